	.target	sm_103a

	.elftype	@"ET_EXEC"


//--------------------- .note.nv.tkinfo           --------------------------
	.section	.note.nv.tkinfo,"",@"SHT_NOTE"
	.sectionflags	@"SHF_NOTE_NV_TKINFO"
	.tkinfo
        /*0018*/ 	.word	0x00000002
        /*0030*/ 	.string	""
        /*0030*/ 	.string	"ptxas"
        /*0030*/ 	.string	"Cuda compilation tools, release 13.0, V13.0.88"
        /*0030*/ 	.string	"Build cuda_13.0.r13.0/compiler.36424714_0"
        /*0030*/ 	.string	"-arch sm_103a -m 64 "



//--------------------- .note.nv.cuinfo           --------------------------
	.section	.note.nv.cuinfo,"",@"SHT_NOTE"
	.sectionflags	@"SHF_NOTE_NV_CUINFO"
        /*0018*/ 	.short	0x0002
        /*001a*/ 	.short	0x0067
        /*001c*/ 	.short	0x0082
	.zero		2


//--------------------- .nv.info                  --------------------------
	.section	.nv.info,"",@"SHT_CUDA_INFO"
	.align	4


	//----- nvinfo : EIATTR_REGCOUNT
	.align		4
        /*0000*/ 	.byte	0x04, 0x2f
        /*0002*/ 	.short	(.L_1 - .L_0)
	.align		4
.L_0:
        /*0004*/ 	.word	index@(_ZN10layer_norm13ln_bwd_kernelINS_13Kernel_traitsIfffffjLj1280ELj1ELj4ELj1ELj16ENS_18Kernel_traits_baseILj1280EfffffjLj128EEEEELb1ELb1ELb1ELb1EEEvNS_9BwdParamsE)
        /*0008*/ 	.word	0x000000ff


	//----- nvinfo : EIATTR_FRAME_SIZE
	.align		4
.L_1:
        /*000c*/ 	.byte	0x04, 0x11
        /*000e*/ 	.short	(.L_3 - .L_2)
	.align		4
.L_2:
        /*0010*/ 	.word	index@(_ZN10layer_norm13ln_bwd_kernelINS_13Kernel_traitsIfffffjLj1280ELj1ELj4ELj1ELj16ENS_18Kernel_traits_baseILj1280EfffffjLj128EEEEELb1ELb1ELb1ELb1EEEvNS_9BwdParamsE)
        /*0014*/ 	.word	0x000001d0


	//----- nvinfo : EIATTR_REGCOUNT
	.align		4
.L_3:
        /*0018*/ 	.byte	0x04, 0x2f
        /*001a*/ 	.short	(.L_5 - .L_4)
	.align		4
.L_4:
        /*001c*/ 	.word	index@(_ZN10layer_norm22ln_bwd_finalize_kernelINS_22Kernel_traits_finalizeILj1280EfffffjLb1ELj1024ELj4ENS_18Kernel_traits_baseILj1280EfffffjLj1024EEEEELb1ELb1EEEvNS_9BwdParamsE)
        /*0020*/ 	.word	0x00000020


	//----- nvinfo : EIATTR_FRAME_SIZE
	.align		4
.L_5:
        /*0024*/ 	.byte	0x04, 0x11
        /*0026*/ 	.short	(.L_7 - .L_6)
	.align		4
.L_6:
        /*0028*/ 	.word	index@(_ZN10layer_norm22ln_bwd_finalize_kernelINS_22Kernel_traits_finalizeILj1280EfffffjLb1ELj1024ELj4ENS_18Kernel_traits_baseILj1280EfffffjLj1024EEEEELb1ELb1EEEvNS_9BwdParamsE)
        /*002c*/ 	.word	0x00000000


	//----- nvinfo : EIATTR_REGCOUNT
	.align		4
.L_7:
        /*0030*/ 	.byte	0x04, 0x2f
        /*0032*/ 	.short	(.L_9 - .L_8)
	.align		4
.L_8:
        /*0034*/ 	.word	index@(_ZN10layer_norm13ln_bwd_kernelINS_13Kernel_traitsIfffffjLj1280ELj1ELj4ELj1ELj16ENS_18Kernel_traits_baseILj1280EfffffjLj128EEEEELb1ELb1ELb1ELb0EEEvNS_9BwdParamsE)
        /*0038*/ 	.word	0x000000ff


	//----- nvinfo : EIATTR_FRAME_SIZE
	.align		4
.L_9:
        /*003c*/ 	.byte	0x04, 0x11
        /*003e*/ 	.short	(.L_11 - .L_10)
	.align		4
.L_10:
        /*0040*/ 	.word	index@(_ZN10layer_norm13ln_bwd_kernelINS_13Kernel_traitsIfffffjLj1280ELj1ELj4ELj1ELj16ENS_18Kernel_traits_baseILj1280EfffffjLj128EEEEELb1ELb1ELb1ELb0EEEvNS_9BwdParamsE)
        /*0044*/ 	.word	0x000001d8


	//----- nvinfo : EIATTR_REGCOUNT
	.align		4
.L_11:
        /*0048*/ 	.byte	0x04, 0x2f
        /*004a*/ 	.short	(.L_13 - .L_12)
	.align		4
.L_12:
        /*004c*/ 	.word	index@(_ZN10layer_norm22ln_bwd_finalize_kernelINS_22Kernel_traits_finalizeILj1280EfffffjLb1ELj1024ELj4ENS_18Kernel_traits_baseILj1280EfffffjLj1024EEEEELb1ELb0EEEvNS_9BwdParamsE)
        /*0050*/ 	.word	0x00000020


	//----- nvinfo : EIATTR_FRAME_SIZE
	.align		4
.L_13:
        /*0054*/ 	.byte	0x04, 0x11
        /*0056*/ 	.short	(.L_15 - .L_14)
	.align		4
.L_14:
        /*0058*/ 	.word	index@(_ZN10layer_norm22ln_bwd_finalize_kernelINS_22Kernel_traits_finalizeILj1280EfffffjLb1ELj1024ELj4ENS_18Kernel_traits_baseILj1280EfffffjLj1024EEEEELb1ELb0EEEvNS_9BwdParamsE)
        /*005c*/ 	.word	0x00000000


	//----- nvinfo : EIATTR_REGCOUNT
	.align		4
.L_15:
        /*0060*/ 	.byte	0x04, 0x2f
        /*0062*/ 	.short	(.L_17 - .L_16)
	.align		4
.L_16:
        /*0064*/ 	.word	index@(_ZN10layer_norm13ln_bwd_kernelINS_13Kernel_traitsIfffffjLj1280ELj1ELj4ELj1ELj16ENS_18Kernel_traits_baseILj1280EfffffjLj128EEEEELb1ELb1ELb0ELb1EEEvNS_9BwdParamsE)
        /*0068*/ 	.word	0x000000ff


	//----- nvinfo : EIATTR_FRAME_SIZE
	.align		4
.L_17:
        /*006c*/ 	.byte	0x04, 0x11
        /*006e*/ 	.short	(.L_19 - .L_18)
	.align		4
.L_18:
        /*0070*/ 	.word	index@(_ZN10layer_norm13ln_bwd_kernelINS_13Kernel_traitsIfffffjLj1280ELj1ELj4ELj1ELj16ENS_18Kernel_traits_baseILj1280EfffffjLj128EEEEELb1ELb1ELb0ELb1EEEvNS_9BwdParamsE)
        /*0074*/ 	.word	0x00000368


	//----- nvinfo : EIATTR_REGCOUNT
	.align		4
.L_19:
        /*0078*/ 	.byte	0x04, 0x2f
        /*007a*/ 	.short	(.L_21 - .L_20)
	.align		4
.L_20:
        /*007c*/ 	.word	index@(_ZN10layer_norm13ln_bwd_kernelINS_13Kernel_traitsIfffffjLj1280ELj1ELj4ELj1ELj16ENS_18Kernel_traits_baseILj1280EfffffjLj128EEEEELb1ELb1ELb0ELb0EEEvNS_9BwdParamsE)
        /*0080*/ 	.word	0x000000ff


	//----- nvinfo : EIATTR_FRAME_SIZE
	.align		4
.L_21:
        /*0084*/ 	.byte	0x04, 0x11
        /*0086*/ 	.short	(.L_23 - .L_22)
	.align		4
.L_22:
        /*0088*/ 	.word	index@(_ZN10layer_norm13ln_bwd_kernelINS_13Kernel_traitsIfffffjLj1280ELj1ELj4ELj1ELj16ENS_18Kernel_traits_baseILj1280EfffffjLj128EEEEELb1ELb1ELb0ELb0EEEvNS_9BwdParamsE)
        /*008c*/ 	.word	0x000001a8


	//----- nvinfo : EIATTR_REGCOUNT
	.align		4
.L_23:
        /*0090*/ 	.byte	0x04, 0x2f
        /*0092*/ 	.short	(.L_25 - .L_24)
	.align		4
.L_24:
        /*0094*/ 	.word	index@(_ZN10layer_norm13ln_bwd_kernelINS_13Kernel_traitsIfffffjLj1280ELj1ELj4ELj1ELj16ENS_18Kernel_traits_baseILj1280EfffffjLj128EEEEELb1ELb0ELb1ELb1EEEvNS_9BwdParamsE)
        /*0098*/ 	.word	0x000000ff


	//----- nvinfo : EIATTR_FRAME_SIZE
	.align		4
.L_25:
        /*009c*/ 	.byte	0x04, 0x11
        /*009e*/ 	.short	(.L_27 - .L_26)
	.align		4
.L_26:
        /*00a0*/ 	.word	index@(_ZN10layer_norm13ln_bwd_kernelINS_13Kernel_traitsIfffffjLj1280ELj1ELj4ELj1ELj16ENS_18Kernel_traits_baseILj1280EfffffjLj128EEEEELb1ELb0ELb1ELb1EEEvNS_9BwdParamsE)
        /*00a4*/ 	.word	0x00000070


	//----- nvinfo : EIATTR_REGCOUNT
	.align		4
.L_27:
        /*00a8*/ 	.byte	0x04, 0x2f
        /*00aa*/ 	.short	(.L_29 - .L_28)
	.align		4
.L_28:
        /*00ac*/ 	.word	index@(_ZN10layer_norm22ln_bwd_finalize_kernelINS_22Kernel_traits_finalizeILj1280EfffffjLb0ELj1024ELj4ENS_18Kernel_traits_baseILj1280EfffffjLj1024EEEEELb0ELb1EEEvNS_9BwdParamsE)
        /*00b0*/ 	.word	0x00000020


	//----- nvinfo : EIATTR_FRAME_SIZE
	.align		4
.L_29:
        /*00b4*/ 	.byte	0x04, 0x11
        /*00b6*/ 	.short	(.L_31 - .L_30)
	.align		4
.L_30:
        /*00b8*/ 	.word	index@(_ZN10layer_norm22ln_bwd_finalize_kernelINS_22Kernel_traits_finalizeILj1280EfffffjLb0ELj1024ELj4ENS_18Kernel_traits_baseILj1280EfffffjLj1024EEEEELb0ELb1EEEvNS_9BwdParamsE)
        /*00bc*/ 	.word	0x00000000


	//----- nvinfo : EIATTR_REGCOUNT
	.align		4
.L_31:
        /*00c0*/ 	.byte	0x04, 0x2f
        /*00c2*/ 	.short	(.L_33 - .L_32)
	.align		4
.L_32:
        /*00c4*/ 	.word	index@(_ZN10layer_norm13ln_bwd_kernelINS_13Kernel_traitsIfffffjLj1280ELj1ELj4ELj1ELj16ENS_18Kernel_traits_baseILj1280EfffffjLj128EEEEELb1ELb0ELb1ELb0EEEvNS_9BwdParamsE)
        /*00c8*/ 	.word	0x000000ff


	//----- nvinfo : EIATTR_FRAME_SIZE
	.align		4
.L_33:
        /*00cc*/ 	.byte	0x04, 0x11
        /*00ce*/ 	.short	(.L_35 - .L_34)
	.align		4
.L_34:
        /*00d0*/ 	.word	index@(_ZN10layer_norm13ln_bwd_kernelINS_13Kernel_traitsIfffffjLj1280ELj1ELj4ELj1ELj16ENS_18Kernel_traits_baseILj1280EfffffjLj128EEEEELb1ELb0ELb1ELb0EEEvNS_9BwdParamsE)
        /*00d4*/ 	.word	0x00000080


	//----- nvinfo : EIATTR_REGCOUNT
	.align		4
.L_35:
        /*00d8*/ 	.byte	0x04, 0x2f
        /*00da*/ 	.short	(.L_37 - .L_36)
	.align		4
.L_36:
        /*00dc*/ 	.word	index@(_ZN10layer_norm22ln_bwd_finalize_kernelINS_22Kernel_traits_finalizeILj1280EfffffjLb0ELj1024ELj4ENS_18Kernel_traits_baseILj1280EfffffjLj1024EEEEELb0ELb0EEEvNS_9BwdParamsE)
        /*00e0*/ 	.word	0x0000003f


	//----- nvinfo : EIATTR_FRAME_SIZE
	.align		4
.L_37:
        /*00e4*/ 	.byte	0x04, 0x11
        /*00e6*/ 	.short	(.L_39 - .L_38)
	.align		4
.L_38:
        /*00e8*/ 	.word	index@(_ZN10layer_norm22ln_bwd_finalize_kernelINS_22Kernel_traits_finalizeILj1280EfffffjLb0ELj1024ELj4ENS_18Kernel_traits_baseILj1280EfffffjLj1024EEEEELb0ELb0EEEvNS_9BwdParamsE)
        /*00ec*/ 	.word	0x00000000


	//----- nvinfo : EIATTR_REGCOUNT
	.align		4
.L_39:
        /*00f0*/ 	.byte	0x04, 0x2f
        /*00f2*/ 	.short	(.L_41 - .L_40)
	.align		4
.L_40:
        /*00f4*/ 	.word	index@(_ZN10layer_norm13ln_bwd_kernelINS_13Kernel_traitsIfffffjLj1280ELj1ELj4ELj1ELj16ENS_18Kernel_traits_baseILj1280EfffffjLj128EEEEELb1ELb0ELb0ELb1EEEvNS_9BwdParamsE)
        /*00f8*/ 	.word	0x000000ff


	//----- nvinfo : EIATTR_FRAME_SIZE
	.align		4
.L_41:
        /*00fc*/ 	.byte	0x04, 0x11
        /*00fe*/ 	.short	(.L_43 - .L_42)
	.align		4
.L_42:
        /*0100*/ 	.word	index@(_ZN10layer_norm13ln_bwd_kernelINS_13Kernel_traitsIfffffjLj1280ELj1ELj4ELj1ELj16ENS_18Kernel_traits_baseILj1280EfffffjLj128EEEEELb1ELb0ELb0ELb1EEEvNS_9BwdParamsE)
        /*0104*/ 	.word	0x00000200


	//----- nvinfo : EIATTR_REGCOUNT
	.align		4
.L_43:
        /*0108*/ 	.byte	0x04, 0x2f
        /*010a*/ 	.short	(.L_45 - .L_44)
	.align		4
.L_44:
        /*010c*/ 	.word	index@(_ZN10layer_norm13ln_bwd_kernelINS_13Kernel_traitsIfffffjLj1280ELj1ELj4ELj1ELj16ENS_18Kernel_traits_baseILj1280EfffffjLj128EEEEELb1ELb0ELb0ELb0EEEvNS_9BwdParamsE)
        /*0110*/ 	.word	0x000000ff


	//----- nvinfo : EIATTR_FRAME_SIZE
	.align		4
.L_45:
        /*0114*/ 	.byte	0x04, 0x11
        /*0116*/ 	.short	(.L_47 - .L_46)
	.align		4
.L_46:
        /*0118*/ 	.word	index@(_ZN10layer_norm13ln_bwd_kernelINS_13Kernel_traitsIfffffjLj1280ELj1ELj4ELj1ELj16ENS_18Kernel_traits_baseILj1280EfffffjLj128EEEEELb1ELb0ELb0ELb0EEEvNS_9BwdParamsE)
        /*011c*/ 	.word	0x00000050


	//----- nvinfo : EIATTR_REGCOUNT
	.align		4
.L_47:
        /*0120*/ 	.byte	0x04, 0x2f
        /*0122*/ 	.short	(.L_49 - .L_48)
	.align		4
.L_48:
        /*0124*/ 	.word	index@(_ZN10layer_norm13ln_bwd_kernelINS_13Kernel_traitsIfffffjLj1280ELj1ELj4ELj1ELj16ENS_18Kernel_traits_baseILj1280EfffffjLj128EEEEELb0ELb1ELb1ELb1EEEvNS_9BwdParamsE)
        /*0128*/ 	.word	0x000000ff


	//----- nvinfo : EIATTR_FRAME_SIZE
	.align		4
.L_49:
        /*012c*/ 	.byte	0x04, 0x11
        /*012e*/ 	.short	(.L_51 - .L_50)
	.align		4
.L_50:
        /*0130*/ 	.word	index@(_ZN10layer_norm13ln_bwd_kernelINS_13Kernel_traitsIfffffjLj1280ELj1ELj4ELj1ELj16ENS_18Kernel_traits_baseILj1280EfffffjLj128EEEEELb0ELb1ELb1ELb1EEEvNS_9BwdParamsE)
        /*0134*/ 	.word	0x000001a8


	//----- nvinfo : EIATTR_REGCOUNT
	.align		4
.L_51:
        /*0138*/ 	.byte	0x04, 0x2f
        /*013a*/ 	.short	(.L_53 - .L_52)
	.align		4
.L_52:
        /*013c*/ 	.word	index@(_ZN10layer_norm13ln_bwd_kernelINS_13Kernel_traitsIfffffjLj1280ELj1ELj4ELj1ELj16ENS_18Kernel_traits_baseILj1280EfffffjLj128EEEEELb0ELb1ELb1ELb0EEEvNS_9BwdParamsE)
        /*0140*/ 	.word	0x000000ff


	//----- nvinfo : EIATTR_FRAME_SIZE
	.align		4
.L_53:
        /*0144*/ 	.byte	0x04, 0x11
        /*0146*/ 	.short	(.L_55 - .L_54)
	.align		4
.L_54:
        /*0148*/ 	.word	index@(_ZN10layer_norm13ln_bwd_kernelINS_13Kernel_traitsIfffffjLj1280ELj1ELj4ELj1ELj16ENS_18Kernel_traits_baseILj1280EfffffjLj128EEEEELb0ELb1ELb1ELb0EEEvNS_9BwdParamsE)
        /*014c*/ 	.word	0x000001a8


	//----- nvinfo : EIATTR_REGCOUNT
	.align		4
.L_55:
        /*0150*/ 	.byte	0x04, 0x2f
        /*0152*/ 	.short	(.L_57 - .L_56)
	.align		4
.L_56:
        /*0154*/ 	.word	index@(_ZN10layer_norm13ln_bwd_kernelINS_13Kernel_traitsIfffffjLj1280ELj1ELj4ELj1ELj16ENS_18Kernel_traits_baseILj1280EfffffjLj128EEEEELb0ELb1ELb0ELb1EEEvNS_9BwdParamsE)
        /*0158*/ 	.word	0x000000ff


	//----- nvinfo : EIATTR_FRAME_SIZE
	.align		4
.L_57:
        /*015c*/ 	.byte	0x04, 0x11
        /*015e*/ 	.short	(.L_59 - .L_58)
	.align		4
.L_58:
        /*0160*/ 	.word	index@(_ZN10layer_norm13ln_bwd_kernelINS_13Kernel_traitsIfffffjLj1280ELj1ELj4ELj1ELj16ENS_18Kernel_traits_baseILj1280EfffffjLj128EEEEELb0ELb1ELb0ELb1EEEvNS_9BwdParamsE)
        /*0164*/ 	.word	0x00000338


	//----- nvinfo : EIATTR_REGCOUNT
	.align		4
.L_59:
        /*0168*/ 	.byte	0x04, 0x2f
        /*016a*/ 	.short	(.L_61 - .L_60)
	.align		4
.L_60:
        /*016c*/ 	.word	index@(_ZN10layer_norm13ln_bwd_kernelINS_13Kernel_traitsIfffffjLj1280ELj1ELj4ELj1ELj16ENS_18Kernel_traits_baseILj1280EfffffjLj128EEEEELb0ELb1ELb0ELb0EEEvNS_9BwdParamsE)
        /*0170*/ 	.word	0x000000ff


	//----- nvinfo : EIATTR_FRAME_SIZE
	.align		4
.L_61:
        /*0174*/ 	.byte	0x04, 0x11
        /*0176*/ 	.short	(.L_63 - .L_62)
	.align		4
.L_62:
        /*0178*/ 	.word	index@(_ZN10layer_norm13ln_bwd_kernelINS_13Kernel_traitsIfffffjLj1280ELj1ELj4ELj1ELj16ENS_18Kernel_traits_baseILj1280EfffffjLj128EEEEELb0ELb1ELb0ELb0EEEvNS_9BwdParamsE)
        /*017c*/ 	.word	0x00000180


	//----- nvinfo : EIATTR_REGCOUNT
	.align		4
.L_63:
        /*0180*/ 	.byte	0x04, 0x2f
        /*0182*/ 	.short	(.L_65 - .L_64)
	.align		4
.L_64:
        /*0184*/ 	.word	index@(_ZN10layer_norm13ln_bwd_kernelINS_13Kernel_traitsIfffffjLj1280ELj1ELj4ELj1ELj16ENS_18Kernel_traits_baseILj1280EfffffjLj128EEEEELb0ELb0ELb1ELb1EEEvNS_9BwdParamsE)
        /*0188*/ 	.word	0x000000ff


	//----- nvinfo : EIATTR_FRAME_SIZE
	.align		4
.L_65:
        /*018c*/ 	.byte	0x04, 0x11
        /*018e*/ 	.short	(.L_67 - .L_66)
	.align		4
.L_66:
        /*0190*/ 	.word	index@(_ZN10layer_norm13ln_bwd_kernelINS_13Kernel_traitsIfffffjLj1280ELj1ELj4ELj1ELj16ENS_18Kernel_traits_baseILj1280EfffffjLj128EEEEELb0ELb0ELb1ELb1EEEvNS_9BwdParamsE)
        /*0194*/ 	.word	0x00000040


	//----- nvinfo : EIATTR_REGCOUNT
	.align		4
.L_67:
        /*0198*/ 	.byte	0x04, 0x2f
        /*019a*/ 	.short	(.L_69 - .L_68)
	.align		4
.L_68:
        /*019c*/ 	.word	index@(_ZN10layer_norm13ln_bwd_kernelINS_13Kernel_traitsIfffffjLj1280ELj1ELj4ELj1ELj16ENS_18Kernel_traits_baseILj1280EfffffjLj128EEEEELb0ELb0ELb1ELb0EEEvNS_9BwdParamsE)
        /*01a0*/ 	.word	0x000000ff


	//----- nvinfo : EIATTR_FRAME_SIZE
	.align		4
.L_69:
        /*01a4*/ 	.byte	0x04, 0x11
        /*01a6*/ 	.short	(.L_71 - .L_70)
	.align		4
.L_70:
        /*01a8*/ 	.word	index@(_ZN10layer_norm13ln_bwd_kernelINS_13Kernel_traitsIfffffjLj1280ELj1ELj4ELj1ELj16ENS_18Kernel_traits_baseILj1280EfffffjLj128EEEEELb0ELb0ELb1ELb0EEEvNS_9BwdParamsE)
        /*01ac*/ 	.word	0x00000050


	//----- nvinfo : EIATTR_REGCOUNT
	.align		4
.L_71:
        /*01b0*/ 	.byte	0x04, 0x2f
        /*01b2*/ 	.short	(.L_73 - .L_72)
	.align		4
.L_72:
        /*01b4*/ 	.word	index@(_ZN10layer_norm13ln_bwd_kernelINS_13Kernel_traitsIfffffjLj1280ELj1ELj4ELj1ELj16ENS_18Kernel_traits_baseILj1280EfffffjLj128EEEEELb0ELb0ELb0ELb1EEEvNS_9BwdParamsE)
        /*01b8*/ 	.word	0x000000ff


	//----- nvinfo : EIATTR_FRAME_SIZE
	.align		4
.L_73:
        /*01bc*/ 	.byte	0x04, 0x11
        /*01be*/ 	.short	(.L_75 - .L_74)
	.align		4
.L_74:
        /*01c0*/ 	.word	index@(_ZN10layer_norm13ln_bwd_kernelINS_13Kernel_traitsIfffffjLj1280ELj1ELj4ELj1ELj16ENS_18Kernel_traits_baseILj1280EfffffjLj128EEEEELb0ELb0ELb0ELb1EEEvNS_9BwdParamsE)
        /*01c4*/ 	.word	0x00000188


	//----- nvinfo : EIATTR_REGCOUNT
	.align		4
.L_75:
        /*01c8*/ 	.byte	0x04, 0x2f
        /*01ca*/ 	.short	(.L_77 - .L_76)
	.align		4
.L_76:
        /*01cc*/ 	.word	index@(_ZN10layer_norm13ln_bwd_kernelINS_13Kernel_traitsIfffffjLj1280ELj1ELj4ELj1ELj16ENS_18Kernel_traits_baseILj1280EfffffjLj128EEEEELb0ELb0ELb0ELb0EEEvNS_9BwdParamsE)
        /*01d0*/ 	.word	0x000000ff


	//----- nvinfo : EIATTR_FRAME_SIZE
	.align		4
.L_77:
        /*01d4*/ 	.byte	0x04, 0x11
        /*01d6*/ 	.short	(.L_79 - .L_78)
	.align		4
.L_78:
        /*01d8*/ 	.word	index@(_ZN10layer_norm13ln_bwd_kernelINS_13Kernel_traitsIfffffjLj1280ELj1ELj4ELj1ELj16ENS_18Kernel_traits_baseILj1280EfffffjLj128EEEEELb0ELb0ELb0ELb0EEEvNS_9BwdParamsE)
        /*01dc*/ 	.word	0x00000030


	//----- nvinfo : EIATTR_REGCOUNT
	.align		4
.L_79:
        /*01e0*/ 	.byte	0x04, 0x2f
        /*01e2*/ 	.short	(.L_81 - .L_80)
	.align		4
.L_80:
        /*01e4*/ 	.word	index@(_ZN10layer_norm13ln_bwd_kernelINS_13Kernel_traitsI6__halfffffjLj1280ELj1ELj4ELj1ELj16ENS_18Kernel_traits_baseILj1280ES2_ffffjLj128EEEEELb1ELb1ELb1ELb1EEEvNS_9BwdParamsE)
        /*01e8*/ 	.word	0x000000ff


	//----- nvinfo : EIATTR_FRAME_SIZE
	.align		4
.L_81:
        /*01ec*/ 	.byte	0x04, 0x11
        /*01ee*/ 	.short	(.L_83 - .L_82)
	.align		4
.L_82:
        /*01f0*/ 	.word	index@(_ZN10layer_norm13ln_bwd_kernelINS_13Kernel_traitsI6__halfffffjLj1280ELj1ELj4ELj1ELj16ENS_18Kernel_traits_baseILj1280ES2_ffffjLj128EEEEELb1ELb1ELb1ELb1EEEvNS_9BwdParamsE)
        /*01f4*/ 	.word	0x00000180


	//----- nvinfo : EIATTR_REGCOUNT
	.align		4
.L_83:
        /*01f8*/ 	.byte	0x04, 0x2f
        /*01fa*/ 	.short	(.L_85 - .L_84)
	.align		4
.L_84:
        /*01fc*/ 	.word	index@(_ZN10layer_norm22ln_bwd_finalize_kernelINS_22Kernel_traits_finalizeILj1280E6__halfffffjLb1ELj1024ELj4ENS_18Kernel_traits_baseILj1280ES2_ffffjLj1024EEEEELb1ELb1EEEvNS_9BwdParamsE)
        /*0200*/ 	.word	0x00000020


	//----- nvinfo : EIATTR_FRAME_SIZE
	.align		4
.L_85:
        /*0204*/ 	.byte	0x04, 0x11
        /*0206*/ 	.short	(.L_87 - .L_86)
	.align		4
.L_86:
        /*0208*/ 	.word	index@(_ZN10layer_norm22ln_bwd_finalize_kernelINS_22Kernel_traits_finalizeILj1280E6__halfffffjLb1ELj1024ELj4ENS_18Kernel_traits_baseILj1280ES2_ffffjLj1024EEEEELb1ELb1EEEvNS_9BwdParamsE)
        /*020c*/ 	.word	0x00000000


	//----- nvinfo : EIATTR_REGCOUNT
	.align		4
.L_87:
        /*0210*/ 	.byte	0x04, 0x2f
        /*0212*/ 	.short	(.L_89 - .L_88)
	.align		4
.L_88:
        /*0214*/ 	.word	index@(_ZN10layer_norm13ln_bwd_kernelINS_13Kernel_traitsI6__halfffffjLj1280ELj1ELj4ELj1ELj16ENS_18Kernel_traits_baseILj1280ES2_ffffjLj128EEEEELb1ELb1ELb1ELb0EEEvNS_9BwdParamsE)
        /*0218*/ 	.word	0x000000ff


	//----- nvinfo : EIATTR_FRAME_SIZE
	.align		4
.L_89:
        /*021c*/ 	.byte	0x04, 0x11
        /*021e*/ 	.short	(.L_91 - .L_90)
	.align		4
.L_90:
        /*0220*/ 	.word	index@(_ZN10layer_norm13ln_bwd_kernelINS_13Kernel_traitsI6__halfffffjLj1280ELj1ELj4ELj1ELj16ENS_18Kernel_traits_baseILj1280ES2_ffffjLj128EEEEELb1ELb1ELb1ELb0EEEvNS_9BwdParamsE)
        /*0224*/ 	.word	0x00000130


	//----- nvinfo : EIATTR_REGCOUNT
	.align		4
.L_91:
        /*0228*/ 	.byte	0x04, 0x2f
        /*022a*/ 	.short	(.L_93 - .L_92)
	.align		4
.L_92:
        /*022c*/ 	.word	index@(_ZN10layer_norm22ln_bwd_finalize_kernelINS_22Kernel_traits_finalizeILj1280E6__halfffffjLb1ELj1024ELj4ENS_18Kernel_traits_baseILj1280ES2_ffffjLj1024EEEEELb1ELb0EEEvNS_9BwdParamsE)
        /*0230*/ 	.word	0x00000020


	//----- nvinfo : EIATTR_FRAME_SIZE
	.align		4
.L_93:
        /*0234*/ 	.byte	0x04, 0x11
        /*0236*/ 	.short	(.L_95 - .L_94)
	.align		4
.L_94:
        /*0238*/ 	.word	index@(_ZN10layer_norm22ln_bwd_finalize_kernelINS_22Kernel_traits_finalizeILj1280E6__halfffffjLb1ELj1024ELj4ENS_18Kernel_traits_baseILj1280ES2_ffffjLj1024EEEEELb1ELb0EEEvNS_9BwdParamsE)
        /*023c*/ 	.word	0x00000000


	//----- nvinfo : EIATTR_REGCOUNT
	.align		4
.L_95:
        /*0240*/ 	.byte	0x04, 0x2f
        /*0242*/ 	.short	(.L_97 - .L_96)
	.align		4
.L_96:
        /*0244*/ 	.word	index@(_ZN10layer_norm13ln_bwd_kernelINS_13Kernel_traitsI6__halfffffjLj1280ELj1ELj4ELj1ELj16ENS_18Kernel_traits_baseILj1280ES2_ffffjLj128EEEEELb1ELb1ELb0ELb1EEEvNS_9BwdParamsE)
        /*0248*/ 	.word	0x000000ff


	//----- nvinfo : EIATTR_FRAME_SIZE
	.align		4
.L_97:
        /*024c*/ 	.byte	0x04, 0x11
        /*024e*/ 	.short	(.L_99 - .L_98)
	.align		4
.L_98:
        /*0250*/ 	.word	index@(_ZN10layer_norm13ln_bwd_kernelINS_13Kernel_traitsI6__halfffffjLj1280ELj1ELj4ELj1ELj16ENS_18Kernel_traits_baseILj1280ES2_ffffjLj128EEEEELb1ELb1ELb0ELb1EEEvNS_9BwdParamsE)
        /*0254*/ 	.word	0x000002a0


	//----- nvinfo : EIATTR_REGCOUNT
	.align		4
.L_99:
        /*0258*/ 	.byte	0x04, 0x2f
        /*025a*/ 	.short	(.L_101 - .L_100)
	.align		4
.L_100:
        /*025c*/ 	.word	index@(_ZN10layer_norm13ln_bwd_kernelINS_13Kernel_traitsI6__halfffffjLj1280ELj1ELj4ELj1ELj16ENS_18Kernel_traits_baseILj1280ES2_ffffjLj128EEEEELb1ELb1ELb0ELb0EEEvNS_9BwdParamsE)
        /*0260*/ 	.word	0x000000ff


	//----- nvinfo : EIATTR_FRAME_SIZE
	.align		4
.L_101:
        /*0264*/ 	.byte	0x04, 0x11
        /*0266*/ 	.short	(.L_103 - .L_102)
	.align		4
.L_102:
        /*0268*/ 	.word	index@(_ZN10layer_norm13ln_bwd_kernelINS_13Kernel_traitsI6__halfffffjLj1280ELj1ELj4ELj1ELj16ENS_18Kernel_traits_baseILj1280ES2_ffffjLj128EEEEELb1ELb1ELb0ELb0EEEvNS_9BwdParamsE)
        /*026c*/ 	.word	0x00000110


	//----- nvinfo : EIATTR_REGCOUNT
	.align		4
.L_103:
        /*0270*/ 	.byte	0x04, 0x2f
        /*0272*/ 	.short	(.L_105 - .L_104)
	.align		4
.L_104:
        /*0274*/ 	.word	index@(_ZN10layer_norm13ln_bwd_kernelINS_13Kernel_traitsI6__halfffffjLj1280ELj1ELj4ELj1ELj16ENS_18Kernel_traits_baseILj1280ES2_ffffjLj128EEEEELb1ELb0ELb1ELb1EEEvNS_9BwdParamsE)
        /*0278*/ 	.word	0x000000ff


	//----- nvinfo : EIATTR_FRAME_SIZE
	.align		4
.L_105:
        /*027c*/ 	.byte	0x04, 0x11
        /*027e*/ 	.short	(.L_107 - .L_106)
	.align		4
.L_106:
        /*0280*/ 	.word	index@(_ZN10layer_norm13ln_bwd_kernelINS_13Kernel_traitsI6__halfffffjLj1280ELj1ELj4ELj1ELj16ENS_18Kernel_traits_baseILj1280ES2_ffffjLj128EEEEELb1ELb0ELb1ELb1EEEvNS_9BwdParamsE)
        /*0284*/ 	.word	0x00000030


	//----- nvinfo : EIATTR_REGCOUNT
	.align		4
.L_107:
        /*0288*/ 	.byte	0x04, 0x2f
        /*028a*/ 	.short	(.L_109 - .L_108)
	.align		4
.L_108:
        /*028c*/ 	.word	index@(_ZN10layer_norm22ln_bwd_finalize_kernelINS_22Kernel_traits_finalizeILj1280E6__halfffffjLb0ELj1024ELj4ENS_18Kernel_traits_baseILj1280ES2_ffffjLj1024EEEEELb0ELb1EEEvNS_9BwdParamsE)
        /*0290*/ 	.word	0x00000020


	//----- nvinfo : EIATTR_FRAME_SIZE
	.align		4
.L_109:
        /*0294*/ 	.byte	0x04, 0x11
        /*0296*/ 	.short	(.L_111 - .L_110)
	.align		4
.L_110:
        /*0298*/ 	.word	index@(_ZN10layer_norm22ln_bwd_finalize_kernelINS_22Kernel_traits_finalizeILj1280E6__halfffffjLb0ELj1024ELj4ENS_18Kernel_traits_baseILj1280ES2_ffffjLj1024EEEEELb0ELb1EEEvNS_9BwdParamsE)
        /*029c*/ 	.word	0x00000000


	//----- nvinfo : EIATTR_REGCOUNT
	.align		4
.L_111:
        /*02a0*/ 	.byte	0x04, 0x2f
        /*02a2*/ 	.short	(.L_113 - .L_112)
	.align		4
.L_112:
        /*02a4*/ 	.word	index@(_ZN10layer_norm13ln_bwd_kernelINS_13Kernel_traitsI6__halfffffjLj1280ELj1ELj4ELj1ELj16ENS_18Kernel_traits_baseILj1280ES2_ffffjLj128EEEEELb1ELb0ELb1ELb0EEEvNS_9BwdParamsE)
        /*02a8*/ 	.word	0x000000ff


	//----- nvinfo : EIATTR_FRAME_SIZE
	.align		4
.L_113:
        /*02ac*/ 	.byte	0x04, 0x11
        /*02ae*/ 	.short	(.L_115 - .L_114)
	.align		4
.L_114:
        /*02b0*/ 	.word	index@(_ZN10layer_norm13ln_bwd_kernelINS_13Kernel_traitsI6__halfffffjLj1280ELj1ELj4ELj1ELj16ENS_18Kernel_traits_baseILj1280ES2_ffffjLj128EEEEELb1ELb0ELb1ELb0EEEvNS_9BwdParamsE)
        /*02b4*/ 	.word	0x00000030


	//----- nvinfo : EIATTR_REGCOUNT
	.align		4
.L_115:
        /*02b8*/ 	.byte	0x04, 0x2f
        /*02ba*/ 	.short	(.L_117 - .L_116)
	.align		4
.L_116:
        /*02bc*/ 	.word	index@(_ZN10layer_norm22ln_bwd_finalize_kernelINS_22Kernel_traits_finalizeILj1280E6__halfffffjLb0ELj1024ELj4ENS_18Kernel_traits_baseILj1280ES2_ffffjLj1024EEEEELb0ELb0EEEvNS_9BwdParamsE)
        /*02c0*/ 	.word	0x0000003f


	//----- nvinfo : EIATTR_FRAME_SIZE
	.align		4
.L_117:
        /*02c4*/ 	.byte	0x04, 0x11
        /*02c6*/ 	.short	(.L_119 - .L_118)
	.align		4
.L_118:
        /*02c8*/ 	.word	index@(_ZN10layer_norm22ln_bwd_finalize_kernelINS_22Kernel_traits_finalizeILj1280E6__halfffffjLb0ELj1024ELj4ENS_18Kernel_traits_baseILj1280ES2_ffffjLj1024EEEEELb0ELb0EEEvNS_9BwdParamsE)
        /*02cc*/ 	.word	0x00000000


	//----- nvinfo : EIATTR_REGCOUNT
	.align		4
.L_119:
        /*02d0*/ 	.byte	0x04, 0x2f
        /*02d2*/ 	.short	(.L_121 - .L_120)
	.align		4
.L_120:
        /*02d4*/ 	.word	index@(_ZN10layer_norm13ln_bwd_kernelINS_13Kernel_traitsI6__halfffffjLj1280ELj1ELj4ELj1ELj16ENS_18Kernel_traits_baseILj1280ES2_ffffjLj128EEEEELb1ELb0ELb0ELb1EEEvNS_9BwdParamsE)
        /*02d8*/ 	.word	0x000000ff


	//----- nvinfo : EIATTR_FRAME_SIZE
	.align		4
.L_121:
        /*02dc*/ 	.byte	0x04, 0x11
        /*02de*/ 	.short	(.L_123 - .L_122)
	.align		4
.L_122:
        /*02e0*/ 	.word	index@(_ZN10layer_norm13ln_bwd_kernelINS_13Kernel_traitsI6__halfffffjLj1280ELj1ELj4ELj1ELj16ENS_18Kernel_traits_baseILj1280ES2_ffffjLj128EEEEELb1ELb0ELb0ELb1EEEvNS_9BwdParamsE)
        /*02e4*/ 	.word	0x00000178


	//----- nvinfo : EIATTR_REGCOUNT
	.align		4
.L_123:
        /*02e8*/ 	.byte	0x04, 0x2f
        /*02ea*/ 	.short	(.L_125 - .L_124)
	.align		4
.L_124:
        /*02ec*/ 	.word	index@(_ZN10layer_norm13ln_bwd_kernelINS_13Kernel_traitsI6__halfffffjLj1280ELj1ELj4ELj1ELj16ENS_18Kernel_traits_baseILj1280ES2_ffffjLj128EEEEELb1ELb0ELb0ELb0EEEvNS_9BwdParamsE)
        /*02f0*/ 	.word	0x000000ff


	//----- nvinfo : EIATTR_FRAME_SIZE
	.align		4
.L_125:
        /*02f4*/ 	.byte	0x04, 0x11
        /*02f6*/ 	.short	(.L_127 - .L_126)
	.align		4
.L_126:
        /*02f8*/ 	.word	index@(_ZN10layer_norm13ln_bwd_kernelINS_13Kernel_traitsI6__halfffffjLj1280ELj1ELj4ELj1ELj16ENS_18Kernel_traits_baseILj1280ES2_ffffjLj128EEEEELb1ELb0ELb0ELb0EEEvNS_9BwdParamsE)
        /*02fc*/ 	.word	0x00000000


	//----- nvinfo : EIATTR_REGCOUNT
	.align		4
.L_127:
        /*0300*/ 	.byte	0x04, 0x2f
        /*0302*/ 	.short	(.L_129 - .L_128)
	.align		4
.L_128:
        /*0304*/ 	.word	index@(_ZN10layer_norm13ln_bwd_kernelINS_13Kernel_traitsI6__halfffffjLj1280ELj1ELj4ELj1ELj16ENS_18Kernel_traits_baseILj1280ES2_ffffjLj128EEEEELb0ELb1ELb1ELb1EEEvNS_9BwdParamsE)
        /*0308*/ 	.word	0x000000ff


	//----- nvinfo : EIATTR_FRAME_SIZE
	.align		4
.L_129:
        /*030c*/ 	.byte	0x04, 0x11
        /*030e*/ 	.short	(.L_131 - .L_130)
	.align		4
.L_130:
        /*0310*/ 	.word	index@(_ZN10layer_norm13ln_bwd_kernelINS_13Kernel_traitsI6__halfffffjLj1280ELj1ELj4ELj1ELj16ENS_18Kernel_traits_baseILj1280ES2_ffffjLj128EEEEELb0ELb1ELb1ELb1EEEvNS_9BwdParamsE)
        /*0314*/ 	.word	0x00000170


	//----- nvinfo : EIATTR_REGCOUNT
	.align		4
.L_131:
        /*0318*/ 	.byte	0x04, 0x2f
        /*031a*/ 	.short	(.L_133 - .L_132)
	.align		4
.L_132:
        /*031c*/ 	.word	index@(_ZN10layer_norm13ln_bwd_kernelINS_13Kernel_traitsI6__halfffffjLj1280ELj1ELj4ELj1ELj16ENS_18Kernel_traits_baseILj1280ES2_ffffjLj128EEEEELb0ELb1ELb1ELb0EEEvNS_9BwdParamsE)
        /*0320*/ 	.word	0x000000ff


	//----- nvinfo : EIATTR_FRAME_SIZE
	.align		4
.L_133:
        /*0324*/ 	.byte	0x04, 0x11
        /*0326*/ 	.short	(.L_135 - .L_134)
	.align		4
.L_134:
        /*0328*/ 	.word	index@(_ZN10layer_norm13ln_bwd_kernelINS_13Kernel_traitsI6__halfffffjLj1280ELj1ELj4ELj1ELj16ENS_18Kernel_traits_baseILj1280ES2_ffffjLj128EEEEELb0ELb1ELb1ELb0EEEvNS_9BwdParamsE)
        /*032c*/ 	.word	0x00000100


	//----- nvinfo : EIATTR_REGCOUNT
	.align		4
.L_135:
        /*0330*/ 	.byte	0x04, 0x2f
        /*0332*/ 	.short	(.L_137 - .L_136)
	.align		4
.L_136:
        /*0334*/ 	.word	index@(_ZN10layer_norm13ln_bwd_kernelINS_13Kernel_traitsI6__halfffffjLj1280ELj1ELj4ELj1ELj16ENS_18Kernel_traits_baseILj1280ES2_ffffjLj128EEEEELb0ELb1ELb0ELb1EEEvNS_9BwdParamsE)
        /*0338*/ 	.word	0x000000ff


	//----- nvinfo : EIATTR_FRAME_SIZE
	.align		4
.L_137:
        /*033c*/ 	.byte	0x04, 0x11
        /*033e*/ 	.short	(.L_139 - .L_138)
	.align		4
.L_138:
        /*0340*/ 	.word	index@(_ZN10layer_norm13ln_bwd_kernelINS_13Kernel_traitsI6__halfffffjLj1280ELj1ELj4ELj1ELj16ENS_18Kernel_traits_baseILj1280ES2_ffffjLj128EEEEELb0ELb1ELb0ELb1EEEvNS_9BwdParamsE)
        /*0344*/ 	.word	0x00000278


	//----- nvinfo : EIATTR_REGCOUNT
	.align		4
.L_139:
        /*0348*/ 	.byte	0x04, 0x2f
        /*034a*/ 	.short	(.L_141 - .L_140)
	.align		4
.L_140:
        /*034c*/ 	.word	index@(_ZN10layer_norm13ln_bwd_kernelINS_13Kernel_traitsI6__halfffffjLj1280ELj1ELj4ELj1ELj16ENS_18Kernel_traits_baseILj1280ES2_ffffjLj128EEEEELb0ELb1ELb0ELb0EEEvNS_9BwdParamsE)
        /*0350*/ 	.word	0x000000ff


	//----- nvinfo : EIATTR_FRAME_SIZE
	.align		4
.L_141:
        /*0354*/ 	.byte	0x04, 0x11
        /*0356*/ 	.short	(.L_143 - .L_142)
	.align		4
.L_142:
        /*0358*/ 	.word	index@(_ZN10layer_norm13ln_bwd_kernelINS_13Kernel_traitsI6__halfffffjLj1280ELj1ELj4ELj1ELj16ENS_18Kernel_traits_baseILj1280ES2_ffffjLj128EEEEELb0ELb1ELb0ELb0EEEvNS_9BwdParamsE)
        /*035c*/ 	.word	0x000000e0


	//----- nvinfo : EIATTR_REGCOUNT
	.align		4
.L_143:
        /*0360*/ 	.byte	0x04, 0x2f
        /*0362*/ 	.short	(.L_145 - .L_144)
	.align		4
.L_144:
        /*0364*/ 	.word	index@(_ZN10layer_norm13ln_bwd_kernelINS_13Kernel_traitsI6__halfffffjLj1280ELj1ELj4ELj1ELj16ENS_18Kernel_traits_baseILj1280ES2_ffffjLj128EEEEELb0ELb0ELb1ELb1EEEvNS_9BwdParamsE)
        /*0368*/ 	.word	0x000000ff


	//----- nvinfo : EIATTR_FRAME_SIZE
	.align		4
.L_145:
        /*036c*/ 	.byte	0x04, 0x11
        /*036e*/ 	.short	(.L_147 - .L_146)
	.align		4
.L_146:
        /*0370*/ 	.word	index@(_ZN10layer_norm13ln_bwd_kernelINS_13Kernel_traitsI6__halfffffjLj1280ELj1ELj4ELj1ELj16ENS_18Kernel_traits_baseILj1280ES2_ffffjLj128EEEEELb0ELb0ELb1ELb1EEEvNS_9BwdParamsE)
        /*0374*/ 	.word	0x00000008


	//----- nvinfo : EIATTR_REGCOUNT
	.align		4
.L_147:
        /*0378*/ 	.byte	0x04, 0x2f
        /*037a*/ 	.short	(.L_149 - .L_148)
	.align		4
.L_148:
        /*037c*/ 	.word	index@(_ZN10layer_norm13ln_bwd_kernelINS_13Kernel_traitsI6__halfffffjLj1280ELj1ELj4ELj1ELj16ENS_18Kernel_traits_baseILj1280ES2_ffffjLj128EEEEELb0ELb0ELb1ELb0EEEvNS_9BwdParamsE)
        /*0380*/ 	.word	0x000000ff


	//----- nvinfo : EIATTR_FRAME_SIZE
	.align		4
.L_149:
        /*0384*/ 	.byte	0x04, 0x11
        /*0386*/ 	.short	(.L_151 - .L_150)
	.align		4
.L_150:
        /*0388*/ 	.word	index@(_ZN10layer_norm13ln_bwd_kernelINS_13Kernel_traitsI6__halfffffjLj1280ELj1ELj4ELj1ELj16ENS_18Kernel_traits_baseILj1280ES2_ffffjLj128EEEEELb0ELb0ELb1ELb0EEEvNS_9BwdParamsE)
        /*038c*/ 	.word	0x00000000


	//----- nvinfo : EIATTR_REGCOUNT
	.align		4
.L_151:
        /*0390*/ 	.byte	0x04, 0x2f
        /*0392*/ 	.short	(.L_153 - .L_152)
	.align		4
.L_152:
        /*0394*/ 	.word	index@(_ZN10layer_norm13ln_bwd_kernelINS_13Kernel_traitsI6__halfffffjLj1280ELj1ELj4ELj1ELj16ENS_18Kernel_traits_baseILj1280ES2_ffffjLj128EEEEELb0ELb0ELb0ELb1EEEvNS_9BwdParamsE)
        /*0398*/ 	.word	0x000000ff


	//----- nvinfo : EIATTR_FRAME_SIZE
	.align		4
.L_153:
        /*039c*/ 	.byte	0x04, 0x11
        /*039e*/ 	.short	(.L_155 - .L_154)
	.align		4
.L_154:
        /*03a0*/ 	.word	index@(_ZN10layer_norm13ln_bwd_kernelINS_13Kernel_traitsI6__halfffffjLj1280ELj1ELj4ELj1ELj16ENS_18Kernel_traits_baseILj1280ES2_ffffjLj128EEEEELb0ELb0ELb0ELb1EEEvNS_9BwdParamsE)
        /*03a4*/ 	.word	0x00000120


	//----- nvinfo : EIATTR_REGCOUNT
	.align		4
.L_155:
        /*03a8*/ 	.byte	0x04, 0x2f
        /*03aa*/ 	.short	(.L_157 - .L_156)
	.align		4
.L_156:
        /*03ac*/ 	.word	index@(_ZN10layer_norm13ln_bwd_kernelINS_13Kernel_traitsI6__halfffffjLj1280ELj1ELj4ELj1ELj16ENS_18Kernel_traits_baseILj1280ES2_ffffjLj128EEEEELb0ELb0ELb0ELb0EEEvNS_9BwdParamsE)
        /*03b0*/ 	.word	0x000000f8


	//----- nvinfo : EIATTR_FRAME_SIZE
	.align		4
.L_157:
        /*03b4*/ 	.byte	0x04, 0x11
        /*03b6*/ 	.short	(.L_159 - .L_158)
	.align		4
.L_158:
        /*03b8*/ 	.word	index@(_ZN10layer_norm13ln_bwd_kernelINS_13Kernel_traitsI6__halfffffjLj1280ELj1ELj4ELj1ELj16ENS_18Kernel_traits_baseILj1280ES2_ffffjLj128EEEEELb0ELb0ELb0ELb0EEEvNS_9BwdParamsE)
        /*03bc*/ 	.word	0x00000000


	//----- nvinfo : EIATTR_REGCOUNT
	.align		4
.L_159:
        /*03c0*/ 	.byte	0x04, 0x2f
        /*03c2*/ 	.short	(.L_161 - .L_160)
	.align		4
.L_160:
        /*03c4*/ 	.word	index@(_ZN10layer_norm13ln_bwd_kernelINS_13Kernel_traitsIf6__halffS2_fjLj1280ELj1ELj4ELj1ELj16ENS_18Kernel_traits_baseILj1280EfS2_fS2_fjLj128EEEEELb1ELb1ELb1ELb1EEEvNS_9BwdParamsE)
        /*03c8*/ 	.word	0x000000ff


	//----- nvinfo : EIATTR_FRAME_SIZE
	.align		4
.L_161:
        /*03cc*/ 	.byte	0x04, 0x11
        /*03ce*/ 	.short	(.L_163 - .L_162)
	.align		4
.L_162:
        /*03d0*/ 	.word	index@(_ZN10layer_norm13ln_bwd_kernelINS_13Kernel_traitsIf6__halffS2_fjLj1280ELj1ELj4ELj1ELj16ENS_18Kernel_traits_baseILj1280EfS2_fS2_fjLj128EEEEELb1ELb1ELb1ELb1EEEvNS_9BwdParamsE)
        /*03d4*/ 	.word	0x00000208


	//----- nvinfo : EIATTR_REGCOUNT
	.align		4
.L_163:
        /*03d8*/ 	.byte	0x04, 0x2f
        /*03da*/ 	.short	(.L_165 - .L_164)
	.align		4
.L_164:
        /*03dc*/ 	.word	index@(_ZN10layer_norm22ln_bwd_finalize_kernelINS_22Kernel_traits_finalizeILj1280Ef6__halffS2_fjLb1ELj1024ELj4ENS_18Kernel_traits_baseILj1280EfS2_fS2_fjLj1024EEEEELb1ELb1EEEvNS_9BwdParamsE)
        /*03e0*/ 	.word	0x00000020


	//----- nvinfo : EIATTR_FRAME_SIZE
	.align		4
.L_165:
        /*03e4*/ 	.byte	0x04, 0x11
        /*03e6*/ 	.short	(.L_167 - .L_166)
	.align		4
.L_166:
        /*03e8*/ 	.word	index@(_ZN10layer_norm22ln_bwd_finalize_kernelINS_22Kernel_traits_finalizeILj1280Ef6__halffS2_fjLb1ELj1024ELj4ENS_18Kernel_traits_baseILj1280EfS2_fS2_fjLj1024EEEEELb1ELb1EEEvNS_9BwdParamsE)
        /*03ec*/ 	.word	0x00000000


	//----- nvinfo : EIATTR_REGCOUNT
	.align		4
.L_167:
        /*03f0*/ 	.byte	0x04, 0x2f
        /*03f2*/ 	.short	(.L_169 - .L_168)
	.align		4
.L_168:
        /*03f4*/ 	.word	index@(_ZN10layer_norm13ln_bwd_kernelINS_13Kernel_traitsIf6__halffS2_fjLj1280ELj1ELj4ELj1ELj16ENS_18Kernel_traits_baseILj1280EfS2_fS2_fjLj128EEEEELb1ELb1ELb1ELb0EEEvNS_9BwdParamsE)
        /*03f8*/ 	.word	0x000000ff


	//----- nvinfo : EIATTR_FRAME_SIZE
	.align		4
.L_169:
        /*03fc*/ 	.byte	0x04, 0x11
        /*03fe*/ 	.short	(.L_171 - .L_170)
	.align		4
.L_170:
        /*0400*/ 	.word	index@(_ZN10layer_norm13ln_bwd_kernelINS_13Kernel_traitsIf6__halffS2_fjLj1280ELj1ELj4ELj1ELj16ENS_18Kernel_traits_baseILj1280EfS2_fS2_fjLj128EEEEELb1ELb1ELb1ELb0EEEvNS_9BwdParamsE)
        /*0404*/ 	.word	0x000001f0


	//----- nvinfo : EIATTR_REGCOUNT
	.align		4
.L_171:
        /*0408*/ 	.byte	0x04, 0x2f
        /*040a*/ 	.short	(.L_173 - .L_172)
	.align		4
.L_172:
        /*040c*/ 	.word	index@(_ZN10layer_norm22ln_bwd_finalize_kernelINS_22Kernel_traits_finalizeILj1280Ef6__halffS2_fjLb1ELj1024ELj4ENS_18Kernel_traits_baseILj1280EfS2_fS2_fjLj1024EEEEELb1ELb0EEEvNS_9BwdParamsE)
        /*0410*/ 	.word	0x00000020


	//----- nvinfo : EIATTR_FRAME_SIZE
	.align		4
.L_173:
        /*0414*/ 	.byte	0x04, 0x11
        /*0416*/ 	.short	(.L_175 - .L_174)
	.align		4
.L_174:
        /*0418*/ 	.word	index@(_ZN10layer_norm22ln_bwd_finalize_kernelINS_22Kernel_traits_finalizeILj1280Ef6__halffS2_fjLb1ELj1024ELj4ENS_18Kernel_traits_baseILj1280EfS2_fS2_fjLj1024EEEEELb1ELb0EEEvNS_9BwdParamsE)
        /*041c*/ 	.word	0x00000000


	//----- nvinfo : EIATTR_REGCOUNT
	.align		4
.L_175:
        /*0420*/ 	.byte	0x04, 0x2f
        /*0422*/ 	.short	(.L_177 - .L_176)
	.align		4
.L_176:
        /*0424*/ 	.word	index@(_ZN10layer_norm13ln_bwd_kernelINS_13Kernel_traitsIf6__halffS2_fjLj1280ELj1ELj4ELj1ELj16ENS_18Kernel_traits_baseILj1280EfS2_fS2_fjLj128EEEEELb1ELb1ELb0ELb1EEEvNS_9BwdParamsE)
        /*0428*/ 	.word	0x000000ff


	//----- nvinfo : EIATTR_FRAME_SIZE
	.align		4
.L_177:
        /*042c*/ 	.byte	0x04, 0x11
        /*042e*/ 	.short	(.L_179 - .L_178)
	.align		4
.L_178:
        /*0430*/ 	.word	index@(_ZN10layer_norm13ln_bwd_kernelINS_13Kernel_traitsIf6__halffS2_fjLj1280ELj1ELj4ELj1ELj16ENS_18Kernel_traits_baseILj1280EfS2_fS2_fjLj128EEEEELb1ELb1ELb0ELb1EEEvNS_9BwdParamsE)
        /*0434*/ 	.word	0x000001a8


	//----- nvinfo : EIATTR_REGCOUNT
	.align		4
.L_179:
        /*0438*/ 	.byte	0x04, 0x2f
        /*043a*/ 	.short	(.L_181 - .L_180)
	.align		4
.L_180:
        /*043c*/ 	.word	index@(_ZN10layer_norm13ln_bwd_kernelINS_13Kernel_traitsIf6__halffS2_fjLj1280ELj1ELj4ELj1ELj16ENS_18Kernel_traits_baseILj1280EfS2_fS2_fjLj128EEEEELb1ELb1ELb0ELb0EEEvNS_9BwdParamsE)
        /*0440*/ 	.word	0x000000ff


	//----- nvinfo : EIATTR_FRAME_SIZE
	.align		4
.L_181:
        /*0444*/ 	.byte	0x04, 0x11
        /*0446*/ 	.short	(.L_183 - .L_182)
	.align		4
.L_182:
        /*0448*/ 	.word	index@(_ZN10layer_norm13ln_bwd_kernelINS_13Kernel_traitsIf6__halffS2_fjLj1280ELj1ELj4ELj1ELj16ENS_18Kernel_traits_baseILj1280EfS2_fS2_fjLj128EEEEELb1ELb1ELb0ELb0EEEvNS_9BwdParamsE)
        /*044c*/ 	.word	0x000001d0


	//----- nvinfo : EIATTR_REGCOUNT
	.align		4
.L_183:
        /*0450*/ 	.byte	0x04, 0x2f
        /*0452*/ 	.short	(.L_185 - .L_184)
	.align		4
.L_184:
        /*0454*/ 	.word	index@(_ZN10layer_norm13ln_bwd_kernelINS_13Kernel_traitsIf6__halffS2_fjLj1280ELj1ELj4ELj1ELj16ENS_18Kernel_traits_baseILj1280EfS2_fS2_fjLj128EEEEELb1ELb0ELb1ELb1EEEvNS_9BwdParamsE)
        /*0458*/ 	.word	0x000000ff


	//----- nvinfo : EIATTR_FRAME_SIZE
	.align		4
.L_185:
        /*045c*/ 	.byte	0x04, 0x11
        /*045e*/ 	.short	(.L_187 - .L_186)
	.align		4
.L_186:
        /*0460*/ 	.word	index@(_ZN10layer_norm13ln_bwd_kernelINS_13Kernel_traitsIf6__halffS2_fjLj1280ELj1ELj4ELj1ELj16ENS_18Kernel_traits_baseILj1280EfS2_fS2_fjLj128EEEEELb1ELb0ELb1ELb1EEEvNS_9BwdParamsE)
        /*0464*/ 	.word	0x00000080


	//----- nvinfo : EIATTR_REGCOUNT
	.align		4
.L_187:
        /*0468*/ 	.byte	0x04, 0x2f
        /*046a*/ 	.short	(.L_189 - .L_188)
	.align		4
.L_188:
        /*046c*/ 	.word	index@(_ZN10layer_norm22ln_bwd_finalize_kernelINS_22Kernel_traits_finalizeILj1280Ef6__halffS2_fjLb0ELj1024ELj4ENS_18Kernel_traits_baseILj1280EfS2_fS2_fjLj1024EEEEELb0ELb1EEEvNS_9BwdParamsE)
        /*0470*/ 	.word	0x00000020


	//----- nvinfo : EIATTR_FRAME_SIZE
	.align		4
.L_189:
        /*0474*/ 	.byte	0x04, 0x11
        /*0476*/ 	.short	(.L_191 - .L_190)
	.align		4
.L_190:
        /*0478*/ 	.word	index@(_ZN10layer_norm22ln_bwd_finalize_kernelINS_22Kernel_traits_finalizeILj1280Ef6__halffS2_fjLb0ELj1024ELj4ENS_18Kernel_traits_baseILj1280EfS2_fS2_fjLj1024EEEEELb0ELb1EEEvNS_9BwdParamsE)
        /*047c*/ 	.word	0x00000000


	//----- nvinfo : EIATTR_REGCOUNT
	.align		4
.L_191:
        /*0480*/ 	.byte	0x04, 0x2f
        /*0482*/ 	.short	(.L_193 - .L_192)
	.align		4
.L_192:
        /*0484*/ 	.word	index@(_ZN10layer_norm13ln_bwd_kernelINS_13Kernel_traitsIf6__halffS2_fjLj1280ELj1ELj4ELj1ELj16ENS_18Kernel_traits_baseILj1280EfS2_fS2_fjLj128EEEEELb1ELb0ELb1ELb0EEEvNS_9BwdParamsE)
        /*0488*/ 	.word	0x000000ff


	//----- nvinfo : EIATTR_FRAME_SIZE
	.align		4
.L_193:
        /*048c*/ 	.byte	0x04, 0x11
        /*048e*/ 	.short	(.L_195 - .L_194)
	.align		4
.L_194:
        /*0490*/ 	.word	index@(_ZN10layer_norm13ln_bwd_kernelINS_13Kernel_traitsIf6__halffS2_fjLj1280ELj1ELj4ELj1ELj16ENS_18Kernel_traits_baseILj1280EfS2_fS2_fjLj128EEEEELb1ELb0ELb1ELb0EEEvNS_9BwdParamsE)
        /*0494*/ 	.word	0x000000a0


	//----- nvinfo : EIATTR_REGCOUNT
	.align		4
.L_195:
        /*0498*/ 	.byte	0x04, 0x2f
        /*049a*/ 	.short	(.L_197 - .L_196)
	.align		4
.L_196:
        /*049c*/ 	.word	index@(_ZN10layer_norm22ln_bwd_finalize_kernelINS_22Kernel_traits_finalizeILj1280Ef6__halffS2_fjLb0ELj1024ELj4ENS_18Kernel_traits_baseILj1280EfS2_fS2_fjLj1024EEEEELb0ELb0EEEvNS_9BwdParamsE)
        /*04a0*/ 	.word	0x0000003f


	//----- nvinfo : EIATTR_FRAME_SIZE
	.align		4
.L_197:
        /*04a4*/ 	.byte	0x04, 0x11
        /*04a6*/ 	.short	(.L_199 - .L_198)
	.align		4
.L_198:
        /*04a8*/ 	.word	index@(_ZN10layer_norm22ln_bwd_finalize_kernelINS_22Kernel_traits_finalizeILj1280Ef6__halffS2_fjLb0ELj1024ELj4ENS_18Kernel_traits_baseILj1280EfS2_fS2_fjLj1024EEEEELb0ELb0EEEvNS_9BwdParamsE)
        /*04ac*/ 	.word	0x00000000


	//----- nvinfo : EIATTR_REGCOUNT
	.align		4
.L_199:
        /*04b0*/ 	.byte	0x04, 0x2f
        /*04b2*/ 	.short	(.L_201 - .L_200)
	.align		4
.L_200:
        /*04b4*/ 	.word	index@(_ZN10layer_norm13ln_bwd_kernelINS_13Kernel_traitsIf6__halffS2_fjLj1280ELj1ELj4ELj1ELj16ENS_18Kernel_traits_baseILj1280EfS2_fS2_fjLj128EEEEELb1ELb0ELb0ELb1EEEvNS_9BwdParamsE)
        /*04b8*/ 	.word	0x000000ff


	//----- nvinfo : EIATTR_FRAME_SIZE
	.align		4
.L_201:
        /*04bc*/ 	.byte	0x04, 0x11
        /*04be*/ 	.short	(.L_203 - .L_202)
	.align		4
.L_202:
        /*04c0*/ 	.word	index@(_ZN10layer_norm13ln_bwd_kernelINS_13Kernel_traitsIf6__halffS2_fjLj1280ELj1ELj4ELj1ELj16ENS_18Kernel_traits_baseILj1280EfS2_fS2_fjLj128EEEEELb1ELb0ELb0ELb1EEEvNS_9BwdParamsE)
        /*04c4*/ 	.word	0x00000088


	//----- nvinfo : EIATTR_REGCOUNT
	.align		4
.L_203:
        /*04c8*/ 	.byte	0x04, 0x2f
        /*04ca*/ 	.short	(.L_205 - .L_204)
	.align		4
.L_204:
        /*04cc*/ 	.word	index@(_ZN10layer_norm13ln_bwd_kernelINS_13Kernel_traitsIf6__halffS2_fjLj1280ELj1ELj4ELj1ELj16ENS_18Kernel_traits_baseILj1280EfS2_fS2_fjLj128EEEEELb1ELb0ELb0ELb0EEEvNS_9BwdParamsE)
        /*04d0*/ 	.word	0x000000ff


	//----- nvinfo : EIATTR_FRAME_SIZE
	.align		4
.L_205:
        /*04d4*/ 	.byte	0x04, 0x11
        /*04d6*/ 	.short	(.L_207 - .L_206)
	.align		4
.L_206:
        /*04d8*/ 	.word	index@(_ZN10layer_norm13ln_bwd_kernelINS_13Kernel_traitsIf6__halffS2_fjLj1280ELj1ELj4ELj1ELj16ENS_18Kernel_traits_baseILj1280EfS2_fS2_fjLj128EEEEELb1ELb0ELb0ELb0EEEvNS_9BwdParamsE)
        /*04dc*/ 	.word	0x00000078


	//----- nvinfo : EIATTR_REGCOUNT
	.align		4
.L_207:
        /*04e0*/ 	.byte	0x04, 0x2f
        /*04e2*/ 	.short	(.L_209 - .L_208)
	.align		4
.L_208:
        /*04e4*/ 	.word	index@(_ZN10layer_norm13ln_bwd_kernelINS_13Kernel_traitsIf6__halffS2_fjLj1280ELj1ELj4ELj1ELj16ENS_18Kernel_traits_baseILj1280EfS2_fS2_fjLj128EEEEELb0ELb1ELb1ELb1EEEvNS_9BwdParamsE)
        /*04e8*/ 	.word	0x000000ff


	//----- nvinfo : EIATTR_FRAME_SIZE
	.align		4
.L_209:
        /*04ec*/ 	.byte	0x04, 0x11
        /*04ee*/ 	.short	(.L_211 - .L_210)
	.align		4
.L_210:
        /*04f0*/ 	.word	index@(_ZN10layer_norm13ln_bwd_kernelINS_13Kernel_traitsIf6__halffS2_fjLj1280ELj1ELj4ELj1ELj16ENS_18Kernel_traits_baseILj1280EfS2_fS2_fjLj128EEEEELb0ELb1ELb1ELb1EEEvNS_9BwdParamsE)
        /*04f4*/ 	.word	0x000001b0


	//----- nvinfo : EIATTR_REGCOUNT
	.align		4
.L_211:
        /*04f8*/ 	.byte	0x04, 0x2f
        /*04fa*/ 	.short	(.L_213 - .L_212)
	.align		4
.L_212:
        /*04fc*/ 	.word	index@(_ZN10layer_norm13ln_bwd_kernelINS_13Kernel_traitsIf6__halffS2_fjLj1280ELj1ELj4ELj1ELj16ENS_18Kernel_traits_baseILj1280EfS2_fS2_fjLj128EEEEELb0ELb1ELb1ELb0EEEvNS_9BwdParamsE)
        /*0500*/ 	.word	0x000000ff


	//----- nvinfo : EIATTR_FRAME_SIZE
	.align		4
.L_213:
        /*0504*/ 	.byte	0x04, 0x11
        /*0506*/ 	.short	(.L_215 - .L_214)
	.align		4
.L_214:
        /*0508*/ 	.word	index@(_ZN10layer_norm13ln_bwd_kernelINS_13Kernel_traitsIf6__halffS2_fjLj1280ELj1ELj4ELj1ELj16ENS_18Kernel_traits_baseILj1280EfS2_fS2_fjLj128EEEEELb0ELb1ELb1ELb0EEEvNS_9BwdParamsE)
        /*050c*/ 	.word	0x000001c8


	//----- nvinfo : EIATTR_REGCOUNT
	.align		4
.L_215:
        /*0510*/ 	.byte	0x04, 0x2f
        /*0512*/ 	.short	(.L_217 - .L_216)
	.align		4
.L_216:
        /*0514*/ 	.word	index@(_ZN10layer_norm13ln_bwd_kernelINS_13Kernel_traitsIf6__halffS2_fjLj1280ELj1ELj4ELj1ELj16ENS_18Kernel_traits_baseILj1280EfS2_fS2_fjLj128EEEEELb0ELb1ELb0ELb1EEEvNS_9BwdParamsE)
        /*0518*/ 	.word	0x000000ff


	//----- nvinfo : EIATTR_FRAME_SIZE
	.align		4
.L_217:
        /*051c*/ 	.byte	0x04, 0x11
        /*051e*/ 	.short	(.L_219 - .L_218)
	.align		4
.L_218:
        /*0520*/ 	.word	index@(_ZN10layer_norm13ln_bwd_kernelINS_13Kernel_traitsIf6__halffS2_fjLj1280ELj1ELj4ELj1ELj16ENS_18Kernel_traits_baseILj1280EfS2_fS2_fjLj128EEEEELb0ELb1ELb0ELb1EEEvNS_9BwdParamsE)
        /*0524*/ 	.word	0x000001a8


	//----- nvinfo : EIATTR_REGCOUNT
	.align		4
.L_219:
        /*0528*/ 	.byte	0x04, 0x2f
        /*052a*/ 	.short	(.L_221 - .L_220)
	.align		4
.L_220:
        /*052c*/ 	.word	index@(_ZN10layer_norm13ln_bwd_kernelINS_13Kernel_traitsIf6__halffS2_fjLj1280ELj1ELj4ELj1ELj16ENS_18Kernel_traits_baseILj1280EfS2_fS2_fjLj128EEEEELb0ELb1ELb0ELb0EEEvNS_9BwdParamsE)
        /*0530*/ 	.word	0x000000ff


	//----- nvinfo : EIATTR_FRAME_SIZE
	.align		4
.L_221:
        /*0534*/ 	.byte	0x04, 0x11
        /*0536*/ 	.short	(.L_223 - .L_222)
	.align		4
.L_222:
        /*0538*/ 	.word	index@(_ZN10layer_norm13ln_bwd_kernelINS_13Kernel_traitsIf6__halffS2_fjLj1280ELj1ELj4ELj1ELj16ENS_18Kernel_traits_baseILj1280EfS2_fS2_fjLj128EEEEELb0ELb1ELb0ELb0EEEvNS_9BwdParamsE)
        /*053c*/ 	.word	0x000001a8


	//----- nvinfo : EIATTR_REGCOUNT
	.align		4
.L_223:
        /*0540*/ 	.byte	0x04, 0x2f
        /*0542*/ 	.short	(.L_225 - .L_224)
	.align		4
.L_224:
        /*0544*/ 	.word	index@(_ZN10layer_norm13ln_bwd_kernelINS_13Kernel_traitsIf6__halffS2_fjLj1280ELj1ELj4ELj1ELj16ENS_18Kernel_traits_baseILj1280EfS2_fS2_fjLj128EEEEELb0ELb0ELb1ELb1EEEvNS_9BwdParamsE)
        /*0548*/ 	.word	0x000000ff


	//----- nvinfo : EIATTR_FRAME_SIZE
	.align		4
.L_225:
        /*054c*/ 	.byte	0x04, 0x11
        /*054e*/ 	.short	(.L_227 - .L_226)
	.align		4
.L_226:
        /*0550*/ 	.word	index@(_ZN10layer_norm13ln_bwd_kernelINS_13Kernel_traitsIf6__halffS2_fjLj1280ELj1ELj4ELj1ELj16ENS_18Kernel_traits_baseILj1280EfS2_fS2_fjLj128EEEEELb0ELb0ELb1ELb1EEEvNS_9BwdParamsE)
        /*0554*/ 	.word	0x00000050


	//----- nvinfo : EIATTR_REGCOUNT
	.align		4
.L_227:
        /*0558*/ 	.byte	0x04, 0x2f
        /*055a*/ 	.short	(.L_229 - .L_228)
	.align		4
.L_228:
        /*055c*/ 	.word	index@(_ZN10layer_norm13ln_bwd_kernelINS_13Kernel_traitsIf6__halffS2_fjLj1280ELj1ELj4ELj1ELj16ENS_18Kernel_traits_baseILj1280EfS2_fS2_fjLj128EEEEELb0ELb0ELb1ELb0EEEvNS_9BwdParamsE)
        /*0560*/ 	.word	0x000000ff


	//----- nvinfo : EIATTR_FRAME_SIZE
	.align		4
.L_229:
        /*0564*/ 	.byte	0x04, 0x11
        /*0566*/ 	.short	(.L_231 - .L_230)
	.align		4
.L_230:
        /*0568*/ 	.word	index@(_ZN10layer_norm13ln_bwd_kernelINS_13Kernel_traitsIf6__halffS2_fjLj1280ELj1ELj4ELj1ELj16ENS_18Kernel_traits_baseILj1280EfS2_fS2_fjLj128EEEEELb0ELb0ELb1ELb0EEEvNS_9BwdParamsE)
        /*056c*/ 	.word	0x00000070


	//----- nvinfo : EIATTR_REGCOUNT
	.align		4
.L_231:
        /*0570*/ 	.byte	0x04, 0x2f
        /*0572*/ 	.short	(.L_233 - .L_232)
	.align		4
.L_232:
        /*0574*/ 	.word	index@(_ZN10layer_norm13ln_bwd_kernelINS_13Kernel_traitsIf6__halffS2_fjLj1280ELj1ELj4ELj1ELj16ENS_18Kernel_traits_baseILj1280EfS2_fS2_fjLj128EEEEELb0ELb0ELb0ELb1EEEvNS_9BwdParamsE)
        /*0578*/ 	.word	0x000000ff


	//----- nvinfo : EIATTR_FRAME_SIZE
	.align		4
.L_233:
        /*057c*/ 	.byte	0x04, 0x11
        /*057e*/ 	.short	(.L_235 - .L_234)
	.align		4
.L_234:
        /*0580*/ 	.word	index@(_ZN10layer_norm13ln_bwd_kernelINS_13Kernel_traitsIf6__halffS2_fjLj1280ELj1ELj4ELj1ELj16ENS_18Kernel_traits_baseILj1280EfS2_fS2_fjLj128EEEEELb0ELb0ELb0ELb1EEEvNS_9BwdParamsE)
        /*0584*/ 	.word	0x00000020


	//----- nvinfo : EIATTR_REGCOUNT
	.align		4
.L_235:
        /*0588*/ 	.byte	0x04, 0x2f
        /*058a*/ 	.short	(.L_237 - .L_236)
	.align		4
.L_236:
        /*058c*/ 	.word	index@(_ZN10layer_norm13ln_bwd_kernelINS_13Kernel_traitsIf6__halffS2_fjLj1280ELj1ELj4ELj1ELj16ENS_18Kernel_traits_baseILj1280EfS2_fS2_fjLj128EEEEELb0ELb0ELb0ELb0EEEvNS_9BwdParamsE)
        /*0590*/ 	.word	0x000000ff


	//----- nvinfo : EIATTR_FRAME_SIZE
	.align		4
.L_237:
        /*0594*/ 	.byte	0x04, 0x11
        /*0596*/ 	.short	(.L_239 - .L_238)
	.align		4
.L_238:
        /*0598*/ 	.word	index@(_ZN10layer_norm13ln_bwd_kernelINS_13Kernel_traitsIf6__halffS2_fjLj1280ELj1ELj4ELj1ELj16ENS_18Kernel_traits_baseILj1280EfS2_fS2_fjLj128EEEEELb0ELb0ELb0ELb0EEEvNS_9BwdParamsE)
        /*059c*/ 	.word	0x00000050


	//----- nvinfo : EIATTR_REGCOUNT
	.align		4
.L_239:
        /*05a0*/ 	.byte	0x04, 0x2f
        /*05a2*/ 	.short	(.L_241 - .L_240)
	.align		4
.L_240:
        /*05a4*/ 	.word	index@(_ZN10layer_norm13ln_bwd_kernelINS_13Kernel_traitsI6__halfS2_fS2_fjLj1280ELj1ELj4ELj1ELj16ENS_18Kernel_traits_baseILj1280ES2_S2_fS2_fjLj128EEEEELb1ELb1ELb1ELb1EEEvNS_9BwdParamsE)
        /*05a8*/ 	.word	0x000000ff


	//----- nvinfo : EIATTR_FRAME_SIZE
	.align		4
.L_241:
        /*05ac*/ 	.byte	0x04, 0x11
        /*05ae*/ 	.short	(.L_243 - .L_242)
	.align		4
.L_242:
        /*05b0*/ 	.word	index@(_ZN10layer_norm13ln_bwd_kernelINS_13Kernel_traitsI6__halfS2_fS2_fjLj1280ELj1ELj4ELj1ELj16ENS_18Kernel_traits_baseILj1280ES2_S2_fS2_fjLj128EEEEELb1ELb1ELb1ELb1EEEvNS_9BwdParamsE)
        /*05b4*/ 	.word	0x00000120


	//----- nvinfo : EIATTR_REGCOUNT
	.align		4
.L_243:
        /*05b8*/ 	.byte	0x04, 0x2f
        /*05ba*/ 	.short	(.L_245 - .L_244)
	.align		4
.L_244:
        /*05bc*/ 	.word	index@(_ZN10layer_norm22ln_bwd_finalize_kernelINS_22Kernel_traits_finalizeILj1280E6__halfS2_fS2_fjLb1ELj1024ELj4ENS_18Kernel_traits_baseILj1280ES2_S2_fS2_fjLj1024EEEEELb1ELb1EEEvNS_9BwdParamsE)
        /*05c0*/ 	.word	0x00000020


	//----- nvinfo : EIATTR_FRAME_SIZE
	.align		4
.L_245:
        /*05c4*/ 	.byte	0x04, 0x11
        /*05c6*/ 	.short	(.L_247 - .L_246)
	.align		4
.L_246:
        /*05c8*/ 	.word	index@(_ZN10layer_norm22ln_bwd_finalize_kernelINS_22Kernel_traits_finalizeILj1280E6__halfS2_fS2_fjLb1ELj1024ELj4ENS_18Kernel_traits_baseILj1280ES2_S2_fS2_fjLj1024EEEEELb1ELb1EEEvNS_9BwdParamsE)
        /*05cc*/ 	.word	0x00000000


	//----- nvinfo : EIATTR_REGCOUNT
	.align		4
.L_247:
        /*05d0*/ 	.byte	0x04, 0x2f
        /*05d2*/ 	.short	(.L_249 - .L_248)
	.align		4
.L_248:
        /*05d4*/ 	.word	index@(_ZN10layer_norm13ln_bwd_kernelINS_13Kernel_traitsI6__halfS2_fS2_fjLj1280ELj1ELj4ELj1ELj16ENS_18Kernel_traits_baseILj1280ES2_S2_fS2_fjLj128EEEEELb1ELb1ELb1ELb0EEEvNS_9BwdParamsE)
        /*05d8*/ 	.word	0x000000ff


	//----- nvinfo : EIATTR_FRAME_SIZE
	.align		4
.L_249:
        /*05dc*/ 	.byte	0x04, 0x11
        /*05de*/ 	.short	(.L_251 - .L_250)
	.align		4
.L_250:
        /*05e0*/ 	.word	index@(_ZN10layer_norm13ln_bwd_kernelINS_13Kernel_traitsI6__halfS2_fS2_fjLj1280ELj1ELj4ELj1ELj16ENS_18Kernel_traits_baseILj1280ES2_S2_fS2_fjLj128EEEEELb1ELb1ELb1ELb0EEEvNS_9BwdParamsE)
        /*05e4*/ 	.word	0x00000148


	//----- nvinfo : EIATTR_REGCOUNT
	.align		4
.L_251:
        /*05e8*/ 	.byte	0x04, 0x2f
        /*05ea*/ 	.short	(.L_253 - .L_252)
	.align		4
.L_252:
        /*05ec*/ 	.word	index@(_ZN10layer_norm22ln_bwd_finalize_kernelINS_22Kernel_traits_finalizeILj1280E6__halfS2_fS2_fjLb1ELj1024ELj4ENS_18Kernel_traits_baseILj1280ES2_S2_fS2_fjLj1024EEEEELb1ELb0EEEvNS_9BwdParamsE)
        /*05f0*/ 	.word	0x00000020


	//----- nvinfo : EIATTR_FRAME_SIZE
	.align		4
.L_253:
        /*05f4*/ 	.byte	0x04, 0x11
        /*05f6*/ 	.short	(.L_255 - .L_254)
	.align		4
.L_254:
        /*05f8*/ 	.word	index@(_ZN10layer_norm22ln_bwd_finalize_kernelINS_22Kernel_traits_finalizeILj1280E6__halfS2_fS2_fjLb1ELj1024ELj4ENS_18Kernel_traits_baseILj1280ES2_S2_fS2_fjLj1024EEEEELb1ELb0EEEvNS_9BwdParamsE)
        /*05fc*/ 	.word	0x00000000


	//----- nvinfo : EIATTR_REGCOUNT
	.align		4
.L_255:
        /*0600*/ 	.byte	0x04, 0x2f
        /*0602*/ 	.short	(.L_257 - .L_256)
	.align		4
.L_256:
        /*0604*/ 	.word	index@(_ZN10layer_norm13ln_bwd_kernelINS_13Kernel_traitsI6__halfS2_fS2_fjLj1280ELj1ELj4ELj1ELj16ENS_18Kernel_traits_baseILj1280ES2_S2_fS2_fjLj128EEEEELb1ELb1ELb0ELb1EEEvNS_9BwdParamsE)
        /*0608*/ 	.word	0x000000ff


	//----- nvinfo : EIATTR_FRAME_SIZE
	.align		4
.L_257:
        /*060c*/ 	.byte	0x04, 0x11
        /*060e*/ 	.short	(.L_259 - .L_258)
	.align		4
.L_258:
        /*0610*/ 	.word	index@(_ZN10layer_norm13ln_bwd_kernelINS_13Kernel_traitsI6__halfS2_fS2_fjLj1280ELj1ELj4ELj1ELj16ENS_18Kernel_traits_baseILj1280ES2_S2_fS2_fjLj128EEEEELb1ELb1ELb0ELb1EEEvNS_9BwdParamsE)
        /*0614*/ 	.word	0x00000198


	//----- nvinfo : EIATTR_REGCOUNT
	.align		4
.L_259:
        /*0618*/ 	.byte	0x04, 0x2f
        /*061a*/ 	.short	(.L_261 - .L_260)
	.align		4
.L_260:
        /*061c*/ 	.word	index@(_ZN10layer_norm13ln_bwd_kernelINS_13Kernel_traitsI6__halfS2_fS2_fjLj1280ELj1ELj4ELj1ELj16ENS_18Kernel_traits_baseILj1280ES2_S2_fS2_fjLj128EEEEELb1ELb1ELb0ELb0EEEvNS_9BwdParamsE)
        /*0620*/ 	.word	0x000000ff


	//----- nvinfo : EIATTR_FRAME_SIZE
	.align		4
.L_261:
        /*0624*/ 	.byte	0x04, 0x11
        /*0626*/ 	.short	(.L_263 - .L_262)
	.align		4
.L_262:
        /*0628*/ 	.word	index@(_ZN10layer_norm13ln_bwd_kernelINS_13Kernel_traitsI6__halfS2_fS2_fjLj1280ELj1ELj4ELj1ELj16ENS_18Kernel_traits_baseILj1280ES2_S2_fS2_fjLj128EEEEELb1ELb1ELb0ELb0EEEvNS_9BwdParamsE)
        /*062c*/ 	.word	0x00000118


	//----- nvinfo : EIATTR_REGCOUNT
	.align		4
.L_263:
        /*0630*/ 	.byte	0x04, 0x2f
        /*0632*/ 	.short	(.L_265 - .L_264)
	.align		4
.L_264:
        /*0634*/ 	.word	index@(_ZN10layer_norm13ln_bwd_kernelINS_13Kernel_traitsI6__halfS2_fS2_fjLj1280ELj1ELj4ELj1ELj16ENS_18Kernel_traits_baseILj1280ES2_S2_fS2_fjLj128EEEEELb1ELb0ELb1ELb1EEEvNS_9BwdParamsE)
        /*0638*/ 	.word	0x000000ff


	//----- nvinfo : EIATTR_FRAME_SIZE
	.align		4
.L_265:
        /*063c*/ 	.byte	0x04, 0x11
        /*063e*/ 	.short	(.L_267 - .L_266)
	.align		4
.L_266:
        /*0640*/ 	.word	index@(_ZN10layer_norm13ln_bwd_kernelINS_13Kernel_traitsI6__halfS2_fS2_fjLj1280ELj1ELj4ELj1ELj16ENS_18Kernel_traits_baseILj1280ES2_S2_fS2_fjLj128EEEEELb1ELb0ELb1ELb1EEEvNS_9BwdParamsE)
        /*0644*/ 	.word	0x00000018


	//----- nvinfo : EIATTR_REGCOUNT
	.align		4
.L_267:
        /*0648*/ 	.byte	0x04, 0x2f
        /*064a*/ 	.short	(.L_269 - .L_268)
	.align		4
.L_268:
        /*064c*/ 	.word	index@(_ZN10layer_norm22ln_bwd_finalize_kernelINS_22Kernel_traits_finalizeILj1280E6__halfS2_fS2_fjLb0ELj1024ELj4ENS_18Kernel_traits_baseILj1280ES2_S2_fS2_fjLj1024EEEEELb0ELb1EEEvNS_9BwdParamsE)
        /*0650*/ 	.word	0x00000020


	//----- nvinfo : EIATTR_FRAME_SIZE
	.align		4
.L_269:
        /*0654*/ 	.byte	0x04, 0x11
        /*0656*/ 	.short	(.L_271 - .L_270)
	.align		4
.L_270:
        /*0658*/ 	.word	index@(_ZN10layer_norm22ln_bwd_finalize_kernelINS_22Kernel_traits_finalizeILj1280E6__halfS2_fS2_fjLb0ELj1024ELj4ENS_18Kernel_traits_baseILj1280ES2_S2_fS2_fjLj1024EEEEELb0ELb1EEEvNS_9BwdParamsE)
        /*065c*/ 	.word	0x00000000


	//----- nvinfo : EIATTR_REGCOUNT
	.align		4
.L_271:
        /*0660*/ 	.byte	0x04, 0x2f
        /*0662*/ 	.short	(.L_273 - .L_272)
	.align		4
.L_272:
        /*0664*/ 	.word	index@(_ZN10layer_norm13ln_bwd_kernelINS_13Kernel_traitsI6__halfS2_fS2_fjLj1280ELj1ELj4ELj1ELj16ENS_18Kernel_traits_baseILj1280ES2_S2_fS2_fjLj128EEEEELb1ELb0ELb1ELb0EEEvNS_9BwdParamsE)
        /*0668*/ 	.word	0x000000ff


	//----- nvinfo : EIATTR_FRAME_SIZE
	.align		4
.L_273:
        /*066c*/ 	.byte	0x04, 0x11
        /*066e*/ 	.short	(.L_275 - .L_274)
	.align		4
.L_274:
        /*0670*/ 	.word	index@(_ZN10layer_norm13ln_bwd_kernelINS_13Kernel_traitsI6__halfS2_fS2_fjLj1280ELj1ELj4ELj1ELj16ENS_18Kernel_traits_baseILj1280ES2_S2_fS2_fjLj128EEEEELb1ELb0ELb1ELb0EEEvNS_9BwdParamsE)
        /*0674*/ 	.word	0x00000048


	//----- nvinfo : EIATTR_REGCOUNT
	.align		4
.L_275:
        /*0678*/ 	.byte	0x04, 0x2f
        /*067a*/ 	.short	(.L_277 - .L_276)
	.align		4
.L_276:
        /*067c*/ 	.word	index@(_ZN10layer_norm22ln_bwd_finalize_kernelINS_22Kernel_traits_finalizeILj1280E6__halfS2_fS2_fjLb0ELj1024ELj4ENS_18Kernel_traits_baseILj1280ES2_S2_fS2_fjLj1024EEEEELb0ELb0EEEvNS_9BwdParamsE)
        /*0680*/ 	.word	0x0000003f


	//----- nvinfo : EIATTR_FRAME_SIZE
	.align		4
.L_277:
        /*0684*/ 	.byte	0x04, 0x11
        /*0686*/ 	.short	(.L_279 - .L_278)
	.align		4
.L_278:
        /*0688*/ 	.word	index@(_ZN10layer_norm22ln_bwd_finalize_kernelINS_22Kernel_traits_finalizeILj1280E6__halfS2_fS2_fjLb0ELj1024ELj4ENS_18Kernel_traits_baseILj1280ES2_S2_fS2_fjLj1024EEEEELb0ELb0EEEvNS_9BwdParamsE)
        /*068c*/ 	.word	0x00000000


	//----- nvinfo : EIATTR_REGCOUNT
	.align		4
.L_279:
        /*0690*/ 	.byte	0x04, 0x2f
        /*0692*/ 	.short	(.L_281 - .L_280)
	.align		4
.L_280:
        /*0694*/ 	.word	index@(_ZN10layer_norm13ln_bwd_kernelINS_13Kernel_traitsI6__halfS2_fS2_fjLj1280ELj1ELj4ELj1ELj16ENS_18Kernel_traits_baseILj1280ES2_S2_fS2_fjLj128EEEEELb1ELb0ELb0ELb1EEEvNS_9BwdParamsE)
        /*0698*/ 	.word	0x000000ff


	//----- nvinfo : EIATTR_FRAME_SIZE
	.align		4
.L_281:
        /*069c*/ 	.byte	0x04, 0x11
        /*069e*/ 	.short	(.L_283 - .L_282)
	.align		4
.L_282:
        /*06a0*/ 	.word	index@(_ZN10layer_norm13ln_bwd_kernelINS_13Kernel_traitsI6__halfS2_fS2_fjLj1280ELj1ELj4ELj1ELj16ENS_18Kernel_traits_baseILj1280ES2_S2_fS2_fjLj128EEEEELb1ELb0ELb0ELb1EEEvNS_9BwdParamsE)
        /*06a4*/ 	.word	0x00000050


	//----- nvinfo : EIATTR_REGCOUNT
	.align		4
.L_283:
        /*06a8*/ 	.byte	0x04, 0x2f
        /*06aa*/ 	.short	(.L_285 - .L_284)
	.align		4
.L_284:
        /*06ac*/ 	.word	index@(_ZN10layer_norm13ln_bwd_kernelINS_13Kernel_traitsI6__halfS2_fS2_fjLj1280ELj1ELj4ELj1ELj16ENS_18Kernel_traits_baseILj1280ES2_S2_fS2_fjLj128EEEEELb1ELb0ELb0ELb0EEEvNS_9BwdParamsE)
        /*06b0*/ 	.word	0x000000ff


	//----- nvinfo : EIATTR_FRAME_SIZE
	.align		4
.L_285:
        /*06b4*/ 	.byte	0x04, 0x11
        /*06b6*/ 	.short	(.L_287 - .L_286)
	.align		4
.L_286:
        /*06b8*/ 	.word	index@(_ZN10layer_norm13ln_bwd_kernelINS_13Kernel_traitsI6__halfS2_fS2_fjLj1280ELj1ELj4ELj1ELj16ENS_18Kernel_traits_baseILj1280ES2_S2_fS2_fjLj128EEEEELb1ELb0ELb0ELb0EEEvNS_9BwdParamsE)
        /*06bc*/ 	.word	0x00000028


	//----- nvinfo : EIATTR_REGCOUNT
	.align		4
.L_287:
        /*06c0*/ 	.byte	0x04, 0x2f
        /*06c2*/ 	.short	(.L_289 - .L_288)
	.align		4
.L_288:
        /*06c4*/ 	.word	index@(_ZN10layer_norm13ln_bwd_kernelINS_13Kernel_traitsI6__halfS2_fS2_fjLj1280ELj1ELj4ELj1ELj16ENS_18Kernel_traits_baseILj1280ES2_S2_fS2_fjLj128EEEEELb0ELb1ELb1ELb1EEEvNS_9BwdParamsE)
        /*06c8*/ 	.word	0x000000ff


	//----- nvinfo : EIATTR_FRAME_SIZE
	.align		4
.L_289:
        /*06cc*/ 	.byte	0x04, 0x11
        /*06ce*/ 	.short	(.L_291 - .L_290)
	.align		4
.L_290:
        /*06d0*/ 	.word	index@(_ZN10layer_norm13ln_bwd_kernelINS_13Kernel_traitsI6__halfS2_fS2_fjLj1280ELj1ELj4ELj1ELj16ENS_18Kernel_traits_baseILj1280ES2_S2_fS2_fjLj128EEEEELb0ELb1ELb1ELb1EEEvNS_9BwdParamsE)
        /*06d4*/ 	.word	0x000000e8


	//----- nvinfo : EIATTR_REGCOUNT
	.align		4
.L_291:
        /*06d8*/ 	.byte	0x04, 0x2f
        /*06da*/ 	.short	(.L_293 - .L_292)
	.align		4
.L_292:
        /*06dc*/ 	.word	index@(_ZN10layer_norm13ln_bwd_kernelINS_13Kernel_traitsI6__halfS2_fS2_fjLj1280ELj1ELj4ELj1ELj16ENS_18Kernel_traits_baseILj1280ES2_S2_fS2_fjLj128EEEEELb0ELb1ELb1ELb0EEEvNS_9BwdParamsE)
        /*06e0*/ 	.word	0x000000ff


	//----- nvinfo : EIATTR_FRAME_SIZE
	.align		4
.L_293:
        /*06e4*/ 	.byte	0x04, 0x11
        /*06e6*/ 	.short	(.L_295 - .L_294)
	.align		4
.L_294:
        /*06e8*/ 	.word	index@(_ZN10layer_norm13ln_bwd_kernelINS_13Kernel_traitsI6__halfS2_fS2_fjLj1280ELj1ELj4ELj1ELj16ENS_18Kernel_traits_baseILj1280ES2_S2_fS2_fjLj128EEEEELb0ELb1ELb1ELb0EEEvNS_9BwdParamsE)
        /*06ec*/ 	.word	0x00000120


	//----- nvinfo : EIATTR_REGCOUNT
	.align		4
.L_295:
        /*06f0*/ 	.byte	0x04, 0x2f
        /*06f2*/ 	.short	(.L_297 - .L_296)
	.align		4
.L_296:
        /*06f4*/ 	.word	index@(_ZN10layer_norm13ln_bwd_kernelINS_13Kernel_traitsI6__halfS2_fS2_fjLj1280ELj1ELj4ELj1ELj16ENS_18Kernel_traits_baseILj1280ES2_S2_fS2_fjLj128EEEEELb0ELb1ELb0ELb1EEEvNS_9BwdParamsE)
        /*06f8*/ 	.word	0x000000ff


	//----- nvinfo : EIATTR_FRAME_SIZE
	.align		4
.L_297:
        /*06fc*/ 	.byte	0x04, 0x11
        /*06fe*/ 	.short	(.L_299 - .L_298)
	.align		4
.L_298:
        /*0700*/ 	.word	index@(_ZN10layer_norm13ln_bwd_kernelINS_13Kernel_traitsI6__halfS2_fS2_fjLj1280ELj1ELj4ELj1ELj16ENS_18Kernel_traits_baseILj1280ES2_S2_fS2_fjLj128EEEEELb0ELb1ELb0ELb1EEEvNS_9BwdParamsE)
        /*0704*/ 	.word	0x00000148


	//----- nvinfo : EIATTR_REGCOUNT
	.align		4
.L_299:
        /*0708*/ 	.byte	0x04, 0x2f
        /*070a*/ 	.short	(.L_301 - .L_300)
	.align		4
.L_300:
        /*070c*/ 	.word	index@(_ZN10layer_norm13ln_bwd_kernelINS_13Kernel_traitsI6__halfS2_fS2_fjLj1280ELj1ELj4ELj1ELj16ENS_18Kernel_traits_baseILj1280ES2_S2_fS2_fjLj128EEEEELb0ELb1ELb0ELb0EEEvNS_9BwdParamsE)
        /*0710*/ 	.word	0x000000ff


	//----- nvinfo : EIATTR_FRAME_SIZE
	.align		4
.L_301:
        /*0714*/ 	.byte	0x04, 0x11
        /*0716*/ 	.short	(.L_303 - .L_302)
	.align		4
.L_302:
        /*0718*/ 	.word	index@(_ZN10layer_norm13ln_bwd_kernelINS_13Kernel_traitsI6__halfS2_fS2_fjLj1280ELj1ELj4ELj1ELj16ENS_18Kernel_traits_baseILj1280ES2_S2_fS2_fjLj128EEEEELb0ELb1ELb0ELb0EEEvNS_9BwdParamsE)
        /*071c*/ 	.word	0x000000f0


	//----- nvinfo : EIATTR_REGCOUNT
	.align		4
.L_303:
        /*0720*/ 	.byte	0x04, 0x2f
        /*0722*/ 	.short	(.L_305 - .L_304)
	.align		4
.L_304:
        /*0724*/ 	.word	index@(_ZN10layer_norm13ln_bwd_kernelINS_13Kernel_traitsI6__halfS2_fS2_fjLj1280ELj1ELj4ELj1ELj16ENS_18Kernel_traits_baseILj1280ES2_S2_fS2_fjLj128EEEEELb0ELb0ELb1ELb1EEEvNS_9BwdParamsE)
        /*0728*/ 	.word	0x000000ff


	//----- nvinfo : EIATTR_FRAME_SIZE
	.align		4
.L_305:
        /*072c*/ 	.byte	0x04, 0x11
        /*072e*/ 	.short	(.L_307 - .L_306)
	.align		4
.L_306:
        /*0730*/ 	.word	index@(_ZN10layer_norm13ln_bwd_kernelINS_13Kernel_traitsI6__halfS2_fS2_fjLj1280ELj1ELj4ELj1ELj16ENS_18Kernel_traits_baseILj1280ES2_S2_fS2_fjLj128EEEEELb0ELb0ELb1ELb1EEEvNS_9BwdParamsE)
        /*0734*/ 	.word	0x00000000


	//----- nvinfo : EIATTR_REGCOUNT
	.align		4
.L_307:
        /*0738*/ 	.byte	0x04, 0x2f
        /*073a*/ 	.short	(.L_309 - .L_308)
	.align		4
.L_308:
        /*073c*/ 	.word	index@(_ZN10layer_norm13ln_bwd_kernelINS_13Kernel_traitsI6__halfS2_fS2_fjLj1280ELj1ELj4ELj1ELj16ENS_18Kernel_traits_baseILj1280ES2_S2_fS2_fjLj128EEEEELb0ELb0ELb1ELb0EEEvNS_9BwdParamsE)
        /*0740*/ 	.word	0x000000ff


	//----- nvinfo : EIATTR_FRAME_SIZE
	.align		4
.L_309:
        /*0744*/ 	.byte	0x04, 0x11
        /*0746*/ 	.short	(.L_311 - .L_310)
	.align		4
.L_310:
        /*0748*/ 	.word	index@(_ZN10layer_norm13ln_bwd_kernelINS_13Kernel_traitsI6__halfS2_fS2_fjLj1280ELj1ELj4ELj1ELj16ENS_18Kernel_traits_baseILj1280ES2_S2_fS2_fjLj128EEEEELb0ELb0ELb1ELb0EEEvNS_9BwdParamsE)
        /*074c*/ 	.word	0x00000018


	//----- nvinfo : EIATTR_REGCOUNT
	.align		4
.L_311:
        /*0750*/ 	.byte	0x04, 0x2f
        /*0752*/ 	.short	(.L_313 - .L_312)
	.align		4
.L_312:
        /*0754*/ 	.word	index@(_ZN10layer_norm13ln_bwd_kernelINS_13Kernel_traitsI6__halfS2_fS2_fjLj1280ELj1ELj4ELj1ELj16ENS_18Kernel_traits_baseILj1280ES2_S2_fS2_fjLj128EEEEELb0ELb0ELb0ELb1EEEvNS_9BwdParamsE)
        /*0758*/ 	.word	0x000000ff


	//----- nvinfo : EIATTR_FRAME_SIZE
	.align		4
.L_313:
        /*075c*/ 	.byte	0x04, 0x11
        /*075e*/ 	.short	(.L_315 - .L_314)
	.align		4
.L_314:
        /*0760*/ 	.word	index@(_ZN10layer_norm13ln_bwd_kernelINS_13Kernel_traitsI6__halfS2_fS2_fjLj1280ELj1ELj4ELj1ELj16ENS_18Kernel_traits_baseILj1280ES2_S2_fS2_fjLj128EEEEELb0ELb0ELb0ELb1EEEvNS_9BwdParamsE)
        /*0764*/ 	.word	0x00000020


	//----- nvinfo : EIATTR_REGCOUNT
	.align		4
.L_315:
        /*0768*/ 	.byte	0x04, 0x2f
        /*076a*/ 	.short	(.L_317 - .L_316)
	.align		4
.L_316:
        /*076c*/ 	.word	index@(_ZN10layer_norm13ln_bwd_kernelINS_13Kernel_traitsI6__halfS2_fS2_fjLj1280ELj1ELj4ELj1ELj16ENS_18Kernel_traits_baseILj1280ES2_S2_fS2_fjLj128EEEEELb0ELb0ELb0ELb0EEEvNS_9BwdParamsE)
        /*0770*/ 	.word	0x000000ff


	//----- nvinfo : EIATTR_FRAME_SIZE
	.align		4
.L_317:
        /*0774*/ 	.byte	0x04, 0x11
        /*0776*/ 	.short	(.L_319 - .L_318)
	.align		4
.L_318:
        /*0778*/ 	.word	index@(_ZN10layer_norm13ln_bwd_kernelINS_13Kernel_traitsI6__halfS2_fS2_fjLj1280ELj1ELj4ELj1ELj16ENS_18Kernel_traits_baseILj1280ES2_S2_fS2_fjLj128EEEEELb0ELb0ELb0ELb0EEEvNS_9BwdParamsE)
        /*077c*/ 	.word	0x00000000


	//----- nvinfo : EIATTR_REGCOUNT
	.align		4
.L_319:
        /*0780*/ 	.byte	0x04, 0x2f
        /*0782*/ 	.short	(.L_321 - .L_320)
	.align		4
.L_320:
        /*0784*/ 	.word	index@(_ZN10layer_norm13ln_bwd_kernelINS_13Kernel_traitsIf6__halfS2_S2_fjLj1280ELj1ELj4ELj1ELj16ENS_18Kernel_traits_baseILj1280EfS2_S2_S2_fjLj128EEEEELb1ELb1ELb1ELb1EEEvNS_9BwdParamsE)
        /*0788*/ 	.word	0x000000ff


	//----- nvinfo : EIATTR_FRAME_SIZE
	.align		4
.L_321:
        /*078c*/ 	.byte	0x04, 0x11
        /*078e*/ 	.short	(.L_323 - .L_322)
	.align		4
.L_322:
        /*0790*/ 	.word	index@(_ZN10layer_norm13ln_bwd_kernelINS_13Kernel_traitsIf6__halfS2_S2_fjLj1280ELj1ELj4ELj1ELj16ENS_18Kernel_traits_baseILj1280EfS2_S2_S2_fjLj128EEEEELb1ELb1ELb1ELb1EEEvNS_9BwdParamsE)
        /*0794*/ 	.word	0x00000198


	//----- nvinfo : EIATTR_REGCOUNT
	.align		4
.L_323:
        /*0798*/ 	.byte	0x04, 0x2f
        /*079a*/ 	.short	(.L_325 - .L_324)
	.align		4
.L_324:
        /*079c*/ 	.word	index@(_ZN10layer_norm22ln_bwd_finalize_kernelINS_22Kernel_traits_finalizeILj1280Ef6__halfS2_S2_fjLb1ELj1024ELj4ENS_18Kernel_traits_baseILj1280EfS2_S2_S2_fjLj1024EEEEELb1ELb1EEEvNS_9BwdParamsE)
        /*07a0*/ 	.word	0x00000020


	//----- nvinfo : EIATTR_FRAME_SIZE
	.align		4
.L_325:
        /*07a4*/ 	.byte	0x04, 0x11
        /*07a6*/ 	.short	(.L_327 - .L_326)
	.align		4
.L_326:
        /*07a8*/ 	.word	index@(_ZN10layer_norm22ln_bwd_finalize_kernelINS_22Kernel_traits_finalizeILj1280Ef6__halfS2_S2_fjLb1ELj1024ELj4ENS_18Kernel_traits_baseILj1280EfS2_S2_S2_fjLj1024EEEEELb1ELb1EEEvNS_9BwdParamsE)
        /*07ac*/ 	.word	0x00000000


	//----- nvinfo : EIATTR_REGCOUNT
	.align		4
.L_327:
        /*07b0*/ 	.byte	0x04, 0x2f
        /*07b2*/ 	.short	(.L_329 - .L_328)
	.align		4
.L_328:
        /*07b4*/ 	.word	index@(_ZN10layer_norm13ln_bwd_kernelINS_13Kernel_traitsIf6__halfS2_S2_fjLj1280ELj1ELj4ELj1ELj16ENS_18Kernel_traits_baseILj1280EfS2_S2_S2_fjLj128EEEEELb1ELb1ELb1ELb0EEEvNS_9BwdParamsE)
        /*07b8*/ 	.word	0x000000ff


	//----- nvinfo : EIATTR_FRAME_SIZE
	.align		4
.L_329:
        /*07bc*/ 	.byte	0x04, 0x11
        /*07be*/ 	.short	(.L_331 - .L_330)
	.align		4
.L_330:
        /*07c0*/ 	.word	index@(_ZN10layer_norm13ln_bwd_kernelINS_13Kernel_traitsIf6__halfS2_S2_fjLj1280ELj1ELj4ELj1ELj16ENS_18Kernel_traits_baseILj1280EfS2_S2_S2_fjLj128EEEEELb1ELb1ELb1ELb0EEEvNS_9BwdParamsE)
        /*07c4*/ 	.word	0x00000188


	//----- nvinfo : EIATTR_REGCOUNT
	.align		4
.L_331:
        /*07c8*/ 	.byte	0x04, 0x2f
        /*07ca*/ 	.short	(.L_333 - .L_332)
	.align		4
.L_332:
        /*07cc*/ 	.word	index@(_ZN10layer_norm22ln_bwd_finalize_kernelINS_22Kernel_traits_finalizeILj1280Ef6__halfS2_S2_fjLb1ELj1024ELj4ENS_18Kernel_traits_baseILj1280EfS2_S2_S2_fjLj1024EEEEELb1ELb0EEEvNS_9BwdParamsE)
        /*07d0*/ 	.word	0x00000020


	//----- nvinfo : EIATTR_FRAME_SIZE
	.align		4
.L_333:
        /*07d4*/ 	.byte	0x04, 0x11
        /*07d6*/ 	.short	(.L_335 - .L_334)
	.align		4
.L_334:
        /*07d8*/ 	.word	index@(_ZN10layer_norm22ln_bwd_finalize_kernelINS_22Kernel_traits_finalizeILj1280Ef6__halfS2_S2_fjLb1ELj1024ELj4ENS_18Kernel_traits_baseILj1280EfS2_S2_S2_fjLj1024EEEEELb1ELb0EEEvNS_9BwdParamsE)
        /*07dc*/ 	.word	0x00000000


	//----- nvinfo : EIATTR_REGCOUNT
	.align		4
.L_335:
        /*07e0*/ 	.byte	0x04, 0x2f
        /*07e2*/ 	.short	(.L_337 - .L_336)
	.align		4
.L_336:
        /*07e4*/ 	.word	index@(_ZN10layer_norm13ln_bwd_kernelINS_13Kernel_traitsIf6__halfS2_S2_fjLj1280ELj1ELj4ELj1ELj16ENS_18Kernel_traits_baseILj1280EfS2_S2_S2_fjLj128EEEEELb1ELb1ELb0ELb1EEEvNS_9BwdParamsE)
        /*07e8*/ 	.word	0x000000ff


	//----- nvinfo : EIATTR_FRAME_SIZE
	.align		4
.L_337:
        /*07ec*/ 	.byte	0x04, 0x11
        /*07ee*/ 	.short	(.L_339 - .L_338)
	.align		4
.L_338:
        /*07f0*/ 	.word	index@(_ZN10layer_norm13ln_bwd_kernelINS_13Kernel_traitsIf6__halfS2_S2_fjLj1280ELj1ELj4ELj1ELj16ENS_18Kernel_traits_baseILj1280EfS2_S2_S2_fjLj128EEEEELb1ELb1ELb0ELb1EEEvNS_9BwdParamsE)
        /*07f4*/ 	.word	0x00000310


	//----- nvinfo : EIATTR_REGCOUNT
	.align		4
.L_339:
        /*07f8*/ 	.byte	0x04, 0x2f
        /*07fa*/ 	.short	(.L_341 - .L_340)
	.align		4
.L_340:
        /*07fc*/ 	.word	index@(_ZN10layer_norm13ln_bwd_kernelINS_13Kernel_traitsIf6__halfS2_S2_fjLj1280ELj1ELj4ELj1ELj16ENS_18Kernel_traits_baseILj1280EfS2_S2_S2_fjLj128EEEEELb1ELb1ELb0ELb0EEEvNS_9BwdParamsE)
        /*0800*/ 	.word	0x000000ff


	//----- nvinfo : EIATTR_FRAME_SIZE
	.align		4
.L_341:
        /*0804*/ 	.byte	0x04, 0x11
        /*0806*/ 	.short	(.L_343 - .L_342)
	.align		4
.L_342:
        /*0808*/ 	.word	index@(_ZN10layer_norm13ln_bwd_kernelINS_13Kernel_traitsIf6__halfS2_S2_fjLj1280ELj1ELj4ELj1ELj16ENS_18Kernel_traits_baseILj1280EfS2_S2_S2_fjLj128EEEEELb1ELb1ELb0ELb0EEEvNS_9BwdParamsE)
        /*080c*/ 	.word	0x00000160


	//----- nvinfo : EIATTR_REGCOUNT
	.align		4
.L_343:
        /*0810*/ 	.byte	0x04, 0x2f
        /*0812*/ 	.short	(.L_345 - .L_344)
	.align		4
.L_344:
        /*0814*/ 	.word	index@(_ZN10layer_norm13ln_bwd_kernelINS_13Kernel_traitsIf6__halfS2_S2_fjLj1280ELj1ELj4ELj1ELj16ENS_18Kernel_traits_baseILj1280EfS2_S2_S2_fjLj128EEEEELb1ELb0ELb1ELb1EEEvNS_9BwdParamsE)
        /*0818*/ 	.word	0x000000ff


	//----- nvinfo : EIATTR_FRAME_SIZE
	.align		4
.L_345:
        /*081c*/ 	.byte	0x04, 0x11
        /*081e*/ 	.short	(.L_347 - .L_346)
	.align		4
.L_346:
        /*0820*/ 	.word	index@(_ZN10layer_norm13ln_bwd_kernelINS_13Kernel_traitsIf6__halfS2_S2_fjLj1280ELj1ELj4ELj1ELj16ENS_18Kernel_traits_baseILj1280EfS2_S2_S2_fjLj128EEEEELb1ELb0ELb1ELb1EEEvNS_9BwdParamsE)
        /*0824*/ 	.word	0x00000010


	//----- nvinfo : EIATTR_REGCOUNT
	.align		4
.L_347:
        /*0828*/ 	.byte	0x04, 0x2f
        /*082a*/ 	.short	(.L_349 - .L_348)
	.align		4
.L_348:
        /*082c*/ 	.word	index@(_ZN10layer_norm22ln_bwd_finalize_kernelINS_22Kernel_traits_finalizeILj1280Ef6__halfS2_S2_fjLb0ELj1024ELj4ENS_18Kernel_traits_baseILj1280EfS2_S2_S2_fjLj1024EEEEELb0ELb1EEEvNS_9BwdParamsE)
        /*0830*/ 	.word	0x00000020


	//----- nvinfo : EIATTR_FRAME_SIZE
	.align		4
.L_349:
        /*0834*/ 	.byte	0x04, 0x11
        /*0836*/ 	.short	(.L_351 - .L_350)
	.align		4
.L_350:
        /*0838*/ 	.word	index@(_ZN10layer_norm22ln_bwd_finalize_kernelINS_22Kernel_traits_finalizeILj1280Ef6__halfS2_S2_fjLb0ELj1024ELj4ENS_18Kernel_traits_baseILj1280EfS2_S2_S2_fjLj1024EEEEELb0ELb1EEEvNS_9BwdParamsE)
        /*083c*/ 	.word	0x00000000


	//----- nvinfo : EIATTR_REGCOUNT
	.align		4
.L_351:
        /*0840*/ 	.byte	0x04, 0x2f
        /*0842*/ 	.short	(.L_353 - .L_352)
	.align		4
.L_352:
        /*0844*/ 	.word	index@(_ZN10layer_norm13ln_bwd_kernelINS_13Kernel_traitsIf6__halfS2_S2_fjLj1280ELj1ELj4ELj1ELj16ENS_18Kernel_traits_baseILj1280EfS2_S2_S2_fjLj128EEEEELb1ELb0ELb1ELb0EEEvNS_9BwdParamsE)
        /*0848*/ 	.word	0x000000ff


	//----- nvinfo : EIATTR_FRAME_SIZE
	.align		4
.L_353:
        /*084c*/ 	.byte	0x04, 0x11
        /*084e*/ 	.short	(.L_355 - .L_354)
	.align		4
.L_354:
        /*0850*/ 	.word	index@(_ZN10layer_norm13ln_bwd_kernelINS_13Kernel_traitsIf6__halfS2_S2_fjLj1280ELj1ELj4ELj1ELj16ENS_18Kernel_traits_baseILj1280EfS2_S2_S2_fjLj128EEEEELb1ELb0ELb1ELb0EEEvNS_9BwdParamsE)
        /*0854*/ 	.word	0x00000030


	//----- nvinfo : EIATTR_REGCOUNT
	.align		4
.L_355:
        /*0858*/ 	.byte	0x04, 0x2f
        /*085a*/ 	.short	(.L_357 - .L_356)
	.align		4
.L_356:
        /*085c*/ 	.word	index@(_ZN10layer_norm22ln_bwd_finalize_kernelINS_22Kernel_traits_finalizeILj1280Ef6__halfS2_S2_fjLb0ELj1024ELj4ENS_18Kernel_traits_baseILj1280EfS2_S2_S2_fjLj1024EEEEELb0ELb0EEEvNS_9BwdParamsE)
        /*0860*/ 	.word	0x0000003f


	//----- nvinfo : EIATTR_FRAME_SIZE
	.align		4
.L_357:
        /*0864*/ 	.byte	0x04, 0x11
        /*0866*/ 	.short	(.L_359 - .L_358)
	.align		4
.L_358:
        /*0868*/ 	.word	index@(_ZN10layer_norm22ln_bwd_finalize_kernelINS_22Kernel_traits_finalizeILj1280Ef6__halfS2_S2_fjLb0ELj1024ELj4ENS_18Kernel_traits_baseILj1280EfS2_S2_S2_fjLj1024EEEEELb0ELb0EEEvNS_9BwdParamsE)
        /*086c*/ 	.word	0x00000000


	//----- nvinfo : EIATTR_REGCOUNT
	.align		4
.L_359:
        /*0870*/ 	.byte	0x04, 0x2f
        /*0872*/ 	.short	(.L_361 - .L_360)
	.align		4
.L_360:
        /*0874*/ 	.word	index@(_ZN10layer_norm13ln_bwd_kernelINS_13Kernel_traitsIf6__halfS2_S2_fjLj1280ELj1ELj4ELj1ELj16ENS_18Kernel_traits_baseILj1280EfS2_S2_S2_fjLj128EEEEELb1ELb0ELb0ELb1EEEvNS_9BwdParamsE)
        /*0878*/ 	.word	0x000000ff


	//----- nvinfo : EIATTR_FRAME_SIZE
	.align		4
.L_361:
        /*087c*/ 	.byte	0x04, 0x11
        /*087e*/ 	.short	(.L_363 - .L_362)
	.align		4
.L_362:
        /*0880*/ 	.word	index@(_ZN10layer_norm13ln_bwd_kernelINS_13Kernel_traitsIf6__halfS2_S2_fjLj1280ELj1ELj4ELj1ELj16ENS_18Kernel_traits_baseILj1280EfS2_S2_S2_fjLj128EEEEELb1ELb0ELb0ELb1EEEvNS_9BwdParamsE)
        /*0884*/ 	.word	0x00000158


	//----- nvinfo : EIATTR_REGCOUNT
	.align		4
.L_363:
        /*0888*/ 	.byte	0x04, 0x2f
        /*088a*/ 	.short	(.L_365 - .L_364)
	.align		4
.L_364:
        /*088c*/ 	.word	index@(_ZN10layer_norm13ln_bwd_kernelINS_13Kernel_traitsIf6__halfS2_S2_fjLj1280ELj1ELj4ELj1ELj16ENS_18Kernel_traits_baseILj1280EfS2_S2_S2_fjLj128EEEEELb1ELb0ELb0ELb0EEEvNS_9BwdParamsE)
        /*0890*/ 	.word	0x000000ff


	//----- nvinfo : EIATTR_FRAME_SIZE
	.align		4
.L_365:
        /*0894*/ 	.byte	0x04, 0x11
        /*0896*/ 	.short	(.L_367 - .L_366)
	.align		4
.L_366:
        /*0898*/ 	.word	index@(_ZN10layer_norm13ln_bwd_kernelINS_13Kernel_traitsIf6__halfS2_S2_fjLj1280ELj1ELj4ELj1ELj16ENS_18Kernel_traits_baseILj1280EfS2_S2_S2_fjLj128EEEEELb1ELb0ELb0ELb0EEEvNS_9BwdParamsE)
        /*089c*/ 	.word	0x00000008


	//----- nvinfo : EIATTR_REGCOUNT
	.align		4
.L_367:
        /*08a0*/ 	.byte	0x04, 0x2f
        /*08a2*/ 	.short	(.L_369 - .L_368)
	.align		4
.L_368:
        /*08a4*/ 	.word	index@(_ZN10layer_norm13ln_bwd_kernelINS_13Kernel_traitsIf6__halfS2_S2_fjLj1280ELj1ELj4ELj1ELj16ENS_18Kernel_traits_baseILj1280EfS2_S2_S2_fjLj128EEEEELb0ELb1ELb1ELb1EEEvNS_9BwdParamsE)
        /*08a8*/ 	.word	0x000000ff


	//----- nvinfo : EIATTR_FRAME_SIZE
	.align		4
.L_369:
        /*08ac*/ 	.byte	0x04, 0x11
        /*08ae*/ 	.short	(.L_371 - .L_370)
	.align		4
.L_370:
        /*08b0*/ 	.word	index@(_ZN10layer_norm13ln_bwd_kernelINS_13Kernel_traitsIf6__halfS2_S2_fjLj1280ELj1ELj4ELj1ELj16ENS_18Kernel_traits_baseILj1280EfS2_S2_S2_fjLj128EEEEELb0ELb1ELb1ELb1EEEvNS_9BwdParamsE)
        /*08b4*/ 	.word	0x00000158


	//----- nvinfo : EIATTR_REGCOUNT
	.align		4
.L_371:
        /*08b8*/ 	.byte	0x04, 0x2f
        /*08ba*/ 	.short	(.L_373 - .L_372)
	.align		4
.L_372:
        /*08bc*/ 	.word	index@(_ZN10layer_norm13ln_bwd_kernelINS_13Kernel_traitsIf6__halfS2_S2_fjLj1280ELj1ELj4ELj1ELj16ENS_18Kernel_traits_baseILj1280EfS2_S2_S2_fjLj128EEEEELb0ELb1ELb1ELb0EEEvNS_9BwdParamsE)
        /*08c0*/ 	.word	0x000000ff


	//----- nvinfo : EIATTR_FRAME_SIZE
	.align		4
.L_373:
        /*08c4*/ 	.byte	0x04, 0x11
        /*08c6*/ 	.short	(.L_375 - .L_374)
	.align		4
.L_374:
        /*08c8*/ 	.word	index@(_ZN10layer_norm13ln_bwd_kernelINS_13Kernel_traitsIf6__halfS2_S2_fjLj1280ELj1ELj4ELj1ELj16ENS_18Kernel_traits_baseILj1280EfS2_S2_S2_fjLj128EEEEELb0ELb1ELb1ELb0EEEvNS_9BwdParamsE)
        /*08cc*/ 	.word	0x00000150


	//----- nvinfo : EIATTR_REGCOUNT
	.align		4
.L_375:
        /*08d0*/ 	.byte	0x04, 0x2f
        /*08d2*/ 	.short	(.L_377 - .L_376)
	.align		4
.L_376:
        /*08d4*/ 	.word	index@(_ZN10layer_norm13ln_bwd_kernelINS_13Kernel_traitsIf6__halfS2_S2_fjLj1280ELj1ELj4ELj1ELj16ENS_18Kernel_traits_baseILj1280EfS2_S2_S2_fjLj128EEEEELb0ELb1ELb0ELb1EEEvNS_9BwdParamsE)
        /*08d8*/ 	.word	0x000000ff


	//----- nvinfo : EIATTR_FRAME_SIZE
	.align		4
.L_377:
        /*08dc*/ 	.byte	0x04, 0x11
        /*08de*/ 	.short	(.L_379 - .L_378)
	.align		4
.L_378:
        /*08e0*/ 	.word	index@(_ZN10layer_norm13ln_bwd_kernelINS_13Kernel_traitsIf6__halfS2_S2_fjLj1280ELj1ELj4ELj1ELj16ENS_18Kernel_traits_baseILj1280EfS2_S2_S2_fjLj128EEEEELb0ELb1ELb0ELb1EEEvNS_9BwdParamsE)
        /*08e4*/ 	.word	0x000002c8


	//----- nvinfo : EIATTR_REGCOUNT
	.align		4
.L_379:
        /*08e8*/ 	.byte	0x04, 0x2f
        /*08ea*/ 	.short	(.L_381 - .L_380)
	.align		4
.L_380:
        /*08ec*/ 	.word	index@(_ZN10layer_norm13ln_bwd_kernelINS_13Kernel_traitsIf6__halfS2_S2_fjLj1280ELj1ELj4ELj1ELj16ENS_18Kernel_traits_baseILj1280EfS2_S2_S2_fjLj128EEEEELb0ELb1ELb0ELb0EEEvNS_9BwdParamsE)
        /*08f0*/ 	.word	0x000000ff


	//----- nvinfo : EIATTR_FRAME_SIZE
	.align		4
.L_381:
        /*08f4*/ 	.byte	0x04, 0x11
        /*08f6*/ 	.short	(.L_383 - .L_382)
	.align		4
.L_382:
        /*08f8*/ 	.word	index@(_ZN10layer_norm13ln_bwd_kernelINS_13Kernel_traitsIf6__halfS2_S2_fjLj1280ELj1ELj4ELj1ELj16ENS_18Kernel_traits_baseILj1280EfS2_S2_S2_fjLj128EEEEELb0ELb1ELb0ELb0EEEvNS_9BwdParamsE)
        /*08fc*/ 	.word	0x00000130


	//----- nvinfo : EIATTR_REGCOUNT
	.align		4
.L_383:
        /*0900*/ 	.byte	0x04, 0x2f
        /*0902*/ 	.short	(.L_385 - .L_384)
	.align		4
.L_384:
        /*0904*/ 	.word	index@(_ZN10layer_norm13ln_bwd_kernelINS_13Kernel_traitsIf6__halfS2_S2_fjLj1280ELj1ELj4ELj1ELj16ENS_18Kernel_traits_baseILj1280EfS2_S2_S2_fjLj128EEEEELb0ELb0ELb1ELb1EEEvNS_9BwdParamsE)
        /*0908*/ 	.word	0x000000ff


	//----- nvinfo : EIATTR_FRAME_SIZE
	.align		4
.L_385:
        /*090c*/ 	.byte	0x04, 0x11
        /*090e*/ 	.short	(.L_387 - .L_386)
	.align		4
.L_386:
        /*0910*/ 	.word	index@(_ZN10layer_norm13ln_bwd_kernelINS_13Kernel_traitsIf6__halfS2_S2_fjLj1280ELj1ELj4ELj1ELj16ENS_18Kernel_traits_baseILj1280EfS2_S2_S2_fjLj128EEEEELb0ELb0ELb1ELb1EEEvNS_9BwdParamsE)
        /*0914*/ 	.word	0x00000000


	//----- nvinfo : EIATTR_REGCOUNT
	.align		4
.L_387:
        /*0918*/ 	.byte	0x04, 0x2f
        /*091a*/ 	.short	(.L_389 - .L_388)
	.align		4
.L_388:
        /*091c*/ 	.word	index@(_ZN10layer_norm13ln_bwd_kernelINS_13Kernel_traitsIf6__halfS2_S2_fjLj1280ELj1ELj4ELj1ELj16ENS_18Kernel_traits_baseILj1280EfS2_S2_S2_fjLj128EEEEELb0ELb0ELb1ELb0EEEvNS_9BwdParamsE)
        /*0920*/ 	.word	0x000000ff


	//----- nvinfo : EIATTR_FRAME_SIZE
	.align		4
.L_389:
        /*0924*/ 	.byte	0x04, 0x11
        /*0926*/ 	.short	(.L_391 - .L_390)
	.align		4
.L_390:
        /*0928*/ 	.word	index@(_ZN10layer_norm13ln_bwd_kernelINS_13Kernel_traitsIf6__halfS2_S2_fjLj1280ELj1ELj4ELj1ELj16ENS_18Kernel_traits_baseILj1280EfS2_S2_S2_fjLj128EEEEELb0ELb0ELb1ELb0EEEvNS_9BwdParamsE)
        /*092c*/ 	.word	0x00000000


	//----- nvinfo : EIATTR_REGCOUNT
	.align		4
.L_391:
        /*0930*/ 	.byte	0x04, 0x2f
        /*0932*/ 	.short	(.L_393 - .L_392)
	.align		4
.L_392:
        /*0934*/ 	.word	index@(_ZN10layer_norm13ln_bwd_kernelINS_13Kernel_traitsIf6__halfS2_S2_fjLj1280ELj1ELj4ELj1ELj16ENS_18Kernel_traits_baseILj1280EfS2_S2_S2_fjLj128EEEEELb0ELb0ELb0ELb1EEEvNS_9BwdParamsE)
        /*0938*/ 	.word	0x000000ff


	//----- nvinfo : EIATTR_FRAME_SIZE
	.align		4
.L_393:
        /*093c*/ 	.byte	0x04, 0x11
        /*093e*/ 	.short	(.L_395 - .L_394)
	.align		4
.L_394:
        /*0940*/ 	.word	index@(_ZN10layer_norm13ln_bwd_kernelINS_13Kernel_traitsIf6__halfS2_S2_fjLj1280ELj1ELj4ELj1ELj16ENS_18Kernel_traits_baseILj1280EfS2_S2_S2_fjLj128EEEEELb0ELb0ELb0ELb1EEEvNS_9BwdParamsE)
        /*0944*/ 	.word	0x000000f0


	//----- nvinfo : EIATTR_REGCOUNT
	.align		4
.L_395:
        /*0948*/ 	.byte	0x04, 0x2f
        /*094a*/ 	.short	(.L_397 - .L_396)
	.align		4
.L_396:
        /*094c*/ 	.word	index@(_ZN10layer_norm13ln_bwd_kernelINS_13Kernel_traitsIf6__halfS2_S2_fjLj1280ELj1ELj4ELj1ELj16ENS_18Kernel_traits_baseILj1280EfS2_S2_S2_fjLj128EEEEELb0ELb0ELb0ELb0EEEvNS_9BwdParamsE)
        /*0950*/ 	.word	0x000000fe


	//----- nvinfo : EIATTR_FRAME_SIZE
	.align		4
.L_397:
        /*0954*/ 	.byte	0x04, 0x11
        /*0956*/ 	.short	(.L_399 - .L_398)
	.align		4
.L_398:
        /*0958*/ 	.word	index@(_ZN10layer_norm13ln_bwd_kernelINS_13Kernel_traitsIf6__halfS2_S2_fjLj1280ELj1ELj4ELj1ELj16ENS_18Kernel_traits_baseILj1280EfS2_S2_S2_fjLj128EEEEELb0ELb0ELb0ELb0EEEvNS_9BwdParamsE)
        /*095c*/ 	.word	0x00000000


	//----- nvinfo : EIATTR_REGCOUNT
	.align		4
.L_399:
        /*0960*/ 	.byte	0x04, 0x2f
        /*0962*/ 	.short	(.L_401 - .L_400)
	.align		4
.L_400:
        /*0964*/ 	.word	index@(_ZN10layer_norm13ln_bwd_kernelINS_13Kernel_traitsIf13__nv_bfloat16fS2_fjLj1280ELj1ELj4ELj1ELj16ENS_18Kernel_traits_baseILj1280EfS2_fS2_fjLj128EEEEELb1ELb1ELb1ELb1EEEvNS_9BwdParamsE)
        /*0968*/ 	.word	0x000000ff


	//----- nvinfo : EIATTR_FRAME_SIZE
	.align		4
.L_401:
        /*096c*/ 	.byte	0x04, 0x11
        /*096e*/ 	.short	(.L_403 - .L_402)
	.align		4
.L_402:
        /*0970*/ 	.word	index@(_ZN10layer_norm13ln_bwd_kernelINS_13Kernel_traitsIf13__nv_bfloat16fS2_fjLj1280ELj1ELj4ELj1ELj16ENS_18Kernel_traits_baseILj1280EfS2_fS2_fjLj128EEEEELb1ELb1ELb1ELb1EEEvNS_9BwdParamsE)
        /*0974*/ 	.word	0x000001e0


	//----- nvinfo : EIATTR_REGCOUNT
	.align		4
.L_403:
        /*0978*/ 	.byte	0x04, 0x2f
        /*097a*/ 	.short	(.L_405 - .L_404)
	.align		4
.L_404:
        /*097c*/ 	.word	index@(_ZN10layer_norm22ln_bwd_finalize_kernelINS_22Kernel_traits_finalizeILj1280Ef13__nv_bfloat16fS2_fjLb1ELj1024ELj4ENS_18Kernel_traits_baseILj1280EfS2_fS2_fjLj1024EEEEELb1ELb1EEEvNS_9BwdParamsE)
        /*0980*/ 	.word	0x00000020


	//----- nvinfo : EIATTR_FRAME_SIZE
	.align		4
.L_405:
        /*0984*/ 	.byte	0x04, 0x11
        /*0986*/ 	.short	(.L_407 - .L_406)
	.align		4
.L_406:
        /*0988*/ 	.word	index@(_ZN10layer_norm22ln_bwd_finalize_kernelINS_22Kernel_traits_finalizeILj1280Ef13__nv_bfloat16fS2_fjLb1ELj1024ELj4ENS_18Kernel_traits_baseILj1280EfS2_fS2_fjLj1024EEEEELb1ELb1EEEvNS_9BwdParamsE)
        /*098c*/ 	.word	0x00000000


	//----- nvinfo : EIATTR_REGCOUNT
	.align		4
.L_407:
        /*0990*/ 	.byte	0x04, 0x2f
        /*0992*/ 	.short	(.L_409 - .L_408)
	.align		4
.L_408:
        /*0994*/ 	.word	index@(_ZN10layer_norm13ln_bwd_kernelINS_13Kernel_traitsIf13__nv_bfloat16fS2_fjLj1280ELj1ELj4ELj1ELj16ENS_18Kernel_traits_baseILj1280EfS2_fS2_fjLj128EEEEELb1ELb1ELb1ELb0EEEvNS_9BwdParamsE)
        /*0998*/ 	.word	0x000000ff


	//----- nvinfo : EIATTR_FRAME_SIZE
	.align		4
.L_409:
        /*099c*/ 	.byte	0x04, 0x11
        /*099e*/ 	.short	(.L_411 - .L_410)
	.align		4
.L_410:
        /*09a0*/ 	.word	index@(_ZN10layer_norm13ln_bwd_kernelINS_13Kernel_traitsIf13__nv_bfloat16fS2_fjLj1280ELj1ELj4ELj1ELj16ENS_18Kernel_traits_baseILj1280EfS2_fS2_fjLj128EEEEELb1ELb1ELb1ELb0EEEvNS_9BwdParamsE)
        /*09a4*/ 	.word	0x000001f8


	//----- nvinfo : EIATTR_REGCOUNT
	.align		4
.L_411:
        /*09a8*/ 	.byte	0x04, 0x2f
        /*09aa*/ 	.short	(.L_413 - .L_412)
	.align		4
.L_412:
        /*09ac*/ 	.word	index@(_ZN10layer_norm22ln_bwd_finalize_kernelINS_22Kernel_traits_finalizeILj1280Ef13__nv_bfloat16fS2_fjLb1ELj1024ELj4ENS_18Kernel_traits_baseILj1280EfS2_fS2_fjLj1024EEEEELb1ELb0EEEvNS_9BwdParamsE)
        /*09b0*/ 	.word	0x00000020


	//----- nvinfo : EIATTR_FRAME_SIZE
	.align		4
.L_413:
        /*09b4*/ 	.byte	0x04, 0x11
        /*09b6*/ 	.short	(.L_415 - .L_414)
	.align		4
.L_414:
        /*09b8*/ 	.word	index@(_ZN10layer_norm22ln_bwd_finalize_kernelINS_22Kernel_traits_finalizeILj1280Ef13__nv_bfloat16fS2_fjLb1ELj1024ELj4ENS_18Kernel_traits_baseILj1280EfS2_fS2_fjLj1024EEEEELb1ELb0EEEvNS_9BwdParamsE)
        /*09bc*/ 	.word	0x00000000


	//----- nvinfo : EIATTR_REGCOUNT
	.align		4
.L_415:
        /*09c0*/ 	.byte	0x04, 0x2f
        /*09c2*/ 	.short	(.L_417 - .L_416)
	.align		4
.L_416:
        /*09c4*/ 	.word	index@(_ZN10layer_norm13ln_bwd_kernelINS_13Kernel_traitsIf13__nv_bfloat16fS2_fjLj1280ELj1ELj4ELj1ELj16ENS_18Kernel_traits_baseILj1280EfS2_fS2_fjLj128EEEEELb1ELb1ELb0ELb1EEEvNS_9BwdParamsE)
        /*09c8*/ 	.word	0x000000ff


	//----- nvinfo : EIATTR_FRAME_SIZE
	.align		4
.L_417:
        /*09cc*/ 	.byte	0x04, 0x11
        /*09ce*/ 	.short	(.L_419 - .L_418)
	.align		4
.L_418:
        /*09d0*/ 	.word	index@(_ZN10layer_norm13ln_bwd_kernelINS_13Kernel_traitsIf13__nv_bfloat16fS2_fjLj1280ELj1ELj4ELj1ELj16ENS_18Kernel_traits_baseILj1280EfS2_fS2_fjLj128EEEEELb1ELb1ELb0ELb1EEEvNS_9BwdParamsE)
        /*09d4*/ 	.word	0x000001a8


	//----- nvinfo : EIATTR_REGCOUNT
	.align		4
.L_419:
        /*09d8*/ 	.byte	0x04, 0x2f
        /*09da*/ 	.short	(.L_421 - .L_420)
	.align		4
.L_420:
        /*09dc*/ 	.word	index@(_ZN10layer_norm13ln_bwd_kernelINS_13Kernel_traitsIf13__nv_bfloat16fS2_fjLj1280ELj1ELj4ELj1ELj16ENS_18Kernel_traits_baseILj1280EfS2_fS2_fjLj128EEEEELb1ELb1ELb0ELb0EEEvNS_9BwdParamsE)
        /*09e0*/ 	.word	0x000000ff


	//----- nvinfo : EIATTR_FRAME_SIZE
	.align		4
.L_421:
        /*09e4*/ 	.byte	0x04, 0x11
        /*09e6*/ 	.short	(.L_423 - .L_422)
	.align		4
.L_422:
        /*09e8*/ 	.word	index@(_ZN10layer_norm13ln_bwd_kernelINS_13Kernel_traitsIf13__nv_bfloat16fS2_fjLj1280ELj1ELj4ELj1ELj16ENS_18Kernel_traits_baseILj1280EfS2_fS2_fjLj128EEEEELb1ELb1ELb0ELb0EEEvNS_9BwdParamsE)
        /*09ec*/ 	.word	0x000001c8


	//----- nvinfo : EIATTR_REGCOUNT
	.align		4
.L_423:
        /*09f0*/ 	.byte	0x04, 0x2f
        /*09f2*/ 	.short	(.L_425 - .L_424)
	.align		4
.L_424:
        /*09f4*/ 	.word	index@(_ZN10layer_norm13ln_bwd_kernelINS_13Kernel_traitsIf13__nv_bfloat16fS2_fjLj1280ELj1ELj4ELj1ELj16ENS_18Kernel_traits_baseILj1280EfS2_fS2_fjLj128EEEEELb1ELb0ELb1ELb1EEEvNS_9BwdParamsE)
        /*09f8*/ 	.word	0x000000ff


	//----- nvinfo : EIATTR_FRAME_SIZE
	.align		4
.L_425:
        /*09fc*/ 	.byte	0x04, 0x11
        /*09fe*/ 	.short	(.L_427 - .L_426)
	.align		4
.L_426:
        /*0a00*/ 	.word	index@(_ZN10layer_norm13ln_bwd_kernelINS_13Kernel_traitsIf13__nv_bfloat16fS2_fjLj1280ELj1ELj4ELj1ELj16ENS_18Kernel_traits_baseILj1280EfS2_fS2_fjLj128EEEEELb1ELb0ELb1ELb1EEEvNS_9BwdParamsE)
        /*0a04*/ 	.word	0x00000088


	//----- nvinfo : EIATTR_REGCOUNT
	.align		4
.L_427:
        /*0a08*/ 	.byte	0x04, 0x2f
        /*0a0a*/ 	.short	(.L_429 - .L_428)
	.align		4
.L_428:
        /*0a0c*/ 	.word	index@(_ZN10layer_norm22ln_bwd_finalize_kernelINS_22Kernel_traits_finalizeILj1280Ef13__nv_bfloat16fS2_fjLb0ELj1024ELj4ENS_18Kernel_traits_baseILj1280EfS2_fS2_fjLj1024EEEEELb0ELb1EEEvNS_9BwdParamsE)
        /*0a10*/ 	.word	0x00000020


	//----- nvinfo : EIATTR_FRAME_SIZE
	.align		4
.L_429:
        /*0a14*/ 	.byte	0x04, 0x11
        /*0a16*/ 	.short	(.L_431 - .L_430)
	.align		4
.L_430:
        /*0a18*/ 	.word	index@(_ZN10layer_norm22ln_bwd_finalize_kernelINS_22Kernel_traits_finalizeILj1280Ef13__nv_bfloat16fS2_fjLb0ELj1024ELj4ENS_18Kernel_traits_baseILj1280EfS2_fS2_fjLj1024EEEEELb0ELb1EEEvNS_9BwdParamsE)
        /*0a1c*/ 	.word	0x00000000


	//----- nvinfo : EIATTR_REGCOUNT
	.align		4
.L_431:
        /*0a20*/ 	.byte	0x04, 0x2f
        /*0a22*/ 	.short	(.L_433 - .L_432)
	.align		4
.L_432:
        /*0a24*/ 	.word	index@(_ZN10layer_norm13ln_bwd_kernelINS_13Kernel_traitsIf13__nv_bfloat16fS2_fjLj1280ELj1ELj4ELj1ELj16ENS_18Kernel_traits_baseILj1280EfS2_fS2_fjLj128EEEEELb1ELb0ELb1ELb0EEEvNS_9BwdParamsE)
        /*0a28*/ 	.word	0x000000ff


	//----- nvinfo : EIATTR_FRAME_SIZE
	.align		4
.L_433:
        /*0a2c*/ 	.byte	0x04, 0x11
        /*0a2e*/ 	.short	(.L_435 - .L_434)
	.align		4
.L_434:
        /*0a30*/ 	.word	index@(_ZN10layer_norm13ln_bwd_kernelINS_13Kernel_traitsIf13__nv_bfloat16fS2_fjLj1280ELj1ELj4ELj1ELj16ENS_18Kernel_traits_baseILj1280EfS2_fS2_fjLj128EEEEELb1ELb0ELb1ELb0EEEvNS_9BwdParamsE)
        /*0a34*/ 	.word	0x000000a0


	//----- nvinfo : EIATTR_REGCOUNT
	.align		4
.L_435:
        /*0a38*/ 	.byte	0x04, 0x2f
        /*0a3a*/ 	.short	(.L_437 - .L_436)
	.align		4
.L_436:
        /*0a3c*/ 	.word	index@(_ZN10layer_norm22ln_bwd_finalize_kernelINS_22Kernel_traits_finalizeILj1280Ef13__nv_bfloat16fS2_fjLb0ELj1024ELj4ENS_18Kernel_traits_baseILj1280EfS2_fS2_fjLj1024EEEEELb0ELb0EEEvNS_9BwdParamsE)
        /*0a40*/ 	.word	0x0000003f


	//----- nvinfo : EIATTR_FRAME_SIZE
	.align		4
.L_437:
        /*0a44*/ 	.byte	0x04, 0x11
        /*0a46*/ 	.short	(.L_439 - .L_438)
	.align		4
.L_438:
        /*0a48*/ 	.word	index@(_ZN10layer_norm22ln_bwd_finalize_kernelINS_22Kernel_traits_finalizeILj1280Ef13__nv_bfloat16fS2_fjLb0ELj1024ELj4ENS_18Kernel_traits_baseILj1280EfS2_fS2_fjLj1024EEEEELb0ELb0EEEvNS_9BwdParamsE)
        /*0a4c*/ 	.word	0x00000000


	//----- nvinfo : EIATTR_REGCOUNT
	.align		4
.L_439:
        /*0a50*/ 	.byte	0x04, 0x2f
        /*0a52*/ 	.short	(.L_441 - .L_440)
	.align		4
.L_440:
        /*0a54*/ 	.word	index@(_ZN10layer_norm13ln_bwd_kernelINS_13Kernel_traitsIf13__nv_bfloat16fS2_fjLj1280ELj1ELj4ELj1ELj16ENS_18Kernel_traits_baseILj1280EfS2_fS2_fjLj128EEEEELb1ELb0ELb0ELb1EEEvNS_9BwdParamsE)
        /*0a58*/ 	.word	0x000000ff


	//----- nvinfo : EIATTR_FRAME_SIZE
	.align		4
.L_441:
        /*0a5c*/ 	.byte	0x04, 0x11
        /*0a5e*/ 	.short	(.L_443 - .L_442)
	.align		4
.L_442:
        /*0a60*/ 	.word	index@(_ZN10layer_norm13ln_bwd_kernelINS_13Kernel_traitsIf13__nv_bfloat16fS2_fjLj1280ELj1ELj4ELj1ELj16ENS_18Kernel_traits_baseILj1280EfS2_fS2_fjLj128EEEEELb1ELb0ELb0ELb1EEEvNS_9BwdParamsE)
        /*0a64*/ 	.word	0x00000068


	//----- nvinfo : EIATTR_REGCOUNT
	.align		4
.L_443:
        /*0a68*/ 	.byte	0x04, 0x2f
        /*0a6a*/ 	.short	(.L_445 - .L_444)
	.align		4
.L_444:
        /*0a6c*/ 	.word	index@(_ZN10layer_norm13ln_bwd_kernelINS_13Kernel_traitsIf13__nv_bfloat16fS2_fjLj1280ELj1ELj4ELj1ELj16ENS_18Kernel_traits_baseILj1280EfS2_fS2_fjLj128EEEEELb1ELb0ELb0ELb0EEEvNS_9BwdParamsE)
        /*0a70*/ 	.word	0x000000ff


	//----- nvinfo : EIATTR_FRAME_SIZE
	.align		4
.L_445:
        /*0a74*/ 	.byte	0x04, 0x11
        /*0a76*/ 	.short	(.L_447 - .L_446)
	.align		4
.L_446:
        /*0a78*/ 	.word	index@(_ZN10layer_norm13ln_bwd_kernelINS_13Kernel_traitsIf13__nv_bfloat16fS2_fjLj1280ELj1ELj4ELj1ELj16ENS_18Kernel_traits_baseILj1280EfS2_fS2_fjLj128EEEEELb1ELb0ELb0ELb0EEEvNS_9BwdParamsE)
        /*0a7c*/ 	.word	0x00000078


	//----- nvinfo : EIATTR_REGCOUNT
	.align		4
.L_447:
        /*0a80*/ 	.byte	0x04, 0x2f
        /*0a82*/ 	.short	(.L_449 - .L_448)
	.align		4
.L_448:
        /*0a84*/ 	.word	index@(_ZN10layer_norm13ln_bwd_kernelINS_13Kernel_traitsIf13__nv_bfloat16fS2_fjLj1280ELj1ELj4ELj1ELj16ENS_18Kernel_traits_baseILj1280EfS2_fS2_fjLj128EEEEELb0ELb1ELb1ELb1EEEvNS_9BwdParamsE)
        /*0a88*/ 	.word	0x000000ff


	//----- nvinfo : EIATTR_FRAME_SIZE
	.align		4
.L_449:
        /*0a8c*/ 	.byte	0x04, 0x11
        /*0a8e*/ 	.short	(.L_451 - .L_450)
	.align		4
.L_450:
        /*0a90*/ 	.word	index@(_ZN10layer_norm13ln_bwd_kernelINS_13Kernel_traitsIf13__nv_bfloat16fS2_fjLj1280ELj1ELj4ELj1ELj16ENS_18Kernel_traits_baseILj1280EfS2_fS2_fjLj128EEEEELb0ELb1ELb1ELb1EEEvNS_9BwdParamsE)
        /*0a94*/ 	.word	0x000001b0


	//----- nvinfo : EIATTR_REGCOUNT
	.align		4
.L_451:
        /*0a98*/ 	.byte	0x04, 0x2f
        /*0a9a*/ 	.short	(.L_453 - .L_452)
	.align		4
.L_452:
        /*0a9c*/ 	.word	index@(_ZN10layer_norm13ln_bwd_kernelINS_13Kernel_traitsIf13__nv_bfloat16fS2_fjLj1280ELj1ELj4ELj1ELj16ENS_18Kernel_traits_baseILj1280EfS2_fS2_fjLj128EEEEELb0ELb1ELb1ELb0EEEvNS_9BwdParamsE)
        /*0aa0*/ 	.word	0x000000ff


	//----- nvinfo : EIATTR_FRAME_SIZE
	.align		4
.L_453:
        /*0aa4*/ 	.byte	0x04, 0x11
        /*0aa6*/ 	.short	(.L_455 - .L_454)
	.align		4
.L_454:
        /*0aa8*/ 	.word	index@(_ZN10layer_norm13ln_bwd_kernelINS_13Kernel_traitsIf13__nv_bfloat16fS2_fjLj1280ELj1ELj4ELj1ELj16ENS_18Kernel_traits_baseILj1280EfS2_fS2_fjLj128EEEEELb0ELb1ELb1ELb0EEEvNS_9BwdParamsE)
        /*0aac*/ 	.word	0x000001c0


	//----- nvinfo : EIATTR_REGCOUNT
	.align		4
.L_455:
        /*0ab0*/ 	.byte	0x04, 0x2f
        /*0ab2*/ 	.short	(.L_457 - .L_456)
	.align		4
.L_456:
        /*0ab4*/ 	.word	index@(_ZN10layer_norm13ln_bwd_kernelINS_13Kernel_traitsIf13__nv_bfloat16fS2_fjLj1280ELj1ELj4ELj1ELj16ENS_18Kernel_traits_baseILj1280EfS2_fS2_fjLj128EEEEELb0ELb1ELb0ELb1EEEvNS_9BwdParamsE)
        /*0ab8*/ 	.word	0x000000ff


	//----- nvinfo : EIATTR_FRAME_SIZE
	.align		4
.L_457:
        /*0abc*/ 	.byte	0x04, 0x11
        /*0abe*/ 	.short	(.L_459 - .L_458)
	.align		4
.L_458:
        /*0ac0*/ 	.word	index@(_ZN10layer_norm13ln_bwd_kernelINS_13Kernel_traitsIf13__nv_bfloat16fS2_fjLj1280ELj1ELj4ELj1ELj16ENS_18Kernel_traits_baseILj1280EfS2_fS2_fjLj128EEEEELb0ELb1ELb0ELb1EEEvNS_9BwdParamsE)
        /*0ac4*/ 	.word	0x00000198


	//----- nvinfo : EIATTR_REGCOUNT
	.align		4
.L_459:
        /*0ac8*/ 	.byte	0x04, 0x2f
        /*0aca*/ 	.short	(.L_461 - .L_460)
	.align		4
.L_460:
        /*0acc*/ 	.word	index@(_ZN10layer_norm13ln_bwd_kernelINS_13Kernel_traitsIf13__nv_bfloat16fS2_fjLj1280ELj1ELj4ELj1ELj16ENS_18Kernel_traits_baseILj1280EfS2_fS2_fjLj128EEEEELb0ELb1ELb0ELb0EEEvNS_9BwdParamsE)
        /*0ad0*/ 	.word	0x000000ff


	//----- nvinfo : EIATTR_FRAME_SIZE
	.align		4
.L_461:
        /*0ad4*/ 	.byte	0x04, 0x11
        /*0ad6*/ 	.short	(.L_463 - .L_462)
	.align		4
.L_462:
        /*0ad8*/ 	.word	index@(_ZN10layer_norm13ln_bwd_kernelINS_13Kernel_traitsIf13__nv_bfloat16fS2_fjLj1280ELj1ELj4ELj1ELj16ENS_18Kernel_traits_baseILj1280EfS2_fS2_fjLj128EEEEELb0ELb1ELb0ELb0EEEvNS_9BwdParamsE)
        /*0adc*/ 	.word	0x00000198


	//----- nvinfo : EIATTR_REGCOUNT
	.align		4
.L_463:
        /*0ae0*/ 	.byte	0x04, 0x2f
        /*0ae2*/ 	.short	(.L_465 - .L_464)
	.align		4
.L_464:
        /*0ae4*/ 	.word	index@(_ZN10layer_norm13ln_bwd_kernelINS_13Kernel_traitsIf13__nv_bfloat16fS2_fjLj1280ELj1ELj4ELj1ELj16ENS_18Kernel_traits_baseILj1280EfS2_fS2_fjLj128EEEEELb0ELb0ELb1ELb1EEEvNS_9BwdParamsE)
        /*0ae8*/ 	.word	0x000000ff


	//----- nvinfo : EIATTR_FRAME_SIZE
	.align		4
.L_465:
        /*0aec*/ 	.byte	0x04, 0x11
        /*0aee*/ 	.short	(.L_467 - .L_466)
	.align		4
.L_466:
        /*0af0*/ 	.word	index@(_ZN10layer_norm13ln_bwd_kernelINS_13Kernel_traitsIf13__nv_bfloat16fS2_fjLj1280ELj1ELj4ELj1ELj16ENS_18Kernel_traits_baseILj1280EfS2_fS2_fjLj128EEEEELb0ELb0ELb1ELb1EEEvNS_9BwdParamsE)
        /*0af4*/ 	.word	0x00000048


	//----- nvinfo : EIATTR_REGCOUNT
	.align		4
.L_467:
        /*0af8*/ 	.byte	0x04, 0x2f
        /*0afa*/ 	.short	(.L_469 - .L_468)
	.align		4
.L_468:
        /*0afc*/ 	.word	index@(_ZN10layer_norm13ln_bwd_kernelINS_13Kernel_traitsIf13__nv_bfloat16fS2_fjLj1280ELj1ELj4ELj1ELj16ENS_18Kernel_traits_baseILj1280EfS2_fS2_fjLj128EEEEELb0ELb0ELb1ELb0EEEvNS_9BwdParamsE)
        /*0b00*/ 	.word	0x000000ff


	//----- nvinfo : EIATTR_FRAME_SIZE
	.align		4
.L_469:
        /*0b04*/ 	.byte	0x04, 0x11
        /*0b06*/ 	.short	(.L_471 - .L_470)
	.align		4
.L_470:
        /*0b08*/ 	.word	index@(_ZN10layer_norm13ln_bwd_kernelINS_13Kernel_traitsIf13__nv_bfloat16fS2_fjLj1280ELj1ELj4ELj1ELj16ENS_18Kernel_traits_baseILj1280EfS2_fS2_fjLj128EEEEELb0ELb0ELb1ELb0EEEvNS_9BwdParamsE)
        /*0b0c*/ 	.word	0x00000070


	//----- nvinfo : EIATTR_REGCOUNT
	.align		4
.L_471:
        /*0b10*/ 	.byte	0x04, 0x2f
        /*0b12*/ 	.short	(.L_473 - .L_472)
	.align		4
.L_472:
        /*0b14*/ 	.word	index@(_ZN10layer_norm13ln_bwd_kernelINS_13Kernel_traitsIf13__nv_bfloat16fS2_fjLj1280ELj1ELj4ELj1ELj16ENS_18Kernel_traits_baseILj1280EfS2_fS2_fjLj128EEEEELb0ELb0ELb0ELb1EEEvNS_9BwdParamsE)
        /*0b18*/ 	.word	0x000000ff


	//----- nvinfo : EIATTR_FRAME_SIZE
	.align		4
.L_473:
        /*0b1c*/ 	.byte	0x04, 0x11
        /*0b1e*/ 	.short	(.L_475 - .L_474)
	.align		4
.L_474:
        /*0b20*/ 	.word	index@(_ZN10layer_norm13ln_bwd_kernelINS_13Kernel_traitsIf13__nv_bfloat16fS2_fjLj1280ELj1ELj4ELj1ELj16ENS_18Kernel_traits_baseILj1280EfS2_fS2_fjLj128EEEEELb0ELb0ELb0ELb1EEEvNS_9BwdParamsE)
        /*0b24*/ 	.word	0x00000020


	//----- nvinfo : EIATTR_REGCOUNT
	.align		4
.L_475:
        /*0b28*/ 	.byte	0x04, 0x2f
        /*0b2a*/ 	.short	(.L_477 - .L_476)
	.align		4
.L_476:
        /*0b2c*/ 	.word	index@(_ZN10layer_norm13ln_bwd_kernelINS_13Kernel_traitsIf13__nv_bfloat16fS2_fjLj1280ELj1ELj4ELj1ELj16ENS_18Kernel_traits_baseILj1280EfS2_fS2_fjLj128EEEEELb0ELb0ELb0ELb0EEEvNS_9BwdParamsE)
        /*0b30*/ 	.word	0x000000ff


	//----- nvinfo : EIATTR_FRAME_SIZE
	.align		4
.L_477:
        /*0b34*/ 	.byte	0x04, 0x11
        /*0b36*/ 	.short	(.L_479 - .L_478)
	.align		4
.L_478:
        /*0b38*/ 	.word	index@(_ZN10layer_norm13ln_bwd_kernelINS_13Kernel_traitsIf13__nv_bfloat16fS2_fjLj1280ELj1ELj4ELj1ELj16ENS_18Kernel_traits_baseILj1280EfS2_fS2_fjLj128EEEEELb0ELb0ELb0ELb0EEEvNS_9BwdParamsE)
        /*0b3c*/ 	.word	0x00000050


	//----- nvinfo : EIATTR_REGCOUNT
	.align		4
.L_479:
        /*0b40*/ 	.byte	0x04, 0x2f
        /*0b42*/ 	.short	(.L_481 - .L_480)
	.align		4
.L_480:
        /*0b44*/ 	.word	index@(_ZN10layer_norm13ln_bwd_kernelINS_13Kernel_traitsI13__nv_bfloat16S2_fS2_fjLj1280ELj1ELj4ELj1ELj16ENS_18Kernel_traits_baseILj1280ES2_S2_fS2_fjLj128EEEEELb1ELb1ELb1ELb1EEEvNS_9BwdParamsE)
        /*0b48*/ 	.word	0x000000ff


	//----- nvinfo : EIATTR_FRAME_SIZE
	.align		4
.L_481:
        /*0b4c*/ 	.byte	0x04, 0x11
        /*0b4e*/ 	.short	(.L_483 - .L_482)
	.align		4
.L_482:
        /*0b50*/ 	.word	index@(_ZN10layer_norm13ln_bwd_kernelINS_13Kernel_traitsI13__nv_bfloat16S2_fS2_fjLj1280ELj1ELj4ELj1ELj16ENS_18Kernel_traits_baseILj1280ES2_S2_fS2_fjLj128EEEEELb1ELb1ELb1ELb1EEEvNS_9BwdParamsE)
        /*0b54*/ 	.word	0x00000160


	//----- nvinfo : EIATTR_REGCOUNT
	.align		4
.L_483:
        /*0b58*/ 	.byte	0x04, 0x2f
        /*0b5a*/ 	.short	(.L_485 - .L_484)
	.align		4
.L_484:
        /*0b5c*/ 	.word	index@(_ZN10layer_norm22ln_bwd_finalize_kernelINS_22Kernel_traits_finalizeILj1280E13__nv_bfloat16S2_fS2_fjLb1ELj1024ELj4ENS_18Kernel_traits_baseILj1280ES2_S2_fS2_fjLj1024EEEEELb1ELb1EEEvNS_9BwdParamsE)
        /*0b60*/ 	.word	0x00000020


	//----- nvinfo : EIATTR_FRAME_SIZE
	.align		4
.L_485:
        /*0b64*/ 	.byte	0x04, 0x11
        /*0b66*/ 	.short	(.L_487 - .L_486)
	.align		4
.L_486:
        /*0b68*/ 	.word	index@(_ZN10layer_norm22ln_bwd_finalize_kernelINS_22Kernel_traits_finalizeILj1280E13__nv_bfloat16S2_fS2_fjLb1ELj1024ELj4ENS_18Kernel_traits_baseILj1280ES2_S2_fS2_fjLj1024EEEEELb1ELb1EEEvNS_9BwdParamsE)
        /*0b6c*/ 	.word	0x00000000


	//----- nvinfo : EIATTR_REGCOUNT
	.align		4
.L_487:
        /*0b70*/ 	.byte	0x04, 0x2f
        /*0b72*/ 	.short	(.L_489 - .L_488)
	.align		4
.L_488:
        /*0b74*/ 	.word	index@(_ZN10layer_norm13ln_bwd_kernelINS_13Kernel_traitsI13__nv_bfloat16S2_fS2_fjLj1280ELj1ELj4ELj1ELj16ENS_18Kernel_traits_baseILj1280ES2_S2_fS2_fjLj128EEEEELb1ELb1ELb1ELb0EEEvNS_9BwdParamsE)
        /*0b78*/ 	.word	0x000000ff


	//----- nvinfo : EIATTR_FRAME_SIZE
	.align		4
.L_489:
        /*0b7c*/ 	.byte	0x04, 0x11
        /*0b7e*/ 	.short	(.L_491 - .L_490)
	.align		4
.L_490:
        /*0b80*/ 	.word	index@(_ZN10layer_norm13ln_bwd_kernelINS_13Kernel_traitsI13__nv_bfloat16S2_fS2_fjLj1280ELj1ELj4ELj1ELj16ENS_18Kernel_traits_baseILj1280ES2_S2_fS2_fjLj128EEEEELb1ELb1ELb1ELb0EEEvNS_9BwdParamsE)
        /*0b84*/ 	.word	0x00000188


	//----- nvinfo : EIATTR_REGCOUNT
	.align		4
.L_491:
        /*0b88*/ 	.byte	0x04, 0x2f
        /*0b8a*/ 	.short	(.L_493 - .L_492)
	.align		4
.L_492:
        /*0b8c*/ 	.word	index@(_ZN10layer_norm22ln_bwd_finalize_kernelINS_22Kernel_traits_finalizeILj1280E13__nv_bfloat16S2_fS2_fjLb1ELj1024ELj4ENS_18Kernel_traits_baseILj1280ES2_S2_fS2_fjLj1024EEEEELb1ELb0EEEvNS_9BwdParamsE)
        /*0b90*/ 	.word	0x00000020


	//----- nvinfo : EIATTR_FRAME_SIZE
	.align		4
.L_493:
        /*0b94*/ 	.byte	0x04, 0x11
        /*0b96*/ 	.short	(.L_495 - .L_494)
	.align		4
.L_494:
        /*0b98*/ 	.word	index@(_ZN10layer_norm22ln_bwd_finalize_kernelINS_22Kernel_traits_finalizeILj1280E13__nv_bfloat16S2_fS2_fjLb1ELj1024ELj4ENS_18Kernel_traits_baseILj1280ES2_S2_fS2_fjLj1024EEEEELb1ELb0EEEvNS_9BwdParamsE)
        /*0b9c*/ 	.word	0x00000000


	//----- nvinfo : EIATTR_REGCOUNT
	.align		4
.L_495:
        /*0ba0*/ 	.byte	0x04, 0x2f
        /*0ba2*/ 	.short	(.L_497 - .L_496)
	.align		4
.L_496:
        /*0ba4*/ 	.word	index@(_ZN10layer_norm13ln_bwd_kernelINS_13Kernel_traitsI13__nv_bfloat16S2_fS2_fjLj1280ELj1ELj4ELj1ELj16ENS_18Kernel_traits_baseILj1280ES2_S2_fS2_fjLj128EEEEELb1ELb1ELb0ELb1EEEvNS_9BwdParamsE)
        /*0ba8*/ 	.word	0x000000ff


	//----- nvinfo : EIATTR_FRAME_SIZE
	.align		4
.L_497:
        /*0bac*/ 	.byte	0x04, 0x11
        /*0bae*/ 	.short	(.L_499 - .L_498)
	.align		4
.L_498:
        /*0bb0*/ 	.word	index@(_ZN10layer_norm13ln_bwd_kernelINS_13Kernel_traitsI13__nv_bfloat16S2_fS2_fjLj1280ELj1ELj4ELj1ELj16ENS_18Kernel_traits_baseILj1280ES2_S2_fS2_fjLj128EEEEELb1ELb1ELb0ELb1EEEvNS_9BwdParamsE)
        /*0bb4*/ 	.word	0x000001b8


	//----- nvinfo : EIATTR_REGCOUNT
	.align		4
.L_499:
        /*0bb8*/ 	.byte	0x04, 0x2f
        /*0bba*/ 	.short	(.L_501 - .L_500)
	.align		4
.L_500:
        /*0bbc*/ 	.word	index@(_ZN10layer_norm13ln_bwd_kernelINS_13Kernel_traitsI13__nv_bfloat16S2_fS2_fjLj1280ELj1ELj4ELj1ELj16ENS_18Kernel_traits_baseILj1280ES2_S2_fS2_fjLj128EEEEELb1ELb1ELb0ELb0EEEvNS_9BwdParamsE)
        /*0bc0*/ 	.word	0x000000ff


	//----- nvinfo : EIATTR_FRAME_SIZE
	.align		4
.L_501:
        /*0bc4*/ 	.byte	0x04, 0x11
        /*0bc6*/ 	.short	(.L_503 - .L_502)
	.align		4
.L_502:
        /*0bc8*/ 	.word	index@(_ZN10layer_norm13ln_bwd_kernelINS_13Kernel_traitsI13__nv_bfloat16S2_fS2_fjLj1280ELj1ELj4ELj1ELj16ENS_18Kernel_traits_baseILj1280ES2_S2_fS2_fjLj128EEEEELb1ELb1ELb0ELb0EEEvNS_9BwdParamsE)
        /*0bcc*/ 	.word	0x000001b8


	//----- nvinfo : EIATTR_REGCOUNT
	.align		4
.L_503:
        /*0bd0*/ 	.byte	0x04, 0x2f
        /*0bd2*/ 	.short	(.L_505 - .L_504)
	.align		4
.L_504:
        /*0bd4*/ 	.word	index@(_ZN10layer_norm13ln_bwd_kernelINS_13Kernel_traitsI13__nv_bfloat16S2_fS2_fjLj1280ELj1ELj4ELj1ELj16ENS_18Kernel_traits_baseILj1280ES2_S2_fS2_fjLj128EEEEELb1ELb0ELb1ELb1EEEvNS_9BwdParamsE)
        /*0bd8*/ 	.word	0x000000ff


	//----- nvinfo : EIATTR_FRAME_SIZE
	.align		4
.L_505:
        /*0bdc*/ 	.byte	0x04, 0x11
        /*0bde*/ 	.short	(.L_507 - .L_506)
	.align		4
.L_506:
        /*0be0*/ 	.word	index@(_ZN10layer_norm13ln_bwd_kernelINS_13Kernel_traitsI13__nv_bfloat16S2_fS2_fjLj1280ELj1ELj4ELj1ELj16ENS_18Kernel_traits_baseILj1280ES2_S2_fS2_fjLj128EEEEELb1ELb0ELb1ELb1EEEvNS_9BwdParamsE)
        /*0be4*/ 	.word	0x00000020


	//----- nvinfo : EIATTR_REGCOUNT
	.align		4
.L_507:
        /*0be8*/ 	.byte	0x04, 0x2f
        /*0bea*/ 	.short	(.L_509 - .L_508)
	.align		4
.L_508:
        /*0bec*/ 	.word	index@(_ZN10layer_norm22ln_bwd_finalize_kernelINS_22Kernel_traits_finalizeILj1280E13__nv_bfloat16S2_fS2_fjLb0ELj1024ELj4ENS_18Kernel_traits_baseILj1280ES2_S2_fS2_fjLj1024EEEEELb0ELb1EEEvNS_9BwdParamsE)
        /*0bf0*/ 	.word	0x00000020


	//----- nvinfo : EIATTR_FRAME_SIZE
	.align		4
.L_509:
        /*0bf4*/ 	.byte	0x04, 0x11
        /*0bf6*/ 	.short	(.L_511 - .L_510)
	.align		4
.L_510:
        /*0bf8*/ 	.word	index@(_ZN10layer_norm22ln_bwd_finalize_kernelINS_22Kernel_traits_finalizeILj1280E13__nv_bfloat16S2_fS2_fjLb0ELj1024ELj4ENS_18Kernel_traits_baseILj1280ES2_S2_fS2_fjLj1024EEEEELb0ELb1EEEvNS_9BwdParamsE)
        /*0bfc*/ 	.word	0x00000000


	//----- nvinfo : EIATTR_REGCOUNT
	.align		4
.L_511:
        /*0c00*/ 	.byte	0x04, 0x2f
        /*0c02*/ 	.short	(.L_513 - .L_512)
	.align		4
.L_512:
        /*0c04*/ 	.word	index@(_ZN10layer_norm13ln_bwd_kernelINS_13Kernel_traitsI13__nv_bfloat16S2_fS2_fjLj1280ELj1ELj4ELj1ELj16ENS_18Kernel_traits_baseILj1280ES2_S2_fS2_fjLj128EEEEELb1ELb0ELb1ELb0EEEvNS_9BwdParamsE)
        /*0c08*/ 	.word	0x000000ff


	//----- nvinfo : EIATTR_FRAME_SIZE
	.align		4
.L_513:
        /*0c0c*/ 	.byte	0x04, 0x11
        /*0c0e*/ 	.short	(.L_515 - .L_514)
	.align		4
.L_514:
        /*0c10*/ 	.word	index@(_ZN10layer_norm13ln_bwd_kernelINS_13Kernel_traitsI13__nv_bfloat16S2_fS2_fjLj1280ELj1ELj4ELj1ELj16ENS_18Kernel_traits_baseILj1280ES2_S2_fS2_fjLj128EEEEELb1ELb0ELb1ELb0EEEvNS_9BwdParamsE)
        /*0c14*/ 	.word	0x00000048


	//----- nvinfo : EIATTR_REGCOUNT
	.align		4
.L_515:
        /*0c18*/ 	.byte	0x04, 0x2f
        /*0c1a*/ 	.short	(.L_517 - .L_516)
	.align		4
.L_516:
        /*0c1c*/ 	.word	index@(_ZN10layer_norm22ln_bwd_finalize_kernelINS_22Kernel_traits_finalizeILj1280E13__nv_bfloat16S2_fS2_fjLb0ELj1024ELj4ENS_18Kernel_traits_baseILj1280ES2_S2_fS2_fjLj1024EEEEELb0ELb0EEEvNS_9BwdParamsE)
        /*0c20*/ 	.word	0x0000003f


	//----- nvinfo : EIATTR_FRAME_SIZE
	.align		4
.L_517:
        /*0c24*/ 	.byte	0x04, 0x11
        /*0c26*/ 	.short	(.L_519 - .L_518)
	.align		4
.L_518:
        /*0c28*/ 	.word	index@(_ZN10layer_norm22ln_bwd_finalize_kernelINS_22Kernel_traits_finalizeILj1280E13__nv_bfloat16S2_fS2_fjLb0ELj1024ELj4ENS_18Kernel_traits_baseILj1280ES2_S2_fS2_fjLj1024EEEEELb0ELb0EEEvNS_9BwdParamsE)
        /*0c2c*/ 	.word	0x00000000


	//----- nvinfo : EIATTR_REGCOUNT
	.align		4
.L_519:
        /*0c30*/ 	.byte	0x04, 0x2f
        /*0c32*/ 	.short	(.L_521 - .L_520)
	.align		4
.L_520:
        /*0c34*/ 	.word	index@(_ZN10layer_norm13ln_bwd_kernelINS_13Kernel_traitsI13__nv_bfloat16S2_fS2_fjLj1280ELj1ELj4ELj1ELj16ENS_18Kernel_traits_baseILj1280ES2_S2_fS2_fjLj128EEEEELb1ELb0ELb0ELb1EEEvNS_9BwdParamsE)
        /*0c38*/ 	.word	0x000000ff


	//----- nvinfo : EIATTR_FRAME_SIZE
	.align		4
.L_521:
        /*0c3c*/ 	.byte	0x04, 0x11
        /*0c3e*/ 	.short	(.L_523 - .L_522)
	.align		4
.L_522:
        /*0c40*/ 	.word	index@(_ZN10layer_norm13ln_bwd_kernelINS_13Kernel_traitsI13__nv_bfloat16S2_fS2_fjLj1280ELj1ELj4ELj1ELj16ENS_18Kernel_traits_baseILj1280ES2_S2_fS2_fjLj128EEEEELb1ELb0ELb0ELb1EEEvNS_9BwdParamsE)
        /*0c44*/ 	.word	0x00000070


	//----- nvinfo : EIATTR_REGCOUNT
	.align		4
.L_523:
        /*0c48*/ 	.byte	0x04, 0x2f
        /*0c4a*/ 	.short	(.L_525 - .L_524)
	.align		4
.L_524:
        /*0c4c*/ 	.word	index@(_ZN10layer_norm13ln_bwd_kernelINS_13Kernel_traitsI13__nv_bfloat16S2_fS2_fjLj1280ELj1ELj4ELj1ELj16ENS_18Kernel_traits_baseILj1280ES2_S2_fS2_fjLj128EEEEELb1ELb0ELb0ELb0EEEvNS_9BwdParamsE)
        /*0c50*/ 	.word	0x000000ff


	//----- nvinfo : EIATTR_FRAME_SIZE
	.align		4
.L_525:
        /*0c54*/ 	.byte	0x04, 0x11
        /*0c56*/ 	.short	(.L_527 - .L_526)
	.align		4
.L_526:
        /*0c58*/ 	.word	index@(_ZN10layer_norm13ln_bwd_kernelINS_13Kernel_traitsI13__nv_bfloat16S2_fS2_fjLj1280ELj1ELj4ELj1ELj16ENS_18Kernel_traits_baseILj1280ES2_S2_fS2_fjLj128EEEEELb1ELb0ELb0ELb0EEEvNS_9BwdParamsE)
        /*0c5c*/ 	.word	0x00000048


	//----- nvinfo : EIATTR_REGCOUNT
	.align		4
.L_527:
        /*0c60*/ 	.byte	0x04, 0x2f
        /*0c62*/ 	.short	(.L_529 - .L_528)
	.align		4
.L_528:
        /*0c64*/ 	.word	index@(_ZN10layer_norm13ln_bwd_kernelINS_13Kernel_traitsI13__nv_bfloat16S2_fS2_fjLj1280ELj1ELj4ELj1ELj16ENS_18Kernel_traits_baseILj1280ES2_S2_fS2_fjLj128EEEEELb0ELb1ELb1ELb1EEEvNS_9BwdParamsE)
        /*0c68*/ 	.word	0x000000ff


	//----- nvinfo : EIATTR_FRAME_SIZE
	.align		4
.L_529:
        /*0c6c*/ 	.byte	0x04, 0x11
        /*0c6e*/ 	.short	(.L_531 - .L_530)
	.align		4
.L_530:
        /*0c70*/ 	.word	index@(_ZN10layer_norm13ln_bwd_kernelINS_13Kernel_traitsI13__nv_bfloat16S2_fS2_fjLj1280ELj1ELj4ELj1ELj16ENS_18Kernel_traits_baseILj1280ES2_S2_fS2_fjLj128EEEEELb0ELb1ELb1ELb1EEEvNS_9BwdParamsE)
        /*0c74*/ 	.word	0x00000190


	//----- nvinfo : EIATTR_REGCOUNT
	.align		4
.L_531:
        /*0c78*/ 	.byte	0x04, 0x2f
        /*0c7a*/ 	.short	(.L_533 - .L_532)
	.align		4
.L_532:
        /*0c7c*/ 	.word	index@(_ZN10layer_norm13ln_bwd_kernelINS_13Kernel_traitsI13__nv_bfloat16S2_fS2_fjLj1280ELj1ELj4ELj1ELj16ENS_18Kernel_traits_baseILj1280ES2_S2_fS2_fjLj128EEEEELb0ELb1ELb1ELb0EEEvNS_9BwdParamsE)
        /*0c80*/ 	.word	0x000000ff


	//----- nvinfo : EIATTR_FRAME_SIZE
	.align		4
.L_533:
        /*0c84*/ 	.byte	0x04, 0x11
        /*0c86*/ 	.short	(.L_535 - .L_534)
	.align		4
.L_534:
        /*0c88*/ 	.word	index@(_ZN10layer_norm13ln_bwd_kernelINS_13Kernel_traitsI13__nv_bfloat16S2_fS2_fjLj1280ELj1ELj4ELj1ELj16ENS_18Kernel_traits_baseILj1280ES2_S2_fS2_fjLj128EEEEELb0ELb1ELb1ELb0EEEvNS_9BwdParamsE)
        /*0c8c*/ 	.word	0x000001b8


	//----- nvinfo : EIATTR_REGCOUNT
	.align		4
.L_535:
        /*0c90*/ 	.byte	0x04, 0x2f
        /*0c92*/ 	.short	(.L_537 - .L_536)
	.align		4
.L_536:
        /*0c94*/ 	.word	index@(_ZN10layer_norm13ln_bwd_kernelINS_13Kernel_traitsI13__nv_bfloat16S2_fS2_fjLj1280ELj1ELj4ELj1ELj16ENS_18Kernel_traits_baseILj1280ES2_S2_fS2_fjLj128EEEEELb0ELb1ELb0ELb1EEEvNS_9BwdParamsE)
        /*0c98*/ 	.word	0x000000ff


	//----- nvinfo : EIATTR_FRAME_SIZE
	.align		4
.L_537:
        /*0c9c*/ 	.byte	0x04, 0x11
        /*0c9e*/ 	.short	(.L_539 - .L_538)
	.align		4
.L_538:
        /*0ca0*/ 	.word	index@(_ZN10layer_norm13ln_bwd_kernelINS_13Kernel_traitsI13__nv_bfloat16S2_fS2_fjLj1280ELj1ELj4ELj1ELj16ENS_18Kernel_traits_baseILj1280ES2_S2_fS2_fjLj128EEEEELb0ELb1ELb0ELb1EEEvNS_9BwdParamsE)
        /*0ca4*/ 	.word	0x00000198


	//----- nvinfo : EIATTR_REGCOUNT
	.align		4
.L_539:
        /*0ca8*/ 	.byte	0x04, 0x2f
        /*0caa*/ 	.short	(.L_541 - .L_540)
	.align		4
.L_540:
        /*0cac*/ 	.word	index@(_ZN10layer_norm13ln_bwd_kernelINS_13Kernel_traitsI13__nv_bfloat16S2_fS2_fjLj1280ELj1ELj4ELj1ELj16ENS_18Kernel_traits_baseILj1280ES2_S2_fS2_fjLj128EEEEELb0ELb1ELb0ELb0EEEvNS_9BwdParamsE)
        /*0cb0*/ 	.word	0x000000ff


	//----- nvinfo : EIATTR_FRAME_SIZE
	.align		4
.L_541:
        /*0cb4*/ 	.byte	0x04, 0x11
        /*0cb6*/ 	.short	(.L_543 - .L_542)
	.align		4
.L_542:
        /*0cb8*/ 	.word	index@(_ZN10layer_norm13ln_bwd_kernelINS_13Kernel_traitsI13__nv_bfloat16S2_fS2_fjLj1280ELj1ELj4ELj1ELj16ENS_18Kernel_traits_baseILj1280ES2_S2_fS2_fjLj128EEEEELb0ELb1ELb0ELb0EEEvNS_9BwdParamsE)
        /*0cbc*/ 	.word	0x00000190


	//----- nvinfo : EIATTR_REGCOUNT
	.align		4
.L_543:
        /*0cc0*/ 	.byte	0x04, 0x2f
        /*0cc2*/ 	.short	(.L_545 - .L_544)
	.align		4
.L_544:
        /*0cc4*/ 	.word	index@(_ZN10layer_norm13ln_bwd_kernelINS_13Kernel_traitsI13__nv_bfloat16S2_fS2_fjLj1280ELj1ELj4ELj1ELj16ENS_18Kernel_traits_baseILj1280ES2_S2_fS2_fjLj128EEEEELb0ELb0ELb1ELb1EEEvNS_9BwdParamsE)
        /*0cc8*/ 	.word	0x000000ff


	//----- nvinfo : EIATTR_FRAME_SIZE
	.align		4
.L_545:
        /*0ccc*/ 	.byte	0x04, 0x11
        /*0cce*/ 	.short	(.L_547 - .L_546)
	.align		4
.L_546:
        /*0cd0*/ 	.word	index@(_ZN10layer_norm13ln_bwd_kernelINS_13Kernel_traitsI13__nv_bfloat16S2_fS2_fjLj1280ELj1ELj4ELj1ELj16ENS_18Kernel_traits_baseILj1280ES2_S2_fS2_fjLj128EEEEELb0ELb0ELb1ELb1EEEvNS_9BwdParamsE)
        /*0cd4*/ 	.word	0x00000000


	//----- nvinfo : EIATTR_REGCOUNT
	.align		4
.L_547:
        /*0cd8*/ 	.byte	0x04, 0x2f
        /*0cda*/ 	.short	(.L_549 - .L_548)
	.align		4
.L_548:
        /*0cdc*/ 	.word	index@(_ZN10layer_norm13ln_bwd_kernelINS_13Kernel_traitsI13__nv_bfloat16S2_fS2_fjLj1280ELj1ELj4ELj1ELj16ENS_18Kernel_traits_baseILj1280ES2_S2_fS2_fjLj128EEEEELb0ELb0ELb1ELb0EEEvNS_9BwdParamsE)
        /*0ce0*/ 	.word	0x000000ff


	//----- nvinfo : EIATTR_FRAME_SIZE
	.align		4
.L_549:
        /*0ce4*/ 	.byte	0x04, 0x11
        /*0ce6*/ 	.short	(.L_551 - .L_550)
	.align		4
.L_550:
        /*0ce8*/ 	.word	index@(_ZN10layer_norm13ln_bwd_kernelINS_13Kernel_traitsI13__nv_bfloat16S2_fS2_fjLj1280ELj1ELj4ELj1ELj16ENS_18Kernel_traits_baseILj1280ES2_S2_fS2_fjLj128EEEEELb0ELb0ELb1ELb0EEEvNS_9BwdParamsE)
        /*0cec*/ 	.word	0x00000020


	//----- nvinfo : EIATTR_REGCOUNT
	.align		4
.L_551:
        /*0cf0*/ 	.byte	0x04, 0x2f
        /*0cf2*/ 	.short	(.L_553 - .L_552)
	.align		4
.L_552:
        /*0cf4*/ 	.word	index@(_ZN10layer_norm13ln_bwd_kernelINS_13Kernel_traitsI13__nv_bfloat16S2_fS2_fjLj1280ELj1ELj4ELj1ELj16ENS_18Kernel_traits_baseILj1280ES2_S2_fS2_fjLj128EEEEELb0ELb0ELb0ELb1EEEvNS_9BwdParamsE)
        /*0cf8*/ 	.word	0x000000ff


	//----- nvinfo : EIATTR_FRAME_SIZE
	.align		4
.L_553:
        /*0cfc*/ 	.byte	0x04, 0x11
        /*0cfe*/ 	.short	(.L_555 - .L_554)
	.align		4
.L_554:
        /*0d00*/ 	.word	index@(_ZN10layer_norm13ln_bwd_kernelINS_13Kernel_traitsI13__nv_bfloat16S2_fS2_fjLj1280ELj1ELj4ELj1ELj16ENS_18Kernel_traits_baseILj1280ES2_S2_fS2_fjLj128EEEEELb0ELb0ELb0ELb1EEEvNS_9BwdParamsE)
        /*0d04*/ 	.word	0x00000020


	//----- nvinfo : EIATTR_REGCOUNT
	.align		4
.L_555:
        /*0d08*/ 	.byte	0x04, 0x2f
        /*0d0a*/ 	.short	(.L_557 - .L_556)
	.align		4
.L_556:
        /*0d0c*/ 	.word	index@(_ZN10layer_norm13ln_bwd_kernelINS_13Kernel_traitsI13__nv_bfloat16S2_fS2_fjLj1280ELj1ELj4ELj1ELj16ENS_18Kernel_traits_baseILj1280ES2_S2_fS2_fjLj128EEEEELb0ELb0ELb0ELb0EEEvNS_9BwdParamsE)
        /*0d10*/ 	.word	0x000000ff


	//----- nvinfo : EIATTR_FRAME_SIZE
	.align		4
.L_557:
        /*0d14*/ 	.byte	0x04, 0x11
        /*0d16*/ 	.short	(.L_559 - .L_558)
	.align		4
.L_558:
        /*0d18*/ 	.word	index@(_ZN10layer_norm13ln_bwd_kernelINS_13Kernel_traitsI13__nv_bfloat16S2_fS2_fjLj1280ELj1ELj4ELj1ELj16ENS_18Kernel_traits_baseILj1280ES2_S2_fS2_fjLj128EEEEELb0ELb0ELb0ELb0EEEvNS_9BwdParamsE)
        /*0d1c*/ 	.word	0x00000018


	//----- nvinfo : EIATTR_REGCOUNT
	.align		4
.L_559:
        /*0d20*/ 	.byte	0x04, 0x2f
        /*0d22*/ 	.short	(.L_561 - .L_560)
	.align		4
.L_560:
        /*0d24*/ 	.word	index@(_ZN10layer_norm13ln_bwd_kernelINS_13Kernel_traitsIf13__nv_bfloat16S2_S2_fjLj1280ELj1ELj4ELj1ELj16ENS_18Kernel_traits_baseILj1280EfS2_S2_S2_fjLj128EEEEELb1ELb1ELb1ELb1EEEvNS_9BwdParamsE)
        /*0d28*/ 	.word	0x000000ff


	//----- nvinfo : EIATTR_FRAME_SIZE
	.align		4
.L_561:
        /*0d2c*/ 	.byte	0x04, 0x11
        /*0d2e*/ 	.short	(.L_563 - .L_562)
	.align		4
.L_562:
        /*0d30*/ 	.word	index@(_ZN10layer_norm13ln_bwd_kernelINS_13Kernel_traitsIf13__nv_bfloat16S2_S2_fjLj1280ELj1ELj4ELj1ELj16ENS_18Kernel_traits_baseILj1280EfS2_S2_S2_fjLj128EEEEELb1ELb1ELb1ELb1EEEvNS_9BwdParamsE)
        /*0d34*/ 	.word	0x00000188


	//----- nvinfo : EIATTR_REGCOUNT
	.align		4
.L_563:
        /*0d38*/ 	.byte	0x04, 0x2f
        /*0d3a*/ 	.short	(.L_565 - .L_564)
	.align		4
.L_564:
        /*0d3c*/ 	.word	index@(_ZN10layer_norm22ln_bwd_finalize_kernelINS_22Kernel_traits_finalizeILj1280Ef13__nv_bfloat16S2_S2_fjLb1ELj1024ELj4ENS_18Kernel_traits_baseILj1280EfS2_S2_S2_fjLj1024EEEEELb1ELb1EEEvNS_9BwdParamsE)
        /*0d40*/ 	.word	0x00000020


	//----- nvinfo : EIATTR_FRAME_SIZE
	.align		4
.L_565:
        /*0d44*/ 	.byte	0x04, 0x11
        /*0d46*/ 	.short	(.L_567 - .L_566)
	.align		4
.L_566:
        /*0d48*/ 	.word	index@(_ZN10layer_norm22ln_bwd_finalize_kernelINS_22Kernel_traits_finalizeILj1280Ef13__nv_bfloat16S2_S2_fjLb1ELj1024ELj4ENS_18Kernel_traits_baseILj1280EfS2_S2_S2_fjLj1024EEEEELb1ELb1EEEvNS_9BwdParamsE)
        /*0d4c*/ 	.word	0x00000000


	//----- nvinfo : EIATTR_REGCOUNT
	.align		4
.L_567:
        /*0d50*/ 	.byte	0x04, 0x2f
        /*0d52*/ 	.short	(.L_569 - .L_568)
	.align		4
.L_568:
        /*0d54*/ 	.word	index@(_ZN10layer_norm13ln_bwd_kernelINS_13Kernel_traitsIf13__nv_bfloat16S2_S2_fjLj1280ELj1ELj4ELj1ELj16ENS_18Kernel_traits_baseILj1280EfS2_S2_S2_fjLj128EEEEELb1ELb1ELb1ELb0EEEvNS_9BwdParamsE)
        /*0d58*/ 	.word	0x000000ff


	//----- nvinfo : EIATTR_FRAME_SIZE
	.align		4
.L_569:
        /*0d5c*/ 	.byte	0x04, 0x11
        /*0d5e*/ 	.short	(.L_571 - .L_570)
	.align		4
.L_570:
        /*0d60*/ 	.word	index@(_ZN10layer_norm13ln_bwd_kernelINS_13Kernel_traitsIf13__nv_bfloat16S2_S2_fjLj1280ELj1ELj4ELj1ELj16ENS_18Kernel_traits_baseILj1280EfS2_S2_S2_fjLj128EEEEELb1ELb1ELb1ELb0EEEvNS_9BwdParamsE)
        /*0d64*/ 	.word	0x00000180


	//----- nvinfo : EIATTR_REGCOUNT
	.align		4
.L_571:
        /*0d68*/ 	.byte	0x04, 0x2f
        /*0d6a*/ 	.short	(.L_573 - .L_572)
	.align		4
.L_572:
        /*0d6c*/ 	.word	index@(_ZN10layer_norm22ln_bwd_finalize_kernelINS_22Kernel_traits_finalizeILj1280Ef13__nv_bfloat16S2_S2_fjLb1ELj1024ELj4ENS_18Kernel_traits_baseILj1280EfS2_S2_S2_fjLj1024EEEEELb1ELb0EEEvNS_9BwdParamsE)
        /*0d70*/ 	.word	0x00000020


	//----- nvinfo : EIATTR_FRAME_SIZE
	.align		4
.L_573:
        /*0d74*/ 	.byte	0x04, 0x11
        /*0d76*/ 	.short	(.L_575 - .L_574)
	.align		4
.L_574:
        /*0d78*/ 	.word	index@(_ZN10layer_norm22ln_bwd_finalize_kernelINS_22Kernel_traits_finalizeILj1280Ef13__nv_bfloat16S2_S2_fjLb1ELj1024ELj4ENS_18Kernel_traits_baseILj1280EfS2_S2_S2_fjLj1024EEEEELb1ELb0EEEvNS_9BwdParamsE)
        /*0d7c*/ 	.word	0x00000000


	//----- nvinfo : EIATTR_REGCOUNT
	.align		4
.L_575:
        /*0d80*/ 	.byte	0x04, 0x2f
        /*0d82*/ 	.short	(.L_577 - .L_576)
	.align		4
.L_576:
        /*0d84*/ 	.word	index@(_ZN10layer_norm13ln_bwd_kernelINS_13Kernel_traitsIf13__nv_bfloat16S2_S2_fjLj1280ELj1ELj4ELj1ELj16ENS_18Kernel_traits_baseILj1280EfS2_S2_S2_fjLj128EEEEELb1ELb1ELb0ELb1EEEvNS_9BwdParamsE)
        /*0d88*/ 	.word	0x000000ff


	//----- nvinfo : EIATTR_FRAME_SIZE
	.align		4
.L_577:
        /*0d8c*/ 	.byte	0x04, 0x11
        /*0d8e*/ 	.short	(.L_579 - .L_578)
	.align		4
.L_578:
        /*0d90*/ 	.word	index@(_ZN10layer_norm13ln_bwd_kernelINS_13Kernel_traitsIf13__nv_bfloat16S2_S2_fjLj1280ELj1ELj4ELj1ELj16ENS_18Kernel_traits_baseILj1280EfS2_S2_S2_fjLj128EEEEELb1ELb1ELb0ELb1EEEvNS_9BwdParamsE)
        /*0d94*/ 	.word	0x00000310


	//----- nvinfo : EIATTR_REGCOUNT
	.align		4
.L_579:
        /*0d98*/ 	.byte	0x04, 0x2f
        /*0d9a*/ 	.short	(.L_581 - .L_580)
	.align		4
.L_580:
        /*0d9c*/ 	.word	index@(_ZN10layer_norm13ln_bwd_kernelINS_13Kernel_traitsIf13__nv_bfloat16S2_S2_fjLj1280ELj1ELj4ELj1ELj16ENS_18Kernel_traits_baseILj1280EfS2_S2_S2_fjLj128EEEEELb1ELb1ELb0ELb0EEEvNS_9BwdParamsE)
        /*0da0*/ 	.word	0x000000ff


	//----- nvinfo : EIATTR_FRAME_SIZE
	.align		4
.L_581:
        /*0da4*/ 	.byte	0x04, 0x11
        /*0da6*/ 	.short	(.L_583 - .L_582)
	.align		4
.L_582:
        /*0da8*/ 	.word	index@(_ZN10layer_norm13ln_bwd_kernelINS_13Kernel_traitsIf13__nv_bfloat16S2_S2_fjLj1280ELj1ELj4ELj1ELj16ENS_18Kernel_traits_baseILj1280EfS2_S2_S2_fjLj128EEEEELb1ELb1ELb0ELb0EEEvNS_9BwdParamsE)
        /*0dac*/ 	.word	0x00000160


	//----- nvinfo : EIATTR_REGCOUNT
	.align		4
.L_583:
        /*0db0*/ 	.byte	0x04, 0x2f
        /*0db2*/ 	.short	(.L_585 - .L_584)
	.align		4
.L_584:
        /*0db4*/ 	.word	index@(_ZN10layer_norm13ln_bwd_kernelINS_13Kernel_traitsIf13__nv_bfloat16S2_S2_fjLj1280ELj1ELj4ELj1ELj16ENS_18Kernel_traits_baseILj1280EfS2_S2_S2_fjLj128EEEEELb1ELb0ELb1ELb1EEEvNS_9BwdParamsE)
        /*0db8*/ 	.word	0x000000ff


	//----- nvinfo : EIATTR_FRAME_SIZE
	.align		4
.L_585:
        /*0dbc*/ 	.byte	0x04, 0x11
        /*0dbe*/ 	.short	(.L_587 - .L_586)
	.align		4
.L_586:
        /*0dc0*/ 	.word	index@(_ZN10layer_norm13ln_bwd_kernelINS_13Kernel_traitsIf13__nv_bfloat16S2_S2_fjLj1280ELj1ELj4ELj1ELj16ENS_18Kernel_traits_baseILj1280EfS2_S2_S2_fjLj128EEEEELb1ELb0ELb1ELb1EEEvNS_9BwdParamsE)
        /*0dc4*/ 	.word	0x00000010


	//----- nvinfo : EIATTR_REGCOUNT
	.align		4
.L_587:
        /*0dc8*/ 	.byte	0x04, 0x2f
        /*0dca*/ 	.short	(.L_589 - .L_588)
	.align		4
.L_588:
        /*0dcc*/ 	.word	index@(_ZN10layer_norm22ln_bwd_finalize_kernelINS_22Kernel_traits_finalizeILj1280Ef13__nv_bfloat16S2_S2_fjLb0ELj1024ELj4ENS_18Kernel_traits_baseILj1280EfS2_S2_S2_fjLj1024EEEEELb0ELb1EEEvNS_9BwdParamsE)
        /*0dd0*/ 	.word	0x00000020


	//----- nvinfo : EIATTR_FRAME_SIZE
	.align		4
.L_589:
        /*0dd4*/ 	.byte	0x04, 0x11
        /*0dd6*/ 	.short	(.L_591 - .L_590)
	.align		4
.L_590:
        /*0dd8*/ 	.word	index@(_ZN10layer_norm22ln_bwd_finalize_kernelINS_22Kernel_traits_finalizeILj1280Ef13__nv_bfloat16S2_S2_fjLb0ELj1024ELj4ENS_18Kernel_traits_baseILj1280EfS2_S2_S2_fjLj1024EEEEELb0ELb1EEEvNS_9BwdParamsE)
        /*0ddc*/ 	.word	0x00000000


	//----- nvinfo : EIATTR_REGCOUNT
	.align		4
.L_591:
        /*0de0*/ 	.byte	0x04, 0x2f
        /*0de2*/ 	.short	(.L_593 - .L_592)
	.align		4
.L_592:
        /*0de4*/ 	.word	index@(_ZN10layer_norm13ln_bwd_kernelINS_13Kernel_traitsIf13__nv_bfloat16S2_S2_fjLj1280ELj1ELj4ELj1ELj16ENS_18Kernel_traits_baseILj1280EfS2_S2_S2_fjLj128EEEEELb1ELb0ELb1ELb0EEEvNS_9BwdParamsE)
        /*0de8*/ 	.word	0x000000ff


	//----- nvinfo : EIATTR_FRAME_SIZE
	.align		4
.L_593:
        /*0dec*/ 	.byte	0x04, 0x11
        /*0dee*/ 	.short	(.L_595 - .L_594)
	.align		4
.L_594:
        /*0df0*/ 	.word	index@(_ZN10layer_norm13ln_bwd_kernelINS_13Kernel_traitsIf13__nv_bfloat16S2_S2_fjLj1280ELj1ELj4ELj1ELj16ENS_18Kernel_traits_baseILj1280EfS2_S2_S2_fjLj128EEEEELb1ELb0ELb1ELb0EEEvNS_9BwdParamsE)
        /*0df4*/ 	.word	0x00000030


	//----- nvinfo : EIATTR_REGCOUNT
	.align		4
.L_595:
        /*0df8*/ 	.byte	0x04, 0x2f
        /*0dfa*/ 	.short	(.L_597 - .L_596)
	.align		4
.L_596:
        /*0dfc*/ 	.word	index@(_ZN10layer_norm22ln_bwd_finalize_kernelINS_22Kernel_traits_finalizeILj1280Ef13__nv_bfloat16S2_S2_fjLb0ELj1024ELj4ENS_18Kernel_traits_baseILj1280EfS2_S2_S2_fjLj1024EEEEELb0ELb0EEEvNS_9BwdParamsE)
        /*0e00*/ 	.word	0x0000003f


	//----- nvinfo : EIATTR_FRAME_SIZE
	.align		4
.L_597:
        /*0e04*/ 	.byte	0x04, 0x11
        /*0e06*/ 	.short	(.L_599 - .L_598)
	.align		4
.L_598:
        /*0e08*/ 	.word	index@(_ZN10layer_norm22ln_bwd_finalize_kernelINS_22Kernel_traits_finalizeILj1280Ef13__nv_bfloat16S2_S2_fjLb0ELj1024ELj4ENS_18Kernel_traits_baseILj1280EfS2_S2_S2_fjLj1024EEEEELb0ELb0EEEvNS_9BwdParamsE)
        /*0e0c*/ 	.word	0x00000000


	//----- nvinfo : EIATTR_REGCOUNT
	.align		4
.L_599:
        /*0e10*/ 	.byte	0x04, 0x2f
        /*0e12*/ 	.short	(.L_601 - .L_600)
	.align		4
.L_600:
        /*0e14*/ 	.word	index@(_ZN10layer_norm13ln_bwd_kernelINS_13Kernel_traitsIf13__nv_bfloat16S2_S2_fjLj1280ELj1ELj4ELj1ELj16ENS_18Kernel_traits_baseILj1280EfS2_S2_S2_fjLj128EEEEELb1ELb0ELb0ELb1EEEvNS_9BwdParamsE)
        /*0e18*/ 	.word	0x000000ff


	//----- nvinfo : EIATTR_FRAME_SIZE
	.align		4
.L_601:
        /*0e1c*/ 	.byte	0x04, 0x11
        /*0e1e*/ 	.short	(.L_603 - .L_602)
	.align		4
.L_602:
        /*0e20*/ 	.word	index@(_ZN10layer_norm13ln_bwd_kernelINS_13Kernel_traitsIf13__nv_bfloat16S2_S2_fjLj1280ELj1ELj4ELj1ELj16ENS_18Kernel_traits_baseILj1280EfS2_S2_S2_fjLj128EEEEELb1ELb0ELb0ELb1EEEvNS_9BwdParamsE)
        /*0e24*/ 	.word	0x00000160


	//----- nvinfo : EIATTR_REGCOUNT
	.align		4
.L_603:
        /*0e28*/ 	.byte	0x04, 0x2f
        /*0e2a*/ 	.short	(.L_605 - .L_604)
	.align		4
.L_604:
        /*0e2c*/ 	.word	index@(_ZN10layer_norm13ln_bwd_kernelINS_13Kernel_traitsIf13__nv_bfloat16S2_S2_fjLj1280ELj1ELj4ELj1ELj16ENS_18Kernel_traits_baseILj1280EfS2_S2_S2_fjLj128EEEEELb1ELb0ELb0ELb0EEEvNS_9BwdParamsE)
        /*0e30*/ 	.word	0x000000ff


	//----- nvinfo : EIATTR_FRAME_SIZE
	.align		4
.L_605:
        /*0e34*/ 	.byte	0x04, 0x11
        /*0e36*/ 	.short	(.L_607 - .L_606)
	.align		4
.L_606:
        /*0e38*/ 	.word	index@(_ZN10layer_norm13ln_bwd_kernelINS_13Kernel_traitsIf13__nv_bfloat16S2_S2_fjLj1280ELj1ELj4ELj1ELj16ENS_18Kernel_traits_baseILj1280EfS2_S2_S2_fjLj128EEEEELb1ELb0ELb0ELb0EEEvNS_9BwdParamsE)
        /*0e3c*/ 	.word	0x00000008


	//----- nvinfo : EIATTR_REGCOUNT
	.align		4
.L_607:
        /*0e40*/ 	.byte	0x04, 0x2f
        /*0e42*/ 	.short	(.L_609 - .L_608)
	.align		4
.L_608:
        /*0e44*/ 	.word	index@(_ZN10layer_norm13ln_bwd_kernelINS_13Kernel_traitsIf13__nv_bfloat16S2_S2_fjLj1280ELj1ELj4ELj1ELj16ENS_18Kernel_traits_baseILj1280EfS2_S2_S2_fjLj128EEEEELb0ELb1ELb1ELb1EEEvNS_9BwdParamsE)
        /*0e48*/ 	.word	0x000000ff


	//----- nvinfo : EIATTR_FRAME_SIZE
	.align		4
.L_609:
        /*0e4c*/ 	.byte	0x04, 0x11
        /*0e4e*/ 	.short	(.L_611 - .L_610)
	.align		4
.L_610:
        /*0e50*/ 	.word	index@(_ZN10layer_norm13ln_bwd_kernelINS_13Kernel_traitsIf13__nv_bfloat16S2_S2_fjLj1280ELj1ELj4ELj1ELj16ENS_18Kernel_traits_baseILj1280EfS2_S2_S2_fjLj128EEEEELb0ELb1ELb1ELb1EEEvNS_9BwdParamsE)
        /*0e54*/ 	.word	0x00000150


	//----- nvinfo : EIATTR_REGCOUNT
	.align		4
.L_611:
        /*0e58*/ 	.byte	0x04, 0x2f
        /*0e5a*/ 	.short	(.L_613 - .L_612)
	.align		4
.L_612:
        /*0e5c*/ 	.word	index@(_ZN10layer_norm13ln_bwd_kernelINS_13Kernel_traitsIf13__nv_bfloat16S2_S2_fjLj1280ELj1ELj4ELj1ELj16ENS_18Kernel_traits_baseILj1280EfS2_S2_S2_fjLj128EEEEELb0ELb1ELb1ELb0EEEvNS_9BwdParamsE)
        /*0e60*/ 	.word	0x000000ff


	//----- nvinfo : EIATTR_FRAME_SIZE
	.align		4
.L_613:
        /*0e64*/ 	.byte	0x04, 0x11
        /*0e66*/ 	.short	(.L_615 - .L_614)
	.align		4
.L_614:
        /*0e68*/ 	.word	index@(_ZN10layer_norm13ln_bwd_kernelINS_13Kernel_traitsIf13__nv_bfloat16S2_S2_fjLj1280ELj1ELj4ELj1ELj16ENS_18Kernel_traits_baseILj1280EfS2_S2_S2_fjLj128EEEEELb0ELb1ELb1ELb0EEEvNS_9BwdParamsE)
        /*0e6c*/ 	.word	0x00000150


	//----- nvinfo : EIATTR_REGCOUNT
	.align		4
.L_615:
        /*0e70*/ 	.byte	0x04, 0x2f
        /*0e72*/ 	.short	(.L_617 - .L_616)
	.align		4
.L_616:
        /*0e74*/ 	.word	index@(_ZN10layer_norm13ln_bwd_kernelINS_13Kernel_traitsIf13__nv_bfloat16S2_S2_fjLj1280ELj1ELj4ELj1ELj16ENS_18Kernel_traits_baseILj1280EfS2_S2_S2_fjLj128EEEEELb0ELb1ELb0ELb1EEEvNS_9BwdParamsE)
        /*0e78*/ 	.word	0x000000ff


	//----- nvinfo : EIATTR_FRAME_SIZE
	.align		4
.L_617:
        /*0e7c*/ 	.byte	0x04, 0x11
        /*0e7e*/ 	.short	(.L_619 - .L_618)
	.align		4
.L_618:
        /*0e80*/ 	.word	index@(_ZN10layer_norm13ln_bwd_kernelINS_13Kernel_traitsIf13__nv_bfloat16S2_S2_fjLj1280ELj1ELj4ELj1ELj16ENS_18Kernel_traits_baseILj1280EfS2_S2_S2_fjLj128EEEEELb0ELb1ELb0ELb1EEEvNS_9BwdParamsE)
        /*0e84*/ 	.word	0x000002c8


	//----- nvinfo : EIATTR_REGCOUNT
	.align		4
.L_619:
        /*0e88*/ 	.byte	0x04, 0x2f
        /*0e8a*/ 	.short	(.L_621 - .L_620)
	.align		4
.L_620:
        /*0e8c*/ 	.word	index@(_ZN10layer_norm13ln_bwd_kernelINS_13Kernel_traitsIf13__nv_bfloat16S2_S2_fjLj1280ELj1ELj4ELj1ELj16ENS_18Kernel_traits_baseILj1280EfS2_S2_S2_fjLj128EEEEELb0ELb1ELb0ELb0EEEvNS_9BwdParamsE)
        /*0e90*/ 	.word	0x000000ff


	//----- nvinfo : EIATTR_FRAME_SIZE
	.align		4
.L_621:
        /*0e94*/ 	.byte	0x04, 0x11
        /*0e96*/ 	.short	(.L_623 - .L_622)
	.align		4
.L_622:
        /*0e98*/ 	.word	index@(_ZN10layer_norm13ln_bwd_kernelINS_13Kernel_traitsIf13__nv_bfloat16S2_S2_fjLj1280ELj1ELj4ELj1ELj16ENS_18Kernel_traits_baseILj1280EfS2_S2_S2_fjLj128EEEEELb0ELb1ELb0ELb0EEEvNS_9BwdParamsE)
        /*0e9c*/ 	.word	0x00000130


	//----- nvinfo : EIATTR_REGCOUNT
	.align		4
.L_623:
        /*0ea0*/ 	.byte	0x04, 0x2f
        /*0ea2*/ 	.short	(.L_625 - .L_624)
	.align		4
.L_624:
        /*0ea4*/ 	.word	index@(_ZN10layer_norm13ln_bwd_kernelINS_13Kernel_traitsIf13__nv_bfloat16S2_S2_fjLj1280ELj1ELj4ELj1ELj16ENS_18Kernel_traits_baseILj1280EfS2_S2_S2_fjLj128EEEEELb0ELb0ELb1ELb1EEEvNS_9BwdParamsE)
        /*0ea8*/ 	.word	0x000000ff


	//----- nvinfo : EIATTR_FRAME_SIZE
	.align		4
.L_625:
        /*0eac*/ 	.byte	0x04, 0x11
        /*0eae*/ 	.short	(.L_627 - .L_626)
	.align		4
.L_626:
        /*0eb0*/ 	.word	index@(_ZN10layer_norm13ln_bwd_kernelINS_13Kernel_traitsIf13__nv_bfloat16S2_S2_fjLj1280ELj1ELj4ELj1ELj16ENS_18Kernel_traits_baseILj1280EfS2_S2_S2_fjLj128EEEEELb0ELb0ELb1ELb1EEEvNS_9BwdParamsE)
        /*0eb4*/ 	.word	0x00000000


	//----- nvinfo : EIATTR_REGCOUNT
	.align		4
.L_627:
        /*0eb8*/ 	.byte	0x04, 0x2f
        /*0eba*/ 	.short	(.L_629 - .L_628)
	.align		4
.L_628:
        /*0ebc*/ 	.word	index@(_ZN10layer_norm13ln_bwd_kernelINS_13Kernel_traitsIf13__nv_bfloat16S2_S2_fjLj1280ELj1ELj4ELj1ELj16ENS_18Kernel_traits_baseILj1280EfS2_S2_S2_fjLj128EEEEELb0ELb0ELb1ELb0EEEvNS_9BwdParamsE)
        /*0ec0*/ 	.word	0x000000ff


	//----- nvinfo : EIATTR_FRAME_SIZE
	.align		4
.L_629:
        /*0ec4*/ 	.byte	0x04, 0x11
        /*0ec6*/ 	.short	(.L_631 - .L_630)
	.align		4
.L_630:
        /*0ec8*/ 	.word	index@(_ZN10layer_norm13ln_bwd_kernelINS_13Kernel_traitsIf13__nv_bfloat16S2_S2_fjLj1280ELj1ELj4ELj1ELj16ENS_18Kernel_traits_baseILj1280EfS2_S2_S2_fjLj128EEEEELb0ELb0ELb1ELb0EEEvNS_9BwdParamsE)
        /*0ecc*/ 	.word	0x00000000


	//----- nvinfo : EIATTR_REGCOUNT
	.align		4
.L_631:
        /*0ed0*/ 	.byte	0x04, 0x2f
        /*0ed2*/ 	.short	(.L_633 - .L_632)
	.align		4
.L_632:
        /*0ed4*/ 	.word	index@(_ZN10layer_norm13ln_bwd_kernelINS_13Kernel_traitsIf13__nv_bfloat16S2_S2_fjLj1280ELj1ELj4ELj1ELj16ENS_18Kernel_traits_baseILj1280EfS2_S2_S2_fjLj128EEEEELb0ELb0ELb0ELb1EEEvNS_9BwdParamsE)
        /*0ed8*/ 	.word	0x000000ff


	//----- nvinfo : EIATTR_FRAME_SIZE
	.align		4
.L_633:
        /*0edc*/ 	.byte	0x04, 0x11
        /*0ede*/ 	.short	(.L_635 - .L_634)
	.align		4
.L_634:
        /*0ee0*/ 	.word	index@(_ZN10layer_norm13ln_bwd_kernelINS_13Kernel_traitsIf13__nv_bfloat16S2_S2_fjLj1280ELj1ELj4ELj1ELj16ENS_18Kernel_traits_baseILj1280EfS2_S2_S2_fjLj128EEEEELb0ELb0ELb0ELb1EEEvNS_9BwdParamsE)
        /*0ee4*/ 	.word	0x000000f0


	//----- nvinfo : EIATTR_REGCOUNT
	.align		4
.L_635:
        /*0ee8*/ 	.byte	0x04, 0x2f
        /*0eea*/ 	.short	(.L_637 - .L_636)
	.align		4
.L_636:
        /*0eec*/ 	.word	index@(_ZN10layer_norm13ln_bwd_kernelINS_13Kernel_traitsIf13__nv_bfloat16S2_S2_fjLj1280ELj1ELj4ELj1ELj16ENS_18Kernel_traits_baseILj1280EfS2_S2_S2_fjLj128EEEEELb0ELb0ELb0ELb0EEEvNS_9BwdParamsE)
        /*0ef0*/ 	.word	0x000000fe


	//----- nvinfo : EIATTR_FRAME_SIZE
	.align		4
.L_637:
        /*0ef4*/ 	.byte	0x04, 0x11
        /*0ef6*/ 	.short	(.L_639 - .L_638)
	.align		4
.L_638:
        /*0ef8*/ 	.word	index@(_ZN10layer_norm13ln_bwd_kernelINS_13Kernel_traitsIf13__nv_bfloat16S2_S2_fjLj1280ELj1ELj4ELj1ELj16ENS_18Kernel_traits_baseILj1280EfS2_S2_S2_fjLj128EEEEELb0ELb0ELb0ELb0EEEvNS_9BwdParamsE)
        /*0efc*/ 	.word	0x00000000


	//----- nvinfo : EIATTR_REGCOUNT
	.align		4
.L_639:
        /*0f00*/ 	.byte	0x04, 0x2f
        /*0f02*/ 	.short	(.L_641 - .L_640)
	.align		4
.L_640:
        /*0f04*/ 	.word	index@(_ZN10layer_norm13ln_bwd_kernelINS_13Kernel_traitsI6__halfS2_S2_S2_fjLj1280ELj1ELj4ELj1ELj16ENS_18Kernel_traits_baseILj1280ES2_S2_S2_S2_fjLj128EEEEELb1ELb1ELb1ELb1EEEvNS_9BwdParamsE)
        /*0f08*/ 	.word	0x000000ff


	//----- nvinfo : EIATTR_FRAME_SIZE
	.align		4
.L_641:
        /*0f0c*/ 	.byte	0x04, 0x11
        /*0f0e*/ 	.short	(.L_643 - .L_642)
	.align		4
.L_642:
        /*0f10*/ 	.word	index@(_ZN10layer_norm13ln_bwd_kernelINS_13Kernel_traitsI6__halfS2_S2_S2_fjLj1280ELj1ELj4ELj1ELj16ENS_18Kernel_traits_baseILj1280ES2_S2_S2_S2_fjLj128EEEEELb1ELb1ELb1ELb1EEEvNS_9BwdParamsE)
        /*0f14*/ 	.word	0x000000c0


	//----- nvinfo : EIATTR_REGCOUNT
	.align		4
.L_643:
        /*0f18*/ 	.byte	0x04, 0x2f
        /*0f1a*/ 	.short	(.L_645 - .L_644)
	.align		4
.L_644:
        /*0f1c*/ 	.word	index@(_ZN10layer_norm22ln_bwd_finalize_kernelINS_22Kernel_traits_finalizeILj1280E6__halfS2_S2_S2_fjLb1ELj1024ELj4ENS_18Kernel_traits_baseILj1280ES2_S2_S2_S2_fjLj1024EEEEELb1ELb1EEEvNS_9BwdParamsE)
        /*0f20*/ 	.word	0x00000020


	//----- nvinfo : EIATTR_FRAME_SIZE
	.align		4
.L_645:
        /*0f24*/ 	.byte	0x04, 0x11
        /*0f26*/ 	.short	(.L_647 - .L_646)
	.align		4
.L_646:
        /*0f28*/ 	.word	index@(_ZN10layer_norm22ln_bwd_finalize_kernelINS_22Kernel_traits_finalizeILj1280E6__halfS2_S2_S2_fjLb1ELj1024ELj4ENS_18Kernel_traits_baseILj1280ES2_S2_S2_S2_fjLj1024EEEEELb1ELb1EEEvNS_9BwdParamsE)
        /*0f2c*/ 	.word	0x00000000


	//----- nvinfo : EIATTR_REGCOUNT
	.align		4
.L_647:
        /*0f30*/ 	.byte	0x04, 0x2f
        /*0f32*/ 	.short	(.L_649 - .L_648)
	.align		4
.L_648:
        /*0f34*/ 	.word	index@(_ZN10layer_norm13ln_bwd_kernelINS_13Kernel_traitsI6__halfS2_S2_S2_fjLj1280ELj1ELj4ELj1ELj16ENS_18Kernel_traits_baseILj1280ES2_S2_S2_S2_fjLj128EEEEELb1ELb1ELb1ELb0EEEvNS_9BwdParamsE)
        /*0f38*/ 	.word	0x000000ff


	//----- nvinfo : EIATTR_FRAME_SIZE
	.align		4
.L_649:
        /*0f3c*/ 	.byte	0x04, 0x11
        /*0f3e*/ 	.short	(.L_651 - .L_650)
	.align		4
.L_650:
        /*0f40*/ 	.word	index@(_ZN10layer_norm13ln_bwd_kernelINS_13Kernel_traitsI6__halfS2_S2_S2_fjLj1280ELj1ELj4ELj1ELj16ENS_18Kernel_traits_baseILj1280ES2_S2_S2_S2_fjLj128EEEEELb1ELb1ELb1ELb0EEEvNS_9BwdParamsE)
        /*0f44*/ 	.word	0x000000d8


	//----- nvinfo : EIATTR_REGCOUNT
	.align		4
.L_651:
        /*0f48*/ 	.byte	0x04, 0x2f
        /*0f4a*/ 	.short	(.L_653 - .L_652)
	.align		4
.L_652:
        /*0f4c*/ 	.word	index@(_ZN10layer_norm22ln_bwd_finalize_kernelINS_22Kernel_traits_finalizeILj1280E6__halfS2_S2_S2_fjLb1ELj1024ELj4ENS_18Kernel_traits_baseILj1280ES2_S2_S2_S2_fjLj1024EEEEELb1ELb0EEEvNS_9BwdParamsE)
        /*0f50*/ 	.word	0x00000020


	//----- nvinfo : EIATTR_FRAME_SIZE
	.align		4
.L_653:
        /*0f54*/ 	.byte	0x04, 0x11
        /*0f56*/ 	.short	(.L_655 - .L_654)
	.align		4
.L_654:
        /*0f58*/ 	.word	index@(_ZN10layer_norm22ln_bwd_finalize_kernelINS_22Kernel_traits_finalizeILj1280E6__halfS2_S2_S2_fjLb1ELj1024ELj4ENS_18Kernel_traits_baseILj1280ES2_S2_S2_S2_fjLj1024EEEEELb1ELb0EEEvNS_9BwdParamsE)
        /*0f5c*/ 	.word	0x00000000


	//----- nvinfo : EIATTR_REGCOUNT
	.align		4
.L_655:
        /*0f60*/ 	.byte	0x04, 0x2f
        /*0f62*/ 	.short	(.L_657 - .L_656)
	.align		4
.L_656:
        /*0f64*/ 	.word	index@(_ZN10layer_norm13ln_bwd_kernelINS_13Kernel_traitsI6__halfS2_S2_S2_fjLj1280ELj1ELj4ELj1ELj16ENS_18Kernel_traits_baseILj1280ES2_S2_S2_S2_fjLj128EEEEELb1ELb1ELb0ELb1EEEvNS_9BwdParamsE)
        /*0f68*/ 	.word	0x000000ff


	//----- nvinfo : EIATTR_FRAME_SIZE
	.align		4
.L_657:
        /*0f6c*/ 	.byte	0x04, 0x11
        /*0f6e*/ 	.short	(.L_659 - .L_658)
	.align		4
.L_658:
        /*0f70*/ 	.word	index@(_ZN10layer_norm13ln_bwd_kernelINS_13Kernel_traitsI6__halfS2_S2_S2_fjLj1280ELj1ELj4ELj1ELj16ENS_18Kernel_traits_baseILj1280ES2_S2_S2_S2_fjLj128EEEEELb1ELb1ELb0ELb1EEEvNS_9BwdParamsE)
        /*0f74*/ 	.word	0x000001f8


	//----- nvinfo : EIATTR_REGCOUNT
	.align		4
.L_659:
        /*0f78*/ 	.byte	0x04, 0x2f
        /*0f7a*/ 	.short	(.L_661 - .L_660)
	.align		4
.L_660:
        /*0f7c*/ 	.word	index@(_ZN10layer_norm13ln_bwd_kernelINS_13Kernel_traitsI6__halfS2_S2_S2_fjLj1280ELj1ELj4ELj1ELj16ENS_18Kernel_traits_baseILj1280ES2_S2_S2_S2_fjLj128EEEEELb1ELb1ELb0ELb0EEEvNS_9BwdParamsE)
        /*0f80*/ 	.word	0x000000ff


	//----- nvinfo : EIATTR_FRAME_SIZE
	.align		4
.L_661:
        /*0f84*/ 	.byte	0x04, 0x11
        /*0f86*/ 	.short	(.L_663 - .L_662)
	.align		4
.L_662:
        /*0f88*/ 	.word	index@(_ZN10layer_norm13ln_bwd_kernelINS_13Kernel_traitsI6__halfS2_S2_S2_fjLj1280ELj1ELj4ELj1ELj16ENS_18Kernel_traits_baseILj1280ES2_S2_S2_S2_fjLj128EEEEELb1ELb1ELb0ELb0EEEvNS_9BwdParamsE)
        /*0f8c*/ 	.word	0x000000b8


	//----- nvinfo : EIATTR_REGCOUNT
	.align		4
.L_663:
        /*0f90*/ 	.byte	0x04, 0x2f
        /*0f92*/ 	.short	(.L_665 - .L_664)
	.align		4
.L_664:
        /*0f94*/ 	.word	index@(_ZN10layer_norm13ln_bwd_kernelINS_13Kernel_traitsI6__halfS2_S2_S2_fjLj1280ELj1ELj4ELj1ELj16ENS_18Kernel_traits_baseILj1280ES2_S2_S2_S2_fjLj128EEEEELb1ELb0ELb1ELb1EEEvNS_9BwdParamsE)
        /*0f98*/ 	.word	0x000000fe


	//----- nvinfo : EIATTR_FRAME_SIZE
	.align		4
.L_665:
        /*0f9c*/ 	.byte	0x04, 0x11
        /*0f9e*/ 	.short	(.L_667 - .L_666)
	.align		4
.L_666:
        /*0fa0*/ 	.word	index@(_ZN10layer_norm13ln_bwd_kernelINS_13Kernel_traitsI6__halfS2_S2_S2_fjLj1280ELj1ELj4ELj1ELj16ENS_18Kernel_traits_baseILj1280ES2_S2_S2_S2_fjLj128EEEEELb1ELb0ELb1ELb1EEEvNS_9BwdParamsE)
        /*0fa4*/ 	.word	0x00000000


	//----- nvinfo : EIATTR_REGCOUNT
	.align		4
.L_667:
        /*0fa8*/ 	.byte	0x04, 0x2f
        /*0faa*/ 	.short	(.L_669 - .L_668)
	.align		4
.L_668:
        /*0fac*/ 	.word	index@(_ZN10layer_norm22ln_bwd_finalize_kernelINS_22Kernel_traits_finalizeILj1280E6__halfS2_S2_S2_fjLb0ELj1024ELj4ENS_18Kernel_traits_baseILj1280ES2_S2_S2_S2_fjLj1024EEEEELb0ELb1EEEvNS_9BwdParamsE)
        /*0fb0*/ 	.word	0x00000020


	//----- nvinfo : EIATTR_FRAME_SIZE
	.align		4
.L_669:
        /*0fb4*/ 	.byte	0x04, 0x11
        /*0fb6*/ 	.short	(.L_671 - .L_670)
	.align		4
.L_670:
        /*0fb8*/ 	.word	index@(_ZN10layer_norm22ln_bwd_finalize_kernelINS_22Kernel_traits_finalizeILj1280E6__halfS2_S2_S2_fjLb0ELj1024ELj4ENS_18Kernel_traits_baseILj1280ES2_S2_S2_S2_fjLj1024EEEEELb0ELb1EEEvNS_9BwdParamsE)
        /*0fbc*/ 	.word	0x00000000


	//----- nvinfo : EIATTR_REGCOUNT
	.align		4
.L_671:
        /*0fc0*/ 	.byte	0x04, 0x2f
        /*0fc2*/ 	.short	(.L_673 - .L_672)
	.align		4
.L_672:
        /*0fc4*/ 	.word	index@(_ZN10layer_norm13ln_bwd_kernelINS_13Kernel_traitsI6__halfS2_S2_S2_fjLj1280ELj1ELj4ELj1ELj16ENS_18Kernel_traits_baseILj1280ES2_S2_S2_S2_fjLj128EEEEELb1ELb0ELb1ELb0EEEvNS_9BwdParamsE)
        /*0fc8*/ 	.word	0x000000fe


	//----- nvinfo : EIATTR_FRAME_SIZE
	.align		4
.L_673:
        /*0fcc*/ 	.byte	0x04, 0x11
        /*0fce*/ 	.short	(.L_675 - .L_674)
	.align		4
.L_674:
        /*0fd0*/ 	.word	index@(_ZN10layer_norm13ln_bwd_kernelINS_13Kernel_traitsI6__halfS2_S2_S2_fjLj1280ELj1ELj4ELj1ELj16ENS_18Kernel_traits_baseILj1280ES2_S2_S2_S2_fjLj128EEEEELb1ELb0ELb1ELb0EEEvNS_9BwdParamsE)
        /*0fd4*/ 	.word	0x00000000


	//----- nvinfo : EIATTR_REGCOUNT
	.align		4
.L_675:
        /*0fd8*/ 	.byte	0x04, 0x2f
        /*0fda*/ 	.short	(.L_677 - .L_676)
	.align		4
.L_676:
        /*0fdc*/ 	.word	index@(_ZN10layer_norm22ln_bwd_finalize_kernelINS_22Kernel_traits_finalizeILj1280E6__halfS2_S2_S2_fjLb0ELj1024ELj4ENS_18Kernel_traits_baseILj1280ES2_S2_S2_S2_fjLj1024EEEEELb0ELb0EEEvNS_9BwdParamsE)
        /*0fe0*/ 	.word	0x0000003f


	//----- nvinfo : EIATTR_FRAME_SIZE
	.align		4
.L_677:
        /*0fe4*/ 	.byte	0x04, 0x11
        /*0fe6*/ 	.short	(.L_679 - .L_678)
	.align		4
.L_678:
        /*0fe8*/ 	.word	index@(_ZN10layer_norm22ln_bwd_finalize_kernelINS_22Kernel_traits_finalizeILj1280E6__halfS2_S2_S2_fjLb0ELj1024ELj4ENS_18Kernel_traits_baseILj1280ES2_S2_S2_S2_fjLj1024EEEEELb0ELb0EEEvNS_9BwdParamsE)
        /*0fec*/ 	.word	0x00000000


	//----- nvinfo : EIATTR_REGCOUNT
	.align		4
.L_679:
        /*0ff0*/ 	.byte	0x04, 0x2f
        /*0ff2*/ 	.short	(.L_681 - .L_680)
	.align		4
.L_680:
        /*0ff4*/ 	.word	index@(_ZN10layer_norm13ln_bwd_kernelINS_13Kernel_traitsI6__halfS2_S2_S2_fjLj1280ELj1ELj4ELj1ELj16ENS_18Kernel_traits_baseILj1280ES2_S2_S2_S2_fjLj128EEEEELb1ELb0ELb0ELb1EEEvNS_9BwdParamsE)
        /*0ff8*/ 	.word	0x000000ff


	//----- nvinfo : EIATTR_FRAME_SIZE
	.align		4
.L_681:
        /*0ffc*/ 	.byte	0x04, 0x11
        /*0ffe*/ 	.short	(.L_683 - .L_682)
	.align		4
.L_682:
        /*1000*/ 	.word	index@(_ZN10layer_norm13ln_bwd_kernelINS_13Kernel_traitsI6__halfS2_S2_S2_fjLj1280ELj1ELj4ELj1ELj16ENS_18Kernel_traits_baseILj1280ES2_S2_S2_S2_fjLj128EEEEELb1ELb0ELb0ELb1EEEvNS_9BwdParamsE)
        /*1004*/ 	.word	0x000000d8


	//----- nvinfo : EIATTR_REGCOUNT
	.align		4
.L_683:
        /*1008*/ 	.byte	0x04, 0x2f
        /*100a*/ 	.short	(.L_685 - .L_684)
	.align		4
.L_684:
        /*100c*/ 	.word	index@(_ZN10layer_norm13ln_bwd_kernelINS_13Kernel_traitsI6__halfS2_S2_S2_fjLj1280ELj1ELj4ELj1ELj16ENS_18Kernel_traits_baseILj1280ES2_S2_S2_S2_fjLj128EEEEELb1ELb0ELb0ELb0EEEvNS_9BwdParamsE)
        /*1010*/ 	.word	0x000000f2


	//----- nvinfo : EIATTR_FRAME_SIZE
	.align		4
.L_685:
        /*1014*/ 	.byte	0x04, 0x11
        /*1016*/ 	.short	(.L_687 - .L_686)
	.align		4
.L_686:
        /*1018*/ 	.word	index@(_ZN10layer_norm13ln_bwd_kernelINS_13Kernel_traitsI6__halfS2_S2_S2_fjLj1280ELj1ELj4ELj1ELj16ENS_18Kernel_traits_baseILj1280ES2_S2_S2_S2_fjLj128EEEEELb1ELb0ELb0ELb0EEEvNS_9BwdParamsE)
        /*101c*/ 	.word	0x00000000


	//----- nvinfo : EIATTR_REGCOUNT
	.align		4
.L_687:
        /*1020*/ 	.byte	0x04, 0x2f
        /*1022*/ 	.short	(.L_689 - .L_688)
	.align		4
.L_688:
        /*1024*/ 	.word	index@(_ZN10layer_norm13ln_bwd_kernelINS_13Kernel_traitsI6__halfS2_S2_S2_fjLj1280ELj1ELj4ELj1ELj16ENS_18Kernel_traits_baseILj1280ES2_S2_S2_S2_fjLj128EEEEELb0ELb1ELb1ELb1EEEvNS_9BwdParamsE)
        /*1028*/ 	.word	0x000000ff


	//----- nvinfo : EIATTR_FRAME_SIZE
	.align		4
.L_689:
        /*102c*/ 	.byte	0x04, 0x11
        /*102e*/ 	.short	(.L_691 - .L_690)
	.align		4
.L_690:
        /*1030*/ 	.word	index@(_ZN10layer_norm13ln_bwd_kernelINS_13Kernel_traitsI6__halfS2_S2_S2_fjLj1280ELj1ELj4ELj1ELj16ENS_18Kernel_traits_baseILj1280ES2_S2_S2_S2_fjLj128EEEEELb0ELb1ELb1ELb1EEEvNS_9BwdParamsE)
        /*1034*/ 	.word	0x000000a0


	//----- nvinfo : EIATTR_REGCOUNT
	.align		4
.L_691:
        /*1038*/ 	.byte	0x04, 0x2f
        /*103a*/ 	.short	(.L_693 - .L_692)
	.align		4
.L_692:
        /*103c*/ 	.word	index@(_ZN10layer_norm13ln_bwd_kernelINS_13Kernel_traitsI6__halfS2_S2_S2_fjLj1280ELj1ELj4ELj1ELj16ENS_18Kernel_traits_baseILj1280ES2_S2_S2_S2_fjLj128EEEEELb0ELb1ELb1ELb0EEEvNS_9BwdParamsE)
        /*1040*/ 	.word	0x000000ff


	//----- nvinfo : EIATTR_FRAME_SIZE
	.align		4
.L_693:
        /*1044*/ 	.byte	0x04, 0x11
        /*1046*/ 	.short	(.L_695 - .L_694)
	.align		4
.L_694:
        /*1048*/ 	.word	index@(_ZN10layer_norm13ln_bwd_kernelINS_13Kernel_traitsI6__halfS2_S2_S2_fjLj1280ELj1ELj4ELj1ELj16ENS_18Kernel_traits_baseILj1280ES2_S2_S2_S2_fjLj128EEEEELb0ELb1ELb1ELb0EEEvNS_9BwdParamsE)
        /*104c*/ 	.word	0x000000a8


	//----- nvinfo : EIATTR_REGCOUNT
	.align		4
.L_695:
        /*1050*/ 	.byte	0x04, 0x2f
        /*1052*/ 	.short	(.L_697 - .L_696)
	.align		4
.L_696:
        /*1054*/ 	.word	index@(_ZN10layer_norm13ln_bwd_kernelINS_13Kernel_traitsI6__halfS2_S2_S2_fjLj1280ELj1ELj4ELj1ELj16ENS_18Kernel_traits_baseILj1280ES2_S2_S2_S2_fjLj128EEEEELb0ELb1ELb0ELb1EEEvNS_9BwdParamsE)
        /*1058*/ 	.word	0x000000ff


	//----- nvinfo : EIATTR_FRAME_SIZE
	.align		4
.L_697:
        /*105c*/ 	.byte	0x04, 0x11
        /*105e*/ 	.short	(.L_699 - .L_698)
	.align		4
.L_698:
        /*1060*/ 	.word	index@(_ZN10layer_norm13ln_bwd_kernelINS_13Kernel_traitsI6__halfS2_S2_S2_fjLj1280ELj1ELj4ELj1ELj16ENS_18Kernel_traits_baseILj1280ES2_S2_S2_S2_fjLj128EEEEELb0ELb1ELb0ELb1EEEvNS_9BwdParamsE)
        /*1064*/ 	.word	0x000001a8


	//----- nvinfo : EIATTR_REGCOUNT
	.align		4
.L_699:
        /*1068*/ 	.byte	0x04, 0x2f
        /*106a*/ 	.short	(.L_701 - .L_700)
	.align		4
.L_700:
        /*106c*/ 	.word	index@(_ZN10layer_norm13ln_bwd_kernelINS_13Kernel_traitsI6__halfS2_S2_S2_fjLj1280ELj1ELj4ELj1ELj16ENS_18Kernel_traits_baseILj1280ES2_S2_S2_S2_fjLj128EEEEELb0ELb1ELb0ELb0EEEvNS_9BwdParamsE)
        /*1070*/ 	.word	0x000000ff


	//----- nvinfo : EIATTR_FRAME_SIZE
	.align		4
.L_701:
        /*1074*/ 	.byte	0x04, 0x11
        /*1076*/ 	.short	(.L_703 - .L_702)
	.align		4
.L_702:
        /*1078*/ 	.word	index@(_ZN10layer_norm13ln_bwd_kernelINS_13Kernel_traitsI6__halfS2_S2_S2_fjLj1280ELj1ELj4ELj1ELj16ENS_18Kernel_traits_baseILj1280ES2_S2_S2_S2_fjLj128EEEEELb0ELb1ELb0ELb0EEEvNS_9BwdParamsE)
        /*107c*/ 	.word	0x00000080


	//----- nvinfo : EIATTR_REGCOUNT
	.align		4
.L_703:
        /*1080*/ 	.byte	0x04, 0x2f
        /*1082*/ 	.short	(.L_705 - .L_704)
	.align		4
.L_704:
        /*1084*/ 	.word	index@(_ZN10layer_norm13ln_bwd_kernelINS_13Kernel_traitsI6__halfS2_S2_S2_fjLj1280ELj1ELj4ELj1ELj16ENS_18Kernel_traits_baseILj1280ES2_S2_S2_S2_fjLj128EEEEELb0ELb0ELb1ELb1EEEvNS_9BwdParamsE)
        /*1088*/ 	.word	0x000000fe


	//----- nvinfo : EIATTR_FRAME_SIZE
	.align		4
.L_705:
        /*108c*/ 	.byte	0x04, 0x11
        /*108e*/ 	.short	(.L_707 - .L_706)
	.align		4
.L_706:
        /*1090*/ 	.word	index@(_ZN10layer_norm13ln_bwd_kernelINS_13Kernel_traitsI6__halfS2_S2_S2_fjLj1280ELj1ELj4ELj1ELj16ENS_18Kernel_traits_baseILj1280ES2_S2_S2_S2_fjLj128EEEEELb0ELb0ELb1ELb1EEEvNS_9BwdParamsE)
        /*1094*/ 	.word	0x00000000


	//----- nvinfo : EIATTR_REGCOUNT
	.align		4
.L_707:
        /*1098*/ 	.byte	0x04, 0x2f
        /*109a*/ 	.short	(.L_709 - .L_708)
	.align		4
.L_708:
        /*109c*/ 	.word	index@(_ZN10layer_norm13ln_bwd_kernelINS_13Kernel_traitsI6__halfS2_S2_S2_fjLj1280ELj1ELj4ELj1ELj16ENS_18Kernel_traits_baseILj1280ES2_S2_S2_S2_fjLj128EEEEELb0ELb0ELb1ELb0EEEvNS_9BwdParamsE)
        /*10a0*/ 	.word	0x000000f1


	//----- nvinfo : EIATTR_FRAME_SIZE
	.align		4
.L_709:
        /*10a4*/ 	.byte	0x04, 0x11
        /*10a6*/ 	.short	(.L_711 - .L_710)
	.align		4
.L_710:
        /*10a8*/ 	.word	index@(_ZN10layer_norm13ln_bwd_kernelINS_13Kernel_traitsI6__halfS2_S2_S2_fjLj1280ELj1ELj4ELj1ELj16ENS_18Kernel_traits_baseILj1280ES2_S2_S2_S2_fjLj128EEEEELb0ELb0ELb1ELb0EEEvNS_9BwdParamsE)
        /*10ac*/ 	.word	0x00000000


	//----- nvinfo : EIATTR_REGCOUNT
	.align		4
.L_711:
        /*10b0*/ 	.byte	0x04, 0x2f
        /*10b2*/ 	.short	(.L_713 - .L_712)
	.align		4
.L_712:
        /*10b4*/ 	.word	index@(_ZN10layer_norm13ln_bwd_kernelINS_13Kernel_traitsI6__halfS2_S2_S2_fjLj1280ELj1ELj4ELj1ELj16ENS_18Kernel_traits_baseILj1280ES2_S2_S2_S2_fjLj128EEEEELb0ELb0ELb0ELb1EEEvNS_9BwdParamsE)
        /*10b8*/ 	.word	0x000000ff


	//----- nvinfo : EIATTR_FRAME_SIZE
	.align		4
.L_713:
        /*10bc*/ 	.byte	0x04, 0x11
        /*10be*/ 	.short	(.L_715 - .L_714)
	.align		4
.L_714:
        /*10c0*/ 	.word	index@(_ZN10layer_norm13ln_bwd_kernelINS_13Kernel_traitsI6__halfS2_S2_S2_fjLj1280ELj1ELj4ELj1ELj16ENS_18Kernel_traits_baseILj1280ES2_S2_S2_S2_fjLj128EEEEELb0ELb0ELb0ELb1EEEvNS_9BwdParamsE)
        /*10c4*/ 	.word	0x000000a0


	//----- nvinfo : EIATTR_REGCOUNT
	.align		4
.L_715:
        /*10c8*/ 	.byte	0x04, 0x2f
        /*10ca*/ 	.short	(.L_717 - .L_716)
	.align		4
.L_716:
        /*10cc*/ 	.word	index@(_ZN10layer_norm13ln_bwd_kernelINS_13Kernel_traitsI6__halfS2_S2_S2_fjLj1280ELj1ELj4ELj1ELj16ENS_18Kernel_traits_baseILj1280ES2_S2_S2_S2_fjLj128EEEEELb0ELb0ELb0ELb0EEEvNS_9BwdParamsE)
        /*10d0*/ 	.word	0x000000ec


	//----- nvinfo : EIATTR_FRAME_SIZE
	.align		4
.L_717:
        /*10d4*/ 	.byte	0x04, 0x11
        /*10d6*/ 	.short	(.L_719 - .L_718)
	.align		4
.L_718:
        /*10d8*/ 	.word	index@(_ZN10layer_norm13ln_bwd_kernelINS_13Kernel_traitsI6__halfS2_S2_S2_fjLj1280ELj1ELj4ELj1ELj16ENS_18Kernel_traits_baseILj1280ES2_S2_S2_S2_fjLj128EEEEELb0ELb0ELb0ELb0EEEvNS_9BwdParamsE)
        /*10dc*/ 	.word	0x00000000


	//----- nvinfo : EIATTR_REGCOUNT
	.align		4
.L_719:
        /*10e0*/ 	.byte	0x04, 0x2f
        /*10e2*/ 	.short	(.L_721 - .L_720)
	.align		4
.L_720:
        /*10e4*/ 	.word	index@(_ZN10layer_norm13ln_bwd_kernelINS_13Kernel_traitsI13__nv_bfloat16S2_S2_S2_fjLj1280ELj1ELj4ELj1ELj16ENS_18Kernel_traits_baseILj1280ES2_S2_S2_S2_fjLj128EEEEELb1ELb1ELb1ELb1EEEvNS_9BwdParamsE)
        /*10e8*/ 	.word	0x000000ff


	//----- nvinfo : EIATTR_FRAME_SIZE
	.align		4
.L_721:
        /*10ec*/ 	.byte	0x04, 0x11
        /*10ee*/ 	.short	(.L_723 - .L_722)
	.align		4
.L_722:
        /*10f0*/ 	.word	index@(_ZN10layer_norm13ln_bwd_kernelINS_13Kernel_traitsI13__nv_bfloat16S2_S2_S2_fjLj1280ELj1ELj4ELj1ELj16ENS_18Kernel_traits_baseILj1280ES2_S2_S2_S2_fjLj128EEEEELb1ELb1ELb1ELb1EEEvNS_9BwdParamsE)
        /*10f4*/ 	.word	0x00000108


	//----- nvinfo : EIATTR_REGCOUNT
	.align		4
.L_723:
        /*10f8*/ 	.byte	0x04, 0x2f
        /*10fa*/ 	.short	(.L_725 - .L_724)
	.align		4
.L_724:
        /*10fc*/ 	.word	index@(_ZN10layer_norm22ln_bwd_finalize_kernelINS_22Kernel_traits_finalizeILj1280E13__nv_bfloat16S2_S2_S2_fjLb1ELj1024ELj4ENS_18Kernel_traits_baseILj1280ES2_S2_S2_S2_fjLj1024EEEEELb1ELb1EEEvNS_9BwdParamsE)
        /*1100*/ 	.word	0x00000020


	//----- nvinfo : EIATTR_FRAME_SIZE
	.align		4
.L_725:
        /*1104*/ 	.byte	0x04, 0x11
        /*1106*/ 	.short	(.L_727 - .L_726)
	.align		4
.L_726:
        /*1108*/ 	.word	index@(_ZN10layer_norm22ln_bwd_finalize_kernelINS_22Kernel_traits_finalizeILj1280E13__nv_bfloat16S2_S2_S2_fjLb1ELj1024ELj4ENS_18Kernel_traits_baseILj1280ES2_S2_S2_S2_fjLj1024EEEEELb1ELb1EEEvNS_9BwdParamsE)
        /*110c*/ 	.word	0x00000000


	//----- nvinfo : EIATTR_REGCOUNT
	.align		4
.L_727:
        /*1110*/ 	.byte	0x04, 0x2f
        /*1112*/ 	.short	(.L_729 - .L_728)
	.align		4
.L_728:
        /*1114*/ 	.word	index@(_ZN10layer_norm13ln_bwd_kernelINS_13Kernel_traitsI13__nv_bfloat16S2_S2_S2_fjLj1280ELj1ELj4ELj1ELj16ENS_18Kernel_traits_baseILj1280ES2_S2_S2_S2_fjLj128EEEEELb1ELb1ELb1ELb0EEEvNS_9BwdParamsE)
        /*1118*/ 	.word	0x000000ff


	//----- nvinfo : EIATTR_FRAME_SIZE
	.align		4
.L_729:
        /*111c*/ 	.byte	0x04, 0x11
        /*111e*/ 	.short	(.L_731 - .L_730)
	.align		4
.L_730:
        /*1120*/ 	.word	index@(_ZN10layer_norm13ln_bwd_kernelINS_13Kernel_traitsI13__nv_bfloat16S2_S2_S2_fjLj1280ELj1ELj4ELj1ELj16ENS_18Kernel_traits_baseILj1280ES2_S2_S2_S2_fjLj128EEEEELb1ELb1ELb1ELb0EEEvNS_9BwdParamsE)
        /*1124*/ 	.word	0x00000118


	//----- nvinfo : EIATTR_REGCOUNT
	.align		4
.L_731:
        /*1128*/ 	.byte	0x04, 0x2f
        /*112a*/ 	.short	(.L_733 - .L_732)
	.align		4
.L_732:
        /*112c*/ 	.word	index@(_ZN10layer_norm22ln_bwd_finalize_kernelINS_22Kernel_traits_finalizeILj1280E13__nv_bfloat16S2_S2_S2_fjLb1ELj1024ELj4ENS_18Kernel_traits_baseILj1280ES2_S2_S2_S2_fjLj1024EEEEELb1ELb0EEEvNS_9BwdParamsE)
        /*1130*/ 	.word	0x00000020


	//----- nvinfo : EIATTR_FRAME_SIZE
	.align		4
.L_733:
        /*1134*/ 	.byte	0x04, 0x11
        /*1136*/ 	.short	(.L_735 - .L_734)
	.align		4
.L_734:
        /*1138*/ 	.word	index@(_ZN10layer_norm22ln_bwd_finalize_kernelINS_22Kernel_traits_finalizeILj1280E13__nv_bfloat16S2_S2_S2_fjLb1ELj1024ELj4ENS_18Kernel_traits_baseILj1280ES2_S2_S2_S2_fjLj1024EEEEELb1ELb0EEEvNS_9BwdParamsE)
        /*113c*/ 	.word	0x00000000


	//----- nvinfo : EIATTR_REGCOUNT
	.align		4
.L_735:
        /*1140*/ 	.byte	0x04, 0x2f
        /*1142*/ 	.short	(.L_737 - .L_736)
	.align		4
.L_736:
        /*1144*/ 	.word	index@(_ZN10layer_norm13ln_bwd_kernelINS_13Kernel_traitsI13__nv_bfloat16S2_S2_S2_fjLj1280ELj1ELj4ELj1ELj16ENS_18Kernel_traits_baseILj1280ES2_S2_S2_S2_fjLj128EEEEELb1ELb1ELb0ELb1EEEvNS_9BwdParamsE)
        /*1148*/ 	.word	0x000000ff


	//----- nvinfo : EIATTR_FRAME_SIZE
	.align		4
.L_737:
        /*114c*/ 	.byte	0x04, 0x11
        /*114e*/ 	.short	(.L_739 - .L_738)
	.align		4
.L_738:
        /*1150*/ 	.word	index@(_ZN10layer_norm13ln_bwd_kernelINS_13Kernel_traitsI13__nv_bfloat16S2_S2_S2_fjLj1280ELj1ELj4ELj1ELj16ENS_18Kernel_traits_baseILj1280ES2_S2_S2_S2_fjLj128EEEEELb1ELb1ELb0ELb1EEEvNS_9BwdParamsE)
        /*1154*/ 	.word	0x00000270


	//----- nvinfo : EIATTR_REGCOUNT
	.align		4
.L_739:
        /*1158*/ 	.byte	0x04, 0x2f
        /*115a*/ 	.short	(.L_741 - .L_740)
	.align		4
.L_740:
        /*115c*/ 	.word	index@(_ZN10layer_norm13ln_bwd_kernelINS_13Kernel_traitsI13__nv_bfloat16S2_S2_S2_fjLj1280ELj1ELj4ELj1ELj16ENS_18Kernel_traits_baseILj1280ES2_S2_S2_S2_fjLj128EEEEELb1ELb1ELb0ELb0EEEvNS_9BwdParamsE)
        /*1160*/ 	.word	0x000000ff


	//----- nvinfo : EIATTR_FRAME_SIZE
	.align		4
.L_741:
        /*1164*/ 	.byte	0x04, 0x11
        /*1166*/ 	.short	(.L_743 - .L_742)
	.align		4
.L_742:
        /*1168*/ 	.word	index@(_ZN10layer_norm13ln_bwd_kernelINS_13Kernel_traitsI13__nv_bfloat16S2_S2_S2_fjLj1280ELj1ELj4ELj1ELj16ENS_18Kernel_traits_baseILj1280ES2_S2_S2_S2_fjLj128EEEEELb1ELb1ELb0ELb0EEEvNS_9BwdParamsE)
        /*116c*/ 	.word	0x00000160


	//----- nvinfo : EIATTR_REGCOUNT
	.align		4
.L_743:
        /*1170*/ 	.byte	0x04, 0x2f
        /*1172*/ 	.short	(.L_745 - .L_744)
	.align		4
.L_744:
        /*1174*/ 	.word	index@(_ZN10layer_norm13ln_bwd_kernelINS_13Kernel_traitsI13__nv_bfloat16S2_S2_S2_fjLj1280ELj1ELj4ELj1ELj16ENS_18Kernel_traits_baseILj1280ES2_S2_S2_S2_fjLj128EEEEELb1ELb0ELb1ELb1EEEvNS_9BwdParamsE)
        /*1178*/ 	.word	0x000000fe


	//----- nvinfo : EIATTR_FRAME_SIZE
	.align		4
.L_745:
        /*117c*/ 	.byte	0x04, 0x11
        /*117e*/ 	.short	(.L_747 - .L_746)
	.align		4
.L_746:
        /*1180*/ 	.word	index@(_ZN10layer_norm13ln_bwd_kernelINS_13Kernel_traitsI13__nv_bfloat16S2_S2_S2_fjLj1280ELj1ELj4ELj1ELj16ENS_18Kernel_traits_baseILj1280ES2_S2_S2_S2_fjLj128EEEEELb1ELb0ELb1ELb1EEEvNS_9BwdParamsE)
        /*1184*/ 	.word	0x00000000


	//----- nvinfo : EIATTR_REGCOUNT
	.align		4
.L_747:
        /*1188*/ 	.byte	0x04, 0x2f
        /*118a*/ 	.short	(.L_749 - .L_748)
	.align		4
.L_748:
        /*118c*/ 	.word	index@(_ZN10layer_norm22ln_bwd_finalize_kernelINS_22Kernel_traits_finalizeILj1280E13__nv_bfloat16S2_S2_S2_fjLb0ELj1024ELj4ENS_18Kernel_traits_baseILj1280ES2_S2_S2_S2_fjLj1024EEEEELb0ELb1EEEvNS_9BwdParamsE)
        /*1190*/ 	.word	0x00000020


	//----- nvinfo : EIATTR_FRAME_SIZE
	.align		4
.L_749:
        /*1194*/ 	.byte	0x04, 0x11
        /*1196*/ 	.short	(.L_751 - .L_750)
	.align		4
.L_750:
        /*1198*/ 	.word	index@(_ZN10layer_norm22ln_bwd_finalize_kernelINS_22Kernel_traits_finalizeILj1280E13__nv_bfloat16S2_S2_S2_fjLb0ELj1024ELj4ENS_18Kernel_traits_baseILj1280ES2_S2_S2_S2_fjLj1024EEEEELb0ELb1EEEvNS_9BwdParamsE)
        /*119c*/ 	.word	0x00000000


	//----- nvinfo : EIATTR_REGCOUNT
	.align		4
.L_751:
        /*11a0*/ 	.byte	0x04, 0x2f
        /*11a2*/ 	.short	(.L_753 - .L_752)
	.align		4
.L_752:
        /*11a4*/ 	.word	index@(_ZN10layer_norm13ln_bwd_kernelINS_13Kernel_traitsI13__nv_bfloat16S2_S2_S2_fjLj1280ELj1ELj4ELj1ELj16ENS_18Kernel_traits_baseILj1280ES2_S2_S2_S2_fjLj128EEEEELb1ELb0ELb1ELb0EEEvNS_9BwdParamsE)
        /*11a8*/ 	.word	0x000000fe


	//----- nvinfo : EIATTR_FRAME_SIZE
	.align		4
.L_753:
        /*11ac*/ 	.byte	0x04, 0x11
        /*11ae*/ 	.short	(.L_755 - .L_754)
	.align		4
.L_754:
        /*11b0*/ 	.word	index@(_ZN10layer_norm13ln_bwd_kernelINS_13Kernel_traitsI13__nv_bfloat16S2_S2_S2_fjLj1280ELj1ELj4ELj1ELj16ENS_18Kernel_traits_baseILj1280ES2_S2_S2_S2_fjLj128EEEEELb1ELb0ELb1ELb0EEEvNS_9BwdParamsE)
        /*11b4*/ 	.word	0x00000000


	//----- nvinfo : EIATTR_REGCOUNT
	.align		4
.L_755:
        /*11b8*/ 	.byte	0x04, 0x2f
        /*11ba*/ 	.short	(.L_757 - .L_756)
	.align		4
.L_756:
        /*11bc*/ 	.word	index@(_ZN10layer_norm22ln_bwd_finalize_kernelINS_22Kernel_traits_finalizeILj1280E13__nv_bfloat16S2_S2_S2_fjLb0ELj1024ELj4ENS_18Kernel_traits_baseILj1280ES2_S2_S2_S2_fjLj1024EEEEELb0ELb0EEEvNS_9BwdParamsE)
        /*11c0*/ 	.word	0x0000003f


	//----- nvinfo : EIATTR_FRAME_SIZE
	.align		4
.L_757:
        /*11c4*/ 	.byte	0x04, 0x11
        /*11c6*/ 	.short	(.L_759 - .L_758)
	.align		4
.L_758:
        /*11c8*/ 	.word	index@(_ZN10layer_norm22ln_bwd_finalize_kernelINS_22Kernel_traits_finalizeILj1280E13__nv_bfloat16S2_S2_S2_fjLb0ELj1024ELj4ENS_18Kernel_traits_baseILj1280ES2_S2_S2_S2_fjLj1024EEEEELb0ELb0EEEvNS_9BwdParamsE)
        /*11cc*/ 	.word	0x00000000


	//----- nvinfo : EIATTR_REGCOUNT
	.align		4
.L_759:
        /*11d0*/ 	.byte	0x04, 0x2f
        /*11d2*/ 	.short	(.L_761 - .L_760)
	.align		4
.L_760:
        /*11d4*/ 	.word	index@(_ZN10layer_norm13ln_bwd_kernelINS_13Kernel_traitsI13__nv_bfloat16S2_S2_S2_fjLj1280ELj1ELj4ELj1ELj16ENS_18Kernel_traits_baseILj1280ES2_S2_S2_S2_fjLj128EEEEELb1ELb0ELb0ELb1EEEvNS_9BwdParamsE)
        /*11d8*/ 	.word	0x000000ff


	//----- nvinfo : EIATTR_FRAME_SIZE
	.align		4
.L_761:
        /*11dc*/ 	.byte	0x04, 0x11
        /*11de*/ 	.short	(.L_763 - .L_762)
	.align		4
.L_762:
        /*11e0*/ 	.word	index@(_ZN10layer_norm13ln_bwd_kernelINS_13Kernel_traitsI13__nv_bfloat16S2_S2_S2_fjLj1280ELj1ELj4ELj1ELj16ENS_18Kernel_traits_baseILj1280ES2_S2_S2_S2_fjLj128EEEEELb1ELb0ELb0ELb1EEEvNS_9BwdParamsE)
        /*11e4*/ 	.word	0x000000e8


	//----- nvinfo : EIATTR_REGCOUNT
	.align		4
.L_763:
        /*11e8*/ 	.byte	0x04, 0x2f
        /*11ea*/ 	.short	(.L_765 - .L_764)
	.align		4
.L_764:
        /*11ec*/ 	.word	index@(_ZN10layer_norm13ln_bwd_kernelINS_13Kernel_traitsI13__nv_bfloat16S2_S2_S2_fjLj1280ELj1ELj4ELj1ELj16ENS_18Kernel_traits_baseILj1280ES2_S2_S2_S2_fjLj128EEEEELb1ELb0ELb0ELb0EEEvNS_9BwdParamsE)
        /*11f0*/ 	.word	0x000000fe


	//----- nvinfo : EIATTR_FRAME_SIZE
	.align		4
.L_765:
        /*11f4*/ 	.byte	0x04, 0x11
        /*11f6*/ 	.short	(.L_767 - .L_766)
	.align		4
.L_766:
        /*11f8*/ 	.word	index@(_ZN10layer_norm13ln_bwd_kernelINS_13Kernel_traitsI13__nv_bfloat16S2_S2_S2_fjLj1280ELj1ELj4ELj1ELj16ENS_18Kernel_traits_baseILj1280ES2_S2_S2_S2_fjLj128EEEEELb1ELb0ELb0ELb0EEEvNS_9BwdParamsE)
        /*11fc*/ 	.word	0x00000000


	//----- nvinfo : EIATTR_REGCOUNT
	.align		4
.L_767:
        /*1200*/ 	.byte	0x04, 0x2f
        /*1202*/ 	.short	(.L_769 - .L_768)
	.align		4
.L_768:
        /*1204*/ 	.word	index@(_ZN10layer_norm13ln_bwd_kernelINS_13Kernel_traitsI13__nv_bfloat16S2_S2_S2_fjLj1280ELj1ELj4ELj1ELj16ENS_18Kernel_traits_baseILj1280ES2_S2_S2_S2_fjLj128EEEEELb0ELb1ELb1ELb1EEEvNS_9BwdParamsE)
        /*1208*/ 	.word	0x000000ff


	//----- nvinfo : EIATTR_FRAME_SIZE
	.align		4
.L_769:
        /*120c*/ 	.byte	0x04, 0x11
        /*120e*/ 	.short	(.L_771 - .L_770)
	.align		4
.L_770:
        /*1210*/ 	.word	index@(_ZN10layer_norm13ln_bwd_kernelINS_13Kernel_traitsI13__nv_bfloat16S2_S2_S2_fjLj1280ELj1ELj4ELj1ELj16ENS_18Kernel_traits_baseILj1280ES2_S2_S2_S2_fjLj128EEEEELb0ELb1ELb1ELb1EEEvNS_9BwdParamsE)
        /*1214*/ 	.word	0x000000f0


	//----- nvinfo : EIATTR_REGCOUNT
	.align		4
.L_771:
        /*1218*/ 	.byte	0x04, 0x2f
        /*121a*/ 	.short	(.L_773 - .L_772)
	.align		4
.L_772:
        /*121c*/ 	.word	index@(_ZN10layer_norm13ln_bwd_kernelINS_13Kernel_traitsI13__nv_bfloat16S2_S2_S2_fjLj1280ELj1ELj4ELj1ELj16ENS_18Kernel_traits_baseILj1280ES2_S2_S2_S2_fjLj128EEEEELb0ELb1ELb1ELb0EEEvNS_9BwdParamsE)
        /*1220*/ 	.word	0x000000ff


	//----- nvinfo : EIATTR_FRAME_SIZE
	.align		4
.L_773:
        /*1224*/ 	.byte	0x04, 0x11
        /*1226*/ 	.short	(.L_775 - .L_774)
	.align		4
.L_774:
        /*1228*/ 	.word	index@(_ZN10layer_norm13ln_bwd_kernelINS_13Kernel_traitsI13__nv_bfloat16S2_S2_S2_fjLj1280ELj1ELj4ELj1ELj16ENS_18Kernel_traits_baseILj1280ES2_S2_S2_S2_fjLj128EEEEELb0ELb1ELb1ELb0EEEvNS_9BwdParamsE)
        /*122c*/ 	.word	0x00000148


	//----- nvinfo : EIATTR_REGCOUNT
	.align		4
.L_775:
        /*1230*/ 	.byte	0x04, 0x2f
        /*1232*/ 	.short	(.L_777 - .L_776)
	.align		4
.L_776:
        /*1234*/ 	.word	index@(_ZN10layer_norm13ln_bwd_kernelINS_13Kernel_traitsI13__nv_bfloat16S2_S2_S2_fjLj1280ELj1ELj4ELj1ELj16ENS_18Kernel_traits_baseILj1280ES2_S2_S2_S2_fjLj128EEEEELb0ELb1ELb0ELb1EEEvNS_9BwdParamsE)
        /*1238*/ 	.word	0x000000ff


	//----- nvinfo : EIATTR_FRAME_SIZE
	.align		4
.L_777:
        /*123c*/ 	.byte	0x04, 0x11
        /*123e*/ 	.short	(.L_779 - .L_778)
	.align		4
.L_778:
        /*1240*/ 	.word	index@(_ZN10layer_norm13ln_bwd_kernelINS_13Kernel_traitsI13__nv_bfloat16S2_S2_S2_fjLj1280ELj1ELj4ELj1ELj16ENS_18Kernel_traits_baseILj1280ES2_S2_S2_S2_fjLj128EEEEELb0ELb1ELb0ELb1EEEvNS_9BwdParamsE)
        /*1244*/ 	.word	0x00000238


	//----- nvinfo : EIATTR_REGCOUNT
	.align		4
.L_779:
        /*1248*/ 	.byte	0x04, 0x2f
        /*124a*/ 	.short	(.L_781 - .L_780)
	.align		4
.L_780:
        /*124c*/ 	.word	index@(_ZN10layer_norm13ln_bwd_kernelINS_13Kernel_traitsI13__nv_bfloat16S2_S2_S2_fjLj1280ELj1ELj4ELj1ELj16ENS_18Kernel_traits_baseILj1280ES2_S2_S2_S2_fjLj128EEEEELb0ELb1ELb0ELb0EEEvNS_9BwdParamsE)
        /*1250*/ 	.word	0x000000ff


	//----- nvinfo : EIATTR_FRAME_SIZE
	.align		4
.L_781:
        /*1254*/ 	.byte	0x04, 0x11
        /*1256*/ 	.short	(.L_783 - .L_782)
	.align		4
.L_782:
        /*1258*/ 	.word	index@(_ZN10layer_norm13ln_bwd_kernelINS_13Kernel_traitsI13__nv_bfloat16S2_S2_S2_fjLj1280ELj1ELj4ELj1ELj16ENS_18Kernel_traits_baseILj1280ES2_S2_S2_S2_fjLj128EEEEELb0ELb1ELb0ELb0EEEvNS_9BwdParamsE)
        /*125c*/ 	.word	0x00000128


	//----- nvinfo : EIATTR_REGCOUNT
	.align		4
.L_783:
        /*1260*/ 	.byte	0x04, 0x2f
        /*1262*/ 	.short	(.L_785 - .L_784)
	.align		4
.L_784:
        /*1264*/ 	.word	index@(_ZN10layer_norm13ln_bwd_kernelINS_13Kernel_traitsI13__nv_bfloat16S2_S2_S2_fjLj1280ELj1ELj4ELj1ELj16ENS_18Kernel_traits_baseILj1280ES2_S2_S2_S2_fjLj128EEEEELb0ELb0ELb1ELb1EEEvNS_9BwdParamsE)
        /*1268*/ 	.word	0x000000fe


	//----- nvinfo : EIATTR_FRAME_SIZE
	.align		4
.L_785:
        /*126c*/ 	.byte	0x04, 0x11
        /*126e*/ 	.short	(.L_787 - .L_786)
	.align		4
.L_786:
        /*1270*/ 	.word	index@(_ZN10layer_norm13ln_bwd_kernelINS_13Kernel_traitsI13__nv_bfloat16S2_S2_S2_fjLj1280ELj1ELj4ELj1ELj16ENS_18Kernel_traits_baseILj1280ES2_S2_S2_S2_fjLj128EEEEELb0ELb0ELb1ELb1EEEvNS_9BwdParamsE)
        /*1274*/ 	.word	0x00000000


	//----- nvinfo : EIATTR_REGCOUNT
	.align		4
.L_787:
        /*1278*/ 	.byte	0x04, 0x2f
        /*127a*/ 	.short	(.L_789 - .L_788)
	.align		4
.L_788:
        /*127c*/ 	.word	index@(_ZN10layer_norm13ln_bwd_kernelINS_13Kernel_traitsI13__nv_bfloat16S2_S2_S2_fjLj1280ELj1ELj4ELj1ELj16ENS_18Kernel_traits_baseILj1280ES2_S2_S2_S2_fjLj128EEEEELb0ELb0ELb1ELb0EEEvNS_9BwdParamsE)
        /*1280*/ 	.word	0x000000ff


	//----- nvinfo : EIATTR_FRAME_SIZE
	.align		4
.L_789:
        /*1284*/ 	.byte	0x04, 0x11
        /*1286*/ 	.short	(.L_791 - .L_790)
	.align		4
.L_790:
        /*1288*/ 	.word	index@(_ZN10layer_norm13ln_bwd_kernelINS_13Kernel_traitsI13__nv_bfloat16S2_S2_S2_fjLj1280ELj1ELj4ELj1ELj16ENS_18Kernel_traits_baseILj1280ES2_S2_S2_S2_fjLj128EEEEELb0ELb0ELb1ELb0EEEvNS_9BwdParamsE)
        /*128c*/ 	.word	0x00000000


	//----- nvinfo : EIATTR_REGCOUNT
	.align		4
.L_791:
        /*1290*/ 	.byte	0x04, 0x2f
        /*1292*/ 	.short	(.L_793 - .L_792)
	.align		4
.L_792:
        /*1294*/ 	.word	index@(_ZN10layer_norm13ln_bwd_kernelINS_13Kernel_traitsI13__nv_bfloat16S2_S2_S2_fjLj1280ELj1ELj4ELj1ELj16ENS_18Kernel_traits_baseILj1280ES2_S2_S2_S2_fjLj128EEEEELb0ELb0ELb0ELb1EEEvNS_9BwdParamsE)
        /*1298*/ 	.word	0x000000ff


	//----- nvinfo : EIATTR_FRAME_SIZE
	.align		4
.L_793:
        /*129c*/ 	.byte	0x04, 0x11
        /*129e*/ 	.short	(.L_795 - .L_794)
	.align		4
.L_794:
        /*12a0*/ 	.word	index@(_ZN10layer_norm13ln_bwd_kernelINS_13Kernel_traitsI13__nv_bfloat16S2_S2_S2_fjLj1280ELj1ELj4ELj1ELj16ENS_18Kernel_traits_baseILj1280ES2_S2_S2_S2_fjLj128EEEEELb0ELb0ELb0ELb1EEEvNS_9BwdParamsE)
        /*12a4*/ 	.word	0x000000b8


	//----- nvinfo : EIATTR_REGCOUNT
	.align		4
.L_795:
        /*12a8*/ 	.byte	0x04, 0x2f
        /*12aa*/ 	.short	(.L_797 - .L_796)
	.align		4
.L_796:
        /*12ac*/ 	.word	index@(_ZN10layer_norm13ln_bwd_kernelINS_13Kernel_traitsI13__nv_bfloat16S2_S2_S2_fjLj1280ELj1ELj4ELj1ELj16ENS_18Kernel_traits_baseILj1280ES2_S2_S2_S2_fjLj128EEEEELb0ELb0ELb0ELb0EEEvNS_9BwdParamsE)
        /*12b0*/ 	.word	0x000000fc


	//----- nvinfo : EIATTR_FRAME_SIZE
	.align		4
.L_797:
        /*12b4*/ 	.byte	0x04, 0x11
        /*12b6*/ 	.short	(.L_799 - .L_798)
	.align		4
.L_798:
        /*12b8*/ 	.word	index@(_ZN10layer_norm13ln_bwd_kernelINS_13Kernel_traitsI13__nv_bfloat16S2_S2_S2_fjLj1280ELj1ELj4ELj1ELj16ENS_18Kernel_traits_baseILj1280ES2_S2_S2_S2_fjLj128EEEEELb0ELb0ELb0ELb0EEEvNS_9BwdParamsE)
        /*12bc*/ 	.word	0x00000000


	//----- nvinfo : EIATTR_MIN_STACK_SIZE
	.align		4
.L_799:
        /*12c0*/ 	.byte	0x04, 0x12
        /*12c2*/ 	.short	(.L_801 - .L_800)
	.align		4
.L_800:
        /*12c4*/ 	.word	index@(_ZN10layer_norm13ln_bwd_kernelINS_13Kernel_traitsI13__nv_bfloat16S2_S2_S2_fjLj1280ELj1ELj4ELj1ELj16ENS_18Kernel_traits_baseILj1280ES2_S2_S2_S2_fjLj128EEEEELb0ELb0ELb0ELb0EEEvNS_9BwdParamsE)
        /*12c8*/ 	.word	0x00000000


	//----- nvinfo : EIATTR_MIN_STACK_SIZE
	.align		4
.L_801:
        /*12cc*/ 	.byte	0x04, 0x12
        /*12ce*/ 	.short	(.L_803 - .L_802)
	.align		4
.L_802:
        /*12d0*/ 	.word	index@(_ZN10layer_norm13ln_bwd_kernelINS_13Kernel_traitsI13__nv_bfloat16S2_S2_S2_fjLj1280ELj1ELj4ELj1ELj16ENS_18Kernel_traits_baseILj1280ES2_S2_S2_S2_fjLj128EEEEELb0ELb0ELb0ELb1EEEvNS_9BwdParamsE)
        /*12d4*/ 	.word	0x000000b8


	//----- nvinfo : EIATTR_MIN_STACK_SIZE
	.align		4
.L_803:
        /*12d8*/ 	.byte	0x04, 0x12
        /*12da*/ 	.short	(.L_805 - .L_804)
	.align		4
.L_804:
        /*12dc*/ 	.word	index@(_ZN10layer_norm13ln_bwd_kernelINS_13Kernel_traitsI13__nv_bfloat16S2_S2_S2_fjLj1280ELj1ELj4ELj1ELj16ENS_18Kernel_traits_baseILj1280ES2_S2_S2_S2_fjLj128EEEEELb0ELb0ELb1ELb0EEEvNS_9BwdParamsE)
        /*12e0*/ 	.word	0x00000000


	//----- nvinfo : EIATTR_MIN_STACK_SIZE
	.align		4
.L_805:
        /*12e4*/ 	.byte	0x04, 0x12
        /*12e6*/ 	.short	(.L_807 - .L_806)
	.align		4
.L_806:
        /*12e8*/ 	.word	index@(_ZN10layer_norm13ln_bwd_kernelINS_13Kernel_traitsI13__nv_bfloat16S2_S2_S2_fjLj1280ELj1ELj4ELj1ELj16ENS_18Kernel_traits_baseILj1280ES2_S2_S2_S2_fjLj128EEEEELb0ELb0ELb1ELb1EEEvNS_9BwdParamsE)
        /*12ec*/ 	.word	0x00000000


	//----- nvinfo : EIATTR_MIN_STACK_SIZE
	.align		4
.L_807:
        /*12f0*/ 	.byte	0x04, 0x12
        /*12f2*/ 	.short	(.L_809 - .L_808)
	.align		4
.L_808:
        /*12f4*/ 	.word	index@(_ZN10layer_norm13ln_bwd_kernelINS_13Kernel_traitsI13__nv_bfloat16S2_S2_S2_fjLj1280ELj1ELj4ELj1ELj16ENS_18Kernel_traits_baseILj1280ES2_S2_S2_S2_fjLj128EEEEELb0ELb1ELb0ELb0EEEvNS_9BwdParamsE)
        /*12f8*/ 	.word	0x00000128


	//----- nvinfo : EIATTR_MIN_STACK_SIZE
	.align		4
.L_809:
        /*12fc*/ 	.byte	0x04, 0x12
        /*12fe*/ 	.short	(.L_811 - .L_810)
	.align		4
.L_810:
        /*1300*/ 	.word	index@(_ZN10layer_norm13ln_bwd_kernelINS_13Kernel_traitsI13__nv_bfloat16S2_S2_S2_fjLj1280ELj1ELj4ELj1ELj16ENS_18Kernel_traits_baseILj1280ES2_S2_S2_S2_fjLj128EEEEELb0ELb1ELb0ELb1EEEvNS_9BwdParamsE)
        /*1304*/ 	.word	0x00000238


	//----- nvinfo : EIATTR_MIN_STACK_SIZE
	.align		4
.L_811:
        /*1308*/ 	.byte	0x04, 0x12
        /*130a*/ 	.short	(.L_813 - .L_812)
	.align		4
.L_812:
        /*130c*/ 	.word	index@(_ZN10layer_norm13ln_bwd_kernelINS_13Kernel_traitsI13__nv_bfloat16S2_S2_S2_fjLj1280ELj1ELj4ELj1ELj16ENS_18Kernel_traits_baseILj1280ES2_S2_S2_S2_fjLj128EEEEELb0ELb1ELb1ELb0EEEvNS_9BwdParamsE)
        /*1310*/ 	.word	0x00000148


	//----- nvinfo : EIATTR_MIN_STACK_SIZE
	.align		4
.L_813:
        /*1314*/ 	.byte	0x04, 0x12
        /*1316*/ 	.short	(.L_815 - .L_814)
	.align		4
.L_814:
        /*1318*/ 	.word	index@(_ZN10layer_norm13ln_bwd_kernelINS_13Kernel_traitsI13__nv_bfloat16S2_S2_S2_fjLj1280ELj1ELj4ELj1ELj16ENS_18Kernel_traits_baseILj1280ES2_S2_S2_S2_fjLj128EEEEELb0ELb1ELb1ELb1EEEvNS_9BwdParamsE)
        /*131c*/ 	.word	0x000000f0


	//----- nvinfo : EIATTR_MIN_STACK_SIZE
	.align		4
.L_815:
        /*1320*/ 	.byte	0x04, 0x12
        /*1322*/ 	.short	(.L_817 - .L_816)
	.align		4
.L_816:
        /*1324*/ 	.word	index@(_ZN10layer_norm13ln_bwd_kernelINS_13Kernel_traitsI13__nv_bfloat16S2_S2_S2_fjLj1280ELj1ELj4ELj1ELj16ENS_18Kernel_traits_baseILj1280ES2_S2_S2_S2_fjLj128EEEEELb1ELb0ELb0ELb0EEEvNS_9BwdParamsE)
        /*1328*/ 	.word	0x00000000


	//----- nvinfo : EIATTR_MIN_STACK_SIZE
	.align		4
.L_817:
        /*132c*/ 	.byte	0x04, 0x12
        /*132e*/ 	.short	(.L_819 - .L_818)
	.align		4
.L_818:
        /*1330*/ 	.word	index@(_ZN10layer_norm13ln_bwd_kernelINS_13Kernel_traitsI13__nv_bfloat16S2_S2_S2_fjLj1280ELj1ELj4ELj1ELj16ENS_18Kernel_traits_baseILj1280ES2_S2_S2_S2_fjLj128EEEEELb1ELb0ELb0ELb1EEEvNS_9BwdParamsE)
        /*1334*/ 	.word	0x000000e8


	//----- nvinfo : EIATTR_MIN_STACK_SIZE
	.align		4
.L_819:
        /*1338*/ 	.byte	0x04, 0x12
        /*133a*/ 	.short	(.L_821 - .L_820)
	.align		4
.L_820:
        /*133c*/ 	.word	index@(_ZN10layer_norm22ln_bwd_finalize_kernelINS_22Kernel_traits_finalizeILj1280E13__nv_bfloat16S2_S2_S2_fjLb0ELj1024ELj4ENS_18Kernel_traits_baseILj1280ES2_S2_S2_S2_fjLj1024EEEEELb0ELb0EEEvNS_9BwdParamsE)
        /*1340*/ 	.word	0x00000000


	//----- nvinfo : EIATTR_MIN_STACK_SIZE
	.align		4
.L_821:
        /*1344*/ 	.byte	0x04, 0x12
        /*1346*/ 	.short	(.L_823 - .L_822)
	.align		4
.L_822:
        /*1348*/ 	.word	index@(_ZN10layer_norm13ln_bwd_kernelINS_13Kernel_traitsI13__nv_bfloat16S2_S2_S2_fjLj1280ELj1ELj4ELj1ELj16ENS_18Kernel_traits_baseILj1280ES2_S2_S2_S2_fjLj128EEEEELb1ELb0ELb1ELb0EEEvNS_9BwdParamsE)
        /*134c*/ 	.word	0x00000000


	//----- nvinfo : EIATTR_MIN_STACK_SIZE
	.align		4
.L_823:
        /*1350*/ 	.byte	0x04, 0x12
        /*1352*/ 	.short	(.L_825 - .L_824)
	.align		4
.L_824:
        /*1354*/ 	.word	index@(_ZN10layer_norm22ln_bwd_finalize_kernelINS_22Kernel_traits_finalizeILj1280E13__nv_bfloat16S2_S2_S2_fjLb0ELj1024ELj4ENS_18Kernel_traits_baseILj1280ES2_S2_S2_S2_fjLj1024EEEEELb0ELb1EEEvNS_9BwdParamsE)
        /*1358*/ 	.word	0x00000000


	//----- nvinfo : EIATTR_MIN_STACK_SIZE
	.align		4
.L_825:
        /*135c*/ 	.byte	0x04, 0x12
        /*135e*/ 	.short	(.L_827 - .L_826)
	.align		4
.L_826:
        /*1360*/ 	.word	index@(_ZN10layer_norm13ln_bwd_kernelINS_13Kernel_traitsI13__nv_bfloat16S2_S2_S2_fjLj1280ELj1ELj4ELj1ELj16ENS_18Kernel_traits_baseILj1280ES2_S2_S2_S2_fjLj128EEEEELb1ELb0ELb1ELb1EEEvNS_9BwdParamsE)
        /*1364*/ 	.word	0x00000000


	//----- nvinfo : EIATTR_MIN_STACK_SIZE
	.align		4
.L_827:
        /*1368*/ 	.byte	0x04, 0x12
        /*136a*/ 	.short	(.L_829 - .L_828)
	.align		4
.L_828:
        /*136c*/ 	.word	index@(_ZN10layer_norm13ln_bwd_kernelINS_13Kernel_traitsI13__nv_bfloat16S2_S2_S2_fjLj1280ELj1ELj4ELj1ELj16ENS_18Kernel_traits_baseILj1280ES2_S2_S2_S2_fjLj128EEEEELb1ELb1ELb0ELb0EEEvNS_9BwdParamsE)
        /*1370*/ 	.word	0x00000160


	//----- nvinfo : EIATTR_MIN_STACK_SIZE
	.align		4
.L_829:
        /*1374*/ 	.byte	0x04, 0x12
        /*1376*/ 	.short	(.L_831 - .L_830)
	.align		4
.L_830:
        /*1378*/ 	.word	index@(_ZN10layer_norm13ln_bwd_kernelINS_13Kernel_traitsI13__nv_bfloat16S2_S2_S2_fjLj1280ELj1ELj4ELj1ELj16ENS_18Kernel_traits_baseILj1280ES2_S2_S2_S2_fjLj128EEEEELb1ELb1ELb0ELb1EEEvNS_9BwdParamsE)
        /*137c*/ 	.word	0x00000270


	//----- nvinfo : EIATTR_MIN_STACK_SIZE
	.align		4
.L_831:
        /*1380*/ 	.byte	0x04, 0x12
        /*1382*/ 	.short	(.L_833 - .L_832)
	.align		4
.L_832:
        /*1384*/ 	.word	index@(_ZN10layer_norm22ln_bwd_finalize_kernelINS_22Kernel_traits_finalizeILj1280E13__nv_bfloat16S2_S2_S2_fjLb1ELj1024ELj4ENS_18Kernel_traits_baseILj1280ES2_S2_S2_S2_fjLj1024EEEEELb1ELb0EEEvNS_9BwdParamsE)
        /*1388*/ 	.word	0x00000000


	//----- nvinfo : EIATTR_MIN_STACK_SIZE
	.align		4
.L_833:
        /*138c*/ 	.byte	0x04, 0x12
        /*138e*/ 	.short	(.L_835 - .L_834)
	.align		4
.L_834:
        /*1390*/ 	.word	index@(_ZN10layer_norm13ln_bwd_kernelINS_13Kernel_traitsI13__nv_bfloat16S2_S2_S2_fjLj1280ELj1ELj4ELj1ELj16ENS_18Kernel_traits_baseILj1280ES2_S2_S2_S2_fjLj128EEEEELb1ELb1ELb1ELb0EEEvNS_9BwdParamsE)
        /*1394*/ 	.word	0x00000118


	//----- nvinfo : EIATTR_MIN_STACK_SIZE
	.align		4
.L_835:
        /*1398*/ 	.byte	0x04, 0x12
        /*139a*/ 	.short	(.L_837 - .L_836)
	.align		4
.L_836:
        /*139c*/ 	.word	index@(_ZN10layer_norm22ln_bwd_finalize_kernelINS_22Kernel_traits_finalizeILj1280E13__nv_bfloat16S2_S2_S2_fjLb1ELj1024ELj4ENS_18Kernel_traits_baseILj1280ES2_S2_S2_S2_fjLj1024EEEEELb1ELb1EEEvNS_9BwdParamsE)
        /*13a0*/ 	.word	0x00000000


	//----- nvinfo : EIATTR_MIN_STACK_SIZE
	.align		4
.L_837:
        /*13a4*/ 	.byte	0x04, 0x12
        /*13a6*/ 	.short	(.L_839 - .L_838)
	.align		4
.L_838:
        /*13a8*/ 	.word	index@(_ZN10layer_norm13ln_bwd_kernelINS_13Kernel_traitsI13__nv_bfloat16S2_S2_S2_fjLj1280ELj1ELj4ELj1ELj16ENS_18Kernel_traits_baseILj1280ES2_S2_S2_S2_fjLj128EEEEELb1ELb1ELb1ELb1EEEvNS_9BwdParamsE)
        /*13ac*/ 	.word	0x00000108


	//----- nvinfo : EIATTR_MIN_STACK_SIZE
	.align		4
.L_839:
        /*13b0*/ 	.byte	0x04, 0x12
        /*13b2*/ 	.short	(.L_841 - .L_840)
	.align		4
.L_840:
        /*13b4*/ 	.word	index@(_ZN10layer_norm13ln_bwd_kernelINS_13Kernel_traitsI6__halfS2_S2_S2_fjLj1280ELj1ELj4ELj1ELj16ENS_18Kernel_traits_baseILj1280ES2_S2_S2_S2_fjLj128EEEEELb0ELb0ELb0ELb0EEEvNS_9BwdParamsE)
        /*13b8*/ 	.word	0x00000000


	//----- nvinfo : EIATTR_MIN_STACK_SIZE
	.align		4
.L_841:
        /*13bc*/ 	.byte	0x04, 0x12
        /*13be*/ 	.short	(.L_843 - .L_842)
	.align		4
.L_842:
        /*13c0*/ 	.word	index@(_ZN10layer_norm13ln_bwd_kernelINS_13Kernel_traitsI6__halfS2_S2_S2_fjLj1280ELj1ELj4ELj1ELj16ENS_18Kernel_traits_baseILj1280ES2_S2_S2_S2_fjLj128EEEEELb0ELb0ELb0ELb1EEEvNS_9BwdParamsE)
        /*13c4*/ 	.word	0x000000a0


	//----- nvinfo : EIATTR_MIN_STACK_SIZE
	.align		4
.L_843:
        /*13c8*/ 	.byte	0x04, 0x12
        /*13ca*/ 	.short	(.L_845 - .L_844)
	.align		4
.L_844:
        /*13cc*/ 	.word	index@(_ZN10layer_norm13ln_bwd_kernelINS_13Kernel_traitsI6__halfS2_S2_S2_fjLj1280ELj1ELj4ELj1ELj16ENS_18Kernel_traits_baseILj1280ES2_S2_S2_S2_fjLj128EEEEELb0ELb0ELb1ELb0EEEvNS_9BwdParamsE)
        /*13d0*/ 	.word	0x00000000


	//----- nvinfo : EIATTR_MIN_STACK_SIZE
	.align		4
.L_845:
        /*13d4*/ 	.byte	0x04, 0x12
        /*13d6*/ 	.short	(.L_847 - .L_846)
	.align		4
.L_846:
        /*13d8*/ 	.word	index@(_ZN10layer_norm13ln_bwd_kernelINS_13Kernel_traitsI6__halfS2_S2_S2_fjLj1280ELj1ELj4ELj1ELj16ENS_18Kernel_traits_baseILj1280ES2_S2_S2_S2_fjLj128EEEEELb0ELb0ELb1ELb1EEEvNS_9BwdParamsE)
        /*13dc*/ 	.word	0x00000000


	//----- nvinfo : EIATTR_MIN_STACK_SIZE
	.align		4
.L_847:
        /*13e0*/ 	.byte	0x04, 0x12
        /*13e2*/ 	.short	(.L_849 - .L_848)
	.align		4
.L_848:
        /*13e4*/ 	.word	index@(_ZN10layer_norm13ln_bwd_kernelINS_13Kernel_traitsI6__halfS2_S2_S2_fjLj1280ELj1ELj4ELj1ELj16ENS_18Kernel_traits_baseILj1280ES2_S2_S2_S2_fjLj128EEEEELb0ELb1ELb0ELb0EEEvNS_9BwdParamsE)
        /*13e8*/ 	.word	0x00000080


	//----- nvinfo : EIATTR_MIN_STACK_SIZE
	.align		4
.L_849:
        /*13ec*/ 	.byte	0x04, 0x12
        /*13ee*/ 	.short	(.L_851 - .L_850)
	.align		4
.L_850:
        /*13f0*/ 	.word	index@(_ZN10layer_norm13ln_bwd_kernelINS_13Kernel_traitsI6__halfS2_S2_S2_fjLj1280ELj1ELj4ELj1ELj16ENS_18Kernel_traits_baseILj1280ES2_S2_S2_S2_fjLj128EEEEELb0ELb1ELb0ELb1EEEvNS_9BwdParamsE)
        /*13f4*/ 	.word	0x000001a8


	//----- nvinfo : EIATTR_MIN_STACK_SIZE
	.align		4
.L_851:
        /*13f8*/ 	.byte	0x04, 0x12
        /*13fa*/ 	.short	(.L_853 - .L_852)
	.align		4
.L_852:
        /*13fc*/ 	.word	index@(_ZN10layer_norm13ln_bwd_kernelINS_13Kernel_traitsI6__halfS2_S2_S2_fjLj1280ELj1ELj4ELj1ELj16ENS_18Kernel_traits_baseILj1280ES2_S2_S2_S2_fjLj128EEEEELb0ELb1ELb1ELb0EEEvNS_9BwdParamsE)
        /*1400*/ 	.word	0x000000a8


	//----- nvinfo : EIATTR_MIN_STACK_SIZE
	.align		4
.L_853:
        /*1404*/ 	.byte	0x04, 0x12
        /*1406*/ 	.short	(.L_855 - .L_854)
	.align		4
.L_854:
        /*1408*/ 	.word	index@(_ZN10layer_norm13ln_bwd_kernelINS_13Kernel_traitsI6__halfS2_S2_S2_fjLj1280ELj1ELj4ELj1ELj16ENS_18Kernel_traits_baseILj1280ES2_S2_S2_S2_fjLj128EEEEELb0ELb1ELb1ELb1EEEvNS_9BwdParamsE)
        /*140c*/ 	.word	0x000000a0


	//----- nvinfo : EIATTR_MIN_STACK_SIZE
	.align		4
.L_855:
        /*1410*/ 	.byte	0x04, 0x12
        /*1412*/ 	.short	(.L_857 - .L_856)
	.align		4
.L_856:
        /*1414*/ 	.word	index@(_ZN10layer_norm13ln_bwd_kernelINS_13Kernel_traitsI6__halfS2_S2_S2_fjLj1280ELj1ELj4ELj1ELj16ENS_18Kernel_traits_baseILj1280ES2_S2_S2_S2_fjLj128EEEEELb1ELb0ELb0ELb0EEEvNS_9BwdParamsE)
        /*1418*/ 	.word	0x00000000


	//----- nvinfo : EIATTR_MIN_STACK_SIZE
	.align		4
.L_857:
        /*141c*/ 	.byte	0x04, 0x12
        /*141e*/ 	.short	(.L_859 - .L_858)
	.align		4
.L_858:
        /*1420*/ 	.word	index@(_ZN10layer_norm13ln_bwd_kernelINS_13Kernel_traitsI6__halfS2_S2_S2_fjLj1280ELj1ELj4ELj1ELj16ENS_18Kernel_traits_baseILj1280ES2_S2_S2_S2_fjLj128EEEEELb1ELb0ELb0ELb1EEEvNS_9BwdParamsE)
        /*1424*/ 	.word	0x000000d8


	//----- nvinfo : EIATTR_MIN_STACK_SIZE
	.align		4
.L_859:
        /*1428*/ 	.byte	0x04, 0x12
        /*142a*/ 	.short	(.L_861 - .L_860)
	.align		4
.L_860:
        /*142c*/ 	.word	index@(_ZN10layer_norm22ln_bwd_finalize_kernelINS_22Kernel_traits_finalizeILj1280E6__halfS2_S2_S2_fjLb0ELj1024ELj4ENS_18Kernel_traits_baseILj1280ES2_S2_S2_S2_fjLj1024EEEEELb0ELb0EEEvNS_9BwdParamsE)
        /*1430*/ 	.word	0x00000000


	//----- nvinfo : EIATTR_MIN_STACK_SIZE
	.align		4
.L_861:
        /*1434*/ 	.byte	0x04, 0x12
        /*1436*/ 	.short	(.L_863 - .L_862)
	.align		4
.L_862:
        /*1438*/ 	.word	index@(_ZN10layer_norm13ln_bwd_kernelINS_13Kernel_traitsI6__halfS2_S2_S2_fjLj1280ELj1ELj4ELj1ELj16ENS_18Kernel_traits_baseILj1280ES2_S2_S2_S2_fjLj128EEEEELb1ELb0ELb1ELb0EEEvNS_9BwdParamsE)
        /*143c*/ 	.word	0x00000000


	//----- nvinfo : EIATTR_MIN_STACK_SIZE
	.align		4
.L_863:
        /*1440*/ 	.byte	0x04, 0x12
        /*1442*/ 	.short	(.L_865 - .L_864)
	.align		4
.L_864:
        /*1444*/ 	.word	index@(_ZN10layer_norm22ln_bwd_finalize_kernelINS_22Kernel_traits_finalizeILj1280E6__halfS2_S2_S2_fjLb0ELj1024ELj4ENS_18Kernel_traits_baseILj1280ES2_S2_S2_S2_fjLj1024EEEEELb0ELb1EEEvNS_9BwdParamsE)
        /*1448*/ 	.word	0x00000000


	//----- nvinfo : EIATTR_MIN_STACK_SIZE
	.align		4
.L_865:
        /*144c*/ 	.byte	0x04, 0x12
        /*144e*/ 	.short	(.L_867 - .L_866)
	.align		4
.L_866:
        /*1450*/ 	.word	index@(_ZN10layer_norm13ln_bwd_kernelINS_13Kernel_traitsI6__halfS2_S2_S2_fjLj1280ELj1ELj4ELj1ELj16ENS_18Kernel_traits_baseILj1280ES2_S2_S2_S2_fjLj128EEEEELb1ELb0ELb1ELb1EEEvNS_9BwdParamsE)
        /*1454*/ 	.word	0x00000000


	//----- nvinfo : EIATTR_MIN_STACK_SIZE
	.align		4
.L_867:
        /*1458*/ 	.byte	0x04, 0x12
        /*145a*/ 	.short	(.L_869 - .L_868)
	.align		4
.L_868:
        /*145c*/ 	.word	index@(_ZN10layer_norm13ln_bwd_kernelINS_13Kernel_traitsI6__halfS2_S2_S2_fjLj1280ELj1ELj4ELj1ELj16ENS_18Kernel_traits_baseILj1280ES2_S2_S2_S2_fjLj128EEEEELb1ELb1ELb0ELb0EEEvNS_9BwdParamsE)
        /*1460*/ 	.word	0x000000b8


	//----- nvinfo : EIATTR_MIN_STACK_SIZE
	.align		4
.L_869:
        /*1464*/ 	.byte	0x04, 0x12
        /*1466*/ 	.short	(.L_871 - .L_870)
	.align		4
.L_870:
        /*1468*/ 	.word	index@(_ZN10layer_norm13ln_bwd_kernelINS_13Kernel_traitsI6__halfS2_S2_S2_fjLj1280ELj1ELj4ELj1ELj16ENS_18Kernel_traits_baseILj1280ES2_S2_S2_S2_fjLj128EEEEELb1ELb1ELb0ELb1EEEvNS_9BwdParamsE)
        /*146c*/ 	.word	0x000001f8


	//----- nvinfo : EIATTR_MIN_STACK_SIZE
	.align		4
.L_871:
        /*1470*/ 	.byte	0x04, 0x12
        /*1472*/ 	.short	(.L_873 - .L_872)
	.align		4
.L_872:
        /*1474*/ 	.word	index@(_ZN10layer_norm22ln_bwd_finalize_kernelINS_22Kernel_traits_finalizeILj1280E6__halfS2_S2_S2_fjLb1ELj1024ELj4ENS_18Kernel_traits_baseILj1280ES2_S2_S2_S2_fjLj1024EEEEELb1ELb0EEEvNS_9BwdParamsE)
        /*1478*/ 	.word	0x00000000


	//----- nvinfo : EIATTR_MIN_STACK_SIZE
	.align		4
.L_873:
        /*147c*/ 	.byte	0x04, 0x12
        /*147e*/ 	.short	(.L_875 - .L_874)
	.align		4
.L_874:
        /*1480*/ 	.word	index@(_ZN10layer_norm13ln_bwd_kernelINS_13Kernel_traitsI6__halfS2_S2_S2_fjLj1280ELj1ELj4ELj1ELj16ENS_18Kernel_traits_baseILj1280ES2_S2_S2_S2_fjLj128EEEEELb1ELb1ELb1ELb0EEEvNS_9BwdParamsE)
        /*1484*/ 	.word	0x000000d8


	//----- nvinfo : EIATTR_MIN_STACK_SIZE
	.align		4
.L_875:
        /*1488*/ 	.byte	0x04, 0x12
        /*148a*/ 	.short	(.L_877 - .L_876)
	.align		4
.L_876:
        /*148c*/ 	.word	index@(_ZN10layer_norm22ln_bwd_finalize_kernelINS_22Kernel_traits_finalizeILj1280E6__halfS2_S2_S2_fjLb1ELj1024ELj4ENS_18Kernel_traits_baseILj1280ES2_S2_S2_S2_fjLj1024EEEEELb1ELb1EEEvNS_9BwdParamsE)
        /*1490*/ 	.word	0x00000000


	//----- nvinfo : EIATTR_MIN_STACK_SIZE
	.align		4
.L_877:
        /*1494*/ 	.byte	0x04, 0x12
        /*1496*/ 	.short	(.L_879 - .L_878)
	.align		4
.L_878:
        /*1498*/ 	.word	index@(_ZN10layer_norm13ln_bwd_kernelINS_13Kernel_traitsI6__halfS2_S2_S2_fjLj1280ELj1ELj4ELj1ELj16ENS_18Kernel_traits_baseILj1280ES2_S2_S2_S2_fjLj128EEEEELb1ELb1ELb1ELb1EEEvNS_9BwdParamsE)
        /*149c*/ 	.word	0x000000c0


	//----- nvinfo : EIATTR_MIN_STACK_SIZE
	.align		4
.L_879:
        /*14a0*/ 	.byte	0x04, 0x12
        /*14a2*/ 	.short	(.L_881 - .L_880)
	.align		4
.L_880:
        /*14a4*/ 	.word	index@(_ZN10layer_norm13ln_bwd_kernelINS_13Kernel_traitsIf13__nv_bfloat16S2_S2_fjLj1280ELj1ELj4ELj1ELj16ENS_18Kernel_traits_baseILj1280EfS2_S2_S2_fjLj128EEEEELb0ELb0ELb0ELb0EEEvNS_9BwdParamsE)
        /*14a8*/ 	.word	0x00000000


	//----- nvinfo : EIATTR_MIN_STACK_SIZE
	.align		4
.L_881:
        /*14ac*/ 	.byte	0x04, 0x12
        /*14ae*/ 	.short	(.L_883 - .L_882)
	.align		4
.L_882:
        /*14b0*/ 	.word	index@(_ZN10layer_norm13ln_bwd_kernelINS_13Kernel_traitsIf13__nv_bfloat16S2_S2_fjLj1280ELj1ELj4ELj1ELj16ENS_18Kernel_traits_baseILj1280EfS2_S2_S2_fjLj128EEEEELb0ELb0ELb0ELb1EEEvNS_9BwdParamsE)
        /*14b4*/ 	.word	0x000000f0


	//----- nvinfo : EIATTR_MIN_STACK_SIZE
	.align		4
.L_883:
        /*14b8*/ 	.byte	0x04, 0x12
        /*14ba*/ 	.short	(.L_885 - .L_884)
	.align		4
.L_884:
        /*14bc*/ 	.word	index@(_ZN10layer_norm13ln_bwd_kernelINS_13Kernel_traitsIf13__nv_bfloat16S2_S2_fjLj1280ELj1ELj4ELj1ELj16ENS_18Kernel_traits_baseILj1280EfS2_S2_S2_fjLj128EEEEELb0ELb0ELb1ELb0EEEvNS_9BwdParamsE)
        /*14c0*/ 	.word	0x00000000


	//----- nvinfo : EIATTR_MIN_STACK_SIZE
	.align		4
.L_885:
        /*14c4*/ 	.byte	0x04, 0x12
        /*14c6*/ 	.short	(.L_887 - .L_886)
	.align		4
.L_886:
        /*14c8*/ 	.word	index@(_ZN10layer_norm13ln_bwd_kernelINS_13Kernel_traitsIf13__nv_bfloat16S2_S2_fjLj1280ELj1ELj4ELj1ELj16ENS_18Kernel_traits_baseILj1280EfS2_S2_S2_fjLj128EEEEELb0ELb0ELb1ELb1EEEvNS_9BwdParamsE)
        /*14cc*/ 	.word	0x00000000


	//----- nvinfo : EIATTR_MIN_STACK_SIZE
	.align		4
.L_887:
        /*14d0*/ 	.byte	0x04, 0x12
        /*14d2*/ 	.short	(.L_889 - .L_888)
	.align		4
.L_888:
        /*14d4*/ 	.word	index@(_ZN10layer_norm13ln_bwd_kernelINS_13Kernel_traitsIf13__nv_bfloat16S2_S2_fjLj1280ELj1ELj4ELj1ELj16ENS_18Kernel_traits_baseILj1280EfS2_S2_S2_fjLj128EEEEELb0ELb1ELb0ELb0EEEvNS_9BwdParamsE)
        /*14d8*/ 	.word	0x00000130


	//----- nvinfo : EIATTR_MIN_STACK_SIZE
	.align		4
.L_889:
        /*14dc*/ 	.byte	0x04, 0x12
        /*14de*/ 	.short	(.L_891 - .L_890)
	.align		4
.L_890:
        /*14e0*/ 	.word	index@(_ZN10layer_norm13ln_bwd_kernelINS_13Kernel_traitsIf13__nv_bfloat16S2_S2_fjLj1280ELj1ELj4ELj1ELj16ENS_18Kernel_traits_baseILj1280EfS2_S2_S2_fjLj128EEEEELb0ELb1ELb0ELb1EEEvNS_9BwdParamsE)
        /*14e4*/ 	.word	0x000002c8


	//----- nvinfo : EIATTR_MIN_STACK_SIZE
	.align		4
.L_891:
        /*14e8*/ 	.byte	0x04, 0x12
        /*14ea*/ 	.short	(.L_893 - .L_892)
	.align		4
.L_892:
        /*14ec*/ 	.word	index@(_ZN10layer_norm13ln_bwd_kernelINS_13Kernel_traitsIf13__nv_bfloat16S2_S2_fjLj1280ELj1ELj4ELj1ELj16ENS_18Kernel_traits_baseILj1280EfS2_S2_S2_fjLj128EEEEELb0ELb1ELb1ELb0EEEvNS_9BwdParamsE)
        /*14f0*/ 	.word	0x00000150


	//----- nvinfo : EIATTR_MIN_STACK_SIZE
	.align		4
.L_893:
        /*14f4*/ 	.byte	0x04, 0x12
        /*14f6*/ 	.short	(.L_895 - .L_894)
	.align		4
.L_894:
        /*14f8*/ 	.word	index@(_ZN10layer_norm13ln_bwd_kernelINS_13Kernel_traitsIf13__nv_bfloat16S2_S2_fjLj1280ELj1ELj4ELj1ELj16ENS_18Kernel_traits_baseILj1280EfS2_S2_S2_fjLj128EEEEELb0ELb1ELb1ELb1EEEvNS_9BwdParamsE)
        /*14fc*/ 	.word	0x00000150


	//----- nvinfo : EIATTR_MIN_STACK_SIZE
	.align		4
.L_895:
        /*1500*/ 	.byte	0x04, 0x12
        /*1502*/ 	.short	(.L_897 - .L_896)
	.align		4
.L_896:
        /*1504*/ 	.word	index@(_ZN10layer_norm13ln_bwd_kernelINS_13Kernel_traitsIf13__nv_bfloat16S2_S2_fjLj1280ELj1ELj4ELj1ELj16ENS_18Kernel_traits_baseILj1280EfS2_S2_S2_fjLj128EEEEELb1ELb0ELb0ELb0EEEvNS_9BwdParamsE)
        /*1508*/ 	.word	0x00000008


	//----- nvinfo : EIATTR_MIN_STACK_SIZE
	.align		4
.L_897:
        /*150c*/ 	.byte	0x04, 0x12
        /*150e*/ 	.short	(.L_899 - .L_898)
	.align		4
.L_898:
        /*1510*/ 	.word	index@(_ZN10layer_norm13ln_bwd_kernelINS_13Kernel_traitsIf13__nv_bfloat16S2_S2_fjLj1280ELj1ELj4ELj1ELj16ENS_18Kernel_traits_baseILj1280EfS2_S2_S2_fjLj128EEEEELb1ELb0ELb0ELb1EEEvNS_9BwdParamsE)
        /*1514*/ 	.word	0x00000160


	//----- nvinfo : EIATTR_MIN_STACK_SIZE
	.align		4
.L_899:
        /*1518*/ 	.byte	0x04, 0x12
        /*151a*/ 	.short	(.L_901 - .L_900)
	.align		4
.L_900:
        /*151c*/ 	.word	index@(_ZN10layer_norm22ln_bwd_finalize_kernelINS_22Kernel_traits_finalizeILj1280Ef13__nv_bfloat16S2_S2_fjLb0ELj1024ELj4ENS_18Kernel_traits_baseILj1280EfS2_S2_S2_fjLj1024EEEEELb0ELb0EEEvNS_9BwdParamsE)
        /*1520*/ 	.word	0x00000000


	//----- nvinfo : EIATTR_MIN_STACK_SIZE
	.align		4
.L_901:
        /*1524*/ 	.byte	0x04, 0x12
        /*1526*/ 	.short	(.L_903 - .L_902)
	.align		4
.L_902:
        /*1528*/ 	.word	index@(_ZN10layer_norm13ln_bwd_kernelINS_13Kernel_traitsIf13__nv_bfloat16S2_S2_fjLj1280ELj1ELj4ELj1ELj16ENS_18Kernel_traits_baseILj1280EfS2_S2_S2_fjLj128EEEEELb1ELb0ELb1ELb0EEEvNS_9BwdParamsE)
        /*152c*/ 	.word	0x00000030


	//----- nvinfo : EIATTR_MIN_STACK_SIZE
	.align		4
.L_903:
        /*1530*/ 	.byte	0x04, 0x12
        /*1532*/ 	.short	(.L_905 - .L_904)
	.align		4
.L_904:
        /*1534*/ 	.word	index@(_ZN10layer_norm22ln_bwd_finalize_kernelINS_22Kernel_traits_finalizeILj1280Ef13__nv_bfloat16S2_S2_fjLb0ELj1024ELj4ENS_18Kernel_traits_baseILj1280EfS2_S2_S2_fjLj1024EEEEELb0ELb1EEEvNS_9BwdParamsE)
        /*1538*/ 	.word	0x00000000


	//----- nvinfo : EIATTR_MIN_STACK_SIZE
	.align		4
.L_905:
        /*153c*/ 	.byte	0x04, 0x12
        /*153e*/ 	.short	(.L_907 - .L_906)
	.align		4
.L_906:
        /*1540*/ 	.word	index@(_ZN10layer_norm13ln_bwd_kernelINS_13Kernel_traitsIf13__nv_bfloat16S2_S2_fjLj1280ELj1ELj4ELj1ELj16ENS_18Kernel_traits_baseILj1280EfS2_S2_S2_fjLj128EEEEELb1ELb0ELb1ELb1EEEvNS_9BwdParamsE)
        /*1544*/ 	.word	0x00000010


	//----- nvinfo : EIATTR_MIN_STACK_SIZE
	.align		4
.L_907:
        /*1548*/ 	.byte	0x04, 0x12
        /*154a*/ 	.short	(.L_909 - .L_908)
	.align		4
.L_908:
        /*154c*/ 	.word	index@(_ZN10layer_norm13ln_bwd_kernelINS_13Kernel_traitsIf13__nv_bfloat16S2_S2_fjLj1280ELj1ELj4ELj1ELj16ENS_18Kernel_traits_baseILj1280EfS2_S2_S2_fjLj128EEEEELb1ELb1ELb0ELb0EEEvNS_9BwdParamsE)
        /*1550*/ 	.word	0x00000160


	//----- nvinfo : EIATTR_MIN_STACK_SIZE
	.align		4
.L_909:
        /*1554*/ 	.byte	0x04, 0x12
        /*1556*/ 	.short	(.L_911 - .L_910)
	.align		4
.L_910:
        /*1558*/ 	.word	index@(_ZN10layer_norm13ln_bwd_kernelINS_13Kernel_traitsIf13__nv_bfloat16S2_S2_fjLj1280ELj1ELj4ELj1ELj16ENS_18Kernel_traits_baseILj1280EfS2_S2_S2_fjLj128EEEEELb1ELb1ELb0ELb1EEEvNS_9BwdParamsE)
        /*155c*/ 	.word	0x00000310


	//----- nvinfo : EIATTR_MIN_STACK_SIZE
	.align		4
.L_911:
        /*1560*/ 	.byte	0x04, 0x12
        /*1562*/ 	.short	(.L_913 - .L_912)
	.align		4
.L_912:
        /*1564*/ 	.word	index@(_ZN10layer_norm22ln_bwd_finalize_kernelINS_22Kernel_traits_finalizeILj1280Ef13__nv_bfloat16S2_S2_fjLb1ELj1024ELj4ENS_18Kernel_traits_baseILj1280EfS2_S2_S2_fjLj1024EEEEELb1ELb0EEEvNS_9BwdParamsE)
        /*1568*/ 	.word	0x00000000


	//----- nvinfo : EIATTR_MIN_STACK_SIZE
	.align		4
.L_913:
        /*156c*/ 	.byte	0x04, 0x12
        /*156e*/ 	.short	(.L_915 - .L_914)
	.align		4
.L_914:
        /*1570*/ 	.word	index@(_ZN10layer_norm13ln_bwd_kernelINS_13Kernel_traitsIf13__nv_bfloat16S2_S2_fjLj1280ELj1ELj4ELj1ELj16ENS_18Kernel_traits_baseILj1280EfS2_S2_S2_fjLj128EEEEELb1ELb1ELb1ELb0EEEvNS_9BwdParamsE)
        /*1574*/ 	.word	0x00000180


	//----- nvinfo : EIATTR_MIN_STACK_SIZE
	.align		4
.L_915:
        /*1578*/ 	.byte	0x04, 0x12
        /*157a*/ 	.short	(.L_917 - .L_916)
	.align		4
.L_916:
        /*157c*/ 	.word	index@(_ZN10layer_norm22ln_bwd_finalize_kernelINS_22Kernel_traits_finalizeILj1280Ef13__nv_bfloat16S2_S2_fjLb1ELj1024ELj4ENS_18Kernel_traits_baseILj1280EfS2_S2_S2_fjLj1024EEEEELb1ELb1EEEvNS_9BwdParamsE)
        /*1580*/ 	.word	0x00000000


	//----- nvinfo : EIATTR_MIN_STACK_SIZE
	.align		4
.L_917:
        /*1584*/ 	.byte	0x04, 0x12
        /*1586*/ 	.short	(.L_919 - .L_918)
	.align		4
.L_918:
        /*1588*/ 	.word	index@(_ZN10layer_norm13ln_bwd_kernelINS_13Kernel_traitsIf13__nv_bfloat16S2_S2_fjLj1280ELj1ELj4ELj1ELj16ENS_18Kernel_traits_baseILj1280EfS2_S2_S2_fjLj128EEEEELb1ELb1ELb1ELb1EEEvNS_9BwdParamsE)
        /*158c*/ 	.word	0x00000188


	//----- nvinfo : EIATTR_MIN_STACK_SIZE
	.align		4
.L_919:
        /*1590*/ 	.byte	0x04, 0x12
        /*1592*/ 	.short	(.L_921 - .L_920)
	.align		4
.L_920:
        /*1594*/ 	.word	index@(_ZN10layer_norm13ln_bwd_kernelINS_13Kernel_traitsI13__nv_bfloat16S2_fS2_fjLj1280ELj1ELj4ELj1ELj16ENS_18Kernel_traits_baseILj1280ES2_S2_fS2_fjLj128EEEEELb0ELb0ELb0ELb0EEEvNS_9BwdParamsE)
        /*1598*/ 	.word	0x00000018


	//----- nvinfo : EIATTR_MIN_STACK_SIZE
	.align		4
.L_921:
        /*159c*/ 	.byte	0x04, 0x12
        /*159e*/ 	.short	(.L_923 - .L_922)
	.align		4
.L_922:
        /*15a0*/ 	.word	index@(_ZN10layer_norm13ln_bwd_kernelINS_13Kernel_traitsI13__nv_bfloat16S2_fS2_fjLj1280ELj1ELj4ELj1ELj16ENS_18Kernel_traits_baseILj1280ES2_S2_fS2_fjLj128EEEEELb0ELb0ELb0ELb1EEEvNS_9BwdParamsE)
        /*15a4*/ 	.word	0x00000020


	//----- nvinfo : EIATTR_MIN_STACK_SIZE
	.align		4
.L_923:
        /*15a8*/ 	.byte	0x04, 0x12
        /*15aa*/ 	.short	(.L_925 - .L_924)
	.align		4
.L_924:
        /*15ac*/ 	.word	index@(_ZN10layer_norm13ln_bwd_kernelINS_13Kernel_traitsI13__nv_bfloat16S2_fS2_fjLj1280ELj1ELj4ELj1ELj16ENS_18Kernel_traits_baseILj1280ES2_S2_fS2_fjLj128EEEEELb0ELb0ELb1ELb0EEEvNS_9BwdParamsE)
        /*15b0*/ 	.word	0x00000020


	//----- nvinfo : EIATTR_MIN_STACK_SIZE
	.align		4
.L_925:
        /*15b4*/ 	.byte	0x04, 0x12
        /*15b6*/ 	.short	(.L_927 - .L_926)
	.align		4
.L_926:
        /*15b8*/ 	.word	index@(_ZN10layer_norm13ln_bwd_kernelINS_13Kernel_traitsI13__nv_bfloat16S2_fS2_fjLj1280ELj1ELj4ELj1ELj16ENS_18Kernel_traits_baseILj1280ES2_S2_fS2_fjLj128EEEEELb0ELb0ELb1ELb1EEEvNS_9BwdParamsE)
        /*15bc*/ 	.word	0x00000000


	//----- nvinfo : EIATTR_MIN_STACK_SIZE
	.align		4
.L_927:
        /*15c0*/ 	.byte	0x04, 0x12
        /*15c2*/ 	.short	(.L_929 - .L_928)
	.align		4
.L_928:
        /*15c4*/ 	.word	index@(_ZN10layer_norm13ln_bwd_kernelINS_13Kernel_traitsI13__nv_bfloat16S2_fS2_fjLj1280ELj1ELj4ELj1ELj16ENS_18Kernel_traits_baseILj1280ES2_S2_fS2_fjLj128EEEEELb0ELb1ELb0ELb0EEEvNS_9BwdParamsE)
        /*15c8*/ 	.word	0x00000190


	//----- nvinfo : EIATTR_MIN_STACK_SIZE
	.align		4
.L_929:
        /*15cc*/ 	.byte	0x04, 0x12
        /*15ce*/ 	.short	(.L_931 - .L_930)
	.align		4
.L_930:
        /*15d0*/ 	.word	index@(_ZN10layer_norm13ln_bwd_kernelINS_13Kernel_traitsI13__nv_bfloat16S2_fS2_fjLj1280ELj1ELj4ELj1ELj16ENS_18Kernel_traits_baseILj1280ES2_S2_fS2_fjLj128EEEEELb0ELb1ELb0ELb1EEEvNS_9BwdParamsE)
        /*15d4*/ 	.word	0x00000198


	//----- nvinfo : EIATTR_MIN_STACK_SIZE
	.align		4
.L_931:
        /*15d8*/ 	.byte	0x04, 0x12
        /*15da*/ 	.short	(.L_933 - .L_932)
	.align		4
.L_932:
        /*15dc*/ 	.word	index@(_ZN10layer_norm13ln_bwd_kernelINS_13Kernel_traitsI13__nv_bfloat16S2_fS2_fjLj1280ELj1ELj4ELj1ELj16ENS_18Kernel_traits_baseILj1280ES2_S2_fS2_fjLj128EEEEELb0ELb1ELb1ELb0EEEvNS_9BwdParamsE)
        /*15e0*/ 	.word	0x000001b8


	//----- nvinfo : EIATTR_MIN_STACK_SIZE
	.align		4
.L_933:
        /*15e4*/ 	.byte	0x04, 0x12
        /*15e6*/ 	.short	(.L_935 - .L_934)
	.align		4
.L_934:
        /*15e8*/ 	.word	index@(_ZN10layer_norm13ln_bwd_kernelINS_13Kernel_traitsI13__nv_bfloat16S2_fS2_fjLj1280ELj1ELj4ELj1ELj16ENS_18Kernel_traits_baseILj1280ES2_S2_fS2_fjLj128EEEEELb0ELb1ELb1ELb1EEEvNS_9BwdParamsE)
        /*15ec*/ 	.word	0x00000190


	//----- nvinfo : EIATTR_MIN_STACK_SIZE
	.align		4
.L_935:
        /*15f0*/ 	.byte	0x04, 0x12
        /*15f2*/ 	.short	(.L_937 - .L_936)
	.align		4
.L_936:
        /*15f4*/ 	.word	index@(_ZN10layer_norm13ln_bwd_kernelINS_13Kernel_traitsI13__nv_bfloat16S2_fS2_fjLj1280ELj1ELj4ELj1ELj16ENS_18Kernel_traits_baseILj1280ES2_S2_fS2_fjLj128EEEEELb1ELb0ELb0ELb0EEEvNS_9BwdParamsE)
        /*15f8*/ 	.word	0x00000048


	//----- nvinfo : EIATTR_MIN_STACK_SIZE
	.align		4
.L_937:
        /*15fc*/ 	.byte	0x04, 0x12
        /*15fe*/ 	.short	(.L_939 - .L_938)
	.align		4
.L_938:
        /*1600*/ 	.word	index@(_ZN10layer_norm13ln_bwd_kernelINS_13Kernel_traitsI13__nv_bfloat16S2_fS2_fjLj1280ELj1ELj4ELj1ELj16ENS_18Kernel_traits_baseILj1280ES2_S2_fS2_fjLj128EEEEELb1ELb0ELb0ELb1EEEvNS_9BwdParamsE)
        /*1604*/ 	.word	0x00000070


	//----- nvinfo : EIATTR_MIN_STACK_SIZE
	.align		4
.L_939:
        /*1608*/ 	.byte	0x04, 0x12
        /*160a*/ 	.short	(.L_941 - .L_940)
	.align		4
.L_940:
        /*160c*/ 	.word	index@(_ZN10layer_norm22ln_bwd_finalize_kernelINS_22Kernel_traits_finalizeILj1280E13__nv_bfloat16S2_fS2_fjLb0ELj1024ELj4ENS_18Kernel_traits_baseILj1280ES2_S2_fS2_fjLj1024EEEEELb0ELb0EEEvNS_9BwdParamsE)
        /*1610*/ 	.word	0x00000000


	//----- nvinfo : EIATTR_MIN_STACK_SIZE
	.align		4
.L_941:
        /*1614*/ 	.byte	0x04, 0x12
        /*1616*/ 	.short	(.L_943 - .L_942)
	.align		4
.L_942:
        /*1618*/ 	.word	index@(_ZN10layer_norm13ln_bwd_kernelINS_13Kernel_traitsI13__nv_bfloat16S2_fS2_fjLj1280ELj1ELj4ELj1ELj16ENS_18Kernel_traits_baseILj1280ES2_S2_fS2_fjLj128EEEEELb1ELb0ELb1ELb0EEEvNS_9BwdParamsE)
        /*161c*/ 	.word	0x00000048


	//----- nvinfo : EIATTR_MIN_STACK_SIZE
	.align		4
.L_943:
        /*1620*/ 	.byte	0x04, 0x12
        /*1622*/ 	.short	(.L_945 - .L_944)
	.align		4
.L_944:
        /*1624*/ 	.word	index@(_ZN10layer_norm22ln_bwd_finalize_kernelINS_22Kernel_traits_finalizeILj1280E13__nv_bfloat16S2_fS2_fjLb0ELj1024ELj4ENS_18Kernel_traits_baseILj1280ES2_S2_fS2_fjLj1024EEEEELb0ELb1EEEvNS_9BwdParamsE)
        /*1628*/ 	.word	0x00000000


	//----- nvinfo : EIATTR_MIN_STACK_SIZE
	.align		4
.L_945:
        /*162c*/ 	.byte	0x04, 0x12
        /*162e*/ 	.short	(.L_947 - .L_946)
	.align		4
.L_946:
        /*1630*/ 	.word	index@(_ZN10layer_norm13ln_bwd_kernelINS_13Kernel_traitsI13__nv_bfloat16S2_fS2_fjLj1280ELj1ELj4ELj1ELj16ENS_18Kernel_traits_baseILj1280ES2_S2_fS2_fjLj128EEEEELb1ELb0ELb1ELb1EEEvNS_9BwdParamsE)
        /*1634*/ 	.word	0x00000020


	//----- nvinfo : EIATTR_MIN_STACK_SIZE
	.align		4
.L_947:
        /*1638*/ 	.byte	0x04, 0x12
        /*163a*/ 	.short	(.L_949 - .L_948)
	.align		4
.L_948:
        /*163c*/ 	.word	index@(_ZN10layer_norm13ln_bwd_kernelINS_13Kernel_traitsI13__nv_bfloat16S2_fS2_fjLj1280ELj1ELj4ELj1ELj16ENS_18Kernel_traits_baseILj1280ES2_S2_fS2_fjLj128EEEEELb1ELb1ELb0ELb0EEEvNS_9BwdParamsE)
        /*1640*/ 	.word	0x000001b8


	//----- nvinfo : EIATTR_MIN_STACK_SIZE
	.align		4
.L_949:
        /*1644*/ 	.byte	0x04, 0x12
        /*1646*/ 	.short	(.L_951 - .L_950)
	.align		4
.L_950:
        /*1648*/ 	.word	index@(_ZN10layer_norm13ln_bwd_kernelINS_13Kernel_traitsI13__nv_bfloat16S2_fS2_fjLj1280ELj1ELj4ELj1ELj16ENS_18Kernel_traits_baseILj1280ES2_S2_fS2_fjLj128EEEEELb1ELb1ELb0ELb1EEEvNS_9BwdParamsE)
        /*164c*/ 	.word	0x000001b8


	//----- nvinfo : EIATTR_MIN_STACK_SIZE
	.align		4
.L_951:
        /*1650*/ 	.byte	0x04, 0x12
        /*1652*/ 	.short	(.L_953 - .L_952)
	.align		4
.L_952:
        /*1654*/ 	.word	index@(_ZN10layer_norm22ln_bwd_finalize_kernelINS_22Kernel_traits_finalizeILj1280E13__nv_bfloat16S2_fS2_fjLb1ELj1024ELj4ENS_18Kernel_traits_baseILj1280ES2_S2_fS2_fjLj1024EEEEELb1ELb0EEEvNS_9BwdParamsE)
        /*1658*/ 	.word	0x00000000


	//----- nvinfo : EIATTR_MIN_STACK_SIZE
	.align		4
.L_953:
        /*165c*/ 	.byte	0x04, 0x12
        /*165e*/ 	.short	(.L_955 - .L_954)
	.align		4
.L_954:
        /*1660*/ 	.word	index@(_ZN10layer_norm13ln_bwd_kernelINS_13Kernel_traitsI13__nv_bfloat16S2_fS2_fjLj1280ELj1ELj4ELj1ELj16ENS_18Kernel_traits_baseILj1280ES2_S2_fS2_fjLj128EEEEELb1ELb1ELb1ELb0EEEvNS_9BwdParamsE)
        /*1664*/ 	.word	0x00000188


	//----- nvinfo : EIATTR_MIN_STACK_SIZE
	.align		4
.L_955:
        /*1668*/ 	.byte	0x04, 0x12
        /*166a*/ 	.short	(.L_957 - .L_956)
	.align		4
.L_956:
        /*166c*/ 	.word	index@(_ZN10layer_norm22ln_bwd_finalize_kernelINS_22Kernel_traits_finalizeILj1280E13__nv_bfloat16S2_fS2_fjLb1ELj1024ELj4ENS_18Kernel_traits_baseILj1280ES2_S2_fS2_fjLj1024EEEEELb1ELb1EEEvNS_9BwdParamsE)
        /*1670*/ 	.word	0x00000000


	//----- nvinfo : EIATTR_MIN_STACK_SIZE
	.align		4
.L_957:
        /*1674*/ 	.byte	0x04, 0x12
        /*1676*/ 	.short	(.L_959 - .L_958)
	.align		4
.L_958:
        /*1678*/ 	.word	index@(_ZN10layer_norm13ln_bwd_kernelINS_13Kernel_traitsI13__nv_bfloat16S2_fS2_fjLj1280ELj1ELj4ELj1ELj16ENS_18Kernel_traits_baseILj1280ES2_S2_fS2_fjLj128EEEEELb1ELb1ELb1ELb1EEEvNS_9BwdParamsE)
        /*167c*/ 	.word	0x00000160


	//----- nvinfo : EIATTR_MIN_STACK_SIZE
	.align		4
.L_959:
        /*1680*/ 	.byte	0x04, 0x12
        /*1682*/ 	.short	(.L_961 - .L_960)
	.align		4
.L_960:
        /*1684*/ 	.word	index@(_ZN10layer_norm13ln_bwd_kernelINS_13Kernel_traitsIf13__nv_bfloat16fS2_fjLj1280ELj1ELj4ELj1ELj16ENS_18Kernel_traits_baseILj1280EfS2_fS2_fjLj128EEEEELb0ELb0ELb0ELb0EEEvNS_9BwdParamsE)
        /*1688*/ 	.word	0x00000050


	//----- nvinfo : EIATTR_MIN_STACK_SIZE
	.align		4
.L_961:
        /*168c*/ 	.byte	0x04, 0x12
        /*168e*/ 	.short	(.L_963 - .L_962)
	.align		4
.L_962:
        /*1690*/ 	.word	index@(_ZN10layer_norm13ln_bwd_kernelINS_13Kernel_traitsIf13__nv_bfloat16fS2_fjLj1280ELj1ELj4ELj1ELj16ENS_18Kernel_traits_baseILj1280EfS2_fS2_fjLj128EEEEELb0ELb0ELb0ELb1EEEvNS_9BwdParamsE)
        /*1694*/ 	.word	0x00000020


	//----- nvinfo : EIATTR_MIN_STACK_SIZE
	.align		4
.L_963:
        /*1698*/ 	.byte	0x04, 0x12
        /*169a*/ 	.short	(.L_965 - .L_964)
	.align		4
.L_964:
        /*169c*/ 	.word	index@(_ZN10layer_norm13ln_bwd_kernelINS_13Kernel_traitsIf13__nv_bfloat16fS2_fjLj1280ELj1ELj4ELj1ELj16ENS_18Kernel_traits_baseILj1280EfS2_fS2_fjLj128EEEEELb0ELb0ELb1ELb0EEEvNS_9BwdParamsE)
        /*16a0*/ 	.word	0x00000070


	//----- nvinfo : EIATTR_MIN_STACK_SIZE
	.align		4
.L_965:
        /*16a4*/ 	.byte	0x04, 0x12
        /*16a6*/ 	.short	(.L_967 - .L_966)
	.align		4
.L_966:
        /*16a8*/ 	.word	index@(_ZN10layer_norm13ln_bwd_kernelINS_13Kernel_traitsIf13__nv_bfloat16fS2_fjLj1280ELj1ELj4ELj1ELj16ENS_18Kernel_traits_baseILj1280EfS2_fS2_fjLj128EEEEELb0ELb0ELb1ELb1EEEvNS_9BwdParamsE)
        /*16ac*/ 	.word	0x00000048


	//----- nvinfo : EIATTR_MIN_STACK_SIZE
	.align		4
.L_967:
        /*16b0*/ 	.byte	0x04, 0x12
        /*16b2*/ 	.short	(.L_969 - .L_968)
	.align		4
.L_968:
        /*16b4*/ 	.word	index@(_ZN10layer_norm13ln_bwd_kernelINS_13Kernel_traitsIf13__nv_bfloat16fS2_fjLj1280ELj1ELj4ELj1ELj16ENS_18Kernel_traits_baseILj1280EfS2_fS2_fjLj128EEEEELb0ELb1ELb0ELb0EEEvNS_9BwdParamsE)
        /*16b8*/ 	.word	0x00000198


	//----- nvinfo : EIATTR_MIN_STACK_SIZE
	.align		4
.L_969:
        /*16bc*/ 	.byte	0x04, 0x12
        /*16be*/ 	.short	(.L_971 - .L_970)
	.align		4
.L_970:
        /*16c0*/ 	.word	index@(_ZN10layer_norm13ln_bwd_kernelINS_13Kernel_traitsIf13__nv_bfloat16fS2_fjLj1280ELj1ELj4ELj1ELj16ENS_18Kernel_traits_baseILj1280EfS2_fS2_fjLj128EEEEELb0ELb1ELb0ELb1EEEvNS_9BwdParamsE)
        /*16c4*/ 	.word	0x00000198


	//----- nvinfo : EIATTR_MIN_STACK_SIZE
	.align		4
.L_971:
        /*16c8*/ 	.byte	0x04, 0x12
        /*16ca*/ 	.short	(.L_973 - .L_972)
	.align		4
.L_972:
        /*16cc*/ 	.word	index@(_ZN10layer_norm13ln_bwd_kernelINS_13Kernel_traitsIf13__nv_bfloat16fS2_fjLj1280ELj1ELj4ELj1ELj16ENS_18Kernel_traits_baseILj1280EfS2_fS2_fjLj128EEEEELb0ELb1ELb1ELb0EEEvNS_9BwdParamsE)
        /*16d0*/ 	.word	0x000001c0


	//----- nvinfo : EIATTR_MIN_STACK_SIZE
	.align		4
.L_973:
        /*16d4*/ 	.byte	0x04, 0x12
        /*16d6*/ 	.short	(.L_975 - .L_974)
	.align		4
.L_974:
        /*16d8*/ 	.word	index@(_ZN10layer_norm13ln_bwd_kernelINS_13Kernel_traitsIf13__nv_bfloat16fS2_fjLj1280ELj1ELj4ELj1ELj16ENS_18Kernel_traits_baseILj1280EfS2_fS2_fjLj128EEEEELb0ELb1ELb1ELb1EEEvNS_9BwdParamsE)
        /*16dc*/ 	.word	0x000001b0


	//----- nvinfo : EIATTR_MIN_STACK_SIZE
	.align		4
.L_975:
        /*16e0*/ 	.byte	0x04, 0x12
        /*16e2*/ 	.short	(.L_977 - .L_976)
	.align		4
.L_976:
        /*16e4*/ 	.word	index@(_ZN10layer_norm13ln_bwd_kernelINS_13Kernel_traitsIf13__nv_bfloat16fS2_fjLj1280ELj1ELj4ELj1ELj16ENS_18Kernel_traits_baseILj1280EfS2_fS2_fjLj128EEEEELb1ELb0ELb0ELb0EEEvNS_9BwdParamsE)
        /*16e8*/ 	.word	0x00000078


	//----- nvinfo : EIATTR_MIN_STACK_SIZE
	.align		4
.L_977:
        /*16ec*/ 	.byte	0x04, 0x12
        /*16ee*/ 	.short	(.L_979 - .L_978)
	.align		4
.L_978:
        /*16f0*/ 	.word	index@(_ZN10layer_norm13ln_bwd_kernelINS_13Kernel_traitsIf13__nv_bfloat16fS2_fjLj1280ELj1ELj4ELj1ELj16ENS_18Kernel_traits_baseILj1280EfS2_fS2_fjLj128EEEEELb1ELb0ELb0ELb1EEEvNS_9BwdParamsE)
        /*16f4*/ 	.word	0x00000068


	//----- nvinfo : EIATTR_MIN_STACK_SIZE
	.align		4
.L_979:
        /*16f8*/ 	.byte	0x04, 0x12
        /*16fa*/ 	.short	(.L_981 - .L_980)
	.align		4
.L_980:
        /*16fc*/ 	.word	index@(_ZN10layer_norm22ln_bwd_finalize_kernelINS_22Kernel_traits_finalizeILj1280Ef13__nv_bfloat16fS2_fjLb0ELj1024ELj4ENS_18Kernel_traits_baseILj1280EfS2_fS2_fjLj1024EEEEELb0ELb0EEEvNS_9BwdParamsE)
        /*1700*/ 	.word	0x00000000


	//----- nvinfo : EIATTR_MIN_STACK_SIZE
	.align		4
.L_981:
        /*1704*/ 	.byte	0x04, 0x12
        /*1706*/ 	.short	(.L_983 - .L_982)
	.align		4
.L_982:
        /*1708*/ 	.word	index@(_ZN10layer_norm13ln_bwd_kernelINS_13Kernel_traitsIf13__nv_bfloat16fS2_fjLj1280ELj1ELj4ELj1ELj16ENS_18Kernel_traits_baseILj1280EfS2_fS2_fjLj128EEEEELb1ELb0ELb1ELb0EEEvNS_9BwdParamsE)
        /*170c*/ 	.word	0x000000a0


	//----- nvinfo : EIATTR_MIN_STACK_SIZE
	.align		4
.L_983:
        /*1710*/ 	.byte	0x04, 0x12
        /*1712*/ 	.short	(.L_985 - .L_984)
	.align		4
.L_984:
        /*1714*/ 	.word	index@(_ZN10layer_norm22ln_bwd_finalize_kernelINS_22Kernel_traits_finalizeILj1280Ef13__nv_bfloat16fS2_fjLb0ELj1024ELj4ENS_18Kernel_traits_baseILj1280EfS2_fS2_fjLj1024EEEEELb0ELb1EEEvNS_9BwdParamsE)
        /*1718*/ 	.word	0x00000000


	//----- nvinfo : EIATTR_MIN_STACK_SIZE
	.align		4
.L_985:
        /*171c*/ 	.byte	0x04, 0x12
        /*171e*/ 	.short	(.L_987 - .L_986)
	.align		4
.L_986:
        /*1720*/ 	.word	index@(_ZN10layer_norm13ln_bwd_kernelINS_13Kernel_traitsIf13__nv_bfloat16fS2_fjLj1280ELj1ELj4ELj1ELj16ENS_18Kernel_traits_baseILj1280EfS2_fS2_fjLj128EEEEELb1ELb0ELb1ELb1EEEvNS_9BwdParamsE)
        /*1724*/ 	.word	0x00000088


	//----- nvinfo : EIATTR_MIN_STACK_SIZE
	.align		4
.L_987:
        /*1728*/ 	.byte	0x04, 0x12
        /*172a*/ 	.short	(.L_989 - .L_988)
	.align		4
.L_988:
        /*172c*/ 	.word	index@(_ZN10layer_norm13ln_bwd_kernelINS_13Kernel_traitsIf13__nv_bfloat16fS2_fjLj1280ELj1ELj4ELj1ELj16ENS_18Kernel_traits_baseILj1280EfS2_fS2_fjLj128EEEEELb1ELb1ELb0ELb0EEEvNS_9BwdParamsE)
        /*1730*/ 	.word	0x000001c8


	//----- nvinfo : EIATTR_MIN_STACK_SIZE
	.align		4
.L_989:
        /*1734*/ 	.byte	0x04, 0x12
        /*1736*/ 	.short	(.L_991 - .L_990)
	.align		4
.L_990:
        /*1738*/ 	.word	index@(_ZN10layer_norm13ln_bwd_kernelINS_13Kernel_traitsIf13__nv_bfloat16fS2_fjLj1280ELj1ELj4ELj1ELj16ENS_18Kernel_traits_baseILj1280EfS2_fS2_fjLj128EEEEELb1ELb1ELb0ELb1EEEvNS_9BwdParamsE)
        /*173c*/ 	.word	0x000001a8


	//----- nvinfo : EIATTR_MIN_STACK_SIZE
	.align		4
.L_991:
        /*1740*/ 	.byte	0x04, 0x12
        /*1742*/ 	.short	(.L_993 - .L_992)
	.align		4
.L_992:
        /*1744*/ 	.word	index@(_ZN10layer_norm22ln_bwd_finalize_kernelINS_22Kernel_traits_finalizeILj1280Ef13__nv_bfloat16fS2_fjLb1ELj1024ELj4ENS_18Kernel_traits_baseILj1280EfS2_fS2_fjLj1024EEEEELb1ELb0EEEvNS_9BwdParamsE)
        /*1748*/ 	.word	0x00000000


	//----- nvinfo : EIATTR_MIN_STACK_SIZE
	.align		4
.L_993:
        /*174c*/ 	.byte	0x04, 0x12
        /*174e*/ 	.short	(.L_995 - .L_994)
	.align		4
.L_994:
        /*1750*/ 	.word	index@(_ZN10layer_norm13ln_bwd_kernelINS_13Kernel_traitsIf13__nv_bfloat16fS2_fjLj1280ELj1ELj4ELj1ELj16ENS_18Kernel_traits_baseILj1280EfS2_fS2_fjLj128EEEEELb1ELb1ELb1ELb0EEEvNS_9BwdParamsE)
        /*1754*/ 	.word	0x000001f8


	//----- nvinfo : EIATTR_MIN_STACK_SIZE
	.align		4
.L_995:
        /*1758*/ 	.byte	0x04, 0x12
        /*175a*/ 	.short	(.L_997 - .L_996)
	.align		4
.L_996:
        /*175c*/ 	.word	index@(_ZN10layer_norm22ln_bwd_finalize_kernelINS_22Kernel_traits_finalizeILj1280Ef13__nv_bfloat16fS2_fjLb1ELj1024ELj4ENS_18Kernel_traits_baseILj1280EfS2_fS2_fjLj1024EEEEELb1ELb1EEEvNS_9BwdParamsE)
        /*1760*/ 	.word	0x00000000


	//----- nvinfo : EIATTR_MIN_STACK_SIZE
	.align		4
.L_997:
        /*1764*/ 	.byte	0x04, 0x12
        /*1766*/ 	.short	(.L_999 - .L_998)
	.align		4
.L_998:
        /*1768*/ 	.word	index@(_ZN10layer_norm13ln_bwd_kernelINS_13Kernel_traitsIf13__nv_bfloat16fS2_fjLj1280ELj1ELj4ELj1ELj16ENS_18Kernel_traits_baseILj1280EfS2_fS2_fjLj128EEEEELb1ELb1ELb1ELb1EEEvNS_9BwdParamsE)
        /*176c*/ 	.word	0x000001e0


	//----- nvinfo : EIATTR_MIN_STACK_SIZE
	.align		4
.L_999:
        /*1770*/ 	.byte	0x04, 0x12
        /*1772*/ 	.short	(.L_1001 - .L_1000)
	.align		4
.L_1000:
        /*1774*/ 	.word	index@(_ZN10layer_norm13ln_bwd_kernelINS_13Kernel_traitsIf6__halfS2_S2_fjLj1280ELj1ELj4ELj1ELj16ENS_18Kernel_traits_baseILj1280EfS2_S2_S2_fjLj128EEEEELb0ELb0ELb0ELb0EEEvNS_9BwdParamsE)
        /*1778*/ 	.word	0x00000000


	//----- nvinfo : EIATTR_MIN_STACK_SIZE
	.align		4
.L_1001:
        /*177c*/ 	.byte	0x04, 0x12
        /*177e*/ 	.short	(.L_1003 - .L_1002)
	.align		4
.L_1002:
        /*1780*/ 	.word	index@(_ZN10layer_norm13ln_bwd_kernelINS_13Kernel_traitsIf6__halfS2_S2_fjLj1280ELj1ELj4ELj1ELj16ENS_18Kernel_traits_baseILj1280EfS2_S2_S2_fjLj128EEEEELb0ELb0ELb0ELb1EEEvNS_9BwdParamsE)
        /*1784*/ 	.word	0x000000f0


	//----- nvinfo : EIATTR_MIN_STACK_SIZE
	.align		4
.L_1003:
        /*1788*/ 	.byte	0x04, 0x12
        /*178a*/ 	.short	(.L_1005 - .L_1004)
	.align		4
.L_1004:
        /*178c*/ 	.word	index@(_ZN10layer_norm13ln_bwd_kernelINS_13Kernel_traitsIf6__halfS2_S2_fjLj1280ELj1ELj4ELj1ELj16ENS_18Kernel_traits_baseILj1280EfS2_S2_S2_fjLj128EEEEELb0ELb0ELb1ELb0EEEvNS_9BwdParamsE)
        /*1790*/ 	.word	0x00000000


	//----- nvinfo : EIATTR_MIN_STACK_SIZE
	.align		4
.L_1005:
        /*1794*/ 	.byte	0x04, 0x12
        /*1796*/ 	.short	(.L_1007 - .L_1006)
	.align		4
.L_1006:
        /*1798*/ 	.word	index@(_ZN10layer_norm13ln_bwd_kernelINS_13Kernel_traitsIf6__halfS2_S2_fjLj1280ELj1ELj4ELj1ELj16ENS_18Kernel_traits_baseILj1280EfS2_S2_S2_fjLj128EEEEELb0ELb0ELb1ELb1EEEvNS_9BwdParamsE)
        /*179c*/ 	.word	0x00000000


	//----- nvinfo : EIATTR_MIN_STACK_SIZE
	.align		4
.L_1007:
        /*17a0*/ 	.byte	0x04, 0x12
        /*17a2*/ 	.short	(.L_1009 - .L_1008)
	.align		4
.L_1008:
        /*17a4*/ 	.word	index@(_ZN10layer_norm13ln_bwd_kernelINS_13Kernel_traitsIf6__halfS2_S2_fjLj1280ELj1ELj4ELj1ELj16ENS_18Kernel_traits_baseILj1280EfS2_S2_S2_fjLj128EEEEELb0ELb1ELb0ELb0EEEvNS_9BwdParamsE)
        /*17a8*/ 	.word	0x00000130


	//----- nvinfo : EIATTR_MIN_STACK_SIZE
	.align		4
.L_1009:
        /*17ac*/ 	.byte	0x04, 0x12
        /*17ae*/ 	.short	(.L_1011 - .L_1010)
	.align		4
.L_1010:
        /*17b0*/ 	.word	index@(_ZN10layer_norm13ln_bwd_kernelINS_13Kernel_traitsIf6__halfS2_S2_fjLj1280ELj1ELj4ELj1ELj16ENS_18Kernel_traits_baseILj1280EfS2_S2_S2_fjLj128EEEEELb0ELb1ELb0ELb1EEEvNS_9BwdParamsE)
        /*17b4*/ 	.word	0x000002c8


	//----- nvinfo : EIATTR_MIN_STACK_SIZE
	.align		4
.L_1011:
        /*17b8*/ 	.byte	0x04, 0x12
        /*17ba*/ 	.short	(.L_1013 - .L_1012)
	.align		4
.L_1012:
        /*17bc*/ 	.word	index@(_ZN10layer_norm13ln_bwd_kernelINS_13Kernel_traitsIf6__halfS2_S2_fjLj1280ELj1ELj4ELj1ELj16ENS_18Kernel_traits_baseILj1280EfS2_S2_S2_fjLj128EEEEELb0ELb1ELb1ELb0EEEvNS_9BwdParamsE)
        /*17c0*/ 	.word	0x00000150


	//----- nvinfo : EIATTR_MIN_STACK_SIZE
	.align		4
.L_1013:
        /*17c4*/ 	.byte	0x04, 0x12
        /*17c6*/ 	.short	(.L_1015 - .L_1014)
	.align		4
.L_1014:
        /*17c8*/ 	.word	index@(_ZN10layer_norm13ln_bwd_kernelINS_13Kernel_traitsIf6__halfS2_S2_fjLj1280ELj1ELj4ELj1ELj16ENS_18Kernel_traits_baseILj1280EfS2_S2_S2_fjLj128EEEEELb0ELb1ELb1ELb1EEEvNS_9BwdParamsE)
        /*17cc*/ 	.word	0x00000158


	//----- nvinfo : EIATTR_MIN_STACK_SIZE
	.align		4
.L_1015:
        /*17d0*/ 	.byte	0x04, 0x12
        /*17d2*/ 	.short	(.L_1017 - .L_1016)
	.align		4
.L_1016:
        /*17d4*/ 	.word	index@(_ZN10layer_norm13ln_bwd_kernelINS_13Kernel_traitsIf6__halfS2_S2_fjLj1280ELj1ELj4ELj1ELj16ENS_18Kernel_traits_baseILj1280EfS2_S2_S2_fjLj128EEEEELb1ELb0ELb0ELb0EEEvNS_9BwdParamsE)
        /*17d8*/ 	.word	0x00000008


	//----- nvinfo : EIATTR_MIN_STACK_SIZE
	.align		4
.L_1017:
        /*17dc*/ 	.byte	0x04, 0x12
        /*17de*/ 	.short	(.L_1019 - .L_1018)
	.align		4
.L_1018:
        /*17e0*/ 	.word	index@(_ZN10layer_norm13ln_bwd_kernelINS_13Kernel_traitsIf6__halfS2_S2_fjLj1280ELj1ELj4ELj1ELj16ENS_18Kernel_traits_baseILj1280EfS2_S2_S2_fjLj128EEEEELb1ELb0ELb0ELb1EEEvNS_9BwdParamsE)
        /*17e4*/ 	.word	0x00000158


	//----- nvinfo : EIATTR_MIN_STACK_SIZE
	.align		4
.L_1019:
        /*17e8*/ 	.byte	0x04, 0x12
        /*17ea*/ 	.short	(.L_1021 - .L_1020)
	.align		4
.L_1020:
        /*17ec*/ 	.word	index@(_ZN10layer_norm22ln_bwd_finalize_kernelINS_22Kernel_traits_finalizeILj1280Ef6__halfS2_S2_fjLb0ELj1024ELj4ENS_18Kernel_traits_baseILj1280EfS2_S2_S2_fjLj1024EEEEELb0ELb0EEEvNS_9BwdParamsE)
        /*17f0*/ 	.word	0x00000000


	//----- nvinfo : EIATTR_MIN_STACK_SIZE
	.align		4
.L_1021:
        /*17f4*/ 	.byte	0x04, 0x12
        /*17f6*/ 	.short	(.L_1023 - .L_1022)
	.align		4
.L_1022:
        /*17f8*/ 	.word	index@(_ZN10layer_norm13ln_bwd_kernelINS_13Kernel_traitsIf6__halfS2_S2_fjLj1280ELj1ELj4ELj1ELj16ENS_18Kernel_traits_baseILj1280EfS2_S2_S2_fjLj128EEEEELb1ELb0ELb1ELb0EEEvNS_9BwdParamsE)
        /*17fc*/ 	.word	0x00000030


	//----- nvinfo : EIATTR_MIN_STACK_SIZE
	.align		4
.L_1023:
        /*1800*/ 	.byte	0x04, 0x12
        /*1802*/ 	.short	(.L_1025 - .L_1024)
	.align		4
.L_1024:
        /*1804*/ 	.word	index@(_ZN10layer_norm22ln_bwd_finalize_kernelINS_22Kernel_traits_finalizeILj1280Ef6__halfS2_S2_fjLb0ELj1024ELj4ENS_18Kernel_traits_baseILj1280EfS2_S2_S2_fjLj1024EEEEELb0ELb1EEEvNS_9BwdParamsE)
        /*1808*/ 	.word	0x00000000


	//----- nvinfo : EIATTR_MIN_STACK_SIZE
	.align		4
.L_1025:
        /*180c*/ 	.byte	0x04, 0x12
        /*180e*/ 	.short	(.L_1027 - .L_1026)
	.align		4
.L_1026:
        /*1810*/ 	.word	index@(_ZN10layer_norm13ln_bwd_kernelINS_13Kernel_traitsIf6__halfS2_S2_fjLj1280ELj1ELj4ELj1ELj16ENS_18Kernel_traits_baseILj1280EfS2_S2_S2_fjLj128EEEEELb1ELb0ELb1ELb1EEEvNS_9BwdParamsE)
        /*1814*/ 	.word	0x00000010


	//----- nvinfo : EIATTR_MIN_STACK_SIZE
	.align		4
.L_1027:
        /*1818*/ 	.byte	0x04, 0x12
        /*181a*/ 	.short	(.L_1029 - .L_1028)
	.align		4
.L_1028:
        /*181c*/ 	.word	index@(_ZN10layer_norm13ln_bwd_kernelINS_13Kernel_traitsIf6__halfS2_S2_fjLj1280ELj1ELj4ELj1ELj16ENS_18Kernel_traits_baseILj1280EfS2_S2_S2_fjLj128EEEEELb1ELb1ELb0ELb0EEEvNS_9BwdParamsE)
        /*1820*/ 	.word	0x00000160


	//----- nvinfo : EIATTR_MIN_STACK_SIZE
	.align		4
.L_1029:
        /*1824*/ 	.byte	0x04, 0x12
        /*1826*/ 	.short	(.L_1031 - .L_1030)
	.align		4
.L_1030:
        /*1828*/ 	.word	index@(_ZN10layer_norm13ln_bwd_kernelINS_13Kernel_traitsIf6__halfS2_S2_fjLj1280ELj1ELj4ELj1ELj16ENS_18Kernel_traits_baseILj1280EfS2_S2_S2_fjLj128EEEEELb1ELb1ELb0ELb1EEEvNS_9BwdParamsE)
        /*182c*/ 	.word	0x00000310


	//----- nvinfo : EIATTR_MIN_STACK_SIZE
	.align		4
.L_1031:
        /*1830*/ 	.byte	0x04, 0x12
        /*1832*/ 	.short	(.L_1033 - .L_1032)
	.align		4
.L_1032:
        /*1834*/ 	.word	index@(_ZN10layer_norm22ln_bwd_finalize_kernelINS_22Kernel_traits_finalizeILj1280Ef6__halfS2_S2_fjLb1ELj1024ELj4ENS_18Kernel_traits_baseILj1280EfS2_S2_S2_fjLj1024EEEEELb1ELb0EEEvNS_9BwdParamsE)
        /*1838*/ 	.word	0x00000000


	//----- nvinfo : EIATTR_MIN_STACK_SIZE
	.align		4
.L_1033:
        /*183c*/ 	.byte	0x04, 0x12
        /*183e*/ 	.short	(.L_1035 - .L_1034)
	.align		4
.L_1034:
        /*1840*/ 	.word	index@(_ZN10layer_norm13ln_bwd_kernelINS_13Kernel_traitsIf6__halfS2_S2_fjLj1280ELj1ELj4ELj1ELj16ENS_18Kernel_traits_baseILj1280EfS2_S2_S2_fjLj128EEEEELb1ELb1ELb1ELb0EEEvNS_9BwdParamsE)
        /*1844*/ 	.word	0x00000188


	//----- nvinfo : EIATTR_MIN_STACK_SIZE
	.align		4
.L_1035:
        /*1848*/ 	.byte	0x04, 0x12
        /*184a*/ 	.short	(.L_1037 - .L_1036)
	.align		4
.L_1036:
        /*184c*/ 	.word	index@(_ZN10layer_norm22ln_bwd_finalize_kernelINS_22Kernel_traits_finalizeILj1280Ef6__halfS2_S2_fjLb1ELj1024ELj4ENS_18Kernel_traits_baseILj1280EfS2_S2_S2_fjLj1024EEEEELb1ELb1EEEvNS_9BwdParamsE)
        /*1850*/ 	.word	0x00000000


	//----- nvinfo : EIATTR_MIN_STACK_SIZE
	.align		4
.L_1037:
        /*1854*/ 	.byte	0x04, 0x12
        /*1856*/ 	.short	(.L_1039 - .L_1038)
	.align		4
.L_1038:
        /*1858*/ 	.word	index@(_ZN10layer_norm13ln_bwd_kernelINS_13Kernel_traitsIf6__halfS2_S2_fjLj1280ELj1ELj4ELj1ELj16ENS_18Kernel_traits_baseILj1280EfS2_S2_S2_fjLj128EEEEELb1ELb1ELb1ELb1EEEvNS_9BwdParamsE)
        /*185c*/ 	.word	0x00000198


	//----- nvinfo : EIATTR_MIN_STACK_SIZE
	.align		4
.L_1039:
        /*1860*/ 	.byte	0x04, 0x12
        /*1862*/ 	.short	(.L_1041 - .L_1040)
	.align		4
.L_1040:
        /*1864*/ 	.word	index@(_ZN10layer_norm13ln_bwd_kernelINS_13Kernel_traitsI6__halfS2_fS2_fjLj1280ELj1ELj4ELj1ELj16ENS_18Kernel_traits_baseILj1280ES2_S2_fS2_fjLj128EEEEELb0ELb0ELb0ELb0EEEvNS_9BwdParamsE)
        /*1868*/ 	.word	0x00000000


	//----- nvinfo : EIATTR_MIN_STACK_SIZE
	.align		4
.L_1041:
        /*186c*/ 	.byte	0x04, 0x12
        /*186e*/ 	.short	(.L_1043 - .L_1042)
	.align		4
.L_1042:
        /*1870*/ 	.word	index@(_ZN10layer_norm13ln_bwd_kernelINS_13Kernel_traitsI6__halfS2_fS2_fjLj1280ELj1ELj4ELj1ELj16ENS_18Kernel_traits_baseILj1280ES2_S2_fS2_fjLj128EEEEELb0ELb0ELb0ELb1EEEvNS_9BwdParamsE)
        /*1874*/ 	.word	0x00000020


	//----- nvinfo : EIATTR_MIN_STACK_SIZE
	.align		4
.L_1043:
        /*1878*/ 	.byte	0x04, 0x12
        /*187a*/ 	.short	(.L_1045 - .L_1044)
	.align		4
.L_1044:
        /*187c*/ 	.word	index@(_ZN10layer_norm13ln_bwd_kernelINS_13Kernel_traitsI6__halfS2_fS2_fjLj1280ELj1ELj4ELj1ELj16ENS_18Kernel_traits_baseILj1280ES2_S2_fS2_fjLj128EEEEELb0ELb0ELb1ELb0EEEvNS_9BwdParamsE)
        /*1880*/ 	.word	0x00000018


	//----- nvinfo : EIATTR_MIN_STACK_SIZE
	.align		4
.L_1045:
        /*1884*/ 	.byte	0x04, 0x12
        /*1886*/ 	.short	(.L_1047 - .L_1046)
	.align		4
.L_1046:
        /*1888*/ 	.word	index@(_ZN10layer_norm13ln_bwd_kernelINS_13Kernel_traitsI6__halfS2_fS2_fjLj1280ELj1ELj4ELj1ELj16ENS_18Kernel_traits_baseILj1280ES2_S2_fS2_fjLj128EEEEELb0ELb0ELb1ELb1EEEvNS_9BwdParamsE)
        /*188c*/ 	.word	0x00000000


	//----- nvinfo : EIATTR_MIN_STACK_SIZE
	.align		4
.L_1047:
        /*1890*/ 	.byte	0x04, 0x12
        /*1892*/ 	.short	(.L_1049 - .L_1048)
	.align		4
.L_1048:
        /*1894*/ 	.word	index@(_ZN10layer_norm13ln_bwd_kernelINS_13Kernel_traitsI6__halfS2_fS2_fjLj1280ELj1ELj4ELj1ELj16ENS_18Kernel_traits_baseILj1280ES2_S2_fS2_fjLj128EEEEELb0ELb1ELb0ELb0EEEvNS_9BwdParamsE)
        /*1898*/ 	.word	0x000000f0


	//----- nvinfo : EIATTR_MIN_STACK_SIZE
	.align		4
.L_1049:
        /*189c*/ 	.byte	0x04, 0x12
        /*189e*/ 	.short	(.L_1051 - .L_1050)
	.align		4
.L_1050:
        /*18a0*/ 	.word	index@(_ZN10layer_norm13ln_bwd_kernelINS_13Kernel_traitsI6__halfS2_fS2_fjLj1280ELj1ELj4ELj1ELj16ENS_18Kernel_traits_baseILj1280ES2_S2_fS2_fjLj128EEEEELb0ELb1ELb0ELb1EEEvNS_9BwdParamsE)
        /*18a4*/ 	.word	0x00000148


	//----- nvinfo : EIATTR_MIN_STACK_SIZE
	.align		4
.L_1051:
        /*18a8*/ 	.byte	0x04, 0x12
        /*18aa*/ 	.short	(.L_1053 - .L_1052)
	.align		4
.L_1052:
        /*18ac*/ 	.word	index@(_ZN10layer_norm13ln_bwd_kernelINS_13Kernel_traitsI6__halfS2_fS2_fjLj1280ELj1ELj4ELj1ELj16ENS_18Kernel_traits_baseILj1280ES2_S2_fS2_fjLj128EEEEELb0ELb1ELb1ELb0EEEvNS_9BwdParamsE)
        /*18b0*/ 	.word	0x00000120


	//----- nvinfo : EIATTR_MIN_STACK_SIZE
	.align		4
.L_1053:
        /*18b4*/ 	.byte	0x04, 0x12
        /*18b6*/ 	.short	(.L_1055 - .L_1054)
	.align		4
.L_1054:
        /*18b8*/ 	.word	index@(_ZN10layer_norm13ln_bwd_kernelINS_13Kernel_traitsI6__halfS2_fS2_fjLj1280ELj1ELj4ELj1ELj16ENS_18Kernel_traits_baseILj1280ES2_S2_fS2_fjLj128EEEEELb0ELb1ELb1ELb1EEEvNS_9BwdParamsE)
        /*18bc*/ 	.word	0x000000e8


	//----- nvinfo : EIATTR_MIN_STACK_SIZE
	.align		4
.L_1055:
        /*18c0*/ 	.byte	0x04, 0x12
        /*18c2*/ 	.short	(.L_1057 - .L_1056)
	.align		4
.L_1056:
        /*18c4*/ 	.word	index@(_ZN10layer_norm13ln_bwd_kernelINS_13Kernel_traitsI6__halfS2_fS2_fjLj1280ELj1ELj4ELj1ELj16ENS_18Kernel_traits_baseILj1280ES2_S2_fS2_fjLj128EEEEELb1ELb0ELb0ELb0EEEvNS_9BwdParamsE)
        /*18c8*/ 	.word	0x00000028


	//----- nvinfo : EIATTR_MIN_STACK_SIZE
	.align		4
.L_1057:
        /*18cc*/ 	.byte	0x04, 0x12
        /*18ce*/ 	.short	(.L_1059 - .L_1058)
	.align		4
.L_1058:
        /*18d0*/ 	.word	index@(_ZN10layer_norm13ln_bwd_kernelINS_13Kernel_traitsI6__halfS2_fS2_fjLj1280ELj1ELj4ELj1ELj16ENS_18Kernel_traits_baseILj1280ES2_S2_fS2_fjLj128EEEEELb1ELb0ELb0ELb1EEEvNS_9BwdParamsE)
        /*18d4*/ 	.word	0x00000050


	//----- nvinfo : EIATTR_MIN_STACK_SIZE
	.align		4
.L_1059:
        /*18d8*/ 	.byte	0x04, 0x12
        /*18da*/ 	.short	(.L_1061 - .L_1060)
	.align		4
.L_1060:
        /*18dc*/ 	.word	index@(_ZN10layer_norm22ln_bwd_finalize_kernelINS_22Kernel_traits_finalizeILj1280E6__halfS2_fS2_fjLb0ELj1024ELj4ENS_18Kernel_traits_baseILj1280ES2_S2_fS2_fjLj1024EEEEELb0ELb0EEEvNS_9BwdParamsE)
        /*18e0*/ 	.word	0x00000000


	//----- nvinfo : EIATTR_MIN_STACK_SIZE
	.align		4
.L_1061:
        /*18e4*/ 	.byte	0x04, 0x12
        /*18e6*/ 	.short	(.L_1063 - .L_1062)
	.align		4
.L_1062:
        /*18e8*/ 	.word	index@(_ZN10layer_norm13ln_bwd_kernelINS_13Kernel_traitsI6__halfS2_fS2_fjLj1280ELj1ELj4ELj1ELj16ENS_18Kernel_traits_baseILj1280ES2_S2_fS2_fjLj128EEEEELb1ELb0ELb1ELb0EEEvNS_9BwdParamsE)
        /*18ec*/ 	.word	0x00000048


	//----- nvinfo : EIATTR_MIN_STACK_SIZE
	.align		4
.L_1063:
        /*18f0*/ 	.byte	0x04, 0x12
        /*18f2*/ 	.short	(.L_1065 - .L_1064)
	.align		4
.L_1064:
        /*18f4*/ 	.word	index@(_ZN10layer_norm22ln_bwd_finalize_kernelINS_22Kernel_traits_finalizeILj1280E6__halfS2_fS2_fjLb0ELj1024ELj4ENS_18Kernel_traits_baseILj1280ES2_S2_fS2_fjLj1024EEEEELb0ELb1EEEvNS_9BwdParamsE)
        /*18f8*/ 	.word	0x00000000


	//----- nvinfo : EIATTR_MIN_STACK_SIZE
	.align		4
.L_1065:
        /*18fc*/ 	.byte	0x04, 0x12
        /*18fe*/ 	.short	(.L_1067 - .L_1066)
	.align		4
.L_1066:
        /*1900*/ 	.word	index@(_ZN10layer_norm13ln_bwd_kernelINS_13Kernel_traitsI6__halfS2_fS2_fjLj1280ELj1ELj4ELj1ELj16ENS_18Kernel_traits_baseILj1280ES2_S2_fS2_fjLj128EEEEELb1ELb0ELb1ELb1EEEvNS_9BwdParamsE)
        /*1904*/ 	.word	0x00000018


	//----- nvinfo : EIATTR_MIN_STACK_SIZE
	.align		4
.L_1067:
        /*1908*/ 	.byte	0x04, 0x12
        /*190a*/ 	.short	(.L_1069 - .L_1068)
	.align		4
.L_1068:
        /*190c*/ 	.word	index@(_ZN10layer_norm13ln_bwd_kernelINS_13Kernel_traitsI6__halfS2_fS2_fjLj1280ELj1ELj4ELj1ELj16ENS_18Kernel_traits_baseILj1280ES2_S2_fS2_fjLj128EEEEELb1ELb1ELb0ELb0EEEvNS_9BwdParamsE)
        /*1910*/ 	.word	0x00000118


	//----- nvinfo : EIATTR_MIN_STACK_SIZE
	.align		4
.L_1069:
        /*1914*/ 	.byte	0x04, 0x12
        /*1916*/ 	.short	(.L_1071 - .L_1070)
	.align		4
.L_1070:
        /*1918*/ 	.word	index@(_ZN10layer_norm13ln_bwd_kernelINS_13Kernel_traitsI6__halfS2_fS2_fjLj1280ELj1ELj4ELj1ELj16ENS_18Kernel_traits_baseILj1280ES2_S2_fS2_fjLj128EEEEELb1ELb1ELb0ELb1EEEvNS_9BwdParamsE)
        /*191c*/ 	.word	0x00000198


	//----- nvinfo : EIATTR_MIN_STACK_SIZE
	.align		4
.L_1071:
        /*1920*/ 	.byte	0x04, 0x12
        /*1922*/ 	.short	(.L_1073 - .L_1072)
	.align		4
.L_1072:
        /*1924*/ 	.word	index@(_ZN10layer_norm22ln_bwd_finalize_kernelINS_22Kernel_traits_finalizeILj1280E6__halfS2_fS2_fjLb1ELj1024ELj4ENS_18Kernel_traits_baseILj1280ES2_S2_fS2_fjLj1024EEEEELb1ELb0EEEvNS_9BwdParamsE)
        /*1928*/ 	.word	0x00000000


	//----- nvinfo : EIATTR_MIN_STACK_SIZE
	.align		4
.L_1073:
        /*192c*/ 	.byte	0x04, 0x12
        /*192e*/ 	.short	(.L_1075 - .L_1074)
	.align		4
.L_1074:
        /*1930*/ 	.word	index@(_ZN10layer_norm13ln_bwd_kernelINS_13Kernel_traitsI6__halfS2_fS2_fjLj1280ELj1ELj4ELj1ELj16ENS_18Kernel_traits_baseILj1280ES2_S2_fS2_fjLj128EEEEELb1ELb1ELb1ELb0EEEvNS_9BwdParamsE)
        /*1934*/ 	.word	0x00000148


	//----- nvinfo : EIATTR_MIN_STACK_SIZE
	.align		4
.L_1075:
        /*1938*/ 	.byte	0x04, 0x12
        /*193a*/ 	.short	(.L_1077 - .L_1076)
	.align		4
.L_1076:
        /*193c*/ 	.word	index@(_ZN10layer_norm22ln_bwd_finalize_kernelINS_22Kernel_traits_finalizeILj1280E6__halfS2_fS2_fjLb1ELj1024ELj4ENS_18Kernel_traits_baseILj1280ES2_S2_fS2_fjLj1024EEEEELb1ELb1EEEvNS_9BwdParamsE)
        /*1940*/ 	.word	0x00000000


	//----- nvinfo : EIATTR_MIN_STACK_SIZE
	.align		4
.L_1077:
        /*1944*/ 	.byte	0x04, 0x12
        /*1946*/ 	.short	(.L_1079 - .L_1078)
	.align		4
.L_1078:
        /*1948*/ 	.word	index@(_ZN10layer_norm13ln_bwd_kernelINS_13Kernel_traitsI6__halfS2_fS2_fjLj1280ELj1ELj4ELj1ELj16ENS_18Kernel_traits_baseILj1280ES2_S2_fS2_fjLj128EEEEELb1ELb1ELb1ELb1EEEvNS_9BwdParamsE)
        /*194c*/ 	.word	0x00000120


	//----- nvinfo : EIATTR_MIN_STACK_SIZE
	.align		4
.L_1079:
        /*1950*/ 	.byte	0x04, 0x12
        /*1952*/ 	.short	(.L_1081 - .L_1080)
	.align		4
.L_1080:
        /*1954*/ 	.word	index@(_ZN10layer_norm13ln_bwd_kernelINS_13Kernel_traitsIf6__halffS2_fjLj1280ELj1ELj4ELj1ELj16ENS_18Kernel_traits_baseILj1280EfS2_fS2_fjLj128EEEEELb0ELb0ELb0ELb0EEEvNS_9BwdParamsE)
        /*1958*/ 	.word	0x00000050


	//----- nvinfo : EIATTR_MIN_STACK_SIZE
	.align		4
.L_1081:
        /*195c*/ 	.byte	0x04, 0x12
        /*195e*/ 	.short	(.L_1083 - .L_1082)
	.align		4
.L_1082:
        /*1960*/ 	.word	index@(_ZN10layer_norm13ln_bwd_kernelINS_13Kernel_traitsIf6__halffS2_fjLj1280ELj1ELj4ELj1ELj16ENS_18Kernel_traits_baseILj1280EfS2_fS2_fjLj128EEEEELb0ELb0ELb0ELb1EEEvNS_9BwdParamsE)
        /*1964*/ 	.word	0x00000020


	//----- nvinfo : EIATTR_MIN_STACK_SIZE
	.align		4
.L_1083:
        /*1968*/ 	.byte	0x04, 0x12
        /*196a*/ 	.short	(.L_1085 - .L_1084)
	.align		4
.L_1084:
        /*196c*/ 	.word	index@(_ZN10layer_norm13ln_bwd_kernelINS_13Kernel_traitsIf6__halffS2_fjLj1280ELj1ELj4ELj1ELj16ENS_18Kernel_traits_baseILj1280EfS2_fS2_fjLj128EEEEELb0ELb0ELb1ELb0EEEvNS_9BwdParamsE)
        /*1970*/ 	.word	0x00000070


	//----- nvinfo : EIATTR_MIN_STACK_SIZE
	.align		4
.L_1085:
        /*1974*/ 	.byte	0x04, 0x12
        /*1976*/ 	.short	(.L_1087 - .L_1086)
	.align		4
.L_1086:
        /*1978*/ 	.word	index@(_ZN10layer_norm13ln_bwd_kernelINS_13Kernel_traitsIf6__halffS2_fjLj1280ELj1ELj4ELj1ELj16ENS_18Kernel_traits_baseILj1280EfS2_fS2_fjLj128EEEEELb0ELb0ELb1ELb1EEEvNS_9BwdParamsE)
        /*197c*/ 	.word	0x00000050


	//----- nvinfo : EIATTR_MIN_STACK_SIZE
	.align		4
.L_1087:
        /*1980*/ 	.byte	0x04, 0x12
        /*1982*/ 	.short	(.L_1089 - .L_1088)
	.align		4
.L_1088:
        /*1984*/ 	.word	index@(_ZN10layer_norm13ln_bwd_kernelINS_13Kernel_traitsIf6__halffS2_fjLj1280ELj1ELj4ELj1ELj16ENS_18Kernel_traits_baseILj1280EfS2_fS2_fjLj128EEEEELb0ELb1ELb0ELb0EEEvNS_9BwdParamsE)
        /*1988*/ 	.word	0x000001a8


	//----- nvinfo : EIATTR_MIN_STACK_SIZE
	.align		4
.L_1089:
        /*198c*/ 	.byte	0x04, 0x12
        /*198e*/ 	.short	(.L_1091 - .L_1090)
	.align		4
.L_1090:
        /*1990*/ 	.word	index@(_ZN10layer_norm13ln_bwd_kernelINS_13Kernel_traitsIf6__halffS2_fjLj1280ELj1ELj4ELj1ELj16ENS_18Kernel_traits_baseILj1280EfS2_fS2_fjLj128EEEEELb0ELb1ELb0ELb1EEEvNS_9BwdParamsE)
        /*1994*/ 	.word	0x000001a8


	//----- nvinfo : EIATTR_MIN_STACK_SIZE
	.align		4
.L_1091:
        /*1998*/ 	.byte	0x04, 0x12
        /*199a*/ 	.short	(.L_1093 - .L_1092)
	.align		4
.L_1092:
        /*199c*/ 	.word	index@(_ZN10layer_norm13ln_bwd_kernelINS_13Kernel_traitsIf6__halffS2_fjLj1280ELj1ELj4ELj1ELj16ENS_18Kernel_traits_baseILj1280EfS2_fS2_fjLj128EEEEELb0ELb1ELb1ELb0EEEvNS_9BwdParamsE)
        /*19a0*/ 	.word	0x000001c8


	//----- nvinfo : EIATTR_MIN_STACK_SIZE
	.align		4
.L_1093:
        /*19a4*/ 	.byte	0x04, 0x12
        /*19a6*/ 	.short	(.L_1095 - .L_1094)
	.align		4
.L_1094:
        /*19a8*/ 	.word	index@(_ZN10layer_norm13ln_bwd_kernelINS_13Kernel_traitsIf6__halffS2_fjLj1280ELj1ELj4ELj1ELj16ENS_18Kernel_traits_baseILj1280EfS2_fS2_fjLj128EEEEELb0ELb1ELb1ELb1EEEvNS_9BwdParamsE)
        /*19ac*/ 	.word	0x000001b0


	//----- nvinfo : EIATTR_MIN_STACK_SIZE
	.align		4
.L_1095:
        /*19b0*/ 	.byte	0x04, 0x12
        /*19b2*/ 	.short	(.L_1097 - .L_1096)
	.align		4
.L_1096:
        /*19b4*/ 	.word	index@(_ZN10layer_norm13ln_bwd_kernelINS_13Kernel_traitsIf6__halffS2_fjLj1280ELj1ELj4ELj1ELj16ENS_18Kernel_traits_baseILj1280EfS2_fS2_fjLj128EEEEELb1ELb0ELb0ELb0EEEvNS_9BwdParamsE)
        /*19b8*/ 	.word	0x00000078


	//----- nvinfo : EIATTR_MIN_STACK_SIZE
	.align		4
.L_1097:
        /*19bc*/ 	.byte	0x04, 0x12
        /*19be*/ 	.short	(.L_1099 - .L_1098)
	.align		4
.L_1098:
        /*19c0*/ 	.word	index@(_ZN10layer_norm13ln_bwd_kernelINS_13Kernel_traitsIf6__halffS2_fjLj1280ELj1ELj4ELj1ELj16ENS_18Kernel_traits_baseILj1280EfS2_fS2_fjLj128EEEEELb1ELb0ELb0ELb1EEEvNS_9BwdParamsE)
        /*19c4*/ 	.word	0x00000088


	//----- nvinfo : EIATTR_MIN_STACK_SIZE
	.align		4
.L_1099:
        /*19c8*/ 	.byte	0x04, 0x12
        /*19ca*/ 	.short	(.L_1101 - .L_1100)
	.align		4
.L_1100:
        /*19cc*/ 	.word	index@(_ZN10layer_norm22ln_bwd_finalize_kernelINS_22Kernel_traits_finalizeILj1280Ef6__halffS2_fjLb0ELj1024ELj4ENS_18Kernel_traits_baseILj1280EfS2_fS2_fjLj1024EEEEELb0ELb0EEEvNS_9BwdParamsE)
        /*19d0*/ 	.word	0x00000000


	//----- nvinfo : EIATTR_MIN_STACK_SIZE
	.align		4
.L_1101:
        /*19d4*/ 	.byte	0x04, 0x12
        /*19d6*/ 	.short	(.L_1103 - .L_1102)
	.align		4
.L_1102:
        /*19d8*/ 	.word	index@(_ZN10layer_norm13ln_bwd_kernelINS_13Kernel_traitsIf6__halffS2_fjLj1280ELj1ELj4ELj1ELj16ENS_18Kernel_traits_baseILj1280EfS2_fS2_fjLj128EEEEELb1ELb0ELb1ELb0EEEvNS_9BwdParamsE)
        /*19dc*/ 	.word	0x000000a0


	//----- nvinfo : EIATTR_MIN_STACK_SIZE
	.align		4
.L_1103:
        /*19e0*/ 	.byte	0x04, 0x12
        /*19e2*/ 	.short	(.L_1105 - .L_1104)
	.align		4
.L_1104:
        /*19e4*/ 	.word	index@(_ZN10layer_norm22ln_bwd_finalize_kernelINS_22Kernel_traits_finalizeILj1280Ef6__halffS2_fjLb0ELj1024ELj4ENS_18Kernel_traits_baseILj1280EfS2_fS2_fjLj1024EEEEELb0ELb1EEEvNS_9BwdParamsE)
        /*19e8*/ 	.word	0x00000000


	//----- nvinfo : EIATTR_MIN_STACK_SIZE
	.align		4
.L_1105:
        /*19ec*/ 	.byte	0x04, 0x12
        /*19ee*/ 	.short	(.L_1107 - .L_1106)
	.align		4
.L_1106:
        /*19f0*/ 	.word	index@(_ZN10layer_norm13ln_bwd_kernelINS_13Kernel_traitsIf6__halffS2_fjLj1280ELj1ELj4ELj1ELj16ENS_18Kernel_traits_baseILj1280EfS2_fS2_fjLj128EEEEELb1ELb0ELb1ELb1EEEvNS_9BwdParamsE)
        /*19f4*/ 	.word	0x00000080


	//----- nvinfo : EIATTR_MIN_STACK_SIZE
	.align		4
.L_1107:
        /*19f8*/ 	.byte	0x04, 0x12
        /*19fa*/ 	.short	(.L_1109 - .L_1108)
	.align		4
.L_1108:
        /*19fc*/ 	.word	index@(_ZN10layer_norm13ln_bwd_kernelINS_13Kernel_traitsIf6__halffS2_fjLj1280ELj1ELj4ELj1ELj16ENS_18Kernel_traits_baseILj1280EfS2_fS2_fjLj128EEEEELb1ELb1ELb0ELb0EEEvNS_9BwdParamsE)
        /*1a00*/ 	.word	0x000001d0


	//----- nvinfo : EIATTR_MIN_STACK_SIZE
	.align		4
.L_1109:
        /*1a04*/ 	.byte	0x04, 0x12
        /*1a06*/ 	.short	(.L_1111 - .L_1110)
	.align		4
.L_1110:
        /*1a08*/ 	.word	index@(_ZN10layer_norm13ln_bwd_kernelINS_13Kernel_traitsIf6__halffS2_fjLj1280ELj1ELj4ELj1ELj16ENS_18Kernel_traits_baseILj1280EfS2_fS2_fjLj128EEEEELb1ELb1ELb0ELb1EEEvNS_9BwdParamsE)
        /*1a0c*/ 	.word	0x000001a8


	//----- nvinfo : EIATTR_MIN_STACK_SIZE
	.align		4
.L_1111:
        /*1a10*/ 	.byte	0x04, 0x12
        /*1a12*/ 	.short	(.L_1113 - .L_1112)
	.align		4
.L_1112:
        /*1a14*/ 	.word	index@(_ZN10layer_norm22ln_bwd_finalize_kernelINS_22Kernel_traits_finalizeILj1280Ef6__halffS2_fjLb1ELj1024ELj4ENS_18Kernel_traits_baseILj1280EfS2_fS2_fjLj1024EEEEELb1ELb0EEEvNS_9BwdParamsE)
        /*1a18*/ 	.word	0x00000000


	//----- nvinfo : EIATTR_MIN_STACK_SIZE
	.align		4
.L_1113:
        /*1a1c*/ 	.byte	0x04, 0x12
        /*1a1e*/ 	.short	(.L_1115 - .L_1114)
	.align		4
.L_1114:
        /*1a20*/ 	.word	index@(_ZN10layer_norm13ln_bwd_kernelINS_13Kernel_traitsIf6__halffS2_fjLj1280ELj1ELj4ELj1ELj16ENS_18Kernel_traits_baseILj1280EfS2_fS2_fjLj128EEEEELb1ELb1ELb1ELb0EEEvNS_9BwdParamsE)
        /*1a24*/ 	.word	0x000001f0


	//----- nvinfo : EIATTR_MIN_STACK_SIZE
	.align		4
.L_1115:
        /*1a28*/ 	.byte	0x04, 0x12
        /*1a2a*/ 	.short	(.L_1117 - .L_1116)
	.align		4
.L_1116:
        /*1a2c*/ 	.word	index@(_ZN10layer_norm22ln_bwd_finalize_kernelINS_22Kernel_traits_finalizeILj1280Ef6__halffS2_fjLb1ELj1024ELj4ENS_18Kernel_traits_baseILj1280EfS2_fS2_fjLj1024EEEEELb1ELb1EEEvNS_9BwdParamsE)
        /*1a30*/ 	.word	0x00000000


	//----- nvinfo : EIATTR_MIN_STACK_SIZE
	.align		4
.L_1117:
        /*1a34*/ 	.byte	0x04, 0x12
        /*1a36*/ 	.short	(.L_1119 - .L_1118)
	.align		4
.L_1118:
        /*1a38*/ 	.word	index@(_ZN10layer_norm13ln_bwd_kernelINS_13Kernel_traitsIf6__halffS2_fjLj1280ELj1ELj4ELj1ELj16ENS_18Kernel_traits_baseILj1280EfS2_fS2_fjLj128EEEEELb1ELb1ELb1ELb1EEEvNS_9BwdParamsE)
        /*1a3c*/ 	.word	0x00000208


	//----- nvinfo : EIATTR_MIN_STACK_SIZE
	.align		4
.L_1119:
        /*1a40*/ 	.byte	0x04, 0x12
        /*1a42*/ 	.short	(.L_1121 - .L_1120)
	.align		4
.L_1120:
        /*1a44*/ 	.word	index@(_ZN10layer_norm13ln_bwd_kernelINS_13Kernel_traitsI6__halfffffjLj1280ELj1ELj4ELj1ELj16ENS_18Kernel_traits_baseILj1280ES2_ffffjLj128EEEEELb0ELb0ELb0ELb0EEEvNS_9BwdParamsE)
        /*1a48*/ 	.word	0x00000000


	//----- nvinfo : EIATTR_MIN_STACK_SIZE
	.align		4
.L_1121:
        /*1a4c*/ 	.byte	0x04, 0x12
        /*1a4e*/ 	.short	(.L_1123 - .L_1122)
	.align		4
.L_1122:
        /*1a50*/ 	.word	index@(_ZN10layer_norm13ln_bwd_kernelINS_13Kernel_traitsI6__halfffffjLj1280ELj1ELj4ELj1ELj16ENS_18Kernel_traits_baseILj1280ES2_ffffjLj128EEEEELb0ELb0ELb0ELb1EEEvNS_9BwdParamsE)
        /*1a54*/ 	.word	0x00000120


	//----- nvinfo : EIATTR_MIN_STACK_SIZE
	.align		4
.L_1123:
        /*1a58*/ 	.byte	0x04, 0x12
        /*1a5a*/ 	.short	(.L_1125 - .L_1124)
	.align		4
.L_1124:
        /*1a5c*/ 	.word	index@(_ZN10layer_norm13ln_bwd_kernelINS_13Kernel_traitsI6__halfffffjLj1280ELj1ELj4ELj1ELj16ENS_18Kernel_traits_baseILj1280ES2_ffffjLj128EEEEELb0ELb0ELb1ELb0EEEvNS_9BwdParamsE)
        /*1a60*/ 	.word	0x00000000


	//----- nvinfo : EIATTR_MIN_STACK_SIZE
	.align		4
.L_1125:
        /*1a64*/ 	.byte	0x04, 0x12
        /*1a66*/ 	.short	(.L_1127 - .L_1126)
	.align		4
.L_1126:
        /*1a68*/ 	.word	index@(_ZN10layer_norm13ln_bwd_kernelINS_13Kernel_traitsI6__halfffffjLj1280ELj1ELj4ELj1ELj16ENS_18Kernel_traits_baseILj1280ES2_ffffjLj128EEEEELb0ELb0ELb1ELb1EEEvNS_9BwdParamsE)
        /*1a6c*/ 	.word	0x00000008


	//----- nvinfo : EIATTR_MIN_STACK_SIZE
	.align		4
.L_1127:
        /*1a70*/ 	.byte	0x04, 0x12
        /*1a72*/ 	.short	(.L_1129 - .L_1128)
	.align		4
.L_1128:
        /*1a74*/ 	.word	index@(_ZN10layer_norm13ln_bwd_kernelINS_13Kernel_traitsI6__halfffffjLj1280ELj1ELj4ELj1ELj16ENS_18Kernel_traits_baseILj1280ES2_ffffjLj128EEEEELb0ELb1ELb0ELb0EEEvNS_9BwdParamsE)
        /*1a78*/ 	.word	0x000000e0


	//----- nvinfo : EIATTR_MIN_STACK_SIZE
	.align		4
.L_1129:
        /*1a7c*/ 	.byte	0x04, 0x12
        /*1a7e*/ 	.short	(.L_1131 - .L_1130)
	.align		4
.L_1130:
        /*1a80*/ 	.word	index@(_ZN10layer_norm13ln_bwd_kernelINS_13Kernel_traitsI6__halfffffjLj1280ELj1ELj4ELj1ELj16ENS_18Kernel_traits_baseILj1280ES2_ffffjLj128EEEEELb0ELb1ELb0ELb1EEEvNS_9BwdParamsE)
        /*1a84*/ 	.word	0x00000278


	//----- nvinfo : EIATTR_MIN_STACK_SIZE
	.align		4
.L_1131:
        /*1a88*/ 	.byte	0x04, 0x12
        /*1a8a*/ 	.short	(.L_1133 - .L_1132)
	.align		4
.L_1132:
        /*1a8c*/ 	.word	index@(_ZN10layer_norm13ln_bwd_kernelINS_13Kernel_traitsI6__halfffffjLj1280ELj1ELj4ELj1ELj16ENS_18Kernel_traits_baseILj1280ES2_ffffjLj128EEEEELb0ELb1ELb1ELb0EEEvNS_9BwdParamsE)
        /*1a90*/ 	.word	0x00000100


	//----- nvinfo : EIATTR_MIN_STACK_SIZE
	.align		4
.L_1133:
        /*1a94*/ 	.byte	0x04, 0x12
        /*1a96*/ 	.short	(.L_1135 - .L_1134)
	.align		4
.L_1134:
        /*1a98*/ 	.word	index@(_ZN10layer_norm13ln_bwd_kernelINS_13Kernel_traitsI6__halfffffjLj1280ELj1ELj4ELj1ELj16ENS_18Kernel_traits_baseILj1280ES2_ffffjLj128EEEEELb0ELb1ELb1ELb1EEEvNS_9BwdParamsE)
        /*1a9c*/ 	.word	0x00000170


	//----- nvinfo : EIATTR_MIN_STACK_SIZE
	.align		4
.L_1135:
        /*1aa0*/ 	.byte	0x04, 0x12
        /*1aa2*/ 	.short	(.L_1137 - .L_1136)
	.align		4
.L_1136:
        /*1aa4*/ 	.word	index@(_ZN10layer_norm13ln_bwd_kernelINS_13Kernel_traitsI6__halfffffjLj1280ELj1ELj4ELj1ELj16ENS_18Kernel_traits_baseILj1280ES2_ffffjLj128EEEEELb1ELb0ELb0ELb0EEEvNS_9BwdParamsE)
        /*1aa8*/ 	.word	0x00000000


	//----- nvinfo : EIATTR_MIN_STACK_SIZE
	.align		4
.L_1137:
        /*1aac*/ 	.byte	0x04, 0x12
        /*1aae*/ 	.short	(.L_1139 - .L_1138)
	.align		4
.L_1138:
        /*1ab0*/ 	.word	index@(_ZN10layer_norm13ln_bwd_kernelINS_13Kernel_traitsI6__halfffffjLj1280ELj1ELj4ELj1ELj16ENS_18Kernel_traits_baseILj1280ES2_ffffjLj128EEEEELb1ELb0ELb0ELb1EEEvNS_9BwdParamsE)
        /*1ab4*/ 	.word	0x00000178


	//----- nvinfo : EIATTR_MIN_STACK_SIZE
	.align		4
.L_1139:
        /*1ab8*/ 	.byte	0x04, 0x12
        /*1aba*/ 	.short	(.L_1141 - .L_1140)
	.align		4
.L_1140:
        /*1abc*/ 	.word	index@(_ZN10layer_norm22ln_bwd_finalize_kernelINS_22Kernel_traits_finalizeILj1280E6__halfffffjLb0ELj1024ELj4ENS_18Kernel_traits_baseILj1280ES2_ffffjLj1024EEEEELb0ELb0EEEvNS_9BwdParamsE)
        /*1ac0*/ 	.word	0x00000000


	//----- nvinfo : EIATTR_MIN_STACK_SIZE
	.align		4
.L_1141:
        /*1ac4*/ 	.byte	0x04, 0x12
        /*1ac6*/ 	.short	(.L_1143 - .L_1142)
	.align		4
.L_1142:
        /*1ac8*/ 	.word	index@(_ZN10layer_norm13ln_bwd_kernelINS_13Kernel_traitsI6__halfffffjLj1280ELj1ELj4ELj1ELj16ENS_18Kernel_traits_baseILj1280ES2_ffffjLj128EEEEELb1ELb0ELb1ELb0EEEvNS_9BwdParamsE)
        /*1acc*/ 	.word	0x00000030


	//----- nvinfo : EIATTR_MIN_STACK_SIZE
	.align		4
.L_1143:
        /*1ad0*/ 	.byte	0x04, 0x12
        /*1ad2*/ 	.short	(.L_1145 - .L_1144)
	.align		4
.L_1144:
        /*1ad4*/ 	.word	index@(_ZN10layer_norm22ln_bwd_finalize_kernelINS_22Kernel_traits_finalizeILj1280E6__halfffffjLb0ELj1024ELj4ENS_18Kernel_traits_baseILj1280ES2_ffffjLj1024EEEEELb0ELb1EEEvNS_9BwdParamsE)
        /*1ad8*/ 	.word	0x00000000


	//----- nvinfo : EIATTR_MIN_STACK_SIZE
	.align		4
.L_1145:
        /*1adc*/ 	.byte	0x04, 0x12
        /*1ade*/ 	.short	(.L_1147 - .L_1146)
	.align		4
.L_1146:
        /*1ae0*/ 	.word	index@(_ZN10layer_norm13ln_bwd_kernelINS_13Kernel_traitsI6__halfffffjLj1280ELj1ELj4ELj1ELj16ENS_18Kernel_traits_baseILj1280ES2_ffffjLj128EEEEELb1ELb0ELb1ELb1EEEvNS_9BwdParamsE)
        /*1ae4*/ 	.word	0x00000030


	//----- nvinfo : EIATTR_MIN_STACK_SIZE
	.align		4
.L_1147:
        /*1ae8*/ 	.byte	0x04, 0x12
        /*1aea*/ 	.short	(.L_1149 - .L_1148)
	.align		4
.L_1148:
        /*1aec*/ 	.word	index@(_ZN10layer_norm13ln_bwd_kernelINS_13Kernel_traitsI6__halfffffjLj1280ELj1ELj4ELj1ELj16ENS_18Kernel_traits_baseILj1280ES2_ffffjLj128EEEEELb1ELb1ELb0ELb0EEEvNS_9BwdParamsE)
        /*1af0*/ 	.word	0x00000110


	//----- nvinfo : EIATTR_MIN_STACK_SIZE
	.align		4
.L_1149:
        /*1af4*/ 	.byte	0x04, 0x12
        /*1af6*/ 	.short	(.L_1151 - .L_1150)
	.align		4
.L_1150:
        /*1af8*/ 	.word	index@(_ZN10layer_norm13ln_bwd_kernelINS_13Kernel_traitsI6__halfffffjLj1280ELj1ELj4ELj1ELj16ENS_18Kernel_traits_baseILj1280ES2_ffffjLj128EEEEELb1ELb1ELb0ELb1EEEvNS_9BwdParamsE)
        /*1afc*/ 	.word	0x000002a0


	//----- nvinfo : EIATTR_MIN_STACK_SIZE
	.align		4
.L_1151:
        /*1b00*/ 	.byte	0x04, 0x12
        /*1b02*/ 	.short	(.L_1153 - .L_1152)
	.align		4
.L_1152:
        /*1b04*/ 	.word	index@(_ZN10layer_norm22ln_bwd_finalize_kernelINS_22Kernel_traits_finalizeILj1280E6__halfffffjLb1ELj1024ELj4ENS_18Kernel_traits_baseILj1280ES2_ffffjLj1024EEEEELb1ELb0EEEvNS_9BwdParamsE)
        /*1b08*/ 	.word	0x00000000


	//----- nvinfo : EIATTR_MIN_STACK_SIZE
	.align		4
.L_1153:
        /*1b0c*/ 	.byte	0x04, 0x12
        /*1b0e*/ 	.short	(.L_1155 - .L_1154)
	.align		4
.L_1154:
        /*1b10*/ 	.word	index@(_ZN10layer_norm13ln_bwd_kernelINS_13Kernel_traitsI6__halfffffjLj1280ELj1ELj4ELj1ELj16ENS_18Kernel_traits_baseILj1280ES2_ffffjLj128EEEEELb1ELb1ELb1ELb0EEEvNS_9BwdParamsE)
        /*1b14*/ 	.word	0x00000130


	//----- nvinfo : EIATTR_MIN_STACK_SIZE
	.align		4
.L_1155:
        /*1b18*/ 	.byte	0x04, 0x12
        /*1b1a*/ 	.short	(.L_1157 - .L_1156)
	.align		4
.L_1156:
        /*1b1c*/ 	.word	index@(_ZN10layer_norm22ln_bwd_finalize_kernelINS_22Kernel_traits_finalizeILj1280E6__halfffffjLb1ELj1024ELj4ENS_18Kernel_traits_baseILj1280ES2_ffffjLj1024EEEEELb1ELb1EEEvNS_9BwdParamsE)
        /*1b20*/ 	.word	0x00000000


	//----- nvinfo : EIATTR_MIN_STACK_SIZE
	.align		4
.L_1157:
        /*1b24*/ 	.byte	0x04, 0x12
        /*1b26*/ 	.short	(.L_1159 - .L_1158)
	.align		4
.L_1158:
        /*1b28*/ 	.word	index@(_ZN10layer_norm13ln_bwd_kernelINS_13Kernel_traitsI6__halfffffjLj1280ELj1ELj4ELj1ELj16ENS_18Kernel_traits_baseILj1280ES2_ffffjLj128EEEEELb1ELb1ELb1ELb1EEEvNS_9BwdParamsE)
        /*1b2c*/ 	.word	0x00000180


	//----- nvinfo : EIATTR_MIN_STACK_SIZE
	.align		4
.L_1159:
        /*1b30*/ 	.byte	0x04, 0x12
        /*1b32*/ 	.short	(.L_1161 - .L_1160)
	.align		4
.L_1160:
        /*1b34*/ 	.word	index@(_ZN10layer_norm13ln_bwd_kernelINS_13Kernel_traitsIfffffjLj1280ELj1ELj4ELj1ELj16ENS_18Kernel_traits_baseILj1280EfffffjLj128EEEEELb0ELb0ELb0ELb0EEEvNS_9BwdParamsE)
        /*1b38*/ 	.word	0x00000030


	//----- nvinfo : EIATTR_MIN_STACK_SIZE
	.align		4
.L_1161:
        /*1b3c*/ 	.byte	0x04, 0x12
        /*1b3e*/ 	.short	(.L_1163 - .L_1162)
	.align		4
.L_1162:
        /*1b40*/ 	.word	index@(_ZN10layer_norm13ln_bwd_kernelINS_13Kernel_traitsIfffffjLj1280ELj1ELj4ELj1ELj16ENS_18Kernel_traits_baseILj1280EfffffjLj128EEEEELb0ELb0ELb0ELb1EEEvNS_9BwdParamsE)
        /*1b44*/ 	.word	0x00000188


	//----- nvinfo : EIATTR_MIN_STACK_SIZE
	.align		4
.L_1163:
        /*1b48*/ 	.byte	0x04, 0x12
        /*1b4a*/ 	.short	(.L_1165 - .L_1164)
	.align		4
.L_1164:
        /*1b4c*/ 	.word	index@(_ZN10layer_norm13ln_bwd_kernelINS_13Kernel_traitsIfffffjLj1280ELj1ELj4ELj1ELj16ENS_18Kernel_traits_baseILj1280EfffffjLj128EEEEELb0ELb0ELb1ELb0EEEvNS_9BwdParamsE)
        /*1b50*/ 	.word	0x00000050


	//----- nvinfo : EIATTR_MIN_STACK_SIZE
	.align		4
.L_1165:
        /*1b54*/ 	.byte	0x04, 0x12
        /*1b56*/ 	.short	(.L_1167 - .L_1166)
	.align		4
.L_1166:
        /*1b58*/ 	.word	index@(_ZN10layer_norm13ln_bwd_kernelINS_13Kernel_traitsIfffffjLj1280ELj1ELj4ELj1ELj16ENS_18Kernel_traits_baseILj1280EfffffjLj128EEEEELb0ELb0ELb1ELb1EEEvNS_9BwdParamsE)
        /*1b5c*/ 	.word	0x00000040


	//----- nvinfo : EIATTR_MIN_STACK_SIZE
	.align		4
.L_1167:
        /*1b60*/ 	.byte	0x04, 0x12
        /*1b62*/ 	.short	(.L_1169 - .L_1168)
	.align		4
.L_1168:
        /*1b64*/ 	.word	index@(_ZN10layer_norm13ln_bwd_kernelINS_13Kernel_traitsIfffffjLj1280ELj1ELj4ELj1ELj16ENS_18Kernel_traits_baseILj1280EfffffjLj128EEEEELb0ELb1ELb0ELb0EEEvNS_9BwdParamsE)
        /*1b68*/ 	.word	0x00000180


	//----- nvinfo : EIATTR_MIN_STACK_SIZE
	.align		4
.L_1169:
        /*1b6c*/ 	.byte	0x04, 0x12
        /*1b6e*/ 	.short	(.L_1171 - .L_1170)
	.align		4
.L_1170:
        /*1b70*/ 	.word	index@(_ZN10layer_norm13ln_bwd_kernelINS_13Kernel_traitsIfffffjLj1280ELj1ELj4ELj1ELj16ENS_18Kernel_traits_baseILj1280EfffffjLj128EEEEELb0ELb1ELb0ELb1EEEvNS_9BwdParamsE)
        /*1b74*/ 	.word	0x00000338


	//----- nvinfo : EIATTR_MIN_STACK_SIZE
	.align		4
.L_1171:
        /*1b78*/ 	.byte	0x04, 0x12
        /*1b7a*/ 	.short	(.L_1173 - .L_1172)
	.align		4
.L_1172:
        /*1b7c*/ 	.word	index@(_ZN10layer_norm13ln_bwd_kernelINS_13Kernel_traitsIfffffjLj1280ELj1ELj4ELj1ELj16ENS_18Kernel_traits_baseILj1280EfffffjLj128EEEEELb0ELb1ELb1ELb0EEEvNS_9BwdParamsE)
        /*1b80*/ 	.word	0x000001a8


	//----- nvinfo : EIATTR_MIN_STACK_SIZE
	.align		4
.L_1173:
        /*1b84*/ 	.byte	0x04, 0x12
        /*1b86*/ 	.short	(.L_1175 - .L_1174)
	.align		4
.L_1174:
        /*1b88*/ 	.word	index@(_ZN10layer_norm13ln_bwd_kernelINS_13Kernel_traitsIfffffjLj1280ELj1ELj4ELj1ELj16ENS_18Kernel_traits_baseILj1280EfffffjLj128EEEEELb0ELb1ELb1ELb1EEEvNS_9BwdParamsE)
        /*1b8c*/ 	.word	0x000001a8


	//----- nvinfo : EIATTR_MIN_STACK_SIZE
	.align		4
.L_1175:
        /*1b90*/ 	.byte	0x04, 0x12
        /*1b92*/ 	.short	(.L_1177 - .L_1176)
	.align		4
.L_1176:
        /*1b94*/ 	.word	index@(_ZN10layer_norm13ln_bwd_kernelINS_13Kernel_traitsIfffffjLj1280ELj1ELj4ELj1ELj16ENS_18Kernel_traits_baseILj1280EfffffjLj128EEEEELb1ELb0ELb0ELb0EEEvNS_9BwdParamsE)
        /*1b98*/ 	.word	0x00000050


	//----- nvinfo : EIATTR_MIN_STACK_SIZE
	.align		4
.L_1177:
        /*1b9c*/ 	.byte	0x04, 0x12
        /*1b9e*/ 	.short	(.L_1179 - .L_1178)
	.align		4
.L_1178:
        /*1ba0*/ 	.word	index@(_ZN10layer_norm13ln_bwd_kernelINS_13Kernel_traitsIfffffjLj1280ELj1ELj4ELj1ELj16ENS_18Kernel_traits_baseILj1280EfffffjLj128EEEEELb1ELb0ELb0ELb1EEEvNS_9BwdParamsE)
        /*1ba4*/ 	.word	0x00000200


	//----- nvinfo : EIATTR_MIN_STACK_SIZE
	.align		4
.L_1179:
        /*1ba8*/ 	.byte	0x04, 0x12
        /*1baa*/ 	.short	(.L_1181 - .L_1180)
	.align		4
.L_1180:
        /*1bac*/ 	.word	index@(_ZN10layer_norm22ln_bwd_finalize_kernelINS_22Kernel_traits_finalizeILj1280EfffffjLb0ELj1024ELj4ENS_18Kernel_traits_baseILj1280EfffffjLj1024EEEEELb0ELb0EEEvNS_9BwdParamsE)
        /*1bb0*/ 	.word	0x00000000


	//----- nvinfo : EIATTR_MIN_STACK_SIZE
	.align		4
.L_1181:
        /*1bb4*/ 	.byte	0x04, 0x12
        /*1bb6*/ 	.short	(.L_1183 - .L_1182)
	.align		4
.L_1182:
        /*1bb8*/ 	.word	index@(_ZN10layer_norm13ln_bwd_kernelINS_13Kernel_traitsIfffffjLj1280ELj1ELj4ELj1ELj16ENS_18Kernel_traits_baseILj1280EfffffjLj128EEEEELb1ELb0ELb1ELb0EEEvNS_9BwdParamsE)
        /*1bbc*/ 	.word	0x00000080


	//----- nvinfo : EIATTR_MIN_STACK_SIZE
	.align		4
.L_1183:
        /*1bc0*/ 	.byte	0x04, 0x12
        /*1bc2*/ 	.short	(.L_1185 - .L_1184)
	.align		4
.L_1184:
        /*1bc4*/ 	.word	index@(_ZN10layer_norm22ln_bwd_finalize_kernelINS_22Kernel_traits_finalizeILj1280EfffffjLb0ELj1024ELj4ENS_18Kernel_traits_baseILj1280EfffffjLj1024EEEEELb0ELb1EEEvNS_9BwdParamsE)
        /*1bc8*/ 	.word	0x00000000


	//----- nvinfo : EIATTR_MIN_STACK_SIZE
	.align		4
.L_1185:
        /*1bcc*/ 	.byte	0x04, 0x12
        /*1bce*/ 	.short	(.L_1187 - .L_1186)
	.align		4
.L_1186:
        /*1bd0*/ 	.word	index@(_ZN10layer_norm13ln_bwd_kernelINS_13Kernel_traitsIfffffjLj1280ELj1ELj4ELj1ELj16ENS_18Kernel_traits_baseILj1280EfffffjLj128EEEEELb1ELb0ELb1ELb1EEEvNS_9BwdParamsE)
        /*1bd4*/ 	.word	0x00000070


	//----- nvinfo : EIATTR_MIN_STACK_SIZE
	.align		4
.L_1187:
        /*1bd8*/ 	.byte	0x04, 0x12
        /*1bda*/ 	.short	(.L_1189 - .L_1188)
	.align		4
.L_1188:
        /*1bdc*/ 	.word	index@(_ZN10layer_norm13ln_bwd_kernelINS_13Kernel_traitsIfffffjLj1280ELj1ELj4ELj1ELj16ENS_18Kernel_traits_baseILj1280EfffffjLj128EEEEELb1ELb1ELb0ELb0EEEvNS_9BwdParamsE)
        /*1be0*/ 	.word	0x000001a8


	//----- nvinfo : EIATTR_MIN_STACK_SIZE
	.align		4
.L_1189:
        /*1be4*/ 	.byte	0x04, 0x12
        /*1be6*/ 	.short	(.L_1191 - .L_1190)
	.align		4
.L_1190:
        /*1be8*/ 	.word	index@(_ZN10layer_norm13ln_bwd_kernelINS_13Kernel_traitsIfffffjLj1280ELj1ELj4ELj1ELj16ENS_18Kernel_traits_baseILj1280EfffffjLj128EEEEELb1ELb1ELb0ELb1EEEvNS_9BwdParamsE)
        /*1bec*/ 	.word	0x00000368


	//----- nvinfo : EIATTR_MIN_STACK_SIZE
	.align		4
.L_1191:
        /*1bf0*/ 	.byte	0x04, 0x12
        /*1bf2*/ 	.short	(.L_1193 - .L_1192)
	.align		4
.L_1192:
        /*1bf4*/ 	.word	index@(_ZN10layer_norm22ln_bwd_finalize_kernelINS_22Kernel_traits_finalizeILj1280EfffffjLb1ELj1024ELj4ENS_18Kernel_traits_baseILj1280EfffffjLj1024EEEEELb1ELb0EEEvNS_9BwdParamsE)
        /*1bf8*/ 	.word	0x00000000


	//----- nvinfo : EIATTR_MIN_STACK_SIZE
	.align		4
.L_1193:
        /*1bfc*/ 	.byte	0x04, 0x12
        /*1bfe*/ 	.short	(.L_1195 - .L_1194)
	.align		4
.L_1194:
        /*1c00*/ 	.word	index@(_ZN10layer_norm13ln_bwd_kernelINS_13Kernel_traitsIfffffjLj1280ELj1ELj4ELj1ELj16ENS_18Kernel_traits_baseILj1280EfffffjLj128EEEEELb1ELb1ELb1ELb0EEEvNS_9BwdParamsE)
        /*1c04*/ 	.word	0x000001d8


	//----- nvinfo : EIATTR_MIN_STACK_SIZE
	.align		4
.L_1195:
        /*1c08*/ 	.byte	0x04, 0x12
        /*1c0a*/ 	.short	(.L_1197 - .L_1196)
	.align		4
.L_1196:
        /*1c0c*/ 	.word	index@(_ZN10layer_norm22ln_bwd_finalize_kernelINS_22Kernel_traits_finalizeILj1280EfffffjLb1ELj1024ELj4ENS_18Kernel_traits_baseILj1280EfffffjLj1024EEEEELb1ELb1EEEvNS_9BwdParamsE)
        /*1c10*/ 	.word	0x00000000


	//----- nvinfo : EIATTR_MIN_STACK_SIZE
	.align		4
.L_1197:
        /*1c14*/ 	.byte	0x04, 0x12
        /*1c16*/ 	.short	(.L_1199 - .L_1198)
	.align		4
.L_1198:
        /*1c18*/ 	.word	index@(_ZN10layer_norm13ln_bwd_kernelINS_13Kernel_traitsIfffffjLj1280ELj1ELj4ELj1ELj16ENS_18Kernel_traits_baseILj1280EfffffjLj128EEEEELb1ELb1ELb1ELb1EEEvNS_9BwdParamsE)
        /*1c1c*/ 	.word	0x000001d0
.L_1199:


//--------------------- .nv.compat                --------------------------
	.section	.nv.compat,"",@"SHT_CUDA_COMPAT_INFO"
	.align	4
        /*0000*/ 	.byte	0x02, 0x09, 0x01, 0x00, 0x02, 0x02, 0x01, 0x00, 0x02, 0x05, 0x05, 0x00, 0x03, 0x07, 0x01, 0x01
        /*0010*/ 	.byte	0x02, 0x03, 0x00, 0x00, 0x02, 0x06, 0x01, 0x00, 0x04, 0x0b, 0x08, 0x00, 0x00, 0x00, 0x00, 0x00
        /*0020*/ 	.byte	0x00, 0x00, 0x00, 0x00


//--------------------- .nv.info._ZN10layer_norm13ln_bwd_kernelINS_13Kernel_traitsI13__nv_bfloat16S2_S2_S2_fjLj1280ELj1ELj4ELj1ELj16ENS_18Kernel_traits_baseILj1280ES2_S2_S2_S2_fjLj128EEEEELb0ELb0ELb0ELb0EEEvNS_9BwdParamsE --------------------------
	.section	.nv.info._ZN10layer_norm13ln_bwd_kernelINS_13Kernel_traitsI13__nv_bfloat16S2_S2_S2_fjLj1280ELj1ELj4ELj1ELj16ENS_18Kernel_traits_baseILj1280ES2_S2_S2_S2_fjLj128EEEEELb0ELb0ELb0ELb0EEEvNS_9BwdParamsE,"",@"SHT_CUDA_INFO"
	.sectionflags	@""
	.align	4


	//----- nvinfo : EIATTR_CUDA_API_VERSION
	.align		4
        /*0000*/ 	.byte	0x04, 0x37
        /*0002*/ 	.short	(.L_1201 - .L_1200)
.L_1200:
        /*0004*/ 	.word	0x00000082


	//----- nvinfo : EIATTR_KPARAM_INFO
	.align		4
.L_1201:
        /*0008*/ 	.byte	0x04, 0x17
        /*000a*/ 	.short	(.L_1203 - .L_1202)
.L_1202:
        /*000c*/ 	.word	0x00000000
        /*0010*/ 	.short	0x0000
        /*0012*/ 	.short	0x0000
        /*0014*/ 	.byte	0x00, 0xf0, 0xa1, 0x04


	//----- nvinfo : EIATTR_SPARSE_MMA_MASK
	.align		4
.L_1203:
        /*0018*/ 	.byte	0x03, 0x50
        /*001a*/ 	.short	0x0000


	//----- nvinfo : EIATTR_MAXREG_COUNT
	.align		4
        /*001c*/ 	.byte	0x03, 0x1b
        /*001e*/ 	.short	0x00ff


	//----- nvinfo : EIATTR_NUM_BARRIERS
	.align		4
        /*0020*/ 	.byte	0x02, 0x4c
        /*0022*/ 	.byte	0x01
	.zero		1


	//----- nvinfo : EIATTR_MERCURY_ISA_VERSION
	.align		4
        /*0024*/ 	.byte	0x03, 0x5f
        /*0026*/ 	.short	0x0101


	//----- nvinfo : EIATTR_COOP_GROUP_MASK_REGIDS
	.align		4
        /*0028*/ 	.byte	0x04, 0x29
        /*002a*/ 	.short	(.L_1205 - .L_1204)


	//   ....[0]....
.L_1204:
        /*002c*/ 	.word	0xffffffff


	//   ....[1]....
        /*0030*/ 	.word	0xffffffff


	//   ....[2]....
        /*0034*/ 	.word	0xffffffff


	//   ....[3]....
        /*0038*/ 	.word	0xffffffff


	//   ....[4]....
        /*003c*/ 	.word	0xffffffff


	//   ....[5]....
        /*0040*/ 	.word	0xffffffff


	//   ....[6]....
        /*0044*/ 	.word	0xffffffff


	//   ....[7]....
        /*0048*/ 	.word	0xffffffff


	//   ....[8]....
        /*004c*/ 	.word	0xffffffff


	//   ....[9]....
        /*0050*/ 	.word	0xffffffff


	//   ....[10]....
        /*0054*/ 	.word	0x050000f1


	//   ....[11]....
        /*0058*/ 	.word	0x050000f1


	//   ....[12]....
        /*005c*/ 	.word	0x050000f1


	//   ....[13]....
        /*0060*/ 	.word	0x050000f1


	//   ....[14]....
        /*0064*/ 	.word	0x050000f1


	//   ....[15]....
        /*0068*/ 	.word	0x050000f1


	//   ....[16]....
        /*006c*/ 	.word	0x050000f1


	//   ....[17]....
        /*0070*/ 	.word	0x050000f1


	//   ....[18]....
        /*0074*/ 	.word	0x050000f1


	//   ....[19]....
        /*0078*/ 	.word	0x050000f1


	//----- nvinfo : EIATTR_COOP_GROUP_INSTR_OFFSETS
	.align		4
.L_1205:
        /*007c*/ 	.byte	0x04, 0x28
        /*007e*/ 	.short	(.L_1207 - .L_1206)


	//   ....[0]....
.L_1206:
        /*0080*/ 	.word	0x00004a10


	//   ....[1]....
        /*0084*/ 	.word	0x00004a20


	//   ....[2]....
        /*0088*/ 	.word	0x00004a50


	//   ....[3]....
        /*008c*/ 	.word	0x00004a60


	//   ....[4]....
        /*0090*/ 	.word	0x00004a90


	//   ....[5]....
        /*0094*/ 	.word	0x00004aa0


	//   ....[6]....
        /*0098*/ 	.word	0x00004ad0


	//   ....[7]....
        /*009c*/ 	.word	0x00004ae0


	//   ....[8]....
        /*00a0*/ 	.word	0x00004b10


	//   ....[9]....
        /*00a4*/ 	.word	0x00004b20


	//   ....[10]....
        /*00a8*/ 	.word	0x0000a0a0


	//   ....[11]....
        /*00ac*/ 	.word	0x0000a130


	//   ....[12]....
        /*00b0*/ 	.word	0x0000a1a0


	//   ....[13]....
        /*00b4*/ 	.word	0x0000a200


	//   ....[14]....
        /*00b8*/ 	.word	0x0000a270


	//   ....[15]....
        /*00bc*/ 	.word	0x0000a2d0


	//   ....[16]....
        /*00c0*/ 	.word	0x0000a340


	//   ....[17]....
        /*00c4*/ 	.word	0x0000a3a0


	//   ....[18]....
        /*00c8*/ 	.word	0x0000a410


	//   ....[19]....
        /*00cc*/ 	.word	0x0000a470


	//----- nvinfo : EIATTR_VRC_CTA_INIT_COUNT
	.align		4
.L_1207:
        /*00d0*/ 	.byte	0x02, 0x4a
	.zero		1
	.zero		1


	//----- nvinfo : EIATTR_EXIT_INSTR_OFFSETS
	.align		4
        /*00d4*/ 	.byte	0x04, 0x1c
        /*00d6*/ 	.short	(.L_1209 - .L_1208)


	//   ....[0]....
.L_1208:
        /*00d8*/ 	.word	0x0000a000


	//   ....[1]....
        /*00dc*/ 	.word	0x0000a030


	//----- nvinfo : EIATTR_MAX_THREADS
	.align		4
.L_1209:
        /*00e0*/ 	.byte	0x04, 0x05
        /*00e2*/ 	.short	(.L_1211 - .L_1210)
.L_1210:
        /*00e4*/ 	.word	0x00000080
        /*00e8*/ 	.word	0x00000001
        /*00ec*/ 	.word	0x00000001


	//----- nvinfo : EIATTR_CRS_STACK_SIZE
	.align		4
.L_1211:
        /*00f0*/ 	.byte	0x04, 0x1e
        /*00f2*/ 	.short	(.L_1213 - .L_1212)
.L_1212:
        /*00f4*/ 	.word	0x00000000


	//----- nvinfo : EIATTR_CBANK_PARAM_SIZE
	.align		4
.L_1213:
        /*00f8*/ 	.byte	0x03, 0x19
        /*00fa*/ 	.short	0x0128


	//----- nvinfo : EIATTR_PARAM_CBANK
	.align		4
        /*00fc*/ 	.byte	0x04, 0x0a
        /*00fe*/ 	.short	(.L_1215 - .L_1214)
	.align		4
.L_1214:
        /*0100*/ 	.word	index@(.nv.constant0._ZN10layer_norm13ln_bwd_kernelINS_13Kernel_traitsI13__nv_bfloat16S2_S2_S2_fjLj1280ELj1ELj4ELj1ELj16ENS_18Kernel_traits_baseILj1280ES2_S2_S2_S2_fjLj128EEEEELb0ELb0ELb0ELb0EEEvNS_9BwdParamsE)
        /*0104*/ 	.short	0x0380
        /*0106*/ 	.short	0x0128


	//----- nvinfo : EIATTR_SW_WAR
	.align		4
.L_1215:
        /*0108*/ 	.byte	0x04, 0x36
        /*010a*/ 	.short	(.L_1217 - .L_1216)
.L_1216:
        /*010c*/ 	.word	0x00000008
.L_1217:


//--------------------- .nv.info._ZN10layer_norm13ln_bwd_kernelINS_13Kernel_traitsI13__nv_bfloat16S2_S2_S2_fjLj1280ELj1ELj4ELj1ELj16ENS_18Kernel_traits_baseILj1280ES2_S2_S2_S2_fjLj128EEEEELb0ELb0ELb0ELb1EEEvNS_9BwdParamsE --------------------------
	.section	.nv.info._ZN10layer_norm13ln_bwd_kernelINS_13Kernel_traitsI13__nv_bfloat16S2_S2_S2_fjLj1280ELj1ELj4ELj1ELj16ENS_18Kernel_traits_baseILj1280ES2_S2_S2_S2_fjLj128EEEEELb0ELb0ELb0ELb1EEEvNS_9BwdParamsE,"",@"SHT_CUDA_INFO"
	.sectionflags	@""
	.align	4


	//----- nvinfo : EIATTR_CUDA_API_VERSION
	.align		4
        /*0000*/ 	.byte	0x04, 0x37
        /*0002*/ 	.short	(.L_1219 - .L_1218)
.L_1218:
        /*0004*/ 	.word	0x00000082


	//----- nvinfo : EIATTR_KPARAM_INFO
	.align		4
.L_1219:
        /*0008*/ 	.byte	0x04, 0x17
        /*000a*/ 	.short	(.L_1221 - .L_1220)
.L_1220:
        /*000c*/ 	.word	0x00000000
        /*0010*/ 	.short	0x0000
        /*0012*/ 	.short	0x0000
        /*0014*/ 	.byte	0x00, 0xf0, 0xa1, 0x04


	//----- nvinfo : EIATTR_SPARSE_MMA_MASK
	.align		4
.L_1221:
        /*0018*/ 	.byte	0x03, 0x50
        /*001a*/ 	.short	0x0000


	//----- nvinfo : EIATTR_MAXREG_COUNT
	.align		4
        /*001c*/ 	.byte	0x03, 0x1b
        /*001e*/ 	.short	0x00ff


	//----- nvinfo : EIATTR_NUM_BARRIERS
	.align		4
        /*0020*/ 	.byte	0x02, 0x4c
        /*0022*/ 	.byte	0x01
	.zero		1


	//----- nvinfo : EIATTR_ANNOTATIONS
	.align		4
        /*0024*/ 	.byte	0x04, 0x55
        /*0026*/ 	.short	(.L_1223 - .L_1222)


	//   ....[0]....
.L_1222:
        /*0028*/ 	.word	0x00000001
        /*002c*/ 	.byte	0x60, 0x02, 0x00, 0x00, 0x01, 0x00, 0x00, 0x00, 0x00, 0x04, 0x00, 0x00, 0x01, 0x00, 0x00, 0x00
        /* <DEDUP_REMOVED lines=105> */
        /*06cc*/ 	.byte	0x90, 0xa2, 0x00, 0x00, 0x01, 0x00, 0x00, 0x00, 0xd0, 0xa2, 0x00, 0x00


	//----- nvinfo : EIATTR_MERCURY_ISA_VERSION
	.align		4
.L_1223:
        /*06d8*/ 	.byte	0x03, 0x5f
        /*06da*/ 	.short	0x0101


	//----- nvinfo : EIATTR_COOP_GROUP_MASK_REGIDS
	.align		4
        /*06dc*/ 	.byte	0x04, 0x29
        /*06de*/ 	.short	(.L_1225 - .L_1224)


	//   ....[0]....
.L_1224:
        /*06e0*/ 	.word	0xffffffff


	//   ....[1]....
        /*06e4*/ 	.word	0xffffffff


	//   ....[2]....
        /*06e8*/ 	.word	0xffffffff


	//   ....[3]....
        /*06ec*/ 	.word	0xffffffff


	//   ....[4]....
        /*06f0*/ 	.word	0xffffffff


	//   ....[5]....
        /*06f4*/ 	.word	0xffffffff


	//   ....[6]....
        /*06f8*/ 	.word	0xffffffff


	//   ....[7]....
        /*06fc*/ 	.word	0xffffffff


	//   ....[8]....
        /*0700*/ 	.word	0xffffffff


	//   ....[9]....
        /*0704*/ 	.word	0xffffffff


	//   ....[10]....
        /*0708*/ 	.word	0x05000058


	//   ....[11]....
        /*070c*/ 	.word	0x05000058


	//   ....[12]....
        /*0710*/ 	.word	0x05000058


	//   ....[13]....
        /*0714*/ 	.word	0x05000058


	//   ....[14]....
        /*0718*/ 	.word	0x05000058


	//   ....[15]....
        /*071c*/ 	.word	0x05000058


	//   ....[16]....
        /*0720*/ 	.word	0x05000058


	//   ....[17]....
        /*0724*/ 	.word	0x05000058


	//   ....[18]....
        /*0728*/ 	.word	0x05000058


	//   ....[19]....
        /*072c*/ 	.word	0x05000058


	//----- nvinfo : EIATTR_COOP_GROUP_INSTR_OFFSETS
	.align		4
.L_1225:
        /*0730*/ 	.byte	0x04, 0x28
        /*0732*/ 	.short	(.L_1227 - .L_1226)


	//   ....[0]....
.L_1226:
        /*0734*/ 	.word	0x00004a70


	//   ....[1]....
        /*0738*/ 	.word	0x00004a80


	//   ....[2]....
        /*073c*/ 	.word	0x00004b10


	//   ....[3]....
        /*0740*/ 	.word	0x00004b20


	//   ....[4]....
        /*0744*/ 	.word	0x00004ba0


	//   ....[5]....
        /*0748*/ 	.word	0x00004bb0


	//   ....[6]....
        /*074c*/ 	.word	0x00004c40


	//   ....[7]....
        /*0750*/ 	.word	0x00004c50


	//   ....[8]....
        /*0754*/ 	.word	0x00004dc0


	//   ....[9]....
        /*0758*/ 	.word	0x00004dd0


	//   ....[10]....
        /*075c*/ 	.word	0x00009da0


	//   ....[11]....
        /*0760*/ 	.word	0x00009e50


	//   ....[12]....
        /*0764*/ 	.word	0x00009f30


	//   ....[13]....
        /*0768*/ 	.word	0x0000a010


	//   ....[14]....
        /*076c*/ 	.word	0x0000a0f0


	//   ....[15]....
        /*0770*/ 	.word	0x0000a1d0


	//   ....[16]....
        /*0774*/ 	.word	0x0000a2b0


	//   ....[17]....
        /*0778*/ 	.word	0x0000a330


	//   ....[18]....
        /*077c*/ 	.word	0x0000a3a0


	//   ....[19]....
        /*0780*/ 	.word	0x0000a400


	//----- nvinfo : EIATTR_VRC_CTA_INIT_COUNT
	.align		4
.L_1227:
        /*0784*/ 	.byte	0x02, 0x4a
	.zero		1
	.zero		1


	//----- nvinfo : EIATTR_EXIT_INSTR_OFFSETS
	.align		4
        /*0788*/ 	.byte	0x04, 0x1c
        /*078a*/ 	.short	(.L_1229 - .L_1228)


	//   ....[0]....
.L_1228:
        /*078c*/ 	.word	0x00009d30


	//----- nvinfo : EIATTR_MAX_THREADS
	.align		4
.L_1229:
        /*0790*/ 	.byte	0x04, 0x05
        /*0792*/ 	.short	(.L_1231 - .L_1230)
.L_1230:
        /*0794*/ 	.word	0x00000080
        /*0798*/ 	.word	0x00000001
        /*079c*/ 	.word	0x00000001


	//----- nvinfo : EIATTR_CRS_STACK_SIZE
	.align		4
.L_1231:
        /*07a0*/ 	.byte	0x04, 0x1e
        /*07a2*/ 	.short	(.L_1233 - .L_1232)
.L_1232:
        /*07a4*/ 	.word	0x00000000


	//----- nvinfo : EIATTR_CBANK_PARAM_SIZE
	.align		4
.L_1233:
        /*07a8*/ 	.byte	0x03, 0x19
        /*07aa*/ 	.short	0x0128


	//----- nvinfo : EIATTR_PARAM_CBANK
	.align		4
        /*07ac*/ 	.byte	0x04, 0x0a
        /*07ae*/ 	.short	(.L_1235 - .L_1234)
	.align		4
.L_1234:
        /*07b0*/ 	.word	index@(.nv.constant0._ZN10layer_norm13ln_bwd_kernelINS_13Kernel_traitsI13__nv_bfloat16S2_S2_S2_fjLj1280ELj1ELj4ELj1ELj16ENS_18Kernel_traits_baseILj1280ES2_S2_S2_S2_fjLj128EEEEELb0ELb0ELb0ELb1EEEvNS_9BwdParamsE)
        /*07b4*/ 	.short	0x0380
        /*07b6*/ 	.short	0x0128


	//----- nvinfo : EIATTR_SW_WAR
	.align		4
.L_1235:
        /*07b8*/ 	.byte	0x04, 0x36
        /*07ba*/ 	.short	(.L_1237 - .L_1236)
.L_1236:
        /*07bc*/ 	.word	0x00000008
.L_1237:


//--------------------- .nv.info._ZN10layer_norm13ln_bwd_kernelINS_13Kernel_traitsI13__nv_bfloat16S2_S2_S2_fjLj1280ELj1ELj4ELj1ELj16ENS_18Kernel_traits_baseILj1280ES2_S2_S2_S2_fjLj128EEEEELb0ELb0ELb1ELb0EEEvNS_9BwdParamsE --------------------------
	.section	.nv.info._ZN10layer_norm13ln_bwd_kernelINS_13Kernel_traitsI13__nv_bfloat16S2_S2_S2_fjLj1280ELj1ELj4ELj1ELj16ENS_18Kernel_traits_baseILj1280ES2_S2_S2_S2_fjLj128EEEEELb0ELb0ELb1ELb0EEEvNS_9BwdParamsE,"",@"SHT_CUDA_INFO"
	.sectionflags	@""
	.align	4


	//----- nvinfo : EIATTR_CUDA_API_VERSION
	.align		4
        /*0000*/ 	.byte	0x04, 0x37
        /*0002*/ 	.short	(.L_1239 - .L_1238)
.L_1238:
        /*0004*/ 	.word	0x00000082


	//----- nvinfo : EIATTR_KPARAM_INFO
	.align		4
.L_1239:
        /*0008*/ 	.byte	0x04, 0x17
        /*000a*/ 	.short	(.L_1241 - .L_1240)
.L_1240:
        /*000c*/ 	.word	0x00000000
        /*0010*/ 	.short	0x0000
        /*0012*/ 	.short	0x0000
        /*0014*/ 	.byte	0x00, 0xf0, 0xa1, 0x04


	//----- nvinfo : EIATTR_SPARSE_MMA_MASK
	.align		4
.L_1241:
        /*0018*/ 	.byte	0x03, 0x50
        /*001a*/ 	.short	0x0000


	//----- nvinfo : EIATTR_MAXREG_COUNT
	.align		4
        /*001c*/ 	.byte	0x03, 0x1b
        /*001e*/ 	.short	0x00ff


	//----- nvinfo : EIATTR_NUM_BARRIERS
	.align		4
        /*0020*/ 	.byte	0x02, 0x4c
        /*0022*/ 	.byte	0x01
	.zero		1


	//----- nvinfo : EIATTR_MERCURY_ISA_VERSION
	.align		4
        /*0024*/ 	.byte	0x03, 0x5f
        /*0026*/ 	.short	0x0101


	//----- nvinfo : EIATTR_COOP_GROUP_MASK_REGIDS
	.align		4
        /*0028*/ 	.byte	0x04, 0x29
        /*002a*/ 	.short	(.L_1243 - .L_1242)


	//   ....[0]....
.L_1242:
        /*002c*/ 	.word	0xffffffff


	//   ....[1]....
        /*0030*/ 	.word	0xffffffff


	//   ....[2]....
        /*0034*/ 	.word	0xffffffff


	//   ....[3]....
        /*0038*/ 	.word	0xffffffff


	//   ....[4]....
        /*003c*/ 	.word	0xffffffff


	//   ....[5]....
        /*0040*/ 	.word	0xffffffff


	//   ....[6]....
        /*0044*/ 	.word	0xffffffff


	//   ....[7]....
        /*0048*/ 	.word	0xffffffff


	//   ....[8]....
        /*004c*/ 	.word	0xffffffff


	//   ....[9]....
        /*0050*/ 	.word	0xffffffff


	//   ....[10]....
        /*0054*/ 	.word	0x050000ba


	//   ....[11]....
        /*0058*/ 	.word	0x050000ba


	//   ....[12]....
        /*005c*/ 	.word	0x050000ba


	//   ....[13]....
        /*0060*/ 	.word	0x050000ba


	//   ....[14]....
        /*0064*/ 	.word	0x050000ba


	//   ....[15]....
        /*0068*/ 	.word	0x050000ba


	//   ....[16]....
        /*006c*/ 	.word	0x050000ba


	//   ....[17]....
        /*0070*/ 	.word	0x050000ba


	//   ....[18]....
        /*0074*/ 	.word	0x050000ba


	//   ....[19]....
        /*0078*/ 	.word	0x050000ba


	//----- nvinfo : EIATTR_COOP_GROUP_INSTR_OFFSETS
	.align		4
.L_1243:
        /*007c*/ 	.byte	0x04, 0x28
        /*007e*/ 	.short	(.L_1245 - .L_1244)


	//   ....[0]....
.L_1244:
        /*0080*/ 	.word	0x00002e80


	//   ....[1]....
        /*0084*/ 	.word	0x00002e90


	//   ....[2]....
        /*0088*/ 	.word	0x00002ec0


	//   ....[3]....
        /*008c*/ 	.word	0x00002ed0


	//   ....[4]....
        /*0090*/ 	.word	0x00002f00


	//   ....[5]....
        /*0094*/ 	.word	0x00002f10


	//   ....[6]....
        /*0098*/ 	.word	0x00002f40


	//   ....[7]....
        /*009c*/ 	.word	0x00002f50


	//   ....[8]....
        /*00a0*/ 	.word	0x00002f80


	//   ....[9]....
        /*00a4*/ 	.word	0x00002f90


	//   ....[10]....
        /*00a8*/ 	.word	0x0000aa30


	//   ....[11]....
        /*00ac*/ 	.word	0x0000aad0


	//   ....[12]....
        /*00b0*/ 	.word	0x0000ab30


	//   ....[13]....
        /*00b4*/ 	.word	0x0000ab90


	//   ....[14]....
        /*00b8*/ 	.word	0x0000ac00


	//   ....[15]....
        /*00bc*/ 	.word	0x0000ac60


	//   ....[16]....
        /*00c0*/ 	.word	0x0000acd0


	//   ....[17]....
        /*00c4*/ 	.word	0x0000ad30


	//   ....[18]....
        /*00c8*/ 	.word	0x0000ada0


	//   ....[19]....
        /*00cc*/ 	.word	0x0000ae00


	//----- nvinfo : EIATTR_VRC_CTA_INIT_COUNT
	.align		4
.L_1245:
        /*00d0*/ 	.byte	0x02, 0x4a
	.zero		1
	.zero		1


	//----- nvinfo : EIATTR_EXIT_INSTR_OFFSETS
	.align		4
        /*00d4*/ 	.byte	0x04, 0x1c
        /*00d6*/ 	.short	(.L_1247 - .L_1246)


	//   ....[0]....
.L_1246:
        /*00d8*/ 	.word	0x0000a9a0


	//   ....[1]....
        /*00dc*/ 	.word	0x0000a9d0


	//----- nvinfo : EIATTR_MAX_THREADS
	.align		4
.L_1247:
        /*00e0*/ 	.byte	0x04, 0x05
        /*00e2*/ 	.short	(.L_1249 - .L_1248)
.L_1248:
        /*00e4*/ 	.word	0x00000080
        /*00e8*/ 	.word	0x00000001
        /*00ec*/ 	.word	0x00000001


	//----- nvinfo : EIATTR_CRS_STACK_SIZE
	.align		4
.L_1249:
        /*00f0*/ 	.byte	0x04, 0x1e
        /*00f2*/ 	.short	(.L_1251 - .L_1250)
.L_1250:
        /*00f4*/ 	.word	0x00000000


	//----- nvinfo : EIATTR_CBANK_PARAM_SIZE
	.align		4
.L_1251:
        /*00f8*/ 	.byte	0x03, 0x19
        /*00fa*/ 	.short	0x0128


	//----- nvinfo : EIATTR_PARAM_CBANK
	.align		4
        /*00fc*/ 	.byte	0x04, 0x0a
        /*00fe*/ 	.short	(.L_1253 - .L_1252)
	.align		4
.L_1252:
        /*0100*/ 	.word	index@(.nv.constant0._ZN10layer_norm13ln_bwd_kernelINS_13Kernel_traitsI13__nv_bfloat16S2_S2_S2_fjLj1280ELj1ELj4ELj1ELj16ENS_18Kernel_traits_baseILj1280ES2_S2_S2_S2_fjLj128EEEEELb0ELb0ELb1ELb0EEEvNS_9BwdParamsE)
        /*0104*/ 	.short	0x0380
        /*0106*/ 	.short	0x0128


	//----- nvinfo : EIATTR_SW_WAR
	.align		4
.L_1253:
        /*0108*/ 	.byte	0x04, 0x36
        /*010a*/ 	.short	(.L_1255 - .L_1254)
.L_1254:
        /*010c*/ 	.word	0x00000008
.L_1255:


//--------------------- .nv.info._ZN10layer_norm13ln_bwd_kernelINS_13Kernel_traitsI13__nv_bfloat16S2_S2_S2_fjLj1280ELj1ELj4ELj1ELj16ENS_18Kernel_traits_baseILj1280ES2_S2_S2_S2_fjLj128EEEEELb0ELb0ELb1ELb1EEEvNS_9BwdParamsE --------------------------
	.section	.nv.info._ZN10layer_norm13ln_bwd_kernelINS_13Kernel_traitsI13__nv_bfloat16S2_S2_S2_fjLj1280ELj1ELj4ELj1ELj16ENS_18Kernel_traits_baseILj1280ES2_S2_S2_S2_fjLj128EEEEELb0ELb0ELb1ELb1EEEvNS_9BwdParamsE,"",@"SHT_CUDA_INFO"
	.sectionflags	@""
	.align	4


	//----- nvinfo : EIATTR_CUDA_API_VERSION
	.align		4
        /*0000*/ 	.byte	0x04, 0x37
        /*0002*/ 	.short	(.L_1257 - .L_1256)
.L_1256:
        /*0004*/ 	.word	0x00000082


	//----- nvinfo : EIATTR_KPARAM_INFO
	.align		4
.L_1257:
        /*0008*/ 	.byte	0x04, 0x17
        /*000a*/ 	.short	(.L_1259 - .L_1258)
.L_1258:
        /*000c*/ 	.word	0x00000000
        /*0010*/ 	.short	0x0000
        /*0012*/ 	.short	0x0000
        /*0014*/ 	.byte	0x00, 0xf0, 0xa1, 0x04


	//----- nvinfo : EIATTR_SPARSE_MMA_MASK
	.align		4
.L_1259:
        /*0018*/ 	.byte	0x03, 0x50
        /*001a*/ 	.short	0x0000


	//----- nvinfo : EIATTR_MAXREG_COUNT
	.align		4
        /*001c*/ 	.byte	0x03, 0x1b
        /*001e*/ 	.short	0x00ff


	//----- nvinfo : EIATTR_NUM_BARRIERS
	.align		4
        /*0020*/ 	.byte	0x02, 0x4c
        /*0022*/ 	.byte	0x01
	.zero		1


	//----- nvinfo : EIATTR_MERCURY_ISA_VERSION
	.align		4
        /*0024*/ 	.byte	0x03, 0x5f
        /*0026*/ 	.short	0x0101


	//----- nvinfo : EIATTR_COOP_GROUP_MASK_REGIDS
	.align		4
        /*0028*/ 	.byte	0x04, 0x29
        /*002a*/ 	.short	(.L_1261 - .L_1260)


	//   ....[0]....
.L_1260:
        /*002c*/ 	.word	0xffffffff


	//   ....[1]....
        /*0030*/ 	.word	0xffffffff


	//   ....[2]....
        /*0034*/ 	.word	0xffffffff


	//   ....[3]....
        /*0038*/ 	.word	0xffffffff


	//   ....[4]....
        /*003c*/ 	.word	0xffffffff


	//   ....[5]....
        /*0040*/ 	.word	0xffffffff


	//   ....[6]....
        /*0044*/ 	.word	0xffffffff


	//   ....[7]....
        /*0048*/ 	.word	0xffffffff


	//   ....[8]....
        /*004c*/ 	.word	0xffffffff


	//   ....[9]....
        /*0050*/ 	.word	0xffffffff


	//   ....[10]....
        /*0054*/ 	.word	0x050000ee


	//   ....[11]....
        /*0058*/ 	.word	0x050000ee


	//   ....[12]....
        /*005c*/ 	.word	0x050000ee


	//   ....[13]....
        /*0060*/ 	.word	0x050000ee


	//   ....[14]....
        /*0064*/ 	.word	0x050000ee


	//   ....[15]....
        /*0068*/ 	.word	0x050000ee


	//   ....[16]....
        /*006c*/ 	.word	0x050000ee


	//   ....[17]....
        /*0070*/ 	.word	0x050000ee


	//   ....[18]....
        /*0074*/ 	.word	0x050000ee


	//   ....[19]....
        /*0078*/ 	.word	0x050000ee


	//----- nvinfo : EIATTR_COOP_GROUP_INSTR_OFFSETS
	.align		4
.L_1261:
        /*007c*/ 	.byte	0x04, 0x28
        /*007e*/ 	.short	(.L_1263 - .L_1262)


	//   ....[0]....
.L_1262:
        /*0080*/ 	.word	0x000027e0


	//   ....[1]....
        /*0084*/ 	.word	0x000027f0


	//   ....[2]....
        /*0088*/ 	.word	0x00002820


	//   ....[3]....
        /*008c*/ 	.word	0x00002830


	//   ....[4]....
        /*0090*/ 	.word	0x00002860


	//   ....[5]....
        /*0094*/ 	.word	0x00002870


	//   ....[6]....
        /*0098*/ 	.word	0x000028a0


	//   ....[7]....
        /*009c*/ 	.word	0x000028b0


	//   ....[8]....
        /*00a0*/ 	.word	0x000028e0


	//   ....[9]....
        /*00a4*/ 	.word	0x000028f0


	//   ....[10]....
        /*00a8*/ 	.word	0x00009b40


	//   ....[11]....
        /*00ac*/ 	.word	0x00009bd0


	//   ....[12]....
        /*00b0*/ 	.word	0x00009c40


	//   ....[13]....
        /*00b4*/ 	.word	0x00009ca0


	//   ....[14]....
        /*00b8*/ 	.word	0x00009d10


	//   ....[15]....
        /*00bc*/ 	.word	0x00009d70


	//   ....[16]....
        /*00c0*/ 	.word	0x00009de0


	//   ....[17]....
        /*00c4*/ 	.word	0x00009e40


	//   ....[18]....
        /*00c8*/ 	.word	0x00009eb0


	//   ....[19]....
        /*00cc*/ 	.word	0x00009f10


	//----- nvinfo : EIATTR_VRC_CTA_INIT_COUNT
	.align		4
.L_1263:
        /*00d0*/ 	.byte	0x02, 0x4a
	.zero		1
	.zero		1


	//----- nvinfo : EIATTR_EXIT_INSTR_OFFSETS
	.align		4
        /*00d4*/ 	.byte	0x04, 0x1c
        /*00d6*/ 	.short	(.L_1265 - .L_1264)


	//   ....[0]....
.L_1264:
        /*00d8*/ 	.word	0x00009ad0


	//----- nvinfo : EIATTR_MAX_THREADS
	.align		4
.L_1265:
        /*00dc*/ 	.byte	0x04, 0x05
        /*00de*/ 	.short	(.L_1267 - .L_1266)
.L_1266:
        /*00e0*/ 	.word	0x00000080
        /*00e4*/ 	.word	0x00000001
        /*00e8*/ 	.word	0x00000001


	//----- nvinfo : EIATTR_CRS_STACK_SIZE
	.align		4
.L_1267:
        /*00ec*/ 	.byte	0x04, 0x1e
        /*00ee*/ 	.short	(.L_1269 - .L_1268)
.L_1268:
        /*00f0*/ 	.word	0x00000000


	//----- nvinfo : EIATTR_CBANK_PARAM_SIZE
	.align		4
.L_1269:
        /*00f4*/ 	.byte	0x03, 0x19
        /*00f6*/ 	.short	0x0128


	//----- nvinfo : EIATTR_PARAM_CBANK
	.align		4
        /*00f8*/ 	.byte	0x04, 0x0a
        /*00fa*/ 	.short	(.L_1271 - .L_1270)
	.align		4
.L_1270:
        /*00fc*/ 	.word	index@(.nv.constant0._ZN10layer_norm13ln_bwd_kernelINS_13Kernel_traitsI13__nv_bfloat16S2_S2_S2_fjLj1280ELj1ELj4ELj1ELj16ENS_18Kernel_traits_baseILj1280ES2_S2_S2_S2_fjLj128EEEEELb0ELb0ELb1ELb1EEEvNS_9BwdParamsE)
        /*0100*/ 	.short	0x0380
        /*0102*/ 	.short	0x0128


	//----- nvinfo : EIATTR_SW_WAR
	.align		4
.L_1271:
        /*0104*/ 	.byte	0x04, 0x36
        /*0106*/ 	.short	(.L_1273 - .L_1272)
.L_1272:
        /*0108*/ 	.word	0x00000008
.L_1273:


//--------------------- .nv.info._ZN10layer_norm13ln_bwd_kernelINS_13Kernel_traitsI13__nv_bfloat16S2_S2_S2_fjLj1280ELj1ELj4ELj1ELj16ENS_18Kernel_traits_baseILj1280ES2_S2_S2_S2_fjLj128EEEEELb0ELb1ELb0ELb0EEEvNS_9BwdParamsE --------------------------
	.section	.nv.info._ZN10layer_norm13ln_bwd_kernelINS_13Kernel_traitsI13__nv_bfloat16S2_S2_S2_fjLj1280ELj1ELj4ELj1ELj16ENS_18Kernel_traits_baseILj1280ES2_S2_S2_S2_fjLj128EEEEELb0ELb1ELb0ELb0EEEvNS_9BwdParamsE,"",@"SHT_CUDA_INFO"
	.sectionflags	@""
	.align	4


	//----- nvinfo : EIATTR_CUDA_API_VERSION
	.align		4
        /*0000*/ 	.byte	0x04, 0x37
        /*0002*/ 	.short	(.L_1275 - .L_1274)
.L_1274:
        /*0004*/ 	.word	0x00000082


	//----- nvinfo : EIATTR_KPARAM_INFO
	.align		4
.L_1275:
        /*0008*/ 	.byte	0x04, 0x17
        /*000a*/ 	.short	(.L_1277 - .L_1276)
.L_1276:
        /*000c*/ 	.word	0x00000000
        /*0010*/ 	.short	0x0000
        /*0012*/ 	.short	0x0000
        /*0014*/ 	.byte	0x00, 0xf0, 0xa1, 0x04


	//----- nvinfo : EIATTR_SPARSE_MMA_MASK
	.align		4
.L_1277:
        /*0018*/ 	.byte	0x03, 0x50
        /*001a*/ 	.short	0x0000


	//----- nvinfo : EIATTR_MAXREG_COUNT
	.align		4
        /*001c*/ 	.byte	0x03, 0x1b
        /*001e*/ 	.short	0x00ff


	//----- nvinfo : EIATTR_NUM_BARRIERS
	.align		4
        /*0020*/ 	.byte	0x02, 0x4c
        /*0022*/ 	.byte	0x01
	.zero		1


	//----- nvinfo : EIATTR_ANNOTATIONS
	.align		4
        /*0024*/ 	.byte	0x04, 0x55
        /*0026*/ 	.short	(.L_1279 - .L_1278)


	//   ....[0]....
.L_1278:
        /* <DEDUP_REMOVED lines=138> */
        /*08bc*/ 	.byte	0x10, 0xd6, 0x00, 0x00


	//----- nvinfo : EIATTR_MERCURY_ISA_VERSION
	.align		4
.L_1279:
        /*08c0*/ 	.byte	0x03, 0x5f
        /*08c2*/ 	.short	0x0101


	//----- nvinfo : EIATTR_COOP_GROUP_MASK_REGIDS
	.align		4
        /*08c4*/ 	.byte	0x04, 0x29
        /*08c6*/ 	.short	(.L_1281 - .L_1280)


	//   ....[0]....
.L_1280:
        /*08c8*/ 	.word	0xffffffff


	//   ....[1]....
        /*08cc*/ 	.word	0xffffffff


	//   ....[2]....
        /*08d0*/ 	.word	0xffffffff


	//   ....[3]....
        /*08d4*/ 	.word	0xffffffff


	//   ....[4]....
        /*08d8*/ 	.word	0xffffffff


	//   ....[5]....
        /*08dc*/ 	.word	0xffffffff


	//   ....[6]....
        /*08e0*/ 	.word	0xffffffff


	//   ....[7]....
        /*08e4*/ 	.word	0xffffffff


	//   ....[8]....
        /*08e8*/ 	.word	0xffffffff


	//   ....[9]....
        /*08ec*/ 	.word	0xffffffff


	//   ....[10]....
        /*08f0*/ 	.word	0x05000013


	//   ....[11]....
        /*08f4*/ 	.word	0x05000013


	//   ....[12]....
        /*08f8*/ 	.word	0x05000013


	//   ....[13]....
        /*08fc*/ 	.word	0x05000013


	//   ....[14]....
        /*0900*/ 	.word	0x05000013


	//   ....[15]....
        /*0904*/ 	.word	0x05000013


	//   ....[16]....
        /*0908*/ 	.word	0x05000013


	//   ....[17]....
        /*090c*/ 	.word	0x05000013


	//   ....[18]....
        /*0910*/ 	.word	0x05000013


	//   ....[19]....
        /*0914*/ 	.word	0x05000013


	//----- nvinfo : EIATTR_COOP_GROUP_INSTR_OFFSETS
	.align		4
.L_1281:
        /*0918*/ 	.byte	0x04, 0x28
        /*091a*/ 	.short	(.L_1283 - .L_1282)


	//   ....[0]....
.L_1282:
        /*091c*/ 	.word	0x00005b40


	//   ....[1]....
        /*0920*/ 	.word	0x00005b60


	//   ....[2]....
        /*0924*/ 	.word	0x00005b80


	//   ....[3]....
        /*0928*/ 	.word	0x00005ba0


	//   ....[4]....
        /*092c*/ 	.word	0x00005bc0


	//   ....[5]....
        /*0930*/ 	.word	0x00005be0


	//   ....[6]....
        /*0934*/ 	.word	0x00005c00


	//   ....[7]....
        /*0938*/ 	.word	0x00005c20


	//   ....[8]....
        /*093c*/ 	.word	0x00005c40


	//   ....[9]....
        /*0940*/ 	.word	0x00005c50


	//   ....[10]....
        /*0944*/ 	.word	0x0000f4b0


	//   ....[11]....
        /*0948*/ 	.word	0x0000f550


	//   ....[12]....
        /*094c*/ 	.word	0x0000f5d0


	//   ....[13]....
        /*0950*/ 	.word	0x0000f640


	//   ....[14]....
        /*0954*/ 	.word	0x0000f6c0


	//   ....[15]....
        /*0958*/ 	.word	0x0000f730


	//   ....[16]....
        /*095c*/ 	.word	0x0000f7b0


	//   ....[17]....
        /*0960*/ 	.word	0x0000f820


	//   ....[18]....
        /*0964*/ 	.word	0x0000f8a0


	//   ....[19]....
        /*0968*/ 	.word	0x0000f8f0


	//----- nvinfo : EIATTR_VRC_CTA_INIT_COUNT
	.align		4
.L_1283:
        /*096c*/ 	.byte	0x02, 0x4a
	.zero		1
	.zero		1


	//----- nvinfo : EIATTR_EXIT_INSTR_OFFSETS
	.align		4
        /*0970*/ 	.byte	0x04, 0x1c
        /*0972*/ 	.short	(.L_1285 - .L_1284)


	//   ....[0]....
.L_1284:
        /*0974*/ 	.word	0x0000f3c0


	//   ....[1]....
        /*0978*/ 	.word	0x0000f440


	//----- nvinfo : EIATTR_MAX_THREADS
	.align		4
.L_1285:
        /*097c*/ 	.byte	0x04, 0x05
        /*097e*/ 	.short	(.L_1287 - .L_1286)
.L_1286:
        /*0980*/ 	.word	0x00000080
        /*0984*/ 	.word	0x00000001
        /*0988*/ 	.word	0x00000001


	//----- nvinfo : EIATTR_CRS_STACK_SIZE
	.align		4
.L_1287:
        /*098c*/ 	.byte	0x04, 0x1e
        /*098e*/ 	.short	(.L_1289 - .L_1288)
.L_1288:
        /*0990*/ 	.word	0x00000000


	//----- nvinfo : EIATTR_CBANK_PARAM_SIZE
	.align		4
.L_1289:
        /*0994*/ 	.byte	0x03, 0x19
        /*0996*/ 	.short	0x0128


	//----- nvinfo : EIATTR_PARAM_CBANK
	.align		4
        /*0998*/ 	.byte	0x04, 0x0a
        /*099a*/ 	.short	(.L_1291 - .L_1290)
	.align		4
.L_1290:
        /*099c*/ 	.word	index@(.nv.constant0._ZN10layer_norm13ln_bwd_kernelINS_13Kernel_traitsI13__nv_bfloat16S2_S2_S2_fjLj1280ELj1ELj4ELj1ELj16ENS_18Kernel_traits_baseILj1280ES2_S2_S2_S2_fjLj128EEEEELb0ELb1ELb0ELb0EEEvNS_9BwdParamsE)
        /*09a0*/ 	.short	0x0380
        /*09a2*/ 	.short	0x0128


	//----- nvinfo : EIATTR_SW_WAR
	.align		4
.L_1291:
        /*09a4*/ 	.byte	0x04, 0x36
        /*09a6*/ 	.short	(.L_1293 - .L_1292)
.L_1292:
        /*09a8*/ 	.word	0x00000008
.L_1293:


//--------------------- .nv.info._ZN10layer_norm13ln_bwd_kernelINS_13Kernel_traitsI13__nv_bfloat16S2_S2_S2_fjLj1280ELj1ELj4ELj1ELj16ENS_18Kernel_traits_baseILj1280ES2_S2_S2_S2_fjLj128EEEEELb0ELb1ELb0ELb1EEEvNS_9BwdParamsE --------------------------
	.section	.nv.info._ZN10layer_norm13ln_bwd_kernelINS_13Kernel_traitsI13__nv_bfloat16S2_S2_S2_fjLj1280ELj1ELj4ELj1ELj16ENS_18Kernel_traits_baseILj1280ES2_S2_S2_S2_fjLj128EEEEELb0ELb1ELb0ELb1EEEvNS_9BwdParamsE,"",@"SHT_CUDA_INFO"
	.sectionflags	@""
	.align	4


	//----- nvinfo : EIATTR_CUDA_API_VERSION
	.align		4
        /*0000*/ 	.byte	0x04, 0x37
        /*0002*/ 	.short	(.L_1295 - .L_1294)
.L_1294:
        /*0004*/ 	.word	0x00000082


	//----- nvinfo : EIATTR_KPARAM_INFO
	.align		4
.L_1295:
        /*0008*/ 	.byte	0x04, 0x17
        /*000a*/ 	.short	(.L_1297 - .L_1296)
.L_1296:
        /*000c*/ 	.word	0x00000000
        /*0010*/ 	.short	0x0000
        /*0012*/ 	.short	0x0000
        /*0014*/ 	.byte	0x00, 0xf0, 0xa1, 0x04


	//----- nvinfo : EIATTR_SPARSE_MMA_MASK
	.align		4
.L_1297:
        /*0018*/ 	.byte	0x03, 0x50
        /*001a*/ 	.short	0x0000


	//----- nvinfo : EIATTR_MAXREG_COUNT
	.align		4
        /*001c*/ 	.byte	0x03, 0x1b
        /*001e*/ 	.short	0x00ff


	//----- nvinfo : EIATTR_NUM_BARRIERS
	.align		4
        /*0020*/ 	.byte	0x02, 0x4c
        /*0022*/ 	.byte	0x01
	.zero		1


	//----- nvinfo : EIATTR_ANNOTATIONS
	.align		4
        /*0024*/ 	.byte	0x04, 0x55
        /*0026*/ 	.short	(.L_1299 - .L_1298)


	//   ....[0]....
.L_1298:
        /* <DEDUP_REMOVED lines=296> */


	//----- nvinfo : EIATTR_MERCURY_ISA_VERSION
	.align		4
.L_1299:
        /*1298*/ 	.byte	0x03, 0x5f
        /*129a*/ 	.short	0x0101


	//----- nvinfo : EIATTR_COOP_GROUP_MASK_REGIDS
	.align		4
        /*129c*/ 	.byte	0x04, 0x29
        /*129e*/ 	.short	(.L_1301 - .L_1300)


	//   ....[0]....
.L_1300:
        /*12a0*/ 	.word	0xffffffff


	//   ....[1]....
        /*12a4*/ 	.word	0xffffffff


	//   ....[2]....
        /*12a8*/ 	.word	0xffffffff


	//   ....[3]....
        /*12ac*/ 	.word	0xffffffff


	//   ....[4]....
        /*12b0*/ 	.word	0xffffffff


	//   ....[5]....
        /*12b4*/ 	.word	0xffffffff


	//   ....[6]....
        /*12b8*/ 	.word	0xffffffff


	//   ....[7]....
        /*12bc*/ 	.word	0xffffffff


	//   ....[8]....
        /*12c0*/ 	.word	0xffffffff


	//   ....[9]....
        /*12c4*/ 	.word	0xffffffff


	//   ....[10]....
        /*12c8*/ 	.word	0x050000bc


	//   ....[11]....
        /*12cc*/ 	.word	0x050000bc


	//   ....[12]....
        /*12d0*/ 	.word	0x050000bc


	//   ....[13]....
        /*12d4*/ 	.word	0x050000bc


	//   ....[14]....
        /*12d8*/ 	.word	0x050000bc


	//   ....[15]....
        /*12dc*/ 	.word	0x050000bc


	//   ....[16]....
        /*12e0*/ 	.word	0x050000bc


	//   ....[17]....
        /*12e4*/ 	.word	0x050000bc


	//   ....[18]....
        /*12e8*/ 	.word	0x050000bc


	//   ....[19]....
        /*12ec*/ 	.word	0x050000bc


	//----- nvinfo : EIATTR_COOP_GROUP_INSTR_OFFSETS
	.align		4
.L_1301:
        /*12f0*/ 	.byte	0x04, 0x28
        /*12f2*/ 	.short	(.L_1303 - .L_1302)


	//   ....[0]....
.L_1302:
        /*12f4*/ 	.word	0x00005610


	//   ....[1]....
        /*12f8*/ 	.word	0x00005640


	//   ....[2]....
        /*12fc*/ 	.word	0x00005660


	//   ....[3]....
        /*1300*/ 	.word	0x00005680


	//   ....[4]....
        /*1304*/ 	.word	0x000056a0


	//   ....[5]....
        /*1308*/ 	.word	0x000056c0


	//   ....[6]....
        /*130c*/ 	.word	0x000056e0


	//   ....[7]....
        /*1310*/ 	.word	0x00005700


	//   ....[8]....
        /*1314*/ 	.word	0x00005c60


	//   ....[9]....
        /*1318*/ 	.word	0x00005c70


	//   ....[10]....
        /*131c*/ 	.word	0x0000eb20


	//   ....[11]....
        /*1320*/ 	.word	0x0000ebb0


	//   ....[12]....
        /*1324*/ 	.word	0x0000ec20


	//   ....[13]....
        /*1328*/ 	.word	0x0000ec80


	//   ....[14]....
        /*132c*/ 	.word	0x0000ecf0


	//   ....[15]....
        /*1330*/ 	.word	0x0000ed50


	//   ....[16]....
        /*1334*/ 	.word	0x0000edc0


	//   ....[17]....
        /*1338*/ 	.word	0x0000ee20


	//   ....[18]....
        /*133c*/ 	.word	0x0000f1d0


	//   ....[19]....
        /*1340*/ 	.word	0x0000f410


	//----- nvinfo : EIATTR_VRC_CTA_INIT_COUNT
	.align		4
.L_1303:
        /*1344*/ 	.byte	0x02, 0x4a
	.zero		1
	.zero		1


	//----- nvinfo : EIATTR_EXIT_INSTR_OFFSETS
	.align		4
        /*1348*/ 	.byte	0x04, 0x1c
        /*134a*/ 	.short	(.L_1305 - .L_1304)


	//   ....[0]....
.L_1304:
        /*134c*/ 	.word	0x0000eab0


	//----- nvinfo : EIATTR_MAX_THREADS
	.align		4
.L_1305:
        /*1350*/ 	.byte	0x04, 0x05
        /*1352*/ 	.short	(.L_1307 - .L_1306)
.L_1306:
        /*1354*/ 	.word	0x00000080
        /*1358*/ 	.word	0x00000001
        /*135c*/ 	.word	0x00000001


	//----- nvinfo : EIATTR_CRS_STACK_SIZE
	.align		4
.L_1307:
        /*1360*/ 	.byte	0x04, 0x1e
        /*1362*/ 	.short	(.L_1309 - .L_1308)
.L_1308:
        /*1364*/ 	.word	0x00000000


	//----- nvinfo : EIATTR_CBANK_PARAM_SIZE
	.align		4
.L_1309:
        /*1368*/ 	.byte	0x03, 0x19
        /*136a*/ 	.short	0x0128


	//----- nvinfo : EIATTR_PARAM_CBANK
	.align		4
        /*136c*/ 	.byte	0x04, 0x0a
        /*136e*/ 	.short	(.L_1311 - .L_1310)
	.align		4
.L_1310:
        /*1370*/ 	.word	index@(.nv.constant0._ZN10layer_norm13ln_bwd_kernelINS_13Kernel_traitsI13__nv_bfloat16S2_S2_S2_fjLj1280ELj1ELj4ELj1ELj16ENS_18Kernel_traits_baseILj1280ES2_S2_S2_S2_fjLj128EEEEELb0ELb1ELb0ELb1EEEvNS_9BwdParamsE)
        /*1374*/ 	.short	0x0380
        /*1376*/ 	.short	0x0128


	//----- nvinfo : EIATTR_SW_WAR
	.align		4
.L_1311:
        /*1378*/ 	.byte	0x04, 0x36
        /*137a*/ 	.short	(.L_1313 - .L_1312)
.L_1312:
        /*137c*/ 	.word	0x00000008
.L_1313:


//--------------------- .nv.info._ZN10layer_norm13ln_bwd_kernelINS_13Kernel_traitsI13__nv_bfloat16S2_S2_S2_fjLj1280ELj1ELj4ELj1ELj16ENS_18Kernel_traits_baseILj1280ES2_S2_S2_S2_fjLj128EEEEELb0ELb1ELb1ELb0EEEvNS_9BwdParamsE --------------------------
	.section	.nv.info._ZN10layer_norm13ln_bwd_kernelINS_13Kernel_traitsI13__nv_bfloat16S2_S2_S2_fjLj1280ELj1ELj4ELj1ELj16ENS_18Kernel_traits_baseILj1280ES2_S2_S2_S2_fjLj128EEEEELb0ELb1ELb1ELb0EEEvNS_9BwdParamsE,"",@"SHT_CUDA_INFO"
	.sectionflags	@""
	.align	4


	//----- nvinfo : EIATTR_CUDA_API_VERSION
	.align		4
        /*0000*/ 	.byte	0x04, 0x37
        /*0002*/ 	.short	(.L_1315 - .L_1314)
.L_1314:
        /*0004*/ 	.word	0x00000082


	//----- nvinfo : EIATTR_KPARAM_INFO
	.align		4
.L_1315:
        /*0008*/ 	.byte	0x04, 0x17
        /*000a*/ 	.short	(.L_1317 - .L_1316)
.L_1316:
        /*000c*/ 	.word	0x00000000
        /*0010*/ 	.short	0x0000
        /*0012*/ 	.short	0x0000
        /*0014*/ 	.byte	0x00, 0xf0, 0xa1, 0x04


	//----- nvinfo : EIATTR_SPARSE_MMA_MASK
	.align		4
.L_1317:
        /*0018*/ 	.byte	0x03, 0x50
        /*001a*/ 	.short	0x0000


	//----- nvinfo : EIATTR_MAXREG_COUNT
	.align		4
        /*001c*/ 	.byte	0x03, 0x1b
        /*001e*/ 	.short	0x00ff


	//----- nvinfo : EIATTR_NUM_BARRIERS
	.align		4
        /*0020*/ 	.byte	0x02, 0x4c
        /*0022*/ 	.byte	0x01
	.zero		1


	//----- nvinfo : EIATTR_ANNOTATIONS
	.align		4
        /*0024*/ 	.byte	0x04, 0x55
        /*0026*/ 	.short	(.L_1319 - .L_1318)


	//   ....[0]....
.L_1318:
        /* <DEDUP_REMOVED lines=141> */


	//----- nvinfo : EIATTR_MERCURY_ISA_VERSION
	.align		4
.L_1319:
        /*08e8*/ 	.byte	0x03, 0x5f
        /*08ea*/ 	.short	0x0101


	//----- nvinfo : EIATTR_COOP_GROUP_MASK_REGIDS
	.align		4
        /*08ec*/ 	.byte	0x04, 0x29
        /*08ee*/ 	.short	(.L_1321 - .L_1320)


	//   ....[0]....
.L_1320:
        /*08f0*/ 	.word	0xffffffff


	//   ....[1]....
        /*08f4*/ 	.word	0xffffffff


	//   ....[2]....
        /*08f8*/ 	.word	0xffffffff


	//   ....[3]....
        /*08fc*/ 	.word	0xffffffff


	//   ....[4]....
        /*0900*/ 	.word	0xffffffff


	//   ....[5]....
        /*0904*/ 	.word	0xffffffff


	//   ....[6]....
        /*0908*/ 	.word	0xffffffff


	//   ....[7]....
        /*090c*/ 	.word	0xffffffff


	//   ....[8]....
        /*0910*/ 	.word	0xffffffff


	//   ....[9]....
        /*0914*/ 	.word	0xffffffff


	//   ....[10]....
        /*0918*/ 	.word	0x05000008


	//   ....[11]....
        /*091c*/ 	.word	0x05000008


	//   ....[12]....
        /*0920*/ 	.word	0x05000008


	//   ....[13]....
        /*0924*/ 	.word	0x05000008


	//   ....[14]....
        /*0928*/ 	.word	0x05000008


	//   ....[15]....
        /*092c*/ 	.word	0x05000008


	//   ....[16]....
        /*0930*/ 	.word	0x05000008


	//   ....[17]....
        /*0934*/ 	.word	0x05000008


	//   ....[18]....
        /*0938*/ 	.word	0x05000008


	//   ....[19]....
        /*093c*/ 	.word	0x05000008


	//----- nvinfo : EIATTR_COOP_GROUP_INSTR_OFFSETS
	.align		4
.L_1321:
        /*0940*/ 	.byte	0x04, 0x28
        /*0942*/ 	.short	(.L_1323 - .L_1322)


	//   ....[0]....
.L_1322:
        /*0944*/ 	.word	0x00003e60


	//   ....[1]....
        /*0948*/ 	.word	0x00003e80


	//   ....[2]....
        /*094c*/ 	.word	0x00003ea0


	//   ....[3]....
        /*0950*/ 	.word	0x00003ec0


	//   ....[4]....
        /*0954*/ 	.word	0x00003ee0


	//   ....[5]....
        /*0958*/ 	.word	0x00003f00


	//   ....[6]....
        /*095c*/ 	.word	0x00003f20


	//   ....[7]....
        /*0960*/ 	.word	0x00003f40


	//   ....[8]....
        /*0964*/ 	.word	0x00003f50


	//   ....[9]....
        /*0968*/ 	.word	0x00003f70


	//   ....[10]....
        /*096c*/ 	.word	0x0000fa70


	//   ....[11]....
        /*0970*/ 	.word	0x0000fb10


	//   ....[12]....
        /*0974*/ 	.word	0x0000fb90


	//   ....[13]....
        /*0978*/ 	.word	0x0000fc00


	//   ....[14]....
        /*097c*/ 	.word	0x0000fc80


	//   ....[15]....
        /*0980*/ 	.word	0x0000fcf0


	//   ....[16]....
        /*0984*/ 	.word	0x0000fd70


	//   ....[17]....
        /*0988*/ 	.word	0x0000fde0


	//   ....[18]....
        /*098c*/ 	.word	0x0000fe60


	//   ....[19]....
        /*0990*/ 	.word	0x0000feb0


	//----- nvinfo : EIATTR_VRC_CTA_INIT_COUNT
	.align		4
.L_1323:
        /*0994*/ 	.byte	0x02, 0x4a
	.zero		1
	.zero		1


	//----- nvinfo : EIATTR_EXIT_INSTR_OFFSETS
	.align		4
        /*0998*/ 	.byte	0x04, 0x1c
        /*099a*/ 	.short	(.L_1325 - .L_1324)


	//   ....[0]....
.L_1324:
        /*099c*/ 	.word	0x0000f980


	//   ....[1]....
        /*09a0*/ 	.word	0x0000fa00


	//----- nvinfo : EIATTR_MAX_THREADS
	.align		4
.L_1325:
        /*09a4*/ 	.byte	0x04, 0x05
        /*09a6*/ 	.short	(.L_1327 - .L_1326)
.L_1326:
        /*09a8*/ 	.word	0x00000080
        /*09ac*/ 	.word	0x00000001
        /*09b0*/ 	.word	0x00000001


	//----- nvinfo : EIATTR_CRS_STACK_SIZE
	.align		4
.L_1327:
        /*09b4*/ 	.byte	0x04, 0x1e
        /*09b6*/ 	.short	(.L_1329 - .L_1328)
.L_1328:
        /*09b8*/ 	.word	0x00000000


	//----- nvinfo : EIATTR_CBANK_PARAM_SIZE
	.align		4
.L_1329:
        /*09bc*/ 	.byte	0x03, 0x19
        /*09be*/ 	.short	0x0128


	//----- nvinfo : EIATTR_PARAM_CBANK
	.align		4
        /*09c0*/ 	.byte	0x04, 0x0a
        /*09c2*/ 	.short	(.L_1331 - .L_1330)
	.align		4
.L_1330:
        /*09c4*/ 	.word	index@(.nv.constant0._ZN10layer_norm13ln_bwd_kernelINS_13Kernel_traitsI13__nv_bfloat16S2_S2_S2_fjLj1280ELj1ELj4ELj1ELj16ENS_18Kernel_traits_baseILj1280ES2_S2_S2_S2_fjLj128EEEEELb0ELb1ELb1ELb0EEEvNS_9BwdParamsE)
        /*09c8*/ 	.short	0x0380
        /*09ca*/ 	.short	0x0128


	//----- nvinfo : EIATTR_SW_WAR
	.align		4
.L_1331:
        /*09cc*/ 	.byte	0x04, 0x36
        /*09ce*/ 	.short	(.L_1333 - .L_1332)
.L_1332:
        /*09d0*/ 	.word	0x00000008
.L_1333:


//--------------------- .nv.info._ZN10layer_norm13ln_bwd_kernelINS_13Kernel_traitsI13__nv_bfloat16S2_S2_S2_fjLj1280ELj1ELj4ELj1ELj16ENS_18Kernel_traits_baseILj1280ES2_S2_S2_S2_fjLj128EEEEELb0ELb1ELb1ELb1EEEvNS_9BwdParamsE --------------------------
	.section	.nv.info._ZN10layer_norm13ln_bwd_kernelINS_13Kernel_traitsI13__nv_bfloat16S2_S2_S2_fjLj1280ELj1ELj4ELj1ELj16ENS_18Kernel_traits_baseILj1280ES2_S2_S2_S2_fjLj128EEEEELb0ELb1ELb1ELb1EEEvNS_9BwdParamsE,"",@"SHT_CUDA_INFO"
	.sectionflags	@""
	.align	4


	//----- nvinfo : EIATTR_CUDA_API_VERSION
	.align		4
        /*0000*/ 	.byte	0x04, 0x37
        /*0002*/ 	.short	(.L_1335 - .L_1334)
.L_1334:
        /*0004*/ 	.word	0x00000082


	//----- nvinfo : EIATTR_KPARAM_INFO
	.align		4
.L_1335:
        /*0008*/ 	.byte	0x04, 0x17
        /*000a*/ 	.short	(.L_1337 - .L_1336)
.L_1336:
        /*000c*/ 	.word	0x00000000
        /*0010*/ 	.short	0x0000
        /*0012*/ 	.short	0x0000
        /*0014*/ 	.byte	0x00, 0xf0, 0xa1, 0x04


	//----- nvinfo : EIATTR_SPARSE_MMA_MASK
	.align		4
.L_1337:
        /*0018*/ 	.byte	0x03, 0x50
        /*001a*/ 	.short	0x0000


	//----- nvinfo : EIATTR_MAXREG_COUNT
	.align		4
        /*001c*/ 	.byte	0x03, 0x1b
        /*001e*/ 	.short	0x00ff


	//----- nvinfo : EIATTR_NUM_BARRIERS
	.align		4
        /*0020*/ 	.byte	0x02, 0x4c
        /*0022*/ 	.byte	0x01
	.zero		1


	//----- nvinfo : EIATTR_ANNOTATIONS
	.align		4
        /*0024*/ 	.byte	0x04, 0x55
        /*0026*/ 	.short	(.L_1339 - .L_1338)


	//   ....[0]....
.L_1338:
        /* <DEDUP_REMOVED lines=125> */


	//----- nvinfo : EIATTR_MERCURY_ISA_VERSION
	.align		4
.L_1339:
        /*07e8*/ 	.byte	0x03, 0x5f
        /*07ea*/ 	.short	0x0101


	//----- nvinfo : EIATTR_COOP_GROUP_MASK_REGIDS
	.align		4
        /*07ec*/ 	.byte	0x04, 0x29
        /*07ee*/ 	.short	(.L_1341 - .L_1340)


	//   ....[0]....
.L_1340:
        /*07f0*/ 	.word	0xffffffff


	//   ....[1]....
        /*07f4*/ 	.word	0xffffffff


	//   ....[2]....
        /*07f8*/ 	.word	0xffffffff


	//   ....[3]....
        /*07fc*/ 	.word	0xffffffff


	//   ....[4]....
        /*0800*/ 	.word	0xffffffff


	//   ....[5]....
        /*0804*/ 	.word	0xffffffff


	//   ....[6]....
        /*0808*/ 	.word	0xffffffff


	//   ....[7]....
        /*080c*/ 	.word	0xffffffff


	//   ....[8]....
        /*0810*/ 	.word	0xffffffff


	//   ....[9]....
        /*0814*/ 	.word	0xffffffff


	//   ....[10]....
        /*0818*/ 	.word	0x050000f8


	//   ....[11]....
        /*081c*/ 	.word	0x050000f8


	//   ....[12]....
        /*0820*/ 	.word	0x050000f8


	//   ....[13]....
        /*0824*/ 	.word	0x050000f8


	//   ....[14]....
        /*0828*/ 	.word	0x050000f8


	//   ....[15]....
        /*082c*/ 	.word	0x050000f8


	//   ....[16]....
        /*0830*/ 	.word	0x050000f8


	//   ....[17]....
        /*0834*/ 	.word	0x050000f8


	//   ....[18]....
        /*0838*/ 	.word	0x050000f8


	//   ....[19]....
        /*083c*/ 	.word	0x050000f8


	//----- nvinfo : EIATTR_COOP_GROUP_INSTR_OFFSETS
	.align		4
.L_1341:
        /*0840*/ 	.byte	0x04, 0x28
        /*0842*/ 	.short	(.L_1343 - .L_1342)


	//   ....[0]....
.L_1342:
        /*0844*/ 	.word	0x00003110


	//   ....[1]....
        /*0848*/ 	.word	0x00003130


	//   ....[2]....
        /*084c*/ 	.word	0x00003150


	//   ....[3]....
        /*0850*/ 	.word	0x00003170


	//   ....[4]....
        /*0854*/ 	.word	0x00003190


	//   ....[5]....
        /*0858*/ 	.word	0x000031b0


	//   ....[6]....
        /*085c*/ 	.word	0x000031d0


	//   ....[7]....
        /*0860*/ 	.word	0x000031f0


	//   ....[8]....
        /*0864*/ 	.word	0x00003200


	//   ....[9]....
        /*0868*/ 	.word	0x00003230


	//   ....[10]....
        /*086c*/ 	.word	0x0000e200


	//   ....[11]....
        /*0870*/ 	.word	0x0000e2a0


	//   ....[12]....
        /*0874*/ 	.word	0x0000e310


	//   ....[13]....
        /*0878*/ 	.word	0x0000e370


	//   ....[14]....
        /*087c*/ 	.word	0x0000e3e0


	//   ....[15]....
        /*0880*/ 	.word	0x0000e440


	//   ....[16]....
        /*0884*/ 	.word	0x0000e4b0


	//   ....[17]....
        /*0888*/ 	.word	0x0000e510


	//   ....[18]....
        /*088c*/ 	.word	0x0000e580


	//   ....[19]....
        /*0890*/ 	.word	0x0000e5d0


	//----- nvinfo : EIATTR_VRC_CTA_INIT_COUNT
	.align		4
.L_1343:
        /*0894*/ 	.byte	0x02, 0x4a
	.zero		1
	.zero		1


	//----- nvinfo : EIATTR_EXIT_INSTR_OFFSETS
	.align		4
        /*0898*/ 	.byte	0x04, 0x1c
        /*089a*/ 	.short	(.L_1345 - .L_1344)


	//   ....[0]....
.L_1344:
        /*089c*/ 	.word	0x0000e1a0


	//----- nvinfo : EIATTR_MAX_THREADS
	.align		4
.L_1345:
        /*08a0*/ 	.byte	0x04, 0x05
        /*08a2*/ 	.short	(.L_1347 - .L_1346)
.L_1346:
        /*08a4*/ 	.word	0x00000080
        /*08a8*/ 	.word	0x00000001
        /*08ac*/ 	.word	0x00000001


	//----- nvinfo : EIATTR_CRS_STACK_SIZE
	.align		4
.L_1347:
        /*08b0*/ 	.byte	0x04, 0x1e
        /*08b2*/ 	.short	(.L_1349 - .L_1348)
.L_1348:
        /*08b4*/ 	.word	0x00000000


	//----- nvinfo : EIATTR_CBANK_PARAM_SIZE
	.align		4
.L_1349:
        /*08b8*/ 	.byte	0x03, 0x19
        /*08ba*/ 	.short	0x0128


	//----- nvinfo : EIATTR_PARAM_CBANK
	.align		4
        /*08bc*/ 	.byte	0x04, 0x0a
        /*08be*/ 	.short	(.L_1351 - .L_1350)
	.align		4
.L_1350:
        /*08c0*/ 	.word	index@(.nv.constant0._ZN10layer_norm13ln_bwd_kernelINS_13Kernel_traitsI13__nv_bfloat16S2_S2_S2_fjLj1280ELj1ELj4ELj1ELj16ENS_18Kernel_traits_baseILj1280ES2_S2_S2_S2_fjLj128EEEEELb0ELb1ELb1ELb1EEEvNS_9BwdParamsE)
        /*08c4*/ 	.short	0x0380
        /*08c6*/ 	.short	0x0128


	//----- nvinfo : EIATTR_SW_WAR
	.align		4
.L_1351:
        /*08c8*/ 	.byte	0x04, 0x36
        /*08ca*/ 	.short	(.L_1353 - .L_1352)
.L_1352:
        /*08cc*/ 	.word	0x00000008
.L_1353:


//--------------------- .nv.info._ZN10layer_norm13ln_bwd_kernelINS_13Kernel_traitsI13__nv_bfloat16S2_S2_S2_fjLj1280ELj1ELj4ELj1ELj16ENS_18Kernel_traits_baseILj1280ES2_S2_S2_S2_fjLj128EEEEELb1ELb0ELb0ELb0EEEvNS_9BwdParamsE --------------------------
	.section	.nv.info._ZN10layer_norm13ln_bwd_kernelINS_13Kernel_traitsI13__nv_bfloat16S2_S2_S2_fjLj1280ELj1ELj4ELj1ELj16ENS_18Kernel_traits_baseILj1280ES2_S2_S2_S2_fjLj128EEEEELb1ELb0ELb0ELb0EEEvNS_9BwdParamsE,"",@"SHT_CUDA_INFO"
	.sectionflags	@""
	.align	4


	//----- nvinfo : EIATTR_CUDA_API_VERSION
	.align		4
        /*0000*/ 	.byte	0x04, 0x37
        /*0002*/ 	.short	(.L_1355 - .L_1354)
.L_1354:
        /*0004*/ 	.word	0x00000082


	//----- nvinfo : EIATTR_KPARAM_INFO
	.align		4
.L_1355:
        /*0008*/ 	.byte	0x04, 0x17
        /*000a*/ 	.short	(.L_1357 - .L_1356)
.L_1356:
        /*000c*/ 	.word	0x00000000
        /*0010*/ 	.short	0x0000
        /*0012*/ 	.short	0x0000
        /*0014*/ 	.byte	0x00, 0xf0, 0xa1, 0x04


	//----- nvinfo : EIATTR_SPARSE_MMA_MASK
	.align		4
.L_1357:
        /*0018*/ 	.byte	0x03, 0x50
        /*001a*/ 	.short	0x0000


	//----- nvinfo : EIATTR_MAXREG_COUNT
	.align		4
        /*001c*/ 	.byte	0x03, 0x1b
        /*001e*/ 	.short	0x00ff


	//----- nvinfo : EIATTR_NUM_BARRIERS
	.align		4
        /*0020*/ 	.byte	0x02, 0x4c
        /*0022*/ 	.byte	0x01
	.zero		1


	//----- nvinfo : EIATTR_MERCURY_ISA_VERSION
	.align		4
        /*0024*/ 	.byte	0x03, 0x5f
        /*0026*/ 	.short	0x0101


	//----- nvinfo : EIATTR_COOP_GROUP_MASK_REGIDS
	.align		4
        /*0028*/ 	.byte	0x04, 0x29
        /*002a*/ 	.short	(.L_1359 - .L_1358)


	//   ....[0]....
.L_1358:
        /*002c*/ 	.word	0xffffffff


	//   ....[1]....
        /*0030*/ 	.word	0xffffffff


	//   ....[2]....
        /*0034*/ 	.word	0xffffffff


	//   ....[3]....
        /*0038*/ 	.word	0xffffffff


	//   ....[4]....
        /*003c*/ 	.word	0xffffffff


	//   ....[5]....
        /*0040*/ 	.word	0xffffffff


	//   ....[6]....
        /*0044*/ 	.word	0xffffffff


	//   ....[7]....
        /*0048*/ 	.word	0xffffffff


	//   ....[8]....
        /*004c*/ 	.word	0xffffffff


	//   ....[9]....
        /*0050*/ 	.word	0xffffffff


	//   ....[10]....
        /*0054*/ 	.word	0x050000e8


	//   ....[11]....
        /*0058*/ 	.word	0x050000e8


	//   ....[12]....
        /*005c*/ 	.word	0x050000e8


	//   ....[13]....
        /*0060*/ 	.word	0x050000e8


	//   ....[14]....
        /*0064*/ 	.word	0x050000e8


	//   ....[15]....
        /*0068*/ 	.word	0x050000e8


	//   ....[16]....
        /*006c*/ 	.word	0x050000e8


	//   ....[17]....
        /*0070*/ 	.word	0x050000e8


	//   ....[18]....
        /*0074*/ 	.word	0x050000e8


	//   ....[19]....
        /*0078*/ 	.word	0x050000e8


	//----- nvinfo : EIATTR_COOP_GROUP_INSTR_OFFSETS
	.align		4
.L_1359:
        /*007c*/ 	.byte	0x04, 0x28
        /*007e*/ 	.short	(.L_1361 - .L_1360)


	//   ....[0]....
.L_1360:
        /*0080*/ 	.word	0x00002ca0


	//   ....[1]....
        /*0084*/ 	.word	0x00002cb0


	//   ....[2]....
        /*0088*/ 	.word	0x00002ce0


	//   ....[3]....
        /*008c*/ 	.word	0x00002cf0


	//   ....[4]....
        /*0090*/ 	.word	0x00002d20


	//   ....[5]....
        /*0094*/ 	.word	0x00002d30


	//   ....[6]....
        /*0098*/ 	.word	0x00002d60


	//   ....[7]....
        /*009c*/ 	.word	0x00002d70


	//   ....[8]....
        /*00a0*/ 	.word	0x00002da0


	//   ....[9]....
        /*00a4*/ 	.word	0x00002db0


	//   ....[10]....
        /*00a8*/ 	.word	0x0000a380


	//   ....[11]....
        /*00ac*/ 	.word	0x0000a420


	//   ....[12]....
        /*00b0*/ 	.word	0x0000a480


	//   ....[13]....
        /*00b4*/ 	.word	0x0000a4e0


	//   ....[14]....
        /*00b8*/ 	.word	0x0000a550


	//   ....[15]....
        /*00bc*/ 	.word	0x0000a5b0


	//   ....[16]....
        /*00c0*/ 	.word	0x0000a620


	//   ....[17]....
        /*00c4*/ 	.word	0x0000a680


	//   ....[18]....
        /*00c8*/ 	.word	0x0000a6f0


	//   ....[19]....
        /*00cc*/ 	.word	0x0000a750


	//----- nvinfo : EIATTR_VRC_CTA_INIT_COUNT
	.align		4
.L_1361:
        /*00d0*/ 	.byte	0x02, 0x4a
	.zero		1
	.zero		1


	//----- nvinfo : EIATTR_EXIT_INSTR_OFFSETS
	.align		4
        /*00d4*/ 	.byte	0x04, 0x1c
        /*00d6*/ 	.short	(.L_1363 - .L_1362)


	//   ....[0]....
.L_1362:
        /*00d8*/ 	.word	0x0000a2f0


	//   ....[1]....
        /*00dc*/ 	.word	0x0000a320


	//----- nvinfo : EIATTR_MAX_THREADS
	.align		4
.L_1363:
        /*00e0*/ 	.byte	0x04, 0x05
        /*00e2*/ 	.short	(.L_1365 - .L_1364)
.L_1364:
        /*00e4*/ 	.word	0x00000080
        /*00e8*/ 	.word	0x00000001
        /*00ec*/ 	.word	0x00000001


	//----- nvinfo : EIATTR_CRS_STACK_SIZE
	.align		4
.L_1365:
        /*00f0*/ 	.byte	0x04, 0x1e
        /*00f2*/ 	.short	(.L_1367 - .L_1366)
.L_1366:
        /*00f4*/ 	.word	0x00000000


	//----- nvinfo : EIATTR_CBANK_PARAM_SIZE
	.align		4
.L_1367:
        /*00f8*/ 	.byte	0x03, 0x19
        /*00fa*/ 	.short	0x0128


	//----- nvinfo : EIATTR_PARAM_CBANK
	.align		4
        /*00fc*/ 	.byte	0x04, 0x0a
        /*00fe*/ 	.short	(.L_1369 - .L_1368)
	.align		4
.L_1368:
        /*0100*/ 	.word	index@(.nv.constant0._ZN10layer_norm13ln_bwd_kernelINS_13Kernel_traitsI13__nv_bfloat16S2_S2_S2_fjLj1280ELj1ELj4ELj1ELj16ENS_18Kernel_traits_baseILj1280ES2_S2_S2_S2_fjLj128EEEEELb1ELb0ELb0ELb0EEEvNS_9BwdParamsE)
        /*0104*/ 	.short	0x0380
        /*0106*/ 	.short	0x0128


	//----- nvinfo : EIATTR_SW_WAR
	.align		4
.L_1369:
        /*0108*/ 	.byte	0x04, 0x36
        /*010a*/ 	.short	(.L_1371 - .L_1370)
.L_1370:
        /*010c*/ 	.word	0x00000008
.L_1371:


//--------------------- .nv.info._ZN10layer_norm13ln_bwd_kernelINS_13Kernel_traitsI13__nv_bfloat16S2_S2_S2_fjLj1280ELj1ELj4ELj1ELj16ENS_18Kernel_traits_baseILj1280ES2_S2_S2_S2_fjLj128EEEEELb1ELb0ELb0ELb1EEEvNS_9BwdParamsE --------------------------
	.section	.nv.info._ZN10layer_norm13ln_bwd_kernelINS_13Kernel_traitsI13__nv_bfloat16S2_S2_S2_fjLj1280ELj1ELj4ELj1ELj16ENS_18Kernel_traits_baseILj1280ES2_S2_S2_S2_fjLj128EEEEELb1ELb0ELb0ELb1EEEvNS_9BwdParamsE,"",@"SHT_CUDA_INFO"
	.sectionflags	@""
	.align	4


	//----- nvinfo : EIATTR_CUDA_API_VERSION
	.align		4
        /*0000*/ 	.byte	0x04, 0x37
        /*0002*/ 	.short	(.L_1373 - .L_1372)
.L_1372:
        /*0004*/ 	.word	0x00000082


	//----- nvinfo : EIATTR_KPARAM_INFO
	.align		4
.L_1373:
        /*0008*/ 	.byte	0x04, 0x17
        /*000a*/ 	.short	(.L_1375 - .L_1374)
.L_1374:
        /*000c*/ 	.word	0x00000000
        /*0010*/ 	.short	0x0000
        /*0012*/ 	.short	0x0000
        /*0014*/ 	.byte	0x00, 0xf0, 0xa1, 0x04


	//----- nvinfo : EIATTR_SPARSE_MMA_MASK
	.align		4
.L_1375:
        /*0018*/ 	.byte	0x03, 0x50
        /*001a*/ 	.short	0x0000


	//----- nvinfo : EIATTR_MAXREG_COUNT
	.align		4
        /*001c*/ 	.byte	0x03, 0x1b
        /*001e*/ 	.short	0x00ff


	//----- nvinfo : EIATTR_NUM_BARRIERS
	.align		4
        /*0020*/ 	.byte	0x02, 0x4c
        /*0022*/ 	.byte	0x01
	.zero		1


	//----- nvinfo : EIATTR_ANNOTATIONS
	.align		4
        /*0024*/ 	.byte	0x04, 0x55
        /*0026*/ 	.short	(.L_1377 - .L_1376)


	//   ....[0]....
.L_1376:
        /* <DEDUP_REMOVED lines=139> */


	//----- nvinfo : EIATTR_MERCURY_ISA_VERSION
	.align		4
.L_1377:
        /*08c0*/ 	.byte	0x03, 0x5f
        /*08c2*/ 	.short	0x0101


	//----- nvinfo : EIATTR_COOP_GROUP_MASK_REGIDS
	.align		4
        /*08c4*/ 	.byte	0x04, 0x29
        /*08c6*/ 	.short	(.L_1379 - .L_1378)


	//   ....[0]....
.L_1378:
        /*08c8*/ 	.word	0xffffffff


	//   ....[1]....
        /*08cc*/ 	.word	0xffffffff


	//   ....[2]....
        /*08d0*/ 	.word	0xffffffff


	//   ....[3]....
        /*08d4*/ 	.word	0xffffffff


	//   ....[4]....
        /*08d8*/ 	.word	0xffffffff


	//   ....[5]....
        /*08dc*/ 	.word	0xffffffff


	//   ....[6]....
        /*08e0*/ 	.word	0xffffffff


	//   ....[7]....
        /*08e4*/ 	.word	0xffffffff


	//   ....[8]....
        /*08e8*/ 	.word	0xffffffff


	//   ....[9]....
        /*08ec*/ 	.word	0xffffffff


	//   ....[10]....
        /*08f0*/ 	.word	0x050000be


	//   ....[11]....
        /*08f4*/ 	.word	0x050000be


	//   ....[12]....
        /*08f8*/ 	.word	0x050000be


	//   ....[13]....
        /*08fc*/ 	.word	0x050000be


	//   ....[14]....
        /*0900*/ 	.word	0x050000be


	//   ....[15]....
        /*0904*/ 	.word	0x050000be


	//   ....[16]....
        /*0908*/ 	.word	0x050000be


	//   ....[17]....
        /*090c*/ 	.word	0x050000be


	//   ....[18]....
        /*0910*/ 	.word	0x050000be


	//   ....[19]....
        /*0914*/ 	.word	0x050000be


	//----- nvinfo : EIATTR_COOP_GROUP_INSTR_OFFSETS
	.align		4
.L_1379:
        /*0918*/ 	.byte	0x04, 0x28
        /*091a*/ 	.short	(.L_1381 - .L_1380)


	//   ....[0]....
.L_1380:
        /*091c*/ 	.word	0x00004d00


	//   ....[1]....
        /*0920*/ 	.word	0x00004d10


	//   ....[2]....
        /*0924*/ 	.word	0x00004d90


	//   ....[3]....
        /*0928*/ 	.word	0x00004da0


	//   ....[4]....
        /*092c*/ 	.word	0x00004e20


	//   ....[5]....
        /*0930*/ 	.word	0x00004e30


	//   ....[6]....
        /*0934*/ 	.word	0x00004f20


	//   ....[7]....
        /*0938*/ 	.word	0x00004f30


	//   ....[8]....
        /*093c*/ 	.word	0x00005130


	//   ....[9]....
        /*0940*/ 	.word	0x00005140


	//   ....[10]....
        /*0944*/ 	.word	0x0000c090


	//   ....[11]....
        /*0948*/ 	.word	0x0000c140


	//   ....[12]....
        /*094c*/ 	.word	0x0000c220


	//   ....[13]....
        /*0950*/ 	.word	0x0000c300


	//   ....[14]....
        /*0954*/ 	.word	0x0000c3e0


	//   ....[15]....
        /*0958*/ 	.word	0x0000c4c0


	//   ....[16]....
        /*095c*/ 	.word	0x0000c5a0


	//   ....[17]....
        /*0960*/ 	.word	0x0000c680


	//   ....[18]....
        /*0964*/ 	.word	0x0000c760


	//   ....[19]....
        /*0968*/ 	.word	0x0000c7d0


	//----- nvinfo : EIATTR_VRC_CTA_INIT_COUNT
	.align		4
.L_1381:
        /*096c*/ 	.byte	0x02, 0x4a
	.zero		1
	.zero		1


	//----- nvinfo : EIATTR_EXIT_INSTR_OFFSETS
	.align		4
        /*0970*/ 	.byte	0x04, 0x1c
        /*0972*/ 	.short	(.L_1383 - .L_1382)


	//   ....[0]....
.L_1382:
        /*0974*/ 	.word	0x0000c030


	//----- nvinfo : EIATTR_MAX_THREADS
	.align		4
.L_1383:
        /*0978*/ 	.byte	0x04, 0x05
        /*097a*/ 	.short	(.L_1385 - .L_1384)
.L_1384:
        /*097c*/ 	.word	0x00000080
        /*0980*/ 	.word	0x00000001
        /*0984*/ 	.word	0x00000001


	//----- nvinfo : EIATTR_CRS_STACK_SIZE
	.align		4
.L_1385:
        /*0988*/ 	.byte	0x04, 0x1e
        /*098a*/ 	.short	(.L_1387 - .L_1386)
.L_1386:
        /*098c*/ 	.word	0x00000000


	//----- nvinfo : EIATTR_CBANK_PARAM_SIZE
	.align		4
.L_1387:
        /*0990*/ 	.byte	0x03, 0x19
        /*0992*/ 	.short	0x0128


	//----- nvinfo : EIATTR_PARAM_CBANK
	.align		4
        /*0994*/ 	.byte	0x04, 0x0a
        /*0996*/ 	.short	(.L_1389 - .L_1388)
	.align		4
.L_1388:
        /*0998*/ 	.word	index@(.nv.constant0._ZN10layer_norm13ln_bwd_kernelINS_13Kernel_traitsI13__nv_bfloat16S2_S2_S2_fjLj1280ELj1ELj4ELj1ELj16ENS_18Kernel_traits_baseILj1280ES2_S2_S2_S2_fjLj128EEEEELb1ELb0ELb0ELb1EEEvNS_9BwdParamsE)
        /*099c*/ 	.short	0x0380
        /*099e*/ 	.short	0x0128


	//----- nvinfo : EIATTR_SW_WAR
	.align		4
.L_1389:
        /*09a0*/ 	.byte	0x04, 0x36
        /*09a2*/ 	.short	(.L_1391 - .L_1390)
.L_1390:
        /*09a4*/ 	.word	0x00000008
.L_1391:


//--------------------- .nv.info._ZN10layer_norm22ln_bwd_finalize_kernelINS_22Kernel_traits_finalizeILj1280E13__nv_bfloat16S2_S2_S2_fjLb0ELj1024ELj4ENS_18Kernel_traits_baseILj1280ES2_S2_S2_S2_fjLj1024EEEEELb0ELb0EEEvNS_9BwdParamsE --------------------------
	.section	.nv.info._ZN10layer_norm22ln_bwd_finalize_kernelINS_22Kernel_traits_finalizeILj1280E13__nv_bfloat16S2_S2_S2_fjLb0ELj1024ELj4ENS_18Kernel_traits_baseILj1280ES2_S2_S2_S2_fjLj1024EEEEELb0ELb0EEEvNS_9BwdParamsE,"",@"SHT_CUDA_INFO"
	.sectionflags	@""
	.align	4


	//----- nvinfo : EIATTR_CUDA_API_VERSION
	.align		4
        /*0000*/ 	.byte	0x04, 0x37
        /*0002*/ 	.short	(.L_1393 - .L_1392)
.L_1392:
        /*0004*/ 	.word	0x00000082


	//----- nvinfo : EIATTR_KPARAM_INFO
	.align		4
.L_1393:
        /*0008*/ 	.byte	0x04, 0x17
        /*000a*/ 	.short	(.L_1395 - .L_1394)
.L_1394:
        /*000c*/ 	.word	0x00000000
        /*0010*/ 	.short	0x0000
        /*0012*/ 	.short	0x0000
        /*0014*/ 	.byte	0x00, 0xf0, 0xa1, 0x04


	//----- nvinfo : EIATTR_SPARSE_MMA_MASK
	.align		4
.L_1395:
        /*0018*/ 	.byte	0x03, 0x50
        /*001a*/ 	.short	0x0000


	//----- nvinfo : EIATTR_MAXREG_COUNT
	.align		4
        /*001c*/ 	.byte	0x03, 0x1b
        /*001e*/ 	.short	0x0040


	//----- nvinfo : EIATTR_NUM_BARRIERS
	.align		4
        /*0020*/ 	.byte	0x02, 0x4c
        /*0022*/ 	.byte	0x01
	.zero		1


	//----- nvinfo : EIATTR_MERCURY_ISA_VERSION
	.align		4
        /*0024*/ 	.byte	0x03, 0x5f
        /*0026*/ 	.short	0x0101


	//----- nvinfo : EIATTR_COOP_GROUP_MASK_REGIDS
	.align		4
        /*0028*/ 	.byte	0x04, 0x29
        /*002a*/ 	.short	(.L_1397 - .L_1396)


	//   ....[0]....
.L_1396:
        /*002c*/ 	.word	0xffffffff


	//   ....[1]....
        /*0030*/ 	.word	0xffffffff


	//   ....[2]....
        /*0034*/ 	.word	0xffffffff


	//   ....[3]....
        /*0038*/ 	.word	0xffffffff


	//   ....[4]....
        /*003c*/ 	.word	0xffffffff


	//   ....[5]....
        /*0040*/ 	.word	0xffffffff


	//   ....[6]....
        /*0044*/ 	.word	0xffffffff


	//   ....[7]....
        /*0048*/ 	.word	0xffffffff


	//   ....[8]....
        /*004c*/ 	.word	0xffffffff


	//   ....[9]....
        /*0050*/ 	.word	0xffffffff


	//----- nvinfo : EIATTR_COOP_GROUP_INSTR_OFFSETS
	.align		4
.L_1397:
        /*0054*/ 	.byte	0x04, 0x28
        /*0056*/ 	.short	(.L_1399 - .L_1398)


	//   ....[0]....
.L_1398:
        /*0058*/ 	.word	0x000015e0


	//   ....[1]....
        /*005c*/ 	.word	0x000015f0


	//   ....[2]....
        /*0060*/ 	.word	0x00001620


	//   ....[3]....
        /*0064*/ 	.word	0x00001630


	//   ....[4]....
        /*0068*/ 	.word	0x00001660


	//   ....[5]....
        /*006c*/ 	.word	0x00001670


	//   ....[6]....
        /*0070*/ 	.word	0x000016b0


	//   ....[7]....
        /*0074*/ 	.word	0x000016e0


	//   ....[8]....
        /*0078*/ 	.word	0x00001710


	//   ....[9]....
        /*007c*/ 	.word	0x00001720


	//----- nvinfo : EIATTR_VRC_CTA_INIT_COUNT
	.align		4
.L_1399:
        /*0080*/ 	.byte	0x02, 0x4a
	.zero		1
	.zero		1


	//----- nvinfo : EIATTR_EXIT_INSTR_OFFSETS
	.align		4
        /*0084*/ 	.byte	0x04, 0x1c
        /*0086*/ 	.short	(.L_1401 - .L_1400)


	//   ....[0]....
.L_1400:
        /*0088*/ 	.word	0x00000060


	//   ....[1]....
        /*008c*/ 	.word	0x00001780


	//   ....[2]....
        /*0090*/ 	.word	0x000017b0


	//   ....[3]....
        /*0094*/ 	.word	0x00001870


	//----- nvinfo : EIATTR_MAX_THREADS
	.align		4
.L_1401:
        /*0098*/ 	.byte	0x04, 0x05
        /*009a*/ 	.short	(.L_1403 - .L_1402)
.L_1402:
        /*009c*/ 	.word	0x00000400
        /*00a0*/ 	.word	0x00000001
        /*00a4*/ 	.word	0x00000001


	//----- nvinfo : EIATTR_CRS_STACK_SIZE
	.align		4
.L_1403:
        /*00a8*/ 	.byte	0x04, 0x1e
        /*00aa*/ 	.short	(.L_1405 - .L_1404)
.L_1404:
        /*00ac*/ 	.word	0x00000000


	//----- nvinfo : EIATTR_CBANK_PARAM_SIZE
	.align		4
.L_1405:
        /*00b0*/ 	.byte	0x03, 0x19
        /*00b2*/ 	.short	0x0128


	//----- nvinfo : EIATTR_PARAM_CBANK
	.align		4
        /*00b4*/ 	.byte	0x04, 0x0a
        /*00b6*/ 	.short	(.L_1407 - .L_1406)
	.align		4
.L_1406:
        /*00b8*/ 	.word	index@(.nv.constant0._ZN10layer_norm22ln_bwd_finalize_kernelINS_22Kernel_traits_finalizeILj1280E13__nv_bfloat16S2_S2_S2_fjLb0ELj1024ELj4ENS_18Kernel_traits_baseILj1280ES2_S2_S2_S2_fjLj1024EEEEELb0ELb0EEEvNS_9BwdParamsE)
        /*00bc*/ 	.short	0x0380
        /*00be*/ 	.short	0x0128


	//----- nvinfo : EIATTR_SW_WAR
	.align		4
.L_1407:
        /*00c0*/ 	.byte	0x04, 0x36
        /*00c2*/ 	.short	(.L_1409 - .L_1408)
.L_1408:
        /*00c4*/ 	.word	0x00000008
.L_1409:


//--------------------- .nv.info._ZN10layer_norm13ln_bwd_kernelINS_13Kernel_traitsI13__nv_bfloat16S2_S2_S2_fjLj1280ELj1ELj4ELj1ELj16ENS_18Kernel_traits_baseILj1280ES2_S2_S2_S2_fjLj128EEEEELb1ELb0ELb1ELb0EEEvNS_9BwdParamsE --------------------------
	.section	.nv.info._ZN10layer_norm13ln_bwd_kernelINS_13Kernel_traitsI13__nv_bfloat16S2_S2_S2_fjLj1280ELj1ELj4ELj1ELj16ENS_18Kernel_traits_baseILj1280ES2_S2_S2_S2_fjLj128EEEEELb1ELb0ELb1ELb0EEEvNS_9BwdParamsE,"",@"SHT_CUDA_INFO"
	.sectionflags	@""
	.align	4


	//----- nvinfo : EIATTR_CUDA_API_VERSION
	.align		4
        /*0000*/ 	.byte	0x04, 0x37
        /*0002*/ 	.short	(.L_1411 - .L_1410)
.L_1410:
        /*0004*/ 	.word	0x00000082


	//----- nvinfo : EIATTR_KPARAM_INFO
	.align		4
.L_1411:
        /*0008*/ 	.byte	0x04, 0x17
        /*000a*/ 	.short	(.L_1413 - .L_1412)
.L_1412:
        /*000c*/ 	.word	0x00000000
        /*0010*/ 	.short	0x0000
        /*0012*/ 	.short	0x0000
        /*0014*/ 	.byte	0x00, 0xf0, 0xa1, 0x04


	//----- nvinfo : EIATTR_SPARSE_MMA_MASK
	.align		4
.L_1413:
        /*0018*/ 	.byte	0x03, 0x50
        /*001a*/ 	.short	0x0000


	//----- nvinfo : EIATTR_MAXREG_COUNT
	.align		4
        /*001c*/ 	.byte	0x03, 0x1b
        /*001e*/ 	.short	0x00ff


	//----- nvinfo : EIATTR_NUM_BARRIERS
	.align		4
        /*0020*/ 	.byte	0x02, 0x4c
        /*0022*/ 	.byte	0x01
	.zero		1


	//----- nvinfo : EIATTR_MERCURY_ISA_VERSION
	.align		4
        /*0024*/ 	.byte	0x03, 0x5f
        /*0026*/ 	.short	0x0101


	//----- nvinfo : EIATTR_COOP_GROUP_MASK_REGIDS
	.align		4
        /*0028*/ 	.byte	0x04, 0x29
        /*002a*/ 	.short	(.L_1415 - .L_1414)


	//   ....[0]....
.L_1414:
        /*002c*/ 	.word	0xffffffff


	//   ....[1]....
        /*0030*/ 	.word	0xffffffff


	//   ....[2]....
        /*0034*/ 	.word	0xffffffff


	//   ....[3]....
        /*0038*/ 	.word	0xffffffff


	//   ....[4]....
        /*003c*/ 	.word	0xffffffff


	//   ....[5]....
        /*0040*/ 	.word	0xffffffff


	//   ....[6]....
        /*0044*/ 	.word	0xffffffff


	//   ....[7]....
        /*0048*/ 	.word	0xffffffff


	//   ....[8]....
        /*004c*/ 	.word	0xffffffff


	//   ....[9]....
        /*0050*/ 	.word	0xffffffff


	//   ....[10]....
        /*0054*/ 	.word	0x050000eb


	//   ....[11]....
        /*0058*/ 	.word	0x050000eb


	//   ....[12]....
        /*005c*/ 	.word	0x050000eb


	//   ....[13]....
        /*0060*/ 	.word	0x050000eb


	//   ....[14]....
        /*0064*/ 	.word	0x050000eb


	//   ....[15]....
        /*0068*/ 	.word	0x050000eb


	//   ....[16]....
        /*006c*/ 	.word	0x050000eb


	//   ....[17]....
        /*0070*/ 	.word	0x050000eb


	//   ....[18]....
        /*0074*/ 	.word	0x050000eb


	//   ....[19]....
        /*0078*/ 	.word	0x050000eb


	//----- nvinfo : EIATTR_COOP_GROUP_INSTR_OFFSETS
	.align		4
.L_1415:
        /*007c*/ 	.byte	0x04, 0x28
        /*007e*/ 	.short	(.L_1417 - .L_1416)


	//   ....[0]....
.L_1416:
        /*0080*/ 	.word	0x00003350


	//   ....[1]....
        /*0084*/ 	.word	0x00003360


	//   ....[2]....
        /*0088*/ 	.word	0x00003390


	//   ....[3]....
        /*008c*/ 	.word	0x000033a0


	//   ....[4]....
        /*0090*/ 	.word	0x000033d0


	//   ....[5]....
        /*0094*/ 	.word	0x000033e0


	//   ....[6]....
        /*0098*/ 	.word	0x00003410


	//   ....[7]....
        /*009c*/ 	.word	0x00003420


	//   ....[8]....
        /*00a0*/ 	.word	0x00003450


	//   ....[9]....
        /*00a4*/ 	.word	0x00003460


	//   ....[10]....
        /*00a8*/ 	.word	0x0000ce10


	//   ....[11]....
        /*00ac*/ 	.word	0x0000cea0


	//   ....[12]....
        /*00b0*/ 	.word	0x0000cf10


	//   ....[13]....
        /*00b4*/ 	.word	0x0000cf70


	//   ....[14]....
        /*00b8*/ 	.word	0x0000cfe0


	//   ....[15]....
        /*00bc*/ 	.word	0x0000d040


	//   ....[16]....
        /*00c0*/ 	.word	0x0000d0b0


	//   ....[17]....
        /*00c4*/ 	.word	0x0000d110


	//   ....[18]....
        /*00c8*/ 	.word	0x0000d180


	//   ....[19]....
        /*00cc*/ 	.word	0x0000d1e0


	//----- nvinfo : EIATTR_VRC_CTA_INIT_COUNT
	.align		4
.L_1417:
        /*00d0*/ 	.byte	0x02, 0x4a
	.zero		1
	.zero		1


	//----- nvinfo : EIATTR_EXIT_INSTR_OFFSETS
	.align		4
        /*00d4*/ 	.byte	0x04, 0x1c
        /*00d6*/ 	.short	(.L_1419 - .L_1418)


	//   ....[0]....
.L_1418:
        /*00d8*/ 	.word	0x0000cd70


	//   ....[1]....
        /*00dc*/ 	.word	0x0000cda0


	//----- nvinfo : EIATTR_MAX_THREADS
	.align		4
.L_1419:
        /*00e0*/ 	.byte	0x04, 0x05
        /*00e2*/ 	.short	(.L_1421 - .L_1420)
.L_1420:
        /*00e4*/ 	.word	0x00000080
        /*00e8*/ 	.word	0x00000001
        /*00ec*/ 	.word	0x00000001


	//----- nvinfo : EIATTR_CRS_STACK_SIZE
	.align		4
.L_1421:
        /*00f0*/ 	.byte	0x04, 0x1e
        /*00f2*/ 	.short	(.L_1423 - .L_1422)
.L_1422:
        /*00f4*/ 	.word	0x00000000


	//----- nvinfo : EIATTR_CBANK_PARAM_SIZE
	.align		4
.L_1423:
        /*00f8*/ 	.byte	0x03, 0x19
        /*00fa*/ 	.short	0x0128


	//----- nvinfo : EIATTR_PARAM_CBANK
	.align		4
        /*00fc*/ 	.byte	0x04, 0x0a
        /*00fe*/ 	.short	(.L_1425 - .L_1424)
	.align		4
.L_1424:
        /*0100*/ 	.word	index@(.nv.constant0._ZN10layer_norm13ln_bwd_kernelINS_13Kernel_traitsI13__nv_bfloat16S2_S2_S2_fjLj1280ELj1ELj4ELj1ELj16ENS_18Kernel_traits_baseILj1280ES2_S2_S2_S2_fjLj128EEEEELb1ELb0ELb1ELb0EEEvNS_9BwdParamsE)
        /*0104*/ 	.short	0x0380
        /*0106*/ 	.short	0x0128


	//----- nvinfo : EIATTR_SW_WAR
	.align		4
.L_1425:
        /*0108*/ 	.byte	0x04, 0x36
        /*010a*/ 	.short	(.L_1427 - .L_1426)
.L_1426:
        /*010c*/ 	.word	0x00000008
.L_1427:


//--------------------- .nv.info._ZN10layer_norm22ln_bwd_finalize_kernelINS_22Kernel_traits_finalizeILj1280E13__nv_bfloat16S2_S2_S2_fjLb0ELj1024ELj4ENS_18Kernel_traits_baseILj1280ES2_S2_S2_S2_fjLj1024EEEEELb0ELb1EEEvNS_9BwdParamsE --------------------------
	.section	.nv.info._ZN10layer_norm22ln_bwd_finalize_kernelINS_22Kernel_traits_finalizeILj1280E13__nv_bfloat16S2_S2_S2_fjLb0ELj1024ELj4ENS_18Kernel_traits_baseILj1280ES2_S2_S2_S2_fjLj1024EEEEELb0ELb1EEEvNS_9BwdParamsE,"",@"SHT_CUDA_INFO"
	.sectionflags	@""
	.align	4


	//----- nvinfo : EIATTR_CUDA_API_VERSION
	.align		4
        /*0000*/ 	.byte	0x04, 0x37
        /*0002*/ 	.short	(.L_1429 - .L_1428)
.L_1428:
        /*0004*/ 	.word	0x00000082


	//----- nvinfo : EIATTR_KPARAM_INFO
	.align		4
.L_1429:
        /*0008*/ 	.byte	0x04, 0x17
        /*000a*/ 	.short	(.L_1431 - .L_1430)
.L_1430:
        /*000c*/ 	.word	0x00000000
        /*0010*/ 	.short	0x0000
        /*0012*/ 	.short	0x0000
        /*0014*/ 	.byte	0x00, 0xf0, 0xa1, 0x04


	//----- nvinfo : EIATTR_SPARSE_MMA_MASK
	.align		4
.L_1431:
        /*0018*/ 	.byte	0x03, 0x50
        /*001a*/ 	.short	0x0000


	//----- nvinfo : EIATTR_MAXREG_COUNT
	.align		4
        /*001c*/ 	.byte	0x03, 0x1b
        /*001e*/ 	.short	0x0040


	//----- nvinfo : EIATTR_NUM_BARRIERS
	.align		4
        /*0020*/ 	.byte	0x02, 0x4c
        /*0022*/ 	.byte	0x01
	.zero		1


	//----- nvinfo : EIATTR_MERCURY_ISA_VERSION
	.align		4
        /*0024*/ 	.byte	0x03, 0x5f
        /*0026*/ 	.short	0x0101


	//----- nvinfo : EIATTR_COOP_GROUP_MASK_REGIDS
	.align		4
        /*0028*/ 	.byte	0x04, 0x29
        /*002a*/ 	.short	(.L_1433 - .L_1432)


	//   ....[0]....
.L_1432:
        /*002c*/ 	.word	0xffffffff


	//   ....[1]....
        /*0030*/ 	.word	0xffffffff


	//   ....[2]....
        /*0034*/ 	.word	0xffffffff


	//   ....[3]....
        /*0038*/ 	.word	0xffffffff


	//   ....[4]....
        /*003c*/ 	.word	0xffffffff


	//   ....[5]....
        /*0040*/ 	.word	0xffffffff


	//   ....[6]....
        /*0044*/ 	.word	0xffffffff


	//   ....[7]....
        /*0048*/ 	.word	0xffffffff


	//   ....[8]....
        /*004c*/ 	.word	0xffffffff


	//   ....[9]....
        /*0050*/ 	.word	0xffffffff


	//----- nvinfo : EIATTR_COOP_GROUP_INSTR_OFFSETS
	.align		4
.L_1433:
        /*0054*/ 	.byte	0x04, 0x28
        /*0056*/ 	.short	(.L_1435 - .L_1434)


	//   ....[0]....
.L_1434:
        /*0058*/ 	.word	0x00001630


	//   ....[1]....
        /*005c*/ 	.word	0x00001640


	//   ....[2]....
        /*0060*/ 	.word	0x00001670


	//   ....[3]....
        /*0064*/ 	.word	0x00001680


	//   ....[4]....
        /*0068*/ 	.word	0x000016b0


	//   ....[5]....
        /*006c*/ 	.word	0x000016d0


	//   ....[6]....
        /*0070*/ 	.word	0x00001700


	//   ....[7]....
        /*0074*/ 	.word	0x00001710


	//   ....[8]....
        /*0078*/ 	.word	0x00001740


	//   ....[9]....
        /*007c*/ 	.word	0x00001750


	//----- nvinfo : EIATTR_VRC_CTA_INIT_COUNT
	.align		4
.L_1435:
        /*0080*/ 	.byte	0x02, 0x4a
	.zero		1
	.zero		1


	//----- nvinfo : EIATTR_EXIT_INSTR_OFFSETS
	.align		4
        /*0084*/ 	.byte	0x04, 0x1c
        /*0086*/ 	.short	(.L_1437 - .L_1436)


	//   ....[0]....
.L_1436:
        /*0088*/ 	.word	0x00000070


	//   ....[1]....
        /*008c*/ 	.word	0x000017b0


	//   ....[2]....
        /*0090*/ 	.word	0x00001880


	//----- nvinfo : EIATTR_MAX_THREADS
	.align		4
.L_1437:
        /*0094*/ 	.byte	0x04, 0x05
        /*0096*/ 	.short	(.L_1439 - .L_1438)
.L_1438:
        /*0098*/ 	.word	0x00000400
        /*009c*/ 	.word	0x00000001
        /*00a0*/ 	.word	0x00000001


	//----- nvinfo : EIATTR_CRS_STACK_SIZE
	.align		4
.L_1439:
        /*00a4*/ 	.byte	0x04, 0x1e
        /*00a6*/ 	.short	(.L_1441 - .L_1440)
.L_1440:
        /*00a8*/ 	.word	0x00000000


	//----- nvinfo : EIATTR_CBANK_PARAM_SIZE
	.align		4
.L_1441:
        /*00ac*/ 	.byte	0x03, 0x19
        /*00ae*/ 	.short	0x0128


	//----- nvinfo : EIATTR_PARAM_CBANK
	.align		4
        /*00b0*/ 	.byte	0x04, 0x0a
        /*00b2*/ 	.short	(.L_1443 - .L_1442)
	.align		4
.L_1442:
        /*00b4*/ 	.word	index@(.nv.constant0._ZN10layer_norm22ln_bwd_finalize_kernelINS_22Kernel_traits_finalizeILj1280E13__nv_bfloat16S2_S2_S2_fjLb0ELj1024ELj4ENS_18Kernel_traits_baseILj1280ES2_S2_S2_S2_fjLj1024EEEEELb0ELb1EEEvNS_9BwdParamsE)
        /*00b8*/ 	.short	0x0380
        /*00ba*/ 	.short	0x0128


	//----- nvinfo : EIATTR_SW_WAR
	.align		4
.L_1443:
        /*00bc*/ 	.byte	0x04, 0x36
        /*00be*/ 	.short	(.L_1445 - .L_1444)
.L_1444:
        /*00c0*/ 	.word	0x00000008
.L_1445:


//--------------------- .nv.info._ZN10layer_norm13ln_bwd_kernelINS_13Kernel_traitsI13__nv_bfloat16S2_S2_S2_fjLj1280ELj1ELj4ELj1ELj16ENS_18Kernel_traits_baseILj1280ES2_S2_S2_S2_fjLj128EEEEELb1ELb0ELb1ELb1EEEvNS_9BwdParamsE --------------------------
	.section	.nv.info._ZN10layer_norm13ln_bwd_kernelINS_13Kernel_traitsI13__nv_bfloat16S2_S2_S2_fjLj1280ELj1ELj4ELj1ELj16ENS_18Kernel_traits_baseILj1280ES2_S2_S2_S2_fjLj128EEEEELb1ELb0ELb1ELb1EEEvNS_9BwdParamsE,"",@"SHT_CUDA_INFO"
	.sectionflags	@""
	.align	4


	//----- nvinfo : EIATTR_CUDA_API_VERSION
	.align		4
        /*0000*/ 	.byte	0x04, 0x37
        /*0002*/ 	.short	(.L_1447 - .L_1446)
.L_1446:
        /*0004*/ 	.word	0x00000082


	//----- nvinfo : EIATTR_KPARAM_INFO
	.align		4
.L_1447:
        /*0008*/ 	.byte	0x04, 0x17
        /*000a*/ 	.short	(.L_1449 - .L_1448)
.L_1448:
        /*000c*/ 	.word	0x00000000
        /*0010*/ 	.short	0x0000
        /*0012*/ 	.short	0x0000
        /*0014*/ 	.byte	0x00, 0xf0, 0xa1, 0x04


	//----- nvinfo : EIATTR_SPARSE_MMA_MASK
	.align		4
.L_1449:
        /*0018*/ 	.byte	0x03, 0x50
        /*001a*/ 	.short	0x0000


	//----- nvinfo : EIATTR_MAXREG_COUNT
	.align		4
        /*001c*/ 	.byte	0x03, 0x1b
        /*001e*/ 	.short	0x00ff


	//----- nvinfo : EIATTR_NUM_BARRIERS
	.align		4
        /*0020*/ 	.byte	0x02, 0x4c
        /*0022*/ 	.byte	0x01
	.zero		1


	//----- nvinfo : EIATTR_MERCURY_ISA_VERSION
	.align		4
        /*0024*/ 	.byte	0x03, 0x5f
        /*0026*/ 	.short	0x0101


	//----- nvinfo : EIATTR_COOP_GROUP_MASK_REGIDS
	.align		4
        /*0028*/ 	.byte	0x04, 0x29
        /*002a*/ 	.short	(.L_1451 - .L_1450)


	//   ....[0]....
.L_1450:
        /*002c*/ 	.word	0xffffffff


	//   ....[1]....
        /*0030*/ 	.word	0xffffffff


	//   ....[2]....
        /*0034*/ 	.word	0xffffffff


	//   ....[3]....
        /*0038*/ 	.word	0xffffffff


	//   ....[4]....
        /*003c*/ 	.word	0xffffffff


	//   ....[5]....
        /*0040*/ 	.word	0xffffffff


	//   ....[6]....
        /*0044*/ 	.word	0xffffffff


	//   ....[7]....
        /*0048*/ 	.word	0xffffffff


	//   ....[8]....
        /*004c*/ 	.word	0xffffffff


	//   ....[9]....
        /*0050*/ 	.word	0xffffffff


	//   ....[10]....
        /*0054*/ 	.word	0x050000c2


	//   ....[11]....
        /*0058*/ 	.word	0x050000c2


	//   ....[12]....
        /*005c*/ 	.word	0x050000c2


	//   ....[13]....
        /*0060*/ 	.word	0x050000c2


	//   ....[14]....
        /*0064*/ 	.word	0x050000c2


	//   ....[15]....
        /*0068*/ 	.word	0x050000c2


	//   ....[16]....
        /*006c*/ 	.word	0x050000c2


	//   ....[17]....
        /*0070*/ 	.word	0x050000c2


	//   ....[18]....
        /*0074*/ 	.word	0x050000c2


	//   ....[19]....
        /*0078*/ 	.word	0x050000c2


	//----- nvinfo : EIATTR_COOP_GROUP_INSTR_OFFSETS
	.align		4
.L_1451:
        /*007c*/ 	.byte	0x04, 0x28
        /*007e*/ 	.short	(.L_1453 - .L_1452)


	//   ....[0]....
.L_1452:
        /*0080*/ 	.word	0x00002b90


	//   ....[1]....
        /*0084*/ 	.word	0x00002ba0


	//   ....[2]....
        /*0088*/ 	.word	0x00002bd0


	//   ....[3]....
        /*008c*/ 	.word	0x00002be0


	//   ....[4]....
        /*0090*/ 	.word	0x00002c10


	//   ....[5]....
        /*0094*/ 	.word	0x00002c20


	//   ....[6]....
        /*0098*/ 	.word	0x00002c50


	//   ....[7]....
        /*009c*/ 	.word	0x00002c60


	//   ....[8]....
        /*00a0*/ 	.word	0x00002c90


	//   ....[9]....
        /*00a4*/ 	.word	0x00002ca0


	//   ....[10]....
        /*00a8*/ 	.word	0x0000be50


	//   ....[11]....
        /*00ac*/ 	.word	0x0000bee0


	//   ....[12]....
        /*00b0*/ 	.word	0x0000bf50


	//   ....[13]....
        /*00b4*/ 	.word	0x0000bfb0


	//   ....[14]....
        /*00b8*/ 	.word	0x0000c020


	//   ....[15]....
        /*00bc*/ 	.word	0x0000c080


	//   ....[16]....
        /*00c0*/ 	.word	0x0000c0f0


	//   ....[17]....
        /*00c4*/ 	.word	0x0000c150


	//   ....[18]....
        /*00c8*/ 	.word	0x0000c1c0


	//   ....[19]....
        /*00cc*/ 	.word	0x0000c220


	//----- nvinfo : EIATTR_VRC_CTA_INIT_COUNT
	.align		4
.L_1453:
        /*00d0*/ 	.byte	0x02, 0x4a
	.zero		1
	.zero		1


	//----- nvinfo : EIATTR_EXIT_INSTR_OFFSETS
	.align		4
        /*00d4*/ 	.byte	0x04, 0x1c
        /*00d6*/ 	.short	(.L_1455 - .L_1454)


	//   ....[0]....
.L_1454:
        /*00d8*/ 	.word	0x0000bde0


	//----- nvinfo : EIATTR_MAX_THREADS
	.align		4
.L_1455:
        /*00dc*/ 	.byte	0x04, 0x05
        /*00de*/ 	.short	(.L_1457 - .L_1456)
.L_1456:
        /*00e0*/ 	.word	0x00000080
        /*00e4*/ 	.word	0x00000001
        /*00e8*/ 	.word	0x00000001


	//----- nvinfo : EIATTR_CRS_STACK_SIZE
	.align		4
.L_1457:
        /*00ec*/ 	.byte	0x04, 0x1e
        /*00ee*/ 	.short	(.L_1459 - .L_1458)
.L_1458:
        /*00f0*/ 	.word	0x00000000


	//----- nvinfo : EIATTR_CBANK_PARAM_SIZE
	.align		4
.L_1459:
        /*00f4*/ 	.byte	0x03, 0x19
        /*00f6*/ 	.short	0x0128


	//----- nvinfo : EIATTR_PARAM_CBANK
	.align		4
        /*00f8*/ 	.byte	0x04, 0x0a
        /*00fa*/ 	.short	(.L_1461 - .L_1460)
	.align		4
.L_1460:
        /*00fc*/ 	.word	index@(.nv.constant0._ZN10layer_norm13ln_bwd_kernelINS_13Kernel_traitsI13__nv_bfloat16S2_S2_S2_fjLj1280ELj1ELj4ELj1ELj16ENS_18Kernel_traits_baseILj1280ES2_S2_S2_S2_fjLj128EEEEELb1ELb0ELb1ELb1EEEvNS_9BwdParamsE)
        /*0100*/ 	.short	0x0380
        /*0102*/ 	.short	0x0128


	//----- nvinfo : EIATTR_SW_WAR
	.align		4
.L_1461:
        /*0104*/ 	.byte	0x04, 0x36
        /*0106*/ 	.short	(.L_1463 - .L_1462)
.L_1462:
        /*0108*/ 	.word	0x00000008
.L_1463:


//--------------------- .nv.info._ZN10layer_norm13ln_bwd_kernelINS_13Kernel_traitsI13__nv_bfloat16S2_S2_S2_fjLj1280ELj1ELj4ELj1ELj16ENS_18Kernel_traits_baseILj1280ES2_S2_S2_S2_fjLj128EEEEELb1ELb1ELb0ELb0EEEvNS_9BwdParamsE --------------------------
	.section	.nv.info._ZN10layer_norm13ln_bwd_kernelINS_13Kernel_traitsI13__nv_bfloat16S2_S2_S2_fjLj1280ELj1ELj4ELj1ELj16ENS_18Kernel_traits_baseILj1280ES2_S2_S2_S2_fjLj128EEEEELb1ELb1ELb0ELb0EEEvNS_9BwdParamsE,"",@"SHT_CUDA_INFO"
	.sectionflags	@""
	.align	4


	//----- nvinfo : EIATTR_CUDA_API_VERSION
	.align		4
        /*0000*/ 	.byte	0x04, 0x37
        /*0002*/ 	.short	(.L_1465 - .L_1464)
.L_1464:
        /*0004*/ 	.word	0x00000082


	//----- nvinfo : EIATTR_KPARAM_INFO
	.align		4
.L_1465:
        /*0008*/ 	.byte	0x04, 0x17
        /*000a*/ 	.short	(.L_1467 - .L_1466)
.L_1466:
        /*000c*/ 	.word	0x00000000
        /*0010*/ 	.short	0x0000
        /*0012*/ 	.short	0x0000
        /*0014*/ 	.byte	0x00, 0xf0, 0xa1, 0x04


	//----- nvinfo : EIATTR_SPARSE_MMA_MASK
	.align		4
.L_1467:
        /*0018*/ 	.byte	0x03, 0x50
        /*001a*/ 	.short	0x0000


	//----- nvinfo : EIATTR_MAXREG_COUNT
	.align		4
        /*001c*/ 	.byte	0x03, 0x1b
        /*001e*/ 	.short	0x00ff


	//----- nvinfo : EIATTR_NUM_BARRIERS
	.align		4
        /*0020*/ 	.byte	0x02, 0x4c
        /*0022*/ 	.byte	0x01
	.zero		1


	//----- nvinfo : EIATTR_ANNOTATIONS
	.align		4
        /*0024*/ 	.byte	0x04, 0x55
        /*0026*/ 	.short	(.L_1469 - .L_1468)


	//   ....[0]....
.L_1468:
        /* <DEDUP_REMOVED lines=149> */


	//----- nvinfo : EIATTR_MERCURY_ISA_VERSION
	.align		4
.L_1469:
        /*0960*/ 	.byte	0x03, 0x5f
        /*0962*/ 	.short	0x0101


	//----- nvinfo : EIATTR_COOP_GROUP_MASK_REGIDS
	.align		4
        /*0964*/ 	.byte	0x04, 0x29
        /*0966*/ 	.short	(.L_1471 - .L_1470)


	//   ....[0]....
.L_1470:
        /*0968*/ 	.word	0xffffffff


	//   ....[1]....
        /*096c*/ 	.word	0xffffffff


	//   ....[2]....
        /*0970*/ 	.word	0xffffffff


	//   ....[3]....
        /*0974*/ 	.word	0xffffffff


	//   ....[4]....
        /*0978*/ 	.word	0xffffffff


	//   ....[5]....
        /*097c*/ 	.word	0xffffffff


	//   ....[6]....
        /*0980*/ 	.word	0xffffffff


	//   ....[7]....
        /*0984*/ 	.word	0xffffffff


	//   ....[8]....
        /*0988*/ 	.word	0xffffffff


	//   ....[9]....
        /*098c*/ 	.word	0xffffffff


	//   ....[10]....
        /*0990*/ 	.word	0x05000015


	//   ....[11]....
        /*0994*/ 	.word	0x05000015


	//   ....[12]....
        /*0998*/ 	.word	0x05000015


	//   ....[13]....
        /*099c*/ 	.word	0x05000015


	//   ....[14]....
        /*09a0*/ 	.word	0x05000015


	//   ....[15]....
        /*09a4*/ 	.word	0x05000015


	//   ....[16]....
        /*09a8*/ 	.word	0x05000015


	//   ....[17]....
        /*09ac*/ 	.word	0x05000015


	//   ....[18]....
        /*09b0*/ 	.word	0x05000015


	//   ....[19]....
        /*09b4*/ 	.word	0x05000015


	//----- nvinfo : EIATTR_COOP_GROUP_INSTR_OFFSETS
	.align		4
.L_1471:
        /*09b8*/ 	.byte	0x04, 0x28
        /*09ba*/ 	.short	(.L_1473 - .L_1472)


	//   ....[0]....
.L_1472:
        /*09bc*/ 	.word	0x00003dc0


	//   ....[1]....
        /*09c0*/ 	.word	0x00003de0


	//   ....[2]....
        /*09c4*/ 	.word	0x00003e00


	//   ....[3]....
        /*09c8*/ 	.word	0x00003e20


	//   ....[4]....
        /*09cc*/ 	.word	0x00003e40


	//   ....[5]....
        /*09d0*/ 	.word	0x00003e60


	//   ....[6]....
        /*09d4*/ 	.word	0x00003e80


	//   ....[7]....
        /*09d8*/ 	.word	0x00003ea0


	//   ....[8]....
        /*09dc*/ 	.word	0x00003eb0


	//   ....[9]....
        /*09e0*/ 	.word	0x00003ed0


	//   ....[10]....
        /*09e4*/ 	.word	0x00012400


	//   ....[11]....
        /*09e8*/ 	.word	0x000124a0


	//   ....[12]....
        /*09ec*/ 	.word	0x00012520


	//   ....[13]....
        /*09f0*/ 	.word	0x00012590


	//   ....[14]....
        /*09f4*/ 	.word	0x00012610


	//   ....[15]....
        /*09f8*/ 	.word	0x00012680


	//   ....[16]....
        /*09fc*/ 	.word	0x00012700


	//   ....[17]....
        /*0a00*/ 	.word	0x00012770


	//   ....[18]....
        /*0a04*/ 	.word	0x000127f0


	//   ....[19]....
        /*0a08*/ 	.word	0x00012840


	//----- nvinfo : EIATTR_VRC_CTA_INIT_COUNT
	.align		4
.L_1473:
        /*0a0c*/ 	.byte	0x02, 0x4a
	.zero		1
	.zero		1


	//----- nvinfo : EIATTR_EXIT_INSTR_OFFSETS
	.align		4
        /*0a10*/ 	.byte	0x04, 0x1c
        /*0a12*/ 	.short	(.L_1475 - .L_1474)


	//   ....[0]....
.L_1474:
        /*0a14*/ 	.word	0x00012310


	//   ....[1]....
        /*0a18*/ 	.word	0x00012390


	//----- nvinfo : EIATTR_MAX_THREADS
	.align		4
.L_1475:
        /*0a1c*/ 	.byte	0x04, 0x05
        /*0a1e*/ 	.short	(.L_1477 - .L_1476)
.L_1476:
        /*0a20*/ 	.word	0x00000080
        /*0a24*/ 	.word	0x00000001
        /*0a28*/ 	.word	0x00000001


	//----- nvinfo : EIATTR_CRS_STACK_SIZE
	.align		4
.L_1477:
        /*0a2c*/ 	.byte	0x04, 0x1e
        /*0a2e*/ 	.short	(.L_1479 - .L_1478)
.L_1478:
        /*0a30*/ 	.word	0x00000000


	//----- nvinfo : EIATTR_CBANK_PARAM_SIZE
	.align		4
.L_1479:
        /*0a34*/ 	.byte	0x03, 0x19
        /*0a36*/ 	.short	0x0128


	//----- nvinfo : EIATTR_PARAM_CBANK
	.align		4
        /*0a38*/ 	.byte	0x04, 0x0a
        /*0a3a*/ 	.short	(.L_1481 - .L_1480)
	.align		4
.L_1480:
        /*0a3c*/ 	.word	index@(.nv.constant0._ZN10layer_norm13ln_bwd_kernelINS_13Kernel_traitsI13__nv_bfloat16S2_S2_S2_fjLj1280ELj1ELj4ELj1ELj16ENS_18Kernel_traits_baseILj1280ES2_S2_S2_S2_fjLj128EEEEELb1ELb1ELb0ELb0EEEvNS_9BwdParamsE)
        /*0a40*/ 	.short	0x0380
        /*0a42*/ 	.short	0x0128


	//----- nvinfo : EIATTR_SW_WAR
	.align		4
.L_1481:
        /*0a44*/ 	.byte	0x04, 0x36
        /*0a46*/ 	.short	(.L_1483 - .L_1482)
.L_1482:
        /*0a48*/ 	.word	0x00000008
.L_1483:


//--------------------- .nv.info._ZN10layer_norm13ln_bwd_kernelINS_13Kernel_traitsI13__nv_bfloat16S2_S2_S2_fjLj1280ELj1ELj4ELj1ELj16ENS_18Kernel_traits_baseILj1280ES2_S2_S2_S2_fjLj128EEEEELb1ELb1ELb0ELb1EEEvNS_9BwdParamsE --------------------------
	.section	.nv.info._ZN10layer_norm13ln_bwd_kernelINS_13Kernel_traitsI13__nv_bfloat16S2_S2_S2_fjLj1280ELj1ELj4ELj1ELj16ENS_18Kernel_traits_baseILj1280ES2_S2_S2_S2_fjLj128EEEEELb1ELb1ELb0ELb1EEEvNS_9BwdParamsE,"",@"SHT_CUDA_INFO"
	.sectionflags	@""
	.align	4


	//----- nvinfo : EIATTR_CUDA_API_VERSION
	.align		4
        /*0000*/ 	.byte	0x04, 0x37
        /*0002*/ 	.short	(.L_1485 - .L_1484)
.L_1484:
        /*0004*/ 	.word	0x00000082


	//----- nvinfo : EIATTR_KPARAM_INFO
	.align		4
.L_1485:
        /*0008*/ 	.byte	0x04, 0x17
        /*000a*/ 	.short	(.L_1487 - .L_1486)
.L_1486:
        /*000c*/ 	.word	0x00000000
        /*0010*/ 	.short	0x0000
        /*0012*/ 	.short	0x0000
        /*0014*/ 	.byte	0x00, 0xf0, 0xa1, 0x04


	//----- nvinfo : EIATTR_SPARSE_MMA_MASK
	.align		4
.L_1487:
        /*0018*/ 	.byte	0x03, 0x50
        /*001a*/ 	.short	0x0000


	//----- nvinfo : EIATTR_MAXREG_COUNT
	.align		4
        /*001c*/ 	.byte	0x03, 0x1b
        /*001e*/ 	.short	0x00ff


	//----- nvinfo : EIATTR_NUM_BARRIERS
	.align		4
        /*0020*/ 	.byte	0x02, 0x4c
        /*0022*/ 	.byte	0x01
	.zero		1


	//----- nvinfo : EIATTR_ANNOTATIONS
	.align		4
        /*0024*/ 	.byte	0x04, 0x55
        /*0026*/ 	.short	(.L_1489 - .L_1488)


	//   ....[0]....
.L_1488:
        /* <DEDUP_REMOVED lines=324> */


	//----- nvinfo : EIATTR_MERCURY_ISA_VERSION
	.align		4
.L_1489:
        /*1458*/ 	.byte	0x03, 0x5f
        /*145a*/ 	.short	0x0101


	//----- nvinfo : EIATTR_COOP_GROUP_MASK_REGIDS
	.align		4
        /*145c*/ 	.byte	0x04, 0x29
        /*145e*/ 	.short	(.L_1491 - .L_1490)


	//   ....[0]....
.L_1490:
        /*1460*/ 	.word	0xffffffff


	//   ....[1]....
        /*1464*/ 	.word	0xffffffff


	//   ....[2]....
        /*1468*/ 	.word	0xffffffff


	//   ....[3]....
        /*146c*/ 	.word	0xffffffff


	//   ....[4]....
        /*1470*/ 	.word	0xffffffff


	//   ....[5]....
        /*1474*/ 	.word	0xffffffff


	//   ....[6]....
        /*1478*/ 	.word	0xffffffff


	//   ....[7]....
        /*147c*/ 	.word	0xffffffff


	//   ....[8]....
        /*1480*/ 	.word	0xffffffff


	//   ....[9]....
        /*1484*/ 	.word	0xffffffff


	//   ....[10]....
        /*1488*/ 	.word	0x050000bf


	//   ....[11]....
        /*148c*/ 	.word	0x050000bf


	//   ....[12]....
        /*1490*/ 	.word	0x050000bf


	//   ....[13]....
        /*1494*/ 	.word	0x050000bf


	//   ....[14]....
        /*1498*/ 	.word	0x050000bf


	//   ....[15]....
        /*149c*/ 	.word	0x050000bf


	//   ....[16]....
        /*14a0*/ 	.word	0x050000bf


	//   ....[17]....
        /*14a4*/ 	.word	0x050000bf


	//   ....[18]....
        /*14a8*/ 	.word	0x050000bf


	//   ....[19]....
        /*14ac*/ 	.word	0x050000bf


	//----- nvinfo : EIATTR_COOP_GROUP_INSTR_OFFSETS
	.align		4
.L_1491:
        /*14b0*/ 	.byte	0x04, 0x28
        /*14b2*/ 	.short	(.L_1493 - .L_1492)


	//   ....[0]....
.L_1492:
        /*14b4*/ 	.word	0x000059e0


	//   ....[1]....
        /*14b8*/ 	.word	0x00005a00


	//   ....[2]....
        /*14bc*/ 	.word	0x00005a20


	//   ....[3]....
        /*14c0*/ 	.word	0x00005a40


	//   ....[4]....
        /*14c4*/ 	.word	0x00005a60


	//   ....[5]....
        /*14c8*/ 	.word	0x00005a80


	//   ....[6]....
        /*14cc*/ 	.word	0x00005aa0


	//   ....[7]....
        /*14d0*/ 	.word	0x00005ac0


	//   ....[8]....
        /*14d4*/ 	.word	0x000060a0


	//   ....[9]....
        /*14d8*/ 	.word	0x000060b0


	//   ....[10]....
        /*14dc*/ 	.word	0x000118d0


	//   ....[11]....
        /*14e0*/ 	.word	0x00011960


	//   ....[12]....
        /*14e4*/ 	.word	0x000119d0


	//   ....[13]....
        /*14e8*/ 	.word	0x00011a30


	//   ....[14]....
        /*14ec*/ 	.word	0x00011aa0


	//   ....[15]....
        /*14f0*/ 	.word	0x00011b00


	//   ....[16]....
        /*14f4*/ 	.word	0x00011b70


	//   ....[17]....
        /*14f8*/ 	.word	0x00011bd0


	//   ....[18]....
        /*14fc*/ 	.word	0x00011ff0


	//   ....[19]....
        /*1500*/ 	.word	0x00012230


	//----- nvinfo : EIATTR_VRC_CTA_INIT_COUNT
	.align		4
.L_1493:
        /*1504*/ 	.byte	0x02, 0x4a
	.zero		1
	.zero		1


	//----- nvinfo : EIATTR_EXIT_INSTR_OFFSETS
	.align		4
        /*1508*/ 	.byte	0x04, 0x1c
        /*150a*/ 	.short	(.L_1495 - .L_1494)


	//   ....[0]....
.L_1494:
        /*150c*/ 	.word	0x00011860


	//----- nvinfo : EIATTR_MAX_THREADS
	.align		4
.L_1495:
        /*1510*/ 	.byte	0x04, 0x05
        /*1512*/ 	.short	(.L_1497 - .L_1496)
.L_1496:
        /*1514*/ 	.word	0x00000080
        /*1518*/ 	.word	0x00000001
        /*151c*/ 	.word	0x00000001


	//----- nvinfo : EIATTR_CRS_STACK_SIZE
	.align		4
.L_1497:
        /*1520*/ 	.byte	0x04, 0x1e
        /*1522*/ 	.short	(.L_1499 - .L_1498)
.L_1498:
        /*1524*/ 	.word	0x00000000


	//----- nvinfo : EIATTR_CBANK_PARAM_SIZE
	.align		4
.L_1499:
        /*1528*/ 	.byte	0x03, 0x19
        /*152a*/ 	.short	0x0128


	//----- nvinfo : EIATTR_PARAM_CBANK
	.align		4
        /*152c*/ 	.byte	0x04, 0x0a
        /*152e*/ 	.short	(.L_1501 - .L_1500)
	.align		4
.L_1500:
        /*1530*/ 	.word	index@(.nv.constant0._ZN10layer_norm13ln_bwd_kernelINS_13Kernel_traitsI13__nv_bfloat16S2_S2_S2_fjLj1280ELj1ELj4ELj1ELj16ENS_18Kernel_traits_baseILj1280ES2_S2_S2_S2_fjLj128EEEEELb1ELb1ELb0ELb1EEEvNS_9BwdParamsE)
        /*1534*/ 	.short	0x0380
        /*1536*/ 	.short	0x0128


	//----- nvinfo : EIATTR_SW_WAR
	.align		4
.L_1501:
        /*1538*/ 	.byte	0x04, 0x36
        /*153a*/ 	.short	(.L_1503 - .L_1502)
.L_1502:
        /*153c*/ 	.word	0x00000008
.L_1503:


//--------------------- .nv.info._ZN10layer_norm22ln_bwd_finalize_kernelINS_22Kernel_traits_finalizeILj1280E13__nv_bfloat16S2_S2_S2_fjLb1ELj1024ELj4ENS_18Kernel_traits_baseILj1280ES2_S2_S2_S2_fjLj1024EEEEELb1ELb0EEEvNS_9BwdParamsE --------------------------
	.section	.nv.info._ZN10layer_norm22ln_bwd_finalize_kernelINS_22Kernel_traits_finalizeILj1280E13__nv_bfloat16S2_S2_S2_fjLb1ELj1024ELj4ENS_18Kernel_traits_baseILj1280ES2_S2_S2_S2_fjLj1024EEEEELb1ELb0EEEvNS_9BwdParamsE,"",@"SHT_CUDA_INFO"
	.sectionflags	@""
	.align	4


	//----- nvinfo : EIATTR_CUDA_API_VERSION
	.align		4
        /*0000*/ 	.byte	0x04, 0x37
        /*0002*/ 	.short	(.L_1505 - .L_1504)
.L_1504:
        /*0004*/ 	.word	0x00000082


	//----- nvinfo : EIATTR_KPARAM_INFO
	.align		4
.L_1505:
        /*0008*/ 	.byte	0x04, 0x17
        /*000a*/ 	.short	(.L_1507 - .L_1506)
.L_1506:
        /*000c*/ 	.word	0x00000000
        /*0010*/ 	.short	0x0000
        /*0012*/ 	.short	0x0000
        /*0014*/ 	.byte	0x00, 0xf0, 0xa1, 0x04


	//----- nvinfo : EIATTR_SPARSE_MMA_MASK
	.align		4
.L_1507:
        /*0018*/ 	.byte	0x03, 0x50
        /*001a*/ 	.short	0x0000


	//----- nvinfo : EIATTR_MAXREG_COUNT
	.align		4
        /*001c*/ 	.byte	0x03, 0x1b
        /*001e*/ 	.short	0x0040


	//----- nvinfo : EIATTR_NUM_BARRIERS
	.align		4
        /*0020*/ 	.byte	0x02, 0x4c
        /*0022*/ 	.byte	0x01
	.zero		1


	//----- nvinfo : EIATTR_MERCURY_ISA_VERSION
	.align		4
        /*0024*/ 	.byte	0x03, 0x5f
        /*0026*/ 	.short	0x0101


	//----- nvinfo : EIATTR_COOP_GROUP_MASK_REGIDS
	.align		4
        /*0028*/ 	.byte	0x04, 0x29
        /*002a*/ 	.short	(.L_1509 - .L_1508)


	//   ....[0]....
.L_1508:
        /*002c*/ 	.word	0xffffffff


	//   ....[1]....
        /*0030*/ 	.word	0xffffffff


	//   ....[2]....
        /*0034*/ 	.word	0xffffffff


	//   ....[3]....
        /*0038*/ 	.word	0xffffffff


	//   ....[4]....
        /*003c*/ 	.word	0xffffffff


	//   ....[5]....
        /*0040*/ 	.word	0xffffffff


	//   ....[6]....
        /*0044*/ 	.word	0xffffffff


	//   ....[7]....
        /*0048*/ 	.word	0xffffffff


	//   ....[8]....
        /*004c*/ 	.word	0xffffffff


	//   ....[9]....
        /*0050*/ 	.word	0xffffffff


	//   ....[10]....
        /*0054*/ 	.word	0xffffffff


	//   ....[11]....
        /*0058*/ 	.word	0xffffffff


	//   ....[12]....
        /*005c*/ 	.word	0xffffffff


	//   ....[13]....
        /*0060*/ 	.word	0xffffffff


	//   ....[14]....
        /*0064*/ 	.word	0xffffffff


	//----- nvinfo : EIATTR_COOP_GROUP_INSTR_OFFSETS
	.align		4
.L_1509:
        /*0068*/ 	.byte	0x04, 0x28
        /*006a*/ 	.short	(.L_1511 - .L_1510)


	//   ....[0]....
.L_1510:
        /*006c*/ 	.word	0x00001060


	//   ....[1]....
        /*0070*/ 	.word	0x00001070


	//   ....[2]....
        /*0074*/ 	.word	0x00001080


	//   ....[3]....
        /*0078*/ 	.word	0x000010b0


	//   ....[4]....
        /*007c*/ 	.word	0x000010d0


	//   ....[5]....
        /*0080*/ 	.word	0x000010e0


	//   ....[6]....
        /*0084*/ 	.word	0x00001110


	//   ....[7]....
        /*0088*/ 	.word	0x00001130


	//   ....[8]....
        /*008c*/ 	.word	0x00001140


	//   ....[9]....
        /*0090*/ 	.word	0x00001180


	//   ....[10]....
        /*0094*/ 	.word	0x000011b0


	//   ....[11]....
        /*0098*/ 	.word	0x000011c0


	//   ....[12]....
        /*009c*/ 	.word	0x00001200


	//   ....[13]....
        /*00a0*/ 	.word	0x00001220


	//   ....[14]....
        /*00a4*/ 	.word	0x00001230


	//----- nvinfo : EIATTR_VRC_CTA_INIT_COUNT
	.align		4
.L_1511:
        /*00a8*/ 	.byte	0x02, 0x4a
	.zero		1
	.zero		1


	//----- nvinfo : EIATTR_EXIT_INSTR_OFFSETS
	.align		4
        /*00ac*/ 	.byte	0x04, 0x1c
        /*00ae*/ 	.short	(.L_1513 - .L_1512)


	//   ....[0]....
.L_1512:
        /*00b0*/ 	.word	0x00000060


	//   ....[1]....
        /*00b4*/ 	.word	0x000012b0


	//   ....[2]....
        /*00b8*/ 	.word	0x000012e0


	//   ....[3]....
        /*00bc*/ 	.word	0x000013f0


	//----- nvinfo : EIATTR_MAX_THREADS
	.align		4
.L_1513:
        /*00c0*/ 	.byte	0x04, 0x05
        /*00c2*/ 	.short	(.L_1515 - .L_1514)
.L_1514:
        /*00c4*/ 	.word	0x00000400
        /*00c8*/ 	.word	0x00000001
        /*00cc*/ 	.word	0x00000001


	//----- nvinfo : EIATTR_CRS_STACK_SIZE
	.align		4
.L_1515:
        /*00d0*/ 	.byte	0x04, 0x1e
        /*00d2*/ 	.short	(.L_1517 - .L_1516)
.L_1516:
        /*00d4*/ 	.word	0x00000000


	//----- nvinfo : EIATTR_CBANK_PARAM_SIZE
	.align		4
.L_1517:
        /*00d8*/ 	.byte	0x03, 0x19
        /*00da*/ 	.short	0x0128


	//----- nvinfo : EIATTR_PARAM_CBANK
	.align		4
        /*00dc*/ 	.byte	0x04, 0x0a
        /*00de*/ 	.short	(.L_1519 - .L_1518)
	.align		4
.L_1518:
        /*00e0*/ 	.word	index@(.nv.constant0._ZN10layer_norm22ln_bwd_finalize_kernelINS_22Kernel_traits_finalizeILj1280E13__nv_bfloat16S2_S2_S2_fjLb1ELj1024ELj4ENS_18Kernel_traits_baseILj1280ES2_S2_S2_S2_fjLj1024EEEEELb1ELb0EEEvNS_9BwdParamsE)
        /*00e4*/ 	.short	0x0380
        /*00e6*/ 	.short	0x0128


	//----- nvinfo : EIATTR_SW_WAR
	.align		4
.L_1519:
        /*00e8*/ 	.byte	0x04, 0x36
        /*00ea*/ 	.short	(.L_1521 - .L_1520)
.L_1520:
        /*00ec*/ 	.word	0x00000008
.L_1521:


//--------------------- .nv.info._ZN10layer_norm13ln_bwd_kernelINS_13Kernel_traitsI13__nv_bfloat16S2_S2_S2_fjLj1280ELj1ELj4ELj1ELj16ENS_18Kernel_traits_baseILj1280ES2_S2_S2_S2_fjLj128EEEEELb1ELb1ELb1ELb0EEEvNS_9BwdParamsE --------------------------
	.section	.nv.info._ZN10layer_norm13ln_bwd_kernelINS_13Kernel_traitsI13__nv_bfloat16S2_S2_S2_fjLj1280ELj1ELj4ELj1ELj16ENS_18Kernel_traits_baseILj1280ES2_S2_S2_S2_fjLj128EEEEELb1ELb1ELb1ELb0EEEvNS_9BwdParamsE,"",@"SHT_CUDA_INFO"
	.sectionflags	@""
	.align	4


	//----- nvinfo : EIATTR_CUDA_API_VERSION
	.align		4
        /*0000*/ 	.byte	0x04, 0x37
        /*0002*/ 	.short	(.L_1523 - .L_1522)
.L_1522:
        /*0004*/ 	.word	0x00000082


	//----- nvinfo : EIATTR_KPARAM_INFO
	.align		4
.L_1523:
        /*0008*/ 	.byte	0x04, 0x17
        /*000a*/ 	.short	(.L_1525 - .L_1524)
.L_1524:
        /*000c*/ 	.word	0x00000000
        /*0010*/ 	.short	0x0000
        /*0012*/ 	.short	0x0000
        /*0014*/ 	.byte	0x00, 0xf0, 0xa1, 0x04


	//----- nvinfo : EIATTR_SPARSE_MMA_MASK
	.align		4
.L_1525:
        /*0018*/ 	.byte	0x03, 0x50
        /*001a*/ 	.short	0x0000


	//----- nvinfo : EIATTR_MAXREG_COUNT
	.align		4
        /*001c*/ 	.byte	0x03, 0x1b
        /*001e*/ 	.short	0x00ff


	//----- nvinfo : EIATTR_NUM_BARRIERS
	.align		4
        /*0020*/ 	.byte	0x02, 0x4c
        /*0022*/ 	.byte	0x01
	.zero		1


	//----- nvinfo : EIATTR_ANNOTATIONS
	.align		4
        /*0024*/ 	.byte	0x04, 0x55
        /*0026*/ 	.short	(.L_1527 - .L_1526)


	//   ....[0]....
.L_1526:
        /* <DEDUP_REMOVED lines=170> */


	//----- nvinfo : EIATTR_MERCURY_ISA_VERSION
	.align		4
.L_1527:
        /*0ab8*/ 	.byte	0x03, 0x5f
        /*0aba*/ 	.short	0x0101


	//----- nvinfo : EIATTR_COOP_GROUP_MASK_REGIDS
	.align		4
        /*0abc*/ 	.byte	0x04, 0x29
        /*0abe*/ 	.short	(.L_1529 - .L_1528)


	//   ....[0]....
.L_1528:
        /*0ac0*/ 	.word	0xffffffff


	//   ....[1]....
        /*0ac4*/ 	.word	0xffffffff


	//   ....[2]....
        /*0ac8*/ 	.word	0xffffffff


	//   ....[3]....
        /*0acc*/ 	.word	0xffffffff


	//   ....[4]....
        /*0ad0*/ 	.word	0xffffffff


	//   ....[5]....
        /*0ad4*/ 	.word	0xffffffff


	//   ....[6]....
        /*0ad8*/ 	.word	0xffffffff


	//   ....[7]....
        /*0adc*/ 	.word	0xffffffff


	//   ....[8]....
        /*0ae0*/ 	.word	0xffffffff


	//   ....[9]....
        /*0ae4*/ 	.word	0xffffffff


	//   ....[10]....
        /*0ae8*/ 	.word	0x0500000b


	//   ....[11]....
        /*0aec*/ 	.word	0x0500000b


	//   ....[12]....
        /*0af0*/ 	.word	0x0500000b


	//   ....[13]....
        /*0af4*/ 	.word	0x0500000b


	//   ....[14]....
        /*0af8*/ 	.word	0x0500000b


	//   ....[15]....
        /*0afc*/ 	.word	0x0500000b


	//   ....[16]....
        /*0b00*/ 	.word	0x0500000b


	//   ....[17]....
        /*0b04*/ 	.word	0x0500000b


	//   ....[18]....
        /*0b08*/ 	.word	0x0500000b


	//   ....[19]....
        /*0b0c*/ 	.word	0x0500000b


	//----- nvinfo : EIATTR_COOP_GROUP_INSTR_OFFSETS
	.align		4
.L_1529:
        /*0b10*/ 	.byte	0x04, 0x28
        /*0b12*/ 	.short	(.L_1531 - .L_1530)


	//   ....[0]....
.L_1530:
        /*0b14*/ 	.word	0x000041f0


	//   ....[1]....
        /*0b18*/ 	.word	0x00004210


	//   ....[2]....
        /*0b1c*/ 	.word	0x00004230


	//   ....[3]....
        /*0b20*/ 	.word	0x00004250


	//   ....[4]....
        /*0b24*/ 	.word	0x00004270


	//   ....[5]....
        /*0b28*/ 	.word	0x00004290


	//   ....[6]....
        /*0b2c*/ 	.word	0x000042b0


	//   ....[7]....
        /*0b30*/ 	.word	0x000042d0


	//   ....[8]....
        /*0b34*/ 	.word	0x000042e0


	//   ....[9]....
        /*0b38*/ 	.word	0x00004300


	//   ....[10]....
        /*0b3c*/ 	.word	0x00016a40


	//   ....[11]....
        /*0b40*/ 	.word	0x00016ae0


	//   ....[12]....
        /*0b44*/ 	.word	0x00016b60


	//   ....[13]....
        /*0b48*/ 	.word	0x00016bd0


	//   ....[14]....
        /*0b4c*/ 	.word	0x00016c50


	//   ....[15]....
        /*0b50*/ 	.word	0x00016cc0


	//   ....[16]....
        /*0b54*/ 	.word	0x00016d40


	//   ....[17]....
        /*0b58*/ 	.word	0x00016db0


	//   ....[18]....
        /*0b5c*/ 	.word	0x00016e30


	//   ....[19]....
        /*0b60*/ 	.word	0x00016e80


	//----- nvinfo : EIATTR_VRC_CTA_INIT_COUNT
	.align		4
.L_1531:
        /*0b64*/ 	.byte	0x02, 0x4a
	.zero		1
	.zero		1


	//----- nvinfo : EIATTR_EXIT_INSTR_OFFSETS
	.align		4
        /*0b68*/ 	.byte	0x04, 0x1c
        /*0b6a*/ 	.short	(.L_1533 - .L_1532)


	//   ....[0]....
.L_1532:
        /*0b6c*/ 	.word	0x00016950


	//   ....[1]....
        /*0b70*/ 	.word	0x000169d0


	//----- nvinfo : EIATTR_MAX_THREADS
	.align		4
.L_1533:
        /*0b74*/ 	.byte	0x04, 0x05
        /*0b76*/ 	.short	(.L_1535 - .L_1534)
.L_1534:
        /*0b78*/ 	.word	0x00000080
        /*0b7c*/ 	.word	0x00000001
        /*0b80*/ 	.word	0x00000001


	//----- nvinfo : EIATTR_CRS_STACK_SIZE
	.align		4
.L_1535:
        /*0b84*/ 	.byte	0x04, 0x1e
        /*0b86*/ 	.short	(.L_1537 - .L_1536)
.L_1536:
        /*0b88*/ 	.word	0x00000000


	//----- nvinfo : EIATTR_CBANK_PARAM_SIZE
	.align		4
.L_1537:
        /*0b8c*/ 	.byte	0x03, 0x19
        /*0b8e*/ 	.short	0x0128


	//----- nvinfo : EIATTR_PARAM_CBANK
	.align		4
        /*0b90*/ 	.byte	0x04, 0x0a
        /*0b92*/ 	.short	(.L_1539 - .L_1538)
	.align		4
.L_1538:
        /*0b94*/ 	.word	index@(.nv.constant0._ZN10layer_norm13ln_bwd_kernelINS_13Kernel_traitsI13__nv_bfloat16S2_S2_S2_fjLj1280ELj1ELj4ELj1ELj16ENS_18Kernel_traits_baseILj1280ES2_S2_S2_S2_fjLj128EEEEELb1ELb1ELb1ELb0EEEvNS_9BwdParamsE)
        /*0b98*/ 	.short	0x0380
        /*0b9a*/ 	.short	0x0128


	//----- nvinfo : EIATTR_SW_WAR
	.align		4
.L_1539:
        /*0b9c*/ 	.byte	0x04, 0x36
        /*0b9e*/ 	.short	(.L_1541 - .L_1540)
.L_1540:
        /*0ba0*/ 	.word	0x00000008
.L_1541:


//--------------------- .nv.info._ZN10layer_norm22ln_bwd_finalize_kernelINS_22Kernel_traits_finalizeILj1280E13__nv_bfloat16S2_S2_S2_fjLb1ELj1024ELj4ENS_18Kernel_traits_baseILj1280ES2_S2_S2_S2_fjLj1024EEEEELb1ELb1EEEvNS_9BwdParamsE --------------------------
	.section	.nv.info._ZN10layer_norm22ln_bwd_finalize_kernelINS_22Kernel_traits_finalizeILj1280E13__nv_bfloat16S2_S2_S2_fjLb1ELj1024ELj4ENS_18Kernel_traits_baseILj1280ES2_S2_S2_S2_fjLj1024EEEEELb1ELb1EEEvNS_9BwdParamsE,"",@"SHT_CUDA_INFO"
	.sectionflags	@""
	.align	4


	//----- nvinfo : EIATTR_CUDA_API_VERSION
	.align		4
        /*0000*/ 	.byte	0x04, 0x37
        /*0002*/ 	.short	(.L_1543 - .L_1542)
.L_1542:
        /*0004*/ 	.word	0x00000082


	//----- nvinfo : EIATTR_KPARAM_INFO
	.align		4
.L_1543:
        /*0008*/ 	.byte	0x04, 0x17
        /*000a*/ 	.short	(.L_1545 - .L_1544)
.L_1544:
        /*000c*/ 	.word	0x00000000
        /*0010*/ 	.short	0x0000
        /*0012*/ 	.short	0x0000
        /*0014*/ 	.byte	0x00, 0xf0, 0xa1, 0x04


	//----- nvinfo : EIATTR_SPARSE_MMA_MASK
	.align		4
.L_1545:
        /*0018*/ 	.byte	0x03, 0x50
        /*001a*/ 	.short	0x0000


	//----- nvinfo : EIATTR_MAXREG_COUNT
	.align		4
        /*001c*/ 	.byte	0x03, 0x1b
        /*001e*/ 	.short	0x0040


	//----- nvinfo : EIATTR_NUM_BARRIERS
	.align		4
        /*0020*/ 	.byte	0x02, 0x4c
        /*0022*/ 	.byte	0x01
	.zero		1


	//----- nvinfo : EIATTR_MERCURY_ISA_VERSION
	.align		4
        /*0024*/ 	.byte	0x03, 0x5f
        /*0026*/ 	.short	0x0101


	//----- nvinfo : EIATTR_COOP_GROUP_MASK_REGIDS
	.align		4
        /*0028*/ 	.byte	0x04, 0x29
        /*002a*/ 	.short	(.L_1547 - .L_1546)


	//   ....[0]....
.L_1546:
        /*002c*/ 	.word	0xffffffff


	//   ....[1]....
        /*0030*/ 	.word	0xffffffff


	//   ....[2]....
        /*0034*/ 	.word	0xffffffff


	//   ....[3]....
        /*0038*/ 	.word	0xffffffff


	//   ....[4]....
        /*003c*/ 	.word	0xffffffff


	//   ....[5]....
        /*0040*/ 	.word	0xffffffff


	//   ....[6]....
        /*0044*/ 	.word	0xffffffff


	//   ....[7]....
        /*0048*/ 	.word	0xffffffff


	//   ....[8]....
        /*004c*/ 	.word	0xffffffff


	//   ....[9]....
        /*0050*/ 	.word	0xffffffff


	//   ....[10]....
        /*0054*/ 	.word	0xffffffff


	//   ....[11]....
        /*0058*/ 	.word	0xffffffff


	//   ....[12]....
        /*005c*/ 	.word	0xffffffff


	//   ....[13]....
        /*0060*/ 	.word	0xffffffff


	//   ....[14]....
        /*0064*/ 	.word	0xffffffff


	//----- nvinfo : EIATTR_COOP_GROUP_INSTR_OFFSETS
	.align		4
.L_1547:
        /*0068*/ 	.byte	0x04, 0x28
        /*006a*/ 	.short	(.L_1549 - .L_1548)


	//   ....[0]....
.L_1548:
        /*006c*/ 	.word	0x00001070


	//   ....[1]....
        /*0070*/ 	.word	0x00001080


	//   ....[2]....
        /*0074*/ 	.word	0x00001090


	//   ....[3]....
        /*0078*/ 	.word	0x000010c0


	//   ....[4]....
        /*007c*/ 	.word	0x000010e0


	//   ....[5]....
        /*0080*/ 	.word	0x000010f0


	//   ....[6]....
        /*0084*/ 	.word	0x00001120


	//   ....[7]....
        /*0088*/ 	.word	0x00001140


	//   ....[8]....
        /*008c*/ 	.word	0x00001150


	//   ....[9]....
        /*0090*/ 	.word	0x00001180


	//   ....[10]....
        /*0094*/ 	.word	0x000011a0


	//   ....[11]....
        /*0098*/ 	.word	0x000011b0


	//   ....[12]....
        /*009c*/ 	.word	0x000011f0


	//   ....[13]....
        /*00a0*/ 	.word	0x00001210


	//   ....[14]....
        /*00a4*/ 	.word	0x00001220


	//----- nvinfo : EIATTR_VRC_CTA_INIT_COUNT
	.align		4
.L_1549:
        /*00a8*/ 	.byte	0x02, 0x4a
	.zero		1
	.zero		1


	//----- nvinfo : EIATTR_EXIT_INSTR_OFFSETS
	.align		4
        /*00ac*/ 	.byte	0x04, 0x1c
        /*00ae*/ 	.short	(.L_1551 - .L_1550)


	//   ....[0]....
.L_1550:
        /*00b0*/ 	.word	0x00000060


	//   ....[1]....
        /*00b4*/ 	.word	0x000012a0


	//   ....[2]....
        /*00b8*/ 	.word	0x000013c0


	//----- nvinfo : EIATTR_MAX_THREADS
	.align		4
.L_1551:
        /*00bc*/ 	.byte	0x04, 0x05
        /*00be*/ 	.short	(.L_1553 - .L_1552)
.L_1552:
        /*00c0*/ 	.word	0x00000400
        /*00c4*/ 	.word	0x00000001
        /*00c8*/ 	.word	0x00000001


	//----- nvinfo : EIATTR_CRS_STACK_SIZE
	.align		4
.L_1553:
        /*00cc*/ 	.byte	0x04, 0x1e
        /*00ce*/ 	.short	(.L_1555 - .L_1554)
.L_1554:
        /*00d0*/ 	.word	0x00000000


	//----- nvinfo : EIATTR_CBANK_PARAM_SIZE
	.align		4
.L_1555:
        /*00d4*/ 	.byte	0x03, 0x19
        /*00d6*/ 	.short	0x0128


	//----- nvinfo : EIATTR_PARAM_CBANK
	.align		4
        /*00d8*/ 	.byte	0x04, 0x0a
        /*00da*/ 	.short	(.L_1557 - .L_1556)
	.align		4
.L_1556:
        /*00dc*/ 	.word	index@(.nv.constant0._ZN10layer_norm22ln_bwd_finalize_kernelINS_22Kernel_traits_finalizeILj1280E13__nv_bfloat16S2_S2_S2_fjLb1ELj1024ELj4ENS_18Kernel_traits_baseILj1280ES2_S2_S2_S2_fjLj1024EEEEELb1ELb1EEEvNS_9BwdParamsE)
        /*00e0*/ 	.short	0x0380
        /*00e2*/ 	.short	0x0128


	//----- nvinfo : EIATTR_SW_WAR
	.align		4
.L_1557:
        /*00e4*/ 	.byte	0x04, 0x36
        /*00e6*/ 	.short	(.L_1559 - .L_1558)
.L_1558:
        /*00e8*/ 	.word	0x00000008
.L_1559:


//--------------------- .nv.info._ZN10layer_norm13ln_bwd_kernelINS_13Kernel_traitsI13__nv_bfloat16S2_S2_S2_fjLj1280ELj1ELj4ELj1ELj16ENS_18Kernel_traits_baseILj1280ES2_S2_S2_S2_fjLj128EEEEELb1ELb1ELb1ELb1EEEvNS_9BwdParamsE --------------------------
	.section	.nv.info._ZN10layer_norm13ln_bwd_kernelINS_13Kernel_traitsI13__nv_bfloat16S2_S2_S2_fjLj1280ELj1ELj4ELj1ELj16ENS_18Kernel_traits_baseILj1280ES2_S2_S2_S2_fjLj128EEEEELb1ELb1ELb1ELb1EEEvNS_9BwdParamsE,"",@"SHT_CUDA_INFO"
	.sectionflags	@""
	.align	4


	//----- nvinfo : EIATTR_CUDA_API_VERSION
	.align		4
        /*0000*/ 	.byte	0x04, 0x37
        /*0002*/ 	.short	(.L_1561 - .L_1560)
.L_1560:
        /*0004*/ 	.word	0x00000082


	//----- nvinfo : EIATTR_KPARAM_INFO
	.align		4
.L_1561:
        /*0008*/ 	.byte	0x04, 0x17
        /*000a*/ 	.short	(.L_1563 - .L_1562)
.L_1562:
        /*000c*/ 	.word	0x00000000
        /*0010*/ 	.short	0x0000
        /*0012*/ 	.short	0x0000
        /*0014*/ 	.byte	0x00, 0xf0, 0xa1, 0x04


	//----- nvinfo : EIATTR_SPARSE_MMA_MASK
	.align		4
.L_1563:
        /*0018*/ 	.byte	0x03, 0x50
        /*001a*/ 	.short	0x0000


	//----- nvinfo : EIATTR_MAXREG_COUNT
	.align		4
        /*001c*/ 	.byte	0x03, 0x1b
        /*001e*/ 	.short	0x00ff


	//----- nvinfo : EIATTR_NUM_BARRIERS
	.align		4
        /*0020*/ 	.byte	0x02, 0x4c
        /*0022*/ 	.byte	0x01
	.zero		1


	//----- nvinfo : EIATTR_ANNOTATIONS
	.align		4
        /*0024*/ 	.byte	0x04, 0x55
        /*0026*/ 	.short	(.L_1565 - .L_1564)


	//   ....[0]....
.L_1564:
        /* <DEDUP_REMOVED lines=140> */


	//----- nvinfo : EIATTR_MERCURY_ISA_VERSION
	.align		4
.L_1565:
        /*08d0*/ 	.byte	0x03, 0x5f
        /*08d2*/ 	.short	0x0101


	//----- nvinfo : EIATTR_COOP_GROUP_MASK_REGIDS
	.align		4
        /*08d4*/ 	.byte	0x04, 0x29
        /*08d6*/ 	.short	(.L_1567 - .L_1566)


	//   ....[0]....
.L_1566:
        /*08d8*/ 	.word	0xffffffff


	//   ....[1]....
        /*08dc*/ 	.word	0xffffffff


	//   ....[2]....
        /*08e0*/ 	.word	0xffffffff


	//   ....[3]....
        /*08e4*/ 	.word	0xffffffff


	//   ....[4]....
        /*08e8*/ 	.word	0xffffffff


	//   ....[5]....
        /*08ec*/ 	.word	0xffffffff


	//   ....[6]....
        /*08f0*/ 	.word	0xffffffff


	//   ....[7]....
        /*08f4*/ 	.word	0xffffffff


	//   ....[8]....
        /*08f8*/ 	.word	0xffffffff


	//   ....[9]....
        /*08fc*/ 	.word	0xffffffff


	//   ....[10]....
        /*0900*/ 	.word	0x050000f5


	//   ....[11]....
        /*0904*/ 	.word	0x050000f5


	//   ....[12]....
        /*0908*/ 	.word	0x050000f5


	//   ....[13]....
        /*090c*/ 	.word	0x050000f5


	//   ....[14]....
        /*0910*/ 	.word	0x050000f5


	//   ....[15]....
        /*0914*/ 	.word	0x050000f5


	//   ....[16]....
        /*0918*/ 	.word	0x050000f5


	//   ....[17]....
        /*091c*/ 	.word	0x050000f5


	//   ....[18]....
        /*0920*/ 	.word	0x050000f5


	//   ....[19]....
        /*0924*/ 	.word	0x050000f5


	//----- nvinfo : EIATTR_COOP_GROUP_INSTR_OFFSETS
	.align		4
.L_1567:
        /*0928*/ 	.byte	0x04, 0x28
        /*092a*/ 	.short	(.L_1569 - .L_1568)


	//   ....[0]....
.L_1568:
        /*092c*/ 	.word	0x00003660


	//   ....[1]....
        /*0930*/ 	.word	0x00003680


	//   ....[2]....
        /*0934*/ 	.word	0x000036a0


	//   ....[3]....
        /*0938*/ 	.word	0x000036c0


	//   ....[4]....
        /*093c*/ 	.word	0x000036e0


	//   ....[5]....
        /*0940*/ 	.word	0x00003700


	//   ....[6]....
        /*0944*/ 	.word	0x00003720


	//   ....[7]....
        /*0948*/ 	.word	0x00003730


	//   ....[8]....
        /*094c*/ 	.word	0x00003760


	//   ....[9]....
        /*0950*/ 	.word	0x00003770


	//   ....[10]....
        /*0954*/ 	.word	0x000151a0


	//   ....[11]....
        /*0958*/ 	.word	0x00015240


	//   ....[12]....
        /*095c*/ 	.word	0x000152b0


	//   ....[13]....
        /*0960*/ 	.word	0x00015310


	//   ....[14]....
        /*0964*/ 	.word	0x00015380


	//   ....[15]....
        /*0968*/ 	.word	0x000153e0


	//   ....[16]....
        /*096c*/ 	.word	0x00015450


	//   ....[17]....
        /*0970*/ 	.word	0x000154a0


	//   ....[18]....
        /*0974*/ 	.word	0x00015520


	//   ....[19]....
        /*0978*/ 	.word	0x00015570


	//----- nvinfo : EIATTR_VRC_CTA_INIT_COUNT
	.align		4
.L_1569:
        /*097c*/ 	.byte	0x02, 0x4a
	.zero		1
	.zero		1


	//----- nvinfo : EIATTR_EXIT_INSTR_OFFSETS
	.align		4
        /*0980*/ 	.byte	0x04, 0x1c
        /*0982*/ 	.short	(.L_1571 - .L_1570)


	//   ....[0]....
.L_1570:
        /*0984*/ 	.word	0x00015140


	//----- nvinfo : EIATTR_MAX_THREADS
	.align		4
.L_1571:
        /*0988*/ 	.byte	0x04, 0x05
        /*098a*/ 	.short	(.L_1573 - .L_1572)
.L_1572:
        /*098c*/ 	.word	0x00000080
        /*0990*/ 	.word	0x00000001
        /*0994*/ 	.word	0x00000001


	//----- nvinfo : EIATTR_CRS_STACK_SIZE
	.align		4
.L_1573:
        /*0998*/ 	.byte	0x04, 0x1e
        /*099a*/ 	.short	(.L_1575 - .L_1574)
.L_1574:
        /*099c*/ 	.word	0x00000000


	//----- nvinfo : EIATTR_CBANK_PARAM_SIZE
	.align		4
.L_1575:
        /*09a0*/ 	.byte	0x03, 0x19
        /*09a2*/ 	.short	0x0128


	//----- nvinfo : EIATTR_PARAM_CBANK
	.align		4
        /*09a4*/ 	.byte	0x04, 0x0a
        /*09a6*/ 	.short	(.L_1577 - .L_1576)
	.align		4
.L_1576:
        /*09a8*/ 	.word	index@(.nv.constant0._ZN10layer_norm13ln_bwd_kernelINS_13Kernel_traitsI13__nv_bfloat16S2_S2_S2_fjLj1280ELj1ELj4ELj1ELj16ENS_18Kernel_traits_baseILj1280ES2_S2_S2_S2_fjLj128EEEEELb1ELb1ELb1ELb1EEEvNS_9BwdParamsE)
        /*09ac*/ 	.short	0x0380
        /*09ae*/ 	.short	0x0128


	//----- nvinfo : EIATTR_SW_WAR
	.align		4
.L_1577:
        /*09b0*/ 	.byte	0x04, 0x36
        /*09b2*/ 	.short	(.L_1579 - .L_1578)
.L_1578:
        /*09b4*/ 	.word	0x00000008
.L_1579:


//--------------------- .nv.info._ZN10layer_norm13ln_bwd_kernelINS_13Kernel_traitsI6__halfS2_S2_S2_fjLj1280ELj1ELj4ELj1ELj16ENS_18Kernel_traits_baseILj1280ES2_S2_S2_S2_fjLj128EEEEELb0ELb0ELb0ELb0EEEvNS_9BwdParamsE --------------------------
	.section	.nv.info._ZN10layer_norm13ln_bwd_kernelINS_13Kernel_traitsI6__halfS2_S2_S2_fjLj1280ELj1ELj4ELj1ELj16ENS_18Kernel_traits_baseILj1280ES2_S2_S2_S2_fjLj128EEEEELb0ELb0ELb0ELb0EEEvNS_9BwdParamsE,"",@"SHT_CUDA_INFO"
	.sectionflags	@""
	.align	4


	//----- nvinfo : EIATTR_CUDA_API_VERSION
	.align		4
        /*0000*/ 	.byte	0x04, 0x37
        /*0002*/ 	.short	(.L_1581 - .L_1580)
.L_1580:
        /*0004*/ 	.word	0x00000082


	//----- nvinfo : EIATTR_KPARAM_INFO
	.align		4
.L_1581:
        /*0008*/ 	.byte	0x04, 0x17
        /*000a*/ 	.short	(.L_1583 - .L_1582)
.L_1582:
        /*000c*/ 	.word	0x00000000
        /*0010*/ 	.short	0x0000
        /*0012*/ 	.short	0x0000
        /*0014*/ 	.byte	0x00, 0xf0, 0xa1, 0x04


	//----- nvinfo : EIATTR_SPARSE_MMA_MASK
	.align		4
.L_1583:
        /*0018*/ 	.byte	0x03, 0x50
        /*001a*/ 	.short	0x0000


	//----- nvinfo : EIATTR_MAXREG_COUNT
	.align		4
        /*001c*/ 	.byte	0x03, 0x1b
        /*001e*/ 	.short	0x00ff


	//----- nvinfo : EIATTR_NUM_BARRIERS
	.align		4
        /*0020*/ 	.byte	0x02, 0x4c
        /*0022*/ 	.byte	0x01
	.zero		1


	//----- nvinfo : EIATTR_MERCURY_ISA_VERSION
	.align		4
        /*0024*/ 	.byte	0x03, 0x5f
        /*0026*/ 	.short	0x0101


	//----- nvinfo : EIATTR_COOP_GROUP_MASK_REGIDS
	.align		4
        /*0028*/ 	.byte	0x04, 0x29
        /*002a*/ 	.short	(.L_1585 - .L_1584)


	//   ....[0]....
.L_1584:
        /*002c*/ 	.word	0xffffffff


	//   ....[1]....
        /*0030*/ 	.word	0xffffffff


	//   ....[2]....
        /*0034*/ 	.word	0xffffffff


	//   ....[3]....
        /*0038*/ 	.word	0xffffffff


	//   ....[4]....
        /*003c*/ 	.word	0xffffffff


	//   ....[5]....
        /*0040*/ 	.word	0xffffffff


	//   ....[6]....
        /*0044*/ 	.word	0xffffffff


	//   ....[7]....
        /*0048*/ 	.word	0xffffffff


	//   ....[8]....
        /*004c*/ 	.word	0xffffffff


	//   ....[9]....
        /*0050*/ 	.word	0xffffffff


	//   ....[10]....
        /*0054*/ 	.word	0x050000dc


	//   ....[11]....
        /*0058*/ 	.word	0x050000dc


	//   ....[12]....
        /*005c*/ 	.word	0x050000dc


	//   ....[13]....
        /*0060*/ 	.word	0x050000dc


	//   ....[14]....
        /*0064*/ 	.word	0x050000dc


	//   ....[15]....
        /*0068*/ 	.word	0x050000dc


	//   ....[16]....
        /*006c*/ 	.word	0x050000dc


	//   ....[17]....
        /*0070*/ 	.word	0x050000dc


	//   ....[18]....
        /*0074*/ 	.word	0x050000dc


	//   ....[19]....
        /*0078*/ 	.word	0x050000dc


	//----- nvinfo : EIATTR_COOP_GROUP_INSTR_OFFSETS
	.align		4
.L_1585:
        /*007c*/ 	.byte	0x04, 0x28
        /*007e*/ 	.short	(.L_1587 - .L_1586)


	//   ....[0]....
.L_1586:
        /*0080*/ 	.word	0x000043d0


	//   ....[1]....
        /*0084*/ 	.word	0x000043e0


	//   ....[2]....
        /*0088*/ 	.word	0x00004410


	//   ....[3]....
        /*008c*/ 	.word	0x00004420


	//   ....[4]....
        /*0090*/ 	.word	0x00004450


	//   ....[5]....
        /*0094*/ 	.word	0x00004460


	//   ....[6]....
        /*0098*/ 	.word	0x00004490


	//   ....[7]....
        /*009c*/ 	.word	0x000044a0


	//   ....[8]....
        /*00a0*/ 	.word	0x000044d0


	//   ....[9]....
        /*00a4*/ 	.word	0x000044e0


	//   ....[10]....
        /*00a8*/ 	.word	0x000097e0


	//   ....[11]....
        /*00ac*/ 	.word	0x00009870


	//   ....[12]....
        /*00b0*/ 	.word	0x000098e0


	//   ....[13]....
        /*00b4*/ 	.word	0x00009940


	//   ....[14]....
        /*00b8*/ 	.word	0x000099b0


	//   ....[15]....
        /*00bc*/ 	.word	0x00009a10


	//   ....[16]....
        /*00c0*/ 	.word	0x00009a80


	//   ....[17]....
        /*00c4*/ 	.word	0x00009ae0


	//   ....[18]....
        /*00c8*/ 	.word	0x00009b50


	//   ....[19]....
        /*00cc*/ 	.word	0x00009bb0


	//----- nvinfo : EIATTR_VRC_CTA_INIT_COUNT
	.align		4
.L_1587:
        /*00d0*/ 	.byte	0x02, 0x4a
	.zero		1
	.zero		1


	//----- nvinfo : EIATTR_EXIT_INSTR_OFFSETS
	.align		4
        /*00d4*/ 	.byte	0x04, 0x1c
        /*00d6*/ 	.short	(.L_1589 - .L_1588)


	//   ....[0]....
.L_1588:
        /*00d8*/ 	.word	0x00009740


	//   ....[1]....
        /*00dc*/ 	.word	0x00009770


	//----- nvinfo : EIATTR_MAX_THREADS
	.align		4
.L_1589:
        /*00e0*/ 	.byte	0x04, 0x05
        /*00e2*/ 	.short	(.L_1591 - .L_1590)
.L_1590:
        /*00e4*/ 	.word	0x00000080
        /*00e8*/ 	.word	0x00000001
        /*00ec*/ 	.word	0x00000001


	//----- nvinfo : EIATTR_CRS_STACK_SIZE
	.align		4
.L_1591:
        /*00f0*/ 	.byte	0x04, 0x1e
        /*00f2*/ 	.short	(.L_1593 - .L_1592)
.L_1592:
        /*00f4*/ 	.word	0x00000000


	//----- nvinfo : EIATTR_CBANK_PARAM_SIZE
	.align		4
.L_1593:
        /*00f8*/ 	.byte	0x03, 0x19
        /*00fa*/ 	.short	0x0128


	//----- nvinfo : EIATTR_PARAM_CBANK
	.align		4
        /*00fc*/ 	.byte	0x04, 0x0a
        /*00fe*/ 	.short	(.L_1595 - .L_1594)
	.align		4
.L_1594:
        /*0100*/ 	.word	index@(.nv.constant0._ZN10layer_norm13ln_bwd_kernelINS_13Kernel_traitsI6__halfS2_S2_S2_fjLj1280ELj1ELj4ELj1ELj16ENS_18Kernel_traits_baseILj1280ES2_S2_S2_S2_fjLj128EEEEELb0ELb0ELb0ELb0EEEvNS_9BwdParamsE)
        /*0104*/ 	.short	0x0380
        /*0106*/ 	.short	0x0128


	//----- nvinfo : EIATTR_SW_WAR
	.align		4
.L_1595:
        /*0108*/ 	.byte	0x04, 0x36
        /*010a*/ 	.short	(.L_1597 - .L_1596)
.L_1596:
        /*010c*/ 	.word	0x00000008
.L_1597:


//--------------------- .nv.info._ZN10layer_norm13ln_bwd_kernelINS_13Kernel_traitsI6__halfS2_S2_S2_fjLj1280ELj1ELj4ELj1ELj16ENS_18Kernel_traits_baseILj1280ES2_S2_S2_S2_fjLj128EEEEELb0ELb0ELb0ELb1EEEvNS_9BwdParamsE --------------------------
	.section	.nv.info._ZN10layer_norm13ln_bwd_kernelINS_13Kernel_traitsI6__halfS2_S2_S2_fjLj1280ELj1ELj4ELj1ELj16ENS_18Kernel_traits_baseILj1280ES2_S2_S2_S2_fjLj128EEEEELb0ELb0ELb0ELb1EEEvNS_9BwdParamsE,"",@"SHT_CUDA_INFO"
	.sectionflags	@""
	.align	4


	//----- nvinfo : EIATTR_CUDA_API_VERSION
	.align		4
        /*0000*/ 	.byte	0x04, 0x37
        /*0002*/ 	.short	(.L_1599 - .L_1598)
.L_1598:
        /*0004*/ 	.word	0x00000082


	//----- nvinfo : EIATTR_KPARAM_INFO
	.align		4
.L_1599:
        /*0008*/ 	.byte	0x04, 0x17
        /*000a*/ 	.short	(.L_1601 - .L_1600)
.L_1600:
        /*000c*/ 	.word	0x00000000
        /*0010*/ 	.short	0x0000
        /*0012*/ 	.short	0x0000
        /*0014*/ 	.byte	0x00, 0xf0, 0xa1, 0x04


	//----- nvinfo : EIATTR_SPARSE_MMA_MASK
	.align		4
.L_1601:
        /*0018*/ 	.byte	0x03, 0x50
        /*001a*/ 	.short	0x0000


	//----- nvinfo : EIATTR_MAXREG_COUNT
	.align		4
        /*001c*/ 	.byte	0x03, 0x1b
        /*001e*/ 	.short	0x00ff


	//----- nvinfo : EIATTR_NUM_BARRIERS
	.align		4
        /*0020*/ 	.byte	0x02, 0x4c
        /*0022*/ 	.byte	0x01
	.zero		1


	//----- nvinfo : EIATTR_ANNOTATIONS
	.align		4
        /*0024*/ 	.byte	0x04, 0x55
        /*0026*/ 	.short	(.L_1603 - .L_1602)


	//   ....[0]....
.L_1602:
        /* <DEDUP_REMOVED lines=98> */


	//----- nvinfo : EIATTR_MERCURY_ISA_VERSION
	.align		4
.L_1603:
        /*0630*/ 	.byte	0x03, 0x5f
        /*0632*/ 	.short	0x0101


	//----- nvinfo : EIATTR_COOP_GROUP_MASK_REGIDS
	.align		4
        /*0634*/ 	.byte	0x04, 0x29
        /*0636*/ 	.short	(.L_1605 - .L_1604)


	//   ....[0]....
.L_1604:
        /*0638*/ 	.word	0xffffffff


	//   ....[1]....
        /*063c*/ 	.word	0xffffffff


	//   ....[2]....
        /*0640*/ 	.word	0xffffffff


	//   ....[3]....
        /*0644*/ 	.word	0xffffffff


	//   ....[4]....
        /*0648*/ 	.word	0xffffffff


	//   ....[5]....
        /*064c*/ 	.word	0xffffffff


	//   ....[6]....
        /*0650*/ 	.word	0xffffffff


	//   ....[7]....
        /*0654*/ 	.word	0xffffffff


	//   ....[8]....
        /*0658*/ 	.word	0xffffffff


	//   ....[9]....
        /*065c*/ 	.word	0xffffffff


	//   ....[10]....
        /*0660*/ 	.word	0x05000059


	//   ....[11]....
        /*0664*/ 	.word	0x05000059


	//   ....[12]....
        /*0668*/ 	.word	0x05000059


	//   ....[13]....
        /*066c*/ 	.word	0x05000059


	//   ....[14]....
        /*0670*/ 	.word	0x05000059


	//   ....[15]....
        /*0674*/ 	.word	0x05000059


	//   ....[16]....
        /*0678*/ 	.word	0x05000059


	//   ....[17]....
        /*067c*/ 	.word	0x05000059


	//   ....[18]....
        /*0680*/ 	.word	0x05000059


	//   ....[19]....
        /*0684*/ 	.word	0x05000059


	//----- nvinfo : EIATTR_COOP_GROUP_INSTR_OFFSETS
	.align		4
.L_1605:
        /*0688*/ 	.byte	0x04, 0x28
        /*068a*/ 	.short	(.L_1607 - .L_1606)


	//   ....[0]....
.L_1606:
        /*068c*/ 	.word	0x00004220


	//   ....[1]....
        /*0690*/ 	.word	0x00004230


	//   ....[2]....
        /*0694*/ 	.word	0x000042b0


	//   ....[3]....
        /*0698*/ 	.word	0x000042c0


	//   ....[4]....
        /*069c*/ 	.word	0x00004340


	//   ....[5]....
        /*06a0*/ 	.word	0x00004350


	//   ....[6]....
        /*06a4*/ 	.word	0x000043d0


	//   ....[7]....
        /*06a8*/ 	.word	0x000043e0


	//   ....[8]....
        /*06ac*/ 	.word	0x00004570


	//   ....[9]....
        /*06b0*/ 	.word	0x00004580


	//   ....[10]....
        /*06b4*/ 	.word	0x000092c0


	//   ....[11]....
        /*06b8*/ 	.word	0x00009380


	//   ....[12]....
        /*06bc*/ 	.word	0x00009460


	//   ....[13]....
        /*06c0*/ 	.word	0x00009540


	//   ....[14]....
        /*06c4*/ 	.word	0x00009620


	//   ....[15]....
        /*06c8*/ 	.word	0x00009700


	//   ....[16]....
        /*06cc*/ 	.word	0x000097e0


	//   ....[17]....
        /*06d0*/ 	.word	0x00009860


	//   ....[18]....
        /*06d4*/ 	.word	0x000098d0


	//   ....[19]....
        /*06d8*/ 	.word	0x00009930


	//----- nvinfo : EIATTR_VRC_CTA_INIT_COUNT
	.align		4
.L_1607:
        /*06dc*/ 	.byte	0x02, 0x4a
	.zero		1
	.zero		1


	//----- nvinfo : EIATTR_EXIT_INSTR_OFFSETS
	.align		4
        /*06e0*/ 	.byte	0x04, 0x1c
        /*06e2*/ 	.short	(.L_1609 - .L_1608)


	//   ....[0]....
.L_1608:
        /*06e4*/ 	.word	0x00009250


	//----- nvinfo : EIATTR_MAX_THREADS
	.align		4
.L_1609:
        /*06e8*/ 	.byte	0x04, 0x05
        /*06ea*/ 	.short	(.L_1611 - .L_1610)
.L_1610:
        /*06ec*/ 	.word	0x00000080
        /*06f0*/ 	.word	0x00000001
        /*06f4*/ 	.word	0x00000001


	//----- nvinfo : EIATTR_CRS_STACK_SIZE
	.align		4
.L_1611:
        /*06f8*/ 	.byte	0x04, 0x1e
        /*06fa*/ 	.short	(.L_1613 - .L_1612)
.L_1612:
        /*06fc*/ 	.word	0x00000000


	//----- nvinfo : EIATTR_CBANK_PARAM_SIZE
	.align		4
.L_1613:
        /*0700*/ 	.byte	0x03, 0x19
        /*0702*/ 	.short	0x0128


	//----- nvinfo : EIATTR_PARAM_CBANK
	.align		4
        /*0704*/ 	.byte	0x04, 0x0a
        /*0706*/ 	.short	(.L_1615 - .L_1614)
	.align		4
.L_1614:
        /*0708*/ 	.word	index@(.nv.constant0._ZN10layer_norm13ln_bwd_kernelINS_13Kernel_traitsI6__halfS2_S2_S2_fjLj1280ELj1ELj4ELj1ELj16ENS_18Kernel_traits_baseILj1280ES2_S2_S2_S2_fjLj128EEEEELb0ELb0ELb0ELb1EEEvNS_9BwdParamsE)
        /*070c*/ 	.short	0x0380
        /*070e*/ 	.short	0x0128


	//----- nvinfo : EIATTR_SW_WAR
	.align		4
.L_1615:
        /*0710*/ 	.byte	0x04, 0x36
        /*0712*/ 	.short	(.L_1617 - .L_1616)
.L_1616:
        /*0714*/ 	.word	0x00000008
.L_1617:


//--------------------- .nv.info._ZN10layer_norm13ln_bwd_kernelINS_13Kernel_traitsI6__halfS2_S2_S2_fjLj1280ELj1ELj4ELj1ELj16ENS_18Kernel_traits_baseILj1280ES2_S2_S2_S2_fjLj128EEEEELb0ELb0ELb1ELb0EEEvNS_9BwdParamsE --------------------------
	.section	.nv.info._ZN10layer_norm13ln_bwd_kernelINS_13Kernel_traitsI6__halfS2_S2_S2_fjLj1280ELj1ELj4ELj1ELj16ENS_18Kernel_traits_baseILj1280ES2_S2_S2_S2_fjLj128EEEEELb0ELb0ELb1ELb0EEEvNS_9BwdParamsE,"",@"SHT_CUDA_INFO"
	.sectionflags	@""
	.align	4


	//----- nvinfo : EIATTR_CUDA_API_VERSION
	.align		4
        /*0000*/ 	.byte	0x04, 0x37
        /*0002*/ 	.short	(.L_1619 - .L_1618)
.L_1618:
        /*0004*/ 	.word	0x00000082


	//----- nvinfo : EIATTR_KPARAM_INFO
	.align		4
.L_1619:
        /*0008*/ 	.byte	0x04, 0x17
        /*000a*/ 	.short	(.L_1621 - .L_1620)
.L_1620:
        /*000c*/ 	.word	0x00000000
        /*0010*/ 	.short	0x0000
        /*0012*/ 	.short	0x0000
        /*0014*/ 	.byte	0x00, 0xf0, 0xa1, 0x04


	//----- nvinfo : EIATTR_SPARSE_MMA_MASK
	.align		4
.L_1621:
        /*0018*/ 	.byte	0x03, 0x50
        /*001a*/ 	.short	0x0000


	//----- nvinfo : EIATTR_MAXREG_COUNT
	.align		4
        /*001c*/ 	.byte	0x03, 0x1b
        /*001e*/ 	.short	0x00ff


	//----- nvinfo : EIATTR_NUM_BARRIERS
	.align		4
        /*0020*/ 	.byte	0x02, 0x4c
        /*0022*/ 	.byte	0x01
	.zero		1


	//----- nvinfo : EIATTR_MERCURY_ISA_VERSION
	.align		4
        /*0024*/ 	.byte	0x03, 0x5f
        /*0026*/ 	.short	0x0101


	//----- nvinfo : EIATTR_COOP_GROUP_MASK_REGIDS
	.align		4
        /*0028*/ 	.byte	0x04, 0x29
        /*002a*/ 	.short	(.L_1623 - .L_1622)


	//   ....[0]....
.L_1622:
        /*002c*/ 	.word	0xffffffff


	//   ....[1]....
        /*0030*/ 	.word	0xffffffff


	//   ....[2]....
        /*0034*/ 	.word	0xffffffff


	//   ....[3]....
        /*0038*/ 	.word	0xffffffff


	//   ....[4]....
        /*003c*/ 	.word	0xffffffff


	//   ....[5]....
        /*0040*/ 	.word	0xffffffff


	//   ....[6]....
        /*0044*/ 	.word	0xffffffff


	//   ....[7]....
        /*0048*/ 	.word	0xffffffff


	//   ....[8]....
        /*004c*/ 	.word	0xffffffff


	//   ....[9]....
        /*0050*/ 	.word	0xffffffff


	//   ....[10]....
        /*0054*/ 	.word	0x050000a6


	//   ....[11]....
        /*0058*/ 	.word	0x050000a6


	//   ....[12]....
        /*005c*/ 	.word	0x050000a6


	//   ....[13]....
        /*0060*/ 	.word	0x050000a6


	//   ....[14]....
        /*0064*/ 	.word	0x050000a6


	//   ....[15]....
        /*0068*/ 	.word	0x050000a6


	//   ....[16]....
        /*006c*/ 	.word	0x050000a6


	//   ....[17]....
        /*0070*/ 	.word	0x050000a6


	//   ....[18]....
        /*0074*/ 	.word	0x050000a6


	//   ....[19]....
        /*0078*/ 	.word	0x050000a6


	//----- nvinfo : EIATTR_COOP_GROUP_INSTR_OFFSETS
	.align		4
.L_1623:
        /*007c*/ 	.byte	0x04, 0x28
        /*007e*/ 	.short	(.L_1625 - .L_1624)


	//   ....[0]....
.L_1624:
        /*0080*/ 	.word	0x00002ac0


	//   ....[1]....
        /*0084*/ 	.word	0x00002ad0


	//   ....[2]....
        /*0088*/ 	.word	0x00002b00


	//   ....[3]....
        /*008c*/ 	.word	0x00002b10


	//   ....[4]....
        /*0090*/ 	.word	0x00002b40


	//   ....[5]....
        /*0094*/ 	.word	0x00002b50


	//   ....[6]....
        /*0098*/ 	.word	0x00002b80


	//   ....[7]....
        /*009c*/ 	.word	0x00002b90


	//   ....[8]....
        /*00a0*/ 	.word	0x00002bc0


	//   ....[9]....
        /*00a4*/ 	.word	0x00002bd0


	//   ....[10]....
        /*00a8*/ 	.word	0x0000a400


	//   ....[11]....
        /*00ac*/ 	.word	0x0000a4a0


	//   ....[12]....
        /*00b0*/ 	.word	0x0000a500


	//   ....[13]....
        /*00b4*/ 	.word	0x0000a560


	//   ....[14]....
        /*00b8*/ 	.word	0x0000a5d0


	//   ....[15]....
        /*00bc*/ 	.word	0x0000a630


	//   ....[16]....
        /*00c0*/ 	.word	0x0000a6a0


	//   ....[17]....
        /*00c4*/ 	.word	0x0000a700


	//   ....[18]....
        /*00c8*/ 	.word	0x0000a770


	//   ....[19]....
        /*00cc*/ 	.word	0x0000a7d0


	//----- nvinfo : EIATTR_VRC_CTA_INIT_COUNT
	.align		4
.L_1625:
        /*00d0*/ 	.byte	0x02, 0x4a
	.zero		1
	.zero		1


	//----- nvinfo : EIATTR_EXIT_INSTR_OFFSETS
	.align		4
        /*00d4*/ 	.byte	0x04, 0x1c
        /*00d6*/ 	.short	(.L_1627 - .L_1626)


	//   ....[0]....
.L_1626:
        /*00d8*/ 	.word	0x0000a370


	//   ....[1]....
        /*00dc*/ 	.word	0x0000a3a0


	//----- nvinfo : EIATTR_MAX_THREADS
	.align		4
.L_1627:
        /*00e0*/ 	.byte	0x04, 0x05
        /*00e2*/ 	.short	(.L_1629 - .L_1628)
.L_1628:
        /*00e4*/ 	.word	0x00000080
        /*00e8*/ 	.word	0x00000001
        /*00ec*/ 	.word	0x00000001


	//----- nvinfo : EIATTR_CRS_STACK_SIZE
	.align		4
.L_1629:
        /*00f0*/ 	.byte	0x04, 0x1e
        /*00f2*/ 	.short	(.L_1631 - .L_1630)
.L_1630:
        /*00f4*/ 	.word	0x00000000


	//----- nvinfo : EIATTR_CBANK_PARAM_SIZE
	.align		4
.L_1631:
        /*00f8*/ 	.byte	0x03, 0x19
        /*00fa*/ 	.short	0x0128


	//----- nvinfo : EIATTR_PARAM_CBANK
	.align		4
        /*00fc*/ 	.byte	0x04, 0x0a
        /*00fe*/ 	.short	(.L_1633 - .L_1632)
	.align		4
.L_1632:
        /*0100*/ 	.word	index@(.nv.constant0._ZN10layer_norm13ln_bwd_kernelINS_13Kernel_traitsI6__halfS2_S2_S2_fjLj1280ELj1ELj4ELj1ELj16ENS_18Kernel_traits_baseILj1280ES2_S2_S2_S2_fjLj128EEEEELb0ELb0ELb1ELb0EEEvNS_9BwdParamsE)
        /*0104*/ 	.short	0x0380
        /*0106*/ 	.short	0x0128


	//----- nvinfo : EIATTR_SW_WAR
	.align		4
.L_1633:
        /*0108*/ 	.byte	0x04, 0x36
        /*010a*/ 	.short	(.L_1635 - .L_1634)
.L_1634:
        /*010c*/ 	.word	0x00000008
.L_1635:


//--------------------- .nv.info._ZN10layer_norm13ln_bwd_kernelINS_13Kernel_traitsI6__halfS2_S2_S2_fjLj1280ELj1ELj4ELj1ELj16ENS_18Kernel_traits_baseILj1280ES2_S2_S2_S2_fjLj128EEEEELb0ELb0ELb1ELb1EEEvNS_9BwdParamsE --------------------------
	.section	.nv.info._ZN10layer_norm13ln_bwd_kernelINS_13Kernel_traitsI6__halfS2_S2_S2_fjLj1280ELj1ELj4ELj1ELj16ENS_18Kernel_traits_baseILj1280ES2_S2_S2_S2_fjLj128EEEEELb0ELb0ELb1ELb1EEEvNS_9BwdParamsE,"",@"SHT_CUDA_INFO"
	.sectionflags	@""
	.align	4


	//----- nvinfo : EIATTR_CUDA_API_VERSION
	.align		4
        /*0000*/ 	.byte	0x04, 0x37
        /*0002*/ 	.short	(.L_1637 - .L_1636)
.L_1636:
        /*0004*/ 	.word	0x00000082


	//----- nvinfo : EIATTR_KPARAM_INFO
	.align		4
.L_1637:
        /*0008*/ 	.byte	0x04, 0x17
        /*000a*/ 	.short	(.L_1639 - .L_1638)
.L_1638:
        /*000c*/ 	.word	0x00000000
        /*0010*/ 	.short	0x0000
        /*0012*/ 	.short	0x0000
        /*0014*/ 	.byte	0x00, 0xf0, 0xa1, 0x04


	//----- nvinfo : EIATTR_SPARSE_MMA_MASK
	.align		4
.L_1639:
        /*0018*/ 	.byte	0x03, 0x50
        /*001a*/ 	.short	0x0000


	//----- nvinfo : EIATTR_MAXREG_COUNT
	.align		4
        /*001c*/ 	.byte	0x03, 0x1b
        /*001e*/ 	.short	0x00ff


	//----- nvinfo : EIATTR_NUM_BARRIERS
	.align		4
        /*0020*/ 	.byte	0x02, 0x4c
        /*0022*/ 	.byte	0x01
	.zero		1


	//----- nvinfo : EIATTR_MERCURY_ISA_VERSION
	.align		4
        /*0024*/ 	.byte	0x03, 0x5f
        /*0026*/ 	.short	0x0101


	//----- nvinfo : EIATTR_COOP_GROUP_MASK_REGIDS
	.align		4
        /*0028*/ 	.byte	0x04, 0x29
        /*002a*/ 	.short	(.L_1641 - .L_1640)


	//   ....[0]....
.L_1640:
        /*002c*/ 	.word	0xffffffff


	//   ....[1]....
        /*0030*/ 	.word	0xffffffff


	//   ....[2]....
        /*0034*/ 	.word	0xffffffff


	//   ....[3]....
        /*0038*/ 	.word	0xffffffff


	//   ....[4]....
        /*003c*/ 	.word	0xffffffff


	//   ....[5]....
        /*0040*/ 	.word	0xffffffff


	//   ....[6]....
        /*0044*/ 	.word	0xffffffff


	//   ....[7]....
        /*0048*/ 	.word	0xffffffff


	//   ....[8]....
        /*004c*/ 	.word	0xffffffff


	//   ....[9]....
        /*0050*/ 	.word	0xffffffff


	//   ....[10]....
        /*0054*/ 	.word	0x050000d1


	//   ....[11]....
        /*0058*/ 	.word	0x050000d1


	//   ....[12]....
        /*005c*/ 	.word	0x050000d1


	//   ....[13]....
        /*0060*/ 	.word	0x050000d1


	//   ....[14]....
        /*0064*/ 	.word	0x050000d1


	//   ....[15]....
        /*0068*/ 	.word	0x050000d1


	//   ....[16]....
        /*006c*/ 	.word	0x050000d1


	//   ....[17]....
        /*0070*/ 	.word	0x050000d1


	//   ....[18]....
        /*0074*/ 	.word	0x050000d1


	//   ....[19]....
        /*0078*/ 	.word	0x050000d1


	//----- nvinfo : EIATTR_COOP_GROUP_INSTR_OFFSETS
	.align		4
.L_1641:
        /*007c*/ 	.byte	0x04, 0x28
        /*007e*/ 	.short	(.L_1643 - .L_1642)


	//   ....[0]....
.L_1642:
        /*0080*/ 	.word	0x00002420


	//   ....[1]....
        /*0084*/ 	.word	0x00002430


	//   ....[2]....
        /*0088*/ 	.word	0x00002460


	//   ....[3]....
        /*008c*/ 	.word	0x00002470


	//   ....[4]....
        /*0090*/ 	.word	0x000024a0


	//   ....[5]....
        /*0094*/ 	.word	0x000024b0


	//   ....[6]....
        /*0098*/ 	.word	0x000024e0


	//   ....[7]....
        /*009c*/ 	.word	0x000024f0


	//   ....[8]....
        /*00a0*/ 	.word	0x00002520


	//   ....[9]....
        /*00a4*/ 	.word	0x00002530


	//   ....[10]....
        /*00a8*/ 	.word	0x00009500


	//   ....[11]....
        /*00ac*/ 	.word	0x00009590


	//   ....[12]....
        /*00b0*/ 	.word	0x00009600


	//   ....[13]....
        /*00b4*/ 	.word	0x00009660


	//   ....[14]....
        /*00b8*/ 	.word	0x000096d0


	//   ....[15]....
        /*00bc*/ 	.word	0x00009730


	//   ....[16]....
        /*00c0*/ 	.word	0x000097a0


	//   ....[17]....
        /*00c4*/ 	.word	0x00009800


	//   ....[18]....
        /*00c8*/ 	.word	0x00009870


	//   ....[19]....
        /*00cc*/ 	.word	0x000098d0


	//----- nvinfo : EIATTR_VRC_CTA_INIT_COUNT
	.align		4
.L_1643:
        /*00d0*/ 	.byte	0x02, 0x4a
	.zero		1
	.zero		1


	//----- nvinfo : EIATTR_EXIT_INSTR_OFFSETS
	.align		4
        /*00d4*/ 	.byte	0x04, 0x1c
        /*00d6*/ 	.short	(.L_1645 - .L_1644)


	//   ....[0]....
.L_1644:
        /*00d8*/ 	.word	0x00009490


	//----- nvinfo : EIATTR_MAX_THREADS
	.align		4
.L_1645:
        /*00dc*/ 	.byte	0x04, 0x05
        /*00de*/ 	.short	(.L_1647 - .L_1646)
.L_1646:
        /*00e0*/ 	.word	0x00000080
        /*00e4*/ 	.word	0x00000001
        /*00e8*/ 	.word	0x00000001


	//----- nvinfo : EIATTR_CRS_STACK_SIZE
	.align		4
.L_1647:
        /*00ec*/ 	.byte	0x04, 0x1e
        /*00ee*/ 	.short	(.L_1649 - .L_1648)
.L_1648:
        /*00f0*/ 	.word	0x00000000


	//----- nvinfo : EIATTR_CBANK_PARAM_SIZE
	.align		4
.L_1649:
        /*00f4*/ 	.byte	0x03, 0x19
        /*00f6*/ 	.short	0x0128


	//----- nvinfo : EIATTR_PARAM_CBANK
	.align		4
        /*00f8*/ 	.byte	0x04, 0x0a
        /*00fa*/ 	.short	(.L_1651 - .L_1650)
	.align		4
.L_1650:
        /*00fc*/ 	.word	index@(.nv.constant0._ZN10layer_norm13ln_bwd_kernelINS_13Kernel_traitsI6__halfS2_S2_S2_fjLj1280ELj1ELj4ELj1ELj16ENS_18Kernel_traits_baseILj1280ES2_S2_S2_S2_fjLj128EEEEELb0ELb0ELb1ELb1EEEvNS_9BwdParamsE)
        /*0100*/ 	.short	0x0380
        /*0102*/ 	.short	0x0128


	//----- nvinfo : EIATTR_SW_WAR
	.align		4
.L_1651:
        /*0104*/ 	.byte	0x04, 0x36
        /*0106*/ 	.short	(.L_1653 - .L_1652)
.L_1652:
        /*0108*/ 	.word	0x00000008
.L_1653:


//--------------------- .nv.info._ZN10layer_norm13ln_bwd_kernelINS_13Kernel_traitsI6__halfS2_S2_S2_fjLj1280ELj1ELj4ELj1ELj16ENS_18Kernel_traits_baseILj1280ES2_S2_S2_S2_fjLj128EEEEELb0ELb1ELb0ELb0EEEvNS_9BwdParamsE --------------------------
	.section	.nv.info._ZN10layer_norm13ln_bwd_kernelINS_13Kernel_traitsI6__halfS2_S2_S2_fjLj1280ELj1ELj4ELj1ELj16ENS_18Kernel_traits_baseILj1280ES2_S2_S2_S2_fjLj128EEEEELb0ELb1ELb0ELb0EEEvNS_9BwdParamsE,"",@"SHT_CUDA_INFO"
	.sectionflags	@""
	.align	4


	//----- nvinfo : EIATTR_CUDA_API_VERSION
	.align		4
        /*0000*/ 	.byte	0x04, 0x37
        /*0002*/ 	.short	(.L_1655 - .L_1654)
.L_1654:
        /*0004*/ 	.word	0x00000082


	//----- nvinfo : EIATTR_KPARAM_INFO
	.align		4
.L_1655:
        /*0008*/ 	.byte	0x04, 0x17
        /*000a*/ 	.short	(.L_1657 - .L_1656)
.L_1656:
        /*000c*/ 	.word	0x00000000
        /*0010*/ 	.short	0x0000
        /*0012*/ 	.short	0x0000
        /*0014*/ 	.byte	0x00, 0xf0, 0xa1, 0x04


	//----- nvinfo : EIATTR_SPARSE_MMA_MASK
	.align		4
.L_1657:
        /*0018*/ 	.byte	0x03, 0x50
        /*001a*/ 	.short	0x0000


	//----- nvinfo : EIATTR_MAXREG_COUNT
	.align		4
        /*001c*/ 	.byte	0x03, 0x1b
        /*001e*/ 	.short	0x00ff


	//----- nvinfo : EIATTR_NUM_BARRIERS
	.align		4
        /*0020*/ 	.byte	0x02, 0x4c
        /*0022*/ 	.byte	0x01
	.zero		1


	//----- nvinfo : EIATTR_ANNOTATIONS
	.align		4
        /*0024*/ 	.byte	0x04, 0x55
        /*0026*/ 	.short	(.L_1659 - .L_1658)


	//   ....[0]....
.L_1658:
        /* <DEDUP_REMOVED lines=100> */


	//----- nvinfo : EIATTR_MERCURY_ISA_VERSION
	.align		4
.L_1659:
        /*0650*/ 	.byte	0x03, 0x5f
        /*0652*/ 	.short	0x0101


	//----- nvinfo : EIATTR_COOP_GROUP_MASK_REGIDS
	.align		4
        /*0654*/ 	.byte	0x04, 0x29
        /*0656*/ 	.short	(.L_1661 - .L_1660)


	//   ....[0]....
.L_1660:
        /*0658*/ 	.word	0xffffffff


	//   ....[1]....
        /*065c*/ 	.word	0xffffffff


	//   ....[2]....
        /*0660*/ 	.word	0xffffffff


	//   ....[3]....
        /*0664*/ 	.word	0xffffffff


	//   ....[4]....
        /*0668*/ 	.word	0xffffffff


	//   ....[5]....
        /*066c*/ 	.word	0xffffffff


	//   ....[6]....
        /*0670*/ 	.word	0xffffffff


	//   ....[7]....
        /*0674*/ 	.word	0xffffffff


	//   ....[8]....
        /*0678*/ 	.word	0xffffffff


	//   ....[9]....
        /*067c*/ 	.word	0xffffffff


	//   ....[10]....
        /*0680*/ 	.word	0x05000013


	//   ....[11]....
        /*0684*/ 	.word	0x05000013


	//   ....[12]....
        /*0688*/ 	.word	0x05000013


	//   ....[13]....
        /*068c*/ 	.word	0x05000013


	//   ....[14]....
        /*0690*/ 	.word	0x05000013


	//   ....[15]....
        /*0694*/ 	.word	0x05000013


	//   ....[16]....
        /*0698*/ 	.word	0x05000013


	//   ....[17]....
        /*069c*/ 	.word	0x05000013


	//   ....[18]....
        /*06a0*/ 	.word	0x05000013


	//   ....[19]....
        /*06a4*/ 	.word	0x05000013


	//----- nvinfo : EIATTR_COOP_GROUP_INSTR_OFFSETS
	.align		4
.L_1661:
        /*06a8*/ 	.byte	0x04, 0x28
        /*06aa*/ 	.short	(.L_1663 - .L_1662)


	//   ....[0]....
.L_1662:
        /*06ac*/ 	.word	0x00004ff0


	//   ....[1]....
        /*06b0*/ 	.word	0x00005010


	//   ....[2]....
        /*06b4*/ 	.word	0x00005030


	//   ....[3]....
        /*06b8*/ 	.word	0x00005050


	//   ....[4]....
        /*06bc*/ 	.word	0x00005070


	//   ....[5]....
        /*06c0*/ 	.word	0x00005090


	//   ....[6]....
        /*06c4*/ 	.word	0x000050b0


	//   ....[7]....
        /*06c8*/ 	.word	0x000050d0


	//   ....[8]....
        /*06cc*/ 	.word	0x000050f0


	//   ....[9]....
        /*06d0*/ 	.word	0x00005100


	//   ....[10]....
        /*06d4*/ 	.word	0x0000df00


	//   ....[11]....
        /*06d8*/ 	.word	0x0000dfa0


	//   ....[12]....
        /*06dc*/ 	.word	0x0000e020


	//   ....[13]....
        /*06e0*/ 	.word	0x0000e090


	//   ....[14]....
        /*06e4*/ 	.word	0x0000e110


	//   ....[15]....
        /*06e8*/ 	.word	0x0000e180


	//   ....[16]....
        /*06ec*/ 	.word	0x0000e200


	//   ....[17]....
        /*06f0*/ 	.word	0x0000e270


	//   ....[18]....
        /*06f4*/ 	.word	0x0000e2f0


	//   ....[19]....
        /*06f8*/ 	.word	0x0000e340


	//----- nvinfo : EIATTR_VRC_CTA_INIT_COUNT
	.align		4
.L_1663:
        /*06fc*/ 	.byte	0x02, 0x4a
	.zero		1
	.zero		1


	//----- nvinfo : EIATTR_EXIT_INSTR_OFFSETS
	.align		4
        /*0700*/ 	.byte	0x04, 0x1c
        /*0702*/ 	.short	(.L_1665 - .L_1664)


	//   ....[0]....
.L_1664:
        /*0704*/ 	.word	0x0000de10


	//   ....[1]....
        /*0708*/ 	.word	0x0000de90


	//----- nvinfo : EIATTR_MAX_THREADS
	.align		4
.L_1665:
        /*070c*/ 	.byte	0x04, 0x05
        /*070e*/ 	.short	(.L_1667 - .L_1666)
.L_1666:
        /*0710*/ 	.word	0x00000080
        /*0714*/ 	.word	0x00000001
        /*0718*/ 	.word	0x00000001


	//----- nvinfo : EIATTR_CRS_STACK_SIZE
	.align		4
.L_1667:
        /*071c*/ 	.byte	0x04, 0x1e
        /*071e*/ 	.short	(.L_1669 - .L_1668)
.L_1668:
        /*0720*/ 	.word	0x00000000


	//----- nvinfo : EIATTR_CBANK_PARAM_SIZE
	.align		4
.L_1669:
        /*0724*/ 	.byte	0x03, 0x19
        /*0726*/ 	.short	0x0128


	//----- nvinfo : EIATTR_PARAM_CBANK
	.align		4
        /*0728*/ 	.byte	0x04, 0x0a
        /*072a*/ 	.short	(.L_1671 - .L_1670)
	.align		4
.L_1670:
        /*072c*/ 	.word	index@(.nv.constant0._ZN10layer_norm13ln_bwd_kernelINS_13Kernel_traitsI6__halfS2_S2_S2_fjLj1280ELj1ELj4ELj1ELj16ENS_18Kernel_traits_baseILj1280ES2_S2_S2_S2_fjLj128EEEEELb0ELb1ELb0ELb0EEEvNS_9BwdParamsE)
        /*0730*/ 	.short	0x0380
        /*0732*/ 	.short	0x0128


	//----- nvinfo : EIATTR_SW_WAR
	.align		4
.L_1671:
        /*0734*/ 	.byte	0x04, 0x36
        /*0736*/ 	.short	(.L_1673 - .L_1672)
.L_1672:
        /*0738*/ 	.word	0x00000008
.L_1673:


//--------------------- .nv.info._ZN10layer_norm13ln_bwd_kernelINS_13Kernel_traitsI6__halfS2_S2_S2_fjLj1280ELj1ELj4ELj1ELj16ENS_18Kernel_traits_baseILj1280ES2_S2_S2_S2_fjLj128EEEEELb0ELb1ELb0ELb1EEEvNS_9BwdParamsE --------------------------
	.section	.nv.info._ZN10layer_norm13ln_bwd_kernelINS_13Kernel_traitsI6__halfS2_S2_S2_fjLj1280ELj1ELj4ELj1ELj16ENS_18Kernel_traits_baseILj1280ES2_S2_S2_S2_fjLj128EEEEELb0ELb1ELb0ELb1EEEvNS_9BwdParamsE,"",@"SHT_CUDA_INFO"
	.sectionflags	@""
	.align	4


	//----- nvinfo : EIATTR_CUDA_API_VERSION
	.align		4
        /*0000*/ 	.byte	0x04, 0x37
        /*0002*/ 	.short	(.L_1675 - .L_1674)
.L_1674:
        /*0004*/ 	.word	0x00000082


	//----- nvinfo : EIATTR_KPARAM_INFO
	.align		4
.L_1675:
        /*0008*/ 	.byte	0x04, 0x17
        /*000a*/ 	.short	(.L_1677 - .L_1676)
.L_1676:
        /*000c*/ 	.word	0x00000000
        /*0010*/ 	.short	0x0000
        /*0012*/ 	.short	0x0000
        /*0014*/ 	.byte	0x00, 0xf0, 0xa1, 0x04


	//----- nvinfo : EIATTR_SPARSE_MMA_MASK
	.align		4
.L_1677:
        /*0018*/ 	.byte	0x03, 0x50
        /*001a*/ 	.short	0x0000


	//----- nvinfo : EIATTR_MAXREG_COUNT
	.align		4
        /*001c*/ 	.byte	0x03, 0x1b
        /*001e*/ 	.short	0x00ff


	//----- nvinfo : EIATTR_NUM_BARRIERS
	.align		4
        /*0020*/ 	.byte	0x02, 0x4c
        /*0022*/ 	.byte	0x01
	.zero		1


	//----- nvinfo : EIATTR_ANNOTATIONS
	.align		4
        /*0024*/ 	.byte	0x04, 0x55
        /*0026*/ 	.short	(.L_1679 - .L_1678)


	//   ....[0]....
.L_1678:
        /* <DEDUP_REMOVED lines=220> */


	//----- nvinfo : EIATTR_MERCURY_ISA_VERSION
	.align		4
.L_1679:
        /*0dd0*/ 	.byte	0x03, 0x5f
        /*0dd2*/ 	.short	0x0101


	//----- nvinfo : EIATTR_COOP_GROUP_MASK_REGIDS
	.align		4
        /*0dd4*/ 	.byte	0x04, 0x29
        /*0dd6*/ 	.short	(.L_1681 - .L_1680)


	//   ....[0]....
.L_1680:
        /*0dd8*/ 	.word	0xffffffff


	//   ....[1]....
        /*0ddc*/ 	.word	0xffffffff


	//   ....[2]....
        /*0de0*/ 	.word	0xffffffff


	//   ....[3]....
        /*0de4*/ 	.word	0xffffffff


	//   ....[4]....
        /*0de8*/ 	.word	0xffffffff


	//   ....[5]....
        /*0dec*/ 	.word	0xffffffff


	//   ....[6]....
        /*0df0*/ 	.word	0xffffffff


	//   ....[7]....
        /*0df4*/ 	.word	0xffffffff


	//   ....[8]....
        /*0df8*/ 	.word	0xffffffff


	//   ....[9]....
        /*0dfc*/ 	.word	0xffffffff


	//   ....[10]....
        /*0e00*/ 	.word	0x0500009b


	//   ....[11]....
        /*0e04*/ 	.word	0x0500009b


	//   ....[12]....
        /*0e08*/ 	.word	0x0500009b


	//   ....[13]....
        /*0e0c*/ 	.word	0x0500009b


	//   ....[14]....
        /*0e10*/ 	.word	0x0500009b


	//   ....[15]....
        /*0e14*/ 	.word	0x0500009b


	//   ....[16]....
        /*0e18*/ 	.word	0x0500009b


	//   ....[17]....
        /*0e1c*/ 	.word	0x0500009b


	//   ....[18]....
        /*0e20*/ 	.word	0x0500009b


	//   ....[19]....
        /*0e24*/ 	.word	0x0500009b


	//----- nvinfo : EIATTR_COOP_GROUP_INSTR_OFFSETS
	.align		4
.L_1681:
        /*0e28*/ 	.byte	0x04, 0x28
        /*0e2a*/ 	.short	(.L_1683 - .L_1682)


	//   ....[0]....
.L_1682:
        /*0e2c*/ 	.word	0x000048c0


	//   ....[1]....
        /*0e30*/ 	.word	0x000048d0


	//   ....[2]....
        /*0e34*/ 	.word	0x00004960


	//   ....[3]....
        /*0e38*/ 	.word	0x000049e0


	//   ....[4]....
        /*0e3c*/ 	.word	0x00004a60


	//   ....[5]....
        /*0e40*/ 	.word	0x00004a70


	//   ....[6]....
        /*0e44*/ 	.word	0x00004af0


	//   ....[7]....
        /*0e48*/ 	.word	0x00004ba0


	//   ....[8]....
        /*0e4c*/ 	.word	0x00004d90


	//   ....[9]....
        /*0e50*/ 	.word	0x00004da0


	//   ....[10]....
        /*0e54*/ 	.word	0x0000d400


	//   ....[11]....
        /*0e58*/ 	.word	0x0000d4c0


	//   ....[12]....
        /*0e5c*/ 	.word	0x0000d590


	//   ....[13]....
        /*0e60*/ 	.word	0x0000d660


	//   ....[14]....
        /*0e64*/ 	.word	0x0000d730


	//   ....[15]....
        /*0e68*/ 	.word	0x0000d800


	//   ....[16]....
        /*0e6c*/ 	.word	0x0000d8e0


	//   ....[17]....
        /*0e70*/ 	.word	0x0000d9b0


	//   ....[18]....
        /*0e74*/ 	.word	0x0000da80


	//   ....[19]....
        /*0e78*/ 	.word	0x0000db80


	//----- nvinfo : EIATTR_VRC_CTA_INIT_COUNT
	.align		4
.L_1683:
        /*0e7c*/ 	.byte	0x02, 0x4a
	.zero		1
	.zero		1


	//----- nvinfo : EIATTR_EXIT_INSTR_OFFSETS
	.align		4
        /*0e80*/ 	.byte	0x04, 0x1c
        /*0e82*/ 	.short	(.L_1685 - .L_1684)


	//   ....[0]....
.L_1684:
        /*0e84*/ 	.word	0x0000d3a0


	//----- nvinfo : EIATTR_MAX_THREADS
	.align		4
.L_1685:
        /*0e88*/ 	.byte	0x04, 0x05
        /*0e8a*/ 	.short	(.L_1687 - .L_1686)
.L_1686:
        /*0e8c*/ 	.word	0x00000080
        /*0e90*/ 	.word	0x00000001
        /*0e94*/ 	.word	0x00000001


	//----- nvinfo : EIATTR_CRS_STACK_SIZE
	.align		4
.L_1687:
        /*0e98*/ 	.byte	0x04, 0x1e
        /*0e9a*/ 	.short	(.L_1689 - .L_1688)
.L_1688:
        /*0e9c*/ 	.word	0x00000000


	//----- nvinfo : EIATTR_CBANK_PARAM_SIZE
	.align		4
.L_1689:
        /*0ea0*/ 	.byte	0x03, 0x19
        /*0ea2*/ 	.short	0x0128


	//----- nvinfo : EIATTR_PARAM_CBANK
	.align		4
        /*0ea4*/ 	.byte	0x04, 0x0a
        /*0ea6*/ 	.short	(.L_1691 - .L_1690)
	.align		4
.L_1690:
        /*0ea8*/ 	.word	index@(.nv.constant0._ZN10layer_norm13ln_bwd_kernelINS_13Kernel_traitsI6__halfS2_S2_S2_fjLj1280ELj1ELj4ELj1ELj16ENS_18Kernel_traits_baseILj1280ES2_S2_S2_S2_fjLj128EEEEELb0ELb1ELb0ELb1EEEvNS_9BwdParamsE)
        /*0eac*/ 	.short	0x0380
        /*0eae*/ 	.short	0x0128


	//----- nvinfo : EIATTR_SW_WAR
	.align		4
.L_1691:
        /*0eb0*/ 	.byte	0x04, 0x36
        /*0eb2*/ 	.short	(.L_1693 - .L_1692)
.L_1692:
        /*0eb4*/ 	.word	0x00000008
.L_1693:


//--------------------- .nv.info._ZN10layer_norm13ln_bwd_kernelINS_13Kernel_traitsI6__halfS2_S2_S2_fjLj1280ELj1ELj4ELj1ELj16ENS_18Kernel_traits_baseILj1280ES2_S2_S2_S2_fjLj128EEEEELb0ELb1ELb1ELb0EEEvNS_9BwdParamsE --------------------------
	.section	.nv.info._ZN10layer_norm13ln_bwd_kernelINS_13Kernel_traitsI6__halfS2_S2_S2_fjLj1280ELj1ELj4ELj1ELj16ENS_18Kernel_traits_baseILj1280ES2_S2_S2_S2_fjLj128EEEEELb0ELb1ELb1ELb0EEEvNS_9BwdParamsE,"",@"SHT_CUDA_INFO"
	.sectionflags	@""
	.align	4


	//----- nvinfo : EIATTR_CUDA_API_VERSION
	.align		4
        /*0000*/ 	.byte	0x04, 0x37
        /*0002*/ 	.short	(.L_1695 - .L_1694)
.L_1694:
        /*0004*/ 	.word	0x00000082


	//----- nvinfo : EIATTR_KPARAM_INFO
	.align		4
.L_1695:
        /*0008*/ 	.byte	0x04, 0x17
        /*000a*/ 	.short	(.L_1697 - .L_1696)
.L_1696:
        /*000c*/ 	.word	0x00000000
        /*0010*/ 	.short	0x0000
        /*0012*/ 	.short	0x0000
        /*0014*/ 	.byte	0x00, 0xf0, 0xa1, 0x04


	//----- nvinfo : EIATTR_SPARSE_MMA_MASK
	.align		4
.L_1697:
        /*0018*/ 	.byte	0x03, 0x50
        /*001a*/ 	.short	0x0000


	//----- nvinfo : EIATTR_MAXREG_COUNT
	.align		4
        /*001c*/ 	.byte	0x03, 0x1b
        /*001e*/ 	.short	0x00ff


	//----- nvinfo : EIATTR_NUM_BARRIERS
	.align		4
        /*0020*/ 	.byte	0x02, 0x4c
        /*0022*/ 	.byte	0x01
	.zero		1


	//----- nvinfo : EIATTR_ANNOTATIONS
	.align		4
        /*0024*/ 	.byte	0x04, 0x55
        /*0026*/ 	.short	(.L_1699 - .L_1698)


	//   ....[0]....
.L_1698:
        /* <DEDUP_REMOVED lines=101> */


	//----- nvinfo : EIATTR_MERCURY_ISA_VERSION
	.align		4
.L_1699:
        /*0668*/ 	.byte	0x03, 0x5f
        /*066a*/ 	.short	0x0101


	//----- nvinfo : EIATTR_COOP_GROUP_MASK_REGIDS
	.align		4
        /*066c*/ 	.byte	0x04, 0x29
        /*066e*/ 	.short	(.L_1701 - .L_1700)


	//   ....[0]....
.L_1700:
        /*0670*/ 	.word	0xffffffff


	//   ....[1]....
        /*0674*/ 	.word	0xffffffff


	//   ....[2]....
        /*0678*/ 	.word	0xffffffff


	//   ....[3]....
        /*067c*/ 	.word	0xffffffff


	//   ....[4]....
        /*0680*/ 	.word	0xffffffff


	//   ....[5]....
        /*0684*/ 	.word	0xffffffff


	//   ....[6]....
        /*0688*/ 	.word	0xffffffff


	//   ....[7]....
        /*068c*/ 	.word	0xffffffff


	//   ....[8]....
        /*0690*/ 	.word	0xffffffff


	//   ....[9]....
        /*0694*/ 	.word	0xffffffff


	//   ....[10]....
        /*0698*/ 	.word	0x05000002


	//   ....[11]....
        /*069c*/ 	.word	0x05000002


	//   ....[12]....
        /*06a0*/ 	.word	0x05000002


	//   ....[13]....
        /*06a4*/ 	.word	0x05000002


	//   ....[14]....
        /*06a8*/ 	.word	0x05000002


	//   ....[15]....
        /*06ac*/ 	.word	0x05000002


	//   ....[16]....
        /*06b0*/ 	.word	0x05000002


	//   ....[17]....
        /*06b4*/ 	.word	0x05000002


	//   ....[18]....
        /*06b8*/ 	.word	0x05000002


	//   ....[19]....
        /*06bc*/ 	.word	0x05000002


	//----- nvinfo : EIATTR_COOP_GROUP_INSTR_OFFSETS
	.align		4
.L_1701:
        /*06c0*/ 	.byte	0x04, 0x28
        /*06c2*/ 	.short	(.L_1703 - .L_1702)


	//   ....[0]....
.L_1702:
        /*06c4*/ 	.word	0x00003580


	//   ....[1]....
        /*06c8*/ 	.word	0x000035a0


	//   ....[2]....
        /*06cc*/ 	.word	0x000035c0


	//   ....[3]....
        /*06d0*/ 	.word	0x000035e0


	//   ....[4]....
        /*06d4*/ 	.word	0x00003600


	//   ....[5]....
        /*06d8*/ 	.word	0x00003620


	//   ....[6]....
        /*06dc*/ 	.word	0x00003640


	//   ....[7]....
        /*06e0*/ 	.word	0x00003660


	//   ....[8]....
        /*06e4*/ 	.word	0x00003670


	//   ....[9]....
        /*06e8*/ 	.word	0x00003690


	//   ....[10]....
        /*06ec*/ 	.word	0x0000e6c0


	//   ....[11]....
        /*06f0*/ 	.word	0x0000e760


	//   ....[12]....
        /*06f4*/ 	.word	0x0000e7e0


	//   ....[13]....
        /*06f8*/ 	.word	0x0000e850


	//   ....[14]....
        /*06fc*/ 	.word	0x0000e8d0


	//   ....[15]....
        /*0700*/ 	.word	0x0000e940


	//   ....[16]....
        /*0704*/ 	.word	0x0000e9c0


	//   ....[17]....
        /*0708*/ 	.word	0x0000ea30


	//   ....[18]....
        /*070c*/ 	.word	0x0000eab0


	//   ....[19]....
        /*0710*/ 	.word	0x0000eb00


	//----- nvinfo : EIATTR_VRC_CTA_INIT_COUNT
	.align		4
.L_1703:
        /*0714*/ 	.byte	0x02, 0x4a
	.zero		1
	.zero		1


	//----- nvinfo : EIATTR_EXIT_INSTR_OFFSETS
	.align		4
        /*0718*/ 	.byte	0x04, 0x1c
        /*071a*/ 	.short	(.L_1705 - .L_1704)


	//   ....[0]....
.L_1704:
        /*071c*/ 	.word	0x0000e5d0


	//   ....[1]....
        /*0720*/ 	.word	0x0000e650


	//----- nvinfo : EIATTR_MAX_THREADS
	.align		4
.L_1705:
        /*0724*/ 	.byte	0x04, 0x05
        /*0726*/ 	.short	(.L_1707 - .L_1706)
.L_1706:
        /*0728*/ 	.word	0x00000080
        /*072c*/ 	.word	0x00000001
        /*0730*/ 	.word	0x00000001


	//----- nvinfo : EIATTR_CRS_STACK_SIZE
	.align		4
.L_1707:
        /*0734*/ 	.byte	0x04, 0x1e
        /*0736*/ 	.short	(.L_1709 - .L_1708)
.L_1708:
        /*0738*/ 	.word	0x00000000


	//----- nvinfo : EIATTR_CBANK_PARAM_SIZE
	.align		4
.L_1709:
        /*073c*/ 	.byte	0x03, 0x19
        /*073e*/ 	.short	0x0128


	//----- nvinfo : EIATTR_PARAM_CBANK
	.align		4
        /*0740*/ 	.byte	0x04, 0x0a
        /*0742*/ 	.short	(.L_1711 - .L_1710)
	.align		4
.L_1710:
        /*0744*/ 	.word	index@(.nv.constant0._ZN10layer_norm13ln_bwd_kernelINS_13Kernel_traitsI6__halfS2_S2_S2_fjLj1280ELj1ELj4ELj1ELj16ENS_18Kernel_traits_baseILj1280ES2_S2_S2_S2_fjLj128EEEEELb0ELb1ELb1ELb0EEEvNS_9BwdParamsE)
        /*0748*/ 	.short	0x0380
        /*074a*/ 	.short	0x0128


	//----- nvinfo : EIATTR_SW_WAR
	.align		4
.L_1711:
        /*074c*/ 	.byte	0x04, 0x36
        /*074e*/ 	.short	(.L_1713 - .L_1712)
.L_1712:
        /*0750*/ 	.word	0x00000008
.L_1713:


//--------------------- .nv.info._ZN10layer_norm13ln_bwd_kernelINS_13Kernel_traitsI6__halfS2_S2_S2_fjLj1280ELj1ELj4ELj1ELj16ENS_18Kernel_traits_baseILj1280ES2_S2_S2_S2_fjLj128EEEEELb0ELb1ELb1ELb1EEEvNS_9BwdParamsE --------------------------
	.section	.nv.info._ZN10layer_norm13ln_bwd_kernelINS_13Kernel_traitsI6__halfS2_S2_S2_fjLj1280ELj1ELj4ELj1ELj16ENS_18Kernel_traits_baseILj1280ES2_S2_S2_S2_fjLj128EEEEELb0ELb1ELb1ELb1EEEvNS_9BwdParamsE,"",@"SHT_CUDA_INFO"
	.sectionflags	@""
	.align	4


	//----- nvinfo : EIATTR_CUDA_API_VERSION
	.align		4
        /*0000*/ 	.byte	0x04, 0x37
        /*0002*/ 	.short	(.L_1715 - .L_1714)
.L_1714:
        /*0004*/ 	.word	0x00000082


	//----- nvinfo : EIATTR_KPARAM_INFO
	.align		4
.L_1715:
        /*0008*/ 	.byte	0x04, 0x17
        /*000a*/ 	.short	(.L_1717 - .L_1716)
.L_1716:
        /*000c*/ 	.word	0x00000000
        /*0010*/ 	.short	0x0000
        /*0012*/ 	.short	0x0000
        /*0014*/ 	.byte	0x00, 0xf0, 0xa1, 0x04


	//----- nvinfo : EIATTR_SPARSE_MMA_MASK
	.align		4
.L_1717:
        /*0018*/ 	.byte	0x03, 0x50
        /*001a*/ 	.short	0x0000


	//----- nvinfo : EIATTR_MAXREG_COUNT
	.align		4
        /*001c*/ 	.byte	0x03, 0x1b
        /*001e*/ 	.short	0x00ff


	//----- nvinfo : EIATTR_NUM_BARRIERS
	.align		4
        /*0020*/ 	.byte	0x02, 0x4c
        /*0022*/ 	.byte	0x01
	.zero		1


	//----- nvinfo : EIATTR_ANNOTATIONS
	.align		4
        /*0024*/ 	.byte	0x04, 0x55
        /*0026*/ 	.short	(.L_1719 - .L_1718)


	//   ....[0]....
.L_1718:
        /* <DEDUP_REMOVED lines=76> */


	//----- nvinfo : EIATTR_MERCURY_ISA_VERSION
	.align		4
.L_1719:
        /*04d0*/ 	.byte	0x03, 0x5f
        /*04d2*/ 	.short	0x0101


	//----- nvinfo : EIATTR_COOP_GROUP_MASK_REGIDS
	.align		4
        /*04d4*/ 	.byte	0x04, 0x29
        /*04d6*/ 	.short	(.L_1721 - .L_1720)


	//   ....[0]....
.L_1720:
        /*04d8*/ 	.word	0xffffffff


	//   ....[1]....
        /*04dc*/ 	.word	0xffffffff


	//   ....[2]....
        /*04e0*/ 	.word	0xffffffff


	//   ....[3]....
        /*04e4*/ 	.word	0xffffffff


	//   ....[4]....
        /*04e8*/ 	.word	0xffffffff


	//   ....[5]....
        /*04ec*/ 	.word	0xffffffff


	//   ....[6]....
        /*04f0*/ 	.word	0xffffffff


	//   ....[7]....
        /*04f4*/ 	.word	0xffffffff


	//   ....[8]....
        /*04f8*/ 	.word	0xffffffff


	//   ....[9]....
        /*04fc*/ 	.word	0xffffffff


	//   ....[10]....
        /*0500*/ 	.word	0x050000f8


	//   ....[11]....
        /*0504*/ 	.word	0x050000f8


	//   ....[12]....
        /*0508*/ 	.word	0x050000f8


	//   ....[13]....
        /*050c*/ 	.word	0x050000f8


	//   ....[14]....
        /*0510*/ 	.word	0x050000f8


	//   ....[15]....
        /*0514*/ 	.word	0x050000f8


	//   ....[16]....
        /*0518*/ 	.word	0x050000f8


	//   ....[17]....
        /*051c*/ 	.word	0x050000f8


	//   ....[18]....
        /*0520*/ 	.word	0x050000f8


	//   ....[19]....
        /*0524*/ 	.word	0x050000f8


	//----- nvinfo : EIATTR_COOP_GROUP_INSTR_OFFSETS
	.align		4
.L_1721:
        /*0528*/ 	.byte	0x04, 0x28
        /*052a*/ 	.short	(.L_1723 - .L_1722)


	//   ....[0]....
.L_1722:
        /*052c*/ 	.word	0x00002ae0


	//   ....[1]....
        /*0530*/ 	.word	0x00002b00


	//   ....[2]....
        /*0534*/ 	.word	0x00002b20


	//   ....[3]....
        /*0538*/ 	.word	0x00002b40


	//   ....[4]....
        /*053c*/ 	.word	0x00002b60


	//   ....[5]....
        /*0540*/ 	.word	0x00002b80


	//   ....[6]....
        /*0544*/ 	.word	0x00002ba0


	//   ....[7]....
        /*0548*/ 	.word	0x00002bc0


	//   ....[8]....
        /*054c*/ 	.word	0x00002bd0


	//   ....[9]....
        /*0550*/ 	.word	0x00002c00


	//   ....[10]....
        /*0554*/ 	.word	0x0000d040


	//   ....[11]....
        /*0558*/ 	.word	0x0000d0e0


	//   ....[12]....
        /*055c*/ 	.word	0x0000d150


	//   ....[13]....
        /*0560*/ 	.word	0x0000d1b0


	//   ....[14]....
        /*0564*/ 	.word	0x0000d220


	//   ....[15]....
        /*0568*/ 	.word	0x0000d280


	//   ....[16]....
        /*056c*/ 	.word	0x0000d2f0


	//   ....[17]....
        /*0570*/ 	.word	0x0000d350


	//   ....[18]....
        /*0574*/ 	.word	0x0000d3c0


	//   ....[19]....
        /*0578*/ 	.word	0x0000d410


	//----- nvinfo : EIATTR_VRC_CTA_INIT_COUNT
	.align		4
.L_1723:
        /*057c*/ 	.byte	0x02, 0x4a
	.zero		1
	.zero		1


	//----- nvinfo : EIATTR_EXIT_INSTR_OFFSETS
	.align		4
        /*0580*/ 	.byte	0x04, 0x1c
        /*0582*/ 	.short	(.L_1725 - .L_1724)


	//   ....[0]....
.L_1724:
        /*0584*/ 	.word	0x0000cfe0


	//----- nvinfo : EIATTR_MAX_THREADS
	.align		4
.L_1725:
        /*0588*/ 	.byte	0x04, 0x05
        /*058a*/ 	.short	(.L_1727 - .L_1726)
.L_1726:
        /*058c*/ 	.word	0x00000080
        /*0590*/ 	.word	0x00000001
        /*0594*/ 	.word	0x00000001


	//----- nvinfo : EIATTR_CRS_STACK_SIZE
	.align		4
.L_1727:
        /*0598*/ 	.byte	0x04, 0x1e
        /*059a*/ 	.short	(.L_1729 - .L_1728)
.L_1728:
        /*059c*/ 	.word	0x00000000


	//----- nvinfo : EIATTR_CBANK_PARAM_SIZE
	.align		4
.L_1729:
        /*05a0*/ 	.byte	0x03, 0x19
        /*05a2*/ 	.short	0x0128


	//----- nvinfo : EIATTR_PARAM_CBANK
	.align		4
        /*05a4*/ 	.byte	0x04, 0x0a
        /*05a6*/ 	.short	(.L_1731 - .L_1730)
	.align		4
.L_1730:
        /*05a8*/ 	.word	index@(.nv.constant0._ZN10layer_norm13ln_bwd_kernelINS_13Kernel_traitsI6__halfS2_S2_S2_fjLj1280ELj1ELj4ELj1ELj16ENS_18Kernel_traits_baseILj1280ES2_S2_S2_S2_fjLj128EEEEELb0ELb1ELb1ELb1EEEvNS_9BwdParamsE)
        /*05ac*/ 	.short	0x0380
        /*05ae*/ 	.short	0x0128


	//----- nvinfo : EIATTR_SW_WAR
	.align		4
.L_1731:
        /*05b0*/ 	.byte	0x04, 0x36
        /*05b2*/ 	.short	(.L_1733 - .L_1732)
.L_1732:
        /*05b4*/ 	.word	0x00000008
.L_1733:


//--------------------- .nv.info._ZN10layer_norm13ln_bwd_kernelINS_13Kernel_traitsI6__halfS2_S2_S2_fjLj1280ELj1ELj4ELj1ELj16ENS_18Kernel_traits_baseILj1280ES2_S2_S2_S2_fjLj128EEEEELb1ELb0ELb0ELb0EEEvNS_9BwdParamsE --------------------------
	.section	.nv.info._ZN10layer_norm13ln_bwd_kernelINS_13Kernel_traitsI6__halfS2_S2_S2_fjLj1280ELj1ELj4ELj1ELj16ENS_18Kernel_traits_baseILj1280ES2_S2_S2_S2_fjLj128EEEEELb1ELb0ELb0ELb0EEEvNS_9BwdParamsE,"",@"SHT_CUDA_INFO"
	.sectionflags	@""
	.align	4


	//----- nvinfo : EIATTR_CUDA_API_VERSION
	.align		4
        /*0000*/ 	.byte	0x04, 0x37
        /*0002*/ 	.short	(.L_1735 - .L_1734)
.L_1734:
        /*0004*/ 	.word	0x00000082


	//----- nvinfo : EIATTR_KPARAM_INFO
	.align		4
.L_1735:
        /*0008*/ 	.byte	0x04, 0x17
        /*000a*/ 	.short	(.L_1737 - .L_1736)
.L_1736:
        /*000c*/ 	.word	0x00000000
        /*0010*/ 	.short	0x0000
        /*0012*/ 	.short	0x0000
        /*0014*/ 	.byte	0x00, 0xf0, 0xa1, 0x04


	//----- nvinfo : EIATTR_SPARSE_MMA_MASK
	.align		4
.L_1737:
        /*0018*/ 	.byte	0x03, 0x50
        /*001a*/ 	.short	0x0000


	//----- nvinfo : EIATTR_MAXREG_COUNT
	.align		4
        /*001c*/ 	.byte	0x03, 0x1b
        /*001e*/ 	.short	0x00ff


	//----- nvinfo : EIATTR_NUM_BARRIERS
	.align		4
        /*0020*/ 	.byte	0x02, 0x4c
        /*0022*/ 	.byte	0x01
	.zero		1


	//----- nvinfo : EIATTR_MERCURY_ISA_VERSION
	.align		4
        /*0024*/ 	.byte	0x03, 0x5f
        /*0026*/ 	.short	0x0101


	//----- nvinfo : EIATTR_COOP_GROUP_MASK_REGIDS
	.align		4
        /*0028*/ 	.byte	0x04, 0x29
        /*002a*/ 	.short	(.L_1739 - .L_1738)


	//   ....[0]....
.L_1738:
        /*002c*/ 	.word	0xffffffff


	//   ....[1]....
        /*0030*/ 	.word	0xffffffff


	//   ....[2]....
        /*0034*/ 	.word	0xffffffff


	//   ....[3]....
        /*0038*/ 	.word	0xffffffff


	//   ....[4]....
        /*003c*/ 	.word	0xffffffff


	//   ....[5]....
        /*0040*/ 	.word	0xffffffff


	//   ....[6]....
        /*0044*/ 	.word	0xffffffff


	//   ....[7]....
        /*0048*/ 	.word	0xffffffff


	//   ....[8]....
        /*004c*/ 	.word	0xffffffff


	//   ....[9]....
        /*0050*/ 	.word	0xffffffff


	//   ....[10]....
        /*0054*/ 	.word	0x050000d9


	//   ....[11]....
        /*0058*/ 	.word	0x050000d9


	//   ....[12]....
        /*005c*/ 	.word	0x050000d9


	//   ....[13]....
        /*0060*/ 	.word	0x050000d9


	//   ....[14]....
        /*0064*/ 	.word	0x050000d9


	//   ....[15]....
        /*0068*/ 	.word	0x050000d9


	//   ....[16]....
        /*006c*/ 	.word	0x050000d9


	//   ....[17]....
        /*0070*/ 	.word	0x050000d9


	//   ....[18]....
        /*0074*/ 	.word	0x050000d9


	//   ....[19]....
        /*0078*/ 	.word	0x050000d9


	//----- nvinfo : EIATTR_COOP_GROUP_INSTR_OFFSETS
	.align		4
.L_1739:
        /*007c*/ 	.byte	0x04, 0x28
        /*007e*/ 	.short	(.L_1741 - .L_1740)


	//   ....[0]....
.L_1740:
        /*0080*/ 	.word	0x000028d0


	//   ....[1]....
        /*0084*/ 	.word	0x000028e0


	//   ....[2]....
        /*0088*/ 	.word	0x00002910


	//   ....[3]....
        /*008c*/ 	.word	0x00002920


	//   ....[4]....
        /*0090*/ 	.word	0x00002950


	//   ....[5]....
        /*0094*/ 	.word	0x00002960


	//   ....[6]....
        /*0098*/ 	.word	0x00002990


	//   ....[7]....
        /*009c*/ 	.word	0x000029a0


	//   ....[8]....
        /*00a0*/ 	.word	0x000029d0


	//   ....[9]....
        /*00a4*/ 	.word	0x000029e0


	//   ....[10]....
        /*00a8*/ 	.word	0x00009d40


	//   ....[11]....
        /*00ac*/ 	.word	0x00009dd0


	//   ....[12]....
        /*00b0*/ 	.word	0x00009e40


	//   ....[13]....
        /*00b4*/ 	.word	0x00009ea0


	//   ....[14]....
        /*00b8*/ 	.word	0x00009f10


	//   ....[15]....
        /*00bc*/ 	.word	0x00009f70


	//   ....[16]....
        /*00c0*/ 	.word	0x00009fe0


	//   ....[17]....
        /*00c4*/ 	.word	0x0000a040


	//   ....[18]....
        /*00c8*/ 	.word	0x0000a0b0


	//   ....[19]....
        /*00cc*/ 	.word	0x0000a110


	//----- nvinfo : EIATTR_VRC_CTA_INIT_COUNT
	.align		4
.L_1741:
        /*00d0*/ 	.byte	0x02, 0x4a
	.zero		1
	.zero		1


	//----- nvinfo : EIATTR_EXIT_INSTR_OFFSETS
	.align		4
        /*00d4*/ 	.byte	0x04, 0x1c
        /*00d6*/ 	.short	(.L_1743 - .L_1742)


	//   ....[0]....
.L_1742:
        /*00d8*/ 	.word	0x00009ca0


	//   ....[1]....
        /*00dc*/ 	.word	0x00009cd0


	//----- nvinfo : EIATTR_MAX_THREADS
	.align		4
.L_1743:
        /*00e0*/ 	.byte	0x04, 0x05
        /*00e2*/ 	.short	(.L_1745 - .L_1744)
.L_1744:
        /*00e4*/ 	.word	0x00000080
        /*00e8*/ 	.word	0x00000001
        /*00ec*/ 	.word	0x00000001


	//----- nvinfo : EIATTR_CRS_STACK_SIZE
	.align		4
.L_1745:
        /*00f0*/ 	.byte	0x04, 0x1e
        /*00f2*/ 	.short	(.L_1747 - .L_1746)
.L_1746:
        /*00f4*/ 	.word	0x00000000


	//----- nvinfo : EIATTR_CBANK_PARAM_SIZE
	.align		4
.L_1747:
        /*00f8*/ 	.byte	0x03, 0x19
        /*00fa*/ 	.short	0x0128


	//----- nvinfo : EIATTR_PARAM_CBANK
	.align		4
        /*00fc*/ 	.byte	0x04, 0x0a
        /*00fe*/ 	.short	(.L_1749 - .L_1748)
	.align		4
.L_1748:
        /*0100*/ 	.word	index@(.nv.constant0._ZN10layer_norm13ln_bwd_kernelINS_13Kernel_traitsI6__halfS2_S2_S2_fjLj1280ELj1ELj4ELj1ELj16ENS_18Kernel_traits_baseILj1280ES2_S2_S2_S2_fjLj128EEEEELb1ELb0ELb0ELb0EEEvNS_9BwdParamsE)
        /*0104*/ 	.short	0x0380
        /*0106*/ 	.short	0x0128


	//----- nvinfo : EIATTR_SW_WAR
	.align		4
.L_1749:
        /*0108*/ 	.byte	0x04, 0x36
        /*010a*/ 	.short	(.L_1751 - .L_1750)
.L_1750:
        /*010c*/ 	.word	0x00000008
.L_1751:


//--------------------- .nv.info._ZN10layer_norm13ln_bwd_kernelINS_13Kernel_traitsI6__halfS2_S2_S2_fjLj1280ELj1ELj4ELj1ELj16ENS_18Kernel_traits_baseILj1280ES2_S2_S2_S2_fjLj128EEEEELb1ELb0ELb0ELb1EEEvNS_9BwdParamsE --------------------------
	.section	.nv.info._ZN10layer_norm13ln_bwd_kernelINS_13Kernel_traitsI6__halfS2_S2_S2_fjLj1280ELj1ELj4ELj1ELj16ENS_18Kernel_traits_baseILj1280ES2_S2_S2_S2_fjLj128EEEEELb1ELb0ELb0ELb1EEEvNS_9BwdParamsE,"",@"SHT_CUDA_INFO"
	.sectionflags	@""
	.align	4


	//----- nvinfo : EIATTR_CUDA_API_VERSION
	.align		4
        /*0000*/ 	.byte	0x04, 0x37
        /*0002*/ 	.short	(.L_1753 - .L_1752)
.L_1752:
        /*0004*/ 	.word	0x00000082


	//----- nvinfo : EIATTR_KPARAM_INFO
	.align		4
.L_1753:
        /*0008*/ 	.byte	0x04, 0x17
        /*000a*/ 	.short	(.L_1755 - .L_1754)
.L_1754:
        /*000c*/ 	.word	0x00000000
        /*0010*/ 	.short	0x0000
        /*0012*/ 	.short	0x0000
        /*0014*/ 	.byte	0x00, 0xf0, 0xa1, 0x04


	//----- nvinfo : EIATTR_SPARSE_MMA_MASK
	.align		4
.L_1755:
        /*0018*/ 	.byte	0x03, 0x50
        /*001a*/ 	.short	0x0000


	//----- nvinfo : EIATTR_MAXREG_COUNT
	.align		4
        /*001c*/ 	.byte	0x03, 0x1b
        /*001e*/ 	.short	0x00ff


	//----- nvinfo : EIATTR_NUM_BARRIERS
	.align		4
        /*0020*/ 	.byte	0x02, 0x4c
        /*0022*/ 	.byte	0x01
	.zero		1


	//----- nvinfo : EIATTR_ANNOTATIONS
	.align		4
        /*0024*/ 	.byte	0x04, 0x55
        /*0026*/ 	.short	(.L_1757 - .L_1756)


	//   ....[0]....
.L_1756:
        /* <DEDUP_REMOVED lines=133> */


	//----- nvinfo : EIATTR_MERCURY_ISA_VERSION
	.align		4
.L_1757:
        /*0860*/ 	.byte	0x03, 0x5f
        /*0862*/ 	.short	0x0101


	//----- nvinfo : EIATTR_COOP_GROUP_MASK_REGIDS
	.align		4
        /*0864*/ 	.byte	0x04, 0x29
        /*0866*/ 	.short	(.L_1759 - .L_1758)


	//   ....[0]....
.L_1758:
        /*0868*/ 	.word	0xffffffff


	//   ....[1]....
        /*086c*/ 	.word	0xffffffff


	//   ....[2]....
        /*0870*/ 	.word	0xffffffff


	//   ....[3]....
        /*0874*/ 	.word	0xffffffff


	//   ....[4]....
        /*0878*/ 	.word	0xffffffff


	//   ....[5]....
        /*087c*/ 	.word	0xffffffff


	//   ....[6]....
        /*0880*/ 	.word	0xffffffff


	//   ....[7]....
        /*0884*/ 	.word	0xffffffff


	//   ....[8]....
        /*0888*/ 	.word	0xffffffff


	//   ....[9]....
        /*088c*/ 	.word	0xffffffff


	//   ....[10]....
        /*0890*/ 	.word	0x050000c9


	//   ....[11]....
        /*0894*/ 	.word	0x050000c9


	//   ....[12]....
        /*0898*/ 	.word	0x050000c9


	//   ....[13]....
        /*089c*/ 	.word	0x050000c9


	//   ....[14]....
        /*08a0*/ 	.word	0x050000c9


	//   ....[15]....
        /*08a4*/ 	.word	0x050000c9


	//   ....[16]....
        /*08a8*/ 	.word	0x050000c9


	//   ....[17]....
        /*08ac*/ 	.word	0x050000c9


	//   ....[18]....
        /*08b0*/ 	.word	0x050000c9


	//   ....[19]....
        /*08b4*/ 	.word	0x050000c9


	//----- nvinfo : EIATTR_COOP_GROUP_INSTR_OFFSETS
	.align		4
.L_1759:
        /*08b8*/ 	.byte	0x04, 0x28
        /*08ba*/ 	.short	(.L_1761 - .L_1760)


	//   ....[0]....
.L_1760:
        /*08bc*/ 	.word	0x00004500


	//   ....[1]....
        /*08c0*/ 	.word	0x00004510


	//   ....[2]....
        /*08c4*/ 	.word	0x000045a0


	//   ....[3]....
        /*08c8*/ 	.word	0x000045b0


	//   ....[4]....
        /*08cc*/ 	.word	0x00004630


	//   ....[5]....
        /*08d0*/ 	.word	0x00004640


	//   ....[6]....
        /*08d4*/ 	.word	0x00004720


	//   ....[7]....
        /*08d8*/ 	.word	0x00004730


	//   ....[8]....
        /*08dc*/ 	.word	0x00004930


	//   ....[9]....
        /*08e0*/ 	.word	0x00004940


	//   ....[10]....
        /*08e4*/ 	.word	0x0000b620


	//   ....[11]....
        /*08e8*/ 	.word	0x0000b6d0


	//   ....[12]....
        /*08ec*/ 	.word	0x0000b7b0


	//   ....[13]....
        /*08f0*/ 	.word	0x0000b890


	//   ....[14]....
        /*08f4*/ 	.word	0x0000b970


	//   ....[15]....
        /*08f8*/ 	.word	0x0000ba50


	//   ....[16]....
        /*08fc*/ 	.word	0x0000bb30


	//   ....[17]....
        /*0900*/ 	.word	0x0000bc10


	//   ....[18]....
        /*0904*/ 	.word	0x0000bcf0


	//   ....[19]....
        /*0908*/ 	.word	0x0000bd60


	//----- nvinfo : EIATTR_VRC_CTA_INIT_COUNT
	.align		4
.L_1761:
        /*090c*/ 	.byte	0x02, 0x4a
	.zero		1
	.zero		1


	//----- nvinfo : EIATTR_EXIT_INSTR_OFFSETS
	.align		4
        /*0910*/ 	.byte	0x04, 0x1c
        /*0912*/ 	.short	(.L_1763 - .L_1762)


	//   ....[0]....
.L_1762:
        /*0914*/ 	.word	0x0000b5b0


	//----- nvinfo : EIATTR_MAX_THREADS
	.align		4
.L_1763:
        /*0918*/ 	.byte	0x04, 0x05
        /*091a*/ 	.short	(.L_1765 - .L_1764)
.L_1764:
        /*091c*/ 	.word	0x00000080
        /*0920*/ 	.word	0x00000001
        /*0924*/ 	.word	0x00000001


	//----- nvinfo : EIATTR_CRS_STACK_SIZE
	.align		4
.L_1765:
        /*0928*/ 	.byte	0x04, 0x1e
        /*092a*/ 	.short	(.L_1767 - .L_1766)
.L_1766:
        /*092c*/ 	.word	0x00000000


	//----- nvinfo : EIATTR_CBANK_PARAM_SIZE
	.align		4
.L_1767:
        /*0930*/ 	.byte	0x03, 0x19
        /*0932*/ 	.short	0x0128


	//----- nvinfo : EIATTR_PARAM_CBANK
	.align		4
        /*0934*/ 	.byte	0x04, 0x0a
        /*0936*/ 	.short	(.L_1769 - .L_1768)
	.align		4
.L_1768:
        /*0938*/ 	.word	index@(.nv.constant0._ZN10layer_norm13ln_bwd_kernelINS_13Kernel_traitsI6__halfS2_S2_S2_fjLj1280ELj1ELj4ELj1ELj16ENS_18Kernel_traits_baseILj1280ES2_S2_S2_S2_fjLj128EEEEELb1ELb0ELb0ELb1EEEvNS_9BwdParamsE)
        /*093c*/ 	.short	0x0380
        /*093e*/ 	.short	0x0128


	//----- nvinfo : EIATTR_SW_WAR
	.align		4
.L_1769:
        /*0940*/ 	.byte	0x04, 0x36
        /*0942*/ 	.short	(.L_1771 - .L_1770)
.L_1770:
        /*0944*/ 	.word	0x00000008
.L_1771:


//--------------------- .nv.info._ZN10layer_norm22ln_bwd_finalize_kernelINS_22Kernel_traits_finalizeILj1280E6__halfS2_S2_S2_fjLb0ELj1024ELj4ENS_18Kernel_traits_baseILj1280ES2_S2_S2_S2_fjLj1024EEEEELb0ELb0EEEvNS_9BwdParamsE --------------------------
	.section	.nv.info._ZN10layer_norm22ln_bwd_finalize_kernelINS_22Kernel_traits_finalizeILj1280E6__halfS2_S2_S2_fjLb0ELj1024ELj4ENS_18Kernel_traits_baseILj1280ES2_S2_S2_S2_fjLj1024EEEEELb0ELb0EEEvNS_9BwdParamsE,"",@"SHT_CUDA_INFO"
	.sectionflags	@""
	.align	4


	//----- nvinfo : EIATTR_CUDA_API_VERSION
	.align		4
        /*0000*/ 	.byte	0x04, 0x37
        /*0002*/ 	.short	(.L_1773 - .L_1772)
.L_1772:
        /*0004*/ 	.word	0x00000082


	//----- nvinfo : EIATTR_KPARAM_INFO
	.align		4
.L_1773:
        /*0008*/ 	.byte	0x04, 0x17
        /*000a*/ 	.short	(.L_1775 - .L_1774)
.L_1774:
        /*000c*/ 	.word	0x00000000
        /*0010*/ 	.short	0x0000
        /*0012*/ 	.short	0x0000
        /*0014*/ 	.byte	0x00, 0xf0, 0xa1, 0x04


	//----- nvinfo : EIATTR_SPARSE_MMA_MASK
	.align		4
.L_1775:
        /*0018*/ 	.byte	0x03, 0x50
        /*001a*/ 	.short	0x0000


	//----- nvinfo : EIATTR_MAXREG_COUNT
	.align		4
        /*001c*/ 	.byte	0x03, 0x1b
        /*001e*/ 	.short	0x0040


	//----- nvinfo : EIATTR_NUM_BARRIERS
	.align		4
        /*0020*/ 	.byte	0x02, 0x4c
        /*0022*/ 	.byte	0x01
	.zero		1


	//----- nvinfo : EIATTR_MERCURY_ISA_VERSION
	.align		4
        /*0024*/ 	.byte	0x03, 0x5f
        /*0026*/ 	.short	0x0101


	//----- nvinfo : EIATTR_COOP_GROUP_MASK_REGIDS
	.align		4
        /*0028*/ 	.byte	0x04, 0x29
        /*002a*/ 	.short	(.L_1777 - .L_1776)


	//   ....[0]....
.L_1776:
        /*002c*/ 	.word	0xffffffff


	//   ....[1]....
        /*0030*/ 	.word	0xffffffff


	//   ....[2]....
        /*0034*/ 	.word	0xffffffff


	//   ....[3]....
        /*0038*/ 	.word	0xffffffff


	//   ....[4]....
        /*003c*/ 	.word	0xffffffff


	//   ....[5]....
        /*0040*/ 	.word	0xffffffff


	//   ....[6]....
        /*0044*/ 	.word	0xffffffff


	//   ....[7]....
        /*0048*/ 	.word	0xffffffff


	//   ....[8]....
        /*004c*/ 	.word	0xffffffff


	//   ....[9]....
        /*0050*/ 	.word	0xffffffff


	//----- nvinfo : EIATTR_COOP_GROUP_INSTR_OFFSETS
	.align		4
.L_1777:
        /*0054*/ 	.byte	0x04, 0x28
        /*0056*/ 	.short	(.L_1779 - .L_1778)


	//   ....[0]....
.L_1778:
        /*0058*/ 	.word	0x000015e0


	//   ....[1]....
        /*005c*/ 	.word	0x000015f0


	//   ....[2]....
        /*0060*/ 	.word	0x00001620


	//   ....[3]....
        /*0064*/ 	.word	0x00001630


	//   ....[4]....
        /*0068*/ 	.word	0x00001660


	//   ....[5]....
        /*006c*/ 	.word	0x00001670


	//   ....[6]....
        /*0070*/ 	.word	0x000016b0


	//   ....[7]....
        /*0074*/ 	.word	0x000016e0


	//   ....[8]....
        /*0078*/ 	.word	0x00001710


	//   ....[9]....
        /*007c*/ 	.word	0x00001720


	//----- nvinfo : EIATTR_VRC_CTA_INIT_COUNT
	.align		4
.L_1779:
        /*0080*/ 	.byte	0x02, 0x4a
	.zero		1
	.zero		1


	//----- nvinfo : EIATTR_EXIT_INSTR_OFFSETS
	.align		4
        /*0084*/ 	.byte	0x04, 0x1c
        /*0086*/ 	.short	(.L_1781 - .L_1780)


	//   ....[0]....
.L_1780:
        /*0088*/ 	.word	0x00000060


	//   ....[1]....
        /*008c*/ 	.word	0x00001780


	//   ....[2]....
        /*0090*/ 	.word	0x000017b0


	//   ....[3]....
        /*0094*/ 	.word	0x00001870


	//----- nvinfo : EIATTR_MAX_THREADS
	.align		4
.L_1781:
        /*0098*/ 	.byte	0x04, 0x05
        /*009a*/ 	.short	(.L_1783 - .L_1782)
.L_1782:
        /*009c*/ 	.word	0x00000400
        /*00a0*/ 	.word	0x00000001
        /*00a4*/ 	.word	0x00000001


	//----- nvinfo : EIATTR_CRS_STACK_SIZE
	.align		4
.L_1783:
        /*00a8*/ 	.byte	0x04, 0x1e
        /*00aa*/ 	.short	(.L_1785 - .L_1784)
.L_1784:
        /*00ac*/ 	.word	0x00000000


	//----- nvinfo : EIATTR_CBANK_PARAM_SIZE
	.align		4
.L_1785:
        /*00b0*/ 	.byte	0x03, 0x19
        /*00b2*/ 	.short	0x0128


	//----- nvinfo : EIATTR_PARAM_CBANK
	.align		4
        /*00b4*/ 	.byte	0x04, 0x0a
        /*00b6*/ 	.short	(.L_1787 - .L_1786)
	.align		4
.L_1786:
        /*00b8*/ 	.word	index@(.nv.constant0._ZN10layer_norm22ln_bwd_finalize_kernelINS_22Kernel_traits_finalizeILj1280E6__halfS2_S2_S2_fjLb0ELj1024ELj4ENS_18Kernel_traits_baseILj1280ES2_S2_S2_S2_fjLj1024EEEEELb0ELb0EEEvNS_9BwdParamsE)
        /*00bc*/ 	.short	0x0380
        /*00be*/ 	.short	0x0128


	//----- nvinfo : EIATTR_SW_WAR
	.align		4
.L_1787:
        /*00c0*/ 	.byte	0x04, 0x36
        /*00c2*/ 	.short	(.L_1789 - .L_1788)
.L_1788:
        /*00c4*/ 	.word	0x00000008
.L_1789:


//--------------------- .nv.info._ZN10layer_norm13ln_bwd_kernelINS_13Kernel_traitsI6__halfS2_S2_S2_fjLj1280ELj1ELj4ELj1ELj16ENS_18Kernel_traits_baseILj1280ES2_S2_S2_S2_fjLj128EEEEELb1ELb0ELb1ELb0EEEvNS_9BwdParamsE --------------------------
	.section	.nv.info._ZN10layer_norm13ln_bwd_kernelINS_13Kernel_traitsI6__halfS2_S2_S2_fjLj1280ELj1ELj4ELj1ELj16ENS_18Kernel_traits_baseILj1280ES2_S2_S2_S2_fjLj128EEEEELb1ELb0ELb1ELb0EEEvNS_9BwdParamsE,"",@"SHT_CUDA_INFO"
	.sectionflags	@""
	.align	4


	//----- nvinfo : EIATTR_CUDA_API_VERSION
	.align		4
        /*0000*/ 	.byte	0x04, 0x37
        /*0002*/ 	.short	(.L_1791 - .L_1790)
.L_1790:
        /*0004*/ 	.word	0x00000082


	//----- nvinfo : EIATTR_KPARAM_INFO
	.align		4
.L_1791:
        /*0008*/ 	.byte	0x04, 0x17
        /*000a*/ 	.short	(.L_1793 - .L_1792)
.L_1792:
        /*000c*/ 	.word	0x00000000
        /*0010*/ 	.short	0x0000
        /*0012*/ 	.short	0x0000
        /*0014*/ 	.byte	0x00, 0xf0, 0xa1, 0x04


	//----- nvinfo : EIATTR_SPARSE_MMA_MASK
	.align		4
.L_1793:
        /*0018*/ 	.byte	0x03, 0x50
        /*001a*/ 	.short	0x0000


	//----- nvinfo : EIATTR_MAXREG_COUNT
	.align		4
        /*001c*/ 	.byte	0x03, 0x1b
        /*001e*/ 	.short	0x00ff


	//----- nvinfo : EIATTR_NUM_BARRIERS
	.align		4
        /*0020*/ 	.byte	0x02, 0x4c
        /*0022*/ 	.byte	0x01
	.zero		1


	//----- nvinfo : EIATTR_MERCURY_ISA_VERSION
	.align		4
        /*0024*/ 	.byte	0x03, 0x5f
        /*0026*/ 	.short	0x0101


	//----- nvinfo : EIATTR_COOP_GROUP_MASK_REGIDS
	.align		4
        /*0028*/ 	.byte	0x04, 0x29
        /*002a*/ 	.short	(.L_1795 - .L_1794)


	//   ....[0]....
.L_1794:
        /*002c*/ 	.word	0xffffffff


	//   ....[1]....
        /*0030*/ 	.word	0xffffffff


	//   ....[2]....
        /*0034*/ 	.word	0xffffffff


	//   ....[3]....
        /*0038*/ 	.word	0xffffffff


	//   ....[4]....
        /*003c*/ 	.word	0xffffffff


	//   ....[5]....
        /*0040*/ 	.word	0xffffffff


	//   ....[6]....
        /*0044*/ 	.word	0xffffffff


	//   ....[7]....
        /*0048*/ 	.word	0xffffffff


	//   ....[8]....
        /*004c*/ 	.word	0xffffffff


	//   ....[9]....
        /*0050*/ 	.word	0xffffffff


	//   ....[10]....
        /*0054*/ 	.word	0x050000ea


	//   ....[11]....
        /*0058*/ 	.word	0x050000ea


	//   ....[12]....
        /*005c*/ 	.word	0x050000ea


	//   ....[13]....
        /*0060*/ 	.word	0x050000ea


	//   ....[14]....
        /*0064*/ 	.word	0x050000ea


	//   ....[15]....
        /*0068*/ 	.word	0x050000ea


	//   ....[16]....
        /*006c*/ 	.word	0x050000ea


	//   ....[17]....
        /*0070*/ 	.word	0x050000ea


	//   ....[18]....
        /*0074*/ 	.word	0x050000ea


	//   ....[19]....
        /*0078*/ 	.word	0x050000ea


	//----- nvinfo : EIATTR_COOP_GROUP_INSTR_OFFSETS
	.align		4
.L_1795:
        /*007c*/ 	.byte	0x04, 0x28
        /*007e*/ 	.short	(.L_1797 - .L_1796)


	//   ....[0]....
.L_1796:
        /*0080*/ 	.word	0x00002f90


	//   ....[1]....
        /*0084*/ 	.word	0x00002fa0


	//   ....[2]....
        /*0088*/ 	.word	0x00002fd0


	//   ....[3]....
        /*008c*/ 	.word	0x00002fe0


	//   ....[4]....
        /*0090*/ 	.word	0x00003010


	//   ....[5]....
        /*0094*/ 	.word	0x00003020


	//   ....[6]....
        /*0098*/ 	.word	0x00003050


	//   ....[7]....
        /*009c*/ 	.word	0x00003060


	//   ....[8]....
        /*00a0*/ 	.word	0x00003090


	//   ....[9]....
        /*00a4*/ 	.word	0x000030a0


	//   ....[10]....
        /*00a8*/ 	.word	0x0000c7c0


	//   ....[11]....
        /*00ac*/ 	.word	0x0000c860


	//   ....[12]....
        /*00b0*/ 	.word	0x0000c8c0


	//   ....[13]....
        /*00b4*/ 	.word	0x0000c920


	//   ....[14]....
        /*00b8*/ 	.word	0x0000c990


	//   ....[15]....
        /*00bc*/ 	.word	0x0000c9f0


	//   ....[16]....
        /*00c0*/ 	.word	0x0000ca60


	//   ....[17]....
        /*00c4*/ 	.word	0x0000cac0


	//   ....[18]....
        /*00c8*/ 	.word	0x0000cb30


	//   ....[19]....
        /*00cc*/ 	.word	0x0000cb90


	//----- nvinfo : EIATTR_VRC_CTA_INIT_COUNT
	.align		4
.L_1797:
        /*00d0*/ 	.byte	0x02, 0x4a
	.zero		1
	.zero		1


	//----- nvinfo : EIATTR_EXIT_INSTR_OFFSETS
	.align		4
        /*00d4*/ 	.byte	0x04, 0x1c
        /*00d6*/ 	.short	(.L_1799 - .L_1798)


	//   ....[0]....
.L_1798:
        /*00d8*/ 	.word	0x0000c730


	//   ....[1]....
        /*00dc*/ 	.word	0x0000c760


	//----- nvinfo : EIATTR_MAX_THREADS
	.align		4
.L_1799:
        /*00e0*/ 	.byte	0x04, 0x05
        /*00e2*/ 	.short	(.L_1801 - .L_1800)
.L_1800:
        /*00e4*/ 	.word	0x00000080
        /*00e8*/ 	.word	0x00000001
        /*00ec*/ 	.word	0x00000001


	//----- nvinfo : EIATTR_CRS_STACK_SIZE
	.align		4
.L_1801:
        /*00f0*/ 	.byte	0x04, 0x1e
        /*00f2*/ 	.short	(.L_1803 - .L_1802)
.L_1802:
        /*00f4*/ 	.word	0x00000000


	//----- nvinfo : EIATTR_CBANK_PARAM_SIZE
	.align		4
.L_1803:
        /*00f8*/ 	.byte	0x03, 0x19
        /*00fa*/ 	.short	0x0128


	//----- nvinfo : EIATTR_PARAM_CBANK
	.align		4
        /*00fc*/ 	.byte	0x04, 0x0a
        /*00fe*/ 	.short	(.L_1805 - .L_1804)
	.align		4
.L_1804:
        /*0100*/ 	.word	index@(.nv.constant0._ZN10layer_norm13ln_bwd_kernelINS_13Kernel_traitsI6__halfS2_S2_S2_fjLj1280ELj1ELj4ELj1ELj16ENS_18Kernel_traits_baseILj1280ES2_S2_S2_S2_fjLj128EEEEELb1ELb0ELb1ELb0EEEvNS_9BwdParamsE)
        /*0104*/ 	.short	0x0380
        /*0106*/ 	.short	0x0128


	//----- nvinfo : EIATTR_SW_WAR
	.align		4
.L_1805:
        /*0108*/ 	.byte	0x04, 0x36
        /*010a*/ 	.short	(.L_1807 - .L_1806)
.L_1806:
        /*010c*/ 	.word	0x00000008
.L_1807:


//--------------------- .nv.info._ZN10layer_norm22ln_bwd_finalize_kernelINS_22Kernel_traits_finalizeILj1280E6__halfS2_S2_S2_fjLb0ELj1024ELj4ENS_18Kernel_traits_baseILj1280ES2_S2_S2_S2_fjLj1024EEEEELb0ELb1EEEvNS_9BwdParamsE --------------------------
	.section	.nv.info._ZN10layer_norm22ln_bwd_finalize_kernelINS_22Kernel_traits_finalizeILj1280E6__halfS2_S2_S2_fjLb0ELj1024ELj4ENS_18Kernel_traits_baseILj1280ES2_S2_S2_S2_fjLj1024EEEEELb0ELb1EEEvNS_9BwdParamsE,"",@"SHT_CUDA_INFO"
	.sectionflags	@""
	.align	4


	//----- nvinfo : EIATTR_CUDA_API_VERSION
	.align		4
        /*0000*/ 	.byte	0x04, 0x37
        /*0002*/ 	.short	(.L_1809 - .L_1808)
.L_1808:
        /*0004*/ 	.word	0x00000082


	//----- nvinfo : EIATTR_KPARAM_INFO
	.align		4
.L_1809:
        /*0008*/ 	.byte	0x04, 0x17
        /*000a*/ 	.short	(.L_1811 - .L_1810)
.L_1810:
        /*000c*/ 	.word	0x00000000
        /*0010*/ 	.short	0x0000
        /*0012*/ 	.short	0x0000
        /*0014*/ 	.byte	0x00, 0xf0, 0xa1, 0x04


	//----- nvinfo : EIATTR_SPARSE_MMA_MASK
	.align		4
.L_1811:
        /*0018*/ 	.byte	0x03, 0x50
        /*001a*/ 	.short	0x0000


	//----- nvinfo : EIATTR_MAXREG_COUNT
	.align		4
        /*001c*/ 	.byte	0x03, 0x1b
        /*001e*/ 	.short	0x0040


	//----- nvinfo : EIATTR_NUM_BARRIERS
	.align		4
        /*0020*/ 	.byte	0x02, 0x4c
        /*0022*/ 	.byte	0x01
	.zero		1


	//----- nvinfo : EIATTR_MERCURY_ISA_VERSION
	.align		4
        /*0024*/ 	.byte	0x03, 0x5f
        /*0026*/ 	.short	0x0101


	//----- nvinfo : EIATTR_COOP_GROUP_MASK_REGIDS
	.align		4
        /*0028*/ 	.byte	0x04, 0x29
        /*002a*/ 	.short	(.L_1813 - .L_1812)


	//   ....[0]....
.L_1812:
        /*002c*/ 	.word	0xffffffff


	//   ....[1]....
        /*0030*/ 	.word	0xffffffff


	//   ....[2]....
        /*0034*/ 	.word	0xffffffff


	//   ....[3]....
        /*0038*/ 	.word	0xffffffff


	//   ....[4]....
        /*003c*/ 	.word	0xffffffff


	//   ....[5]....
        /*0040*/ 	.word	0xffffffff


	//   ....[6]....
        /*0044*/ 	.word	0xffffffff


	//   ....[7]....
        /*0048*/ 	.word	0xffffffff


	//   ....[8]....
        /*004c*/ 	.word	0xffffffff


	//   ....[9]....
        /*0050*/ 	.word	0xffffffff


	//----- nvinfo : EIATTR_COOP_GROUP_INSTR_OFFSETS
	.align		4
.L_1813:
        /*0054*/ 	.byte	0x04, 0x28
        /*0056*/ 	.short	(.L_1815 - .L_1814)


	//   ....[0]....
.L_1814:
        /*0058*/ 	.word	0x00001630


	//   ....[1]....
        /*005c*/ 	.word	0x00001640


	//   ....[2]....
        /*0060*/ 	.word	0x00001670


	//   ....[3]....
        /*0064*/ 	.word	0x00001680


	//   ....[4]....
        /*0068*/ 	.word	0x000016b0


	//   ....[5]....
        /*006c*/ 	.word	0x000016d0


	//   ....[6]....
        /*0070*/ 	.word	0x00001700


	//   ....[7]....
        /*0074*/ 	.word	0x00001710


	//   ....[8]....
        /*0078*/ 	.word	0x00001740


	//   ....[9]....
        /*007c*/ 	.word	0x00001750


	//----- nvinfo : EIATTR_VRC_CTA_INIT_COUNT
	.align		4
.L_1815:
        /*0080*/ 	.byte	0x02, 0x4a
	.zero		1
	.zero		1


	//----- nvinfo : EIATTR_EXIT_INSTR_OFFSETS
	.align		4
        /*0084*/ 	.byte	0x04, 0x1c
        /*0086*/ 	.short	(.L_1817 - .L_1816)


	//   ....[0]....
.L_1816:
        /*0088*/ 	.word	0x00000070


	//   ....[1]....
        /*008c*/ 	.word	0x000017b0


	//   ....[2]....
        /*0090*/ 	.word	0x00001880


	//----- nvinfo : EIATTR_MAX_THREADS
	.align		4
.L_1817:
        /*0094*/ 	.byte	0x04, 0x05
        /*0096*/ 	.short	(.L_1819 - .L_1818)
.L_1818:
        /*0098*/ 	.word	0x00000400
        /*009c*/ 	.word	0x00000001
        /*00a0*/ 	.word	0x00000001


	//----- nvinfo : EIATTR_CRS_STACK_SIZE
	.align		4
.L_1819:
        /*00a4*/ 	.byte	0x04, 0x1e
        /*00a6*/ 	.short	(.L_1821 - .L_1820)
.L_1820:
        /*00a8*/ 	.word	0x00000000


	//----- nvinfo : EIATTR_CBANK_PARAM_SIZE
	.align		4
.L_1821:
        /*00ac*/ 	.byte	0x03, 0x19
        /*00ae*/ 	.short	0x0128


	//----- nvinfo : EIATTR_PARAM_CBANK
	.align		4
        /*00b0*/ 	.byte	0x04, 0x0a
        /*00b2*/ 	.short	(.L_1823 - .L_1822)
	.align		4
.L_1822:
        /*00b4*/ 	.word	index@(.nv.constant0._ZN10layer_norm22ln_bwd_finalize_kernelINS_22Kernel_traits_finalizeILj1280E6__halfS2_S2_S2_fjLb0ELj1024ELj4ENS_18Kernel_traits_baseILj1280ES2_S2_S2_S2_fjLj1024EEEEELb0ELb1EEEvNS_9BwdParamsE)
        /*00b8*/ 	.short	0x0380
        /*00ba*/ 	.short	0x0128


	//----- nvinfo : EIATTR_SW_WAR
	.align		4
.L_1823:
        /*00bc*/ 	.byte	0x04, 0x36
        /*00be*/ 	.short	(.L_1825 - .L_1824)
.L_1824:
        /*00c0*/ 	.word	0x00000008
.L_1825:


//--------------------- .nv.info._ZN10layer_norm13ln_bwd_kernelINS_13Kernel_traitsI6__halfS2_S2_S2_fjLj1280ELj1ELj4ELj1ELj16ENS_18Kernel_traits_baseILj1280ES2_S2_S2_S2_fjLj128EEEEELb1ELb0ELb1ELb1EEEvNS_9BwdParamsE --------------------------
	.section	.nv.info._ZN10layer_norm13ln_bwd_kernelINS_13Kernel_traitsI6__halfS2_S2_S2_fjLj1280ELj1ELj4ELj1ELj16ENS_18Kernel_traits_baseILj1280ES2_S2_S2_S2_fjLj128EEEEELb1ELb0ELb1ELb1EEEvNS_9BwdParamsE,"",@"SHT_CUDA_INFO"
	.sectionflags	@""
	.align	4


	//----- nvinfo : EIATTR_CUDA_API_VERSION
	.align		4
        /*0000*/ 	.byte	0x04, 0x37
        /*0002*/ 	.short	(.L_1827 - .L_1826)
.L_1826:
        /*0004*/ 	.word	0x00000082


	//----- nvinfo : EIATTR_KPARAM_INFO
	.align		4
.L_1827:
        /*0008*/ 	.byte	0x04, 0x17
        /*000a*/ 	.short	(.L_1829 - .L_1828)
.L_1828:
        /*000c*/ 	.word	0x00000000
        /*0010*/ 	.short	0x0000
        /*0012*/ 	.short	0x0000
        /*0014*/ 	.byte	0x00, 0xf0, 0xa1, 0x04


	//----- nvinfo : EIATTR_SPARSE_MMA_MASK
	.align		4
.L_1829:
        /*0018*/ 	.byte	0x03, 0x50
        /*001a*/ 	.short	0x0000


	//----- nvinfo : EIATTR_MAXREG_COUNT
	.align		4
        /*001c*/ 	.byte	0x03, 0x1b
        /*001e*/ 	.short	0x00ff


	//----- nvinfo : EIATTR_NUM_BARRIERS
	.align		4
        /*0020*/ 	.byte	0x02, 0x4c
        /*0022*/ 	.byte	0x01
	.zero		1


	//----- nvinfo : EIATTR_MERCURY_ISA_VERSION
	.align		4
        /*0024*/ 	.byte	0x03, 0x5f
        /*0026*/ 	.short	0x0101


	//----- nvinfo : EIATTR_COOP_GROUP_MASK_REGIDS
	.align		4
        /*0028*/ 	.byte	0x04, 0x29
        /*002a*/ 	.short	(.L_1831 - .L_1830)


	//   ....[0]....
.L_1830:
        /*002c*/ 	.word	0xffffffff


	//   ....[1]....
        /*0030*/ 	.word	0xffffffff


	//   ....[2]....
        /*0034*/ 	.word	0xffffffff


	//   ....[3]....
        /*0038*/ 	.word	0xffffffff


	//   ....[4]....
        /*003c*/ 	.word	0xffffffff


	//   ....[5]....
        /*0040*/ 	.word	0xffffffff


	//   ....[6]....
        /*0044*/ 	.word	0xffffffff


	//   ....[7]....
        /*0048*/ 	.word	0xffffffff


	//   ....[8]....
        /*004c*/ 	.word	0xffffffff


	//   ....[9]....
        /*0050*/ 	.word	0xffffffff


	//   ....[10]....
        /*0054*/ 	.word	0x050000c2


	//   ....[11]....
        /*0058*/ 	.word	0x050000c2


	//   ....[12]....
        /*005c*/ 	.word	0x050000c2


	//   ....[13]....
        /*0060*/ 	.word	0x050000c2


	//   ....[14]....
        /*0064*/ 	.word	0x050000c2


	//   ....[15]....
        /*0068*/ 	.word	0x050000c2


	//   ....[16]....
        /*006c*/ 	.word	0x050000c2


	//   ....[17]....
        /*0070*/ 	.word	0x050000c2


	//   ....[18]....
        /*0074*/ 	.word	0x050000c2


	//   ....[19]....
        /*0078*/ 	.word	0x050000c2


	//----- nvinfo : EIATTR_COOP_GROUP_INSTR_OFFSETS
	.align		4
.L_1831:
        /*007c*/ 	.byte	0x04, 0x28
        /*007e*/ 	.short	(.L_1833 - .L_1832)


	//   ....[0]....
.L_1832:
        /*0080*/ 	.word	0x000027d0


	//   ....[1]....
        /*0084*/ 	.word	0x000027e0


	//   ....[2]....
        /*0088*/ 	.word	0x00002810


	//   ....[3]....
        /*008c*/ 	.word	0x00002820


	//   ....[4]....
        /*0090*/ 	.word	0x00002850


	//   ....[5]....
        /*0094*/ 	.word	0x00002860


	//   ....[6]....
        /*0098*/ 	.word	0x00002890


	//   ....[7]....
        /*009c*/ 	.word	0x000028a0


	//   ....[8]....
        /*00a0*/ 	.word	0x000028d0


	//   ....[9]....
        /*00a4*/ 	.word	0x000028e0


	//   ....[10]....
        /*00a8*/ 	.word	0x0000b810


	//   ....[11]....
        /*00ac*/ 	.word	0x0000b8a0


	//   ....[12]....
        /*00b0*/ 	.word	0x0000b910


	//   ....[13]....
        /*00b4*/ 	.word	0x0000b970


	//   ....[14]....
        /*00b8*/ 	.word	0x0000b9e0


	//   ....[15]....
        /*00bc*/ 	.word	0x0000ba40


	//   ....[16]....
        /*00c0*/ 	.word	0x0000bab0


	//   ....[17]....
        /*00c4*/ 	.word	0x0000bb10


	//   ....[18]....
        /*00c8*/ 	.word	0x0000bb80


	//   ....[19]....
        /*00cc*/ 	.word	0x0000bbe0


	//----- nvinfo : EIATTR_VRC_CTA_INIT_COUNT
	.align		4
.L_1833:
        /*00d0*/ 	.byte	0x02, 0x4a
	.zero		1
	.zero		1


	//----- nvinfo : EIATTR_EXIT_INSTR_OFFSETS
	.align		4
        /*00d4*/ 	.byte	0x04, 0x1c
        /*00d6*/ 	.short	(.L_1835 - .L_1834)


	//   ....[0]....
.L_1834:
        /*00d8*/ 	.word	0x0000b7a0


	//----- nvinfo : EIATTR_MAX_THREADS
	.align		4
.L_1835:
        /*00dc*/ 	.byte	0x04, 0x05
        /*00de*/ 	.short	(.L_1837 - .L_1836)
.L_1836:
        /*00e0*/ 	.word	0x00000080
        /*00e4*/ 	.word	0x00000001
        /*00e8*/ 	.word	0x00000001


	//----- nvinfo : EIATTR_CRS_STACK_SIZE
	.align		4
.L_1837:
        /*00ec*/ 	.byte	0x04, 0x1e
        /*00ee*/ 	.short	(.L_1839 - .L_1838)
.L_1838:
        /*00f0*/ 	.word	0x00000000


	//----- nvinfo : EIATTR_CBANK_PARAM_SIZE
	.align		4
.L_1839:
        /*00f4*/ 	.byte	0x03, 0x19
        /*00f6*/ 	.short	0x0128


	//----- nvinfo : EIATTR_PARAM_CBANK
	.align		4
        /*00f8*/ 	.byte	0x04, 0x0a
        /*00fa*/ 	.short	(.L_1841 - .L_1840)
	.align		4
.L_1840:
        /*00fc*/ 	.word	index@(.nv.constant0._ZN10layer_norm13ln_bwd_kernelINS_13Kernel_traitsI6__halfS2_S2_S2_fjLj1280ELj1ELj4ELj1ELj16ENS_18Kernel_traits_baseILj1280ES2_S2_S2_S2_fjLj128EEEEELb1ELb0ELb1ELb1EEEvNS_9BwdParamsE)
        /*0100*/ 	.short	0x0380
        /*0102*/ 	.short	0x0128


	//----- nvinfo : EIATTR_SW_WAR
	.align		4
.L_1841:
        /*0104*/ 	.byte	0x04, 0x36
        /*0106*/ 	.short	(.L_1843 - .L_1842)
.L_1842:
        /*0108*/ 	.word	0x00000008
.L_1843:


//--------------------- .nv.info._ZN10layer_norm13ln_bwd_kernelINS_13Kernel_traitsI6__halfS2_S2_S2_fjLj1280ELj1ELj4ELj1ELj16ENS_18Kernel_traits_baseILj1280ES2_S2_S2_S2_fjLj128EEEEELb1ELb1ELb0ELb0EEEvNS_9BwdParamsE --------------------------
	.section	.nv.info._ZN10layer_norm13ln_bwd_kernelINS_13Kernel_traitsI6__halfS2_S2_S2_fjLj1280ELj1ELj4ELj1ELj16ENS_18Kernel_traits_baseILj1280ES2_S2_S2_S2_fjLj128EEEEELb1ELb1ELb0ELb0EEEvNS_9BwdParamsE,"",@"SHT_CUDA_INFO"
	.sectionflags	@""
	.align	4


	//----- nvinfo : EIATTR_CUDA_API_VERSION
	.align		4
        /*0000*/ 	.byte	0x04, 0x37
        /*0002*/ 	.short	(.L_1845 - .L_1844)
.L_1844:
        /*0004*/ 	.word	0x00000082


	//----- nvinfo : EIATTR_KPARAM_INFO
	.align		4
.L_1845:
        /*0008*/ 	.byte	0x04, 0x17
        /*000a*/ 	.short	(.L_1847 - .L_1846)
.L_1846:
        /*000c*/ 	.word	0x00000000
        /*0010*/ 	.short	0x0000
        /*0012*/ 	.short	0x0000
        /*0014*/ 	.byte	0x00, 0xf0, 0xa1, 0x04


	//----- nvinfo : EIATTR_SPARSE_MMA_MASK
	.align		4
.L_1847:
        /*0018*/ 	.byte	0x03, 0x50
        /*001a*/ 	.short	0x0000


	//----- nvinfo : EIATTR_MAXREG_COUNT
	.align		4
        /*001c*/ 	.byte	0x03, 0x1b
        /*001e*/ 	.short	0x00ff


	//----- nvinfo : EIATTR_NUM_BARRIERS
	.align		4
        /*0020*/ 	.byte	0x02, 0x4c
        /*0022*/ 	.byte	0x01
	.zero		1


	//----- nvinfo : EIATTR_ANNOTATIONS
	.align		4
        /*0024*/ 	.byte	0x04, 0x55
        /*0026*/ 	.short	(.L_1849 - .L_1848)


	//   ....[0]....
.L_1848:
        /* <DEDUP_REMOVED lines=111> */


	//----- nvinfo : EIATTR_MERCURY_ISA_VERSION
	.align		4
.L_1849:
        /*0708*/ 	.byte	0x03, 0x5f
        /*070a*/ 	.short	0x0101


	//----- nvinfo : EIATTR_COOP_GROUP_MASK_REGIDS
	.align		4
        /*070c*/ 	.byte	0x04, 0x29
        /*070e*/ 	.short	(.L_1851 - .L_1850)


	//   ....[0]....
.L_1850:
        /*0710*/ 	.word	0xffffffff


	//   ....[1]....
        /*0714*/ 	.word	0xffffffff


	//   ....[2]....
        /*0718*/ 	.word	0xffffffff


	//   ....[3]....
        /*071c*/ 	.word	0xffffffff


	//   ....[4]....
        /*0720*/ 	.word	0xffffffff


	//   ....[5]....
        /*0724*/ 	.word	0xffffffff


	//   ....[6]....
        /*0728*/ 	.word	0xffffffff


	//   ....[7]....
        /*072c*/ 	.word	0xffffffff


	//   ....[8]....
        /*0730*/ 	.word	0xffffffff


	//   ....[9]....
        /*0734*/ 	.word	0xffffffff


	//   ....[10]....
        /*0738*/ 	.word	0x05000014


	//   ....[11]....
        /*073c*/ 	.word	0x05000014


	//   ....[12]....
        /*0740*/ 	.word	0x05000014


	//   ....[13]....
        /*0744*/ 	.word	0x05000014


	//   ....[14]....
        /*0748*/ 	.word	0x05000014


	//   ....[15]....
        /*074c*/ 	.word	0x05000014


	//   ....[16]....
        /*0750*/ 	.word	0x05000014


	//   ....[17]....
        /*0754*/ 	.word	0x05000014


	//   ....[18]....
        /*0758*/ 	.word	0x05000014


	//   ....[19]....
        /*075c*/ 	.word	0x05000014


	//----- nvinfo : EIATTR_COOP_GROUP_INSTR_OFFSETS
	.align		4
.L_1851:
        /*0760*/ 	.byte	0x04, 0x28
        /*0762*/ 	.short	(.L_1853 - .L_1852)


	//   ....[0]....
.L_1852:
        /*0764*/ 	.word	0x00003480


	//   ....[1]....
        /*0768*/ 	.word	0x000034a0


	//   ....[2]....
        /*076c*/ 	.word	0x000034c0


	//   ....[3]....
        /*0770*/ 	.word	0x000034e0


	//   ....[4]....
        /*0774*/ 	.word	0x00003500


	//   ....[5]....
        /*0778*/ 	.word	0x00003520


	//   ....[6]....
        /*077c*/ 	.word	0x00003540


	//   ....[7]....
        /*0780*/ 	.word	0x00003560


	//   ....[8]....
        /*0784*/ 	.word	0x00003570


	//   ....[9]....
        /*0788*/ 	.word	0x00003590


	//   ....[10]....
        /*078c*/ 	.word	0x000111a0


	//   ....[11]....
        /*0790*/ 	.word	0x00011240


	//   ....[12]....
        /*0794*/ 	.word	0x000112c0


	//   ....[13]....
        /*0798*/ 	.word	0x00011330


	//   ....[14]....
        /*079c*/ 	.word	0x000113b0


	//   ....[15]....
        /*07a0*/ 	.word	0x00011420


	//   ....[16]....
        /*07a4*/ 	.word	0x000114a0


	//   ....[17]....
        /*07a8*/ 	.word	0x00011510


	//   ....[18]....
        /*07ac*/ 	.word	0x00011590


	//   ....[19]....
        /*07b0*/ 	.word	0x000115e0


	//----- nvinfo : EIATTR_VRC_CTA_INIT_COUNT
	.align		4
.L_1853:
        /*07b4*/ 	.byte	0x02, 0x4a
	.zero		1
	.zero		1


	//----- nvinfo : EIATTR_EXIT_INSTR_OFFSETS
	.align		4
        /*07b8*/ 	.byte	0x04, 0x1c
        /*07ba*/ 	.short	(.L_1855 - .L_1854)


	//   ....[0]....
.L_1854:
        /*07bc*/ 	.word	0x000110b0


	//   ....[1]....
        /*07c0*/ 	.word	0x00011130


	//----- nvinfo : EIATTR_MAX_THREADS
	.align		4
.L_1855:
        /*07c4*/ 	.byte	0x04, 0x05
        /*07c6*/ 	.short	(.L_1857 - .L_1856)
.L_1856:
        /*07c8*/ 	.word	0x00000080
        /*07cc*/ 	.word	0x00000001
        /*07d0*/ 	.word	0x00000001


	//----- nvinfo : EIATTR_CRS_STACK_SIZE
	.align		4
.L_1857:
        /*07d4*/ 	.byte	0x04, 0x1e
        /*07d6*/ 	.short	(.L_1859 - .L_1858)
.L_1858:
        /*07d8*/ 	.word	0x00000000


	//----- nvinfo : EIATTR_CBANK_PARAM_SIZE
	.align		4
.L_1859:
        /*07dc*/ 	.byte	0x03, 0x19
        /*07de*/ 	.short	0x0128


	//----- nvinfo : EIATTR_PARAM_CBANK
	.align		4
        /*07e0*/ 	.byte	0x04, 0x0a
        /*07e2*/ 	.short	(.L_1861 - .L_1860)
	.align		4
.L_1860:
        /*07e4*/ 	.word	index@(.nv.constant0._ZN10layer_norm13ln_bwd_kernelINS_13Kernel_traitsI6__halfS2_S2_S2_fjLj1280ELj1ELj4ELj1ELj16ENS_18Kernel_traits_baseILj1280ES2_S2_S2_S2_fjLj128EEEEELb1ELb1ELb0ELb0EEEvNS_9BwdParamsE)
        /*07e8*/ 	.short	0x0380
        /*07ea*/ 	.short	0x0128


	//----- nvinfo : EIATTR_SW_WAR
	.align		4
.L_1861:
        /*07ec*/ 	.byte	0x04, 0x36
        /*07ee*/ 	.short	(.L_1863 - .L_1862)
.L_1862:
        /*07f0*/ 	.word	0x00000008
.L_1863:


//--------------------- .nv.info._ZN10layer_norm13ln_bwd_kernelINS_13Kernel_traitsI6__halfS2_S2_S2_fjLj1280ELj1ELj4ELj1ELj16ENS_18Kernel_traits_baseILj1280ES2_S2_S2_S2_fjLj128EEEEELb1ELb1ELb0ELb1EEEvNS_9BwdParamsE --------------------------
	.section	.nv.info._ZN10layer_norm13ln_bwd_kernelINS_13Kernel_traitsI6__halfS2_S2_S2_fjLj1280ELj1ELj4ELj1ELj16ENS_18Kernel_traits_baseILj1280ES2_S2_S2_S2_fjLj128EEEEELb1ELb1ELb0ELb1EEEvNS_9BwdParamsE,"",@"SHT_CUDA_INFO"
	.sectionflags	@""
	.align	4


	//----- nvinfo : EIATTR_CUDA_API_VERSION
	.align		4
        /*0000*/ 	.byte	0x04, 0x37
        /*0002*/ 	.short	(.L_1865 - .L_1864)
.L_1864:
        /*0004*/ 	.word	0x00000082


	//----- nvinfo : EIATTR_KPARAM_INFO
	.align		4
.L_1865:
        /*0008*/ 	.byte	0x04, 0x17
        /*000a*/ 	.short	(.L_1867 - .L_1866)
.L_1866:
        /*000c*/ 	.word	0x00000000
        /*0010*/ 	.short	0x0000
        /*0012*/ 	.short	0x0000
        /*0014*/ 	.byte	0x00, 0xf0, 0xa1, 0x04


	//----- nvinfo : EIATTR_SPARSE_MMA_MASK
	.align		4
.L_1867:
        /*0018*/ 	.byte	0x03, 0x50
        /*001a*/ 	.short	0x0000


	//----- nvinfo : EIATTR_MAXREG_COUNT
	.align		4
        /*001c*/ 	.byte	0x03, 0x1b
        /*001e*/ 	.short	0x00ff


	//----- nvinfo : EIATTR_NUM_BARRIERS
	.align		4
        /*0020*/ 	.byte	0x02, 0x4c
        /*0022*/ 	.byte	0x01
	.zero		1


	//----- nvinfo : EIATTR_ANNOTATIONS
	.align		4
        /*0024*/ 	.byte	0x04, 0x55
        /*0026*/ 	.short	(.L_1869 - .L_1868)


	//   ....[0]....
.L_1868:
        /* <DEDUP_REMOVED lines=256> */


	//----- nvinfo : EIATTR_MERCURY_ISA_VERSION
	.align		4
.L_1869:
        /*1010*/ 	.byte	0x03, 0x5f
        /*1012*/ 	.short	0x0101


	//----- nvinfo : EIATTR_COOP_GROUP_MASK_REGIDS
	.align		4
        /*1014*/ 	.byte	0x04, 0x29
        /*1016*/ 	.short	(.L_1871 - .L_1870)


	//   ....[0]....
.L_1870:
        /*1018*/ 	.word	0xffffffff


	//   ....[1]....
        /*101c*/ 	.word	0xffffffff


	//   ....[2]....
        /*1020*/ 	.word	0xffffffff


	//   ....[3]....
        /*1024*/ 	.word	0xffffffff


	//   ....[4]....
        /*1028*/ 	.word	0xffffffff


	//   ....[5]....
        /*102c*/ 	.word	0xffffffff


	//   ....[6]....
        /*1030*/ 	.word	0xffffffff


	//   ....[7]....
        /*1034*/ 	.word	0xffffffff


	//   ....[8]....
        /*1038*/ 	.word	0xffffffff


	//   ....[9]....
        /*103c*/ 	.word	0xffffffff


	//   ....[10]....
        /*1040*/ 	.word	0x050000a9


	//   ....[11]....
        /*1044*/ 	.word	0x050000a9


	//   ....[12]....
        /*1048*/ 	.word	0x050000a9


	//   ....[13]....
        /*104c*/ 	.word	0x050000a9


	//   ....[14]....
        /*1050*/ 	.word	0x050000a9


	//   ....[15]....
        /*1054*/ 	.word	0x050000a9


	//   ....[16]....
        /*1058*/ 	.word	0x050000a9


	//   ....[17]....
        /*105c*/ 	.word	0x050000a9


	//   ....[18]....
        /*1060*/ 	.word	0x050000a9


	//   ....[19]....
        /*1064*/ 	.word	0x050000a9


	//----- nvinfo : EIATTR_COOP_GROUP_INSTR_OFFSETS
	.align		4
.L_1871:
        /*1068*/ 	.byte	0x04, 0x28
        /*106a*/ 	.short	(.L_1873 - .L_1872)


	//   ....[0]....
.L_1872:
        /*106c*/ 	.word	0x00004c80


	//   ....[1]....
        /*1070*/ 	.word	0x00004c90


	//   ....[2]....
        /*1074*/ 	.word	0x00004d20


	//   ....[3]....
        /*1078*/ 	.word	0x00004da0


	//   ....[4]....
        /*107c*/ 	.word	0x00004e20


	//   ....[5]....
        /*1080*/ 	.word	0x00004e30


	//   ....[6]....
        /*1084*/ 	.word	0x00004eb0


	//   ....[7]....
        /*1088*/ 	.word	0x00005000


	//   ....[8]....
        /*108c*/ 	.word	0x000051f0


	//   ....[9]....
        /*1090*/ 	.word	0x00005200


	//   ....[10]....
        /*1094*/ 	.word	0x00010160


	//   ....[11]....
        /*1098*/ 	.word	0x00010220


	//   ....[12]....
        /*109c*/ 	.word	0x000102f0


	//   ....[13]....
        /*10a0*/ 	.word	0x000103c0


	//   ....[14]....
        /*10a4*/ 	.word	0x00010490


	//   ....[15]....
        /*10a8*/ 	.word	0x00010560


	//   ....[16]....
        /*10ac*/ 	.word	0x00010640


	//   ....[17]....
        /*10b0*/ 	.word	0x00010710


	//   ....[18]....
        /*10b4*/ 	.word	0x000107e0


	//   ....[19]....
        /*10b8*/ 	.word	0x00010940


	//----- nvinfo : EIATTR_VRC_CTA_INIT_COUNT
	.align		4
.L_1873:
        /*10bc*/ 	.byte	0x02, 0x4a
	.zero		1
	.zero		1


	//----- nvinfo : EIATTR_EXIT_INSTR_OFFSETS
	.align		4
        /*10c0*/ 	.byte	0x04, 0x1c
        /*10c2*/ 	.short	(.L_1875 - .L_1874)


	//   ....[0]....
.L_1874:
        /*10c4*/ 	.word	0x00010100


	//----- nvinfo : EIATTR_MAX_THREADS
	.align		4
.L_1875:
        /*10c8*/ 	.byte	0x04, 0x05
        /*10ca*/ 	.short	(.L_1877 - .L_1876)
.L_1876:
        /*10cc*/ 	.word	0x00000080
        /*10d0*/ 	.word	0x00000001
        /*10d4*/ 	.word	0x00000001


	//----- nvinfo : EIATTR_CRS_STACK_SIZE
	.align		4
.L_1877:
        /*10d8*/ 	.byte	0x04, 0x1e
        /*10da*/ 	.short	(.L_1879 - .L_1878)
.L_1878:
        /*10dc*/ 	.word	0x00000000


	//----- nvinfo : EIATTR_CBANK_PARAM_SIZE
	.align		4
.L_1879:
        /*10e0*/ 	.byte	0x03, 0x19
        /*10e2*/ 	.short	0x0128


	//----- nvinfo : EIATTR_PARAM_CBANK
	.align		4
        /*10e4*/ 	.byte	0x04, 0x0a
        /*10e6*/ 	.short	(.L_1881 - .L_1880)
	.align		4
.L_1880:
        /*10e8*/ 	.word	index@(.nv.constant0._ZN10layer_norm13ln_bwd_kernelINS_13Kernel_traitsI6__halfS2_S2_S2_fjLj1280ELj1ELj4ELj1ELj16ENS_18Kernel_traits_baseILj1280ES2_S2_S2_S2_fjLj128EEEEELb1ELb1ELb0ELb1EEEvNS_9BwdParamsE)
        /*10ec*/ 	.short	0x0380
        /*10ee*/ 	.short	0x0128


	//----- nvinfo : EIATTR_SW_WAR
	.align		4
.L_1881:
        /*10f0*/ 	.byte	0x04, 0x36
        /*10f2*/ 	.short	(.L_1883 - .L_1882)
.L_1882:
        /*10f4*/ 	.word	0x00000008
.L_1883:


//--------------------- .nv.info._ZN10layer_norm22ln_bwd_finalize_kernelINS_22Kernel_traits_finalizeILj1280E6__halfS2_S2_S2_fjLb1ELj1024ELj4ENS_18Kernel_traits_baseILj1280ES2_S2_S2_S2_fjLj1024EEEEELb1ELb0EEEvNS_9BwdParamsE --------------------------
	.section	.nv.info._ZN10layer_norm22ln_bwd_finalize_kernelINS_22Kernel_traits_finalizeILj1280E6__halfS2_S2_S2_fjLb1ELj1024ELj4ENS_18Kernel_traits_baseILj1280ES2_S2_S2_S2_fjLj1024EEEEELb1ELb0EEEvNS_9BwdParamsE,"",@"SHT_CUDA_INFO"
	.sectionflags	@""
	.align	4


	//----- nvinfo : EIATTR_CUDA_API_VERSION
	.align		4
        /*0000*/ 	.byte	0x04, 0x37
        /*0002*/ 	.short	(.L_1885 - .L_1884)
.L_1884:
        /*0004*/ 	.word	0x00000082


	//----- nvinfo : EIATTR_KPARAM_INFO
	.align		4
.L_1885:
        /*0008*/ 	.byte	0x04, 0x17
        /*000a*/ 	.short	(.L_1887 - .L_1886)
.L_1886:
        /*000c*/ 	.word	0x00000000
        /*0010*/ 	.short	0x0000
        /*0012*/ 	.short	0x0000
        /*0014*/ 	.byte	0x00, 0xf0, 0xa1, 0x04


	//----- nvinfo : EIATTR_SPARSE_MMA_MASK
	.align		4
.L_1887:
        /*0018*/ 	.byte	0x03, 0x50
        /*001a*/ 	.short	0x0000


	//----- nvinfo : EIATTR_MAXREG_COUNT
	.align		4
        /*001c*/ 	.byte	0x03, 0x1b
        /*001e*/ 	.short	0x0040


	//----- nvinfo : EIATTR_NUM_BARRIERS
	.align		4
        /*0020*/ 	.byte	0x02, 0x4c
        /*0022*/ 	.byte	0x01
	.zero		1


	//----- nvinfo : EIATTR_MERCURY_ISA_VERSION
	.align		4
        /*0024*/ 	.byte	0x03, 0x5f
        /*0026*/ 	.short	0x0101


	//----- nvinfo : EIATTR_COOP_GROUP_MASK_REGIDS
	.align		4
        /*0028*/ 	.byte	0x04, 0x29
        /*002a*/ 	.short	(.L_1889 - .L_1888)


	//   ....[0]....
.L_1888:
        /*002c*/ 	.word	0xffffffff


	//   ....[1]....
        /*0030*/ 	.word	0xffffffff


	//   ....[2]....
        /*0034*/ 	.word	0xffffffff


	//   ....[3]....
        /*0038*/ 	.word	0xffffffff


	//   ....[4]....
        /*003c*/ 	.word	0xffffffff


	//   ....[5]....
        /*0040*/ 	.word	0xffffffff


	//   ....[6]....
        /*0044*/ 	.word	0xffffffff


	//   ....[7]....
        /*0048*/ 	.word	0xffffffff


	//   ....[8]....
        /*004c*/ 	.word	0xffffffff


	//   ....[9]....
        /*0050*/ 	.word	0xffffffff


	//   ....[10]....
        /*0054*/ 	.word	0xffffffff


	//   ....[11]....
        /*0058*/ 	.word	0xffffffff


	//   ....[12]....
        /*005c*/ 	.word	0xffffffff


	//   ....[13]....
        /*0060*/ 	.word	0xffffffff


	//   ....[14]....
        /*0064*/ 	.word	0xffffffff


	//----- nvinfo : EIATTR_COOP_GROUP_INSTR_OFFSETS
	.align		4
.L_1889:
        /*0068*/ 	.byte	0x04, 0x28
        /*006a*/ 	.short	(.L_1891 - .L_1890)


	//   ....[0]....
.L_1890:
        /*006c*/ 	.word	0x00001060


	//   ....[1]....
        /*0070*/ 	.word	0x00001070


	//   ....[2]....
        /*0074*/ 	.word	0x00001080


	//   ....[3]....
        /*0078*/ 	.word	0x000010b0


	//   ....[4]....
        /*007c*/ 	.word	0x000010d0


	//   ....[5]....
        /*0080*/ 	.word	0x000010e0


	//   ....[6]....
        /*0084*/ 	.word	0x00001110


	//   ....[7]....
        /*0088*/ 	.word	0x00001130


	//   ....[8]....
        /*008c*/ 	.word	0x00001140


	//   ....[9]....
        /*0090*/ 	.word	0x00001180


	//   ....[10]....
        /*0094*/ 	.word	0x000011b0


	//   ....[11]....
        /*0098*/ 	.word	0x000011c0


	//   ....[12]....
        /*009c*/ 	.word	0x00001200


	//   ....[13]....
        /*00a0*/ 	.word	0x00001220


	//   ....[14]....
        /*00a4*/ 	.word	0x00001230


	//----- nvinfo : EIATTR_VRC_CTA_INIT_COUNT
	.align		4
.L_1891:
        /*00a8*/ 	.byte	0x02, 0x4a
	.zero		1
	.zero		1


	//----- nvinfo : EIATTR_EXIT_INSTR_OFFSETS
	.align		4
        /*00ac*/ 	.byte	0x04, 0x1c
        /*00ae*/ 	.short	(.L_1893 - .L_1892)


	//   ....[0]....
.L_1892:
        /*00b0*/ 	.word	0x00000060


	//   ....[1]....
        /*00b4*/ 	.word	0x000012b0


	//   ....[2]....
        /*00b8*/ 	.word	0x000012e0


	//   ....[3]....
        /*00bc*/ 	.word	0x000013f0


	//----- nvinfo : EIATTR_MAX_THREADS
	.align		4
.L_1893:
        /*00c0*/ 	.byte	0x04, 0x05
        /*00c2*/ 	.short	(.L_1895 - .L_1894)
.L_1894:
        /*00c4*/ 	.word	0x00000400
        /*00c8*/ 	.word	0x00000001
        /*00cc*/ 	.word	0x00000001


	//----- nvinfo : EIATTR_CRS_STACK_SIZE
	.align		4
.L_1895:
        /*00d0*/ 	.byte	0x04, 0x1e
        /*00d2*/ 	.short	(.L_1897 - .L_1896)
.L_1896:
        /*00d4*/ 	.word	0x00000000


	//----- nvinfo : EIATTR_CBANK_PARAM_SIZE
	.align		4
.L_1897:
        /*00d8*/ 	.byte	0x03, 0x19
        /*00da*/ 	.short	0x0128


	//----- nvinfo : EIATTR_PARAM_CBANK
	.align		4
        /*00dc*/ 	.byte	0x04, 0x0a
        /*00de*/ 	.short	(.L_1899 - .L_1898)
	.align		4
.L_1898:
        /*00e0*/ 	.word	index@(.nv.constant0._ZN10layer_norm22ln_bwd_finalize_kernelINS_22Kernel_traits_finalizeILj1280E6__halfS2_S2_S2_fjLb1ELj1024ELj4ENS_18Kernel_traits_baseILj1280ES2_S2_S2_S2_fjLj1024EEEEELb1ELb0EEEvNS_9BwdParamsE)
        /*00e4*/ 	.short	0x0380
        /*00e6*/ 	.short	0x0128


	//----- nvinfo : EIATTR_SW_WAR
	.align		4
.L_1899:
        /*00e8*/ 	.byte	0x04, 0x36
        /*00ea*/ 	.short	(.L_1901 - .L_1900)
.L_1900:
        /*00ec*/ 	.word	0x00000008
.L_1901:


//--------------------- .nv.info._ZN10layer_norm13ln_bwd_kernelINS_13Kernel_traitsI6__halfS2_S2_S2_fjLj1280ELj1ELj4ELj1ELj16ENS_18Kernel_traits_baseILj1280ES2_S2_S2_S2_fjLj128EEEEELb1ELb1ELb1ELb0EEEvNS_9BwdParamsE --------------------------
	.section	.nv.info._ZN10layer_norm13ln_bwd_kernelINS_13Kernel_traitsI6__halfS2_S2_S2_fjLj1280ELj1ELj4ELj1ELj16ENS_18Kernel_traits_baseILj1280ES2_S2_S2_S2_fjLj128EEEEELb1ELb1ELb1ELb0EEEvNS_9BwdParamsE,"",@"SHT_CUDA_INFO"
	.sectionflags	@""
	.align	4


	//----- nvinfo : EIATTR_CUDA_API_VERSION
	.align		4
        /*0000*/ 	.byte	0x04, 0x37
        /*0002*/ 	.short	(.L_1903 - .L_1902)
.L_1902:
        /*0004*/ 	.word	0x00000082


	//----- nvinfo : EIATTR_KPARAM_INFO
	.align		4
.L_1903:
        /*0008*/ 	.byte	0x04, 0x17
        /*000a*/ 	.short	(.L_1905 - .L_1904)
.L_1904:
        /*000c*/ 	.word	0x00000000
        /*0010*/ 	.short	0x0000
        /*0012*/ 	.short	0x0000
        /*0014*/ 	.byte	0x00, 0xf0, 0xa1, 0x04


	//----- nvinfo : EIATTR_SPARSE_MMA_MASK
	.align		4
.L_1905:
        /*0018*/ 	.byte	0x03, 0x50
        /*001a*/ 	.short	0x0000


	//----- nvinfo : EIATTR_MAXREG_COUNT
	.align		4
        /*001c*/ 	.byte	0x03, 0x1b
        /*001e*/ 	.short	0x00ff


	//----- nvinfo : EIATTR_NUM_BARRIERS
	.align		4
        /*0020*/ 	.byte	0x02, 0x4c
        /*0022*/ 	.byte	0x01
	.zero		1


	//----- nvinfo : EIATTR_ANNOTATIONS
	.align		4
        /*0024*/ 	.byte	0x04, 0x55
        /*0026*/ 	.short	(.L_1907 - .L_1906)


	//   ....[0]....
.L_1906:
        /* <DEDUP_REMOVED lines=130> */


	//----- nvinfo : EIATTR_MERCURY_ISA_VERSION
	.align		4
.L_1907:
        /*0838*/ 	.byte	0x03, 0x5f
        /*083a*/ 	.short	0x0101


	//----- nvinfo : EIATTR_COOP_GROUP_MASK_REGIDS
	.align		4
        /*083c*/ 	.byte	0x04, 0x29
        /*083e*/ 	.short	(.L_1909 - .L_1908)


	//   ....[0]....
.L_1908:
        /*0840*/ 	.word	0xffffffff


	//   ....[1]....
        /*0844*/ 	.word	0xffffffff


	//   ....[2]....
        /*0848*/ 	.word	0xffffffff


	//   ....[3]....
        /*084c*/ 	.word	0xffffffff


	//   ....[4]....
        /*0850*/ 	.word	0xffffffff


	//   ....[5]....
        /*0854*/ 	.word	0xffffffff


	//   ....[6]....
        /*0858*/ 	.word	0xffffffff


	//   ....[7]....
        /*085c*/ 	.word	0xffffffff


	//   ....[8]....
        /*0860*/ 	.word	0xffffffff


	//   ....[9]....
        /*0864*/ 	.word	0xffffffff


	//   ....[10]....
        /*0868*/ 	.word	0x05000002


	//   ....[11]....
        /*086c*/ 	.word	0x05000002


	//   ....[12]....
        /*0870*/ 	.word	0x05000002


	//   ....[13]....
        /*0874*/ 	.word	0x05000002


	//   ....[14]....
        /*0878*/ 	.word	0x05000002


	//   ....[15]....
        /*087c*/ 	.word	0x05000002


	//   ....[16]....
        /*0880*/ 	.word	0x05000002


	//   ....[17]....
        /*0884*/ 	.word	0x05000002


	//   ....[18]....
        /*0888*/ 	.word	0x05000002


	//   ....[19]....
        /*088c*/ 	.word	0x05000002


	//----- nvinfo : EIATTR_COOP_GROUP_INSTR_OFFSETS
	.align		4
.L_1909:
        /*0890*/ 	.byte	0x04, 0x28
        /*0892*/ 	.short	(.L_1911 - .L_1910)


	//   ....[0]....
.L_1910:
        /*0894*/ 	.word	0x00003c30


	//   ....[1]....
        /*0898*/ 	.word	0x00003c50


	//   ....[2]....
        /*089c*/ 	.word	0x00003c70


	//   ....[3]....
        /*08a0*/ 	.word	0x00003c90


	//   ....[4]....
        /*08a4*/ 	.word	0x00003cb0


	//   ....[5]....
        /*08a8*/ 	.word	0x00003cd0


	//   ....[6]....
        /*08ac*/ 	.word	0x00003cf0


	//   ....[7]....
        /*08b0*/ 	.word	0x00003d10


	//   ....[8]....
        /*08b4*/ 	.word	0x00003d20


	//   ....[9]....
        /*08b8*/ 	.word	0x00003d40


	//   ....[10]....
        /*08bc*/ 	.word	0x00015b10


	//   ....[11]....
        /*08c0*/ 	.word	0x00015bb0


	//   ....[12]....
        /*08c4*/ 	.word	0x00015c30


	//   ....[13]....
        /*08c8*/ 	.word	0x00015ca0


	//   ....[14]....
        /*08cc*/ 	.word	0x00015d20


	//   ....[15]....
        /*08d0*/ 	.word	0x00015d90


	//   ....[16]....
        /*08d4*/ 	.word	0x00015e10


	//   ....[17]....
        /*08d8*/ 	.word	0x00015e80


	//   ....[18]....
        /*08dc*/ 	.word	0x00015f00


	//   ....[19]....
        /*08e0*/ 	.word	0x00015f50


	//----- nvinfo : EIATTR_VRC_CTA_INIT_COUNT
	.align		4
.L_1911:
        /*08e4*/ 	.byte	0x02, 0x4a
	.zero		1
	.zero		1


	//----- nvinfo : EIATTR_EXIT_INSTR_OFFSETS
	.align		4
        /*08e8*/ 	.byte	0x04, 0x1c
        /*08ea*/ 	.short	(.L_1913 - .L_1912)


	//   ....[0]....
.L_1912:
        /*08ec*/ 	.word	0x00015a20


	//   ....[1]....
        /*08f0*/ 	.word	0x00015aa0


	//----- nvinfo : EIATTR_MAX_THREADS
	.align		4
.L_1913:
        /*08f4*/ 	.byte	0x04, 0x05
        /*08f6*/ 	.short	(.L_1915 - .L_1914)
.L_1914:
        /*08f8*/ 	.word	0x00000080
        /*08fc*/ 	.word	0x00000001
        /*0900*/ 	.word	0x00000001


	//----- nvinfo : EIATTR_CRS_STACK_SIZE
	.align		4
.L_1915:
        /*0904*/ 	.byte	0x04, 0x1e
        /*0906*/ 	.short	(.L_1917 - .L_1916)
.L_1916:
        /*0908*/ 	.word	0x00000000


	//----- nvinfo : EIATTR_CBANK_PARAM_SIZE
	.align		4
.L_1917:
        /*090c*/ 	.byte	0x03, 0x19
        /*090e*/ 	.short	0x0128


	//----- nvinfo : EIATTR_PARAM_CBANK
	.align		4
        /*0910*/ 	.byte	0x04, 0x0a
        /*0912*/ 	.short	(.L_1919 - .L_1918)
	.align		4
.L_1918:
        /*0914*/ 	.word	index@(.nv.constant0._ZN10layer_norm13ln_bwd_kernelINS_13Kernel_traitsI6__halfS2_S2_S2_fjLj1280ELj1ELj4ELj1ELj16ENS_18Kernel_traits_baseILj1280ES2_S2_S2_S2_fjLj128EEEEELb1ELb1ELb1ELb0EEEvNS_9BwdParamsE)
        /*0918*/ 	.short	0x0380
        /*091a*/ 	.short	0x0128


	//----- nvinfo : EIATTR_SW_WAR
	.align		4
.L_1919:
        /*091c*/ 	.byte	0x04, 0x36
        /*091e*/ 	.short	(.L_1921 - .L_1920)
.L_1920:
        /*0920*/ 	.word	0x00000008
.L_1921:


//--------------------- .nv.info._ZN10layer_norm22ln_bwd_finalize_kernelINS_22Kernel_traits_finalizeILj1280E6__halfS2_S2_S2_fjLb1ELj1024ELj4ENS_18Kernel_traits_baseILj1280ES2_S2_S2_S2_fjLj1024EEEEELb1ELb1EEEvNS_9BwdParamsE --------------------------
	.section	.nv.info._ZN10layer_norm22ln_bwd_finalize_kernelINS_22Kernel_traits_finalizeILj1280E6__halfS2_S2_S2_fjLb1ELj1024ELj4ENS_18Kernel_traits_baseILj1280ES2_S2_S2_S2_fjLj1024EEEEELb1ELb1EEEvNS_9BwdParamsE,"",@"SHT_CUDA_INFO"
	.sectionflags	@""
	.align	4


	//----- nvinfo : EIATTR_CUDA_API_VERSION
	.align		4
        /*0000*/ 	.byte	0x04, 0x37
        /*0002*/ 	.short	(.L_1923 - .L_1922)
.L_1922:
        /*0004*/ 	.word	0x00000082


	//----- nvinfo : EIATTR_KPARAM_INFO
	.align		4
.L_1923:
        /*0008*/ 	.byte	0x04, 0x17
        /*000a*/ 	.short	(.L_1925 - .L_1924)
.L_1924:
        /*000c*/ 	.word	0x00000000
        /*0010*/ 	.short	0x0000
        /*0012*/ 	.short	0x0000
        /*0014*/ 	.byte	0x00, 0xf0, 0xa1, 0x04


	//----- nvinfo : EIATTR_SPARSE_MMA_MASK
	.align		4
.L_1925:
        /*0018*/ 	.byte	0x03, 0x50
        /*001a*/ 	.short	0x0000


	//----- nvinfo : EIATTR_MAXREG_COUNT
	.align		4
        /*001c*/ 	.byte	0x03, 0x1b
        /*001e*/ 	.short	0x0040


	//----- nvinfo : EIATTR_NUM_BARRIERS
	.align		4
        /*0020*/ 	.byte	0x02, 0x4c
        /*0022*/ 	.byte	0x01
	.zero		1


	//----- nvinfo : EIATTR_MERCURY_ISA_VERSION
	.align		4
        /*0024*/ 	.byte	0x03, 0x5f
        /*0026*/ 	.short	0x0101


	//----- nvinfo : EIATTR_COOP_GROUP_MASK_REGIDS
	.align		4
        /*0028*/ 	.byte	0x04, 0x29
        /*002a*/ 	.short	(.L_1927 - .L_1926)


	//   ....[0]....
.L_1926:
        /*002c*/ 	.word	0xffffffff


	//   ....[1]....
        /*0030*/ 	.word	0xffffffff


	//   ....[2]....
        /*0034*/ 	.word	0xffffffff


	//   ....[3]....
        /*0038*/ 	.word	0xffffffff


	//   ....[4]....
        /*003c*/ 	.word	0xffffffff


	//   ....[5]....
        /*0040*/ 	.word	0xffffffff


	//   ....[6]....
        /*0044*/ 	.word	0xffffffff


	//   ....[7]....
        /*0048*/ 	.word	0xffffffff


	//   ....[8]....
        /*004c*/ 	.word	0xffffffff


	//   ....[9]....
        /*0050*/ 	.word	0xffffffff


	//   ....[10]....
        /*0054*/ 	.word	0xffffffff


	//   ....[11]....
        /*0058*/ 	.word	0xffffffff


	//   ....[12]....
        /*005c*/ 	.word	0xffffffff


	//   ....[13]....
        /*0060*/ 	.word	0xffffffff


	//   ....[14]....
        /*0064*/ 	.word	0xffffffff


	//----- nvinfo : EIATTR_COOP_GROUP_INSTR_OFFSETS
	.align		4
.L_1927:
        /*0068*/ 	.byte	0x04, 0x28
        /*006a*/ 	.short	(.L_1929 - .L_1928)


	//   ....[0]....
.L_1928:
        /*006c*/ 	.word	0x00001070


	//   ....[1]....
        /*0070*/ 	.word	0x00001080


	//   ....[2]....
        /*0074*/ 	.word	0x00001090


	//   ....[3]....
        /*0078*/ 	.word	0x000010c0


	//   ....[4]....
        /*007c*/ 	.word	0x000010e0


	//   ....[5]....
        /*0080*/ 	.word	0x000010f0


	//   ....[6]....
        /*0084*/ 	.word	0x00001120


	//   ....[7]....
        /*0088*/ 	.word	0x00001140


	//   ....[8]....
        /*008c*/ 	.word	0x00001150


	//   ....[9]....
        /*0090*/ 	.word	0x00001180


	//   ....[10]....
        /*0094*/ 	.word	0x000011a0


	//   ....[11]....
        /*0098*/ 	.word	0x000011b0


	//   ....[12]....
        /*009c*/ 	.word	0x000011f0


	//   ....[13]....
        /*00a0*/ 	.word	0x00001210


	//   ....[14]....
        /*00a4*/ 	.word	0x00001220


	//----- nvinfo : EIATTR_VRC_CTA_INIT_COUNT
	.align		4
.L_1929:
        /*00a8*/ 	.byte	0x02, 0x4a
	.zero		1
	.zero		1


	//----- nvinfo : EIATTR_EXIT_INSTR_OFFSETS
	.align		4
        /*00ac*/ 	.byte	0x04, 0x1c
        /*00ae*/ 	.short	(.L_1931 - .L_1930)


	//   ....[0]....
.L_1930:
        /*00b0*/ 	.word	0x00000060


	//   ....[1]....
        /*00b4*/ 	.word	0x000012a0


	//   ....[2]....
        /*00b8*/ 	.word	0x000013c0


	//----- nvinfo : EIATTR_MAX_THREADS
	.align		4
.L_1931:
        /*00bc*/ 	.byte	0x04, 0x05
        /*00be*/ 	.short	(.L_1933 - .L_1932)
.L_1932:
        /*00c0*/ 	.word	0x00000400
        /*00c4*/ 	.word	0x00000001
        /*00c8*/ 	.word	0x00000001


	//----- nvinfo : EIATTR_CRS_STACK_SIZE
	.align		4
.L_1933:
        /*00cc*/ 	.byte	0x04, 0x1e
        /*00ce*/ 	.short	(.L_1935 - .L_1934)
.L_1934:
        /*00d0*/ 	.word	0x00000000


	//----- nvinfo : EIATTR_CBANK_PARAM_SIZE
	.align		4
.L_1935:
        /*00d4*/ 	.byte	0x03, 0x19
        /*00d6*/ 	.short	0x0128


	//----- nvinfo : EIATTR_PARAM_CBANK
	.align		4
        /*00d8*/ 	.byte	0x04, 0x0a
        /*00da*/ 	.short	(.L_1937 - .L_1936)
	.align		4
.L_1936:
        /*00dc*/ 	.word	index@(.nv.constant0._ZN10layer_norm22ln_bwd_finalize_kernelINS_22Kernel_traits_finalizeILj1280E6__halfS2_S2_S2_fjLb1ELj1024ELj4ENS_18Kernel_traits_baseILj1280ES2_S2_S2_S2_fjLj1024EEEEELb1ELb1EEEvNS_9BwdParamsE)
        /*00e0*/ 	.short	0x0380
        /*00e2*/ 	.short	0x0128


	//----- nvinfo : EIATTR_SW_WAR
	.align		4
.L_1937:
        /*00e4*/ 	.byte	0x04, 0x36
        /*00e6*/ 	.short	(.L_1939 - .L_1938)
.L_1938:
        /*00e8*/ 	.word	0x00000008
.L_1939:


//--------------------- .nv.info._ZN10layer_norm13ln_bwd_kernelINS_13Kernel_traitsI6__halfS2_S2_S2_fjLj1280ELj1ELj4ELj1ELj16ENS_18Kernel_traits_baseILj1280ES2_S2_S2_S2_fjLj128EEEEELb1ELb1ELb1ELb1EEEvNS_9BwdParamsE --------------------------
	.section	.nv.info._ZN10layer_norm13ln_bwd_kernelINS_13Kernel_traitsI6__halfS2_S2_S2_fjLj1280ELj1ELj4ELj1ELj16ENS_18Kernel_traits_baseILj1280ES2_S2_S2_S2_fjLj128EEEEELb1ELb1ELb1ELb1EEEvNS_9BwdParamsE,"",@"SHT_CUDA_INFO"
	.sectionflags	@""
	.align	4


	//----- nvinfo : EIATTR_CUDA_API_VERSION
	.align		4
        /*0000*/ 	.byte	0x04, 0x37
        /*0002*/ 	.short	(.L_1941 - .L_1940)
.L_1940:
        /*0004*/ 	.word	0x00000082


	//----- nvinfo : EIATTR_KPARAM_INFO
	.align		4
.L_1941:
        /*0008*/ 	.byte	0x04, 0x17
        /*000a*/ 	.short	(.L_1943 - .L_1942)
.L_1942:
        /*000c*/ 	.word	0x00000000
        /*0010*/ 	.short	0x0000
        /*0012*/ 	.short	0x0000
        /*0014*/ 	.byte	0x00, 0xf0, 0xa1, 0x04


	//----- nvinfo : EIATTR_SPARSE_MMA_MASK
	.align		4
.L_1943:
        /*0018*/ 	.byte	0x03, 0x50
        /*001a*/ 	.short	0x0000


	//----- nvinfo : EIATTR_MAXREG_COUNT
	.align		4
        /*001c*/ 	.byte	0x03, 0x1b
        /*001e*/ 	.short	0x00ff


	//----- nvinfo : EIATTR_NUM_BARRIERS
	.align		4
        /*0020*/ 	.byte	0x02, 0x4c
        /*0022*/ 	.byte	0x01
	.zero		1


	//----- nvinfo : EIATTR_ANNOTATIONS
	.align		4
        /*0024*/ 	.byte	0x04, 0x55
        /*0026*/ 	.short	(.L_1945 - .L_1944)


	//   ....[0]....
.L_1944:
        /* <DEDUP_REMOVED lines=100> */


	//----- nvinfo : EIATTR_MERCURY_ISA_VERSION
	.align		4
.L_1945:
        /*0650*/ 	.byte	0x03, 0x5f
        /*0652*/ 	.short	0x0101


	//----- nvinfo : EIATTR_COOP_GROUP_MASK_REGIDS
	.align		4
        /*0654*/ 	.byte	0x04, 0x29
        /*0656*/ 	.short	(.L_1947 - .L_1946)


	//   ....[0]....
.L_1946:
        /*0658*/ 	.word	0xffffffff


	//   ....[1]....
        /*065c*/ 	.word	0xffffffff


	//   ....[2]....
        /*0660*/ 	.word	0xffffffff


	//   ....[3]....
        /*0664*/ 	.word	0xffffffff


	//   ....[4]....
        /*0668*/ 	.word	0xffffffff


	//   ....[5]....
        /*066c*/ 	.word	0xffffffff


	//   ....[6]....
        /*0670*/ 	.word	0xffffffff


	//   ....[7]....
        /*0674*/ 	.word	0xffffffff


	//   ....[8]....
        /*0678*/ 	.word	0xffffffff


	//   ....[9]....
        /*067c*/ 	.word	0xffffffff


	//   ....[10]....
        /*0680*/ 	.word	0x050000f5


	//   ....[11]....
        /*0684*/ 	.word	0x050000f5


	//   ....[12]....
        /*0688*/ 	.word	0x050000f5


	//   ....[13]....
        /*068c*/ 	.word	0x050000f5


	//   ....[14]....
        /*0690*/ 	.word	0x050000f5


	//   ....[15]....
        /*0694*/ 	.word	0x050000f5


	//   ....[16]....
        /*0698*/ 	.word	0x050000f5


	//   ....[17]....
        /*069c*/ 	.word	0x050000f5


	//   ....[18]....
        /*06a0*/ 	.word	0x050000f5


	//   ....[19]....
        /*06a4*/ 	.word	0x050000f5


	//----- nvinfo : EIATTR_COOP_GROUP_INSTR_OFFSETS
	.align		4
.L_1947:
        /*06a8*/ 	.byte	0x04, 0x28
        /*06aa*/ 	.short	(.L_1949 - .L_1948)


	//   ....[0]....
.L_1948:
        /*06ac*/ 	.word	0x000030f0


	//   ....[1]....
        /*06b0*/ 	.word	0x00003110


	//   ....[2]....
        /*06b4*/ 	.word	0x00003130


	//   ....[3]....
        /*06b8*/ 	.word	0x00003150


	//   ....[4]....
        /*06bc*/ 	.word	0x00003170


	//   ....[5]....
        /*06c0*/ 	.word	0x00003190


	//   ....[6]....
        /*06c4*/ 	.word	0x000031b0


	//   ....[7]....
        /*06c8*/ 	.word	0x000031c0


	//   ....[8]....
        /*06cc*/ 	.word	0x000031f0


	//   ....[9]....
        /*06d0*/ 	.word	0x00003200


	//   ....[10]....
        /*06d4*/ 	.word	0x000140e0


	//   ....[11]....
        /*06d8*/ 	.word	0x00014180


	//   ....[12]....
        /*06dc*/ 	.word	0x000141f0


	//   ....[13]....
        /*06e0*/ 	.word	0x00014250


	//   ....[14]....
        /*06e4*/ 	.word	0x000142c0


	//   ....[15]....
        /*06e8*/ 	.word	0x00014320


	//   ....[16]....
        /*06ec*/ 	.word	0x00014390


	//   ....[17]....
        /*06f0*/ 	.word	0x000143e0


	//   ....[18]....
        /*06f4*/ 	.word	0x00014460


	//   ....[19]....
        /*06f8*/ 	.word	0x000144b0


	//----- nvinfo : EIATTR_VRC_CTA_INIT_COUNT
	.align		4
.L_1949:
        /*06fc*/ 	.byte	0x02, 0x4a
	.zero		1
	.zero		1


	//----- nvinfo : EIATTR_EXIT_INSTR_OFFSETS
	.align		4
        /*0700*/ 	.byte	0x04, 0x1c
        /*0702*/ 	.short	(.L_1951 - .L_1950)


	//   ....[0]....
.L_1950:
        /*0704*/ 	.word	0x00014080


	//----- nvinfo : EIATTR_MAX_THREADS
	.align		4
.L_1951:
        /*0708*/ 	.byte	0x04, 0x05
        /*070a*/ 	.short	(.L_1953 - .L_1952)
.L_1952:
        /*070c*/ 	.word	0x00000080
        /*0710*/ 	.word	0x00000001
        /*0714*/ 	.word	0x00000001


	//----- nvinfo : EIATTR_CRS_STACK_SIZE
	.align		4
.L_1953:
        /*0718*/ 	.byte	0x04, 0x1e
        /*071a*/ 	.short	(.L_1955 - .L_1954)
.L_1954:
        /*071c*/ 	.word	0x00000000


	//----- nvinfo : EIATTR_CBANK_PARAM_SIZE
	.align		4
.L_1955:
        /*0720*/ 	.byte	0x03, 0x19
        /*0722*/ 	.short	0x0128


	//----- nvinfo : EIATTR_PARAM_CBANK
	.align		4
        /*0724*/ 	.byte	0x04, 0x0a
        /*0726*/ 	.short	(.L_1957 - .L_1956)
	.align		4
.L_1956:
        /*0728*/ 	.word	index@(.nv.constant0._ZN10layer_norm13ln_bwd_kernelINS_13Kernel_traitsI6__halfS2_S2_S2_fjLj1280ELj1ELj4ELj1ELj16ENS_18Kernel_traits_baseILj1280ES2_S2_S2_S2_fjLj128EEEEELb1ELb1ELb1ELb1EEEvNS_9BwdParamsE)
        /*072c*/ 	.short	0x0380
        /*072e*/ 	.short	0x0128


	//----- nvinfo : EIATTR_SW_WAR
	.align		4
.L_1957:
        /*0730*/ 	.byte	0x04, 0x36
        /*0732*/ 	.short	(.L_1959 - .L_1958)
.L_1958:
        /*0734*/ 	.word	0x00000008
.L_1959:


//--------------------- .nv.info._ZN10layer_norm13ln_bwd_kernelINS_13Kernel_traitsIf13__nv_bfloat16S2_S2_fjLj1280ELj1ELj4ELj1ELj16ENS_18Kernel_traits_baseILj1280EfS2_S2_S2_fjLj128EEEEELb0ELb0ELb0ELb0EEEvNS_9BwdParamsE --------------------------
	.section	.nv.info._ZN10layer_norm13ln_bwd_kernelINS_13Kernel_traitsIf13__nv_bfloat16S2_S2_fjLj1280ELj1ELj4ELj1ELj16ENS_18Kernel_traits_baseILj1280EfS2_S2_S2_fjLj128EEEEELb0ELb0ELb0ELb0EEEvNS_9BwdParamsE,"",@"SHT_CUDA_INFO"
	.sectionflags	@""
	.align	4


	//----- nvinfo : EIATTR_CUDA_API_VERSION
	.align		4
        /*0000*/ 	.byte	0x04, 0x37
        /*0002*/ 	.short	(.L_1961 - .L_1960)
.L_1960:
        /*0004*/ 	.word	0x00000082


	//----- nvinfo : EIATTR_KPARAM_INFO
	.align		4
.L_1961:
        /*0008*/ 	.byte	0x04, 0x17
        /*000a*/ 	.short	(.L_1963 - .L_1962)
.L_1962:
        /*000c*/ 	.word	0x00000000
        /*0010*/ 	.short	0x0000
        /*0012*/ 	.short	0x0000
        /*0014*/ 	.byte	0x00, 0xf0, 0xa1, 0x04


	//----- nvinfo : EIATTR_SPARSE_MMA_MASK
	.align		4
.L_1963:
        /*0018*/ 	.byte	0x03, 0x50
        /*001a*/ 	.short	0x0000


	//----- nvinfo : EIATTR_MAXREG_COUNT
	.align		4
        /*001c*/ 	.byte	0x03, 0x1b
        /*001e*/ 	.short	0x00ff


	//----- nvinfo : EIATTR_NUM_BARRIERS
	.align		4
        /*0020*/ 	.byte	0x02, 0x4c
        /*0022*/ 	.byte	0x01
	.zero		1


	//----- nvinfo : EIATTR_MERCURY_ISA_VERSION
	.align		4
        /*0024*/ 	.byte	0x03, 0x5f
        /*0026*/ 	.short	0x0101


	//----- nvinfo : EIATTR_COOP_GROUP_MASK_REGIDS
	.align		4
        /*0028*/ 	.byte	0x04, 0x29
        /*002a*/ 	.short	(.L_1965 - .L_1964)


	//   ....[0]....
.L_1964:
        /*002c*/ 	.word	0xffffffff


	//   ....[1]....
        /*0030*/ 	.word	0xffffffff


	//   ....[2]....
        /*0034*/ 	.word	0xffffffff


	//   ....[3]....
        /*0038*/ 	.word	0xffffffff


	//   ....[4]....
        /*003c*/ 	.word	0xffffffff


	//   ....[5]....
        /*0040*/ 	.word	0xffffffff


	//   ....[6]....
        /*0044*/ 	.word	0xffffffff


	//   ....[7]....
        /*0048*/ 	.word	0xffffffff


	//   ....[8]....
        /*004c*/ 	.word	0xffffffff


	//   ....[9]....
        /*0050*/ 	.word	0xffffffff


	//   ....[10]....
        /*0054*/ 	.word	0x050000f0


	//   ....[11]....
        /*0058*/ 	.word	0x050000f0


	//   ....[12]....
        /*005c*/ 	.word	0x050000f0


	//   ....[13]....
        /*0060*/ 	.word	0x050000f0


	//   ....[14]....
        /*0064*/ 	.word	0x050000f0


	//   ....[15]....
        /*0068*/ 	.word	0x050000f0


	//   ....[16]....
        /*006c*/ 	.word	0x050000f0


	//   ....[17]....
        /*0070*/ 	.word	0x050000f0


	//   ....[18]....
        /*0074*/ 	.word	0x050000f0


	//   ....[19]....
        /*0078*/ 	.word	0x050000f0


	//----- nvinfo : EIATTR_COOP_GROUP_INSTR_OFFSETS
	.align		4
.L_1965:
        /*007c*/ 	.byte	0x04, 0x28
        /*007e*/ 	.short	(.L_1967 - .L_1966)


	//   ....[0]....
.L_1966:
        /*0080*/ 	.word	0x00004420


	//   ....[1]....
        /*0084*/ 	.word	0x00004430


	//   ....[2]....
        /*0088*/ 	.word	0x00004460


	//   ....[3]....
        /*008c*/ 	.word	0x00004470


	//   ....[4]....
        /*0090*/ 	.word	0x000044a0


	//   ....[5]....
        /*0094*/ 	.word	0x000044b0


	//   ....[6]....
        /*0098*/ 	.word	0x000044e0


	//   ....[7]....
        /*009c*/ 	.word	0x000044f0


	//   ....[8]....
        /*00a0*/ 	.word	0x00004520


	//   ....[9]....
        /*00a4*/ 	.word	0x00004530


	//   ....[10]....
        /*00a8*/ 	.word	0x00009ab0


	//   ....[11]....
        /*00ac*/ 	.word	0x00009b40


	//   ....[12]....
        /*00b0*/ 	.word	0x00009bb0


	//   ....[13]....
        /*00b4*/ 	.word	0x00009c10


	//   ....[14]....
        /*00b8*/ 	.word	0x00009c80


	//   ....[15]....
        /*00bc*/ 	.word	0x00009ce0


	//   ....[16]....
        /*00c0*/ 	.word	0x00009d50


	//   ....[17]....
        /*00c4*/ 	.word	0x00009db0


	//   ....[18]....
        /*00c8*/ 	.word	0x00009e20


	//   ....[19]....
        /*00cc*/ 	.word	0x00009e80


	//----- nvinfo : EIATTR_VRC_CTA_INIT_COUNT
	.align		4
.L_1967:
        /*00d0*/ 	.byte	0x02, 0x4a
	.zero		1
	.zero		1


	//----- nvinfo : EIATTR_EXIT_INSTR_OFFSETS
	.align		4
        /*00d4*/ 	.byte	0x04, 0x1c
        /*00d6*/ 	.short	(.L_1969 - .L_1968)


	//   ....[0]....
.L_1968:
        /*00d8*/ 	.word	0x00009a10


	//   ....[1]....
        /*00dc*/ 	.word	0x00009a40


	//----- nvinfo : EIATTR_MAX_THREADS
	.align		4
.L_1969:
        /*00e0*/ 	.byte	0x04, 0x05
        /*00e2*/ 	.short	(.L_1971 - .L_1970)
.L_1970:
        /*00e4*/ 	.word	0x00000080
        /*00e8*/ 	.word	0x00000001
        /*00ec*/ 	.word	0x00000001


	//----- nvinfo : EIATTR_CRS_STACK_SIZE
	.align		4
.L_1971:
        /*00f0*/ 	.byte	0x04, 0x1e
        /*00f2*/ 	.short	(.L_1973 - .L_1972)
.L_1972:
        /*00f4*/ 	.word	0x00000000


	//----- nvinfo : EIATTR_CBANK_PARAM_SIZE
	.align		4
.L_1973:
        /*00f8*/ 	.byte	0x03, 0x19
        /*00fa*/ 	.short	0x0128


	//----- nvinfo : EIATTR_PARAM_CBANK
	.align		4
        /*00fc*/ 	.byte	0x04, 0x0a
        /*00fe*/ 	.short	(.L_1975 - .L_1974)
	.align		4
.L_1974:
        /*0100*/ 	.word	index@(.nv.constant0._ZN10layer_norm13ln_bwd_kernelINS_13Kernel_traitsIf13__nv_bfloat16S2_S2_fjLj1280ELj1ELj4ELj1ELj16ENS_18Kernel_traits_baseILj1280EfS2_S2_S2_fjLj128EEEEELb0ELb0ELb0ELb0EEEvNS_9BwdParamsE)
        /*0104*/ 	.short	0x0380
        /*0106*/ 	.short	0x0128


	//----- nvinfo : EIATTR_SW_WAR
	.align		4
.L_1975:
        /*0108*/ 	.byte	0x04, 0x36
        /*010a*/ 	.short	(.L_1977 - .L_1976)
.L_1976:
        /*010c*/ 	.word	0x00000008
.L_1977:


//--------------------- .nv.info._ZN10layer_norm13ln_bwd_kernelINS_13Kernel_traitsIf13__nv_bfloat16S2_S2_fjLj1280ELj1ELj4ELj1ELj16ENS_18Kernel_traits_baseILj1280EfS2_S2_S2_fjLj128EEEEELb0ELb0ELb0ELb1EEEvNS_9BwdParamsE --------------------------
	.section	.nv.info._ZN10layer_norm13ln_bwd_kernelINS_13Kernel_traitsIf13__nv_bfloat16S2_S2_fjLj1280ELj1ELj4ELj1ELj16ENS_18Kernel_traits_baseILj1280EfS2_S2_S2_fjLj128EEEEELb0ELb0ELb0ELb1EEEvNS_9BwdParamsE,"",@"SHT_CUDA_INFO"
	.sectionflags	@""
	.align	4


	//----- nvinfo : EIATTR_CUDA_API_VERSION
	.align		4
        /*0000*/ 	.byte	0x04, 0x37
        /*0002*/ 	.short	(.L_1979 - .L_1978)
.L_1978:
        /*0004*/ 	.word	0x00000082


	//----- nvinfo : EIATTR_KPARAM_INFO
	.align		4
.L_1979:
        /*0008*/ 	.byte	0x04, 0x17
        /*000a*/ 	.short	(.L_1981 - .L_1980)
.L_1980:
        /*000c*/ 	.word	0x00000000
        /*0010*/ 	.short	0x0000
        /*0012*/ 	.short	0x0000
        /*0014*/ 	.byte	0x00, 0xf0, 0xa1, 0x04


	//----- nvinfo : EIATTR_SPARSE_MMA_MASK
	.align		4
.L_1981:
        /*0018*/ 	.byte	0x03, 0x50
        /*001a*/ 	.short	0x0000


	//----- nvinfo : EIATTR_MAXREG_COUNT
	.align		4
        /*001c*/ 	.byte	0x03, 0x1b
        /*001e*/ 	.short	0x00ff


	//----- nvinfo : EIATTR_NUM_BARRIERS
	.align		4
        /*0020*/ 	.byte	0x02, 0x4c
        /*0022*/ 	.byte	0x01
	.zero		1


	//----- nvinfo : EIATTR_ANNOTATIONS
	.align		4
        /*0024*/ 	.byte	0x04, 0x55
        /*0026*/ 	.short	(.L_1983 - .L_1982)


	//   ....[0]....
.L_1982:
        /* <DEDUP_REMOVED lines=148> */


	//----- nvinfo : EIATTR_MERCURY_ISA_VERSION
	.align		4
.L_1983:
        /*0950*/ 	.byte	0x03, 0x5f
        /*0952*/ 	.short	0x0101


	//----- nvinfo : EIATTR_COOP_GROUP_MASK_REGIDS
	.align		4
        /*0954*/ 	.byte	0x04, 0x29
        /*0956*/ 	.short	(.L_1985 - .L_1984)


	//   ....[0]....
.L_1984:
        /*0958*/ 	.word	0xffffffff


	//   ....[1]....
        /*095c*/ 	.word	0xffffffff


	//   ....[2]....
        /*0960*/ 	.word	0xffffffff


	//   ....[3]....
        /*0964*/ 	.word	0xffffffff


	//   ....[4]....
        /*0968*/ 	.word	0xffffffff


	//   ....[5]....
        /*096c*/ 	.word	0xffffffff


	//   ....[6]....
        /*0970*/ 	.word	0xffffffff


	//   ....[7]....
        /*0974*/ 	.word	0xffffffff


	//   ....[8]....
        /*0978*/ 	.word	0xffffffff


	//   ....[9]....
        /*097c*/ 	.word	0xffffffff


	//   ....[10]....
        /*0980*/ 	.word	0x050000cb


	//   ....[11]....
        /*0984*/ 	.word	0x050000cb


	//   ....[12]....
        /*0988*/ 	.word	0x050000cb


	//   ....[13]....
        /*098c*/ 	.word	0x050000cb


	//   ....[14]....
        /*0990*/ 	.word	0x050000cb


	//   ....[15]....
        /*0994*/ 	.word	0x050000cb


	//   ....[16]....
        /*0998*/ 	.word	0x050000cb


	//   ....[17]....
        /*099c*/ 	.word	0x050000cb


	//   ....[18]....
        /*09a0*/ 	.word	0x050000cb


	//   ....[19]....
        /*09a4*/ 	.word	0x050000cb


	//----- nvinfo : EIATTR_COOP_GROUP_INSTR_OFFSETS
	.align		4
.L_1985:
        /*09a8*/ 	.byte	0x04, 0x28
        /*09aa*/ 	.short	(.L_1987 - .L_1986)


	//   ....[0]....
.L_1986:
        /*09ac*/ 	.word	0x00004450


	//   ....[1]....
        /*09b0*/ 	.word	0x00004460


	//   ....[2]....
        /*09b4*/ 	.word	0x000044f0


	//   ....[3]....
        /*09b8*/ 	.word	0x00004500


	//   ....[4]....
        /*09bc*/ 	.word	0x00004580


	//   ....[5]....
        /*09c0*/ 	.word	0x00004590


	//   ....[6]....
        /*09c4*/ 	.word	0x000046d0


	//   ....[7]....
        /*09c8*/ 	.word	0x000046e0


	//   ....[8]....
        /*09cc*/ 	.word	0x000048e0


	//   ....[9]....
        /*09d0*/ 	.word	0x000048f0


	//   ....[10]....
        /*09d4*/ 	.word	0x000098f0


	//   ....[11]....
        /*09d8*/ 	.word	0x000099a0


	//   ....[12]....
        /*09dc*/ 	.word	0x00009a80


	//   ....[13]....
        /*09e0*/ 	.word	0x00009b60


	//   ....[14]....
        /*09e4*/ 	.word	0x00009c40


	//   ....[15]....
        /*09e8*/ 	.word	0x00009d20


	//   ....[16]....
        /*09ec*/ 	.word	0x00009e00


	//   ....[17]....
        /*09f0*/ 	.word	0x00009ee0


	//   ....[18]....
        /*09f4*/ 	.word	0x00009fc0


	//   ....[19]....
        /*09f8*/ 	.word	0x0000a090


	//----- nvinfo : EIATTR_VRC_CTA_INIT_COUNT
	.align		4
.L_1987:
        /*09fc*/ 	.byte	0x02, 0x4a
	.zero		1
	.zero		1


	//----- nvinfo : EIATTR_EXIT_INSTR_OFFSETS
	.align		4
        /*0a00*/ 	.byte	0x04, 0x1c
        /*0a02*/ 	.short	(.L_1989 - .L_1988)


	//   ....[0]....
.L_1988:
        /*0a04*/ 	.word	0x00009890


	//----- nvinfo : EIATTR_MAX_THREADS
	.align		4
.L_1989:
        /*0a08*/ 	.byte	0x04, 0x05
        /*0a0a*/ 	.short	(.L_1991 - .L_1990)
.L_1990:
        /*0a0c*/ 	.word	0x00000080
        /*0a10*/ 	.word	0x00000001
        /*0a14*/ 	.word	0x00000001


	//----- nvinfo : EIATTR_CRS_STACK_SIZE
	.align		4
.L_1991:
        /*0a18*/ 	.byte	0x04, 0x1e
        /*0a1a*/ 	.short	(.L_1993 - .L_1992)
.L_1992:
        /*0a1c*/ 	.word	0x00000000


	//----- nvinfo : EIATTR_CBANK_PARAM_SIZE
	.align		4
.L_1993:
        /*0a20*/ 	.byte	0x03, 0x19
        /*0a22*/ 	.short	0x0128


	//----- nvinfo : EIATTR_PARAM_CBANK
	.align		4
        /*0a24*/ 	.byte	0x04, 0x0a
        /*0a26*/ 	.short	(.L_1995 - .L_1994)
	.align		4
.L_1994:
        /*0a28*/ 	.word	index@(.nv.constant0._ZN10layer_norm13ln_bwd_kernelINS_13Kernel_traitsIf13__nv_bfloat16S2_S2_fjLj1280ELj1ELj4ELj1ELj16ENS_18Kernel_traits_baseILj1280EfS2_S2_S2_fjLj128EEEEELb0ELb0ELb0ELb1EEEvNS_9BwdParamsE)
        /*0a2c*/ 	.short	0x0380
        /*0a2e*/ 	.short	0x0128


	//----- nvinfo : EIATTR_SW_WAR
	.align		4
.L_1995:
        /*0a30*/ 	.byte	0x04, 0x36
        /*0a32*/ 	.short	(.L_1997 - .L_1996)
.L_1996:
        /*0a34*/ 	.word	0x00000008
.L_1997:


//--------------------- .nv.info._ZN10layer_norm13ln_bwd_kernelINS_13Kernel_traitsIf13__nv_bfloat16S2_S2_fjLj1280ELj1ELj4ELj1ELj16ENS_18Kernel_traits_baseILj1280EfS2_S2_S2_fjLj128EEEEELb0ELb0ELb1ELb0EEEvNS_9BwdParamsE --------------------------
	.section	.nv.info._ZN10layer_norm13ln_bwd_kernelINS_13Kernel_traitsIf13__nv_bfloat16S2_S2_fjLj1280ELj1ELj4ELj1ELj16ENS_18Kernel_traits_baseILj1280EfS2_S2_S2_fjLj128EEEEELb0ELb0ELb1ELb0EEEvNS_9BwdParamsE,"",@"SHT_CUDA_INFO"
	.sectionflags	@""
	.align	4


	//----- nvinfo : EIATTR_CUDA_API_VERSION
	.align		4
        /*0000*/ 	.byte	0x04, 0x37
        /*0002*/ 	.short	(.L_1999 - .L_1998)
.L_1998:
        /*0004*/ 	.word	0x00000082


	//----- nvinfo : EIATTR_KPARAM_INFO
	.align		4
.L_1999:
        /*0008*/ 	.byte	0x04, 0x17
        /*000a*/ 	.short	(.L_2001 - .L_2000)
.L_2000:
        /*000c*/ 	.word	0x00000000
        /*0010*/ 	.short	0x0000
        /*0012*/ 	.short	0x0000
        /*0014*/ 	.byte	0x00, 0xf0, 0xa1, 0x04


	//----- nvinfo : EIATTR_SPARSE_MMA_MASK
	.align		4
.L_2001:
        /*0018*/ 	.byte	0x03, 0x50
        /*001a*/ 	.short	0x0000


	//----- nvinfo : EIATTR_MAXREG_COUNT
	.align		4
        /*001c*/ 	.byte	0x03, 0x1b
        /*001e*/ 	.short	0x00ff


	//----- nvinfo : EIATTR_NUM_BARRIERS
	.align		4
        /*0020*/ 	.byte	0x02, 0x4c
        /*0022*/ 	.byte	0x01
	.zero		1


	//----- nvinfo : EIATTR_MERCURY_ISA_VERSION
	.align		4
        /*0024*/ 	.byte	0x03, 0x5f
        /*0026*/ 	.short	0x0101


	//----- nvinfo : EIATTR_COOP_GROUP_MASK_REGIDS
	.align		4
        /*0028*/ 	.byte	0x04, 0x29
        /*002a*/ 	.short	(.L_2003 - .L_2002)


	//   ....[0]....
.L_2002:
        /*002c*/ 	.word	0xffffffff


	//   ....[1]....
        /*0030*/ 	.word	0xffffffff


	//   ....[2]....
        /*0034*/ 	.word	0xffffffff


	//   ....[3]....
        /*0038*/ 	.word	0xffffffff


	//   ....[4]....
        /*003c*/ 	.word	0xffffffff


	//   ....[5]....
        /*0040*/ 	.word	0xffffffff


	//   ....[6]....
        /*0044*/ 	.word	0xffffffff


	//   ....[7]....
        /*0048*/ 	.word	0xffffffff


	//   ....[8]....
        /*004c*/ 	.word	0xffffffff


	//   ....[9]....
        /*0050*/ 	.word	0xffffffff


	//   ....[10]....
        /*0054*/ 	.word	0x050000b0


	//   ....[11]....
        /*0058*/ 	.word	0x050000b0


	//   ....[12]....
        /*005c*/ 	.word	0x050000b0


	//   ....[13]....
        /*0060*/ 	.word	0x050000b0


	//   ....[14]....
        /*0064*/ 	.word	0x050000b0


	//   ....[15]....
        /*0068*/ 	.word	0x050000b0


	//   ....[16]....
        /*006c*/ 	.word	0x050000b0


	//   ....[17]....
        /*0070*/ 	.word	0x050000b0


	//   ....[18]....
        /*0074*/ 	.word	0x050000b0


	//   ....[19]....
        /*0078*/ 	.word	0x050000b0


	//----- nvinfo : EIATTR_COOP_GROUP_INSTR_OFFSETS
	.align		4
.L_2003:
        /*007c*/ 	.byte	0x04, 0x28
        /*007e*/ 	.short	(.L_2005 - .L_2004)


	//   ....[0]....
.L_2004:
        /*0080*/ 	.word	0x00002b10


	//   ....[1]....
        /*0084*/ 	.word	0x00002b20


	//   ....[2]....
        /*0088*/ 	.word	0x00002b50


	//   ....[3]....
        /*008c*/ 	.word	0x00002b60


	//   ....[4]....
        /*0090*/ 	.word	0x00002b90


	//   ....[5]....
        /*0094*/ 	.word	0x00002ba0


	//   ....[6]....
        /*0098*/ 	.word	0x00002bd0


	//   ....[7]....
        /*009c*/ 	.word	0x00002be0


	//   ....[8]....
        /*00a0*/ 	.word	0x00002c10


	//   ....[9]....
        /*00a4*/ 	.word	0x00002c20


	//   ....[10]....
        /*00a8*/ 	.word	0x0000a6d0


	//   ....[11]....
        /*00ac*/ 	.word	0x0000a770


	//   ....[12]....
        /*00b0*/ 	.word	0x0000a7d0


	//   ....[13]....
        /*00b4*/ 	.word	0x0000a830


	//   ....[14]....
        /*00b8*/ 	.word	0x0000a8a0


	//   ....[15]....
        /*00bc*/ 	.word	0x0000a900


	//   ....[16]....
        /*00c0*/ 	.word	0x0000a970


	//   ....[17]....
        /*00c4*/ 	.word	0x0000a9d0


	//   ....[18]....
        /*00c8*/ 	.word	0x0000aa40


	//   ....[19]....
        /*00cc*/ 	.word	0x0000aaa0


	//----- nvinfo : EIATTR_VRC_CTA_INIT_COUNT
	.align		4
.L_2005:
        /*00d0*/ 	.byte	0x02, 0x4a
	.zero		1
	.zero		1


	//----- nvinfo : EIATTR_EXIT_INSTR_OFFSETS
	.align		4
        /*00d4*/ 	.byte	0x04, 0x1c
        /*00d6*/ 	.short	(.L_2007 - .L_2006)


	//   ....[0]....
.L_2006:
        /*00d8*/ 	.word	0x0000a640


	//   ....[1]....
        /*00dc*/ 	.word	0x0000a670


	//----- nvinfo : EIATTR_MAX_THREADS
	.align		4
.L_2007:
        /*00e0*/ 	.byte	0x04, 0x05
        /*00e2*/ 	.short	(.L_2009 - .L_2008)
.L_2008:
        /*00e4*/ 	.word	0x00000080
        /*00e8*/ 	.word	0x00000001
        /*00ec*/ 	.word	0x00000001


	//----- nvinfo : EIATTR_CRS_STACK_SIZE
	.align		4
.L_2009:
        /*00f0*/ 	.byte	0x04, 0x1e
        /*00f2*/ 	.short	(.L_2011 - .L_2010)
.L_2010:
        /*00f4*/ 	.word	0x00000000


	//----- nvinfo : EIATTR_CBANK_PARAM_SIZE
	.align		4
.L_2011:
        /*00f8*/ 	.byte	0x03, 0x19
        /*00fa*/ 	.short	0x0128


	//----- nvinfo : EIATTR_PARAM_CBANK
	.align		4
        /*00fc*/ 	.byte	0x04, 0x0a
        /*00fe*/ 	.short	(.L_2013 - .L_2012)
	.align		4
.L_2012:
        /*0100*/ 	.word	index@(.nv.constant0._ZN10layer_norm13ln_bwd_kernelINS_13Kernel_traitsIf13__nv_bfloat16S2_S2_fjLj1280ELj1ELj4ELj1ELj16ENS_18Kernel_traits_baseILj1280EfS2_S2_S2_fjLj128EEEEELb0ELb0ELb1ELb0EEEvNS_9BwdParamsE)
        /*0104*/ 	.short	0x0380
        /*0106*/ 	.short	0x0128


	//----- nvinfo : EIATTR_SW_WAR
	.align		4
.L_2013:
        /*0108*/ 	.byte	0x04, 0x36
        /*010a*/ 	.short	(.L_2015 - .L_2014)
.L_2014:
        /*010c*/ 	.word	0x00000008
.L_2015:


//--------------------- .nv.info._ZN10layer_norm13ln_bwd_kernelINS_13Kernel_traitsIf13__nv_bfloat16S2_S2_fjLj1280ELj1ELj4ELj1ELj16ENS_18Kernel_traits_baseILj1280EfS2_S2_S2_fjLj128EEEEELb0ELb0ELb1ELb1EEEvNS_9BwdParamsE --------------------------
	.section	.nv.info._ZN10layer_norm13ln_bwd_kernelINS_13Kernel_traitsIf13__nv_bfloat16S2_S2_fjLj1280ELj1ELj4ELj1ELj16ENS_18Kernel_traits_baseILj1280EfS2_S2_S2_fjLj128EEEEELb0ELb0ELb1ELb1EEEvNS_9BwdParamsE,"",@"SHT_CUDA_INFO"
	.sectionflags	@""
	.align	4


	//----- nvinfo : EIATTR_CUDA_API_VERSION
	.align		4
        /*0000*/ 	.byte	0x04, 0x37
        /*0002*/ 	.short	(.L_2017 - .L_2016)
.L_2016:
        /*0004*/ 	.word	0x00000082


	//----- nvinfo : EIATTR_KPARAM_INFO
	.align		4
.L_2017:
        /*0008*/ 	.byte	0x04, 0x17
        /*000a*/ 	.short	(.L_2019 - .L_2018)
.L_2018:
        /*000c*/ 	.word	0x00000000
        /*0010*/ 	.short	0x0000
        /*0012*/ 	.short	0x0000
        /*0014*/ 	.byte	0x00, 0xf0, 0xa1, 0x04


	//----- nvinfo : EIATTR_SPARSE_MMA_MASK
	.align		4
.L_2019:
        /*0018*/ 	.byte	0x03, 0x50
        /*001a*/ 	.short	0x0000


	//----- nvinfo : EIATTR_MAXREG_COUNT
	.align		4
        /*001c*/ 	.byte	0x03, 0x1b
        /*001e*/ 	.short	0x00ff


	//----- nvinfo : EIATTR_NUM_BARRIERS
	.align		4
        /*0020*/ 	.byte	0x02, 0x4c
        /*0022*/ 	.byte	0x01
	.zero		1


	//----- nvinfo : EIATTR_MERCURY_ISA_VERSION
	.align		4
        /*0024*/ 	.byte	0x03, 0x5f
        /*0026*/ 	.short	0x0101


	//----- nvinfo : EIATTR_COOP_GROUP_MASK_REGIDS
	.align		4
        /*0028*/ 	.byte	0x04, 0x29
        /*002a*/ 	.short	(.L_2021 - .L_2020)


	//   ....[0]....
.L_2020:
        /*002c*/ 	.word	0xffffffff


	//   ....[1]....
        /*0030*/ 	.word	0xffffffff


	//   ....[2]....
        /*0034*/ 	.word	0xffffffff


	//   ....[3]....
        /*0038*/ 	.word	0xffffffff


	//   ....[4]....
        /*003c*/ 	.word	0xffffffff


	//   ....[5]....
        /*0040*/ 	.word	0xffffffff


	//   ....[6]....
        /*0044*/ 	.word	0xffffffff


	//   ....[7]....
        /*0048*/ 	.word	0xffffffff


	//   ....[8]....
        /*004c*/ 	.word	0xffffffff


	//   ....[9]....
        /*0050*/ 	.word	0xffffffff


	//   ....[10]....
        /*0054*/ 	.word	0x050000d4


	//   ....[11]....
        /*0058*/ 	.word	0x050000d4


	//   ....[12]....
        /*005c*/ 	.word	0x050000d4


	//   ....[13]....
        /*0060*/ 	.word	0x050000d4


	//   ....[14]....
        /*0064*/ 	.word	0x050000d4


	//   ....[15]....
        /*0068*/ 	.word	0x050000d4


	//   ....[16]....
        /*006c*/ 	.word	0x050000d4


	//   ....[17]....
        /*0070*/ 	.word	0x050000d4


	//   ....[18]....
        /*0074*/ 	.word	0x050000d4


	//   ....[19]....
        /*0078*/ 	.word	0x050000d4


	//----- nvinfo : EIATTR_COOP_GROUP_INSTR_OFFSETS
	.align		4
.L_2021:
        /*007c*/ 	.byte	0x04, 0x28
        /*007e*/ 	.short	(.L_2023 - .L_2022)


	//   ....[0]....
.L_2022:
        /*0080*/ 	.word	0x00002470


	//   ....[1]....
        /*0084*/ 	.word	0x00002480


	//   ....[2]....
        /*0088*/ 	.word	0x000024b0


	//   ....[3]....
        /*008c*/ 	.word	0x000024c0


	//   ....[4]....
        /*0090*/ 	.word	0x000024f0


	//   ....[5]....
        /*0094*/ 	.word	0x00002500


	//   ....[6]....
        /*0098*/ 	.word	0x00002530


	//   ....[7]....
        /*009c*/ 	.word	0x00002540


	//   ....[8]....
        /*00a0*/ 	.word	0x00002570


	//   ....[9]....
        /*00a4*/ 	.word	0x00002580


	//   ....[10]....
        /*00a8*/ 	.word	0x000097d0


	//   ....[11]....
        /*00ac*/ 	.word	0x00009860


	//   ....[12]....
        /*00b0*/ 	.word	0x000098d0


	//   ....[13]....
        /*00b4*/ 	.word	0x00009930


	//   ....[14]....
        /*00b8*/ 	.word	0x000099a0


	//   ....[15]....
        /*00bc*/ 	.word	0x00009a00


	//   ....[16]....
        /*00c0*/ 	.word	0x00009a70


	//   ....[17]....
        /*00c4*/ 	.word	0x00009ad0


	//   ....[18]....
        /*00c8*/ 	.word	0x00009b40


	//   ....[19]....
        /*00cc*/ 	.word	0x00009ba0


	//----- nvinfo : EIATTR_VRC_CTA_INIT_COUNT
	.align		4
.L_2023:
        /*00d0*/ 	.byte	0x02, 0x4a
	.zero		1
	.zero		1


	//----- nvinfo : EIATTR_EXIT_INSTR_OFFSETS
	.align		4
        /*00d4*/ 	.byte	0x04, 0x1c
        /*00d6*/ 	.short	(.L_2025 - .L_2024)


	//   ....[0]....
.L_2024:
        /*00d8*/ 	.word	0x00009760


	//----- nvinfo : EIATTR_MAX_THREADS
	.align		4
.L_2025:
        /*00dc*/ 	.byte	0x04, 0x05
        /*00de*/ 	.short	(.L_2027 - .L_2026)
.L_2026:
        /*00e0*/ 	.word	0x00000080
        /*00e4*/ 	.word	0x00000001
        /*00e8*/ 	.word	0x00000001


	//----- nvinfo : EIATTR_CRS_STACK_SIZE
	.align		4
.L_2027:
        /*00ec*/ 	.byte	0x04, 0x1e
        /*00ee*/ 	.short	(.L_2029 - .L_2028)
.L_2028:
        /*00f0*/ 	.word	0x00000000


	//----- nvinfo : EIATTR_CBANK_PARAM_SIZE
	.align		4
.L_2029:
        /*00f4*/ 	.byte	0x03, 0x19
        /*00f6*/ 	.short	0x0128


	//----- nvinfo : EIATTR_PARAM_CBANK
	.align		4
        /*00f8*/ 	.byte	0x04, 0x0a
        /*00fa*/ 	.short	(.L_2031 - .L_2030)
	.align		4
.L_2030:
        /*00fc*/ 	.word	index@(.nv.constant0._ZN10layer_norm13ln_bwd_kernelINS_13Kernel_traitsIf13__nv_bfloat16S2_S2_fjLj1280ELj1ELj4ELj1ELj16ENS_18Kernel_traits_baseILj1280EfS2_S2_S2_fjLj128EEEEELb0ELb0ELb1ELb1EEEvNS_9BwdParamsE)
        /*0100*/ 	.short	0x0380
        /*0102*/ 	.short	0x0128


	//----- nvinfo : EIATTR_SW_WAR
	.align		4
.L_2031:
        /*0104*/ 	.byte	0x04, 0x36
        /*0106*/ 	.short	(.L_2033 - .L_2032)
.L_2032:
        /*0108*/ 	.word	0x00000008
.L_2033:


//--------------------- .nv.info._ZN10layer_norm13ln_bwd_kernelINS_13Kernel_traitsIf13__nv_bfloat16S2_S2_fjLj1280ELj1ELj4ELj1ELj16ENS_18Kernel_traits_baseILj1280EfS2_S2_S2_fjLj128EEEEELb0ELb1ELb0ELb0EEEvNS_9BwdParamsE --------------------------
	.section	.nv.info._ZN10layer_norm13ln_bwd_kernelINS_13Kernel_traitsIf13__nv_bfloat16S2_S2_fjLj1280ELj1ELj4ELj1ELj16ENS_18Kernel_traits_baseILj1280EfS2_S2_S2_fjLj128EEEEELb0ELb1ELb0ELb0EEEvNS_9BwdParamsE,"",@"SHT_CUDA_INFO"
	.sectionflags	@""
	.align	4


	//----- nvinfo : EIATTR_CUDA_API_VERSION
	.align		4
        /*0000*/ 	.byte	0x04, 0x37
        /*0002*/ 	.short	(.L_2035 - .L_2034)
.L_2034:
        /*0004*/ 	.word	0x00000082


	//----- nvinfo : EIATTR_KPARAM_INFO
	.align		4
.L_2035:
        /*0008*/ 	.byte	0x04, 0x17
        /*000a*/ 	.short	(.L_2037 - .L_2036)
.L_2036:
        /*000c*/ 	.word	0x00000000
        /*0010*/ 	.short	0x0000
        /*0012*/ 	.short	0x0000
        /*0014*/ 	.byte	0x00, 0xf0, 0xa1, 0x04


	//----- nvinfo : EIATTR_SPARSE_MMA_MASK
	.align		4
.L_2037:
        /*0018*/ 	.byte	0x03, 0x50
        /*001a*/ 	.short	0x0000


	//----- nvinfo : EIATTR_MAXREG_COUNT
	.align		4
        /*001c*/ 	.byte	0x03, 0x1b
        /*001e*/ 	.short	0x00ff


	//----- nvinfo : EIATTR_NUM_BARRIERS
	.align		4
        /*0020*/ 	.byte	0x02, 0x4c
        /*0022*/ 	.byte	0x01
	.zero		1


	//----- nvinfo : EIATTR_ANNOTATIONS
	.align		4
        /*0024*/ 	.byte	0x04, 0x55
        /*0026*/ 	.short	(.L_2039 - .L_2038)


	//   ....[0]....
.L_2038:
        /* <DEDUP_REMOVED lines=155> */


	//----- nvinfo : EIATTR_MERCURY_ISA_VERSION
	.align		4
.L_2039:
        /*09c0*/ 	.byte	0x03, 0x5f
        /*09c2*/ 	.short	0x0101


	//----- nvinfo : EIATTR_COOP_GROUP_MASK_REGIDS
	.align		4
        /*09c4*/ 	.byte	0x04, 0x29
        /*09c6*/ 	.short	(.L_2041 - .L_2040)


	//   ....[0]....
.L_2040:
        /*09c8*/ 	.word	0xffffffff


	//   ....[1]....
        /*09cc*/ 	.word	0xffffffff


	//   ....[2]....
        /*09d0*/ 	.word	0xffffffff


	//   ....[3]....
        /*09d4*/ 	.word	0xffffffff


	//   ....[4]....
        /*09d8*/ 	.word	0xffffffff


	//   ....[5]....
        /*09dc*/ 	.word	0xffffffff


	//   ....[6]....
        /*09e0*/ 	.word	0xffffffff


	//   ....[7]....
        /*09e4*/ 	.word	0xffffffff


	//   ....[8]....
        /*09e8*/ 	.word	0xffffffff


	//   ....[9]....
        /*09ec*/ 	.word	0xffffffff


	//   ....[10]....
        /*09f0*/ 	.word	0x05000013


	//   ....[11]....
        /*09f4*/ 	.word	0x05000013


	//   ....[12]....
        /*09f8*/ 	.word	0x05000013


	//   ....[13]....
        /*09fc*/ 	.word	0x05000013


	//   ....[14]....
        /*0a00*/ 	.word	0x05000013


	//   ....[15]....
        /*0a04*/ 	.word	0x05000013


	//   ....[16]....
        /*0a08*/ 	.word	0x05000013


	//   ....[17]....
        /*0a0c*/ 	.word	0x05000013


	//   ....[18]....
        /*0a10*/ 	.word	0x05000013


	//   ....[19]....
        /*0a14*/ 	.word	0x05000013


	//----- nvinfo : EIATTR_COOP_GROUP_INSTR_OFFSETS
	.align		4
.L_2041:
        /*0a18*/ 	.byte	0x04, 0x28
        /*0a1a*/ 	.short	(.L_2043 - .L_2042)


	//   ....[0]....
.L_2042:
        /*0a1c*/ 	.word	0x000053e0


	//   ....[1]....
        /*0a20*/ 	.word	0x00005400


	//   ....[2]....
        /*0a24*/ 	.word	0x00005420


	//   ....[3]....
        /*0a28*/ 	.word	0x00005440


	//   ....[4]....
        /*0a2c*/ 	.word	0x00005460


	//   ....[5]....
        /*0a30*/ 	.word	0x00005480


	//   ....[6]....
        /*0a34*/ 	.word	0x000054a0


	//   ....[7]....
        /*0a38*/ 	.word	0x000054c0


	//   ....[8]....
        /*0a3c*/ 	.word	0x000054e0


	//   ....[9]....
        /*0a40*/ 	.word	0x000054f0


	//   ....[10]....
        /*0a44*/ 	.word	0x0000e690


	//   ....[11]....
        /*0a48*/ 	.word	0x0000e730


	//   ....[12]....
        /*0a4c*/ 	.word	0x0000e7b0


	//   ....[13]....
        /*0a50*/ 	.word	0x0000e820


	//   ....[14]....
        /*0a54*/ 	.word	0x0000e8a0


	//   ....[15]....
        /*0a58*/ 	.word	0x0000e910


	//   ....[16]....
        /*0a5c*/ 	.word	0x0000e990


	//   ....[17]....
        /*0a60*/ 	.word	0x0000ea00


	//   ....[18]....
        /*0a64*/ 	.word	0x0000ea80


	//   ....[19]....
        /*0a68*/ 	.word	0x0000ead0


	//----- nvinfo : EIATTR_VRC_CTA_INIT_COUNT
	.align		4
.L_2043:
        /*0a6c*/ 	.byte	0x02, 0x4a
	.zero		1
	.zero		1


	//----- nvinfo : EIATTR_EXIT_INSTR_OFFSETS
	.align		4
        /*0a70*/ 	.byte	0x04, 0x1c
        /*0a72*/ 	.short	(.L_2045 - .L_2044)


	//   ....[0]....
.L_2044:
        /*0a74*/ 	.word	0x0000e5a0


	//   ....[1]....
        /*0a78*/ 	.word	0x0000e620


	//----- nvinfo : EIATTR_MAX_THREADS
	.align		4
.L_2045:
        /*0a7c*/ 	.byte	0x04, 0x05
        /*0a7e*/ 	.short	(.L_2047 - .L_2046)
.L_2046:
        /*0a80*/ 	.word	0x00000080
        /*0a84*/ 	.word	0x00000001
        /*0a88*/ 	.word	0x00000001


	//----- nvinfo : EIATTR_CRS_STACK_SIZE
	.align		4
.L_2047:
        /*0a8c*/ 	.byte	0x04, 0x1e
        /*0a8e*/ 	.short	(.L_2049 - .L_2048)
.L_2048:
        /*0a90*/ 	.word	0x00000000


	//----- nvinfo : EIATTR_CBANK_PARAM_SIZE
	.align		4
.L_2049:
        /*0a94*/ 	.byte	0x03, 0x19
        /*0a96*/ 	.short	0x0128


	//----- nvinfo : EIATTR_PARAM_CBANK
	.align		4
        /*0a98*/ 	.byte	0x04, 0x0a
        /*0a9a*/ 	.short	(.L_2051 - .L_2050)
	.align		4
.L_2050:
        /*0a9c*/ 	.word	index@(.nv.constant0._ZN10layer_norm13ln_bwd_kernelINS_13Kernel_traitsIf13__nv_bfloat16S2_S2_fjLj1280ELj1ELj4ELj1ELj16ENS_18Kernel_traits_baseILj1280EfS2_S2_S2_fjLj128EEEEELb0ELb1ELb0ELb0EEEvNS_9BwdParamsE)
        /*0aa0*/ 	.short	0x0380
        /*0aa2*/ 	.short	0x0128


	//----- nvinfo : EIATTR_SW_WAR
	.align		4
.L_2051:
        /*0aa4*/ 	.byte	0x04, 0x36
        /*0aa6*/ 	.short	(.L_2053 - .L_2052)
.L_2052:
        /*0aa8*/ 	.word	0x00000008
.L_2053:


//--------------------- .nv.info._ZN10layer_norm13ln_bwd_kernelINS_13Kernel_traitsIf13__nv_bfloat16S2_S2_fjLj1280ELj1ELj4ELj1ELj16ENS_18Kernel_traits_baseILj1280EfS2_S2_S2_fjLj128EEEEELb0ELb1ELb0ELb1EEEvNS_9BwdParamsE --------------------------
	.section	.nv.info._ZN10layer_norm13ln_bwd_kernelINS_13Kernel_traitsIf13__nv_bfloat16S2_S2_fjLj1280ELj1ELj4ELj1ELj16ENS_18Kernel_traits_baseILj1280EfS2_S2_S2_fjLj128EEEEELb0ELb1ELb0ELb1EEEvNS_9BwdParamsE,"",@"SHT_CUDA_INFO"
	.sectionflags	@""
	.align	4


	//----- nvinfo : EIATTR_CUDA_API_VERSION
	.align		4
        /*0000*/ 	.byte	0x04, 0x37
        /*0002*/ 	.short	(.L_2055 - .L_2054)
.L_2054:
        /*0004*/ 	.word	0x00000082


	//----- nvinfo : EIATTR_KPARAM_INFO
	.align		4
.L_2055:
        /*0008*/ 	.byte	0x04, 0x17
        /*000a*/ 	.short	(.L_2057 - .L_2056)
.L_2056:
        /*000c*/ 	.word	0x00000000
        /*0010*/ 	.short	0x0000
        /*0012*/ 	.short	0x0000
        /*0014*/ 	.byte	0x00, 0xf0, 0xa1, 0x04


	//----- nvinfo : EIATTR_SPARSE_MMA_MASK
	.align		4
.L_2057:
        /*0018*/ 	.byte	0x03, 0x50
        /*001a*/ 	.short	0x0000


	//----- nvinfo : EIATTR_MAXREG_COUNT
	.align		4
        /*001c*/ 	.byte	0x03, 0x1b
        /*001e*/ 	.short	0x00ff


	//----- nvinfo : EIATTR_NUM_BARRIERS
	.align		4
        /*0020*/ 	.byte	0x02, 0x4c
        /*0022*/ 	.byte	0x01
	.zero		1


	//----- nvinfo : EIATTR_ANNOTATIONS
	.align		4
        /*0024*/ 	.byte	0x04, 0x55
        /*0026*/ 	.short	(.L_2059 - .L_2058)


	//   ....[0]....
.L_2058:
        /* <DEDUP_REMOVED lines=369> */


	//----- nvinfo : EIATTR_MERCURY_ISA_VERSION
	.align		4
.L_2059:
        /*1720*/ 	.byte	0x03, 0x5f
        /*1722*/ 	.short	0x0101


	//----- nvinfo : EIATTR_COOP_GROUP_MASK_REGIDS
	.align		4
        /*1724*/ 	.byte	0x04, 0x29
        /*1726*/ 	.short	(.L_2061 - .L_2060)


	//   ....[0]....
.L_2060:
        /*1728*/ 	.word	0xffffffff


	//   ....[1]....
        /*172c*/ 	.word	0xffffffff


	//   ....[2]....
        /*1730*/ 	.word	0xffffffff


	//   ....[3]....
        /*1734*/ 	.word	0xffffffff


	//   ....[4]....
        /*1738*/ 	.word	0xffffffff


	//   ....[5]....
        /*173c*/ 	.word	0xffffffff


	//   ....[6]....
        /*1740*/ 	.word	0xffffffff


	//   ....[7]....
        /*1744*/ 	.word	0xffffffff


	//   ....[8]....
        /*1748*/ 	.word	0xffffffff


	//   ....[9]....
        /*174c*/ 	.word	0xffffffff


	//   ....[10]....
        /*1750*/ 	.word	0x050000c9


	//   ....[11]....
        /*1754*/ 	.word	0x050000c9


	//   ....[12]....
        /*1758*/ 	.word	0x050000c9


	//   ....[13]....
        /*175c*/ 	.word	0x050000c9


	//   ....[14]....
        /*1760*/ 	.word	0x050000c9


	//   ....[15]....
        /*1764*/ 	.word	0x050000c9


	//   ....[16]....
        /*1768*/ 	.word	0x050000c9


	//   ....[17]....
        /*176c*/ 	.word	0x050000c9


	//   ....[18]....
        /*1770*/ 	.word	0x050000c9


	//   ....[19]....
        /*1774*/ 	.word	0x050000c9


	//----- nvinfo : EIATTR_COOP_GROUP_INSTR_OFFSETS
	.align		4
.L_2061:
        /*1778*/ 	.byte	0x04, 0x28
        /*177a*/ 	.short	(.L_2063 - .L_2062)


	//   ....[0]....
.L_2062:
        /*177c*/ 	.word	0x000054d0


	//   ....[1]....
        /*1780*/ 	.word	0x000054e0


	//   ....[2]....
        /*1784*/ 	.word	0x00005510


	//   ....[3]....
        /*1788*/ 	.word	0x00005530


	//   ....[4]....
        /*178c*/ 	.word	0x00005550


	//   ....[5]....
        /*1790*/ 	.word	0x00005570


	//   ....[6]....
        /*1794*/ 	.word	0x00005590


	//   ....[7]....
        /*1798*/ 	.word	0x000055b0


	//   ....[8]....
        /*179c*/ 	.word	0x00005c60


	//   ....[9]....
        /*17a0*/ 	.word	0x00005c70


	//   ....[10]....
        /*17a4*/ 	.word	0x0000e0a0


	//   ....[11]....
        /*17a8*/ 	.word	0x0000e140


	//   ....[12]....
        /*17ac*/ 	.word	0x0000e1b0


	//   ....[13]....
        /*17b0*/ 	.word	0x0000e210


	//   ....[14]....
        /*17b4*/ 	.word	0x0000e280


	//   ....[15]....
        /*17b8*/ 	.word	0x0000e2e0


	//   ....[16]....
        /*17bc*/ 	.word	0x0000e350


	//   ....[17]....
        /*17c0*/ 	.word	0x0000e3b0


	//   ....[18]....
        /*17c4*/ 	.word	0x0000e890


	//   ....[19]....
        /*17c8*/ 	.word	0x0000ead0


	//----- nvinfo : EIATTR_VRC_CTA_INIT_COUNT
	.align		4
.L_2063:
        /*17cc*/ 	.byte	0x02, 0x4a
	.zero		1
	.zero		1


	//----- nvinfo : EIATTR_EXIT_INSTR_OFFSETS
	.align		4
        /*17d0*/ 	.byte	0x04, 0x1c
        /*17d2*/ 	.short	(.L_2065 - .L_2064)


	//   ....[0]....
.L_2064:
        /*17d4*/ 	.word	0x0000e040


	//----- nvinfo : EIATTR_MAX_THREADS
	.align		4
.L_2065:
        /*17d8*/ 	.byte	0x04, 0x05
        /*17da*/ 	.short	(.L_2067 - .L_2066)
.L_2066:
        /*17dc*/ 	.word	0x00000080
        /*17e0*/ 	.word	0x00000001
        /*17e4*/ 	.word	0x00000001


	//----- nvinfo : EIATTR_CRS_STACK_SIZE
	.align		4
.L_2067:
        /*17e8*/ 	.byte	0x04, 0x1e
        /*17ea*/ 	.short	(.L_2069 - .L_2068)
.L_2068:
        /*17ec*/ 	.word	0x00000000


	//----- nvinfo : EIATTR_CBANK_PARAM_SIZE
	.align		4
.L_2069:
        /*17f0*/ 	.byte	0x03, 0x19
        /*17f2*/ 	.short	0x0128


	//----- nvinfo : EIATTR_PARAM_CBANK
	.align		4
        /*17f4*/ 	.byte	0x04, 0x0a
        /*17f6*/ 	.short	(.L_2071 - .L_2070)
	.align		4
.L_2070:
        /*17f8*/ 	.word	index@(.nv.constant0._ZN10layer_norm13ln_bwd_kernelINS_13Kernel_traitsIf13__nv_bfloat16S2_S2_fjLj1280ELj1ELj4ELj1ELj16ENS_18Kernel_traits_baseILj1280EfS2_S2_S2_fjLj128EEEEELb0ELb1ELb0ELb1EEEvNS_9BwdParamsE)
        /*17fc*/ 	.short	0x0380
        /*17fe*/ 	.short	0x0128


	//----- nvinfo : EIATTR_SW_WAR
	.align		4
.L_2071:
        /*1800*/ 	.byte	0x04, 0x36
        /*1802*/ 	.short	(.L_2073 - .L_2072)
.L_2072:
        /*1804*/ 	.word	0x00000008
.L_2073:


//--------------------- .nv.info._ZN10layer_norm13ln_bwd_kernelINS_13Kernel_traitsIf13__nv_bfloat16S2_S2_fjLj1280ELj1ELj4ELj1ELj16ENS_18Kernel_traits_baseILj1280EfS2_S2_S2_fjLj128EEEEELb0ELb1ELb1ELb0EEEvNS_9BwdParamsE --------------------------
	.section	.nv.info._ZN10layer_norm13ln_bwd_kernelINS_13Kernel_traitsIf13__nv_bfloat16S2_S2_fjLj1280ELj1ELj4ELj1ELj16ENS_18Kernel_traits_baseILj1280EfS2_S2_S2_fjLj128EEEEELb0ELb1ELb1ELb0EEEvNS_9BwdParamsE,"",@"SHT_CUDA_INFO"
	.sectionflags	@""
	.align	4


	//----- nvinfo : EIATTR_CUDA_API_VERSION
	.align		4
        /*0000*/ 	.byte	0x04, 0x37
        /*0002*/ 	.short	(.L_2075 - .L_2074)
.L_2074:
        /*0004*/ 	.word	0x00000082


	//----- nvinfo : EIATTR_KPARAM_INFO
	.align		4
.L_2075:
        /*0008*/ 	.byte	0x04, 0x17
        /*000a*/ 	.short	(.L_2077 - .L_2076)
.L_2076:
        /*000c*/ 	.word	0x00000000
        /*0010*/ 	.short	0x0000
        /*0012*/ 	.short	0x0000
        /*0014*/ 	.byte	0x00, 0xf0, 0xa1, 0x04


	//----- nvinfo : EIATTR_SPARSE_MMA_MASK
	.align		4
.L_2077:
        /*0018*/ 	.byte	0x03, 0x50
        /*001a*/ 	.short	0x0000


	//----- nvinfo : EIATTR_MAXREG_COUNT
	.align		4
        /*001c*/ 	.byte	0x03, 0x1b
        /*001e*/ 	.short	0x00ff


	//----- nvinfo : EIATTR_NUM_BARRIERS
	.align		4
        /*0020*/ 	.byte	0x02, 0x4c
        /*0022*/ 	.byte	0x01
	.zero		1


	//----- nvinfo : EIATTR_ANNOTATIONS
	.align		4
        /*0024*/ 	.byte	0x04, 0x55
        /*0026*/ 	.short	(.L_2079 - .L_2078)


	//   ....[0]....
.L_2078:
        /* <DEDUP_REMOVED lines=142> */


	//----- nvinfo : EIATTR_MERCURY_ISA_VERSION
	.align		4
.L_2079:
        /*08f8*/ 	.byte	0x03, 0x5f
        /*08fa*/ 	.short	0x0101


	//----- nvinfo : EIATTR_COOP_GROUP_MASK_REGIDS
	.align		4
        /*08fc*/ 	.byte	0x04, 0x29
        /*08fe*/ 	.short	(.L_2081 - .L_2080)


	//   ....[0]....
.L_2080:
        /*0900*/ 	.word	0xffffffff


	//   ....[1]....
        /*0904*/ 	.word	0xffffffff


	//   ....[2]....
        /*0908*/ 	.word	0xffffffff


	//   ....[3]....
        /*090c*/ 	.word	0xffffffff


	//   ....[4]....
        /*0910*/ 	.word	0xffffffff


	//   ....[5]....
        /*0914*/ 	.word	0xffffffff


	//   ....[6]....
        /*0918*/ 	.word	0xffffffff


	//   ....[7]....
        /*091c*/ 	.word	0xffffffff


	//   ....[8]....
        /*0920*/ 	.word	0xffffffff


	//   ....[9]....
        /*0924*/ 	.word	0xffffffff


	//   ....[10]....
        /*0928*/ 	.word	0x05000002


	//   ....[11]....
        /*092c*/ 	.word	0x05000002


	//   ....[12]....
        /*0930*/ 	.word	0x05000002


	//   ....[13]....
        /*0934*/ 	.word	0x05000002


	//   ....[14]....
        /*0938*/ 	.word	0x05000002


	//   ....[15]....
        /*093c*/ 	.word	0x05000002


	//   ....[16]....
        /*0940*/ 	.word	0x05000002


	//   ....[17]....
        /*0944*/ 	.word	0x05000002


	//   ....[18]....
        /*0948*/ 	.word	0x05000002


	//   ....[19]....
        /*094c*/ 	.word	0x05000002


	//----- nvinfo : EIATTR_COOP_GROUP_INSTR_OFFSETS
	.align		4
.L_2081:
        /*0950*/ 	.byte	0x04, 0x28
        /*0952*/ 	.short	(.L_2083 - .L_2082)


	//   ....[0]....
.L_2082:
        /*0954*/ 	.word	0x00003b40


	//   ....[1]....
        /*0958*/ 	.word	0x00003b60


	//   ....[2]....
        /*095c*/ 	.word	0x00003b80


	//   ....[3]....
        /*0960*/ 	.word	0x00003ba0


	//   ....[4]....
        /*0964*/ 	.word	0x00003bc0


	//   ....[5]....
        /*0968*/ 	.word	0x00003be0


	//   ....[6]....
        /*096c*/ 	.word	0x00003c00


	//   ....[7]....
        /*0970*/ 	.word	0x00003c20


	//   ....[8]....
        /*0974*/ 	.word	0x00003c30


	//   ....[9]....
        /*0978*/ 	.word	0x00003c50


	//   ....[10]....
        /*097c*/ 	.word	0x0000e9c0


	//   ....[11]....
        /*0980*/ 	.word	0x0000ea60


	//   ....[12]....
        /*0984*/ 	.word	0x0000eae0


	//   ....[13]....
        /*0988*/ 	.word	0x0000eb50


	//   ....[14]....
        /*098c*/ 	.word	0x0000ebd0


	//   ....[15]....
        /*0990*/ 	.word	0x0000ec40


	//   ....[16]....
        /*0994*/ 	.word	0x0000ecc0


	//   ....[17]....
        /*0998*/ 	.word	0x0000ed30


	//   ....[18]....
        /*099c*/ 	.word	0x0000edb0


	//   ....[19]....
        /*09a0*/ 	.word	0x0000ee00


	//----- nvinfo : EIATTR_VRC_CTA_INIT_COUNT
	.align		4
.L_2083:
        /*09a4*/ 	.byte	0x02, 0x4a
	.zero		1
	.zero		1


	//----- nvinfo : EIATTR_EXIT_INSTR_OFFSETS
	.align		4
        /*09a8*/ 	.byte	0x04, 0x1c
        /*09aa*/ 	.short	(.L_2085 - .L_2084)


	//   ....[0]....
.L_2084:
        /*09ac*/ 	.word	0x0000e8d0


	//   ....[1]....
        /*09b0*/ 	.word	0x0000e950


	//----- nvinfo : EIATTR_MAX_THREADS
	.align		4
.L_2085:
        /*09b4*/ 	.byte	0x04, 0x05
        /*09b6*/ 	.short	(.L_2087 - .L_2086)
.L_2086:
        /*09b8*/ 	.word	0x00000080
        /*09bc*/ 	.word	0x00000001
        /*09c0*/ 	.word	0x00000001


	//----- nvinfo : EIATTR_CRS_STACK_SIZE
	.align		4
.L_2087:
        /*09c4*/ 	.byte	0x04, 0x1e
        /*09c6*/ 	.short	(.L_2089 - .L_2088)
.L_2088:
        /*09c8*/ 	.word	0x00000000


	//----- nvinfo : EIATTR_CBANK_PARAM_SIZE
	.align		4
.L_2089:
        /*09cc*/ 	.byte	0x03, 0x19
        /*09ce*/ 	.short	0x0128


	//----- nvinfo : EIATTR_PARAM_CBANK
	.align		4
        /*09d0*/ 	.byte	0x04, 0x0a
        /*09d2*/ 	.short	(.L_2091 - .L_2090)
	.align		4
.L_2090:
        /*09d4*/ 	.word	index@(.nv.constant0._ZN10layer_norm13ln_bwd_kernelINS_13Kernel_traitsIf13__nv_bfloat16S2_S2_fjLj1280ELj1ELj4ELj1ELj16ENS_18Kernel_traits_baseILj1280EfS2_S2_S2_fjLj128EEEEELb0ELb1ELb1ELb0EEEvNS_9BwdParamsE)
        /*09d8*/ 	.short	0x0380
        /*09da*/ 	.short	0x0128


	//----- nvinfo : EIATTR_SW_WAR
	.align		4
.L_2091:
        /*09dc*/ 	.byte	0x04, 0x36
        /*09de*/ 	.short	(.L_2093 - .L_2092)
.L_2092:
        /*09e0*/ 	.word	0x00000008
.L_2093:


//--------------------- .nv.info._ZN10layer_norm13ln_bwd_kernelINS_13Kernel_traitsIf13__nv_bfloat16S2_S2_fjLj1280ELj1ELj4ELj1ELj16ENS_18Kernel_traits_baseILj1280EfS2_S2_S2_fjLj128EEEEELb0ELb1ELb1ELb1EEEvNS_9BwdParamsE --------------------------
	.section	.nv.info._ZN10layer_norm13ln_bwd_kernelINS_13Kernel_traitsIf13__nv_bfloat16S2_S2_fjLj1280ELj1ELj4ELj1ELj16ENS_18Kernel_traits_baseILj1280EfS2_S2_S2_fjLj128EEEEELb0ELb1ELb1ELb1EEEvNS_9BwdParamsE,"",@"SHT_CUDA_INFO"
	.sectionflags	@""
	.align	4


	//----- nvinfo : EIATTR_CUDA_API_VERSION
	.align		4
        /*0000*/ 	.byte	0x04, 0x37
        /*0002*/ 	.short	(.L_2095 - .L_2094)
.L_2094:
        /*0004*/ 	.word	0x00000082


	//----- nvinfo : EIATTR_KPARAM_INFO
	.align		4
.L_2095:
        /*0008*/ 	.byte	0x04, 0x17
        /*000a*/ 	.short	(.L_2097 - .L_2096)
.L_2096:
        /*000c*/ 	.word	0x00000000
        /*0010*/ 	.short	0x0000
        /*0012*/ 	.short	0x0000
        /*0014*/ 	.byte	0x00, 0xf0, 0xa1, 0x04


	//----- nvinfo : EIATTR_SPARSE_MMA_MASK
	.align		4
.L_2097:
        /*0018*/ 	.byte	0x03, 0x50
        /*001a*/ 	.short	0x0000


	//----- nvinfo : EIATTR_MAXREG_COUNT
	.align		4
        /*001c*/ 	.byte	0x03, 0x1b
        /*001e*/ 	.short	0x00ff


	//----- nvinfo : EIATTR_NUM_BARRIERS
	.align		4
        /*0020*/ 	.byte	0x02, 0x4c
        /*0022*/ 	.byte	0x01
	.zero		1


	//----- nvinfo : EIATTR_ANNOTATIONS
	.align		4
        /*0024*/ 	.byte	0x04, 0x55
        /*0026*/ 	.short	(.L_2099 - .L_2098)


	//   ....[0]....
.L_2098:
        /* <DEDUP_REMOVED lines=113> */


	//----- nvinfo : EIATTR_MERCURY_ISA_VERSION
	.align		4
.L_2099:
        /*0720*/ 	.byte	0x03, 0x5f
        /*0722*/ 	.short	0x0101


	//----- nvinfo : EIATTR_COOP_GROUP_MASK_REGIDS
	.align		4
        /*0724*/ 	.byte	0x04, 0x29
        /*0726*/ 	.short	(.L_2101 - .L_2100)


	//   ....[0]....
.L_2100:
        /*0728*/ 	.word	0xffffffff


	//   ....[1]....
        /*072c*/ 	.word	0xffffffff


	//   ....[2]....
        /*0730*/ 	.word	0xffffffff


	//   ....[3]....
        /*0734*/ 	.word	0xffffffff


	//   ....[4]....
        /*0738*/ 	.word	0xffffffff


	//   ....[5]....
        /*073c*/ 	.word	0xffffffff


	//   ....[6]....
        /*0740*/ 	.word	0xffffffff


	//   ....[7]....
        /*0744*/ 	.word	0xffffffff


	//   ....[8]....
        /*0748*/ 	.word	0xffffffff


	//   ....[9]....
        /*074c*/ 	.word	0xffffffff


	//   ....[10]....
        /*0750*/ 	.word	0x050000f8


	//   ....[11]....
        /*0754*/ 	.word	0x050000f8


	//   ....[12]....
        /*0758*/ 	.word	0x050000f8


	//   ....[13]....
        /*075c*/ 	.word	0x050000f8


	//   ....[14]....
        /*0760*/ 	.word	0x050000f8


	//   ....[15]....
        /*0764*/ 	.word	0x050000f8


	//   ....[16]....
        /*0768*/ 	.word	0x050000f8


	//   ....[17]....
        /*076c*/ 	.word	0x050000f8


	//   ....[18]....
        /*0770*/ 	.word	0x050000f8


	//   ....[19]....
        /*0774*/ 	.word	0x050000f8


	//----- nvinfo : EIATTR_COOP_GROUP_INSTR_OFFSETS
	.align		4
.L_2101:
        /*0778*/ 	.byte	0x04, 0x28
        /*077a*/ 	.short	(.L_2103 - .L_2102)


	//   ....[0]....
.L_2102:
        /*077c*/ 	.word	0x00003100


	//   ....[1]....
        /*0780*/ 	.word	0x00003120


	//   ....[2]....
        /*0784*/ 	.word	0x00003140


	//   ....[3]....
        /*0788*/ 	.word	0x00003160


	//   ....[4]....
        /*078c*/ 	.word	0x00003180


	//   ....[5]....
        /*0790*/ 	.word	0x000031a0


	//   ....[6]....
        /*0794*/ 	.word	0x000031c0


	//   ....[7]....
        /*0798*/ 	.word	0x000031e0


	//   ....[8]....
        /*079c*/ 	.word	0x000031f0


	//   ....[9]....
        /*07a0*/ 	.word	0x00003220


	//   ....[10]....
        /*07a4*/ 	.word	0x0000d2d0


	//   ....[11]....
        /*07a8*/ 	.word	0x0000d370


	//   ....[12]....
        /*07ac*/ 	.word	0x0000d3e0


	//   ....[13]....
        /*07b0*/ 	.word	0x0000d440


	//   ....[14]....
        /*07b4*/ 	.word	0x0000d4b0


	//   ....[15]....
        /*07b8*/ 	.word	0x0000d510


	//   ....[16]....
        /*07bc*/ 	.word	0x0000d580


	//   ....[17]....
        /*07c0*/ 	.word	0x0000d5e0


	//   ....[18]....
        /*07c4*/ 	.word	0x0000d650


	//   ....[19]....
        /*07c8*/ 	.word	0x0000d6a0


	//----- nvinfo : EIATTR_VRC_CTA_INIT_COUNT
	.align		4
.L_2103:
        /*07cc*/ 	.byte	0x02, 0x4a
	.zero		1
	.zero		1


	//----- nvinfo : EIATTR_EXIT_INSTR_OFFSETS
	.align		4
        /*07d0*/ 	.byte	0x04, 0x1c
        /*07d2*/ 	.short	(.L_2105 - .L_2104)


	//   ....[0]....
.L_2104:
        /*07d4*/ 	.word	0x0000d270


	//----- nvinfo : EIATTR_MAX_THREADS
	.align		4
.L_2105:
        /*07d8*/ 	.byte	0x04, 0x05
        /*07da*/ 	.short	(.L_2107 - .L_2106)
.L_2106:
        /*07dc*/ 	.word	0x00000080
        /*07e0*/ 	.word	0x00000001
        /*07e4*/ 	.word	0x00000001


	//----- nvinfo : EIATTR_CRS_STACK_SIZE
	.align		4
.L_2107:
        /*07e8*/ 	.byte	0x04, 0x1e
        /*07ea*/ 	.short	(.L_2109 - .L_2108)
.L_2108:
        /*07ec*/ 	.word	0x00000000


	//----- nvinfo : EIATTR_CBANK_PARAM_SIZE
	.align		4
.L_2109:
        /*07f0*/ 	.byte	0x03, 0x19
        /*07f2*/ 	.short	0x0128


	//----- nvinfo : EIATTR_PARAM_CBANK
	.align		4
        /*07f4*/ 	.byte	0x04, 0x0a
        /*07f6*/ 	.short	(.L_2111 - .L_2110)
	.align		4
.L_2110:
        /*07f8*/ 	.word	index@(.nv.constant0._ZN10layer_norm13ln_bwd_kernelINS_13Kernel_traitsIf13__nv_bfloat16S2_S2_fjLj1280ELj1ELj4ELj1ELj16ENS_18Kernel_traits_baseILj1280EfS2_S2_S2_fjLj128EEEEELb0ELb1ELb1ELb1EEEvNS_9BwdParamsE)
        /*07fc*/ 	.short	0x0380
        /*07fe*/ 	.short	0x0128


	//----- nvinfo : EIATTR_SW_WAR
	.align		4
.L_2111:
        /*0800*/ 	.byte	0x04, 0x36
        /*0802*/ 	.short	(.L_2113 - .L_2112)
.L_2112:
        /*0804*/ 	.word	0x00000008
.L_2113:


//--------------------- .nv.info._ZN10layer_norm13ln_bwd_kernelINS_13Kernel_traitsIf13__nv_bfloat16S2_S2_fjLj1280ELj1ELj4ELj1ELj16ENS_18Kernel_traits_baseILj1280EfS2_S2_S2_fjLj128EEEEELb1ELb0ELb0ELb0EEEvNS_9BwdParamsE --------------------------
	.section	.nv.info._ZN10layer_norm13ln_bwd_kernelINS_13Kernel_traitsIf13__nv_bfloat16S2_S2_fjLj1280ELj1ELj4ELj1ELj16ENS_18Kernel_traits_baseILj1280EfS2_S2_S2_fjLj128EEEEELb1ELb0ELb0ELb0EEEvNS_9BwdParamsE,"",@"SHT_CUDA_INFO"
	.sectionflags	@""
	.align	4


	//----- nvinfo : EIATTR_CUDA_API_VERSION
	.align		4
        /*0000*/ 	.byte	0x04, 0x37
        /*0002*/ 	.short	(.L_2115 - .L_2114)
.L_2114:
        /*0004*/ 	.word	0x00000082


	//----- nvinfo : EIATTR_KPARAM_INFO
	.align		4
.L_2115:
        /*0008*/ 	.byte	0x04, 0x17
        /*000a*/ 	.short	(.L_2117 - .L_2116)
.L_2116:
        /*000c*/ 	.word	0x00000000
        /*0010*/ 	.short	0x0000
        /*0012*/ 	.short	0x0000
        /*0014*/ 	.byte	0x00, 0xf0, 0xa1, 0x04


	//----- nvinfo : EIATTR_SPARSE_MMA_MASK
	.align		4
.L_2117:
        /*0018*/ 	.byte	0x03, 0x50
        /*001a*/ 	.short	0x0000


	//----- nvinfo : EIATTR_MAXREG_COUNT
	.align		4
        /*001c*/ 	.byte	0x03, 0x1b
        /*001e*/ 	.short	0x00ff


	//----- nvinfo : EIATTR_NUM_BARRIERS
	.align		4
        /*0020*/ 	.byte	0x02, 0x4c
        /*0022*/ 	.byte	0x01
	.zero		1


	//----- nvinfo : EIATTR_ANNOTATIONS
	.align		4
        /*0024*/ 	.byte	0x04, 0x55
        /*0026*/ 	.short	(.L_2119 - .L_2118)


	//   ....[0]....
.L_2118:
        /*0028*/ 	.word	0x00000001
        /*002c*/ 	.byte	0x10, 0x01, 0x00, 0x00, 0x01, 0x00, 0x00, 0x00, 0x00, 0x0a, 0x00, 0x00, 0x01, 0x00, 0x00, 0x00
        /*003c*/ 	.byte	0x70, 0x8c, 0x00, 0x00


	//----- nvinfo : EIATTR_MERCURY_ISA_VERSION
	.align		4
.L_2119:
        /*0040*/ 	.byte	0x03, 0x5f
        /*0042*/ 	.short	0x0101


	//----- nvinfo : EIATTR_COOP_GROUP_MASK_REGIDS
	.align		4
        /*0044*/ 	.byte	0x04, 0x29
        /*0046*/ 	.short	(.L_2121 - .L_2120)


	//   ....[0]....
.L_2120:
        /*0048*/ 	.word	0xffffffff


	//   ....[1]....
        /*004c*/ 	.word	0xffffffff


	//   ....[2]....
        /*0050*/ 	.word	0xffffffff


	//   ....[3]....
        /*0054*/ 	.word	0xffffffff


	//   ....[4]....
        /*0058*/ 	.word	0xffffffff


	//   ....[5]....
        /*005c*/ 	.word	0xffffffff


	//   ....[6]....
        /*0060*/ 	.word	0xffffffff


	//   ....[7]....
        /*0064*/ 	.word	0xffffffff


	//   ....[8]....
        /*0068*/ 	.word	0xffffffff


	//   ....[9]....
        /*006c*/ 	.word	0xffffffff


	//   ....[10]....
        /*0070*/ 	.word	0x0500008c


	//   ....[11]....
        /*0074*/ 	.word	0x0500008c


	//   ....[12]....
        /*0078*/ 	.word	0x0500008c


	//   ....[13]....
        /*007c*/ 	.word	0x0500008c


	//   ....[14]....
        /*0080*/ 	.word	0x0500008c


	//   ....[15]....
        /*0084*/ 	.word	0x0500008c


	//   ....[16]....
        /*0088*/ 	.word	0x0500008c


	//   ....[17]....
        /*008c*/ 	.word	0x0500008c


	//   ....[18]....
        /*0090*/ 	.word	0x0500008c


	//   ....[19]....
        /*0094*/ 	.word	0x0500008c


	//----- nvinfo : EIATTR_COOP_GROUP_INSTR_OFFSETS
	.align		4
.L_2121:
        /*0098*/ 	.byte	0x04, 0x28
        /*009a*/ 	.short	(.L_2123 - .L_2122)


	//   ....[0]....
.L_2122:
        /*009c*/ 	.word	0x00002960


	//   ....[1]....
        /*00a0*/ 	.word	0x00002970


	//   ....[2]....
        /*00a4*/ 	.word	0x000029a0


	//   ....[3]....
        /*00a8*/ 	.word	0x000029b0


	//   ....[4]....
        /*00ac*/ 	.word	0x000029e0


	//   ....[5]....
        /*00b0*/ 	.word	0x000029f0


	//   ....[6]....
        /*00b4*/ 	.word	0x00002a20


	//   ....[7]....
        /*00b8*/ 	.word	0x00002a30


	//   ....[8]....
        /*00bc*/ 	.word	0x00002a60


	//   ....[9]....
        /*00c0*/ 	.word	0x00002a70


	//   ....[10]....
        /*00c4*/ 	.word	0x0000a070


	//   ....[11]....
        /*00c8*/ 	.word	0x0000a110


	//   ....[12]....
        /*00cc*/ 	.word	0x0000a170


	//   ....[13]....
        /*00d0*/ 	.word	0x0000a1d0


	//   ....[14]....
        /*00d4*/ 	.word	0x0000a240


	//   ....[15]....
        /*00d8*/ 	.word	0x0000a2a0


	//   ....[16]....
        /*00dc*/ 	.word	0x0000a310


	//   ....[17]....
        /*00e0*/ 	.word	0x0000a370


	//   ....[18]....
        /*00e4*/ 	.word	0x0000a3e0


	//   ....[19]....
        /*00e8*/ 	.word	0x0000a440


	//----- nvinfo : EIATTR_VRC_CTA_INIT_COUNT
	.align		4
.L_2123:
        /*00ec*/ 	.byte	0x02, 0x4a
	.zero		1
	.zero		1


	//----- nvinfo : EIATTR_EXIT_INSTR_OFFSETS
	.align		4
        /*00f0*/ 	.byte	0x04, 0x1c
        /*00f2*/ 	.short	(.L_2125 - .L_2124)


	//   ....[0]....
.L_2124:
        /*00f4*/ 	.word	0x00009fd0


	//   ....[1]....
        /*00f8*/ 	.word	0x0000a000


	//----- nvinfo : EIATTR_MAX_THREADS
	.align		4
.L_2125:
        /*00fc*/ 	.byte	0x04, 0x05
        /*00fe*/ 	.short	(.L_2127 - .L_2126)
.L_2126:
        /*0100*/ 	.word	0x00000080
        /*0104*/ 	.word	0x00000001
        /*0108*/ 	.word	0x00000001


	//----- nvinfo : EIATTR_CRS_STACK_SIZE
	.align		4
.L_2127:
        /*010c*/ 	.byte	0x04, 0x1e
        /*010e*/ 	.short	(.L_2129 - .L_2128)
.L_2128:
        /*0110*/ 	.word	0x00000000


	//----- nvinfo : EIATTR_CBANK_PARAM_SIZE
	.align		4
.L_2129:
        /*0114*/ 	.byte	0x03, 0x19
        /*0116*/ 	.short	0x0128


	//----- nvinfo : EIATTR_PARAM_CBANK
	.align		4
        /*0118*/ 	.byte	0x04, 0x0a
        /*011a*/ 	.short	(.L_2131 - .L_2130)
	.align		4
.L_2130:
        /*011c*/ 	.word	index@(.nv.constant0._ZN10layer_norm13ln_bwd_kernelINS_13Kernel_traitsIf13__nv_bfloat16S2_S2_fjLj1280ELj1ELj4ELj1ELj16ENS_18Kernel_traits_baseILj1280EfS2_S2_S2_fjLj128EEEEELb1ELb0ELb0ELb0EEEvNS_9BwdParamsE)
        /*0120*/ 	.short	0x0380
        /*0122*/ 	.short	0x0128


	//----- nvinfo : EIATTR_SW_WAR
	.align		4
.L_2131:
        /*0124*/ 	.byte	0x04, 0x36
        /*0126*/ 	.short	(.L_2133 - .L_2132)
.L_2132:
        /*0128*/ 	.word	0x00000008
.L_2133:


//--------------------- .nv.info._ZN10layer_norm13ln_bwd_kernelINS_13Kernel_traitsIf13__nv_bfloat16S2_S2_fjLj1280ELj1ELj4ELj1ELj16ENS_18Kernel_traits_baseILj1280EfS2_S2_S2_fjLj128EEEEELb1ELb0ELb0ELb1EEEvNS_9BwdParamsE --------------------------
	.section	.nv.info._ZN10layer_norm13ln_bwd_kernelINS_13Kernel_traitsIf13__nv_bfloat16S2_S2_fjLj1280ELj1ELj4ELj1ELj16ENS_18Kernel_traits_baseILj1280EfS2_S2_S2_fjLj128EEEEELb1ELb0ELb0ELb1EEEvNS_9BwdParamsE,"",@"SHT_CUDA_INFO"
	.sectionflags	@""
	.align	4


	//----- nvinfo : EIATTR_CUDA_API_VERSION
	.align		4
        /*0000*/ 	.byte	0x04, 0x37
        /*0002*/ 	.short	(.L_2135 - .L_2134)
.L_2134:
        /*0004*/ 	.word	0x00000082


	//----- nvinfo : EIATTR_KPARAM_INFO
	.align		4
.L_2135:
        /*0008*/ 	.byte	0x04, 0x17
        /*000a*/ 	.short	(.L_2137 - .L_2136)
.L_2136:
        /*000c*/ 	.word	0x00000000
        /*0010*/ 	.short	0x0000
        /*0012*/ 	.short	0x0000
        /*0014*/ 	.byte	0x00, 0xf0, 0xa1, 0x04


	//----- nvinfo : EIATTR_SPARSE_MMA_MASK
	.align		4
.L_2137:
        /*0018*/ 	.byte	0x03, 0x50
        /*001a*/ 	.short	0x0000


	//----- nvinfo : EIATTR_MAXREG_COUNT
	.align		4
        /*001c*/ 	.byte	0x03, 0x1b
        /*001e*/ 	.short	0x00ff


	//----- nvinfo : EIATTR_NUM_BARRIERS
	.align		4
        /*0020*/ 	.byte	0x02, 0x4c
        /*0022*/ 	.byte	0x01
	.zero		1


	//----- nvinfo : EIATTR_ANNOTATIONS
	.align		4
        /*0024*/ 	.byte	0x04, 0x55
        /*0026*/ 	.short	(.L_2139 - .L_2138)


	//   ....[0]....
.L_2138:
        /* <DEDUP_REMOVED lines=197> */


	//----- nvinfo : EIATTR_MERCURY_ISA_VERSION
	.align		4
.L_2139:
        /*0c60*/ 	.byte	0x03, 0x5f
        /*0c62*/ 	.short	0x0101


	//----- nvinfo : EIATTR_COOP_GROUP_MASK_REGIDS
	.align		4
        /*0c64*/ 	.byte	0x04, 0x29
        /*0c66*/ 	.short	(.L_2141 - .L_2140)


	//   ....[0]....
.L_2140:
        /*0c68*/ 	.word	0xffffffff


	//   ....[1]....
        /*0c6c*/ 	.word	0xffffffff


	//   ....[2]....
        /*0c70*/ 	.word	0xffffffff


	//   ....[3]....
        /*0c74*/ 	.word	0xffffffff


	//   ....[4]....
        /*0c78*/ 	.word	0xffffffff


	//   ....[5]....
        /*0c7c*/ 	.word	0xffffffff


	//   ....[6]....
        /*0c80*/ 	.word	0xffffffff


	//   ....[7]....
        /*0c84*/ 	.word	0xffffffff


	//   ....[8]....
        /*0c88*/ 	.word	0xffffffff


	//   ....[9]....
        /*0c8c*/ 	.word	0xffffffff


	//   ....[10]....
        /*0c90*/ 	.word	0x050000ba


	//   ....[11]....
        /*0c94*/ 	.word	0x050000ba


	//   ....[12]....
        /*0c98*/ 	.word	0x050000ba


	//   ....[13]....
        /*0c9c*/ 	.word	0x050000ba


	//   ....[14]....
        /*0ca0*/ 	.word	0x050000ba


	//   ....[15]....
        /*0ca4*/ 	.word	0x050000ba


	//   ....[16]....
        /*0ca8*/ 	.word	0x050000ba


	//   ....[17]....
        /*0cac*/ 	.word	0x050000ba


	//   ....[18]....
        /*0cb0*/ 	.word	0x050000ba


	//   ....[19]....
        /*0cb4*/ 	.word	0x050000ba


	//----- nvinfo : EIATTR_COOP_GROUP_INSTR_OFFSETS
	.align		4
.L_2141:
        /*0cb8*/ 	.byte	0x04, 0x28
        /*0cba*/ 	.short	(.L_2143 - .L_2142)


	//   ....[0]....
.L_2142:
        /*0cbc*/ 	.word	0x000048f0


	//   ....[1]....
        /*0cc0*/ 	.word	0x00004900


	//   ....[2]....
        /*0cc4*/ 	.word	0x00004980


	//   ....[3]....
        /*0cc8*/ 	.word	0x00004990


	//   ....[4]....
        /*0ccc*/ 	.word	0x00004a40


	//   ....[5]....
        /*0cd0*/ 	.word	0x00004a50


	//   ....[6]....
        /*0cd4*/ 	.word	0x00004c50


	//   ....[7]....
        /*0cd8*/ 	.word	0x00004c60


	//   ....[8]....
        /*0cdc*/ 	.word	0x00004e60


	//   ....[9]....
        /*0ce0*/ 	.word	0x00004e70


	//   ....[10]....
        /*0ce4*/ 	.word	0x0000bdc0


	//   ....[11]....
        /*0ce8*/ 	.word	0x0000be70


	//   ....[12]....
        /*0cec*/ 	.word	0x0000bf50


	//   ....[13]....
        /*0cf0*/ 	.word	0x0000c030


	//   ....[14]....
        /*0cf4*/ 	.word	0x0000c110


	//   ....[15]....
        /*0cf8*/ 	.word	0x0000c1f0


	//   ....[16]....
        /*0cfc*/ 	.word	0x0000c2d0


	//   ....[17]....
        /*0d00*/ 	.word	0x0000c3b0


	//   ....[18]....
        /*0d04*/ 	.word	0x0000c490


	//   ....[19]....
        /*0d08*/ 	.word	0x0000c630


	//----- nvinfo : EIATTR_VRC_CTA_INIT_COUNT
	.align		4
.L_2143:
        /*0d0c*/ 	.byte	0x02, 0x4a
	.zero		1
	.zero		1


	//----- nvinfo : EIATTR_EXIT_INSTR_OFFSETS
	.align		4
        /*0d10*/ 	.byte	0x04, 0x1c
        /*0d12*/ 	.short	(.L_2145 - .L_2144)


	//   ....[0]....
.L_2144:
        /*0d14*/ 	.word	0x0000bd50


	//----- nvinfo : EIATTR_MAX_THREADS
	.align		4
.L_2145:
        /*0d18*/ 	.byte	0x04, 0x05
        /*0d1a*/ 	.short	(.L_2147 - .L_2146)
.L_2146:
        /*0d1c*/ 	.word	0x00000080
        /*0d20*/ 	.word	0x00000001
        /*0d24*/ 	.word	0x00000001


	//----- nvinfo : EIATTR_CRS_STACK_SIZE
	.align		4
.L_2147:
        /*0d28*/ 	.byte	0x04, 0x1e
        /*0d2a*/ 	.short	(.L_2149 - .L_2148)
.L_2148:
        /*0d2c*/ 	.word	0x00000000


	//----- nvinfo : EIATTR_CBANK_PARAM_SIZE
	.align		4
.L_2149:
        /*0d30*/ 	.byte	0x03, 0x19
        /*0d32*/ 	.short	0x0128


	//----- nvinfo : EIATTR_PARAM_CBANK
	.align		4
        /*0d34*/ 	.byte	0x04, 0x0a
        /*0d36*/ 	.short	(.L_2151 - .L_2150)
	.align		4
.L_2150:
        /*0d38*/ 	.word	index@(.nv.constant0._ZN10layer_norm13ln_bwd_kernelINS_13Kernel_traitsIf13__nv_bfloat16S2_S2_fjLj1280ELj1ELj4ELj1ELj16ENS_18Kernel_traits_baseILj1280EfS2_S2_S2_fjLj128EEEEELb1ELb0ELb0ELb1EEEvNS_9BwdParamsE)
        /*0d3c*/ 	.short	0x0380
        /*0d3e*/ 	.short	0x0128


	//----- nvinfo : EIATTR_SW_WAR
	.align		4
.L_2151:
        /*0d40*/ 	.byte	0x04, 0x36
        /*0d42*/ 	.short	(.L_2153 - .L_2152)
.L_2152:
        /*0d44*/ 	.word	0x00000008
.L_2153:


//--------------------- .nv.info._ZN10layer_norm22ln_bwd_finalize_kernelINS_22Kernel_traits_finalizeILj1280Ef13__nv_bfloat16S2_S2_fjLb0ELj1024ELj4ENS_18Kernel_traits_baseILj1280EfS2_S2_S2_fjLj1024EEEEELb0ELb0EEEvNS_9BwdParamsE --------------------------
	.section	.nv.info._ZN10layer_norm22ln_bwd_finalize_kernelINS_22Kernel_traits_finalizeILj1280Ef13__nv_bfloat16S2_S2_fjLb0ELj1024ELj4ENS_18Kernel_traits_baseILj1280EfS2_S2_S2_fjLj1024EEEEELb0ELb0EEEvNS_9BwdParamsE,"",@"SHT_CUDA_INFO"
	.sectionflags	@""
	.align	4


	//----- nvinfo : EIATTR_CUDA_API_VERSION
	.align		4
        /*0000*/ 	.byte	0x04, 0x37
        /*0002*/ 	.short	(.L_2155 - .L_2154)
.L_2154:
        /*0004*/ 	.word	0x00000082


	//----- nvinfo : EIATTR_KPARAM_INFO
	.align		4
.L_2155:
        /*0008*/ 	.byte	0x04, 0x17
        /*000a*/ 	.short	(.L_2157 - .L_2156)
.L_2156:
        /*000c*/ 	.word	0x00000000
        /*0010*/ 	.short	0x0000
        /*0012*/ 	.short	0x0000
        /*0014*/ 	.byte	0x00, 0xf0, 0xa1, 0x04


	//----- nvinfo : EIATTR_SPARSE_MMA_MASK
	.align		4
.L_2157:
        /*0018*/ 	.byte	0x03, 0x50
        /*001a*/ 	.short	0x0000


	//----- nvinfo : EIATTR_MAXREG_COUNT
	.align		4
        /*001c*/ 	.byte	0x03, 0x1b
        /*001e*/ 	.short	0x0040


	//----- nvinfo : EIATTR_NUM_BARRIERS
	.align		4
        /*0020*/ 	.byte	0x02, 0x4c
        /*0022*/ 	.byte	0x01
	.zero		1


	//----- nvinfo : EIATTR_MERCURY_ISA_VERSION
	.align		4
        /*0024*/ 	.byte	0x03, 0x5f
        /*0026*/ 	.short	0x0101


	//----- nvinfo : EIATTR_COOP_GROUP_MASK_REGIDS
	.align		4
        /*0028*/ 	.byte	0x04, 0x29
        /*002a*/ 	.short	(.L_2159 - .L_2158)


	//   ....[0]....
.L_2158:
        /*002c*/ 	.word	0xffffffff


	//   ....[1]....
        /*0030*/ 	.word	0xffffffff


	//   ....[2]....
        /*0034*/ 	.word	0xffffffff


	//   ....[3]....
        /*0038*/ 	.word	0xffffffff


	//   ....[4]....
        /*003c*/ 	.word	0xffffffff


	//   ....[5]....
        /*0040*/ 	.word	0xffffffff


	//   ....[6]....
        /*0044*/ 	.word	0xffffffff


	//   ....[7]....
        /*0048*/ 	.word	0xffffffff


	//   ....[8]....
        /*004c*/ 	.word	0xffffffff


	//   ....[9]....
        /*0050*/ 	.word	0xffffffff


	//----- nvinfo : EIATTR_COOP_GROUP_INSTR_OFFSETS
	.align		4
.L_2159:
        /*0054*/ 	.byte	0x04, 0x28
        /*0056*/ 	.short	(.L_2161 - .L_2160)


	//   ....[0]....
.L_2160:
        /*0058*/ 	.word	0x000015e0


	//   ....[1]....
        /*005c*/ 	.word	0x000015f0


	//   ....[2]....
        /*0060*/ 	.word	0x00001620


	//   ....[3]....
        /*0064*/ 	.word	0x00001630


	//   ....[4]....
        /*0068*/ 	.word	0x00001660


	//   ....[5]....
        /*006c*/ 	.word	0x00001670


	//   ....[6]....
        /*0070*/ 	.word	0x000016b0


	//   ....[7]....
        /*0074*/ 	.word	0x000016e0


	//   ....[8]....
        /*0078*/ 	.word	0x00001710


	//   ....[9]....
        /*007c*/ 	.word	0x00001720


	//----- nvinfo : EIATTR_VRC_CTA_INIT_COUNT
	.align		4
.L_2161:
        /*0080*/ 	.byte	0x02, 0x4a
	.zero		1
	.zero		1


	//----- nvinfo : EIATTR_EXIT_INSTR_OFFSETS
	.align		4
        /*0084*/ 	.byte	0x04, 0x1c
        /*0086*/ 	.short	(.L_2163 - .L_2162)


	//   ....[0]....
.L_2162:
        /*0088*/ 	.word	0x00000060


	//   ....[1]....
        /*008c*/ 	.word	0x00001780


	//   ....[2]....
        /*0090*/ 	.word	0x000017b0


	//   ....[3]....
        /*0094*/ 	.word	0x00001850


	//----- nvinfo : EIATTR_MAX_THREADS
	.align		4
.L_2163:
        /*0098*/ 	.byte	0x04, 0x05
        /*009a*/ 	.short	(.L_2165 - .L_2164)
.L_2164:
        /*009c*/ 	.word	0x00000400
        /*00a0*/ 	.word	0x00000001
        /*00a4*/ 	.word	0x00000001


	//----- nvinfo : EIATTR_CRS_STACK_SIZE
	.align		4
.L_2165:
        /*00a8*/ 	.byte	0x04, 0x1e
        /*00aa*/ 	.short	(.L_2167 - .L_2166)
.L_2166:
        /*00ac*/ 	.word	0x00000000


	//----- nvinfo : EIATTR_CBANK_PARAM_SIZE
	.align		4
.L_2167:
        /*00b0*/ 	.byte	0x03, 0x19
        /*00b2*/ 	.short	0x0128


	//----- nvinfo : EIATTR_PARAM_CBANK
	.align		4
        /*00b4*/ 	.byte	0x04, 0x0a
        /*00b6*/ 	.short	(.L_2169 - .L_2168)
	.align		4
.L_2168:
        /*00b8*/ 	.word	index@(.nv.constant0._ZN10layer_norm22ln_bwd_finalize_kernelINS_22Kernel_traits_finalizeILj1280Ef13__nv_bfloat16S2_S2_fjLb0ELj1024ELj4ENS_18Kernel_traits_baseILj1280EfS2_S2_S2_fjLj1024EEEEELb0ELb0EEEvNS_9BwdParamsE)
        /*00bc*/ 	.short	0x0380
        /*00be*/ 	.short	0x0128


	//----- nvinfo : EIATTR_SW_WAR
	.align		4
.L_2169:
        /*00c0*/ 	.byte	0x04, 0x36
        /*00c2*/ 	.short	(.L_2171 - .L_2170)
.L_2170:
        /*00c4*/ 	.word	0x00000008
.L_2171:


//--------------------- .nv.info._ZN10layer_norm13ln_bwd_kernelINS_13Kernel_traitsIf13__nv_bfloat16S2_S2_fjLj1280ELj1ELj4ELj1ELj16ENS_18Kernel_traits_baseILj1280EfS2_S2_S2_fjLj128EEEEELb1ELb0ELb1ELb0EEEvNS_9BwdParamsE --------------------------
	.section	.nv.info._ZN10layer_norm13ln_bwd_kernelINS_13Kernel_traitsIf13__nv_bfloat16S2_S2_fjLj1280ELj1ELj4ELj1ELj16ENS_18Kernel_traits_baseILj1280EfS2_S2_S2_fjLj128EEEEELb1ELb0ELb1ELb0EEEvNS_9BwdParamsE,"",@"SHT_CUDA_INFO"
	.sectionflags	@""
	.align	4


	//----- nvinfo : EIATTR_CUDA_API_VERSION
	.align		4
        /*0000*/ 	.byte	0x04, 0x37
        /*0002*/ 	.short	(.L_2173 - .L_2172)
.L_2172:
        /*0004*/ 	.word	0x00000082


	//----- nvinfo : EIATTR_KPARAM_INFO
	.align		4
.L_2173:
        /*0008*/ 	.byte	0x04, 0x17
        /*000a*/ 	.short	(.L_2175 - .L_2174)
.L_2174:
        /*000c*/ 	.word	0x00000000
        /*0010*/ 	.short	0x0000
        /*0012*/ 	.short	0x0000
        /*0014*/ 	.byte	0x00, 0xf0, 0xa1, 0x04


	//----- nvinfo : EIATTR_SPARSE_MMA_MASK
	.align		4
.L_2175:
        /*0018*/ 	.byte	0x03, 0x50
        /*001a*/ 	.short	0x0000


	//----- nvinfo : EIATTR_MAXREG_COUNT
	.align		4
        /*001c*/ 	.byte	0x03, 0x1b
        /*001e*/ 	.short	0x00ff


	//----- nvinfo : EIATTR_NUM_BARRIERS
	.align		4
        /*0020*/ 	.byte	0x02, 0x4c
        /*0022*/ 	.byte	0x01
	.zero		1


	//----- nvinfo : EIATTR_ANNOTATIONS
	.align		4
        /*0024*/ 	.byte	0x04, 0x55
        /*0026*/ 	.short	(.L_2177 - .L_2176)


	//   ....[0]....
.L_2176:
        /* <DEDUP_REMOVED lines=13> */


	//----- nvinfo : EIATTR_MERCURY_ISA_VERSION
	.align		4
.L_2177:
        /*00e8*/ 	.byte	0x03, 0x5f
        /*00ea*/ 	.short	0x0101


	//----- nvinfo : EIATTR_COOP_GROUP_MASK_REGIDS
	.align		4
        /*00ec*/ 	.byte	0x04, 0x29
        /*00ee*/ 	.short	(.L_2179 - .L_2178)


	//   ....[0]....
.L_2178:
        /*00f0*/ 	.word	0xffffffff


	//   ....[1]....
        /*00f4*/ 	.word	0xffffffff


	//   ....[2]....
        /*00f8*/ 	.word	0xffffffff


	//   ....[3]....
        /*00fc*/ 	.word	0xffffffff


	//   ....[4]....
        /*0100*/ 	.word	0xffffffff


	//   ....[5]....
        /*0104*/ 	.word	0xffffffff


	//   ....[6]....
        /*0108*/ 	.word	0xffffffff


	//   ....[7]....
        /*010c*/ 	.word	0xffffffff


	//   ....[8]....
        /*0110*/ 	.word	0xffffffff


	//   ....[9]....
        /*0114*/ 	.word	0xffffffff


	//   ....[10]....
        /*0118*/ 	.word	0x05000090


	//   ....[11]....
        /*011c*/ 	.word	0x05000090


	//   ....[12]....
        /*0120*/ 	.word	0x05000090


	//   ....[13]....
        /*0124*/ 	.word	0x05000090


	//   ....[14]....
        /*0128*/ 	.word	0x05000090


	//   ....[15]....
        /*012c*/ 	.word	0x05000090


	//   ....[16]....
        /*0130*/ 	.word	0x05000090


	//   ....[17]....
        /*0134*/ 	.word	0x05000090


	//   ....[18]....
        /*0138*/ 	.word	0x05000090


	//   ....[19]....
        /*013c*/ 	.word	0x05000090


	//----- nvinfo : EIATTR_COOP_GROUP_INSTR_OFFSETS
	.align		4
.L_2179:
        /*0140*/ 	.byte	0x04, 0x28
        /*0142*/ 	.short	(.L_2181 - .L_2180)


	//   ....[0]....
.L_2180:
        /*0144*/ 	.word	0x000031a0


	//   ....[1]....
        /*0148*/ 	.word	0x000031c0


	//   ....[2]....
        /*014c*/ 	.word	0x000031e0


	//   ....[3]....
        /*0150*/ 	.word	0x00003200


	//   ....[4]....
        /*0154*/ 	.word	0x00003220


	//   ....[5]....
        /*0158*/ 	.word	0x00003240


	//   ....[6]....
        /*015c*/ 	.word	0x00003260


	//   ....[7]....
        /*0160*/ 	.word	0x00003280


	//   ....[8]....
        /*0164*/ 	.word	0x00003290


	//   ....[9]....
        /*0168*/ 	.word	0x000032b0


	//   ....[10]....
        /*016c*/ 	.word	0x0000cc70


	//   ....[11]....
        /*0170*/ 	.word	0x0000cd00


	//   ....[12]....
        /*0174*/ 	.word	0x0000cd60


	//   ....[13]....
        /*0178*/ 	.word	0x0000cdb0


	//   ....[14]....
        /*017c*/ 	.word	0x0000ce10


	//   ....[15]....
        /*0180*/ 	.word	0x0000ce60


	//   ....[16]....
        /*0184*/ 	.word	0x0000cec0


	//   ....[17]....
        /*0188*/ 	.word	0x0000cf10


	//   ....[18]....
        /*018c*/ 	.word	0x0000cf70


	//   ....[19]....
        /*0190*/ 	.word	0x0000cfc0


	//----- nvinfo : EIATTR_VRC_CTA_INIT_COUNT
	.align		4
.L_2181:
        /*0194*/ 	.byte	0x02, 0x4a
	.zero		1
	.zero		1


	//----- nvinfo : EIATTR_EXIT_INSTR_OFFSETS
	.align		4
        /*0198*/ 	.byte	0x04, 0x1c
        /*019a*/ 	.short	(.L_2183 - .L_2182)


	//   ....[0]....
.L_2182:
        /*019c*/ 	.word	0x0000cbd0


	//   ....[1]....
        /*01a0*/ 	.word	0x0000cc00


	//----- nvinfo : EIATTR_MAX_THREADS
	.align		4
.L_2183:
        /*01a4*/ 	.byte	0x04, 0x05
        /*01a6*/ 	.short	(.L_2185 - .L_2184)
.L_2184:
        /*01a8*/ 	.word	0x00000080
        /*01ac*/ 	.word	0x00000001
        /*01b0*/ 	.word	0x00000001


	//----- nvinfo : EIATTR_CRS_STACK_SIZE
	.align		4
.L_2185:
        /*01b4*/ 	.byte	0x04, 0x1e
        /*01b6*/ 	.short	(.L_2187 - .L_2186)
.L_2186:
        /*01b8*/ 	.word	0x00000000


	//----- nvinfo : EIATTR_CBANK_PARAM_SIZE
	.align		4
.L_2187:
        /*01bc*/ 	.byte	0x03, 0x19
        /*01be*/ 	.short	0x0128


	//----- nvinfo : EIATTR_PARAM_CBANK
	.align		4
        /*01c0*/ 	.byte	0x04, 0x0a
        /*01c2*/ 	.short	(.L_2189 - .L_2188)
	.align		4
.L_2188:
        /*01c4*/ 	.word	index@(.nv.constant0._ZN10layer_norm13ln_bwd_kernelINS_13Kernel_traitsIf13__nv_bfloat16S2_S2_fjLj1280ELj1ELj4ELj1ELj16ENS_18Kernel_traits_baseILj1280EfS2_S2_S2_fjLj128EEEEELb1ELb0ELb1ELb0EEEvNS_9BwdParamsE)
        /*01c8*/ 	.short	0x0380
        /*01ca*/ 	.short	0x0128


	//----- nvinfo : EIATTR_SW_WAR
	.align		4
.L_2189:
        /*01cc*/ 	.byte	0x04, 0x36
        /*01ce*/ 	.short	(.L_2191 - .L_2190)
.L_2190:
        /*01d0*/ 	.word	0x00000008
.L_2191:


//--------------------- .nv.info._ZN10layer_norm22ln_bwd_finalize_kernelINS_22Kernel_traits_finalizeILj1280Ef13__nv_bfloat16S2_S2_fjLb0ELj1024ELj4ENS_18Kernel_traits_baseILj1280EfS2_S2_S2_fjLj1024EEEEELb0ELb1EEEvNS_9BwdParamsE --------------------------
	.section	.nv.info._ZN10layer_norm22ln_bwd_finalize_kernelINS_22Kernel_traits_finalizeILj1280Ef13__nv_bfloat16S2_S2_fjLb0ELj1024ELj4ENS_18Kernel_traits_baseILj1280EfS2_S2_S2_fjLj1024EEEEELb0ELb1EEEvNS_9BwdParamsE,"",@"SHT_CUDA_INFO"
	.sectionflags	@""
	.align	4


	//----- nvinfo : EIATTR_CUDA_API_VERSION
	.align		4
        /*0000*/ 	.byte	0x04, 0x37
        /*0002*/ 	.short	(.L_2193 - .L_2192)
.L_2192:
        /*0004*/ 	.word	0x00000082


	//----- nvinfo : EIATTR_KPARAM_INFO
	.align		4
.L_2193:
        /*0008*/ 	.byte	0x04, 0x17
        /*000a*/ 	.short	(.L_2195 - .L_2194)
.L_2194:
        /*000c*/ 	.word	0x00000000
        /*0010*/ 	.short	0x0000
        /*0012*/ 	.short	0x0000
        /*0014*/ 	.byte	0x00, 0xf0, 0xa1, 0x04


	//----- nvinfo : EIATTR_SPARSE_MMA_MASK
	.align		4
.L_2195:
        /*0018*/ 	.byte	0x03, 0x50
        /*001a*/ 	.short	0x0000


	//----- nvinfo : EIATTR_MAXREG_COUNT
	.align		4
        /*001c*/ 	.byte	0x03, 0x1b
        /*001e*/ 	.short	0x0040


	//----- nvinfo : EIATTR_NUM_BARRIERS
	.align		4
        /*0020*/ 	.byte	0x02, 0x4c
        /*0022*/ 	.byte	0x01
	.zero		1


	//----- nvinfo : EIATTR_MERCURY_ISA_VERSION
	.align		4
        /*0024*/ 	.byte	0x03, 0x5f
        /*0026*/ 	.short	0x0101


	//----- nvinfo : EIATTR_COOP_GROUP_MASK_REGIDS
	.align		4
        /*0028*/ 	.byte	0x04, 0x29
        /*002a*/ 	.short	(.L_2197 - .L_2196)


	//   ....[0]....
.L_2196:
        /*002c*/ 	.word	0xffffffff


	//   ....[1]....
        /*0030*/ 	.word	0xffffffff


	//   ....[2]....
        /*0034*/ 	.word	0xffffffff


	//   ....[3]....
        /*0038*/ 	.word	0xffffffff


	//   ....[4]....
        /*003c*/ 	.word	0xffffffff


	//   ....[5]....
        /*0040*/ 	.word	0xffffffff


	//   ....[6]....
        /*0044*/ 	.word	0xffffffff


	//   ....[7]....
        /*0048*/ 	.word	0xffffffff


	//   ....[8]....
        /*004c*/ 	.word	0xffffffff


	//   ....[9]....
        /*0050*/ 	.word	0xffffffff


	//----- nvinfo : EIATTR_COOP_GROUP_INSTR_OFFSETS
	.align		4
.L_2197:
        /*0054*/ 	.byte	0x04, 0x28
        /*0056*/ 	.short	(.L_2199 - .L_2198)


	//   ....[0]....
.L_2198:
        /*0058*/ 	.word	0x00001630


	//   ....[1]....
        /*005c*/ 	.word	0x00001640


	//   ....[2]....
        /*0060*/ 	.word	0x00001670


	//   ....[3]....
        /*0064*/ 	.word	0x00001680


	//   ....[4]....
        /*0068*/ 	.word	0x000016b0


	//   ....[5]....
        /*006c*/ 	.word	0x000016c0


	//   ....[6]....
        /*0070*/ 	.word	0x000016f0


	//   ....[7]....
        /*0074*/ 	.word	0x00001710


	//   ....[8]....
        /*0078*/ 	.word	0x00001740


	//   ....[9]....
        /*007c*/ 	.word	0x00001750


	//----- nvinfo : EIATTR_VRC_CTA_INIT_COUNT
	.align		4
.L_2199:
        /*0080*/ 	.byte	0x02, 0x4a
	.zero		1
	.zero		1


	//----- nvinfo : EIATTR_EXIT_INSTR_OFFSETS
	.align		4
        /*0084*/ 	.byte	0x04, 0x1c
        /*0086*/ 	.short	(.L_2201 - .L_2200)


	//   ....[0]....
.L_2200:
        /*0088*/ 	.word	0x00000070


	//   ....[1]....
        /*008c*/ 	.word	0x000017b0


	//   ....[2]....
        /*0090*/ 	.word	0x00001860


	//----- nvinfo : EIATTR_MAX_THREADS
	.align		4
.L_2201:
        /*0094*/ 	.byte	0x04, 0x05
        /*0096*/ 	.short	(.L_2203 - .L_2202)
.L_2202:
        /*0098*/ 	.word	0x00000400
        /*009c*/ 	.word	0x00000001
        /*00a0*/ 	.word	0x00000001


	//----- nvinfo : EIATTR_CRS_STACK_SIZE
	.align		4
.L_2203:
        /*00a4*/ 	.byte	0x04, 0x1e
        /*00a6*/ 	.short	(.L_2205 - .L_2204)
.L_2204:
        /*00a8*/ 	.word	0x00000000


	//----- nvinfo : EIATTR_CBANK_PARAM_SIZE
	.align		4
.L_2205:
        /*00ac*/ 	.byte	0x03, 0x19
        /*00ae*/ 	.short	0x0128


	//----- nvinfo : EIATTR_PARAM_CBANK
	.align		4
        /*00b0*/ 	.byte	0x04, 0x0a
        /*00b2*/ 	.short	(.L_2207 - .L_2206)
	.align		4
.L_2206:
        /*00b4*/ 	.word	index@(.nv.constant0._ZN10layer_norm22ln_bwd_finalize_kernelINS_22Kernel_traits_finalizeILj1280Ef13__nv_bfloat16S2_S2_fjLb0ELj1024ELj4ENS_18Kernel_traits_baseILj1280EfS2_S2_S2_fjLj1024EEEEELb0ELb1EEEvNS_9BwdParamsE)
        /*00b8*/ 	.short	0x0380
        /*00ba*/ 	.short	0x0128


	//----- nvinfo : EIATTR_SW_WAR
	.align		4
.L_2207:
        /*00bc*/ 	.byte	0x04, 0x36
        /*00be*/ 	.short	(.L_2209 - .L_2208)
.L_2208:
        /*00c0*/ 	.word	0x00000008
.L_2209:


//--------------------- .nv.info._ZN10layer_norm13ln_bwd_kernelINS_13Kernel_traitsIf13__nv_bfloat16S2_S2_fjLj1280ELj1ELj4ELj1ELj16ENS_18Kernel_traits_baseILj1280EfS2_S2_S2_fjLj128EEEEELb1ELb0ELb1ELb1EEEvNS_9BwdParamsE --------------------------
	.section	.nv.info._ZN10layer_norm13ln_bwd_kernelINS_13Kernel_traitsIf13__nv_bfloat16S2_S2_fjLj1280ELj1ELj4ELj1ELj16ENS_18Kernel_traits_baseILj1280EfS2_S2_S2_fjLj128EEEEELb1ELb0ELb1ELb1EEEvNS_9BwdParamsE,"",@"SHT_CUDA_INFO"
	.sectionflags	@""
	.align	4


	//----- nvinfo : EIATTR_CUDA_API_VERSION
	.align		4
        /*0000*/ 	.byte	0x04, 0x37
        /*0002*/ 	.short	(.L_2211 - .L_2210)
.L_2210:
        /*0004*/ 	.word	0x00000082


	//----- nvinfo : EIATTR_KPARAM_INFO
	.align		4
.L_2211:
        /*0008*/ 	.byte	0x04, 0x17
        /*000a*/ 	.short	(.L_2213 - .L_2212)
.L_2212:
        /*000c*/ 	.word	0x00000000
        /*0010*/ 	.short	0x0000
        /*0012*/ 	.short	0x0000
        /*0014*/ 	.byte	0x00, 0xf0, 0xa1, 0x04


	//----- nvinfo : EIATTR_SPARSE_MMA_MASK
	.align		4
.L_2213:
        /*0018*/ 	.byte	0x03, 0x50
        /*001a*/ 	.short	0x0000


	//----- nvinfo : EIATTR_MAXREG_COUNT
	.align		4
        /*001c*/ 	.byte	0x03, 0x1b
        /*001e*/ 	.short	0x00ff


	//----- nvinfo : EIATTR_NUM_BARRIERS
	.align		4
        /*0020*/ 	.byte	0x02, 0x4c
        /*0022*/ 	.byte	0x01
	.zero		1


	//----- nvinfo : EIATTR_ANNOTATIONS
	.align		4
        /*0024*/ 	.byte	0x04, 0x55
        /*0026*/ 	.short	(.L_2215 - .L_2214)


	//   ....[0]....
.L_2214:
        /*0028*/ 	.word	0x00000001
        /*002c*/ 	.byte	0x80, 0x04, 0x00, 0x00, 0x01, 0x00, 0x00, 0x00, 0x90, 0x04, 0x00, 0x00, 0x01, 0x00, 0x00, 0x00
        /*003c*/ 	.byte	0xb0, 0x05, 0x00, 0x00, 0x01, 0x00, 0x00, 0x00, 0x80, 0x0e, 0x00, 0x00, 0x01, 0x00, 0x00, 0x00
        /*004c*/ 	.byte	0x30, 0x0f, 0x00, 0x00, 0x01, 0x00, 0x00, 0x00, 0xd0, 0x0f, 0x00, 0x00


	//----- nvinfo : EIATTR_MERCURY_ISA_VERSION
	.align		4
.L_2215:
        /*0058*/ 	.byte	0x03, 0x5f
        /*005a*/ 	.short	0x0101


	//----- nvinfo : EIATTR_COOP_GROUP_MASK_REGIDS
	.align		4
        /*005c*/ 	.byte	0x04, 0x29
        /*005e*/ 	.short	(.L_2217 - .L_2216)


	//   ....[0]....
.L_2216:
        /*0060*/ 	.word	0xffffffff


	//   ....[1]....
        /*0064*/ 	.word	0xffffffff


	//   ....[2]....
        /*0068*/ 	.word	0xffffffff


	//   ....[3]....
        /*006c*/ 	.word	0xffffffff


	//   ....[4]....
        /*0070*/ 	.word	0xffffffff


	//   ....[5]....
        /*0074*/ 	.word	0xffffffff


	//   ....[6]....
        /*0078*/ 	.word	0xffffffff


	//   ....[7]....
        /*007c*/ 	.word	0xffffffff


	//   ....[8]....
        /*0080*/ 	.word	0xffffffff


	//   ....[9]....
        /*0084*/ 	.word	0xffffffff


	//   ....[10]....
        /*0088*/ 	.word	0x050000ba


	//   ....[11]....
        /*008c*/ 	.word	0x050000ba


	//   ....[12]....
        /*0090*/ 	.word	0x050000ba


	//   ....[13]....
        /*0094*/ 	.word	0x050000ba


	//   ....[14]....
        /*0098*/ 	.word	0x050000ba


	//   ....[15]....
        /*009c*/ 	.word	0x050000ba


	//   ....[16]....
        /*00a0*/ 	.word	0x050000ba


	//   ....[17]....
        /*00a4*/ 	.word	0x050000ba


	//   ....[18]....
        /*00a8*/ 	.word	0x050000ba


	//   ....[19]....
        /*00ac*/ 	.word	0x050000ba


	//----- nvinfo : EIATTR_COOP_GROUP_INSTR_OFFSETS
	.align		4
.L_2217:
        /*00b0*/ 	.byte	0x04, 0x28
        /*00b2*/ 	.short	(.L_2219 - .L_2218)


	//   ....[0]....
.L_2218:
        /*00b4*/ 	.word	0x00002950


	//   ....[1]....
        /*00b8*/ 	.word	0x00002960


	//   ....[2]....
        /*00bc*/ 	.word	0x00002990


	//   ....[3]....
        /*00c0*/ 	.word	0x000029a0


	//   ....[4]....
        /*00c4*/ 	.word	0x000029d0


	//   ....[5]....
        /*00c8*/ 	.word	0x000029e0


	//   ....[6]....
        /*00cc*/ 	.word	0x00002a10


	//   ....[7]....
        /*00d0*/ 	.word	0x00002a20


	//   ....[8]....
        /*00d4*/ 	.word	0x00002a50


	//   ....[9]....
        /*00d8*/ 	.word	0x00002a60


	//   ....[10]....
        /*00dc*/ 	.word	0x0000bc20


	//   ....[11]....
        /*00e0*/ 	.word	0x0000bcb0


	//   ....[12]....
        /*00e4*/ 	.word	0x0000bd10


	//   ....[13]....
        /*00e8*/ 	.word	0x0000bd70


	//   ....[14]....
        /*00ec*/ 	.word	0x0000bdd0


	//   ....[15]....
        /*00f0*/ 	.word	0x0000be30


	//   ....[16]....
        /*00f4*/ 	.word	0x0000be90


	//   ....[17]....
        /*00f8*/ 	.word	0x0000bef0


	//   ....[18]....
        /*00fc*/ 	.word	0x0000bf50


	//   ....[19]....
        /*0100*/ 	.word	0x0000bfb0


	//----- nvinfo : EIATTR_VRC_CTA_INIT_COUNT
	.align		4
.L_2219:
        /*0104*/ 	.byte	0x02, 0x4a
	.zero		1
	.zero		1


	//----- nvinfo : EIATTR_EXIT_INSTR_OFFSETS
	.align		4
        /*0108*/ 	.byte	0x04, 0x1c
        /*010a*/ 	.short	(.L_2221 - .L_2220)


	//   ....[0]....
.L_2220:
        /*010c*/ 	.word	0x0000bbb0


	//----- nvinfo : EIATTR_MAX_THREADS
	.align		4
.L_2221:
        /*0110*/ 	.byte	0x04, 0x05
        /*0112*/ 	.short	(.L_2223 - .L_2222)
.L_2222:
        /*0114*/ 	.word	0x00000080
        /*0118*/ 	.word	0x00000001
        /*011c*/ 	.word	0x00000001


	//----- nvinfo : EIATTR_CRS_STACK_SIZE
	.align		4
.L_2223:
        /*0120*/ 	.byte	0x04, 0x1e
        /*0122*/ 	.short	(.L_2225 - .L_2224)
.L_2224:
        /*0124*/ 	.word	0x00000000


	//----- nvinfo : EIATTR_CBANK_PARAM_SIZE
	.align		4
.L_2225:
        /*0128*/ 	.byte	0x03, 0x19
        /*012a*/ 	.short	0x0128


	//----- nvinfo : EIATTR_PARAM_CBANK
	.align		4
        /*012c*/ 	.byte	0x04, 0x0a
        /*012e*/ 	.short	(.L_2227 - .L_2226)
	.align		4
.L_2226:
        /*0130*/ 	.word	index@(.nv.constant0._ZN10layer_norm13ln_bwd_kernelINS_13Kernel_traitsIf13__nv_bfloat16S2_S2_fjLj1280ELj1ELj4ELj1ELj16ENS_18Kernel_traits_baseILj1280EfS2_S2_S2_fjLj128EEEEELb1ELb0ELb1ELb1EEEvNS_9BwdParamsE)
        /*0134*/ 	.short	0x0380
        /*0136*/ 	.short	0x0128


	//----- nvinfo : EIATTR_SW_WAR
	.align		4
.L_2227:
        /*0138*/ 	.byte	0x04, 0x36
        /*013a*/ 	.short	(.L_2229 - .L_2228)
.L_2228:
        /*013c*/ 	.word	0x00000008
.L_2229:


//--------------------- .nv.info._ZN10layer_norm13ln_bwd_kernelINS_13Kernel_traitsIf13__nv_bfloat16S2_S2_fjLj1280ELj1ELj4ELj1ELj16ENS_18Kernel_traits_baseILj1280EfS2_S2_S2_fjLj128EEEEELb1ELb1ELb0ELb0EEEvNS_9BwdParamsE --------------------------
	.section	.nv.info._ZN10layer_norm13ln_bwd_kernelINS_13Kernel_traitsIf13__nv_bfloat16S2_S2_fjLj1280ELj1ELj4ELj1ELj16ENS_18Kernel_traits_baseILj1280EfS2_S2_S2_fjLj128EEEEELb1ELb1ELb0ELb0EEEvNS_9BwdParamsE,"",@"SHT_CUDA_INFO"
	.sectionflags	@""
	.align	4


	//----- nvinfo : EIATTR_CUDA_API_VERSION
	.align		4
        /*0000*/ 	.byte	0x04, 0x37
        /*0002*/ 	.short	(.L_2231 - .L_2230)
.L_2230:
        /*0004*/ 	.word	0x00000082


	//----- nvinfo : EIATTR_KPARAM_INFO
	.align		4
.L_2231:
        /*0008*/ 	.byte	0x04, 0x17
        /*000a*/ 	.short	(.L_2233 - .L_2232)
.L_2232:
        /*000c*/ 	.word	0x00000000
        /*0010*/ 	.short	0x0000
        /*0012*/ 	.short	0x0000
        /*0014*/ 	.byte	0x00, 0xf0, 0xa1, 0x04


	//----- nvinfo : EIATTR_SPARSE_MMA_MASK
	.align		4
.L_2233:
        /*0018*/ 	.byte	0x03, 0x50
        /*001a*/ 	.short	0x0000


	//----- nvinfo : EIATTR_MAXREG_COUNT
	.align		4
        /*001c*/ 	.byte	0x03, 0x1b
        /*001e*/ 	.short	0x00ff


	//----- nvinfo : EIATTR_NUM_BARRIERS
	.align		4
        /*0020*/ 	.byte	0x02, 0x4c
        /*0022*/ 	.byte	0x01
	.zero		1


	//----- nvinfo : EIATTR_ANNOTATIONS
	.align		4
        /*0024*/ 	.byte	0x04, 0x55
        /*0026*/ 	.short	(.L_2235 - .L_2234)


	//   ....[0]....
.L_2234:
        /* <DEDUP_REMOVED lines=153> */


	//----- nvinfo : EIATTR_MERCURY_ISA_VERSION
	.align		4
.L_2235:
        /*09a8*/ 	.byte	0x03, 0x5f
        /*09aa*/ 	.short	0x0101


	//----- nvinfo : EIATTR_COOP_GROUP_MASK_REGIDS
	.align		4
        /*09ac*/ 	.byte	0x04, 0x29
        /*09ae*/ 	.short	(.L_2237 - .L_2236)


	//   ....[0]....
.L_2236:
        /*09b0*/ 	.word	0xffffffff


	//   ....[1]....
        /*09b4*/ 	.word	0xffffffff


	//   ....[2]....
        /*09b8*/ 	.word	0xffffffff


	//   ....[3]....
        /*09bc*/ 	.word	0xffffffff


	//   ....[4]....
        /*09c0*/ 	.word	0xffffffff


	//   ....[5]....
        /*09c4*/ 	.word	0xffffffff


	//   ....[6]....
        /*09c8*/ 	.word	0xffffffff


	//   ....[7]....
        /*09cc*/ 	.word	0xffffffff


	//   ....[8]....
        /*09d0*/ 	.word	0xffffffff


	//   ....[9]....
        /*09d4*/ 	.word	0xffffffff


	//   ....[10]....
        /*09d8*/ 	.word	0x05000012


	//   ....[11]....
        /*09dc*/ 	.word	0x05000012


	//   ....[12]....
        /*09e0*/ 	.word	0x05000012


	//   ....[13]....
        /*09e4*/ 	.word	0x05000012


	//   ....[14]....
        /*09e8*/ 	.word	0x05000012


	//   ....[15]....
        /*09ec*/ 	.word	0x05000012


	//   ....[16]....
        /*09f0*/ 	.word	0x05000012


	//   ....[17]....
        /*09f4*/ 	.word	0x05000012


	//   ....[18]....
        /*09f8*/ 	.word	0x05000012


	//   ....[19]....
        /*09fc*/ 	.word	0x05000012


	//----- nvinfo : EIATTR_COOP_GROUP_INSTR_OFFSETS
	.align		4
.L_2237:
        /*0a00*/ 	.byte	0x04, 0x28
        /*0a02*/ 	.short	(.L_2239 - .L_2238)


	//   ....[0]....
.L_2238:
        /*0a04*/ 	.word	0x000039a0


	//   ....[1]....
        /*0a08*/ 	.word	0x000039c0


	//   ....[2]....
        /*0a0c*/ 	.word	0x000039e0


	//   ....[3]....
        /*0a10*/ 	.word	0x00003a00


	//   ....[4]....
        /*0a14*/ 	.word	0x00003a20


	//   ....[5]....
        /*0a18*/ 	.word	0x00003a40


	//   ....[6]....
        /*0a1c*/ 	.word	0x00003a60


	//   ....[7]....
        /*0a20*/ 	.word	0x00003a80


	//   ....[8]....
        /*0a24*/ 	.word	0x00003a90


	//   ....[9]....
        /*0a28*/ 	.word	0x00003ab0


	//   ....[10]....
        /*0a2c*/ 	.word	0x0000fa80


	//   ....[11]....
        /*0a30*/ 	.word	0x0000fb20


	//   ....[12]....
        /*0a34*/ 	.word	0x0000fba0


	//   ....[13]....
        /*0a38*/ 	.word	0x0000fc10


	//   ....[14]....
        /*0a3c*/ 	.word	0x0000fc90


	//   ....[15]....
        /*0a40*/ 	.word	0x0000fd00


	//   ....[16]....
        /*0a44*/ 	.word	0x0000fd80


	//   ....[17]....
        /*0a48*/ 	.word	0x0000fdf0


	//   ....[18]....
        /*0a4c*/ 	.word	0x0000fe70


	//   ....[19]....
        /*0a50*/ 	.word	0x0000fec0


	//----- nvinfo : EIATTR_VRC_CTA_INIT_COUNT
	.align		4
.L_2239:
        /*0a54*/ 	.byte	0x02, 0x4a
	.zero		1
	.zero		1


	//----- nvinfo : EIATTR_EXIT_INSTR_OFFSETS
	.align		4
        /*0a58*/ 	.byte	0x04, 0x1c
        /*0a5a*/ 	.short	(.L_2241 - .L_2240)


	//   ....[0]....
.L_2240:
        /*0a5c*/ 	.word	0x0000f990


	//   ....[1]....
        /*0a60*/ 	.word	0x0000fa10


	//----- nvinfo : EIATTR_MAX_THREADS
	.align		4
.L_2241:
        /*0a64*/ 	.byte	0x04, 0x05
        /*0a66*/ 	.short	(.L_2243 - .L_2242)
.L_2242:
        /*0a68*/ 	.word	0x00000080
        /*0a6c*/ 	.word	0x00000001
        /*0a70*/ 	.word	0x00000001


	//----- nvinfo : EIATTR_CRS_STACK_SIZE
	.align		4
.L_2243:
        /*0a74*/ 	.byte	0x04, 0x1e
        /*0a76*/ 	.short	(.L_2245 - .L_2244)
.L_2244:
        /*0a78*/ 	.word	0x00000000


	//----- nvinfo : EIATTR_CBANK_PARAM_SIZE
	.align		4
.L_2245:
        /*0a7c*/ 	.byte	0x03, 0x19
        /*0a7e*/ 	.short	0x0128


	//----- nvinfo : EIATTR_PARAM_CBANK
	.align		4
        /*0a80*/ 	.byte	0x04, 0x0a
        /*0a82*/ 	.short	(.L_2247 - .L_2246)
	.align		4
.L_2246:
        /*0a84*/ 	.word	index@(.nv.constant0._ZN10layer_norm13ln_bwd_kernelINS_13Kernel_traitsIf13__nv_bfloat16S2_S2_fjLj1280ELj1ELj4ELj1ELj16ENS_18Kernel_traits_baseILj1280EfS2_S2_S2_fjLj128EEEEELb1ELb1ELb0ELb0EEEvNS_9BwdParamsE)
        /*0a88*/ 	.short	0x0380
        /*0a8a*/ 	.short	0x0128


	//----- nvinfo : EIATTR_SW_WAR
	.align		4
.L_2247:
        /*0a8c*/ 	.byte	0x04, 0x36
        /*0a8e*/ 	.short	(.L_2249 - .L_2248)
.L_2248:
        /*0a90*/ 	.word	0x00000008
.L_2249:


//--------------------- .nv.info._ZN10layer_norm13ln_bwd_kernelINS_13Kernel_traitsIf13__nv_bfloat16S2_S2_fjLj1280ELj1ELj4ELj1ELj16ENS_18Kernel_traits_baseILj1280EfS2_S2_S2_fjLj128EEEEELb1ELb1ELb0ELb1EEEvNS_9BwdParamsE --------------------------
	.section	.nv.info._ZN10layer_norm13ln_bwd_kernelINS_13Kernel_traitsIf13__nv_bfloat16S2_S2_fjLj1280ELj1ELj4ELj1ELj16ENS_18Kernel_traits_baseILj1280EfS2_S2_S2_fjLj128EEEEELb1ELb1ELb0ELb1EEEvNS_9BwdParamsE,"",@"SHT_CUDA_INFO"
	.sectionflags	@""
	.align	4


	//----- nvinfo : EIATTR_CUDA_API_VERSION
	.align		4
        /*0000*/ 	.byte	0x04, 0x37
        /*0002*/ 	.short	(.L_2251 - .L_2250)
.L_2250:
        /*0004*/ 	.word	0x00000082


	//----- nvinfo : EIATTR_KPARAM_INFO
	.align		4
.L_2251:
        /*0008*/ 	.byte	0x04, 0x17
        /*000a*/ 	.short	(.L_2253 - .L_2252)
.L_2252:
        /*000c*/ 	.word	0x00000000
        /*0010*/ 	.short	0x0000
        /*0012*/ 	.short	0x0000
        /*0014*/ 	.byte	0x00, 0xf0, 0xa1, 0x04


	//----- nvinfo : EIATTR_SPARSE_MMA_MASK
	.align		4
.L_2253:
        /*0018*/ 	.byte	0x03, 0x50
        /*001a*/ 	.short	0x0000


	//----- nvinfo : EIATTR_MAXREG_COUNT
	.align		4
        /*001c*/ 	.byte	0x03, 0x1b
        /*001e*/ 	.short	0x00ff


	//----- nvinfo : EIATTR_NUM_BARRIERS
	.align		4
        /*0020*/ 	.byte	0x02, 0x4c
        /*0022*/ 	.byte	0x01
	.zero		1


	//----- nvinfo : EIATTR_ANNOTATIONS
	.align		4
        /*0024*/ 	.byte	0x04, 0x55
        /*0026*/ 	.short	(.L_2255 - .L_2254)


	//   ....[0]....
.L_2254:
        /* <DEDUP_REMOVED lines=408> */


	//----- nvinfo : EIATTR_MERCURY_ISA_VERSION
	.align		4
.L_2255:
        /*1990*/ 	.byte	0x03, 0x5f
        /*1992*/ 	.short	0x0101


	//----- nvinfo : EIATTR_COOP_GROUP_MASK_REGIDS
	.align		4
        /*1994*/ 	.byte	0x04, 0x29
        /*1996*/ 	.short	(.L_2257 - .L_2256)


	//   ....[0]....
.L_2256:
        /*1998*/ 	.word	0xffffffff


	//   ....[1]....
        /*199c*/ 	.word	0xffffffff


	//   ....[2]....
        /*19a0*/ 	.word	0xffffffff


	//   ....[3]....
        /*19a4*/ 	.word	0xffffffff


	//   ....[4]....
        /*19a8*/ 	.word	0xffffffff


	//   ....[5]....
        /*19ac*/ 	.word	0xffffffff


	//   ....[6]....
        /*19b0*/ 	.word	0xffffffff


	//   ....[7]....
        /*19b4*/ 	.word	0xffffffff


	//   ....[8]....
        /*19b8*/ 	.word	0xffffffff


	//   ....[9]....
        /*19bc*/ 	.word	0xffffffff


	//   ....[10]....
        /*19c0*/ 	.word	0x0500008f


	//   ....[11]....
        /*19c4*/ 	.word	0x0500008f


	//   ....[12]....
        /*19c8*/ 	.word	0x0500008f


	//   ....[13]....
        /*19cc*/ 	.word	0x0500008f


	//   ....[14]....
        /*19d0*/ 	.word	0x0500008f


	//   ....[15]....
        /*19d4*/ 	.word	0x0500008f


	//   ....[16]....
        /*19d8*/ 	.word	0x0500008f


	//   ....[17]....
        /*19dc*/ 	.word	0x0500008f


	//   ....[18]....
        /*19e0*/ 	.word	0x0500008f


	//   ....[19]....
        /*19e4*/ 	.word	0x0500008f


	//----- nvinfo : EIATTR_COOP_GROUP_INSTR_OFFSETS
	.align		4
.L_2257:
        /*19e8*/ 	.byte	0x04, 0x28
        /*19ea*/ 	.short	(.L_2259 - .L_2258)


	//   ....[0]....
.L_2258:
        /*19ec*/ 	.word	0x00005a00


	//   ....[1]....
        /*19f0*/ 	.word	0x00005a10


	//   ....[2]....
        /*19f4*/ 	.word	0x00005a40


	//   ....[3]....
        /*19f8*/ 	.word	0x00005a60


	//   ....[4]....
        /*19fc*/ 	.word	0x00005a80


	//   ....[5]....
        /*1a00*/ 	.word	0x00005aa0


	//   ....[6]....
        /*1a04*/ 	.word	0x00005ac0


	//   ....[7]....
        /*1a08*/ 	.word	0x00005ae0


	//   ....[8]....
        /*1a0c*/ 	.word	0x00006230


	//   ....[9]....
        /*1a10*/ 	.word	0x00006240


	//   ....[10]....
        /*1a14*/ 	.word	0x00010fb0


	//   ....[11]....
        /*1a18*/ 	.word	0x00011050


	//   ....[12]....
        /*1a1c*/ 	.word	0x000110c0


	//   ....[13]....
        /*1a20*/ 	.word	0x00011120


	//   ....[14]....
        /*1a24*/ 	.word	0x00011190


	//   ....[15]....
        /*1a28*/ 	.word	0x000111f0


	//   ....[16]....
        /*1a2c*/ 	.word	0x00011260


	//   ....[17]....
        /*1a30*/ 	.word	0x000112c0


	//   ....[18]....
        /*1a34*/ 	.word	0x00011840


	//   ....[19]....
        /*1a38*/ 	.word	0x00011a80


	//----- nvinfo : EIATTR_VRC_CTA_INIT_COUNT
	.align		4
.L_2259:
        /*1a3c*/ 	.byte	0x02, 0x4a
	.zero		1
	.zero		1


	//----- nvinfo : EIATTR_EXIT_INSTR_OFFSETS
	.align		4
        /*1a40*/ 	.byte	0x04, 0x1c
        /*1a42*/ 	.short	(.L_2261 - .L_2260)


	//   ....[0]....
.L_2260:
        /*1a44*/ 	.word	0x00010f50


	//----- nvinfo : EIATTR_MAX_THREADS
	.align		4
.L_2261:
        /*1a48*/ 	.byte	0x04, 0x05
        /*1a4a*/ 	.short	(.L_2263 - .L_2262)
.L_2262:
        /*1a4c*/ 	.word	0x00000080
        /*1a50*/ 	.word	0x00000001
        /*1a54*/ 	.word	0x00000001


	//----- nvinfo : EIATTR_CRS_STACK_SIZE
	.align		4
.L_2263:
        /*1a58*/ 	.byte	0x04, 0x1e
        /*1a5a*/ 	.short	(.L_2265 - .L_2264)
.L_2264:
        /*1a5c*/ 	.word	0x00000000


	//----- nvinfo : EIATTR_CBANK_PARAM_SIZE
	.align		4
.L_2265:
        /*1a60*/ 	.byte	0x03, 0x19
        /*1a62*/ 	.short	0x0128


	//----- nvinfo : EIATTR_PARAM_CBANK
	.align		4
        /*1a64*/ 	.byte	0x04, 0x0a
        /*1a66*/ 	.short	(.L_2267 - .L_2266)
	.align		4
.L_2266:
        /*1a68*/ 	.word	index@(.nv.constant0._ZN10layer_norm13ln_bwd_kernelINS_13Kernel_traitsIf13__nv_bfloat16S2_S2_fjLj1280ELj1ELj4ELj1ELj16ENS_18Kernel_traits_baseILj1280EfS2_S2_S2_fjLj128EEEEELb1ELb1ELb0ELb1EEEvNS_9BwdParamsE)
        /*1a6c*/ 	.short	0x0380
        /*1a6e*/ 	.short	0x0128


	//----- nvinfo : EIATTR_SW_WAR
	.align		4
.L_2267:
        /*1a70*/ 	.byte	0x04, 0x36
        /*1a72*/ 	.short	(.L_2269 - .L_2268)
.L_2268:
        /*1a74*/ 	.word	0x00000008
.L_2269:


//--------------------- .nv.info._ZN10layer_norm22ln_bwd_finalize_kernelINS_22Kernel_traits_finalizeILj1280Ef13__nv_bfloat16S2_S2_fjLb1ELj1024ELj4ENS_18Kernel_traits_baseILj1280EfS2_S2_S2_fjLj1024EEEEELb1ELb0EEEvNS_9BwdParamsE --------------------------
	.section	.nv.info._ZN10layer_norm22ln_bwd_finalize_kernelINS_22Kernel_traits_finalizeILj1280Ef13__nv_bfloat16S2_S2_fjLb1ELj1024ELj4ENS_18Kernel_traits_baseILj1280EfS2_S2_S2_fjLj1024EEEEELb1ELb0EEEvNS_9BwdParamsE,"",@"SHT_CUDA_INFO"
	.sectionflags	@""
	.align	4


	//----- nvinfo : EIATTR_CUDA_API_VERSION
	.align		4
        /*0000*/ 	.byte	0x04, 0x37
        /*0002*/ 	.short	(.L_2271 - .L_2270)
.L_2270:
        /*0004*/ 	.word	0x00000082


	//----- nvinfo : EIATTR_KPARAM_INFO
	.align		4
.L_2271:
        /*0008*/ 	.byte	0x04, 0x17
        /*000a*/ 	.short	(.L_2273 - .L_2272)
.L_2272:
        /*000c*/ 	.word	0x00000000
        /*0010*/ 	.short	0x0000
        /*0012*/ 	.short	0x0000
        /*0014*/ 	.byte	0x00, 0xf0, 0xa1, 0x04


	//----- nvinfo : EIATTR_SPARSE_MMA_MASK
	.align		4
.L_2273:
        /*0018*/ 	.byte	0x03, 0x50
        /*001a*/ 	.short	0x0000


	//----- nvinfo : EIATTR_MAXREG_COUNT
	.align		4
        /*001c*/ 	.byte	0x03, 0x1b
        /*001e*/ 	.short	0x0040


	//----- nvinfo : EIATTR_NUM_BARRIERS
	.align		4
        /*0020*/ 	.byte	0x02, 0x4c
        /*0022*/ 	.byte	0x01
	.zero		1


	//----- nvinfo : EIATTR_MERCURY_ISA_VERSION
	.align		4
        /*0024*/ 	.byte	0x03, 0x5f
        /*0026*/ 	.short	0x0101


	//----- nvinfo : EIATTR_COOP_GROUP_MASK_REGIDS
	.align		4
        /*0028*/ 	.byte	0x04, 0x29
        /*002a*/ 	.short	(.L_2275 - .L_2274)


	//   ....[0]....
.L_2274:
        /*002c*/ 	.word	0xffffffff


	//   ....[1]....
        /*0030*/ 	.word	0xffffffff


	//   ....[2]....
        /*0034*/ 	.word	0xffffffff


	//   ....[3]....
        /*0038*/ 	.word	0xffffffff


	//   ....[4]....
        /*003c*/ 	.word	0xffffffff


	//   ....[5]....
        /*0040*/ 	.word	0xffffffff


	//   ....[6]....
        /*0044*/ 	.word	0xffffffff


	//   ....[7]....
        /*0048*/ 	.word	0xffffffff


	//   ....[8]....
        /*004c*/ 	.word	0xffffffff


	//   ....[9]....
        /*0050*/ 	.word	0xffffffff


	//   ....[10]....
        /*0054*/ 	.word	0xffffffff


	//   ....[11]....
        /*0058*/ 	.word	0xffffffff


	//   ....[12]....
        /*005c*/ 	.word	0xffffffff


	//   ....[13]....
        /*0060*/ 	.word	0xffffffff


	//   ....[14]....
        /*0064*/ 	.word	0xffffffff


	//----- nvinfo : EIATTR_COOP_GROUP_INSTR_OFFSETS
	.align		4
.L_2275:
        /*0068*/ 	.byte	0x04, 0x28
        /*006a*/ 	.short	(.L_2277 - .L_2276)


	//   ....[0]....
.L_2276:
        /*006c*/ 	.word	0x00001040


	//   ....[1]....
        /*0070*/ 	.word	0x00001050


	//   ....[2]....
        /*0074*/ 	.word	0x00001060


	//   ....[3]....
        /*0078*/ 	.word	0x00001090


	//   ....[4]....
        /*007c*/ 	.word	0x000010b0


	//   ....[5]....
        /*0080*/ 	.word	0x000010c0


	//   ....[6]....
        /*0084*/ 	.word	0x000010f0


	//   ....[7]....
        /*0088*/ 	.word	0x00001110


	//   ....[8]....
        /*008c*/ 	.word	0x00001120


	//   ....[9]....
        /*0090*/ 	.word	0x00001160


	//   ....[10]....
        /*0094*/ 	.word	0x00001190


	//   ....[11]....
        /*0098*/ 	.word	0x000011a0


	//   ....[12]....
        /*009c*/ 	.word	0x000011e0


	//   ....[13]....
        /*00a0*/ 	.word	0x00001200


	//   ....[14]....
        /*00a4*/ 	.word	0x00001210


	//----- nvinfo : EIATTR_VRC_CTA_INIT_COUNT
	.align		4
.L_2277:
        /*00a8*/ 	.byte	0x02, 0x4a
	.zero		1
	.zero		1


	//----- nvinfo : EIATTR_EXIT_INSTR_OFFSETS
	.align		4
        /*00ac*/ 	.byte	0x04, 0x1c
        /*00ae*/ 	.short	(.L_2279 - .L_2278)


	//   ....[0]....
.L_2278:
        /*00b0*/ 	.word	0x00000060


	//   ....[1]....
        /*00b4*/ 	.word	0x00001290


	//   ....[2]....
        /*00b8*/ 	.word	0x000012c0


	//   ....[3]....
        /*00bc*/ 	.word	0x000013a0


	//----- nvinfo : EIATTR_MAX_THREADS
	.align		4
.L_2279:
        /*00c0*/ 	.byte	0x04, 0x05
        /*00c2*/ 	.short	(.L_2281 - .L_2280)
.L_2280:
        /*00c4*/ 	.word	0x00000400
        /*00c8*/ 	.word	0x00000001
        /*00cc*/ 	.word	0x00000001


	//----- nvinfo : EIATTR_CRS_STACK_SIZE
	.align		4
.L_2281:
        /*00d0*/ 	.byte	0x04, 0x1e
        /*00d2*/ 	.short	(.L_2283 - .L_2282)
.L_2282:
        /*00d4*/ 	.word	0x00000000


	//----- nvinfo : EIATTR_CBANK_PARAM_SIZE
	.align		4
.L_2283:
        /*00d8*/ 	.byte	0x03, 0x19
        /*00da*/ 	.short	0x0128


	//----- nvinfo : EIATTR_PARAM_CBANK
	.align		4
        /*00dc*/ 	.byte	0x04, 0x0a
        /*00de*/ 	.short	(.L_2285 - .L_2284)
	.align		4
.L_2284:
        /*00e0*/ 	.word	index@(.nv.constant0._ZN10layer_norm22ln_bwd_finalize_kernelINS_22Kernel_traits_finalizeILj1280Ef13__nv_bfloat16S2_S2_fjLb1ELj1024ELj4ENS_18Kernel_traits_baseILj1280EfS2_S2_S2_fjLj1024EEEEELb1ELb0EEEvNS_9BwdParamsE)
        /*00e4*/ 	.short	0x0380
        /*00e6*/ 	.short	0x0128


	//----- nvinfo : EIATTR_SW_WAR
	.align		4
.L_2285:
        /*00e8*/ 	.byte	0x04, 0x36
        /*00ea*/ 	.short	(.L_2287 - .L_2286)
.L_2286:
        /*00ec*/ 	.word	0x00000008
.L_2287:


//--------------------- .nv.info._ZN10layer_norm13ln_bwd_kernelINS_13Kernel_traitsIf13__nv_bfloat16S2_S2_fjLj1280ELj1ELj4ELj1ELj16ENS_18Kernel_traits_baseILj1280EfS2_S2_S2_fjLj128EEEEELb1ELb1ELb1ELb0EEEvNS_9BwdParamsE --------------------------
	.section	.nv.info._ZN10layer_norm13ln_bwd_kernelINS_13Kernel_traitsIf13__nv_bfloat16S2_S2_fjLj1280ELj1ELj4ELj1ELj16ENS_18Kernel_traits_baseILj1280EfS2_S2_S2_fjLj128EEEEELb1ELb1ELb1ELb0EEEvNS_9BwdParamsE,"",@"SHT_CUDA_INFO"
	.sectionflags	@""
	.align	4


	//----- nvinfo : EIATTR_CUDA_API_VERSION
	.align		4
        /*0000*/ 	.byte	0x04, 0x37
        /*0002*/ 	.short	(.L_2289 - .L_2288)
.L_2288:
        /*0004*/ 	.word	0x00000082


	//----- nvinfo : EIATTR_KPARAM_INFO
	.align		4
.L_2289:
        /*0008*/ 	.byte	0x04, 0x17
        /*000a*/ 	.short	(.L_2291 - .L_2290)
.L_2290:
        /*000c*/ 	.word	0x00000000
        /*0010*/ 	.short	0x0000
        /*0012*/ 	.short	0x0000
        /*0014*/ 	.byte	0x00, 0xf0, 0xa1, 0x04


	//----- nvinfo : EIATTR_SPARSE_MMA_MASK
	.align		4
.L_2291:
        /*0018*/ 	.byte	0x03, 0x50
        /*001a*/ 	.short	0x0000


	//----- nvinfo : EIATTR_MAXREG_COUNT
	.align		4
        /*001c*/ 	.byte	0x03, 0x1b
        /*001e*/ 	.short	0x00ff


	//----- nvinfo : EIATTR_NUM_BARRIERS
	.align		4
        /*0020*/ 	.byte	0x02, 0x4c
        /*0022*/ 	.byte	0x01
	.zero		1


	//----- nvinfo : EIATTR_ANNOTATIONS
	.align		4
        /*0024*/ 	.byte	0x04, 0x55
        /*0026*/ 	.short	(.L_2293 - .L_2292)


	//   ....[0]....
.L_2292:
        /* <DEDUP_REMOVED lines=172> */


	//----- nvinfo : EIATTR_MERCURY_ISA_VERSION
	.align		4
.L_2293:
        /*0ad8*/ 	.byte	0x03, 0x5f
        /*0ada*/ 	.short	0x0101


	//----- nvinfo : EIATTR_COOP_GROUP_MASK_REGIDS
	.align		4
        /*0adc*/ 	.byte	0x04, 0x29
        /*0ade*/ 	.short	(.L_2295 - .L_2294)


	//   ....[0]....
.L_2294:
        /*0ae0*/ 	.word	0xffffffff


	//   ....[1]....
        /*0ae4*/ 	.word	0xffffffff


	//   ....[2]....
        /*0ae8*/ 	.word	0xffffffff


	//   ....[3]....
        /*0aec*/ 	.word	0xffffffff


	//   ....[4]....
        /*0af0*/ 	.word	0xffffffff


	//   ....[5]....
        /*0af4*/ 	.word	0xffffffff


	//   ....[6]....
        /*0af8*/ 	.word	0xffffffff


	//   ....[7]....
        /*0afc*/ 	.word	0xffffffff


	//   ....[8]....
        /*0b00*/ 	.word	0xffffffff


	//   ....[9]....
        /*0b04*/ 	.word	0xffffffff


	//   ....[10]....
        /*0b08*/ 	.word	0x05000002


	//   ....[11]....
        /*0b0c*/ 	.word	0x05000002


	//   ....[12]....
        /*0b10*/ 	.word	0x05000002


	//   ....[13]....
        /*0b14*/ 	.word	0x05000002


	//   ....[14]....
        /*0b18*/ 	.word	0x05000002


	//   ....[15]....
        /*0b1c*/ 	.word	0x05000002


	//   ....[16]....
        /*0b20*/ 	.word	0x05000002


	//   ....[17]....
        /*0b24*/ 	.word	0x05000002


	//   ....[18]....
        /*0b28*/ 	.word	0x05000002


	//   ....[19]....
        /*0b2c*/ 	.word	0x05000002


	//----- nvinfo : EIATTR_COOP_GROUP_INSTR_OFFSETS
	.align		4
.L_2295:
        /*0b30*/ 	.byte	0x04, 0x28
        /*0b32*/ 	.short	(.L_2297 - .L_2296)


	//   ....[0]....
.L_2296:
        /*0b34*/ 	.word	0x000041e0


	//   ....[1]....
        /*0b38*/ 	.word	0x00004200


	//   ....[2]....
        /*0b3c*/ 	.word	0x00004220


	//   ....[3]....
        /*0b40*/ 	.word	0x00004240


	//   ....[4]....
        /*0b44*/ 	.word	0x00004260


	//   ....[5]....
        /*0b48*/ 	.word	0x00004280


	//   ....[6]....
        /*0b4c*/ 	.word	0x000042a0


	//   ....[7]....
        /*0b50*/ 	.word	0x000042c0


	//   ....[8]....
        /*0b54*/ 	.word	0x000042d0


	//   ....[9]....
        /*0b58*/ 	.word	0x000042f0


	//   ....[10]....
        /*0b5c*/ 	.word	0x00014a40


	//   ....[11]....
        /*0b60*/ 	.word	0x00014ae0


	//   ....[12]....
        /*0b64*/ 	.word	0x00014b60


	//   ....[13]....
        /*0b68*/ 	.word	0x00014bd0


	//   ....[14]....
        /*0b6c*/ 	.word	0x00014c50


	//   ....[15]....
        /*0b70*/ 	.word	0x00014cc0


	//   ....[16]....
        /*0b74*/ 	.word	0x00014d40


	//   ....[17]....
        /*0b78*/ 	.word	0x00014db0


	//   ....[18]....
        /*0b7c*/ 	.word	0x00014e30


	//   ....[19]....
        /*0b80*/ 	.word	0x00014e80


	//----- nvinfo : EIATTR_VRC_CTA_INIT_COUNT
	.align		4
.L_2297:
        /*0b84*/ 	.byte	0x02, 0x4a
	.zero		1
	.zero		1


	//----- nvinfo : EIATTR_EXIT_INSTR_OFFSETS
	.align		4
        /*0b88*/ 	.byte	0x04, 0x1c
        /*0b8a*/ 	.short	(.L_2299 - .L_2298)


	//   ....[0]....
.L_2298:
        /*0b8c*/ 	.word	0x00014950


	//   ....[1]....
        /*0b90*/ 	.word	0x000149d0


	//----- nvinfo : EIATTR_MAX_THREADS
	.align		4
.L_2299:
        /*0b94*/ 	.byte	0x04, 0x05
        /*0b96*/ 	.short	(.L_2301 - .L_2300)
.L_2300:
        /*0b98*/ 	.word	0x00000080
        /*0b9c*/ 	.word	0x00000001
        /*0ba0*/ 	.word	0x00000001


	//----- nvinfo : EIATTR_CRS_STACK_SIZE
	.align		4
.L_2301:
        /*0ba4*/ 	.byte	0x04, 0x1e
        /*0ba6*/ 	.short	(.L_2303 - .L_2302)
.L_2302:
        /*0ba8*/ 	.word	0x00000000


	//----- nvinfo : EIATTR_CBANK_PARAM_SIZE
	.align		4
.L_2303:
        /*0bac*/ 	.byte	0x03, 0x19
        /*0bae*/ 	.short	0x0128


	//----- nvinfo : EIATTR_PARAM_CBANK
	.align		4
        /*0bb0*/ 	.byte	0x04, 0x0a
        /*0bb2*/ 	.short	(.L_2305 - .L_2304)
	.align		4
.L_2304:
        /*0bb4*/ 	.word	index@(.nv.constant0._ZN10layer_norm13ln_bwd_kernelINS_13Kernel_traitsIf13__nv_bfloat16S2_S2_fjLj1280ELj1ELj4ELj1ELj16ENS_18Kernel_traits_baseILj1280EfS2_S2_S2_fjLj128EEEEELb1ELb1ELb1ELb0EEEvNS_9BwdParamsE)
        /*0bb8*/ 	.short	0x0380
        /*0bba*/ 	.short	0x0128


	//----- nvinfo : EIATTR_SW_WAR
	.align		4
.L_2305:
        /*0bbc*/ 	.byte	0x04, 0x36
        /*0bbe*/ 	.short	(.L_2307 - .L_2306)
.L_2306:
        /*0bc0*/ 	.word	0x00000008
.L_2307:


//--------------------- .nv.info._ZN10layer_norm22ln_bwd_finalize_kernelINS_22Kernel_traits_finalizeILj1280Ef13__nv_bfloat16S2_S2_fjLb1ELj1024ELj4ENS_18Kernel_traits_baseILj1280EfS2_S2_S2_fjLj1024EEEEELb1ELb1EEEvNS_9BwdParamsE --------------------------
	.section	.nv.info._ZN10layer_norm22ln_bwd_finalize_kernelINS_22Kernel_traits_finalizeILj1280Ef13__nv_bfloat16S2_S2_fjLb1ELj1024ELj4ENS_18Kernel_traits_baseILj1280EfS2_S2_S2_fjLj1024EEEEELb1ELb1EEEvNS_9BwdParamsE,"",@"SHT_CUDA_INFO"
	.sectionflags	@""
	.align	4


	//----- nvinfo : EIATTR_CUDA_API_VERSION
	.align		4
        /*0000*/ 	.byte	0x04, 0x37
        /*0002*/ 	.short	(.L_2309 - .L_2308)
.L_2308:
        /*0004*/ 	.word	0x00000082


	//----- nvinfo : EIATTR_KPARAM_INFO
	.align		4
.L_2309:
        /*0008*/ 	.byte	0x04, 0x17
        /*000a*/ 	.short	(.L_2311 - .L_2310)
.L_2310:
        /*000c*/ 	.word	0x00000000
        /*0010*/ 	.short	0x0000
        /*0012*/ 	.short	0x0000
        /*0014*/ 	.byte	0x00, 0xf0, 0xa1, 0x04


	//----- nvinfo : EIATTR_SPARSE_MMA_MASK
	.align		4
.L_2311:
        /*0018*/ 	.byte	0x03, 0x50
        /*001a*/ 	.short	0x0000


	//----- nvinfo : EIATTR_MAXREG_COUNT
	.align		4
        /*001c*/ 	.byte	0x03, 0x1b
        /*001e*/ 	.short	0x0040


	//----- nvinfo : EIATTR_NUM_BARRIERS
	.align		4
        /*0020*/ 	.byte	0x02, 0x4c
        /*0022*/ 	.byte	0x01
	.zero		1


	//----- nvinfo : EIATTR_MERCURY_ISA_VERSION
	.align		4
        /*0024*/ 	.byte	0x03, 0x5f
        /*0026*/ 	.short	0x0101


	//----- nvinfo : EIATTR_COOP_GROUP_MASK_REGIDS
	.align		4
        /*0028*/ 	.byte	0x04, 0x29
        /*002a*/ 	.short	(.L_2313 - .L_2312)


	//   ....[0]....
.L_2312:
        /*002c*/ 	.word	0xffffffff


	//   ....[1]....
        /*0030*/ 	.word	0xffffffff


	//   ....[2]....
        /*0034*/ 	.word	0xffffffff


	//   ....[3]....
        /*0038*/ 	.word	0xffffffff


	//   ....[4]....
        /*003c*/ 	.word	0xffffffff


	//   ....[5]....
        /*0040*/ 	.word	0xffffffff


	//   ....[6]....
        /*0044*/ 	.word	0xffffffff


	//   ....[7]....
        /*0048*/ 	.word	0xffffffff


	//   ....[8]....
        /*004c*/ 	.word	0xffffffff


	//   ....[9]....
        /*0050*/ 	.word	0xffffffff


	//   ....[10]....
        /*0054*/ 	.word	0xffffffff


	//   ....[11]....
        /*0058*/ 	.word	0xffffffff


	//   ....[12]....
        /*005c*/ 	.word	0xffffffff


	//   ....[13]....
        /*0060*/ 	.word	0xffffffff


	//   ....[14]....
        /*0064*/ 	.word	0xffffffff


	//----- nvinfo : EIATTR_COOP_GROUP_INSTR_OFFSETS
	.align		4
.L_2313:
        /*0068*/ 	.byte	0x04, 0x28
        /*006a*/ 	.short	(.L_2315 - .L_2314)


	//   ....[0]....
.L_2314:
        /*006c*/ 	.word	0x00001090


	//   ....[1]....
        /*0070*/ 	.word	0x000010a0


	//   ....[2]....
        /*0074*/ 	.word	0x000010b0


	//   ....[3]....
        /*0078*/ 	.word	0x000010e0


	//   ....[4]....
        /*007c*/ 	.word	0x00001100


	//   ....[5]....
        /*0080*/ 	.word	0x00001110


	//   ....[6]....
        /*0084*/ 	.word	0x00001140


	//   ....[7]....
        /*0088*/ 	.word	0x00001160


	//   ....[8]....
        /*008c*/ 	.word	0x00001170


	//   ....[9]....
        /*0090*/ 	.word	0x000011a0


	//   ....[10]....
        /*0094*/ 	.word	0x000011c0


	//   ....[11]....
        /*0098*/ 	.word	0x000011d0


	//   ....[12]....
        /*009c*/ 	.word	0x00001210


	//   ....[13]....
        /*00a0*/ 	.word	0x00001230


	//   ....[14]....
        /*00a4*/ 	.word	0x00001240


	//----- nvinfo : EIATTR_VRC_CTA_INIT_COUNT
	.align		4
.L_2315:
        /*00a8*/ 	.byte	0x02, 0x4a
	.zero		1
	.zero		1


	//----- nvinfo : EIATTR_EXIT_INSTR_OFFSETS
	.align		4
        /*00ac*/ 	.byte	0x04, 0x1c
        /*00ae*/ 	.short	(.L_2317 - .L_2316)


	//   ....[0]....
.L_2316:
        /*00b0*/ 	.word	0x00000060


	//   ....[1]....
        /*00b4*/ 	.word	0x000012c0


	//   ....[2]....
        /*00b8*/ 	.word	0x000013b0


	//----- nvinfo : EIATTR_MAX_THREADS
	.align		4
.L_2317:
        /*00bc*/ 	.byte	0x04, 0x05
        /*00be*/ 	.short	(.L_2319 - .L_2318)
.L_2318:
        /*00c0*/ 	.word	0x00000400
        /*00c4*/ 	.word	0x00000001
        /*00c8*/ 	.word	0x00000001


	//----- nvinfo : EIATTR_CRS_STACK_SIZE
	.align		4
.L_2319:
        /*00cc*/ 	.byte	0x04, 0x1e
        /*00ce*/ 	.short	(.L_2321 - .L_2320)
.L_2320:
        /*00d0*/ 	.word	0x00000000


	//----- nvinfo : EIATTR_CBANK_PARAM_SIZE
	.align		4
.L_2321:
        /*00d4*/ 	.byte	0x03, 0x19
        /*00d6*/ 	.short	0x0128


	//----- nvinfo : EIATTR_PARAM_CBANK
	.align		4
        /*00d8*/ 	.byte	0x04, 0x0a
        /*00da*/ 	.short	(.L_2323 - .L_2322)
	.align		4
.L_2322:
        /*00dc*/ 	.word	index@(.nv.constant0._ZN10layer_norm22ln_bwd_finalize_kernelINS_22Kernel_traits_finalizeILj1280Ef13__nv_bfloat16S2_S2_fjLb1ELj1024ELj4ENS_18Kernel_traits_baseILj1280EfS2_S2_S2_fjLj1024EEEEELb1ELb1EEEvNS_9BwdParamsE)
        /*00e0*/ 	.short	0x0380
        /*00e2*/ 	.short	0x0128


	//----- nvinfo : EIATTR_SW_WAR
	.align		4
.L_2323:
        /*00e4*/ 	.byte	0x04, 0x36
        /*00e6*/ 	.short	(.L_2325 - .L_2324)
.L_2324:
        /*00e8*/ 	.word	0x00000008
.L_2325:


//--------------------- .nv.info._ZN10layer_norm13ln_bwd_kernelINS_13Kernel_traitsIf13__nv_bfloat16S2_S2_fjLj1280ELj1ELj4ELj1ELj16ENS_18Kernel_traits_baseILj1280EfS2_S2_S2_fjLj128EEEEELb1ELb1ELb1ELb1EEEvNS_9BwdParamsE --------------------------
	.section	.nv.info._ZN10layer_norm13ln_bwd_kernelINS_13Kernel_traitsIf13__nv_bfloat16S2_S2_fjLj1280ELj1ELj4ELj1ELj16ENS_18Kernel_traits_baseILj1280EfS2_S2_S2_fjLj128EEEEELb1ELb1ELb1ELb1EEEvNS_9BwdParamsE,"",@"SHT_CUDA_INFO"
	.sectionflags	@""
	.align	4


	//----- nvinfo : EIATTR_CUDA_API_VERSION
	.align		4
        /*0000*/ 	.byte	0x04, 0x37
        /*0002*/ 	.short	(.L_2327 - .L_2326)
.L_2326:
        /*0004*/ 	.word	0x00000082


	//----- nvinfo : EIATTR_KPARAM_INFO
	.align		4
.L_2327:
        /*0008*/ 	.byte	0x04, 0x17
        /*000a*/ 	.short	(.L_2329 - .L_2328)
.L_2328:
        /*000c*/ 	.word	0x00000000
        /*0010*/ 	.short	0x0000
        /*0012*/ 	.short	0x0000
        /*0014*/ 	.byte	0x00, 0xf0, 0xa1, 0x04


	//----- nvinfo : EIATTR_SPARSE_MMA_MASK
	.align		4
.L_2329:
        /*0018*/ 	.byte	0x03, 0x50
        /*001a*/ 	.short	0x0000


	//----- nvinfo : EIATTR_MAXREG_COUNT
	.align		4
        /*001c*/ 	.byte	0x03, 0x1b
        /*001e*/ 	.short	0x00ff


	//----- nvinfo : EIATTR_NUM_BARRIERS
	.align		4
        /*0020*/ 	.byte	0x02, 0x4c
        /*0022*/ 	.byte	0x01
	.zero		1


	//----- nvinfo : EIATTR_ANNOTATIONS
	.align		4
        /*0024*/ 	.byte	0x04, 0x55
        /*0026*/ 	.short	(.L_2331 - .L_2330)


	//   ....[0]....
.L_2330:
        /* <DEDUP_REMOVED lines=177> */


	//----- nvinfo : EIATTR_MERCURY_ISA_VERSION
	.align		4
.L_2331:
        /*0b20*/ 	.byte	0x03, 0x5f
        /*0b22*/ 	.short	0x0101


	//----- nvinfo : EIATTR_COOP_GROUP_MASK_REGIDS
	.align		4
        /*0b24*/ 	.byte	0x04, 0x29
        /*0b26*/ 	.short	(.L_2333 - .L_2332)


	//   ....[0]....
.L_2332:
        /*0b28*/ 	.word	0xffffffff


	//   ....[1]....
        /*0b2c*/ 	.word	0xffffffff


	//   ....[2]....
        /*0b30*/ 	.word	0xffffffff


	//   ....[3]....
        /*0b34*/ 	.word	0xffffffff


	//   ....[4]....
        /*0b38*/ 	.word	0xffffffff


	//   ....[5]....
        /*0b3c*/ 	.word	0xffffffff


	//   ....[6]....
        /*0b40*/ 	.word	0xffffffff


	//   ....[7]....
        /*0b44*/ 	.word	0xffffffff


	//   ....[8]....
        /*0b48*/ 	.word	0xffffffff


	//   ....[9]....
        /*0b4c*/ 	.word	0xffffffff


	//   ....[10]....
        /*0b50*/ 	.word	0x05000002


	//   ....[11]....
        /*0b54*/ 	.word	0x05000002


	//   ....[12]....
        /*0b58*/ 	.word	0x05000002


	//   ....[13]....
        /*0b5c*/ 	.word	0x05000002


	//   ....[14]....
        /*0b60*/ 	.word	0x05000002


	//   ....[15]....
        /*0b64*/ 	.word	0x05000002


	//   ....[16]....
        /*0b68*/ 	.word	0x05000002


	//   ....[17]....
        /*0b6c*/ 	.word	0x05000002


	//   ....[18]....
        /*0b70*/ 	.word	0x05000002


	//   ....[19]....
        /*0b74*/ 	.word	0x05000002


	//----- nvinfo : EIATTR_COOP_GROUP_INSTR_OFFSETS
	.align		4
.L_2333:
        /*0b78*/ 	.byte	0x04, 0x28
        /*0b7a*/ 	.short	(.L_2335 - .L_2334)


	//   ....[0]....
.L_2334:
        /*0b7c*/ 	.word	0x00003690


	//   ....[1]....
        /*0b80*/ 	.word	0x000036b0


	//   ....[2]....
        /*0b84*/ 	.word	0x000036d0


	//   ....[3]....
        /*0b88*/ 	.word	0x000036f0


	//   ....[4]....
        /*0b8c*/ 	.word	0x00003710


	//   ....[5]....
        /*0b90*/ 	.word	0x00003730


	//   ....[6]....
        /*0b94*/ 	.word	0x00003750


	//   ....[7]....
        /*0b98*/ 	.word	0x00003770


	//   ....[8]....
        /*0b9c*/ 	.word	0x00003790


	//   ....[9]....
        /*0ba0*/ 	.word	0x000037b0


	//   ....[10]....
        /*0ba4*/ 	.word	0x00013730


	//   ....[11]....
        /*0ba8*/ 	.word	0x000137d0


	//   ....[12]....
        /*0bac*/ 	.word	0x00013840


	//   ....[13]....
        /*0bb0*/ 	.word	0x000138a0


	//   ....[14]....
        /*0bb4*/ 	.word	0x00013910


	//   ....[15]....
        /*0bb8*/ 	.word	0x00013970


	//   ....[16]....
        /*0bbc*/ 	.word	0x000139e0


	//   ....[17]....
        /*0bc0*/ 	.word	0x00013a50


	//   ....[18]....
        /*0bc4*/ 	.word	0x00013ad0


	//   ....[19]....
        /*0bc8*/ 	.word	0x00013b30


	//----- nvinfo : EIATTR_VRC_CTA_INIT_COUNT
	.align		4
.L_2335:
        /*0bcc*/ 	.byte	0x02, 0x4a
	.zero		1
	.zero		1


	//----- nvinfo : EIATTR_EXIT_INSTR_OFFSETS
	.align		4
        /*0bd0*/ 	.byte	0x04, 0x1c
        /*0bd2*/ 	.short	(.L_2337 - .L_2336)


	//   ....[0]....
.L_2336:
        /*0bd4*/ 	.word	0x000136d0


	//----- nvinfo : EIATTR_MAX_THREADS
	.align		4
.L_2337:
        /*0bd8*/ 	.byte	0x04, 0x05
        /*0bda*/ 	.short	(.L_2339 - .L_2338)
.L_2338:
        /*0bdc*/ 	.word	0x00000080
        /*0be0*/ 	.word	0x00000001
        /*0be4*/ 	.word	0x00000001


	//----- nvinfo : EIATTR_CRS_STACK_SIZE
	.align		4
.L_2339:
        /*0be8*/ 	.byte	0x04, 0x1e
        /*0bea*/ 	.short	(.L_2341 - .L_2340)
.L_2340:
        /*0bec*/ 	.word	0x00000000


	//----- nvinfo : EIATTR_CBANK_PARAM_SIZE
	.align		4
.L_2341:
        /*0bf0*/ 	.byte	0x03, 0x19
        /*0bf2*/ 	.short	0x0128


	//----- nvinfo : EIATTR_PARAM_CBANK
	.align		4
        /*0bf4*/ 	.byte	0x04, 0x0a
        /*0bf6*/ 	.short	(.L_2343 - .L_2342)
	.align		4
.L_2342:
        /*0bf8*/ 	.word	index@(.nv.constant0._ZN10layer_norm13ln_bwd_kernelINS_13Kernel_traitsIf13__nv_bfloat16S2_S2_fjLj1280ELj1ELj4ELj1ELj16ENS_18Kernel_traits_baseILj1280EfS2_S2_S2_fjLj128EEEEELb1ELb1ELb1ELb1EEEvNS_9BwdParamsE)
        /*0bfc*/ 	.short	0x0380
        /*0bfe*/ 	.short	0x0128


	//----- nvinfo : EIATTR_SW_WAR
	.align		4
.L_2343:
        /*0c00*/ 	.byte	0x04, 0x36
        /*0c02*/ 	.short	(.L_2345 - .L_2344)
.L_2344:
        /*0c04*/ 	.word	0x00000008
.L_2345:


//--------------------- .nv.info._ZN10layer_norm13ln_bwd_kernelINS_13Kernel_traitsI13__nv_bfloat16S2_fS2_fjLj1280ELj1ELj4ELj1ELj16ENS_18Kernel_traits_baseILj1280ES2_S2_fS2_fjLj128EEEEELb0ELb0ELb0ELb0EEEvNS_9BwdParamsE --------------------------
	.section	.nv.info._ZN10layer_norm13ln_bwd_kernelINS_13Kernel_traitsI13__nv_bfloat16S2_fS2_fjLj1280ELj1ELj4ELj1ELj16ENS_18Kernel_traits_baseILj1280ES2_S2_fS2_fjLj128EEEEELb0ELb0ELb0ELb0EEEvNS_9BwdParamsE,"",@"SHT_CUDA_INFO"
	.sectionflags	@""
	.align	4


	//----- nvinfo : EIATTR_CUDA_API_VERSION
	.align		4
        /*0000*/ 	.byte	0x04, 0x37
        /*0002*/ 	.short	(.L_2347 - .L_2346)
.L_2346:
        /*0004*/ 	.word	0x00000082


	//----- nvinfo : EIATTR_KPARAM_INFO
	.align		4
.L_2347:
        /*0008*/ 	.byte	0x04, 0x17
        /*000a*/ 	.short	(.L_2349 - .L_2348)
.L_2348:
        /*000c*/ 	.word	0x00000000
        /*0010*/ 	.short	0x0000
        /*0012*/ 	.short	0x0000
        /*0014*/ 	.byte	0x00, 0xf0, 0xa1, 0x04


	//----- nvinfo : EIATTR_SPARSE_MMA_MASK
	.align		4
.L_2349:
        /*0018*/ 	.byte	0x03, 0x50
        /*001a*/ 	.short	0x0000


	//----- nvinfo : EIATTR_MAXREG_COUNT
	.align		4
        /*001c*/ 	.byte	0x03, 0x1b
        /*001e*/ 	.short	0x00ff


	//----- nvinfo : EIATTR_NUM_BARRIERS
	.align		4
        /*0020*/ 	.byte	0x02, 0x4c
        /*0022*/ 	.byte	0x01
	.zero		1


	//----- nvinfo : EIATTR_ANNOTATIONS
	.align		4
        /*0024*/ 	.byte	0x04, 0x55
        /*0026*/ 	.short	(.L_2351 - .L_2350)


	//   ....[0]....
.L_2350:
        /*0028*/ 	.word	0x00000001
        /*002c*/ 	.byte	0x00, 0x01, 0x00, 0x00, 0x01, 0x00, 0x00, 0x00, 0xf0, 0x05, 0x00, 0x00, 0x01, 0x00, 0x00, 0x00
        /*003c*/ 	.byte	0x30, 0x06, 0x00, 0x00, 0x01, 0x00, 0x00, 0x00, 0x70, 0x06, 0x00, 0x00, 0x01, 0x00, 0x00, 0x00
        /*004c*/ 	.byte	0xb0, 0x06, 0x00, 0x00, 0x01, 0x00, 0x00, 0x00, 0xd0, 0x09, 0x00, 0x00, 0x01, 0x00, 0x00, 0x00
        /*005c*/ 	.byte	0xd0, 0x16, 0x00, 0x00, 0x01, 0x00, 0x00, 0x00, 0xe0, 0x16, 0x00, 0x00, 0x01, 0x00, 0x00, 0x00
        /*006c*/ 	.byte	0x00, 0x17, 0x00, 0x00, 0x01, 0x00, 0x00, 0x00, 0x30, 0x19, 0x00, 0x00, 0x01, 0x00, 0x00, 0x00
        /*007c*/ 	.byte	0x70, 0x62, 0x00, 0x00


	//----- nvinfo : EIATTR_MERCURY_ISA_VERSION
	.align		4
.L_2351:
        /*0080*/ 	.byte	0x03, 0x5f
        /*0082*/ 	.short	0x0101


	//----- nvinfo : EIATTR_COOP_GROUP_MASK_REGIDS
	.align		4
        /*0084*/ 	.byte	0x04, 0x29
        /*0086*/ 	.short	(.L_2353 - .L_2352)


	//   ....[0]....
.L_2352:
        /*0088*/ 	.word	0xffffffff


	//   ....[1]....
        /*008c*/ 	.word	0xffffffff


	//   ....[2]....
        /*0090*/ 	.word	0xffffffff


	//   ....[3]....
        /*0094*/ 	.word	0xffffffff


	//   ....[4]....
        /*0098*/ 	.word	0xffffffff


	//   ....[5]....
        /*009c*/ 	.word	0xffffffff


	//   ....[6]....
        /*00a0*/ 	.word	0xffffffff


	//   ....[7]....
        /*00a4*/ 	.word	0xffffffff


	//   ....[8]....
        /*00a8*/ 	.word	0xffffffff


	//   ....[9]....
        /*00ac*/ 	.word	0xffffffff


	//   ....[10]....
        /*00b0*/ 	.word	0x050000a8


	//   ....[11]....
        /*00b4*/ 	.word	0x050000a8


	//   ....[12]....
        /*00b8*/ 	.word	0x050000a8


	//   ....[13]....
        /*00bc*/ 	.word	0x050000a8


	//   ....[14]....
        /*00c0*/ 	.word	0x050000a8


	//   ....[15]....
        /*00c4*/ 	.word	0x050000a8


	//   ....[16]....
        /*00c8*/ 	.word	0x050000a8


	//   ....[17]....
        /*00cc*/ 	.word	0x050000a8


	//   ....[18]....
        /*00d0*/ 	.word	0x050000a8


	//   ....[19]....
        /*00d4*/ 	.word	0x050000a8


	//----- nvinfo : EIATTR_COOP_GROUP_INSTR_OFFSETS
	.align		4
.L_2353:
        /*00d8*/ 	.byte	0x04, 0x28
        /*00da*/ 	.short	(.L_2355 - .L_2354)


	//   ....[0]....
.L_2354:
        /*00dc*/ 	.word	0x00002920


	//   ....[1]....
        /*00e0*/ 	.word	0x00002930


	//   ....[2]....
        /*00e4*/ 	.word	0x00002960


	//   ....[3]....
        /*00e8*/ 	.word	0x00002970


	//   ....[4]....
        /*00ec*/ 	.word	0x000029a0


	//   ....[5]....
        /*00f0*/ 	.word	0x000029b0


	//   ....[6]....
        /*00f4*/ 	.word	0x000029e0


	//   ....[7]....
        /*00f8*/ 	.word	0x000029f0


	//   ....[8]....
        /*00fc*/ 	.word	0x00002a20


	//   ....[9]....
        /*0100*/ 	.word	0x00002a30


	//   ....[10]....
        /*0104*/ 	.word	0x00007670


	//   ....[11]....
        /*0108*/ 	.word	0x00007700


	//   ....[12]....
        /*010c*/ 	.word	0x00007760


	//   ....[13]....
        /*0110*/ 	.word	0x000077c0


	//   ....[14]....
        /*0114*/ 	.word	0x00007820


	//   ....[15]....
        /*0118*/ 	.word	0x00007880


	//   ....[16]....
        /*011c*/ 	.word	0x000078e0


	//   ....[17]....
        /*0120*/ 	.word	0x00007940


	//   ....[18]....
        /*0124*/ 	.word	0x000079a0


	//   ....[19]....
        /*0128*/ 	.word	0x00007a00


	//----- nvinfo : EIATTR_VRC_CTA_INIT_COUNT
	.align		4
.L_2355:
        /*012c*/ 	.byte	0x02, 0x4a
	.zero		1
	.zero		1


	//----- nvinfo : EIATTR_EXIT_INSTR_OFFSETS
	.align		4
        /*0130*/ 	.byte	0x04, 0x1c
        /*0132*/ 	.short	(.L_2357 - .L_2356)


	//   ....[0]....
.L_2356:
        /*0134*/ 	.word	0x000075d0


	//   ....[1]....
        /*0138*/ 	.word	0x00007600


	//----- nvinfo : EIATTR_MAX_THREADS
	.align		4
.L_2357:
        /*013c*/ 	.byte	0x04, 0x05
        /*013e*/ 	.short	(.L_2359 - .L_2358)
.L_2358:
        /*0140*/ 	.word	0x00000080
        /*0144*/ 	.word	0x00000001
        /*0148*/ 	.word	0x00000001


	//----- nvinfo : EIATTR_CRS_STACK_SIZE
	.align		4
.L_2359:
        /*014c*/ 	.byte	0x04, 0x1e
        /*014e*/ 	.short	(.L_2361 - .L_2360)
.L_2360:
        /*0150*/ 	.word	0x00000000


	//----- nvinfo : EIATTR_CBANK_PARAM_SIZE
	.align		4
.L_2361:
        /*0154*/ 	.byte	0x03, 0x19
        /*0156*/ 	.short	0x0128


	//----- nvinfo : EIATTR_PARAM_CBANK
	.align		4
        /*0158*/ 	.byte	0x04, 0x0a
        /*015a*/ 	.short	(.L_2363 - .L_2362)
	.align		4
.L_2362:
        /*015c*/ 	.word	index@(.nv.constant0._ZN10layer_norm13ln_bwd_kernelINS_13Kernel_traitsI13__nv_bfloat16S2_fS2_fjLj1280ELj1ELj4ELj1ELj16ENS_18Kernel_traits_baseILj1280ES2_S2_fS2_fjLj128EEEEELb0ELb0ELb0ELb0EEEvNS_9BwdParamsE)
        /*0160*/ 	.short	0x0380
        /*0162*/ 	.short	0x0128


	//----- nvinfo : EIATTR_SW_WAR
	.align		4
.L_2363:
        /*0164*/ 	.byte	0x04, 0x36
        /*0166*/ 	.short	(.L_2365 - .L_2364)
.L_2364:
        /*0168*/ 	.word	0x00000008
.L_2365:


//--------------------- .nv.info._ZN10layer_norm13ln_bwd_kernelINS_13Kernel_traitsI13__nv_bfloat16S2_fS2_fjLj1280ELj1ELj4ELj1ELj16ENS_18Kernel_traits_baseILj1280ES2_S2_fS2_fjLj128EEEEELb0ELb0ELb0ELb1EEEvNS_9BwdParamsE --------------------------
	.section	.nv.info._ZN10layer_norm13ln_bwd_kernelINS_13Kernel_traitsI13__nv_bfloat16S2_fS2_fjLj1280ELj1ELj4ELj1ELj16ENS_18Kernel_traits_baseILj1280ES2_S2_fS2_fjLj128EEEEELb0ELb0ELb0ELb1EEEvNS_9BwdParamsE,"",@"SHT_CUDA_INFO"
	.sectionflags	@""
	.align	4


	//----- nvinfo : EIATTR_CUDA_API_VERSION
	.align		4
        /*0000*/ 	.byte	0x04, 0x37
        /*0002*/ 	.short	(.L_2367 - .L_2366)
.L_2366:
        /*0004*/ 	.word	0x00000082


	//----- nvinfo : EIATTR_KPARAM_INFO
	.align		4
.L_2367:
        /*0008*/ 	.byte	0x04, 0x17
        /*000a*/ 	.short	(.L_2369 - .L_2368)
.L_2368:
        /*000c*/ 	.word	0x00000000
        /*0010*/ 	.short	0x0000
        /*0012*/ 	.short	0x0000
        /*0014*/ 	.byte	0x00, 0xf0, 0xa1, 0x04


	//----- nvinfo : EIATTR_SPARSE_MMA_MASK
	.align		4
.L_2369:
        /*0018*/ 	.byte	0x03, 0x50
        /*001a*/ 	.short	0x0000


	//----- nvinfo : EIATTR_MAXREG_COUNT
	.align		4
        /*001c*/ 	.byte	0x03, 0x1b
        /*001e*/ 	.short	0x00ff


	//----- nvinfo : EIATTR_NUM_BARRIERS
	.align		4
        /*0020*/ 	.byte	0x02, 0x4c
        /*0022*/ 	.byte	0x01
	.zero		1


	//----- nvinfo : EIATTR_ANNOTATIONS
	.align		4
        /*0024*/ 	.byte	0x04, 0x55
        /*0026*/ 	.short	(.L_2371 - .L_2370)


	//   ....[0]....
.L_2370:
        /* <DEDUP_REMOVED lines=9> */


	//----- nvinfo : EIATTR_MERCURY_ISA_VERSION
	.align		4
.L_2371:
        /*00a8*/ 	.byte	0x03, 0x5f
        /*00aa*/ 	.short	0x0101


	//----- nvinfo : EIATTR_COOP_GROUP_MASK_REGIDS
	.align		4
        /*00ac*/ 	.byte	0x04, 0x29
        /*00ae*/ 	.short	(.L_2373 - .L_2372)


	//   ....[0]....
.L_2372:
        /*00b0*/ 	.word	0xffffffff


	//   ....[1]....
        /*00b4*/ 	.word	0xffffffff


	//   ....[2]....
        /*00b8*/ 	.word	0xffffffff


	//   ....[3]....
        /*00bc*/ 	.word	0xffffffff


	//   ....[4]....
        /*00c0*/ 	.word	0xffffffff


	//   ....[5]....
        /*00c4*/ 	.word	0xffffffff


	//   ....[6]....
        /*00c8*/ 	.word	0xffffffff


	//   ....[7]....
        /*00cc*/ 	.word	0xffffffff


	//   ....[8]....
        /*00d0*/ 	.word	0xffffffff


	//   ....[9]....
        /*00d4*/ 	.word	0xffffffff


	//   ....[10]....
        /*00d8*/ 	.word	0x050000e2


	//   ....[11]....
        /*00dc*/ 	.word	0x050000e2


	//   ....[12]....
        /*00e0*/ 	.word	0x050000e2


	//   ....[13]....
        /*00e4*/ 	.word	0x050000e2


	//   ....[14]....
        /*00e8*/ 	.word	0x050000e2


	//   ....[15]....
        /*00ec*/ 	.word	0x050000e2


	//   ....[16]....
        /*00f0*/ 	.word	0x050000e2


	//   ....[17]....
        /*00f4*/ 	.word	0x050000e2


	//   ....[18]....
        /*00f8*/ 	.word	0x050000e2


	//   ....[19]....
        /*00fc*/ 	.word	0x050000e2


	//----- nvinfo : EIATTR_COOP_GROUP_INSTR_OFFSETS
	.align		4
.L_2373:
        /*0100*/ 	.byte	0x04, 0x28
        /*0102*/ 	.short	(.L_2375 - .L_2374)


	//   ....[0]....
.L_2374:
        /*0104*/ 	.word	0x000025a0


	//   ....[1]....
        /*0108*/ 	.word	0x000025c0


	//   ....[2]....
        /*010c*/ 	.word	0x000025e0


	//   ....[3]....
        /*0110*/ 	.word	0x00002600


	//   ....[4]....
        /*0114*/ 	.word	0x00002620


	//   ....[5]....
        /*0118*/ 	.word	0x00002640


	//   ....[6]....
        /*011c*/ 	.word	0x00002660


	//   ....[7]....
        /*0120*/ 	.word	0x00002680


	//   ....[8]....
        /*0124*/ 	.word	0x00002690


	//   ....[9]....
        /*0128*/ 	.word	0x000026b0


	//   ....[10]....
        /*012c*/ 	.word	0x00006d80


	//   ....[11]....
        /*0130*/ 	.word	0x00006e10


	//   ....[12]....
        /*0134*/ 	.word	0x00006e80


	//   ....[13]....
        /*0138*/ 	.word	0x00006ee0


	//   ....[14]....
        /*013c*/ 	.word	0x00006f50


	//   ....[15]....
        /*0140*/ 	.word	0x00006fb0


	//   ....[16]....
        /*0144*/ 	.word	0x00007020


	//   ....[17]....
        /*0148*/ 	.word	0x00007080


	//   ....[18]....
        /*014c*/ 	.word	0x000070f0


	//   ....[19]....
        /*0150*/ 	.word	0x00007150


	//----- nvinfo : EIATTR_VRC_CTA_INIT_COUNT
	.align		4
.L_2375:
        /*0154*/ 	.byte	0x02, 0x4a
	.zero		1
	.zero		1


	//----- nvinfo : EIATTR_EXIT_INSTR_OFFSETS
	.align		4
        /*0158*/ 	.byte	0x04, 0x1c
        /*015a*/ 	.short	(.L_2377 - .L_2376)


	//   ....[0]....
.L_2376:
        /*015c*/ 	.word	0x00006d10


	//----- nvinfo : EIATTR_MAX_THREADS
	.align		4
.L_2377:
        /*0160*/ 	.byte	0x04, 0x05
        /*0162*/ 	.short	(.L_2379 - .L_2378)
.L_2378:
        /*0164*/ 	.word	0x00000080
        /*0168*/ 	.word	0x00000001
        /*016c*/ 	.word	0x00000001


	//----- nvinfo : EIATTR_CRS_STACK_SIZE
	.align		4
.L_2379:
        /*0170*/ 	.byte	0x04, 0x1e
        /*0172*/ 	.short	(.L_2381 - .L_2380)
.L_2380:
        /*0174*/ 	.word	0x00000000


	//----- nvinfo : EIATTR_CBANK_PARAM_SIZE
	.align		4
.L_2381:
        /*0178*/ 	.byte	0x03, 0x19
        /*017a*/ 	.short	0x0128


	//----- nvinfo : EIATTR_PARAM_CBANK
	.align		4
        /*017c*/ 	.byte	0x04, 0x0a
        /*017e*/ 	.short	(.L_2383 - .L_2382)
	.align		4
.L_2382:
        /*0180*/ 	.word	index@(.nv.constant0._ZN10layer_norm13ln_bwd_kernelINS_13Kernel_traitsI13__nv_bfloat16S2_fS2_fjLj1280ELj1ELj4ELj1ELj16ENS_18Kernel_traits_baseILj1280ES2_S2_fS2_fjLj128EEEEELb0ELb0ELb0ELb1EEEvNS_9BwdParamsE)
        /*0184*/ 	.short	0x0380
        /*0186*/ 	.short	0x0128


	//----- nvinfo : EIATTR_SW_WAR
	.align		4
.L_2383:
        /*0188*/ 	.byte	0x04, 0x36
        /*018a*/ 	.short	(.L_2385 - .L_2384)
.L_2384:
        /*018c*/ 	.word	0x00000008
.L_2385:


//--------------------- .nv.info._ZN10layer_norm13ln_bwd_kernelINS_13Kernel_traitsI13__nv_bfloat16S2_fS2_fjLj1280ELj1ELj4ELj1ELj16ENS_18Kernel_traits_baseILj1280ES2_S2_fS2_fjLj128EEEEELb0ELb0ELb1ELb0EEEvNS_9BwdParamsE --------------------------
	.section	.nv.info._ZN10layer_norm13ln_bwd_kernelINS_13Kernel_traitsI13__nv_bfloat16S2_fS2_fjLj1280ELj1ELj4ELj1ELj16ENS_18Kernel_traits_baseILj1280ES2_S2_fS2_fjLj128EEEEELb0ELb0ELb1ELb0EEEvNS_9BwdParamsE,"",@"SHT_CUDA_INFO"
	.sectionflags	@""
	.align	4


	//----- nvinfo : EIATTR_CUDA_API_VERSION
	.align		4
        /*0000*/ 	.byte	0x04, 0x37
        /*0002*/ 	.short	(.L_2387 - .L_2386)
.L_2386:
        /*0004*/ 	.word	0x00000082


	//----- nvinfo : EIATTR_KPARAM_INFO
	.align		4
.L_2387:
        /*0008*/ 	.byte	0x04, 0x17
        /*000a*/ 	.short	(.L_2389 - .L_2388)
.L_2388:
        /*000c*/ 	.word	0x00000000
        /*0010*/ 	.short	0x0000
        /*0012*/ 	.short	0x0000
        /*0014*/ 	.byte	0x00, 0xf0, 0xa1, 0x04


	//----- nvinfo : EIATTR_SPARSE_MMA_MASK
	.align		4
.L_2389:
        /*0018*/ 	.byte	0x03, 0x50
        /*001a*/ 	.short	0x0000


	//----- nvinfo : EIATTR_MAXREG_COUNT
	.align		4
        /*001c*/ 	.byte	0x03, 0x1b
        /*001e*/ 	.short	0x00ff


	//----- nvinfo : EIATTR_NUM_BARRIERS
	.align		4
        /*0020*/ 	.byte	0x02, 0x4c
        /*0022*/ 	.byte	0x01
	.zero		1


	//----- nvinfo : EIATTR_ANNOTATIONS
	.align		4
        /*0024*/ 	.byte	0x04, 0x55
        /*0026*/ 	.short	(.L_2391 - .L_2390)


	//   ....[0]....
.L_2390:
        /* <DEDUP_REMOVED lines=12> */


	//----- nvinfo : EIATTR_MERCURY_ISA_VERSION
	.align		4
.L_2391:
        /*00d8*/ 	.byte	0x03, 0x5f
        /*00da*/ 	.short	0x0101


	//----- nvinfo : EIATTR_COOP_GROUP_MASK_REGIDS
	.align		4
        /*00dc*/ 	.byte	0x04, 0x29
        /*00de*/ 	.short	(.L_2393 - .L_2392)


	//   ....[0]....
.L_2392:
        /*00e0*/ 	.word	0xffffffff


	//   ....[1]....
        /*00e4*/ 	.word	0xffffffff


	//   ....[2]....
        /*00e8*/ 	.word	0xffffffff


	//   ....[3]....
        /*00ec*/ 	.word	0xffffffff


	//   ....[4]....
        /*00f0*/ 	.word	0xffffffff


	//   ....[5]....
        /*00f4*/ 	.word	0xffffffff


	//   ....[6]....
        /*00f8*/ 	.word	0xffffffff


	//   ....[7]....
        /*00fc*/ 	.word	0xffffffff


	//   ....[8]....
        /*0100*/ 	.word	0xffffffff


	//   ....[9]....
        /*0104*/ 	.word	0xffffffff


	//   ....[10]....
        /*0108*/ 	.word	0x05000002


	//   ....[11]....
        /*010c*/ 	.word	0x05000002


	//   ....[12]....
        /*0110*/ 	.word	0x05000002


	//   ....[13]....
        /*0114*/ 	.word	0x05000002


	//   ....[14]....
        /*0118*/ 	.word	0x05000002


	//   ....[15]....
        /*011c*/ 	.word	0x05000002


	//   ....[16]....
        /*0120*/ 	.word	0x05000002


	//   ....[17]....
        /*0124*/ 	.word	0x05000002


	//   ....[18]....
        /*0128*/ 	.word	0x05000002


	//   ....[19]....
        /*012c*/ 	.word	0x05000002


	//----- nvinfo : EIATTR_COOP_GROUP_INSTR_OFFSETS
	.align		4
.L_2393:
        /*0130*/ 	.byte	0x04, 0x28
        /*0132*/ 	.short	(.L_2395 - .L_2394)


	//   ....[0]....
.L_2394:
        /*0134*/ 	.word	0x00002c70


	//   ....[1]....
        /*0138*/ 	.word	0x00002c80


	//   ....[2]....
        /*013c*/ 	.word	0x00002cb0


	//   ....[3]....
        /*0140*/ 	.word	0x00002cc0


	//   ....[4]....
        /*0144*/ 	.word	0x00002cf0


	//   ....[5]....
        /*0148*/ 	.word	0x00002d00


	//   ....[6]....
        /*014c*/ 	.word	0x00002d30


	//   ....[7]....
        /*0150*/ 	.word	0x00002d40


	//   ....[8]....
        /*0154*/ 	.word	0x00002d70


	//   ....[9]....
        /*0158*/ 	.word	0x00002d80


	//   ....[10]....
        /*015c*/ 	.word	0x0000b310


	//   ....[11]....
        /*0160*/ 	.word	0x0000b3a0


	//   ....[12]....
        /*0164*/ 	.word	0x0000b400


	//   ....[13]....
        /*0168*/ 	.word	0x0000b460


	//   ....[14]....
        /*016c*/ 	.word	0x0000b4c0


	//   ....[15]....
        /*0170*/ 	.word	0x0000b520


	//   ....[16]....
        /*0174*/ 	.word	0x0000b580


	//   ....[17]....
        /*0178*/ 	.word	0x0000b5e0


	//   ....[18]....
        /*017c*/ 	.word	0x0000b640


	//   ....[19]....
        /*0180*/ 	.word	0x0000b6a0


	//----- nvinfo : EIATTR_VRC_CTA_INIT_COUNT
	.align		4
.L_2395:
        /*0184*/ 	.byte	0x02, 0x4a
	.zero		1
	.zero		1


	//----- nvinfo : EIATTR_EXIT_INSTR_OFFSETS
	.align		4
        /*0188*/ 	.byte	0x04, 0x1c
        /*018a*/ 	.short	(.L_2397 - .L_2396)


	//   ....[0]....
.L_2396:
        /*018c*/ 	.word	0x0000b270


	//   ....[1]....
        /*0190*/ 	.word	0x0000b2a0


	//----- nvinfo : EIATTR_MAX_THREADS
	.align		4
.L_2397:
        /*0194*/ 	.byte	0x04, 0x05
        /*0196*/ 	.short	(.L_2399 - .L_2398)
.L_2398:
        /*0198*/ 	.word	0x00000080
        /*019c*/ 	.word	0x00000001
        /*01a0*/ 	.word	0x00000001


	//----- nvinfo : EIATTR_CRS_STACK_SIZE
	.align		4
.L_2399:
        /*01a4*/ 	.byte	0x04, 0x1e
        /*01a6*/ 	.short	(.L_2401 - .L_2400)
.L_2400:
        /*01a8*/ 	.word	0x00000000


	//----- nvinfo : EIATTR_CBANK_PARAM_SIZE
	.align		4
.L_2401:
        /*01ac*/ 	.byte	0x03, 0x19
        /*01ae*/ 	.short	0x0128


	//----- nvinfo : EIATTR_PARAM_CBANK
	.align		4
        /*01b0*/ 	.byte	0x04, 0x0a
        /*01b2*/ 	.short	(.L_2403 - .L_2402)
	.align		4
.L_2402:
        /*01b4*/ 	.word	index@(.nv.constant0._ZN10layer_norm13ln_bwd_kernelINS_13Kernel_traitsI13__nv_bfloat16S2_fS2_fjLj1280ELj1ELj4ELj1ELj16ENS_18Kernel_traits_baseILj1280ES2_S2_fS2_fjLj128EEEEELb0ELb0ELb1ELb0EEEvNS_9BwdParamsE)
        /*01b8*/ 	.short	0x0380
        /*01ba*/ 	.short	0x0128


	//----- nvinfo : EIATTR_SW_WAR
	.align		4
.L_2403:
        /*01bc*/ 	.byte	0x04, 0x36
        /*01be*/ 	.short	(.L_2405 - .L_2404)
.L_2404:
        /*01c0*/ 	.word	0x00000008
.L_2405:


//--------------------- .nv.info._ZN10layer_norm13ln_bwd_kernelINS_13Kernel_traitsI13__nv_bfloat16S2_fS2_fjLj1280ELj1ELj4ELj1ELj16ENS_18Kernel_traits_baseILj1280ES2_S2_fS2_fjLj128EEEEELb0ELb0ELb1ELb1EEEvNS_9BwdParamsE --------------------------
	.section	.nv.info._ZN10layer_norm13ln_bwd_kernelINS_13Kernel_traitsI13__nv_bfloat16S2_fS2_fjLj1280ELj1ELj4ELj1ELj16ENS_18Kernel_traits_baseILj1280ES2_S2_fS2_fjLj128EEEEELb0ELb0ELb1ELb1EEEvNS_9BwdParamsE,"",@"SHT_CUDA_INFO"
	.sectionflags	@""
	.align	4


	//----- nvinfo : EIATTR_CUDA_API_VERSION
	.align		4
        /*0000*/ 	.byte	0x04, 0x37
        /*0002*/ 	.short	(.L_2407 - .L_2406)
.L_2406:
        /*0004*/ 	.word	0x00000082


	//----- nvinfo : EIATTR_KPARAM_INFO
	.align		4
.L_2407:
        /*0008*/ 	.byte	0x04, 0x17
        /*000a*/ 	.short	(.L_2409 - .L_2408)
.L_2408:
        /*000c*/ 	.word	0x00000000
        /*0010*/ 	.short	0x0000
        /*0012*/ 	.short	0x0000
        /*0014*/ 	.byte	0x00, 0xf0, 0xa1, 0x04


	//----- nvinfo : EIATTR_SPARSE_MMA_MASK
	.align		4
.L_2409:
        /*0018*/ 	.byte	0x03, 0x50
        /*001a*/ 	.short	0x0000


	//----- nvinfo : EIATTR_MAXREG_COUNT
	.align		4
        /*001c*/ 	.byte	0x03, 0x1b
        /*001e*/ 	.short	0x00ff


	//----- nvinfo : EIATTR_NUM_BARRIERS
	.align		4
        /*0020*/ 	.byte	0x02, 0x4c
        /*0022*/ 	.byte	0x01
	.zero		1


	//----- nvinfo : EIATTR_MERCURY_ISA_VERSION
	.align		4
        /*0024*/ 	.byte	0x03, 0x5f
        /*0026*/ 	.short	0x0101


	//----- nvinfo : EIATTR_COOP_GROUP_MASK_REGIDS
	.align		4
        /*0028*/ 	.byte	0x04, 0x29
        /*002a*/ 	.short	(.L_2411 - .L_2410)


	//   ....[0]....
.L_2410:
        /*002c*/ 	.word	0xffffffff


	//   ....[1]....
        /*0030*/ 	.word	0xffffffff


	//   ....[2]....
        /*0034*/ 	.word	0xffffffff


	//   ....[3]....
        /*0038*/ 	.word	0xffffffff


	//   ....[4]....
        /*003c*/ 	.word	0xffffffff


	//   ....[5]....
        /*0040*/ 	.word	0xffffffff


	//   ....[6]....
        /*0044*/ 	.word	0xffffffff


	//   ....[7]....
        /*0048*/ 	.word	0xffffffff


	//   ....[8]....
        /*004c*/ 	.word	0xffffffff


	//   ....[9]....
        /*0050*/ 	.word	0xffffffff


	//   ....[10]....
        /*0054*/ 	.word	0x050000f3


	//   ....[11]....
        /*0058*/ 	.word	0x050000f3


	//   ....[12]....
        /*005c*/ 	.word	0x050000f3


	//   ....[13]....
        /*0060*/ 	.word	0x050000f3


	//   ....[14]....
        /*0064*/ 	.word	0x050000f3


	//   ....[15]....
        /*0068*/ 	.word	0x050000f3


	//   ....[16]....
        /*006c*/ 	.word	0x050000f3


	//   ....[17]....
        /*0070*/ 	.word	0x050000f3


	//   ....[18]....
        /*0074*/ 	.word	0x050000f3


	//   ....[19]....
        /*0078*/ 	.word	0x050000f3


	//----- nvinfo : EIATTR_COOP_GROUP_INSTR_OFFSETS
	.align		4
.L_2411:
        /*007c*/ 	.byte	0x04, 0x28
        /*007e*/ 	.short	(.L_2413 - .L_2412)


	//   ....[0]....
.L_2412:
        /*0080*/ 	.word	0x00002510


	//   ....[1]....
        /*0084*/ 	.word	0x00002520


	//   ....[2]....
        /*0088*/ 	.word	0x00002550


	//   ....[3]....
        /*008c*/ 	.word	0x00002560


	//   ....[4]....
        /*0090*/ 	.word	0x00002590


	//   ....[5]....
        /*0094*/ 	.word	0x000025a0


	//   ....[6]....
        /*0098*/ 	.word	0x000025d0


	//   ....[7]....
        /*009c*/ 	.word	0x000025e0


	//   ....[8]....
        /*00a0*/ 	.word	0x00002610


	//   ....[9]....
        /*00a4*/ 	.word	0x00002620


	//   ....[10]....
        /*00a8*/ 	.word	0x0000a270


	//   ....[11]....
        /*00ac*/ 	.word	0x0000a310


	//   ....[12]....
        /*00b0*/ 	.word	0x0000a370


	//   ....[13]....
        /*00b4*/ 	.word	0x0000a3d0


	//   ....[14]....
        /*00b8*/ 	.word	0x0000a440


	//   ....[15]....
        /*00bc*/ 	.word	0x0000a4a0


	//   ....[16]....
        /*00c0*/ 	.word	0x0000a510


	//   ....[17]....
        /*00c4*/ 	.word	0x0000a570


	//   ....[18]....
        /*00c8*/ 	.word	0x0000a5e0


	//   ....[19]....
        /*00cc*/ 	.word	0x0000a640


	//----- nvinfo : EIATTR_VRC_CTA_INIT_COUNT
	.align		4
.L_2413:
        /*00d0*/ 	.byte	0x02, 0x4a
	.zero		1
	.zero		1


	//----- nvinfo : EIATTR_EXIT_INSTR_OFFSETS
	.align		4
        /*00d4*/ 	.byte	0x04, 0x1c
        /*00d6*/ 	.short	(.L_2415 - .L_2414)


	//   ....[0]....
.L_2414:
        /*00d8*/ 	.word	0x0000a200


	//----- nvinfo : EIATTR_MAX_THREADS
	.align		4
.L_2415:
        /*00dc*/ 	.byte	0x04, 0x05
        /*00de*/ 	.short	(.L_2417 - .L_2416)
.L_2416:
        /*00e0*/ 	.word	0x00000080
        /*00e4*/ 	.word	0x00000001
        /*00e8*/ 	.word	0x00000001


	//----- nvinfo : EIATTR_CRS_STACK_SIZE
	.align		4
.L_2417:
        /*00ec*/ 	.byte	0x04, 0x1e
        /*00ee*/ 	.short	(.L_2419 - .L_2418)
.L_2418:
        /*00f0*/ 	.word	0x00000000


	//----- nvinfo : EIATTR_CBANK_PARAM_SIZE
	.align		4
.L_2419:
        /*00f4*/ 	.byte	0x03, 0x19
        /*00f6*/ 	.short	0x0128


	//----- nvinfo : EIATTR_PARAM_CBANK
	.align		4
        /*00f8*/ 	.byte	0x04, 0x0a
        /*00fa*/ 	.short	(.L_2421 - .L_2420)
	.align		4
.L_2420:
        /*00fc*/ 	.word	index@(.nv.constant0._ZN10layer_norm13ln_bwd_kernelINS_13Kernel_traitsI13__nv_bfloat16S2_fS2_fjLj1280ELj1ELj4ELj1ELj16ENS_18Kernel_traits_baseILj1280ES2_S2_fS2_fjLj128EEEEELb0ELb0ELb1ELb1EEEvNS_9BwdParamsE)
        /*0100*/ 	.short	0x0380
        /*0102*/ 	.short	0x0128


	//----- nvinfo : EIATTR_SW_WAR
	.align		4
.L_2421:
        /*0104*/ 	.byte	0x04, 0x36
        /*0106*/ 	.short	(.L_2423 - .L_2422)
.L_2422:
        /*0108*/ 	.word	0x00000008
.L_2423:


//--------------------- .nv.info._ZN10layer_norm13ln_bwd_kernelINS_13Kernel_traitsI13__nv_bfloat16S2_fS2_fjLj1280ELj1ELj4ELj1ELj16ENS_18Kernel_traits_baseILj1280ES2_S2_fS2_fjLj128EEEEELb0ELb1ELb0ELb0EEEvNS_9BwdParamsE --------------------------
	.section	.nv.info._ZN10layer_norm13ln_bwd_kernelINS_13Kernel_traitsI13__nv_bfloat16S2_fS2_fjLj1280ELj1ELj4ELj1ELj16ENS_18Kernel_traits_baseILj1280ES2_S2_fS2_fjLj128EEEEELb0ELb1ELb0ELb0EEEvNS_9BwdParamsE,"",@"SHT_CUDA_INFO"
	.sectionflags	@""
	.align	4


	//----- nvinfo : EIATTR_CUDA_API_VERSION
	.align		4
        /*0000*/ 	.byte	0x04, 0x37
        /*0002*/ 	.short	(.L_2425 - .L_2424)
.L_2424:
        /*0004*/ 	.word	0x00000082


	//----- nvinfo : EIATTR_KPARAM_INFO
	.align		4
.L_2425:
        /*0008*/ 	.byte	0x04, 0x17
        /*000a*/ 	.short	(.L_2427 - .L_2426)
.L_2426:
        /*000c*/ 	.word	0x00000000
        /*0010*/ 	.short	0x0000
        /*0012*/ 	.short	0x0000
        /*0014*/ 	.byte	0x00, 0xf0, 0xa1, 0x04


	//----- nvinfo : EIATTR_SPARSE_MMA_MASK
	.align		4
.L_2427:
        /*0018*/ 	.byte	0x03, 0x50
        /*001a*/ 	.short	0x0000


	//----- nvinfo : EIATTR_MAXREG_COUNT
	.align		4
        /*001c*/ 	.byte	0x03, 0x1b
        /*001e*/ 	.short	0x00ff


	//----- nvinfo : EIATTR_NUM_BARRIERS
	.align		4
        /*0020*/ 	.byte	0x02, 0x4c
        /*0022*/ 	.byte	0x01
	.zero		1


	//----- nvinfo : EIATTR_ANNOTATIONS
	.align		4
        /*0024*/ 	.byte	0x04, 0x55
        /*0026*/ 	.short	(.L_2429 - .L_2428)


	//   ....[0]....
.L_2428:
        /* <DEDUP_REMOVED lines=158> */


	//----- nvinfo : EIATTR_MERCURY_ISA_VERSION
	.align		4
.L_2429:
        /*09f0*/ 	.byte	0x03, 0x5f
        /*09f2*/ 	.short	0x0101


	//----- nvinfo : EIATTR_COOP_GROUP_MASK_REGIDS
	.align		4
        /*09f4*/ 	.byte	0x04, 0x29
        /*09f6*/ 	.short	(.L_2431 - .L_2430)


	//   ....[0]....
.L_2430:
        /*09f8*/ 	.word	0xffffffff


	//   ....[1]....
        /*09fc*/ 	.word	0xffffffff


	//   ....[2]....
        /*0a00*/ 	.word	0xffffffff


	//   ....[3]....
        /*0a04*/ 	.word	0xffffffff


	//   ....[4]....
        /*0a08*/ 	.word	0xffffffff


	//   ....[5]....
        /*0a0c*/ 	.word	0xffffffff


	//   ....[6]....
        /*0a10*/ 	.word	0xffffffff


	//   ....[7]....
        /*0a14*/ 	.word	0xffffffff


	//   ....[8]....
        /*0a18*/ 	.word	0xffffffff


	//   ....[9]....
        /*0a1c*/ 	.word	0xffffffff


	//   ....[10]....
        /*0a20*/ 	.word	0x05000013


	//   ....[11]....
        /*0a24*/ 	.word	0x05000013


	//   ....[12]....
        /*0a28*/ 	.word	0x05000013


	//   ....[13]....
        /*0a2c*/ 	.word	0x05000013


	//   ....[14]....
        /*0a30*/ 	.word	0x05000013


	//   ....[15]....
        /*0a34*/ 	.word	0x05000013


	//   ....[16]....
        /*0a38*/ 	.word	0x05000013


	//   ....[17]....
        /*0a3c*/ 	.word	0x05000013


	//   ....[18]....
        /*0a40*/ 	.word	0x05000013


	//   ....[19]....
        /*0a44*/ 	.word	0x05000013


	//----- nvinfo : EIATTR_COOP_GROUP_INSTR_OFFSETS
	.align		4
.L_2431:
        /*0a48*/ 	.byte	0x04, 0x28
        /*0a4a*/ 	.short	(.L_2433 - .L_2432)


	//   ....[0]....
.L_2432:
        /*0a4c*/ 	.word	0x00003af0


	//   ....[1]....
        /*0a50*/ 	.word	0x00003b10


	//   ....[2]....
        /*0a54*/ 	.word	0x00003b30


	//   ....[3]....
        /*0a58*/ 	.word	0x00003b50


	//   ....[4]....
        /*0a5c*/ 	.word	0x00003b70


	//   ....[5]....
        /*0a60*/ 	.word	0x00003b90


	//   ....[6]....
        /*0a64*/ 	.word	0x00003bb0


	//   ....[7]....
        /*0a68*/ 	.word	0x00003bd0


	//   ....[8]....
        /*0a6c*/ 	.word	0x00003bf0


	//   ....[9]....
        /*0a70*/ 	.word	0x00003c00


	//   ....[10]....
        /*0a74*/ 	.word	0x0000c9e0


	//   ....[11]....
        /*0a78*/ 	.word	0x0000ca80


	//   ....[12]....
        /*0a7c*/ 	.word	0x0000cb00


	//   ....[13]....
        /*0a80*/ 	.word	0x0000cb70


	//   ....[14]....
        /*0a84*/ 	.word	0x0000cbf0


	//   ....[15]....
        /*0a88*/ 	.word	0x0000cc60


	//   ....[16]....
        /*0a8c*/ 	.word	0x0000cce0


	//   ....[17]....
        /*0a90*/ 	.word	0x0000cd50


	//   ....[18]....
        /*0a94*/ 	.word	0x0000cdd0


	//   ....[19]....
        /*0a98*/ 	.word	0x0000ce20


	//----- nvinfo : EIATTR_VRC_CTA_INIT_COUNT
	.align		4
.L_2433:
        /*0a9c*/ 	.byte	0x02, 0x4a
	.zero		1
	.zero		1


	//----- nvinfo : EIATTR_EXIT_INSTR_OFFSETS
	.align		4
        /*0aa0*/ 	.byte	0x04, 0x1c
        /*0aa2*/ 	.short	(.L_2435 - .L_2434)


	//   ....[0]....
.L_2434:
        /*0aa4*/ 	.word	0x0000c8f0


	//   ....[1]....
        /*0aa8*/ 	.word	0x0000c970


	//----- nvinfo : EIATTR_MAX_THREADS
	.align		4
.L_2435:
        /*0aac*/ 	.byte	0x04, 0x05
        /*0aae*/ 	.short	(.L_2437 - .L_2436)
.L_2436:
        /*0ab0*/ 	.word	0x00000080
        /*0ab4*/ 	.word	0x00000001
        /*0ab8*/ 	.word	0x00000001


	//----- nvinfo : EIATTR_CRS_STACK_SIZE
	.align		4
.L_2437:
        /*0abc*/ 	.byte	0x04, 0x1e
        /*0abe*/ 	.short	(.L_2439 - .L_2438)
.L_2438:
        /*0ac0*/ 	.word	0x00000000


	//----- nvinfo : EIATTR_CBANK_PARAM_SIZE
	.align		4
.L_2439:
        /*0ac4*/ 	.byte	0x03, 0x19
        /*0ac6*/ 	.short	0x0128


	//----- nvinfo : EIATTR_PARAM_CBANK
	.align		4
        /*0ac8*/ 	.byte	0x04, 0x0a
        /*0aca*/ 	.short	(.L_2441 - .L_2440)
	.align		4
.L_2440:
        /*0acc*/ 	.word	index@(.nv.constant0._ZN10layer_norm13ln_bwd_kernelINS_13Kernel_traitsI13__nv_bfloat16S2_fS2_fjLj1280ELj1ELj4ELj1ELj16ENS_18Kernel_traits_baseILj1280ES2_S2_fS2_fjLj128EEEEELb0ELb1ELb0ELb0EEEvNS_9BwdParamsE)
        /*0ad0*/ 	.short	0x0380
        /*0ad2*/ 	.short	0x0128


	//----- nvinfo : EIATTR_SW_WAR
	.align		4
.L_2441:
        /*0ad4*/ 	.byte	0x04, 0x36
        /*0ad6*/ 	.short	(.L_2443 - .L_2442)
.L_2442:
        /*0ad8*/ 	.word	0x00000008
.L_2443:


//--------------------- .nv.info._ZN10layer_norm13ln_bwd_kernelINS_13Kernel_traitsI13__nv_bfloat16S2_fS2_fjLj1280ELj1ELj4ELj1ELj16ENS_18Kernel_traits_baseILj1280ES2_S2_fS2_fjLj128EEEEELb0ELb1ELb0ELb1EEEvNS_9BwdParamsE --------------------------
	.section	.nv.info._ZN10layer_norm13ln_bwd_kernelINS_13Kernel_traitsI13__nv_bfloat16S2_fS2_fjLj1280ELj1ELj4ELj1ELj16ENS_18Kernel_traits_baseILj1280ES2_S2_fS2_fjLj128EEEEELb0ELb1ELb0ELb1EEEvNS_9BwdParamsE,"",@"SHT_CUDA_INFO"
	.sectionflags	@""
	.align	4


	//----- nvinfo : EIATTR_CUDA_API_VERSION
	.align		4
        /*0000*/ 	.byte	0x04, 0x37
        /*0002*/ 	.short	(.L_2445 - .L_2444)
.L_2444:
        /*0004*/ 	.word	0x00000082


	//----- nvinfo : EIATTR_KPARAM_INFO
	.align		4
.L_2445:
        /*0008*/ 	.byte	0x04, 0x17
        /*000a*/ 	.short	(.L_2447 - .L_2446)
.L_2446:
        /*000c*/ 	.word	0x00000000
        /*0010*/ 	.short	0x0000
        /*0012*/ 	.short	0x0000
        /*0014*/ 	.byte	0x00, 0xf0, 0xa1, 0x04


	//----- nvinfo : EIATTR_SPARSE_MMA_MASK
	.align		4
.L_2447:
        /*0018*/ 	.byte	0x03, 0x50
        /*001a*/ 	.short	0x0000


	//----- nvinfo : EIATTR_MAXREG_COUNT
	.align		4
        /*001c*/ 	.byte	0x03, 0x1b
        /*001e*/ 	.short	0x00ff


	//----- nvinfo : EIATTR_NUM_BARRIERS
	.align		4
        /*0020*/ 	.byte	0x02, 0x4c
        /*0022*/ 	.byte	0x01
	.zero		1


	//----- nvinfo : EIATTR_ANNOTATIONS
	.align		4
        /*0024*/ 	.byte	0x04, 0x55
        /*0026*/ 	.short	(.L_2449 - .L_2448)


	//   ....[0]....
.L_2448:
        /* <DEDUP_REMOVED lines=145> */


	//----- nvinfo : EIATTR_MERCURY_ISA_VERSION
	.align		4
.L_2449:
        /*0928*/ 	.byte	0x03, 0x5f
        /*092a*/ 	.short	0x0101


	//----- nvinfo : EIATTR_COOP_GROUP_MASK_REGIDS
	.align		4
        /*092c*/ 	.byte	0x04, 0x29
        /*092e*/ 	.short	(.L_2451 - .L_2450)


	//   ....[0]....
.L_2450:
        /*0930*/ 	.word	0xffffffff


	//   ....[1]....
        /*0934*/ 	.word	0xffffffff


	//   ....[2]....
        /*0938*/ 	.word	0xffffffff


	//   ....[3]....
        /*093c*/ 	.word	0xffffffff


	//   ....[4]....
        /*0940*/ 	.word	0xffffffff


	//   ....[5]....
        /*0944*/ 	.word	0xffffffff


	//   ....[6]....
        /*0948*/ 	.word	0xffffffff


	//   ....[7]....
        /*094c*/ 	.word	0xffffffff


	//   ....[8]....
        /*0950*/ 	.word	0xffffffff


	//   ....[9]....
        /*0954*/ 	.word	0xffffffff


	//   ....[10]....
        /*0958*/ 	.word	0x05000067


	//   ....[11]....
        /*095c*/ 	.word	0x05000067


	//   ....[12]....
        /*0960*/ 	.word	0x05000067


	//   ....[13]....
        /*0964*/ 	.word	0x05000067


	//   ....[14]....
        /*0968*/ 	.word	0x05000067


	//   ....[15]....
        /*096c*/ 	.word	0x05000067


	//   ....[16]....
        /*0970*/ 	.word	0x05000067


	//   ....[17]....
        /*0974*/ 	.word	0x05000067


	//   ....[18]....
        /*0978*/ 	.word	0x05000067


	//   ....[19]....
        /*097c*/ 	.word	0x05000067


	//----- nvinfo : EIATTR_COOP_GROUP_INSTR_OFFSETS
	.align		4
.L_2451:
        /*0980*/ 	.byte	0x04, 0x28
        /*0982*/ 	.short	(.L_2453 - .L_2452)


	//   ....[0]....
.L_2452:
        /*0984*/ 	.word	0x00003430


	//   ....[1]....
        /*0988*/ 	.word	0x00003450


	//   ....[2]....
        /*098c*/ 	.word	0x00003470


	//   ....[3]....
        /*0990*/ 	.word	0x00003490


	//   ....[4]....
        /*0994*/ 	.word	0x000034b0


	//   ....[5]....
        /*0998*/ 	.word	0x000034d0


	//   ....[6]....
        /*099c*/ 	.word	0x000034f0


	//   ....[7]....
        /*09a0*/ 	.word	0x00003510


	//   ....[8]....
        /*09a4*/ 	.word	0x00003520


	//   ....[9]....
        /*09a8*/ 	.word	0x00003540


	//   ....[10]....
        /*09ac*/ 	.word	0x0000ba30


	//   ....[11]....
        /*09b0*/ 	.word	0x0000bac0


	//   ....[12]....
        /*09b4*/ 	.word	0x0000bb20


	//   ....[13]....
        /*09b8*/ 	.word	0x0000bb70


	//   ....[14]....
        /*09bc*/ 	.word	0x0000bbd0


	//   ....[15]....
        /*09c0*/ 	.word	0x0000bc20


	//   ....[16]....
        /*09c4*/ 	.word	0x0000bc80


	//   ....[17]....
        /*09c8*/ 	.word	0x0000bcd0


	//   ....[18]....
        /*09cc*/ 	.word	0x0000bd30


	//   ....[19]....
        /*09d0*/ 	.word	0x0000bd80


	//----- nvinfo : EIATTR_VRC_CTA_INIT_COUNT
	.align		4
.L_2453:
        /*09d4*/ 	.byte	0x02, 0x4a
	.zero		1
	.zero		1


	//----- nvinfo : EIATTR_EXIT_INSTR_OFFSETS
	.align		4
        /*09d8*/ 	.byte	0x04, 0x1c
        /*09da*/ 	.short	(.L_2455 - .L_2454)


	//   ....[0]....
.L_2454:
        /*09dc*/ 	.word	0x0000b9c0


	//----- nvinfo : EIATTR_MAX_THREADS
	.align		4
.L_2455:
        /*09e0*/ 	.byte	0x04, 0x05
        /*09e2*/ 	.short	(.L_2457 - .L_2456)
.L_2456:
        /*09e4*/ 	.word	0x00000080
        /*09e8*/ 	.word	0x00000001
        /*09ec*/ 	.word	0x00000001


	//----- nvinfo : EIATTR_CRS_STACK_SIZE
	.align		4
.L_2457:
        /*09f0*/ 	.byte	0x04, 0x1e
        /*09f2*/ 	.short	(.L_2459 - .L_2458)
.L_2458:
        /*09f4*/ 	.word	0x00000000


	//----- nvinfo : EIATTR_CBANK_PARAM_SIZE
	.align		4
.L_2459:
        /*09f8*/ 	.byte	0x03, 0x19
        /*09fa*/ 	.short	0x0128


	//----- nvinfo : EIATTR_PARAM_CBANK
	.align		4
        /*09fc*/ 	.byte	0x04, 0x0a
        /*09fe*/ 	.short	(.L_2461 - .L_2460)
	.align		4
.L_2460:
        /*0a00*/ 	.word	index@(.nv.constant0._ZN10layer_norm13ln_bwd_kernelINS_13Kernel_traitsI13__nv_bfloat16S2_fS2_fjLj1280ELj1ELj4ELj1ELj16ENS_18Kernel_traits_baseILj1280ES2_S2_fS2_fjLj128EEEEELb0ELb1ELb0ELb1EEEvNS_9BwdParamsE)
        /*0a04*/ 	.short	0x0380
        /*0a06*/ 	.short	0x0128


	//----- nvinfo : EIATTR_SW_WAR
	.align		4
.L_2461:
        /*0a08*/ 	.byte	0x04, 0x36
        /*0a0a*/ 	.short	(.L_2463 - .L_2462)
.L_2462:
        /*0a0c*/ 	.word	0x00000008
.L_2463:


//--------------------- .nv.info._ZN10layer_norm13ln_bwd_kernelINS_13Kernel_traitsI13__nv_bfloat16S2_fS2_fjLj1280ELj1ELj4ELj1ELj16ENS_18Kernel_traits_baseILj1280ES2_S2_fS2_fjLj128EEEEELb0ELb1ELb1ELb0EEEvNS_9BwdParamsE --------------------------
	.section	.nv.info._ZN10layer_norm13ln_bwd_kernelINS_13Kernel_traitsI13__nv_bfloat16S2_fS2_fjLj1280ELj1ELj4ELj1ELj16ENS_18Kernel_traits_baseILj1280ES2_S2_fS2_fjLj128EEEEELb0ELb1ELb1ELb0EEEvNS_9BwdParamsE,"",@"SHT_CUDA_INFO"
	.sectionflags	@""
	.align	4


	//----- nvinfo : EIATTR_CUDA_API_VERSION
	.align		4
        /*0000*/ 	.byte	0x04, 0x37
        /*0002*/ 	.short	(.L_2465 - .L_2464)
.L_2464:
        /*0004*/ 	.word	0x00000082


	//----- nvinfo : EIATTR_KPARAM_INFO
	.align		4
.L_2465:
        /*0008*/ 	.byte	0x04, 0x17
        /*000a*/ 	.short	(.L_2467 - .L_2466)
.L_2466:
        /*000c*/ 	.word	0x00000000
        /*0010*/ 	.short	0x0000
        /*0012*/ 	.short	0x0000
        /*0014*/ 	.byte	0x00, 0xf0, 0xa1, 0x04


	//----- nvinfo : EIATTR_SPARSE_MMA_MASK
	.align		4
.L_2467:
        /*0018*/ 	.byte	0x03, 0x50
        /*001a*/ 	.short	0x0000


	//----- nvinfo : EIATTR_MAXREG_COUNT
	.align		4
        /*001c*/ 	.byte	0x03, 0x1b
        /*001e*/ 	.short	0x00ff


	//----- nvinfo : EIATTR_NUM_BARRIERS
	.align		4
        /*0020*/ 	.byte	0x02, 0x4c
        /*0022*/ 	.byte	0x01
	.zero		1


	//----- nvinfo : EIATTR_ANNOTATIONS
	.align		4
        /*0024*/ 	.byte	0x04, 0x55
        /*0026*/ 	.short	(.L_2469 - .L_2468)


	//   ....[0]....
.L_2468:
        /* <DEDUP_REMOVED lines=211> */


	//----- nvinfo : EIATTR_MERCURY_ISA_VERSION
	.align		4
.L_2469:
        /*0d48*/ 	.byte	0x03, 0x5f
        /*0d4a*/ 	.short	0x0101


	//----- nvinfo : EIATTR_COOP_GROUP_MASK_REGIDS
	.align		4
        /*0d4c*/ 	.byte	0x04, 0x29
        /*0d4e*/ 	.short	(.L_2471 - .L_2470)


	//   ....[0]....
.L_2470:
        /*0d50*/ 	.word	0xffffffff


	//   ....[1]....
        /*0d54*/ 	.word	0xffffffff


	//   ....[2]....
        /*0d58*/ 	.word	0xffffffff


	//   ....[3]....
        /*0d5c*/ 	.word	0xffffffff


	//   ....[4]....
        /*0d60*/ 	.word	0xffffffff


	//   ....[5]....
        /*0d64*/ 	.word	0xffffffff


	//   ....[6]....
        /*0d68*/ 	.word	0xffffffff


	//   ....[7]....
        /*0d6c*/ 	.word	0xffffffff


	//   ....[8]....
        /*0d70*/ 	.word	0xffffffff


	//   ....[9]....
        /*0d74*/ 	.word	0xffffffff


	//   ....[10]....
        /*0d78*/ 	.word	0x05000002


	//   ....[11]....
        /*0d7c*/ 	.word	0x05000002


	//   ....[12]....
        /*0d80*/ 	.word	0x05000002


	//   ....[13]....
        /*0d84*/ 	.word	0x05000002


	//   ....[14]....
        /*0d88*/ 	.word	0x05000002


	//   ....[15]....
        /*0d8c*/ 	.word	0x05000002


	//   ....[16]....
        /*0d90*/ 	.word	0x05000002


	//   ....[17]....
        /*0d94*/ 	.word	0x05000002


	//   ....[18]....
        /*0d98*/ 	.word	0x05000002


	//   ....[19]....
        /*0d9c*/ 	.word	0x05000002


	//----- nvinfo : EIATTR_COOP_GROUP_INSTR_OFFSETS
	.align		4
.L_2471:
        /*0da0*/ 	.byte	0x04, 0x28
        /*0da2*/ 	.short	(.L_2473 - .L_2472)


	//   ....[0]....
.L_2472:
        /*0da4*/ 	.word	0x00003fd0


	//   ....[1]....
        /*0da8*/ 	.word	0x00003ff0


	//   ....[2]....
        /*0dac*/ 	.word	0x00004010


	//   ....[3]....
        /*0db0*/ 	.word	0x00004030


	//   ....[4]....
        /*0db4*/ 	.word	0x00004050


	//   ....[5]....
        /*0db8*/ 	.word	0x00004070


	//   ....[6]....
        /*0dbc*/ 	.word	0x00004090


	//   ....[7]....
        /*0dc0*/ 	.word	0x000040b0


	//   ....[8]....
        /*0dc4*/ 	.word	0x000040c0


	//   ....[9]....
        /*0dc8*/ 	.word	0x000040e0


	//   ....[10]....
        /*0dcc*/ 	.word	0x00010a80


	//   ....[11]....
        /*0dd0*/ 	.word	0x00010b20


	//   ....[12]....
        /*0dd4*/ 	.word	0x00010ba0


	//   ....[13]....
        /*0dd8*/ 	.word	0x00010c10


	//   ....[14]....
        /*0ddc*/ 	.word	0x00010c90


	//   ....[15]....
        /*0de0*/ 	.word	0x00010d00


	//   ....[16]....
        /*0de4*/ 	.word	0x00010d80


	//   ....[17]....
        /*0de8*/ 	.word	0x00010df0


	//   ....[18]....
        /*0dec*/ 	.word	0x00010e70


	//   ....[19]....
        /*0df0*/ 	.word	0x00010ec0


	//----- nvinfo : EIATTR_VRC_CTA_INIT_COUNT
	.align		4
.L_2473:
        /*0df4*/ 	.byte	0x02, 0x4a
	.zero		1
	.zero		1


	//----- nvinfo : EIATTR_EXIT_INSTR_OFFSETS
	.align		4
        /*0df8*/ 	.byte	0x04, 0x1c
        /*0dfa*/ 	.short	(.L_2475 - .L_2474)


	//   ....[0]....
.L_2474:
        /*0dfc*/ 	.word	0x00010990


	//   ....[1]....
        /*0e00*/ 	.word	0x00010a10


	//----- nvinfo : EIATTR_MAX_THREADS
	.align		4
.L_2475:
        /*0e04*/ 	.byte	0x04, 0x05
        /*0e06*/ 	.short	(.L_2477 - .L_2476)
.L_2476:
        /*0e08*/ 	.word	0x00000080
        /*0e0c*/ 	.word	0x00000001
        /*0e10*/ 	.word	0x00000001


	//----- nvinfo : EIATTR_CRS_STACK_SIZE
	.align		4
.L_2477:
        /*0e14*/ 	.byte	0x04, 0x1e
        /*0e16*/ 	.short	(.L_2479 - .L_2478)
.L_2478:
        /*0e18*/ 	.word	0x00000000


	//----- nvinfo : EIATTR_CBANK_PARAM_SIZE
	.align		4
.L_2479:
        /*0e1c*/ 	.byte	0x03, 0x19
        /*0e1e*/ 	.short	0x0128


	//----- nvinfo : EIATTR_PARAM_CBANK
	.align		4
        /*0e20*/ 	.byte	0x04, 0x0a
        /*0e22*/ 	.short	(.L_2481 - .L_2480)
	.align		4
.L_2480:
        /*0e24*/ 	.word	index@(.nv.constant0._ZN10layer_norm13ln_bwd_kernelINS_13Kernel_traitsI13__nv_bfloat16S2_fS2_fjLj1280ELj1ELj4ELj1ELj16ENS_18Kernel_traits_baseILj1280ES2_S2_fS2_fjLj128EEEEELb0ELb1ELb1ELb0EEEvNS_9BwdParamsE)
        /*0e28*/ 	.short	0x0380
        /*0e2a*/ 	.short	0x0128


	//----- nvinfo : EIATTR_SW_WAR
	.align		4
.L_2481:
        /*0e2c*/ 	.byte	0x04, 0x36
        /*0e2e*/ 	.short	(.L_2483 - .L_2482)
.L_2482:
        /*0e30*/ 	.word	0x00000008
.L_2483:


//--------------------- .nv.info._ZN10layer_norm13ln_bwd_kernelINS_13Kernel_traitsI13__nv_bfloat16S2_fS2_fjLj1280ELj1ELj4ELj1ELj16ENS_18Kernel_traits_baseILj1280ES2_S2_fS2_fjLj128EEEEELb0ELb1ELb1ELb1EEEvNS_9BwdParamsE --------------------------
	.section	.nv.info._ZN10layer_norm13ln_bwd_kernelINS_13Kernel_traitsI13__nv_bfloat16S2_fS2_fjLj1280ELj1ELj4ELj1ELj16ENS_18Kernel_traits_baseILj1280ES2_S2_fS2_fjLj128EEEEELb0ELb1ELb1ELb1EEEvNS_9BwdParamsE,"",@"SHT_CUDA_INFO"
	.sectionflags	@""
	.align	4


	//----- nvinfo : EIATTR_CUDA_API_VERSION
	.align		4
        /*0000*/ 	.byte	0x04, 0x37
        /*0002*/ 	.short	(.L_2485 - .L_2484)
.L_2484:
        /*0004*/ 	.word	0x00000082


	//----- nvinfo : EIATTR_KPARAM_INFO
	.align		4
.L_2485:
        /*0008*/ 	.byte	0x04, 0x17
        /*000a*/ 	.short	(.L_2487 - .L_2486)
.L_2486:
        /*000c*/ 	.word	0x00000000
        /*0010*/ 	.short	0x0000
        /*0012*/ 	.short	0x0000
        /*0014*/ 	.byte	0x00, 0xf0, 0xa1, 0x04


	//----- nvinfo : EIATTR_SPARSE_MMA_MASK
	.align		4
.L_2487:
        /*0018*/ 	.byte	0x03, 0x50
        /*001a*/ 	.short	0x0000


	//----- nvinfo : EIATTR_MAXREG_COUNT
	.align		4
        /*001c*/ 	.byte	0x03, 0x1b
        /*001e*/ 	.short	0x00ff


	//----- nvinfo : EIATTR_NUM_BARRIERS
	.align		4
        /*0020*/ 	.byte	0x02, 0x4c
        /*0022*/ 	.byte	0x01
	.zero		1


	//----- nvinfo : EIATTR_ANNOTATIONS
	.align		4
        /*0024*/ 	.byte	0x04, 0x55
        /*0026*/ 	.short	(.L_2489 - .L_2488)


	//   ....[0]....
.L_2488:
        /* <DEDUP_REMOVED lines=162> */


	//----- nvinfo : EIATTR_MERCURY_ISA_VERSION
	.align		4
.L_2489:
        /*0a38*/ 	.byte	0x03, 0x5f
        /*0a3a*/ 	.short	0x0101


	//----- nvinfo : EIATTR_COOP_GROUP_MASK_REGIDS
	.align		4
        /*0a3c*/ 	.byte	0x04, 0x29
        /*0a3e*/ 	.short	(.L_2491 - .L_2490)


	//   ....[0]....
.L_2490:
        /*0a40*/ 	.word	0xffffffff


	//   ....[1]....
        /*0a44*/ 	.word	0xffffffff


	//   ....[2]....
        /*0a48*/ 	.word	0xffffffff


	//   ....[3]....
        /*0a4c*/ 	.word	0xffffffff


	//   ....[4]....
        /*0a50*/ 	.word	0xffffffff


	//   ....[5]....
        /*0a54*/ 	.word	0xffffffff


	//   ....[6]....
        /*0a58*/ 	.word	0xffffffff


	//   ....[7]....
        /*0a5c*/ 	.word	0xffffffff


	//   ....[8]....
        /*0a60*/ 	.word	0xffffffff


	//   ....[9]....
        /*0a64*/ 	.word	0xffffffff


	//   ....[10]....
        /*0a68*/ 	.word	0x050000f8


	//   ....[11]....
        /*0a6c*/ 	.word	0x050000f8


	//   ....[12]....
        /*0a70*/ 	.word	0x050000f8


	//   ....[13]....
        /*0a74*/ 	.word	0x050000f8


	//   ....[14]....
        /*0a78*/ 	.word	0x050000f8


	//   ....[15]....
        /*0a7c*/ 	.word	0x050000f8


	//   ....[16]....
        /*0a80*/ 	.word	0x050000f8


	//   ....[17]....
        /*0a84*/ 	.word	0x050000f8


	//   ....[18]....
        /*0a88*/ 	.word	0x050000f8


	//   ....[19]....
        /*0a8c*/ 	.word	0x050000f8


	//----- nvinfo : EIATTR_COOP_GROUP_INSTR_OFFSETS
	.align		4
.L_2491:
        /*0a90*/ 	.byte	0x04, 0x28
        /*0a92*/ 	.short	(.L_2493 - .L_2492)


	//   ....[0]....
.L_2492:
        /*0a94*/ 	.word	0x000034c0


	//   ....[1]....
        /*0a98*/ 	.word	0x000034e0


	//   ....[2]....
        /*0a9c*/ 	.word	0x00003500


	//   ....[3]....
        /*0aa0*/ 	.word	0x00003520


	//   ....[4]....
        /*0aa4*/ 	.word	0x00003540


	//   ....[5]....
        /*0aa8*/ 	.word	0x00003560


	//   ....[6]....
        /*0aac*/ 	.word	0x00003580


	//   ....[7]....
        /*0ab0*/ 	.word	0x000035a0


	//   ....[8]....
        /*0ab4*/ 	.word	0x000035b0


	//   ....[9]....
        /*0ab8*/ 	.word	0x000035e0


	//   ....[10]....
        /*0abc*/ 	.word	0x0000ef00


	//   ....[11]....
        /*0ac0*/ 	.word	0x0000efa0


	//   ....[12]....
        /*0ac4*/ 	.word	0x0000f010


	//   ....[13]....
        /*0ac8*/ 	.word	0x0000f070


	//   ....[14]....
        /*0acc*/ 	.word	0x0000f0e0


	//   ....[15]....
        /*0ad0*/ 	.word	0x0000f140


	//   ....[16]....
        /*0ad4*/ 	.word	0x0000f1b0


	//   ....[17]....
        /*0ad8*/ 	.word	0x0000f210


	//   ....[18]....
        /*0adc*/ 	.word	0x0000f280


	//   ....[19]....
        /*0ae0*/ 	.word	0x0000f2d0


	//----- nvinfo : EIATTR_VRC_CTA_INIT_COUNT
	.align		4
.L_2493:
        /*0ae4*/ 	.byte	0x02, 0x4a
	.zero		1
	.zero		1


	//----- nvinfo : EIATTR_EXIT_INSTR_OFFSETS
	.align		4
        /*0ae8*/ 	.byte	0x04, 0x1c
        /*0aea*/ 	.short	(.L_2495 - .L_2494)


	//   ....[0]....
.L_2494:
        /*0aec*/ 	.word	0x0000eea0


	//----- nvinfo : EIATTR_MAX_THREADS
	.align		4
.L_2495:
        /*0af0*/ 	.byte	0x04, 0x05
        /*0af2*/ 	.short	(.L_2497 - .L_2496)
.L_2496:
        /*0af4*/ 	.word	0x00000080
        /*0af8*/ 	.word	0x00000001
        /*0afc*/ 	.word	0x00000001


	//----- nvinfo : EIATTR_CRS_STACK_SIZE
	.align		4
.L_2497:
        /*0b00*/ 	.byte	0x04, 0x1e
        /*0b02*/ 	.short	(.L_2499 - .L_2498)
.L_2498:
        /*0b04*/ 	.word	0x00000000


	//----- nvinfo : EIATTR_CBANK_PARAM_SIZE
	.align		4
.L_2499:
        /*0b08*/ 	.byte	0x03, 0x19
        /*0b0a*/ 	.short	0x0128


	//----- nvinfo : EIATTR_PARAM_CBANK
	.align		4
        /*0b0c*/ 	.byte	0x04, 0x0a
        /*0b0e*/ 	.short	(.L_2501 - .L_2500)
	.align		4
.L_2500:
        /*0b10*/ 	.word	index@(.nv.constant0._ZN10layer_norm13ln_bwd_kernelINS_13Kernel_traitsI13__nv_bfloat16S2_fS2_fjLj1280ELj1ELj4ELj1ELj16ENS_18Kernel_traits_baseILj1280ES2_S2_fS2_fjLj128EEEEELb0ELb1ELb1ELb1EEEvNS_9BwdParamsE)
        /*0b14*/ 	.short	0x0380
        /*0b16*/ 	.short	0x0128


	//----- nvinfo : EIATTR_SW_WAR
	.align		4
.L_2501:
        /*0b18*/ 	.byte	0x04, 0x36
        /*0b1a*/ 	.short	(.L_2503 - .L_2502)
.L_2502:
        /*0b1c*/ 	.word	0x00000008
.L_2503:


//--------------------- .nv.info._ZN10layer_norm13ln_bwd_kernelINS_13Kernel_traitsI13__nv_bfloat16S2_fS2_fjLj1280ELj1ELj4ELj1ELj16ENS_18Kernel_traits_baseILj1280ES2_S2_fS2_fjLj128EEEEELb1ELb0ELb0ELb0EEEvNS_9BwdParamsE --------------------------
	.section	.nv.info._ZN10layer_norm13ln_bwd_kernelINS_13Kernel_traitsI13__nv_bfloat16S2_fS2_fjLj1280ELj1ELj4ELj1ELj16ENS_18Kernel_traits_baseILj1280ES2_S2_fS2_fjLj128EEEEELb1ELb0ELb0ELb0EEEvNS_9BwdParamsE,"",@"SHT_CUDA_INFO"
	.sectionflags	@""
	.align	4


	//----- nvinfo : EIATTR_CUDA_API_VERSION
	.align		4
        /*0000*/ 	.byte	0x04, 0x37
        /*0002*/ 	.short	(.L_2505 - .L_2504)
.L_2504:
        /*0004*/ 	.word	0x00000082


	//----- nvinfo : EIATTR_KPARAM_INFO
	.align		4
.L_2505:
        /*0008*/ 	.byte	0x04, 0x17
        /*000a*/ 	.short	(.L_2507 - .L_2506)
.L_2506:
        /*000c*/ 	.word	0x00000000
        /*0010*/ 	.short	0x0000
        /*0012*/ 	.short	0x0000
        /*0014*/ 	.byte	0x00, 0xf0, 0xa1, 0x04


	//----- nvinfo : EIATTR_SPARSE_MMA_MASK
	.align		4
.L_2507:
        /*0018*/ 	.byte	0x03, 0x50
        /*001a*/ 	.short	0x0000


	//----- nvinfo : EIATTR_MAXREG_COUNT
	.align		4
        /*001c*/ 	.byte	0x03, 0x1b
        /*001e*/ 	.short	0x00ff


	//----- nvinfo : EIATTR_NUM_BARRIERS
	.align		4
        /*0020*/ 	.byte	0x02, 0x4c
        /*0022*/ 	.byte	0x01
	.zero		1


	//----- nvinfo : EIATTR_ANNOTATIONS
	.align		4
        /*0024*/ 	.byte	0x04, 0x55
        /*0026*/ 	.short	(.L_2509 - .L_2508)


	//   ....[0]....
.L_2508:
        /* <DEDUP_REMOVED lines=19> */


	//----- nvinfo : EIATTR_MERCURY_ISA_VERSION
	.align		4
.L_2509:
        /*0140*/ 	.byte	0x03, 0x5f
        /*0142*/ 	.short	0x0101


	//----- nvinfo : EIATTR_COOP_GROUP_MASK_REGIDS
	.align		4
        /*0144*/ 	.byte	0x04, 0x29
        /*0146*/ 	.short	(.L_2511 - .L_2510)


	//   ....[0]....
.L_2510:
        /*0148*/ 	.word	0xffffffff


	//   ....[1]....
        /*014c*/ 	.word	0xffffffff


	//   ....[2]....
        /*0150*/ 	.word	0xffffffff


	//   ....[3]....
        /*0154*/ 	.word	0xffffffff


	//   ....[4]....
        /*0158*/ 	.word	0xffffffff


	//   ....[5]....
        /*015c*/ 	.word	0xffffffff


	//   ....[6]....
        /*0160*/ 	.word	0xffffffff


	//   ....[7]....
        /*0164*/ 	.word	0xffffffff


	//   ....[8]....
        /*0168*/ 	.word	0xffffffff


	//   ....[9]....
        /*016c*/ 	.word	0xffffffff


	//   ....[10]....
        /*0170*/ 	.word	0x050000ac


	//   ....[11]....
        /*0174*/ 	.word	0x050000ac


	//   ....[12]....
        /*0178*/ 	.word	0x050000ac


	//   ....[13]....
        /*017c*/ 	.word	0x050000ac


	//   ....[14]....
        /*0180*/ 	.word	0x050000ac


	//   ....[15]....
        /*0184*/ 	.word	0x050000ac


	//   ....[16]....
        /*0188*/ 	.word	0x050000ac


	//   ....[17]....
        /*018c*/ 	.word	0x050000ac


	//   ....[18]....
        /*0190*/ 	.word	0x050000ac


	//   ....[19]....
        /*0194*/ 	.word	0x050000ac


	//----- nvinfo : EIATTR_COOP_GROUP_INSTR_OFFSETS
	.align		4
.L_2511:
        /*0198*/ 	.byte	0x04, 0x28
        /*019a*/ 	.short	(.L_2513 - .L_2512)


	//   ....[0]....
.L_2512:
        /*019c*/ 	.word	0x00002c30


	//   ....[1]....
        /*01a0*/ 	.word	0x00002c50


	//   ....[2]....
        /*01a4*/ 	.word	0x00002c70


	//   ....[3]....
        /*01a8*/ 	.word	0x00002c90


	//   ....[4]....
        /*01ac*/ 	.word	0x00002cb0


	//   ....[5]....
        /*01b0*/ 	.word	0x00002cd0


	//   ....[6]....
        /*01b4*/ 	.word	0x00002cf0


	//   ....[7]....
        /*01b8*/ 	.word	0x00002d10


	//   ....[8]....
        /*01bc*/ 	.word	0x00002d20


	//   ....[9]....
        /*01c0*/ 	.word	0x00002d40


	//   ....[10]....
        /*01c4*/ 	.word	0x000098c0


	//   ....[11]....
        /*01c8*/ 	.word	0x00009950


	//   ....[12]....
        /*01cc*/ 	.word	0x000099b0


	//   ....[13]....
        /*01d0*/ 	.word	0x00009a00


	//   ....[14]....
        /*01d4*/ 	.word	0x00009a60


	//   ....[15]....
        /*01d8*/ 	.word	0x00009ab0


	//   ....[16]....
        /*01dc*/ 	.word	0x00009b10


	//   ....[17]....
        /*01e0*/ 	.word	0x00009b60


	//   ....[18]....
        /*01e4*/ 	.word	0x00009bc0


	//   ....[19]....
        /*01e8*/ 	.word	0x00009c10


	//----- nvinfo : EIATTR_VRC_CTA_INIT_COUNT
	.align		4
.L_2513:
        /*01ec*/ 	.byte	0x02, 0x4a
	.zero		1
	.zero		1


	//----- nvinfo : EIATTR_EXIT_INSTR_OFFSETS
	.align		4
        /*01f0*/ 	.byte	0x04, 0x1c
        /*01f2*/ 	.short	(.L_2515 - .L_2514)


	//   ....[0]....
.L_2514:
        /*01f4*/ 	.word	0x00009820


	//   ....[1]....
        /*01f8*/ 	.word	0x00009850


	//----- nvinfo : EIATTR_MAX_THREADS
	.align		4
.L_2515:
        /*01fc*/ 	.byte	0x04, 0x05
        /*01fe*/ 	.short	(.L_2517 - .L_2516)
.L_2516:
        /*0200*/ 	.word	0x00000080
        /*0204*/ 	.word	0x00000001
        /*0208*/ 	.word	0x00000001


	//----- nvinfo : EIATTR_CRS_STACK_SIZE
	.align		4
.L_2517:
        /*020c*/ 	.byte	0x04, 0x1e
        /*020e*/ 	.short	(.L_2519 - .L_2518)
.L_2518:
        /*0210*/ 	.word	0x00000000


	//----- nvinfo : EIATTR_CBANK_PARAM_SIZE
	.align		4
.L_2519:
        /*0214*/ 	.byte	0x03, 0x19
        /*0216*/ 	.short	0x0128


	//----- nvinfo : EIATTR_PARAM_CBANK
	.align		4
        /*0218*/ 	.byte	0x04, 0x0a
        /*021a*/ 	.short	(.L_2521 - .L_2520)
	.align		4
.L_2520:
        /*021c*/ 	.word	index@(.nv.constant0._ZN10layer_norm13ln_bwd_kernelINS_13Kernel_traitsI13__nv_bfloat16S2_fS2_fjLj1280ELj1ELj4ELj1ELj16ENS_18Kernel_traits_baseILj1280ES2_S2_fS2_fjLj128EEEEELb1ELb0ELb0ELb0EEEvNS_9BwdParamsE)
        /*0220*/ 	.short	0x0380
        /*0222*/ 	.short	0x0128


	//----- nvinfo : EIATTR_SW_WAR
	.align		4
.L_2521:
        /*0224*/ 	.byte	0x04, 0x36
        /*0226*/ 	.short	(.L_2523 - .L_2522)
.L_2522:
        /*0228*/ 	.word	0x00000008
.L_2523:


//--------------------- .nv.info._ZN10layer_norm13ln_bwd_kernelINS_13Kernel_traitsI13__nv_bfloat16S2_fS2_fjLj1280ELj1ELj4ELj1ELj16ENS_18Kernel_traits_baseILj1280ES2_S2_fS2_fjLj128EEEEELb1ELb0ELb0ELb1EEEvNS_9BwdParamsE --------------------------
	.section	.nv.info._ZN10layer_norm13ln_bwd_kernelINS_13Kernel_traitsI13__nv_bfloat16S2_fS2_fjLj1280ELj1ELj4ELj1ELj16ENS_18Kernel_traits_baseILj1280ES2_S2_fS2_fjLj128EEEEELb1ELb0ELb0ELb1EEEvNS_9BwdParamsE,"",@"SHT_CUDA_INFO"
	.sectionflags	@""
	.align	4


	//----- nvinfo : EIATTR_CUDA_API_VERSION
	.align		4
        /*0000*/ 	.byte	0x04, 0x37
        /*0002*/ 	.short	(.L_2525 - .L_2524)
.L_2524:
        /*0004*/ 	.word	0x00000082


	//----- nvinfo : EIATTR_KPARAM_INFO
	.align		4
.L_2525:
        /*0008*/ 	.byte	0x04, 0x17
        /*000a*/ 	.short	(.L_2527 - .L_2526)
.L_2526:
        /*000c*/ 	.word	0x00000000
        /*0010*/ 	.short	0x0000
        /*0012*/ 	.short	0x0000
        /*0014*/ 	.byte	0x00, 0xf0, 0xa1, 0x04


	//----- nvinfo : EIATTR_SPARSE_MMA_MASK
	.align		4
.L_2527:
        /*0018*/ 	.byte	0x03, 0x50
        /*001a*/ 	.short	0x0000


	//----- nvinfo : EIATTR_MAXREG_COUNT
	.align		4
        /*001c*/ 	.byte	0x03, 0x1b
        /*001e*/ 	.short	0x00ff


	//----- nvinfo : EIATTR_NUM_BARRIERS
	.align		4
        /*0020*/ 	.byte	0x02, 0x4c
        /*0022*/ 	.byte	0x01
	.zero		1


	//----- nvinfo : EIATTR_ANNOTATIONS
	.align		4
        /*0024*/ 	.byte	0x04, 0x55
        /*0026*/ 	.short	(.L_2529 - .L_2528)


	//   ....[0]....
.L_2528:
        /* <DEDUP_REMOVED lines=28> */


	//----- nvinfo : EIATTR_MERCURY_ISA_VERSION
	.align		4
.L_2529:
        /*01d8*/ 	.byte	0x03, 0x5f
        /*01da*/ 	.short	0x0101


	//----- nvinfo : EIATTR_COOP_GROUP_MASK_REGIDS
	.align		4
        /*01dc*/ 	.byte	0x04, 0x29
        /*01de*/ 	.short	(.L_2531 - .L_2530)


	//   ....[0]....
.L_2530:
        /*01e0*/ 	.word	0xffffffff


	//   ....[1]....
        /*01e4*/ 	.word	0xffffffff


	//   ....[2]....
        /*01e8*/ 	.word	0xffffffff


	//   ....[3]....
        /*01ec*/ 	.word	0xffffffff


	//   ....[4]....
        /*01f0*/ 	.word	0xffffffff


	//   ....[5]....
        /*01f4*/ 	.word	0xffffffff


	//   ....[6]....
        /*01f8*/ 	.word	0xffffffff


	//   ....[7]....
        /*01fc*/ 	.word	0xffffffff


	//   ....[8]....
        /*0200*/ 	.word	0xffffffff


	//   ....[9]....
        /*0204*/ 	.word	0xffffffff


	//   ....[10]....
        /*0208*/ 	.word	0x050000cb


	//   ....[11]....
        /*020c*/ 	.word	0x050000cb


	//   ....[12]....
        /*0210*/ 	.word	0x050000cb


	//   ....[13]....
        /*0214*/ 	.word	0x050000cb


	//   ....[14]....
        /*0218*/ 	.word	0x050000cb


	//   ....[15]....
        /*021c*/ 	.word	0x050000cb


	//   ....[16]....
        /*0220*/ 	.word	0x050000cb


	//   ....[17]....
        /*0224*/ 	.word	0x050000cb


	//   ....[18]....
        /*0228*/ 	.word	0x050000cb


	//   ....[19]....
        /*022c*/ 	.word	0x050000cb


	//----- nvinfo : EIATTR_COOP_GROUP_INSTR_OFFSETS
	.align		4
.L_2531:
        /*0230*/ 	.byte	0x04, 0x28
        /*0232*/ 	.short	(.L_2533 - .L_2532)


	//   ....[0]....
.L_2532:
        /*0234*/ 	.word	0x000028c0


	//   ....[1]....
        /*0238*/ 	.word	0x000028e0


	//   ....[2]....
        /*023c*/ 	.word	0x00002900


	//   ....[3]....
        /*0240*/ 	.word	0x00002920


	//   ....[4]....
        /*0244*/ 	.word	0x00002940


	//   ....[5]....
        /*0248*/ 	.word	0x00002960


	//   ....[6]....
        /*024c*/ 	.word	0x00002980


	//   ....[7]....
        /*0250*/ 	.word	0x000029a0


	//   ....[8]....
        /*0254*/ 	.word	0x000029b0


	//   ....[9]....
        /*0258*/ 	.word	0x000029d0


	//   ....[10]....
        /*025c*/ 	.word	0x00008fa0


	//   ....[11]....
        /*0260*/ 	.word	0x00009030


	//   ....[12]....
        /*0264*/ 	.word	0x00009090


	//   ....[13]....
        /*0268*/ 	.word	0x000090e0


	//   ....[14]....
        /*026c*/ 	.word	0x00009140


	//   ....[15]....
        /*0270*/ 	.word	0x00009190


	//   ....[16]....
        /*0274*/ 	.word	0x000091f0


	//   ....[17]....
        /*0278*/ 	.word	0x00009240


	//   ....[18]....
        /*027c*/ 	.word	0x000092a0


	//   ....[19]....
        /*0280*/ 	.word	0x000092f0


	//----- nvinfo : EIATTR_VRC_CTA_INIT_COUNT
	.align		4
.L_2533:
        /*0284*/ 	.byte	0x02, 0x4a
	.zero		1
	.zero		1


	//----- nvinfo : EIATTR_EXIT_INSTR_OFFSETS
	.align		4
        /*0288*/ 	.byte	0x04, 0x1c
        /*028a*/ 	.short	(.L_2535 - .L_2534)


	//   ....[0]....
.L_2534:
        /*028c*/ 	.word	0x00008f30


	//----- nvinfo : EIATTR_MAX_THREADS
	.align		4
.L_2535:
        /*0290*/ 	.byte	0x04, 0x05
        /*0292*/ 	.short	(.L_2537 - .L_2536)
.L_2536:
        /*0294*/ 	.word	0x00000080
        /*0298*/ 	.word	0x00000001
        /*029c*/ 	.word	0x00000001


	//----- nvinfo : EIATTR_CRS_STACK_SIZE
	.align		4
.L_2537:
        /*02a0*/ 	.byte	0x04, 0x1e
        /*02a2*/ 	.short	(.L_2539 - .L_2538)
.L_2538:
        /*02a4*/ 	.word	0x00000000


	//----- nvinfo : EIATTR_CBANK_PARAM_SIZE
	.align		4
.L_2539:
        /*02a8*/ 	.byte	0x03, 0x19
        /*02aa*/ 	.short	0x0128


	//----- nvinfo : EIATTR_PARAM_CBANK
	.align		4
        /*02ac*/ 	.byte	0x04, 0x0a
        /*02ae*/ 	.short	(.L_2541 - .L_2540)
	.align		4
.L_2540:
        /*02b0*/ 	.word	index@(.nv.constant0._ZN10layer_norm13ln_bwd_kernelINS_13Kernel_traitsI13__nv_bfloat16S2_fS2_fjLj1280ELj1ELj4ELj1ELj16ENS_18Kernel_traits_baseILj1280ES2_S2_fS2_fjLj128EEEEELb1ELb0ELb0ELb1EEEvNS_9BwdParamsE)
        /*02b4*/ 	.short	0x0380
        /*02b6*/ 	.short	0x0128


	//----- nvinfo : EIATTR_SW_WAR
	.align		4
.L_2541:
        /*02b8*/ 	.byte	0x04, 0x36
        /*02ba*/ 	.short	(.L_2543 - .L_2542)
.L_2542:
        /*02bc*/ 	.word	0x00000008
.L_2543:


//--------------------- .nv.info._ZN10layer_norm22ln_bwd_finalize_kernelINS_22Kernel_traits_finalizeILj1280E13__nv_bfloat16S2_fS2_fjLb0ELj1024ELj4ENS_18Kernel_traits_baseILj1280ES2_S2_fS2_fjLj1024EEEEELb0ELb0EEEvNS_9BwdParamsE --------------------------
	.section	.nv.info._ZN10layer_norm22ln_bwd_finalize_kernelINS_22Kernel_traits_finalizeILj1280E13__nv_bfloat16S2_fS2_fjLb0ELj1024ELj4ENS_18Kernel_traits_baseILj1280ES2_S2_fS2_fjLj1024EEEEELb0ELb0EEEvNS_9BwdParamsE,"",@"SHT_CUDA_INFO"
	.sectionflags	@""
	.align	4


	//----- nvinfo : EIATTR_CUDA_API_VERSION
	.align		4
        /*0000*/ 	.byte	0x04, 0x37
        /*0002*/ 	.short	(.L_2545 - .L_2544)
.L_2544:
        /*0004*/ 	.word	0x00000082


	//----- nvinfo : EIATTR_KPARAM_INFO
	.align		4
.L_2545:
        /*0008*/ 	.byte	0x04, 0x17
        /*000a*/ 	.short	(.L_2547 - .L_2546)
.L_2546:
        /*000c*/ 	.word	0x00000000
        /*0010*/ 	.short	0x0000
        /*0012*/ 	.short	0x0000
        /*0014*/ 	.byte	0x00, 0xf0, 0xa1, 0x04


	//----- nvinfo : EIATTR_SPARSE_MMA_MASK
	.align		4
.L_2547:
        /*0018*/ 	.byte	0x03, 0x50
        /*001a*/ 	.short	0x0000


	//----- nvinfo : EIATTR_MAXREG_COUNT
	.align		4
        /*001c*/ 	.byte	0x03, 0x1b
        /*001e*/ 	.short	0x0040


	//----- nvinfo : EIATTR_NUM_BARRIERS
	.align		4
        /*0020*/ 	.byte	0x02, 0x4c
        /*0022*/ 	.byte	0x01
	.zero		1


	//----- nvinfo : EIATTR_MERCURY_ISA_VERSION
	.align		4
        /*0024*/ 	.byte	0x03, 0x5f
        /*0026*/ 	.short	0x0101


	//----- nvinfo : EIATTR_COOP_GROUP_MASK_REGIDS
	.align		4
        /*0028*/ 	.byte	0x04, 0x29
        /*002a*/ 	.short	(.L_2549 - .L_2548)


	//   ....[0]....
.L_2548:
        /*002c*/ 	.word	0xffffffff


	//   ....[1]....
        /*0030*/ 	.word	0xffffffff


	//   ....[2]....
        /*0034*/ 	.word	0xffffffff


	//   ....[3]....
        /*0038*/ 	.word	0xffffffff


	//   ....[4]....
        /*003c*/ 	.word	0xffffffff


	//   ....[5]....
        /*0040*/ 	.word	0xffffffff


	//   ....[6]....
        /*0044*/ 	.word	0xffffffff


	//   ....[7]....
        /*0048*/ 	.word	0xffffffff


	//   ....[8]....
        /*004c*/ 	.word	0xffffffff


	//   ....[9]....
        /*0050*/ 	.word	0xffffffff


	//----- nvinfo : EIATTR_COOP_GROUP_INSTR_OFFSETS
	.align		4
.L_2549:
        /*0054*/ 	.byte	0x04, 0x28
        /*0056*/ 	.short	(.L_2551 - .L_2550)


	//   ....[0]....
.L_2550:
        /*0058*/ 	.word	0x000015e0


	//   ....[1]....
        /*005c*/ 	.word	0x000015f0


	//   ....[2]....
        /*0060*/ 	.word	0x00001620


	//   ....[3]....
        /*0064*/ 	.word	0x00001630


	//   ....[4]....
        /*0068*/ 	.word	0x00001660


	//   ....[5]....
        /*006c*/ 	.word	0x00001670


	//   ....[6]....
        /*0070*/ 	.word	0x000016b0


	//   ....[7]....
        /*0074*/ 	.word	0x000016e0


	//   ....[8]....
        /*0078*/ 	.word	0x00001710


	//   ....[9]....
        /*007c*/ 	.word	0x00001720


	//----- nvinfo : EIATTR_VRC_CTA_INIT_COUNT
	.align		4
.L_2551:
        /*0080*/ 	.byte	0x02, 0x4a
	.zero		1
	.zero		1


	//----- nvinfo : EIATTR_EXIT_INSTR_OFFSETS
	.align		4
        /*0084*/ 	.byte	0x04, 0x1c
        /*0086*/ 	.short	(.L_2553 - .L_2552)


	//   ....[0]....
.L_2552:
        /*0088*/ 	.word	0x00000060


	//   ....[1]....
        /*008c*/ 	.word	0x00001780


	//   ....[2]....
        /*0090*/ 	.word	0x000017b0


	//   ....[3]....
        /*0094*/ 	.word	0x00001870


	//----- nvinfo : EIATTR_MAX_THREADS
	.align		4
.L_2553:
        /*0098*/ 	.byte	0x04, 0x05
        /*009a*/ 	.short	(.L_2555 - .L_2554)
.L_2554:
        /*009c*/ 	.word	0x00000400
        /*00a0*/ 	.word	0x00000001
        /*00a4*/ 	.word	0x00000001


	//----- nvinfo : EIATTR_CRS_STACK_SIZE
	.align		4
.L_2555:
        /*00a8*/ 	.byte	0x04, 0x1e
        /*00aa*/ 	.short	(.L_2557 - .L_2556)
.L_2556:
        /*00ac*/ 	.word	0x00000000


	//----- nvinfo : EIATTR_CBANK_PARAM_SIZE
	.align		4
.L_2557:
        /*00b0*/ 	.byte	0x03, 0x19
        /*00b2*/ 	.short	0x0128


	//----- nvinfo : EIATTR_PARAM_CBANK
	.align		4
        /*00b4*/ 	.byte	0x04, 0x0a
        /*00b6*/ 	.short	(.L_2559 - .L_2558)
	.align		4
.L_2558:
        /*00b8*/ 	.word	index@(.nv.constant0._ZN10layer_norm22ln_bwd_finalize_kernelINS_22Kernel_traits_finalizeILj1280E13__nv_bfloat16S2_fS2_fjLb0ELj1024ELj4ENS_18Kernel_traits_baseILj1280ES2_S2_fS2_fjLj1024EEEEELb0ELb0EEEvNS_9BwdParamsE)
        /*00bc*/ 	.short	0x0380
        /*00be*/ 	.short	0x0128


	//----- nvinfo : EIATTR_SW_WAR
	.align		4
.L_2559:
        /*00c0*/ 	.byte	0x04, 0x36
        /*00c2*/ 	.short	(.L_2561 - .L_2560)
.L_2560:
        /*00c4*/ 	.word	0x00000008
.L_2561:


//--------------------- .nv.info._ZN10layer_norm13ln_bwd_kernelINS_13Kernel_traitsI13__nv_bfloat16S2_fS2_fjLj1280ELj1ELj4ELj1ELj16ENS_18Kernel_traits_baseILj1280ES2_S2_fS2_fjLj128EEEEELb1ELb0ELb1ELb0EEEvNS_9BwdParamsE --------------------------
	.section	.nv.info._ZN10layer_norm13ln_bwd_kernelINS_13Kernel_traitsI13__nv_bfloat16S2_fS2_fjLj1280ELj1ELj4ELj1ELj16ENS_18Kernel_traits_baseILj1280ES2_S2_fS2_fjLj128EEEEELb1ELb0ELb1ELb0EEEvNS_9BwdParamsE,"",@"SHT_CUDA_INFO"
	.sectionflags	@""
	.align	4


	//----- nvinfo : EIATTR_CUDA_API_VERSION
	.align		4
        /*0000*/ 	.byte	0x04, 0x37
        /*0002*/ 	.short	(.L_2563 - .L_2562)
.L_2562:
        /*0004*/ 	.word	0x00000082


	//----- nvinfo : EIATTR_KPARAM_INFO
	.align		4
.L_2563:
        /*0008*/ 	.byte	0x04, 0x17
        /*000a*/ 	.short	(.L_2565 - .L_2564)
.L_2564:
        /*000c*/ 	.word	0x00000000
        /*0010*/ 	.short	0x0000
        /*0012*/ 	.short	0x0000
        /*0014*/ 	.byte	0x00, 0xf0, 0xa1, 0x04


	//----- nvinfo : EIATTR_SPARSE_MMA_MASK
	.align		4
.L_2565:
        /*0018*/ 	.byte	0x03, 0x50
        /*001a*/ 	.short	0x0000


	//----- nvinfo : EIATTR_MAXREG_COUNT
	.align		4
        /*001c*/ 	.byte	0x03, 0x1b
        /*001e*/ 	.short	0x00ff


	//----- nvinfo : EIATTR_NUM_BARRIERS
	.align		4
        /*0020*/ 	.byte	0x02, 0x4c
        /*0022*/ 	.byte	0x01
	.zero		1


	//----- nvinfo : EIATTR_ANNOTATIONS
	.align		4
        /*0024*/ 	.byte	0x04, 0x55
        /*0026*/ 	.short	(.L_2567 - .L_2566)


	//   ....[0]....
.L_2566:
        /* <DEDUP_REMOVED lines=42> */


	//----- nvinfo : EIATTR_MERCURY_ISA_VERSION
	.align		4
.L_2567:
        /*02b8*/ 	.byte	0x03, 0x5f
        /*02ba*/ 	.short	0x0101


	//----- nvinfo : EIATTR_COOP_GROUP_MASK_REGIDS
	.align		4
        /*02bc*/ 	.byte	0x04, 0x29
        /*02be*/ 	.short	(.L_2569 - .L_2568)


	//   ....[0]....
.L_2568:
        /*02c0*/ 	.word	0xffffffff


	//   ....[1]....
        /*02c4*/ 	.word	0xffffffff


	//   ....[2]....
        /*02c8*/ 	.word	0xffffffff


	//   ....[3]....
        /*02cc*/ 	.word	0xffffffff


	//   ....[4]....
        /*02d0*/ 	.word	0xffffffff


	//   ....[5]....
        /*02d4*/ 	.word	0xffffffff


	//   ....[6]....
        /*02d8*/ 	.word	0xffffffff


	//   ....[7]....
        /*02dc*/ 	.word	0xffffffff


	//   ....[8]....
        /*02e0*/ 	.word	0xffffffff


	//   ....[9]....
        /*02e4*/ 	.word	0xffffffff


	//   ....[10]....
        /*02e8*/ 	.word	0x05000002


	//   ....[11]....
        /*02ec*/ 	.word	0x05000002


	//   ....[12]....
        /*02f0*/ 	.word	0x05000002


	//   ....[13]....
        /*02f4*/ 	.word	0x05000002


	//   ....[14]....
        /*02f8*/ 	.word	0x05000002


	//   ....[15]....
        /*02fc*/ 	.word	0x05000002


	//   ....[16]....
        /*0300*/ 	.word	0x05000002


	//   ....[17]....
        /*0304*/ 	.word	0x05000002


	//   ....[18]....
        /*0308*/ 	.word	0x05000002


	//   ....[19]....
        /*030c*/ 	.word	0x05000002


	//----- nvinfo : EIATTR_COOP_GROUP_INSTR_OFFSETS
	.align		4
.L_2569:
        /*0310*/ 	.byte	0x04, 0x28
        /*0312*/ 	.short	(.L_2571 - .L_2570)


	//   ....[0]....
.L_2570:
        /*0314*/ 	.word	0x00003270


	//   ....[1]....
        /*0318*/ 	.word	0x00003290


	//   ....[2]....
        /*031c*/ 	.word	0x000032b0


	//   ....[3]....
        /*0320*/ 	.word	0x000032d0


	//   ....[4]....
        /*0324*/ 	.word	0x000032f0


	//   ....[5]....
        /*0328*/ 	.word	0x00003310


	//   ....[6]....
        /*032c*/ 	.word	0x00003330


	//   ....[7]....
        /*0330*/ 	.word	0x00003350


	//   ....[8]....
        /*0334*/ 	.word	0x00003360


	//   ....[9]....
        /*0338*/ 	.word	0x00003380


	//   ....[10]....
        /*033c*/ 	.word	0x0000da90


	//   ....[11]....
        /*0340*/ 	.word	0x0000db30


	//   ....[12]....
        /*0344*/ 	.word	0x0000dbb0


	//   ....[13]....
        /*0348*/ 	.word	0x0000dc20


	//   ....[14]....
        /*034c*/ 	.word	0x0000dca0


	//   ....[15]....
        /*0350*/ 	.word	0x0000dd10


	//   ....[16]....
        /*0354*/ 	.word	0x0000dd90


	//   ....[17]....
        /*0358*/ 	.word	0x0000de00


	//   ....[18]....
        /*035c*/ 	.word	0x0000de80


	//   ....[19]....
        /*0360*/ 	.word	0x0000ded0


	//----- nvinfo : EIATTR_VRC_CTA_INIT_COUNT
	.align		4
.L_2571:
        /*0364*/ 	.byte	0x02, 0x4a
	.zero		1
	.zero		1


	//----- nvinfo : EIATTR_EXIT_INSTR_OFFSETS
	.align		4
        /*0368*/ 	.byte	0x04, 0x1c
        /*036a*/ 	.short	(.L_2573 - .L_2572)


	//   ....[0]....
.L_2572:
        /*036c*/ 	.word	0x0000d9f0


	//   ....[1]....
        /*0370*/ 	.word	0x0000da20


	//----- nvinfo : EIATTR_MAX_THREADS
	.align		4
.L_2573:
        /*0374*/ 	.byte	0x04, 0x05
        /*0376*/ 	.short	(.L_2575 - .L_2574)
.L_2574:
        /*0378*/ 	.word	0x00000080
        /*037c*/ 	.word	0x00000001
        /*0380*/ 	.word	0x00000001


	//----- nvinfo : EIATTR_CRS_STACK_SIZE
	.align		4
.L_2575:
        /*0384*/ 	.byte	0x04, 0x1e
        /*0386*/ 	.short	(.L_2577 - .L_2576)
.L_2576:
        /*0388*/ 	.word	0x00000000


	//----- nvinfo : EIATTR_CBANK_PARAM_SIZE
	.align		4
.L_2577:
        /*038c*/ 	.byte	0x03, 0x19
        /*038e*/ 	.short	0x0128


	//----- nvinfo : EIATTR_PARAM_CBANK
	.align		4
        /*0390*/ 	.byte	0x04, 0x0a
        /*0392*/ 	.short	(.L_2579 - .L_2578)
	.align		4
.L_2578:
        /*0394*/ 	.word	index@(.nv.constant0._ZN10layer_norm13ln_bwd_kernelINS_13Kernel_traitsI13__nv_bfloat16S2_fS2_fjLj1280ELj1ELj4ELj1ELj16ENS_18Kernel_traits_baseILj1280ES2_S2_fS2_fjLj128EEEEELb1ELb0ELb1ELb0EEEvNS_9BwdParamsE)
        /*0398*/ 	.short	0x0380
        /*039a*/ 	.short	0x0128


	//----- nvinfo : EIATTR_SW_WAR
	.align		4
.L_2579:
        /*039c*/ 	.byte	0x04, 0x36
        /*039e*/ 	.short	(.L_2581 - .L_2580)
.L_2580:
        /*03a0*/ 	.word	0x00000008
.L_2581:


//--------------------- .nv.info._ZN10layer_norm22ln_bwd_finalize_kernelINS_22Kernel_traits_finalizeILj1280E13__nv_bfloat16S2_fS2_fjLb0ELj1024ELj4ENS_18Kernel_traits_baseILj1280ES2_S2_fS2_fjLj1024EEEEELb0ELb1EEEvNS_9BwdParamsE --------------------------
	.section	.nv.info._ZN10layer_norm22ln_bwd_finalize_kernelINS_22Kernel_traits_finalizeILj1280E13__nv_bfloat16S2_fS2_fjLb0ELj1024ELj4ENS_18Kernel_traits_baseILj1280ES2_S2_fS2_fjLj1024EEEEELb0ELb1EEEvNS_9BwdParamsE,"",@"SHT_CUDA_INFO"
	.sectionflags	@""
	.align	4


	//----- nvinfo : EIATTR_CUDA_API_VERSION
	.align		4
        /*0000*/ 	.byte	0x04, 0x37
        /*0002*/ 	.short	(.L_2583 - .L_2582)
.L_2582:
        /*0004*/ 	.word	0x00000082


	//----- nvinfo : EIATTR_KPARAM_INFO
	.align		4
.L_2583:
        /*0008*/ 	.byte	0x04, 0x17
        /*000a*/ 	.short	(.L_2585 - .L_2584)
.L_2584:
        /*000c*/ 	.word	0x00000000
        /*0010*/ 	.short	0x0000
        /*0012*/ 	.short	0x0000
        /*0014*/ 	.byte	0x00, 0xf0, 0xa1, 0x04


	//----- nvinfo : EIATTR_SPARSE_MMA_MASK
	.align		4
.L_2585:
        /*0018*/ 	.byte	0x03, 0x50
        /*001a*/ 	.short	0x0000


	//----- nvinfo : EIATTR_MAXREG_COUNT
	.align		4
        /*001c*/ 	.byte	0x03, 0x1b
        /*001e*/ 	.short	0x0040


	//----- nvinfo : EIATTR_NUM_BARRIERS
	.align		4
        /*0020*/ 	.byte	0x02, 0x4c
        /*0022*/ 	.byte	0x01
	.zero		1


	//----- nvinfo : EIATTR_MERCURY_ISA_VERSION
	.align		4
        /*0024*/ 	.byte	0x03, 0x5f
        /*0026*/ 	.short	0x0101


	//----- nvinfo : EIATTR_COOP_GROUP_MASK_REGIDS
	.align		4
        /*0028*/ 	.byte	0x04, 0x29
        /*002a*/ 	.short	(.L_2587 - .L_2586)


	//   ....[0]....
.L_2586:
        /*002c*/ 	.word	0xffffffff


	//   ....[1]....
        /*0030*/ 	.word	0xffffffff


	//   ....[2]....
        /*0034*/ 	.word	0xffffffff


	//   ....[3]....
        /*0038*/ 	.word	0xffffffff


	//   ....[4]....
        /*003c*/ 	.word	0xffffffff


	//   ....[5]....
        /*0040*/ 	.word	0xffffffff


	//   ....[6]....
        /*0044*/ 	.word	0xffffffff


	//   ....[7]....
        /*0048*/ 	.word	0xffffffff


	//   ....[8]....
        /*004c*/ 	.word	0xffffffff


	//   ....[9]....
        /*0050*/ 	.word	0xffffffff


	//----- nvinfo : EIATTR_COOP_GROUP_INSTR_OFFSETS
	.align		4
.L_2587:
        /*0054*/ 	.byte	0x04, 0x28
        /*0056*/ 	.short	(.L_2589 - .L_2588)


	//   ....[0]....
.L_2588:
        /*0058*/ 	.word	0x00001630


	//   ....[1]....
        /*005c*/ 	.word	0x00001640


	//   ....[2]....
        /*0060*/ 	.word	0x00001670


	//   ....[3]....
        /*0064*/ 	.word	0x00001680


	//   ....[4]....
        /*0068*/ 	.word	0x000016b0


	//   ....[5]....
        /*006c*/ 	.word	0x000016d0


	//   ....[6]....
        /*0070*/ 	.word	0x00001700


	//   ....[7]....
        /*0074*/ 	.word	0x00001710


	//   ....[8]....
        /*0078*/ 	.word	0x00001740


	//   ....[9]....
        /*007c*/ 	.word	0x00001750


	//----- nvinfo : EIATTR_VRC_CTA_INIT_COUNT
	.align		4
.L_2589:
        /*0080*/ 	.byte	0x02, 0x4a
	.zero		1
	.zero		1


	//----- nvinfo : EIATTR_EXIT_INSTR_OFFSETS
	.align		4
        /*0084*/ 	.byte	0x04, 0x1c
        /*0086*/ 	.short	(.L_2591 - .L_2590)


	//   ....[0]....
.L_2590:
        /*0088*/ 	.word	0x00000070


	//   ....[1]....
        /*008c*/ 	.word	0x000017b0


	//   ....[2]....
        /*0090*/ 	.word	0x00001880


	//----- nvinfo : EIATTR_MAX_THREADS
	.align		4
.L_2591:
        /*0094*/ 	.byte	0x04, 0x05
        /*0096*/ 	.short	(.L_2593 - .L_2592)
.L_2592:
        /*0098*/ 	.word	0x00000400
        /*009c*/ 	.word	0x00000001
        /*00a0*/ 	.word	0x00000001


	//----- nvinfo : EIATTR_CRS_STACK_SIZE
	.align		4
.L_2593:
        /*00a4*/ 	.byte	0x04, 0x1e
        /*00a6*/ 	.short	(.L_2595 - .L_2594)
.L_2594:
        /*00a8*/ 	.word	0x00000000


	//----- nvinfo : EIATTR_CBANK_PARAM_SIZE
	.align		4
.L_2595:
        /*00ac*/ 	.byte	0x03, 0x19
        /*00ae*/ 	.short	0x0128


	//----- nvinfo : EIATTR_PARAM_CBANK
	.align		4
        /*00b0*/ 	.byte	0x04, 0x0a
        /*00b2*/ 	.short	(.L_2597 - .L_2596)
	.align		4
.L_2596:
        /*00b4*/ 	.word	index@(.nv.constant0._ZN10layer_norm22ln_bwd_finalize_kernelINS_22Kernel_traits_finalizeILj1280E13__nv_bfloat16S2_fS2_fjLb0ELj1024ELj4ENS_18Kernel_traits_baseILj1280ES2_S2_fS2_fjLj1024EEEEELb0ELb1EEEvNS_9BwdParamsE)
        /*00b8*/ 	.short	0x0380
        /*00ba*/ 	.short	0x0128


	//----- nvinfo : EIATTR_SW_WAR
	.align		4
.L_2597:
        /*00bc*/ 	.byte	0x04, 0x36
        /*00be*/ 	.short	(.L_2599 - .L_2598)
.L_2598:
        /*00c0*/ 	.word	0x00000008
.L_2599:


//--------------------- .nv.info._ZN10layer_norm13ln_bwd_kernelINS_13Kernel_traitsI13__nv_bfloat16S2_fS2_fjLj1280ELj1ELj4ELj1ELj16ENS_18Kernel_traits_baseILj1280ES2_S2_fS2_fjLj128EEEEELb1ELb0ELb1ELb1EEEvNS_9BwdParamsE --------------------------
	.section	.nv.info._ZN10layer_norm13ln_bwd_kernelINS_13Kernel_traitsI13__nv_bfloat16S2_fS2_fjLj1280ELj1ELj4ELj1ELj16ENS_18Kernel_traits_baseILj1280ES2_S2_fS2_fjLj128EEEEELb1ELb0ELb1ELb1EEEvNS_9BwdParamsE,"",@"SHT_CUDA_INFO"
	.sectionflags	@""
	.align	4


	//----- nvinfo : EIATTR_CUDA_API_VERSION
	.align		4
        /*0000*/ 	.byte	0x04, 0x37
        /*0002*/ 	.short	(.L_2601 - .L_2600)
.L_2600:
        /*0004*/ 	.word	0x00000082


	//----- nvinfo : EIATTR_KPARAM_INFO
	.align		4
.L_2601:
        /*0008*/ 	.byte	0x04, 0x17
        /*000a*/ 	.short	(.L_2603 - .L_2602)
.L_2602:
        /*000c*/ 	.word	0x00000000
        /*0010*/ 	.short	0x0000
        /*0012*/ 	.short	0x0000
        /*0014*/ 	.byte	0x00, 0xf0, 0xa1, 0x04


	//----- nvinfo : EIATTR_SPARSE_MMA_MASK
	.align		4
.L_2603:
        /*0018*/ 	.byte	0x03, 0x50
        /*001a*/ 	.short	0x0000


	//----- nvinfo : EIATTR_MAXREG_COUNT
	.align		4
        /*001c*/ 	.byte	0x03, 0x1b
        /*001e*/ 	.short	0x00ff


	//----- nvinfo : EIATTR_NUM_BARRIERS
	.align		4
        /*0020*/ 	.byte	0x02, 0x4c
        /*0022*/ 	.byte	0x01
	.zero		1


	//----- nvinfo : EIATTR_ANNOTATIONS
	.align		4
        /*0024*/ 	.byte	0x04, 0x55
        /*0026*/ 	.short	(.L_2605 - .L_2604)


	//   ....[0]....
.L_2604:
        /* <DEDUP_REMOVED lines=15> */


	//----- nvinfo : EIATTR_MERCURY_ISA_VERSION
	.align		4
.L_2605:
        /*0100*/ 	.byte	0x03, 0x5f
        /*0102*/ 	.short	0x0101


	//----- nvinfo : EIATTR_COOP_GROUP_MASK_REGIDS
	.align		4
        /*0104*/ 	.byte	0x04, 0x29
        /*0106*/ 	.short	(.L_2607 - .L_2606)


	//   ....[0]....
.L_2606:
        /*0108*/ 	.word	0xffffffff


	//   ....[1]....
        /*010c*/ 	.word	0xffffffff


	//   ....[2]....
        /*0110*/ 	.word	0xffffffff


	//   ....[3]....
        /*0114*/ 	.word	0xffffffff


	//   ....[4]....
        /*0118*/ 	.word	0xffffffff


	//   ....[5]....
        /*011c*/ 	.word	0xffffffff


	//   ....[6]....
        /*0120*/ 	.word	0xffffffff


	//   ....[7]....
        /*0124*/ 	.word	0xffffffff


	//   ....[8]....
        /*0128*/ 	.word	0xffffffff


	//   ....[9]....
        /*012c*/ 	.word	0xffffffff


	//   ....[10]....
        /*0130*/ 	.word	0x050000b6


	//   ....[11]....
        /*0134*/ 	.word	0x050000b6


	//   ....[12]....
        /*0138*/ 	.word	0x050000b6


	//   ....[13]....
        /*013c*/ 	.word	0x050000b6


	//   ....[14]....
        /*0140*/ 	.word	0x050000b6


	//   ....[15]....
        /*0144*/ 	.word	0x050000b6


	//   ....[16]....
        /*0148*/ 	.word	0x050000b6


	//   ....[17]....
        /*014c*/ 	.word	0x050000b6


	//   ....[18]....
        /*0150*/ 	.word	0x050000b6


	//   ....[19]....
        /*0154*/ 	.word	0x050000b6


	//----- nvinfo : EIATTR_COOP_GROUP_INSTR_OFFSETS
	.align		4
.L_2607:
        /*0158*/ 	.byte	0x04, 0x28
        /*015a*/ 	.short	(.L_2609 - .L_2608)


	//   ....[0]....
.L_2608:
        /*015c*/ 	.word	0x00002b40


	//   ....[1]....
        /*0160*/ 	.word	0x00002b60


	//   ....[2]....
        /*0164*/ 	.word	0x00002b80


	//   ....[3]....
        /*0168*/ 	.word	0x00002ba0


	//   ....[4]....
        /*016c*/ 	.word	0x00002bc0


	//   ....[5]....
        /*0170*/ 	.word	0x00002be0


	//   ....[6]....
        /*0174*/ 	.word	0x00002c00


	//   ....[7]....
        /*0178*/ 	.word	0x00002c20


	//   ....[8]....
        /*017c*/ 	.word	0x00002c30


	//   ....[9]....
        /*0180*/ 	.word	0x00002c60


	//   ....[10]....
        /*0184*/ 	.word	0x0000c940


	//   ....[11]....
        /*0188*/ 	.word	0x0000c9d0


	//   ....[12]....
        /*018c*/ 	.word	0x0000ca30


	//   ....[13]....
        /*0190*/ 	.word	0x0000ca80


	//   ....[14]....
        /*0194*/ 	.word	0x0000cae0


	//   ....[15]....
        /*0198*/ 	.word	0x0000cb30


	//   ....[16]....
        /*019c*/ 	.word	0x0000cb90


	//   ....[17]....
        /*01a0*/ 	.word	0x0000cbe0


	//   ....[18]....
        /*01a4*/ 	.word	0x0000cc40


	//   ....[19]....
        /*01a8*/ 	.word	0x0000cc90


	//----- nvinfo : EIATTR_VRC_CTA_INIT_COUNT
	.align		4
.L_2609:
        /*01ac*/ 	.byte	0x02, 0x4a
	.zero		1
	.zero		1


	//----- nvinfo : EIATTR_EXIT_INSTR_OFFSETS
	.align		4
        /*01b0*/ 	.byte	0x04, 0x1c
        /*01b2*/ 	.short	(.L_2611 - .L_2610)


	//   ....[0]....
.L_2610:
        /*01b4*/ 	.word	0x0000c8e0


	//----- nvinfo : EIATTR_MAX_THREADS
	.align		4
.L_2611:
        /*01b8*/ 	.byte	0x04, 0x05
        /*01ba*/ 	.short	(.L_2613 - .L_2612)
.L_2612:
        /*01bc*/ 	.word	0x00000080
        /*01c0*/ 	.word	0x00000001
        /*01c4*/ 	.word	0x00000001


	//----- nvinfo : EIATTR_CRS_STACK_SIZE
	.align		4
.L_2613:
        /*01c8*/ 	.byte	0x04, 0x1e
        /*01ca*/ 	.short	(.L_2615 - .L_2614)
.L_2614:
        /*01cc*/ 	.word	0x00000000


	//----- nvinfo : EIATTR_CBANK_PARAM_SIZE
	.align		4
.L_2615:
        /*01d0*/ 	.byte	0x03, 0x19
        /*01d2*/ 	.short	0x0128


	//----- nvinfo : EIATTR_PARAM_CBANK
	.align		4
        /*01d4*/ 	.byte	0x04, 0x0a
        /*01d6*/ 	.short	(.L_2617 - .L_2616)
	.align		4
.L_2616:
        /*01d8*/ 	.word	index@(.nv.constant0._ZN10layer_norm13ln_bwd_kernelINS_13Kernel_traitsI13__nv_bfloat16S2_fS2_fjLj1280ELj1ELj4ELj1ELj16ENS_18Kernel_traits_baseILj1280ES2_S2_fS2_fjLj128EEEEELb1ELb0ELb1ELb1EEEvNS_9BwdParamsE)
        /*01dc*/ 	.short	0x0380
        /*01de*/ 	.short	0x0128


	//----- nvinfo : EIATTR_SW_WAR
	.align		4
.L_2617:
        /*01e0*/ 	.byte	0x04, 0x36
        /*01e2*/ 	.short	(.L_2619 - .L_2618)
.L_2618:
        /*01e4*/ 	.word	0x00000008
.L_2619:


//--------------------- .nv.info._ZN10layer_norm13ln_bwd_kernelINS_13Kernel_traitsI13__nv_bfloat16S2_fS2_fjLj1280ELj1ELj4ELj1ELj16ENS_18Kernel_traits_baseILj1280ES2_S2_fS2_fjLj128EEEEELb1ELb1ELb0ELb0EEEvNS_9BwdParamsE --------------------------
	.section	.nv.info._ZN10layer_norm13ln_bwd_kernelINS_13Kernel_traitsI13__nv_bfloat16S2_fS2_fjLj1280ELj1ELj4ELj1ELj16ENS_18Kernel_traits_baseILj1280ES2_S2_fS2_fjLj128EEEEELb1ELb1ELb0ELb0EEEvNS_9BwdParamsE,"",@"SHT_CUDA_INFO"
	.sectionflags	@""
	.align	4


	//----- nvinfo : EIATTR_CUDA_API_VERSION
	.align		4
        /*0000*/ 	.byte	0x04, 0x37
        /*0002*/ 	.short	(.L_2621 - .L_2620)
.L_2620:
        /*0004*/ 	.word	0x00000082


	//----- nvinfo : EIATTR_KPARAM_INFO
	.align		4
.L_2621:
        /*0008*/ 	.byte	0x04, 0x17
        /*000a*/ 	.short	(.L_2623 - .L_2622)
.L_2622:
        /*000c*/ 	.word	0x00000000
        /*0010*/ 	.short	0x0000
        /*0012*/ 	.short	0x0000
        /*0014*/ 	.byte	0x00, 0xf0, 0xa1, 0x04


	//----- nvinfo : EIATTR_SPARSE_MMA_MASK
	.align		4
.L_2623:
        /*0018*/ 	.byte	0x03, 0x50
        /*001a*/ 	.short	0x0000


	//----- nvinfo : EIATTR_MAXREG_COUNT
	.align		4
        /*001c*/ 	.byte	0x03, 0x1b
        /*001e*/ 	.short	0x00ff


	//----- nvinfo : EIATTR_NUM_BARRIERS
	.align		4
        /*0020*/ 	.byte	0x02, 0x4c
        /*0022*/ 	.byte	0x01
	.zero		1


	//----- nvinfo : EIATTR_ANNOTATIONS
	.align		4
        /*0024*/ 	.byte	0x04, 0x55
        /*0026*/ 	.short	(.L_2625 - .L_2624)


	//   ....[0]....
.L_2624:
        /* <DEDUP_REMOVED lines=192> */


	//----- nvinfo : EIATTR_MERCURY_ISA_VERSION
	.align		4
.L_2625:
        /*0c18*/ 	.byte	0x03, 0x5f
        /*0c1a*/ 	.short	0x0101


	//----- nvinfo : EIATTR_COOP_GROUP_MASK_REGIDS
	.align		4
        /*0c1c*/ 	.byte	0x04, 0x29
        /*0c1e*/ 	.short	(.L_2627 - .L_2626)


	//   ....[0]....
.L_2626:
        /*0c20*/ 	.word	0xffffffff


	//   ....[1]....
        /*0c24*/ 	.word	0xffffffff


	//   ....[2]....
        /*0c28*/ 	.word	0xffffffff


	//   ....[3]....
        /*0c2c*/ 	.word	0xffffffff


	//   ....[4]....
        /*0c30*/ 	.word	0xffffffff


	//   ....[5]....
        /*0c34*/ 	.word	0xffffffff


	//   ....[6]....
        /*0c38*/ 	.word	0xffffffff


	//   ....[7]....
        /*0c3c*/ 	.word	0xffffffff


	//   ....[8]....
        /*0c40*/ 	.word	0xffffffff


	//   ....[9]....
        /*0c44*/ 	.word	0xffffffff


	//   ....[10]....
        /*0c48*/ 	.word	0x050000b0


	//   ....[11]....
        /*0c4c*/ 	.word	0x050000b0


	//   ....[12]....
        /*0c50*/ 	.word	0x050000b0


	//   ....[13]....
        /*0c54*/ 	.word	0x050000b0


	//   ....[14]....
        /*0c58*/ 	.word	0x050000b0


	//   ....[15]....
        /*0c5c*/ 	.word	0x050000b0


	//   ....[16]....
        /*0c60*/ 	.word	0x050000b0


	//   ....[17]....
        /*0c64*/ 	.word	0x050000b0


	//   ....[18]....
        /*0c68*/ 	.word	0x050000b0


	//   ....[19]....
        /*0c6c*/ 	.word	0x050000b0


	//----- nvinfo : EIATTR_COOP_GROUP_INSTR_OFFSETS
	.align		4
.L_2627:
        /*0c70*/ 	.byte	0x04, 0x28
        /*0c72*/ 	.short	(.L_2629 - .L_2628)


	//   ....[0]....
.L_2628:
        /*0c74*/ 	.word	0x00003eb0


	//   ....[1]....
        /*0c78*/ 	.word	0x00003ed0


	//   ....[2]....
        /*0c7c*/ 	.word	0x00003ef0


	//   ....[3]....
        /*0c80*/ 	.word	0x00003f10


	//   ....[4]....
        /*0c84*/ 	.word	0x00003f30


	//   ....[5]....
        /*0c88*/ 	.word	0x00003f50


	//   ....[6]....
        /*0c8c*/ 	.word	0x00003f70


	//   ....[7]....
        /*0c90*/ 	.word	0x00003f90


	//   ....[8]....
        /*0c94*/ 	.word	0x00003fa0


	//   ....[9]....
        /*0c98*/ 	.word	0x00003fc0


	//   ....[10]....
        /*0c9c*/ 	.word	0x00013640


	//   ....[11]....
        /*0ca0*/ 	.word	0x000136e0


	//   ....[12]....
        /*0ca4*/ 	.word	0x00013760


	//   ....[13]....
        /*0ca8*/ 	.word	0x000137d0


	//   ....[14]....
        /*0cac*/ 	.word	0x00013850


	//   ....[15]....
        /*0cb0*/ 	.word	0x000138c0


	//   ....[16]....
        /*0cb4*/ 	.word	0x00013940


	//   ....[17]....
        /*0cb8*/ 	.word	0x000139b0


	//   ....[18]....
        /*0cbc*/ 	.word	0x00013a30


	//   ....[19]....
        /*0cc0*/ 	.word	0x00013a80


	//----- nvinfo : EIATTR_VRC_CTA_INIT_COUNT
	.align		4
.L_2629:
        /*0cc4*/ 	.byte	0x02, 0x4a
	.zero		1
	.zero		1


	//----- nvinfo : EIATTR_EXIT_INSTR_OFFSETS
	.align		4
        /*0cc8*/ 	.byte	0x04, 0x1c
        /*0cca*/ 	.short	(.L_2631 - .L_2630)


	//   ....[0]....
.L_2630:
        /*0ccc*/ 	.word	0x00013550


	//   ....[1]....
        /*0cd0*/ 	.word	0x000135d0


	//----- nvinfo : EIATTR_MAX_THREADS
	.align		4
.L_2631:
        /*0cd4*/ 	.byte	0x04, 0x05
        /*0cd6*/ 	.short	(.L_2633 - .L_2632)
.L_2632:
        /*0cd8*/ 	.word	0x00000080
        /*0cdc*/ 	.word	0x00000001
        /*0ce0*/ 	.word	0x00000001


	//----- nvinfo : EIATTR_CRS_STACK_SIZE
	.align		4
.L_2633:
        /*0ce4*/ 	.byte	0x04, 0x1e
        /*0ce6*/ 	.short	(.L_2635 - .L_2634)
.L_2634:
        /*0ce8*/ 	.word	0x00000000


	//----- nvinfo : EIATTR_CBANK_PARAM_SIZE
	.align		4
.L_2635:
        /*0cec*/ 	.byte	0x03, 0x19
        /*0cee*/ 	.short	0x0128


	//----- nvinfo : EIATTR_PARAM_CBANK
	.align		4
        /*0cf0*/ 	.byte	0x04, 0x0a
        /*0cf2*/ 	.short	(.L_2637 - .L_2636)
	.align		4
.L_2636:
        /*0cf4*/ 	.word	index@(.nv.constant0._ZN10layer_norm13ln_bwd_kernelINS_13Kernel_traitsI13__nv_bfloat16S2_fS2_fjLj1280ELj1ELj4ELj1ELj16ENS_18Kernel_traits_baseILj1280ES2_S2_fS2_fjLj128EEEEELb1ELb1ELb0ELb0EEEvNS_9BwdParamsE)
        /*0cf8*/ 	.short	0x0380
        /*0cfa*/ 	.short	0x0128


	//----- nvinfo : EIATTR_SW_WAR
	.align		4
.L_2637:
        /*0cfc*/ 	.byte	0x04, 0x36
        /*0cfe*/ 	.short	(.L_2639 - .L_2638)
.L_2638:
        /*0d00*/ 	.word	0x00000008
.L_2639:


//--------------------- .nv.info._ZN10layer_norm13ln_bwd_kernelINS_13Kernel_traitsI13__nv_bfloat16S2_fS2_fjLj1280ELj1ELj4ELj1ELj16ENS_18Kernel_traits_baseILj1280ES2_S2_fS2_fjLj128EEEEELb1ELb1ELb0ELb1EEEvNS_9BwdParamsE --------------------------
	.section	.nv.info._ZN10layer_norm13ln_bwd_kernelINS_13Kernel_traitsI13__nv_bfloat16S2_fS2_fjLj1280ELj1ELj4ELj1ELj16ENS_18Kernel_traits_baseILj1280ES2_S2_fS2_fjLj128EEEEELb1ELb1ELb0ELb1EEEvNS_9BwdParamsE,"",@"SHT_CUDA_INFO"
	.sectionflags	@""
	.align	4


	//----- nvinfo : EIATTR_CUDA_API_VERSION
	.align		4
        /*0000*/ 	.byte	0x04, 0x37
        /*0002*/ 	.short	(.L_2641 - .L_2640)
.L_2640:
        /*0004*/ 	.word	0x00000082


	//----- nvinfo : EIATTR_KPARAM_INFO
	.align		4
.L_2641:
        /*0008*/ 	.byte	0x04, 0x17
        /*000a*/ 	.short	(.L_2643 - .L_2642)
.L_2642:
        /*000c*/ 	.word	0x00000000
        /*0010*/ 	.short	0x0000
        /*0012*/ 	.short	0x0000
        /*0014*/ 	.byte	0x00, 0xf0, 0xa1, 0x04


	//----- nvinfo : EIATTR_SPARSE_MMA_MASK
	.align		4
.L_2643:
        /*0018*/ 	.byte	0x03, 0x50
        /*001a*/ 	.short	0x0000


	//----- nvinfo : EIATTR_MAXREG_COUNT
	.align		4
        /*001c*/ 	.byte	0x03, 0x1b
        /*001e*/ 	.short	0x00ff


	//----- nvinfo : EIATTR_NUM_BARRIERS
	.align		4
        /*0020*/ 	.byte	0x02, 0x4c
        /*0022*/ 	.byte	0x01
	.zero		1


	//----- nvinfo : EIATTR_ANNOTATIONS
	.align		4
        /*0024*/ 	.byte	0x04, 0x55
        /*0026*/ 	.short	(.L_2645 - .L_2644)


	//   ....[0]....
.L_2644:
        /* <DEDUP_REMOVED lines=159> */


	//----- nvinfo : EIATTR_MERCURY_ISA_VERSION
	.align		4
.L_2645:
        /*0a00*/ 	.byte	0x03, 0x5f
        /*0a02*/ 	.short	0x0101


	//----- nvinfo : EIATTR_COOP_GROUP_MASK_REGIDS
	.align		4
        /*0a04*/ 	.byte	0x04, 0x29
        /*0a06*/ 	.short	(.L_2647 - .L_2646)


	//   ....[0]....
.L_2646:
        /*0a08*/ 	.word	0xffffffff


	//   ....[1]....
        /*0a0c*/ 	.word	0xffffffff


	//   ....[2]....
        /*0a10*/ 	.word	0xffffffff


	//   ....[3]....
        /*0a14*/ 	.word	0xffffffff


	//   ....[4]....
        /*0a18*/ 	.word	0xffffffff


	//   ....[5]....
        /*0a1c*/ 	.word	0xffffffff


	//   ....[6]....
        /*0a20*/ 	.word	0xffffffff


	//   ....[7]....
        /*0a24*/ 	.word	0xffffffff


	//   ....[8]....
        /*0a28*/ 	.word	0xffffffff


	//   ....[9]....
        /*0a2c*/ 	.word	0xffffffff


	//   ....[10]....
        /*0a30*/ 	.word	0x0500006f


	//   ....[11]....
        /*0a34*/ 	.word	0x0500006f


	//   ....[12]....
        /*0a38*/ 	.word	0x0500006f


	//   ....[13]....
        /*0a3c*/ 	.word	0x0500006f


	//   ....[14]....
        /*0a40*/ 	.word	0x0500006f


	//   ....[15]....
        /*0a44*/ 	.word	0x0500006f


	//   ....[16]....
        /*0a48*/ 	.word	0x0500006f


	//   ....[17]....
        /*0a4c*/ 	.word	0x0500006f


	//   ....[18]....
        /*0a50*/ 	.word	0x0500006f


	//   ....[19]....
        /*0a54*/ 	.word	0x0500006f


	//----- nvinfo : EIATTR_COOP_GROUP_INSTR_OFFSETS
	.align		4
.L_2647:
        /*0a58*/ 	.byte	0x04, 0x28
        /*0a5a*/ 	.short	(.L_2649 - .L_2648)


	//   ....[0]....
.L_2648:
        /*0a5c*/ 	.word	0x000034f0


	//   ....[1]....
        /*0a60*/ 	.word	0x00003510


	//   ....[2]....
        /*0a64*/ 	.word	0x00003530


	//   ....[3]....
        /*0a68*/ 	.word	0x00003550


	//   ....[4]....
        /*0a6c*/ 	.word	0x00003570


	//   ....[5]....
        /*0a70*/ 	.word	0x00003590


	//   ....[6]....
        /*0a74*/ 	.word	0x000035b0


	//   ....[7]....
        /*0a78*/ 	.word	0x000035d0


	//   ....[8]....
        /*0a7c*/ 	.word	0x000035e0


	//   ....[9]....
        /*0a80*/ 	.word	0x00003600


	//   ....[10]....
        /*0a84*/ 	.word	0x0000f5f0


	//   ....[11]....
        /*0a88*/ 	.word	0x0000f680


	//   ....[12]....
        /*0a8c*/ 	.word	0x0000f6e0


	//   ....[13]....
        /*0a90*/ 	.word	0x0000f730


	//   ....[14]....
        /*0a94*/ 	.word	0x0000f790


	//   ....[15]....
        /*0a98*/ 	.word	0x0000f7e0


	//   ....[16]....
        /*0a9c*/ 	.word	0x0000f840


	//   ....[17]....
        /*0aa0*/ 	.word	0x0000f890


	//   ....[18]....
        /*0aa4*/ 	.word	0x0000f8f0


	//   ....[19]....
        /*0aa8*/ 	.word	0x0000f940


	//----- nvinfo : EIATTR_VRC_CTA_INIT_COUNT
	.align		4
.L_2649:
        /*0aac*/ 	.byte	0x02, 0x4a
	.zero		1
	.zero		1


	//----- nvinfo : EIATTR_EXIT_INSTR_OFFSETS
	.align		4
        /*0ab0*/ 	.byte	0x04, 0x1c
        /*0ab2*/ 	.short	(.L_2651 - .L_2650)


	//   ....[0]....
.L_2650:
        /*0ab4*/ 	.word	0x0000f580


	//----- nvinfo : EIATTR_MAX_THREADS
	.align		4
.L_2651:
        /*0ab8*/ 	.byte	0x04, 0x05
        /*0aba*/ 	.short	(.L_2653 - .L_2652)
.L_2652:
        /*0abc*/ 	.word	0x00000080
        /*0ac0*/ 	.word	0x00000001
        /*0ac4*/ 	.word	0x00000001


	//----- nvinfo : EIATTR_CRS_STACK_SIZE
	.align		4
.L_2653:
        /*0ac8*/ 	.byte	0x04, 0x1e
        /*0aca*/ 	.short	(.L_2655 - .L_2654)
.L_2654:
        /*0acc*/ 	.word	0x00000000


	//----- nvinfo : EIATTR_CBANK_PARAM_SIZE
	.align		4
.L_2655:
        /*0ad0*/ 	.byte	0x03, 0x19
        /*0ad2*/ 	.short	0x0128


	//----- nvinfo : EIATTR_PARAM_CBANK
	.align		4
        /*0ad4*/ 	.byte	0x04, 0x0a
        /*0ad6*/ 	.short	(.L_2657 - .L_2656)
	.align		4
.L_2656:
        /*0ad8*/ 	.word	index@(.nv.constant0._ZN10layer_norm13ln_bwd_kernelINS_13Kernel_traitsI13__nv_bfloat16S2_fS2_fjLj1280ELj1ELj4ELj1ELj16ENS_18Kernel_traits_baseILj1280ES2_S2_fS2_fjLj128EEEEELb1ELb1ELb0ELb1EEEvNS_9BwdParamsE)
        /*0adc*/ 	.short	0x0380
        /*0ade*/ 	.short	0x0128


	//----- nvinfo : EIATTR_SW_WAR
	.align		4
.L_2657:
        /*0ae0*/ 	.byte	0x04, 0x36
        /*0ae2*/ 	.short	(.L_2659 - .L_2658)
.L_2658:
        /*0ae4*/ 	.word	0x00000008
.L_2659:


//--------------------- .nv.info._ZN10layer_norm22ln_bwd_finalize_kernelINS_22Kernel_traits_finalizeILj1280E13__nv_bfloat16S2_fS2_fjLb1ELj1024ELj4ENS_18Kernel_traits_baseILj1280ES2_S2_fS2_fjLj1024EEEEELb1ELb0EEEvNS_9BwdParamsE --------------------------
	.section	.nv.info._ZN10layer_norm22ln_bwd_finalize_kernelINS_22Kernel_traits_finalizeILj1280E13__nv_bfloat16S2_fS2_fjLb1ELj1024ELj4ENS_18Kernel_traits_baseILj1280ES2_S2_fS2_fjLj1024EEEEELb1ELb0EEEvNS_9BwdParamsE,"",@"SHT_CUDA_INFO"
	.sectionflags	@""
	.align	4


	//----- nvinfo : EIATTR_CUDA_API_VERSION
	.align		4
        /*0000*/ 	.byte	0x04, 0x37
        /*0002*/ 	.short	(.L_2661 - .L_2660)
.L_2660:
        /*0004*/ 	.word	0x00000082


	//----- nvinfo : EIATTR_KPARAM_INFO
	.align		4
.L_2661:
        /*0008*/ 	.byte	0x04, 0x17
        /*000a*/ 	.short	(.L_2663 - .L_2662)
.L_2662:
        /*000c*/ 	.word	0x00000000
        /*0010*/ 	.short	0x0000
        /*0012*/ 	.short	0x0000
        /*0014*/ 	.byte	0x00, 0xf0, 0xa1, 0x04


	//----- nvinfo : EIATTR_SPARSE_MMA_MASK
	.align		4
.L_2663:
        /*0018*/ 	.byte	0x03, 0x50
        /*001a*/ 	.short	0x0000


	//----- nvinfo : EIATTR_MAXREG_COUNT
	.align		4
        /*001c*/ 	.byte	0x03, 0x1b
        /*001e*/ 	.short	0x0040


	//----- nvinfo : EIATTR_NUM_BARRIERS
	.align		4
        /*0020*/ 	.byte	0x02, 0x4c
        /*0022*/ 	.byte	0x01
	.zero		1


	//----- nvinfo : EIATTR_MERCURY_ISA_VERSION
	.align		4
        /*0024*/ 	.byte	0x03, 0x5f
        /*0026*/ 	.short	0x0101


	//----- nvinfo : EIATTR_COOP_GROUP_MASK_REGIDS
	.align		4
        /*0028*/ 	.byte	0x04, 0x29
        /*002a*/ 	.short	(.L_2665 - .L_2664)


	//   ....[0]....
.L_2664:
        /*002c*/ 	.word	0xffffffff


	//   ....[1]....
        /*0030*/ 	.word	0xffffffff


	//   ....[2]....
        /*0034*/ 	.word	0xffffffff


	//   ....[3]....
        /*0038*/ 	.word	0xffffffff


	//   ....[4]....
        /*003c*/ 	.word	0xffffffff


	//   ....[5]....
        /*0040*/ 	.word	0xffffffff


	//   ....[6]....
        /*0044*/ 	.word	0xffffffff


	//   ....[7]....
        /*0048*/ 	.word	0xffffffff


	//   ....[8]....
        /*004c*/ 	.word	0xffffffff


	//   ....[9]....
        /*0050*/ 	.word	0xffffffff


	//   ....[10]....
        /*0054*/ 	.word	0xffffffff


	//   ....[11]....
        /*0058*/ 	.word	0xffffffff


	//   ....[12]....
        /*005c*/ 	.word	0xffffffff


	//   ....[13]....
        /*0060*/ 	.word	0xffffffff


	//   ....[14]....
        /*0064*/ 	.word	0xffffffff


	//----- nvinfo : EIATTR_COOP_GROUP_INSTR_OFFSETS
	.align		4
.L_2665:
        /*0068*/ 	.byte	0x04, 0x28
        /*006a*/ 	.short	(.L_2667 - .L_2666)


	//   ....[0]....
.L_2666:
        /*006c*/ 	.word	0x00001060


	//   ....[1]....
        /*0070*/ 	.word	0x00001070


	//   ....[2]....
        /*0074*/ 	.word	0x00001080


	//   ....[3]....
        /*0078*/ 	.word	0x000010b0


	//   ....[4]....
        /*007c*/ 	.word	0x000010d0


	//   ....[5]....
        /*0080*/ 	.word	0x000010e0


	//   ....[6]....
        /*0084*/ 	.word	0x00001110


	//   ....[7]....
        /*0088*/ 	.word	0x00001130


	//   ....[8]....
        /*008c*/ 	.word	0x00001140


	//   ....[9]....
        /*0090*/ 	.word	0x00001180


	//   ....[10]....
        /*0094*/ 	.word	0x000011b0


	//   ....[11]....
        /*0098*/ 	.word	0x000011c0


	//   ....[12]....
        /*009c*/ 	.word	0x00001200


	//   ....[13]....
        /*00a0*/ 	.word	0x00001220


	//   ....[14]....
        /*00a4*/ 	.word	0x00001230


	//----- nvinfo : EIATTR_VRC_CTA_INIT_COUNT
	.align		4
.L_2667:
        /*00a8*/ 	.byte	0x02, 0x4a
	.zero		1
	.zero		1


	//----- nvinfo : EIATTR_EXIT_INSTR_OFFSETS
	.align		4
        /*00ac*/ 	.byte	0x04, 0x1c
        /*00ae*/ 	.short	(.L_2669 - .L_2668)


	//   ....[0]....
.L_2668:
        /*00b0*/ 	.word	0x00000060


	//   ....[1]....
        /*00b4*/ 	.word	0x000012b0


	//   ....[2]....
        /*00b8*/ 	.word	0x000012e0


	//   ....[3]....
        /*00bc*/ 	.word	0x000013f0


	//----- nvinfo : EIATTR_MAX_THREADS
	.align		4
.L_2669:
        /*00c0*/ 	.byte	0x04, 0x05
        /*00c2*/ 	.short	(.L_2671 - .L_2670)
.L_2670:
        /*00c4*/ 	.word	0x00000400
        /*00c8*/ 	.word	0x00000001
        /*00cc*/ 	.word	0x00000001


	//----- nvinfo : EIATTR_CRS_STACK_SIZE
	.align		4
.L_2671:
        /*00d0*/ 	.byte	0x04, 0x1e
        /*00d2*/ 	.short	(.L_2673 - .L_2672)
.L_2672:
        /*00d4*/ 	.word	0x00000000


	//----- nvinfo : EIATTR_CBANK_PARAM_SIZE
	.align		4
.L_2673:
        /*00d8*/ 	.byte	0x03, 0x19
        /*00da*/ 	.short	0x0128


	//----- nvinfo : EIATTR_PARAM_CBANK
	.align		4
        /*00dc*/ 	.byte	0x04, 0x0a
        /*00de*/ 	.short	(.L_2675 - .L_2674)
	.align		4
.L_2674:
        /*00e0*/ 	.word	index@(.nv.constant0._ZN10layer_norm22ln_bwd_finalize_kernelINS_22Kernel_traits_finalizeILj1280E13__nv_bfloat16S2_fS2_fjLb1ELj1024ELj4ENS_18Kernel_traits_baseILj1280ES2_S2_fS2_fjLj1024EEEEELb1ELb0EEEvNS_9BwdParamsE)
        /*00e4*/ 	.short	0x0380
        /*00e6*/ 	.short	0x0128


	//----- nvinfo : EIATTR_SW_WAR
	.align		4
.L_2675:
        /*00e8*/ 	.byte	0x04, 0x36
        /*00ea*/ 	.short	(.L_2677 - .L_2676)
.L_2676:
        /*00ec*/ 	.word	0x00000008
.L_2677:


//--------------------- .nv.info._ZN10layer_norm13ln_bwd_kernelINS_13Kernel_traitsI13__nv_bfloat16S2_fS2_fjLj1280ELj1ELj4ELj1ELj16ENS_18Kernel_traits_baseILj1280ES2_S2_fS2_fjLj128EEEEELb1ELb1ELb1ELb0EEEvNS_9BwdParamsE --------------------------
	.section	.nv.info._ZN10layer_norm13ln_bwd_kernelINS_13Kernel_traitsI13__nv_bfloat16S2_fS2_fjLj1280ELj1ELj4ELj1ELj16ENS_18Kernel_traits_baseILj1280ES2_S2_fS2_fjLj128EEEEELb1ELb1ELb1ELb0EEEvNS_9BwdParamsE,"",@"SHT_CUDA_INFO"
	.sectionflags	@""
	.align	4


	//----- nvinfo : EIATTR_CUDA_API_VERSION
	.align		4
        /*0000*/ 	.byte	0x04, 0x37
        /*0002*/ 	.short	(.L_2679 - .L_2678)
.L_2678:
        /*0004*/ 	.word	0x00000082


	//----- nvinfo : EIATTR_KPARAM_INFO
	.align		4
.L_2679:
        /*0008*/ 	.byte	0x04, 0x17
        /*000a*/ 	.short	(.L_2681 - .L_2680)
.L_2680:
        /*000c*/ 	.word	0x00000000
        /*0010*/ 	.short	0x0000
        /*0012*/ 	.short	0x0000
        /*0014*/ 	.byte	0x00, 0xf0, 0xa1, 0x04


	//----- nvinfo : EIATTR_SPARSE_MMA_MASK
	.align		4
.L_2681:
        /*0018*/ 	.byte	0x03, 0x50
        /*001a*/ 	.short	0x0000


	//----- nvinfo : EIATTR_MAXREG_COUNT
	.align		4
        /*001c*/ 	.byte	0x03, 0x1b
        /*001e*/ 	.short	0x00ff


	//----- nvinfo : EIATTR_NUM_BARRIERS
	.align		4
        /*0020*/ 	.byte	0x02, 0x4c
        /*0022*/ 	.byte	0x01
	.zero		1


	//----- nvinfo : EIATTR_ANNOTATIONS
	.align		4
        /*0024*/ 	.byte	0x04, 0x55
        /*0026*/ 	.short	(.L_2683 - .L_2682)


	//   ....[0]....
.L_2682:
        /* <DEDUP_REMOVED lines=242> */


	//----- nvinfo : EIATTR_MERCURY_ISA_VERSION
	.align		4
.L_2683:
        /*0f38*/ 	.byte	0x03, 0x5f
        /*0f3a*/ 	.short	0x0101


	//----- nvinfo : EIATTR_COOP_GROUP_MASK_REGIDS
	.align		4
        /*0f3c*/ 	.byte	0x04, 0x29
        /*0f3e*/ 	.short	(.L_2685 - .L_2684)


	//   ....[0]....
.L_2684:
        /*0f40*/ 	.word	0xffffffff


	//   ....[1]....
        /*0f44*/ 	.word	0xffffffff


	//   ....[2]....
        /*0f48*/ 	.word	0xffffffff


	//   ....[3]....
        /*0f4c*/ 	.word	0xffffffff


	//   ....[4]....
        /*0f50*/ 	.word	0xffffffff


	//   ....[5]....
        /*0f54*/ 	.word	0xffffffff


	//   ....[6]....
        /*0f58*/ 	.word	0xffffffff


	//   ....[7]....
        /*0f5c*/ 	.word	0xffffffff


	//   ....[8]....
        /*0f60*/ 	.word	0xffffffff


	//   ....[9]....
        /*0f64*/ 	.word	0xffffffff


	//   ....[10]....
        /*0f68*/ 	.word	0x05000002


	//   ....[11]....
        /*0f6c*/ 	.word	0x05000002


	//   ....[12]....
        /*0f70*/ 	.word	0x05000002


	//   ....[13]....
        /*0f74*/ 	.word	0x05000002


	//   ....[14]....
        /*0f78*/ 	.word	0x05000002


	//   ....[15]....
        /*0f7c*/ 	.word	0x05000002


	//   ....[16]....
        /*0f80*/ 	.word	0x05000002


	//   ....[17]....
        /*0f84*/ 	.word	0x05000002


	//   ....[18]....
        /*0f88*/ 	.word	0x05000002


	//   ....[19]....
        /*0f8c*/ 	.word	0x05000002


	//----- nvinfo : EIATTR_COOP_GROUP_INSTR_OFFSETS
	.align		4
.L_2685:
        /*0f90*/ 	.byte	0x04, 0x28
        /*0f92*/ 	.short	(.L_2687 - .L_2686)


	//   ....[0]....
.L_2686:
        /*0f94*/ 	.word	0x00004440


	//   ....[1]....
        /*0f98*/ 	.word	0x00004460


	//   ....[2]....
        /*0f9c*/ 	.word	0x00004480


	//   ....[3]....
        /*0fa0*/ 	.word	0x000044a0


	//   ....[4]....
        /*0fa4*/ 	.word	0x000044c0


	//   ....[5]....
        /*0fa8*/ 	.word	0x000044e0


	//   ....[6]....
        /*0fac*/ 	.word	0x00004500


	//   ....[7]....
        /*0fb0*/ 	.word	0x00004520


	//   ....[8]....
        /*0fb4*/ 	.word	0x00004530


	//   ....[9]....
        /*0fb8*/ 	.word	0x00004550


	//   ....[10]....
        /*0fbc*/ 	.word	0x00019700


	//   ....[11]....
        /*0fc0*/ 	.word	0x000197a0


	//   ....[12]....
        /*0fc4*/ 	.word	0x00019820


	//   ....[13]....
        /*0fc8*/ 	.word	0x00019890


	//   ....[14]....
        /*0fcc*/ 	.word	0x00019910


	//   ....[15]....
        /*0fd0*/ 	.word	0x00019980


	//   ....[16]....
        /*0fd4*/ 	.word	0x00019a00


	//   ....[17]....
        /*0fd8*/ 	.word	0x00019a70


	//   ....[18]....
        /*0fdc*/ 	.word	0x00019af0


	//   ....[19]....
        /*0fe0*/ 	.word	0x00019b40


	//----- nvinfo : EIATTR_VRC_CTA_INIT_COUNT
	.align		4
.L_2687:
        /*0fe4*/ 	.byte	0x02, 0x4a
	.zero		1
	.zero		1


	//----- nvinfo : EIATTR_EXIT_INSTR_OFFSETS
	.align		4
        /*0fe8*/ 	.byte	0x04, 0x1c
        /*0fea*/ 	.short	(.L_2689 - .L_2688)


	//   ....[0]....
.L_2688:
        /*0fec*/ 	.word	0x00019610


	//   ....[1]....
        /*0ff0*/ 	.word	0x00019690


	//----- nvinfo : EIATTR_MAX_THREADS
	.align		4
.L_2689:
        /*0ff4*/ 	.byte	0x04, 0x05
        /*0ff6*/ 	.short	(.L_2691 - .L_2690)
.L_2690:
        /*0ff8*/ 	.word	0x00000080
        /*0ffc*/ 	.word	0x00000001
        /*1000*/ 	.word	0x00000001


	//----- nvinfo : EIATTR_CRS_STACK_SIZE
	.align		4
.L_2691:
        /*1004*/ 	.byte	0x04, 0x1e
        /*1006*/ 	.short	(.L_2693 - .L_2692)
.L_2692:
        /*1008*/ 	.word	0x00000000


	//----- nvinfo : EIATTR_CBANK_PARAM_SIZE
	.align		4
.L_2693:
        /*100c*/ 	.byte	0x03, 0x19
        /*100e*/ 	.short	0x0128


	//----- nvinfo : EIATTR_PARAM_CBANK
	.align		4
        /*1010*/ 	.byte	0x04, 0x0a
        /*1012*/ 	.short	(.L_2695 - .L_2694)
	.align		4
.L_2694:
        /*1014*/ 	.word	index@(.nv.constant0._ZN10layer_norm13ln_bwd_kernelINS_13Kernel_traitsI13__nv_bfloat16S2_fS2_fjLj1280ELj1ELj4ELj1ELj16ENS_18Kernel_traits_baseILj1280ES2_S2_fS2_fjLj128EEEEELb1ELb1ELb1ELb0EEEvNS_9BwdParamsE)
        /*1018*/ 	.short	0x0380
        /*101a*/ 	.short	0x0128


	//----- nvinfo : EIATTR_SW_WAR
	.align		4
.L_2695:
        /*101c*/ 	.byte	0x04, 0x36
        /*101e*/ 	.short	(.L_2697 - .L_2696)
.L_2696:
        /*1020*/ 	.word	0x00000008
.L_2697:


//--------------------- .nv.info._ZN10layer_norm22ln_bwd_finalize_kernelINS_22Kernel_traits_finalizeILj1280E13__nv_bfloat16S2_fS2_fjLb1ELj1024ELj4ENS_18Kernel_traits_baseILj1280ES2_S2_fS2_fjLj1024EEEEELb1ELb1EEEvNS_9BwdParamsE --------------------------
	.section	.nv.info._ZN10layer_norm22ln_bwd_finalize_kernelINS_22Kernel_traits_finalizeILj1280E13__nv_bfloat16S2_fS2_fjLb1ELj1024ELj4ENS_18Kernel_traits_baseILj1280ES2_S2_fS2_fjLj1024EEEEELb1ELb1EEEvNS_9BwdParamsE,"",@"SHT_CUDA_INFO"
	.sectionflags	@""
	.align	4


	//----- nvinfo : EIATTR_CUDA_API_VERSION
	.align		4
        /*0000*/ 	.byte	0x04, 0x37
        /*0002*/ 	.short	(.L_2699 - .L_2698)
.L_2698:
        /*0004*/ 	.word	0x00000082


	//----- nvinfo : EIATTR_KPARAM_INFO
	.align		4
.L_2699:
        /*0008*/ 	.byte	0x04, 0x17
        /*000a*/ 	.short	(.L_2701 - .L_2700)
.L_2700:
        /*000c*/ 	.word	0x00000000
        /*0010*/ 	.short	0x0000
        /*0012*/ 	.short	0x0000
        /*0014*/ 	.byte	0x00, 0xf0, 0xa1, 0x04


	//----- nvinfo : EIATTR_SPARSE_MMA_MASK
	.align		4
.L_2701:
        /*0018*/ 	.byte	0x03, 0x50
        /*001a*/ 	.short	0x0000


	//----- nvinfo : EIATTR_MAXREG_COUNT
	.align		4
        /*001c*/ 	.byte	0x03, 0x1b
        /*001e*/ 	.short	0x0040


	//----- nvinfo : EIATTR_NUM_BARRIERS
	.align		4
        /*0020*/ 	.byte	0x02, 0x4c
        /*0022*/ 	.byte	0x01
	.zero		1


	//----- nvinfo : EIATTR_MERCURY_ISA_VERSION
	.align		4
        /*0024*/ 	.byte	0x03, 0x5f
        /*0026*/ 	.short	0x0101


	//----- nvinfo : EIATTR_COOP_GROUP_MASK_REGIDS
	.align		4
        /*0028*/ 	.byte	0x04, 0x29
        /*002a*/ 	.short	(.L_2703 - .L_2702)


	//   ....[0]....
.L_2702:
        /*002c*/ 	.word	0xffffffff


	//   ....[1]....
        /*0030*/ 	.word	0xffffffff


	//   ....[2]....
        /*0034*/ 	.word	0xffffffff


	//   ....[3]....
        /*0038*/ 	.word	0xffffffff


	//   ....[4]....
        /*003c*/ 	.word	0xffffffff


	//   ....[5]....
        /*0040*/ 	.word	0xffffffff


	//   ....[6]....
        /*0044*/ 	.word	0xffffffff


	//   ....[7]....
        /*0048*/ 	.word	0xffffffff


	//   ....[8]....
        /*004c*/ 	.word	0xffffffff


	//   ....[9]....
        /*0050*/ 	.word	0xffffffff


	//   ....[10]....
        /*0054*/ 	.word	0xffffffff


	//   ....[11]....
        /*0058*/ 	.word	0xffffffff


	//   ....[12]....
        /*005c*/ 	.word	0xffffffff


	//   ....[13]....
        /*0060*/ 	.word	0xffffffff


	//   ....[14]....
        /*0064*/ 	.word	0xffffffff


	//----- nvinfo : EIATTR_COOP_GROUP_INSTR_OFFSETS
	.align		4
.L_2703:
        /*0068*/ 	.byte	0x04, 0x28
        /*006a*/ 	.short	(.L_2705 - .L_2704)


	//   ....[0]....
.L_2704:
        /*006c*/ 	.word	0x00001070


	//   ....[1]....
        /*0070*/ 	.word	0x00001080


	//   ....[2]....
        /*0074*/ 	.word	0x00001090


	//   ....[3]....
        /*0078*/ 	.word	0x000010c0


	//   ....[4]....
        /*007c*/ 	.word	0x000010e0


	//   ....[5]....
        /*0080*/ 	.word	0x000010f0


	//   ....[6]....
        /*0084*/ 	.word	0x00001120


	//   ....[7]....
        /*0088*/ 	.word	0x00001140


	//   ....[8]....
        /*008c*/ 	.word	0x00001150


	//   ....[9]....
        /*0090*/ 	.word	0x00001180


	//   ....[10]....
        /*0094*/ 	.word	0x000011a0


	//   ....[11]....
        /*0098*/ 	.word	0x000011b0


	//   ....[12]....
        /*009c*/ 	.word	0x000011f0


	//   ....[13]....
        /*00a0*/ 	.word	0x00001210


	//   ....[14]....
        /*00a4*/ 	.word	0x00001220


	//----- nvinfo : EIATTR_VRC_CTA_INIT_COUNT
	.align		4
.L_2705:
        /*00a8*/ 	.byte	0x02, 0x4a
	.zero		1
	.zero		1


	//----- nvinfo : EIATTR_EXIT_INSTR_OFFSETS
	.align		4
        /*00ac*/ 	.byte	0x04, 0x1c
        /*00ae*/ 	.short	(.L_2707 - .L_2706)


	//   ....[0]....
.L_2706:
        /*00b0*/ 	.word	0x00000060


	//   ....[1]....
        /*00b4*/ 	.word	0x000012a0


	//   ....[2]....
        /*00b8*/ 	.word	0x000013c0


	//----- nvinfo : EIATTR_MAX_THREADS
	.align		4
.L_2707:
        /*00bc*/ 	.byte	0x04, 0x05
        /*00be*/ 	.short	(.L_2709 - .L_2708)
.L_2708:
        /*00c0*/ 	.word	0x00000400
        /*00c4*/ 	.word	0x00000001
        /*00c8*/ 	.word	0x00000001


	//----- nvinfo : EIATTR_CRS_STACK_SIZE
	.align		4
.L_2709:
        /*00cc*/ 	.byte	0x04, 0x1e
        /*00ce*/ 	.short	(.L_2711 - .L_2710)
.L_2710:
        /*00d0*/ 	.word	0x00000000


	//----- nvinfo : EIATTR_CBANK_PARAM_SIZE
	.align		4
.L_2711:
        /*00d4*/ 	.byte	0x03, 0x19
        /*00d6*/ 	.short	0x0128


	//----- nvinfo : EIATTR_PARAM_CBANK
	.align		4
        /*00d8*/ 	.byte	0x04, 0x0a
        /*00da*/ 	.short	(.L_2713 - .L_2712)
	.align		4
.L_2712:
        /*00dc*/ 	.word	index@(.nv.constant0._ZN10layer_norm22ln_bwd_finalize_kernelINS_22Kernel_traits_finalizeILj1280E13__nv_bfloat16S2_fS2_fjLb1ELj1024ELj4ENS_18Kernel_traits_baseILj1280ES2_S2_fS2_fjLj1024EEEEELb1ELb1EEEvNS_9BwdParamsE)
        /*00e0*/ 	.short	0x0380
        /*00e2*/ 	.short	0x0128


	//----- nvinfo : EIATTR_SW_WAR
	.align		4
.L_2713:
        /*00e4*/ 	.byte	0x04, 0x36
        /*00e6*/ 	.short	(.L_2715 - .L_2714)
.L_2714:
        /*00e8*/ 	.word	0x00000008
.L_2715:


//--------------------- .nv.info._ZN10layer_norm13ln_bwd_kernelINS_13Kernel_traitsI13__nv_bfloat16S2_fS2_fjLj1280ELj1ELj4ELj1ELj16ENS_18Kernel_traits_baseILj1280ES2_S2_fS2_fjLj128EEEEELb1ELb1ELb1ELb1EEEvNS_9BwdParamsE --------------------------
	.section	.nv.info._ZN10layer_norm13ln_bwd_kernelINS_13Kernel_traitsI13__nv_bfloat16S2_fS2_fjLj1280ELj1ELj4ELj1ELj16ENS_18Kernel_traits_baseILj1280ES2_S2_fS2_fjLj128EEEEELb1ELb1ELb1ELb1EEEvNS_9BwdParamsE,"",@"SHT_CUDA_INFO"
	.sectionflags	@""
	.align	4


	//----- nvinfo : EIATTR_CUDA_API_VERSION
	.align		4
        /*0000*/ 	.byte	0x04, 0x37
        /*0002*/ 	.short	(.L_2717 - .L_2716)
.L_2716:
        /*0004*/ 	.word	0x00000082


	//----- nvinfo : EIATTR_KPARAM_INFO
	.align		4
.L_2717:
        /*0008*/ 	.byte	0x04, 0x17
        /*000a*/ 	.short	(.L_2719 - .L_2718)
.L_2718:
        /*000c*/ 	.word	0x00000000
        /*0010*/ 	.short	0x0000
        /*0012*/ 	.short	0x0000
        /*0014*/ 	.byte	0x00, 0xf0, 0xa1, 0x04


	//----- nvinfo : EIATTR_SPARSE_MMA_MASK
	.align		4
.L_2719:
        /*0018*/ 	.byte	0x03, 0x50
        /*001a*/ 	.short	0x0000


	//----- nvinfo : EIATTR_MAXREG_COUNT
	.align		4
        /*001c*/ 	.byte	0x03, 0x1b
        /*001e*/ 	.short	0x00ff


	//----- nvinfo : EIATTR_NUM_BARRIERS
	.align		4
        /*0020*/ 	.byte	0x02, 0x4c
        /*0022*/ 	.byte	0x01
	.zero		1


	//----- nvinfo : EIATTR_ANNOTATIONS
	.align		4
        /*0024*/ 	.byte	0x04, 0x55
        /*0026*/ 	.short	(.L_2721 - .L_2720)


	//   ....[0]....
.L_2720:
        /* <DEDUP_REMOVED lines=182> */


	//----- nvinfo : EIATTR_MERCURY_ISA_VERSION
	.align		4
.L_2721:
        /*0b70*/ 	.byte	0x03, 0x5f
        /*0b72*/ 	.short	0x0101


	//----- nvinfo : EIATTR_COOP_GROUP_MASK_REGIDS
	.align		4
        /*0b74*/ 	.byte	0x04, 0x29
        /*0b76*/ 	.short	(.L_2723 - .L_2722)


	//   ....[0]....
.L_2722:
        /*0b78*/ 	.word	0xffffffff


	//   ....[1]....
        /*0b7c*/ 	.word	0xffffffff


	//   ....[2]....
        /*0b80*/ 	.word	0xffffffff


	//   ....[3]....
        /*0b84*/ 	.word	0xffffffff


	//   ....[4]....
        /*0b88*/ 	.word	0xffffffff


	//   ....[5]....
        /*0b8c*/ 	.word	0xffffffff


	//   ....[6]....
        /*0b90*/ 	.word	0xffffffff


	//   ....[7]....
        /*0b94*/ 	.word	0xffffffff


	//   ....[8]....
        /*0b98*/ 	.word	0xffffffff


	//   ....[9]....
        /*0b9c*/ 	.word	0xffffffff


	//   ....[10]....
        /*0ba0*/ 	.word	0x050000ec


	//   ....[11]....
        /*0ba4*/ 	.word	0x050000ec


	//   ....[12]....
        /*0ba8*/ 	.word	0x050000ec


	//   ....[13]....
        /*0bac*/ 	.word	0x050000ec


	//   ....[14]....
        /*0bb0*/ 	.word	0x050000ec


	//   ....[15]....
        /*0bb4*/ 	.word	0x050000ec


	//   ....[16]....
        /*0bb8*/ 	.word	0x050000ec


	//   ....[17]....
        /*0bbc*/ 	.word	0x050000ec


	//   ....[18]....
        /*0bc0*/ 	.word	0x050000ec


	//   ....[19]....
        /*0bc4*/ 	.word	0x050000ec


	//----- nvinfo : EIATTR_COOP_GROUP_INSTR_OFFSETS
	.align		4
.L_2723:
        /*0bc8*/ 	.byte	0x04, 0x28
        /*0bca*/ 	.short	(.L_2725 - .L_2724)


	//   ....[0]....
.L_2724:
        /*0bcc*/ 	.word	0x00003930


	//   ....[1]....
        /*0bd0*/ 	.word	0x00003950


	//   ....[2]....
        /*0bd4*/ 	.word	0x00003970


	//   ....[3]....
        /*0bd8*/ 	.word	0x00003990


	//   ....[4]....
        /*0bdc*/ 	.word	0x000039b0


	//   ....[5]....
        /*0be0*/ 	.word	0x000039d0


	//   ....[6]....
        /*0be4*/ 	.word	0x000039f0


	//   ....[7]....
        /*0be8*/ 	.word	0x00003a00


	//   ....[8]....
        /*0bec*/ 	.word	0x00003a30


	//   ....[9]....
        /*0bf0*/ 	.word	0x00003a40


	//   ....[10]....
        /*0bf4*/ 	.word	0x00017a40


	//   ....[11]....
        /*0bf8*/ 	.word	0x00017ae0


	//   ....[12]....
        /*0bfc*/ 	.word	0x00017b60


	//   ....[13]....
        /*0c00*/ 	.word	0x00017bd0


	//   ....[14]....
        /*0c04*/ 	.word	0x00017c50


	//   ....[15]....
        /*0c08*/ 	.word	0x00017cc0


	//   ....[16]....
        /*0c0c*/ 	.word	0x00017d40


	//   ....[17]....
        /*0c10*/ 	.word	0x00017d90


	//   ....[18]....
        /*0c14*/ 	.word	0x00017e20


	//   ....[19]....
        /*0c18*/ 	.word	0x00017e70


	//----- nvinfo : EIATTR_VRC_CTA_INIT_COUNT
	.align		4
.L_2725:
        /*0c1c*/ 	.byte	0x02, 0x4a
	.zero		1
	.zero		1


	//----- nvinfo : EIATTR_EXIT_INSTR_OFFSETS
	.align		4
        /*0c20*/ 	.byte	0x04, 0x1c
        /*0c22*/ 	.short	(.L_2727 - .L_2726)


	//   ....[0]....
.L_2726:
        /*0c24*/ 	.word	0x000179e0


	//----- nvinfo : EIATTR_MAX_THREADS
	.align		4
.L_2727:
        /*0c28*/ 	.byte	0x04, 0x05
        /*0c2a*/ 	.short	(.L_2729 - .L_2728)
.L_2728:
        /*0c2c*/ 	.word	0x00000080
        /*0c30*/ 	.word	0x00000001
        /*0c34*/ 	.word	0x00000001


	//----- nvinfo : EIATTR_CRS_STACK_SIZE
	.align		4
.L_2729:
        /*0c38*/ 	.byte	0x04, 0x1e
        /*0c3a*/ 	.short	(.L_2731 - .L_2730)
.L_2730:
        /*0c3c*/ 	.word	0x00000000


	//----- nvinfo : EIATTR_CBANK_PARAM_SIZE
	.align		4
.L_2731:
        /*0c40*/ 	.byte	0x03, 0x19
        /*0c42*/ 	.short	0x0128


	//----- nvinfo : EIATTR_PARAM_CBANK
	.align		4
        /*0c44*/ 	.byte	0x04, 0x0a
        /*0c46*/ 	.short	(.L_2733 - .L_2732)
	.align		4
.L_2732:
        /*0c48*/ 	.word	index@(.nv.constant0._ZN10layer_norm13ln_bwd_kernelINS_13Kernel_traitsI13__nv_bfloat16S2_fS2_fjLj1280ELj1ELj4ELj1ELj16ENS_18Kernel_traits_baseILj1280ES2_S2_fS2_fjLj128EEEEELb1ELb1ELb1ELb1EEEvNS_9BwdParamsE)
        /*0c4c*/ 	.short	0x0380
        /*0c4e*/ 	.short	0x0128


	//----- nvinfo : EIATTR_SW_WAR
	.align		4
.L_2733:
        /*0c50*/ 	.byte	0x04, 0x36
        /*0c52*/ 	.short	(.L_2735 - .L_2734)
.L_2734:
        /*0c54*/ 	.word	0x00000008
.L_2735:


//--------------------- .nv.info._ZN10layer_norm13ln_bwd_kernelINS_13Kernel_traitsIf13__nv_bfloat16fS2_fjLj1280ELj1ELj4ELj1ELj16ENS_18Kernel_traits_baseILj1280EfS2_fS2_fjLj128EEEEELb0ELb0ELb0ELb0EEEvNS_9BwdParamsE --------------------------
	.section	.nv.info._ZN10layer_norm13ln_bwd_kernelINS_13Kernel_traitsIf13__nv_bfloat16fS2_fjLj1280ELj1ELj4ELj1ELj16ENS_18Kernel_traits_baseILj1280EfS2_fS2_fjLj128EEEEELb0ELb0ELb0ELb0EEEvNS_9BwdParamsE,"",@"SHT_CUDA_INFO"
	.sectionflags	@""
	.align	4


	//----- nvinfo : EIATTR_CUDA_API_VERSION
	.align		4
        /*0000*/ 	.byte	0x04, 0x37
        /*0002*/ 	.short	(.L_2737 - .L_2736)
.L_2736:
        /*0004*/ 	.word	0x00000082


	//----- nvinfo : EIATTR_KPARAM_INFO
	.align		4
.L_2737:
        /*0008*/ 	.byte	0x04, 0x17
        /*000a*/ 	.short	(.L_2739 - .L_2738)
.L_2738:
        /*000c*/ 	.word	0x00000000
        /*0010*/ 	.short	0x0000
        /*0012*/ 	.short	0x0000
        /*0014*/ 	.byte	0x00, 0xf0, 0xa1, 0x04


	//----- nvinfo : EIATTR_SPARSE_MMA_MASK
	.align		4
.L_2739:
        /*0018*/ 	.byte	0x03, 0x50
        /*001a*/ 	.short	0x0000


	//----- nvinfo : EIATTR_MAXREG_COUNT
	.align		4
        /*001c*/ 	.byte	0x03, 0x1b
        /*001e*/ 	.short	0x00ff


	//----- nvinfo : EIATTR_NUM_BARRIERS
	.align		4
        /*0020*/ 	.byte	0x02, 0x4c
        /*0022*/ 	.byte	0x01
	.zero		1


	//----- nvinfo : EIATTR_ANNOTATIONS
	.align		4
        /*0024*/ 	.byte	0x04, 0x55
        /*0026*/ 	.short	(.L_2741 - .L_2740)


	//   ....[0]....
.L_2740:
        /* <DEDUP_REMOVED lines=21> */


	//----- nvinfo : EIATTR_MERCURY_ISA_VERSION
	.align		4
.L_2741:
        /*0168*/ 	.byte	0x03, 0x5f
        /*016a*/ 	.short	0x0101


	//----- nvinfo : EIATTR_COOP_GROUP_MASK_REGIDS
	.align		4
        /*016c*/ 	.byte	0x04, 0x29
        /*016e*/ 	.short	(.L_2743 - .L_2742)


	//   ....[0]....
.L_2742:
        /*0170*/ 	.word	0xffffffff


	//   ....[1]....
        /*0174*/ 	.word	0xffffffff


	//   ....[2]....
        /*0178*/ 	.word	0xffffffff


	//   ....[3]....
        /*017c*/ 	.word	0xffffffff


	//   ....[4]....
        /*0180*/ 	.word	0xffffffff


	//   ....[5]....
        /*0184*/ 	.word	0xffffffff


	//   ....[6]....
        /*0188*/ 	.word	0xffffffff


	//   ....[7]....
        /*018c*/ 	.word	0xffffffff


	//   ....[8]....
        /*0190*/ 	.word	0xffffffff


	//   ....[9]....
        /*0194*/ 	.word	0xffffffff


	//   ....[10]....
        /*0198*/ 	.word	0x0500009c


	//   ....[11]....
        /*019c*/ 	.word	0x0500009c


	//   ....[12]....
        /*01a0*/ 	.word	0x0500009c


	//   ....[13]....
        /*01a4*/ 	.word	0x0500009c


	//   ....[14]....
        /*01a8*/ 	.word	0x0500009c


	//   ....[15]....
        /*01ac*/ 	.word	0x0500009c


	//   ....[16]....
        /*01b0*/ 	.word	0x0500009c


	//   ....[17]....
        /*01b4*/ 	.word	0x0500009c


	//   ....[18]....
        /*01b8*/ 	.word	0x0500009c


	//   ....[19]....
        /*01bc*/ 	.word	0x0500009c


	//----- nvinfo : EIATTR_COOP_GROUP_INSTR_OFFSETS
	.align		4
.L_2743:
        /*01c0*/ 	.byte	0x04, 0x28
        /*01c2*/ 	.short	(.L_2745 - .L_2744)


	//   ....[0]....
.L_2744:
        /*01c4*/ 	.word	0x000027a0


	//   ....[1]....
        /*01c8*/ 	.word	0x000027c0


	//   ....[2]....
        /*01cc*/ 	.word	0x000027e0


	//   ....[3]....
        /*01d0*/ 	.word	0x00002800


	//   ....[4]....
        /*01d4*/ 	.word	0x00002820


	//   ....[5]....
        /*01d8*/ 	.word	0x00002840


	//   ....[6]....
        /*01dc*/ 	.word	0x00002860


	//   ....[7]....
        /*01e0*/ 	.word	0x00002880


	//   ....[8]....
        /*01e4*/ 	.word	0x00002890


	//   ....[9]....
        /*01e8*/ 	.word	0x000028b0


	//   ....[10]....
        /*01ec*/ 	.word	0x000074d0


	//   ....[11]....
        /*01f0*/ 	.word	0x00007570


	//   ....[12]....
        /*01f4*/ 	.word	0x000075f0


	//   ....[13]....
        /*01f8*/ 	.word	0x00007660


	//   ....[14]....
        /*01fc*/ 	.word	0x000076e0


	//   ....[15]....
        /*0200*/ 	.word	0x00007750


	//   ....[16]....
        /*0204*/ 	.word	0x000077d0


	//   ....[17]....
        /*0208*/ 	.word	0x00007840


	//   ....[18]....
        /*020c*/ 	.word	0x000078c0


	//   ....[19]....
        /*0210*/ 	.word	0x00007910


	//----- nvinfo : EIATTR_VRC_CTA_INIT_COUNT
	.align		4
.L_2745:
        /*0214*/ 	.byte	0x02, 0x4a
	.zero		1
	.zero		1


	//----- nvinfo : EIATTR_EXIT_INSTR_OFFSETS
	.align		4
        /*0218*/ 	.byte	0x04, 0x1c
        /*021a*/ 	.short	(.L_2747 - .L_2746)


	//   ....[0]....
.L_2746:
        /*021c*/ 	.word	0x00007430


	//   ....[1]....
        /*0220*/ 	.word	0x00007460


	//----- nvinfo : EIATTR_MAX_THREADS
	.align		4
.L_2747:
        /*0224*/ 	.byte	0x04, 0x05
        /*0226*/ 	.short	(.L_2749 - .L_2748)
.L_2748:
        /*0228*/ 	.word	0x00000080
        /*022c*/ 	.word	0x00000001
        /*0230*/ 	.word	0x00000001


	//----- nvinfo : EIATTR_CRS_STACK_SIZE
	.align		4
.L_2749:
        /*0234*/ 	.byte	0x04, 0x1e
        /*0236*/ 	.short	(.L_2751 - .L_2750)
.L_2750:
        /*0238*/ 	.word	0x00000000


	//----- nvinfo : EIATTR_CBANK_PARAM_SIZE
	.align		4
.L_2751:
        /*023c*/ 	.byte	0x03, 0x19
        /*023e*/ 	.short	0x0128


	//----- nvinfo : EIATTR_PARAM_CBANK
	.align		4
        /*0240*/ 	.byte	0x04, 0x0a
        /*0242*/ 	.short	(.L_2753 - .L_2752)
	.align		4
.L_2752:
        /*0244*/ 	.word	index@(.nv.constant0._ZN10layer_norm13ln_bwd_kernelINS_13Kernel_traitsIf13__nv_bfloat16fS2_fjLj1280ELj1ELj4ELj1ELj16ENS_18Kernel_traits_baseILj1280EfS2_fS2_fjLj128EEEEELb0ELb0ELb0ELb0EEEvNS_9BwdParamsE)
        /*0248*/ 	.short	0x0380
        /*024a*/ 	.short	0x0128


	//----- nvinfo : EIATTR_SW_WAR
	.align		4
.L_2753:
        /*024c*/ 	.byte	0x04, 0x36
        /*024e*/ 	.short	(.L_2755 - .L_2754)
.L_2754:
        /*0250*/ 	.word	0x00000008
.L_2755:


//--------------------- .nv.info._ZN10layer_norm13ln_bwd_kernelINS_13Kernel_traitsIf13__nv_bfloat16fS2_fjLj1280ELj1ELj4ELj1ELj16ENS_18Kernel_traits_baseILj1280EfS2_fS2_fjLj128EEEEELb0ELb0ELb0ELb1EEEvNS_9BwdParamsE --------------------------
	.section	.nv.info._ZN10layer_norm13ln_bwd_kernelINS_13Kernel_traitsIf13__nv_bfloat16fS2_fjLj1280ELj1ELj4ELj1ELj16ENS_18Kernel_traits_baseILj1280EfS2_fS2_fjLj128EEEEELb0ELb0ELb0ELb1EEEvNS_9BwdParamsE,"",@"SHT_CUDA_INFO"
	.sectionflags	@""
	.align	4


	//----- nvinfo : EIATTR_CUDA_API_VERSION
	.align		4
        /*0000*/ 	.byte	0x04, 0x37
        /*0002*/ 	.short	(.L_2757 - .L_2756)
.L_2756:
        /*0004*/ 	.word	0x00000082


	//----- nvinfo : EIATTR_KPARAM_INFO
	.align		4
.L_2757:
        /*0008*/ 	.byte	0x04, 0x17
        /*000a*/ 	.short	(.L_2759 - .L_2758)
.L_2758:
        /*000c*/ 	.word	0x00000000
        /*0010*/ 	.short	0x0000
        /*0012*/ 	.short	0x0000
        /*0014*/ 	.byte	0x00, 0xf0, 0xa1, 0x04


	//----- nvinfo : EIATTR_SPARSE_MMA_MASK
	.align		4
.L_2759:
        /*0018*/ 	.byte	0x03, 0x50
        /*001a*/ 	.short	0x0000


	//----- nvinfo : EIATTR_MAXREG_COUNT
	.align		4
        /*001c*/ 	.byte	0x03, 0x1b
        /*001e*/ 	.short	0x00ff


	//----- nvinfo : EIATTR_NUM_BARRIERS
	.align		4
        /*0020*/ 	.byte	0x02, 0x4c
        /*0022*/ 	.byte	0x01
	.zero		1


	//----- nvinfo : EIATTR_ANNOTATIONS
	.align		4
        /*0024*/ 	.byte	0x04, 0x55
        /*0026*/ 	.short	(.L_2761 - .L_2760)


	//   ....[0]....
.L_2760:
        /* <DEDUP_REMOVED lines=17> */


	//----- nvinfo : EIATTR_MERCURY_ISA_VERSION
	.align		4
.L_2761:
        /*0128*/ 	.byte	0x03, 0x5f
        /*012a*/ 	.short	0x0101


	//----- nvinfo : EIATTR_COOP_GROUP_MASK_REGIDS
	.align		4
        /*012c*/ 	.byte	0x04, 0x29
        /*012e*/ 	.short	(.L_2763 - .L_2762)


	//   ....[0]....
.L_2762:
        /*0130*/ 	.word	0xffffffff


	//   ....[1]....
        /*0134*/ 	.word	0xffffffff


	//   ....[2]....
        /*0138*/ 	.word	0xffffffff


	//   ....[3]....
        /*013c*/ 	.word	0xffffffff


	//   ....[4]....
        /*0140*/ 	.word	0xffffffff


	//   ....[5]....
        /*0144*/ 	.word	0xffffffff


	//   ....[6]....
        /*0148*/ 	.word	0xffffffff


	//   ....[7]....
        /*014c*/ 	.word	0xffffffff


	//   ....[8]....
        /*0150*/ 	.word	0xffffffff


	//   ....[9]....
        /*0154*/ 	.word	0xffffffff


	//   ....[10]....
        /*0158*/ 	.word	0x050000e8


	//   ....[11]....
        /*015c*/ 	.word	0x050000e8


	//   ....[12]....
        /*0160*/ 	.word	0x050000e8


	//   ....[13]....
        /*0164*/ 	.word	0x050000e8


	//   ....[14]....
        /*0168*/ 	.word	0x050000e8


	//   ....[15]....
        /*016c*/ 	.word	0x050000e8


	//   ....[16]....
        /*0170*/ 	.word	0x050000e8


	//   ....[17]....
        /*0174*/ 	.word	0x050000e8


	//   ....[18]....
        /*0178*/ 	.word	0x050000e8


	//   ....[19]....
        /*017c*/ 	.word	0x050000e8


	//----- nvinfo : EIATTR_COOP_GROUP_INSTR_OFFSETS
	.align		4
.L_2763:
        /*0180*/ 	.byte	0x04, 0x28
        /*0182*/ 	.short	(.L_2765 - .L_2764)


	//   ....[0]....
.L_2764:
        /*0184*/ 	.word	0x00002270


	//   ....[1]....
        /*0188*/ 	.word	0x00002290


	//   ....[2]....
        /*018c*/ 	.word	0x000022b0


	//   ....[3]....
        /*0190*/ 	.word	0x000022d0


	//   ....[4]....
        /*0194*/ 	.word	0x000022f0


	//   ....[5]....
        /*0198*/ 	.word	0x00002310


	//   ....[6]....
        /*019c*/ 	.word	0x00002330


	//   ....[7]....
        /*01a0*/ 	.word	0x00002350


	//   ....[8]....
        /*01a4*/ 	.word	0x00002360


	//   ....[9]....
        /*01a8*/ 	.word	0x00002380


	//   ....[10]....
        /*01ac*/ 	.word	0x00006a40


	//   ....[11]....
        /*01b0*/ 	.word	0x00006ad0


	//   ....[12]....
        /*01b4*/ 	.word	0x00006b40


	//   ....[13]....
        /*01b8*/ 	.word	0x00006ba0


	//   ....[14]....
        /*01bc*/ 	.word	0x00006c10


	//   ....[15]....
        /*01c0*/ 	.word	0x00006c70


	//   ....[16]....
        /*01c4*/ 	.word	0x00006ce0


	//   ....[17]....
        /*01c8*/ 	.word	0x00006d40


	//   ....[18]....
        /*01cc*/ 	.word	0x00006db0


	//   ....[19]....
        /*01d0*/ 	.word	0x00006e10


	//----- nvinfo : EIATTR_VRC_CTA_INIT_COUNT
	.align		4
.L_2765:
        /*01d4*/ 	.byte	0x02, 0x4a
	.zero		1
	.zero		1


	//----- nvinfo : EIATTR_EXIT_INSTR_OFFSETS
	.align		4
        /*01d8*/ 	.byte	0x04, 0x1c
        /*01da*/ 	.short	(.L_2767 - .L_2766)


	//   ....[0]....
.L_2766:
        /*01dc*/ 	.word	0x000069d0


	//----- nvinfo : EIATTR_MAX_THREADS
	.align		4
.L_2767:
        /*01e0*/ 	.byte	0x04, 0x05
        /*01e2*/ 	.short	(.L_2769 - .L_2768)
.L_2768:
        /*01e4*/ 	.word	0x00000080
        /*01e8*/ 	.word	0x00000001
        /*01ec*/ 	.word	0x00000001


	//----- nvinfo : EIATTR_CRS_STACK_SIZE
	.align		4
.L_2769:
        /*01f0*/ 	.byte	0x04, 0x1e
        /*01f2*/ 	.short	(.L_2771 - .L_2770)
.L_2770:
        /*01f4*/ 	.word	0x00000000


	//----- nvinfo : EIATTR_CBANK_PARAM_SIZE
	.align		4
.L_2771:
        /*01f8*/ 	.byte	0x03, 0x19
        /*01fa*/ 	.short	0x0128


	//----- nvinfo : EIATTR_PARAM_CBANK
	.align		4
        /*01fc*/ 	.byte	0x04, 0x0a
        /*01fe*/ 	.short	(.L_2773 - .L_2772)
	.align		4
.L_2772:
        /*0200*/ 	.word	index@(.nv.constant0._ZN10layer_norm13ln_bwd_kernelINS_13Kernel_traitsIf13__nv_bfloat16fS2_fjLj1280ELj1ELj4ELj1ELj16ENS_18Kernel_traits_baseILj1280EfS2_fS2_fjLj128EEEEELb0ELb0ELb0ELb1EEEvNS_9BwdParamsE)
        /*0204*/ 	.short	0x0380
        /*0206*/ 	.short	0x0128


	//----- nvinfo : EIATTR_SW_WAR
	.align		4
.L_2773:
        /*0208*/ 	.byte	0x04, 0x36
        /*020a*/ 	.short	(.L_2775 - .L_2774)
.L_2774:
        /*020c*/ 	.word	0x00000008
.L_2775:


//--------------------- .nv.info._ZN10layer_norm13ln_bwd_kernelINS_13Kernel_traitsIf13__nv_bfloat16fS2_fjLj1280ELj1ELj4ELj1ELj16ENS_18Kernel_traits_baseILj1280EfS2_fS2_fjLj128EEEEELb0ELb0ELb1ELb0EEEvNS_9BwdParamsE --------------------------
	.section	.nv.info._ZN10layer_norm13ln_bwd_kernelINS_13Kernel_traitsIf13__nv_bfloat16fS2_fjLj1280ELj1ELj4ELj1ELj16ENS_18Kernel_traits_baseILj1280EfS2_fS2_fjLj128EEEEELb0ELb0ELb1ELb0EEEvNS_9BwdParamsE,"",@"SHT_CUDA_INFO"
	.sectionflags	@""
	.align	4


	//----- nvinfo : EIATTR_CUDA_API_VERSION
	.align		4
        /*0000*/ 	.byte	0x04, 0x37
        /*0002*/ 	.short	(.L_2777 - .L_2776)
.L_2776:
        /*0004*/ 	.word	0x00000082


	//----- nvinfo : EIATTR_KPARAM_INFO
	.align		4
.L_2777:
        /*0008*/ 	.byte	0x04, 0x17
        /*000a*/ 	.short	(.L_2779 - .L_2778)
.L_2778:
        /*000c*/ 	.word	0x00000000
        /*0010*/ 	.short	0x0000
        /*0012*/ 	.short	0x0000
        /*0014*/ 	.byte	0x00, 0xf0, 0xa1, 0x04


	//----- nvinfo : EIATTR_SPARSE_MMA_MASK
	.align		4
.L_2779:
        /*0018*/ 	.byte	0x03, 0x50
        /*001a*/ 	.short	0x0000


	//----- nvinfo : EIATTR_MAXREG_COUNT
	.align		4
        /*001c*/ 	.byte	0x03, 0x1b
        /*001e*/ 	.short	0x00ff


	//----- nvinfo : EIATTR_NUM_BARRIERS
	.align		4
        /*0020*/ 	.byte	0x02, 0x4c
        /*0022*/ 	.byte	0x01
	.zero		1


	//----- nvinfo : EIATTR_ANNOTATIONS
	.align		4
        /*0024*/ 	.byte	0x04, 0x55
        /*0026*/ 	.short	(.L_2781 - .L_2780)


	//   ....[0]....
.L_2780:
        /* <DEDUP_REMOVED lines=29> */


	//----- nvinfo : EIATTR_MERCURY_ISA_VERSION
	.align		4
.L_2781:
        /*01e8*/ 	.byte	0x03, 0x5f
        /*01ea*/ 	.short	0x0101


	//----- nvinfo : EIATTR_COOP_GROUP_MASK_REGIDS
	.align		4
        /*01ec*/ 	.byte	0x04, 0x29
        /*01ee*/ 	.short	(.L_2783 - .L_2782)


	//   ....[0]....
.L_2782:
        /*01f0*/ 	.word	0xffffffff


	//   ....[1]....
        /*01f4*/ 	.word	0xffffffff


	//   ....[2]....
        /*01f8*/ 	.word	0xffffffff


	//   ....[3]....
        /*01fc*/ 	.word	0xffffffff


	//   ....[4]....
        /*0200*/ 	.word	0xffffffff


	//   ....[5]....
        /*0204*/ 	.word	0xffffffff


	//   ....[6]....
        /*0208*/ 	.word	0xffffffff


	//   ....[7]....
        /*020c*/ 	.word	0xffffffff


	//   ....[8]....
        /*0210*/ 	.word	0xffffffff


	//   ....[9]....
        /*0214*/ 	.word	0xffffffff


	//   ....[10]....
        /*0218*/ 	.word	0x05000002


	//   ....[11]....
        /*021c*/ 	.word	0x05000002


	//   ....[12]....
        /*0220*/ 	.word	0x05000002


	//   ....[13]....
        /*0224*/ 	.word	0x05000002


	//   ....[14]....
        /*0228*/ 	.word	0x05000002


	//   ....[15]....
        /*022c*/ 	.word	0x05000002


	//   ....[16]....
        /*0230*/ 	.word	0x05000002


	//   ....[17]....
        /*0234*/ 	.word	0x05000002


	//   ....[18]....
        /*0238*/ 	.word	0x05000002


	//   ....[19]....
        /*023c*/ 	.word	0x05000002


	//----- nvinfo : EIATTR_COOP_GROUP_INSTR_OFFSETS
	.align		4
.L_2783:
        /*0240*/ 	.byte	0x04, 0x28
        /*0242*/ 	.short	(.L_2785 - .L_2784)


	//   ....[0]....
.L_2784:
        /*0244*/ 	.word	0x00002bd0


	//   ....[1]....
        /*0248*/ 	.word	0x00002bf0


	//   ....[2]....
        /*024c*/ 	.word	0x00002c10


	//   ....[3]....
        /*0250*/ 	.word	0x00002c30


	//   ....[4]....
        /*0254*/ 	.word	0x00002c50


	//   ....[5]....
        /*0258*/ 	.word	0x00002c70


	//   ....[6]....
        /*025c*/ 	.word	0x00002c90


	//   ....[7]....
        /*0260*/ 	.word	0x00002cb0


	//   ....[8]....
        /*0264*/ 	.word	0x00002cc0


	//   ....[9]....
        /*0268*/ 	.word	0x00002ce0


	//   ....[10]....
        /*026c*/ 	.word	0x0000b2a0


	//   ....[11]....
        /*0270*/ 	.word	0x0000b340


	//   ....[12]....
        /*0274*/ 	.word	0x0000b3c0


	//   ....[13]....
        /*0278*/ 	.word	0x0000b430


	//   ....[14]....
        /*027c*/ 	.word	0x0000b4b0


	//   ....[15]....
        /*0280*/ 	.word	0x0000b520


	//   ....[16]....
        /*0284*/ 	.word	0x0000b5a0


	//   ....[17]....
        /*0288*/ 	.word	0x0000b610


	//   ....[18]....
        /*028c*/ 	.word	0x0000b690


	//   ....[19]....
        /*0290*/ 	.word	0x0000b6e0


	//----- nvinfo : EIATTR_VRC_CTA_INIT_COUNT
	.align		4
.L_2785:
        /*0294*/ 	.byte	0x02, 0x4a
	.zero		1
	.zero		1


	//----- nvinfo : EIATTR_EXIT_INSTR_OFFSETS
	.align		4
        /*0298*/ 	.byte	0x04, 0x1c
        /*029a*/ 	.short	(.L_2787 - .L_2786)


	//   ....[0]....
.L_2786:
        /*029c*/ 	.word	0x0000b210


	//   ....[1]....
        /*02a0*/ 	.word	0x0000b240


	//----- nvinfo : EIATTR_MAX_THREADS
	.align		4
.L_2787:
        /*02a4*/ 	.byte	0x04, 0x05
        /*02a6*/ 	.short	(.L_2789 - .L_2788)
.L_2788:
        /*02a8*/ 	.word	0x00000080
        /*02ac*/ 	.word	0x00000001
        /*02b0*/ 	.word	0x00000001


	//----- nvinfo : EIATTR_CRS_STACK_SIZE
	.align		4
.L_2789:
        /*02b4*/ 	.byte	0x04, 0x1e
        /*02b6*/ 	.short	(.L_2791 - .L_2790)
.L_2790:
        /*02b8*/ 	.word	0x00000000


	//----- nvinfo : EIATTR_CBANK_PARAM_SIZE
	.align		4
.L_2791:
        /*02bc*/ 	.byte	0x03, 0x19
        /*02be*/ 	.short	0x0128


	//----- nvinfo : EIATTR_PARAM_CBANK
	.align		4
        /*02c0*/ 	.byte	0x04, 0x0a
        /*02c2*/ 	.short	(.L_2793 - .L_2792)
	.align		4
.L_2792:
        /*02c4*/ 	.word	index@(.nv.constant0._ZN10layer_norm13ln_bwd_kernelINS_13Kernel_traitsIf13__nv_bfloat16fS2_fjLj1280ELj1ELj4ELj1ELj16ENS_18Kernel_traits_baseILj1280EfS2_fS2_fjLj128EEEEELb0ELb0ELb1ELb0EEEvNS_9BwdParamsE)
        /*02c8*/ 	.short	0x0380
        /*02ca*/ 	.short	0x0128


	//----- nvinfo : EIATTR_SW_WAR
	.align		4
.L_2793:
        /*02cc*/ 	.byte	0x04, 0x36
        /*02ce*/ 	.short	(.L_2795 - .L_2794)
.L_2794:
        /*02d0*/ 	.word	0x00000008
.L_2795:


//--------------------- .nv.info._ZN10layer_norm13ln_bwd_kernelINS_13Kernel_traitsIf13__nv_bfloat16fS2_fjLj1280ELj1ELj4ELj1ELj16ENS_18Kernel_traits_baseILj1280EfS2_fS2_fjLj128EEEEELb0ELb0ELb1ELb1EEEvNS_9BwdParamsE --------------------------
	.section	.nv.info._ZN10layer_norm13ln_bwd_kernelINS_13Kernel_traitsIf13__nv_bfloat16fS2_fjLj1280ELj1ELj4ELj1ELj16ENS_18Kernel_traits_baseILj1280EfS2_fS2_fjLj128EEEEELb0ELb0ELb1ELb1EEEvNS_9BwdParamsE,"",@"SHT_CUDA_INFO"
	.sectionflags	@""
	.align	4


	//----- nvinfo : EIATTR_CUDA_API_VERSION
	.align		4
        /*0000*/ 	.byte	0x04, 0x37
        /*0002*/ 	.short	(.L_2797 - .L_2796)
.L_2796:
        /*0004*/ 	.word	0x00000082


	//----- nvinfo : EIATTR_KPARAM_INFO
	.align		4
.L_2797:
        /*0008*/ 	.byte	0x04, 0x17
        /*000a*/ 	.short	(.L_2799 - .L_2798)
.L_2798:
        /*000c*/ 	.word	0x00000000
        /*0010*/ 	.short	0x0000
        /*0012*/ 	.short	0x0000
        /*0014*/ 	.byte	0x00, 0xf0, 0xa1, 0x04


	//----- nvinfo : EIATTR_SPARSE_MMA_MASK
	.align		4
.L_2799:
        /*0018*/ 	.byte	0x03, 0x50
        /*001a*/ 	.short	0x0000


	//----- nvinfo : EIATTR_MAXREG_COUNT
	.align		4
        /*001c*/ 	.byte	0x03, 0x1b
        /*001e*/ 	.short	0x00ff


	//----- nvinfo : EIATTR_NUM_BARRIERS
	.align		4
        /*0020*/ 	.byte	0x02, 0x4c
        /*0022*/ 	.byte	0x01
	.zero		1


	//----- nvinfo : EIATTR_ANNOTATIONS
	.align		4
        /*0024*/ 	.byte	0x04, 0x55
        /*0026*/ 	.short	(.L_2801 - .L_2800)


	//   ....[0]....
.L_2800:
        /* <DEDUP_REMOVED lines=14> */


	//----- nvinfo : EIATTR_MERCURY_ISA_VERSION
	.align		4
.L_2801:
        /*00f8*/ 	.byte	0x03, 0x5f
        /*00fa*/ 	.short	0x0101


	//----- nvinfo : EIATTR_COOP_GROUP_MASK_REGIDS
	.align		4
        /*00fc*/ 	.byte	0x04, 0x29
        /*00fe*/ 	.short	(.L_2803 - .L_2802)


	//   ....[0]....
.L_2802:
        /*0100*/ 	.word	0xffffffff


	//   ....[1]....
        /*0104*/ 	.word	0xffffffff


	//   ....[2]....
        /*0108*/ 	.word	0xffffffff


	//   ....[3]....
        /*010c*/ 	.word	0xffffffff


	//   ....[4]....
        /*0110*/ 	.word	0xffffffff


	//   ....[5]....
        /*0114*/ 	.word	0xffffffff


	//   ....[6]....
        /*0118*/ 	.word	0xffffffff


	//   ....[7]....
        /*011c*/ 	.word	0xffffffff


	//   ....[8]....
        /*0120*/ 	.word	0xffffffff


	//   ....[9]....
        /*0124*/ 	.word	0xffffffff


	//   ....[10]....
        /*0128*/ 	.word	0x050000f5


	//   ....[11]....
        /*012c*/ 	.word	0x050000f5


	//   ....[12]....
        /*0130*/ 	.word	0x050000f5


	//   ....[13]....
        /*0134*/ 	.word	0x050000f5


	//   ....[14]....
        /*0138*/ 	.word	0x050000f5


	//   ....[15]....
        /*013c*/ 	.word	0x050000f5


	//   ....[16]....
        /*0140*/ 	.word	0x050000f5


	//   ....[17]....
        /*0144*/ 	.word	0x050000f5


	//   ....[18]....
        /*0148*/ 	.word	0x050000f5


	//   ....[19]....
        /*014c*/ 	.word	0x050000f5


	//----- nvinfo : EIATTR_COOP_GROUP_INSTR_OFFSETS
	.align		4
.L_2803:
        /*0150*/ 	.byte	0x04, 0x28
        /*0152*/ 	.short	(.L_2805 - .L_2804)


	//   ....[0]....
.L_2804:
        /*0154*/ 	.word	0x00002390


	//   ....[1]....
        /*0158*/ 	.word	0x000023b0


	//   ....[2]....
        /*015c*/ 	.word	0x000023d0


	//   ....[3]....
        /*0160*/ 	.word	0x000023f0


	//   ....[4]....
        /*0164*/ 	.word	0x00002410


	//   ....[5]....
        /*0168*/ 	.word	0x00002430


	//   ....[6]....
        /*016c*/ 	.word	0x00002450


	//   ....[7]....
        /*0170*/ 	.word	0x00002470


	//   ....[8]....
        /*0174*/ 	.word	0x00002480


	//   ....[9]....
        /*0178*/ 	.word	0x000024a0


	//   ....[10]....
        /*017c*/ 	.word	0x0000a0e0


	//   ....[11]....
        /*0180*/ 	.word	0x0000a180


	//   ....[12]....
        /*0184*/ 	.word	0x0000a1f0


	//   ....[13]....
        /*0188*/ 	.word	0x0000a250


	//   ....[14]....
        /*018c*/ 	.word	0x0000a2c0


	//   ....[15]....
        /*0190*/ 	.word	0x0000a320


	//   ....[16]....
        /*0194*/ 	.word	0x0000a390


	//   ....[17]....
        /*0198*/ 	.word	0x0000a3f0


	//   ....[18]....
        /*019c*/ 	.word	0x0000a460


	//   ....[19]....
        /*01a0*/ 	.word	0x0000a4b0


	//----- nvinfo : EIATTR_VRC_CTA_INIT_COUNT
	.align		4
.L_2805:
        /*01a4*/ 	.byte	0x02, 0x4a
	.zero		1
	.zero		1


	//----- nvinfo : EIATTR_EXIT_INSTR_OFFSETS
	.align		4
        /*01a8*/ 	.byte	0x04, 0x1c
        /*01aa*/ 	.short	(.L_2807 - .L_2806)


	//   ....[0]....
.L_2806:
        /*01ac*/ 	.word	0x0000a080


	//----- nvinfo : EIATTR_MAX_THREADS
	.align		4
.L_2807:
        /*01b0*/ 	.byte	0x04, 0x05
        /*01b2*/ 	.short	(.L_2809 - .L_2808)
.L_2808:
        /*01b4*/ 	.word	0x00000080
        /*01b8*/ 	.word	0x00000001
        /*01bc*/ 	.word	0x00000001


	//----- nvinfo : EIATTR_CRS_STACK_SIZE
	.align		4
.L_2809:
        /*01c0*/ 	.byte	0x04, 0x1e
        /*01c2*/ 	.short	(.L_2811 - .L_2810)
.L_2810:
        /*01c4*/ 	.word	0x00000000


	//----- nvinfo : EIATTR_CBANK_PARAM_SIZE
	.align		4
.L_2811:
        /*01c8*/ 	.byte	0x03, 0x19
        /*01ca*/ 	.short	0x0128


	//----- nvinfo : EIATTR_PARAM_CBANK
	.align		4
        /*01cc*/ 	.byte	0x04, 0x0a
        /*01ce*/ 	.short	(.L_2813 - .L_2812)
	.align		4
.L_2812:
        /*01d0*/ 	.word	index@(.nv.constant0._ZN10layer_norm13ln_bwd_kernelINS_13Kernel_traitsIf13__nv_bfloat16fS2_fjLj1280ELj1ELj4ELj1ELj16ENS_18Kernel_traits_baseILj1280EfS2_fS2_fjLj128EEEEELb0ELb0ELb1ELb1EEEvNS_9BwdParamsE)
        /*01d4*/ 	.short	0x0380
        /*01d6*/ 	.short	0x0128


	//----- nvinfo : EIATTR_SW_WAR
	.align		4
.L_2813:
        /*01d8*/ 	.byte	0x04, 0x36
        /*01da*/ 	.short	(.L_2815 - .L_2814)
.L_2814:
        /*01dc*/ 	.word	0x00000008
.L_2815:


//--------------------- .nv.info._ZN10layer_norm13ln_bwd_kernelINS_13Kernel_traitsIf13__nv_bfloat16fS2_fjLj1280ELj1ELj4ELj1ELj16ENS_18Kernel_traits_baseILj1280EfS2_fS2_fjLj128EEEEELb0ELb1ELb0ELb0EEEvNS_9BwdParamsE --------------------------
	.section	.nv.info._ZN10layer_norm13ln_bwd_kernelINS_13Kernel_traitsIf13__nv_bfloat16fS2_fjLj1280ELj1ELj4ELj1ELj16ENS_18Kernel_traits_baseILj1280EfS2_fS2_fjLj128EEEEELb0ELb1ELb0ELb0EEEvNS_9BwdParamsE,"",@"SHT_CUDA_INFO"
	.sectionflags	@""
	.align	4


	//----- nvinfo : EIATTR_CUDA_API_VERSION
	.align		4
        /*0000*/ 	.byte	0x04, 0x37
        /*0002*/ 	.short	(.L_2817 - .L_2816)
.L_2816:
        /*0004*/ 	.word	0x00000082


	//----- nvinfo : EIATTR_KPARAM_INFO
	.align		4
.L_2817:
        /*0008*/ 	.byte	0x04, 0x17
        /*000a*/ 	.short	(.L_2819 - .L_2818)
.L_2818:
        /*000c*/ 	.word	0x00000000
        /*0010*/ 	.short	0x0000
        /*0012*/ 	.short	0x0000
        /*0014*/ 	.byte	0x00, 0xf0, 0xa1, 0x04


	//----- nvinfo : EIATTR_SPARSE_MMA_MASK
	.align		4
.L_2819:
        /*0018*/ 	.byte	0x03, 0x50
        /*001a*/ 	.short	0x0000


	//----- nvinfo : EIATTR_MAXREG_COUNT
	.align		4
        /*001c*/ 	.byte	0x03, 0x1b
        /*001e*/ 	.short	0x00ff


	//----- nvinfo : EIATTR_NUM_BARRIERS
	.align		4
        /*0020*/ 	.byte	0x02, 0x4c
        /*0022*/ 	.byte	0x01
	.zero		1


	//----- nvinfo : EIATTR_ANNOTATIONS
	.align		4
        /*0024*/ 	.byte	0x04, 0x55
        /*0026*/ 	.short	(.L_2821 - .L_2820)


	//   ....[0]....
.L_2820:
        /* <DEDUP_REMOVED lines=179> */


	//----- nvinfo : EIATTR_MERCURY_ISA_VERSION
	.align		4
.L_2821:
        /*0b48*/ 	.byte	0x03, 0x5f
        /*0b4a*/ 	.short	0x0101


	//----- nvinfo : EIATTR_COOP_GROUP_MASK_REGIDS
	.align		4
        /*0b4c*/ 	.byte	0x04, 0x29
        /*0b4e*/ 	.short	(.L_2823 - .L_2822)


	//   ....[0]....
.L_2822:
        /*0b50*/ 	.word	0xffffffff


	//   ....[1]....
        /*0b54*/ 	.word	0xffffffff


	//   ....[2]....
        /*0b58*/ 	.word	0xffffffff


	//   ....[3]....
        /*0b5c*/ 	.word	0xffffffff


	//   ....[4]....
        /*0b60*/ 	.word	0xffffffff


	//   ....[5]....
        /*0b64*/ 	.word	0xffffffff


	//   ....[6]....
        /*0b68*/ 	.word	0xffffffff


	//   ....[7]....
        /*0b6c*/ 	.word	0xffffffff


	//   ....[8]....
        /*0b70*/ 	.word	0xffffffff


	//   ....[9]....
        /*0b74*/ 	.word	0xffffffff


	//   ....[10]....
        /*0b78*/ 	.word	0x05000002


	//   ....[11]....
        /*0b7c*/ 	.word	0x05000002


	//   ....[12]....
        /*0b80*/ 	.word	0x05000002


	//   ....[13]....
        /*0b84*/ 	.word	0x05000002


	//   ....[14]....
        /*0b88*/ 	.word	0x05000002


	//   ....[15]....
        /*0b8c*/ 	.word	0x05000002


	//   ....[16]....
        /*0b90*/ 	.word	0x05000002


	//   ....[17]....
        /*0b94*/ 	.word	0x05000002


	//   ....[18]....
        /*0b98*/ 	.word	0x05000002


	//   ....[19]....
        /*0b9c*/ 	.word	0x05000002


	//----- nvinfo : EIATTR_COOP_GROUP_INSTR_OFFSETS
	.align		4
.L_2823:
        /*0ba0*/ 	.byte	0x04, 0x28
        /*0ba2*/ 	.short	(.L_2825 - .L_2824)


	//   ....[0]....
.L_2824:
        /*0ba4*/ 	.word	0x00003800


	//   ....[1]....
        /*0ba8*/ 	.word	0x00003820


	//   ....[2]....
        /*0bac*/ 	.word	0x00003840


	//   ....[3]....
        /*0bb0*/ 	.word	0x00003850


	//   ....[4]....
        /*0bb4*/ 	.word	0x00003880


	//   ....[5]....
        /*0bb8*/ 	.word	0x000038a0


	//   ....[6]....
        /*0bbc*/ 	.word	0x000038c0


	//   ....[7]....
        /*0bc0*/ 	.word	0x000038e0


	//   ....[8]....
        /*0bc4*/ 	.word	0x00003900


	//   ....[9]....
        /*0bc8*/ 	.word	0x00003910


	//   ....[10]....
        /*0bcc*/ 	.word	0x0000b9a0


	//   ....[11]....
        /*0bd0*/ 	.word	0x0000ba40


	//   ....[12]....
        /*0bd4*/ 	.word	0x0000bac0


	//   ....[13]....
        /*0bd8*/ 	.word	0x0000bb10


	//   ....[14]....
        /*0bdc*/ 	.word	0x0000bba0


	//   ....[15]....
        /*0be0*/ 	.word	0x0000bc10


	//   ....[16]....
        /*0be4*/ 	.word	0x0000bc90


	//   ....[17]....
        /*0be8*/ 	.word	0x0000bd00


	//   ....[18]....
        /*0bec*/ 	.word	0x0000bd80


	//   ....[19]....
        /*0bf0*/ 	.word	0x0000bdd0


	//----- nvinfo : EIATTR_VRC_CTA_INIT_COUNT
	.align		4
.L_2825:
        /*0bf4*/ 	.byte	0x02, 0x4a
	.zero		1
	.zero		1


	//----- nvinfo : EIATTR_EXIT_INSTR_OFFSETS
	.align		4
        /*0bf8*/ 	.byte	0x04, 0x1c
        /*0bfa*/ 	.short	(.L_2827 - .L_2826)


	//   ....[0]....
.L_2826:
        /*0bfc*/ 	.word	0x0000b8b0


	//   ....[1]....
        /*0c00*/ 	.word	0x0000b930


	//----- nvinfo : EIATTR_MAX_THREADS
	.align		4
.L_2827:
        /*0c04*/ 	.byte	0x04, 0x05
        /*0c06*/ 	.short	(.L_2829 - .L_2828)
.L_2828:
        /*0c08*/ 	.word	0x00000080
        /*0c0c*/ 	.word	0x00000001
        /*0c10*/ 	.word	0x00000001


	//----- nvinfo : EIATTR_CRS_STACK_SIZE
	.align		4
.L_2829:
        /*0c14*/ 	.byte	0x04, 0x1e
        /*0c16*/ 	.short	(.L_2831 - .L_2830)
.L_2830:
        /*0c18*/ 	.word	0x00000000


	//----- nvinfo : EIATTR_CBANK_PARAM_SIZE
	.align		4
.L_2831:
        /*0c1c*/ 	.byte	0x03, 0x19
        /*0c1e*/ 	.short	0x0128


	//----- nvinfo : EIATTR_PARAM_CBANK
	.align		4
        /*0c20*/ 	.byte	0x04, 0x0a
        /*0c22*/ 	.short	(.L_2833 - .L_2832)
	.align		4
.L_2832:
        /*0c24*/ 	.word	index@(.nv.constant0._ZN10layer_norm13ln_bwd_kernelINS_13Kernel_traitsIf13__nv_bfloat16fS2_fjLj1280ELj1ELj4ELj1ELj16ENS_18Kernel_traits_baseILj1280EfS2_fS2_fjLj128EEEEELb0ELb1ELb0ELb0EEEvNS_9BwdParamsE)
        /*0c28*/ 	.short	0x0380
        /*0c2a*/ 	.short	0x0128


	//----- nvinfo : EIATTR_SW_WAR
	.align		4
.L_2833:
        /*0c2c*/ 	.byte	0x04, 0x36
        /*0c2e*/ 	.short	(.L_2835 - .L_2834)
.L_2834:
        /*0c30*/ 	.word	0x00000008
.L_2835:


//--------------------- .nv.info._ZN10layer_norm13ln_bwd_kernelINS_13Kernel_traitsIf13__nv_bfloat16fS2_fjLj1280ELj1ELj4ELj1ELj16ENS_18Kernel_traits_baseILj1280EfS2_fS2_fjLj128EEEEELb0ELb1ELb0ELb1EEEvNS_9BwdParamsE --------------------------
	.section	.nv.info._ZN10layer_norm13ln_bwd_kernelINS_13Kernel_traitsIf13__nv_bfloat16fS2_fjLj1280ELj1ELj4ELj1ELj16ENS_18Kernel_traits_baseILj1280EfS2_fS2_fjLj128EEEEELb0ELb1ELb0ELb1EEEvNS_9BwdParamsE,"",@"SHT_CUDA_INFO"
	.sectionflags	@""
	.align	4


	//----- nvinfo : EIATTR_CUDA_API_VERSION
	.align		4
        /*0000*/ 	.byte	0x04, 0x37
        /*0002*/ 	.short	(.L_2837 - .L_2836)
.L_2836:
        /*0004*/ 	.word	0x00000082


	//----- nvinfo : EIATTR_KPARAM_INFO
	.align		4
.L_2837:
        /*0008*/ 	.byte	0x04, 0x17
        /*000a*/ 	.short	(.L_2839 - .L_2838)
.L_2838:
        /*000c*/ 	.word	0x00000000
        /*0010*/ 	.short	0x0000
        /*0012*/ 	.short	0x0000
        /*0014*/ 	.byte	0x00, 0xf0, 0xa1, 0x04


	//----- nvinfo : EIATTR_SPARSE_MMA_MASK
	.align		4
.L_2839:
        /*0018*/ 	.byte	0x03, 0x50
        /*001a*/ 	.short	0x0000


	//----- nvinfo : EIATTR_MAXREG_COUNT
	.align		4
        /*001c*/ 	.byte	0x03, 0x1b
        /*001e*/ 	.short	0x00ff


	//----- nvinfo : EIATTR_NUM_BARRIERS
	.align		4
        /*0020*/ 	.byte	0x02, 0x4c
        /*0022*/ 	.byte	0x01
	.zero		1


	//----- nvinfo : EIATTR_ANNOTATIONS
	.align		4
        /*0024*/ 	.byte	0x04, 0x55
        /*0026*/ 	.short	(.L_2841 - .L_2840)


	//   ....[0]....
.L_2840:
        /* <DEDUP_REMOVED lines=182> */


	//----- nvinfo : EIATTR_MERCURY_ISA_VERSION
	.align		4
.L_2841:
        /*0b78*/ 	.byte	0x03, 0x5f
        /*0b7a*/ 	.short	0x0101


	//----- nvinfo : EIATTR_COOP_GROUP_MASK_REGIDS
	.align		4
        /*0b7c*/ 	.byte	0x04, 0x29
        /*0b7e*/ 	.short	(.L_2843 - .L_2842)


	//   ....[0]....
.L_2842:
        /*0b80*/ 	.word	0xffffffff


	//   ....[1]....
        /*0b84*/ 	.word	0xffffffff


	//   ....[2]....
        /*0b88*/ 	.word	0xffffffff


	//   ....[3]....
        /*0b8c*/ 	.word	0xffffffff


	//   ....[4]....
        /*0b90*/ 	.word	0xffffffff


	//   ....[5]....
        /*0b94*/ 	.word	0xffffffff


	//   ....[6]....
        /*0b98*/ 	.word	0xffffffff


	//   ....[7]....
        /*0b9c*/ 	.word	0xffffffff


	//   ....[8]....
        /*0ba0*/ 	.word	0xffffffff


	//   ....[9]....
        /*0ba4*/ 	.word	0xffffffff


	//   ....[10]....
        /*0ba8*/ 	.word	0x050000a1


	//   ....[11]....
        /*0bac*/ 	.word	0x050000a1


	//   ....[12]....
        /*0bb0*/ 	.word	0x050000a1


	//   ....[13]....
        /*0bb4*/ 	.word	0x050000a1


	//   ....[14]....
        /*0bb8*/ 	.word	0x050000a1


	//   ....[15]....
        /*0bbc*/ 	.word	0x050000a1


	//   ....[16]....
        /*0bc0*/ 	.word	0x050000a1


	//   ....[17]....
        /*0bc4*/ 	.word	0x050000a1


	//   ....[18]....
        /*0bc8*/ 	.word	0x050000a1


	//   ....[19]....
        /*0bcc*/ 	.word	0x050000a1


	//----- nvinfo : EIATTR_COOP_GROUP_INSTR_OFFSETS
	.align		4
.L_2843:
        /*0bd0*/ 	.byte	0x04, 0x28
        /*0bd2*/ 	.short	(.L_2845 - .L_2844)


	//   ....[0]....
.L_2844:
        /*0bd4*/ 	.word	0x00003050


	//   ....[1]....
        /*0bd8*/ 	.word	0x00003070


	//   ....[2]....
        /*0bdc*/ 	.word	0x00003090


	//   ....[3]....
        /*0be0*/ 	.word	0x000030b0


	//   ....[4]....
        /*0be4*/ 	.word	0x000030d0


	//   ....[5]....
        /*0be8*/ 	.word	0x000030f0


	//   ....[6]....
        /*0bec*/ 	.word	0x00003110


	//   ....[7]....
        /*0bf0*/ 	.word	0x00003130


	//   ....[8]....
        /*0bf4*/ 	.word	0x00003140


	//   ....[9]....
        /*0bf8*/ 	.word	0x00003160


	//   ....[10]....
        /*0bfc*/ 	.word	0x0000ad10


	//   ....[11]....
        /*0c00*/ 	.word	0x0000ada0


	//   ....[12]....
        /*0c04*/ 	.word	0x0000ae00


	//   ....[13]....
        /*0c08*/ 	.word	0x0000ae50


	//   ....[14]....
        /*0c0c*/ 	.word	0x0000aeb0


	//   ....[15]....
        /*0c10*/ 	.word	0x0000af00


	//   ....[16]....
        /*0c14*/ 	.word	0x0000af60


	//   ....[17]....
        /*0c18*/ 	.word	0x0000afb0


	//   ....[18]....
        /*0c1c*/ 	.word	0x0000b010


	//   ....[19]....
        /*0c20*/ 	.word	0x0000b060


	//----- nvinfo : EIATTR_VRC_CTA_INIT_COUNT
	.align		4
.L_2845:
        /*0c24*/ 	.byte	0x02, 0x4a
	.zero		1
	.zero		1


	//----- nvinfo : EIATTR_EXIT_INSTR_OFFSETS
	.align		4
        /*0c28*/ 	.byte	0x04, 0x1c
        /*0c2a*/ 	.short	(.L_2847 - .L_2846)


	//   ....[0]....
.L_2846:
        /*0c2c*/ 	.word	0x0000aca0


	//----- nvinfo : EIATTR_MAX_THREADS
	.align		4
.L_2847:
        /*0c30*/ 	.byte	0x04, 0x05
        /*0c32*/ 	.short	(.L_2849 - .L_2848)
.L_2848:
        /*0c34*/ 	.word	0x00000080
        /*0c38*/ 	.word	0x00000001
        /*0c3c*/ 	.word	0x00000001


	//----- nvinfo : EIATTR_CRS_STACK_SIZE
	.align		4
.L_2849:
        /*0c40*/ 	.byte	0x04, 0x1e
        /*0c42*/ 	.short	(.L_2851 - .L_2850)
.L_2850:
        /*0c44*/ 	.word	0x00000000


	//----- nvinfo : EIATTR_CBANK_PARAM_SIZE
	.align		4
.L_2851:
        /*0c48*/ 	.byte	0x03, 0x19
        /*0c4a*/ 	.short	0x0128


	//----- nvinfo : EIATTR_PARAM_CBANK
	.align		4
        /*0c4c*/ 	.byte	0x04, 0x0a
        /*0c4e*/ 	.short	(.L_2853 - .L_2852)
	.align		4
.L_2852:
        /*0c50*/ 	.word	index@(.nv.constant0._ZN10layer_norm13ln_bwd_kernelINS_13Kernel_traitsIf13__nv_bfloat16fS2_fjLj1280ELj1ELj4ELj1ELj16ENS_18Kernel_traits_baseILj1280EfS2_fS2_fjLj128EEEEELb0ELb1ELb0ELb1EEEvNS_9BwdParamsE)
        /*0c54*/ 	.short	0x0380
        /*0c56*/ 	.short	0x0128


	//----- nvinfo : EIATTR_SW_WAR
	.align		4
.L_2853:
        /*0c58*/ 	.byte	0x04, 0x36
        /*0c5a*/ 	.short	(.L_2855 - .L_2854)
.L_2854:
        /*0c5c*/ 	.word	0x00000008
.L_2855:


//--------------------- .nv.info._ZN10layer_norm13ln_bwd_kernelINS_13Kernel_traitsIf13__nv_bfloat16fS2_fjLj1280ELj1ELj4ELj1ELj16ENS_18Kernel_traits_baseILj1280EfS2_fS2_fjLj128EEEEELb0ELb1ELb1ELb0EEEvNS_9BwdParamsE --------------------------
	.section	.nv.info._ZN10layer_norm13ln_bwd_kernelINS_13Kernel_traitsIf13__nv_bfloat16fS2_fjLj1280ELj1ELj4ELj1ELj16ENS_18Kernel_traits_baseILj1280EfS2_fS2_fjLj128EEEEELb0ELb1ELb1ELb0EEEvNS_9BwdParamsE,"",@"SHT_CUDA_INFO"
	.sectionflags	@""
	.align	4


	//----- nvinfo : EIATTR_CUDA_API_VERSION
	.align		4
        /*0000*/ 	.byte	0x04, 0x37
        /*0002*/ 	.short	(.L_2857 - .L_2856)
.L_2856:
        /*0004*/ 	.word	0x00000082


	//----- nvinfo : EIATTR_KPARAM_INFO
	.align		4
.L_2857:
        /*0008*/ 	.byte	0x04, 0x17
        /*000a*/ 	.short	(.L_2859 - .L_2858)
.L_2858:
        /*000c*/ 	.word	0x00000000
        /*0010*/ 	.short	0x0000
        /*0012*/ 	.short	0x0000
        /*0014*/ 	.byte	0x00, 0xf0, 0xa1, 0x04


	//----- nvinfo : EIATTR_SPARSE_MMA_MASK
	.align		4
.L_2859:
        /*0018*/ 	.byte	0x03, 0x50
        /*001a*/ 	.short	0x0000


	//----- nvinfo : EIATTR_MAXREG_COUNT
	.align		4
        /*001c*/ 	.byte	0x03, 0x1b
        /*001e*/ 	.short	0x00ff


	//----- nvinfo : EIATTR_NUM_BARRIERS
	.align		4
        /*0020*/ 	.byte	0x02, 0x4c
        /*0022*/ 	.byte	0x01
	.zero		1


	//----- nvinfo : EIATTR_ANNOTATIONS
	.align		4
        /*0024*/ 	.byte	0x04, 0x55
        /*0026*/ 	.short	(.L_2861 - .L_2860)


	//   ....[0]....
.L_2860:
        /* <DEDUP_REMOVED lines=215> */


	//----- nvinfo : EIATTR_MERCURY_ISA_VERSION
	.align		4
.L_2861:
        /*0d88*/ 	.byte	0x03, 0x5f
        /*0d8a*/ 	.short	0x0101


	//----- nvinfo : EIATTR_COOP_GROUP_MASK_REGIDS
	.align		4
        /*0d8c*/ 	.byte	0x04, 0x29
        /*0d8e*/ 	.short	(.L_2863 - .L_2862)


	//   ....[0]....
.L_2862:
        /*0d90*/ 	.word	0xffffffff


	//   ....[1]....
        /*0d94*/ 	.word	0xffffffff


	//   ....[2]....
        /*0d98*/ 	.word	0xffffffff


	//   ....[3]....
        /*0d9c*/ 	.word	0xffffffff


	//   ....[4]....
        /*0da0*/ 	.word	0xffffffff


	//   ....[5]....
        /*0da4*/ 	.word	0xffffffff


	//   ....[6]....
        /*0da8*/ 	.word	0xffffffff


	//   ....[7]....
        /*0dac*/ 	.word	0xffffffff


	//   ....[8]....
        /*0db0*/ 	.word	0xffffffff


	//   ....[9]....
        /*0db4*/ 	.word	0xffffffff


	//   ....[10]....
        /*0db8*/ 	.word	0x05000002


	//   ....[11]....
        /*0dbc*/ 	.word	0x05000002


	//   ....[12]....
        /*0dc0*/ 	.word	0x05000002


	//   ....[13]....
        /*0dc4*/ 	.word	0x05000002


	//   ....[14]....
        /*0dc8*/ 	.word	0x05000002


	//   ....[15]....
        /*0dcc*/ 	.word	0x05000002


	//   ....[16]....
        /*0dd0*/ 	.word	0x05000002


	//   ....[17]....
        /*0dd4*/ 	.word	0x05000002


	//   ....[18]....
        /*0dd8*/ 	.word	0x05000002


	//   ....[19]....
        /*0ddc*/ 	.word	0x05000002


	//----- nvinfo : EIATTR_COOP_GROUP_INSTR_OFFSETS
	.align		4
.L_2863:
        /*0de0*/ 	.byte	0x04, 0x28
        /*0de2*/ 	.short	(.L_2865 - .L_2864)


	//   ....[0]....
.L_2864:
        /*0de4*/ 	.word	0x00003d30


	//   ....[1]....
        /*0de8*/ 	.word	0x00003d50


	//   ....[2]....
        /*0dec*/ 	.word	0x00003d70


	//   ....[3]....
        /*0df0*/ 	.word	0x00003d90


	//   ....[4]....
        /*0df4*/ 	.word	0x00003db0


	//   ....[5]....
        /*0df8*/ 	.word	0x00003dd0


	//   ....[6]....
        /*0dfc*/ 	.word	0x00003df0


	//   ....[7]....
        /*0e00*/ 	.word	0x00003e10


	//   ....[8]....
        /*0e04*/ 	.word	0x00003e20


	//   ....[9]....
        /*0e08*/ 	.word	0x00003e40


	//   ....[10]....
        /*0e0c*/ 	.word	0x0000f9e0


	//   ....[11]....
        /*0e10*/ 	.word	0x0000fa80


	//   ....[12]....
        /*0e14*/ 	.word	0x0000fb00


	//   ....[13]....
        /*0e18*/ 	.word	0x0000fb70


	//   ....[14]....
        /*0e1c*/ 	.word	0x0000fbf0


	//   ....[15]....
        /*0e20*/ 	.word	0x0000fc60


	//   ....[16]....
        /*0e24*/ 	.word	0x0000fce0


	//   ....[17]....
        /*0e28*/ 	.word	0x0000fd50


	//   ....[18]....
        /*0e2c*/ 	.word	0x0000fdd0


	//   ....[19]....
        /*0e30*/ 	.word	0x0000fe20


	//----- nvinfo : EIATTR_VRC_CTA_INIT_COUNT
	.align		4
.L_2865:
        /*0e34*/ 	.byte	0x02, 0x4a
	.zero		1
	.zero		1


	//----- nvinfo : EIATTR_EXIT_INSTR_OFFSETS
	.align		4
        /*0e38*/ 	.byte	0x04, 0x1c
        /*0e3a*/ 	.short	(.L_2867 - .L_2866)


	//   ....[0]....
.L_2866:
        /*0e3c*/ 	.word	0x0000f900


	//   ....[1]....
        /*0e40*/ 	.word	0x0000f980


	//----- nvinfo : EIATTR_MAX_THREADS
	.align		4
.L_2867:
        /*0e44*/ 	.byte	0x04, 0x05
        /*0e46*/ 	.short	(.L_2869 - .L_2868)
.L_2868:
        /*0e48*/ 	.word	0x00000080
        /*0e4c*/ 	.word	0x00000001
        /*0e50*/ 	.word	0x00000001


	//----- nvinfo : EIATTR_CRS_STACK_SIZE
	.align		4
.L_2869:
        /*0e54*/ 	.byte	0x04, 0x1e
        /*0e56*/ 	.short	(.L_2871 - .L_2870)
.L_2870:
        /*0e58*/ 	.word	0x00000000


	//----- nvinfo : EIATTR_CBANK_PARAM_SIZE
	.align		4
.L_2871:
        /*0e5c*/ 	.byte	0x03, 0x19
        /*0e5e*/ 	.short	0x0128


	//----- nvinfo : EIATTR_PARAM_CBANK
	.align		4
        /*0e60*/ 	.byte	0x04, 0x0a
        /*0e62*/ 	.short	(.L_2873 - .L_2872)
	.align		4
.L_2872:
        /*0e64*/ 	.word	index@(.nv.constant0._ZN10layer_norm13ln_bwd_kernelINS_13Kernel_traitsIf13__nv_bfloat16fS2_fjLj1280ELj1ELj4ELj1ELj16ENS_18Kernel_traits_baseILj1280EfS2_fS2_fjLj128EEEEELb0ELb1ELb1ELb0EEEvNS_9BwdParamsE)
        /*0e68*/ 	.short	0x0380
        /*0e6a*/ 	.short	0x0128


	//----- nvinfo : EIATTR_SW_WAR
	.align		4
.L_2873:
        /*0e6c*/ 	.byte	0x04, 0x36
        /*0e6e*/ 	.short	(.L_2875 - .L_2874)
.L_2874:
        /*0e70*/ 	.word	0x00000008
.L_2875:


//--------------------- .nv.info._ZN10layer_norm13ln_bwd_kernelINS_13Kernel_traitsIf13__nv_bfloat16fS2_fjLj1280ELj1ELj4ELj1ELj16ENS_18Kernel_traits_baseILj1280EfS2_fS2_fjLj128EEEEELb0ELb1ELb1ELb1EEEvNS_9BwdParamsE --------------------------
	.section	.nv.info._ZN10layer_norm13ln_bwd_kernelINS_13Kernel_traitsIf13__nv_bfloat16fS2_fjLj1280ELj1ELj4ELj1ELj16ENS_18Kernel_traits_baseILj1280EfS2_fS2_fjLj128EEEEELb0ELb1ELb1ELb1EEEvNS_9BwdParamsE,"",@"SHT_CUDA_INFO"
	.sectionflags	@""
	.align	4


	//----- nvinfo : EIATTR_CUDA_API_VERSION
	.align		4
        /*0000*/ 	.byte	0x04, 0x37
        /*0002*/ 	.short	(.L_2877 - .L_2876)
.L_2876:
        /*0004*/ 	.word	0x00000082


	//----- nvinfo : EIATTR_KPARAM_INFO
	.align		4
.L_2877:
        /*0008*/ 	.byte	0x04, 0x17
        /*000a*/ 	.short	(.L_2879 - .L_2878)
.L_2878:
        /*000c*/ 	.word	0x00000000
        /*0010*/ 	.short	0x0000
        /*0012*/ 	.short	0x0000
        /*0014*/ 	.byte	0x00, 0xf0, 0xa1, 0x04


	//----- nvinfo : EIATTR_SPARSE_MMA_MASK
	.align		4
.L_2879:
        /*0018*/ 	.byte	0x03, 0x50
        /*001a*/ 	.short	0x0000


	//----- nvinfo : EIATTR_MAXREG_COUNT
	.align		4
        /*001c*/ 	.byte	0x03, 0x1b
        /*001e*/ 	.short	0x00ff


	//----- nvinfo : EIATTR_NUM_BARRIERS
	.align		4
        /*0020*/ 	.byte	0x02, 0x4c
        /*0022*/ 	.byte	0x01
	.zero		1


	//----- nvinfo : EIATTR_ANNOTATIONS
	.align		4
        /*0024*/ 	.byte	0x04, 0x55
        /*0026*/ 	.short	(.L_2881 - .L_2880)


	//   ....[0]....
.L_2880:
        /* <DEDUP_REMOVED lines=155> */


	//----- nvinfo : EIATTR_MERCURY_ISA_VERSION
	.align		4
.L_2881:
        /*09c8*/ 	.byte	0x03, 0x5f
        /*09ca*/ 	.short	0x0101


	//----- nvinfo : EIATTR_COOP_GROUP_MASK_REGIDS
	.align		4
        /*09cc*/ 	.byte	0x04, 0x29
        /*09ce*/ 	.short	(.L_2883 - .L_2882)


	//   ....[0]....
.L_2882:
        /*09d0*/ 	.word	0xffffffff


	//   ....[1]....
        /*09d4*/ 	.word	0xffffffff


	//   ....[2]....
        /*09d8*/ 	.word	0xffffffff


	//   ....[3]....
        /*09dc*/ 	.word	0xffffffff


	//   ....[4]....
        /*09e0*/ 	.word	0xffffffff


	//   ....[5]....
        /*09e4*/ 	.word	0xffffffff


	//   ....[6]....
        /*09e8*/ 	.word	0xffffffff


	//   ....[7]....
        /*09ec*/ 	.word	0xffffffff


	//   ....[8]....
        /*09f0*/ 	.word	0xffffffff


	//   ....[9]....
        /*09f4*/ 	.word	0xffffffff


	//   ....[10]....
        /*09f8*/ 	.word	0x050000f8


	//   ....[11]....
        /*09fc*/ 	.word	0x050000f8


	//   ....[12]....
        /*0a00*/ 	.word	0x050000f8


	//   ....[13]....
        /*0a04*/ 	.word	0x050000f8


	//   ....[14]....
        /*0a08*/ 	.word	0x050000f8


	//   ....[15]....
        /*0a0c*/ 	.word	0x050000f8


	//   ....[16]....
        /*0a10*/ 	.word	0x050000f8


	//   ....[17]....
        /*0a14*/ 	.word	0x050000f8


	//   ....[18]....
        /*0a18*/ 	.word	0x050000f8


	//   ....[19]....
        /*0a1c*/ 	.word	0x050000f8


	//----- nvinfo : EIATTR_COOP_GROUP_INSTR_OFFSETS
	.align		4
.L_2883:
        /*0a20*/ 	.byte	0x04, 0x28
        /*0a22*/ 	.short	(.L_2885 - .L_2884)


	//   ....[0]....
.L_2884:
        /*0a24*/ 	.word	0x00003210


	//   ....[1]....
        /*0a28*/ 	.word	0x00003230


	//   ....[2]....
        /*0a2c*/ 	.word	0x00003250


	//   ....[3]....
        /*0a30*/ 	.word	0x00003270


	//   ....[4]....
        /*0a34*/ 	.word	0x00003290


	//   ....[5]....
        /*0a38*/ 	.word	0x000032b0


	//   ....[6]....
        /*0a3c*/ 	.word	0x000032d0


	//   ....[7]....
        /*0a40*/ 	.word	0x000032f0


	//   ....[8]....
        /*0a44*/ 	.word	0x00003300


	//   ....[9]....
        /*0a48*/ 	.word	0x00003330


	//   ....[10]....
        /*0a4c*/ 	.word	0x0000dfa0


	//   ....[11]....
        /*0a50*/ 	.word	0x0000e040


	//   ....[12]....
        /*0a54*/ 	.word	0x0000e0b0


	//   ....[13]....
        /*0a58*/ 	.word	0x0000e110


	//   ....[14]....
        /*0a5c*/ 	.word	0x0000e180


	//   ....[15]....
        /*0a60*/ 	.word	0x0000e1e0


	//   ....[16]....
        /*0a64*/ 	.word	0x0000e250


	//   ....[17]....
        /*0a68*/ 	.word	0x0000e2b0


	//   ....[18]....
        /*0a6c*/ 	.word	0x0000e320


	//   ....[19]....
        /*0a70*/ 	.word	0x0000e370


	//----- nvinfo : EIATTR_VRC_CTA_INIT_COUNT
	.align		4
.L_2885:
        /*0a74*/ 	.byte	0x02, 0x4a
	.zero		1
	.zero		1


	//----- nvinfo : EIATTR_EXIT_INSTR_OFFSETS
	.align		4
        /*0a78*/ 	.byte	0x04, 0x1c
        /*0a7a*/ 	.short	(.L_2887 - .L_2886)


	//   ....[0]....
.L_2886:
        /*0a7c*/ 	.word	0x0000df40


	//----- nvinfo : EIATTR_MAX_THREADS
	.align		4
.L_2887:
        /*0a80*/ 	.byte	0x04, 0x05
        /*0a82*/ 	.short	(.L_2889 - .L_2888)
.L_2888:
        /*0a84*/ 	.word	0x00000080
        /*0a88*/ 	.word	0x00000001
        /*0a8c*/ 	.word	0x00000001


	//----- nvinfo : EIATTR_CRS_STACK_SIZE
	.align		4
.L_2889:
        /*0a90*/ 	.byte	0x04, 0x1e
        /*0a92*/ 	.short	(.L_2891 - .L_2890)
.L_2890:
        /*0a94*/ 	.word	0x00000000


	//----- nvinfo : EIATTR_CBANK_PARAM_SIZE
	.align		4
.L_2891:
        /*0a98*/ 	.byte	0x03, 0x19
        /*0a9a*/ 	.short	0x0128


	//----- nvinfo : EIATTR_PARAM_CBANK
	.align		4
        /*0a9c*/ 	.byte	0x04, 0x0a
        /*0a9e*/ 	.short	(.L_2893 - .L_2892)
	.align		4
.L_2892:
        /*0aa0*/ 	.word	index@(.nv.constant0._ZN10layer_norm13ln_bwd_kernelINS_13Kernel_traitsIf13__nv_bfloat16fS2_fjLj1280ELj1ELj4ELj1ELj16ENS_18Kernel_traits_baseILj1280EfS2_fS2_fjLj128EEEEELb0ELb1ELb1ELb1EEEvNS_9BwdParamsE)
        /*0aa4*/ 	.short	0x0380
        /*0aa6*/ 	.short	0x0128


	//----- nvinfo : EIATTR_SW_WAR
	.align		4
.L_2893:
        /*0aa8*/ 	.byte	0x04, 0x36
        /*0aaa*/ 	.short	(.L_2895 - .L_2894)
.L_2894:
        /*0aac*/ 	.word	0x00000008
.L_2895:


//--------------------- .nv.info._ZN10layer_norm13ln_bwd_kernelINS_13Kernel_traitsIf13__nv_bfloat16fS2_fjLj1280ELj1ELj4ELj1ELj16ENS_18Kernel_traits_baseILj1280EfS2_fS2_fjLj128EEEEELb1ELb0ELb0ELb0EEEvNS_9BwdParamsE --------------------------
	.section	.nv.info._ZN10layer_norm13ln_bwd_kernelINS_13Kernel_traitsIf13__nv_bfloat16fS2_fjLj1280ELj1ELj4ELj1ELj16ENS_18Kernel_traits_baseILj1280EfS2_fS2_fjLj128EEEEELb1ELb0ELb0ELb0EEEvNS_9BwdParamsE,"",@"SHT_CUDA_INFO"
	.sectionflags	@""
	.align	4


	//----- nvinfo : EIATTR_CUDA_API_VERSION
	.align		4
        /*0000*/ 	.byte	0x04, 0x37
        /*0002*/ 	.short	(.L_2897 - .L_2896)
.L_2896:
        /*0004*/ 	.word	0x00000082


	//----- nvinfo : EIATTR_KPARAM_INFO
	.align		4
.L_2897:
        /*0008*/ 	.byte	0x04, 0x17
        /*000a*/ 	.short	(.L_2899 - .L_2898)
.L_2898:
        /*000c*/ 	.word	0x00000000
        /*0010*/ 	.short	0x0000
        /*0012*/ 	.short	0x0000
        /*0014*/ 	.byte	0x00, 0xf0, 0xa1, 0x04


	//----- nvinfo : EIATTR_SPARSE_MMA_MASK
	.align		4
.L_2899:
        /*0018*/ 	.byte	0x03, 0x50
        /*001a*/ 	.short	0x0000


	//----- nvinfo : EIATTR_MAXREG_COUNT
	.align		4
        /*001c*/ 	.byte	0x03, 0x1b
        /*001e*/ 	.short	0x00ff


	//----- nvinfo : EIATTR_NUM_BARRIERS
	.align		4
        /*0020*/ 	.byte	0x02, 0x4c
        /*0022*/ 	.byte	0x01
	.zero		1


	//----- nvinfo : EIATTR_ANNOTATIONS
	.align		4
        /*0024*/ 	.byte	0x04, 0x55
        /*0026*/ 	.short	(.L_2901 - .L_2900)


	//   ....[0]....
.L_2900:
        /* <DEDUP_REMOVED lines=31> */


	//----- nvinfo : EIATTR_MERCURY_ISA_VERSION
	.align		4
.L_2901:
        /*0200*/ 	.byte	0x03, 0x5f
        /*0202*/ 	.short	0x0101


	//----- nvinfo : EIATTR_COOP_GROUP_MASK_REGIDS
	.align		4
        /*0204*/ 	.byte	0x04, 0x29
        /*0206*/ 	.short	(.L_2903 - .L_2902)


	//   ....[0]....
.L_2902:
        /*0208*/ 	.word	0xffffffff


	//   ....[1]....
        /*020c*/ 	.word	0xffffffff


	//   ....[2]....
        /*0210*/ 	.word	0xffffffff


	//   ....[3]....
        /*0214*/ 	.word	0xffffffff


	//   ....[4]....
        /*0218*/ 	.word	0xffffffff


	//   ....[5]....
        /*021c*/ 	.word	0xffffffff


	//   ....[6]....
        /*0220*/ 	.word	0xffffffff


	//   ....[7]....
        /*0224*/ 	.word	0xffffffff


	//   ....[8]....
        /*0228*/ 	.word	0xffffffff


	//   ....[9]....
        /*022c*/ 	.word	0xffffffff


	//   ....[10]....
        /*0230*/ 	.word	0x050000a0


	//   ....[11]....
        /*0234*/ 	.word	0x050000a0


	//   ....[12]....
        /*0238*/ 	.word	0x050000a0


	//   ....[13]....
        /*023c*/ 	.word	0x050000a0


	//   ....[14]....
        /*0240*/ 	.word	0x050000a0


	//   ....[15]....
        /*0244*/ 	.word	0x050000a0


	//   ....[16]....
        /*0248*/ 	.word	0x050000a0


	//   ....[17]....
        /*024c*/ 	.word	0x050000a0


	//   ....[18]....
        /*0250*/ 	.word	0x050000a0


	//   ....[19]....
        /*0254*/ 	.word	0x050000a0


	//----- nvinfo : EIATTR_COOP_GROUP_INSTR_OFFSETS
	.align		4
.L_2903:
        /*0258*/ 	.byte	0x04, 0x28
        /*025a*/ 	.short	(.L_2905 - .L_2904)


	//   ....[0]....
.L_2904:
        /*025c*/ 	.word	0x000029c0


	//   ....[1]....
        /*0260*/ 	.word	0x000029e0


	//   ....[2]....
        /*0264*/ 	.word	0x00002a00


	//   ....[3]....
        /*0268*/ 	.word	0x00002a20


	//   ....[4]....
        /*026c*/ 	.word	0x00002a40


	//   ....[5]....
        /*0270*/ 	.word	0x00002a60


	//   ....[6]....
        /*0274*/ 	.word	0x00002a80


	//   ....[7]....
        /*0278*/ 	.word	0x00002aa0


	//   ....[8]....
        /*027c*/ 	.word	0x00002ab0


	//   ....[9]....
        /*0280*/ 	.word	0x00002ad0


	//   ....[10]....
        /*0284*/ 	.word	0x00009650


	//   ....[11]....
        /*0288*/ 	.word	0x000096f0


	//   ....[12]....
        /*028c*/ 	.word	0x00009770


	//   ....[13]....
        /*0290*/ 	.word	0x000097e0


	//   ....[14]....
        /*0294*/ 	.word	0x00009860


	//   ....[15]....
        /*0298*/ 	.word	0x000098d0


	//   ....[16]....
        /*029c*/ 	.word	0x00009950


	//   ....[17]....
        /*02a0*/ 	.word	0x000099c0


	//   ....[18]....
        /*02a4*/ 	.word	0x00009a40


	//   ....[19]....
        /*02a8*/ 	.word	0x00009a90


	//----- nvinfo : EIATTR_VRC_CTA_INIT_COUNT
	.align		4
.L_2905:
        /*02ac*/ 	.byte	0x02, 0x4a
	.zero		1
	.zero		1


	//----- nvinfo : EIATTR_EXIT_INSTR_OFFSETS
	.align		4
        /*02b0*/ 	.byte	0x04, 0x1c
        /*02b2*/ 	.short	(.L_2907 - .L_2906)


	//   ....[0]....
.L_2906:
        /*02b4*/ 	.word	0x000095b0


	//   ....[1]....
        /*02b8*/ 	.word	0x000095e0


	//----- nvinfo : EIATTR_MAX_THREADS
	.align		4
.L_2907:
        /*02bc*/ 	.byte	0x04, 0x05
        /*02be*/ 	.short	(.L_2909 - .L_2908)
.L_2908:
        /*02c0*/ 	.word	0x00000080
        /*02c4*/ 	.word	0x00000001
        /*02c8*/ 	.word	0x00000001


	//----- nvinfo : EIATTR_CRS_STACK_SIZE
	.align		4
.L_2909:
        /*02cc*/ 	.byte	0x04, 0x1e
        /*02ce*/ 	.short	(.L_2911 - .L_2910)
.L_2910:
        /*02d0*/ 	.word	0x00000000


	//----- nvinfo : EIATTR_CBANK_PARAM_SIZE
	.align		4
.L_2911:
        /*02d4*/ 	.byte	0x03, 0x19
        /*02d6*/ 	.short	0x0128


	//----- nvinfo : EIATTR_PARAM_CBANK
	.align		4
        /*02d8*/ 	.byte	0x04, 0x0a
        /*02da*/ 	.short	(.L_2913 - .L_2912)
	.align		4
.L_2912:
        /*02dc*/ 	.word	index@(.nv.constant0._ZN10layer_norm13ln_bwd_kernelINS_13Kernel_traitsIf13__nv_bfloat16fS2_fjLj1280ELj1ELj4ELj1ELj16ENS_18Kernel_traits_baseILj1280EfS2_fS2_fjLj128EEEEELb1ELb0ELb0ELb0EEEvNS_9BwdParamsE)
        /*02e0*/ 	.short	0x0380
        /*02e2*/ 	.short	0x0128


	//----- nvinfo : EIATTR_SW_WAR
	.align		4
.L_2913:
        /*02e4*/ 	.byte	0x04, 0x36
        /*02e6*/ 	.short	(.L_2915 - .L_2914)
.L_2914:
        /*02e8*/ 	.word	0x00000008
.L_2915:


//--------------------- .nv.info._ZN10layer_norm13ln_bwd_kernelINS_13Kernel_traitsIf13__nv_bfloat16fS2_fjLj1280ELj1ELj4ELj1ELj16ENS_18Kernel_traits_baseILj1280EfS2_fS2_fjLj128EEEEELb1ELb0ELb0ELb1EEEvNS_9BwdParamsE --------------------------
	.section	.nv.info._ZN10layer_norm13ln_bwd_kernelINS_13Kernel_traitsIf13__nv_bfloat16fS2_fjLj1280ELj1ELj4ELj1ELj16ENS_18Kernel_traits_baseILj1280EfS2_fS2_fjLj128EEEEELb1ELb0ELb0ELb1EEEvNS_9BwdParamsE,"",@"SHT_CUDA_INFO"
	.sectionflags	@""
	.align	4


	//----- nvinfo : EIATTR_CUDA_API_VERSION
	.align		4
        /*0000*/ 	.byte	0x04, 0x37
        /*0002*/ 	.short	(.L_2917 - .L_2916)
.L_2916:
        /*0004*/ 	.word	0x00000082


	//----- nvinfo : EIATTR_KPARAM_INFO
	.align		4
.L_2917:
        /*0008*/ 	.byte	0x04, 0x17
        /*000a*/ 	.short	(.L_2919 - .L_2918)
.L_2918:
        /*000c*/ 	.word	0x00000000
        /*0010*/ 	.short	0x0000
        /*0012*/ 	.short	0x0000
        /*0014*/ 	.byte	0x00, 0xf0, 0xa1, 0x04


	//----- nvinfo : EIATTR_SPARSE_MMA_MASK
	.align		4
.L_2919:
        /*0018*/ 	.byte	0x03, 0x50
        /*001a*/ 	.short	0x0000


	//----- nvinfo : EIATTR_MAXREG_COUNT
	.align		4
        /*001c*/ 	.byte	0x03, 0x1b
        /*001e*/ 	.short	0x00ff


	//----- nvinfo : EIATTR_NUM_BARRIERS
	.align		4
        /*0020*/ 	.byte	0x02, 0x4c
        /*0022*/ 	.byte	0x01
	.zero		1


	//----- nvinfo : EIATTR_ANNOTATIONS
	.align		4
        /*0024*/ 	.byte	0x04, 0x55
        /*0026*/ 	.short	(.L_2921 - .L_2920)


	//   ....[0]....
.L_2920:
        /* <DEDUP_REMOVED lines=51> */


	//----- nvinfo : EIATTR_MERCURY_ISA_VERSION
	.align		4
.L_2921:
        /*0348*/ 	.byte	0x03, 0x5f
        /*034a*/ 	.short	0x0101


	//----- nvinfo : EIATTR_COOP_GROUP_MASK_REGIDS
	.align		4
        /*034c*/ 	.byte	0x04, 0x29
        /*034e*/ 	.short	(.L_2923 - .L_2922)


	//   ....[0]....
.L_2922:
        /*0350*/ 	.word	0xffffffff


	//   ....[1]....
        /*0354*/ 	.word	0xffffffff


	//   ....[2]....
        /*0358*/ 	.word	0xffffffff


	//   ....[3]....
        /*035c*/ 	.word	0xffffffff


	//   ....[4]....
        /*0360*/ 	.word	0xffffffff


	//   ....[5]....
        /*0364*/ 	.word	0xffffffff


	//   ....[6]....
        /*0368*/ 	.word	0xffffffff


	//   ....[7]....
        /*036c*/ 	.word	0xffffffff


	//   ....[8]....
        /*0370*/ 	.word	0xffffffff


	//   ....[9]....
        /*0374*/ 	.word	0xffffffff


	//   ....[10]....
        /*0378*/ 	.word	0x050000e4


	//   ....[11]....
        /*037c*/ 	.word	0x050000e4


	//   ....[12]....
        /*0380*/ 	.word	0x050000e4


	//   ....[13]....
        /*0384*/ 	.word	0x050000e4


	//   ....[14]....
        /*0388*/ 	.word	0x050000e4


	//   ....[15]....
        /*038c*/ 	.word	0x050000e4


	//   ....[16]....
        /*0390*/ 	.word	0x050000e4


	//   ....[17]....
        /*0394*/ 	.word	0x050000e4


	//   ....[18]....
        /*0398*/ 	.word	0x050000e4


	//   ....[19]....
        /*039c*/ 	.word	0x050000e4


	//----- nvinfo : EIATTR_COOP_GROUP_INSTR_OFFSETS
	.align		4
.L_2923:
        /*03a0*/ 	.byte	0x04, 0x28
        /*03a2*/ 	.short	(.L_2925 - .L_2924)


	//   ....[0]....
.L_2924:
        /*03a4*/ 	.word	0x00002600


	//   ....[1]....
        /*03a8*/ 	.word	0x00002620


	//   ....[2]....
        /*03ac*/ 	.word	0x00002640


	//   ....[3]....
        /*03b0*/ 	.word	0x00002660


	//   ....[4]....
        /*03b4*/ 	.word	0x00002680


	//   ....[5]....
        /*03b8*/ 	.word	0x000026a0


	//   ....[6]....
        /*03bc*/ 	.word	0x000026c0


	//   ....[7]....
        /*03c0*/ 	.word	0x000026e0


	//   ....[8]....
        /*03c4*/ 	.word	0x000026f0


	//   ....[9]....
        /*03c8*/ 	.word	0x00002710


	//   ....[10]....
        /*03cc*/ 	.word	0x00008dd0


	//   ....[11]....
        /*03d0*/ 	.word	0x00008e60


	//   ....[12]....
        /*03d4*/ 	.word	0x00008ec0


	//   ....[13]....
        /*03d8*/ 	.word	0x00008f10


	//   ....[14]....
        /*03dc*/ 	.word	0x00008f70


	//   ....[15]....
        /*03e0*/ 	.word	0x00008fc0


	//   ....[16]....
        /*03e4*/ 	.word	0x00009020


	//   ....[17]....
        /*03e8*/ 	.word	0x00009070


	//   ....[18]....
        /*03ec*/ 	.word	0x000090d0


	//   ....[19]....
        /*03f0*/ 	.word	0x00009120


	//----- nvinfo : EIATTR_VRC_CTA_INIT_COUNT
	.align		4
.L_2925:
        /*03f4*/ 	.byte	0x02, 0x4a
	.zero		1
	.zero		1


	//----- nvinfo : EIATTR_EXIT_INSTR_OFFSETS
	.align		4
        /*03f8*/ 	.byte	0x04, 0x1c
        /*03fa*/ 	.short	(.L_2927 - .L_2926)


	//   ....[0]....
.L_2926:
        /*03fc*/ 	.word	0x00008d60


	//----- nvinfo : EIATTR_MAX_THREADS
	.align		4
.L_2927:
        /*0400*/ 	.byte	0x04, 0x05
        /*0402*/ 	.short	(.L_2929 - .L_2928)
.L_2928:
        /*0404*/ 	.word	0x00000080
        /*0408*/ 	.word	0x00000001
        /*040c*/ 	.word	0x00000001


	//----- nvinfo : EIATTR_CRS_STACK_SIZE
	.align		4
.L_2929:
        /*0410*/ 	.byte	0x04, 0x1e
        /*0412*/ 	.short	(.L_2931 - .L_2930)
.L_2930:
        /*0414*/ 	.word	0x00000000


	//----- nvinfo : EIATTR_CBANK_PARAM_SIZE
	.align		4
.L_2931:
        /*0418*/ 	.byte	0x03, 0x19
        /*041a*/ 	.short	0x0128


	//----- nvinfo : EIATTR_PARAM_CBANK
	.align		4
        /*041c*/ 	.byte	0x04, 0x0a
        /*041e*/ 	.short	(.L_2933 - .L_2932)
	.align		4
.L_2932:
        /*0420*/ 	.word	index@(.nv.constant0._ZN10layer_norm13ln_bwd_kernelINS_13Kernel_traitsIf13__nv_bfloat16fS2_fjLj1280ELj1ELj4ELj1ELj16ENS_18Kernel_traits_baseILj1280EfS2_fS2_fjLj128EEEEELb1ELb0ELb0ELb1EEEvNS_9BwdParamsE)
        /*0424*/ 	.short	0x0380
        /*0426*/ 	.short	0x0128


	//----- nvinfo : EIATTR_SW_WAR
	.align		4
.L_2933:
        /*0428*/ 	.byte	0x04, 0x36
        /*042a*/ 	.short	(.L_2935 - .L_2934)
.L_2934:
        /*042c*/ 	.word	0x00000008
.L_2935:


//--------------------- .nv.info._ZN10layer_norm22ln_bwd_finalize_kernelINS_22Kernel_traits_finalizeILj1280Ef13__nv_bfloat16fS2_fjLb0ELj1024ELj4ENS_18Kernel_traits_baseILj1280EfS2_fS2_fjLj1024EEEEELb0ELb0EEEvNS_9BwdParamsE --------------------------
	.section	.nv.info._ZN10layer_norm22ln_bwd_finalize_kernelINS_22Kernel_traits_finalizeILj1280Ef13__nv_bfloat16fS2_fjLb0ELj1024ELj4ENS_18Kernel_traits_baseILj1280EfS2_fS2_fjLj1024EEEEELb0ELb0EEEvNS_9BwdParamsE,"",@"SHT_CUDA_INFO"
	.sectionflags	@""
	.align	4


	//----- nvinfo : EIATTR_CUDA_API_VERSION
	.align		4
        /*0000*/ 	.byte	0x04, 0x37
        /*0002*/ 	.short	(.L_2937 - .L_2936)
.L_2936:
        /*0004*/ 	.word	0x00000082


	//----- nvinfo : EIATTR_KPARAM_INFO
	.align		4
.L_2937:
        /*0008*/ 	.byte	0x04, 0x17
        /*000a*/ 	.short	(.L_2939 - .L_2938)
.L_2938:
        /*000c*/ 	.word	0x00000000
        /*0010*/ 	.short	0x0000
        /*0012*/ 	.short	0x0000
        /*0014*/ 	.byte	0x00, 0xf0, 0xa1, 0x04


	//----- nvinfo : EIATTR_SPARSE_MMA_MASK
	.align		4
.L_2939:
        /*0018*/ 	.byte	0x03, 0x50
        /*001a*/ 	.short	0x0000


	//----- nvinfo : EIATTR_MAXREG_COUNT
	.align		4
        /*001c*/ 	.byte	0x03, 0x1b
        /*001e*/ 	.short	0x0040


	//----- nvinfo : EIATTR_NUM_BARRIERS
	.align		4
        /*0020*/ 	.byte	0x02, 0x4c
        /*0022*/ 	.byte	0x01
	.zero		1


	//----- nvinfo : EIATTR_MERCURY_ISA_VERSION
	.align		4
        /*0024*/ 	.byte	0x03, 0x5f
        /*0026*/ 	.short	0x0101


	//----- nvinfo : EIATTR_COOP_GROUP_MASK_REGIDS
	.align		4
        /*0028*/ 	.byte	0x04, 0x29
        /*002a*/ 	.short	(.L_2941 - .L_2940)


	//   ....[0]....
.L_2940:
        /*002c*/ 	.word	0xffffffff


	//   ....[1]....
        /*0030*/ 	.word	0xffffffff


	//   ....[2]....
        /*0034*/ 	.word	0xffffffff


	//   ....[3]....
        /*0038*/ 	.word	0xffffffff


	//   ....[4]....
        /*003c*/ 	.word	0xffffffff


	//   ....[5]....
        /*0040*/ 	.word	0xffffffff


	//   ....[6]....
        /*0044*/ 	.word	0xffffffff


	//   ....[7]....
        /*0048*/ 	.word	0xffffffff


	//   ....[8]....
        /*004c*/ 	.word	0xffffffff


	//   ....[9]....
        /*0050*/ 	.word	0xffffffff


	//----- nvinfo : EIATTR_COOP_GROUP_INSTR_OFFSETS
	.align		4
.L_2941:
        /*0054*/ 	.byte	0x04, 0x28
        /*0056*/ 	.short	(.L_2943 - .L_2942)


	//   ....[0]....
.L_2942:
        /*0058*/ 	.word	0x000015e0


	//   ....[1]....
        /*005c*/ 	.word	0x000015f0


	//   ....[2]....
        /*0060*/ 	.word	0x00001620


	//   ....[3]....
        /*0064*/ 	.word	0x00001630


	//   ....[4]....
        /*0068*/ 	.word	0x00001660


	//   ....[5]....
        /*006c*/ 	.word	0x00001670


	//   ....[6]....
        /*0070*/ 	.word	0x000016b0


	//   ....[7]....
        /*0074*/ 	.word	0x000016e0


	//   ....[8]....
        /*0078*/ 	.word	0x00001710


	//   ....[9]....
        /*007c*/ 	.word	0x00001720


	//----- nvinfo : EIATTR_VRC_CTA_INIT_COUNT
	.align		4
.L_2943:
        /*0080*/ 	.byte	0x02, 0x4a
	.zero		1
	.zero		1


	//----- nvinfo : EIATTR_EXIT_INSTR_OFFSETS
	.align		4
        /*0084*/ 	.byte	0x04, 0x1c
        /*0086*/ 	.short	(.L_2945 - .L_2944)


	//   ....[0]....
.L_2944:
        /*0088*/ 	.word	0x00000060


	//   ....[1]....
        /*008c*/ 	.word	0x00001780


	//   ....[2]....
        /*0090*/ 	.word	0x000017b0


	//   ....[3]....
        /*0094*/ 	.word	0x00001850


	//----- nvinfo : EIATTR_MAX_THREADS
	.align		4
.L_2945:
        /*0098*/ 	.byte	0x04, 0x05
        /*009a*/ 	.short	(.L_2947 - .L_2946)
.L_2946:
        /*009c*/ 	.word	0x00000400
        /*00a0*/ 	.word	0x00000001
        /*00a4*/ 	.word	0x00000001


	//----- nvinfo : EIATTR_CRS_STACK_SIZE
	.align		4
.L_2947:
        /*00a8*/ 	.byte	0x04, 0x1e
        /*00aa*/ 	.short	(.L_2949 - .L_2948)
.L_2948:
        /*00ac*/ 	.word	0x00000000


	//----- nvinfo : EIATTR_CBANK_PARAM_SIZE
	.align		4
.L_2949:
        /*00b0*/ 	.byte	0x03, 0x19
        /*00b2*/ 	.short	0x0128


	//----- nvinfo : EIATTR_PARAM_CBANK
	.align		4
        /*00b4*/ 	.byte	0x04, 0x0a
        /*00b6*/ 	.short	(.L_2951 - .L_2950)
	.align		4
.L_2950:
        /*00b8*/ 	.word	index@(.nv.constant0._ZN10layer_norm22ln_bwd_finalize_kernelINS_22Kernel_traits_finalizeILj1280Ef13__nv_bfloat16fS2_fjLb0ELj1024ELj4ENS_18Kernel_traits_baseILj1280EfS2_fS2_fjLj1024EEEEELb0ELb0EEEvNS_9BwdParamsE)
        /*00bc*/ 	.short	0x0380
        /*00be*/ 	.short	0x0128


	//----- nvinfo : EIATTR_SW_WAR
	.align		4
.L_2951:
        /*00c0*/ 	.byte	0x04, 0x36
        /*00c2*/ 	.short	(.L_2953 - .L_2952)
.L_2952:
        /*00c4*/ 	.word	0x00000008
.L_2953:


//--------------------- .nv.info._ZN10layer_norm13ln_bwd_kernelINS_13Kernel_traitsIf13__nv_bfloat16fS2_fjLj1280ELj1ELj4ELj1ELj16ENS_18Kernel_traits_baseILj1280EfS2_fS2_fjLj128EEEEELb1ELb0ELb1ELb0EEEvNS_9BwdParamsE --------------------------
	.section	.nv.info._ZN10layer_norm13ln_bwd_kernelINS_13Kernel_traitsIf13__nv_bfloat16fS2_fjLj1280ELj1ELj4ELj1ELj16ENS_18Kernel_traits_baseILj1280EfS2_fS2_fjLj128EEEEELb1ELb0ELb1ELb0EEEvNS_9BwdParamsE,"",@"SHT_CUDA_INFO"
	.sectionflags	@""
	.align	4


	//----- nvinfo : EIATTR_CUDA_API_VERSION
	.align		4
        /*0000*/ 	.byte	0x04, 0x37
        /*0002*/ 	.short	(.L_2955 - .L_2954)
.L_2954:
        /*0004*/ 	.word	0x00000082


	//----- nvinfo : EIATTR_KPARAM_INFO
	.align		4
.L_2955:
        /*0008*/ 	.byte	0x04, 0x17
        /*000a*/ 	.short	(.L_2957 - .L_2956)
.L_2956:
        /*000c*/ 	.word	0x00000000
        /*0010*/ 	.short	0x0000
        /*0012*/ 	.short	0x0000
        /*0014*/ 	.byte	0x00, 0xf0, 0xa1, 0x04


	//----- nvinfo : EIATTR_SPARSE_MMA_MASK
	.align		4
.L_2957:
        /*0018*/ 	.byte	0x03, 0x50
        /*001a*/ 	.short	0x0000


	//----- nvinfo : EIATTR_MAXREG_COUNT
	.align		4
        /*001c*/ 	.byte	0x03, 0x1b
        /*001e*/ 	.short	0x00ff


	//----- nvinfo : EIATTR_NUM_BARRIERS
	.align		4
        /*0020*/ 	.byte	0x02, 0x4c
        /*0022*/ 	.byte	0x01
	.zero		1


	//----- nvinfo : EIATTR_ANNOTATIONS
	.align		4
        /*0024*/ 	.byte	0x04, 0x55
        /*0026*/ 	.short	(.L_2959 - .L_2958)


	//   ....[0]....
.L_2958:
        /* <DEDUP_REMOVED lines=41> */


	//----- nvinfo : EIATTR_MERCURY_ISA_VERSION
	.align		4
.L_2959:
        /*02a8*/ 	.byte	0x03, 0x5f
        /*02aa*/ 	.short	0x0101


	//----- nvinfo : EIATTR_COOP_GROUP_MASK_REGIDS
	.align		4
        /*02ac*/ 	.byte	0x04, 0x29
        /*02ae*/ 	.short	(.L_2961 - .L_2960)


	//   ....[0]....
.L_2960:
        /*02b0*/ 	.word	0xffffffff


	//   ....[1]....
        /*02b4*/ 	.word	0xffffffff


	//   ....[2]....
        /*02b8*/ 	.word	0xffffffff


	//   ....[3]....
        /*02bc*/ 	.word	0xffffffff


	//   ....[4]....
        /*02c0*/ 	.word	0xffffffff


	//   ....[5]....
        /*02c4*/ 	.word	0xffffffff


	//   ....[6]....
        /*02c8*/ 	.word	0xffffffff


	//   ....[7]....
        /*02cc*/ 	.word	0xffffffff


	//   ....[8]....
        /*02d0*/ 	.word	0xffffffff


	//   ....[9]....
        /*02d4*/ 	.word	0xffffffff


	//   ....[10]....
        /*02d8*/ 	.word	0x05000002


	//   ....[11]....
        /*02dc*/ 	.word	0x05000002


	//   ....[12]....
        /*02e0*/ 	.word	0x05000002


	//   ....[13]....
        /*02e4*/ 	.word	0x05000002


	//   ....[14]....
        /*02e8*/ 	.word	0x05000002


	//   ....[15]....
        /*02ec*/ 	.word	0x05000002


	//   ....[16]....
        /*02f0*/ 	.word	0x05000002


	//   ....[17]....
        /*02f4*/ 	.word	0x05000002


	//   ....[18]....
        /*02f8*/ 	.word	0x05000002


	//   ....[19]....
        /*02fc*/ 	.word	0x05000002


	//----- nvinfo : EIATTR_COOP_GROUP_INSTR_OFFSETS
	.align		4
.L_2961:
        /*0300*/ 	.byte	0x04, 0x28
        /*0302*/ 	.short	(.L_2963 - .L_2962)


	//   ....[0]....
.L_2962:
        /*0304*/ 	.word	0x00003270


	//   ....[1]....
        /*0308*/ 	.word	0x00003290


	//   ....[2]....
        /*030c*/ 	.word	0x000032b0


	//   ....[3]....
        /*0310*/ 	.word	0x000032d0


	//   ....[4]....
        /*0314*/ 	.word	0x000032f0


	//   ....[5]....
        /*0318*/ 	.word	0x00003310


	//   ....[6]....
        /*031c*/ 	.word	0x00003330


	//   ....[7]....
        /*0320*/ 	.word	0x00003350


	//   ....[8]....
        /*0324*/ 	.word	0x00003360


	//   ....[9]....
        /*0328*/ 	.word	0x00003380


	//   ....[10]....
        /*032c*/ 	.word	0x0000d760


	//   ....[11]....
        /*0330*/ 	.word	0x0000d800


	//   ....[12]....
        /*0334*/ 	.word	0x0000d880


	//   ....[13]....
        /*0338*/ 	.word	0x0000d8f0


	//   ....[14]....
        /*033c*/ 	.word	0x0000d970


	//   ....[15]....
        /*0340*/ 	.word	0x0000d9e0


	//   ....[16]....
        /*0344*/ 	.word	0x0000da60


	//   ....[17]....
        /*0348*/ 	.word	0x0000dad0


	//   ....[18]....
        /*034c*/ 	.word	0x0000db50


	//   ....[19]....
        /*0350*/ 	.word	0x0000dba0


	//----- nvinfo : EIATTR_VRC_CTA_INIT_COUNT
	.align		4
.L_2963:
        /*0354*/ 	.byte	0x02, 0x4a
	.zero		1
	.zero		1


	//----- nvinfo : EIATTR_EXIT_INSTR_OFFSETS
	.align		4
        /*0358*/ 	.byte	0x04, 0x1c
        /*035a*/ 	.short	(.L_2965 - .L_2964)


	//   ....[0]....
.L_2964:
        /*035c*/ 	.word	0x0000d6c0


	//   ....[1]....
        /*0360*/ 	.word	0x0000d6f0


	//----- nvinfo : EIATTR_MAX_THREADS
	.align		4
.L_2965:
        /*0364*/ 	.byte	0x04, 0x05
        /*0366*/ 	.short	(.L_2967 - .L_2966)
.L_2966:
        /*0368*/ 	.word	0x00000080
        /*036c*/ 	.word	0x00000001
        /*0370*/ 	.word	0x00000001


	//----- nvinfo : EIATTR_CRS_STACK_SIZE
	.align		4
.L_2967:
        /*0374*/ 	.byte	0x04, 0x1e
        /*0376*/ 	.short	(.L_2969 - .L_2968)
.L_2968:
        /*0378*/ 	.word	0x00000000


	//----- nvinfo : EIATTR_CBANK_PARAM_SIZE
	.align		4
.L_2969:
        /*037c*/ 	.byte	0x03, 0x19
        /*037e*/ 	.short	0x0128


	//----- nvinfo : EIATTR_PARAM_CBANK
	.align		4
        /*0380*/ 	.byte	0x04, 0x0a
        /*0382*/ 	.short	(.L_2971 - .L_2970)
	.align		4
.L_2970:
        /*0384*/ 	.word	index@(.nv.constant0._ZN10layer_norm13ln_bwd_kernelINS_13Kernel_traitsIf13__nv_bfloat16fS2_fjLj1280ELj1ELj4ELj1ELj16ENS_18Kernel_traits_baseILj1280EfS2_fS2_fjLj128EEEEELb1ELb0ELb1ELb0EEEvNS_9BwdParamsE)
        /*0388*/ 	.short	0x0380
        /*038a*/ 	.short	0x0128


	//----- nvinfo : EIATTR_SW_WAR
	.align		4
.L_2971:
        /*038c*/ 	.byte	0x04, 0x36
        /*038e*/ 	.short	(.L_2973 - .L_2972)
.L_2972:
        /*0390*/ 	.word	0x00000008
.L_2973:


//--------------------- .nv.info._ZN10layer_norm22ln_bwd_finalize_kernelINS_22Kernel_traits_finalizeILj1280Ef13__nv_bfloat16fS2_fjLb0ELj1024ELj4ENS_18Kernel_traits_baseILj1280EfS2_fS2_fjLj1024EEEEELb0ELb1EEEvNS_9BwdParamsE --------------------------
	.section	.nv.info._ZN10layer_norm22ln_bwd_finalize_kernelINS_22Kernel_traits_finalizeILj1280Ef13__nv_bfloat16fS2_fjLb0ELj1024ELj4ENS_18Kernel_traits_baseILj1280EfS2_fS2_fjLj1024EEEEELb0ELb1EEEvNS_9BwdParamsE,"",@"SHT_CUDA_INFO"
	.sectionflags	@""
	.align	4


	//----- nvinfo : EIATTR_CUDA_API_VERSION
	.align		4
        /*0000*/ 	.byte	0x04, 0x37
        /*0002*/ 	.short	(.L_2975 - .L_2974)
.L_2974:
        /*0004*/ 	.word	0x00000082


	//----- nvinfo : EIATTR_KPARAM_INFO
	.align		4
.L_2975:
        /*0008*/ 	.byte	0x04, 0x17
        /*000a*/ 	.short	(.L_2977 - .L_2976)
.L_2976:
        /*000c*/ 	.word	0x00000000
        /*0010*/ 	.short	0x0000
        /*0012*/ 	.short	0x0000
        /*0014*/ 	.byte	0x00, 0xf0, 0xa1, 0x04


	//----- nvinfo : EIATTR_SPARSE_MMA_MASK
	.align		4
.L_2977:
        /*0018*/ 	.byte	0x03, 0x50
        /*001a*/ 	.short	0x0000


	//----- nvinfo : EIATTR_MAXREG_COUNT
	.align		4
        /*001c*/ 	.byte	0x03, 0x1b
        /*001e*/ 	.short	0x0040


	//----- nvinfo : EIATTR_NUM_BARRIERS
	.align		4
        /*0020*/ 	.byte	0x02, 0x4c
        /*0022*/ 	.byte	0x01
	.zero		1


	//----- nvinfo : EIATTR_MERCURY_ISA_VERSION
	.align		4
        /*0024*/ 	.byte	0x03, 0x5f
        /*0026*/ 	.short	0x0101


	//----- nvinfo : EIATTR_COOP_GROUP_MASK_REGIDS
	.align		4
        /*0028*/ 	.byte	0x04, 0x29
        /*002a*/ 	.short	(.L_2979 - .L_2978)


	//   ....[0]....
.L_2978:
        /*002c*/ 	.word	0xffffffff


	//   ....[1]....
        /*0030*/ 	.word	0xffffffff


	//   ....[2]....
        /*0034*/ 	.word	0xffffffff


	//   ....[3]....
        /*0038*/ 	.word	0xffffffff


	//   ....[4]....
        /*003c*/ 	.word	0xffffffff


	//   ....[5]....
        /*0040*/ 	.word	0xffffffff


	//   ....[6]....
        /*0044*/ 	.word	0xffffffff


	//   ....[7]....
        /*0048*/ 	.word	0xffffffff


	//   ....[8]....
        /*004c*/ 	.word	0xffffffff


	//   ....[9]....
        /*0050*/ 	.word	0xffffffff


	//----- nvinfo : EIATTR_COOP_GROUP_INSTR_OFFSETS
	.align		4
.L_2979:
        /*0054*/ 	.byte	0x04, 0x28
        /*0056*/ 	.short	(.L_2981 - .L_2980)


	//   ....[0]....
.L_2980:
        /*0058*/ 	.word	0x00001630


	//   ....[1]....
        /*005c*/ 	.word	0x00001640


	//   ....[2]....
        /*0060*/ 	.word	0x00001670


	//   ....[3]....
        /*0064*/ 	.word	0x00001680


	//   ....[4]....
        /*0068*/ 	.word	0x000016b0


	//   ....[5]....
        /*006c*/ 	.word	0x000016c0


	//   ....[6]....
        /*0070*/ 	.word	0x000016f0


	//   ....[7]....
        /*0074*/ 	.word	0x00001710


	//   ....[8]....
        /*0078*/ 	.word	0x00001740


	//   ....[9]....
        /*007c*/ 	.word	0x00001750


	//----- nvinfo : EIATTR_VRC_CTA_INIT_COUNT
	.align		4
.L_2981:
        /*0080*/ 	.byte	0x02, 0x4a
	.zero		1
	.zero		1


	//----- nvinfo : EIATTR_EXIT_INSTR_OFFSETS
	.align		4
        /*0084*/ 	.byte	0x04, 0x1c
        /*0086*/ 	.short	(.L_2983 - .L_2982)


	//   ....[0]....
.L_2982:
        /*0088*/ 	.word	0x00000070


	//   ....[1]....
        /*008c*/ 	.word	0x000017b0


	//   ....[2]....
        /*0090*/ 	.word	0x00001860


	//----- nvinfo : EIATTR_MAX_THREADS
	.align		4
.L_2983:
        /*0094*/ 	.byte	0x04, 0x05
        /*0096*/ 	.short	(.L_2985 - .L_2984)
.L_2984:
        /*0098*/ 	.word	0x00000400
        /*009c*/ 	.word	0x00000001
        /*00a0*/ 	.word	0x00000001


	//----- nvinfo : EIATTR_CRS_STACK_SIZE
	.align		4
.L_2985:
        /*00a4*/ 	.byte	0x04, 0x1e
        /*00a6*/ 	.short	(.L_2987 - .L_2986)
.L_2986:
        /*00a8*/ 	.word	0x00000000


	//----- nvinfo : EIATTR_CBANK_PARAM_SIZE
	.align		4
.L_2987:
        /*00ac*/ 	.byte	0x03, 0x19
        /*00ae*/ 	.short	0x0128


	//----- nvinfo : EIATTR_PARAM_CBANK
	.align		4
        /*00b0*/ 	.byte	0x04, 0x0a
        /*00b2*/ 	.short	(.L_2989 - .L_2988)
	.align		4
.L_2988:
        /*00b4*/ 	.word	index@(.nv.constant0._ZN10layer_norm22ln_bwd_finalize_kernelINS_22Kernel_traits_finalizeILj1280Ef13__nv_bfloat16fS2_fjLb0ELj1024ELj4ENS_18Kernel_traits_baseILj1280EfS2_fS2_fjLj1024EEEEELb0ELb1EEEvNS_9BwdParamsE)
        /*00b8*/ 	.short	0x0380
        /*00ba*/ 	.short	0x0128


	//----- nvinfo : EIATTR_SW_WAR
	.align		4
.L_2989:
        /*00bc*/ 	.byte	0x04, 0x36
        /*00be*/ 	.short	(.L_2991 - .L_2990)
.L_2990:
        /*00c0*/ 	.word	0x00000008
.L_2991:


//--------------------- .nv.info._ZN10layer_norm13ln_bwd_kernelINS_13Kernel_traitsIf13__nv_bfloat16fS2_fjLj1280ELj1ELj4ELj1ELj16ENS_18Kernel_traits_baseILj1280EfS2_fS2_fjLj128EEEEELb1ELb0ELb1ELb1EEEvNS_9BwdParamsE --------------------------
	.section	.nv.info._ZN10layer_norm13ln_bwd_kernelINS_13Kernel_traitsIf13__nv_bfloat16fS2_fjLj1280ELj1ELj4ELj1ELj16ENS_18Kernel_traits_baseILj1280EfS2_fS2_fjLj128EEEEELb1ELb0ELb1ELb1EEEvNS_9BwdParamsE,"",@"SHT_CUDA_INFO"
	.sectionflags	@""
	.align	4


	//----- nvinfo : EIATTR_CUDA_API_VERSION
	.align		4
        /*0000*/ 	.byte	0x04, 0x37
        /*0002*/ 	.short	(.L_2993 - .L_2992)
.L_2992:
        /*0004*/ 	.word	0x00000082


	//----- nvinfo : EIATTR_KPARAM_INFO
	.align		4
.L_2993:
        /*0008*/ 	.byte	0x04, 0x17
        /*000a*/ 	.short	(.L_2995 - .L_2994)
.L_2994:
        /*000c*/ 	.word	0x00000000
        /*0010*/ 	.short	0x0000
        /*0012*/ 	.short	0x0000
        /*0014*/ 	.byte	0x00, 0xf0, 0xa1, 0x04


	//----- nvinfo : EIATTR_SPARSE_MMA_MASK
	.align		4
.L_2995:
        /*0018*/ 	.byte	0x03, 0x50
        /*001a*/ 	.short	0x0000


	//----- nvinfo : EIATTR_MAXREG_COUNT
	.align		4
        /*001c*/ 	.byte	0x03, 0x1b
        /*001e*/ 	.short	0x00ff


	//----- nvinfo : EIATTR_NUM_BARRIERS
	.align		4
        /*0020*/ 	.byte	0x02, 0x4c
        /*0022*/ 	.byte	0x01
	.zero		1


	//----- nvinfo : EIATTR_ANNOTATIONS
	.align		4
        /*0024*/ 	.byte	0x04, 0x55
        /*0026*/ 	.short	(.L_2997 - .L_2996)


	//   ....[0]....
.L_2996:
        /* <DEDUP_REMOVED lines=29> */


	//----- nvinfo : EIATTR_MERCURY_ISA_VERSION
	.align		4
.L_2997:
        /*01e0*/ 	.byte	0x03, 0x5f
        /*01e2*/ 	.short	0x0101


	//----- nvinfo : EIATTR_COOP_GROUP_MASK_REGIDS
	.align		4
        /*01e4*/ 	.byte	0x04, 0x29
        /*01e6*/ 	.short	(.L_2999 - .L_2998)


	//   ....[0]....
.L_2998:
        /*01e8*/ 	.word	0xffffffff


	//   ....[1]....
        /*01ec*/ 	.word	0xffffffff


	//   ....[2]....
        /*01f0*/ 	.word	0xffffffff


	//   ....[3]....
        /*01f4*/ 	.word	0xffffffff


	//   ....[4]....
        /*01f8*/ 	.word	0xffffffff


	//   ....[5]....
        /*01fc*/ 	.word	0xffffffff


	//   ....[6]....
        /*0200*/ 	.word	0xffffffff


	//   ....[7]....
        /*0204*/ 	.word	0xffffffff


	//   ....[8]....
        /*0208*/ 	.word	0xffffffff


	//   ....[9]....
        /*020c*/ 	.word	0xffffffff


	//   ....[10]....
        /*0210*/ 	.word	0x050000da


	//   ....[11]....
        /*0214*/ 	.word	0x050000da


	//   ....[12]....
        /*0218*/ 	.word	0x050000da


	//   ....[13]....
        /*021c*/ 	.word	0x050000da


	//   ....[14]....
        /*0220*/ 	.word	0x050000da


	//   ....[15]....
        /*0224*/ 	.word	0x050000da


	//   ....[16]....
        /*0228*/ 	.word	0x050000da


	//   ....[17]....
        /*022c*/ 	.word	0x050000da


	//   ....[18]....
        /*0230*/ 	.word	0x050000da


	//   ....[19]....
        /*0234*/ 	.word	0x050000da


	//----- nvinfo : EIATTR_COOP_GROUP_INSTR_OFFSETS
	.align		4
.L_2999:
        /*0238*/ 	.byte	0x04, 0x28
        /*023a*/ 	.short	(.L_3001 - .L_3000)


	//   ....[0]....
.L_3000:
        /*023c*/ 	.word	0x00002a90


	//   ....[1]....
        /*0240*/ 	.word	0x00002ab0


	//   ....[2]....
        /*0244*/ 	.word	0x00002ad0


	//   ....[3]....
        /*0248*/ 	.word	0x00002af0


	//   ....[4]....
        /*024c*/ 	.word	0x00002b10


	//   ....[5]....
        /*0250*/ 	.word	0x00002b30


	//   ....[6]....
        /*0254*/ 	.word	0x00002b50


	//   ....[7]....
        /*0258*/ 	.word	0x00002b60


	//   ....[8]....
        /*025c*/ 	.word	0x00002b90


	//   ....[9]....
        /*0260*/ 	.word	0x00002ba0


	//   ....[10]....
        /*0264*/ 	.word	0x0000c780


	//   ....[11]....
        /*0268*/ 	.word	0x0000c820


	//   ....[12]....
        /*026c*/ 	.word	0x0000c8a0


	//   ....[13]....
        /*0270*/ 	.word	0x0000c910


	//   ....[14]....
        /*0274*/ 	.word	0x0000c990


	//   ....[15]....
        /*0278*/ 	.word	0x0000ca00


	//   ....[16]....
        /*027c*/ 	.word	0x0000ca80


	//   ....[17]....
        /*0280*/ 	.word	0x0000cad0


	//   ....[18]....
        /*0284*/ 	.word	0x0000cb60


	//   ....[19]....
        /*0288*/ 	.word	0x0000cbb0


	//----- nvinfo : EIATTR_VRC_CTA_INIT_COUNT
	.align		4
.L_3001:
        /*028c*/ 	.byte	0x02, 0x4a
	.zero		1
	.zero		1


	//----- nvinfo : EIATTR_EXIT_INSTR_OFFSETS
	.align		4
        /*0290*/ 	.byte	0x04, 0x1c
        /*0292*/ 	.short	(.L_3003 - .L_3002)


	//   ....[0]....
.L_3002:
        /*0294*/ 	.word	0x0000c720


	//----- nvinfo : EIATTR_MAX_THREADS
	.align		4
.L_3003:
        /*0298*/ 	.byte	0x04, 0x05
        /*029a*/ 	.short	(.L_3005 - .L_3004)
.L_3004:
        /*029c*/ 	.word	0x00000080
        /*02a0*/ 	.word	0x00000001
        /*02a4*/ 	.word	0x00000001


	//----- nvinfo : EIATTR_CRS_STACK_SIZE
	.align		4
.L_3005:
        /*02a8*/ 	.byte	0x04, 0x1e
        /*02aa*/ 	.short	(.L_3007 - .L_3006)
.L_3006:
        /*02ac*/ 	.word	0x00000000


	//----- nvinfo : EIATTR_CBANK_PARAM_SIZE
	.align		4
.L_3007:
        /*02b0*/ 	.byte	0x03, 0x19
        /*02b2*/ 	.short	0x0128


	//----- nvinfo : EIATTR_PARAM_CBANK
	.align		4
        /*02b4*/ 	.byte	0x04, 0x0a
        /*02b6*/ 	.short	(.L_3009 - .L_3008)
	.align		4
.L_3008:
        /*02b8*/ 	.word	index@(.nv.constant0._ZN10layer_norm13ln_bwd_kernelINS_13Kernel_traitsIf13__nv_bfloat16fS2_fjLj1280ELj1ELj4ELj1ELj16ENS_18Kernel_traits_baseILj1280EfS2_fS2_fjLj128EEEEELb1ELb0ELb1ELb1EEEvNS_9BwdParamsE)
        /*02bc*/ 	.short	0x0380
        /*02be*/ 	.short	0x0128


	//----- nvinfo : EIATTR_SW_WAR
	.align		4
.L_3009:
        /*02c0*/ 	.byte	0x04, 0x36
        /*02c2*/ 	.short	(.L_3011 - .L_3010)
.L_3010:
        /*02c4*/ 	.word	0x00000008
.L_3011:


//--------------------- .nv.info._ZN10layer_norm13ln_bwd_kernelINS_13Kernel_traitsIf13__nv_bfloat16fS2_fjLj1280ELj1ELj4ELj1ELj16ENS_18Kernel_traits_baseILj1280EfS2_fS2_fjLj128EEEEELb1ELb1ELb0ELb0EEEvNS_9BwdParamsE --------------------------
	.section	.nv.info._ZN10layer_norm13ln_bwd_kernelINS_13Kernel_traitsIf13__nv_bfloat16fS2_fjLj1280ELj1ELj4ELj1ELj16ENS_18Kernel_traits_baseILj1280EfS2_fS2_fjLj128EEEEELb1ELb1ELb0ELb0EEEvNS_9BwdParamsE,"",@"SHT_CUDA_INFO"
	.sectionflags	@""
	.align	4


	//----- nvinfo : EIATTR_CUDA_API_VERSION
	.align		4
        /*0000*/ 	.byte	0x04, 0x37
        /*0002*/ 	.short	(.L_3013 - .L_3012)
.L_3012:
        /*0004*/ 	.word	0x00000082


	//----- nvinfo : EIATTR_KPARAM_INFO
	.align		4
.L_3013:
        /*0008*/ 	.byte	0x04, 0x17
        /*000a*/ 	.short	(.L_3015 - .L_3014)
.L_3014:
        /*000c*/ 	.word	0x00000000
        /*0010*/ 	.short	0x0000
        /*0012*/ 	.short	0x0000
        /*0014*/ 	.byte	0x00, 0xf0, 0xa1, 0x04


	//----- nvinfo : EIATTR_SPARSE_MMA_MASK
	.align		4
.L_3015:
        /*0018*/ 	.byte	0x03, 0x50
        /*001a*/ 	.short	0x0000


	//----- nvinfo : EIATTR_MAXREG_COUNT
	.align		4
        /*001c*/ 	.byte	0x03, 0x1b
        /*001e*/ 	.short	0x00ff


	//----- nvinfo : EIATTR_NUM_BARRIERS
	.align		4
        /*0020*/ 	.byte	0x02, 0x4c
        /*0022*/ 	.byte	0x01
	.zero		1


	//----- nvinfo : EIATTR_ANNOTATIONS
	.align		4
        /*0024*/ 	.byte	0x04, 0x55
        /*0026*/ 	.short	(.L_3017 - .L_3016)


	//   ....[0]....
.L_3016:
        /* <DEDUP_REMOVED lines=213> */


	//----- nvinfo : EIATTR_MERCURY_ISA_VERSION
	.align		4
.L_3017:
        /*0d68*/ 	.byte	0x03, 0x5f
        /*0d6a*/ 	.short	0x0101


	//----- nvinfo : EIATTR_COOP_GROUP_MASK_REGIDS
	.align		4
        /*0d6c*/ 	.byte	0x04, 0x29
        /*0d6e*/ 	.short	(.L_3019 - .L_3018)


	//   ....[0]....
.L_3018:
        /*0d70*/ 	.word	0xffffffff


	//   ....[1]....
        /*0d74*/ 	.word	0xffffffff


	//   ....[2]....
        /*0d78*/ 	.word	0xffffffff


	//   ....[3]....
        /*0d7c*/ 	.word	0xffffffff


	//   ....[4]....
        /*0d80*/ 	.word	0xffffffff


	//   ....[5]....
        /*0d84*/ 	.word	0xffffffff


	//   ....[6]....
        /*0d88*/ 	.word	0xffffffff


	//   ....[7]....
        /*0d8c*/ 	.word	0xffffffff


	//   ....[8]....
        /*0d90*/ 	.word	0xffffffff


	//   ....[9]....
        /*0d94*/ 	.word	0xffffffff


	//   ....[10]....
        /*0d98*/ 	.word	0x050000b0


	//   ....[11]....
        /*0d9c*/ 	.word	0x050000b0


	//   ....[12]....
        /*0da0*/ 	.word	0x050000b0


	//   ....[13]....
        /*0da4*/ 	.word	0x050000b0


	//   ....[14]....
        /*0da8*/ 	.word	0x050000b0


	//   ....[15]....
        /*0dac*/ 	.word	0x050000b0


	//   ....[16]....
        /*0db0*/ 	.word	0x050000b0


	//   ....[17]....
        /*0db4*/ 	.word	0x050000b0


	//   ....[18]....
        /*0db8*/ 	.word	0x050000b0


	//   ....[19]....
        /*0dbc*/ 	.word	0x050000b0


	//----- nvinfo : EIATTR_COOP_GROUP_INSTR_OFFSETS
	.align		4
.L_3019:
        /*0dc0*/ 	.byte	0x04, 0x28
        /*0dc2*/ 	.short	(.L_3021 - .L_3020)


	//   ....[0]....
.L_3020:
        /*0dc4*/ 	.word	0x00003bb0


	//   ....[1]....
        /*0dc8*/ 	.word	0x00003bd0


	//   ....[2]....
        /*0dcc*/ 	.word	0x00003bf0


	//   ....[3]....
        /*0dd0*/ 	.word	0x00003c10


	//   ....[4]....
        /*0dd4*/ 	.word	0x00003c30


	//   ....[5]....
        /*0dd8*/ 	.word	0x00003c50


	//   ....[6]....
        /*0ddc*/ 	.word	0x00003c70


	//   ....[7]....
        /*0de0*/ 	.word	0x00003c90


	//   ....[8]....
        /*0de4*/ 	.word	0x00003ca0


	//   ....[9]....
        /*0de8*/ 	.word	0x00003cc0


	//   ....[10]....
        /*0dec*/ 	.word	0x0000f450


	//   ....[11]....
        /*0df0*/ 	.word	0x0000f4f0


	//   ....[12]....
        /*0df4*/ 	.word	0x0000f570


	//   ....[13]....
        /*0df8*/ 	.word	0x0000f5e0


	//   ....[14]....
        /*0dfc*/ 	.word	0x0000f660


	//   ....[15]....
        /*0e00*/ 	.word	0x0000f6d0


	//   ....[16]....
        /*0e04*/ 	.word	0x0000f750


	//   ....[17]....
        /*0e08*/ 	.word	0x0000f7c0


	//   ....[18]....
        /*0e0c*/ 	.word	0x0000f840


	//   ....[19]....
        /*0e10*/ 	.word	0x0000f890


	//----- nvinfo : EIATTR_VRC_CTA_INIT_COUNT
	.align		4
.L_3021:
        /*0e14*/ 	.byte	0x02, 0x4a
	.zero		1
	.zero		1


	//----- nvinfo : EIATTR_EXIT_INSTR_OFFSETS
	.align		4
        /*0e18*/ 	.byte	0x04, 0x1c
        /*0e1a*/ 	.short	(.L_3023 - .L_3022)


	//   ....[0]....
.L_3022:
        /*0e1c*/ 	.word	0x0000f360


	//   ....[1]....
        /*0e20*/ 	.word	0x0000f3e0


	//----- nvinfo : EIATTR_MAX_THREADS
	.align		4
.L_3023:
        /*0e24*/ 	.byte	0x04, 0x05
        /*0e26*/ 	.short	(.L_3025 - .L_3024)
.L_3024:
        /*0e28*/ 	.word	0x00000080
        /*0e2c*/ 	.word	0x00000001
        /*0e30*/ 	.word	0x00000001


	//----- nvinfo : EIATTR_CRS_STACK_SIZE
	.align		4
.L_3025:
        /*0e34*/ 	.byte	0x04, 0x1e
        /*0e36*/ 	.short	(.L_3027 - .L_3026)
.L_3026:
        /*0e38*/ 	.word	0x00000000


	//----- nvinfo : EIATTR_CBANK_PARAM_SIZE
	.align		4
.L_3027:
        /*0e3c*/ 	.byte	0x03, 0x19
        /*0e3e*/ 	.short	0x0128


	//----- nvinfo : EIATTR_PARAM_CBANK
	.align		4
        /*0e40*/ 	.byte	0x04, 0x0a
        /*0e42*/ 	.short	(.L_3029 - .L_3028)
	.align		4
.L_3028:
        /*0e44*/ 	.word	index@(.nv.constant0._ZN10layer_norm13ln_bwd_kernelINS_13Kernel_traitsIf13__nv_bfloat16fS2_fjLj1280ELj1ELj4ELj1ELj16ENS_18Kernel_traits_baseILj1280EfS2_fS2_fjLj128EEEEELb1ELb1ELb0ELb0EEEvNS_9BwdParamsE)
        /*0e48*/ 	.short	0x0380
        /*0e4a*/ 	.short	0x0128


	//----- nvinfo : EIATTR_SW_WAR
	.align		4
.L_3029:
        /*0e4c*/ 	.byte	0x04, 0x36
        /*0e4e*/ 	.short	(.L_3031 - .L_3030)
.L_3030:
        /*0e50*/ 	.word	0x00000008
.L_3031:


//--------------------- .nv.info._ZN10layer_norm13ln_bwd_kernelINS_13Kernel_traitsIf13__nv_bfloat16fS2_fjLj1280ELj1ELj4ELj1ELj16ENS_18Kernel_traits_baseILj1280EfS2_fS2_fjLj128EEEEELb1ELb1ELb0ELb1EEEvNS_9BwdParamsE --------------------------
	.section	.nv.info._ZN10layer_norm13ln_bwd_kernelINS_13Kernel_traitsIf13__nv_bfloat16fS2_fjLj1280ELj1ELj4ELj1ELj16ENS_18Kernel_traits_baseILj1280EfS2_fS2_fjLj128EEEEELb1ELb1ELb0ELb1EEEvNS_9BwdParamsE,"",@"SHT_CUDA_INFO"
	.sectionflags	@""
	.align	4


	//----- nvinfo : EIATTR_CUDA_API_VERSION
	.align		4
        /*0000*/ 	.byte	0x04, 0x37
        /*0002*/ 	.short	(.L_3033 - .L_3032)
.L_3032:
        /*0004*/ 	.word	0x00000082


	//----- nvinfo : EIATTR_KPARAM_INFO
	.align		4
.L_3033:
        /*0008*/ 	.byte	0x04, 0x17
        /*000a*/ 	.short	(.L_3035 - .L_3034)
.L_3034:
        /*000c*/ 	.word	0x00000000
        /*0010*/ 	.short	0x0000
        /*0012*/ 	.short	0x0000
        /*0014*/ 	.byte	0x00, 0xf0, 0xa1, 0x04


	//----- nvinfo : EIATTR_SPARSE_MMA_MASK
	.align		4
.L_3035:
        /*0018*/ 	.byte	0x03, 0x50
        /*001a*/ 	.short	0x0000


	//----- nvinfo : EIATTR_MAXREG_COUNT
	.align		4
        /*001c*/ 	.byte	0x03, 0x1b
        /*001e*/ 	.short	0x00ff


	//----- nvinfo : EIATTR_NUM_BARRIERS
	.align		4
        /*0020*/ 	.byte	0x02, 0x4c
        /*0022*/ 	.byte	0x01
	.zero		1


	//----- nvinfo : EIATTR_ANNOTATIONS
	.align		4
        /*0024*/ 	.byte	0x04, 0x55
        /*0026*/ 	.short	(.L_3037 - .L_3036)


	//   ....[0]....
.L_3036:
        /* <DEDUP_REMOVED lines=191> */


	//----- nvinfo : EIATTR_MERCURY_ISA_VERSION
	.align		4
.L_3037:
        /*0c00*/ 	.byte	0x03, 0x5f
        /*0c02*/ 	.short	0x0101


	//----- nvinfo : EIATTR_COOP_GROUP_MASK_REGIDS
	.align		4
        /*0c04*/ 	.byte	0x04, 0x29
        /*0c06*/ 	.short	(.L_3039 - .L_3038)


	//   ....[0]....
.L_3038:
        /*0c08*/ 	.word	0xffffffff


	//   ....[1]....
        /*0c0c*/ 	.word	0xffffffff


	//   ....[2]....
        /*0c10*/ 	.word	0xffffffff


	//   ....[3]....
        /*0c14*/ 	.word	0xffffffff


	//   ....[4]....
        /*0c18*/ 	.word	0xffffffff


	//   ....[5]....
        /*0c1c*/ 	.word	0xffffffff


	//   ....[6]....
        /*0c20*/ 	.word	0xffffffff


	//   ....[7]....
        /*0c24*/ 	.word	0xffffffff


	//   ....[8]....
        /*0c28*/ 	.word	0xffffffff


	//   ....[9]....
        /*0c2c*/ 	.word	0xffffffff


	//   ....[10]....
        /*0c30*/ 	.word	0x0500009b


	//   ....[11]....
        /*0c34*/ 	.word	0x0500009b


	//   ....[12]....
        /*0c38*/ 	.word	0x0500009b


	//   ....[13]....
        /*0c3c*/ 	.word	0x0500009b


	//   ....[14]....
        /*0c40*/ 	.word	0x0500009b


	//   ....[15]....
        /*0c44*/ 	.word	0x0500009b


	//   ....[16]....
        /*0c48*/ 	.word	0x0500009b


	//   ....[17]....
        /*0c4c*/ 	.word	0x0500009b


	//   ....[18]....
        /*0c50*/ 	.word	0x0500009b


	//   ....[19]....
        /*0c54*/ 	.word	0x0500009b


	//----- nvinfo : EIATTR_COOP_GROUP_INSTR_OFFSETS
	.align		4
.L_3039:
        /*0c58*/ 	.byte	0x04, 0x28
        /*0c5a*/ 	.short	(.L_3041 - .L_3040)


	//   ....[0]....
.L_3040:
        /*0c5c*/ 	.word	0x000032d0


	//   ....[1]....
        /*0c60*/ 	.word	0x00003310


	//   ....[2]....
        /*0c64*/ 	.word	0x00003330


	//   ....[3]....
        /*0c68*/ 	.word	0x00003350


	//   ....[4]....
        /*0c6c*/ 	.word	0x00003370


	//   ....[5]....
        /*0c70*/ 	.word	0x00003390


	//   ....[6]....
        /*0c74*/ 	.word	0x000033b0


	//   ....[7]....
        /*0c78*/ 	.word	0x000033d0


	//   ....[8]....
        /*0c7c*/ 	.word	0x000033e0


	//   ....[9]....
        /*0c80*/ 	.word	0x00003400


	//   ....[10]....
        /*0c84*/ 	.word	0x0000d930


	//   ....[11]....
        /*0c88*/ 	.word	0x0000d9c0


	//   ....[12]....
        /*0c8c*/ 	.word	0x0000da20


	//   ....[13]....
        /*0c90*/ 	.word	0x0000da70


	//   ....[14]....
        /*0c94*/ 	.word	0x0000dad0


	//   ....[15]....
        /*0c98*/ 	.word	0x0000db20


	//   ....[16]....
        /*0c9c*/ 	.word	0x0000db80


	//   ....[17]....
        /*0ca0*/ 	.word	0x0000dbd0


	//   ....[18]....
        /*0ca4*/ 	.word	0x0000dc30


	//   ....[19]....
        /*0ca8*/ 	.word	0x0000dc80


	//----- nvinfo : EIATTR_VRC_CTA_INIT_COUNT
	.align		4
.L_3041:
        /*0cac*/ 	.byte	0x02, 0x4a
	.zero		1
	.zero		1


	//----- nvinfo : EIATTR_EXIT_INSTR_OFFSETS
	.align		4
        /*0cb0*/ 	.byte	0x04, 0x1c
        /*0cb2*/ 	.short	(.L_3043 - .L_3042)


	//   ....[0]....
.L_3042:
        /*0cb4*/ 	.word	0x0000d8c0


	//----- nvinfo : EIATTR_MAX_THREADS
	.align		4
.L_3043:
        /*0cb8*/ 	.byte	0x04, 0x05
        /*0cba*/ 	.short	(.L_3045 - .L_3044)
.L_3044:
        /*0cbc*/ 	.word	0x00000080
        /*0cc0*/ 	.word	0x00000001
        /*0cc4*/ 	.word	0x00000001


	//----- nvinfo : EIATTR_CRS_STACK_SIZE
	.align		4
.L_3045:
        /*0cc8*/ 	.byte	0x04, 0x1e
        /*0cca*/ 	.short	(.L_3047 - .L_3046)
.L_3046:
        /*0ccc*/ 	.word	0x00000000


	//----- nvinfo : EIATTR_CBANK_PARAM_SIZE
	.align		4
.L_3047:
        /*0cd0*/ 	.byte	0x03, 0x19
        /*0cd2*/ 	.short	0x0128


	//----- nvinfo : EIATTR_PARAM_CBANK
	.align		4
        /*0cd4*/ 	.byte	0x04, 0x0a
        /*0cd6*/ 	.short	(.L_3049 - .L_3048)
	.align		4
.L_3048:
        /*0cd8*/ 	.word	index@(.nv.constant0._ZN10layer_norm13ln_bwd_kernelINS_13Kernel_traitsIf13__nv_bfloat16fS2_fjLj1280ELj1ELj4ELj1ELj16ENS_18Kernel_traits_baseILj1280EfS2_fS2_fjLj128EEEEELb1ELb1ELb0ELb1EEEvNS_9BwdParamsE)
        /*0cdc*/ 	.short	0x0380
        /*0cde*/ 	.short	0x0128


	//----- nvinfo : EIATTR_SW_WAR
	.align		4
.L_3049:
        /*0ce0*/ 	.byte	0x04, 0x36
        /*0ce2*/ 	.short	(.L_3051 - .L_3050)
.L_3050:
        /*0ce4*/ 	.word	0x00000008
.L_3051:


//--------------------- .nv.info._ZN10layer_norm22ln_bwd_finalize_kernelINS_22Kernel_traits_finalizeILj1280Ef13__nv_bfloat16fS2_fjLb1ELj1024ELj4ENS_18Kernel_traits_baseILj1280EfS2_fS2_fjLj1024EEEEELb1ELb0EEEvNS_9BwdParamsE --------------------------
	.section	.nv.info._ZN10layer_norm22ln_bwd_finalize_kernelINS_22Kernel_traits_finalizeILj1280Ef13__nv_bfloat16fS2_fjLb1ELj1024ELj4ENS_18Kernel_traits_baseILj1280EfS2_fS2_fjLj1024EEEEELb1ELb0EEEvNS_9BwdParamsE,"",@"SHT_CUDA_INFO"
	.sectionflags	@""
	.align	4


	//----- nvinfo : EIATTR_CUDA_API_VERSION
	.align		4
        /*0000*/ 	.byte	0x04, 0x37
        /*0002*/ 	.short	(.L_3053 - .L_3052)
.L_3052:
        /*0004*/ 	.word	0x00000082


	//----- nvinfo : EIATTR_KPARAM_INFO
	.align		4
.L_3053:
        /*0008*/ 	.byte	0x04, 0x17
        /*000a*/ 	.short	(.L_3055 - .L_3054)
.L_3054:
        /*000c*/ 	.word	0x00000000
        /*0010*/ 	.short	0x0000
        /*0012*/ 	.short	0x0000
        /*0014*/ 	.byte	0x00, 0xf0, 0xa1, 0x04


	//----- nvinfo : EIATTR_SPARSE_MMA_MASK
	.align		4
.L_3055:
        /*0018*/ 	.byte	0x03, 0x50
        /*001a*/ 	.short	0x0000


	//----- nvinfo : EIATTR_MAXREG_COUNT
	.align		4
        /*001c*/ 	.byte	0x03, 0x1b
        /*001e*/ 	.short	0x0040


	//----- nvinfo : EIATTR_NUM_BARRIERS
	.align		4
        /*0020*/ 	.byte	0x02, 0x4c
        /*0022*/ 	.byte	0x01
	.zero		1


	//----- nvinfo : EIATTR_MERCURY_ISA_VERSION
	.align		4
        /*0024*/ 	.byte	0x03, 0x5f
        /*0026*/ 	.short	0x0101


	//----- nvinfo : EIATTR_COOP_GROUP_MASK_REGIDS
	.align		4
        /*0028*/ 	.byte	0x04, 0x29
        /*002a*/ 	.short	(.L_3057 - .L_3056)


	//   ....[0]....
.L_3056:
        /*002c*/ 	.word	0xffffffff


	//   ....[1]....
        /*0030*/ 	.word	0xffffffff


	//   ....[2]....
        /*0034*/ 	.word	0xffffffff


	//   ....[3]....
        /*0038*/ 	.word	0xffffffff


	//   ....[4]....
        /*003c*/ 	.word	0xffffffff


	//   ....[5]....
        /*0040*/ 	.word	0xffffffff


	//   ....[6]....
        /*0044*/ 	.word	0xffffffff


	//   ....[7]....
        /*0048*/ 	.word	0xffffffff


	//   ....[8]....
        /*004c*/ 	.word	0xffffffff


	//   ....[9]....
        /*0050*/ 	.word	0xffffffff


	//   ....[10]....
        /*0054*/ 	.word	0xffffffff


	//   ....[11]....
        /*0058*/ 	.word	0xffffffff


	//   ....[12]....
        /*005c*/ 	.word	0xffffffff


	//   ....[13]....
        /*0060*/ 	.word	0xffffffff


	//   ....[14]....
        /*0064*/ 	.word	0xffffffff


	//----- nvinfo : EIATTR_COOP_GROUP_INSTR_OFFSETS
	.align		4
.L_3057:
        /*0068*/ 	.byte	0x04, 0x28
        /*006a*/ 	.short	(.L_3059 - .L_3058)


	//   ....[0]....
.L_3058:
        /*006c*/ 	.word	0x00001040


	//   ....[1]....
        /*0070*/ 	.word	0x00001050


	//   ....[2]....
        /*0074*/ 	.word	0x00001060


	//   ....[3]....
        /*0078*/ 	.word	0x00001090


	//   ....[4]....
        /*007c*/ 	.word	0x000010b0


	//   ....[5]....
        /*0080*/ 	.word	0x000010c0


	//   ....[6]....
        /*0084*/ 	.word	0x000010f0


	//   ....[7]....
        /*0088*/ 	.word	0x00001110


	//   ....[8]....
        /*008c*/ 	.word	0x00001120


	//   ....[9]....
        /*0090*/ 	.word	0x00001160


	//   ....[10]....
        /*0094*/ 	.word	0x00001190


	//   ....[11]....
        /*0098*/ 	.word	0x000011a0


	//   ....[12]....
        /*009c*/ 	.word	0x000011e0


	//   ....[13]....
        /*00a0*/ 	.word	0x00001200


	//   ....[14]....
        /*00a4*/ 	.word	0x00001210


	//----- nvinfo : EIATTR_VRC_CTA_INIT_COUNT
	.align		4
.L_3059:
        /*00a8*/ 	.byte	0x02, 0x4a
	.zero		1
	.zero		1


	//----- nvinfo : EIATTR_EXIT_INSTR_OFFSETS
	.align		4
        /*00ac*/ 	.byte	0x04, 0x1c
        /*00ae*/ 	.short	(.L_3061 - .L_3060)


	//   ....[0]....
.L_3060:
        /*00b0*/ 	.word	0x00000060


	//   ....[1]....
        /*00b4*/ 	.word	0x00001290


	//   ....[2]....
        /*00b8*/ 	.word	0x000012c0


	//   ....[3]....
        /*00bc*/ 	.word	0x000013a0


	//----- nvinfo : EIATTR_MAX_THREADS
	.align		4
.L_3061:
        /*00c0*/ 	.byte	0x04, 0x05
        /*00c2*/ 	.short	(.L_3063 - .L_3062)
.L_3062:
        /*00c4*/ 	.word	0x00000400
        /*00c8*/ 	.word	0x00000001
        /*00cc*/ 	.word	0x00000001


	//----- nvinfo : EIATTR_CRS_STACK_SIZE
	.align		4
.L_3063:
        /*00d0*/ 	.byte	0x04, 0x1e
        /*00d2*/ 	.short	(.L_3065 - .L_3064)
.L_3064:
        /*00d4*/ 	.word	0x00000000


	//----- nvinfo : EIATTR_CBANK_PARAM_SIZE
	.align		4
.L_3065:
        /*00d8*/ 	.byte	0x03, 0x19
        /*00da*/ 	.short	0x0128


	//----- nvinfo : EIATTR_PARAM_CBANK
	.align		4
        /*00dc*/ 	.byte	0x04, 0x0a
        /*00de*/ 	.short	(.L_3067 - .L_3066)
	.align		4
.L_3066:
        /*00e0*/ 	.word	index@(.nv.constant0._ZN10layer_norm22ln_bwd_finalize_kernelINS_22Kernel_traits_finalizeILj1280Ef13__nv_bfloat16fS2_fjLb1ELj1024ELj4ENS_18Kernel_traits_baseILj1280EfS2_fS2_fjLj1024EEEEELb1ELb0EEEvNS_9BwdParamsE)
        /*00e4*/ 	.short	0x0380
        /*00e6*/ 	.short	0x0128


	//----- nvinfo : EIATTR_SW_WAR
	.align		4
.L_3067:
        /*00e8*/ 	.byte	0x04, 0x36
        /*00ea*/ 	.short	(.L_3069 - .L_3068)
.L_3068:
        /*00ec*/ 	.word	0x00000008
.L_3069:


//--------------------- .nv.info._ZN10layer_norm13ln_bwd_kernelINS_13Kernel_traitsIf13__nv_bfloat16fS2_fjLj1280ELj1ELj4ELj1ELj16ENS_18Kernel_traits_baseILj1280EfS2_fS2_fjLj128EEEEELb1ELb1ELb1ELb0EEEvNS_9BwdParamsE --------------------------
	.section	.nv.info._ZN10layer_norm13ln_bwd_kernelINS_13Kernel_traitsIf13__nv_bfloat16fS2_fjLj1280ELj1ELj4ELj1ELj16ENS_18Kernel_traits_baseILj1280EfS2_fS2_fjLj128EEEEELb1ELb1ELb1ELb0EEEvNS_9BwdParamsE,"",@"SHT_CUDA_INFO"
	.sectionflags	@""
	.align	4


	//----- nvinfo : EIATTR_CUDA_API_VERSION
	.align		4
        /*0000*/ 	.byte	0x04, 0x37
        /*0002*/ 	.short	(.L_3071 - .L_3070)
.L_3070:
        /*0004*/ 	.word	0x00000082


	//----- nvinfo : EIATTR_KPARAM_INFO
	.align		4
.L_3071:
        /*0008*/ 	.byte	0x04, 0x17
        /*000a*/ 	.short	(.L_3073 - .L_3072)
.L_3072:
        /*000c*/ 	.word	0x00000000
        /*0010*/ 	.short	0x0000
        /*0012*/ 	.short	0x0000
        /*0014*/ 	.byte	0x00, 0xf0, 0xa1, 0x04


	//----- nvinfo : EIATTR_SPARSE_MMA_MASK
	.align		4
.L_3073:
        /*0018*/ 	.byte	0x03, 0x50
        /*001a*/ 	.short	0x0000


	//----- nvinfo : EIATTR_MAXREG_COUNT
	.align		4
        /*001c*/ 	.byte	0x03, 0x1b
        /*001e*/ 	.short	0x00ff


	//----- nvinfo : EIATTR_NUM_BARRIERS
	.align		4
        /*0020*/ 	.byte	0x02, 0x4c
        /*0022*/ 	.byte	0x01
	.zero		1


	//----- nvinfo : EIATTR_ANNOTATIONS
	.align		4
        /*0024*/ 	.byte	0x04, 0x55
        /*0026*/ 	.short	(.L_3075 - .L_3074)


	//   ....[0]....
.L_3074:
        /* <DEDUP_REMOVED lines=249> */


	//----- nvinfo : EIATTR_MERCURY_ISA_VERSION
	.align		4
.L_3075:
        /*0fa8*/ 	.byte	0x03, 0x5f
        /*0faa*/ 	.short	0x0101


	//----- nvinfo : EIATTR_COOP_GROUP_MASK_REGIDS
	.align		4
        /*0fac*/ 	.byte	0x04, 0x29
        /*0fae*/ 	.short	(.L_3077 - .L_3076)


	//   ....[0]....
.L_3076:
        /*0fb0*/ 	.word	0xffffffff


	//   ....[1]....
        /*0fb4*/ 	.word	0xffffffff


	//   ....[2]....
        /*0fb8*/ 	.word	0xffffffff


	//   ....[3]....
        /*0fbc*/ 	.word	0xffffffff


	//   ....[4]....
        /*0fc0*/ 	.word	0xffffffff


	//   ....[5]....
        /*0fc4*/ 	.word	0xffffffff


	//   ....[6]....
        /*0fc8*/ 	.word	0xffffffff


	//   ....[7]....
        /*0fcc*/ 	.word	0xffffffff


	//   ....[8]....
        /*0fd0*/ 	.word	0xffffffff


	//   ....[9]....
        /*0fd4*/ 	.word	0xffffffff


	//   ....[10]....
        /*0fd8*/ 	.word	0x05000002


	//   ....[11]....
        /*0fdc*/ 	.word	0x05000002


	//   ....[12]....
        /*0fe0*/ 	.word	0x05000002


	//   ....[13]....
        /*0fe4*/ 	.word	0x05000002


	//   ....[14]....
        /*0fe8*/ 	.word	0x05000002


	//   ....[15]....
        /*0fec*/ 	.word	0x05000002


	//   ....[16]....
        /*0ff0*/ 	.word	0x05000002


	//   ....[17]....
        /*0ff4*/ 	.word	0x05000002


	//   ....[18]....
        /*0ff8*/ 	.word	0x05000002


	//   ....[19]....
        /*0ffc*/ 	.word	0x05000002


	//----- nvinfo : EIATTR_COOP_GROUP_INSTR_OFFSETS
	.align		4
.L_3077:
        /*1000*/ 	.byte	0x04, 0x28
        /*1002*/ 	.short	(.L_3079 - .L_3078)


	//   ....[0]....
.L_3078:
        /*1004*/ 	.word	0x00004530


	//   ....[1]....
        /*1008*/ 	.word	0x00004550


	//   ....[2]....
        /*100c*/ 	.word	0x00004570


	//   ....[3]....
        /*1010*/ 	.word	0x00004590


	//   ....[4]....
        /*1014*/ 	.word	0x000045b0


	//   ....[5]....
        /*1018*/ 	.word	0x000045d0


	//   ....[6]....
        /*101c*/ 	.word	0x000045f0


	//   ....[7]....
        /*1020*/ 	.word	0x00004610


	//   ....[8]....
        /*1024*/ 	.word	0x00004620


	//   ....[9]....
        /*1028*/ 	.word	0x00004640


	//   ....[10]....
        /*102c*/ 	.word	0x00016ec0


	//   ....[11]....
        /*1030*/ 	.word	0x00016f60


	//   ....[12]....
        /*1034*/ 	.word	0x00016fe0


	//   ....[13]....
        /*1038*/ 	.word	0x00017050


	//   ....[14]....
        /*103c*/ 	.word	0x000170d0


	//   ....[15]....
        /*1040*/ 	.word	0x00017140


	//   ....[16]....
        /*1044*/ 	.word	0x000171c0


	//   ....[17]....
        /*1048*/ 	.word	0x00017230


	//   ....[18]....
        /*104c*/ 	.word	0x000172b0


	//   ....[19]....
        /*1050*/ 	.word	0x00017300


	//----- nvinfo : EIATTR_VRC_CTA_INIT_COUNT
	.align		4
.L_3079:
        /*1054*/ 	.byte	0x02, 0x4a
	.zero		1
	.zero		1


	//----- nvinfo : EIATTR_EXIT_INSTR_OFFSETS
	.align		4
        /*1058*/ 	.byte	0x04, 0x1c
        /*105a*/ 	.short	(.L_3081 - .L_3080)


	//   ....[0]....
.L_3080:
        /*105c*/ 	.word	0x00016dd0


	//   ....[1]....
        /*1060*/ 	.word	0x00016e50


	//----- nvinfo : EIATTR_MAX_THREADS
	.align		4
.L_3081:
        /*1064*/ 	.byte	0x04, 0x05
        /*1066*/ 	.short	(.L_3083 - .L_3082)
.L_3082:
        /*1068*/ 	.word	0x00000080
        /*106c*/ 	.word	0x00000001
        /*1070*/ 	.word	0x00000001


	//----- nvinfo : EIATTR_CRS_STACK_SIZE
	.align		4
.L_3083:
        /*1074*/ 	.byte	0x04, 0x1e
        /*1076*/ 	.short	(.L_3085 - .L_3084)
.L_3084:
        /*1078*/ 	.word	0x00000000


	//----- nvinfo : EIATTR_CBANK_PARAM_SIZE
	.align		4
.L_3085:
        /*107c*/ 	.byte	0x03, 0x19
        /*107e*/ 	.short	0x0128


	//----- nvinfo : EIATTR_PARAM_CBANK
	.align		4
        /*1080*/ 	.byte	0x04, 0x0a
        /*1082*/ 	.short	(.L_3087 - .L_3086)
	.align		4
.L_3086:
        /*1084*/ 	.word	index@(.nv.constant0._ZN10layer_norm13ln_bwd_kernelINS_13Kernel_traitsIf13__nv_bfloat16fS2_fjLj1280ELj1ELj4ELj1ELj16ENS_18Kernel_traits_baseILj1280EfS2_fS2_fjLj128EEEEELb1ELb1ELb1ELb0EEEvNS_9BwdParamsE)
        /*1088*/ 	.short	0x0380
        /*108a*/ 	.short	0x0128


	//----- nvinfo : EIATTR_SW_WAR
	.align		4
.L_3087:
        /*108c*/ 	.byte	0x04, 0x36
        /*108e*/ 	.short	(.L_3089 - .L_3088)
.L_3088:
        /*1090*/ 	.word	0x00000008
.L_3089:


//--------------------- .nv.info._ZN10layer_norm22ln_bwd_finalize_kernelINS_22Kernel_traits_finalizeILj1280Ef13__nv_bfloat16fS2_fjLb1ELj1024ELj4ENS_18Kernel_traits_baseILj1280EfS2_fS2_fjLj1024EEEEELb1ELb1EEEvNS_9BwdParamsE --------------------------
	.section	.nv.info._ZN10layer_norm22ln_bwd_finalize_kernelINS_22Kernel_traits_finalizeILj1280Ef13__nv_bfloat16fS2_fjLb1ELj1024ELj4ENS_18Kernel_traits_baseILj1280EfS2_fS2_fjLj1024EEEEELb1ELb1EEEvNS_9BwdParamsE,"",@"SHT_CUDA_INFO"
	.sectionflags	@""
	.align	4


	//----- nvinfo : EIATTR_CUDA_API_VERSION
	.align		4
        /*0000*/ 	.byte	0x04, 0x37
        /*0002*/ 	.short	(.L_3091 - .L_3090)
.L_3090:
        /*0004*/ 	.word	0x00000082


	//----- nvinfo : EIATTR_KPARAM_INFO
	.align		4
.L_3091:
        /*0008*/ 	.byte	0x04, 0x17
        /*000a*/ 	.short	(.L_3093 - .L_3092)
.L_3092:
        /*000c*/ 	.word	0x00000000
        /*0010*/ 	.short	0x0000
        /*0012*/ 	.short	0x0000
        /*0014*/ 	.byte	0x00, 0xf0, 0xa1, 0x04


	//----- nvinfo : EIATTR_SPARSE_MMA_MASK
	.align		4
.L_3093:
        /*0018*/ 	.byte	0x03, 0x50
        /*001a*/ 	.short	0x0000


	//----- nvinfo : EIATTR_MAXREG_COUNT
	.align		4
        /*001c*/ 	.byte	0x03, 0x1b
        /*001e*/ 	.short	0x0040


	//----- nvinfo : EIATTR_NUM_BARRIERS
	.align		4
        /*0020*/ 	.byte	0x02, 0x4c
        /*0022*/ 	.byte	0x01
	.zero		1


	//----- nvinfo : EIATTR_MERCURY_ISA_VERSION
	.align		4
        /*0024*/ 	.byte	0x03, 0x5f
        /*0026*/ 	.short	0x0101


	//----- nvinfo : EIATTR_COOP_GROUP_MASK_REGIDS
	.align		4
        /*0028*/ 	.byte	0x04, 0x29
        /*002a*/ 	.short	(.L_3095 - .L_3094)


	//   ....[0]....
.L_3094:
        /*002c*/ 	.word	0xffffffff


	//   ....[1]....
        /*0030*/ 	.word	0xffffffff


	//   ....[2]....
        /*0034*/ 	.word	0xffffffff


	//   ....[3]....
        /*0038*/ 	.word	0xffffffff


	//   ....[4]....
        /*003c*/ 	.word	0xffffffff


	//   ....[5]....
        /*0040*/ 	.word	0xffffffff


	//   ....[6]....
        /*0044*/ 	.word	0xffffffff


	//   ....[7]....
        /*0048*/ 	.word	0xffffffff


	//   ....[8]....
        /*004c*/ 	.word	0xffffffff


	//   ....[9]....
        /*0050*/ 	.word	0xffffffff


	//   ....[10]....
        /*0054*/ 	.word	0xffffffff


	//   ....[11]....
        /*0058*/ 	.word	0xffffffff


	//   ....[12]....
        /*005c*/ 	.word	0xffffffff


	//   ....[13]....
        /*0060*/ 	.word	0xffffffff


	//   ....[14]....
        /*0064*/ 	.word	0xffffffff


	//----- nvinfo : EIATTR_COOP_GROUP_INSTR_OFFSETS
	.align		4
.L_3095:
        /*0068*/ 	.byte	0x04, 0x28
        /*006a*/ 	.short	(.L_3097 - .L_3096)


	//   ....[0]....
.L_3096:
        /*006c*/ 	.word	0x00001090


	//   ....[1]....
        /*0070*/ 	.word	0x000010a0


	//   ....[2]....
        /*0074*/ 	.word	0x000010b0


	//   ....[3]....
        /*0078*/ 	.word	0x000010e0


	//   ....[4]....
        /*007c*/ 	.word	0x00001100


	//   ....[5]....
        /*0080*/ 	.word	0x00001110


	//   ....[6]....
        /*0084*/ 	.word	0x00001140


	//   ....[7]....
        /*0088*/ 	.word	0x00001160


	//   ....[8]....
        /*008c*/ 	.word	0x00001170


	//   ....[9]....
        /*0090*/ 	.word	0x000011a0


	//   ....[10]....
        /*0094*/ 	.word	0x000011c0


	//   ....[11]....
        /*0098*/ 	.word	0x000011d0


	//   ....[12]....
        /*009c*/ 	.word	0x00001210


	//   ....[13]....
        /*00a0*/ 	.word	0x00001230


	//   ....[14]....
        /*00a4*/ 	.word	0x00001240


	//----- nvinfo : EIATTR_VRC_CTA_INIT_COUNT
	.align		4
.L_3097:
        /*00a8*/ 	.byte	0x02, 0x4a
	.zero		1
	.zero		1


	//----- nvinfo : EIATTR_EXIT_INSTR_OFFSETS
	.align		4
        /*00ac*/ 	.byte	0x04, 0x1c
        /*00ae*/ 	.short	(.L_3099 - .L_3098)


	//   ....[0]....
.L_3098:
        /*00b0*/ 	.word	0x00000060


	//   ....[1]....
        /*00b4*/ 	.word	0x000012c0


	//   ....[2]....
        /*00b8*/ 	.word	0x000013b0


	//----- nvinfo : EIATTR_MAX_THREADS
	.align		4
.L_3099:
        /*00bc*/ 	.byte	0x04, 0x05
        /*00be*/ 	.short	(.L_3101 - .L_3100)
.L_3100:
        /*00c0*/ 	.word	0x00000400
        /*00c4*/ 	.word	0x00000001
        /*00c8*/ 	.word	0x00000001


	//----- nvinfo : EIATTR_CRS_STACK_SIZE
	.align		4
.L_3101:
        /*00cc*/ 	.byte	0x04, 0x1e
        /*00ce*/ 	.short	(.L_3103 - .L_3102)
.L_3102:
        /*00d0*/ 	.word	0x00000000


	//----- nvinfo : EIATTR_CBANK_PARAM_SIZE
	.align		4
.L_3103:
        /*00d4*/ 	.byte	0x03, 0x19
        /*00d6*/ 	.short	0x0128


	//----- nvinfo : EIATTR_PARAM_CBANK
	.align		4
        /*00d8*/ 	.byte	0x04, 0x0a
        /*00da*/ 	.short	(.L_3105 - .L_3104)
	.align		4
.L_3104:
        /*00dc*/ 	.word	index@(.nv.constant0._ZN10layer_norm22ln_bwd_finalize_kernelINS_22Kernel_traits_finalizeILj1280Ef13__nv_bfloat16fS2_fjLb1ELj1024ELj4ENS_18Kernel_traits_baseILj1280EfS2_fS2_fjLj1024EEEEELb1ELb1EEEvNS_9BwdParamsE)
        /*00e0*/ 	.short	0x0380
        /*00e2*/ 	.short	0x0128


	//----- nvinfo : EIATTR_SW_WAR
	.align		4
.L_3105:
        /*00e4*/ 	.byte	0x04, 0x36
        /*00e6*/ 	.short	(.L_3107 - .L_3106)
.L_3106:
        /*00e8*/ 	.word	0x00000008
.L_3107:


//--------------------- .nv.info._ZN10layer_norm13ln_bwd_kernelINS_13Kernel_traitsIf13__nv_bfloat16fS2_fjLj1280ELj1ELj4ELj1ELj16ENS_18Kernel_traits_baseILj1280EfS2_fS2_fjLj128EEEEELb1ELb1ELb1ELb1EEEvNS_9BwdParamsE --------------------------
	.section	.nv.info._ZN10layer_norm13ln_bwd_kernelINS_13Kernel_traitsIf13__nv_bfloat16fS2_fjLj1280ELj1ELj4ELj1ELj16ENS_18Kernel_traits_baseILj1280EfS2_fS2_fjLj128EEEEELb1ELb1ELb1ELb1EEEvNS_9BwdParamsE,"",@"SHT_CUDA_INFO"
	.sectionflags	@""
	.align	4


	//----- nvinfo : EIATTR_CUDA_API_VERSION
	.align		4
        /*0000*/ 	.byte	0x04, 0x37
        /*0002*/ 	.short	(.L_3109 - .L_3108)
.L_3108:
        /*0004*/ 	.word	0x00000082


	//----- nvinfo : EIATTR_KPARAM_INFO
	.align		4
.L_3109:
        /*0008*/ 	.byte	0x04, 0x17
        /*000a*/ 	.short	(.L_3111 - .L_3110)
.L_3110:
        /*000c*/ 	.word	0x00000000
        /*0010*/ 	.short	0x0000
        /*0012*/ 	.short	0x0000
        /*0014*/ 	.byte	0x00, 0xf0, 0xa1, 0x04


	//----- nvinfo : EIATTR_SPARSE_MMA_MASK
	.align		4
.L_3111:
        /*0018*/ 	.byte	0x03, 0x50
        /*001a*/ 	.short	0x0000


	//----- nvinfo : EIATTR_MAXREG_COUNT
	.align		4
        /*001c*/ 	.byte	0x03, 0x1b
        /*001e*/ 	.short	0x00ff


	//----- nvinfo : EIATTR_NUM_BARRIERS
	.align		4
        /*0020*/ 	.byte	0x02, 0x4c
        /*0022*/ 	.byte	0x01
	.zero		1


	//----- nvinfo : EIATTR_ANNOTATIONS
	.align		4
        /*0024*/ 	.byte	0x04, 0x55
        /*0026*/ 	.short	(.L_3113 - .L_3112)


	//   ....[0]....
.L_3112:
        /* <DEDUP_REMOVED lines=269> */


	//----- nvinfo : EIATTR_MERCURY_ISA_VERSION
	.align		4
.L_3113:
        /*10e0*/ 	.byte	0x03, 0x5f
        /*10e2*/ 	.short	0x0101


	//----- nvinfo : EIATTR_COOP_GROUP_MASK_REGIDS
	.align		4
        /*10e4*/ 	.byte	0x04, 0x29
        /*10e6*/ 	.short	(.L_3115 - .L_3114)


	//   ....[0]....
.L_3114:
        /*10e8*/ 	.word	0xffffffff


	//   ....[1]....
        /*10ec*/ 	.word	0xffffffff


	//   ....[2]....
        /*10f0*/ 	.word	0xffffffff


	//   ....[3]....
        /*10f4*/ 	.word	0xffffffff


	//   ....[4]....
        /*10f8*/ 	.word	0xffffffff


	//   ....[5]....
        /*10fc*/ 	.word	0xffffffff


	//   ....[6]....
        /*1100*/ 	.word	0xffffffff


	//   ....[7]....
        /*1104*/ 	.word	0xffffffff


	//   ....[8]....
        /*1108*/ 	.word	0xffffffff


	//   ....[9]....
        /*110c*/ 	.word	0xffffffff


	//   ....[10]....
        /*1110*/ 	.word	0x05000002


	//   ....[11]....
        /*1114*/ 	.word	0x05000002


	//   ....[12]....
        /*1118*/ 	.word	0x05000002


	//   ....[13]....
        /*111c*/ 	.word	0x05000002


	//   ....[14]....
        /*1120*/ 	.word	0x05000002


	//   ....[15]....
        /*1124*/ 	.word	0x05000002


	//   ....[16]....
        /*1128*/ 	.word	0x05000002


	//   ....[17]....
        /*112c*/ 	.word	0x05000002


	//   ....[18]....
        /*1130*/ 	.word	0x05000002


	//   ....[19]....
        /*1134*/ 	.word	0x05000002


	//----- nvinfo : EIATTR_COOP_GROUP_INSTR_OFFSETS
	.align		4
.L_3115:
        /*1138*/ 	.byte	0x04, 0x28
        /*113a*/ 	.short	(.L_3117 - .L_3116)


	//   ....[0]....
.L_3116:
        /*113c*/ 	.word	0x000037a0


	//   ....[1]....
        /*1140*/ 	.word	0x000037c0


	//   ....[2]....
        /*1144*/ 	.word	0x000037e0


	//   ....[3]....
        /*1148*/ 	.word	0x00003800


	//   ....[4]....
        /*114c*/ 	.word	0x00003820


	//   ....[5]....
        /*1150*/ 	.word	0x00003840


	//   ....[6]....
        /*1154*/ 	.word	0x00003860


	//   ....[7]....
        /*1158*/ 	.word	0x00003880


	//   ....[8]....
        /*115c*/ 	.word	0x000038a0


	//   ....[9]....
        /*1160*/ 	.word	0x000038c0


	//   ....[10]....
        /*1164*/ 	.word	0x00015d20


	//   ....[11]....
        /*1168*/ 	.word	0x00015dc0


	//   ....[12]....
        /*116c*/ 	.word	0x00015e30


	//   ....[13]....
        /*1170*/ 	.word	0x00015e90


	//   ....[14]....
        /*1174*/ 	.word	0x00015f00


	//   ....[15]....
        /*1178*/ 	.word	0x00015f60


	//   ....[16]....
        /*117c*/ 	.word	0x00015fd0


	//   ....[17]....
        /*1180*/ 	.word	0x00016040


	//   ....[18]....
        /*1184*/ 	.word	0x000160c0


	//   ....[19]....
        /*1188*/ 	.word	0x00016120


	//----- nvinfo : EIATTR_VRC_CTA_INIT_COUNT
	.align		4
.L_3117:
        /*118c*/ 	.byte	0x02, 0x4a
	.zero		1
	.zero		1


	//----- nvinfo : EIATTR_EXIT_INSTR_OFFSETS
	.align		4
        /*1190*/ 	.byte	0x04, 0x1c
        /*1192*/ 	.short	(.L_3119 - .L_3118)


	//   ....[0]....
.L_3118:
        /*1194*/ 	.word	0x00015cc0


	//----- nvinfo : EIATTR_MAX_THREADS
	.align		4
.L_3119:
        /*1198*/ 	.byte	0x04, 0x05
        /*119a*/ 	.short	(.L_3121 - .L_3120)
.L_3120:
        /*119c*/ 	.word	0x00000080
        /*11a0*/ 	.word	0x00000001
        /*11a4*/ 	.word	0x00000001


	//----- nvinfo : EIATTR_CRS_STACK_SIZE
	.align		4
.L_3121:
        /*11a8*/ 	.byte	0x04, 0x1e
        /*11aa*/ 	.short	(.L_3123 - .L_3122)
.L_3122:
        /*11ac*/ 	.word	0x00000000


	//----- nvinfo : EIATTR_CBANK_PARAM_SIZE
	.align		4
.L_3123:
        /*11b0*/ 	.byte	0x03, 0x19
        /*11b2*/ 	.short	0x0128


	//----- nvinfo : EIATTR_PARAM_CBANK
	.align		4
        /*11b4*/ 	.byte	0x04, 0x0a
        /*11b6*/ 	.short	(.L_3125 - .L_3124)
	.align		4
.L_3124:
        /*11b8*/ 	.word	index@(.nv.constant0._ZN10layer_norm13ln_bwd_kernelINS_13Kernel_traitsIf13__nv_bfloat16fS2_fjLj1280ELj1ELj4ELj1ELj16ENS_18Kernel_traits_baseILj1280EfS2_fS2_fjLj128EEEEELb1ELb1ELb1ELb1EEEvNS_9BwdParamsE)
        /*11bc*/ 	.short	0x0380
        /*11be*/ 	.short	0x0128


	//----- nvinfo : EIATTR_SW_WAR
	.align		4
.L_3125:
        /*11c0*/ 	.byte	0x04, 0x36
        /*11c2*/ 	.short	(.L_3127 - .L_3126)
.L_3126:
        /*11c4*/ 	.word	0x00000008
.L_3127:


//--------------------- .nv.info._ZN10layer_norm13ln_bwd_kernelINS_13Kernel_traitsIf6__halfS2_S2_fjLj1280ELj1ELj4ELj1ELj16ENS_18Kernel_traits_baseILj1280EfS2_S2_S2_fjLj128EEEEELb0ELb0ELb0ELb0EEEvNS_9BwdParamsE --------------------------
	.section	.nv.info._ZN10layer_norm13ln_bwd_kernelINS_13Kernel_traitsIf6__halfS2_S2_fjLj1280ELj1ELj4ELj1ELj16ENS_18Kernel_traits_baseILj1280EfS2_S2_S2_fjLj128EEEEELb0ELb0ELb0ELb0EEEvNS_9BwdParamsE,"",@"SHT_CUDA_INFO"
	.sectionflags	@""
	.align	4


	//----- nvinfo : EIATTR_CUDA_API_VERSION
	.align		4
        /*0000*/ 	.byte	0x04, 0x37
        /*0002*/ 	.short	(.L_3129 - .L_3128)
.L_3128:
        /*0004*/ 	.word	0x00000082


	//----- nvinfo : EIATTR_KPARAM_INFO
	.align		4
.L_3129:
        /*0008*/ 	.byte	0x04, 0x17
        /*000a*/ 	.short	(.L_3131 - .L_3130)
.L_3130:
        /*000c*/ 	.word	0x00000000
        /*0010*/ 	.short	0x0000
        /*0012*/ 	.short	0x0000
        /*0014*/ 	.byte	0x00, 0xf0, 0xa1, 0x04


	//----- nvinfo : EIATTR_SPARSE_MMA_MASK
	.align		4
.L_3131:
        /*0018*/ 	.byte	0x03, 0x50
        /*001a*/ 	.short	0x0000


	//----- nvinfo : EIATTR_MAXREG_COUNT
	.align		4
        /*001c*/ 	.byte	0x03, 0x1b
        /*001e*/ 	.short	0x00ff


	//----- nvinfo : EIATTR_NUM_BARRIERS
	.align		4
        /*0020*/ 	.byte	0x02, 0x4c
        /*0022*/ 	.byte	0x01
	.zero		1


	//----- nvinfo : EIATTR_MERCURY_ISA_VERSION
	.align		4
        /*0024*/ 	.byte	0x03, 0x5f
        /*0026*/ 	.short	0x0101


	//----- nvinfo : EIATTR_COOP_GROUP_MASK_REGIDS
	.align		4
        /*0028*/ 	.byte	0x04, 0x29
        /*002a*/ 	.short	(.L_3133 - .L_3132)


	//   ....[0]....
.L_3132:
        /*002c*/ 	.word	0xffffffff


	//   ....[1]....
        /*0030*/ 	.word	0xffffffff


	//   ....[2]....
        /*0034*/ 	.word	0xffffffff


	//   ....[3]....
        /*0038*/ 	.word	0xffffffff


	//   ....[4]....
        /*003c*/ 	.word	0xffffffff


	//   ....[5]....
        /*0040*/ 	.word	0xffffffff


	//   ....[6]....
        /*0044*/ 	.word	0xffffffff


	//   ....[7]....
        /*0048*/ 	.word	0xffffffff


	//   ....[8]....
        /*004c*/ 	.word	0xffffffff


	//   ....[9]....
        /*0050*/ 	.word	0xffffffff


	//   ....[10]....
        /*0054*/ 	.word	0x050000f0


	//   ....[11]....
        /*0058*/ 	.word	0x050000f0


	//   ....[12]....
        /*005c*/ 	.word	0x050000f0


	//   ....[13]....
        /*0060*/ 	.word	0x050000f0


	//   ....[14]....
        /*0064*/ 	.word	0x050000f0


	//   ....[15]....
        /*0068*/ 	.word	0x050000f0


	//   ....[16]....
        /*006c*/ 	.word	0x050000f0


	//   ....[17]....
        /*0070*/ 	.word	0x050000f0


	//   ....[18]....
        /*0074*/ 	.word	0x050000f0


	//   ....[19]....
        /*0078*/ 	.word	0x050000f0


	//----- nvinfo : EIATTR_COOP_GROUP_INSTR_OFFSETS
	.align		4
.L_3133:
        /*007c*/ 	.byte	0x04, 0x28
        /*007e*/ 	.short	(.L_3135 - .L_3134)


	//   ....[0]....
.L_3134:
        /*0080*/ 	.word	0x00003f20


	//   ....[1]....
        /*0084*/ 	.word	0x00003f30


	//   ....[2]....
        /*0088*/ 	.word	0x00003f60


	//   ....[3]....
        /*008c*/ 	.word	0x00003f70


	//   ....[4]....
        /*0090*/ 	.word	0x00003fa0


	//   ....[5]....
        /*0094*/ 	.word	0x00003fb0


	//   ....[6]....
        /*0098*/ 	.word	0x00003fe0


	//   ....[7]....
        /*009c*/ 	.word	0x00003ff0


	//   ....[8]....
        /*00a0*/ 	.word	0x00004020


	//   ....[9]....
        /*00a4*/ 	.word	0x00004030


	//   ....[10]....
        /*00a8*/ 	.word	0x00009330


	//   ....[11]....
        /*00ac*/ 	.word	0x000093c0


	//   ....[12]....
        /*00b0*/ 	.word	0x00009430


	//   ....[13]....
        /*00b4*/ 	.word	0x00009490


	//   ....[14]....
        /*00b8*/ 	.word	0x00009500


	//   ....[15]....
        /*00bc*/ 	.word	0x00009560


	//   ....[16]....
        /*00c0*/ 	.word	0x000095d0


	//   ....[17]....
        /*00c4*/ 	.word	0x00009630


	//   ....[18]....
        /*00c8*/ 	.word	0x000096a0


	//   ....[19]....
        /*00cc*/ 	.word	0x00009700


	//----- nvinfo : EIATTR_VRC_CTA_INIT_COUNT
	.align		4
.L_3135:
        /*00d0*/ 	.byte	0x02, 0x4a
	.zero		1
	.zero		1


	//----- nvinfo : EIATTR_EXIT_INSTR_OFFSETS
	.align		4
        /*00d4*/ 	.byte	0x04, 0x1c
        /*00d6*/ 	.short	(.L_3137 - .L_3136)


	//   ....[0]....
.L_3136:
        /*00d8*/ 	.word	0x00009290


	//   ....[1]....
        /*00dc*/ 	.word	0x000092c0


	//----- nvinfo : EIATTR_MAX_THREADS
	.align		4
.L_3137:
        /*00e0*/ 	.byte	0x04, 0x05
        /*00e2*/ 	.short	(.L_3139 - .L_3138)
.L_3138:
        /*00e4*/ 	.word	0x00000080
        /*00e8*/ 	.word	0x00000001
        /*00ec*/ 	.word	0x00000001


	//----- nvinfo : EIATTR_CRS_STACK_SIZE
	.align		4
.L_3139:
        /*00f0*/ 	.byte	0x04, 0x1e
        /*00f2*/ 	.short	(.L_3141 - .L_3140)
.L_3140:
        /*00f4*/ 	.word	0x00000000


	//----- nvinfo : EIATTR_CBANK_PARAM_SIZE
	.align		4
.L_3141:
        /*00f8*/ 	.byte	0x03, 0x19
        /*00fa*/ 	.short	0x0128


	//----- nvinfo : EIATTR_PARAM_CBANK
	.align		4
        /*00fc*/ 	.byte	0x04, 0x0a
        /*00fe*/ 	.short	(.L_3143 - .L_3142)
	.align		4
.L_3142:
        /*0100*/ 	.word	index@(.nv.constant0._ZN10layer_norm13ln_bwd_kernelINS_13Kernel_traitsIf6__halfS2_S2_fjLj1280ELj1ELj4ELj1ELj16ENS_18Kernel_traits_baseILj1280EfS2_S2_S2_fjLj128EEEEELb0ELb0ELb0ELb0EEEvNS_9BwdParamsE)
        /*0104*/ 	.short	0x0380
        /*0106*/ 	.short	0x0128


	//----- nvinfo : EIATTR_SW_WAR
	.align		4
.L_3143:
        /*0108*/ 	.byte	0x04, 0x36
        /*010a*/ 	.short	(.L_3145 - .L_3144)
.L_3144:
        /*010c*/ 	.word	0x00000008
.L_3145:


//--------------------- .nv.info._ZN10layer_norm13ln_bwd_kernelINS_13Kernel_traitsIf6__halfS2_S2_fjLj1280ELj1ELj4ELj1ELj16ENS_18Kernel_traits_baseILj1280EfS2_S2_S2_fjLj128EEEEELb0ELb0ELb0ELb1EEEvNS_9BwdParamsE --------------------------
	.section	.nv.info._ZN10layer_norm13ln_bwd_kernelINS_13Kernel_traitsIf6__halfS2_S2_fjLj1280ELj1ELj4ELj1ELj16ENS_18Kernel_traits_baseILj1280EfS2_S2_S2_fjLj128EEEEELb0ELb0ELb0ELb1EEEvNS_9BwdParamsE,"",@"SHT_CUDA_INFO"
	.sectionflags	@""
	.align	4


	//----- nvinfo : EIATTR_CUDA_API_VERSION
	.align		4
        /*0000*/ 	.byte	0x04, 0x37
        /*0002*/ 	.short	(.L_3147 - .L_3146)
.L_3146:
        /*0004*/ 	.word	0x00000082


	//----- nvinfo : EIATTR_KPARAM_INFO
	.align		4
.L_3147:
        /*0008*/ 	.byte	0x04, 0x17
        /*000a*/ 	.short	(.L_3149 - .L_3148)
.L_3148:
        /*000c*/ 	.word	0x00000000
        /*0010*/ 	.short	0x0000
        /*0012*/ 	.short	0x0000
        /*0014*/ 	.byte	0x00, 0xf0, 0xa1, 0x04


	//----- nvinfo : EIATTR_SPARSE_MMA_MASK
	.align		4
.L_3149:
        /*0018*/ 	.byte	0x03, 0x50
        /*001a*/ 	.short	0x0000


	//----- nvinfo : EIATTR_MAXREG_COUNT
	.align		4
        /*001c*/ 	.byte	0x03, 0x1b
        /*001e*/ 	.short	0x00ff


	//----- nvinfo : EIATTR_NUM_BARRIERS
	.align		4
        /*0020*/ 	.byte	0x02, 0x4c
        /*0022*/ 	.byte	0x01
	.zero		1


	//----- nvinfo : EIATTR_ANNOTATIONS
	.align		4
        /*0024*/ 	.byte	0x04, 0x55
        /*0026*/ 	.short	(.L_3151 - .L_3150)


	//   ....[0]....
.L_3150:
        /* <DEDUP_REMOVED lines=148> */


	//----- nvinfo : EIATTR_MERCURY_ISA_VERSION
	.align		4
.L_3151:
        /*0950*/ 	.byte	0x03, 0x5f
        /*0952*/ 	.short	0x0101


	//----- nvinfo : EIATTR_COOP_GROUP_MASK_REGIDS
	.align		4
        /*0954*/ 	.byte	0x04, 0x29
        /*0956*/ 	.short	(.L_3153 - .L_3152)


	//   ....[0]....
.L_3152:
        /*0958*/ 	.word	0xffffffff


	//   ....[1]....
        /*095c*/ 	.word	0xffffffff


	//   ....[2]....
        /*0960*/ 	.word	0xffffffff


	//   ....[3]....
        /*0964*/ 	.word	0xffffffff


	//   ....[4]....
        /*0968*/ 	.word	0xffffffff


	//   ....[5]....
        /*096c*/ 	.word	0xffffffff


	//   ....[6]....
        /*0970*/ 	.word	0xffffffff


	//   ....[7]....
        /*0974*/ 	.word	0xffffffff


	//   ....[8]....
        /*0978*/ 	.word	0xffffffff


	//   ....[9]....
        /*097c*/ 	.word	0xffffffff


	//   ....[10]....
        /*0980*/ 	.word	0x0500006b


	//   ....[11]....
        /*0984*/ 	.word	0x0500006b


	//   ....[12]....
        /*0988*/ 	.word	0x0500006b


	//   ....[13]....
        /*098c*/ 	.word	0x0500006b


	//   ....[14]....
        /*0990*/ 	.word	0x0500006b


	//   ....[15]....
        /*0994*/ 	.word	0x0500006b


	//   ....[16]....
        /*0998*/ 	.word	0x0500006b


	//   ....[17]....
        /*099c*/ 	.word	0x0500006b


	//   ....[18]....
        /*09a0*/ 	.word	0x0500006b


	//   ....[19]....
        /*09a4*/ 	.word	0x0500006b


	//----- nvinfo : EIATTR_COOP_GROUP_INSTR_OFFSETS
	.align		4
.L_3153:
        /*09a8*/ 	.byte	0x04, 0x28
        /*09aa*/ 	.short	(.L_3155 - .L_3154)


	//   ....[0]....
.L_3154:
        /*09ac*/ 	.word	0x00003f40


	//   ....[1]....
        /*09b0*/ 	.word	0x00003f50


	//   ....[2]....
        /*09b4*/ 	.word	0x00003fd0


	//   ....[3]....
        /*09b8*/ 	.word	0x00003fe0


	//   ....[4]....
        /*09bc*/ 	.word	0x00004060


	//   ....[5]....
        /*09c0*/ 	.word	0x00004070


	//   ....[6]....
        /*09c4*/ 	.word	0x000041c0


	//   ....[7]....
        /*09c8*/ 	.word	0x000041d0


	//   ....[8]....
        /*09cc*/ 	.word	0x000043d0


	//   ....[9]....
        /*09d0*/ 	.word	0x000043e0


	//   ....[10]....
        /*09d4*/ 	.word	0x00009160


	//   ....[11]....
        /*09d8*/ 	.word	0x00009210


	//   ....[12]....
        /*09dc*/ 	.word	0x000092f0


	//   ....[13]....
        /*09e0*/ 	.word	0x000093d0


	//   ....[14]....
        /*09e4*/ 	.word	0x000094b0


	//   ....[15]....
        /*09e8*/ 	.word	0x00009590


	//   ....[16]....
        /*09ec*/ 	.word	0x00009670


	//   ....[17]....
        /*09f0*/ 	.word	0x00009750


	//   ....[18]....
        /*09f4*/ 	.word	0x00009830


	//   ....[19]....
        /*09f8*/ 	.word	0x00009900


	//----- nvinfo : EIATTR_VRC_CTA_INIT_COUNT
	.align		4
.L_3155:
        /*09fc*/ 	.byte	0x02, 0x4a
	.zero		1
	.zero		1


	//----- nvinfo : EIATTR_EXIT_INSTR_OFFSETS
	.align		4
        /*0a00*/ 	.byte	0x04, 0x1c
        /*0a02*/ 	.short	(.L_3157 - .L_3156)


	//   ....[0]....
.L_3156:
        /*0a04*/ 	.word	0x00009100


	//----- nvinfo : EIATTR_MAX_THREADS
	.align		4
.L_3157:
        /*0a08*/ 	.byte	0x04, 0x05
        /*0a0a*/ 	.short	(.L_3159 - .L_3158)
.L_3158:
        /*0a0c*/ 	.word	0x00000080
        /*0a10*/ 	.word	0x00000001
        /*0a14*/ 	.word	0x00000001


	//----- nvinfo : EIATTR_CRS_STACK_SIZE
	.align		4
.L_3159:
        /*0a18*/ 	.byte	0x04, 0x1e
        /*0a1a*/ 	.short	(.L_3161 - .L_3160)
.L_3160:
        /*0a1c*/ 	.word	0x00000000


	//----- nvinfo : EIATTR_CBANK_PARAM_SIZE
	.align		4
.L_3161:
        /*0a20*/ 	.byte	0x03, 0x19
        /*0a22*/ 	.short	0x0128


	//----- nvinfo : EIATTR_PARAM_CBANK
	.align		4
        /*0a24*/ 	.byte	0x04, 0x0a
        /*0a26*/ 	.short	(.L_3163 - .L_3162)
	.align		4
.L_3162:
        /*0a28*/ 	.word	index@(.nv.constant0._ZN10layer_norm13ln_bwd_kernelINS_13Kernel_traitsIf6__halfS2_S2_fjLj1280ELj1ELj4ELj1ELj16ENS_18Kernel_traits_baseILj1280EfS2_S2_S2_fjLj128EEEEELb0ELb0ELb0ELb1EEEvNS_9BwdParamsE)
        /*0a2c*/ 	.short	0x0380
        /*0a2e*/ 	.short	0x0128


	//----- nvinfo : EIATTR_SW_WAR
	.align		4
.L_3163:
        /*0a30*/ 	.byte	0x04, 0x36
        /*0a32*/ 	.short	(.L_3165 - .L_3164)
.L_3164:
        /*0a34*/ 	.word	0x00000008
.L_3165:


//--------------------- .nv.info._ZN10layer_norm13ln_bwd_kernelINS_13Kernel_traitsIf6__halfS2_S2_fjLj1280ELj1ELj4ELj1ELj16ENS_18Kernel_traits_baseILj1280EfS2_S2_S2_fjLj128EEEEELb0ELb0ELb1ELb0EEEvNS_9BwdParamsE --------------------------
	.section	.nv.info._ZN10layer_norm13ln_bwd_kernelINS_13Kernel_traitsIf6__halfS2_S2_fjLj1280ELj1ELj4ELj1ELj16ENS_18Kernel_traits_baseILj1280EfS2_S2_S2_fjLj128EEEEELb0ELb0ELb1ELb0EEEvNS_9BwdParamsE,"",@"SHT_CUDA_INFO"
	.sectionflags	@""
	.align	4


	//----- nvinfo : EIATTR_CUDA_API_VERSION
	.align		4
        /*0000*/ 	.byte	0x04, 0x37
        /*0002*/ 	.short	(.L_3167 - .L_3166)
.L_3166:
        /*0004*/ 	.word	0x00000082


	//----- nvinfo : EIATTR_KPARAM_INFO
	.align		4
.L_3167:
        /*0008*/ 	.byte	0x04, 0x17
        /*000a*/ 	.short	(.L_3169 - .L_3168)
.L_3168:
        /*000c*/ 	.word	0x00000000
        /*0010*/ 	.short	0x0000
        /*0012*/ 	.short	0x0000
        /*0014*/ 	.byte	0x00, 0xf0, 0xa1, 0x04


	//----- nvinfo : EIATTR_SPARSE_MMA_MASK
	.align		4
.L_3169:
        /*0018*/ 	.byte	0x03, 0x50
        /*001a*/ 	.short	0x0000


	//----- nvinfo : EIATTR_MAXREG_COUNT
	.align		4
        /*001c*/ 	.byte	0x03, 0x1b
        /*001e*/ 	.short	0x00ff


	//----- nvinfo : EIATTR_NUM_BARRIERS
	.align		4
        /*0020*/ 	.byte	0x02, 0x4c
        /*0022*/ 	.byte	0x01
	.zero		1


	//----- nvinfo : EIATTR_MERCURY_ISA_VERSION
	.align		4
        /*0024*/ 	.byte	0x03, 0x5f
        /*0026*/ 	.short	0x0101


	//----- nvinfo : EIATTR_COOP_GROUP_MASK_REGIDS
	.align		4
        /*0028*/ 	.byte	0x04, 0x29
        /*002a*/ 	.short	(.L_3171 - .L_3170)


	//   ....[0]....
.L_3170:
        /*002c*/ 	.word	0xffffffff


	//   ....[1]....
        /*0030*/ 	.word	0xffffffff


	//   ....[2]....
        /*0034*/ 	.word	0xffffffff


	//   ....[3]....
        /*0038*/ 	.word	0xffffffff


	//   ....[4]....
        /*003c*/ 	.word	0xffffffff


	//   ....[5]....
        /*0040*/ 	.word	0xffffffff


	//   ....[6]....
        /*0044*/ 	.word	0xffffffff


	//   ....[7]....
        /*0048*/ 	.word	0xffffffff


	//   ....[8]....
        /*004c*/ 	.word	0xffffffff


	//   ....[9]....
        /*0050*/ 	.word	0xffffffff


	//   ....[10]....
        /*0054*/ 	.word	0x050000b0


	//   ....[11]....
        /*0058*/ 	.word	0x050000b0


	//   ....[12]....
        /*005c*/ 	.word	0x050000b0


	//   ....[13]....
        /*0060*/ 	.word	0x050000b0


	//   ....[14]....
        /*0064*/ 	.word	0x050000b0


	//   ....[15]....
        /*0068*/ 	.word	0x050000b0


	//   ....[16]....
        /*006c*/ 	.word	0x050000b0


	//   ....[17]....
        /*0070*/ 	.word	0x050000b0


	//   ....[18]....
        /*0074*/ 	.word	0x050000b0


	//   ....[19]....
        /*0078*/ 	.word	0x050000b0


	//----- nvinfo : EIATTR_COOP_GROUP_INSTR_OFFSETS
	.align		4
.L_3171:
        /*007c*/ 	.byte	0x04, 0x28
        /*007e*/ 	.short	(.L_3173 - .L_3172)


	//   ....[0]....
.L_3172:
        /*0080*/ 	.word	0x00002890


	//   ....[1]....
        /*0084*/ 	.word	0x000028a0


	//   ....[2]....
        /*0088*/ 	.word	0x000028d0


	//   ....[3]....
        /*008c*/ 	.word	0x000028e0


	//   ....[4]....
        /*0090*/ 	.word	0x00002910


	//   ....[5]....
        /*0094*/ 	.word	0x00002920


	//   ....[6]....
        /*0098*/ 	.word	0x00002950


	//   ....[7]....
        /*009c*/ 	.word	0x00002960


	//   ....[8]....
        /*00a0*/ 	.word	0x00002990


	//   ....[9]....
        /*00a4*/ 	.word	0x000029a0


	//   ....[10]....
        /*00a8*/ 	.word	0x0000a1d0


	//   ....[11]....
        /*00ac*/ 	.word	0x0000a270


	//   ....[12]....
        /*00b0*/ 	.word	0x0000a2d0


	//   ....[13]....
        /*00b4*/ 	.word	0x0000a330


	//   ....[14]....
        /*00b8*/ 	.word	0x0000a3a0


	//   ....[15]....
        /*00bc*/ 	.word	0x0000a400


	//   ....[16]....
        /*00c0*/ 	.word	0x0000a470


	//   ....[17]....
        /*00c4*/ 	.word	0x0000a4d0


	//   ....[18]....
        /*00c8*/ 	.word	0x0000a540


	//   ....[19]....
        /*00cc*/ 	.word	0x0000a5a0


	//----- nvinfo : EIATTR_VRC_CTA_INIT_COUNT
	.align		4
.L_3173:
        /*00d0*/ 	.byte	0x02, 0x4a
	.zero		1
	.zero		1


	//----- nvinfo : EIATTR_EXIT_INSTR_OFFSETS
	.align		4
        /*00d4*/ 	.byte	0x04, 0x1c
        /*00d6*/ 	.short	(.L_3175 - .L_3174)


	//   ....[0]....
.L_3174:
        /*00d8*/ 	.word	0x0000a140


	//   ....[1]....
        /*00dc*/ 	.word	0x0000a170


	//----- nvinfo : EIATTR_MAX_THREADS
	.align		4
.L_3175:
        /*00e0*/ 	.byte	0x04, 0x05
        /*00e2*/ 	.short	(.L_3177 - .L_3176)
.L_3176:
        /*00e4*/ 	.word	0x00000080
        /*00e8*/ 	.word	0x00000001
        /*00ec*/ 	.word	0x00000001


	//----- nvinfo : EIATTR_CRS_STACK_SIZE
	.align		4
.L_3177:
        /*00f0*/ 	.byte	0x04, 0x1e
        /*00f2*/ 	.short	(.L_3179 - .L_3178)
.L_3178:
        /*00f4*/ 	.word	0x00000000


	//----- nvinfo : EIATTR_CBANK_PARAM_SIZE
	.align		4
.L_3179:
        /*00f8*/ 	.byte	0x03, 0x19
        /*00fa*/ 	.short	0x0128


	//----- nvinfo : EIATTR_PARAM_CBANK
	.align		4
        /*00fc*/ 	.byte	0x04, 0x0a
        /*00fe*/ 	.short	(.L_3181 - .L_3180)
	.align		4
.L_3180:
        /*0100*/ 	.word	index@(.nv.constant0._ZN10layer_norm13ln_bwd_kernelINS_13Kernel_traitsIf6__halfS2_S2_fjLj1280ELj1ELj4ELj1ELj16ENS_18Kernel_traits_baseILj1280EfS2_S2_S2_fjLj128EEEEELb0ELb0ELb1ELb0EEEvNS_9BwdParamsE)
        /*0104*/ 	.short	0x0380
        /*0106*/ 	.short	0x0128


	//----- nvinfo : EIATTR_SW_WAR
	.align		4
.L_3181:
        /*0108*/ 	.byte	0x04, 0x36
        /*010a*/ 	.short	(.L_3183 - .L_3182)
.L_3182:
        /*010c*/ 	.word	0x00000008
.L_3183:


//--------------------- .nv.info._ZN10layer_norm13ln_bwd_kernelINS_13Kernel_traitsIf6__halfS2_S2_fjLj1280ELj1ELj4ELj1ELj16ENS_18Kernel_traits_baseILj1280EfS2_S2_S2_fjLj128EEEEELb0ELb0ELb1ELb1EEEvNS_9BwdParamsE --------------------------
	.section	.nv.info._ZN10layer_norm13ln_bwd_kernelINS_13Kernel_traitsIf6__halfS2_S2_fjLj1280ELj1ELj4ELj1ELj16ENS_18Kernel_traits_baseILj1280EfS2_S2_S2_fjLj128EEEEELb0ELb0ELb1ELb1EEEvNS_9BwdParamsE,"",@"SHT_CUDA_INFO"
	.sectionflags	@""
	.align	4


	//----- nvinfo : EIATTR_CUDA_API_VERSION
	.align		4
        /*0000*/ 	.byte	0x04, 0x37
        /*0002*/ 	.short	(.L_3185 - .L_3184)
.L_3184:
        /*0004*/ 	.word	0x00000082


	//----- nvinfo : EIATTR_KPARAM_INFO
	.align		4
.L_3185:
        /*0008*/ 	.byte	0x04, 0x17
        /*000a*/ 	.short	(.L_3187 - .L_3186)
.L_3186:
        /*000c*/ 	.word	0x00000000
        /*0010*/ 	.short	0x0000
        /*0012*/ 	.short	0x0000
        /*0014*/ 	.byte	0x00, 0xf0, 0xa1, 0x04


	//----- nvinfo : EIATTR_SPARSE_MMA_MASK
	.align		4
.L_3187:
        /*0018*/ 	.byte	0x03, 0x50
        /*001a*/ 	.short	0x0000


	//----- nvinfo : EIATTR_MAXREG_COUNT
	.align		4
        /*001c*/ 	.byte	0x03, 0x1b
        /*001e*/ 	.short	0x00ff


	//----- nvinfo : EIATTR_NUM_BARRIERS
	.align		4
        /*0020*/ 	.byte	0x02, 0x4c
        /*0022*/ 	.byte	0x01
	.zero		1


	//----- nvinfo : EIATTR_MERCURY_ISA_VERSION
	.align		4
        /*0024*/ 	.byte	0x03, 0x5f
        /*0026*/ 	.short	0x0101


	//----- nvinfo : EIATTR_COOP_GROUP_MASK_REGIDS
	.align		4
        /*0028*/ 	.byte	0x04, 0x29
        /*002a*/ 	.short	(.L_3189 - .L_3188)


	//   ....[0]....
.L_3188:
        /*002c*/ 	.word	0xffffffff


	//   ....[1]....
        /*0030*/ 	.word	0xffffffff


	//   ....[2]....
        /*0034*/ 	.word	0xffffffff


	//   ....[3]....
        /*0038*/ 	.word	0xffffffff


	//   ....[4]....
        /*003c*/ 	.word	0xffffffff


	//   ....[5]....
        /*0040*/ 	.word	0xffffffff


	//   ....[6]....
        /*0044*/ 	.word	0xffffffff


	//   ....[7]....
        /*0048*/ 	.word	0xffffffff


	//   ....[8]....
        /*004c*/ 	.word	0xffffffff


	//   ....[9]....
        /*0050*/ 	.word	0xffffffff


	//   ....[10]....
        /*0054*/ 	.word	0x050000ca


	//   ....[11]....
        /*0058*/ 	.word	0x050000ca


	//   ....[12]....
        /*005c*/ 	.word	0x050000ca


	//   ....[13]....
        /*0060*/ 	.word	0x050000ca


	//   ....[14]....
        /*0064*/ 	.word	0x050000ca


	//   ....[15]....
        /*0068*/ 	.word	0x050000ca


	//   ....[16]....
        /*006c*/ 	.word	0x050000ca


	//   ....[17]....
        /*0070*/ 	.word	0x050000ca


	//   ....[18]....
        /*0074*/ 	.word	0x050000ca


	//   ....[19]....
        /*0078*/ 	.word	0x050000ca


	//----- nvinfo : EIATTR_COOP_GROUP_INSTR_OFFSETS
	.align		4
.L_3189:
        /*007c*/ 	.byte	0x04, 0x28
        /*007e*/ 	.short	(.L_3191 - .L_3190)


	//   ....[0]....
.L_3190:
        /*0080*/ 	.word	0x000021f0


	//   ....[1]....
        /*0084*/ 	.word	0x00002200


	//   ....[2]....
        /*0088*/ 	.word	0x00002230


	//   ....[3]....
        /*008c*/ 	.word	0x00002240


	//   ....[4]....
        /*0090*/ 	.word	0x00002270


	//   ....[5]....
        /*0094*/ 	.word	0x00002280


	//   ....[6]....
        /*0098*/ 	.word	0x000022b0


	//   ....[7]....
        /*009c*/ 	.word	0x000022c0


	//   ....[8]....
        /*00a0*/ 	.word	0x000022f0


	//   ....[9]....
        /*00a4*/ 	.word	0x00002300


	//   ....[10]....
        /*00a8*/ 	.word	0x000092d0


	//   ....[11]....
        /*00ac*/ 	.word	0x00009360


	//   ....[12]....
        /*00b0*/ 	.word	0x000093d0


	//   ....[13]....
        /*00b4*/ 	.word	0x00009430


	//   ....[14]....
        /*00b8*/ 	.word	0x000094a0


	//   ....[15]....
        /*00bc*/ 	.word	0x00009500


	//   ....[16]....
        /*00c0*/ 	.word	0x00009570


	//   ....[17]....
        /*00c4*/ 	.word	0x000095d0


	//   ....[18]....
        /*00c8*/ 	.word	0x00009640


	//   ....[19]....
        /*00cc*/ 	.word	0x000096a0


	//----- nvinfo : EIATTR_VRC_CTA_INIT_COUNT
	.align		4
.L_3191:
        /*00d0*/ 	.byte	0x02, 0x4a
	.zero		1
	.zero		1


	//----- nvinfo : EIATTR_EXIT_INSTR_OFFSETS
	.align		4
        /*00d4*/ 	.byte	0x04, 0x1c
        /*00d6*/ 	.short	(.L_3193 - .L_3192)


	//   ....[0]....
.L_3192:
        /*00d8*/ 	.word	0x00009260


	//----- nvinfo : EIATTR_MAX_THREADS
	.align		4
.L_3193:
        /*00dc*/ 	.byte	0x04, 0x05
        /*00de*/ 	.short	(.L_3195 - .L_3194)
.L_3194:
        /*00e0*/ 	.word	0x00000080
        /*00e4*/ 	.word	0x00000001
        /*00e8*/ 	.word	0x00000001


	//----- nvinfo : EIATTR_CRS_STACK_SIZE
	.align		4
.L_3195:
        /*00ec*/ 	.byte	0x04, 0x1e
        /*00ee*/ 	.short	(.L_3197 - .L_3196)
.L_3196:
        /*00f0*/ 	.word	0x00000000


	//----- nvinfo : EIATTR_CBANK_PARAM_SIZE
	.align		4
.L_3197:
        /*00f4*/ 	.byte	0x03, 0x19
        /*00f6*/ 	.short	0x0128


	//----- nvinfo : EIATTR_PARAM_CBANK
	.align		4
        /*00f8*/ 	.byte	0x04, 0x0a
        /*00fa*/ 	.short	(.L_3199 - .L_3198)
	.align		4
.L_3198:
        /*00fc*/ 	.word	index@(.nv.constant0._ZN10layer_norm13ln_bwd_kernelINS_13Kernel_traitsIf6__halfS2_S2_fjLj1280ELj1ELj4ELj1ELj16ENS_18Kernel_traits_baseILj1280EfS2_S2_S2_fjLj128EEEEELb0ELb0ELb1ELb1EEEvNS_9BwdParamsE)
        /*0100*/ 	.short	0x0380
        /*0102*/ 	.short	0x0128


	//----- nvinfo : EIATTR_SW_WAR
	.align		4
.L_3199:
        /*0104*/ 	.byte	0x04, 0x36
        /*0106*/ 	.short	(.L_3201 - .L_3200)
.L_3200:
        /*0108*/ 	.word	0x00000008
.L_3201:


//--------------------- .nv.info._ZN10layer_norm13ln_bwd_kernelINS_13Kernel_traitsIf6__halfS2_S2_fjLj1280ELj1ELj4ELj1ELj16ENS_18Kernel_traits_baseILj1280EfS2_S2_S2_fjLj128EEEEELb0ELb1ELb0ELb0EEEvNS_9BwdParamsE --------------------------
	.section	.nv.info._ZN10layer_norm13ln_bwd_kernelINS_13Kernel_traitsIf6__halfS2_S2_fjLj1280ELj1ELj4ELj1ELj16ENS_18Kernel_traits_baseILj1280EfS2_S2_S2_fjLj128EEEEELb0ELb1ELb0ELb0EEEvNS_9BwdParamsE,"",@"SHT_CUDA_INFO"
	.sectionflags	@""
	.align	4


	//----- nvinfo : EIATTR_CUDA_API_VERSION
	.align		4
        /*0000*/ 	.byte	0x04, 0x37
        /*0002*/ 	.short	(.L_3203 - .L_3202)
.L_3202:
        /*0004*/ 	.word	0x00000082


	//----- nvinfo : EIATTR_KPARAM_INFO
	.align		4
.L_3203:
        /*0008*/ 	.byte	0x04, 0x17
        /*000a*/ 	.short	(.L_3205 - .L_3204)
.L_3204:
        /*000c*/ 	.word	0x00000000
        /*0010*/ 	.short	0x0000
        /*0012*/ 	.short	0x0000
        /*0014*/ 	.byte	0x00, 0xf0, 0xa1, 0x04


	//----- nvinfo : EIATTR_SPARSE_MMA_MASK
	.align		4
.L_3205:
        /*0018*/ 	.byte	0x03, 0x50
        /*001a*/ 	.short	0x0000


	//----- nvinfo : EIATTR_MAXREG_COUNT
	.align		4
        /*001c*/ 	.byte	0x03, 0x1b
        /*001e*/ 	.short	0x00ff


	//----- nvinfo : EIATTR_NUM_BARRIERS
	.align		4
        /*0020*/ 	.byte	0x02, 0x4c
        /*0022*/ 	.byte	0x01
	.zero		1


	//----- nvinfo : EIATTR_ANNOTATIONS
	.align		4
        /*0024*/ 	.byte	0x04, 0x55
        /*0026*/ 	.short	(.L_3207 - .L_3206)


	//   ....[0]....
.L_3206:
        /* <DEDUP_REMOVED lines=154> */


	//----- nvinfo : EIATTR_MERCURY_ISA_VERSION
	.align		4
.L_3207:
        /*09b0*/ 	.byte	0x03, 0x5f
        /*09b2*/ 	.short	0x0101


	//----- nvinfo : EIATTR_COOP_GROUP_MASK_REGIDS
	.align		4
        /*09b4*/ 	.byte	0x04, 0x29
        /*09b6*/ 	.short	(.L_3209 - .L_3208)


	//   ....[0]....
.L_3208:
        /*09b8*/ 	.word	0xffffffff


	//   ....[1]....
        /*09bc*/ 	.word	0xffffffff


	//   ....[2]....
        /*09c0*/ 	.word	0xffffffff


	//   ....[3]....
        /*09c4*/ 	.word	0xffffffff


	//   ....[4]....
        /*09c8*/ 	.word	0xffffffff


	//   ....[5]....
        /*09cc*/ 	.word	0xffffffff


	//   ....[6]....
        /*09d0*/ 	.word	0xffffffff


	//   ....[7]....
        /*09d4*/ 	.word	0xffffffff


	//   ....[8]....
        /*09d8*/ 	.word	0xffffffff


	//   ....[9]....
        /*09dc*/ 	.word	0xffffffff


	//   ....[10]....
        /*09e0*/ 	.word	0x05000013


	//   ....[11]....
        /*09e4*/ 	.word	0x05000013


	//   ....[12]....
        /*09e8*/ 	.word	0x05000013


	//   ....[13]....
        /*09ec*/ 	.word	0x05000013


	//   ....[14]....
        /*09f0*/ 	.word	0x05000013


	//   ....[15]....
        /*09f4*/ 	.word	0x05000013


	//   ....[16]....
        /*09f8*/ 	.word	0x05000013


	//   ....[17]....
        /*09fc*/ 	.word	0x05000013


	//   ....[18]....
        /*0a00*/ 	.word	0x05000013


	//   ....[19]....
        /*0a04*/ 	.word	0x05000013


	//----- nvinfo : EIATTR_COOP_GROUP_INSTR_OFFSETS
	.align		4
.L_3209:
        /*0a08*/ 	.byte	0x04, 0x28
        /*0a0a*/ 	.short	(.L_3211 - .L_3210)


	//   ....[0]....
.L_3210:
        /*0a0c*/ 	.word	0x00004dc0


	//   ....[1]....
        /*0a10*/ 	.word	0x00004de0


	//   ....[2]....
        /*0a14*/ 	.word	0x00004e00


	//   ....[3]....
        /*0a18*/ 	.word	0x00004e20


	//   ....[4]....
        /*0a1c*/ 	.word	0x00004e40


	//   ....[5]....
        /*0a20*/ 	.word	0x00004e60


	//   ....[6]....
        /*0a24*/ 	.word	0x00004e80


	//   ....[7]....
        /*0a28*/ 	.word	0x00004ea0


	//   ....[8]....
        /*0a2c*/ 	.word	0x00004ec0


	//   ....[9]....
        /*0a30*/ 	.word	0x00004ed0


	//   ....[10]....
        /*0a34*/ 	.word	0x0000d8f0


	//   ....[11]....
        /*0a38*/ 	.word	0x0000d990


	//   ....[12]....
        /*0a3c*/ 	.word	0x0000da10


	//   ....[13]....
        /*0a40*/ 	.word	0x0000da80


	//   ....[14]....
        /*0a44*/ 	.word	0x0000db00


	//   ....[15]....
        /*0a48*/ 	.word	0x0000db70


	//   ....[16]....
        /*0a4c*/ 	.word	0x0000dbf0


	//   ....[17]....
        /*0a50*/ 	.word	0x0000dc60


	//   ....[18]....
        /*0a54*/ 	.word	0x0000dce0


	//   ....[19]....
        /*0a58*/ 	.word	0x0000dd30


	//----- nvinfo : EIATTR_VRC_CTA_INIT_COUNT
	.align		4
.L_3211:
        /*0a5c*/ 	.byte	0x02, 0x4a
	.zero		1
	.zero		1


	//----- nvinfo : EIATTR_EXIT_INSTR_OFFSETS
	.align		4
        /*0a60*/ 	.byte	0x04, 0x1c
        /*0a62*/ 	.short	(.L_3213 - .L_3212)


	//   ....[0]....
.L_3212:
        /*0a64*/ 	.word	0x0000d800


	//   ....[1]....
        /*0a68*/ 	.word	0x0000d880


	//----- nvinfo : EIATTR_MAX_THREADS
	.align		4
.L_3213:
        /*0a6c*/ 	.byte	0x04, 0x05
        /*0a6e*/ 	.short	(.L_3215 - .L_3214)
.L_3214:
        /*0a70*/ 	.word	0x00000080
        /*0a74*/ 	.word	0x00000001
        /*0a78*/ 	.word	0x00000001


	//----- nvinfo : EIATTR_CRS_STACK_SIZE
	.align		4
.L_3215:
        /*0a7c*/ 	.byte	0x04, 0x1e
        /*0a7e*/ 	.short	(.L_3217 - .L_3216)
.L_3216:
        /*0a80*/ 	.word	0x00000000


	//----- nvinfo : EIATTR_CBANK_PARAM_SIZE
	.align		4
.L_3217:
        /*0a84*/ 	.byte	0x03, 0x19
        /*0a86*/ 	.short	0x0128


	//----- nvinfo : EIATTR_PARAM_CBANK
	.align		4
        /*0a88*/ 	.byte	0x04, 0x0a
        /*0a8a*/ 	.short	(.L_3219 - .L_3218)
	.align		4
.L_3218:
        /*0a8c*/ 	.word	index@(.nv.constant0._ZN10layer_norm13ln_bwd_kernelINS_13Kernel_traitsIf6__halfS2_S2_fjLj1280ELj1ELj4ELj1ELj16ENS_18Kernel_traits_baseILj1280EfS2_S2_S2_fjLj128EEEEELb0ELb1ELb0ELb0EEEvNS_9BwdParamsE)
        /*0a90*/ 	.short	0x0380
        /*0a92*/ 	.short	0x0128


	//----- nvinfo : EIATTR_SW_WAR
	.align		4
.L_3219:
        /*0a94*/ 	.byte	0x04, 0x36
        /*0a96*/ 	.short	(.L_3221 - .L_3220)
.L_3220:
        /*0a98*/ 	.word	0x00000008
.L_3221:


//--------------------- .nv.info._ZN10layer_norm13ln_bwd_kernelINS_13Kernel_traitsIf6__halfS2_S2_fjLj1280ELj1ELj4ELj1ELj16ENS_18Kernel_traits_baseILj1280EfS2_S2_S2_fjLj128EEEEELb0ELb1ELb0ELb1EEEvNS_9BwdParamsE --------------------------
	.section	.nv.info._ZN10layer_norm13ln_bwd_kernelINS_13Kernel_traitsIf6__halfS2_S2_fjLj1280ELj1ELj4ELj1ELj16ENS_18Kernel_traits_baseILj1280EfS2_S2_S2_fjLj128EEEEELb0ELb1ELb0ELb1EEEvNS_9BwdParamsE,"",@"SHT_CUDA_INFO"
	.sectionflags	@""
	.align	4


	//----- nvinfo : EIATTR_CUDA_API_VERSION
	.align		4
        /*0000*/ 	.byte	0x04, 0x37
        /*0002*/ 	.short	(.L_3223 - .L_3222)
.L_3222:
        /*0004*/ 	.word	0x00000082


	//----- nvinfo : EIATTR_KPARAM_INFO
	.align		4
.L_3223:
        /*0008*/ 	.byte	0x04, 0x17
        /*000a*/ 	.short	(.L_3225 - .L_3224)
.L_3224:
        /*000c*/ 	.word	0x00000000
        /*0010*/ 	.short	0x0000
        /*0012*/ 	.short	0x0000
        /*0014*/ 	.byte	0x00, 0xf0, 0xa1, 0x04


	//----- nvinfo : EIATTR_SPARSE_MMA_MASK
	.align		4
.L_3225:
        /*0018*/ 	.byte	0x03, 0x50
        /*001a*/ 	.short	0x0000


	//----- nvinfo : EIATTR_MAXREG_COUNT
	.align		4
        /*001c*/ 	.byte	0x03, 0x1b
        /*001e*/ 	.short	0x00ff


	//----- nvinfo : EIATTR_NUM_BARRIERS
	.align		4
        /*0020*/ 	.byte	0x02, 0x4c
        /*0022*/ 	.byte	0x01
	.zero		1


	//----- nvinfo : EIATTR_ANNOTATIONS
	.align		4
        /*0024*/ 	.byte	0x04, 0x55
        /*0026*/ 	.short	(.L_3227 - .L_3226)


	//   ....[0]....
.L_3226:
        /* <DEDUP_REMOVED lines=369> */


	//----- nvinfo : EIATTR_MERCURY_ISA_VERSION
	.align		4
.L_3227:
        /*1720*/ 	.byte	0x03, 0x5f
        /*1722*/ 	.short	0x0101


	//----- nvinfo : EIATTR_COOP_GROUP_MASK_REGIDS
	.align		4
        /*1724*/ 	.byte	0x04, 0x29
        /*1726*/ 	.short	(.L_3229 - .L_3228)


	//   ....[0]....
.L_3228:
        /*1728*/ 	.word	0xffffffff


	//   ....[1]....
        /*172c*/ 	.word	0xffffffff


	//   ....[2]....
        /*1730*/ 	.word	0xffffffff


	//   ....[3]....
        /*1734*/ 	.word	0xffffffff


	//   ....[4]....
        /*1738*/ 	.word	0xffffffff


	//   ....[5]....
        /*173c*/ 	.word	0xffffffff


	//   ....[6]....
        /*1740*/ 	.word	0xffffffff


	//   ....[7]....
        /*1744*/ 	.word	0xffffffff


	//   ....[8]....
        /*1748*/ 	.word	0xffffffff


	//   ....[9]....
        /*174c*/ 	.word	0xffffffff


	//   ....[10]....
        /*1750*/ 	.word	0x050000ea


	//   ....[11]....
        /*1754*/ 	.word	0x050000ea


	//   ....[12]....
        /*1758*/ 	.word	0x050000ea


	//   ....[13]....
        /*175c*/ 	.word	0x050000ea


	//   ....[14]....
        /*1760*/ 	.word	0x050000ea


	//   ....[15]....
        /*1764*/ 	.word	0x050000ea


	//   ....[16]....
        /*1768*/ 	.word	0x050000ea


	//   ....[17]....
        /*176c*/ 	.word	0x050000ea


	//   ....[18]....
        /*1770*/ 	.word	0x050000ea


	//   ....[19]....
        /*1774*/ 	.word	0x050000ea


	//----- nvinfo : EIATTR_COOP_GROUP_INSTR_OFFSETS
	.align		4
.L_3229:
        /*1778*/ 	.byte	0x04, 0x28
        /*177a*/ 	.short	(.L_3231 - .L_3230)


	//   ....[0]....
.L_3230:
        /*177c*/ 	.word	0x00004fd0


	//   ....[1]....
        /*1780*/ 	.word	0x00004fe0


	//   ....[2]....
        /*1784*/ 	.word	0x00005010


	//   ....[3]....
        /*1788*/ 	.word	0x00005030


	//   ....[4]....
        /*178c*/ 	.word	0x00005050


	//   ....[5]....
        /*1790*/ 	.word	0x00005070


	//   ....[6]....
        /*1794*/ 	.word	0x00005090


	//   ....[7]....
        /*1798*/ 	.word	0x000050b0


	//   ....[8]....
        /*179c*/ 	.word	0x00005760


	//   ....[9]....
        /*17a0*/ 	.word	0x00005770


	//   ....[10]....
        /*17a4*/ 	.word	0x0000d430


	//   ....[11]....
        /*17a8*/ 	.word	0x0000d4d0


	//   ....[12]....
        /*17ac*/ 	.word	0x0000d540


	//   ....[13]....
        /*17b0*/ 	.word	0x0000d5a0


	//   ....[14]....
        /*17b4*/ 	.word	0x0000d610


	//   ....[15]....
        /*17b8*/ 	.word	0x0000d670


	//   ....[16]....
        /*17bc*/ 	.word	0x0000d6e0


	//   ....[17]....
        /*17c0*/ 	.word	0x0000d740


	//   ....[18]....
        /*17c4*/ 	.word	0x0000dc20


	//   ....[19]....
        /*17c8*/ 	.word	0x0000de60


	//----- nvinfo : EIATTR_VRC_CTA_INIT_COUNT
	.align		4
.L_3231:
        /*17cc*/ 	.byte	0x02, 0x4a
	.zero		1
	.zero		1


	//----- nvinfo : EIATTR_EXIT_INSTR_OFFSETS
	.align		4
        /*17d0*/ 	.byte	0x04, 0x1c
        /*17d2*/ 	.short	(.L_3233 - .L_3232)


	//   ....[0]....
.L_3232:
        /*17d4*/ 	.word	0x0000d3d0


	//----- nvinfo : EIATTR_MAX_THREADS
	.align		4
.L_3233:
        /*17d8*/ 	.byte	0x04, 0x05
        /*17da*/ 	.short	(.L_3235 - .L_3234)
.L_3234:
        /*17dc*/ 	.word	0x00000080
        /*17e0*/ 	.word	0x00000001
        /*17e4*/ 	.word	0x00000001


	//----- nvinfo : EIATTR_CRS_STACK_SIZE
	.align		4
.L_3235:
        /*17e8*/ 	.byte	0x04, 0x1e
        /*17ea*/ 	.short	(.L_3237 - .L_3236)
.L_3236:
        /*17ec*/ 	.word	0x00000000


	//----- nvinfo : EIATTR_CBANK_PARAM_SIZE
	.align		4
.L_3237:
        /*17f0*/ 	.byte	0x03, 0x19
        /*17f2*/ 	.short	0x0128


	//----- nvinfo : EIATTR_PARAM_CBANK
	.align		4
        /*17f4*/ 	.byte	0x04, 0x0a
        /*17f6*/ 	.short	(.L_3239 - .L_3238)
	.align		4
.L_3238:
        /*17f8*/ 	.word	index@(.nv.constant0._ZN10layer_norm13ln_bwd_kernelINS_13Kernel_traitsIf6__halfS2_S2_fjLj1280ELj1ELj4ELj1ELj16ENS_18Kernel_traits_baseILj1280EfS2_S2_S2_fjLj128EEEEELb0ELb1ELb0ELb1EEEvNS_9BwdParamsE)
        /*17fc*/ 	.short	0x0380
        /*17fe*/ 	.short	0x0128


	//----- nvinfo : EIATTR_SW_WAR
	.align		4
.L_3239:
        /*1800*/ 	.byte	0x04, 0x36
        /*1802*/ 	.short	(.L_3241 - .L_3240)
.L_3240:
        /*1804*/ 	.word	0x00000008
.L_3241:


//--------------------- .nv.info._ZN10layer_norm13ln_bwd_kernelINS_13Kernel_traitsIf6__halfS2_S2_fjLj1280ELj1ELj4ELj1ELj16ENS_18Kernel_traits_baseILj1280EfS2_S2_S2_fjLj128EEEEELb0ELb1ELb1ELb0EEEvNS_9BwdParamsE --------------------------
	.section	.nv.info._ZN10layer_norm13ln_bwd_kernelINS_13Kernel_traitsIf6__halfS2_S2_fjLj1280ELj1ELj4ELj1ELj16ENS_18Kernel_traits_baseILj1280EfS2_S2_S2_fjLj128EEEEELb0ELb1ELb1ELb0EEEvNS_9BwdParamsE,"",@"SHT_CUDA_INFO"
	.sectionflags	@""
	.align	4


	//----- nvinfo : EIATTR_CUDA_API_VERSION
	.align		4
        /*0000*/ 	.byte	0x04, 0x37
        /*0002*/ 	.short	(.L_3243 - .L_3242)
.L_3242:
        /*0004*/ 	.word	0x00000082


	//----- nvinfo : EIATTR_KPARAM_INFO
	.align		4
.L_3243:
        /*0008*/ 	.byte	0x04, 0x17
        /*000a*/ 	.short	(.L_3245 - .L_3244)
.L_3244:
        /*000c*/ 	.word	0x00000000
        /*0010*/ 	.short	0x0000
        /*0012*/ 	.short	0x0000
        /*0014*/ 	.byte	0x00, 0xf0, 0xa1, 0x04


	//----- nvinfo : EIATTR_SPARSE_MMA_MASK
	.align		4
.L_3245:
        /*0018*/ 	.byte	0x03, 0x50
        /*001a*/ 	.short	0x0000


	//----- nvinfo : EIATTR_MAXREG_COUNT
	.align		4
        /*001c*/ 	.byte	0x03, 0x1b
        /*001e*/ 	.short	0x00ff


	//----- nvinfo : EIATTR_NUM_BARRIERS
	.align		4
        /*0020*/ 	.byte	0x02, 0x4c
        /*0022*/ 	.byte	0x01
	.zero		1


	//----- nvinfo : EIATTR_ANNOTATIONS
	.align		4
        /*0024*/ 	.byte	0x04, 0x55
        /*0026*/ 	.short	(.L_3247 - .L_3246)


	//   ....[0]....
.L_3246:
        /* <DEDUP_REMOVED lines=148> */


	//----- nvinfo : EIATTR_MERCURY_ISA_VERSION
	.align		4
.L_3247:
        /*0958*/ 	.byte	0x03, 0x5f
        /*095a*/ 	.short	0x0101


	//----- nvinfo : EIATTR_COOP_GROUP_MASK_REGIDS
	.align		4
        /*095c*/ 	.byte	0x04, 0x29
        /*095e*/ 	.short	(.L_3249 - .L_3248)


	//   ....[0]....
.L_3248:
        /*0960*/ 	.word	0xffffffff


	//   ....[1]....
        /*0964*/ 	.word	0xffffffff


	//   ....[2]....
        /*0968*/ 	.word	0xffffffff


	//   ....[3]....
        /*096c*/ 	.word	0xffffffff


	//   ....[4]....
        /*0970*/ 	.word	0xffffffff


	//   ....[5]....
        /*0974*/ 	.word	0xffffffff


	//   ....[6]....
        /*0978*/ 	.word	0xffffffff


	//   ....[7]....
        /*097c*/ 	.word	0xffffffff


	//   ....[8]....
        /*0980*/ 	.word	0xffffffff


	//   ....[9]....
        /*0984*/ 	.word	0xffffffff


	//   ....[10]....
        /*0988*/ 	.word	0x05000002


	//   ....[11]....
        /*098c*/ 	.word	0x05000002


	//   ....[12]....
        /*0990*/ 	.word	0x05000002


	//   ....[13]....
        /*0994*/ 	.word	0x05000002


	//   ....[14]....
        /*0998*/ 	.word	0x05000002


	//   ....[15]....
        /*099c*/ 	.word	0x05000002


	//   ....[16]....
        /*09a0*/ 	.word	0x05000002


	//   ....[17]....
        /*09a4*/ 	.word	0x05000002


	//   ....[18]....
        /*09a8*/ 	.word	0x05000002


	//   ....[19]....
        /*09ac*/ 	.word	0x05000002


	//----- nvinfo : EIATTR_COOP_GROUP_INSTR_OFFSETS
	.align		4
.L_3249:
        /*09b0*/ 	.byte	0x04, 0x28
        /*09b2*/ 	.short	(.L_3251 - .L_3250)


	//   ....[0]....
.L_3250:
        /*09b4*/ 	.word	0x000039a0


	//   ....[1]....
        /*09b8*/ 	.word	0x000039c0


	//   ....[2]....
        /*09bc*/ 	.word	0x000039e0


	//   ....[3]....
        /*09c0*/ 	.word	0x00003a00


	//   ....[4]....
        /*09c4*/ 	.word	0x00003a20


	//   ....[5]....
        /*09c8*/ 	.word	0x00003a40


	//   ....[6]....
        /*09cc*/ 	.word	0x00003a60


	//   ....[7]....
        /*09d0*/ 	.word	0x00003a80


	//   ....[8]....
        /*09d4*/ 	.word	0x00003a90


	//   ....[9]....
        /*09d8*/ 	.word	0x00003ab0


	//   ....[10]....
        /*09dc*/ 	.word	0x0000e0a0


	//   ....[11]....
        /*09e0*/ 	.word	0x0000e140


	//   ....[12]....
        /*09e4*/ 	.word	0x0000e1c0


	//   ....[13]....
        /*09e8*/ 	.word	0x0000e230


	//   ....[14]....
        /*09ec*/ 	.word	0x0000e2b0


	//   ....[15]....
        /*09f0*/ 	.word	0x0000e320


	//   ....[16]....
        /*09f4*/ 	.word	0x0000e3a0


	//   ....[17]....
        /*09f8*/ 	.word	0x0000e410


	//   ....[18]....
        /*09fc*/ 	.word	0x0000e490


	//   ....[19]....
        /*0a00*/ 	.word	0x0000e4e0


	//----- nvinfo : EIATTR_VRC_CTA_INIT_COUNT
	.align		4
.L_3251:
        /*0a04*/ 	.byte	0x02, 0x4a
	.zero		1
	.zero		1


	//----- nvinfo : EIATTR_EXIT_INSTR_OFFSETS
	.align		4
        /*0a08*/ 	.byte	0x04, 0x1c
        /*0a0a*/ 	.short	(.L_3253 - .L_3252)


	//   ....[0]....
.L_3252:
        /*0a0c*/ 	.word	0x0000dfb0


	//   ....[1]....
        /*0a10*/ 	.word	0x0000e030


	//----- nvinfo : EIATTR_MAX_THREADS
	.align		4
.L_3253:
        /*0a14*/ 	.byte	0x04, 0x05
        /*0a16*/ 	.short	(.L_3255 - .L_3254)
.L_3254:
        /*0a18*/ 	.word	0x00000080
        /*0a1c*/ 	.word	0x00000001
        /*0a20*/ 	.word	0x00000001


	//----- nvinfo : EIATTR_CRS_STACK_SIZE
	.align		4
.L_3255:
        /*0a24*/ 	.byte	0x04, 0x1e
        /*0a26*/ 	.short	(.L_3257 - .L_3256)
.L_3256:
        /*0a28*/ 	.word	0x00000000


	//----- nvinfo : EIATTR_CBANK_PARAM_SIZE
	.align		4
.L_3257:
        /*0a2c*/ 	.byte	0x03, 0x19
        /*0a2e*/ 	.short	0x0128


	//----- nvinfo : EIATTR_PARAM_CBANK
	.align		4
        /*0a30*/ 	.byte	0x04, 0x0a
        /*0a32*/ 	.short	(.L_3259 - .L_3258)
	.align		4
.L_3258:
        /*0a34*/ 	.word	index@(.nv.constant0._ZN10layer_norm13ln_bwd_kernelINS_13Kernel_traitsIf6__halfS2_S2_fjLj1280ELj1ELj4ELj1ELj16ENS_18Kernel_traits_baseILj1280EfS2_S2_S2_fjLj128EEEEELb0ELb1ELb1ELb0EEEvNS_9BwdParamsE)
        /*0a38*/ 	.short	0x0380
        /*0a3a*/ 	.short	0x0128


	//----- nvinfo : EIATTR_SW_WAR
	.align		4
.L_3259:
        /*0a3c*/ 	.byte	0x04, 0x36
        /*0a3e*/ 	.short	(.L_3261 - .L_3260)
.L_3260:
        /*0a40*/ 	.word	0x00000008
.L_3261:


//--------------------- .nv.info._ZN10layer_norm13ln_bwd_kernelINS_13Kernel_traitsIf6__halfS2_S2_fjLj1280ELj1ELj4ELj1ELj16ENS_18Kernel_traits_baseILj1280EfS2_S2_S2_fjLj128EEEEELb0ELb1ELb1ELb1EEEvNS_9BwdParamsE --------------------------
	.section	.nv.info._ZN10layer_norm13ln_bwd_kernelINS_13Kernel_traitsIf6__halfS2_S2_fjLj1280ELj1ELj4ELj1ELj16ENS_18Kernel_traits_baseILj1280EfS2_S2_S2_fjLj128EEEEELb0ELb1ELb1ELb1EEEvNS_9BwdParamsE,"",@"SHT_CUDA_INFO"
	.sectionflags	@""
	.align	4


	//----- nvinfo : EIATTR_CUDA_API_VERSION
	.align		4
        /*0000*/ 	.byte	0x04, 0x37
        /*0002*/ 	.short	(.L_3263 - .L_3262)
.L_3262:
        /*0004*/ 	.word	0x00000082


	//----- nvinfo : EIATTR_KPARAM_INFO
	.align		4
.L_3263:
        /*0008*/ 	.byte	0x04, 0x17
        /*000a*/ 	.short	(.L_3265 - .L_3264)
.L_3264:
        /*000c*/ 	.word	0x00000000
        /*0010*/ 	.short	0x0000
        /*0012*/ 	.short	0x0000
        /*0014*/ 	.byte	0x00, 0xf0, 0xa1, 0x04


	//----- nvinfo : EIATTR_SPARSE_MMA_MASK
	.align		4
.L_3265:
        /*0018*/ 	.byte	0x03, 0x50
        /*001a*/ 	.short	0x0000


	//----- nvinfo : EIATTR_MAXREG_COUNT
	.align		4
        /*001c*/ 	.byte	0x03, 0x1b
        /*001e*/ 	.short	0x00ff


	//----- nvinfo : EIATTR_NUM_BARRIERS
	.align		4
        /*0020*/ 	.byte	0x02, 0x4c
        /*0022*/ 	.byte	0x01
	.zero		1


	//----- nvinfo : EIATTR_ANNOTATIONS
	.align		4
        /*0024*/ 	.byte	0x04, 0x55
        /*0026*/ 	.short	(.L_3267 - .L_3266)


	//   ....[0]....
.L_3266:
        /* <DEDUP_REMOVED lines=115> */


	//----- nvinfo : EIATTR_MERCURY_ISA_VERSION
	.align		4
.L_3267:
        /*0740*/ 	.byte	0x03, 0x5f
        /*0742*/ 	.short	0x0101


	//----- nvinfo : EIATTR_COOP_GROUP_MASK_REGIDS
	.align		4
        /*0744*/ 	.byte	0x04, 0x29
        /*0746*/ 	.short	(.L_3269 - .L_3268)


	//   ....[0]....
.L_3268:
        /*0748*/ 	.word	0xffffffff


	//   ....[1]....
        /*074c*/ 	.word	0xffffffff


	//   ....[2]....
        /*0750*/ 	.word	0xffffffff


	//   ....[3]....
        /*0754*/ 	.word	0xffffffff


	//   ....[4]....
        /*0758*/ 	.word	0xffffffff


	//   ....[5]....
        /*075c*/ 	.word	0xffffffff


	//   ....[6]....
        /*0760*/ 	.word	0xffffffff


	//   ....[7]....
        /*0764*/ 	.word	0xffffffff


	//   ....[8]....
        /*0768*/ 	.word	0xffffffff


	//   ....[9]....
        /*076c*/ 	.word	0xffffffff


	//   ....[10]....
        /*0770*/ 	.word	0x050000f8


	//   ....[11]....
        /*0774*/ 	.word	0x050000f8


	//   ....[12]....
        /*0778*/ 	.word	0x050000f8


	//   ....[13]....
        /*077c*/ 	.word	0x050000f8


	//   ....[14]....
        /*0780*/ 	.word	0x050000f8


	//   ....[15]....
        /*0784*/ 	.word	0x050000f8


	//   ....[16]....
        /*0788*/ 	.word	0x050000f8


	//   ....[17]....
        /*078c*/ 	.word	0x050000f8


	//   ....[18]....
        /*0790*/ 	.word	0x050000f8


	//   ....[19]....
        /*0794*/ 	.word	0x050000f8


	//----- nvinfo : EIATTR_COOP_GROUP_INSTR_OFFSETS
	.align		4
.L_3269:
        /*0798*/ 	.byte	0x04, 0x28
        /*079a*/ 	.short	(.L_3271 - .L_3270)


	//   ....[0]....
.L_3270:
        /*079c*/ 	.word	0x00002e40


	//   ....[1]....
        /*07a0*/ 	.word	0x00002e60


	//   ....[2]....
        /*07a4*/ 	.word	0x00002e80


	//   ....[3]....
        /*07a8*/ 	.word	0x00002ea0


	//   ....[4]....
        /*07ac*/ 	.word	0x00002ec0


	//   ....[5]....
        /*07b0*/ 	.word	0x00002ee0


	//   ....[6]....
        /*07b4*/ 	.word	0x00002f00


	//   ....[7]....
        /*07b8*/ 	.word	0x00002f20


	//   ....[8]....
        /*07bc*/ 	.word	0x00002f30


	//   ....[9]....
        /*07c0*/ 	.word	0x00002f60


	//   ....[10]....
        /*07c4*/ 	.word	0x0000c890


	//   ....[11]....
        /*07c8*/ 	.word	0x0000c930


	//   ....[12]....
        /*07cc*/ 	.word	0x0000c9a0


	//   ....[13]....
        /*07d0*/ 	.word	0x0000ca00


	//   ....[14]....
        /*07d4*/ 	.word	0x0000ca70


	//   ....[15]....
        /*07d8*/ 	.word	0x0000cad0


	//   ....[16]....
        /*07dc*/ 	.word	0x0000cb40


	//   ....[17]....
        /*07e0*/ 	.word	0x0000cba0


	//   ....[18]....
        /*07e4*/ 	.word	0x0000cc10


	//   ....[19]....
        /*07e8*/ 	.word	0x0000cc60


	//----- nvinfo : EIATTR_VRC_CTA_INIT_COUNT
	.align		4
.L_3271:
        /*07ec*/ 	.byte	0x02, 0x4a
	.zero		1
	.zero		1


	//----- nvinfo : EIATTR_EXIT_INSTR_OFFSETS
	.align		4
        /*07f0*/ 	.byte	0x04, 0x1c
        /*07f2*/ 	.short	(.L_3273 - .L_3272)


	//   ....[0]....
.L_3272:
        /*07f4*/ 	.word	0x0000c830


	//----- nvinfo : EIATTR_MAX_THREADS
	.align		4
.L_3273:
        /*07f8*/ 	.byte	0x04, 0x05
        /*07fa*/ 	.short	(.L_3275 - .L_3274)
.L_3274:
        /*07fc*/ 	.word	0x00000080
        /*0800*/ 	.word	0x00000001
        /*0804*/ 	.word	0x00000001


	//----- nvinfo : EIATTR_CRS_STACK_SIZE
	.align		4
.L_3275:
        /*0808*/ 	.byte	0x04, 0x1e
        /*080a*/ 	.short	(.L_3277 - .L_3276)
.L_3276:
        /*080c*/ 	.word	0x00000000


	//----- nvinfo : EIATTR_CBANK_PARAM_SIZE
	.align		4
.L_3277:
        /*0810*/ 	.byte	0x03, 0x19
        /*0812*/ 	.short	0x0128


	//----- nvinfo : EIATTR_PARAM_CBANK
	.align		4
        /*0814*/ 	.byte	0x04, 0x0a
        /*0816*/ 	.short	(.L_3279 - .L_3278)
	.align		4
.L_3278:
        /*0818*/ 	.word	index@(.nv.constant0._ZN10layer_norm13ln_bwd_kernelINS_13Kernel_traitsIf6__halfS2_S2_fjLj1280ELj1ELj4ELj1ELj16ENS_18Kernel_traits_baseILj1280EfS2_S2_S2_fjLj128EEEEELb0ELb1ELb1ELb1EEEvNS_9BwdParamsE)
        /*081c*/ 	.short	0x0380
        /*081e*/ 	.short	0x0128


	//----- nvinfo : EIATTR_SW_WAR
	.align		4
.L_3279:
        /*0820*/ 	.byte	0x04, 0x36
        /*0822*/ 	.short	(.L_3281 - .L_3280)
.L_3280:
        /*0824*/ 	.word	0x00000008
.L_3281:


//--------------------- .nv.info._ZN10layer_norm13ln_bwd_kernelINS_13Kernel_traitsIf6__halfS2_S2_fjLj1280ELj1ELj4ELj1ELj16ENS_18Kernel_traits_baseILj1280EfS2_S2_S2_fjLj128EEEEELb1ELb0ELb0ELb0EEEvNS_9BwdParamsE --------------------------
	.section	.nv.info._ZN10layer_norm13ln_bwd_kernelINS_13Kernel_traitsIf6__halfS2_S2_fjLj1280ELj1ELj4ELj1ELj16ENS_18Kernel_traits_baseILj1280EfS2_S2_S2_fjLj128EEEEELb1ELb0ELb0ELb0EEEvNS_9BwdParamsE,"",@"SHT_CUDA_INFO"
	.sectionflags	@""
	.align	4


	//----- nvinfo : EIATTR_CUDA_API_VERSION
	.align		4
        /*0000*/ 	.byte	0x04, 0x37
        /*0002*/ 	.short	(.L_3283 - .L_3282)
.L_3282:
        /*0004*/ 	.word	0x00000082


	//----- nvinfo : EIATTR_KPARAM_INFO
	.align		4
.L_3283:
        /*0008*/ 	.byte	0x04, 0x17
        /*000a*/ 	.short	(.L_3285 - .L_3284)
.L_3284:
        /*000c*/ 	.word	0x00000000
        /*0010*/ 	.short	0x0000
        /*0012*/ 	.short	0x0000
        /*0014*/ 	.byte	0x00, 0xf0, 0xa1, 0x04


	//----- nvinfo : EIATTR_SPARSE_MMA_MASK
	.align		4
.L_3285:
        /*0018*/ 	.byte	0x03, 0x50
        /*001a*/ 	.short	0x0000


	//----- nvinfo : EIATTR_MAXREG_COUNT
	.align		4
        /*001c*/ 	.byte	0x03, 0x1b
        /*001e*/ 	.short	0x00ff


	//----- nvinfo : EIATTR_NUM_BARRIERS
	.align		4
        /*0020*/ 	.byte	0x02, 0x4c
        /*0022*/ 	.byte	0x01
	.zero		1


	//----- nvinfo : EIATTR_ANNOTATIONS
	.align		4
        /*0024*/ 	.byte	0x04, 0x55
        /*0026*/ 	.short	(.L_3287 - .L_3286)


	//   ....[0]....
.L_3286:
        /*0028*/ 	.word	0x00000001
        /*002c*/ 	.byte	0x10, 0x01, 0x00, 0x00, 0x01, 0x00, 0x00, 0x00, 0x00, 0x0a, 0x00, 0x00, 0x01, 0x00, 0x00, 0x00
        /*003c*/ 	.byte	0x70, 0x87, 0x00, 0x00


	//----- nvinfo : EIATTR_MERCURY_ISA_VERSION
	.align		4
.L_3287:
        /*0040*/ 	.byte	0x03, 0x5f
        /*0042*/ 	.short	0x0101


	//----- nvinfo : EIATTR_COOP_GROUP_MASK_REGIDS
	.align		4
        /*0044*/ 	.byte	0x04, 0x29
        /*0046*/ 	.short	(.L_3289 - .L_3288)


	//   ....[0]....
.L_3288:
        /*0048*/ 	.word	0xffffffff


	//   ....[1]....
        /*004c*/ 	.word	0xffffffff


	//   ....[2]....
        /*0050*/ 	.word	0xffffffff


	//   ....[3]....
        /*0054*/ 	.word	0xffffffff


	//   ....[4]....
        /*0058*/ 	.word	0xffffffff


	//   ....[5]....
        /*005c*/ 	.word	0xffffffff


	//   ....[6]....
        /*0060*/ 	.word	0xffffffff


	//   ....[7]....
        /*0064*/ 	.word	0xffffffff


	//   ....[8]....
        /*0068*/ 	.word	0xffffffff


	//   ....[9]....
        /*006c*/ 	.word	0xffffffff


	//   ....[10]....
        /*0070*/ 	.word	0x0500008c


	//   ....[11]....
        /*0074*/ 	.word	0x0500008c


	//   ....[12]....
        /*0078*/ 	.word	0x0500008c


	//   ....[13]....
        /*007c*/ 	.word	0x0500008c


	//   ....[14]....
        /*0080*/ 	.word	0x0500008c


	//   ....[15]....
        /*0084*/ 	.word	0x0500008c


	//   ....[16]....
        /*0088*/ 	.word	0x0500008c


	//   ....[17]....
        /*008c*/ 	.word	0x0500008c


	//   ....[18]....
        /*0090*/ 	.word	0x0500008c


	//   ....[19]....
        /*0094*/ 	.word	0x0500008c


	//----- nvinfo : EIATTR_COOP_GROUP_INSTR_OFFSETS
	.align		4
.L_3289:
        /*0098*/ 	.byte	0x04, 0x28
        /*009a*/ 	.short	(.L_3291 - .L_3290)


	//   ....[0]....
.L_3290:
        /*009c*/ 	.word	0x000026e0


	//   ....[1]....
        /*00a0*/ 	.word	0x000026f0


	//   ....[2]....
        /*00a4*/ 	.word	0x00002720


	//   ....[3]....
        /*00a8*/ 	.word	0x00002730


	//   ....[4]....
        /*00ac*/ 	.word	0x00002760


	//   ....[5]....
        /*00b0*/ 	.word	0x00002770


	//   ....[6]....
        /*00b4*/ 	.word	0x000027a0


	//   ....[7]....
        /*00b8*/ 	.word	0x000027b0


	//   ....[8]....
        /*00bc*/ 	.word	0x000027e0


	//   ....[9]....
        /*00c0*/ 	.word	0x000027f0


	//   ....[10]....
        /*00c4*/ 	.word	0x00009b70


	//   ....[11]....
        /*00c8*/ 	.word	0x00009c10


	//   ....[12]....
        /*00cc*/ 	.word	0x00009c70


	//   ....[13]....
        /*00d0*/ 	.word	0x00009cd0


	//   ....[14]....
        /*00d4*/ 	.word	0x00009d40


	//   ....[15]....
        /*00d8*/ 	.word	0x00009da0


	//   ....[16]....
        /*00dc*/ 	.word	0x00009e10


	//   ....[17]....
        /*00e0*/ 	.word	0x00009e70


	//   ....[18]....
        /*00e4*/ 	.word	0x00009ee0


	//   ....[19]....
        /*00e8*/ 	.word	0x00009f40


	//----- nvinfo : EIATTR_VRC_CTA_INIT_COUNT
	.align		4
.L_3291:
        /*00ec*/ 	.byte	0x02, 0x4a
	.zero		1
	.zero		1


	//----- nvinfo : EIATTR_EXIT_INSTR_OFFSETS
	.align		4
        /*00f0*/ 	.byte	0x04, 0x1c
        /*00f2*/ 	.short	(.L_3293 - .L_3292)


	//   ....[0]....
.L_3292:
        /*00f4*/ 	.word	0x00009ad0


	//   ....[1]....
        /*00f8*/ 	.word	0x00009b00


	//----- nvinfo : EIATTR_MAX_THREADS
	.align		4
.L_3293:
        /*00fc*/ 	.byte	0x04, 0x05
        /*00fe*/ 	.short	(.L_3295 - .L_3294)
.L_3294:
        /*0100*/ 	.word	0x00000080
        /*0104*/ 	.word	0x00000001
        /*0108*/ 	.word	0x00000001


	//----- nvinfo : EIATTR_CRS_STACK_SIZE
	.align		4
.L_3295:
        /*010c*/ 	.byte	0x04, 0x1e
        /*010e*/ 	.short	(.L_3297 - .L_3296)
.L_3296:
        /*0110*/ 	.word	0x00000000


	//----- nvinfo : EIATTR_CBANK_PARAM_SIZE
	.align		4
.L_3297:
        /*0114*/ 	.byte	0x03, 0x19
        /*0116*/ 	.short	0x0128


	//----- nvinfo : EIATTR_PARAM_CBANK
	.align		4
        /*0118*/ 	.byte	0x04, 0x0a
        /*011a*/ 	.short	(.L_3299 - .L_3298)
	.align		4
.L_3298:
        /*011c*/ 	.word	index@(.nv.constant0._ZN10layer_norm13ln_bwd_kernelINS_13Kernel_traitsIf6__halfS2_S2_fjLj1280ELj1ELj4ELj1ELj16ENS_18Kernel_traits_baseILj1280EfS2_S2_S2_fjLj128EEEEELb1ELb0ELb0ELb0EEEvNS_9BwdParamsE)
        /*0120*/ 	.short	0x0380
        /*0122*/ 	.short	0x0128


	//----- nvinfo : EIATTR_SW_WAR
	.align		4
.L_3299:
        /*0124*/ 	.byte	0x04, 0x36
        /*0126*/ 	.short	(.L_3301 - .L_3300)
.L_3300:
        /*0128*/ 	.word	0x00000008
.L_3301:


//--------------------- .nv.info._ZN10layer_norm13ln_bwd_kernelINS_13Kernel_traitsIf6__halfS2_S2_fjLj1280ELj1ELj4ELj1ELj16ENS_18Kernel_traits_baseILj1280EfS2_S2_S2_fjLj128EEEEELb1ELb0ELb0ELb1EEEvNS_9BwdParamsE --------------------------
	.section	.nv.info._ZN10layer_norm13ln_bwd_kernelINS_13Kernel_traitsIf6__halfS2_S2_fjLj1280ELj1ELj4ELj1ELj16ENS_18Kernel_traits_baseILj1280EfS2_S2_S2_fjLj128EEEEELb1ELb0ELb0ELb1EEEvNS_9BwdParamsE,"",@"SHT_CUDA_INFO"
	.sectionflags	@""
	.align	4


	//----- nvinfo : EIATTR_CUDA_API_VERSION
	.align		4
        /*0000*/ 	.byte	0x04, 0x37
        /*0002*/ 	.short	(.L_3303 - .L_3302)
.L_3302:
        /*0004*/ 	.word	0x00000082


	//----- nvinfo : EIATTR_KPARAM_INFO
	.align		4
.L_3303:
        /*0008*/ 	.byte	0x04, 0x17
        /*000a*/ 	.short	(.L_3305 - .L_3304)
.L_3304:
        /*000c*/ 	.word	0x00000000
        /*0010*/ 	.short	0x0000
        /*0012*/ 	.short	0x0000
        /*0014*/ 	.byte	0x00, 0xf0, 0xa1, 0x04


	//----- nvinfo : EIATTR_SPARSE_MMA_MASK
	.align		4
.L_3305:
        /*0018*/ 	.byte	0x03, 0x50
        /*001a*/ 	.short	0x0000


	//----- nvinfo : EIATTR_MAXREG_COUNT
	.align		4
        /*001c*/ 	.byte	0x03, 0x1b
        /*001e*/ 	.short	0x00ff


	//----- nvinfo : EIATTR_NUM_BARRIERS
	.align		4
        /*0020*/ 	.byte	0x02, 0x4c
        /*0022*/ 	.byte	0x01
	.zero		1


	//----- nvinfo : EIATTR_ANNOTATIONS
	.align		4
        /*0024*/ 	.byte	0x04, 0x55
        /*0026*/ 	.short	(.L_3307 - .L_3306)


	//   ....[0]....
.L_3306:
        /* <DEDUP_REMOVED lines=196> */


	//----- nvinfo : EIATTR_MERCURY_ISA_VERSION
	.align		4
.L_3307:
        /*0c50*/ 	.byte	0x03, 0x5f
        /*0c52*/ 	.short	0x0101


	//----- nvinfo : EIATTR_COOP_GROUP_MASK_REGIDS
	.align		4
        /*0c54*/ 	.byte	0x04, 0x29
        /*0c56*/ 	.short	(.L_3309 - .L_3308)


	//   ....[0]....
.L_3308:
        /*0c58*/ 	.word	0xffffffff


	//   ....[1]....
        /*0c5c*/ 	.word	0xffffffff


	//   ....[2]....
        /*0c60*/ 	.word	0xffffffff


	//   ....[3]....
        /*0c64*/ 	.word	0xffffffff


	//   ....[4]....
        /*0c68*/ 	.word	0xffffffff


	//   ....[5]....
        /*0c6c*/ 	.word	0xffffffff


	//   ....[6]....
        /*0c70*/ 	.word	0xffffffff


	//   ....[7]....
        /*0c74*/ 	.word	0xffffffff


	//   ....[8]....
        /*0c78*/ 	.word	0xffffffff


	//   ....[9]....
        /*0c7c*/ 	.word	0xffffffff


	//   ....[10]....
        /*0c80*/ 	.word	0x05000017


	//   ....[11]....
        /*0c84*/ 	.word	0x05000017


	//   ....[12]....
        /*0c88*/ 	.word	0x05000017


	//   ....[13]....
        /*0c8c*/ 	.word	0x05000017


	//   ....[14]....
        /*0c90*/ 	.word	0x05000017


	//   ....[15]....
        /*0c94*/ 	.word	0x05000017


	//   ....[16]....
        /*0c98*/ 	.word	0x05000017


	//   ....[17]....
        /*0c9c*/ 	.word	0x05000017


	//   ....[18]....
        /*0ca0*/ 	.word	0x05000017


	//   ....[19]....
        /*0ca4*/ 	.word	0x05000017


	//----- nvinfo : EIATTR_COOP_GROUP_INSTR_OFFSETS
	.align		4
.L_3309:
        /*0ca8*/ 	.byte	0x04, 0x28
        /*0caa*/ 	.short	(.L_3311 - .L_3310)


	//   ....[0]....
.L_3310:
        /*0cac*/ 	.word	0x000043d0


	//   ....[1]....
        /*0cb0*/ 	.word	0x000043e0


	//   ....[2]....
        /*0cb4*/ 	.word	0x00004460


	//   ....[3]....
        /*0cb8*/ 	.word	0x00004470


	//   ....[4]....
        /*0cbc*/ 	.word	0x00004520


	//   ....[5]....
        /*0cc0*/ 	.word	0x00004530


	//   ....[6]....
        /*0cc4*/ 	.word	0x00004730


	//   ....[7]....
        /*0cc8*/ 	.word	0x00004740


	//   ....[8]....
        /*0ccc*/ 	.word	0x00004940


	//   ....[9]....
        /*0cd0*/ 	.word	0x00004950


	//   ....[10]....
        /*0cd4*/ 	.word	0x0000b620


	//   ....[11]....
        /*0cd8*/ 	.word	0x0000b6d0


	//   ....[12]....
        /*0cdc*/ 	.word	0x0000b7b0


	//   ....[13]....
        /*0ce0*/ 	.word	0x0000b890


	//   ....[14]....
        /*0ce4*/ 	.word	0x0000b970


	//   ....[15]....
        /*0ce8*/ 	.word	0x0000ba50


	//   ....[16]....
        /*0cec*/ 	.word	0x0000bb30


	//   ....[17]....
        /*0cf0*/ 	.word	0x0000bc10


	//   ....[18]....
        /*0cf4*/ 	.word	0x0000bcf0


	//   ....[19]....
        /*0cf8*/ 	.word	0x0000be90


	//----- nvinfo : EIATTR_VRC_CTA_INIT_COUNT
	.align		4
.L_3311:
        /*0cfc*/ 	.byte	0x02, 0x4a
	.zero		1
	.zero		1


	//----- nvinfo : EIATTR_EXIT_INSTR_OFFSETS
	.align		4
        /*0d00*/ 	.byte	0x04, 0x1c
        /*0d02*/ 	.short	(.L_3313 - .L_3312)


	//   ....[0]....
.L_3312:
        /*0d04*/ 	.word	0x0000b5c0


	//----- nvinfo : EIATTR_MAX_THREADS
	.align		4
.L_3313:
        /*0d08*/ 	.byte	0x04, 0x05
        /*0d0a*/ 	.short	(.L_3315 - .L_3314)
.L_3314:
        /*0d0c*/ 	.word	0x00000080
        /*0d10*/ 	.word	0x00000001
        /*0d14*/ 	.word	0x00000001


	//----- nvinfo : EIATTR_CRS_STACK_SIZE
	.align		4
.L_3315:
        /*0d18*/ 	.byte	0x04, 0x1e
        /*0d1a*/ 	.short	(.L_3317 - .L_3316)
.L_3316:
        /*0d1c*/ 	.word	0x00000000


	//----- nvinfo : EIATTR_CBANK_PARAM_SIZE
	.align		4
.L_3317:
        /*0d20*/ 	.byte	0x03, 0x19
        /*0d22*/ 	.short	0x0128


	//----- nvinfo : EIATTR_PARAM_CBANK
	.align		4
        /*0d24*/ 	.byte	0x04, 0x0a
        /*0d26*/ 	.short	(.L_3319 - .L_3318)
	.align		4
.L_3318:
        /*0d28*/ 	.word	index@(.nv.constant0._ZN10layer_norm13ln_bwd_kernelINS_13Kernel_traitsIf6__halfS2_S2_fjLj1280ELj1ELj4ELj1ELj16ENS_18Kernel_traits_baseILj1280EfS2_S2_S2_fjLj128EEEEELb1ELb0ELb0ELb1EEEvNS_9BwdParamsE)
        /*0d2c*/ 	.short	0x0380
        /*0d2e*/ 	.short	0x0128


	//----- nvinfo : EIATTR_SW_WAR
	.align		4
.L_3319:
        /*0d30*/ 	.byte	0x04, 0x36
        /*0d32*/ 	.short	(.L_3321 - .L_3320)
.L_3320:
        /*0d34*/ 	.word	0x00000008
.L_3321:


//--------------------- .nv.info._ZN10layer_norm22ln_bwd_finalize_kernelINS_22Kernel_traits_finalizeILj1280Ef6__halfS2_S2_fjLb0ELj1024ELj4ENS_18Kernel_traits_baseILj1280EfS2_S2_S2_fjLj1024EEEEELb0ELb0EEEvNS_9BwdParamsE --------------------------
	.section	.nv.info._ZN10layer_norm22ln_bwd_finalize_kernelINS_22Kernel_traits_finalizeILj1280Ef6__halfS2_S2_fjLb0ELj1024ELj4ENS_18Kernel_traits_baseILj1280EfS2_S2_S2_fjLj1024EEEEELb0ELb0EEEvNS_9BwdParamsE,"",@"SHT_CUDA_INFO"
	.sectionflags	@""
	.align	4


	//----- nvinfo : EIATTR_CUDA_API_VERSION
	.align		4
        /*0000*/ 	.byte	0x04, 0x37
        /*0002*/ 	.short	(.L_3323 - .L_3322)
.L_3322:
        /*0004*/ 	.word	0x00000082


	//----- nvinfo : EIATTR_KPARAM_INFO
	.align		4
.L_3323:
        /*0008*/ 	.byte	0x04, 0x17
        /*000a*/ 	.short	(.L_3325 - .L_3324)
.L_3324:
        /*000c*/ 	.word	0x00000000
        /*0010*/ 	.short	0x0000
        /*0012*/ 	.short	0x0000
        /*0014*/ 	.byte	0x00, 0xf0, 0xa1, 0x04


	//----- nvinfo : EIATTR_SPARSE_MMA_MASK
	.align		4
.L_3325:
        /*0018*/ 	.byte	0x03, 0x50
        /*001a*/ 	.short	0x0000


	//----- nvinfo : EIATTR_MAXREG_COUNT
	.align		4
        /*001c*/ 	.byte	0x03, 0x1b
        /*001e*/ 	.short	0x0040


	//----- nvinfo : EIATTR_NUM_BARRIERS
	.align		4
        /*0020*/ 	.byte	0x02, 0x4c
        /*0022*/ 	.byte	0x01
	.zero		1


	//----- nvinfo : EIATTR_MERCURY_ISA_VERSION
	.align		4
        /*0024*/ 	.byte	0x03, 0x5f
        /*0026*/ 	.short	0x0101


	//----- nvinfo : EIATTR_COOP_GROUP_MASK_REGIDS
	.align		4
        /*0028*/ 	.byte	0x04, 0x29
        /*002a*/ 	.short	(.L_3327 - .L_3326)


	//   ....[0]....
.L_3326:
        /*002c*/ 	.word	0xffffffff


	//   ....[1]....
        /*0030*/ 	.word	0xffffffff


	//   ....[2]....
        /*0034*/ 	.word	0xffffffff


	//   ....[3]....
        /*0038*/ 	.word	0xffffffff


	//   ....[4]....
        /*003c*/ 	.word	0xffffffff


	//   ....[5]....
        /*0040*/ 	.word	0xffffffff


	//   ....[6]....
        /*0044*/ 	.word	0xffffffff


	//   ....[7]....
        /*0048*/ 	.word	0xffffffff


	//   ....[8]....
        /*004c*/ 	.word	0xffffffff


	//   ....[9]....
        /*0050*/ 	.word	0xffffffff


	//----- nvinfo : EIATTR_COOP_GROUP_INSTR_OFFSETS
	.align		4
.L_3327:
        /*0054*/ 	.byte	0x04, 0x28
        /*0056*/ 	.short	(.L_3329 - .L_3328)


	//   ....[0]....
.L_3328:
        /*0058*/ 	.word	0x000015e0


	//   ....[1]....
        /*005c*/ 	.word	0x000015f0


	//   ....[2]....
        /*0060*/ 	.word	0x00001620


	//   ....[3]....
        /*0064*/ 	.word	0x00001630


	//   ....[4]....
        /*0068*/ 	.word	0x00001660


	//   ....[5]....
        /*006c*/ 	.word	0x00001670


	//   ....[6]....
        /*0070*/ 	.word	0x000016b0


	//   ....[7]....
        /*0074*/ 	.word	0x000016e0


	//   ....[8]....
        /*0078*/ 	.word	0x00001710


	//   ....[9]....
        /*007c*/ 	.word	0x00001720


	//----- nvinfo : EIATTR_VRC_CTA_INIT_COUNT
	.align		4
.L_3329:
        /*0080*/ 	.byte	0x02, 0x4a
	.zero		1
	.zero		1


	//----- nvinfo : EIATTR_EXIT_INSTR_OFFSETS
	.align		4
        /*0084*/ 	.byte	0x04, 0x1c
        /*0086*/ 	.short	(.L_3331 - .L_3330)


	//   ....[0]....
.L_3330:
        /*0088*/ 	.word	0x00000060


	//   ....[1]....
        /*008c*/ 	.word	0x00001780


	//   ....[2]....
        /*0090*/ 	.word	0x000017b0


	//   ....[3]....
        /*0094*/ 	.word	0x00001850


	//----- nvinfo : EIATTR_MAX_THREADS
	.align		4
.L_3331:
        /*0098*/ 	.byte	0x04, 0x05
        /*009a*/ 	.short	(.L_3333 - .L_3332)
.L_3332:
        /*009c*/ 	.word	0x00000400
        /*00a0*/ 	.word	0x00000001
        /*00a4*/ 	.word	0x00000001


	//----- nvinfo : EIATTR_CRS_STACK_SIZE
	.align		4
.L_3333:
        /*00a8*/ 	.byte	0x04, 0x1e
        /*00aa*/ 	.short	(.L_3335 - .L_3334)
.L_3334:
        /*00ac*/ 	.word	0x00000000


	//----- nvinfo : EIATTR_CBANK_PARAM_SIZE
	.align		4
.L_3335:
        /*00b0*/ 	.byte	0x03, 0x19
        /*00b2*/ 	.short	0x0128


	//----- nvinfo : EIATTR_PARAM_CBANK
	.align		4
        /*00b4*/ 	.byte	0x04, 0x0a
        /*00b6*/ 	.short	(.L_3337 - .L_3336)
	.align		4
.L_3336:
        /*00b8*/ 	.word	index@(.nv.constant0._ZN10layer_norm22ln_bwd_finalize_kernelINS_22Kernel_traits_finalizeILj1280Ef6__halfS2_S2_fjLb0ELj1024ELj4ENS_18Kernel_traits_baseILj1280EfS2_S2_S2_fjLj1024EEEEELb0ELb0EEEvNS_9BwdParamsE)
        /*00bc*/ 	.short	0x0380
        /*00be*/ 	.short	0x0128


	//----- nvinfo : EIATTR_SW_WAR
	.align		4
.L_3337:
        /*00c0*/ 	.byte	0x04, 0x36
        /*00c2*/ 	.short	(.L_3339 - .L_3338)
.L_3338:
        /*00c4*/ 	.word	0x00000008
.L_3339:


//--------------------- .nv.info._ZN10layer_norm13ln_bwd_kernelINS_13Kernel_traitsIf6__halfS2_S2_fjLj1280ELj1ELj4ELj1ELj16ENS_18Kernel_traits_baseILj1280EfS2_S2_S2_fjLj128EEEEELb1ELb0ELb1ELb0EEEvNS_9BwdParamsE --------------------------
	.section	.nv.info._ZN10layer_norm13ln_bwd_kernelINS_13Kernel_traitsIf6__halfS2_S2_fjLj1280ELj1ELj4ELj1ELj16ENS_18Kernel_traits_baseILj1280EfS2_S2_S2_fjLj128EEEEELb1ELb0ELb1ELb0EEEvNS_9BwdParamsE,"",@"SHT_CUDA_INFO"
	.sectionflags	@""
	.align	4


	//----- nvinfo : EIATTR_CUDA_API_VERSION
	.align		4
        /*0000*/ 	.byte	0x04, 0x37
        /*0002*/ 	.short	(.L_3341 - .L_3340)
.L_3340:
        /*0004*/ 	.word	0x00000082


	//----- nvinfo : EIATTR_KPARAM_INFO
	.align		4
.L_3341:
        /*0008*/ 	.byte	0x04, 0x17
        /*000a*/ 	.short	(.L_3343 - .L_3342)
.L_3342:
        /*000c*/ 	.word	0x00000000
        /*0010*/ 	.short	0x0000
        /*0012*/ 	.short	0x0000
        /*0014*/ 	.byte	0x00, 0xf0, 0xa1, 0x04


	//----- nvinfo : EIATTR_SPARSE_MMA_MASK
	.align		4
.L_3343:
        /*0018*/ 	.byte	0x03, 0x50
        /*001a*/ 	.short	0x0000


	//----- nvinfo : EIATTR_MAXREG_COUNT
	.align		4
        /*001c*/ 	.byte	0x03, 0x1b
        /*001e*/ 	.short	0x00ff


	//----- nvinfo : EIATTR_NUM_BARRIERS
	.align		4
        /*0020*/ 	.byte	0x02, 0x4c
        /*0022*/ 	.byte	0x01
	.zero		1


	//----- nvinfo : EIATTR_ANNOTATIONS
	.align		4
        /*0024*/ 	.byte	0x04, 0x55
        /*0026*/ 	.short	(.L_3345 - .L_3344)


	//   ....[0]....
.L_3344:
        /* <DEDUP_REMOVED lines=13> */


	//----- nvinfo : EIATTR_MERCURY_ISA_VERSION
	.align		4
.L_3345:
        /*00e8*/ 	.byte	0x03, 0x5f
        /*00ea*/ 	.short	0x0101


	//----- nvinfo : EIATTR_COOP_GROUP_MASK_REGIDS
	.align		4
        /*00ec*/ 	.byte	0x04, 0x29
        /*00ee*/ 	.short	(.L_3347 - .L_3346)


	//   ....[0]....
.L_3346:
        /*00f0*/ 	.word	0xffffffff


	//   ....[1]....
        /*00f4*/ 	.word	0xffffffff


	//   ....[2]....
        /*00f8*/ 	.word	0xffffffff


	//   ....[3]....
        /*00fc*/ 	.word	0xffffffff


	//   ....[4]....
        /*0100*/ 	.word	0xffffffff


	//   ....[5]....
        /*0104*/ 	.word	0xffffffff


	//   ....[6]....
        /*0108*/ 	.word	0xffffffff


	//   ....[7]....
        /*010c*/ 	.word	0xffffffff


	//   ....[8]....
        /*0110*/ 	.word	0xffffffff


	//   ....[9]....
        /*0114*/ 	.word	0xffffffff


	//   ....[10]....
        /*0118*/ 	.word	0x05000090


	//   ....[11]....
        /*011c*/ 	.word	0x05000090


	//   ....[12]....
        /*0120*/ 	.word	0x05000090


	//   ....[13]....
        /*0124*/ 	.word	0x05000090


	//   ....[14]....
        /*0128*/ 	.word	0x05000090


	//   ....[15]....
        /*012c*/ 	.word	0x05000090


	//   ....[16]....
        /*0130*/ 	.word	0x05000090


	//   ....[17]....
        /*0134*/ 	.word	0x05000090


	//   ....[18]....
        /*0138*/ 	.word	0x05000090


	//   ....[19]....
        /*013c*/ 	.word	0x05000090


	//----- nvinfo : EIATTR_COOP_GROUP_INSTR_OFFSETS
	.align		4
.L_3347:
        /*0140*/ 	.byte	0x04, 0x28
        /*0142*/ 	.short	(.L_3349 - .L_3348)


	//   ....[0]....
.L_3348:
        /*0144*/ 	.word	0x00002f20


	//   ....[1]....
        /*0148*/ 	.word	0x00002f40


	//   ....[2]....
        /*014c*/ 	.word	0x00002f60


	//   ....[3]....
        /*0150*/ 	.word	0x00002f80


	//   ....[4]....
        /*0154*/ 	.word	0x00002fa0


	//   ....[5]....
        /*0158*/ 	.word	0x00002fc0


	//   ....[6]....
        /*015c*/ 	.word	0x00002fe0


	//   ....[7]....
        /*0160*/ 	.word	0x00003000


	//   ....[8]....
        /*0164*/ 	.word	0x00003010


	//   ....[9]....
        /*0168*/ 	.word	0x00003030


	//   ....[10]....
        /*016c*/ 	.word	0x0000c770


	//   ....[11]....
        /*0170*/ 	.word	0x0000c800


	//   ....[12]....
        /*0174*/ 	.word	0x0000c860


	//   ....[13]....
        /*0178*/ 	.word	0x0000c8b0


	//   ....[14]....
        /*017c*/ 	.word	0x0000c910


	//   ....[15]....
        /*0180*/ 	.word	0x0000c960


	//   ....[16]....
        /*0184*/ 	.word	0x0000c9c0


	//   ....[17]....
        /*0188*/ 	.word	0x0000ca10


	//   ....[18]....
        /*018c*/ 	.word	0x0000ca70


	//   ....[19]....
        /*0190*/ 	.word	0x0000cac0


	//----- nvinfo : EIATTR_VRC_CTA_INIT_COUNT
	.align		4
.L_3349:
        /*0194*/ 	.byte	0x02, 0x4a
	.zero		1
	.zero		1


	//----- nvinfo : EIATTR_EXIT_INSTR_OFFSETS
	.align		4
        /*0198*/ 	.byte	0x04, 0x1c
        /*019a*/ 	.short	(.L_3351 - .L_3350)


	//   ....[0]....
.L_3350:
        /*019c*/ 	.word	0x0000c6d0


	//   ....[1]....
        /*01a0*/ 	.word	0x0000c700


	//----- nvinfo : EIATTR_MAX_THREADS
	.align		4
.L_3351:
        /*01a4*/ 	.byte	0x04, 0x05
        /*01a6*/ 	.short	(.L_3353 - .L_3352)
.L_3352:
        /*01a8*/ 	.word	0x00000080
        /*01ac*/ 	.word	0x00000001
        /*01b0*/ 	.word	0x00000001


	//----- nvinfo : EIATTR_CRS_STACK_SIZE
	.align		4
.L_3353:
        /*01b4*/ 	.byte	0x04, 0x1e
        /*01b6*/ 	.short	(.L_3355 - .L_3354)
.L_3354:
        /*01b8*/ 	.word	0x00000000


	//----- nvinfo : EIATTR_CBANK_PARAM_SIZE
	.align		4
.L_3355:
        /*01bc*/ 	.byte	0x03, 0x19
        /*01be*/ 	.short	0x0128


	//----- nvinfo : EIATTR_PARAM_CBANK
	.align		4
        /*01c0*/ 	.byte	0x04, 0x0a
        /*01c2*/ 	.short	(.L_3357 - .L_3356)
	.align		4
.L_3356:
        /*01c4*/ 	.word	index@(.nv.constant0._ZN10layer_norm13ln_bwd_kernelINS_13Kernel_traitsIf6__halfS2_S2_fjLj1280ELj1ELj4ELj1ELj16ENS_18Kernel_traits_baseILj1280EfS2_S2_S2_fjLj128EEEEELb1ELb0ELb1ELb0EEEvNS_9BwdParamsE)
        /*01c8*/ 	.short	0x0380
        /*01ca*/ 	.short	0x0128


	//----- nvinfo : EIATTR_SW_WAR
	.align		4
.L_3357:
        /*01cc*/ 	.byte	0x04, 0x36
        /*01ce*/ 	.short	(.L_3359 - .L_3358)
.L_3358:
        /*01d0*/ 	.word	0x00000008
.L_3359:


//--------------------- .nv.info._ZN10layer_norm22ln_bwd_finalize_kernelINS_22Kernel_traits_finalizeILj1280Ef6__halfS2_S2_fjLb0ELj1024ELj4ENS_18Kernel_traits_baseILj1280EfS2_S2_S2_fjLj1024EEEEELb0ELb1EEEvNS_9BwdParamsE --------------------------
	.section	.nv.info._ZN10layer_norm22ln_bwd_finalize_kernelINS_22Kernel_traits_finalizeILj1280Ef6__halfS2_S2_fjLb0ELj1024ELj4ENS_18Kernel_traits_baseILj1280EfS2_S2_S2_fjLj1024EEEEELb0ELb1EEEvNS_9BwdParamsE,"",@"SHT_CUDA_INFO"
	.sectionflags	@""
	.align	4


	//----- nvinfo : EIATTR_CUDA_API_VERSION
	.align		4
        /*0000*/ 	.byte	0x04, 0x37
        /*0002*/ 	.short	(.L_3361 - .L_3360)
.L_3360:
        /*0004*/ 	.word	0x00000082


	//----- nvinfo : EIATTR_KPARAM_INFO
	.align		4
.L_3361:
        /*0008*/ 	.byte	0x04, 0x17
        /*000a*/ 	.short	(.L_3363 - .L_3362)
.L_3362:
        /*000c*/ 	.word	0x00000000
        /*0010*/ 	.short	0x0000
        /*0012*/ 	.short	0x0000
        /*0014*/ 	.byte	0x00, 0xf0, 0xa1, 0x04


	//----- nvinfo : EIATTR_SPARSE_MMA_MASK
	.align		4
.L_3363:
        /*0018*/ 	.byte	0x03, 0x50
        /*001a*/ 	.short	0x0000


	//----- nvinfo : EIATTR_MAXREG_COUNT
	.align		4
        /*001c*/ 	.byte	0x03, 0x1b
        /*001e*/ 	.short	0x0040


	//----- nvinfo : EIATTR_NUM_BARRIERS
	.align		4
        /*0020*/ 	.byte	0x02, 0x4c
        /*0022*/ 	.byte	0x01
	.zero		1


	//----- nvinfo : EIATTR_MERCURY_ISA_VERSION
	.align		4
        /*0024*/ 	.byte	0x03, 0x5f
        /*0026*/ 	.short	0x0101


	//----- nvinfo : EIATTR_COOP_GROUP_MASK_REGIDS
	.align		4
        /*0028*/ 	.byte	0x04, 0x29
        /*002a*/ 	.short	(.L_3365 - .L_3364)


	//   ....[0]....
.L_3364:
        /*002c*/ 	.word	0xffffffff


	//   ....[1]....
        /*0030*/ 	.word	0xffffffff


	//   ....[2]....
        /*0034*/ 	.word	0xffffffff


	//   ....[3]....
        /*0038*/ 	.word	0xffffffff


	//   ....[4]....
        /*003c*/ 	.word	0xffffffff


	//   ....[5]....
        /*0040*/ 	.word	0xffffffff


	//   ....[6]....
        /*0044*/ 	.word	0xffffffff


	//   ....[7]....
        /*0048*/ 	.word	0xffffffff


	//   ....[8]....
        /*004c*/ 	.word	0xffffffff


	//   ....[9]....
        /*0050*/ 	.word	0xffffffff


	//----- nvinfo : EIATTR_COOP_GROUP_INSTR_OFFSETS
	.align		4
.L_3365:
        /*0054*/ 	.byte	0x04, 0x28
        /*0056*/ 	.short	(.L_3367 - .L_3366)


	//   ....[0]....
.L_3366:
        /*0058*/ 	.word	0x00001630


	//   ....[1]....
        /*005c*/ 	.word	0x00001640


	//   ....[2]....
        /*0060*/ 	.word	0x00001670


	//   ....[3]....
        /*0064*/ 	.word	0x00001680


	//   ....[4]....
        /*0068*/ 	.word	0x000016b0


	//   ....[5]....
        /*006c*/ 	.word	0x000016c0


	//   ....[6]....
        /*0070*/ 	.word	0x000016f0


	//   ....[7]....
        /*0074*/ 	.word	0x00001710


	//   ....[8]....
        /*0078*/ 	.word	0x00001740


	//   ....[9]....
        /*007c*/ 	.word	0x00001750


	//----- nvinfo : EIATTR_VRC_CTA_INIT_COUNT
	.align		4
.L_3367:
        /*0080*/ 	.byte	0x02, 0x4a
	.zero		1
	.zero		1


	//----- nvinfo : EIATTR_EXIT_INSTR_OFFSETS
	.align		4
        /*0084*/ 	.byte	0x04, 0x1c
        /*0086*/ 	.short	(.L_3369 - .L_3368)


	//   ....[0]....
.L_3368:
        /*0088*/ 	.word	0x00000070


	//   ....[1]....
        /*008c*/ 	.word	0x000017b0


	//   ....[2]....
        /*0090*/ 	.word	0x00001860


	//----- nvinfo : EIATTR_MAX_THREADS
	.align		4
.L_3369:
        /*0094*/ 	.byte	0x04, 0x05
        /*0096*/ 	.short	(.L_3371 - .L_3370)
.L_3370:
        /*0098*/ 	.word	0x00000400
        /*009c*/ 	.word	0x00000001
        /*00a0*/ 	.word	0x00000001


	//----- nvinfo : EIATTR_CRS_STACK_SIZE
	.align		4
.L_3371:
        /*00a4*/ 	.byte	0x04, 0x1e
        /*00a6*/ 	.short	(.L_3373 - .L_3372)
.L_3372:
        /*00a8*/ 	.word	0x00000000


	//----- nvinfo : EIATTR_CBANK_PARAM_SIZE
	.align		4
.L_3373:
        /*00ac*/ 	.byte	0x03, 0x19
        /*00ae*/ 	.short	0x0128


	//----- nvinfo : EIATTR_PARAM_CBANK
	.align		4
        /*00b0*/ 	.byte	0x04, 0x0a
        /*00b2*/ 	.short	(.L_3375 - .L_3374)
	.align		4
.L_3374:
        /*00b4*/ 	.word	index@(.nv.constant0._ZN10layer_norm22ln_bwd_finalize_kernelINS_22Kernel_traits_finalizeILj1280Ef6__halfS2_S2_fjLb0ELj1024ELj4ENS_18Kernel_traits_baseILj1280EfS2_S2_S2_fjLj1024EEEEELb0ELb1EEEvNS_9BwdParamsE)
        /*00b8*/ 	.short	0x0380
        /*00ba*/ 	.short	0x0128


	//----- nvinfo : EIATTR_SW_WAR
	.align		4
.L_3375:
        /*00bc*/ 	.byte	0x04, 0x36
        /*00be*/ 	.short	(.L_3377 - .L_3376)
.L_3376:
        /*00c0*/ 	.word	0x00000008
.L_3377:


//--------------------- .nv.info._ZN10layer_norm13ln_bwd_kernelINS_13Kernel_traitsIf6__halfS2_S2_fjLj1280ELj1ELj4ELj1ELj16ENS_18Kernel_traits_baseILj1280EfS2_S2_S2_fjLj128EEEEELb1ELb0ELb1ELb1EEEvNS_9BwdParamsE --------------------------
	.section	.nv.info._ZN10layer_norm13ln_bwd_kernelINS_13Kernel_traitsIf6__halfS2_S2_fjLj1280ELj1ELj4ELj1ELj16ENS_18Kernel_traits_baseILj1280EfS2_S2_S2_fjLj128EEEEELb1ELb0ELb1ELb1EEEvNS_9BwdParamsE,"",@"SHT_CUDA_INFO"
	.sectionflags	@""
	.align	4


	//----- nvinfo : EIATTR_CUDA_API_VERSION
	.align		4
        /*0000*/ 	.byte	0x04, 0x37
        /*0002*/ 	.short	(.L_3379 - .L_3378)
.L_3378:
        /*0004*/ 	.word	0x00000082


	//----- nvinfo : EIATTR_KPARAM_INFO
	.align		4
.L_3379:
        /*0008*/ 	.byte	0x04, 0x17
        /*000a*/ 	.short	(.L_3381 - .L_3380)
.L_3380:
        /*000c*/ 	.word	0x00000000
        /*0010*/ 	.short	0x0000
        /*0012*/ 	.short	0x0000
        /*0014*/ 	.byte	0x00, 0xf0, 0xa1, 0x04


	//----- nvinfo : EIATTR_SPARSE_MMA_MASK
	.align		4
.L_3381:
        /*0018*/ 	.byte	0x03, 0x50
        /*001a*/ 	.short	0x0000


	//----- nvinfo : EIATTR_MAXREG_COUNT
	.align		4
        /*001c*/ 	.byte	0x03, 0x1b
        /*001e*/ 	.short	0x00ff


	//----- nvinfo : EIATTR_NUM_BARRIERS
	.align		4
        /*0020*/ 	.byte	0x02, 0x4c
        /*0022*/ 	.byte	0x01
	.zero		1


	//----- nvinfo : EIATTR_ANNOTATIONS
	.align		4
        /*0024*/ 	.byte	0x04, 0x55
        /*0026*/ 	.short	(.L_3383 - .L_3382)


	//   ....[0]....
.L_3382:
        /*0028*/ 	.word	0x00000001
        /*002c*/ 	.byte	0x80, 0x04, 0x00, 0x00, 0x01, 0x00, 0x00, 0x00, 0x90, 0x04, 0x00, 0x00, 0x01, 0x00, 0x00, 0x00
        /*003c*/ 	.byte	0x00, 0x06, 0x00, 0x00, 0x01, 0x00, 0x00, 0x00, 0x90, 0x0f, 0x00, 0x00, 0x01, 0x00, 0x00, 0x00
        /*004c*/ 	.byte	0xd0, 0x0f, 0x00, 0x00, 0x01, 0x00, 0x00, 0x00, 0xc0, 0x11, 0x00, 0x00


	//----- nvinfo : EIATTR_MERCURY_ISA_VERSION
	.align		4
.L_3383:
        /*0058*/ 	.byte	0x03, 0x5f
        /*005a*/ 	.short	0x0101


	//----- nvinfo : EIATTR_COOP_GROUP_MASK_REGIDS
	.align		4
        /*005c*/ 	.byte	0x04, 0x29
        /*005e*/ 	.short	(.L_3385 - .L_3384)


	//   ....[0]....
.L_3384:
        /*0060*/ 	.word	0xffffffff


	//   ....[1]....
        /*0064*/ 	.word	0xffffffff


	//   ....[2]....
        /*0068*/ 	.word	0xffffffff


	//   ....[3]....
        /*006c*/ 	.word	0xffffffff


	//   ....[4]....
        /*0070*/ 	.word	0xffffffff


	//   ....[5]....
        /*0074*/ 	.word	0xffffffff


	//   ....[6]....
        /*0078*/ 	.word	0xffffffff


	//   ....[7]....
        /*007c*/ 	.word	0xffffffff


	//   ....[8]....
        /*0080*/ 	.word	0xffffffff


	//   ....[9]....
        /*0084*/ 	.word	0xffffffff


	//   ....[10]....
        /*0088*/ 	.word	0x050000ba


	//   ....[11]....
        /*008c*/ 	.word	0x050000ba


	//   ....[12]....
        /*0090*/ 	.word	0x050000ba


	//   ....[13]....
        /*0094*/ 	.word	0x050000ba


	//   ....[14]....
        /*0098*/ 	.word	0x050000ba


	//   ....[15]....
        /*009c*/ 	.word	0x050000ba


	//   ....[16]....
        /*00a0*/ 	.word	0x050000ba


	//   ....[17]....
        /*00a4*/ 	.word	0x050000ba


	//   ....[18]....
        /*00a8*/ 	.word	0x050000ba


	//   ....[19]....
        /*00ac*/ 	.word	0x050000ba


	//----- nvinfo : EIATTR_COOP_GROUP_INSTR_OFFSETS
	.align		4
.L_3385:
        /*00b0*/ 	.byte	0x04, 0x28
        /*00b2*/ 	.short	(.L_3387 - .L_3386)


	//   ....[0]....
.L_3386:
        /*00b4*/ 	.word	0x00002680


	//   ....[1]....
        /*00b8*/ 	.word	0x00002690


	//   ....[2]....
        /*00bc*/ 	.word	0x000026c0


	//   ....[3]....
        /*00c0*/ 	.word	0x000026d0


	//   ....[4]....
        /*00c4*/ 	.word	0x00002700


	//   ....[5]....
        /*00c8*/ 	.word	0x00002710


	//   ....[6]....
        /*00cc*/ 	.word	0x00002740


	//   ....[7]....
        /*00d0*/ 	.word	0x00002750


	//   ....[8]....
        /*00d4*/ 	.word	0x00002780


	//   ....[9]....
        /*00d8*/ 	.word	0x00002790


	//   ....[10]....
        /*00dc*/ 	.word	0x0000b6d0


	//   ....[11]....
        /*00e0*/ 	.word	0x0000b760


	//   ....[12]....
        /*00e4*/ 	.word	0x0000b7c0


	//   ....[13]....
        /*00e8*/ 	.word	0x0000b820


	//   ....[14]....
        /*00ec*/ 	.word	0x0000b880


	//   ....[15]....
        /*00f0*/ 	.word	0x0000b8e0


	//   ....[16]....
        /*00f4*/ 	.word	0x0000b940


	//   ....[17]....
        /*00f8*/ 	.word	0x0000b9a0


	//   ....[18]....
        /*00fc*/ 	.word	0x0000ba00


	//   ....[19]....
        /*0100*/ 	.word	0x0000ba60


	//----- nvinfo : EIATTR_VRC_CTA_INIT_COUNT
	.align		4
.L_3387:
        /*0104*/ 	.byte	0x02, 0x4a
	.zero		1
	.zero		1


	//----- nvinfo : EIATTR_EXIT_INSTR_OFFSETS
	.align		4
        /*0108*/ 	.byte	0x04, 0x1c
        /*010a*/ 	.short	(.L_3389 - .L_3388)


	//   ....[0]....
.L_3388:
        /*010c*/ 	.word	0x0000b660


	//----- nvinfo : EIATTR_MAX_THREADS
	.align		4
.L_3389:
        /*0110*/ 	.byte	0x04, 0x05
        /*0112*/ 	.short	(.L_3391 - .L_3390)
.L_3390:
        /*0114*/ 	.word	0x00000080
        /*0118*/ 	.word	0x00000001
        /*011c*/ 	.word	0x00000001


	//----- nvinfo : EIATTR_CRS_STACK_SIZE
	.align		4
.L_3391:
        /*0120*/ 	.byte	0x04, 0x1e
        /*0122*/ 	.short	(.L_3393 - .L_3392)
.L_3392:
        /*0124*/ 	.word	0x00000000


	//----- nvinfo : EIATTR_CBANK_PARAM_SIZE
	.align		4
.L_3393:
        /*0128*/ 	.byte	0x03, 0x19
        /*012a*/ 	.short	0x0128


	//----- nvinfo : EIATTR_PARAM_CBANK
	.align		4
        /*012c*/ 	.byte	0x04, 0x0a
        /*012e*/ 	.short	(.L_3395 - .L_3394)
	.align		4
.L_3394:
        /*0130*/ 	.word	index@(.nv.constant0._ZN10layer_norm13ln_bwd_kernelINS_13Kernel_traitsIf6__halfS2_S2_fjLj1280ELj1ELj4ELj1ELj16ENS_18Kernel_traits_baseILj1280EfS2_S2_S2_fjLj128EEEEELb1ELb0ELb1ELb1EEEvNS_9BwdParamsE)
        /*0134*/ 	.short	0x0380
        /*0136*/ 	.short	0x0128


	//----- nvinfo : EIATTR_SW_WAR
	.align		4
.L_3395:
        /*0138*/ 	.byte	0x04, 0x36
        /*013a*/ 	.short	(.L_3397 - .L_3396)
.L_3396:
        /*013c*/ 	.word	0x00000008
.L_3397:


//--------------------- .nv.info._ZN10layer_norm13ln_bwd_kernelINS_13Kernel_traitsIf6__halfS2_S2_fjLj1280ELj1ELj4ELj1ELj16ENS_18Kernel_traits_baseILj1280EfS2_S2_S2_fjLj128EEEEELb1ELb1ELb0ELb0EEEvNS_9BwdParamsE --------------------------
	.section	.nv.info._ZN10layer_norm13ln_bwd_kernelINS_13Kernel_traitsIf6__halfS2_S2_fjLj1280ELj1ELj4ELj1ELj16ENS_18Kernel_traits_baseILj1280EfS2_S2_S2_fjLj128EEEEELb1ELb1ELb0ELb0EEEvNS_9BwdParamsE,"",@"SHT_CUDA_INFO"
	.sectionflags	@""
	.align	4


	//----- nvinfo : EIATTR_CUDA_API_VERSION
	.align		4
        /*0000*/ 	.byte	0x04, 0x37
        /*0002*/ 	.short	(.L_3399 - .L_3398)
.L_3398:
        /*0004*/ 	.word	0x00000082


	//----- nvinfo : EIATTR_KPARAM_INFO
	.align		4
.L_3399:
        /*0008*/ 	.byte	0x04, 0x17
        /*000a*/ 	.short	(.L_3401 - .L_3400)
.L_3400:
        /*000c*/ 	.word	0x00000000
        /*0010*/ 	.short	0x0000
        /*0012*/ 	.short	0x0000
        /*0014*/ 	.byte	0x00, 0xf0, 0xa1, 0x04


	//----- nvinfo : EIATTR_SPARSE_MMA_MASK
	.align		4
.L_3401:
        /*0018*/ 	.byte	0x03, 0x50
        /*001a*/ 	.short	0x0000


	//----- nvinfo : EIATTR_MAXREG_COUNT
	.align		4
        /*001c*/ 	.byte	0x03, 0x1b
        /*001e*/ 	.short	0x00ff


	//----- nvinfo : EIATTR_NUM_BARRIERS
	.align		4
        /*0020*/ 	.byte	0x02, 0x4c
        /*0022*/ 	.byte	0x01
	.zero		1


	//----- nvinfo : EIATTR_ANNOTATIONS
	.align		4
        /*0024*/ 	.byte	0x04, 0x55
        /*0026*/ 	.short	(.L_3403 - .L_3402)


	//   ....[0]....
.L_3402:
        /* <DEDUP_REMOVED lines=158> */


	//----- nvinfo : EIATTR_MERCURY_ISA_VERSION
	.align		4
.L_3403:
        /*09f8*/ 	.byte	0x03, 0x5f
        /*09fa*/ 	.short	0x0101


	//----- nvinfo : EIATTR_COOP_GROUP_MASK_REGIDS
	.align		4
        /*09fc*/ 	.byte	0x04, 0x29
        /*09fe*/ 	.short	(.L_3405 - .L_3404)


	//   ....[0]....
.L_3404:
        /*0a00*/ 	.word	0xffffffff


	//   ....[1]....
        /*0a04*/ 	.word	0xffffffff


	//   ....[2]....
        /*0a08*/ 	.word	0xffffffff


	//   ....[3]....
        /*0a0c*/ 	.word	0xffffffff


	//   ....[4]....
        /*0a10*/ 	.word	0xffffffff


	//   ....[5]....
        /*0a14*/ 	.word	0xffffffff


	//   ....[6]....
        /*0a18*/ 	.word	0xffffffff


	//   ....[7]....
        /*0a1c*/ 	.word	0xffffffff


	//   ....[8]....
        /*0a20*/ 	.word	0xffffffff


	//   ....[9]....
        /*0a24*/ 	.word	0xffffffff


	//   ....[10]....
        /*0a28*/ 	.word	0x05000012


	//   ....[11]....
        /*0a2c*/ 	.word	0x05000012


	//   ....[12]....
        /*0a30*/ 	.word	0x05000012


	//   ....[13]....
        /*0a34*/ 	.word	0x05000012


	//   ....[14]....
        /*0a38*/ 	.word	0x05000012


	//   ....[15]....
        /*0a3c*/ 	.word	0x05000012


	//   ....[16]....
        /*0a40*/ 	.word	0x05000012


	//   ....[17]....
        /*0a44*/ 	.word	0x05000012


	//   ....[18]....
        /*0a48*/ 	.word	0x05000012


	//   ....[19]....
        /*0a4c*/ 	.word	0x05000012


	//----- nvinfo : EIATTR_COOP_GROUP_INSTR_OFFSETS
	.align		4
.L_3405:
        /*0a50*/ 	.byte	0x04, 0x28
        /*0a52*/ 	.short	(.L_3407 - .L_3406)


	//   ....[0]....
.L_3406:
        /*0a54*/ 	.word	0x000037a0


	//   ....[1]....
        /*0a58*/ 	.word	0x000037c0


	//   ....[2]....
        /*0a5c*/ 	.word	0x000037e0


	//   ....[3]....
        /*0a60*/ 	.word	0x00003800


	//   ....[4]....
        /*0a64*/ 	.word	0x00003820


	//   ....[5]....
        /*0a68*/ 	.word	0x00003840


	//   ....[6]....
        /*0a6c*/ 	.word	0x00003860


	//   ....[7]....
        /*0a70*/ 	.word	0x00003880


	//   ....[8]....
        /*0a74*/ 	.word	0x00003890


	//   ....[9]....
        /*0a78*/ 	.word	0x000038b0


	//   ....[10]....
        /*0a7c*/ 	.word	0x0000f140


	//   ....[11]....
        /*0a80*/ 	.word	0x0000f1e0


	//   ....[12]....
        /*0a84*/ 	.word	0x0000f260


	//   ....[13]....
        /*0a88*/ 	.word	0x0000f2d0


	//   ....[14]....
        /*0a8c*/ 	.word	0x0000f350


	//   ....[15]....
        /*0a90*/ 	.word	0x0000f3c0


	//   ....[16]....
        /*0a94*/ 	.word	0x0000f440


	//   ....[17]....
        /*0a98*/ 	.word	0x0000f4b0


	//   ....[18]....
        /*0a9c*/ 	.word	0x0000f530


	//   ....[19]....
        /*0aa0*/ 	.word	0x0000f580


	//----- nvinfo : EIATTR_VRC_CTA_INIT_COUNT
	.align		4
.L_3407:
        /*0aa4*/ 	.byte	0x02, 0x4a
	.zero		1
	.zero		1


	//----- nvinfo : EIATTR_EXIT_INSTR_OFFSETS
	.align		4
        /*0aa8*/ 	.byte	0x04, 0x1c
        /*0aaa*/ 	.short	(.L_3409 - .L_3408)


	//   ....[0]....
.L_3408:
        /*0aac*/ 	.word	0x0000f050


	//   ....[1]....
        /*0ab0*/ 	.word	0x0000f0d0


	//----- nvinfo : EIATTR_MAX_THREADS
	.align		4
.L_3409:
        /*0ab4*/ 	.byte	0x04, 0x05
        /*0ab6*/ 	.short	(.L_3411 - .L_3410)
.L_3410:
        /*0ab8*/ 	.word	0x00000080
        /*0abc*/ 	.word	0x00000001
        /*0ac0*/ 	.word	0x00000001


	//----- nvinfo : EIATTR_CRS_STACK_SIZE
	.align		4
.L_3411:
        /*0ac4*/ 	.byte	0x04, 0x1e
        /*0ac6*/ 	.short	(.L_3413 - .L_3412)
.L_3412:
        /*0ac8*/ 	.word	0x00000000


	//----- nvinfo : EIATTR_CBANK_PARAM_SIZE
	.align		4
.L_3413:
        /*0acc*/ 	.byte	0x03, 0x19
        /*0ace*/ 	.short	0x0128


	//----- nvinfo : EIATTR_PARAM_CBANK
	.align		4
        /*0ad0*/ 	.byte	0x04, 0x0a
        /*0ad2*/ 	.short	(.L_3415 - .L_3414)
	.align		4
.L_3414:
        /*0ad4*/ 	.word	index@(.nv.constant0._ZN10layer_norm13ln_bwd_kernelINS_13Kernel_traitsIf6__halfS2_S2_fjLj1280ELj1ELj4ELj1ELj16ENS_18Kernel_traits_baseILj1280EfS2_S2_S2_fjLj128EEEEELb1ELb1ELb0ELb0EEEvNS_9BwdParamsE)
        /*0ad8*/ 	.short	0x0380
        /*0ada*/ 	.short	0x0128


	//----- nvinfo : EIATTR_SW_WAR
	.align		4
.L_3415:
        /*0adc*/ 	.byte	0x04, 0x36
        /*0ade*/ 	.short	(.L_3417 - .L_3416)
.L_3416:
        /*0ae0*/ 	.word	0x00000008
.L_3417:


//--------------------- .nv.info._ZN10layer_norm13ln_bwd_kernelINS_13Kernel_traitsIf6__halfS2_S2_fjLj1280ELj1ELj4ELj1ELj16ENS_18Kernel_traits_baseILj1280EfS2_S2_S2_fjLj128EEEEELb1ELb1ELb0ELb1EEEvNS_9BwdParamsE --------------------------
	.section	.nv.info._ZN10layer_norm13ln_bwd_kernelINS_13Kernel_traitsIf6__halfS2_S2_fjLj1280ELj1ELj4ELj1ELj16ENS_18Kernel_traits_baseILj1280EfS2_S2_S2_fjLj128EEEEELb1ELb1ELb0ELb1EEEvNS_9BwdParamsE,"",@"SHT_CUDA_INFO"
	.sectionflags	@""
	.align	4


	//----- nvinfo : EIATTR_CUDA_API_VERSION
	.align		4
        /*0000*/ 	.byte	0x04, 0x37
        /*0002*/ 	.short	(.L_3419 - .L_3418)
.L_3418:
        /*0004*/ 	.word	0x00000082


	//----- nvinfo : EIATTR_KPARAM_INFO
	.align		4
.L_3419:
        /*0008*/ 	.byte	0x04, 0x17
        /*000a*/ 	.short	(.L_3421 - .L_3420)
.L_3420:
        /*000c*/ 	.word	0x00000000
        /*0010*/ 	.short	0x0000
        /*0012*/ 	.short	0x0000
        /*0014*/ 	.byte	0x00, 0xf0, 0xa1, 0x04


	//----- nvinfo : EIATTR_SPARSE_MMA_MASK
	.align		4
.L_3421:
        /*0018*/ 	.byte	0x03, 0x50
        /*001a*/ 	.short	0x0000


	//----- nvinfo : EIATTR_MAXREG_COUNT
	.align		4
        /*001c*/ 	.byte	0x03, 0x1b
        /*001e*/ 	.short	0x00ff


	//----- nvinfo : EIATTR_NUM_BARRIERS
	.align		4
        /*0020*/ 	.byte	0x02, 0x4c
        /*0022*/ 	.byte	0x01
	.zero		1


	//----- nvinfo : EIATTR_ANNOTATIONS
	.align		4
        /*0024*/ 	.byte	0x04, 0x55
        /*0026*/ 	.short	(.L_3423 - .L_3422)


	//   ....[0]....
.L_3422:
        /* <DEDUP_REMOVED lines=408> */


	//----- nvinfo : EIATTR_MERCURY_ISA_VERSION
	.align		4
.L_3423:
        /*1990*/ 	.byte	0x03, 0x5f
        /*1992*/ 	.short	0x0101


	//----- nvinfo : EIATTR_COOP_GROUP_MASK_REGIDS
	.align		4
        /*1994*/ 	.byte	0x04, 0x29
        /*1996*/ 	.short	(.L_3425 - .L_3424)


	//   ....[0]....
.L_3424:
        /*1998*/ 	.word	0xffffffff


	//   ....[1]....
        /*199c*/ 	.word	0xffffffff


	//   ....[2]....
        /*19a0*/ 	.word	0xffffffff


	//   ....[3]....
        /*19a4*/ 	.word	0xffffffff


	//   ....[4]....
        /*19a8*/ 	.word	0xffffffff


	//   ....[5]....
        /*19ac*/ 	.word	0xffffffff


	//   ....[6]....
        /*19b0*/ 	.word	0xffffffff


	//   ....[7]....
        /*19b4*/ 	.word	0xffffffff


	//   ....[8]....
        /*19b8*/ 	.word	0xffffffff


	//   ....[9]....
        /*19bc*/ 	.word	0xffffffff


	//   ....[10]....
        /*19c0*/ 	.word	0x050000f4


	//   ....[11]....
        /*19c4*/ 	.word	0x050000f4


	//   ....[12]....
        /*19c8*/ 	.word	0x050000f4


	//   ....[13]....
        /*19cc*/ 	.word	0x050000f4


	//   ....[14]....
        /*19d0*/ 	.word	0x050000f4


	//   ....[15]....
        /*19d4*/ 	.word	0x050000f4


	//   ....[16]....
        /*19d8*/ 	.word	0x050000f4


	//   ....[17]....
        /*19dc*/ 	.word	0x050000f4


	//   ....[18]....
        /*19e0*/ 	.word	0x050000f4


	//   ....[19]....
        /*19e4*/ 	.word	0x050000f4


	//----- nvinfo : EIATTR_COOP_GROUP_INSTR_OFFSETS
	.align		4
.L_3425:
        /*19e8*/ 	.byte	0x04, 0x28
        /*19ea*/ 	.short	(.L_3427 - .L_3426)


	//   ....[0]....
.L_3426:
        /*19ec*/ 	.word	0x00005500


	//   ....[1]....
        /*19f0*/ 	.word	0x00005510


	//   ....[2]....
        /*19f4*/ 	.word	0x00005540


	//   ....[3]....
        /*19f8*/ 	.word	0x00005560


	//   ....[4]....
        /*19fc*/ 	.word	0x00005580


	//   ....[5]....
        /*1a00*/ 	.word	0x000055a0


	//   ....[6]....
        /*1a04*/ 	.word	0x000055c0


	//   ....[7]....
        /*1a08*/ 	.word	0x000055e0


	//   ....[8]....
        /*1a0c*/ 	.word	0x00005d30


	//   ....[9]....
        /*1a10*/ 	.word	0x00005d40


	//   ....[10]....
        /*1a14*/ 	.word	0x00010300


	//   ....[11]....
        /*1a18*/ 	.word	0x000103a0


	//   ....[12]....
        /*1a1c*/ 	.word	0x00010410


	//   ....[13]....
        /*1a20*/ 	.word	0x00010470


	//   ....[14]....
        /*1a24*/ 	.word	0x000104e0


	//   ....[15]....
        /*1a28*/ 	.word	0x00010540


	//   ....[16]....
        /*1a2c*/ 	.word	0x000105b0


	//   ....[17]....
        /*1a30*/ 	.word	0x00010610


	//   ....[18]....
        /*1a34*/ 	.word	0x00010b90


	//   ....[19]....
        /*1a38*/ 	.word	0x00010dd0


	//----- nvinfo : EIATTR_VRC_CTA_INIT_COUNT
	.align		4
.L_3427:
        /*1a3c*/ 	.byte	0x02, 0x4a
	.zero		1
	.zero		1


	//----- nvinfo : EIATTR_EXIT_INSTR_OFFSETS
	.align		4
        /*1a40*/ 	.byte	0x04, 0x1c
        /*1a42*/ 	.short	(.L_3429 - .L_3428)


	//   ....[0]....
.L_3428:
        /*1a44*/ 	.word	0x000102a0


	//----- nvinfo : EIATTR_MAX_THREADS
	.align		4
.L_3429:
        /*1a48*/ 	.byte	0x04, 0x05
        /*1a4a*/ 	.short	(.L_3431 - .L_3430)
.L_3430:
        /*1a4c*/ 	.word	0x00000080
        /*1a50*/ 	.word	0x00000001
        /*1a54*/ 	.word	0x00000001


	//----- nvinfo : EIATTR_CRS_STACK_SIZE
	.align		4
.L_3431:
        /*1a58*/ 	.byte	0x04, 0x1e
        /*1a5a*/ 	.short	(.L_3433 - .L_3432)
.L_3432:
        /*1a5c*/ 	.word	0x00000000


	//----- nvinfo : EIATTR_CBANK_PARAM_SIZE
	.align		4
.L_3433:
        /*1a60*/ 	.byte	0x03, 0x19
        /*1a62*/ 	.short	0x0128


	//----- nvinfo : EIATTR_PARAM_CBANK
	.align		4
        /*1a64*/ 	.byte	0x04, 0x0a
        /*1a66*/ 	.short	(.L_3435 - .L_3434)
	.align		4
.L_3434:
        /*1a68*/ 	.word	index@(.nv.constant0._ZN10layer_norm13ln_bwd_kernelINS_13Kernel_traitsIf6__halfS2_S2_fjLj1280ELj1ELj4ELj1ELj16ENS_18Kernel_traits_baseILj1280EfS2_S2_S2_fjLj128EEEEELb1ELb1ELb0ELb1EEEvNS_9BwdParamsE)
        /*1a6c*/ 	.short	0x0380
        /*1a6e*/ 	.short	0x0128


	//----- nvinfo : EIATTR_SW_WAR
	.align		4
.L_3435:
        /*1a70*/ 	.byte	0x04, 0x36
        /*1a72*/ 	.short	(.L_3437 - .L_3436)
.L_3436:
        /*1a74*/ 	.word	0x00000008
.L_3437:


//--------------------- .nv.info._ZN10layer_norm22ln_bwd_finalize_kernelINS_22Kernel_traits_finalizeILj1280Ef6__halfS2_S2_fjLb1ELj1024ELj4ENS_18Kernel_traits_baseILj1280EfS2_S2_S2_fjLj1024EEEEELb1ELb0EEEvNS_9BwdParamsE --------------------------
	.section	.nv.info._ZN10layer_norm22ln_bwd_finalize_kernelINS_22Kernel_traits_finalizeILj1280Ef6__halfS2_S2_fjLb1ELj1024ELj4ENS_18Kernel_traits_baseILj1280EfS2_S2_S2_fjLj1024EEEEELb1ELb0EEEvNS_9BwdParamsE,"",@"SHT_CUDA_INFO"
	.sectionflags	@""
	.align	4


	//----- nvinfo : EIATTR_CUDA_API_VERSION
	.align		4
        /*0000*/ 	.byte	0x04, 0x37
        /*0002*/ 	.short	(.L_3439 - .L_3438)
.L_3438:
        /*0004*/ 	.word	0x00000082


	//----- nvinfo : EIATTR_KPARAM_INFO
	.align		4
.L_3439:
        /*0008*/ 	.byte	0x04, 0x17
        /*000a*/ 	.short	(.L_3441 - .L_3440)
.L_3440:
        /*000c*/ 	.word	0x00000000
        /*0010*/ 	.short	0x0000
        /*0012*/ 	.short	0x0000
        /*0014*/ 	.byte	0x00, 0xf0, 0xa1, 0x04


	//----- nvinfo : EIATTR_SPARSE_MMA_MASK
	.align		4
.L_3441:
        /*0018*/ 	.byte	0x03, 0x50
        /*001a*/ 	.short	0x0000


	//----- nvinfo : EIATTR_MAXREG_COUNT
	.align		4
        /*001c*/ 	.byte	0x03, 0x1b
        /*001e*/ 	.short	0x0040


	//----- nvinfo : EIATTR_NUM_BARRIERS
	.align		4
        /*0020*/ 	.byte	0x02, 0x4c
        /*0022*/ 	.byte	0x01
	.zero		1


	//----- nvinfo : EIATTR_MERCURY_ISA_VERSION
	.align		4
        /*0024*/ 	.byte	0x03, 0x5f
        /*0026*/ 	.short	0x0101


	//----- nvinfo : EIATTR_COOP_GROUP_MASK_REGIDS
	.align		4
        /*0028*/ 	.byte	0x04, 0x29
        /*002a*/ 	.short	(.L_3443 - .L_3442)


	//   ....[0]....
.L_3442:
        /*002c*/ 	.word	0xffffffff


	//   ....[1]....
        /*0030*/ 	.word	0xffffffff


	//   ....[2]....
        /*0034*/ 	.word	0xffffffff


	//   ....[3]....
        /*0038*/ 	.word	0xffffffff


	//   ....[4]....
        /*003c*/ 	.word	0xffffffff


	//   ....[5]....
        /*0040*/ 	.word	0xffffffff


	//   ....[6]....
        /*0044*/ 	.word	0xffffffff


	//   ....[7]....
        /*0048*/ 	.word	0xffffffff


	//   ....[8]....
        /*004c*/ 	.word	0xffffffff


	//   ....[9]....
        /*0050*/ 	.word	0xffffffff


	//   ....[10]....
        /*0054*/ 	.word	0xffffffff


	//   ....[11]....
        /*0058*/ 	.word	0xffffffff


	//   ....[12]....
        /*005c*/ 	.word	0xffffffff


	//   ....[13]....
        /*0060*/ 	.word	0xffffffff


	//   ....[14]....
        /*0064*/ 	.word	0xffffffff


	//----- nvinfo : EIATTR_COOP_GROUP_INSTR_OFFSETS
	.align		4
.L_3443:
        /*0068*/ 	.byte	0x04, 0x28
        /*006a*/ 	.short	(.L_3445 - .L_3444)


	//   ....[0]....
.L_3444:
        /*006c*/ 	.word	0x00001040


	//   ....[1]....
        /*0070*/ 	.word	0x00001050


	//   ....[2]....
        /*0074*/ 	.word	0x00001060


	//   ....[3]....
        /*0078*/ 	.word	0x00001090


	//   ....[4]....
        /*007c*/ 	.word	0x000010b0


	//   ....[5]....
        /*0080*/ 	.word	0x000010c0


	//   ....[6]....
        /*0084*/ 	.word	0x000010f0


	//   ....[7]....
        /*0088*/ 	.word	0x00001110


	//   ....[8]....
        /*008c*/ 	.word	0x00001120


	//   ....[9]....
        /*0090*/ 	.word	0x00001160


	//   ....[10]....
        /*0094*/ 	.word	0x00001190


	//   ....[11]....
        /*0098*/ 	.word	0x000011a0


	//   ....[12]....
        /*009c*/ 	.word	0x000011e0


	//   ....[13]....
        /*00a0*/ 	.word	0x00001200


	//   ....[14]....
        /*00a4*/ 	.word	0x00001210


	//----- nvinfo : EIATTR_VRC_CTA_INIT_COUNT
	.align		4
.L_3445:
        /*00a8*/ 	.byte	0x02, 0x4a
	.zero		1
	.zero		1


	//----- nvinfo : EIATTR_EXIT_INSTR_OFFSETS
	.align		4
        /*00ac*/ 	.byte	0x04, 0x1c
        /*00ae*/ 	.short	(.L_3447 - .L_3446)


	//   ....[0]....
.L_3446:
        /*00b0*/ 	.word	0x00000060


	//   ....[1]....
        /*00b4*/ 	.word	0x00001290


	//   ....[2]....
        /*00b8*/ 	.word	0x000012c0


	//   ....[3]....
        /*00bc*/ 	.word	0x000013a0


	//----- nvinfo : EIATTR_MAX_THREADS
	.align		4
.L_3447:
        /*00c0*/ 	.byte	0x04, 0x05
        /*00c2*/ 	.short	(.L_3449 - .L_3448)
.L_3448:
        /*00c4*/ 	.word	0x00000400
        /*00c8*/ 	.word	0x00000001
        /*00cc*/ 	.word	0x00000001


	//----- nvinfo : EIATTR_CRS_STACK_SIZE
	.align		4
.L_3449:
        /*00d0*/ 	.byte	0x04, 0x1e
        /*00d2*/ 	.short	(.L_3451 - .L_3450)
.L_3450:
        /*00d4*/ 	.word	0x00000000


	//----- nvinfo : EIATTR_CBANK_PARAM_SIZE
	.align		4
.L_3451:
        /*00d8*/ 	.byte	0x03, 0x19
        /*00da*/ 	.short	0x0128


	//----- nvinfo : EIATTR_PARAM_CBANK
	.align		4
        /*00dc*/ 	.byte	0x04, 0x0a
        /*00de*/ 	.short	(.L_3453 - .L_3452)
	.align		4
.L_3452:
        /*00e0*/ 	.word	index@(.nv.constant0._ZN10layer_norm22ln_bwd_finalize_kernelINS_22Kernel_traits_finalizeILj1280Ef6__halfS2_S2_fjLb1ELj1024ELj4ENS_18Kernel_traits_baseILj1280EfS2_S2_S2_fjLj1024EEEEELb1ELb0EEEvNS_9BwdParamsE)
        /*00e4*/ 	.short	0x0380
        /*00e6*/ 	.short	0x0128


	//----- nvinfo : EIATTR_SW_WAR
	.align		4
.L_3453:
        /*00e8*/ 	.byte	0x04, 0x36
        /*00ea*/ 	.short	(.L_3455 - .L_3454)
.L_3454:
        /*00ec*/ 	.word	0x00000008
.L_3455:


//--------------------- .nv.info._ZN10layer_norm13ln_bwd_kernelINS_13Kernel_traitsIf6__halfS2_S2_fjLj1280ELj1ELj4ELj1ELj16ENS_18Kernel_traits_baseILj1280EfS2_S2_S2_fjLj128EEEEELb1ELb1ELb1ELb0EEEvNS_9BwdParamsE --------------------------
	.section	.nv.info._ZN10layer_norm13ln_bwd_kernelINS_13Kernel_traitsIf6__halfS2_S2_fjLj1280ELj1ELj4ELj1ELj16ENS_18Kernel_traits_baseILj1280EfS2_S2_S2_fjLj128EEEEELb1ELb1ELb1ELb0EEEvNS_9BwdParamsE,"",@"SHT_CUDA_INFO"
	.sectionflags	@""
	.align	4


	//----- nvinfo : EIATTR_CUDA_API_VERSION
	.align		4
        /*0000*/ 	.byte	0x04, 0x37
        /*0002*/ 	.short	(.L_3457 - .L_3456)
.L_3456:
        /*0004*/ 	.word	0x00000082


	//----- nvinfo : EIATTR_KPARAM_INFO
	.align		4
.L_3457:
        /*0008*/ 	.byte	0x04, 0x17
        /*000a*/ 	.short	(.L_3459 - .L_3458)
.L_3458:
        /*000c*/ 	.word	0x00000000
        /*0010*/ 	.short	0x0000
        /*0012*/ 	.short	0x0000
        /*0014*/ 	.byte	0x00, 0xf0, 0xa1, 0x04


	//----- nvinfo : EIATTR_SPARSE_MMA_MASK
	.align		4
.L_3459:
        /*0018*/ 	.byte	0x03, 0x50
        /*001a*/ 	.short	0x0000


	//----- nvinfo : EIATTR_MAXREG_COUNT
	.align		4
        /*001c*/ 	.byte	0x03, 0x1b
        /*001e*/ 	.short	0x00ff


	//----- nvinfo : EIATTR_NUM_BARRIERS
	.align		4
        /*0020*/ 	.byte	0x02, 0x4c
        /*0022*/ 	.byte	0x01
	.zero		1


	//----- nvinfo : EIATTR_ANNOTATIONS
	.align		4
        /*0024*/ 	.byte	0x04, 0x55
        /*0026*/ 	.short	(.L_3461 - .L_3460)


	//   ....[0]....
.L_3460:
        /* <DEDUP_REMOVED lines=179> */


	//----- nvinfo : EIATTR_MERCURY_ISA_VERSION
	.align		4
.L_3461:
        /*0b48*/ 	.byte	0x03, 0x5f
        /*0b4a*/ 	.short	0x0101


	//----- nvinfo : EIATTR_COOP_GROUP_MASK_REGIDS
	.align		4
        /*0b4c*/ 	.byte	0x04, 0x29
        /*0b4e*/ 	.short	(.L_3463 - .L_3462)


	//   ....[0]....
.L_3462:
        /*0b50*/ 	.word	0xffffffff


	//   ....[1]....
        /*0b54*/ 	.word	0xffffffff


	//   ....[2]....
        /*0b58*/ 	.word	0xffffffff


	//   ....[3]....
        /*0b5c*/ 	.word	0xffffffff


	//   ....[4]....
        /*0b60*/ 	.word	0xffffffff


	//   ....[5]....
        /*0b64*/ 	.word	0xffffffff


	//   ....[6]....
        /*0b68*/ 	.word	0xffffffff


	//   ....[7]....
        /*0b6c*/ 	.word	0xffffffff


	//   ....[8]....
        /*0b70*/ 	.word	0xffffffff


	//   ....[9]....
        /*0b74*/ 	.word	0xffffffff


	//   ....[10]....
        /*0b78*/ 	.word	0x05000002


	//   ....[11]....
        /*0b7c*/ 	.word	0x05000002


	//   ....[12]....
        /*0b80*/ 	.word	0x05000002


	//   ....[13]....
        /*0b84*/ 	.word	0x05000002


	//   ....[14]....
        /*0b88*/ 	.word	0x05000002


	//   ....[15]....
        /*0b8c*/ 	.word	0x05000002


	//   ....[16]....
        /*0b90*/ 	.word	0x05000002


	//   ....[17]....
        /*0b94*/ 	.word	0x05000002


	//   ....[18]....
        /*0b98*/ 	.word	0x05000002


	//   ....[19]....
        /*0b9c*/ 	.word	0x05000002


	//----- nvinfo : EIATTR_COOP_GROUP_INSTR_OFFSETS
	.align		4
.L_3463:
        /*0ba0*/ 	.byte	0x04, 0x28
        /*0ba2*/ 	.short	(.L_3465 - .L_3464)


	//   ....[0]....
.L_3464:
        /*0ba4*/ 	.word	0x00004050


	//   ....[1]....
        /*0ba8*/ 	.word	0x00004070


	//   ....[2]....
        /*0bac*/ 	.word	0x00004090


	//   ....[3]....
        /*0bb0*/ 	.word	0x000040b0


	//   ....[4]....
        /*0bb4*/ 	.word	0x000040d0


	//   ....[5]....
        /*0bb8*/ 	.word	0x000040f0


	//   ....[6]....
        /*0bbc*/ 	.word	0x00004110


	//   ....[7]....
        /*0bc0*/ 	.word	0x00004130


	//   ....[8]....
        /*0bc4*/ 	.word	0x00004140


	//   ....[9]....
        /*0bc8*/ 	.word	0x00004160


	//   ....[10]....
        /*0bcc*/ 	.word	0x00014130


	//   ....[11]....
        /*0bd0*/ 	.word	0x000141d0


	//   ....[12]....
        /*0bd4*/ 	.word	0x00014250


	//   ....[13]....
        /*0bd8*/ 	.word	0x000142c0


	//   ....[14]....
        /*0bdc*/ 	.word	0x00014340


	//   ....[15]....
        /*0be0*/ 	.word	0x000143b0


	//   ....[16]....
        /*0be4*/ 	.word	0x00014430


	//   ....[17]....
        /*0be8*/ 	.word	0x000144a0


	//   ....[18]....
        /*0bec*/ 	.word	0x00014520


	//   ....[19]....
        /*0bf0*/ 	.word	0x00014570


	//----- nvinfo : EIATTR_VRC_CTA_INIT_COUNT
	.align		4
.L_3465:
        /*0bf4*/ 	.byte	0x02, 0x4a
	.zero		1
	.zero		1


	//----- nvinfo : EIATTR_EXIT_INSTR_OFFSETS
	.align		4
        /*0bf8*/ 	.byte	0x04, 0x1c
        /*0bfa*/ 	.short	(.L_3467 - .L_3466)


	//   ....[0]....
.L_3466:
        /*0bfc*/ 	.word	0x00014040


	//   ....[1]....
        /*0c00*/ 	.word	0x000140c0


	//----- nvinfo : EIATTR_MAX_THREADS
	.align		4
.L_3467:
        /*0c04*/ 	.byte	0x04, 0x05
        /*0c06*/ 	.short	(.L_3469 - .L_3468)
.L_3468:
        /*0c08*/ 	.word	0x00000080
        /*0c0c*/ 	.word	0x00000001
        /*0c10*/ 	.word	0x00000001


	//----- nvinfo : EIATTR_CRS_STACK_SIZE
	.align		4
.L_3469:
        /*0c14*/ 	.byte	0x04, 0x1e
        /*0c16*/ 	.short	(.L_3471 - .L_3470)
.L_3470:
        /*0c18*/ 	.word	0x00000000


	//----- nvinfo : EIATTR_CBANK_PARAM_SIZE
	.align		4
.L_3471:
        /*0c1c*/ 	.byte	0x03, 0x19
        /*0c1e*/ 	.short	0x0128


	//----- nvinfo : EIATTR_PARAM_CBANK
	.align		4
        /*0c20*/ 	.byte	0x04, 0x0a
        /*0c22*/ 	.short	(.L_3473 - .L_3472)
	.align		4
.L_3472:
        /*0c24*/ 	.word	index@(.nv.constant0._ZN10layer_norm13ln_bwd_kernelINS_13Kernel_traitsIf6__halfS2_S2_fjLj1280ELj1ELj4ELj1ELj16ENS_18Kernel_traits_baseILj1280EfS2_S2_S2_fjLj128EEEEELb1ELb1ELb1ELb0EEEvNS_9BwdParamsE)
        /*0c28*/ 	.short	0x0380
        /*0c2a*/ 	.short	0x0128


	//----- nvinfo : EIATTR_SW_WAR
	.align		4
.L_3473:
        /*0c2c*/ 	.byte	0x04, 0x36
        /*0c2e*/ 	.short	(.L_3475 - .L_3474)
.L_3474:
        /*0c30*/ 	.word	0x00000008
.L_3475:


//--------------------- .nv.info._ZN10layer_norm22ln_bwd_finalize_kernelINS_22Kernel_traits_finalizeILj1280Ef6__halfS2_S2_fjLb1ELj1024ELj4ENS_18Kernel_traits_baseILj1280EfS2_S2_S2_fjLj1024EEEEELb1ELb1EEEvNS_9BwdParamsE --------------------------
	.section	.nv.info._ZN10layer_norm22ln_bwd_finalize_kernelINS_22Kernel_traits_finalizeILj1280Ef6__halfS2_S2_fjLb1ELj1024ELj4ENS_18Kernel_traits_baseILj1280EfS2_S2_S2_fjLj1024EEEEELb1ELb1EEEvNS_9BwdParamsE,"",@"SHT_CUDA_INFO"
	.sectionflags	@""
	.align	4


	//----- nvinfo : EIATTR_CUDA_API_VERSION
	.align		4
        /*0000*/ 	.byte	0x04, 0x37
        /*0002*/ 	.short	(.L_3477 - .L_3476)
.L_3476:
        /*0004*/ 	.word	0x00000082


	//----- nvinfo : EIATTR_KPARAM_INFO
	.align		4
.L_3477:
        /*0008*/ 	.byte	0x04, 0x17
        /*000a*/ 	.short	(.L_3479 - .L_3478)
.L_3478:
        /*000c*/ 	.word	0x00000000
        /*0010*/ 	.short	0x0000
        /*0012*/ 	.short	0x0000
        /*0014*/ 	.byte	0x00, 0xf0, 0xa1, 0x04


	//----- nvinfo : EIATTR_SPARSE_MMA_MASK
	.align		4
.L_3479:
        /*0018*/ 	.byte	0x03, 0x50
        /*001a*/ 	.short	0x0000


	//----- nvinfo : EIATTR_MAXREG_COUNT
	.align		4
        /*001c*/ 	.byte	0x03, 0x1b
        /*001e*/ 	.short	0x0040


	//----- nvinfo : EIATTR_NUM_BARRIERS
	.align		4
        /*0020*/ 	.byte	0x02, 0x4c
        /*0022*/ 	.byte	0x01
	.zero		1


	//----- nvinfo : EIATTR_MERCURY_ISA_VERSION
	.align		4
        /*0024*/ 	.byte	0x03, 0x5f
        /*0026*/ 	.short	0x0101


	//----- nvinfo : EIATTR_COOP_GROUP_MASK_REGIDS
	.align		4
        /*0028*/ 	.byte	0x04, 0x29
        /*002a*/ 	.short	(.L_3481 - .L_3480)


	//   ....[0]....
.L_3480:
        /*002c*/ 	.word	0xffffffff


	//   ....[1]....
        /*0030*/ 	.word	0xffffffff


	//   ....[2]....
        /*0034*/ 	.word	0xffffffff


	//   ....[3]....
        /*0038*/ 	.word	0xffffffff


	//   ....[4]....
        /*003c*/ 	.word	0xffffffff


	//   ....[5]....
        /*0040*/ 	.word	0xffffffff


	//   ....[6]....
        /*0044*/ 	.word	0xffffffff


	//   ....[7]....
        /*0048*/ 	.word	0xffffffff


	//   ....[8]....
        /*004c*/ 	.word	0xffffffff


	//   ....[9]....
        /*0050*/ 	.word	0xffffffff


	//   ....[10]....
        /*0054*/ 	.word	0xffffffff


	//   ....[11]....
        /*0058*/ 	.word	0xffffffff


	//   ....[12]....
        /*005c*/ 	.word	0xffffffff


	//   ....[13]....
        /*0060*/ 	.word	0xffffffff


	//   ....[14]....
        /*0064*/ 	.word	0xffffffff


	//----- nvinfo : EIATTR_COOP_GROUP_INSTR_OFFSETS
	.align		4
.L_3481:
        /*0068*/ 	.byte	0x04, 0x28
        /*006a*/ 	.short	(.L_3483 - .L_3482)


	//   ....[0]....
.L_3482:
        /*006c*/ 	.word	0x00001090


	//   ....[1]....
        /*0070*/ 	.word	0x000010a0


	//   ....[2]....
        /*0074*/ 	.word	0x000010b0


	//   ....[3]....
        /*0078*/ 	.word	0x000010e0


	//   ....[4]....
        /*007c*/ 	.word	0x00001100


	//   ....[5]....
        /*0080*/ 	.word	0x00001110


	//   ....[6]....
        /*0084*/ 	.word	0x00001140


	//   ....[7]....
        /*0088*/ 	.word	0x00001160


	//   ....[8]....
        /*008c*/ 	.word	0x00001170


	//   ....[9]....
        /*0090*/ 	.word	0x000011a0


	//   ....[10]....
        /*0094*/ 	.word	0x000011c0


	//   ....[11]....
        /*0098*/ 	.word	0x000011d0


	//   ....[12]....
        /*009c*/ 	.word	0x00001210


	//   ....[13]....
        /*00a0*/ 	.word	0x00001230


	//   ....[14]....
        /*00a4*/ 	.word	0x00001240


	//----- nvinfo : EIATTR_VRC_CTA_INIT_COUNT
	.align		4
.L_3483:
        /*00a8*/ 	.byte	0x02, 0x4a
	.zero		1
	.zero		1


	//----- nvinfo : EIATTR_EXIT_INSTR_OFFSETS
	.align		4
        /*00ac*/ 	.byte	0x04, 0x1c
        /*00ae*/ 	.short	(.L_3485 - .L_3484)


	//   ....[0]....
.L_3484:
        /*00b0*/ 	.word	0x00000060


	//   ....[1]....
        /*00b4*/ 	.word	0x000012c0


	//   ....[2]....
        /*00b8*/ 	.word	0x000013b0


	//----- nvinfo : EIATTR_MAX_THREADS
	.align		4
.L_3485:
        /*00bc*/ 	.byte	0x04, 0x05
        /*00be*/ 	.short	(.L_3487 - .L_3486)
.L_3486:
        /*00c0*/ 	.word	0x00000400
        /*00c4*/ 	.word	0x00000001
        /*00c8*/ 	.word	0x00000001


	//----- nvinfo : EIATTR_CRS_STACK_SIZE
	.align		4
.L_3487:
        /*00cc*/ 	.byte	0x04, 0x1e
        /*00ce*/ 	.short	(.L_3489 - .L_3488)
.L_3488:
        /*00d0*/ 	.word	0x00000000


	//----- nvinfo : EIATTR_CBANK_PARAM_SIZE
	.align		4
.L_3489:
        /*00d4*/ 	.byte	0x03, 0x19
        /*00d6*/ 	.short	0x0128


	//----- nvinfo : EIATTR_PARAM_CBANK
	.align		4
        /*00d8*/ 	.byte	0x04, 0x0a
        /*00da*/ 	.short	(.L_3491 - .L_3490)
	.align		4
.L_3490:
        /*00dc*/ 	.word	index@(.nv.constant0._ZN10layer_norm22ln_bwd_finalize_kernelINS_22Kernel_traits_finalizeILj1280Ef6__halfS2_S2_fjLb1ELj1024ELj4ENS_18Kernel_traits_baseILj1280EfS2_S2_S2_fjLj1024EEEEELb1ELb1EEEvNS_9BwdParamsE)
        /*00e0*/ 	.short	0x0380
        /*00e2*/ 	.short	0x0128


	//----- nvinfo : EIATTR_SW_WAR
	.align		4
.L_3491:
        /*00e4*/ 	.byte	0x04, 0x36
        /*00e6*/ 	.short	(.L_3493 - .L_3492)
.L_3492:
        /*00e8*/ 	.word	0x00000008
.L_3493:


//--------------------- .nv.info._ZN10layer_norm13ln_bwd_kernelINS_13Kernel_traitsIf6__halfS2_S2_fjLj1280ELj1ELj4ELj1ELj16ENS_18Kernel_traits_baseILj1280EfS2_S2_S2_fjLj128EEEEELb1ELb1ELb1ELb1EEEvNS_9BwdParamsE --------------------------
	.section	.nv.info._ZN10layer_norm13ln_bwd_kernelINS_13Kernel_traitsIf6__halfS2_S2_fjLj1280ELj1ELj4ELj1ELj16ENS_18Kernel_traits_baseILj1280EfS2_S2_S2_fjLj128EEEEELb1ELb1ELb1ELb1EEEvNS_9BwdParamsE,"",@"SHT_CUDA_INFO"
	.sectionflags	@""
	.align	4


	//----- nvinfo : EIATTR_CUDA_API_VERSION
	.align		4
        /*0000*/ 	.byte	0x04, 0x37
        /*0002*/ 	.short	(.L_3495 - .L_3494)
.L_3494:
        /*0004*/ 	.word	0x00000082


	//----- nvinfo : EIATTR_KPARAM_INFO
	.align		4
.L_3495:
        /*0008*/ 	.byte	0x04, 0x17
        /*000a*/ 	.short	(.L_3497 - .L_3496)
.L_3496:
        /*000c*/ 	.word	0x00000000
        /*0010*/ 	.short	0x0000
        /*0012*/ 	.short	0x0000
        /*0014*/ 	.byte	0x00, 0xf0, 0xa1, 0x04


	//----- nvinfo : EIATTR_SPARSE_MMA_MASK
	.align		4
.L_3497:
        /*0018*/ 	.byte	0x03, 0x50
        /*001a*/ 	.short	0x0000


	//----- nvinfo : EIATTR_MAXREG_COUNT
	.align		4
        /*001c*/ 	.byte	0x03, 0x1b
        /*001e*/ 	.short	0x00ff


	//----- nvinfo : EIATTR_NUM_BARRIERS
	.align		4
        /*0020*/ 	.byte	0x02, 0x4c
        /*0022*/ 	.byte	0x01
	.zero		1


	//----- nvinfo : EIATTR_ANNOTATIONS
	.align		4
        /*0024*/ 	.byte	0x04, 0x55
        /*0026*/ 	.short	(.L_3499 - .L_3498)


	//   ....[0]....
.L_3498:
        /* <DEDUP_REMOVED lines=181> */


	//----- nvinfo : EIATTR_MERCURY_ISA_VERSION
	.align		4
.L_3499:
        /*0b60*/ 	.byte	0x03, 0x5f
        /*0b62*/ 	.short	0x0101


	//----- nvinfo : EIATTR_COOP_GROUP_MASK_REGIDS
	.align		4
        /*0b64*/ 	.byte	0x04, 0x29
        /*0b66*/ 	.short	(.L_3501 - .L_3500)


	//   ....[0]....
.L_3500:
        /*0b68*/ 	.word	0xffffffff


	//   ....[1]....
        /*0b6c*/ 	.word	0xffffffff


	//   ....[2]....
        /*0b70*/ 	.word	0xffffffff


	//   ....[3]....
        /*0b74*/ 	.word	0xffffffff


	//   ....[4]....
        /*0b78*/ 	.word	0xffffffff


	//   ....[5]....
        /*0b7c*/ 	.word	0xffffffff


	//   ....[6]....
        /*0b80*/ 	.word	0xffffffff


	//   ....[7]....
        /*0b84*/ 	.word	0xffffffff


	//   ....[8]....
        /*0b88*/ 	.word	0xffffffff


	//   ....[9]....
        /*0b8c*/ 	.word	0xffffffff


	//   ....[10]....
        /*0b90*/ 	.word	0x05000002


	//   ....[11]....
        /*0b94*/ 	.word	0x05000002


	//   ....[12]....
        /*0b98*/ 	.word	0x05000002


	//   ....[13]....
        /*0b9c*/ 	.word	0x05000002


	//   ....[14]....
        /*0ba0*/ 	.word	0x05000002


	//   ....[15]....
        /*0ba4*/ 	.word	0x05000002


	//   ....[16]....
        /*0ba8*/ 	.word	0x05000002


	//   ....[17]....
        /*0bac*/ 	.word	0x05000002


	//   ....[18]....
        /*0bb0*/ 	.word	0x05000002


	//   ....[19]....
        /*0bb4*/ 	.word	0x05000002


	//----- nvinfo : EIATTR_COOP_GROUP_INSTR_OFFSETS
	.align		4
.L_3501:
        /*0bb8*/ 	.byte	0x04, 0x28
        /*0bba*/ 	.short	(.L_3503 - .L_3502)


	//   ....[0]....
.L_3502:
        /*0bbc*/ 	.word	0x00003470


	//   ....[1]....
        /*0bc0*/ 	.word	0x00003490


	//   ....[2]....
        /*0bc4*/ 	.word	0x000034b0


	//   ....[3]....
        /*0bc8*/ 	.word	0x000034d0


	//   ....[4]....
        /*0bcc*/ 	.word	0x000034f0


	//   ....[5]....
        /*0bd0*/ 	.word	0x00003510


	//   ....[6]....
        /*0bd4*/ 	.word	0x00003530


	//   ....[7]....
        /*0bd8*/ 	.word	0x00003550


	//   ....[8]....
        /*0bdc*/ 	.word	0x00003570


	//   ....[9]....
        /*0be0*/ 	.word	0x00003590


	//   ....[10]....
        /*0be4*/ 	.word	0x00012d90


	//   ....[11]....
        /*0be8*/ 	.word	0x00012e30


	//   ....[12]....
        /*0bec*/ 	.word	0x00012ea0


	//   ....[13]....
        /*0bf0*/ 	.word	0x00012f00


	//   ....[14]....
        /*0bf4*/ 	.word	0x00012f70


	//   ....[15]....
        /*0bf8*/ 	.word	0x00012fd0


	//   ....[16]....
        /*0bfc*/ 	.word	0x00013040


	//   ....[17]....
        /*0c00*/ 	.word	0x000130b0


	//   ....[18]....
        /*0c04*/ 	.word	0x00013130


	//   ....[19]....
        /*0c08*/ 	.word	0x00013190


	//----- nvinfo : EIATTR_VRC_CTA_INIT_COUNT
	.align		4
.L_3503:
        /*0c0c*/ 	.byte	0x02, 0x4a
	.zero		1
	.zero		1


	//----- nvinfo : EIATTR_EXIT_INSTR_OFFSETS
	.align		4
        /*0c10*/ 	.byte	0x04, 0x1c
        /*0c12*/ 	.short	(.L_3505 - .L_3504)


	//   ....[0]....
.L_3504:
        /*0c14*/ 	.word	0x00012d30


	//----- nvinfo : EIATTR_MAX_THREADS
	.align		4
.L_3505:
        /*0c18*/ 	.byte	0x04, 0x05
        /*0c1a*/ 	.short	(.L_3507 - .L_3506)
.L_3506:
        /*0c1c*/ 	.word	0x00000080
        /*0c20*/ 	.word	0x00000001
        /*0c24*/ 	.word	0x00000001


	//----- nvinfo : EIATTR_CRS_STACK_SIZE
	.align		4
.L_3507:
        /*0c28*/ 	.byte	0x04, 0x1e
        /*0c2a*/ 	.short	(.L_3509 - .L_3508)
.L_3508:
        /*0c2c*/ 	.word	0x00000000


	//----- nvinfo : EIATTR_CBANK_PARAM_SIZE
	.align		4
.L_3509:
        /*0c30*/ 	.byte	0x03, 0x19
        /*0c32*/ 	.short	0x0128


	//----- nvinfo : EIATTR_PARAM_CBANK
	.align		4
        /*0c34*/ 	.byte	0x04, 0x0a
        /*0c36*/ 	.short	(.L_3511 - .L_3510)
	.align		4
.L_3510:
        /*0c38*/ 	.word	index@(.nv.constant0._ZN10layer_norm13ln_bwd_kernelINS_13Kernel_traitsIf6__halfS2_S2_fjLj1280ELj1ELj4ELj1ELj16ENS_18Kernel_traits_baseILj1280EfS2_S2_S2_fjLj128EEEEELb1ELb1ELb1ELb1EEEvNS_9BwdParamsE)
        /*0c3c*/ 	.short	0x0380
        /*0c3e*/ 	.short	0x0128


	//----- nvinfo : EIATTR_SW_WAR
	.align		4
.L_3511:
        /*0c40*/ 	.byte	0x04, 0x36
        /*0c42*/ 	.short	(.L_3513 - .L_3512)
.L_3512:
        /*0c44*/ 	.word	0x00000008
.L_3513:


//--------------------- .nv.info._ZN10layer_norm13ln_bwd_kernelINS_13Kernel_traitsI6__halfS2_fS2_fjLj1280ELj1ELj4ELj1ELj16ENS_18Kernel_traits_baseILj1280ES2_S2_fS2_fjLj128EEEEELb0ELb0ELb0ELb0EEEvNS_9BwdParamsE --------------------------
	.section	.nv.info._ZN10layer_norm13ln_bwd_kernelINS_13Kernel_traitsI6__halfS2_fS2_fjLj1280ELj1ELj4ELj1ELj16ENS_18Kernel_traits_baseILj1280ES2_S2_fS2_fjLj128EEEEELb0ELb0ELb0ELb0EEEvNS_9BwdParamsE,"",@"SHT_CUDA_INFO"
	.sectionflags	@""
	.align	4


	//----- nvinfo : EIATTR_CUDA_API_VERSION
	.align		4
        /*0000*/ 	.byte	0x04, 0x37
        /*0002*/ 	.short	(.L_3515 - .L_3514)
.L_3514:
        /*0004*/ 	.word	0x00000082


	//----- nvinfo : EIATTR_KPARAM_INFO
	.align		4
.L_3515:
        /*0008*/ 	.byte	0x04, 0x17
        /*000a*/ 	.short	(.L_3517 - .L_3516)
.L_3516:
        /*000c*/ 	.word	0x00000000
        /*0010*/ 	.short	0x0000
        /*0012*/ 	.short	0x0000
        /*0014*/ 	.byte	0x00, 0xf0, 0xa1, 0x04


	//----- nvinfo : EIATTR_SPARSE_MMA_MASK
	.align		4
.L_3517:
        /*0018*/ 	.byte	0x03, 0x50
        /*001a*/ 	.short	0x0000


	//----- nvinfo : EIATTR_MAXREG_COUNT
	.align		4
        /*001c*/ 	.byte	0x03, 0x1b
        /*001e*/ 	.short	0x00ff


	//----- nvinfo : EIATTR_NUM_BARRIERS
	.align		4
        /*0020*/ 	.byte	0x02, 0x4c
        /*0022*/ 	.byte	0x01
	.zero		1


	//----- nvinfo : EIATTR_MERCURY_ISA_VERSION
	.align		4
        /*0024*/ 	.byte	0x03, 0x5f
        /*0026*/ 	.short	0x0101


	//----- nvinfo : EIATTR_COOP_GROUP_MASK_REGIDS
	.align		4
        /*0028*/ 	.byte	0x04, 0x29
        /*002a*/ 	.short	(.L_3519 - .L_3518)


	//   ....[0]....
.L_3518:
        /*002c*/ 	.word	0xffffffff


	//   ....[1]....
        /*0030*/ 	.word	0xffffffff


	//   ....[2]....
        /*0034*/ 	.word	0xffffffff


	//   ....[3]....
        /*0038*/ 	.word	0xffffffff


	//   ....[4]....
        /*003c*/ 	.word	0xffffffff


	//   ....[5]....
        /*0040*/ 	.word	0xffffffff


	//   ....[6]....
        /*0044*/ 	.word	0xffffffff


	//   ....[7]....
        /*0048*/ 	.word	0xffffffff


	//   ....[8]....
        /*004c*/ 	.word	0xffffffff


	//   ....[9]....
        /*0050*/ 	.word	0xffffffff


	//   ....[10]....
        /*0054*/ 	.word	0x050000b5


	//   ....[11]....
        /*0058*/ 	.word	0x050000b5


	//   ....[12]....
        /*005c*/ 	.word	0x050000b5


	//   ....[13]....
        /*0060*/ 	.word	0x050000b5


	//   ....[14]....
        /*0064*/ 	.word	0x050000b5


	//   ....[15]....
        /*0068*/ 	.word	0x050000b5


	//   ....[16]....
        /*006c*/ 	.word	0x050000b5


	//   ....[17]....
        /*0070*/ 	.word	0x050000b5


	//   ....[18]....
        /*0074*/ 	.word	0x050000b5


	//   ....[19]....
        /*0078*/ 	.word	0x050000b5


	//----- nvinfo : EIATTR_COOP_GROUP_INSTR_OFFSETS
	.align		4
.L_3519:
        /*007c*/ 	.byte	0x04, 0x28
        /*007e*/ 	.short	(.L_3521 - .L_3520)


	//   ....[0]....
.L_3520:
        /*0080*/ 	.word	0x00002600


	//   ....[1]....
        /*0084*/ 	.word	0x00002610


	//   ....[2]....
        /*0088*/ 	.word	0x00002640


	//   ....[3]....
        /*008c*/ 	.word	0x00002650


	//   ....[4]....
        /*0090*/ 	.word	0x00002680


	//   ....[5]....
        /*0094*/ 	.word	0x00002690


	//   ....[6]....
        /*0098*/ 	.word	0x000026c0


	//   ....[7]....
        /*009c*/ 	.word	0x000026d0


	//   ....[8]....
        /*00a0*/ 	.word	0x00002700


	//   ....[9]....
        /*00a4*/ 	.word	0x00002710


	//   ....[10]....
        /*00a8*/ 	.word	0x00007330


	//   ....[11]....
        /*00ac*/ 	.word	0x000073c0


	//   ....[12]....
        /*00b0*/ 	.word	0x00007430


	//   ....[13]....
        /*00b4*/ 	.word	0x00007490


	//   ....[14]....
        /*00b8*/ 	.word	0x00007500


	//   ....[15]....
        /*00bc*/ 	.word	0x00007560


	//   ....[16]....
        /*00c0*/ 	.word	0x000075d0


	//   ....[17]....
        /*00c4*/ 	.word	0x00007630


	//   ....[18]....
        /*00c8*/ 	.word	0x000076a0


	//   ....[19]....
        /*00cc*/ 	.word	0x00007700


	//----- nvinfo : EIATTR_VRC_CTA_INIT_COUNT
	.align		4
.L_3521:
        /*00d0*/ 	.byte	0x02, 0x4a
	.zero		1
	.zero		1


	//----- nvinfo : EIATTR_EXIT_INSTR_OFFSETS
	.align		4
        /*00d4*/ 	.byte	0x04, 0x1c
        /*00d6*/ 	.short	(.L_3523 - .L_3522)


	//   ....[0]....
.L_3522:
        /*00d8*/ 	.word	0x00007290


	//   ....[1]....
        /*00dc*/ 	.word	0x000072c0


	//----- nvinfo : EIATTR_MAX_THREADS
	.align		4
.L_3523:
        /*00e0*/ 	.byte	0x04, 0x05
        /*00e2*/ 	.short	(.L_3525 - .L_3524)
.L_3524:
        /*00e4*/ 	.word	0x00000080
        /*00e8*/ 	.word	0x00000001
        /*00ec*/ 	.word	0x00000001


	//----- nvinfo : EIATTR_CRS_STACK_SIZE
	.align		4
.L_3525:
        /*00f0*/ 	.byte	0x04, 0x1e
        /*00f2*/ 	.short	(.L_3527 - .L_3526)
.L_3526:
        /*00f4*/ 	.word	0x00000000


	//----- nvinfo : EIATTR_CBANK_PARAM_SIZE
	.align		4
.L_3527:
        /*00f8*/ 	.byte	0x03, 0x19
        /*00fa*/ 	.short	0x0128


	//----- nvinfo : EIATTR_PARAM_CBANK
	.align		4
        /*00fc*/ 	.byte	0x04, 0x0a
        /*00fe*/ 	.short	(.L_3529 - .L_3528)
	.align		4
.L_3528:
        /*0100*/ 	.word	index@(.nv.constant0._ZN10layer_norm13ln_bwd_kernelINS_13Kernel_traitsI6__halfS2_fS2_fjLj1280ELj1ELj4ELj1ELj16ENS_18Kernel_traits_baseILj1280ES2_S2_fS2_fjLj128EEEEELb0ELb0ELb0ELb0EEEvNS_9BwdParamsE)
        /*0104*/ 	.short	0x0380
        /*0106*/ 	.short	0x0128


	//----- nvinfo : EIATTR_SW_WAR
	.align		4
.L_3529:
        /*0108*/ 	.byte	0x04, 0x36
        /*010a*/ 	.short	(.L_3531 - .L_3530)
.L_3530:
        /*010c*/ 	.word	0x00000008
.L_3531:


//--------------------- .nv.info._ZN10layer_norm13ln_bwd_kernelINS_13Kernel_traitsI6__halfS2_fS2_fjLj1280ELj1ELj4ELj1ELj16ENS_18Kernel_traits_baseILj1280ES2_S2_fS2_fjLj128EEEEELb0ELb0ELb0ELb1EEEvNS_9BwdParamsE --------------------------
	.section	.nv.info._ZN10layer_norm13ln_bwd_kernelINS_13Kernel_traitsI6__halfS2_fS2_fjLj1280ELj1ELj4ELj1ELj16ENS_18Kernel_traits_baseILj1280ES2_S2_fS2_fjLj128EEEEELb0ELb0ELb0ELb1EEEvNS_9BwdParamsE,"",@"SHT_CUDA_INFO"
	.sectionflags	@""
	.align	4


	//----- nvinfo : EIATTR_CUDA_API_VERSION
	.align		4
        /*0000*/ 	.byte	0x04, 0x37
        /*0002*/ 	.short	(.L_3533 - .L_3532)
.L_3532:
        /*0004*/ 	.word	0x00000082


	//----- nvinfo : EIATTR_KPARAM_INFO
	.align		4
.L_3533:
        /*0008*/ 	.byte	0x04, 0x17
        /*000a*/ 	.short	(.L_3535 - .L_3534)
.L_3534:
        /*000c*/ 	.word	0x00000000
        /*0010*/ 	.short	0x0000
        /*0012*/ 	.short	0x0000
        /*0014*/ 	.byte	0x00, 0xf0, 0xa1, 0x04


	//----- nvinfo : EIATTR_SPARSE_MMA_MASK
	.align		4
.L_3535:
        /*0018*/ 	.byte	0x03, 0x50
        /*001a*/ 	.short	0x0000


	//----- nvinfo : EIATTR_MAXREG_COUNT
	.align		4
        /*001c*/ 	.byte	0x03, 0x1b
        /*001e*/ 	.short	0x00ff


	//----- nvinfo : EIATTR_NUM_BARRIERS
	.align		4
        /*0020*/ 	.byte	0x02, 0x4c
        /*0022*/ 	.byte	0x01
	.zero		1


	//----- nvinfo : EIATTR_ANNOTATIONS
	.align		4
        /*0024*/ 	.byte	0x04, 0x55
        /*0026*/ 	.short	(.L_3537 - .L_3536)


	//   ....[0]....
.L_3536:
        /* <DEDUP_REMOVED lines=9> */


	//----- nvinfo : EIATTR_MERCURY_ISA_VERSION
	.align		4
.L_3537:
        /*00a8*/ 	.byte	0x03, 0x5f
        /*00aa*/ 	.short	0x0101


	//----- nvinfo : EIATTR_COOP_GROUP_MASK_REGIDS
	.align		4
        /*00ac*/ 	.byte	0x04, 0x29
        /*00ae*/ 	.short	(.L_3539 - .L_3538)


	//   ....[0]....
.L_3538:
        /*00b0*/ 	.word	0xffffffff


	//   ....[1]....
        /*00b4*/ 	.word	0xffffffff


	//   ....[2]....
        /*00b8*/ 	.word	0xffffffff


	//   ....[3]....
        /*00bc*/ 	.word	0xffffffff


	//   ....[4]....
        /*00c0*/ 	.word	0xffffffff


	//   ....[5]....
        /*00c4*/ 	.word	0xffffffff


	//   ....[6]....
        /*00c8*/ 	.word	0xffffffff


	//   ....[7]....
        /*00cc*/ 	.word	0xffffffff


	//   ....[8]....
        /*00d0*/ 	.word	0xffffffff


	//   ....[9]....
        /*00d4*/ 	.word	0xffffffff


	//   ....[10]....
        /*00d8*/ 	.word	0x050000ed


	//   ....[11]....
        /*00dc*/ 	.word	0x050000ed


	//   ....[12]....
        /*00e0*/ 	.word	0x050000ed


	//   ....[13]....
        /*00e4*/ 	.word	0x050000ed


	//   ....[14]....
        /*00e8*/ 	.word	0x050000ed


	//   ....[15]....
        /*00ec*/ 	.word	0x050000ed


	//   ....[16]....
        /*00f0*/ 	.word	0x050000ed


	//   ....[17]....
        /*00f4*/ 	.word	0x050000ed


	//   ....[18]....
        /*00f8*/ 	.word	0x050000ed


	//   ....[19]....
        /*00fc*/ 	.word	0x050000ed


	//----- nvinfo : EIATTR_COOP_GROUP_INSTR_OFFSETS
	.align		4
.L_3539:
        /*0100*/ 	.byte	0x04, 0x28
        /*0102*/ 	.short	(.L_3541 - .L_3540)


	//   ....[0]....
.L_3540:
        /*0104*/ 	.word	0x00002320


	//   ....[1]....
        /*0108*/ 	.word	0x00002340


	//   ....[2]....
        /*010c*/ 	.word	0x00002360


	//   ....[3]....
        /*0110*/ 	.word	0x00002380


	//   ....[4]....
        /*0114*/ 	.word	0x000023a0


	//   ....[5]....
        /*0118*/ 	.word	0x000023c0


	//   ....[6]....
        /*011c*/ 	.word	0x000023e0


	//   ....[7]....
        /*0120*/ 	.word	0x00002400


	//   ....[8]....
        /*0124*/ 	.word	0x00002410


	//   ....[9]....
        /*0128*/ 	.word	0x00002430


	//   ....[10]....
        /*012c*/ 	.word	0x00006b00


	//   ....[11]....
        /*0130*/ 	.word	0x00006b90


	//   ....[12]....
        /*0134*/ 	.word	0x00006c00


	//   ....[13]....
        /*0138*/ 	.word	0x00006c60


	//   ....[14]....
        /*013c*/ 	.word	0x00006cd0


	//   ....[15]....
        /*0140*/ 	.word	0x00006d30


	//   ....[16]....
        /*0144*/ 	.word	0x00006da0


	//   ....[17]....
        /*0148*/ 	.word	0x00006e00


	//   ....[18]....
        /*014c*/ 	.word	0x00006e70


	//   ....[19]....
        /*0150*/ 	.word	0x00006ed0


	//----- nvinfo : EIATTR_VRC_CTA_INIT_COUNT
	.align		4
.L_3541:
        /*0154*/ 	.byte	0x02, 0x4a
	.zero		1
	.zero		1


	//----- nvinfo : EIATTR_EXIT_INSTR_OFFSETS
	.align		4
        /*0158*/ 	.byte	0x04, 0x1c
        /*015a*/ 	.short	(.L_3543 - .L_3542)


	//   ....[0]....
.L_3542:
        /*015c*/ 	.word	0x00006a90


	//----- nvinfo : EIATTR_MAX_THREADS
	.align		4
.L_3543:
        /*0160*/ 	.byte	0x04, 0x05
        /*0162*/ 	.short	(.L_3545 - .L_3544)
.L_3544:
        /*0164*/ 	.word	0x00000080
        /*0168*/ 	.word	0x00000001
        /*016c*/ 	.word	0x00000001


	//----- nvinfo : EIATTR_CRS_STACK_SIZE
	.align		4
.L_3545:
        /*0170*/ 	.byte	0x04, 0x1e
        /*0172*/ 	.short	(.L_3547 - .L_3546)
.L_3546:
        /*0174*/ 	.word	0x00000000


	//----- nvinfo : EIATTR_CBANK_PARAM_SIZE
	.align		4
.L_3547:
        /*0178*/ 	.byte	0x03, 0x19
        /*017a*/ 	.short	0x0128


	//----- nvinfo : EIATTR_PARAM_CBANK
	.align		4
        /*017c*/ 	.byte	0x04, 0x0a
        /*017e*/ 	.short	(.L_3549 - .L_3548)
	.align		4
.L_3548:
        /*0180*/ 	.word	index@(.nv.constant0._ZN10layer_norm13ln_bwd_kernelINS_13Kernel_traitsI6__halfS2_fS2_fjLj1280ELj1ELj4ELj1ELj16ENS_18Kernel_traits_baseILj1280ES2_S2_fS2_fjLj128EEEEELb0ELb0ELb0ELb1EEEvNS_9BwdParamsE)
        /*0184*/ 	.short	0x0380
        /*0186*/ 	.short	0x0128


	//----- nvinfo : EIATTR_SW_WAR
	.align		4
.L_3549:
        /*0188*/ 	.byte	0x04, 0x36
        /*018a*/ 	.short	(.L_3551 - .L_3550)
.L_3550:
        /*018c*/ 	.word	0x00000008
.L_3551:


//--------------------- .nv.info._ZN10layer_norm13ln_bwd_kernelINS_13Kernel_traitsI6__halfS2_fS2_fjLj1280ELj1ELj4ELj1ELj16ENS_18Kernel_traits_baseILj1280ES2_S2_fS2_fjLj128EEEEELb0ELb0ELb1ELb0EEEvNS_9BwdParamsE --------------------------
	.section	.nv.info._ZN10layer_norm13ln_bwd_kernelINS_13Kernel_traitsI6__halfS2_fS2_fjLj1280ELj1ELj4ELj1ELj16ENS_18Kernel_traits_baseILj1280ES2_S2_fS2_fjLj128EEEEELb0ELb0ELb1ELb0EEEvNS_9BwdParamsE,"",@"SHT_CUDA_INFO"
	.sectionflags	@""
	.align	4


	//----- nvinfo : EIATTR_CUDA_API_VERSION
	.align		4
        /*0000*/ 	.byte	0x04, 0x37
        /*0002*/ 	.short	(.L_3553 - .L_3552)
.L_3552:
        /*0004*/ 	.word	0x00000082


	//----- nvinfo : EIATTR_KPARAM_INFO
	.align		4
.L_3553:
        /*0008*/ 	.byte	0x04, 0x17
        /*000a*/ 	.short	(.L_3555 - .L_3554)
.L_3554:
        /*000c*/ 	.word	0x00000000
        /*0010*/ 	.short	0x0000
        /*0012*/ 	.short	0x0000
        /*0014*/ 	.byte	0x00, 0xf0, 0xa1, 0x04


	//----- nvinfo : EIATTR_SPARSE_MMA_MASK
	.align		4
.L_3555:
        /*0018*/ 	.byte	0x03, 0x50
        /*001a*/ 	.short	0x0000


	//----- nvinfo : EIATTR_MAXREG_COUNT
	.align		4
        /*001c*/ 	.byte	0x03, 0x1b
        /*001e*/ 	.short	0x00ff


	//----- nvinfo : EIATTR_NUM_BARRIERS
	.align		4
        /*0020*/ 	.byte	0x02, 0x4c
        /*0022*/ 	.byte	0x01
	.zero		1


	//----- nvinfo : EIATTR_ANNOTATIONS
	.align		4
        /*0024*/ 	.byte	0x04, 0x55
        /*0026*/ 	.short	(.L_3557 - .L_3556)


	//   ....[0]....
.L_3556:
        /* <DEDUP_REMOVED lines=11> */


	//----- nvinfo : EIATTR_MERCURY_ISA_VERSION
	.align		4
.L_3557:
        /*00c8*/ 	.byte	0x03, 0x5f
        /*00ca*/ 	.short	0x0101


	//----- nvinfo : EIATTR_COOP_GROUP_MASK_REGIDS
	.align		4
        /*00cc*/ 	.byte	0x04, 0x29
        /*00ce*/ 	.short	(.L_3559 - .L_3558)


	//   ....[0]....
.L_3558:
        /*00d0*/ 	.word	0xffffffff


	//   ....[1]....
        /*00d4*/ 	.word	0xffffffff


	//   ....[2]....
        /*00d8*/ 	.word	0xffffffff


	//   ....[3]....
        /*00dc*/ 	.word	0xffffffff


	//   ....[4]....
        /*00e0*/ 	.word	0xffffffff


	//   ....[5]....
        /*00e4*/ 	.word	0xffffffff


	//   ....[6]....
        /*00e8*/ 	.word	0xffffffff


	//   ....[7]....
        /*00ec*/ 	.word	0xffffffff


	//   ....[8]....
        /*00f0*/ 	.word	0xffffffff


	//   ....[9]....
        /*00f4*/ 	.word	0xffffffff


	//   ....[10]....
        /*00f8*/ 	.word	0x05000002


	//   ....[11]....
        /*00fc*/ 	.word	0x05000002


	//   ....[12]....
        /*0100*/ 	.word	0x05000002


	//   ....[13]....
        /*0104*/ 	.word	0x05000002


	//   ....[14]....
        /*0108*/ 	.word	0x05000002


	//   ....[15]....
        /*010c*/ 	.word	0x05000002


	//   ....[16]....
        /*0110*/ 	.word	0x05000002


	//   ....[17]....
        /*0114*/ 	.word	0x05000002


	//   ....[18]....
        /*0118*/ 	.word	0x05000002


	//   ....[19]....
        /*011c*/ 	.word	0x05000002


	//----- nvinfo : EIATTR_COOP_GROUP_INSTR_OFFSETS
	.align		4
.L_3559:
        /*0120*/ 	.byte	0x04, 0x28
        /*0122*/ 	.short	(.L_3561 - .L_3560)


	//   ....[0]....
.L_3560:
        /*0124*/ 	.word	0x000029d0


	//   ....[1]....
        /*0128*/ 	.word	0x000029e0


	//   ....[2]....
        /*012c*/ 	.word	0x00002a10


	//   ....[3]....
        /*0130*/ 	.word	0x00002a20


	//   ....[4]....
        /*0134*/ 	.word	0x00002a50


	//   ....[5]....
        /*0138*/ 	.word	0x00002a60


	//   ....[6]....
        /*013c*/ 	.word	0x00002a90


	//   ....[7]....
        /*0140*/ 	.word	0x00002aa0


	//   ....[8]....
        /*0144*/ 	.word	0x00002ad0


	//   ....[9]....
        /*0148*/ 	.word	0x00002ae0


	//   ....[10]....
        /*014c*/ 	.word	0x0000b070


	//   ....[11]....
        /*0150*/ 	.word	0x0000b100


	//   ....[12]....
        /*0154*/ 	.word	0x0000b160


	//   ....[13]....
        /*0158*/ 	.word	0x0000b1c0


	//   ....[14]....
        /*015c*/ 	.word	0x0000b220


	//   ....[15]....
        /*0160*/ 	.word	0x0000b280


	//   ....[16]....
        /*0164*/ 	.word	0x0000b2e0


	//   ....[17]....
        /*0168*/ 	.word	0x0000b340


	//   ....[18]....
        /*016c*/ 	.word	0x0000b3a0


	//   ....[19]....
        /*0170*/ 	.word	0x0000b400


	//----- nvinfo : EIATTR_VRC_CTA_INIT_COUNT
	.align		4
.L_3561:
        /*0174*/ 	.byte	0x02, 0x4a
	.zero		1
	.zero		1


	//----- nvinfo : EIATTR_EXIT_INSTR_OFFSETS
	.align		4
        /*0178*/ 	.byte	0x04, 0x1c
        /*017a*/ 	.short	(.L_3563 - .L_3562)


	//   ....[0]....
.L_3562:
        /*017c*/ 	.word	0x0000afd0


	//   ....[1]....
        /*0180*/ 	.word	0x0000b000


	//----- nvinfo : EIATTR_MAX_THREADS
	.align		4
.L_3563:
        /*0184*/ 	.byte	0x04, 0x05
        /*0186*/ 	.short	(.L_3565 - .L_3564)
.L_3564:
        /*0188*/ 	.word	0x00000080
        /*018c*/ 	.word	0x00000001
        /*0190*/ 	.word	0x00000001


	//----- nvinfo : EIATTR_CRS_STACK_SIZE
	.align		4
.L_3565:
        /*0194*/ 	.byte	0x04, 0x1e
        /*0196*/ 	.short	(.L_3567 - .L_3566)
.L_3566:
        /*0198*/ 	.word	0x00000000


	//----- nvinfo : EIATTR_CBANK_PARAM_SIZE
	.align		4
.L_3567:
        /*019c*/ 	.byte	0x03, 0x19
        /*019e*/ 	.short	0x0128


	//----- nvinfo : EIATTR_PARAM_CBANK
	.align		4
        /*01a0*/ 	.byte	0x04, 0x0a
        /*01a2*/ 	.short	(.L_3569 - .L_3568)
	.align		4
.L_3568:
        /*01a4*/ 	.word	index@(.nv.constant0._ZN10layer_norm13ln_bwd_kernelINS_13Kernel_traitsI6__halfS2_fS2_fjLj1280ELj1ELj4ELj1ELj16ENS_18Kernel_traits_baseILj1280ES2_S2_fS2_fjLj128EEEEELb0ELb0ELb1ELb0EEEvNS_9BwdParamsE)
        /*01a8*/ 	.short	0x0380
        /*01aa*/ 	.short	0x0128


	//----- nvinfo : EIATTR_SW_WAR
	.align		4
.L_3569:
        /*01ac*/ 	.byte	0x04, 0x36
        /*01ae*/ 	.short	(.L_3571 - .L_3570)
.L_3570:
        /*01b0*/ 	.word	0x00000008
.L_3571:


//--------------------- .nv.info._ZN10layer_norm13ln_bwd_kernelINS_13Kernel_traitsI6__halfS2_fS2_fjLj1280ELj1ELj4ELj1ELj16ENS_18Kernel_traits_baseILj1280ES2_S2_fS2_fjLj128EEEEELb0ELb0ELb1ELb1EEEvNS_9BwdParamsE --------------------------
	.section	.nv.info._ZN10layer_norm13ln_bwd_kernelINS_13Kernel_traitsI6__halfS2_fS2_fjLj1280ELj1ELj4ELj1ELj16ENS_18Kernel_traits_baseILj1280ES2_S2_fS2_fjLj128EEEEELb0ELb0ELb1ELb1EEEvNS_9BwdParamsE,"",@"SHT_CUDA_INFO"
	.sectionflags	@""
	.align	4


	//----- nvinfo : EIATTR_CUDA_API_VERSION
	.align		4
        /*0000*/ 	.byte	0x04, 0x37
        /*0002*/ 	.short	(.L_3573 - .L_3572)
.L_3572:
        /*0004*/ 	.word	0x00000082


	//----- nvinfo : EIATTR_KPARAM_INFO
	.align		4
.L_3573:
        /*0008*/ 	.byte	0x04, 0x17
        /*000a*/ 	.short	(.L_3575 - .L_3574)
.L_3574:
        /*000c*/ 	.word	0x00000000
        /*0010*/ 	.short	0x0000
        /*0012*/ 	.short	0x0000
        /*0014*/ 	.byte	0x00, 0xf0, 0xa1, 0x04


	//----- nvinfo : EIATTR_SPARSE_MMA_MASK
	.align		4
.L_3575:
        /*0018*/ 	.byte	0x03, 0x50
        /*001a*/ 	.short	0x0000


	//----- nvinfo : EIATTR_MAXREG_COUNT
	.align		4
        /*001c*/ 	.byte	0x03, 0x1b
        /*001e*/ 	.short	0x00ff


	//----- nvinfo : EIATTR_NUM_BARRIERS
	.align		4
        /*0020*/ 	.byte	0x02, 0x4c
        /*0022*/ 	.byte	0x01
	.zero		1


	//----- nvinfo : EIATTR_MERCURY_ISA_VERSION
	.align		4
        /*0024*/ 	.byte	0x03, 0x5f
        /*0026*/ 	.short	0x0101


	//----- nvinfo : EIATTR_COOP_GROUP_MASK_REGIDS
	.align		4
        /*0028*/ 	.byte	0x04, 0x29
        /*002a*/ 	.short	(.L_3577 - .L_3576)


	//   ....[0]....
.L_3576:
        /*002c*/ 	.word	0xffffffff


	//   ....[1]....
        /*0030*/ 	.word	0xffffffff


	//   ....[2]....
        /*0034*/ 	.word	0xffffffff


	//   ....[3]....
        /*0038*/ 	.word	0xffffffff


	//   ....[4]....
        /*003c*/ 	.word	0xffffffff


	//   ....[5]....
        /*0040*/ 	.word	0xffffffff


	//   ....[6]....
        /*0044*/ 	.word	0xffffffff


	//   ....[7]....
        /*0048*/ 	.word	0xffffffff


	//   ....[8]....
        /*004c*/ 	.word	0xffffffff


	//   ....[9]....
        /*0050*/ 	.word	0xffffffff


	//   ....[10]....
        /*0054*/ 	.word	0x050000f3


	//   ....[11]....
        /*0058*/ 	.word	0x050000f3


	//   ....[12]....
        /*005c*/ 	.word	0x050000f3


	//   ....[13]....
        /*0060*/ 	.word	0x050000f3


	//   ....[14]....
        /*0064*/ 	.word	0x050000f3


	//   ....[15]....
        /*0068*/ 	.word	0x050000f3


	//   ....[16]....
        /*006c*/ 	.word	0x050000f3


	//   ....[17]....
        /*0070*/ 	.word	0x050000f3


	//   ....[18]....
        /*0074*/ 	.word	0x050000f3


	//   ....[19]....
        /*0078*/ 	.word	0x050000f3


	//----- nvinfo : EIATTR_COOP_GROUP_INSTR_OFFSETS
	.align		4
.L_3577:
        /*007c*/ 	.byte	0x04, 0x28
        /*007e*/ 	.short	(.L_3579 - .L_3578)


	//   ....[0]....
.L_3578:
        /*0080*/ 	.word	0x00002290


	//   ....[1]....
        /*0084*/ 	.word	0x000022a0


	//   ....[2]....
        /*0088*/ 	.word	0x000022d0


	//   ....[3]....
        /*008c*/ 	.word	0x000022e0


	//   ....[4]....
        /*0090*/ 	.word	0x00002310


	//   ....[5]....
        /*0094*/ 	.word	0x00002320


	//   ....[6]....
        /*0098*/ 	.word	0x00002350


	//   ....[7]....
        /*009c*/ 	.word	0x00002360


	//   ....[8]....
        /*00a0*/ 	.word	0x00002390


	//   ....[9]....
        /*00a4*/ 	.word	0x000023a0


	//   ....[10]....
        /*00a8*/ 	.word	0x00009ff0


	//   ....[11]....
        /*00ac*/ 	.word	0x0000a090


	//   ....[12]....
        /*00b0*/ 	.word	0x0000a0f0


	//   ....[13]....
        /*00b4*/ 	.word	0x0000a150


	//   ....[14]....
        /*00b8*/ 	.word	0x0000a1c0


	//   ....[15]....
        /*00bc*/ 	.word	0x0000a220


	//   ....[16]....
        /*00c0*/ 	.word	0x0000a290


	//   ....[17]....
        /*00c4*/ 	.word	0x0000a2f0


	//   ....[18]....
        /*00c8*/ 	.word	0x0000a360


	//   ....[19]....
        /*00cc*/ 	.word	0x0000a3c0


	//----- nvinfo : EIATTR_VRC_CTA_INIT_COUNT
	.align		4
.L_3579:
        /*00d0*/ 	.byte	0x02, 0x4a
	.zero		1
	.zero		1


	//----- nvinfo : EIATTR_EXIT_INSTR_OFFSETS
	.align		4
        /*00d4*/ 	.byte	0x04, 0x1c
        /*00d6*/ 	.short	(.L_3581 - .L_3580)


	//   ....[0]....
.L_3580:
        /*00d8*/ 	.word	0x00009f80


	//----- nvinfo : EIATTR_MAX_THREADS
	.align		4
.L_3581:
        /*00dc*/ 	.byte	0x04, 0x05
        /*00de*/ 	.short	(.L_3583 - .L_3582)
.L_3582:
        /*00e0*/ 	.word	0x00000080
        /*00e4*/ 	.word	0x00000001
        /*00e8*/ 	.word	0x00000001


	//----- nvinfo : EIATTR_CRS_STACK_SIZE
	.align		4
.L_3583:
        /*00ec*/ 	.byte	0x04, 0x1e
        /*00ee*/ 	.short	(.L_3585 - .L_3584)
.L_3584:
        /*00f0*/ 	.word	0x00000000


	//----- nvinfo : EIATTR_CBANK_PARAM_SIZE
	.align		4
.L_3585:
        /*00f4*/ 	.byte	0x03, 0x19
        /*00f6*/ 	.short	0x0128


	//----- nvinfo : EIATTR_PARAM_CBANK
	.align		4
        /*00f8*/ 	.byte	0x04, 0x0a
        /*00fa*/ 	.short	(.L_3587 - .L_3586)
	.align		4
.L_3586:
        /*00fc*/ 	.word	index@(.nv.constant0._ZN10layer_norm13ln_bwd_kernelINS_13Kernel_traitsI6__halfS2_fS2_fjLj1280ELj1ELj4ELj1ELj16ENS_18Kernel_traits_baseILj1280ES2_S2_fS2_fjLj128EEEEELb0ELb0ELb1ELb1EEEvNS_9BwdParamsE)
        /*0100*/ 	.short	0x0380
        /*0102*/ 	.short	0x0128


	//----- nvinfo : EIATTR_SW_WAR
	.align		4
.L_3587:
        /*0104*/ 	.byte	0x04, 0x36
        /*0106*/ 	.short	(.L_3589 - .L_3588)
.L_3588:
        /*0108*/ 	.word	0x00000008
.L_3589:


//--------------------- .nv.info._ZN10layer_norm13ln_bwd_kernelINS_13Kernel_traitsI6__halfS2_fS2_fjLj1280ELj1ELj4ELj1ELj16ENS_18Kernel_traits_baseILj1280ES2_S2_fS2_fjLj128EEEEELb0ELb1ELb0ELb0EEEvNS_9BwdParamsE --------------------------
	.section	.nv.info._ZN10layer_norm13ln_bwd_kernelINS_13Kernel_traitsI6__halfS2_fS2_fjLj1280ELj1ELj4ELj1ELj16ENS_18Kernel_traits_baseILj1280ES2_S2_fS2_fjLj128EEEEELb0ELb1ELb0ELb0EEEvNS_9BwdParamsE,"",@"SHT_CUDA_INFO"
	.sectionflags	@""
	.align	4


	//----- nvinfo : EIATTR_CUDA_API_VERSION
	.align		4
        /*0000*/ 	.byte	0x04, 0x37
        /*0002*/ 	.short	(.L_3591 - .L_3590)
.L_3590:
        /*0004*/ 	.word	0x00000082


	//----- nvinfo : EIATTR_KPARAM_INFO
	.align		4
.L_3591:
        /*0008*/ 	.byte	0x04, 0x17
        /*000a*/ 	.short	(.L_3593 - .L_3592)
.L_3592:
        /*000c*/ 	.word	0x00000000
        /*0010*/ 	.short	0x0000
        /*0012*/ 	.short	0x0000
        /*0014*/ 	.byte	0x00, 0xf0, 0xa1, 0x04


	//----- nvinfo : EIATTR_SPARSE_MMA_MASK
	.align		4
.L_3593:
        /*0018*/ 	.byte	0x03, 0x50
        /*001a*/ 	.short	0x0000


	//----- nvinfo : EIATTR_MAXREG_COUNT
	.align		4
        /*001c*/ 	.byte	0x03, 0x1b
        /*001e*/ 	.short	0x00ff


	//----- nvinfo : EIATTR_NUM_BARRIERS
	.align		4
        /*0020*/ 	.byte	0x02, 0x4c
        /*0022*/ 	.byte	0x01
	.zero		1


	//----- nvinfo : EIATTR_ANNOTATIONS
	.align		4
        /*0024*/ 	.byte	0x04, 0x55
        /*0026*/ 	.short	(.L_3595 - .L_3594)


	//   ....[0]....
.L_3594:
        /* <DEDUP_REMOVED lines=138> */


	//----- nvinfo : EIATTR_MERCURY_ISA_VERSION
	.align		4
.L_3595:
        /*08b0*/ 	.byte	0x03, 0x5f
        /*08b2*/ 	.short	0x0101


	//----- nvinfo : EIATTR_COOP_GROUP_MASK_REGIDS
	.align		4
        /*08b4*/ 	.byte	0x04, 0x29
        /*08b6*/ 	.short	(.L_3597 - .L_3596)


	//   ....[0]....
.L_3596:
        /*08b8*/ 	.word	0xffffffff


	//   ....[1]....
        /*08bc*/ 	.word	0xffffffff


	//   ....[2]....
        /*08c0*/ 	.word	0xffffffff


	//   ....[3]....
        /*08c4*/ 	.word	0xffffffff


	//   ....[4]....
        /*08c8*/ 	.word	0xffffffff


	//   ....[5]....
        /*08cc*/ 	.word	0xffffffff


	//   ....[6]....
        /*08d0*/ 	.word	0xffffffff


	//   ....[7]....
        /*08d4*/ 	.word	0xffffffff


	//   ....[8]....
        /*08d8*/ 	.word	0xffffffff


	//   ....[9]....
        /*08dc*/ 	.word	0xffffffff


	//   ....[10]....
        /*08e0*/ 	.word	0x05000013


	//   ....[11]....
        /*08e4*/ 	.word	0x05000013


	//   ....[12]....
        /*08e8*/ 	.word	0x05000013


	//   ....[13]....
        /*08ec*/ 	.word	0x05000013


	//   ....[14]....
        /*08f0*/ 	.word	0x05000013


	//   ....[15]....
        /*08f4*/ 	.word	0x05000013


	//   ....[16]....
        /*08f8*/ 	.word	0x05000013


	//   ....[17]....
        /*08fc*/ 	.word	0x05000013


	//   ....[18]....
        /*0900*/ 	.word	0x05000013


	//   ....[19]....
        /*0904*/ 	.word	0x05000013


	//----- nvinfo : EIATTR_COOP_GROUP_INSTR_OFFSETS
	.align		4
.L_3597:
        /*0908*/ 	.byte	0x04, 0x28
        /*090a*/ 	.short	(.L_3599 - .L_3598)


	//   ....[0]....
.L_3598:
        /*090c*/ 	.word	0x00003370


	//   ....[1]....
        /*0910*/ 	.word	0x00003390


	//   ....[2]....
        /*0914*/ 	.word	0x000033b0


	//   ....[3]....
        /*0918*/ 	.word	0x000033d0


	//   ....[4]....
        /*091c*/ 	.word	0x000033f0


	//   ....[5]....
        /*0920*/ 	.word	0x00003410


	//   ....[6]....
        /*0924*/ 	.word	0x00003430


	//   ....[7]....
        /*0928*/ 	.word	0x00003450


	//   ....[8]....
        /*092c*/ 	.word	0x00003470


	//   ....[9]....
        /*0930*/ 	.word	0x00003480


	//   ....[10]....
        /*0934*/ 	.word	0x0000bc90


	//   ....[11]....
        /*0938*/ 	.word	0x0000bd30


	//   ....[12]....
        /*093c*/ 	.word	0x0000bdb0


	//   ....[13]....
        /*0940*/ 	.word	0x0000be20


	//   ....[14]....
        /*0944*/ 	.word	0x0000bea0


	//   ....[15]....
        /*0948*/ 	.word	0x0000bf10


	//   ....[16]....
        /*094c*/ 	.word	0x0000bf90


	//   ....[17]....
        /*0950*/ 	.word	0x0000c000


	//   ....[18]....
        /*0954*/ 	.word	0x0000c080


	//   ....[19]....
        /*0958*/ 	.word	0x0000c0d0


	//----- nvinfo : EIATTR_VRC_CTA_INIT_COUNT
	.align		4
.L_3599:
        /*095c*/ 	.byte	0x02, 0x4a
	.zero		1
	.zero		1


	//----- nvinfo : EIATTR_EXIT_INSTR_OFFSETS
	.align		4
        /*0960*/ 	.byte	0x04, 0x1c
        /*0962*/ 	.short	(.L_3601 - .L_3600)


	//   ....[0]....
.L_3600:
        /*0964*/ 	.word	0x0000bba0


	//   ....[1]....
        /*0968*/ 	.word	0x0000bc20


	//----- nvinfo : EIATTR_MAX_THREADS
	.align		4
.L_3601:
        /*096c*/ 	.byte	0x04, 0x05
        /*096e*/ 	.short	(.L_3603 - .L_3602)
.L_3602:
        /*0970*/ 	.word	0x00000080
        /*0974*/ 	.word	0x00000001
        /*0978*/ 	.word	0x00000001


	//----- nvinfo : EIATTR_CRS_STACK_SIZE
	.align		4
.L_3603:
        /*097c*/ 	.byte	0x04, 0x1e
        /*097e*/ 	.short	(.L_3605 - .L_3604)
.L_3604:
        /*0980*/ 	.word	0x00000000


	//----- nvinfo : EIATTR_CBANK_PARAM_SIZE
	.align		4
.L_3605:
        /*0984*/ 	.byte	0x03, 0x19
        /*0986*/ 	.short	0x0128


	//----- nvinfo : EIATTR_PARAM_CBANK
	.align		4
        /*0988*/ 	.byte	0x04, 0x0a
        /*098a*/ 	.short	(.L_3607 - .L_3606)
	.align		4
.L_3606:
        /*098c*/ 	.word	index@(.nv.constant0._ZN10layer_norm13ln_bwd_kernelINS_13Kernel_traitsI6__halfS2_fS2_fjLj1280ELj1ELj4ELj1ELj16ENS_18Kernel_traits_baseILj1280ES2_S2_fS2_fjLj128EEEEELb0ELb1ELb0ELb0EEEvNS_9BwdParamsE)
        /*0990*/ 	.short	0x0380
        /*0992*/ 	.short	0x0128


	//----- nvinfo : EIATTR_SW_WAR
	.align		4
.L_3607:
        /*0994*/ 	.byte	0x04, 0x36
        /*0996*/ 	.short	(.L_3609 - .L_3608)
.L_3608:
        /*0998*/ 	.word	0x00000008
.L_3609:


//--------------------- .nv.info._ZN10layer_norm13ln_bwd_kernelINS_13Kernel_traitsI6__halfS2_fS2_fjLj1280ELj1ELj4ELj1ELj16ENS_18Kernel_traits_baseILj1280ES2_S2_fS2_fjLj128EEEEELb0ELb1ELb0ELb1EEEvNS_9BwdParamsE --------------------------
	.section	.nv.info._ZN10layer_norm13ln_bwd_kernelINS_13Kernel_traitsI6__halfS2_fS2_fjLj1280ELj1ELj4ELj1ELj16ENS_18Kernel_traits_baseILj1280ES2_S2_fS2_fjLj128EEEEELb0ELb1ELb0ELb1EEEvNS_9BwdParamsE,"",@"SHT_CUDA_INFO"
	.sectionflags	@""
	.align	4


	//----- nvinfo : EIATTR_CUDA_API_VERSION
	.align		4
        /*0000*/ 	.byte	0x04, 0x37
        /*0002*/ 	.short	(.L_3611 - .L_3610)
.L_3610:
        /*0004*/ 	.word	0x00000082


	//----- nvinfo : EIATTR_KPARAM_INFO
	.align		4
.L_3611:
        /*0008*/ 	.byte	0x04, 0x17
        /*000a*/ 	.short	(.L_3613 - .L_3612)
.L_3612:
        /*000c*/ 	.word	0x00000000
        /*0010*/ 	.short	0x0000
        /*0012*/ 	.short	0x0000
        /*0014*/ 	.byte	0x00, 0xf0, 0xa1, 0x04


	//----- nvinfo : EIATTR_SPARSE_MMA_MASK
	.align		4
.L_3613:
        /*0018*/ 	.byte	0x03, 0x50
        /*001a*/ 	.short	0x0000


	//----- nvinfo : EIATTR_MAXREG_COUNT
	.align		4
        /*001c*/ 	.byte	0x03, 0x1b
        /*001e*/ 	.short	0x00ff


	//----- nvinfo : EIATTR_NUM_BARRIERS
	.align		4
        /*0020*/ 	.byte	0x02, 0x4c
        /*0022*/ 	.byte	0x01
	.zero		1


	//----- nvinfo : EIATTR_ANNOTATIONS
	.align		4
        /*0024*/ 	.byte	0x04, 0x55
        /*0026*/ 	.short	(.L_3615 - .L_3614)


	//   ....[0]....
.L_3614:
        /* <DEDUP_REMOVED lines=118> */


	//----- nvinfo : EIATTR_MERCURY_ISA_VERSION
	.align		4
.L_3615:
        /*0778*/ 	.byte	0x03, 0x5f
        /*077a*/ 	.short	0x0101


	//----- nvinfo : EIATTR_COOP_GROUP_MASK_REGIDS
	.align		4
        /*077c*/ 	.byte	0x04, 0x29
        /*077e*/ 	.short	(.L_3617 - .L_3616)


	//   ....[0]....
.L_3616:
        /*0780*/ 	.word	0xffffffff


	//   ....[1]....
        /*0784*/ 	.word	0xffffffff


	//   ....[2]....
        /*0788*/ 	.word	0xffffffff


	//   ....[3]....
        /*078c*/ 	.word	0xffffffff


	//   ....[4]....
        /*0790*/ 	.word	0xffffffff


	//   ....[5]....
        /*0794*/ 	.word	0xffffffff


	//   ....[6]....
        /*0798*/ 	.word	0xffffffff


	//   ....[7]....
        /*079c*/ 	.word	0xffffffff


	//   ....[8]....
        /*07a0*/ 	.word	0xffffffff


	//   ....[9]....
        /*07a4*/ 	.word	0xffffffff


	//   ....[10]....
        /*07a8*/ 	.word	0x05000067


	//   ....[11]....
        /*07ac*/ 	.word	0x05000067


	//   ....[12]....
        /*07b0*/ 	.word	0x05000067


	//   ....[13]....
        /*07b4*/ 	.word	0x05000067


	//   ....[14]....
        /*07b8*/ 	.word	0x05000067


	//   ....[15]....
        /*07bc*/ 	.word	0x05000067


	//   ....[16]....
        /*07c0*/ 	.word	0x05000067


	//   ....[17]....
        /*07c4*/ 	.word	0x05000067


	//   ....[18]....
        /*07c8*/ 	.word	0x05000067


	//   ....[19]....
        /*07cc*/ 	.word	0x05000067


	//----- nvinfo : EIATTR_COOP_GROUP_INSTR_OFFSETS
	.align		4
.L_3617:
        /*07d0*/ 	.byte	0x04, 0x28
        /*07d2*/ 	.short	(.L_3619 - .L_3618)


	//   ....[0]....
.L_3618:
        /*07d4*/ 	.word	0x00002fb0


	//   ....[1]....
        /*07d8*/ 	.word	0x00002fd0


	//   ....[2]....
        /*07dc*/ 	.word	0x00002ff0


	//   ....[3]....
        /*07e0*/ 	.word	0x00003010


	//   ....[4]....
        /*07e4*/ 	.word	0x00003030


	//   ....[5]....
        /*07e8*/ 	.word	0x00003050


	//   ....[6]....
        /*07ec*/ 	.word	0x00003070


	//   ....[7]....
        /*07f0*/ 	.word	0x00003090


	//   ....[8]....
        /*07f4*/ 	.word	0x000030a0


	//   ....[9]....
        /*07f8*/ 	.word	0x000030c0


	//   ....[10]....
        /*07fc*/ 	.word	0x0000ae40


	//   ....[11]....
        /*0800*/ 	.word	0x0000aed0


	//   ....[12]....
        /*0804*/ 	.word	0x0000af30


	//   ....[13]....
        /*0808*/ 	.word	0x0000af80


	//   ....[14]....
        /*080c*/ 	.word	0x0000afe0


	//   ....[15]....
        /*0810*/ 	.word	0x0000b030


	//   ....[16]....
        /*0814*/ 	.word	0x0000b090


	//   ....[17]....
        /*0818*/ 	.word	0x0000b0e0


	//   ....[18]....
        /*081c*/ 	.word	0x0000b140


	//   ....[19]....
        /*0820*/ 	.word	0x0000b190


	//----- nvinfo : EIATTR_VRC_CTA_INIT_COUNT
	.align		4
.L_3619:
        /*0824*/ 	.byte	0x02, 0x4a
	.zero		1
	.zero		1


	//----- nvinfo : EIATTR_EXIT_INSTR_OFFSETS
	.align		4
        /*0828*/ 	.byte	0x04, 0x1c
        /*082a*/ 	.short	(.L_3621 - .L_3620)


	//   ....[0]....
.L_3620:
        /*082c*/ 	.word	0x0000add0


	//----- nvinfo : EIATTR_MAX_THREADS
	.align		4
.L_3621:
        /*0830*/ 	.byte	0x04, 0x05
        /*0832*/ 	.short	(.L_3623 - .L_3622)
.L_3622:
        /*0834*/ 	.word	0x00000080
        /*0838*/ 	.word	0x00000001
        /*083c*/ 	.word	0x00000001


	//----- nvinfo : EIATTR_CRS_STACK_SIZE
	.align		4
.L_3623:
        /*0840*/ 	.byte	0x04, 0x1e
        /*0842*/ 	.short	(.L_3625 - .L_3624)
.L_3624:
        /*0844*/ 	.word	0x00000000


	//----- nvinfo : EIATTR_CBANK_PARAM_SIZE
	.align		4
.L_3625:
        /*0848*/ 	.byte	0x03, 0x19
        /*084a*/ 	.short	0x0128


	//----- nvinfo : EIATTR_PARAM_CBANK
	.align		4
        /*084c*/ 	.byte	0x04, 0x0a
        /*084e*/ 	.short	(.L_3627 - .L_3626)
	.align		4
.L_3626:
        /*0850*/ 	.word	index@(.nv.constant0._ZN10layer_norm13ln_bwd_kernelINS_13Kernel_traitsI6__halfS2_fS2_fjLj1280ELj1ELj4ELj1ELj16ENS_18Kernel_traits_baseILj1280ES2_S2_fS2_fjLj128EEEEELb0ELb1ELb0ELb1EEEvNS_9BwdParamsE)
        /*0854*/ 	.short	0x0380
        /*0856*/ 	.short	0x0128


	//----- nvinfo : EIATTR_SW_WAR
	.align		4
.L_3627:
        /*0858*/ 	.byte	0x04, 0x36
        /*085a*/ 	.short	(.L_3629 - .L_3628)
.L_3628:
        /*085c*/ 	.word	0x00000008
.L_3629:


//--------------------- .nv.info._ZN10layer_norm13ln_bwd_kernelINS_13Kernel_traitsI6__halfS2_fS2_fjLj1280ELj1ELj4ELj1ELj16ENS_18Kernel_traits_baseILj1280ES2_S2_fS2_fjLj128EEEEELb0ELb1ELb1ELb0EEEvNS_9BwdParamsE --------------------------
	.section	.nv.info._ZN10layer_norm13ln_bwd_kernelINS_13Kernel_traitsI6__halfS2_fS2_fjLj1280ELj1ELj4ELj1ELj16ENS_18Kernel_traits_baseILj1280ES2_S2_fS2_fjLj128EEEEELb0ELb1ELb1ELb0EEEvNS_9BwdParamsE,"",@"SHT_CUDA_INFO"
	.sectionflags	@""
	.align	4


	//----- nvinfo : EIATTR_CUDA_API_VERSION
	.align		4
        /*0000*/ 	.byte	0x04, 0x37
        /*0002*/ 	.short	(.L_3631 - .L_3630)
.L_3630:
        /*0004*/ 	.word	0x00000082


	//----- nvinfo : EIATTR_KPARAM_INFO
	.align		4
.L_3631:
        /*0008*/ 	.byte	0x04, 0x17
        /*000a*/ 	.short	(.L_3633 - .L_3632)
.L_3632:
        /*000c*/ 	.word	0x00000000
        /*0010*/ 	.short	0x0000
        /*0012*/ 	.short	0x0000
        /*0014*/ 	.byte	0x00, 0xf0, 0xa1, 0x04


	//----- nvinfo : EIATTR_SPARSE_MMA_MASK
	.align		4
.L_3633:
        /*0018*/ 	.byte	0x03, 0x50
        /*001a*/ 	.short	0x0000


	//----- nvinfo : EIATTR_MAXREG_COUNT
	.align		4
        /*001c*/ 	.byte	0x03, 0x1b
        /*001e*/ 	.short	0x00ff


	//----- nvinfo : EIATTR_NUM_BARRIERS
	.align		4
        /*0020*/ 	.byte	0x02, 0x4c
        /*0022*/ 	.byte	0x01
	.zero		1


	//----- nvinfo : EIATTR_ANNOTATIONS
	.align		4
        /*0024*/ 	.byte	0x04, 0x55
        /*0026*/ 	.short	(.L_3635 - .L_3634)


	//   ....[0]....
.L_3634:
        /* <DEDUP_REMOVED lines=173> */


	//----- nvinfo : EIATTR_MERCURY_ISA_VERSION
	.align		4
.L_3635:
        /*0ae8*/ 	.byte	0x03, 0x5f
        /*0aea*/ 	.short	0x0101


	//----- nvinfo : EIATTR_COOP_GROUP_MASK_REGIDS
	.align		4
        /*0aec*/ 	.byte	0x04, 0x29
        /*0aee*/ 	.short	(.L_3637 - .L_3636)


	//   ....[0]....
.L_3636:
        /*0af0*/ 	.word	0xffffffff


	//   ....[1]....
        /*0af4*/ 	.word	0xffffffff


	//   ....[2]....
        /*0af8*/ 	.word	0xffffffff


	//   ....[3]....
        /*0afc*/ 	.word	0xffffffff


	//   ....[4]....
        /*0b00*/ 	.word	0xffffffff


	//   ....[5]....
        /*0b04*/ 	.word	0xffffffff


	//   ....[6]....
        /*0b08*/ 	.word	0xffffffff


	//   ....[7]....
        /*0b0c*/ 	.word	0xffffffff


	//   ....[8]....
        /*0b10*/ 	.word	0xffffffff


	//   ....[9]....
        /*0b14*/ 	.word	0xffffffff


	//   ....[10]....
        /*0b18*/ 	.word	0x05000002


	//   ....[11]....
        /*0b1c*/ 	.word	0x05000002


	//   ....[12]....
        /*0b20*/ 	.word	0x05000002


	//   ....[13]....
        /*0b24*/ 	.word	0x05000002


	//   ....[14]....
        /*0b28*/ 	.word	0x05000002


	//   ....[15]....
        /*0b2c*/ 	.word	0x05000002


	//   ....[16]....
        /*0b30*/ 	.word	0x05000002


	//   ....[17]....
        /*0b34*/ 	.word	0x05000002


	//   ....[18]....
        /*0b38*/ 	.word	0x05000002


	//   ....[19]....
        /*0b3c*/ 	.word	0x05000002


	//----- nvinfo : EIATTR_COOP_GROUP_INSTR_OFFSETS
	.align		4
.L_3637:
        /*0b40*/ 	.byte	0x04, 0x28
        /*0b42*/ 	.short	(.L_3639 - .L_3638)


	//   ....[0]....
.L_3638:
        /*0b44*/ 	.word	0x00003890


	//   ....[1]....
        /*0b48*/ 	.word	0x000038b0


	//   ....[2]....
        /*0b4c*/ 	.word	0x000038d0


	//   ....[3]....
        /*0b50*/ 	.word	0x000038f0


	//   ....[4]....
        /*0b54*/ 	.word	0x00003910


	//   ....[5]....
        /*0b58*/ 	.word	0x00003930


	//   ....[6]....
        /*0b5c*/ 	.word	0x00003950


	//   ....[7]....
        /*0b60*/ 	.word	0x00003970


	//   ....[8]....
        /*0b64*/ 	.word	0x00003980


	//   ....[9]....
        /*0b68*/ 	.word	0x000039a0


	//   ....[10]....
        /*0b6c*/ 	.word	0x0000fa80


	//   ....[11]....
        /*0b70*/ 	.word	0x0000fb20


	//   ....[12]....
        /*0b74*/ 	.word	0x0000fba0


	//   ....[13]....
        /*0b78*/ 	.word	0x0000fc10


	//   ....[14]....
        /*0b7c*/ 	.word	0x0000fc90


	//   ....[15]....
        /*0b80*/ 	.word	0x0000fd00


	//   ....[16]....
        /*0b84*/ 	.word	0x0000fd80


	//   ....[17]....
        /*0b88*/ 	.word	0x0000fdf0


	//   ....[18]....
        /*0b8c*/ 	.word	0x0000fe70


	//   ....[19]....
        /*0b90*/ 	.word	0x0000fec0


	//----- nvinfo : EIATTR_VRC_CTA_INIT_COUNT
	.align		4
.L_3639:
        /*0b94*/ 	.byte	0x02, 0x4a
	.zero		1
	.zero		1


	//----- nvinfo : EIATTR_EXIT_INSTR_OFFSETS
	.align		4
        /*0b98*/ 	.byte	0x04, 0x1c
        /*0b9a*/ 	.short	(.L_3641 - .L_3640)


	//   ....[0]....
.L_3640:
        /*0b9c*/ 	.word	0x0000f990


	//   ....[1]....
        /*0ba0*/ 	.word	0x0000fa10


	//----- nvinfo : EIATTR_MAX_THREADS
	.align		4
.L_3641:
        /*0ba4*/ 	.byte	0x04, 0x05
        /*0ba6*/ 	.short	(.L_3643 - .L_3642)
.L_3642:
        /*0ba8*/ 	.word	0x00000080
        /*0bac*/ 	.word	0x00000001
        /*0bb0*/ 	.word	0x00000001


	//----- nvinfo : EIATTR_CRS_STACK_SIZE
	.align		4
.L_3643:
        /*0bb4*/ 	.byte	0x04, 0x1e
        /*0bb6*/ 	.short	(.L_3645 - .L_3644)
.L_3644:
        /*0bb8*/ 	.word	0x00000000


	//----- nvinfo : EIATTR_CBANK_PARAM_SIZE
	.align		4
.L_3645:
        /*0bbc*/ 	.byte	0x03, 0x19
        /*0bbe*/ 	.short	0x0128


	//----- nvinfo : EIATTR_PARAM_CBANK
	.align		4
        /*0bc0*/ 	.byte	0x04, 0x0a
        /*0bc2*/ 	.short	(.L_3647 - .L_3646)
	.align		4
.L_3646:
        /*0bc4*/ 	.word	index@(.nv.constant0._ZN10layer_norm13ln_bwd_kernelINS_13Kernel_traitsI6__halfS2_fS2_fjLj1280ELj1ELj4ELj1ELj16ENS_18Kernel_traits_baseILj1280ES2_S2_fS2_fjLj128EEEEELb0ELb1ELb1ELb0EEEvNS_9BwdParamsE)
        /*0bc8*/ 	.short	0x0380
        /*0bca*/ 	.short	0x0128


	//----- nvinfo : EIATTR_SW_WAR
	.align		4
.L_3647:
        /*0bcc*/ 	.byte	0x04, 0x36
        /*0bce*/ 	.short	(.L_3649 - .L_3648)
.L_3648:
        /*0bd0*/ 	.word	0x00000008
.L_3649:


//--------------------- .nv.info._ZN10layer_norm13ln_bwd_kernelINS_13Kernel_traitsI6__halfS2_fS2_fjLj1280ELj1ELj4ELj1ELj16ENS_18Kernel_traits_baseILj1280ES2_S2_fS2_fjLj128EEEEELb0ELb1ELb1ELb1EEEvNS_9BwdParamsE --------------------------
	.section	.nv.info._ZN10layer_norm13ln_bwd_kernelINS_13Kernel_traitsI6__halfS2_fS2_fjLj1280ELj1ELj4ELj1ELj16ENS_18Kernel_traits_baseILj1280ES2_S2_fS2_fjLj128EEEEELb0ELb1ELb1ELb1EEEvNS_9BwdParamsE,"",@"SHT_CUDA_INFO"
	.sectionflags	@""
	.align	4


	//----- nvinfo : EIATTR_CUDA_API_VERSION
	.align		4
        /*0000*/ 	.byte	0x04, 0x37
        /*0002*/ 	.short	(.L_3651 - .L_3650)
.L_3650:
        /*0004*/ 	.word	0x00000082


	//----- nvinfo : EIATTR_KPARAM_INFO
	.align		4
.L_3651:
        /*0008*/ 	.byte	0x04, 0x17
        /*000a*/ 	.short	(.L_3653 - .L_3652)
.L_3652:
        /*000c*/ 	.word	0x00000000
        /*0010*/ 	.short	0x0000
        /*0012*/ 	.short	0x0000
        /*0014*/ 	.byte	0x00, 0xf0, 0xa1, 0x04


	//----- nvinfo : EIATTR_SPARSE_MMA_MASK
	.align		4
.L_3653:
        /*0018*/ 	.byte	0x03, 0x50
        /*001a*/ 	.short	0x0000


	//----- nvinfo : EIATTR_MAXREG_COUNT
	.align		4
        /*001c*/ 	.byte	0x03, 0x1b
        /*001e*/ 	.short	0x00ff


	//----- nvinfo : EIATTR_NUM_BARRIERS
	.align		4
        /*0020*/ 	.byte	0x02, 0x4c
        /*0022*/ 	.byte	0x01
	.zero		1


	//----- nvinfo : EIATTR_ANNOTATIONS
	.align		4
        /*0024*/ 	.byte	0x04, 0x55
        /*0026*/ 	.short	(.L_3655 - .L_3654)


	//   ....[0]....
.L_3654:
        /* <DEDUP_REMOVED lines=116> */


	//----- nvinfo : EIATTR_MERCURY_ISA_VERSION
	.align		4
.L_3655:
        /*0758*/ 	.byte	0x03, 0x5f
        /*075a*/ 	.short	0x0101


	//----- nvinfo : EIATTR_COOP_GROUP_MASK_REGIDS
	.align		4
        /*075c*/ 	.byte	0x04, 0x29
        /*075e*/ 	.short	(.L_3657 - .L_3656)


	//   ....[0]....
.L_3656:
        /*0760*/ 	.word	0xffffffff


	//   ....[1]....
        /*0764*/ 	.word	0xffffffff


	//   ....[2]....
        /*0768*/ 	.word	0xffffffff


	//   ....[3]....
        /*076c*/ 	.word	0xffffffff


	//   ....[4]....
        /*0770*/ 	.word	0xffffffff


	//   ....[5]....
        /*0774*/ 	.word	0xffffffff


	//   ....[6]....
        /*0778*/ 	.word	0xffffffff


	//   ....[7]....
        /*077c*/ 	.word	0xffffffff


	//   ....[8]....
        /*0780*/ 	.word	0xffffffff


	//   ....[9]....
        /*0784*/ 	.word	0xffffffff


	//   ....[10]....
        /*0788*/ 	.word	0x050000f8


	//   ....[11]....
        /*078c*/ 	.word	0x050000f8


	//   ....[12]....
        /*0790*/ 	.word	0x050000f8


	//   ....[13]....
        /*0794*/ 	.word	0x050000f8


	//   ....[14]....
        /*0798*/ 	.word	0x050000f8


	//   ....[15]....
        /*079c*/ 	.word	0x050000f8


	//   ....[16]....
        /*07a0*/ 	.word	0x050000f8


	//   ....[17]....
        /*07a4*/ 	.word	0x050000f8


	//   ....[18]....
        /*07a8*/ 	.word	0x050000f8


	//   ....[19]....
        /*07ac*/ 	.word	0x050000f8


	//----- nvinfo : EIATTR_COOP_GROUP_INSTR_OFFSETS
	.align		4
.L_3657:
        /*07b0*/ 	.byte	0x04, 0x28
        /*07b2*/ 	.short	(.L_3659 - .L_3658)


	//   ....[0]....
.L_3658:
        /*07b4*/ 	.word	0x00002ee0


	//   ....[1]....
        /*07b8*/ 	.word	0x00002f00


	//   ....[2]....
        /*07bc*/ 	.word	0x00002f20


	//   ....[3]....
        /*07c0*/ 	.word	0x00002f40


	//   ....[4]....
        /*07c4*/ 	.word	0x00002f60


	//   ....[5]....
        /*07c8*/ 	.word	0x00002f80


	//   ....[6]....
        /*07cc*/ 	.word	0x00002fa0


	//   ....[7]....
        /*07d0*/ 	.word	0x00002fc0


	//   ....[8]....
        /*07d4*/ 	.word	0x00002fe0


	//   ....[9]....
        /*07d8*/ 	.word	0x00002ff0


	//   ....[10]....
        /*07dc*/ 	.word	0x0000e080


	//   ....[11]....
        /*07e0*/ 	.word	0x0000e120


	//   ....[12]....
        /*07e4*/ 	.word	0x0000e190


	//   ....[13]....
        /*07e8*/ 	.word	0x0000e1f0


	//   ....[14]....
        /*07ec*/ 	.word	0x0000e260


	//   ....[15]....
        /*07f0*/ 	.word	0x0000e2c0


	//   ....[16]....
        /*07f4*/ 	.word	0x0000e330


	//   ....[17]....
        /*07f8*/ 	.word	0x0000e390


	//   ....[18]....
        /*07fc*/ 	.word	0x0000e400


	//   ....[19]....
        /*0800*/ 	.word	0x0000e450


	//----- nvinfo : EIATTR_VRC_CTA_INIT_COUNT
	.align		4
.L_3659:
        /*0804*/ 	.byte	0x02, 0x4a
	.zero		1
	.zero		1


	//----- nvinfo : EIATTR_EXIT_INSTR_OFFSETS
	.align		4
        /*0808*/ 	.byte	0x04, 0x1c
        /*080a*/ 	.short	(.L_3661 - .L_3660)


	//   ....[0]....
.L_3660:
        /*080c*/ 	.word	0x0000e020


	//----- nvinfo : EIATTR_MAX_THREADS
	.align		4
.L_3661:
        /*0810*/ 	.byte	0x04, 0x05
        /*0812*/ 	.short	(.L_3663 - .L_3662)
.L_3662:
        /*0814*/ 	.word	0x00000080
        /*0818*/ 	.word	0x00000001
        /*081c*/ 	.word	0x00000001


	//----- nvinfo : EIATTR_CRS_STACK_SIZE
	.align		4
.L_3663:
        /*0820*/ 	.byte	0x04, 0x1e
        /*0822*/ 	.short	(.L_3665 - .L_3664)
.L_3664:
        /*0824*/ 	.word	0x00000000


	//----- nvinfo : EIATTR_CBANK_PARAM_SIZE
	.align		4
.L_3665:
        /*0828*/ 	.byte	0x03, 0x19
        /*082a*/ 	.short	0x0128


	//----- nvinfo : EIATTR_PARAM_CBANK
	.align		4
        /*082c*/ 	.byte	0x04, 0x0a
        /*082e*/ 	.short	(.L_3667 - .L_3666)
	.align		4
.L_3666:
        /*0830*/ 	.word	index@(.nv.constant0._ZN10layer_norm13ln_bwd_kernelINS_13Kernel_traitsI6__halfS2_fS2_fjLj1280ELj1ELj4ELj1ELj16ENS_18Kernel_traits_baseILj1280ES2_S2_fS2_fjLj128EEEEELb0ELb1ELb1ELb1EEEvNS_9BwdParamsE)
        /*0834*/ 	.short	0x0380
        /*0836*/ 	.short	0x0128


	//----- nvinfo : EIATTR_SW_WAR
	.align		4
.L_3667:
        /*0838*/ 	.byte	0x04, 0x36
        /*083a*/ 	.short	(.L_3669 - .L_3668)
.L_3668:
        /*083c*/ 	.word	0x00000008
.L_3669:


//--------------------- .nv.info._ZN10layer_norm13ln_bwd_kernelINS_13Kernel_traitsI6__halfS2_fS2_fjLj1280ELj1ELj4ELj1ELj16ENS_18Kernel_traits_baseILj1280ES2_S2_fS2_fjLj128EEEEELb1ELb0ELb0ELb0EEEvNS_9BwdParamsE --------------------------
	.section	.nv.info._ZN10layer_norm13ln_bwd_kernelINS_13Kernel_traitsI6__halfS2_fS2_fjLj1280ELj1ELj4ELj1ELj16ENS_18Kernel_traits_baseILj1280ES2_S2_fS2_fjLj128EEEEELb1ELb0ELb0ELb0EEEvNS_9BwdParamsE,"",@"SHT_CUDA_INFO"
	.sectionflags	@""
	.align	4


	//----- nvinfo : EIATTR_CUDA_API_VERSION
	.align		4
        /*0000*/ 	.byte	0x04, 0x37
        /*0002*/ 	.short	(.L_3671 - .L_3670)
.L_3670:
        /*0004*/ 	.word	0x00000082


	//----- nvinfo : EIATTR_KPARAM_INFO
	.align		4
.L_3671:
        /*0008*/ 	.byte	0x04, 0x17
        /*000a*/ 	.short	(.L_3673 - .L_3672)
.L_3672:
        /*000c*/ 	.word	0x00000000
        /*0010*/ 	.short	0x0000
        /*0012*/ 	.short	0x0000
        /*0014*/ 	.byte	0x00, 0xf0, 0xa1, 0x04


	//----- nvinfo : EIATTR_SPARSE_MMA_MASK
	.align		4
.L_3673:
        /*0018*/ 	.byte	0x03, 0x50
        /*001a*/ 	.short	0x0000


	//----- nvinfo : EIATTR_MAXREG_COUNT
	.align		4
        /*001c*/ 	.byte	0x03, 0x1b
        /*001e*/ 	.short	0x00ff


	//----- nvinfo : EIATTR_NUM_BARRIERS
	.align		4
        /*0020*/ 	.byte	0x02, 0x4c
        /*0022*/ 	.byte	0x01
	.zero		1


	//----- nvinfo : EIATTR_ANNOTATIONS
	.align		4
        /*0024*/ 	.byte	0x04, 0x55
        /*0026*/ 	.short	(.L_3675 - .L_3674)


	//   ....[0]....
.L_3674:
        /* <DEDUP_REMOVED lines=18> */


	//----- nvinfo : EIATTR_MERCURY_ISA_VERSION
	.align		4
.L_3675:
        /*0138*/ 	.byte	0x03, 0x5f
        /*013a*/ 	.short	0x0101


	//----- nvinfo : EIATTR_COOP_GROUP_MASK_REGIDS
	.align		4
        /*013c*/ 	.byte	0x04, 0x29
        /*013e*/ 	.short	(.L_3677 - .L_3676)


	//   ....[0]....
.L_3676:
        /*0140*/ 	.word	0xffffffff


	//   ....[1]....
        /*0144*/ 	.word	0xffffffff


	//   ....[2]....
        /*0148*/ 	.word	0xffffffff


	//   ....[3]....
        /*014c*/ 	.word	0xffffffff


	//   ....[4]....
        /*0150*/ 	.word	0xffffffff


	//   ....[5]....
        /*0154*/ 	.word	0xffffffff


	//   ....[6]....
        /*0158*/ 	.word	0xffffffff


	//   ....[7]....
        /*015c*/ 	.word	0xffffffff


	//   ....[8]....
        /*0160*/ 	.word	0xffffffff


	//   ....[9]....
        /*0164*/ 	.word	0xffffffff


	//   ....[10]....
        /*0168*/ 	.word	0x050000b4


	//   ....[11]....
        /*016c*/ 	.word	0x050000b4


	//   ....[12]....
        /*0170*/ 	.word	0x050000b4


	//   ....[13]....
        /*0174*/ 	.word	0x050000b4


	//   ....[14]....
        /*0178*/ 	.word	0x050000b4


	//   ....[15]....
        /*017c*/ 	.word	0x050000b4


	//   ....[16]....
        /*0180*/ 	.word	0x050000b4


	//   ....[17]....
        /*0184*/ 	.word	0x050000b4


	//   ....[18]....
        /*0188*/ 	.word	0x050000b4


	//   ....[19]....
        /*018c*/ 	.word	0x050000b4


	//----- nvinfo : EIATTR_COOP_GROUP_INSTR_OFFSETS
	.align		4
.L_3677:
        /*0190*/ 	.byte	0x04, 0x28
        /*0192*/ 	.short	(.L_3679 - .L_3678)


	//   ....[0]....
.L_3678:
        /*0194*/ 	.word	0x000027e0


	//   ....[1]....
        /*0198*/ 	.word	0x00002800


	//   ....[2]....
        /*019c*/ 	.word	0x00002820


	//   ....[3]....
        /*01a0*/ 	.word	0x00002840


	//   ....[4]....
        /*01a4*/ 	.word	0x00002860


	//   ....[5]....
        /*01a8*/ 	.word	0x00002880


	//   ....[6]....
        /*01ac*/ 	.word	0x000028a0


	//   ....[7]....
        /*01b0*/ 	.word	0x000028c0


	//   ....[8]....
        /*01b4*/ 	.word	0x000028d0


	//   ....[9]....
        /*01b8*/ 	.word	0x000028f0


	//   ....[10]....
        /*01bc*/ 	.word	0x000095b0


	//   ....[11]....
        /*01c0*/ 	.word	0x00009640


	//   ....[12]....
        /*01c4*/ 	.word	0x000096a0


	//   ....[13]....
        /*01c8*/ 	.word	0x000096f0


	//   ....[14]....
        /*01cc*/ 	.word	0x00009750


	//   ....[15]....
        /*01d0*/ 	.word	0x000097a0


	//   ....[16]....
        /*01d4*/ 	.word	0x00009800


	//   ....[17]....
        /*01d8*/ 	.word	0x00009850


	//   ....[18]....
        /*01dc*/ 	.word	0x000098b0


	//   ....[19]....
        /*01e0*/ 	.word	0x00009900


	//----- nvinfo : EIATTR_VRC_CTA_INIT_COUNT
	.align		4
.L_3679:
        /*01e4*/ 	.byte	0x02, 0x4a
	.zero		1
	.zero		1


	//----- nvinfo : EIATTR_EXIT_INSTR_OFFSETS
	.align		4
        /*01e8*/ 	.byte	0x04, 0x1c
        /*01ea*/ 	.short	(.L_3681 - .L_3680)


	//   ....[0]....
.L_3680:
        /*01ec*/ 	.word	0x00009510


	//   ....[1]....
        /*01f0*/ 	.word	0x00009540


	//----- nvinfo : EIATTR_MAX_THREADS
	.align		4
.L_3681:
        /*01f4*/ 	.byte	0x04, 0x05
        /*01f6*/ 	.short	(.L_3683 - .L_3682)
.L_3682:
        /*01f8*/ 	.word	0x00000080
        /*01fc*/ 	.word	0x00000001
        /*0200*/ 	.word	0x00000001


	//----- nvinfo : EIATTR_CRS_STACK_SIZE
	.align		4
.L_3683:
        /*0204*/ 	.byte	0x04, 0x1e
        /*0206*/ 	.short	(.L_3685 - .L_3684)
.L_3684:
        /*0208*/ 	.word	0x00000000


	//----- nvinfo : EIATTR_CBANK_PARAM_SIZE
	.align		4
.L_3685:
        /*020c*/ 	.byte	0x03, 0x19
        /*020e*/ 	.short	0x0128


	//----- nvinfo : EIATTR_PARAM_CBANK
	.align		4
        /*0210*/ 	.byte	0x04, 0x0a
        /*0212*/ 	.short	(.L_3687 - .L_3686)
	.align		4
.L_3686:
        /*0214*/ 	.word	index@(.nv.constant0._ZN10layer_norm13ln_bwd_kernelINS_13Kernel_traitsI6__halfS2_fS2_fjLj1280ELj1ELj4ELj1ELj16ENS_18Kernel_traits_baseILj1280ES2_S2_fS2_fjLj128EEEEELb1ELb0ELb0ELb0EEEvNS_9BwdParamsE)
        /*0218*/ 	.short	0x0380
        /*021a*/ 	.short	0x0128


	//----- nvinfo : EIATTR_SW_WAR
	.align		4
.L_3687:
        /*021c*/ 	.byte	0x04, 0x36
        /*021e*/ 	.short	(.L_3689 - .L_3688)
.L_3688:
        /*0220*/ 	.word	0x00000008
.L_3689:


//--------------------- .nv.info._ZN10layer_norm13ln_bwd_kernelINS_13Kernel_traitsI6__halfS2_fS2_fjLj1280ELj1ELj4ELj1ELj16ENS_18Kernel_traits_baseILj1280ES2_S2_fS2_fjLj128EEEEELb1ELb0ELb0ELb1EEEvNS_9BwdParamsE --------------------------
	.section	.nv.info._ZN10layer_norm13ln_bwd_kernelINS_13Kernel_traitsI6__halfS2_fS2_fjLj1280ELj1ELj4ELj1ELj16ENS_18Kernel_traits_baseILj1280ES2_S2_fS2_fjLj128EEEEELb1ELb0ELb0ELb1EEEvNS_9BwdParamsE,"",@"SHT_CUDA_INFO"
	.sectionflags	@""
	.align	4


	//----- nvinfo : EIATTR_CUDA_API_VERSION
	.align		4
        /*0000*/ 	.byte	0x04, 0x37
        /*0002*/ 	.short	(.L_3691 - .L_3690)
.L_3690:
        /*0004*/ 	.word	0x00000082


	//----- nvinfo : EIATTR_KPARAM_INFO
	.align		4
.L_3691:
        /*0008*/ 	.byte	0x04, 0x17
        /*000a*/ 	.short	(.L_3693 - .L_3692)
.L_3692:
        /*000c*/ 	.word	0x00000000
        /*0010*/ 	.short	0x0000
        /*0012*/ 	.short	0x0000
        /*0014*/ 	.byte	0x00, 0xf0, 0xa1, 0x04


	//----- nvinfo : EIATTR_SPARSE_MMA_MASK
	.align		4
.L_3693:
        /*0018*/ 	.byte	0x03, 0x50
        /*001a*/ 	.short	0x0000


	//----- nvinfo : EIATTR_MAXREG_COUNT
	.align		4
        /*001c*/ 	.byte	0x03, 0x1b
        /*001e*/ 	.short	0x00ff


	//----- nvinfo : EIATTR_NUM_BARRIERS
	.align		4
        /*0020*/ 	.byte	0x02, 0x4c
        /*0022*/ 	.byte	0x01
	.zero		1


	//----- nvinfo : EIATTR_ANNOTATIONS
	.align		4
        /*0024*/ 	.byte	0x04, 0x55
        /*0026*/ 	.short	(.L_3695 - .L_3694)


	//   ....[0]....
.L_3694:
        /* <DEDUP_REMOVED lines=20> */


	//----- nvinfo : EIATTR_MERCURY_ISA_VERSION
	.align		4
.L_3695:
        /*0158*/ 	.byte	0x03, 0x5f
        /*015a*/ 	.short	0x0101


	//----- nvinfo : EIATTR_COOP_GROUP_MASK_REGIDS
	.align		4
        /*015c*/ 	.byte	0x04, 0x29
        /*015e*/ 	.short	(.L_3697 - .L_3696)


	//   ....[0]....
.L_3696:
        /*0160*/ 	.word	0xffffffff


	//   ....[1]....
        /*0164*/ 	.word	0xffffffff


	//   ....[2]....
        /*0168*/ 	.word	0xffffffff


	//   ....[3]....
        /*016c*/ 	.word	0xffffffff


	//   ....[4]....
        /*0170*/ 	.word	0xffffffff


	//   ....[5]....
        /*0174*/ 	.word	0xffffffff


	//   ....[6]....
        /*0178*/ 	.word	0xffffffff


	//   ....[7]....
        /*017c*/ 	.word	0xffffffff


	//   ....[8]....
        /*0180*/ 	.word	0xffffffff


	//   ....[9]....
        /*0184*/ 	.word	0xffffffff


	//   ....[10]....
        /*0188*/ 	.word	0x050000ed


	//   ....[11]....
        /*018c*/ 	.word	0x050000ed


	//   ....[12]....
        /*0190*/ 	.word	0x050000ed


	//   ....[13]....
        /*0194*/ 	.word	0x050000ed


	//   ....[14]....
        /*0198*/ 	.word	0x050000ed


	//   ....[15]....
        /*019c*/ 	.word	0x050000ed


	//   ....[16]....
        /*01a0*/ 	.word	0x050000ed


	//   ....[17]....
        /*01a4*/ 	.word	0x050000ed


	//   ....[18]....
        /*01a8*/ 	.word	0x050000ed


	//   ....[19]....
        /*01ac*/ 	.word	0x050000ed


	//----- nvinfo : EIATTR_COOP_GROUP_INSTR_OFFSETS
	.align		4
.L_3697:
        /*01b0*/ 	.byte	0x04, 0x28
        /*01b2*/ 	.short	(.L_3699 - .L_3698)


	//   ....[0]....
.L_3698:
        /*01b4*/ 	.word	0x00002540


	//   ....[1]....
        /*01b8*/ 	.word	0x00002560


	//   ....[2]....
        /*01bc*/ 	.word	0x00002580


	//   ....[3]....
        /*01c0*/ 	.word	0x000025a0


	//   ....[4]....
        /*01c4*/ 	.word	0x000025c0


	//   ....[5]....
        /*01c8*/ 	.word	0x000025e0


	//   ....[6]....
        /*01cc*/ 	.word	0x00002600


	//   ....[7]....
        /*01d0*/ 	.word	0x00002620


	//   ....[8]....
        /*01d4*/ 	.word	0x00002630


	//   ....[9]....
        /*01d8*/ 	.word	0x00002650


	//   ....[10]....
        /*01dc*/ 	.word	0x00008c10


	//   ....[11]....
        /*01e0*/ 	.word	0x00008ca0


	//   ....[12]....
        /*01e4*/ 	.word	0x00008d10


	//   ....[13]....
        /*01e8*/ 	.word	0x00008d70


	//   ....[14]....
        /*01ec*/ 	.word	0x00008de0


	//   ....[15]....
        /*01f0*/ 	.word	0x00008e40


	//   ....[16]....
        /*01f4*/ 	.word	0x00008eb0


	//   ....[17]....
        /*01f8*/ 	.word	0x00008f10


	//   ....[18]....
        /*01fc*/ 	.word	0x00008f80


	//   ....[19]....
        /*0200*/ 	.word	0x00008fe0


	//----- nvinfo : EIATTR_VRC_CTA_INIT_COUNT
	.align		4
.L_3699:
        /*0204*/ 	.byte	0x02, 0x4a
	.zero		1
	.zero		1


	//----- nvinfo : EIATTR_EXIT_INSTR_OFFSETS
	.align		4
        /*0208*/ 	.byte	0x04, 0x1c
        /*020a*/ 	.short	(.L_3701 - .L_3700)


	//   ....[0]....
.L_3700:
        /*020c*/ 	.word	0x00008ba0


	//----- nvinfo : EIATTR_MAX_THREADS
	.align		4
.L_3701:
        /*0210*/ 	.byte	0x04, 0x05
        /*0212*/ 	.short	(.L_3703 - .L_3702)
.L_3702:
        /*0214*/ 	.word	0x00000080
        /*0218*/ 	.word	0x00000001
        /*021c*/ 	.word	0x00000001


	//----- nvinfo : EIATTR_CRS_STACK_SIZE
	.align		4
.L_3703:
        /*0220*/ 	.byte	0x04, 0x1e
        /*0222*/ 	.short	(.L_3705 - .L_3704)
.L_3704:
        /*0224*/ 	.word	0x00000000


	//----- nvinfo : EIATTR_CBANK_PARAM_SIZE
	.align		4
.L_3705:
        /*0228*/ 	.byte	0x03, 0x19
        /*022a*/ 	.short	0x0128


	//----- nvinfo : EIATTR_PARAM_CBANK
	.align		4
        /*022c*/ 	.byte	0x04, 0x0a
        /*022e*/ 	.short	(.L_3707 - .L_3706)
	.align		4
.L_3706:
        /*0230*/ 	.word	index@(.nv.constant0._ZN10layer_norm13ln_bwd_kernelINS_13Kernel_traitsI6__halfS2_fS2_fjLj1280ELj1ELj4ELj1ELj16ENS_18Kernel_traits_baseILj1280ES2_S2_fS2_fjLj128EEEEELb1ELb0ELb0ELb1EEEvNS_9BwdParamsE)
        /*0234*/ 	.short	0x0380
        /*0236*/ 	.short	0x0128


	//----- nvinfo : EIATTR_SW_WAR
	.align		4
.L_3707:
        /*0238*/ 	.byte	0x04, 0x36
        /*023a*/ 	.short	(.L_3709 - .L_3708)
.L_3708:
        /*023c*/ 	.word	0x00000008
.L_3709:


//--------------------- .nv.info._ZN10layer_norm22ln_bwd_finalize_kernelINS_22Kernel_traits_finalizeILj1280E6__halfS2_fS2_fjLb0ELj1024ELj4ENS_18Kernel_traits_baseILj1280ES2_S2_fS2_fjLj1024EEEEELb0ELb0EEEvNS_9BwdParamsE --------------------------
	.section	.nv.info._ZN10layer_norm22ln_bwd_finalize_kernelINS_22Kernel_traits_finalizeILj1280E6__halfS2_fS2_fjLb0ELj1024ELj4ENS_18Kernel_traits_baseILj1280ES2_S2_fS2_fjLj1024EEEEELb0ELb0EEEvNS_9BwdParamsE,"",@"SHT_CUDA_INFO"
	.sectionflags	@""
	.align	4


	//----- nvinfo : EIATTR_CUDA_API_VERSION
	.align		4
        /*0000*/ 	.byte	0x04, 0x37
        /*0002*/ 	.short	(.L_3711 - .L_3710)
.L_3710:
        /*0004*/ 	.word	0x00000082


	//----- nvinfo : EIATTR_KPARAM_INFO
	.align		4
.L_3711:
        /*0008*/ 	.byte	0x04, 0x17
        /*000a*/ 	.short	(.L_3713 - .L_3712)
.L_3712:
        /*000c*/ 	.word	0x00000000
        /*0010*/ 	.short	0x0000
        /*0012*/ 	.short	0x0000
        /*0014*/ 	.byte	0x00, 0xf0, 0xa1, 0x04


	//----- nvinfo : EIATTR_SPARSE_MMA_MASK
	.align		4
.L_3713:
        /*0018*/ 	.byte	0x03, 0x50
        /*001a*/ 	.short	0x0000


	//----- nvinfo : EIATTR_MAXREG_COUNT
	.align		4
        /*001c*/ 	.byte	0x03, 0x1b
        /*001e*/ 	.short	0x0040


	//----- nvinfo : EIATTR_NUM_BARRIERS
	.align		4
        /*0020*/ 	.byte	0x02, 0x4c
        /*0022*/ 	.byte	0x01
	.zero		1


	//----- nvinfo : EIATTR_MERCURY_ISA_VERSION
	.align		4
        /*0024*/ 	.byte	0x03, 0x5f
        /*0026*/ 	.short	0x0101


	//----- nvinfo : EIATTR_COOP_GROUP_MASK_REGIDS
	.align		4
        /*0028*/ 	.byte	0x04, 0x29
        /*002a*/ 	.short	(.L_3715 - .L_3714)


	//   ....[0]....
.L_3714:
        /*002c*/ 	.word	0xffffffff


	//   ....[1]....
        /*0030*/ 	.word	0xffffffff


	//   ....[2]....
        /*0034*/ 	.word	0xffffffff


	//   ....[3]....
        /*0038*/ 	.word	0xffffffff


	//   ....[4]....
        /*003c*/ 	.word	0xffffffff


	//   ....[5]....
        /*0040*/ 	.word	0xffffffff


	//   ....[6]....
        /*0044*/ 	.word	0xffffffff


	//   ....[7]....
        /*0048*/ 	.word	0xffffffff


	//   ....[8]....
        /*004c*/ 	.word	0xffffffff


	//   ....[9]....
        /*0050*/ 	.word	0xffffffff


	//----- nvinfo : EIATTR_COOP_GROUP_INSTR_OFFSETS
	.align		4
.L_3715:
        /*0054*/ 	.byte	0x04, 0x28
        /*0056*/ 	.short	(.L_3717 - .L_3716)


	//   ....[0]....
.L_3716:
        /*0058*/ 	.word	0x000015e0


	//   ....[1]....
        /*005c*/ 	.word	0x000015f0


	//   ....[2]....
        /*0060*/ 	.word	0x00001620


	//   ....[3]....
        /*0064*/ 	.word	0x00001630


	//   ....[4]....
        /*0068*/ 	.word	0x00001660


	//   ....[5]....
        /*006c*/ 	.word	0x00001670


	//   ....[6]....
        /*0070*/ 	.word	0x000016b0


	//   ....[7]....
        /*0074*/ 	.word	0x000016e0


	//   ....[8]....
        /*0078*/ 	.word	0x00001710


	//   ....[9]....
        /*007c*/ 	.word	0x00001720


	//----- nvinfo : EIATTR_VRC_CTA_INIT_COUNT
	.align		4
.L_3717:
        /*0080*/ 	.byte	0x02, 0x4a
	.zero		1
	.zero		1


	//----- nvinfo : EIATTR_EXIT_INSTR_OFFSETS
	.align		4
        /*0084*/ 	.byte	0x04, 0x1c
        /*0086*/ 	.short	(.L_3719 - .L_3718)


	//   ....[0]....
.L_3718:
        /*0088*/ 	.word	0x00000060


	//   ....[1]....
        /*008c*/ 	.word	0x00001780


	//   ....[2]....
        /*0090*/ 	.word	0x000017b0


	//   ....[3]....
        /*0094*/ 	.word	0x00001870


	//----- nvinfo : EIATTR_MAX_THREADS
	.align		4
.L_3719:
        /*0098*/ 	.byte	0x04, 0x05
        /*009a*/ 	.short	(.L_3721 - .L_3720)
.L_3720:
        /*009c*/ 	.word	0x00000400
        /*00a0*/ 	.word	0x00000001
        /*00a4*/ 	.word	0x00000001


	//----- nvinfo : EIATTR_CRS_STACK_SIZE
	.align		4
.L_3721:
        /*00a8*/ 	.byte	0x04, 0x1e
        /*00aa*/ 	.short	(.L_3723 - .L_3722)
.L_3722:
        /*00ac*/ 	.word	0x00000000


	//----- nvinfo : EIATTR_CBANK_PARAM_SIZE
	.align		4
.L_3723:
        /*00b0*/ 	.byte	0x03, 0x19
        /*00b2*/ 	.short	0x0128


	//----- nvinfo : EIATTR_PARAM_CBANK
	.align		4
        /*00b4*/ 	.byte	0x04, 0x0a
        /*00b6*/ 	.short	(.L_3725 - .L_3724)
	.align		4
.L_3724:
        /*00b8*/ 	.word	index@(.nv.constant0._ZN10layer_norm22ln_bwd_finalize_kernelINS_22Kernel_traits_finalizeILj1280E6__halfS2_fS2_fjLb0ELj1024ELj4ENS_18Kernel_traits_baseILj1280ES2_S2_fS2_fjLj1024EEEEELb0ELb0EEEvNS_9BwdParamsE)
        /*00bc*/ 	.short	0x0380
        /*00be*/ 	.short	0x0128


	//----- nvinfo : EIATTR_SW_WAR
	.align		4
.L_3725:
        /*00c0*/ 	.byte	0x04, 0x36
        /*00c2*/ 	.short	(.L_3727 - .L_3726)
.L_3726:
        /*00c4*/ 	.word	0x00000008
.L_3727:


//--------------------- .nv.info._ZN10layer_norm13ln_bwd_kernelINS_13Kernel_traitsI6__halfS2_fS2_fjLj1280ELj1ELj4ELj1ELj16ENS_18Kernel_traits_baseILj1280ES2_S2_fS2_fjLj128EEEEELb1ELb0ELb1ELb0EEEvNS_9BwdParamsE --------------------------
	.section	.nv.info._ZN10layer_norm13ln_bwd_kernelINS_13Kernel_traitsI6__halfS2_fS2_fjLj1280ELj1ELj4ELj1ELj16ENS_18Kernel_traits_baseILj1280ES2_S2_fS2_fjLj128EEEEELb1ELb0ELb1ELb0EEEvNS_9BwdParamsE,"",@"SHT_CUDA_INFO"
	.sectionflags	@""
	.align	4


	//----- nvinfo : EIATTR_CUDA_API_VERSION
	.align		4
        /*0000*/ 	.byte	0x04, 0x37
        /*0002*/ 	.short	(.L_3729 - .L_3728)
.L_3728:
        /*0004*/ 	.word	0x00000082


	//----- nvinfo : EIATTR_KPARAM_INFO
	.align		4
.L_3729:
        /*0008*/ 	.byte	0x04, 0x17
        /*000a*/ 	.short	(.L_3731 - .L_3730)
.L_3730:
        /*000c*/ 	.word	0x00000000
        /*0010*/ 	.short	0x0000
        /*0012*/ 	.short	0x0000
        /*0014*/ 	.byte	0x00, 0xf0, 0xa1, 0x04


	//----- nvinfo : EIATTR_SPARSE_MMA_MASK
	.align		4
.L_3731:
        /*0018*/ 	.byte	0x03, 0x50
        /*001a*/ 	.short	0x0000


	//----- nvinfo : EIATTR_MAXREG_COUNT
	.align		4
        /*001c*/ 	.byte	0x03, 0x1b
        /*001e*/ 	.short	0x00ff


	//----- nvinfo : EIATTR_NUM_BARRIERS
	.align		4
        /*0020*/ 	.byte	0x02, 0x4c
        /*0022*/ 	.byte	0x01
	.zero		1


	//----- nvinfo : EIATTR_ANNOTATIONS
	.align		4
        /*0024*/ 	.byte	0x04, 0x55
        /*0026*/ 	.short	(.L_3733 - .L_3732)


	//   ....[0]....
.L_3732:
        /* <DEDUP_REMOVED lines=42> */


	//----- nvinfo : EIATTR_MERCURY_ISA_VERSION
	.align		4
.L_3733:
        /*02b8*/ 	.byte	0x03, 0x5f
        /*02ba*/ 	.short	0x0101


	//----- nvinfo : EIATTR_COOP_GROUP_MASK_REGIDS
	.align		4
        /*02bc*/ 	.byte	0x04, 0x29
        /*02be*/ 	.short	(.L_3735 - .L_3734)


	//   ....[0]....
.L_3734:
        /*02c0*/ 	.word	0xffffffff


	//   ....[1]....
        /*02c4*/ 	.word	0xffffffff


	//   ....[2]....
        /*02c8*/ 	.word	0xffffffff


	//   ....[3]....
        /*02cc*/ 	.word	0xffffffff


	//   ....[4]....
        /*02d0*/ 	.word	0xffffffff


	//   ....[5]....
        /*02d4*/ 	.word	0xffffffff


	//   ....[6]....
        /*02d8*/ 	.word	0xffffffff


	//   ....[7]....
        /*02dc*/ 	.word	0xffffffff


	//   ....[8]....
        /*02e0*/ 	.word	0xffffffff


	//   ....[9]....
        /*02e4*/ 	.word	0xffffffff


	//   ....[10]....
        /*02e8*/ 	.word	0x05000002


	//   ....[11]....
        /*02ec*/ 	.word	0x05000002


	//   ....[12]....
        /*02f0*/ 	.word	0x05000002


	//   ....[13]....
        /*02f4*/ 	.word	0x05000002


	//   ....[14]....
        /*02f8*/ 	.word	0x05000002


	//   ....[15]....
        /*02fc*/ 	.word	0x05000002


	//   ....[16]....
        /*0300*/ 	.word	0x05000002


	//   ....[17]....
        /*0304*/ 	.word	0x05000002


	//   ....[18]....
        /*0308*/ 	.word	0x05000002


	//   ....[19]....
        /*030c*/ 	.word	0x05000002


	//----- nvinfo : EIATTR_COOP_GROUP_INSTR_OFFSETS
	.align		4
.L_3735:
        /*0310*/ 	.byte	0x04, 0x28
        /*0312*/ 	.short	(.L_3737 - .L_3736)


	//   ....[0]....
.L_3736:
        /*0314*/ 	.word	0x00003000


	//   ....[1]....
        /*0318*/ 	.word	0x00003020


	//   ....[2]....
        /*031c*/ 	.word	0x00003040


	//   ....[3]....
        /*0320*/ 	.word	0x00003060


	//   ....[4]....
        /*0324*/ 	.word	0x00003080


	//   ....[5]....
        /*0328*/ 	.word	0x000030a0


	//   ....[6]....
        /*032c*/ 	.word	0x000030c0


	//   ....[7]....
        /*0330*/ 	.word	0x000030e0


	//   ....[8]....
        /*0334*/ 	.word	0x000030f0


	//   ....[9]....
        /*0338*/ 	.word	0x00003110


	//   ....[10]....
        /*033c*/ 	.word	0x0000d820


	//   ....[11]....
        /*0340*/ 	.word	0x0000d8c0


	//   ....[12]....
        /*0344*/ 	.word	0x0000d940


	//   ....[13]....
        /*0348*/ 	.word	0x0000d9b0


	//   ....[14]....
        /*034c*/ 	.word	0x0000da30


	//   ....[15]....
        /*0350*/ 	.word	0x0000daa0


	//   ....[16]....
        /*0354*/ 	.word	0x0000db20


	//   ....[17]....
        /*0358*/ 	.word	0x0000db90


	//   ....[18]....
        /*035c*/ 	.word	0x0000dc10


	//   ....[19]....
        /*0360*/ 	.word	0x0000dc60


	//----- nvinfo : EIATTR_VRC_CTA_INIT_COUNT
	.align		4
.L_3737:
        /*0364*/ 	.byte	0x02, 0x4a
	.zero		1
	.zero		1


	//----- nvinfo : EIATTR_EXIT_INSTR_OFFSETS
	.align		4
        /*0368*/ 	.byte	0x04, 0x1c
        /*036a*/ 	.short	(.L_3739 - .L_3738)


	//   ....[0]....
.L_3738:
        /*036c*/ 	.word	0x0000d780


	//   ....[1]....
        /*0370*/ 	.word	0x0000d7b0


	//----- nvinfo : EIATTR_MAX_THREADS
	.align		4
.L_3739:
        /*0374*/ 	.byte	0x04, 0x05
        /*0376*/ 	.short	(.L_3741 - .L_3740)
.L_3740:
        /*0378*/ 	.word	0x00000080
        /*037c*/ 	.word	0x00000001
        /*0380*/ 	.word	0x00000001


	//----- nvinfo : EIATTR_CRS_STACK_SIZE
	.align		4
.L_3741:
        /*0384*/ 	.byte	0x04, 0x1e
        /*0386*/ 	.short	(.L_3743 - .L_3742)
.L_3742:
        /*0388*/ 	.word	0x00000000


	//----- nvinfo : EIATTR_CBANK_PARAM_SIZE
	.align		4
.L_3743:
        /*038c*/ 	.byte	0x03, 0x19
        /*038e*/ 	.short	0x0128


	//----- nvinfo : EIATTR_PARAM_CBANK
	.align		4
        /*0390*/ 	.byte	0x04, 0x0a
        /*0392*/ 	.short	(.L_3745 - .L_3744)
	.align		4
.L_3744:
        /*0394*/ 	.word	index@(.nv.constant0._ZN10layer_norm13ln_bwd_kernelINS_13Kernel_traitsI6__halfS2_fS2_fjLj1280ELj1ELj4ELj1ELj16ENS_18Kernel_traits_baseILj1280ES2_S2_fS2_fjLj128EEEEELb1ELb0ELb1ELb0EEEvNS_9BwdParamsE)
        /*0398*/ 	.short	0x0380
        /*039a*/ 	.short	0x0128


	//----- nvinfo : EIATTR_SW_WAR
	.align		4
.L_3745:
        /*039c*/ 	.byte	0x04, 0x36
        /*039e*/ 	.short	(.L_3747 - .L_3746)
.L_3746:
        /*03a0*/ 	.word	0x00000008
.L_3747:


//--------------------- .nv.info._ZN10layer_norm22ln_bwd_finalize_kernelINS_22Kernel_traits_finalizeILj1280E6__halfS2_fS2_fjLb0ELj1024ELj4ENS_18Kernel_traits_baseILj1280ES2_S2_fS2_fjLj1024EEEEELb0ELb1EEEvNS_9BwdParamsE --------------------------
	.section	.nv.info._ZN10layer_norm22ln_bwd_finalize_kernelINS_22Kernel_traits_finalizeILj1280E6__halfS2_fS2_fjLb0ELj1024ELj4ENS_18Kernel_traits_baseILj1280ES2_S2_fS2_fjLj1024EEEEELb0ELb1EEEvNS_9BwdParamsE,"",@"SHT_CUDA_INFO"
	.sectionflags	@""
	.align	4


	//----- nvinfo : EIATTR_CUDA_API_VERSION
	.align		4
        /*0000*/ 	.byte	0x04, 0x37
        /*0002*/ 	.short	(.L_3749 - .L_3748)
.L_3748:
        /*0004*/ 	.word	0x00000082


	//----- nvinfo : EIATTR_KPARAM_INFO
	.align		4
.L_3749:
        /*0008*/ 	.byte	0x04, 0x17
        /*000a*/ 	.short	(.L_3751 - .L_3750)
.L_3750:
        /*000c*/ 	.word	0x00000000
        /*0010*/ 	.short	0x0000
        /*0012*/ 	.short	0x0000
        /*0014*/ 	.byte	0x00, 0xf0, 0xa1, 0x04


	//----- nvinfo : EIATTR_SPARSE_MMA_MASK
	.align		4
.L_3751:
        /*0018*/ 	.byte	0x03, 0x50
        /*001a*/ 	.short	0x0000


	//----- nvinfo : EIATTR_MAXREG_COUNT
	.align		4
        /*001c*/ 	.byte	0x03, 0x1b
        /*001e*/ 	.short	0x0040


	//----- nvinfo : EIATTR_NUM_BARRIERS
	.align		4
        /*0020*/ 	.byte	0x02, 0x4c
        /*0022*/ 	.byte	0x01
	.zero		1


	//----- nvinfo : EIATTR_MERCURY_ISA_VERSION
	.align		4
        /*0024*/ 	.byte	0x03, 0x5f
        /*0026*/ 	.short	0x0101


	//----- nvinfo : EIATTR_COOP_GROUP_MASK_REGIDS
	.align		4
        /*0028*/ 	.byte	0x04, 0x29
        /*002a*/ 	.short	(.L_3753 - .L_3752)


	//   ....[0]....
.L_3752:
        /*002c*/ 	.word	0xffffffff


	//   ....[1]....
        /*0030*/ 	.word	0xffffffff


	//   ....[2]....
        /*0034*/ 	.word	0xffffffff


	//   ....[3]....
        /*0038*/ 	.word	0xffffffff


	//   ....[4]....
        /*003c*/ 	.word	0xffffffff


	//   ....[5]....
        /*0040*/ 	.word	0xffffffff


	//   ....[6]....
        /*0044*/ 	.word	0xffffffff


	//   ....[7]....
        /*0048*/ 	.word	0xffffffff


	//   ....[8]....
        /*004c*/ 	.word	0xffffffff


	//   ....[9]....
        /*0050*/ 	.word	0xffffffff


	//----- nvinfo : EIATTR_COOP_GROUP_INSTR_OFFSETS
	.align		4
.L_3753:
        /*0054*/ 	.byte	0x04, 0x28
        /*0056*/ 	.short	(.L_3755 - .L_3754)


	//   ....[0]....
.L_3754:
        /*0058*/ 	.word	0x00001630


	//   ....[1]....
        /*005c*/ 	.word	0x00001640


	//   ....[2]....
        /*0060*/ 	.word	0x00001670


	//   ....[3]....
        /*0064*/ 	.word	0x00001680


	//   ....[4]....
        /*0068*/ 	.word	0x000016b0


	//   ....[5]....
        /*006c*/ 	.word	0x000016d0


	//   ....[6]....
        /*0070*/ 	.word	0x00001700


	//   ....[7]....
        /*0074*/ 	.word	0x00001710


	//   ....[8]....
        /*0078*/ 	.word	0x00001740


	//   ....[9]....
        /*007c*/ 	.word	0x00001750


	//----- nvinfo : EIATTR_VRC_CTA_INIT_COUNT
	.align		4
.L_3755:
        /*0080*/ 	.byte	0x02, 0x4a
	.zero		1
	.zero		1


	//----- nvinfo : EIATTR_EXIT_INSTR_OFFSETS
	.align		4
        /*0084*/ 	.byte	0x04, 0x1c
        /*0086*/ 	.short	(.L_3757 - .L_3756)


	//   ....[0]....
.L_3756:
        /*0088*/ 	.word	0x00000070


	//   ....[1]....
        /*008c*/ 	.word	0x000017b0


	//   ....[2]....
        /*0090*/ 	.word	0x00001880


	//----- nvinfo : EIATTR_MAX_THREADS
	.align		4
.L_3757:
        /*0094*/ 	.byte	0x04, 0x05
        /*0096*/ 	.short	(.L_3759 - .L_3758)
.L_3758:
        /*0098*/ 	.word	0x00000400
        /*009c*/ 	.word	0x00000001
        /*00a0*/ 	.word	0x00000001


	//----- nvinfo : EIATTR_CRS_STACK_SIZE
	.align		4
.L_3759:
        /*00a4*/ 	.byte	0x04, 0x1e
        /*00a6*/ 	.short	(.L_3761 - .L_3760)
.L_3760:
        /*00a8*/ 	.word	0x00000000


	//----- nvinfo : EIATTR_CBANK_PARAM_SIZE
	.align		4
.L_3761:
        /*00ac*/ 	.byte	0x03, 0x19
        /*00ae*/ 	.short	0x0128


	//----- nvinfo : EIATTR_PARAM_CBANK
	.align		4
        /*00b0*/ 	.byte	0x04, 0x0a
        /*00b2*/ 	.short	(.L_3763 - .L_3762)
	.align		4
.L_3762:
        /*00b4*/ 	.word	index@(.nv.constant0._ZN10layer_norm22ln_bwd_finalize_kernelINS_22Kernel_traits_finalizeILj1280E6__halfS2_fS2_fjLb0ELj1024ELj4ENS_18Kernel_traits_baseILj1280ES2_S2_fS2_fjLj1024EEEEELb0ELb1EEEvNS_9BwdParamsE)
        /*00b8*/ 	.short	0x0380
        /*00ba*/ 	.short	0x0128


	//----- nvinfo : EIATTR_SW_WAR
	.align		4
.L_3763:
        /*00bc*/ 	.byte	0x04, 0x36
        /*00be*/ 	.short	(.L_3765 - .L_3764)
.L_3764:
        /*00c0*/ 	.word	0x00000008
.L_3765:


//--------------------- .nv.info._ZN10layer_norm13ln_bwd_kernelINS_13Kernel_traitsI6__halfS2_fS2_fjLj1280ELj1ELj4ELj1ELj16ENS_18Kernel_traits_baseILj1280ES2_S2_fS2_fjLj128EEEEELb1ELb0ELb1ELb1EEEvNS_9BwdParamsE --------------------------
	.section	.nv.info._ZN10layer_norm13ln_bwd_kernelINS_13Kernel_traitsI6__halfS2_fS2_fjLj1280ELj1ELj4ELj1ELj16ENS_18Kernel_traits_baseILj1280ES2_S2_fS2_fjLj128EEEEELb1ELb0ELb1ELb1EEEvNS_9BwdParamsE,"",@"SHT_CUDA_INFO"
	.sectionflags	@""
	.align	4


	//----- nvinfo : EIATTR_CUDA_API_VERSION
	.align		4
        /*0000*/ 	.byte	0x04, 0x37
        /*0002*/ 	.short	(.L_3767 - .L_3766)
.L_3766:
        /*0004*/ 	.word	0x00000082


	//----- nvinfo : EIATTR_KPARAM_INFO
	.align		4
.L_3767:
        /*0008*/ 	.byte	0x04, 0x17
        /*000a*/ 	.short	(.L_3769 - .L_3768)
.L_3768:
        /*000c*/ 	.word	0x00000000
        /*0010*/ 	.short	0x0000
        /*0012*/ 	.short	0x0000
        /*0014*/ 	.byte	0x00, 0xf0, 0xa1, 0x04


	//----- nvinfo : EIATTR_SPARSE_MMA_MASK
	.align		4
.L_3769:
        /*0018*/ 	.byte	0x03, 0x50
        /*001a*/ 	.short	0x0000


	//----- nvinfo : EIATTR_MAXREG_COUNT
	.align		4
        /*001c*/ 	.byte	0x03, 0x1b
        /*001e*/ 	.short	0x00ff


	//----- nvinfo : EIATTR_NUM_BARRIERS
	.align		4
        /*0020*/ 	.byte	0x02, 0x4c
        /*0022*/ 	.byte	0x01
	.zero		1


	//----- nvinfo : EIATTR_ANNOTATIONS
	.align		4
        /*0024*/ 	.byte	0x04, 0x55
        /*0026*/ 	.short	(.L_3771 - .L_3770)


	//   ....[0]....
.L_3770:
        /* <DEDUP_REMOVED lines=13> */


	//----- nvinfo : EIATTR_MERCURY_ISA_VERSION
	.align		4
.L_3771:
        /*00e0*/ 	.byte	0x03, 0x5f
        /*00e2*/ 	.short	0x0101


	//----- nvinfo : EIATTR_COOP_GROUP_MASK_REGIDS
	.align		4
        /*00e4*/ 	.byte	0x04, 0x29
        /*00e6*/ 	.short	(.L_3773 - .L_3772)


	//   ....[0]....
.L_3772:
        /*00e8*/ 	.word	0xffffffff


	//   ....[1]....
        /*00ec*/ 	.word	0xffffffff


	//   ....[2]....
        /*00f0*/ 	.word	0xffffffff


	//   ....[3]....
        /*00f4*/ 	.word	0xffffffff


	//   ....[4]....
        /*00f8*/ 	.word	0xffffffff


	//   ....[5]....
        /*00fc*/ 	.word	0xffffffff


	//   ....[6]....
        /*0100*/ 	.word	0xffffffff


	//   ....[7]....
        /*0104*/ 	.word	0xffffffff


	//   ....[8]....
        /*0108*/ 	.word	0xffffffff


	//   ....[9]....
        /*010c*/ 	.word	0xffffffff


	//   ....[10]....
        /*0110*/ 	.word	0x050000bb


	//   ....[11]....
        /*0114*/ 	.word	0x050000bb


	//   ....[12]....
        /*0118*/ 	.word	0x050000bb


	//   ....[13]....
        /*011c*/ 	.word	0x050000bb


	//   ....[14]....
        /*0120*/ 	.word	0x050000bb


	//   ....[15]....
        /*0124*/ 	.word	0x050000bb


	//   ....[16]....
        /*0128*/ 	.word	0x050000bb


	//   ....[17]....
        /*012c*/ 	.word	0x050000bb


	//   ....[18]....
        /*0130*/ 	.word	0x050000bb


	//   ....[19]....
        /*0134*/ 	.word	0x050000bb


	//----- nvinfo : EIATTR_COOP_GROUP_INSTR_OFFSETS
	.align		4
.L_3773:
        /*0138*/ 	.byte	0x04, 0x28
        /*013a*/ 	.short	(.L_3775 - .L_3774)


	//   ....[0]....
.L_3774:
        /*013c*/ 	.word	0x000027f0


	//   ....[1]....
        /*0140*/ 	.word	0x00002810


	//   ....[2]....
        /*0144*/ 	.word	0x00002830


	//   ....[3]....
        /*0148*/ 	.word	0x00002850


	//   ....[4]....
        /*014c*/ 	.word	0x00002870


	//   ....[5]....
        /*0150*/ 	.word	0x00002890


	//   ....[6]....
        /*0154*/ 	.word	0x000028b0


	//   ....[7]....
        /*0158*/ 	.word	0x000028d0


	//   ....[8]....
        /*015c*/ 	.word	0x000028e0


	//   ....[9]....
        /*0160*/ 	.word	0x00002910


	//   ....[10]....
        /*0164*/ 	.word	0x0000c5f0


	//   ....[11]....
        /*0168*/ 	.word	0x0000c680


	//   ....[12]....
        /*016c*/ 	.word	0x0000c6e0


	//   ....[13]....
        /*0170*/ 	.word	0x0000c730


	//   ....[14]....
        /*0174*/ 	.word	0x0000c790


	//   ....[15]....
        /*0178*/ 	.word	0x0000c7e0


	//   ....[16]....
        /*017c*/ 	.word	0x0000c840


	//   ....[17]....
        /*0180*/ 	.word	0x0000c890


	//   ....[18]....
        /*0184*/ 	.word	0x0000c8f0


	//   ....[19]....
        /*0188*/ 	.word	0x0000c940


	//----- nvinfo : EIATTR_VRC_CTA_INIT_COUNT
	.align		4
.L_3775:
        /*018c*/ 	.byte	0x02, 0x4a
	.zero		1
	.zero		1


	//----- nvinfo : EIATTR_EXIT_INSTR_OFFSETS
	.align		4
        /*0190*/ 	.byte	0x04, 0x1c
        /*0192*/ 	.short	(.L_3777 - .L_3776)


	//   ....[0]....
.L_3776:
        /*0194*/ 	.word	0x0000c590


	//----- nvinfo : EIATTR_MAX_THREADS
	.align		4
.L_3777:
        /*0198*/ 	.byte	0x04, 0x05
        /*019a*/ 	.short	(.L_3779 - .L_3778)
.L_3778:
        /*019c*/ 	.word	0x00000080
        /*01a0*/ 	.word	0x00000001
        /*01a4*/ 	.word	0x00000001


	//----- nvinfo : EIATTR_CRS_STACK_SIZE
	.align		4
.L_3779:
        /*01a8*/ 	.byte	0x04, 0x1e
        /*01aa*/ 	.short	(.L_3781 - .L_3780)
.L_3780:
        /*01ac*/ 	.word	0x00000000


	//----- nvinfo : EIATTR_CBANK_PARAM_SIZE
	.align		4
.L_3781:
        /*01b0*/ 	.byte	0x03, 0x19
        /*01b2*/ 	.short	0x0128


	//----- nvinfo : EIATTR_PARAM_CBANK
	.align		4
        /*01b4*/ 	.byte	0x04, 0x0a
        /*01b6*/ 	.short	(.L_3783 - .L_3782)
	.align		4
.L_3782:
        /*01b8*/ 	.word	index@(.nv.constant0._ZN10layer_norm13ln_bwd_kernelINS_13Kernel_traitsI6__halfS2_fS2_fjLj1280ELj1ELj4ELj1ELj16ENS_18Kernel_traits_baseILj1280ES2_S2_fS2_fjLj128EEEEELb1ELb0ELb1ELb1EEEvNS_9BwdParamsE)
        /*01bc*/ 	.short	0x0380
        /*01be*/ 	.short	0x0128


	//----- nvinfo : EIATTR_SW_WAR
	.align		4
.L_3783:
        /*01c0*/ 	.byte	0x04, 0x36
        /*01c2*/ 	.short	(.L_3785 - .L_3784)
.L_3784:
        /*01c4*/ 	.word	0x00000008
.L_3785:


//--------------------- .nv.info._ZN10layer_norm13ln_bwd_kernelINS_13Kernel_traitsI6__halfS2_fS2_fjLj1280ELj1ELj4ELj1ELj16ENS_18Kernel_traits_baseILj1280ES2_S2_fS2_fjLj128EEEEELb1ELb1ELb0ELb0EEEvNS_9BwdParamsE --------------------------
	.section	.nv.info._ZN10layer_norm13ln_bwd_kernelINS_13Kernel_traitsI6__halfS2_fS2_fjLj1280ELj1ELj4ELj1ELj16ENS_18Kernel_traits_baseILj1280ES2_S2_fS2_fjLj128EEEEELb1ELb1ELb0ELb0EEEvNS_9BwdParamsE,"",@"SHT_CUDA_INFO"
	.sectionflags	@""
	.align	4


	//----- nvinfo : EIATTR_CUDA_API_VERSION
	.align		4
        /*0000*/ 	.byte	0x04, 0x37
        /*0002*/ 	.short	(.L_3787 - .L_3786)
.L_3786:
        /*0004*/ 	.word	0x00000082


	//----- nvinfo : EIATTR_KPARAM_INFO
	.align		4
.L_3787:
        /*0008*/ 	.byte	0x04, 0x17
        /*000a*/ 	.short	(.L_3789 - .L_3788)
.L_3788:
        /*000c*/ 	.word	0x00000000
        /*0010*/ 	.short	0x0000
        /*0012*/ 	.short	0x0000
        /*0014*/ 	.byte	0x00, 0xf0, 0xa1, 0x04


	//----- nvinfo : EIATTR_SPARSE_MMA_MASK
	.align		4
.L_3789:
        /*0018*/ 	.byte	0x03, 0x50
        /*001a*/ 	.short	0x0000


	//----- nvinfo : EIATTR_MAXREG_COUNT
	.align		4
        /*001c*/ 	.byte	0x03, 0x1b
        /*001e*/ 	.short	0x00ff


	//----- nvinfo : EIATTR_NUM_BARRIERS
	.align		4
        /*0020*/ 	.byte	0x02, 0x4c
        /*0022*/ 	.byte	0x01
	.zero		1


	//----- nvinfo : EIATTR_ANNOTATIONS
	.align		4
        /*0024*/ 	.byte	0x04, 0x55
        /*0026*/ 	.short	(.L_3791 - .L_3790)


	//   ....[0]....
.L_3790:
        /* <DEDUP_REMOVED lines=171> */


	//----- nvinfo : EIATTR_MERCURY_ISA_VERSION
	.align		4
.L_3791:
        /*0ac0*/ 	.byte	0x03, 0x5f
        /*0ac2*/ 	.short	0x0101


	//----- nvinfo : EIATTR_COOP_GROUP_MASK_REGIDS
	.align		4
        /*0ac4*/ 	.byte	0x04, 0x29
        /*0ac6*/ 	.short	(.L_3793 - .L_3792)


	//   ....[0]....
.L_3792:
        /*0ac8*/ 	.word	0xffffffff


	//   ....[1]....
        /*0acc*/ 	.word	0xffffffff


	//   ....[2]....
        /*0ad0*/ 	.word	0xffffffff


	//   ....[3]....
        /*0ad4*/ 	.word	0xffffffff


	//   ....[4]....
        /*0ad8*/ 	.word	0xffffffff


	//   ....[5]....
        /*0adc*/ 	.word	0xffffffff


	//   ....[6]....
        /*0ae0*/ 	.word	0xffffffff


	//   ....[7]....
        /*0ae4*/ 	.word	0xffffffff


	//   ....[8]....
        /*0ae8*/ 	.word	0xffffffff


	//   ....[9]....
        /*0aec*/ 	.word	0xffffffff


	//   ....[10]....
        /*0af0*/ 	.word	0x050000b0


	//   ....[11]....
        /*0af4*/ 	.word	0x050000b0


	//   ....[12]....
        /*0af8*/ 	.word	0x050000b0


	//   ....[13]....
        /*0afc*/ 	.word	0x050000b0


	//   ....[14]....
        /*0b00*/ 	.word	0x050000b0


	//   ....[15]....
        /*0b04*/ 	.word	0x050000b0


	//   ....[16]....
        /*0b08*/ 	.word	0x050000b0


	//   ....[17]....
        /*0b0c*/ 	.word	0x050000b0


	//   ....[18]....
        /*0b10*/ 	.word	0x050000b0


	//   ....[19]....
        /*0b14*/ 	.word	0x050000b0


	//----- nvinfo : EIATTR_COOP_GROUP_INSTR_OFFSETS
	.align		4
.L_3793:
        /*0b18*/ 	.byte	0x04, 0x28
        /*0b1a*/ 	.short	(.L_3795 - .L_3794)


	//   ....[0]....
.L_3794:
        /*0b1c*/ 	.word	0x00003730


	//   ....[1]....
        /*0b20*/ 	.word	0x00003750


	//   ....[2]....
        /*0b24*/ 	.word	0x00003770


	//   ....[3]....
        /*0b28*/ 	.word	0x00003790


	//   ....[4]....
        /*0b2c*/ 	.word	0x000037b0


	//   ....[5]....
        /*0b30*/ 	.word	0x000037d0


	//   ....[6]....
        /*0b34*/ 	.word	0x000037f0


	//   ....[7]....
        /*0b38*/ 	.word	0x00003810


	//   ....[8]....
        /*0b3c*/ 	.word	0x00003820


	//   ....[9]....
        /*0b40*/ 	.word	0x00003840


	//   ....[10]....
        /*0b44*/ 	.word	0x00012970


	//   ....[11]....
        /*0b48*/ 	.word	0x00012a10


	//   ....[12]....
        /*0b4c*/ 	.word	0x00012a90


	//   ....[13]....
        /*0b50*/ 	.word	0x00012b00


	//   ....[14]....
        /*0b54*/ 	.word	0x00012b80


	//   ....[15]....
        /*0b58*/ 	.word	0x00012bf0


	//   ....[16]....
        /*0b5c*/ 	.word	0x00012c70


	//   ....[17]....
        /*0b60*/ 	.word	0x00012ce0


	//   ....[18]....
        /*0b64*/ 	.word	0x00012d60


	//   ....[19]....
        /*0b68*/ 	.word	0x00012db0


	//----- nvinfo : EIATTR_VRC_CTA_INIT_COUNT
	.align		4
.L_3795:
        /*0b6c*/ 	.byte	0x02, 0x4a
	.zero		1
	.zero		1


	//----- nvinfo : EIATTR_EXIT_INSTR_OFFSETS
	.align		4
        /*0b70*/ 	.byte	0x04, 0x1c
        /*0b72*/ 	.short	(.L_3797 - .L_3796)


	//   ....[0]....
.L_3796:
        /*0b74*/ 	.word	0x00012880


	//   ....[1]....
        /*0b78*/ 	.word	0x00012900


	//----- nvinfo : EIATTR_MAX_THREADS
	.align		4
.L_3797:
        /*0b7c*/ 	.byte	0x04, 0x05
        /*0b7e*/ 	.short	(.L_3799 - .L_3798)
.L_3798:
        /*0b80*/ 	.word	0x00000080
        /*0b84*/ 	.word	0x00000001
        /*0b88*/ 	.word	0x00000001


	//----- nvinfo : EIATTR_CRS_STACK_SIZE
	.align		4
.L_3799:
        /*0b8c*/ 	.byte	0x04, 0x1e
        /*0b8e*/ 	.short	(.L_3801 - .L_3800)
.L_3800:
        /*0b90*/ 	.word	0x00000000


	//----- nvinfo : EIATTR_CBANK_PARAM_SIZE
	.align		4
.L_3801:
        /*0b94*/ 	.byte	0x03, 0x19
        /*0b96*/ 	.short	0x0128


	//----- nvinfo : EIATTR_PARAM_CBANK
	.align		4
        /*0b98*/ 	.byte	0x04, 0x0a
        /*0b9a*/ 	.short	(.L_3803 - .L_3802)
	.align		4
.L_3802:
        /*0b9c*/ 	.word	index@(.nv.constant0._ZN10layer_norm13ln_bwd_kernelINS_13Kernel_traitsI6__halfS2_fS2_fjLj1280ELj1ELj4ELj1ELj16ENS_18Kernel_traits_baseILj1280ES2_S2_fS2_fjLj128EEEEELb1ELb1ELb0ELb0EEEvNS_9BwdParamsE)
        /*0ba0*/ 	.short	0x0380
        /*0ba2*/ 	.short	0x0128


	//----- nvinfo : EIATTR_SW_WAR
	.align		4
.L_3803:
        /*0ba4*/ 	.byte	0x04, 0x36
        /*0ba6*/ 	.short	(.L_3805 - .L_3804)
.L_3804:
        /*0ba8*/ 	.word	0x00000008
.L_3805:


//--------------------- .nv.info._ZN10layer_norm13ln_bwd_kernelINS_13Kernel_traitsI6__halfS2_fS2_fjLj1280ELj1ELj4ELj1ELj16ENS_18Kernel_traits_baseILj1280ES2_S2_fS2_fjLj128EEEEELb1ELb1ELb0ELb1EEEvNS_9BwdParamsE --------------------------
	.section	.nv.info._ZN10layer_norm13ln_bwd_kernelINS_13Kernel_traitsI6__halfS2_fS2_fjLj1280ELj1ELj4ELj1ELj16ENS_18Kernel_traits_baseILj1280ES2_S2_fS2_fjLj128EEEEELb1ELb1ELb0ELb1EEEvNS_9BwdParamsE,"",@"SHT_CUDA_INFO"
	.sectionflags	@""
	.align	4


	//----- nvinfo : EIATTR_CUDA_API_VERSION
	.align		4
        /*0000*/ 	.byte	0x04, 0x37
        /*0002*/ 	.short	(.L_3807 - .L_3806)
.L_3806:
        /*0004*/ 	.word	0x00000082


	//----- nvinfo : EIATTR_KPARAM_INFO
	.align		4
.L_3807:
        /*0008*/ 	.byte	0x04, 0x17
        /*000a*/ 	.short	(.L_3809 - .L_3808)
.L_3808:
        /*000c*/ 	.word	0x00000000
        /*0010*/ 	.short	0x0000
        /*0012*/ 	.short	0x0000
        /*0014*/ 	.byte	0x00, 0xf0, 0xa1, 0x04


	//----- nvinfo : EIATTR_SPARSE_MMA_MASK
	.align		4
.L_3809:
        /*0018*/ 	.byte	0x03, 0x50
        /*001a*/ 	.short	0x0000


	//----- nvinfo : EIATTR_MAXREG_COUNT
	.align		4
        /*001c*/ 	.byte	0x03, 0x1b
        /*001e*/ 	.short	0x00ff


	//----- nvinfo : EIATTR_NUM_BARRIERS
	.align		4
        /*0020*/ 	.byte	0x02, 0x4c
        /*0022*/ 	.byte	0x01
	.zero		1


	//----- nvinfo : EIATTR_ANNOTATIONS
	.align		4
        /*0024*/ 	.byte	0x04, 0x55
        /*0026*/ 	.short	(.L_3811 - .L_3810)


	//   ....[0]....
.L_3810:
        /* <DEDUP_REMOVED lines=146> */


	//----- nvinfo : EIATTR_MERCURY_ISA_VERSION
	.align		4
.L_3811:
        /*0938*/ 	.byte	0x03, 0x5f
        /*093a*/ 	.short	0x0101


	//----- nvinfo : EIATTR_COOP_GROUP_MASK_REGIDS
	.align		4
        /*093c*/ 	.byte	0x04, 0x29
        /*093e*/ 	.short	(.L_3813 - .L_3812)


	//   ....[0]....
.L_3812:
        /*0940*/ 	.word	0xffffffff


	//   ....[1]....
        /*0944*/ 	.word	0xffffffff


	//   ....[2]....
        /*0948*/ 	.word	0xffffffff


	//   ....[3]....
        /*094c*/ 	.word	0xffffffff


	//   ....[4]....
        /*0950*/ 	.word	0xffffffff


	//   ....[5]....
        /*0954*/ 	.word	0xffffffff


	//   ....[6]....
        /*0958*/ 	.word	0xffffffff


	//   ....[7]....
        /*095c*/ 	.word	0xffffffff


	//   ....[8]....
        /*0960*/ 	.word	0xffffffff


	//   ....[9]....
        /*0964*/ 	.word	0xffffffff


	//   ....[10]....
        /*0968*/ 	.word	0x0500006f


	//   ....[11]....
        /*096c*/ 	.word	0x0500006f


	//   ....[12]....
        /*0970*/ 	.word	0x0500006f


	//   ....[13]....
        /*0974*/ 	.word	0x0500006f


	//   ....[14]....
        /*0978*/ 	.word	0x0500006f


	//   ....[15]....
        /*097c*/ 	.word	0x0500006f


	//   ....[16]....
        /*0980*/ 	.word	0x0500006f


	//   ....[17]....
        /*0984*/ 	.word	0x0500006f


	//   ....[18]....
        /*0988*/ 	.word	0x0500006f


	//   ....[19]....
        /*098c*/ 	.word	0x0500006f


	//----- nvinfo : EIATTR_COOP_GROUP_INSTR_OFFSETS
	.align		4
.L_3813:
        /*0990*/ 	.byte	0x04, 0x28
        /*0992*/ 	.short	(.L_3815 - .L_3814)


	//   ....[0]....
.L_3814:
        /*0994*/ 	.word	0x00003100


	//   ....[1]....
        /*0998*/ 	.word	0x00003120


	//   ....[2]....
        /*099c*/ 	.word	0x00003140


	//   ....[3]....
        /*09a0*/ 	.word	0x00003160


	//   ....[4]....
        /*09a4*/ 	.word	0x00003180


	//   ....[5]....
        /*09a8*/ 	.word	0x000031a0


	//   ....[6]....
        /*09ac*/ 	.word	0x000031c0


	//   ....[7]....
        /*09b0*/ 	.word	0x000031e0


	//   ....[8]....
        /*09b4*/ 	.word	0x000031f0


	//   ....[9]....
        /*09b8*/ 	.word	0x00003210


	//   ....[10]....
        /*09bc*/ 	.word	0x0000eb50


	//   ....[11]....
        /*09c0*/ 	.word	0x0000ebe0


	//   ....[12]....
        /*09c4*/ 	.word	0x0000ec40


	//   ....[13]....
        /*09c8*/ 	.word	0x0000ec90


	//   ....[14]....
        /*09cc*/ 	.word	0x0000ecf0


	//   ....[15]....
        /*09d0*/ 	.word	0x0000ed40


	//   ....[16]....
        /*09d4*/ 	.word	0x0000eda0


	//   ....[17]....
        /*09d8*/ 	.word	0x0000edf0


	//   ....[18]....
        /*09dc*/ 	.word	0x0000ee50


	//   ....[19]....
        /*09e0*/ 	.word	0x0000eea0


	//----- nvinfo : EIATTR_VRC_CTA_INIT_COUNT
	.align		4
.L_3815:
        /*09e4*/ 	.byte	0x02, 0x4a
	.zero		1
	.zero		1


	//----- nvinfo : EIATTR_EXIT_INSTR_OFFSETS
	.align		4
        /*09e8*/ 	.byte	0x04, 0x1c
        /*09ea*/ 	.short	(.L_3817 - .L_3816)


	//   ....[0]....
.L_3816:
        /*09ec*/ 	.word	0x0000eae0


	//----- nvinfo : EIATTR_MAX_THREADS
	.align		4
.L_3817:
        /*09f0*/ 	.byte	0x04, 0x05
        /*09f2*/ 	.short	(.L_3819 - .L_3818)
.L_3818:
        /*09f4*/ 	.word	0x00000080
        /*09f8*/ 	.word	0x00000001
        /*09fc*/ 	.word	0x00000001


	//----- nvinfo : EIATTR_CRS_STACK_SIZE
	.align		4
.L_3819:
        /*0a00*/ 	.byte	0x04, 0x1e
        /*0a02*/ 	.short	(.L_3821 - .L_3820)
.L_3820:
        /*0a04*/ 	.word	0x00000000


	//----- nvinfo : EIATTR_CBANK_PARAM_SIZE
	.align		4
.L_3821:
        /*0a08*/ 	.byte	0x03, 0x19
        /*0a0a*/ 	.short	0x0128


	//----- nvinfo : EIATTR_PARAM_CBANK
	.align		4
        /*0a0c*/ 	.byte	0x04, 0x0a
        /*0a0e*/ 	.short	(.L_3823 - .L_3822)
	.align		4
.L_3822:
        /*0a10*/ 	.word	index@(.nv.constant0._ZN10layer_norm13ln_bwd_kernelINS_13Kernel_traitsI6__halfS2_fS2_fjLj1280ELj1ELj4ELj1ELj16ENS_18Kernel_traits_baseILj1280ES2_S2_fS2_fjLj128EEEEELb1ELb1ELb0ELb1EEEvNS_9BwdParamsE)
        /*0a14*/ 	.short	0x0380
        /*0a16*/ 	.short	0x0128


	//----- nvinfo : EIATTR_SW_WAR
	.align		4
.L_3823:
        /*0a18*/ 	.byte	0x04, 0x36
        /*0a1a*/ 	.short	(.L_3825 - .L_3824)
.L_3824:
        /*0a1c*/ 	.word	0x00000008
.L_3825:


//--------------------- .nv.info._ZN10layer_norm22ln_bwd_finalize_kernelINS_22Kernel_traits_finalizeILj1280E6__halfS2_fS2_fjLb1ELj1024ELj4ENS_18Kernel_traits_baseILj1280ES2_S2_fS2_fjLj1024EEEEELb1ELb0EEEvNS_9BwdParamsE --------------------------
	.section	.nv.info._ZN10layer_norm22ln_bwd_finalize_kernelINS_22Kernel_traits_finalizeILj1280E6__halfS2_fS2_fjLb1ELj1024ELj4ENS_18Kernel_traits_baseILj1280ES2_S2_fS2_fjLj1024EEEEELb1ELb0EEEvNS_9BwdParamsE,"",@"SHT_CUDA_INFO"
	.sectionflags	@""
	.align	4


	//----- nvinfo : EIATTR_CUDA_API_VERSION
	.align		4
        /*0000*/ 	.byte	0x04, 0x37
        /*0002*/ 	.short	(.L_3827 - .L_3826)
.L_3826:
        /*0004*/ 	.word	0x00000082


	//----- nvinfo : EIATTR_KPARAM_INFO
	.align		4
.L_3827:
        /*0008*/ 	.byte	0x04, 0x17
        /*000a*/ 	.short	(.L_3829 - .L_3828)
.L_3828:
        /*000c*/ 	.word	0x00000000
        /*0010*/ 	.short	0x0000
        /*0012*/ 	.short	0x0000
        /*0014*/ 	.byte	0x00, 0xf0, 0xa1, 0x04


	//----- nvinfo : EIATTR_SPARSE_MMA_MASK
	.align		4
.L_3829:
        /*0018*/ 	.byte	0x03, 0x50
        /*001a*/ 	.short	0x0000


	//----- nvinfo : EIATTR_MAXREG_COUNT
	.align		4
        /*001c*/ 	.byte	0x03, 0x1b
        /*001e*/ 	.short	0x0040


	//----- nvinfo : EIATTR_NUM_BARRIERS
	.align		4
        /*0020*/ 	.byte	0x02, 0x4c
        /*0022*/ 	.byte	0x01
	.zero		1


	//----- nvinfo : EIATTR_MERCURY_ISA_VERSION
	.align		4
        /*0024*/ 	.byte	0x03, 0x5f
        /*0026*/ 	.short	0x0101


	//----- nvinfo : EIATTR_COOP_GROUP_MASK_REGIDS
	.align		4
        /*0028*/ 	.byte	0x04, 0x29
        /*002a*/ 	.short	(.L_3831 - .L_3830)


	//   ....[0]....
.L_3830:
        /*002c*/ 	.word	0xffffffff


	//   ....[1]....
        /*0030*/ 	.word	0xffffffff


	//   ....[2]....
        /*0034*/ 	.word	0xffffffff


	//   ....[3]....
        /*0038*/ 	.word	0xffffffff


	//   ....[4]....
        /*003c*/ 	.word	0xffffffff


	//   ....[5]....
        /*0040*/ 	.word	0xffffffff


	//   ....[6]....
        /*0044*/ 	.word	0xffffffff


	//   ....[7]....
        /*0048*/ 	.word	0xffffffff


	//   ....[8]....
        /*004c*/ 	.word	0xffffffff


	//   ....[9]....
        /*0050*/ 	.word	0xffffffff


	//   ....[10]....
        /*0054*/ 	.word	0xffffffff


	//   ....[11]....
        /*0058*/ 	.word	0xffffffff


	//   ....[12]....
        /*005c*/ 	.word	0xffffffff


	//   ....[13]....
        /*0060*/ 	.word	0xffffffff


	//   ....[14]....
        /*0064*/ 	.word	0xffffffff


	//----- nvinfo : EIATTR_COOP_GROUP_INSTR_OFFSETS
	.align		4
.L_3831:
        /*0068*/ 	.byte	0x04, 0x28
        /*006a*/ 	.short	(.L_3833 - .L_3832)


	//   ....[0]....
.L_3832:
        /*006c*/ 	.word	0x00001060


	//   ....[1]....
        /*0070*/ 	.word	0x00001070


	//   ....[2]....
        /*0074*/ 	.word	0x00001080


	//   ....[3]....
        /*0078*/ 	.word	0x000010b0


	//   ....[4]....
        /*007c*/ 	.word	0x000010d0


	//   ....[5]....
        /*0080*/ 	.word	0x000010e0


	//   ....[6]....
        /*0084*/ 	.word	0x00001110


	//   ....[7]....
        /*0088*/ 	.word	0x00001130


	//   ....[8]....
        /*008c*/ 	.word	0x00001140


	//   ....[9]....
        /*0090*/ 	.word	0x00001180


	//   ....[10]....
        /*0094*/ 	.word	0x000011b0


	//   ....[11]....
        /*0098*/ 	.word	0x000011c0


	//   ....[12]....
        /*009c*/ 	.word	0x00001200


	//   ....[13]....
        /*00a0*/ 	.word	0x00001220


	//   ....[14]....
        /*00a4*/ 	.word	0x00001230


	//----- nvinfo : EIATTR_VRC_CTA_INIT_COUNT
	.align		4
.L_3833:
        /*00a8*/ 	.byte	0x02, 0x4a
	.zero		1
	.zero		1


	//----- nvinfo : EIATTR_EXIT_INSTR_OFFSETS
	.align		4
        /*00ac*/ 	.byte	0x04, 0x1c
        /*00ae*/ 	.short	(.L_3835 - .L_3834)


	//   ....[0]....
.L_3834:
        /*00b0*/ 	.word	0x00000060


	//   ....[1]....
        /*00b4*/ 	.word	0x000012b0


	//   ....[2]....
        /*00b8*/ 	.word	0x000012e0


	//   ....[3]....
        /*00bc*/ 	.word	0x000013f0


	//----- nvinfo : EIATTR_MAX_THREADS
	.align		4
.L_3835:
        /*00c0*/ 	.byte	0x04, 0x05
        /*00c2*/ 	.short	(.L_3837 - .L_3836)
.L_3836:
        /*00c4*/ 	.word	0x00000400
        /*00c8*/ 	.word	0x00000001
        /*00cc*/ 	.word	0x00000001


	//----- nvinfo : EIATTR_CRS_STACK_SIZE
	.align		4
.L_3837:
        /*00d0*/ 	.byte	0x04, 0x1e
        /*00d2*/ 	.short	(.L_3839 - .L_3838)
.L_3838:
        /*00d4*/ 	.word	0x00000000


	//----- nvinfo : EIATTR_CBANK_PARAM_SIZE
	.align		4
.L_3839:
        /*00d8*/ 	.byte	0x03, 0x19
        /*00da*/ 	.short	0x0128


	//----- nvinfo : EIATTR_PARAM_CBANK
	.align		4
        /*00dc*/ 	.byte	0x04, 0x0a
        /*00de*/ 	.short	(.L_3841 - .L_3840)
	.align		4
.L_3840:
        /*00e0*/ 	.word	index@(.nv.constant0._ZN10layer_norm22ln_bwd_finalize_kernelINS_22Kernel_traits_finalizeILj1280E6__halfS2_fS2_fjLb1ELj1024ELj4ENS_18Kernel_traits_baseILj1280ES2_S2_fS2_fjLj1024EEEEELb1ELb0EEEvNS_9BwdParamsE)
        /*00e4*/ 	.short	0x0380
        /*00e6*/ 	.short	0x0128


	//----- nvinfo : EIATTR_SW_WAR
	.align		4
.L_3841:
        /*00e8*/ 	.byte	0x04, 0x36
        /*00ea*/ 	.short	(.L_3843 - .L_3842)
.L_3842:
        /*00ec*/ 	.word	0x00000008
.L_3843:


//--------------------- .nv.info._ZN10layer_norm13ln_bwd_kernelINS_13Kernel_traitsI6__halfS2_fS2_fjLj1280ELj1ELj4ELj1ELj16ENS_18Kernel_traits_baseILj1280ES2_S2_fS2_fjLj128EEEEELb1ELb1ELb1ELb0EEEvNS_9BwdParamsE --------------------------
	.section	.nv.info._ZN10layer_norm13ln_bwd_kernelINS_13Kernel_traitsI6__halfS2_fS2_fjLj1280ELj1ELj4ELj1ELj16ENS_18Kernel_traits_baseILj1280ES2_S2_fS2_fjLj128EEEEELb1ELb1ELb1ELb0EEEvNS_9BwdParamsE,"",@"SHT_CUDA_INFO"
	.sectionflags	@""
	.align	4


	//----- nvinfo : EIATTR_CUDA_API_VERSION
	.align		4
        /*0000*/ 	.byte	0x04, 0x37
        /*0002*/ 	.short	(.L_3845 - .L_3844)
.L_3844:
        /*0004*/ 	.word	0x00000082


	//----- nvinfo : EIATTR_KPARAM_INFO
	.align		4
.L_3845:
        /*0008*/ 	.byte	0x04, 0x17
        /*000a*/ 	.short	(.L_3847 - .L_3846)
.L_3846:
        /*000c*/ 	.word	0x00000000
        /*0010*/ 	.short	0x0000
        /*0012*/ 	.short	0x0000
        /*0014*/ 	.byte	0x00, 0xf0, 0xa1, 0x04


	//----- nvinfo : EIATTR_SPARSE_MMA_MASK
	.align		4
.L_3847:
        /*0018*/ 	.byte	0x03, 0x50
        /*001a*/ 	.short	0x0000


	//----- nvinfo : EIATTR_MAXREG_COUNT
	.align		4
        /*001c*/ 	.byte	0x03, 0x1b
        /*001e*/ 	.short	0x00ff


	//----- nvinfo : EIATTR_NUM_BARRIERS
	.align		4
        /*0020*/ 	.byte	0x02, 0x4c
        /*0022*/ 	.byte	0x01
	.zero		1


	//----- nvinfo : EIATTR_ANNOTATIONS
	.align		4
        /*0024*/ 	.byte	0x04, 0x55
        /*0026*/ 	.short	(.L_3849 - .L_3848)


	//   ....[0]....
.L_3848:
        /* <DEDUP_REMOVED lines=202> */


	//----- nvinfo : EIATTR_MERCURY_ISA_VERSION
	.align		4
.L_3849:
        /*0cb8*/ 	.byte	0x03, 0x5f
        /*0cba*/ 	.short	0x0101


	//----- nvinfo : EIATTR_COOP_GROUP_MASK_REGIDS
	.align		4
        /*0cbc*/ 	.byte	0x04, 0x29
        /*0cbe*/ 	.short	(.L_3851 - .L_3850)


	//   ....[0]....
.L_3850:
        /*0cc0*/ 	.word	0xffffffff


	//   ....[1]....
        /*0cc4*/ 	.word	0xffffffff


	//   ....[2]....
        /*0cc8*/ 	.word	0xffffffff


	//   ....[3]....
        /*0ccc*/ 	.word	0xffffffff


	//   ....[4]....
        /*0cd0*/ 	.word	0xffffffff


	//   ....[5]....
        /*0cd4*/ 	.word	0xffffffff


	//   ....[6]....
        /*0cd8*/ 	.word	0xffffffff


	//   ....[7]....
        /*0cdc*/ 	.word	0xffffffff


	//   ....[8]....
        /*0ce0*/ 	.word	0xffffffff


	//   ....[9]....
        /*0ce4*/ 	.word	0xffffffff


	//   ....[10]....
        /*0ce8*/ 	.word	0x05000002


	//   ....[11]....
        /*0cec*/ 	.word	0x05000002


	//   ....[12]....
        /*0cf0*/ 	.word	0x05000002


	//   ....[13]....
        /*0cf4*/ 	.word	0x05000002


	//   ....[14]....
        /*0cf8*/ 	.word	0x05000002


	//   ....[15]....
        /*0cfc*/ 	.word	0x05000002


	//   ....[16]....
        /*0d00*/ 	.word	0x05000002


	//   ....[17]....
        /*0d04*/ 	.word	0x05000002


	//   ....[18]....
        /*0d08*/ 	.word	0x05000002


	//   ....[19]....
        /*0d0c*/ 	.word	0x05000002


	//----- nvinfo : EIATTR_COOP_GROUP_INSTR_OFFSETS
	.align		4
.L_3851:
        /*0d10*/ 	.byte	0x04, 0x28
        /*0d12*/ 	.short	(.L_3853 - .L_3852)


	//   ....[0]....
.L_3852:
        /*0d14*/ 	.word	0x00003fc0


	//   ....[1]....
        /*0d18*/ 	.word	0x00003fe0


	//   ....[2]....
        /*0d1c*/ 	.word	0x00004000


	//   ....[3]....
        /*0d20*/ 	.word	0x00004020


	//   ....[4]....
        /*0d24*/ 	.word	0x00004040


	//   ....[5]....
        /*0d28*/ 	.word	0x00004060


	//   ....[6]....
        /*0d2c*/ 	.word	0x00004080


	//   ....[7]....
        /*0d30*/ 	.word	0x000040a0


	//   ....[8]....
        /*0d34*/ 	.word	0x000040b0


	//   ....[9]....
        /*0d38*/ 	.word	0x000040d0


	//   ....[10]....
        /*0d3c*/ 	.word	0x00018a50


	//   ....[11]....
        /*0d40*/ 	.word	0x00018af0


	//   ....[12]....
        /*0d44*/ 	.word	0x00018b70


	//   ....[13]....
        /*0d48*/ 	.word	0x00018be0


	//   ....[14]....
        /*0d4c*/ 	.word	0x00018c60


	//   ....[15]....
        /*0d50*/ 	.word	0x00018cd0


	//   ....[16]....
        /*0d54*/ 	.word	0x00018d50


	//   ....[17]....
        /*0d58*/ 	.word	0x00018dc0


	//   ....[18]....
        /*0d5c*/ 	.word	0x00018e40


	//   ....[19]....
        /*0d60*/ 	.word	0x00018e90


	//----- nvinfo : EIATTR_VRC_CTA_INIT_COUNT
	.align		4
.L_3853:
        /*0d64*/ 	.byte	0x02, 0x4a
	.zero		1
	.zero		1


	//----- nvinfo : EIATTR_EXIT_INSTR_OFFSETS
	.align		4
        /*0d68*/ 	.byte	0x04, 0x1c
        /*0d6a*/ 	.short	(.L_3855 - .L_3854)


	//   ....[0]....
.L_3854:
        /*0d6c*/ 	.word	0x00018960


	//   ....[1]....
        /*0d70*/ 	.word	0x000189e0


	//----- nvinfo : EIATTR_MAX_THREADS
	.align		4
.L_3855:
        /*0d74*/ 	.byte	0x04, 0x05
        /*0d76*/ 	.short	(.L_3857 - .L_3856)
.L_3856:
        /*0d78*/ 	.word	0x00000080
        /*0d7c*/ 	.word	0x00000001
        /*0d80*/ 	.word	0x00000001


	//----- nvinfo : EIATTR_CRS_STACK_SIZE
	.align		4
.L_3857:
        /*0d84*/ 	.byte	0x04, 0x1e
        /*0d86*/ 	.short	(.L_3859 - .L_3858)
.L_3858:
        /*0d88*/ 	.word	0x00000000


	//----- nvinfo : EIATTR_CBANK_PARAM_SIZE
	.align		4
.L_3859:
        /*0d8c*/ 	.byte	0x03, 0x19
        /*0d8e*/ 	.short	0x0128


	//----- nvinfo : EIATTR_PARAM_CBANK
	.align		4
        /*0d90*/ 	.byte	0x04, 0x0a
        /*0d92*/ 	.short	(.L_3861 - .L_3860)
	.align		4
.L_3860:
        /*0d94*/ 	.word	index@(.nv.constant0._ZN10layer_norm13ln_bwd_kernelINS_13Kernel_traitsI6__halfS2_fS2_fjLj1280ELj1ELj4ELj1ELj16ENS_18Kernel_traits_baseILj1280ES2_S2_fS2_fjLj128EEEEELb1ELb1ELb1ELb0EEEvNS_9BwdParamsE)
        /*0d98*/ 	.short	0x0380
        /*0d9a*/ 	.short	0x0128


	//----- nvinfo : EIATTR_SW_WAR
	.align		4
.L_3861:
        /*0d9c*/ 	.byte	0x04, 0x36
        /*0d9e*/ 	.short	(.L_3863 - .L_3862)
.L_3862:
        /*0da0*/ 	.word	0x00000008
.L_3863:


//--------------------- .nv.info._ZN10layer_norm22ln_bwd_finalize_kernelINS_22Kernel_traits_finalizeILj1280E6__halfS2_fS2_fjLb1ELj1024ELj4ENS_18Kernel_traits_baseILj1280ES2_S2_fS2_fjLj1024EEEEELb1ELb1EEEvNS_9BwdParamsE --------------------------
	.section	.nv.info._ZN10layer_norm22ln_bwd_finalize_kernelINS_22Kernel_traits_finalizeILj1280E6__halfS2_fS2_fjLb1ELj1024ELj4ENS_18Kernel_traits_baseILj1280ES2_S2_fS2_fjLj1024EEEEELb1ELb1EEEvNS_9BwdParamsE,"",@"SHT_CUDA_INFO"
	.sectionflags	@""
	.align	4


	//----- nvinfo : EIATTR_CUDA_API_VERSION
	.align		4
        /*0000*/ 	.byte	0x04, 0x37
        /*0002*/ 	.short	(.L_3865 - .L_3864)
.L_3864:
        /*0004*/ 	.word	0x00000082


	//----- nvinfo : EIATTR_KPARAM_INFO
	.align		4
.L_3865:
        /*0008*/ 	.byte	0x04, 0x17
        /*000a*/ 	.short	(.L_3867 - .L_3866)
.L_3866:
        /*000c*/ 	.word	0x00000000
        /*0010*/ 	.short	0x0000
        /*0012*/ 	.short	0x0000
        /*0014*/ 	.byte	0x00, 0xf0, 0xa1, 0x04


	//----- nvinfo : EIATTR_SPARSE_MMA_MASK
	.align		4
.L_3867:
        /*0018*/ 	.byte	0x03, 0x50
        /*001a*/ 	.short	0x0000


	//----- nvinfo : EIATTR_MAXREG_COUNT
	.align		4
        /*001c*/ 	.byte	0x03, 0x1b
        /*001e*/ 	.short	0x0040


	//----- nvinfo : EIATTR_NUM_BARRIERS
	.align		4
        /*0020*/ 	.byte	0x02, 0x4c
        /*0022*/ 	.byte	0x01
	.zero		1


	//----- nvinfo : EIATTR_MERCURY_ISA_VERSION
	.align		4
        /*0024*/ 	.byte	0x03, 0x5f
        /*0026*/ 	.short	0x0101


	//----- nvinfo : EIATTR_COOP_GROUP_MASK_REGIDS
	.align		4
        /*0028*/ 	.byte	0x04, 0x29
        /*002a*/ 	.short	(.L_3869 - .L_3868)


	//   ....[0]....
.L_3868:
        /*002c*/ 	.word	0xffffffff


	//   ....[1]....
        /*0030*/ 	.word	0xffffffff


	//   ....[2]....
        /*0034*/ 	.word	0xffffffff


	//   ....[3]....
        /*0038*/ 	.word	0xffffffff


	//   ....[4]....
        /*003c*/ 	.word	0xffffffff


	//   ....[5]....
        /*0040*/ 	.word	0xffffffff


	//   ....[6]....
        /*0044*/ 	.word	0xffffffff


	//   ....[7]....
        /*0048*/ 	.word	0xffffffff


	//   ....[8]....
        /*004c*/ 	.word	0xffffffff


	//   ....[9]....
        /*0050*/ 	.word	0xffffffff


	//   ....[10]....
        /*0054*/ 	.word	0xffffffff


	//   ....[11]....
        /*0058*/ 	.word	0xffffffff


	//   ....[12]....
        /*005c*/ 	.word	0xffffffff


	//   ....[13]....
        /*0060*/ 	.word	0xffffffff


	//   ....[14]....
        /*0064*/ 	.word	0xffffffff


	//----- nvinfo : EIATTR_COOP_GROUP_INSTR_OFFSETS
	.align		4
.L_3869:
        /*0068*/ 	.byte	0x04, 0x28
        /*006a*/ 	.short	(.L_3871 - .L_3870)


	//   ....[0]....
.L_3870:
        /*006c*/ 	.word	0x00001070


	//   ....[1]....
        /*0070*/ 	.word	0x00001080


	//   ....[2]....
        /*0074*/ 	.word	0x00001090


	//   ....[3]....
        /*0078*/ 	.word	0x000010c0


	//   ....[4]....
        /*007c*/ 	.word	0x000010e0


	//   ....[5]....
        /*0080*/ 	.word	0x000010f0


	//   ....[6]....
        /*0084*/ 	.word	0x00001120


	//   ....[7]....
        /*0088*/ 	.word	0x00001140


	//   ....[8]....
        /*008c*/ 	.word	0x00001150


	//   ....[9]....
        /*0090*/ 	.word	0x00001180


	//   ....[10]....
        /*0094*/ 	.word	0x000011a0


	//   ....[11]....
        /*0098*/ 	.word	0x000011b0


	//   ....[12]....
        /*009c*/ 	.word	0x000011f0


	//   ....[13]....
        /*00a0*/ 	.word	0x00001210


	//   ....[14]....
        /*00a4*/ 	.word	0x00001220


	//----- nvinfo : EIATTR_VRC_CTA_INIT_COUNT
	.align		4
.L_3871:
        /*00a8*/ 	.byte	0x02, 0x4a
	.zero		1
	.zero		1


	//----- nvinfo : EIATTR_EXIT_INSTR_OFFSETS
	.align		4
        /*00ac*/ 	.byte	0x04, 0x1c
        /*00ae*/ 	.short	(.L_3873 - .L_3872)


	//   ....[0]....
.L_3872:
        /*00b0*/ 	.word	0x00000060


	//   ....[1]....
        /*00b4*/ 	.word	0x000012a0


	//   ....[2]....
        /*00b8*/ 	.word	0x000013c0


	//----- nvinfo : EIATTR_MAX_THREADS
	.align		4
.L_3873:
        /*00bc*/ 	.byte	0x04, 0x05
        /*00be*/ 	.short	(.L_3875 - .L_3874)
.L_3874:
        /*00c0*/ 	.word	0x00000400
        /*00c4*/ 	.word	0x00000001
        /*00c8*/ 	.word	0x00000001


	//----- nvinfo : EIATTR_CRS_STACK_SIZE
	.align		4
.L_3875:
        /*00cc*/ 	.byte	0x04, 0x1e
        /*00ce*/ 	.short	(.L_3877 - .L_3876)
.L_3876:
        /*00d0*/ 	.word	0x00000000


	//----- nvinfo : EIATTR_CBANK_PARAM_SIZE
	.align		4
.L_3877:
        /*00d4*/ 	.byte	0x03, 0x19
        /*00d6*/ 	.short	0x0128


	//----- nvinfo : EIATTR_PARAM_CBANK
	.align		4
        /*00d8*/ 	.byte	0x04, 0x0a
        /*00da*/ 	.short	(.L_3879 - .L_3878)
	.align		4
.L_3878:
        /*00dc*/ 	.word	index@(.nv.constant0._ZN10layer_norm22ln_bwd_finalize_kernelINS_22Kernel_traits_finalizeILj1280E6__halfS2_fS2_fjLb1ELj1024ELj4ENS_18Kernel_traits_baseILj1280ES2_S2_fS2_fjLj1024EEEEELb1ELb1EEEvNS_9BwdParamsE)
        /*00e0*/ 	.short	0x0380
        /*00e2*/ 	.short	0x0128


	//----- nvinfo : EIATTR_SW_WAR
	.align		4
.L_3879:
        /*00e4*/ 	.byte	0x04, 0x36
        /*00e6*/ 	.short	(.L_3881 - .L_3880)
.L_3880:
        /*00e8*/ 	.word	0x00000008
.L_3881:


//--------------------- .nv.info._ZN10layer_norm13ln_bwd_kernelINS_13Kernel_traitsI6__halfS2_fS2_fjLj1280ELj1ELj4ELj1ELj16ENS_18Kernel_traits_baseILj1280ES2_S2_fS2_fjLj128EEEEELb1ELb1ELb1ELb1EEEvNS_9BwdParamsE --------------------------
	.section	.nv.info._ZN10layer_norm13ln_bwd_kernelINS_13Kernel_traitsI6__halfS2_fS2_fjLj1280ELj1ELj4ELj1ELj16ENS_18Kernel_traits_baseILj1280ES2_S2_fS2_fjLj128EEEEELb1ELb1ELb1ELb1EEEvNS_9BwdParamsE,"",@"SHT_CUDA_INFO"
	.sectionflags	@""
	.align	4


	//----- nvinfo : EIATTR_CUDA_API_VERSION
	.align		4
        /*0000*/ 	.byte	0x04, 0x37
        /*0002*/ 	.short	(.L_3883 - .L_3882)
.L_3882:
        /*0004*/ 	.word	0x00000082


	//----- nvinfo : EIATTR_KPARAM_INFO
	.align		4
.L_3883:
        /*0008*/ 	.byte	0x04, 0x17
        /*000a*/ 	.short	(.L_3885 - .L_3884)
.L_3884:
        /*000c*/ 	.word	0x00000000
        /*0010*/ 	.short	0x0000
        /*0012*/ 	.short	0x0000
        /*0014*/ 	.byte	0x00, 0xf0, 0xa1, 0x04


	//----- nvinfo : EIATTR_SPARSE_MMA_MASK
	.align		4
.L_3885:
        /*0018*/ 	.byte	0x03, 0x50
        /*001a*/ 	.short	0x0000


	//----- nvinfo : EIATTR_MAXREG_COUNT
	.align		4
        /*001c*/ 	.byte	0x03, 0x1b
        /*001e*/ 	.short	0x00ff


	//----- nvinfo : EIATTR_NUM_BARRIERS
	.align		4
        /*0020*/ 	.byte	0x02, 0x4c
        /*0022*/ 	.byte	0x01
	.zero		1


	//----- nvinfo : EIATTR_ANNOTATIONS
	.align		4
        /*0024*/ 	.byte	0x04, 0x55
        /*0026*/ 	.short	(.L_3887 - .L_3886)


	//   ....[0]....
.L_3886:
        /* <DEDUP_REMOVED lines=141> */


	//----- nvinfo : EIATTR_MERCURY_ISA_VERSION
	.align		4
.L_3887:
        /*08e0*/ 	.byte	0x03, 0x5f
        /*08e2*/ 	.short	0x0101


	//----- nvinfo : EIATTR_COOP_GROUP_MASK_REGIDS
	.align		4
        /*08e4*/ 	.byte	0x04, 0x29
        /*08e6*/ 	.short	(.L_3889 - .L_3888)


	//   ....[0]....
.L_3888:
        /*08e8*/ 	.word	0xffffffff


	//   ....[1]....
        /*08ec*/ 	.word	0xffffffff


	//   ....[2]....
        /*08f0*/ 	.word	0xffffffff


	//   ....[3]....
        /*08f4*/ 	.word	0xffffffff


	//   ....[4]....
        /*08f8*/ 	.word	0xffffffff


	//   ....[5]....
        /*08fc*/ 	.word	0xffffffff


	//   ....[6]....
        /*0900*/ 	.word	0xffffffff


	//   ....[7]....
        /*0904*/ 	.word	0xffffffff


	//   ....[8]....
        /*0908*/ 	.word	0xffffffff


	//   ....[9]....
        /*090c*/ 	.word	0xffffffff


	//   ....[10]....
        /*0910*/ 	.word	0x050000ee


	//   ....[11]....
        /*0914*/ 	.word	0x050000ee


	//   ....[12]....
        /*0918*/ 	.word	0x050000ee


	//   ....[13]....
        /*091c*/ 	.word	0x050000ee


	//   ....[14]....
        /*0920*/ 	.word	0x050000ee


	//   ....[15]....
        /*0924*/ 	.word	0x050000ee


	//   ....[16]....
        /*0928*/ 	.word	0x050000ee


	//   ....[17]....
        /*092c*/ 	.word	0x050000ee


	//   ....[18]....
        /*0930*/ 	.word	0x050000ee


	//   ....[19]....
        /*0934*/ 	.word	0x050000ee


	//----- nvinfo : EIATTR_COOP_GROUP_INSTR_OFFSETS
	.align		4
.L_3889:
        /*0938*/ 	.byte	0x04, 0x28
        /*093a*/ 	.short	(.L_3891 - .L_3890)


	//   ....[0]....
.L_3890:
        /*093c*/ 	.word	0x00003530


	//   ....[1]....
        /*0940*/ 	.word	0x00003550


	//   ....[2]....
        /*0944*/ 	.word	0x00003570


	//   ....[3]....
        /*0948*/ 	.word	0x00003590


	//   ....[4]....
        /*094c*/ 	.word	0x000035b0


	//   ....[5]....
        /*0950*/ 	.word	0x000035d0


	//   ....[6]....
        /*0954*/ 	.word	0x000035f0


	//   ....[7]....
        /*0958*/ 	.word	0x00003610


	//   ....[8]....
        /*095c*/ 	.word	0x00003620


	//   ....[9]....
        /*0960*/ 	.word	0x00003640


	//   ....[10]....
        /*0964*/ 	.word	0x00016d70


	//   ....[11]....
        /*0968*/ 	.word	0x00016e10


	//   ....[12]....
        /*096c*/ 	.word	0x00016e80


	//   ....[13]....
        /*0970*/ 	.word	0x00016ee0


	//   ....[14]....
        /*0974*/ 	.word	0x00016f50


	//   ....[15]....
        /*0978*/ 	.word	0x00016fb0


	//   ....[16]....
        /*097c*/ 	.word	0x00017020


	//   ....[17]....
        /*0980*/ 	.word	0x00017080


	//   ....[18]....
        /*0984*/ 	.word	0x000170f0


	//   ....[19]....
        /*0988*/ 	.word	0x00017140


	//----- nvinfo : EIATTR_VRC_CTA_INIT_COUNT
	.align		4
.L_3891:
        /*098c*/ 	.byte	0x02, 0x4a
	.zero		1
	.zero		1


	//----- nvinfo : EIATTR_EXIT_INSTR_OFFSETS
	.align		4
        /*0990*/ 	.byte	0x04, 0x1c
        /*0992*/ 	.short	(.L_3893 - .L_3892)


	//   ....[0]....
.L_3892:
        /*0994*/ 	.word	0x00016d10


	//----- nvinfo : EIATTR_MAX_THREADS
	.align		4
.L_3893:
        /*0998*/ 	.byte	0x04, 0x05
        /*099a*/ 	.short	(.L_3895 - .L_3894)
.L_3894:
        /*099c*/ 	.word	0x00000080
        /*09a0*/ 	.word	0x00000001
        /*09a4*/ 	.word	0x00000001


	//----- nvinfo : EIATTR_CRS_STACK_SIZE
	.align		4
.L_3895:
        /*09a8*/ 	.byte	0x04, 0x1e
        /*09aa*/ 	.short	(.L_3897 - .L_3896)
.L_3896:
        /*09ac*/ 	.word	0x00000000


	//----- nvinfo : EIATTR_CBANK_PARAM_SIZE
	.align		4
.L_3897:
        /*09b0*/ 	.byte	0x03, 0x19
        /*09b2*/ 	.short	0x0128


	//----- nvinfo : EIATTR_PARAM_CBANK
	.align		4
        /*09b4*/ 	.byte	0x04, 0x0a
        /*09b6*/ 	.short	(.L_3899 - .L_3898)
	.align		4
.L_3898:
        /*09b8*/ 	.word	index@(.nv.constant0._ZN10layer_norm13ln_bwd_kernelINS_13Kernel_traitsI6__halfS2_fS2_fjLj1280ELj1ELj4ELj1ELj16ENS_18Kernel_traits_baseILj1280ES2_S2_fS2_fjLj128EEEEELb1ELb1ELb1ELb1EEEvNS_9BwdParamsE)
        /*09bc*/ 	.short	0x0380
        /*09be*/ 	.short	0x0128


	//----- nvinfo : EIATTR_SW_WAR
	.align		4
.L_3899:
        /*09c0*/ 	.byte	0x04, 0x36
        /*09c2*/ 	.short	(.L_3901 - .L_3900)
.L_3900:
        /*09c4*/ 	.word	0x00000008
.L_3901:


//--------------------- .nv.info._ZN10layer_norm13ln_bwd_kernelINS_13Kernel_traitsIf6__halffS2_fjLj1280ELj1ELj4ELj1ELj16ENS_18Kernel_traits_baseILj1280EfS2_fS2_fjLj128EEEEELb0ELb0ELb0ELb0EEEvNS_9BwdParamsE --------------------------
	.section	.nv.info._ZN10layer_norm13ln_bwd_kernelINS_13Kernel_traitsIf6__halffS2_fjLj1280ELj1ELj4ELj1ELj16ENS_18Kernel_traits_baseILj1280EfS2_fS2_fjLj128EEEEELb0ELb0ELb0ELb0EEEvNS_9BwdParamsE,"",@"SHT_CUDA_INFO"
	.sectionflags	@""
	.align	4


	//----- nvinfo : EIATTR_CUDA_API_VERSION
	.align		4
        /*0000*/ 	.byte	0x04, 0x37
        /*0002*/ 	.short	(.L_3903 - .L_3902)
.L_3902:
        /*0004*/ 	.word	0x00000082


	//----- nvinfo : EIATTR_KPARAM_INFO
	.align		4
.L_3903:
        /*0008*/ 	.byte	0x04, 0x17
        /*000a*/ 	.short	(.L_3905 - .L_3904)
.L_3904:
        /*000c*/ 	.word	0x00000000
        /*0010*/ 	.short	0x0000
        /*0012*/ 	.short	0x0000
        /*0014*/ 	.byte	0x00, 0xf0, 0xa1, 0x04


	//----- nvinfo : EIATTR_SPARSE_MMA_MASK
	.align		4
.L_3905:
        /*0018*/ 	.byte	0x03, 0x50
        /*001a*/ 	.short	0x0000


	//----- nvinfo : EIATTR_MAXREG_COUNT
	.align		4
        /*001c*/ 	.byte	0x03, 0x1b
        /*001e*/ 	.short	0x00ff


	//----- nvinfo : EIATTR_NUM_BARRIERS
	.align		4
        /*0020*/ 	.byte	0x02, 0x4c
        /*0022*/ 	.byte	0x01
	.zero		1


	//----- nvinfo : EIATTR_ANNOTATIONS
	.align		4
        /*0024*/ 	.byte	0x04, 0x55
        /*0026*/ 	.short	(.L_3907 - .L_3906)


	//   ....[0]....
.L_3906:
        /* <DEDUP_REMOVED lines=21> */


	//----- nvinfo : EIATTR_MERCURY_ISA_VERSION
	.align		4
.L_3907:
        /*0168*/ 	.byte	0x03, 0x5f
        /*016a*/ 	.short	0x0101


	//----- nvinfo : EIATTR_COOP_GROUP_MASK_REGIDS
	.align		4
        /*016c*/ 	.byte	0x04, 0x29
        /*016e*/ 	.short	(.L_3909 - .L_3908)


	//   ....[0]....
.L_3908:
        /*0170*/ 	.word	0xffffffff


	//   ....[1]....
        /*0174*/ 	.word	0xffffffff


	//   ....[2]....
        /*0178*/ 	.word	0xffffffff


	//   ....[3]....
        /*017c*/ 	.word	0xffffffff


	//   ....[4]....
        /*0180*/ 	.word	0xffffffff


	//   ....[5]....
        /*0184*/ 	.word	0xffffffff


	//   ....[6]....
        /*0188*/ 	.word	0xffffffff


	//   ....[7]....
        /*018c*/ 	.word	0xffffffff


	//   ....[8]....
        /*0190*/ 	.word	0xffffffff


	//   ....[9]....
        /*0194*/ 	.word	0xffffffff


	//   ....[10]....
        /*0198*/ 	.word	0x0500009c


	//   ....[11]....
        /*019c*/ 	.word	0x0500009c


	//   ....[12]....
        /*01a0*/ 	.word	0x0500009c


	//   ....[13]....
        /*01a4*/ 	.word	0x0500009c


	//   ....[14]....
        /*01a8*/ 	.word	0x0500009c


	//   ....[15]....
        /*01ac*/ 	.word	0x0500009c


	//   ....[16]....
        /*01b0*/ 	.word	0x0500009c


	//   ....[17]....
        /*01b4*/ 	.word	0x0500009c


	//   ....[18]....
        /*01b8*/ 	.word	0x0500009c


	//   ....[19]....
        /*01bc*/ 	.word	0x0500009c


	//----- nvinfo : EIATTR_COOP_GROUP_INSTR_OFFSETS
	.align		4
.L_3909:
        /*01c0*/ 	.byte	0x04, 0x28
        /*01c2*/ 	.short	(.L_3911 - .L_3910)


	//   ....[0]....
.L_3910:
        /*01c4*/ 	.word	0x00002660


	//   ....[1]....
        /*01c8*/ 	.word	0x00002680


	//   ....[2]....
        /*01cc*/ 	.word	0x000026a0


	//   ....[3]....
        /*01d0*/ 	.word	0x000026c0


	//   ....[4]....
        /*01d4*/ 	.word	0x000026e0


	//   ....[5]....
        /*01d8*/ 	.word	0x00002700


	//   ....[6]....
        /*01dc*/ 	.word	0x00002720


	//   ....[7]....
        /*01e0*/ 	.word	0x00002740


	//   ....[8]....
        /*01e4*/ 	.word	0x00002750


	//   ....[9]....
        /*01e8*/ 	.word	0x00002770


	//   ....[10]....
        /*01ec*/ 	.word	0x00007390


	//   ....[11]....
        /*01f0*/ 	.word	0x00007430


	//   ....[12]....
        /*01f4*/ 	.word	0x000074b0


	//   ....[13]....
        /*01f8*/ 	.word	0x00007520


	//   ....[14]....
        /*01fc*/ 	.word	0x000075a0


	//   ....[15]....
        /*0200*/ 	.word	0x00007610


	//   ....[16]....
        /*0204*/ 	.word	0x00007690


	//   ....[17]....
        /*0208*/ 	.word	0x00007700


	//   ....[18]....
        /*020c*/ 	.word	0x00007780


	//   ....[19]....
        /*0210*/ 	.word	0x000077d0


	//----- nvinfo : EIATTR_VRC_CTA_INIT_COUNT
	.align		4
.L_3911:
        /*0214*/ 	.byte	0x02, 0x4a
	.zero		1
	.zero		1


	//----- nvinfo : EIATTR_EXIT_INSTR_OFFSETS
	.align		4
        /*0218*/ 	.byte	0x04, 0x1c
        /*021a*/ 	.short	(.L_3913 - .L_3912)


	//   ....[0]....
.L_3912:
        /*021c*/ 	.word	0x000072f0


	//   ....[1]....
        /*0220*/ 	.word	0x00007320


	//----- nvinfo : EIATTR_MAX_THREADS
	.align		4
.L_3913:
        /*0224*/ 	.byte	0x04, 0x05
        /*0226*/ 	.short	(.L_3915 - .L_3914)
.L_3914:
        /*0228*/ 	.word	0x00000080
        /*022c*/ 	.word	0x00000001
        /*0230*/ 	.word	0x00000001


	//----- nvinfo : EIATTR_CRS_STACK_SIZE
	.align		4
.L_3915:
        /*0234*/ 	.byte	0x04, 0x1e
        /*0236*/ 	.short	(.L_3917 - .L_3916)
.L_3916:
        /*0238*/ 	.word	0x00000000


	//----- nvinfo : EIATTR_CBANK_PARAM_SIZE
	.align		4
.L_3917:
        /*023c*/ 	.byte	0x03, 0x19
        /*023e*/ 	.short	0x0128


	//----- nvinfo : EIATTR_PARAM_CBANK
	.align		4
        /*0240*/ 	.byte	0x04, 0x0a
        /*0242*/ 	.short	(.L_3919 - .L_3918)
	.align		4
.L_3918:
        /*0244*/ 	.word	index@(.nv.constant0._ZN10layer_norm13ln_bwd_kernelINS_13Kernel_traitsIf6__halffS2_fjLj1280ELj1ELj4ELj1ELj16ENS_18Kernel_traits_baseILj1280EfS2_fS2_fjLj128EEEEELb0ELb0ELb0ELb0EEEvNS_9BwdParamsE)
        /*0248*/ 	.short	0x0380
        /*024a*/ 	.short	0x0128


	//----- nvinfo : EIATTR_SW_WAR
	.align		4
.L_3919:
        /*024c*/ 	.byte	0x04, 0x36
        /*024e*/ 	.short	(.L_3921 - .L_3920)
.L_3920:
        /*0250*/ 	.word	0x00000008
.L_3921:


//--------------------- .nv.info._ZN10layer_norm13ln_bwd_kernelINS_13Kernel_traitsIf6__halffS2_fjLj1280ELj1ELj4ELj1ELj16ENS_18Kernel_traits_baseILj1280EfS2_fS2_fjLj128EEEEELb0ELb0ELb0ELb1EEEvNS_9BwdParamsE --------------------------
	.section	.nv.info._ZN10layer_norm13ln_bwd_kernelINS_13Kernel_traitsIf6__halffS2_fjLj1280ELj1ELj4ELj1ELj16ENS_18Kernel_traits_baseILj1280EfS2_fS2_fjLj128EEEEELb0ELb0ELb0ELb1EEEvNS_9BwdParamsE,"",@"SHT_CUDA_INFO"
	.sectionflags	@""
	.align	4


	//----- nvinfo : EIATTR_CUDA_API_VERSION
	.align		4
        /*0000*/ 	.byte	0x04, 0x37
        /*0002*/ 	.short	(.L_3923 - .L_3922)
.L_3922:
        /*0004*/ 	.word	0x00000082


	//----- nvinfo : EIATTR_KPARAM_INFO
	.align		4
.L_3923:
        /*0008*/ 	.byte	0x04, 0x17
        /*000a*/ 	.short	(.L_3925 - .L_3924)
.L_3924:
        /*000c*/ 	.word	0x00000000
        /*0010*/ 	.short	0x0000
        /*0012*/ 	.short	0x0000
        /*0014*/ 	.byte	0x00, 0xf0, 0xa1, 0x04


	//----- nvinfo : EIATTR_SPARSE_MMA_MASK
	.align		4
.L_3925:
        /*0018*/ 	.byte	0x03, 0x50
        /*001a*/ 	.short	0x0000


	//----- nvinfo : EIATTR_MAXREG_COUNT
	.align		4
        /*001c*/ 	.byte	0x03, 0x1b
        /*001e*/ 	.short	0x00ff


	//----- nvinfo : EIATTR_NUM_BARRIERS
	.align		4
        /*0020*/ 	.byte	0x02, 0x4c
        /*0022*/ 	.byte	0x01
	.zero		1


	//----- nvinfo : EIATTR_ANNOTATIONS
	.align		4
        /*0024*/ 	.byte	0x04, 0x55
        /*0026*/ 	.short	(.L_3927 - .L_3926)


	//   ....[0]....
.L_3926:
        /* <DEDUP_REMOVED lines=17> */


	//----- nvinfo : EIATTR_MERCURY_ISA_VERSION
	.align		4
.L_3927:
        /*0128*/ 	.byte	0x03, 0x5f
        /*012a*/ 	.short	0x0101


	//----- nvinfo : EIATTR_COOP_GROUP_MASK_REGIDS
	.align		4
        /*012c*/ 	.byte	0x04, 0x29
        /*012e*/ 	.short	(.L_3929 - .L_3928)


	//   ....[0]....
.L_3928:
        /*0130*/ 	.word	0xffffffff


	//   ....[1]....
        /*0134*/ 	.word	0xffffffff


	//   ....[2]....
        /*0138*/ 	.word	0xffffffff


	//   ....[3]....
        /*013c*/ 	.word	0xffffffff


	//   ....[4]....
        /*0140*/ 	.word	0xffffffff


	//   ....[5]....
        /*0144*/ 	.word	0xffffffff


	//   ....[6]....
        /*0148*/ 	.word	0xffffffff


	//   ....[7]....
        /*014c*/ 	.word	0xffffffff


	//   ....[8]....
        /*0150*/ 	.word	0xffffffff


	//   ....[9]....
        /*0154*/ 	.word	0xffffffff


	//   ....[10]....
        /*0158*/ 	.word	0x050000e4


	//   ....[11]....
        /*015c*/ 	.word	0x050000e4


	//   ....[12]....
        /*0160*/ 	.word	0x050000e4


	//   ....[13]....
        /*0164*/ 	.word	0x050000e4


	//   ....[14]....
        /*0168*/ 	.word	0x050000e4


	//   ....[15]....
        /*016c*/ 	.word	0x050000e4


	//   ....[16]....
        /*0170*/ 	.word	0x050000e4


	//   ....[17]....
        /*0174*/ 	.word	0x050000e4


	//   ....[18]....
        /*0178*/ 	.word	0x050000e4


	//   ....[19]....
        /*017c*/ 	.word	0x050000e4


	//----- nvinfo : EIATTR_COOP_GROUP_INSTR_OFFSETS
	.align		4
.L_3929:
        /*0180*/ 	.byte	0x04, 0x28
        /*0182*/ 	.short	(.L_3931 - .L_3930)


	//   ....[0]....
.L_3930:
        /*0184*/ 	.word	0x00002130


	//   ....[1]....
        /*0188*/ 	.word	0x00002150


	//   ....[2]....
        /*018c*/ 	.word	0x00002170


	//   ....[3]....
        /*0190*/ 	.word	0x00002190


	//   ....[4]....
        /*0194*/ 	.word	0x000021b0


	//   ....[5]....
        /*0198*/ 	.word	0x000021d0


	//   ....[6]....
        /*019c*/ 	.word	0x000021f0


	//   ....[7]....
        /*01a0*/ 	.word	0x00002210


	//   ....[8]....
        /*01a4*/ 	.word	0x00002220


	//   ....[9]....
        /*01a8*/ 	.word	0x00002240


	//   ....[10]....
        /*01ac*/ 	.word	0x00006970


	//   ....[11]....
        /*01b0*/ 	.word	0x00006a00


	//   ....[12]....
        /*01b4*/ 	.word	0x00006a70


	//   ....[13]....
        /*01b8*/ 	.word	0x00006ad0


	//   ....[14]....
        /*01bc*/ 	.word	0x00006b40


	//   ....[15]....
        /*01c0*/ 	.word	0x00006ba0


	//   ....[16]....
        /*01c4*/ 	.word	0x00006c10


	//   ....[17]....
        /*01c8*/ 	.word	0x00006c70


	//   ....[18]....
        /*01cc*/ 	.word	0x00006ce0


	//   ....[19]....
        /*01d0*/ 	.word	0x00006d40


	//----- nvinfo : EIATTR_VRC_CTA_INIT_COUNT
	.align		4
.L_3931:
        /*01d4*/ 	.byte	0x02, 0x4a
	.zero		1
	.zero		1


	//----- nvinfo : EIATTR_EXIT_INSTR_OFFSETS
	.align		4
        /*01d8*/ 	.byte	0x04, 0x1c
        /*01da*/ 	.short	(.L_3933 - .L_3932)


	//   ....[0]....
.L_3932:
        /*01dc*/ 	.word	0x00006900


	//----- nvinfo : EIATTR_MAX_THREADS
	.align		4
.L_3933:
        /*01e0*/ 	.byte	0x04, 0x05
        /*01e2*/ 	.short	(.L_3935 - .L_3934)
.L_3934:
        /*01e4*/ 	.word	0x00000080
        /*01e8*/ 	.word	0x00000001
        /*01ec*/ 	.word	0x00000001


	//----- nvinfo : EIATTR_CRS_STACK_SIZE
	.align		4
.L_3935:
        /*01f0*/ 	.byte	0x04, 0x1e
        /*01f2*/ 	.short	(.L_3937 - .L_3936)
.L_3936:
        /*01f4*/ 	.word	0x00000000


	//----- nvinfo : EIATTR_CBANK_PARAM_SIZE
	.align		4
.L_3937:
        /*01f8*/ 	.byte	0x03, 0x19
        /*01fa*/ 	.short	0x0128


	//----- nvinfo : EIATTR_PARAM_CBANK
	.align		4
        /*01fc*/ 	.byte	0x04, 0x0a
        /*01fe*/ 	.short	(.L_3939 - .L_3938)
	.align		4
.L_3938:
        /*0200*/ 	.word	index@(.nv.constant0._ZN10layer_norm13ln_bwd_kernelINS_13Kernel_traitsIf6__halffS2_fjLj1280ELj1ELj4ELj1ELj16ENS_18Kernel_traits_baseILj1280EfS2_fS2_fjLj128EEEEELb0ELb0ELb0ELb1EEEvNS_9BwdParamsE)
        /*0204*/ 	.short	0x0380
        /*0206*/ 	.short	0x0128


	//----- nvinfo : EIATTR_SW_WAR
	.align		4
.L_3939:
        /*0208*/ 	.byte	0x04, 0x36
        /*020a*/ 	.short	(.L_3941 - .L_3940)
.L_3940:
        /*020c*/ 	.word	0x00000008
.L_3941:


//--------------------- .nv.info._ZN10layer_norm13ln_bwd_kernelINS_13Kernel_traitsIf6__halffS2_fjLj1280ELj1ELj4ELj1ELj16ENS_18Kernel_traits_baseILj1280EfS2_fS2_fjLj128EEEEELb0ELb0ELb1ELb0EEEvNS_9BwdParamsE --------------------------
	.section	.nv.info._ZN10layer_norm13ln_bwd_kernelINS_13Kernel_traitsIf6__halffS2_fjLj1280ELj1ELj4ELj1ELj16ENS_18Kernel_traits_baseILj1280EfS2_fS2_fjLj128EEEEELb0ELb0ELb1ELb0EEEvNS_9BwdParamsE,"",@"SHT_CUDA_INFO"
	.sectionflags	@""
	.align	4


	//----- nvinfo : EIATTR_CUDA_API_VERSION
	.align		4
        /*0000*/ 	.byte	0x04, 0x37
        /*0002*/ 	.short	(.L_3943 - .L_3942)
.L_3942:
        /*0004*/ 	.word	0x00000082


	//----- nvinfo : EIATTR_KPARAM_INFO
	.align		4
.L_3943:
        /*0008*/ 	.byte	0x04, 0x17
        /*000a*/ 	.short	(.L_3945 - .L_3944)
.L_3944:
        /*000c*/ 	.word	0x00000000
        /*0010*/ 	.short	0x0000
        /*0012*/ 	.short	0x0000
        /*0014*/ 	.byte	0x00, 0xf0, 0xa1, 0x04


	//----- nvinfo : EIATTR_SPARSE_MMA_MASK
	.align		4
.L_3945:
        /*0018*/ 	.byte	0x03, 0x50
        /*001a*/ 	.short	0x0000


	//----- nvinfo : EIATTR_MAXREG_COUNT
	.align		4
        /*001c*/ 	.byte	0x03, 0x1b
        /*001e*/ 	.short	0x00ff


	//----- nvinfo : EIATTR_NUM_BARRIERS
	.align		4
        /*0020*/ 	.byte	0x02, 0x4c
        /*0022*/ 	.byte	0x01
	.zero		1


	//----- nvinfo : EIATTR_ANNOTATIONS
	.align		4
        /*0024*/ 	.byte	0x04, 0x55
        /*0026*/ 	.short	(.L_3947 - .L_3946)


	//   ....[0]....
.L_3946:
        /* <DEDUP_REMOVED lines=29> */


	//----- nvinfo : EIATTR_MERCURY_ISA_VERSION
	.align		4
.L_3947:
        /*01e8*/ 	.byte	0x03, 0x5f
        /*01ea*/ 	.short	0x0101


	//----- nvinfo : EIATTR_COOP_GROUP_MASK_REGIDS
	.align		4
        /*01ec*/ 	.byte	0x04, 0x29
        /*01ee*/ 	.short	(.L_3949 - .L_3948)


	//   ....[0]....
.L_3948:
        /*01f0*/ 	.word	0xffffffff


	//   ....[1]....
        /*01f4*/ 	.word	0xffffffff


	//   ....[2]....
        /*01f8*/ 	.word	0xffffffff


	//   ....[3]....
        /*01fc*/ 	.word	0xffffffff


	//   ....[4]....
        /*0200*/ 	.word	0xffffffff


	//   ....[5]....
        /*0204*/ 	.word	0xffffffff


	//   ....[6]....
        /*0208*/ 	.word	0xffffffff


	//   ....[7]....
        /*020c*/ 	.word	0xffffffff


	//   ....[8]....
        /*0210*/ 	.word	0xffffffff


	//   ....[9]....
        /*0214*/ 	.word	0xffffffff


	//   ....[10]....
        /*0218*/ 	.word	0x05000002


	//   ....[11]....
        /*021c*/ 	.word	0x05000002


	//   ....[12]....
        /*0220*/ 	.word	0x05000002


	//   ....[13]....
        /*0224*/ 	.word	0x05000002


	//   ....[14]....
        /*0228*/ 	.word	0x05000002


	//   ....[15]....
        /*022c*/ 	.word	0x05000002


	//   ....[16]....
        /*0230*/ 	.word	0x05000002


	//   ....[17]....
        /*0234*/ 	.word	0x05000002


	//   ....[18]....
        /*0238*/ 	.word	0x05000002


	//   ....[19]....
        /*023c*/ 	.word	0x05000002


	//----- nvinfo : EIATTR_COOP_GROUP_INSTR_OFFSETS
	.align		4
.L_3949:
        /*0240*/ 	.byte	0x04, 0x28
        /*0242*/ 	.short	(.L_3951 - .L_3950)


	//   ....[0]....
.L_3950:
        /*0244*/ 	.word	0x00002a90


	//   ....[1]....
        /*0248*/ 	.word	0x00002ab0


	//   ....[2]....
        /*024c*/ 	.word	0x00002ad0


	//   ....[3]....
        /*0250*/ 	.word	0x00002af0


	//   ....[4]....
        /*0254*/ 	.word	0x00002b10


	//   ....[5]....
        /*0258*/ 	.word	0x00002b30


	//   ....[6]....
        /*025c*/ 	.word	0x00002b50


	//   ....[7]....
        /*0260*/ 	.word	0x00002b70


	//   ....[8]....
        /*0264*/ 	.word	0x00002b80


	//   ....[9]....
        /*0268*/ 	.word	0x00002ba0


	//   ....[10]....
        /*026c*/ 	.word	0x0000b160


	//   ....[11]....
        /*0270*/ 	.word	0x0000b200


	//   ....[12]....
        /*0274*/ 	.word	0x0000b280


	//   ....[13]....
        /*0278*/ 	.word	0x0000b2f0


	//   ....[14]....
        /*027c*/ 	.word	0x0000b370


	//   ....[15]....
        /*0280*/ 	.word	0x0000b3e0


	//   ....[16]....
        /*0284*/ 	.word	0x0000b460


	//   ....[17]....
        /*0288*/ 	.word	0x0000b4d0


	//   ....[18]....
        /*028c*/ 	.word	0x0000b550


	//   ....[19]....
        /*0290*/ 	.word	0x0000b5a0


	//----- nvinfo : EIATTR_VRC_CTA_INIT_COUNT
	.align		4
.L_3951:
        /*0294*/ 	.byte	0x02, 0x4a
	.zero		1
	.zero		1


	//----- nvinfo : EIATTR_EXIT_INSTR_OFFSETS
	.align		4
        /*0298*/ 	.byte	0x04, 0x1c
        /*029a*/ 	.short	(.L_3953 - .L_3952)


	//   ....[0]....
.L_3952:
        /*029c*/ 	.word	0x0000b0d0


	//   ....[1]....
        /*02a0*/ 	.word	0x0000b100


	//----- nvinfo : EIATTR_MAX_THREADS
	.align		4
.L_3953:
        /*02a4*/ 	.byte	0x04, 0x05
        /*02a6*/ 	.short	(.L_3955 - .L_3954)
.L_3954:
        /*02a8*/ 	.word	0x00000080
        /*02ac*/ 	.word	0x00000001
        /*02b0*/ 	.word	0x00000001


	//----- nvinfo : EIATTR_CRS_STACK_SIZE
	.align		4
.L_3955:
        /*02b4*/ 	.byte	0x04, 0x1e
        /*02b6*/ 	.short	(.L_3957 - .L_3956)
.L_3956:
        /*02b8*/ 	.word	0x00000000


	//----- nvinfo : EIATTR_CBANK_PARAM_SIZE
	.align		4
.L_3957:
        /*02bc*/ 	.byte	0x03, 0x19
        /*02be*/ 	.short	0x0128


	//----- nvinfo : EIATTR_PARAM_CBANK
	.align		4
        /*02c0*/ 	.byte	0x04, 0x0a
        /*02c2*/ 	.short	(.L_3959 - .L_3958)
	.align		4
.L_3958:
        /*02c4*/ 	.word	index@(.nv.constant0._ZN10layer_norm13ln_bwd_kernelINS_13Kernel_traitsIf6__halffS2_fjLj1280ELj1ELj4ELj1ELj16ENS_18Kernel_traits_baseILj1280EfS2_fS2_fjLj128EEEEELb0ELb0ELb1ELb0EEEvNS_9BwdParamsE)
        /*02c8*/ 	.short	0x0380
        /*02ca*/ 	.short	0x0128


	//----- nvinfo : EIATTR_SW_WAR
	.align		4
.L_3959:
        /*02cc*/ 	.byte	0x04, 0x36
        /*02ce*/ 	.short	(.L_3961 - .L_3960)
.L_3960:
        /*02d0*/ 	.word	0x00000008
.L_3961:


//--------------------- .nv.info._ZN10layer_norm13ln_bwd_kernelINS_13Kernel_traitsIf6__halffS2_fjLj1280ELj1ELj4ELj1ELj16ENS_18Kernel_traits_baseILj1280EfS2_fS2_fjLj128EEEEELb0ELb0ELb1ELb1EEEvNS_9BwdParamsE --------------------------
	.section	.nv.info._ZN10layer_norm13ln_bwd_kernelINS_13Kernel_traitsIf6__halffS2_fjLj1280ELj1ELj4ELj1ELj16ENS_18Kernel_traits_baseILj1280EfS2_fS2_fjLj128EEEEELb0ELb0ELb1ELb1EEEvNS_9BwdParamsE,"",@"SHT_CUDA_INFO"
	.sectionflags	@""
	.align	4


	//----- nvinfo : EIATTR_CUDA_API_VERSION
	.align		4
        /*0000*/ 	.byte	0x04, 0x37
        /*0002*/ 	.short	(.L_3963 - .L_3962)
.L_3962:
        /*0004*/ 	.word	0x00000082


	//----- nvinfo : EIATTR_KPARAM_INFO
	.align		4
.L_3963:
        /*0008*/ 	.byte	0x04, 0x17
        /*000a*/ 	.short	(.L_3965 - .L_3964)
.L_3964:
        /*000c*/ 	.word	0x00000000
        /*0010*/ 	.short	0x0000
        /*0012*/ 	.short	0x0000
        /*0014*/ 	.byte	0x00, 0xf0, 0xa1, 0x04


	//----- nvinfo : EIATTR_SPARSE_MMA_MASK
	.align		4
.L_3965:
        /*0018*/ 	.byte	0x03, 0x50
        /*001a*/ 	.short	0x0000


	//----- nvinfo : EIATTR_MAXREG_COUNT
	.align		4
        /*001c*/ 	.byte	0x03, 0x1b
        /*001e*/ 	.short	0x00ff


	//----- nvinfo : EIATTR_NUM_BARRIERS
	.align		4
        /*0020*/ 	.byte	0x02, 0x4c
        /*0022*/ 	.byte	0x01
	.zero		1


	//----- nvinfo : EIATTR_ANNOTATIONS
	.align		4
        /*0024*/ 	.byte	0x04, 0x55
        /*0026*/ 	.short	(.L_3967 - .L_3966)


	//   ....[0]....
.L_3966:
        /* <DEDUP_REMOVED lines=17> */


	//----- nvinfo : EIATTR_MERCURY_ISA_VERSION
	.align		4
.L_3967:
        /*0128*/ 	.byte	0x03, 0x5f
        /*012a*/ 	.short	0x0101


	//----- nvinfo : EIATTR_COOP_GROUP_MASK_REGIDS
	.align		4
        /*012c*/ 	.byte	0x04, 0x29
        /*012e*/ 	.short	(.L_3969 - .L_3968)


	//   ....[0]....
.L_3968:
        /*0130*/ 	.word	0xffffffff


	//   ....[1]....
        /*0134*/ 	.word	0xffffffff


	//   ....[2]....
        /*0138*/ 	.word	0xffffffff


	//   ....[3]....
        /*013c*/ 	.word	0xffffffff


	//   ....[4]....
        /*0140*/ 	.word	0xffffffff


	//   ....[5]....
        /*0144*/ 	.word	0xffffffff


	//   ....[6]....
        /*0148*/ 	.word	0xffffffff


	//   ....[7]....
        /*014c*/ 	.word	0xffffffff


	//   ....[8]....
        /*0150*/ 	.word	0xffffffff


	//   ....[9]....
        /*0154*/ 	.word	0xffffffff


	//   ....[10]....
        /*0158*/ 	.word	0x050000f5


	//   ....[11]....
        /*015c*/ 	.word	0x050000f5


	//   ....[12]....
        /*0160*/ 	.word	0x050000f5


	//   ....[13]....
        /*0164*/ 	.word	0x050000f5


	//   ....[14]....
        /*0168*/ 	.word	0x050000f5


	//   ....[15]....
        /*016c*/ 	.word	0x050000f5


	//   ....[16]....
        /*0170*/ 	.word	0x050000f5


	//   ....[17]....
        /*0174*/ 	.word	0x050000f5


	//   ....[18]....
        /*0178*/ 	.word	0x050000f5


	//   ....[19]....
        /*017c*/ 	.word	0x050000f5


	//----- nvinfo : EIATTR_COOP_GROUP_INSTR_OFFSETS
	.align		4
.L_3969:
        /*0180*/ 	.byte	0x04, 0x28
        /*0182*/ 	.short	(.L_3971 - .L_3970)


	//   ....[0]....
.L_3970:
        /*0184*/ 	.word	0x00002340


	//   ....[1]....
        /*0188*/ 	.word	0x00002360


	//   ....[2]....
        /*018c*/ 	.word	0x00002380


	//   ....[3]....
        /*0190*/ 	.word	0x000023a0


	//   ....[4]....
        /*0194*/ 	.word	0x000023c0


	//   ....[5]....
        /*0198*/ 	.word	0x000023e0


	//   ....[6]....
        /*019c*/ 	.word	0x00002400


	//   ....[7]....
        /*01a0*/ 	.word	0x00002420


	//   ....[8]....
        /*01a4*/ 	.word	0x00002430


	//   ....[9]....
        /*01a8*/ 	.word	0x00002450


	//   ....[10]....
        /*01ac*/ 	.word	0x0000a090


	//   ....[11]....
        /*01b0*/ 	.word	0x0000a130


	//   ....[12]....
        /*01b4*/ 	.word	0x0000a1a0


	//   ....[13]....
        /*01b8*/ 	.word	0x0000a200


	//   ....[14]....
        /*01bc*/ 	.word	0x0000a270


	//   ....[15]....
        /*01c0*/ 	.word	0x0000a2d0


	//   ....[16]....
        /*01c4*/ 	.word	0x0000a340


	//   ....[17]....
        /*01c8*/ 	.word	0x0000a3a0


	//   ....[18]....
        /*01cc*/ 	.word	0x0000a410


	//   ....[19]....
        /*01d0*/ 	.word	0x0000a460


	//----- nvinfo : EIATTR_VRC_CTA_INIT_COUNT
	.align		4
.L_3971:
        /*01d4*/ 	.byte	0x02, 0x4a
	.zero		1
	.zero		1


	//----- nvinfo : EIATTR_EXIT_INSTR_OFFSETS
	.align		4
        /*01d8*/ 	.byte	0x04, 0x1c
        /*01da*/ 	.short	(.L_3973 - .L_3972)


	//   ....[0]....
.L_3972:
        /*01dc*/ 	.word	0x0000a030


	//----- nvinfo : EIATTR_MAX_THREADS
	.align		4
.L_3973:
        /*01e0*/ 	.byte	0x04, 0x05
        /*01e2*/ 	.short	(.L_3975 - .L_3974)
.L_3974:
        /*01e4*/ 	.word	0x00000080
        /*01e8*/ 	.word	0x00000001
        /*01ec*/ 	.word	0x00000001


	//----- nvinfo : EIATTR_CRS_STACK_SIZE
	.align		4
.L_3975:
        /*01f0*/ 	.byte	0x04, 0x1e
        /*01f2*/ 	.short	(.L_3977 - .L_3976)
.L_3976:
        /*01f4*/ 	.word	0x00000000


	//----- nvinfo : EIATTR_CBANK_PARAM_SIZE
	.align		4
.L_3977:
        /*01f8*/ 	.byte	0x03, 0x19
        /*01fa*/ 	.short	0x0128


	//----- nvinfo : EIATTR_PARAM_CBANK
	.align		4
        /*01fc*/ 	.byte	0x04, 0x0a
        /*01fe*/ 	.short	(.L_3979 - .L_3978)
	.align		4
.L_3978:
        /*0200*/ 	.word	index@(.nv.constant0._ZN10layer_norm13ln_bwd_kernelINS_13Kernel_traitsIf6__halffS2_fjLj1280ELj1ELj4ELj1ELj16ENS_18Kernel_traits_baseILj1280EfS2_fS2_fjLj128EEEEELb0ELb0ELb1ELb1EEEvNS_9BwdParamsE)
        /*0204*/ 	.short	0x0380
        /*0206*/ 	.short	0x0128


	//----- nvinfo : EIATTR_SW_WAR
	.align		4
.L_3979:
        /*0208*/ 	.byte	0x04, 0x36
        /*020a*/ 	.short	(.L_3981 - .L_3980)
.L_3980:
        /*020c*/ 	.word	0x00000008
.L_3981:


//--------------------- .nv.info._ZN10layer_norm13ln_bwd_kernelINS_13Kernel_traitsIf6__halffS2_fjLj1280ELj1ELj4ELj1ELj16ENS_18Kernel_traits_baseILj1280EfS2_fS2_fjLj128EEEEELb0ELb1ELb0ELb0EEEvNS_9BwdParamsE --------------------------
	.section	.nv.info._ZN10layer_norm13ln_bwd_kernelINS_13Kernel_traitsIf6__halffS2_fjLj1280ELj1ELj4ELj1ELj16ENS_18Kernel_traits_baseILj1280EfS2_fS2_fjLj128EEEEELb0ELb1ELb0ELb0EEEvNS_9BwdParamsE,"",@"SHT_CUDA_INFO"
	.sectionflags	@""
	.align	4


	//----- nvinfo : EIATTR_CUDA_API_VERSION
	.align		4
        /*0000*/ 	.byte	0x04, 0x37
        /*0002*/ 	.short	(.L_3983 - .L_3982)
.L_3982:
        /*0004*/ 	.word	0x00000082


	//----- nvinfo : EIATTR_KPARAM_INFO
	.align		4
.L_3983:
        /*0008*/ 	.byte	0x04, 0x17
        /*000a*/ 	.short	(.L_3985 - .L_3984)
.L_3984:
        /*000c*/ 	.word	0x00000000
        /*0010*/ 	.short	0x0000
        /*0012*/ 	.short	0x0000
        /*0014*/ 	.byte	0x00, 0xf0, 0xa1, 0x04


	//----- nvinfo : EIATTR_SPARSE_MMA_MASK
	.align		4
.L_3985:
        /*0018*/ 	.byte	0x03, 0x50
        /*001a*/ 	.short	0x0000


	//----- nvinfo : EIATTR_MAXREG_COUNT
	.align		4
        /*001c*/ 	.byte	0x03, 0x1b
        /*001e*/ 	.short	0x00ff


	//----- nvinfo : EIATTR_NUM_BARRIERS
	.align		4
        /*0020*/ 	.byte	0x02, 0x4c
        /*0022*/ 	.byte	0x01
	.zero		1


	//----- nvinfo : EIATTR_ANNOTATIONS
	.align		4
        /*0024*/ 	.byte	0x04, 0x55
        /*0026*/ 	.short	(.L_3987 - .L_3986)


	//   ....[0]....
.L_3986:
        /* <DEDUP_REMOVED lines=191> */


	//----- nvinfo : EIATTR_MERCURY_ISA_VERSION
	.align		4
.L_3987:
        /*0c08*/ 	.byte	0x03, 0x5f
        /*0c0a*/ 	.short	0x0101


	//----- nvinfo : EIATTR_COOP_GROUP_MASK_REGIDS
	.align		4
        /*0c0c*/ 	.byte	0x04, 0x29
        /*0c0e*/ 	.short	(.L_3989 - .L_3988)


	//   ....[0]....
.L_3988:
        /*0c10*/ 	.word	0xffffffff


	//   ....[1]....
        /*0c14*/ 	.word	0xffffffff


	//   ....[2]....
        /*0c18*/ 	.word	0xffffffff


	//   ....[3]....
        /*0c1c*/ 	.word	0xffffffff


	//   ....[4]....
        /*0c20*/ 	.word	0xffffffff


	//   ....[5]....
        /*0c24*/ 	.word	0xffffffff


	//   ....[6]....
        /*0c28*/ 	.word	0xffffffff


	//   ....[7]....
        /*0c2c*/ 	.word	0xffffffff


	//   ....[8]....
        /*0c30*/ 	.word	0xffffffff


	//   ....[9]....
        /*0c34*/ 	.word	0xffffffff


	//   ....[10]....
        /*0c38*/ 	.word	0x05000002


	//   ....[11]....
        /*0c3c*/ 	.word	0x05000002


	//   ....[12]....
        /*0c40*/ 	.word	0x05000002


	//   ....[13]....
        /*0c44*/ 	.word	0x05000002


	//   ....[14]....
        /*0c48*/ 	.word	0x05000002


	//   ....[15]....
        /*0c4c*/ 	.word	0x05000002


	//   ....[16]....
        /*0c50*/ 	.word	0x05000002


	//   ....[17]....
        /*0c54*/ 	.word	0x05000002


	//   ....[18]....
        /*0c58*/ 	.word	0x05000002


	//   ....[19]....
        /*0c5c*/ 	.word	0x05000002


	//----- nvinfo : EIATTR_COOP_GROUP_INSTR_OFFSETS
	.align		4
.L_3989:
        /*0c60*/ 	.byte	0x04, 0x28
        /*0c62*/ 	.short	(.L_3991 - .L_3990)


	//   ....[0]....
.L_3990:
        /*0c64*/ 	.word	0x00003850


	//   ....[1]....
        /*0c68*/ 	.word	0x00003870


	//   ....[2]....
        /*0c6c*/ 	.word	0x00003890


	//   ....[3]....
        /*0c70*/ 	.word	0x000038a0


	//   ....[4]....
        /*0c74*/ 	.word	0x000038d0


	//   ....[5]....
        /*0c78*/ 	.word	0x000038f0


	//   ....[6]....
        /*0c7c*/ 	.word	0x00003910


	//   ....[7]....
        /*0c80*/ 	.word	0x00003930


	//   ....[8]....
        /*0c84*/ 	.word	0x00003950


	//   ....[9]....
        /*0c88*/ 	.word	0x00003960


	//   ....[10]....
        /*0c8c*/ 	.word	0x0000b4f0


	//   ....[11]....
        /*0c90*/ 	.word	0x0000b590


	//   ....[12]....
        /*0c94*/ 	.word	0x0000b610


	//   ....[13]....
        /*0c98*/ 	.word	0x0000b660


	//   ....[14]....
        /*0c9c*/ 	.word	0x0000b6f0


	//   ....[15]....
        /*0ca0*/ 	.word	0x0000b760


	//   ....[16]....
        /*0ca4*/ 	.word	0x0000b7e0


	//   ....[17]....
        /*0ca8*/ 	.word	0x0000b850


	//   ....[18]....
        /*0cac*/ 	.word	0x0000b8d0


	//   ....[19]....
        /*0cb0*/ 	.word	0x0000b920


	//----- nvinfo : EIATTR_VRC_CTA_INIT_COUNT
	.align		4
.L_3991:
        /*0cb4*/ 	.byte	0x02, 0x4a
	.zero		1
	.zero		1


	//----- nvinfo : EIATTR_EXIT_INSTR_OFFSETS
	.align		4
        /*0cb8*/ 	.byte	0x04, 0x1c
        /*0cba*/ 	.short	(.L_3993 - .L_3992)


	//   ....[0]....
.L_3992:
        /*0cbc*/ 	.word	0x0000b400


	//   ....[1]....
        /*0cc0*/ 	.word	0x0000b480


	//----- nvinfo : EIATTR_MAX_THREADS
	.align		4
.L_3993:
        /*0cc4*/ 	.byte	0x04, 0x05
        /*0cc6*/ 	.short	(.L_3995 - .L_3994)
.L_3994:
        /*0cc8*/ 	.word	0x00000080
        /*0ccc*/ 	.word	0x00000001
        /*0cd0*/ 	.word	0x00000001


	//----- nvinfo : EIATTR_CRS_STACK_SIZE
	.align		4
.L_3995:
        /*0cd4*/ 	.byte	0x04, 0x1e
        /*0cd6*/ 	.short	(.L_3997 - .L_3996)
.L_3996:
        /*0cd8*/ 	.word	0x00000000


	//----- nvinfo : EIATTR_CBANK_PARAM_SIZE
	.align		4
.L_3997:
        /*0cdc*/ 	.byte	0x03, 0x19
        /*0cde*/ 	.short	0x0128


	//----- nvinfo : EIATTR_PARAM_CBANK
	.align		4
        /*0ce0*/ 	.byte	0x04, 0x0a
        /*0ce2*/ 	.short	(.L_3999 - .L_3998)
	.align		4
.L_3998:
        /*0ce4*/ 	.word	index@(.nv.constant0._ZN10layer_norm13ln_bwd_kernelINS_13Kernel_traitsIf6__halffS2_fjLj1280ELj1ELj4ELj1ELj16ENS_18Kernel_traits_baseILj1280EfS2_fS2_fjLj128EEEEELb0ELb1ELb0ELb0EEEvNS_9BwdParamsE)
        /*0ce8*/ 	.short	0x0380
        /*0cea*/ 	.short	0x0128


	//----- nvinfo : EIATTR_SW_WAR
	.align		4
.L_3999:
        /*0cec*/ 	.byte	0x04, 0x36
        /*0cee*/ 	.short	(.L_4001 - .L_4000)
.L_4000:
        /*0cf0*/ 	.word	0x00000008
.L_4001:


//--------------------- .nv.info._ZN10layer_norm13ln_bwd_kernelINS_13Kernel_traitsIf6__halffS2_fjLj1280ELj1ELj4ELj1ELj16ENS_18Kernel_traits_baseILj1280EfS2_fS2_fjLj128EEEEELb0ELb1ELb0ELb1EEEvNS_9BwdParamsE --------------------------
	.section	.nv.info._ZN10layer_norm13ln_bwd_kernelINS_13Kernel_traitsIf6__halffS2_fjLj1280ELj1ELj4ELj1ELj16ENS_18Kernel_traits_baseILj1280EfS2_fS2_fjLj128EEEEELb0ELb1ELb0ELb1EEEvNS_9BwdParamsE,"",@"SHT_CUDA_INFO"
	.sectionflags	@""
	.align	4


	//----- nvinfo : EIATTR_CUDA_API_VERSION
	.align		4
        /*0000*/ 	.byte	0x04, 0x37
        /*0002*/ 	.short	(.L_4003 - .L_4002)
.L_4002:
        /*0004*/ 	.word	0x00000082


	//----- nvinfo : EIATTR_KPARAM_INFO
	.align		4
.L_4003:
        /*0008*/ 	.byte	0x04, 0x17
        /*000a*/ 	.short	(.L_4005 - .L_4004)
.L_4004:
        /*000c*/ 	.word	0x00000000
        /*0010*/ 	.short	0x0000
        /*0012*/ 	.short	0x0000
        /*0014*/ 	.byte	0x00, 0xf0, 0xa1, 0x04


	//----- nvinfo : EIATTR_SPARSE_MMA_MASK
	.align		4
.L_4005:
        /*0018*/ 	.byte	0x03, 0x50
        /*001a*/ 	.short	0x0000


	//----- nvinfo : EIATTR_MAXREG_COUNT
	.align		4
        /*001c*/ 	.byte	0x03, 0x1b
        /*001e*/ 	.short	0x00ff


	//----- nvinfo : EIATTR_NUM_BARRIERS
	.align		4
        /*0020*/ 	.byte	0x02, 0x4c
        /*0022*/ 	.byte	0x01
	.zero		1


	//----- nvinfo : EIATTR_ANNOTATIONS
	.align		4
        /*0024*/ 	.byte	0x04, 0x55
        /*0026*/ 	.short	(.L_4007 - .L_4006)


	//   ....[0]....
.L_4006:
        /* <DEDUP_REMOVED lines=187> */


	//----- nvinfo : EIATTR_MERCURY_ISA_VERSION
	.align		4
.L_4007:
        /*0bc8*/ 	.byte	0x03, 0x5f
        /*0bca*/ 	.short	0x0101


	//----- nvinfo : EIATTR_COOP_GROUP_MASK_REGIDS
	.align		4
        /*0bcc*/ 	.byte	0x04, 0x29
        /*0bce*/ 	.short	(.L_4009 - .L_4008)


	//   ....[0]....
.L_4008:
        /*0bd0*/ 	.word	0xffffffff


	//   ....[1]....
        /*0bd4*/ 	.word	0xffffffff


	//   ....[2]....
        /*0bd8*/ 	.word	0xffffffff


	//   ....[3]....
        /*0bdc*/ 	.word	0xffffffff


	//   ....[4]....
        /*0be0*/ 	.word	0xffffffff


	//   ....[5]....
        /*0be4*/ 	.word	0xffffffff


	//   ....[6]....
        /*0be8*/ 	.word	0xffffffff


	//   ....[7]....
        /*0bec*/ 	.word	0xffffffff


	//   ....[8]....
        /*0bf0*/ 	.word	0xffffffff


	//   ....[9]....
        /*0bf4*/ 	.word	0xffffffff


	//   ....[10]....
        /*0bf8*/ 	.word	0x050000a1


	//   ....[11]....
        /*0bfc*/ 	.word	0x050000a1


	//   ....[12]....
        /*0c00*/ 	.word	0x050000a1


	//   ....[13]....
        /*0c04*/ 	.word	0x050000a1


	//   ....[14]....
        /*0c08*/ 	.word	0x050000a1


	//   ....[15]....
        /*0c0c*/ 	.word	0x050000a1


	//   ....[16]....
        /*0c10*/ 	.word	0x050000a1


	//   ....[17]....
        /*0c14*/ 	.word	0x050000a1


	//   ....[18]....
        /*0c18*/ 	.word	0x050000a1


	//   ....[19]....
        /*0c1c*/ 	.word	0x050000a1


	//----- nvinfo : EIATTR_COOP_GROUP_INSTR_OFFSETS
	.align		4
.L_4009:
        /*0c20*/ 	.byte	0x04, 0x28
        /*0c22*/ 	.short	(.L_4011 - .L_4010)


	//   ....[0]....
.L_4010:
        /*0c24*/ 	.word	0x00002fb0


	//   ....[1]....
        /*0c28*/ 	.word	0x00002fd0


	//   ....[2]....
        /*0c2c*/ 	.word	0x00002ff0


	//   ....[3]....
        /*0c30*/ 	.word	0x00003010


	//   ....[4]....
        /*0c34*/ 	.word	0x00003030


	//   ....[5]....
        /*0c38*/ 	.word	0x00003050


	//   ....[6]....
        /*0c3c*/ 	.word	0x00003070


	//   ....[7]....
        /*0c40*/ 	.word	0x00003090


	//   ....[8]....
        /*0c44*/ 	.word	0x000030a0


	//   ....[9]....
        /*0c48*/ 	.word	0x000030c0


	//   ....[10]....
        /*0c4c*/ 	.word	0x0000a790


	//   ....[11]....
        /*0c50*/ 	.word	0x0000a820


	//   ....[12]....
        /*0c54*/ 	.word	0x0000a880


	//   ....[13]....
        /*0c58*/ 	.word	0x0000a8d0


	//   ....[14]....
        /*0c5c*/ 	.word	0x0000a930


	//   ....[15]....
        /*0c60*/ 	.word	0x0000a980


	//   ....[16]....
        /*0c64*/ 	.word	0x0000a9e0


	//   ....[17]....
        /*0c68*/ 	.word	0x0000aa30


	//   ....[18]....
        /*0c6c*/ 	.word	0x0000aa90


	//   ....[19]....
        /*0c70*/ 	.word	0x0000aae0


	//----- nvinfo : EIATTR_VRC_CTA_INIT_COUNT
	.align		4
.L_4011:
        /*0c74*/ 	.byte	0x02, 0x4a
	.zero		1
	.zero		1


	//----- nvinfo : EIATTR_EXIT_INSTR_OFFSETS
	.align		4
        /*0c78*/ 	.byte	0x04, 0x1c
        /*0c7a*/ 	.short	(.L_4013 - .L_4012)


	//   ....[0]....
.L_4012:
        /*0c7c*/ 	.word	0x0000a720


	//----- nvinfo : EIATTR_MAX_THREADS
	.align		4
.L_4013:
        /*0c80*/ 	.byte	0x04, 0x05
        /*0c82*/ 	.short	(.L_4015 - .L_4014)
.L_4014:
        /*0c84*/ 	.word	0x00000080
        /*0c88*/ 	.word	0x00000001
        /*0c8c*/ 	.word	0x00000001


	//----- nvinfo : EIATTR_CRS_STACK_SIZE
	.align		4
.L_4015:
        /*0c90*/ 	.byte	0x04, 0x1e
        /*0c92*/ 	.short	(.L_4017 - .L_4016)
.L_4016:
        /*0c94*/ 	.word	0x00000000


	//----- nvinfo : EIATTR_CBANK_PARAM_SIZE
	.align		4
.L_4017:
        /*0c98*/ 	.byte	0x03, 0x19
        /*0c9a*/ 	.short	0x0128


	//----- nvinfo : EIATTR_PARAM_CBANK
	.align		4
        /*0c9c*/ 	.byte	0x04, 0x0a
        /*0c9e*/ 	.short	(.L_4019 - .L_4018)
	.align		4
.L_4018:
        /*0ca0*/ 	.word	index@(.nv.constant0._ZN10layer_norm13ln_bwd_kernelINS_13Kernel_traitsIf6__halffS2_fjLj1280ELj1ELj4ELj1ELj16ENS_18Kernel_traits_baseILj1280EfS2_fS2_fjLj128EEEEELb0ELb1ELb0ELb1EEEvNS_9BwdParamsE)
        /*0ca4*/ 	.short	0x0380
        /*0ca6*/ 	.short	0x0128


	//----- nvinfo : EIATTR_SW_WAR
	.align		4
.L_4019:
        /*0ca8*/ 	.byte	0x04, 0x36
        /*0caa*/ 	.short	(.L_4021 - .L_4020)
.L_4020:
        /*0cac*/ 	.word	0x00000008
.L_4021:


//--------------------- .nv.info._ZN10layer_norm13ln_bwd_kernelINS_13Kernel_traitsIf6__halffS2_fjLj1280ELj1ELj4ELj1ELj16ENS_18Kernel_traits_baseILj1280EfS2_fS2_fjLj128EEEEELb0ELb1ELb1ELb0EEEvNS_9BwdParamsE --------------------------
	.section	.nv.info._ZN10layer_norm13ln_bwd_kernelINS_13Kernel_traitsIf6__halffS2_fjLj1280ELj1ELj4ELj1ELj16ENS_18Kernel_traits_baseILj1280EfS2_fS2_fjLj128EEEEELb0ELb1ELb1ELb0EEEvNS_9BwdParamsE,"",@"SHT_CUDA_INFO"
	.sectionflags	@""
	.align	4


	//----- nvinfo : EIATTR_CUDA_API_VERSION
	.align		4
        /*0000*/ 	.byte	0x04, 0x37
        /*0002*/ 	.short	(.L_4023 - .L_4022)
.L_4022:
        /*0004*/ 	.word	0x00000082


	//----- nvinfo : EIATTR_KPARAM_INFO
	.align		4
.L_4023:
        /*0008*/ 	.byte	0x04, 0x17
        /*000a*/ 	.short	(.L_4025 - .L_4024)
.L_4024:
        /*000c*/ 	.word	0x00000000
        /*0010*/ 	.short	0x0000
        /*0012*/ 	.short	0x0000
        /*0014*/ 	.byte	0x00, 0xf0, 0xa1, 0x04


	//----- nvinfo : EIATTR_SPARSE_MMA_MASK
	.align		4
.L_4025:
        /*0018*/ 	.byte	0x03, 0x50
        /*001a*/ 	.short	0x0000


	//----- nvinfo : EIATTR_MAXREG_COUNT
	.align		4
        /*001c*/ 	.byte	0x03, 0x1b
        /*001e*/ 	.short	0x00ff


	//----- nvinfo : EIATTR_NUM_BARRIERS
	.align		4
        /*0020*/ 	.byte	0x02, 0x4c
        /*0022*/ 	.byte	0x01
	.zero		1


	//----- nvinfo : EIATTR_ANNOTATIONS
	.align		4
        /*0024*/ 	.byte	0x04, 0x55
        /*0026*/ 	.short	(.L_4027 - .L_4026)


	//   ....[0]....
.L_4026:
        /* <DEDUP_REMOVED lines=223> */


	//----- nvinfo : EIATTR_MERCURY_ISA_VERSION
	.align		4
.L_4027:
        /*0e08*/ 	.byte	0x03, 0x5f
        /*0e0a*/ 	.short	0x0101


	//----- nvinfo : EIATTR_COOP_GROUP_MASK_REGIDS
	.align		4
        /*0e0c*/ 	.byte	0x04, 0x29
        /*0e0e*/ 	.short	(.L_4029 - .L_4028)


	//   ....[0]....
.L_4028:
        /*0e10*/ 	.word	0xffffffff


	//   ....[1]....
        /*0e14*/ 	.word	0xffffffff


	//   ....[2]....
        /*0e18*/ 	.word	0xffffffff


	//   ....[3]....
        /*0e1c*/ 	.word	0xffffffff


	//   ....[4]....
        /*0e20*/ 	.word	0xffffffff


	//   ....[5]....
        /*0e24*/ 	.word	0xffffffff


	//   ....[6]....
        /*0e28*/ 	.word	0xffffffff


	//   ....[7]....
        /*0e2c*/ 	.word	0xffffffff


	//   ....[8]....
        /*0e30*/ 	.word	0xffffffff


	//   ....[9]....
        /*0e34*/ 	.word	0xffffffff


	//   ....[10]....
        /*0e38*/ 	.word	0x05000002


	//   ....[11]....
        /*0e3c*/ 	.word	0x05000002


	//   ....[12]....
        /*0e40*/ 	.word	0x05000002


	//   ....[13]....
        /*0e44*/ 	.word	0x05000002


	//   ....[14]....
        /*0e48*/ 	.word	0x05000002


	//   ....[15]....
        /*0e4c*/ 	.word	0x05000002


	//   ....[16]....
        /*0e50*/ 	.word	0x05000002


	//   ....[17]....
        /*0e54*/ 	.word	0x05000002


	//   ....[18]....
        /*0e58*/ 	.word	0x05000002


	//   ....[19]....
        /*0e5c*/ 	.word	0x05000002


	//----- nvinfo : EIATTR_COOP_GROUP_INSTR_OFFSETS
	.align		4
.L_4029:
        /*0e60*/ 	.byte	0x04, 0x28
        /*0e62*/ 	.short	(.L_4031 - .L_4030)


	//   ....[0]....
.L_4030:
        /*0e64*/ 	.word	0x00003d00


	//   ....[1]....
        /*0e68*/ 	.word	0x00003d20


	//   ....[2]....
        /*0e6c*/ 	.word	0x00003d40


	//   ....[3]....
        /*0e70*/ 	.word	0x00003d60


	//   ....[4]....
        /*0e74*/ 	.word	0x00003d80


	//   ....[5]....
        /*0e78*/ 	.word	0x00003da0


	//   ....[6]....
        /*0e7c*/ 	.word	0x00003dc0


	//   ....[7]....
        /*0e80*/ 	.word	0x00003de0


	//   ....[8]....
        /*0e84*/ 	.word	0x00003df0


	//   ....[9]....
        /*0e88*/ 	.word	0x00003e10


	//   ....[10]....
        /*0e8c*/ 	.word	0x0000f4b0


	//   ....[11]....
        /*0e90*/ 	.word	0x0000f550


	//   ....[12]....
        /*0e94*/ 	.word	0x0000f5d0


	//   ....[13]....
        /*0e98*/ 	.word	0x0000f640


	//   ....[14]....
        /*0e9c*/ 	.word	0x0000f6c0


	//   ....[15]....
        /*0ea0*/ 	.word	0x0000f730


	//   ....[16]....
        /*0ea4*/ 	.word	0x0000f7b0


	//   ....[17]....
        /*0ea8*/ 	.word	0x0000f820


	//   ....[18]....
        /*0eac*/ 	.word	0x0000f8a0


	//   ....[19]....
        /*0eb0*/ 	.word	0x0000f8f0


	//----- nvinfo : EIATTR_VRC_CTA_INIT_COUNT
	.align		4
.L_4031:
        /*0eb4*/ 	.byte	0x02, 0x4a
	.zero		1
	.zero		1


	//----- nvinfo : EIATTR_EXIT_INSTR_OFFSETS
	.align		4
        /*0eb8*/ 	.byte	0x04, 0x1c
        /*0eba*/ 	.short	(.L_4033 - .L_4032)


	//   ....[0]....
.L_4032:
        /*0ebc*/ 	.word	0x0000f3d0


	//   ....[1]....
        /*0ec0*/ 	.word	0x0000f450


	//----- nvinfo : EIATTR_MAX_THREADS
	.align		4
.L_4033:
        /*0ec4*/ 	.byte	0x04, 0x05
        /*0ec6*/ 	.short	(.L_4035 - .L_4034)
.L_4034:
        /*0ec8*/ 	.word	0x00000080
        /*0ecc*/ 	.word	0x00000001
        /*0ed0*/ 	.word	0x00000001


	//----- nvinfo : EIATTR_CRS_STACK_SIZE
	.align		4
.L_4035:
        /*0ed4*/ 	.byte	0x04, 0x1e
        /*0ed6*/ 	.short	(.L_4037 - .L_4036)
.L_4036:
        /*0ed8*/ 	.word	0x00000000


	//----- nvinfo : EIATTR_CBANK_PARAM_SIZE
	.align		4
.L_4037:
        /*0edc*/ 	.byte	0x03, 0x19
        /*0ede*/ 	.short	0x0128


	//----- nvinfo : EIATTR_PARAM_CBANK
	.align		4
        /*0ee0*/ 	.byte	0x04, 0x0a
        /*0ee2*/ 	.short	(.L_4039 - .L_4038)
	.align		4
.L_4038:
        /*0ee4*/ 	.word	index@(.nv.constant0._ZN10layer_norm13ln_bwd_kernelINS_13Kernel_traitsIf6__halffS2_fjLj1280ELj1ELj4ELj1ELj16ENS_18Kernel_traits_baseILj1280EfS2_fS2_fjLj128EEEEELb0ELb1ELb1ELb0EEEvNS_9BwdParamsE)
        /*0ee8*/ 	.short	0x0380
        /*0eea*/ 	.short	0x0128


	//----- nvinfo : EIATTR_SW_WAR
	.align		4
.L_4039:
        /*0eec*/ 	.byte	0x04, 0x36
        /*0eee*/ 	.short	(.L_4041 - .L_4040)
.L_4040:
        /*0ef0*/ 	.word	0x00000008
.L_4041:


//--------------------- .nv.info._ZN10layer_norm13ln_bwd_kernelINS_13Kernel_traitsIf6__halffS2_fjLj1280ELj1ELj4ELj1ELj16ENS_18Kernel_traits_baseILj1280EfS2_fS2_fjLj128EEEEELb0ELb1ELb1ELb1EEEvNS_9BwdParamsE --------------------------
	.section	.nv.info._ZN10layer_norm13ln_bwd_kernelINS_13Kernel_traitsIf6__halffS2_fjLj1280ELj1ELj4ELj1ELj16ENS_18Kernel_traits_baseILj1280EfS2_fS2_fjLj128EEEEELb0ELb1ELb1ELb1EEEvNS_9BwdParamsE,"",@"SHT_CUDA_INFO"
	.sectionflags	@""
	.align	4


	//----- nvinfo : EIATTR_CUDA_API_VERSION
	.align		4
        /*0000*/ 	.byte	0x04, 0x37
        /*0002*/ 	.short	(.L_4043 - .L_4042)
.L_4042:
        /*0004*/ 	.word	0x00000082


	//----- nvinfo : EIATTR_KPARAM_INFO
	.align		4
.L_4043:
        /*0008*/ 	.byte	0x04, 0x17
        /*000a*/ 	.short	(.L_4045 - .L_4044)
.L_4044:
        /*000c*/ 	.word	0x00000000
        /*0010*/ 	.short	0x0000
        /*0012*/ 	.short	0x0000
        /*0014*/ 	.byte	0x00, 0xf0, 0xa1, 0x04


	//----- nvinfo : EIATTR_SPARSE_MMA_MASK
	.align		4
.L_4045:
        /*0018*/ 	.byte	0x03, 0x50
        /*001a*/ 	.short	0x0000


	//----- nvinfo : EIATTR_MAXREG_COUNT
	.align		4
        /*001c*/ 	.byte	0x03, 0x1b
        /*001e*/ 	.short	0x00ff


	//----- nvinfo : EIATTR_NUM_BARRIERS
	.align		4
        /*0020*/ 	.byte	0x02, 0x4c
        /*0022*/ 	.byte	0x01
	.zero		1


	//----- nvinfo : EIATTR_ANNOTATIONS
	.align		4
        /*0024*/ 	.byte	0x04, 0x55
        /*0026*/ 	.short	(.L_4047 - .L_4046)


	//   ....[0]....
.L_4046:
        /* <DEDUP_REMOVED lines=155> */


	//----- nvinfo : EIATTR_MERCURY_ISA_VERSION
	.align		4
.L_4047:
        /*09c8*/ 	.byte	0x03, 0x5f
        /*09ca*/ 	.short	0x0101


	//----- nvinfo : EIATTR_COOP_GROUP_MASK_REGIDS
	.align		4
        /*09cc*/ 	.byte	0x04, 0x29
        /*09ce*/ 	.short	(.L_4049 - .L_4048)


	//   ....[0]....
.L_4048:
        /*09d0*/ 	.word	0xffffffff


	//   ....[1]....
        /*09d4*/ 	.word	0xffffffff


	//   ....[2]....
        /*09d8*/ 	.word	0xffffffff


	//   ....[3]....
        /*09dc*/ 	.word	0xffffffff


	//   ....[4]....
        /*09e0*/ 	.word	0xffffffff


	//   ....[5]....
        /*09e4*/ 	.word	0xffffffff


	//   ....[6]....
        /*09e8*/ 	.word	0xffffffff


	//   ....[7]....
        /*09ec*/ 	.word	0xffffffff


	//   ....[8]....
        /*09f0*/ 	.word	0xffffffff


	//   ....[9]....
        /*09f4*/ 	.word	0xffffffff


	//   ....[10]....
        /*09f8*/ 	.word	0x050000f8


	//   ....[11]....
        /*09fc*/ 	.word	0x050000f8


	//   ....[12]....
        /*0a00*/ 	.word	0x050000f8


	//   ....[13]....
        /*0a04*/ 	.word	0x050000f8


	//   ....[14]....
        /*0a08*/ 	.word	0x050000f8


	//   ....[15]....
        /*0a0c*/ 	.word	0x050000f8


	//   ....[16]....
        /*0a10*/ 	.word	0x050000f8


	//   ....[17]....
        /*0a14*/ 	.word	0x050000f8


	//   ....[18]....
        /*0a18*/ 	.word	0x050000f8


	//   ....[19]....
        /*0a1c*/ 	.word	0x050000f8


	//----- nvinfo : EIATTR_COOP_GROUP_INSTR_OFFSETS
	.align		4
.L_4049:
        /*0a20*/ 	.byte	0x04, 0x28
        /*0a22*/ 	.short	(.L_4051 - .L_4050)


	//   ....[0]....
.L_4050:
        /*0a24*/ 	.word	0x000031b0


	//   ....[1]....
        /*0a28*/ 	.word	0x000031d0


	//   ....[2]....
        /*0a2c*/ 	.word	0x000031f0


	//   ....[3]....
        /*0a30*/ 	.word	0x00003210


	//   ....[4]....
        /*0a34*/ 	.word	0x00003230


	//   ....[5]....
        /*0a38*/ 	.word	0x00003250


	//   ....[6]....
        /*0a3c*/ 	.word	0x00003270


	//   ....[7]....
        /*0a40*/ 	.word	0x00003290


	//   ....[8]....
        /*0a44*/ 	.word	0x000032a0


	//   ....[9]....
        /*0a48*/ 	.word	0x000032d0


	//   ....[10]....
        /*0a4c*/ 	.word	0x0000da40


	//   ....[11]....
        /*0a50*/ 	.word	0x0000dae0


	//   ....[12]....
        /*0a54*/ 	.word	0x0000db50


	//   ....[13]....
        /*0a58*/ 	.word	0x0000dbb0


	//   ....[14]....
        /*0a5c*/ 	.word	0x0000dc20


	//   ....[15]....
        /*0a60*/ 	.word	0x0000dc80


	//   ....[16]....
        /*0a64*/ 	.word	0x0000dcf0


	//   ....[17]....
        /*0a68*/ 	.word	0x0000dd50


	//   ....[18]....
        /*0a6c*/ 	.word	0x0000ddc0


	//   ....[19]....
        /*0a70*/ 	.word	0x0000de10


	//----- nvinfo : EIATTR_VRC_CTA_INIT_COUNT
	.align		4
.L_4051:
        /*0a74*/ 	.byte	0x02, 0x4a
	.zero		1
	.zero		1


	//----- nvinfo : EIATTR_EXIT_INSTR_OFFSETS
	.align		4
        /*0a78*/ 	.byte	0x04, 0x1c
        /*0a7a*/ 	.short	(.L_4053 - .L_4052)


	//   ....[0]....
.L_4052:
        /*0a7c*/ 	.word	0x0000d9e0


	//----- nvinfo : EIATTR_MAX_THREADS
	.align		4
.L_4053:
        /*0a80*/ 	.byte	0x04, 0x05
        /*0a82*/ 	.short	(.L_4055 - .L_4054)
.L_4054:
        /*0a84*/ 	.word	0x00000080
        /*0a88*/ 	.word	0x00000001
        /*0a8c*/ 	.word	0x00000001


	//----- nvinfo : EIATTR_CRS_STACK_SIZE
	.align		4
.L_4055:
        /*0a90*/ 	.byte	0x04, 0x1e
        /*0a92*/ 	.short	(.L_4057 - .L_4056)
.L_4056:
        /*0a94*/ 	.word	0x00000000


	//----- nvinfo : EIATTR_CBANK_PARAM_SIZE
	.align		4
.L_4057:
        /*0a98*/ 	.byte	0x03, 0x19
        /*0a9a*/ 	.short	0x0128


	//----- nvinfo : EIATTR_PARAM_CBANK
	.align		4
        /*0a9c*/ 	.byte	0x04, 0x0a
        /*0a9e*/ 	.short	(.L_4059 - .L_4058)
	.align		4
.L_4058:
        /*0aa0*/ 	.word	index@(.nv.constant0._ZN10layer_norm13ln_bwd_kernelINS_13Kernel_traitsIf6__halffS2_fjLj1280ELj1ELj4ELj1ELj16ENS_18Kernel_traits_baseILj1280EfS2_fS2_fjLj128EEEEELb0ELb1ELb1ELb1EEEvNS_9BwdParamsE)
        /*0aa4*/ 	.short	0x0380
        /*0aa6*/ 	.short	0x0128


	//----- nvinfo : EIATTR_SW_WAR
	.align		4
.L_4059:
        /*0aa8*/ 	.byte	0x04, 0x36
        /*0aaa*/ 	.short	(.L_4061 - .L_4060)
.L_4060:
        /*0aac*/ 	.word	0x00000008
.L_4061:


//--------------------- .nv.info._ZN10layer_norm13ln_bwd_kernelINS_13Kernel_traitsIf6__halffS2_fjLj1280ELj1ELj4ELj1ELj16ENS_18Kernel_traits_baseILj1280EfS2_fS2_fjLj128EEEEELb1ELb0ELb0ELb0EEEvNS_9BwdParamsE --------------------------
	.section	.nv.info._ZN10layer_norm13ln_bwd_kernelINS_13Kernel_traitsIf6__halffS2_fjLj1280ELj1ELj4ELj1ELj16ENS_18Kernel_traits_baseILj1280EfS2_fS2_fjLj128EEEEELb1ELb0ELb0ELb0EEEvNS_9BwdParamsE,"",@"SHT_CUDA_INFO"
	.sectionflags	@""
	.align	4


	//----- nvinfo : EIATTR_CUDA_API_VERSION
	.align		4
        /*0000*/ 	.byte	0x04, 0x37
        /*0002*/ 	.short	(.L_4063 - .L_4062)
.L_4062:
        /*0004*/ 	.word	0x00000082


	//----- nvinfo : EIATTR_KPARAM_INFO
	.align		4
.L_4063:
        /*0008*/ 	.byte	0x04, 0x17
        /*000a*/ 	.short	(.L_4065 - .L_4064)
.L_4064:
        /*000c*/ 	.word	0x00000000
        /*0010*/ 	.short	0x0000
        /*0012*/ 	.short	0x0000
        /*0014*/ 	.byte	0x00, 0xf0, 0xa1, 0x04


	//----- nvinfo : EIATTR_SPARSE_MMA_MASK
	.align		4
.L_4065:
        /*0018*/ 	.byte	0x03, 0x50
        /*001a*/ 	.short	0x0000


	//----- nvinfo : EIATTR_MAXREG_COUNT
	.align		4
        /*001c*/ 	.byte	0x03, 0x1b
        /*001e*/ 	.short	0x00ff


	//----- nvinfo : EIATTR_NUM_BARRIERS
	.align		4
        /*0020*/ 	.byte	0x02, 0x4c
        /*0022*/ 	.byte	0x01
	.zero		1


	//----- nvinfo : EIATTR_ANNOTATIONS
	.align		4
        /*0024*/ 	.byte	0x04, 0x55
        /*0026*/ 	.short	(.L_4067 - .L_4066)


	//   ....[0]....
.L_4066:
        /* <DEDUP_REMOVED lines=31> */


	//----- nvinfo : EIATTR_MERCURY_ISA_VERSION
	.align		4
.L_4067:
        /*0200*/ 	.byte	0x03, 0x5f
        /*0202*/ 	.short	0x0101


	//----- nvinfo : EIATTR_COOP_GROUP_MASK_REGIDS
	.align		4
        /*0204*/ 	.byte	0x04, 0x29
        /*0206*/ 	.short	(.L_4069 - .L_4068)


	//   ....[0]....
.L_4068:
        /*0208*/ 	.word	0xffffffff


	//   ....[1]....
        /*020c*/ 	.word	0xffffffff


	//   ....[2]....
        /*0210*/ 	.word	0xffffffff


	//   ....[3]....
        /*0214*/ 	.word	0xffffffff


	//   ....[4]....
        /*0218*/ 	.word	0xffffffff


	//   ....[5]....
        /*021c*/ 	.word	0xffffffff


	//   ....[6]....
        /*0220*/ 	.word	0xffffffff


	//   ....[7]....
        /*0224*/ 	.word	0xffffffff


	//   ....[8]....
        /*0228*/ 	.word	0xffffffff


	//   ....[9]....
        /*022c*/ 	.word	0xffffffff


	//   ....[10]....
        /*0230*/ 	.word	0x050000a0


	//   ....[11]....
        /*0234*/ 	.word	0x050000a0


	//   ....[12]....
        /*0238*/ 	.word	0x050000a0


	//   ....[13]....
        /*023c*/ 	.word	0x050000a0


	//   ....[14]....
        /*0240*/ 	.word	0x050000a0


	//   ....[15]....
        /*0244*/ 	.word	0x050000a0


	//   ....[16]....
        /*0248*/ 	.word	0x050000a0


	//   ....[17]....
        /*024c*/ 	.word	0x050000a0


	//   ....[18]....
        /*0250*/ 	.word	0x050000a0


	//   ....[19]....
        /*0254*/ 	.word	0x050000a0


	//----- nvinfo : EIATTR_COOP_GROUP_INSTR_OFFSETS
	.align		4
.L_4069:
        /*0258*/ 	.byte	0x04, 0x28
        /*025a*/ 	.short	(.L_4071 - .L_4070)


	//   ....[0]....
.L_4070:
        /*025c*/ 	.word	0x00002880


	//   ....[1]....
        /*0260*/ 	.word	0x000028a0


	//   ....[2]....
        /*0264*/ 	.word	0x000028c0


	//   ....[3]....
        /*0268*/ 	.word	0x000028e0


	//   ....[4]....
        /*026c*/ 	.word	0x00002900


	//   ....[5]....
        /*0270*/ 	.word	0x00002920


	//   ....[6]....
        /*0274*/ 	.word	0x00002940


	//   ....[7]....
        /*0278*/ 	.word	0x00002960


	//   ....[8]....
        /*027c*/ 	.word	0x00002970


	//   ....[9]....
        /*0280*/ 	.word	0x00002990


	//   ....[10]....
        /*0284*/ 	.word	0x00009510


	//   ....[11]....
        /*0288*/ 	.word	0x000095b0


	//   ....[12]....
        /*028c*/ 	.word	0x00009630


	//   ....[13]....
        /*0290*/ 	.word	0x000096a0


	//   ....[14]....
        /*0294*/ 	.word	0x00009720


	//   ....[15]....
        /*0298*/ 	.word	0x00009790


	//   ....[16]....
        /*029c*/ 	.word	0x00009810


	//   ....[17]....
        /*02a0*/ 	.word	0x00009880


	//   ....[18]....
        /*02a4*/ 	.word	0x00009900


	//   ....[19]....
        /*02a8*/ 	.word	0x00009950


	//----- nvinfo : EIATTR_VRC_CTA_INIT_COUNT
	.align		4
.L_4071:
        /*02ac*/ 	.byte	0x02, 0x4a
	.zero		1
	.zero		1


	//----- nvinfo : EIATTR_EXIT_INSTR_OFFSETS
	.align		4
        /*02b0*/ 	.byte	0x04, 0x1c
        /*02b2*/ 	.short	(.L_4073 - .L_4072)


	//   ....[0]....
.L_4072:
        /*02b4*/ 	.word	0x00009470


	//   ....[1]....
        /*02b8*/ 	.word	0x000094a0


	//----- nvinfo : EIATTR_MAX_THREADS
	.align		4
.L_4073:
        /*02bc*/ 	.byte	0x04, 0x05
        /*02be*/ 	.short	(.L_4075 - .L_4074)
.L_4074:
        /*02c0*/ 	.word	0x00000080
        /*02c4*/ 	.word	0x00000001
        /*02c8*/ 	.word	0x00000001


	//----- nvinfo : EIATTR_CRS_STACK_SIZE
	.align		4
.L_4075:
        /*02cc*/ 	.byte	0x04, 0x1e
        /*02ce*/ 	.short	(.L_4077 - .L_4076)
.L_4076:
        /*02d0*/ 	.word	0x00000000


	//----- nvinfo : EIATTR_CBANK_PARAM_SIZE
	.align		4
.L_4077:
        /*02d4*/ 	.byte	0x03, 0x19
        /*02d6*/ 	.short	0x0128


	//----- nvinfo : EIATTR_PARAM_CBANK
	.align		4
        /*02d8*/ 	.byte	0x04, 0x0a
        /*02da*/ 	.short	(.L_4079 - .L_4078)
	.align		4
.L_4078:
        /*02dc*/ 	.word	index@(.nv.constant0._ZN10layer_norm13ln_bwd_kernelINS_13Kernel_traitsIf6__halffS2_fjLj1280ELj1ELj4ELj1ELj16ENS_18Kernel_traits_baseILj1280EfS2_fS2_fjLj128EEEEELb1ELb0ELb0ELb0EEEvNS_9BwdParamsE)
        /*02e0*/ 	.short	0x0380
        /*02e2*/ 	.short	0x0128


	//----- nvinfo : EIATTR_SW_WAR
	.align		4
.L_4079:
        /*02e4*/ 	.byte	0x04, 0x36
        /*02e6*/ 	.short	(.L_4081 - .L_4080)
.L_4080:
        /*02e8*/ 	.word	0x00000008
.L_4081:


//--------------------- .nv.info._ZN10layer_norm13ln_bwd_kernelINS_13Kernel_traitsIf6__halffS2_fjLj1280ELj1ELj4ELj1ELj16ENS_18Kernel_traits_baseILj1280EfS2_fS2_fjLj128EEEEELb1ELb0ELb0ELb1EEEvNS_9BwdParamsE --------------------------
	.section	.nv.info._ZN10layer_norm13ln_bwd_kernelINS_13Kernel_traitsIf6__halffS2_fjLj1280ELj1ELj4ELj1ELj16ENS_18Kernel_traits_baseILj1280EfS2_fS2_fjLj128EEEEELb1ELb0ELb0ELb1EEEvNS_9BwdParamsE,"",@"SHT_CUDA_INFO"
	.sectionflags	@""
	.align	4


	//----- nvinfo : EIATTR_CUDA_API_VERSION
	.align		4
        /*0000*/ 	.byte	0x04, 0x37
        /*0002*/ 	.short	(.L_4083 - .L_4082)
.L_4082:
        /*0004*/ 	.word	0x00000082


	//----- nvinfo : EIATTR_KPARAM_INFO
	.align		4
.L_4083:
        /*0008*/ 	.byte	0x04, 0x17
        /*000a*/ 	.short	(.L_4085 - .L_4084)
.L_4084:
        /*000c*/ 	.word	0x00000000
        /*0010*/ 	.short	0x0000
        /*0012*/ 	.short	0x0000
        /*0014*/ 	.byte	0x00, 0xf0, 0xa1, 0x04


	//----- nvinfo : EIATTR_SPARSE_MMA_MASK
	.align		4
.L_4085:
        /*0018*/ 	.byte	0x03, 0x50
        /*001a*/ 	.short	0x0000


	//----- nvinfo : EIATTR_MAXREG_COUNT
	.align		4
        /*001c*/ 	.byte	0x03, 0x1b
        /*001e*/ 	.short	0x00ff


	//----- nvinfo : EIATTR_NUM_BARRIERS
	.align		4
        /*0020*/ 	.byte	0x02, 0x4c
        /*0022*/ 	.byte	0x01
	.zero		1


	//----- nvinfo : EIATTR_ANNOTATIONS
	.align		4
        /*0024*/ 	.byte	0x04, 0x55
        /*0026*/ 	.short	(.L_4087 - .L_4086)


	//   ....[0]....
.L_4086:
        /* <DEDUP_REMOVED lines=65> */


	//----- nvinfo : EIATTR_MERCURY_ISA_VERSION
	.align		4
.L_4087:
        /*0420*/ 	.byte	0x03, 0x5f
        /*0422*/ 	.short	0x0101


	//----- nvinfo : EIATTR_COOP_GROUP_MASK_REGIDS
	.align		4
        /*0424*/ 	.byte	0x04, 0x29
        /*0426*/ 	.short	(.L_4089 - .L_4088)


	//   ....[0]....
.L_4088:
        /*0428*/ 	.word	0xffffffff


	//   ....[1]....
        /*042c*/ 	.word	0xffffffff


	//   ....[2]....
        /*0430*/ 	.word	0xffffffff


	//   ....[3]....
        /*0434*/ 	.word	0xffffffff


	//   ....[4]....
        /*0438*/ 	.word	0xffffffff


	//   ....[5]....
        /*043c*/ 	.word	0xffffffff


	//   ....[6]....
        /*0440*/ 	.word	0xffffffff


	//   ....[7]....
        /*0444*/ 	.word	0xffffffff


	//   ....[8]....
        /*0448*/ 	.word	0xffffffff


	//   ....[9]....
        /*044c*/ 	.word	0xffffffff


	//   ....[10]....
        /*0450*/ 	.word	0x050000da


	//   ....[11]....
        /*0454*/ 	.word	0x050000da


	//   ....[12]....
        /*0458*/ 	.word	0x050000da


	//   ....[13]....
        /*045c*/ 	.word	0x050000da


	//   ....[14]....
        /*0460*/ 	.word	0x050000da


	//   ....[15]....
        /*0464*/ 	.word	0x050000da


	//   ....[16]....
        /*0468*/ 	.word	0x050000da


	//   ....[17]....
        /*046c*/ 	.word	0x050000da


	//   ....[18]....
        /*0470*/ 	.word	0x050000da


	//   ....[19]....
        /*0474*/ 	.word	0x050000da


	//----- nvinfo : EIATTR_COOP_GROUP_INSTR_OFFSETS
	.align		4
.L_4089:
        /*0478*/ 	.byte	0x04, 0x28
        /*047a*/ 	.short	(.L_4091 - .L_4090)


	//   ....[0]....
.L_4090:
        /*047c*/ 	.word	0x000025e0


	//   ....[1]....
        /*0480*/ 	.word	0x00002600


	//   ....[2]....
        /*0484*/ 	.word	0x00002620


	//   ....[3]....
        /*0488*/ 	.word	0x00002640


	//   ....[4]....
        /*048c*/ 	.word	0x00002660


	//   ....[5]....
        /*0490*/ 	.word	0x00002680


	//   ....[6]....
        /*0494*/ 	.word	0x000026a0


	//   ....[7]....
        /*0498*/ 	.word	0x000026c0


	//   ....[8]....
        /*049c*/ 	.word	0x000026d0


	//   ....[9]....
        /*04a0*/ 	.word	0x000026f0


	//   ....[10]....
        /*04a4*/ 	.word	0x00008d90


	//   ....[11]....
        /*04a8*/ 	.word	0x00008e20


	//   ....[12]....
        /*04ac*/ 	.word	0x00008e80


	//   ....[13]....
        /*04b0*/ 	.word	0x00008ed0


	//   ....[14]....
        /*04b4*/ 	.word	0x00008f30


	//   ....[15]....
        /*04b8*/ 	.word	0x00008f80


	//   ....[16]....
        /*04bc*/ 	.word	0x00008fe0


	//   ....[17]....
        /*04c0*/ 	.word	0x00009030


	//   ....[18]....
        /*04c4*/ 	.word	0x00009090


	//   ....[19]....
        /*04c8*/ 	.word	0x000090e0


	//----- nvinfo : EIATTR_VRC_CTA_INIT_COUNT
	.align		4
.L_4091:
        /*04cc*/ 	.byte	0x02, 0x4a
	.zero		1
	.zero		1


	//----- nvinfo : EIATTR_EXIT_INSTR_OFFSETS
	.align		4
        /*04d0*/ 	.byte	0x04, 0x1c
        /*04d2*/ 	.short	(.L_4093 - .L_4092)


	//   ....[0]....
.L_4092:
        /*04d4*/ 	.word	0x00008d20


	//----- nvinfo : EIATTR_MAX_THREADS
	.align		4
.L_4093:
        /*04d8*/ 	.byte	0x04, 0x05
        /*04da*/ 	.short	(.L_4095 - .L_4094)
.L_4094:
        /*04dc*/ 	.word	0x00000080
        /*04e0*/ 	.word	0x00000001
        /*04e4*/ 	.word	0x00000001


	//----- nvinfo : EIATTR_CRS_STACK_SIZE
	.align		4
.L_4095:
        /*04e8*/ 	.byte	0x04, 0x1e
        /*04ea*/ 	.short	(.L_4097 - .L_4096)
.L_4096:
        /*04ec*/ 	.word	0x00000000


	//----- nvinfo : EIATTR_CBANK_PARAM_SIZE
	.align		4
.L_4097:
        /*04f0*/ 	.byte	0x03, 0x19
        /*04f2*/ 	.short	0x0128


	//----- nvinfo : EIATTR_PARAM_CBANK
	.align		4
        /*04f4*/ 	.byte	0x04, 0x0a
        /*04f6*/ 	.short	(.L_4099 - .L_4098)
	.align		4
.L_4098:
        /*04f8*/ 	.word	index@(.nv.constant0._ZN10layer_norm13ln_bwd_kernelINS_13Kernel_traitsIf6__halffS2_fjLj1280ELj1ELj4ELj1ELj16ENS_18Kernel_traits_baseILj1280EfS2_fS2_fjLj128EEEEELb1ELb0ELb0ELb1EEEvNS_9BwdParamsE)
        /*04fc*/ 	.short	0x0380
        /*04fe*/ 	.short	0x0128


	//----- nvinfo : EIATTR_SW_WAR
	.align		4
.L_4099:
        /*0500*/ 	.byte	0x04, 0x36
        /*0502*/ 	.short	(.L_4101 - .L_4100)
.L_4100:
        /*0504*/ 	.word	0x00000008
.L_4101:


//--------------------- .nv.info._ZN10layer_norm22ln_bwd_finalize_kernelINS_22Kernel_traits_finalizeILj1280Ef6__halffS2_fjLb0ELj1024ELj4ENS_18Kernel_traits_baseILj1280EfS2_fS2_fjLj1024EEEEELb0ELb0EEEvNS_9BwdParamsE --------------------------
	.section	.nv.info._ZN10layer_norm22ln_bwd_finalize_kernelINS_22Kernel_traits_finalizeILj1280Ef6__halffS2_fjLb0ELj1024ELj4ENS_18Kernel_traits_baseILj1280EfS2_fS2_fjLj1024EEEEELb0ELb0EEEvNS_9BwdParamsE,"",@"SHT_CUDA_INFO"
	.sectionflags	@""
	.align	4


	//----- nvinfo : EIATTR_CUDA_API_VERSION
	.align		4
        /*0000*/ 	.byte	0x04, 0x37
        /*0002*/ 	.short	(.L_4103 - .L_4102)
.L_4102:
        /*0004*/ 	.word	0x00000082


	//----- nvinfo : EIATTR_KPARAM_INFO
	.align		4
.L_4103:
        /*0008*/ 	.byte	0x04, 0x17
        /*000a*/ 	.short	(.L_4105 - .L_4104)
.L_4104:
        /*000c*/ 	.word	0x00000000
        /*0010*/ 	.short	0x0000
        /*0012*/ 	.short	0x0000
        /*0014*/ 	.byte	0x00, 0xf0, 0xa1, 0x04


	//----- nvinfo : EIATTR_SPARSE_MMA_MASK
	.align		4
.L_4105:
        /*0018*/ 	.byte	0x03, 0x50
        /*001a*/ 	.short	0x0000


	//----- nvinfo : EIATTR_MAXREG_COUNT
	.align		4
        /*001c*/ 	.byte	0x03, 0x1b
        /*001e*/ 	.short	0x0040


	//----- nvinfo : EIATTR_NUM_BARRIERS
	.align		4
        /*0020*/ 	.byte	0x02, 0x4c
        /*0022*/ 	.byte	0x01
	.zero		1


	//----- nvinfo : EIATTR_MERCURY_ISA_VERSION
	.align		4
        /*0024*/ 	.byte	0x03, 0x5f
        /*0026*/ 	.short	0x0101


	//----- nvinfo : EIATTR_COOP_GROUP_MASK_REGIDS
	.align		4
        /*0028*/ 	.byte	0x04, 0x29
        /*002a*/ 	.short	(.L_4107 - .L_4106)


	//   ....[0]....
.L_4106:
        /*002c*/ 	.word	0xffffffff


	//   ....[1]....
        /*0030*/ 	.word	0xffffffff


	//   ....[2]....
        /*0034*/ 	.word	0xffffffff


	//   ....[3]....
        /*0038*/ 	.word	0xffffffff


	//   ....[4]....
        /*003c*/ 	.word	0xffffffff


	//   ....[5]....
        /*0040*/ 	.word	0xffffffff


	//   ....[6]....
        /*0044*/ 	.word	0xffffffff


	//   ....[7]....
        /*0048*/ 	.word	0xffffffff


	//   ....[8]....
        /*004c*/ 	.word	0xffffffff


	//   ....[9]....
        /*0050*/ 	.word	0xffffffff


	//----- nvinfo : EIATTR_COOP_GROUP_INSTR_OFFSETS
	.align		4
.L_4107:
        /*0054*/ 	.byte	0x04, 0x28
        /*0056*/ 	.short	(.L_4109 - .L_4108)


	//   ....[0]....
.L_4108:
        /*0058*/ 	.word	0x000015e0


	//   ....[1]....
        /*005c*/ 	.word	0x000015f0


	//   ....[2]....
        /*0060*/ 	.word	0x00001620


	//   ....[3]....
        /*0064*/ 	.word	0x00001630


	//   ....[4]....
        /*0068*/ 	.word	0x00001660


	//   ....[5]....
        /*006c*/ 	.word	0x00001670


	//   ....[6]....
        /*0070*/ 	.word	0x000016b0


	//   ....[7]....
        /*0074*/ 	.word	0x000016e0


	//   ....[8]....
        /*0078*/ 	.word	0x00001710


	//   ....[9]....
        /*007c*/ 	.word	0x00001720


	//----- nvinfo : EIATTR_VRC_CTA_INIT_COUNT
	.align		4
.L_4109:
        /*0080*/ 	.byte	0x02, 0x4a
	.zero		1
	.zero		1


	//----- nvinfo : EIATTR_EXIT_INSTR_OFFSETS
	.align		4
        /*0084*/ 	.byte	0x04, 0x1c
        /*0086*/ 	.short	(.L_4111 - .L_4110)


	//   ....[0]....
.L_4110:
        /*0088*/ 	.word	0x00000060


	//   ....[1]....
        /*008c*/ 	.word	0x00001780


	//   ....[2]....
        /*0090*/ 	.word	0x000017b0


	//   ....[3]....
        /*0094*/ 	.word	0x00001850


	//----- nvinfo : EIATTR_MAX_THREADS
	.align		4
.L_4111:
        /*0098*/ 	.byte	0x04, 0x05
        /*009a*/ 	.short	(.L_4113 - .L_4112)
.L_4112:
        /*009c*/ 	.word	0x00000400
        /*00a0*/ 	.word	0x00000001
        /*00a4*/ 	.word	0x00000001


	//----- nvinfo : EIATTR_CRS_STACK_SIZE
	.align		4
.L_4113:
        /*00a8*/ 	.byte	0x04, 0x1e
        /*00aa*/ 	.short	(.L_4115 - .L_4114)
.L_4114:
        /*00ac*/ 	.word	0x00000000


	//----- nvinfo : EIATTR_CBANK_PARAM_SIZE
	.align		4
.L_4115:
        /*00b0*/ 	.byte	0x03, 0x19
        /*00b2*/ 	.short	0x0128


	//----- nvinfo : EIATTR_PARAM_CBANK
	.align		4
        /*00b4*/ 	.byte	0x04, 0x0a
        /*00b6*/ 	.short	(.L_4117 - .L_4116)
	.align		4
.L_4116:
        /*00b8*/ 	.word	index@(.nv.constant0._ZN10layer_norm22ln_bwd_finalize_kernelINS_22Kernel_traits_finalizeILj1280Ef6__halffS2_fjLb0ELj1024ELj4ENS_18Kernel_traits_baseILj1280EfS2_fS2_fjLj1024EEEEELb0ELb0EEEvNS_9BwdParamsE)
        /*00bc*/ 	.short	0x0380
        /*00be*/ 	.short	0x0128


	//----- nvinfo : EIATTR_SW_WAR
	.align		4
.L_4117:
        /*00c0*/ 	.byte	0x04, 0x36
        /*00c2*/ 	.short	(.L_4119 - .L_4118)
.L_4118:
        /*00c4*/ 	.word	0x00000008
.L_4119:


//--------------------- .nv.info._ZN10layer_norm13ln_bwd_kernelINS_13Kernel_traitsIf6__halffS2_fjLj1280ELj1ELj4ELj1ELj16ENS_18Kernel_traits_baseILj1280EfS2_fS2_fjLj128EEEEELb1ELb0ELb1ELb0EEEvNS_9BwdParamsE --------------------------
	.section	.nv.info._ZN10layer_norm13ln_bwd_kernelINS_13Kernel_traitsIf6__halffS2_fjLj1280ELj1ELj4ELj1ELj16ENS_18Kernel_traits_baseILj1280EfS2_fS2_fjLj128EEEEELb1ELb0ELb1ELb0EEEvNS_9BwdParamsE,"",@"SHT_CUDA_INFO"
	.sectionflags	@""
	.align	4


	//----- nvinfo : EIATTR_CUDA_API_VERSION
	.align		4
        /*0000*/ 	.byte	0x04, 0x37
        /*0002*/ 	.short	(.L_4121 - .L_4120)
.L_4120:
        /*0004*/ 	.word	0x00000082


	//----- nvinfo : EIATTR_KPARAM_INFO
	.align		4
.L_4121:
        /*0008*/ 	.byte	0x04, 0x17
        /*000a*/ 	.short	(.L_4123 - .L_4122)
.L_4122:
        /*000c*/ 	.word	0x00000000
        /*0010*/ 	.short	0x0000
        /*0012*/ 	.short	0x0000
        /*0014*/ 	.byte	0x00, 0xf0, 0xa1, 0x04


	//----- nvinfo : EIATTR_SPARSE_MMA_MASK
	.align		4
.L_4123:
        /*0018*/ 	.byte	0x03, 0x50
        /*001a*/ 	.short	0x0000


	//----- nvinfo : EIATTR_MAXREG_COUNT
	.align		4
        /*001c*/ 	.byte	0x03, 0x1b
        /*001e*/ 	.short	0x00ff


	//----- nvinfo : EIATTR_NUM_BARRIERS
	.align		4
        /*0020*/ 	.byte	0x02, 0x4c
        /*0022*/ 	.byte	0x01
	.zero		1


	//----- nvinfo : EIATTR_ANNOTATIONS
	.align		4
        /*0024*/ 	.byte	0x04, 0x55
        /*0026*/ 	.short	(.L_4125 - .L_4124)


	//   ....[0]....
.L_4124:
        /* <DEDUP_REMOVED lines=41> */


	//----- nvinfo : EIATTR_MERCURY_ISA_VERSION
	.align		4
.L_4125:
        /*02a8*/ 	.byte	0x03, 0x5f
        /*02aa*/ 	.short	0x0101


	//----- nvinfo : EIATTR_COOP_GROUP_MASK_REGIDS
	.align		4
        /*02ac*/ 	.byte	0x04, 0x29
        /*02ae*/ 	.short	(.L_4127 - .L_4126)


	//   ....[0]....
.L_4126:
        /*02b0*/ 	.word	0xffffffff


	//   ....[1]....
        /*02b4*/ 	.word	0xffffffff


	//   ....[2]....
        /*02b8*/ 	.word	0xffffffff


	//   ....[3]....
        /*02bc*/ 	.word	0xffffffff


	//   ....[4]....
        /*02c0*/ 	.word	0xffffffff


	//   ....[5]....
        /*02c4*/ 	.word	0xffffffff


	//   ....[6]....
        /*02c8*/ 	.word	0xffffffff


	//   ....[7]....
        /*02cc*/ 	.word	0xffffffff


	//   ....[8]....
        /*02d0*/ 	.word	0xffffffff


	//   ....[9]....
        /*02d4*/ 	.word	0xffffffff


	//   ....[10]....
        /*02d8*/ 	.word	0x05000002


	//   ....[11]....
        /*02dc*/ 	.word	0x05000002


	//   ....[12]....
        /*02e0*/ 	.word	0x05000002


	//   ....[13]....
        /*02e4*/ 	.word	0x05000002


	//   ....[14]....
        /*02e8*/ 	.word	0x05000002


	//   ....[15]....
        /*02ec*/ 	.word	0x05000002


	//   ....[16]....
        /*02f0*/ 	.word	0x05000002


	//   ....[17]....
        /*02f4*/ 	.word	0x05000002


	//   ....[18]....
        /*02f8*/ 	.word	0x05000002


	//   ....[19]....
        /*02fc*/ 	.word	0x05000002


	//----- nvinfo : EIATTR_COOP_GROUP_INSTR_OFFSETS
	.align		4
.L_4127:
        /*0300*/ 	.byte	0x04, 0x28
        /*0302*/ 	.short	(.L_4129 - .L_4128)


	//   ....[0]....
.L_4128:
        /*0304*/ 	.word	0x00003130


	//   ....[1]....
        /*0308*/ 	.word	0x00003150


	//   ....[2]....
        /*030c*/ 	.word	0x00003170


	//   ....[3]....
        /*0310*/ 	.word	0x00003190


	//   ....[4]....
        /*0314*/ 	.word	0x000031b0


	//   ....[5]....
        /*0318*/ 	.word	0x000031d0


	//   ....[6]....
        /*031c*/ 	.word	0x000031f0


	//   ....[7]....
        /*0320*/ 	.word	0x00003210


	//   ....[8]....
        /*0324*/ 	.word	0x00003220


	//   ....[9]....
        /*0328*/ 	.word	0x00003240


	//   ....[10]....
        /*032c*/ 	.word	0x0000d620


	//   ....[11]....
        /*0330*/ 	.word	0x0000d6c0


	//   ....[12]....
        /*0334*/ 	.word	0x0000d740


	//   ....[13]....
        /*0338*/ 	.word	0x0000d7b0


	//   ....[14]....
        /*033c*/ 	.word	0x0000d830


	//   ....[15]....
        /*0340*/ 	.word	0x0000d8a0


	//   ....[16]....
        /*0344*/ 	.word	0x0000d920


	//   ....[17]....
        /*0348*/ 	.word	0x0000d990


	//   ....[18]....
        /*034c*/ 	.word	0x0000da10


	//   ....[19]....
        /*0350*/ 	.word	0x0000da60


	//----- nvinfo : EIATTR_VRC_CTA_INIT_COUNT
	.align		4
.L_4129:
        /*0354*/ 	.byte	0x02, 0x4a
	.zero		1
	.zero		1


	//----- nvinfo : EIATTR_EXIT_INSTR_OFFSETS
	.align		4
        /*0358*/ 	.byte	0x04, 0x1c
        /*035a*/ 	.short	(.L_4131 - .L_4130)


	//   ....[0]....
.L_4130:
        /*035c*/ 	.word	0x0000d580


	//   ....[1]....
        /*0360*/ 	.word	0x0000d5b0


	//----- nvinfo : EIATTR_MAX_THREADS
	.align		4
.L_4131:
        /*0364*/ 	.byte	0x04, 0x05
        /*0366*/ 	.short	(.L_4133 - .L_4132)
.L_4132:
        /*0368*/ 	.word	0x00000080
        /*036c*/ 	.word	0x00000001
        /*0370*/ 	.word	0x00000001


	//----- nvinfo : EIATTR_CRS_STACK_SIZE
	.align		4
.L_4133:
        /*0374*/ 	.byte	0x04, 0x1e
        /*0376*/ 	.short	(.L_4135 - .L_4134)
.L_4134:
        /*0378*/ 	.word	0x00000000


	//----- nvinfo : EIATTR_CBANK_PARAM_SIZE
	.align		4
.L_4135:
        /*037c*/ 	.byte	0x03, 0x19
        /*037e*/ 	.short	0x0128


	//----- nvinfo : EIATTR_PARAM_CBANK
	.align		4
        /*0380*/ 	.byte	0x04, 0x0a
        /*0382*/ 	.short	(.L_4137 - .L_4136)
	.align		4
.L_4136:
        /*0384*/ 	.word	index@(.nv.constant0._ZN10layer_norm13ln_bwd_kernelINS_13Kernel_traitsIf6__halffS2_fjLj1280ELj1ELj4ELj1ELj16ENS_18Kernel_traits_baseILj1280EfS2_fS2_fjLj128EEEEELb1ELb0ELb1ELb0EEEvNS_9BwdParamsE)
        /*0388*/ 	.short	0x0380
        /*038a*/ 	.short	0x0128


	//----- nvinfo : EIATTR_SW_WAR
	.align		4
.L_4137:
        /*038c*/ 	.byte	0x04, 0x36
        /*038e*/ 	.short	(.L_4139 - .L_4138)
.L_4138:
        /*0390*/ 	.word	0x00000008
.L_4139:


//--------------------- .nv.info._ZN10layer_norm22ln_bwd_finalize_kernelINS_22Kernel_traits_finalizeILj1280Ef6__halffS2_fjLb0ELj1024ELj4ENS_18Kernel_traits_baseILj1280EfS2_fS2_fjLj1024EEEEELb0ELb1EEEvNS_9BwdParamsE --------------------------
	.section	.nv.info._ZN10layer_norm22ln_bwd_finalize_kernelINS_22Kernel_traits_finalizeILj1280Ef6__halffS2_fjLb0ELj1024ELj4ENS_18Kernel_traits_baseILj1280EfS2_fS2_fjLj1024EEEEELb0ELb1EEEvNS_9BwdParamsE,"",@"SHT_CUDA_INFO"
	.sectionflags	@""
	.align	4


	//----- nvinfo : EIATTR_CUDA_API_VERSION
	.align		4
        /*0000*/ 	.byte	0x04, 0x37
        /*0002*/ 	.short	(.L_4141 - .L_4140)
.L_4140:
        /*0004*/ 	.word	0x00000082


	//----- nvinfo : EIATTR_KPARAM_INFO
	.align		4
.L_4141:
        /*0008*/ 	.byte	0x04, 0x17
        /*000a*/ 	.short	(.L_4143 - .L_4142)
.L_4142:
        /*000c*/ 	.word	0x00000000
        /*0010*/ 	.short	0x0000
        /*0012*/ 	.short	0x0000
        /*0014*/ 	.byte	0x00, 0xf0, 0xa1, 0x04


	//----- nvinfo : EIATTR_SPARSE_MMA_MASK
	.align		4
.L_4143:
        /*0018*/ 	.byte	0x03, 0x50
        /*001a*/ 	.short	0x0000


	//----- nvinfo : EIATTR_MAXREG_COUNT
	.align		4
        /*001c*/ 	.byte	0x03, 0x1b
        /*001e*/ 	.short	0x0040


	//----- nvinfo : EIATTR_NUM_BARRIERS
	.align		4
        /*0020*/ 	.byte	0x02, 0x4c
        /*0022*/ 	.byte	0x01
	.zero		1


	//----- nvinfo : EIATTR_MERCURY_ISA_VERSION
	.align		4
        /*0024*/ 	.byte	0x03, 0x5f
        /*0026*/ 	.short	0x0101


	//----- nvinfo : EIATTR_COOP_GROUP_MASK_REGIDS
	.align		4
        /*0028*/ 	.byte	0x04, 0x29
        /*002a*/ 	.short	(.L_4145 - .L_4144)


	//   ....[0]....
.L_4144:
        /*002c*/ 	.word	0xffffffff


	//   ....[1]....
        /*0030*/ 	.word	0xffffffff


	//   ....[2]....
        /*0034*/ 	.word	0xffffffff


	//   ....[3]....
        /*0038*/ 	.word	0xffffffff


	//   ....[4]....
        /*003c*/ 	.word	0xffffffff


	//   ....[5]....
        /*0040*/ 	.word	0xffffffff


	//   ....[6]....
        /*0044*/ 	.word	0xffffffff


	//   ....[7]....
        /*0048*/ 	.word	0xffffffff


	//   ....[8]....
        /*004c*/ 	.word	0xffffffff


	//   ....[9]....
        /*0050*/ 	.word	0xffffffff


	//----- nvinfo : EIATTR_COOP_GROUP_INSTR_OFFSETS
	.align		4
.L_4145:
        /*0054*/ 	.byte	0x04, 0x28
        /*0056*/ 	.short	(.L_4147 - .L_4146)


	//   ....[0]....
.L_4146:
        /*0058*/ 	.word	0x00001630


	//   ....[1]....
        /*005c*/ 	.word	0x00001640


	//   ....[2]....
        /*0060*/ 	.word	0x00001670


	//   ....[3]....
        /*0064*/ 	.word	0x00001680


	//   ....[4]....
        /*0068*/ 	.word	0x000016b0


	//   ....[5]....
        /*006c*/ 	.word	0x000016c0


	//   ....[6]....
        /*0070*/ 	.word	0x000016f0


	//   ....[7]....
        /*0074*/ 	.word	0x00001710


	//   ....[8]....
        /*0078*/ 	.word	0x00001740


	//   ....[9]....
        /*007c*/ 	.word	0x00001750


	//----- nvinfo : EIATTR_VRC_CTA_INIT_COUNT
	.align		4
.L_4147:
        /*0080*/ 	.byte	0x02, 0x4a
	.zero		1
	.zero		1


	//----- nvinfo : EIATTR_EXIT_INSTR_OFFSETS
	.align		4
        /*0084*/ 	.byte	0x04, 0x1c
        /*0086*/ 	.short	(.L_4149 - .L_4148)


	//   ....[0]....
.L_4148:
        /*0088*/ 	.word	0x00000070


	//   ....[1]....
        /*008c*/ 	.word	0x000017b0


	//   ....[2]....
        /*0090*/ 	.word	0x00001860


	//----- nvinfo : EIATTR_MAX_THREADS
	.align		4
.L_4149:
        /*0094*/ 	.byte	0x04, 0x05
        /*0096*/ 	.short	(.L_4151 - .L_4150)
.L_4150:
        /*0098*/ 	.word	0x00000400
        /*009c*/ 	.word	0x00000001
        /*00a0*/ 	.word	0x00000001


	//----- nvinfo : EIATTR_CRS_STACK_SIZE
	.align		4
.L_4151:
        /*00a4*/ 	.byte	0x04, 0x1e
        /*00a6*/ 	.short	(.L_4153 - .L_4152)
.L_4152:
        /*00a8*/ 	.word	0x00000000


	//----- nvinfo : EIATTR_CBANK_PARAM_SIZE
	.align		4
.L_4153:
        /*00ac*/ 	.byte	0x03, 0x19
        /*00ae*/ 	.short	0x0128


	//----- nvinfo : EIATTR_PARAM_CBANK
	.align		4
        /*00b0*/ 	.byte	0x04, 0x0a
        /*00b2*/ 	.short	(.L_4155 - .L_4154)
	.align		4
.L_4154:
        /*00b4*/ 	.word	index@(.nv.constant0._ZN10layer_norm22ln_bwd_finalize_kernelINS_22Kernel_traits_finalizeILj1280Ef6__halffS2_fjLb0ELj1024ELj4ENS_18Kernel_traits_baseILj1280EfS2_fS2_fjLj1024EEEEELb0ELb1EEEvNS_9BwdParamsE)
        /*00b8*/ 	.short	0x0380
        /*00ba*/ 	.short	0x0128


	//----- nvinfo : EIATTR_SW_WAR
	.align		4
.L_4155:
        /*00bc*/ 	.byte	0x04, 0x36
        /*00be*/ 	.short	(.L_4157 - .L_4156)
.L_4156:
        /*00c0*/ 	.word	0x00000008
.L_4157:


//--------------------- .nv.info._ZN10layer_norm13ln_bwd_kernelINS_13Kernel_traitsIf6__halffS2_fjLj1280ELj1ELj4ELj1ELj16ENS_18Kernel_traits_baseILj1280EfS2_fS2_fjLj128EEEEELb1ELb0ELb1ELb1EEEvNS_9BwdParamsE --------------------------
	.section	.nv.info._ZN10layer_norm13ln_bwd_kernelINS_13Kernel_traitsIf6__halffS2_fjLj1280ELj1ELj4ELj1ELj16ENS_18Kernel_traits_baseILj1280EfS2_fS2_fjLj128EEEEELb1ELb0ELb1ELb1EEEvNS_9BwdParamsE,"",@"SHT_CUDA_INFO"
	.sectionflags	@""
	.align	4


	//----- nvinfo : EIATTR_CUDA_API_VERSION
	.align		4
        /*0000*/ 	.byte	0x04, 0x37
        /*0002*/ 	.short	(.L_4159 - .L_4158)
.L_4158:
        /*0004*/ 	.word	0x00000082


	//----- nvinfo : EIATTR_KPARAM_INFO
	.align		4
.L_4159:
        /*0008*/ 	.byte	0x04, 0x17
        /*000a*/ 	.short	(.L_4161 - .L_4160)
.L_4160:
        /*000c*/ 	.word	0x00000000
        /*0010*/ 	.short	0x0000
        /*0012*/ 	.short	0x0000
        /*0014*/ 	.byte	0x00, 0xf0, 0xa1, 0x04


	//----- nvinfo : EIATTR_SPARSE_MMA_MASK
	.align		4
.L_4161:
        /*0018*/ 	.byte	0x03, 0x50
        /*001a*/ 	.short	0x0000


	//----- nvinfo : EIATTR_MAXREG_COUNT
	.align		4
        /*001c*/ 	.byte	0x03, 0x1b
        /*001e*/ 	.short	0x00ff


	//----- nvinfo : EIATTR_NUM_BARRIERS
	.align		4
        /*0020*/ 	.byte	0x02, 0x4c
        /*0022*/ 	.byte	0x01
	.zero		1


	//----- nvinfo : EIATTR_ANNOTATIONS
	.align		4
        /*0024*/ 	.byte	0x04, 0x55
        /*0026*/ 	.short	(.L_4163 - .L_4162)


	//   ....[0]....
.L_4162:
        /* <DEDUP_REMOVED lines=27> */


	//----- nvinfo : EIATTR_MERCURY_ISA_VERSION
	.align		4
.L_4163:
        /*01c0*/ 	.byte	0x03, 0x5f
        /*01c2*/ 	.short	0x0101


	//----- nvinfo : EIATTR_COOP_GROUP_MASK_REGIDS
	.align		4
        /*01c4*/ 	.byte	0x04, 0x29
        /*01c6*/ 	.short	(.L_4165 - .L_4164)


	//   ....[0]....
.L_4164:
        /*01c8*/ 	.word	0xffffffff


	//   ....[1]....
        /*01cc*/ 	.word	0xffffffff


	//   ....[2]....
        /*01d0*/ 	.word	0xffffffff


	//   ....[3]....
        /*01d4*/ 	.word	0xffffffff


	//   ....[4]....
        /*01d8*/ 	.word	0xffffffff


	//   ....[5]....
        /*01dc*/ 	.word	0xffffffff


	//   ....[6]....
        /*01e0*/ 	.word	0xffffffff


	//   ....[7]....
        /*01e4*/ 	.word	0xffffffff


	//   ....[8]....
        /*01e8*/ 	.word	0xffffffff


	//   ....[9]....
        /*01ec*/ 	.word	0xffffffff


	//   ....[10]....
        /*01f0*/ 	.word	0x050000da


	//   ....[11]....
        /*01f4*/ 	.word	0x050000da


	//   ....[12]....
        /*01f8*/ 	.word	0x050000da


	//   ....[13]....
        /*01fc*/ 	.word	0x050000da


	//   ....[14]....
        /*0200*/ 	.word	0x050000da


	//   ....[15]....
        /*0204*/ 	.word	0x050000da


	//   ....[16]....
        /*0208*/ 	.word	0x050000da


	//   ....[17]....
        /*020c*/ 	.word	0x050000da


	//   ....[18]....
        /*0210*/ 	.word	0x050000da


	//   ....[19]....
        /*0214*/ 	.word	0x050000da


	//----- nvinfo : EIATTR_COOP_GROUP_INSTR_OFFSETS
	.align		4
.L_4165:
        /*0218*/ 	.byte	0x04, 0x28
        /*021a*/ 	.short	(.L_4167 - .L_4166)


	//   ....[0]....
.L_4166:
        /*021c*/ 	.word	0x000027e0


	//   ....[1]....
        /*0220*/ 	.word	0x00002800


	//   ....[2]....
        /*0224*/ 	.word	0x00002820


	//   ....[3]....
        /*0228*/ 	.word	0x00002840


	//   ....[4]....
        /*022c*/ 	.word	0x00002860


	//   ....[5]....
        /*0230*/ 	.word	0x00002880


	//   ....[6]....
        /*0234*/ 	.word	0x000028a0


	//   ....[7]....
        /*0238*/ 	.word	0x000028b0


	//   ....[8]....
        /*023c*/ 	.word	0x000028e0


	//   ....[9]....
        /*0240*/ 	.word	0x000028f0


	//   ....[10]....
        /*0244*/ 	.word	0x0000c4d0


	//   ....[11]....
        /*0248*/ 	.word	0x0000c570


	//   ....[12]....
        /*024c*/ 	.word	0x0000c5f0


	//   ....[13]....
        /*0250*/ 	.word	0x0000c660


	//   ....[14]....
        /*0254*/ 	.word	0x0000c6e0


	//   ....[15]....
        /*0258*/ 	.word	0x0000c750


	//   ....[16]....
        /*025c*/ 	.word	0x0000c7d0


	//   ....[17]....
        /*0260*/ 	.word	0x0000c820


	//   ....[18]....
        /*0264*/ 	.word	0x0000c8b0


	//   ....[19]....
        /*0268*/ 	.word	0x0000c900


	//----- nvinfo : EIATTR_VRC_CTA_INIT_COUNT
	.align		4
.L_4167:
        /*026c*/ 	.byte	0x02, 0x4a
	.zero		1
	.zero		1


	//----- nvinfo : EIATTR_EXIT_INSTR_OFFSETS
	.align		4
        /*0270*/ 	.byte	0x04, 0x1c
        /*0272*/ 	.short	(.L_4169 - .L_4168)


	//   ....[0]....
.L_4168:
        /*0274*/ 	.word	0x0000c470


	//----- nvinfo : EIATTR_MAX_THREADS
	.align		4
.L_4169:
        /*0278*/ 	.byte	0x04, 0x05
        /*027a*/ 	.short	(.L_4171 - .L_4170)
.L_4170:
        /*027c*/ 	.word	0x00000080
        /*0280*/ 	.word	0x00000001
        /*0284*/ 	.word	0x00000001


	//----- nvinfo : EIATTR_CRS_STACK_SIZE
	.align		4
.L_4171:
        /*0288*/ 	.byte	0x04, 0x1e
        /*028a*/ 	.short	(.L_4173 - .L_4172)
.L_4172:
        /*028c*/ 	.word	0x00000000


	//----- nvinfo : EIATTR_CBANK_PARAM_SIZE
	.align		4
.L_4173:
        /*0290*/ 	.byte	0x03, 0x19
        /*0292*/ 	.short	0x0128


	//----- nvinfo : EIATTR_PARAM_CBANK
	.align		4
        /*0294*/ 	.byte	0x04, 0x0a
        /*0296*/ 	.short	(.L_4175 - .L_4174)
	.align		4
.L_4174:
        /*0298*/ 	.word	index@(.nv.constant0._ZN10layer_norm13ln_bwd_kernelINS_13Kernel_traitsIf6__halffS2_fjLj1280ELj1ELj4ELj1ELj16ENS_18Kernel_traits_baseILj1280EfS2_fS2_fjLj128EEEEELb1ELb0ELb1ELb1EEEvNS_9BwdParamsE)
        /*029c*/ 	.short	0x0380
        /*029e*/ 	.short	0x0128


	//----- nvinfo : EIATTR_SW_WAR
	.align		4
.L_4175:
        /*02a0*/ 	.byte	0x04, 0x36
        /*02a2*/ 	.short	(.L_4177 - .L_4176)
.L_4176:
        /*02a4*/ 	.word	0x00000008
.L_4177:


//--------------------- .nv.info._ZN10layer_norm13ln_bwd_kernelINS_13Kernel_traitsIf6__halffS2_fjLj1280ELj1ELj4ELj1ELj16ENS_18Kernel_traits_baseILj1280EfS2_fS2_fjLj128EEEEELb1ELb1ELb0ELb0EEEvNS_9BwdParamsE --------------------------
	.section	.nv.info._ZN10layer_norm13ln_bwd_kernelINS_13Kernel_traitsIf6__halffS2_fjLj1280ELj1ELj4ELj1ELj16ENS_18Kernel_traits_baseILj1280EfS2_fS2_fjLj128EEEEELb1ELb1ELb0ELb0EEEvNS_9BwdParamsE,"",@"SHT_CUDA_INFO"
	.sectionflags	@""
	.align	4


	//----- nvinfo : EIATTR_CUDA_API_VERSION
	.align		4
        /*0000*/ 	.byte	0x04, 0x37
        /*0002*/ 	.short	(.L_4179 - .L_4178)
.L_4178:
        /*0004*/ 	.word	0x00000082


	//----- nvinfo : EIATTR_KPARAM_INFO
	.align		4
.L_4179:
        /*0008*/ 	.byte	0x04, 0x17
        /*000a*/ 	.short	(.L_4181 - .L_4180)
.L_4180:
        /*000c*/ 	.word	0x00000000
        /*0010*/ 	.short	0x0000
        /*0012*/ 	.short	0x0000
        /*0014*/ 	.byte	0x00, 0xf0, 0xa1, 0x04


	//----- nvinfo : EIATTR_SPARSE_MMA_MASK
	.align		4
.L_4181:
        /*0018*/ 	.byte	0x03, 0x50
        /*001a*/ 	.short	0x0000


	//----- nvinfo : EIATTR_MAXREG_COUNT
	.align		4
        /*001c*/ 	.byte	0x03, 0x1b
        /*001e*/ 	.short	0x00ff


	//----- nvinfo : EIATTR_NUM_BARRIERS
	.align		4
        /*0020*/ 	.byte	0x02, 0x4c
        /*0022*/ 	.byte	0x01
	.zero		1


	//----- nvinfo : EIATTR_ANNOTATIONS
	.align		4
        /*0024*/ 	.byte	0x04, 0x55
        /*0026*/ 	.short	(.L_4183 - .L_4182)


	//   ....[0]....
.L_4182:
        /* <DEDUP_REMOVED lines=220> */


	//----- nvinfo : EIATTR_MERCURY_ISA_VERSION
	.align		4
.L_4183:
        /*0dd0*/ 	.byte	0x03, 0x5f
        /*0dd2*/ 	.short	0x0101


	//----- nvinfo : EIATTR_COOP_GROUP_MASK_REGIDS
	.align		4
        /*0dd4*/ 	.byte	0x04, 0x29
        /*0dd6*/ 	.short	(.L_4185 - .L_4184)


	//   ....[0]....
.L_4184:
        /*0dd8*/ 	.word	0xffffffff


	//   ....[1]....
        /*0ddc*/ 	.word	0xffffffff


	//   ....[2]....
        /*0de0*/ 	.word	0xffffffff


	//   ....[3]....
        /*0de4*/ 	.word	0xffffffff


	//   ....[4]....
        /*0de8*/ 	.word	0xffffffff


	//   ....[5]....
        /*0dec*/ 	.word	0xffffffff


	//   ....[6]....
        /*0df0*/ 	.word	0xffffffff


	//   ....[7]....
        /*0df4*/ 	.word	0xffffffff


	//   ....[8]....
        /*0df8*/ 	.word	0xffffffff


	//   ....[9]....
        /*0dfc*/ 	.word	0xffffffff


	//   ....[10]....
        /*0e00*/ 	.word	0x050000b0


	//   ....[11]....
        /*0e04*/ 	.word	0x050000b0


	//   ....[12]....
        /*0e08*/ 	.word	0x050000b0


	//   ....[13]....
        /*0e0c*/ 	.word	0x050000b0


	//   ....[14]....
        /*0e10*/ 	.word	0x050000b0


	//   ....[15]....
        /*0e14*/ 	.word	0x050000b0


	//   ....[16]....
        /*0e18*/ 	.word	0x050000b0


	//   ....[17]....
        /*0e1c*/ 	.word	0x050000b0


	//   ....[18]....
        /*0e20*/ 	.word	0x050000b0


	//   ....[19]....
        /*0e24*/ 	.word	0x050000b0


	//----- nvinfo : EIATTR_COOP_GROUP_INSTR_OFFSETS
	.align		4
.L_4185:
        /*0e28*/ 	.byte	0x04, 0x28
        /*0e2a*/ 	.short	(.L_4187 - .L_4186)


	//   ....[0]....
.L_4186:
        /*0e2c*/ 	.word	0x00003b30


	//   ....[1]....
        /*0e30*/ 	.word	0x00003b50


	//   ....[2]....
        /*0e34*/ 	.word	0x00003b70


	//   ....[3]....
        /*0e38*/ 	.word	0x00003b90


	//   ....[4]....
        /*0e3c*/ 	.word	0x00003bb0


	//   ....[5]....
        /*0e40*/ 	.word	0x00003bd0


	//   ....[6]....
        /*0e44*/ 	.word	0x00003bf0


	//   ....[7]....
        /*0e48*/ 	.word	0x00003c10


	//   ....[8]....
        /*0e4c*/ 	.word	0x00003c20


	//   ....[9]....
        /*0e50*/ 	.word	0x00003c40


	//   ....[10]....
        /*0e54*/ 	.word	0x0000eec0


	//   ....[11]....
        /*0e58*/ 	.word	0x0000ef60


	//   ....[12]....
        /*0e5c*/ 	.word	0x0000efe0


	//   ....[13]....
        /*0e60*/ 	.word	0x0000f050


	//   ....[14]....
        /*0e64*/ 	.word	0x0000f0d0


	//   ....[15]....
        /*0e68*/ 	.word	0x0000f140


	//   ....[16]....
        /*0e6c*/ 	.word	0x0000f1c0


	//   ....[17]....
        /*0e70*/ 	.word	0x0000f230


	//   ....[18]....
        /*0e74*/ 	.word	0x0000f2b0


	//   ....[19]....
        /*0e78*/ 	.word	0x0000f300


	//----- nvinfo : EIATTR_VRC_CTA_INIT_COUNT
	.align		4
.L_4187:
        /*0e7c*/ 	.byte	0x02, 0x4a
	.zero		1
	.zero		1


	//----- nvinfo : EIATTR_EXIT_INSTR_OFFSETS
	.align		4
        /*0e80*/ 	.byte	0x04, 0x1c
        /*0e82*/ 	.short	(.L_4189 - .L_4188)


	//   ....[0]....
.L_4188:
        /*0e84*/ 	.word	0x0000edd0


	//   ....[1]....
        /*0e88*/ 	.word	0x0000ee50


	//----- nvinfo : EIATTR_MAX_THREADS
	.align		4
.L_4189:
        /*0e8c*/ 	.byte	0x04, 0x05
        /*0e8e*/ 	.short	(.L_4191 - .L_4190)
.L_4190:
        /*0e90*/ 	.word	0x00000080
        /*0e94*/ 	.word	0x00000001
        /*0e98*/ 	.word	0x00000001


	//----- nvinfo : EIATTR_CRS_STACK_SIZE
	.align		4
.L_4191:
        /*0e9c*/ 	.byte	0x04, 0x1e
        /*0e9e*/ 	.short	(.L_4193 - .L_4192)
.L_4192:
        /*0ea0*/ 	.word	0x00000000


	//----- nvinfo : EIATTR_CBANK_PARAM_SIZE
	.align		4
.L_4193:
        /*0ea4*/ 	.byte	0x03, 0x19
        /*0ea6*/ 	.short	0x0128


	//----- nvinfo : EIATTR_PARAM_CBANK
	.align		4
        /*0ea8*/ 	.byte	0x04, 0x0a
        /*0eaa*/ 	.short	(.L_4195 - .L_4194)
	.align		4
.L_4194:
        /*0eac*/ 	.word	index@(.nv.constant0._ZN10layer_norm13ln_bwd_kernelINS_13Kernel_traitsIf6__halffS2_fjLj1280ELj1ELj4ELj1ELj16ENS_18Kernel_traits_baseILj1280EfS2_fS2_fjLj128EEEEELb1ELb1ELb0ELb0EEEvNS_9BwdParamsE)
        /*0eb0*/ 	.short	0x0380
        /*0eb2*/ 	.short	0x0128


	//----- nvinfo : EIATTR_SW_WAR
	.align		4
.L_4195:
        /*0eb4*/ 	.byte	0x04, 0x36
        /*0eb6*/ 	.short	(.L_4197 - .L_4196)
.L_4196:
        /*0eb8*/ 	.word	0x00000008
.L_4197:


//--------------------- .nv.info._ZN10layer_norm13ln_bwd_kernelINS_13Kernel_traitsIf6__halffS2_fjLj1280ELj1ELj4ELj1ELj16ENS_18Kernel_traits_baseILj1280EfS2_fS2_fjLj128EEEEELb1ELb1ELb0ELb1EEEvNS_9BwdParamsE --------------------------
	.section	.nv.info._ZN10layer_norm13ln_bwd_kernelINS_13Kernel_traitsIf6__halffS2_fjLj1280ELj1ELj4ELj1ELj16ENS_18Kernel_traits_baseILj1280EfS2_fS2_fjLj128EEEEELb1ELb1ELb0ELb1EEEvNS_9BwdParamsE,"",@"SHT_CUDA_INFO"
	.sectionflags	@""
	.align	4


	//----- nvinfo : EIATTR_CUDA_API_VERSION
	.align		4
        /*0000*/ 	.byte	0x04, 0x37
        /*0002*/ 	.short	(.L_4199 - .L_4198)
.L_4198:
        /*0004*/ 	.word	0x00000082


	//----- nvinfo : EIATTR_KPARAM_INFO
	.align		4
.L_4199:
        /*0008*/ 	.byte	0x04, 0x17
        /*000a*/ 	.short	(.L_4201 - .L_4200)
.L_4200:
        /*000c*/ 	.word	0x00000000
        /*0010*/ 	.short	0x0000
        /*0012*/ 	.short	0x0000
        /*0014*/ 	.byte	0x00, 0xf0, 0xa1, 0x04


	//----- nvinfo : EIATTR_SPARSE_MMA_MASK
	.align		4
.L_4201:
        /*0018*/ 	.byte	0x03, 0x50
        /*001a*/ 	.short	0x0000


	//----- nvinfo : EIATTR_MAXREG_COUNT
	.align		4
        /*001c*/ 	.byte	0x03, 0x1b
        /*001e*/ 	.short	0x00ff


	//----- nvinfo : EIATTR_NUM_BARRIERS
	.align		4
        /*0020*/ 	.byte	0x02, 0x4c
        /*0022*/ 	.byte	0x01
	.zero		1


	//----- nvinfo : EIATTR_ANNOTATIONS
	.align		4
        /*0024*/ 	.byte	0x04, 0x55
        /*0026*/ 	.short	(.L_4203 - .L_4202)


	//   ....[0]....
.L_4202:
        /* <DEDUP_REMOVED lines=191> */


	//----- nvinfo : EIATTR_MERCURY_ISA_VERSION
	.align		4
.L_4203:
        /*0c00*/ 	.byte	0x03, 0x5f
        /*0c02*/ 	.short	0x0101


	//----- nvinfo : EIATTR_COOP_GROUP_MASK_REGIDS
	.align		4
        /*0c04*/ 	.byte	0x04, 0x29
        /*0c06*/ 	.short	(.L_4205 - .L_4204)


	//   ....[0]....
.L_4204:
        /*0c08*/ 	.word	0xffffffff


	//   ....[1]....
        /*0c0c*/ 	.word	0xffffffff


	//   ....[2]....
        /*0c10*/ 	.word	0xffffffff


	//   ....[3]....
        /*0c14*/ 	.word	0xffffffff


	//   ....[4]....
        /*0c18*/ 	.word	0xffffffff


	//   ....[5]....
        /*0c1c*/ 	.word	0xffffffff


	//   ....[6]....
        /*0c20*/ 	.word	0xffffffff


	//   ....[7]....
        /*0c24*/ 	.word	0xffffffff


	//   ....[8]....
        /*0c28*/ 	.word	0xffffffff


	//   ....[9]....
        /*0c2c*/ 	.word	0xffffffff


	//   ....[10]....
        /*0c30*/ 	.word	0x0500009b


	//   ....[11]....
        /*0c34*/ 	.word	0x0500009b


	//   ....[12]....
        /*0c38*/ 	.word	0x0500009b


	//   ....[13]....
        /*0c3c*/ 	.word	0x0500009b


	//   ....[14]....
        /*0c40*/ 	.word	0x0500009b


	//   ....[15]....
        /*0c44*/ 	.word	0x0500009b


	//   ....[16]....
        /*0c48*/ 	.word	0x0500009b


	//   ....[17]....
        /*0c4c*/ 	.word	0x0500009b


	//   ....[18]....
        /*0c50*/ 	.word	0x0500009b


	//   ....[19]....
        /*0c54*/ 	.word	0x0500009b


	//----- nvinfo : EIATTR_COOP_GROUP_INSTR_OFFSETS
	.align		4
.L_4205:
        /*0c58*/ 	.byte	0x04, 0x28
        /*0c5a*/ 	.short	(.L_4207 - .L_4206)


	//   ....[0]....
.L_4206:
        /*0c5c*/ 	.word	0x00003200


	//   ....[1]....
        /*0c60*/ 	.word	0x00003240


	//   ....[2]....
        /*0c64*/ 	.word	0x00003260


	//   ....[3]....
        /*0c68*/ 	.word	0x00003280


	//   ....[4]....
        /*0c6c*/ 	.word	0x000032a0


	//   ....[5]....
        /*0c70*/ 	.word	0x000032c0


	//   ....[6]....
        /*0c74*/ 	.word	0x000032e0


	//   ....[7]....
        /*0c78*/ 	.word	0x00003300


	//   ....[8]....
        /*0c7c*/ 	.word	0x00003310


	//   ....[9]....
        /*0c80*/ 	.word	0x00003330


	//   ....[10]....
        /*0c84*/ 	.word	0x0000d2c0


	//   ....[11]....
        /*0c88*/ 	.word	0x0000d350


	//   ....[12]....
        /*0c8c*/ 	.word	0x0000d3b0


	//   ....[13]....
        /*0c90*/ 	.word	0x0000d400


	//   ....[14]....
        /*0c94*/ 	.word	0x0000d460


	//   ....[15]....
        /*0c98*/ 	.word	0x0000d4b0


	//   ....[16]....
        /*0c9c*/ 	.word	0x0000d510


	//   ....[17]....
        /*0ca0*/ 	.word	0x0000d560


	//   ....[18]....
        /*0ca4*/ 	.word	0x0000d5c0


	//   ....[19]....
        /*0ca8*/ 	.word	0x0000d610


	//----- nvinfo : EIATTR_VRC_CTA_INIT_COUNT
	.align		4
.L_4207:
        /*0cac*/ 	.byte	0x02, 0x4a
	.zero		1
	.zero		1


	//----- nvinfo : EIATTR_EXIT_INSTR_OFFSETS
	.align		4
        /*0cb0*/ 	.byte	0x04, 0x1c
        /*0cb2*/ 	.short	(.L_4209 - .L_4208)


	//   ....[0]....
.L_4208:
        /*0cb4*/ 	.word	0x0000d250


	//----- nvinfo : EIATTR_MAX_THREADS
	.align		4
.L_4209:
        /*0cb8*/ 	.byte	0x04, 0x05
        /*0cba*/ 	.short	(.L_4211 - .L_4210)
.L_4210:
        /*0cbc*/ 	.word	0x00000080
        /*0cc0*/ 	.word	0x00000001
        /*0cc4*/ 	.word	0x00000001


	//----- nvinfo : EIATTR_CRS_STACK_SIZE
	.align		4
.L_4211:
        /*0cc8*/ 	.byte	0x04, 0x1e
        /*0cca*/ 	.short	(.L_4213 - .L_4212)
.L_4212:
        /*0ccc*/ 	.word	0x00000000


	//----- nvinfo : EIATTR_CBANK_PARAM_SIZE
	.align		4
.L_4213:
        /*0cd0*/ 	.byte	0x03, 0x19
        /*0cd2*/ 	.short	0x0128


	//----- nvinfo : EIATTR_PARAM_CBANK
	.align		4
        /*0cd4*/ 	.byte	0x04, 0x0a
        /*0cd6*/ 	.short	(.L_4215 - .L_4214)
	.align		4
.L_4214:
        /*0cd8*/ 	.word	index@(.nv.constant0._ZN10layer_norm13ln_bwd_kernelINS_13Kernel_traitsIf6__halffS2_fjLj1280ELj1ELj4ELj1ELj16ENS_18Kernel_traits_baseILj1280EfS2_fS2_fjLj128EEEEELb1ELb1ELb0ELb1EEEvNS_9BwdParamsE)
        /*0cdc*/ 	.short	0x0380
        /*0cde*/ 	.short	0x0128


	//----- nvinfo : EIATTR_SW_WAR
	.align		4
.L_4215:
        /*0ce0*/ 	.byte	0x04, 0x36
        /*0ce2*/ 	.short	(.L_4217 - .L_4216)
.L_4216:
        /*0ce4*/ 	.word	0x00000008
.L_4217:


//--------------------- .nv.info._ZN10layer_norm22ln_bwd_finalize_kernelINS_22Kernel_traits_finalizeILj1280Ef6__halffS2_fjLb1ELj1024ELj4ENS_18Kernel_traits_baseILj1280EfS2_fS2_fjLj1024EEEEELb1ELb0EEEvNS_9BwdParamsE --------------------------
	.section	.nv.info._ZN10layer_norm22ln_bwd_finalize_kernelINS_22Kernel_traits_finalizeILj1280Ef6__halffS2_fjLb1ELj1024ELj4ENS_18Kernel_traits_baseILj1280EfS2_fS2_fjLj1024EEEEELb1ELb0EEEvNS_9BwdParamsE,"",@"SHT_CUDA_INFO"
	.sectionflags	@""
	.align	4


	//----- nvinfo : EIATTR_CUDA_API_VERSION
	.align		4
        /*0000*/ 	.byte	0x04, 0x37
        /*0002*/ 	.short	(.L_4219 - .L_4218)
.L_4218:
        /*0004*/ 	.word	0x00000082


	//----- nvinfo : EIATTR_KPARAM_INFO
	.align		4
.L_4219:
        /*0008*/ 	.byte	0x04, 0x17
        /*000a*/ 	.short	(.L_4221 - .L_4220)
.L_4220:
        /*000c*/ 	.word	0x00000000
        /*0010*/ 	.short	0x0000
        /*0012*/ 	.short	0x0000
        /*0014*/ 	.byte	0x00, 0xf0, 0xa1, 0x04


	//----- nvinfo : EIATTR_SPARSE_MMA_MASK
	.align		4
.L_4221:
        /*0018*/ 	.byte	0x03, 0x50
        /*001a*/ 	.short	0x0000


	//----- nvinfo : EIATTR_MAXREG_COUNT
	.align		4
        /*001c*/ 	.byte	0x03, 0x1b
        /*001e*/ 	.short	0x0040


	//----- nvinfo : EIATTR_NUM_BARRIERS
	.align		4
        /*0020*/ 	.byte	0x02, 0x4c
        /*0022*/ 	.byte	0x01
	.zero		1


	//----- nvinfo : EIATTR_MERCURY_ISA_VERSION
	.align		4
        /*0024*/ 	.byte	0x03, 0x5f
        /*0026*/ 	.short	0x0101


	//----- nvinfo : EIATTR_COOP_GROUP_MASK_REGIDS
	.align		4
        /*0028*/ 	.byte	0x04, 0x29
        /*002a*/ 	.short	(.L_4223 - .L_4222)


	//   ....[0]....
.L_4222:
        /*002c*/ 	.word	0xffffffff


	//   ....[1]....
        /*0030*/ 	.word	0xffffffff


	//   ....[2]....
        /*0034*/ 	.word	0xffffffff


	//   ....[3]....
        /*0038*/ 	.word	0xffffffff


	//   ....[4]....
        /*003c*/ 	.word	0xffffffff


	//   ....[5]....
        /*0040*/ 	.word	0xffffffff


	//   ....[6]....
        /*0044*/ 	.word	0xffffffff


	//   ....[7]....
        /*0048*/ 	.word	0xffffffff


	//   ....[8]....
        /*004c*/ 	.word	0xffffffff


	//   ....[9]....
        /*0050*/ 	.word	0xffffffff


	//   ....[10]....
        /*0054*/ 	.word	0xffffffff


	//   ....[11]....
        /*0058*/ 	.word	0xffffffff


	//   ....[12]....
        /*005c*/ 	.word	0xffffffff


	//   ....[13]....
        /*0060*/ 	.word	0xffffffff


	//   ....[14]....
        /*0064*/ 	.word	0xffffffff


	//----- nvinfo : EIATTR_COOP_GROUP_INSTR_OFFSETS
	.align		4
.L_4223:
        /*0068*/ 	.byte	0x04, 0x28
        /*006a*/ 	.short	(.L_4225 - .L_4224)


	//   ....[0]....
.L_4224:
        /*006c*/ 	.word	0x00001040


	//   ....[1]....
        /*0070*/ 	.word	0x00001050


	//   ....[2]....
        /*0074*/ 	.word	0x00001060


	//   ....[3]....
        /*0078*/ 	.word	0x00001090


	//   ....[4]....
        /*007c*/ 	.word	0x000010b0


	//   ....[5]....
        /*0080*/ 	.word	0x000010c0


	//   ....[6]....
        /*0084*/ 	.word	0x000010f0


	//   ....[7]....
        /*0088*/ 	.word	0x00001110


	//   ....[8]....
        /*008c*/ 	.word	0x00001120


	//   ....[9]....
        /*0090*/ 	.word	0x00001160


	//   ....[10]....
        /*0094*/ 	.word	0x00001190


	//   ....[11]....
        /*0098*/ 	.word	0x000011a0


	//   ....[12]....
        /*009c*/ 	.word	0x000011e0


	//   ....[13]....
        /*00a0*/ 	.word	0x00001200


	//   ....[14]....
        /*00a4*/ 	.word	0x00001210


	//----- nvinfo : EIATTR_VRC_CTA_INIT_COUNT
	.align		4
.L_4225:
        /*00a8*/ 	.byte	0x02, 0x4a
	.zero		1
	.zero		1


	//----- nvinfo : EIATTR_EXIT_INSTR_OFFSETS
	.align		4
        /*00ac*/ 	.byte	0x04, 0x1c
        /*00ae*/ 	.short	(.L_4227 - .L_4226)


	//   ....[0]....
.L_4226:
        /*00b0*/ 	.word	0x00000060


	//   ....[1]....
        /*00b4*/ 	.word	0x00001290


	//   ....[2]....
        /*00b8*/ 	.word	0x000012c0


	//   ....[3]....
        /*00bc*/ 	.word	0x000013a0


	//----- nvinfo : EIATTR_MAX_THREADS
	.align		4
.L_4227:
        /*00c0*/ 	.byte	0x04, 0x05
        /*00c2*/ 	.short	(.L_4229 - .L_4228)
.L_4228:
        /*00c4*/ 	.word	0x00000400
        /*00c8*/ 	.word	0x00000001
        /*00cc*/ 	.word	0x00000001


	//----- nvinfo : EIATTR_CRS_STACK_SIZE
	.align		4
.L_4229:
        /*00d0*/ 	.byte	0x04, 0x1e
        /*00d2*/ 	.short	(.L_4231 - .L_4230)
.L_4230:
        /*00d4*/ 	.word	0x00000000


	//----- nvinfo : EIATTR_CBANK_PARAM_SIZE
	.align		4
.L_4231:
        /*00d8*/ 	.byte	0x03, 0x19
        /*00da*/ 	.short	0x0128


	//----- nvinfo : EIATTR_PARAM_CBANK
	.align		4
        /*00dc*/ 	.byte	0x04, 0x0a
        /*00de*/ 	.short	(.L_4233 - .L_4232)
	.align		4
.L_4232:
        /*00e0*/ 	.word	index@(.nv.constant0._ZN10layer_norm22ln_bwd_finalize_kernelINS_22Kernel_traits_finalizeILj1280Ef6__halffS2_fjLb1ELj1024ELj4ENS_18Kernel_traits_baseILj1280EfS2_fS2_fjLj1024EEEEELb1ELb0EEEvNS_9BwdParamsE)
        /*00e4*/ 	.short	0x0380
        /*00e6*/ 	.short	0x0128


	//----- nvinfo : EIATTR_SW_WAR
	.align		4
.L_4233:
        /*00e8*/ 	.byte	0x04, 0x36
        /*00ea*/ 	.short	(.L_4235 - .L_4234)
.L_4234:
        /*00ec*/ 	.word	0x00000008
.L_4235:


//--------------------- .nv.info._ZN10layer_norm13ln_bwd_kernelINS_13Kernel_traitsIf6__halffS2_fjLj1280ELj1ELj4ELj1ELj16ENS_18Kernel_traits_baseILj1280EfS2_fS2_fjLj128EEEEELb1ELb1ELb1ELb0EEEvNS_9BwdParamsE --------------------------
	.section	.nv.info._ZN10layer_norm13ln_bwd_kernelINS_13Kernel_traitsIf6__halffS2_fjLj1280ELj1ELj4ELj1ELj16ENS_18Kernel_traits_baseILj1280EfS2_fS2_fjLj128EEEEELb1ELb1ELb1ELb0EEEvNS_9BwdParamsE,"",@"SHT_CUDA_INFO"
	.sectionflags	@""
	.align	4


	//----- nvinfo : EIATTR_CUDA_API_VERSION
	.align		4
        /*0000*/ 	.byte	0x04, 0x37
        /*0002*/ 	.short	(.L_4237 - .L_4236)
.L_4236:
        /*0004*/ 	.word	0x00000082


	//----- nvinfo : EIATTR_KPARAM_INFO
	.align		4
.L_4237:
        /*0008*/ 	.byte	0x04, 0x17
        /*000a*/ 	.short	(.L_4239 - .L_4238)
.L_4238:
        /*000c*/ 	.word	0x00000000
        /*0010*/ 	.short	0x0000
        /*0012*/ 	.short	0x0000
        /*0014*/ 	.byte	0x00, 0xf0, 0xa1, 0x04


	//----- nvinfo : EIATTR_SPARSE_MMA_MASK
	.align		4
.L_4239:
        /*0018*/ 	.byte	0x03, 0x50
        /*001a*/ 	.short	0x0000


	//----- nvinfo : EIATTR_MAXREG_COUNT
	.align		4
        /*001c*/ 	.byte	0x03, 0x1b
        /*001e*/ 	.short	0x00ff


	//----- nvinfo : EIATTR_NUM_BARRIERS
	.align		4
        /*0020*/ 	.byte	0x02, 0x4c
        /*0022*/ 	.byte	0x01
	.zero		1


	//----- nvinfo : EIATTR_ANNOTATIONS
	.align		4
        /*0024*/ 	.byte	0x04, 0x55
        /*0026*/ 	.short	(.L_4241 - .L_4240)


	//   ....[0]....
.L_4240:
        /* <DEDUP_REMOVED lines=249> */


	//----- nvinfo : EIATTR_MERCURY_ISA_VERSION
	.align		4
.L_4241:
        /*0fa8*/ 	.byte	0x03, 0x5f
        /*0faa*/ 	.short	0x0101


	//----- nvinfo : EIATTR_COOP_GROUP_MASK_REGIDS
	.align		4
        /*0fac*/ 	.byte	0x04, 0x29
        /*0fae*/ 	.short	(.L_4243 - .L_4242)


	//   ....[0]....
.L_4242:
        /*0fb0*/ 	.word	0xffffffff


	//   ....[1]....
        /*0fb4*/ 	.word	0xffffffff


	//   ....[2]....
        /*0fb8*/ 	.word	0xffffffff


	//   ....[3]....
        /*0fbc*/ 	.word	0xffffffff


	//   ....[4]....
        /*0fc0*/ 	.word	0xffffffff


	//   ....[5]....
        /*0fc4*/ 	.word	0xffffffff


	//   ....[6]....
        /*0fc8*/ 	.word	0xffffffff


	//   ....[7]....
        /*0fcc*/ 	.word	0xffffffff


	//   ....[8]....
        /*0fd0*/ 	.word	0xffffffff


	//   ....[9]....
        /*0fd4*/ 	.word	0xffffffff


	//   ....[10]....
        /*0fd8*/ 	.word	0x05000002


	//   ....[11]....
        /*0fdc*/ 	.word	0x05000002


	//   ....[12]....
        /*0fe0*/ 	.word	0x05000002


	//   ....[13]....
        /*0fe4*/ 	.word	0x05000002


	//   ....[14]....
        /*0fe8*/ 	.word	0x05000002


	//   ....[15]....
        /*0fec*/ 	.word	0x05000002


	//   ....[16]....
        /*0ff0*/ 	.word	0x05000002


	//   ....[17]....
        /*0ff4*/ 	.word	0x05000002


	//   ....[18]....
        /*0ff8*/ 	.word	0x05000002


	//   ....[19]....
        /*0ffc*/ 	.word	0x05000002


	//----- nvinfo : EIATTR_COOP_GROUP_INSTR_OFFSETS
	.align		4
.L_4243:
        /*1000*/ 	.byte	0x04, 0x28
        /*1002*/ 	.short	(.L_4245 - .L_4244)


	//   ....[0]....
.L_4244:
        /*1004*/ 	.word	0x000043f0


	//   ....[1]....
        /*1008*/ 	.word	0x00004410


	//   ....[2]....
        /*100c*/ 	.word	0x00004430


	//   ....[3]....
        /*1010*/ 	.word	0x00004450


	//   ....[4]....
        /*1014*/ 	.word	0x00004470


	//   ....[5]....
        /*1018*/ 	.word	0x00004490


	//   ....[6]....
        /*101c*/ 	.word	0x000044b0


	//   ....[7]....
        /*1020*/ 	.word	0x000044d0


	//   ....[8]....
        /*1024*/ 	.word	0x000044e0


	//   ....[9]....
        /*1028*/ 	.word	0x00004500


	//   ....[10]....
        /*102c*/ 	.word	0x00016880


	//   ....[11]....
        /*1030*/ 	.word	0x00016920


	//   ....[12]....
        /*1034*/ 	.word	0x000169a0


	//   ....[13]....
        /*1038*/ 	.word	0x00016a10


	//   ....[14]....
        /*103c*/ 	.word	0x00016a90


	//   ....[15]....
        /*1040*/ 	.word	0x00016b00


	//   ....[16]....
        /*1044*/ 	.word	0x00016b80


	//   ....[17]....
        /*1048*/ 	.word	0x00016bf0


	//   ....[18]....
        /*104c*/ 	.word	0x00016c70


	//   ....[19]....
        /*1050*/ 	.word	0x00016cc0


	//----- nvinfo : EIATTR_VRC_CTA_INIT_COUNT
	.align		4
.L_4245:
        /*1054*/ 	.byte	0x02, 0x4a
	.zero		1
	.zero		1


	//----- nvinfo : EIATTR_EXIT_INSTR_OFFSETS
	.align		4
        /*1058*/ 	.byte	0x04, 0x1c
        /*105a*/ 	.short	(.L_4247 - .L_4246)


	//   ....[0]....
.L_4246:
        /*105c*/ 	.word	0x00016790


	//   ....[1]....
        /*1060*/ 	.word	0x00016810


	//----- nvinfo : EIATTR_MAX_THREADS
	.align		4
.L_4247:
        /*1064*/ 	.byte	0x04, 0x05
        /*1066*/ 	.short	(.L_4249 - .L_4248)
.L_4248:
        /*1068*/ 	.word	0x00000080
        /*106c*/ 	.word	0x00000001
        /*1070*/ 	.word	0x00000001


	//----- nvinfo : EIATTR_CRS_STACK_SIZE
	.align		4
.L_4249:
        /*1074*/ 	.byte	0x04, 0x1e
        /*1076*/ 	.short	(.L_4251 - .L_4250)
.L_4250:
        /*1078*/ 	.word	0x00000000


	//----- nvinfo : EIATTR_CBANK_PARAM_SIZE
	.align		4
.L_4251:
        /*107c*/ 	.byte	0x03, 0x19
        /*107e*/ 	.short	0x0128


	//----- nvinfo : EIATTR_PARAM_CBANK
	.align		4
        /*1080*/ 	.byte	0x04, 0x0a
        /*1082*/ 	.short	(.L_4253 - .L_4252)
	.align		4
.L_4252:
        /*1084*/ 	.word	index@(.nv.constant0._ZN10layer_norm13ln_bwd_kernelINS_13Kernel_traitsIf6__halffS2_fjLj1280ELj1ELj4ELj1ELj16ENS_18Kernel_traits_baseILj1280EfS2_fS2_fjLj128EEEEELb1ELb1ELb1ELb0EEEvNS_9BwdParamsE)
        /*1088*/ 	.short	0x0380
        /*108a*/ 	.short	0x0128


	//----- nvinfo : EIATTR_SW_WAR
	.align		4
.L_4253:
        /*108c*/ 	.byte	0x04, 0x36
        /*108e*/ 	.short	(.L_4255 - .L_4254)
.L_4254:
        /*1090*/ 	.word	0x00000008
.L_4255:


//--------------------- .nv.info._ZN10layer_norm22ln_bwd_finalize_kernelINS_22Kernel_traits_finalizeILj1280Ef6__halffS2_fjLb1ELj1024ELj4ENS_18Kernel_traits_baseILj1280EfS2_fS2_fjLj1024EEEEELb1ELb1EEEvNS_9BwdParamsE --------------------------
	.section	.nv.info._ZN10layer_norm22ln_bwd_finalize_kernelINS_22Kernel_traits_finalizeILj1280Ef6__halffS2_fjLb1ELj1024ELj4ENS_18Kernel_traits_baseILj1280EfS2_fS2_fjLj1024EEEEELb1ELb1EEEvNS_9BwdParamsE,"",@"SHT_CUDA_INFO"
	.sectionflags	@""
	.align	4


	//----- nvinfo : EIATTR_CUDA_API_VERSION
	.align		4
        /*0000*/ 	.byte	0x04, 0x37
        /*0002*/ 	.short	(.L_4257 - .L_4256)
.L_4256:
        /*0004*/ 	.word	0x00000082


	//----- nvinfo : EIATTR_KPARAM_INFO
	.align		4
.L_4257:
        /*0008*/ 	.byte	0x04, 0x17
        /*000a*/ 	.short	(.L_4259 - .L_4258)
.L_4258:
        /*000c*/ 	.word	0x00000000
        /*0010*/ 	.short	0x0000
        /*0012*/ 	.short	0x0000
        /*0014*/ 	.byte	0x00, 0xf0, 0xa1, 0x04


	//----- nvinfo : EIATTR_SPARSE_MMA_MASK
	.align		4
.L_4259:
        /*0018*/ 	.byte	0x03, 0x50
        /*001a*/ 	.short	0x0000


	//----- nvinfo : EIATTR_MAXREG_COUNT
	.align		4
        /*001c*/ 	.byte	0x03, 0x1b
        /*001e*/ 	.short	0x0040


	//----- nvinfo : EIATTR_NUM_BARRIERS
	.align		4
        /*0020*/ 	.byte	0x02, 0x4c
        /*0022*/ 	.byte	0x01
	.zero		1


	//----- nvinfo : EIATTR_MERCURY_ISA_VERSION
	.align		4
        /*0024*/ 	.byte	0x03, 0x5f
        /*0026*/ 	.short	0x0101


	//----- nvinfo : EIATTR_COOP_GROUP_MASK_REGIDS
	.align		4
        /*0028*/ 	.byte	0x04, 0x29
        /*002a*/ 	.short	(.L_4261 - .L_4260)


	//   ....[0]....
.L_4260:
        /*002c*/ 	.word	0xffffffff


	//   ....[1]....
        /*0030*/ 	.word	0xffffffff


	//   ....[2]....
        /*0034*/ 	.word	0xffffffff


	//   ....[3]....
        /*0038*/ 	.word	0xffffffff


	//   ....[4]....
        /*003c*/ 	.word	0xffffffff


	//   ....[5]....
        /*0040*/ 	.word	0xffffffff


	//   ....[6]....
        /*0044*/ 	.word	0xffffffff


	//   ....[7]....
        /*0048*/ 	.word	0xffffffff


	//   ....[8]....
        /*004c*/ 	.word	0xffffffff


	//   ....[9]....
        /*0050*/ 	.word	0xffffffff


	//   ....[10]....
        /*0054*/ 	.word	0xffffffff


	//   ....[11]....
        /*0058*/ 	.word	0xffffffff


	//   ....[12]....
        /*005c*/ 	.word	0xffffffff


	//   ....[13]....
        /*0060*/ 	.word	0xffffffff


	//   ....[14]....
        /*0064*/ 	.word	0xffffffff


	//----- nvinfo : EIATTR_COOP_GROUP_INSTR_OFFSETS
	.align		4
.L_4261:
        /*0068*/ 	.byte	0x04, 0x28
        /*006a*/ 	.short	(.L_4263 - .L_4262)


	//   ....[0]....
.L_4262:
        /*006c*/ 	.word	0x00001090


	//   ....[1]....
        /*0070*/ 	.word	0x000010a0


	//   ....[2]....
        /*0074*/ 	.word	0x000010b0


	//   ....[3]....
        /*0078*/ 	.word	0x000010e0


	//   ....[4]....
        /*007c*/ 	.word	0x00001100


	//   ....[5]....
        /*0080*/ 	.word	0x00001110


	//   ....[6]....
        /*0084*/ 	.word	0x00001140


	//   ....[7]....
        /*0088*/ 	.word	0x00001160


	//   ....[8]....
        /*008c*/ 	.word	0x00001170


	//   ....[9]....
        /*0090*/ 	.word	0x000011a0


	//   ....[10]....
        /*0094*/ 	.word	0x000011c0


	//   ....[11]....
        /*0098*/ 	.word	0x000011d0


	//   ....[12]....
        /*009c*/ 	.word	0x00001210


	//   ....[13]....
        /*00a0*/ 	.word	0x00001230


	//   ....[14]....
        /*00a4*/ 	.word	0x00001240


	//----- nvinfo : EIATTR_VRC_CTA_INIT_COUNT
	.align		4
.L_4263:
        /*00a8*/ 	.byte	0x02, 0x4a
	.zero		1
	.zero		1


	//----- nvinfo : EIATTR_EXIT_INSTR_OFFSETS
	.align		4
        /*00ac*/ 	.byte	0x04, 0x1c
        /*00ae*/ 	.short	(.L_4265 - .L_4264)


	//   ....[0]....
.L_4264:
        /*00b0*/ 	.word	0x00000060


	//   ....[1]....
        /*00b4*/ 	.word	0x000012c0


	//   ....[2]....
        /*00b8*/ 	.word	0x000013b0


	//----- nvinfo : EIATTR_MAX_THREADS
	.align		4
.L_4265:
        /*00bc*/ 	.byte	0x04, 0x05
        /*00be*/ 	.short	(.L_4267 - .L_4266)
.L_4266:
        /*00c0*/ 	.word	0x00000400
        /*00c4*/ 	.word	0x00000001
        /*00c8*/ 	.word	0x00000001


	//----- nvinfo : EIATTR_CRS_STACK_SIZE
	.align		4
.L_4267:
        /*00cc*/ 	.byte	0x04, 0x1e
        /*00ce*/ 	.short	(.L_4269 - .L_4268)
.L_4268:
        /*00d0*/ 	.word	0x00000000


	//----- nvinfo : EIATTR_CBANK_PARAM_SIZE
	.align		4
.L_4269:
        /*00d4*/ 	.byte	0x03, 0x19
        /*00d6*/ 	.short	0x0128


	//----- nvinfo : EIATTR_PARAM_CBANK
	.align		4
        /*00d8*/ 	.byte	0x04, 0x0a
        /*00da*/ 	.short	(.L_4271 - .L_4270)
	.align		4
.L_4270:
        /*00dc*/ 	.word	index@(.nv.constant0._ZN10layer_norm22ln_bwd_finalize_kernelINS_22Kernel_traits_finalizeILj1280Ef6__halffS2_fjLb1ELj1024ELj4ENS_18Kernel_traits_baseILj1280EfS2_fS2_fjLj1024EEEEELb1ELb1EEEvNS_9BwdParamsE)
        /*00e0*/ 	.short	0x0380
        /*00e2*/ 	.short	0x0128


	//----- nvinfo : EIATTR_SW_WAR
	.align		4
.L_4271:
        /*00e4*/ 	.byte	0x04, 0x36
        /*00e6*/ 	.short	(.L_4273 - .L_4272)
.L_4272:
        /*00e8*/ 	.word	0x00000008
.L_4273:


//--------------------- .nv.info._ZN10layer_norm13ln_bwd_kernelINS_13Kernel_traitsIf6__halffS2_fjLj1280ELj1ELj4ELj1ELj16ENS_18Kernel_traits_baseILj1280EfS2_fS2_fjLj128EEEEELb1ELb1ELb1ELb1EEEvNS_9BwdParamsE --------------------------
	.section	.nv.info._ZN10layer_norm13ln_bwd_kernelINS_13Kernel_traitsIf6__halffS2_fjLj1280ELj1ELj4ELj1ELj16ENS_18Kernel_traits_baseILj1280EfS2_fS2_fjLj128EEEEELb1ELb1ELb1ELb1EEEvNS_9BwdParamsE,"",@"SHT_CUDA_INFO"
	.sectionflags	@""
	.align	4


	//----- nvinfo : EIATTR_CUDA_API_VERSION
	.align		4
        /*0000*/ 	.byte	0x04, 0x37
        /*0002*/ 	.short	(.L_4275 - .L_4274)
.L_4274:
        /*0004*/ 	.word	0x00000082


	//----- nvinfo : EIATTR_KPARAM_INFO
	.align		4
.L_4275:
        /*0008*/ 	.byte	0x04, 0x17
        /*000a*/ 	.short	(.L_4277 - .L_4276)
.L_4276:
        /*000c*/ 	.word	0x00000000
        /*0010*/ 	.short	0x0000
        /*0012*/ 	.short	0x0000
        /*0014*/ 	.byte	0x00, 0xf0, 0xa1, 0x04


	//----- nvinfo : EIATTR_SPARSE_MMA_MASK
	.align		4
.L_4277:
        /*0018*/ 	.byte	0x03, 0x50
        /*001a*/ 	.short	0x0000


	//----- nvinfo : EIATTR_MAXREG_COUNT
	.align		4
        /*001c*/ 	.byte	0x03, 0x1b
        /*001e*/ 	.short	0x00ff


	//----- nvinfo : EIATTR_NUM_BARRIERS
	.align		4
        /*0020*/ 	.byte	0x02, 0x4c
        /*0022*/ 	.byte	0x01
	.zero		1


	//----- nvinfo : EIATTR_ANNOTATIONS
	.align		4
        /*0024*/ 	.byte	0x04, 0x55
        /*0026*/ 	.short	(.L_4279 - .L_4278)


	//   ....[0]....
.L_4278:
        /* <DEDUP_REMOVED lines=279> */


	//----- nvinfo : EIATTR_MERCURY_ISA_VERSION
	.align		4
.L_4279:
        /*1180*/ 	.byte	0x03, 0x5f
        /*1182*/ 	.short	0x0101


	//----- nvinfo : EIATTR_COOP_GROUP_MASK_REGIDS
	.align		4
        /*1184*/ 	.byte	0x04, 0x29
        /*1186*/ 	.short	(.L_4281 - .L_4280)


	//   ....[0]....
.L_4280:
        /*1188*/ 	.word	0xffffffff


	//   ....[1]....
        /*118c*/ 	.word	0xffffffff


	//   ....[2]....
        /*1190*/ 	.word	0xffffffff


	//   ....[3]....
        /*1194*/ 	.word	0xffffffff


	//   ....[4]....
        /*1198*/ 	.word	0xffffffff


	//   ....[5]....
        /*119c*/ 	.word	0xffffffff


	//   ....[6]....
        /*11a0*/ 	.word	0xffffffff


	//   ....[7]....
        /*11a4*/ 	.word	0xffffffff


	//   ....[8]....
        /*11a8*/ 	.word	0xffffffff


	//   ....[9]....
        /*11ac*/ 	.word	0xffffffff


	//   ....[10]....
        /*11b0*/ 	.word	0x05000002


	//   ....[11]....
        /*11b4*/ 	.word	0x05000002


	//   ....[12]....
        /*11b8*/ 	.word	0x05000002


	//   ....[13]....
        /*11bc*/ 	.word	0x05000002


	//   ....[14]....
        /*11c0*/ 	.word	0x05000002


	//   ....[15]....
        /*11c4*/ 	.word	0x05000002


	//   ....[16]....
        /*11c8*/ 	.word	0x05000002


	//   ....[17]....
        /*11cc*/ 	.word	0x05000002


	//   ....[18]....
        /*11d0*/ 	.word	0x05000002


	//   ....[19]....
        /*11d4*/ 	.word	0x05000002


	//----- nvinfo : EIATTR_COOP_GROUP_INSTR_OFFSETS
	.align		4
.L_4281:
        /*11d8*/ 	.byte	0x04, 0x28
        /*11da*/ 	.short	(.L_4283 - .L_4282)


	//   ....[0]....
.L_4282:
        /*11dc*/ 	.word	0x00003760


	//   ....[1]....
        /*11e0*/ 	.word	0x00003780


	//   ....[2]....
        /*11e4*/ 	.word	0x000037a0


	//   ....[3]....
        /*11e8*/ 	.word	0x000037c0


	//   ....[4]....
        /*11ec*/ 	.word	0x000037e0


	//   ....[5]....
        /*11f0*/ 	.word	0x00003800


	//   ....[6]....
        /*11f4*/ 	.word	0x00003820


	//   ....[7]....
        /*11f8*/ 	.word	0x00003840


	//   ....[8]....
        /*11fc*/ 	.word	0x00003860


	//   ....[9]....
        /*1200*/ 	.word	0x00003880


	//   ....[10]....
        /*1204*/ 	.word	0x000157e0


	//   ....[11]....
        /*1208*/ 	.word	0x00015880


	//   ....[12]....
        /*120c*/ 	.word	0x000158f0


	//   ....[13]....
        /*1210*/ 	.word	0x00015950


	//   ....[14]....
        /*1214*/ 	.word	0x000159c0


	//   ....[15]....
        /*1218*/ 	.word	0x00015a20


	//   ....[16]....
        /*121c*/ 	.word	0x00015a90


	//   ....[17]....
        /*1220*/ 	.word	0x00015b00


	//   ....[18]....
        /*1224*/ 	.word	0x00015b80


	//   ....[19]....
        /*1228*/ 	.word	0x00015be0


	//----- nvinfo : EIATTR_VRC_CTA_INIT_COUNT
	.align		4
.L_4283:
        /*122c*/ 	.byte	0x02, 0x4a
	.zero		1
	.zero		1


	//----- nvinfo : EIATTR_EXIT_INSTR_OFFSETS
	.align		4
        /*1230*/ 	.byte	0x04, 0x1c
        /*1232*/ 	.short	(.L_4285 - .L_4284)


	//   ....[0]....
.L_4284:
        /*1234*/ 	.word	0x00015780


	//----- nvinfo : EIATTR_MAX_THREADS
	.align		4
.L_4285:
        /*1238*/ 	.byte	0x04, 0x05
        /*123a*/ 	.short	(.L_4287 - .L_4286)
.L_4286:
        /*123c*/ 	.word	0x00000080
        /*1240*/ 	.word	0x00000001
        /*1244*/ 	.word	0x00000001


	//----- nvinfo : EIATTR_CRS_STACK_SIZE
	.align		4
.L_4287:
        /*1248*/ 	.byte	0x04, 0x1e
        /*124a*/ 	.short	(.L_4289 - .L_4288)
.L_4288:
        /*124c*/ 	.word	0x00000000


	//----- nvinfo : EIATTR_CBANK_PARAM_SIZE
	.align		4
.L_4289:
        /*1250*/ 	.byte	0x03, 0x19
        /*1252*/ 	.short	0x0128


	//----- nvinfo : EIATTR_PARAM_CBANK
	.align		4
        /*1254*/ 	.byte	0x04, 0x0a
        /*1256*/ 	.short	(.L_4291 - .L_4290)
	.align		4
.L_4290:
        /*1258*/ 	.word	index@(.nv.constant0._ZN10layer_norm13ln_bwd_kernelINS_13Kernel_traitsIf6__halffS2_fjLj1280ELj1ELj4ELj1ELj16ENS_18Kernel_traits_baseILj1280EfS2_fS2_fjLj128EEEEELb1ELb1ELb1ELb1EEEvNS_9BwdParamsE)
        /*125c*/ 	.short	0x0380
        /*125e*/ 	.short	0x0128


	//----- nvinfo : EIATTR_SW_WAR
	.align		4
.L_4291:
        /*1260*/ 	.byte	0x04, 0x36
        /*1262*/ 	.short	(.L_4293 - .L_4292)
.L_4292:
        /*1264*/ 	.word	0x00000008
.L_4293:


//--------------------- .nv.info._ZN10layer_norm13ln_bwd_kernelINS_13Kernel_traitsI6__halfffffjLj1280ELj1ELj4ELj1ELj16ENS_18Kernel_traits_baseILj1280ES2_ffffjLj128EEEEELb0ELb0ELb0ELb0EEEvNS_9BwdParamsE --------------------------
	.section	.nv.info._ZN10layer_norm13ln_bwd_kernelINS_13Kernel_traitsI6__halfffffjLj1280ELj1ELj4ELj1ELj16ENS_18Kernel_traits_baseILj1280ES2_ffffjLj128EEEEELb0ELb0ELb0ELb0EEEvNS_9BwdParamsE,"",@"SHT_CUDA_INFO"
	.sectionflags	@""
	.align	4


	//----- nvinfo : EIATTR_CUDA_API_VERSION
	.align		4
        /*0000*/ 	.byte	0x04, 0x37
        /*0002*/ 	.short	(.L_4295 - .L_4294)
.L_4294:
        /*0004*/ 	.word	0x00000082


	//----- nvinfo : EIATTR_KPARAM_INFO
	.align		4
.L_4295:
        /*0008*/ 	.byte	0x04, 0x17
        /*000a*/ 	.short	(.L_4297 - .L_4296)
.L_4296:
        /*000c*/ 	.word	0x00000000
        /*0010*/ 	.short	0x0000
        /*0012*/ 	.short	0x0000
        /*0014*/ 	.byte	0x00, 0xf0, 0xa1, 0x04


	//----- nvinfo : EIATTR_SPARSE_MMA_MASK
	.align		4
.L_4297:
        /*0018*/ 	.byte	0x03, 0x50
        /*001a*/ 	.short	0x0000


	//----- nvinfo : EIATTR_MAXREG_COUNT
	.align		4
        /*001c*/ 	.byte	0x03, 0x1b
        /*001e*/ 	.short	0x00ff


	//----- nvinfo : EIATTR_NUM_BARRIERS
	.align		4
        /*0020*/ 	.byte	0x02, 0x4c
        /*0022*/ 	.byte	0x01
	.zero		1


	//----- nvinfo : EIATTR_MERCURY_ISA_VERSION
	.align		4
        /*0024*/ 	.byte	0x03, 0x5f
        /*0026*/ 	.short	0x0101


	//----- nvinfo : EIATTR_COOP_GROUP_MASK_REGIDS
	.align		4
        /*0028*/ 	.byte	0x04, 0x29
        /*002a*/ 	.short	(.L_4299 - .L_4298)


	//   ....[0]....
.L_4298:
        /*002c*/ 	.word	0xffffffff


	//   ....[1]....
        /*0030*/ 	.word	0xffffffff


	//   ....[2]....
        /*0034*/ 	.word	0xffffffff


	//   ....[3]....
        /*0038*/ 	.word	0xffffffff


	//   ....[4]....
        /*003c*/ 	.word	0xffffffff


	//   ....[5]....
        /*0040*/ 	.word	0xffffffff


	//   ....[6]....
        /*0044*/ 	.word	0xffffffff


	//   ....[7]....
        /*0048*/ 	.word	0xffffffff


	//   ....[8]....
        /*004c*/ 	.word	0xffffffff


	//   ....[9]....
        /*0050*/ 	.word	0xffffffff


	//   ....[10]....
        /*0054*/ 	.word	0x0500009e


	//   ....[11]....
        /*0058*/ 	.word	0x0500009e


	//   ....[12]....
        /*005c*/ 	.word	0x0500009e


	//   ....[13]....
        /*0060*/ 	.word	0x0500009e


	//   ....[14]....
        /*0064*/ 	.word	0x0500009e


	//   ....[15]....
        /*0068*/ 	.word	0x0500009e


	//   ....[16]....
        /*006c*/ 	.word	0x0500009e


	//   ....[17]....
        /*0070*/ 	.word	0x0500009e


	//   ....[18]....
        /*0074*/ 	.word	0x0500009e


	//   ....[19]....
        /*0078*/ 	.word	0x0500009e


	//----- nvinfo : EIATTR_COOP_GROUP_INSTR_OFFSETS
	.align		4
.L_4299:
        /*007c*/ 	.byte	0x04, 0x28
        /*007e*/ 	.short	(.L_4301 - .L_4300)


	//   ....[0]....
.L_4300:
        /*0080*/ 	.word	0x00004820


	//   ....[1]....
        /*0084*/ 	.word	0x00004830


	//   ....[2]....
        /*0088*/ 	.word	0x00004860


	//   ....[3]....
        /*008c*/ 	.word	0x00004870


	//   ....[4]....
        /*0090*/ 	.word	0x000048a0


	//   ....[5]....
        /*0094*/ 	.word	0x000048b0


	//   ....[6]....
        /*0098*/ 	.word	0x000048e0


	//   ....[7]....
        /*009c*/ 	.word	0x000048f0


	//   ....[8]....
        /*00a0*/ 	.word	0x00004920


	//   ....[9]....
        /*00a4*/ 	.word	0x00004930


	//   ....[10]....
        /*00a8*/ 	.word	0x00009a50


	//   ....[11]....
        /*00ac*/ 	.word	0x00009ae0


	//   ....[12]....
        /*00b0*/ 	.word	0x00009b50


	//   ....[13]....
        /*00b4*/ 	.word	0x00009bd0


	//   ....[14]....
        /*00b8*/ 	.word	0x00009c30


	//   ....[15]....
        /*00bc*/ 	.word	0x00009ca0


	//   ....[16]....
        /*00c0*/ 	.word	0x00009d00


	//   ....[17]....
        /*00c4*/ 	.word	0x00009d70


	//   ....[18]....
        /*00c8*/ 	.word	0x00009dd0


	//   ....[19]....
        /*00cc*/ 	.word	0x00009e20


	//----- nvinfo : EIATTR_VRC_CTA_INIT_COUNT
	.align		4
.L_4301:
        /*00d0*/ 	.byte	0x02, 0x4a
	.zero		1
	.zero		1


	//----- nvinfo : EIATTR_EXIT_INSTR_OFFSETS
	.align		4
        /*00d4*/ 	.byte	0x04, 0x1c
        /*00d6*/ 	.short	(.L_4303 - .L_4302)


	//   ....[0]....
.L_4302:
        /*00d8*/ 	.word	0x000099b0


	//   ....[1]....
        /*00dc*/ 	.word	0x000099e0


	//----- nvinfo : EIATTR_MAX_THREADS
	.align		4
.L_4303:
        /*00e0*/ 	.byte	0x04, 0x05
        /*00e2*/ 	.short	(.L_4305 - .L_4304)
.L_4304:
        /*00e4*/ 	.word	0x00000080
        /*00e8*/ 	.word	0x00000001
        /*00ec*/ 	.word	0x00000001


	//----- nvinfo : EIATTR_CRS_STACK_SIZE
	.align		4
.L_4305:
        /*00f0*/ 	.byte	0x04, 0x1e
        /*00f2*/ 	.short	(.L_4307 - .L_4306)
.L_4306:
        /*00f4*/ 	.word	0x00000000


	//----- nvinfo : EIATTR_CBANK_PARAM_SIZE
	.align		4
.L_4307:
        /*00f8*/ 	.byte	0x03, 0x19
        /*00fa*/ 	.short	0x0128


	//----- nvinfo : EIATTR_PARAM_CBANK
	.align		4
        /*00fc*/ 	.byte	0x04, 0x0a
        /*00fe*/ 	.short	(.L_4309 - .L_4308)
	.align		4
.L_4308:
        /*0100*/ 	.word	index@(.nv.constant0._ZN10layer_norm13ln_bwd_kernelINS_13Kernel_traitsI6__halfffffjLj1280ELj1ELj4ELj1ELj16ENS_18Kernel_traits_baseILj1280ES2_ffffjLj128EEEEELb0ELb0ELb0ELb0EEEvNS_9BwdParamsE)
        /*0104*/ 	.short	0x0380
        /*0106*/ 	.short	0x0128


	//----- nvinfo : EIATTR_SW_WAR
	.align		4
.L_4309:
        /*0108*/ 	.byte	0x04, 0x36
        /*010a*/ 	.short	(.L_4311 - .L_4310)
.L_4310:
        /*010c*/ 	.word	0x00000008
.L_4311:


//--------------------- .nv.info._ZN10layer_norm13ln_bwd_kernelINS_13Kernel_traitsI6__halfffffjLj1280ELj1ELj4ELj1ELj16ENS_18Kernel_traits_baseILj1280ES2_ffffjLj128EEEEELb0ELb0ELb0ELb1EEEvNS_9BwdParamsE --------------------------
	.section	.nv.info._ZN10layer_norm13ln_bwd_kernelINS_13Kernel_traitsI6__halfffffjLj1280ELj1ELj4ELj1ELj16ENS_18Kernel_traits_baseILj1280ES2_ffffjLj128EEEEELb0ELb0ELb0ELb1EEEvNS_9BwdParamsE,"",@"SHT_CUDA_INFO"
	.sectionflags	@""
	.align	4


	//----- nvinfo : EIATTR_CUDA_API_VERSION
	.align		4
        /*0000*/ 	.byte	0x04, 0x37
        /*0002*/ 	.short	(.L_4313 - .L_4312)
.L_4312:
        /*0004*/ 	.word	0x00000082


	//----- nvinfo : EIATTR_KPARAM_INFO
	.align		4
.L_4313:
        /*0008*/ 	.byte	0x04, 0x17
        /*000a*/ 	.short	(.L_4315 - .L_4314)
.L_4314:
        /*000c*/ 	.word	0x00000000
        /*0010*/ 	.short	0x0000
        /*0012*/ 	.short	0x0000
        /*0014*/ 	.byte	0x00, 0xf0, 0xa1, 0x04


	//----- nvinfo : EIATTR_SPARSE_MMA_MASK
	.align		4
.L_4315:
        /*0018*/ 	.byte	0x03, 0x50
        /*001a*/ 	.short	0x0000


	//----- nvinfo : EIATTR_MAXREG_COUNT
	.align		4
        /*001c*/ 	.byte	0x03, 0x1b
        /*001e*/ 	.short	0x00ff


	//----- nvinfo : EIATTR_NUM_BARRIERS
	.align		4
        /*0020*/ 	.byte	0x02, 0x4c
        /*0022*/ 	.byte	0x01
	.zero		1


	//----- nvinfo : EIATTR_ANNOTATIONS
	.align		4
        /*0024*/ 	.byte	0x04, 0x55
        /*0026*/ 	.short	(.L_4317 - .L_4316)


	//   ....[0]....
.L_4316:
        /* <DEDUP_REMOVED lines=168> */


	//----- nvinfo : EIATTR_MERCURY_ISA_VERSION
	.align		4
.L_4317:
        /*0a90*/ 	.byte	0x03, 0x5f
        /*0a92*/ 	.short	0x0101


	//----- nvinfo : EIATTR_COOP_GROUP_MASK_REGIDS
	.align		4
        /*0a94*/ 	.byte	0x04, 0x29
        /*0a96*/ 	.short	(.L_4319 - .L_4318)


	//   ....[0]....
.L_4318:
        /*0a98*/ 	.word	0xffffffff


	//   ....[1]....
        /*0a9c*/ 	.word	0xffffffff


	//   ....[2]....
        /*0aa0*/ 	.word	0xffffffff


	//   ....[3]....
        /*0aa4*/ 	.word	0xffffffff


	//   ....[4]....
        /*0aa8*/ 	.word	0xffffffff


	//   ....[5]....
        /*0aac*/ 	.word	0xffffffff


	//   ....[6]....
        /*0ab0*/ 	.word	0xffffffff


	//   ....[7]....
        /*0ab4*/ 	.word	0xffffffff


	//   ....[8]....
        /*0ab8*/ 	.word	0xffffffff


	//   ....[9]....
        /*0abc*/ 	.word	0xffffffff


	//   ....[10]....
        /*0ac0*/ 	.word	0x0500002c


	//   ....[11]....
        /*0ac4*/ 	.word	0x0500002c


	//   ....[12]....
        /*0ac8*/ 	.word	0x0500002c


	//   ....[13]....
        /*0acc*/ 	.word	0x0500002c


	//   ....[14]....
        /*0ad0*/ 	.word	0x0500002c


	//   ....[15]....
        /*0ad4*/ 	.word	0x0500002c


	//   ....[16]....
        /*0ad8*/ 	.word	0x0500002c


	//   ....[17]....
        /*0adc*/ 	.word	0x0500002c


	//   ....[18]....
        /*0ae0*/ 	.word	0x0500002c


	//   ....[19]....
        /*0ae4*/ 	.word	0x0500002c


	//----- nvinfo : EIATTR_COOP_GROUP_INSTR_OFFSETS
	.align		4
.L_4319:
        /*0ae8*/ 	.byte	0x04, 0x28
        /*0aea*/ 	.short	(.L_4321 - .L_4320)


	//   ....[0]....
.L_4320:
        /*0aec*/ 	.word	0x00004230


	//   ....[1]....
        /*0af0*/ 	.word	0x00004240


	//   ....[2]....
        /*0af4*/ 	.word	0x000042d0


	//   ....[3]....
        /*0af8*/ 	.word	0x000042e0


	//   ....[4]....
        /*0afc*/ 	.word	0x00004360


	//   ....[5]....
        /*0b00*/ 	.word	0x00004370


	//   ....[6]....
        /*0b04*/ 	.word	0x00004500


	//   ....[7]....
        /*0b08*/ 	.word	0x00004510


	//   ....[8]....
        /*0b0c*/ 	.word	0x00004710


	//   ....[9]....
        /*0b10*/ 	.word	0x00004720


	//   ....[10]....
        /*0b14*/ 	.word	0x00008bf0


	//   ....[11]....
        /*0b18*/ 	.word	0x00008ca0


	//   ....[12]....
        /*0b1c*/ 	.word	0x00008d80


	//   ....[13]....
        /*0b20*/ 	.word	0x00008e60


	//   ....[14]....
        /*0b24*/ 	.word	0x00008f40


	//   ....[15]....
        /*0b28*/ 	.word	0x00009020


	//   ....[16]....
        /*0b2c*/ 	.word	0x00009100


	//   ....[17]....
        /*0b30*/ 	.word	0x000091e0


	//   ....[18]....
        /*0b34*/ 	.word	0x000092c0


	//   ....[19]....
        /*0b38*/ 	.word	0x00009390


	//----- nvinfo : EIATTR_VRC_CTA_INIT_COUNT
	.align		4
.L_4321:
        /*0b3c*/ 	.byte	0x02, 0x4a
	.zero		1
	.zero		1


	//----- nvinfo : EIATTR_EXIT_INSTR_OFFSETS
	.align		4
        /*0b40*/ 	.byte	0x04, 0x1c
        /*0b42*/ 	.short	(.L_4323 - .L_4322)


	//   ....[0]....
.L_4322:
        /*0b44*/ 	.word	0x00008b80


	//----- nvinfo : EIATTR_MAX_THREADS
	.align		4
.L_4323:
        /*0b48*/ 	.byte	0x04, 0x05
        /*0b4a*/ 	.short	(.L_4325 - .L_4324)
.L_4324:
        /*0b4c*/ 	.word	0x00000080
        /*0b50*/ 	.word	0x00000001
        /*0b54*/ 	.word	0x00000001


	//----- nvinfo : EIATTR_CRS_STACK_SIZE
	.align		4
.L_4325:
        /*0b58*/ 	.byte	0x04, 0x1e
        /*0b5a*/ 	.short	(.L_4327 - .L_4326)
.L_4326:
        /*0b5c*/ 	.word	0x00000000


	//----- nvinfo : EIATTR_CBANK_PARAM_SIZE
	.align		4
.L_4327:
        /*0b60*/ 	.byte	0x03, 0x19
        /*0b62*/ 	.short	0x0128


	//----- nvinfo : EIATTR_PARAM_CBANK
	.align		4
        /*0b64*/ 	.byte	0x04, 0x0a
        /*0b66*/ 	.short	(.L_4329 - .L_4328)
	.align		4
.L_4328:
        /*0b68*/ 	.word	index@(.nv.constant0._ZN10layer_norm13ln_bwd_kernelINS_13Kernel_traitsI6__halfffffjLj1280ELj1ELj4ELj1ELj16ENS_18Kernel_traits_baseILj1280ES2_ffffjLj128EEEEELb0ELb0ELb0ELb1EEEvNS_9BwdParamsE)
        /*0b6c*/ 	.short	0x0380
        /*0b6e*/ 	.short	0x0128


	//----- nvinfo : EIATTR_SW_WAR
	.align		4
.L_4329:
        /*0b70*/ 	.byte	0x04, 0x36
        /*0b72*/ 	.short	(.L_4331 - .L_4330)
.L_4330:
        /*0b74*/ 	.word	0x00000008
.L_4331:


//--------------------- .nv.info._ZN10layer_norm13ln_bwd_kernelINS_13Kernel_traitsI6__halfffffjLj1280ELj1ELj4ELj1ELj16ENS_18Kernel_traits_baseILj1280ES2_ffffjLj128EEEEELb0ELb0ELb1ELb0EEEvNS_9BwdParamsE --------------------------
	.section	.nv.info._ZN10layer_norm13ln_bwd_kernelINS_13Kernel_traitsI6__halfffffjLj1280ELj1ELj4ELj1ELj16ENS_18Kernel_traits_baseILj1280ES2_ffffjLj128EEEEELb0ELb0ELb1ELb0EEEvNS_9BwdParamsE,"",@"SHT_CUDA_INFO"
	.sectionflags	@""
	.align	4


	//----- nvinfo : EIATTR_CUDA_API_VERSION
	.align		4
        /*0000*/ 	.byte	0x04, 0x37
        /*0002*/ 	.short	(.L_4333 - .L_4332)
.L_4332:
        /*0004*/ 	.word	0x00000082


	//----- nvinfo : EIATTR_KPARAM_INFO
	.align		4
.L_4333:
        /*0008*/ 	.byte	0x04, 0x17
        /*000a*/ 	.short	(.L_4335 - .L_4334)
.L_4334:
        /*000c*/ 	.word	0x00000000
        /*0010*/ 	.short	0x0000
        /*0012*/ 	.short	0x0000
        /*0014*/ 	.byte	0x00, 0xf0, 0xa1, 0x04


	//----- nvinfo : EIATTR_SPARSE_MMA_MASK
	.align		4
.L_4335:
        /*0018*/ 	.byte	0x03, 0x50
        /*001a*/ 	.short	0x0000


	//----- nvinfo : EIATTR_MAXREG_COUNT
	.align		4
        /*001c*/ 	.byte	0x03, 0x1b
        /*001e*/ 	.short	0x00ff


	//----- nvinfo : EIATTR_NUM_BARRIERS
	.align		4
        /*0020*/ 	.byte	0x02, 0x4c
        /*0022*/ 	.byte	0x01
	.zero		1


	//----- nvinfo : EIATTR_MERCURY_ISA_VERSION
	.align		4
        /*0024*/ 	.byte	0x03, 0x5f
        /*0026*/ 	.short	0x0101


	//----- nvinfo : EIATTR_COOP_GROUP_MASK_REGIDS
	.align		4
        /*0028*/ 	.byte	0x04, 0x29
        /*002a*/ 	.short	(.L_4337 - .L_4336)


	//   ....[0]....
.L_4336:
        /*002c*/ 	.word	0xffffffff


	//   ....[1]....
        /*0030*/ 	.word	0xffffffff


	//   ....[2]....
        /*0034*/ 	.word	0xffffffff


	//   ....[3]....
        /*0038*/ 	.word	0xffffffff


	//   ....[4]....
        /*003c*/ 	.word	0xffffffff


	//   ....[5]....
        /*0040*/ 	.word	0xffffffff


	//   ....[6]....
        /*0044*/ 	.word	0xffffffff


	//   ....[7]....
        /*0048*/ 	.word	0xffffffff


	//   ....[8]....
        /*004c*/ 	.word	0xffffffff


	//   ....[9]....
        /*0050*/ 	.word	0xffffffff


	//   ....[10]....
        /*0054*/ 	.word	0x05000002


	//   ....[11]....
        /*0058*/ 	.word	0x05000002


	//   ....[12]....
        /*005c*/ 	.word	0x05000002


	//   ....[13]....
        /*0060*/ 	.word	0x05000002


	//   ....[14]....
        /*0064*/ 	.word	0x05000002


	//   ....[15]....
        /*0068*/ 	.word	0x05000002


	//   ....[16]....
        /*006c*/ 	.word	0x05000002


	//   ....[17]....
        /*0070*/ 	.word	0x05000002


	//   ....[18]....
        /*0074*/ 	.word	0x05000002


	//   ....[19]....
        /*0078*/ 	.word	0x05000002


	//----- nvinfo : EIATTR_COOP_GROUP_INSTR_OFFSETS
	.align		4
.L_4337:
        /*007c*/ 	.byte	0x04, 0x28
        /*007e*/ 	.short	(.L_4339 - .L_4338)


	//   ....[0]....
.L_4338:
        /*0080*/ 	.word	0x000031f0


	//   ....[1]....
        /*0084*/ 	.word	0x00003200


	//   ....[2]....
        /*0088*/ 	.word	0x00003230


	//   ....[3]....
        /*008c*/ 	.word	0x00003240


	//   ....[4]....
        /*0090*/ 	.word	0x00003270


	//   ....[5]....
        /*0094*/ 	.word	0x00003280


	//   ....[6]....
        /*0098*/ 	.word	0x000032b0


	//   ....[7]....
        /*009c*/ 	.word	0x000032c0


	//   ....[8]....
        /*00a0*/ 	.word	0x000032f0


	//   ....[9]....
        /*00a4*/ 	.word	0x00003300


	//   ....[10]....
        /*00a8*/ 	.word	0x00009b40


	//   ....[11]....
        /*00ac*/ 	.word	0x00009be0


	//   ....[12]....
        /*00b0*/ 	.word	0x00009c40


	//   ....[13]....
        /*00b4*/ 	.word	0x00009cb0


	//   ....[14]....
        /*00b8*/ 	.word	0x00009d10


	//   ....[15]....
        /*00bc*/ 	.word	0x00009d80


	//   ....[16]....
        /*00c0*/ 	.word	0x00009de0


	//   ....[17]....
        /*00c4*/ 	.word	0x00009e50


	//   ....[18]....
        /*00c8*/ 	.word	0x00009eb0


	//   ....[19]....
        /*00cc*/ 	.word	0x00009f00


	//----- nvinfo : EIATTR_VRC_CTA_INIT_COUNT
	.align		4
.L_4339:
        /*00d0*/ 	.byte	0x02, 0x4a
	.zero		1
	.zero		1


	//----- nvinfo : EIATTR_EXIT_INSTR_OFFSETS
	.align		4
        /*00d4*/ 	.byte	0x04, 0x1c
        /*00d6*/ 	.short	(.L_4341 - .L_4340)


	//   ....[0]....
.L_4340:
        /*00d8*/ 	.word	0x00009aa0


	//   ....[1]....
        /*00dc*/ 	.word	0x00009ad0


	//----- nvinfo : EIATTR_MAX_THREADS
	.align		4
.L_4341:
        /*00e0*/ 	.byte	0x04, 0x05
        /*00e2*/ 	.short	(.L_4343 - .L_4342)
.L_4342:
        /*00e4*/ 	.word	0x00000080
        /*00e8*/ 	.word	0x00000001
        /*00ec*/ 	.word	0x00000001


	//----- nvinfo : EIATTR_CRS_STACK_SIZE
	.align		4
.L_4343:
        /*00f0*/ 	.byte	0x04, 0x1e
        /*00f2*/ 	.short	(.L_4345 - .L_4344)
.L_4344:
        /*00f4*/ 	.word	0x00000000


	//----- nvinfo : EIATTR_CBANK_PARAM_SIZE
	.align		4
.L_4345:
        /*00f8*/ 	.byte	0x03, 0x19
        /*00fa*/ 	.short	0x0128


	//----- nvinfo : EIATTR_PARAM_CBANK
	.align		4
        /*00fc*/ 	.byte	0x04, 0x0a
        /*00fe*/ 	.short	(.L_4347 - .L_4346)
	.align		4
.L_4346:
        /*0100*/ 	.word	index@(.nv.constant0._ZN10layer_norm13ln_bwd_kernelINS_13Kernel_traitsI6__halfffffjLj1280ELj1ELj4ELj1ELj16ENS_18Kernel_traits_baseILj1280ES2_ffffjLj128EEEEELb0ELb0ELb1ELb0EEEvNS_9BwdParamsE)
        /*0104*/ 	.short	0x0380
        /*0106*/ 	.short	0x0128


	//----- nvinfo : EIATTR_SW_WAR
	.align		4
.L_4347:
        /*0108*/ 	.byte	0x04, 0x36
        /*010a*/ 	.short	(.L_4349 - .L_4348)
.L_4348:
        /*010c*/ 	.word	0x00000008
.L_4349:


//--------------------- .nv.info._ZN10layer_norm13ln_bwd_kernelINS_13Kernel_traitsI6__halfffffjLj1280ELj1ELj4ELj1ELj16ENS_18Kernel_traits_baseILj1280ES2_ffffjLj128EEEEELb0ELb0ELb1ELb1EEEvNS_9BwdParamsE --------------------------
	.section	.nv.info._ZN10layer_norm13ln_bwd_kernelINS_13Kernel_traitsI6__halfffffjLj1280ELj1ELj4ELj1ELj16ENS_18Kernel_traits_baseILj1280ES2_ffffjLj128EEEEELb0ELb0ELb1ELb1EEEvNS_9BwdParamsE,"",@"SHT_CUDA_INFO"
	.sectionflags	@""
	.align	4


	//----- nvinfo : EIATTR_CUDA_API_VERSION
	.align		4
        /*0000*/ 	.byte	0x04, 0x37
        /*0002*/ 	.short	(.L_4351 - .L_4350)
.L_4350:
        /*0004*/ 	.word	0x00000082


	//----- nvinfo : EIATTR_KPARAM_INFO
	.align		4
.L_4351:
        /*0008*/ 	.byte	0x04, 0x17
        /*000a*/ 	.short	(.L_4353 - .L_4352)
.L_4352:
        /*000c*/ 	.word	0x00000000
        /*0010*/ 	.short	0x0000
        /*0012*/ 	.short	0x0000
        /*0014*/ 	.byte	0x00, 0xf0, 0xa1, 0x04


	//----- nvinfo : EIATTR_SPARSE_MMA_MASK
	.align		4
.L_4353:
        /*0018*/ 	.byte	0x03, 0x50
        /*001a*/ 	.short	0x0000


	//----- nvinfo : EIATTR_MAXREG_COUNT
	.align		4
        /*001c*/ 	.byte	0x03, 0x1b
        /*001e*/ 	.short	0x00ff


	//----- nvinfo : EIATTR_NUM_BARRIERS
	.align		4
        /*0020*/ 	.byte	0x02, 0x4c
        /*0022*/ 	.byte	0x01
	.zero		1


	//----- nvinfo : EIATTR_ANNOTATIONS
	.align		4
        /*0024*/ 	.byte	0x04, 0x55
        /*0026*/ 	.short	(.L_4355 - .L_4354)


	//   ....[0]....
.L_4354:
        /*0028*/ 	.word	0x00000001
        /*002c*/ 	.byte	0xc0, 0x04, 0x00, 0x00, 0x01, 0x00, 0x00, 0x00, 0xe0, 0x04, 0x00, 0x00, 0x01, 0x00, 0x00, 0x00
        /*003c*/ 	.byte	0xf0, 0x04, 0x00, 0x00, 0x01, 0x00, 0x00, 0x00, 0x00, 0x05, 0x00, 0x00, 0x01, 0x00, 0x00, 0x00
        /*004c*/ 	.byte	0x30, 0x10, 0x00, 0x00, 0x01, 0x00, 0x00, 0x00, 0x60, 0x19, 0x00, 0x00, 0x01, 0x00, 0x00, 0x00
        /*005c*/ 	.byte	0xf0, 0x1c, 0x00, 0x00, 0x01, 0x00, 0x00, 0x00, 0x30, 0x1e, 0x00, 0x00


	//----- nvinfo : EIATTR_MERCURY_ISA_VERSION
	.align		4
.L_4355:
        /*0068*/ 	.byte	0x03, 0x5f
        /*006a*/ 	.short	0x0101


	//----- nvinfo : EIATTR_COOP_GROUP_MASK_REGIDS
	.align		4
        /*006c*/ 	.byte	0x04, 0x29
        /*006e*/ 	.short	(.L_4357 - .L_4356)


	//   ....[0]....
.L_4356:
        /*0070*/ 	.word	0xffffffff


	//   ....[1]....
        /*0074*/ 	.word	0xffffffff


	//   ....[2]....
        /*0078*/ 	.word	0xffffffff


	//   ....[3]....
        /*007c*/ 	.word	0xffffffff


	//   ....[4]....
        /*0080*/ 	.word	0xffffffff


	//   ....[5]....
        /*0084*/ 	.word	0xffffffff


	//   ....[6]....
        /*0088*/ 	.word	0xffffffff


	//   ....[7]....
        /*008c*/ 	.word	0xffffffff


	//   ....[8]....
        /*0090*/ 	.word	0xffffffff


	//   ....[9]....
        /*0094*/ 	.word	0xffffffff


	//   ....[10]....
        /*0098*/ 	.word	0x050000eb


	//   ....[11]....
        /*009c*/ 	.word	0x050000eb


	//   ....[12]....
        /*00a0*/ 	.word	0x050000eb


	//   ....[13]....
        /*00a4*/ 	.word	0x050000eb


	//   ....[14]....
        /*00a8*/ 	.word	0x050000eb


	//   ....[15]....
        /*00ac*/ 	.word	0x050000eb


	//   ....[16]....
        /*00b0*/ 	.word	0x050000eb


	//   ....[17]....
        /*00b4*/ 	.word	0x050000eb


	//   ....[18]....
        /*00b8*/ 	.word	0x050000eb


	//   ....[19]....
        /*00bc*/ 	.word	0x050000eb


	//----- nvinfo : EIATTR_COOP_GROUP_INSTR_OFFSETS
	.align		4
.L_4357:
        /*00c0*/ 	.byte	0x04, 0x28
        /*00c2*/ 	.short	(.L_4359 - .L_4358)


	//   ....[0]....
.L_4358:
        /*00c4*/ 	.word	0x00002550


	//   ....[1]....
        /*00c8*/ 	.word	0x00002560


	//   ....[2]....
        /*00cc*/ 	.word	0x00002590


	//   ....[3]....
        /*00d0*/ 	.word	0x000025a0


	//   ....[4]....
        /*00d4*/ 	.word	0x000025d0


	//   ....[5]....
        /*00d8*/ 	.word	0x000025e0


	//   ....[6]....
        /*00dc*/ 	.word	0x00002610


	//   ....[7]....
        /*00e0*/ 	.word	0x00002620


	//   ....[8]....
        /*00e4*/ 	.word	0x00002650


	//   ....[9]....
        /*00e8*/ 	.word	0x00002660


	//   ....[10]....
        /*00ec*/ 	.word	0x00007e60


	//   ....[11]....
        /*00f0*/ 	.word	0x00007f00


	//   ....[12]....
        /*00f4*/ 	.word	0x00007f60


	//   ....[13]....
        /*00f8*/ 	.word	0x00007fc0


	//   ....[14]....
        /*00fc*/ 	.word	0x00008030


	//   ....[15]....
        /*0100*/ 	.word	0x00008090


	//   ....[16]....
        /*0104*/ 	.word	0x00008100


	//   ....[17]....
        /*0108*/ 	.word	0x00008160


	//   ....[18]....
        /*010c*/ 	.word	0x000081d0


	//   ....[19]....
        /*0110*/ 	.word	0x00008230


	//----- nvinfo : EIATTR_VRC_CTA_INIT_COUNT
	.align		4
.L_4359:
        /*0114*/ 	.byte	0x02, 0x4a
	.zero		1
	.zero		1


	//----- nvinfo : EIATTR_EXIT_INSTR_OFFSETS
	.align		4
        /*0118*/ 	.byte	0x04, 0x1c
        /*011a*/ 	.short	(.L_4361 - .L_4360)


	//   ....[0]....
.L_4360:
        /*011c*/ 	.word	0x00007df0


	//----- nvinfo : EIATTR_MAX_THREADS
	.align		4
.L_4361:
        /*0120*/ 	.byte	0x04, 0x05
        /*0122*/ 	.short	(.L_4363 - .L_4362)
.L_4362:
        /*0124*/ 	.word	0x00000080
        /*0128*/ 	.word	0x00000001
        /*012c*/ 	.word	0x00000001


	//----- nvinfo : EIATTR_CRS_STACK_SIZE
	.align		4
.L_4363:
        /*0130*/ 	.byte	0x04, 0x1e
        /*0132*/ 	.short	(.L_4365 - .L_4364)
.L_4364:
        /*0134*/ 	.word	0x00000000


	//----- nvinfo : EIATTR_CBANK_PARAM_SIZE
	.align		4
.L_4365:
        /*0138*/ 	.byte	0x03, 0x19
        /*013a*/ 	.short	0x0128


	//----- nvinfo : EIATTR_PARAM_CBANK
	.align		4
        /*013c*/ 	.byte	0x04, 0x0a
        /*013e*/ 	.short	(.L_4367 - .L_4366)
	.align		4
.L_4366:
        /*0140*/ 	.word	index@(.nv.constant0._ZN10layer_norm13ln_bwd_kernelINS_13Kernel_traitsI6__halfffffjLj1280ELj1ELj4ELj1ELj16ENS_18Kernel_traits_baseILj1280ES2_ffffjLj128EEEEELb0ELb0ELb1ELb1EEEvNS_9BwdParamsE)
        /*0144*/ 	.short	0x0380
        /*0146*/ 	.short	0x0128


	//----- nvinfo : EIATTR_SW_WAR
	.align		4
.L_4367:
        /*0148*/ 	.byte	0x04, 0x36
        /*014a*/ 	.short	(.L_4369 - .L_4368)
.L_4368:
        /*014c*/ 	.word	0x00000008
.L_4369:


//--------------------- .nv.info._ZN10layer_norm13ln_bwd_kernelINS_13Kernel_traitsI6__halfffffjLj1280ELj1ELj4ELj1ELj16ENS_18Kernel_traits_baseILj1280ES2_ffffjLj128EEEEELb0ELb1ELb0ELb0EEEvNS_9BwdParamsE --------------------------
	.section	.nv.info._ZN10layer_norm13ln_bwd_kernelINS_13Kernel_traitsI6__halfffffjLj1280ELj1ELj4ELj1ELj16ENS_18Kernel_traits_baseILj1280ES2_ffffjLj128EEEEELb0ELb1ELb0ELb0EEEvNS_9BwdParamsE,"",@"SHT_CUDA_INFO"
	.sectionflags	@""
	.align	4


	//----- nvinfo : EIATTR_CUDA_API_VERSION
	.align		4
        /*0000*/ 	.byte	0x04, 0x37
        /*0002*/ 	.short	(.L_4371 - .L_4370)
.L_4370:
        /*0004*/ 	.word	0x00000082


	//----- nvinfo : EIATTR_KPARAM_INFO
	.align		4
.L_4371:
        /*0008*/ 	.byte	0x04, 0x17
        /*000a*/ 	.short	(.L_4373 - .L_4372)
.L_4372:
        /*000c*/ 	.word	0x00000000
        /*0010*/ 	.short	0x0000
        /*0012*/ 	.short	0x0000
        /*0014*/ 	.byte	0x00, 0xf0, 0xa1, 0x04


	//----- nvinfo : EIATTR_SPARSE_MMA_MASK
	.align		4
.L_4373:
        /*0018*/ 	.byte	0x03, 0x50
        /*001a*/ 	.short	0x0000


	//----- nvinfo : EIATTR_MAXREG_COUNT
	.align		4
        /*001c*/ 	.byte	0x03, 0x1b
        /*001e*/ 	.short	0x00ff


	//----- nvinfo : EIATTR_NUM_BARRIERS
	.align		4
        /*0020*/ 	.byte	0x02, 0x4c
        /*0022*/ 	.byte	0x01
	.zero		1


	//----- nvinfo : EIATTR_ANNOTATIONS
	.align		4
        /*0024*/ 	.byte	0x04, 0x55
        /*0026*/ 	.short	(.L_4375 - .L_4374)


	//   ....[0]....
.L_4374:
        /* <DEDUP_REMOVED lines=151> */


	//----- nvinfo : EIATTR_MERCURY_ISA_VERSION
	.align		4
.L_4375:
        /*0988*/ 	.byte	0x03, 0x5f
        /*098a*/ 	.short	0x0101


	//----- nvinfo : EIATTR_COOP_GROUP_MASK_REGIDS
	.align		4
        /*098c*/ 	.byte	0x04, 0x29
        /*098e*/ 	.short	(.L_4377 - .L_4376)


	//   ....[0]....
.L_4376:
        /*0990*/ 	.word	0xffffffff


	//   ....[1]....
        /*0994*/ 	.word	0xffffffff


	//   ....[2]....
        /*0998*/ 	.word	0xffffffff


	//   ....[3]....
        /*099c*/ 	.word	0xffffffff


	//   ....[4]....
        /*09a0*/ 	.word	0xffffffff


	//   ....[5]....
        /*09a4*/ 	.word	0xffffffff


	//   ....[6]....
        /*09a8*/ 	.word	0xffffffff


	//   ....[7]....
        /*09ac*/ 	.word	0xffffffff


	//   ....[8]....
        /*09b0*/ 	.word	0xffffffff


	//   ....[9]....
        /*09b4*/ 	.word	0xffffffff


	//   ....[10]....
        /*09b8*/ 	.word	0x05000002


	//   ....[11]....
        /*09bc*/ 	.word	0x05000002


	//   ....[12]....
        /*09c0*/ 	.word	0x05000002


	//   ....[13]....
        /*09c4*/ 	.word	0x05000002


	//   ....[14]....
        /*09c8*/ 	.word	0x05000002


	//   ....[15]....
        /*09cc*/ 	.word	0x05000002


	//   ....[16]....
        /*09d0*/ 	.word	0x05000002


	//   ....[17]....
        /*09d4*/ 	.word	0x05000002


	//   ....[18]....
        /*09d8*/ 	.word	0x05000002


	//   ....[19]....
        /*09dc*/ 	.word	0x05000002


	//----- nvinfo : EIATTR_COOP_GROUP_INSTR_OFFSETS
	.align		4
.L_4377:
        /*09e0*/ 	.byte	0x04, 0x28
        /*09e2*/ 	.short	(.L_4379 - .L_4378)


	//   ....[0]....
.L_4378:
        /*09e4*/ 	.word	0x00005f90


	//   ....[1]....
        /*09e8*/ 	.word	0x00005fa0


	//   ....[2]....
        /*09ec*/ 	.word	0x00005fd0


	//   ....[3]....
        /*09f0*/ 	.word	0x00005ff0


	//   ....[4]....
        /*09f4*/ 	.word	0x00006010


	//   ....[5]....
        /*09f8*/ 	.word	0x00006030


	//   ....[6]....
        /*09fc*/ 	.word	0x00006050


	//   ....[7]....
        /*0a00*/ 	.word	0x00006070


	//   ....[8]....
        /*0a04*/ 	.word	0x00006080


	//   ....[9]....
        /*0a08*/ 	.word	0x000060a0


	//   ....[10]....
        /*0a0c*/ 	.word	0x0000e850


	//   ....[11]....
        /*0a10*/ 	.word	0x0000e8f0


	//   ....[12]....
        /*0a14*/ 	.word	0x0000e950


	//   ....[13]....
        /*0a18*/ 	.word	0x0000e9a0


	//   ....[14]....
        /*0a1c*/ 	.word	0x0000ea00


	//   ....[15]....
        /*0a20*/ 	.word	0x0000ea50


	//   ....[16]....
        /*0a24*/ 	.word	0x0000eab0


	//   ....[17]....
        /*0a28*/ 	.word	0x0000eb00


	//   ....[18]....
        /*0a2c*/ 	.word	0x0000eb60


	//   ....[19]....
        /*0a30*/ 	.word	0x0000ebb0


	//----- nvinfo : EIATTR_VRC_CTA_INIT_COUNT
	.align		4
.L_4379:
        /*0a34*/ 	.byte	0x02, 0x4a
	.zero		1
	.zero		1


	//----- nvinfo : EIATTR_EXIT_INSTR_OFFSETS
	.align		4
        /*0a38*/ 	.byte	0x04, 0x1c
        /*0a3a*/ 	.short	(.L_4381 - .L_4380)


	//   ....[0]....
.L_4380:
        /*0a3c*/ 	.word	0x0000e770


	//   ....[1]....
        /*0a40*/ 	.word	0x0000e7f0


	//----- nvinfo : EIATTR_MAX_THREADS
	.align		4
.L_4381:
        /*0a44*/ 	.byte	0x04, 0x05
        /*0a46*/ 	.short	(.L_4383 - .L_4382)
.L_4382:
        /*0a48*/ 	.word	0x00000080
        /*0a4c*/ 	.word	0x00000001
        /*0a50*/ 	.word	0x00000001


	//----- nvinfo : EIATTR_CRS_STACK_SIZE
	.align		4
.L_4383:
        /*0a54*/ 	.byte	0x04, 0x1e
        /*0a56*/ 	.short	(.L_4385 - .L_4384)
.L_4384:
        /*0a58*/ 	.word	0x00000000


	//----- nvinfo : EIATTR_CBANK_PARAM_SIZE
	.align		4
.L_4385:
        /*0a5c*/ 	.byte	0x03, 0x19
        /*0a5e*/ 	.short	0x0128


	//----- nvinfo : EIATTR_PARAM_CBANK
	.align		4
        /*0a60*/ 	.byte	0x04, 0x0a
        /*0a62*/ 	.short	(.L_4387 - .L_4386)
	.align		4
.L_4386:
        /*0a64*/ 	.word	index@(.nv.constant0._ZN10layer_norm13ln_bwd_kernelINS_13Kernel_traitsI6__halfffffjLj1280ELj1ELj4ELj1ELj16ENS_18Kernel_traits_baseILj1280ES2_ffffjLj128EEEEELb0ELb1ELb0ELb0EEEvNS_9BwdParamsE)
        /*0a68*/ 	.short	0x0380
        /*0a6a*/ 	.short	0x0128


	//----- nvinfo : EIATTR_SW_WAR
	.align		4
.L_4387:
        /*0a6c*/ 	.byte	0x04, 0x36
        /*0a6e*/ 	.short	(.L_4389 - .L_4388)
.L_4388:
        /*0a70*/ 	.word	0x00000008
.L_4389:


//--------------------- .nv.info._ZN10layer_norm13ln_bwd_kernelINS_13Kernel_traitsI6__halfffffjLj1280ELj1ELj4ELj1ELj16ENS_18Kernel_traits_baseILj1280ES2_ffffjLj128EEEEELb0ELb1ELb0ELb1EEEvNS_9BwdParamsE --------------------------
	.section	.nv.info._ZN10layer_norm13ln_bwd_kernelINS_13Kernel_traitsI6__halfffffjLj1280ELj1ELj4ELj1ELj16ENS_18Kernel_traits_baseILj1280ES2_ffffjLj128EEEEELb0ELb1ELb0ELb1EEEvNS_9BwdParamsE,"",@"SHT_CUDA_INFO"
	.sectionflags	@""
	.align	4


	//----- nvinfo : EIATTR_CUDA_API_VERSION
	.align		4
        /*0000*/ 	.byte	0x04, 0x37
        /*0002*/ 	.short	(.L_4391 - .L_4390)
.L_4390:
        /*0004*/ 	.word	0x00000082


	//----- nvinfo : EIATTR_KPARAM_INFO
	.align		4
.L_4391:
        /*0008*/ 	.byte	0x04, 0x17
        /*000a*/ 	.short	(.L_4393 - .L_4392)
.L_4392:
        /*000c*/ 	.word	0x00000000
        /*0010*/ 	.short	0x0000
        /*0012*/ 	.short	0x0000
        /*0014*/ 	.byte	0x00, 0xf0, 0xa1, 0x04


	//----- nvinfo : EIATTR_SPARSE_MMA_MASK
	.align		4
.L_4393:
        /*0018*/ 	.byte	0x03, 0x50
        /*001a*/ 	.short	0x0000


	//----- nvinfo : EIATTR_MAXREG_COUNT
	.align		4
        /*001c*/ 	.byte	0x03, 0x1b
        /*001e*/ 	.short	0x00ff


	//----- nvinfo : EIATTR_NUM_BARRIERS
	.align		4
        /*0020*/ 	.byte	0x02, 0x4c
        /*0022*/ 	.byte	0x01
	.zero		1


	//----- nvinfo : EIATTR_ANNOTATIONS
	.align		4
        /*0024*/ 	.byte	0x04, 0x55
        /*0026*/ 	.short	(.L_4395 - .L_4394)


	//   ....[0]....
.L_4394:
        /* <DEDUP_REMOVED lines=338> */


	//----- nvinfo : EIATTR_MERCURY_ISA_VERSION
	.align		4
.L_4395:
        /*1530*/ 	.byte	0x03, 0x5f
        /*1532*/ 	.short	0x0101


	//----- nvinfo : EIATTR_COOP_GROUP_MASK_REGIDS
	.align		4
        /*1534*/ 	.byte	0x04, 0x29
        /*1536*/ 	.short	(.L_4397 - .L_4396)


	//   ....[0]....
.L_4396:
        /*1538*/ 	.word	0xffffffff


	//   ....[1]....
        /*153c*/ 	.word	0xffffffff


	//   ....[2]....
        /*1540*/ 	.word	0xffffffff


	//   ....[3]....
        /*1544*/ 	.word	0xffffffff


	//   ....[4]....
        /*1548*/ 	.word	0xffffffff


	//   ....[5]....
        /*154c*/ 	.word	0xffffffff


	//   ....[6]....
        /*1550*/ 	.word	0xffffffff


	//   ....[7]....
        /*1554*/ 	.word	0xffffffff


	//   ....[8]....
        /*1558*/ 	.word	0xffffffff


	//   ....[9]....
        /*155c*/ 	.word	0xffffffff


	//   ....[10]....
        /*1560*/ 	.word	0x050000d8


	//   ....[11]....
        /*1564*/ 	.word	0x050000d8


	//   ....[12]....
        /*1568*/ 	.word	0x050000d8


	//   ....[13]....
        /*156c*/ 	.word	0x050000d8


	//   ....[14]....
        /*1570*/ 	.word	0x050000d8


	//   ....[15]....
        /*1574*/ 	.word	0x050000d8


	//   ....[16]....
        /*1578*/ 	.word	0x050000d8


	//   ....[17]....
        /*157c*/ 	.word	0x050000d8


	//   ....[18]....
        /*1580*/ 	.word	0x050000d8


	//   ....[19]....
        /*1584*/ 	.word	0x050000d8


	//----- nvinfo : EIATTR_COOP_GROUP_INSTR_OFFSETS
	.align		4
.L_4397:
        /*1588*/ 	.byte	0x04, 0x28
        /*158a*/ 	.short	(.L_4399 - .L_4398)


	//   ....[0]....
.L_4398:
        /*158c*/ 	.word	0x00004e60


	//   ....[1]....
        /*1590*/ 	.word	0x00004e80


	//   ....[2]....
        /*1594*/ 	.word	0x00004ea0


	//   ....[3]....
        /*1598*/ 	.word	0x00004ec0


	//   ....[4]....
        /*159c*/ 	.word	0x00004ee0


	//   ....[5]....
        /*15a0*/ 	.word	0x00004f00


	//   ....[6]....
        /*15a4*/ 	.word	0x00004f20


	//   ....[7]....
        /*15a8*/ 	.word	0x00004f40


	//   ....[8]....
        /*15ac*/ 	.word	0x000054e0


	//   ....[9]....
        /*15b0*/ 	.word	0x000054f0


	//   ....[10]....
        /*15b4*/ 	.word	0x0000cf00


	//   ....[11]....
        /*15b8*/ 	.word	0x0000cf90


	//   ....[12]....
        /*15bc*/ 	.word	0x0000d000


	//   ....[13]....
        /*15c0*/ 	.word	0x0000d060


	//   ....[14]....
        /*15c4*/ 	.word	0x0000d0d0


	//   ....[15]....
        /*15c8*/ 	.word	0x0000d130


	//   ....[16]....
        /*15cc*/ 	.word	0x0000d1a0


	//   ....[17]....
        /*15d0*/ 	.word	0x0000d200


	//   ....[18]....
        /*15d4*/ 	.word	0x0000d5e0


	//   ....[19]....
        /*15d8*/ 	.word	0x0000d820


	//----- nvinfo : EIATTR_VRC_CTA_INIT_COUNT
	.align		4
.L_4399:
        /*15dc*/ 	.byte	0x02, 0x4a
	.zero		1
	.zero		1


	//----- nvinfo : EIATTR_EXIT_INSTR_OFFSETS
	.align		4
        /*15e0*/ 	.byte	0x04, 0x1c
        /*15e2*/ 	.short	(.L_4401 - .L_4400)


	//   ....[0]....
.L_4400:
        /*15e4*/ 	.word	0x0000ce90


	//----- nvinfo : EIATTR_MAX_THREADS
	.align		4
.L_4401:
        /*15e8*/ 	.byte	0x04, 0x05
        /*15ea*/ 	.short	(.L_4403 - .L_4402)
.L_4402:
        /*15ec*/ 	.word	0x00000080
        /*15f0*/ 	.word	0x00000001
        /*15f4*/ 	.word	0x00000001


	//----- nvinfo : EIATTR_CRS_STACK_SIZE
	.align		4
.L_4403:
        /*15f8*/ 	.byte	0x04, 0x1e
        /*15fa*/ 	.short	(.L_4405 - .L_4404)
.L_4404:
        /*15fc*/ 	.word	0x00000000


	//----- nvinfo : EIATTR_CBANK_PARAM_SIZE
	.align		4
.L_4405:
        /*1600*/ 	.byte	0x03, 0x19
        /*1602*/ 	.short	0x0128


	//----- nvinfo : EIATTR_PARAM_CBANK
	.align		4
        /*1604*/ 	.byte	0x04, 0x0a
        /*1606*/ 	.short	(.L_4407 - .L_4406)
	.align		4
.L_4406:
        /*1608*/ 	.word	index@(.nv.constant0._ZN10layer_norm13ln_bwd_kernelINS_13Kernel_traitsI6__halfffffjLj1280ELj1ELj4ELj1ELj16ENS_18Kernel_traits_baseILj1280ES2_ffffjLj128EEEEELb0ELb1ELb0ELb1EEEvNS_9BwdParamsE)
        /*160c*/ 	.short	0x0380
        /*160e*/ 	.short	0x0128


	//----- nvinfo : EIATTR_SW_WAR
	.align		4
.L_4407:
        /*1610*/ 	.byte	0x04, 0x36
        /*1612*/ 	.short	(.L_4409 - .L_4408)
.L_4408:
        /*1614*/ 	.word	0x00000008
.L_4409:


//--------------------- .nv.info._ZN10layer_norm13ln_bwd_kernelINS_13Kernel_traitsI6__halfffffjLj1280ELj1ELj4ELj1ELj16ENS_18Kernel_traits_baseILj1280ES2_ffffjLj128EEEEELb0ELb1ELb1ELb0EEEvNS_9BwdParamsE --------------------------
	.section	.nv.info._ZN10layer_norm13ln_bwd_kernelINS_13Kernel_traitsI6__halfffffjLj1280ELj1ELj4ELj1ELj16ENS_18Kernel_traits_baseILj1280ES2_ffffjLj128EEEEELb0ELb1ELb1ELb0EEEvNS_9BwdParamsE,"",@"SHT_CUDA_INFO"
	.sectionflags	@""
	.align	4


	//----- nvinfo : EIATTR_CUDA_API_VERSION
	.align		4
        /*0000*/ 	.byte	0x04, 0x37
        /*0002*/ 	.short	(.L_4411 - .L_4410)
.L_4410:
        /*0004*/ 	.word	0x00000082


	//----- nvinfo : EIATTR_KPARAM_INFO
	.align		4
.L_4411:
        /*0008*/ 	.byte	0x04, 0x17
        /*000a*/ 	.short	(.L_4413 - .L_4412)
.L_4412:
        /*000c*/ 	.word	0x00000000
        /*0010*/ 	.short	0x0000
        /*0012*/ 	.short	0x0000
        /*0014*/ 	.byte	0x00, 0xf0, 0xa1, 0x04


	//----- nvinfo : EIATTR_SPARSE_MMA_MASK
	.align		4
.L_4413:
        /*0018*/ 	.byte	0x03, 0x50
        /*001a*/ 	.short	0x0000


	//----- nvinfo : EIATTR_MAXREG_COUNT
	.align		4
        /*001c*/ 	.byte	0x03, 0x1b
        /*001e*/ 	.short	0x00ff


	//----- nvinfo : EIATTR_NUM_BARRIERS
	.align		4
        /*0020*/ 	.byte	0x02, 0x4c
        /*0022*/ 	.byte	0x01
	.zero		1


	//----- nvinfo : EIATTR_ANNOTATIONS
	.align		4
        /*0024*/ 	.byte	0x04, 0x55
        /*0026*/ 	.short	(.L_4415 - .L_4414)


	//   ....[0]....
.L_4414:
        /* <DEDUP_REMOVED lines=202> */


	//----- nvinfo : EIATTR_MERCURY_ISA_VERSION
	.align		4
.L_4415:
        /*0cb8*/ 	.byte	0x03, 0x5f
        /*0cba*/ 	.short	0x0101


	//----- nvinfo : EIATTR_COOP_GROUP_MASK_REGIDS
	.align		4
        /*0cbc*/ 	.byte	0x04, 0x29
        /*0cbe*/ 	.short	(.L_4417 - .L_4416)


	//   ....[0]....
.L_4416:
        /*0cc0*/ 	.word	0xffffffff


	//   ....[1]....
        /*0cc4*/ 	.word	0xffffffff


	//   ....[2]....
        /*0cc8*/ 	.word	0xffffffff


	//   ....[3]....
        /*0ccc*/ 	.word	0xffffffff


	//   ....[4]....
        /*0cd0*/ 	.word	0xffffffff


	//   ....[5]....
        /*0cd4*/ 	.word	0xffffffff


	//   ....[6]....
        /*0cd8*/ 	.word	0xffffffff


	//   ....[7]....
        /*0cdc*/ 	.word	0xffffffff


	//   ....[8]....
        /*0ce0*/ 	.word	0xffffffff


	//   ....[9]....
        /*0ce4*/ 	.word	0xffffffff


	//   ....[10]....
        /*0ce8*/ 	.word	0x05000006


	//   ....[11]....
        /*0cec*/ 	.word	0x05000006


	//   ....[12]....
        /*0cf0*/ 	.word	0x05000006


	//   ....[13]....
        /*0cf4*/ 	.word	0x05000006


	//   ....[14]....
        /*0cf8*/ 	.word	0x05000006


	//   ....[15]....
        /*0cfc*/ 	.word	0x05000006


	//   ....[16]....
        /*0d00*/ 	.word	0x05000006


	//   ....[17]....
        /*0d04*/ 	.word	0x05000006


	//   ....[18]....
        /*0d08*/ 	.word	0x05000006


	//   ....[19]....
        /*0d0c*/ 	.word	0x05000006


	//----- nvinfo : EIATTR_COOP_GROUP_INSTR_OFFSETS
	.align		4
.L_4417:
        /*0d10*/ 	.byte	0x04, 0x28
        /*0d12*/ 	.short	(.L_4419 - .L_4418)


	//   ....[0]....
.L_4418:
        /*0d14*/ 	.word	0x00004350


	//   ....[1]....
        /*0d18*/ 	.word	0x00004370


	//   ....[2]....
        /*0d1c*/ 	.word	0x00004390


	//   ....[3]....
        /*0d20*/ 	.word	0x000043b0


	//   ....[4]....
        /*0d24*/ 	.word	0x000043d0


	//   ....[5]....
        /*0d28*/ 	.word	0x000043f0


	//   ....[6]....
        /*0d2c*/ 	.word	0x00004410


	//   ....[7]....
        /*0d30*/ 	.word	0x00004430


	//   ....[8]....
        /*0d34*/ 	.word	0x00004440


	//   ....[9]....
        /*0d38*/ 	.word	0x00004460


	//   ....[10]....
        /*0d3c*/ 	.word	0x0000ff30


	//   ....[11]....
        /*0d40*/ 	.word	0x0000ffd0


	//   ....[12]....
        /*0d44*/ 	.word	0x00010050


	//   ....[13]....
        /*0d48*/ 	.word	0x000100c0


	//   ....[14]....
        /*0d4c*/ 	.word	0x00010140


	//   ....[15]....
        /*0d50*/ 	.word	0x000101b0


	//   ....[16]....
        /*0d54*/ 	.word	0x00010230


	//   ....[17]....
        /*0d58*/ 	.word	0x000102a0


	//   ....[18]....
        /*0d5c*/ 	.word	0x00010320


	//   ....[19]....
        /*0d60*/ 	.word	0x00010370


	//----- nvinfo : EIATTR_VRC_CTA_INIT_COUNT
	.align		4
.L_4419:
        /*0d64*/ 	.byte	0x02, 0x4a
	.zero		1
	.zero		1


	//----- nvinfo : EIATTR_EXIT_INSTR_OFFSETS
	.align		4
        /*0d68*/ 	.byte	0x04, 0x1c
        /*0d6a*/ 	.short	(.L_4421 - .L_4420)


	//   ....[0]....
.L_4420:
        /*0d6c*/ 	.word	0x0000fe50


	//   ....[1]....
        /*0d70*/ 	.word	0x0000fed0


	//----- nvinfo : EIATTR_MAX_THREADS
	.align		4
.L_4421:
        /*0d74*/ 	.byte	0x04, 0x05
        /*0d76*/ 	.short	(.L_4423 - .L_4422)
.L_4422:
        /*0d78*/ 	.word	0x00000080
        /*0d7c*/ 	.word	0x00000001
        /*0d80*/ 	.word	0x00000001


	//----- nvinfo : EIATTR_CRS_STACK_SIZE
	.align		4
.L_4423:
        /*0d84*/ 	.byte	0x04, 0x1e
        /*0d86*/ 	.short	(.L_4425 - .L_4424)
.L_4424:
        /*0d88*/ 	.word	0x00000000


	//----- nvinfo : EIATTR_CBANK_PARAM_SIZE
	.align		4
.L_4425:
        /*0d8c*/ 	.byte	0x03, 0x19
        /*0d8e*/ 	.short	0x0128


	//----- nvinfo : EIATTR_PARAM_CBANK
	.align		4
        /*0d90*/ 	.byte	0x04, 0x0a
        /*0d92*/ 	.short	(.L_4427 - .L_4426)
	.align		4
.L_4426:
        /*0d94*/ 	.word	index@(.nv.constant0._ZN10layer_norm13ln_bwd_kernelINS_13Kernel_traitsI6__halfffffjLj1280ELj1ELj4ELj1ELj16ENS_18Kernel_traits_baseILj1280ES2_ffffjLj128EEEEELb0ELb1ELb1ELb0EEEvNS_9BwdParamsE)
        /*0d98*/ 	.short	0x0380
        /*0d9a*/ 	.short	0x0128


	//----- nvinfo : EIATTR_SW_WAR
	.align		4
.L_4427:
        /*0d9c*/ 	.byte	0x04, 0x36
        /*0d9e*/ 	.short	(.L_4429 - .L_4428)
.L_4428:
        /*0da0*/ 	.word	0x00000008
.L_4429:


//--------------------- .nv.info._ZN10layer_norm13ln_bwd_kernelINS_13Kernel_traitsI6__halfffffjLj1280ELj1ELj4ELj1ELj16ENS_18Kernel_traits_baseILj1280ES2_ffffjLj128EEEEELb0ELb1ELb1ELb1EEEvNS_9BwdParamsE --------------------------
	.section	.nv.info._ZN10layer_norm13ln_bwd_kernelINS_13Kernel_traitsI6__halfffffjLj1280ELj1ELj4ELj1ELj16ENS_18Kernel_traits_baseILj1280ES2_ffffjLj128EEEEELb0ELb1ELb1ELb1EEEvNS_9BwdParamsE,"",@"SHT_CUDA_INFO"
	.sectionflags	@""
	.align	4


	//----- nvinfo : EIATTR_CUDA_API_VERSION
	.align		4
        /*0000*/ 	.byte	0x04, 0x37
        /*0002*/ 	.short	(.L_4431 - .L_4430)
.L_4430:
        /*0004*/ 	.word	0x00000082


	//----- nvinfo : EIATTR_KPARAM_INFO
	.align		4
.L_4431:
        /*0008*/ 	.byte	0x04, 0x17
        /*000a*/ 	.short	(.L_4433 - .L_4432)
.L_4432:
        /*000c*/ 	.word	0x00000000
        /*0010*/ 	.short	0x0000
        /*0012*/ 	.short	0x0000
        /*0014*/ 	.byte	0x00, 0xf0, 0xa1, 0x04


	//----- nvinfo : EIATTR_SPARSE_MMA_MASK
	.align		4
.L_4433:
        /*0018*/ 	.byte	0x03, 0x50
        /*001a*/ 	.short	0x0000


	//----- nvinfo : EIATTR_MAXREG_COUNT
	.align		4
        /*001c*/ 	.byte	0x03, 0x1b
        /*001e*/ 	.short	0x00ff


	//----- nvinfo : EIATTR_NUM_BARRIERS
	.align		4
        /*0020*/ 	.byte	0x02, 0x4c
        /*0022*/ 	.byte	0x01
	.zero		1


	//----- nvinfo : EIATTR_ANNOTATIONS
	.align		4
        /*0024*/ 	.byte	0x04, 0x55
        /*0026*/ 	.short	(.L_4435 - .L_4434)


	//   ....[0]....
.L_4434:
        /* <DEDUP_REMOVED lines=214> */


	//----- nvinfo : EIATTR_MERCURY_ISA_VERSION
	.align		4
.L_4435:
        /*0d78*/ 	.byte	0x03, 0x5f
        /*0d7a*/ 	.short	0x0101


	//----- nvinfo : EIATTR_COOP_GROUP_MASK_REGIDS
	.align		4
        /*0d7c*/ 	.byte	0x04, 0x29
        /*0d7e*/ 	.short	(.L_4437 - .L_4436)


	//   ....[0]....
.L_4436:
        /*0d80*/ 	.word	0xffffffff


	//   ....[1]....
        /*0d84*/ 	.word	0xffffffff


	//   ....[2]....
        /*0d88*/ 	.word	0xffffffff


	//   ....[3]....
        /*0d8c*/ 	.word	0xffffffff


	//   ....[4]....
        /*0d90*/ 	.word	0xffffffff


	//   ....[5]....
        /*0d94*/ 	.word	0xffffffff


	//   ....[6]....
        /*0d98*/ 	.word	0xffffffff


	//   ....[7]....
        /*0d9c*/ 	.word	0xffffffff


	//   ....[8]....
        /*0da0*/ 	.word	0xffffffff


	//   ....[9]....
        /*0da4*/ 	.word	0xffffffff


	//   ....[10]....
        /*0da8*/ 	.word	0x050000c7


	//   ....[11]....
        /*0dac*/ 	.word	0x050000c7


	//   ....[12]....
        /*0db0*/ 	.word	0x050000c7


	//   ....[13]....
        /*0db4*/ 	.word	0x050000c7


	//   ....[14]....
        /*0db8*/ 	.word	0x050000c7


	//   ....[15]....
        /*0dbc*/ 	.word	0x050000c7


	//   ....[16]....
        /*0dc0*/ 	.word	0x050000c7


	//   ....[17]....
        /*0dc4*/ 	.word	0x050000c7


	//   ....[18]....
        /*0dc8*/ 	.word	0x050000c7


	//   ....[19]....
        /*0dcc*/ 	.word	0x050000c7


	//----- nvinfo : EIATTR_COOP_GROUP_INSTR_OFFSETS
	.align		4
.L_4437:
        /*0dd0*/ 	.byte	0x04, 0x28
        /*0dd2*/ 	.short	(.L_4439 - .L_4438)


	//   ....[0]....
.L_4438:
        /*0dd4*/ 	.word	0x000037f0


	//   ....[1]....
        /*0dd8*/ 	.word	0x00003810


	//   ....[2]....
        /*0ddc*/ 	.word	0x00003830


	//   ....[3]....
        /*0de0*/ 	.word	0x00003850


	//   ....[4]....
        /*0de4*/ 	.word	0x00003870


	//   ....[5]....
        /*0de8*/ 	.word	0x00003890


	//   ....[6]....
        /*0dec*/ 	.word	0x000038b0


	//   ....[7]....
        /*0df0*/ 	.word	0x000038d0


	//   ....[8]....
        /*0df4*/ 	.word	0x000038f0


	//   ....[9]....
        /*0df8*/ 	.word	0x00003910


	//   ....[10]....
        /*0dfc*/ 	.word	0x0000d9c0


	//   ....[11]....
        /*0e00*/ 	.word	0x0000da60


	//   ....[12]....
        /*0e04*/ 	.word	0x0000dad0


	//   ....[13]....
        /*0e08*/ 	.word	0x0000db30


	//   ....[14]....
        /*0e0c*/ 	.word	0x0000dba0


	//   ....[15]....
        /*0e10*/ 	.word	0x0000dc00


	//   ....[16]....
        /*0e14*/ 	.word	0x0000dc70


	//   ....[17]....
        /*0e18*/ 	.word	0x0000dce0


	//   ....[18]....
        /*0e1c*/ 	.word	0x0000dd60


	//   ....[19]....
        /*0e20*/ 	.word	0x0000ddc0


	//----- nvinfo : EIATTR_VRC_CTA_INIT_COUNT
	.align		4
.L_4439:
        /*0e24*/ 	.byte	0x02, 0x4a
	.zero		1
	.zero		1


	//----- nvinfo : EIATTR_EXIT_INSTR_OFFSETS
	.align		4
        /*0e28*/ 	.byte	0x04, 0x1c
        /*0e2a*/ 	.short	(.L_4441 - .L_4440)


	//   ....[0]....
.L_4440:
        /*0e2c*/ 	.word	0x0000d960


	//----- nvinfo : EIATTR_MAX_THREADS
	.align		4
.L_4441:
        /*0e30*/ 	.byte	0x04, 0x05
        /*0e32*/ 	.short	(.L_4443 - .L_4442)
.L_4442:
        /*0e34*/ 	.word	0x00000080
        /*0e38*/ 	.word	0x00000001
        /*0e3c*/ 	.word	0x00000001


	//----- nvinfo : EIATTR_CRS_STACK_SIZE
	.align		4
.L_4443:
        /*0e40*/ 	.byte	0x04, 0x1e
        /*0e42*/ 	.short	(.L_4445 - .L_4444)
.L_4444:
        /*0e44*/ 	.word	0x00000000


	//----- nvinfo : EIATTR_CBANK_PARAM_SIZE
	.align		4
.L_4445:
        /*0e48*/ 	.byte	0x03, 0x19
        /*0e4a*/ 	.short	0x0128


	//----- nvinfo : EIATTR_PARAM_CBANK
	.align		4
        /*0e4c*/ 	.byte	0x04, 0x0a
        /*0e4e*/ 	.short	(.L_4447 - .L_4446)
	.align		4
.L_4446:
        /*0e50*/ 	.word	index@(.nv.constant0._ZN10layer_norm13ln_bwd_kernelINS_13Kernel_traitsI6__halfffffjLj1280ELj1ELj4ELj1ELj16ENS_18Kernel_traits_baseILj1280ES2_ffffjLj128EEEEELb0ELb1ELb1ELb1EEEvNS_9BwdParamsE)
        /*0e54*/ 	.short	0x0380
        /*0e56*/ 	.short	0x0128


	//----- nvinfo : EIATTR_SW_WAR
	.align		4
.L_4447:
        /*0e58*/ 	.byte	0x04, 0x36
        /*0e5a*/ 	.short	(.L_4449 - .L_4448)
.L_4448:
        /*0e5c*/ 	.word	0x00000008
.L_4449:


//--------------------- .nv.info._ZN10layer_norm13ln_bwd_kernelINS_13Kernel_traitsI6__halfffffjLj1280ELj1ELj4ELj1ELj16ENS_18Kernel_traits_baseILj1280ES2_ffffjLj128EEEEELb1ELb0ELb0ELb0EEEvNS_9BwdParamsE --------------------------
	.section	.nv.info._ZN10layer_norm13ln_bwd_kernelINS_13Kernel_traitsI6__halfffffjLj1280ELj1ELj4ELj1ELj16ENS_18Kernel_traits_baseILj1280ES2_ffffjLj128EEEEELb1ELb0ELb0ELb0EEEvNS_9BwdParamsE,"",@"SHT_CUDA_INFO"
	.sectionflags	@""
	.align	4


	//----- nvinfo : EIATTR_CUDA_API_VERSION
	.align		4
        /*0000*/ 	.byte	0x04, 0x37
        /*0002*/ 	.short	(.L_4451 - .L_4450)
.L_4450:
        /*0004*/ 	.word	0x00000082


	//----- nvinfo : EIATTR_KPARAM_INFO
	.align		4
.L_4451:
        /*0008*/ 	.byte	0x04, 0x17
        /*000a*/ 	.short	(.L_4453 - .L_4452)
.L_4452:
        /*000c*/ 	.word	0x00000000
        /*0010*/ 	.short	0x0000
        /*0012*/ 	.short	0x0000
        /*0014*/ 	.byte	0x00, 0xf0, 0xa1, 0x04


	//----- nvinfo : EIATTR_SPARSE_MMA_MASK
	.align		4
.L_4453:
        /*0018*/ 	.byte	0x03, 0x50
        /*001a*/ 	.short	0x0000


	//----- nvinfo : EIATTR_MAXREG_COUNT
	.align		4
        /*001c*/ 	.byte	0x03, 0x1b
        /*001e*/ 	.short	0x00ff


	//----- nvinfo : EIATTR_NUM_BARRIERS
	.align		4
        /*0020*/ 	.byte	0x02, 0x4c
        /*0022*/ 	.byte	0x01
	.zero		1


	//----- nvinfo : EIATTR_MERCURY_ISA_VERSION
	.align		4
        /*0024*/ 	.byte	0x03, 0x5f
        /*0026*/ 	.short	0x0101


	//----- nvinfo : EIATTR_COOP_GROUP_MASK_REGIDS
	.align		4
        /*0028*/ 	.byte	0x04, 0x29
        /*002a*/ 	.short	(.L_4455 - .L_4454)


	//   ....[0]....
.L_4454:
        /*002c*/ 	.word	0xffffffff


	//   ....[1]....
        /*0030*/ 	.word	0xffffffff


	//   ....[2]....
        /*0034*/ 	.word	0xffffffff


	//   ....[3]....
        /*0038*/ 	.word	0xffffffff


	//   ....[4]....
        /*003c*/ 	.word	0xffffffff


	//   ....[5]....
        /*0040*/ 	.word	0xffffffff


	//   ....[6]....
        /*0044*/ 	.word	0xffffffff


	//   ....[7]....
        /*0048*/ 	.word	0xffffffff


	//   ....[8]....
        /*004c*/ 	.word	0xffffffff


	//   ....[9]....
        /*0050*/ 	.word	0xffffffff


	//   ....[10]....
        /*0054*/ 	.word	0x05000006


	//   ....[11]....
        /*0058*/ 	.word	0x05000006


	//   ....[12]....
        /*005c*/ 	.word	0x05000006


	//   ....[13]....
        /*0060*/ 	.word	0x05000006


	//   ....[14]....
        /*0064*/ 	.word	0x05000006


	//   ....[15]....
        /*0068*/ 	.word	0x05000006


	//   ....[16]....
        /*006c*/ 	.word	0x05000006


	//   ....[17]....
        /*0070*/ 	.word	0x05000006


	//   ....[18]....
        /*0074*/ 	.word	0x05000006


	//   ....[19]....
        /*0078*/ 	.word	0x05000006


	//----- nvinfo : EIATTR_COOP_GROUP_INSTR_OFFSETS
	.align		4
.L_4455:
        /*007c*/ 	.byte	0x04, 0x28
        /*007e*/ 	.short	(.L_4457 - .L_4456)


	//   ....[0]....
.L_4456:
        /*0080*/ 	.word	0x00002fd0


	//   ....[1]....
        /*0084*/ 	.word	0x00002fe0


	//   ....[2]....
        /*0088*/ 	.word	0x00003010


	//   ....[3]....
        /*008c*/ 	.word	0x00003020


	//   ....[4]....
        /*0090*/ 	.word	0x00003050


	//   ....[5]....
        /*0094*/ 	.word	0x00003060


	//   ....[6]....
        /*0098*/ 	.word	0x00003090


	//   ....[7]....
        /*009c*/ 	.word	0x000030a0


	//   ....[8]....
        /*00a0*/ 	.word	0x000030d0


	//   ....[9]....
        /*00a4*/ 	.word	0x000030e0


	//   ....[10]....
        /*00a8*/ 	.word	0x0000a200


	//   ....[11]....
        /*00ac*/ 	.word	0x0000a2a0


	//   ....[12]....
        /*00b0*/ 	.word	0x0000a300


	//   ....[13]....
        /*00b4*/ 	.word	0x0000a370


	//   ....[14]....
        /*00b8*/ 	.word	0x0000a3d0


	//   ....[15]....
        /*00bc*/ 	.word	0x0000a420


	//   ....[16]....
        /*00c0*/ 	.word	0x0000a490


	//   ....[17]....
        /*00c4*/ 	.word	0x0000a510


	//   ....[18]....
        /*00c8*/ 	.word	0x0000a570


	//   ....[19]....
        /*00cc*/ 	.word	0x0000a5c0


	//----- nvinfo : EIATTR_VRC_CTA_INIT_COUNT
	.align		4
.L_4457:
        /*00d0*/ 	.byte	0x02, 0x4a
	.zero		1
	.zero		1


	//----- nvinfo : EIATTR_EXIT_INSTR_OFFSETS
	.align		4
        /*00d4*/ 	.byte	0x04, 0x1c
        /*00d6*/ 	.short	(.L_4459 - .L_4458)


	//   ....[0]....
.L_4458:
        /*00d8*/ 	.word	0x0000a160


	//   ....[1]....
        /*00dc*/ 	.word	0x0000a190


	//----- nvinfo : EIATTR_MAX_THREADS
	.align		4
.L_4459:
        /*00e0*/ 	.byte	0x04, 0x05
        /*00e2*/ 	.short	(.L_4461 - .L_4460)
.L_4460:
        /*00e4*/ 	.word	0x00000080
        /*00e8*/ 	.word	0x00000001
        /*00ec*/ 	.word	0x00000001


	//----- nvinfo : EIATTR_CRS_STACK_SIZE
	.align		4
.L_4461:
        /*00f0*/ 	.byte	0x04, 0x1e
        /*00f2*/ 	.short	(.L_4463 - .L_4462)
.L_4462:
        /*00f4*/ 	.word	0x00000000


	//----- nvinfo : EIATTR_CBANK_PARAM_SIZE
	.align		4
.L_4463:
        /*00f8*/ 	.byte	0x03, 0x19
        /*00fa*/ 	.short	0x0128


	//----- nvinfo : EIATTR_PARAM_CBANK
	.align		4
        /*00fc*/ 	.byte	0x04, 0x0a
        /*00fe*/ 	.short	(.L_4465 - .L_4464)
	.align		4
.L_4464:
        /*0100*/ 	.word	index@(.nv.constant0._ZN10layer_norm13ln_bwd_kernelINS_13Kernel_traitsI6__halfffffjLj1280ELj1ELj4ELj1ELj16ENS_18Kernel_traits_baseILj1280ES2_ffffjLj128EEEEELb1ELb0ELb0ELb0EEEvNS_9BwdParamsE)
        /*0104*/ 	.short	0x0380
        /*0106*/ 	.short	0x0128


	//----- nvinfo : EIATTR_SW_WAR
	.align		4
.L_4465:
        /*0108*/ 	.byte	0x04, 0x36
        /*010a*/ 	.short	(.L_4467 - .L_4466)
.L_4466:
        /*010c*/ 	.word	0x00000008
.L_4467:


//--------------------- .nv.info._ZN10layer_norm13ln_bwd_kernelINS_13Kernel_traitsI6__halfffffjLj1280ELj1ELj4ELj1ELj16ENS_18Kernel_traits_baseILj1280ES2_ffffjLj128EEEEELb1ELb0ELb0ELb1EEEvNS_9BwdParamsE --------------------------
	.section	.nv.info._ZN10layer_norm13ln_bwd_kernelINS_13Kernel_traitsI6__halfffffjLj1280ELj1ELj4ELj1ELj16ENS_18Kernel_traits_baseILj1280ES2_ffffjLj128EEEEELb1ELb0ELb0ELb1EEEvNS_9BwdParamsE,"",@"SHT_CUDA_INFO"
	.sectionflags	@""
	.align	4


	//----- nvinfo : EIATTR_CUDA_API_VERSION
	.align		4
        /*0000*/ 	.byte	0x04, 0x37
        /*0002*/ 	.short	(.L_4469 - .L_4468)
.L_4468:
        /*0004*/ 	.word	0x00000082


	//----- nvinfo : EIATTR_KPARAM_INFO
	.align		4
.L_4469:
        /*0008*/ 	.byte	0x04, 0x17
        /*000a*/ 	.short	(.L_4471 - .L_4470)
.L_4470:
        /*000c*/ 	.word	0x00000000
        /*0010*/ 	.short	0x0000
        /*0012*/ 	.short	0x0000
        /*0014*/ 	.byte	0x00, 0xf0, 0xa1, 0x04


	//----- nvinfo : EIATTR_SPARSE_MMA_MASK
	.align		4
.L_4471:
        /*0018*/ 	.byte	0x03, 0x50
        /*001a*/ 	.short	0x0000


	//----- nvinfo : EIATTR_MAXREG_COUNT
	.align		4
        /*001c*/ 	.byte	0x03, 0x1b
        /*001e*/ 	.short	0x00ff


	//----- nvinfo : EIATTR_NUM_BARRIERS
	.align		4
        /*0020*/ 	.byte	0x02, 0x4c
        /*0022*/ 	.byte	0x01
	.zero		1


	//----- nvinfo : EIATTR_ANNOTATIONS
	.align		4
        /*0024*/ 	.byte	0x04, 0x55
        /*0026*/ 	.short	(.L_4473 - .L_4472)


	//   ....[0]....
.L_4472:
        /* <DEDUP_REMOVED lines=214> */


	//----- nvinfo : EIATTR_MERCURY_ISA_VERSION
	.align		4
.L_4473:
        /*0d78*/ 	.byte	0x03, 0x5f
        /*0d7a*/ 	.short	0x0101


	//----- nvinfo : EIATTR_COOP_GROUP_MASK_REGIDS
	.align		4
        /*0d7c*/ 	.byte	0x04, 0x29
        /*0d7e*/ 	.short	(.L_4475 - .L_4474)


	//   ....[0]....
.L_4474:
        /*0d80*/ 	.word	0xffffffff


	//   ....[1]....
        /*0d84*/ 	.word	0xffffffff


	//   ....[2]....
        /*0d88*/ 	.word	0xffffffff


	//   ....[3]....
        /*0d8c*/ 	.word	0xffffffff


	//   ....[4]....
        /*0d90*/ 	.word	0xffffffff


	//   ....[5]....
        /*0d94*/ 	.word	0xffffffff


	//   ....[6]....
        /*0d98*/ 	.word	0xffffffff


	//   ....[7]....
        /*0d9c*/ 	.word	0xffffffff


	//   ....[8]....
        /*0da0*/ 	.word	0xffffffff


	//   ....[9]....
        /*0da4*/ 	.word	0xffffffff


	//   ....[10]....
        /*0da8*/ 	.word	0x050000f0


	//   ....[11]....
        /*0dac*/ 	.word	0x050000f0


	//   ....[12]....
        /*0db0*/ 	.word	0x050000f0


	//   ....[13]....
        /*0db4*/ 	.word	0x050000f0


	//   ....[14]....
        /*0db8*/ 	.word	0x050000f0


	//   ....[15]....
        /*0dbc*/ 	.word	0x050000f0


	//   ....[16]....
        /*0dc0*/ 	.word	0x050000f0


	//   ....[17]....
        /*0dc4*/ 	.word	0x050000f0


	//   ....[18]....
        /*0dc8*/ 	.word	0x050000f0


	//   ....[19]....
        /*0dcc*/ 	.word	0x050000f0


	//----- nvinfo : EIATTR_COOP_GROUP_INSTR_OFFSETS
	.align		4
.L_4475:
        /*0dd0*/ 	.byte	0x04, 0x28
        /*0dd2*/ 	.short	(.L_4477 - .L_4476)


	//   ....[0]....
.L_4476:
        /*0dd4*/ 	.word	0x000046f0


	//   ....[1]....
        /*0dd8*/ 	.word	0x00004700


	//   ....[2]....
        /*0ddc*/ 	.word	0x00004740


	//   ....[3]....
        /*0de0*/ 	.word	0x00004760


	//   ....[4]....
        /*0de4*/ 	.word	0x00004780


	//   ....[5]....
        /*0de8*/ 	.word	0x000047b0


	//   ....[6]....
        /*0dec*/ 	.word	0x000047d0


	//   ....[7]....
        /*0df0*/ 	.word	0x000047f0


	//   ....[8]....
        /*0df4*/ 	.word	0x00004cf0


	//   ....[9]....
        /*0df8*/ 	.word	0x00004d00


	//   ....[10]....
        /*0dfc*/ 	.word	0x0000b020


	//   ....[11]....
        /*0e00*/ 	.word	0x0000b0c0


	//   ....[12]....
        /*0e04*/ 	.word	0x0000b130


	//   ....[13]....
        /*0e08*/ 	.word	0x0000b190


	//   ....[14]....
        /*0e0c*/ 	.word	0x0000b200


	//   ....[15]....
        /*0e10*/ 	.word	0x0000b260


	//   ....[16]....
        /*0e14*/ 	.word	0x0000b2d0


	//   ....[17]....
        /*0e18*/ 	.word	0x0000b330


	//   ....[18]....
        /*0e1c*/ 	.word	0x0000b660


	//   ....[19]....
        /*0e20*/ 	.word	0x0000b8a0


	//----- nvinfo : EIATTR_VRC_CTA_INIT_COUNT
	.align		4
.L_4477:
        /*0e24*/ 	.byte	0x02, 0x4a
	.zero		1
	.zero		1


	//----- nvinfo : EIATTR_EXIT_INSTR_OFFSETS
	.align		4
        /*0e28*/ 	.byte	0x04, 0x1c
        /*0e2a*/ 	.short	(.L_4479 - .L_4478)


	//   ....[0]....
.L_4478:
        /*0e2c*/ 	.word	0x0000afc0


	//----- nvinfo : EIATTR_MAX_THREADS
	.align		4
.L_4479:
        /*0e30*/ 	.byte	0x04, 0x05
        /*0e32*/ 	.short	(.L_4481 - .L_4480)
.L_4480:
        /*0e34*/ 	.word	0x00000080
        /*0e38*/ 	.word	0x00000001
        /*0e3c*/ 	.word	0x00000001


	//----- nvinfo : EIATTR_CRS_STACK_SIZE
	.align		4
.L_4481:
        /*0e40*/ 	.byte	0x04, 0x1e
        /*0e42*/ 	.short	(.L_4483 - .L_4482)
.L_4482:
        /*0e44*/ 	.word	0x00000000


	//----- nvinfo : EIATTR_CBANK_PARAM_SIZE
	.align		4
.L_4483:
        /*0e48*/ 	.byte	0x03, 0x19
        /*0e4a*/ 	.short	0x0128


	//----- nvinfo : EIATTR_PARAM_CBANK
	.align		4
        /*0e4c*/ 	.byte	0x04, 0x0a
        /*0e4e*/ 	.short	(.L_4485 - .L_4484)
	.align		4
.L_4484:
        /*0e50*/ 	.word	index@(.nv.constant0._ZN10layer_norm13ln_bwd_kernelINS_13Kernel_traitsI6__halfffffjLj1280ELj1ELj4ELj1ELj16ENS_18Kernel_traits_baseILj1280ES2_ffffjLj128EEEEELb1ELb0ELb0ELb1EEEvNS_9BwdParamsE)
        /*0e54*/ 	.short	0x0380
        /*0e56*/ 	.short	0x0128


	//----- nvinfo : EIATTR_SW_WAR
	.align		4
.L_4485:
        /*0e58*/ 	.byte	0x04, 0x36
        /*0e5a*/ 	.short	(.L_4487 - .L_4486)
.L_4486:
        /*0e5c*/ 	.word	0x00000008
.L_4487:


//--------------------- .nv.info._ZN10layer_norm22ln_bwd_finalize_kernelINS_22Kernel_traits_finalizeILj1280E6__halfffffjLb0ELj1024ELj4ENS_18Kernel_traits_baseILj1280ES2_ffffjLj1024EEEEELb0ELb0EEEvNS_9BwdParamsE --------------------------
	.section	.nv.info._ZN10layer_norm22ln_bwd_finalize_kernelINS_22Kernel_traits_finalizeILj1280E6__halfffffjLb0ELj1024ELj4ENS_18Kernel_traits_baseILj1280ES2_ffffjLj1024EEEEELb0ELb0EEEvNS_9BwdParamsE,"",@"SHT_CUDA_INFO"
	.sectionflags	@""
	.align	4


	//----- nvinfo : EIATTR_CUDA_API_VERSION
	.align		4
        /*0000*/ 	.byte	0x04, 0x37
        /*0002*/ 	.short	(.L_4489 - .L_4488)
.L_4488:
        /*0004*/ 	.word	0x00000082


	//----- nvinfo : EIATTR_KPARAM_INFO
	.align		4
.L_4489:
        /*0008*/ 	.byte	0x04, 0x17
        /*000a*/ 	.short	(.L_4491 - .L_4490)
.L_4490:
        /*000c*/ 	.word	0x00000000
        /*0010*/ 	.short	0x0000
        /*0012*/ 	.short	0x0000
        /*0014*/ 	.byte	0x00, 0xf0, 0xa1, 0x04


	//----- nvinfo : EIATTR_SPARSE_MMA_MASK
	.align		4
.L_4491:
        /*0018*/ 	.byte	0x03, 0x50
        /*001a*/ 	.short	0x0000


	//----- nvinfo : EIATTR_MAXREG_COUNT
	.align		4
        /*001c*/ 	.byte	0x03, 0x1b
        /*001e*/ 	.short	0x0040


	//----- nvinfo : EIATTR_NUM_BARRIERS
	.align		4
        /*0020*/ 	.byte	0x02, 0x4c
        /*0022*/ 	.byte	0x01
	.zero		1


	//----- nvinfo : EIATTR_MERCURY_ISA_VERSION
	.align		4
        /*0024*/ 	.byte	0x03, 0x5f
        /*0026*/ 	.short	0x0101


	//----- nvinfo : EIATTR_COOP_GROUP_MASK_REGIDS
	.align		4
        /*0028*/ 	.byte	0x04, 0x29
        /*002a*/ 	.short	(.L_4493 - .L_4492)


	//   ....[0]....
.L_4492:
        /*002c*/ 	.word	0xffffffff


	//   ....[1]....
        /*0030*/ 	.word	0xffffffff


	//   ....[2]....
        /*0034*/ 	.word	0xffffffff


	//   ....[3]....
        /*0038*/ 	.word	0xffffffff


	//   ....[4]....
        /*003c*/ 	.word	0xffffffff


	//   ....[5]....
        /*0040*/ 	.word	0xffffffff


	//   ....[6]....
        /*0044*/ 	.word	0xffffffff


	//   ....[7]....
        /*0048*/ 	.word	0xffffffff


	//   ....[8]....
        /*004c*/ 	.word	0xffffffff


	//   ....[9]....
        /*0050*/ 	.word	0xffffffff


	//----- nvinfo : EIATTR_COOP_GROUP_INSTR_OFFSETS
	.align		4
.L_4493:
        /*0054*/ 	.byte	0x04, 0x28
        /*0056*/ 	.short	(.L_4495 - .L_4494)


	//   ....[0]....
.L_4494:
        /*0058*/ 	.word	0x000015e0


	//   ....[1]....
        /*005c*/ 	.word	0x000015f0


	//   ....[2]....
        /*0060*/ 	.word	0x00001620


	//   ....[3]....
        /*0064*/ 	.word	0x00001630


	//   ....[4]....
        /*0068*/ 	.word	0x00001660


	//   ....[5]....
        /*006c*/ 	.word	0x00001670


	//   ....[6]....
        /*0070*/ 	.word	0x000016b0


	//   ....[7]....
        /*0074*/ 	.word	0x000016e0


	//   ....[8]....
        /*0078*/ 	.word	0x00001710


	//   ....[9]....
        /*007c*/ 	.word	0x00001720


	//----- nvinfo : EIATTR_VRC_CTA_INIT_COUNT
	.align		4
.L_4495:
        /*0080*/ 	.byte	0x02, 0x4a
	.zero		1
	.zero		1


	//----- nvinfo : EIATTR_EXIT_INSTR_OFFSETS
	.align		4
        /*0084*/ 	.byte	0x04, 0x1c
        /*0086*/ 	.short	(.L_4497 - .L_4496)


	//   ....[0]....
.L_4496:
        /*0088*/ 	.word	0x00000060


	//   ....[1]....
        /*008c*/ 	.word	0x00001780


	//   ....[2]....
        /*0090*/ 	.word	0x000017b0


	//   ....[3]....
        /*0094*/ 	.word	0x00001870


	//----- nvinfo : EIATTR_MAX_THREADS
	.align		4
.L_4497:
        /*0098*/ 	.byte	0x04, 0x05
        /*009a*/ 	.short	(.L_4499 - .L_4498)
.L_4498:
        /*009c*/ 	.word	0x00000400
        /*00a0*/ 	.word	0x00000001
        /*00a4*/ 	.word	0x00000001


	//----- nvinfo : EIATTR_CRS_STACK_SIZE
	.align		4
.L_4499:
        /*00a8*/ 	.byte	0x04, 0x1e
        /*00aa*/ 	.short	(.L_4501 - .L_4500)
.L_4500:
        /*00ac*/ 	.word	0x00000000


	//----- nvinfo : EIATTR_CBANK_PARAM_SIZE
	.align		4
.L_4501:
        /*00b0*/ 	.byte	0x03, 0x19
        /*00b2*/ 	.short	0x0128


	//----- nvinfo : EIATTR_PARAM_CBANK
	.align		4
        /*00b4*/ 	.byte	0x04, 0x0a
        /*00b6*/ 	.short	(.L_4503 - .L_4502)
	.align		4
.L_4502:
        /*00b8*/ 	.word	index@(.nv.constant0._ZN10layer_norm22ln_bwd_finalize_kernelINS_22Kernel_traits_finalizeILj1280E6__halfffffjLb0ELj1024ELj4ENS_18Kernel_traits_baseILj1280ES2_ffffjLj1024EEEEELb0ELb0EEEvNS_9BwdParamsE)
        /*00bc*/ 	.short	0x0380
        /*00be*/ 	.short	0x0128


	//----- nvinfo : EIATTR_SW_WAR
	.align		4
.L_4503:
        /*00c0*/ 	.byte	0x04, 0x36
        /*00c2*/ 	.short	(.L_4505 - .L_4504)
.L_4504:
        /*00c4*/ 	.word	0x00000008
.L_4505:


//--------------------- .nv.info._ZN10layer_norm13ln_bwd_kernelINS_13Kernel_traitsI6__halfffffjLj1280ELj1ELj4ELj1ELj16ENS_18Kernel_traits_baseILj1280ES2_ffffjLj128EEEEELb1ELb0ELb1ELb0EEEvNS_9BwdParamsE --------------------------
	.section	.nv.info._ZN10layer_norm13ln_bwd_kernelINS_13Kernel_traitsI6__halfffffjLj1280ELj1ELj4ELj1ELj16ENS_18Kernel_traits_baseILj1280ES2_ffffjLj128EEEEELb1ELb0ELb1ELb0EEEvNS_9BwdParamsE,"",@"SHT_CUDA_INFO"
	.sectionflags	@""
	.align	4


	//----- nvinfo : EIATTR_CUDA_API_VERSION
	.align		4
        /*0000*/ 	.byte	0x04, 0x37
        /*0002*/ 	.short	(.L_4507 - .L_4506)
.L_4506:
        /*0004*/ 	.word	0x00000082


	//----- nvinfo : EIATTR_KPARAM_INFO
	.align		4
.L_4507:
        /*0008*/ 	.byte	0x04, 0x17
        /*000a*/ 	.short	(.L_4509 - .L_4508)
.L_4508:
        /*000c*/ 	.word	0x00000000
        /*0010*/ 	.short	0x0000
        /*0012*/ 	.short	0x0000
        /*0014*/ 	.byte	0x00, 0xf0, 0xa1, 0x04


	//----- nvinfo : EIATTR_SPARSE_MMA_MASK
	.align		4
.L_4509:
        /*0018*/ 	.byte	0x03, 0x50
        /*001a*/ 	.short	0x0000


	//----- nvinfo : EIATTR_MAXREG_COUNT
	.align		4
        /*001c*/ 	.byte	0x03, 0x1b
        /*001e*/ 	.short	0x00ff


	//----- nvinfo : EIATTR_NUM_BARRIERS
	.align		4
        /*0020*/ 	.byte	0x02, 0x4c
        /*0022*/ 	.byte	0x01
	.zero		1


	//----- nvinfo : EIATTR_ANNOTATIONS
	.align		4
        /*0024*/ 	.byte	0x04, 0x55
        /*0026*/ 	.short	(.L_4511 - .L_4510)


	//   ....[0]....
.L_4510:
        /* <DEDUP_REMOVED lines=25> */


	//----- nvinfo : EIATTR_MERCURY_ISA_VERSION
	.align		4
.L_4511:
        /*01a8*/ 	.byte	0x03, 0x5f
        /*01aa*/ 	.short	0x0101


	//----- nvinfo : EIATTR_COOP_GROUP_MASK_REGIDS
	.align		4
        /*01ac*/ 	.byte	0x04, 0x29
        /*01ae*/ 	.short	(.L_4513 - .L_4512)


	//   ....[0]....
.L_4512:
        /*01b0*/ 	.word	0xffffffff


	//   ....[1]....
        /*01b4*/ 	.word	0xffffffff


	//   ....[2]....
        /*01b8*/ 	.word	0xffffffff


	//   ....[3]....
        /*01bc*/ 	.word	0xffffffff


	//   ....[4]....
        /*01c0*/ 	.word	0xffffffff


	//   ....[5]....
        /*01c4*/ 	.word	0xffffffff


	//   ....[6]....
        /*01c8*/ 	.word	0xffffffff


	//   ....[7]....
        /*01cc*/ 	.word	0xffffffff


	//   ....[8]....
        /*01d0*/ 	.word	0xffffffff


	//   ....[9]....
        /*01d4*/ 	.word	0xffffffff


	//   ....[10]....
        /*01d8*/ 	.word	0x0500000b


	//   ....[11]....
        /*01dc*/ 	.word	0x0500000b


	//   ....[12]....
        /*01e0*/ 	.word	0x0500000b


	//   ....[13]....
        /*01e4*/ 	.word	0x0500000b


	//   ....[14]....
        /*01e8*/ 	.word	0x0500000b


	//   ....[15]....
        /*01ec*/ 	.word	0x0500000b


	//   ....[16]....
        /*01f0*/ 	.word	0x0500000b


	//   ....[17]....
        /*01f4*/ 	.word	0x0500000b


	//   ....[18]....
        /*01f8*/ 	.word	0x0500000b


	//   ....[19]....
        /*01fc*/ 	.word	0x0500000b


	//----- nvinfo : EIATTR_COOP_GROUP_INSTR_OFFSETS
	.align		4
.L_4513:
        /*0200*/ 	.byte	0x04, 0x28
        /*0202*/ 	.short	(.L_4515 - .L_4514)


	//   ....[0]....
.L_4514:
        /*0204*/ 	.word	0x00004070


	//   ....[1]....
        /*0208*/ 	.word	0x00004090


	//   ....[2]....
        /*020c*/ 	.word	0x000040b0


	//   ....[3]....
        /*0210*/ 	.word	0x000040d0


	//   ....[4]....
        /*0214*/ 	.word	0x000040f0


	//   ....[5]....
        /*0218*/ 	.word	0x00004110


	//   ....[6]....
        /*021c*/ 	.word	0x00004130


	//   ....[7]....
        /*0220*/ 	.word	0x00004150


	//   ....[8]....
        /*0224*/ 	.word	0x00004160


	//   ....[9]....
        /*0228*/ 	.word	0x00004180


	//   ....[10]....
        /*022c*/ 	.word	0x0000d680


	//   ....[11]....
        /*0230*/ 	.word	0x0000d710


	//   ....[12]....
        /*0234*/ 	.word	0x0000d770


	//   ....[13]....
        /*0238*/ 	.word	0x0000d7c0


	//   ....[14]....
        /*023c*/ 	.word	0x0000d820


	//   ....[15]....
        /*0240*/ 	.word	0x0000d870


	//   ....[16]....
        /*0244*/ 	.word	0x0000d8d0


	//   ....[17]....
        /*0248*/ 	.word	0x0000d920


	//   ....[18]....
        /*024c*/ 	.word	0x0000d980


	//   ....[19]....
        /*0250*/ 	.word	0x0000d9d0


	//----- nvinfo : EIATTR_VRC_CTA_INIT_COUNT
	.align		4
.L_4515:
        /*0254*/ 	.byte	0x02, 0x4a
	.zero		1
	.zero		1


	//----- nvinfo : EIATTR_EXIT_INSTR_OFFSETS
	.align		4
        /*0258*/ 	.byte	0x04, 0x1c
        /*025a*/ 	.short	(.L_4517 - .L_4516)


	//   ....[0]....
.L_4516:
        /*025c*/ 	.word	0x0000d5e0


	//   ....[1]....
        /*0260*/ 	.word	0x0000d610


	//----- nvinfo : EIATTR_MAX_THREADS
	.align		4
.L_4517:
        /*0264*/ 	.byte	0x04, 0x05
        /*0266*/ 	.short	(.L_4519 - .L_4518)
.L_4518:
        /*0268*/ 	.word	0x00000080
        /*026c*/ 	.word	0x00000001
        /*0270*/ 	.word	0x00000001


	//----- nvinfo : EIATTR_CRS_STACK_SIZE
	.align		4
.L_4519:
        /*0274*/ 	.byte	0x04, 0x1e
        /*0276*/ 	.short	(.L_4521 - .L_4520)
.L_4520:
        /*0278*/ 	.word	0x00000000


	//----- nvinfo : EIATTR_CBANK_PARAM_SIZE
	.align		4
.L_4521:
        /*027c*/ 	.byte	0x03, 0x19
        /*027e*/ 	.short	0x0128


	//----- nvinfo : EIATTR_PARAM_CBANK
	.align		4
        /*0280*/ 	.byte	0x04, 0x0a
        /*0282*/ 	.short	(.L_4523 - .L_4522)
	.align		4
.L_4522:
        /*0284*/ 	.word	index@(.nv.constant0._ZN10layer_norm13ln_bwd_kernelINS_13Kernel_traitsI6__halfffffjLj1280ELj1ELj4ELj1ELj16ENS_18Kernel_traits_baseILj1280ES2_ffffjLj128EEEEELb1ELb0ELb1ELb0EEEvNS_9BwdParamsE)
        /*0288*/ 	.short	0x0380
        /*028a*/ 	.short	0x0128


	//----- nvinfo : EIATTR_SW_WAR
	.align		4
.L_4523:
        /*028c*/ 	.byte	0x04, 0x36
        /*028e*/ 	.short	(.L_4525 - .L_4524)
.L_4524:
        /*0290*/ 	.word	0x00000008
.L_4525:


//--------------------- .nv.info._ZN10layer_norm22ln_bwd_finalize_kernelINS_22Kernel_traits_finalizeILj1280E6__halfffffjLb0ELj1024ELj4ENS_18Kernel_traits_baseILj1280ES2_ffffjLj1024EEEEELb0ELb1EEEvNS_9BwdParamsE --------------------------
	.section	.nv.info._ZN10layer_norm22ln_bwd_finalize_kernelINS_22Kernel_traits_finalizeILj1280E6__halfffffjLb0ELj1024ELj4ENS_18Kernel_traits_baseILj1280ES2_ffffjLj1024EEEEELb0ELb1EEEvNS_9BwdParamsE,"",@"SHT_CUDA_INFO"
	.sectionflags	@""
	.align	4


	//----- nvinfo : EIATTR_CUDA_API_VERSION
	.align		4
        /*0000*/ 	.byte	0x04, 0x37
        /*0002*/ 	.short	(.L_4527 - .L_4526)
.L_4526:
        /*0004*/ 	.word	0x00000082


	//----- nvinfo : EIATTR_KPARAM_INFO
	.align		4
.L_4527:
        /*0008*/ 	.byte	0x04, 0x17
        /*000a*/ 	.short	(.L_4529 - .L_4528)
.L_4528:
        /*000c*/ 	.word	0x00000000
        /*0010*/ 	.short	0x0000
        /*0012*/ 	.short	0x0000
        /*0014*/ 	.byte	0x00, 0xf0, 0xa1, 0x04


	//----- nvinfo : EIATTR_SPARSE_MMA_MASK
	.align		4
.L_4529:
        /*0018*/ 	.byte	0x03, 0x50
        /*001a*/ 	.short	0x0000


	//----- nvinfo : EIATTR_MAXREG_COUNT
	.align		4
        /*001c*/ 	.byte	0x03, 0x1b
        /*001e*/ 	.short	0x0040


	//----- nvinfo : EIATTR_NUM_BARRIERS
	.align		4
        /*0020*/ 	.byte	0x02, 0x4c
        /*0022*/ 	.byte	0x01
	.zero		1


	//----- nvinfo : EIATTR_MERCURY_ISA_VERSION
	.align		4
        /*0024*/ 	.byte	0x03, 0x5f
        /*0026*/ 	.short	0x0101


	//----- nvinfo : EIATTR_COOP_GROUP_MASK_REGIDS
	.align		4
        /*0028*/ 	.byte	0x04, 0x29
        /*002a*/ 	.short	(.L_4531 - .L_4530)


	//   ....[0]....
.L_4530:
        /*002c*/ 	.word	0xffffffff


	//   ....[1]....
        /*0030*/ 	.word	0xffffffff


	//   ....[2]....
        /*0034*/ 	.word	0xffffffff


	//   ....[3]....
        /*0038*/ 	.word	0xffffffff


	//   ....[4]....
        /*003c*/ 	.word	0xffffffff


	//   ....[5]....
        /*0040*/ 	.word	0xffffffff


	//   ....[6]....
        /*0044*/ 	.word	0xffffffff


	//   ....[7]....
        /*0048*/ 	.word	0xffffffff


	//   ....[8]....
        /*004c*/ 	.word	0xffffffff


	//   ....[9]....
        /*0050*/ 	.word	0xffffffff


	//----- nvinfo : EIATTR_COOP_GROUP_INSTR_OFFSETS
	.align		4
.L_4531:
        /*0054*/ 	.byte	0x04, 0x28
        /*0056*/ 	.short	(.L_4533 - .L_4532)


	//   ....[0]....
.L_4532:
        /*0058*/ 	.word	0x00001630


	//   ....[1]....
        /*005c*/ 	.word	0x00001640


	//   ....[2]....
        /*0060*/ 	.word	0x00001670


	//   ....[3]....
        /*0064*/ 	.word	0x00001680


	//   ....[4]....
        /*0068*/ 	.word	0x000016b0


	//   ....[5]....
        /*006c*/ 	.word	0x000016d0


	//   ....[6]....
        /*0070*/ 	.word	0x00001700


	//   ....[7]....
        /*0074*/ 	.word	0x00001710


	//   ....[8]....
        /*0078*/ 	.word	0x00001740


	//   ....[9]....
        /*007c*/ 	.word	0x00001750


	//----- nvinfo : EIATTR_VRC_CTA_INIT_COUNT
	.align		4
.L_4533:
        /*0080*/ 	.byte	0x02, 0x4a
	.zero		1
	.zero		1


	//----- nvinfo : EIATTR_EXIT_INSTR_OFFSETS
	.align		4
        /*0084*/ 	.byte	0x04, 0x1c
        /*0086*/ 	.short	(.L_4535 - .L_4534)


	//   ....[0]....
.L_4534:
        /*0088*/ 	.word	0x00000070


	//   ....[1]....
        /*008c*/ 	.word	0x000017b0


	//   ....[2]....
        /*0090*/ 	.word	0x00001880


	//----- nvinfo : EIATTR_MAX_THREADS
	.align		4
.L_4535:
        /*0094*/ 	.byte	0x04, 0x05
        /*0096*/ 	.short	(.L_4537 - .L_4536)
.L_4536:
        /*0098*/ 	.word	0x00000400
        /*009c*/ 	.word	0x00000001
        /*00a0*/ 	.word	0x00000001


	//----- nvinfo : EIATTR_CRS_STACK_SIZE
	.align		4
.L_4537:
        /*00a4*/ 	.byte	0x04, 0x1e
        /*00a6*/ 	.short	(.L_4539 - .L_4538)
.L_4538:
        /*00a8*/ 	.word	0x00000000


	//----- nvinfo : EIATTR_CBANK_PARAM_SIZE
	.align		4
.L_4539:
        /*00ac*/ 	.byte	0x03, 0x19
        /*00ae*/ 	.short	0x0128


	//----- nvinfo : EIATTR_PARAM_CBANK
	.align		4
        /*00b0*/ 	.byte	0x04, 0x0a
        /*00b2*/ 	.short	(.L_4541 - .L_4540)
	.align		4
.L_4540:
        /*00b4*/ 	.word	index@(.nv.constant0._ZN10layer_norm22ln_bwd_finalize_kernelINS_22Kernel_traits_finalizeILj1280E6__halfffffjLb0ELj1024ELj4ENS_18Kernel_traits_baseILj1280ES2_ffffjLj1024EEEEELb0ELb1EEEvNS_9BwdParamsE)
        /*00b8*/ 	.short	0x0380
        /*00ba*/ 	.short	0x0128


	//----- nvinfo : EIATTR_SW_WAR
	.align		4
.L_4541:
        /*00bc*/ 	.byte	0x04, 0x36
        /*00be*/ 	.short	(.L_4543 - .L_4542)
.L_4542:
        /*00c0*/ 	.word	0x00000008
.L_4543:


//--------------------- .nv.info._ZN10layer_norm13ln_bwd_kernelINS_13Kernel_traitsI6__halfffffjLj1280ELj1ELj4ELj1ELj16ENS_18Kernel_traits_baseILj1280ES2_ffffjLj128EEEEELb1ELb0ELb1ELb1EEEvNS_9BwdParamsE --------------------------
	.section	.nv.info._ZN10layer_norm13ln_bwd_kernelINS_13Kernel_traitsI6__halfffffjLj1280ELj1ELj4ELj1ELj16ENS_18Kernel_traits_baseILj1280ES2_ffffjLj128EEEEELb1ELb0ELb1ELb1EEEvNS_9BwdParamsE,"",@"SHT_CUDA_INFO"
	.sectionflags	@""
	.align	4


	//----- nvinfo : EIATTR_CUDA_API_VERSION
	.align		4
        /*0000*/ 	.byte	0x04, 0x37
        /*0002*/ 	.short	(.L_4545 - .L_4544)
.L_4544:
        /*0004*/ 	.word	0x00000082


	//----- nvinfo : EIATTR_KPARAM_INFO
	.align		4
.L_4545:
        /*0008*/ 	.byte	0x04, 0x17
        /*000a*/ 	.short	(.L_4547 - .L_4546)
.L_4546:
        /*000c*/ 	.word	0x00000000
        /*0010*/ 	.short	0x0000
        /*0012*/ 	.short	0x0000
        /*0014*/ 	.byte	0x00, 0xf0, 0xa1, 0x04


	//----- nvinfo : EIATTR_SPARSE_MMA_MASK
	.align		4
.L_4547:
        /*0018*/ 	.byte	0x03, 0x50
        /*001a*/ 	.short	0x0000


	//----- nvinfo : EIATTR_MAXREG_COUNT
	.align		4
        /*001c*/ 	.byte	0x03, 0x1b
        /*001e*/ 	.short	0x00ff


	//----- nvinfo : EIATTR_NUM_BARRIERS
	.align		4
        /*0020*/ 	.byte	0x02, 0x4c
        /*0022*/ 	.byte	0x01
	.zero		1


	//----- nvinfo : EIATTR_ANNOTATIONS
	.align		4
        /*0024*/ 	.byte	0x04, 0x55
        /*0026*/ 	.short	(.L_4549 - .L_4548)


	//   ....[0]....
.L_4548:
        /*0028*/ 	.word	0x00000001
        /*002c*/ 	.byte	0x60, 0x02, 0x00, 0x00, 0x01, 0x00, 0x00, 0x00, 0x30, 0x26, 0x00, 0x00, 0x01, 0x00, 0x00, 0x00
        /*003c*/ 	.byte	0x50, 0x26, 0x00, 0x00, 0x01, 0x00, 0x00, 0x00, 0x60, 0x26, 0x00, 0x00, 0x01, 0x00, 0x00, 0x00
        /*004c*/ 	.byte	0x70, 0x26, 0x00, 0x00, 0x01, 0x00, 0x00, 0x00, 0x80, 0x26, 0x00, 0x00, 0x01, 0x00, 0x00, 0x00
        /*005c*/ 	.byte	0x90, 0x28, 0x00, 0x00, 0x01, 0x00, 0x00, 0x00, 0xa0, 0x28, 0x00, 0x00, 0x01, 0x00, 0x00, 0x00
        /*006c*/ 	.byte	0xb0, 0x28, 0x00, 0x00, 0x01, 0x00, 0x00, 0x00, 0xd0, 0x28, 0x00, 0x00, 0x01, 0x00, 0x00, 0x00
        /*007c*/ 	.byte	0x00, 0x29, 0x00, 0x00, 0x01, 0x00, 0x00, 0x00, 0xd0, 0x2f, 0x00, 0x00, 0x01, 0x00, 0x00, 0x00
        /*008c*/ 	.byte	0x20, 0xa9, 0x00, 0x00


	//----- nvinfo : EIATTR_MERCURY_ISA_VERSION
	.align		4
.L_4549:
        /*0090*/ 	.byte	0x03, 0x5f
        /*0092*/ 	.short	0x0101


	//----- nvinfo : EIATTR_COOP_GROUP_MASK_REGIDS
	.align		4
        /*0094*/ 	.byte	0x04, 0x29
        /*0096*/ 	.short	(.L_4551 - .L_4550)


	//   ....[0]....
.L_4550:
        /*0098*/ 	.word	0xffffffff


	//   ....[1]....
        /*009c*/ 	.word	0xffffffff


	//   ....[2]....
        /*00a0*/ 	.word	0xffffffff


	//   ....[3]....
        /*00a4*/ 	.word	0xffffffff


	//   ....[4]....
        /*00a8*/ 	.word	0xffffffff


	//   ....[5]....
        /*00ac*/ 	.word	0xffffffff


	//   ....[6]....
        /*00b0*/ 	.word	0xffffffff


	//   ....[7]....
        /*00b4*/ 	.word	0xffffffff


	//   ....[8]....
        /*00b8*/ 	.word	0xffffffff


	//   ....[9]....
        /*00bc*/ 	.word	0xffffffff


	//   ....[10]....
        /*00c0*/ 	.word	0x050000cc


	//   ....[11]....
        /*00c4*/ 	.word	0x050000cc


	//   ....[12]....
        /*00c8*/ 	.word	0x050000cc


	//   ....[13]....
        /*00cc*/ 	.word	0x050000cc


	//   ....[14]....
        /*00d0*/ 	.word	0x050000cc


	//   ....[15]....
        /*00d4*/ 	.word	0x050000cc


	//   ....[16]....
        /*00d8*/ 	.word	0x050000cc


	//   ....[17]....
        /*00dc*/ 	.word	0x050000cc


	//   ....[18]....
        /*00e0*/ 	.word	0x050000cc


	//   ....[19]....
        /*00e4*/ 	.word	0x050000cc


	//----- nvinfo : EIATTR_COOP_GROUP_INSTR_OFFSETS
	.align		4
.L_4551:
        /*00e8*/ 	.byte	0x04, 0x28
        /*00ea*/ 	.short	(.L_4553 - .L_4552)


	//   ....[0]....
.L_4552:
        /*00ec*/ 	.word	0x00002d70


	//   ....[1]....
        /*00f0*/ 	.word	0x00002d80


	//   ....[2]....
        /*00f4*/ 	.word	0x00002db0


	//   ....[3]....
        /*00f8*/ 	.word	0x00002dc0


	//   ....[4]....
        /*00fc*/ 	.word	0x00002df0


	//   ....[5]....
        /*0100*/ 	.word	0x00002e00


	//   ....[6]....
        /*0104*/ 	.word	0x00002e30


	//   ....[7]....
        /*0108*/ 	.word	0x00002e40


	//   ....[8]....
        /*010c*/ 	.word	0x00002e70


	//   ....[9]....
        /*0110*/ 	.word	0x00002e80


	//   ....[10]....
        /*0114*/ 	.word	0x0000b7a0


	//   ....[11]....
        /*0118*/ 	.word	0x0000b830


	//   ....[12]....
        /*011c*/ 	.word	0x0000b8a0


	//   ....[13]....
        /*0120*/ 	.word	0x0000b8f0


	//   ....[14]....
        /*0124*/ 	.word	0x0000b950


	//   ....[15]....
        /*0128*/ 	.word	0x0000b9b0


	//   ....[16]....
        /*012c*/ 	.word	0x0000ba10


	//   ....[17]....
        /*0130*/ 	.word	0x0000ba70


	//   ....[18]....
        /*0134*/ 	.word	0x0000bae0


	//   ....[19]....
        /*0138*/ 	.word	0x0000bb30


	//----- nvinfo : EIATTR_VRC_CTA_INIT_COUNT
	.align		4
.L_4553:
        /*013c*/ 	.byte	0x02, 0x4a
	.zero		1
	.zero		1


	//----- nvinfo : EIATTR_EXIT_INSTR_OFFSETS
	.align		4
        /*0140*/ 	.byte	0x04, 0x1c
        /*0142*/ 	.short	(.L_4555 - .L_4554)


	//   ....[0]....
.L_4554:
        /*0144*/ 	.word	0x0000b730


	//----- nvinfo : EIATTR_MAX_THREADS
	.align		4
.L_4555:
        /*0148*/ 	.byte	0x04, 0x05
        /*014a*/ 	.short	(.L_4557 - .L_4556)
.L_4556:
        /*014c*/ 	.word	0x00000080
        /*0150*/ 	.word	0x00000001
        /*0154*/ 	.word	0x00000001


	//----- nvinfo : EIATTR_CRS_STACK_SIZE
	.align		4
.L_4557:
        /*0158*/ 	.byte	0x04, 0x1e
        /*015a*/ 	.short	(.L_4559 - .L_4558)
.L_4558:
        /*015c*/ 	.word	0x00000000


	//----- nvinfo : EIATTR_CBANK_PARAM_SIZE
	.align		4
.L_4559:
        /*0160*/ 	.byte	0x03, 0x19
        /*0162*/ 	.short	0x0128


	//----- nvinfo : EIATTR_PARAM_CBANK
	.align		4
        /*0164*/ 	.byte	0x04, 0x0a
        /*0166*/ 	.short	(.L_4561 - .L_4560)
	.align		4
.L_4560:
        /*0168*/ 	.word	index@(.nv.constant0._ZN10layer_norm13ln_bwd_kernelINS_13Kernel_traitsI6__halfffffjLj1280ELj1ELj4ELj1ELj16ENS_18Kernel_traits_baseILj1280ES2_ffffjLj128EEEEELb1ELb0ELb1ELb1EEEvNS_9BwdParamsE)
        /*016c*/ 	.short	0x0380
        /*016e*/ 	.short	0x0128


	//----- nvinfo : EIATTR_SW_WAR
	.align		4
.L_4561:
        /*0170*/ 	.byte	0x04, 0x36
        /*0172*/ 	.short	(.L_4563 - .L_4562)
.L_4562:
        /*0174*/ 	.word	0x00000008
.L_4563:


//--------------------- .nv.info._ZN10layer_norm13ln_bwd_kernelINS_13Kernel_traitsI6__halfffffjLj1280ELj1ELj4ELj1ELj16ENS_18Kernel_traits_baseILj1280ES2_ffffjLj128EEEEELb1ELb1ELb0ELb0EEEvNS_9BwdParamsE --------------------------
	.section	.nv.info._ZN10layer_norm13ln_bwd_kernelINS_13Kernel_traitsI6__halfffffjLj1280ELj1ELj4ELj1ELj16ENS_18Kernel_traits_baseILj1280ES2_ffffjLj128EEEEELb1ELb1ELb0ELb0EEEvNS_9BwdParamsE,"",@"SHT_CUDA_INFO"
	.sectionflags	@""
	.align	4


	//----- nvinfo : EIATTR_CUDA_API_VERSION
	.align		4
        /*0000*/ 	.byte	0x04, 0x37
        /*0002*/ 	.short	(.L_4565 - .L_4564)
.L_4564:
        /*0004*/ 	.word	0x00000082


	//----- nvinfo : EIATTR_KPARAM_INFO
	.align		4
.L_4565:
        /*0008*/ 	.byte	0x04, 0x17
        /*000a*/ 	.short	(.L_4567 - .L_4566)
.L_4566:
        /*000c*/ 	.word	0x00000000
        /*0010*/ 	.short	0x0000
        /*0012*/ 	.short	0x0000
        /*0014*/ 	.byte	0x00, 0xf0, 0xa1, 0x04


	//----- nvinfo : EIATTR_SPARSE_MMA_MASK
	.align		4
.L_4567:
        /*0018*/ 	.byte	0x03, 0x50
        /*001a*/ 	.short	0x0000


	//----- nvinfo : EIATTR_MAXREG_COUNT
	.align		4
        /*001c*/ 	.byte	0x03, 0x1b
        /*001e*/ 	.short	0x00ff


	//----- nvinfo : EIATTR_NUM_BARRIERS
	.align		4
        /*0020*/ 	.byte	0x02, 0x4c
        /*0022*/ 	.byte	0x01
	.zero		1


	//----- nvinfo : EIATTR_ANNOTATIONS
	.align		4
        /*0024*/ 	.byte	0x04, 0x55
        /*0026*/ 	.short	(.L_4569 - .L_4568)


	//   ....[0]....
.L_4568:
        /* <DEDUP_REMOVED lines=209> */


	//----- nvinfo : EIATTR_MERCURY_ISA_VERSION
	.align		4
.L_4569:
        /*0d28*/ 	.byte	0x03, 0x5f
        /*0d2a*/ 	.short	0x0101


	//----- nvinfo : EIATTR_COOP_GROUP_MASK_REGIDS
	.align		4
        /*0d2c*/ 	.byte	0x04, 0x29
        /*0d2e*/ 	.short	(.L_4571 - .L_4570)


	//   ....[0]....
.L_4570:
        /*0d30*/ 	.word	0xffffffff


	//   ....[1]....
        /*0d34*/ 	.word	0xffffffff


	//   ....[2]....
        /*0d38*/ 	.word	0xffffffff


	//   ....[3]....
        /*0d3c*/ 	.word	0xffffffff


	//   ....[4]....
        /*0d40*/ 	.word	0xffffffff


	//   ....[5]....
        /*0d44*/ 	.word	0xffffffff


	//   ....[6]....
        /*0d48*/ 	.word	0xffffffff


	//   ....[7]....
        /*0d4c*/ 	.word	0xffffffff


	//   ....[8]....
        /*0d50*/ 	.word	0xffffffff


	//   ....[9]....
        /*0d54*/ 	.word	0xffffffff


	//   ....[10]....
        /*0d58*/ 	.word	0x05000015


	//   ....[11]....
        /*0d5c*/ 	.word	0x05000015


	//   ....[12]....
        /*0d60*/ 	.word	0x05000015


	//   ....[13]....
        /*0d64*/ 	.word	0x05000015


	//   ....[14]....
        /*0d68*/ 	.word	0x05000015


	//   ....[15]....
        /*0d6c*/ 	.word	0x05000015


	//   ....[16]....
        /*0d70*/ 	.word	0x05000015


	//   ....[17]....
        /*0d74*/ 	.word	0x05000015


	//   ....[18]....
        /*0d78*/ 	.word	0x05000015


	//   ....[19]....
        /*0d7c*/ 	.word	0x05000015


	//----- nvinfo : EIATTR_COOP_GROUP_INSTR_OFFSETS
	.align		4
.L_4571:
        /*0d80*/ 	.byte	0x04, 0x28
        /*0d82*/ 	.short	(.L_4573 - .L_4572)


	//   ....[0]....
.L_4572:
        /*0d84*/ 	.word	0x000040c0


	//   ....[1]....
        /*0d88*/ 	.word	0x000040e0


	//   ....[2]....
        /*0d8c*/ 	.word	0x00004100


	//   ....[3]....
        /*0d90*/ 	.word	0x00004120


	//   ....[4]....
        /*0d94*/ 	.word	0x00004140


	//   ....[5]....
        /*0d98*/ 	.word	0x00004160


	//   ....[6]....
        /*0d9c*/ 	.word	0x00004180


	//   ....[7]....
        /*0da0*/ 	.word	0x000041a0


	//   ....[8]....
        /*0da4*/ 	.word	0x000041b0


	//   ....[9]....
        /*0da8*/ 	.word	0x000041d0


	//   ....[10]....
        /*0dac*/ 	.word	0x00010800


	//   ....[11]....
        /*0db0*/ 	.word	0x000108a0


	//   ....[12]....
        /*0db4*/ 	.word	0x00010920


	//   ....[13]....
        /*0db8*/ 	.word	0x00010990


	//   ....[14]....
        /*0dbc*/ 	.word	0x00010a10


	//   ....[15]....
        /*0dc0*/ 	.word	0x00010a80


	//   ....[16]....
        /*0dc4*/ 	.word	0x00010b00


	//   ....[17]....
        /*0dc8*/ 	.word	0x00010b70


	//   ....[18]....
        /*0dcc*/ 	.word	0x00010bf0


	//   ....[19]....
        /*0dd0*/ 	.word	0x00010c40


	//----- nvinfo : EIATTR_VRC_CTA_INIT_COUNT
	.align		4
.L_4573:
        /*0dd4*/ 	.byte	0x02, 0x4a
	.zero		1
	.zero		1


	//----- nvinfo : EIATTR_EXIT_INSTR_OFFSETS
	.align		4
        /*0dd8*/ 	.byte	0x04, 0x1c
        /*0dda*/ 	.short	(.L_4575 - .L_4574)


	//   ....[0]....
.L_4574:
        /*0ddc*/ 	.word	0x00010710


	//   ....[1]....
        /*0de0*/ 	.word	0x00010790


	//----- nvinfo : EIATTR_MAX_THREADS
	.align		4
.L_4575:
        /*0de4*/ 	.byte	0x04, 0x05
        /*0de6*/ 	.short	(.L_4577 - .L_4576)
.L_4576:
        /*0de8*/ 	.word	0x00000080
        /*0dec*/ 	.word	0x00000001
        /*0df0*/ 	.word	0x00000001


	//----- nvinfo : EIATTR_CRS_STACK_SIZE
	.align		4
.L_4577:
        /*0df4*/ 	.byte	0x04, 0x1e
        /*0df6*/ 	.short	(.L_4579 - .L_4578)
.L_4578:
        /*0df8*/ 	.word	0x00000000


	//----- nvinfo : EIATTR_CBANK_PARAM_SIZE
	.align		4
.L_4579:
        /*0dfc*/ 	.byte	0x03, 0x19
        /*0dfe*/ 	.short	0x0128


	//----- nvinfo : EIATTR_PARAM_CBANK
	.align		4
        /*0e00*/ 	.byte	0x04, 0x0a
        /*0e02*/ 	.short	(.L_4581 - .L_4580)
	.align		4
.L_4580:
        /*0e04*/ 	.word	index@(.nv.constant0._ZN10layer_norm13ln_bwd_kernelINS_13Kernel_traitsI6__halfffffjLj1280ELj1ELj4ELj1ELj16ENS_18Kernel_traits_baseILj1280ES2_ffffjLj128EEEEELb1ELb1ELb0ELb0EEEvNS_9BwdParamsE)
        /*0e08*/ 	.short	0x0380
        /*0e0a*/ 	.short	0x0128


	//----- nvinfo : EIATTR_SW_WAR
	.align		4
.L_4581:
        /*0e0c*/ 	.byte	0x04, 0x36
        /*0e0e*/ 	.short	(.L_4583 - .L_4582)
.L_4582:
        /*0e10*/ 	.word	0x00000008
.L_4583:


//--------------------- .nv.info._ZN10layer_norm13ln_bwd_kernelINS_13Kernel_traitsI6__halfffffjLj1280ELj1ELj4ELj1ELj16ENS_18Kernel_traits_baseILj1280ES2_ffffjLj128EEEEELb1ELb1ELb0ELb1EEEvNS_9BwdParamsE --------------------------
	.section	.nv.info._ZN10layer_norm13ln_bwd_kernelINS_13Kernel_traitsI6__halfffffjLj1280ELj1ELj4ELj1ELj16ENS_18Kernel_traits_baseILj1280ES2_ffffjLj128EEEEELb1ELb1ELb0ELb1EEEvNS_9BwdParamsE,"",@"SHT_CUDA_INFO"
	.sectionflags	@""
	.align	4


	//----- nvinfo : EIATTR_CUDA_API_VERSION
	.align		4
        /*0000*/ 	.byte	0x04, 0x37
        /*0002*/ 	.short	(.L_4585 - .L_4584)
.L_4584:
        /*0004*/ 	.word	0x00000082


	//----- nvinfo : EIATTR_KPARAM_INFO
	.align		4
.L_4585:
        /*0008*/ 	.byte	0x04, 0x17
        /*000a*/ 	.short	(.L_4587 - .L_4586)
.L_4586:
        /*000c*/ 	.word	0x00000000
        /*0010*/ 	.short	0x0000
        /*0012*/ 	.short	0x0000
        /*0014*/ 	.byte	0x00, 0xf0, 0xa1, 0x04


	//----- nvinfo : EIATTR_SPARSE_MMA_MASK
	.align		4
.L_4587:
        /*0018*/ 	.byte	0x03, 0x50
        /*001a*/ 	.short	0x0000


	//----- nvinfo : EIATTR_MAXREG_COUNT
	.align		4
        /*001c*/ 	.byte	0x03, 0x1b
        /*001e*/ 	.short	0x00ff


	//----- nvinfo : EIATTR_NUM_BARRIERS
	.align		4
        /*0020*/ 	.byte	0x02, 0x4c
        /*0022*/ 	.byte	0x01
	.zero		1


	//----- nvinfo : EIATTR_ANNOTATIONS
	.align		4
        /*0024*/ 	.byte	0x04, 0x55
        /*0026*/ 	.short	(.L_4589 - .L_4588)


	//   ....[0]....
.L_4588:
        /* <DEDUP_REMOVED lines=389> */


	//----- nvinfo : EIATTR_MERCURY_ISA_VERSION
	.align		4
.L_4589:
        /*1860*/ 	.byte	0x03, 0x5f
        /*1862*/ 	.short	0x0101


	//----- nvinfo : EIATTR_COOP_GROUP_MASK_REGIDS
	.align		4
        /*1864*/ 	.byte	0x04, 0x29
        /*1866*/ 	.short	(.L_4591 - .L_4590)


	//   ....[0]....
.L_4590:
        /*1868*/ 	.word	0xffffffff


	//   ....[1]....
        /*186c*/ 	.word	0xffffffff


	//   ....[2]....
        /*1870*/ 	.word	0xffffffff


	//   ....[3]....
        /*1874*/ 	.word	0xffffffff


	//   ....[4]....
        /*1878*/ 	.word	0xffffffff


	//   ....[5]....
        /*187c*/ 	.word	0xffffffff


	//   ....[6]....
        /*1880*/ 	.word	0xffffffff


	//   ....[7]....
        /*1884*/ 	.word	0xffffffff


	//   ....[8]....
        /*1888*/ 	.word	0xffffffff


	//   ....[9]....
        /*188c*/ 	.word	0xffffffff


	//   ....[10]....
        /*1890*/ 	.word	0x05000052


	//   ....[11]....
        /*1894*/ 	.word	0x05000052


	//   ....[12]....
        /*1898*/ 	.word	0x05000052


	//   ....[13]....
        /*189c*/ 	.word	0x05000052


	//   ....[14]....
        /*18a0*/ 	.word	0x05000052


	//   ....[15]....
        /*18a4*/ 	.word	0x05000052


	//   ....[16]....
        /*18a8*/ 	.word	0x05000052


	//   ....[17]....
        /*18ac*/ 	.word	0x05000052


	//   ....[18]....
        /*18b0*/ 	.word	0x05000052


	//   ....[19]....
        /*18b4*/ 	.word	0x05000052


	//----- nvinfo : EIATTR_COOP_GROUP_INSTR_OFFSETS
	.align		4
.L_4591:
        /*18b8*/ 	.byte	0x04, 0x28
        /*18ba*/ 	.short	(.L_4593 - .L_4592)


	//   ....[0]....
.L_4592:
        /*18bc*/ 	.word	0x00005310


	//   ....[1]....
        /*18c0*/ 	.word	0x00005330


	//   ....[2]....
        /*18c4*/ 	.word	0x00005350


	//   ....[3]....
        /*18c8*/ 	.word	0x00005370


	//   ....[4]....
        /*18cc*/ 	.word	0x00005390


	//   ....[5]....
        /*18d0*/ 	.word	0x000053b0


	//   ....[6]....
        /*18d4*/ 	.word	0x000053d0


	//   ....[7]....
        /*18d8*/ 	.word	0x000053f0


	//   ....[8]....
        /*18dc*/ 	.word	0x00005a50


	//   ....[9]....
        /*18e0*/ 	.word	0x00005a60


	//   ....[10]....
        /*18e4*/ 	.word	0x000103e0


	//   ....[11]....
        /*18e8*/ 	.word	0x00010470


	//   ....[12]....
        /*18ec*/ 	.word	0x000104e0


	//   ....[13]....
        /*18f0*/ 	.word	0x00010540


	//   ....[14]....
        /*18f4*/ 	.word	0x000105b0


	//   ....[15]....
        /*18f8*/ 	.word	0x00010610


	//   ....[16]....
        /*18fc*/ 	.word	0x00010680


	//   ....[17]....
        /*1900*/ 	.word	0x000106e0


	//   ....[18]....
        /*1904*/ 	.word	0x00010b80


	//   ....[19]....
        /*1908*/ 	.word	0x00010dc0


	//----- nvinfo : EIATTR_VRC_CTA_INIT_COUNT
	.align		4
.L_4593:
        /*190c*/ 	.byte	0x02, 0x4a
	.zero		1
	.zero		1


	//----- nvinfo : EIATTR_EXIT_INSTR_OFFSETS
	.align		4
        /*1910*/ 	.byte	0x04, 0x1c
        /*1912*/ 	.short	(.L_4595 - .L_4594)


	//   ....[0]....
.L_4594:
        /*1914*/ 	.word	0x00010370


	//----- nvinfo : EIATTR_MAX_THREADS
	.align		4
.L_4595:
        /*1918*/ 	.byte	0x04, 0x05
        /*191a*/ 	.short	(.L_4597 - .L_4596)
.L_4596:
        /*191c*/ 	.word	0x00000080
        /*1920*/ 	.word	0x00000001
        /*1924*/ 	.word	0x00000001


	//----- nvinfo : EIATTR_CRS_STACK_SIZE
	.align		4
.L_4597:
        /*1928*/ 	.byte	0x04, 0x1e
        /*192a*/ 	.short	(.L_4599 - .L_4598)
.L_4598:
        /*192c*/ 	.word	0x00000000


	//----- nvinfo : EIATTR_CBANK_PARAM_SIZE
	.align		4
.L_4599:
        /*1930*/ 	.byte	0x03, 0x19
        /*1932*/ 	.short	0x0128


	//----- nvinfo : EIATTR_PARAM_CBANK
	.align		4
        /*1934*/ 	.byte	0x04, 0x0a
        /*1936*/ 	.short	(.L_4601 - .L_4600)
	.align		4
.L_4600:
        /*1938*/ 	.word	index@(.nv.constant0._ZN10layer_norm13ln_bwd_kernelINS_13Kernel_traitsI6__halfffffjLj1280ELj1ELj4ELj1ELj16ENS_18Kernel_traits_baseILj1280ES2_ffffjLj128EEEEELb1ELb1ELb0ELb1EEEvNS_9BwdParamsE)
        /*193c*/ 	.short	0x0380
        /*193e*/ 	.short	0x0128


	//----- nvinfo : EIATTR_SW_WAR
	.align		4
.L_4601:
        /*1940*/ 	.byte	0x04, 0x36
        /*1942*/ 	.short	(.L_4603 - .L_4602)
.L_4602:
        /*1944*/ 	.word	0x00000008
.L_4603:


//--------------------- .nv.info._ZN10layer_norm22ln_bwd_finalize_kernelINS_22Kernel_traits_finalizeILj1280E6__halfffffjLb1ELj1024ELj4ENS_18Kernel_traits_baseILj1280ES2_ffffjLj1024EEEEELb1ELb0EEEvNS_9BwdParamsE --------------------------
	.section	.nv.info._ZN10layer_norm22ln_bwd_finalize_kernelINS_22Kernel_traits_finalizeILj1280E6__halfffffjLb1ELj1024ELj4ENS_18Kernel_traits_baseILj1280ES2_ffffjLj1024EEEEELb1ELb0EEEvNS_9BwdParamsE,"",@"SHT_CUDA_INFO"
	.sectionflags	@""
	.align	4


	//----- nvinfo : EIATTR_CUDA_API_VERSION
	.align		4
        /*0000*/ 	.byte	0x04, 0x37
        /*0002*/ 	.short	(.L_4605 - .L_4604)
.L_4604:
        /*0004*/ 	.word	0x00000082


	//----- nvinfo : EIATTR_KPARAM_INFO
	.align		4
.L_4605:
        /*0008*/ 	.byte	0x04, 0x17
        /*000a*/ 	.short	(.L_4607 - .L_4606)
.L_4606:
        /*000c*/ 	.word	0x00000000
        /*0010*/ 	.short	0x0000
        /*0012*/ 	.short	0x0000
        /*0014*/ 	.byte	0x00, 0xf0, 0xa1, 0x04


	//----- nvinfo : EIATTR_SPARSE_MMA_MASK
	.align		4
.L_4607:
        /*0018*/ 	.byte	0x03, 0x50
        /*001a*/ 	.short	0x0000


	//----- nvinfo : EIATTR_MAXREG_COUNT
	.align		4
        /*001c*/ 	.byte	0x03, 0x1b
        /*001e*/ 	.short	0x0040


	//----- nvinfo : EIATTR_NUM_BARRIERS
	.align		4
        /*0020*/ 	.byte	0x02, 0x4c
        /*0022*/ 	.byte	0x01
	.zero		1


	//----- nvinfo : EIATTR_MERCURY_ISA_VERSION
	.align		4
        /*0024*/ 	.byte	0x03, 0x5f
        /*0026*/ 	.short	0x0101


	//----- nvinfo : EIATTR_COOP_GROUP_MASK_REGIDS
	.align		4
        /*0028*/ 	.byte	0x04, 0x29
        /*002a*/ 	.short	(.L_4609 - .L_4608)


	//   ....[0]....
.L_4608:
        /*002c*/ 	.word	0xffffffff


	//   ....[1]....
        /*0030*/ 	.word	0xffffffff


	//   ....[2]....
        /*0034*/ 	.word	0xffffffff


	//   ....[3]....
        /*0038*/ 	.word	0xffffffff


	//   ....[4]....
        /*003c*/ 	.word	0xffffffff


	//   ....[5]....
        /*0040*/ 	.word	0xffffffff


	//   ....[6]....
        /*0044*/ 	.word	0xffffffff


	//   ....[7]....
        /*0048*/ 	.word	0xffffffff


	//   ....[8]....
        /*004c*/ 	.word	0xffffffff


	//   ....[9]....
        /*0050*/ 	.word	0xffffffff


	//   ....[10]....
        /*0054*/ 	.word	0xffffffff


	//   ....[11]....
        /*0058*/ 	.word	0xffffffff


	//   ....[12]....
        /*005c*/ 	.word	0xffffffff


	//   ....[13]....
        /*0060*/ 	.word	0xffffffff


	//   ....[14]....
        /*0064*/ 	.word	0xffffffff


	//----- nvinfo : EIATTR_COOP_GROUP_INSTR_OFFSETS
	.align		4
.L_4609:
        /*0068*/ 	.byte	0x04, 0x28
        /*006a*/ 	.short	(.L_4611 - .L_4610)


	//   ....[0]....
.L_4610:
        /*006c*/ 	.word	0x00001060


	//   ....[1]....
        /*0070*/ 	.word	0x00001070


	//   ....[2]....
        /*0074*/ 	.word	0x00001080


	//   ....[3]....
        /*0078*/ 	.word	0x000010b0


	//   ....[4]....
        /*007c*/ 	.word	0x000010d0


	//   ....[5]....
        /*0080*/ 	.word	0x000010e0


	//   ....[6]....
        /*0084*/ 	.word	0x00001110


	//   ....[7]....
        /*0088*/ 	.word	0x00001130


	//   ....[8]....
        /*008c*/ 	.word	0x00001140


	//   ....[9]....
        /*0090*/ 	.word	0x00001180


	//   ....[10]....
        /*0094*/ 	.word	0x000011b0


	//   ....[11]....
        /*0098*/ 	.word	0x000011c0


	//   ....[12]....
        /*009c*/ 	.word	0x00001200


	//   ....[13]....
        /*00a0*/ 	.word	0x00001220


	//   ....[14]....
        /*00a4*/ 	.word	0x00001230


	//----- nvinfo : EIATTR_VRC_CTA_INIT_COUNT
	.align		4
.L_4611:
        /*00a8*/ 	.byte	0x02, 0x4a
	.zero		1
	.zero		1


	//----- nvinfo : EIATTR_EXIT_INSTR_OFFSETS
	.align		4
        /*00ac*/ 	.byte	0x04, 0x1c
        /*00ae*/ 	.short	(.L_4613 - .L_4612)


	//   ....[0]....
.L_4612:
        /*00b0*/ 	.word	0x00000060


	//   ....[1]....
        /*00b4*/ 	.word	0x000012b0


	//   ....[2]....
        /*00b8*/ 	.word	0x000012e0


	//   ....[3]....
        /*00bc*/ 	.word	0x000013f0


	//----- nvinfo : EIATTR_MAX_THREADS
	.align		4
.L_4613:
        /*00c0*/ 	.byte	0x04, 0x05
        /*00c2*/ 	.short	(.L_4615 - .L_4614)
.L_4614:
        /*00c4*/ 	.word	0x00000400
        /*00c8*/ 	.word	0x00000001
        /*00cc*/ 	.word	0x00000001


	//----- nvinfo : EIATTR_CRS_STACK_SIZE
	.align		4
.L_4615:
        /*00d0*/ 	.byte	0x04, 0x1e
        /*00d2*/ 	.short	(.L_4617 - .L_4616)
.L_4616:
        /*00d4*/ 	.word	0x00000000


	//----- nvinfo : EIATTR_CBANK_PARAM_SIZE
	.align		4
.L_4617:
        /*00d8*/ 	.byte	0x03, 0x19
        /*00da*/ 	.short	0x0128


	//----- nvinfo : EIATTR_PARAM_CBANK
	.align		4
        /*00dc*/ 	.byte	0x04, 0x0a
        /*00de*/ 	.short	(.L_4619 - .L_4618)
	.align		4
.L_4618:
        /*00e0*/ 	.word	index@(.nv.constant0._ZN10layer_norm22ln_bwd_finalize_kernelINS_22Kernel_traits_finalizeILj1280E6__halfffffjLb1ELj1024ELj4ENS_18Kernel_traits_baseILj1280ES2_ffffjLj1024EEEEELb1ELb0EEEvNS_9BwdParamsE)
        /*00e4*/ 	.short	0x0380
        /*00e6*/ 	.short	0x0128


	//----- nvinfo : EIATTR_SW_WAR
	.align		4
.L_4619:
        /*00e8*/ 	.byte	0x04, 0x36
        /*00ea*/ 	.short	(.L_4621 - .L_4620)
.L_4620:
        /*00ec*/ 	.word	0x00000008
.L_4621:


//--------------------- .nv.info._ZN10layer_norm13ln_bwd_kernelINS_13Kernel_traitsI6__halfffffjLj1280ELj1ELj4ELj1ELj16ENS_18Kernel_traits_baseILj1280ES2_ffffjLj128EEEEELb1ELb1ELb1ELb0EEEvNS_9BwdParamsE --------------------------
	.section	.nv.info._ZN10layer_norm13ln_bwd_kernelINS_13Kernel_traitsI6__halfffffjLj1280ELj1ELj4ELj1ELj16ENS_18Kernel_traits_baseILj1280ES2_ffffjLj128EEEEELb1ELb1ELb1ELb0EEEvNS_9BwdParamsE,"",@"SHT_CUDA_INFO"
	.sectionflags	@""
	.align	4


	//----- nvinfo : EIATTR_CUDA_API_VERSION
	.align		4
        /*0000*/ 	.byte	0x04, 0x37
        /*0002*/ 	.short	(.L_4623 - .L_4622)
.L_4622:
        /*0004*/ 	.word	0x00000082


	//----- nvinfo : EIATTR_KPARAM_INFO
	.align		4
.L_4623:
        /*0008*/ 	.byte	0x04, 0x17
        /*000a*/ 	.short	(.L_4625 - .L_4624)
.L_4624:
        /*000c*/ 	.word	0x00000000
        /*0010*/ 	.short	0x0000
        /*0012*/ 	.short	0x0000
        /*0014*/ 	.byte	0x00, 0xf0, 0xa1, 0x04


	//----- nvinfo : EIATTR_SPARSE_MMA_MASK
	.align		4
.L_4625:
        /*0018*/ 	.byte	0x03, 0x50
        /*001a*/ 	.short	0x0000


	//----- nvinfo : EIATTR_MAXREG_COUNT
	.align		4
        /*001c*/ 	.byte	0x03, 0x1b
        /*001e*/ 	.short	0x00ff


	//----- nvinfo : EIATTR_NUM_BARRIERS
	.align		4
        /*0020*/ 	.byte	0x02, 0x4c
        /*0022*/ 	.byte	0x01
	.zero		1


	//----- nvinfo : EIATTR_ANNOTATIONS
	.align		4
        /*0024*/ 	.byte	0x04, 0x55
        /*0026*/ 	.short	(.L_4627 - .L_4626)


	//   ....[0]....
.L_4626:
        /* <DEDUP_REMOVED lines=228> */


	//----- nvinfo : EIATTR_MERCURY_ISA_VERSION
	.align		4
.L_4627:
        /*0e50*/ 	.byte	0x03, 0x5f
        /*0e52*/ 	.short	0x0101


	//----- nvinfo : EIATTR_COOP_GROUP_MASK_REGIDS
	.align		4
        /*0e54*/ 	.byte	0x04, 0x29
        /*0e56*/ 	.short	(.L_4629 - .L_4628)


	//   ....[0]....
.L_4628:
        /*0e58*/ 	.word	0xffffffff


	//   ....[1]....
        /*0e5c*/ 	.word	0xffffffff


	//   ....[2]....
        /*0e60*/ 	.word	0xffffffff


	//   ....[3]....
        /*0e64*/ 	.word	0xffffffff


	//   ....[4]....
        /*0e68*/ 	.word	0xffffffff


	//   ....[5]....
        /*0e6c*/ 	.word	0xffffffff


	//   ....[6]....
        /*0e70*/ 	.word	0xffffffff


	//   ....[7]....
        /*0e74*/ 	.word	0xffffffff


	//   ....[8]....
        /*0e78*/ 	.word	0xffffffff


	//   ....[9]....
        /*0e7c*/ 	.word	0xffffffff


	//   ....[10]....
        /*0e80*/ 	.word	0x05000009


	//   ....[11]....
        /*0e84*/ 	.word	0x05000009


	//   ....[12]....
        /*0e88*/ 	.word	0x05000009


	//   ....[13]....
        /*0e8c*/ 	.word	0x05000009


	//   ....[14]....
        /*0e90*/ 	.word	0x05000009


	//   ....[15]....
        /*0e94*/ 	.word	0x05000009


	//   ....[16]....
        /*0e98*/ 	.word	0x05000009


	//   ....[17]....
        /*0e9c*/ 	.word	0x05000009


	//   ....[18]....
        /*0ea0*/ 	.word	0x05000009


	//   ....[19]....
        /*0ea4*/ 	.word	0x05000009


	//----- nvinfo : EIATTR_COOP_GROUP_INSTR_OFFSETS
	.align		4
.L_4629:
        /*0ea8*/ 	.byte	0x04, 0x28
        /*0eaa*/ 	.short	(.L_4631 - .L_4630)


	//   ....[0]....
.L_4630:
        /*0eac*/ 	.word	0x00005090


	//   ....[1]....
        /*0eb0*/ 	.word	0x000050b0


	//   ....[2]....
        /*0eb4*/ 	.word	0x000050d0


	//   ....[3]....
        /*0eb8*/ 	.word	0x000050f0


	//   ....[4]....
        /*0ebc*/ 	.word	0x00005110


	//   ....[5]....
        /*0ec0*/ 	.word	0x00005130


	//   ....[6]....
        /*0ec4*/ 	.word	0x00005150


	//   ....[7]....
        /*0ec8*/ 	.word	0x00005170


	//   ....[8]....
        /*0ecc*/ 	.word	0x00005180


	//   ....[9]....
        /*0ed0*/ 	.word	0x000051a0


	//   ....[10]....
        /*0ed4*/ 	.word	0x00014dd0


	//   ....[11]....
        /*0ed8*/ 	.word	0x00014e70


	//   ....[12]....
        /*0edc*/ 	.word	0x00014ef0


	//   ....[13]....
        /*0ee0*/ 	.word	0x00014f60


	//   ....[14]....
        /*0ee4*/ 	.word	0x00014fe0


	//   ....[15]....
        /*0ee8*/ 	.word	0x00015050


	//   ....[16]....
        /*0eec*/ 	.word	0x000150d0


	//   ....[17]....
        /*0ef0*/ 	.word	0x00015140


	//   ....[18]....
        /*0ef4*/ 	.word	0x000151c0


	//   ....[19]....
        /*0ef8*/ 	.word	0x00015210


	//----- nvinfo : EIATTR_VRC_CTA_INIT_COUNT
	.align		4
.L_4631:
        /*0efc*/ 	.byte	0x02, 0x4a
	.zero		1
	.zero		1


	//----- nvinfo : EIATTR_EXIT_INSTR_OFFSETS
	.align		4
        /*0f00*/ 	.byte	0x04, 0x1c
        /*0f02*/ 	.short	(.L_4633 - .L_4632)


	//   ....[0]....
.L_4632:
        /*0f04*/ 	.word	0x00014ce0


	//   ....[1]....
        /*0f08*/ 	.word	0x00014d60


	//----- nvinfo : EIATTR_MAX_THREADS
	.align		4
.L_4633:
        /*0f0c*/ 	.byte	0x04, 0x05
        /*0f0e*/ 	.short	(.L_4635 - .L_4634)
.L_4634:
        /*0f10*/ 	.word	0x00000080
        /*0f14*/ 	.word	0x00000001
        /*0f18*/ 	.word	0x00000001


	//----- nvinfo : EIATTR_CRS_STACK_SIZE
	.align		4
.L_4635:
        /*0f1c*/ 	.byte	0x04, 0x1e
        /*0f1e*/ 	.short	(.L_4637 - .L_4636)
.L_4636:
        /*0f20*/ 	.word	0x00000000


	//----- nvinfo : EIATTR_CBANK_PARAM_SIZE
	.align		4
.L_4637:
        /*0f24*/ 	.byte	0x03, 0x19
        /*0f26*/ 	.short	0x0128


	//----- nvinfo : EIATTR_PARAM_CBANK
	.align		4
        /*0f28*/ 	.byte	0x04, 0x0a
        /*0f2a*/ 	.short	(.L_4639 - .L_4638)
	.align		4
.L_4638:
        /*0f2c*/ 	.word	index@(.nv.constant0._ZN10layer_norm13ln_bwd_kernelINS_13Kernel_traitsI6__halfffffjLj1280ELj1ELj4ELj1ELj16ENS_18Kernel_traits_baseILj1280ES2_ffffjLj128EEEEELb1ELb1ELb1ELb0EEEvNS_9BwdParamsE)
        /*0f30*/ 	.short	0x0380
        /*0f32*/ 	.short	0x0128


	//----- nvinfo : EIATTR_SW_WAR
	.align		4
.L_4639:
        /*0f34*/ 	.byte	0x04, 0x36
        /*0f36*/ 	.short	(.L_4641 - .L_4640)
.L_4640:
        /*0f38*/ 	.word	0x00000008
.L_4641:


//--------------------- .nv.info._ZN10layer_norm22ln_bwd_finalize_kernelINS_22Kernel_traits_finalizeILj1280E6__halfffffjLb1ELj1024ELj4ENS_18Kernel_traits_baseILj1280ES2_ffffjLj1024EEEEELb1ELb1EEEvNS_9BwdParamsE --------------------------
	.section	.nv.info._ZN10layer_norm22ln_bwd_finalize_kernelINS_22Kernel_traits_finalizeILj1280E6__halfffffjLb1ELj1024ELj4ENS_18Kernel_traits_baseILj1280ES2_ffffjLj1024EEEEELb1ELb1EEEvNS_9BwdParamsE,"",@"SHT_CUDA_INFO"
	.sectionflags	@""
	.align	4


	//----- nvinfo : EIATTR_CUDA_API_VERSION
	.align		4
        /*0000*/ 	.byte	0x04, 0x37
        /*0002*/ 	.short	(.L_4643 - .L_4642)
.L_4642:
        /*0004*/ 	.word	0x00000082


	//----- nvinfo : EIATTR_KPARAM_INFO
	.align		4
.L_4643:
        /*0008*/ 	.byte	0x04, 0x17
        /*000a*/ 	.short	(.L_4645 - .L_4644)
.L_4644:
        /*000c*/ 	.word	0x00000000
        /*0010*/ 	.short	0x0000
        /*0012*/ 	.short	0x0000
        /*0014*/ 	.byte	0x00, 0xf0, 0xa1, 0x04


	//----- nvinfo : EIATTR_SPARSE_MMA_MASK
	.align		4
.L_4645:
        /*0018*/ 	.byte	0x03, 0x50
        /*001a*/ 	.short	0x0000


	//----- nvinfo : EIATTR_MAXREG_COUNT
	.align		4
        /*001c*/ 	.byte	0x03, 0x1b
        /*001e*/ 	.short	0x0040


	//----- nvinfo : EIATTR_NUM_BARRIERS
	.align		4
        /*0020*/ 	.byte	0x02, 0x4c
        /*0022*/ 	.byte	0x01
	.zero		1


	//----- nvinfo : EIATTR_MERCURY_ISA_VERSION
	.align		4
        /*0024*/ 	.byte	0x03, 0x5f
        /*0026*/ 	.short	0x0101


	//----- nvinfo : EIATTR_COOP_GROUP_MASK_REGIDS
	.align		4
        /*0028*/ 	.byte	0x04, 0x29
        /*002a*/ 	.short	(.L_4647 - .L_4646)


	//   ....[0]....
.L_4646:
        /*002c*/ 	.word	0xffffffff


	//   ....[1]....
        /*0030*/ 	.word	0xffffffff


	//   ....[2]....
        /*0034*/ 	.word	0xffffffff


	//   ....[3]....
        /*0038*/ 	.word	0xffffffff


	//   ....[4]....
        /*003c*/ 	.word	0xffffffff


	//   ....[5]....
        /*0040*/ 	.word	0xffffffff


	//   ....[6]....
        /*0044*/ 	.word	0xffffffff


	//   ....[7]....
        /*0048*/ 	.word	0xffffffff


	//   ....[8]....
        /*004c*/ 	.word	0xffffffff


	//   ....[9]....
        /*0050*/ 	.word	0xffffffff


	//   ....[10]....
        /*0054*/ 	.word	0xffffffff


	//   ....[11]....
        /*0058*/ 	.word	0xffffffff


	//   ....[12]....
        /*005c*/ 	.word	0xffffffff


	//   ....[13]....
        /*0060*/ 	.word	0xffffffff


	//   ....[14]....
        /*0064*/ 	.word	0xffffffff


	//----- nvinfo : EIATTR_COOP_GROUP_INSTR_OFFSETS
	.align		4
.L_4647:
        /*0068*/ 	.byte	0x04, 0x28
        /*006a*/ 	.short	(.L_4649 - .L_4648)


	//   ....[0]....
.L_4648:
        /*006c*/ 	.word	0x00001070


	//   ....[1]....
        /*0070*/ 	.word	0x00001080


	//   ....[2]....
        /*0074*/ 	.word	0x00001090


	//   ....[3]....
        /*0078*/ 	.word	0x000010c0


	//   ....[4]....
        /*007c*/ 	.word	0x000010e0


	//   ....[5]....
        /*0080*/ 	.word	0x000010f0


	//   ....[6]....
        /*0084*/ 	.word	0x00001120


	//   ....[7]....
        /*0088*/ 	.word	0x00001140


	//   ....[8]....
        /*008c*/ 	.word	0x00001150


	//   ....[9]....
        /*0090*/ 	.word	0x00001180


	//   ....[10]....
        /*0094*/ 	.word	0x000011a0


	//   ....[11]....
        /*0098*/ 	.word	0x000011b0


	//   ....[12]....
        /*009c*/ 	.word	0x000011f0


	//   ....[13]....
        /*00a0*/ 	.word	0x00001210


	//   ....[14]....
        /*00a4*/ 	.word	0x00001220


	//----- nvinfo : EIATTR_VRC_CTA_INIT_COUNT
	.align		4
.L_4649:
        /*00a8*/ 	.byte	0x02, 0x4a
	.zero		1
	.zero		1


	//----- nvinfo : EIATTR_EXIT_INSTR_OFFSETS
	.align		4
        /*00ac*/ 	.byte	0x04, 0x1c
        /*00ae*/ 	.short	(.L_4651 - .L_4650)


	//   ....[0]....
.L_4650:
        /*00b0*/ 	.word	0x00000060


	//   ....[1]....
        /*00b4*/ 	.word	0x000012a0


	//   ....[2]....
        /*00b8*/ 	.word	0x000013c0


	//----- nvinfo : EIATTR_MAX_THREADS
	.align		4
.L_4651:
        /*00bc*/ 	.byte	0x04, 0x05
        /*00be*/ 	.short	(.L_4653 - .L_4652)
.L_4652:
        /*00c0*/ 	.word	0x00000400
        /*00c4*/ 	.word	0x00000001
        /*00c8*/ 	.word	0x00000001


	//----- nvinfo : EIATTR_CRS_STACK_SIZE
	.align		4
.L_4653:
        /*00cc*/ 	.byte	0x04, 0x1e
        /*00ce*/ 	.short	(.L_4655 - .L_4654)
.L_4654:
        /*00d0*/ 	.word	0x00000000


	//----- nvinfo : EIATTR_CBANK_PARAM_SIZE
	.align		4
.L_4655:
        /*00d4*/ 	.byte	0x03, 0x19
        /*00d6*/ 	.short	0x0128


	//----- nvinfo : EIATTR_PARAM_CBANK
	.align		4
        /*00d8*/ 	.byte	0x04, 0x0a
        /*00da*/ 	.short	(.L_4657 - .L_4656)
	.align		4
.L_4656:
        /*00dc*/ 	.word	index@(.nv.constant0._ZN10layer_norm22ln_bwd_finalize_kernelINS_22Kernel_traits_finalizeILj1280E6__halfffffjLb1ELj1024ELj4ENS_18Kernel_traits_baseILj1280ES2_ffffjLj1024EEEEELb1ELb1EEEvNS_9BwdParamsE)
        /*00e0*/ 	.short	0x0380
        /*00e2*/ 	.short	0x0128


	//----- nvinfo : EIATTR_SW_WAR
	.align		4
.L_4657:
        /*00e4*/ 	.byte	0x04, 0x36
        /*00e6*/ 	.short	(.L_4659 - .L_4658)
.L_4658:
        /*00e8*/ 	.word	0x00000008
.L_4659:


//--------------------- .nv.info._ZN10layer_norm13ln_bwd_kernelINS_13Kernel_traitsI6__halfffffjLj1280ELj1ELj4ELj1ELj16ENS_18Kernel_traits_baseILj1280ES2_ffffjLj128EEEEELb1ELb1ELb1ELb1EEEvNS_9BwdParamsE --------------------------
	.section	.nv.info._ZN10layer_norm13ln_bwd_kernelINS_13Kernel_traitsI6__halfffffjLj1280ELj1ELj4ELj1ELj16ENS_18Kernel_traits_baseILj1280ES2_ffffjLj128EEEEELb1ELb1ELb1ELb1EEEvNS_9BwdParamsE,"",@"SHT_CUDA_INFO"
	.sectionflags	@""
	.align	4


	//----- nvinfo : EIATTR_CUDA_API_VERSION
	.align		4
        /*0000*/ 	.byte	0x04, 0x37
        /*0002*/ 	.short	(.L_4661 - .L_4660)
.L_4660:
        /*0004*/ 	.word	0x00000082


	//----- nvinfo : EIATTR_KPARAM_INFO
	.align		4
.L_4661:
        /*0008*/ 	.byte	0x04, 0x17
        /*000a*/ 	.short	(.L_4663 - .L_4662)
.L_4662:
        /*000c*/ 	.word	0x00000000
        /*0010*/ 	.short	0x0000
        /*0012*/ 	.short	0x0000
        /*0014*/ 	.byte	0x00, 0xf0, 0xa1, 0x04


	//----- nvinfo : EIATTR_SPARSE_MMA_MASK
	.align		4
.L_4663:
        /*0018*/ 	.byte	0x03, 0x50
        /*001a*/ 	.short	0x0000


	//----- nvinfo : EIATTR_MAXREG_COUNT
	.align		4
        /*001c*/ 	.byte	0x03, 0x1b
        /*001e*/ 	.short	0x00ff


	//----- nvinfo : EIATTR_NUM_BARRIERS
	.align		4
        /*0020*/ 	.byte	0x02, 0x4c
        /*0022*/ 	.byte	0x01
	.zero		1


	//----- nvinfo : EIATTR_ANNOTATIONS
	.align		4
        /*0024*/ 	.byte	0x04, 0x55
        /*0026*/ 	.short	(.L_4665 - .L_4664)


	//   ....[0]....
.L_4664:
        /* <DEDUP_REMOVED lines=217> */


	//----- nvinfo : EIATTR_MERCURY_ISA_VERSION
	.align		4
.L_4665:
        /*0da8*/ 	.byte	0x03, 0x5f
        /*0daa*/ 	.short	0x0101


	//----- nvinfo : EIATTR_COOP_GROUP_MASK_REGIDS
	.align		4
        /*0dac*/ 	.byte	0x04, 0x29
        /*0dae*/ 	.short	(.L_4667 - .L_4666)


	//   ....[0]....
.L_4666:
        /*0db0*/ 	.word	0xffffffff


	//   ....[1]....
        /*0db4*/ 	.word	0xffffffff


	//   ....[2]....
        /*0db8*/ 	.word	0xffffffff


	//   ....[3]....
        /*0dbc*/ 	.word	0xffffffff


	//   ....[4]....
        /*0dc0*/ 	.word	0xffffffff


	//   ....[5]....
        /*0dc4*/ 	.word	0xffffffff


	//   ....[6]....
        /*0dc8*/ 	.word	0xffffffff


	//   ....[7]....
        /*0dcc*/ 	.word	0xffffffff


	//   ....[8]....
        /*0dd0*/ 	.word	0xffffffff


	//   ....[9]....
        /*0dd4*/ 	.word	0xffffffff


	//   ....[10]....
        /*0dd8*/ 	.word	0x050000ba


	//   ....[11]....
        /*0ddc*/ 	.word	0x050000ba


	//   ....[12]....
        /*0de0*/ 	.word	0x050000ba


	//   ....[13]....
        /*0de4*/ 	.word	0x050000ba


	//   ....[14]....
        /*0de8*/ 	.word	0x050000ba


	//   ....[15]....
        /*0dec*/ 	.word	0x050000ba


	//   ....[16]....
        /*0df0*/ 	.word	0x050000ba


	//   ....[17]....
        /*0df4*/ 	.word	0x050000ba


	//   ....[18]....
        /*0df8*/ 	.word	0x050000ba


	//   ....[19]....
        /*0dfc*/ 	.word	0x050000ba


	//----- nvinfo : EIATTR_COOP_GROUP_INSTR_OFFSETS
	.align		4
.L_4667:
        /*0e00*/ 	.byte	0x04, 0x28
        /*0e02*/ 	.short	(.L_4669 - .L_4668)


	//   ....[0]....
.L_4668:
        /*0e04*/ 	.word	0x00003b20


	//   ....[1]....
        /*0e08*/ 	.word	0x00003b40


	//   ....[2]....
        /*0e0c*/ 	.word	0x00003b60


	//   ....[3]....
        /*0e10*/ 	.word	0x00003b80


	//   ....[4]....
        /*0e14*/ 	.word	0x00003ba0


	//   ....[5]....
        /*0e18*/ 	.word	0x00003bc0


	//   ....[6]....
        /*0e1c*/ 	.word	0x00003be0


	//   ....[7]....
        /*0e20*/ 	.word	0x00003c00


	//   ....[8]....
        /*0e24*/ 	.word	0x00003c30


	//   ....[9]....
        /*0e28*/ 	.word	0x00003c50


	//   ....[10]....
        /*0e2c*/ 	.word	0x00012520


	//   ....[11]....
        /*0e30*/ 	.word	0x000125e0


	//   ....[12]....
        /*0e34*/ 	.word	0x00012650


	//   ....[13]....
        /*0e38*/ 	.word	0x000126b0


	//   ....[14]....
        /*0e3c*/ 	.word	0x00012720


	//   ....[15]....
        /*0e40*/ 	.word	0x00012780


	//   ....[16]....
        /*0e44*/ 	.word	0x000127f0


	//   ....[17]....
        /*0e48*/ 	.word	0x00012860


	//   ....[18]....
        /*0e4c*/ 	.word	0x000128e0


	//   ....[19]....
        /*0e50*/ 	.word	0x00012960


	//----- nvinfo : EIATTR_VRC_CTA_INIT_COUNT
	.align		4
.L_4669:
        /*0e54*/ 	.byte	0x02, 0x4a
	.zero		1
	.zero		1


	//----- nvinfo : EIATTR_EXIT_INSTR_OFFSETS
	.align		4
        /*0e58*/ 	.byte	0x04, 0x1c
        /*0e5a*/ 	.short	(.L_4671 - .L_4670)


	//   ....[0]....
.L_4670:
        /*0e5c*/ 	.word	0x000124c0


	//----- nvinfo : EIATTR_MAX_THREADS
	.align		4
.L_4671:
        /*0e60*/ 	.byte	0x04, 0x05
        /*0e62*/ 	.short	(.L_4673 - .L_4672)
.L_4672:
        /*0e64*/ 	.word	0x00000080
        /*0e68*/ 	.word	0x00000001
        /*0e6c*/ 	.word	0x00000001


	//----- nvinfo : EIATTR_CRS_STACK_SIZE
	.align		4
.L_4673:
        /*0e70*/ 	.byte	0x04, 0x1e
        /*0e72*/ 	.short	(.L_4675 - .L_4674)
.L_4674:
        /*0e74*/ 	.word	0x00000000


	//----- nvinfo : EIATTR_CBANK_PARAM_SIZE
	.align		4
.L_4675:
        /*0e78*/ 	.byte	0x03, 0x19
        /*0e7a*/ 	.short	0x0128


	//----- nvinfo : EIATTR_PARAM_CBANK
	.align		4
        /*0e7c*/ 	.byte	0x04, 0x0a
        /*0e7e*/ 	.short	(.L_4677 - .L_4676)
	.align		4
.L_4676:
        /*0e80*/ 	.word	index@(.nv.constant0._ZN10layer_norm13ln_bwd_kernelINS_13Kernel_traitsI6__halfffffjLj1280ELj1ELj4ELj1ELj16ENS_18Kernel_traits_baseILj1280ES2_ffffjLj128EEEEELb1ELb1ELb1ELb1EEEvNS_9BwdParamsE)
        /*0e84*/ 	.short	0x0380
        /*0e86*/ 	.short	0x0128


	//----- nvinfo : EIATTR_SW_WAR
	.align		4
.L_4677:
        /*0e88*/ 	.byte	0x04, 0x36
        /*0e8a*/ 	.short	(.L_4679 - .L_4678)
.L_4678:
        /*0e8c*/ 	.word	0x00000008
.L_4679:


//--------------------- .nv.info._ZN10layer_norm13ln_bwd_kernelINS_13Kernel_traitsIfffffjLj1280ELj1ELj4ELj1ELj16ENS_18Kernel_traits_baseILj1280EfffffjLj128EEEEELb0ELb0ELb0ELb0EEEvNS_9BwdParamsE --------------------------
	.section	.nv.info._ZN10layer_norm13ln_bwd_kernelINS_13Kernel_traitsIfffffjLj1280ELj1ELj4ELj1ELj16ENS_18Kernel_traits_baseILj1280EfffffjLj128EEEEELb0ELb0ELb0ELb0EEEvNS_9BwdParamsE,"",@"SHT_CUDA_INFO"
	.sectionflags	@""
	.align	4


	//----- nvinfo : EIATTR_CUDA_API_VERSION
	.align		4
        /*0000*/ 	.byte	0x04, 0x37
        /*0002*/ 	.short	(.L_4681 - .L_4680)
.L_4680:
        /*0004*/ 	.word	0x00000082


	//----- nvinfo : EIATTR_KPARAM_INFO
	.align		4
.L_4681:
        /*0008*/ 	.byte	0x04, 0x17
        /*000a*/ 	.short	(.L_4683 - .L_4682)
.L_4682:
        /*000c*/ 	.word	0x00000000
        /*0010*/ 	.short	0x0000
        /*0012*/ 	.short	0x0000
        /*0014*/ 	.byte	0x00, 0xf0, 0xa1, 0x04


	//----- nvinfo : EIATTR_SPARSE_MMA_MASK
	.align		4
.L_4683:
        /*0018*/ 	.byte	0x03, 0x50
        /*001a*/ 	.short	0x0000


	//----- nvinfo : EIATTR_MAXREG_COUNT
	.align		4
        /*001c*/ 	.byte	0x03, 0x1b
        /*001e*/ 	.short	0x00ff


	//----- nvinfo : EIATTR_NUM_BARRIERS
	.align		4
        /*0020*/ 	.byte	0x02, 0x4c
        /*0022*/ 	.byte	0x01
	.zero		1


	//----- nvinfo : EIATTR_ANNOTATIONS
	.align		4
        /*0024*/ 	.byte	0x04, 0x55
        /*0026*/ 	.short	(.L_4685 - .L_4684)


	//   ....[0]....
.L_4684:
        /* <DEDUP_REMOVED lines=21> */


	//----- nvinfo : EIATTR_MERCURY_ISA_VERSION
	.align		4
.L_4685:
        /*0160*/ 	.byte	0x03, 0x5f
        /*0162*/ 	.short	0x0101


	//----- nvinfo : EIATTR_COOP_GROUP_MASK_REGIDS
	.align		4
        /*0164*/ 	.byte	0x04, 0x29
        /*0166*/ 	.short	(.L_4687 - .L_4686)


	//   ....[0]....
.L_4686:
        /*0168*/ 	.word	0xffffffff


	//   ....[1]....
        /*016c*/ 	.word	0xffffffff


	//   ....[2]....
        /*0170*/ 	.word	0xffffffff


	//   ....[3]....
        /*0174*/ 	.word	0xffffffff


	//   ....[4]....
        /*0178*/ 	.word	0xffffffff


	//   ....[5]....
        /*017c*/ 	.word	0xffffffff


	//   ....[6]....
        /*0180*/ 	.word	0xffffffff


	//   ....[7]....
        /*0184*/ 	.word	0xffffffff


	//   ....[8]....
        /*0188*/ 	.word	0xffffffff


	//   ....[9]....
        /*018c*/ 	.word	0xffffffff


	//   ....[10]....
        /*0190*/ 	.word	0x05000006


	//   ....[11]....
        /*0194*/ 	.word	0x05000006


	//   ....[12]....
        /*0198*/ 	.word	0x05000006


	//   ....[13]....
        /*019c*/ 	.word	0x05000006


	//   ....[14]....
        /*01a0*/ 	.word	0x05000006


	//   ....[15]....
        /*01a4*/ 	.word	0x05000006


	//   ....[16]....
        /*01a8*/ 	.word	0x05000006


	//   ....[17]....
        /*01ac*/ 	.word	0x05000006


	//   ....[18]....
        /*01b0*/ 	.word	0x05000006


	//   ....[19]....
        /*01b4*/ 	.word	0x05000006


	//----- nvinfo : EIATTR_COOP_GROUP_INSTR_OFFSETS
	.align		4
.L_4687:
        /*01b8*/ 	.byte	0x04, 0x28
        /*01ba*/ 	.short	(.L_4689 - .L_4688)


	//   ....[0]....
.L_4688:
        /*01bc*/ 	.word	0x00004170


	//   ....[1]....
        /*01c0*/ 	.word	0x00004190


	//   ....[2]....
        /*01c4*/ 	.word	0x000041b0


	//   ....[3]....
        /*01c8*/ 	.word	0x000041d0


	//   ....[4]....
        /*01cc*/ 	.word	0x000041f0


	//   ....[5]....
        /*01d0*/ 	.word	0x00004210


	//   ....[6]....
        /*01d4*/ 	.word	0x00004230


	//   ....[7]....
        /*01d8*/ 	.word	0x00004250


	//   ....[8]....
        /*01dc*/ 	.word	0x00004260


	//   ....[9]....
        /*01e0*/ 	.word	0x00004280


	//   ....[10]....
        /*01e4*/ 	.word	0x00009430


	//   ....[11]....
        /*01e8*/ 	.word	0x000094d0


	//   ....[12]....
        /*01ec*/ 	.word	0x00009550


	//   ....[13]....
        /*01f0*/ 	.word	0x000095c0


	//   ....[14]....
        /*01f4*/ 	.word	0x00009640


	//   ....[15]....
        /*01f8*/ 	.word	0x000096b0


	//   ....[16]....
        /*01fc*/ 	.word	0x00009730


	//   ....[17]....
        /*0200*/ 	.word	0x000097a0


	//   ....[18]....
        /*0204*/ 	.word	0x00009820


	//   ....[19]....
        /*0208*/ 	.word	0x00009870


	//----- nvinfo : EIATTR_VRC_CTA_INIT_COUNT
	.align		4
.L_4689:
        /*020c*/ 	.byte	0x02, 0x4a
	.zero		1
	.zero		1


	//----- nvinfo : EIATTR_EXIT_INSTR_OFFSETS
	.align		4
        /*0210*/ 	.byte	0x04, 0x1c
        /*0212*/ 	.short	(.L_4691 - .L_4690)


	//   ....[0]....
.L_4690:
        /*0214*/ 	.word	0x000093a0


	//   ....[1]....
        /*0218*/ 	.word	0x000093d0


	//----- nvinfo : EIATTR_MAX_THREADS
	.align		4
.L_4691:
        /*021c*/ 	.byte	0x04, 0x05
        /*021e*/ 	.short	(.L_4693 - .L_4692)
.L_4692:
        /*0220*/ 	.word	0x00000080
        /*0224*/ 	.word	0x00000001
        /*0228*/ 	.word	0x00000001


	//----- nvinfo : EIATTR_CRS_STACK_SIZE
	.align		4
.L_4693:
        /*022c*/ 	.byte	0x04, 0x1e
        /*022e*/ 	.short	(.L_4695 - .L_4694)
.L_4694:
        /*0230*/ 	.word	0x00000000


	//----- nvinfo : EIATTR_CBANK_PARAM_SIZE
	.align		4
.L_4695:
        /*0234*/ 	.byte	0x03, 0x19
        /*0236*/ 	.short	0x0128


	//----- nvinfo : EIATTR_PARAM_CBANK
	.align		4
        /*0238*/ 	.byte	0x04, 0x0a
        /*023a*/ 	.short	(.L_4697 - .L_4696)
	.align		4
.L_4696:
        /*023c*/ 	.word	index@(.nv.constant0._ZN10layer_norm13ln_bwd_kernelINS_13Kernel_traitsIfffffjLj1280ELj1ELj4ELj1ELj16ENS_18Kernel_traits_baseILj1280EfffffjLj128EEEEELb0ELb0ELb0ELb0EEEvNS_9BwdParamsE)
        /*0240*/ 	.short	0x0380
        /*0242*/ 	.short	0x0128


	//----- nvinfo : EIATTR_SW_WAR
	.align		4
.L_4697:
        /*0244*/ 	.byte	0x04, 0x36
        /*0246*/ 	.short	(.L_4699 - .L_4698)
.L_4698:
        /*0248*/ 	.word	0x00000008
.L_4699:


//--------------------- .nv.info._ZN10layer_norm13ln_bwd_kernelINS_13Kernel_traitsIfffffjLj1280ELj1ELj4ELj1ELj16ENS_18Kernel_traits_baseILj1280EfffffjLj128EEEEELb0ELb0ELb0ELb1EEEvNS_9BwdParamsE --------------------------
	.section	.nv.info._ZN10layer_norm13ln_bwd_kernelINS_13Kernel_traitsIfffffjLj1280ELj1ELj4ELj1ELj16ENS_18Kernel_traits_baseILj1280EfffffjLj128EEEEELb0ELb0ELb0ELb1EEEvNS_9BwdParamsE,"",@"SHT_CUDA_INFO"
	.sectionflags	@""
	.align	4


	//----- nvinfo : EIATTR_CUDA_API_VERSION
	.align		4
        /*0000*/ 	.byte	0x04, 0x37
        /*0002*/ 	.short	(.L_4701 - .L_4700)
.L_4700:
        /*0004*/ 	.word	0x00000082


	//----- nvinfo : EIATTR_KPARAM_INFO
	.align		4
.L_4701:
        /*0008*/ 	.byte	0x04, 0x17
        /*000a*/ 	.short	(.L_4703 - .L_4702)
.L_4702:
        /*000c*/ 	.word	0x00000000
        /*0010*/ 	.short	0x0000
        /*0012*/ 	.short	0x0000
        /*0014*/ 	.byte	0x00, 0xf0, 0xa1, 0x04


	//----- nvinfo : EIATTR_SPARSE_MMA_MASK
	.align		4
.L_4703:
        /*0018*/ 	.byte	0x03, 0x50
        /*001a*/ 	.short	0x0000


	//----- nvinfo : EIATTR_MAXREG_COUNT
	.align		4
        /*001c*/ 	.byte	0x03, 0x1b
        /*001e*/ 	.short	0x00ff


	//----- nvinfo : EIATTR_NUM_BARRIERS
	.align		4
        /*0020*/ 	.byte	0x02, 0x4c
        /*0022*/ 	.byte	0x01
	.zero		1


	//----- nvinfo : EIATTR_ANNOTATIONS
	.align		4
        /*0024*/ 	.byte	0x04, 0x55
        /*0026*/ 	.short	(.L_4705 - .L_4704)


	//   ....[0]....
.L_4704:
        /* <DEDUP_REMOVED lines=234> */


	//----- nvinfo : EIATTR_MERCURY_ISA_VERSION
	.align		4
.L_4705:
        /*0eb8*/ 	.byte	0x03, 0x5f
        /*0eba*/ 	.short	0x0101


	//----- nvinfo : EIATTR_COOP_GROUP_MASK_REGIDS
	.align		4
        /*0ebc*/ 	.byte	0x04, 0x29
        /*0ebe*/ 	.short	(.L_4707 - .L_4706)


	//   ....[0]....
.L_4706:
        /*0ec0*/ 	.word	0xffffffff


	//   ....[1]....
        /*0ec4*/ 	.word	0xffffffff


	//   ....[2]....
        /*0ec8*/ 	.word	0xffffffff


	//   ....[3]....
        /*0ecc*/ 	.word	0xffffffff


	//   ....[4]....
        /*0ed0*/ 	.word	0xffffffff


	//   ....[5]....
        /*0ed4*/ 	.word	0xffffffff


	//   ....[6]....
        /*0ed8*/ 	.word	0xffffffff


	//   ....[7]....
        /*0edc*/ 	.word	0xffffffff


	//   ....[8]....
        /*0ee0*/ 	.word	0xffffffff


	//   ....[9]....
        /*0ee4*/ 	.word	0xffffffff


	//   ....[10]....
        /*0ee8*/ 	.word	0x050000d8


	//   ....[11]....
        /*0eec*/ 	.word	0x050000d8


	//   ....[12]....
        /*0ef0*/ 	.word	0x050000d8


	//   ....[13]....
        /*0ef4*/ 	.word	0x050000d8


	//   ....[14]....
        /*0ef8*/ 	.word	0x050000d8


	//   ....[15]....
        /*0efc*/ 	.word	0x050000d8


	//   ....[16]....
        /*0f00*/ 	.word	0x050000d8


	//   ....[17]....
        /*0f04*/ 	.word	0x050000d8


	//   ....[18]....
        /*0f08*/ 	.word	0x050000d8


	//   ....[19]....
        /*0f0c*/ 	.word	0x050000d8


	//----- nvinfo : EIATTR_COOP_GROUP_INSTR_OFFSETS
	.align		4
.L_4707:
        /*0f10*/ 	.byte	0x04, 0x28
        /*0f12*/ 	.short	(.L_4709 - .L_4708)


	//   ....[0]....
.L_4708:
        /*0f14*/ 	.word	0x00003dd0


	//   ....[1]....
        /*0f18*/ 	.word	0x00003df0


	//   ....[2]....
        /*0f1c*/ 	.word	0x00003e10


	//   ....[3]....
        /*0f20*/ 	.word	0x00003e30


	//   ....[4]....
        /*0f24*/ 	.word	0x00003e40


	//   ....[5]....
        /*0f28*/ 	.word	0x00003e70


	//   ....[6]....
        /*0f2c*/ 	.word	0x00003e80


	//   ....[7]....
        /*0f30*/ 	.word	0x00003eb0


	//   ....[8]....
        /*0f34*/ 	.word	0x00004450


	//   ....[9]....
        /*0f38*/ 	.word	0x00004460


	//   ....[10]....
        /*0f3c*/ 	.word	0x00008930


	//   ....[11]....
        /*0f40*/ 	.word	0x000089c0


	//   ....[12]....
        /*0f44*/ 	.word	0x00008a30


	//   ....[13]....
        /*0f48*/ 	.word	0x00008a90


	//   ....[14]....
        /*0f4c*/ 	.word	0x00008b00


	//   ....[15]....
        /*0f50*/ 	.word	0x00008b70


	//   ....[16]....
        /*0f54*/ 	.word	0x00008bf0


	//   ....[17]....
        /*0f58*/ 	.word	0x00008c50


	//   ....[18]....
        /*0f5c*/ 	.word	0x00009030


	//   ....[19]....
        /*0f60*/ 	.word	0x00009270


	//----- nvinfo : EIATTR_VRC_CTA_INIT_COUNT
	.align		4
.L_4709:
        /*0f64*/ 	.byte	0x02, 0x4a
	.zero		1
	.zero		1


	//----- nvinfo : EIATTR_EXIT_INSTR_OFFSETS
	.align		4
        /*0f68*/ 	.byte	0x04, 0x1c
        /*0f6a*/ 	.short	(.L_4711 - .L_4710)


	//   ....[0]....
.L_4710:
        /*0f6c*/ 	.word	0x000088c0


	//----- nvinfo : EIATTR_MAX_THREADS
	.align		4
.L_4711:
        /*0f70*/ 	.byte	0x04, 0x05
        /*0f72*/ 	.short	(.L_4713 - .L_4712)
.L_4712:
        /*0f74*/ 	.word	0x00000080
        /*0f78*/ 	.word	0x00000001
        /*0f7c*/ 	.word	0x00000001


	//----- nvinfo : EIATTR_CRS_STACK_SIZE
	.align		4
.L_4713:
        /*0f80*/ 	.byte	0x04, 0x1e
        /*0f82*/ 	.short	(.L_4715 - .L_4714)
.L_4714:
        /*0f84*/ 	.word	0x00000000


	//----- nvinfo : EIATTR_CBANK_PARAM_SIZE
	.align		4
.L_4715:
        /*0f88*/ 	.byte	0x03, 0x19
        /*0f8a*/ 	.short	0x0128


	//----- nvinfo : EIATTR_PARAM_CBANK
	.align		4
        /*0f8c*/ 	.byte	0x04, 0x0a
        /*0f8e*/ 	.short	(.L_4717 - .L_4716)
	.align		4
.L_4716:
        /*0f90*/ 	.word	index@(.nv.constant0._ZN10layer_norm13ln_bwd_kernelINS_13Kernel_traitsIfffffjLj1280ELj1ELj4ELj1ELj16ENS_18Kernel_traits_baseILj1280EfffffjLj128EEEEELb0ELb0ELb0ELb1EEEvNS_9BwdParamsE)
        /*0f94*/ 	.short	0x0380
        /*0f96*/ 	.short	0x0128


	//----- nvinfo : EIATTR_SW_WAR
	.align		4
.L_4717:
        /*0f98*/ 	.byte	0x04, 0x36
        /*0f9a*/ 	.short	(.L_4719 - .L_4718)
.L_4718:
        /*0f9c*/ 	.word	0x00000008
.L_4719:


//--------------------- .nv.info._ZN10layer_norm13ln_bwd_kernelINS_13Kernel_traitsIfffffjLj1280ELj1ELj4ELj1ELj16ENS_18Kernel_traits_baseILj1280EfffffjLj128EEEEELb0ELb0ELb1ELb0EEEvNS_9BwdParamsE --------------------------
	.section	.nv.info._ZN10layer_norm13ln_bwd_kernelINS_13Kernel_traitsIfffffjLj1280ELj1ELj4ELj1ELj16ENS_18Kernel_traits_baseILj1280EfffffjLj128EEEEELb0ELb0ELb1ELb0EEEvNS_9BwdParamsE,"",@"SHT_CUDA_INFO"
	.sectionflags	@""
	.align	4


	//----- nvinfo : EIATTR_CUDA_API_VERSION
	.align		4
        /*0000*/ 	.byte	0x04, 0x37
        /*0002*/ 	.short	(.L_4721 - .L_4720)
.L_4720:
        /*0004*/ 	.word	0x00000082


	//----- nvinfo : EIATTR_KPARAM_INFO
	.align		4
.L_4721:
        /*0008*/ 	.byte	0x04, 0x17
        /*000a*/ 	.short	(.L_4723 - .L_4722)
.L_4722:
        /*000c*/ 	.word	0x00000000
        /*0010*/ 	.short	0x0000
        /*0012*/ 	.short	0x0000
        /*0014*/ 	.byte	0x00, 0xf0, 0xa1, 0x04


	//----- nvinfo : EIATTR_SPARSE_MMA_MASK
	.align		4
.L_4723:
        /*0018*/ 	.byte	0x03, 0x50
        /*001a*/ 	.short	0x0000


	//----- nvinfo : EIATTR_MAXREG_COUNT
	.align		4
        /*001c*/ 	.byte	0x03, 0x1b
        /*001e*/ 	.short	0x00ff


	//----- nvinfo : EIATTR_NUM_BARRIERS
	.align		4
        /*0020*/ 	.byte	0x02, 0x4c
        /*0022*/ 	.byte	0x01
	.zero		1


	//----- nvinfo : EIATTR_ANNOTATIONS
	.align		4
        /*0024*/ 	.byte	0x04, 0x55
        /*0026*/ 	.short	(.L_4725 - .L_4724)


	//   ....[0]....
.L_4724:
        /* <DEDUP_REMOVED lines=21> */


	//----- nvinfo : EIATTR_MERCURY_ISA_VERSION
	.align		4
.L_4725:
        /*0168*/ 	.byte	0x03, 0x5f
        /*016a*/ 	.short	0x0101


	//----- nvinfo : EIATTR_COOP_GROUP_MASK_REGIDS
	.align		4
        /*016c*/ 	.byte	0x04, 0x29
        /*016e*/ 	.short	(.L_4727 - .L_4726)


	//   ....[0]....
.L_4726:
        /*0170*/ 	.word	0xffffffff


	//   ....[1]....
        /*0174*/ 	.word	0xffffffff


	//   ....[2]....
        /*0178*/ 	.word	0xffffffff


	//   ....[3]....
        /*017c*/ 	.word	0xffffffff


	//   ....[4]....
        /*0180*/ 	.word	0xffffffff


	//   ....[5]....
        /*0184*/ 	.word	0xffffffff


	//   ....[6]....
        /*0188*/ 	.word	0xffffffff


	//   ....[7]....
        /*018c*/ 	.word	0xffffffff


	//   ....[8]....
        /*0190*/ 	.word	0xffffffff


	//   ....[9]....
        /*0194*/ 	.word	0xffffffff


	//   ....[10]....
        /*0198*/ 	.word	0x05000002


	//   ....[11]....
        /*019c*/ 	.word	0x05000002


	//   ....[12]....
        /*01a0*/ 	.word	0x05000002


	//   ....[13]....
        /*01a4*/ 	.word	0x05000002


	//   ....[14]....
        /*01a8*/ 	.word	0x05000002


	//   ....[15]....
        /*01ac*/ 	.word	0x05000002


	//   ....[16]....
        /*01b0*/ 	.word	0x05000002


	//   ....[17]....
        /*01b4*/ 	.word	0x05000002


	//   ....[18]....
        /*01b8*/ 	.word	0x05000002


	//   ....[19]....
        /*01bc*/ 	.word	0x05000002


	//----- nvinfo : EIATTR_COOP_GROUP_INSTR_OFFSETS
	.align		4
.L_4727:
        /*01c0*/ 	.byte	0x04, 0x28
        /*01c2*/ 	.short	(.L_4729 - .L_4728)


	//   ....[0]....
.L_4728:
        /*01c4*/ 	.word	0x00002e40


	//   ....[1]....
        /*01c8*/ 	.word	0x00002e60


	//   ....[2]....
        /*01cc*/ 	.word	0x00002e80


	//   ....[3]....
        /*01d0*/ 	.word	0x00002ea0


	//   ....[4]....
        /*01d4*/ 	.word	0x00002ec0


	//   ....[5]....
        /*01d8*/ 	.word	0x00002ee0


	//   ....[6]....
        /*01dc*/ 	.word	0x00002f00


	//   ....[7]....
        /*01e0*/ 	.word	0x00002f20


	//   ....[8]....
        /*01e4*/ 	.word	0x00002f40


	//   ....[9]....
        /*01e8*/ 	.word	0x00002f50


	//   ....[10]....
        /*01ec*/ 	.word	0x00009720


	//   ....[11]....
        /*01f0*/ 	.word	0x000097c0


	//   ....[12]....
        /*01f4*/ 	.word	0x00009840


	//   ....[13]....
        /*01f8*/ 	.word	0x000098b0


	//   ....[14]....
        /*01fc*/ 	.word	0x00009930


	//   ....[15]....
        /*0200*/ 	.word	0x000099a0


	//   ....[16]....
        /*0204*/ 	.word	0x00009a20


	//   ....[17]....
        /*0208*/ 	.word	0x00009a90


	//   ....[18]....
        /*020c*/ 	.word	0x00009b10


	//   ....[19]....
        /*0210*/ 	.word	0x00009b60


	//----- nvinfo : EIATTR_VRC_CTA_INIT_COUNT
	.align		4
.L_4729:
        /*0214*/ 	.byte	0x02, 0x4a
	.zero		1
	.zero		1


	//----- nvinfo : EIATTR_EXIT_INSTR_OFFSETS
	.align		4
        /*0218*/ 	.byte	0x04, 0x1c
        /*021a*/ 	.short	(.L_4731 - .L_4730)


	//   ....[0]....
.L_4730:
        /*021c*/ 	.word	0x00009680


	//   ....[1]....
        /*0220*/ 	.word	0x000096b0


	//----- nvinfo : EIATTR_MAX_THREADS
	.align		4
.L_4731:
        /*0224*/ 	.byte	0x04, 0x05
        /*0226*/ 	.short	(.L_4733 - .L_4732)
.L_4732:
        /*0228*/ 	.word	0x00000080
        /*022c*/ 	.word	0x00000001
        /*0230*/ 	.word	0x00000001


	//----- nvinfo : EIATTR_CRS_STACK_SIZE
	.align		4
.L_4733:
        /*0234*/ 	.byte	0x04, 0x1e
        /*0236*/ 	.short	(.L_4735 - .L_4734)
.L_4734:
        /*0238*/ 	.word	0x00000000


	//----- nvinfo : EIATTR_CBANK_PARAM_SIZE
	.align		4
.L_4735:
        /*023c*/ 	.byte	0x03, 0x19
        /*023e*/ 	.short	0x0128


	//----- nvinfo : EIATTR_PARAM_CBANK
	.align		4
        /*0240*/ 	.byte	0x04, 0x0a
        /*0242*/ 	.short	(.L_4737 - .L_4736)
	.align		4
.L_4736:
        /*0244*/ 	.word	index@(.nv.constant0._ZN10layer_norm13ln_bwd_kernelINS_13Kernel_traitsIfffffjLj1280ELj1ELj4ELj1ELj16ENS_18Kernel_traits_baseILj1280EfffffjLj128EEEEELb0ELb0ELb1ELb0EEEvNS_9BwdParamsE)
        /*0248*/ 	.short	0x0380
        /*024a*/ 	.short	0x0128


	//----- nvinfo : EIATTR_SW_WAR
	.align		4
.L_4737:
        /*024c*/ 	.byte	0x04, 0x36
        /*024e*/ 	.short	(.L_4739 - .L_4738)
.L_4738:
        /*0250*/ 	.word	0x00000008
.L_4739:


//--------------------- .nv.info._ZN10layer_norm13ln_bwd_kernelINS_13Kernel_traitsIfffffjLj1280ELj1ELj4ELj1ELj16ENS_18Kernel_traits_baseILj1280EfffffjLj128EEEEELb0ELb0ELb1ELb1EEEvNS_9BwdParamsE --------------------------
	.section	.nv.info._ZN10layer_norm13ln_bwd_kernelINS_13Kernel_traitsIfffffjLj1280ELj1ELj4ELj1ELj16ENS_18Kernel_traits_baseILj1280EfffffjLj128EEEEELb0ELb0ELb1ELb1EEEvNS_9BwdParamsE,"",@"SHT_CUDA_INFO"
	.sectionflags	@""
	.align	4


	//----- nvinfo : EIATTR_CUDA_API_VERSION
	.align		4
        /*0000*/ 	.byte	0x04, 0x37
        /*0002*/ 	.short	(.L_4741 - .L_4740)
.L_4740:
        /*0004*/ 	.word	0x00000082


	//----- nvinfo : EIATTR_KPARAM_INFO
	.align		4
.L_4741:
        /*0008*/ 	.byte	0x04, 0x17
        /*000a*/ 	.short	(.L_4743 - .L_4742)
.L_4742:
        /*000c*/ 	.word	0x00000000
        /*0010*/ 	.short	0x0000
        /*0012*/ 	.short	0x0000
        /*0014*/ 	.byte	0x00, 0xf0, 0xa1, 0x04


	//----- nvinfo : EIATTR_SPARSE_MMA_MASK
	.align		4
.L_4743:
        /*0018*/ 	.byte	0x03, 0x50
        /*001a*/ 	.short	0x0000


	//----- nvinfo : EIATTR_MAXREG_COUNT
	.align		4
        /*001c*/ 	.byte	0x03, 0x1b
        /*001e*/ 	.short	0x00ff


	//----- nvinfo : EIATTR_NUM_BARRIERS
	.align		4
        /*0020*/ 	.byte	0x02, 0x4c
        /*0022*/ 	.byte	0x01
	.zero		1


	//----- nvinfo : EIATTR_ANNOTATIONS
	.align		4
        /*0024*/ 	.byte	0x04, 0x55
        /*0026*/ 	.short	(.L_4745 - .L_4744)


	//   ....[0]....
.L_4744:
        /* <DEDUP_REMOVED lines=13> */


	//----- nvinfo : EIATTR_MERCURY_ISA_VERSION
	.align		4
.L_4745:
        /*00e8*/ 	.byte	0x03, 0x5f
        /*00ea*/ 	.short	0x0101


	//----- nvinfo : EIATTR_COOP_GROUP_MASK_REGIDS
	.align		4
        /*00ec*/ 	.byte	0x04, 0x29
        /*00ee*/ 	.short	(.L_4747 - .L_4746)


	//   ....[0]....
.L_4746:
        /*00f0*/ 	.word	0xffffffff


	//   ....[1]....
        /*00f4*/ 	.word	0xffffffff


	//   ....[2]....
        /*00f8*/ 	.word	0xffffffff


	//   ....[3]....
        /*00fc*/ 	.word	0xffffffff


	//   ....[4]....
        /*0100*/ 	.word	0xffffffff


	//   ....[5]....
        /*0104*/ 	.word	0xffffffff


	//   ....[6]....
        /*0108*/ 	.word	0xffffffff


	//   ....[7]....
        /*010c*/ 	.word	0xffffffff


	//   ....[8]....
        /*0110*/ 	.word	0xffffffff


	//   ....[9]....
        /*0114*/ 	.word	0xffffffff


	//   ....[10]....
        /*0118*/ 	.word	0x050000d6


	//   ....[11]....
        /*011c*/ 	.word	0x050000d6


	//   ....[12]....
        /*0120*/ 	.word	0x050000d6


	//   ....[13]....
        /*0124*/ 	.word	0x050000d6


	//   ....[14]....
        /*0128*/ 	.word	0x050000d6


	//   ....[15]....
        /*012c*/ 	.word	0x050000d6


	//   ....[16]....
        /*0130*/ 	.word	0x050000d6


	//   ....[17]....
        /*0134*/ 	.word	0x050000d6


	//   ....[18]....
        /*0138*/ 	.word	0x050000d6


	//   ....[19]....
        /*013c*/ 	.word	0x050000d6


	//----- nvinfo : EIATTR_COOP_GROUP_INSTR_OFFSETS
	.align		4
.L_4747:
        /*0140*/ 	.byte	0x04, 0x28
        /*0142*/ 	.short	(.L_4749 - .L_4748)


	//   ....[0]....
.L_4748:
        /*0144*/ 	.word	0x00002240


	//   ....[1]....
        /*0148*/ 	.word	0x00002260


	//   ....[2]....
        /*014c*/ 	.word	0x00002280


	//   ....[3]....
        /*0150*/ 	.word	0x000022a0


	//   ....[4]....
        /*0154*/ 	.word	0x000022c0


	//   ....[5]....
        /*0158*/ 	.word	0x000022e0


	//   ....[6]....
        /*015c*/ 	.word	0x00002300


	//   ....[7]....
        /*0160*/ 	.word	0x00002320


	//   ....[8]....
        /*0164*/ 	.word	0x00002330


	//   ....[9]....
        /*0168*/ 	.word	0x00002350


	//   ....[10]....
        /*016c*/ 	.word	0x00007b60


	//   ....[11]....
        /*0170*/ 	.word	0x00007c00


	//   ....[12]....
        /*0174*/ 	.word	0x00007c80


	//   ....[13]....
        /*0178*/ 	.word	0x00007cf0


	//   ....[14]....
        /*017c*/ 	.word	0x00007d70


	//   ....[15]....
        /*0180*/ 	.word	0x00007de0


	//   ....[16]....
        /*0184*/ 	.word	0x00007e60


	//   ....[17]....
        /*0188*/ 	.word	0x00007ed0


	//   ....[18]....
        /*018c*/ 	.word	0x00007f50


	//   ....[19]....
        /*0190*/ 	.word	0x00007fa0


	//----- nvinfo : EIATTR_VRC_CTA_INIT_COUNT
	.align		4
.L_4749:
        /*0194*/ 	.byte	0x02, 0x4a
	.zero		1
	.zero		1


	//----- nvinfo : EIATTR_EXIT_INSTR_OFFSETS
	.align		4
        /*0198*/ 	.byte	0x04, 0x1c
        /*019a*/ 	.short	(.L_4751 - .L_4750)


	//   ....[0]....
.L_4750:
        /*019c*/ 	.word	0x00007b00


	//----- nvinfo : EIATTR_MAX_THREADS
	.align		4
.L_4751:
        /*01a0*/ 	.byte	0x04, 0x05
        /*01a2*/ 	.short	(.L_4753 - .L_4752)
.L_4752:
        /*01a4*/ 	.word	0x00000080
        /*01a8*/ 	.word	0x00000001
        /*01ac*/ 	.word	0x00000001


	//----- nvinfo : EIATTR_CRS_STACK_SIZE
	.align		4
.L_4753:
        /*01b0*/ 	.byte	0x04, 0x1e
        /*01b2*/ 	.short	(.L_4755 - .L_4754)
.L_4754:
        /*01b4*/ 	.word	0x00000000


	//----- nvinfo : EIATTR_CBANK_PARAM_SIZE
	.align		4
.L_4755:
        /*01b8*/ 	.byte	0x03, 0x19
        /*01ba*/ 	.short	0x0128


	//----- nvinfo : EIATTR_PARAM_CBANK
	.align		4
        /*01bc*/ 	.byte	0x04, 0x0a
        /*01be*/ 	.short	(.L_4757 - .L_4756)
	.align		4
.L_4756:
        /*01c0*/ 	.word	index@(.nv.constant0._ZN10layer_norm13ln_bwd_kernelINS_13Kernel_traitsIfffffjLj1280ELj1ELj4ELj1ELj16ENS_18Kernel_traits_baseILj1280EfffffjLj128EEEEELb0ELb0ELb1ELb1EEEvNS_9BwdParamsE)
        /*01c4*/ 	.short	0x0380
        /*01c6*/ 	.short	0x0128


	//----- nvinfo : EIATTR_SW_WAR
	.align		4
.L_4757:
        /*01c8*/ 	.byte	0x04, 0x36
        /*01ca*/ 	.short	(.L_4759 - .L_4758)
.L_4758:
        /*01cc*/ 	.word	0x00000008
.L_4759:


//--------------------- .nv.info._ZN10layer_norm13ln_bwd_kernelINS_13Kernel_traitsIfffffjLj1280ELj1ELj4ELj1ELj16ENS_18Kernel_traits_baseILj1280EfffffjLj128EEEEELb0ELb1ELb0ELb0EEEvNS_9BwdParamsE --------------------------
	.section	.nv.info._ZN10layer_norm13ln_bwd_kernelINS_13Kernel_traitsIfffffjLj1280ELj1ELj4ELj1ELj16ENS_18Kernel_traits_baseILj1280EfffffjLj128EEEEELb0ELb1ELb0ELb0EEEvNS_9BwdParamsE,"",@"SHT_CUDA_INFO"
	.sectionflags	@""
	.align	4


	//----- nvinfo : EIATTR_CUDA_API_VERSION
	.align		4
        /*0000*/ 	.byte	0x04, 0x37
        /*0002*/ 	.short	(.L_4761 - .L_4760)
.L_4760:
        /*0004*/ 	.word	0x00000082


	//----- nvinfo : EIATTR_KPARAM_INFO
	.align		4
.L_4761:
        /*0008*/ 	.byte	0x04, 0x17
        /*000a*/ 	.short	(.L_4763 - .L_4762)
.L_4762:
        /*000c*/ 	.word	0x00000000
        /*0010*/ 	.short	0x0000
        /*0012*/ 	.short	0x0000
        /*0014*/ 	.byte	0x00, 0xf0, 0xa1, 0x04


	//----- nvinfo : EIATTR_SPARSE_MMA_MASK
	.align		4
.L_4763:
        /*0018*/ 	.byte	0x03, 0x50
        /*001a*/ 	.short	0x0000


	//----- nvinfo : EIATTR_MAXREG_COUNT
	.align		4
        /*001c*/ 	.byte	0x03, 0x1b
        /*001e*/ 	.short	0x00ff


	//----- nvinfo : EIATTR_NUM_BARRIERS
	.align		4
        /*0020*/ 	.byte	0x02, 0x4c
        /*0022*/ 	.byte	0x01
	.zero		1


	//----- nvinfo : EIATTR_ANNOTATIONS
	.align		4
        /*0024*/ 	.byte	0x04, 0x55
        /*0026*/ 	.short	(.L_4765 - .L_4764)


	//   ....[0]....
.L_4764:
        /* <DEDUP_REMOVED lines=142> */


	//----- nvinfo : EIATTR_MERCURY_ISA_VERSION
	.align		4
.L_4765:
        /*08f8*/ 	.byte	0x03, 0x5f
        /*08fa*/ 	.short	0x0101


	//----- nvinfo : EIATTR_COOP_GROUP_MASK_REGIDS
	.align		4
        /*08fc*/ 	.byte	0x04, 0x29
        /*08fe*/ 	.short	(.L_4767 - .L_4766)


	//   ....[0]....
.L_4766:
        /*0900*/ 	.word	0xffffffff


	//   ....[1]....
        /*0904*/ 	.word	0xffffffff


	//   ....[2]....
        /*0908*/ 	.word	0xffffffff


	//   ....[3]....
        /*090c*/ 	.word	0xffffffff


	//   ....[4]....
        /*0910*/ 	.word	0xffffffff


	//   ....[5]....
        /*0914*/ 	.word	0xffffffff


	//   ....[6]....
        /*0918*/ 	.word	0xffffffff


	//   ....[7]....
        /*091c*/ 	.word	0xffffffff


	//   ....[8]....
        /*0920*/ 	.word	0xffffffff


	//   ....[9]....
        /*0924*/ 	.word	0xffffffff


	//   ....[10]....
        /*0928*/ 	.word	0x05000006


	//   ....[11]....
        /*092c*/ 	.word	0x05000006


	//   ....[12]....
        /*0930*/ 	.word	0x05000006


	//   ....[13]....
        /*0934*/ 	.word	0x05000006


	//   ....[14]....
        /*0938*/ 	.word	0x05000006


	//   ....[15]....
        /*093c*/ 	.word	0x05000006


	//   ....[16]....
        /*0940*/ 	.word	0x05000006


	//   ....[17]....
        /*0944*/ 	.word	0x05000006


	//   ....[18]....
        /*0948*/ 	.word	0x05000006


	//   ....[19]....
        /*094c*/ 	.word	0x05000006


	//----- nvinfo : EIATTR_COOP_GROUP_INSTR_OFFSETS
	.align		4
.L_4767:
        /*0950*/ 	.byte	0x04, 0x28
        /*0952*/ 	.short	(.L_4769 - .L_4768)


	//   ....[0]....
.L_4768:
        /*0954*/ 	.word	0x00004f60


	//   ....[1]....
        /*0958*/ 	.word	0x00004f80


	//   ....[2]....
        /*095c*/ 	.word	0x00004fa0


	//   ....[3]....
        /*0960*/ 	.word	0x00004fc0


	//   ....[4]....
        /*0964*/ 	.word	0x00004fe0


	//   ....[5]....
        /*0968*/ 	.word	0x00005000


	//   ....[6]....
        /*096c*/ 	.word	0x00005020


	//   ....[7]....
        /*0970*/ 	.word	0x00005040


	//   ....[8]....
        /*0974*/ 	.word	0x00005050


	//   ....[9]....
        /*0978*/ 	.word	0x00005070


	//   ....[10]....
        /*097c*/ 	.word	0x0000c7e0


	//   ....[11]....
        /*0980*/ 	.word	0x0000c880


	//   ....[12]....
        /*0984*/ 	.word	0x0000c900


	//   ....[13]....
        /*0988*/ 	.word	0x0000c970


	//   ....[14]....
        /*098c*/ 	.word	0x0000c9f0


	//   ....[15]....
        /*0990*/ 	.word	0x0000ca60


	//   ....[16]....
        /*0994*/ 	.word	0x0000cae0


	//   ....[17]....
        /*0998*/ 	.word	0x0000cb50


	//   ....[18]....
        /*099c*/ 	.word	0x0000cbd0


	//   ....[19]....
        /*09a0*/ 	.word	0x0000cc20


	//----- nvinfo : EIATTR_VRC_CTA_INIT_COUNT
	.align		4
.L_4769:
        /*09a4*/ 	.byte	0x02, 0x4a
	.zero		1
	.zero		1


	//----- nvinfo : EIATTR_EXIT_INSTR_OFFSETS
	.align		4
        /*09a8*/ 	.byte	0x04, 0x1c
        /*09aa*/ 	.short	(.L_4771 - .L_4770)


	//   ....[0]....
.L_4770:
        /*09ac*/ 	.word	0x0000c700


	//   ....[1]....
        /*09b0*/ 	.word	0x0000c780


	//----- nvinfo : EIATTR_MAX_THREADS
	.align		4
.L_4771:
        /*09b4*/ 	.byte	0x04, 0x05
        /*09b6*/ 	.short	(.L_4773 - .L_4772)
.L_4772:
        /*09b8*/ 	.word	0x00000080
        /*09bc*/ 	.word	0x00000001
        /*09c0*/ 	.word	0x00000001


	//----- nvinfo : EIATTR_CRS_STACK_SIZE
	.align		4
.L_4773:
        /*09c4*/ 	.byte	0x04, 0x1e
        /*09c6*/ 	.short	(.L_4775 - .L_4774)
.L_4774:
        /*09c8*/ 	.word	0x00000000


	//----- nvinfo : EIATTR_CBANK_PARAM_SIZE
	.align		4
.L_4775:
        /*09cc*/ 	.byte	0x03, 0x19
        /*09ce*/ 	.short	0x0128


	//----- nvinfo : EIATTR_PARAM_CBANK
	.align		4
        /*09d0*/ 	.byte	0x04, 0x0a
        /*09d2*/ 	.short	(.L_4777 - .L_4776)
	.align		4
.L_4776:
        /*09d4*/ 	.word	index@(.nv.constant0._ZN10layer_norm13ln_bwd_kernelINS_13Kernel_traitsIfffffjLj1280ELj1ELj4ELj1ELj16ENS_18Kernel_traits_baseILj1280EfffffjLj128EEEEELb0ELb1ELb0ELb0EEEvNS_9BwdParamsE)
        /*09d8*/ 	.short	0x0380
        /*09da*/ 	.short	0x0128


	//----- nvinfo : EIATTR_SW_WAR
	.align		4
.L_4777:
        /*09dc*/ 	.byte	0x04, 0x36
        /*09de*/ 	.short	(.L_4779 - .L_4778)
.L_4778:
        /*09e0*/ 	.word	0x00000008
.L_4779:


//--------------------- .nv.info._ZN10layer_norm13ln_bwd_kernelINS_13Kernel_traitsIfffffjLj1280ELj1ELj4ELj1ELj16ENS_18Kernel_traits_baseILj1280EfffffjLj128EEEEELb0ELb1ELb0ELb1EEEvNS_9BwdParamsE --------------------------
	.section	.nv.info._ZN10layer_norm13ln_bwd_kernelINS_13Kernel_traitsIfffffjLj1280ELj1ELj4ELj1ELj16ENS_18Kernel_traits_baseILj1280EfffffjLj128EEEEELb0ELb1ELb0ELb1EEEvNS_9BwdParamsE,"",@"SHT_CUDA_INFO"
	.sectionflags	@""
	.align	4


	//----- nvinfo : EIATTR_CUDA_API_VERSION
	.align		4
        /*0000*/ 	.byte	0x04, 0x37
        /*0002*/ 	.short	(.L_4781 - .L_4780)
.L_4780:
        /*0004*/ 	.word	0x00000082


	//----- nvinfo : EIATTR_KPARAM_INFO
	.align		4
.L_4781:
        /*0008*/ 	.byte	0x04, 0x17
        /*000a*/ 	.short	(.L_4783 - .L_4782)
.L_4782:
        /*000c*/ 	.word	0x00000000
        /*0010*/ 	.short	0x0000
        /*0012*/ 	.short	0x0000
        /*0014*/ 	.byte	0x00, 0xf0, 0xa1, 0x04


	//----- nvinfo : EIATTR_SPARSE_MMA_MASK
	.align		4
.L_4783:
        /*0018*/ 	.byte	0x03, 0x50
        /*001a*/ 	.short	0x0000


	//----- nvinfo : EIATTR_MAXREG_COUNT
	.align		4
        /*001c*/ 	.byte	0x03, 0x1b
        /*001e*/ 	.short	0x00ff


	//----- nvinfo : EIATTR_NUM_BARRIERS
	.align		4
        /*0020*/ 	.byte	0x02, 0x4c
        /*0022*/ 	.byte	0x01
	.zero		1


	//----- nvinfo : EIATTR_ANNOTATIONS
	.align		4
        /*0024*/ 	.byte	0x04, 0x55
        /*0026*/ 	.short	(.L_4785 - .L_4784)


	//   ....[0]....
.L_4784:
        /* <DEDUP_REMOVED lines=434> */


	//----- nvinfo : EIATTR_MERCURY_ISA_VERSION
	.align		4
.L_4785:
        /*1b30*/ 	.byte	0x03, 0x5f
        /*1b32*/ 	.short	0x0101


	//----- nvinfo : EIATTR_COOP_GROUP_MASK_REGIDS
	.align		4
        /*1b34*/ 	.byte	0x04, 0x29
        /*1b36*/ 	.short	(.L_4787 - .L_4786)


	//   ....[0]....
.L_4786:
        /*1b38*/ 	.word	0xffffffff


	//   ....[1]....
        /*1b3c*/ 	.word	0xffffffff


	//   ....[2]....
        /*1b40*/ 	.word	0xffffffff


	//   ....[3]....
        /*1b44*/ 	.word	0xffffffff


	//   ....[4]....
        /*1b48*/ 	.word	0xffffffff


	//   ....[5]....
        /*1b4c*/ 	.word	0xffffffff


	//   ....[6]....
        /*1b50*/ 	.word	0xffffffff


	//   ....[7]....
        /*1b54*/ 	.word	0xffffffff


	//   ....[8]....
        /*1b58*/ 	.word	0xffffffff


	//   ....[9]....
        /*1b5c*/ 	.word	0xffffffff


	//   ....[10]....
        /*1b60*/ 	.word	0x05000023


	//   ....[11]....
        /*1b64*/ 	.word	0x05000023


	//   ....[12]....
        /*1b68*/ 	.word	0x05000023


	//   ....[13]....
        /*1b6c*/ 	.word	0x05000023


	//   ....[14]....
        /*1b70*/ 	.word	0x05000023


	//   ....[15]....
        /*1b74*/ 	.word	0x05000023


	//   ....[16]....
        /*1b78*/ 	.word	0x05000023


	//   ....[17]....
        /*1b7c*/ 	.word	0x05000023


	//   ....[18]....
        /*1b80*/ 	.word	0x05000023


	//   ....[19]....
        /*1b84*/ 	.word	0x05000023


	//----- nvinfo : EIATTR_COOP_GROUP_INSTR_OFFSETS
	.align		4
.L_4787:
        /*1b88*/ 	.byte	0x04, 0x28
        /*1b8a*/ 	.short	(.L_4789 - .L_4788)


	//   ....[0]....
.L_4788:
        /*1b8c*/ 	.word	0x000052f0


	//   ....[1]....
        /*1b90*/ 	.word	0x00005310


	//   ....[2]....
        /*1b94*/ 	.word	0x00005330


	//   ....[3]....
        /*1b98*/ 	.word	0x00005350


	//   ....[4]....
        /*1b9c*/ 	.word	0x00005370


	//   ....[5]....
        /*1ba0*/ 	.word	0x00005390


	//   ....[6]....
        /*1ba4*/ 	.word	0x000053b0


	//   ....[7]....
        /*1ba8*/ 	.word	0x000053d0


	//   ....[8]....
        /*1bac*/ 	.word	0x00005b90


	//   ....[9]....
        /*1bb0*/ 	.word	0x00005ba0


	//   ....[10]....
        /*1bb4*/ 	.word	0x0000c7b0


	//   ....[11]....
        /*1bb8*/ 	.word	0x0000c840


	//   ....[12]....
        /*1bbc*/ 	.word	0x0000c8b0


	//   ....[13]....
        /*1bc0*/ 	.word	0x0000c910


	//   ....[14]....
        /*1bc4*/ 	.word	0x0000c980


	//   ....[15]....
        /*1bc8*/ 	.word	0x0000c9e0


	//   ....[16]....
        /*1bcc*/ 	.word	0x0000ca50


	//   ....[17]....
        /*1bd0*/ 	.word	0x0000cab0


	//   ....[18]....
        /*1bd4*/ 	.word	0x0000d0f0


	//   ....[19]....
        /*1bd8*/ 	.word	0x0000d330


	//----- nvinfo : EIATTR_VRC_CTA_INIT_COUNT
	.align		4
.L_4789:
        /*1bdc*/ 	.byte	0x02, 0x4a
	.zero		1
	.zero		1


	//----- nvinfo : EIATTR_EXIT_INSTR_OFFSETS
	.align		4
        /*1be0*/ 	.byte	0x04, 0x1c
        /*1be2*/ 	.short	(.L_4791 - .L_4790)


	//   ....[0]....
.L_4790:
        /*1be4*/ 	.word	0x0000c740


	//----- nvinfo : EIATTR_MAX_THREADS
	.align		4
.L_4791:
        /*1be8*/ 	.byte	0x04, 0x05
        /*1bea*/ 	.short	(.L_4793 - .L_4792)
.L_4792:
        /*1bec*/ 	.word	0x00000080
        /*1bf0*/ 	.word	0x00000001
        /*1bf4*/ 	.word	0x00000001


	//----- nvinfo : EIATTR_CRS_STACK_SIZE
	.align		4
.L_4793:
        /*1bf8*/ 	.byte	0x04, 0x1e
        /*1bfa*/ 	.short	(.L_4795 - .L_4794)
.L_4794:
        /*1bfc*/ 	.word	0x00000000


	//----- nvinfo : EIATTR_CBANK_PARAM_SIZE
	.align		4
.L_4795:
        /*1c00*/ 	.byte	0x03, 0x19
        /*1c02*/ 	.short	0x0128


	//----- nvinfo : EIATTR_PARAM_CBANK
	.align		4
        /*1c04*/ 	.byte	0x04, 0x0a
        /*1c06*/ 	.short	(.L_4797 - .L_4796)
	.align		4
.L_4796:
        /*1c08*/ 	.word	index@(.nv.constant0._ZN10layer_norm13ln_bwd_kernelINS_13Kernel_traitsIfffffjLj1280ELj1ELj4ELj1ELj16ENS_18Kernel_traits_baseILj1280EfffffjLj128EEEEELb0ELb1ELb0ELb1EEEvNS_9BwdParamsE)
        /*1c0c*/ 	.short	0x0380
        /*1c0e*/ 	.short	0x0128


	//----- nvinfo : EIATTR_SW_WAR
	.align		4
.L_4797:
        /*1c10*/ 	.byte	0x04, 0x36
        /*1c12*/ 	.short	(.L_4799 - .L_4798)
.L_4798:
        /*1c14*/ 	.word	0x00000008
.L_4799:


//--------------------- .nv.info._ZN10layer_norm13ln_bwd_kernelINS_13Kernel_traitsIfffffjLj1280ELj1ELj4ELj1ELj16ENS_18Kernel_traits_baseILj1280EfffffjLj128EEEEELb0ELb1ELb1ELb0EEEvNS_9BwdParamsE --------------------------
	.section	.nv.info._ZN10layer_norm13ln_bwd_kernelINS_13Kernel_traitsIfffffjLj1280ELj1ELj4ELj1ELj16ENS_18Kernel_traits_baseILj1280EfffffjLj128EEEEELb0ELb1ELb1ELb0EEEvNS_9BwdParamsE,"",@"SHT_CUDA_INFO"
	.sectionflags	@""
	.align	4


	//----- nvinfo : EIATTR_CUDA_API_VERSION
	.align		4
        /*0000*/ 	.byte	0x04, 0x37
        /*0002*/ 	.short	(.L_4801 - .L_4800)
.L_4800:
        /*0004*/ 	.word	0x00000082


	//----- nvinfo : EIATTR_KPARAM_INFO
	.align		4
.L_4801:
        /*0008*/ 	.byte	0x04, 0x17
        /*000a*/ 	.short	(.L_4803 - .L_4802)
.L_4802:
        /*000c*/ 	.word	0x00000000
        /*0010*/ 	.short	0x0000
        /*0012*/ 	.short	0x0000
        /*0014*/ 	.byte	0x00, 0xf0, 0xa1, 0x04


	//----- nvinfo : EIATTR_SPARSE_MMA_MASK
	.align		4
.L_4803:
        /*0018*/ 	.byte	0x03, 0x50
        /*001a*/ 	.short	0x0000


	//----- nvinfo : EIATTR_MAXREG_COUNT
	.align		4
        /*001c*/ 	.byte	0x03, 0x1b
        /*001e*/ 	.short	0x00ff


	//----- nvinfo : EIATTR_NUM_BARRIERS
	.align		4
        /*0020*/ 	.byte	0x02, 0x4c
        /*0022*/ 	.byte	0x01
	.zero		1


	//----- nvinfo : EIATTR_ANNOTATIONS
	.align		4
        /*0024*/ 	.byte	0x04, 0x55
        /*0026*/ 	.short	(.L_4805 - .L_4804)


	//   ....[0]....
.L_4804:
        /* <DEDUP_REMOVED lines=204> */


	//----- nvinfo : EIATTR_MERCURY_ISA_VERSION
	.align		4
.L_4805:
        /*0cd8*/ 	.byte	0x03, 0x5f
        /*0cda*/ 	.short	0x0101


	//----- nvinfo : EIATTR_COOP_GROUP_MASK_REGIDS
	.align		4
        /*0cdc*/ 	.byte	0x04, 0x29
        /*0cde*/ 	.short	(.L_4807 - .L_4806)


	//   ....[0]....
.L_4806:
        /*0ce0*/ 	.word	0xffffffff


	//   ....[1]....
        /*0ce4*/ 	.word	0xffffffff


	//   ....[2]....
        /*0ce8*/ 	.word	0xffffffff


	//   ....[3]....
        /*0cec*/ 	.word	0xffffffff


	//   ....[4]....
        /*0cf0*/ 	.word	0xffffffff


	//   ....[5]....
        /*0cf4*/ 	.word	0xffffffff


	//   ....[6]....
        /*0cf8*/ 	.word	0xffffffff


	//   ....[7]....
        /*0cfc*/ 	.word	0xffffffff


	//   ....[8]....
        /*0d00*/ 	.word	0xffffffff


	//   ....[9]....
        /*0d04*/ 	.word	0xffffffff


	//   ....[10]....
        /*0d08*/ 	.word	0x05000007


	//   ....[11]....
        /*0d0c*/ 	.word	0x05000007


	//   ....[12]....
        /*0d10*/ 	.word	0x05000007


	//   ....[13]....
        /*0d14*/ 	.word	0x05000007


	//   ....[14]....
        /*0d18*/ 	.word	0x05000007


	//   ....[15]....
        /*0d1c*/ 	.word	0x05000007


	//   ....[16]....
        /*0d20*/ 	.word	0x05000007


	//   ....[17]....
        /*0d24*/ 	.word	0x05000007


	//   ....[18]....
        /*0d28*/ 	.word	0x05000007


	//   ....[19]....
        /*0d2c*/ 	.word	0x05000007


	//----- nvinfo : EIATTR_COOP_GROUP_INSTR_OFFSETS
	.align		4
.L_4807:
        /*0d30*/ 	.byte	0x04, 0x28
        /*0d32*/ 	.short	(.L_4809 - .L_4808)


	//   ....[0]....
.L_4808:
        /*0d34*/ 	.word	0x00004150


	//   ....[1]....
        /*0d38*/ 	.word	0x00004170


	//   ....[2]....
        /*0d3c*/ 	.word	0x00004190


	//   ....[3]....
        /*0d40*/ 	.word	0x000041b0


	//   ....[4]....
        /*0d44*/ 	.word	0x000041d0


	//   ....[5]....
        /*0d48*/ 	.word	0x000041f0


	//   ....[6]....
        /*0d4c*/ 	.word	0x00004210


	//   ....[7]....
        /*0d50*/ 	.word	0x00004230


	//   ....[8]....
        /*0d54*/ 	.word	0x00004240


	//   ....[9]....
        /*0d58*/ 	.word	0x00004260


	//   ....[10]....
        /*0d5c*/ 	.word	0x0000e320


	//   ....[11]....
        /*0d60*/ 	.word	0x0000e3c0


	//   ....[12]....
        /*0d64*/ 	.word	0x0000e440


	//   ....[13]....
        /*0d68*/ 	.word	0x0000e4b0


	//   ....[14]....
        /*0d6c*/ 	.word	0x0000e530


	//   ....[15]....
        /*0d70*/ 	.word	0x0000e5a0


	//   ....[16]....
        /*0d74*/ 	.word	0x0000e620


	//   ....[17]....
        /*0d78*/ 	.word	0x0000e690


	//   ....[18]....
        /*0d7c*/ 	.word	0x0000e710


	//   ....[19]....
        /*0d80*/ 	.word	0x0000e760


	//----- nvinfo : EIATTR_VRC_CTA_INIT_COUNT
	.align		4
.L_4809:
        /*0d84*/ 	.byte	0x02, 0x4a
	.zero		1
	.zero		1


	//----- nvinfo : EIATTR_EXIT_INSTR_OFFSETS
	.align		4
        /*0d88*/ 	.byte	0x04, 0x1c
        /*0d8a*/ 	.short	(.L_4811 - .L_4810)


	//   ....[0]....
.L_4810:
        /*0d8c*/ 	.word	0x0000e240


	//   ....[1]....
        /*0d90*/ 	.word	0x0000e2c0


	//----- nvinfo : EIATTR_MAX_THREADS
	.align		4
.L_4811:
        /*0d94*/ 	.byte	0x04, 0x05
        /*0d96*/ 	.short	(.L_4813 - .L_4812)
.L_4812:
        /*0d98*/ 	.word	0x00000080
        /*0d9c*/ 	.word	0x00000001
        /*0da0*/ 	.word	0x00000001


	//----- nvinfo : EIATTR_CRS_STACK_SIZE
	.align		4
.L_4813:
        /*0da4*/ 	.byte	0x04, 0x1e
        /*0da6*/ 	.short	(.L_4815 - .L_4814)
.L_4814:
        /*0da8*/ 	.word	0x00000000


	//----- nvinfo : EIATTR_CBANK_PARAM_SIZE
	.align		4
.L_4815:
        /*0dac*/ 	.byte	0x03, 0x19
        /*0dae*/ 	.short	0x0128


	//----- nvinfo : EIATTR_PARAM_CBANK
	.align		4
        /*0db0*/ 	.byte	0x04, 0x0a
        /*0db2*/ 	.short	(.L_4817 - .L_4816)
	.align		4
.L_4816:
        /*0db4*/ 	.word	index@(.nv.constant0._ZN10layer_norm13ln_bwd_kernelINS_13Kernel_traitsIfffffjLj1280ELj1ELj4ELj1ELj16ENS_18Kernel_traits_baseILj1280EfffffjLj128EEEEELb0ELb1ELb1ELb0EEEvNS_9BwdParamsE)
        /*0db8*/ 	.short	0x0380
        /*0dba*/ 	.short	0x0128


	//----- nvinfo : EIATTR_SW_WAR
	.align		4
.L_4817:
        /*0dbc*/ 	.byte	0x04, 0x36
        /*0dbe*/ 	.short	(.L_4819 - .L_4818)
.L_4818:
        /*0dc0*/ 	.word	0x00000008
.L_4819:


//--------------------- .nv.info._ZN10layer_norm13ln_bwd_kernelINS_13Kernel_traitsIfffffjLj1280ELj1ELj4ELj1ELj16ENS_18Kernel_traits_baseILj1280EfffffjLj128EEEEELb0ELb1ELb1ELb1EEEvNS_9BwdParamsE --------------------------
	.section	.nv.info._ZN10layer_norm13ln_bwd_kernelINS_13Kernel_traitsIfffffjLj1280ELj1ELj4ELj1ELj16ENS_18Kernel_traits_baseILj1280EfffffjLj128EEEEELb0ELb1ELb1ELb1EEEvNS_9BwdParamsE,"",@"SHT_CUDA_INFO"
	.sectionflags	@""
	.align	4


	//----- nvinfo : EIATTR_CUDA_API_VERSION
	.align		4
        /*0000*/ 	.byte	0x04, 0x37
        /*0002*/ 	.short	(.L_4821 - .L_4820)
.L_4820:
        /*0004*/ 	.word	0x00000082


	//----- nvinfo : EIATTR_KPARAM_INFO
	.align		4
.L_4821:
        /*0008*/ 	.byte	0x04, 0x17
        /*000a*/ 	.short	(.L_4823 - .L_4822)
.L_4822:
        /*000c*/ 	.word	0x00000000
        /*0010*/ 	.short	0x0000
        /*0012*/ 	.short	0x0000
        /*0014*/ 	.byte	0x00, 0xf0, 0xa1, 0x04


	//----- nvinfo : EIATTR_SPARSE_MMA_MASK
	.align		4
.L_4823:
        /*0018*/ 	.byte	0x03, 0x50
        /*001a*/ 	.short	0x0000


	//----- nvinfo : EIATTR_MAXREG_COUNT
	.align		4
        /*001c*/ 	.byte	0x03, 0x1b
        /*001e*/ 	.short	0x00ff


	//----- nvinfo : EIATTR_NUM_BARRIERS
	.align		4
        /*0020*/ 	.byte	0x02, 0x4c
        /*0022*/ 	.byte	0x01
	.zero		1


	//----- nvinfo : EIATTR_ANNOTATIONS
	.align		4
        /*0024*/ 	.byte	0x04, 0x55
        /*0026*/ 	.short	(.L_4825 - .L_4824)


	//   ....[0]....
.L_4824:
        /* <DEDUP_REMOVED lines=179> */


	//----- nvinfo : EIATTR_MERCURY_ISA_VERSION
	.align		4
.L_4825:
        /*0b48*/ 	.byte	0x03, 0x5f
        /*0b4a*/ 	.short	0x0101


	//----- nvinfo : EIATTR_COOP_GROUP_MASK_REGIDS
	.align		4
        /*0b4c*/ 	.byte	0x04, 0x29
        /*0b4e*/ 	.short	(.L_4827 - .L_4826)


	//   ....[0]....
.L_4826:
        /*0b50*/ 	.word	0xffffffff


	//   ....[1]....
        /*0b54*/ 	.word	0xffffffff


	//   ....[2]....
        /*0b58*/ 	.word	0xffffffff


	//   ....[3]....
        /*0b5c*/ 	.word	0xffffffff


	//   ....[4]....
        /*0b60*/ 	.word	0xffffffff


	//   ....[5]....
        /*0b64*/ 	.word	0xffffffff


	//   ....[6]....
        /*0b68*/ 	.word	0xffffffff


	//   ....[7]....
        /*0b6c*/ 	.word	0xffffffff


	//   ....[8]....
        /*0b70*/ 	.word	0xffffffff


	//   ....[9]....
        /*0b74*/ 	.word	0xffffffff


	//   ....[10]....
        /*0b78*/ 	.word	0x050000cf


	//   ....[11]....
        /*0b7c*/ 	.word	0x050000cf


	//   ....[12]....
        /*0b80*/ 	.word	0x050000cf


	//   ....[13]....
        /*0b84*/ 	.word	0x050000cf


	//   ....[14]....
        /*0b88*/ 	.word	0x050000cf


	//   ....[15]....
        /*0b8c*/ 	.word	0x050000cf


	//   ....[16]....
        /*0b90*/ 	.word	0x050000cf


	//   ....[17]....
        /*0b94*/ 	.word	0x050000cf


	//   ....[18]....
        /*0b98*/ 	.word	0x050000cf


	//   ....[19]....
        /*0b9c*/ 	.word	0x050000cf


	//----- nvinfo : EIATTR_COOP_GROUP_INSTR_OFFSETS
	.align		4
.L_4827:
        /*0ba0*/ 	.byte	0x04, 0x28
        /*0ba2*/ 	.short	(.L_4829 - .L_4828)


	//   ....[0]....
.L_4828:
        /*0ba4*/ 	.word	0x00003050


	//   ....[1]....
        /*0ba8*/ 	.word	0x00003070


	//   ....[2]....
        /*0bac*/ 	.word	0x00003090


	//   ....[3]....
        /*0bb0*/ 	.word	0x000030b0


	//   ....[4]....
        /*0bb4*/ 	.word	0x000030d0


	//   ....[5]....
        /*0bb8*/ 	.word	0x000030f0


	//   ....[6]....
        /*0bbc*/ 	.word	0x00003110


	//   ....[7]....
        /*0bc0*/ 	.word	0x00003130


	//   ....[8]....
        /*0bc4*/ 	.word	0x00003150


	//   ....[9]....
        /*0bc8*/ 	.word	0x00003170


	//   ....[10]....
        /*0bcc*/ 	.word	0x0000c1d0


	//   ....[11]....
        /*0bd0*/ 	.word	0x0000c270


	//   ....[12]....
        /*0bd4*/ 	.word	0x0000c2e0


	//   ....[13]....
        /*0bd8*/ 	.word	0x0000c340


	//   ....[14]....
        /*0bdc*/ 	.word	0x0000c3b0


	//   ....[15]....
        /*0be0*/ 	.word	0x0000c410


	//   ....[16]....
        /*0be4*/ 	.word	0x0000c480


	//   ....[17]....
        /*0be8*/ 	.word	0x0000c4f0


	//   ....[18]....
        /*0bec*/ 	.word	0x0000c570


	//   ....[19]....
        /*0bf0*/ 	.word	0x0000c5d0


	//----- nvinfo : EIATTR_VRC_CTA_INIT_COUNT
	.align		4
.L_4829:
        /*0bf4*/ 	.byte	0x02, 0x4a
	.zero		1
	.zero		1


	//----- nvinfo : EIATTR_EXIT_INSTR_OFFSETS
	.align		4
        /*0bf8*/ 	.byte	0x04, 0x1c
        /*0bfa*/ 	.short	(.L_4831 - .L_4830)


	//   ....[0]....
.L_4830:
        /*0bfc*/ 	.word	0x0000c170


	//----- nvinfo : EIATTR_MAX_THREADS
	.align		4
.L_4831:
        /*0c00*/ 	.byte	0x04, 0x05
        /*0c02*/ 	.short	(.L_4833 - .L_4832)
.L_4832:
        /*0c04*/ 	.word	0x00000080
        /*0c08*/ 	.word	0x00000001
        /*0c0c*/ 	.word	0x00000001


	//----- nvinfo : EIATTR_CRS_STACK_SIZE
	.align		4
.L_4833:
        /*0c10*/ 	.byte	0x04, 0x1e
        /*0c12*/ 	.short	(.L_4835 - .L_4834)
.L_4834:
        /*0c14*/ 	.word	0x00000000


	//----- nvinfo : EIATTR_CBANK_PARAM_SIZE
	.align		4
.L_4835:
        /*0c18*/ 	.byte	0x03, 0x19
        /*0c1a*/ 	.short	0x0128


	//----- nvinfo : EIATTR_PARAM_CBANK
	.align		4
        /*0c1c*/ 	.byte	0x04, 0x0a
        /*0c1e*/ 	.short	(.L_4837 - .L_4836)
	.align		4
.L_4836:
        /*0c20*/ 	.word	index@(.nv.constant0._ZN10layer_norm13ln_bwd_kernelINS_13Kernel_traitsIfffffjLj1280ELj1ELj4ELj1ELj16ENS_18Kernel_traits_baseILj1280EfffffjLj128EEEEELb0ELb1ELb1ELb1EEEvNS_9BwdParamsE)
        /*0c24*/ 	.short	0x0380
        /*0c26*/ 	.short	0x0128


	//----- nvinfo : EIATTR_SW_WAR
	.align		4
.L_4837:
        /*0c28*/ 	.byte	0x04, 0x36
        /*0c2a*/ 	.short	(.L_4839 - .L_4838)
.L_4838:
        /*0c2c*/ 	.word	0x00000008
.L_4839:


//--------------------- .nv.info._ZN10layer_norm13ln_bwd_kernelINS_13Kernel_traitsIfffffjLj1280ELj1ELj4ELj1ELj16ENS_18Kernel_traits_baseILj1280EfffffjLj128EEEEELb1ELb0ELb0ELb0EEEvNS_9BwdParamsE --------------------------
	.section	.nv.info._ZN10layer_norm13ln_bwd_kernelINS_13Kernel_traitsIfffffjLj1280ELj1ELj4ELj1ELj16ENS_18Kernel_traits_baseILj1280EfffffjLj128EEEEELb1ELb0ELb0ELb0EEEvNS_9BwdParamsE,"",@"SHT_CUDA_INFO"
	.sectionflags	@""
	.align	4


	//----- nvinfo : EIATTR_CUDA_API_VERSION
	.align		4
        /*0000*/ 	.byte	0x04, 0x37
        /*0002*/ 	.short	(.L_4841 - .L_4840)
.L_4840:
        /*0004*/ 	.word	0x00000082


	//----- nvinfo : EIATTR_KPARAM_INFO
	.align		4
.L_4841:
        /*0008*/ 	.byte	0x04, 0x17
        /*000a*/ 	.short	(.L_4843 - .L_4842)
.L_4842:
        /*000c*/ 	.word	0x00000000
        /*0010*/ 	.short	0x0000
        /*0012*/ 	.short	0x0000
        /*0014*/ 	.byte	0x00, 0xf0, 0xa1, 0x04


	//----- nvinfo : EIATTR_SPARSE_MMA_MASK
	.align		4
.L_4843:
        /*0018*/ 	.byte	0x03, 0x50
        /*001a*/ 	.short	0x0000


	//----- nvinfo : EIATTR_MAXREG_COUNT
	.align		4
        /*001c*/ 	.byte	0x03, 0x1b
        /*001e*/ 	.short	0x00ff


	//----- nvinfo : EIATTR_NUM_BARRIERS
	.align		4
        /*0020*/ 	.byte	0x02, 0x4c
        /*0022*/ 	.byte	0x01
	.zero		1


	//----- nvinfo : EIATTR_ANNOTATIONS
	.align		4
        /*0024*/ 	.byte	0x04, 0x55
        /*0026*/ 	.short	(.L_4845 - .L_4844)


	//   ....[0]....
.L_4844:
        /* <DEDUP_REMOVED lines=21> */


	//----- nvinfo : EIATTR_MERCURY_ISA_VERSION
	.align		4
.L_4845:
        /*0168*/ 	.byte	0x03, 0x5f
        /*016a*/ 	.short	0x0101


	//----- nvinfo : EIATTR_COOP_GROUP_MASK_REGIDS
	.align		4
        /*016c*/ 	.byte	0x04, 0x29
        /*016e*/ 	.short	(.L_4847 - .L_4846)


	//   ....[0]....
.L_4846:
        /*0170*/ 	.word	0xffffffff


	//   ....[1]....
        /*0174*/ 	.word	0xffffffff


	//   ....[2]....
        /*0178*/ 	.word	0xffffffff


	//   ....[3]....
        /*017c*/ 	.word	0xffffffff


	//   ....[4]....
        /*0180*/ 	.word	0xffffffff


	//   ....[5]....
        /*0184*/ 	.word	0xffffffff


	//   ....[6]....
        /*0188*/ 	.word	0xffffffff


	//   ....[7]....
        /*018c*/ 	.word	0xffffffff


	//   ....[8]....
        /*0190*/ 	.word	0xffffffff


	//   ....[9]....
        /*0194*/ 	.word	0xffffffff


	//   ....[10]....
        /*0198*/ 	.word	0x05000006


	//   ....[11]....
        /*019c*/ 	.word	0x05000006


	//   ....[12]....
        /*01a0*/ 	.word	0x05000006


	//   ....[13]....
        /*01a4*/ 	.word	0x05000006


	//   ....[14]....
        /*01a8*/ 	.word	0x05000006


	//   ....[15]....
        /*01ac*/ 	.word	0x05000006


	//   ....[16]....
        /*01b0*/ 	.word	0x05000006


	//   ....[17]....
        /*01b4*/ 	.word	0x05000006


	//   ....[18]....
        /*01b8*/ 	.word	0x05000006


	//   ....[19]....
        /*01bc*/ 	.word	0x05000006


	//----- nvinfo : EIATTR_COOP_GROUP_INSTR_OFFSETS
	.align		4
.L_4847:
        /*01c0*/ 	.byte	0x04, 0x28
        /*01c2*/ 	.short	(.L_4849 - .L_4848)


	//   ....[0]....
.L_4848:
        /*01c4*/ 	.word	0x00002c20


	//   ....[1]....
        /*01c8*/ 	.word	0x00002c40


	//   ....[2]....
        /*01cc*/ 	.word	0x00002c60


	//   ....[3]....
        /*01d0*/ 	.word	0x00002c80


	//   ....[4]....
        /*01d4*/ 	.word	0x00002ca0


	//   ....[5]....
        /*01d8*/ 	.word	0x00002cc0


	//   ....[6]....
        /*01dc*/ 	.word	0x00002ce0


	//   ....[7]....
        /*01e0*/ 	.word	0x00002d00


	//   ....[8]....
        /*01e4*/ 	.word	0x00002d10


	//   ....[9]....
        /*01e8*/ 	.word	0x00002d30


	//   ....[10]....
        /*01ec*/ 	.word	0x00009e60


	//   ....[11]....
        /*01f0*/ 	.word	0x00009f00


	//   ....[12]....
        /*01f4*/ 	.word	0x00009f80


	//   ....[13]....
        /*01f8*/ 	.word	0x00009ff0


	//   ....[14]....
        /*01fc*/ 	.word	0x0000a070


	//   ....[15]....
        /*0200*/ 	.word	0x0000a0e0


	//   ....[16]....
        /*0204*/ 	.word	0x0000a160


	//   ....[17]....
        /*0208*/ 	.word	0x0000a1d0


	//   ....[18]....
        /*020c*/ 	.word	0x0000a250


	//   ....[19]....
        /*0210*/ 	.word	0x0000a2a0


	//----- nvinfo : EIATTR_VRC_CTA_INIT_COUNT
	.align		4
.L_4849:
        /*0214*/ 	.byte	0x02, 0x4a
	.zero		1
	.zero		1


	//----- nvinfo : EIATTR_EXIT_INSTR_OFFSETS
	.align		4
        /*0218*/ 	.byte	0x04, 0x1c
        /*021a*/ 	.short	(.L_4851 - .L_4850)


	//   ....[0]....
.L_4850:
        /*021c*/ 	.word	0x00009dc0


	//   ....[1]....
        /*0220*/ 	.word	0x00009df0


	//----- nvinfo : EIATTR_MAX_THREADS
	.align		4
.L_4851:
        /*0224*/ 	.byte	0x04, 0x05
        /*0226*/ 	.short	(.L_4853 - .L_4852)
.L_4852:
        /*0228*/ 	.word	0x00000080
        /*022c*/ 	.word	0x00000001
        /*0230*/ 	.word	0x00000001


	//----- nvinfo : EIATTR_CRS_STACK_SIZE
	.align		4
.L_4853:
        /*0234*/ 	.byte	0x04, 0x1e
        /*0236*/ 	.short	(.L_4855 - .L_4854)
.L_4854:
        /*0238*/ 	.word	0x00000000


	//----- nvinfo : EIATTR_CBANK_PARAM_SIZE
	.align		4
.L_4855:
        /*023c*/ 	.byte	0x03, 0x19
        /*023e*/ 	.short	0x0128


	//----- nvinfo : EIATTR_PARAM_CBANK
	.align		4
        /*0240*/ 	.byte	0x04, 0x0a
        /*0242*/ 	.short	(.L_4857 - .L_4856)
	.align		4
.L_4856:
        /*0244*/ 	.word	index@(.nv.constant0._ZN10layer_norm13ln_bwd_kernelINS_13Kernel_traitsIfffffjLj1280ELj1ELj4ELj1ELj16ENS_18Kernel_traits_baseILj1280EfffffjLj128EEEEELb1ELb0ELb0ELb0EEEvNS_9BwdParamsE)
        /*0248*/ 	.short	0x0380
        /*024a*/ 	.short	0x0128


	//----- nvinfo : EIATTR_SW_WAR
	.align		4
.L_4857:
        /*024c*/ 	.byte	0x04, 0x36
        /*024e*/ 	.short	(.L_4859 - .L_4858)
.L_4858:
        /*0250*/ 	.word	0x00000008
.L_4859:


//--------------------- .nv.info._ZN10layer_norm13ln_bwd_kernelINS_13Kernel_traitsIfffffjLj1280ELj1ELj4ELj1ELj16ENS_18Kernel_traits_baseILj1280EfffffjLj128EEEEELb1ELb0ELb0ELb1EEEvNS_9BwdParamsE --------------------------
	.section	.nv.info._ZN10layer_norm13ln_bwd_kernelINS_13Kernel_traitsIfffffjLj1280ELj1ELj4ELj1ELj16ENS_18Kernel_traits_baseILj1280EfffffjLj128EEEEELb1ELb0ELb0ELb1EEEvNS_9BwdParamsE,"",@"SHT_CUDA_INFO"
	.sectionflags	@""
	.align	4


	//----- nvinfo : EIATTR_CUDA_API_VERSION
	.align		4
        /*0000*/ 	.byte	0x04, 0x37
        /*0002*/ 	.short	(.L_4861 - .L_4860)
.L_4860:
        /*0004*/ 	.word	0x00000082


	//----- nvinfo : EIATTR_KPARAM_INFO
	.align		4
.L_4861:
        /*0008*/ 	.byte	0x04, 0x17
        /*000a*/ 	.short	(.L_4863 - .L_4862)
.L_4862:
        /*000c*/ 	.word	0x00000000
        /*0010*/ 	.short	0x0000
        /*0012*/ 	.short	0x0000
        /*0014*/ 	.byte	0x00, 0xf0, 0xa1, 0x04


	//----- nvinfo : EIATTR_SPARSE_MMA_MASK
	.align		4
.L_4863:
        /*0018*/ 	.byte	0x03, 0x50
        /*001a*/ 	.short	0x0000


	//----- nvinfo : EIATTR_MAXREG_COUNT
	.align		4
        /*001c*/ 	.byte	0x03, 0x1b
        /*001e*/ 	.short	0x00ff


	//----- nvinfo : EIATTR_NUM_BARRIERS
	.align		4
        /*0020*/ 	.byte	0x02, 0x4c
        /*0022*/ 	.byte	0x01
	.zero		1


	//----- nvinfo : EIATTR_ANNOTATIONS
	.align		4
        /*0024*/ 	.byte	0x04, 0x55
        /*0026*/ 	.short	(.L_4865 - .L_4864)


	//   ....[0]....
.L_4864:
        /* <DEDUP_REMOVED lines=289> */


	//----- nvinfo : EIATTR_MERCURY_ISA_VERSION
	.align		4
.L_4865:
        /*1220*/ 	.byte	0x03, 0x5f
        /*1222*/ 	.short	0x0101


	//----- nvinfo : EIATTR_COOP_GROUP_MASK_REGIDS
	.align		4
        /*1224*/ 	.byte	0x04, 0x29
        /*1226*/ 	.short	(.L_4867 - .L_4866)


	//   ....[0]....
.L_4866:
        /*1228*/ 	.word	0xffffffff


	//   ....[1]....
        /*122c*/ 	.word	0xffffffff


	//   ....[2]....
        /*1230*/ 	.word	0xffffffff


	//   ....[3]....
        /*1234*/ 	.word	0xffffffff


	//   ....[4]....
        /*1238*/ 	.word	0xffffffff


	//   ....[5]....
        /*123c*/ 	.word	0xffffffff


	//   ....[6]....
        /*1240*/ 	.word	0xffffffff


	//   ....[7]....
        /*1244*/ 	.word	0xffffffff


	//   ....[8]....
        /*1248*/ 	.word	0xffffffff


	//   ....[9]....
        /*124c*/ 	.word	0xffffffff


	//   ....[10]....
        /*1250*/ 	.word	0x0500003c


	//   ....[11]....
        /*1254*/ 	.word	0x0500003c


	//   ....[12]....
        /*1258*/ 	.word	0x0500003c


	//   ....[13]....
        /*125c*/ 	.word	0x0500003c


	//   ....[14]....
        /*1260*/ 	.word	0x0500003c


	//   ....[15]....
        /*1264*/ 	.word	0x0500003c


	//   ....[16]....
        /*1268*/ 	.word	0x0500003c


	//   ....[17]....
        /*126c*/ 	.word	0x0500003c


	//   ....[18]....
        /*1270*/ 	.word	0x0500003c


	//   ....[19]....
        /*1274*/ 	.word	0x0500003c


	//----- nvinfo : EIATTR_COOP_GROUP_INSTR_OFFSETS
	.align		4
.L_4867:
        /*1278*/ 	.byte	0x04, 0x28
        /*127a*/ 	.short	(.L_4869 - .L_4868)


	//   ....[0]....
.L_4868:
        /*127c*/ 	.word	0x000045e0


	//   ....[1]....
        /*1280*/ 	.word	0x00004600


	//   ....[2]....
        /*1284*/ 	.word	0x00004620


	//   ....[3]....
        /*1288*/ 	.word	0x00004640


	//   ....[4]....
        /*128c*/ 	.word	0x00004660


	//   ....[5]....
        /*1290*/ 	.word	0x00004680


	//   ....[6]....
        /*1294*/ 	.word	0x000046a0


	//   ....[7]....
        /*1298*/ 	.word	0x000046c0


	//   ....[8]....
        /*129c*/ 	.word	0x00004d20


	//   ....[9]....
        /*12a0*/ 	.word	0x00004d30


	//   ....[10]....
        /*12a4*/ 	.word	0x0000b060


	//   ....[11]....
        /*12a8*/ 	.word	0x0000b0f0


	//   ....[12]....
        /*12ac*/ 	.word	0x0000b160


	//   ....[13]....
        /*12b0*/ 	.word	0x0000b1c0


	//   ....[14]....
        /*12b4*/ 	.word	0x0000b230


	//   ....[15]....
        /*12b8*/ 	.word	0x0000b290


	//   ....[16]....
        /*12bc*/ 	.word	0x0000b300


	//   ....[17]....
        /*12c0*/ 	.word	0x0000b360


	//   ....[18]....
        /*12c4*/ 	.word	0x0000b800


	//   ....[19]....
        /*12c8*/ 	.word	0x0000ba40


	//----- nvinfo : EIATTR_VRC_CTA_INIT_COUNT
	.align		4
.L_4869:
        /*12cc*/ 	.byte	0x02, 0x4a
	.zero		1
	.zero		1


	//----- nvinfo : EIATTR_EXIT_INSTR_OFFSETS
	.align		4
        /*12d0*/ 	.byte	0x04, 0x1c
        /*12d2*/ 	.short	(.L_4871 - .L_4870)


	//   ....[0]....
.L_4870:
        /*12d4*/ 	.word	0x0000aff0


	//----- nvinfo : EIATTR_MAX_THREADS
	.align		4
.L_4871:
        /*12d8*/ 	.byte	0x04, 0x05
        /*12da*/ 	.short	(.L_4873 - .L_4872)
.L_4872:
        /*12dc*/ 	.word	0x00000080
        /*12e0*/ 	.word	0x00000001
        /*12e4*/ 	.word	0x00000001


	//----- nvinfo : EIATTR_CRS_STACK_SIZE
	.align		4
.L_4873:
        /*12e8*/ 	.byte	0x04, 0x1e
        /*12ea*/ 	.short	(.L_4875 - .L_4874)
.L_4874:
        /*12ec*/ 	.word	0x00000000


	//----- nvinfo : EIATTR_CBANK_PARAM_SIZE
	.align		4
.L_4875:
        /*12f0*/ 	.byte	0x03, 0x19
        /*12f2*/ 	.short	0x0128


	//----- nvinfo : EIATTR_PARAM_CBANK
	.align		4
        /*12f4*/ 	.byte	0x04, 0x0a
        /*12f6*/ 	.short	(.L_4877 - .L_4876)
	.align		4
.L_4876:
        /*12f8*/ 	.word	index@(.nv.constant0._ZN10layer_norm13ln_bwd_kernelINS_13Kernel_traitsIfffffjLj1280ELj1ELj4ELj1ELj16ENS_18Kernel_traits_baseILj1280EfffffjLj128EEEEELb1ELb0ELb0ELb1EEEvNS_9BwdParamsE)
        /*12fc*/ 	.short	0x0380
        /*12fe*/ 	.short	0x0128


	//----- nvinfo : EIATTR_SW_WAR
	.align		4
.L_4877:
        /*1300*/ 	.byte	0x04, 0x36
        /*1302*/ 	.short	(.L_4879 - .L_4878)
.L_4878:
        /*1304*/ 	.word	0x00000008
.L_4879:


//--------------------- .nv.info._ZN10layer_norm22ln_bwd_finalize_kernelINS_22Kernel_traits_finalizeILj1280EfffffjLb0ELj1024ELj4ENS_18Kernel_traits_baseILj1280EfffffjLj1024EEEEELb0ELb0EEEvNS_9BwdParamsE --------------------------
	.section	.nv.info._ZN10layer_norm22ln_bwd_finalize_kernelINS_22Kernel_traits_finalizeILj1280EfffffjLb0ELj1024ELj4ENS_18Kernel_traits_baseILj1280EfffffjLj1024EEEEELb0ELb0EEEvNS_9BwdParamsE,"",@"SHT_CUDA_INFO"
	.sectionflags	@""
	.align	4


	//----- nvinfo : EIATTR_CUDA_API_VERSION
	.align		4
        /*0000*/ 	.byte	0x04, 0x37
        /*0002*/ 	.short	(.L_4881 - .L_4880)
.L_4880:
        /*0004*/ 	.word	0x00000082


	//----- nvinfo : EIATTR_KPARAM_INFO
	.align		4
.L_4881:
        /*0008*/ 	.byte	0x04, 0x17
        /*000a*/ 	.short	(.L_4883 - .L_4882)
.L_4882:
        /*000c*/ 	.word	0x00000000
        /*0010*/ 	.short	0x0000
        /*0012*/ 	.short	0x0000
        /*0014*/ 	.byte	0x00, 0xf0, 0xa1, 0x04


	//----- nvinfo : EIATTR_SPARSE_MMA_MASK
	.align		4
.L_4883:
        /*0018*/ 	.byte	0x03, 0x50
        /*001a*/ 	.short	0x0000


	//----- nvinfo : EIATTR_MAXREG_COUNT
	.align		4
        /*001c*/ 	.byte	0x03, 0x1b
        /*001e*/ 	.short	0x0040


	//----- nvinfo : EIATTR_NUM_BARRIERS
	.align		4
        /*0020*/ 	.byte	0x02, 0x4c
        /*0022*/ 	.byte	0x01
	.zero		1


	//----- nvinfo : EIATTR_MERCURY_ISA_VERSION
	.align		4
        /*0024*/ 	.byte	0x03, 0x5f
        /*0026*/ 	.short	0x0101


	//----- nvinfo : EIATTR_COOP_GROUP_MASK_REGIDS
	.align		4
        /*0028*/ 	.byte	0x04, 0x29
        /*002a*/ 	.short	(.L_4885 - .L_4884)


	//   ....[0]....
.L_4884:
        /*002c*/ 	.word	0xffffffff


	//   ....[1]....
        /*0030*/ 	.word	0xffffffff


	//   ....[2]....
        /*0034*/ 	.word	0xffffffff


	//   ....[3]....
        /*0038*/ 	.word	0xffffffff


	//   ....[4]....
        /*003c*/ 	.word	0xffffffff


	//   ....[5]....
        /*0040*/ 	.word	0xffffffff


	//   ....[6]....
        /*0044*/ 	.word	0xffffffff


	//   ....[7]....
        /*0048*/ 	.word	0xffffffff


	//   ....[8]....
        /*004c*/ 	.word	0xffffffff


	//   ....[9]....
        /*0050*/ 	.word	0xffffffff


	//----- nvinfo : EIATTR_COOP_GROUP_INSTR_OFFSETS
	.align		4
.L_4885:
        /*0054*/ 	.byte	0x04, 0x28
        /*0056*/ 	.short	(.L_4887 - .L_4886)


	//   ....[0]....
.L_4886:
        /*0058*/ 	.word	0x000015e0


	//   ....[1]....
        /*005c*/ 	.word	0x000015f0


	//   ....[2]....
        /*0060*/ 	.word	0x00001620


	//   ....[3]....
        /*0064*/ 	.word	0x00001630


	//   ....[4]....
        /*0068*/ 	.word	0x00001660


	//   ....[5]....
        /*006c*/ 	.word	0x00001670


	//   ....[6]....
        /*0070*/ 	.word	0x000016b0


	//   ....[7]....
        /*0074*/ 	.word	0x000016e0


	//   ....[8]....
        /*0078*/ 	.word	0x00001710


	//   ....[9]....
        /*007c*/ 	.word	0x00001720


	//----- nvinfo : EIATTR_VRC_CTA_INIT_COUNT
	.align		4
.L_4887:
        /*0080*/ 	.byte	0x02, 0x4a
	.zero		1
	.zero		1


	//----- nvinfo : EIATTR_EXIT_INSTR_OFFSETS
	.align		4
        /*0084*/ 	.byte	0x04, 0x1c
        /*0086*/ 	.short	(.L_4889 - .L_4888)


	//   ....[0]....
.L_4888:
        /*0088*/ 	.word	0x00000060


	//   ....[1]....
        /*008c*/ 	.word	0x00001780


	//   ....[2]....
        /*0090*/ 	.word	0x000017b0


	//   ....[3]....
        /*0094*/ 	.word	0x00001850


	//----- nvinfo : EIATTR_MAX_THREADS
	.align		4
.L_4889:
        /*0098*/ 	.byte	0x04, 0x05
        /*009a*/ 	.short	(.L_4891 - .L_4890)
.L_4890:
        /*009c*/ 	.word	0x00000400
        /*00a0*/ 	.word	0x00000001
        /*00a4*/ 	.word	0x00000001


	//----- nvinfo : EIATTR_CRS_STACK_SIZE
	.align		4
.L_4891:
        /*00a8*/ 	.byte	0x04, 0x1e
        /*00aa*/ 	.short	(.L_4893 - .L_4892)
.L_4892:
        /*00ac*/ 	.word	0x00000000


	//----- nvinfo : EIATTR_CBANK_PARAM_SIZE
	.align		4
.L_4893:
        /*00b0*/ 	.byte	0x03, 0x19
        /*00b2*/ 	.short	0x0128


	//----- nvinfo : EIATTR_PARAM_CBANK
	.align		4
        /*00b4*/ 	.byte	0x04, 0x0a
        /*00b6*/ 	.short	(.L_4895 - .L_4894)
	.align		4
.L_4894:
        /*00b8*/ 	.word	index@(.nv.constant0._ZN10layer_norm22ln_bwd_finalize_kernelINS_22Kernel_traits_finalizeILj1280EfffffjLb0ELj1024ELj4ENS_18Kernel_traits_baseILj1280EfffffjLj1024EEEEELb0ELb0EEEvNS_9BwdParamsE)
        /*00bc*/ 	.short	0x0380
        /*00be*/ 	.short	0x0128


	//----- nvinfo : EIATTR_SW_WAR
	.align		4
.L_4895:
        /*00c0*/ 	.byte	0x04, 0x36
        /*00c2*/ 	.short	(.L_4897 - .L_4896)
.L_4896:
        /*00c4*/ 	.word	0x00000008
.L_4897:


//--------------------- .nv.info._ZN10layer_norm13ln_bwd_kernelINS_13Kernel_traitsIfffffjLj1280ELj1ELj4ELj1ELj16ENS_18Kernel_traits_baseILj1280EfffffjLj128EEEEELb1ELb0ELb1ELb0EEEvNS_9BwdParamsE --------------------------
	.section	.nv.info._ZN10layer_norm13ln_bwd_kernelINS_13Kernel_traitsIfffffjLj1280ELj1ELj4ELj1ELj16ENS_18Kernel_traits_baseILj1280EfffffjLj128EEEEELb1ELb0ELb1ELb0EEEvNS_9BwdParamsE,"",@"SHT_CUDA_INFO"
	.sectionflags	@""
	.align	4


	//----- nvinfo : EIATTR_CUDA_API_VERSION
	.align		4
        /*0000*/ 	.byte	0x04, 0x37
        /*0002*/ 	.short	(.L_4899 - .L_4898)
.L_4898:
        /*0004*/ 	.word	0x00000082


	//----- nvinfo : EIATTR_KPARAM_INFO
	.align		4
.L_4899:
        /*0008*/ 	.byte	0x04, 0x17
        /*000a*/ 	.short	(.L_4901 - .L_4900)
.L_4900:
        /*000c*/ 	.word	0x00000000
        /*0010*/ 	.short	0x0000
        /*0012*/ 	.short	0x0000
        /*0014*/ 	.byte	0x00, 0xf0, 0xa1, 0x04


	//----- nvinfo : EIATTR_SPARSE_MMA_MASK
	.align		4
.L_4901:
        /*0018*/ 	.byte	0x03, 0x50
        /*001a*/ 	.short	0x0000


	//----- nvinfo : EIATTR_MAXREG_COUNT
	.align		4
        /*001c*/ 	.byte	0x03, 0x1b
        /*001e*/ 	.short	0x00ff


	//----- nvinfo : EIATTR_NUM_BARRIERS
	.align		4
        /*0020*/ 	.byte	0x02, 0x4c
        /*0022*/ 	.byte	0x01
	.zero		1


	//----- nvinfo : EIATTR_ANNOTATIONS
	.align		4
        /*0024*/ 	.byte	0x04, 0x55
        /*0026*/ 	.short	(.L_4903 - .L_4902)


	//   ....[0]....
.L_4902:
        /* <DEDUP_REMOVED lines=33> */


	//----- nvinfo : EIATTR_MERCURY_ISA_VERSION
	.align		4
.L_4903:
        /*0228*/ 	.byte	0x03, 0x5f
        /*022a*/ 	.short	0x0101


	//----- nvinfo : EIATTR_COOP_GROUP_MASK_REGIDS
	.align		4
        /*022c*/ 	.byte	0x04, 0x29
        /*022e*/ 	.short	(.L_4905 - .L_4904)


	//   ....[0]....
.L_4904:
        /*0230*/ 	.word	0xffffffff


	//   ....[1]....
        /*0234*/ 	.word	0xffffffff


	//   ....[2]....
        /*0238*/ 	.word	0xffffffff


	//   ....[3]....
        /*023c*/ 	.word	0xffffffff


	//   ....[4]....
        /*0240*/ 	.word	0xffffffff


	//   ....[5]....
        /*0244*/ 	.word	0xffffffff


	//   ....[6]....
        /*0248*/ 	.word	0xffffffff


	//   ....[7]....
        /*024c*/ 	.word	0xffffffff


	//   ....[8]....
        /*0250*/ 	.word	0xffffffff


	//   ....[9]....
        /*0254*/ 	.word	0xffffffff


	//   ....[10]....
        /*0258*/ 	.word	0x0500000b


	//   ....[11]....
        /*025c*/ 	.word	0x0500000b


	//   ....[12]....
        /*0260*/ 	.word	0x0500000b


	//   ....[13]....
        /*0264*/ 	.word	0x0500000b


	//   ....[14]....
        /*0268*/ 	.word	0x0500000b


	//   ....[15]....
        /*026c*/ 	.word	0x0500000b


	//   ....[16]....
        /*0270*/ 	.word	0x0500000b


	//   ....[17]....
        /*0274*/ 	.word	0x0500000b


	//   ....[18]....
        /*0278*/ 	.word	0x0500000b


	//   ....[19]....
        /*027c*/ 	.word	0x0500000b


	//----- nvinfo : EIATTR_COOP_GROUP_INSTR_OFFSETS
	.align		4
.L_4905:
        /*0280*/ 	.byte	0x04, 0x28
        /*0282*/ 	.short	(.L_4907 - .L_4906)


	//   ....[0]....
.L_4906:
        /*0284*/ 	.word	0x00003c20


	//   ....[1]....
        /*0288*/ 	.word	0x00003c40


	//   ....[2]....
        /*028c*/ 	.word	0x00003c60


	//   ....[3]....
        /*0290*/ 	.word	0x00003c80


	//   ....[4]....
        /*0294*/ 	.word	0x00003ca0


	//   ....[5]....
        /*0298*/ 	.word	0x00003cc0


	//   ....[6]....
        /*029c*/ 	.word	0x00003ce0


	//   ....[7]....
        /*02a0*/ 	.word	0x00003d00


	//   ....[8]....
        /*02a4*/ 	.word	0x00003d10


	//   ....[9]....
        /*02a8*/ 	.word	0x00003d30


	//   ....[10]....
        /*02ac*/ 	.word	0x0000d220


	//   ....[11]....
        /*02b0*/ 	.word	0x0000d2c0


	//   ....[12]....
        /*02b4*/ 	.word	0x0000d340


	//   ....[13]....
        /*02b8*/ 	.word	0x0000d3b0


	//   ....[14]....
        /*02bc*/ 	.word	0x0000d430


	//   ....[15]....
        /*02c0*/ 	.word	0x0000d4a0


	//   ....[16]....
        /*02c4*/ 	.word	0x0000d520


	//   ....[17]....
        /*02c8*/ 	.word	0x0000d590


	//   ....[18]....
        /*02cc*/ 	.word	0x0000d610


	//   ....[19]....
        /*02d0*/ 	.word	0x0000d660


	//----- nvinfo : EIATTR_VRC_CTA_INIT_COUNT
	.align		4
.L_4907:
        /*02d4*/ 	.byte	0x02, 0x4a
	.zero		1
	.zero		1


	//----- nvinfo : EIATTR_EXIT_INSTR_OFFSETS
	.align		4
        /*02d8*/ 	.byte	0x04, 0x1c
        /*02da*/ 	.short	(.L_4909 - .L_4908)


	//   ....[0]....
.L_4908:
        /*02dc*/ 	.word	0x0000d180


	//   ....[1]....
        /*02e0*/ 	.word	0x0000d1b0


	//----- nvinfo : EIATTR_MAX_THREADS
	.align		4
.L_4909:
        /*02e4*/ 	.byte	0x04, 0x05
        /*02e6*/ 	.short	(.L_4911 - .L_4910)
.L_4910:
        /*02e8*/ 	.word	0x00000080
        /*02ec*/ 	.word	0x00000001
        /*02f0*/ 	.word	0x00000001


	//----- nvinfo : EIATTR_CRS_STACK_SIZE
	.align		4
.L_4911:
        /*02f4*/ 	.byte	0x04, 0x1e
        /*02f6*/ 	.short	(.L_4913 - .L_4912)
.L_4912:
        /*02f8*/ 	.word	0x00000000


	//----- nvinfo : EIATTR_CBANK_PARAM_SIZE
	.align		4
.L_4913:
        /*02fc*/ 	.byte	0x03, 0x19
        /*02fe*/ 	.short	0x0128


	//----- nvinfo : EIATTR_PARAM_CBANK
	.align		4
        /*0300*/ 	.byte	0x04, 0x0a
        /*0302*/ 	.short	(.L_4915 - .L_4914)
	.align		4
.L_4914:
        /*0304*/ 	.word	index@(.nv.constant0._ZN10layer_norm13ln_bwd_kernelINS_13Kernel_traitsIfffffjLj1280ELj1ELj4ELj1ELj16ENS_18Kernel_traits_baseILj1280EfffffjLj128EEEEELb1ELb0ELb1ELb0EEEvNS_9BwdParamsE)
        /*0308*/ 	.short	0x0380
        /*030a*/ 	.short	0x0128


	//----- nvinfo : EIATTR_SW_WAR
	.align		4
.L_4915:
        /*030c*/ 	.byte	0x04, 0x36
        /*030e*/ 	.short	(.L_4917 - .L_4916)
.L_4916:
        /*0310*/ 	.word	0x00000008
.L_4917:


//--------------------- .nv.info._ZN10layer_norm22ln_bwd_finalize_kernelINS_22Kernel_traits_finalizeILj1280EfffffjLb0ELj1024ELj4ENS_18Kernel_traits_baseILj1280EfffffjLj1024EEEEELb0ELb1EEEvNS_9BwdParamsE --------------------------
	.section	.nv.info._ZN10layer_norm22ln_bwd_finalize_kernelINS_22Kernel_traits_finalizeILj1280EfffffjLb0ELj1024ELj4ENS_18Kernel_traits_baseILj1280EfffffjLj1024EEEEELb0ELb1EEEvNS_9BwdParamsE,"",@"SHT_CUDA_INFO"
	.sectionflags	@""
	.align	4


	//----- nvinfo : EIATTR_CUDA_API_VERSION
	.align		4
        /*0000*/ 	.byte	0x04, 0x37
        /*0002*/ 	.short	(.L_4919 - .L_4918)
.L_4918:
        /*0004*/ 	.word	0x00000082


	//----- nvinfo : EIATTR_KPARAM_INFO
	.align		4
.L_4919:
        /*0008*/ 	.byte	0x04, 0x17
        /*000a*/ 	.short	(.L_4921 - .L_4920)
.L_4920:
        /*000c*/ 	.word	0x00000000
        /*0010*/ 	.short	0x0000
        /*0012*/ 	.short	0x0000
        /*0014*/ 	.byte	0x00, 0xf0, 0xa1, 0x04


	//----- nvinfo : EIATTR_SPARSE_MMA_MASK
	.align		4
.L_4921:
        /*0018*/ 	.byte	0x03, 0x50
        /*001a*/ 	.short	0x0000


	//----- nvinfo : EIATTR_MAXREG_COUNT
	.align		4
        /*001c*/ 	.byte	0x03, 0x1b
        /*001e*/ 	.short	0x0040


	//----- nvinfo : EIATTR_NUM_BARRIERS
	.align		4
        /*0020*/ 	.byte	0x02, 0x4c
        /*0022*/ 	.byte	0x01
	.zero		1


	//----- nvinfo : EIATTR_MERCURY_ISA_VERSION
	.align		4
        /*0024*/ 	.byte	0x03, 0x5f
        /*0026*/ 	.short	0x0101


	//----- nvinfo : EIATTR_COOP_GROUP_MASK_REGIDS
	.align		4
        /*0028*/ 	.byte	0x04, 0x29
        /*002a*/ 	.short	(.L_4923 - .L_4922)


	//   ....[0]....
.L_4922:
        /*002c*/ 	.word	0xffffffff


	//   ....[1]....
        /*0030*/ 	.word	0xffffffff


	//   ....[2]....
        /*0034*/ 	.word	0xffffffff


	//   ....[3]....
        /*0038*/ 	.word	0xffffffff


	//   ....[4]....
        /*003c*/ 	.word	0xffffffff


	//   ....[5]....
        /*0040*/ 	.word	0xffffffff


	//   ....[6]....
        /*0044*/ 	.word	0xffffffff


	//   ....[7]....
        /*0048*/ 	.word	0xffffffff


	//   ....[8]....
        /*004c*/ 	.word	0xffffffff


	//   ....[9]....
        /*0050*/ 	.word	0xffffffff


	//----- nvinfo : EIATTR_COOP_GROUP_INSTR_OFFSETS
	.align		4
.L_4923:
        /*0054*/ 	.byte	0x04, 0x28
        /*0056*/ 	.short	(.L_4925 - .L_4924)


	//   ....[0]....
.L_4924:
        /*0058*/ 	.word	0x00001630


	//   ....[1]....
        /*005c*/ 	.word	0x00001640


	//   ....[2]....
        /*0060*/ 	.word	0x00001670


	//   ....[3]....
        /*0064*/ 	.word	0x00001680


	//   ....[4]....
        /*0068*/ 	.word	0x000016b0


	//   ....[5]....
        /*006c*/ 	.word	0x000016c0


	//   ....[6]....
        /*0070*/ 	.word	0x000016f0


	//   ....[7]....
        /*0074*/ 	.word	0x00001710


	//   ....[8]....
        /*0078*/ 	.word	0x00001740


	//   ....[9]....
        /*007c*/ 	.word	0x00001750


	//----- nvinfo : EIATTR_VRC_CTA_INIT_COUNT
	.align		4
.L_4925:
        /*0080*/ 	.byte	0x02, 0x4a
	.zero		1
	.zero		1


	//----- nvinfo : EIATTR_EXIT_INSTR_OFFSETS
	.align		4
        /*0084*/ 	.byte	0x04, 0x1c
        /*0086*/ 	.short	(.L_4927 - .L_4926)


	//   ....[0]....
.L_4926:
        /*0088*/ 	.word	0x00000070


	//   ....[1]....
        /*008c*/ 	.word	0x000017b0


	//   ....[2]....
        /*0090*/ 	.word	0x00001860


	//----- nvinfo : EIATTR_MAX_THREADS
	.align		4
.L_4927:
        /*0094*/ 	.byte	0x04, 0x05
        /*0096*/ 	.short	(.L_4929 - .L_4928)
.L_4928:
        /*0098*/ 	.word	0x00000400
        /*009c*/ 	.word	0x00000001
        /*00a0*/ 	.word	0x00000001


	//----- nvinfo : EIATTR_CRS_STACK_SIZE
	.align		4
.L_4929:
        /*00a4*/ 	.byte	0x04, 0x1e
        /*00a6*/ 	.short	(.L_4931 - .L_4930)
.L_4930:
        /*00a8*/ 	.word	0x00000000


	//----- nvinfo : EIATTR_CBANK_PARAM_SIZE
	.align		4
.L_4931:
        /*00ac*/ 	.byte	0x03, 0x19
        /*00ae*/ 	.short	0x0128


	//----- nvinfo : EIATTR_PARAM_CBANK
	.align		4
        /*00b0*/ 	.byte	0x04, 0x0a
        /*00b2*/ 	.short	(.L_4933 - .L_4932)
	.align		4
.L_4932:
        /*00b4*/ 	.word	index@(.nv.constant0._ZN10layer_norm22ln_bwd_finalize_kernelINS_22Kernel_traits_finalizeILj1280EfffffjLb0ELj1024ELj4ENS_18Kernel_traits_baseILj1280EfffffjLj1024EEEEELb0ELb1EEEvNS_9BwdParamsE)
        /*00b8*/ 	.short	0x0380
        /*00ba*/ 	.short	0x0128


	//----- nvinfo : EIATTR_SW_WAR
	.align		4
.L_4933:
        /*00bc*/ 	.byte	0x04, 0x36
        /*00be*/ 	.short	(.L_4935 - .L_4934)
.L_4934:
        /*00c0*/ 	.word	0x00000008
.L_4935:


//--------------------- .nv.info._ZN10layer_norm13ln_bwd_kernelINS_13Kernel_traitsIfffffjLj1280ELj1ELj4ELj1ELj16ENS_18Kernel_traits_baseILj1280EfffffjLj128EEEEELb1ELb0ELb1ELb1EEEvNS_9BwdParamsE --------------------------
	.section	.nv.info._ZN10layer_norm13ln_bwd_kernelINS_13Kernel_traitsIfffffjLj1280ELj1ELj4ELj1ELj16ENS_18Kernel_traits_baseILj1280EfffffjLj128EEEEELb1ELb0ELb1ELb1EEEvNS_9BwdParamsE,"",@"SHT_CUDA_INFO"
	.sectionflags	@""
	.align	4


	//----- nvinfo : EIATTR_CUDA_API_VERSION
	.align		4
        /*0000*/ 	.byte	0x04, 0x37
        /*0002*/ 	.short	(.L_4937 - .L_4936)
.L_4936:
        /*0004*/ 	.word	0x00000082


	//----- nvinfo : EIATTR_KPARAM_INFO
	.align		4
.L_4937:
        /*0008*/ 	.byte	0x04, 0x17
        /*000a*/ 	.short	(.L_4939 - .L_4938)
.L_4938:
        /*000c*/ 	.word	0x00000000
        /*0010*/ 	.short	0x0000
        /*0012*/ 	.short	0x0000
        /*0014*/ 	.byte	0x00, 0xf0, 0xa1, 0x04


	//----- nvinfo : EIATTR_SPARSE_MMA_MASK
	.align		4
.L_4939:
        /*0018*/ 	.byte	0x03, 0x50
        /*001a*/ 	.short	0x0000


	//----- nvinfo : EIATTR_MAXREG_COUNT
	.align		4
        /*001c*/ 	.byte	0x03, 0x1b
        /*001e*/ 	.short	0x00ff


	//----- nvinfo : EIATTR_NUM_BARRIERS
	.align		4
        /*0020*/ 	.byte	0x02, 0x4c
        /*0022*/ 	.byte	0x01
	.zero		1


	//----- nvinfo : EIATTR_ANNOTATIONS
	.align		4
        /*0024*/ 	.byte	0x04, 0x55
        /*0026*/ 	.short	(.L_4941 - .L_4940)


	//   ....[0]....
.L_4940:
        /* <DEDUP_REMOVED lines=22> */


	//----- nvinfo : EIATTR_MERCURY_ISA_VERSION
	.align		4
.L_4941:
        /*0178*/ 	.byte	0x03, 0x5f
        /*017a*/ 	.short	0x0101


	//----- nvinfo : EIATTR_COOP_GROUP_MASK_REGIDS
	.align		4
        /*017c*/ 	.byte	0x04, 0x29
        /*017e*/ 	.short	(.L_4943 - .L_4942)


	//   ....[0]....
.L_4942:
        /*0180*/ 	.word	0xffffffff


	//   ....[1]....
        /*0184*/ 	.word	0xffffffff


	//   ....[2]....
        /*0188*/ 	.word	0xffffffff


	//   ....[3]....
        /*018c*/ 	.word	0xffffffff


	//   ....[4]....
        /*0190*/ 	.word	0xffffffff


	//   ....[5]....
        /*0194*/ 	.word	0xffffffff


	//   ....[6]....
        /*0198*/ 	.word	0xffffffff


	//   ....[7]....
        /*019c*/ 	.word	0xffffffff


	//   ....[8]....
        /*01a0*/ 	.word	0xffffffff


	//   ....[9]....
        /*01a4*/ 	.word	0xffffffff


	//   ....[10]....
        /*01a8*/ 	.word	0x050000d8


	//   ....[11]....
        /*01ac*/ 	.word	0x050000d8


	//   ....[12]....
        /*01b0*/ 	.word	0x050000d8


	//   ....[13]....
        /*01b4*/ 	.word	0x050000d8


	//   ....[14]....
        /*01b8*/ 	.word	0x050000d8


	//   ....[15]....
        /*01bc*/ 	.word	0x050000d8


	//   ....[16]....
        /*01c0*/ 	.word	0x050000d8


	//   ....[17]....
        /*01c4*/ 	.word	0x050000d8


	//   ....[18]....
        /*01c8*/ 	.word	0x050000d8


	//   ....[19]....
        /*01cc*/ 	.word	0x050000d8


	//----- nvinfo : EIATTR_COOP_GROUP_INSTR_OFFSETS
	.align		4
.L_4943:
        /*01d0*/ 	.byte	0x04, 0x28
        /*01d2*/ 	.short	(.L_4945 - .L_4944)


	//   ....[0]....
.L_4944:
        /*01d4*/ 	.word	0x000029e0


	//   ....[1]....
        /*01d8*/ 	.word	0x00002a00


	//   ....[2]....
        /*01dc*/ 	.word	0x00002a20


	//   ....[3]....
        /*01e0*/ 	.word	0x00002a40


	//   ....[4]....
        /*01e4*/ 	.word	0x00002a60


	//   ....[5]....
        /*01e8*/ 	.word	0x00002a80


	//   ....[6]....
        /*01ec*/ 	.word	0x00002aa0


	//   ....[7]....
        /*01f0*/ 	.word	0x00002ab0


	//   ....[8]....
        /*01f4*/ 	.word	0x00002ae0


	//   ....[9]....
        /*01f8*/ 	.word	0x00002af0


	//   ....[10]....
        /*01fc*/ 	.word	0x0000b770


	//   ....[11]....
        /*0200*/ 	.word	0x0000b810


	//   ....[12]....
        /*0204*/ 	.word	0x0000b880


	//   ....[13]....
        /*0208*/ 	.word	0x0000b8e0


	//   ....[14]....
        /*020c*/ 	.word	0x0000b950


	//   ....[15]....
        /*0210*/ 	.word	0x0000b9b0


	//   ....[16]....
        /*0214*/ 	.word	0x0000ba20


	//   ....[17]....
        /*0218*/ 	.word	0x0000ba70


	//   ....[18]....
        /*021c*/ 	.word	0x0000baf0


	//   ....[19]....
        /*0220*/ 	.word	0x0000bb40


	//----- nvinfo : EIATTR_VRC_CTA_INIT_COUNT
	.align		4
.L_4945:
        /*0224*/ 	.byte	0x02, 0x4a
	.zero		1
	.zero		1


	//----- nvinfo : EIATTR_EXIT_INSTR_OFFSETS
	.align		4
        /*0228*/ 	.byte	0x04, 0x1c
        /*022a*/ 	.short	(.L_4947 - .L_4946)


	//   ....[0]....
.L_4946:
        /*022c*/ 	.word	0x0000b710


	//----- nvinfo : EIATTR_MAX_THREADS
	.align		4
.L_4947:
        /*0230*/ 	.byte	0x04, 0x05
        /*0232*/ 	.short	(.L_4949 - .L_4948)
.L_4948:
        /*0234*/ 	.word	0x00000080
        /*0238*/ 	.word	0x00000001
        /*023c*/ 	.word	0x00000001


	//----- nvinfo : EIATTR_CRS_STACK_SIZE
	.align		4
.L_4949:
        /*0240*/ 	.byte	0x04, 0x1e
        /*0242*/ 	.short	(.L_4951 - .L_4950)
.L_4950:
        /*0244*/ 	.word	0x00000000


	//----- nvinfo : EIATTR_CBANK_PARAM_SIZE
	.align		4
.L_4951:
        /*0248*/ 	.byte	0x03, 0x19
        /*024a*/ 	.short	0x0128


	//----- nvinfo : EIATTR_PARAM_CBANK
	.align		4
        /*024c*/ 	.byte	0x04, 0x0a
        /*024e*/ 	.short	(.L_4953 - .L_4952)
	.align		4
.L_4952:
        /*0250*/ 	.word	index@(.nv.constant0._ZN10layer_norm13ln_bwd_kernelINS_13Kernel_traitsIfffffjLj1280ELj1ELj4ELj1ELj16ENS_18Kernel_traits_baseILj1280EfffffjLj128EEEEELb1ELb0ELb1ELb1EEEvNS_9BwdParamsE)
        /*0254*/ 	.short	0x0380
        /*0256*/ 	.short	0x0128


	//----- nvinfo : EIATTR_SW_WAR
	.align		4
.L_4953:
        /*0258*/ 	.byte	0x04, 0x36
        /*025a*/ 	.short	(.L_4955 - .L_4954)
.L_4954:
        /*025c*/ 	.word	0x00000008
.L_4955:


//--------------------- .nv.info._ZN10layer_norm13ln_bwd_kernelINS_13Kernel_traitsIfffffjLj1280ELj1ELj4ELj1ELj16ENS_18Kernel_traits_baseILj1280EfffffjLj128EEEEELb1ELb1ELb0ELb0EEEvNS_9BwdParamsE --------------------------
	.section	.nv.info._ZN10layer_norm13ln_bwd_kernelINS_13Kernel_traitsIfffffjLj1280ELj1ELj4ELj1ELj16ENS_18Kernel_traits_baseILj1280EfffffjLj128EEEEELb1ELb1ELb0ELb0EEEvNS_9BwdParamsE,"",@"SHT_CUDA_INFO"
	.sectionflags	@""
	.align	4


	//----- nvinfo : EIATTR_CUDA_API_VERSION
	.align		4
        /*0000*/ 	.byte	0x04, 0x37
        /*0002*/ 	.short	(.L_4957 - .L_4956)
.L_4956:
        /*0004*/ 	.word	0x00000082


	//----- nvinfo : EIATTR_KPARAM_INFO
	.align		4
.L_4957:
        /*0008*/ 	.byte	0x04, 0x17
        /*000a*/ 	.short	(.L_4959 - .L_4958)
.L_4958:
        /*000c*/ 	.word	0x00000000
        /*0010*/ 	.short	0x0000
        /*0012*/ 	.short	0x0000
        /*0014*/ 	.byte	0x00, 0xf0, 0xa1, 0x04


	//----- nvinfo : EIATTR_SPARSE_MMA_MASK
	.align		4
.L_4959:
        /*0018*/ 	.byte	0x03, 0x50
        /*001a*/ 	.short	0x0000


	//----- nvinfo : EIATTR_MAXREG_COUNT
	.align		4
        /*001c*/ 	.byte	0x03, 0x1b
        /*001e*/ 	.short	0x00ff


	//----- nvinfo : EIATTR_NUM_BARRIERS
	.align		4
        /*0020*/ 	.byte	0x02, 0x4c
        /*0022*/ 	.byte	0x01
	.zero		1


	//----- nvinfo : EIATTR_ANNOTATIONS
	.align		4
        /*0024*/ 	.byte	0x04, 0x55
        /*0026*/ 	.short	(.L_4961 - .L_4960)


	//   ....[0]....
.L_4960:
        /* <DEDUP_REMOVED lines=199> */


	//----- nvinfo : EIATTR_MERCURY_ISA_VERSION
	.align		4
.L_4961:
        /*0c88*/ 	.byte	0x03, 0x5f
        /*0c8a*/ 	.short	0x0101


	//----- nvinfo : EIATTR_COOP_GROUP_MASK_REGIDS
	.align		4
        /*0c8c*/ 	.byte	0x04, 0x29
        /*0c8e*/ 	.short	(.L_4963 - .L_4962)


	//   ....[0]....
.L_4962:
        /*0c90*/ 	.word	0xffffffff


	//   ....[1]....
        /*0c94*/ 	.word	0xffffffff


	//   ....[2]....
        /*0c98*/ 	.word	0xffffffff


	//   ....[3]....
        /*0c9c*/ 	.word	0xffffffff


	//   ....[4]....
        /*0ca0*/ 	.word	0xffffffff


	//   ....[5]....
        /*0ca4*/ 	.word	0xffffffff


	//   ....[6]....
        /*0ca8*/ 	.word	0xffffffff


	//   ....[7]....
        /*0cac*/ 	.word	0xffffffff


	//   ....[8]....
        /*0cb0*/ 	.word	0xffffffff


	//   ....[9]....
        /*0cb4*/ 	.word	0xffffffff


	//   ....[10]....
        /*0cb8*/ 	.word	0x05000016


	//   ....[11]....
        /*0cbc*/ 	.word	0x05000016


	//   ....[12]....
        /*0cc0*/ 	.word	0x05000016


	//   ....[13]....
        /*0cc4*/ 	.word	0x05000016


	//   ....[14]....
        /*0cc8*/ 	.word	0x05000016


	//   ....[15]....
        /*0ccc*/ 	.word	0x05000016


	//   ....[16]....
        /*0cd0*/ 	.word	0x05000016


	//   ....[17]....
        /*0cd4*/ 	.word	0x05000016


	//   ....[18]....
        /*0cd8*/ 	.word	0x05000016


	//   ....[19]....
        /*0cdc*/ 	.word	0x05000016


	//----- nvinfo : EIATTR_COOP_GROUP_INSTR_OFFSETS
	.align		4
.L_4963:
        /*0ce0*/ 	.byte	0x04, 0x28
        /*0ce2*/ 	.short	(.L_4965 - .L_4964)


	//   ....[0]....
.L_4964:
        /*0ce4*/ 	.word	0x00003ea0


	//   ....[1]....
        /*0ce8*/ 	.word	0x00003ec0


	//   ....[2]....
        /*0cec*/ 	.word	0x00003ee0


	//   ....[3]....
        /*0cf0*/ 	.word	0x00003f00


	//   ....[4]....
        /*0cf4*/ 	.word	0x00003f20


	//   ....[5]....
        /*0cf8*/ 	.word	0x00003f40


	//   ....[6]....
        /*0cfc*/ 	.word	0x00003f60


	//   ....[7]....
        /*0d00*/ 	.word	0x00003f80


	//   ....[8]....
        /*0d04*/ 	.word	0x00003f90


	//   ....[9]....
        /*0d08*/ 	.word	0x00003fb0


	//   ....[10]....
        /*0d0c*/ 	.word	0x0000eda0


	//   ....[11]....
        /*0d10*/ 	.word	0x0000ee40


	//   ....[12]....
        /*0d14*/ 	.word	0x0000eec0


	//   ....[13]....
        /*0d18*/ 	.word	0x0000ef30


	//   ....[14]....
        /*0d1c*/ 	.word	0x0000efb0


	//   ....[15]....
        /*0d20*/ 	.word	0x0000f020


	//   ....[16]....
        /*0d24*/ 	.word	0x0000f0a0


	//   ....[17]....
        /*0d28*/ 	.word	0x0000f110


	//   ....[18]....
        /*0d2c*/ 	.word	0x0000f190


	//   ....[19]....
        /*0d30*/ 	.word	0x0000f1e0


	//----- nvinfo : EIATTR_VRC_CTA_INIT_COUNT
	.align		4
.L_4965:
        /*0d34*/ 	.byte	0x02, 0x4a
	.zero		1
	.zero		1


	//----- nvinfo : EIATTR_EXIT_INSTR_OFFSETS
	.align		4
        /*0d38*/ 	.byte	0x04, 0x1c
        /*0d3a*/ 	.short	(.L_4967 - .L_4966)


	//   ....[0]....
.L_4966:
        /*0d3c*/ 	.word	0x0000ecb0


	//   ....[1]....
        /*0d40*/ 	.word	0x0000ed30


	//----- nvinfo : EIATTR_MAX_THREADS
	.align		4
.L_4967:
        /*0d44*/ 	.byte	0x04, 0x05
        /*0d46*/ 	.short	(.L_4969 - .L_4968)
.L_4968:
        /*0d48*/ 	.word	0x00000080
        /*0d4c*/ 	.word	0x00000001
        /*0d50*/ 	.word	0x00000001


	//----- nvinfo : EIATTR_CRS_STACK_SIZE
	.align		4
.L_4969:
        /*0d54*/ 	.byte	0x04, 0x1e
        /*0d56*/ 	.short	(.L_4971 - .L_4970)
.L_4970:
        /*0d58*/ 	.word	0x00000000


	//----- nvinfo : EIATTR_CBANK_PARAM_SIZE
	.align		4
.L_4971:
        /*0d5c*/ 	.byte	0x03, 0x19
        /*0d5e*/ 	.short	0x0128


	//----- nvinfo : EIATTR_PARAM_CBANK
	.align		4
        /*0d60*/ 	.byte	0x04, 0x0a
        /*0d62*/ 	.short	(.L_4973 - .L_4972)
	.align		4
.L_4972:
        /*0d64*/ 	.word	index@(.nv.constant0._ZN10layer_norm13ln_bwd_kernelINS_13Kernel_traitsIfffffjLj1280ELj1ELj4ELj1ELj16ENS_18Kernel_traits_baseILj1280EfffffjLj128EEEEELb1ELb1ELb0ELb0EEEvNS_9BwdParamsE)
        /*0d68*/ 	.short	0x0380
        /*0d6a*/ 	.short	0x0128


	//----- nvinfo : EIATTR_SW_WAR
	.align		4
.L_4973:
        /*0d6c*/ 	.byte	0x04, 0x36
        /*0d6e*/ 	.short	(.L_4975 - .L_4974)
.L_4974:
        /*0d70*/ 	.word	0x00000008
.L_4975:


//--------------------- .nv.info._ZN10layer_norm13ln_bwd_kernelINS_13Kernel_traitsIfffffjLj1280ELj1ELj4ELj1ELj16ENS_18Kernel_traits_baseILj1280EfffffjLj128EEEEELb1ELb1ELb0ELb1EEEvNS_9BwdParamsE --------------------------
	.section	.nv.info._ZN10layer_norm13ln_bwd_kernelINS_13Kernel_traitsIfffffjLj1280ELj1ELj4ELj1ELj16ENS_18Kernel_traits_baseILj1280EfffffjLj128EEEEELb1ELb1ELb0ELb1EEEvNS_9BwdParamsE,"",@"SHT_CUDA_INFO"
	.sectionflags	@""
	.align	4


	//----- nvinfo : EIATTR_CUDA_API_VERSION
	.align		4
        /*0000*/ 	.byte	0x04, 0x37
        /*0002*/ 	.short	(.L_4977 - .L_4976)
.L_4976:
        /*0004*/ 	.word	0x00000082


	//----- nvinfo : EIATTR_KPARAM_INFO
	.align		4
.L_4977:
        /*0008*/ 	.byte	0x04, 0x17
        /*000a*/ 	.short	(.L_4979 - .L_4978)
.L_4978:
        /*000c*/ 	.word	0x00000000
        /*0010*/ 	.short	0x0000
        /*0012*/ 	.short	0x0000
        /*0014*/ 	.byte	0x00, 0xf0, 0xa1, 0x04


	//----- nvinfo : EIATTR_SPARSE_MMA_MASK
	.align		4
.L_4979:
        /*0018*/ 	.byte	0x03, 0x50
        /*001a*/ 	.short	0x0000


	//----- nvinfo : EIATTR_MAXREG_COUNT
	.align		4
        /*001c*/ 	.byte	0x03, 0x1b
        /*001e*/ 	.short	0x00ff


	//----- nvinfo : EIATTR_NUM_BARRIERS
	.align		4
        /*0020*/ 	.byte	0x02, 0x4c
        /*0022*/ 	.byte	0x01
	.zero		1


	//----- nvinfo : EIATTR_ANNOTATIONS
	.align		4
        /*0024*/ 	.byte	0x04, 0x55
        /*0026*/ 	.short	(.L_4981 - .L_4980)


	//   ....[0]....
.L_4980:
        /* <DEDUP_REMOVED lines=452> */


	//----- nvinfo : EIATTR_MERCURY_ISA_VERSION
	.align		4
.L_4981:
        /*1c50*/ 	.byte	0x03, 0x5f
        /*1c52*/ 	.short	0x0101


	//----- nvinfo : EIATTR_COOP_GROUP_MASK_REGIDS
	.align		4
        /*1c54*/ 	.byte	0x04, 0x29
        /*1c56*/ 	.short	(.L_4983 - .L_4982)


	//   ....[0]....
.L_4982:
        /*1c58*/ 	.word	0xffffffff


	//   ....[1]....
        /*1c5c*/ 	.word	0xffffffff


	//   ....[2]....
        /*1c60*/ 	.word	0xffffffff


	//   ....[3]....
        /*1c64*/ 	.word	0xffffffff


	//   ....[4]....
        /*1c68*/ 	.word	0xffffffff


	//   ....[5]....
        /*1c6c*/ 	.word	0xffffffff


	//   ....[6]....
        /*1c70*/ 	.word	0xffffffff


	//   ....[7]....
        /*1c74*/ 	.word	0xffffffff


	//   ....[8]....
        /*1c78*/ 	.word	0xffffffff


	//   ....[9]....
        /*1c7c*/ 	.word	0xffffffff


	//   ....[10]....
        /*1c80*/ 	.word	0x05000043


	//   ....[11]....
        /*1c84*/ 	.word	0x05000043


	//   ....[12]....
        /*1c88*/ 	.word	0x05000043


	//   ....[13]....
        /*1c8c*/ 	.word	0x05000043


	//   ....[14]....
        /*1c90*/ 	.word	0x05000043


	//   ....[15]....
        /*1c94*/ 	.word	0x05000043


	//   ....[16]....
        /*1c98*/ 	.word	0x05000043


	//   ....[17]....
        /*1c9c*/ 	.word	0x05000043


	//   ....[18]....
        /*1ca0*/ 	.word	0x05000043


	//   ....[19]....
        /*1ca4*/ 	.word	0x05000043


	//----- nvinfo : EIATTR_COOP_GROUP_INSTR_OFFSETS
	.align		4
.L_4983:
        /*1ca8*/ 	.byte	0x04, 0x28
        /*1caa*/ 	.short	(.L_4985 - .L_4984)


	//   ....[0]....
.L_4984:
        /*1cac*/ 	.word	0x00005780


	//   ....[1]....
        /*1cb0*/ 	.word	0x000057b0


	//   ....[2]....
        /*1cb4*/ 	.word	0x000057d0


	//   ....[3]....
        /*1cb8*/ 	.word	0x000057f0


	//   ....[4]....
        /*1cbc*/ 	.word	0x00005810


	//   ....[5]....
        /*1cc0*/ 	.word	0x00005830


	//   ....[6]....
        /*1cc4*/ 	.word	0x00005850


	//   ....[7]....
        /*1cc8*/ 	.word	0x00005870


	//   ....[8]....
        /*1ccc*/ 	.word	0x00006030


	//   ....[9]....
        /*1cd0*/ 	.word	0x00006040


	//   ....[10]....
        /*1cd4*/ 	.word	0x0000f500


	//   ....[11]....
        /*1cd8*/ 	.word	0x0000f590


	//   ....[12]....
        /*1cdc*/ 	.word	0x0000f600


	//   ....[13]....
        /*1ce0*/ 	.word	0x0000f660


	//   ....[14]....
        /*1ce4*/ 	.word	0x0000f6d0


	//   ....[15]....
        /*1ce8*/ 	.word	0x0000f730


	//   ....[16]....
        /*1cec*/ 	.word	0x0000f7a0


	//   ....[17]....
        /*1cf0*/ 	.word	0x0000f800


	//   ....[18]....
        /*1cf4*/ 	.word	0x0000fe50


	//   ....[19]....
        /*1cf8*/ 	.word	0x00010090


	//----- nvinfo : EIATTR_VRC_CTA_INIT_COUNT
	.align		4
.L_4985:
        /*1cfc*/ 	.byte	0x02, 0x4a
	.zero		1
	.zero		1


	//----- nvinfo : EIATTR_EXIT_INSTR_OFFSETS
	.align		4
        /*1d00*/ 	.byte	0x04, 0x1c
        /*1d02*/ 	.short	(.L_4987 - .L_4986)


	//   ....[0]....
.L_4986:
        /*1d04*/ 	.word	0x0000f490


	//----- nvinfo : EIATTR_MAX_THREADS
	.align		4
.L_4987:
        /*1d08*/ 	.byte	0x04, 0x05
        /*1d0a*/ 	.short	(.L_4989 - .L_4988)
.L_4988:
        /*1d0c*/ 	.word	0x00000080
        /*1d10*/ 	.word	0x00000001
        /*1d14*/ 	.word	0x00000001


	//----- nvinfo : EIATTR_CRS_STACK_SIZE
	.align		4
.L_4989:
        /*1d18*/ 	.byte	0x04, 0x1e
        /*1d1a*/ 	.short	(.L_4991 - .L_4990)
.L_4990:
        /*1d1c*/ 	.word	0x00000000


	//----- nvinfo : EIATTR_CBANK_PARAM_SIZE
	.align		4
.L_4991:
        /*1d20*/ 	.byte	0x03, 0x19
        /*1d22*/ 	.short	0x0128


	//----- nvinfo : EIATTR_PARAM_CBANK
	.align		4
        /*1d24*/ 	.byte	0x04, 0x0a
        /*1d26*/ 	.short	(.L_4993 - .L_4992)
	.align		4
.L_4992:
        /*1d28*/ 	.word	index@(.nv.constant0._ZN10layer_norm13ln_bwd_kernelINS_13Kernel_traitsIfffffjLj1280ELj1ELj4ELj1ELj16ENS_18Kernel_traits_baseILj1280EfffffjLj128EEEEELb1ELb1ELb0ELb1EEEvNS_9BwdParamsE)
        /*1d2c*/ 	.short	0x0380
        /*1d2e*/ 	.short	0x0128


	//----- nvinfo : EIATTR_SW_WAR
	.align		4
.L_4993:
        /*1d30*/ 	.byte	0x04, 0x36
        /*1d32*/ 	.short	(.L_4995 - .L_4994)
.L_4994:
        /*1d34*/ 	.word	0x00000008
.L_4995:


//--------------------- .nv.info._ZN10layer_norm22ln_bwd_finalize_kernelINS_22Kernel_traits_finalizeILj1280EfffffjLb1ELj1024ELj4ENS_18Kernel_traits_baseILj1280EfffffjLj1024EEEEELb1ELb0EEEvNS_9BwdParamsE --------------------------
	.section	.nv.info._ZN10layer_norm22ln_bwd_finalize_kernelINS_22Kernel_traits_finalizeILj1280EfffffjLb1ELj1024ELj4ENS_18Kernel_traits_baseILj1280EfffffjLj1024EEEEELb1ELb0EEEvNS_9BwdParamsE,"",@"SHT_CUDA_INFO"
	.sectionflags	@""
	.align	4


	//----- nvinfo : EIATTR_CUDA_API_VERSION
	.align		4
        /*0000*/ 	.byte	0x04, 0x37
        /*0002*/ 	.short	(.L_4997 - .L_4996)
.L_4996:
        /*0004*/ 	.word	0x00000082


	//----- nvinfo : EIATTR_KPARAM_INFO
	.align		4
.L_4997:
        /*0008*/ 	.byte	0x04, 0x17
        /*000a*/ 	.short	(.L_4999 - .L_4998)
.L_4998:
        /*000c*/ 	.word	0x00000000
        /*0010*/ 	.short	0x0000
        /*0012*/ 	.short	0x0000
        /*0014*/ 	.byte	0x00, 0xf0, 0xa1, 0x04


	//----- nvinfo : EIATTR_SPARSE_MMA_MASK
	.align		4
.L_4999:
        /*0018*/ 	.byte	0x03, 0x50
        /*001a*/ 	.short	0x0000


	//----- nvinfo : EIATTR_MAXREG_COUNT
	.align		4
        /*001c*/ 	.byte	0x03, 0x1b
        /*001e*/ 	.short	0x0040


	//----- nvinfo : EIATTR_NUM_BARRIERS
	.align		4
        /*0020*/ 	.byte	0x02, 0x4c
        /*0022*/ 	.byte	0x01
	.zero		1


	//----- nvinfo : EIATTR_MERCURY_ISA_VERSION
	.align		4
        /*0024*/ 	.byte	0x03, 0x5f
        /*0026*/ 	.short	0x0101


	//----- nvinfo : EIATTR_COOP_GROUP_MASK_REGIDS
	.align		4
        /*0028*/ 	.byte	0x04, 0x29
        /*002a*/ 	.short	(.L_5001 - .L_5000)


	//   ....[0]....
.L_5000:
        /*002c*/ 	.word	0xffffffff


	//   ....[1]....
        /*0030*/ 	.word	0xffffffff


	//   ....[2]....
        /*0034*/ 	.word	0xffffffff


	//   ....[3]....
        /*0038*/ 	.word	0xffffffff


	//   ....[4]....
        /*003c*/ 	.word	0xffffffff


	//   ....[5]....
        /*0040*/ 	.word	0xffffffff


	//   ....[6]....
        /*0044*/ 	.word	0xffffffff


	//   ....[7]....
        /*0048*/ 	.word	0xffffffff


	//   ....[8]....
        /*004c*/ 	.word	0xffffffff


	//   ....[9]....
        /*0050*/ 	.word	0xffffffff


	//   ....[10]....
        /*0054*/ 	.word	0xffffffff


	//   ....[11]....
        /*0058*/ 	.word	0xffffffff


	//   ....[12]....
        /*005c*/ 	.word	0xffffffff


	//   ....[13]....
        /*0060*/ 	.word	0xffffffff


	//   ....[14]....
        /*0064*/ 	.word	0xffffffff


	//----- nvinfo : EIATTR_COOP_GROUP_INSTR_OFFSETS
	.align		4
.L_5001:
        /*0068*/ 	.byte	0x04, 0x28
        /*006a*/ 	.short	(.L_5003 - .L_5002)


	//   ....[0]....
.L_5002:
        /*006c*/ 	.word	0x00001040


	//   ....[1]....
        /*0070*/ 	.word	0x00001050


	//   ....[2]....
        /*0074*/ 	.word	0x00001060


	//   ....[3]....
        /*0078*/ 	.word	0x00001090


	//   ....[4]....
        /*007c*/ 	.word	0x000010b0


	//   ....[5]....
        /*0080*/ 	.word	0x000010c0


	//   ....[6]....
        /*0084*/ 	.word	0x000010f0


	//   ....[7]....
        /*0088*/ 	.word	0x00001110


	//   ....[8]....
        /*008c*/ 	.word	0x00001120


	//   ....[9]....
        /*0090*/ 	.word	0x00001160


	//   ....[10]....
        /*0094*/ 	.word	0x00001190


	//   ....[11]....
        /*0098*/ 	.word	0x000011a0


	//   ....[12]....
        /*009c*/ 	.word	0x000011e0


	//   ....[13]....
        /*00a0*/ 	.word	0x00001200


	//   ....[14]....
        /*00a4*/ 	.word	0x00001210


	//----- nvinfo : EIATTR_VRC_CTA_INIT_COUNT
	.align		4
.L_5003:
        /*00a8*/ 	.byte	0x02, 0x4a
	.zero		1
	.zero		1


	//----- nvinfo : EIATTR_EXIT_INSTR_OFFSETS
	.align		4
        /*00ac*/ 	.byte	0x04, 0x1c
        /*00ae*/ 	.short	(.L_5005 - .L_5004)


	//   ....[0]....
.L_5004:
        /*00b0*/ 	.word	0x00000060


	//   ....[1]....
        /*00b4*/ 	.word	0x00001290


	//   ....[2]....
        /*00b8*/ 	.word	0x000012c0


	//   ....[3]....
        /*00bc*/ 	.word	0x000013a0


	//----- nvinfo : EIATTR_MAX_THREADS
	.align		4
.L_5005:
        /*00c0*/ 	.byte	0x04, 0x05
        /*00c2*/ 	.short	(.L_5007 - .L_5006)
.L_5006:
        /*00c4*/ 	.word	0x00000400
        /*00c8*/ 	.word	0x00000001
        /*00cc*/ 	.word	0x00000001


	//----- nvinfo : EIATTR_CRS_STACK_SIZE
	.align		4
.L_5007:
        /*00d0*/ 	.byte	0x04, 0x1e
        /*00d2*/ 	.short	(.L_5009 - .L_5008)
.L_5008:
        /*00d4*/ 	.word	0x00000000


	//----- nvinfo : EIATTR_CBANK_PARAM_SIZE
	.align		4
.L_5009:
        /*00d8*/ 	.byte	0x03, 0x19
        /*00da*/ 	.short	0x0128


	//----- nvinfo : EIATTR_PARAM_CBANK
	.align		4
        /*00dc*/ 	.byte	0x04, 0x0a
        /*00de*/ 	.short	(.L_5011 - .L_5010)
	.align		4
.L_5010:
        /*00e0*/ 	.word	index@(.nv.constant0._ZN10layer_norm22ln_bwd_finalize_kernelINS_22Kernel_traits_finalizeILj1280EfffffjLb1ELj1024ELj4ENS_18Kernel_traits_baseILj1280EfffffjLj1024EEEEELb1ELb0EEEvNS_9BwdParamsE)
        /*00e4*/ 	.short	0x0380
        /*00e6*/ 	.short	0x0128


	//----- nvinfo : EIATTR_SW_WAR
	.align		4
.L_5011:
        /*00e8*/ 	.byte	0x04, 0x36
        /*00ea*/ 	.short	(.L_5013 - .L_5012)
.L_5012:
        /*00ec*/ 	.word	0x00000008
.L_5013:


//--------------------- .nv.info._ZN10layer_norm13ln_bwd_kernelINS_13Kernel_traitsIfffffjLj1280ELj1ELj4ELj1ELj16ENS_18Kernel_traits_baseILj1280EfffffjLj128EEEEELb1ELb1ELb1ELb0EEEvNS_9BwdParamsE --------------------------
	.section	.nv.info._ZN10layer_norm13ln_bwd_kernelINS_13Kernel_traitsIfffffjLj1280ELj1ELj4ELj1ELj16ENS_18Kernel_traits_baseILj1280EfffffjLj128EEEEELb1ELb1ELb1ELb0EEEvNS_9BwdParamsE,"",@"SHT_CUDA_INFO"
	.sectionflags	@""
	.align	4


	//----- nvinfo : EIATTR_CUDA_API_VERSION
	.align		4
        /*0000*/ 	.byte	0x04, 0x37
        /*0002*/ 	.short	(.L_5015 - .L_5014)
.L_5014:
        /*0004*/ 	.word	0x00000082


	//----- nvinfo : EIATTR_KPARAM_INFO
	.align		4
.L_5015:
        /*0008*/ 	.byte	0x04, 0x17
        /*000a*/ 	.short	(.L_5017 - .L_5016)
.L_5016:
        /*000c*/ 	.word	0x00000000
        /*0010*/ 	.short	0x0000
        /*0012*/ 	.short	0x0000
        /*0014*/ 	.byte	0x00, 0xf0, 0xa1, 0x04


	//----- nvinfo : EIATTR_SPARSE_MMA_MASK
	.align		4
.L_5017:
        /*0018*/ 	.byte	0x03, 0x50
        /*001a*/ 	.short	0x0000


	//----- nvinfo : EIATTR_MAXREG_COUNT
	.align		4
        /*001c*/ 	.byte	0x03, 0x1b
        /*001e*/ 	.short	0x00ff


	//----- nvinfo : EIATTR_NUM_BARRIERS
	.align		4
        /*0020*/ 	.byte	0x02, 0x4c
        /*0022*/ 	.byte	0x01
	.zero		1


	//----- nvinfo : EIATTR_ANNOTATIONS
	.align		4
        /*0024*/ 	.byte	0x04, 0x55
        /*0026*/ 	.short	(.L_5019 - .L_5018)


	//   ....[0]....
.L_5018:
        /* <DEDUP_REMOVED lines=233> */


	//----- nvinfo : EIATTR_MERCURY_ISA_VERSION
	.align		4
.L_5019:
        /*0ea0*/ 	.byte	0x03, 0x5f
        /*0ea2*/ 	.short	0x0101


	//----- nvinfo : EIATTR_COOP_GROUP_MASK_REGIDS
	.align		4
        /*0ea4*/ 	.byte	0x04, 0x29
        /*0ea6*/ 	.short	(.L_5021 - .L_5020)


	//   ....[0]....
.L_5020:
        /*0ea8*/ 	.word	0xffffffff


	//   ....[1]....
        /*0eac*/ 	.word	0xffffffff


	//   ....[2]....
        /*0eb0*/ 	.word	0xffffffff


	//   ....[3]....
        /*0eb4*/ 	.word	0xffffffff


	//   ....[4]....
        /*0eb8*/ 	.word	0xffffffff


	//   ....[5]....
        /*0ebc*/ 	.word	0xffffffff


	//   ....[6]....
        /*0ec0*/ 	.word	0xffffffff


	//   ....[7]....
        /*0ec4*/ 	.word	0xffffffff


	//   ....[8]....
        /*0ec8*/ 	.word	0xffffffff


	//   ....[9]....
        /*0ecc*/ 	.word	0xffffffff


	//   ....[10]....
        /*0ed0*/ 	.word	0x0500000a


	//   ....[11]....
        /*0ed4*/ 	.word	0x0500000a


	//   ....[12]....
        /*0ed8*/ 	.word	0x0500000a


	//   ....[13]....
        /*0edc*/ 	.word	0x0500000a


	//   ....[14]....
        /*0ee0*/ 	.word	0x0500000a


	//   ....[15]....
        /*0ee4*/ 	.word	0x0500000a


	//   ....[16]....
        /*0ee8*/ 	.word	0x0500000a


	//   ....[17]....
        /*0eec*/ 	.word	0x0500000a


	//   ....[18]....
        /*0ef0*/ 	.word	0x0500000a


	//   ....[19]....
        /*0ef4*/ 	.word	0x0500000a


	//----- nvinfo : EIATTR_COOP_GROUP_INSTR_OFFSETS
	.align		4
.L_5021:
        /*0ef8*/ 	.byte	0x04, 0x28
        /*0efa*/ 	.short	(.L_5023 - .L_5022)


	//   ....[0]....
.L_5022:
        /*0efc*/ 	.word	0x00004ee0


	//   ....[1]....
        /*0f00*/ 	.word	0x00004f00


	//   ....[2]....
        /*0f04*/ 	.word	0x00004f20


	//   ....[3]....
        /*0f08*/ 	.word	0x00004f40


	//   ....[4]....
        /*0f0c*/ 	.word	0x00004f60


	//   ....[5]....
        /*0f10*/ 	.word	0x00004f80


	//   ....[6]....
        /*0f14*/ 	.word	0x00004fa0


	//   ....[7]....
        /*0f18*/ 	.word	0x00004fc0


	//   ....[8]....
        /*0f1c*/ 	.word	0x00004fd0


	//   ....[9]....
        /*0f20*/ 	.word	0x00004ff0


	//   ....[10]....
        /*0f24*/ 	.word	0x00012990


	//   ....[11]....
        /*0f28*/ 	.word	0x00012a30


	//   ....[12]....
        /*0f2c*/ 	.word	0x00012ab0


	//   ....[13]....
        /*0f30*/ 	.word	0x00012b20


	//   ....[14]....
        /*0f34*/ 	.word	0x00012ba0


	//   ....[15]....
        /*0f38*/ 	.word	0x00012c10


	//   ....[16]....
        /*0f3c*/ 	.word	0x00012c90


	//   ....[17]....
        /*0f40*/ 	.word	0x00012d00


	//   ....[18]....
        /*0f44*/ 	.word	0x00012d80


	//   ....[19]....
        /*0f48*/ 	.word	0x00012dd0


	//----- nvinfo : EIATTR_VRC_CTA_INIT_COUNT
	.align		4
.L_5023:
        /*0f4c*/ 	.byte	0x02, 0x4a
	.zero		1
	.zero		1


	//----- nvinfo : EIATTR_EXIT_INSTR_OFFSETS
	.align		4
        /*0f50*/ 	.byte	0x04, 0x1c
        /*0f52*/ 	.short	(.L_5025 - .L_5024)


	//   ....[0]....
.L_5024:
        /*0f54*/ 	.word	0x000128a0


	//   ....[1]....
        /*0f58*/ 	.word	0x00012920


	//----- nvinfo : EIATTR_MAX_THREADS
	.align		4
.L_5025:
        /*0f5c*/ 	.byte	0x04, 0x05
        /*0f5e*/ 	.short	(.L_5027 - .L_5026)
.L_5026:
        /*0f60*/ 	.word	0x00000080
        /*0f64*/ 	.word	0x00000001
        /*0f68*/ 	.word	0x00000001


	//----- nvinfo : EIATTR_CRS_STACK_SIZE
	.align		4
.L_5027:
        /*0f6c*/ 	.byte	0x04, 0x1e
        /*0f6e*/ 	.short	(.L_5029 - .L_5028)
.L_5028:
        /*0f70*/ 	.word	0x00000000


	//----- nvinfo : EIATTR_CBANK_PARAM_SIZE
	.align		4
.L_5029:
        /*0f74*/ 	.byte	0x03, 0x19
        /*0f76*/ 	.short	0x0128


	//----- nvinfo : EIATTR_PARAM_CBANK
	.align		4
        /*0f78*/ 	.byte	0x04, 0x0a
        /*0f7a*/ 	.short	(.L_5031 - .L_5030)
	.align		4
.L_5030:
        /*0f7c*/ 	.word	index@(.nv.constant0._ZN10layer_norm13ln_bwd_kernelINS_13Kernel_traitsIfffffjLj1280ELj1ELj4ELj1ELj16ENS_18Kernel_traits_baseILj1280EfffffjLj128EEEEELb1ELb1ELb1ELb0EEEvNS_9BwdParamsE)
        /*0f80*/ 	.short	0x0380
        /*0f82*/ 	.short	0x0128


	//----- nvinfo : EIATTR_SW_WAR
	.align		4
.L_5031:
        /*0f84*/ 	.byte	0x04, 0x36
        /*0f86*/ 	.short	(.L_5033 - .L_5032)
.L_5032:
        /*0f88*/ 	.word	0x00000008
.L_5033:


//--------------------- .nv.info._ZN10layer_norm22ln_bwd_finalize_kernelINS_22Kernel_traits_finalizeILj1280EfffffjLb1ELj1024ELj4ENS_18Kernel_traits_baseILj1280EfffffjLj1024EEEEELb1ELb1EEEvNS_9BwdParamsE --------------------------
	.section	.nv.info._ZN10layer_norm22ln_bwd_finalize_kernelINS_22Kernel_traits_finalizeILj1280EfffffjLb1ELj1024ELj4ENS_18Kernel_traits_baseILj1280EfffffjLj1024EEEEELb1ELb1EEEvNS_9BwdParamsE,"",@"SHT_CUDA_INFO"
	.sectionflags	@""
	.align	4


	//----- nvinfo : EIATTR_CUDA_API_VERSION
	.align		4
        /*0000*/ 	.byte	0x04, 0x37
        /*0002*/ 	.short	(.L_5035 - .L_5034)
.L_5034:
        /*0004*/ 	.word	0x00000082


	//----- nvinfo : EIATTR_KPARAM_INFO
	.align		4
.L_5035:
        /*0008*/ 	.byte	0x04, 0x17
        /*000a*/ 	.short	(.L_5037 - .L_5036)
.L_5036:
        /*000c*/ 	.word	0x00000000
        /*0010*/ 	.short	0x0000
        /*0012*/ 	.short	0x0000
        /*0014*/ 	.byte	0x00, 0xf0, 0xa1, 0x04


	//----- nvinfo : EIATTR_SPARSE_MMA_MASK
	.align		4
.L_5037:
        /*0018*/ 	.byte	0x03, 0x50
        /*001a*/ 	.short	0x0000


	//----- nvinfo : EIATTR_MAXREG_COUNT
	.align		4
        /*001c*/ 	.byte	0x03, 0x1b
        /*001e*/ 	.short	0x0040


	//----- nvinfo : EIATTR_NUM_BARRIERS
	.align		4
        /*0020*/ 	.byte	0x02, 0x4c
        /*0022*/ 	.byte	0x01
	.zero		1


	//----- nvinfo : EIATTR_MERCURY_ISA_VERSION
	.align		4
        /*0024*/ 	.byte	0x03, 0x5f
        /*0026*/ 	.short	0x0101


	//----- nvinfo : EIATTR_COOP_GROUP_MASK_REGIDS
	.align		4
        /*0028*/ 	.byte	0x04, 0x29
        /*002a*/ 	.short	(.L_5039 - .L_5038)


	//   ....[0]....
.L_5038:
        /*002c*/ 	.word	0xffffffff


	//   ....[1]....
        /*0030*/ 	.word	0xffffffff


	//   ....[2]....
        /*0034*/ 	.word	0xffffffff


	//   ....[3]....
        /*0038*/ 	.word	0xffffffff


	//   ....[4]....
        /*003c*/ 	.word	0xffffffff


	//   ....[5]....
        /*0040*/ 	.word	0xffffffff


	//   ....[6]....
        /*0044*/ 	.word	0xffffffff


	//   ....[7]....
        /*0048*/ 	.word	0xffffffff


	//   ....[8]....
        /*004c*/ 	.word	0xffffffff


	//   ....[9]....
        /*0050*/ 	.word	0xffffffff


	//   ....[10]....
        /*0054*/ 	.word	0xffffffff


	//   ....[11]....
        /*0058*/ 	.word	0xffffffff


	//   ....[12]....
        /*005c*/ 	.word	0xffffffff


	//   ....[13]....
        /*0060*/ 	.word	0xffffffff


	//   ....[14]....
        /*0064*/ 	.word	0xffffffff


	//----- nvinfo : EIATTR_COOP_GROUP_INSTR_OFFSETS
	.align		4
.L_5039:
        /*0068*/ 	.byte	0x04, 0x28
        /*006a*/ 	.short	(.L_5041 - .L_5040)


	//   ....[0]....
.L_5040:
        /*006c*/ 	.word	0x00001090


	//   ....[1]....
        /*0070*/ 	.word	0x000010a0


	//   ....[2]....
        /*0074*/ 	.word	0x000010b0


	//   ....[3]....
        /*0078*/ 	.word	0x000010e0


	//   ....[4]....
        /*007c*/ 	.word	0x00001100


	//   ....[5]....
        /*0080*/ 	.word	0x00001110


	//   ....[6]....
        /*0084*/ 	.word	0x00001140


	//   ....[7]....
        /*0088*/ 	.word	0x00001160


	//   ....[8]....
        /*008c*/ 	.word	0x00001170


	//   ....[9]....
        /*0090*/ 	.word	0x000011a0


	//   ....[10]....
        /*0094*/ 	.word	0x000011c0


	//   ....[11]....
        /*0098*/ 	.word	0x000011d0


	//   ....[12]....
        /*009c*/ 	.word	0x00001210


	//   ....[13]....
        /*00a0*/ 	.word	0x00001230


	//   ....[14]....
        /*00a4*/ 	.word	0x00001240


	//----- nvinfo : EIATTR_VRC_CTA_INIT_COUNT
	.align		4
.L_5041:
        /*00a8*/ 	.byte	0x02, 0x4a
	.zero		1
	.zero		1


	//----- nvinfo : EIATTR_EXIT_INSTR_OFFSETS
	.align		4
        /*00ac*/ 	.byte	0x04, 0x1c
        /*00ae*/ 	.short	(.L_5043 - .L_5042)


	//   ....[0]....
.L_5042:
        /*00b0*/ 	.word	0x00000060


	//   ....[1]....
        /*00b4*/ 	.word	0x000012c0


	//   ....[2]....
        /*00b8*/ 	.word	0x000013b0


	//----- nvinfo : EIATTR_MAX_THREADS
	.align		4
.L_5043:
        /*00bc*/ 	.byte	0x04, 0x05
        /*00be*/ 	.short	(.L_5045 - .L_5044)
.L_5044:
        /*00c0*/ 	.word	0x00000400
        /*00c4*/ 	.word	0x00000001
        /*00c8*/ 	.word	0x00000001


	//----- nvinfo : EIATTR_CRS_STACK_SIZE
	.align		4
.L_5045:
        /*00cc*/ 	.byte	0x04, 0x1e
        /*00ce*/ 	.short	(.L_5047 - .L_5046)
.L_5046:
        /*00d0*/ 	.word	0x00000000


	//----- nvinfo : EIATTR_CBANK_PARAM_SIZE
	.align		4
.L_5047:
        /*00d4*/ 	.byte	0x03, 0x19
        /*00d6*/ 	.short	0x0128


	//----- nvinfo : EIATTR_PARAM_CBANK
	.align		4
        /*00d8*/ 	.byte	0x04, 0x0a
        /*00da*/ 	.short	(.L_5049 - .L_5048)
	.align		4
.L_5048:
        /*00dc*/ 	.word	index@(.nv.constant0._ZN10layer_norm22ln_bwd_finalize_kernelINS_22Kernel_traits_finalizeILj1280EfffffjLb1ELj1024ELj4ENS_18Kernel_traits_baseILj1280EfffffjLj1024EEEEELb1ELb1EEEvNS_9BwdParamsE)
        /*00e0*/ 	.short	0x0380
        /*00e2*/ 	.short	0x0128


	//----- nvinfo : EIATTR_SW_WAR
	.align		4
.L_5049:
        /*00e4*/ 	.byte	0x04, 0x36
        /*00e6*/ 	.short	(.L_5051 - .L_5050)
.L_5050:
        /*00e8*/ 	.word	0x00000008
.L_5051:


//--------------------- .nv.info._ZN10layer_norm13ln_bwd_kernelINS_13Kernel_traitsIfffffjLj1280ELj1ELj4ELj1ELj16ENS_18Kernel_traits_baseILj1280EfffffjLj128EEEEELb1ELb1ELb1ELb1EEEvNS_9BwdParamsE --------------------------
	.section	.nv.info._ZN10layer_norm13ln_bwd_kernelINS_13Kernel_traitsIfffffjLj1280ELj1ELj4ELj1ELj16ENS_18Kernel_traits_baseILj1280EfffffjLj128EEEEELb1ELb1ELb1ELb1EEEvNS_9BwdParamsE,"",@"SHT_CUDA_INFO"
	.sectionflags	@""
	.align	4


	//----- nvinfo : EIATTR_CUDA_API_VERSION
	.align		4
        /*0000*/ 	.byte	0x04, 0x37
        /*0002*/ 	.short	(.L_5053 - .L_5052)
.L_5052:
        /*0004*/ 	.word	0x00000082


	//----- nvinfo : EIATTR_KPARAM_INFO
	.align		4
.L_5053:
        /*0008*/ 	.byte	0x04, 0x17
        /*000a*/ 	.short	(.L_5055 - .L_5054)
.L_5054:
        /*000c*/ 	.word	0x00000000
        /*0010*/ 	.short	0x0000
        /*0012*/ 	.short	0x0000
        /*0014*/ 	.byte	0x00, 0xf0, 0xa1, 0x04


	//----- nvinfo : EIATTR_SPARSE_MMA_MASK
	.align		4
.L_5055:
        /*0018*/ 	.byte	0x03, 0x50
        /*001a*/ 	.short	0x0000


	//----- nvinfo : EIATTR_MAXREG_COUNT
	.align		4
        /*001c*/ 	.byte	0x03, 0x1b
        /*001e*/ 	.short	0x00ff


	//----- nvinfo : EIATTR_NUM_BARRIERS
	.align		4
        /*0020*/ 	.byte	0x02, 0x4c
        /*0022*/ 	.byte	0x01
	.zero		1


	//----- nvinfo : EIATTR_ANNOTATIONS
	.align		4
        /*0024*/ 	.byte	0x04, 0x55
        /*0026*/ 	.short	(.L_5057 - .L_5056)


	//   ....[0]....
.L_5056:
        /* <DEDUP_REMOVED lines=201> */


	//----- nvinfo : EIATTR_MERCURY_ISA_VERSION
	.align		4
.L_5057:
        /*0ca0*/ 	.byte	0x03, 0x5f
        /*0ca2*/ 	.short	0x0101


	//----- nvinfo : EIATTR_COOP_GROUP_MASK_REGIDS
	.align		4
        /*0ca4*/ 	.byte	0x04, 0x29
        /*0ca6*/ 	.short	(.L_5059 - .L_5058)


	//   ....[0]....
.L_5058:
        /*0ca8*/ 	.word	0xffffffff


	//   ....[1]....
        /*0cac*/ 	.word	0xffffffff


	//   ....[2]....
        /*0cb0*/ 	.word	0xffffffff


	//   ....[3]....
        /*0cb4*/ 	.word	0xffffffff


	//   ....[4]....
        /*0cb8*/ 	.word	0xffffffff


	//   ....[5]....
        /*0cbc*/ 	.word	0xffffffff


	//   ....[6]....
        /*0cc0*/ 	.word	0xffffffff


	//   ....[7]....
        /*0cc4*/ 	.word	0xffffffff


	//   ....[8]....
        /*0cc8*/ 	.word	0xffffffff


	//   ....[9]....
        /*0ccc*/ 	.word	0xffffffff


	//   ....[10]....
        /*0cd0*/ 	.word	0x050000cb


	//   ....[11]....
        /*0cd4*/ 	.word	0x050000cb


	//   ....[12]....
        /*0cd8*/ 	.word	0x050000cb


	//   ....[13]....
        /*0cdc*/ 	.word	0x050000cb


	//   ....[14]....
        /*0ce0*/ 	.word	0x050000cb


	//   ....[15]....
        /*0ce4*/ 	.word	0x050000cb


	//   ....[16]....
        /*0ce8*/ 	.word	0x050000cb


	//   ....[17]....
        /*0cec*/ 	.word	0x050000cb


	//   ....[18]....
        /*0cf0*/ 	.word	0x050000cb


	//   ....[19]....
        /*0cf4*/ 	.word	0x050000cb


	//----- nvinfo : EIATTR_COOP_GROUP_INSTR_OFFSETS
	.align		4
.L_5059:
        /*0cf8*/ 	.byte	0x04, 0x28
        /*0cfa*/ 	.short	(.L_5061 - .L_5060)


	//   ....[0]....
.L_5060:
        /*0cfc*/ 	.word	0x00003940


	//   ....[1]....
        /*0d00*/ 	.word	0x00003960


	//   ....[2]....
        /*0d04*/ 	.word	0x00003980


	//   ....[3]....
        /*0d08*/ 	.word	0x000039a0


	//   ....[4]....
        /*0d0c*/ 	.word	0x000039c0


	//   ....[5]....
        /*0d10*/ 	.word	0x000039e0


	//   ....[6]....
        /*0d14*/ 	.word	0x00003a00


	//   ....[7]....
        /*0d18*/ 	.word	0x00003a20


	//   ....[8]....
        /*0d1c*/ 	.word	0x00003a50


	//   ....[9]....
        /*0d20*/ 	.word	0x00003a70


	//   ....[10]....
        /*0d24*/ 	.word	0x00010700


	//   ....[11]....
        /*0d28*/ 	.word	0x000107c0


	//   ....[12]....
        /*0d2c*/ 	.word	0x00010830


	//   ....[13]....
        /*0d30*/ 	.word	0x00010890


	//   ....[14]....
        /*0d34*/ 	.word	0x00010900


	//   ....[15]....
        /*0d38*/ 	.word	0x00010960


	//   ....[16]....
        /*0d3c*/ 	.word	0x000109d0


	//   ....[17]....
        /*0d40*/ 	.word	0x00010a40


	//   ....[18]....
        /*0d44*/ 	.word	0x00010ac0


	//   ....[19]....
        /*0d48*/ 	.word	0x00010b40


	//----- nvinfo : EIATTR_VRC_CTA_INIT_COUNT
	.align		4
.L_5061:
        /*0d4c*/ 	.byte	0x02, 0x4a
	.zero		1
	.zero		1


	//----- nvinfo : EIATTR_EXIT_INSTR_OFFSETS
	.align		4
        /*0d50*/ 	.byte	0x04, 0x1c
        /*0d52*/ 	.short	(.L_5063 - .L_5062)


	//   ....[0]....
.L_5062:
        /*0d54*/ 	.word	0x000106a0


	//----- nvinfo : EIATTR_MAX_THREADS
	.align		4
.L_5063:
        /*0d58*/ 	.byte	0x04, 0x05
        /*0d5a*/ 	.short	(.L_5065 - .L_5064)
.L_5064:
        /*0d5c*/ 	.word	0x00000080
        /*0d60*/ 	.word	0x00000001
        /*0d64*/ 	.word	0x00000001


	//----- nvinfo : EIATTR_CRS_STACK_SIZE
	.align		4
.L_5065:
        /*0d68*/ 	.byte	0x04, 0x1e
        /*0d6a*/ 	.short	(.L_5067 - .L_5066)
.L_5066:
        /*0d6c*/ 	.word	0x00000000


	//----- nvinfo : EIATTR_CBANK_PARAM_SIZE
	.align		4
.L_5067:
        /*0d70*/ 	.byte	0x03, 0x19
        /*0d72*/ 	.short	0x0128


	//----- nvinfo : EIATTR_PARAM_CBANK
	.align		4
        /*0d74*/ 	.byte	0x04, 0x0a
        /*0d76*/ 	.short	(.L_5069 - .L_5068)
	.align		4
.L_5068:
        /*0d78*/ 	.word	index@(.nv.constant0._ZN10layer_norm13ln_bwd_kernelINS_13Kernel_traitsIfffffjLj1280ELj1ELj4ELj1ELj16ENS_18Kernel_traits_baseILj1280EfffffjLj128EEEEELb1ELb1ELb1ELb1EEEvNS_9BwdParamsE)
        /*0d7c*/ 	.short	0x0380
        /*0d7e*/ 	.short	0x0128


	//----- nvinfo : EIATTR_SW_WAR
	.align		4
.L_5069:
        /*0d80*/ 	.byte	0x04, 0x36
        /*0d82*/ 	.short	(.L_5071 - .L_5070)
.L_5070:
        /*0d84*/ 	.word	0x00000008
.L_5071:


//--------------------- .nv.callgraph             --------------------------
	.section	.nv.callgraph,"",@"SHT_CUDA_CALLGRAPH"
	.align	4
	.sectionentsize	8
	.align		4
        /*0000*/ 	.word	0x00000000
	.align		4
        /*0004*/ 	.word	0xffffffff
	.align		4
        /*0008*/ 	.word	0x00000000
	.align		4
        /*000c*/ 	.word	0xfffffffe
	.align		4
        /*0010*/ 	.word	0x00000000
	.align		4
        /*0014*/ 	.word	0xfffffffd
	.align		4
        /*0018*/ 	.word	0x00000000
	.align		4
        /*001c*/ 	.word	0xfffffffc


//--------------------- .text._ZN10layer_norm13ln_bwd_kernelINS_13Kernel_traitsI13__nv_bfloat16S2_S2_S2_fjLj1280ELj1ELj4ELj1ELj16ENS_18Kernel_traits_baseILj1280ES2_S2_S2_S2_fjLj128EEEEELb0ELb0ELb0ELb0EEEvNS_9BwdParamsE --------------------------
	.section	.text._ZN10layer_norm13ln_bwd_kernelINS_13Kernel_traitsI13__nv_bfloat16S2_S2_S2_fjLj1280ELj1ELj4ELj1ELj16ENS_18Kernel_traits_baseILj1280ES2_S2_S2_S2_fjLj128EEEEELb0ELb0ELb0ELb0EEEvNS_9BwdParamsE,"ax",@progbits
	.align	128
        .global         _ZN10layer_norm13ln_bwd_kernelINS_13Kernel_traitsI13__nv_bfloat16S2_S2_S2_fjLj1280ELj1ELj4ELj1ELj16ENS_18Kernel_traits_baseILj1280ES2_S2_S2_S2_fjLj128EEEEELb0ELb0ELb0ELb0EEEvNS_9BwdParamsE
        .type           _ZN10layer_norm13ln_bwd_kernelINS_13Kernel_traitsI13__nv_bfloat16S2_S2_S2_fjLj1280ELj1ELj4ELj1ELj16ENS_18Kernel_traits_baseILj1280ES2_S2_S2_S2_fjLj128EEEEELb0ELb0ELb0ELb0EEEvNS_9BwdParamsE,@function
        .size           _ZN10layer_norm13ln_bwd_kernelINS_13Kernel_traitsI13__nv_bfloat16S2_S2_S2_fjLj1280ELj1ELj4ELj1ELj16ENS_18Kernel_traits_baseILj1280ES2_S2_S2_S2_fjLj128EEEEELb0ELb0ELb0ELb0EEEvNS_9BwdParamsE,(.L_x_25352 - _ZN10layer_norm13ln_bwd_kernelINS_13Kernel_traitsI13__nv_bfloat16S2_S2_S2_fjLj1280ELj1ELj4ELj1ELj16ENS_18Kernel_traits_baseILj1280ES2_S2_S2_S2_fjLj128EEEEELb0ELb0ELb0ELb0EEEvNS_9BwdParamsE)
        .other          _ZN10layer_norm13ln_bwd_kernelINS_13Kernel_traitsI13__nv_bfloat16S2_S2_S2_fjLj1280ELj1ELj4ELj1ELj16ENS_18Kernel_traits_baseILj1280ES2_S2_S2_S2_fjLj128EEEEELb0ELb0ELb0ELb0EEEvNS_9BwdParamsE,@"STO_CUDA_ENTRY STV_DEFAULT"
_ZN10layer_norm13ln_bwd_kernelINS_13Kernel_traitsI13__nv_bfloat16S2_S2_S2_fjLj1280ELj1ELj4ELj1ELj16ENS_18Kernel_traits_baseILj1280ES2_S2_S2_S2_fjLj128EEEEELb0ELb0ELb0ELb0EEEvNS_9BwdParamsE:
.text._ZN10layer_norm13ln_bwd_kernelINS_13Kernel_traitsI13__nv_bfloat16S2_S2_S2_fjLj1280ELj1ELj4ELj1ELj16ENS_18Kernel_traits_baseILj1280ES2_S2_S2_S2_fjLj128EEEEELb0ELb0ELb0ELb0EEEvNS_9BwdParamsE:
[----:B------:R-:W-:Y:S01]  /*0000*/  LDC R1, c[0x0][0x37c] ;  /* 0x0000df00ff017b82 */ /* 0x000fe20000000800 */
[----:B------:R-:W0:Y:S01]  /*0010*/  S2R R30, SR_TID.X ;  /* 0x00000000001e7919 */ /* 0x000e220000002100 */
[----:B------:R-:W1:Y:S01]  /*0020*/  LDCU UR4, c[0x0][0x388] ;  /* 0x00007100ff0477ac */ /* 0x000e620008000800 */
[----:B------:R-:W2:Y:S01]  /*0030*/  LDCU.64 UR6, c[0x0][0x358] ;  /* 0x00006b00ff0677ac */ /* 0x000ea20008000a00 */
[----:B------:R-:W3:Y:S01]  /*0040*/  LDCU UR5, c[0x0][0x384] ;  /* 0x00007080ff0577ac */ /* 0x000ee20008000800 */
[----:B------:R-:W4:Y:S01]  /*0050*/  LDCU UR14, c[0x0][0x388] ;  /* 0x00007100ff0e77ac */ /* 0x000f220008000800 */
[----:B------:R-:W0:Y:S01]  /*0060*/  LDCU.U8 UR8, c[0x0][0x410] ;  /* 0x00008200ff0877ac */ /* 0x000e220008000000 */
[----:B-1----:R-:W-:Y:S01]  /*0070*/  MOV R29, UR4 ;  /* 0x00000004001d7c02 */ /* 0x002fe20008000f00 */
[----:B------:R-:W1:Y:S03]  /*0080*/  LDCU UR9, c[0x0][0x400] ;  /* 0x00008000ff0977ac */ /* 0x000e660008000800 */
[----:B------:R-:W-:Y:S01]  /*0090*/  SHF.R.S32.HI R0, RZ, 0x1f, R29 ;  /* 0x0000001fff007819 */ /* 0x000fe2000001141d */
[----:B------:R-:W1:Y:S03]  /*00a0*/  LDCU.64 UR12, c[0x0][0x478] ;  /* 0x00008f00ff0c77ac */ /* 0x000e660008000a00 */
[----:B------:R-:W-:Y:S01]  /*00b0*/  LEA.HI R0, R0, R29, RZ, 0x3 ;  /* 0x0000001d00007211 */ /* 0x000fe200078f18ff */
[----:B------:R-:W1:Y:S01]  /*00c0*/  LDCU.64 UR10, c[0x0][0x438] ;  /* 0x00008700ff0a77ac */ /* 0x000e620008000a00 */
[----:B0-----:R-:W-:-:S04]  /*00d0*/  LOP3.LUT R182, R30, 0x1f, RZ, 0xc0, !PT ;  /* 0x0000001f1eb67812 */ /* 0x001fc800078ec0ff */
[----:B------:R-:W-:Y:S02]  /*00e0*/  LOP3.LUT R181, R182, 0x1f, RZ, 0x3c, !PT ;  /* 0x0000001fb6b57812 */ /* 0x000fe400078e3cff */
[----:B------:R-:W-:Y:S02]  /*00f0*/  MOV R15, R182 ;  /* 0x000000b6000f7202 */ /* 0x000fe40000000f00 */
[----:B------:R-:W-:-:S04]  /*0100*/  LEA.HI.SX32 R181, R0, R181, 0x1d ;  /* 0x000000b500b57211 */ /* 0x000fc800078feaff */
[C---:B------:R-:W-:Y:S02]  /*0110*/  ISETP.GE.U32.AND P0, PT, R181.reuse, 0x20, PT ;  /* 0x00000020b500780c */ /* 0x040fe40003f06070 */
[C---:B------:R-:W-:Y:S02]  /*0120*/  ISETP.GE.U32.AND P1, PT, R181.reuse, 0x40, PT ;  /* 0x00000040b500780c */ /* 0x040fe40003f26070 */
[C---:B------:R-:W-:Y:S02]  /*0130*/  ISETP.GE.U32.AND P2, PT, R181.reuse, 0x60, PT ;  /* 0x00000060b500780c */ /* 0x040fe40003f46070 */
[C---:B------:R-:W-:Y:S02]  /*0140*/  ISETP.GE.U32.AND P3, PT, R181.reuse, 0x80, PT ;  /* 0x00000080b500780c */ /* 0x040fe40003f66070 */
[----:B------:R-:W-:-:S05]  /*0150*/  ISETP.GE.U32.AND P4, PT, R181, 0xa0, PT ;  /* 0x000000a0b500780c */ /* 0x000fca0003f86070 */
[----:B------:R-:W0:Y:S08]  /*0160*/  @P0 LDC.64 R2, c[0x0][0x3d0] ;  /* 0x0000f400ff020b82 */ /* 0x000e300000000a00 */
[----:B------:R-:W3:Y:S08]  /*0170*/  @P1 LDC.64 R4, c[0x0][0x3d0] ;  /* 0x0000f400ff041b82 */ /* 0x000ef00000000a00 */
[----:B------:R-:W4:Y:S08]  /*0180*/  @P2 LDC.64 R8, c[0x0][0x3d0] ;  /* 0x0000f400ff082b82 */ /* 0x000f300000000a00 */
[----:B------:R-:W1:Y:S01]  /*0190*/  @P3 LDC.64 R10, c[0x0][0x3d0] ;  /* 0x0000f400ff0a3b82 */ /* 0x000e620000000a00 */
[C---:B0-----:R-:W-:Y:S01]  /*01a0*/  @P0 IMAD.WIDE.U32 R2, R15.reuse, 0x10, R2 ;  /* 0x000000100f020825 */ /* 0x041fe200078e0002 */
[----:B------:R-:W-:-:S02]  /*01b0*/  @P0 LOP3.LUT R15, R15, 0x20, RZ, 0xfc, !PT ;  /* 0x000000200f0f0812 */ /* 0x000fc400078efcff */
[----:B------:R-:W-:Y:S02]  /*01c0*/  SHF.R.U32.HI R180, RZ, 0x5, R30 ;  /* 0x00000005ffb47819 */ /* 0x000fe4000001161e */
[----:B--2---:R0:W5:Y:S02]  /*01d0*/  @P0 LDG.E.128 R48, desc[UR6][R2.64] ;  /* 0x0000000602300981 */ /* 0x004164000c1e1d00 */
[----:B------:R-:W2:Y:S01]  /*01e0*/  @P4 LDC.64 R12, c[0x0][0x3d0] ;  /* 0x0000f400ff0c4b82 */ /* 0x000ea20000000a00 */
[C---:B---3--:R-:W-:Y:S01]  /*01f0*/  @P1 IMAD.WIDE.U32 R6, R15.reuse, 0x10, R4 ;  /* 0x000000100f061825 */ /* 0x048fe200078e0004 */
[----:B------:R-:W-:-:S04]  /*0200*/  @P1 IADD3 R15, PT, PT, R15, 0x20, RZ ;  /* 0x000000200f0f1810 */ /* 0x000fc80007ffe0ff */
[----:B------:R0:W5:Y:S01]  /*0210*/  @P1 LDG.E.128 R52, desc[UR6][R6.64] ;  /* 0x0000000606341981 */ /* 0x000162000c1e1d00 */
[C---:B----4-:R-:W-:Y:S01]  /*0220*/  @P2 IMAD.WIDE.U32 R8, R15.reuse, 0x10, R8 ;  /* 0x000000100f082825 */ /* 0x050fe200078e0008 */
[----:B------:R-:W-:-:S04]  /*0230*/  @P2 IADD3 R15, PT, PT, R15, 0x20, RZ ;  /* 0x000000200f0f2810 */ /* 0x000fc80007ffe0ff */
[----:B------:R0:W5:Y:S01]  /*0240*/  @P2 LDG.E.128 R56, desc[UR6][R8.64] ;  /* 0x0000000608382981 */ /* 0x000162000c1e1d00 */
[C---:B-1----:R-:W-:Y:S01]  /*0250*/  @P3 IMAD.WIDE.U32 R10, R15.reuse, 0x10, R10 ;  /* 0x000000100f0a3825 */ /* 0x042fe200078e000a */
[----:B------:R-:W-:-:S04]  /*0260*/  @P3 IADD3 R15, PT, PT, R15, 0x20, RZ ;  /* 0x000000200f0f3810 */ /* 0x000fc80007ffe0ff */
[----:B------:R0:W5:Y:S01]  /*0270*/  @P3 LDG.E.128 R60, desc[UR6][R10.64] ;  /* 0x000000060a3c3981 */ /* 0x000162000c1e1d00 */
[----:B--2---:R-:W-:-:S05]  /*0280*/  @P4 IMAD.WIDE.U32 R4, R15, 0x10, R12 ;  /* 0x000000100f044825 */ /* 0x004fca00078e000c */
[----:B------:R0:W5:Y:S01]  /*0290*/  @P4 LDG.E.128 R64, desc[UR6][R4.64] ;  /* 0x0000000604404981 */ /* 0x000162000c1e1d00 */
[----:B------:R-:W1:Y:S01]  /*02a0*/  S2UR UR4, SR_CTAID.X ;  /* 0x00000000000479c3 */ /* 0x000e620000002500 */
[----:B------:R-:W-:Y:S01]  /*02b0*/  BSSY B0, `(.L_x_0) ;  /* 0x00008a0000007945 */ /* 0x000fe20003800000 */
[----:B-1----:R-:W-:-:S06]  /*02c0*/  USHF.L.U32 UR4, UR4, 0x2, URZ ;  /* 0x0000000204047899 */ /* 0x002fcc00080006ff */
[----:B------:R-:W-:-:S04]  /*02d0*/  LOP3.LUT R180, R180, UR4, RZ, 0xfc, !PT ;  /* 0x00000004b4b47c12 */ /* 0x000fc8000f8efcff */
[----:B------:R-:W-:Y:S02]  /*02e0*/  ISETP.GE.AND P0, PT, R180, UR5, PT ;  /* 0x00000005b4007c0c */ /* 0x000fe4000bf06270 */
[----:B------:R-:W-:Y:S02]  /*02f0*/  CS2R R68, SRZ ;  /* 0x0000000000447805 */ /* 0x000fe4000001ff00 */
[----:B------:R-:W-:Y:S02]  /*0300*/  CS2R R70, SRZ ;  /* 0x0000000000467805 */ /* 0x000fe4000001ff00 */
[----:B------:R-:W-:Y:S02]  /*0310*/  CS2R R72, SRZ ;  /* 0x0000000000487805 */ /* 0x000fe4000001ff00 */
[----:B------:R-:W-:Y:S02]  /*0320*/  CS2R R74, SRZ ;  /* 0x00000000004a7805 */ /* 0x000fe4000001ff00 */
[----:B------:R-:W-:-:S02]  /*0330*/  CS2R R40, SRZ ;  /* 0x0000000000287805 */ /* 0x000fc4000001ff00 */
[----:B------:R-:W-:Y:S02]  /*0340*/  CS2R R42, SRZ ;  /* 0x00000000002a7805 */ /* 0x000fe4000001ff00 */
        /* <DEDUP_REMOVED lines=33> */
[----:B------:R-:W-:Y:S01]  /*0560*/  CS2R R130, SRZ ;  /* 0x0000000000827805 */ /* 0x000fe2000001ff00 */
[----:B0-----:R-:W-:Y:S06]  /*0570*/  @P0 BRA `(.L_x_1) ;  /* 0x0000008400cc0947 */ /* 0x001fec0003800000 */
[----:B------:R-:W0:Y:S01]  /*0580*/  LDCU.64 UR4, c[0x0][0x3e0] ;  /* 0x00007c00ff0477ac */ /* 0x000e220008000a00 */
[----:B-----5:R-:W-:Y:S02]  /*0590*/  PRMT R28, R51, 0x7632, R28 ;  /* 0x00007632331c7816 */ /* 0x020fe4000000001c */
[----:B------:R-:W-:Y:S02]  /*05a0*/  CS2R R68, SRZ ;  /* 0x0000000000447805 */ /* 0x000fe4000001ff00 */
[----:B------:R-:W-:Y:S02]  /*05b0*/  PRMT R27, R50, 0x7632, R27 ;  /* 0x00007632321b7816 */ /* 0x000fe4000000001b */
[----:B------:R-:W-:Y:S02]  /*05c0*/  CS2R R70, SRZ ;  /* 0x0000000000467805 */ /* 0x000fe4000001ff00 */
[----:B------:R-:W-:Y:S02]  /*05d0*/  PRMT R26, R49, 0x7632, R26 ;  /* 0x00007632311a7816 */ /* 0x000fe4000000001a */
[----:B------:R-:W-:-:S02]  /*05e0*/  CS2R R72, SRZ ;  /* 0x0000000000487805 */ /* 0x000fc4000001ff00 */
[----:B------:R-:W-:Y:S02]  /*05f0*/  PRMT R25, R48, 0x7632, R25 ;  /* 0x0000763230197816 */ /* 0x000fe40000000019 */
        /* <DEDUP_REMOVED lines=11> */
[----:B0-----:R-:W-:Y:S02]  /*06b0*/  ISETP.NE.U32.AND P0, PT, RZ, UR4, PT ;  /* 0x00000004ff007c0c */ /* 0x001fe4000bf05070 */
[----:B------:R-:W-:Y:S02]  /*06c0*/  CS2R R78, SRZ ;  /* 0x00000000004e7805 */ /* 0x000fe4000001ff00 */
[----:B------:R-:W-:Y:S02]  /*06d0*/  PRMT R19, R58, 0x7632, R19 ;  /* 0x000076323a137816 */ /* 0x000fe40000000013 */
[----:B------:R-:W-:Y:S02]  /*06e0*/  CS2R R80, SRZ ;  /* 0x0000000000507805 */ /* 0x000fe4000001ff00 */
[----:B------:R-:W-:Y:S02]  /*06f0*/  ISETP.NE.AND.EX P0, PT, RZ, UR5, PT, P0 ;  /* 0x00000005ff007c0c */ /* 0x000fe4000bf05300 */
        /* <DEDUP_REMOVED lines=38> */
[----:B------:R-:W-:-:S07]  /*0960*/  CS2R R130, SRZ ;  /* 0x0000000000827805 */ /* 0x000fce000001ff00 */
.L_x_60:
[----:B------:R-:W0:Y:S08]  /*0970*/  @P0 LDC.64 R156, c[0x0][0x3e0] ;  /* 0x0000f800ff9c0b82 */ /* 0x000e300000000a00 */
[----:B------:R-:W1:Y:S08]  /*0980*/  LDC.64 R160, c[0x0][0x3c0] ;  /* 0x0000f000ffa07b82 */ /* 0x000e700000000a00 */
[----:B------:R-:W2:Y:S01]  /*0990*/  LDC.64 R158, c[0x0][0x3c8] ;  /* 0x0000f200ff9e7b82 */ /* 0x000ea20000000a00 */
[----:B0-----:R-:W-:-:S06]  /*09a0*/  @P0 IMAD.WIDE R156, R180, 0x2, R156 ;  /* 0x00000002b49c0825 */ /* 0x001fcc00078e029c */
[----:B------:R-:W3:Y:S01]  /*09b0*/  @P0 LDG.E.U16 R156, desc[UR6][R156.64] ;  /* 0x000000069c9c0981 */ /* 0x000ee2000c1e1500 */
[----:B-1----:R-:W-:-:S06]  /*09c0*/  IMAD.WIDE R160, R180, 0x4, R160 ;  /* 0x00000004b4a07825 */ /* 0x002fcc00078e02a0 */
[----:B------:R-:W4:Y:S01]  /*09d0*/  LDG.E R160, desc[UR6][R160.64] ;  /* 0x00000006a0a07981 */ /* 0x000f22000c1e1900 */
[----:B--2---:R-:W-:-:S05]  /*09e0*/  IMAD.WIDE R158, R180, 0x4, R158 ;  /* 0x00000004b49e7825 */ /* 0x004fca00078e029e */
[----:B-----5:R0:W5:Y:S01]  /*09f0*/  LDG.E R227, desc[UR6][R158.64] ;  /* 0x000000069ee37981 */ /* 0x020162000c1e1900 */
[----:B------:R-:W1:Y:S01]  /*0a00*/  S2R R30, SR_TID.X ;  /* 0x00000000001e7919 */ /* 0x000e620000002100 */
[----:B------:R-:W-:Y:S02]  /*0a10*/  ISETP.NE.U32.AND P1, PT, RZ, UR10, PT ;  /* 0x0000000aff007c0c */ /* 0x000fe4000bf25070 */
[----:B------:R-:W-:Y:S02]  /*0a20*/  MOV R29, UR14 ;  /* 0x0000000e001d7c02 */ /* 0x000fe40008000f00 */
[----:B------:R-:W-:-:S03]  /*0a30*/  ISETP.NE.AND.EX P2, PT, RZ, UR11, PT, P1 ;  /* 0x0000000bff007c0c */ /* 0x000fc6000bf45310 */
[----:B------:R-:W-:Y:S01]  /*0a40*/  IMAD R162, R180, R29, RZ ;  /* 0x0000001db4a27224 */ /* 0x000fe200078e02ff */
[----:B------:R-:W-:-:S04]  /*0a50*/  ISETP.NE.AND P3, PT, RZ, UR8, PT ;  /* 0x00000008ff007c0c */ /* 0x000fc8000bf65270 */
[----:B------:R-:W-:Y:S01]  /*0a60*/  SHF.R.S32.HI R163, RZ, 0x1f, R162 ;  /* 0x0000001fffa37819 */ /* 0x000fe200000114a2 */
[----:B------:R-:W-:Y:S03]  /*0a70*/  BSSY.RECONVERGENT B1, `(.L_x_2) ;  /* 0x00003f7000017945 */ /* 0x000fe60003800200 */
[----:B------:R-:W-:Y:S01]  /*0a80*/  LEA.HI R163, R163, R162, RZ, 0x3 ;  /* 0x000000a2a3a37211 */ /* 0x000fe200078f18ff */
[----:B------:R-:W-:Y:S01]  /*0a90*/  HFMA2 R228, -RZ, RZ, 1.875, 0 ;  /* 0x3f800000ffe47431 */ /* 0x000fe200000001ff */
[----:B------:R-:W-:Y:S02]  /*0aa0*/  P2R R242, PR, RZ, 0x4 ;  /* 0x00000004fff27803 */ /* 0x000fe40000000000 */
[----:B-1----:R-:W-:-:S04]  /*0ab0*/  LOP3.LUT R182, R30, 0x1f, RZ, 0xc0, !PT ;  /* 0x0000001f1eb67812 */ /* 0x002fc800078ec0ff */
[----:B------:R-:W-:Y:S02]  /*0ac0*/  LEA.HI.SX32 R178, R163, R182, 0x1d ;  /* 0x000000b6a3b27211 */ /* 0x000fe400078feaff */
[----:B---3--:R-:W-:Y:S02]  /*0ad0*/  @P0 SHF.L.U32 R228, R156, 0x10, RZ ;  /* 0x000000109ce40819 */ /* 0x008fe400000006ff */
[----:B----4-:R-:W-:Y:S01]  /*0ae0*/  FSEL R241, R160, RZ, !P3 ;  /* 0x000000ffa0f17208 */ /* 0x010fe20005800000 */
[----:B0-----:R-:W-:Y:S06]  /*0af0*/  @P2 BRA `(.L_x_3) ;  /* 0x0000001c00c02947 */ /* 0x001fec0003800000 */
[C---:B------:R-:W-:Y:S01]  /*0b00*/  ISETP.GE.U32.AND P1, PT, R181.reuse, 0x20, PT ;  /* 0x00000020b500780c */ /* 0x040fe20003f26070 */
[----:B------:R-:W-:Y:S01]  /*0b10*/  BSSY.RECONVERGENT B2, `(.L_x_4) ;  /* 0x0000067000027945 */ /* 0x000fe20003800200 */
[C---:B------:R-:W-:Y:S02]  /*0b20*/  ISETP.GE.U32.AND P2, PT, R181.reuse, 0x40, PT ;  /* 0x00000040b500780c */ /* 0x040fe40003f46070 */
[C---:B------:R-:W-:Y:S02]  /*0b30*/  ISETP.GE.U32.AND P3, PT, R181.reuse, 0x60, PT ;  /* 0x00000060b500780c */ /* 0x040fe40003f66070 */
[----:B------:R-:W-:Y:S02]  /*0b40*/  ISETP.GE.U32.AND P4, PT, R181, 0x80, PT ;  /* 0x00000080b500780c */ /* 0x000fe40003f86070 */
[----:B------:R-:W-:Y:S02]  /*0b50*/  MOV R243, RZ ;  /* 0x000000ff00f37202 */ /* 0x000fe40000000f00 */
[----:B------:R-:W-:-:S02]  /*0b60*/  MOV R244, RZ ;  /* 0x000000ff00f47202 */ /* 0x000fc40000000f00 */
[----:B------:R-:W-:Y:S01]  /*0b70*/  MOV R245, R178 ;  /* 0x000000b200f57202 */ /* 0x000fe20000000f00 */
[----:B------:R-:W-:Y:S06]  /*0b80*/  @!P1 BRA `(.L_x_5) ;  /* 0x00000004007c9947 */ /* 0x000fec0003800000 */
[----:B------:R-:W0:Y:S08]  /*0b90*/  LDC.64 R156, c[0x0][0x3a8] ;  /* 0x0000ea00ff9c7b82 */ /* 0x000e300000000a00 */
[----:B------:R-:W1:Y:S01]  /*0ba0*/  LDC.64 R160, c[0x0][0x428] ;  /* 0x00010a00ffa07b82 */ /* 0x000e620000000a00 */
[----:B0-----:R-:W-:-:S06]  /*0bb0*/  IMAD.WIDE.U32 R156, R178, 0x10, R156 ;  /* 0x00000010b29c7825 */ /* 0x001fcc00078e009c */
[----:B------:R-:W2:Y:S01]  /*0bc0*/  LDG.E.128 R156, desc[UR6][R156.64] ;  /* 0x000000069c9c7981 */ /* 0x000ea2000c1e1d00 */
[----:B-1----:R-:W-:-:S06]  /*0bd0*/  IMAD.WIDE.U32 R160, R178, 0x10, R160 ;  /* 0x00000010b2a07825 */ /* 0x002fcc00078e00a0 */
[----:B------:R-:W3:Y:S01]  /*0be0*/  LDG.E.128 R160, desc[UR6][R160.64] ;  /* 0x00000006a0a07981 */ /* 0x000ee2000c1e1d00 */
[----:B------:R-:W-:Y:S02]  /*0bf0*/  SHF.L.U32 R176, R48, 0x10, RZ ;  /* 0x0000001030b07819 */ /* 0x000fe400000006ff */
[----:B------:R-:W-:Y:S02]  /*0c00*/  SHF.L.U32 R174, R49, 0x10, RZ ;  /* 0x0000001031ae7819 */ /* 0x000fe400000006ff */
[----:B------:R-:W-:Y:S02]  /*0c10*/  SHF.L.U32 R191, R50, 0x10, RZ ;  /* 0x0000001032bf7819 */ /* 0x000fe400000006ff */
[----:B------:R-:W-:Y:S02]  /*0c20*/  SHF.L.U32 R225, R26, 0x10, RZ ;  /* 0x000000101ae17819 */ /* 0x000fe400000006ff */
[----:B------:R-:W-:Y:S02]  /*0c30*/  SHF.L.U32 R223, R27, 0x10, RZ ;  /* 0x000000101bdf7819 */ /* 0x000fe400000006ff */
[----:B------:R-:W-:-:S02]  /*0c40*/  SHF.L.U32 R239, R28, 0x10, RZ ;  /* 0x000000101cef7819 */ /* 0x000fc400000006ff */
[----:B------:R-:W-:Y:S02]  /*0c50*/  IADD3 R245, PT, PT, R178, 0x20, RZ ;  /* 0x00000020b2f57810 */ /* 0x000fe40007ffe0ff */
[----:B--2---:R-:W-:Y:S02]  /*0c60*/  SHF.L.U32 R172, R156, 0x10, RZ ;  /* 0x000000109cac7819 */ /* 0x004fe400000006ff */
[----:B------:R-:W-:Y:S02]  /*0c70*/  SHF.L.U32 R188, R158, 0x10, RZ ;  /* 0x000000109ebc7819 */ /* 0x000fe400000006ff */
[----:B------:R-:W-:Y:S01]  /*0c80*/  SHF.L.U32 R210, R159, 0x10, RZ ;  /* 0x000000109fd27819 */ /* 0x000fe200000006ff */
[C---:B------:R-:W-:Y:S01]  /*0c90*/  FADD.FTZ R172, -R241.reuse, R172 ;  /* 0x000000acf1ac7221 */ /* 0x040fe20000010100 */
[----:B------:R-:W-:Y:S01]  /*0ca0*/  PRMT R156, R156, 0x7632, R156 ;  /* 0x000076329c9c7816 */ /* 0x000fe2000000009c */
[----:B------:R-:W-:Y:S01]  /*0cb0*/  FADD.FTZ R188, -R241, R188 ;  /* 0x000000bcf1bc7221 */ /* 0x000fe20000010100 */
[----:B---3--:R-:W-:Y:S01]  /*0cc0*/  SHF.L.U32 R175, R160, 0x10, RZ ;  /* 0x00000010a0af7819 */ /* 0x008fe200000006ff */
[----:B-----5:R-:W-:Y:S01]  /*0cd0*/  FMUL.FTZ R179, R227, R172 ;  /* 0x000000ace3b37220 */ /* 0x020fe20000410000 */
[----:B------:R-:W-:Y:S01]  /*0ce0*/  SHF.L.U32 R172, R157, 0x10, RZ ;  /* 0x000000109dac7819 */ /* 0x000fe200000006ff */
[C---:B------:R-:W-:Y:S01]  /*0cf0*/  FADD.FTZ R210, -R241.reuse, R210 ;  /* 0x000000d2f1d27221 */ /* 0x040fe20000010100 */
[----:B------:R-:W-:Y:S01]  /*0d00*/  SHF.L.U32 R204, R162, 0x10, RZ ;  /* 0x00000010a2cc7819 */ /* 0x000fe200000006ff */
[-C--:B------:R-:W-:Y:S01]  /*0d10*/  FMUL.FTZ R176, R176, R175.reuse ;  /* 0x000000afb0b07220 */ /* 0x080fe20000410000 */
[----:B------:R-:W-:Y:S01]  /*0d20*/  FADD.FTZ R100, R100, R175 ;  /* 0x000000af64647221 */ /* 0x000fe20000010000 */
[----:B------:R-:W-:Y:S01]  /*0d30*/  FADD.FTZ R172, -R241, R172 ;  /* 0x000000acf1ac7221 */ /* 0x000fe20000010100 */
[----:B------:R-:W-:Y:S01]  /*0d40*/  FFMA.FTZ R68, R179, R175, R68 ;  /* 0x000000afb3447223 */ /* 0x000fe20000010044 */
[----:B------:R-:W-:Y:S01]  /*0d50*/  SHF.L.U32 R175, R161, 0x10, RZ ;  /* 0x00000010a1af7819 */ /* 0x000fe200000006ff */
[----:B------:R-:W-:Y:S01]  /*0d60*/  FADD.FTZ R104, R104, R204 ;  /* 0x000000cc68687221 */ /* 0x000fe20000010000 */
[----:B------:R-:W-:Y:S01]  /*0d70*/  FMUL.FTZ R177, R227, R172 ;  /* 0x000000ace3b17220 */ /* 0x000fe20000410000 */
[----:B------:R-:W-:Y:S01]  /*0d80*/  PRMT R157, R157, 0x7632, R157 ;  /* 0x000076329d9d7816 */ /* 0x000fe2000000009d */
[----:B------:R-:W-:Y:S01]  /*0d90*/  FMUL.FTZ R172, R191, R204 ;  /* 0x000000ccbfac7220 */ /* 0x000fe20000410000 */
[----:B------:R-:W-:Y:S01]  /*0da0*/  FADD.FTZ R102, R102, R175 ;  /* 0x000000af66667221 */ /* 0x000fe20000010000 */
[-C--:B------:R-:W-:Y:S01]  /*0db0*/  FFMA.FTZ R70, R177, R175.reuse, R70 ;  /* 0x000000afb1467223 */ /* 0x080fe20000010046 */
[----:B------:R-:W-:Y:S01]  /*0dc0*/  FMUL.FTZ R174, R174, R175 ;  /* 0x000000afaeae7220 */ /* 0x000fe20000410000 */
[----:B------:R-:W-:Y:S01]  /*0dd0*/  SHF.L.U32 R156, R156, 0x10, RZ ;  /* 0x000000109c9c7819 */ /* 0x000fe200000006ff */
[C---:B------:R-:W-:Y:S01]  /*0de0*/  FMUL.FTZ R175, R227.reuse, R188 ;  /* 0x000000bce3af7220 */ /* 0x040fe20000410000 */
[----:B------:R-:W-:Y:S01]  /*0df0*/  PRMT R159, R158, 0x7632, R159 ;  /* 0x000076329e9f7816 */ /* 0x000fe2000000009f */
[----:B------:R-:W-:Y:S01]  /*0e00*/  FMUL.FTZ R191, R227, R210 ;  /* 0x000000d2e3bf7220 */ /* 0x000fe20000410000 */
[----:B------:R-:W-:Y:S01]  /*0e10*/  SHF.L.U32 R205, R163, 0x10, RZ ;  /* 0x00000010a3cd7819 */ /* 0x000fe200000006ff */
[----:B------:R-:W-:Y:S01]  /*0e20*/  FADD.FTZ R156, -R241, R156 ;  /* 0x0000009cf19c7221 */ /* 0x000fe20000010100 */
[----:B------:R-:W-:Y:S01]  /*0e30*/  SHF.L.U32 R188, R51, 0x10, RZ ;  /* 0x0000001033bc7819 */ /* 0x000fe200000006ff */
[----:B------:R-:W-:Y:S01]  /*0e40*/  FFMA.FTZ R72, R175, R204, R72 ;  /* 0x000000ccaf487223 */ /* 0x000fe20000010048 */
[----:B------:R-:W-:Y:S01]  /*0e50*/  SHF.L.U32 R158, R157, 0x10, RZ ;  /* 0x000000109d9e7819 */ /* 0x000fe200000006ff */
[----:B------:R-:W-:Y:S01]  /*0e60*/  FADD.FTZ R106, R106, R205 ;  /* 0x000000cd6a6a7221 */ /* 0x000fe20000010000 */
[----:B------:R-:W-:Y:S01]  /*0e70*/  PRMT R160, R160, 0x7632, R160 ;  /* 0x00007632a0a07816 */ /* 0x000fe200000000a0 */
[-C--:B------:R-:W-:Y:S01]  /*0e80*/  FFMA.FTZ R74, R191, R205.reuse, R74 ;  /* 0x000000cdbf4a7223 */ /* 0x080fe2000001004a */
[----:B------:R-:W-:Y:S01]  /*0e90*/  PRMT R161, R161, 0x7632, R161 ;  /* 0x00007632a1a17816 */ /* 0x000fe200000000a1 */
[----:B------:R-:W-:Y:S01]  /*0ea0*/  FMUL.FTZ R188, R188, R205 ;  /* 0x000000cdbcbc7220 */ /* 0x000fe20000410000 */
[----:B------:R-:W-:Y:S01]  /*0eb0*/  FADD.FTZ R158, -R241, R158 ;  /* 0x0000009ef19e7221 */ /* 0x000fe20000010100 */
[----:B------:R-:W-:Y:S01]  /*0ec0*/  SHF.L.U32 R160, R160, 0x10, RZ ;  /* 0x00000010a0a07819 */ /* 0x000fe200000006ff */
[----:B------:R-:W-:Y:S01]  /*0ed0*/  FMUL.FTZ R204, R227, R156 ;  /* 0x0000009ce3cc7220 */ /* 0x000fe20000410000 */
[----:B------:R-:W-:Y:S01]  /*0ee0*/  SHF.L.U32 R205, R25, 0x10, RZ ;  /* 0x0000001019cd7819 */ /* 0x000fe200000006ff */
[----:B------:R-:W-:Y:S01]  /*0ef0*/  FMUL.FTZ R210, R227, R158 ;  /* 0x0000009ee3d27220 */ /* 0x000fe20000410000 */
[----:B------:R-:W-:Y:S01]  /*0f00*/  SHF.L.U32 R156, R161, 0x10, RZ ;  /* 0x00000010a19c7819 */ /* 0x000fe200000006ff */
[----:B------:R-:W-:Y:S01]  /*0f10*/  FADD.FTZ R101, R101, R160 ;  /* 0x000000a065657221 */ /* 0x000fe20000010000 */
[-C--:B------:R-:W-:Y:S01]  /*0f20*/  FFMA.FTZ R69, R204, R160.reuse, R69 ;  /* 0x000000a0cc457223 */ /* 0x080fe20000010045 */
[----:B------:R-:W-:Y:S01]  /*0f30*/  FMUL.FTZ R205, R205, R160 ;  /* 0x000000a0cdcd7220 */ /* 0x000fe20000410000 */
[----:B------:R-:W-:Y:S01]  /*0f40*/  SHF.L.U32 R160, R159, 0x10, RZ ;  /* 0x000000109fa07819 */ /* 0x000fe200000006ff */
[----:B------:R-:W-:Y:S01]  /*0f50*/  FADD.FTZ R103, R103, R156 ;  /* 0x0000009c67677221 */ /* 0x000fe20000010000 */
[-C--:B------:R-:W-:Y:S01]  /*0f60*/  FFMA.FTZ R71, R210, R156.reuse, R71 ;  /* 0x0000009cd2477223 */ /* 0x080fe20000010047 */
[----:B------:R-:W-:Y:S01]  /*0f70*/  FMUL.FTZ R225, R225, R156 ;  /* 0x0000009ce1e17220 */ /* 0x000fe20000410000 */
[----:B------:R-:W-:Y:S01]  /*0f80*/  FADD.FTZ R156, RZ, R176 ;  /* 0x000000b0ff9c7221 */ /* 0x000fe20000010000 */
[----:B------:R-:W-:Y:S01]  /*0f90*/  FFMA.FTZ R157, R179, R176, RZ ;  /* 0x000000b0b39d7223 */ /* 0x000fe200000100ff */
[----:B------:R-:W-:Y:S01]  /*0fa0*/  FADD.FTZ R160, -R241, R160 ;  /* 0x000000a0f1a07221 */ /* 0x000fe20000010100 */
[----:B------:R-:W-:Y:S01]  /*0fb0*/  PRMT R158, R159, 0x7632, R158 ;  /* 0x000076329f9e7816 */ /* 0x000fe2000000009e */
[----:B------:R-:W-:Y:S01]  /*0fc0*/  FADD.FTZ R159, R156, R205 ;  /* 0x000000cd9c9f7221 */ /* 0x000fe20000010000 */
[----:B------:R-:W-:Y:S01]  /*0fd0*/  FFMA.FTZ R156, R204, R205, R157 ;  /* 0x000000cdcc9c7223 */ /* 0x000fe2000001009d */
[----:B------:R-:W-:Y:S01]  /*0fe0*/  FMUL.FTZ R226, R227, R160 ;  /* 0x000000a0e3e27220 */ /* 0x000fe20000410000 */
[----:B------:R-:W-:-:S02]  /*0ff0*/  PRMT R162, R162, 0x7632, R162 ;  /* 0x00007632a2a27816 */ /* 0x000fc400000000a2 */
[----:B------:R-:W-:Y:S01]  /*1000*/  SHF.L.U32 R160, R158, 0x10, RZ ;  /* 0x000000109ea07819 */ /* 0x000fe200000006ff */
[----:B------:R-:W-:Y:S01]  /*1010*/  FADD.FTZ R158, R159, R174 ;  /* 0x000000ae9f9e7221 */ /* 0x000fe20000010000 */
[----:B------:R-:W-:Y:S01]  /*1020*/  FFMA.FTZ R157, R177, R174, R156 ;  /* 0x000000aeb19d7223 */ /* 0x000fe2000001009c */
[----:B------:R-:W-:Y:S02]  /*1030*/  SHF.L.U32 R162, R162, 0x10, RZ ;  /* 0x00000010a2a27819 */ /* 0x000fe400000006ff */
[----:B------:R-:W-:Y:S01]  /*1040*/  FADD.FTZ R159, R158, R225 ;  /* 0x000000e19e9f7221 */ /* 0x000fe20000010000 */
[----:B------:R-:W-:Y:S01]  /*1050*/  FFMA.FTZ R156, R210, R225, R157 ;  /* 0x000000e1d29c7223 */ /* 0x000fe2000001009d */
[----:B------:R-:W-:Y:S01]  /*1060*/  PRMT R163, R163, 0x7632, R163 ;  /* 0x00007632a3a37816 */ /* 0x000fe200000000a3 */
[----:B------:R-:W-:Y:S01]  /*1070*/  FMUL.FTZ R223, R223, R162 ;  /* 0x000000a2dfdf7220 */ /* 0x000fe20000410000 */
[----:B------:R-:W-:Y:S01]  /*1080*/  FADD.FTZ R158, R159, R172 ;  /* 0x000000ac9f9e7221 */ /* 0x000fe20000010000 */
[----:B------:R-:W-:Y:S01]  /*1090*/  FFMA.FTZ R157, R175, R172, R156 ;  /* 0x000000acaf9d7223 */ /* 0x000fe2000001009c */
[----:B------:R-:W-:Y:S01]  /*10a0*/  FADD.FTZ R105, R105, R162 ;  /* 0x000000a269697221 */ /* 0x000fe20000010000 */
[----:B------:R-:W-:Y:S01]  /*10b0*/  FFMA.FTZ R73, R226, R162, R73 ;  /* 0x000000a2e2497223 */ /* 0x000fe20000010049 */
[----:B------:R-:W-:Y:S01]  /*10c0*/  SHF.L.U32 R162, R163, 0x10, RZ ;  /* 0x00000010a3a27819 */ /* 0x000fe200000006ff */
[----:B------:R-:W-:Y:S01]  /*10d0*/  FADD.FTZ R160, -R241, R160 ;  /* 0x000000a0f1a07221 */ /* 0x000fe20000010100 */
[----:B------:R-:W-:Y:S01]  /*10e0*/  FADD.FTZ R159, R158, R223 ;  /* 0x000000df9e9f7221 */ /* 0x000fe20000010000 */
[----:B------:R-:W-:-:S02]  /*10f0*/  FFMA.FTZ R156, R226, R223, R157 ;  /* 0x000000dfe29c7223 */ /* 0x000fc4000001009d */
[----:B------:R-:W-:Y:S01]  /*1100*/  FMUL.FTZ R240, R227, R160 ;  /* 0x000000a0e3f07220 */ /* 0x000fe20000410000 */
[----:B------:R-:W-:Y:S01]  /*1110*/  FMUL.FTZ R239, R239, R162 ;  /* 0x000000a2efef7220 */ /* 0x000fe20000410000 */
[----:B------:R-:W-:Y:S01]  /*1120*/  FADD.FTZ R158, R159, R188 ;  /* 0x000000bc9f9e7221 */ /* 0x000fe20000010000 */
[----:B------:R-:W-:Y:S01]  /*1130*/  FFMA.FTZ R157, R191, R188, R156 ;  /* 0x000000bcbf9d7223 */ /* 0x000fe2000001009c */
[----:B------:R-:W-:Y:S01]  /*1140*/  FADD.FTZ R107, R107, R162 ;  /* 0x000000a26b6b7221 */ /* 0x000fe20000010000 */
[----:B------:R-:W-:Y:S01]  /*1150*/  FFMA.FTZ R75, R240, R162, R75 ;  /* 0x000000a2f04b7223 */ /* 0x000fe2000001004b */
[----:B------:R-:W-:Y:S01]  /*1160*/  FADD.FTZ R243, R158, R239 ;  /* 0x000000ef9ef37221 */ /* 0x000fe20000010000 */
[----:B------:R-:W-:-:S07]  /*1170*/  FFMA.FTZ R244, R240, R239, R157 ;  /* 0x000000eff0f47223 */ /* 0x000fce000001009d */
.L_x_5:
[----:B------:R-:W-:Y:S05]  /*1180*/  BSYNC.RECONVERGENT B2 ;  /* 0x0000000000027941 */ /* 0x000fea0003800200 */
.L_x_4:
[----:B------:R-:W-:Y:S04]  /*1190*/  BSSY.RECONVERGENT B2, `(.L_x_6) ;  /* 0x0000061000027945 */ /* 0x000fe80003800200 */
[----:B------:R-:W-:Y:S05]  /*11a0*/  @!P2 BRA `(.L_x_7) ;  /* 0x00000004007ca947 */ /* 0x000fea0003800000 */
        /* <DEDUP_REMOVED lines=10> */
[----:B------:R-:W-:Y:S02]  /*1250*/  IADD3 R245, PT, PT, R245, 0x20, RZ ;  /* 0x00000020f5f57810 */ /* 0x000fe40007ffe0ff */
[----:B--2---:R-:W-:-:S02]  /*1260*/  SHF.L.U32 R166, R156, 0x10, RZ ;  /* 0x000000109ca67819 */ /* 0x004fc400000006ff */
[----:B------:R-:W-:Y:S02]  /*1270*/  SHF.L.U32 R168, R157, 0x10, RZ ;  /* 0x000000109da87819 */ /* 0x000fe400000006ff */
[----:B------:R-:W-:Y:S01]  /*1280*/  SHF.L.U32 R186, R159, 0x10, RZ ;  /* 0x000000109fba7819 */ /* 0x000fe200000006ff */
[C---:B------:R-:W-:Y:S01]  /*1290*/  FADD.FTZ R166, -R241.reuse, R166 ;  /* 0x000000a6f1a67221 */ /* 0x040fe20000010100 */
[----:B------:R-:W-:Y:S01]  /*12a0*/  PRMT R156, R156, 0x7632, R156 ;  /* 0x000076329c9c7816 */ /* 0x000fe2000000009c */
[----:B------:R-:W-:Y:S01]  /*12b0*/  FADD.FTZ R168, -R241, R168 ;  /* 0x000000a8f1a87221 */ /* 0x000fe20000010100 */
[----:B---3--:R-:W-:Y:S01]  /*12c0*/  SHF.L.U32 R169, R160, 0x10, RZ ;  /* 0x00000010a0a97819 */ /* 0x008fe200000006ff */
[C---:B-----5:R-:W-:Y:S01]  /*12d0*/  FMUL.FTZ R173, R227.reuse, R166 ;  /* 0x000000a6e3ad7220 */ /* 0x060fe20000410000 */
[----:B------:R-:W-:Y:S01]  /*12e0*/  SHF.L.U32 R166, R158, 0x10, RZ ;  /* 0x000000109ea67819 */ /* 0x000fe200000006ff */
[----:B------:R-:W-:Y:S01]  /*12f0*/  FMUL.FTZ R171, R227, R168 ;  /* 0x000000a8e3ab7220 */ /* 0x000fe20000410000 */
[----:B------:R-:W-:Y:S01]  /*1300*/  SHF.L.U32 R168, R53, 0x10, RZ ;  /* 0x0000001035a87819 */ /* 0x000fe200000006ff */
[-C--:B------:R-:W-:Y:S01]  /*1310*/  FMUL.FTZ R170, R170, R169.reuse ;  /* 0x000000a9aaaa7220 */ /* 0x080fe20000410000 */
[----:B------:R-:W-:Y:S01]  /*1320*/  FADD.FTZ R44, R44, R169 ;  /* 0x000000a92c2c7221 */ /* 0x000fe20000010000 */
[----:B------:R-:W-:Y:S01]  /*1330*/  FFMA.FTZ R40, R173, R169, R40 ;  /* 0x000000a9ad287223 */ /* 0x000fe20000010028 */
[----:B------:R-:W-:Y:S01]  /*1340*/  SHF.L.U32 R169, R161, 0x10, RZ ;  /* 0x00000010a1a97819 */ /* 0x000fe200000006ff */
[C---:B------:R-:W-:Y:S01]  /*1350*/  FADD.FTZ R166, -R241.reuse, R166 ;  /* 0x000000a6f1a67221 */ /* 0x040fe20000010100 */
[----:B------:R-:W-:Y:S01]  /*1360*/  SHF.L.U32 R189, R162, 0x10, RZ ;  /* 0x00000010a2bd7819 */ /* 0x000fe200000006ff */
[----:B------:R-:W-:Y:S01]  /*1370*/  FADD.FTZ R186, -R241, R186 ;  /* 0x000000baf1ba7221 */ /* 0x000fe20000010100 */
[----:B------:R-:W-:Y:S01]  /*1380*/  SHF.L.U32 R156, R156, 0x10, RZ ;  /* 0x000000109c9c7819 */ /* 0x000fe200000006ff */
[----:B------:R-:W-:Y:S01]  /*1390*/  FADD.FTZ R46, R46, R169 ;  /* 0x000000a92e2e7221 */ /* 0x000fe20000010000 */
[-C--:B------:R-:W-:Y:S01]  /*13a0*/  FFMA.FTZ R42, R171, R169.reuse, R42 ;  /* 0x000000a9ab2a7223 */ /* 0x080fe2000001002a */
[----:B------:R-:W-:Y:S01]  /*13b0*/  FMUL.FTZ R168, R168, R169 ;  /* 0x000000a9a8a87220 */ /* 0x000fe20000410000 */
[----:B------:R-:W-:Y:S01]  /*13c0*/  FMUL.FTZ R169, R227, R166 ;  /* 0x000000a6e3a97220 */ /* 0x000fe20000410000 */
[----:B------:R-:W-:Y:S01]  /*13d0*/  SHF.L.U32 R166, R54, 0x10, RZ ;  /* 0x0000001036a67819 */ /* 0x000fe200000006ff */
[----:B------:R-:W-:Y:S01]  /*13e0*/  FADD.FTZ R36, R36, R189 ;  /* 0x000000bd24247221 */ /* 0x000fe20000010000 */
[----:B------:R-:W-:Y:S01]  /*13f0*/  SHF.L.U32 R195, R163, 0x10, RZ ;  /* 0x00000010a3c37819 */ /* 0x000fe200000006ff */
[-C--:B------:R-:W-:Y:S01]  /*1400*/  FFMA.FTZ R32, R169, R189.reuse, R32 ;  /* 0x000000bda9207223 */ /* 0x080fe20000010020 */
[----:B------:R-:W-:Y:S01]  /*1410*/  FADD.FTZ R156, -R241, R156 ;  /* 0x0000009cf19c7221 */ /* 0x000fe20000010100 */
[----:B------:R-:W-:Y:S01]  /*1420*/  FMUL.FTZ R166, R166, R189 ;  /* 0x000000bda6a67220 */ /* 0x000fe20000410000 */
[----:B------:R-:W-:Y:S01]  /*1430*/  FMUL.FTZ R189, R227, R186 ;  /* 0x000000bae3bd7220 */ /* 0x000fe20000410000 */
[----:B------:R-:W-:Y:S01]  /*1440*/  SHF.L.U32 R186, R55, 0x10, RZ ;  /* 0x0000001037ba7819 */ /* 0x000fe200000006ff */
[----:B------:R-:W-:Y:S01]  /*1450*/  FMUL.FTZ R196, R227, R156 ;  /* 0x0000009ce3c47220 */ /* 0x000fe20000410000 */
[----:B------:R-:W-:Y:S01]  /*1460*/  PRMT R157, R157, 0x7632, R157 ;  /* 0x000076329d9d7816 */ /* 0x000fe2000000009d */
[----:B------:R-:W-:Y:S01]  /*1470*/  FADD.FTZ R38, R38, R195 ;  /* 0x000000c326267221 */ /* 0x000fe20000010000 */
[----:B------:R-:W-:Y:S01]  /*1480*/  PRMT R160, R160, 0x7632, R160 ;  /* 0x00007632a0a07816 */ /* 0x000fe200000000a0 */
[-C--:B------:R-:W-:Y:S01]  /*1490*/  FFMA.FTZ R34, R189, R195.reuse, R34 ;  /* 0x000000c3bd227223 */ /* 0x080fe20000010022 */
[----:B------:R-:W-:Y:S01]  /*14a0*/  FMUL.FTZ R186, R186, R195 ;  /* 0x000000c3baba7220 */ /* 0x000fe20000410000 */
[----:B------:R-:W-:Y:S01]  /*14b0*/  SHF.L.U32 R156, R157, 0x10, RZ ;  /* 0x000000109d9c7819 */ /* 0x000fe200000006ff */
[----:B------:R-:W-:Y:S01]  /*14c0*/  FFMA.FTZ R157, R173, R170, R244 ;  /* 0x000000aaad9d7223 */ /* 0x000fe200000100f4 */
[----:B------:R-:W-:-:S02]  /*14d0*/  SHF.L.U32 R160, R160, 0x10, RZ ;  /* 0x00000010a0a07819 */ /* 0x000fc400000006ff */
[----:B------:R-:W-:Y:S01]  /*14e0*/  SHF.L.U32 R195, R21, 0x10, RZ ;  /* 0x0000001015c37819 */ /* 0x000fe200000006ff */
[----:B------:R-:W-:Y:S01]  /*14f0*/  FADD.FTZ R156, -R241, R156 ;  /* 0x0000009cf19c7221 */ /* 0x000fe20000010100 */
[----:B------:R-:W-:Y:S01]  /*1500*/  PRMT R158, R158, 0x7632, R158 ;  /* 0x000076329e9e7816 */ /* 0x000fe2000000009e */
[----:B------:R-:W-:Y:S01]  /*1510*/  FADD.FTZ R45, R45, R160 ;  /* 0x000000a02d2d7221 */ /* 0x000fe20000010000 */
[----:B------:R-:W-:Y:S01]  /*1520*/  PRMT R161, R161, 0x7632, R161 ;  /* 0x00007632a1a17816 */ /* 0x000fe200000000a1 */
[-C--:B------:R-:W-:Y:S01]  /*1530*/  FFMA.FTZ R41, R196, R160.reuse, R41 ;  /* 0x000000a0c4297223 */ /* 0x080fe20000010029 */
[----:B------:R-:W-:Y:S01]  /*1540*/  FMUL.FTZ R195, R195, R160 ;  /* 0x000000a0c3c37220 */ /* 0x000fe20000410000 */
[----:B------:R-:W-:Y:S01]  /*1550*/  SHF.L.U32 R160, R158, 0x10, RZ ;  /* 0x000000109ea07819 */ /* 0x000fe200000006ff */
[----:B------:R-:W-:Y:S01]  /*1560*/  FMUL.FTZ R224, R227, R156 ;  /* 0x0000009ce3e07220 */ /* 0x000fe20000410000 */
[----:B------:R-:W-:Y:S01]  /*1570*/  SHF.L.U32 R158, R161, 0x10, RZ ;  /* 0x00000010a19e7819 */ /* 0x000fe200000006ff */
[----:B------:R-:W-:Y:S01]  /*1580*/  FADD.FTZ R156, R243, R170 ;  /* 0x000000aaf39c7221 */ /* 0x000fe20000010000 */
[----:B------:R-:W-:Y:S01]  /*1590*/  PRMT R162, R162, 0x7632, R162 ;  /* 0x00007632a2a27816 */ /* 0x000fe200000000a2 */
[----:B------:R-:W-:Y:S01]  /*15a0*/  FADD.FTZ R160, -R241, R160 ;  /* 0x000000a0f1a07221 */ /* 0x000fe20000010100 */
[----:B------:R-:W-:Y:S01]  /*15b0*/  PRMT R163, R163, 0x7632, R163 ;  /* 0x00007632a3a37816 */ /* 0x000fe200000000a3 */
[--C-:B------:R-:W-:Y:S01]  /*15c0*/  FADD.FTZ R47, R47, R158.reuse ;  /* 0x0000009e2f2f7221 */ /* 0x100fe20000010000 */
[-C--:B------:R-:W-:Y:S01]  /*15d0*/  FFMA.FTZ R43, R224, R158.reuse, R43 ;  /* 0x0000009ee02b7223 */ /* 0x080fe2000001002b */
[----:B------:R-:W-:Y:S01]  /*15e0*/  FMUL.FTZ R221, R221, R158 ;  /* 0x0000009edddd7220 */ /* 0x000fe20000410000 */
[----:B------:R-:W-:Y:S01]  /*15f0*/  PRMT R158, R159, 0x7632, R158 ;  /* 0x000076329f9e7816 */ /* 0x000fe2000000009e */
[----:B------:R-:W-:Y:S01]  /*1600*/  FADD.FTZ R159, R156, R195 ;  /* 0x000000c39c9f7221 */ /* 0x000fe20000010000 */
[----:B------:R-:W-:Y:S01]  /*1610*/  FFMA.FTZ R156, R196, R195, R157 ;  /* 0x000000c3c49c7223 */ /* 0x000fe2000001009d */
[----:B------:R-:W-:Y:S01]  /*1620*/  FMUL.FTZ R222, R227, R160 ;  /* 0x000000a0e3de7220 */ /* 0x000fe20000410000 */
[----:B------:R-:W-:Y:S01]  /*1630*/  SHF.L.U32 R160, R158, 0x10, RZ ;  /* 0x000000109ea07819 */ /* 0x000fe200000006ff */
[----:B------:R-:W-:Y:S01]  /*1640*/  FADD.FTZ R158, R159, R168 ;  /* 0x000000a89f9e7221 */ /* 0x000fe20000010000 */
[----:B------:R-:W-:Y:S01]  /*1650*/  FFMA.FTZ R157, R171, R168, R156 ;  /* 0x000000a8ab9d7223 */ /* 0x000fe2000001009c */
[----:B------:R-:W-:-:S02]  /*1660*/  SHF.L.U32 R162, R162, 0x10, RZ ;  /* 0x00000010a2a27819 */ /* 0x000fc400000006ff */
[----:B------:R-:W-:Y:S01]  /*1670*/  FADD.FTZ R159, R158, R221 ;  /* 0x000000dd9e9f7221 */ /* 0x000fe20000010000 */
[----:B------:R-:W-:Y:S01]  /*1680*/  FFMA.FTZ R156, R224, R221, R157 ;  /* 0x000000dde09c7223 */ /* 0x000fe2000001009d */
[----:B------:R-:W-:Y:S01]  /*1690*/  FADD.FTZ R160, -R241, R160 ;  /* 0x000000a0f1a07221 */ /* 0x000fe20000010100 */
[----:B------:R-:W-:Y:S01]  /*16a0*/  FMUL.FTZ R219, R219, R162 ;  /* 0x000000a2dbdb7220 */ /* 0x000fe20000410000 */
[----:B------:R-:W-:Y:S01]  /*16b0*/  FADD.FTZ R158, R159, R166 ;  /* 0x000000a69f9e7221 */ /* 0x000fe20000010000 */
[----:B------:R-:W-:Y:S01]  /*16c0*/  FFMA.FTZ R157, R169, R166, R156 ;  /* 0x000000a6a99d7223 */ /* 0x000fe2000001009c */
[----:B------:R-:W-:Y:S01]  /*16d0*/  FADD.FTZ R37, R37, R162 ;  /* 0x000000a225257221 */ /* 0x000fe20000010000 */
[----:B------:R-:W-:Y:S01]  /*16e0*/  FFMA.FTZ R33, R222, R162, R33 ;  /* 0x000000a2de217223 */ /* 0x000fe20000010021 */
[----:B------:R-:W-:Y:S01]  /*16f0*/  SHF.L.U32 R162, R163, 0x10, RZ ;  /* 0x00000010a3a27819 */ /* 0x000fe200000006ff */
[----:B------:R-:W-:Y:S01]  /*1700*/  FADD.FTZ R159, R158, R219 ;  /* 0x000000db9e9f7221 */ /* 0x000fe20000010000 */
[----:B------:R-:W-:Y:S01]  /*1710*/  FFMA.FTZ R156, R222, R219, R157 ;  /* 0x000000dbde9c7223 */ /* 0x000fe2000001009d */
[----:B------:R-:W-:-:S02]  /*1720*/  FMUL.FTZ R238, R227, R160 ;  /* 0x000000a0e3ee7220 */ /* 0x000fc40000410000 */
[----:B------:R-:W-:Y:S01]  /*1730*/  FMUL.FTZ R237, R237, R162 ;  /* 0x000000a2eded7220 */ /* 0x000fe20000410000 */
[----:B------:R-:W-:Y:S01]  /*1740*/  FADD.FTZ R158, R159, R186 ;  /* 0x000000ba9f9e7221 */ /* 0x000fe20000010000 */
[----:B------:R-:W-:Y:S01]  /*1750*/  FFMA.FTZ R157, R189, R186, R156 ;  /* 0x000000babd9d7223 */ /* 0x000fe2000001009c */
[----:B------:R-:W-:Y:S01]  /*1760*/  FADD.FTZ R39, R39, R162 ;  /* 0x000000a227277221 */ /* 0x000fe20000010000 */
[----:B------:R-:W-:Y:S01]  /*1770*/  FFMA.FTZ R35, R238, R162, R35 ;  /* 0x000000a2ee237223 */ /* 0x000fe20000010023 */
[----:B------:R-:W-:Y:S01]  /*1780*/  FADD.FTZ R243, R158, R237 ;  /* 0x000000ed9ef37221 */ /* 0x000fe20000010000 */
[----:B------:R-:W-:-:S07]  /*1790*/  FFMA.FTZ R244, R238, R237, R157 ;  /* 0x000000edeef47223 */ /* 0x000fce000001009d */
.L_x_7:
[----:B------:R-:W-:Y:S05]  /*17a0*/  BSYNC.RECONVERGENT B2 ;  /* 0x0000000000027941 */ /* 0x000fea0003800200 */
.L_x_6:
        /* <DEDUP_REMOVED lines=13> */
[----:B------:R-:W-:-:S02]  /*1880*/  IADD3 R245, PT, PT, R245, 0x20, RZ ;  /* 0x00000020f5f57810 */ /* 0x000fc40007ffe0ff */
        /* <DEDUP_REMOVED lines=9> */
[----:B------:R-:W-:Y:S01]  /*1920*/  FMUL.FTZ R165, R227, R184 ;  /* 0x000000b8e3a57220 */ /* 0x000fe20000410000 */
[----:B------:R-:W-:Y:S01]  /*1930*/  FADD.FTZ R194, -R241, R194 ;  /* 0x000000c2f1c27221 */ /* 0x000fe20000010100 */
[----:B------:R-:W-:Y:S01]  /*1940*/  SHF.L.U32 R184, R159, 0x10, RZ ;  /* 0x000000109fb87819 */ /* 0x000fe200000006ff */
[----:B------:R-:W-:Y:S01]  /*1950*/  FMUL.FTZ R164, R9, R164 ;  /* 0x000000a409a47220 */ /* 0x000fe20000410000 */
[----:B------:R-:W-:Y:S01]  /*1960*/  FADD.FTZ R110, R110, R6 ;  /* 0x000000066e6e7221 */ /* 0x000fe20000010000 */
[----:B------:R-:W-:Y:S01]  /*1970*/  FFMA.FTZ R78, R165, R6, R78 ;  /* 0x00000006a54e7223 */ /* 0x000fe2000001004e */
[----:B------:R-:W-:Y:S01]  /*1980*/  FMUL.FTZ R31, R6, R31 ;  /* 0x0000001f061f7220 */ /* 0x000fe20000410000 */
[----:B------:R-:W-:Y:S01]  /*1990*/  FADD.FTZ R108, R108, R9 ;  /* 0x000000096c6c7221 */ /* 0x000fe20000010000 */
[----:B------:R-:W-:Y:S01]  /*19a0*/  FFMA.FTZ R76, R167, R9, R76 ;  /* 0x00000009a74c7223 */ /* 0x000fe2000001004c */
[----:B------:R-:W-:Y:S01]  /*19b0*/  SHF.L.U32 R187, R162, 0x10, RZ ;  /* 0x00000010a2bb7819 */ /* 0x000fe200000006ff */
[----:B------:R-:W-:Y:S01]  /*19c0*/  FMUL.FTZ R9, R227, R194 ;  /* 0x000000c2e3097220 */ /* 0x000fe20000410000 */
[----:B------:R-:W-:Y:S01]  /*19d0*/  SHF.L.U32 R6, R58, 0x10, RZ ;  /* 0x000000103a067819 */ /* 0x000fe200000006ff */
[----:B------:R-:W-:Y:S01]  /*19e0*/  FADD.FTZ R184, -R241, R184 ;  /* 0x000000b8f1b87221 */ /* 0x000fe20000010100 */
[----:B------:R-:W-:Y:S01]  /*19f0*/  SHF.L.U32 R156, R156, 0x10, RZ ;  /* 0x000000109c9c7819 */ /* 0x000fe200000006ff */
[----:B------:R-:W-:Y:S01]  /*1a00*/  FADD.FTZ R112, R112, R187 ;  /* 0x000000bb70707221 */ /* 0x000fe20000010000 */
[----:B------:R-:W-:Y:S01]  /*1a10*/  FFMA.FTZ R80, R9, R187, R80 ;  /* 0x000000bb09507223 */ /* 0x000fe20000010050 */
[----:B------:R-:W-:Y:S01]  /*1a20*/  FMUL.FTZ R6, R187, R6 ;  /* 0x00000006bb067220 */ /* 0x000fe20000410000 */
[----:B------:R-:W-:Y:S01]  /*1a30*/  FMUL.FTZ R187, R227, R184 ;  /* 0x000000b8e3bb7220 */ /* 0x000fe20000410000 */
[----:B------:R-:W-:Y:S01]  /*1a40*/  FADD.FTZ R156, -R241, R156 ;  /* 0x0000009cf19c7221 */ /* 0x000fe20000010100 */
[----:B------:R-:W-:-:S02]  /*1a50*/  SHF.L.U32 R193, R163, 0x10, RZ ;  /* 0x00000010a3c17819 */ /* 0x000fc400000006ff */
[----:B------:R-:W-:Y:S01]  /*1a60*/  SHF.L.U32 R184, R59, 0x10, RZ ;  /* 0x000000103bb87819 */ /* 0x000fe200000006ff */
[----:B------:R-:W-:Y:S01]  /*1a70*/  FMUL.FTZ R194, R227, R156 ;  /* 0x0000009ce3c27220 */ /* 0x000fe20000410000 */
[----:B------:R-:W-:Y:S01]  /*1a80*/  PRMT R157, R157, 0x7632, R157 ;  /* 0x000076329d9d7816 */ /* 0x000fe2000000009d */
[----:B------:R-:W-:Y:S01]  /*1a90*/  FADD.FTZ R114, R114, R193 ;  /* 0x000000c172727221 */ /* 0x000fe20000010000 */
[----:B------:R-:W-:Y:S01]  /*1aa0*/  PRMT R160, R160, 0x7632, R160 ;  /* 0x00007632a0a07816 */ /* 0x000fe200000000a0 */
[----:B------:R-:W-:Y:S01]  /*1ab0*/  FFMA.FTZ R82, R187, R193, R82 ;  /* 0x000000c1bb527223 */ /* 0x000fe20000010052 */
[----:B------:R-:W-:Y:S01]  /*1ac0*/  SHF.L.U32 R156, R157, 0x10, RZ ;  /* 0x000000109d9c7819 */ /* 0x000fe200000006ff */
[----:B------:R-:W-:Y:S01]  /*1ad0*/  FMUL.FTZ R184, R193, R184 ;  /* 0x000000b8c1b87220 */ /* 0x000fe20000410000 */
[----:B------:R-:W-:Y:S01]  /*1ae0*/  SHF.L.U32 R160, R160, 0x10, RZ ;  /* 0x00000010a0a07819 */ /* 0x000fe200000006ff */
[----:B------:R-:W-:Y:S01]  /*1af0*/  FFMA.FTZ R157, R167, R164, R244 ;  /* 0x000000a4a79d7223 */ /* 0x000fe200000100f4 */
[----:B------:R-:W-:Y:S01]  /*1b00*/  SHF.L.U32 R193, R17, 0x10, RZ ;  /* 0x0000001011c17819 */ /* 0x000fe200000006ff */
[----:B------:R-:W-:Y:S01]  /*1b10*/  FADD.FTZ R156, -R241, R156 ;  /* 0x0000009cf19c7221 */ /* 0x000fe20000010100 */
[----:B------:R-:W-:Y:S01]  /*1b20*/  PRMT R158, R158, 0x7632, R158 ;  /* 0x000076329e9e7816 */ /* 0x000fe2000000009e */
[----:B------:R-:W-:Y:S01]  /*1b30*/  FADD.FTZ R109, R109, R160 ;  /* 0x000000a06d6d7221 */ /* 0x000fe20000010000 */
[----:B------:R-:W-:Y:S01]  /*1b40*/  PRMT R161, R161, 0x7632, R161 ;  /* 0x00007632a1a17816 */ /* 0x000fe200000000a1 */
[----:B------:R-:W-:Y:S01]  /*1b50*/  FFMA.FTZ R77, R194, R160, R77 ;  /* 0x000000a0c24d7223 */ /* 0x000fe2000001004d */
        /* <DEDUP_REMOVED lines=8> */
[----:B------:R-:W-:Y:S01]  /*1be0*/  FADD.FTZ R111, R111, R158 ;  /* 0x0000009e6f6f7221 */ /* 0x000fe20000010000 */
[----:B------:R-:W-:Y:S01]  /*1bf0*/  FFMA.FTZ R79, R220, R158, R79 ;  /* 0x0000009edc4f7223 */ /* 0x000fe2000001004f */
[----:B------:R-:W-:Y:S01]  /*1c00*/  FMUL.FTZ R217, R158, R217 ;  /* 0x000000d99ed97220 */ /* 0x000fe20000410000 */
        /* <DEDUP_REMOVED lines=27> */
.L_x_9:
[----:B------:R-:W-:Y:S05]  /*1dc0*/  BSYNC.RECONVERGENT B2 ;  /* 0x0000000000027941 */ /* 0x000fea0003800200 */
.L_x_8:
        /* <DEDUP_REMOVED lines=24> */
[----:B------:R-:W-:Y:S01]  /*1f50*/  FMUL.FTZ R4, R3, R4 ;  /* 0x0000000403047220 */ /* 0x000fe20000410000 */
        /* <DEDUP_REMOVED lines=8> */
[----:B------:R-:W-:Y:S01]  /*1fe0*/  FFMA.FTZ R86, R5, R3, R86 ;  /* 0x0000000305567223 */ /* 0x000fe20000010056 */
[----:B------:R-:W-:Y:S01]  /*1ff0*/  FMUL.FTZ R2, R3, R2 ;  /* 0x0000000203027220 */ /* 0x000fe20000410000 */
[C---:B------:R-:W-:Y:S01]  /*2000*/  FMUL.FTZ R3, R227.reuse, R0 ;  /* 0x00000000e3037220 */ /* 0x040fe20000410000 */
[----:B------:R-:W-:Y:S01]  /*2010*/  SHF.L.U32 R0, R62, 0x10, RZ ;  /* 0x000000103e007819 */ /* 0x000fe200000006ff */
[----:B------:R-:W-:Y:S01]  /*2020*/  FADD.FTZ R120, R120, R183 ;  /* 0x000000b778787221 */ /* 0x000fe20000010000 */
[----:B------:R-:W-:Y:S01]  /*2030*/  FMUL.FTZ R185, R227, R190 ;  /* 0x000000bee3b97220 */ /* 0x000fe20000410000 */
[----:B------:R-:W-:Y:S01]  /*2040*/  FFMA.FTZ R88, R3, R183, R88 ;  /* 0x000000b703587223 */ /* 0x000fe20000010058 */
[----:B------:R-:W-:Y:S01]  /*2050*/  SHF.L.U32 R190, R163, 0x10, RZ ;  /* 0x00000010a3be7819 */ /* 0x000fe200000006ff */
[----:B------:R-:W-:Y:S01]  /*2060*/  FMUL.FTZ R0, R183, R0 ;  /* 0x00000000b7007220 */ /* 0x000fe20000410000 */
[----:B------:R-:W-:Y:S01]  /*2070*/  SHF.L.U32 R183, R63, 0x10, RZ ;  /* 0x000000103fb77819 */ /* 0x000fe200000006ff */
[----:B------:R-:W-:Y:S01]  /*2080*/  FADD.FTZ R156, -R241, R156 ;  /* 0x0000009cf19c7221 */ /* 0x000fe20000010100 */
[----:B------:R-:W-:Y:S01]  /*2090*/  PRMT R157, R157, 0x7632, R157 ;  /* 0x000076329d9d7816 */ /* 0x000fe2000000009d */
[----:B------:R-:W-:Y:S01]  /*20a0*/  FADD.FTZ R122, R122, R190 ;  /* 0x000000be7a7a7221 */ /* 0x000fe20000010000 */
[----:B------:R-:W-:Y:S01]  /*20b0*/  PRMT R160, R160, 0x7632, R160 ;  /* 0x00007632a0a07816 */ /* 0x000fe200000000a0 */
[----:B------:R-:W-:Y:S01]  /*20c0*/  FMUL.FTZ R192, R227, R156 ;  /* 0x0000009ce3c07220 */ /* 0x000fe20000410000 */
[----:B------:R-:W-:Y:S01]  /*20d0*/  FFMA.FTZ R90, R185, R190, R90 ;  /* 0x000000beb95a7223 */ /* 0x000fe2000001005a */
[----:B------:R-:W-:Y:S01]  /*20e0*/  FMUL.FTZ R183, R190, R183 ;  /* 0x000000b7beb77220 */ /* 0x000fe20000410000 */
[----:B------:R-:W-:Y:S01]  /*20f0*/  SHF.L.U32 R156, R157, 0x10, RZ ;  /* 0x000000109d9c7819 */ /* 0x000fe200000006ff */
[----:B------:R-:W-:Y:S01]  /*2100*/  FADD.FTZ R243, R243, R4 ;  /* 0x00000004f3f37221 */ /* 0x000fe20000010000 */
        /* <DEDUP_REMOVED lines=13> */
[----:B------:R-:W-:Y:S01]  /*21e0*/  FFMA.FTZ R156, R192, R190, R157 ;  /* 0x000000bec09c7223 */ /* 0x000fe2000001009d */
[----:B------:R-:W-:Y:S01]  /*21f0*/  FADD.FTZ R160, -R241, R160 ;  /* 0x000000a0f1a07221 */ /* 0x000fe20000010100 */
[----:B------:R-:W-:Y:S01]  /*2200*/  PRMT R162, R162, 0x7632, R162 ;  /* 0x00007632a2a27816 */ /* 0x000fe200000000a2 */
[----:B------:R-:W-:Y:S01]  /*2210*/  FADD.FTZ R119, R119, R158 ;  /* 0x0000009e77777221 */ /* 0x000fe20000010000 */
[----:B------:R-:W-:Y:S01]  /*2220*/  FFMA.FTZ R87, R216, R158, R87 ;  /* 0x0000009ed8577223 */ /* 0x000fe20000010057 */
[----:B------:R-:W-:Y:S01]  /*2230*/  FMUL.FTZ R213, R158, R213 ;  /* 0x000000d59ed57220 */ /* 0x000fe20000410000 */
[----:B------:R-:W-:Y:S01]  /*2240*/  PRMT R159, R159, 0x7632, R159 ;  /* 0x000076329f9f7816 */ /* 0x000fe2000000009f */
[----:B------:R-:W-:Y:S01]  /*2250*/  FADD.FTZ R158, R243, R2 ;  /* 0x00000002f39e7221 */ /* 0x000fe20000010000 */
[----:B------:R-:W-:Y:S01]  /*2260*/  FFMA.FTZ R157, R5, R2, R156 ;  /* 0x00000002059d7223 */ /* 0x000fe2000001009c */
[----:B------:R-:W-:Y:S01]  /*2270*/  FMUL.FTZ R214, R227, R160 ;  /* 0x000000a0e3d67220 */ /* 0x000fe20000410000 */
[----:B------:R-:W-:-:S02]  /*2280*/  SHF.L.U32 R162, R162, 0x10, RZ ;  /* 0x00000010a2a27819 */ /* 0x000fc400000006ff */
[----:B------:R-:W-:Y:S01]  /*2290*/  SHF.L.U32 R160, R159, 0x10, RZ ;  /* 0x000000109fa07819 */ /* 0x000fe200000006ff */
        /* <DEDUP_REMOVED lines=20> */
.L_x_11:
[----:B------:R-:W-:Y:S05]  /*23e0*/  BSYNC.RECONVERGENT B2 ;  /* 0x0000000000027941 */ /* 0x000fea0003800200 */
.L_x_10:
[----:B------:R-:W-:-:S13]  /*23f0*/  ISETP.GE.U32.AND P5, PT, R181, 0xa0, PT ;  /* 0x000000a0b500780c */ /* 0x000fda0003fa6070 */
        /* <DEDUP_REMOVED lines=11> */
[----:B--2---:R-:W-:Y:S02]  /*24b0*/  PRMT R202, R159, 0x7632, R202 ;  /* 0x000076329fca7816 */ /* 0x004fe400000000ca */
[----:B------:R-:W-:-:S02]  /*24c0*/  SHF.L.U32 R198, R156, 0x10, RZ ;  /* 0x000000109cc67819 */ /* 0x000fc400000006ff */
[----:B------:R-:W-:Y:S02]  /*24d0*/  SHF.L.U32 R202, R202, 0x10, RZ ;  /* 0x00000010caca7819 */ /* 0x000fe400000006ff */
[C---:B------:R-:W-:Y:S01]  /*24e0*/  PRMT R201, R158.reuse, 0x7632, R201 ;  /* 0x000076329ec97816 */ /* 0x040fe200000000c9 */
[C---:B------:R-:W-:Y:S01]  /*24f0*/  FADD.FTZ R198, -R241.reuse, R198 ;  /* 0x000000c6f1c67221 */ /* 0x040fe20000010100 */
[----:B------:R-:W-:Y:S01]  /*2500*/  SHF.L.U32 R158, R158, 0x10, RZ ;  /* 0x000000109e9e7819 */ /* 0x000fe200000006ff */
[----:B------:R-:W-:Y:S01]  /*2510*/  FADD.FTZ R230, -R241, R202 ;  /* 0x000000caf1e67221 */ /* 0x000fe20000010100 */
[----:B------:R-:W-:Y:S01]  /*2520*/  PRMT R199, R157, 0x7632, R199 ;  /* 0x000076329dc77816 */ /* 0x000fe200000000c7 */
[----:B-----5:R-:W-:Y:S01]  /*2530*/  FMUL.FTZ R203, R227, R198 ;  /* 0x000000c6e3cb7220 */ /* 0x020fe20000410000 */
[----:B------:R-:W-:Y:S01]  /*2540*/  SHF.L.U32 R200, R157, 0x10, RZ ;  /* 0x000000109dc87819 */ /* 0x000fe200000006ff */
[----:B------:R-:W-:Y:S01]  /*2550*/  FADD.FTZ R158, -R241, R158 ;  /* 0x0000009ef19e7221 */ /* 0x000fe20000010100 */
[----:B---3--:R-:W-:Y:S01]  /*2560*/  SHF.L.U32 R157, R160, 0x10, RZ ;  /* 0x00000010a09d7819 */ /* 0x008fe200000006ff */
[----:B------:R-:W-:Y:S01]  /*2570*/  FMUL.FTZ R230, R227, R230 ;  /* 0x000000e6e3e67220 */ /* 0x000fe20000410000 */
[----:B------:R-:W-:Y:S01]  /*2580*/  SHF.L.U32 R202, R64, 0x10, RZ ;  /* 0x0000001040ca7819 */ /* 0x000fe200000006ff */
[----:B------:R-:W-:Y:S01]  /*2590*/  FADD.FTZ R200, -R241, R200 ;  /* 0x000000c8f1c87221 */ /* 0x000fe20000010100 */
[----:B------:R-:W-:Y:S01]  /*25a0*/  SHF.L.U32 R206, R159, 0x10, RZ ;  /* 0x000000109fce7819 */ /* 0x000fe200000006ff */
[----:B------:R-:W-:Y:S01]  /*25b0*/  FADD.FTZ R124, R124, R157 ;  /* 0x0000009d7c7c7221 */ /* 0x000fe20000010000 */
[----:B------:R-:W-:Y:S01]  /*25c0*/  SHF.L.U32 R212, R199, 0x10, RZ ;  /* 0x00000010c7d47819 */ /* 0x000fe200000006ff */
[-C--:B------:R-:W-:Y:S01]  /*25d0*/  FFMA.FTZ R92, R203, R157.reuse, R92 ;  /* 0x0000009dcb5c7223 */ /* 0x080fe2000001005c */
[----:B------:R-:W-:Y:S01]  /*25e0*/  PRMT R197, R156, 0x7632, R197 ;  /* 0x000076329cc57816 */ /* 0x000fe200000000c5 */
[----:B------:R-:W-:Y:S01]  /*25f0*/  FMUL.FTZ R202, R202, R157 ;  /* 0x0000009dcaca7220 */ /* 0x000fe20000410000 */
[----:B------:R-:W-:Y:S01]  /*2600*/  SHF.L.U32 R156, R65, 0x10, RZ ;  /* 0x00000010419c7819 */ /* 0x000fe200000006ff */
[----:B------:R-:W-:Y:S01]  /*2610*/  FADD.FTZ R206, -R241, R206 ;  /* 0x000000cef1ce7221 */ /* 0x000fe20000010100 */
[----:B------:R-:W-:Y:S01]  /*2620*/  SHF.L.U32 R159, R161, 0x10, RZ ;  /* 0x00000010a19f7819 */ /* 0x000fe200000006ff */
[----:B------:R-:W-:Y:S01]  /*2630*/  FMUL.FTZ R199, R227, R158 ;  /* 0x0000009ee3c77220 */ /* 0x000fe20000410000 */
[----:B------:R-:W-:Y:S01]  /*2640*/  SHF.L.U32 R157, R162, 0x10, RZ ;  /* 0x00000010a29d7819 */ /* 0x000fe200000006ff */
[----:B------:R-:W-:Y:S01]  /*2650*/  FADD.FTZ R212, -R241, R212 ;  /* 0x000000d4f1d47221 */ /* 0x000fe20000010100 */
[----:B------:R-:W-:Y:S01]  /*2660*/  SHF.L.U32 R198, R66, 0x10, RZ ;  /* 0x0000001042c67819 */ /* 0x000fe200000006ff */
[----:B------:R-:W-:Y:S01]  /*2670*/  FADD.FTZ R126, R126, R159 ;  /* 0x0000009f7e7e7221 */ /* 0x000fe20000010000 */
[----:B------:R-:W-:Y:S01]  /*2680*/  PRMT R161, R161, 0x7632, R161 ;  /* 0x00007632a1a17816 */ /* 0x000fe200000000a1 */
[----:B------:R-:W-:Y:S01]  /*2690*/  FADD.FTZ R128, R128, R157 ;  /* 0x0000009d80807221 */ /* 0x000fe20000010000 */
[----:B------:R-:W-:Y:S01]  /*26a0*/  SHF.L.U32 R232, R201, 0x10, RZ ;  /* 0x00000010c9e87819 */ /* 0x000fe200000006ff */
[----:B------:R-:W-:Y:S01]  /*26b0*/  FMUL.FTZ R201, R227, R200 ;  /* 0x000000c8e3c97220 */ /* 0x000fe20000410000 */
[----:B------:R-:W-:Y:S01]  /*26c0*/  PRMT R160, R160, 0x7632, R160 ;  /* 0x00007632a0a07816 */ /* 0x000fe200000000a0 */
[----:B------:R-:W-:Y:S01]  /*26d0*/  FMUL.FTZ R200, R156, R159 ;  /* 0x0000009f9cc87220 */ /* 0x000fe20000410000 */
[----:B------:R-:W-:Y:S01]  /*26e0*/  SHF.L.U32 R208, R197, 0x10, RZ ;  /* 0x00000010c5d07819 */ /* 0x000fe200000006ff */
[-C--:B------:R-:W-:Y:S01]  /*26f0*/  FFMA.FTZ R96, R199, R157.reuse, R96 ;  /* 0x0000009dc7607223 */ /* 0x080fe20000010060 */
[----:B------:R-:W-:Y:S01]  /*2700*/  FMUL.FTZ R198, R198, R157 ;  /* 0x0000009dc6c67220 */ /* 0x000fe20000410000 */
[----:B------:R-:W-:Y:S01]  /*2710*/  FMUL.FTZ R197, R227, R206 ;  /* 0x000000cee3c57220 */ /* 0x000fe20000410000 */
[----:B------:R-:W-:Y:S01]  /*2720*/  SHF.L.U32 R156, R161, 0x10, RZ ;  /* 0x00000010a19c7819 */ /* 0x000fe200000006ff */
[----:B------:R-:W-:Y:S01]  /*2730*/  FMUL.FTZ R212, R227, R212 ;  /* 0x000000d4e3d47220 */ /* 0x000fe20000410000 */
[----:B------:R-:W-:Y:S01]  /*2740*/  SHF.L.U32 R157, R163, 0x10, RZ ;  /* 0x00000010a39d7819 */ /* 0x000fe200000006ff */
[----:B------:R-:W-:Y:S01]  /*2750*/  FADD.FTZ R208, -R241, R208 ;  /* 0x000000d0f1d07221 */ /* 0x000fe20000010100 */
[----:B------:R-:W-:Y:S01]  /*2760*/  SHF.L.U32 R206, R67, 0x10, RZ ;  /* 0x0000001043ce7819 */ /* 0x000fe200000006ff */
[----:B------:R-:W-:Y:S01]  /*2770*/  FADD.FTZ R127, R127, R156 ;  /* 0x0000009c7f7f7221 */ /* 0x000fe20000010000 */
[----:B------:R-:W-:Y:S01]  /*2780*/  SHF.L.U32 R160, R160, 0x10, RZ ;  /* 0x00000010a0a07819 */ /* 0x000fe200000006ff */
[-C--:B------:R-:W-:Y:S01]  /*2790*/  FFMA.FTZ R95, R212, R156.reuse, R95 ;  /* 0x0000009cd45f7223 */ /* 0x080fe2000001005f */
[----:B------:R-:W-:Y:S01]  /*27a0*/  FMUL.FTZ R207, R207, R156 ;  /* 0x0000009ccfcf7220 */ /* 0x000fe20000410000 */
[----:B------:R-:W-:Y:S01]  /*27b0*/  FADD.FTZ R130, R130, R157 ;  /* 0x0000009d82827221 */ /* 0x000fe20000010000 */
[-C--:B------:R-:W-:Y:S01]  /*27c0*/  FFMA.FTZ R98, R197, R157.reuse, R98 ;  /* 0x0000009dc5627223 */ /* 0x080fe20000010062 */
[----:B------:R-:W-:Y:S01]  /*27d0*/  FMUL.FTZ R206, R206, R157 ;  /* 0x0000009dcece7220 */ /* 0x000fe20000410000 */
[----:B------:R-:W-:Y:S01]  /*27e0*/  FMUL.FTZ R209, R209, R160 ;  /* 0x000000a0d1d17220 */ /* 0x000fe20000410000 */
[----:B------:R-:W-:Y:S01]  /*27f0*/  FADD.FTZ R156, R243, R202 ;  /* 0x000000caf39c7221 */ /* 0x000fe20000010000 */
[----:B------:R-:W-:Y:S01]  /*2800*/  FMUL.FTZ R208, R227, R208 ;  /* 0x000000d0e3d07220 */ /* 0x000fe20000410000 */
[----:B------:R-:W-:Y:S01]  /*2810*/  FFMA.FTZ R157, R203, R202, R244 ;  /* 0x000000cacb9d7223 */ /* 0x000fe200000100f4 */
[----:B------:R-:W-:Y:S01]  /*2820*/  FFMA.FTZ R94, R201, R159, R94 ;  /* 0x0000009fc95e7223 */ /* 0x000fe2000001005e */
[----:B------:R-:W-:Y:S01]  /*2830*/  FADD.FTZ R159, R156, R209 ;  /* 0x000000d19c9f7221 */ /* 0x000fe20000010000 */
[----:B------:R-:W-:Y:S01]  /*2840*/  PRMT R162, R162, 0x7632, R162 ;  /* 0x00007632a2a27816 */ /* 0x000fe200000000a2 */
[----:B------:R-:W-:Y:S01]  /*2850*/  FFMA.FTZ R156, R208, R209, R157 ;  /* 0x000000d1d09c7223 */ /* 0x000fe2000001009d */
[----:B------:R-:W-:Y:S01]  /*2860*/  FADD.FTZ R232, -R241, R232 ;  /* 0x000000e8f1e87221 */ /* 0x000fe20000010100 */
[----:B------:R-:W-:Y:S01]  /*2870*/  FADD.FTZ R158, R159, R200 ;  /* 0x000000c89f9e7221 */ /* 0x000fe20000010000 */
[----:B------:R-:W-:Y:S01]  /*2880*/  SHF.L.U32 R162, R162, 0x10, RZ ;  /* 0x00000010a2a27819 */ /* 0x000fe200000006ff */
[----:B------:R-:W-:Y:S01]  /*2890*/  FFMA.FTZ R157, R201, R200, R156 ;  /* 0x000000c8c99d7223 */ /* 0x000fe2000001009c */
[----:B------:R-:W-:Y:S01]  /*28a0*/  PRMT R163, R163, 0x7632, R163 ;  /* 0x00007632a3a37816 */ /* 0x000fe200000000a3 */
[----:B------:R-:W-:Y:S01]  /*28b0*/  FADD.FTZ R159, R158, R207 ;  /* 0x000000cf9e9f7221 */ /* 0x000fe20000010000 */
[----:B------:R-:W-:Y:S01]  /*28c0*/  FMUL.FTZ R232, R227, R232 ;  /* 0x000000e8e3e87220 */ /* 0x000fe20000410000 */
[----:B------:R-:W-:Y:S01]  /*28d0*/  FFMA.FTZ R156, R212, R207, R157 ;  /* 0x000000cfd49c7223 */ /* 0x000fe2000001009d */
[----:B------:R-:W-:Y:S01]  /*28e0*/  FMUL.FTZ R231, R231, R162 ;  /* 0x000000a2e7e77220 */ /* 0x000fe20000410000 */
[----:B------:R-:W-:Y:S01]  /*28f0*/  FADD.FTZ R158, R159, R198 ;  /* 0x000000c69f9e7221 */ /* 0x000fe20000010000 */
[----:B------:R-:W-:Y:S01]  /*2900*/  FADD.FTZ R125, R125, R160 ;  /* 0x000000a07d7d7221 */ /* 0x000fe20000010000 */
[----:B------:R-:W-:Y:S01]  /*2910*/  FFMA.FTZ R157, R199, R198, R156 ;  /* 0x000000c6c79d7223 */ /* 0x000fe2000001009c */
[----:B------:R-:W-:Y:S01]  /*2920*/  FFMA.FTZ R93, R208, R160, R93 ;  /* 0x000000a0d05d7223 */ /* 0x000fe2000001005d */
[----:B------:R-:W-:Y:S01]  /*2930*/  SHF.L.U32 R160, R163, 0x10, RZ ;  /* 0x00000010a3a07819 */ /* 0x000fe200000006ff */
[----:B------:R-:W-:Y:S01]  /*2940*/  FADD.FTZ R159, R158, R231 ;  /* 0x000000e79e9f7221 */ /* 0x000fe20000010000 */
[C---:B------:R-:W-:Y:S01]  /*2950*/  FFMA.FTZ R156, R232.reuse, R231, R157 ;  /* 0x000000e7e89c7223 */ /* 0x040fe2000001009d */
[----:B------:R-:W-:Y:S01]  /*2960*/  FADD.FTZ R129, R129, R162 ;  /* 0x000000a281817221 */ /* 0x000fe20000010000 */
[----:B------:R-:W-:Y:S01]  /*2970*/  FFMA.FTZ R97, R232, R162, R97 ;  /* 0x000000a2e8617223 */ /* 0x000fe20000010061 */
[----:B------:R-:W-:Y:S01]  /*2980*/  FMUL.FTZ R229, R229, R160 ;  /* 0x000000a0e5e57220 */ /* 0x000fe20000410000 */
[----:B------:R-:W-:Y:S01]  /*2990*/  FADD.FTZ R158, R159, R206 ;  /* 0x000000ce9f9e7221 */ /* 0x000fe20000010000 */
[----:B------:R-:W-:Y:S01]  /*29a0*/  FFMA.FTZ R157, R197, R206, R156 ;  /* 0x000000cec59d7223 */ /* 0x000fe2000001009c */
[----:B------:R-:W-:Y:S01]  /*29b0*/  FADD.FTZ R131, R131, R160 ;  /* 0x000000a083837221 */ /* 0x000fe20000010000 */
[----:B------:R-:W-:Y:S01]  /*29c0*/  FFMA.FTZ R99, R230, R160, R99 ;  /* 0x000000a0e6637223 */ /* 0x000fe20000010063 */
[----:B------:R-:W-:Y:S01]  /*29d0*/  FADD.FTZ R243, R158, R229 ;  /* 0x000000e59ef37221 */ /* 0x000fe20000010000 */
[----:B------:R-:W-:Y:S01]  /*29e0*/  FFMA.FTZ R244, R230, R229, R157 ;  /* 0x000000e5e6f47223 */ /* 0x000fe2000001009d */
[----:B------:R-:W-:Y:S06]  /*29f0*/  BRA `(.L_x_12) ;  /* 0x0000001c00f87947 */ /* 0x000fec0003800000 */
.L_x_3:
        /* <DEDUP_REMOVED lines=10> */
[----:B------:R-:W1:Y:S08]  /*2aa0*/  LDC.64 R160, c[0x0][0x428] ;  /* 0x00010a00ffa07b82 */ /* 0x000e700000000a00 */
[----:B------:R-:W2:Y:S01]  /*2ab0*/  LDC.64 R140, c[0x0][0x438] ;  /* 0x00010e00ff8c7b82 */ /* 0x000ea20000000a00 */
[----:B0-----:R-:W-:-:S06]  /*2ac0*/  IMAD.WIDE.U32 R156, R178, 0x10, R156 ;  /* 0x00000010b29c7825 */ /* 0x001fcc00078e009c */
[----:B------:R-:W3:Y:S01]  /*2ad0*/  LDG.E.128 R156, desc[UR6][R156.64] ;  /* 0x000000069c9c7981 */ /* 0x000ee2000c1e1d00 */
[----:B-1----:R-:W-:-:S06]  /*2ae0*/  IMAD.WIDE.U32 R160, R178, 0x10, R160 ;  /* 0x00000010b2a07825 */ /* 0x002fcc00078e00a0 */
[----:B------:R-:W4:Y:S01]  /*2af0*/  LDG.E.128 R160, desc[UR6][R160.64] ;  /* 0x00000006a0a07981 */ /* 0x000f22000c1e1d00 */
[----:B--2---:R-:W-:-:S06]  /*2b00*/  IMAD.WIDE.U32 R140, R178, 0x10, R140 ;  /* 0x00000010b28c7825 */ /* 0x004fcc00078e008c */
[----:B------:R-:W5:Y:S01]  /*2b10*/  LDG.E.128 R140, desc[UR6][R140.64] ;  /* 0x000000068c8c7981 */ /* 0x000f62000c1e1d00 */
[----:B------:R-:W-:Y:S02]  /*2b20*/  SHF.L.U32 R176, R48, 0x10, RZ ;  /* 0x0000001030b07819 */ /* 0x000fe400000006ff */
[----:B------:R-:W-:Y:S02]  /*2b30*/  SHF.L.U32 R174, R49, 0x10, RZ ;  /* 0x0000001031ae7819 */ /* 0x000fe400000006ff */
[----:B------:R-:W-:Y:S02]  /*2b40*/  SHF.L.U32 R191, R50, 0x10, RZ ;  /* 0x0000001032bf7819 */ /* 0x000fe400000006ff */
[----:B------:R-:W-:Y:S02]  /*2b50*/  SHF.L.U32 R225, R26, 0x10, RZ ;  /* 0x000000101ae17819 */ /* 0x000fe400000006ff */
[----:B------:R-:W-:Y:S02]  /*2b60*/  SHF.L.U32 R223, R27, 0x10, RZ ;  /* 0x000000101bdf7819 */ /* 0x000fe400000006ff */
[----:B------:R-:W-:-:S02]  /*2b70*/  SHF.L.U32 R239, R28, 0x10, RZ ;  /* 0x000000101cef7819 */ /* 0x000fc400000006ff */
[----:B------:R-:W-:Y:S02]  /*2b80*/  IADD3 R245, PT, PT, R178, 0x20, RZ ;  /* 0x00000020b2f57810 */ /* 0x000fe40007ffe0ff */
[----:B---3--:R-:W-:Y:S02]  /*2b90*/  SHF.L.U32 R172, R156, 0x10, RZ ;  /* 0x000000109cac7819 */ /* 0x008fe400000006ff */
[----:B------:R-:W-:Y:S02]  /*2ba0*/  SHF.L.U32 R188, R158, 0x10, RZ ;  /* 0x000000109ebc7819 */ /* 0x000fe400000006ff */
[----:B------:R-:W-:Y:S01]  /*2bb0*/  SHF.L.U32 R210, R159, 0x10, RZ ;  /* 0x000000109fd27819 */ /* 0x000fe200000006ff */
[C---:B------:R-:W-:Y:S01]  /*2bc0*/  FADD.FTZ R172, -R241.reuse, R172 ;  /* 0x000000acf1ac7221 */ /* 0x040fe20000010100 */
[----:B------:R-:W-:Y:S01]  /*2bd0*/  PRMT R156, R156, 0x7632, R156 ;  /* 0x000076329c9c7816 */ /* 0x000fe2000000009c */
[----:B------:R-:W-:Y:S01]  /*2be0*/  FADD.FTZ R188, -R241, R188 ;  /* 0x000000bcf1bc7221 */ /* 0x000fe20000010100 */
[----:B----4-:R-:W-:Y:S01]  /*2bf0*/  SHF.L.U32 R175, R160, 0x10, RZ ;  /* 0x00000010a0af7819 */ /* 0x010fe200000006ff */
        /* <DEDUP_REMOVED lines=75> */
.L_x_14:
[----:B------:R-:W-:Y:S05]  /*30b0*/  BSYNC.RECONVERGENT B2 ;  /* 0x0000000000027941 */ /* 0x000fea0003800200 */
.L_x_13:
[----:B------:R-:W-:Y:S04]  /*30c0*/  BSSY.RECONVERGENT B2, `(.L_x_15) ;  /* 0x0000064000027945 */ /* 0x000fe80003800200 */
[----:B------:R-:W-:Y:S05]  /*30d0*/  @!P2 BRA `(.L_x_16) ;  /* 0x000000040088a947 */ /* 0x000fea0003800000 */
[----:B------:R-:W0:Y:S08]  /*30e0*/  LDC.64 R146, c[0x0][0x3a8] ;  /* 0x0000ea00ff927b82 */ /* 0x000e300000000a00 */
[----:B------:R-:W1:Y:S01]  /*30f0*/  LDC.64 R144, c[0x0][0x428] ;  /* 0x00010a00ff907b82 */ /* 0x000e620000000a00 */
[----:B0-----:R-:W-:-:S06]  /*3100*/  IMAD.WIDE.U32 R156, R245, 0x10, R146 ;  /* 0x00000010f59c7825 */ /* 0x001fcc00078e0092 */
[----:B------:R-:W2:Y:S01]  /*3110*/  LDG.E.128 R156, desc[UR6][R156.64] ;  /* 0x000000069c9c7981 */ /* 0x000ea2000c1e1d00 */
[C---:B-1----:R-:W-:Y:S02]  /*3120*/  IMAD.WIDE.U32 R160, R245.reuse, 0x10, R144 ;  /* 0x00000010f5a07825 */ /* 0x042fe400078e0090 */
[----:B------:R-:W0:Y:S04]  /*3130*/  LDC.64 R144, c[0x0][0x438] ;  /* 0x00010e00ff907b82 */ /* 0x000e280000000a00 */
[----:B------:R-:W3:Y:S01]  /*3140*/  LDG.E.128 R160, desc[UR6][R160.64] ;  /* 0x00000006a0a07981 */ /* 0x000ee2000c1e1d00 */
[----:B0-----:R-:W-:-:S06]  /*3150*/  IMAD.WIDE.U32 R144, R245, 0x10, R144 ;  /* 0x00000010f5907825 */ /* 0x001fcc00078e0090 */
[----:B------:R-:W5:Y:S01]  /*3160*/  LDG.E.128 R144, desc[UR6][R144.64] ;  /* 0x0000000690907981 */ /* 0x000f62000c1e1d00 */
[----:B------:R-:W-:Y:S02]  /*3170*/  SHF.L.U32 R170, R52, 0x10, RZ ;  /* 0x0000001034aa7819 */ /* 0x000fe400000006ff */
[----:B------:R-:W-:Y:S02]  /*3180*/  SHF.L.U32 R196, R54, 0x10, RZ ;  /* 0x0000001036c47819 */ /* 0x000fe400000006ff */
[----:B------:R-:W-:Y:S02]  /*3190*/  SHF.L.U32 R221, R22, 0x10, RZ ;  /* 0x0000001016dd7819 */ /* 0x000fe400000006ff */
[----:B------:R-:W-:Y:S02]  /*31a0*/  SHF.L.U32 R219, R23, 0x10, RZ ;  /* 0x0000001017db7819 */ /* 0x000fe400000006ff */
[----:B------:R-:W-:Y:S02]  /*31b0*/  SHF.L.U32 R237, R24, 0x10, RZ ;  /* 0x0000001018ed7819 */ /* 0x000fe400000006ff */
[----:B------:R-:W-:-:S02]  /*31c0*/  IADD3 R245, PT, PT, R245, 0x20, RZ ;  /* 0x00000020f5f57810 */ /* 0x000fc40007ffe0ff */
[C---:B--2---:R-:W-:Y:S02]  /*31d0*/  SHF.L.U32 R166, R156.reuse, 0x10, RZ ;  /* 0x000000109ca67819 */ /* 0x044fe400000006ff */
[----:B------:R-:W-:Y:S02]  /*31e0*/  SHF.L.U32 R168, R157, 0x10, RZ ;  /* 0x000000109da87819 */ /* 0x000fe400000006ff */
[----:B------:R-:W-:Y:S01]  /*31f0*/  PRMT R156, R156, 0x7632, R156 ;  /* 0x000076329c9c7816 */ /* 0x000fe2000000009c */
[----:B------:R-:W-:Y:S01]  /*3200*/  FADD.FTZ R166, -R241, R166 ;  /* 0x000000a6f1a67221 */ /* 0x000fe20000010100 */
        /* <DEDUP_REMOVED lines=11> */
[----:B------:R-:W-:Y:S01]  /*32c0*/  FADD.FTZ R166, -R241, R166 ;  /* 0x000000a6f1a67221 */ /* 0x000fe20000010100 */
[----:B------:R-:W-:-:S02]  /*32d0*/  SHF.L.U32 R189, R162, 0x10, RZ ;  /* 0x00000010a2bd7819 */ /* 0x000fc400000006ff */
        /* <DEDUP_REMOVED lines=9> */
[C---:B------:R-:W-:Y:S01]  /*3370*/  FADD.FTZ R156, -R241.reuse, R156 ;  /* 0x0000009cf19c7221 */ /* 0x040fe20000010100 */
[----:B------:R-:W-:Y:S01]  /*3380*/  FADD.FTZ R186, -R241, R166 ;  /* 0x000000a6f1ba7221 */ /* 0x000fe20000010100 */
[----:B------:R-:W-:Y:S01]  /*3390*/  FMUL.FTZ R166, R196, R189 ;  /* 0x000000bdc4a67220 */ /* 0x000fe20000410000 */
[----:B------:R-:W-:Y:S01]  /*33a0*/  PRMT R160, R160, 0x7632, R160 ;  /* 0x00007632a0a07816 */ /* 0x000fe200000000a0 */
[C---:B------:R-:W-:Y:S01]  /*33b0*/  FMUL.FTZ R196, R227.reuse, R156 ;  /* 0x0000009ce3c47220 */ /* 0x040fe20000410000 */
[----:B------:R-:W-:Y:S01]  /*33c0*/  FMUL.FTZ R189, R227, R186 ;  /* 0x000000bae3bd7220 */ /* 0x000fe20000410000 */
[----:B------:R-:W-:Y:S01]  /*33d0*/  SHF.L.U32 R186, R55, 0x10, RZ ;  /* 0x0000001037ba7819 */ /* 0x000fe200000006ff */
[----:B------:R-:W-:Y:S01]  /*33e0*/  FADD.FTZ R38, R38, R195 ;  /* 0x000000c326267221 */ /* 0x000fe20000010000 */
[----:B------:R-:W-:Y:S01]  /*33f0*/  SHF.L.U32 R156, R157, 0x10, RZ ;  /* 0x000000109d9c7819 */ /* 0x000fe200000006ff */
[-C--:B------:R-:W-:Y:S01]  /*3400*/  FFMA.FTZ R34, R189, R195.reuse, R34 ;  /* 0x000000c3bd227223 */ /* 0x080fe20000010022 */
[----:B------:R-:W-:Y:S01]  /*3410*/  SHF.L.U32 R160, R160, 0x10, RZ ;  /* 0x00000010a0a07819 */ /* 0x000fe200000006ff */
[----:B------:R-:W-:Y:S01]  /*3420*/  FMUL.FTZ R186, R186, R195 ;  /* 0x000000c3baba7220 */ /* 0x000fe20000410000 */
        /* <DEDUP_REMOVED lines=45> */
.L_x_16:
[----:B------:R-:W-:Y:S05]  /*3700*/  BSYNC.RECONVERGENT B2 ;  /* 0x0000000000027941 */ /* 0x000fea0003800200 */
.L_x_15:
[----:B------:R-:W-:Y:S04]  /*3710*/  BSSY.RECONVERGENT B2, `(.L_x_17) ;  /* 0x0000064000027945 */ /* 0x000fe80003800200 */
[----:B------:R-:W-:Y:S05]  /*3720*/  @!P3 BRA `(.L_x_18) ;  /* 0x000000040088b947 */ /* 0x000fea0003800000 */
        /* <DEDUP_REMOVED lines=14> */
[----:B------:R-:W-:-:S02]  /*3810*/  IADD3 R245, PT, PT, R245, 0x20, RZ ;  /* 0x00000020f5f57810 */ /* 0x000fc40007ffe0ff */
        /* <DEDUP_REMOVED lines=9> */
[----:B------:R-:W-:Y:S01]  /*38b0*/  FMUL.FTZ R165, R227, R184 ;  /* 0x000000b8e3a57220 */ /* 0x000fe20000410000 */
[----:B------:R-:W-:Y:S01]  /*38c0*/  FADD.FTZ R194, -R241, R194 ;  /* 0x000000c2f1c27221 */ /* 0x000fe20000010100 */
[----:B------:R-:W-:Y:S01]  /*38d0*/  SHF.L.U32 R184, R159, 0x10, RZ ;  /* 0x000000109fb87819 */ /* 0x000fe200000006ff */
[-C--:B------:R-:W-:Y:S01]  /*38e0*/  FMUL.FTZ R164, R164, R9.reuse ;  /* 0x00000009a4a47220 */ /* 0x080fe20000410000 */
[----:B------:R-:W-:Y:S01]  /*38f0*/  FADD.FTZ R110, R110, R6 ;  /* 0x000000066e6e7221 */ /* 0x000fe20000010000 */
[-C--:B------:R-:W-:Y:S01]  /*3900*/  FFMA.FTZ R78, R165, R6.reuse, R78 ;  /* 0x00000006a54e7223 */ /* 0x080fe2000001004e */
        /* <DEDUP_REMOVED lines=9> */
[-C--:B------:R-:W-:Y:S01]  /*39a0*/  FFMA.FTZ R80, R9, R187.reuse, R80 ;  /* 0x000000bb09507223 */ /* 0x080fe20000010050 */
        /* <DEDUP_REMOVED lines=9> */
[-C--:B------:R-:W-:Y:S01]  /*3a40*/  FFMA.FTZ R82, R187, R193.reuse, R82 ;  /* 0x000000c1bb527223 */ /* 0x080fe20000010052 */
        /* <DEDUP_REMOVED lines=19> */
[-C--:B------:R-:W-:Y:S01]  /*3b80*/  FFMA.FTZ R79, R220, R158.reuse, R79 ;  /* 0x0000009edc4f7223 */ /* 0x080fe2000001004f */
        /* <DEDUP_REMOVED lines=28> */
.L_x_18:
[----:B------:R-:W-:Y:S05]  /*3d50*/  BSYNC.RECONVERGENT B2 ;  /* 0x0000000000027941 */ /* 0x000fea0003800200 */
.L_x_17:
        /* <DEDUP_REMOVED lines=15> */
[----:B------:R-:W-:Y:S02]  /*3e50*/  IADD3 R245, PT, PT, R245, 0x20, RZ ;  /* 0x00000020f5f57810 */ /* 0x000fe40007ffe0ff */
[----:B---3--:R-:W-:-:S02]  /*3e60*/  SHF.L.U32 R0, R156, 0x10, RZ ;  /* 0x000000109c007819 */ /* 0x008fc400000006ff */
[----:B------:R-:W-:Y:S02]  /*3e70*/  SHF.L.U32 R2, R157, 0x10, RZ ;  /* 0x000000109d027819 */ /* 0x000fe400000006ff */
[----:B------:R-:W-:Y:S01]  /*3e80*/  SHF.L.U32 R190, R159, 0x10, RZ ;  /* 0x000000109fbe7819 */ /* 0x000fe200000006ff */
[C---:B------:R-:W-:Y:S01]  /*3e90*/  FADD.FTZ R0, -R241.reuse, R0 ;  /* 0x00000000f1007221 */ /* 0x040fe20000010100 */
[----:B------:R-:W-:Y:S01]  /*3ea0*/  PRMT R156, R156, 0x7632, R156 ;  /* 0x000076329c9c7816 */ /* 0x000fe2000000009c */
[----:B------:R-:W-:Y:S01]  /*3eb0*/  FADD.FTZ R2, -R241, R2 ;  /* 0x00000002f1027221 */ /* 0x000fe20000010100 */
[----:B----4-:R-:W-:Y:S01]  /*3ec0*/  SHF.L.U32 R3, R160, 0x10, RZ ;  /* 0x00000010a0037819 */ /* 0x010fe200000006ff */
        /* <DEDUP_REMOVED lines=15> */
[C---:B------:R-:W-:Y:S01]  /*3fc0*/  FMUL.FTZ R3, R227.reuse, R0 ;  /* 0x00000000e3037220 */ /* 0x040fe20000410000 */
[----:B------:R-:W-:Y:S01]  /*3fd0*/  SHF.L.U32 R0, R62, 0x10, RZ ;  /* 0x000000103e007819 */ /* 0x000fe200000006ff */
[----:B------:R-:W-:Y:S01]  /*3fe0*/  FADD.FTZ R120, R120, R183 ;  /* 0x000000b778787221 */ /* 0x000fe20000010000 */
[----:B------:R-:W-:Y:S01]  /*3ff0*/  FMUL.FTZ R185, R227, R190 ;  /* 0x000000bee3b97220 */ /* 0x000fe20000410000 */
        /* <DEDUP_REMOVED lines=9> */
[-C--:B------:R-:W-:Y:S01]  /*4090*/  FFMA.FTZ R90, R185, R190.reuse, R90 ;  /* 0x000000beb95a7223 */ /* 0x080fe2000001005a */
        /* <DEDUP_REMOVED lines=20> */
[-C--:B------:R-:W-:Y:S01]  /*41e0*/  FFMA.FTZ R87, R216, R158.reuse, R87 ;  /* 0x0000009ed8577223 */ /* 0x080fe20000010057 */
        /* <DEDUP_REMOVED lines=20> */
[-C--:B------:R-:W-:Y:S01]  /*4330*/  FMUL.FTZ R233, R233, R162.reuse ;  /* 0x000000a2e9e97220 */ /* 0x080fe20000410000 */
[----:B------:R-:W-:Y:S01]  /*4340*/  FADD.FTZ R158, R158, R183 ;  /* 0x000000b79e9e7221 */ /* 0x000fe20000010000 */
[----:B------:R-:W-:Y:S01]  /*4350*/  FFMA.FTZ R157, R185, R183, R156 ;  /* 0x000000b7b99d7223 */ /* 0x000fe2000001009c */
[----:B------:R-:W-:Y:S01]  /*4360*/  FADD.FTZ R123, R123, R162 ;  /* 0x000000a27b7b7221 */ /* 0x000fe20000010000 */
[----:B------:R-:W-:Y:S01]  /*4370*/  FFMA.FTZ R91, R234, R162, R91 ;  /* 0x000000a2ea5b7223 */ /* 0x000fe2000001005b */
[----:B------:R-:W-:Y:S01]  /*4380*/  FADD.FTZ R243, R158, R233 ;  /* 0x000000e99ef37221 */ /* 0x000fe20000010000 */
[----:B------:R-:W-:-:S07]  /*4390*/  FFMA.FTZ R244, R234, R233, R157 ;  /* 0x000000e9eaf47223 */ /* 0x000fce000001009d */
.L_x_20:
[----:B------:R-:W-:Y:S05]  /*43a0*/  BSYNC.RECONVERGENT B2 ;  /* 0x0000000000027941 */ /* 0x000fea0003800200 */
.L_x_19:
[----:B------:R-:W-:-:S13]  /*43b0*/  ISETP.GE.U32.AND P5, PT, R181, 0xa0, PT ;  /* 0x000000a0b500780c */ /* 0x000fda0003fa6070 */
        /* <DEDUP_REMOVED lines=15> */
[----:B--2---:R-:W-:-:S02]  /*44b0*/  SHF.L.U32 R198, R156, 0x10, RZ ;  /* 0x000000109cc67819 */ /* 0x004fc400000006ff */
[----:B------:R-:W-:Y:S02]  /*44c0*/  PRMT R197, R156, 0x7632, R197 ;  /* 0x000076329cc57816 */ /* 0x000fe400000000c5 */
[----:B------:R-:W-:Y:S01]  /*44d0*/  PRMT R156, R159, 0x7632, R156 ;  /* 0x000076329f9c7816 */ /* 0x000fe2000000009c */
[----:B------:R-:W-:Y:S01]  /*44e0*/  FADD.FTZ R198, -R241, R198 ;  /* 0x000000c6f1c67221 */ /* 0x000fe20000010100 */
[----:B------:R-:W-:Y:S02]  /*44f0*/  SHF.L.U32 R202, R159, 0x10, RZ ;  /* 0x000000109fca7819 */ /* 0x000fe400000006ff */
[C---:B------:R-:W-:Y:S01]  /*4500*/  PRMT R201, R158.reuse, 0x7632, R201 ;  /* 0x000076329ec97816 */ /* 0x040fe200000000c9 */
[----:B-----5:R-:W-:Y:S01]  /*4510*/  FMUL.FTZ R203, R227, R198 ;  /* 0x000000c6e3cb7220 */ /* 0x020fe20000410000 */
[----:B------:R-:W-:Y:S02]  /*4520*/  SHF.L.U32 R158, R158, 0x10, RZ ;  /* 0x000000109e9e7819 */ /* 0x000fe400000006ff */
[----:B------:R-:W-:Y:S01]  /*4530*/  SHF.L.U32 R230, R156, 0x10, RZ ;  /* 0x000000109ce67819 */ /* 0x000fe200000006ff */
[----:B------:R-:W-:Y:S01]  /*4540*/  FADD.FTZ R156, -R241, R202 ;  /* 0x000000caf19c7221 */ /* 0x000fe20000010100 */
[----:B------:R-:W-:Y:S01]  /*4550*/  PRMT R199, R157, 0x7632, R199 ;  /* 0x000076329dc77816 */ /* 0x000fe200000000c7 */
[----:B------:R-:W-:Y:S01]  /*4560*/  FADD.FTZ R158, -R241, R158 ;  /* 0x0000009ef19e7221 */ /* 0x000fe20000010100 */
[----:B------:R-:W-:Y:S01]  /*4570*/  SHF.L.U32 R200, R157, 0x10, RZ ;  /* 0x000000109dc87819 */ /* 0x000fe200000006ff */
[----:B------:R-:W-:Y:S01]  /*4580*/  FADD.FTZ R230, -R241, R230 ;  /* 0x000000e6f1e67221 */ /* 0x000fe20000010100 */
[----:B---3--:R-:W-:-:S02]  /*4590*/  SHF.L.U32 R157, R160, 0x10, RZ ;  /* 0x00000010a09d7819 */ /* 0x008fc400000006ff */
[----:B------:R-:W-:Y:S01]  /*45a0*/  SHF.L.U32 R202, R64, 0x10, RZ ;  /* 0x0000001040ca7819 */ /* 0x000fe200000006ff */
[----:B------:R-:W-:Y:S01]  /*45b0*/  FADD.FTZ R200, -R241, R200 ;  /* 0x000000c8f1c87221 */ /* 0x000fe20000010100 */
[----:B------:R-:W-:Y:S01]  /*45c0*/  SHF.L.U32 R212, R199, 0x10, RZ ;  /* 0x00000010c7d47819 */ /* 0x000fe200000006ff */
[----:B------:R-:W-:Y:S01]  /*45d0*/  FADD.FTZ R124, R124, R157 ;  /* 0x0000009d7c7c7221 */ /* 0x000fe20000010000 */
[-C--:B------:R-:W-:Y:S01]  /*45e0*/  FFMA.FTZ R92, R203, R157.reuse, R92 ;  /* 0x0000009dcb5c7223 */ /* 0x080fe2000001005c */
[----:B------:R-:W-:Y:S01]  /*45f0*/  FMUL.FTZ R202, R202, R157 ;  /* 0x0000009dcaca7220 */ /* 0x000fe20000410000 */
        /* <DEDUP_REMOVED lines=8> */
[----:B------:R-:W-:Y:S01]  /*4680*/  PRMT R160, R160, 0x7632, R160 ;  /* 0x00007632a0a07816 */ /* 0x000fe200000000a0 */
[----:B------:R-:W-:Y:S01]  /*4690*/  FFMA.FTZ R96, R199, R157, R96 ;  /* 0x0000009dc7607223 */ /* 0x000fe20000010060 */
[----:B------:R-:W-:Y:S01]  /*46a0*/  SHF.L.U32 R208, R197, 0x10, RZ ;  /* 0x00000010c5d07819 */ /* 0x000fe200000006ff */
[----:B------:R-:W-:Y:S01]  /*46b0*/  FMUL.FTZ R197, R227, R156 ;  /* 0x0000009ce3c57220 */ /* 0x000fe20000410000 */
[----:B------:R-:W-:Y:S01]  /*46c0*/  SHF.L.U32 R232, R201, 0x10, RZ ;  /* 0x00000010c9e87819 */ /* 0x000fe200000006ff */
[----:B------:R-:W-:Y:S01]  /*46d0*/  FMUL.FTZ R201, R227, R200 ;  /* 0x000000c8e3c97220 */ /* 0x000fe20000410000 */
        /* <DEDUP_REMOVED lines=38> */
[----:B------:R-:W-:Y:S01]  /*4940*/  FMUL.FTZ R230, R227, R230 ;  /* 0x000000e6e3e67220 */ /* 0x000fe20000410000 */
[----:B------:R-:W-:Y:S01]  /*4950*/  FADD.FTZ R129, R129, R162 ;  /* 0x000000a281817221 */ /* 0x000fe20000010000 */
[----:B------:R-:W-:Y:S01]  /*4960*/  FMUL.FTZ R229, R229, R160 ;  /* 0x000000a0e5e57220 */ /* 0x000fe20000410000 */
[----:B------:R-:W-:Y:S01]  /*4970*/  FADD.FTZ R158, R159, R206 ;  /* 0x000000ce9f9e7221 */ /* 0x000fe20000010000 */
[----:B------:R-:W-:Y:S01]  /*4980*/  FFMA.FTZ R157, R197, R206, R156 ;  /* 0x000000cec59d7223 */ /* 0x000fe2000001009c */
[----:B------:R-:W-:Y:S01]  /*4990*/  FFMA.FTZ R97, R232, R162, R97 ;  /* 0x000000a2e8617223 */ /* 0x000fe20000010061 */
[----:B------:R-:W-:Y:S01]  /*49a0*/  FADD.FTZ R131, R131, R160 ;  /* 0x000000a083837221 */ /* 0x000fe20000010000 */
[----:B------:R-:W-:Y:S01]  /*49b0*/  FFMA.FTZ R99, R230, R160, R99 ;  /* 0x000000a0e6637223 */ /* 0x000fe20000010063 */
[----:B------:R-:W-:Y:S01]  /*49c0*/  FADD.FTZ R243, R158, R229 ;  /* 0x000000e59ef37221 */ /* 0x000fe20000010000 */
[----:B------:R-:W-:-:S07]  /*49d0*/  FFMA.FTZ R244, R230, R229, R157 ;  /* 0x000000e5e6f47223 */ /* 0x000fce000001009d */
.L_x_12:
[----:B------:R-:W-:Y:S05]  /*49e0*/  BSYNC.RECONVERGENT B1 ;  /* 0x0000000000017941 */ /* 0x000fea0003800200 */
.L_x_2:
[----:B------:R-:W-:-:S03]  /*49f0*/  UMOV UR4, 0xffffffff ;  /* 0xffffffff00047882 */ /* 0x000fc60000000000 */
[----:B------:R-:W-:Y:S05]  /*4a00*/  BRA.DIV UR4, `(.L_x_21) ;  /* 0x00000056048c7947 */ /* 0x000fea000b800000 */
[----:B------:R-:W0:Y:S04]  /*4a10*/  SHFL.BFLY PT, R156, R243, 0x1, 0x1f ;  /* 0x0c201f00f39c7f89 */ /* 0x000e2800000e0000 */
[----:B------:R-:W1:Y:S01]  /*4a20*/  SHFL.BFLY PT, R157, R244, 0x1, 0x1f ;  /* 0x0c201f00f49d7f89 */ /* 0x000e6200000e0000 */
[----:B0-----:R-:W-:Y:S01]  /*4a30*/  FADD.FTZ R156, R156, R243 ;  /* 0x000000f39c9c7221 */ /* 0x001fe20000010000 */
[----:B-1----:R-:W-:-:S04]  /*4a40*/  FADD.FTZ R157, R157, R244 ;  /* 0x000000f49d9d7221 */ /* 0x002fc80000010000 */
        /* <DEDUP_REMOVED lines=12> */
[----:B------:R0:W1:Y:S04]  /*4b10*/  SHFL.BFLY PT, R156, R163, 0x10, 0x1f ;  /* 0x0e001f00a39c7f89 */ /* 0x00006800000e0000 */
[----:B------:R0:W2:Y:S02]  /*4b20*/  SHFL.BFLY PT, R157, R162, 0x10, 0x1f ;  /* 0x0e001f00a29d7f89 */ /* 0x0000a400000e0000 */
.L_x_72:
[----:B------:R-:W-:Y:S01]  /*4b30*/  ISETP.NE.AND P6, PT, R242, RZ, PT ;  /* 0x000000fff200720c */ /* 0x000fe20003fc5270 */
[----:B-1----:R-:W-:Y:S01]  /*4b40*/  FADD.FTZ R156, R163, R156 ;  /* 0x0000009ca39c7221 */ /* 0x002fe20000010000 */
[----:B------:R-:W-:Y:S01]  /*4b50*/  P2R R158, PR, RZ, 0x1 ;  /* 0x00000001ff9e7803 */ /* 0x000fe20000000000 */
[----:B--2---:R-:W-:Y:S01]  /*4b60*/  FADD.FTZ R157, R162, R157 ;  /* 0x0000009da29d7221 */ /* 0x004fe20000010000 */
[----:B------:R-:W-:Y:S01]  /*4b70*/  ISETP.NE.AND P0, PT, RZ, UR8, PT ;  /* 0x00000008ff007c0c */ /* 0x000fe2000bf05270 */
[----:B------:R-:W-:Y:S01]  /*4b80*/  FMUL.FTZ R156, R156, UR9 ;  /* 0x000000099c9c7c20 */ /* 0x000fe20008410000 */
[----:B------:R-:W-:Y:S01]  /*4b90*/  BSSY.RECONVERGENT B1, `(.L_x_22) ;  /* 0x000040d000017945 */ /* 0x000fe20003800200 */
[----:B------:R-:W-:-:S03]  /*4ba0*/  FMUL.FTZ R161, R157, UR9 ;  /* 0x000000099da17c20 */ /* 0x000fc60008410000 */
[----:B------:R-:W-:Y:S02]  /*4bb0*/  FSEL R160, R156, RZ, !P0 ;  /* 0x000000ff9ca07208 */ /* 0x000fe40004000000 */
[----:B------:R-:W-:Y:S01]  /*4bc0*/  ISETP.NE.AND P0, PT, R158, RZ, PT ;  /* 0x000000ff9e00720c */ /* 0x000fe20003f05270 */
[----:B------:R-:W-:-:S12]  /*4bd0*/  @P6 BRA `(.L_x_23) ;  /* 0x0000001c00006947 */ /* 0x000fd80003800000 */
[----:B------:R-:W-:Y:S04]  /*4be0*/  BSSY.RECONVERGENT B2, `(.L_x_24) ;  /* 0x0000059000027945 */ /* 0x000fe80003800200 */
[----:B------:R-:W-:Y:S05]  /*4bf0*/  @!P1 BRA `(.L_x_25) ;  /* 0x00000004005c9947 */ /* 0x000fea0003800000 */
[----:B------:R-:W-:-:S04]  /*4c00*/  ISETP.NE.U32.AND P1, PT, RZ, UR12, PT ;  /* 0x0000000cff007c0c */ /* 0x000fc8000bf25070 */
[----:B------:R-:W-:-:S13]  /*4c10*/  ISETP.NE.AND.EX P1, PT, RZ, UR13, PT, P1 ;  /* 0x0000000dff007c0c */ /* 0x000fda000bf25310 */
[----:B------:R-:W-:Y:S05]  /*4c20*/  @P1 BRA `(.L_x_26) ;  /* 0x0000000000941947 */ /* 0x000fea0003800000 */
[-CC-:B------:R-:W-:Y:S01]  /*4c30*/  FFMA.FTZ R157, R179, R161.reuse, R160.reuse ;  /* 0x000000a1b39d7223 */ /* 0x180fe200000100a0 */
[-CC-:B------:R-:W-:Y:S01]  /*4c40*/  FFMA.FTZ R158, R204, R161.reuse, R160.reuse ;  /* 0x000000a1cc9e7223 */ /* 0x180fe200000100a0 */
[-CC-:B0-----:R-:W-:Y:S01]  /*4c50*/  FFMA.FTZ R162, R210, R161.reuse, R160.reuse ;  /* 0x000000a1d2a27223 */ /* 0x181fe200000100a0 */
[-C--:B------:R-:W-:Y:S01]  /*4c60*/  FFMA.FTZ R244, R226, R161.reuse, R160 ;  /* 0x000000a1e2f47223 */ /* 0x080fe200000100a0 */
[----:B------:R-:W-:Y:S01]  /*4c70*/  FADD.FTZ R156, R176, -R157 ;  /* 0x8000009db09c7221 */ /* 0x000fe20000010000 */
[----:B------:R-:W-:Y:S01]  /*4c80*/  FADD.FTZ R158, R205, -R158 ;  /* 0x8000009ecd9e7221 */ /* 0x000fe20000010000 */
[-C--:B------:R-:W-:Y:S01]  /*4c90*/  FFMA.FTZ R248, R240, R161.reuse, R160 ;  /* 0x000000a1f0f87223 */ /* 0x080fe200000100a0 */
[----:B------:R-:W-:Y:S01]  /*4ca0*/  FADD.FTZ R162, R225, -R162 ;  /* 0x800000a2e1a27221 */ /* 0x000fe20000010000 */
[C---:B-----5:R-:W-:Y:S01]  /*4cb0*/  FMUL.FTZ R157, R227.reuse, R156 ;  /* 0x0000009ce39d7220 */ /* 0x060fe20000410000 */
[----:B------:R-:W-:Y:S01]  /*4cc0*/  FMUL.FTZ R159, R227, R158 ;  /* 0x0000009ee39f7220 */ /* 0x000fe20000410000 */
[----:B------:R-:W-:Y:S01]  /*4cd0*/  FADD.FTZ R244, R223, -R244 ;  /* 0x800000f4dff47221 */ /* 0x000fe20000010000 */
[----:B------:R-:W-:Y:S01]  /*4ce0*/  FADD.FTZ R248, R239, -R248 ;  /* 0x800000f8eff87221 */ /* 0x000fe20000010000 */
[-C--:B------:R-:W-:Y:S01]  /*4cf0*/  FMUL.FTZ R156, R157, R228.reuse ;  /* 0x000000e49d9c7220 */ /* 0x080fe20000410000 */
[----:B------:R-:W-:Y:S01]  /*4d00*/  FMUL.FTZ R159, R159, R228 ;  /* 0x000000e49f9f7220 */ /* 0x000fe20000410000 */
[----:B------:R-:W-:Y:S01]  /*4d10*/  FFMA.FTZ R157, R177, R161, R160 ;  /* 0x000000a1b19d7223 */ /* 0x000fe200000100a0 */
[C---:B------:R-:W-:Y:S01]  /*4d20*/  FMUL.FTZ R241, R227.reuse, R244 ;  /* 0x000000f4e3f17220 */ /* 0x040fe20000410000 */
[----:B------:R-:W-:-:S02]  /*4d30*/  FMUL.FTZ R245, R227, R248 ;  /* 0x000000f8e3f57220 */ /* 0x000fc40000410000 */
[----:B------:R-:W-:Y:S01]  /*4d40*/  F2FP.BF16.F32.PACK_AB R156, R159, R156 ;  /* 0x0000009c9f9c723e */ /* 0x000fe200000010ff */
[----:B------:R-:W-:Y:S01]  /*4d50*/  FADD.FTZ R158, R174, -R157 ;  /* 0x8000009dae9e7221 */ /* 0x000fe20000010000 */
[-CC-:B------:R-:W-:Y:S01]  /*4d60*/  FFMA.FTZ R159, R175, R161.reuse, R160.reuse ;  /* 0x000000a1af9f7223 */ /* 0x180fe200000100a0 */
[----:B------:R-:W-:-:S03]  /*4d70*/  FFMA.FTZ R157, R191, R161, R160 ;  /* 0x000000a1bf9d7223 */ /* 0x000fc600000100a0 */
[----:B------:R-:W-:Y:S01]  /*4d80*/  FADD.FTZ R242, R172, -R159 ;  /* 0x8000009facf27221 */ /* 0x000fe20000010000 */
[----:B------:R-:W-:Y:S01]  /*4d90*/  FADD.FTZ R246, R188, -R157 ;  /* 0x8000009dbcf67221 */ /* 0x000fe20000010000 */
[C---:B------:R-:W-:Y:S01]  /*4da0*/  FMUL.FTZ R157, R227.reuse, R158 ;  /* 0x0000009ee39d7220 */ /* 0x040fe20000410000 */
[C---:B------:R-:W-:Y:S01]  /*4db0*/  FMUL.FTZ R159, R227.reuse, R162 ;  /* 0x000000a2e39f7220 */ /* 0x040fe20000410000 */
[C---:B------:R-:W-:Y:S01]  /*4dc0*/  FMUL.FTZ R163, R227.reuse, R242 ;  /* 0x000000f2e3a37220 */ /* 0x040fe20000410000 */
[----:B------:R-:W-:Y:S01]  /*4dd0*/  FMUL.FTZ R243, R227, R246 ;  /* 0x000000f6e3f37220 */ /* 0x000fe20000410000 */
[-C--:B------:R-:W-:Y:S01]  /*4de0*/  FMUL.FTZ R157, R157, R228.reuse ;  /* 0x000000e49d9d7220 */ /* 0x080fe20000410000 */
[-C--:B------:R-:W-:Y:S01]  /*4df0*/  FMUL.FTZ R158, R159, R228.reuse ;  /* 0x000000e49f9e7220 */ /* 0x080fe20000410000 */
[-C--:B------:R-:W-:Y:S01]  /*4e00*/  FMUL.FTZ R163, R163, R228.reuse ;  /* 0x000000e4a3a37220 */ /* 0x080fe20000410000 */
[-C--:B------:R-:W-:Y:S01]  /*4e10*/  FMUL.FTZ R162, R241, R228.reuse ;  /* 0x000000e4f1a27220 */ /* 0x080fe20000410000 */
[-C--:B------:R-:W-:Y:S01]  /*4e20*/  FMUL.FTZ R159, R243, R228.reuse ;  /* 0x000000e4f39f7220 */ /* 0x080fe20000410000 */
[----:B------:R-:W-:Y:S01]  /*4e30*/  FMUL.FTZ R242, R245, R228 ;  /* 0x000000e4f5f27220 */ /* 0x000fe20000410000 */
[----:B------:R-:W-:-:S02]  /*4e40*/  F2FP.BF16.F32.PACK_AB R157, R158, R157 ;  /* 0x0000009d9e9d723e */ /* 0x000fc400000010ff */
[----:B------:R-:W-:Y:S02]  /*4e50*/  F2FP.BF16.F32.PACK_AB R158, R162, R163 ;  /* 0x000000a3a29e723e */ /* 0x000fe400000010ff */
[----:B------:R-:W-:Y:S01]  /*4e60*/  F2FP.BF16.F32.PACK_AB R159, R242, R159 ;  /* 0x0000009ff29f723e */ /* 0x000fe200000010ff */
[----:B------:R-:W-:Y:S06]  /*4e70*/  BRA `(.L_x_27) ;  /* 0x0000000000a07947 */ /* 0x000fec0003800000 */
.L_x_26:
[-CC-:B------:R-:W-:Y:S01]  /*4e80*/  FFMA.FTZ R133, R191, R161.reuse, R160.reuse ;  /* 0x000000a1bf857223 */ /* 0x180fe200000100a0 */
[-CC-:B------:R-:W-:Y:S01]  /*4e90*/  FFMA.FTZ R134, R240, R161.reuse, R160.reuse ;  /* 0x000000a1f0867223 */ /* 0x180fe200000100a0 */
[-C--:B------:R-:W-:Y:S02]  /*4ea0*/  FFMA.FTZ R157, R175, R161.reuse, R160 ;  /* 0x000000a1af9d7223 */ /* 0x080fe400000100a0 */
[----:B------:R-:W-:Y:S01]  /*4eb0*/  FADD.FTZ R132, R188, -R133 ;  /* 0x80000085bc847221 */ /* 0x000fe20000010000 */
[----:B------:R-:W-:Y:S01]  /*4ec0*/  FADD.FTZ R134, R239, -R134 ;  /* 0x80000086ef867221 */ /* 0x000fe20000010000 */
[-CC-:B------:R-:W-:Y:S01]  /*4ed0*/  FFMA.FTZ R133, R177, R161.reuse, R160.reuse ;  /* 0x000000a1b1857223 */ /* 0x180fe200000100a0 */
[----:B0-----:R-:W-:Y:S01]  /*4ee0*/  FADD.FTZ R162, R172, -R157 ;  /* 0x8000009daca27221 */ /* 0x001fe20000010000 */
[C---:B-----5:R-:W-:Y:S01]  /*4ef0*/  FMUL.FTZ R135, R227.reuse, R132 ;  /* 0x00000084e3877220 */ /* 0x060fe20000410000 */
[----:B------:R-:W-:Y:S01]  /*4f00*/  FMUL.FTZ R134, R227, R134 ;  /* 0x00000086e3867220 */ /* 0x000fe20000410000 */
[----:B------:R-:W-:Y:S01]  /*4f10*/  FADD.FTZ R156, R174, -R133 ;  /* 0x80000085ae9c7221 */ /* 0x000fe20000010000 */
[--C-:B------:R-:W-:Y:S01]  /*4f20*/  FFMA.FTZ R133, R179, R161, R160.reuse ;  /* 0x000000a1b3857223 */ /* 0x100fe200000100a0 */
[-C--:B------:R-:W-:Y:S01]  /*4f30*/  FMUL.FTZ R159, R135, R228.reuse ;  /* 0x000000e4879f7220 */ /* 0x080fe20000410000 */
[C---:B------:R-:W-:Y:S01]  /*4f40*/  FMUL.FTZ R132, R134.reuse, R228 ;  /* 0x000000e486847220 */ /* 0x040fe20000410000 */
[----:B------:R-:W-:Y:S01]  /*4f50*/  F2FP.BF16.F32.PACK_AB R135, R134, R135 ;  /* 0x000000878687723e */ /* 0x000fe200000010ff */
[----:B------:R-:W-:Y:S01]  /*4f60*/  FFMA.FTZ R134, R204, R161, R160 ;  /* 0x000000a1cc867223 */ /* 0x000fe200000100a0 */
[----:B------:R-:W-:-:S02]  /*4f70*/  FMUL.FTZ R163, R227, R162 ;  /* 0x000000a2e3a37220 */ /* 0x000fc40000410000 */
[----:B------:R-:W-:Y:S01]  /*4f80*/  F2FP.BF16.F32.PACK_AB R159, R132, R159 ;  /* 0x0000009f849f723e */ /* 0x000fe200000010ff */
[----:B------:R-:W-:Y:S01]  /*4f90*/  FFMA.FTZ R132, R226, R161, R160 ;  /* 0x000000a1e2847223 */ /* 0x000fe200000100a0 */
[----:B------:R-:W-:-:S03]  /*4fa0*/  FADD.FTZ R134, R205, -R134 ;  /* 0x80000086cd867221 */ /* 0x000fc60000010000 */
[----:B------:R-:W-:Y:S01]  /*4fb0*/  FADD.FTZ R242, R223, -R132 ;  /* 0x80000084dff27221 */ /* 0x000fe20000010000 */
[----:B------:R-:W-:-:S03]  /*4fc0*/  FFMA.FTZ R132, R210, R161, R160 ;  /* 0x000000a1d2847223 */ /* 0x000fc600000100a0 */
[----:B------:R-:W-:Y:S01]  /*4fd0*/  FMUL.FTZ R162, R227, R242 ;  /* 0x000000f2e3a27220 */ /* 0x000fe20000410000 */
[----:B------:R-:W-:Y:S01]  /*4fe0*/  FADD.FTZ R158, R225, -R132 ;  /* 0x80000084e19e7221 */ /* 0x000fe20000010000 */
[----:B------:R-:W-:Y:S01]  /*4ff0*/  FADD.FTZ R132, R176, -R133 ;  /* 0x80000085b0847221 */ /* 0x000fe20000010000 */
[C---:B------:R-:W-:Y:S01]  /*5000*/  FMUL.FTZ R133, R227.reuse, R156 ;  /* 0x0000009ce3857220 */ /* 0x040fe20000410000 */
[C---:B------:R-:W-:Y:S01]  /*5010*/  FMUL.FTZ R243, R162.reuse, R228 ;  /* 0x000000e4a2f37220 */ /* 0x040fe20000410000 */
[C---:B------:R-:W-:Y:S01]  /*5020*/  FMUL.FTZ R156, R227.reuse, R158 ;  /* 0x0000009ee39c7220 */ /* 0x040fe20000410000 */
[C---:B------:R-:W-:Y:S01]  /*5030*/  FMUL.FTZ R157, R227.reuse, R132 ;  /* 0x00000084e39d7220 */ /* 0x040fe20000410000 */
[----:B------:R-:W-:Y:S01]  /*5040*/  FMUL.FTZ R158, R227, R134 ;  /* 0x00000086e39e7220 */ /* 0x000fe20000410000 */
[----:B------:R-:W-:Y:S01]  /*5050*/  F2FP.BF16.F32.PACK_AB R134, R162, R163 ;  /* 0x000000a3a286723e */ /* 0x000fe200000010ff */
[-C--:B------:R-:W-:Y:S01]  /*5060*/  FMUL.FTZ R162, R133, R228.reuse ;  /* 0x000000e485a27220 */ /* 0x080fe20000410000 */
[-C--:B------:R-:W-:Y:S01]  /*5070*/  FMUL.FTZ R242, R163, R228.reuse ;  /* 0x000000e4a3f27220 */ /* 0x080fe20000410000 */
[C---:B------:R-:W-:Y:S01]  /*5080*/  F2FP.BF16.F32.PACK_AB R133, R156.reuse, R133 ;  /* 0x000000859c85723e */ /* 0x040fe200000010ff */
[-C--:B------:R-:W-:Y:S01]  /*5090*/  FMUL.FTZ R241, R156, R228.reuse ;  /* 0x000000e49cf17220 */ /* 0x080fe20000410000 */
[-C--:B------:R-:W-:Y:S01]  /*50a0*/  FMUL.FTZ R156, R157, R228.reuse ;  /* 0x000000e49d9c7220 */ /* 0x080fe20000410000 */
[C---:B------:R-:W-:Y:S01]  /*50b0*/  FMUL.FTZ R163, R158.reuse, R228 ;  /* 0x000000e49ea37220 */ /* 0x040fe20000410000 */
[----:B------:R-:W-:-:S02]  /*50c0*/  F2FP.BF16.F32.PACK_AB R132, R158, R157 ;  /* 0x0000009d9e84723e */ /* 0x000fc400000010ff */
[----:B------:R-:W-:Y:S02]  /*50d0*/  F2FP.BF16.F32.PACK_AB R158, R243, R242 ;  /* 0x000000f2f39e723e */ /* 0x000fe400000010ff */
[----:B------:R-:W-:Y:S02]  /*50e0*/  F2FP.BF16.F32.PACK_AB R157, R241, R162 ;  /* 0x000000a2f19d723e */ /* 0x000fe400000010ff */
[----:B------:R-:W-:-:S07]  /*50f0*/  F2FP.BF16.F32.PACK_AB R156, R163, R156 ;  /* 0x0000009ca39c723e */ /* 0x000fce00000010ff */
.L_x_27:
[----:B------:R-:W0:Y:S08]  /*5100*/  @P1 LDC.64 R242, c[0x0][0x478] ;  /* 0x00011e00fff21b82 */ /* 0x000e300000000a00 */
[----:B------:R-:W1:Y:S01]  /*5110*/  LDC.64 R162, c[0x0][0x468] ;  /* 0x00011a00ffa27b82 */ /* 0x000e620000000a00 */
[----:B0-----:R-:W-:-:S05]  /*5120*/  @P1 IMAD.WIDE.U32 R242, R178, 0x10, R242 ;  /* 0x00000010b2f21825 */ /* 0x001fca00078e00f2 */
[----:B------:R2:W-:Y:S01]  /*5130*/  @P1 STG.E.128 desc[UR6][R242.64], R132 ;  /* 0x00000084f2001986 */ /* 0x0005e2000c101d06 */
[C---:B-1----:R-:W-:Y:S01]  /*5140*/  IMAD.WIDE.U32 R162, R178.reuse, 0x10, R162 ;  /* 0x00000010b2a27825 */ /* 0x042fe200078e00a2 */
[----:B------:R-:W-:-:S04]  /*5150*/  IADD3 R178, PT, PT, R178, 0x20, RZ ;  /* 0x00000020b2b27810 */ /* 0x000fc80007ffe0ff */
[----:B------:R2:W-:Y:S03]  /*5160*/  STG.E.128 desc[UR6][R162.64], R156 ;  /* 0x0000009ca2007986 */ /* 0x0005e6000c101d06 */
.L_x_25:
[----:B------:R-:W-:Y:S05]  /*5170*/  BSYNC.RECONVERGENT B2 ;  /* 0x0000000000027941 */ /* 0x000fea0003800200 */
.L_x_24:
[----:B------:R-:W-:Y:S04]  /*5180*/  BSSY.RECONVERGENT B2, `(.L_x_28) ;  /* 0x0000059000027945 */ /* 0x000fe80003800200 */
[----:B------:R-:W-:Y:S05]  /*5190*/  @!P2 BRA `(.L_x_29) ;  /* 0x00000004005ca947 */ /* 0x000fea0003800000 */
[----:B------:R-:W-:-:S04]  /*51a0*/  ISETP.NE.U32.AND P1, PT, RZ, UR12, PT ;  /* 0x0000000cff007c0c */ /* 0x000fc8000bf25070 */
[----:B------:R-:W-:-:S13]  /*51b0*/  ISETP.NE.AND.EX P1, PT, RZ, UR13, PT, P1 ;  /* 0x0000000dff007c0c */ /* 0x000fda000bf25310 */
[----:B------:R-:W-:Y:S05]  /*51c0*/  @!P1 BRA `(.L_x_30) ;  /* 0x0000000000a49947 */ /* 0x000fea0003800000 */
[-CC-:B--2---:R-:W-:Y:S01]  /*51d0*/  FFMA.FTZ R133, R189, R161.reuse, R160.reuse ;  /* 0x000000a1bd857223 */ /* 0x184fe200000100a0 */
        /* <DEDUP_REMOVED lines=38> */
[----:B------:R-:W-:Y:S01]  /*5440*/  F2FP.BF16.F32.PACK_AB R156, R163, R156 ;  /* 0x0000009ca39c723e */ /* 0x000fe200000010ff */
[----:B------:R-:W-:Y:S06]  /*5450*/  BRA `(.L_x_31) ;  /* 0x0000000000907947 */ /* 0x000fec0003800000 */
.L_x_30:
[-CC-:B--2---:R-:W-:Y:S01]  /*5460*/  FFMA.FTZ R157, R173, R161.reuse, R160.reuse ;  /* 0x000000a1ad9d7223 */ /* 0x184fe200000100a0 */
        /* <DEDUP_REMOVED lines=34> */
[----:B------:R-:W-:-:S07]  /*5690*/  F2FP.BF16.F32.PACK_AB R159, R242, R159 ;  /* 0x0000009ff29f723e */ /* 0x000fce00000010ff */
.L_x_31:
[----:B------:R-:W0:Y:S08]  /*56a0*/  @P1 LDC.64 R242, c[0x0][0x478] ;  /* 0x00011e00fff21b82 */ /* 0x000e300000000a00 */
[----:B------:R-:W1:Y:S01]  /*56b0*/  LDC.64 R162, c[0x0][0x468] ;  /* 0x00011a00ffa27b82 */ /* 0x000e620000000a00 */
[----:B0-----:R-:W-:-:S05]  /*56c0*/  @P1 IMAD.WIDE.U32 R242, R178, 0x10, R242 ;  /* 0x00000010b2f21825 */ /* 0x001fca00078e00f2 */
[----:B------:R3:W-:Y:S01]  /*56d0*/  @P1 STG.E.128 desc[UR6][R242.64], R132 ;  /* 0x00000084f2001986 */ /* 0x0007e2000c101d06 */
[C---:B-1----:R-:W-:Y:S01]  /*56e0*/  IMAD.WIDE.U32 R162, R178.reuse, 0x10, R162 ;  /* 0x00000010b2a27825 */ /* 0x042fe200078e00a2 */
[----:B------:R-:W-:-:S04]  /*56f0*/  IADD3 R178, PT, PT, R178, 0x20, RZ ;  /* 0x00000020b2b27810 */ /* 0x000fc80007ffe0ff */
[----:B------:R3:W-:Y:S03]  /*5700*/  STG.E.128 desc[UR6][R162.64], R156 ;  /* 0x0000009ca2007986 */ /* 0x0007e6000c101d06 */
.L_x_29:
[----:B------:R-:W-:Y:S05]  /*5710*/  BSYNC.RECONVERGENT B2 ;  /* 0x0000000000027941 */ /* 0x000fea0003800200 */
.L_x_28:
[----:B------:R-:W-:Y:S04]  /*5720*/  BSSY.RECONVERGENT B2, `(.L_x_32) ;  /* 0x0000059000027945 */ /* 0x000fe80003800200 */
[----:B------:R-:W-:Y:S05]  /*5730*/  @!P3 BRA `(.L_x_33) ;  /* 0x00000004005cb947 */ /* 0x000fea0003800000 */
[----:B------:R-:W-:-:S04]  /*5740*/  ISETP.NE.U32.AND P1, PT, RZ, UR12, PT ;  /* 0x0000000cff007c0c */ /* 0x000fc8000bf25070 */
[----:B------:R-:W-:-:S13]  /*5750*/  ISETP.NE.AND.EX P1, PT, RZ, UR13, PT, P1 ;  /* 0x0000000dff007c0c */ /* 0x000fda000bf25310 */
[----:B------:R-:W-:Y:S05]  /*5760*/  @!P1 BRA `(.L_x_34) ;  /* 0x0000000000a49947 */ /* 0x000fea0003800000 */
[-CC-:B--23--:R-:W-:Y:S01]  /*5770*/  FFMA.FTZ R133, R187, R161.reuse, R160.reuse ;  /* 0x000000a1bb857223 */ /* 0x18cfe200000100a0 */
[----:B------:R-:W-:-:S03]  /*5780*/  FFMA.FTZ R134, R236, R161, R160 ;  /* 0x000000a1ec867223 */ /* 0x000fc600000100a0 */
[----:B------:R-:W-:Y:S01]  /*5790*/  FADD.FTZ R132, R184, -R133 ;  /* 0x80000085b8847221 */ /* 0x000fe20000010000 */
[----:B------:R-:W-:Y:S01]  /*57a0*/  FADD.FTZ R134, R235, -R134 ;  /* 0x80000086eb867221 */ /* 0x000fe20000010000 */
[-CC-:B------:R-:W-:Y:S02]  /*57b0*/  FFMA.FTZ R133, R9, R161.reuse, R160.reuse ;  /* 0x000000a109857223 */ /* 0x180fe400000100a0 */
[C---:B-----5:R-:W-:Y:S01]  /*57c0*/  FMUL.FTZ R135, R227.reuse, R132 ;  /* 0x00000084e3877220 */ /* 0x060fe20000410000 */
[----:B------:R-:W-:Y:S01]  /*57d0*/  FMUL.FTZ R134, R227, R134 ;  /* 0x00000086e3867220 */ /* 0x000fe20000410000 */
[----:B0-----:R-:W-:Y:S01]  /*57e0*/  FADD.FTZ R162, R6, -R133 ;  /* 0x8000008506a27221 */ /* 0x001fe20000010000 */
[--C-:B------:R-:W-:Y:S01]  /*57f0*/  FFMA.FTZ R133, R167, R161, R160.reuse ;  /* 0x000000a1a7857223 */ /* 0x100fe200000100a0 */
[-C--:B------:R-:W-:Y:S01]  /*5800*/  FMUL.FTZ R159, R135, R228.reuse ;  /* 0x000000e4879f7220 */ /* 0x080fe20000410000 */
[C---:B------:R-:W-:Y:S01]  /*5810*/  FMUL.FTZ R132, R134.reuse, R228 ;  /* 0x000000e486847220 */ /* 0x040fe20000410000 */
[----:B------:R-:W-:Y:S01]  /*5820*/  F2FP.BF16.F32.PACK_AB R135, R134, R135 ;  /* 0x000000878687723e */ /* 0x000fe200000010ff */
[----:B------:R-:W-:Y:S01]  /*5830*/  FFMA.FTZ R134, R218, R161, R160 ;  /* 0x000000a1da867223 */ /* 0x000fe200000100a0 */
[----:B------:R-:W-:-:S02]  /*5840*/  FMUL.FTZ R163, R227, R162 ;  /* 0x000000a2e3a37220 */ /* 0x000fc40000410000 */
[----:B------:R-:W-:Y:S01]  /*5850*/  F2FP.BF16.F32.PACK_AB R159, R132, R159 ;  /* 0x0000009f849f723e */ /* 0x000fe200000010ff */
[-C--:B------:R-:W-:Y:S01]  /*5860*/  FFMA.FTZ R132, R165, R161.reuse, R160 ;  /* 0x000000a1a5847223 */ /* 0x080fe200000100a0 */
[----:B------:R-:W-:Y:S01]  /*5870*/  FADD.FTZ R242, R215, -R134 ;  /* 0x80000086d7f27221 */ /* 0x000fe20000010000 */
[-C--:B------:R-:W-:Y:S02]  /*5880*/  FFMA.FTZ R134, R194, R161.reuse, R160 ;  /* 0x000000a1c2867223 */ /* 0x080fe400000100a0 */
[----:B------:R-:W-:Y:S01]  /*5890*/  FADD.FTZ R156, R31, -R132 ;  /* 0x800000841f9c7221 */ /* 0x000fe20000010000 */
[----:B------:R-:W-:Y:S01]  /*58a0*/  FFMA.FTZ R132, R220, R161, R160 ;  /* 0x000000a1dc847223 */ /* 0x000fe200000100a0 */
[----:B------:R-:W-:Y:S01]  /*58b0*/  FADD.FTZ R134, R193, -R134 ;  /* 0x80000086c1867221 */ /* 0x000fe20000010000 */
[----:B------:R-:W-:Y:S01]  /*58c0*/  FMUL.FTZ R162, R227, R242 ;  /* 0x000000f2e3a27220 */ /* 0x000fe20000410000 */
        /* <DEDUP_REMOVED lines=19> */
.L_x_34:
[-CC-:B--23--:R-:W-:Y:S01]  /*5a00*/  FFMA.FTZ R157, R167, R161.reuse, R160.reuse ;  /* 0x000000a1a79d7223 */ /* 0x18cfe200000100a0 */
        /* <DEDUP_REMOVED lines=9> */
[-C--:B------:R-:W-:Y:S01]  /*5aa0*/  FFMA.FTZ R158, R165, R161.reuse, R160 ;  /* 0x000000a1a59e7223 */ /* 0x080fe200000100a0 */
[----:B------:R-:W-:Y:S01]  /*5ab0*/  FADD.FTZ R244, R215, -R244 ;  /* 0x800000f4d7f47221 */ /* 0x000fe20000010000 */
[-C--:B------:R-:W-:Y:S01]  /*5ac0*/  FMUL.FTZ R156, R157, R228.reuse ;  /* 0x000000e49d9c7220 */ /* 0x080fe20000410000 */
[-C--:B------:R-:W-:Y:S01]  /*5ad0*/  FFMA.FTZ R157, R9, R161.reuse, R160 ;  /* 0x000000a1099d7223 */ /* 0x080fe200000100a0 */
[----:B------:R-:W-:Y:S01]  /*5ae0*/  FMUL.FTZ R159, R159, R228 ;  /* 0x000000e49f9f7220 */ /* 0x000fe20000410000 */
[----:B------:R-:W-:Y:S01]  /*5af0*/  FADD.FTZ R158, R31, -R158 ;  /* 0x8000009e1f9e7221 */ /* 0x000fe20000010000 */
[----:B------:R-:W-:Y:S01]  /*5b00*/  FADD.FTZ R248, R235, -R248 ;  /* 0x800000f8ebf87221 */ /* 0x000fe20000010000 */
[----:B------:R-:W-:Y:S01]  /*5b10*/  FADD.FTZ R242, R6, -R157 ;  /* 0x8000009d06f27221 */ /* 0x000fe20000010000 */
[----:B------:R-:W-:Y:S01]  /*5b20*/  FFMA.FTZ R157, R187, R161, R160 ;  /* 0x000000a1bb9d7223 */ /* 0x000fe200000100a0 */
[----:B------:R-:W-:Y:S01]  /*5b30*/  F2FP.BF16.F32.PACK_AB R156, R159, R156 ;  /* 0x0000009c9f9c723e */ /* 0x000fe200000010ff */
[C---:B------:R-:W-:Y:S01]  /*5b40*/  FMUL.FTZ R159, R227.reuse, R162 ;  /* 0x000000a2e39f7220 */ /* 0x040fe20000410000 */
[C---:B------:R-:W-:Y:S01]  /*5b50*/  FMUL.FTZ R163, R227.reuse, R242 ;  /* 0x000000f2e3a37220 */ /* 0x040fe20000410000 */
        /* <DEDUP_REMOVED lines=14> */
.L_x_35:
[----:B------:R-:W0:Y:S08]  /*5c40*/  @P1 LDC.64 R242, c[0x0][0x478] ;  /* 0x00011e00fff21b82 */ /* 0x000e300000000a00 */
[----:B------:R-:W1:Y:S01]  /*5c50*/  LDC.64 R162, c[0x0][0x468] ;  /* 0x00011a00ffa27b82 */ /* 0x000e620000000a00 */
[----:B0-----:R-:W-:-:S05]  /*5c60*/  @P1 IMAD.WIDE.U32 R242, R178, 0x10, R242 ;  /* 0x00000010b2f21825 */ /* 0x001fca00078e00f2 */
[----:B------:R4:W-:Y:S01]  /*5c70*/  @P1 STG.E.128 desc[UR6][R242.64], R132 ;  /* 0x00000084f2001986 */ /* 0x0009e2000c101d06 */
[C---:B-1----:R-:W-:Y:S01]  /*5c80*/  IMAD.WIDE.U32 R162, R178.reuse, 0x10, R162 ;  /* 0x00000010b2a27825 */ /* 0x042fe200078e00a2 */
[----:B------:R-:W-:-:S04]  /*5c90*/  IADD3 R178, PT, PT, R178, 0x20, RZ ;  /* 0x00000020b2b27810 */ /* 0x000fc80007ffe0ff */
[----:B------:R4:W-:Y:S03]  /*5ca0*/  STG.E.128 desc[UR6][R162.64], R156 ;  /* 0x0000009ca2007986 */ /* 0x0009e6000c101d06 */
.L_x_33:
[----:B------:R-:W-:Y:S05]  /*5cb0*/  BSYNC.RECONVERGENT B2 ;  /* 0x0000000000027941 */ /* 0x000fea0003800200 */
.L_x_32:
[----:B------:R-:W-:Y:S04]  /*5cc0*/  BSSY.RECONVERGENT B2, `(.L_x_36) ;  /* 0x0000059000027945 */ /* 0x000fe80003800200 */
[----:B------:R-:W-:Y:S05]  /*5cd0*/  @!P4 BRA `(.L_x_37) ;  /* 0x00000004005cc947 */ /* 0x000fea0003800000 */
[----:B------:R-:W-:-:S04]  /*5ce0*/  ISETP.NE.U32.AND P1, PT, RZ, UR12, PT ;  /* 0x0000000cff007c0c */ /* 0x000fc8000bf25070 */
[----:B------:R-:W-:-:S13]  /*5cf0*/  ISETP.NE.AND.EX P1, PT, RZ, UR13, PT, P1 ;  /* 0x0000000dff007c0c */ /* 0x000fda000bf25310 */
[----:B------:R-:W-:Y:S05]  /*5d00*/  @!P1 BRA `(.L_x_38) ;  /* 0x0000000000a49947 */ /* 0x000fea0003800000 */
[-CC-:B--234-:R-:W-:Y:S01]  /*5d10*/  FFMA.FTZ R132, R185, R161.reuse, R160.reuse ;  /* 0x000000a1b9847223 */ /* 0x19cfe200000100a0 */
[-CC-:B------:R-:W-:Y:S01]  /*5d20*/  FFMA.FTZ R134, R234, R161.reuse, R160.reuse ;  /* 0x000000a1ea867223 */ /* 0x180fe200000100a0 */
[-CC-:B------:R-:W-:Y:S01]  /*5d30*/  FFMA.FTZ R157, R3, R161.reuse, R160.reuse ;  /* 0x000000a1039d7223 */ /* 0x180fe200000100a0 */
[-C--:B------:R-:W-:Y:S01]  /*5d40*/  FFMA.FTZ R133, R5, R161.reuse, R160 ;  /* 0x000000a105857223 */ /* 0x080fe200000100a0 */
[----:B------:R-:W-:Y:S01]  /*5d50*/  FADD.FTZ R132, R183, -R132 ;  /* 0x80000084b7847221 */ /* 0x000fe20000010000 */
[----:B------:R-:W-:Y:S01]  /*5d60*/  FADD.FTZ R134, R233, -R134 ;  /* 0x80000086e9867221 */ /* 0x000fe20000010000 */
[----:B0-----:R-:W-:Y:S01]  /*5d70*/  FADD.FTZ R162, R0, -R157 ;  /* 0x8000009d00a27221 */ /* 0x001fe20000010000 */
[----:B------:R-:W-:Y:S01]  /*5d80*/  FADD.FTZ R156, R2, -R133 ;  /* 0x80000085029c7221 */ /* 0x000fe20000010000 */
[C---:B-----5:R-:W-:Y:S01]  /*5d90*/  FMUL.FTZ R135, R227.reuse, R132 ;  /* 0x00000084e3877220 */ /* 0x060fe20000410000 */
[----:B------:R-:W-:Y:S01]  /*5da0*/  FMUL.FTZ R134, R227, R134 ;  /* 0x00000086e3867220 */ /* 0x000fe20000410000 */
[-CC-:B------:R-:W-:Y:S01]  /*5db0*/  FFMA.FTZ R133, R7, R161.reuse, R160.reuse ;  /* 0x000000a107857223 */ /* 0x180fe200000100a0 */
[----:B------:R-:W-:Y:S01]  /*5dc0*/  FFMA.FTZ R157, R192, R161, R160 ;  /* 0x000000a1c09d7223 */ /* 0x000fe200000100a0 */
[-C--:B------:R-:W-:Y:S01]  /*5dd0*/  FMUL.FTZ R159, R135, R228.reuse ;  /* 0x000000e4879f7220 */ /* 0x080fe20000410000 */
[C---:B------:R-:W-:Y:S01]  /*5de0*/  FMUL.FTZ R132, R134.reuse, R228 ;  /* 0x000000e486847220 */ /* 0x040fe20000410000 */
[----:B------:R-:W-:Y:S01]  /*5df0*/  F2FP.BF16.F32.PACK_AB R135, R134, R135 ;  /* 0x000000878687723e */ /* 0x000fe200000010ff */
[----:B------:R-:W-:Y:S01]  /*5e00*/  FMUL.FTZ R163, R227, R162 ;  /* 0x000000a2e3a37220 */ /* 0x000fe20000410000 */
[----:B------:R-:W-:-:S02]  /*5e10*/  FADD.FTZ R134, R190, -R157 ;  /* 0x8000009dbe867221 */ /* 0x000fc40000010000 */
[----:B------:R-:W-:Y:S01]  /*5e20*/  F2FP.BF16.F32.PACK_AB R159, R132, R159 ;  /* 0x0000009f849f723e */ /* 0x000fe200000010ff */
[----:B------:R-:W-:-:S04]  /*5e30*/  FFMA.FTZ R132, R214, R161, R160 ;  /* 0x000000a1d6847223 */ /* 0x000fc800000100a0 */
        /* <DEDUP_REMOVED lines=22> */
.L_x_38:
[-CC-:B--234-:R-:W-:Y:S01]  /*5fa0*/  FFMA.FTZ R157, R7, R161.reuse, R160.reuse ;  /* 0x000000a1079d7223 */ /* 0x19cfe200000100a0 */
[-CC-:B------:R-:W-:Y:S01]  /*5fb0*/  FFMA.FTZ R159, R192, R161.reuse, R160.reuse ;  /* 0x000000a1c09f7223 */ /* 0x180fe200000100a0 */
[-CC-:B0-----:R-:W-:Y:S01]  /*5fc0*/  FFMA.FTZ R162, R216, R161.reuse, R160.reuse ;  /* 0x000000a1d8a27223 */ /* 0x181fe200000100a0 */
[-CC-:B------:R-:W-:Y:S01]  /*5fd0*/  FFMA.FTZ R244, R214, R161.reuse, R160.reuse ;  /* 0x000000a1d6f47223 */ /* 0x180fe200000100a0 */
[----:B------:R-:W-:Y:S01]  /*5fe0*/  FADD.FTZ R156, R4, -R157 ;  /* 0x8000009d049c7221 */ /* 0x000fe20000010000 */
[----:B------:R-:W-:Y:S01]  /*5ff0*/  FADD.FTZ R158, R190, -R159 ;  /* 0x8000009fbe9e7221 */ /* 0x000fe20000010000 */
[-CC-:B------:R-:W-:Y:S01]  /*6000*/  FFMA.FTZ R246, R185, R161.reuse, R160.reuse ;  /* 0x000000a1b9f67223 */ /* 0x180fe200000100a0 */
[-C--:B------:R-:W-:Y:S01]  /*6010*/  FFMA.FTZ R248, R234, R161.reuse, R160 ;  /* 0x000000a1eaf87223 */ /* 0x080fe200000100a0 */
[C---:B-----5:R-:W-:Y:S01]  /*6020*/  FMUL.FTZ R157, R227.reuse, R156 ;  /* 0x0000009ce39d7220 */ /* 0x060fe20000410000 */
[----:B------:R-:W-:Y:S01]  /*6030*/  FMUL.FTZ R159, R227, R158 ;  /* 0x0000009ee39f7220 */ /* 0x000fe20000410000 */
[----:B------:R-:W-:Y:S01]  /*6040*/  FADD.FTZ R162, R213, -R162 ;  /* 0x800000a2d5a27221 */ /* 0x000fe20000010000 */
[----:B------:R-:W-:Y:S01]  /*6050*/  FADD.FTZ R244, R211, -R244 ;  /* 0x800000f4d3f47221 */ /* 0x000fe20000010000 */
[-C--:B------:R-:W-:Y:S01]  /*6060*/  FMUL.FTZ R156, R157, R228.reuse ;  /* 0x000000e49d9c7220 */ /* 0x080fe20000410000 */
[----:B------:R-:W-:Y:S01]  /*6070*/  FMUL.FTZ R159, R159, R228 ;  /* 0x000000e49f9f7220 */ /* 0x000fe20000410000 */
[-C--:B------:R-:W-:Y:S01]  /*6080*/  FFMA.FTZ R157, R5, R161.reuse, R160 ;  /* 0x000000a1059d7223 */ /* 0x080fe200000100a0 */
[----:B------:R-:W-:Y:S01]  /*6090*/  FADD.FTZ R246, R183, -R246 ;  /* 0x800000f6b7f67221 */ /* 0x000fe20000010000 */
[----:B------:R-:W-:Y:S01]  /*60a0*/  FADD.FTZ R248, R233, -R248 ;  /* 0x800000f8e9f87221 */ /* 0x000fe20000010000 */
[----:B------:R-:W-:Y:S01]  /*60b0*/  FMUL.FTZ R241, R227, R244 ;  /* 0x000000f4e3f17220 */ /* 0x000fe20000410000 */
[----:B------:R-:W-:Y:S01]  /*60c0*/  F2FP.BF16.F32.PACK_AB R156, R159, R156 ;  /* 0x0000009c9f9c723e */ /* 0x000fe200000010ff */
[----:B------:R-:W-:Y:S01]  /*60d0*/  FFMA.FTZ R159, R3, R161, R160 ;  /* 0x000000a1039f7223 */ /* 0x000fe200000100a0 */
[----:B------:R-:W-:Y:S01]  /*60e0*/  FADD.FTZ R158, R2, -R157 ;  /* 0x8000009d029e7221 */ /* 0x000fe20000010000 */
[C---:B------:R-:W-:Y:S01]  /*60f0*/  FMUL.FTZ R243, R227.reuse, R246 ;  /* 0x000000f6e3f37220 */ /* 0x040fe20000410000 */
[C---:B------:R-:W-:Y:S01]  /*6100*/  FMUL.FTZ R245, R227.reuse, R248 ;  /* 0x000000f8e3f57220 */ /* 0x040fe20000410000 */
[----:B------:R-:W-:Y:S01]  /*6110*/  FADD.FTZ R242, R0, -R159 ;  /* 0x8000009f00f27221 */ /* 0x000fe20000010000 */
[C---:B------:R-:W-:Y:S01]  /*6120*/  FMUL.FTZ R157, R227.reuse, R158 ;  /* 0x0000009ee39d7220 */ /* 0x040fe20000410000 */
[----:B------:R-:W-:Y:S01]  /*6130*/  FMUL.FTZ R159, R227, R162 ;  /* 0x000000a2e39f7220 */ /* 0x000fe20000410000 */
[----:B------:R-:W-:Y:S01]  /*6140*/  FMUL.FTZ R162, R241, R228 ;  /* 0x000000e4f1a27220 */ /* 0x000fe20000410000 */
[----:B------:R-:W-:Y:S01]  /*6150*/  FMUL.FTZ R163, R227, R242 ;  /* 0x000000f2e3a37220 */ /* 0x000fe20000410000 */
[-C--:B------:R-:W-:Y:S01]  /*6160*/  FMUL.FTZ R157, R157, R228.reuse ;  /* 0x000000e49d9d7220 */ /* 0x080fe20000410000 */
[-C--:B------:R-:W-:Y:S01]  /*6170*/  FMUL.FTZ R158, R159, R228.reuse ;  /* 0x000000e49f9e7220 */ /* 0x080fe20000410000 */
[-C--:B------:R-:W-:Y:S01]  /*6180*/  FMUL.FTZ R159, R243, R228.reuse ;  /* 0x000000e4f39f7220 */ /* 0x080fe20000410000 */
[-C--:B------:R-:W-:Y:S01]  /*6190*/  FMUL.FTZ R163, R163, R228.reuse ;  /* 0x000000e4a3a37220 */ /* 0x080fe20000410000 */
[----:B------:R-:W-:-:S02]  /*61a0*/  FMUL.FTZ R242, R245, R228 ;  /* 0x000000e4f5f27220 */ /* 0x000fc40000410000 */
[----:B------:R-:W-:Y:S02]  /*61b0*/  F2FP.BF16.F32.PACK_AB R157, R158, R157 ;  /* 0x0000009d9e9d723e */ /* 0x000fe400000010ff */
[----:B------:R-:W-:Y:S02]  /*61c0*/  F2FP.BF16.F32.PACK_AB R158, R162, R163 ;  /* 0x000000a3a29e723e */ /* 0x000fe400000010ff */
[----:B------:R-:W-:-:S07]  /*61d0*/  F2FP.BF16.F32.PACK_AB R159, R242, R159 ;  /* 0x0000009ff29f723e */ /* 0x000fce00000010ff */
.L_x_39:
[----:B------:R-:W0:Y:S08]  /*61e0*/  @P1 LDC.64 R242, c[0x0][0x478] ;  /* 0x00011e00fff21b82 */ /* 0x000e300000000a00 */
[----:B------:R-:W1:Y:S01]  /*61f0*/  LDC.64 R162, c[0x0][0x468] ;  /* 0x00011a00ffa27b82 */ /* 0x000e620000000a00 */
[----:B0-----:R-:W-:-:S05]  /*6200*/  @P1 IMAD.WIDE.U32 R242, R178, 0x10, R242 ;  /* 0x00000010b2f21825 */ /* 0x001fca00078e00f2 */
[----:B------:R0:W-:Y:S01]  /*6210*/  @P1 STG.E.128 desc[UR6][R242.64], R132 ;  /* 0x00000084f2001986 */ /* 0x0001e2000c101d06 */
[C---:B-1----:R-:W-:Y:S01]  /*6220*/  IMAD.WIDE.U32 R162, R178.reuse, 0x10, R162 ;  /* 0x00000010b2a27825 */ /* 0x042fe200078e00a2 */
[----:B------:R-:W-:-:S04]  /*6230*/  IADD3 R178, PT, PT, R178, 0x20, RZ ;  /* 0x00000020b2b27810 */ /* 0x000fc80007ffe0ff */
[----:B------:R0:W-:Y:S03]  /*6240*/  STG.E.128 desc[UR6][R162.64], R156 ;  /* 0x0000009ca2007986 */ /* 0x0001e6000c101d06 */
.L_x_37:
[----:B------:R-:W-:Y:S05]  /*6250*/  BSYNC.RECONVERGENT B2 ;  /* 0x0000000000027941 */ /* 0x000fea0003800200 */
.L_x_36:
[----:B------:R-:W-:Y:S05]  /*6260*/  @!P5 BRA `(.L_x_40) ;  /* 0x00000028007cd947 */ /* 0x000fea0003800000 */
[----:B------:R-:W-:-:S04]  /*6270*/  ISETP.NE.U32.AND P1, PT, RZ, UR12, PT ;  /* 0x0000000cff007c0c */ /* 0x000fc8000bf25070 */
[----:B------:R-:W-:-:S13]  /*6280*/  ISETP.NE.AND.EX P1, PT, RZ, UR13, PT, P1 ;  /* 0x0000000dff007c0c */ /* 0x000fda000bf25310 */
[----:B------:R-:W-:Y:S05]  /*6290*/  @!P1 BRA `(.L_x_41) ;  /* 0x0000000000a49947 */ /* 0x000fea0003800000 */
[-CC-:B0-234-:R-:W-:Y:S01]  /*62a0*/  FFMA.FTZ R156, R230, R161.reuse, R160.reuse ;  /* 0x000000a1e69c7223 */ /* 0x19dfe200000100a0 */
[-CC-:B------:R-:W-:Y:S01]  /*62b0*/  FFMA.FTZ R134, R232, R161.reuse, R160.reuse ;  /* 0x000000a1e8867223 */ /* 0x180fe200000100a0 */
[-CC-:B------:R-:W-:Y:S01]  /*62c0*/  FFMA.FTZ R159, R197, R161.reuse, R160.reuse ;  /* 0x000000a1c59f7223 */ /* 0x180fe200000100a0 */
[-CC-:B------:R-:W-:Y:S01]  /*62d0*/  FFMA.FTZ R135, R201, R161.reuse, R160.reuse ;  /* 0x000000a1c9877223 */ /* 0x180fe200000100a0 */
[-CC-:B------:R-:W-:Y:S01]  /*62e0*/  FFMA.FTZ R132, R212, R161.reuse, R160.reuse ;  /* 0x000000a1d4847223 */ /* 0x180fe200000100a0 */
[-CC-:B------:R-:W-:Y:S01]  /*62f0*/  FFMA.FTZ R157, R199, R161.reuse, R160.reuse ;  /* 0x000000a1c79d7223 */ /* 0x180fe200000100a0 */
[-CC-:B------:R-:W-:Y:S01]  /*6300*/  FFMA.FTZ R133, R203, R161.reuse, R160.reuse ;  /* 0x000000a1cb857223 */ /* 0x180fe200000100a0 */
[----:B------:R-:W-:Y:S01]  /*6310*/  FFMA.FTZ R160, R208, R161, R160 ;  /* 0x000000a1d0a07223 */ /* 0x000fe200000100a0 */
[----:B------:R-:W-:Y:S01]  /*6320*/  FADD.FTZ R244, R229, -R156 ;  /* 0x8000009ce5f47221 */ /* 0x000fe20000010000 */
[----:B------:R-:W-:Y:S01]  /*6330*/  FADD.FTZ R162, R231, -R134 ;  /* 0x80000086e7a27221 */ /* 0x000fe20000010000 */
[----:B------:R-:W-:Y:S01]  /*6340*/  FADD.FTZ R242, R206, -R159 ;  /* 0x8000009fcef27221 */ /* 0x000fe20000010000 */
[----:B------:R-:W-:Y:S01]  /*6350*/  FADD.FTZ R134, R200, -R135 ;  /* 0x80000087c8867221 */ /* 0x000fe20000010000 */
[----:B------:R-:W-:Y:S01]  /*6360*/  FADD.FTZ R156, R207, -R132 ;  /* 0x80000084cf9c7221 */ /* 0x000fe20000010000 */
[----:B------:R-:W-:Y:S01]  /*6370*/  FADD.FTZ R132, R202, -R133 ;  /* 0x80000085ca847221 */ /* 0x000fe20000010000 */
[----:B------:R-:W-:Y:S01]  /*6380*/  FADD.FTZ R158, R198, -R157 ;  /* 0x8000009dc69e7221 */ /* 0x000fe20000010000 */
[----:B------:R-:W-:Y:S01]  /*6390*/  FADD.FTZ R160, R209, -R160 ;  /* 0x800000a0d1a07221 */ /* 0x000fe20000010000 */
[C---:B-----5:R-:W-:Y:S01]  /*63a0*/  FMUL.FTZ R135, R227.reuse, R244 ;  /* 0x000000f4e3877220 */ /* 0x060fe20000410000 */
[C---:B------:R-:W-:Y:S01]  /*63b0*/  FMUL.FTZ R161, R227.reuse, R242 ;  /* 0x000000f2e3a17220 */ /* 0x040fe20000410000 */
[C---:B------:R-:W-:Y:S01]  /*63c0*/  FMUL.FTZ R133, R227.reuse, R134 ;  /* 0x00000086e3857220 */ /* 0x040fe20000410000 */
[C---:B------:R-:W-:Y:S01]  /*63d0*/  FMUL.FTZ R156, R227.reuse, R156 ;  /* 0x0000009ce39c7220 */ /* 0x040fe20000410000 */
[C---:B------:R-:W-:Y:S01]  /*63e0*/  FMUL.FTZ R157, R227.reuse, R132 ;  /* 0x00000084e39d7220 */ /* 0x040fe20000410000 */
[C---:B------:R-:W-:Y:S01]  /*63f0*/  FMUL.FTZ R159, R227.reuse, R158 ;  /* 0x0000009ee39f7220 */ /* 0x040fe20000410000 */
[C---:B------:R-:W-:Y:S01]  /*6400*/  FMUL.FTZ R162, R227.reuse, R162 ;  /* 0x000000a2e3a27220 */ /* 0x040fe20000410000 */
[----:B------:R-:W-:Y:S01]  /*6410*/  FMUL.FTZ R132, R227, R160 ;  /* 0x000000a0e3847220 */ /* 0x000fe20000410000 */
[-C--:B------:R-:W-:Y:S01]  /*6420*/  FMUL.FTZ R242, R135, R228.reuse ;  /* 0x000000e487f27220 */ /* 0x080fe20000410000 */
[-C--:B------:R-:W-:Y:S01]  /*6430*/  FMUL.FTZ R160, R133, R228.reuse ;  /* 0x000000e485a07220 */ /* 0x080fe20000410000 */
[----:B------:R-:W-:Y:S01]  /*6440*/  F2FP.BF16.F32.PACK_AB R135, R135, R161 ;  /* 0x000000a18787723e */ /* 0x000fe200000010ff */
[-C--:B------:R-:W-:Y:S01]  /*6450*/  FMUL.FTZ R241, R161, R228.reuse ;  /* 0x000000e4a1f17220 */ /* 0x080fe20000410000 */
[C---:B------:R-:W-:Y:S01]  /*6460*/  F2FP.BF16.F32.PACK_AB R133, R156.reuse, R133 ;  /* 0x000000859c85723e */ /* 0x040fe200000010ff */
[-C--:B------:R-:W-:Y:S01]  /*6470*/  FMUL.FTZ R163, R156, R228.reuse ;  /* 0x000000e49ca37220 */ /* 0x080fe20000410000 */
[-C--:B------:R-:W-:Y:S01]  /*6480*/  FMUL.FTZ R158, R159, R228.reuse ;  /* 0x000000e49f9e7220 */ /* 0x080fe20000410000 */
[-C--:B------:R-:W-:Y:S01]  /*6490*/  FMUL.FTZ R227, R162, R228.reuse ;  /* 0x000000e4a2e37220 */ /* 0x080fe20000410000 */
[-C--:B------:R-:W-:Y:S01]  /*64a0*/  FMUL.FTZ R156, R157, R228.reuse ;  /* 0x000000e49d9c7220 */ /* 0x080fe20000410000 */
[----:B------:R-:W-:Y:S01]  /*64b0*/  FMUL.FTZ R161, R132, R228 ;  /* 0x000000e484a17220 */ /* 0x000fe20000410000 */
[----:B------:R-:W-:-:S02]  /*64c0*/  F2FP.BF16.F32.PACK_AB R134, R162, R159 ;  /* 0x0000009fa286723e */ /* 0x000fc400000010ff */
[----:B------:R-:W-:Y:S02]  /*64d0*/  F2FP.BF16.F32.PACK_AB R132, R132, R157 ;  /* 0x0000009d8484723e */ /* 0x000fe400000010ff */
[----:B------:R-:W-:Y:S02]  /*64e0*/  F2FP.BF16.F32.PACK_AB R159, R242, R241 ;  /* 0x000000f1f29f723e */ /* 0x000fe400000010ff */
[----:B------:R-:W-:Y:S02]  /*64f0*/  F2FP.BF16.F32.PACK_AB R158, R227, R158 ;  /* 0x0000009ee39e723e */ /* 0x000fe400000010ff */
[----:B------:R-:W-:Y:S02]  /*6500*/  F2FP.BF16.F32.PACK_AB R157, R163, R160 ;  /* 0x000000a0a39d723e */ /* 0x000fe400000010ff */
[----:B------:R-:W-:Y:S01]  /*6510*/  F2FP.BF16.F32.PACK_AB R156, R161, R156 ;  /* 0x0000009ca19c723e */ /* 0x000fe200000010ff */
[----:B------:R-:W-:Y:S06]  /*6520*/  BRA `(.L_x_42) ;  /* 0x0000000000907947 */ /* 0x000fec0003800000 */
.L_x_41:
        /* <DEDUP_REMOVED lines=35> */
[----:B------:R-:W-:-:S07]  /*6760*/  F2FP.BF16.F32.PACK_AB R159, R162, R227 ;  /* 0x000000e3a29f723e */ /* 0x000fce00000010ff */
.L_x_42:
[----:B------:R-:W0:Y:S08]  /*6770*/  @P1 LDC.64 R162, c[0x0][0x478] ;  /* 0x00011e00ffa21b82 */ /* 0x000e300000000a00 */
[----:B------:R-:W1:Y:S01]  /*6780*/  LDC.64 R160, c[0x0][0x468] ;  /* 0x00011a00ffa07b82 */ /* 0x000e620000000a00 */
[----:B0-----:R-:W-:-:S05]  /*6790*/  @P1 IMAD.WIDE.U32 R162, R178, 0x10, R162 ;  /* 0x00000010b2a21825 */ /* 0x001fca00078e00a2 */
[----:B------:R0:W-:Y:S01]  /*67a0*/  @P1 STG.E.128 desc[UR6][R162.64], R132 ;  /* 0x00000084a2001986 */ /* 0x0001e2000c101d06 */
[----:B-1----:R-:W-:-:S05]  /*67b0*/  IMAD.WIDE.U32 R160, R178, 0x10, R160 ;  /* 0x00000010b2a07825 */ /* 0x002fca00078e00a0 */
[----:B------:R0:W-:Y:S01]  /*67c0*/  STG.E.128 desc[UR6][R160.64], R156 ;  /* 0x0000009ca0007986 */ /* 0x0001e2000c101d06 */
[----:B------:R-:W-:Y:S05]  /*67d0*/  BRA `(.L_x_40) ;  /* 0x0000002400207947 */ /* 0x000fea0003800000 */
.L_x_23:
[----:B------:R-:W-:-:S04]  /*67e0*/  UISETP.NE.U32.AND UP0, UPT, UR12, URZ, UPT ;  /* 0x000000ff0c00728c */ /* 0x000fc8000bf05070 */
[----:B------:R-:W-:-:S09]  /*67f0*/  UISETP.NE.AND.EX UP0, UPT, UR13, URZ, UPT, UP0 ;  /* 0x000000ff0d00728c */ /* 0x000fd2000bf05300 */
[----:B------:R-:W-:Y:S05]  /*6800*/  BRA.U UP0, `(.L_x_43) ;  /* 0x0000001100487547 */ /* 0x000fea000b800000 */
[----:B------:R-:W-:Y:S01]  /*6810*/  ISETP.GT.U32.AND P1, PT, R181, 0x1f, PT ;  /* 0x0000001fb500780c */ /* 0x000fe20003f24070 */
[----:B------:R-:W-:-:S12]  /*6820*/  BSSY.RECONVERGENT B2, `(.L_x_44) ;  /* 0x0000036000027945 */ /* 0x000fd80003800200 */
[----:B------:R-:W-:Y:S05]  /*6830*/  @!P1 BRA `(.L_x_45) ;  /* 0x0000000000d09947 */ /* 0x000fea0003800000 */
[-CC-:B------:R-:W-:Y:S01]  /*6840*/  FFMA.FTZ R156, R240, R161.reuse, R160.reuse ;  /* 0x000000a1f09c7223 */ /* 0x180fe200000100a0 */
[----:B------:R-:W-:Y:S01]  /*6850*/  PRMT R157, R143, 0x7632, R157 ;  /* 0x000076328f9d7816 */ /* 0x000fe2000000009d */
[-CC-:B0-----:R-:W-:Y:S01]  /*6860*/  FFMA.FTZ R162, R226, R161.reuse, R160.reuse ;  /* 0x000000a1e2a27223 */ /* 0x181fe200000100a0 */
[-C--:B------:R-:W-:Y:S01]  /*6870*/  FFMA.FTZ R159, R191, R161.reuse, R160 ;  /* 0x000000a1bf9f7223 */ /* 0x080fe200000100a0 */
[--C-:B------:R-:W-:Y:S01]  /*6880*/  FADD.FTZ R163, R239, -R156.reuse ;  /* 0x8000009cefa37221 */ /* 0x100fe20000010000 */
[----:B------:R-:W-:Y:S01]  /*6890*/  PRMT R156, R142, 0x7632, R156 ;  /* 0x000076328e9c7816 */ /* 0x000fe2000000009c */
[-C--:B------:R-:W-:Y:S01]  /*68a0*/  FFMA.FTZ R247, R177, R161.reuse, R160 ;  /* 0x000000a1b1f77223 */ /* 0x080fe200000100a0 */
[----:B------:R-:W-:Y:S01]  /*68b0*/  SHF.L.U32 R158, R157, 0x10, RZ ;  /* 0x000000109d9e7819 */ /* 0x000fe200000006ff */
[----:B------:R-:W-:Y:S01]  /*68c0*/  FADD.FTZ R157, R223, -R162 ;  /* 0x800000a2df9d7221 */ /* 0x000fe20000010000 */
[----:B------:R-:W-:Y:S01]  /*68d0*/  SHF.L.U32 R156, R156, 0x10, RZ ;  /* 0x000000109c9c7819 */ /* 0x000fe200000006ff */
[----:B------:R-:W-:Y:S01]  /*68e0*/  FADD.FTZ R159, R188, -R159 ;  /* 0x8000009fbc9f7221 */ /* 0x000fe20000010000 */
[----:B------:R-:W-:Y:S01]  /*68f0*/  FFMA.FTZ R162, R204, R161, R160 ;  /* 0x000000a1cca27223 */ /* 0x000fe200000100a0 */
[--C-:B-----5:R-:W-:Y:S01]  /*6900*/  FFMA.FTZ R163, R227, R163, R158.reuse ;  /* 0x000000a3e3a37223 */ /* 0x120fe2000001009e */
[----:B------:R-:W-:Y:S01]  /*6910*/  PRMT R158, R141, 0x7632, R158 ;  /* 0x000076328d9e7816 */ /* 0x000fe2000000009e */
[----:B------:R-:W-:Y:S01]  /*6920*/  FFMA.FTZ R157, R227, R157, R156 ;  /* 0x0000009de39d7223 */ /* 0x000fe2000001009c */
[----:B------:R-:W-:Y:S01]  /*6930*/  SHF.L.U32 R156, R143, 0x10, RZ ;  /* 0x000000108f9c7819 */ /* 0x000fe200000006ff */
[----:B------:R-:W-:Y:S01]  /*6940*/  FADD.FTZ R241, R205, -R162 ;  /* 0x800000a2cdf17221 */ /* 0x000fe20000010000 */
[-C--:B------:R-:W-:Y:S01]  /*6950*/  FMUL.FTZ R162, R163, R228.reuse ;  /* 0x000000e4a3a27220 */ /* 0x080fe20000410000 */
[----:B------:R-:W-:Y:S01]  /*6960*/  FFMA.FTZ R163, R175, R161, R160 ;  /* 0x000000a1afa37223 */ /* 0x000fe200000100a0 */
[----:B------:R-:W-:Y:S01]  /*6970*/  SHF.L.U32 R158, R158, 0x10, RZ ;  /* 0x000000109e9e7819 */ /* 0x000fe200000006ff */
[----:B------:R-:W-:Y:S01]  /*6980*/  FFMA.FTZ R159, R227, R159, R156 ;  /* 0x0000009fe39f7223 */ /* 0x000fe2000001009c */
[-CC-:B------:R-:W-:Y:S01]  /*6990*/  FFMA.FTZ R156, R210, R161.reuse, R160.reuse ;  /* 0x000000a1d29c7223 */ /* 0x180fe200000100a0 */
[----:B------:R-:W-:Y:S01]  /*69a0*/  FADD.FTZ R163, R172, -R163 ;  /* 0x800000a3aca37221 */ /* 0x000fe20000010000 */
[----:B------:R-:W-:Y:S01]  /*69b0*/  FFMA.FTZ R245, R179, R161, R160 ;  /* 0x000000a1b3f57223 */ /* 0x000fe200000100a0 */
[----:B------:R-:W-:Y:S01]  /*69c0*/  FMUL.FTZ R159, R159, R228 ;  /* 0x000000e49f9f7220 */ /* 0x000fe20000410000 */
[--C-:B------:R-:W-:Y:S01]  /*69d0*/  FADD.FTZ R243, R225, -R156.reuse ;  /* 0x8000009ce1f37221 */ /* 0x100fe20000010000 */
[----:B------:R-:W-:Y:S01]  /*69e0*/  PRMT R156, R140, 0x7632, R156 ;  /* 0x000076328c9c7816 */ /* 0x000fe2000000009c */
[----:B------:R-:W-:Y:S01]  /*69f0*/  FADD.FTZ R247, R174, -R247 ;  /* 0x800000f7aef77221 */ /* 0x000fe20000010000 */
[----:B------:R-:W-:Y:S01]  /*6a00*/  FADD.FTZ R245, R176, -R245 ;  /* 0x800000f5b0f57221 */ /* 0x000fe20000010000 */
[----:B------:R-:W-:Y:S01]  /*6a10*/  F2FP.BF16.F32.PACK_AB R159, R162, R159 ;  /* 0x0000009fa29f723e */ /* 0x000fe200000010ff */
[----:B------:R-:W-:Y:S01]  /*6a20*/  FFMA.FTZ R243, R227, R243, R158 ;  /* 0x000000f3e3f37223 */ /* 0x000fe2000001009e */
[----:B------:R-:W-:-:S02]  /*6a30*/  SHF.L.U32 R156, R156, 0x10, RZ ;  /* 0x000000109c9c7819 */ /* 0x000fc400000006ff */
[----:B------:R-:W-:Y:S01]  /*6a40*/  SHF.L.U32 R158, R141, 0x10, RZ ;  /* 0x000000108d9e7819 */ /* 0x000fe200000006ff */
[-C--:B------:R-:W-:Y:S02]  /*6a50*/  FMUL.FTZ R242, R243, R228.reuse ;  /* 0x000000e4f3f27220 */ /* 0x080fe40000410000 */
[C---:B------:R-:W-:Y:S01]  /*6a60*/  FFMA.FTZ R241, R227.reuse, R241, R156 ;  /* 0x000000f1e3f17223 */ /* 0x040fe2000001009c */
[----:B------:R-:W-:Y:S01]  /*6a70*/  SHF.L.U32 R156, R142, 0x10, RZ ;  /* 0x000000108e9c7819 */ /* 0x000fe200000006ff */
[----:B------:R-:W-:Y:S02]  /*6a80*/  FFMA.FTZ R247, R227, R247, R158 ;  /* 0x000000f7e3f77223 */ /* 0x000fe4000001009e */
[-C--:B------:R-:W-:Y:S02]  /*6a90*/  FMUL.FTZ R241, R241, R228.reuse ;  /* 0x000000e4f1f17220 */ /* 0x080fe40000410000 */
[----:B------:R-:W-:Y:S01]  /*6aa0*/  FFMA.FTZ R249, R227, R163, R156 ;  /* 0x000000a3e3f97223 */ /* 0x000fe2000001009c */
[----:B------:R-:W-:Y:S01]  /*6ab0*/  SHF.L.U32 R156, R140, 0x10, RZ ;  /* 0x000000108c9c7819 */ /* 0x000fe200000006ff */
[----:B------:R-:W0:Y:S02]  /*6ac0*/  LDC.64 R162, c[0x0][0x468] ;  /* 0x00011a00ffa27b82 */ /* 0x000e240000000a00 */
[-C--:B------:R-:W-:Y:S01]  /*6ad0*/  FMUL.FTZ R158, R249, R228.reuse ;  /* 0x000000e4f99e7220 */ /* 0x080fe20000410000 */
[-C--:B------:R-:W-:Y:S01]  /*6ae0*/  FMUL.FTZ R249, R157, R228.reuse ;  /* 0x000000e49df97220 */ /* 0x080fe20000410000 */
[----:B------:R-:W-:Y:S01]  /*6af0*/  FFMA.FTZ R245, R227, R245, R156 ;  /* 0x000000f5e3f57223 */ /* 0x000fe2000001009c */
[----:B------:R-:W-:-:S03]  /*6b00*/  FMUL.FTZ R157, R247, R228 ;  /* 0x000000e4f79d7220 */ /* 0x000fc60000410000 */
[----:B------:R-:W-:Y:S01]  /*6b10*/  FMUL.FTZ R156, R245, R228 ;  /* 0x000000e4f59c7220 */ /* 0x000fe20000410000 */
[----:B------:R-:W-:Y:S02]  /*6b20*/  F2FP.BF16.F32.PACK_AB R158, R249, R158 ;  /* 0x0000009ef99e723e */ /* 0x000fe400000010ff */
[----:B------:R-:W-:Y:S02]  /*6b30*/  F2FP.BF16.F32.PACK_AB R157, R242, R157 ;  /* 0x0000009df29d723e */ /* 0x000fe400000010ff */
[----:B------:R-:W-:Y:S01]  /*6b40*/  F2FP.BF16.F32.PACK_AB R156, R241, R156 ;  /* 0x0000009cf19c723e */ /* 0x000fe200000010ff */
[C---:B0-----:R-:W-:Y:S01]  /*6b50*/  IMAD.WIDE.U32 R162, R178.reuse, 0x10, R162 ;  /* 0x00000010b2a27825 */ /* 0x041fe200078e00a2 */
[----:B------:R-:W-:-:S04]  /*6b60*/  IADD3 R178, PT, PT, R178, 0x20, RZ ;  /* 0x00000020b2b27810 */ /* 0x000fc80007ffe0ff */
[----:B------:R1:W-:Y:S03]  /*6b70*/  STG.E.128 desc[UR6][R162.64], R156 ;  /* 0x0000009ca2007986 */ /* 0x0003e6000c101d06 */
.L_x_45:
[----:B------:R-:W-:Y:S05]  /*6b80*/  BSYNC.RECONVERGENT B2 ;  /* 0x0000000000027941 */ /* 0x000fea0003800200 */
.L_x_44:
[----:B------:R-:W-:Y:S04]  /*6b90*/  BSSY.RECONVERGENT B2, `(.L_x_46) ;  /* 0x0000036000027945 */ /* 0x000fe80003800200 */
[----:B------:R-:W-:Y:S05]  /*6ba0*/  @!P2 BRA `(.L_x_47) ;  /* 0x0000000000d0a947 */ /* 0x000fea0003800000 */
[-CC-:B-1----:R-:W-:Y:S01]  /*6bb0*/  FFMA.FTZ R156, R238, R161.reuse, R160.reuse ;  /* 0x000000a1ee9c7223 */ /* 0x182fe200000100a0 */
        /* <DEDUP_REMOVED lines=51> */
.L_x_47:
[----:B------:R-:W-:Y:S05]  /*6ef0*/  BSYNC.RECONVERGENT B2 ;  /* 0x0000000000027941 */ /* 0x000fea0003800200 */
.L_x_46:
[----:B------:R-:W-:Y:S04]  /*6f00*/  BSSY.RECONVERGENT B2, `(.L_x_48) ;  /* 0x0000036000027945 */ /* 0x000fe80003800200 */
[----:B------:R-:W-:Y:S05]  /*6f10*/  @!P3 BRA `(.L_x_49) ;  /* 0x0000000000d0b947 */ /* 0x000fea0003800000 */
[-CC-:B-12---:R-:W-:Y:S01]  /*6f20*/  FFMA.FTZ R156, R236, R161.reuse, R160.reuse ;  /* 0x000000a1ec9c7223 */ /* 0x186fe200000100a0 */
        /* <DEDUP_REMOVED lines=20> */
[----:B------:R-:W-:Y:S01]  /*7070*/  FFMA.FTZ R156, R220, R161, R160 ;  /* 0x000000a1dc9c7223 */ /* 0x000fe200000100a0 */
[----:B------:R-:W-:Y:S01]  /*7080*/  FADD.FTZ R163, R6, -R163 ;  /* 0x800000a306a37221 */ /* 0x000fe20000010000 */
[----:B------:R-:W-:Y:S01]  /*7090*/  FADD.FTZ R245, R164, -R245 ;  /* 0x800000f5a4f57221 */ /* 0x000fe20000010000 */
[----:B------:R-:W-:Y:S01]  /*70a0*/  FMUL.FTZ R159, R159, R228 ;  /* 0x000000e49f9f7220 */ /* 0x000fe20000410000 */
[--C-:B------:R-:W-:Y:S01]  /*70b0*/  FADD.FTZ R243, R217, -R156.reuse ;  /* 0x8000009cd9f37221 */ /* 0x100fe20000010000 */
[----:B------:R-:W-:-:S03]  /*70c0*/  PRMT R156, R148, 0x7632, R156 ;  /* 0x00007632949c7816 */ /* 0x000fc6000000009c */
[----:B------:R-:W-:Y:S01]  /*70d0*/  F2FP.BF16.F32.PACK_AB R159, R162, R159 ;  /* 0x0000009fa29f723e */ /* 0x000fe200000010ff */
[----:B------:R-:W-:Y:S01]  /*70e0*/  FFMA.FTZ R243, R227, R243, R158 ;  /* 0x000000f3e3f37223 */ /* 0x000fe2000001009e */
[----:B------:R-:W-:Y:S02]  /*70f0*/  SHF.L.U32 R156, R156, 0x10, RZ ;  /* 0x000000109c9c7819 */ /* 0x000fe400000006ff */
[----:B------:R-:W-:Y:S01]  /*7100*/  SHF.L.U32 R158, R149, 0x10, RZ ;  /* 0x00000010959e7819 */ /* 0x000fe200000006ff */
[----:B------:R-:W-:Y:S02]  /*7110*/  FMUL.FTZ R242, R243, R228 ;  /* 0x000000e4f3f27220 */ /* 0x000fe40000410000 */
[----:B------:R-:W-:Y:S01]  /*7120*/  FFMA.FTZ R241, R227, R241, R156 ;  /* 0x000000f1e3f17223 */ /* 0x000fe2000001009c */
[----:B------:R-:W-:-:S03]  /*7130*/  SHF.L.U32 R156, R150, 0x10, RZ ;  /* 0x00000010969c7819 */ /* 0x000fc600000006ff */
[----:B------:R-:W-:Y:S02]  /*7140*/  FMUL.FTZ R241, R241, R228 ;  /* 0x000000e4f1f17220 */ /* 0x000fe40000410000 */
[----:B------:R-:W-:Y:S01]  /*7150*/  FFMA.FTZ R249, R227, R163, R156 ;  /* 0x000000a3e3f97223 */ /* 0x000fe2000001009c */
[----:B------:R-:W-:Y:S01]  /*7160*/  FFMA.FTZ R156, R165, R161, R160 ;  /* 0x000000a1a59c7223 */ /* 0x000fe200000100a0 */
[----:B------:R-:W0:Y:S03]  /*7170*/  LDC.64 R162, c[0x0][0x468] ;  /* 0x00011a00ffa27b82 */ /* 0x000e260000000a00 */
[----:B------:R-:W-:Y:S01]  /*7180*/  FADD.FTZ R247, R31, -R156 ;  /* 0x8000009c1ff77221 */ /* 0x000fe20000010000 */
[----:B------:R-:W-:-:S03]  /*7190*/  SHF.L.U32 R156, R148, 0x10, RZ ;  /* 0x00000010949c7819 */ /* 0x000fc600000006ff */
[----:B------:R-:W-:Y:S01]  /*71a0*/  FFMA.FTZ R247, R227, R247, R158 ;  /* 0x000000f7e3f77223 */ /* 0x000fe2000001009e */
[-C--:B------:R-:W-:Y:S01]  /*71b0*/  FMUL.FTZ R158, R249, R228.reuse ;  /* 0x000000e4f99e7220 */ /* 0x080fe20000410000 */
[----:B------:R-:W-:Y:S01]  /*71c0*/  FFMA.FTZ R245, R227, R245, R156 ;  /* 0x000000f5e3f57223 */ /* 0x000fe2000001009c */
[-C--:B------:R-:W-:Y:S01]  /*71d0*/  FMUL.FTZ R249, R157, R228.reuse ;  /* 0x000000e49df97220 */ /* 0x080fe20000410000 */
[-C--:B------:R-:W-:Y:S02]  /*71e0*/  FMUL.FTZ R157, R247, R228.reuse ;  /* 0x000000e4f79d7220 */ /* 0x080fe40000410000 */
[----:B------:R-:W-:Y:S02]  /*71f0*/  FMUL.FTZ R156, R245, R228 ;  /* 0x000000e4f59c7220 */ /* 0x000fe40000410000 */
[----:B------:R-:W-:Y:S02]  /*7200*/  F2FP.BF16.F32.PACK_AB R158, R249, R158 ;  /* 0x0000009ef99e723e */ /* 0x000fe400000010ff */
[----:B------:R-:W-:-:S02]  /*7210*/  F2FP.BF16.F32.PACK_AB R157, R242, R157 ;  /* 0x0000009df29d723e */ /* 0x000fc400000010ff */
[----:B------:R-:W-:Y:S01]  /*7220*/  F2FP.BF16.F32.PACK_AB R156, R241, R156 ;  /* 0x0000009cf19c723e */ /* 0x000fe200000010ff */
[C---:B0-----:R-:W-:Y:S01]  /*7230*/  IMAD.WIDE.U32 R162, R178.reuse, 0x10, R162 ;  /* 0x00000010b2a27825 */ /* 0x041fe200078e00a2 */
[----:B------:R-:W-:-:S04]  /*7240*/  IADD3 R178, PT, PT, R178, 0x20, RZ ;  /* 0x00000020b2b27810 */ /* 0x000fc80007ffe0ff */
[----:B------:R3:W-:Y:S03]  /*7250*/  STG.E.128 desc[UR6][R162.64], R156 ;  /* 0x0000009ca2007986 */ /* 0x0007e6000c101d06 */
.L_x_49:
[----:B------:R-:W-:Y:S05]  /*7260*/  BSYNC.RECONVERGENT B2 ;  /* 0x0000000000027941 */ /* 0x000fea0003800200 */
.L_x_48:
[----:B------:R-:W-:Y:S04]  /*7270*/  BSSY.RECONVERGENT B2, `(.L_x_50) ;  /* 0x0000036000027945 */ /* 0x000fe80003800200 */
[----:B------:R-:W-:Y:S05]  /*7280*/  @!P4 BRA `(.L_x_51) ;  /* 0x0000000000d0c947 */ /* 0x000fea0003800000 */
[-CC-:B-123--:R-:W-:Y:S01]  /*7290*/  FFMA.FTZ R156, R234, R161.reuse, R160.reuse ;  /* 0x000000a1ea9c7223 */ /* 0x18efe200000100a0 */
        /* <DEDUP_REMOVED lines=14> */
[-CC-:B------:R-:W-:Y:S01]  /*7380*/  FFMA.FTZ R156, R185, R161.reuse, R160.reuse ;  /* 0x000000a1b99c7223 */ /* 0x180fe200000100a0 */
[----:B------:R-:W-:Y:S01]  /*7390*/  FMUL.FTZ R162, R163, R228 ;  /* 0x000000e4a3a27220 */ /* 0x000fe20000410000 */
[----:B------:R-:W-:Y:S01]  /*73a0*/  FFMA.FTZ R163, R3, R161, R160 ;  /* 0x000000a103a37223 */ /* 0x000fe200000100a0 */
[----:B------:R-:W-:Y:S01]  /*73b0*/  SHF.L.U32 R158, R158, 0x10, RZ ;  /* 0x000000109e9e7819 */ /* 0x000fe200000006ff */
[----:B------:R-:W-:Y:S01]  /*73c0*/  FADD.FTZ R159, R183, -R156 ;  /* 0x8000009cb79f7221 */ /* 0x000fe20000010000 */
[----:B------:R-:W-:Y:S01]  /*73d0*/  SHF.L.U32 R156, R155, 0x10, RZ ;  /* 0x000000109b9c7819 */ /* 0x000fe200000006ff */
[----:B------:R-:W-:Y:S01]  /*73e0*/  FADD.FTZ R163, R0, -R163 ;  /* 0x800000a300a37221 */ /* 0x000fe20000010000 */
[----:B------:R-:W-:Y:S01]  /*73f0*/  FADD.FTZ R247, R2, -R247 ;  /* 0x800000f702f77221 */ /* 0x000fe20000010000 */
[----:B------:R-:W-:-:S02]  /*7400*/  FADD.FTZ R245, R4, -R245 ;  /* 0x800000f504f57221 */ /* 0x000fc40000010000 */
[----:B------:R-:W-:Y:S01]  /*7410*/  FFMA.FTZ R159, R227, R159, R156 ;  /* 0x0000009fe39f7223 */ /* 0x000fe2000001009c */
[----:B------:R-:W-:-:S03]  /*7420*/  FFMA.FTZ R156, R216, R161, R160 ;  /* 0x000000a1d89c7223 */ /* 0x000fc600000100a0 */
[----:B------:R-:W-:Y:S01]  /*7430*/  FMUL.FTZ R159, R159, R228 ;  /* 0x000000e49f9f7220 */ /* 0x000fe20000410000 */
[--C-:B------:R-:W-:Y:S01]  /*7440*/  FADD.FTZ R243, R213, -R156.reuse ;  /* 0x8000009cd5f37221 */ /* 0x100fe20000010000 */
[----:B------:R-:W-:-:S03]  /*7450*/  PRMT R156, R152, 0x7632, R156 ;  /* 0x00007632989c7816 */ /* 0x000fc6000000009c */
[----:B------:R-:W-:Y:S01]  /*7460*/  F2FP.BF16.F32.PACK_AB R159, R162, R159 ;  /* 0x0000009fa29f723e */ /* 0x000fe200000010ff */
[----:B------:R-:W-:Y:S01]  /*7470*/  FFMA.FTZ R243, R227, R243, R158 ;  /* 0x000000f3e3f37223 */ /* 0x000fe2000001009e */
[----:B------:R-:W-:Y:S02]  /*7480*/  SHF.L.U32 R156, R156, 0x10, RZ ;  /* 0x000000109c9c7819 */ /* 0x000fe400000006ff */
[----:B------:R-:W-:Y:S01]  /*7490*/  SHF.L.U32 R158, R153, 0x10, RZ ;  /* 0x00000010999e7819 */ /* 0x000fe200000006ff */
[-C--:B------:R-:W-:Y:S02]  /*74a0*/  FMUL.FTZ R242, R243, R228.reuse ;  /* 0x000000e4f3f27220 */ /* 0x080fe40000410000 */
[C---:B------:R-:W-:Y:S01]  /*74b0*/  FFMA.FTZ R241, R227.reuse, R241, R156 ;  /* 0x000000f1e3f17223 */ /* 0x040fe2000001009c */
[----:B------:R-:W-:Y:S01]  /*74c0*/  SHF.L.U32 R156, R154, 0x10, RZ ;  /* 0x000000109a9c7819 */ /* 0x000fe200000006ff */
[----:B------:R-:W-:Y:S02]  /*74d0*/  FFMA.FTZ R247, R227, R247, R158 ;  /* 0x000000f7e3f77223 */ /* 0x000fe4000001009e */
[----:B------:R-:W-:-:S02]  /*74e0*/  FMUL.FTZ R241, R241, R228 ;  /* 0x000000e4f1f17220 */ /* 0x000fc40000410000 */
        /* <DEDUP_REMOVED lines=14> */
.L_x_51:
[----:B------:R-:W-:Y:S05]  /*75d0*/  BSYNC.RECONVERGENT B2 ;  /* 0x0000000000027941 */ /* 0x000fea0003800200 */
.L_x_50:
[----:B------:R-:W-:Y:S05]  /*75e0*/  @!P5 BRA `(.L_x_40) ;  /* 0x00000014009cd947 */ /* 0x000fea0003800000 */
[-C--:B-1234-:R-:W-:Y:S01]  /*75f0*/  FFMA.FTZ R158, R230, R161.reuse, R160 ;  /* 0x000000a1e69e7223 */ /* 0x09efe200000100a0 */
[----:B------:R-:W-:Y:S01]  /*7600*/  PRMT R156, R139, 0x7632, R156 ;  /* 0x000076328b9c7816 */ /* 0x000fe2000000009c */
[-C--:B------:R-:W-:Y:S01]  /*7610*/  FFMA.FTZ R242, R232, R161.reuse, R160 ;  /* 0x000000a1e8f27223 */ /* 0x080fe200000100a0 */
[----:B------:R-:W-:Y:S01]  /*7620*/  PRMT R159, R138, 0x7632, R159 ;  /* 0x000076328a9f7816 */ /* 0x000fe2000000009f */
[----:B------:R-:W-:Y:S01]  /*7630*/  FADD.FTZ R157, R229, -R158 ;  /* 0x8000009ee59d7221 */ /* 0x000fe20000010000 */
[----:B------:R-:W-:Y:S01]  /*7640*/  SHF.L.U32 R158, R156, 0x10, RZ ;  /* 0x000000109c9e7819 */ /* 0x000fe200000006ff */
[-CC-:B------:R-:W-:Y:S01]  /*7650*/  FFMA.FTZ R243, R197, R161.reuse, R160.reuse ;  /* 0x000000a1c5f37223 */ /* 0x180fe200000100a0 */
[-CC-:B------:R-:W-:Y:S01]  /*7660*/  FFMA.FTZ R241, R199, R161.reuse, R160.reuse ;  /* 0x000000a1c7f17223 */ /* 0x180fe200000100a0 */
[-CC-:B------:R-:W-:Y:S01]  /*7670*/  FFMA.FTZ R247, R201, R161.reuse, R160.reuse ;  /* 0x000000a1c9f77223 */ /* 0x180fe200000100a0 */
[-CC-:B0-----:R-:W-:Y:S01]  /*7680*/  FFMA.FTZ R162, R212, R161.reuse, R160.reuse ;  /* 0x000000a1d4a27223 */ /* 0x181fe200000100a0 */
[-CC-:B------:R-:W-:Y:S01]  /*7690*/  FFMA.FTZ R245, R203, R161.reuse, R160.reuse ;  /* 0x000000a1cbf57223 */ /* 0x180fe200000100a0 */
[----:B------:R-:W-:Y:S01]  /*76a0*/  FFMA.FTZ R156, R208, R161, R160 ;  /* 0x000000a1d09c7223 */ /* 0x000fe200000100a0 */
[--C-:B-----5:R-:W-:Y:S01]  /*76b0*/  FFMA.FTZ R157, R227, R157, R158.reuse ;  /* 0x0000009de39d7223 */ /* 0x120fe2000001009e */
[----:B------:R-:W-:Y:S01]  /*76c0*/  PRMT R158, R137, 0x7632, R158 ;  /* 0x00007632899e7816 */ /* 0x000fe2000000009e */
[----:B------:R-:W-:Y:S01]  /*76d0*/  FADD.FTZ R163, R231, -R242 ;  /* 0x800000f2e7a37221 */ /* 0x000fe20000010000 */
[----:B------:R-:W-:Y:S01]  /*76e0*/  SHF.L.U32 R160, R159, 0x10, RZ ;  /* 0x000000109fa07819 */ /* 0x000fe200000006ff */
[----:B------:R-:W-:Y:S01]  /*76f0*/  FADD.FTZ R159, R207, -R162 ;  /* 0x800000a2cf9f7221 */ /* 0x000fe20000010000 */
[----:B------:R-:W-:Y:S01]  /*7700*/  SHF.L.U32 R158, R158, 0x10, RZ ;  /* 0x000000109e9e7819 */ /* 0x000fe200000006ff */
[----:B------:R-:W-:Y:S01]  /*7710*/  FADD.FTZ R161, R206, -R243 ;  /* 0x800000f3cea17221 */ /* 0x000fe20000010000 */
[----:B------:R-:W-:Y:S01]  /*7720*/  FADD.FTZ R243, R198, -R241 ;  /* 0x800000f1c6f37221 */ /* 0x000fe20000010000 */
[----:B------:R-:W-:Y:S01]  /*7730*/  FFMA.FTZ R163, R227, R163, R160 ;  /* 0x000000a3e3a37223 */ /* 0x000fe200000100a0 */
[----:B------:R-:W-:Y:S01]  /*7740*/  SHF.L.U32 R160, R139, 0x10, RZ ;  /* 0x000000108ba07819 */ /* 0x000fe200000006ff */
[----:B------:R-:W-:Y:S01]  /*7750*/  FFMA.FTZ R159, R227, R159, R158 ;  /* 0x0000009fe39f7223 */ /* 0x000fe2000001009e */
[----:B------:R-:W-:Y:S01]  /*7760*/  SHF.L.U32 R158, R138, 0x10, RZ ;  /* 0x000000108a9e7819 */ /* 0x000fe200000006ff */
[----:B------:R-:W-:Y:S01]  /*7770*/  FADD.FTZ R247, R200, -R247 ;  /* 0x800000f7c8f77221 */ /* 0x000fe20000010000 */
[----:B------:R-:W-:Y:S01]  /*7780*/  SHF.L.U32 R242, R137, 0x10, RZ ;  /* 0x0000001089f27819 */ /* 0x000fe200000006ff */
[C---:B------:R-:W-:Y:S01]  /*7790*/  FFMA.FTZ R241, R227.reuse, R161, R160 ;  /* 0x000000a1e3f17223 */ /* 0x040fe200000100a0 */
[----:B------:R-:W-:Y:S01]  /*77a0*/  FADD.FTZ R245, R202, -R245 ;  /* 0x800000f5caf57221 */ /* 0x000fe20000010000 */
[----:B------:R-:W0:Y:S01]  /*77b0*/  LDC.64 R160, c[0x0][0x468] ;  /* 0x00011a00ffa07b82 */ /* 0x000e220000000a00 */
[--C-:B------:R-:W-:Y:S01]  /*77c0*/  FFMA.FTZ R243, R227, R243, R158.reuse ;  /* 0x000000f3e3f37223 */ /* 0x100fe2000001009e */
[----:B------:R-:W-:Y:S01]  /*77d0*/  PRMT R158, R136, 0x7632, R158 ;  /* 0x00007632889e7816 */ /* 0x000fe2000000009e */
[----:B------:R-:W-:Y:S01]  /*77e0*/  FADD.FTZ R249, R209, -R156 ;  /* 0x8000009cd1f97221 */ /* 0x000fe20000010000 */
[----:B------:R-:W-:Y:S01]  /*77f0*/  FFMA.FTZ R247, R227, R247, R242 ;  /* 0x000000f7e3f77223 */ /* 0x000fe200000100f2 */
[-C--:B------:R-:W-:Y:S01]  /*7800*/  FMUL.FTZ R242, R157, R228.reuse ;  /* 0x000000e49df27220 */ /* 0x080fe20000410000 */
[----:B------:R-:W-:Y:S01]  /*7810*/  SHF.L.U32 R162, R158, 0x10, RZ ;  /* 0x000000109ea27819 */ /* 0x000fe200000006ff */
[-C--:B------:R-:W-:Y:S01]  /*7820*/  FMUL.FTZ R241, R241, R228.reuse ;  /* 0x000000e4f1f17220 */ /* 0x080fe20000410000 */
[----:B------:R-:W-:Y:S01]  /*7830*/  SHF.L.U32 R158, R136, 0x10, RZ ;  /* 0x00000010889e7819 */ /* 0x000fe200000006ff */
[-C--:B------:R-:W-:Y:S01]  /*7840*/  FMUL.FTZ R163, R163, R228.reuse ;  /* 0x000000e4a3a37220 */ /* 0x080fe20000410000 */
[----:B------:R-:W-:-:S03]  /*7850*/  FMUL.FTZ R157, R247, R228 ;  /* 0x000000e4f79d7220 */ /* 0x000fc60000410000 */
[C---:B------:R-:W-:Y:S01]  /*7860*/  FFMA.FTZ R245, R227.reuse, R245, R158 ;  /* 0x000000f5e3f57223 */ /* 0x040fe2000001009e */
[----:B------:R-:W-:Y:S01]  /*7870*/  FFMA.FTZ R227, R227, R249, R162 ;  /* 0x000000f9e3e37223 */ /* 0x000fe200000100a2 */
[-C--:B------:R-:W-:Y:S01]  /*7880*/  FMUL.FTZ R158, R243, R228.reuse ;  /* 0x000000e4f39e7220 */ /* 0x080fe20000410000 */
[-C--:B------:R-:W-:Y:S01]  /*7890*/  FMUL.FTZ R162, R159, R228.reuse ;  /* 0x000000e49fa27220 */ /* 0x080fe20000410000 */
[-C--:B------:R-:W-:Y:S01]  /*78a0*/  FMUL.FTZ R156, R245, R228.reuse ;  /* 0x000000e4f59c7220 */ /* 0x080fe20000410000 */
[----:B------:R-:W-:Y:S01]  /*78b0*/  FMUL.FTZ R227, R227, R228 ;  /* 0x000000e4e3e37220 */ /* 0x000fe20000410000 */
[----:B------:R-:W-:Y:S02]  /*78c0*/  F2FP.BF16.F32.PACK_AB R159, R242, R241 ;  /* 0x000000f1f29f723e */ /* 0x000fe400000010ff */
[----:B------:R-:W-:Y:S02]  /*78d0*/  F2FP.BF16.F32.PACK_AB R158, R163, R158 ;  /* 0x0000009ea39e723e */ /* 0x000fe400000010ff */
[----:B------:R-:W-:Y:S01]  /*78e0*/  F2FP.BF16.F32.PACK_AB R157, R162, R157 ;  /* 0x0000009da29d723e */ /* 0x000fe200000010ff */
[----:B0-----:R-:W-:Y:S01]  /*78f0*/  IMAD.WIDE.U32 R160, R178, 0x10, R160 ;  /* 0x00000010b2a07825 */ /* 0x001fe200078e00a0 */
[----:B------:R-:W-:-:S05]  /*7900*/  F2FP.BF16.F32.PACK_AB R156, R227, R156 ;  /* 0x0000009ce39c723e */ /* 0x000fca00000010ff */
[----:B------:R0:W-:Y:S01]  /*7910*/  STG.E.128 desc[UR6][R160.64], R156 ;  /* 0x0000009ca0007986 */ /* 0x0001e2000c101d06 */
[----:B------:R-:W-:Y:S05]  /*7920*/  BRA `(.L_x_40) ;  /* 0x0000001000cc7947 */ /* 0x000fea0003800000 */
.L_x_43:
[----:B------:R-:W-:Y:S04]  /*7930*/  BSSY.RECONVERGENT B2, `(.L_x_52) ;  /* 0x000003d000027945 */ /* 0x000fe80003800200 */
[----:B------:R-:W-:Y:S05]  /*7940*/  @!P1 BRA `(.L_x_53) ;  /* 0x0000000000ec9947 */ /* 0x000fea0003800000 */
[----:B------:R-:W-:Y:S01]  /*7950*/  PRMT R132, R140, 0x7632, R132 ;  /* 0x000076328c847816 */ /* 0x000fe20000000084 */
[-CC-:B------:R-:W-:Y:S01]  /*7960*/  FFMA.FTZ R134, R204, R161.reuse, R160.reuse ;  /* 0x000000a1cc867223 */ /* 0x180fe200000100a0 */
[----:B------:R-:W-:Y:S01]  /*7970*/  PRMT R135, R141, 0x7632, R135 ;  /* 0x000076328d877816 */ /* 0x000fe20000000087 */
[-C--:B------:R-:W-:Y:S01]  /*7980*/  FFMA.FTZ R156, R210, R161.reuse, R160 ;  /* 0x000000a1d29c7223 */ /* 0x080fe200000100a0 */
[----:B------:R-:W-:Y:S01]  /*7990*/  SHF.L.U32 R132, R132, 0x10, RZ ;  /* 0x0000001084847819 */ /* 0x000fe200000006ff */
[----:B------:R-:W-:Y:S01]  /*79a0*/  FADD.FTZ R134, R205, -R134 ;  /* 0x80000086cd867221 */ /* 0x000fe20000010000 */
[-C--:B0-----:R-:W-:Y:S01]  /*79b0*/  FFMA.FTZ R163, R177, R161.reuse, R160 ;  /* 0x000000a1b1a37223 */ /* 0x081fe200000100a0 */
[----:B------:R-:W-:Y:S01]  /*79c0*/  FADD.FTZ R156, R225, -R156 ;  /* 0x8000009ce19c7221 */ /* 0x000fe20000010000 */
[----:B------:R-:W0:Y:S01]  /*79d0*/  LDC.64 R242, c[0x0][0x478] ;  /* 0x00011e00fff27b82 */ /* 0x000e220000000a00 */
[----:B-----5:R-:W-:Y:S01]  /*79e0*/  FFMA.FTZ R133, R227, R134, R132 ;  /* 0x00000086e3857223 */ /* 0x020fe20000010084 */
[----:B------:R-:W-:Y:S01]  /*79f0*/  SHF.L.U32 R132, R135, 0x10, RZ ;  /* 0x0000001087847819 */ /* 0x000fe200000006ff */
[-C--:B------:R-:W-:Y:S01]  /*7a00*/  FFMA.FTZ R134, R226, R161.reuse, R160 ;  /* 0x000000a1e2867223 */ /* 0x080fe200000100a0 */
[----:B------:R-:W-:Y:S01]  /*7a10*/  PRMT R135, R143, 0x7632, R135 ;  /* 0x000076328f877816 */ /* 0x000fe20000000087 */
[----:B------:R-:W-:Y:S01]  /*7a20*/  FMUL.FTZ R247, R133, R228 ;  /* 0x000000e485f77220 */ /* 0x000fe20000410000 */
[----:B------:R-:W-:Y:S01]  /*7a30*/  SHF.L.U32 R245, R141, 0x10, RZ ;  /* 0x000000108df57819 */ /* 0x000fe200000006ff */
[----:B------:R-:W-:Y:S01]  /*7a40*/  FFMA.FTZ R159, R227, R156, R132 ;  /* 0x0000009ce39f7223 */ /* 0x000fe20000010084 */
[----:B------:R-:W-:Y:S01]  /*7a50*/  FFMA.FTZ R156, R240, R161, R160 ;  /* 0x000000a1f09c7223 */ /* 0x000fe200000100a0 */
[----:B------:R-:W-:Y:S01]  /*7a60*/  SHF.L.U32 R135, R135, 0x10, RZ ;  /* 0x0000001087877819 */ /* 0x000fe200000006ff */
[----:B------:R-:W-:Y:S01]  /*7a70*/  FADD.FTZ R134, R223, -R134 ;  /* 0x80000086df867221 */ /* 0x000fe20000010000 */
[----:B------:R-:W-:Y:S01]  /*7a80*/  PRMT R132, R142, 0x7632, R132 ;  /* 0x000076328e847816 */ /* 0x000fe20000000084 */
[----:B------:R-:W-:Y:S01]  /*7a90*/  FADD.FTZ R156, R239, -R156 ;  /* 0x8000009cef9c7221 */ /* 0x000fe20000010000 */
[----:B------:R-:W-:-:S02]  /*7aa0*/  FMUL.FTZ R246, R159, R228 ;  /* 0x000000e49ff67220 */ /* 0x000fc40000410000 */
[----:B------:R-:W-:Y:S01]  /*7ab0*/  SHF.L.U32 R132, R132, 0x10, RZ ;  /* 0x0000001084847819 */ /* 0x000fe200000006ff */
[----:B------:R-:W-:Y:S01]  /*7ac0*/  FFMA.FTZ R241, R227, R156, R135 ;  /* 0x0000009ce3f17223 */ /* 0x000fe20000010087 */
[----:B------:R-:W-:Y:S01]  /*7ad0*/  FADD.FTZ R156, R174, -R163 ;  /* 0x800000a3ae9c7221 */ /* 0x000fe20000010000 */
[-CC-:B------:R-:W-:Y:S01]  /*7ae0*/  FFMA.FTZ R163, R191, R161.reuse, R160.reuse ;  /* 0x000000a1bfa37223 */ /* 0x180fe200000100a0 */
[-C--:B------:R-:W-:Y:S01]  /*7af0*/  FFMA.FTZ R135, R179, R161.reuse, R160 ;  /* 0x000000a1b3877223 */ /* 0x080fe200000100a0 */
[----:B------:R-:W-:Y:S01]  /*7b00*/  FFMA.FTZ R157, R227, R134, R132 ;  /* 0x00000086e39d7223 */ /* 0x000fe20000010084 */
[----:B------:R-:W-:Y:S01]  /*7b10*/  SHF.L.U32 R134, R140, 0x10, RZ ;  /* 0x000000108c867819 */ /* 0x000fe200000006ff */
[----:B------:R-:W-:Y:S01]  /*7b20*/  FADD.FTZ R158, R188, -R163 ;  /* 0x800000a3bc9e7221 */ /* 0x000fe20000010000 */
[----:B------:R-:W-:Y:S01]  /*7b30*/  FADD.FTZ R132, R176, -R135 ;  /* 0x80000087b0847221 */ /* 0x000fe20000010000 */
[----:B------:R-:W1:Y:S01]  /*7b40*/  LDC.64 R162, c[0x0][0x468] ;  /* 0x00011a00ffa27b82 */ /* 0x000e620000000a00 */
[----:B------:R-:W-:Y:S01]  /*7b50*/  FFMA.FTZ R135, R175, R161, R160 ;  /* 0x000000a1af877223 */ /* 0x000fe200000100a0 */
[C---:B------:R-:W-:Y:S01]  /*7b60*/  FFMA.FTZ R245, R227.reuse, R156, R245 ;  /* 0x0000009ce3f57223 */ /* 0x040fe200000100f5 */
[----:B------:R-:W-:Y:S01]  /*7b70*/  FFMA.FTZ R132, R227, R132, R134 ;  /* 0x00000084e3847223 */ /* 0x000fe20000010086 */
[----:B------:R-:W-:Y:S01]  /*7b80*/  SHF.L.U32 R134, R142, 0x10, RZ ;  /* 0x000000108e867819 */ /* 0x000fe200000006ff */
[----:B------:R-:W-:Y:S01]  /*7b90*/  FADD.FTZ R244, R172, -R135 ;  /* 0x80000087acf47221 */ /* 0x000fe20000010000 */
[----:B------:R-:W-:Y:S01]  /*7ba0*/  SHF.L.U32 R135, R143, 0x10, RZ ;  /* 0x000000108f877819 */ /* 0x000fe200000006ff */
[----:B------:R-:W-:Y:S01]  /*7bb0*/  FMUL.FTZ R156, R132, R228 ;  /* 0x000000e4849c7220 */ /* 0x000fe20000410000 */
[----:B------:R-:W-:Y:S01]  /*7bc0*/  F2FP.BF16.F32.PACK_AB R132, R133, R132 ;  /* 0x000000848584723e */ /* 0x000fe200000010ff */
[----:B------:R-:W-:Y:S01]  /*7bd0*/  FFMA.FTZ R244, R227, R244, R134 ;  /* 0x000000f4e3f47223 */ /* 0x000fe20000010086 */
[----:B------:R-:W-:Y:S01]  /*7be0*/  F2FP.BF16.F32.PACK_AB R133, R159, R245 ;  /* 0x000000f59f85723e */ /* 0x000fe200000010ff */
[----:B------:R-:W-:Y:S01]  /*7bf0*/  FFMA.FTZ R158, R227, R158, R135 ;  /* 0x0000009ee39e7223 */ /* 0x000fe20000010087 */
[----:B------:R-:W-:Y:S01]  /*7c00*/  F2FP.BF16.F32.PACK_AB R156, R247, R156 ;  /* 0x0000009cf79c723e */ /* 0x000fe200000010ff */
[C---:B------:R-:W-:Y:S01]  /*7c10*/  FMUL.FTZ R159, R157.reuse, R228 ;  /* 0x000000e49d9f7220 */ /* 0x040fe20000410000 */
[----:B------:R-:W-:Y:S01]  /*7c20*/  F2FP.BF16.F32.PACK_AB R134, R157, R244 ;  /* 0x000000f49d86723e */ /* 0x000fe200000010ff */
[-C--:B------:R-:W-:Y:S01]  /*7c30*/  FMUL.FTZ R244, R244, R228.reuse ;  /* 0x000000e4f4f47220 */ /* 0x080fe20000410000 */
[-C--:B------:R-:W-:Y:S01]  /*7c40*/  FMUL.FTZ R245, R245, R228.reuse ;  /* 0x000000e4f5f57220 */ /* 0x080fe20000410000 */
[-C--:B------:R-:W-:Y:S01]  /*7c50*/  FMUL.FTZ R247, R158, R228.reuse ;  /* 0x000000e49ef77220 */ /* 0x080fe20000410000 */
[C---:B------:R-:W-:Y:S01]  /*7c60*/  FMUL.FTZ R248, R241.reuse, R228 ;  /* 0x000000e4f1f87220 */ /* 0x040fe20000410000 */
[----:B------:R-:W-:Y:S01]  /*7c70*/  F2FP.BF16.F32.PACK_AB R135, R241, R158 ;  /* 0x0000009ef187723e */ /* 0x000fe200000010ff */
[----:B0-----:R-:W-:Y:S01]  /*7c80*/  IMAD.WIDE.U32 R242, R178, 0x10, R242 ;  /* 0x00000010b2f27825 */ /* 0x001fe200078e00f2 */
[----:B------:R-:W-:-:S02]  /*7c90*/  F2FP.BF16.F32.PACK_AB R158, R159, R244 ;  /* 0x000000f49f9e723e */ /* 0x000fc400000010ff */
[----:B------:R-:W-:Y:S01]  /*7ca0*/  F2FP.BF16.F32.PACK_AB R157, R246, R245 ;  /* 0x000000f5f69d723e */ /* 0x000fe200000010ff */
[----:B-1----:R-:W-:Y:S01]  /*7cb0*/  IMAD.WIDE.U32 R162, R178, 0x10, R162 ;  /* 0x00000010b2a27825 */ /* 0x002fe200078e00a2 */
[----:B------:R-:W-:Y:S01]  /*7cc0*/  F2FP.BF16.F32.PACK_AB R159, R248, R247 ;  /* 0x000000f7f89f723e */ /* 0x000fe200000010ff */
[----:B------:R1:W-:Y:S01]  /*7cd0*/  STG.E.128 desc[UR6][R242.64], R132 ;  /* 0x00000084f2007986 */ /* 0x0003e2000c101d06 */
[----:B------:R-:W-:-:S03]  /*7ce0*/  IADD3 R178, PT, PT, R178, 0x20, RZ ;  /* 0x00000020b2b27810 */ /* 0x000fc60007ffe0ff */
[----:B------:R1:W-:Y:S04]  /*7cf0*/  STG.E.128 desc[UR6][R162.64], R156 ;  /* 0x0000009ca2007986 */ /* 0x0003e8000c101d06 */
.L_x_53:
[----:B------:R-:W-:Y:S05]  /*7d00*/  BSYNC.RECONVERGENT B2 ;  /* 0x0000000000027941 */ /* 0x000fea0003800200 */
.L_x_52:
[----:B------:R-:W-:Y:S04]  /*7d10*/  BSSY.RECONVERGENT B2, `(.L_x_54) ;  /* 0x000003d000027945 */ /* 0x000fe80003800200 */
[----:B------:R-:W-:Y:S05]  /*7d20*/  @!P2 BRA `(.L_x_55) ;  /* 0x0000000000eca947 */ /* 0x000fea0003800000 */
[----:B-1----:R-:W-:Y:S01]  /*7d30*/  PRMT R132, R144, 0x7632, R132 ;  /* 0x0000763290847816 */ /* 0x002fe20000000084 */
        /* <DEDUP_REMOVED lines=58> */
.L_x_55:
[----:B------:R-:W-:Y:S05]  /*80e0*/  BSYNC.RECONVERGENT B2 ;  /* 0x0000000000027941 */ /* 0x000fea0003800200 */
.L_x_54:
[----:B------:R-:W-:Y:S04]  /*80f0*/  BSSY.RECONVERGENT B2, `(.L_x_56) ;  /* 0x000003d000027945 */ /* 0x000fe80003800200 */
[----:B------:R-:W-:Y:S05]  /*8100*/  @!P3 BRA `(.L_x_57) ;  /* 0x0000000000ecb947 */ /* 0x000fea0003800000 */
[----:B-12---:R-:W-:Y:S01]  /*8110*/  PRMT R132, R148, 0x7632, R132 ;  /* 0x0000763294847816 */ /* 0x006fe20000000084 */
        /* <DEDUP_REMOVED lines=12> */
[----:B------:R-:W-:Y:S01]  /*81e0*/  FADD.FTZ R158, R184, -R163 ;  /* 0x800000a3b89e7221 */ /* 0x000fe20000010000 */
[----:B------:R-:W-:Y:S01]  /*81f0*/  SHF.L.U32 R245, R149, 0x10, RZ ;  /* 0x0000001095f57819 */ /* 0x000fe200000006ff */
[--C-:B------:R-:W-:Y:S01]  /*8200*/  FFMA.FTZ R159, R227, R156, R132.reuse ;  /* 0x0000009ce39f7223 */ /* 0x100fe20000010084 */
[----:B------:R-:W-:Y:S01]  /*8210*/  PRMT R132, R150, 0x7632, R132 ;  /* 0x0000763296847816 */ /* 0x000fe20000000084 */
[----:B------:R-:W-:Y:S01]  /*8220*/  FFMA.FTZ R156, R236, R161, R160 ;  /* 0x000000a1ec9c7223 */ /* 0x000fe200000100a0 */
[----:B------:R-:W-:Y:S01]  /*8230*/  FADD.FTZ R134, R215, -R134 ;  /* 0x80000086d7867221 */ /* 0x000fe20000010000 */
[----:B------:R-:W-:Y:S01]  /*8240*/  SHF.L.U32 R135, R135, 0x10, RZ ;  /* 0x0000001087877819 */ /* 0x000fe200000006ff */
[----:B------:R-:W1:Y:S01]  /*8250*/  LDC.64 R162, c[0x0][0x468] ;  /* 0x00011a00ffa27b82 */ /* 0x000e620000000a00 */
[----:B------:R-:W-:Y:S01]  /*8260*/  SHF.L.U32 R132, R132, 0x10, RZ ;  /* 0x0000001084847819 */ /* 0x000fe200000006ff */
[----:B------:R-:W-:Y:S01]  /*8270*/  FADD.FTZ R156, R235, -R156 ;  /* 0x8000009ceb9c7221 */ /* 0x000fe20000010000 */
[-C--:B------:R-:W-:Y:S01]  /*8280*/  FMUL.FTZ R247, R133, R228.reuse ;  /* 0x000000e485f77220 */ /* 0x080fe20000410000 */
[----:B------:R-:W-:-:S02]  /*8290*/  FMUL.FTZ R246, R159, R228 ;  /* 0x000000e49ff67220 */ /* 0x000fc40000410000 */
[----:B------:R-:W-:Y:S01]  /*82a0*/  FFMA.FTZ R157, R227, R134, R132 ;  /* 0x00000086e39d7223 */ /* 0x000fe20000010084 */
[-CC-:B------:R-:W-:Y:S01]  /*82b0*/  FFMA.FTZ R134, R165, R161.reuse, R160.reuse ;  /* 0x000000a1a5867223 */ /* 0x180fe200000100a0 */
[----:B------:R-:W-:Y:S01]  /*82c0*/  FFMA.FTZ R241, R227, R156, R135 ;  /* 0x0000009ce3f17223 */ /* 0x000fe20000010087 */
[-C--:B------:R-:W-:Y:S02]  /*82d0*/  FFMA.FTZ R135, R167, R161.reuse, R160 ;  /* 0x000000a1a7877223 */ /* 0x080fe400000100a0 */
[----:B------:R-:W-:Y:S01]  /*82e0*/  FADD.FTZ R156, R31, -R134 ;  /* 0x800000861f9c7221 */ /* 0x000fe20000010000 */
[----:B------:R-:W-:Y:S01]  /*82f0*/  SHF.L.U32 R134, R148, 0x10, RZ ;  /* 0x0000001094867819 */ /* 0x000fe200000006ff */
[----:B------:R-:W-:Y:S01]  /*8300*/  FADD.FTZ R132, R164, -R135 ;  /* 0x80000087a4847221 */ /* 0x000fe20000010000 */
[----:B------:R-:W-:Y:S01]  /*8310*/  FFMA.FTZ R135, R9, R161, R160 ;  /* 0x000000a109877223 */ /* 0x000fe200000100a0 */
[----:B------:R-:W-:Y:S01]  /*8320*/  FFMA.FTZ R245, R227, R156, R245 ;  /* 0x0000009ce3f57223 */ /* 0x000fe200000100f5 */
[----:B------:R-:W-:Y:S01]  /*8330*/  FMUL.FTZ R248, R241, R228 ;  /* 0x000000e4f1f87220 */ /* 0x000fe20000410000 */
        /* <DEDUP_REMOVED lines=14> */
[----:B------:R-:W-:Y:S01]  /*8420*/  FMUL.FTZ R247, R158, R228 ;  /* 0x000000e49ef77220 */ /* 0x000fe20000410000 */
        /* <DEDUP_REMOVED lines=9> */
.L_x_57:
[----:B------:R-:W-:Y:S05]  /*84c0*/  BSYNC.RECONVERGENT B2 ;  /* 0x0000000000027941 */ /* 0x000fea0003800200 */
.L_x_56:
[----:B------:R-:W-:Y:S04]  /*84d0*/  BSSY.RECONVERGENT B2, `(.L_x_58) ;  /* 0x000003d000027945 */ /* 0x000fe80003800200 */
[----:B------:R-:W-:Y:S05]  /*84e0*/  @!P4 BRA `(.L_x_59) ;  /* 0x0000000000ecc947 */ /* 0x000fea0003800000 */
[----:B-123--:R-:W-:Y:S01]  /*84f0*/  PRMT R132, R152, 0x7632, R132 ;  /* 0x0000763298847816 */ /* 0x00efe20000000084 */
[-CC-:B------:R-:W-:Y:S01]  /*8500*/  FFMA.FTZ R133, R192, R161.reuse, R160.reuse ;  /* 0x000000a1c0857223 */ /* 0x180fe200000100a0 */
[----:B------:R-:W-:Y:S01]  /*8510*/  PRMT R135, R153, 0x7632, R135 ;  /* 0x0000763299877816 */ /* 0x000fe20000000087 */
[-CC-:B------:R-:W-:Y:S01]  /*8520*/  FFMA.FTZ R156, R216, R161.reuse, R160.reuse ;  /* 0x000000a1d89c7223 */ /* 0x180fe200000100a0 */
        /* <DEDUP_REMOVED lines=13> */
[----:B------:R-:W-:Y:S01]  /*8600*/  PRMT R132, R154, 0x7632, R132 ;  /* 0x000076329a847816 */ /* 0x000fe20000000084 */
[----:B------:R-:W-:Y:S01]  /*8610*/  FADD.FTZ R134, R211, -R134 ;  /* 0x80000086d3867221 */ /* 0x000fe20000010000 */
[----:B------:R-:W-:Y:S01]  /*8620*/  SHF.L.U32 R135, R135, 0x10, RZ ;  /* 0x0000001087877819 */ /* 0x000fe200000006ff */
[----:B------:R-:W-:Y:S01]  /*8630*/  FADD.FTZ R156, R233, -R156 ;  /* 0x8000009ce99c7221 */ /* 0x000fe20000010000 */
[----:B------:R-:W-:Y:S01]  /*8640*/  SHF.L.U32 R132, R132, 0x10, RZ ;  /* 0x0000001084847819 */ /* 0x000fe200000006ff */
[----:B------:R-:W-:-:S02]  /*8650*/  FMUL.FTZ R246, R159, R228 ;  /* 0x000000e49ff67220 */ /* 0x000fc40000410000 */
[----:B------:R-:W-:Y:S01]  /*8660*/  FFMA.FTZ R241, R227, R156, R135 ;  /* 0x0000009ce3f17223 */ /* 0x000fe20000010087 */
[-C--:B------:R-:W-:Y:S01]  /*8670*/  FFMA.FTZ R135, R7, R161.reuse, R160 ;  /* 0x000000a107877223 */ /* 0x080fe200000100a0 */
[----:B------:R-:W-:Y:S01]  /*8680*/  FFMA.FTZ R157, R227, R134, R132 ;  /* 0x00000086e39d7223 */ /* 0x000fe20000010084 */
[----:B------:R-:W-:Y:S01]  /*8690*/  SHF.L.U32 R134, R152, 0x10, RZ ;  /* 0x0000001098867819 */ /* 0x000fe200000006ff */
[----:B------:R-:W-:Y:S01]  /*86a0*/  FADD.FTZ R156, R2, -R163 ;  /* 0x800000a3029c7221 */ /* 0x000fe20000010000 */
[----:B------:R-:W-:Y:S01]  /*86b0*/  FADD.FTZ R132, R4, -R135 ;  /* 0x8000008704847221 */ /* 0x000fe20000010000 */
[----:B------:R-:W1:Y:S01]  /*86c0*/  LDC.64 R162, c[0x0][0x468] ;  /* 0x00011a00ffa27b82 */ /* 0x000e620000000a00 */
[-C--:B------:R-:W-:Y:S01]  /*86d0*/  FFMA.FTZ R135, R3, R161.reuse, R160 ;  /* 0x000000a103877223 */ /* 0x080fe200000100a0 */
[C---:B------:R-:W-:Y:S01]  /*86e0*/  FFMA.FTZ R245, R227.reuse, R156, R245 ;  /* 0x0000009ce3f57223 */ /* 0x040fe200000100f5 */
[----:B------:R-:W-:Y:S01]  /*86f0*/  FFMA.FTZ R132, R227, R132, R134 ;  /* 0x00000084e3847223 */ /* 0x000fe20000010086 */
[----:B------:R-:W-:Y:S01]  /*8700*/  FFMA.FTZ R134, R185, R161, R160 ;  /* 0x000000a1b9867223 */ /* 0x000fe200000100a0 */
[----:B------:R-:W-:Y:S01]  /*8710*/  FADD.FTZ R244, R0, -R135 ;  /* 0x8000008700f47221 */ /* 0x000fe20000010000 */
[----:B------:R-:W-:Y:S01]  /*8720*/  SHF.L.U32 R135, R155, 0x10, RZ ;  /* 0x000000109b877819 */ /* 0x000fe200000006ff */
[-C--:B------:R-:W-:Y:S01]  /*8730*/  FMUL.FTZ R156, R132, R228.reuse ;  /* 0x000000e4849c7220 */ /* 0x080fe20000410000 */
        /* <DEDUP_REMOVED lines=8> */
[-C--:B------:R-:W-:Y:S01]  /*87c0*/  FMUL.FTZ R159, R157, R228.reuse ;  /* 0x000000e49d9f7220 */ /* 0x080fe20000410000 */
[-C--:B------:R-:W-:Y:S01]  /*87d0*/  FMUL.FTZ R245, R245, R228.reuse ;  /* 0x000000e4f5f57220 */ /* 0x080fe20000410000 */
[----:B------:R-:W-:Y:S01]  /*87e0*/  FMUL.FTZ R247, R158, R228 ;  /* 0x000000e49ef77220 */ /* 0x000fe20000410000 */
[----:B------:R-:W-:Y:S01]  /*87f0*/  F2FP.BF16.F32.PACK_AB R134, R157, R244 ;  /* 0x000000f49d86723e */ /* 0x000fe200000010ff */
        /* <DEDUP_REMOVED lines=10> */
.L_x_59:
[----:B------:R-:W-:Y:S05]  /*88a0*/  BSYNC.RECONVERGENT B2 ;  /* 0x0000000000027941 */ /* 0x000fea0003800200 */
.L_x_58:
[----:B------:R-:W-:Y:S05]  /*88b0*/  @!P5 BRA `(.L_x_40) ;  /* 0x0000000000e8d947 */ /* 0x000fea0003800000 */
[----:B-1234-:R-:W-:Y:S01]  /*88c0*/  PRMT R132, R139, 0x7632, R132 ;  /* 0x000076328b847816 */ /* 0x01efe20000000084 */
[-CC-:B------:R-:W-:Y:S01]  /*88d0*/  FFMA.FTZ R134, R230, R161.reuse, R160.reuse ;  /* 0x000000a1e6867223 */ /* 0x180fe200000100a0 */
[-CC-:B------:R-:W-:Y:S01]  /*88e0*/  FFMA.FTZ R158, R212, R161.reuse, R160.reuse ;  /* 0x000000a1d49e7223 */ /* 0x180fe200000100a0 */
[-C--:B------:R-:W-:Y:S01]  /*88f0*/  FFMA.FTZ R241, R203, R161.reuse, R160 ;  /* 0x000000a1cbf17223 */ /* 0x080fe200000100a0 */
[----:B------:R-:W-:Y:S01]  /*8900*/  SHF.L.U32 R132, R132, 0x10, RZ ;  /* 0x0000001084847819 */ /* 0x000fe200000006ff */
[----:B------:R-:W-:Y:S01]  /*8910*/  FADD.FTZ R156, R229, -R134 ;  /* 0x80000086e59c7221 */ /* 0x000fe20000010000 */
[-C--:B------:R-:W-:Y:S01]  /*8920*/  FFMA.FTZ R134, R208, R161.reuse, R160 ;  /* 0x000000a1d0867223 */ /* 0x080fe200000100a0 */
[----:B------:R-:W-:Y:S01]  /*8930*/  FADD.FTZ R158, R207, -R158 ;  /* 0x8000009ecf9e7221 */ /* 0x000fe20000010000 */
[-C--:B------:R-:W-:Y:S01]  /*8940*/  FFMA.FTZ R243, R197, R161.reuse, R160 ;  /* 0x000000a1c5f37223 */ /* 0x080fe200000100a0 */
[----:B-----5:R-:W-:Y:S01]  /*8950*/  FFMA.FTZ R133, R227, R156, R132 ;  /* 0x0000009ce3857223 */ /* 0x020fe20000010084 */
[----:B------:R-:W-:Y:S01]  /*8960*/  PRMT R156, R137, 0x7632, R156 ;  /* 0x00007632899c7816 */ /* 0x000fe2000000009c */
[----:B------:R-:W-:Y:S01]  /*8970*/  FADD.FTZ R134, R209, -R134 ;  /* 0x80000086d1867221 */ /* 0x000fe20000010000 */
[----:B------:R-:W-:Y:S01]  /*8980*/  PRMT R132, R136, 0x7632, R132 ;  /* 0x0000763288847816 */ /* 0x000fe20000000084 */
[-CC-:B0-----:R-:W-:Y:S01]  /*8990*/  FFMA.FTZ R163, R201, R161.reuse, R160.reuse ;  /* 0x000000a1c9a37223 */ /* 0x181fe200000100a0 */
[----:B------:R-:W-:Y:S01]  /*89a0*/  SHF.L.U32 R157, R156, 0x10, RZ ;  /* 0x000000109c9d7819 */ /* 0x000fe200000006ff */
[-CC-:B------:R-:W-:Y:S01]  /*89b0*/  FFMA.FTZ R135, R199, R161.reuse, R160.reuse ;  /* 0x000000a1c7877223 */ /* 0x180fe200000100a0 */
[----:B------:R-:W-:Y:S01]  /*89c0*/  SHF.L.U32 R132, R132, 0x10, RZ ;  /* 0x0000001084847819 */ /* 0x000fe200000006ff */
[----:B------:R-:W-:Y:S01]  /*89d0*/  FFMA.FTZ R160, R232, R161, R160 ;  /* 0x000000a1e8a07223 */ /* 0x000fe200000100a0 */
[----:B------:R-:W-:Y:S01]  /*89e0*/  SHF.L.U32 R156, R139, 0x10, RZ ;  /* 0x000000108b9c7819 */ /* 0x000fe200000006ff */
[C---:B------:R-:W-:Y:S01]  /*89f0*/  FFMA.FTZ R157, R227.reuse, R158, R157 ;  /* 0x0000009ee39d7223 */ /* 0x040fe2000001009d */
[----:B------:R-:W-:Y:S01]  /*8a00*/  PRMT R158, R138, 0x7632, R158 ;  /* 0x000076328a9e7816 */ /* 0x000fe2000000009e */
[----:B------:R-:W-:Y:S01]  /*8a10*/  FFMA.FTZ R159, R227, R134, R132 ;  /* 0x00000086e39f7223 */ /* 0x000fe20000010084 */
[----:B------:R-:W-:Y:S01]  /*8a20*/  FADD.FTZ R132, R202, -R241 ;  /* 0x800000f1ca847221 */ /* 0x000fe20000010000 */
[----:B------:R-:W-:Y:S01]  /*8a30*/  FADD.FTZ R134, R206, -R243 ;  /* 0x800000f3ce867221 */ /* 0x000fe20000010000 */
[----:B------:R-:W-:Y:S01]  /*8a40*/  FADD.FTZ R162, R198, -R135 ;  /* 0x80000087c6a27221 */ /* 0x000fe20000010000 */
[----:B------:R-:W-:Y:S01]  /*8a50*/  SHF.L.U32 R241, R138, 0x10, RZ ;  /* 0x000000108af17819 */ /* 0x000fe200000006ff */
[----:B------:R-:W-:Y:S01]  /*8a60*/  FADD.FTZ R160, R231, -R160 ;  /* 0x800000a0e7a07221 */ /* 0x000fe20000010000 */
[----:B------:R-:W-:Y:S01]  /*8a70*/  SHF.L.U32 R161, R136, 0x10, RZ ;  /* 0x0000001088a17819 */ /* 0x000fe200000006ff */
[C---:B------:R-:W-:Y:S01]  /*8a80*/  FFMA.FTZ R134, R227.reuse, R134, R156 ;  /* 0x00000086e3867223 */ /* 0x040fe2000001009c */
[----:B------:R-:W-:Y:S01]  /*8a90*/  SHF.L.U32 R135, R158, 0x10, RZ ;  /* 0x000000109e877819 */ /* 0x000fe200000006ff */
[----:B------:R-:W-:Y:S01]  /*8aa0*/  FADD.FTZ R156, R200, -R163 ;  /* 0x800000a3c89c7221 */ /* 0x000fe20000010000 */
[C---:B------:R-:W-:Y:S01]  /*8ab0*/  FFMA.FTZ R241, R227.reuse, R162, R241 ;  /* 0x000000a2e3f17223 */ /* 0x040fe200000100f1 */
[C---:B------:R-:W-:Y:S01]  /*8ac0*/  FFMA.FTZ R132, R227.reuse, R132, R161 ;  /* 0x00000084e3847223 */ /* 0x040fe200000100a1 */
[----:B------:R-:W0:Y:S01]  /*8ad0*/  LDC.64 R162, c[0x0][0x478] ;  /* 0x00011e00ffa27b82 */ /* 0x000e220000000a00 */
[----:B------:R-:W-:Y:S01]  /*8ae0*/  FFMA.FTZ R243, R227, R160, R135 ;  /* 0x000000a0e3f37223 */ /* 0x000fe20000010087 */
[----:B------:R-:W-:Y:S01]  /*8af0*/  SHF.L.U32 R158, R137, 0x10, RZ ;  /* 0x00000010899e7819 */ /* 0x000fe200000006ff */
[C---:B------:R-:W-:Y:S01]  /*8b00*/  FMUL.FTZ R247, R133.reuse, R228 ;  /* 0x000000e485f77220 */ /* 0x040fe20000410000 */
[----:B------:R-:W-:Y:S01]  /*8b10*/  F2FP.BF16.F32.PACK_AB R135, R133, R134 ;  /* 0x000000868587723e */ /* 0x000fe200000010ff */
[-C--:B------:R-:W-:Y:S01]  /*8b20*/  FMUL.FTZ R244, R134, R228.reuse ;  /* 0x000000e486f47220 */ /* 0x080fe20000410000 */
[----:B------:R-:W-:Y:S01]  /*8b30*/  FMUL.FTZ R245, R243, R228 ;  /* 0x000000e4f3f57220 */ /* 0x000fe20000410000 */
[----:B------:R-:W-:Y:S01]  /*8b40*/  FFMA.FTZ R158, R227, R156, R158 ;  /* 0x0000009ce39e7223 */ /* 0x000fe2000001009e */
[----:B------:R-:W1:Y:S01]  /*8b50*/  LDC.64 R160, c[0x0][0x468] ;  /* 0x00011a00ffa07b82 */ /* 0x000e620000000a00 */
[-C--:B------:R-:W-:Y:S01]  /*8b60*/  FMUL.FTZ R156, R132, R228.reuse ;  /* 0x000000e4849c7220 */ /* 0x080fe20000410000 */
[-C--:B------:R-:W-:Y:S01]  /*8b70*/  FMUL.FTZ R227, R159, R228.reuse ;  /* 0x000000e49fe37220 */ /* 0x080fe20000410000 */
[----:B------:R-:W-:Y:S01]  /*8b80*/  FMUL.FTZ R242, R158, R228 ;  /* 0x000000e49ef27220 */ /* 0x000fe20000410000 */
[C---:B------:R-:W-:Y:S01]  /*8b90*/  F2FP.BF16.F32.PACK_AB R133, R157.reuse, R158 ;  /* 0x0000009e9d85723e */ /* 0x040fe200000010ff */
[-C--:B------:R-:W-:Y:S01]  /*8ba0*/  FMUL.FTZ R157, R157, R228.reuse ;  /* 0x000000e49d9d7220 */ /* 0x080fe20000410000 */
[----:B------:R-:W-:Y:S01]  /*8bb0*/  FMUL.FTZ R158, R241, R228 ;  /* 0x000000e4f19e7220 */ /* 0x000fe20000410000 */
[----:B------:R-:W-:-:S02]  /*8bc0*/  F2FP.BF16.F32.PACK_AB R132, R159, R132 ;  /* 0x000000849f84723e */ /* 0x000fc400000010ff */
[----:B------:R-:W-:Y:S02]  /*8bd0*/  F2FP.BF16.F32.PACK_AB R134, R243, R241 ;  /* 0x000000f1f386723e */ /* 0x000fe400000010ff */
[----:B------:R-:W-:Y:S02]  /*8be0*/  F2FP.BF16.F32.PACK_AB R159, R247, R244 ;  /* 0x000000f4f79f723e */ /* 0x000fe400000010ff */
[----:B------:R-:W-:Y:S02]  /*8bf0*/  F2FP.BF16.F32.PACK_AB R156, R227, R156 ;  /* 0x0000009ce39c723e */ /* 0x000fe400000010ff */
[----:B------:R-:W-:Y:S01]  /*8c00*/  F2FP.BF16.F32.PACK_AB R157, R157, R242 ;  /* 0x000000f29d9d723e */ /* 0x000fe200000010ff */
[----:B0-----:R-:W-:Y:S01]  /*8c10*/  IMAD.WIDE.U32 R162, R178, 0x10, R162 ;  /* 0x00000010b2a27825 */ /* 0x001fe200078e00a2 */
[----:B------:R-:W-:-:S04]  /*8c20*/  F2FP.BF16.F32.PACK_AB R158, R245, R158 ;  /* 0x0000009ef59e723e */ /* 0x000fc800000010ff */
[----:B------:R0:W-:Y:S01]  /*8c30*/  STG.E.128 desc[UR6][R162.64], R132 ;  /* 0x00000084a2007986 */ /* 0x0001e2000c101d06 */
[----:B-1----:R-:W-:-:S05]  /*8c40*/  IMAD.WIDE.U32 R160, R178, 0x10, R160 ;  /* 0x00000010b2a07825 */ /* 0x002fca00078e00a0 */
[----:B------:R0:W-:Y:S02]  /*8c50*/  STG.E.128 desc[UR6][R160.64], R156 ;  /* 0x0000009ca0007986 */ /* 0x0001e4000c101d06 */
.L_x_40:
[----:B------:R-:W-:Y:S05]  /*8c60*/  BSYNC.RECONVERGENT B1 ;  /* 0x0000000000017941 */ /* 0x000fea0003800200 */
.L_x_22:
[----:B01234-:R-:W0:Y:S02]  /*8c70*/  LDC.64 R156, c[0x0][0x380] ;  /* 0x0000e000ff9c7b82 */ /* 0x01fe240000000a00 */
[----:B0-----:R-:W-:-:S04]  /*8c80*/  LEA R180, R156, R180, 0x2 ;  /* 0x000000b49cb47211 */ /* 0x001fc800078e10ff */
[----:B------:R-:W-:-:S13]  /*8c90*/  ISETP.GE.AND P1, PT, R180, R157, PT ;  /* 0x0000009db400720c */ /* 0x000fda0003f26270 */
[----:B------:R-:W-:Y:S05]  /*8ca0*/  @!P1 BRA `(.L_x_60) ;  /* 0xffffff7c00309947 */ /* 0x000fea000383ffff */
.L_x_1:
[----:B------:R-:W-:Y:S05]  /*8cb0*/  BSYNC B0 ;  /* 0x0000000000007941 */ /* 0x000fea0003800000 */
.L_x_0:
[----:B------:R-:W0:Y:S01]  /*8cc0*/  S2R R3, SR_CgaCtaId ;  /* 0x0000000000037919 */ /* 0x000e220000008800 */
[----:B------:R-:W-:Y:S01]  /*8cd0*/  SHF.R.U32.HI R5, RZ, 0x5, R30 ;  /* 0x00000005ff057819 */ /* 0x000fe2000001161e */
[----:B------:R-:W-:Y:S05]  /*8ce0*/  WARPSYNC.ALL ;  /* 0x0000000000007948 */ /* 0x000fea0003800000 */
[----:B------:R-:W-:Y:S01]  /*8cf0*/  MOV R0, 0x400 ;  /* 0x0000040000007802 */ /* 0x000fe20000000f00 */
[----:B------:R-:W-:Y:S01]  /*8d00*/  IMAD R182, R5, 0xa0, R182 ;  /* 0x000000a005b67824 */ /* 0x000fe200078e02b6 */
[----:B------:R-:W1:Y:S01]  /*8d10*/  S2UR UR4, SR_CTAID.X ;  /* 0x00000000000479c3 */ /* 0x000e620000002500 */
[----:B------:R-:W2:Y:S01]  /*8d20*/  LDCU.128 UR16, c[0x0][0x440] ;  /* 0x00008800ff1077ac */ /* 0x000ea20008000c00 */
[----:B0-----:R-:W-:-:S04]  /*8d30*/  LEA R3, R3, R0, 0x18 ;  /* 0x0000000003037211 */ /* 0x001fc800078ec0ff */
[-C--:B------:R-:W-:Y:S02]  /*8d40*/  LEA R182, R182, R3.reuse, 0x5 ;  /* 0x00000003b6b67211 */ /* 0x080fe400078e28ff */
[----:B------:R-:W-:-:S03]  /*8d50*/  LEA R0, R30, R3, 0x2 ;  /* 0x000000031e007211 */ /* 0x000fc600078e10ff */
[----:B------:R-:W-:Y:S04]  /*8d60*/  STS.128 [R182], R100 ;  /* 0x00000064b6007388 */ /* 0x000fe80000000c00 */
[----:B------:R-:W-:Y:S04]  /*8d70*/  STS.128 [R182+0x10], R104 ;  /* 0x00001068b6007388 */ /* 0x000fe80000000c00 */
[----:B------:R-:W-:Y:S04]  /*8d80*/  STS.128 [R182+0x400], R44 ;  /* 0x0004002cb6007388 */ /* 0x000fe80000000c00 */
[----:B------:R-:W-:Y:S04]  /*8d90*/  STS.128 [R182+0x410], R36 ;  /* 0x00041024b6007388 */ /* 0x000fe80000000c00 */
[----:B------:R-:W-:Y:S04]  /*8da0*/  STS.128 [R182+0x800], R108 ;  /* 0x0008006cb6007388 */ /* 0x000fe80000000c00 */
[----:B------:R-:W-:Y:S04]  /*8db0*/  STS.128 [R182+0x810], R112 ;  /* 0x00081070b6007388 */ /* 0x000fe80000000c00 */
[----:B------:R-:W-:Y:S04]  /*8dc0*/  STS.128 [R182+0xc00], R116 ;  /* 0x000c0074b6007388 */ /* 0x000fe80000000c00 */
[----:B------:R-:W-:Y:S04]  /*8dd0*/  STS.128 [R182+0xc10], R120 ;  /* 0x000c1078b6007388 */ /* 0x000fe80000000c00 */
[----:B------:R-:W-:Y:S04]  /*8de0*/  STS.128 [R182+0x1000], R124 ;  /* 0x0010007cb6007388 */ /* 0x000fe80000000c00 */
[----:B------:R-:W-:Y:S01]  /*8df0*/  STS.128 [R182+0x1010], R128 ;  /* 0x00101080b6007388 */ /* 0x000fe20000000c00 */
[----:B------:R-:W-:Y:S06]  /*8e00*/  BAR.SYNC.DEFER_BLOCKING 0x0 ;  /* 0x0000000000007b1d */ /* 0x000fec0000010000 */
[----:B------:R-:W0:Y:S04]  /*8e10*/  LDS R2, [R0] ;  /* 0x0000000000027984 */ /* 0x000e280000000800 */
[----:B------:R-:W3:Y:S04]  /*8e20*/  LDS R5, [R0+0x1400] ;  /* 0x0014000000057984 */ /* 0x000ee80000000800 */
[----:B------:R-:W4:Y:S04]  /*8e30*/  LDS R3, [R0+0x200] ;  /* 0x0002000000037984 */ /* 0x000f280000000800 */
[----:B------:R-:W2:Y:S04]  /*8e40*/  LDS R14, [R0+0x1600] ;  /* 0x00160000000e7984 */ /* 0x000ea80000000800 */
[----:B------:R-:W1:Y:S04]  /*8e50*/  LDS R4, [R0+0x400] ;  /* 0x0004000000047984 */ /* 0x000e680000000800 */
[----:B------:R-:W1:Y:S04]  /*8e60*/  LDS R13, [R0+0x1800] ;  /* 0x00180000000d7984 */ /* 0x000e680000000800 */
[----:B------:R-:W1:Y:S04]  /*8e70*/  LDS R6, [R0+0x600] ;  /* 0x0006000000067984 */ /* 0x000e680000000800 */
[----:B------:R-:W1:Y:S04]  /*8e80*/  LDS R15, [R0+0x1a00] ;  /* 0x001a0000000f7984 */ /* 0x000e680000000800 */
[----:B------:R-:W1:Y:S04]  /*8e90*/  LDS R7, [R0+0x800] ;  /* 0x0008000000077984 */ /* 0x000e680000000800 */
[----:B------:R-:W1:Y:S04]  /*8ea0*/  LDS R16, [R0+0x1c00] ;  /* 0x001c000000107984 */ /* 0x000e680000000800 */
[----:B------:R-:W1:Y:S01]  /*8eb0*/  LDS R8, [R0+0xa00] ;  /* 0x000a000000087984 */ /* 0x000e620000000800 */
[----:B0-----:R-:W-:-:S03]  /*8ec0*/  FADD.FTZ R2, RZ, R2 ;  /* 0x00000002ff027221 */ /* 0x001fc60000010000 */
[----:B------:R-:W0:Y:S01]  /*8ed0*/  LDS R17, [R0+0x1e00] ;  /* 0x001e000000117984 */ /* 0x000e220000000800 */
[----:B---3--:R-:W-:-:S03]  /*8ee0*/  FADD.FTZ R2, R2, R5 ;  /* 0x0000000502027221 */ /* 0x008fc60000010000 */
[----:B------:R-:W3:Y:S01]  /*8ef0*/  LDS R9, [R0+0xc00] ;  /* 0x000c000000097984 */ /* 0x000ee20000000800 */
[----:B----4-:R-:W-:-:S03]  /*8f00*/  FADD.FTZ R3, RZ, R3 ;  /* 0x00000003ff037221 */ /* 0x010fc60000010000 */
[----:B------:R-:W4:Y:S01]  /*8f10*/  LDS R18, [R0+0x2000] ;  /* 0x0020000000127984 */ /* 0x000f220000000800 */
[----:B--2---:R-:W-:-:S03]  /*8f20*/  FADD.FTZ R3, R3, R14 ;  /* 0x0000000e03037221 */ /* 0x004fc60000010000 */
[----:B------:R-:W2:Y:S01]  /*8f30*/  LDS R10, [R0+0xe00] ;  /* 0x000e0000000a7984 */ /* 0x000ea20000000800 */
[----:B-1----:R-:W-:-:S03]  /*8f40*/  FADD.FTZ R4, RZ, R4 ;  /* 0x00000004ff047221 */ /* 0x002fc60000010000 */
[----:B------:R-:W1:Y:S01]  /*8f50*/  LDS R19, [R0+0x2200] ;  /* 0x0022000000137984 */ /* 0x000e620000000800 */
[----:B------:R-:W-:-:S03]  /*8f60*/  FADD.FTZ R4, R4, R13 ;  /* 0x0000000d04047221 */ /* 0x000fc60000010000 */
[----:B------:R-:W1:Y:S01]  /*8f70*/  LDS R11, [R0+0x1000] ;  /* 0x00100000000b7984 */ /* 0x000e620000000800 */
[----:B------:R-:W-:-:S03]  /*8f80*/  FADD.FTZ R6, RZ, R6 ;  /* 0x00000006ff067221 */ /* 0x000fc60000010000 */
        /* <DEDUP_REMOVED lines=9> */
[----:B0-----:R-:W-:-:S03]  /*9020*/  FADD.FTZ R8, R8, R17 ;  /* 0x0000001108087221 */ /* 0x001fc60000010000 */
[----:B------:R-:W0:Y:S01]  /*9030*/  LDS R25, [R0+0x2c00] ;  /* 0x002c000000197984 */ /* 0x000e220000000800 */
[----:B---3--:R-:W-:-:S03]  /*9040*/  FADD.FTZ R9, RZ, R9 ;  /* 0x00000009ff097221 */ /* 0x008fc60000010000 */
[----:B------:R-:W3:Y:S01]  /*9050*/  LDS R27, [R0+0x2e00] ;  /* 0x002e0000001b7984 */ /* 0x000ee20000000800 */
[----:B----4-:R-:W-:-:S03]  /*9060*/  FADD.FTZ R9, R9, R18 ;  /* 0x0000001209097221 */ /* 0x010fc60000010000 */
[----:B------:R-:W4:Y:S01]  /*9070*/  LDS R24, [R0+0x3000] ;  /* 0x0030000000187984 */ /* 0x000f220000000800 */
[----:B--2---:R-:W-:-:S03]  /*9080*/  FADD.FTZ R10, RZ, R10 ;  /* 0x0000000aff0a7221 */ /* 0x004fc60000010000 */
[----:B------:R-:W2:Y:S01]  /*9090*/  LDS R31, [R0+0x3200] ;  /* 0x00320000001f7984 */ /* 0x000ea20000000800 */
[----:B-1----:R-:W-:-:S03]  /*90a0*/  FADD.FTZ R10, R10, R19 ;  /* 0x000000130a0a7221 */ /* 0x002fc60000010000 */
        /* <DEDUP_REMOVED lines=9> */
[----:B------:R-:W-:-:S03]  /*9140*/  FADD.FTZ R2, R2, R23 ;  /* 0x0000001702027221 */ /* 0x000fc60000010000 */
[----:B------:R-:W1:Y:S01]  /*9150*/  LDS R36, [R0+0x3e00] ;  /* 0x003e000000247984 */ /* 0x000e620000000800 */
[----:B------:R-:W-:-:S03]  /*9160*/  FADD.FTZ R3, R3, R22 ;  /* 0x0000001603037221 */ /* 0x000fc60000010000 */
[----:B------:R-:W1:Y:S01]  /*9170*/  LDS R47, [R0+0x4000] ;  /* 0x00400000002f7984 */ /* 0x000e620000000800 */
[----:B0-----:R-:W-:-:S03]  /*9180*/  FADD.FTZ R4, R4, R25 ;  /* 0x0000001904047221 */ /* 0x001fc60000010000 */
[----:B-----5:R-:W0:Y:S01]  /*9190*/  LDS R49, [R0+0x4200] ;  /* 0x0042000000317984 */ /* 0x020e220000000800 */
[----:B---3--:R-:W-:-:S03]  /*91a0*/  FADD.FTZ R6, R6, R27 ;  /* 0x0000001b06067221 */ /* 0x008fc60000010000 */
[----:B------:R-:W3:Y:S01]  /*91b0*/  LDS R38, [R0+0x4400] ;  /* 0x0044000000267984 */ /* 0x000ee20000000800 */
[----:B----4-:R-:W-:-:S03]  /*91c0*/  FADD.FTZ R7, R7, R24 ;  /* 0x0000001807077221 */ /* 0x010fc60000010000 */
[----:B------:R-:W4:Y:S01]  /*91d0*/  LDS R51, [R0+0x4600] ;  /* 0x0046000000337984 */ /* 0x000f220000000800 */
[----:B--2---:R-:W-:-:S03]  /*91e0*/  FADD.FTZ R8, R8, R31 ;  /* 0x0000001f08087221 */ /* 0x004fc60000010000 */
[----:B------:R-:W2:Y:S01]  /*91f0*/  LDS R44, [R0+0x4800] ;  /* 0x00480000002c7984 */ /* 0x000ea20000000800 */
[----:B-1----:R-:W-:-:S03]  /*9200*/  FADD.FTZ R9, R9, R26 ;  /* 0x0000001a09097221 */ /* 0x002fc60000010000 */
[----:B------:R-:W1:Y:S01]  /*9210*/  LDS R53, [R0+0x4a00] ;  /* 0x004a000000357984 */ /* 0x000e620000000800 */
[----:B------:R-:W-:-:S03]  /*9220*/  FADD.FTZ R10, R10, R37 ;  /* 0x000000250a0a7221 */ /* 0x000fc60000010000 */
[----:B------:R-:W1:Y:S01]  /*9230*/  LDS R46, [R0+0x4c00] ;  /* 0x004c0000002e7984 */ /* 0x000e620000000800 */
[----:B------:R-:W-:-:S03]  /*9240*/  FADD.FTZ R11, R11, R28 ;  /* 0x0000001c0b0b7221 */ /* 0x000fc60000010000 */
[----:B------:R-:W1:Y:S01]  /*9250*/  LDS R55, [R0+0x4e00] ;  /* 0x004e000000377984 */ /* 0x000e620000000800 */
[----:B------:R-:W-:Y:S01]  /*9260*/  FADD.FTZ R12, R12, R39 ;  /* 0x000000270c0c7221 */ /* 0x000fe20000010000 */
[----:B------:R-:W-:Y:S01]  /*9270*/  BAR.SYNC.DEFER_BLOCKING 0x0 ;  /* 0x0000000000007b1d */ /* 0x000fe20000010000 */
[----:B------:R-:W-:Y:S01]  /*9280*/  FADD.FTZ R45, R2, R45 ;  /* 0x0000002d022d7221 */ /* 0x000fe20000010000 */
[----:B------:R-:W-:Y:S01]  /*9290*/  FADD.FTZ R13, R3, R36 ;  /* 0x00000024030d7221 */ /* 0x000fe20000010000 */
[----:B------:R-:W-:Y:S01]  /*92a0*/  FADD.FTZ R47, R4, R47 ;  /* 0x0000002f042f7221 */ /* 0x000fe20000010000 */
[----:B0-----:R-:W-:Y:S01]  /*92b0*/  FADD.FTZ R49, R6, R49 ;  /* 0x0000003106317221 */ /* 0x001fe20000010000 */
[----:B---3--:R-:W-:Y:S01]  /*92c0*/  FADD.FTZ R7, R7, R38 ;  /* 0x0000002607077221 */ /* 0x008fe20000010000 */
[----:B----4-:R-:W-:Y:S01]  /*92d0*/  FADD.FTZ R51, R8, R51 ;  /* 0x0000003308337221 */ /* 0x010fe20000010000 */
[----:B------:R-:W-:Y:S01]  /*92e0*/  STS.128 [R182], R68 ;  /* 0x00000044b6007388 */ /* 0x000fe20000000c00 */
[----:B--2---:R-:W-:-:S03]  /*92f0*/  FADD.FTZ R9, R9, R44 ;  /* 0x0000002c09097221 */ /* 0x004fc60000010000 */
[----:B------:R-:W-:Y:S01]  /*9300*/  STS.128 [R182+0x10], R72 ;  /* 0x00001048b6007388 */ /* 0x000fe20000000c00 */
[----:B-1----:R-:W-:-:S03]  /*9310*/  FADD.FTZ R53, R10, R53 ;  /* 0x000000350a357221 */ /* 0x002fc60000010000 */
[----:B------:R0:W-:Y:S01]  /*9320*/  STS.128 [R182+0x400], R40 ;  /* 0x00040028b6007388 */ /* 0x0001e20000000c00 */
[----:B------:R-:W-:-:S03]  /*9330*/  FADD.FTZ R11, R11, R46 ;  /* 0x0000002e0b0b7221 */ /* 0x000fc60000010000 */
[----:B------:R1:W-:Y:S01]  /*9340*/  STS.128 [R182+0x410], R32 ;  /* 0x00041020b6007388 */ /* 0x0003e20000000c00 */
[----:B------:R-:W-:-:S03]  /*9350*/  FADD.FTZ R55, R12, R55 ;  /* 0x000000370c377221 */ /* 0x000fc60000010000 */
[----:B------:R-:W-:Y:S04]  /*9360*/  STS.128 [R182+0x800], R76 ;  /* 0x0008004cb6007388 */ /* 0x000fe80000000c00 */
[----:B------:R-:W-:Y:S04]  /*9370*/  STS.128 [R182+0x810], R80 ;  /* 0x00081050b6007388 */ /* 0x000fe80000000c00 */
[----:B------:R-:W-:Y:S01]  /*9380*/  STS.128 [R182+0xc00], R84 ;  /* 0x000c0054b6007388 */ /* 0x000fe20000000c00 */
[----:B0-----:R-:W-:-:S03]  /*9390*/  LOP3.LUT R42, R30, 0x7f, RZ, 0x3c, !PT ;  /* 0x0000007f1e2a7812 */ /* 0x001fc600078e3cff */
[----:B------:R-:W-:Y:S01]  /*93a0*/  STS.128 [R182+0xc10], R88 ;  /* 0x000c1058b6007388 */ /* 0x000fe20000000c00 */
[----:B-1----:R-:W-:Y:S01]  /*93b0*/  IMAD R33, R29, UR4, RZ ;  /* 0x000000041d217c24 */ /* 0x002fe2000f8e02ff */
[----:B------:R-:W-:Y:S02]  /*93c0*/  IADD3 R42, PT, PT, R42, R29, RZ ;  /* 0x0000001d2a2a7210 */ /* 0x000fe40007ffe0ff */
[----:B------:R-:W-:Y:S02]  /*93d0*/  STS.128 [R182+0x1000], R92 ;  /* 0x0010005cb6007388 */ /* 0x000fe40000000c00 */
[----:B------:R-:W-:Y:S02]  /*93e0*/  IADD3 R50, P0, PT, R33, R30, RZ ;  /* 0x0000001e21327210 */ /* 0x000fe40007f1e0ff */
[----:B------:R-:W-:Y:S01]  /*93f0*/  STS.128 [R182+0x1010], R96 ;  /* 0x00101060b6007388 */ /* 0x000fe20000000c00 */
[----:B------:R-:W-:Y:S01]  /*9400*/  BAR.SYNC.DEFER_BLOCKING 0x0 ;  /* 0x0000000000007b1d */ /* 0x000fe20000010000 */
[----:B------:R-:W-:-:S02]  /*9410*/  IADD3.X R61, PT, PT, RZ, RZ, RZ, P0, !PT ;  /* 0x000000ffff3d7210 */ /* 0x000fc400007fe4ff */
[----:B------:R-:W-:Y:S02]  /*9420*/  ISETP.GE.U32.AND P5, PT, R42, 0x180, PT ;  /* 0x000001802a00780c */ /* 0x000fe40003fa6070 */
[C---:B------:R-:W-:Y:S02]  /*9430*/  SHF.L.U64.HI R61, R50.reuse, 0x2, R61 ;  /* 0x00000002323d7819 */ /* 0x040fe4000001023d */
[----:B------:R-:W-:Y:S02]  /*9440*/  SHF.L.U32 R50, R50, 0x2, RZ ;  /* 0x0000000232327819 */ /* 0x000fe400000006ff */
[----:B------:R-:W-:Y:S02]  /*9450*/  ISETP.GE.U32.AND P4, PT, R42, 0x280, PT ;  /* 0x000002802a00780c */ /* 0x000fe40003f86070 */
[C---:B------:R-:W-:Y:S02]  /*9460*/  IADD3 R52, P0, PT, R50.reuse, UR18, RZ ;  /* 0x0000001232347c10 */ /* 0x040fe4000ff1e0ff */
[----:B------:R-:W-:-:S02]  /*9470*/  IADD3 R50, P1, PT, R50, UR16, RZ ;  /* 0x0000001032327c10 */ /* 0x000fc4000ff3e0ff */
[C---:B------:R-:W-:Y:S02]  /*9480*/  IADD3.X R63, PT, PT, R61.reuse, UR19, RZ, P0, !PT ;  /* 0x000000133d3f7c10 */ /* 0x040fe400087fe4ff */
[C---:B------:R-:W-:Y:S02]  /*9490*/  ISETP.GE.U32.AND P0, PT, R42.reuse, 0x80, PT ;  /* 0x000000802a00780c */ /* 0x040fe40003f06070 */
[----:B------:R-:W-:Y:S02]  /*94a0*/  IADD3.X R61, PT, PT, R61, UR17, RZ, P1, !PT ;  /* 0x000000113d3d7c10 */ /* 0x000fe40008ffe4ff */
[----:B------:R-:W-:Y:S01]  /*94b0*/  ISETP.GE.U32.AND P1, PT, R42, 0x100, PT ;  /* 0x000001002a00780c */ /* 0x000fe20003f26070 */
[----:B------:R-:W0:Y:S04]  /*94c0*/  LDS R48, [R0] ;  /* 0x0000000000307984 */ /* 0x000e280000000800 */
[----:B------:R-:W1:Y:S04]  /*94d0*/  LDS R57, [R0+0x1400] ;  /* 0x0014000000397984 */ /* 0x000e680000000800 */
[----:B------:R-:W-:Y:S01]  /*94e0*/  @P0 MOV R2, R52 ;  /* 0x0000003400020202 */ /* 0x000fe20000000f00 */
[----:B------:R-:W2:Y:S01]  /*94f0*/  LDS R41, [R0+0x2800] ;  /* 0x0028000000297984 */ /* 0x000ea20000000800 */
[----:B------:R-:W-:-:S02]  /*9500*/  @P0 MOV R3, R63 ;  /* 0x0000003f00030202 */ /* 0x000fc40000000f00 */
[----:B------:R-:W-:Y:S01]  /*9510*/  @P0 IADD3 R52, P2, PT, R52, 0x200, RZ ;  /* 0x0000020034340810 */ /* 0x000fe20007f5e0ff */
[----:B------:R-:W3:Y:S03]  /*9520*/  LDS R40, [R0+0x3c00] ;  /* 0x003c000000287984 */ /* 0x000ee60000000800 */
[----:B------:R-:W-:Y:S01]  /*9530*/  @P0 IADD3.X R63, PT, PT, RZ, R63, RZ, P2, !PT ;  /* 0x0000003fff3f0210 */ /* 0x000fe200017fe4ff */
[----:B------:R-:W4:Y:S04]  /*9540*/  LDS R32, [R0+0x200] ;  /* 0x0002000000207984 */ /* 0x000f280000000800 */
[----:B------:R-:W4:Y:S04]  /*9550*/  LDS R35, [R0+0x1600] ;  /* 0x0016000000237984 */ /* 0x000f280000000800 */
[----:B------:R-:W4:Y:S04]  /*9560*/  LDS R43, [R0+0x2a00] ;  /* 0x002a0000002b7984 */ /* 0x000f280000000800 */
[----:B------:R-:W4:Y:S04]  /*9570*/  LDS R59, [R0+0x3e00] ;  /* 0x003e0000003b7984 */ /* 0x000f280000000800 */
[----:B------:R-:W4:Y:S04]  /*9580*/  LDS R33, [R0+0x400] ;  /* 0x0004000000217984 */ /* 0x000f280000000800 */
[----:B------:R-:W4:Y:S04]  /*9590*/  LDS R34, [R0+0x1800] ;  /* 0x0018000000227984 */ /* 0x000f280000000800 */
[----:B------:R-:W4:Y:S01]  /*95a0*/  LDS R30, [R0+0x2c00] ;  /* 0x002c0000001e7984 */ /* 0x000f220000000800 */
[----:B0-----:R-:W-:-:S03]  /*95b0*/  FADD.FTZ R48, RZ, R48 ;  /* 0x00000030ff307221 */ /* 0x001fc60000010000 */
[----:B------:R-:W0:Y:S01]  /*95c0*/  LDS R29, [R0+0x4000] ;  /* 0x00400000001d7984 */ /* 0x000e220000000800 */
[----:B-1----:R-:W-:-:S03]  /*95d0*/  FADD.FTZ R48, R48, R57 ;  /* 0x0000003930307221 */ /* 0x002fc60000010000 */
[----:B------:R-:W-:Y:S01]  /*95e0*/  LDS R22, [R0+0x1a00] ;  /* 0x001a000000167984 */ /* 0x000fe20000000800 */
[----:B--2---:R-:W-:-:S03]  /*95f0*/  FADD.FTZ R41, R48, R41 ;  /* 0x0000002930297221 */ /* 0x004fc60000010000 */
[----:B------:R-:W1:Y:S01]  /*9600*/  LDS R14, [R0+0x800] ;  /* 0x00080000000e7984 */ /* 0x000e620000000800 */
[----:B---3--:R-:W-:Y:S01]  /*9610*/  FADD.FTZ R41, R41, R40 ;  /* 0x0000002829297221 */ /* 0x008fe20000010000 */
[----:B----4-:R-:W-:Y:S02]  /*9620*/  FADD.FTZ R32, RZ, R32 ;  /* 0x00000020ff207221 */ /* 0x010fe40000010000 */
[----:B------:R-:W2:Y:S02]  /*9630*/  LDS R23, [R0+0x1c00] ;  /* 0x001c000000177984 */ /* 0x000ea40000000800 */
[----:B------:R-:W-:Y:S02]  /*9640*/  FADD.FTZ R32, R32, R35 ;  /* 0x0000002320207221 */ /* 0x000fe40000010000 */
[----:B------:R3:W-:Y:S02]  /*9650*/  @P0 STG.E desc[UR6][R2.64], R41 ;  /* 0x0000002902000986 */ /* 0x0007e4000c101906 */
[----:B------:R-:W-:-:S02]  /*9660*/  FADD.FTZ R32, R32, R43 ;  /* 0x0000002b20207221 */ /* 0x000fc40000010000 */
[----:B------:R-:W4:Y:S02]  /*9670*/  LDS R15, [R0+0xa00] ;  /* 0x000a0000000f7984 */ /* 0x000f240000000800 */
[----:B------:R-:W-:Y:S02]  /*9680*/  FADD.FTZ R59, R32, R59 ;  /* 0x0000003b203b7221 */ /* 0x000fe40000010000 */
[----:B------:R-:W4:Y:S01]  /*9690*/  LDS R25, [R0+0x3000] ;  /* 0x0030000000197984 */ /* 0x000f220000000800 */
[----:B------:R-:W-:Y:S01]  /*96a0*/  FADD.FTZ R33, RZ, R33 ;  /* 0x00000021ff217221 */ /* 0x000fe20000010000 */
[----:B---3--:R-:W-:Y:S02]  /*96b0*/  @P0 MOV R2, R50 ;  /* 0x0000003200020202 */ /* 0x008fe40000000f00 */
[----:B------:R-:W-:Y:S01]  /*96c0*/  LDS R32, [R0+0x4200] ;  /* 0x0042000000207984 */ /* 0x000fe20000000800 */
[----:B------:R-:W-:Y:S01]  /*96d0*/  @P0 IADD3 R50, P3, PT, R50, 0x200, RZ ;  /* 0x0000020032320810 */ /* 0x000fe20007f7e0ff */
[----:B------:R-:W-:Y:S01]  /*96e0*/  FADD.FTZ R33, R33, R34 ;  /* 0x0000002221217221 */ /* 0x000fe20000010000 */
[-C--:B------:R-:W-:Y:S01]  /*96f0*/  @P0 MOV R3, R61.reuse ;  /* 0x0000003d00030202 */ /* 0x080fe20000000f00 */
[----:B------:R-:W3:Y:S01]  /*9700*/  LDS R18, [R0+0x1e00] ;  /* 0x001e000000127984 */ /* 0x000ee20000000800 */
[----:B------:R-:W-:Y:S01]  /*9710*/  @P0 IADD3.X R61, PT, PT, RZ, R61, RZ, P3, !PT ;  /* 0x0000003dff3d0210 */ /* 0x000fe20001ffe4ff */
[----:B------:R-:W-:Y:S01]  /*9720*/  FADD.FTZ R30, R33, R30 ;  /* 0x0000001e211e7221 */ /* 0x000fe20000010000 */
[----:B------:R-:W-:Y:S01]  /*9730*/  @P1 MOV R4, R50 ;  /* 0x0000003200041202 */ /* 0x000fe20000000f00 */
[----:B------:R1:W-:Y:S01]  /*9740*/  @P0 STG.E desc[UR6][R2.64], R45 ;  /* 0x0000002d02000986 */ /* 0x0003e2000c101906 */
[----:B------:R-:W-:Y:S01]  /*9750*/  @P1 MOV R5, R61 ;  /* 0x0000003d00051202 */ /* 0x000fe20000000f00 */
[----:B0-----:R-:W-:Y:S01]  /*9760*/  FADD.FTZ R29, R30, R29 ;  /* 0x0000001d1e1d7221 */ /* 0x001fe20000010000 */
[----:B------:R-:W-:Y:S01]  /*9770*/  @P1 IADD3 R50, P2, PT, R50, 0x200, RZ ;  /* 0x0000020032321810 */ /* 0x000fe20007f5e0ff */
[----:B------:R-:W-:Y:S01]  /*9780*/  LDS R30, [R0+0x2e00] ;  /* 0x002e0000001e7984 */ /* 0x000fe20000000800 */
[----:B------:R-:W-:-:S02]  /*9790*/  ISETP.GE.U32.AND P3, PT, R42, 0x300, PT ;  /* 0x000003002a00780c */ /* 0x000fc40003f66070 */
[----:B------:R-:W-:Y:S01]  /*97a0*/  @P1 IADD3.X R61, PT, PT, RZ, R61, RZ, P2, !PT ;  /* 0x0000003dff3d1210 */ /* 0x000fe200017fe4ff */
[----:B------:R-:W0:Y:S01]  /*97b0*/  LDS R20, [R0+0x3200] ;  /* 0x0032000000147984 */ /* 0x000e220000000800 */
[----:B------:R-:W-:Y:S01]  /*97c0*/  ISETP.GE.U32.AND P2, PT, R42, 0x380, PT ;  /* 0x000003802a00780c */ /* 0x000fe20003f46070 */
[----:B-1----:R-:W-:Y:S01]  /*97d0*/  FADD.FTZ R14, RZ, R14 ;  /* 0x0000000eff0e7221 */ /* 0x002fe20000010000 */
[----:B------:R-:W-:Y:S01]  /*97e0*/  @P1 MOV R2, R52 ;  /* 0x0000003400021202 */ /* 0x000fe20000000f00 */
[----:B------:R-:W-:Y:S01]  /*97f0*/  LDS R24, [R0+0x4600] ;  /* 0x0046000000187984 */ /* 0x000fe20000000800 */
[-C--:B------:R-:W-:Y:S01]  /*9800*/  @P1 MOV R3, R63.reuse ;  /* 0x0000003f00031202 */ /* 0x080fe20000000f00 */
[----:B--2---:R-:W-:Y:S01]  /*9810*/  FADD.FTZ R14, R14, R23 ;  /* 0x000000170e0e7221 */ /* 0x004fe20000010000 */
[----:B------:R-:W-:Y:S01]  /*9820*/  @P1 IADD3 R52, P0, PT, R52, 0x200, RZ ;  /* 0x0000020034341810 */ /* 0x000fe20007f1e0ff */
[----:B------:R-:W1:Y:S03]  /*9830*/  LDS R16, [R0+0xc00] ;  /* 0x000c000000107984 */ /* 0x000e660000000800 */
[----:B------:R-:W-:Y:S01]  /*9840*/  @P1 IADD3.X R63, PT, PT, RZ, R63, RZ, P0, !PT ;  /* 0x0000003fff3f1210 */ /* 0x000fe200007fe4ff */
[----:B------:R2:W-:Y:S01]  /*9850*/  @P1 STG.E desc[UR6][R2.64], R59 ;  /* 0x0000003b02001986 */ /* 0x0005e2000c101906 */
[----:B------:R-:W-:Y:S01]  /*9860*/  ISETP.GE.U32.AND P0, PT, R42, 0x200, PT ;  /* 0x000002002a00780c */ /* 0x000fe20003f06070 */
[----:B----4-:R-:W-:-:S02]  /*9870*/  FADD.FTZ R15, RZ, R15 ;  /* 0x0000000fff0f7221 */ /* 0x010fc40000010000 */
[----:B------:R-:W-:Y:S01]  /*9880*/  @P1 STG.E desc[UR6][R4.64], R13 ;  /* 0x0000000d04001986 */ /* 0x000fe2000c101906 */
[----:B------:R-:W-:-:S03]  /*9890*/  FADD.FTZ R14, R14, R25 ;  /* 0x000000190e0e7221 */ /* 0x000fc60000010000 */
[----:B------:R-:W4:Y:S01]  /*98a0*/  LDS R13, [R0+0x600] ;  /* 0x00060000000d7984 */ /* 0x000f220000000800 */
[----:B--2---:R-:W-:-:S03]  /*98b0*/  @P5 MOV R2, R52 ;  /* 0x0000003400025202 */ /* 0x004fc60000000f00 */
[----:B------:R-:W2:Y:S01]  /*98c0*/  LDS R17, [R0+0x2000] ;  /* 0x0020000000117984 */ /* 0x000ea20000000800 */
[-C--:B------:R-:W-:Y:S01]  /*98d0*/  @P5 MOV R3, R63.reuse ;  /* 0x0000003f00035202 */ /* 0x080fe20000000f00 */
[----:B---3--:R-:W-:Y:S01]  /*98e0*/  FADD.FTZ R15, R15, R18 ;  /* 0x000000120f0f7221 */ /* 0x008fe20000010000 */
[----:B------:R-:W-:Y:S01]  /*98f0*/  @P5 IADD3 R52, P1, PT, R52, 0x200, RZ ;  /* 0x0000020034345810 */ /* 0x000fe20007f3e0ff */
[----:B------:R-:W3:Y:S03]  /*9900*/  LDS R21, [R0+0x3400] ;  /* 0x0034000000157984 */ /* 0x000ee60000000800 */
[----:B------:R-:W-:Y:S01]  /*9910*/  @P5 IADD3.X R63, PT, PT, RZ, R63, RZ, P1, !PT ;  /* 0x0000003fff3f5210 */ /* 0x000fe20000ffe4ff */
[----:B------:R1:W-:Y:S01]  /*9920*/  @P5 STG.E desc[UR6][R2.64], R29 ;  /* 0x0000001d02005986 */ /* 0x0003e2000c101906 */
[----:B------:R-:W-:-:S03]  /*9930*/  ISETP.GE.U32.AND P1, PT, R42, 0x400, PT ;  /* 0x000004002a00780c */ /* 0x000fc60003f26070 */
[----:B------:R-:W3:Y:S01]  /*9940*/  LDS R29, [R0+0x4400] ;  /* 0x00440000001d7984 */ /* 0x000ee20000000800 */
[----:B0-----:R-:W-:-:S03]  /*9950*/  FADD.FTZ R15, R15, R20 ;  /* 0x000000140f0f7221 */ /* 0x001fc60000010000 */
[----:B------:R-:W0:Y:S01]  /*9960*/  LDS R27, [R0+0x4800] ;  /* 0x00480000001b7984 */ /* 0x000e220000000800 */
[----:B-1----:R-:W-:-:S03]  /*9970*/  @P5 MOV R2, R50 ;  /* 0x0000003200025202 */ /* 0x002fc60000000f00 */
[----:B------:R-:W1:Y:S01]  /*9980*/  LDS R6, [R0+0xe00] ;  /* 0x000e000000067984 */ /* 0x000e620000000800 */
[-C--:B------:R-:W-:Y:S01]  /*9990*/  @P5 MOV R3, R61.reuse ;  /* 0x0000003d00035202 */ /* 0x080fe20000000f00 */
[----:B------:R-:W-:Y:S01]  /*99a0*/  FADD.FTZ R16, RZ, R16 ;  /* 0x00000010ff107221 */ /* 0x000fe20000010000 */
[----:B------:R-:W-:Y:S01]  /*99b0*/  @P5 IADD3 R50, P6, PT, R50, 0x200, RZ ;  /* 0x0000020032325810 */ /* 0x000fe20007fde0ff */
[----:B------:R-:W1:Y:S03]  /*99c0*/  LDS R8, [R0+0x1000] ;  /* 0x0010000000087984 */ /* 0x000e660000000800 */
[----:B------:R-:W-:Y:S01]  /*99d0*/  @P5 IADD3.X R61, PT, PT, RZ, R61, RZ, P6, !PT ;  /* 0x0000003dff3d5210 */ /* 0x000fe200037fe4ff */
[----:B------:R2:W-:Y:S01]  /*99e0*/  @P5 STG.E desc[UR6][R2.64], R47 ;  /* 0x0000002f02005986 */ /* 0x0005e2000c101906 */
[----:B------:R-:W-:Y:S02]  /*99f0*/  @P0 MOV R4, R50 ;  /* 0x0000003200040202 */ /* 0x000fe40000000f00 */
[----:B------:R-:W-:Y:S01]  /*9a00*/  @P0 MOV R5, R61 ;  /* 0x0000003d00050202 */ /* 0x000fe20000000f00 */
[----:B------:R-:W-:Y:S01]  /*9a10*/  LDS R23, [R0+0x3600] ;  /* 0x0036000000177984 */ /* 0x000fe20000000800 */
[----:B------:R-:W-:Y:S01]  /*9a20*/  ISETP.GE.U32.AND P5, PT, R42, 0x480, PT ;  /* 0x000004802a00780c */ /* 0x000fe20003fa6070 */
[----:B----4-:R-:W-:-:S02]  /*9a30*/  FADD.FTZ R13, RZ, R13 ;  /* 0x0000000dff0d7221 */ /* 0x010fc40000010000 */
[----:B------:R-:W-:Y:S02]  /*9a40*/  LDS R31, [R0+0x4a00] ;  /* 0x004a0000001f7984 */ /* 0x000fe40000000800 */
[----:B------:R-:W-:Y:S01]  /*9a50*/  FADD.FTZ R13, R13, R22 ;  /* 0x000000160d0d7221 */ /* 0x000fe20000010000 */
[----:B--2---:R-:W-:Y:S01]  /*9a60*/  FADD.FTZ R16, R16, R17 ;  /* 0x0000001110107221 */ /* 0x004fe20000010000 */
[----:B------:R-:W-:Y:S01]  /*9a70*/  @P0 MOV R2, R52 ;  /* 0x0000003400020202 */ /* 0x000fe20000000f00 */
[----:B------:R-:W-:Y:S01]  /*9a80*/  LDS R25, [R0+0x3800] ;  /* 0x0038000000197984 */ /* 0x000fe20000000800 */
[----:B------:R-:W-:Y:S01]  /*9a90*/  FADD.FTZ R13, R13, R30 ;  /* 0x0000001e0d0d7221 */ /* 0x000fe20000010000 */
[-C--:B------:R-:W-:Y:S01]  /*9aa0*/  @P0 MOV R3, R63.reuse ;  /* 0x0000003f00030202 */ /* 0x080fe20000000f00 */
[----:B---3--:R-:W-:Y:S01]  /*9ab0*/  FADD.FTZ R16, R16, R21 ;  /* 0x0000001510107221 */ /* 0x008fe20000010000 */
[----:B------:R-:W-:Y:S01]  /*9ac0*/  @P0 IADD3 R52, P6, PT, R52, 0x200, RZ ;  /* 0x0000020034340810 */ /* 0x000fe20007fde0ff */
[----:B------:R-:W-:Y:S01]  /*9ad0*/  FADD.FTZ R19, R13, R32 ;  /* 0x000000200d137221 */ /* 0x000fe20000010000 */
[----:B------:R-:W2:Y:S02]  /*9ae0*/  LDS R10, [R0+0x1200] ;  /* 0x00120000000a7984 */ /* 0x000ea40000000800 */
[----:B------:R-:W-:-:S02]  /*9af0*/  @P0 IADD3.X R63, PT, PT, RZ, R63, RZ, P6, !PT ;  /* 0x0000003fff3f0210 */ /* 0x000fc400037fe4ff */
[----:B------:R-:W3:Y:S01]  /*9b00*/  LDS R13, [R0+0x2200] ;  /* 0x00220000000d7984 */ /* 0x000ee20000000800 */
[----:B------:R-:W-:Y:S01]  /*9b10*/  @P0 IADD3 R50, P6, PT, R50, 0x200, RZ ;  /* 0x0000020032320810 */ /* 0x000fe20007fde0ff */
[----:B------:R-:W-:Y:S02]  /*9b20*/  FADD.FTZ R29, R14, R29 ;  /* 0x0000001d0e1d7221 */ /* 0x000fe40000010000 */
[----:B------:R4:W-:Y:S01]  /*9b30*/  @P0 STG.E desc[UR6][R2.64], R19 ;  /* 0x0000001302000986 */ /* 0x0009e2000c101906 */
[----:B------:R-:W-:Y:S01]  /*9b40*/  @P0 IADD3.X R61, PT, PT, RZ, R61, RZ, P6, !PT ;  /* 0x0000003dff3d0210 */ /* 0x000fe200037fe4ff */
[----:B0-----:R-:W-:Y:S01]  /*9b50*/  FADD.FTZ R27, R16, R27 ;  /* 0x0000001b101b7221 */ /* 0x001fe20000010000 */
[----:B------:R-:W-:Y:S01]  /*9b60*/  ISETP.GE.U32.AND P6, PT, R42, 0x500, PT ;  /* 0x000005002a00780c */ /* 0x000fe20003fc6070 */
[----:B------:R-:W0:Y:S01]  /*9b70*/  LDS R19, [R0+0x2400] ;  /* 0x0024000000137984 */ /* 0x000e220000000800 */
[----:B-1----:R-:W-:-:S03]  /*9b80*/  FADD.FTZ R6, RZ, R6 ;  /* 0x00000006ff067221 */ /* 0x002fc60000010000 */
[----:B------:R1:W-:Y:S01]  /*9b90*/  @P0 STG.E desc[UR6][R4.64], R49 ;  /* 0x0000003104000986 */ /* 0x0003e2000c101906 */
[----:B------:R-:W-:Y:S01]  /*9ba0*/  FADD.FTZ R8, RZ, R8 ;  /* 0x00000008ff087221 */ /* 0x000fe20000010000 */
[----:B----4-:R-:W-:Y:S02]  /*9bb0*/  @P4 MOV R2, R52 ;  /* 0x0000003400024202 */ /* 0x010fe40000000f00 */
[----:B------:R-:W-:Y:S01]  /*9bc0*/  LDS R17, [R0+0x3a00] ;  /* 0x003a000000117984 */ /* 0x000fe20000000800 */
[----:B------:R-:W-:Y:S02]  /*9bd0*/  @P4 MOV R3, R63 ;  /* 0x0000003f00034202 */ /* 0x000fe40000000f00 */
[----:B------:R-:W-:Y:S01]  /*9be0*/  @P4 IADD3 R52, P0, PT, R52, 0x200, RZ ;  /* 0x0000020034344810 */ /* 0x000fe20007f1e0ff */
[----:B------:R-:W-:Y:S01]  /*9bf0*/  LDS R21, [R0+0x4e00] ;  /* 0x004e000000157984 */ /* 0x000fe20000000800 */
[----:B-1----:R-:W-:-:S03]  /*9c00*/  FADD.FTZ R5, R15, R24 ;  /* 0x000000180f057221 */ /* 0x002fc60000010000 */
[----:B------:R1:W-:Y:S01]  /*9c10*/  @P4 STG.E desc[UR6][R2.64], R29 ;  /* 0x0000001d02004986 */ /* 0x0003e2000c101906 */
[----:B------:R-:W-:-:S03]  /*9c20*/  @P4 IADD3.X R63, PT, PT, RZ, R63, RZ, P0, !PT ;  /* 0x0000003fff3f4210 */ /* 0x000fc600007fe4ff */
[----:B------:R-:W4:Y:S04]  /*9c30*/  LDS R29, [R0+0x4c00] ;  /* 0x004c0000001d7984 */ /* 0x000f280000000800 */
[----:B------:R-:W4:Y:S01]  /*9c40*/  LDS R15, [R0+0x2600] ;  /* 0x00260000000f7984 */ /* 0x000f220000000800 */
[----:B--2---:R-:W-:Y:S01]  /*9c50*/  FADD.FTZ R10, RZ, R10 ;  /* 0x0000000aff0a7221 */ /* 0x004fe20000010000 */
[----:B-1----:R-:W-:Y:S02]  /*9c60*/  @P4 MOV R2, R50 ;  /* 0x0000003200024202 */ /* 0x002fe40000000f00 */
[----:B------:R-:W-:Y:S01]  /*9c70*/  @P4 MOV R3, R61 ;  /* 0x0000003d00034202 */ /* 0x000fe20000000f00 */
[----:B---3--:R-:W-:Y:S01]  /*9c80*/  FADD.FTZ R6, R6, R13 ;  /* 0x0000000d06067221 */ /* 0x008fe20000010000 */
[----:B------:R-:W-:-:S03]  /*9c90*/  @P4 IADD3 R50, P0, PT, R50, 0x200, RZ ;  /* 0x0000020032324810 */ /* 0x000fc60007f1e0ff */
[----:B------:R1:W-:Y:S01]  /*9ca0*/  @P4 STG.E desc[UR6][R2.64], R7 ;  /* 0x0000000702004986 */ /* 0x0003e2000c101906 */
[----:B------:R-:W-:Y:S01]  /*9cb0*/  @P4 IADD3.X R61, PT, PT, RZ, R61, RZ, P0, !PT ;  /* 0x0000003dff3d4210 */ /* 0x000fe200007fe4ff */
[----:B------:R-:W-:Y:S01]  /*9cc0*/  FADD.FTZ R6, R6, R23 ;  /* 0x0000001706067221 */ /* 0x000fe20000010000 */
[----:B0-----:R-:W-:-:S03]  /*9cd0*/  FADD.FTZ R8, R8, R19 ;  /* 0x0000001308087221 */ /* 0x001fc60000010000 */
[----:B------:R-:W-:Y:S01]  /*9ce0*/  FADD.FTZ R31, R6, R31 ;  /* 0x0000001f061f7221 */ /* 0x000fe20000010000 */
[----:B------:R-:W-:Y:S01]  /*9cf0*/  FADD.FTZ R8, R8, R25 ;  /* 0x0000001908087221 */ /* 0x000fe20000010000 */
[----:B-1----:R-:W-:Y:S02]  /*9d00*/  @P3 MOV R2, R52 ;  /* 0x0000003400023202 */ /* 0x002fe40000000f00 */
[----:B------:R-:W-:Y:S02]  /*9d10*/  @P3 MOV R3, R63 ;  /* 0x0000003f00033202 */ /* 0x000fe40000000f00 */
[----:B------:R-:W-:-:S03]  /*9d20*/  @P3 IADD3 R52, P0, PT, R52, 0x200, RZ ;  /* 0x0000020034343810 */ /* 0x000fc60007f1e0ff */
[----:B------:R0:W-:Y:S01]  /*9d30*/  @P3 STG.E desc[UR6][R2.64], R5 ;  /* 0x0000000502003986 */ /* 0x0001e2000c101906 */
[----:B------:R-:W-:Y:S01]  /*9d40*/  @P3 IADD3.X R63, PT, PT, RZ, R63, RZ, P0, !PT ;  /* 0x0000003fff3f3210 */ /* 0x000fe200007fe4ff */
[----:B----4-:R-:W-:Y:S01]  /*9d50*/  FADD.FTZ R29, R8, R29 ;  /* 0x0000001d081d7221 */ /* 0x010fe20000010000 */
[----:B------:R-:W-:Y:S01]  /*9d60*/  FADD.FTZ R10, R10, R15 ;  /* 0x0000000f0a0a7221 */ /* 0x000fe20000010000 */
[----:B0-----:R-:W-:Y:S02]  /*9d70*/  @P3 MOV R2, R50 ;  /* 0x0000003200023202 */ /* 0x001fe40000000f00 */
[----:B------:R-:W-:Y:S01]  /*9d80*/  @P3 MOV R3, R61 ;  /* 0x0000003d00033202 */ /* 0x000fe20000000f00 */
[----:B------:R-:W-:Y:S01]  /*9d90*/  FADD.FTZ R10, R10, R17 ;  /* 0x000000110a0a7221 */ /* 0x000fe20000010000 */
[----:B------:R-:W-:-:S03]  /*9da0*/  @P3 IADD3 R50, P4, PT, R50, 0x200, RZ ;  /* 0x0000020032323810 */ /* 0x000fc60007f9e0ff */
[----:B------:R0:W-:Y:S01]  /*9db0*/  @P3 STG.E desc[UR6][R2.64], R51 ;  /* 0x0000003302003986 */ /* 0x0001e2000c101906 */
[----:B------:R-:W-:Y:S01]  /*9dc0*/  @P3 IADD3.X R61, PT, PT, RZ, R61, RZ, P4, !PT ;  /* 0x0000003dff3d3210 */ /* 0x000fe200027fe4ff */
[----:B------:R-:W-:Y:S01]  /*9dd0*/  FADD.FTZ R21, R10, R21 ;  /* 0x000000150a157221 */ /* 0x000fe20000010000 */
[----:B0-----:R-:W-:Y:S02]  /*9de0*/  @P2 MOV R2, R52 ;  /* 0x0000003400022202 */ /* 0x001fe40000000f00 */
[----:B------:R-:W-:Y:S02]  /*9df0*/  @P2 MOV R3, R63 ;  /* 0x0000003f00032202 */ /* 0x000fe40000000f00 */
[----:B------:R-:W-:-:S03]  /*9e00*/  @P2 IADD3 R52, P0, PT, R52, 0x200, RZ ;  /* 0x0000020034342810 */ /* 0x000fc60007f1e0ff */
[----:B------:R0:W-:Y:S01]  /*9e10*/  @P2 STG.E desc[UR6][R2.64], R27 ;  /* 0x0000001b02002986 */ /* 0x0001e2000c101906 */
[----:B------:R-:W-:Y:S02]  /*9e20*/  @P2 IADD3.X R63, PT, PT, RZ, R63, RZ, P0, !PT ;  /* 0x0000003fff3f2210 */ /* 0x000fe400007fe4ff */
[----:B0-----:R-:W-:Y:S02]  /*9e30*/  @P2 MOV R2, R50 ;  /* 0x0000003200022202 */ /* 0x001fe40000000f00 */
[----:B------:R-:W-:Y:S02]  /*9e40*/  @P2 MOV R3, R61 ;  /* 0x0000003d00032202 */ /* 0x000fe40000000f00 */
[----:B------:R-:W-:-:S03]  /*9e50*/  @P2 IADD3 R50, P3, PT, R50, 0x200, RZ ;  /* 0x0000020032322810 */ /* 0x000fc60007f7e0ff */
[----:B------:R0:W-:Y:S01]  /*9e60*/  @P2 STG.E desc[UR6][R2.64], R9 ;  /* 0x0000000902002986 */ /* 0x0001e2000c101906 */
[----:B------:R-:W-:Y:S02]  /*9e70*/  @P2 IADD3.X R61, PT, PT, RZ, R61, RZ, P3, !PT ;  /* 0x0000003dff3d2210 */ /* 0x000fe40001ffe4ff */
[----:B------:R-:W-:Y:S02]  /*9e80*/  @P1 MOV R4, R50 ;  /* 0x0000003200041202 */ /* 0x000fe40000000f00 */
[----:B------:R-:W-:Y:S02]  /*9e90*/  @P1 IADD3 R50, P2, PT, R50, 0x200, RZ ;  /* 0x0000020032321810 */ /* 0x000fe40007f5e0ff */
[-C--:B------:R-:W-:Y:S02]  /*9ea0*/  @P1 MOV R5, R61.reuse ;  /* 0x0000003d00051202 */ /* 0x080fe40000000f00 */
[----:B------:R-:W-:Y:S02]  /*9eb0*/  @P1 IADD3.X R61, PT, PT, RZ, R61, RZ, P2, !PT ;  /* 0x0000003dff3d1210 */ /* 0x000fe400017fe4ff */
[----:B------:R-:W-:-:S02]  /*9ec0*/  @P5 MOV R6, R50 ;  /* 0x0000003200065202 */ /* 0x000fc40000000f00 */
[----:B0-----:R-:W-:Y:S02]  /*9ed0*/  @P1 MOV R2, R52 ;  /* 0x0000003400021202 */ /* 0x001fe40000000f00 */
[----:B------:R-:W-:Y:S02]  /*9ee0*/  @P1 IADD3 R52, P0, PT, R52, 0x200, RZ ;  /* 0x0000020034341810 */ /* 0x000fe40007f1e0ff */
[-C--:B------:R-:W-:Y:S02]  /*9ef0*/  @P1 MOV R3, R63.reuse ;  /* 0x0000003f00031202 */ /* 0x080fe40000000f00 */
[----:B------:R-:W-:Y:S02]  /*9f00*/  @P1 IADD3.X R63, PT, PT, RZ, R63, RZ, P0, !PT ;  /* 0x0000003fff3f1210 */ /* 0x000fe400007fe4ff */
[----:B------:R-:W-:Y:S01]  /*9f10*/  @P5 MOV R7, R61 ;  /* 0x0000003d00075202 */ /* 0x000fe20000000f00 */
[----:B------:R0:W-:Y:S01]  /*9f20*/  @P1 STG.E desc[UR6][R2.64], R31 ;  /* 0x0000001f02001986 */ /* 0x0001e2000c101906 */
[----:B------:R-:W-:-:S03]  /*9f30*/  @P5 IADD3 R50, P2, PT, R50, 0x200, RZ ;  /* 0x0000020032325810 */ /* 0x000fc60007f5e0ff */
[----:B------:R1:W-:Y:S01]  /*9f40*/  @P1 STG.E desc[UR6][R4.64], R53 ;  /* 0x0000003504001986 */ /* 0x0003e2000c101906 */
[----:B------:R-:W-:Y:S02]  /*9f50*/  @P5 IADD3.X R61, PT, PT, RZ, R61, RZ, P2, !PT ;  /* 0x0000003dff3d5210 */ /* 0x000fe400017fe4ff */
[----:B0-----:R-:W-:Y:S02]  /*9f60*/  @P5 MOV R2, R52 ;  /* 0x0000003400025202 */ /* 0x001fe40000000f00 */
[-C--:B------:R-:W-:Y:S02]  /*9f70*/  @P5 MOV R3, R63.reuse ;  /* 0x0000003f00035202 */ /* 0x080fe40000000f00 */
[----:B------:R-:W-:Y:S02]  /*9f80*/  @P5 IADD3 R52, P0, PT, R52, 0x200, RZ ;  /* 0x0000020034345810 */ /* 0x000fe40007f1e0ff */
[----:B-1----:R-:W-:Y:S01]  /*9f90*/  MOV R4, R50 ;  /* 0x0000003200047202 */ /* 0x002fe20000000f00 */
[----:B------:R0:W-:Y:S01]  /*9fa0*/  @P5 STG.E desc[UR6][R2.64], R29 ;  /* 0x0000001d02005986 */ /* 0x0001e2000c101906 */
[----:B------:R-:W-:-:S02]  /*9fb0*/  @P5 IADD3.X R63, PT, PT, RZ, R63, RZ, P0, !PT ;  /* 0x0000003fff3f5210 */ /* 0x000fc400007fe4ff */
[----:B------:R-:W-:Y:S01]  /*9fc0*/  MOV R5, R61 ;  /* 0x0000003d00057202 */ /* 0x000fe20000000f00 */
[----:B------:R1:W-:Y:S01]  /*9fd0*/  @P5 STG.E desc[UR6][R6.64], R11 ;  /* 0x0000000b06005986 */ /* 0x0003e2000c101906 */
[----:B0-----:R-:W-:Y:S02]  /*9fe0*/  MOV R2, R52 ;  /* 0x0000003400027202 */ /* 0x001fe40000000f00 */
[----:B------:R-:W-:Y:S01]  /*9ff0*/  MOV R3, R63 ;  /* 0x0000003f00037202 */ /* 0x000fe20000000f00 */
[----:B------:R-:W-:Y:S06]  /*a000*/  @!P6 EXIT ;  /* 0x000000000000e94d */ /* 0x000fec0003800000 */
[----:B------:R-:W-:Y:S04]  /*a010*/  STG.E desc[UR6][R2.64], R21 ;  /* 0x0000001502007986 */ /* 0x000fe8000c101906 */
[----:B------:R-:W-:Y:S01]  /*a020*/  STG.E desc[UR6][R4.64], R55 ;  /* 0x0000003704007986 */ /* 0x000fe2000c101906 */
[----:B------:R-:W-:Y:S05]  /*a030*/  EXIT ;  /* 0x000000000000794d */ /* 0x000fea0003800000 */
.L_x_21:
[----:B------:R-:W-:Y:S01]  /*a040*/  HFMA2 R247, -RZ, RZ, 0, 5.9604644775390625e-08 ;  /* 0x00000001fff77431 */ /* 0x000fe200000001ff */
[----:B------:R-:W-:Y:S01]  /*a050*/  BSSY B1, `(.L_x_61) ;  /* 0x0000007000017945 */ /* 0x000fe20003800000 */
[----:B------:R-:W-:Y:S02]  /*a060*/  MOV R246, R243 ;  /* 0x000000f300f67202 */ /* 0x000fe40000000f00 */
[----:B------:R-:W-:Y:S02]  /*a070*/  MOV R248, 0x1f ;  /* 0x0000001f00f87802 */ /* 0x000fe40000000f00 */
[----:B------:R-:W-:-:S07]  /*a080*/  MOV R241, 0xffffffff ;  /* 0xffffffff00f17802 */ /* 0x000fce0000000f00 */
[----:B-----5:R-:W-:Y:S05]  /*a090*/  WARPSYNC.COLLECTIVE R241, `(.L_x_62) ;  /* 0x00000000f1087348 */ /* 0x020fea0003c00000 */
[----:B------:R0:W1:Y:S02]  /*a0a0*/  SHFL.BFLY P6, R245, R246, R247, R248 ;  /* 0x0c0000f7f6f57389 */ /* 0x00006400000c00f8 */
[----:B01---5:R-:W-:Y:S05]  /*a0b0*/  ENDCOLLECTIVE ;  /* 0x000000000000791b */ /* 0x023fea0003800000 */
.L_x_62:
[----:B------:R-:W-:Y:S05]  /*a0c0*/  BSYNC B1 ;  /* 0x0000000000017941 */ /* 0x000fea0003800000 */
.L_x_61:
[----:B------:R-:W-:Y:S01]  /*a0d0*/  MOV R246, R244 ;  /* 0x000000f400f67202 */ /* 0x000fe20000000f00 */
[----:B------:R-:W-:Y:S01]  /*a0e0*/  HFMA2 R247, -RZ, RZ, 0, 5.9604644775390625e-08 ;  /* 0x00000001fff77431 */ /* 0x000fe200000001ff */
[----:B------:R-:W-:Y:S02]  /*a0f0*/  MOV R248, 0x1f ;  /* 0x0000001f00f87802 */ /* 0x000fe40000000f00 */
[----:B------:R-:W-:Y:S02]  /*a100*/  MOV R241, 0xffffffff ;  /* 0xffffffff00f17802 */ /* 0x000fe40000000f00 */
[----:B------:R-:W-:-:S07]  /*a110*/  MOV R156, R245 ;  /* 0x000000f5009c7202 */ /* 0x000fce0000000f00 */
[----:B------:R-:W-:Y:S05]  /*a120*/  WARPSYNC.COLLECTIVE R241, `(.L_x_63) ;  /* 0x00000000f1087348 */ /* 0x000fea0003c00000 */
[----:B------:R0:W1:Y:S02]  /*a130*/  SHFL.BFLY P6, R245, R246, R247, R248 ;  /* 0x0c0000f7f6f57389 */ /* 0x00006400000c00f8 */
[----:B01----:R-:W-:Y:S05]  /*a140*/  ENDCOLLECTIVE ;  /* 0x000000000000791b */ /* 0x003fea0003800000 */
.L_x_63:
[----:B------:R-:W-:-:S05]  /*a150*/  FADD.FTZ R156, R156, R243 ;  /* 0x000000f39c9c7221 */ /* 0x000fca0000010000 */
[----:B------:R-:W-:Y:S01]  /*a160*/  MOV R246, R156 ;  /* 0x0000009c00f67202 */ /* 0x000fe20000000f00 */
[----:B------:R-:W-:Y:S01]  /*a170*/  HFMA2 R247, -RZ, RZ, 0, 1.1920928955078125e-07 ;  /* 0x00000002fff77431 */ /* 0x000fe200000001ff */
[----:B------:R-:W-:-:S07]  /*a180*/  MOV R157, R245 ;  /* 0x000000f5009d7202 */ /* 0x000fce0000000f00 */
[----:B------:R-:W-:Y:S05]  /*a190*/  WARPSYNC.COLLECTIVE R241, `(.L_x_64) ;  /* 0x00000000f1087348 */ /* 0x000fea0003c00000 */
[----:B------:R0:W1:Y:S02]  /*a1a0*/  SHFL.BFLY P6, R245, R246, R247, R248 ;  /* 0x0c0000f7f6f57389 */ /* 0x00006400000c00f8 */
[----:B01----:R-:W-:Y:S05]  /*a1b0*/  ENDCOLLECTIVE ;  /* 0x000000000000791b */ /* 0x003fea0003800000 */
.L_x_64:
[----:B------:R-:W-:-:S05]  /*a1c0*/  FADD.FTZ R157, R157, R244 ;  /* 0x000000f49d9d7221 */ /* 0x000fca0000010000 */
[----:B------:R-:W-:Y:S02]  /*a1d0*/  MOV R246, R157 ;  /* 0x0000009d00f67202 */ /* 0x000fe40000000f00 */
[----:B------:R-:W-:-:S07]  /*a1e0*/  MOV R159, R245 ;  /* 0x000000f5009f7202 */ /* 0x000fce0000000f00 */
[----:B------:R-:W-:Y:S05]  /*a1f0*/  WARPSYNC.COLLECTIVE R241, `(.L_x_65) ;  /* 0x00000000f1087348 */ /* 0x000fea0003c00000 */
[----:B------:R0:W1:Y:S02]  /*a200*/  SHFL.BFLY P6, R245, R246, R247, R248 ;  /* 0x0c0000f7f6f57389 */ /* 0x00006400000c00f8 */
[----:B01----:R-:W-:Y:S05]  /*a210*/  ENDCOLLECTIVE ;  /* 0x000000000000791b */ /* 0x003fea0003800000 */
.L_x_65:
[----:B------:R-:W-:-:S05]  /*a220*/  FADD.FTZ R159, R156, R159 ;  /* 0x0000009f9c9f7221 */ /* 0x000fca0000010000 */
[----:B------:R-:W-:Y:S01]  /*a230*/  MOV R246, R159 ;  /* 0x0000009f00f67202 */ /* 0x000fe20000000f00 */
[----:B------:R-:W-:Y:S01]  /*a240*/  HFMA2 R247, -RZ, RZ, 0, 2.384185791015625e-07 ;  /* 0x00000004fff77431 */ /* 0x000fe200000001ff */
[----:B------:R-:W-:-:S07]  /*a250*/  MOV R158, R245 ;  /* 0x000000f5009e7202 */ /* 0x000fce0000000f00 */
[----:B------:R-:W-:Y:S05]  /*a260*/  WARPSYNC.COLLECTIVE R241, `(.L_x_66) ;  /* 0x00000000f1087348 */ /* 0x000fea0003c00000 */
[----:B------:R0:W1:Y:S02]  /*a270*/  SHFL.BFLY P6, R245, R246, R247, R248 ;  /* 0x0c0000f7f6f57389 */ /* 0x00006400000c00f8 */
[----:B01----:R-:W-:Y:S05]  /*a280*/  ENDCOLLECTIVE ;  /* 0x000000000000791b */ /* 0x003fea0003800000 */
.L_x_66:
[----:B------:R-:W-:-:S05]  /*a290*/  FADD.FTZ R158, R157, R158 ;  /* 0x0000009e9d9e7221 */ /* 0x000fca0000010000 */
[----:B------:R-:W-:Y:S02]  /*a2a0*/  MOV R246, R158 ;  /* 0x0000009e00f67202 */ /* 0x000fe40000000f00 */
[----:B------:R-:W-:-:S07]  /*a2b0*/  MOV R160, R245 ;  /* 0x000000f500a07202 */ /* 0x000fce0000000f00 */
[----:B------:R-:W-:Y:S05]  /*a2c0*/  WARPSYNC.COLLECTIVE R241, `(.L_x_67) ;  /* 0x00000000f1087348 */ /* 0x000fea0003c00000 */
[----:B------:R0:W1:Y:S02]  /*a2d0*/  SHFL.BFLY P6, R245, R246, R247, R248 ;  /* 0x0c0000f7f6f57389 */ /* 0x00006400000c00f8 */
[----:B01----:R-:W-:Y:S05]  /*a2e0*/  ENDCOLLECTIVE ;  /* 0x000000000000791b */ /* 0x003fea0003800000 */
.L_x_67:
[----:B------:R-:W-:-:S05]  /*a2f0*/  FADD.FTZ R160, R159, R160 ;  /* 0x000000a09fa07221 */ /* 0x000fca0000010000 */
[----:B------:R-:W-:Y:S01]  /*a300*/  MOV R246, R160 ;  /* 0x000000a000f67202 */ /* 0x000fe20000000f00 */
[----:B------:R-:W-:Y:S01]  /*a310*/  HFMA2 R247, -RZ, RZ, 0, 4.76837158203125e-07 ;  /* 0x00000008fff77431 */ /* 0x000fe200000001ff */
[----:B------:R-:W-:-:S07]  /*a320*/  MOV R161, R245 ;  /* 0x000000f500a17202 */ /* 0x000fce0000000f00 */
[----:B------:R-:W-:Y:S05]  /*a330*/  WARPSYNC.COLLECTIVE R241, `(.L_x_68) ;  /* 0x00000000f1087348 */ /* 0x000fea0003c00000 */
[----:B------:R0:W1:Y:S02]  /*a340*/  SHFL.BFLY P6, R245, R246, R247, R248 ;  /* 0x0c0000f7f6f57389 */ /* 0x00006400000c00f8 */
[----:B01----:R-:W-:Y:S05]  /*a350*/  ENDCOLLECTIVE ;  /* 0x000000000000791b */ /* 0x003fea0003800000 */
.L_x_68:
[----:B------:R-:W-:-:S05]  /*a360*/  FADD.FTZ R161, R158, R161 ;  /* 0x000000a19ea17221 */ /* 0x000fca0000010000 */
[----:B------:R-:W-:Y:S02]  /*a370*/  MOV R246, R161 ;  /* 0x000000a100f67202 */ /* 0x000fe40000000f00 */
[----:B------:R-:W-:-:S07]  /*a380*/  MOV R163, R245 ;  /* 0x000000f500a37202 */ /* 0x000fce0000000f00 */
[----:B------:R-:W-:Y:S05]  /*a390*/  WARPSYNC.COLLECTIVE R241, `(.L_x_69) ;  /* 0x00000000f1087348 */ /* 0x000fea0003c00000 */
[----:B------:R0:W1:Y:S02]  /*a3a0*/  SHFL.BFLY P6, R245, R246, R247, R248 ;  /* 0x0c0000f7f6f57389 */ /* 0x00006400000c00f8 */
[----:B01----:R-:W-:Y:S05]  /*a3b0*/  ENDCOLLECTIVE ;  /* 0x000000000000791b */ /* 0x003fea0003800000 */
.L_x_69:
[----:B------:R-:W-:-:S05]  /*a3c0*/  FADD.FTZ R163, R160, R163 ;  /* 0x000000a3a0a37221 */ /* 0x000fca0000010000 */
[----:B------:R-:W-:Y:S01]  /*a3d0*/  MOV R246, R163 ;  /* 0x000000a300f67202 */ /* 0x000fe20000000f00 */
[----:B------:R-:W-:Y:S01]  /*a3e0*/  HFMA2 R247, -RZ, RZ, 0, 9.5367431640625e-07 ;  /* 0x00000010fff77431 */ /* 0x000fe200000001ff */
[----:B------:R-:W-:-:S07]  /*a3f0*/  MOV R162, R245 ;  /* 0x000000f500a27202 */ /* 0x000fce0000000f00 */
[----:B------:R-:W-:Y:S05]  /*a400*/  WARPSYNC.COLLECTIVE R241, `(.L_x_70) ;  /* 0x00000000f1087348 */ /* 0x000fea0003c00000 */
[----:B------:R0:W1:Y:S02]  /*a410*/  SHFL.BFLY P6, R245, R246, R247, R248 ;  /* 0x0c0000f7f6f57389 */ /* 0x00006400000c00f8 */
[----:B01----:R-:W-:Y:S05]  /*a420*/  ENDCOLLECTIVE ;  /* 0x000000000000791b */ /* 0x003fea0003800000 */
.L_x_70:
[----:B------:R-:W-:-:S05]  /*a430*/  FADD.FTZ R162, R161, R162 ;  /* 0x000000a2a1a27221 */ /* 0x000fca0000010000 */
[----:B------:R-:W-:Y:S02]  /*a440*/  MOV R246, R162 ;  /* 0x000000a200f67202 */ /* 0x000fe40000000f00 */
[----:B------:R-:W-:-:S07]  /*a450*/  MOV R156, R245 ;  /* 0x000000f5009c7202 */ /* 0x000fce0000000f00 */
[----:B------:R-:W-:Y:S05]  /*a460*/  WARPSYNC.COLLECTIVE R241, `(.L_x_71) ;  /* 0x00000000f1087348 */ /* 0x000fea0003c00000 */
[----:B------:R0:W1:Y:S02]  /*a470*/  SHFL.BFLY P6, R245, R246, R247, R248 ;  /* 0x0c0000f7f6f57389 */ /* 0x00006400000c00f8 */
[----:B01----:R-:W-:Y:S05]  /*a480*/  ENDCOLLECTIVE ;  /* 0x000000000000791b */ /* 0x003fea0003800000 */
.L_x_71:
[----:B------:R-:W-:Y:S01]  /*a490*/  MOV R157, R245 ;  /* 0x000000f5009d7202 */ /* 0x000fe20000000f00 */
[----:B------:R-:W-:Y:S06]  /*a4a0*/  BRA `(.L_x_72) ;  /* 0xffffffa400a07947 */ /* 0x000fec000383ffff */
.L_x_73:
[----:B------:R-:W-:-:S00]  /*a4b0*/  BRA `(.L_x_73) ;  /* 0xfffffffc00fc7947 */ /* 0x000fc0000383ffff */
[----:B------:R-:W-:-:S00]  /*a4c0*/  NOP ;  /* 0x0000000000007918 */ /* 0x000fc00000000000 */
        /* <DEDUP_REMOVED lines=11> */
.L_x_25352:


//--------------------- .text._ZN10layer_norm13ln_bwd_kernelINS_13Kernel_traitsI13__nv_bfloat16S2_S2_S2_fjLj1280ELj1ELj4ELj1ELj16ENS_18Kernel_traits_baseILj1280ES2_S2_S2_S2_fjLj128EEEEELb0ELb0ELb0ELb1EEEvNS_9BwdParamsE --------------------------
	.section	.text._ZN10layer_norm13ln_bwd_kernelINS_13Kernel_traitsI13__nv_bfloat16S2_S2_S2_fjLj1280ELj1ELj4ELj1ELj16ENS_18Kernel_traits_baseILj1280ES2_S2_S2_S2_fjLj128EEEEELb0ELb0ELb0ELb1EEEvNS_9BwdParamsE,"ax",@progbits
	.align	128
        .global         _ZN10layer_norm13ln_bwd_kernelINS_13Kernel_traitsI13__nv_bfloat16S2_S2_S2_fjLj1280ELj1ELj4ELj1ELj16ENS_18Kernel_traits_baseILj1280ES2_S2_S2_S2_fjLj128EEEEELb0ELb0ELb0ELb1EEEvNS_9BwdParamsE
        .type           _ZN10layer_norm13ln_bwd_kernelINS_13Kernel_traitsI13__nv_bfloat16S2_S2_S2_fjLj1280ELj1ELj4ELj1ELj16ENS_18Kernel_traits_baseILj1280ES2_S2_S2_S2_fjLj128EEEEELb0ELb0ELb0ELb1EEEvNS_9BwdParamsE,@function
        .size           _ZN10layer_norm13ln_bwd_kernelINS_13Kernel_traitsI13__nv_bfloat16S2_S2_S2_fjLj1280ELj1ELj4ELj1ELj16ENS_18Kernel_traits_baseILj1280ES2_S2_S2_S2_fjLj128EEEEELb0ELb0ELb0ELb1EEEvNS_9BwdParamsE,(.L_x_25353 - _ZN10layer_norm13ln_bwd_kernelINS_13Kernel_traitsI13__nv_bfloat16S2_S2_S2_fjLj1280ELj1ELj4ELj1ELj16ENS_18Kernel_traits_baseILj1280ES2_S2_S2_S2_fjLj128EEEEELb0ELb0ELb0ELb1EEEvNS_9BwdParamsE)
        .other          _ZN10layer_norm13ln_bwd_kernelINS_13Kernel_traitsI13__nv_bfloat16S2_S2_S2_fjLj1280ELj1ELj4ELj1ELj16ENS_18Kernel_traits_baseILj1280ES2_S2_S2_S2_fjLj128EEEEELb0ELb0ELb0ELb1EEEvNS_9BwdParamsE,@"STO_CUDA_ENTRY STV_DEFAULT"
_ZN10layer_norm13ln_bwd_kernelINS_13Kernel_traitsI13__nv_bfloat16S2_S2_S2_fjLj1280ELj1ELj4ELj1ELj16ENS_18Kernel_traits_baseILj1280ES2_S2_S2_S2_fjLj128EEEEELb0ELb0ELb0ELb1EEEvNS_9BwdParamsE:
.text._ZN10layer_norm13ln_bwd_kernelINS_13Kernel_traitsI13__nv_bfloat16S2_S2_S2_fjLj1280ELj1ELj4ELj1ELj16ENS_18Kernel_traits_baseILj1280ES2_S2_S2_S2_fjLj128EEEEELb0ELb0ELb0ELb1EEEvNS_9BwdParamsE:
[----:B------:R-:W0:Y:S01]  /*0000*/  LDC R1, c[0x0][0x37c] ;  /* 0x0000df00ff017b82 */ /* 0x000e220000000800 */
[----:B------:R-:W1:Y:S07]  /*0010*/  S2R R2, SR_TID.X ;  /* 0x0000000000027919 */ /* 0x000e6e0000002100 */
[----:B------:R-:W2:Y:S01]  /*0020*/  S2UR UR4, SR_CTAID.X ;  /* 0x00000000000479c3 */ /* 0x000ea20000002500 */
[----:B------:R-:W3:Y:S01]  /*0030*/  LDCU UR5, c[0x0][0x384] ;  /* 0x00007080ff0577ac */ /* 0x000ee20008000800 */
[----:B0-----:R-:W-:Y:S01]  /*0040*/  IADD3 R1, PT, PT, R1, -0xb8, RZ ;  /* 0xffffff4801017810 */ /* 0x001fe20007ffe0ff */
[----:B------:R-:W-:Y:S01]  /*0050*/  BSSY B0, `(.L_x_74) ;  /* 0x00008ec000007945 */ /* 0x000fe20003800000 */
[----:B------:R-:W-:Y:S01]  /*0060*/  CS2R R4, SRZ ;  /* 0x0000000000047805 */ /* 0x000fe2000001ff00 */
[----:B------:R-:W0:Y:S01]  /*0070*/  LDCU.64 UR6, c[0x0][0x358] ;  /* 0x00006b00ff0677ac */ /* 0x000e220008000a00 */
[----:B------:R-:W-:-:S02]  /*0080*/  CS2R R6, SRZ ;  /* 0x0000000000067805 */ /* 0x000fc4000001ff00 */
[----:B------:R-:W-:Y:S02]  /*0090*/  CS2R R44, SRZ ;  /* 0x00000000002c7805 */ /* 0x000fe4000001ff00 */
[----:B------:R-:W-:Y:S01]  /*00a0*/  CS2R R46, SRZ ;  /* 0x00000000002e7805 */ /* 0x000fe2000001ff00 */
[----:B------:R-:W4:Y:S01]  /*00b0*/  LDCU UR9, c[0x0][0x388] ;  /* 0x00007100ff0977ac */ /* 0x000f220008000800 */
[----:B------:R-:W-:Y:S02]  /*00c0*/  CS2R R48, SRZ ;  /* 0x0000000000307805 */ /* 0x000fe4000001ff00 */
[----:B------:R-:W-:Y:S02]  /*00d0*/  CS2R R50, SRZ ;  /* 0x0000000000327805 */ /* 0x000fe4000001ff00 */
[----:B------:R-:W-:Y:S01]  /*00e0*/  CS2R R52, SRZ ;  /* 0x0000000000347805 */ /* 0x000fe2000001ff00 */
[----:B------:R-:W0:Y:S01]  /*00f0*/  LDCU.U8 UR8, c[0x0][0x410] ;  /* 0x00008200ff0877ac */ /* 0x000e220008000000 */
[----:B------:R-:W-:-:S02]  /*0100*/  CS2R R54, SRZ ;  /* 0x0000000000367805 */ /* 0x000fc4000001ff00 */
[----:B------:R-:W-:Y:S02]  /*0110*/  CS2R R56, SRZ ;  /* 0x0000000000387805 */ /* 0x000fe4000001ff00 */
[----:B------:R-:W-:Y:S01]  /*0120*/  CS2R R58, SRZ ;  /* 0x00000000003a7805 */ /* 0x000fe2000001ff00 */
[----:B------:R-:W0:Y:S01]  /*0130*/  LDCU UR12, c[0x0][0x400] ;  /* 0x00008000ff0c77ac */ /* 0x000e220008000800 */
[----:B------:R-:W-:Y:S02]  /*0140*/  CS2R R60, SRZ ;  /* 0x00000000003c7805 */ /* 0x000fe4000001ff00 */
[----:B------:R-:W-:Y:S02]  /*0150*/  CS2R R62, SRZ ;  /* 0x00000000003e7805 */ /* 0x000fe4000001ff00 */
[----:B------:R-:W-:Y:S01]  /*0160*/  CS2R R64, SRZ ;  /* 0x0000000000407805 */ /* 0x000fe2000001ff00 */
[----:B------:R-:W0:Y:S01]  /*0170*/  LDCU.64 UR14, c[0x0][0x478] ;  /* 0x00008f00ff0e77ac */ /* 0x000e220008000a00 */
[----:B------:R-:W-:-:S02]  /*0180*/  CS2R R66, SRZ ;  /* 0x0000000000427805 */ /* 0x000fc4000001ff00 */
[----:B------:R-:W-:Y:S02]  /*0190*/  CS2R R68, SRZ ;  /* 0x0000000000447805 */ /* 0x000fe4000001ff00 */
[----:B------:R-:W-:Y:S01]  /*01a0*/  CS2R R70, SRZ ;  /* 0x0000000000467805 */ /* 0x000fe2000001ff00 */
[----:B--2---:R-:W-:Y:S01]  /*01b0*/  USHF.L.U32 UR4, UR4, 0x2, URZ ;  /* 0x0000000204047899 */ /* 0x004fe200080006ff */
[----:B------:R-:W-:Y:S01]  /*01c0*/  CS2R R72, SRZ ;  /* 0x0000000000487805 */ /* 0x000fe2000001ff00 */
[----:B------:R-:W2:Y:S01]  /*01d0*/  LDCU.64 UR10, c[0x0][0x438] ;  /* 0x00008700ff0a77ac */ /* 0x000ea20008000a00 */
[----:B------:R-:W-:Y:S02]  /*01e0*/  CS2R R74, SRZ ;  /* 0x00000000004a7805 */ /* 0x000fe4000001ff00 */
[----:B------:R-:W-:Y:S02]  /*01f0*/  CS2R R76, SRZ ;  /* 0x00000000004c7805 */ /* 0x000fe4000001ff00 */
[----:B------:R-:W-:-:S02]  /*0200*/  CS2R R78, SRZ ;  /* 0x00000000004e7805 */ /* 0x000fc4000001ff00 */
[----:B-1----:R-:W-:Y:S02]  /*0210*/  LOP3.LUT R8, R2, 0x1f, RZ, 0xc0, !PT ;  /* 0x0000001f02087812 */ /* 0x002fe400078ec0ff */
[----:B------:R-:W-:Y:S02]  /*0220*/  CS2R R80, SRZ ;  /* 0x0000000000507805 */ /* 0x000fe4000001ff00 */
[----:B------:R-:W-:Y:S02]  /*0230*/  SHF.R.U32.HI R0, RZ, 0x5, R2 ;  /* 0x00000005ff007819 */ /* 0x000fe40000011602 */
[----:B------:R-:W-:Y:S02]  /*0240*/  CS2R R82, SRZ ;  /* 0x0000000000527805 */ /* 0x000fe4000001ff00 */
[----:B------:R-:W-:Y:S01]  /*0250*/  CS2R R124, SRZ ;  /* 0x00000000007c7805 */ /* 0x000fe2000001ff00 */
[----:B------:R1:W-:Y:S01]  /*0260*/  STL [R1+0xb4], R8 ;  /* 0x0000b40801007387 */ /* 0x0003e20000100800 */
[----:B------:R-:W-:-:S02]  /*0270*/  LOP3.LUT R131, R0, UR4, RZ, 0xfc, !PT ;  /* 0x0000000400837c12 */ /* 0x000fc4000f8efcff */
[----:B------:R-:W-:Y:S02]  /*0280*/  CS2R R126, SRZ ;  /* 0x00000000007e7805 */ /* 0x000fe4000001ff00 */
[----:B------:R-:W-:Y:S02]  /*0290*/  CS2R R40, SRZ ;  /* 0x0000000000287805 */ /* 0x000fe4000001ff00 */
[----:B------:R-:W-:Y:S02]  /*02a0*/  CS2R R42, SRZ ;  /* 0x00000000002a7805 */ /* 0x000fe4000001ff00 */
[----:B---3--:R-:W-:Y:S02]  /*02b0*/  ISETP.GE.AND P0, PT, R131, UR5, PT ;  /* 0x0000000583007c0c */ /* 0x008fe4000bf06270 */
        /* <DEDUP_REMOVED lines=13> */
[----:B------:R-:W-:Y:S01]  /*0390*/  CS2R R12, SRZ ;  /* 0x00000000000c7805 */ /* 0x000fe2000001ff00 */
[----:B012-4-:R-:W-:Y:S06]  /*03a0*/  @P0 BRA `(.L_x_75) ;  /* 0x0000008800d80947 */ /* 0x017fec0003800000 */
[----:B------:R-:W0:Y:S01]  /*03b0*/  LDC.64 R2, c[0x0][0x3d0] ;  /* 0x0000f400ff027b82 */ /* 0x000e220000000a00 */
[----:B------:R-:W1:Y:S01]  /*03c0*/  LDCU.64 UR4, c[0x0][0x3e0] ;  /* 0x00007c00ff0477ac */ /* 0x000e620008000a00 */
[----:B0-----:R-:W-:-:S05]  /*03d0*/  IMAD.WIDE.U32 R2, R8, 0x10, R2 ;  /* 0x0000001008027825 */ /* 0x001fca00078e0002 */
[----:B------:R-:W2:Y:S04]  /*03e0*/  LDG.E.128 R44, desc[UR6][R2.64+0x800] ;  /* 0x00080006022c7981 */ /* 0x000ea8000c1e1d00 */
[----:B------:R-:W3:Y:S04]  /*03f0*/  LDG.E.128 R48, desc[UR6][R2.64+0x600] ;  /* 0x0006000602307981 */ /* 0x000ee8000c1e1d00 */
[----:B------:R0:W-:Y:S04]  /*0400*/  STL [R1+0x28], RZ ;  /* 0x000028ff01007387 */ /* 0x0001e80000100800 */
        /* <DEDUP_REMOVED lines=9> */
[----:B------:R0:W-:Y:S04]  /*04a0*/  STL [R1], RZ ;  /* 0x000000ff01007387 */ /* 0x0001e80000100800 */
        /* <DEDUP_REMOVED lines=25> */
[----:B------:R-:W5:Y:S04]  /*0640*/  LDG.E.128 R52, desc[UR6][R2.64+0x400] ;  /* 0x0004000602347981 */ /* 0x000f68000c1e1d00 */
[----:B------:R-:W5:Y:S04]  /*0650*/  LDG.E.128 R56, desc[UR6][R2.64+0x200] ;  /* 0x0002000602387981 */ /* 0x000f68000c1e1d00 */
[----:B------:R3:W5:Y:S01]  /*0660*/  LDG.E.128 R60, desc[UR6][R2.64] ;  /* 0x00000006023c7981 */ /* 0x000762000c1e1d00 */
[----:B-1----:R-:W-:Y:S01]  /*0670*/  ISETP.NE.U32.AND P0, PT, RZ, UR4, PT ;  /* 0x00000004ff007c0c */ /* 0x002fe2000bf05070 */
[----:B------:R-:W-:Y:S01]  /*0680*/  HFMA2 R130, -RZ, RZ, 0, 0 ;  /* 0x00000000ff827431 */ /* 0x000fe200000001ff */
[----:B------:R-:W-:Y:S01]  /*0690*/  BSSY B1, `(.L_x_76) ;  /* 0x000083b000017945 */ /* 0x000fe20003800000 */
[----:B------:R0:W-:Y:S01]  /*06a0*/  STL [R1+0x30], RZ ;  /* 0x000030ff01007387 */ /* 0x0001e20000100800 */
[----:B------:R-:W-:-:S02]  /*06b0*/  ISETP.NE.AND.EX P0, PT, RZ, UR5, PT, P0 ;  /* 0x00000005ff007c0c */ /* 0x000fc4000bf05300 */
[----:B------:R-:W-:Y:S02]  /*06c0*/  CS2R R128, SRZ ;  /* 0x0000000000807805 */ /* 0x000fe4000001ff00 */
[----:B------:R-:W-:Y:S01]  /*06d0*/  CS2R R126, SRZ ;  /* 0x00000000007e7805 */ /* 0x000fe2000001ff00 */
[----:B------:R0:W-:Y:S01]  /*06e0*/  STL [R1+0x2c], RZ ;  /* 0x00002cff01007387 */ /* 0x0001e20000100800 */
        /* <DEDUP_REMOVED lines=18> */
[----:B------:R-:W-:Y:S02]  /*0810*/  MOV R9, RZ ;  /* 0x000000ff00097202 */ /* 0x000fe40000000f00 */
[----:B--2---:R-:W-:Y:S02]  /*0820*/  PRMT R7, R44, 0x7632, R7 ;  /* 0x000076322c077816 */ /* 0x004fe40000000007 */
[----:B------:R-:W-:Y:S02]  /*0830*/  PRMT R6, R45, 0x7632, R6 ;  /* 0x000076322d067816 */ /* 0x000fe40000000006 */
[----:B------:R-:W-:Y:S01]  /*0840*/  PRMT R5, R46, 0x7632, R5 ;  /* 0x000076322e057816 */ /* 0x000fe20000000005 */
[----:B------:R0:W-:Y:S01]  /*0850*/  STL.S16 [R1+0xa4], R7 ;  /* 0x0000a40701007387 */ /* 0x0001e20000100600 */
[----:B------:R-:W-:-:S02]  /*0860*/  PRMT R4, R47, 0x7632, R4 ;  /* 0x000076322f047816 */ /* 0x000fc40000000004 */
[----:B---3--:R-:W-:Y:S01]  /*0870*/  PRMT R3, R49, 0x7632, R3 ;  /* 0x0000763231037816 */ /* 0x008fe20000000003 */
[----:B------:R0:W-:Y:S01]  /*0880*/  STL.S16 [R1+0xa0], R6 ;  /* 0x0000a00601007387 */ /* 0x0001e20000100600 */
[----:B------:R-:W-:Y:S02]  /*0890*/  PRMT R0, R51, 0x7632, R0 ;  /* 0x0000763233007816 */ /* 0x000fe40000000000 */
[----:B------:R-:W-:Y:S01]  /*08a0*/  PRMT R2, R50, 0x7632, R2 ;  /* 0x0000763232027816 */ /* 0x000fe20000000002 */
[----:B------:R0:W-:Y:S04]  /*08b0*/  STL.S16 [R1+0x9c], R5 ;  /* 0x00009c0501007387 */ /* 0x0001e80000100600 */
[----:B------:R0:W-:Y:S04]  /*08c0*/  STL.S16 [R1+0x98], R4 ;  /* 0x0000980401007387 */ /* 0x0001e80000100600 */
[----:B------:R0:W-:Y:S04]  /*08d0*/  STL.S16 [R1+0xb0], R3 ;  /* 0x0000b00301007387 */ /* 0x0001e80000100600 */
[----:B------:R0:W-:Y:S04]  /*08e0*/  STL.S16 [R1+0xa8], R0 ;  /* 0x0000a80001007387 */ /* 0x0001e80000100600 */
[----:B------:R0:W-:Y:S02]  /*08f0*/  STL.S16 [R1+0xac], R2 ;  /* 0x0000ac0201007387 */ /* 0x0001e40000100600 */
.L_x_84:
[----:B------:R-:W1:Y:S08]  /*0900*/  @P0 LDC.64 R84, c[0x0][0x3e0] ;  /* 0x0000f800ff540b82 */ /* 0x000e700000000a00 */
[----:B0-----:R-:W0:Y:S08]  /*0910*/  LDC.64 R2, c[0x0][0x3c0] ;  /* 0x0000f000ff027b82 */ /* 0x001e300000000a00 */
[----:B------:R-:W2:Y:S01]  /*0920*/  LDC.64 R4, c[0x0][0x3c8] ;  /* 0x0000f200ff047b82 */ /* 0x000ea20000000a00 */
[----:B-1----:R-:W-:-:S06]  /*0930*/  @P0 IMAD.WIDE R84, R131, 0x2, R84 ;  /* 0x0000000283540825 */ /* 0x002fcc00078e0254 */
[----:B------:R-:W3:Y:S01]  /*0940*/  @P0 LDG.E.U16 R84, desc[UR6][R84.64] ;  /* 0x0000000654540981 */ /* 0x000ee2000c1e1500 */
[----:B0-----:R-:W-:-:S06]  /*0950*/  IMAD.WIDE R2, R131, 0x4, R2 ;  /* 0x0000000483027825 */ /* 0x001fcc00078e0202 */
[----:B------:R0:W4:Y:S01]  /*0960*/  LDG.E R2, desc[UR6][R2.64] ;  /* 0x0000000602027981 */ /* 0x000122000c1e1900 */
[----:B--2---:R-:W-:-:S05]  /*0970*/  IMAD.WIDE R4, R131, 0x4, R4 ;  /* 0x0000000483047825 */ /* 0x004fca00078e0204 */
[----:B-----5:R1:W5:Y:S01]  /*0980*/  LDG.E R8, desc[UR6][R4.64] ;  /* 0x0000000604087981 */ /* 0x020362000c1e1900 */
[----:B------:R-:W0:Y:S01]  /*0990*/  S2R R86, SR_TID.X ;  /* 0x0000000000567919 */ /* 0x000e220000002100 */
[----:B------:R-:W-:Y:S01]  /*09a0*/  ISETP.NE.U32.AND P1, PT, RZ, UR10, PT ;  /* 0x0000000aff007c0c */ /* 0x000fe2000bf25070 */
[----:B------:R-:W-:-:S03]  /*09b0*/  IMAD R0, R131, UR9, RZ ;  /* 0x0000000983007c24 */ /* 0x000fc6000f8e02ff */
[----:B------:R-:W-:Y:S02]  /*09c0*/  ISETP.NE.AND.EX P1, PT, RZ, UR11, PT, P1 ;  /* 0x0000000bff007c0c */ /* 0x000fe4000bf25310 */
[----:B------:R-:W-:Y:S02]  /*09d0*/  SHF.R.S32.HI R7, RZ, 0x1f, R0 ;  /* 0x0000001fff077819 */ /* 0x000fe40000011400 */
[----:B------:R-:W-:Y:S02]  /*09e0*/  ISETP.NE.AND P2, PT, RZ, UR8, PT ;  /* 0x00000008ff007c0c */ /* 0x000fe4000bf45270 */
[----:B------:R-:W-:Y:S02]  /*09f0*/  LEA.HI R6, R7, R0, RZ, 0x3 ;  /* 0x0000000007067211 */ /* 0x000fe400078f18ff */
[----:B0-----:R-:W-:-:S05]  /*0a00*/  LOP3.LUT R3, R86, 0x1f, RZ, 0xc0, !PT ;  /* 0x0000001f56037812 */ /* 0x001fca00078ec0ff */
[----:B------:R1:W-:Y:S01]  /*0a10*/  STL [R1+0xb4], R3 ;  /* 0x0000b40301007387 */ /* 0x0003e20000100800 */
[----:B------:R-:W-:Y:S02]  /*0a20*/  MOV R7, 0x3f800000 ;  /* 0x3f80000000077802 */ /* 0x000fe40000000f00 */
[----:B------:R-:W-:Y:S02]  /*0a30*/  LEA.HI.SX32 R6, R6, R3, 0x1d ;  /* 0x0000000306067211 */ /* 0x000fe400078feaff */
[----:B---3--:R-:W-:Y:S02]  /*0a40*/  @P0 SHF.L.U32 R7, R84, 0x10, RZ ;  /* 0x0000001054070819 */ /* 0x008fe400000006ff */
[----:B----4-:R-:W-:Y:S01]  /*0a50*/  FSEL R0, R2, RZ, !P2 ;  /* 0x000000ff02007208 */ /* 0x010fe20005000000 */
[----:B-1----:R-:W-:Y:S06]  /*0a60*/  @P1 BRA `(.L_x_77) ;  /* 0x0000001800fc1947 */ /* 0x002fec0003800000 */
[----:B------:R-:W0:Y:S01]  /*0a70*/  LDC.64 R112, c[0x0][0x3a8] ;  /* 0x0000ea00ff707b82 */ /* 0x000e220000000a00 */
[----:B------:R-:W2:Y:S04]  /*0a80*/  LDL R150, [R1+0xb0] ;  /* 0x0000b00001967983 */ /* 0x000ea80000100800 */
[----:B------:R-:W3:Y:S03]  /*0a90*/  LDL R198, [R1+0xac] ;  /* 0x0000ac0001c67983 */ /* 0x000ee60000100800 */
[----:B------:R-:W1:Y:S01]  /*0aa0*/  LDC.64 R120, c[0x0][0x428] ;  /* 0x00010a00ff787b82 */ /* 0x000e620000000a00 */
[C---:B------:R-:W-:Y:S01]  /*0ab0*/  IADD3 R5, PT, PT, R6.reuse, 0x80, RZ ;  /* 0x0000008006057810 */ /* 0x040fe20007ffe0ff */
[----:B------:R-:W4:Y:S01]  /*0ac0*/  LDL R196, [R1+0xa8] ;  /* 0x0000a80001c47983 */ /* 0x000f220000100800 */
[----:B------:R-:W-:-:S02]  /*0ad0*/  IADD3 R4, PT, PT, R6, 0x20, RZ ;  /* 0x0000002006047810 */ /* 0x000fc40007ffe0ff */
[C---:B------:R-:W-:Y:S01]  /*0ae0*/  IADD3 R3, PT, PT, R6.reuse, 0x40, RZ ;  /* 0x0000004006037810 */ /* 0x040fe20007ffe0ff */
[----:B------:R-:W4:Y:S01]  /*0af0*/  LDL R194, [R1+0xa4] ;  /* 0x0000a40001c27983 */ /* 0x000f220000100800 */
[----:B------:R-:W-:-:S03]  /*0b00*/  IADD3 R2, PT, PT, R6, 0x60, RZ ;  /* 0x0000006006027810 */ /* 0x000fc60007ffe0ff */
[----:B------:R-:W4:Y:S04]  /*0b10*/  LDL R193, [R1+0xa0] ;  /* 0x0000a00001c17983 */ /* 0x000f280000100800 */
[----:B------:R-:W4:Y:S01]  /*0b20*/  LDL R192, [R1+0x9c] ;  /* 0x00009c0001c07983 */ /* 0x000f220000100800 */
[----:B0-----:R-:W-:-:S03]  /*0b30*/  IMAD.WIDE.U32 R84, R5, 0x10, R112 ;  /* 0x0000001005547825 */ /* 0x001fc600078e0070 */
[----:B------:R-:W4:Y:S01]  /*0b40*/  LDL R233, [R1+0x98] ;  /* 0x0000980001e97983 */ /* 0x000f220000100800 */
[----:B------:R-:W-:-:S03]  /*0b50*/  IMAD.WIDE.U32 R96, R4, 0x10, R112 ;  /* 0x0000001004607825 */ /* 0x000fc600078e0070 */
[----:B------:R-:W2:Y:S01]  /*0b60*/  LDG.E.128 R84, desc[UR6][R84.64] ;  /* 0x0000000654547981 */ /* 0x000ea2000c1e1d00 */
[----:B-1----:R-:W-:-:S03]  /*0b70*/  IMAD.WIDE.U32 R92, R6, 0x10, R120 ;  /* 0x00000010065c7825 */ /* 0x002fc600078e0078 */
[----:B------:R-:W3:Y:S01]  /*0b80*/  LDG.E.128 R96, desc[UR6][R96.64] ;  /* 0x0000000660607981 */ /* 0x000ee2000c1e1d00 */
[----:B------:R-:W-:-:S03]  /*0b90*/  IMAD.WIDE.U32 R88, R6, 0x10, R112 ;  /* 0x0000001006587825 */ /* 0x000fc600078e0070 */
[----:B------:R-:W4:Y:S01]  /*0ba0*/  LDG.E.128 R92, desc[UR6][R92.64] ;  /* 0x000000065c5c7981 */ /* 0x000f22000c1e1d00 */
[----:B------:R-:W-:-:S03]  /*0bb0*/  IMAD.WIDE.U32 R100, R4, 0x10, R120 ;  /* 0x0000001004647825 */ /* 0x000fc600078e0078 */
[----:B------:R-:W3:Y:S01]  /*0bc0*/  LDG.E.128 R88, desc[UR6][R88.64] ;  /* 0x0000000658587981 */ /* 0x000ee2000c1e1d00 */
[----:B------:R-:W-:-:S03]  /*0bd0*/  IMAD.WIDE.U32 R104, R3, 0x10, R112 ;  /* 0x0000001003687825 */ /* 0x000fc600078e0070 */
[----:B------:R-:W3:Y:S01]  /*0be0*/  LDG.E.128 R100, desc[UR6][R100.64] ;  /* 0x0000000664647981 */ /* 0x000ee2000c1e1d00 */
[----:B------:R-:W-:-:S03]  /*0bf0*/  IMAD.WIDE.U32 R108, R3, 0x10, R120 ;  /* 0x00000010036c7825 */ /* 0x000fc600078e0078 */
[----:B------:R-:W3:Y:S01]  /*0c00*/  LDG.E.128 R104, desc[UR6][R104.64] ;  /* 0x0000000668687981 */ /* 0x000ee2000c1e1d00 */
[----:B------:R-:W-:-:S03]  /*0c10*/  IMAD.WIDE.U32 R112, R2, 0x10, R112 ;  /* 0x0000001002707825 */ /* 0x000fc600078e0070 */
[----:B------:R-:W3:Y:S04]  /*0c20*/  LDG.E.128 R108, desc[UR6][R108.64] ;  /* 0x000000066c6c7981 */ /* 0x000ee8000c1e1d00 */
[----:B------:R-:W3:Y:S01]  /*0c30*/  LDG.E.128 R112, desc[UR6][R112.64] ;  /* 0x0000000670707981 */ /* 0x000ee2000c1e1d00 */
[----:B------:R-:W-:-:S04]  /*0c40*/  IMAD.WIDE.U32 R116, R2, 0x10, R120 ;  /* 0x0000001002747825 */ /* 0x000fc800078e0078 */
[----:B------:R-:W-:Y:S02]  /*0c50*/  IMAD.WIDE.U32 R120, R5, 0x10, R120 ;  /* 0x0000001005787825 */ /* 0x000fe400078e0078 */
[----:B------:R-:W3:Y:S04]  /*0c60*/  LDG.E.128 R116, desc[UR6][R116.64] ;  /* 0x0000000674747981 */ /* 0x000ee8000c1e1d00 */
[----:B------:R-:W3:Y:S01]  /*0c70*/  LDG.E.128 R120, desc[UR6][R120.64] ;  /* 0x0000000678787981 */ /* 0x000ee2000c1e1d00 */
[C---:B------:R-:W-:Y:S02]  /*0c80*/  PRMT R185, R60.reuse, 0x7632, R185 ;  /* 0x000076323cb97816 */ /* 0x040fe400000000b9 */
[----:B------:R-:W-:Y:S02]  /*0c90*/  SHF.L.U32 R227, R60, 0x10, RZ ;  /* 0x000000103ce37819 */ /* 0x000fe400000006ff */
[----:B------:R-:W-:-:S02]  /*0ca0*/  SHF.L.U32 R185, R185, 0x10, RZ ;  /* 0x00000010b9b97819 */ /* 0x000fc400000006ff */
[C---:B------:R-:W-:Y:S02]  /*0cb0*/  SHF.L.U32 R226, R61.reuse, 0x10, RZ ;  /* 0x000000103de27819 */ /* 0x040fe400000006ff */
[----:B------:R-:W-:-:S04]  /*0cc0*/  PRMT R182, R61, 0x7632, R182 ;  /* 0x000076323db67816 */ /* 0x000fc800000000b6 */
[----:B------:R-:W-:Y:S02]  /*0cd0*/  SHF.L.U32 R182, R182, 0x10, RZ ;  /* 0x00000010b6b67819 */ /* 0x000fe400000006ff */
        /* <DEDUP_REMOVED lines=15> */
[----:B------:R-:W-:Y:S02]  /*0dd0*/  SHF.L.U32 R214, R59, 0x10, RZ ;  /* 0x000000103bd67819 */ /* 0x000fe400000006ff */
[C---:B------:R-:W-:Y:S02]  /*0de0*/  SHF.L.U32 R212, R52.reuse, 0x10, RZ ;  /* 0x0000001034d47819 */ /* 0x040fe400000006ff */
[----:B------:R-:W-:-:S04]  /*0df0*/  PRMT R162, R52, 0x7632, R162 ;  /* 0x0000763234a27816 */ /* 0x000fc800000000a2 */
[----:B------:R-:W-:Y:S02]  /*0e00*/  SHF.L.U32 R162, R162, 0x10, RZ ;  /* 0x00000010a2a27819 */ /* 0x000fe400000006ff */
[----:B------:R-:W-:Y:S02]  /*0e10*/  SHF.L.U32 R210, R53, 0x10, RZ ;  /* 0x0000001035d27819 */ /* 0x000fe400000006ff */
[----:B------:R-:W-:Y:S02]  /*0e20*/  SHF.L.U32 R208, R54, 0x10, RZ ;  /* 0x0000001036d07819 */ /* 0x000fe400000006ff */
[C---:B------:R-:W-:Y:S02]  /*0e30*/  SHF.L.U32 R206, R55.reuse, 0x10, RZ ;  /* 0x0000001037ce7819 */ /* 0x040fe400000006ff */
[----:B------:R-:W-:-:S04]  /*0e40*/  PRMT R158, R55, 0x7632, R158 ;  /* 0x00007632379e7816 */ /* 0x000fc8000000009e */
[----:B------:R-:W-:Y:S02]  /*0e50*/  SHF.L.U32 R158, R158, 0x10, RZ ;  /* 0x000000109e9e7819 */ /* 0x000fe400000006ff */
[----:B------:R-:W-:Y:S02]  /*0e60*/  SHF.L.U32 R204, R48, 0x10, RZ ;  /* 0x0000001030cc7819 */ /* 0x000fe400000006ff */
[----:B------:R-:W-:Y:S02]  /*0e70*/  SHF.L.U32 R202, R49, 0x10, RZ ;  /* 0x0000001031ca7819 */ /* 0x000fe400000006ff */
[----:B------:R-:W-:Y:S02]  /*0e80*/  SHF.L.U32 R200, R50, 0x10, RZ ;  /* 0x0000001032c87819 */ /* 0x000fe400000006ff */
[C---:B--2---:R-:W-:Y:S02]  /*0e90*/  PRMT R146, R87.reuse, 0x7632, R146 ;  /* 0x0000763257927816 */ /* 0x044fe40000000092 */
[----:B------:R-:W-:-:S02]  /*0ea0*/  SHF.L.U32 R191, R87, 0x10, RZ ;  /* 0x0000001057bf7819 */ /* 0x000fc400000006ff */
[C---:B------:R-:W-:Y:S02]  /*0eb0*/  PRMT R87, R84.reuse, 0x7632, R87 ;  /* 0x0000763254577816 */ /* 0x040fe40000000057 */
[----:B------:R-:W-:Y:S02]  /*0ec0*/  SHF.L.U32 R145, R84, 0x10, RZ ;  /* 0x0000001054917819 */ /* 0x000fe400000006ff */
[C---:B----4-:R-:W-:Y:S02]  /*0ed0*/  PRMT R229, R92.reuse, 0x7632, R229 ;  /* 0x000076325ce57816 */ /* 0x050fe400000000e5 */
[----:B------:R-:W-:Y:S02]  /*0ee0*/  SHF.L.U32 R132, R92, 0x10, RZ ;  /* 0x000000105c847819 */ /* 0x000fe400000006ff */
[C---:B------:R-:W-:Y:S02]  /*0ef0*/  PRMT R228, R93.reuse, 0x7632, R228 ;  /* 0x000076325de47816 */ /* 0x040fe400000000e4 */
[----:B------:R-:W-:-:S02]  /*0f00*/  SHF.L.U32 R133, R93, 0x10, RZ ;  /* 0x000000105d857819 */ /* 0x000fc400000006ff */
[C---:B------:R-:W-:Y:S02]  /*0f10*/  PRMT R142, R85.reuse, 0x7632, R142 ;  /* 0x00007632558e7816 */ /* 0x040fe4000000008e */
[----:B------:R-:W-:Y:S02]  /*0f20*/  SHF.L.U32 R189, R85, 0x10, RZ ;  /* 0x0000001055bd7819 */ /* 0x000fe400000006ff */
[C---:B------:R-:W-:Y:S02]  /*0f30*/  PRMT R144, R86.reuse, 0x7632, R144 ;  /* 0x0000763256907816 */ /* 0x040fe40000000090 */
[----:B------:R-:W-:Y:S02]  /*0f40*/  SHF.L.U32 R149, R86, 0x10, RZ ;  /* 0x0000001056957819 */ /* 0x000fe400000006ff */
[C---:B---3--:R-:W-:Y:S02]  /*0f50*/  PRMT R92, R96.reuse, 0x7632, R92 ;  /* 0x00007632605c7816 */ /* 0x048fe4000000005c */
[----:B------:R-:W-:-:S02]  /*0f60*/  SHF.L.U32 R93, R96, 0x10, RZ ;  /* 0x00000010605d7819 */ /* 0x000fc400000006ff */
[C---:B------:R-:W-:Y:S02]  /*0f70*/  PRMT R84, R88.reuse, 0x7632, R84 ;  /* 0x0000763258547816 */ /* 0x040fe40000000054 */
[----:B------:R-:W-:Y:S02]  /*0f80*/  SHF.L.U32 R85, R88, 0x10, RZ ;  /* 0x0000001058557819 */ /* 0x000fe400000006ff */
[C---:B------:R-:W-:Y:S02]  /*0f90*/  PRMT R86, R89.reuse, 0x7632, R86 ;  /* 0x0000763259567816 */ /* 0x040fe40000000056 */
[----:B------:R-:W-:Y:S02]  /*0fa0*/  SHF.L.U32 R187, R89, 0x10, RZ ;  /* 0x0000001059bb7819 */ /* 0x000fe400000006ff */
[C---:B------:R-:W-:Y:S02]  /*0fb0*/  PRMT R223, R95.reuse, 0x7632, R223 ;  /* 0x000076325fdf7816 */ /* 0x040fe400000000df */
        /* <DEDUP_REMOVED lines=11> */
[----:B------:R-:W-:Y:S02]  /*1070*/  SHF.L.U32 R143, R105, 0x10, RZ ;  /* 0x00000010698f7819 */ /* 0x000fe400000006ff */
[----:B------:R-:W-:-:S02]  /*1080*/  PRMT R108, R112, 0x7632, R108 ;  /* 0x00007632706c7816 */ /* 0x000fc4000000006c */
[----:B------:R-:W-:Y:S02]  /*1090*/  SHF.L.U32 R157, R112, 0x10, RZ ;  /* 0x00000010709d7819 */ /* 0x000fe400000006ff */
[----:B------:R-:W-:Y:S02]  /*10a0*/  SHF.L.U32 R147, R114, 0x10, RZ ;  /* 0x0000001072937819 */ /* 0x000fe400000006ff */
[----:B------:R-:W-:Y:S02]  /*10b0*/  PRMT R90, R91, 0x7632, R90 ;  /* 0x000076325b5a7816 */ /* 0x000fe4000000005a */
[C---:B------:R-:W-:Y:S02]  /*10c0*/  PRMT R225, R94.reuse, 0x7632, R225 ;  /* 0x000076325ee17816 */ /* 0x040fe400000000e1 */
[----:B------:R-:W-:Y:S02]  /*10d0*/  SHF.L.U32 R134, R94, 0x10, RZ ;  /* 0x000000105e867819 */ /* 0x000fe400000006ff */
[----:B------:R-:W-:-:S02]  /*10e0*/  PRMT R219, R101, 0x7632, R219 ;  /* 0x0000763265db7816 */ /* 0x000fc400000000db */
[----:B------:R-:W-:Y:S02]  /*10f0*/  SHF.L.U32 R137, R101, 0x10, RZ ;  /* 0x0000001065897819 */ /* 0x000fe400000006ff */
[C---:B------:R-:W-:Y:S02]  /*1100*/  PRMT R104, R106.reuse, 0x7632, R104 ;  /* 0x000076326a687816 */ /* 0x040fe40000000068 */
[----:B------:R-:W-:Y:S02]  /*1110*/  SHF.L.U32 R165, R106, 0x10, RZ ;  /* 0x000000106aa57819 */ /* 0x000fe400000006ff */
[C---:B------:R-:W-:Y:S02]  /*1120*/  PRMT R209, R110.reuse, 0x7632, R209 ;  /* 0x000076326ed17816 */ /* 0x040fe400000000d1 */
[----:B------:R-:W-:Y:S02]  /*1130*/  SHF.L.U32 R98, R110, 0x10, RZ ;  /* 0x000000106e627819 */ /* 0x000fe400000006ff */
[----:B------:R-:W-:-:S02]  /*1140*/  PRMT R112, R114, 0x7632, R112 ;  /* 0x0000763272707816 */ /* 0x000fc40000000070 */
[----:B------:R-:W-:Y:S02]  /*1150*/  PRMT R94, R97, 0x7632, R94 ;  /* 0x00007632615e7816 */ /* 0x000fe4000000005e */
[----:B------:R-:W-:Y:S02]  /*1160*/  PRMT R140, R99, 0x7632, R140 ;  /* 0x00007632638c7816 */ /* 0x000fe4000000008c */
[----:B------:R-:W-:Y:S02]  /*1170*/  PRMT R101, R105, 0x7632, R101 ;  /* 0x0000763269657816 */ /* 0x000fe40000000065 */
[----:B------:R-:W-:Y:S02]  /*1180*/  PRMT R106, R107, 0x7632, R106 ;  /* 0x000076326b6a7816 */ /* 0x000fe4000000006a */
[----:B------:R-:W-:Y:S02]  /*1190*/  PRMT R110, R113, 0x7632, R110 ;  /* 0x00007632716e7816 */ /* 0x000fe4000000006e */
[----:B------:R-:W-:Y:S01]  /*11a0*/  PRMT R114, R115, 0x7632, R114 ;  /* 0x0000763273727816 */ /* 0x000fe20000000072 */
[C---:B------:R-:W-:Y:S01]  /*11b0*/  FADD.FTZ R178, -R0.reuse, R93 ;  /* 0x0000005d00b27221 */ /* 0x040fe20000010100 */
[----:B------:R-:W-:Y:S01]  /*11c0*/  SHF.L.U32 R183, R91, 0x10, RZ ;  /* 0x000000105bb77819 */ /* 0x000fe200000006ff */
[C---:B------:R-:W-:Y:S01]  /*11d0*/  FADD.FTZ R190, -R0.reuse, R145 ;  /* 0x0000009100be7221 */ /* 0x040fe20000010100 */
[----:B------:R-:W-:Y:S01]  /*11e0*/  SHF.L.U32 R177, R97, 0x10, RZ ;  /* 0x0000001061b17819 */ /* 0x000fe200000006ff */
[C---:B------:R-:W-:Y:S01]  /*11f0*/  FADD.FTZ R188, -R0.reuse, R149 ;  /* 0x0000009500bc7221 */ /* 0x040fe20000010100 */
[----:B------:R-:W-:Y:S01]  /*1200*/  SHF.L.U32 R141, R99, 0x10, RZ ;  /* 0x00000010638d7819 */ /* 0x000fe200000006ff */
[----:B------:R-:W-:Y:S01]  /*1210*/  FADD.FTZ R186, -R0, R89 ;  /* 0x0000005900ba7221 */ /* 0x000fe20000010100 */
[----:B------:R-:W-:Y:S01]  /*1220*/  PRMT R217, R102, 0x7632, R217 ;  /* 0x0000763266d97816 */ /* 0x000fe200000000d9 */
[----:B------:R-:W-:Y:S01]  /*1230*/  FADD.FTZ R166, -R0, R143 ;  /* 0x0000008f00a67221 */ /* 0x000fe20000010100 */
[----:B------:R-:W-:Y:S01]  /*1240*/  SHF.L.U32 R138, R102, 0x10, RZ ;  /* 0x00000010668a7819 */ /* 0x000fe200000006ff */
[C---:B------:R-:W-:Y:S01]  /*1250*/  FADD.FTZ R102, -R0.reuse, R85 ;  /* 0x0000005500667221 */ /* 0x040fe20000010100 */
[C---:B------:R-:W-:Y:S01]  /*1260*/  PRMT R215, R103.reuse, 0x7632, R215 ;  /* 0x0000763267d77816 */ /* 0x040fe200000000d7 */
[----:B------:R-:W-:Y:S01]  /*1270*/  FADD.FTZ R154, -R0, R147 ;  /* 0x00000093009a7221 */ /* 0x000fe20000010100 */
[----:B------:R-:W-:-:S02]  /*1280*/  SHF.L.U32 R139, R103, 0x10, RZ ;  /* 0x00000010678b7819 */ /* 0x000fc400000006ff */
[----:B------:R-:W-:Y:S02]  /*1290*/  SHF.L.U32 R163, R107, 0x10, RZ ;  /* 0x000000106ba37819 */ /* 0x000fe400000006ff */
[C---:B------:R-:W-:Y:S02]  /*12a0*/  PRMT R211, R109.reuse, 0x7632, R211 ;  /* 0x000076326dd37816 */ /* 0x040fe400000000d3 */
[----:B------:R-:W-:Y:S02]  /*12b0*/  SHF.L.U32 R97, R109, 0x10, RZ ;  /* 0x000000106d617819 */ /* 0x000fe400000006ff */
[C---:B------:R-:W-:Y:S02]  /*12c0*/  PRMT R207, R111.reuse, 0x7632, R207 ;  /* 0x000076326fcf7816 */ /* 0x040fe400000000cf */
[----:B------:R-:W-:Y:S02]  /*12d0*/  SHF.L.U32 R99, R111, 0x10, RZ ;  /* 0x000000106f637819 */ /* 0x000fe400000006ff */
[----:B------:R-:W-:-:S02]  /*12e0*/  SHF.L.U32 R155, R113, 0x10, RZ ;  /* 0x00000010719b7819 */ /* 0x000fc400000006ff */
[----:B------:R-:W-:Y:S02]  /*12f0*/  SHF.L.U32 R153, R115, 0x10, RZ ;  /* 0x0000001073997819 */ /* 0x000fe400000006ff */
[----:B------:R-:W-:Y:S02]  /*1300*/  SHF.L.U32 R151, R87, 0x10, RZ ;  /* 0x0000001057977819 */ /* 0x000fe400000006ff */
[----:B------:R-:W-:Y:S02]  /*1310*/  SHF.L.U32 R91, R90, 0x10, RZ ;  /* 0x000000105a5b7819 */ /* 0x000fe400000006ff */
[----:B------:R-:W-:Y:S02]  /*1320*/  SHF.L.U32 R93, R92, 0x10, RZ ;  /* 0x000000105c5d7819 */ /* 0x000fe400000006ff */
        /* <DEDUP_REMOVED lines=16> */
[----:B------:R-:W-:Y:S01]  /*1430*/  SHF.L.U32 R149, R114, 0x10, RZ ;  /* 0x0000001072957819 */ /* 0x000fe200000006ff */
[C---:B------:R-:W-:Y:S01]  /*1440*/  FADD.FTZ R174, -R0.reuse, R141 ;  /* 0x0000008d00ae7221 */ /* 0x040fe20000010100 */
        /* <DEDUP_REMOVED lines=31> */
[----:B------:R-:W-:Y:S01]  /*1640*/  FADD.FTZ R91, -R0, R149 ;  /* 0x00000095005b7221 */ /* 0x000fe20000010100 */
[----:B------:R-:W-:Y:S01]  /*1650*/  SHF.L.U32 R229, R229, 0x10, RZ ;  /* 0x00000010e5e57819 */ /* 0x000fe200000006ff */
[----:B------:R-:W-:Y:S01]  /*1660*/  FMUL.FTZ R227, R227, R132 ;  /* 0x00000084e3e37220 */ /* 0x000fe20000410000 */
[C---:B-----5:R-:W-:Y:S01]  /*1670*/  FMUL.FTZ R0, R8.reuse, R102 ;  /* 0x0000006608007220 */ /* 0x060fe20000410000 */
[----:B------:R-:W-:-:S02]  /*1680*/  FMUL.FTZ R184, R8, R184 ;  /* 0x000000b808b87220 */ /* 0x000fc40000410000 */
[----:B------:R-:W-:Y:S01]  /*1690*/  FMUL.FTZ R185, R185, R229 ;  /* 0x000000e5b9b97220 */ /* 0x000fe20000410000 */
[----:B------:R-:W-:Y:S01]  /*16a0*/  FADD.FTZ R102, RZ, R227 ;  /* 0x000000e3ff667221 */ /* 0x000fe20000010000 */
[----:B------:R-:W-:Y:S01]  /*16b0*/  FFMA.FTZ R103, R0, R227, RZ ;  /* 0x000000e300677223 */ /* 0x000fe200000100ff */
[----:B------:R-:W-:Y:S01]  /*16c0*/  SHF.L.U32 R228, R228, 0x10, RZ ;  /* 0x00000010e4e47819 */ /* 0x000fe200000006ff */
[----:B------:R-:W-:Y:S01]  /*16d0*/  FMUL.FTZ R226, R226, R133 ;  /* 0x00000085e2e27220 */ /* 0x000fe20000410000 */
[----:B------:R-:W-:Y:S01]  /*16e0*/  FMUL.FTZ R187, R8, R187 ;  /* 0x000000bb08bb7220 */ /* 0x000fe20000410000 */
[----:B------:R-:W-:Y:S01]  /*16f0*/  FADD.FTZ R102, R102, R185 ;  /* 0x000000b966667221 */ /* 0x000fe20000010000 */
[----:B------:R-:W-:Y:S01]  /*1700*/  FFMA.FTZ R103, R184, R185, R103 ;  /* 0x000000b9b8677223 */ /* 0x000fe20000010067 */
[----:B------:R-:W-:Y:S01]  /*1710*/  FMUL.FTZ R182, R182, R228 ;  /* 0x000000e4b6b67220 */ /* 0x000fe20000410000 */
[----:B------:R-:W-:Y:S01]  /*1720*/  FMUL.FTZ R180, R8, R180 ;  /* 0x000000b408b47220 */ /* 0x000fe20000410000 */
[----:B------:R-:W-:Y:S01]  /*1730*/  FADD.FTZ R102, R102, R226 ;  /* 0x000000e266667221 */ /* 0x000fe20000010000 */
[----:B------:R-:W-:Y:S01]  /*1740*/  FFMA.FTZ R103, R187, R226, R103 ;  /* 0x000000e2bb677223 */ /* 0x000fe20000010067 */
        /* <DEDUP_REMOVED lines=41> */
[----:B------:R-:W-:Y:S01]  /*19e0*/  PRMT R169, R59, 0x7632, R169 ;  /* 0x000076323ba97816 */ /* 0x000fe200000000a9 */
[----:B------:R-:W-:Y:S01]  /*19f0*/  FMUL.FTZ R170, R170, R217 ;  /* 0x000000d9aaaa7220 */ /* 0x000fe20000410000 */
[----:B------:R-:W-:Y:S01]  /*1a00*/  FMUL.FTZ R160, R8, R160 ;  /* 0x000000a008a07220 */ /* 0x000fe20000410000 */
[----:B------:R-:W-:Y:S01]  /*1a10*/  FADD.FTZ R102, R102, R216 ;  /* 0x000000d866667221 */ /* 0x000fe20000010000 */
[----:B------:R-:W-:Y:S01]  /*1a20*/  FFMA.FTZ R103, R175, R216, R103 ;  /* 0x000000d8af677223 */ /* 0x000fe20000010067 */
[----:B------:R-:W-:Y:S01]  /*1a30*/  SHF.L.U32 R169, R169, 0x10, RZ ;  /* 0x00000010a9a97819 */ /* 0x000fe200000006ff */
[----:B------:R-:W-:Y:S01]  /*1a40*/  FMUL.FTZ R214, R214, R139 ;  /* 0x0000008bd6d67220 */ /* 0x000fe20000410000 */
[----:B------:R-:W-:Y:S01]  /*1a50*/  SHF.L.U32 R215, R215, 0x10, RZ ;  /* 0x00000010d7d77819 */ /* 0x000fe200000006ff */
        /* <DEDUP_REMOVED lines=45> */
[----:B------:R-:W-:Y:S01]  /*1d30*/  SHF.L.U32 R84, R116, 0x10, RZ ;  /* 0x0000001074547819 */ /* 0x000fe200000006ff */
[----:B------:R-:W-:Y:S01]  /*1d40*/  FMUL.FTZ R140, R8, R140 ;  /* 0x0000008c088c7220 */ /* 0x000fe20000410000 */
[----:B------:R-:W-:Y:S01]  /*1d50*/  PRMT R151, R48, 0x7632, R151 ;  /* 0x0000763230977816 */ /* 0x000fe20000000097 */
        /* <DEDUP_REMOVED lines=10> */
[----:B------:R-:W-:Y:S01]  /*1e00*/  SHF.L.U32 R85, R117, 0x10, RZ ;  /* 0x0000001075557819 */ /* 0x000fe200000006ff */
[----:B------:R-:W-:Y:S01]  /*1e10*/  FADD.FTZ R102, R102, R204 ;  /* 0x000000cc66667221 */ /* 0x000fe20000010000 */
[C---:B------:R-:W-:Y:S01]  /*1e20*/  PRMT R197, R120.reuse, 0x7632, R197 ;  /* 0x0000763278c57816 */ /* 0x040fe200000000c5 */
[----:B------:R-:W-:Y:S01]  /*1e30*/  FFMA.FTZ R103, R157, R204, R103 ;  /* 0x000000cc9d677223 */ /* 0x000fe20000010067 */
[----:B------:R-:W-:Y:S01]  /*1e40*/  SHF.L.U32 R88, R120, 0x10, RZ ;  /* 0x0000001078587819 */ /* 0x000fe200000006ff */
[----:B------:R-:W-:Y:S01]  /*1e50*/  FMUL.FTZ R120, R8, R94 ;  /* 0x0000005e08787220 */ /* 0x000fe20000410000 */
        /* <DEDUP_REMOVED lines=10> */
[----:B------:R-:W-:Y:S01]  /*1f00*/  PRMT R199, R119, 0x7632, R199 ;  /* 0x0000763277c77816 */ /* 0x000fe200000000c7 */
        /* <DEDUP_REMOVED lines=31> */
[C---:B------:R-:W-:Y:S01]  /*2100*/  PRMT R195, R121.reuse, 0x7632, R195 ;  /* 0x0000763279c37816 */ /* 0x040fe200000000c3 */
[----:B------:R-:W-:Y:S01]  /*2110*/  FMUL.FTZ R146, R146, R197 ;  /* 0x000000c592927220 */ /* 0x000fe20000410000 */
[----:B------:R-:W-:Y:S01]  /*2120*/  SHF.L.U32 R89, R121, 0x10, RZ ;  /* 0x0000001079597819 */ /* 0x000fe200000006ff */
[----:B------:R-:W-:Y:S01]  /*2130*/  FADD.FTZ R106, R106, R196 ;  /* 0x000000c46a6a7221 */ /* 0x000fe20000010000 */
[C---:B------:R-:W-:Y:S01]  /*2140*/  PRMT R232, R123.reuse, 0x7632, R232 ;  /* 0x000076327be87816 */ /* 0x040fe200000000e8 */
[----:B------:R-:W-:Y:S01]  /*2150*/  FFMA.FTZ R105, R190, R196, R105 ;  /* 0x000000c4be697223 */ /* 0x000fe20000010069 */
[----:B------:R-:W-:Y:S01]  /*2160*/  SHF.L.U32 R231, R123, 0x10, RZ ;  /* 0x000000107be77819 */ /* 0x000fe200000006ff */
[C---:B------:R-:W-:Y:S01]  /*2170*/  FMUL.FTZ R123, R8.reuse, R101 ;  /* 0x00000065087b7220 */ /* 0x040fe20000410000 */
[----:B------:R-:W-:Y:S01]  /*2180*/  SHF.L.U32 R194, R45, 0x10, RZ ;  /* 0x000000102dc27819 */ /* 0x000fe200000006ff */
[----:B------:R-:W-:Y:S01]  /*2190*/  FMUL.FTZ R189, R8, R189 ;  /* 0x000000bd08bd7220 */ /* 0x000fe20000410000 */
[----:B------:R-:W-:Y:S01]  /*21a0*/  SHF.L.U32 R145, R193, 0x10, RZ ;  /* 0x00000010c1917819 */ /* 0x000fe200000006ff */
[----:B------:R-:W-:Y:S01]  /*21b0*/  FADD.FTZ R106, R106, R146 ;  /* 0x000000926a6a7221 */ /* 0x000fe20000010000 */
[----:B------:R-:W-:Y:S01]  /*21c0*/  SHF.L.U32 R195, R195, 0x10, RZ ;  /* 0x00000010c3c37819 */ /* 0x000fe200000006ff */
[----:B------:R-:W-:Y:S01]  /*21d0*/  FMUL.FTZ R194, R194, R89 ;  /* 0x00000059c2c27220 */ /* 0x000fe20000410000 */
[----:B------:R-:W-:Y:S01]  /*21e0*/  FFMA.FTZ R105, R123, R146, R105 ;  /* 0x000000927b697223 */ /* 0x000fe20000010069 */
[----:B------:R-:W-:-:S02]  /*21f0*/  PRMT R230, R122, 0x7632, R230 ;  /* 0x000076327ae67816 */ /* 0x000fc400000000e6 */
        /* <DEDUP_REMOVED lines=27> */
[----:B------:R-:W-:Y:S01]  /*23b0*/  FMUL.FTZ R252, R0, R132 ;  /* 0x0000008400fc7220 */ /* 0x000fe20000410000 */
        /* <DEDUP_REMOVED lines=41> */
[----:B------:R-:W-:Y:S06]  /*2650*/  BRA `(.L_x_78) ;  /* 0x0000001c00247947 */ /* 0x000fec0003800000 */
.L_x_77:
[----:B------:R-:W0:Y:S01]  /*2660*/  LDC.64 R84, c[0x0][0x3a8] ;  /* 0x0000ea00ff547b82 */ /* 0x000e220000000a00 */
[----:B------:R-:W-:Y:S01]  /*2670*/  IADD3 R5, PT, PT, R6, 0x80, RZ ;  /* 0x0000008006057810 */ /* 0x000fe20007ffe0ff */
[----:B------:R-:W2:Y:S04]  /*2680*/  LDL R245, [R1+0xb0] ;  /* 0x0000b00001f57983 */ /* 0x000ea80000100800 */
[----:B------:R-:W3:Y:S02]  /*2690*/  LDL R243, [R1+0xac] ;  /* 0x0000ac0001f37983 */ /* 0x000ee40000100800 */
[----:B------:R-:W1:Y:S02]  /*26a0*/  LDC.64 R88, c[0x0][0x428] ;  /* 0x00010a00ff587b82 */ /* 0x000e640000000a00 */
[----:B------:R-:W4:Y:S04]  /*26b0*/  LDL R241, [R1+0xa8] ;  /* 0x0000a80001f17983 */ /* 0x000f280000100800 */
[----:B------:R-:W4:Y:S04]  /*26c0*/  LDL R239, [R1+0xa4] ;  /* 0x0000a40001ef7983 */ /* 0x000f280000100800 */
[----:B------:R-:W4:Y:S04]  /*26d0*/  LDL R237, [R1+0xa0] ;  /* 0x0000a00001ed7983 */ /* 0x000f280000100800 */
[----:B------:R-:W4:Y:S01]  /*26e0*/  LDL R235, [R1+0x9c] ;  /* 0x00009c0001eb7983 */ /* 0x000f220000100800 */
[----:B0-----:R-:W-:-:S03]  /*26f0*/  IMAD.WIDE.U32 R64, R5, 0x10, R84 ;  /* 0x0000001005407825 */ /* 0x001fc600078e0054 */
[----:B------:R-:W4:Y:S04]  /*2700*/  LDL R233, [R1+0x98] ;  /* 0x0000980001e97983 */ /* 0x000f280000100800 */
[----:B------:R-:W2:Y:S01]  /*2710*/  LDG.E.128 R64, desc[UR6][R64.64] ;  /* 0x0000000640407981 */ /* 0x000ea2000c1e1d00 */
[C---:B------:R-:W-:Y:S01]  /*2720*/  IADD3 R4, PT, PT, R6.reuse, 0x20, RZ ;  /* 0x0000002006047810 */ /* 0x040fe20007ffe0ff */
[----:B------:R-:W-:-:S04]  /*2730*/  IMAD.WIDE.U32 R68, R6, 0x10, R84 ;  /* 0x0000001006447825 */ /* 0x000fc800078e0054 */
[----:B-1----:R-:W-:Y:S02]  /*2740*/  IMAD.WIDE.U32 R72, R6, 0x10, R88 ;  /* 0x0000001006487825 */ /* 0x002fe400078e0058 */
[----:B------:R-:W3:Y:S02]  /*2750*/  LDG.E.128 R68, desc[UR6][R68.64] ;  /* 0x0000000644447981 */ /* 0x000ee4000c1e1d00 */
[C---:B------:R-:W-:Y:S02]  /*2760*/  IMAD.WIDE.U32 R76, R4.reuse, 0x10, R84 ;  /* 0x00000010044c7825 */ /* 0x040fe400078e0054 */
[----:B------:R-:W4:Y:S02]  /*2770*/  LDG.E.128 R72, desc[UR6][R72.64] ;  /* 0x0000000648487981 */ /* 0x000f24000c1e1d00 */
[----:B------:R-:W-:Y:S02]  /*2780*/  IMAD.WIDE.U32 R80, R4, 0x10, R88 ;  /* 0x0000001004507825 */ /* 0x000fe400078e0058 */
[----:B------:R-:W4:Y:S04]  /*2790*/  LDG.E.128 R76, desc[UR6][R76.64] ;  /* 0x000000064c4c7981 */ /* 0x000f28000c1e1d00 */
[----:B------:R-:W4:Y:S01]  /*27a0*/  LDG.E.128 R80, desc[UR6][R80.64] ;  /* 0x0000000650507981 */ /* 0x000f22000c1e1d00 */
[----:B------:R-:W-:-:S02]  /*27b0*/  IADD3 R3, PT, PT, R6, 0x40, RZ ;  /* 0x0000004006037810 */ /* 0x000fc40007ffe0ff */
[----:B------:R-:W-:-:S03]  /*27c0*/  IADD3 R2, PT, PT, R6, 0x60, RZ ;  /* 0x0000006006027810 */ /* 0x000fc60007ffe0ff */
[----:B------:R-:W-:-:S04]  /*27d0*/  IMAD.WIDE.U32 R92, R3, 0x10, R84 ;  /* 0x00000010035c7825 */ /* 0x000fc800078e0054 */
[----:B------:R-:W-:Y:S02]  /*27e0*/  IMAD.WIDE.U32 R100, R2, 0x10, R84 ;  /* 0x0000001002647825 */ /* 0x000fe400078e0054 */
[----:B------:R-:W4:Y:S04]  /*27f0*/  LDG.E.128 R92, desc[UR6][R92.64] ;  /* 0x000000065c5c7981 */ /* 0x000f28000c1e1d00 */
[----:B------:R-:W4:Y:S01]  /*2800*/  LDG.E.128 R100, desc[UR6][R100.64] ;  /* 0x0000000664647981 */ /* 0x000f22000c1e1d00 */
[----:B------:R-:W-:-:S04]  /*2810*/  IMAD.WIDE.U32 R96, R3, 0x10, R88 ;  /* 0x0000001003607825 */ /* 0x000fc800078e0058 */
[--C-:B------:R-:W-:Y:S02]  /*2820*/  IMAD.WIDE.U32 R84, R2, 0x10, R88.reuse ;  /* 0x0000001002547825 */ /* 0x100fe400078e0058 */
[----:B------:R-:W4:Y:S02]  /*2830*/  LDG.E.128 R96, desc[UR6][R96.64] ;  /* 0x0000000660607981 */ /* 0x000f24000c1e1d00 */
[----:B------:R-:W-:Y:S02]  /*2840*/  IMAD.WIDE.U32 R88, R5, 0x10, R88 ;  /* 0x0000001005587825 */ /* 0x000fe400078e0058 */
[----:B------:R-:W4:Y:S04]  /*2850*/  LDG.E.128 R84, desc[UR6][R84.64] ;  /* 0x0000000654547981 */ /* 0x000f28000c1e1d00 */
[----:B------:R-:W4:Y:S01]  /*2860*/  LDG.E.128 R88, desc[UR6][R88.64] ;  /* 0x0000000658587981 */ /* 0x000f22000c1e1d00 */
[----:B------:R-:W-:-:S02]  /*2870*/  PRMT R185, R60, 0x7632, R185 ;  /* 0x000076323cb97816 */ /* 0x000fc400000000b9 */
[----:B------:R-:W-:Y:S02]  /*2880*/  SHF.L.U32 R227, R60, 0x10, RZ ;  /* 0x000000103ce37819 */ /* 0x000fe400000006ff */
        /* <DEDUP_REMOVED lines=14> */
[----:B------:R-:W-:Y:S02]  /*2970*/  PRMT R171, R57, 0x7632, R171 ;  /* 0x0000763239ab7816 */ /* 0x000fe400000000ab */
[C---:B--2---:R-:W-:Y:S02]  /*2980*/  PRMT R106, R64.reuse, 0x7632, R106 ;  /* 0x00007632406a7816 */ /* 0x044fe4000000006a */
[----:B------:R-:W-:Y:S02]  /*2990*/  SHF.L.U32 R113, R64, 0x10, RZ ;  /* 0x0000001040717819 */ /* 0x000fe400000006ff */
[----:B------:R-:W-:-:S02]  /*29a0*/  PRMT R107, R65, 0x7632, R107 ;  /* 0x00007632416b7816 */ /* 0x000fc4000000006b */
[----:B------:R-:W-:Y:S02]  /*29b0*/  SHF.L.U32 R189, R65, 0x10, RZ ;  /* 0x0000001041bd7819 */ /* 0x000fe400000006ff */
[----:B------:R-:W0:Y:S01]  /*29c0*/  LDC.64 R64, c[0x0][0x438] ;  /* 0x00010e00ff407b82 */ /* 0x000e220000000a00 */
[C---:B---3--:R-:W-:Y:S02]  /*29d0*/  PRMT R109, R68.reuse, 0x7632, R109 ;  /* 0x00007632446d7816 */ /* 0x048fe4000000006d */
[----:B------:R-:W-:Y:S02]  /*29e0*/  SHF.L.U32 R117, R68, 0x10, RZ ;  /* 0x0000001044757819 */ /* 0x000fe400000006ff */
[C---:B------:R-:W-:Y:S02]  /*29f0*/  PRMT R110, R69.reuse, 0x7632, R110 ;  /* 0x00007632456e7816 */ /* 0x040fe4000000006e */
[----:B------:R-:W-:Y:S02]  /*2a00*/  SHF.L.U32 R187, R69, 0x10, RZ ;  /* 0x0000001045bb7819 */ /* 0x000fe400000006ff */
[----:B----4-:R-:W-:-:S02]  /*2a10*/  PRMT R229, R72, 0x7632, R229 ;  /* 0x0000763248e57816 */ /* 0x010fc400000000e5 */
[----:B------:R-:W-:Y:S02]  /*2a20*/  SHF.L.U32 R132, R72, 0x10, RZ ;  /* 0x0000001048847819 */ /* 0x000fe400000006ff */
[C---:B------:R-:W-:Y:S02]  /*2a30*/  PRMT R228, R73.reuse, 0x7632, R228 ;  /* 0x0000763249e47816 */ /* 0x040fe400000000e4 */
[----:B------:R-:W-:Y:S02]  /*2a40*/  SHF.L.U32 R133, R73, 0x10, RZ ;  /* 0x0000001049857819 */ /* 0x000fe400000006ff */
[C---:B------:R-:W-:Y:S02]  /*2a50*/  PRMT R112, R76.reuse, 0x7632, R112 ;  /* 0x000076324c707816 */ /* 0x040fe40000000070 */
[----:B------:R-:W-:Y:S02]  /*2a60*/  SHF.L.U32 R123, R76, 0x10, RZ ;  /* 0x000000104c7b7819 */ /* 0x000fe400000006ff */
[----:B------:R-:W-:-:S02]  /*2a70*/  PRMT R116, R77, 0x7632, R116 ;  /* 0x000076324d747816 */ /* 0x000fc40000000074 */
[----:B------:R-:W-:Y:S01]  /*2a80*/  SHF.L.U32 R177, R77, 0x10, RZ ;  /* 0x000000104db17819 */ /* 0x000fe200000006ff */
[----:B0-----:R-:W-:Y:S01]  /*2a90*/  IMAD.WIDE.U32 R68, R6, 0x10, R64 ;  /* 0x0000001006447825 */ /* 0x001fe200078e0040 */
[C---:B------:R-:W-:Y:S02]  /*2aa0*/  PRMT R221, R80.reuse, 0x7632, R221 ;  /* 0x0000763250dd7816 */ /* 0x040fe400000000dd */
[----:B------:R-:W-:Y:S01]  /*2ab0*/  SHF.L.U32 R136, R80, 0x10, RZ ;  /* 0x0000001050887819 */ /* 0x000fe200000006ff */
[----:B------:R-:W-:Y:S01]  /*2ac0*/  IMAD.WIDE.U32 R72, R4, 0x10, R64 ;  /* 0x0000001004487825 */ /* 0x000fe200078e0040 */
[C---:B------:R-:W-:Y:S02]  /*2ad0*/  PRMT R219, R81.reuse, 0x7632, R219 ;  /* 0x0000763251db7816 */ /* 0x040fe400000000db */
[----:B------:R-:W-:Y:S01]  /*2ae0*/  SHF.L.U32 R137, R81, 0x10, RZ ;  /* 0x0000001051897819 */ /* 0x000fe200000006ff */
[----:B------:R-:W-:-:S04]  /*2af0*/  IMAD.WIDE.U32 R76, R3, 0x10, R64 ;  /* 0x00000010034c7825 */ /* 0x000fc800078e0040 */
[----:B------:R-:W-:-:S04]  /*2b00*/  IMAD.WIDE.U32 R80, R2, 0x10, R64 ;  /* 0x0000001002507825 */ /* 0x000fc800078e0040 */
[----:B------:R-:W-:Y:S01]  /*2b10*/  IMAD.WIDE.U32 R64, R5, 0x10, R64 ;  /* 0x0000001005407825 */ /* 0x000fe200078e0040 */
[C---:B------:R-:W-:Y:S02]  /*2b20*/  PRMT R105, R67.reuse, 0x7632, R105 ;  /* 0x0000763243697816 */ /* 0x040fe40000000069 */
[----:B------:R-:W-:Y:S02]  /*2b30*/  SHF.L.U32 R191, R67, 0x10, RZ ;  /* 0x0000001043bf7819 */ /* 0x000fe400000006ff */
[C---:B------:R-:W-:Y:S02]  /*2b40*/  PRMT R108, R66.reuse, 0x7632, R108 ;  /* 0x00007632426c7816 */ /* 0x040fe4000000006c */
[----:B------:R-:W-:Y:S02]  /*2b50*/  SHF.L.U32 R115, R66, 0x10, RZ ;  /* 0x0000001042737819 */ /* 0x000fe400000006ff */
[C---:B------:R-:W-:Y:S01]  /*2b60*/  PRMT R111, R70.reuse, 0x7632, R111 ;  /* 0x00007632466f7816 */ /* 0x040fe2000000006f */
[----:B------:R-:W5:Y:S01]  /*2b70*/  LDG.E.128 R64, desc[UR6][R64.64] ;  /* 0x0000000640407981 */ /* 0x000f62000c1e1d00 */
[----:B------:R-:W-:-:S02]  /*2b80*/  SHF.L.U32 R119, R70, 0x10, RZ ;  /* 0x0000001046777819 */ /* 0x000fc400000006ff */
[C---:B------:R-:W-:Y:S02]  /*2b90*/  PRMT R104, R71.reuse, 0x7632, R104 ;  /* 0x0000763247687816 */ /* 0x040fe40000000068 */
[----:B------:R-:W-:Y:S02]  /*2ba0*/  SHF.L.U32 R183, R71, 0x10, RZ ;  /* 0x0000001047b77819 */ /* 0x000fe400000006ff */
[C---:B------:R-:W-:Y:S01]  /*2bb0*/  PRMT R225, R74.reuse, 0x7632, R225 ;  /* 0x000076324ae17816 */ /* 0x040fe200000000e1 */
[----:B------:R-:W5:Y:S01]  /*2bc0*/  LDG.E.128 R68, desc[UR6][R68.64] ;  /* 0x0000000644447981 */ /* 0x000f62000c1e1d00 */
[----:B------:R-:W-:Y:S02]  /*2bd0*/  SHF.L.U32 R134, R74, 0x10, RZ ;  /* 0x000000104a867819 */ /* 0x000fe400000006ff */
[C---:B------:R-:W-:Y:S02]  /*2be0*/  PRMT R223, R75.reuse, 0x7632, R223 ;  /* 0x000076324bdf7816 */ /* 0x040fe400000000df */
[----:B------:R-:W-:-:S02]  /*2bf0*/  SHF.L.U32 R135, R75, 0x10, RZ ;  /* 0x000000104b877819 */ /* 0x000fc400000006ff */
[C---:B------:R-:W-:Y:S01]  /*2c00*/  PRMT R118, R78.reuse, 0x7632, R118 ;  /* 0x000076324e767816 */ /* 0x040fe20000000076 */
[----:B------:R-:W5:Y:S01]  /*2c10*/  LDG.E.128 R72, desc[UR6][R72.64] ;  /* 0x0000000648487981 */ /* 0x000f62000c1e1d00 */
        /* <DEDUP_REMOVED lines=8> */
[----:B------:R-:W5:Y:S01]  /*2ca0*/  LDG.E.128 R80, desc[UR6][R80.64] ;  /* 0x0000000650507981 */ /* 0x000f62000c1e1d00 */
[C---:B------:R-:W-:Y:S02]  /*2cb0*/  PRMT R120, R93.reuse, 0x7632, R120 ;  /* 0x000076325d787816 */ /* 0x040fe40000000078 */
[----:B------:R-:W-:Y:S02]  /*2cc0*/  SHF.L.U32 R141, R93, 0x10, RZ ;  /* 0x000000105d8d7819 */ /* 0x000fe400000006ff */
[C---:B------:R-:W-:Y:S02]  /*2cd0*/  PRMT R142, R101.reuse, 0x7632, R142 ;  /* 0x00007632658e7816 */ /* 0x040fe4000000008e */
[----:B------:R-:W-:-:S02]  /*2ce0*/  SHF.L.U32 R155, R101, 0x10, RZ ;  /* 0x00000010659b7819 */ /* 0x000fc400000006ff */
[C---:B------:R-:W-:Y:S02]  /*2cf0*/  PRMT R93, R95.reuse, 0x7632, R93 ;  /* 0x000076325f5d7816 */ /* 0x040fe4000000005d */
[----:B------:R-:W-:Y:S02]  /*2d00*/  SHF.L.U32 R163, R95, 0x10, RZ ;  /* 0x000000105fa37819 */ /* 0x000fe400000006ff */
[----:B------:R-:W-:Y:S02]  /*2d10*/  SHF.L.U32 R101, R102, 0x10, RZ ;  /* 0x0000001066657819 */ /* 0x000fe400000006ff */
[----:B------:R-:W-:Y:S02]  /*2d20*/  PRMT R122, R92, 0x7632, R122 ;  /* 0x000076325c7a7816 */ /* 0x000fe4000000007a */
[C---:B------:R-:W-:Y:S02]  /*2d30*/  PRMT R140, R94.reuse, 0x7632, R140 ;  /* 0x000076325e8c7816 */ /* 0x040fe4000000008c */
[----:B------:R-:W-:-:S02]  /*2d40*/  SHF.L.U32 R165, R94, 0x10, RZ ;  /* 0x000000105ea57819 */ /* 0x000fc400000006ff */
[C---:B------:R-:W-:Y:S02]  /*2d50*/  PRMT R95, R100.reuse, 0x7632, R95 ;  /* 0x00007632645f7816 */ /* 0x040fe4000000005f */
[----:B------:R-:W-:Y:S02]  /*2d60*/  SHF.L.U32 R157, R100, 0x10, RZ ;  /* 0x00000010649d7819 */ /* 0x000fe400000006ff */
[----:B------:R-:W-:Y:S02]  /*2d70*/  PRMT R94, R102, 0x7632, R94 ;  /* 0x00007632665e7816 */ /* 0x000fe4000000005e */
[C---:B------:R-:W-:Y:S01]  /*2d80*/  PRMT R100, R103.reuse, 0x7632, R100 ;  /* 0x0000763267647816 */ /* 0x040fe20000000064 */
[----:B------:R-:W-:Y:S01]  /*2d90*/  FADD.FTZ R186, -R0, R119 ;  /* 0x0000007700ba7221 */ /* 0x000fe20000010100 */
[----:B------:R-:W-:Y:S01]  /*2da0*/  SHF.L.U32 R167, R92, 0x10, RZ ;  /* 0x000000105ca77819 */ /* 0x000fe200000006ff */
[C---:B------:R-:W-:Y:S01]  /*2db0*/  FADD.FTZ R92, -R0.reuse, R117 ;  /* 0x00000075005c7221 */ /* 0x040fe20000010100 */
[----:B------:R-:W-:Y:S01]  /*2dc0*/  SHF.L.U32 R153, R103, 0x10, RZ ;  /* 0x0000001067997819 */ /* 0x000fe200000006ff */
[C---:B------:R-:W-:Y:S01]  /*2dd0*/  FADD.FTZ R190, -R0.reuse, R113 ;  /* 0x0000007100be7221 */ /* 0x040fe20000010100 */
[----:B------:R-:W-:Y:S01]  /*2de0*/  SHF.L.U32 R169, R105, 0x10, RZ ;  /* 0x0000001069a97819 */ /* 0x000fe200000006ff */
[C---:B------:R-:W-:Y:S01]  /*2df0*/  FADD.FTZ R188, -R0.reuse, R115 ;  /* 0x0000007300bc7221 */ /* 0x040fe20000010100 */
[----:B------:R-:W-:Y:S01]  /*2e00*/  SHF.L.U32 R159, R107, 0x10, RZ ;  /* 0x000000106b9f7819 */ /* 0x000fe200000006ff */
[----:B------:R-:W-:Y:S01]  /*2e10*/  FADD.FTZ R154, -R0, R101 ;  /* 0x00000065009a7221 */ /* 0x000fe20000010100 */
        /* <DEDUP_REMOVED lines=56> */
[C---:B------:R-:W-:Y:S01]  /*31a0*/  PRMT R232, R91.reuse, 0x7632, R232 ;  /* 0x000076325be87816 */ /* 0x040fe200000000e8 */
[----:B------:R-:W-:Y:S01]  /*31b0*/  FMUL.FTZ R184, R8, R184 ;  /* 0x000000b808b87220 */ /* 0x000fe20000410000 */
[----:B------:R-:W-:Y:S01]  /*31c0*/  SHF.L.U32 R231, R91, 0x10, RZ ;  /* 0x000000105be77819 */ /* 0x000fe200000006ff */
        /* <DEDUP_REMOVED lines=45> */
[C---:B------:R-:W-:Y:S01]  /*34a0*/  SHF.L.U32 R216, R58.reuse, 0x10, RZ ;  /* 0x000000103ad87819 */ /* 0x040fe200000006ff */
[----:B------:R-:W-:Y:S01]  /*34b0*/  FMUL.FTZ R171, R171, R219 ;  /* 0x000000dbabab7220 */ /* 0x000fe20000410000 */
[----:B------:R-:W-:Y:S01]  /*34c0*/  PRMT R170, R58, 0x7632, R170 ;  /* 0x000076323aaa7816 */ /* 0x000fe200000000aa */
        /* <DEDUP_REMOVED lines=24> */
[----:B------:R-:W-:Y:S01]  /*3650*/  FMUL.FTZ R156, R8, R156 ;  /* 0x0000009c089c7220 */ /* 0x000fe20000410000 */
[C---:B------:R-:W-:Y:S01]  /*3660*/  SHF.L.U32 R212, R52.reuse, 0x10, RZ ;  /* 0x0000001034d47819 */ /* 0x040fe200000006ff */
[----:B------:R-:W-:Y:S01]  /*3670*/  FADD.FTZ R91, R91, R214 ;  /* 0x000000d65b5b7221 */ /* 0x000fe20000010000 */
[----:B------:R-:W-:Y:S01]  /*3680*/  PRMT R162, R52, 0x7632, R162 ;  /* 0x0000763234a27816 */ /* 0x000fe200000000a2 */
        /* <DEDUP_REMOVED lines=66> */
[C---:B------:R-:W-:Y:S01]  /*3ab0*/  FMUL.FTZ R120, R8.reuse, R120 ;  /* 0x0000007808787220 */ /* 0x040fe20000410000 */
[----:B------:R-:W-:Y:S01]  /*3ac0*/  SHF.L.U32 R202, R49, 0x10, RZ ;  /* 0x0000001031ca7819 */ /* 0x000fe200000006ff */
        /* <DEDUP_REMOVED lines=129> */
[----:B------:R-:W-:-:S07]  /*42e0*/  FMUL.FTZ R91, R141, R232 ;  /* 0x000000e88d5b7220 */ /* 0x000fce0000410000 */
.L_x_78:
[----:B------:R-:W-:Y:S01]  /*42f0*/  FADD.FTZ R9, R252, R9 ;  /* 0x00000009fc097221 */ /* 0x000fe20000010000 */
[----:B------:R-:W-:Y:S01]  /*4300*/  FADD.FTZ R10, R251, R10 ;  /* 0x0000000afb0a7221 */ /* 0x000fe20000010000 */
[----:B------:R-:W2:Y:S01]  /*4310*/  LDL.LU R252, [R1+0x58] ;  /* 0x0000580001fc7983 */ /* 0x000ea20000300800 */
[----:B------:R-:W-:Y:S01]  /*4320*/  FADD.FTZ R11, R250, R11 ;  /* 0x0000000bfa0b7221 */ /* 0x000fe20000010000 */
[----:B------:R-:W-:Y:S02]  /*4330*/  FADD.FTZ R12, R249, R12 ;  /* 0x0000000cf90c7221 */ /* 0x000fe40000010000 */
[----:B------:R-:W3:Y:S01]  /*4340*/  LDL.LU R251, [R1+0x54] ;  /* 0x0000540001fb7983 */ /* 0x000ee20000300800 */
[----:B------:R-:W-:Y:S01]  /*4350*/  FADD.FTZ R13, R248, R13 ;  /* 0x0000000df80d7221 */ /* 0x000fe20000010000 */
[----:B------:R-:W-:Y:S02]  /*4360*/  FADD.FTZ R14, R247, R14 ;  /* 0x0000000ef70e7221 */ /* 0x000fe40000010000 */
[----:B------:R-:W4:Y:S01]  /*4370*/  LDL.LU R250, [R1+0x50] ;  /* 0x0000500001fa7983 */ /* 0x000f220000300800 */
[----:B------:R-:W-:-:S03]  /*4380*/  FADD.FTZ R15, R246, R15 ;  /* 0x0000000ff60f7221 */ /* 0x000fc60000010000 */
[----:B------:R-:W5:Y:S01]  /*4390*/  LDL.LU R249, [R1+0x4c] ;  /* 0x00004c0001f97983 */ /* 0x000f620000300800 */
        /* <DEDUP_REMOVED lines=9> */
[----:B------:R-:W5:Y:S04]  /*4430*/  LDL.LU R244, [R1+0x38] ;  /* 0x0000380001f47983 */ /* 0x000f680000300800 */
[----:B------:R-:W5:Y:S04]  /*4440*/  LDL.LU R243, [R1+0x34] ;  /* 0x0000340001f37983 */ /* 0x000f680000300800 */
[----:B------:R-:W5:Y:S04]  /*4450*/  LDL.LU R242, [R1+0x30] ;  /* 0x0000300001f27983 */ /* 0x000f680000300800 */
[----:B------:R-:W5:Y:S01]  /*4460*/  LDL.LU R241, [R1+0x2c] ;  /* 0x00002c0001f17983 */ /* 0x000f620000300800 */
[----:B------:R-:W-:Y:S01]  /*4470*/  FADD.FTZ R21, R240, R21 ;  /* 0x00000015f0157221 */ /* 0x000fe20000010000 */
        /* <DEDUP_REMOVED lines=24> */
[----:B------:R-:W-:Y:S01]  /*4600*/  UMOV UR4, 0xffffffff ;  /* 0xffffffff00047882 */ /* 0x000fe20000000000 */
[----:B------:R-:W-:Y:S01]  /*4610*/  FADD.FTZ R126, R93, R126 ;  /* 0x0000007e5d7e7221 */ /* 0x000fe20000010000 */
[----:B------:R-:W-:Y:S01]  /*4620*/  FADD.FTZ R127, R109, R127 ;  /* 0x0000007f6d7f7221 */ /* 0x000fe20000010000 */
[----:B------:R-:W-:Y:S01]  /*4630*/  FADD.FTZ R128, R94, R128 ;  /* 0x000000805e807221 */ /* 0x000fe20000010000 */
[----:B------:R-:W-:Y:S01]  /*4640*/  FADD.FTZ R129, R110, R129 ;  /* 0x000000816e817221 */ /* 0x000fe20000010000 */
[----:B------:R-:W-:Y:S01]  /*4650*/  FADD.FTZ R130, R95, R130 ;  /* 0x000000825f827221 */ /* 0x000fe20000010000 */
[----:B--2---:R-:W-:Y:S01]  /*4660*/  FADD.FTZ R219, R219, R252 ;  /* 0x000000fcdbdb7221 */ /* 0x004fe20000010000 */
[----:B---3--:R-:W-:Y:S01]  /*4670*/  FADD.FTZ R138, R138, R251 ;  /* 0x000000fb8a8a7221 */ /* 0x008fe20000010000 */
[----:B----4-:R-:W-:Y:S01]  /*4680*/  FADD.FTZ R217, R217, R250 ;  /* 0x000000fad9d97221 */ /* 0x010fe20000010000 */
[----:B-----5:R-:W-:Y:S01]  /*4690*/  FADD.FTZ R139, R139, R249 ;  /* 0x000000f98b8b7221 */ /* 0x020fe20000010000 */
[----:B------:R-:W-:Y:S01]  /*46a0*/  FADD.FTZ R215, R215, R248 ;  /* 0x000000f8d7d77221 */ /* 0x000fe20000010000 */
[----:B------:R-:W-:Y:S01]  /*46b0*/  FADD.FTZ R96, R96, R247 ;  /* 0x000000f760607221 */ /* 0x000fe20000010000 */
[----:B------:R-:W-:Y:S01]  /*46c0*/  FADD.FTZ R213, R213, R246 ;  /* 0x000000f6d5d57221 */ /* 0x000fe20000010000 */
[----:B------:R-:W-:Y:S01]  /*46d0*/  FADD.FTZ R97, R97, R245 ;  /* 0x000000f561617221 */ /* 0x000fe20000010000 */
[----:B------:R-:W-:Y:S01]  /*46e0*/  FADD.FTZ R211, R211, R244 ;  /* 0x000000f4d3d37221 */ /* 0x000fe20000010000 */
[----:B------:R-:W-:Y:S01]  /*46f0*/  FADD.FTZ R98, R98, R243 ;  /* 0x000000f362627221 */ /* 0x000fe20000010000 */
[----:B------:R-:W-:Y:S01]  /*4700*/  FADD.FTZ R209, R209, R242 ;  /* 0x000000f2d1d17221 */ /* 0x000fe20000010000 */
[----:B------:R-:W-:-:S02]  /*4710*/  FADD.FTZ R99, R99, R241 ;  /* 0x000000f163637221 */ /* 0x000fc40000010000 */
[----:B------:R-:W2:Y:S04]  /*4720*/  LDL.LU R241, [R1+0x5c] ;  /* 0x00005c0001f17983 */ /* 0x000ea80000300800 */
[----:B------:R-:W3:Y:S04]  /*4730*/  LDL.LU R240, [R1+0x60] ;  /* 0x0000600001f07983 */ /* 0x000ee80000300800 */
[----:B------:R-:W4:Y:S04]  /*4740*/  LDL.LU R239, [R1+0x64] ;  /* 0x0000640001ef7983 */ /* 0x000f280000300800 */
[----:B------:R-:W5:Y:S04]  /*4750*/  LDL.LU R238, [R1+0x68] ;  /* 0x0000680001ee7983 */ /* 0x000f680000300800 */
        /* <DEDUP_REMOVED lines=11> */
[----:B------:R-:W5:Y:S04]  /*4810*/  LDL.LU R201, [R1] ;  /* 0x0000000001c97983 */ /* 0x000f680000300800 */
        /* <DEDUP_REMOVED lines=9> */
[----:B------:R-:W5:Y:S01]  /*48b0*/  LDL.LU R84, [R1+0x28] ;  /* 0x0000280001547983 */ /* 0x000f620000300800 */
        /* <DEDUP_REMOVED lines=26> */
[----:B------:R-:W-:Y:S06]  /*4a60*/  BRA.DIV UR4, `(.L_x_79) ;  /* 0x0000005204b47947 */ /* 0x000fec000b800000 */
[----:B------:R-:W0:Y:S04]  /*4a70*/  SHFL.BFLY PT, R86, R106, 0x1, 0x1f ;  /* 0x0c201f006a567f89 */ /* 0x000e2800000e0000 */
[----:B------:R-:W1:Y:S04]  /*4a80*/  SHFL.BFLY PT, R84, R105, 0x1, 0x1f ;  /* 0x0c201f0069547f89 */ /* 0x000e6800000e0000 */
[----:B------:R-:W-:Y:S04]  /*4a90*/  STL [R1+0x2c], R99 ;  /* 0x00002c6301007387 */ /* 0x000fe80000100800 */
[----:B------:R-:W-:Y:S04]  /*4aa0*/  STL [R1+0x30], R209 ;  /* 0x000030d101007387 */ /* 0x000fe80000100800 */
[----:B------:R-:W-:Y:S04]  /*4ab0*/  STL [R1+0x34], R98 ;  /* 0x0000346201007387 */ /* 0x000fe80000100800 */
[----:B------:R-:W-:Y:S01]  /*4ac0*/  STL [R1+0x38], R211 ;  /* 0x000038d301007387 */ /* 0x000fe20000100800 */
[----:B0-----:R-:W-:-:S03]  /*4ad0*/  FADD.FTZ R85, R86, R106 ;  /* 0x0000006a56557221 */ /* 0x001fc60000010000 */
[----:B------:R-:W-:Y:S01]  /*4ae0*/  STL [R1+0x3c], R97 ;  /* 0x00003c6101007387 */ /* 0x000fe20000100800 */
[----:B-1----:R-:W-:-:S03]  /*4af0*/  FADD.FTZ R90, R84, R105 ;  /* 0x00000069545a7221 */ /* 0x002fc60000010000 */
[----:B------:R-:W-:Y:S04]  /*4b00*/  STL [R1+0x40], R213 ;  /* 0x000040d501007387 */ /* 0x000fe80000100800 */
        /* <DEDUP_REMOVED lines=21> */
[----:B------:R2:W-:Y:S04]  /*4c60*/  STL [R1+0x90], R225 ;  /* 0x000090e101007387 */ /* 0x0005e80000100800 */
[----:B------:R2:W-:Y:S04]  /*4c70*/  STL [R1+0x94], R134 ;  /* 0x0000948601007387 */ /* 0x0005e80000100800 */
[----:B------:R2:W-:Y:S04]  /*4c80*/  STL [R1+0x6c], R228 ;  /* 0x00006ce401007387 */ /* 0x0005e80000100800 */
[----:B------:R2:W-:Y:S04]  /*4c90*/  STL [R1+0x80], R133 ;  /* 0x0000808501007387 */ /* 0x0005e80000100800 */
[----:B------:R2:W-:Y:S01]  /*4ca0*/  STL [R1+0x84], R229 ;  /* 0x000084e501007387 */ /* 0x0005e20000100800 */
[----:B0-----:R-:W-:-:S03]  /*4cb0*/  FADD.FTZ R84, R95, R84 ;  /* 0x000000545f547221 */ /* 0x001fc60000010000 */
[----:B------:R2:W-:Y:S01]  /*4cc0*/  STL [R1+0x88], R132 ;  /* 0x0000888401007387 */ /* 0x0005e20000100800 */
[----:B-1----:R-:W-:-:S03]  /*4cd0*/  FADD.FTZ R85, R106, R105 ;  /* 0x000000696a557221 */ /* 0x002fc60000010000 */
[----:B------:R2:W-:Y:S04]  /*4ce0*/  STL [R1+0x70], R91 ;  /* 0x0000705b01007387 */ /* 0x0005e80000100800 */
[----:B------:R2:W-:Y:S04]  /*4cf0*/  STL [R1+0x74], R107 ;  /* 0x0000746b01007387 */ /* 0x0005e80000100800 */
[----:B------:R2:W-:Y:S04]  /*4d00*/  STL [R1+0x78], R92 ;  /* 0x0000785c01007387 */ /* 0x0005e80000100800 */
[----:B------:R2:W-:Y:S04]  /*4d10*/  STL [R1+0x7c], R108 ;  /* 0x00007c6c01007387 */ /* 0x0005e80000100800 */
[----:B------:R2:W-:Y:S04]  /*4d20*/  STL [R1], R111 ;  /* 0x0000006f01007387 */ /* 0x0005e80000100800 */
[----:B------:R2:W-:Y:S04]  /*4d30*/  STL [R1+0x4], R100 ;  /* 0x0000046401007387 */ /* 0x0005e80000100800 */
        /* <DEDUP_REMOVED lines=8> */
[----:B------:R2:W0:Y:S04]  /*4dc0*/  SHFL.BFLY PT, R91, R84, 0x10, 0x1f ;  /* 0x0e001f00545b7f89 */ /* 0x00042800000e0000 */
[----:B------:R2:W1:Y:S04]  /*4dd0*/  SHFL.BFLY PT, R90, R85, 0x10, 0x1f ;  /* 0x0e001f00555a7f89 */ /* 0x00046800000e0000 */
[----:B------:R2:W-:Y:S02]  /*4de0*/  STL [R1+0x28], R116 ;  /* 0x0000287401007387 */ /* 0x0005e40000100800 */
.L_x_96:
[----:B0-2---:R-:W-:Y:S01]  /*4df0*/  FADD.FTZ R91, R84, R91 ;  /* 0x0000005b545b7221 */ /* 0x005fe20000010000 */
[----:B-1----:R-:W-:-:S03]  /*4e00*/  FADD.FTZ R84, R85, R90 ;  /* 0x0000005a55547221 */ /* 0x002fc60000010000 */
[----:B------:R-:W-:Y:S01]  /*4e10*/  FMUL.FTZ R85, R91, UR12 ;  /* 0x0000000c5b557c20 */ /* 0x000fe20008410000 */
[----:B------:R-:W-:-:S04]  /*4e20*/  FMUL.FTZ R84, R84, UR12 ;  /* 0x0000000c54547c20 */ /* 0x000fc80008410000 */
[----:B------:R-:W-:Y:S01]  /*4e30*/  FSEL R85, R85, RZ, !P2 ;  /* 0x000000ff55557208 */ /* 0x000fe20005000000 */
[----:B------:R-:W-:Y:S06]  /*4e40*/  @P1 BRA `(.L_x_80) ;  /* 0x0000001800881947 */ /* 0x000fec0003800000 */
[----:B------:R-:W-:-:S04]  /*4e50*/  UISETP.NE.U32.AND UP0, UPT, UR14, URZ, UPT ;  /* 0x000000ff0e00728c */ /* 0x000fc8000bf05070 */
[----:B------:R-:W-:-:S09]  /*4e60*/  UISETP.NE.AND.EX UP0, UPT, UR15, URZ, UPT, UP0 ;  /* 0x000000ff0f00728c */ /* 0x000fd2000bf05300 */
[----:B------:R-:W-:Y:S05]  /*4e70*/  BRA.U UP0, `(.L_x_81) ;  /* 0x0000000d00007547 */ /* 0x000fea000b800000 */
[----:B------:R-:W0:Y:S01]  /*4e80*/  LDC.64 R106, c[0x0][0x468] ;  /* 0x00011a00ff6a7b82 */ /* 0x000e220000000a00 */
[C-C-:B------:R-:W-:Y:S01]  /*4e90*/  FFMA.FTZ R0, R84.reuse, R0, R85.reuse ;  /* 0x0000000054007223 */ /* 0x140fe20000010055 */
        /* <DEDUP_REMOVED lines=38> */
[----:B------:R-:W-:Y:S01]  /*5100*/  FFMA.FTZ R85, R84, R141, R85 ;  /* 0x0000008d54557223 */ /* 0x000fe20000010055 */
[----:B------:R-:W-:Y:S01]  /*5110*/  FADD.FTZ R227, -R0, R227 ;  /* 0x000000e300e37221 */ /* 0x000fe20000010100 */
        /* <DEDUP_REMOVED lines=39> */
[C---:B------:R-:W-:Y:S01]  /*5390*/  FMUL.FTZ R0, R8.reuse, R227 ;  /* 0x000000e308007220 */ /* 0x040fe20000410000 */
        /* <DEDUP_REMOVED lines=63> */
[----:B0-----:R-:W-:-:S04]  /*5790*/  IMAD.WIDE.U32 R104, R3, 0x10, R106 ;  /* 0x0000001003687825 */ /* 0x001fc800078e006a */
        /* <DEDUP_REMOVED lines=8> */
[----:B------:R-:W-:-:S04]  /*5820*/  IMAD.WIDE.U32 R100, R6, 0x10, R106 ;  /* 0x0000001006647825 */ /* 0x000fc800078e006a */
        /* <DEDUP_REMOVED lines=9> */
[----:B------:R-:W-:Y:S01]  /*58c0*/  FMUL.FTZ R139, R170, R7 ;  /* 0x00000007aa8b7220 */ /* 0x000fe20000410000 */
[----:B------:R-:W-:Y:S01]  /*58d0*/  F2FP.BF16.F32.PACK_AB R7, R91, R94 ;  /* 0x0000005e5b07723e */ /* 0x000fe200000010ff */
[----:B------:R-:W-:Y:S01]  /*58e0*/  IMAD.WIDE.U32 R106, R5, 0x10, R106 ;  /* 0x00000010056a7825 */ /* 0x000fe200078e006a */
[----:B------:R-:W-:Y:S02]  /*58f0*/  F2FP.BF16.F32.PACK_AB R6, R89, R90 ;  /* 0x0000005a5906723e */ /* 0x000fe400000010ff */
[----:B------:R-:W-:Y:S02]  /*5900*/  F2FP.BF16.F32.PACK_AB R5, R87, R86 ;  /* 0x000000565705723e */ /* 0x000fe400000010ff */
[----:B------:R-:W-:Y:S02]  /*5910*/  F2FP.BF16.F32.PACK_AB R4, R85, R0 ;  /* 0x000000005504723e */ /* 0x000fe400000010ff */
[----:B------:R-:W-:-:S02]  /*5920*/  F2FP.BF16.F32.PACK_AB R87, R99, R112 ;  /* 0x000000706357723e */ /* 0x000fc400000010ff */
[----:B------:R-:W-:Y:S01]  /*5930*/  F2FP.BF16.F32.PACK_AB R86, R97, R108 ;  /* 0x0000006c6156723e */ /* 0x000fe200000010ff */
[----:B------:R3:W-:Y:S01]  /*5940*/  STG.E.128 desc[UR6][R100.64], R4 ;  /* 0x0000000464007986 */ /* 0x0007e2000c101d06 */
[----:B------:R-:W-:Y:S02]  /*5950*/  F2FP.BF16.F32.PACK_AB R85, R95, R8 ;  /* 0x000000085f55723e */ /* 0x000fe400000010ff */
[----:B------:R-:W-:Y:S02]  /*5960*/  F2FP.BF16.F32.PACK_AB R84, R93, R84 ;  /* 0x000000545d54723e */ /* 0x000fe400000010ff */
[----:B------:R-:W-:Y:S02]  /*5970*/  F2FP.BF16.F32.PACK_AB R91, R115, R136 ;  /* 0x00000088735b723e */ /* 0x000fe400000010ff */
[----:B------:R-:W-:Y:S01]  /*5980*/  F2FP.BF16.F32.PACK_AB R90, R113, R132 ;  /* 0x00000084715a723e */ /* 0x000fe200000010ff */
[----:B------:R3:W-:Y:S01]  /*5990*/  STG.E.128 desc[UR6][R102.64], R84 ;  /* 0x0000005466007986 */ /* 0x0007e2000c101d06 */
[----:B------:R-:W-:-:S02]  /*59a0*/  F2FP.BF16.F32.PACK_AB R89, R111, R120 ;  /* 0x000000786f59723e */ /* 0x000fc400000010ff */
[----:B------:R-:W-:Y:S02]  /*59b0*/  F2FP.BF16.F32.PACK_AB R88, R109, R88 ;  /* 0x000000586d58723e */ /* 0x000fe400000010ff */
[----:B------:R-:W-:Y:S02]  /*59c0*/  F2FP.BF16.F32.PACK_AB R95, R123, R152 ;  /* 0x000000987b5f723e */ /* 0x000fe400000010ff */
[----:B------:R-:W-:Y:S01]  /*59d0*/  F2FP.BF16.F32.PACK_AB R94, R121, R148 ;  /* 0x00000094795e723e */ /* 0x000fe200000010ff */
[----:B------:R3:W-:Y:S01]  /*59e0*/  STG.E.128 desc[UR6][R104.64], R88 ;  /* 0x0000005868007986 */ /* 0x0007e2000c101d06 */
[----:B------:R-:W-:Y:S02]  /*59f0*/  F2FP.BF16.F32.PACK_AB R93, R119, R144 ;  /* 0x00000090775d723e */ /* 0x000fe400000010ff */
[----:B------:R-:W-:Y:S02]  /*5a00*/  F2FP.BF16.F32.PACK_AB R92, R117, R92 ;  /* 0x0000005c755c723e */ /* 0x000fe400000010ff */
[----:B------:R-:W-:-:S02]  /*5a10*/  F2FP.BF16.F32.PACK_AB R99, R139, R168 ;  /* 0x000000a88b63723e */ /* 0x000fc400000010ff */
[----:B------:R-:W-:Y:S01]  /*5a20*/  F2FP.BF16.F32.PACK_AB R98, R137, R98 ;  /* 0x000000628962723e */ /* 0x000fe200000010ff */
[----:B------:R3:W-:Y:S01]  /*5a30*/  STG.E.128 desc[UR6][R2.64], R92 ;  /* 0x0000005c02007986 */ /* 0x0007e2000c101d06 */
[----:B------:R-:W-:Y:S02]  /*5a40*/  F2FP.BF16.F32.PACK_AB R97, R135, R160 ;  /* 0x000000a08761723e */ /* 0x000fe400000010ff */
[----:B------:R-:W-:-:S05]  /*5a50*/  F2FP.BF16.F32.PACK_AB R96, R133, R96 ;  /* 0x000000608560723e */ /* 0x000fca00000010ff */
[----:B------:R3:W-:Y:S01]  /*5a60*/  STG.E.128 desc[UR6][R106.64], R96 ;  /* 0x000000606a007986 */ /* 0x0007e2000c101d06 */
[----:B------:R-:W-:Y:S05]  /*5a70*/  BRA `(.L_x_82) ;  /* 0x0000002c00e07947 */ /* 0x000fea0003800000 */
.L_x_81:
[C-C-:B------:R-:W-:Y:S01]  /*5a80*/  FFMA.FTZ R107, R84.reuse, R190, R85.reuse ;  /* 0x000000be546b7223 */ /* 0x140fe20000010055 */
[----:B------:R-:W0:Y:S01]  /*5a90*/  LDC.64 R102, c[0x0][0x478] ;  /* 0x00011e00ff667b82 */ /* 0x000e220000000a00 */
[C-C-:B------:R-:W-:Y:S01]  /*5aa0*/  FFMA.FTZ R88, R84.reuse, R121, R85.reuse ;  /* 0x0000007954587223 */ /* 0x140fe20000010055 */
[C-C-:B------:R-:W-:Y:S01]  /*5ab0*/  FFMA.FTZ R187, R84.reuse, R187, R85.reuse ;  /* 0x000000bb54bb7223 */ /* 0x140fe20000010055 */
[----:B------:R-:W-:Y:S01]  /*5ac0*/  FADD.FTZ R107, -R107, R196 ;  /* 0x000000c46b6b7221 */ /* 0x000fe20000010100 */
[C-C-:B------:R-:W-:Y:S01]  /*5ad0*/  FFMA.FTZ R87, R84.reuse, R180, R85.reuse ;  /* 0x000000b454577223 */ /* 0x140fe20000010055 */
[C-C-:B------:R-:W-:Y:S01]  /*5ae0*/  FFMA.FTZ R0, R84.reuse, R0, R85.reuse ;  /* 0x0000000054007223 */ /* 0x140fe20000010055 */
[--C-:B------:R-:W-:Y:S01]  /*5af0*/  FFMA.FTZ R184, R84, R184, R85.reuse ;  /* 0x000000b854b87223 */ /* 0x100fe20000010055 */
[----:B------:R-:W-:Y:S01]  /*5b00*/  FMUL.FTZ R121, R8, R107 ;  /* 0x0000006b08797220 */ /* 0x000fe20000410000 */
[C-C-:B------:R-:W-:Y:S01]  /*5b10*/  FFMA.FTZ R89, R84.reuse, R186, R85.reuse ;  /* 0x000000ba54597223 */ /* 0x140fe20000010055 */
[----:B------:R-:W1:Y:S01]  /*5b20*/  LDC.64 R106, c[0x0][0x468] ;  /* 0x00011a00ff6a7b82 */ /* 0x000e620000000a00 */
[C-C-:B------:R-:W-:Y:S01]  /*5b30*/  FFMA.FTZ R176, R84.reuse, R176, R85.reuse ;  /* 0x000000b054b07223 */ /* 0x140fe20000010055 */
[C-C-:B------:R-:W-:Y:S01]  /*5b40*/  FFMA.FTZ R183, R84.reuse, R183, R85.reuse ;  /* 0x000000b754b77223 */ /* 0x140fe20000010055 */
[C-C-:B------:R-:W-:Y:S01]  /*5b50*/  FFMA.FTZ R172, R84.reuse, R172, R85.reuse ;  /* 0x000000ac54ac7223 */ /* 0x140fe20000010055 */
[C-C-:B------:R-:W-:Y:S01]  /*5b60*/  FFMA.FTZ R95, R84.reuse, R174, R85.reuse ;  /* 0x000000ae545f7223 */ /* 0x140fe20000010055 */
[C-C-:B------:R-:W-:Y:S01]  /*5b70*/  FFMA.FTZ R86, R84.reuse, R117, R85.reuse ;  /* 0x0000007554567223 */ /* 0x140fe20000010055 */
[----:B------:R-:W-:Y:S01]  /*5b80*/  FADD.FTZ R187, -R187, R226 ;  /* 0x000000e2bbbb7221 */ /* 0x000fe20000010100 */
[----:B------:R-:W-:Y:S01]  /*5b90*/  FADD.FTZ R87, -R87, R182 ;  /* 0x000000b657577221 */ /* 0x000fe20000010100 */
[----:B------:R-:W-:Y:S01]  /*5ba0*/  FFMA.FTZ R91, R84, R178, R85 ;  /* 0x000000b2545b7223 */ /* 0x000fe20000010055 */
[----:B------:R-:W-:Y:S01]  /*5bb0*/  FADD.FTZ R227, -R0, R227 ;  /* 0x000000e300e37221 */ /* 0x000fe20000010100 */
[----:B------:R-:W-:Y:S01]  /*5bc0*/  FADD.FTZ R185, -R184, R185 ;  /* 0x000000b9b8b97221 */ /* 0x000fe20000010100 */
[----:B------:R-:W-:Y:S01]  /*5bd0*/  FADD.FTZ R89, -R89, R224 ;  /* 0x000000e059597221 */ /* 0x000fe20000010100 */
[----:B------:R-:W-:Y:S01]  /*5be0*/  FADD.FTZ R181, -R176, R181 ;  /* 0x000000b5b0b57221 */ /* 0x000fe20000010100 */
[----:B------:R-:W-:Y:S01]  /*5bf0*/  FADD.FTZ R183, -R183, R222 ;  /* 0x000000deb7b77221 */ /* 0x000fe20000010100 */
[----:B------:R-:W-:Y:S01]  /*5c00*/  FADD.FTZ R179, -R172, R179 ;  /* 0x000000b3acb37221 */ /* 0x000fe20000010100 */
        /* <DEDUP_REMOVED lines=30> */
[C---:B------:R-:W-:Y:S01]  /*5df0*/  FMUL.FTZ R84, R8.reuse, R187 ;  /* 0x000000bb08547220 */ /* 0x040fe20000410000 */
[C---:B------:R-:W-:Y:S01]  /*5e00*/  FMUL.FTZ R90, R8.reuse, R87 ;  /* 0x00000057085a7220 */ /* 0x040fe20000410000 */
[----:B------:R-:W-:Y:S01]  /*5e10*/  FADD.FTZ R91, -R91, R220 ;  /* 0x000000dc5b5b7221 */ /* 0x000fe20000010100 */
[C---:B------:R-:W-:Y:S01]  /*5e20*/  FMUL.FTZ R88, R8.reuse, R227 ;  /* 0x000000e308587220 */ /* 0x040fe20000410000 */
[C---:B------:R-:W-:Y:S01]  /*5e30*/  FMUL.FTZ R185, R8.reuse, R185 ;  /* 0x000000b908b97220 */ /* 0x040fe20000410000 */
[C---:B------:R-:W-:Y:S01]  /*5e40*/  FMUL.FTZ R86, R8.reuse, R89 ;  /* 0x0000005908567220 */ /* 0x040fe20000410000 */
[C---:B------:R-:W-:Y:S01]  /*5e50*/  FMUL.FTZ R181, R8.reuse, R181 ;  /* 0x000000b508b57220 */ /* 0x040fe20000410000 */
[C---:B------:R-:W-:Y:S01]  /*5e60*/  FMUL.FTZ R94, R8.reuse, R183 ;  /* 0x000000b7085e7220 */ /* 0x040fe20000410000 */
[----:B------:R-:W-:Y:S01]  /*5e70*/  FMUL.FTZ R179, R8, R179 ;  /* 0x000000b308b37220 */ /* 0x000fe20000410000 */
[----:B------:R-:W-:Y:S01]  /*5e80*/  FADD.FTZ R173, -R168, R173 ;  /* 0x000000ada8ad7221 */ /* 0x000fe20000010100 */
[----:B------:R-:W-:Y:S01]  /*5e90*/  FADD.FTZ R177, -R177, R218 ;  /* 0x000000dab1b17221 */ /* 0x000fe20000010100 */
[----:B------:R-:W-:Y:S01]  /*5ea0*/  FADD.FTZ R171, -R164, R171 ;  /* 0x000000aba4ab7221 */ /* 0x000fe20000010100 */
[----:B------:R-:W-:Y:S01]  /*5eb0*/  FADD.FTZ R175, -R175, R216 ;  /* 0x000000d8afaf7221 */ /* 0x000fe20000010100 */
[----:B------:R-:W-:Y:S01]  /*5ec0*/  FADD.FTZ R109, -R93, R170 ;  /* 0x000000aa5d6d7221 */ /* 0x000fe20000010100 */
[----:B------:R-:W-:Y:S01]  /*5ed0*/  FADD.FTZ R137, -R120, R151 ;  /* 0x0000009778897221 */ /* 0x000fe20000010100 */
[----:B------:R-:W-:Y:S01]  /*5ee0*/  FADD.FTZ R151, -R85, R142 ;  /* 0x0000008e55977221 */ /* 0x000fe20000010100 */
[----:B------:R-:W-:Y:S01]  /*5ef0*/  FMUL.FTZ R110, R8, R95 ;  /* 0x0000005f086e7220 */ /* 0x000fe20000410000 */
[----:B------:R-:W-:Y:S01]  /*5f00*/  FADD.FTZ R169, -R156, R169 ;  /* 0x000000a99ca97221 */ /* 0x000fe20000010100 */
[----:B------:R-:W-:Y:S01]  /*5f10*/  FMUL.FTZ R100, R8, R91 ;  /* 0x0000005b08647220 */ /* 0x000fe20000410000 */
[-C--:B------:R-:W-:Y:S01]  /*5f20*/  FMUL.FTZ R89, R84, R7.reuse ;  /* 0x0000000754597220 */ /* 0x080fe20000410000 */
[----:B------:R-:W-:Y:S01]  /*5f30*/  FMUL.FTZ R95, R86, R7 ;  /* 0x00000007565f7220 */ /* 0x000fe20000410000 */
[----:B------:R-:W-:Y:S01]  /*5f40*/  F2FP.BF16.F32.PACK_AB R85, R90, R84 ;  /* 0x000000545a55723e */ /* 0x000fe200000010ff */
[----:B0-----:R-:W-:-:S04]  /*5f50*/  IMAD.WIDE.U32 R92, R6, 0x10, R102 ;  /* 0x00000010065c7825 */ /* 0x001fc800078e0066 */
[----:B------:R-:W-:Y:S01]  /*5f60*/  FMUL.FTZ R91, R94, R7 ;  /* 0x000000075e5b7220 */ /* 0x000fe20000410000 */
[----:B------:R-:W-:Y:S01]  /*5f70*/  F2FP.BF16.F32.PACK_AB R86, R181, R86 ;  /* 0x00000056b556723e */ /* 0x000fe200000010ff */
[C---:B------:R-:W-:Y:S01]  /*5f80*/  FMUL.FTZ R173, R8.reuse, R173 ;  /* 0x000000ad08ad7220 */ /* 0x040fe20000410000 */
[----:B------:R-:W-:Y:S01]  /*5f90*/  F2FP.BF16.F32.PACK_AB R87, R179, R94 ;  /* 0x0000005eb357723e */ /* 0x000fe200000010ff */
[C---:B------:R-:W-:Y:S01]  /*5fa0*/  FMUL.FTZ R104, R8.reuse, R177 ;  /* 0x000000b108687220 */ /* 0x040fe20000410000 */
[----:B------:R-:W-:Y:S01]  /*5fb0*/  F2FP.BF16.F32.PACK_AB R84, R185, R88 ;  /* 0x00000058b954723e */ /* 0x000fe200000010ff */
[C---:B------:R-:W-:Y:S01]  /*5fc0*/  FMUL.FTZ R171, R8.reuse, R171 ;  /* 0x000000ab08ab7220 */ /* 0x040fe20000410000 */
[C---:B------:R-:W-:Y:S01]  /*5fd0*/  FMUL.FTZ R108, R8.reuse, R175 ;  /* 0x000000af086c7220 */ /* 0x040fe20000410000 */
[----:B------:R-:W-:Y:S01]  /*5fe0*/  FMUL.FTZ R109, R8, R109 ;  /* 0x0000006d086d7220 */ /* 0x000fe20000410000 */
[-C--:B------:R-:W-:Y:S01]  /*5ff0*/  FMUL.FTZ R98, R179, R7.reuse ;  /* 0x00000007b3627220 */ /* 0x080fe20000410000 */
[-C--:B------:R-:W-:Y:S01]  /*6000*/  FMUL.FTZ R96, R181, R7.reuse ;  /* 0x00000007b5607220 */ /* 0x080fe20000410000 */
[----:B------:R-:W-:Y:S01]  /*6010*/  FMUL.FTZ R94, R90, R7 ;  /* 0x000000075a5e7220 */ /* 0x000fe20000410000 */
        /* <DEDUP_REMOVED lines=10> */
[----:B------:R0:W-:Y:S01]  /*60c0*/  STG.E.128 desc[UR6][R92.64], R84 ;  /* 0x000000545c007986 */ /* 0x0001e2000c101d06 */
[-C--:B------:R-:W-:Y:S01]  /*60d0*/  FMUL.FTZ R88, R88, R7.reuse ;  /* 0x0000000758587220 */ /* 0x080fe20000410000 */
[----:B------:R-:W-:Y:S01]  /*60e0*/  FMUL.FTZ R185, R185, R7 ;  /* 0x00000007b9b97220 */ /* 0x000fe20000410000 */
[----:B------:R-:W-:Y:S01]  /*60f0*/  FADD.FTZ R111, -R123, R146 ;  /* 0x000000927b6f7221 */ /* 0x000fe20000010100 */
[----:B------:R-:W-:Y:S01]  /*6100*/  F2FP.BF16.F32.PACK_AB R91, R98, R91 ;  /* 0x0000005b625b723e */ /* 0x000fe200000010ff */
[----:B------:R-:W-:Y:S01]  /*6110*/  FMUL.FTZ R98, R169, R7 ;  /* 0x00000007a9627220 */ /* 0x000fe20000410000 */
[----:B------:R-:W-:Y:S01]  /*6120*/  F2FP.BF16.F32.PACK_AB R90, R96, R95 ;  /* 0x0000005f605a723e */ /* 0x000fe200000010ff */
[----:B------:R-:W-:Y:S01]  /*6130*/  FMUL.FTZ R96, R104, R7 ;  /* 0x0000000768607220 */ /* 0x000fe20000410000 */
[----:B------:R-:W-:Y:S01]  /*6140*/  F2FP.BF16.F32.PACK_AB R89, R94, R89 ;  /* 0x000000595e59723e */ /* 0x000fe200000010ff */
[-C--:B------:R-:W-:Y:S01]  /*6150*/  FMUL.FTZ R94, R108, R7.reuse ;  /* 0x000000076c5e7220 */ /* 0x080fe20000410000 */
[----:B------:R-:W-:Y:S01]  /*6160*/  FMUL.FTZ R95, R110, R7 ;  /* 0x000000076e5f7220 */ /* 0x000fe20000410000 */
[----:B------:R-:W-:Y:S01]  /*6170*/  FADD.FTZ R149, -R118, R149 ;  /* 0x0000009576957221 */ /* 0x000fe20000010100 */
[C---:B------:R-:W-:Y:S01]  /*6180*/  FMUL.FTZ R138, R8.reuse, R167 ;  /* 0x000000a7088a7220 */ /* 0x040fe20000410000 */
[C---:B------:R-:W-:Y:S01]  /*6190*/  FMUL.FTZ R139, R8.reuse, R97 ;  /* 0x00000061088b7220 */ /* 0x040fe20000410000 */
[C---:B------:R-:W-:Y:S01]  /*61a0*/  FMUL.FTZ R140, R8.reuse, R99 ;  /* 0x00000063088c7220 */ /* 0x040fe20000410000 */
[C---:B------:R-:W-:Y:S01]  /*61b0*/  FMUL.FTZ R141, R8.reuse, R141 ;  /* 0x0000008d088d7220 */ /* 0x040fe20000410000 */
[C---:B------:R-:W-:Y:S01]  /*61c0*/  FMUL.FTZ R142, R8.reuse, R165 ;  /* 0x000000a5088e7220 */ /* 0x040fe20000410000 */
[----:B------:R-:W-:Y:S01]  /*61d0*/  FMUL.FTZ R143, R8, R159 ;  /* 0x0000009f088f7220 */ /* 0x000fe20000410000 */
[C---:B0-----:R-:W-:Y:S01]  /*61e0*/  F2FP.BF16.F32.PACK_AB R85, R171.reuse, R104 ;  /* 0x00000068ab55723e */ /* 0x041fe200000010ff */
[-C--:B------:R-:W-:Y:S01]  /*61f0*/  FMUL.FTZ R171, R171, R7.reuse ;  /* 0x00000007abab7220 */ /* 0x080fe20000410000 */
[C---:B------:R-:W-:Y:S01]  /*6200*/  F2FP.BF16.F32.PACK_AB R86, R109.reuse, R108 ;  /* 0x0000006c6d56723e */ /* 0x040fe200000010ff */
[-C--:B------:R-:W-:Y:S01]  /*6210*/  FMUL.FTZ R109, R109, R7.reuse ;  /* 0x000000076d6d7220 */ /* 0x080fe20000410000 */
[C---:B------:R-:W-:Y:S01]  /*6220*/  F2FP.BF16.F32.PACK_AB R84, R173.reuse, R100 ;  /* 0x00000064ad54723e */ /* 0x040fe200000010ff */
[-C--:B------:R-:W-:Y:S01]  /*6230*/  FMUL.FTZ R92, R100, R7.reuse ;  /* 0x00000007645c7220 */ /* 0x080fe20000410000 */
[----:B------:R-:W-:Y:S01]  /*6240*/  FMUL.FTZ R173, R173, R7 ;  /* 0x00000007adad7220 */ /* 0x000fe20000410000 */
[C---:B------:R-:W-:Y:S01]  /*6250*/  FMUL.FTZ R144, R8.reuse, R163 ;  /* 0x000000a308907220 */ /* 0x040fe20000410000 */
[C---:B------:R-:W-:Y:S01]  /*6260*/  FMUL.FTZ R145, R8.reuse, R101 ;  /* 0x0000006508917220 */ /* 0x040fe20000410000 */
[----:B------:R-:W-:Y:S01]  /*6270*/  FADD.FTZ R157, -R157, R204 ;  /* 0x000000cc9d9d7221 */ /* 0x000fe20000010100 */
[----:B------:R-:W-:Y:S01]  /*6280*/  FADD.FTZ R153, -R153, R198 ;  /* 0x000000c699997221 */ /* 0x000fe20000010100 */
[C---:B------:R-:W-:Y:S01]  /*6290*/  FMUL.FTZ R118, R8.reuse, R113 ;  /* 0x0000007108767220 */ /* 0x040fe20000410000 */
[----:B------:R-:W-:Y:S01]  /*62a0*/  FADD.FTZ R155, -R155, R202 ;  /* 0x000000ca9b9b7221 */ /* 0x000fe20000010100 */
[----:B------:R-:W-:Y:S01]  /*62b0*/  FADD.FTZ R119, -R119, R150 ;  /* 0x0000009677777221 */ /* 0x000fe20000010100 */
[----:B------:R-:W-:Y:S01]  /*62c0*/  FMUL.FTZ R120, R8, R111 ;  /* 0x0000006f08787220 */ /* 0x000fe20000410000 */
[----:B------:R-:W-:Y:S01]  /*62d0*/  F2FP.BF16.F32.PACK_AB R87, R169, R110 ;  /* 0x0000006ea957723e */ /* 0x000fe200000010ff */
[----:B-1----:R-:W-:Y:S01]  /*62e0*/  IMAD.WIDE.U32 R112, R6, 0x10, R106 ;  /* 0x0000001006707825 */ /* 0x002fe200078e006a */
[----:B------:R-:W-:-:S03]  /*62f0*/  F2FP.BF16.F32.PACK_AB R88, R185, R88 ;  /* 0x00000058b958723e */ /* 0x000fc600000010ff */
[----:B------:R-:W-:Y:S01]  /*6300*/  FADD.FTZ R105, -R105, R200 ;  /* 0x000000c869697221 */ /* 0x000fe20000010100 */
[----:B------:R-:W-:Y:S01]  /*6310*/  FMUL.FTZ R116, R8, R115 ;  /* 0x0000007308747220 */ /* 0x000fe20000410000 */
[----:B------:R-:W-:-:S04]  /*6320*/  IMAD.WIDE.U32 R110, R4, 0x10, R102 ;  /* 0x00000010046e7825 */ /* 0x000fc800078e0066 */
[----:B------:R-:W-:Y:S01]  /*6330*/  FADD.FTZ R189, -R189, R194 ;  /* 0x000000c2bdbd7221 */ /* 0x000fe20000010100 */
[----:B------:R-:W-:Y:S01]  /*6340*/  FADD.FTZ R117, -R188, R193 ;  /* 0x000000c1bc757221 */ /* 0x000fe20000010100 */
[----:B------:R-:W-:Y:S01]  /*6350*/  FADD.FTZ R191, -R191, R192 ;  /* 0x000000c0bfbf7221 */ /* 0x000fe20000010100 */
[----:B------:R-:W-:Y:S01]  /*6360*/  F2FP.BF16.F32.PACK_AB R95, R98, R95 ;  /* 0x0000005f625f723e */ /* 0x000fe200000010ff */
[----:B------:R-:W-:Y:S01]  /*6370*/  IMAD.WIDE.U32 R114, R4, 0x10, R106 ;  /* 0x0000001004727825 */ /* 0x000fe200078e006a */
[----:B------:R-:W-:-:S03]  /*6380*/  F2FP.BF16.F32.PACK_AB R94, R109, R94 ;  /* 0x0000005e6d5e723e */ /* 0x000fc600000010ff */
[C---:B------:R-:W-:Y:S01]  /*6390*/  FMUL.FTZ R136, R8.reuse, R157 ;  /* 0x0000009d08887220 */ /* 0x040fe20000410000 */
[----:B------:R-:W-:Y:S01]  /*63a0*/  F2FP.BF16.F32.PACK_AB R93, R171, R96 ;  /* 0x00000060ab5d723e */ /* 0x000fe200000010ff */
[C---:B------:R-:W-:Y:S01]  /*63b0*/  FMUL.FTZ R137, R8.reuse, R137 ;  /* 0x0000008908897220 */ /* 0x040fe20000410000 */
[----:B------:R-:W-:Y:S01]  /*63c0*/  F2FP.BF16.F32.PACK_AB R92, R173, R92 ;  /* 0x0000005cad5c723e */ /* 0x000fe200000010ff */
[C---:B------:R-:W-:Y:S01]  /*63d0*/  FMUL.FTZ R123, R8.reuse, R153 ;  /* 0x00000099087b7220 */ /* 0x040fe20000410000 */
[----:B------:R-:W-:Y:S01]  /*63e0*/  FMUL.FTZ R122, R8, R147 ;  /* 0x00000093087a7220 */ /* 0x000fe20000410000 */
[----:B------:R-:W-:Y:S01]  /*63f0*/  IMAD.WIDE.U32 R108, R3, 0x10, R102 ;  /* 0x00000010036c7825 */ /* 0x000fe200078e0066 */
[----:B------:R-:W-:-:S03]  /*6400*/  F2FP.BF16.F32.PACK_AB R96, R139, R138 ;  /* 0x0000008a8b60723e */ /* 0x000fc600000010ff */
[C---:B------:R-:W-:Y:S01]  /*6410*/  FMUL.FTZ R134, R8.reuse, R155 ;  /* 0x0000009b08867220 */ /* 0x040fe20000410000 */
[----:B------:R-:W-:Y:S01]  /*6420*/  F2FP.BF16.F32.PACK_AB R97, R141, R140 ;  /* 0x0000008c8d61723e */ /* 0x000fe200000010ff */
[C---:B------:R-:W-:Y:S01]  /*6430*/  FMUL.FTZ R135, R8.reuse, R119 ;  /* 0x0000007708877220 */ /* 0x040fe20000410000 */
[----:B------:R-:W-:Y:S01]  /*6440*/  F2FP.BF16.F32.PACK_AB R98, R143, R142 ;  /* 0x0000008e8f62723e */ /* 0x000fe200000010ff */
[C---:B------:R-:W-:Y:S01]  /*6450*/  FMUL.FTZ R133, R8.reuse, R105 ;  /* 0x0000006908857220 */ /* 0x040fe20000410000 */
[----:B------:R-:W-:Y:S01]  /*6460*/  F2FP.BF16.F32.PACK_AB R99, R145, R144 ;  /* 0x000000909163723e */ /* 0x000fe200000010ff */
[C---:B------:R-:W-:Y:S01]  /*6470*/  FMUL.FTZ R132, R8.reuse, R149 ;  /* 0x0000009508847220 */ /* 0x040fe20000410000 */
[----:B------:R0:W-:Y:S01]  /*6480*/  STG.E.128 desc[UR6][R112.64], R88 ;  /* 0x0000005870007986 */ /* 0x0001e2000c101d06 */
[C---:B------:R-:W-:Y:S01]  /*6490*/  FMUL.FTZ R119, R8.reuse, R189 ;  /* 0x000000bd08777220 */ /* 0x040fe20000410000 */
[C---:B------:R-:W-:Y:S01]  /*64a0*/  FMUL.FTZ R117, R8.reuse, R117 ;  /* 0x0000007508757220 */ /* 0x040fe20000410000 */
[C---:B------:R-:W-:Y:S01]  /*64b0*/  FMUL.FTZ R0, R8.reuse, R191 ;  /* 0x000000bf08007220 */ /* 0x040fe20000410000 */
[----:B------:R1:W-:Y:S01]  /*64c0*/  STG.E.128 desc[UR6][R110.64], R84 ;  /* 0x000000546e007986 */ /* 0x0003e2000c101d06 */
[----:B------:R-:W-:Y:S01]  /*64d0*/  FMUL.FTZ R8, R8, R151 ;  /* 0x0000009708087220 */ /* 0x000fe20000410000 */
[-C--:B------:R-:W-:Y:S01]  /*64e0*/  FMUL.FTZ R138, R138, R7.reuse ;  /* 0x000000078a8a7220 */ /* 0x080fe20000410000 */
[-C--:B------:R-:W-:Y:S01]  /*64f0*/  FMUL.FTZ R139, R139, R7.reuse ;  /* 0x000000078b8b7220 */ /* 0x080fe20000410000 */
[----:B------:R2:W-:Y:S01]  /*6500*/  STG.E.128 desc[UR6][R114.64], R92 ;  /* 0x0000005c72007986 */ /* 0x0005e2000c101d06 */
[-C--:B------:R-:W-:Y:S01]  /*6510*/  FMUL.FTZ R140, R140, R7.reuse ;  /* 0x000000078c8c7220 */ /* 0x080fe20000410000 */
[-C--:B------:R-:W-:Y:S01]  /*6520*/  FMUL.FTZ R141, R141, R7.reuse ;  /* 0x000000078d8d7220 */ /* 0x080fe20000410000 */
[-C--:B------:R-:W-:Y:S01]  /*6530*/  FMUL.FTZ R142, R142, R7.reuse ;  /* 0x000000078e8e7220 */ /* 0x080fe20000410000 */
[-C--:B------:R-:W-:Y:S01]  /*6540*/  FMUL.FTZ R143, R143, R7.reuse ;  /* 0x000000078f8f7220 */ /* 0x080fe20000410000 */
[----:B------:R-:W-:Y:S01]  /*6550*/  FMUL.FTZ R144, R144, R7 ;  /* 0x0000000790907220 */ /* 0x000fe20000410000 */
[----:B------:R3:W-:Y:S01]  /*6560*/  STG.E.128 desc[UR6][R108.64], R96 ;  /* 0x000000606c007986 */ /* 0x0007e2000c101d06 */
[----:B------:R-:W-:Y:S01]  /*6570*/  IMAD.WIDE.U32 R100, R2, 0x10, R102 ;  /* 0x0000001002647825 */ /* 0x000fe200078e0066 */
[----:B------:R-:W-:-:S03]  /*6580*/  F2FP.BF16.F32.PACK_AB R4, R120, R121 ;  /* 0x000000797804723e */ /* 0x000fc600000010ff */
[-C--:B0-----:R-:W-:Y:S01]  /*6590*/  FMUL.FTZ R91, R145, R7.reuse ;  /* 0x00000007915b7220 */ /* 0x081fe20000410000 */
[-C--:B------:R-:W-:Y:S01]  /*65a0*/  FMUL.FTZ R113, R116, R7.reuse ;  /* 0x0000000774717220 */ /* 0x080fe20000410000 */
[----:B------:R-:W-:Y:S01]  /*65b0*/  FMUL.FTZ R112, R8, R7 ;  /* 0x0000000708707220 */ /* 0x000fe20000410000 */
[----:B------:R-:W-:Y:S01]  /*65c0*/  IMAD.WIDE.U32 R104, R3, 0x10, R106 ;  /* 0x0000001003687825 */ /* 0x000fe200078e006a */
[----:B-1----:R-:W-:-:S03]  /*65d0*/  F2FP.BF16.F32.PACK_AB R84, R137, R136 ;  /* 0x000000888954723e */ /* 0x002fc600000010ff */
[----:B------:R-:W-:Y:S01]  /*65e0*/  FMUL.FTZ R110, R136, R7 ;  /* 0x00000007886e7220 */ /* 0x000fe20000410000 */
[----:B------:R-:W-:Y:S01]  /*65f0*/  F2FP.BF16.F32.PACK_AB R87, R122, R123 ;  /* 0x0000007b7a57723e */ /* 0x000fe200000010ff */
[-C--:B------:R-:W-:Y:S01]  /*6600*/  FMUL.FTZ R137, R137, R7.reuse ;  /* 0x0000000789897220 */ /* 0x080fe20000410000 */
[-C--:B--2---:R-:W-:Y:S01]  /*6610*/  FMUL.FTZ R93, R134, R7.reuse ;  /* 0x00000007865d7220 */ /* 0x084fe20000410000 */
[-C--:B------:R-:W-:Y:S01]  /*6620*/  FMUL.FTZ R92, R135, R7.reuse ;  /* 0x00000007875c7220 */ /* 0x080fe20000410000 */
[-C--:B------:R-:W-:Y:S01]  /*6630*/  FMUL.FTZ R94, R133, R7.reuse ;  /* 0x00000007855e7220 */ /* 0x080fe20000410000 */
[-C--:B------:R-:W-:Y:S01]  /*6640*/  FMUL.FTZ R95, R123, R7.reuse ;  /* 0x000000077b5f7220 */ /* 0x080fe20000410000 */
[-C--:B------:R-:W-:Y:S01]  /*6650*/  FMUL.FTZ R122, R122, R7.reuse ;  /* 0x000000077a7a7220 */ /* 0x080fe20000410000 */
[-C--:B------:R-:W-:Y:S01]  /*6660*/  FMUL.FTZ R111, R118, R7.reuse ;  /* 0x00000007766f7220 */ /* 0x080fe20000410000 */
[-C--:B---3--:R-:W-:Y:S01]  /*6670*/  FMUL.FTZ R97, R132, R7.reuse ;  /* 0x0000000784617220 */ /* 0x088fe20000410000 */
[-C--:B------:R-:W-:Y:S01]  /*6680*/  FMUL.FTZ R96, R121, R7.reuse ;  /* 0x0000000779607220 */ /* 0x080fe20000410000 */
[-C--:B------:R-:W-:Y:S01]  /*6690*/  FMUL.FTZ R109, R120, R7.reuse ;  /* 0x00000007786d7220 */ /* 0x080fe20000410000 */
[-C--:B------:R-:W-:Y:S01]  /*66a0*/  FMUL.FTZ R108, R119, R7.reuse ;  /* 0x00000007776c7220 */ /* 0x080fe20000410000 */
[-C--:B------:R-:W-:Y:S01]  /*66b0*/  FMUL.FTZ R98, R117, R7.reuse ;  /* 0x0000000775627220 */ /* 0x080fe20000410000 */
[----:B------:R-:W-:Y:S01]  /*66c0*/  FMUL.FTZ R99, R0, R7 ;  /* 0x0000000700637220 */ /* 0x000fe20000410000 */
[----:B------:R-:W-:Y:S01]  /*66d0*/  F2FP.BF16.F32.PACK_AB R91, R91, R144 ;  /* 0x000000905b5b723e */ /* 0x000fe200000010ff */
[----:B------:R-:W-:Y:S01]  /*66e0*/  IMAD.WIDE.U32 R2, R2, 0x10, R106 ;  /* 0x0000001002027825 */ /* 0x000fe200078e006a */
[----:B------:R-:W-:-:S02]  /*66f0*/  F2FP.BF16.F32.PACK_AB R90, R143, R142 ;  /* 0x0000008e8f5a723e */ /* 0x000fc400000010ff */
[----:B------:R-:W-:Y:S01]  /*6700*/  F2FP.BF16.F32.PACK_AB R89, R141, R140 ;  /* 0x0000008c8d59723e */ /* 0x000fe200000010ff */
[----:B------:R-:W-:Y:S01]  /*6710*/  IMAD.WIDE.U32 R102, R5, 0x10, R102 ;  /* 0x0000001005667825 */ /* 0x000fe200078e0066 */
[----:B------:R-:W-:Y:S02]  /*6720*/  F2FP.BF16.F32.PACK_AB R88, R139, R138 ;  /* 0x0000008a8b58723e */ /* 0x000fe400000010ff */
[----:B------:R-:W-:Y:S01]  /*6730*/  F2FP.BF16.F32.PACK_AB R85, R135, R134 ;  /* 0x000000868755723e */ /* 0x000fe200000010ff */
[----:B------:R-:W-:Y:S01]  /*6740*/  IMAD.WIDE.U32 R106, R5, 0x10, R106 ;  /* 0x00000010056a7825 */ /* 0x000fe200078e006a */
[----:B------:R-:W-:Y:S01]  /*6750*/  F2FP.BF16.F32.PACK_AB R86, R132, R133 ;  /* 0x000000858456723e */ /* 0x000fe200000010ff */
[----:B------:R2:W-:Y:S01]  /*6760*/  STG.E.128 desc[UR6][R104.64], R88 ;  /* 0x0000005868007986 */ /* 0x0005e2000c101d06 */
        /* <DEDUP_REMOVED lines=10> */
[----:B------:R-:W-:Y:S01]  /*6810*/  F2FP.BF16.F32.PACK_AB R98, R113, R98 ;  /* 0x000000627162723e */ /* 0x000fe200000010ff */
[----:B------:R2:W-:Y:S01]  /*6820*/  STG.E.128 desc[UR6][R102.64], R4 ;  /* 0x0000000466007986 */ /* 0x0005e2000c101d06 */
[----:B------:R-:W-:-:S02]  /*6830*/  F2FP.BF16.F32.PACK_AB R97, R111, R108 ;  /* 0x0000006c6f61723e */ /* 0x000fc400000010ff */
[----:B------:R-:W-:-:S05]  /*6840*/  F2FP.BF16.F32.PACK_AB R96, R109, R96 ;  /* 0x000000606d60723e */ /* 0x000fca00000010ff */
[----:B------:R2:W-:Y:S01]  /*6850*/  STG.E.128 desc[UR6][R106.64], R96 ;  /* 0x000000606a007986 */ /* 0x0005e2000c101d06 */
[----:B------:R-:W-:Y:S05]  /*6860*/  BRA `(.L_x_82) ;  /* 0x0000002000647947 */ /* 0x000fea0003800000 */
.L_x_80:
[----:B------:R-:W-:-:S04]  /*6870*/  UISETP.NE.U32.AND UP0, UPT, UR14, URZ, UPT ;  /* 0x000000ff0e00728c */ /* 0x000fc8000bf05070 */
[----:B------:R-:W-:-:S09]  /*6880*/  UISETP.NE.AND.EX UP0, UPT, UR15, URZ, UPT, UP0 ;  /* 0x000000ff0f00728c */ /* 0x000fd2000bf05300 */
[----:B------:R-:W-:Y:S05]  /*6890*/  BRA.U UP0, `(.L_x_83) ;  /* 0x0000000d00f07547 */ /* 0x000fea000b800000 */
        /* <DEDUP_REMOVED lines=40> */
[----:B------:R-:W-:Y:S01]  /*6b20*/  PRMT R84, R69, 0x7632, R84 ;  /* 0x0000763245547816 */ /* 0x000fe20000000054 */
[----:B------:R-:W-:Y:S01]  /*6b30*/  FADD.FTZ R87, -R87, R182 ;  /* 0x000000b657577221 */ /* 0x000fe20000010100 */
[----:B------:R-:W-:Y:S01]  /*6b40*/  FADD.FTZ R227, -R0, R227 ;  /* 0x000000e300e37221 */ /* 0x000fe20000010100 */
[----:B------:R-:W-:Y:S01]  /*6b50*/  FADD.FTZ R98, -R95, R214 ;  /* 0x000000d65f627221 */ /* 0x000fe20000010100 */
[----:B------:R-:W-:Y:S01]  /*6b60*/  SHF.L.U32 R94, R84, 0x10, RZ ;  /* 0x00000010545e7819 */ /* 0x000fe200000006ff */
[----:B------:R-:W-:Y:S01]  /*6b70*/  FADD.FTZ R183, -R183, R222 ;  /* 0x000000deb7b77221 */ /* 0x000fe20000010100 */
[----:B------:R-:W-:Y:S01]  /*6b80*/  PRMT R84, R68, 0x7632, R84 ;  /* 0x0000763244547816 */ /* 0x000fe20000000054 */
[----:B------:R-:W-:Y:S01]  /*6b90*/  FADD.FTZ R147, -R88, R147 ;  /* 0x0000009358937221 */ /* 0x000fe20000010100 */
[C---:B------:R-:W-:Y:S01]  /*6ba0*/  PRMT R0, R71.reuse, 0x7632, R0 ;  /* 0x0000763247007816 */ /* 0x040fe20000000000 */
[----:B------:R-:W-:Y:S01]  /*6bb0*/  FFMA.FTZ R94, R8, R87, R94 ;  /* 0x00000057085e7223 */ /* 0x000fe2000001005e */
[----:B------:R-:W-:Y:S01]  /*6bc0*/  SHF.L.U32 R95, R71, 0x10, RZ ;  /* 0x00000010475f7819 */ /* 0x000fe200000006ff */
[----:B------:R-:W-:Y:S01]  /*6bd0*/  FADD.FTZ R89, -R89, R224 ;  /* 0x000000e059597221 */ /* 0x000fe20000010100 */
[----:B------:R-:W-:Y:S01]  /*6be0*/  SHF.L.U32 R87, R84, 0x10, RZ ;  /* 0x0000001054577819 */ /* 0x000fe200000006ff */
[----:B------:R-:W-:Y:S01]  /*6bf0*/  FADD.FTZ R93, -R93, R170 ;  /* 0x000000aa5d5d7221 */ /* 0x000fe20000010100 */
[----:B------:R-:W-:Y:S01]  /*6c00*/  SHF.L.U32 R107, R0, 0x10, RZ ;  /* 0x00000010006b7819 */ /* 0x000fe200000006ff */
[----:B------:R-:W-:Y:S01]  /*6c10*/  FFMA.FTZ R0, R8, R183, R95 ;  /* 0x000000b708007223 */ /* 0x000fe2000001005f */
[----:B------:R-:W-:Y:S01]  /*6c20*/  PRMT R84, R74, 0x7632, R84 ;  /* 0x000076324a547816 */ /* 0x000fe20000000054 */
[----:B------:R-:W-:Y:S01]  /*6c30*/  FADD.FTZ R185, -R184, R185 ;  /* 0x000000b9b8b97221 */ /* 0x000fe20000010100 */
[----:B------:R-:W-:Y:S01]  /*6c40*/  PRMT R88, R70, 0x7632, R88 ;  /* 0x0000763246587816 */ /* 0x000fe20000000058 */
[----:B------:R-:W-:Y:S01]  /*6c50*/  FADD.FTZ R102, -R156, R169 ;  /* 0x000000a99c667221 */ /* 0x000fe20000010100 */
[----:B------:R-:W-:Y:S01]  /*6c60*/  SHF.L.U32 R95, R70, 0x10, RZ ;  /* 0x00000010465f7819 */ /* 0x000fe200000006ff */
[----:B------:R-:W-:Y:S01]  /*6c70*/  FADD.FTZ R173, -R168, R173 ;  /* 0x000000ada8ad7221 */ /* 0x000fe20000010100 */
[----:B------:R-:W-:Y:S01]  /*6c80*/  SHF.L.U32 R84, R84, 0x10, RZ ;  /* 0x0000001054547819 */ /* 0x000fe200000006ff */
[----:B------:R-:W-:Y:S01]  /*6c90*/  FFMA.FTZ R100, R8, R185, R87 ;  /* 0x000000b908647223 */ /* 0x000fe20000010057 */
[----:B------:R-:W-:Y:S01]  /*6ca0*/  SHF.L.U32 R90, R88, 0x10, RZ ;  /* 0x00000010585a7819 */ /* 0x000fe200000006ff */
[C---:B------:R-:W-:Y:S01]  /*6cb0*/  FFMA.FTZ R88, R8.reuse, R89, R95 ;  /* 0x0000005908587223 */ /* 0x040fe2000001005f */
[----:B------:R-:W-:Y:S01]  /*6cc0*/  PRMT R89, R75, 0x7632, R89 ;  /* 0x000076324b597816 */ /* 0x000fe20000000059 */
[--C-:B------:R-:W-:Y:S01]  /*6cd0*/  FFMA.FTZ R106, R8, R93, R84.reuse ;  /* 0x0000005d086a7223 */ /* 0x100fe20000010054 */
[----:B------:R-:W-:Y:S01]  /*6ce0*/  PRMT R84, R72, 0x7632, R84 ;  /* 0x0000763248547816 */ /* 0x000fe20000000054 */
[----:B------:R-:W-:Y:S01]  /*6cf0*/  FADD.FTZ R177, -R177, R218 ;  /* 0x000000dab1b17221 */ /* 0x000fe20000010100 */
[----:B------:R-:W-:Y:S01]  /*6d00*/  SHF.L.U32 R89, R89, 0x10, RZ ;  /* 0x0000001059597819 */ /* 0x000fe200000006ff */
[----:B------:R-:W-:Y:S01]  /*6d10*/  FADD.FTZ R149, -R118, R149 ;  /* 0x0000009576957221 */ /* 0x000fe20000010100 */
[----:B------:R-:W-:Y:S01]  /*6d20*/  SHF.L.U32 R84, R84, 0x10, RZ ;  /* 0x0000001054547819 */ /* 0x000fe200000006ff */
[----:B------:R-:W-:Y:S01]  /*6d30*/  FADD.FTZ R163, -R163, R206 ;  /* 0x000000cea3a37221 */ /* 0x000fe20000010100 */
[C---:B------:R-:W-:Y:S01]  /*6d40*/  PRMT R87, R73.reuse, 0x7632, R87 ;  /* 0x0000763249577816 */ /* 0x040fe20000000057 */
[C---:B------:R-:W-:Y:S01]  /*6d50*/  FFMA.FTZ R102, R8.reuse, R102, R89 ;  /* 0x0000006608667223 */ /* 0x040fe20000010059 */
[----:B------:R-:W-:Y:S01]  /*6d60*/  SHF.L.U32 R89, R73, 0x10, RZ ;  /* 0x0000001049597819 */ /* 0x000fe200000006ff */
[--C-:B------:R-:W-:Y:S01]  /*6d70*/  FFMA.FTZ R114, R8, R173, R84.reuse ;  /* 0x000000ad08727223 */ /* 0x100fe20000010054 */
[----:B------:R-:W-:Y:S01]  /*6d80*/  PRMT R84, R78, 0x7632, R84 ;  /* 0x000076324e547816 */ /* 0x000fe20000000054 */
[----:B------:R-:W-:Y:S01]  /*6d90*/  FADD.FTZ R151, -R120, R151 ;  /* 0x0000009778977221 */ /* 0x000fe20000010100 */
[----:B------:R-:W-:Y:S01]  /*6da0*/  SHF.L.U32 R110, R87, 0x10, RZ ;  /* 0x00000010576e7819 */ /* 0x000fe200000006ff */
[----:B------:R-:W-:Y:S01]  /*6db0*/  FFMA.FTZ R108, R8, R177, R89 ;  /* 0x000000b1086c7223 */ /* 0x000fe20000010059 */
[----:B------:R-:W-:Y:S01]  /*6dc0*/  SHF.L.U32 R118, R79, 0x10, RZ ;  /* 0x000000104f767819 */ /* 0x000fe200000006ff */
[----:B------:R-:W-:Y:S01]  /*6dd0*/  FADD.FTZ R101, -R101, R158 ;  /* 0x0000009e65657221 */ /* 0x000fe20000010100 */
[----:B------:R-:W-:Y:S01]  /*6de0*/  PRMT R87, R79, 0x7632, R87 ;  /* 0x000076324f577816 */ /* 0x000fe20000000057 */
[----:B------:R-:W-:Y:S01]  /*6df0*/  FADD.FTZ R97, -R97, R210 ;  /* 0x000000d261617221 */ /* 0x000fe20000010100 */
[----:B------:R-:W-:Y:S01]  /*6e00*/  SHF.L.U32 R89, R84, 0x10, RZ ;  /* 0x0000001054597819 */ /* 0x000fe200000006ff */
[----:B------:R-:W-:Y:S01]  /*6e10*/  FFMA.FTZ R136, R8, R163, R118 ;  /* 0x000000a308887223 */ /* 0x000fe20000010076 */
[----:B------:R-:W-:Y:S01]  /*6e20*/  PRMT R84, R76, 0x7632, R84 ;  /* 0x000076324c547816 */ /* 0x000fe20000000054 */
[----:B------:R-:W-:Y:S01]  /*6e30*/  FADD.FTZ R99, -R99, R162 ;  /* 0x000000a263637221 */ /* 0x000fe20000010100 */
[----:B------:R-:W-:Y:S01]  /*6e40*/  SHF.L.U32 R120, R87, 0x10, RZ ;  /* 0x0000001057787819 */ /* 0x000fe200000006ff */
[----:B------:R-:W-:Y:S01]  /*6e50*/  FADD.FTZ R145, -R122, R145 ;  /* 0x000000917a917221 */ /* 0x000fe20000010100 */
[C---:B------:R-:W-:Y:S01]  /*6e60*/  SHF.L.U32 R118, R77.reuse, 0x10, RZ ;  /* 0x000000104d767819 */ /* 0x040fe200000006ff */
[----:B------:R-:W-:Y:S01]  /*6e70*/  FADD.FTZ R159, -R144, R159 ;  /* 0x0000009f909f7221 */ /* 0x000fe20000010100 */
[----:B------:R-:W-:Y:S01]  /*6e80*/  SHF.L.U32 R84, R84, 0x10, RZ ;  /* 0x0000001054547819 */ /* 0x000fe200000006ff */
[C---:B------:R-:W-:Y:S01]  /*6e90*/  FFMA.FTZ R138, R8.reuse, R101, R120 ;  /* 0x00000065088a7223 */ /* 0x040fe20000010078 */
[----:B------:R-:W-:Y:S01]  /*6ea0*/  PRMT R87, R77, 0x7632, R87 ;  /* 0x000076324d577816 */ /* 0x000fe20000000057 */
[----:B------:R-:W-:Y:S01]  /*6eb0*/  FFMA.FTZ R120, R8, R97, R118 ;  /* 0x0000006108787223 */ /* 0x000fe20000010076 */
[----:B------:R-:W-:Y:S01]  /*6ec0*/  SHF.L.U32 R112, R72, 0x10, RZ ;  /* 0x0000001048707819 */ /* 0x000fe200000006ff */
[--C-:B------:R-:W-:Y:S01]  /*6ed0*/  FFMA.FTZ R118, R8, R99, R84.reuse ;  /* 0x0000006308767223 */ /* 0x100fe20000010054 */
[----:B------:R-:W-:Y:S01]  /*6ee0*/  PRMT R84, R82, 0x7632, R84 ;  /* 0x0000763252547816 */ /* 0x000fe20000000054 */
[----:B------:R-:W-:Y:S01]  /*6ef0*/  FADD.FTZ R91, -R91, R220 ;  /* 0x000000dc5b5b7221 */ /* 0x000fe20000010100 */
[----:B------:R-:W-:Y:S01]  /*6f00*/  SHF.L.U32 R122, R87, 0x10, RZ ;  /* 0x00000010577a7819 */ /* 0x000fe200000006ff */
[----:B------:R-:W-:Y:S01]  /*6f10*/  FADD.FTZ R153, -R153, R198 ;  /* 0x000000c699997221 */ /* 0x000fe20000010100 */
[----:B------:R-:W-:Y:S01]  /*6f20*/  PRMT R87, R83, 0x7632, R87 ;  /* 0x0000763253577816 */ /* 0x000fe20000000057 */
[----:B------:R-:W-:Y:S01]  /*6f30*/  FFMA.FTZ R112, R8, R91, R112 ;  /* 0x0000005b08707223 */ /* 0x000fe20000010070 */
[----:B------:R-:W-:Y:S01]  /*6f40*/  SHF.L.U32 R144, R84, 0x10, RZ ;  /* 0x0000001054907819 */ /* 0x000fe200000006ff */
[----:B------:R-:W-:Y:S01]  /*6f50*/  FFMA.FTZ R134, R8, R159, R89 ;  /* 0x0000009f08867223 */ /* 0x000fe20000010059 */
[----:B------:R-:W-:Y:S01]  /*6f60*/  PRMT R84, R81, 0x7632, R84 ;  /* 0x0000763251547816 */ /* 0x000fe20000000054 */
[----:B------:R-:W-:Y:S01]  /*6f70*/  FADD.FTZ R85, -R85, R142 ;  /* 0x0000008e55557221 */ /* 0x000fe20000010100 */
[----:B------:R-:W-:Y:S01]  /*6f80*/  SHF.L.U32 R140, R83, 0x10, RZ ;  /* 0x00000010538c7819 */ /* 0x000fe200000006ff */
[----:B------:R-:W-:Y:S01]  /*6f90*/  FADD.FTZ R155, -R155, R202 ;  /* 0x000000ca9b9b7221 */ /* 0x000fe20000010100 */
[----:B------:R-:W-:Y:S01]  /*6fa0*/  SHF.L.U32 R87, R87, 0x10, RZ ;  /* 0x0000001057577819 */ /* 0x000fe200000006ff */
[----:B------:R-:W-:Y:S01]  /*6fb0*/  FADD.FTZ R157, -R157, R204 ;  /* 0x000000cc9d9d7221 */ /* 0x000fe20000010100 */
[----:B------:R-:W-:Y:S01]  /*6fc0*/  SHF.L.U32 R89, R84, 0x10, RZ ;  /* 0x0000001054597819 */ /* 0x000fe200000006ff */
[C---:B------:R-:W-:Y:S01]  /*6fd0*/  FFMA.FTZ R152, R8.reuse, R153, R140 ;  /* 0x0000009908987223 */ /* 0x040fe2000001008c */
[----:B------:R-:W-:Y:S01]  /*6fe0*/  PRMT R91, R67, 0x7632, R91 ;  /* 0x00007632435b7816 */ /* 0x000fe2000000005b */
[----:B------:R-:W-:Y:S01]  /*6ff0*/  FFMA.FTZ R154, R8, R147, R87 ;  /* 0x00000093089a7223 */ /* 0x000fe20000010057 */
[----:B------:R-:W-:Y:S01]  /*7000*/  PRMT R84, R80, 0x7632, R84 ;  /* 0x0000763250547816 */ /* 0x000fe20000000054 */
[----:B------:R-:W-:Y:S01]  /*7010*/  FADD.FTZ R105, -R105, R200 ;  /* 0x000000c869697221 */ /* 0x000fe20000010100 */
[----:B------:R-:W-:Y:S01]  /*7020*/  SHF.L.U32 R140, R81, 0x10, RZ ;  /* 0x00000010518c7819 */ /* 0x000fe200000006ff */
[----:B------:R-:W-:Y:S01]  /*7030*/  FADD.FTZ R119, -R119, R150 ;  /* 0x0000009677777221 */ /* 0x000fe20000010100 */
[----:B------:R-:W-:Y:S01]  /*7040*/  SHF.L.U32 R142, R82, 0x10, RZ ;  /* 0x00000010528e7819 */ /* 0x000fe200000006ff */
[----:B------:R-:W-:Y:S01]  /*7050*/  FFMA.FTZ R150, R8, R149, R144 ;  /* 0x0000009508967223 */ /* 0x000fe20000010090 */
[----:B------:R-:W-:Y:S01]  /*7060*/  SHF.L.U32 R87, R80, 0x10, RZ ;  /* 0x0000001050577819 */ /* 0x000fe200000006ff */
[----:B------:R-:W-:Y:S01]  /*7070*/  FADD.FTZ R161, -R148, R161 ;  /* 0x000000a194a17221 */ /* 0x000fe20000010100 */
[----:B------:R-:W-:Y:S01]  /*7080*/  SHF.L.U32 R160, R91, 0x10, RZ ;  /* 0x000000105ba07819 */ /* 0x000fe200000006ff */
[----:B------:R-:W-:Y:S01]  /*7090*/  FFMA.FTZ R144, R8, R155, R140 ;  /* 0x0000009b08907223 */ /* 0x000fe2000001008c */
[----:B------:R-:W-:Y:S01]  /*70a0*/  SHF.L.U32 R84, R84, 0x10, RZ ;  /* 0x0000001054547819 */ /* 0x000fe200000006ff */
[----:B------:R-:W-:Y:S01]  /*70b0*/  FADD.FTZ R165, -R165, R208 ;  /* 0x000000d0a5a57221 */ /* 0x000fe20000010100 */
[----:B------:R-:W-:Y:S01]  /*70c0*/  SHF.L.U32 R116, R78, 0x10, RZ ;  /* 0x000000104e747819 */ /* 0x000fe200000006ff */
[----:B------:R-:W-:Y:S01]  /*70d0*/  FADD.FTZ R193, -R188, R193 ;  /* 0x000000c1bcc17221 */ /* 0x000fe20000010100 */
[----:B------:R-:W-:Y:S01]  /*70e0*/  SHF.L.U32 R158, R67, 0x10, RZ ;  /* 0x00000010439e7819 */ /* 0x000fe200000006ff */
[----:B------:R-:W-:Y:S01]  /*70f0*/  FADD.FTZ R191, -R191, R192 ;  /* 0x000000c0bfbf7221 */ /* 0x000fe20000010100 */
[----:B------:R-:W-:Y:S01]  /*7100*/  SHF.L.U32 R156, R66, 0x10, RZ ;  /* 0x00000010429c7819 */ /* 0x000fe200000006ff */
[C---:B------:R-:W-:Y:S01]  /*7110*/  FFMA.FTZ R148, R8.reuse, R105, R142 ;  /* 0x0000006908947223 */ /* 0x040fe2000001008e */
[C-C-:B------:R-:W-:Y:S01]  /*7120*/  FFMA.FTZ R140, R8.reuse, R157, R87.reuse ;  /* 0x0000009d088c7223 */ /* 0x140fe20000010057 */
[C---:B------:R-:W-:Y:S01]  /*7130*/  FFMA.FTZ R168, R8.reuse, R85, R160 ;  /* 0x0000005508a87223 */ /* 0x040fe200000100a0 */
[----:B------:R-:W-:Y:S01]  /*7140*/  FFMA.FTZ R142, R8, R151, R84 ;  /* 0x00000097088e7223 */ /* 0x000fe20000010054 */
[----:B------:R-:W-:Y:S01]  /*7150*/  PRMT R87, R66, 0x7632, R87 ;  /* 0x0000763242577816 */ /* 0x000fe20000000057 */
[C---:B------:R-:W-:Y:S01]  /*7160*/  FFMA.FTZ R132, R8.reuse, R165, R116 ;  /* 0x000000a508847223 */ /* 0x040fe20000010074 */
[----:B------:R-:W-:Y:S01]  /*7170*/  PRMT R85, R65, 0x7632, R85 ;  /* 0x0000763241557816 */ /* 0x000fe20000000055 */
[----:B------:R-:W-:Y:S01]  /*7180*/  FFMA.FTZ R166, R8, R191, R158 ;  /* 0x000000bf08a67223 */ /* 0x000fe2000001009e */
[----:B------:R-:W-:Y:S01]  /*7190*/  PRMT R84, R64, 0x7632, R84 ;  /* 0x0000763240547816 */ /* 0x000fe20000000054 */
        /* <DEDUP_REMOVED lines=21> */
[C---:B------:R-:W-:Y:S01]  /*72f0*/  FFMA.FTZ R86, R8.reuse, R172, R107 ;  /* 0x000000ac08567223 */ /* 0x040fe2000001006b */
        /* <DEDUP_REMOVED lines=13> */
[----:B------:R-:W-:Y:S01]  /*73d0*/  FFMA.FTZ R8, R8, R123, R84 ;  /* 0x0000007b08087223 */ /* 0x000fe20000010054 */
[-C--:B------:R-:W-:Y:S01]  /*73e0*/  FMUL.FTZ R0, R0, R7.reuse ;  /* 0x0000000700007220 */ /* 0x080fe20000410000 */
[----:B------:R-:W0:Y:S01]  /*73f0*/  LDC.64 R84, c[0x0][0x468] ;  /* 0x00011a00ff547b82 */ /* 0x000e220000000a00 */
        /* <DEDUP_REMOVED lines=39> */
[----:B0-----:R-:W-:Y:S01]  /*7670*/  IMAD.WIDE.U32 R100, R6, 0x10, R84 ;  /* 0x0000001006647825 */ /* 0x001fe200078e0054 */
[----:B------:R-:W-:-:S02]  /*7680*/  F2FP.BF16.F32.PACK_AB R7, R93, R0 ;  /* 0x000000005d07723e */ /* 0x000fc400000010ff */
[----:B------:R-:W-:Y:S01]  /*7690*/  F2FP.BF16.F32.PACK_AB R6, R91, R88 ;  /* 0x000000585b06723e */ /* 0x000fe200000010ff */
[--C-:B------:R-:W-:Y:S01]  /*76a0*/  IMAD.WIDE.U32 R102, R4, 0x10, R84.reuse ;  /* 0x0000001004667825 */ /* 0x100fe200078e0054 */
[----:B------:R-:W-:Y:S02]  /*76b0*/  F2FP.BF16.F32.PACK_AB R4, R87, R96 ;  /* 0x000000605704723e */ /* 0x000fe400000010ff */
[----:B------:R-:W-:Y:S01]  /*76c0*/  F2FP.BF16.F32.PACK_AB R87, R109, R98 ;  /* 0x000000626d57723e */ /* 0x000fe200000010ff */
[--C-:B------:R-:W-:Y:S01]  /*76d0*/  IMAD.WIDE.U32 R104, R3, 0x10, R84.reuse ;  /* 0x0000001003687825 */ /* 0x100fe200078e0054 */
[----:B------:R-:W-:Y:S02]  /*76e0*/  F2FP.BF16.F32.PACK_AB R86, R99, R86 ;  /* 0x000000566356723e */ /* 0x000fe400000010ff */
[----:B------:R-:W-:Y:S01]  /*76f0*/  F2FP.BF16.F32.PACK_AB R91, R117, R136 ;  /* 0x00000088755b723e */ /* 0x000fe200000010ff */
[----:B------:R-:W-:Y:S01]  /*7700*/  IMAD.WIDE.U32 R106, R5, 0x10, R84 ;  /* 0x00000010056a7825 */ /* 0x000fe200078e0054 */
[----:B------:R-:W-:-:S02]  /*7710*/  F2FP.BF16.F32.PACK_AB R5, R89, R92 ;  /* 0x0000005c5905723e */ /* 0x000fc400000010ff */
[----:B------:R-:W-:Y:S01]  /*7720*/  F2FP.BF16.F32.PACK_AB R90, R115, R90 ;  /* 0x0000005a735a723e */ /* 0x000fe200000010ff */
[----:B------:R-:W-:Y:S01]  /*7730*/  IMAD.WIDE.U32 R2, R2, 0x10, R84 ;  /* 0x0000001002027825 */ /* 0x000fe200078e0054 */
[----:B------:R-:W-:Y:S01]  /*7740*/  F2FP.BF16.F32.PACK_AB R85, R97, R108 ;  /* 0x0000006c6155723e */ /* 0x000fe200000010ff */
[----:B------:R0:W-:Y:S01]  /*7750*/  STG.E.128 desc[UR6][R100.64], R4 ;  /* 0x0000000464007986 */ /* 0x0001e2000c101d06 */
[----:B------:R-:W-:Y:S02]  /*7760*/  F2FP.BF16.F32.PACK_AB R84, R95, R112 ;  /* 0x000000705f54723e */ /* 0x000fe400000010ff */
[----:B------:R-:W-:Y:S02]  /*7770*/  F2FP.BF16.F32.PACK_AB R89, R113, R120 ;  /* 0x000000787159723e */ /* 0x000fe400000010ff */
[----:B------:R-:W-:Y:S01]  /*7780*/  F2FP.BF16.F32.PACK_AB R88, R111, R116 ;  /* 0x000000746f58723e */ /* 0x000fe200000010ff */
[----:B------:R0:W-:Y:S01]  /*7790*/  STG.E.128 desc[UR6][R102.64], R84 ;  /* 0x0000005466007986 */ /* 0x0001e2000c101d06 */
        /* <DEDUP_REMOVED lines=12> */
.L_x_83:
        /* <DEDUP_REMOVED lines=41> */
[----:B------:R-:W-:Y:S01]  /*7af0*/  PRMT R0, R68, 0x7632, R0 ;  /* 0x0000763244007816 */ /* 0x000fe20000000000 */
[----:B------:R-:W-:Y:S01]  /*7b00*/  FADD.FTZ R185, -R184, R185 ;  /* 0x000000b9b8b97221 */ /* 0x000fe20000010100 */
        /* <DEDUP_REMOVED lines=8> */
[----:B------:R-:W-:Y:S01]  /*7b90*/  FADD.FTZ R183, -R183, R222 ;  /* 0x000000deb7b77221 */ /* 0x000fe20000010100 */
[C-C-:B------:R-:W-:Y:S01]  /*7ba0*/  FFMA.FTZ R85, R8.reuse, R187, R0.reuse ;  /* 0x000000bb08557223 */ /* 0x140fe20000010000 */
[C---:B------:R-:W-:Y:S01]  /*7bb0*/  PRMT R0, R71.reuse, 0x7632, R0 ;  /* 0x0000763247007816 */ /* 0x040fe20000000000 */
[----:B------:R-:W-:Y:S01]  /*7bc0*/  FFMA.FTZ R90, R8, R87, R84 ;  /* 0x00000057085a7223 */ /* 0x000fe20000010054 */
[----:B------:R-:W-:Y:S01]  /*7bd0*/  SHF.L.U32 R87, R71, 0x10, RZ ;  /* 0x0000001047577819 */ /* 0x000fe200000006ff */
[----:B------:R-:W-:Y:S01]  /*7be0*/  FADD.FTZ R147, -R86, R147 ;  /* 0x0000009356937221 */ /* 0x000fe20000010100 */
[----:B------:R-:W-:Y:S01]  /*7bf0*/  SHF.L.U32 R0, R0, 0x10, RZ ;  /* 0x0000001000007819 */ /* 0x000fe200000006ff */
[----:B------:R-:W-:Y:S01]  /*7c00*/  FADD.FTZ R179, -R172, R179 ;  /* 0x000000b3acb37221 */ /* 0x000fe20000010100 */
[----:B------:R-:W-:Y:S01]  /*7c10*/  PRMT R86, R70, 0x7632, R86 ;  /* 0x0000763246567816 */ /* 0x000fe20000000056 */
[--C-:B------:R-:W-:Y:S01]  /*7c20*/  FFMA.FTZ R84, R8, R183, R87.reuse ;  /* 0x000000b708547223 */ /* 0x100fe20000010057 */
[----:B------:R-:W-:Y:S01]  /*7c30*/  SHF.L.U32 R92, R70, 0x10, RZ ;  /* 0x00000010465c7819 */ /* 0x000fe200000006ff */
[----:B------:R-:W-:Y:S01]  /*7c40*/  FADD.FTZ R89, -R89, R224 ;  /* 0x000000e059597221 */ /* 0x000fe20000010100 */
[----:B------:R-:W-:Y:S01]  /*7c50*/  PRMT R87, R73, 0x7632, R87 ;  /* 0x0000763249577816 */ /* 0x000fe20000000057 */
[----:B------:R-:W-:Y:S01]  /*7c60*/  FFMA.FTZ R179, R8, R179, R0 ;  /* 0x000000b308b37223 */ /* 0x000fe20000010000 */
[----:B------:R-:W-:Y:S01]  /*7c70*/  SHF.L.U32 R96, R86, 0x10, RZ ;  /* 0x0000001056607819 */ /* 0x000fe200000006ff */
[----:B------:R-:W-:Y:S01]  /*7c80*/  FFMA.FTZ R86, R8, R89, R92 ;  /* 0x0000005908567223 */ /* 0x000fe2000001005c */
[----:B------:R-:W-:Y:S01]  /*7c90*/  SHF.L.U32 R0, R87, 0x10, RZ ;  /* 0x0000001057007819 */ /* 0x000fe200000006ff */
[----:B------:R-:W-:Y:S01]  /*7ca0*/  FADD.FTZ R171, -R164, R171 ;  /* 0x000000aba4ab7221 */ /* 0x000fe20000010100 */
[----:B------:R-:W-:Y:S01]  /*7cb0*/  PRMT R89, R72, 0x7632, R89 ;  /* 0x0000763248597816 */ /* 0x000fe20000000059 */
[----:B------:R-:W-:Y:S01]  /*7cc0*/  FADD.FTZ R173, -R168, R173 ;  /* 0x000000ada8ad7221 */ /* 0x000fe20000010100 */
[----:B------:R-:W-:Y:S01]  /*7cd0*/  PRMT R87, R74, 0x7632, R87 ;  /* 0x000076324a577816 */ /* 0x000fe20000000057 */
[--C-:B------:R-:W-:Y:S01]  /*7ce0*/  FFMA.FTZ R171, R8, R171, R0.reuse ;  /* 0x000000ab08ab7223 */ /* 0x100fe20000010000 */
[----:B------:R-:W-:Y:S01]  /*7cf0*/  SHF.L.U32 R92, R89, 0x10, RZ ;  /* 0x00000010595c7819 */ /* 0x000fe200000006ff */
[----:B------:R-:W-:Y:S01]  /*7d00*/  FADD.FTZ R169, -R156, R169 ;  /* 0x000000a99ca97221 */ /* 0x000fe20000010100 */
[----:B------:R-:W-:Y:S01]  /*7d10*/  PRMT R0, R75, 0x7632, R0 ;  /* 0x000076324b007816 */ /* 0x000fe20000000000 */
[----:B------:R-:W-:Y:S01]  /*7d20*/  FADD.FTZ R167, -R167, R212 ;  /* 0x000000d4a7a77221 */ /* 0x000fe20000010100 */
[----:B------:R-:W-:Y:S01]  /*7d30*/  PRMT R89, R76, 0x7632, R89 ;  /* 0x000076324c597816 */ /* 0x000fe20000000059 */
        /* <DEDUP_REMOVED lines=8> */
[C---:B------:R-:W-:Y:S01]  /*7dc0*/  FFMA.FTZ R0, R8.reuse, R167, R92 ;  /* 0x000000a708007223 */ /* 0x040fe2000001005c */
[----:B------:R-:W-:Y:S01]  /*7dd0*/  SHF.L.U32 R87, R87, 0x10, RZ ;  /* 0x0000001057577819 */ /* 0x000fe200000006ff */
[----:B------:R-:W-:Y:S01]  /*7de0*/  FADD.FTZ R91, -R91, R220 ;  /* 0x000000dc5b5b7221 */ /* 0x000fe20000010100 */
[----:B------:R-:W-:Y:S01]  /*7df0*/  SHF.L.U32 R92, R89, 0x10, RZ ;  /* 0x00000010595c7819 */ /* 0x000fe200000006ff */
[----:B------:R-:W-:Y:S01]  /*7e00*/  FADD.FTZ R101, -R101, R158 ;  /* 0x0000009e65657221 */ /* 0x000fe20000010100 */
[----:B------:R-:W-:Y:S01]  /*7e10*/  PRMT R89, R79, 0x7632, R89 ;  /* 0x000076324f597816 */ /* 0x000fe20000000059 */
[--C-:B------:R-:W-:Y:S01]  /*7e20*/  FFMA.FTZ R108, R8, R93, R87.reuse ;  /* 0x0000005d086c7223 */ /* 0x100fe20000010057 */
[----:B------:R-:W-:Y:S01]  /*7e30*/  SHF.L.U32 R94, R72, 0x10, RZ ;  /* 0x00000010485e7819 */ /* 0x000fe200000006ff */
[----:B------:R-:W-:Y:S01]  /*7e40*/  FFMA.FTZ R159, R8, R159, R92 ;  /* 0x0000009f089f7223 */ /* 0x000fe2000001005c */
[----:B------:R-:W-:Y:S01]  /*7e50*/  PRMT R87, R77, 0x7632, R87 ;  /* 0x000076324d577816 */ /* 0x000fe20000000057 */
[----:B------:R-:W-:Y:S01]  /*7e60*/  FADD.FTZ R161, -R148, R161 ;  /* 0x000000a194a17221 */ /* 0x000fe20000010100 */
[----:B------:R-:W-:Y:S01]  /*7e70*/  SHF.L.U32 R89, R89, 0x10, RZ ;  /* 0x0000001059597819 */ /* 0x000fe200000006ff */
        /* <DEDUP_REMOVED lines=13> */
[C---:B------:R-:W-:Y:S01]  /*7f50*/  FFMA.FTZ R161, R8.reuse, R161, R87 ;  /* 0x000000a108a17223 */ /* 0x040fe20000010057 */
[----:B------:R-:W-:Y:S01]  /*7f60*/  PRMT R89, R83, 0x7632, R89 ;  /* 0x0000763253597816 */ /* 0x000fe20000000059 */
[----:B------:R-:W-:Y:S01]  /*7f70*/  FFMA.FTZ R121, R8, R105, R106 ;  /* 0x0000006908797223 */ /* 0x000fe2000001006a */
[----:B------:R-:W-:Y:S01]  /*7f80*/  SHF.L.U32 R104, R75, 0x10, RZ ;  /* 0x000000104b687819 */ /* 0x000fe200000006ff */
[----:B------:R-:W-:Y:S01]  /*7f90*/  FADD.FTZ R95, -R95, R214 ;  /* 0x000000d65f5f7221 */ /* 0x000fe20000010100 */
[----:B------:R-:W-:Y:S01]  /*7fa0*/  PRMT R87, R80, 0x7632, R87 ;  /* 0x0000763250577816 */ /* 0x000fe20000000057 */
[----:B------:R-:W-:Y:S01]  /*7fb0*/  FADD.FTZ R193, -R188, R193 ;  /* 0x000000c1bcc17221 */ /* 0x000fe20000010100 */
[----:B------:R-:W-:Y:S01]  /*7fc0*/  SHF.L.U32 R106, R66, 0x10, RZ ;  /* 0x00000010426a7819 */ /* 0x000fe200000006ff */
[C-C-:B------:R-:W-:Y:S01]  /*7fd0*/  FFMA.FTZ R157, R8.reuse, R157, R91.reuse ;  /* 0x0000009d089d7223 */ /* 0x140fe2000001005b */
[C---:B------:R-:W-:Y:S01]  /*7fe0*/  FFMA.FTZ R138, R8.reuse, R103, R138 ;  /* 0x00000067088a7223 */ /* 0x040fe2000001008a */
[C---:B------:R-:W-:Y:S01]  /*7ff0*/  FFMA.FTZ R96, R8.reuse, R181, R96 ;  /* 0x000000b508607223 */ /* 0x040fe20000010060 */
[C---:B------:R-:W-:Y:S01]  /*8000*/  FFMA.FTZ R119, R8.reuse, R119, R92 ;  /* 0x0000007708777223 */ /* 0x040fe2000001005c */
[----:B------:R-:W-:Y:S01]  /*8010*/  PRMT R91, R67, 0x7632, R91 ;  /* 0x00007632435b7816 */ /* 0x000fe2000000005b */
[----:B------:R-:W0:Y:S01]  /*8020*/  LDC.64 R102, c[0x0][0x478] ;  /* 0x00011e00ff667b82 */ /* 0x000e220000000a00 */
[----:B------:R-:W-:Y:S01]  /*8030*/  SHF.L.U32 R92, R89, 0x10, RZ ;  /* 0x00000010595c7819 */ /* 0x000fe200000006ff */
[C---:B------:R-:W-:Y:S01]  /*8040*/  FFMA.FTZ R104, R8.reuse, R95, R104 ;  /* 0x0000005f08687223 */ /* 0x040fe20000010068 */
[----:B------:R-:W-:Y:S01]  /*8050*/  SHF.L.U32 R132, R87, 0x10, RZ ;  /* 0x0000001057847819 */ /* 0x000fe200000006ff */
[----:B------:R-:W-:Y:S01]  /*8060*/  FFMA.FTZ R193, R8, R193, R106 ;  /* 0x000000c108c17223 */ /* 0x000fe2000001006a */
[----:B------:R-:W-:Y:S01]  /*8070*/  PRMT R89, R65, 0x7632, R89 ;  /* 0x0000763241597816 */ /* 0x000fe20000000059 */
[-C--:B------:R-:W-:Y:S01]  /*8080*/  FMUL.FTZ R95, R86, R7.reuse ;  /* 0x00000007565f7220 */ /* 0x080fe20000410000 */
[----:B------:R-:W-:Y:S01]  /*8090*/  PRMT R87, R82, 0x7632, R87 ;  /* 0x0000763252577816 */ /* 0x000fe20000000057 */
[-C--:B------:R-:W-:Y:S01]  /*80a0*/  FMUL.FTZ R106, R96, R7.reuse ;  /* 0x00000007606a7220 */ /* 0x080fe20000410000 */
[----:B------:R-:W-:Y:S01]  /*80b0*/  SHF.L.U32 R136, R91, 0x10, RZ ;  /* 0x000000105b887819 */ /* 0x000fe200000006ff */
[----:B------:R-:W-:Y:S01]  /*80c0*/  FADD.FTZ R149, -R118, R149 ;  /* 0x0000009576957221 */ /* 0x000fe20000010100 */
[----:B------:R-:W-:Y:S01]  /*80d0*/  SHF.L.U32 R144, R89, 0x10, RZ ;  /* 0x0000001059907819 */ /* 0x000fe200000006ff */
[----:B------:R-:W-:Y:S01]  /*80e0*/  FMUL.FTZ R89, R85, R7 ;  /* 0x0000000755597220 */ /* 0x000fe20000410000 */
[----:B------:R-:W-:Y:S01]  /*80f0*/  SHF.L.U32 R87, R87, 0x10, RZ ;  /* 0x0000001057577819 */ /* 0x000fe200000006ff */
[----:B------:R-:W-:Y:S01]  /*8100*/  FFMA.FTZ R136, R8, R107, R136 ;  /* 0x0000006b08887223 */ /* 0x000fe20000010088 */
[----:B------:R-:W-:Y:S01]  /*8110*/  F2FP.BF16.F32.PACK_AB R86, R96, R86 ;  /* 0x000000566056723e */ /* 0x000fe200000010ff */
[C---:B------:R-:W-:Y:S01]  /*8120*/  FMUL.FTZ R96, R90.reuse, R7 ;  /* 0x000000075a607220 */ /* 0x040fe20000410000 */
[----:B------:R-:W-:Y:S01]  /*8130*/  F2FP.BF16.F32.PACK_AB R85, R90, R85 ;  /* 0x000000555a55723e */ /* 0x000fe200000010ff */
[--C-:B------:R-:W-:Y:S01]  /*8140*/  FFMA.FTZ R149, R8, R149, R87.reuse ;  /* 0x0000009508957223 */ /* 0x100fe20000010057 */
[----:B------:R-:W-:Y:S01]  /*8150*/  F2FP.BF16.F32.PACK_AB R90, R106, R95 ;  /* 0x0000005f6a5a723e */ /* 0x000fe200000010ff */
[----:B------:R-:W-:Y:S01]  /*8160*/  FFMA.FTZ R147, R8, R147, R92 ;  /* 0x0000009308937223 */ /* 0x000fe2000001005c */
[----:B------:R-:W1:Y:S01]  /*8170*/  LDC.64 R106, c[0x0][0x468] ;  /* 0x00011a00ff6a7b82 */ /* 0x000e620000000a00 */
[----:B------:R-:W-:Y:S01]  /*8180*/  PRMT R87, R64, 0x7632, R87 ;  /* 0x0000763240577816 */ /* 0x000fe20000000057 */
[----:B------:R-:W-:Y:S01]  /*8190*/  FADD.FTZ R123, -R123, R146 ;  /* 0x000000927b7b7221 */ /* 0x000fe20000010100 */
[----:B------:R-:W-:Y:S01]  /*81a0*/  SHF.L.U32 R109, R68, 0x10, RZ ;  /* 0x00000010446d7819 */ /* 0x000fe200000006ff */
[----:B------:R-:W-:Y:S01]  /*81b0*/  FADD.FTZ R143, -R88, R143 ;  /* 0x0000008f588f7221 */ /* 0x000fe20000010100 */
[----:B------:R-:W-:Y:S01]  /*81c0*/  SHF.L.U32 R87, R87, 0x10, RZ ;  /* 0x0000001057577819 */ /* 0x000fe200000006ff */
[----:B------:R-:W-:Y:S01]  /*81d0*/  FADD.FTZ R97, -R97, R162 ;  /* 0x000000a261617221 */ /* 0x000fe20000010100 */
[----:B------:R-:W-:Y:S01]  /*81e0*/  PRMT R91, R66, 0x7632, R91 ;  /* 0x00007632425b7816 */ /* 0x000fe2000000005b */
        /* <DEDUP_REMOVED lines=8> */
[----:B------:R-:W-:Y:S01]  /*8270*/  FFMA.FTZ R142, R8, R123, R87 ;  /* 0x0000007b088e7223 */ /* 0x000fe20000010057 */
[----:B------:R-:W-:Y:S01]  /*8280*/  FADD.FTZ R151, -R120, R151 ;  /* 0x0000009778977221 */ /* 0x000fe20000010100 */
[----:B------:R-:W-:Y:S01]  /*8290*/  FADD.FTZ R145, -R122, R145 ;  /* 0x000000917a917221 */ /* 0x000fe20000010100 */
[C---:B------:R-:W-:Y:S01]  /*82a0*/  FFMA.FTZ R116, R8.reuse, R97, R116 ;  /* 0x0000006108747223 */ /* 0x040fe20000010074 */
[----:B------:R-:W-:Y:S01]  /*82b0*/  FFMA.FTZ R189, R8, R189, R92 ;  /* 0x000000bd08bd7223 */ /* 0x000fe2000001005c */
[----:B------:R-:W-:Y:S01]  /*82c0*/  FMUL.FTZ R91, R84, R7 ;  /* 0x00000007545b7220 */ /* 0x000fe20000410000 */
[----:B------:R-:W-:Y:S01]  /*82d0*/  F2FP.BF16.F32.PACK_AB R87, R179, R84 ;  /* 0x00000054b357723e */ /* 0x000fe200000010ff */
[----:B0-----:R-:W-:Y:S01]  /*82e0*/  IMAD.WIDE.U32 R92, R6, 0x10, R102 ;  /* 0x00000010065c7825 */ /* 0x001fe200078e0066 */
[----:B------:R-:W-:-:S03]  /*82f0*/  SHF.L.U32 R118, R77, 0x10, RZ ;  /* 0x000000104d767819 */ /* 0x000fc600000006ff */
        /* <DEDUP_REMOVED lines=11> */
[----:B------:R-:W-:Y:S01]  /*83b0*/  F2FP.BF16.F32.PACK_AB R84, R185, R88 ;  /* 0x00000058b954723e */ /* 0x000fe200000010ff */
        /* <DEDUP_REMOVED lines=10> */
[----:B------:R-:W-:Y:S01]  /*8460*/  FMUL.FTZ R110, R179, R7 ;  /* 0x00000007b36e7220 */ /* 0x000fe20000410000 */
[----:B------:R-:W-:Y:S01]  /*8470*/  FFMA.FTZ R191, R8, R191, R97 ;  /* 0x000000bf08bf7223 */ /* 0x000fe20000010061 */
[----:B------:R0:W-:Y:S01]  /*8480*/  STG.E.128 desc[UR6][R92.64], R84 ;  /* 0x000000545c007986 */ /* 0x0001e2000c101d06 */
[----:B------:R-:W-:Y:S01]  /*8490*/  F2FP.BF16.F32.PACK_AB R89, R96, R89 ;  /* 0x000000596059723e */ /* 0x000fe200000010ff */
[-C--:B------:R-:W-:Y:S01]  /*84a0*/  FMUL.FTZ R88, R88, R7.reuse ;  /* 0x0000000758587220 */ /* 0x080fe20000410000 */
[-C--:B------:R-:W-:Y:S01]  /*84b0*/  FMUL.FTZ R185, R185, R7.reuse ;  /* 0x00000007b9b97220 */ /* 0x080fe20000410000 */
[-C--:B------:R-:W-:Y:S01]  /*84c0*/  FMUL.FTZ R8, R98, R7.reuse ;  /* 0x0000000762087220 */ /* 0x080fe20000410000 */
[-C--:B------:R-:W-:Y:S01]  /*84d0*/  FMUL.FTZ R96, R100, R7.reuse ;  /* 0x0000000764607220 */ /* 0x080fe20000410000 */
[----:B------:R-:W-:Y:S01]  /*84e0*/  FMUL.FTZ R95, R104, R7 ;  /* 0x00000007685f7220 */ /* 0x000fe20000410000 */
[----:B------:R-:W-:Y:S01]  /*84f0*/  F2FP.BF16.F32.PACK_AB R91, R110, R91 ;  /* 0x0000005b6e5b723e */ /* 0x000fe200000010ff */
[----:B-1----:R-:W-:Y:S01]  /*8500*/  IMAD.WIDE.U32 R112, R6, 0x10, R106 ;  /* 0x0000001006707825 */ /* 0x002fe200078e006a */
[----:B------:R-:W-:-:S03]  /*8510*/  F2FP.BF16.F32.PACK_AB R88, R185, R88 ;  /* 0x00000058b958723e */ /* 0x000fc600000010ff */
[-C--:B------:R-:W-:Y:S01]  /*8520*/  FMUL.FTZ R123, R116, R7.reuse ;  /* 0x00000007747b7220 */ /* 0x080fe20000410000 */
[----:B------:R-:W-:Y:S01]  /*8530*/  F2FP.BF16.F32.PACK_AB R97, R161, R118 ;  /* 0x00000076a161723e */ /* 0x000fe200000010ff */
[----:B------:R-:W-:Y:S01]  /*8540*/  IMAD.WIDE.U32 R110, R4, 0x10, R102 ;  /* 0x00000010046e7825 */ /* 0x000fe200078e0066 */
[----:B------:R-:W-:Y:S01]  /*8550*/  F2FP.BF16.F32.PACK_AB R99, R117, R122 ;  /* 0x0000007a7563723e */ /* 0x000fe200000010ff */
[----:B------:R1:W-:Y:S02]  /*8560*/  STG.E.128 desc[UR6][R112.64], R88 ;  /* 0x0000005870007986 */ /* 0x0003e4000c101d06 */
[----:B------:R-:W-:Y:S01]  /*8570*/  FMUL.FTZ R118, R118, R7 ;  /* 0x0000000776767220 */ /* 0x000fe20000410000 */
[----:B------:R-:W-:-:S04]  /*8580*/  IMAD.WIDE.U32 R114, R4, 0x10, R106 ;  /* 0x0000001004727825 */ /* 0x000fc800078e006a */
[-C--:B------:R-:W-:Y:S01]  /*8590*/  FMUL.FTZ R161, R161, R7.reuse ;  /* 0x00000007a1a17220 */ /* 0x080fe20000410000 */
[----:B0-----:R-:W-:Y:S01]  /*85a0*/  F2FP.BF16.F32.PACK_AB R85, R171, R98 ;  /* 0x00000062ab55723e */ /* 0x001fe200000010ff */
[-C--:B------:R-:W-:Y:S01]  /*85b0*/  FMUL.FTZ R93, R108, R7.reuse ;  /* 0x000000076c5d7220 */ /* 0x080fe20000410000 */
[----:B------:R-:W-:Y:S01]  /*85c0*/  F2FP.BF16.F32.PACK_AB R84, R173, R94 ;  /* 0x0000005ead54723e */ /* 0x000fe200000010ff */
[-C--:B------:R-:W-:Y:S01]  /*85d0*/  FMUL.FTZ R171, R171, R7.reuse ;  /* 0x00000007abab7220 */ /* 0x080fe20000410000 */
[-C--:B------:R-:W-:Y:S01]  /*85e0*/  FMUL.FTZ R98, R169, R7.reuse ;  /* 0x00000007a9627220 */ /* 0x080fe20000410000 */
[-C--:B------:R-:W-:Y:S01]  /*85f0*/  FMUL.FTZ R92, R94, R7.reuse ;  /* 0x000000075e5c7220 */ /* 0x080fe20000410000 */
[----:B------:R-:W-:Y:S01]  /*8600*/  FMUL.FTZ R173, R173, R7 ;  /* 0x00000007adad7220 */ /* 0x000fe20000410000 */
[----:B------:R-:W-:Y:S01]  /*8610*/  F2FP.BF16.F32.PACK_AB R86, R108, R100 ;  /* 0x000000646c56723e */ /* 0x000fe200000010ff */
[----:B------:R-:W-:Y:S01]  /*8620*/  IMAD.WIDE.U32 R108, R3, 0x10, R102 ;  /* 0x00000010036c7825 */ /* 0x000fe200078e0066 */
[----:B------:R-:W-:-:S03]  /*8630*/  F2FP.BF16.F32.PACK_AB R87, R169, R104 ;  /* 0x00000068a957723e */ /* 0x000fc600000010ff */
[----:B------:R-:W-:Y:S01]  /*8640*/  FMUL.FTZ R122, R122, R7 ;  /* 0x000000077a7a7220 */ /* 0x000fe20000410000 */
[----:B------:R-:W-:Y:S01]  /*8650*/  F2FP.BF16.F32.PACK_AB R94, R93, R96 ;  /* 0x000000605d5e723e */ /* 0x000fe200000010ff */
[----:B------:R-:W-:Y:S01]  /*8660*/  IMAD.WIDE.U32 R100, R2, 0x10, R102 ;  /* 0x0000001002647825 */ /* 0x000fe200078e0066 */
[----:B------:R-:W-:Y:S01]  /*8670*/  F2FP.BF16.F32.PACK_AB R95, R98, R95 ;  /* 0x0000005f625f723e */ /* 0x000fe200000010ff */
[----:B------:R0:W-:Y:S01]  /*8680*/  STG.E.128 desc[UR6][R110.64], R84 ;  /* 0x000000546e007986 */ /* 0x0001e2000c101d06 */
[----:B------:R-:W-:Y:S01]  /*8690*/  F2FP.BF16.F32.PACK_AB R93, R171, R8 ;  /* 0x00000008ab5d723e */ /* 0x000fe200000010ff */
[-C--:B-1----:R-:W-:Y:S01]  /*86a0*/  FMUL.FTZ R91, R117, R7.reuse ;  /* 0x00000007755b7220 */ /* 0x082fe20000410000 */
[----:B------:R-:W-:Y:S01]  /*86b0*/  F2FP.BF16.F32.PACK_AB R92, R173, R92 ;  /* 0x0000005cad5c723e */ /* 0x000fe200000010ff */
[-C--:B------:R-:W-:Y:S01]  /*86c0*/  FMUL.FTZ R8, R157, R7.reuse ;  /* 0x000000079d087220 */ /* 0x080fe20000410000 */
[----:B------:R-:W-:Y:S01]  /*86d0*/  F2FP.BF16.F32.PACK_AB R96, R116, R0 ;  /* 0x000000007460723e */ /* 0x000fe200000010ff */
[-C--:B------:R-:W-:Y:S01]  /*86e0*/  FMUL.FTZ R0, R0, R7.reuse ;  /* 0x0000000700007220 */ /* 0x080fe20000410000 */
[C---:B------:R-:W-:Y:S01]  /*86f0*/  F2FP.BF16.F32.PACK_AB R98, R159.reuse, R120 ;  /* 0x000000789f62723e */ /* 0x040fe200000010ff */
[----:B------:R1:W-:Y:S01]  /*8700*/  STG.E.128 desc[UR6][R114.64], R92 ;  /* 0x0000005c72007986 */ /* 0x0003e2000c101d06 */
[-C--:B------:R-:W-:Y:S01]  /*8710*/  FMUL.FTZ R120, R120, R7.reuse ;  /* 0x0000000778787220 */ /* 0x080fe20000410000 */
[-C--:B------:R-:W-:Y:S01]  /*8720*/  FMUL.FTZ R159, R159, R7.reuse ;  /* 0x000000079f9f7220 */ /* 0x080fe20000410000 */
[-C--:B------:R-:W-:Y:S01]  /*8730*/  FMUL.FTZ R113, R146, R7.reuse ;  /* 0x0000000792717220 */ /* 0x080fe20000410000 */
[----:B------:R2:W-:Y:S01]  /*8740*/  STG.E.128 desc[UR6][R108.64], R96 ;  /* 0x000000606c007986 */ /* 0x0005e2000c101d06 */
[----:B------:R-:W-:Y:S01]  /*8750*/  FMUL.FTZ R112, R136, R7 ;  /* 0x0000000788707220 */ /* 0x000fe20000410000 */
[----:B------:R-:W-:Y:S01]  /*8760*/  IMAD.WIDE.U32 R104, R3, 0x10, R106 ;  /* 0x0000001003687825 */ /* 0x000fe200078e006a */
[----:B------:R-:W-:-:S02]  /*8770*/  F2FP.BF16.F32.PACK_AB R91, R91, R122 ;  /* 0x0000007a5b5b723e */ /* 0x000fc400000010ff */
[----:B------:R-:W-:Y:S01]  /*8780*/  F2FP.BF16.F32.PACK_AB R90, R159, R120 ;  /* 0x000000789f5a723e */ /* 0x000fe200000010ff */
[-C--:B0-----:R-:W-:Y:S01]  /*8790*/  FMUL.FTZ R110, R189, R7.reuse ;  /* 0x00000007bd6e7220 */ /* 0x081fe20000410000 */
[C---:B------:R-:W-:Y:S01]  /*87a0*/  F2FP.BF16.F32.PACK_AB R86, R149.reuse, R138 ;  /* 0x0000008a9556723e */ /* 0x040fe200000010ff */
[-C--:B------:R-:W-:Y:S01]  /*87b0*/  FMUL.FTZ R149, R149, R7.reuse ;  /* 0x0000000795957220 */ /* 0x080fe20000410000 */
[----:B------:R-:W-:Y:S01]  /*87c0*/  FMUL.FTZ R111, R144, R7 ;  /* 0x00000007906f7220 */ /* 0x000fe20000410000 */
[----:B------:R-:W-:Y:S01]  /*87d0*/  F2FP.BF16.F32.PACK_AB R89, R161, R118 ;  /* 0x00000076a159723e */ /* 0x000fe200000010ff */
[----:B------:R-:W-:Y:S01]  /*87e0*/  IMAD.WIDE.U32 R2, R2, 0x10, R106 ;  /* 0x0000001002027825 */ /* 0x000fe200078e006a */
[----:B------:R-:W-:-:S03]  /*87f0*/  F2FP.BF16.F32.PACK_AB R88, R123, R0 ;  /* 0x000000007b58723e */ /* 0x000fc600000010ff */
[-C--:B-1----:R-:W-:Y:S01]  /*8800*/  FMUL.FTZ R93, R134, R7.reuse ;  /* 0x00000007865d7220 */ /* 0x082fe20000410000 */
[-C--:B------:R-:W-:Y:S01]  /*8810*/  FMUL.FTZ R92, R119, R7.reuse ;  /* 0x00000007775c7220 */ /* 0x080fe20000410000 */
[-C--:B------:R-:W-:Y:S01]  /*8820*/  FMUL.FTZ R94, R138, R7.reuse ;  /* 0x000000078a5e7220 */ /* 0x080fe20000410000 */
[-C--:B------:R-:W-:Y:S01]  /*8830*/  FMUL.FTZ R95, R140, R7.reuse ;  /* 0x000000078c5f7220 */ /* 0x080fe20000410000 */
[-C--:B--2---:R-:W-:Y:S01]  /*8840*/  FMUL.FTZ R97, R132, R7.reuse ;  /* 0x0000000784617220 */ /* 0x084fe20000410000 */
[-C--:B------:R-:W-:Y:S01]  /*8850*/  FMUL.FTZ R96, R147, R7.reuse ;  /* 0x0000000793607220 */ /* 0x080fe20000410000 */
[-C--:B------:R-:W-:Y:S01]  /*8860*/  FMUL.FTZ R108, R121, R7.reuse ;  /* 0x00000007796c7220 */ /* 0x080fe20000410000 */
[-C--:B------:R-:W-:Y:S01]  /*8870*/  FMUL.FTZ R109, R142, R7.reuse ;  /* 0x000000078e6d7220 */ /* 0x080fe20000410000 */
[-C--:B------:R-:W-:Y:S01]  /*8880*/  FMUL.FTZ R98, R193, R7.reuse ;  /* 0x00000007c1627220 */ /* 0x080fe20000410000 */
[----:B------:R-:W-:Y:S01]  /*8890*/  FMUL.FTZ R99, R191, R7 ;  /* 0x00000007bf637220 */ /* 0x000fe20000410000 */
[----:B------:R-:W-:Y:S01]  /*88a0*/  F2FP.BF16.F32.PACK_AB R84, R132, R157 ;  /* 0x0000009d8454723e */ /* 0x000fe200000010ff */
[----:B------:R-:W-:Y:S01]  /*88b0*/  IMAD.WIDE.U32 R102, R5, 0x10, R102 ;  /* 0x0000001005667825 */ /* 0x000fe200078e0066 */
[----:B------:R-:W-:Y:S01]  /*88c0*/  F2FP.BF16.F32.PACK_AB R85, R119, R134 ;  /* 0x000000867755723e */ /* 0x000fe200000010ff */
[----:B------:R1:W-:Y:S01]  /*88d0*/  STG.E.128 desc[UR6][R104.64], R88 ;  /* 0x0000005868007986 */ /* 0x0003e2000c101d06 */
[----:B------:R-:W-:Y:S01]  /*88e0*/  F2FP.BF16.F32.PACK_AB R87, R147, R140 ;  /* 0x0000008c9357723e */ /* 0x000fe200000010ff */
[----:B------:R-:W-:Y:S01]  /*88f0*/  IMAD.WIDE.U32 R106, R5, 0x10, R106 ;  /* 0x00000010056a7825 */ /* 0x000fe200078e006a */
        /* <DEDUP_REMOVED lines=14> */
[----:B------:R-:W-:-:S05]  /*89e0*/  F2FP.BF16.F32.PACK_AB R96, R109, R108 ;  /* 0x0000006c6d60723e */ /* 0x000fca00000010ff */
[----:B------:R1:W-:Y:S02]  /*89f0*/  STG.E.128 desc[UR6][R106.64], R96 ;  /* 0x000000606a007986 */ /* 0x0003e4000c101d06 */
.L_x_82:
[----:B0123--:R-:W0:Y:S02]  /*8a00*/  LDC.64 R2, c[0x0][0x380] ;  /* 0x0000e000ff027b82 */ /* 0x00fe240000000a00 */
[----:B0-----:R-:W-:-:S04]  /*8a10*/  LEA R131, R2, R131, 0x2 ;  /* 0x0000008302837211 */ /* 0x001fc800078e10ff */
[----:B------:R-:W-:-:S13]  /*8a20*/  ISETP.GE.AND P1, PT, R131, R3, PT ;  /* 0x000000038300720c */ /* 0x000fda0003f26270 */
[----:B------:R-:W-:Y:S05]  /*8a30*/  @!P1 BRA `(.L_x_84) ;  /* 0xffffff7c00b09947 */ /* 0x000fea000383ffff */
[----:B------:R-:W-:Y:S05]  /*8a40*/  BSYNC B1 ;  /* 0x0000000000017941 */ /* 0x000fea0003800000 */
.L_x_76:
[----:B------:R0:W5:Y:S04]  /*8a50*/  LDL.LU R4, [R1+0x28] ;  /* 0x0000280001047983 */ /* 0x0001680000300800 */
        /* <DEDUP_REMOVED lines=9> */
[----:B------:R0:W5:Y:S01]  /*8af0*/  LDL.LU R50, [R1] ;  /* 0x0000000001327983 */ /* 0x0001620000300800 */
[----:B------:R-:W-:-:S02]  /*8b00*/  MOV R54, R127 ;  /* 0x0000007f00367202 */ /* 0x000fc40000000f00 */
[----:B------:R-:W-:Y:S01]  /*8b10*/  MOV R55, R126 ;  /* 0x0000007e00377202 */ /* 0x000fe20000000f00 */
[----:B------:R0:W5:Y:S01]  /*8b20*/  LDL.LU R56, [R1+0x7c] ;  /* 0x00007c0001387983 */ /* 0x0001620000300800 */
[----:B------:R-:W-:Y:S02]  /*8b30*/  MOV R51, R130 ;  /* 0x0000008200337202 */ /* 0x000fe40000000f00 */
[----:B------:R-:W-:Y:S01]  /*8b40*/  MOV R52, R129 ;  /* 0x0000008100347202 */ /* 0x000fe20000000f00 */
[----:B------:R0:W5:Y:S01]  /*8b50*/  LDL.LU R57, [R1+0x78] ;  /* 0x0000780001397983 */ /* 0x0001620000300800 */
[----:B------:R-:W-:-:S03]  /*8b60*/  MOV R53, R128 ;  /* 0x0000008000357202 */ /* 0x000fc60000000f00 */
        /* <DEDUP_REMOVED lines=24> */
[----:B------:R0:W5:Y:S01]  /*8cf0*/  LDL.LU R82, [R1+0x2c] ;  /* 0x00002c0001527983 */ /* 0x0001620000300800 */
[----:B------:R-:W-:-:S02]  /*8d00*/  MOV R83, R125 ;  /* 0x0000007d00537202 */ /* 0x000fc40000000f00 */
[----:B------:R-:W-:Y:S02]  /*8d10*/  MOV R126, R42 ;  /* 0x0000002a007e7202 */ /* 0x000fe40000000f00 */
[----:B------:R-:W-:Y:S02]  /*8d20*/  MOV R127, R41 ;  /* 0x00000029007f7202 */ /* 0x000fe40000000f00 */
[----:B------:R-:W-:Y:S02]  /*8d30*/  MOV R125, R43 ;  /* 0x0000002b007d7202 */ /* 0x000fe40000000f00 */
[----:B------:R-:W-:Y:S02]  /*8d40*/  MOV R41, R39 ;  /* 0x0000002700297202 */ /* 0x000fe40000000f00 */
[----:B------:R-:W-:Y:S02]  /*8d50*/  MOV R42, R38 ;  /* 0x00000026002a7202 */ /* 0x000fe40000000f00 */
        /* <DEDUP_REMOVED lines=26> */
[----:B0-----:R-:W-:-:S07]  /*8f00*/  MOV R12, R9 ;  /* 0x00000009000c7202 */ /* 0x001fce0000000f00 */
.L_x_75:
[----:B------:R-:W-:Y:S05]  /*8f10*/  BSYNC B0 ;  /* 0x0000000000007941 */ /* 0x000fea0003800000 */
.L_x_74:
[----:B------:R-:W2:Y:S01]  /*8f20*/  LDL.LU R8, [R1+0xb4] ;  /* 0x0000b40001087983 */ /* 0x000ea20000300800 */
[----:B------:R-:W-:Y:S01]  /*8f30*/  MOV R2, 0x400 ;  /* 0x0000040000027802 */ /* 0x000fe20000000f00 */
[----:B------:R-:W-:Y:S05]  /*8f40*/  WARPSYNC.ALL ;  /* 0x0000000000007948 */ /* 0x000fea0003800000 */
[----:B------:R-:W0:Y:S01]  /*8f50*/  S2R R84, SR_TID.X ;  /* 0x0000000000547919 */ /* 0x000e220000002100 */
[----:B------:R-:W1:Y:S01]  /*8f60*/  S2UR UR4, SR_CTAID.X ;  /* 0x00000000000479c3 */ /* 0x000e620000002500 */
[----:B------:R-:W3:Y:S01]  /*8f70*/  LDCU.128 UR16, c[0x0][0x440] ;  /* 0x00008800ff1077ac */ /* 0x000ee20008000c00 */
[----:B------:R-:W4:Y:S01]  /*8f80*/  S2R R3, SR_CgaCtaId ;  /* 0x0000000000037919 */ /* 0x000f220000008800 */
[----:B0-----:R-:W-:-:S02]  /*8f90*/  SHF.R.U32.HI R0, RZ, 0x5, R84 ;  /* 0x00000005ff007819 */ /* 0x001fc40000011654 */
[----:B----4-:R-:W-:-:S03]  /*8fa0*/  LEA R3, R3, R2, 0x18 ;  /* 0x0000000203037211 */ /* 0x010fc600078ec0ff */
[----:B--2---:R-:W-:Y:S01]  /*8fb0*/  IMAD R0, R0, 0xa0, R8 ;  /* 0x000000a000007824 */ /* 0x004fe200078e0208 */
[----:B------:R-:W-:-:S04]  /*8fc0*/  LEA R8, R84, R3, 0x2 ;  /* 0x0000000354087211 */ /* 0x000fc800078e10ff */
[----:B------:R-:W-:-:S05]  /*8fd0*/  LEA R0, R0, R3, 0x5 ;  /* 0x0000000300007211 */ /* 0x000fca00078e28ff */
[----:B-----5:R-:W-:Y:S04]  /*8fe0*/  STS.128 [R0], R60 ;  /* 0x0000003c00007388 */ /* 0x020fe80000000c00 */
        /* <DEDUP_REMOVED lines=11> */
[----:B------:R-:W2:Y:S04]  /*90a0*/  LDS R3, [R8+0x200] ;  /* 0x0002000008037984 */ /* 0x000ea80000000800 */
[----:B------:R-:W4:Y:S04]  /*90b0*/  LDS R9, [R8+0x400] ;  /* 0x0004000008097984 */ /* 0x000f280000000800 */
[----:B------:R-:W3:Y:S04]  /*90c0*/  LDS R10, [R8+0x600] ;  /* 0x00060000080a7984 */ /* 0x000ee80000000800 */
[----:B------:R-:W1:Y:S04]  /*90d0*/  LDS R11, [R8+0x1400] ;  /* 0x00140000080b7984 */ /* 0x000e680000000800 */
[----:B------:R-:W1:Y:S04]  /*90e0*/  LDS R40, [R8+0x1600] ;  /* 0x0016000008287984 */ /* 0x000e680000000800 */
[----:B------:R-:W1:Y:S04]  /*90f0*/  LDS R36, [R8+0x1800] ;  /* 0x0018000008247984 */ /* 0x000e680000000800 */
[----:B------:R-:W1:Y:S04]  /*9100*/  LDS R35, [R8+0x1a00] ;  /* 0x001a000008237984 */ /* 0x000e680000000800 */
[----:B------:R-:W-:Y:S04]  /*9110*/  LDS R37, [R8+0x1c00] ;  /* 0x001c000008257984 */ /* 0x000fe80000000800 */
[----:B------:R-:W-:Y:S01]  /*9120*/  LDS R34, [R8+0x1e00] ;  /* 0x001e000008227984 */ /* 0x000fe20000000800 */
[----:B0-----:R-:W-:-:S03]  /*9130*/  FADD.FTZ R2, RZ, R2 ;  /* 0x00000002ff027221 */ /* 0x001fc60000010000 */
[----:B------:R-:W-:Y:S01]  /*9140*/  LDS R38, [R8+0x2000] ;  /* 0x0020000008267984 */ /* 0x000fe20000000800 */
[----:B--2---:R-:W-:-:S03]  /*9150*/  FADD.FTZ R3, RZ, R3 ;  /* 0x00000003ff037221 */ /* 0x004fc60000010000 */
[----:B------:R-:W-:Y:S01]  /*9160*/  LDS R39, [R8+0x2200] ;  /* 0x0022000008277984 */ /* 0x000fe20000000800 */
[----:B----4-:R-:W-:-:S03]  /*9170*/  FADD.FTZ R9, RZ, R9 ;  /* 0x00000009ff097221 */ /* 0x010fc60000010000 */
[----:B------:R-:W-:Y:S01]  /*9180*/  LDS R42, [R8+0x2400] ;  /* 0x00240000082a7984 */ /* 0x000fe20000000800 */
[----:B---3--:R-:W-:-:S03]  /*9190*/  FADD.FTZ R10, RZ, R10 ;  /* 0x0000000aff0a7221 */ /* 0x008fc60000010000 */
[----:B------:R-:W0:Y:S01]  /*91a0*/  LDS R32, [R8+0x1200] ;  /* 0x0012000008207984 */ /* 0x000e220000000800 */
[----:B-1----:R-:W-:-:S03]  /*91b0*/  FADD.FTZ R33, R2, R11 ;  /* 0x0000000b02217221 */ /* 0x002fc60000010000 */
[----:B------:R-:W1:Y:S01]  /*91c0*/  LDS R41, [R8+0x2600] ;  /* 0x0026000008297984 */ /* 0x000e620000000800 */
[----:B------:R-:W-:-:S03]  /*91d0*/  FADD.FTZ R40, R3, R40 ;  /* 0x0000002803287221 */ /* 0x000fc60000010000 */
[----:B------:R-:W2:Y:S01]  /*91e0*/  LDS R2, [R8+0x800] ;  /* 0x0008000008027984 */ /* 0x000ea20000000800 */
[----:B------:R-:W-:-:S03]  /*91f0*/  FADD.FTZ R36, R9, R36 ;  /* 0x0000002409247221 */ /* 0x000fc60000010000 */
[----:B------:R-:W3:Y:S01]  /*9200*/  LDS R3, [R8+0xa00] ;  /* 0x000a000008037984 */ /* 0x000ee20000000800 */
[----:B------:R-:W-:-:S03]  /*9210*/  FADD.FTZ R35, R10, R35 ;  /* 0x000000230a237221 */ /* 0x000fc60000010000 */
        /* <DEDUP_REMOVED lines=10> */
[----:B------:R-:W1:Y:S01]  /*92c0*/  LDS R64, [R8+0x3200] ;  /* 0x0032000008407984 */ /* 0x000e620000000800 */
[----:B--2---:R-:W-:-:S03]  /*92d0*/  FADD.FTZ R2, RZ, R2 ;  /* 0x00000002ff027221 */ /* 0x004fc60000010000 */
[----:B------:R-:W2:Y:S01]  /*92e0*/  LDS R66, [R8+0x3400] ;  /* 0x0034000008427984 */ /* 0x000ea20000000800 */
[----:B------:R-:W-:Y:S01]  /*92f0*/  FADD.FTZ R2, R2, R37 ;  /* 0x0000002502027221 */ /* 0x000fe20000010000 */
[----:B---3--:R-:W-:Y:S02]  /*9300*/  FADD.FTZ R3, RZ, R3 ;  /* 0x00000003ff037221 */ /* 0x008fe40000010000 */
[----:B------:R-:W3:Y:S01]  /*9310*/  LDS R65, [R8+0x3600] ;  /* 0x0036000008417984 */ /* 0x000ee20000000800 */
[----:B----4-:R-:W-:Y:S01]  /*9320*/  FADD.FTZ R9, RZ, R9 ;  /* 0x00000009ff097221 */ /* 0x010fe20000010000 */
[----:B------:R-:W-:Y:S02]  /*9330*/  FADD.FTZ R3, R3, R34 ;  /* 0x0000002203037221 */ /* 0x000fe40000010000 */
[----:B------:R-:W4:Y:S01]  /*9340*/  LDS R68, [R8+0x3800] ;  /* 0x0038000008447984 */ /* 0x000f220000000800 */
[----:B------:R-:W-:Y:S01]  /*9350*/  FADD.FTZ R10, RZ, R10 ;  /* 0x0000000aff0a7221 */ /* 0x000fe20000010000 */
[----:B------:R-:W-:-:S02]  /*9360*/  FADD.FTZ R9, R9, R38 ;  /* 0x0000002609097221 */ /* 0x000fc40000010000 */
[----:B------:R-:W4:Y:S01]  /*9370*/  LDS R67, [R8+0x3a00] ;  /* 0x003a000008437984 */ /* 0x000f220000000800 */
[----:B------:R-:W-:Y:S01]  /*9380*/  FADD.FTZ R10, R10, R39 ;  /* 0x000000270a0a7221 */ /* 0x000fe20000010000 */
[----:B------:R-:W-:Y:S02]  /*9390*/  FADD.FTZ R11, RZ, R11 ;  /* 0x0000000bff0b7221 */ /* 0x000fe40000010000 */
[----:B------:R-:W4:Y:S01]  /*93a0*/  LDS R70, [R8+0x3c00] ;  /* 0x003c000008467984 */ /* 0x000f220000000800 */
[----:B------:R-:W-:Y:S01]  /*93b0*/  FADD.FTZ R33, R33, R60 ;  /* 0x0000003c21217221 */ /* 0x000fe20000010000 */
[----:B------:R-:W-:Y:S02]  /*93c0*/  FADD.FTZ R11, R11, R42 ;  /* 0x0000002a0b0b7221 */ /* 0x000fe40000010000 */
[----:B------:R-:W4:Y:S01]  /*93d0*/  LDS R69, [R8+0x3e00] ;  /* 0x003e000008457984 */ /* 0x000f220000000800 */
[----:B------:R-:W-:-:S03]  /*93e0*/  FADD.FTZ R40, R40, R43 ;  /* 0x0000002b28287221 */ /* 0x000fc60000010000 */
[----:B------:R-:W4:Y:S01]  /*93f0*/  LDS R71, [R8+0x4000] ;  /* 0x0040000008477984 */ /* 0x000f220000000800 */
[----:B------:R-:W-:-:S03]  /*9400*/  FADD.FTZ R36, R36, R61 ;  /* 0x0000003d24247221 */ /* 0x000fc60000010000 */
[----:B------:R-:W4:Y:S01]  /*9410*/  LDS R72, [R8+0x4200] ;  /* 0x0042000008487984 */ /* 0x000f220000000800 */
[----:B------:R-:W-:-:S03]  /*9420*/  FADD.FTZ R35, R35, R62 ;  /* 0x0000003e23237221 */ /* 0x000fc60000010000 */
[----:B------:R-:W4:Y:S01]  /*9430*/  LDS R73, [R8+0x4400] ;  /* 0x0044000008497984 */ /* 0x000f220000000800 */
[----:B0-----:R-:W-:-:S03]  /*9440*/  FADD.FTZ R2, R2, R63 ;  /* 0x0000003f02027221 */ /* 0x001fc60000010000 */
[----:B------:R-:W-:Y:S01]  /*9450*/  LDS R74, [R8+0x4600] ;  /* 0x00460000084a7984 */ /* 0x000fe20000000800 */
[----:B-1----:R-:W-:-:S03]  /*9460*/  FADD.FTZ R3, R3, R64 ;  /* 0x0000004003037221 */ /* 0x002fc60000010000 */
[----:B------:R-:W0:Y:S01]  /*9470*/  LDS R76, [R8+0x4800] ;  /* 0x00480000084c7984 */ /* 0x000e220000000800 */
[----:B--2---:R-:W-:-:S03]  /*9480*/  FADD.FTZ R9, R9, R66 ;  /* 0x0000004209097221 */ /* 0x004fc60000010000 */
[----:B------:R-:W1:Y:S01]  /*9490*/  LDS R75, [R8+0x4a00] ;  /* 0x004a0000084b7984 */ /* 0x000e620000000800 */
[----:B---3--:R-:W-:-:S03]  /*94a0*/  FADD.FTZ R10, R10, R65 ;  /* 0x000000410a0a7221 */ /* 0x008fc60000010000 */
[----:B------:R-:W2:Y:S01]  /*94b0*/  LDS R78, [R8+0x4c00] ;  /* 0x004c0000084e7984 */ /* 0x000ea20000000800 */
[----:B----4-:R-:W-:-:S03]  /*94c0*/  FADD.FTZ R11, R11, R68 ;  /* 0x000000440b0b7221 */ /* 0x010fc60000010000 */
[----:B------:R-:W3:Y:S01]  /*94d0*/  LDS R77, [R8+0x4e00] ;  /* 0x004e0000084d7984 */ /* 0x000ee20000000800 */
[----:B------:R-:W-:Y:S01]  /*94e0*/  FADD.FTZ R32, R32, R67 ;  /* 0x0000004320207221 */ /* 0x000fe20000010000 */
[----:B------:R-:W-:Y:S01]  /*94f0*/  BAR.SYNC.DEFER_BLOCKING 0x0 ;  /* 0x0000000000007b1d */ /* 0x000fe20000010000 */
[----:B------:R-:W-:Y:S01]  /*9500*/  FADD.FTZ R33, R33, R70 ;  /* 0x0000004621217221 */ /* 0x000fe20000010000 */
[----:B------:R-:W-:Y:S01]  /*9510*/  FADD.FTZ R69, R40, R69 ;  /* 0x0000004528457221 */ /* 0x000fe20000010000 */
[----:B------:R-:W-:Y:S01]  /*9520*/  FADD.FTZ R71, R36, R71 ;  /* 0x0000004724477221 */ /* 0x000fe20000010000 */
[----:B------:R-:W-:Y:S01]  /*9530*/  FADD.FTZ R35, R35, R72 ;  /* 0x0000004823237221 */ /* 0x000fe20000010000 */
[----:B------:R-:W-:Y:S01]  /*9540*/  FADD.FTZ R73, R2, R73 ;  /* 0x0000004902497221 */ /* 0x000fe20000010000 */
[----:B------:R-:W-:Y:S01]  /*9550*/  STS.128 [R0], R12 ;  /* 0x0000000c00007388 */ /* 0x000fe20000000c00 */
[----:B0-----:R-:W-:-:S03]  /*9560*/  FADD.FTZ R9, R9, R76 ;  /* 0x0000004c09097221 */ /* 0x001fc60000010000 */
[----:B------:R-:W-:Y:S01]  /*9570*/  STS.128 [R0+0x10], R16 ;  /* 0x0000101000007388 */ /* 0x000fe20000000c00 */
[----:B-1----:R-:W-:-:S03]  /*9580*/  FADD.FTZ R75, R10, R75 ;  /* 0x0000004b0a4b7221 */ /* 0x002fc60000010000 */
[----:B------:R-:W-:Y:S01]  /*9590*/  STS.128 [R0+0x400], R20 ;  /* 0x0004001400007388 */ /* 0x000fe20000000c00 */
[----:B--2---:R-:W-:-:S03]  /*95a0*/  FADD.FTZ R11, R11, R78 ;  /* 0x0000004e0b0b7221 */ /* 0x004fc60000010000 */
[----:B------:R-:W-:Y:S01]  /*95b0*/  STS.128 [R0+0x410], R24 ;  /* 0x0004101800007388 */ /* 0x000fe20000000c00 */
[----:B---3--:R-:W-:-:S03]  /*95c0*/  FADD.FTZ R77, R32, R77 ;  /* 0x0000004d204d7221 */ /* 0x008fc60000010000 */
[----:B------:R-:W-:Y:S04]  /*95d0*/  STS.128 [R0+0x800], R28 ;  /* 0x0008001c00007388 */ /* 0x000fe80000000c00 */
[----:B------:R0:W-:Y:S04]  /*95e0*/  STS.128 [R0+0x810], R4 ;  /* 0x0008100400007388 */ /* 0x0001e80000000c00 */
[----:B------:R-:W-:Y:S04]  /*95f0*/  STS.128 [R0+0xc00], R44 ;  /* 0x000c002c00007388 */ /* 0x000fe80000000c00 */
[----:B------:R-:W-:Y:S04]  /*9600*/  STS.128 [R0+0xc10], R48 ;  /* 0x000c103000007388 */ /* 0x000fe80000000c00 */
[----:B------:R-:W-:Y:S04]  /*9610*/  STS.128 [R0+0x1000], R52 ;  /* 0x0010003400007388 */ /* 0x000fe80000000c00 */
[----:B------:R1:W-:Y:S01]  /*9620*/  STS.128 [R0+0x1010], R56 ;  /* 0x0010103800007388 */ /* 0x0003e20000000c00 */
[----:B0-----:R-:W-:Y:S01]  /*9630*/  FADD.FTZ R7, R3, R74 ;  /* 0x0000004a03077221 */ /* 0x001fe20000010000 */
[----:B------:R-:W-:Y:S08]  /*9640*/  BAR.SYNC.DEFER_BLOCKING 0x0 ;  /* 0x0000000000007b1d */ /* 0x000ff00000010000 */
[----:B-1----:R-:W0:Y:S01]  /*9650*/  LDC R0, c[0x0][0x388] ;  /* 0x0000e200ff007b82 */ /* 0x002e220000000800 */
[----:B------:R-:W1:Y:S04]  /*9660*/  LDS R12, [R8] ;  /* 0x00000000080c7984 */ /* 0x000e680000000800 */
[----:B------:R-:W2:Y:S04]  /*9670*/  LDS R13, [R8+0x200] ;  /* 0x00020000080d7984 */ /* 0x000ea80000000800 */
[----:B------:R-:W3:Y:S04]  /*9680*/  LDS R5, [R8+0x1400] ;  /* 0x0014000008057984 */ /* 0x000ee80000000800 */
[----:B------:R-:W4:Y:S01]  /*9690*/  LDS R4, [R8+0x1600] ;  /* 0x0016000008047984 */ /* 0x000f220000000800 */
[----:B0-----:R-:W-:-:S03]  /*96a0*/  IMAD R2, R0, UR4, RZ ;  /* 0x0000000400027c24 */ /* 0x001fc6000f8e02ff */
[----:B------:R-:W0:Y:S02]  /*96b0*/  LDS R6, [R8+0x2800] ;  /* 0x0028000008067984 */ /* 0x000e240000000800 */
[----:B------:R-:W-:Y:S02]  /*96c0*/  IADD3 R2, P0, PT, R2, R84, RZ ;  /* 0x0000005402027210 */ /* 0x000fe40007f1e0ff */
[----:B------:R-:W0:Y:S02]  /*96d0*/  LDS R15, [R8+0x2a00] ;  /* 0x002a0000080f7984 */ /* 0x000e240000000800 */
[----:B------:R-:W-:Y:S02]  /*96e0*/  IADD3.X R3, PT, PT, RZ, RZ, RZ, P0, !PT ;  /* 0x000000ffff037210 */ /* 0x000fe400007fe4ff */
[----:B------:R-:W0:Y:S04]  /*96f0*/  LDS R14, [R8+0x3c00] ;  /* 0x003c0000080e7984 */ /* 0x000e280000000800 */
[----:B------:R-:W0:Y:S04]  /*9700*/  LDS R16, [R8+0x3e00] ;  /* 0x003e000008107984 */ /* 0x000e280000000800 */
[----:B------:R-:W0:Y:S04]  /*9710*/  LDS R0, [R8+0x400] ;  /* 0x0004000008007984 */ /* 0x000e280000000800 */
[----:B------:R-:W0:Y:S04]  /*9720*/  LDS R17, [R8+0x1800] ;  /* 0x0018000008117984 */ /* 0x000e280000000800 */
[----:B------:R-:W0:Y:S01]  /*9730*/  LDS R29, [R8+0x2c00] ;  /* 0x002c0000081d7984 */ /* 0x000e220000000800 */
[----:B-1----:R-:W-:Y:S01]  /*9740*/  FADD.FTZ R12, RZ, R12 ;  /* 0x0000000cff0c7221 */ /* 0x002fe20000010000 */
[----:B--2---:R-:W-:-:S02]  /*9750*/  FADD.FTZ R13, RZ, R13 ;  /* 0x0000000dff0d7221 */ /* 0x004fc40000010000 */
[----:B------:R-:W1:Y:S01]  /*9760*/  LDS R10, [R8+0x800] ;  /* 0x00080000080a7984 */ /* 0x000e620000000800 */
[----:B---3--:R-:W-:-:S03]  /*9770*/  FADD.FTZ R5, R12, R5 ;  /* 0x000000050c057221 */ /* 0x008fc60000010000 */
[----:B------:R-:W-:Y:S01]  /*9780*/  LDS R19, [R8+0x1a00] ;  /* 0x001a000008137984 */ /* 0x000fe20000000800 */
[----:B----4-:R-:W-:-:S03]  /*9790*/  FADD.FTZ R4, R13, R4 ;  /* 0x000000040d047221 */ /* 0x010fc60000010000 */
[----:B------:R-:W2:Y:S01]  /*97a0*/  LDS R12, [R8+0xa00] ;  /* 0x000a0000080c7984 */ /* 0x000ea20000000800 */
[----:B0-----:R-:W-:-:S03]  /*97b0*/  FADD.FTZ R5, R5, R6 ;  /* 0x0000000605057221 */ /* 0x001fc60000010000 */
[----:B------:R-:W0:Y:S01]  /*97c0*/  LDS R21, [R8+0x1c00] ;  /* 0x001c000008157984 */ /* 0x000e220000000800 */
[----:B------:R-:W-:-:S03]  /*97d0*/  FADD.FTZ R15, R4, R15 ;  /* 0x0000000f040f7221 */ /* 0x000fc60000010000 */
[----:B------:R-:W3:Y:S01]  /*97e0*/  LDS R6, [R8+0x600] ;  /* 0x0006000008067984 */ /* 0x000ee20000000800 */
[C---:B------:R-:W-:Y:S01]  /*97f0*/  SHF.L.U32 R4, R2.reuse, 0x2, RZ ;  /* 0x0000000202047819 */ /* 0x040fe200000006ff */
[----:B------:R-:W-:Y:S01]  /*9800*/  FADD.FTZ R27, R5, R14 ;  /* 0x0000000e051b7221 */ /* 0x000fe20000010000 */
[----:B------:R-:W-:Y:S01]  /*9810*/  SHF.L.U64.HI R5, R2, 0x2, R3 ;  /* 0x0000000202057819 */ /* 0x000fe20000010203 */
[----:B------:R-:W4:Y:S01]  /*9820*/  LDS R13, [R8+0xc00] ;  /* 0x000c0000080d7984 */ /* 0x000f220000000800 */
[C---:B------:R-:W-:Y:S01]  /*9830*/  IADD3 R2, P0, PT, R4.reuse, UR18, RZ ;  /* 0x0000001204027c10 */ /* 0x040fe2000ff1e0ff */
[----:B------:R-:W-:Y:S01]  /*9840*/  FADD.FTZ R43, R15, R16 ;  /* 0x000000100f2b7221 */ /* 0x000fe20000010000 */
[----:B------:R-:W-:Y:S01]  /*9850*/  IADD3 R4, P1, PT, R4, UR16, RZ ;  /* 0x0000001004047c10 */ /* 0x000fe2000ff3e0ff */
[----:B------:R-:W4:Y:S01]  /*9860*/  LDS R31, [R8+0x2e00] ;  /* 0x002e0000081f7984 */ /* 0x000f220000000800 */
[C---:B------:R-:W-:Y:S01]  /*9870*/  IADD3.X R3, PT, PT, R5.reuse, UR19, RZ, P0, !PT ;  /* 0x0000001305037c10 */ /* 0x040fe200087fe4ff */
[----:B------:R-:W-:Y:S01]  /*9880*/  FADD.FTZ R0, RZ, R0 ;  /* 0x00000000ff007221 */ /* 0x000fe20000010000 */
[----:B------:R-:W-:Y:S01]  /*9890*/  IADD3.X R5, PT, PT, R5, UR17, RZ, P1, !PT ;  /* 0x0000001105057c10 */ /* 0x000fe20008ffe4ff */
[----:B------:R-:W4:Y:S02]  /*98a0*/  LDS R23, [R8+0x1e00] ;  /* 0x001e000008177984 */ /* 0x000f240000000800 */
[----:B------:R-:W-:-:S02]  /*98b0*/  FADD.FTZ R0, R0, R17 ;  /* 0x0000001100007221 */ /* 0x000fc40000010000 */
[----:B------:R-:W4:Y:S02]  /*98c0*/  LDS R14, [R8+0xe00] ;  /* 0x000e0000080e7984 */ /* 0x000f240000000800 */
[----:B------:R-:W-:Y:S02]  /*98d0*/  FADD.FTZ R0, R0, R29 ;  /* 0x0000001d00007221 */ /* 0x000fe40000010000 */
[----:B------:R-:W4:Y:S01]  /*98e0*/  LDS R45, [R8+0x4000] ;  /* 0x00400000082d7984 */ /* 0x000f220000000800 */
[----:B-1----:R-:W-:-:S03]  /*98f0*/  FADD.FTZ R10, RZ, R10 ;  /* 0x0000000aff0a7221 */ /* 0x002fc60000010000 */
[----:B------:R-:W1:Y:S04]  /*9900*/  LDS R37, [R8+0x3000] ;  /* 0x0030000008257984 */ /* 0x000e680000000800 */
[----:B------:R-:W1:Y:S01]  /*9910*/  LDS R18, [R8+0x2000] ;  /* 0x0020000008127984 */ /* 0x000e620000000800 */
[----:B--2---:R-:W-:-:S03]  /*9920*/  FADD.FTZ R12, RZ, R12 ;  /* 0x0000000cff0c7221 */ /* 0x004fc60000010000 */
[----:B------:R-:W2:Y:S01]  /*9930*/  LDS R15, [R8+0x1000] ;  /* 0x00100000080f7984 */ /* 0x000ea20000000800 */
[----:B0-----:R-:W-:-:S03]  /*9940*/  FADD.FTZ R10, R10, R21 ;  /* 0x000000150a0a7221 */ /* 0x001fc60000010000 */
[----:B------:R-:W0:Y:S01]  /*9950*/  LDS R47, [R8+0x4200] ;  /* 0x00420000082f7984 */ /* 0x000e220000000800 */
[----:B---3--:R-:W-:-:S03]  /*9960*/  FADD.FTZ R6, RZ, R6 ;  /* 0x00000006ff067221 */ /* 0x008fc60000010000 */
[----:B------:R-:W3:Y:S01]  /*9970*/  LDS R39, [R8+0x3200] ;  /* 0x0032000008277984 */ /* 0x000ee20000000800 */
[----:B------:R-:W-:-:S03]  /*9980*/  FADD.FTZ R6, R6, R19 ;  /* 0x0000001306067221 */ /* 0x000fc60000010000 */
[----:B------:R-:W3:Y:S01]  /*9990*/  LDS R25, [R8+0x2200] ;  /* 0x0022000008197984 */ /* 0x000ee20000000800 */
[----:B----4-:R-:W-:-:S03]  /*99a0*/  FADD.FTZ R13, RZ, R13 ;  /* 0x0000000dff0d7221 */ /* 0x010fc60000010000 */
[----:B------:R-:W4:Y:S01]  /*99b0*/  LDS R16, [R8+0x1200] ;  /* 0x0012000008107984 */ /* 0x000f220000000800 */
[----:B------:R-:W-:-:S03]  /*99c0*/  FADD.FTZ R6, R6, R31 ;  /* 0x0000001f06067221 */ /* 0x000fc60000010000 */
[----:B------:R-:W4:Y:S01]  /*99d0*/  LDS R49, [R8+0x4400] ;  /* 0x0044000008317984 */ /* 0x000f220000000800 */
[----:B------:R-:W-:-:S03]  /*99e0*/  FADD.FTZ R12, R12, R23 ;  /* 0x000000170c0c7221 */ /* 0x000fc60000010000 */
[----:B------:R-:W4:Y:S01]  /*99f0*/  LDS R22, [R8+0x3400] ;  /* 0x0034000008167984 */ /* 0x000f220000000800 */
[----:B------:R-:W-:-:S03]  /*9a00*/  FADD.FTZ R14, RZ, R14 ;  /* 0x0000000eff0e7221 */ /* 0x000fc60000010000 */
[----:B------:R-:W4:Y:S01]  /*9a10*/  LDS R20, [R8+0x2400] ;  /* 0x0024000008147984 */ /* 0x000f220000000800 */
[----:B------:R-:W-:-:S03]  /*9a20*/  FADD.FTZ R45, R0, R45 ;  /* 0x0000002d002d7221 */ /* 0x000fc60000010000 */
[----:B------:R-:W-:Y:S01]  /*9a30*/  STG.E desc[UR6][R2.64], R27 ;  /* 0x0000001b02007986 */ /* 0x000fe2000c101906 */
[----:B-1----:R-:W-:-:S03]  /*9a40*/  FADD.FTZ R10, R10, R37 ;  /* 0x000000250a0a7221 */ /* 0x002fc60000010000 */
[----:B------:R-:W1:Y:S01]  /*9a50*/  LDS R51, [R8+0x4600] ;  /* 0x0046000008337984 */ /* 0x000e620000000800 */
[----:B------:R-:W-:-:S03]  /*9a60*/  FADD.FTZ R13, R13, R18 ;  /* 0x000000120d0d7221 */ /* 0x000fc60000010000 */
[----:B------:R-:W1:Y:S01]  /*9a70*/  LDS R41, [R8+0x3600] ;  /* 0x0036000008297984 */ /* 0x000e620000000800 */
[----:B--2---:R-:W-:-:S03]  /*9a80*/  FADD.FTZ R15, RZ, R15 ;  /* 0x0000000fff0f7221 */ /* 0x004fc60000010000 */
[----:B------:R-:W2:Y:S01]  /*9a90*/  LDS R27, [R8+0x2600] ;  /* 0x00260000081b7984 */ /* 0x000ea20000000800 */
[----:B0-----:R-:W-:-:S03]  /*9aa0*/  FADD.FTZ R47, R6, R47 ;  /* 0x0000002f062f7221 */ /* 0x001fc60000010000 */
[----:B------:R-:W0:Y:S01]  /*9ab0*/  LDS R26, [R8+0x4800] ;  /* 0x00480000081a7984 */ /* 0x000e220000000800 */
[----:B---3--:R-:W-:-:S03]  /*9ac0*/  FADD.FTZ R12, R12, R39 ;  /* 0x000000270c0c7221 */ /* 0x008fc60000010000 */
[----:B------:R-:W3:Y:S01]  /*9ad0*/  LDS R24, [R8+0x3800] ;  /* 0x0038000008187984 */ /* 0x000ee20000000800 */
[----:B------:R-:W-:-:S03]  /*9ae0*/  FADD.FTZ R14, R14, R25 ;  /* 0x000000190e0e7221 */ /* 0x000fc60000010000 */
[----:B------:R-:W-:Y:S01]  /*9af0*/  STG.E desc[UR6][R4.64], R33 ;  /* 0x0000002104007986 */ /* 0x000fe2000c101906 */
[----:B----4-:R-:W-:-:S03]  /*9b00*/  FADD.FTZ R16, RZ, R16 ;  /* 0x00000010ff107221 */ /* 0x010fc60000010000 */
[----:B------:R-:W4:Y:S01]  /*9b10*/  LDS R33, [R8+0x4a00] ;  /* 0x004a000008217984 */ /* 0x000f220000000800 */
[----:B------:R-:W-:-:S03]  /*9b20*/  FADD.FTZ R49, R10, R49 ;  /* 0x000000310a317221 */ /* 0x000fc60000010000 */
[----:B------:R-:W4:Y:S01]  /*9b30*/  LDS R17, [R8+0x3a00] ;  /* 0x003a000008117984 */ /* 0x000f220000000800 */
[----:B------:R-:W-:-:S03]  /*9b40*/  FADD.FTZ R13, R13, R22 ;  /* 0x000000160d0d7221 */ /* 0x000fc60000010000 */
[----:B------:R-:W4:Y:S01]  /*9b50*/  LDS R28, [R8+0x4c00] ;  /* 0x004c0000081c7984 */ /* 0x000f220000000800 */
[----:B------:R-:W-:-:S03]  /*9b60*/  FADD.FTZ R15, R15, R20 ;  /* 0x000000140f0f7221 */ /* 0x000fc60000010000 */
[----:B------:R-:W4:Y:S04]  /*9b70*/  LDS R29, [R8+0x4e00] ;  /* 0x004e0000081d7984 */ /* 0x000f280000000800 */
[----:B------:R-:W-:Y:S01]  /*9b80*/  STG.E desc[UR6][R2.64+0x200], R43 ;  /* 0x0002002b02007986 */ /* 0x000fe2000c101906 */
[----:B-1----:R-:W-:-:S03]  /*9b90*/  FADD.FTZ R51, R12, R51 ;  /* 0x000000330c337221 */ /* 0x002fc60000010000 */
[----:B------:R-:W-:Y:S01]  /*9ba0*/  STG.E desc[UR6][R4.64+0x200], R69 ;  /* 0x0002004504007986 */ /* 0x000fe2000c101906 */
[----:B------:R-:W-:-:S03]  /*9bb0*/  FADD.FTZ R14, R14, R41 ;  /* 0x000000290e0e7221 */ /* 0x000fc60000010000 */
[----:B------:R-:W-:Y:S01]  /*9bc0*/  STG.E desc[UR6][R2.64+0x400], R45 ;  /* 0x0004002d02007986 */ /* 0x000fe2000c101906 */
[----:B--2---:R-:W-:-:S03]  /*9bd0*/  FADD.FTZ R16, R16, R27 ;  /* 0x0000001b10107221 */ /* 0x004fc60000010000 */
[----:B------:R-:W-:Y:S01]  /*9be0*/  STG.E desc[UR6][R4.64+0x400], R71 ;  /* 0x0004004704007986 */ /* 0x000fe2000c101906 */
[----:B0-----:R-:W-:-:S03]  /*9bf0*/  FADD.FTZ R13, R13, R26 ;  /* 0x0000001a0d0d7221 */ /* 0x001fc60000010000 */
[----:B------:R-:W-:Y:S01]  /*9c00*/  STG.E desc[UR6][R2.64+0x600], R47 ;  /* 0x0006002f02007986 */ /* 0x000fe2000c101906 */
[----:B---3--:R-:W-:-:S03]  /*9c10*/  FADD.FTZ R15, R15, R24 ;  /* 0x000000180f0f7221 */ /* 0x008fc60000010000 */
[----:B------:R-:W-:Y:S04]  /*9c20*/  STG.E desc[UR6][R4.64+0x600], R35 ;  /* 0x0006002304007986 */ /* 0x000fe8000c101906 */
[----:B------:R-:W-:Y:S01]  /*9c30*/  STG.E desc[UR6][R2.64+0x800], R49 ;  /* 0x0008003102007986 */ /* 0x000fe2000c101906 */
[----:B----4-:R-:W-:-:S03]  /*9c40*/  FADD.FTZ R33, R14, R33 ;  /* 0x000000210e217221 */ /* 0x010fc60000010000 */
[----:B------:R-:W-:Y:S01]  /*9c50*/  STG.E desc[UR6][R4.64+0x800], R73 ;  /* 0x0008004904007986 */ /* 0x000fe2000c101906 */
[----:B------:R-:W-:-:S03]  /*9c60*/  FADD.FTZ R16, R16, R17 ;  /* 0x0000001110107221 */ /* 0x000fc60000010000 */
[----:B------:R-:W-:Y:S01]  /*9c70*/  STG.E desc[UR6][R2.64+0xa00], R51 ;  /* 0x000a003302007986 */ /* 0x000fe2000c101906 */
[----:B------:R-:W-:-:S03]  /*9c80*/  FADD.FTZ R15, R15, R28 ;  /* 0x0000001c0f0f7221 */ /* 0x000fc60000010000 */
[----:B------:R-:W-:Y:S01]  /*9c90*/  STG.E desc[UR6][R4.64+0xa00], R7 ;  /* 0x000a000704007986 */ /* 0x000fe2000c101906 */
[----:B------:R-:W-:-:S03]  /*9ca0*/  FADD.FTZ R29, R16, R29 ;  /* 0x0000001d101d7221 */ /* 0x000fc60000010000 */
[----:B------:R-:W-:Y:S04]  /*9cb0*/  STG.E desc[UR6][R2.64+0xc00], R13 ;  /* 0x000c000d02007986 */ /* 0x000fe8000c101906 */
[----:B------:R-:W-:Y:S04]  /*9cc0*/  STG.E desc[UR6][R4.64+0xc00], R9 ;  /* 0x000c000904007986 */ /* 0x000fe8000c101906 */
[----:B------:R-:W-:Y:S04]  /*9cd0*/  STG.E desc[UR6][R2.64+0xe00], R33 ;  /* 0x000e002102007986 */ /* 0x000fe8000c101906 */
[----:B------:R-:W-:Y:S04]  /*9ce0*/  STG.E desc[UR6][R4.64+0xe00], R75 ;  /* 0x000e004b04007986 */ /* 0x000fe8000c101906 */
[----:B------:R-:W-:Y:S04]  /*9cf0*/  STG.E desc[UR6][R2.64+0x1000], R15 ;  /* 0x0010000f02007986 */ /* 0x000fe8000c101906 */
[----:B------:R-:W-:Y:S04]  /*9d00*/  STG.E desc[UR6][R4.64+0x1000], R11 ;  /* 0x0010000b04007986 */ /* 0x000fe8000c101906 */
[----:B------:R-:W-:Y:S04]  /*9d10*/  STG.E desc[UR6][R2.64+0x1200], R29 ;  /* 0x0012001d02007986 */ /* 0x000fe8000c101906 */
[----:B------:R-:W-:Y:S01]  /*9d20*/  STG.E desc[UR6][R4.64+0x1200], R77 ;  /* 0x0012004d04007986 */ /* 0x000fe2000c101906 */
[----:B------:R-:W-:Y:S05]  /*9d30*/  EXIT ;  /* 0x000000000000794d */ /* 0x000fea0003800000 */
.L_x_79:
[----:B------:R-:W-:Y:S01]  /*9d40*/  HFMA2 R86, -RZ, RZ, 0, 5.9604644775390625e-08 ;  /* 0x00000001ff567431 */ /* 0x000fe200000001ff */
[----:B------:R-:W-:Y:S01]  /*9d50*/  BSSY B2, `(.L_x_85) ;  /* 0x0000007000027945 */ /* 0x000fe20003800000 */
[----:B------:R-:W-:Y:S02]  /*9d60*/  MOV R89, R106 ;  /* 0x0000006a00597202 */ /* 0x000fe40000000f00 */
[----:B------:R-:W-:Y:S02]  /*9d70*/  MOV R87, 0x1f ;  /* 0x0000001f00577802 */ /* 0x000fe40000000f00 */
[----:B------:R-:W-:-:S07]  /*9d80*/  MOV R88, 0xffffffff ;  /* 0xffffffff00587802 */ /* 0x000fce0000000f00 */
[----:B------:R-:W-:Y:S05]  /*9d90*/  WARPSYNC.COLLECTIVE R88, `(.L_x_86) ;  /* 0x0000000058087348 */ /* 0x000fea0003c00000 */
[----:B------:R0:W1:Y:S02]  /*9da0*/  SHFL.BFLY P3, R86, R89, R86, R87 ;  /* 0x0c00005659567389 */ /* 0x0000640000060057 */
[----:B01----:R-:W-:Y:S05]  /*9db0*/  ENDCOLLECTIVE ;  /* 0x000000000000791b */ /* 0x003fea0003800000 */
.L_x_86:
[----:B------:R-:W-:Y:S05]  /*9dc0*/  BSYNC B2 ;  /* 0x0000000000027941 */ /* 0x000fea0003800000 */
.L_x_85:
[----:B------:R-:W-:Y:S01]  /*9dd0*/  FADD.FTZ R85, R86, R106 ;  /* 0x0000006a56557221 */ /* 0x000fe20000010000 */
[----:B------:R-:W-:Y:S01]  /*9de0*/  HFMA2 R86, -RZ, RZ, 0, 5.9604644775390625e-08 ;  /* 0x00000001ff567431 */ /* 0x000fe200000001ff */
[----:B------:R-:W-:Y:S01]  /*9df0*/  MOV R89, R105 ;  /* 0x0000006900597202 */ /* 0x000fe20000000f00 */
[----:B------:R0:W-:Y:S01]  /*9e00*/  STL [R1+0x2c], R99 ;  /* 0x00002c6301007387 */ /* 0x0001e20000100800 */
[----:B------:R-:W-:Y:S02]  /*9e10*/  MOV R87, 0x1f ;  /* 0x0000001f00577802 */ /* 0x000fe40000000f00 */
[----:B------:R-:W-:Y:S01]  /*9e20*/  MOV R88, 0xffffffff ;  /* 0xffffffff00587802 */ /* 0x000fe20000000f00 */
[----:B------:R0:W-:Y:S06]  /*9e30*/  STL [R1+0x30], R209 ;  /* 0x000030d101007387 */ /* 0x0001ec0000100800 */
[----:B0-----:R-:W-:Y:S05]  /*9e40*/  WARPSYNC.COLLECTIVE R88, `(.L_x_87) ;  /* 0x0000000058087348 */ /* 0x001fea0003c00000 */
[----:B------:R1:W2:Y:S02]  /*9e50*/  SHFL.BFLY P3, R86, R89, R86, R87 ;  /* 0x0c00005659567389 */ /* 0x0002a40000060057 */
[----:B012---:R-:W-:Y:S05]  /*9e60*/  ENDCOLLECTIVE ;  /* 0x000000000000791b */ /* 0x007fea0003800000 */
.L_x_87:
[----:B------:R0:W-:Y:S04]  /*9e70*/  STL [R1+0x34], R98 ;  /* 0x0000346201007387 */ /* 0x0001e80000100800 */
[----:B------:R0:W-:Y:S04]  /*9e80*/  STL [R1+0x38], R211 ;  /* 0x000038d301007387 */ /* 0x0001e80000100800 */
[----:B------:R0:W-:Y:S01]  /*9e90*/  STL [R1+0x3c], R97 ;  /* 0x00003c6101007387 */ /* 0x0001e20000100800 */
[----:B------:R-:W-:-:S03]  /*9ea0*/  MOV R89, R85 ;  /* 0x0000005500597202 */ /* 0x000fc60000000f00 */
[----:B------:R0:W-:Y:S04]  /*9eb0*/  STL [R1+0x40], R213 ;  /* 0x000040d501007387 */ /* 0x0001e80000100800 */
[----:B------:R0:W-:Y:S01]  /*9ec0*/  STL [R1+0x44], R96 ;  /* 0x0000446001007387 */ /* 0x0001e20000100800 */
[----:B------:R-:W-:Y:S01]  /*9ed0*/  MOV R84, R86 ;  /* 0x0000005600547202 */ /* 0x000fe20000000f00 */
[----:B------:R-:W-:Y:S02]  /*9ee0*/  HFMA2 R86, -RZ, RZ, 0, 1.1920928955078125e-07 ;  /* 0x00000002ff567431 */ /* 0x000fe400000001ff */
[----:B------:R0:W-:Y:S02]  /*9ef0*/  STL [R1+0x48], R215 ;  /* 0x000048d701007387 */ /* 0x0001e40000100800 */
[----:B------:R-:W-:-:S02]  /*9f00*/  FADD.FTZ R90, R84, R105 ;  /* 0x00000069545a7221 */ /* 0x000fc40000010000 */
[----:B------:R0:W-:Y:S05]  /*9f10*/  STL [R1+0x4c], R139 ;  /* 0x00004c8b01007387 */ /* 0x0001ea0000100800 */
[----:B0-----:R-:W-:Y:S05]  /*9f20*/  WARPSYNC.COLLECTIVE R88, `(.L_x_88) ;  /* 0x0000000058087348 */ /* 0x001fea0003c00000 */
[----:B------:R1:W2:Y:S02]  /*9f30*/  SHFL.BFLY P3, R86, R89, R86, R87 ;  /* 0x0c00005659567389 */ /* 0x0002a40000060057 */
[----:B012---:R-:W-:Y:S05]  /*9f40*/  ENDCOLLECTIVE ;  /* 0x000000000000791b */ /* 0x007fea0003800000 */
.L_x_88:
        /* <DEDUP_REMOVED lines=14> */
.L_x_89:
[----:B------:R0:W-:Y:S04]  /*a030*/  STL [R1+0x8c], R135 ;  /* 0x00008c8701007387 */ /* 0x0001e80000100800 */
[----:B------:R0:W-:Y:S04]  /*a040*/  STL [R1+0x90], R225 ;  /* 0x000090e101007387 */ /* 0x0001e80000100800 */
[----:B------:R0:W-:Y:S01]  /*a050*/  STL [R1+0x94], R134 ;  /* 0x0000948601007387 */ /* 0x0001e20000100800 */
[----:B------:R-:W-:-:S03]  /*a060*/  MOV R89, R94 ;  /* 0x0000005e00597202 */ /* 0x000fc60000000f00 */
[----:B------:R0:W-:Y:S04]  /*a070*/  STL [R1+0x6c], R228 ;  /* 0x00006ce401007387 */ /* 0x0001e80000100800 */
[----:B------:R0:W-:Y:S01]  /*a080*/  STL [R1+0x80], R133 ;  /* 0x0000808501007387 */ /* 0x0001e20000100800 */
[----:B------:R-:W-:Y:S01]  /*a090*/  MOV R93, R86 ;  /* 0x00000056005d7202 */ /* 0x000fe20000000f00 */
[----:B------:R-:W-:Y:S02]  /*a0a0*/  HFMA2 R86, -RZ, RZ, 0, 2.384185791015625e-07 ;  /* 0x00000004ff567431 */ /* 0x000fe400000001ff */
[----:B------:R0:W-:Y:S02]  /*a0b0*/  STL [R1+0x84], R229 ;  /* 0x000084e501007387 */ /* 0x0001e40000100800 */
[----:B------:R-:W-:-:S02]  /*a0c0*/  FADD.FTZ R93, R90, R93 ;  /* 0x0000005d5a5d7221 */ /* 0x000fc40000010000 */
[----:B------:R0:W-:Y:S05]  /*a0d0*/  STL [R1+0x88], R132 ;  /* 0x0000888401007387 */ /* 0x0001ea0000100800 */
[----:B0-----:R-:W-:Y:S05]  /*a0e0*/  WARPSYNC.COLLECTIVE R88, `(.L_x_90) ;  /* 0x0000000058087348 */ /* 0x001fea0003c00000 */
[----:B------:R1:W2:Y:S02]  /*a0f0*/  SHFL.BFLY P3, R86, R89, R86, R87 ;  /* 0x0c00005659567389 */ /* 0x0002a40000060057 */
[----:B012---:R-:W-:Y:S05]  /*a100*/  ENDCOLLECTIVE ;  /* 0x000000000000791b */ /* 0x007fea0003800000 */
.L_x_90:
[----:B------:R0:W-:Y:S04]  /*a110*/  STL [R1+0x70], R91 ;  /* 0x0000705b01007387 */ /* 0x0001e80000100800 */
[----:B------:R0:W-:Y:S04]  /*a120*/  STL [R1+0x74], R107 ;  /* 0x0000746b01007387 */ /* 0x0001e80000100800 */
[----:B------:R0:W-:Y:S01]  /*a130*/  STL [R1+0x78], R92 ;  /* 0x0000785c01007387 */ /* 0x0001e20000100800 */
[----:B------:R-:W-:-:S03]  /*a140*/  MOV R89, R93 ;  /* 0x0000005d00597202 */ /* 0x000fc60000000f00 */
[----:B------:R0:W-:Y:S04]  /*a150*/  STL [R1+0x7c], R108 ;  /* 0x00007c6c01007387 */ /* 0x0001e80000100800 */
[----:B------:R0:W-:Y:S01]  /*a160*/  STL [R1], R111 ;  /* 0x0000006f01007387 */ /* 0x0001e20000100800 */
        /* <DEDUP_REMOVED lines=8> */
.L_x_91:
[----:B------:R0:W-:Y:S04]  /*a1f0*/  STL [R1+0xc], R101 ;  /* 0x00000c6501007387 */ /* 0x0001e80000100800 */
[----:B------:R0:W-:Y:S04]  /*a200*/  STL [R1+0x10], R113 ;  /* 0x0000107101007387 */ /* 0x0001e80000100800 */
[----:B------:R0:W-:Y:S01]  /*a210*/  STL [R1+0x14], R102 ;  /* 0x0000146601007387 */ /* 0x0001e20000100800 */
[----:B------:R-:W-:-:S03]  /*a220*/  MOV R89, R95 ;  /* 0x0000005f00597202 */ /* 0x000fc60000000f00 */
[----:B------:R0:W-:Y:S04]  /*a230*/  STL [R1+0x18], R114 ;  /* 0x0000187201007387 */ /* 0x0001e80000100800 */
[----:B------:R0:W-:Y:S01]  /*a240*/  STL [R1+0x1c], R103 ;  /* 0x00001c6701007387 */ /* 0x0001e20000100800 */
[----:B------:R-:W-:Y:S01]  /*a250*/  MOV R84, R86 ;  /* 0x0000005600547202 */ /* 0x000fe20000000f00 */
[----:B------:R-:W-:Y:S02]  /*a260*/  HFMA2 R86, -RZ, RZ, 0, 4.76837158203125e-07 ;  /* 0x00000008ff567431 */ /* 0x000fe400000001ff */
[----:B------:R0:W-:Y:S02]  /*a270*/  STL [R1+0x20], R115 ;  /* 0x0000207301007387 */ /* 0x0001e40000100800 */
[----:B------:R-:W-:-:S02]  /*a280*/  FADD.FTZ R106, R93, R84 ;  /* 0x000000545d6a7221 */ /* 0x000fc40000010000 */
[----:B------:R0:W-:Y:S05]  /*a290*/  STL [R1+0x24], R104 ;  /* 0x0000246801007387 */ /* 0x0001ea0000100800 */
[----:B0-----:R-:W-:Y:S05]  /*a2a0*/  WARPSYNC.COLLECTIVE R88, `(.L_x_92) ;  /* 0x0000000058087348 */ /* 0x001fea0003c00000 */
[----:B------:R1:W2:Y:S02]  /*a2b0*/  SHFL.BFLY P3, R86, R89, R86, R87 ;  /* 0x0c00005659567389 */ /* 0x0002a40000060057 */
[----:B012---:R-:W-:Y:S05]  /*a2c0*/  ENDCOLLECTIVE ;  /* 0x000000000000791b */ /* 0x007fea0003800000 */
.L_x_92:
[----:B------:R0:W-:Y:S01]  /*a2d0*/  STL [R1+0x28], R116 ;  /* 0x0000287401007387 */ /* 0x0001e20000100800 */
[----:B------:R-:W-:Y:S02]  /*a2e0*/  MOV R89, R106 ;  /* 0x0000006a00597202 */ /* 0x000fe40000000f00 */
[----:B------:R-:W-:Y:S01]  /*a2f0*/  MOV R84, R86 ;  /* 0x0000005600547202 */ /* 0x000fe20000000f00 */
[----:B------:R-:W-:-:S04]  /*a300*/  HFMA2 R86, -RZ, RZ, 0, 4.76837158203125e-07 ;  /* 0x00000008ff567431 */ /* 0x000fc800000001ff */
[----:B------:R-:W-:-:S07]  /*a310*/  FADD.FTZ R84, R95, R84 ;  /* 0x000000545f547221 */ /* 0x000fce0000010000 */
[----:B0-----:R-:W-:Y:S05]  /*a320*/  WARPSYNC.COLLECTIVE R88, `(.L_x_93) ;  /* 0x0000000058087348 */ /* 0x001fea0003c00000 */
[----:B------:R1:W2:Y:S02]  /*a330*/  SHFL.BFLY P3, R86, R89, R86, R87 ;  /* 0x0c00005659567389 */ /* 0x0002a40000060057 */
[----:B012---:R-:W-:Y:S05]  /*a340*/  ENDCOLLECTIVE ;  /* 0x000000000000791b */ /* 0x007fea0003800000 */
.L_x_93:
[----:B------:R-:W-:Y:S02]  /*a350*/  MOV R89, R84 ;  /* 0x0000005400597202 */ /* 0x000fe40000000f00 */
[----:B------:R-:W-:Y:S01]  /*a360*/  MOV R105, R86 ;  /* 0x0000005600697202 */ /* 0x000fe20000000f00 */
[----:B------:R-:W-:-:S04]  /*a370*/  HFMA2 R86, -RZ, RZ, 0, 9.5367431640625e-07 ;  /* 0x00000010ff567431 */ /* 0x000fc800000001ff */
[----:B------:R-:W-:-:S07]  /*a380*/  FADD.FTZ R85, R106, R105 ;  /* 0x000000696a557221 */ /* 0x000fce0000010000 */
[----:B------:R-:W-:Y:S05]  /*a390*/  WARPSYNC.COLLECTIVE R88, `(.L_x_94) ;  /* 0x0000000058087348 */ /* 0x000fea0003c00000 */
[----:B------:R0:W1:Y:S02]  /*a3a0*/  SHFL.BFLY P3, R86, R89, R86, R87 ;  /* 0x0c00005659567389 */ /* 0x0000640000060057 */
[----:B01----:R-:W-:Y:S05]  /*a3b0*/  ENDCOLLECTIVE ;  /* 0x000000000000791b */ /* 0x003fea0003800000 */
.L_x_94:
[----:B------:R-:W-:Y:S02]  /*a3c0*/  MOV R89, R85 ;  /* 0x0000005500597202 */ /* 0x000fe40000000f00 */
[----:B------:R-:W-:Y:S01]  /*a3d0*/  MOV R91, R86 ;  /* 0x00000056005b7202 */ /* 0x000fe20000000f00 */
[----:B------:R-:W-:-:S07]  /*a3e0*/  HFMA2 R86, -RZ, RZ, 0, 9.5367431640625e-07 ;  /* 0x00000010ff567431 */ /* 0x000fce00000001ff */
[----:B------:R-:W-:Y:S05]  /*a3f0*/  WARPSYNC.COLLECTIVE R88, `(.L_x_95) ;  /* 0x0000000058087348 */ /* 0x000fea0003c00000 */
[----:B------:R0:W1:Y:S02]  /*a400*/  SHFL.BFLY P3, R86, R89, R86, R87 ;  /* 0x0c00005659567389 */ /* 0x0000640000060057 */
[----:B01----:R-:W-:Y:S05]  /*a410*/  ENDCOLLECTIVE ;  /* 0x000000000000791b */ /* 0x003fea0003800000 */
.L_x_95:
[----:B------:R-:W-:Y:S01]  /*a420*/  MOV R90, R86 ;  /* 0x00000056005a7202 */ /* 0x000fe20000000f00 */
[----:B------:R-:W-:Y:S06]  /*a430*/  BRA `(.L_x_96) ;  /* 0xffffffa8006c7947 */ /* 0x000fec000383ffff */
.L_x_97:
        /* <DEDUP_REMOVED lines=12> */
.L_x_25353:


//--------------------- .text._ZN10layer_norm13ln_bwd_kernelINS_13Kernel_traitsI13__nv_bfloat16S2_S2_S2_fjLj1280ELj1ELj4ELj1ELj16ENS_18Kernel_traits_baseILj1280ES2_S2_S2_S2_fjLj128EEEEELb0ELb0ELb1ELb0EEEvNS_9BwdParamsE --------------------------
	.section	.text._ZN10layer_norm13ln_bwd_kernelINS_13Kernel_traitsI13__nv_bfloat16S2_S2_S2_fjLj1280ELj1ELj4ELj1ELj16ENS_18Kernel_traits_baseILj1280ES2_S2_S2_S2_fjLj128EEEEELb0ELb0ELb1ELb0EEEvNS_9BwdParamsE,"ax",@progbits
	.align	128
        .global         _ZN10layer_norm13ln_bwd_kernelINS_13Kernel_traitsI13__nv_bfloat16S2_S2_S2_fjLj1280ELj1ELj4ELj1ELj16ENS_18Kernel_traits_baseILj1280ES2_S2_S2_S2_fjLj128EEEEELb0ELb0ELb1ELb0EEEvNS_9BwdParamsE
        .type           _ZN10layer_norm13ln_bwd_kernelINS_13Kernel_traitsI13__nv_bfloat16S2_S2_S2_fjLj1280ELj1ELj4ELj1ELj16ENS_18Kernel_traits_baseILj1280ES2_S2_S2_S2_fjLj128EEEEELb0ELb0ELb1ELb0EEEvNS_9BwdParamsE,@function
        .size           _ZN10layer_norm13ln_bwd_kernelINS_13Kernel_traitsI13__nv_bfloat16S2_S2_S2_fjLj1280ELj1ELj4ELj1ELj16ENS_18Kernel_traits_baseILj1280ES2_S2_S2_S2_fjLj128EEEEELb0ELb0ELb1ELb0EEEvNS_9BwdParamsE,(.L_x_25354 - _ZN10layer_norm13ln_bwd_kernelINS_13Kernel_traitsI13__nv_bfloat16S2_S2_S2_fjLj1280ELj1ELj4ELj1ELj16ENS_18Kernel_traits_baseILj1280ES2_S2_S2_S2_fjLj128EEEEELb0ELb0ELb1ELb0EEEvNS_9BwdParamsE)
        .other          _ZN10layer_norm13ln_bwd_kernelINS_13Kernel_traitsI13__nv_bfloat16S2_S2_S2_fjLj1280ELj1ELj4ELj1ELj16ENS_18Kernel_traits_baseILj1280ES2_S2_S2_S2_fjLj128EEEEELb0ELb0ELb1ELb0EEEvNS_9BwdParamsE,@"STO_CUDA_ENTRY STV_DEFAULT"
_ZN10layer_norm13ln_bwd_kernelINS_13Kernel_traitsI13__nv_bfloat16S2_S2_S2_fjLj1280ELj1ELj4ELj1ELj16ENS_18Kernel_traits_baseILj1280ES2_S2_S2_S2_fjLj128EEEEELb0ELb0ELb1ELb0EEEvNS_9BwdParamsE:
.text._ZN10layer_norm13ln_bwd_kernelINS_13Kernel_traitsI13__nv_bfloat16S2_S2_S2_fjLj1280ELj1ELj4ELj1ELj16ENS_18Kernel_traits_baseILj1280ES2_S2_S2_S2_fjLj128EEEEELb0ELb0ELb1ELb0EEEvNS_9BwdParamsE:
[----:B------:R-:W-:Y:S01]  /*0000*/  LDC R1, c[0x0][0x37c] ;  /* 0x0000df00ff017b82 */ /* 0x000fe20000000800 */
[----:B------:R-:W0:Y:S01]  /*0010*/  S2R R179, SR_TID.X ;  /* 0x0000000000b37919 */ /* 0x000e220000002100 */
[----:B------:R-:W1:Y:S01]  /*0020*/  LDCU UR4, c[0x0][0x388] ;  /* 0x00007100ff0477ac */ /* 0x000e620008000800 */
[----:B------:R-:W2:Y:S01]  /*0030*/  LDCU.64 UR6, c[0x0][0x358] ;  /* 0x00006b00ff0677ac */ /* 0x000ea20008000a00 */
[----:B------:R-:W3:Y:S01]  /*0040*/  LDCU UR5, c[0x0][0x384] ;  /* 0x00007080ff0577ac */ /* 0x000ee20008000800 */
[----:B------:R-:W4:Y:S01]  /*0050*/  LDCU UR12, c[0x0][0x40c] ;  /* 0x00008180ff0c77ac */ /* 0x000f220008000800 */
[----:B------:R-:W0:Y:S01]  /*0060*/  LDCU UR13, c[0x0][0x388] ;  /* 0x00007100ff0d77ac */ /* 0x000e220008000800 */
[----:B-1----:R-:W-:Y:S01]  /*0070*/  MOV R178, UR4 ;  /* 0x0000000400b27c02 */ /* 0x002fe20008000f00 */
[----:B------:R-:W1:Y:S03]  /*0080*/  LDCU.U8 UR8, c[0x0][0x410] ;  /* 0x00008200ff0877ac */ /* 0x000e660008000000 */
[----:B------:R-:W-:Y:S01]  /*0090*/  SHF.R.S32.HI R3, RZ, 0x1f, R178 ;  /* 0x0000001fff037819 */ /* 0x000fe200000114b2 */
[----:B------:R-:W1:Y:S03]  /*00a0*/  LDCU UR9, c[0x0][0x400] ;  /* 0x00008000ff0977ac */ /* 0x000e660008000800 */
[----:B------:R-:W-:Y:S01]  /*00b0*/  LEA.HI R3, R3, R178, RZ, 0x3 ;  /* 0x000000b203037211 */ /* 0x000fe200078f18ff */
[----:B------:R-:W1:Y:S01]  /*00c0*/  LDCU.64 UR10, c[0x0][0x438] ;  /* 0x00008700ff0a77ac */ /* 0x000e620008000a00 */
[----:B0-----:R-:W-:Y:S01]  /*00d0*/  LOP3.LUT R177, R179, 0x1f, RZ, 0xc0, !PT ;  /* 0x0000001fb3b17812 */ /* 0x001fe200078ec0ff */
[----:B------:R-:W0:Y:S03]  /*00e0*/  LDCU.64 UR14, c[0x0][0x478] ;  /* 0x00008f00ff0e77ac */ /* 0x000e260008000a00 */
[----:B------:R-:W-:-:S02]  /*00f0*/  LOP3.LUT R176, R177, 0x1f, RZ, 0x3c, !PT ;  /* 0x0000001fb1b07812 */ /* 0x000fc400078e3cff */
[----:B------:R-:W-:Y:S02]  /*0100*/  MOV R15, R177 ;  /* 0x000000b1000f7202 */ /* 0x000fe40000000f00 */
[----:B------:R-:W-:-:S04]  /*0110*/  LEA.HI.SX32 R176, R3, R176, 0x1d ;  /* 0x000000b003b07211 */ /* 0x000fc800078feaff */
[C---:B------:R-:W-:Y:S02]  /*0120*/  ISETP.GE.U32.AND P0, PT, R176.reuse, 0x20, PT ;  /* 0x00000020b000780c */ /* 0x040fe40003f06070 */
[C---:B------:R-:W-:Y:S02]  /*0130*/  ISETP.GE.U32.AND P1, PT, R176.reuse, 0x40, PT ;  /* 0x00000040b000780c */ /* 0x040fe40003f26070 */
[C---:B------:R-:W-:Y:S02]  /*0140*/  ISETP.GE.U32.AND P2, PT, R176.reuse, 0x60, PT ;  /* 0x00000060b000780c */ /* 0x040fe40003f46070 */
[C---:B------:R-:W-:Y:S02]  /*0150*/  ISETP.GE.U32.AND P3, PT, R176.reuse, 0x80, PT ;  /* 0x00000080b000780c */ /* 0x040fe40003f66070 */
[----:B------:R-:W-:-:S05]  /*0160*/  ISETP.GE.U32.AND P4, PT, R176, 0xa0, PT ;  /* 0x000000a0b000780c */ /* 0x000fca0003f86070 */
[----:B------:R-:W2:Y:S08]  /*0170*/  @P0 LDC.64 R2, c[0x0][0x3d0] ;  /* 0x0000f400ff020b82 */ /* 0x000eb00000000a00 */
[----:B------:R-:W3:Y:S08]  /*0180*/  @P1 LDC.64 R4, c[0x0][0x3d0] ;  /* 0x0000f400ff041b82 */ /* 0x000ef00000000a00 */
[----:B------:R-:W4:Y:S08]  /*0190*/  @P2 LDC.64 R8, c[0x0][0x3d0] ;  /* 0x0000f400ff082b82 */ /* 0x000f300000000a00 */
[----:B------:R-:W1:Y:S01]  /*01a0*/  @P3 LDC.64 R10, c[0x0][0x3d0] ;  /* 0x0000f400ff0a3b82 */ /* 0x000e620000000a00 */
[C---:B--2---:R-:W-:Y:S01]  /*01b0*/  @P0 IMAD.WIDE.U32 R2, R15.reuse, 0x10, R2 ;  /* 0x000000100f020825 */ /* 0x044fe200078e0002 */
[----:B------:R-:W-:-:S02]  /*01c0*/  @P0 LOP3.LUT R15, R15, 0x20, RZ, 0xfc, !PT ;  /* 0x000000200f0f0812 */ /* 0x000fc400078efcff */
[----:B------:R-:W-:Y:S02]  /*01d0*/  SHF.R.U32.HI R175, RZ, 0x5, R179 ;  /* 0x00000005ffaf7819 */ /* 0x000fe400000116b3 */
[----:B------:R2:W5:Y:S02]  /*01e0*/  @P0 LDG.E.128 R52, desc[UR6][R2.64] ;  /* 0x0000000602340981 */ /* 0x000564000c1e1d00 */
[----:B------:R-:W0:Y:S01]  /*01f0*/  @P4 LDC.64 R12, c[0x0][0x3d0] ;  /* 0x0000f400ff0c4b82 */ /* 0x000e220000000a00 */
        /* <DEDUP_REMOVED lines=9> */
[----:B0-----:R-:W-:-:S05]  /*0290*/  @P4 IMAD.WIDE.U32 R4, R15, 0x10, R12 ;  /* 0x000000100f044825 */ /* 0x001fca00078e000c */
[----:B------:R2:W5:Y:S01]  /*02a0*/  @P4 LDG.E.128 R68, desc[UR6][R4.64] ;  /* 0x0000000604444981 */ /* 0x000562000c1e1d00 */
[----:B------:R-:W0:Y:S01]  /*02b0*/  S2UR UR4, SR_CTAID.X ;  /* 0x00000000000479c3 */ /* 0x000e220000002500 */
[----:B------:R-:W-:Y:S01]  /*02c0*/  BSSY B0, `(.L_x_98) ;  /* 0x0000939000007945 */ /* 0x000fe20003800000 */
[----:B0-----:R-:W-:-:S06]  /*02d0*/  USHF.L.U32 UR4, UR4, 0x2, URZ ;  /* 0x0000000204047899 */ /* 0x001fcc00080006ff */
        /* <DEDUP_REMOVED lines=42> */
[----:B--2---:R-:W-:Y:S06]  /*0580*/  @P0 BRA `(.L_x_99) ;  /* 0x0000009000300947 */ /* 0x004fec0003800000 */
        /* <DEDUP_REMOVED lines=59> */
[----:B------:R-:W-:-:S07]  /*0940*/  CS2R R134, SRZ ;  /* 0x0000000000867805 */ /* 0x000fce000001ff00 */
.L_x_217:
[----:B------:R-:W0:Y:S08]  /*0950*/  LDC.64 R164, c[0x0][0x3f8] ;  /* 0x0000fe00ffa47b82 */ /* 0x000e300000000a00 */
[----:B------:R-:W1:Y:S08]  /*0960*/  LDC.64 R162, c[0x0][0x3c8] ;  /* 0x0000f200ffa27b82 */ /* 0x000e700000000a00 */
[----:B------:R-:W2:Y:S01]  /*0970*/  LDC.64 R160, c[0x0][0x3f0] ;  /* 0x0000fc00ffa07b82 */ /* 0x000ea20000000a00 */
[----:B0-----:R-:W-:-:S05]  /*0980*/  IMAD.WIDE R164, R175, 0x4, R164 ;  /* 0x00000004afa47825 */ /* 0x001fca00078e02a4 */
[----:B------:R-:W3:Y:S01]  /*0990*/  LDG.E R191, desc[UR6][R164.64] ;  /* 0x00000006a4bf7981 */ /* 0x000ee2000c1e1900 */
[----:B-1----:R-:W-:-:S05]  /*09a0*/  IMAD.WIDE R162, R175, 0x4, R162 ;  /* 0x00000004afa27825 */ /* 0x002fca00078e02a2 */
[----:B------:R0:W5:Y:S01]  /*09b0*/  LDG.E R190, desc[UR6][R162.64] ;  /* 0x00000006a2be7981 */ /* 0x000162000c1e1900 */
[----:B--2---:R-:W-:-:S05]  /*09c0*/  IMAD.WIDE R160, R175, 0x4, R160 ;  /* 0x00000004afa07825 */ /* 0x004fca00078e02a0 */
[----:B------:R0:W5:Y:S01]  /*09d0*/  LDG.E R189, desc[UR6][R160.64] ;  /* 0x00000006a0bd7981 */ /* 0x000162000c1e1900 */
[----:B------:R-:W-:Y:S01]  /*09e0*/  BSSY.RECONVERGENT B1, `(.L_x_100) ;  /* 0x0000246000017945 */ /* 0x000fe20003800200 */
[----:B------:R-:W-:Y:S01]  /*09f0*/  HFMA2 R249, -RZ, RZ, 0, 0 ;  /* 0x00000000fff97431 */ /* 0x000fe200000001ff */
[----:B------:R-:W-:Y:S02]  /*0a00*/  MOV R250, RZ ;  /* 0x000000ff00fa7202 */ /* 0x000fe40000000f00 */
[----:B---3--:R-:W-:-:S13]  /*0a10*/  ISETP.GE.AND P1, PT, R191, 0x1, PT ;  /* 0x00000001bf00780c */ /* 0x008fda0003f26270 */
[----:B0-----:R-:W-:Y:S05]  /*0a20*/  @!P1 BRA `(.L_x_101) ;  /* 0x0000002000789947 */ /* 0x001fea0003800000 */
[----:B------:R-:W0:Y:S02]  /*0a30*/  LDC.64 R160, c[0x0][0x3c0] ;  /* 0x0000f000ffa07b82 */ /* 0x000e240000000a00 */
[----:B0-----:R-:W-:-:S06]  /*0a40*/  IMAD.WIDE R160, R175, 0x4, R160 ;  /* 0x00000004afa07825 */ /* 0x001fcc00078e02a0 */
[----:B------:R-:W2:Y:S01]  /*0a50*/  LDG.E R160, desc[UR6][R160.64] ;  /* 0x00000006a0a07981 */ /* 0x000ea2000c1e1900 */
[----:B------:R-:W-:Y:S01]  /*0a60*/  MOV R178, UR13 ;  /* 0x0000000d00b27c02 */ /* 0x000fe20008000f00 */
[----:B------:R-:W-:Y:S01]  /*0a70*/  BSSY.RECONVERGENT B2, `(.L_x_102) ;  /* 0x000007c000027945 */ /* 0x000fe20003800200 */
[----:B------:R-:W-:Y:S01]  /*0a80*/  IADD3 R163, PT, PT, R191, -0x1, RZ ;  /* 0xffffffffbfa37810 */ /* 0x000fe20007ffe0ff */
[----:B------:R-:W0:Y:S01]  /*0a90*/  S2R R179, SR_TID.X ;  /* 0x0000000000b37919 */ /* 0x000e220000002100 */
[C---:B------:R-:W-:Y:S01]  /*0aa0*/  ISETP.GE.U32.AND P6, PT, R176.reuse, 0x20, PT ;  /* 0x00000020b000780c */ /* 0x040fe20003fc6070 */
[-C--:B------:R-:W-:Y:S01]  /*0ab0*/  IMAD R162, R175, R178.reuse, RZ ;  /* 0x000000b2afa27224 */ /* 0x080fe200078e02ff */
[----:B------:R-:W-:Y:S01]  /*0ac0*/  ISETP.NE.AND P0, PT, RZ, UR8, PT ;  /* 0x00000008ff007c0c */ /* 0x000fe2000bf05270 */
[----:B------:R-:W-:Y:S01]  /*0ad0*/  IMAD R164, R163, R178, RZ ;  /* 0x000000b2a3a47224 */ /* 0x000fe200078e02ff */
[----:B------:R-:W-:Y:S02]  /*0ae0*/  ISETP.GE.U32.AND P5, PT, R176, 0x40, PT ;  /* 0x00000040b000780c */ /* 0x000fe40003fa6070 */
[----:B------:R-:W-:-:S02]  /*0af0*/  SHF.R.S32.HI R163, RZ, 0x1f, R162 ;  /* 0x0000001fffa37819 */ /* 0x000fc400000114a2 */
[C---:B------:R-:W-:Y:S02]  /*0b00*/  ISETP.GE.U32.AND P2, PT, R176.reuse, 0x60, PT ;  /* 0x00000060b000780c */ /* 0x040fe40003f46070 */
[----:B------:R-:W-:Y:S02]  /*0b10*/  LEA.HI R162, R163, R162, RZ, 0x3 ;  /* 0x000000a2a3a27211 */ /* 0x000fe400078f18ff */
[----:B------:R-:W-:Y:S02]  /*0b20*/  SHF.R.S32.HI R163, RZ, 0x1f, R164 ;  /* 0x0000001fffa37819 */ /* 0x000fe400000114a4 */
[C---:B------:R-:W-:Y:S02]  /*0b30*/  ISETP.GE.U32.AND P3, PT, R176.reuse, 0x80, PT ;  /* 0x00000080b000780c */ /* 0x040fe40003f66070 */
[----:B------:R-:W-:Y:S02]  /*0b40*/  LEA.HI R164, R163, R164, RZ, 0x3 ;  /* 0x000000a4a3a47211 */ /* 0x000fe400078f18ff */
[----:B------:R-:W-:-:S02]  /*0b50*/  ISETP.GE.U32.AND P4, PT, R176, 0xa0, PT ;  /* 0x000000a0b000780c */ /* 0x000fc40003f86070 */
[----:B------:R-:W-:Y:S02]  /*0b60*/  MOV R249, RZ ;  /* 0x000000ff00f97202 */ /* 0x000fe40000000f00 */
[----:B------:R-:W-:Y:S02]  /*0b70*/  MOV R250, RZ ;  /* 0x000000ff00fa7202 */ /* 0x000fe40000000f00 */
[----:B0-----:R-:W-:-:S04]  /*0b80*/  LOP3.LUT R177, R179, 0x1f, RZ, 0xc0, !PT ;  /* 0x0000001fb3b17812 */ /* 0x001fc800078ec0ff */
[-C--:B------:R-:W-:Y:S02]  /*0b90*/  LEA.HI.SX32 R187, R162, R177.reuse, 0x1d ;  /* 0x000000b1a2bb7211 */ /* 0x080fe400078feaff */
[----:B------:R-:W-:-:S03]  /*0ba0*/  LEA.HI.SX32 R235, R164, R177, 0x1d ;  /* 0x000000b1a4eb7211 */ /* 0x000fc600078feaff */
[----:B------:R-:W-:Y:S01]  /*0bb0*/  IMAD.MOV.U32 R186, RZ, RZ, R187 ;  /* 0x000000ffffba7224 */ /* 0x000fe200078e00bb */
[----:B--2---:R-:W-:Y:S01]  /*0bc0*/  FSEL R188, R160, RZ, !P0 ;  /* 0x000000ffa0bc7208 */ /* 0x004fe20004000000 */
[----:B------:R-:W-:Y:S06]  /*0bd0*/  @!P6 BRA `(.L_x_103) ;  /* 0x000000040094e947 */ /* 0x000fec0003800000 */
[----:B------:R-:W0:Y:S08]  /*0be0*/  LDC.64 R160, c[0x0][0x3a8] ;  /* 0x0000ea00ffa07b82 */ /* 0x000e300000000a00 */
[----:B------:R-:W1:Y:S01]  /*0bf0*/  LDC.64 R16, c[0x0][0x428] ;  /* 0x00010a00ff107b82 */ /* 0x000e620000000a00 */
[----:B0-----:R-:W-:-:S06]  /*0c00*/  IMAD.WIDE.U32 R160, R186, 0x10, R160 ;  /* 0x00000010baa07825 */ /* 0x001fcc00078e00a0 */
[----:B------:R-:W2:Y:S01]  /*0c10*/  LDG.E.128 R160, desc[UR6][R160.64] ;  /* 0x00000006a0a07981 */ /* 0x000ea2000c1e1d00 */
[----:B-1----:R-:W-:-:S06]  /*0c20*/  IMAD.WIDE.U32 R164, R235, 0x10, R16 ;  /* 0x00000010eba47825 */ /* 0x002fcc00078e0010 */
[----:B------:R-:W3:Y:S01]  /*0c30*/  LDG.E.128 R164, desc[UR6][R164.64] ;  /* 0x00000006a4a47981 */ /* 0x000ee2000c1e1d00 */
[----:B------:R-:W-:-:S04]  /*0c40*/  ISETP.NE.U32.AND P0, PT, RZ, UR10, PT ;  /* 0x0000000aff007c0c */ /* 0x000fc8000bf05070 */
[----:B------:R-:W-:-:S13]  /*0c50*/  ISETP.NE.AND.EX P0, PT, RZ, UR11, PT, P0 ;  /* 0x0000000bff007c0c */ /* 0x000fda000bf05300 */
[----:B------:R-:W0:Y:S01]  /*0c60*/  @P0 LDC.64 R16, c[0x0][0x438] ;  /* 0x00010e00ff100b82 */ /* 0x000e220000000a00 */
[----:B------:R-:W-:Y:S02]  /*0c70*/  SHF.L.U32 R14, R53, 0x10, RZ ;  /* 0x00000010350e7819 */ /* 0x000fe400000006ff */
[----:B------:R-:W-:Y:S01]  /*0c80*/  SHF.L.U32 R12, R54, 0x10, RZ ;  /* 0x00000010360c7819 */ /* 0x000fe200000006ff */
[----:B0-----:R-:W-:Y:S01]  /*0c90*/  @P0 IMAD.WIDE.U32 R196, R186, 0x10, R16 ;  /* 0x00000010bac40825 */ /* 0x001fe200078e0010 */
[----:B------:R-:W-:-:S04]  /*0ca0*/  SHF.L.U32 R16, R52, 0x10, RZ ;  /* 0x0000001034107819 */ /* 0x000fc800000006ff */
[----:B------:R0:W5:Y:S01]  /*0cb0*/  @P0 LDG.E.128 R136, desc[UR6][R196.64] ;  /* 0x00000006c4880981 */ /* 0x000162000c1e1d00 */
[----:B------:R-:W-:Y:S02]  /*0cc0*/  SHF.L.U32 R232, R173, 0x10, RZ ;  /* 0x00000010ade87819 */ /* 0x000fe400000006ff */
[----:B------:R-:W-:Y:S02]  /*0cd0*/  IADD3 R235, PT, PT, R235, 0x20, RZ ;  /* 0x00000020ebeb7810 */ /* 0x000fe40007ffe0ff */
[----:B------:R-:W-:Y:S02]  /*0ce0*/  IADD3 R186, PT, PT, R186, 0x20, RZ ;  /* 0x00000020baba7810 */ /* 0x000fe40007ffe0ff */
[----:B0-----:R-:W-:Y:S02]  /*0cf0*/  SHF.L.U32 R196, R55, 0x10, RZ ;  /* 0x0000001037c47819 */ /* 0x001fe400000006ff */
[----:B--2---:R-:W-:Y:S02]  /*0d00*/  SHF.L.U32 R3, R160, 0x10, RZ ;  /* 0x00000010a0037819 */ /* 0x004fe400000006ff */
[----:B------:R-:W-:-:S02]  /*0d10*/  SHF.L.U32 R19, R161, 0x10, RZ ;  /* 0x00000010a1137819 */ /* 0x000fc400000006ff */
[----:B------:R-:W-:Y:S01]  /*0d20*/  SHF.L.U32 R197, R162, 0x10, RZ ;  /* 0x00000010a2c57819 */ /* 0x000fe200000006ff */
[C---:B------:R-:W-:Y:S01]  /*0d30*/  FADD.FTZ R3, -R188.reuse, R3 ;  /* 0x00000003bc037221 */ /* 0x040fe20000010100 */
[----:B------:R-:W-:Y:S01]  /*0d40*/  SHF.L.U32 R201, R163, 0x10, RZ ;  /* 0x00000010a3c97819 */ /* 0x000fe200000006ff */
[----:B------:R-:W-:Y:S01]  /*0d50*/  FADD.FTZ R19, -R188, R19 ;  /* 0x00000013bc137221 */ /* 0x000fe20000010100 */
[----:B---3--:R-:W-:Y:S01]  /*0d60*/  SHF.L.U32 R17, R164, 0x10, RZ ;  /* 0x00000010a4117819 */ /* 0x008fe200000006ff */
[----:B-----5:R-:W-:Y:S01]  /*0d70*/  FMUL.FTZ R3, R190, R3 ;  /* 0x00000003be037220 */ /* 0x020fe20000410000 */
[----:B------:R-:W-:Y:S01]  /*0d80*/  FADD.FTZ R197, -R188, R197 ;  /* 0x000000c5bcc57221 */ /* 0x000fe20000010100 */
[----:B------:R-:W-:Y:S01]  /*0d90*/  FMUL.FTZ R19, R190, R19 ;  /* 0x00000013be137220 */ /* 0x000fe20000410000 */
[----:B------:R-:W-:Y:S01]  /*0da0*/  FADD.FTZ R201, -R188, R201 ;  /* 0x000000c9bcc97221 */ /* 0x000fe20000010100 */
[----:B------:R-:W-:Y:S01]  /*0db0*/  FADD.FTZ R104, R104, R17 ;  /* 0x0000001168687221 */ /* 0x000fe20000010000 */
[-C--:B------:R-:W-:Y:S01]  /*0dc0*/  FFMA.FTZ R72, R3, R17.reuse, R72 ;  /* 0x0000001103487223 */ /* 0x080fe20000010048 */
[----:B------:R-:W-:Y:S01]  /*0dd0*/  FMUL.FTZ R16, R16, R17 ;  /* 0x0000001110107220 */ /* 0x000fe20000410000 */
[----:B------:R-:W-:Y:S01]  /*0de0*/  SHF.L.U32 R17, R165, 0x10, RZ ;  /* 0x00000010a5117819 */ /* 0x000fe200000006ff */
[----:B------:R-:W-:Y:S01]  /*0df0*/  IMAD.U32 R233, R167, 0x10000, RZ ;  /* 0x00010000a7e97824 */ /* 0x000fe200078e00ff */
[----:B------:R-:W-:-:S02]  /*0e00*/  PRMT R160, R160, 0x7632, R160 ;  /* 0x00007632a0a07816 */ /* 0x000fc400000000a0 */
[----:B------:R-:W-:Y:S01]  /*0e10*/  PRMT R161, R161, 0x7632, R161 ;  /* 0x00007632a1a17816 */ /* 0x000fe200000000a1 */
[----:B------:R-:W-:Y:S01]  /*0e20*/  FADD.FTZ R106, R106, R17 ;  /* 0x000000116a6a7221 */ /* 0x000fe20000010000 */
[-C--:B------:R-:W-:Y:S01]  /*0e30*/  FFMA.FTZ R74, R19, R17.reuse, R74 ;  /* 0x00000011134a7223 */ /* 0x080fe2000001004a */
[----:B------:R-:W-:Y:S01]  /*0e40*/  FMUL.FTZ R14, R14, R17 ;  /* 0x000000110e0e7220 */ /* 0x000fe20000410000 */
[----:B------:R-:W-:Y:S01]  /*0e50*/  FMUL.FTZ R17, R190, R197 ;  /* 0x000000c5be117220 */ /* 0x000fe20000410000 */
[----:B------:R-:W-:Y:S01]  /*0e60*/  SHF.L.U32 R197, R166, 0x10, RZ ;  /* 0x00000010a6c57819 */ /* 0x000fe200000006ff */
[----:B------:R-:W-:Y:S01]  /*0e70*/  FADD.FTZ R110, R110, R233 ;  /* 0x000000e96e6e7221 */ /* 0x000fe20000010000 */
[----:B------:R-:W-:Y:S01]  /*0e80*/  SHF.L.U32 R161, R161, 0x10, RZ ;  /* 0x00000010a1a17819 */ /* 0x000fe200000006ff */
[----:B------:R-:W-:Y:S01]  /*0e90*/  FMUL.FTZ R196, R196, R233 ;  /* 0x000000e9c4c47220 */ /* 0x000fe20000410000 */
[----:B------:R-:W-:Y:S01]  /*0ea0*/  PRMT R165, R165, 0x7632, R165 ;  /* 0x00007632a5a57816 */ /* 0x000fe200000000a5 */
[----:B------:R-:W-:Y:S01]  /*0eb0*/  FADD.FTZ R108, R108, R197 ;  /* 0x000000c56c6c7221 */ /* 0x000fe20000010000 */
[-C--:B------:R-:W-:Y:S01]  /*0ec0*/  FFMA.FTZ R76, R17, R197.reuse, R76 ;  /* 0x000000c5114c7223 */ /* 0x080fe2000001004c */
[----:B------:R-:W-:Y:S01]  /*0ed0*/  FMUL.FTZ R12, R12, R197 ;  /* 0x000000c50c0c7220 */ /* 0x000fe20000410000 */
[----:B------:R-:W-:Y:S01]  /*0ee0*/  FMUL.FTZ R197, R190, R201 ;  /* 0x000000c9bec57220 */ /* 0x000fe20000410000 */
[----:B------:R-:W-:Y:S01]  /*0ef0*/  SHF.L.U32 R201, R160, 0x10, RZ ;  /* 0x00000010a0c97819 */ /* 0x000fe200000006ff */
[----:B------:R-:W-:Y:S01]  /*0f00*/  FADD.FTZ R161, -R188, R161 ;  /* 0x000000a1bca17221 */ /* 0x000fe20000010100 */
[----:B------:R-:W-:Y:S01]  /*0f10*/  PRMT R164, R164, 0x7632, R164 ;  /* 0x00007632a4a47816 */ /* 0x000fe200000000a4 */
[----:B------:R-:W-:Y:S01]  /*0f20*/  FFMA.FTZ R78, R197, R233, R78 ;  /* 0x000000e9c54e7223 */ /* 0x000fe2000001004e */
[----:B------:R-:W-:Y:S01]  /*0f30*/  SHF.L.U32 R160, R165, 0x10, RZ ;  /* 0x00000010a5a07819 */ /* 0x000fe200000006ff */
[----:B------:R-:W-:Y:S01]  /*0f40*/  FADD.FTZ R201, -R188, R201 ;  /* 0x000000c9bcc97221 */ /* 0x000fe20000010100 */
[----:B------:R-:W-:Y:S01]  /*0f50*/  SHF.L.U32 R233, R172, 0x10, RZ ;  /* 0x00000010ace97819 */ /* 0x000fe200000006ff */
[----:B------:R-:W-:Y:S01]  /*0f60*/  FMUL.FTZ R236, R190, R161 ;  /* 0x000000a1beec7220 */ /* 0x000fe20000410000 */
[----:B------:R-:W-:Y:S01]  /*0f70*/  SHF.L.U32 R164, R164, 0x10, RZ ;  /* 0x00000010a4a47819 */ /* 0x000fe200000006ff */
[----:B------:R-:W-:Y:S01]  /*0f80*/  FMUL.FTZ R204, R190, R201 ;  /* 0x000000c9becc7220 */ /* 0x000fe20000410000 */
[----:B------:R-:W-:Y:S01]  /*0f90*/  SHF.L.U32 R201, R171, 0x10, RZ ;  /* 0x00000010abc97819 */ /* 0x000fe200000006ff */
[----:B------:R-:W-:Y:S01]  /*0fa0*/  FADD.FTZ R107, R107, R160 ;  /* 0x000000a06b6b7221 */ /* 0x000fe20000010000 */
[----:B------:R-:W-:Y:S01]  /*0fb0*/  PRMT R162, R162, 0x7632, R162 ;  /* 0x00007632a2a27816 */ /* 0x000fe200000000a2 */
[-C--:B------:R-:W-:Y:S01]  /*0fc0*/  FFMA.FTZ R75, R236, R160.reuse, R75 ;  /* 0x000000a0ec4b7223 */ /* 0x080fe2000001004b */
[----:B------:R-:W-:Y:S01]  /*0fd0*/  FMUL.FTZ R233, R233, R160 ;  /* 0x000000a0e9e97220 */ /* 0x000fe20000410000 */
[----:B------:R-:W-:Y:S01]  /*0fe0*/  FMUL.FTZ R201, R201, R164 ;  /* 0x000000a4c9c97220 */ /* 0x000fe20000410000 */
[----:B------:R-:W-:Y:S01]  /*0ff0*/  FADD.FTZ R160, RZ, R16 ;  /* 0x00000010ffa07221 */ /* 0x000fe20000010000 */
[----:B------:R-:W-:Y:S01]  /*1000*/  FFMA.FTZ R161, R3, R16, RZ ;  /* 0x0000001003a17223 */ /* 0x000fe200000100ff */
[--C-:B------:R-:W-:Y:S01]  /*1010*/  FADD.FTZ R105, R105, R164.reuse ;  /* 0x000000a469697221 */ /* 0x100fe20000010000 */
[----:B------:R-:W-:Y:S01]  /*1020*/  FFMA.FTZ R73, R204, R164, R73 ;  /* 0x000000a4cc497223 */ /* 0x000fe20000010049 */
[----:B------:R-:W-:Y:S01]  /*1030*/  PRMT R164, R163, 0x7632, R164 ;  /* 0x00007632a3a47816 */ /* 0x000fe200000000a4 */
[----:B------:R-:W-:Y:S01]  /*1040*/  FADD.FTZ R163, R160, R201 ;  /* 0x000000c9a0a37221 */ /* 0x000fe20000010000 */
[----:B------:R-:W-:Y:S01]  /*1050*/  SHF.L.U32 R247, R162, 0x10, RZ ;  /* 0x00000010a2f77819 */ /* 0x000fe200000006ff */
[----:B------:R-:W-:Y:S01]  /*1060*/  FFMA.FTZ R162, R204, R201, R161 ;  /* 0x000000c9cca27223 */ /* 0x000fe200000100a1 */
[----:B------:R-:W-:Y:S01]  /*1070*/  PRMT R166, R166, 0x7632, R166 ;  /* 0x00007632a6a67816 */ /* 0x000fe200000000a6 */
[----:B------:R-:W-:-:S02]  /*1080*/  IMAD.U32 R165, R164, 0x10000, RZ ;  /* 0x00010000a4a57824 */ /* 0x000fc400078e00ff */
[----:B------:R-:W-:Y:S01]  /*1090*/  FADD.FTZ R164, R163, R14 ;  /* 0x0000000ea3a47221 */ /* 0x000fe20000010000 */
[----:B------:R-:W-:Y:S01]  /*10a0*/  FFMA.FTZ R161, R19, R14, R162 ;  /* 0x0000000e13a17223 */ /* 0x000fe200000100a2 */
[----:B------:R-:W-:Y:S01]  /*10b0*/  SHF.L.U32 R166, R166, 0x10, RZ ;  /* 0x00000010a6a67819 */ /* 0x000fe200000006ff */
[----:B------:R-:W-:Y:S01]  /*10c0*/  FADD.FTZ R247, -R188, R247 ;  /* 0x000000f7bcf77221 */ /* 0x000fe20000010100 */
[----:B------:R-:W-:Y:S01]  /*10d0*/  FADD.FTZ R163, R164, R233 ;  /* 0x000000e9a4a37221 */ /* 0x000fe20000010000 */
[----:B------:R-:W-:Y:S01]  /*10e0*/  FFMA.FTZ R162, R236, R233, R161 ;  /* 0x000000e9eca27223 */ /* 0x000fe200000100a1 */
[----:B------:R-:W-:Y:S01]  /*10f0*/  PRMT R167, R167, 0x7632, R167 ;  /* 0x00007632a7a77816 */ /* 0x000fe200000000a7 */
[----:B------:R-:W-:Y:S01]  /*1100*/  FADD.FTZ R165, -R188, R165 ;  /* 0x000000a5bca57221 */ /* 0x000fe20000010100 */
[----:B------:R-:W-:Y:S01]  /*1110*/  FMUL.FTZ R234, R190, R247 ;  /* 0x000000f7beea7220 */ /* 0x000fe20000410000 */
[----:B------:R-:W-:Y:S01]  /*1120*/  FMUL.FTZ R232, R232, R166 ;  /* 0x000000a6e8e87220 */ /* 0x000fe20000410000 */
[----:B------:R-:W-:Y:S01]  /*1130*/  FADD.FTZ R163, R163, R12 ;  /* 0x0000000ca3a37221 */ /* 0x000fe20000010000 */
[----:B------:R-:W-:Y:S01]  /*1140*/  FFMA.FTZ R161, R17, R12, R162 ;  /* 0x0000000c11a17223 */ /* 0x000fe200000100a2 */
[----:B------:R-:W-:Y:S01]  /*1150*/  SHF.L.U32 R160, R167, 0x10, RZ ;  /* 0x00000010a7a07819 */ /* 0x000fe200000006ff */
[----:B------:R-:W-:Y:S01]  /*1160*/  FMUL.FTZ R248, R190, R165 ;  /* 0x000000a5bef87220 */ /* 0x000fe20000410000 */
[----:B------:R-:W-:Y:S01]  /*1170*/  SHF.L.U32 R247, R174, 0x10, RZ ;  /* 0x00000010aef77819 */ /* 0x000fe200000006ff */
[----:B------:R-:W-:Y:S01]  /*1180*/  FADD.FTZ R163, R163, R232 ;  /* 0x000000e8a3a37221 */ /* 0x000fe20000010000 */
[----:B------:R-:W-:Y:S01]  /*1190*/  FFMA.FTZ R162, R234, R232, R161 ;  /* 0x000000e8eaa27223 */ /* 0x000fe200000100a1 */
[----:B------:R-:W-:Y:S01]  /*11a0*/  FADD.FTZ R111, R111, R160 ;  /* 0x000000a06f6f7221 */ /* 0x000fe20000010000 */
[-C--:B------:R-:W-:Y:S01]  /*11b0*/  FFMA.FTZ R79, R248, R160.reuse, R79 ;  /* 0x000000a0f84f7223 */ /* 0x080fe2000001004f */
[----:B------:R-:W-:Y:S01]  /*11c0*/  FMUL.FTZ R247, R247, R160 ;  /* 0x000000a0f7f77220 */ /* 0x000fe20000410000 */
[----:B------:R-:W-:Y:S01]  /*11d0*/  FADD.FTZ R160, R163, R196 ;  /* 0x000000c4a3a07221 */ /* 0x000fe20000010000 */
[----:B------:R-:W-:Y:S01]  /*11e0*/  FFMA.FTZ R161, R197, R196, R162 ;  /* 0x000000c4c5a17223 */ /* 0x000fe200000100a2 */
[----:B------:R-:W-:Y:S01]  /*11f0*/  FADD.FTZ R109, R109, R166 ;  /* 0x000000a66d6d7221 */ /* 0x000fe20000010000 */
[----:B------:R-:W-:Y:S01]  /*1200*/  FFMA.FTZ R77, R234, R166, R77 ;  /* 0x000000a6ea4d7223 */ /* 0x000fe2000001004d */
[----:B------:R-:W-:Y:S01]  /*1210*/  FADD.FTZ R249, R160, R247 ;  /* 0x000000f7a0f97221 */ /* 0x000fe20000010000 */
[----:B------:R-:W-:-:S07]  /*1220*/  FFMA.FTZ R250, R248, R247, R161 ;  /* 0x000000f7f8fa7223 */ /* 0x000fce00000100a1 */
.L_x_103:
[----:B------:R-:W-:Y:S05]  /*1230*/  BSYNC.RECONVERGENT B2 ;  /* 0x0000000000027941 */ /* 0x000fea0003800200 */
.L_x_102:
        /* <DEDUP_REMOVED lines=12> */
[----:B------:R-:W-:Y:S02]  /*1300*/  SHF.L.U32 R8, R57, 0x10, RZ ;  /* 0x0000001039087819 */ /* 0x000fe400000006ff */
[----:B------:R-:W-:Y:S01]  /*1310*/  SHF.L.U32 R6, R58, 0x10, RZ ;  /* 0x000000103a067819 */ /* 0x000fe200000006ff */
[----:B0-----:R-:W-:-:S05]  /*1320*/  @P0 IMAD.WIDE.U32 R194, R186, 0x10, R194 ;  /* 0x00000010bac20825 */ /* 0x001fca00078e00c2 */
[----:B------:R0:W5:Y:S01]  /*1330*/  @P0 LDG.E.128 R48, desc[UR6][R194.64] ;  /* 0x00000006c2300981 */ /* 0x000162000c1e1d00 */
[----:B------:R-:W-:Y:S02]  /*1340*/  SHF.L.U32 R200, R31, 0x10, RZ ;  /* 0x000000101fc87819 */ /* 0x000fe400000006ff */
[----:B------:R-:W-:Y:S02]  /*1350*/  SHF.L.U32 R245, R170, 0x10, RZ ;  /* 0x00000010aaf57819 */ /* 0x000fe400000006ff */
[----:B------:R-:W-:Y:S02]  /*1360*/  IADD3 R235, PT, PT, R235, 0x20, RZ ;  /* 0x00000020ebeb7810 */ /* 0x000fe40007ffe0ff */
[----:B------:R-:W-:Y:S02]  /*1370*/  IADD3 R186, PT, PT, R186, 0x20, RZ ;  /* 0x00000020baba7810 */ /* 0x000fe40007ffe0ff */
[----:B0-----:R-:W-:Y:S02]  /*1380*/  SHF.L.U32 R194, R59, 0x10, RZ ;  /* 0x000000103bc27819 */ /* 0x001fe400000006ff */
[----:B--2---:R-:W-:Y:S01]  /*1390*/  SHF.L.U32 R11, R160, 0x10, RZ ;  /* 0x00000010a00b7819 */ /* 0x004fe200000006ff */
[----:B------:R-:W-:Y:S01]  /*13a0*/  IMAD.U32 R229, R163, 0x10000, RZ ;  /* 0x00010000a3e57824 */ /* 0x000fe200078e00ff */
[----:B------:R-:W-:-:S02]  /*13b0*/  SHF.L.U32 R13, R161, 0x10, RZ ;  /* 0x00000010a10d7819 */ /* 0x000fc400000006ff */
[----:B------:R-:W-:Y:S01]  /*13c0*/  SHF.L.U32 R195, R162, 0x10, RZ ;  /* 0x00000010a2c37819 */ /* 0x000fe200000006ff */
[C---:B------:R-:W-:Y:S01]  /*13d0*/  FADD.FTZ R11, -R188.reuse, R11 ;  /* 0x0000000bbc0b7221 */ /* 0x040fe20000010100 */
[----:B------:R-:W-:Y:S01]  /*13e0*/  PRMT R161, R161, 0x7632, R161 ;  /* 0x00007632a1a17816 */ /* 0x000fe200000000a1 */
[----:B------:R-:W-:Y:S01]  /*13f0*/  FADD.FTZ R13, -R188, R13 ;  /* 0x0000000dbc0d7221 */ /* 0x000fe20000010100 */
[----:B------:R-:W-:Y:S01]  /*1400*/  PRMT R160, R160, 0x7632, R160 ;  /* 0x00007632a0a07816 */ /* 0x000fe200000000a0 */
[----:B-----5:R-:W-:Y:S01]  /*1410*/  FMUL.FTZ R15, R190, R11 ;  /* 0x0000000bbe0f7220 */ /* 0x020fe20000410000 */
[----:B---3--:R-:W-:Y:S01]  /*1420*/  SHF.L.U32 R11, R164, 0x10, RZ ;  /* 0x00000010a40b7819 */ /* 0x008fe200000006ff */
[----:B------:R-:W-:Y:S01]  /*1430*/  FMUL.FTZ R13, R190, R13 ;  /* 0x0000000dbe0d7220 */ /* 0x000fe20000410000 */
[C---:B------:R-:W-:Y:S01]  /*1440*/  FADD.FTZ R195, -R188.reuse, R195 ;  /* 0x000000c3bcc37221 */ /* 0x040fe20000010100 */
[----:B------:R-:W-:Y:S01]  /*1450*/  FADD.FTZ R229, -R188, R229 ;  /* 0x000000e5bce57221 */ /* 0x000fe20000010100 */
[----:B------:R-:W-:Y:S01]  /*1460*/  SHF.L.U32 R161, R161, 0x10, RZ ;  /* 0x00000010a1a17819 */ /* 0x000fe200000006ff */
[----:B------:R-:W-:Y:S01]  /*1470*/  FADD.FTZ R44, R44, R11 ;  /* 0x0000000b2c2c7221 */ /* 0x000fe20000010000 */
[-C--:B------:R-:W-:Y:S01]  /*1480*/  FFMA.FTZ R40, R15, R11.reuse, R40 ;  /* 0x0000000b0f287223 */ /* 0x080fe20000010028 */
[----:B------:R-:W-:Y:S01]  /*1490*/  FMUL.FTZ R10, R10, R11 ;  /* 0x0000000b0a0a7220 */ /* 0x000fe20000410000 */
[----:B------:R-:W-:Y:S01]  /*14a0*/  SHF.L.U32 R11, R165, 0x10, RZ ;  /* 0x00000010a50b7819 */ /* 0x000fe200000006ff */
[----:B------:R-:W-:Y:S01]  /*14b0*/  FADD.FTZ R161, -R188, R161 ;  /* 0x000000a1bca17221 */ /* 0x000fe20000010100 */
[----:B------:R-:W-:Y:S01]  /*14c0*/  SHF.L.U32 R231, R160, 0x10, RZ ;  /* 0x00000010a0e77819 */ /* 0x000fe200000006ff */
[----:B------:R-:W-:Y:S01]  /*14d0*/  FADD.FTZ R249, R249, R10 ;  /* 0x0000000af9f97221 */ /* 0x000fe20000010000 */
[----:B------:R-:W-:Y:S01]  /*14e0*/  PRMT R164, R164, 0x7632, R164 ;  /* 0x00007632a4a47816 */ /* 0x000fe200000000a4 */
[----:B------:R-:W-:Y:S01]  /*14f0*/  FADD.FTZ R46, R46, R11 ;  /* 0x0000000b2e2e7221 */ /* 0x000fe20000010000 */
[-C--:B------:R-:W-:Y:S01]  /*1500*/  FFMA.FTZ R42, R13, R11.reuse, R42 ;  /* 0x0000000b0d2a7223 */ /* 0x080fe2000001002a */
[----:B------:R-:W-:Y:S01]  /*1510*/  FMUL.FTZ R8, R8, R11 ;  /* 0x0000000b08087220 */ /* 0x000fe20000410000 */
[----:B------:R-:W-:Y:S01]  /*1520*/  FMUL.FTZ R11, R190, R195 ;  /* 0x000000c3be0b7220 */ /* 0x000fe20000410000 */
[----:B------:R-:W-:Y:S01]  /*1530*/  SHF.L.U32 R195, R166, 0x10, RZ ;  /* 0x00000010a6c37819 */ /* 0x000fe200000006ff */
[----:B------:R-:W-:Y:S01]  /*1540*/  FADD.FTZ R231, -R188, R231 ;  /* 0x000000e7bce77221 */ /* 0x000fe20000010100 */
[----:B------:R-:W-:Y:S01]  /*1550*/  SHF.L.U32 R164, R164, 0x10, RZ ;  /* 0x00000010a4a47819 */ /* 0x000fe200000006ff */
[----:B------:R-:W-:Y:S01]  /*1560*/  FMUL.FTZ R228, R190, R161 ;  /* 0x000000a1bee47220 */ /* 0x000fe20000410000 */
[----:B------:R-:W-:Y:S01]  /*1570*/  PRMT R162, R162, 0x7632, R162 ;  /* 0x00007632a2a27816 */ /* 0x000fe200000000a2 */
[----:B------:R-:W-:Y:S01]  /*1580*/  FADD.FTZ R36, R36, R195 ;  /* 0x000000c324247221 */ /* 0x000fe20000010000 */
[-C--:B------:R-:W-:Y:S01]  /*1590*/  FFMA.FTZ R32, R11, R195.reuse, R32 ;  /* 0x000000c30b207223 */ /* 0x080fe20000010020 */
[----:B------:R-:W-:Y:S01]  /*15a0*/  FMUL.FTZ R6, R6, R195 ;  /* 0x000000c306067220 */ /* 0x000fe20000410000 */
[C---:B------:R-:W-:Y:S01]  /*15b0*/  FMUL.FTZ R195, R190.reuse, R229 ;  /* 0x000000e5bec37220 */ /* 0x040fe20000410000 */
[----:B------:R-:W-:Y:S01]  /*15c0*/  SHF.L.U32 R229, R167, 0x10, RZ ;  /* 0x00000010a7e57819 */ /* 0x000fe200000006ff */
[----:B------:R-:W-:Y:S01]  /*15d0*/  FMUL.FTZ R202, R190, R231 ;  /* 0x000000e7beca7220 */ /* 0x000fe20000410000 */
[----:B------:R-:W-:Y:S01]  /*15e0*/  PRMT R165, R165, 0x7632, R165 ;  /* 0x00007632a5a57816 */ /* 0x000fe200000000a5 */
[----:B------:R-:W-:Y:S01]  /*15f0*/  FMUL.FTZ R200, R200, R164 ;  /* 0x000000a4c8c87220 */ /* 0x000fe20000410000 */
[----:B------:R-:W-:Y:S01]  /*1600*/  FFMA.FTZ R161, R15, R10, R250 ;  /* 0x0000000a0fa17223 */ /* 0x000fe200000100fa */
[----:B------:R-:W-:Y:S01]  /*1610*/  FADD.FTZ R38, R38, R229 ;  /* 0x000000e526267221 */ /* 0x000fe20000010000 */
[-C--:B------:R-:W-:Y:S01]  /*1620*/  FFMA.FTZ R34, R195, R229.reuse, R34 ;  /* 0x000000e5c3227223 */ /* 0x080fe20000010022 */
[----:B------:R-:W-:Y:S01]  /*1630*/  FMUL.FTZ R194, R194, R229 ;  /* 0x000000e5c2c27220 */ /* 0x000fe20000410000 */
[----:B------:R-:W-:Y:S01]  /*1640*/  SHF.L.U32 R229, R162, 0x10, RZ ;  /* 0x00000010a2e57819 */ /* 0x000fe200000006ff */
[----:B------:R-:W-:Y:S01]  /*1650*/  FADD.FTZ R249, R249, R200 ;  /* 0x000000c8f9f97221 */ /* 0x000fe20000010000 */
[----:B------:R-:W-:Y:S01]  /*1660*/  PRMT R163, R163, 0x7632, R163 ;  /* 0x00007632a3a37816 */ /* 0x000fe200000000a3 */
[----:B------:R-:W-:Y:S01]  /*1670*/  FFMA.FTZ R162, R202, R200, R161 ;  /* 0x000000c8caa27223 */ /* 0x000fe200000100a1 */
[----:B------:R-:W-:Y:S01]  /*1680*/  SHF.L.U32 R160, R165, 0x10, RZ ;  /* 0x00000010a5a07819 */ /* 0x000fe200000006ff */
[----:B------:R-:W-:Y:S01]  /*1690*/  FADD.FTZ R229, -R188, R229 ;  /* 0x000000e5bce57221 */ /* 0x000fe20000010100 */
[----:B------:R-:W-:Y:S01]  /*16a0*/  SHF.L.U32 R231, R168, 0x10, RZ ;  /* 0x00000010a8e77819 */ /* 0x000fe200000006ff */
[----:B------:R-:W-:Y:S01]  /*16b0*/  FADD.FTZ R45, R45, R164 ;  /* 0x000000a42d2d7221 */ /* 0x000fe20000010000 */
[----:B------:R-:W-:Y:S01]  /*16c0*/  SHF.L.U32 R163, R163, 0x10, RZ ;  /* 0x00000010a3a37819 */ /* 0x000fe200000006ff */
[----:B------:R-:W-:Y:S01]  /*16d0*/  FFMA.FTZ R41, R202, R164, R41 ;  /* 0x000000a4ca297223 */ /* 0x000fe20000010029 */
[----:B------:R-:W-:Y:S01]  /*16e0*/  PRMT R166, R166, 0x7632, R166 ;  /* 0x00007632a6a67816 */ /* 0x000fe200000000a6 */
[----:B------:R-:W-:Y:S01]  /*16f0*/  FMUL.FTZ R231, R231, R160 ;  /* 0x000000a0e7e77220 */ /* 0x000fe20000410000 */
[----:B------:R-:W-:Y:S01]  /*1700*/  FADD.FTZ R164, R249, R8 ;  /* 0x00000008f9a47221 */ /* 0x000fe20000010000 */
[----:B------:R-:W-:Y:S01]  /*1710*/  FFMA.FTZ R161, R13, R8, R162 ;  /* 0x000000080da17223 */ /* 0x000fe200000100a2 */
[----:B------:R-:W-:Y:S01]  /*1720*/  FMUL.FTZ R226, R190, R229 ;  /* 0x000000e5bee27220 */ /* 0x000fe20000410000 */
[----:B------:R-:W-:Y:S01]  /*1730*/  SHF.L.U32 R229, R169, 0x10, RZ ;  /* 0x00000010a9e57819 */ /* 0x000fe200000006ff */
[----:B------:R-:W-:Y:S01]  /*1740*/  FADD.FTZ R165, -R188, R163 ;  /* 0x000000a3bca57221 */ /* 0x000fe20000010100 */
[----:B------:R-:W-:-:S02]  /*1750*/  IMAD.U32 R166, R166, 0x10000, RZ ;  /* 0x00010000a6a67824 */ /* 0x000fc400078e00ff */
[----:B------:R-:W-:Y:S01]  /*1760*/  FADD.FTZ R163, R164, R231 ;  /* 0x000000e7a4a37221 */ /* 0x000fe20000010000 */
[C---:B------:R-:W-:Y:S01]  /*1770*/  FFMA.FTZ R162, R228.reuse, R231, R161 ;  /* 0x000000e7e4a27223 */ /* 0x040fe200000100a1 */
[--C-:B------:R-:W-:Y:S01]  /*1780*/  FADD.FTZ R47, R47, R160.reuse ;  /* 0x000000a02f2f7221 */ /* 0x100fe20000010000 */
[----:B------:R-:W-:Y:S01]  /*1790*/  FFMA.FTZ R43, R228, R160, R43 ;  /* 0x000000a0e42b7223 */ /* 0x000fe2000001002b */
[----:B------:R-:W-:Y:S01]  /*17a0*/  PRMT R160, R167, 0x7632, R160 ;  /* 0x00007632a7a07816 */ /* 0x000fe200000000a0 */
[----:B------:R-:W-:Y:S01]  /*17b0*/  FMUL.FTZ R229, R229, R166 ;  /* 0x000000a6e5e57220 */ /* 0x000fe20000410000 */
[----:B------:R-:W-:Y:S01]  /*17c0*/  FADD.FTZ R164, R163, R6 ;  /* 0x00000006a3a47221 */ /* 0x000fe20000010000 */
[----:B------:R-:W-:Y:S01]  /*17d0*/  FFMA.FTZ R161, R11, R6, R162 ;  /* 0x000000060ba17223 */ /* 0x000fe200000100a2 */
[----:B------:R-:W-:Y:S01]  /*17e0*/  SHF.L.U32 R160, R160, 0x10, RZ ;  /* 0x00000010a0a07819 */ /* 0x000fe200000006ff */
[----:B------:R-:W-:Y:S01]  /*17f0*/  FMUL.FTZ R242, R190, R165 ;  /* 0x000000a5bef27220 */ /* 0x000fe20000410000 */
[----:B------:R-:W-:Y:S01]  /*1800*/  FADD.FTZ R163, R164, R229 ;  /* 0x000000e5a4a37221 */ /* 0x000fe20000010000 */
[----:B------:R-:W-:Y:S01]  /*1810*/  FFMA.FTZ R162, R226, R229, R161 ;  /* 0x000000e5e2a27223 */ /* 0x000fe200000100a1 */
[----:B------:R-:W-:Y:S01]  /*1820*/  FADD.FTZ R37, R37, R166 ;  /* 0x000000a625257221 */ /* 0x000fe20000010000 */
[----:B------:R-:W-:Y:S01]  /*1830*/  FADD.FTZ R39, R39, R160 ;  /* 0x000000a027277221 */ /* 0x000fe20000010000 */
[-C--:B------:R-:W-:Y:S01]  /*1840*/  FFMA.FTZ R35, R242, R160.reuse, R35 ;  /* 0x000000a0f2237223 */ /* 0x080fe20000010023 */
[----:B------:R-:W-:Y:S01]  /*1850*/  FMUL.FTZ R245, R245, R160 ;  /* 0x000000a0f5f57220 */ /* 0x000fe20000410000 */
[----:B------:R-:W-:Y:S01]  /*1860*/  FADD.FTZ R160, R163, R194 ;  /* 0x000000c2a3a07221 */ /* 0x000fe20000010000 */
[----:B------:R-:W-:Y:S01]  /*1870*/  FFMA.FTZ R161, R195, R194, R162 ;  /* 0x000000c2c3a17223 */ /* 0x000fe200000100a2 */
[----:B------:R-:W-:-:S02]  /*1880*/  FFMA.FTZ R33, R226, R166, R33 ;  /* 0x000000a6e2217223 */ /* 0x000fc40000010021 */
[----:B------:R-:W-:Y:S01]  /*1890*/  FADD.FTZ R249, R160, R245 ;  /* 0x000000f5a0f97221 */ /* 0x000fe20000010000 */
[----:B------:R-:W-:-:S07]  /*18a0*/  FFMA.FTZ R250, R242, R245, R161 ;  /* 0x000000f5f2fa7223 */ /* 0x000fce00000100a1 */
.L_x_105:
[----:B------:R-:W-:Y:S05]  /*18b0*/  BSYNC.RECONVERGENT B2 ;  /* 0x0000000000027941 */ /* 0x000fea0003800200 */
.L_x_104:
        /* <DEDUP_REMOVED lines=21> */
[----:B--2---:R-:W-:-:S02]  /*1a10*/  SHF.L.U32 R5, R160, 0x10, RZ ;  /* 0x00000010a0057819 */ /* 0x004fc400000006ff */
[----:B------:R-:W-:Y:S02]  /*1a20*/  SHF.L.U32 R7, R161, 0x10, RZ ;  /* 0x00000010a1077819 */ /* 0x000fe400000006ff */
[----:B------:R-:W-:Y:S01]  /*1a30*/  SHF.L.U32 R193, R162, 0x10, RZ ;  /* 0x00000010a2c17819 */ /* 0x000fe200000006ff */
[C---:B------:R-:W-:Y:S01]  /*1a40*/  FADD.FTZ R5, -R188.reuse, R5 ;  /* 0x00000005bc057221 */ /* 0x040fe20000010100 */
[----:B------:R-:W-:Y:S01]  /*1a50*/  SHF.L.U32 R203, R163, 0x10, RZ ;  /* 0x00000010a3cb7819 */ /* 0x000fe200000006ff */
[----:B------:R-:W-:Y:S01]  /*1a60*/  FADD.FTZ R7, -R188, R7 ;  /* 0x00000007bc077221 */ /* 0x000fe20000010100 */
[----:B------:R-:W-:Y:S01]  /*1a70*/  PRMT R161, R161, 0x7632, R161 ;  /* 0x00007632a1a17816 */ /* 0x000fe200000000a1 */
[----:B-----5:R-:W-:Y:S01]  /*1a80*/  FMUL.FTZ R9, R190, R5 ;  /* 0x00000005be097220 */ /* 0x020fe20000410000 */
[----:B---3--:R-:W-:Y:S01]  /*1a90*/  SHF.L.U32 R5, R164, 0x10, RZ ;  /* 0x00000010a4057819 */ /* 0x008fe200000006ff */
[----:B------:R-:W-:Y:S01]  /*1aa0*/  FMUL.FTZ R7, R190, R7 ;  /* 0x00000007be077220 */ /* 0x000fe20000410000 */
[C---:B------:R-:W-:Y:S01]  /*1ab0*/  FADD.FTZ R193, -R188.reuse, R193 ;  /* 0x000000c1bcc17221 */ /* 0x040fe20000010100 */
[----:B------:R-:W-:Y:S01]  /*1ac0*/  FADD.FTZ R203, -R188, R203 ;  /* 0x000000cbbccb7221 */ /* 0x000fe20000010100 */
[----:B------:R-:W-:Y:S01]  /*1ad0*/  PRMT R160, R160, 0x7632, R160 ;  /* 0x00007632a0a07816 */ /* 0x000fe200000000a0 */
[----:B------:R-:W-:Y:S01]  /*1ae0*/  FADD.FTZ R112, R112, R5 ;  /* 0x0000000570707221 */ /* 0x000fe20000010000 */
[-C--:B------:R-:W-:Y:S01]  /*1af0*/  FFMA.FTZ R80, R9, R5.reuse, R80 ;  /* 0x0000000509507223 */ /* 0x080fe20000010050 */
[----:B------:R-:W-:Y:S01]  /*1b00*/  FMUL.FTZ R4, R4, R5 ;  /* 0x0000000504047220 */ /* 0x000fe20000410000 */
[----:B------:R-:W-:Y:S01]  /*1b10*/  IMAD.U32 R5, R165, 0x10000, RZ ;  /* 0x00010000a5057824 */ /* 0x000fe200078e00ff */
[----:B------:R-:W-:-:S02]  /*1b20*/  SHF.L.U32 R161, R161, 0x10, RZ ;  /* 0x00000010a1a17819 */ /* 0x000fc400000006ff */
[----:B------:R-:W-:Y:S01]  /*1b30*/  SHF.L.U32 R225, R160, 0x10, RZ ;  /* 0x00000010a0e17819 */ /* 0x000fe200000006ff */
[----:B------:R-:W-:Y:S01]  /*1b40*/  FADD.FTZ R114, R114, R5 ;  /* 0x0000000572727221 */ /* 0x000fe20000010000 */
[-C--:B------:R-:W-:Y:S01]  /*1b50*/  FFMA.FTZ R82, R7, R5.reuse, R82 ;  /* 0x0000000507527223 */ /* 0x080fe20000010052 */
[----:B------:R-:W-:Y:S01]  /*1b60*/  FMUL.FTZ R2, R2, R5 ;  /* 0x0000000502027220 */ /* 0x000fe20000410000 */
[----:B------:R-:W-:Y:S01]  /*1b70*/  FMUL.FTZ R5, R190, R193 ;  /* 0x000000c1be057220 */ /* 0x000fe20000410000 */
[----:B------:R-:W-:Y:S01]  /*1b80*/  SHF.L.U32 R193, R166, 0x10, RZ ;  /* 0x00000010a6c17819 */ /* 0x000fe200000006ff */
[C---:B------:R-:W-:Y:S01]  /*1b90*/  FADD.FTZ R161, -R188.reuse, R161 ;  /* 0x000000a1bca17221 */ /* 0x040fe20000010100 */
[----:B------:R-:W-:Y:S01]  /*1ba0*/  PRMT R165, R165, 0x7632, R165 ;  /* 0x00007632a5a57816 */ /* 0x000fe200000000a5 */
[----:B------:R-:W-:Y:S01]  /*1bb0*/  FADD.FTZ R225, -R188, R225 ;  /* 0x000000e1bce17221 */ /* 0x000fe20000010100 */
[----:B------:R-:W-:Y:S01]  /*1bc0*/  PRMT R164, R164, 0x7632, R164 ;  /* 0x00007632a4a47816 */ /* 0x000fe200000000a4 */
[----:B------:R-:W-:Y:S01]  /*1bd0*/  FADD.FTZ R116, R116, R193 ;  /* 0x000000c174747221 */ /* 0x000fe20000010000 */
[-C--:B------:R-:W-:Y:S01]  /*1be0*/  FFMA.FTZ R84, R5, R193.reuse, R84 ;  /* 0x000000c105547223 */ /* 0x080fe20000010054 */
[----:B------:R-:W-:Y:S01]  /*1bf0*/  FMUL.FTZ R0, R0, R193 ;  /* 0x000000c100007220 */ /* 0x000fe20000410000 */
[----:B------:R-:W-:Y:S01]  /*1c00*/  FMUL.FTZ R193, R190, R203 ;  /* 0x000000cbbec17220 */ /* 0x000fe20000410000 */
[----:B------:R-:W-:Y:S01]  /*1c10*/  SHF.L.U32 R203, R167, 0x10, RZ ;  /* 0x00000010a7cb7819 */ /* 0x000fe200000006ff */
[----:B------:R-:W-:Y:S01]  /*1c20*/  IMAD.U32 R160, R165, 0x10000, RZ ;  /* 0x00010000a5a07824 */ /* 0x000fe200078e00ff */
[----:B------:R-:W-:Y:S01]  /*1c30*/  SHF.L.U32 R164, R164, 0x10, RZ ;  /* 0x00000010a4a47819 */ /* 0x000fe200000006ff */
[----:B------:R-:W-:Y:S01]  /*1c40*/  FMUL.FTZ R224, R190, R161 ;  /* 0x000000a1bee07220 */ /* 0x000fe20000410000 */
[----:B------:R-:W-:Y:S01]  /*1c50*/  PRMT R162, R162, 0x7632, R162 ;  /* 0x00007632a2a27816 */ /* 0x000fe200000000a2 */
[----:B------:R-:W-:Y:S01]  /*1c60*/  FADD.FTZ R118, R118, R203 ;  /* 0x000000cb76767221 */ /* 0x000fe20000010000 */
[-C--:B------:R-:W-:Y:S01]  /*1c70*/  FFMA.FTZ R86, R193, R203.reuse, R86 ;  /* 0x000000cbc1567223 */ /* 0x080fe20000010056 */
[----:B------:R-:W-:Y:S01]  /*1c80*/  FMUL.FTZ R192, R192, R203 ;  /* 0x000000cbc0c07220 */ /* 0x000fe20000410000 */
[----:B------:R-:W-:Y:S01]  /*1c90*/  SHF.L.U32 R203, R27, 0x10, RZ ;  /* 0x000000101bcb7819 */ /* 0x000fe200000006ff */
[----:B------:R-:W-:Y:S01]  /*1ca0*/  FMUL.FTZ R206, R190, R225 ;  /* 0x000000e1bece7220 */ /* 0x000fe20000410000 */
[----:B------:R-:W-:Y:S01]  /*1cb0*/  FADD.FTZ R115, R115, R160 ;  /* 0x000000a073737221 */ /* 0x000fe20000010000 */
[-C--:B------:R-:W-:Y:S01]  /*1cc0*/  FFMA.FTZ R83, R224, R160.reuse, R83 ;  /* 0x000000a0e0537223 */ /* 0x080fe20000010053 */
[----:B------:R-:W-:Y:S01]  /*1cd0*/  FMUL.FTZ R227, R227, R160 ;  /* 0x000000a0e3e37220 */ /* 0x000fe20000410000 */
[----:B------:R-:W-:Y:S01]  /*1ce0*/  FMUL.FTZ R203, R203, R164 ;  /* 0x000000a4cbcb7220 */ /* 0x000fe20000410000 */
[----:B------:R-:W-:Y:S01]  /*1cf0*/  FADD.FTZ R160, R249, R4 ;  /* 0x00000004f9a07221 */ /* 0x000fe20000010000 */
[----:B------:R-:W-:Y:S01]  /*1d00*/  FFMA.FTZ R161, R9, R4, R250 ;  /* 0x0000000409a17223 */ /* 0x000fe200000100fa */
[----:B------:R-:W-:Y:S01]  /*1d10*/  SHF.L.U32 R225, R162, 0x10, RZ ;  /* 0x00000010a2e17819 */ /* 0x000fe200000006ff */
[--C-:B------:R-:W-:Y:S01]  /*1d20*/  FADD.FTZ R113, R113, R164.reuse ;  /* 0x000000a471717221 */ /* 0x100fe20000010000 */
[----:B------:R-:W-:Y:S01]  /*1d30*/  FFMA.FTZ R81, R206, R164, R81 ;  /* 0x000000a4ce517223 */ /* 0x000fe20000010051 */
[----:B------:R-:W-:Y:S01]  /*1d40*/  PRMT R164, R163, 0x7632, R164 ;  /* 0x00007632a3a47816 */ /* 0x000fe200000000a4 */
[----:B------:R-:W-:Y:S01]  /*1d50*/  FADD.FTZ R163, R160, R203 ;  /* 0x000000cba0a37221 */ /* 0x000fe20000010000 */
[----:B------:R-:W-:Y:S01]  /*1d60*/  FFMA.FTZ R162, R206, R203, R161 ;  /* 0x000000cbcea27223 */ /* 0x000fe200000100a1 */
[----:B------:R-:W-:Y:S01]  /*1d70*/  FADD.FTZ R225, -R188, R225 ;  /* 0x000000e1bce17221 */ /* 0x000fe20000010100 */
[----:B------:R-:W-:-:S02]  /*1d80*/  PRMT R166, R166, 0x7632, R166 ;  /* 0x00007632a6a67816 */ /* 0x000fc400000000a6 */
[----:B------:R-:W-:Y:S01]  /*1d90*/  SHF.L.U32 R165, R164, 0x10, RZ ;  /* 0x00000010a4a57819 */ /* 0x000fe200000006ff */
[----:B------:R-:W-:Y:S01]  /*1da0*/  FADD.FTZ R164, R163, R2 ;  /* 0x00000002a3a47221 */ /* 0x000fe20000010000 */
[----:B------:R-:W-:Y:S01]  /*1db0*/  FFMA.FTZ R161, R7, R2, R162 ;  /* 0x0000000207a17223 */ /* 0x000fe200000100a2 */
[----:B------:R-:W-:Y:S01]  /*1dc0*/  FMUL.FTZ R222, R190, R225 ;  /* 0x000000e1bede7220 */ /* 0x000fe20000410000 */
[----:B------:R-:W-:Y:S01]  /*1dd0*/  SHF.L.U32 R166, R166, 0x10, RZ ;  /* 0x00000010a6a67819 */ /* 0x000fe200000006ff */
[----:B------:R-:W-:Y:S01]  /*1de0*/  FADD.FTZ R163, R164, R227 ;  /* 0x000000e3a4a37221 */ /* 0x000fe20000010000 */
[----:B------:R-:W-:Y:S01]  /*1df0*/  SHF.L.U32 R225, R29, 0x10, RZ ;  /* 0x000000101de17819 */ /* 0x000fe200000006ff */
[----:B------:R-:W-:Y:S01]  /*1e00*/  FFMA.FTZ R162, R224, R227, R161 ;  /* 0x000000e3e0a27223 */ /* 0x000fe200000100a1 */
[----:B------:R-:W-:Y:S01]  /*1e10*/  PRMT R167, R167, 0x7632, R167 ;  /* 0x00007632a7a77816 */ /* 0x000fe200000000a7 */
[----:B------:R-:W-:Y:S01]  /*1e20*/  FADD.FTZ R165, -R188, R165 ;  /* 0x000000a5bca57221 */ /* 0x000fe20000010100 */
[----:B------:R-:W-:Y:S01]  /*1e30*/  FADD.FTZ R164, R163, R0 ;  /* 0x00000000a3a47221 */ /* 0x000fe20000010000 */
[----:B------:R-:W-:Y:S01]  /*1e40*/  FMUL.FTZ R225, R225, R166 ;  /* 0x000000a6e1e17220 */ /* 0x000fe20000410000 */
        /* <DEDUP_REMOVED lines=14> */
.L_x_107:
[----:B------:R-:W-:Y:S05]  /*1f30*/  BSYNC.RECONVERGENT B2 ;  /* 0x0000000000027941 */ /* 0x000fea0003800200 */
.L_x_106:
        /* <DEDUP_REMOVED lines=11> */
[----:B------:R-:W-:Y:S01]  /*1ff0*/  IMAD.U32 R180, R64, 0x10000, RZ ;  /* 0x0001000040b47824 */ /* 0x000fe200078e00ff */
[----:B------:R-:W-:Y:S01]  /*2000*/  SHF.L.U32 R184, R66, 0x10, RZ ;  /* 0x0000001042b87819 */ /* 0x000fe200000006ff */
[----:B0-----:R-:W-:-:S05]  /*2010*/  @P0 IMAD.WIDE.U32 R182, R186, 0x10, R182 ;  /* 0x00000010bab60825 */ /* 0x001fca00078e00b6 */
[----:B------:R0:W5:Y:S01]  /*2020*/  @P0 LDG.E.128 R152, desc[UR6][R182.64] ;  /* 0x00000006b6980981 */ /* 0x000162000c1e1d00 */
[----:B------:R-:W-:Y:S02]  /*2030*/  SHF.L.U32 R198, R67, 0x10, RZ ;  /* 0x0000001043c67819 */ /* 0x000fe400000006ff */
[----:B------:R-:W-:Y:S02]  /*2040*/  SHF.L.U32 R223, R24, 0x10, RZ ;  /* 0x0000001018df7819 */ /* 0x000fe400000006ff */
[----:B------:R-:W-:Y:S02]  /*2050*/  SHF.L.U32 R241, R26, 0x10, RZ ;  /* 0x000000101af17819 */ /* 0x000fe400000006ff */
[----:B------:R-:W-:Y:S02]  /*2060*/  IADD3 R235, PT, PT, R235, 0x20, RZ ;  /* 0x00000020ebeb7810 */ /* 0x000fe40007ffe0ff */
[----:B------:R-:W-:Y:S02]  /*2070*/  IADD3 R186, PT, PT, R186, 0x20, RZ ;  /* 0x00000020baba7810 */ /* 0x000fe40007ffe0ff */
[----:B0-----:R-:W-:-:S02]  /*2080*/  SHF.L.U32 R182, R65, 0x10, RZ ;  /* 0x0000001041b67819 */ /* 0x001fc400000006ff */
        /* <DEDUP_REMOVED lines=8> */
[----:B------:R-:W-:Y:S01]  /*2110*/  FADD.FTZ R205, -R188, R205 ;  /* 0x000000cdbccd7221 */ /* 0x000fe20000010100 */
[----:B------:R-:W-:Y:S01]  /*2120*/  FMUL.FTZ R183, R190, R199 ;  /* 0x000000c7beb77220 */ /* 0x000fe20000410000 */
[----:B------:R-:W-:Y:S01]  /*2130*/  SHF.L.U32 R199, R162, 0x10, RZ ;  /* 0x00000010a2c77819 */ /* 0x000fe200000006ff */
[----:B------:R-:W-:Y:S01]  /*2140*/  FADD.FTZ R120, R120, R185 ;  /* 0x000000b978787221 */ /* 0x000fe20000010000 */
[-C--:B------:R-:W-:Y:S01]  /*2150*/  FFMA.FTZ R88, R181, R185.reuse, R88 ;  /* 0x000000b9b5587223 */ /* 0x080fe20000010058 */
[----:B------:R-:W-:Y:S01]  /*2160*/  FMUL.FTZ R180, R180, R185 ;  /* 0x000000b9b4b47220 */ /* 0x000fe20000410000 */
[----:B------:R-:W-:Y:S01]  /*2170*/  SHF.L.U32 R185, R165, 0x10, RZ ;  /* 0x00000010a5b97819 */ /* 0x000fe200000006ff */
[----:B------:R-:W-:Y:S01]  /*2180*/  FADD.FTZ R199, -R188, R199 ;  /* 0x000000c7bcc77221 */ /* 0x000fe20000010100 */
[----:B------:R-:W-:Y:S01]  /*2190*/  PRMT R160, R160, 0x7632, R160 ;  /* 0x00007632a0a07816 */ /* 0x000fe200000000a0 */
[----:B------:R-:W-:Y:S01]  /*21a0*/  IMAD.U32 R161, R161, 0x10000, RZ ;  /* 0x00010000a1a17824 */ /* 0x000fe200078e00ff */
[----:B------:R-:W-:Y:S01]  /*21b0*/  PRMT R165, R165, 0x7632, R165 ;  /* 0x00007632a5a57816 */ /* 0x000fe200000000a5 */
[----:B------:R-:W-:Y:S01]  /*21c0*/  FADD.FTZ R122, R122, R185 ;  /* 0x000000b97a7a7221 */ /* 0x000fe20000010000 */
[-C--:B------:R-:W-:Y:S01]  /*21d0*/  FFMA.FTZ R90, R183, R185.reuse, R90 ;  /* 0x000000b9b75a7223 */ /* 0x080fe2000001005a */
[----:B------:R-:W-:Y:S01]  /*21e0*/  FMUL.FTZ R182, R182, R185 ;  /* 0x000000b9b6b67220 */ /* 0x000fe20000410000 */
[----:B------:R-:W-:Y:S01]  /*21f0*/  FMUL.FTZ R185, R190, R199 ;  /* 0x000000c7beb97220 */ /* 0x000fe20000410000 */
[----:B------:R-:W-:Y:S01]  /*2200*/  SHF.L.U32 R199, R166, 0x10, RZ ;  /* 0x00000010a6c77819 */ /* 0x000fe200000006ff */
[----:B------:R-:W-:Y:S01]  /*2210*/  FADD.FTZ R161, -R188, R161 ;  /* 0x000000a1bca17221 */ /* 0x000fe20000010100 */
[----:B------:R-:W-:-:S02]  /*2220*/  SHF.L.U32 R221, R160, 0x10, RZ ;  /* 0x00000010a0dd7819 */ /* 0x000fc400000006ff */
        /* <DEDUP_REMOVED lines=9> */
[----:B------:R-:W-:Y:S01]  /*22c0*/  SHF.L.U32 R164, R164, 0x10, RZ ;  /* 0x00000010a4a47819 */ /* 0x000fe200000006ff */
[----:B------:R-:W-:Y:S01]  /*22d0*/  FADD.FTZ R126, R126, R205 ;  /* 0x000000cd7e7e7221 */ /* 0x000fe20000010000 */
[-C--:B------:R-:W-:Y:S01]  /*22e0*/  FFMA.FTZ R94, R199, R205.reuse, R94 ;  /* 0x000000cdc75e7223 */ /* 0x080fe2000001005e */
[----:B------:R-:W-:Y:S01]  /*22f0*/  FMUL.FTZ R198, R198, R205 ;  /* 0x000000cdc6c67220 */ /* 0x000fe20000410000 */
[----:B------:R-:W-:Y:S01]  /*2300*/  SHF.L.U32 R205, R23, 0x10, RZ ;  /* 0x0000001017cd7819 */ /* 0x000fe200000006ff */
[----:B------:R-:W-:Y:S01]  /*2310*/  FMUL.FTZ R208, R190, R221 ;  /* 0x000000ddbed07220 */ /* 0x000fe20000410000 */
[----:B------:R-:W-:Y:S01]  /*2320*/  PRMT R162, R162, 0x7632, R162 ;  /* 0x00007632a2a27816 */ /* 0x000fe200000000a2 */
        /* <DEDUP_REMOVED lines=40> */
.L_x_109:
[----:B------:R-:W-:Y:S05]  /*25b0*/  BSYNC.RECONVERGENT B2 ;  /* 0x0000000000027941 */ /* 0x000fea0003800200 */
.L_x_108:
        /* <DEDUP_REMOVED lines=10> */
[----:B------:R-:W-:Y:S01]  /*2660*/  SHF.L.U32 R212, R68, 0x10, RZ ;  /* 0x0000001044d47819 */ /* 0x000fe200000006ff */
[----:B0-----:R-:W-:-:S05]  /*2670*/  @P0 IMAD.WIDE.U32 R210, R186, 0x10, R210 ;  /* 0x00000010bad20825 */ /* 0x001fca00078e00d2 */
[----:B------:R0:W5:Y:S01]  /*2680*/  @P0 LDG.E.128 R156, desc[UR6][R210.64] ;  /* 0x00000006d29c0981 */ /* 0x000162000c1e1d00 */
[----:B------:R-:W-:Y:S02]  /*2690*/  SHF.L.U32 R239, R21, 0x10, RZ ;  /* 0x0000001015ef7819 */ /* 0x000fe400000006ff */
[----:B------:R-:W-:Y:S02]  /*26a0*/  SHF.L.U32 R216, R71, 0x10, RZ ;  /* 0x0000001047d87819 */ /* 0x000fe400000006ff */
[----:B------:R-:W-:Y:S02]  /*26b0*/  SHF.L.U32 R237, R22, 0x10, RZ ;  /* 0x0000001016ed7819 */ /* 0x000fe400000006ff */
[----:B0-----:R-:W-:Y:S02]  /*26c0*/  SHF.L.U32 R210, R69, 0x10, RZ ;  /* 0x0000001045d27819 */ /* 0x001fe400000006ff */
[C---:B--2---:R-:W-:Y:S02]  /*26d0*/  SHF.L.U32 R207, R160.reuse, 0x10, RZ ;  /* 0x00000010a0cf7819 */ /* 0x044fe400000006ff */
[----:B------:R-:W-:-:S02]  /*26e0*/  PRMT R186, R160, 0x7632, R186 ;  /* 0x00007632a0ba7816 */ /* 0x000fc400000000ba */
[----:B------:R-:W-:Y:S01]  /*26f0*/  SHF.L.U32 R215, R162, 0x10, RZ ;  /* 0x00000010a2d77819 */ /* 0x000fe200000006ff */
[----:B------:R-:W-:Y:S01]  /*2700*/  FADD.FTZ R207, -R188, R207 ;  /* 0x000000cfbccf7221 */ /* 0x000fe20000010100 */
[C---:B------:R-:W-:Y:S01]  /*2710*/  PRMT R209, R161.reuse, 0x7632, R209 ;  /* 0x00007632a1d17816 */ /* 0x040fe200000000d1 */
[----:B------:R-:W-:Y:S01]  /*2720*/  IMAD.U32 R161, R161, 0x10000, RZ ;  /* 0x00010000a1a17824 */ /* 0x000fe200078e00ff */
[----:B------:R-:W-:Y:S01]  /*2730*/  SHF.L.U32 R219, R186, 0x10, RZ ;  /* 0x00000010badb7819 */ /* 0x000fe200000006ff */
[----:B------:R-:W-:Y:S01]  /*2740*/  FADD.FTZ R211, -R188, R215 ;  /* 0x000000d7bcd37221 */ /* 0x000fe20000010100 */
[----:B------:R-:W-:Y:S01]  /*2750*/  SHF.L.U32 R217, R163, 0x10, RZ ;  /* 0x00000010a3d97819 */ /* 0x000fe200000006ff */
[----:B-----5:R-:W-:Y:S01]  /*2760*/  FMUL.FTZ R215, R190, R207 ;  /* 0x000000cfbed77220 */ /* 0x020fe20000410000 */
[----:B------:R-:W-:Y:S01]  /*2770*/  PRMT R160, R162, 0x7632, R160 ;  /* 0x00007632a2a07816 */ /* 0x000fe200000000a0 */
[C---:B------:R-:W-:Y:S01]  /*2780*/  FADD.FTZ R219, -R188.reuse, R219 ;  /* 0x000000dbbcdb7221 */ /* 0x040fe20000010100 */
[----:B------:R-:W-:Y:S01]  /*2790*/  SHF.L.U32 R209, R209, 0x10, RZ ;  /* 0x00000010d1d17819 */ /* 0x000fe200000006ff */
[----:B------:R-:W-:Y:S01]  /*27a0*/  FADD.FTZ R235, -R188, R217 ;  /* 0x000000d9bceb7221 */ /* 0x000fe20000010100 */
[----:B---3--:R-:W-:Y:S01]  /*27b0*/  SHF.L.U32 R207, R164, 0x10, RZ ;  /* 0x00000010a4cf7819 */ /* 0x008fe200000006ff */
[----:B------:R-:W-:Y:S01]  /*27c0*/  FMUL.FTZ R214, R190, R219 ;  /* 0x000000dbbed67220 */ /* 0x000fe20000410000 */
[----:B------:R-:W-:Y:S01]  /*27d0*/  PRMT R164, R164, 0x7632, R164 ;  /* 0x00007632a4a47816 */ /* 0x000fe200000000a4 */
[----:B------:R-:W-:Y:S01]  /*27e0*/  FADD.FTZ R217, -R188, R209 ;  /* 0x000000d1bcd97221 */ /* 0x000fe20000010100 */
[----:B------:R-:W-:Y:S01]  /*27f0*/  PRMT R162, R163, 0x7632, R162 ;  /* 0x00007632a3a27816 */ /* 0x000fe200000000a2 */
[----:B------:R-:W-:Y:S01]  /*2800*/  FADD.FTZ R128, R128, R207 ;  /* 0x000000cf80807221 */ /* 0x000fe20000010000 */
[----:B------:R-:W-:Y:S01]  /*2810*/  SHF.L.U32 R163, R160, 0x10, RZ ;  /* 0x00000010a0a37819 */ /* 0x000fe200000006ff */
[-C--:B------:R-:W-:Y:S01]  /*2820*/  FFMA.FTZ R96, R215, R207.reuse, R96 ;  /* 0x000000cfd7607223 */ /* 0x080fe20000010060 */
[----:B------:R-:W-:Y:S01]  /*2830*/  FMUL.FTZ R212, R212, R207 ;  /* 0x000000cfd4d47220 */ /* 0x000fe20000410000 */
[----:B------:R-:W-:Y:S01]  /*2840*/  SHF.L.U32 R160, R166, 0x10, RZ ;  /* 0x00000010a6a07819 */ /* 0x000fe200000006ff */
[----:B------:R-:W-:Y:S01]  /*2850*/  FMUL.FTZ R211, R190, R211 ;  /* 0x000000d3bed37220 */ /* 0x000fe20000410000 */
[C---:B------:R-:W-:Y:S01]  /*2860*/  SHF.L.U32 R207, R165.reuse, 0x10, RZ ;  /* 0x00000010a5cf7819 */ /* 0x040fe200000006ff */
[----:B------:R-:W-:Y:S01]  /*2870*/  IMAD.U32 R209, R70, 0x10000, RZ ;  /* 0x0001000046d17824 */ /* 0x000fe200078e00ff */
[----:B------:R-:W-:Y:S01]  /*2880*/  SHF.L.U32 R164, R164, 0x10, RZ ;  /* 0x00000010a4a47819 */ /* 0x000fe200000006ff */
[----:B------:R-:W-:Y:S01]  /*2890*/  FADD.FTZ R213, -R188, R161 ;  /* 0x000000a1bcd57221 */ /* 0x000fe20000010100 */
[----:B------:R-:W-:Y:S01]  /*28a0*/  SHF.L.U32 R219, R18, 0x10, RZ ;  /* 0x0000001012db7819 */ /* 0x000fe200000006ff */
[----:B------:R-:W-:Y:S01]  /*28b0*/  FADD.FTZ R163, -R188, R163 ;  /* 0x000000a3bca37221 */ /* 0x000fe20000010100 */
[----:B------:R-:W-:Y:S01]  /*28c0*/  PRMT R165, R165, 0x7632, R165 ;  /* 0x00007632a5a57816 */ /* 0x000fe200000000a5 */
[----:B------:R-:W-:Y:S01]  /*28d0*/  FADD.FTZ R132, R132, R160 ;  /* 0x000000a084847221 */ /* 0x000fe20000010000 */
[----:B------:R-:W-:Y:S01]  /*28e0*/  SHF.L.U32 R161, R162, 0x10, RZ ;  /* 0x00000010a2a17819 */ /* 0x000fe200000006ff */
[-C--:B------:R-:W-:Y:S01]  /*28f0*/  FFMA.FTZ R100, R211, R160.reuse, R100 ;  /* 0x000000a0d3647223 */ /* 0x080fe20000010064 */
[----:B------:R-:W-:Y:S01]  /*2900*/  FMUL.FTZ R209, R209, R160 ;  /* 0x000000a0d1d17220 */ /* 0x000fe20000410000 */
[----:B------:R-:W-:Y:S01]  /*2910*/  FMUL.FTZ R219, R219, R164 ;  /* 0x000000a4dbdb7220 */ /* 0x000fe20000410000 */
[----:B------:R-:W-:Y:S01]  /*2920*/  SHF.L.U32 R160, R165, 0x10, RZ ;  /* 0x00000010a5a07819 */ /* 0x000fe200000006ff */
[----:B------:R-:W-:Y:S01]  /*2930*/  FADD.FTZ R162, R249, R212 ;  /* 0x000000d4f9a27221 */ /* 0x000fe20000010000 */
[----:B------:R-:W-:Y:S01]  /*2940*/  FFMA.FTZ R165, R215, R212, R250 ;  /* 0x000000d4d7a57223 */ /* 0x000fe200000100fa */
[C---:B------:R-:W-:Y:S01]  /*2950*/  FMUL.FTZ R230, R190.reuse, R217 ;  /* 0x000000d9bee67220 */ /* 0x040fe20000410000 */
[----:B------:R-:W-:Y:S01]  /*2960*/  FMUL.FTZ R246, R190, R163 ;  /* 0x000000a3bef67220 */ /* 0x000fe20000410000 */
[----:B------:R-:W-:Y:S01]  /*2970*/  FMUL.FTZ R210, R210, R207 ;  /* 0x000000cfd2d27220 */ /* 0x000fe20000410000 */
[----:B------:R-:W-:Y:S01]  /*2980*/  SHF.L.U32 R217, R20, 0x10, RZ ;  /* 0x0000001014d97819 */ /* 0x000fe200000006ff */
[----:B------:R-:W-:Y:S01]  /*2990*/  FADD.FTZ R163, R162, R219 ;  /* 0x000000dba2a37221 */ /* 0x000fe20000010000 */
[----:B------:R-:W-:Y:S01]  /*29a0*/  FMUL.FTZ R213, R190, R213 ;  /* 0x000000d5bed57220 */ /* 0x000fe20000410000 */
[C---:B------:R-:W-:Y:S01]  /*29b0*/  FFMA.FTZ R162, R214.reuse, R219, R165 ;  /* 0x000000dbd6a27223 */ /* 0x040fe200000100a5 */
[----:B------:R-:W-:Y:S01]  /*29c0*/  FADD.FTZ R129, R129, R164 ;  /* 0x000000a481817221 */ /* 0x000fe20000010000 */
[----:B------:R-:W-:Y:S01]  /*29d0*/  FFMA.FTZ R97, R214, R164, R97 ;  /* 0x000000a4d6617223 */ /* 0x000fe20000010061 */
[----:B------:R-:W-:Y:S01]  /*29e0*/  PRMT R166, R166, 0x7632, R166 ;  /* 0x00007632a6a67816 */ /* 0x000fe200000000a6 */
[----:B------:R-:W-:Y:S01]  /*29f0*/  FADD.FTZ R164, R163, R210 ;  /* 0x000000d2a3a47221 */ /* 0x000fe20000010000 */
[----:B------:R-:W-:Y:S01]  /*2a00*/  FMUL.FTZ R217, R217, R160 ;  /* 0x000000a0d9d97220 */ /* 0x000fe20000410000 */
[C---:B------:R-:W-:Y:S01]  /*2a10*/  FFMA.FTZ R163, R213.reuse, R210, R162 ;  /* 0x000000d2d5a37223 */ /* 0x040fe200000100a2 */
[----:B------:R-:W-:Y:S01]  /*2a20*/  FADD.FTZ R161, -R188, R161 ;  /* 0x000000a1bca17221 */ /* 0x000fe20000010100 */
[----:B------:R-:W-:Y:S01]  /*2a30*/  SHF.L.U32 R166, R166, 0x10, RZ ;  /* 0x00000010a6a67819 */ /* 0x000fe200000006ff */
[----:B------:R-:W-:Y:S01]  /*2a40*/  FADD.FTZ R164, R164, R217 ;  /* 0x000000d9a4a47221 */ /* 0x000fe20000010000 */
[----:B------:R-:W-:Y:S01]  /*2a50*/  FFMA.FTZ R162, R230, R217, R163 ;  /* 0x000000d9e6a27223 */ /* 0x000fe200000100a3 */
[----:B------:R-:W-:Y:S01]  /*2a60*/  FADD.FTZ R130, R130, R207 ;  /* 0x000000cf82827221 */ /* 0x000fe20000010000 */
[----:B------:R-:W-:Y:S01]  /*2a70*/  FFMA.FTZ R98, R213, R207, R98 ;  /* 0x000000cfd5627223 */ /* 0x000fe20000010062 */
[--C-:B------:R-:W-:Y:S01]  /*2a80*/  FADD.FTZ R131, R131, R160.reuse ;  /* 0x000000a083837221 */ /* 0x100fe20000010000 */
[----:B------:R-:W-:Y:S01]  /*2a90*/  FFMA.FTZ R99, R230, R160, R99 ;  /* 0x000000a0e6637223 */ /* 0x000fe20000010063 */
[C---:B------:R-:W-:Y:S01]  /*2aa0*/  FMUL.FTZ R207, R190.reuse, R235 ;  /* 0x000000ebbecf7220 */ /* 0x040fe20000410000 */
[C---:B------:R-:W-:Y:S01]  /*2ab0*/  PRMT R160, R167.reuse, 0x7632, R160 ;  /* 0x00007632a7a07816 */ /* 0x040fe200000000a0 */
[----:B------:R-:W-:Y:S01]  /*2ac0*/  FMUL.FTZ R244, R190, R161 ;  /* 0x000000a1bef47220 */ /* 0x000fe20000410000 */
[----:B------:R-:W-:Y:S01]  /*2ad0*/  SHF.L.U32 R235, R167, 0x10, RZ ;  /* 0x00000010a7eb7819 */ /* 0x000fe200000006ff */
        /* <DEDUP_REMOVED lines=12> */
[C---:B------:R-:W-:Y:S01]  /*2ba0*/  FFMA.FTZ R161, R207.reuse, R216, R162 ;  /* 0x000000d8cfa17223 */ /* 0x040fe200000100a2 */
[----:B------:R-:W-:Y:S01]  /*2bb0*/  FFMA.FTZ R102, R207, R235, R102 ;  /* 0x000000ebcf667223 */ /* 0x000fe20000010066 */
[----:B------:R-:W-:Y:S01]  /*2bc0*/  FADD.FTZ R133, R133, R166 ;  /* 0x000000a685857221 */ /* 0x000fe20000010000 */
[----:B------:R-:W-:Y:S01]  /*2bd0*/  FFMA.FTZ R101, R246, R166, R101 ;  /* 0x000000a6f6657223 */ /* 0x000fe20000010065 */
[----:B------:R-:W-:Y:S01]  /*2be0*/  FADD.FTZ R249, R160, R237 ;  /* 0x000000eda0f97221 */ /* 0x000fe20000010000 */
[----:B------:R-:W-:Y:S01]  /*2bf0*/  FFMA.FTZ R250, R244, R237, R161 ;  /* 0x000000edf4fa7223 */ /* 0x000fe200000100a1 */
[----:B------:R-:W-:Y:S06]  /*2c00*/  BRA `(.L_x_110) ;  /* 0x00000000008c7947 */ /* 0x000fec0003800000 */
.L_x_101:
[----:B------:R-:W0:Y:S01]  /*2c10*/  S2R R179, SR_TID.X ;  /* 0x0000000000b37919 */ /* 0x000e220000002100 */
[----:B------:R-:W-:Y:S01]  /*2c20*/  MOV R178, UR13 ;  /* 0x0000000d00b27c02 */ /* 0x000fe20008000f00 */
[----:B------:R-:W-:-:S04]  /*2c30*/  UISETP.NE.U32.AND UP0, UPT, UR10, URZ, UPT ;  /* 0x000000ff0a00728c */ /* 0x000fc8000bf05070 */
[----:B------:R-:W-:Y:S01]  /*2c40*/  IMAD R160, R175, R178, RZ ;  /* 0x000000b2afa07224 */ /* 0x000fe200078e02ff */
[----:B------:R-:W-:-:S04]  /*2c50*/  UISETP.NE.AND.EX UP0, UPT, UR11, URZ, UPT, UP0 ;  /* 0x000000ff0b00728c */ /* 0x000fc8000bf05300 */
[----:B------:R-:W-:-:S04]  /*2c60*/  SHF.R.S32.HI R161, RZ, 0x1f, R160 ;  /* 0x0000001fffa17819 */ /* 0x000fc800000114a0 */
[----:B------:R-:W-:Y:S02]  /*2c70*/  LEA.HI R160, R161, R160, RZ, 0x3 ;  /* 0x000000a0a1a07211 */ /* 0x000fe400078f18ff */
[----:B0-----:R-:W-:-:S04]  /*2c80*/  LOP3.LUT R177, R179, 0x1f, RZ, 0xc0, !PT ;  /* 0x0000001fb3b17812 */ /* 0x001fc800078ec0ff */
[----:B------:R-:W-:Y:S01]  /*2c90*/  LEA.HI.SX32 R187, R160, R177, 0x1d ;  /* 0x000000b1a0bb7211 */ /* 0x000fe200078feaff */
[----:B------:R-:W-:Y:S06]  /*2ca0*/  BRA.U !UP0, `(.L_x_110) ;  /* 0x0000000108647547 */ /* 0x000fec000b800000 */
[C---:B------:R-:W-:Y:S01]  /*2cb0*/  ISETP.GE.U32.AND P0, PT, R176.reuse, 0x20, PT ;  /* 0x00000020b000780c */ /* 0x040fe20003f06070 */
[----:B------:R-:W-:Y:S01]  /*2cc0*/  IMAD.MOV.U32 R167, RZ, RZ, R187 ;  /* 0x000000ffffa77224 */ /* 0x000fe200078e00bb */
[----:B------:R-:W-:-:S11]  /*2cd0*/  ISETP.GE.U32.AND P2, PT, R176, 0x40, PT ;  /* 0x00000040b000780c */ /* 0x000fd60003f46070 */
[----:B------:R-:W0:Y:S01]  /*2ce0*/  @P0 LDC.64 R162, c[0x0][0x438] ;  /* 0x00010e00ffa20b82 */ /* 0x000e220000000a00 */
[----:B------:R-:W-:-:S07]  /*2cf0*/  ISETP.GE.U32.AND P3, PT, R176, 0x60, PT ;  /* 0x00000060b000780c */ /* 0x000fce0003f66070 */
[----:B------:R-:W1:Y:S01]  /*2d00*/  @P2 LDC.64 R160, c[0x0][0x438] ;  /* 0x00010e00ffa02b82 */ /* 0x000e620000000a00 */
[----:B------:R-:W-:-:S07]  /*2d10*/  ISETP.GE.U32.AND P4, PT, R176, 0xa0, PT ;  /* 0x000000a0b000780c */ /* 0x000fce0003f86070 */
[----:B------:R-:W2:Y:S01]  /*2d20*/  @P3 LDC.64 R164, c[0x0][0x438] ;  /* 0x00010e00ffa43b82 */ /* 0x000ea20000000a00 */
[C---:B0-----:R-:W-:Y:S01]  /*2d30*/  @P0 IMAD.WIDE.U32 R162, R167.reuse, 0x10, R162 ;  /* 0x00000010a7a20825 */ /* 0x041fe200078e00a2 */
[----:B------:R-:W-:-:S04]  /*2d40*/  @P0 IADD3 R167, PT, PT, R167, 0x20, RZ ;  /* 0x00000020a7a70810 */ /* 0x000fc80007ffe0ff */
[----:B------:R0:W5:Y:S01]  /*2d50*/  @P0 LDG.E.128 R136, desc[UR6][R162.64] ;  /* 0x00000006a2880981 */ /* 0x000162000c1e1d00 */
[----:B------:R-:W-:Y:S01]  /*2d60*/  ISETP.GE.U32.AND P0, PT, R176, 0x80, PT ;  /* 0x00000080b000780c */ /* 0x000fe20003f06070 */
[----:B-1----:R-:W-:-:S05]  /*2d70*/  @P2 IMAD.WIDE.U32 R160, R167, 0x10, R160 ;  /* 0x00000010a7a02825 */ /* 0x002fca00078e00a0 */
[----:B------:R1:W5:Y:S01]  /*2d80*/  @P2 LDG.E.128 R48, desc[UR6][R160.64] ;  /* 0x00000006a0302981 */ /* 0x000362000c1e1d00 */
[----:B------:R-:W-:-:S06]  /*2d90*/  @P2 IADD3 R167, PT, PT, R167, 0x20, RZ ;  /* 0x00000020a7a72810 */ /* 0x000fcc0007ffe0ff */
[----:B0-----:R-:W0:Y:S01]  /*2da0*/  @P0 LDC.64 R162, c[0x0][0x438] ;  /* 0x00010e00ffa20b82 */ /* 0x001e220000000a00 */
[C---:B--2---:R-:W-:Y:S01]  /*2db0*/  @P3 IMAD.WIDE.U32 R164, R167.reuse, 0x10, R164 ;  /* 0x00000010a7a43825 */ /* 0x044fe200078e00a4 */
[----:B------:R-:W-:-:S04]  /*2dc0*/  @P3 IADD3 R167, PT, PT, R167, 0x20, RZ ;  /* 0x00000020a7a73810 */ /* 0x000fc80007ffe0ff */
[----:B------:R2:W5:Y:S02]  /*2dd0*/  @P3 LDG.E.128 R148, desc[UR6][R164.64] ;  /* 0x00000006a4943981 */ /* 0x000564000c1e1d00 */
[----:B-1----:R-:W1:Y:S01]  /*2de0*/  @P4 LDC.64 R160, c[0x0][0x438] ;  /* 0x00010e00ffa04b82 */ /* 0x002e620000000a00 */
[C---:B0-----:R-:W-:Y:S01]  /*2df0*/  @P0 IMAD.WIDE.U32 R162, R167.reuse, 0x10, R162 ;  /* 0x00000010a7a20825 */ /* 0x041fe200078e00a2 */
[----:B------:R-:W-:-:S04]  /*2e00*/  @P0 IADD3 R167, PT, PT, R167, 0x20, RZ ;  /* 0x00000020a7a70810 */ /* 0x000fc80007ffe0ff */
[----:B------:R2:W5:Y:S01]  /*2e10*/  @P0 LDG.E.128 R152, desc[UR6][R162.64] ;  /* 0x00000006a2980981 */ /* 0x000562000c1e1d00 */
[----:B-1----:R-:W-:-:S05]  /*2e20*/  @P4 IMAD.WIDE.U32 R160, R167, 0x10, R160 ;  /* 0x00000010a7a04825 */ /* 0x002fca00078e00a0 */
[----:B------:R2:W5:Y:S02]  /*2e30*/  @P4 LDG.E.128 R156, desc[UR6][R160.64] ;  /* 0x00000006a09c4981 */ /* 0x000564000c1e1d00 */
.L_x_110:
[----:B------:R-:W-:Y:S05]  /*2e40*/  BSYNC.RECONVERGENT B1 ;  /* 0x0000000000017941 */ /* 0x000fea0003800200 */
.L_x_100:
[----:B------:R-:W-:Y:S01]  /*2e50*/  UMOV UR4, 0xffffffff ;  /* 0xffffffff00047882 */ /* 0x000fe20000000000 */
[----:B-----5:R-:W-:Y:S02]  /*2e60*/  ISETP.GE.AND P2, PT, R189, 0x1, PT ;  /* 0x00000001bd00780c */ /* 0x020fe40003f46270 */
[----:B------:R-:W-:Y:S11]  /*2e70*/  BRA.DIV UR4, `(.L_x_111) ;  /* 0x0000007a04d87947 */ /* 0x000ff6000b800000 */
[----:B--2---:R-:W0:Y:S04]  /*2e80*/  SHFL.BFLY PT, R160, R249, 0x1, 0x1f ;  /* 0x0c201f00f9a07f89 */ /* 0x004e2800000e0000 */
        /* <DEDUP_REMOVED lines=17> */
.L_x_229:
[----:B------:R-:W-:Y:S01]  /*2fa0*/  @P2 IADD3 R189, PT, PT, R189, -0x1, RZ ;  /* 0xffffffffbdbd2810 */ /* 0x000fe20007ffe0ff */
[----:B01----:R-:W-:Y:S01]  /*2fb0*/  FADD.FTZ R167, R167, R160 ;  /* 0x000000a0a7a77221 */ /* 0x003fe20000010000 */
[----:B------:R-:W-:Y:S01]  /*2fc0*/  ISETP.GE.U32.AND P3, PT, R176, 0x20, PT ;  /* 0x00000020b000780c */ /* 0x000fe20003f66070 */
[----:B--2---:R-:W-:Y:S01]  /*2fd0*/  FADD.FTZ R161, R166, R161 ;  /* 0x000000a1a6a17221 */ /* 0x004fe20000010000 */
[----:B------:R-:W-:Y:S01]  /*2fe0*/  ISETP.NE.AND P0, PT, RZ, UR8, PT ;  /* 0x00000008ff007c0c */ /* 0x000fe2000bf05270 */
[----:B------:R-:W-:Y:S02]  /*2ff0*/  @P2 IMAD R189, R189, R178, RZ ;  /* 0x000000b2bdbd2224 */ /* 0x000fe400078e02ff */
[----:B------:R-:W-:Y:S01]  /*3000*/  FMUL.FTZ R167, R167, UR9 ;  /* 0x00000009a7a77c20 */ /* 0x000fe20008410000 */
[----:B------:R-:W-:Y:S01]  /*3010*/  BSSY.RECONVERGENT B2, `(.L_x_112) ;  /* 0x000014d000027945 */ /* 0x000fe20003800200 */
[----:B------:R-:W-:Y:S02]  /*3020*/  HFMA2 R165, -RZ, RZ, 0, 0 ;  /* 0x00000000ffa57431 */ /* 0x000fe400000001ff */
[----:B------:R-:W-:Y:S01]  /*3030*/  FMUL.FTZ R164, R161, UR9 ;  /* 0x00000009a1a47c20 */ /* 0x000fe20008410000 */
[----:B------:R-:W-:-:S02]  /*3040*/  @P2 SHF.R.S32.HI R160, RZ, 0x1f, R189 ;  /* 0x0000001fffa02819 */ /* 0x000fc400000114bd */
[----:B------:R-:W-:Y:S02]  /*3050*/  FSEL R167, R167, RZ, !P0 ;  /* 0x000000ffa7a77208 */ /* 0x000fe40004000000 */
[----:B------:R-:W-:-:S04]  /*3060*/  @P2 LEA.HI R160, R160, R189, RZ, 0x3 ;  /* 0x000000bda0a02211 */ /* 0x000fc800078f18ff */
[----:B------:R-:W-:Y:S01]  /*3070*/  @P2 LEA.HI.SX32 R165, R160, R177, 0x1d ;  /* 0x000000b1a0a52211 */ /* 0x000fe200078feaff */
[----:B------:R-:W-:Y:S06]  /*3080*/  @!P3 BRA `(.L_x_113) ;  /* 0x000000140014b947 */ /* 0x000fec0003800000 */
[----:B------:R-:W-:Y:S01]  /*3090*/  UISETP.NE.U32.AND UP0, UPT, UR10, URZ, UPT ;  /* 0x000000ff0a00728c */ /* 0x000fe2000bf05070 */
[----:B------:R-:W-:Y:S03]  /*30a0*/  BSSY.RECONVERGENT B1, `(.L_x_114) ;  /* 0x0000139000017945 */ /* 0x000fe60003800200 */
[----:B------:R-:W-:-:S09]  /*30b0*/  UISETP.NE.AND.EX UP0, UPT, UR11, URZ, UPT, UP0 ;  /* 0x000000ff0b00728c */ /* 0x000fd2000bf05300 */
[----:B------:R-:W-:Y:S05]  /*30c0*/  BRA.U UP0, `(.L_x_115) ;  /* 0x0000000900887547 */ /* 0x000fea000b800000 */
[----:B------:R-:W-:Y:S02]  /*30d0*/  MOV R249, UR14 ;  /* 0x0000000e00f97c02 */ /* 0x000fe40008000f00 */
[----:B------:R-:W-:Y:S02]  /*30e0*/  MOV R251, UR15 ;  /* 0x0000000f00fb7c02 */ /* 0x000fe40008000f00 */
[----:B------:R-:W-:-:S04]  /*30f0*/  ISETP.NE.U32.AND P0, PT, R249, RZ, PT ;  /* 0x000000fff900720c */ /* 0x000fc80003f05070 */
[----:B------:R-:W-:-:S13]  /*3100*/  ISETP.NE.AND.EX P0, PT, R251, RZ, PT, P0 ;  /* 0x000000fffb00720c */ /* 0x000fda0003f05300 */
[----:B------:R-:W-:Y:S05]  /*3110*/  @P0 BRA `(.L_x_116) ;  /* 0x00000004005c0947 */ /* 0x000fea0003800000 */
[----:B------:R-:W-:Y:S04]  /*3120*/  BSSY.RECONVERGENT B3, `(.L_x_117) ;  /* 0x000000a000037945 */ /* 0x000fe80003800200 */
[----:B------:R-:W-:Y:S05]  /*3130*/  @!P2 BRA `(.L_x_118) ;  /* 0x000000000020a947 */ /* 0x000fea0003800000 */
[----:B------:R-:W-:Y:S01]  /*3140*/  FFMA.FTZ R161, R3, R164, R167 ;  /* 0x000000a403a17223 */ /* 0x000fe200000100a7 */
[----:B------:R-:W-:-:S03]  /*3150*/  ISETP.GT.AND P0, PT, R191, RZ, PT ;  /* 0x000000ffbf00720c */ /* 0x000fc60003f04270 */
[----:B------:R-:W-:-:S04]  /*3160*/  FADD.FTZ R161, R16, -R161 ;  /* 0x800000a110a17221 */ /* 0x000fc80000010000 */
[----:B------:R-:W-:-:S05]  /*3170*/  FMUL.FTZ R161, R190, R161 ;  /* 0x000000a1bea17220 */ /* 0x000fca0000410000 */
[----:B------:R-:W-:-:S05]  /*3180*/  FSEL R161, R161, RZ, P0 ;  /* 0x000000ffa1a17208 */ /* 0x000fca0000000000 */
[----:B------:R-:W-:-:S05]  /*3190*/  FMUL.FTZ R161, R161, UR12 ;  /* 0x0000000ca1a17c20 */ /* 0x000fca0008410000 */
[----:B------:R-:W-:-:S04]  /*31a0*/  F2FP.BF16.F32.PACK_AB R161, RZ, R161 ;  /* 0x000000a1ffa1723e */ /* 0x000fc800000010ff */
[----:B------:R-:W-:-:S07]  /*31b0*/  PRMT R140, R161, 0x7610, R140 ;  /* 0x00007610a18c7816 */ /* 0x000fce000000008c */
.L_x_118:
[----:B------:R-:W-:Y:S05]  /*31c0*/  BSYNC.RECONVERGENT B3 ;  /* 0x0000000000037941 */ /* 0x000fea0003800200 */
.L_x_117:
        /* <DEDUP_REMOVED lines=10> */
.L_x_120:
[----:B------:R-:W-:Y:S05]  /*3270*/  BSYNC.RECONVERGENT B3 ;  /* 0x0000000000037941 */ /* 0x000fea0003800200 */
.L_x_119:
        /* <DEDUP_REMOVED lines=10> */
.L_x_122:
[----:B------:R-:W-:Y:S05]  /*3320*/  BSYNC.RECONVERGENT B3 ;  /* 0x0000000000037941 */ /* 0x000fea0003800200 */
.L_x_121:
        /* <DEDUP_REMOVED lines=10> */
.L_x_124:
[----:B------:R-:W-:Y:S05]  /*33d0*/  BSYNC.RECONVERGENT B3 ;  /* 0x0000000000037941 */ /* 0x000fea0003800200 */
.L_x_123:
        /* <DEDUP_REMOVED lines=10> */
.L_x_126:
[----:B------:R-:W-:Y:S05]  /*3480*/  BSYNC.RECONVERGENT B3 ;  /* 0x0000000000037941 */ /* 0x000fea0003800200 */
.L_x_125:
        /* <DEDUP_REMOVED lines=10> */
.L_x_128:
[----:B------:R-:W-:Y:S05]  /*3530*/  BSYNC.RECONVERGENT B3 ;  /* 0x0000000000037941 */ /* 0x000fea0003800200 */
.L_x_127:
        /* <DEDUP_REMOVED lines=10> */
.L_x_130:
[----:B------:R-:W-:Y:S05]  /*35e0*/  BSYNC.RECONVERGENT B3 ;  /* 0x0000000000037941 */ /* 0x000fea0003800200 */
.L_x_129:
        /* <DEDUP_REMOVED lines=8> */
[----:B------:R-:W-:Y:S01]  /*3670*/  PRMT R143, R143, 0x5410, R161 ;  /* 0x000054108f8f7816 */ /* 0x000fe200000000a1 */
[----:B------:R-:W-:Y:S06]  /*3680*/  BRA `(.L_x_131) ;  /* 0x0000000c00687947 */ /* 0x000fec0003800000 */
.L_x_116:
[----:B------:R-:W0:Y:S01]  /*3690*/  @P2 LDC R147, c[0x0][0x40c] ;  /* 0x00010300ff932b82 */ /* 0x000e220000000800 */
[-CC-:B------:R-:W-:Y:S01]  /*36a0*/  FFMA.FTZ R145, R3, R164.reuse, R167.reuse ;  /* 0x000000a403917223 */ /* 0x180fe200000100a7 */
[-CC-:B------:R-:W-:Y:S01]  /*36b0*/  FFMA.FTZ R144, R204, R164.reuse, R167.reuse ;  /* 0x000000a4cc907223 */ /* 0x180fe200000100a7 */
[----:B------:R-:W-:Y:S01]  /*36c0*/  ISETP.GT.AND P0, PT, R191, RZ, PT ;  /* 0x000000ffbf00720c */ /* 0x000fe20003f04270 */
[-C--:B------:R-:W-:Y:S01]  /*36d0*/  FFMA.FTZ R162, R236, R164.reuse, R167 ;  /* 0x000000a4eca27223 */ /* 0x080fe200000100a7 */
[----:B------:R-:W-:Y:S01]  /*36e0*/  FADD.FTZ R145, R16, -R145 ;  /* 0x8000009110917221 */ /* 0x000fe20000010000 */
[----:B------:R-:W-:Y:S01]  /*36f0*/  FADD.FTZ R161, R201, -R144 ;  /* 0x80000090c9a17221 */ /* 0x000fe20000010000 */
[-CC-:B------:R-:W-:Y:S01]  /*3700*/  FFMA.FTZ R163, R17, R164.reuse, R167.reuse ;  /* 0x000000a411a37223 */ /* 0x180fe200000100a7 */
[----:B------:R-:W1:Y:S01]  /*3710*/  @P2 LDC R160, c[0x0][0x40c] ;  /* 0x00010300ffa02b82 */ /* 0x000e620000000800 */
[C---:B------:R-:W-:Y:S01]  /*3720*/  FMUL.FTZ R144, R190.reuse, R145 ;  /* 0x00000091be907220 */ /* 0x040fe20000410000 */
[----:B------:R-:W-:Y:S01]  /*3730*/  FMUL.FTZ R145, R190, R161 ;  /* 0x000000a1be917220 */ /* 0x000fe20000410000 */
[----:B------:R-:W-:Y:S01]  /*3740*/  FFMA.FTZ R189, R234, R164, R167 ;  /* 0x000000a4eabd7223 */ /* 0x000fe200000100a7 */
[----:B------:R-:W-:-:S02]  /*3750*/  FADD.FTZ R163, R12, -R163 ;  /* 0x800000a30ca37221 */ /* 0x000fc40000010000 */
[----:B------:R-:W-:Y:S01]  /*3760*/  FSEL R144, R144, RZ, P0 ;  /* 0x000000ff90907208 */ /* 0x000fe20000000000 */
[----:B------:R-:W-:Y:S01]  /*3770*/  FADD.FTZ R189, R232, -R189 ;  /* 0x800000bde8bd7221 */ /* 0x000fe20000010000 */
[----:B------:R-:W-:Y:S01]  /*3780*/  FSEL R145, R145, RZ, P0 ;  /* 0x000000ff91917208 */ /* 0x000fe20000000000 */
[----:B------:R-:W2:Y:S02]  /*3790*/  @P2 LDC R166, c[0x0][0x40c] ;  /* 0x00010300ffa62b82 */ /* 0x000ea40000000800 */
[----:B------:R-:W-:Y:S01]  /*37a0*/  FMUL.FTZ R189, R190, R189 ;  /* 0x000000bdbebd7220 */ /* 0x000fe20000410000 */
[----:B0-----:R-:W-:-:S05]  /*37b0*/  @P2 FMUL.FTZ R146, R147, R144 ;  /* 0x0000009093922220 */ /* 0x001fca0000410000 */
[----:B------:R-:W0:Y:S01]  /*37c0*/  @P2 LDC R161, c[0x0][0x40c] ;  /* 0x00010300ffa12b82 */ /* 0x000e220000000800 */
[----:B------:R-:W-:Y:S01]  /*37d0*/  F2FP.BF16.F32.PACK_AB R144, R145, R144 ;  /* 0x000000909190723e */ /* 0x000fe200000010ff */
[----:B------:R-:W-:Y:S01]  /*37e0*/  FADD.FTZ R147, R233, -R162 ;  /* 0x800000a2e9937221 */ /* 0x000fe20000010000 */
[----:B------:R-:W-:Y:S02]  /*37f0*/  FSEL R189, R189, RZ, P0 ;  /* 0x000000ffbdbd7208 */ /* 0x000fe40000000000 */
[----:B------:R-:W-:Y:S01]  /*3800*/  @P2 F2FP.BF16.F32.PACK_AB R146, RZ, R146 ;  /* 0x00000092ff92223e */ /* 0x000fe200000010ff */
[----:B------:R-:W-:Y:S01]  /*3810*/  FMUL.FTZ R147, R190, R147 ;  /* 0x00000093be937220 */ /* 0x000fe20000410000 */
[----:B-1----:R-:W-:Y:S01]  /*3820*/  @P2 FMUL.FTZ R160, R160, R145 ;  /* 0x00000091a0a02220 */ /* 0x002fe20000410000 */
[----:B------:R-:W-:Y:S01]  /*3830*/  FFMA.FTZ R145, R19, R164, R167 ;  /* 0x000000a413917223 */ /* 0x000fe200000100a7 */
[----:B------:R-:W-:Y:S01]  /*3840*/  @P2 PRMT R140, R146, 0x7610, R140 ;  /* 0x00007610928c2816 */ /* 0x000fe2000000008c */
[----:B------:R-:W1:Y:S01]  /*3850*/  @P2 LDC R235, c[0x0][0x40c] ;  /* 0x00010300ffeb2b82 */ /* 0x000e620000000800 */
[----:B------:R-:W-:Y:S01]  /*3860*/  FSEL R162, R147, RZ, P0 ;  /* 0x000000ff93a27208 */ /* 0x000fe20000000000 */
[----:B------:R-:W-:Y:S01]  /*3870*/  FADD.FTZ R145, R14, -R145 ;  /* 0x800000910e917221 */ /* 0x000fe20000010000 */
[----:B------:R-:W-:Y:S01]  /*3880*/  @P2 F2FP.BF16.F32.PACK_AB R160, RZ, R160 ;  /* 0x000000a0ffa0223e */ /* 0x000fe200000010ff */
[----:B------:R-:W-:-:S02]  /*3890*/  FMUL.FTZ R146, R190, R163 ;  /* 0x000000a3be927220 */ /* 0x000fc40000410000 */
[----:B------:R-:W-:Y:S01]  /*38a0*/  FMUL.FTZ R145, R190, R145 ;  /* 0x00000091be917220 */ /* 0x000fe20000410000 */
[----:B------:R-:W-:Y:S02]  /*38b0*/  @P2 PRMT R140, R140, 0x5410, R160 ;  /* 0x000054108c8c2816 */ /* 0x000fe400000000a0 */
[----:B------:R-:W3:Y:S01]  /*38c0*/  @P2 LDC R160, c[0x0][0x40c] ;  /* 0x00010300ffa02b82 */ /* 0x000ee20000000800 */
[----:B------:R-:W-:Y:S02]  /*38d0*/  FSEL R146, R146, RZ, P0 ;  /* 0x000000ff92927208 */ /* 0x000fe40000000000 */
[----:B------:R-:W-:Y:S01]  /*38e0*/  FSEL R145, R145, RZ, P0 ;  /* 0x000000ff91917208 */ /* 0x000fe20000000000 */
[----:B0-----:R-:W-:-:S04]  /*38f0*/  @P2 FMUL.FTZ R161, R161, R162 ;  /* 0x000000a2a1a12220 */ /* 0x001fc80000410000 */
[-C--:B--2---:R-:W-:Y:S01]  /*3900*/  @P2 FMUL.FTZ R147, R166, R145.reuse ;  /* 0x00000091a6932220 */ /* 0x084fe20000410000 */
[----:B------:R-:W-:Y:S02]  /*3910*/  F2FP.BF16.F32.PACK_AB R145, R162, R145 ;  /* 0x00000091a291723e */ /* 0x000fe400000010ff */
[----:B------:R-:W0:Y:S01]  /*3920*/  @P2 LDC R162, c[0x0][0x40c] ;  /* 0x00010300ffa22b82 */ /* 0x000e220000000800 */
[----:B------:R-:W-:Y:S02]  /*3930*/  @P2 F2FP.BF16.F32.PACK_AB R161, RZ, R161 ;  /* 0x000000a1ffa1223e */ /* 0x000fe400000010ff */
[----:B------:R-:W-:Y:S01]  /*3940*/  @P2 F2FP.BF16.F32.PACK_AB R147, RZ, R147 ;  /* 0x00000093ff93223e */ /* 0x000fe200000010ff */
[-C--:B-1----:R-:W-:Y:S01]  /*3950*/  @P2 FMUL.FTZ R163, R235, R146.reuse ;  /* 0x00000092eba32220 */ /* 0x082fe20000410000 */
[----:B------:R-:W-:Y:S02]  /*3960*/  F2FP.BF16.F32.PACK_AB R146, R189, R146 ;  /* 0x00000092bd92723e */ /* 0x000fe400000010ff */
[----:B------:R-:W-:-:S04]  /*3970*/  @P2 PRMT R141, R147, 0x7610, R141 ;  /* 0x00007610938d2816 */ /* 0x000fc8000000008d */
[----:B------:R-:W-:Y:S01]  /*3980*/  @P2 PRMT R141, R141, 0x5410, R161 ;  /* 0x000054108d8d2816 */ /* 0x000fe200000000a1 */
[----:B---3--:R-:W-:Y:S01]  /*3990*/  @P2 FMUL.FTZ R166, R160, R189 ;  /* 0x000000bda0a62220 */ /* 0x008fe20000410000 */
[----:B------:R-:W-:Y:S01]  /*39a0*/  FFMA.FTZ R189, R197, R164, R167 ;  /* 0x000000a4c5bd7223 */ /* 0x000fe200000100a7 */
[----:B------:R-:W-:-:S03]  /*39b0*/  @P2 F2FP.BF16.F32.PACK_AB R160, RZ, R163 ;  /* 0x000000a3ffa0223e */ /* 0x000fc600000010ff */
[----:B------:R-:W-:Y:S01]  /*39c0*/  FADD.FTZ R189, R196, -R189 ;  /* 0x800000bdc4bd7221 */ /* 0x000fe20000010000 */
[----:B------:R-:W-:Y:S01]  /*39d0*/  @P2 F2FP.BF16.F32.PACK_AB R147, RZ, R166 ;  /* 0x000000a6ff93223e */ /* 0x000fe200000010ff */
[----:B------:R-:W-:Y:S01]  /*39e0*/  FFMA.FTZ R166, R248, R164, R167 ;  /* 0x000000a4f8a67223 */ /* 0x000fe200000100a7 */
[----:B------:R-:W-:Y:S01]  /*39f0*/  @P2 PRMT R142, R160, 0x7610, R142 ;  /* 0x00007610a08e2816 */ /* 0x000fe2000000008e */
[----:B------:R-:W-:Y:S02]  /*3a00*/  FMUL.FTZ R189, R190, R189 ;  /* 0x000000bdbebd7220 */ /* 0x000fe40000410000 */
[----:B------:R-:W-:Y:S01]  /*3a10*/  FADD.FTZ R163, R247, -R166 ;  /* 0x800000a6f7a37221 */ /* 0x000fe20000010000 */
[----:B------:R-:W-:Y:S02]  /*3a20*/  @P2 PRMT R142, R142, 0x5410, R147 ;  /* 0x000054108e8e2816 */ /* 0x000fe40000000093 */
[----:B------:R-:W-:Y:S01]  /*3a30*/  FSEL R161, R189, RZ, P0 ;  /* 0x000000ffbda17208 */ /* 0x000fe20000000000 */
[----:B------:R-:W-:-:S04]  /*3a40*/  FMUL.FTZ R163, R190, R163 ;  /* 0x000000a3bea37220 */ /* 0x000fc80000410000 */
[----:B0-----:R-:W-:Y:S01]  /*3a50*/  @P2 FMUL.FTZ R162, R162, R161 ;  /* 0x000000a1a2a22220 */ /* 0x001fe20000410000 */
[----:B------:R-:W-:-:S04]  /*3a60*/  FSEL R160, R163, RZ, P0 ;  /* 0x000000ffa3a07208 */ /* 0x000fc80000000000 */
[----:B------:R-:W-:Y:S02]  /*3a70*/  @P2 F2FP.BF16.F32.PACK_AB R162, RZ, R162 ;  /* 0x000000a2ffa2223e */ /* 0x000fe400000010ff */
[----:B------:R-:W-:Y:S02]  /*3a80*/  F2FP.BF16.F32.PACK_AB R147, R160, R161 ;  /* 0x000000a1a093723e */ /* 0x000fe400000010ff */
[----:B------:R-:W-:Y:S01]  /*3a90*/  @P2 PRMT R143, R162, 0x7610, R143 ;  /* 0x00007610a28f2816 */ /* 0x000fe2000000008f */
[----:B------:R-:W-:Y:S06]  /*3aa0*/  @!P2 BRA `(.L_x_131) ;  /* 0x000000080060a947 */ /* 0x000fec0003800000 */
[----:B------:R-:W-:-:S05]  /*3ab0*/  FMUL.FTZ R160, R160, UR12 ;  /* 0x0000000ca0a07c20 */ /* 0x000fca0008410000 */
[----:B------:R-:W-:-:S04]  /*3ac0*/  F2FP.BF16.F32.PACK_AB R160, RZ, R160 ;  /* 0x000000a0ffa0723e */ /* 0x000fc800000010ff */
[----:B------:R-:W-:Y:S01]  /*3ad0*/  PRMT R143, R143, 0x5410, R160 ;  /* 0x000054108f8f7816 */ /* 0x000fe200000000a0 */
[----:B------:R-:W-:Y:S06]  /*3ae0*/  BRA `(.L_x_131) ;  /* 0x0000000800507947 */ /* 0x000fec0003800000 */
.L_x_115:
[----:B------:R-:W-:Y:S02]  /*3af0*/  MOV R249, UR14 ;  /* 0x0000000e00f97c02 */ /* 0x000fe40008000f00 */
[----:B------:R-:W-:Y:S02]  /*3b00*/  MOV R251, UR15 ;  /* 0x0000000f00fb7c02 */ /* 0x000fe40008000f00 */
[----:B------:R-:W-:-:S04]  /*3b10*/  ISETP.NE.U32.AND P0, PT, R249, RZ, PT ;  /* 0x000000fff900720c */ /* 0x000fc80003f05070 */
[----:B------:R-:W-:-:S13]  /*3b20*/  ISETP.NE.AND.EX P0, PT, R251, RZ, PT, P0 ;  /* 0x000000fffb00720c */ /* 0x000fda0003f05300 */
[----:B------:R-:W-:Y:S05]  /*3b30*/  @P0 BRA `(.L_x_132) ;  /* 0x0000000400180947 */ /* 0x000fea0003800000 */
[----:B------:R-:W-:Y:S01]  /*3b40*/  ISETP.GT.AND P0, PT, R191, RZ, PT ;  /* 0x000000ffbf00720c */ /* 0x000fe20003f04270 */
[----:B------:R-:W0:Y:S01]  /*3b50*/  @P2 LDC R160, c[0x0][0x40c] ;  /* 0x00010300ffa02b82 */ /* 0x000e220000000800 */
[C---:B------:R-:W-:Y:S01]  /*3b60*/  IMAD.U32 R235, R136.reuse, 0x10000, RZ ;  /* 0x0001000088eb7824 */ /* 0x040fe200078e00ff */
[----:B------:R-:W-:-:S04]  /*3b70*/  PRMT R189, R136, 0x7632, R189 ;  /* 0x0000763288bd7816 */ /* 0x000fc800000000bd */
[----:B------:R-:W-:Y:S02]  /*3b80*/  SHF.L.U32 R189, R189, 0x10, RZ ;  /* 0x00000010bdbd7819 */ /* 0x000fe400000006ff */
[----:B------:R-:W1:Y:S04]  /*3b90*/  @P2 LDC R162, c[0x0][0x40c] ;  /* 0x00010300ffa22b82 */ /* 0x000e680000000800 */
[-CC-:B------:R-:W-:Y:S01]  /*3ba0*/  @P0 FFMA.FTZ R161, R3, R164.reuse, R167.reuse ;  /* 0x000000a403a10223 */ /* 0x180fe200000100a7 */
[-CC-:B------:R-:W-:Y:S01]  /*3bb0*/  @P0 FFMA.FTZ R166, R204, R164.reuse, R167.reuse ;  /* 0x000000a4cca60223 */ /* 0x180fe200000100a7 */
[-CC-:B------:R-:W-:Y:S01]  /*3bc0*/  @P0 FFMA.FTZ R186, R236, R164.reuse, R167.reuse ;  /* 0x000000a4ecba0223 */ /* 0x180fe200000100a7 */
[-C--:B------:R-:W-:Y:S01]  /*3bd0*/  @P0 FFMA.FTZ R163, R19, R164.reuse, R167 ;  /* 0x000000a413a30223 */ /* 0x080fe200000100a7 */
[----:B------:R-:W-:Y:S01]  /*3be0*/  @P0 FADD.FTZ R161, R16, -R161 ;  /* 0x800000a110a10221 */ /* 0x000fe20000010000 */
[----:B------:R-:W-:Y:S01]  /*3bf0*/  @P0 FADD.FTZ R166, R201, -R166 ;  /* 0x800000a6c9a60221 */ /* 0x000fe20000010000 */
[----:B------:R-:W-:Y:S01]  /*3c00*/  @P0 FADD.FTZ R186, R233, -R186 ;  /* 0x800000bae9ba0221 */ /* 0x000fe20000010000 */
[----:B------:R-:W-:Y:S01]  /*3c10*/  @P0 FFMA.FTZ R188, R234, R164, R167 ;  /* 0x000000a4eabc0223 */ /* 0x000fe200000100a7 */
[C---:B------:R-:W-:Y:S01]  /*3c20*/  @P0 FFMA.FTZ R235, R190.reuse, R161, R235 ;  /* 0x000000a1beeb0223 */ /* 0x040fe200000100eb */
[C---:B------:R-:W-:Y:S01]  /*3c30*/  PRMT R161, R137.reuse, 0x7632, R161 ;  /* 0x0000763289a17816 */ /* 0x040fe200000000a1 */
[----:B------:R-:W-:Y:S01]  /*3c40*/  @P0 FFMA.FTZ R189, R190, R166, R189 ;  /* 0x000000a6bebd0223 */ /* 0x000fe200000100bd */
[----:B------:R-:W-:Y:S01]  /*3c50*/  @P0 FADD.FTZ R166, R14, -R163 ;  /* 0x800000a30ea60221 */ /* 0x000fe20000010000 */
[----:B------:R-:W-:Y:S01]  /*3c60*/  SHF.L.U32 R163, R137, 0x10, RZ ;  /* 0x0000001089a37819 */ /* 0x000fe200000006ff */
[----:B------:R-:W-:Y:S01]  /*3c70*/  @P0 FADD.FTZ R188, R232, -R188 ;  /* 0x800000bce8bc0221 */ /* 0x000fe20000010000 */
[----:B------:R-:W-:-:S03]  /*3c80*/  SHF.L.U32 R161, R161, 0x10, RZ ;  /* 0x00000010a1a17819 */ /* 0x000fc600000006ff */
[C---:B------:R-:W-:Y:S02]  /*3c90*/  @P0 FFMA.FTZ R163, R190.reuse, R166, R163 ;  /* 0x000000a6bea30223 */ /* 0x040fe400000100a3 */
[----:B------:R-:W-:Y:S01]  /*3ca0*/  @P0 FFMA.FTZ R161, R190, R186, R161 ;  /* 0x000000babea10223 */ /* 0x000fe200000100a1 */
[----:B0-----:R-:W-:Y:S01]  /*3cb0*/  @P2 FMUL.FTZ R186, R189, R160 ;  /* 0x000000a0bdba2220 */ /* 0x001fe20000410000 */
[----:B------:R-:W-:Y:S01]  /*3cc0*/  @P0 FFMA.FTZ R189, R17, R164, R167 ;  /* 0x000000a411bd0223 */ /* 0x000fe200000100a7 */
[----:B-1----:R-:W-:Y:S01]  /*3cd0*/  @P2 FMUL.FTZ R162, R235, R162 ;  /* 0x000000a2eba22220 */ /* 0x002fe20000410000 */
[----:B------:R-:W-:Y:S01]  /*3ce0*/  PRMT R235, R138, 0x7632, R235 ;  /* 0x000076328aeb7816 */ /* 0x000fe200000000eb */
[----:B------:R-:W0:Y:S01]  /*3cf0*/  @P2 LDC R166, c[0x0][0x40c] ;  /* 0x00010300ffa62b82 */ /* 0x000e220000000800 */
[----:B------:R-:W-:Y:S01]  /*3d00*/  @P0 FADD.FTZ R160, R12, -R189 ;  /* 0x800000bd0ca00221 */ /* 0x000fe20000010000 */
[----:B------:R-:W-:Y:S02]  /*3d10*/  SHF.L.U32 R189, R138, 0x10, RZ ;  /* 0x000000108abd7819 */ /* 0x000fe400000006ff */
[----:B------:R-:W-:-:S02]  /*3d20*/  @P2 F2FP.BF16.F32.PACK_AB R186, RZ, R186 ;  /* 0x000000baffba223e */ /* 0x000fc400000010ff */
[----:B------:R-:W-:Y:S01]  /*3d30*/  SHF.L.U32 R235, R235, 0x10, RZ ;  /* 0x00000010ebeb7819 */ /* 0x000fe200000006ff */
[C---:B------:R-:W-:Y:S01]  /*3d40*/  @P0 FFMA.FTZ R189, R190.reuse, R160, R189 ;  /* 0x000000a0bebd0223 */ /* 0x040fe200000100bd */
[----:B------:R-:W-:Y:S02]  /*3d50*/  @P2 F2FP.BF16.F32.PACK_AB R160, RZ, R162 ;  /* 0x000000a2ffa0223e */ /* 0x000fe400000010ff */
[----:B------:R-:W1:Y:S01]  /*3d60*/  @P2 LDC R162, c[0x0][0x40c] ;  /* 0x00010300ffa22b82 */ /* 0x000e620000000800 */
[----:B------:R-:W-:Y:S01]  /*3d70*/  @P0 FFMA.FTZ R235, R190, R188, R235 ;  /* 0x000000bcbeeb0223 */ /* 0x000fe200000100eb */
[----:B------:R-:W-:Y:S01]  /*3d80*/  @P2 PRMT R140, R160, 0x7610, R140 ;  /* 0x00007610a08c2816 */ /* 0x000fe2000000008c */
[----:B------:R-:W-:-:S03]  /*3d90*/  @P0 FFMA.FTZ R160, R197, R164, R167 ;  /* 0x000000a4c5a00223 */ /* 0x000fc600000100a7 */
[----:B------:R-:W-:Y:S01]  /*3da0*/  @P2 PRMT R140, R140, 0x5410, R186 ;  /* 0x000054108c8c2816 */ /* 0x000fe200000000ba */
[----:B------:R-:W-:Y:S01]  /*3db0*/  @P0 FADD.FTZ R186, R196, -R160 ;  /* 0x800000a0c4ba0221 */ /* 0x000fe20000010000 */
[----:B------:R-:W-:Y:S01]  /*3dc0*/  SHF.L.U32 R160, R139, 0x10, RZ ;  /* 0x000000108ba07819 */ /* 0x000fe200000006ff */
[----:B------:R-:W2:Y:S04]  /*3dd0*/  @P2 LDC R188, c[0x0][0x40c] ;  /* 0x00010300ffbc2b82 */ /* 0x000ea80000000800 */
[----:B------:R-:W-:Y:S01]  /*3de0*/  @P0 FFMA.FTZ R160, R190, R186, R160 ;  /* 0x000000babea00223 */ /* 0x000fe200000100a0 */
[----:B0-----:R-:W-:-:S03]  /*3df0*/  @P2 FMUL.FTZ R166, R163, R166 ;  /* 0x000000a6a3a62220 */ /* 0x001fc60000410000 */
[----:B------:R-:W0:Y:S02]  /*3e00*/  @P2 LDC R186, c[0x0][0x40c] ;  /* 0x00010300ffba2b82 */ /* 0x000e240000000800 */
[----:B------:R-:W-:-:S04]  /*3e10*/  @P2 F2FP.BF16.F32.PACK_AB R166, RZ, R166 ;  /* 0x000000a6ffa6223e */ /* 0x000fc800000010ff */
[----:B------:R-:W-:Y:S01]  /*3e20*/  @P2 PRMT R141, R166, 0x7610, R141 ;  /* 0x00007610a68d2816 */ /* 0x000fe2000000008d */
[----:B-1----:R-:W-:Y:S02]  /*3e30*/  @P2 FMUL.FTZ R162, R161, R162 ;  /* 0x000000a2a1a22220 */ /* 0x002fe40000410000 */
[----:B------:R-:W1:Y:S03]  /*3e40*/  @P2 LDC R161, c[0x0][0x40c] ;  /* 0x00010300ffa12b82 */ /* 0x000e660000000800 */
[----:B------:R-:W-:Y:S01]  /*3e50*/  @P2 F2FP.BF16.F32.PACK_AB R162, RZ, R162 ;  /* 0x000000a2ffa2223e */ /* 0x000fe200000010ff */
[----:B--2---:R-:W-:-:S03]  /*3e60*/  @P2 FMUL.FTZ R235, R235, R188 ;  /* 0x000000bcebeb2220 */ /* 0x004fc60000410000 */
[----:B------:R-:W-:Y:S02]  /*3e70*/  @P2 PRMT R141, R141, 0x5410, R162 ;  /* 0x000054108d8d2816 */ /* 0x000fe400000000a2 */
[----:B------:R-:W-:Y:S01]  /*3e80*/  @P2 F2FP.BF16.F32.PACK_AB R235, RZ, R235 ;  /* 0x000000ebffeb223e */ /* 0x000fe200000010ff */
[----:B0-----:R-:W-:-:S05]  /*3e90*/  @P2 FMUL.FTZ R189, R189, R186 ;  /* 0x000000babdbd2220 */ /* 0x001fca0000410000 */
[----:B------:R-:W-:Y:S01]  /*3ea0*/  @P2 F2FP.BF16.F32.PACK_AB R189, RZ, R189 ;  /* 0x000000bdffbd223e */ /* 0x000fe200000010ff */
[----:B-1----:R-:W-:-:S03]  /*3eb0*/  @P2 FMUL.FTZ R160, R160, R161 ;  /* 0x000000a1a0a02220 */ /* 0x002fc60000410000 */
[----:B------:R-:W-:Y:S02]  /*3ec0*/  @P2 PRMT R142, R189, 0x7610, R142 ;  /* 0x00007610bd8e2816 */ /* 0x000fe4000000008e */
[----:B------:R-:W-:Y:S02]  /*3ed0*/  @P2 F2FP.BF16.F32.PACK_AB R160, RZ, R160 ;  /* 0x000000a0ffa0223e */ /* 0x000fe400000010ff */
[----:B------:R-:W-:Y:S02]  /*3ee0*/  @P2 PRMT R142, R142, 0x5410, R235 ;  /* 0x000054108e8e2816 */ /* 0x000fe400000000eb */
[----:B------:R-:W-:Y:S01]  /*3ef0*/  @P2 PRMT R143, R160, 0x7610, R143 ;  /* 0x00007610a08f2816 */ /* 0x000fe2000000008f */
[----:B------:R-:W-:Y:S06]  /*3f00*/  @!P2 BRA `(.L_x_131) ;  /* 0x000000040048a947 */ /* 0x000fec0003800000 */
[----:B------:R-:W-:Y:S01]  /*3f10*/  PRMT R160, R139, 0x7632, R160 ;  /* 0x000076328ba07816 */ /* 0x000fe200000000a0 */
[----:B------:R-:W-:-:S03]  /*3f20*/  @P0 FFMA.FTZ R162, R248, R164, R167 ;  /* 0x000000a4f8a20223 */ /* 0x000fc600000100a7 */
[----:B------:R-:W-:Y:S01]  /*3f30*/  SHF.L.U32 R161, R160, 0x10, RZ ;  /* 0x00000010a0a17819 */ /* 0x000fe200000006ff */
[----:B------:R-:W-:-:S04]  /*3f40*/  @P0 FADD.FTZ R162, R247, -R162 ;  /* 0x800000a2f7a20221 */ /* 0x000fc80000010000 */
[----:B------:R-:W-:-:S04]  /*3f50*/  @P0 FFMA.FTZ R161, R190, R162, R161 ;  /* 0x000000a2bea10223 */ /* 0x000fc800000100a1 */
[----:B------:R-:W-:-:S05]  /*3f60*/  FMUL.FTZ R161, R161, UR12 ;  /* 0x0000000ca1a17c20 */ /* 0x000fca0008410000 */
[----:B------:R-:W-:-:S04]  /*3f70*/  F2FP.BF16.F32.PACK_AB R161, RZ, R161 ;  /* 0x000000a1ffa1723e */ /* 0x000fc800000010ff */
[----:B------:R-:W-:Y:S01]  /*3f80*/  PRMT R143, R143, 0x5410, R161 ;  /* 0x000054108f8f7816 */ /* 0x000fe200000000a1 */
[----:B------:R-:W-:Y:S06]  /*3f90*/  BRA `(.L_x_131) ;  /* 0x0000000400247947 */ /* 0x000fec0003800000 */
.L_x_132:
[----:B------:R-:W-:Y:S01]  /*3fa0*/  ISETP.GT.AND P0, PT, R191, RZ, PT ;  /* 0x000000ffbf00720c */ /* 0x000fe20003f04270 */
[-C--:B------:R-:W-:Y:S01]  /*3fb0*/  @P1 FFMA.FTZ R145, R3, R164.reuse, R167 ;  /* 0x000000a403911223 */ /* 0x080fe200000100a7 */
[----:B------:R-:W-:Y:S01]  /*3fc0*/  PRMT R146, R138, 0x7632, R146 ;  /* 0x000076328a927816 */ /* 0x000fe20000000092 */
[----:B------:R-:W0:Y:S01]  /*3fd0*/  @P2 LDC R163, c[0x0][0x40c] ;  /* 0x00010300ffa32b82 */ /* 0x000e220000000800 */
[----:B------:R-:W-:Y:S01]  /*3fe0*/  SHF.L.U32 R235, R136, 0x10, RZ ;  /* 0x0000001088eb7819 */ /* 0x000fe200000006ff */
[----:B------:R-:W-:Y:S01]  /*3ff0*/  @P1 FADD.FTZ R145, R16, -R145 ;  /* 0x8000009110911221 */ /* 0x000fe20000010000 */
[----:B------:R-:W-:Y:S02]  /*4000*/  SHF.L.U32 R146, R146, 0x10, RZ ;  /* 0x0000001092927819 */ /* 0x000fe400000006ff */
[----:B------:R-:W-:Y:S01]  /*4010*/  SHF.L.U32 R252, R137, 0x10, RZ ;  /* 0x0000001089fc7819 */ /* 0x000fe200000006ff */
[----:B------:R-:W-:Y:S01]  /*4020*/  @P1 FFMA.FTZ R235, R190, R145, R235 ;  /* 0x00000091beeb1223 */ /* 0x000fe200000100eb */
[----:B------:R-:W-:Y:S01]  /*4030*/  SHF.L.U32 R188, R138, 0x10, RZ ;  /* 0x000000108abc7819 */ /* 0x000fe200000006ff */
[----:B------:R-:W1:Y:S02]  /*4040*/  @P2 LDC R162, c[0x0][0x40c] ;  /* 0x00010300ffa22b82 */ /* 0x000e640000000800 */
[-CC-:B------:R-:W-:Y:S01]  /*4050*/  @P0 FFMA.FTZ R147, R234, R164.reuse, R167.reuse ;  /* 0x000000a4ea930223 */ /* 0x180fe200000100a7 */
[-CC-:B------:R-:W-:Y:S01]  /*4060*/  @P0 FFMA.FTZ R145, R17, R164.reuse, R167.reuse ;  /* 0x000000a411910223 */ /* 0x180fe200000100a7 */
[-CC-:B------:R-:W-:Y:S01]  /*4070*/  @P0 FFMA.FTZ R144, R236, R164.reuse, R167.reuse ;  /* 0x000000a4ec900223 */ /* 0x180fe200000100a7 */
[-C--:B------:R-:W-:Y:S01]  /*4080*/  @P0 FFMA.FTZ R160, R204, R164.reuse, R167 ;  /* 0x000000a4cca00223 */ /* 0x080fe200000100a7 */
[----:B------:R-:W-:Y:S01]  /*4090*/  @P0 FADD.FTZ R147, R232, -R147 ;  /* 0x80000093e8930221 */ /* 0x000fe20000010000 */
[----:B------:R-:W-:Y:S01]  /*40a0*/  @P0 FADD.FTZ R145, R12, -R145 ;  /* 0x800000910c910221 */ /* 0x000fe20000010000 */
[----:B------:R-:W-:Y:S01]  /*40b0*/  @P0 FADD.FTZ R144, R233, -R144 ;  /* 0x80000090e9900221 */ /* 0x000fe20000010000 */
[----:B------:R-:W2:Y:S01]  /*40c0*/  @P2 LDC R161, c[0x0][0x40c] ;  /* 0x00010300ffa12b82 */ /* 0x000ea20000000800 */
[C---:B------:R-:W-:Y:S01]  /*40d0*/  @P0 FFMA.FTZ R146, R190.reuse, R147, R146 ;  /* 0x00000093be920223 */ /* 0x040fe20000010092 */
[-C--:B------:R-:W-:Y:S01]  /*40e0*/  @P0 FFMA.FTZ R147, R19, R164.reuse, R167 ;  /* 0x000000a413930223 */ /* 0x080fe200000100a7 */
[----:B------:R-:W-:Y:S01]  /*40f0*/  @P0 FFMA.FTZ R188, R190, R145, R188 ;  /* 0x00000091bebc0223 */ /* 0x000fe200000100bc */
[----:B------:R-:W-:Y:S01]  /*4100*/  PRMT R145, R137, 0x7632, R145 ;  /* 0x0000763289917816 */ /* 0x000fe20000000091 */
[----:B------:R-:W-:Y:S01]  /*4110*/  @P0 FADD.FTZ R189, R201, -R160 ;  /* 0x800000a0c9bd0221 */ /* 0x000fe20000010000 */
[----:B------:R-:W-:Y:S01]  /*4120*/  @P0 FADD.FTZ R147, R14, -R147 ;  /* 0x800000930e930221 */ /* 0x000fe20000010000 */
[----:B0-----:R-:W-:Y:S01]  /*4130*/  @P2 FMUL.FTZ R160, R188, R163 ;  /* 0x000000a3bca02220 */ /* 0x001fe20000410000 */
[----:B------:R-:W-:Y:S01]  /*4140*/  SHF.L.U32 R145, R145, 0x10, RZ ;  /* 0x0000001091917819 */ /* 0x000fe200000006ff */
[----:B------:R-:W0:Y:S01]  /*4150*/  @P2 LDC R250, c[0x0][0x40c] ;  /* 0x00010300fffa2b82 */ /* 0x000e220000000800 */
[C---:B------:R-:W-:Y:S01]  /*4160*/  @P0 FFMA.FTZ R252, R190.reuse, R147, R252 ;  /* 0x00000093befc0223 */ /* 0x040fe200000100fc */
[----:B------:R-:W-:Y:S01]  /*4170*/  @P0 FFMA.FTZ R163, R197, R164, R167 ;  /* 0x000000a4c5a30223 */ /* 0x000fe200000100a7 */
[----:B------:R-:W-:Y:S01]  /*4180*/  @P2 F2FP.BF16.F32.PACK_AB R160, RZ, R160 ;  /* 0x000000a0ffa0223e */ /* 0x000fe200000010ff */
[----:B------:R-:W-:Y:S01]  /*4190*/  @P0 FFMA.FTZ R145, R190, R144, R145 ;  /* 0x00000090be910223 */ /* 0x000fe20000010091 */
[----:B------:R-:W-:Y:S01]  /*41a0*/  PRMT R144, R136, 0x7632, R144 ;  /* 0x0000763288907816 */ /* 0x000fe20000000090 */
[----:B------:R-:W-:Y:S01]  /*41b0*/  @P0 FADD.FTZ R163, R196, -R163 ;  /* 0x800000a3c4a30221 */ /* 0x000fe20000010000 */
[----:B------:R-:W-:Y:S01]  /*41c0*/  @P2 PRMT R142, R160, 0x7610, R142 ;  /* 0x00007610a08e2816 */ /* 0x000fe2000000008e */
[----:B------:R-:W3:Y:S02]  /*41d0*/  @P2 LDC R147, c[0x0][0x40c] ;  /* 0x00010300ff932b82 */ /* 0x000ee40000000800 */
[----:B------:R-:W-:-:S04]  /*41e0*/  IMAD.U32 R144, R144, 0x10000, RZ ;  /* 0x0001000090907824 */ /* 0x000fc800078e00ff */
[----:B------:R-:W-:Y:S01]  /*41f0*/  @P0 FFMA.FTZ R144, R190, R189, R144 ;  /* 0x000000bdbe900223 */ /* 0x000fe20000010090 */
[C---:B-1----:R-:W-:Y:S01]  /*4200*/  @P2 FMUL.FTZ R189, R145.reuse, R162 ;  /* 0x000000a291bd2220 */ /* 0x042fe20000410000 */
[C---:B--2---:R-:W-:Y:S01]  /*4210*/  @P2 FMUL.FTZ R161, R146.reuse, R161 ;  /* 0x000000a192a12220 */ /* 0x044fe20000410000 */
[----:B------:R-:W-:Y:S01]  /*4220*/  F2FP.BF16.F32.PACK_AB R146, R146, R188 ;  /* 0x000000bc9292723e */ /* 0x000fe200000010ff */
[----:B------:R-:W1:Y:S01]  /*4230*/  @P2 LDC R186, c[0x0][0x40c] ;  /* 0x00010300ffba2b82 */ /* 0x000e620000000800 */
[----:B------:R-:W-:Y:S02]  /*4240*/  F2FP.BF16.F32.PACK_AB R145, R145, R252 ;  /* 0x000000fc9191723e */ /* 0x000fe400000010ff */
[----:B------:R-:W-:Y:S01]  /*4250*/  @P2 F2FP.BF16.F32.PACK_AB R161, RZ, R161 ;  /* 0x000000a1ffa1223e */ /* 0x000fe200000010ff */
[----:B0-----:R-:W-:-:S03]  /*4260*/  @P2 FMUL.FTZ R250, R235, R250 ;  /* 0x000000faebfa2220 */ /* 0x001fc60000410000 */
[----:B------:R-:W-:Y:S01]  /*4270*/  @P2 PRMT R142, R142, 0x5410, R161 ;  /* 0x000054108e8e2816 */ /* 0x000fe200000000a1 */
[----:B------:R-:W0:Y:S01]  /*4280*/  @P2 LDC R188, c[0x0][0x40c] ;  /* 0x00010300ffbc2b82 */ /* 0x000e220000000800 */
[----:B---3--:R-:W-:Y:S01]  /*4290*/  @P2 FMUL.FTZ R166, R252, R147 ;  /* 0x00000093fca62220 */ /* 0x008fe20000410000 */
[----:B------:R-:W-:-:S04]  /*42a0*/  SHF.L.U32 R147, R139, 0x10, RZ ;  /* 0x000000108b937819 */ /* 0x000fc800000006ff */
[----:B------:R-:W-:Y:S01]  /*42b0*/  @P2 F2FP.BF16.F32.PACK_AB R162, RZ, R166 ;  /* 0x000000a6ffa2223e */ /* 0x000fe200000010ff */
[----:B------:R-:W-:Y:S01]  /*42c0*/  @P0 FFMA.FTZ R147, R190, R163, R147 ;  /* 0x000000a3be930223 */ /* 0x000fe20000010093 */
[----:B------:R-:W-:Y:S01]  /*42d0*/  @P2 F2FP.BF16.F32.PACK_AB R163, RZ, R189 ;  /* 0x000000bdffa3223e */ /* 0x000fe200000010ff */
[----:B------:R-:W-:Y:S01]  /*42e0*/  @P0 FFMA.FTZ R166, R248, R164, R167 ;  /* 0x000000a4f8a60223 */ /* 0x000fe200000100a7 */
[----:B------:R-:W-:Y:S01]  /*42f0*/  PRMT R189, R139, 0x7632, R189 ;  /* 0x000076328bbd7816 */ /* 0x000fe200000000bd */
[----:B-1----:R-:W-:Y:S01]  /*4300*/  @P2 FMUL.FTZ R186, R144, R186 ;  /* 0x000000ba90ba2220 */ /* 0x002fe20000410000 */
[----:B------:R-:W-:Y:S01]  /*4310*/  @P2 PRMT R141, R162, 0x7610, R141 ;  /* 0x00007610a28d2816 */ /* 0x000fe2000000008d */
[----:B------:R-:W-:Y:S01]  /*4320*/  @P0 FADD.FTZ R166, R247, -R166 ;  /* 0x800000a6f7a60221 */ /* 0x000fe20000010000 */
[----:B------:R-:W-:Y:S02]  /*4330*/  SHF.L.U32 R189, R189, 0x10, RZ ;  /* 0x00000010bdbd7819 */ /* 0x000fe400000006ff */
[----:B------:R-:W-:-:S02]  /*4340*/  @P2 F2FP.BF16.F32.PACK_AB R186, RZ, R186 ;  /* 0x000000baffba223e */ /* 0x000fc400000010ff */
[----:B------:R-:W-:Y:S01]  /*4350*/  F2FP.BF16.F32.PACK_AB R144, R144, R235 ;  /* 0x000000eb9090723e */ /* 0x000fe200000010ff */
[----:B------:R-:W-:Y:S01]  /*4360*/  @P0 FFMA.FTZ R189, R190, R166, R189 ;  /* 0x000000a6bebd0223 */ /* 0x000fe200000100bd */
[----:B------:R-:W-:Y:S01]  /*4370*/  @P2 F2FP.BF16.F32.PACK_AB R166, RZ, R250 ;  /* 0x000000faffa6223e */ /* 0x000fe200000010ff */
[----:B0-----:R-:W-:Y:S01]  /*4380*/  @P2 FMUL.FTZ R188, R147, R188 ;  /* 0x000000bc93bc2220 */ /* 0x001fe20000410000 */
[----:B------:R-:W0:Y:S01]  /*4390*/  @P2 LDC R250, c[0x0][0x40c] ;  /* 0x00010300fffa2b82 */ /* 0x000e220000000800 */
[----:B------:R-:W-:Y:S02]  /*43a0*/  @P2 PRMT R141, R141, 0x5410, R163 ;  /* 0x000054108d8d2816 */ /* 0x000fe400000000a3 */
[----:B------:R-:W-:Y:S02]  /*43b0*/  @P2 PRMT R140, R166, 0x7610, R140 ;  /* 0x00007610a68c2816 */ /* 0x000fe4000000008c */
[----:B------:R-:W-:Y:S02]  /*43c0*/  @P2 F2FP.BF16.F32.PACK_AB R188, RZ, R188 ;  /* 0x000000bcffbc223e */ /* 0x000fe400000010ff */
[----:B------:R-:W-:-:S02]  /*43d0*/  F2FP.BF16.F32.PACK_AB R147, R189, R147 ;  /* 0x00000093bd93723e */ /* 0x000fc400000010ff */
[----:B------:R-:W-:Y:S02]  /*43e0*/  @P2 PRMT R143, R188, 0x7610, R143 ;  /* 0x00007610bc8f2816 */ /* 0x000fe4000000008f */
[----:B------:R-:W-:Y:S01]  /*43f0*/  @P2 PRMT R140, R140, 0x5410, R186 ;  /* 0x000054108c8c2816 */ /* 0x000fe200000000ba */
[----:B0-----:R-:W-:-:S05]  /*4400*/  @P2 FMUL.FTZ R250, R189, R250 ;  /* 0x000000fabdfa2220 */ /* 0x001fca0000410000 */
[----:B------:R-:W-:-:S04]  /*4410*/  @P2 F2FP.BF16.F32.PACK_AB R250, RZ, R250 ;  /* 0x000000fafffa223e */ /* 0x000fc800000010ff */
[----:B------:R-:W-:-:S07]  /*4420*/  @P2 PRMT R143, R143, 0x5410, R250 ;  /* 0x000054108f8f2816 */ /* 0x000fce00000000fa */
.L_x_131:
[----:B------:R-:W-:Y:S05]  /*4430*/  BSYNC.RECONVERGENT B1 ;  /* 0x0000000000017941 */ /* 0x000fea0003800200 */
.L_x_114:
[----:B------:R-:W-:Y:S01]  /*4440*/  ISETP.NE.U32.AND P0, PT, R249, RZ, PT ;  /* 0x000000fff900720c */ /* 0x000fe20003f05070 */
[----:B------:R-:W0:Y:S03]  /*4450*/  @P2 LDC.64 R160, c[0x0][0x468] ;  /* 0x00011a00ffa02b82 */ /* 0x000e260000000a00 */
[----:B------:R-:W-:-:S13]  /*4460*/  ISETP.NE.AND.EX P0, PT, R251, RZ, PT, P0 ;  /* 0x000000fffb00720c */ /* 0x000fda0003f05300 */
[----:B------:R-:W1:Y:S01]  /*4470*/  @P0 LDC.64 R162, c[0x0][0x478] ;  /* 0x00011e00ffa20b82 */ /* 0x000e620000000a00 */
[C---:B0-----:R-:W-:Y:S01]  /*4480*/  @P2 IMAD.WIDE.U32 R160, R165.reuse, 0x10, R160 ;  /* 0x00000010a5a02825 */ /* 0x041fe200078e00a0 */
[----:B------:R-:W-:-:S03]  /*4490*/  IADD3 R165, PT, PT, R165, 0x20, RZ ;  /* 0x00000020a5a57810 */ /* 0x000fc60007ffe0ff */
[C---:B-1----:R-:W-:Y:S01]  /*44a0*/  @P0 IMAD.WIDE.U32 R162, R187.reuse, 0x10, R162 ;  /* 0x00000010bba20825 */ /* 0x042fe200078e00a2 */
[----:B------:R-:W-:-:S04]  /*44b0*/  IADD3 R187, PT, PT, R187, 0x20, RZ ;  /* 0x00000020bbbb7810 */ /* 0x000fc80007ffe0ff */
[----:B------:R0:W-:Y:S04]  /*44c0*/  @P0 STG.E.128 desc[UR6][R162.64], R144 ;  /* 0x00000090a2000986 */ /* 0x0001e8000c101d06 */
[----:B------:R0:W-:Y:S02]  /*44d0*/  @P2 STG.E.128 desc[UR6][R160.64], R140 ;  /* 0x0000008ca0002986 */ /* 0x0001e4000c101d06 */
.L_x_113:
[----:B------:R-:W-:Y:S05]  /*44e0*/  BSYNC.RECONVERGENT B2 ;  /* 0x0000000000027941 */ /* 0x000fea0003800200 */
.L_x_112:
[----:B------:R-:W-:Y:S01]  /*44f0*/  ISETP.GE.U32.AND P0, PT, R176, 0x40, PT ;  /* 0x00000040b000780c */ /* 0x000fe20003f06070 */
[----:B------:R-:W-:-:S12]  /*4500*/  BSSY.RECONVERGENT B2, `(.L_x_133) ;  /* 0x0000143000027945 */ /* 0x000fd80003800200 */
[----:B------:R-:W-:Y:S05]  /*4510*/  @!P0 BRA `(.L_x_134) ;  /* 0x0000001400048947 */ /* 0x000fea0003800000 */
[----:B------:R-:W-:Y:S01]  /*4520*/  UISETP.NE.U32.AND UP0, UPT, UR10, URZ, UPT ;  /* 0x000000ff0a00728c */ /* 0x000fe2000bf05070 */
[----:B------:R-:W-:Y:S03]  /*4530*/  BSSY.RECONVERGENT B1, `(.L_x_135) ;  /* 0x0000137000017945 */ /* 0x000fe60003800200 */
[----:B------:R-:W-:-:S09]  /*4540*/  UISETP.NE.AND.EX UP0, UPT, UR11, URZ, UPT, UP0 ;  /* 0x000000ff0b00728c */ /* 0x000fd2000bf05300 */
[----:B------:R-:W-:Y:S05]  /*4550*/  BRA.U !UP0, `(.L_x_136) ;  /* 0x0000000908507547 */ /* 0x000fea000b800000 */
[----:B------:R-:W-:-:S04]  /*4560*/  UISETP.NE.U32.AND UP0, UPT, UR14, URZ, UPT ;  /* 0x000000ff0e00728c */ /* 0x000fc8000bf05070 */
[----:B------:R-:W-:-:S06]  /*4570*/  UISETP.NE.AND.EX UP0, UPT, UR15, URZ, UPT, UP0 ;  /* 0x000000ff0f00728c */ /* 0x000fcc000bf05300 */
[----:B------:R-:W-:-:S13]  /*4580*/  PLOP3.LUT P0, PT, PT, PT, UP0, 0x80, 0x8 ;  /* 0x000000000008781c */ /* 0x000fda0003f0f008 */
[----:B------:R-:W-:Y:S05]  /*4590*/  @!P0 BRA `(.L_x_137) ;  /* 0x0000000400288947 */ /* 0x000fea0003800000 */
[----:B------:R-:W-:Y:S01]  /*45a0*/  ISETP.GT.AND P1, PT, R191, RZ, PT ;  /* 0x000000ffbf00720c */ /* 0x000fe20003f24270 */
[----:B------:R-:W1:Y:S01]  /*45b0*/  @P2 LDC R235, c[0x0][0x40c] ;  /* 0x00010300ffeb2b82 */ /* 0x000e620000000800 */
[----:B------:R-:W-:Y:S02]  /*45c0*/  PRMT R188, R50, 0x7632, R188 ;  /* 0x0000763232bc7816 */ /* 0x000fe400000000bc */
[----:B------:R-:W-:Y:S02]  /*45d0*/  SHF.L.U32 R251, R49, 0x10, RZ ;  /* 0x0000001031fb7819 */ /* 0x000fe400000006ff */
[----:B------:R-:W-:Y:S02]  /*45e0*/  SHF.L.U32 R188, R188, 0x10, RZ ;  /* 0x00000010bcbc7819 */ /* 0x000fe400000006ff */
[----:B0-----:R-:W-:Y:S01]  /*45f0*/  SHF.L.U32 R146, R50, 0x10, RZ ;  /* 0x0000001032927819 */ /* 0x001fe200000006ff */
[----:B------:R-:W0:Y:S01]  /*4600*/  @P2 LDC R250, c[0x0][0x40c] ;  /* 0x00010300fffa2b82 */ /* 0x000e220000000800 */
[----:B------:R-:W-:-:S02]  /*4610*/  PRMT R189, R48, 0x7632, R189 ;  /* 0x0000763230bd7816 */ /* 0x000fc400000000bd */
[----:B------:R-:W-:Y:S01]  /*4620*/  SHF.L.U32 R249, R48, 0x10, RZ ;  /* 0x0000001030f97819 */ /* 0x000fe200000006ff */
[-CC-:B------:R-:W-:Y:S01]  /*4630*/  @P1 FFMA.FTZ R144, R226, R164.reuse, R167.reuse ;  /* 0x000000a4e2901223 */ /* 0x180fe200000100a7 */
[-CC-:B------:R-:W-:Y:S01]  /*4640*/  @P1 FFMA.FTZ R145, R11, R164.reuse, R167.reuse ;  /* 0x000000a40b911223 */ /* 0x180fe200000100a7 */
[-C--:B------:R-:W-:Y:S01]  /*4650*/  @P1 FFMA.FTZ R163, R202, R164.reuse, R167 ;  /* 0x000000a4caa31223 */ /* 0x080fe200000100a7 */
[----:B------:R-:W-:Y:S01]  /*4660*/  SHF.L.U32 R189, R189, 0x10, RZ ;  /* 0x00000010bdbd7819 */ /* 0x000fe200000006ff */
[----:B------:R-:W-:Y:S01]  /*4670*/  @P1 FADD.FTZ R147, R229, -R144 ;  /* 0x80000090e5931221 */ /* 0x000fe20000010000 */
[----:B------:R-:W-:Y:S01]  /*4680*/  @P1 FADD.FTZ R145, R6, -R145 ;  /* 0x8000009106911221 */ /* 0x000fe20000010000 */
[-CC-:B------:R-:W-:Y:S01]  /*4690*/  @P1 FFMA.FTZ R144, R228, R164.reuse, R167.reuse ;  /* 0x000000a4e4901223 */ /* 0x180fe200000100a7 */
[----:B------:R-:W2:Y:S01]  /*46a0*/  @P2 LDC R162, c[0x0][0x40c] ;  /* 0x00010300ffa22b82 */ /* 0x000ea20000000800 */
[C---:B------:R-:W-:Y:S01]  /*46b0*/  @P1 FFMA.FTZ R188, R190.reuse, R147, R188 ;  /* 0x00000093bebc1223 */ /* 0x040fe200000100bc */
[-C--:B------:R-:W-:Y:S01]  /*46c0*/  @P1 FFMA.FTZ R147, R13, R164.reuse, R167 ;  /* 0x000000a40d931223 */ /* 0x080fe200000100a7 */
[----:B------:R-:W-:Y:S01]  /*46d0*/  @P1 FFMA.FTZ R146, R190, R145, R146 ;  /* 0x00000091be921223 */ /* 0x000fe20000010092 */
[----:B------:R-:W-:Y:S01]  /*46e0*/  PRMT R145, R49, 0x7632, R145 ;  /* 0x0000763231917816 */ /* 0x000fe20000000091 */
[----:B------:R-:W-:Y:S01]  /*46f0*/  @P1 FADD.FTZ R144, R231, -R144 ;  /* 0x80000090e7901221 */ /* 0x000fe20000010000 */
[----:B------:R-:W-:Y:S01]  /*4700*/  @P1 FADD.FTZ R147, R8, -R147 ;  /* 0x8000009308931221 */ /* 0x000fe20000010000 */
[-C--:B------:R-:W-:Y:S01]  /*4710*/  @P1 FFMA.FTZ R161, R15, R164.reuse, R167 ;  /* 0x000000a40fa11223 */ /* 0x080fe200000100a7 */
[----:B------:R-:W-:Y:S01]  /*4720*/  SHF.L.U32 R145, R145, 0x10, RZ ;  /* 0x0000001091917819 */ /* 0x000fe200000006ff */
[----:B------:R-:W3:Y:S01]  /*4730*/  @P2 LDC R166, c[0x0][0x40c] ;  /* 0x00010300ffa62b82 */ /* 0x000ee20000000800 */
[----:B------:R-:W-:Y:S01]  /*4740*/  @P1 FFMA.FTZ R251, R190, R147, R251 ;  /* 0x00000093befb1223 */ /* 0x000fe200000100fb */
[----:B------:R-:W-:Y:S01]  /*4750*/  @P1 FADD.FTZ R161, R10, -R161 ;  /* 0x800000a10aa11221 */ /* 0x000fe20000010000 */
[----:B------:R-:W-:Y:S01]  /*4760*/  @P1 FFMA.FTZ R252, R242, R164, R167 ;  /* 0x000000a4f2fc1223 */ /* 0x000fe200000100a7 */
[----:B------:R-:W-:Y:S01]  /*4770*/  @P1 FFMA.FTZ R145, R190, R144, R145 ;  /* 0x00000090be911223 */ /* 0x000fe20000010091 */
[----:B------:R-:W-:Y:S01]  /*4780*/  @P1 FADD.FTZ R144, R200, -R163 ;  /* 0x800000a3c8901221 */ /* 0x000fe20000010000 */
[C---:B------:R-:W-:Y:S01]  /*4790*/  @P1 FFMA.FTZ R249, R190.reuse, R161, R249 ;  /* 0x000000a1bef91223 */ /* 0x040fe200000100f9 */
[----:B------:R-:W-:Y:S01]  /*47a0*/  @P1 FFMA.FTZ R161, R195, R164, R167 ;  /* 0x000000a4c3a11223 */ /* 0x000fe200000100a7 */
[----:B------:R-:W4:Y:S01]  /*47b0*/  @P2 LDC R147, c[0x0][0x40c] ;  /* 0x00010300ff932b82 */ /* 0x000f220000000800 */
[----:B------:R-:W-:Y:S01]  /*47c0*/  @P1 FFMA.FTZ R189, R190, R144, R189 ;  /* 0x00000090bebd1223 */ /* 0x000fe200000100bd */
[----:B-1----:R-:W-:Y:S01]  /*47d0*/  @P2 FMUL.FTZ R144, R146, R235 ;  /* 0x000000eb92902220 */ /* 0x002fe20000410000 */
[----:B------:R-:W-:Y:S01]  /*47e0*/  SHF.L.U32 R235, R51, 0x10, RZ ;  /* 0x0000001033eb7819 */ /* 0x000fe200000006ff */
[----:B------:R-:W-:Y:S01]  /*47f0*/  @P1 FADD.FTZ R161, R194, -R161 ;  /* 0x800000a1c2a11221 */ /* 0x000fe20000010000 */
[----:B------:R-:W-:Y:S01]  /*4800*/  F2FP.BF16.F32.PACK_AB R146, R188, R146 ;  /* 0x00000092bc92723e */ /* 0x000fe200000010ff */
[----:B0-----:R-:W-:Y:S01]  /*4810*/  @P2 FMUL.FTZ R250, R251, R250 ;  /* 0x000000fafbfa2220 */ /* 0x001fe20000410000 */
[----:B------:R-:W-:Y:S01]  /*4820*/  @P1 FADD.FTZ R163, R245, -R252 ;  /* 0x800000fcf5a31221 */ /* 0x000fe20000010000 */
[----:B------:R-:W0:Y:S01]  /*4830*/  @P2 LDC R186, c[0x0][0x40c] ;  /* 0x00010300ffba2b82 */ /* 0x000e220000000800 */
[----:B------:R-:W-:Y:S01]  /*4840*/  @P1 FFMA.FTZ R235, R190, R161, R235 ;  /* 0x000000a1beeb1223 */ /* 0x000fe200000100eb */
[----:B------:R-:W-:Y:S01]  /*4850*/  PRMT R161, R51, 0x7632, R161 ;  /* 0x0000763233a17816 */ /* 0x000fe200000000a1 */
[----:B--2---:R-:W-:Y:S01]  /*4860*/  @P2 FMUL.FTZ R252, R145, R162 ;  /* 0x000000a291fc2220 */ /* 0x004fe20000410000 */
[----:B------:R-:W-:-:S02]  /*4870*/  @P2 F2FP.BF16.F32.PACK_AB R162, RZ, R250 ;  /* 0x000000faffa2223e */ /* 0x000fc400000010ff */
[----:B------:R-:W-:Y:S01]  /*4880*/  F2FP.BF16.F32.PACK_AB R145, R145, R251 ;  /* 0x000000fb9191723e */ /* 0x000fe200000010ff */
[----:B------:R-:W-:Y:S02]  /*4890*/  IMAD.U32 R161, R161, 0x10000, RZ ;  /* 0x00010000a1a17824 */ /* 0x000fe400078e00ff */
[----:B---3--:R-:W-:Y:S01]  /*48a0*/  @P2 FMUL.FTZ R166, R189, R166 ;  /* 0x000000a6bda62220 */ /* 0x008fe20000410000 */
[----:B------:R-:W-:Y:S01]  /*48b0*/  @P2 PRMT R141, R162, 0x7610, R141 ;  /* 0x00007610a28d2816 */ /* 0x000fe2000000008d */
[----:B------:R-:W-:Y:S01]  /*48c0*/  @P1 FFMA.FTZ R161, R190, R163, R161 ;  /* 0x000000a3bea11223 */ /* 0x000fe200000100a1 */
[----:B------:R-:W-:Y:S02]  /*48d0*/  @P2 F2FP.BF16.F32.PACK_AB R163, RZ, R252 ;  /* 0x000000fcffa3223e */ /* 0x000fe400000010ff */
[----:B------:R-:W-:Y:S01]  /*48e0*/  @P2 F2FP.BF16.F32.PACK_AB R166, RZ, R166 ;  /* 0x000000a6ffa6223e */ /* 0x000fe200000010ff */
[----:B----4-:R-:W-:Y:S01]  /*48f0*/  @P2 FMUL.FTZ R160, R188, R147 ;  /* 0x00000093bca02220 */ /* 0x010fe20000410000 */
[----:B------:R-:W-:-:S02]  /*4900*/  @P2 F2FP.BF16.F32.PACK_AB R147, RZ, R144 ;  /* 0x00000090ff93223e */ /* 0x000fc400000010ff */
[----:B------:R-:W1:Y:S01]  /*4910*/  @P2 LDC R144, c[0x0][0x40c] ;  /* 0x00010300ff902b82 */ /* 0x000e620000000800 */
[----:B------:R-:W-:Y:S02]  /*4920*/  @P2 PRMT R141, R141, 0x5410, R163 ;  /* 0x000054108d8d2816 */ /* 0x000fe400000000a3 */
[----:B------:R-:W-:Y:S01]  /*4930*/  @P2 F2FP.BF16.F32.PACK_AB R160, RZ, R160 ;  /* 0x000000a0ffa0223e */ /* 0x000fe200000010ff */
[----:B0-----:R-:W-:Y:S01]  /*4940*/  @P2 FMUL.FTZ R186, R235, R186 ;  /* 0x000000baebba2220 */ /* 0x001fe20000410000 */
[----:B------:R-:W-:Y:S02]  /*4950*/  @P2 PRMT R142, R147, 0x7610, R142 ;  /* 0x00007610938e2816 */ /* 0x000fe4000000008e */
[----:B------:R-:W-:Y:S02]  /*4960*/  F2FP.BF16.F32.PACK_AB R147, R161, R235 ;  /* 0x000000eba193723e */ /* 0x000fe400000010ff */
[----:B------:R-:W-:Y:S02]  /*4970*/  @P2 F2FP.BF16.F32.PACK_AB R186, RZ, R186 ;  /* 0x000000baffba223e */ /* 0x000fe400000010ff */
[----:B------:R-:W-:-:S02]  /*4980*/  @P2 PRMT R142, R142, 0x5410, R160 ;  /* 0x000054108e8e2816 */ /* 0x000fc400000000a0 */
[----:B------:R-:W-:Y:S01]  /*4990*/  @P2 PRMT R143, R186, 0x7610, R143 ;  /* 0x00007610ba8f2816 */ /* 0x000fe2000000008f */
[----:B-1----:R-:W-:Y:S01]  /*49a0*/  @P2 FMUL.FTZ R188, R249, R144 ;  /* 0x00000090f9bc2220 */ /* 0x002fe20000410000 */
[----:B------:R-:W-:-:S04]  /*49b0*/  F2FP.BF16.F32.PACK_AB R144, R189, R249 ;  /* 0x000000f9bd90723e */ /* 0x000fc800000010ff */
[----:B------:R-:W-:-:S04]  /*49c0*/  @P2 F2FP.BF16.F32.PACK_AB R188, RZ, R188 ;  /* 0x000000bcffbc223e */ /* 0x000fc800000010ff */
[----:B------:R-:W-:-:S04]  /*49d0*/  @P2 PRMT R140, R188, 0x7610, R140 ;  /* 0x00007610bc8c2816 */ /* 0x000fc8000000008c */
[----:B------:R-:W-:Y:S01]  /*49e0*/  @P2 PRMT R140, R140, 0x5410, R166 ;  /* 0x000054108c8c2816 */ /* 0x000fe200000000a6 */
[----:B------:R-:W-:Y:S06]  /*49f0*/  @!P2 BRA `(.L_x_138) ;  /* 0x0000000c00a8a947 */ /* 0x000fec0003800000 */
[----:B------:R-:W-:-:S05]  /*4a00*/  FMUL.FTZ R161, R161, UR12 ;  /* 0x0000000ca1a17c20 */ /* 0x000fca0008410000 */
[----:B------:R-:W-:-:S04]  /*4a10*/  F2FP.BF16.F32.PACK_AB R161, RZ, R161 ;  /* 0x000000a1ffa1723e */ /* 0x000fc800000010ff */
[----:B------:R-:W-:Y:S01]  /*4a20*/  PRMT R143, R143, 0x5410, R161 ;  /* 0x000054108f8f7816 */ /* 0x000fe200000000a1 */
[----:B------:R-:W-:Y:S06]  /*4a30*/  BRA `(.L_x_138) ;  /* 0x0000000c00987947 */ /* 0x000fec0003800000 */
.L_x_137:
[----:B------:R-:W-:Y:S01]  /*4a40*/  ISETP.GT.AND P1, PT, R191, RZ, PT ;  /* 0x000000ffbf00720c */ /* 0x000fe20003f24270 */
[----:B0-----:R-:W0:Y:S01]  /*4a50*/  @P2 LDC R162, c[0x0][0x40c] ;  /* 0x00010300ffa22b82 */ /* 0x001e220000000800 */
[C---:B------:R-:W-:Y:S02]  /*4a60*/  PRMT R189, R48.reuse, 0x7632, R189 ;  /* 0x0000763230bd7816 */ /* 0x040fe400000000bd */
[----:B------:R-:W-:Y:S02]  /*4a70*/  SHF.L.U32 R235, R48, 0x10, RZ ;  /* 0x0000001030eb7819 */ /* 0x000fe400000006ff */
[----:B------:R-:W-:Y:S02]  /*4a80*/  SHF.L.U32 R189, R189, 0x10, RZ ;  /* 0x00000010bdbd7819 */ /* 0x000fe400000006ff */
[----:B------:R-:W-:Y:S01]  /*4a90*/  SHF.L.U32 R249, R50, 0x10, RZ ;  /* 0x0000001032f97819 */ /* 0x000fe200000006ff */
[----:B------:R-:W1:Y:S04]  /*4aa0*/  @P2 LDC R160, c[0x0][0x40c] ;  /* 0x00010300ffa02b82 */ /* 0x000e680000000800 */
[-CC-:B------:R-:W-:Y:S01]  /*4ab0*/  @P1 FFMA.FTZ R161, R15, R164.reuse, R167.reuse ;  /* 0x000000a40fa11223 */ /* 0x180fe200000100a7 */
[-CC-:B------:R-:W-:Y:S01]  /*4ac0*/  @P1 FFMA.FTZ R163, R202, R164.reuse, R167.reuse ;  /* 0x000000a4caa31223 */ /* 0x180fe200000100a7 */
[----:B------:R-:W-:-:S02]  /*4ad0*/  @P1 FFMA.FTZ R186, R228, R164, R167 ;  /* 0x000000a4e4ba1223 */ /* 0x000fc400000100a7 */
[----:B------:R-:W-:Y:S01]  /*4ae0*/  @P1 FADD.FTZ R161, R10, -R161 ;  /* 0x800000a10aa11221 */ /* 0x000fe20000010000 */
[----:B------:R-:W-:Y:S01]  /*4af0*/  @P1 FADD.FTZ R166, R200, -R163 ;  /* 0x800000a3c8a61221 */ /* 0x000fe20000010000 */
[----:B------:R-:W-:Y:S01]  /*4b00*/  @P1 FFMA.FTZ R163, R13, R164, R167 ;  /* 0x000000a40da31223 */ /* 0x000fe200000100a7 */
[----:B------:R-:W-:Y:S01]  /*4b10*/  @P1 FADD.FTZ R186, R231, -R186 ;  /* 0x800000bae7ba1221 */ /* 0x000fe20000010000 */
[C---:B------:R-:W-:Y:S01]  /*4b20*/  @P1 FFMA.FTZ R235, R190.reuse, R161, R235 ;  /* 0x000000a1beeb1223 */ /* 0x040fe200000100eb */
[----:B------:R-:W-:Y:S01]  /*4b30*/  @P1 FFMA.FTZ R189, R190, R166, R189 ;  /* 0x000000a6bebd1223 */ /* 0x000fe200000100bd */
[----:B------:R-:W-:Y:S01]  /*4b40*/  @P1 FADD.FTZ R166, R8, -R163 ;  /* 0x800000a308a61221 */ /* 0x000fe20000010000 */
[----:B------:R-:W-:Y:S01]  /*4b50*/  SHF.L.U32 R163, R49, 0x10, RZ ;  /* 0x0000001031a37819 */ /* 0x000fe200000006ff */
[----:B0-----:R-:W-:Y:S01]  /*4b60*/  @P2 FMUL.FTZ R162, R235, R162 ;  /* 0x000000a2eba22220 */ /* 0x001fe20000410000 */
[----:B------:R-:W-:Y:S01]  /*4b70*/  @P1 FFMA.FTZ R235, R11, R164, R167 ;  /* 0x000000a40beb1223 */ /* 0x000fe200000100a7 */
[----:B------:R-:W-:Y:S01]  /*4b80*/  PRMT R161, R49, 0x7632, R161 ;  /* 0x0000763231a17816 */ /* 0x000fe200000000a1 */
[----:B------:R-:W0:Y:S01]  /*4b90*/  @P2 LDC R188, c[0x0][0x40c] ;  /* 0x00010300ffbc2b82 */ /* 0x000e220000000800 */
[----:B------:R-:W-:Y:S01]  /*4ba0*/  @P1 FFMA.FTZ R163, R190, R166, R163 ;  /* 0x000000a6bea31223 */ /* 0x000fe200000100a3 */
[----:B------:R-:W-:Y:S01]  /*4bb0*/  @P1 FADD.FTZ R235, R6, -R235 ;  /* 0x800000eb06eb1221 */ /* 0x000fe20000010000 */
[----:B------:R-:W-:Y:S01]  /*4bc0*/  @P1 FFMA.FTZ R166, R226, R164, R167 ;  /* 0x000000a4e2a61223 */ /* 0x000fe200000100a7 */
[----:B------:R-:W-:Y:S01]  /*4bd0*/  SHF.L.U32 R161, R161, 0x10, RZ ;  /* 0x00000010a1a17819 */ /* 0x000fe200000006ff */
[----:B-1----:R-:W-:Y:S01]  /*4be0*/  @P2 FMUL.FTZ R160, R189, R160 ;  /* 0x000000a0bda02220 */ /* 0x002fe20000410000 */
[----:B------:R-:W-:Y:S01]  /*4bf0*/  PRMT R189, R50, 0x7632, R189 ;  /* 0x0000763232bd7816 */ /* 0x000fe200000000bd */
[----:B------:R-:W-:Y:S01]  /*4c00*/  @P1 FADD.FTZ R166, R229, -R166 ;  /* 0x800000a6e5a61221 */ /* 0x000fe20000010000 */
[C---:B------:R-:W-:Y:S01]  /*4c10*/  @P1 FFMA.FTZ R249, R190.reuse, R235, R249 ;  /* 0x000000ebbef91223 */ /* 0x040fe200000100f9 */
[----:B------:R-:W-:Y:S01]  /*4c20*/  @P1 FFMA.FTZ R235, R195, R164, R167 ;  /* 0x000000a4c3eb1223 */ /* 0x000fe200000100a7 */
[----:B------:R-:W-:Y:S01]  /*4c30*/  SHF.L.U32 R189, R189, 0x10, RZ ;  /* 0x00000010bdbd7819 */ /* 0x000fe200000006ff */
[C---:B------:R-:W-:Y:S01]  /*4c40*/  @P1 FFMA.FTZ R161, R190.reuse, R186, R161 ;  /* 0x000000babea11223 */ /* 0x040fe200000100a1 */
[----:B------:R-:W-:Y:S01]  /*4c50*/  @P2 F2FP.BF16.F32.PACK_AB R162, RZ, R162 ;  /* 0x000000a2ffa2223e */ /* 0x000fe200000010ff */
[----:B------:R-:W1:Y:S01]  /*4c60*/  @P2 LDC R186, c[0x0][0x40c] ;  /* 0x00010300ffba2b82 */ /* 0x000e620000000800 */
[----:B------:R-:W-:Y:S01]  /*4c70*/  @P2 F2FP.BF16.F32.PACK_AB R160, RZ, R160 ;  /* 0x000000a0ffa0223e */ /* 0x000fe200000010ff */
[----:B------:R-:W-:Y:S01]  /*4c80*/  @P1 FFMA.FTZ R189, R190, R166, R189 ;  /* 0x000000a6bebd1223 */ /* 0x000fe200000100bd */
[----:B------:R-:W-:Y:S01]  /*4c90*/  @P1 FADD.FTZ R166, R194, -R235 ;  /* 0x800000ebc2a61221 */ /* 0x000fe20000010000 */
[----:B------:R-:W-:-:S02]  /*4ca0*/  SHF.L.U32 R235, R51, 0x10, RZ ;  /* 0x0000001033eb7819 */ /* 0x000fc400000006ff */
[----:B------:R-:W-:Y:S02]  /*4cb0*/  @P2 PRMT R140, R162, 0x7610, R140 ;  /* 0x00007610a28c2816 */ /* 0x000fe4000000008c */
[----:B------:R-:W2:Y:S01]  /*4cc0*/  @P2 LDC R162, c[0x0][0x40c] ;  /* 0x00010300ffa22b82 */ /* 0x000ea20000000800 */
[----:B------:R-:W-:Y:S01]  /*4cd0*/  @P1 FFMA.FTZ R235, R190, R166, R235 ;  /* 0x000000a6beeb1223 */ /* 0x000fe200000100eb */
[----:B------:R-:W-:Y:S01]  /*4ce0*/  @P2 PRMT R140, R140, 0x5410, R160 ;  /* 0x000054108c8c2816 */ /* 0x000fe200000000a0 */
[----:B0-----:R-:W-:-:S05]  /*4cf0*/  @P2 FMUL.FTZ R189, R189, R188 ;  /* 0x000000bcbdbd2220 */ /* 0x001fca0000410000 */
[----:B------:R-:W0:Y:S01]  /*4d00*/  @P2 LDC R166, c[0x0][0x40c] ;  /* 0x00010300ffa62b82 */ /* 0x000e220000000800 */
[----:B------:R-:W-:-:S07]  /*4d10*/  @P2 F2FP.BF16.F32.PACK_AB R189, RZ, R189 ;  /* 0x000000bdffbd223e */ /* 0x000fce00000010ff */
[----:B------:R-:W3:Y:S01]  /*4d20*/  @P2 LDC R160, c[0x0][0x40c] ;  /* 0x00010300ffa02b82 */ /* 0x000ee20000000800 */
[----:B-1----:R-:W-:-:S05]  /*4d30*/  @P2 FMUL.FTZ R249, R249, R186 ;  /* 0x000000baf9f92220 */ /* 0x002fca0000410000 */
[----:B------:R-:W-:Y:S01]  /*4d40*/  @P2 F2FP.BF16.F32.PACK_AB R249, RZ, R249 ;  /* 0x000000f9fff9223e */ /* 0x000fe200000010ff */
[----:B--2---:R-:W-:-:S03]  /*4d50*/  @P2 FMUL.FTZ R163, R163, R162 ;  /* 0x000000a2a3a32220 */ /* 0x004fc60000410000 */
[----:B------:R-:W-:Y:S02]  /*4d60*/  @P2 PRMT R142, R249, 0x7610, R142 ;  /* 0x00007610f98e2816 */ /* 0x000fe4000000008e */
[----:B------:R-:W-:Y:S02]  /*4d70*/  @P2 F2FP.BF16.F32.PACK_AB R163, RZ, R163 ;  /* 0x000000a3ffa3223e */ /* 0x000fe400000010ff */
[----:B------:R-:W-:Y:S01]  /*4d80*/  @P2 PRMT R142, R142, 0x5410, R189 ;  /* 0x000054108e8e2816 */ /* 0x000fe200000000bd */
[----:B0-----:R-:W-:Y:S01]  /*4d90*/  @P2 FMUL.FTZ R161, R161, R166 ;  /* 0x000000a6a1a12220 */ /* 0x001fe20000410000 */
[----:B------:R-:W-:-:S04]  /*4da0*/  @P2 PRMT R141, R163, 0x7610, R141 ;  /* 0x00007610a38d2816 */ /* 0x000fc8000000008d */
[----:B------:R-:W-:Y:S01]  /*4db0*/  @P2 F2FP.BF16.F32.PACK_AB R161, RZ, R161 ;  /* 0x000000a1ffa1223e */ /* 0x000fe200000010ff */
[----:B---3--:R-:W-:-:S03]  /*4dc0*/  @P2 FMUL.FTZ R160, R235, R160 ;  /* 0x000000a0eba02220 */ /* 0x008fc60000410000 */
[----:B------:R-:W-:Y:S02]  /*4dd0*/  @P2 PRMT R141, R141, 0x5410, R161 ;  /* 0x000054108d8d2816 */ /* 0x000fe400000000a1 */
[----:B------:R-:W-:-:S04]  /*4de0*/  @P2 F2FP.BF16.F32.PACK_AB R160, RZ, R160 ;  /* 0x000000a0ffa0223e */ /* 0x000fc800000010ff */
        /* <DEDUP_REMOVED lines=11> */
.L_x_136:
[----:B------:R-:W-:-:S04]  /*4ea0*/  UISETP.NE.U32.AND UP0, UPT, UR14, URZ, UPT ;  /* 0x000000ff0e00728c */ /* 0x000fc8000bf05070 */
[----:B------:R-:W-:-:S06]  /*4eb0*/  UISETP.NE.AND.EX UP0, UPT, UR15, URZ, UPT, UP0 ;  /* 0x000000ff0f00728c */ /* 0x000fcc000bf05300 */
[----:B------:R-:W-:-:S13]  /*4ec0*/  PLOP3.LUT P0, PT, PT, PT, UP0, 0x80, 0x8 ;  /* 0x000000000008781c */ /* 0x000fda0003f0f008 */
[----:B------:R-:W-:Y:S05]  /*4ed0*/  @!P0 BRA `(.L_x_139) ;  /* 0x0000000400188947 */ /* 0x000fea0003800000 */
[----:B0-----:R-:W0:Y:S01]  /*4ee0*/  @P2 LDC R147, c[0x0][0x40c] ;  /* 0x00010300ff932b82 */ /* 0x001e220000000800 */
[-CC-:B------:R-:W-:Y:S01]  /*4ef0*/  FFMA.FTZ R145, R15, R164.reuse, R167.reuse ;  /* 0x000000a40f917223 */ /* 0x180fe200000100a7 */
[----:B------:R-:W-:Y:S01]  /*4f00*/  FFMA.FTZ R161, R202, R164, R167 ;  /* 0x000000a4caa17223 */ /* 0x000fe200000100a7 */
[----:B------:R-:W-:Y:S02]  /*4f10*/  ISETP.GT.AND P1, PT, R191, RZ, PT ;  /* 0x000000ffbf00720c */ /* 0x000fe40003f24270 */
[----:B------:R-:W-:Y:S01]  /*4f20*/  FADD.FTZ R145, R10, -R145 ;  /* 0x800000910a917221 */ /* 0x000fe20000010000 */
[----:B------:R-:W-:Y:S02]  /*4f30*/  FADD.FTZ R161, R200, -R161 ;  /* 0x800000a1c8a17221 */ /* 0x000fe40000010000 */
[----:B------:R-:W1:Y:S01]  /*4f40*/  @P2 LDC R160, c[0x0][0x40c] ;  /* 0x00010300ffa02b82 */ /* 0x000e620000000800 */
[C---:B------:R-:W-:Y:S01]  /*4f50*/  FMUL.FTZ R144, R190.reuse, R145 ;  /* 0x00000091be907220 */ /* 0x040fe20000410000 */
[----:B------:R-:W-:-:S04]  /*4f60*/  FMUL.FTZ R145, R190, R161 ;  /* 0x000000a1be917220 */ /* 0x000fc80000410000 */
[----:B------:R-:W-:Y:S02]  /*4f70*/  FSEL R144, R144, RZ, P1 ;  /* 0x000000ff90907208 */ /* 0x000fe40000800000 */
[----:B------:R-:W-:Y:S01]  /*4f80*/  FSEL R145, R145, RZ, P1 ;  /* 0x000000ff91917208 */ /* 0x000fe20000800000 */
[----:B------:R-:W2:Y:S02]  /*4f90*/  @P2 LDC R166, c[0x0][0x40c] ;  /* 0x00010300ffa62b82 */ /* 0x000ea40000000800 */
[----:B0-----:R-:W-:-:S06]  /*4fa0*/  @P2 FMUL.FTZ R146, R147, R144 ;  /* 0x0000009093922220 */ /* 0x001fcc0000410000 */
[----:B------:R-:W0:Y:S01]  /*4fb0*/  @P2 LDC R163, c[0x0][0x40c] ;  /* 0x00010300ffa32b82 */ /* 0x000e220000000800 */
[----:B------:R-:W-:Y:S02]  /*4fc0*/  F2FP.BF16.F32.PACK_AB R144, R145, R144 ;  /* 0x000000909190723e */ /* 0x000fe400000010ff */
[----:B------:R-:W-:Y:S01]  /*4fd0*/  @P2 F2FP.BF16.F32.PACK_AB R146, RZ, R146 ;  /* 0x00000092ff92223e */ /* 0x000fe200000010ff */
[----:B-1----:R-:W-:Y:S01]  /*4fe0*/  @P2 FMUL.FTZ R147, R160, R145 ;  /* 0x00000091a0932220 */ /* 0x002fe20000410000 */
[-CC-:B------:R-:W-:Y:S01]  /*4ff0*/  FFMA.FTZ R145, R13, R164.reuse, R167.reuse ;  /* 0x000000a40d917223 */ /* 0x180fe200000100a7 */
[-C--:B------:R-:W-:Y:S02]  /*5000*/  FFMA.FTZ R160, R228, R164.reuse, R167 ;  /* 0x000000a4e4a07223 */ /* 0x080fe400000100a7 */
[----:B------:R-:W1:Y:S01]  /*5010*/  @P2 LDC R189, c[0x0][0x40c] ;  /* 0x00010300ffbd2b82 */ /* 0x000e620000000800 */
[----:B------:R-:W-:Y:S01]  /*5020*/  @P2 PRMT R140, R146, 0x7610, R140 ;  /* 0x00007610928c2816 */ /* 0x000fe2000000008c */
[----:B------:R-:W-:Y:S01]  /*5030*/  FADD.FTZ R145, R8, -R145 ;  /* 0x8000009108917221 */ /* 0x000fe20000010000 */
[----:B------:R-:W-:Y:S01]  /*5040*/  FADD.FTZ R161, R231, -R160 ;  /* 0x800000a0e7a17221 */ /* 0x000fe20000010000 */
[----:B------:R-:W-:Y:S01]  /*5050*/  @P2 F2FP.BF16.F32.PACK_AB R147, RZ, R147 ;  /* 0x00000093ff93223e */ /* 0x000fe200000010ff */
[-C--:B------:R-:W-:Y:S01]  /*5060*/  FFMA.FTZ R146, R226, R164.reuse, R167 ;  /* 0x000000a4e2927223 */ /* 0x080fe200000100a7 */
[C---:B------:R-:W-:Y:S01]  /*5070*/  FMUL.FTZ R145, R190.reuse, R145 ;  /* 0x00000091be917220 */ /* 0x040fe20000410000 */
[----:B------:R-:W-:Y:S01]  /*5080*/  FMUL.FTZ R160, R190, R161 ;  /* 0x000000a1bea07220 */ /* 0x000fe20000410000 */
[----:B------:R-:W-:Y:S01]  /*5090*/  @P2 PRMT R140, R140, 0x5410, R147 ;  /* 0x000054108c8c2816 */ /* 0x000fe20000000093 */
[----:B------:R-:W-:-:S02]  /*50a0*/  FFMA.FTZ R147, R11, R164, R167 ;  /* 0x000000a40b937223 */ /* 0x000fc400000100a7 */
[----:B------:R-:W-:Y:S02]  /*50b0*/  FSEL R145, R145, RZ, P1 ;  /* 0x000000ff91917208 */ /* 0x000fe40000800000 */
[----:B------:R-:W-:Y:S01]  /*50c0*/  FSEL R162, R160, RZ, P1 ;  /* 0x000000ffa0a27208 */ /* 0x000fe20000800000 */
[----:B------:R-:W-:Y:S02]  /*50d0*/  FADD.FTZ R147, R6, -R147 ;  /* 0x8000009306937221 */ /* 0x000fe40000010000 */
[-C--:B--2---:R-:W-:Y:S01]  /*50e0*/  @P2 FMUL.FTZ R161, R166, R145.reuse ;  /* 0x00000091a6a12220 */ /* 0x084fe20000410000 */
[----:B------:R-:W-:Y:S01]  /*50f0*/  F2FP.BF16.F32.PACK_AB R145, R162, R145 ;  /* 0x00000091a291723e */ /* 0x000fe200000010ff */
[----:B0-----:R-:W-:Y:S01]  /*5100*/  @P2 FMUL.FTZ R160, R163, R162 ;  /* 0x000000a2a3a02220 */ /* 0x001fe20000410000 */
[----:B------:R-:W-:Y:S01]  /*5110*/  FADD.FTZ R163, R229, -R146 ;  /* 0x80000092e5a37221 */ /* 0x000fe20000010000 */
[----:B------:R-:W0:Y:S01]  /*5120*/  @P2 LDC R162, c[0x0][0x40c] ;  /* 0x00010300ffa22b82 */ /* 0x000e220000000800 */
[C---:B------:R-:W-:Y:S01]  /*5130*/  FMUL.FTZ R146, R190.reuse, R147 ;  /* 0x00000093be927220 */ /* 0x040fe20000410000 */
[----:B------:R-:W-:Y:S01]  /*5140*/  @P2 F2FP.BF16.F32.PACK_AB R161, RZ, R161 ;  /* 0x000000a1ffa1223e */ /* 0x000fe200000010ff */
[----:B------:R-:W-:Y:S01]  /*5150*/  FMUL.FTZ R147, R190, R163 ;  /* 0x000000a3be937220 */ /* 0x000fe20000410000 */
[----:B------:R-:W-:-:S02]  /*5160*/  @P2 F2FP.BF16.F32.PACK_AB R160, RZ, R160 ;  /* 0x000000a0ffa0223e */ /* 0x000fc400000010ff */
[----:B------:R-:W-:Y:S02]  /*5170*/  FSEL R146, R146, RZ, P1 ;  /* 0x000000ff92927208 */ /* 0x000fe40000800000 */
[----:B------:R-:W-:Y:S02]  /*5180*/  FSEL R163, R147, RZ, P1 ;  /* 0x000000ff93a37208 */ /* 0x000fe40000800000 */
[----:B------:R-:W-:Y:S01]  /*5190*/  @P2 PRMT R141, R161, 0x7610, R141 ;  /* 0x00007610a18d2816 */ /* 0x000fe2000000008d */
[-C--:B-1----:R-:W-:Y:S01]  /*51a0*/  @P2 FMUL.FTZ R147, R189, R146.reuse ;  /* 0x00000092bd932220 */ /* 0x082fe20000410000 */
[----:B------:R-:W-:Y:S01]  /*51b0*/  F2FP.BF16.F32.PACK_AB R146, R163, R146 ;  /* 0x00000092a392723e */ /* 0x000fe200000010ff */
[----:B------:R-:W1:Y:S01]  /*51c0*/  @P2 LDC R189, c[0x0][0x40c] ;  /* 0x00010300ffbd2b82 */ /* 0x000e620000000800 */
[----:B------:R-:W-:Y:S01]  /*51d0*/  @P2 PRMT R141, R141, 0x5410, R160 ;  /* 0x000054108d8d2816 */ /* 0x000fe200000000a0 */
[----:B------:R-:W-:Y:S01]  /*51e0*/  FFMA.FTZ R160, R242, R164, R167 ;  /* 0x000000a4f2a07223 */ /* 0x000fe200000100a7 */
[----:B------:R-:W-:-:S04]  /*51f0*/  @P2 F2FP.BF16.F32.PACK_AB R147, RZ, R147 ;  /* 0x00000093ff93223e */ /* 0x000fc800000010ff */
[----:B------:R-:W-:Y:S01]  /*5200*/  @P2 PRMT R142, R147, 0x7610, R142 ;  /* 0x00007610938e2816 */ /* 0x000fe2000000008e */
[----:B0-----:R-:W-:Y:S01]  /*5210*/  @P2 FMUL.FTZ R162, R162, R163 ;  /* 0x000000a3a2a22220 */ /* 0x001fe20000410000 */
[----:B------:R-:W-:-:S04]  /*5220*/  FFMA.FTZ R163, R195, R164, R167 ;  /* 0x000000a4c3a37223 */ /* 0x000fc800000100a7 */
[----:B------:R-:W-:Y:S01]  /*5230*/  FADD.FTZ R163, R194, -R163 ;  /* 0x800000a3c2a37221 */ /* 0x000fe20000010000 */
[----:B------:R-:W-:-:S03]  /*5240*/  @P2 F2FP.BF16.F32.PACK_AB R162, RZ, R162 ;  /* 0x000000a2ffa2223e */ /* 0x000fc600000010ff */
[----:B------:R-:W-:Y:S01]  /*5250*/  FMUL.FTZ R161, R190, R163 ;  /* 0x000000a3bea17220 */ /* 0x000fe20000410000 */
[----:B------:R-:W-:-:S04]  /*5260*/  @P2 PRMT R142, R142, 0x5410, R162 ;  /* 0x000054108e8e2816 */ /* 0x000fc800000000a2 */
[----:B------:R-:W-:Y:S01]  /*5270*/  FSEL R166, R161, RZ, P1 ;  /* 0x000000ffa1a67208 */ /* 0x000fe20000800000 */
[----:B------:R-:W-:-:S04]  /*5280*/  FADD.FTZ R161, R245, -R160 ;  /* 0x800000a0f5a17221 */ /* 0x000fc80000010000 */
[----:B-1----:R-:W-:Y:S01]  /*5290*/  @P2 FMUL.FTZ R160, R189, R166 ;  /* 0x000000a6bda02220 */ /* 0x002fe20000410000 */
[----:B------:R-:W-:-:S04]  /*52a0*/  FMUL.FTZ R161, R190, R161 ;  /* 0x000000a1bea17220 */ /* 0x000fc80000410000 */
[----:B------:R-:W-:Y:S02]  /*52b0*/  @P2 F2FP.BF16.F32.PACK_AB R160, RZ, R160 ;  /* 0x000000a0ffa0223e */ /* 0x000fe400000010ff */
[----:B------:R-:W-:Y:S02]  /*52c0*/  FSEL R161, R161, RZ, P1 ;  /* 0x000000ffa1a17208 */ /* 0x000fe40000800000 */
[----:B------:R-:W-:Y:S02]  /*52d0*/  @P2 PRMT R143, R160, 0x7610, R143 ;  /* 0x00007610a08f2816 */ /* 0x000fe4000000008f */
[----:B------:R-:W-:Y:S01]  /*52e0*/  F2FP.BF16.F32.PACK_AB R147, R161, R166 ;  /* 0x000000a6a193723e */ /* 0x000fe200000010ff */
[----:B------:R-:W-:Y:S06]  /*52f0*/  @!P2 BRA `(.L_x_138) ;  /* 0x000000040068a947 */ /* 0x000fec0003800000 */
[----:B------:R-:W-:-:S05]  /*5300*/  FMUL.FTZ R161, R161, UR12 ;  /* 0x0000000ca1a17c20 */ /* 0x000fca0008410000 */
[----:B------:R-:W-:-:S04]  /*5310*/  F2FP.BF16.F32.PACK_AB R161, RZ, R161 ;  /* 0x000000a1ffa1723e */ /* 0x000fc800000010ff */
[----:B------:R-:W-:Y:S01]  /*5320*/  PRMT R143, R143, 0x5410, R161 ;  /* 0x000054108f8f7816 */ /* 0x000fe200000000a1 */
[----:B------:R-:W-:Y:S06]  /*5330*/  BRA `(.L_x_138) ;  /* 0x0000000400587947 */ /* 0x000fec0003800000 */
.L_x_139:
[----:B------:R-:W-:Y:S04]  /*5340*/  BSSY.RECONVERGENT B3, `(.L_x_140) ;  /* 0x000000a000037945 */ /* 0x000fe80003800200 */
[----:B------:R-:W-:Y:S05]  /*5350*/  @!P2 BRA `(.L_x_141) ;  /* 0x000000000020a947 */ /* 0x000fea0003800000 */
[----:B0-----:R-:W-:Y:S01]  /*5360*/  FFMA.FTZ R161, R15, R164, R167 ;  /* 0x000000a40fa17223 */ /* 0x001fe200000100a7 */
[----:B------:R-:W-:-:S03]  /*5370*/  ISETP.GT.AND P1, PT, R191, RZ, PT ;  /* 0x000000ffbf00720c */ /* 0x000fc60003f24270 */
[----:B------:R-:W-:-:S04]  /*5380*/  FADD.FTZ R161, R10, -R161 ;  /* 0x800000a10aa17221 */ /* 0x000fc80000010000 */
[----:B------:R-:W-:-:S05]  /*5390*/  FMUL.FTZ R160, R190, R161 ;  /* 0x000000a1bea07220 */ /* 0x000fca0000410000 */
[----:B------:R-:W-:-:S05]  /*53a0*/  FSEL R160, R160, RZ, P1 ;  /* 0x000000ffa0a07208 */ /* 0x000fca0000800000 */
[----:B------:R-:W-:-:S05]  /*53b0*/  FMUL.FTZ R160, R160, UR12 ;  /* 0x0000000ca0a07c20 */ /* 0x000fca0008410000 */
[----:B------:R-:W-:-:S04]  /*53c0*/  F2FP.BF16.F32.PACK_AB R160, RZ, R160 ;  /* 0x000000a0ffa0723e */ /* 0x000fc800000010ff */
[----:B------:R-:W-:-:S07]  /*53d0*/  PRMT R140, R160, 0x7610, R140 ;  /* 0x00007610a08c7816 */ /* 0x000fce000000008c */
.L_x_141:
[----:B------:R-:W-:Y:S05]  /*53e0*/  BSYNC.RECONVERGENT B3 ;  /* 0x0000000000037941 */ /* 0x000fea0003800200 */
.L_x_140:
        /* <DEDUP_REMOVED lines=10> */
.L_x_143:
[----:B------:R-:W-:Y:S05]  /*5490*/  BSYNC.RECONVERGENT B3 ;  /* 0x0000000000037941 */ /* 0x000fea0003800200 */
.L_x_142:
        /* <DEDUP_REMOVED lines=10> */
.L_x_145:
[----:B------:R-:W-:Y:S05]  /*5540*/  BSYNC.RECONVERGENT B3 ;  /* 0x0000000000037941 */ /* 0x000fea0003800200 */
.L_x_144:
        /* <DEDUP_REMOVED lines=10> */
.L_x_147:
[----:B------:R-:W-:Y:S05]  /*55f0*/  BSYNC.RECONVERGENT B3 ;  /* 0x0000000000037941 */ /* 0x000fea0003800200 */
.L_x_146:
        /* <DEDUP_REMOVED lines=10> */
.L_x_149:
[----:B------:R-:W-:Y:S05]  /*56a0*/  BSYNC.RECONVERGENT B3 ;  /* 0x0000000000037941 */ /* 0x000fea0003800200 */
.L_x_148:
        /* <DEDUP_REMOVED lines=10> */
.L_x_151:
[----:B------:R-:W-:Y:S05]  /*5750*/  BSYNC.RECONVERGENT B3 ;  /* 0x0000000000037941 */ /* 0x000fea0003800200 */
.L_x_150:
        /* <DEDUP_REMOVED lines=10> */
.L_x_153:
[----:B------:R-:W-:Y:S05]  /*5800*/  BSYNC.RECONVERGENT B3 ;  /* 0x0000000000037941 */ /* 0x000fea0003800200 */
.L_x_152:
        /* <DEDUP_REMOVED lines=9> */
.L_x_138:
[----:B------:R-:W-:Y:S05]  /*58a0*/  BSYNC.RECONVERGENT B1 ;  /* 0x0000000000017941 */ /* 0x000fea0003800200 */
.L_x_135:
[----:B0-----:R-:W0:Y:S08]  /*58b0*/  @P0 LDC.64 R162, c[0x0][0x478] ;  /* 0x00011e00ffa20b82 */ /* 0x001e300000000a00 */
[----:B------:R-:W1:Y:S01]  /*58c0*/  @P2 LDC.64 R160, c[0x0][0x468] ;  /* 0x00011a00ffa02b82 */ /* 0x000e620000000a00 */
[C---:B0-----:R-:W-:Y:S01]  /*58d0*/  @P0 IMAD.WIDE.U32 R162, R187.reuse, 0x10, R162 ;  /* 0x00000010bba20825 */ /* 0x041fe200078e00a2 */
[----:B------:R-:W-:-:S04]  /*58e0*/  IADD3 R187, PT, PT, R187, 0x20, RZ ;  /* 0x00000020bbbb7810 */ /* 0x000fc80007ffe0ff */
[----:B------:R2:W-:Y:S01]  /*58f0*/  @P0 STG.E.128 desc[UR6][R162.64], R144 ;  /* 0x00000090a2000986 */ /* 0x0005e2000c101d06 */
[C---:B-1----:R-:W-:Y:S01]  /*5900*/  @P2 IMAD.WIDE.U32 R160, R165.reuse, 0x10, R160 ;  /* 0x00000010a5a02825 */ /* 0x042fe200078e00a0 */
[----:B------:R-:W-:-:S04]  /*5910*/  IADD3 R165, PT, PT, R165, 0x20, RZ ;  /* 0x00000020a5a57810 */ /* 0x000fc80007ffe0ff */
[----:B------:R2:W-:Y:S03]  /*5920*/  @P2 STG.E.128 desc[UR6][R160.64], R140 ;  /* 0x0000008ca0002986 */ /* 0x0005e6000c101d06 */
.L_x_134:
[----:B------:R-:W-:Y:S05]  /*5930*/  BSYNC.RECONVERGENT B2 ;  /* 0x0000000000027941 */ /* 0x000fea0003800200 */
.L_x_133:
        /* <DEDUP_REMOVED lines=12> */
[C---:B0-2---:R-:W-:Y:S01]  /*5a00*/  IMAD.U32 R146, R150.reuse, 0x10000, RZ ;  /* 0x0001000096927824 */ /* 0x045fe200078e00ff */
[----:B------:R-:W-:Y:S01]  /*5a10*/  PRMT R188, R150, 0x7632, R188 ;  /* 0x0000763296bc7816 */ /* 0x000fe200000000bc */
[----:B------:R-:W0:Y:S01]  /*5a20*/  @P2 LDC R163, c[0x0][0x40c] ;  /* 0x00010300ffa32b82 */ /* 0x000e220000000800 */
[----:B------:R-:W-:Y:S02]  /*5a30*/  SHF.L.U32 R251, R149, 0x10, RZ ;  /* 0x0000001095fb7819 */ /* 0x000fe400000006ff */
[----:B------:R-:W-:Y:S02]  /*5a40*/  SHF.L.U32 R188, R188, 0x10, RZ ;  /* 0x00000010bcbc7819 */ /* 0x000fe400000006ff */
[C---:B------:R-:W-:Y:S02]  /*5a50*/  PRMT R189, R148.reuse, 0x7632, R189 ;  /* 0x0000763294bd7816 */ /* 0x040fe400000000bd */
[----:B------:R-:W-:Y:S01]  /*5a60*/  SHF.L.U32 R249, R148, 0x10, RZ ;  /* 0x0000001094f97819 */ /* 0x000fe200000006ff */
[----:B------:R-:W1:Y:S01]  /*5a70*/  @P2 LDC R250, c[0x0][0x40c] ;  /* 0x00010300fffa2b82 */ /* 0x000e620000000800 */
        /* <DEDUP_REMOVED lines=15> */
[----:B------:R-:W-:Y:S01]  /*5b70*/  @P1 FADD.FTZ R161, R4, -R161 ;  /* 0x800000a104a11221 */ /* 0x000fe20000010000 */
[----:B------:R-:W-:Y:S01]  /*5b80*/  SHF.L.U32 R145, R145, 0x10, RZ ;  /* 0x0000001091917819 */ /* 0x000fe200000006ff */
[----:B------:R-:W3:Y:S01]  /*5b90*/  @P2 LDC R166, c[0x0][0x40c] ;  /* 0x00010300ffa62b82 */ /* 0x000ee20000000800 */
[C---:B------:R-:W-:Y:S01]  /*5ba0*/  @P1 FFMA.FTZ R251, R190.reuse, R147, R251 ;  /* 0x00000093befb1223 */ /* 0x040fe200000100fb */
[C---:B------:R-:W-:Y:S01]  /*5bb0*/  @P1 FFMA.FTZ R249, R190.reuse, R161, R249 ;  /* 0x000000a1bef91223 */ /* 0x040fe200000100f9 */
[----:B------:R-:W-:Y:S01]  /*5bc0*/  @P1 FFMA.FTZ R161, R193, R164, R167 ;  /* 0x000000a4c1a11223 */ /* 0x000fe200000100a7 */
[----:B------:R-:W-:Y:S01]  /*5bd0*/  @P1 FFMA.FTZ R145, R190, R144, R145 ;  /* 0x00000090be911223 */ /* 0x000fe20000010091 */
[-CC-:B------:R-:W-:Y:S01]  /*5be0*/  @P1 FFMA.FTZ R144, R206, R164.reuse, R167.reuse ;  /* 0x000000a4ce901223 */ /* 0x180fe200000100a7 */
[----:B------:R-:W-:Y:S01]  /*5bf0*/  @P1 FFMA.FTZ R252, R240, R164, R167 ;  /* 0x000000a4f0fc1223 */ /* 0x000fe200000100a7 */
[----:B------:R-:W-:Y:S01]  /*5c00*/  @P1 FADD.FTZ R161, R192, -R161 ;  /* 0x800000a1c0a11221 */ /* 0x000fe20000010000 */
[----:B------:R-:W4:Y:S01]  /*5c10*/  @P2 LDC R147, c[0x0][0x40c] ;  /* 0x00010300ff932b82 */ /* 0x000f220000000800 */
[----:B------:R-:W-:Y:S01]  /*5c20*/  @P1 FADD.FTZ R144, R203, -R144 ;  /* 0x80000090cb901221 */ /* 0x000fe20000010000 */
[----:B-1----:R-:W-:Y:S01]  /*5c30*/  @P2 FMUL.FTZ R250, R251, R250 ;  /* 0x000000fafbfa2220 */ /* 0x002fe20000410000 */
[C---:B------:R-:W-:Y:S01]  /*5c40*/  @P1 FFMA.FTZ R235, R190.reuse, R161, R235 ;  /* 0x000000a1beeb1223 */ /* 0x040fe200000100eb */
[----:B------:R-:W-:Y:S01]  /*5c50*/  PRMT R161, R151, 0x7632, R161 ;  /* 0x0000763297a17816 */ /* 0x000fe200000000a1 */
[----:B------:R-:W-:Y:S01]  /*5c60*/  @P1 FFMA.FTZ R189, R190, R144, R189 ;  /* 0x00000090bebd1223 */ /* 0x000fe200000100bd */
[----:B0-----:R-:W-:Y:S01]  /*5c70*/  @P2 FMUL.FTZ R144, R146, R163 ;  /* 0x000000a392902220 */ /* 0x001fe20000410000 */
[----:B------:R-:W-:Y:S01]  /*5c80*/  F2FP.BF16.F32.PACK_AB R146, R188, R146 ;  /* 0x00000092bc92723e */ /* 0x000fe200000010ff */
[----:B------:R-:W0:Y:S01]  /*5c90*/  @P2 LDC R186, c[0x0][0x40c] ;  /* 0x00010300ffba2b82 */ /* 0x000e220000000800 */
[----:B------:R-:W-:Y:S01]  /*5ca0*/  SHF.L.U32 R161, R161, 0x10, RZ ;  /* 0x00000010a1a17819 */ /* 0x000fe200000006ff */
[----:B------:R-:W-:Y:S01]  /*5cb0*/  @P1 FADD.FTZ R163, R243, -R252 ;  /* 0x800000fcf3a31221 */ /* 0x000fe20000010000 */
[----:B--2---:R-:W-:Y:S01]  /*5cc0*/  @P2 FMUL.FTZ R252, R145, R162 ;  /* 0x000000a291fc2220 */ /* 0x004fe20000410000 */
[----:B------:R-:W-:-:S02]  /*5cd0*/  @P2 F2FP.BF16.F32.PACK_AB R162, RZ, R250 ;  /* 0x000000faffa2223e */ /* 0x000fc400000010ff */
[----:B------:R-:W-:Y:S01]  /*5ce0*/  @P1 FFMA.FTZ R161, R190, R163, R161 ;  /* 0x000000a3bea11223 */ /* 0x000fe200000100a1 */
[----:B------:R-:W-:Y:S01]  /*5cf0*/  F2FP.BF16.F32.PACK_AB R145, R145, R251 ;  /* 0x000000fb9191723e */ /* 0x000fe200000010ff */
[----:B---3--:R-:W-:Y:S01]  /*5d00*/  @P2 FMUL.FTZ R166, R189, R166 ;  /* 0x000000a6bda62220 */ /* 0x008fe20000410000 */
[----:B------:R-:W-:Y:S02]  /*5d10*/  @P2 F2FP.BF16.F32.PACK_AB R163, RZ, R252 ;  /* 0x000000fcffa3223e */ /* 0x000fe400000010ff */
[----:B------:R-:W-:Y:S02]  /*5d20*/  @P2 PRMT R141, R162, 0x7610, R141 ;  /* 0x00007610a28d2816 */ /* 0x000fe4000000008d */
[----:B------:R-:W-:Y:S02]  /*5d30*/  @P2 F2FP.BF16.F32.PACK_AB R166, RZ, R166 ;  /* 0x000000a6ffa6223e */ /* 0x000fe400000010ff */
[----:B------:R-:W-:Y:S01]  /*5d40*/  @P2 PRMT R141, R141, 0x5410, R163 ;  /* 0x000054108d8d2816 */ /* 0x000fe200000000a3 */
[----:B----4-:R-:W-:Y:S01]  /*5d50*/  @P2 FMUL.FTZ R160, R188, R147 ;  /* 0x00000093bca02220 */ /* 0x010fe20000410000 */
[----:B------:R-:W-:-:S02]  /*5d60*/  @P2 F2FP.BF16.F32.PACK_AB R147, RZ, R144 ;  /* 0x00000090ff93223e */ /* 0x000fc400000010ff */
[----:B------:R-:W1:Y:S02]  /*5d70*/  @P2 LDC R144, c[0x0][0x40c] ;  /* 0x00010300ff902b82 */ /* 0x000e640000000800 */
[----:B------:R-:W-:Y:S02]  /*5d80*/  @P2 F2FP.BF16.F32.PACK_AB R160, RZ, R160 ;  /* 0x000000a0ffa0223e */ /* 0x000fe400000010ff */
[----:B------:R-:W-:Y:S01]  /*5d90*/  @P2 PRMT R142, R147, 0x7610, R142 ;  /* 0x00007610938e2816 */ /* 0x000fe2000000008e */
[----:B0-----:R-:W-:Y:S01]  /*5da0*/  @P2 FMUL.FTZ R186, R235, R186 ;  /* 0x000000baebba2220 */ /* 0x001fe20000410000 */
[----:B------:R-:W-:Y:S02]  /*5db0*/  F2FP.BF16.F32.PACK_AB R147, R161, R235 ;  /* 0x000000eba193723e */ /* 0x000fe400000010ff */
[----:B------:R-:W-:Y:S02]  /*5dc0*/  @P2 PRMT R142, R142, 0x5410, R160 ;  /* 0x000054108e8e2816 */ /* 0x000fe400000000a0 */
[----:B------:R-:W-:-:S04]  /*5dd0*/  @P2 F2FP.BF16.F32.PACK_AB R186, RZ, R186 ;  /* 0x000000baffba223e */ /* 0x000fc800000010ff */
        /* <DEDUP_REMOVED lines=11> */
.L_x_158:
[----:B------:R-:W-:Y:S01]  /*5e90*/  ISETP.GT.AND P1, PT, R191, RZ, PT ;  /* 0x000000ffbf00720c */ /* 0x000fe20003f24270 */
[----:B0-2---:R-:W0:Y:S01]  /*5ea0*/  @P2 LDC R162, c[0x0][0x40c] ;  /* 0x00010300ffa22b82 */ /* 0x005e220000000800 */
[----:B------:R-:W-:Y:S01]  /*5eb0*/  PRMT R189, R148, 0x7632, R189 ;  /* 0x0000763294bd7816 */ /* 0x000fe200000000bd */
[----:B------:R-:W-:Y:S01]  /*5ec0*/  IMAD.U32 R249, R150, 0x10000, RZ ;  /* 0x0001000096f97824 */ /* 0x000fe200078e00ff */
[----:B------:R-:W-:Y:S02]  /*5ed0*/  SHF.L.U32 R235, R148, 0x10, RZ ;  /* 0x0000001094eb7819 */ /* 0x000fe400000006ff */
[----:B------:R-:W-:-:S03]  /*5ee0*/  SHF.L.U32 R189, R189, 0x10, RZ ;  /* 0x00000010bdbd7819 */ /* 0x000fc600000006ff */
[----:B------:R-:W1:Y:S04]  /*5ef0*/  @P2 LDC R160, c[0x0][0x40c] ;  /* 0x00010300ffa02b82 */ /* 0x000e680000000800 */
[-CC-:B------:R-:W-:Y:S01]  /*5f00*/  @P1 FFMA.FTZ R161, R9, R164.reuse, R167.reuse ;  /* 0x000000a409a11223 */ /* 0x180fe200000100a7 */
[-CC-:B------:R-:W-:Y:S01]  /*5f10*/  @P1 FFMA.FTZ R166, R206, R164.reuse, R167.reuse ;  /* 0x000000a4cea61223 */ /* 0x180fe200000100a7 */
[-CC-:B------:R-:W-:Y:S01]  /*5f20*/  @P1 FFMA.FTZ R163, R7, R164.reuse, R167.reuse ;  /* 0x000000a407a31223 */ /* 0x180fe200000100a7 */
[----:B------:R-:W-:Y:S01]  /*5f30*/  @P1 FFMA.FTZ R186, R224, R164, R167 ;  /* 0x000000a4e0ba1223 */ /* 0x000fe200000100a7 */
[----:B------:R-:W-:Y:S01]  /*5f40*/  @P1 FADD.FTZ R161, R4, -R161 ;  /* 0x800000a104a11221 */ /* 0x000fe20000010000 */
[----:B------:R-:W-:Y:S01]  /*5f50*/  @P1 FADD.FTZ R166, R203, -R166 ;  /* 0x800000a6cba61221 */ /* 0x000fe20000010000 */
[----:B------:R-:W2:Y:S01]  /*5f60*/  @P2 LDC R188, c[0x0][0x40c] ;  /* 0x00010300ffbc2b82 */ /* 0x000ea20000000800 */
[----:B------:R-:W-:Y:S01]  /*5f70*/  @P1 FADD.FTZ R186, R227, -R186 ;  /* 0x800000bae3ba1221 */ /* 0x000fe20000010000 */
[C---:B------:R-:W-:Y:S01]  /*5f80*/  @P1 FFMA.FTZ R235, R190.reuse, R161, R235 ;  /* 0x000000a1beeb1223 */ /* 0x040fe200000100eb */
[----:B------:R-:W-:Y:S01]  /*5f90*/  @P1 FFMA.FTZ R189, R190, R166, R189 ;  /* 0x000000a6bebd1223 */ /* 0x000fe200000100bd */
[----:B------:R-:W-:Y:S01]  /*5fa0*/  @P1 FADD.FTZ R166, R2, -R163 ;  /* 0x800000a302a61221 */ /* 0x000fe20000010000 */
[----:B------:R-:W-:Y:S01]  /*5fb0*/  SHF.L.U32 R163, R149, 0x10, RZ ;  /* 0x0000001095a37819 */ /* 0x000fe200000006ff */
[----:B0-----:R-:W-:Y:S01]  /*5fc0*/  @P2 FMUL.FTZ R162, R235, R162 ;  /* 0x000000a2eba22220 */ /* 0x001fe20000410000 */
[----:B------:R-:W-:Y:S01]  /*5fd0*/  @P1 FFMA.FTZ R235, R5, R164, R167 ;  /* 0x000000a405eb1223 */ /* 0x000fe200000100a7 */
[----:B------:R-:W-:-:S02]  /*5fe0*/  PRMT R161, R149, 0x7632, R161 ;  /* 0x0000763295a17816 */ /* 0x000fc400000000a1 */
        /* <DEDUP_REMOVED lines=12> */
[----:B------:R-:W0:Y:S01]  /*60b0*/  @P2 LDC R186, c[0x0][0x40c] ;  /* 0x00010300ffba2b82 */ /* 0x000e220000000800 */
[----:B------:R-:W-:Y:S01]  /*60c0*/  @P2 F2FP.BF16.F32.PACK_AB R160, RZ, R160 ;  /* 0x000000a0ffa0223e */ /* 0x000fe200000010ff */
[----:B------:R-:W-:Y:S01]  /*60d0*/  @P1 FFMA.FTZ R189, R190, R166, R189 ;  /* 0x000000a6bebd1223 */ /* 0x000fe200000100bd */
[----:B------:R-:W-:Y:S01]  /*60e0*/  @P1 FADD.FTZ R166, R192, -R235 ;  /* 0x800000ebc0a61221 */ /* 0x000fe20000010000 */
[----:B------:R-:W-:-:S02]  /*60f0*/  SHF.L.U32 R235, R151, 0x10, RZ ;  /* 0x0000001097eb7819 */ /* 0x000fc400000006ff */
[----:B------:R-:W-:Y:S01]  /*6100*/  @P2 PRMT R140, R162, 0x7610, R140 ;  /* 0x00007610a28c2816 */ /* 0x000fe2000000008c */
[----:B--2---:R-:W-:Y:S01]  /*6110*/  @P2 FMUL.FTZ R189, R189, R188 ;  /* 0x000000bcbdbd2220 */ /* 0x004fe20000410000 */
[----:B------:R-:W1:Y:S01]  /*6120*/  @P2 LDC R162, c[0x0][0x40c] ;  /* 0x00010300ffa22b82 */ /* 0x000e620000000800 */
[----:B------:R-:W-:Y:S01]  /*6130*/  @P1 FFMA.FTZ R235, R190, R166, R235 ;  /* 0x000000a6beeb1223 */ /* 0x000fe200000100eb */
[----:B------:R-:W-:Y:S02]  /*6140*/  @P2 PRMT R140, R140, 0x5410, R160 ;  /* 0x000054108c8c2816 */ /* 0x000fe400000000a0 */
[----:B------:R-:W-:-:S04]  /*6150*/  @P2 F2FP.BF16.F32.PACK_AB R189, RZ, R189 ;  /* 0x000000bdffbd223e */ /* 0x000fc800000010ff */
[----:B------:R-:W2:Y:S08]  /*6160*/  @P2 LDC R166, c[0x0][0x40c] ;  /* 0x00010300ffa62b82 */ /* 0x000eb00000000800 */
[----:B------:R-:W3:Y:S01]  /*6170*/  @P2 LDC R160, c[0x0][0x40c] ;  /* 0x00010300ffa02b82 */ /* 0x000ee20000000800 */
[----:B0-----:R-:W-:-:S05]  /*6180*/  @P2 FMUL.FTZ R249, R249, R186 ;  /* 0x000000baf9f92220 */ /* 0x001fca0000410000 */
[----:B------:R-:W-:Y:S01]  /*6190*/  @P2 F2FP.BF16.F32.PACK_AB R249, RZ, R249 ;  /* 0x000000f9fff9223e */ /* 0x000fe200000010ff */
[----:B-1----:R-:W-:-:S03]  /*61a0*/  @P2 FMUL.FTZ R163, R163, R162 ;  /* 0x000000a2a3a32220 */ /* 0x002fc60000410000 */
[----:B------:R-:W-:Y:S02]  /*61b0*/  @P2 PRMT R142, R249, 0x7610, R142 ;  /* 0x00007610f98e2816 */ /* 0x000fe4000000008e */
[----:B------:R-:W-:Y:S02]  /*61c0*/  @P2 F2FP.BF16.F32.PACK_AB R163, RZ, R163 ;  /* 0x000000a3ffa3223e */ /* 0x000fe400000010ff */
[----:B------:R-:W-:Y:S01]  /*61d0*/  @P2 PRMT R142, R142, 0x5410, R189 ;  /* 0x000054108e8e2816 */ /* 0x000fe200000000bd */
[----:B--2---:R-:W-:Y:S01]  /*61e0*/  @P2 FMUL.FTZ R161, R161, R166 ;  /* 0x000000a6a1a12220 */ /* 0x004fe20000410000 */
        /* <DEDUP_REMOVED lines=16> */
.L_x_157:
[----:B------:R-:W-:-:S04]  /*62f0*/  UISETP.NE.U32.AND UP0, UPT, UR14, URZ, UPT ;  /* 0x000000ff0e00728c */ /* 0x000fc8000bf05070 */
[----:B------:R-:W-:-:S06]  /*6300*/  UISETP.NE.AND.EX UP0, UPT, UR15, URZ, UPT, UP0 ;  /* 0x000000ff0f00728c */ /* 0x000fcc000bf05300 */
[----:B------:R-:W-:-:S13]  /*6310*/  PLOP3.LUT P0, PT, PT, PT, UP0, 0x80, 0x8 ;  /* 0x000000000008781c */ /* 0x000fda0003f0f008 */
[----:B------:R-:W-:Y:S05]  /*6320*/  @!P0 BRA `(.L_x_160) ;  /* 0x0000000400188947 */ /* 0x000fea0003800000 */
[----:B0-2---:R-:W0:Y:S01]  /*6330*/  @P2 LDC R147, c[0x0][0x40c] ;  /* 0x00010300ff932b82 */ /* 0x005e220000000800 */
        /* <DEDUP_REMOVED lines=69> */
.L_x_160:
[----:B------:R-:W-:Y:S04]  /*6790*/  BSSY.RECONVERGENT B3, `(.L_x_161) ;  /* 0x000000a000037945 */ /* 0x000fe80003800200 */
[----:B------:R-:W-:Y:S05]  /*67a0*/  @!P2 BRA `(.L_x_162) ;  /* 0x000000000020a947 */ /* 0x000fea0003800000 */
[----:B0-2---:R-:W-:Y:S01]  /*67b0*/  FFMA.FTZ R161, R9, R164, R167 ;  /* 0x000000a409a17223 */ /* 0x005fe200000100a7 */
[----:B------:R-:W-:-:S03]  /*67c0*/  ISETP.GT.AND P1, PT, R191, RZ, PT ;  /* 0x000000ffbf00720c */ /* 0x000fc60003f24270 */
[----:B------:R-:W-:-:S04]  /*67d0*/  FADD.FTZ R161, R4, -R161 ;  /* 0x800000a104a17221 */ /* 0x000fc80000010000 */
[----:B------:R-:W-:-:S05]  /*67e0*/  FMUL.FTZ R160, R190, R161 ;  /* 0x000000a1bea07220 */ /* 0x000fca0000410000 */
[----:B------:R-:W-:-:S05]  /*67f0*/  FSEL R160, R160, RZ, P1 ;  /* 0x000000ffa0a07208 */ /* 0x000fca0000800000 */
[----:B------:R-:W-:-:S05]  /*6800*/  FMUL.FTZ R160, R160, UR12 ;  /* 0x0000000ca0a07c20 */ /* 0x000fca0008410000 */
[----:B------:R-:W-:-:S04]  /*6810*/  F2FP.BF16.F32.PACK_AB R160, RZ, R160 ;  /* 0x000000a0ffa0723e */ /* 0x000fc800000010ff */
[----:B------:R-:W-:-:S07]  /*6820*/  PRMT R140, R160, 0x7610, R140 ;  /* 0x00007610a08c7816 */ /* 0x000fce000000008c */
.L_x_162:
[----:B------:R-:W-:Y:S05]  /*6830*/  BSYNC.RECONVERGENT B3 ;  /* 0x0000000000037941 */ /* 0x000fea0003800200 */
.L_x_161:
        /* <DEDUP_REMOVED lines=10> */
.L_x_164:
[----:B------:R-:W-:Y:S05]  /*68e0*/  BSYNC.RECONVERGENT B3 ;  /* 0x0000000000037941 */ /* 0x000fea0003800200 */
.L_x_163:
        /* <DEDUP_REMOVED lines=10> */
.L_x_166:
[----:B------:R-:W-:Y:S05]  /*6990*/  BSYNC.RECONVERGENT B3 ;  /* 0x0000000000037941 */ /* 0x000fea0003800200 */
.L_x_165:
        /* <DEDUP_REMOVED lines=10> */
.L_x_168:
[----:B------:R-:W-:Y:S05]  /*6a40*/  BSYNC.RECONVERGENT B3 ;  /* 0x0000000000037941 */ /* 0x000fea0003800200 */
.L_x_167:
        /* <DEDUP_REMOVED lines=10> */
.L_x_170:
[----:B------:R-:W-:Y:S05]  /*6af0*/  BSYNC.RECONVERGENT B3 ;  /* 0x0000000000037941 */ /* 0x000fea0003800200 */
.L_x_169:
        /* <DEDUP_REMOVED lines=10> */
.L_x_172:
[----:B------:R-:W-:Y:S05]  /*6ba0*/  BSYNC.RECONVERGENT B3 ;  /* 0x0000000000037941 */ /* 0x000fea0003800200 */
.L_x_171:
        /* <DEDUP_REMOVED lines=10> */
.L_x_174:
[----:B------:R-:W-:Y:S05]  /*6c50*/  BSYNC.RECONVERGENT B3 ;  /* 0x0000000000037941 */ /* 0x000fea0003800200 */
.L_x_173:
        /* <DEDUP_REMOVED lines=9> */
.L_x_159:
[----:B------:R-:W-:Y:S05]  /*6cf0*/  BSYNC.RECONVERGENT B1 ;  /* 0x0000000000017941 */ /* 0x000fea0003800200 */
.L_x_156:
[----:B0-2---:R-:W0:Y:S08]  /*6d00*/  @P0 LDC.64 R162, c[0x0][0x478] ;  /* 0x00011e00ffa20b82 */ /* 0x005e300000000a00 */
[----:B------:R-:W1:Y:S01]  /*6d10*/  @P2 LDC.64 R160, c[0x0][0x468] ;  /* 0x00011a00ffa02b82 */ /* 0x000e620000000a00 */
[C---:B0-----:R-:W-:Y:S01]  /*6d20*/  @P0 IMAD.WIDE.U32 R162, R187.reuse, 0x10, R162 ;  /* 0x00000010bba20825 */ /* 0x041fe200078e00a2 */
[----:B------:R-:W-:-:S04]  /*6d30*/  IADD3 R187, PT, PT, R187, 0x20, RZ ;  /* 0x00000020bbbb7810 */ /* 0x000fc80007ffe0ff */
[----:B------:R3:W-:Y:S01]  /*6d40*/  @P0 STG.E.128 desc[UR6][R162.64], R144 ;  /* 0x00000090a2000986 */ /* 0x0007e2000c101d06 */
[C---:B-1----:R-:W-:Y:S01]  /*6d50*/  @P2 IMAD.WIDE.U32 R160, R165.reuse, 0x10, R160 ;  /* 0x00000010a5a02825 */ /* 0x042fe200078e00a0 */
[----:B------:R-:W-:-:S04]  /*6d60*/  IADD3 R165, PT, PT, R165, 0x20, RZ ;  /* 0x00000020a5a57810 */ /* 0x000fc80007ffe0ff */
[----:B------:R3:W-:Y:S03]  /*6d70*/  @P2 STG.E.128 desc[UR6][R160.64], R140 ;  /* 0x0000008ca0002986 */ /* 0x0007e6000c101d06 */
.L_x_155:
[----:B------:R-:W-:Y:S05]  /*6d80*/  BSYNC.RECONVERGENT B2 ;  /* 0x0000000000027941 */ /* 0x000fea0003800200 */
.L_x_154:
        /* <DEDUP_REMOVED lines=12> */
[----:B0-23--:R-:W0:Y:S01]  /*6e50*/  @P2 LDC R163, c[0x0][0x40c] ;  /* 0x00010300ffa32b82 */ /* 0x00de220000000800 */
[----:B------:R-:W-:Y:S02]  /*6e60*/  PRMT R188, R154, 0x7632, R188 ;  /* 0x000076329abc7816 */ /* 0x000fe400000000bc */
[----:B------:R-:W-:Y:S02]  /*6e70*/  SHF.L.U32 R251, R153, 0x10, RZ ;  /* 0x0000001099fb7819 */ /* 0x000fe400000006ff */
[----:B------:R-:W-:Y:S02]  /*6e80*/  SHF.L.U32 R188, R188, 0x10, RZ ;  /* 0x00000010bcbc7819 */ /* 0x000fe400000006ff */
[----:B------:R-:W-:Y:S01]  /*6e90*/  SHF.L.U32 R146, R154, 0x10, RZ ;  /* 0x000000109a927819 */ /* 0x000fe200000006ff */
[----:B------:R-:W1:Y:S01]  /*6ea0*/  @P2 LDC R250, c[0x0][0x40c] ;  /* 0x00010300fffa2b82 */ /* 0x000e620000000800 */
[----:B------:R-:W-:-:S02]  /*6eb0*/  PRMT R189, R152, 0x7632, R189 ;  /* 0x0000763298bd7816 */ /* 0x000fc400000000bd */
[----:B------:R-:W-:Y:S01]  /*6ec0*/  SHF.L.U32 R249, R152, 0x10, RZ ;  /* 0x0000001098f97819 */ /* 0x000fe200000006ff */
[-CC-:B------:R-:W-:Y:S01]  /*6ed0*/  @P1 FFMA.FTZ R144, R218, R164.reuse, R167.reuse ;  /* 0x000000a4da901223 */ /* 0x180fe200000100a7 */
[-CC-:B------:R-:W-:Y:S01]  /*6ee0*/  @P1 FFMA.FTZ R145, R185, R164.reuse, R167.reuse ;  /* 0x000000a4b9911223 */ /* 0x180fe200000100a7 */
[----:B------:R-:W-:Y:S01]  /*6ef0*/  SHF.L.U32 R189, R189, 0x10, RZ ;  /* 0x00000010bdbd7819 */ /* 0x000fe200000006ff */
[-C--:B------:R-:W-:Y:S01]  /*6f00*/  @P1 FFMA.FTZ R161, R181, R164.reuse, R167 ;  /* 0x000000a4b5a11223 */ /* 0x080fe200000100a7 */
        /* <DEDUP_REMOVED lines=17> */
[-C--:B------:R-:W-:Y:S01]  /*7020*/  @P1 FFMA.FTZ R144, R208, R164.reuse, R167 ;  /* 0x000000a4d0901223 */ /* 0x080fe200000100a7 */
[----:B------:R-:W-:Y:S01]  /*7030*/  SHF.L.U32 R235, R155, 0x10, RZ ;  /* 0x000000109beb7819 */ /* 0x000fe200000006ff */
[----:B------:R-:W-:Y:S01]  /*7040*/  @P1 FADD.FTZ R161, R198, -R161 ;  /* 0x800000a1c6a11221 */ /* 0x000fe20000010000 */
[----:B------:R-:W4:Y:S01]  /*7050*/  @P2 LDC R147, c[0x0][0x40c] ;  /* 0x00010300ff932b82 */ /* 0x000f220000000800 */
[----:B------:R-:W-:Y:S01]  /*7060*/  @P1 FADD.FTZ R144, R205, -R144 ;  /* 0x80000090cd901221 */ /* 0x000fe20000010000 */
[----:B------:R-:W-:Y:S01]  /*7070*/  @P1 FFMA.FTZ R252, R238, R164, R167 ;  /* 0x000000a4eefc1223 */ /* 0x000fe200000100a7 */
[C---:B------:R-:W-:Y:S01]  /*7080*/  @P1 FFMA.FTZ R235, R190.reuse, R161, R235 ;  /* 0x000000a1beeb1223 */ /* 0x040fe200000100eb */
[----:B------:R-:W-:Y:S01]  /*7090*/  PRMT R161, R155, 0x7632, R161 ;  /* 0x000076329ba17816 */ /* 0x000fe200000000a1 */
[----:B------:R-:W-:Y:S01]  /*70a0*/  @P1 FFMA.FTZ R189, R190, R144, R189 ;  /* 0x00000090bebd1223 */ /* 0x000fe200000100bd */
[----:B0-----:R-:W-:Y:S01]  /*70b0*/  @P2 FMUL.FTZ R144, R146, R163 ;  /* 0x000000a392902220 */ /* 0x001fe20000410000 */
[----:B------:R-:W-:Y:S01]  /*70c0*/  F2FP.BF16.F32.PACK_AB R146, R188, R146 ;  /* 0x00000092bc92723e */ /* 0x000fe200000010ff */
[----:B------:R-:W0:Y:S01]  /*70d0*/  @P2 LDC R186, c[0x0][0x40c] ;  /* 0x00010300ffba2b82 */ /* 0x000e220000000800 */
[----:B-1----:R-:W-:Y:S01]  /*70e0*/  @P2 FMUL.FTZ R250, R251, R250 ;  /* 0x000000fafbfa2220 */ /* 0x002fe20000410000 */
[----:B------:R-:W-:Y:S01]  /*70f0*/  @P1 FADD.FTZ R163, R241, -R252 ;  /* 0x800000fcf1a31221 */ /* 0x000fe20000010000 */
[----:B------:R-:W-:-:S02]  /*7100*/  IMAD.U32 R161, R161, 0x10000, RZ ;  /* 0x00010000a1a17824 */ /* 0x000fc400078e00ff */
[C---:B--2---:R-:W-:Y:S01]  /*7110*/  @P2 FMUL.FTZ R252, R145.reuse, R162 ;  /* 0x000000a291fc2220 */ /* 0x044fe20000410000 */
[----:B------:R-:W-:Y:S02]  /*7120*/  F2FP.BF16.F32.PACK_AB R145, R145, R251 ;  /* 0x000000fb9191723e */ /* 0x000fe400000010ff */
[----:B------:R-:W-:Y:S01]  /*7130*/  @P2 F2FP.BF16.F32.PACK_AB R162, RZ, R250 ;  /* 0x000000faffa2223e */ /* 0x000fe200000010ff */
[----:B---3--:R-:W-:Y:S01]  /*7140*/  @P2 FMUL.FTZ R166, R189, R166 ;  /* 0x000000a6bda62220 */ /* 0x008fe20000410000 */
[----:B------:R-:W-:Y:S01]  /*7150*/  @P1 FFMA.FTZ R161, R190, R163, R161 ;  /* 0x000000a3bea11223 */ /* 0x000fe200000100a1 */
[----:B------:R-:W-:Y:S02]  /*7160*/  @P2 F2FP.BF16.F32.PACK_AB R163, RZ, R252 ;  /* 0x000000fcffa3223e */ /* 0x000fe400000010ff */
[----:B------:R-:W-:Y:S02]  /*7170*/  @P2 PRMT R141, R162, 0x7610, R141 ;  /* 0x00007610a28d2816 */ /* 0x000fe4000000008d */
        /* <DEDUP_REMOVED lines=22> */
.L_x_179:
[----:B------:R-:W-:Y:S01]  /*72e0*/  ISETP.GT.AND P1, PT, R191, RZ, PT ;  /* 0x000000ffbf00720c */ /* 0x000fe20003f24270 */
[----:B0-23--:R-:W0:Y:S01]  /*72f0*/  @P2 LDC R162, c[0x0][0x40c] ;  /* 0x00010300ffa22b82 */ /* 0x00de220000000800 */
[C---:B------:R-:W-:Y:S02]  /*7300*/  PRMT R189, R152.reuse, 0x7632, R189 ;  /* 0x0000763298bd7816 */ /* 0x040fe400000000bd */
[----:B------:R-:W-:Y:S02]  /*7310*/  SHF.L.U32 R235, R152, 0x10, RZ ;  /* 0x0000001098eb7819 */ /* 0x000fe400000006ff */
[----:B------:R-:W-:Y:S02]  /*7320*/  SHF.L.U32 R189, R189, 0x10, RZ ;  /* 0x00000010bdbd7819 */ /* 0x000fe400000006ff */
[----:B------:R-:W-:Y:S01]  /*7330*/  SHF.L.U32 R249, R154, 0x10, RZ ;  /* 0x000000109af97819 */ /* 0x000fe200000006ff */
        /* <DEDUP_REMOVED lines=64> */
.L_x_178:
[----:B------:R-:W-:-:S04]  /*7740*/  UISETP.NE.U32.AND UP0, UPT, UR14, URZ, UPT ;  /* 0x000000ff0e00728c */ /* 0x000fc8000bf05070 */
[----:B------:R-:W-:-:S06]  /*7750*/  UISETP.NE.AND.EX UP0, UPT, UR15, URZ, UPT, UP0 ;  /* 0x000000ff0f00728c */ /* 0x000fcc000bf05300 */
[----:B------:R-:W-:-:S13]  /*7760*/  PLOP3.LUT P0, PT, PT, PT, UP0, 0x80, 0x8 ;  /* 0x000000000008781c */ /* 0x000fda0003f0f008 */
[----:B------:R-:W-:Y:S05]  /*7770*/  @!P0 BRA `(.L_x_181) ;  /* 0x0000000400188947 */ /* 0x000fea0003800000 */
[----:B0-23--:R-:W0:Y:S01]  /*7780*/  @P2 LDC R147, c[0x0][0x40c] ;  /* 0x00010300ff932b82 */ /* 0x00de220000000800 */
        /* <DEDUP_REMOVED lines=69> */
.L_x_181:
[----:B------:R-:W-:Y:S04]  /*7be0*/  BSSY.RECONVERGENT B3, `(.L_x_182) ;  /* 0x000000a000037945 */ /* 0x000fe80003800200 */
[----:B------:R-:W-:Y:S05]  /*7bf0*/  @!P2 BRA `(.L_x_183) ;  /* 0x000000000020a947 */ /* 0x000fea0003800000 */
[----:B0-23--:R-:W-:Y:S01]  /*7c00*/  FFMA.FTZ R161, R181, R164, R167 ;  /* 0x000000a4b5a17223 */ /* 0x00dfe200000100a7 */
[----:B------:R-:W-:-:S03]  /*7c10*/  ISETP.GT.AND P1, PT, R191, RZ, PT ;  /* 0x000000ffbf00720c */ /* 0x000fc60003f24270 */
[----:B------:R-:W-:-:S04]  /*7c20*/  FADD.FTZ R161, R180, -R161 ;  /* 0x800000a1b4a17221 */ /* 0x000fc80000010000 */
[----:B------:R-:W-:-:S05]  /*7c30*/  FMUL.FTZ R160, R190, R161 ;  /* 0x000000a1bea07220 */ /* 0x000fca0000410000 */
[----:B------:R-:W-:-:S05]  /*7c40*/  FSEL R160, R160, RZ, P1 ;  /* 0x000000ffa0a07208 */ /* 0x000fca0000800000 */
[----:B------:R-:W-:-:S05]  /*7c50*/  FMUL.FTZ R160, R160, UR12 ;  /* 0x0000000ca0a07c20 */ /* 0x000fca0008410000 */
[----:B------:R-:W-:-:S04]  /*7c60*/  F2FP.BF16.F32.PACK_AB R160, RZ, R160 ;  /* 0x000000a0ffa0723e */ /* 0x000fc800000010ff */
[----:B------:R-:W-:-:S07]  /*7c70*/  PRMT R140, R160, 0x7610, R140 ;  /* 0x00007610a08c7816 */ /* 0x000fce000000008c */
.L_x_183:
[----:B------:R-:W-:Y:S05]  /*7c80*/  BSYNC.RECONVERGENT B3 ;  /* 0x0000000000037941 */ /* 0x000fea0003800200 */
.L_x_182:
        /* <DEDUP_REMOVED lines=10> */
.L_x_185:
[----:B------:R-:W-:Y:S05]  /*7d30*/  BSYNC.RECONVERGENT B3 ;  /* 0x0000000000037941 */ /* 0x000fea0003800200 */
.L_x_184:
        /* <DEDUP_REMOVED lines=10> */
.L_x_187:
[----:B------:R-:W-:Y:S05]  /*7de0*/  BSYNC.RECONVERGENT B3 ;  /* 0x0000000000037941 */ /* 0x000fea0003800200 */
.L_x_186:
        /* <DEDUP_REMOVED lines=10> */
.L_x_189:
[----:B------:R-:W-:Y:S05]  /*7e90*/  BSYNC.RECONVERGENT B3 ;  /* 0x0000000000037941 */ /* 0x000fea0003800200 */
.L_x_188:
        /* <DEDUP_REMOVED lines=10> */
.L_x_191:
[----:B------:R-:W-:Y:S05]  /*7f40*/  BSYNC.RECONVERGENT B3 ;  /* 0x0000000000037941 */ /* 0x000fea0003800200 */
.L_x_190:
        /* <DEDUP_REMOVED lines=10> */
.L_x_193:
[----:B------:R-:W-:Y:S05]  /*7ff0*/  BSYNC.RECONVERGENT B3 ;  /* 0x0000000000037941 */ /* 0x000fea0003800200 */
.L_x_192:
        /* <DEDUP_REMOVED lines=10> */
.L_x_195:
[----:B------:R-:W-:Y:S05]  /*80a0*/  BSYNC.RECONVERGENT B3 ;  /* 0x0000000000037941 */ /* 0x000fea0003800200 */
.L_x_194:
        /* <DEDUP_REMOVED lines=9> */
.L_x_180:
[----:B------:R-:W-:Y:S05]  /*8140*/  BSYNC.RECONVERGENT B1 ;  /* 0x0000000000017941 */ /* 0x000fea0003800200 */
.L_x_177:
[----:B0-23--:R-:W0:Y:S08]  /*8150*/  @P0 LDC.64 R162, c[0x0][0x478] ;  /* 0x00011e00ffa20b82 */ /* 0x00de300000000a00 */
[----:B------:R-:W1:Y:S01]  /*8160*/  @P2 LDC.64 R160, c[0x0][0x468] ;  /* 0x00011a00ffa02b82 */ /* 0x000e620000000a00 */
[C---:B0-----:R-:W-:Y:S01]  /*8170*/  @P0 IMAD.WIDE.U32 R162, R187.reuse, 0x10, R162 ;  /* 0x00000010bba20825 */ /* 0x041fe200078e00a2 */
[----:B------:R-:W-:-:S04]  /*8180*/  IADD3 R187, PT, PT, R187, 0x20, RZ ;  /* 0x00000020bbbb7810 */ /* 0x000fc80007ffe0ff */
[----:B------:R4:W-:Y:S01]  /*8190*/  @P0 STG.E.128 desc[UR6][R162.64], R144 ;  /* 0x00000090a2000986 */ /* 0x0009e2000c101d06 */
[C---:B-1----:R-:W-:Y:S01]  /*81a0*/  @P2 IMAD.WIDE.U32 R160, R165.reuse, 0x10, R160 ;  /* 0x00000010a5a02825 */ /* 0x042fe200078e00a0 */
[----:B------:R-:W-:-:S04]  /*81b0*/  IADD3 R165, PT, PT, R165, 0x20, RZ ;  /* 0x00000020a5a57810 */ /* 0x000fc80007ffe0ff */
[----:B------:R4:W-:Y:S03]  /*81c0*/  @P2 STG.E.128 desc[UR6][R160.64], R140 ;  /* 0x0000008ca0002986 */ /* 0x0009e6000c101d06 */
.L_x_176:
[----:B------:R-:W-:Y:S05]  /*81d0*/  BSYNC.RECONVERGENT B2 ;  /* 0x0000000000027941 */ /* 0x000fea0003800200 */
.L_x_175:
        /* <DEDUP_REMOVED lines=12> */
[C---:B0-234-:R-:W-:Y:S01]  /*82a0*/  IMAD.U32 R163, R156.reuse, 0x10000, RZ ;  /* 0x000100009ca37824 */ /* 0x05dfe200078e00ff */
[----:B------:R-:W-:Y:S01]  /*82b0*/  PRMT R147, R156, 0x7632, R147 ;  /* 0x000076329c937816 */ /* 0x000fe20000000093 */
[----:B------:R-:W0:Y:S01]  /*82c0*/  @P2 LDC R235, c[0x0][0x40c] ;  /* 0x00010300ffeb2b82 */ /* 0x000e220000000800 */
[----:B------:R-:W-:Y:S02]  /*82d0*/  SHF.L.U32 R191, R158, 0x10, RZ ;  /* 0x000000109ebf7819 */ /* 0x000fe400000006ff */
[----:B------:R-:W-:-:S05]  /*82e0*/  SHF.L.U32 R147, R147, 0x10, RZ ;  /* 0x0000001093937819 */ /* 0x000fca00000006ff */
        /* <DEDUP_REMOVED lines=12> */
[----:B------:R-:W-:Y:S01]  /*83b0*/  SHF.L.U32 R145, R157, 0x10, RZ ;  /* 0x000000109d917819 */ /* 0x000fe200000006ff */
[----:B------:R-:W-:Y:S01]  /*83c0*/  @P1 FADD.FTZ R161, R210, -R161 ;  /* 0x800000a1d2a11221 */ /* 0x000fe20000010000 */
[----:B------:R-:W-:Y:S01]  /*83d0*/  SHF.L.U32 R144, R144, 0x10, RZ ;  /* 0x0000001090907819 */ /* 0x000fe200000006ff */
[-CC-:B------:R-:W-:Y:S01]  /*83e0*/  @P1 FFMA.FTZ R162, R211, R164.reuse, R167.reuse ;  /* 0x000000a4d3a21223 */ /* 0x180fe200000100a7 */
[-CC-:B------:R-:W-:Y:S01]  /*83f0*/  @P1 FFMA.FTZ R146, R244, R164.reuse, R167.reuse ;  /* 0x000000a4f4921223 */ /* 0x180fe200000100a7 */
[----:B------:R-:W-:Y:S01]  /*8400*/  @P1 FADD.FTZ R160, R239, -R160 ;  /* 0x800000a0efa01221 */ /* 0x000fe20000010000 */
[----:B------:R-:W-:Y:S01]  /*8410*/  @P1 FFMA.FTZ R167, R207, R164, R167 ;  /* 0x000000a4cfa71223 */ /* 0x000fe200000100a7 */
[----:B------:R-:W-:Y:S01]  /*8420*/  @P1 FFMA.FTZ R144, R190, R189, R144 ;  /* 0x000000bdbe901223 */ /* 0x000fe20000010090 */
[----:B------:R-:W-:Y:S01]  /*8430*/  PRMT R189, R158, 0x7632, R189 ;  /* 0x000076329ebd7816 */ /* 0x000fe200000000bd */
[C---:B------:R-:W-:Y:S01]  /*8440*/  @P1 FFMA.FTZ R145, R190.reuse, R161, R145 ;  /* 0x000000a1be911223 */ /* 0x040fe20000010091 */
[----:B------:R-:W-:Y:S01]  /*8450*/  PRMT R161, R159, 0x7632, R161 ;  /* 0x000076329fa17816 */ /* 0x000fe200000000a1 */
[----:B------:R-:W-:Y:S01]  /*8460*/  @P1 FADD.FTZ R162, R209, -R162 ;  /* 0x800000a2d1a21221 */ /* 0x000fe20000010000 */
[----:B------:R-:W-:Y:S01]  /*8470*/  SHF.L.U32 R189, R189, 0x10, RZ ;  /* 0x00000010bdbd7819 */ /* 0x000fe200000006ff */
[----:B------:R-:W-:Y:S01]  /*8480*/  @P1 FADD.FTZ R146, R237, -R146 ;  /* 0x80000092ed921221 */ /* 0x000fe20000010000 */
[----:B------:R-:W-:Y:S01]  /*8490*/  SHF.L.U32 R161, R161, 0x10, RZ ;  /* 0x00000010a1a17819 */ /* 0x000fe200000006ff */
[C---:B------:R-:W-:Y:S01]  /*84a0*/  @P1 FFMA.FTZ R191, R190.reuse, R162, R191 ;  /* 0x000000a2bebf1223 */ /* 0x040fe200000100bf */
[----:B------:R-:W2:Y:S01]  /*84b0*/  @P2 LDC R164, c[0x0][0x40c] ;  /* 0x00010300ffa42b82 */ /* 0x000ea20000000800 */
[----:B------:R-:W-:Y:S01]  /*84c0*/  @P1 FFMA.FTZ R189, R190, R160, R189 ;  /* 0x000000a0bebd1223 */ /* 0x000fe200000100bd */
[----:B------:R-:W-:Y:S01]  /*84d0*/  @P1 FADD.FTZ R160, R216, -R167 ;  /* 0x800000a7d8a01221 */ /* 0x000fe20000010000 */
[----:B------:R-:W-:Y:S01]  /*84e0*/  SHF.L.U32 R167, R159, 0x10, RZ ;  /* 0x000000109fa77819 */ /* 0x000fe200000006ff */
[----:B------:R-:W-:Y:S01]  /*84f0*/  @P1 FFMA.FTZ R161, R190, R146, R161 ;  /* 0x00000092bea11223 */ /* 0x000fe200000100a1 */
[----:B-1----:R-:W-:Y:S01]  /*8500*/  @P2 FMUL.FTZ R188, R147, R188 ;  /* 0x000000bc93bc2220 */ /* 0x002fe20000410000 */
[----:B------:R-:W-:-:S02]  /*8510*/  F2FP.BF16.F32.PACK_AB R146, R189, R191 ;  /* 0x000000bfbd92723e */ /* 0x000fc400000010ff */
[----:B------:R-:W-:Y:S01]  /*8520*/  @P1 FFMA.FTZ R167, R190, R160, R167 ;  /* 0x000000a0bea71223 */ /* 0x000fe200000100a7 */
[----:B------:R-:W1:Y:S01]  /*8530*/  @P2 LDC R166, c[0x0][0x40c] ;  /* 0x00010300ffa62b82 */ /* 0x000e620000000800 */
[----:B------:R-:W-:-:S07]  /*8540*/  @P2 F2FP.BF16.F32.PACK_AB R188, RZ, R188 ;  /* 0x000000bcffbc223e */ /* 0x000fce00000010ff */
[----:B------:R-:W3:Y:S01]  /*8550*/  @P2 LDC R190, c[0x0][0x40c] ;  /* 0x00010300ffbe2b82 */ /* 0x000ee20000000800 */
[----:B--2---:R-:W-:-:S07]  /*8560*/  @P2 FMUL.FTZ R164, R191, R164 ;  /* 0x000000a4bfa42220 */ /* 0x004fce0000410000 */
[----:B------:R-:W2:Y:S01]  /*8570*/  @P2 LDC R162, c[0x0][0x40c] ;  /* 0x00010300ffa22b82 */ /* 0x000ea20000000800 */
[----:B------:R-:W-:-:S07]  /*8580*/  @P2 F2FP.BF16.F32.PACK_AB R164, RZ, R164 ;  /* 0x000000a4ffa4223e */ /* 0x000fce00000010ff */
[----:B------:R-:W4:Y:S01]  /*8590*/  @P2 LDC R186, c[0x0][0x40c] ;  /* 0x00010300ffba2b82 */ /* 0x000f220000000800 */
[----:B-1----:R-:W-:Y:S01]  /*85a0*/  @P2 FMUL.FTZ R160, R145, R166 ;  /* 0x000000a691a02220 */ /* 0x002fe20000410000 */
[----:B0-----:R-:W-:Y:S01]  /*85b0*/  @P2 FMUL.FTZ R166, R144, R235 ;  /* 0x000000eb90a62220 */ /* 0x001fe20000410000 */
[----:B------:R-:W-:Y:S02]  /*85c0*/  @P2 PRMT R142, R164, 0x7610, R142 ;  /* 0x00007610a48e2816 */ /* 0x000fe4000000008e */
[----:B------:R-:W-:Y:S02]  /*85d0*/  F2FP.BF16.F32.PACK_AB R145, R144, R145 ;  /* 0x000000919091723e */ /* 0x000fe400000010ff */
[----:B------:R-:W-:Y:S01]  /*85e0*/  @P2 F2FP.BF16.F32.PACK_AB R160, RZ, R160 ;  /* 0x000000a0ffa0223e */ /* 0x000fe200000010ff */
[----:B---3--:R-:W-:Y:S01]  /*85f0*/  @P2 FMUL.FTZ R190, R163, R190 ;  /* 0x000000bea3be2220 */ /* 0x008fe20000410000 */
[----:B------:R-:W-:Y:S02]  /*8600*/  @P2 F2FP.BF16.F32.PACK_AB R166, RZ, R166 ;  /* 0x000000a6ffa6223e */ /* 0x000fe400000010ff */
[----:B------:R-:W-:-:S02]  /*8610*/  @P2 PRMT R141, R160, 0x7610, R141 ;  /* 0x00007610a08d2816 */ /* 0x000fc4000000008d */
[----:B------:R-:W-:Y:S02]  /*8620*/  @P2 F2FP.BF16.F32.PACK_AB R190, RZ, R190 ;  /* 0x000000beffbe223e */ /* 0x000fe400000010ff */
[----:B------:R-:W-:Y:S01]  /*8630*/  F2FP.BF16.F32.PACK_AB R144, R147, R163 ;  /* 0x000000a39390723e */ /* 0x000fe200000010ff */
[----:B--2---:R-:W-:Y:S01]  /*8640*/  @P2 FMUL.FTZ R162, R189, R162 ;  /* 0x000000a2bda22220 */ /* 0x004fe20000410000 */
[----:B------:R-:W-:Y:S02]  /*8650*/  @P2 PRMT R140, R190, 0x7610, R140 ;  /* 0x00007610be8c2816 */ /* 0x000fe4000000008c */
[----:B------:R-:W-:Y:S02]  /*8660*/  @P2 PRMT R141, R141, 0x5410, R166 ;  /* 0x000054108d8d2816 */ /* 0x000fe400000000a6 */
[----:B------:R-:W-:Y:S02]  /*8670*/  @P2 F2FP.BF16.F32.PACK_AB R162, RZ, R162 ;  /* 0x000000a2ffa2223e */ /* 0x000fe400000010ff */
[----:B------:R-:W-:Y:S01]  /*8680*/  @P2 PRMT R140, R140, 0x5410, R188 ;  /* 0x000054108c8c2816 */ /* 0x000fe200000000bc */
[----:B----4-:R-:W-:Y:S01]  /*8690*/  @P2 FMUL.FTZ R186, R167, R186 ;  /* 0x000000baa7ba2220 */ /* 0x010fe20000410000 */
[----:B------:R-:W-:-:S02]  /*86a0*/  @P2 PRMT R142, R142, 0x5410, R162 ;  /* 0x000054108e8e2816 */ /* 0x000fc400000000a2 */
[----:B------:R-:W-:Y:S02]  /*86b0*/  F2FP.BF16.F32.PACK_AB R147, R161, R167 ;  /* 0x000000a7a193723e */ /* 0x000fe400000010ff */
[----:B------:R-:W-:-:S04]  /*86c0*/  @P2 F2FP.BF16.F32.PACK_AB R186, RZ, R186 ;  /* 0x000000baffba223e */ /* 0x000fc800000010ff */
[----:B------:R-:W-:Y:S01]  /*86d0*/  @P2 PRMT R143, R186, 0x7610, R143 ;  /* 0x00007610ba8f2816 */ /* 0x000fe2000000008f */
[----:B------:R-:W-:Y:S06]  /*86e0*/  @!P2 BRA `(.L_x_201) ;  /* 0x0000000c00a8a947 */ /* 0x000fec0003800000 */
[----:B------:R-:W-:-:S05]  /*86f0*/  FMUL.FTZ R161, R161, UR12 ;  /* 0x0000000ca1a17c20 */ /* 0x000fca0008410000 */
[----:B------:R-:W-:-:S04]  /*8700*/  F2FP.BF16.F32.PACK_AB R161, RZ, R161 ;  /* 0x000000a1ffa1723e */ /* 0x000fc800000010ff */
[----:B------:R-:W-:Y:S01]  /*8710*/  PRMT R143, R143, 0x5410, R161 ;  /* 0x000054108f8f7816 */ /* 0x000fe200000000a1 */
[----:B------:R-:W-:Y:S06]  /*8720*/  BRA `(.L_x_201) ;  /* 0x0000000c00987947 */ /* 0x000fec0003800000 */
.L_x_200:
[----:B------:R-:W-:Y:S01]  /*8730*/  ISETP.GT.AND P1, PT, R191, RZ, PT ;  /* 0x000000ffbf00720c */ /* 0x000fe20003f24270 */
[----:B0-234-:R-:W0:Y:S01]  /*8740*/  @P2 LDC R162, c[0x0][0x40c] ;  /* 0x00010300ffa22b82 */ /* 0x01de220000000800 */
[----:B------:R-:W-:Y:S01]  /*8750*/  PRMT R235, R156, 0x7632, R235 ;  /* 0x000076329ceb7816 */ /* 0x000fe200000000eb */
[----:B------:R-:W-:Y:S01]  /*8760*/  IMAD.U32 R191, R158, 0x10000, RZ ;  /* 0x000100009ebf7824 */ /* 0x000fe200078e00ff */
[----:B------:R-:W-:Y:S02]  /*8770*/  SHF.L.U32 R249, R156, 0x10, RZ ;  /* 0x000000109cf97819 */ /* 0x000fe400000006ff */
[----:B------:R-:W-:Y:S02]  /*8780*/  SHF.L.U32 R235, R235, 0x10, RZ ;  /* 0x00000010ebeb7819 */ /* 0x000fe400000006ff */
[----:B------:R-:W-:Y:S01]  /*8790*/  PRMT R189, R158, 0x7632, R189 ;  /* 0x000076329ebd7816 */ /* 0x000fe200000000bd */
[----:B------:R-:W1:Y:S03]  /*87a0*/  @P2 LDC R188, c[0x0][0x40c] ;  /* 0x00010300ffbc2b82 */ /* 0x000e660000000800 */
[----:B------:R-:W-:Y:S01]  /*87b0*/  SHF.L.U32 R189, R189, 0x10, RZ ;  /* 0x00000010bdbd7819 */ /* 0x000fe200000006ff */
[-CC-:B------:R-:W-:Y:S01]  /*87c0*/  @P1 FFMA.FTZ R160, R214, R164.reuse, R167.reuse ;  /* 0x000000a4d6a01223 */ /* 0x180fe200000100a7 */
[-CC-:B------:R-:W-:Y:S01]  /*87d0*/  @P1 FFMA.FTZ R161, R215, R164.reuse, R167.reuse ;  /* 0x000000a4d7a11223 */ /* 0x180fe200000100a7 */
[-CC-:B------:R-:W-:Y:S01]  /*87e0*/  @P1 FFMA.FTZ R163, R213, R164.reuse, R167.reuse ;  /* 0x000000a4d5a31223 */ /* 0x180fe200000100a7 */
[----:B------:R-:W-:Y:S01]  /*87f0*/  @P1 FFMA.FTZ R186, R230, R164, R167 ;  /* 0x000000a4e6ba1223 */ /* 0x000fe200000100a7 */
[----:B------:R-:W-:Y:S01]  /*8800*/  @P1 FADD.FTZ R160, R219, -R160 ;  /* 0x800000a0dba01221 */ /* 0x000fe20000010000 */
[----:B------:R-:W-:Y:S01]  /*8810*/  @P1 FADD.FTZ R161, R212, -R161 ;  /* 0x800000a1d4a11221 */ /* 0x000fe20000010000 */
[----:B------:R-:W-:Y:S01]  /*8820*/  @P1 FADD.FTZ R166, R210, -R163 ;  /* 0x800000a3d2a61221 */ /* 0x000fe20000010000 */
[C---:B------:R-:W-:Y:S01]  /*8830*/  SHF.L.U32 R163, R157.reuse, 0x10, RZ ;  /* 0x000000109da37819 */ /* 0x040fe200000006ff */
[C---:B------:R-:W-:Y:S01]  /*8840*/  @P1 FFMA.FTZ R235, R190.reuse, R160, R235 ;  /* 0x000000a0beeb1223 */ /* 0x040fe200000100eb */
[C---:B------:R-:W-:Y:S01]  /*8850*/  @P1 FFMA.FTZ R249, R190.reuse, R161, R249 ;  /* 0x000000a1bef91223 */ /* 0x040fe200000100f9 */
[----:B------:R-:W2:Y:S01]  /*8860*/  @P2 LDC R160, c[0x0][0x40c] ;  /* 0x00010300ffa02b82 */ /* 0x000ea20000000800 */
[----:B------:R-:W-:Y:S01]  /*8870*/  PRMT R161, R157, 0x7632, R161 ;  /* 0x000076329da17816 */ /* 0x000fe200000000a1 */
[C---:B------:R-:W-:Y:S01]  /*8880*/  @P1 FFMA.FTZ R163, R190.reuse, R166, R163 ;  /* 0x000000a6bea31223 */ /* 0x040fe200000100a3 */
[----:B------:R-:W-:Y:S01]  /*8890*/  @P1 FFMA.FTZ R166, R211, R164, R167 ;  /* 0x000000a4d3a61223 */ /* 0x000fe200000100a7 */
[----:B------:R-:W-:Y:S01]  /*88a0*/  @P1 FADD.FTZ R186, R217, -R186 ;  /* 0x800000bad9ba1221 */ /* 0x000fe20000010000 */
[----:B------:R-:W-:Y:S01]  /*88b0*/  SHF.L.U32 R161, R161, 0x10, RZ ;  /* 0x00000010a1a17819 */ /* 0x000fe200000006ff */
[----:B0-----:R-:W-:Y:S01]  /*88c0*/  @P2 FMUL.FTZ R162, R249, R162 ;  /* 0x000000a2f9a22220 */ /* 0x001fe20000410000 */
[----:B------:R-:W-:Y:S01]  /*88d0*/  @P1 FADD.FTZ R166, R209, -R166 ;  /* 0x800000a6d1a61221 */ /* 0x000fe20000010000 */
[----:B------:R-:W0:Y:S02]  /*88e0*/  @P2 LDC R252, c[0x0][0x40c] ;  /* 0x00010300fffc2b82 */ /* 0x000e240000000800 */
[----:B------:R-:W-:Y:S01]  /*88f0*/  @P1 FFMA.FTZ R161, R190, R186, R161 ;  /* 0x000000babea11223 */ /* 0x000fe200000100a1 */
[----:B------:R-:W-:Y:S01]  /*8900*/  @P1 FFMA.FTZ R186, R246, R164, R167 ;  /* 0x000000a4f6ba1223 */ /* 0x000fe200000100a7 */
[----:B------:R-:W-:Y:S01]  /*8910*/  @P1 FFMA.FTZ R191, R190, R166, R191 ;  /* 0x000000a6bebf1223 */ /* 0x000fe200000100bf */
[----:B-1----:R-:W-:-:S02]  /*8920*/  @P2 FMUL.FTZ R163, R163, R188 ;  /* 0x000000bca3a32220 */ /* 0x002fc40000410000 */
[----:B------:R-:W-:Y:S01]  /*8930*/  @P1 FADD.FTZ R186, R239, -R186 ;  /* 0x800000baefba1221 */ /* 0x000fe20000010000 */
[----:B------:R-:W1:Y:S02]  /*8940*/  @P2 LDC R250, c[0x0][0x40c] ;  /* 0x00010300fffa2b82 */ /* 0x000e640000000800 */
[----:B------:R-:W-:Y:S01]  /*8950*/  @P2 F2FP.BF16.F32.PACK_AB R163, RZ, R163 ;  /* 0x000000a3ffa3223e */ /* 0x000fe200000010ff */
[----:B------:R-:W-:-:S03]  /*8960*/  @P1 FFMA.FTZ R189, R190, R186, R189 ;  /* 0x000000babebd1223 */ /* 0x000fc600000100bd */
[----:B------:R-:W-:Y:S01]  /*8970*/  @P2 PRMT R141, R163, 0x7610, R141 ;  /* 0x00007610a38d2816 */ /* 0x000fe2000000008d */
[----:B--2---:R-:W-:Y:S01]  /*8980*/  @P2 FMUL.FTZ R160, R235, R160 ;  /* 0x000000a0eba02220 */ /* 0x004fe20000410000 */
[----:B------:R-:W-:-:S04]  /*8990*/  @P1 FFMA.FTZ R235, R207, R164, R167 ;  /* 0x000000a4cfeb1223 */ /* 0x000fc800000100a7 */
[----:B------:R-:W-:Y:S01]  /*89a0*/  @P1 FADD.FTZ R166, R216, -R235 ;  /* 0x800000ebd8a61221 */ /* 0x000fe20000010000 */
[----:B------:R-:W-:Y:S02]  /*89b0*/  SHF.L.U32 R235, R159, 0x10, RZ ;  /* 0x000000109feb7819 */ /* 0x000fe400000006ff */
[----:B------:R-:W-:Y:S01]  /*89c0*/  @P2 F2FP.BF16.F32.PACK_AB R186, RZ, R160 ;  /* 0x000000a0ffba223e */ /* 0x000fe200000010ff */
[----:B0-----:R-:W-:Y:S01]  /*89d0*/  @P2 FMUL.FTZ R191, R191, R252 ;  /* 0x000000fcbfbf2220 */ /* 0x001fe20000410000 */
[----:B------:R-:W0:Y:S01]  /*89e0*/  @P2 LDC R160, c[0x0][0x40c] ;  /* 0x00010300ffa02b82 */ /* 0x000e220000000800 */
[----:B------:R-:W-:Y:S01]  /*89f0*/  @P1 FFMA.FTZ R235, R190, R166, R235 ;  /* 0x000000a6beeb1223 */ /* 0x000fe200000100eb */
[----:B------:R-:W-:Y:S02]  /*8a00*/  @P2 F2FP.BF16.F32.PACK_AB R166, RZ, R162 ;  /* 0x000000a2ffa6223e */ /* 0x000fe400000010ff */
[----:B------:R-:W-:Y:S01]  /*8a10*/  @P2 F2FP.BF16.F32.PACK_AB R191, RZ, R191 ;  /* 0x000000bfffbf223e */ /* 0x000fe200000010ff */
[----:B-1----:R-:W-:Y:S01]  /*8a20*/  @P2 FMUL.FTZ R161, R161, R250 ;  /* 0x000000faa1a12220 */ /* 0x002fe20000410000 */
[----:B------:R-:W-:-:S02]  /*8a30*/  @P2 PRMT R140, R166, 0x7610, R140 ;  /* 0x00007610a68c2816 */ /* 0x000fc4000000008c */
[----:B------:R-:W1:Y:S01]  /*8a40*/  @P2 LDC R162, c[0x0][0x40c] ;  /* 0x00010300ffa22b82 */ /* 0x000e620000000800 */
[----:B------:R-:W-:Y:S02]  /*8a50*/  @P2 PRMT R142, R191, 0x7610, R142 ;  /* 0x00007610bf8e2816 */ /* 0x000fe4000000008e */
[----:B------:R-:W-:Y:S02]  /*8a60*/  @P2 F2FP.BF16.F32.PACK_AB R161, RZ, R161 ;  /* 0x000000a1ffa1223e */ /* 0x000fe400000010ff */
[----:B------:R-:W-:Y:S02]  /*8a70*/  @P2 PRMT R140, R140, 0x5410, R186 ;  /* 0x000054108c8c2816 */ /* 0x000fe400000000ba */
[----:B------:R-:W-:Y:S01]  /*8a80*/  @P2 PRMT R141, R141, 0x5410, R161 ;  /* 0x000054108d8d2816 */ /* 0x000fe200000000a1 */
[----:B0-----:R-:W-:-:S05]  /*8a90*/  @P2 FMUL.FTZ R160, R235, R160 ;  /* 0x000000a0eba02220 */ /* 0x001fca0000410000 */
[----:B------:R-:W-:Y:S01]  /*8aa0*/  @P2 F2FP.BF16.F32.PACK_AB R160, RZ, R160 ;  /* 0x000000a0ffa0223e */ /* 0x000fe200000010ff */
[----:B-1----:R-:W-:-:S03]  /*8ab0*/  @P2 FMUL.FTZ R162, R189, R162 ;  /* 0x000000a2bda22220 */ /* 0x002fc60000410000 */
        /* <DEDUP_REMOVED lines=13> */
.L_x_199:
[----:B------:R-:W-:-:S04]  /*8b90*/  UISETP.NE.U32.AND UP0, UPT, UR14, URZ, UPT ;  /* 0x000000ff0e00728c */ /* 0x000fc8000bf05070 */
[----:B------:R-:W-:-:S06]  /*8ba0*/  UISETP.NE.AND.EX UP0, UPT, UR15, URZ, UPT, UP0 ;  /* 0x000000ff0f00728c */ /* 0x000fcc000bf05300 */
[----:B------:R-:W-:-:S13]  /*8bb0*/  PLOP3.LUT P0, PT, PT, PT, UP0, 0x80, 0x8 ;  /* 0x000000000008781c */ /* 0x000fda0003f0f008 */
[----:B------:R-:W-:Y:S05]  /*8bc0*/  @!P0 BRA `(.L_x_202) ;  /* 0x0000000400188947 */ /* 0x000fea0003800000 */
[----:B0-234-:R-:W0:Y:S01]  /*8bd0*/  @P2 LDC R146, c[0x0][0x40c] ;  /* 0x00010300ff922b82 */ /* 0x01de220000000800 */
[-CC-:B------:R-:W-:Y:S01]  /*8be0*/  FFMA.FTZ R186, R246, R164.reuse, R167.reuse ;  /* 0x000000a4f6ba7223 */ /* 0x180fe200000100a7 */
[-CC-:B------:R-:W-:Y:S01]  /*8bf0*/  FFMA.FTZ R166, R211, R164.reuse, R167.reuse ;  /* 0x000000a4d3a67223 */ /* 0x180fe200000100a7 */
[----:B------:R-:W-:Y:S01]  /*8c00*/  ISETP.GT.AND P1, PT, R191, RZ, PT ;  /* 0x000000ffbf00720c */ /* 0x000fe20003f24270 */
[-CC-:B------:R-:W-:Y:S01]  /*8c10*/  FFMA.FTZ R147, R213, R164.reuse, R167.reuse ;  /* 0x000000a4d5937223 */ /* 0x180fe200000100a7 */
[----:B------:R-:W-:Y:S01]  /*8c20*/  FADD.FTZ R191, R239, -R186 ;  /* 0x800000baefbf7221 */ /* 0x000fe20000010000 */
[----:B------:R-:W-:Y:S01]  /*8c30*/  FADD.FTZ R163, R209, -R166 ;  /* 0x800000a6d1a37221 */ /* 0x000fe20000010000 */
[-CC-:B------:R-:W-:Y:S01]  /*8c40*/  FFMA.FTZ R160, R230, R164.reuse, R167.reuse ;  /* 0x000000a4e6a07223 */ /* 0x180fe200000100a7 */
[----:B------:R-:W1:Y:S01]  /*8c50*/  @P2 LDC R162, c[0x0][0x40c] ;  /* 0x00010300ffa22b82 */ /* 0x000e620000000800 */
[-CC-:B------:R-:W-:Y:S01]  /*8c60*/  FFMA.FTZ R145, R215, R164.reuse, R167.reuse ;  /* 0x000000a4d7917223 */ /* 0x180fe200000100a7 */
[-CC-:B------:R-:W-:Y:S01]  /*8c70*/  FFMA.FTZ R144, R214, R164.reuse, R167.reuse ;  /* 0x000000a4d6907223 */ /* 0x180fe200000100a7 */
[-CC-:B------:R-:W-:Y:S01]  /*8c80*/  FFMA.FTZ R188, R244, R164.reuse, R167.reuse ;  /* 0x000000a4f4bc7223 */ /* 0x180fe200000100a7 */
[----:B------:R-:W-:Y:S01]  /*8c90*/  FFMA.FTZ R235, R207, R164, R167 ;  /* 0x000000a4cfeb7223 */ /* 0x000fe200000100a7 */
[C---:B------:R-:W-:Y:S01]  /*8ca0*/  FMUL.FTZ R164, R190.reuse, R191 ;  /* 0x000000bfbea47220 */ /* 0x040fe20000410000 */
[----:B------:R-:W-:Y:S01]  /*8cb0*/  FMUL.FTZ R163, R190, R163 ;  /* 0x000000a3bea37220 */ /* 0x000fe20000410000 */
[----:B------:R-:W-:Y:S01]  /*8cc0*/  FADD.FTZ R249, R237, -R188 ;  /* 0x800000bcedf97221 */ /* 0x000fe20000010000 */
[----:B------:R-:W-:Y:S01]  /*8cd0*/  FADD.FTZ R167, R210, -R147 ;  /* 0x80000093d2a77221 */ /* 0x000fe20000010000 */
[----:B------:R-:W-:Y:S01]  /*8ce0*/  FADD.FTZ R189, R217, -R160 ;  /* 0x800000a0d9bd7221 */ /* 0x000fe20000010000 */
[----:B------:R-:W-:Y:S01]  /*8cf0*/  FSEL R188, R164, RZ, P1 ;  /* 0x000000ffa4bc7208 */ /* 0x000fe20000800000 */
[----:B------:R-:W2:Y:S01]  /*8d00*/  @P2 LDC R186, c[0x0][0x40c] ;  /* 0x00010300ffba2b82 */ /* 0x000ea20000000800 */
[----:B------:R-:W-:Y:S01]  /*8d10*/  FSEL R163, R163, RZ, P1 ;  /* 0x000000ffa3a37208 */ /* 0x000fe20000800000 */
[----:B------:R-:W-:Y:S01]  /*8d20*/  FMUL.FTZ R160, R190, R167 ;  /* 0x000000a7bea07220 */ /* 0x000fe20000410000 */
[----:B------:R-:W-:Y:S01]  /*8d30*/  FADD.FTZ R161, R212, -R145 ;  /* 0x80000091d4a17221 */ /* 0x000fe20000010000 */
[----:B------:R-:W-:Y:S01]  /*8d40*/  FADD.FTZ R147, R219, -R144 ;  /* 0x80000090db937221 */ /* 0x000fe20000010000 */
[----:B0-----:R-:W-:Y:S01]  /*8d50*/  @P2 FMUL.FTZ R164, R146, R188 ;  /* 0x000000bc92a42220 */ /* 0x001fe20000410000 */
[----:B------:R-:W-:Y:S01]  /*8d60*/  F2FP.BF16.F32.PACK_AB R146, R188, R163 ;  /* 0x000000a3bc92723e */ /* 0x000fe200000010ff */
[----:B------:R-:W-:Y:S01]  /*8d70*/  FMUL.FTZ R145, R190, R189 ;  /* 0x000000bdbe917220 */ /* 0x000fe20000410000 */
[----:B------:R-:W0:Y:S01]  /*8d80*/  @P2 LDC R167, c[0x0][0x40c] ;  /* 0x00010300ffa72b82 */ /* 0x000e220000000800 */
[----:B------:R-:W-:Y:S01]  /*8d90*/  FSEL R188, R160, RZ, P1 ;  /* 0x000000ffa0bc7208 */ /* 0x000fe20000800000 */
[----:B------:R-:W-:Y:S01]  /*8da0*/  FADD.FTZ R235, R216, -R235 ;  /* 0x800000ebd8eb7221 */ /* 0x000fe20000010000 */
[C---:B------:R-:W-:Y:S01]  /*8db0*/  FMUL.FTZ R161, R190.reuse, R161 ;  /* 0x000000a1bea17220 */ /* 0x040fe20000410000 */
[----:B------:R-:W-:Y:S01]  /*8dc0*/  FMUL.FTZ R144, R190, R147 ;  /* 0x00000093be907220 */ /* 0x000fe20000410000 */
[----:B-1----:R-:W-:Y:S01]  /*8dd0*/  @P2 FMUL.FTZ R166, R162, R163 ;  /* 0x000000a3a2a62220 */ /* 0x002fe20000410000 */
[C---:B------:R-:W-:Y:S01]  /*8de0*/  FMUL.FTZ R147, R190.reuse, R249 ;  /* 0x000000f9be937220 */ /* 0x040fe20000410000 */
[----:B------:R-:W-:Y:S01]  /*8df0*/  FSEL R189, R145, RZ, P1 ;  /* 0x000000ff91bd7208 */ /* 0x000fe20000800000 */
[----:B------:R-:W1:Y:S01]  /*8e00*/  @P2 LDC R163, c[0x0][0x40c] ;  /* 0x00010300ffa32b82 */ /* 0x000e620000000800 */
[----:B------:R-:W-:Y:S01]  /*8e10*/  FMUL.FTZ R190, R190, R235 ;  /* 0x000000ebbebe7220 */ /* 0x000fe20000410000 */
[----:B------:R-:W-:-:S02]  /*8e20*/  @P2 F2FP.BF16.F32.PACK_AB R166, RZ, R166 ;  /* 0x000000a6ffa6223e */ /* 0x000fc400000010ff */
[----:B------:R-:W-:Y:S02]  /*8e30*/  F2FP.BF16.F32.PACK_AB R145, R189, R188 ;  /* 0x000000bcbd91723e */ /* 0x000fe400000010ff */
[----:B------:R-:W-:Y:S02]  /*8e40*/  @P2 PRMT R142, R166, 0x7610, R142 ;  /* 0x00007610a68e2816 */ /* 0x000fe4000000008e */
[----:B------:R-:W3:Y:S01]  /*8e50*/  @P2 LDC R162, c[0x0][0x40c] ;  /* 0x00010300ffa22b82 */ /* 0x000ee20000000800 */
[----:B------:R-:W-:Y:S01]  /*8e60*/  FSEL R166, R161, RZ, P1 ;  /* 0x000000ffa1a67208 */ /* 0x000fe20000800000 */
[----:B--2---:R-:W-:Y:S01]  /*8e70*/  @P2 FMUL.FTZ R186, R186, R189 ;  /* 0x000000bdbaba2220 */ /* 0x004fe20000410000 */
[----:B------:R-:W-:Y:S02]  /*8e80*/  FSEL R161, R144, RZ, P1 ;  /* 0x000000ff90a17208 */ /* 0x000fe40000800000 */
[----:B------:R-:W-:Y:S02]  /*8e90*/  FSEL R189, R190, RZ, P1 ;  /* 0x000000ffbebd7208 */ /* 0x000fe40000800000 */
[----:B------:R-:W-:Y:S01]  /*8ea0*/  @P2 F2FP.BF16.F32.PACK_AB R164, RZ, R164 ;  /* 0x000000a4ffa4223e */ /* 0x000fe200000010ff */
[----:B------:R-:W2:Y:S01]  /*8eb0*/  @P2 LDC R160, c[0x0][0x40c] ;  /* 0x00010300ffa02b82 */ /* 0x000ea20000000800 */
[----:B0-----:R-:W-:Y:S01]  /*8ec0*/  @P2 FMUL.FTZ R167, R167, R188 ;  /* 0x000000bca7a72220 */ /* 0x001fe20000410000 */
[----:B------:R-:W-:-:S02]  /*8ed0*/  @P2 F2FP.BF16.F32.PACK_AB R186, RZ, R186 ;  /* 0x000000baffba223e */ /* 0x000fc400000010ff */
[----:B------:R-:W-:Y:S02]  /*8ee0*/  @P2 PRMT R142, R142, 0x5410, R164 ;  /* 0x000054108e8e2816 */ /* 0x000fe400000000a4 */
[----:B------:R-:W-:Y:S01]  /*8ef0*/  @P2 F2FP.BF16.F32.PACK_AB R167, RZ, R167 ;  /* 0x000000a7ffa7223e */ /* 0x000fe200000010ff */
[-C--:B-1----:R-:W-:Y:S01]  /*8f00*/  @P2 FMUL.FTZ R163, R163, R166.reuse ;  /* 0x000000a6a3a32220 */ /* 0x082fe20000410000 */
[----:B------:R-:W-:Y:S02]  /*8f10*/  FSEL R164, R147, RZ, P1 ;  /* 0x000000ff93a47208 */ /* 0x000fe40000800000 */
[----:B------:R-:W-:Y:S02]  /*8f20*/  @P2 PRMT R141, R167, 0x7610, R141 ;  /* 0x00007610a78d2816 */ /* 0x000fe4000000008d */
[----:B------:R-:W-:Y:S02]  /*8f30*/  @P2 F2FP.BF16.F32.PACK_AB R163, RZ, R163 ;  /* 0x000000a3ffa3223e */ /* 0x000fe400000010ff */
[----:B------:R-:W-:Y:S01]  /*8f40*/  F2FP.BF16.F32.PACK_AB R144, R161, R166 ;  /* 0x000000a6a190723e */ /* 0x000fe200000010ff */
[----:B---3--:R-:W-:Y:S01]  /*8f50*/  @P2 FMUL.FTZ R162, R162, R161 ;  /* 0x000000a1a2a22220 */ /* 0x008fe20000410000 */
[----:B------:R-:W-:-:S02]  /*8f60*/  @P2 PRMT R140, R163, 0x7610, R140 ;  /* 0x00007610a38c2816 */ /* 0x000fc4000000008c */
[----:B------:R-:W-:Y:S02]  /*8f70*/  @P2 PRMT R141, R141, 0x5410, R186 ;  /* 0x000054108d8d2816 */ /* 0x000fe400000000ba */
[----:B------:R-:W-:Y:S02]  /*8f80*/  @P2 F2FP.BF16.F32.PACK_AB R162, RZ, R162 ;  /* 0x000000a2ffa2223e */ /* 0x000fe400000010ff */
[-C--:B------:R-:W-:Y:S01]  /*8f90*/  F2FP.BF16.F32.PACK_AB R147, R164, R189.reuse ;  /* 0x000000bda493723e */ /* 0x080fe200000010ff */
[----:B--2---:R-:W-:Y:S01]  /*8fa0*/  @P2 FMUL.FTZ R160, R160, R189 ;  /* 0x000000bda0a02220 */ /* 0x004fe20000410000 */
[----:B------:R-:W-:-:S04]  /*8fb0*/  @P2 PRMT R140, R140, 0x5410, R162 ;  /* 0x000054108c8c2816 */ /* 0x000fc800000000a2 */
[----:B------:R-:W-:-:S04]  /*8fc0*/  @P2 F2FP.BF16.F32.PACK_AB R160, RZ, R160 ;  /* 0x000000a0ffa0223e */ /* 0x000fc800000010ff */
[----:B------:R-:W-:Y:S01]  /*8fd0*/  @P2 PRMT R143, R160, 0x7610, R143 ;  /* 0x00007610a08f2816 */ /* 0x000fe2000000008f */
[----:B------:R-:W-:Y:S06]  /*8fe0*/  @!P2 BRA `(.L_x_201) ;  /* 0x000000040068a947 */ /* 0x000fec0003800000 */
[----:B------:R-:W-:-:S05]  /*8ff0*/  FMUL.FTZ R160, R164, UR12 ;  /* 0x0000000ca4a07c20 */ /* 0x000fca0008410000 */
[----:B------:R-:W-:-:S04]  /*9000*/  F2FP.BF16.F32.PACK_AB R160, RZ, R160 ;  /* 0x000000a0ffa0723e */ /* 0x000fc800000010ff */
[----:B------:R-:W-:Y:S01]  /*9010*/  PRMT R143, R143, 0x5410, R160 ;  /* 0x000054108f8f7816 */ /* 0x000fe200000000a0 */
[----:B------:R-:W-:Y:S06]  /*9020*/  BRA `(.L_x_201) ;  /* 0x0000000400587947 */ /* 0x000fec0003800000 */
.L_x_202:
[----:B0-234-:R-:W0:Y:S01]  /*9030*/  @P2 LDC R160, c[0x0][0x40c] ;  /* 0x00010300ffa02b82 */ /* 0x01de220000000800 */
        /* <DEDUP_REMOVED lines=10> */
.L_x_204:
[----:B------:R-:W-:Y:S05]  /*90e0*/  BSYNC.RECONVERGENT B3 ;  /* 0x0000000000037941 */ /* 0x000fea0003800200 */
.L_x_203:
        /* <DEDUP_REMOVED lines=10> */
.L_x_206:
[----:B------:R-:W-:Y:S05]  /*9190*/  BSYNC.RECONVERGENT B3 ;  /* 0x0000000000037941 */ /* 0x000fea0003800200 */
.L_x_205:
        /* <DEDUP_REMOVED lines=10> */
.L_x_208:
[----:B------:R-:W-:Y:S05]  /*9240*/  BSYNC.RECONVERGENT B3 ;  /* 0x0000000000037941 */ /* 0x000fea0003800200 */
.L_x_207:
        /* <DEDUP_REMOVED lines=10> */
.L_x_210:
[----:B------:R-:W-:Y:S05]  /*92f0*/  BSYNC.RECONVERGENT B3 ;  /* 0x0000000000037941 */ /* 0x000fea0003800200 */
.L_x_209:
        /* <DEDUP_REMOVED lines=10> */
.L_x_212:
[----:B------:R-:W-:Y:S05]  /*93a0*/  BSYNC.RECONVERGENT B3 ;  /* 0x0000000000037941 */ /* 0x000fea0003800200 */
.L_x_211:
        /* <DEDUP_REMOVED lines=10> */
.L_x_214:
[----:B------:R-:W-:Y:S05]  /*9450*/  BSYNC.RECONVERGENT B3 ;  /* 0x0000000000037941 */ /* 0x000fea0003800200 */
.L_x_213:
[----:B------:R-:W-:Y:S01]  /*9460*/  BSSY.RECONVERGENT B3, `(.L_x_215) ;  /* 0x000000b000037945 */ /* 0x000fe20003800200 */
[----:B------:R-:W-:-:S03]  /*9470*/  FFMA.FTZ R162, R244, R164, R167 ;  /* 0x000000a4f4a27223 */ /* 0x000fc600000100a7 */
        /* <DEDUP_REMOVED lines=9> */
.L_x_216:
[----:B------:R-:W-:Y:S05]  /*9510*/  BSYNC.RECONVERGENT B3 ;  /* 0x0000000000037941 */ /* 0x000fea0003800200 */
.L_x_215:
[----:B------:R-:W-:Y:S01]  /*9520*/  FADD.FTZ R161, R237, -R162 ;  /* 0x800000a2eda17221 */ /* 0x000fe20000010000 */
[----:B------:R-:W-:-:S03]  /*9530*/  ISETP.GT.AND P1, PT, R191, RZ, PT ;  /* 0x000000ffbf00720c */ /* 0x000fc60003f24270 */
[----:B------:R-:W-:-:S05]  /*9540*/  FMUL.FTZ R161, R190, R161 ;  /* 0x000000a1bea17220 */ /* 0x000fca0000410000 */
[----:B------:R-:W-:-:S05]  /*9550*/  FSEL R161, R161, RZ, P1 ;  /* 0x000000ffa1a17208 */ /* 0x000fca0000800000 */
[----:B0-----:R-:W-:-:S05]  /*9560*/  @P2 FMUL.FTZ R160, R161, R160 ;  /* 0x000000a0a1a02220 */ /* 0x001fca0000410000 */
[----:B------:R-:W-:-:S04]  /*9570*/  @P2 F2FP.BF16.F32.PACK_AB R160, RZ, R160 ;  /* 0x000000a0ffa0223e */ /* 0x000fc800000010ff */
[----:B------:R-:W-:-:S07]  /*9580*/  @P2 PRMT R143, R143, 0x5410, R160 ;  /* 0x000054108f8f2816 */ /* 0x000fce00000000a0 */
.L_x_201:
[----:B------:R-:W-:Y:S05]  /*9590*/  BSYNC.RECONVERGENT B1 ;  /* 0x0000000000017941 */ /* 0x000fea0003800200 */
.L_x_198:
[----:B------:R-:W0:Y:S08]  /*95a0*/  @P0 LDC.64 R162, c[0x0][0x478] ;  /* 0x00011e00ffa20b82 */ /* 0x000e300000000a00 */
[----:B------:R-:W1:Y:S01]  /*95b0*/  @P2 LDC.64 R160, c[0x0][0x468] ;  /* 0x00011a00ffa02b82 */ /* 0x000e620000000a00 */
[----:B0-----:R-:W-:-:S05]  /*95c0*/  @P0 IMAD.WIDE.U32 R162, R187, 0x10, R162 ;  /* 0x00000010bba20825 */ /* 0x001fca00078e00a2 */
[----:B------:R0:W-:Y:S01]  /*95d0*/  @P0 STG.E.128 desc[UR6][R162.64], R144 ;  /* 0x00000090a2000986 */ /* 0x0001e2000c101d06 */
[----:B-1----:R-:W-:-:S05]  /*95e0*/  @P2 IMAD.WIDE.U32 R160, R165, 0x10, R160 ;  /* 0x00000010a5a02825 */ /* 0x002fca00078e00a0 */
[----:B------:R0:W-:Y:S02]  /*95f0*/  @P2 STG.E.128 desc[UR6][R160.64], R140 ;  /* 0x0000008ca0002986 */ /* 0x0001e4000c101d06 */
.L_x_197:
[----:B------:R-:W-:Y:S05]  /*9600*/  BSYNC.RECONVERGENT B2 ;  /* 0x0000000000027941 */ /* 0x000fea0003800200 */
.L_x_196:
[----:B0-234-:R-:W0:Y:S02]  /*9610*/  LDC.64 R160, c[0x0][0x380] ;  /* 0x0000e000ffa07b82 */ /* 0x01de240000000a00 */
[----:B0-----:R-:W-:-:S04]  /*9620*/  LEA R175, R160, R175, 0x2 ;  /* 0x000000afa0af7211 */ /* 0x001fc800078e10ff */
[----:B------:R-:W-:-:S13]  /*9630*/  ISETP.GE.AND P0, PT, R175, R161, PT ;  /* 0x000000a1af00720c */ /* 0x000fda0003f06270 */
[----:B------:R-:W-:Y:S05]  /*9640*/  @!P0 BRA `(.L_x_217) ;  /* 0xffffff7000c08947 */ /* 0x000fea000383ffff */
.L_x_99:
[----:B------:R-:W-:Y:S05]  /*9650*/  BSYNC B0 ;  /* 0x0000000000007941 */ /* 0x000fea0003800000 */
.L_x_98:
[----:B------:R-:W0:Y:S01]  /*9660*/  S2R R3, SR_CgaCtaId ;  /* 0x0000000000037919 */ /* 0x000e220000008800 */
[----:B------:R-:W-:Y:S01]  /*9670*/  SHF.R.U32.HI R2, RZ, 0x5, R179 ;  /* 0x00000005ff027819 */ /* 0x000fe200000116b3 */
[----:B------:R-:W-:Y:S05]  /*9680*/  WARPSYNC.ALL ;  /* 0x0000000000007948 */ /* 0x000fea0003800000 */
[----:B------:R-:W-:Y:S01]  /*9690*/  MOV R0, 0x400 ;  /* 0x0000040000007802 */ /* 0x000fe20000000f00 */
[----:B------:R-:W-:Y:S01]  /*96a0*/  IMAD R177, R2, 0xa0, R177 ;  /* 0x000000a002b17824 */ /* 0x000fe200078e02b1 */
[----:B------:R-:W1:Y:S01]  /*96b0*/  S2UR UR4, SR_CTAID.X ;  /* 0x00000000000479c3 */ /* 0x000e620000002500 */
[----:B------:R-:W2:Y:S01]  /*96c0*/  LDCU.128 UR16, c[0x0][0x440] ;  /* 0x00008800ff1077ac */ /* 0x000ea20008000c00 */
[----:B0-----:R-:W-:Y:S01]  /*96d0*/  LEA R0, R3, R0, 0x18 ;  /* 0x0000000003007211 */ /* 0x001fe200078ec0ff */
[----:B-1----:R-:W-:-:S03]  /*96e0*/  IMAD R50, R178, UR4, RZ ;  /* 0x00000004b2327c24 */ /* 0x002fc6000f8e02ff */
[-C--:B------:R-:W-:Y:S02]  /*96f0*/  LEA R177, R177, R0.reuse, 0x5 ;  /* 0x00000000b1b17211 */ /* 0x080fe400078e28ff */
[C---:B------:R-:W-:Y:S02]  /*9700*/  LEA R0, R179.reuse, R0, 0x2 ;  /* 0x00000000b3007211 */ /* 0x040fe400078e10ff */
[----:B------:R-:W-:Y:S01]  /*9710*/  IADD3 R50, P0, PT, R50, R179, RZ ;  /* 0x000000b332327210 */ /* 0x000fe20007f1e0ff */
[----:B------:R-:W-:Y:S01]  /*9720*/  STS.128 [R177], R104 ;  /* 0x00000068b1007388 */ /* 0x000fe20000000c00 */
[----:B------:R-:W-:Y:S02]  /*9730*/  LOP3.LUT R179, R179, 0x7f, RZ, 0x3c, !PT ;  /* 0x0000007fb3b37812 */ /* 0x000fe400078e3cff */
[----:B-----5:R-:W-:Y:S01]  /*9740*/  IADD3.X R59, PT, PT, RZ, RZ, RZ, P0, !PT ;  /* 0x000000ffff3b7210 */ /* 0x020fe200007fe4ff */
[----:B------:R-:W-:Y:S01]  /*9750*/  STS.128 [R177+0x10], R108 ;  /* 0x0000106cb1007388 */ /* 0x000fe20000000c00 */
[----:B------:R-:W-:-:S02]  /*9760*/  IADD3 R179, PT, PT, R179, R178, RZ ;  /* 0x000000b2b3b37210 */ /* 0x000fc40007ffe0ff */
[C---:B------:R-:W-:Y:S01]  /*9770*/  SHF.L.U64.HI R59, R50.reuse, 0x2, R59 ;  /* 0x00000002323b7819 */ /* 0x040fe2000001023b */
[----:B------:R-:W-:Y:S01]  /*9780*/  STS.128 [R177+0x400], R44 ;  /* 0x0004002cb1007388 */ /* 0x000fe20000000c00 */
[----:B------:R-:W-:Y:S02]  /*9790*/  SHF.L.U32 R50, R50, 0x2, RZ ;  /* 0x0000000232327819 */ /* 0x000fe400000006ff */
[----:B------:R-:W-:Y:S01]  /*97a0*/  ISETP.GE.U32.AND P5, PT, R179, 0x180, PT ;  /* 0x00000180b300780c */ /* 0x000fe20003fa6070 */
[----:B------:R-:W-:Y:S01]  /*97b0*/  STS.128 [R177+0x410], R36 ;  /* 0x00041024b1007388 */ /* 0x000fe20000000c00 */
[C---:B--2---:R-:W-:Y:S02]  /*97c0*/  IADD3 R52, P0, PT, R50.reuse, UR18, RZ ;  /* 0x0000001232347c10 */ /* 0x044fe4000ff1e0ff */
[----:B------:R-:W-:Y:S01]  /*97d0*/  IADD3 R50, P1, PT, R50, UR16, RZ ;  /* 0x0000001032327c10 */ /* 0x000fe2000ff3e0ff */
[----:B------:R-:W-:Y:S01]  /*97e0*/  STS.128 [R177+0x800], R112 ;  /* 0x00080070b1007388 */ /* 0x000fe20000000c00 */
[----:B------:R-:W-:-:S02]  /*97f0*/  IADD3.X R61, PT, PT, R59, UR19, RZ, P0, !PT ;  /* 0x000000133b3d7c10 */ /* 0x000fc400087fe4ff */
[----:B------:R-:W-:Y:S01]  /*9800*/  ISETP.GE.U32.AND P0, PT, R179, 0x80, PT ;  /* 0x00000080b300780c */ /* 0x000fe20003f06070 */
[----:B------:R-:W-:Y:S01]  /*9810*/  STS.128 [R177+0x810], R116 ;  /* 0x00081074b1007388 */ /* 0x000fe20000000c00 */
[----:B------:R-:W-:Y:S02]  /*9820*/  IADD3.X R59, PT, PT, R59, UR17, RZ, P1, !PT ;  /* 0x000000113b3b7c10 */ /* 0x000fe40008ffe4ff */
[C---:B------:R-:W-:Y:S01]  /*9830*/  ISETP.GE.U32.AND P1, PT, R179.reuse, 0x100, PT ;  /* 0x00000100b300780c */ /* 0x040fe20003f26070 */
[----:B------:R-:W-:Y:S01]  /*9840*/  STS.128 [R177+0xc00], R120 ;  /* 0x000c0078b1007388 */ /* 0x000fe20000000c00 */
[----:B------:R-:W-:-:S03]  /*9850*/  ISETP.GE.U32.AND P4, PT, R179, 0x280, PT ;  /* 0x00000280b300780c */ /* 0x000fc60003f86070 */
[----:B------:R-:W-:Y:S04]  /*9860*/  STS.128 [R177+0xc10], R124 ;  /* 0x000c107cb1007388 */ /* 0x000fe80000000c00 */
[----:B------:R-:W-:Y:S04]  /*9870*/  STS.128 [R177+0x1000], R128 ;  /* 0x00100080b1007388 */ /* 0x000fe80000000c00 */
[----:B------:R-:W-:Y:S01]  /*9880*/  STS.128 [R177+0x1010], R132 ;  /* 0x00101084b1007388 */ /* 0x000fe20000000c00 */
[----:B------:R-:W-:Y:S06]  /*9890*/  BAR.SYNC.DEFER_BLOCKING 0x0 ;  /* 0x0000000000007b1d */ /* 0x000fec0000010000 */
[----:B------:R-:W0:Y:S04]  /*98a0*/  LDS R2, [R0] ;  /* 0x0000000000027984 */ /* 0x000e280000000800 */
[----:B------:R-:W1:Y:S04]  /*98b0*/  LDS R5, [R0+0x1400] ;  /* 0x0014000000057984 */ /* 0x000e680000000800 */
[----:B------:R-:W2:Y:S04]  /*98c0*/  LDS R3, [R0+0x200] ;  /* 0x0002000000037984 */ /* 0x000ea80000000800 */
[----:B------:R-:W3:Y:S04]  /*98d0*/  LDS R14, [R0+0x1600] ;  /* 0x00160000000e7984 */ /* 0x000ee80000000800 */
        /* <DEDUP_REMOVED lines=13> */
[----:B---3--:R-:W-:-:S03]  /*99b0*/  FADD.FTZ R3, R3, R14 ;  /* 0x0000000e03037221 */ /* 0x008fc60000010000 */
[----:B------:R-:W3:Y:S01]  /*99c0*/  LDS R10, [R0+0xe00] ;  /* 0x000e0000000a7984 */ /* 0x000ee20000000800 */
[----:B----4-:R-:W-:-:S03]  /*99d0*/  FADD.FTZ R4, RZ, R4 ;  /* 0x00000004ff047221 */ /* 0x010fc60000010000 */
[----:B------:R-:W4:Y:S01]  /*99e0*/  LDS R19, [R0+0x2200] ;  /* 0x0022000000137984 */ /* 0x000f220000000800 */
[----:B------:R-:W-:-:S03]  /*99f0*/  FADD.FTZ R4, R4, R13 ;  /* 0x0000000d04047221 */ /* 0x000fc60000010000 */
[----:B------:R-:W4:Y:S01]  /*9a00*/  LDS R11, [R0+0x1000] ;  /* 0x00100000000b7984 */ /* 0x000f220000000800 */
[----:B------:R-:W-:-:S03]  /*9a10*/  FADD.FTZ R6, RZ, R6 ;  /* 0x00000006ff067221 */ /* 0x000fc60000010000 */
        /* <DEDUP_REMOVED lines=9> */
[----:B0-----:R-:W-:-:S03]  /*9ab0*/  FADD.FTZ R8, R8, R17 ;  /* 0x0000001108087221 */ /* 0x001fc60000010000 */
[----:B------:R-:W0:Y:S01]  /*9ac0*/  LDS R25, [R0+0x2c00] ;  /* 0x002c000000197984 */ /* 0x000e220000000800 */
[----:B-1----:R-:W-:-:S03]  /*9ad0*/  FADD.FTZ R9, RZ, R9 ;  /* 0x00000009ff097221 */ /* 0x002fc60000010000 */
[----:B------:R-:W1:Y:S01]  /*9ae0*/  LDS R27, [R0+0x2e00] ;  /* 0x002e0000001b7984 */ /* 0x000e620000000800 */
[----:B--2---:R-:W-:-:S03]  /*9af0*/  FADD.FTZ R9, R9, R18 ;  /* 0x0000001209097221 */ /* 0x004fc60000010000 */
[----:B------:R-:W2:Y:S01]  /*9b00*/  LDS R24, [R0+0x3000] ;  /* 0x0030000000187984 */ /* 0x000ea20000000800 */
[----:B---3--:R-:W-:-:S03]  /*9b10*/  FADD.FTZ R10, RZ, R10 ;  /* 0x0000000aff0a7221 */ /* 0x008fc60000010000 */
[----:B------:R-:W3:Y:S01]  /*9b20*/  LDS R29, [R0+0x3200] ;  /* 0x00320000001d7984 */ /* 0x000ee20000000800 */
[----:B----4-:R-:W-:-:S03]  /*9b30*/  FADD.FTZ R10, R10, R19 ;  /* 0x000000130a0a7221 */ /* 0x010fc60000010000 */
        /* <DEDUP_REMOVED lines=14> */
[----:B------:R-:W0:Y:S01]  /*9c20*/  LDS R47, [R0+0x4200] ;  /* 0x00420000002f7984 */ /* 0x000e220000000800 */
[----:B-1----:R-:W-:-:S03]  /*9c30*/  FADD.FTZ R6, R6, R27 ;  /* 0x0000001b06067221 */ /* 0x002fc60000010000 */
[----:B------:R-:W1:Y:S01]  /*9c40*/  LDS R36, [R0+0x4400] ;  /* 0x0044000000247984 */ /* 0x000e620000000800 */
[----:B--2---:R-:W-:-:S03]  /*9c50*/  FADD.FTZ R7, R7, R24 ;  /* 0x0000001807077221 */ /* 0x004fc60000010000 */
[----:B------:R-:W2:Y:S01]  /*9c60*/  LDS R49, [R0+0x4600] ;  /* 0x0046000000317984 */ /* 0x000ea20000000800 */
[----:B---3--:R-:W-:-:S03]  /*9c70*/  FADD.FTZ R8, R8, R29 ;  /* 0x0000001d08087221 */ /* 0x008fc60000010000 */
[----:B------:R-:W3:Y:S01]  /*9c80*/  LDS R38, [R0+0x4800] ;  /* 0x0048000000267984 */ /* 0x000ee20000000800 */
[----:B----4-:R-:W-:-:S03]  /*9c90*/  FADD.FTZ R9, R9, R26 ;  /* 0x0000001a09097221 */ /* 0x010fc60000010000 */
[----:B------:R-:W4:Y:S01]  /*9ca0*/  LDS R51, [R0+0x4a00] ;  /* 0x004a000000337984 */ /* 0x000f220000000800 */
[----:B------:R-:W-:-:S03]  /*9cb0*/  FADD.FTZ R10, R10, R31 ;  /* 0x0000001f0a0a7221 */ /* 0x000fc60000010000 */
[----:B------:R-:W4:Y:S01]  /*9cc0*/  LDS R44, [R0+0x4c00] ;  /* 0x004c0000002c7984 */ /* 0x000f220000000800 */
[----:B------:R-:W-:-:S03]  /*9cd0*/  FADD.FTZ R11, R11, R28 ;  /* 0x0000001c0b0b7221 */ /* 0x000fc60000010000 */
[----:B------:R-:W4:Y:S01]  /*9ce0*/  LDS R53, [R0+0x4e00] ;  /* 0x004e000000357984 */ /* 0x000f220000000800 */
[----:B------:R-:W-:Y:S01]  /*9cf0*/  FADD.FTZ R12, R12, R37 ;  /* 0x000000250c0c7221 */ /* 0x000fe20000010000 */
[----:B------:R-:W-:Y:S01]  /*9d00*/  BAR.SYNC.DEFER_BLOCKING 0x0 ;  /* 0x0000000000007b1d */ /* 0x000fe20000010000 */
[----:B------:R-:W-:Y:S01]  /*9d10*/  FADD.FTZ R39, R2, R39 ;  /* 0x0000002702277221 */ /* 0x000fe20000010000 */
[----:B------:R-:W-:Y:S01]  /*9d20*/  @P0 MOV R2, R52 ;  /* 0x0000003400020202 */ /* 0x000fe20000000f00 */
[----:B------:R-:W-:Y:S01]  /*9d30*/  FADD.FTZ R13, R3, R30 ;  /* 0x0000001e030d7221 */ /* 0x000fe20000010000 */
[----:B------:R-:W-:Y:S02]  /*9d40*/  @P0 MOV R3, R61 ;  /* 0x0000003d00030202 */ /* 0x000fe40000000f00 */
[----:B------:R-:W-:Y:S01]  /*9d50*/  @P0 IADD3 R52, P2, PT, R52, 0x200, RZ ;  /* 0x0000020034340810 */ /* 0x000fe20007f5e0ff */
[----:B------:R-:W-:-:S03]  /*9d60*/  FADD.FTZ R45, R4, R45 ;  /* 0x0000002d042d7221 */ /* 0x000fc60000010000 */
[----:B------:R-:W-:Y:S01]  /*9d70*/  @P0 IADD3.X R61, PT, PT, RZ, R61, RZ, P2, !PT ;  /* 0x0000003dff3d0210 */ /* 0x000fe200017fe4ff */
[----:B0-----:R-:W-:Y:S01]  /*9d80*/  FADD.FTZ R47, R6, R47 ;  /* 0x0000002f062f7221 */ /* 0x001fe20000010000 */
[----:B-1----:R-:W-:Y:S01]  /*9d90*/  FADD.FTZ R7, R7, R36 ;  /* 0x0000002407077221 */ /* 0x002fe20000010000 */
[----:B--2---:R-:W-:Y:S01]  /*9da0*/  FADD.FTZ R49, R8, R49 ;  /* 0x0000003108317221 */ /* 0x004fe20000010000 */
[----:B------:R-:W-:Y:S01]  /*9db0*/  STS.128 [R177], R72 ;  /* 0x00000048b1007388 */ /* 0x000fe20000000c00 */
[----:B---3--:R-:W-:-:S03]  /*9dc0*/  FADD.FTZ R9, R9, R38 ;  /* 0x0000002609097221 */ /* 0x008fc60000010000 */
[----:B------:R-:W-:Y:S01]  /*9dd0*/  STS.128 [R177+0x10], R76 ;  /* 0x0000104cb1007388 */ /* 0x000fe20000000c00 */
[----:B----4-:R-:W-:-:S03]  /*9de0*/  FADD.FTZ R51, R10, R51 ;  /* 0x000000330a337221 */ /* 0x010fc60000010000 */
[----:B------:R-:W-:Y:S01]  /*9df0*/  STS.128 [R177+0x400], R40 ;  /* 0x00040028b1007388 */ /* 0x000fe20000000c00 */
[----:B------:R-:W-:-:S03]  /*9e00*/  FADD.FTZ R11, R11, R44 ;  /* 0x0000002c0b0b7221 */ /* 0x000fc60000010000 */
[----:B------:R-:W-:Y:S01]  /*9e10*/  STS.128 [R177+0x410], R32 ;  /* 0x00041020b1007388 */ /* 0x000fe20000000c00 */
[----:B------:R-:W-:-:S03]  /*9e20*/  FADD.FTZ R53, R12, R53 ;  /* 0x000000350c357221 */ /* 0x000fc60000010000 */
        /* <DEDUP_REMOVED lines=21> */
[----:B--2---:R-:W-:-:S03]  /*9f80*/  FADD.FTZ R41, R46, R41 ;  /* 0x000000292e297221 */ /* 0x004fc60000010000 */
[----:B------:R-:W-:Y:S01]  /*9f90*/  LDS R22, [R0+0x1a00] ;  /* 0x001a000000167984 */ /* 0x000fe20000000800 */
[----:B---3--:R-:W-:-:S03]  /*9fa0*/  FADD.FTZ R41, R41, R42 ;  /* 0x0000002a29297221 */ /* 0x008fc60000010000 */
[----:B------:R-:W-:Y:S01]  /*9fb0*/  LDS R30, [R0+0x2e00] ;  /* 0x002e0000001e7984 */ /* 0x000fe20000000800 */
[----:B----4-:R-:W-:-:S03]  /*9fc0*/  FADD.FTZ R32, RZ, R32 ;  /* 0x00000020ff207221 */ /* 0x010fc60000010000 */
[----:B------:R2:W-:Y:S01]  /*9fd0*/  @P0 STG.E desc[UR6][R2.64], R41 ;  /* 0x0000002902000986 */ /* 0x0005e2000c101906 */
[----:B------:R-:W-:-:S03]  /*9fe0*/  FADD.FTZ R32, R32, R35 ;  /* 0x0000002320207221 */ /* 0x000fc60000010000 */
[----:B------:R-:W3:Y:S01]  /*9ff0*/  LDS R14, [R0+0x800] ;  /* 0x00080000000e7984 */ /* 0x000ee20000000800 */
[----:B------:R-:W-:-:S03]  /*a000*/  FADD.FTZ R32, R32, R43 ;  /* 0x0000002b20207221 */ /* 0x000fc60000010000 */
[----:B------:R-:W4:Y:S01]  /*a010*/  LDS R23, [R0+0x1c00] ;  /* 0x001c000000177984 */ /* 0x000f220000000800 */
[----:B------:R-:W-:Y:S01]  /*a020*/  FADD.FTZ R57, R32, R57 ;  /* 0x0000003920397221 */ /* 0x000fe20000010000 */
[----:B--2---:R-:W-:Y:S01]  /*a030*/  @P0 MOV R2, R50 ;  /* 0x0000003200020202 */ /* 0x004fe20000000f00 */
[----:B------:R-:W-:Y:S01]  /*a040*/  @P0 IMAD.MOV.U32 R3, RZ, RZ, R59 ;  /* 0x000000ffff030224 */ /* 0x000fe200078e003b */
[----:B------:R-:W-:Y:S01]  /*a050*/  @P0 IADD3 R50, P3, PT, R50, 0x200, RZ ;  /* 0x0000020032320810 */ /* 0x000fe20007f7e0ff */
[----:B------:R-:W-:Y:S01]  /*a060*/  FADD.FTZ R33, RZ, R33 ;  /* 0x00000021ff217221 */ /* 0x000fe20000010000 */
[----:B------:R-:W-:Y:S02]  /*a070*/  LDS R32, [R0+0x4200] ;  /* 0x0042000000207984 */ /* 0x000fe40000000800 */
[----:B------:R-:W-:Y:S01]  /*a080*/  @P0 IADD3.X R59, PT, PT, RZ, R59, RZ, P3, !PT ;  /* 0x0000003bff3b0210 */ /* 0x000fe20001ffe4ff */
[----:B------:R-:W-:Y:S01]  /*a090*/  FADD.FTZ R33, R33, R34 ;  /* 0x0000002221217221 */ /* 0x000fe20000010000 */
[----:B------:R2:W-:Y:S01]  /*a0a0*/  @P0 STG.E desc[UR6][R2.64], R39 ;  /* 0x0000002702000986 */ /* 0x0005e2000c101906 */
[----:B------:R-:W-:-:S02]  /*a0b0*/  @P1 MOV R4, R50 ;  /* 0x0000003200041202 */ /* 0x000fc40000000f00 */
[-C--:B------:R-:W-:Y:S01]  /*a0c0*/  @P1 MOV R5, R59.reuse ;  /* 0x0000003b00051202 */ /* 0x080fe20000000f00 */
[----:B0-----:R-:W-:Y:S01]  /*a0d0*/  FADD.FTZ R33, R33, R40 ;  /* 0x0000002821217221 */ /* 0x001fe20000010000 */
[----:B------:R-:W0:Y:S01]  /*a0e0*/  LDS R15, [R0+0xa00] ;  /* 0x000a0000000f7984 */ /* 0x000e220000000800 */
[----:B------:R-:W-:Y:S02]  /*a0f0*/  @P1 IADD3 R50, P2, PT, R50, 0x200, RZ ;  /* 0x0000020032321810 */ /* 0x000fe40007f5e0ff */
[----:B-1----:R-:W-:Y:S01]  /*a100*/  FADD.FTZ R33, R33, R48 ;  /* 0x0000003021217221 */ /* 0x002fe20000010000 */
[----:B------:R-:W1:Y:S01]  /*a110*/  LDS R25, [R0+0x3000] ;  /* 0x0030000000197984 */ /* 0x000e620000000800 */
[----:B------:R-:W-:Y:S02]  /*a120*/  @P1 IADD3.X R59, PT, PT, RZ, R59, RZ, P2, !PT ;  /* 0x0000003bff3b1210 */ /* 0x000fe400017fe4ff */
[----:B--2---:R-:W-:Y:S01]  /*a130*/  @P1 MOV R2, R52 ;  /* 0x0000003400021202 */ /* 0x004fe20000000f00 */
[----:B------:R-:W2:Y:S01]  /*a140*/  LDS R18, [R0+0x1e00] ;  /* 0x001e000000127984 */ /* 0x000ea20000000800 */
[----:B------:R-:W-:-:S02]  /*a150*/  @P1 MOV R3, R61 ;  /* 0x0000003d00031202 */ /* 0x000fc40000000f00 */
[----:B------:R-:W-:Y:S01]  /*a160*/  @P1 IADD3 R52, P0, PT, R52, 0x200, RZ ;  /* 0x0000020034341810 */ /* 0x000fe20007f1e0ff */
[----:B------:R-:W2:Y:S01]  /*a170*/  LDS R20, [R0+0x3200] ;  /* 0x0032000000147984 */ /* 0x000ea20000000800 */
[C---:B------:R-:W-:Y:S02]  /*a180*/  ISETP.GE.U32.AND P3, PT, R179.reuse, 0x300, PT ;  /* 0x00000300b300780c */ /* 0x040fe40003f66070 */
[----:B------:R-:W-:Y:S01]  /*a190*/  @P1 IADD3.X R61, PT, PT, RZ, R61, RZ, P0, !PT ;  /* 0x0000003dff3d1210 */ /* 0x000fe200007fe4ff */
[----:B------:R4:W-:Y:S01]  /*a1a0*/  @P1 STG.E desc[UR6][R2.64], R57 ;  /* 0x0000003902001986 */ /* 0x0009e2000c101906 */
[C---:B------:R-:W-:Y:S01]  /*a1b0*/  ISETP.GE.U32.AND P0, PT, R179.reuse, 0x200, PT ;  /* 0x00000200b300780c */ /* 0x040fe20003f06070 */
[----:B---3--:R-:W-:Y:S02]  /*a1c0*/  FADD.FTZ R14, RZ, R14 ;  /* 0x0000000eff0e7221 */ /* 0x008fe40000010000 */
[----:B------:R-:W-:Y:S01]  /*a1d0*/  @P1 STG.E desc[UR6][R4.64], R13 ;  /* 0x0000000d04001986 */ /* 0x000fe2000c101906 */
[----:B------:R-:W-:Y:S01]  /*a1e0*/  ISETP.GE.U32.AND P2, PT, R179, 0x380, PT ;  /* 0x00000380b300780c */ /* 0x000fe20003f46070 */
[----:B----4-:R-:W-:-:S02]  /*a1f0*/  FADD.FTZ R14, R14, R23 ;  /* 0x000000170e0e7221 */ /* 0x010fc40000010000 */
[----:B------:R-:W3:Y:S01]  /*a200*/  LDS R13, [R0+0x600] ;  /* 0x00060000000d7984 */ /* 0x000ee20000000800 */
[----:B------:R-:W-:-:S03]  /*a210*/  @P5 MOV R2, R52 ;  /* 0x0000003400025202 */ /* 0x000fc60000000f00 */
[----:B------:R-:W-:Y:S01]  /*a220*/  LDS R24, [R0+0x4600] ;  /* 0x0046000000187984 */ /* 0x000fe20000000800 */
[-C--:B------:R-:W-:Y:S02]  /*a230*/  @P5 MOV R3, R61.reuse ;  /* 0x0000003d00035202 */ /* 0x080fe40000000f00 */
[----:B------:R-:W-:Y:S01]  /*a240*/  @P5 IADD3 R52, P1, PT, R52, 0x200, RZ ;  /* 0x0000020034345810 */ /* 0x000fe20007f3e0ff */
[----:B------:R-:W4:Y:S03]  /*a250*/  LDS R16, [R0+0xc00] ;  /* 0x000c000000107984 */ /* 0x000f260000000800 */
[----:B------:R-:W-:Y:S01]  /*a260*/  @P5 IADD3.X R61, PT, PT, RZ, R61, RZ, P1, !PT ;  /* 0x0000003dff3d5210 */ /* 0x000fe20000ffe4ff */
[----:B------:R2:W-:Y:S01]  /*a270*/  @P5 STG.E desc[UR6][R2.64], R33 ;  /* 0x0000002102005986 */ /* 0x0005e2000c101906 */
[----:B------:R-:W-:Y:S01]  /*a280*/  ISETP.GE.U32.AND P1, PT, R179, 0x400, PT ;  /* 0x00000400b300780c */ /* 0x000fe20003f26070 */
[----:B0-----:R-:W-:-:S02]  /*a290*/  FADD.FTZ R15, RZ, R15 ;  /* 0x0000000fff0f7221 */ /* 0x001fc40000010000 */
[----:B------:R-:W0:Y:S01]  /*a2a0*/  LDS R33, [R0+0x4400] ;  /* 0x0044000000217984 */ /* 0x000e220000000800 */
[----:B-1----:R-:W-:-:S03]  /*a2b0*/  FADD.FTZ R14, R14, R25 ;  /* 0x000000190e0e7221 */ /* 0x002fc60000010000 */
[----:B------:R-:W1:Y:S01]  /*a2c0*/  LDS R17, [R0+0x2000] ;  /* 0x0020000000117984 */ /* 0x000e620000000800 */
[----:B--2---:R-:W-:-:S03]  /*a2d0*/  FADD.FTZ R15, R15, R18 ;  /* 0x000000120f0f7221 */ /* 0x004fc60000010000 */
[----:B------:R-:W2:Y:S01]  /*a2e0*/  LDS R21, [R0+0x3400] ;  /* 0x0034000000157984 */ /* 0x000ea20000000800 */
[----:B------:R-:W-:Y:S01]  /*a2f0*/  @P5 MOV R2, R50 ;  /* 0x0000003200025202 */ /* 0x000fe20000000f00 */
[----:B------:R-:W-:Y:S01]  /*a300*/  @P5 IMAD.MOV.U32 R3, RZ, RZ, R59 ;  /* 0x000000ffff035224 */ /* 0x000fe200078e003b */
[----:B------:R-:W-:Y:S01]  /*a310*/  @P5 IADD3 R50, P6, PT, R50, 0x200, RZ ;  /* 0x0000020032325810 */ /* 0x000fe20007fde0ff */
[----:B------:R-:W2:Y:S01]  /*a320*/  LDS R27, [R0+0x4800] ;  /* 0x00480000001b7984 */ /* 0x000ea20000000800 */
[----:B------:R-:W-:Y:S02]  /*a330*/  FADD.FTZ R15, R15, R20 ;  /* 0x000000140f0f7221 */ /* 0x000fe40000010000 */
[----:B------:R-:W-:Y:S01]  /*a340*/  @P5 IADD3.X R59, PT, PT, RZ, R59, RZ, P6, !PT ;  /* 0x0000003bff3b5210 */ /* 0x000fe200037fe4ff */
[----:B------:R-:W2:Y:S01]  /*a350*/  LDS R6, [R0+0xe00] ;  /* 0x000e000000067984 */ /* 0x000ea20000000800 */
[----:B------:R-:W-:Y:S02]  /*a360*/  @P0 MOV R4, R50 ;  /* 0x0000003200040202 */ /* 0x000fe40000000f00 */
[----:B------:R-:W-:Y:S01]  /*a370*/  @P0 MOV R5, R59 ;  /* 0x0000003b00050202 */ /* 0x000fe20000000f00 */
[----:B------:R4:W-:Y:S01]  /*a380*/  @P5 STG.E desc[UR6][R2.64], R45 ;  /* 0x0000002d02005986 */ /* 0x0009e2000c101906 */
[----:B------:R-:W-:Y:S01]  /*a390*/  ISETP.GE.U32.AND P5, PT, R179, 0x480, PT ;  /* 0x00000480b300780c */ /* 0x000fe20003fa6070 */
[----:B---3--:R-:W-:-:S02]  /*a3a0*/  FADD.FTZ R13, RZ, R13 ;  /* 0x0000000dff0d7221 */ /* 0x008fc40000010000 */
[----:B------:R-:W3:Y:S02]  /*a3b0*/  LDS R8, [R0+0x1000] ;  /* 0x0010000000087984 */ /* 0x000ee40000000800 */
[----:B------:R-:W-:Y:S02]  /*a3c0*/  FADD.FTZ R13, R13, R22 ;  /* 0x000000160d0d7221 */ /* 0x000fe40000010000 */
[----:B------:R-:W-:Y:S02]  /*a3d0*/  LDS R23, [R0+0x3600] ;  /* 0x0036000000177984 */ /* 0x000fe40000000800 */
[----:B------:R-:W-:Y:S01]  /*a3e0*/  FADD.FTZ R13, R13, R30 ;  /* 0x0000001e0d0d7221 */ /* 0x000fe20000010000 */
[----:B----4-:R-:W-:Y:S01]  /*a3f0*/  @P0 MOV R2, R52 ;  /* 0x0000003400020202 */ /* 0x010fe20000000f00 */
[----:B------:R-:W-:Y:S01]  /*a400*/  LDS R29, [R0+0x4a00] ;  /* 0x004a0000001d7984 */ /* 0x000fe20000000800 */
[----:B------:R-:W-:Y:S01]  /*a410*/  @P0 MOV R3, R61 ;  /* 0x0000003d00030202 */ /* 0x000fe20000000f00 */
[----:B------:R-:W-:Y:S01]  /*a420*/  FADD.FTZ R19, R13, R32 ;  /* 0x000000200d137221 */ /* 0x000fe20000010000 */
[----:B------:R-:W-:Y:S01]  /*a430*/  @P0 IADD3 R52, P6, PT, R52, 0x200, RZ ;  /* 0x0000020034340810 */ /* 0x000fe20007fde0ff */
[----:B------:R-:W4:Y:S01]  /*a440*/  LDS R13, [R0+0x2200] ;  /* 0x00220000000d7984 */ /* 0x000f220000000800 */
[----:B------:R-:W-:-:S02]  /*a450*/  FADD.FTZ R16, RZ, R16 ;  /* 0x00000010ff107221 */ /* 0x000fc40000010000 */
[----:B------:R-:W-:Y:S01]  /*a460*/  @P0 IADD3.X R61, PT, PT, RZ, R61, RZ, P6, !PT ;  /* 0x0000003dff3d0210 */ /* 0x000fe200037fe4ff */
[----:B------:R2:W-:Y:S01]  /*a470*/  @P0 STG.E desc[UR6][R2.64], R19 ;  /* 0x0000001302000986 */ /* 0x0005e2000c101906 */
[----:B------:R-:W-:Y:S01]  /*a480*/  @P0 IADD3 R50, P6, PT, R50, 0x200, RZ ;  /* 0x0000020032320810 */ /* 0x000fe20007fde0ff */
[----:B0-----:R-:W-:Y:S01]  /*a490*/  FADD.FTZ R33, R14, R33 ;  /* 0x000000210e217221 */ /* 0x001fe20000010000 */
[----:B-1----:R-:W-:Y:S01]  /*a4a0*/  FADD.FTZ R16, R16, R17 ;  /* 0x0000001110107221 */ /* 0x002fe20000010000 */
[----:B------:R-:W0:Y:S01]  /*a4b0*/  LDS R19, [R0+0x2400] ;  /* 0x0024000000137984 */ /* 0x000e220000000800 */
[----:B------:R-:W-:Y:S02]  /*a4c0*/  @P0 IADD3.X R59, PT, PT, RZ, R59, RZ, P6, !PT ;  /* 0x0000003bff3b0210 */ /* 0x000fe400037fe4ff */
[----:B--2---:R-:W-:Y:S01]  /*a4d0*/  FADD.FTZ R16, R16, R21 ;  /* 0x0000001510107221 */ /* 0x004fe20000010000 */
[----:B------:R-:W1:Y:S01]  /*a4e0*/  LDS R25, [R0+0x3800] ;  /* 0x0038000000197984 */ /* 0x000e620000000800 */
[----:B------:R-:W-:-:S02]  /*a4f0*/  ISETP.GE.U32.AND P6, PT, R179, 0x500, PT ;  /* 0x00000500b300780c */ /* 0x000fc40003fc6070 */
[----:B------:R-:W-:Y:S01]  /*a500*/  FADD.FTZ R27, R16, R27 ;  /* 0x0000001b101b7221 */ /* 0x000fe20000010000 */
[----:B------:R-:W-:Y:S01]  /*a510*/  @P4 MOV R2, R52 ;  /* 0x0000003400024202 */ /* 0x000fe20000000f00 */
[----:B------:R-:W2:Y:S01]  /*a520*/  LDS R10, [R0+0x1200] ;  /* 0x00120000000a7984 */ /* 0x000ea20000000800 */
[----:B------:R-:W-:Y:S01]  /*a530*/  @P4 MOV R3, R61 ;  /* 0x0000003d00034202 */ /* 0x000fe20000000f00 */
[----:B------:R-:W-:Y:S02]  /*a540*/  FADD.FTZ R6, RZ, R6 ;  /* 0x00000006ff067221 */ /* 0x000fe40000010000 */
[----:B------:R3:W-:Y:S01]  /*a550*/  @P0 STG.E desc[UR6][R4.64], R47 ;  /* 0x0000002f04000986 */ /* 0x0007e2000c101906 */
[----:B------:R-:W-:-:S03]  /*a560*/  @P4 IADD3 R52, P0, PT, R52, 0x200, RZ ;  /* 0x0000020034344810 */ /* 0x000fc60007f1e0ff */
[----:B------:R4:W-:Y:S01]  /*a570*/  @P4 STG.E desc[UR6][R2.64], R33 ;  /* 0x0000002102004986 */ /* 0x0009e2000c101906 */
[----:B------:R-:W-:Y:S01]  /*a580*/  @P4 IADD3.X R61, PT, PT, RZ, R61, RZ, P0, !PT ;  /* 0x0000003dff3d4210 */ /* 0x000fe200007fe4ff */
[----:B---3--:R-:W-:Y:S02]  /*a590*/  FADD.FTZ R8, RZ, R8 ;  /* 0x00000008ff087221 */ /* 0x008fe40000010000 */
[----:B------:R-:W3:Y:S01]  /*a5a0*/  LDS R31, [R0+0x4c00] ;  /* 0x004c0000001f7984 */ /* 0x000ee20000000800 */
[----:B------:R-:W-:-:S03]  /*a5b0*/  FADD.FTZ R5, R15, R24 ;  /* 0x000000180f057221 */ /* 0x000fc60000010000 */
[----:B------:R-:W-:Y:S01]  /*a5c0*/  LDS R17, [R0+0x3a00] ;  /* 0x003a000000117984 */ /* 0x000fe20000000800 */
[----:B----4-:R-:W-:Y:S01]  /*a5d0*/  @P4 MOV R2, R50 ;  /* 0x0000003200024202 */ /* 0x010fe20000000f00 */
[----:B------:R-:W-:Y:S02]  /*a5e0*/  @P4 IMAD.MOV.U32 R3, RZ, RZ, R59 ;  /* 0x000000ffff034224 */ /* 0x000fe400078e003b */
[----:B------:R-:W4:Y:S01]  /*a5f0*/  LDS R15, [R0+0x2600] ;  /* 0x00260000000f7984 */ /* 0x000f220000000800 */
[----:B------:R-:W-:Y:S01]  /*a600*/  @P4 IADD3 R50, P0, PT, R50, 0x200, RZ ;  /* 0x0000020032324810 */ /* 0x000fe20007f1e0ff */
[----:B------:R-:W-:Y:S02]  /*a610*/  FADD.FTZ R6, R6, R13 ;  /* 0x0000000d06067221 */ /* 0x000fe40000010000 */
[----:B------:R2:W-:Y:S01]  /*a620*/  @P4 STG.E desc[UR6][R2.64], R7 ;  /* 0x0000000702004986 */ /* 0x0005e2000c101906 */
[----:B------:R-:W-:Y:S01]  /*a630*/  @P4 IADD3.X R59, PT, PT, RZ, R59, RZ, P0, !PT ;  /* 0x0000003bff3b4210 */ /* 0x000fe200007fe4ff */
[----:B------:R-:W-:-:S02]  /*a640*/  FADD.FTZ R6, R6, R23 ;  /* 0x0000001706067221 */ /* 0x000fc40000010000 */
[----:B------:R-:W4:Y:S01]  /*a650*/  LDS R21, [R0+0x4e00] ;  /* 0x004e000000157984 */ /* 0x000f220000000800 */
[----:B0-----:R-:W-:Y:S01]  /*a660*/  FADD.FTZ R8, R8, R19 ;  /* 0x0000001308087221 */ /* 0x001fe20000010000 */
[----:B------:R-:W-:-:S03]  /*a670*/  FADD.FTZ R29, R6, R29 ;  /* 0x0000001d061d7221 */ /* 0x000fc60000010000 */
[----:B-1----:R-:W-:Y:S01]  /*a680*/  FADD.FTZ R8, R8, R25 ;  /* 0x0000001908087221 */ /* 0x002fe20000010000 */
[----:B--2---:R-:W-:Y:S02]  /*a690*/  @P3 MOV R2, R52 ;  /* 0x0000003400023202 */ /* 0x004fe40000000f00 */
[----:B------:R-:W-:Y:S01]  /*a6a0*/  @P3 MOV R3, R61 ;  /* 0x0000003d00033202 */ /* 0x000fe20000000f00 */
[----:B------:R-:W-:Y:S01]  /*a6b0*/  FADD.FTZ R10, RZ, R10 ;  /* 0x0000000aff0a7221 */ /* 0x000fe20000010000 */
[----:B------:R-:W-:-:S03]  /*a6c0*/  @P3 IADD3 R52, P0, PT, R52, 0x200, RZ ;  /* 0x0000020034343810 */ /* 0x000fc60007f1e0ff */
[----:B------:R0:W-:Y:S01]  /*a6d0*/  @P3 STG.E desc[UR6][R2.64], R5 ;  /* 0x0000000502003986 */ /* 0x0001e2000c101906 */
[----:B------:R-:W-:Y:S01]  /*a6e0*/  @P3 IADD3.X R61, PT, PT, RZ, R61, RZ, P0, !PT ;  /* 0x0000003dff3d3210 */ /* 0x000fe200007fe4ff */
[----:B---3--:R-:W-:Y:S01]  /*a6f0*/  FADD.FTZ R31, R8, R31 ;  /* 0x0000001f081f7221 */ /* 0x008fe20000010000 */
[----:B0-----:R-:W-:Y:S02]  /*a700*/  @P3 MOV R2, R50 ;  /* 0x0000003200023202 */ /* 0x001fe40000000f00 */
[-C--:B------:R-:W-:Y:S02]  /*a710*/  @P3 MOV R3, R59.reuse ;  /* 0x0000003b00033202 */ /* 0x080fe40000000f00 */
[----:B------:R-:W-:Y:S01]  /*a720*/  @P3 IADD3 R50, P4, PT, R50, 0x200, RZ ;  /* 0x0000020032323810 */ /* 0x000fe20007f9e0ff */
[----:B----4-:R-:W-:Y:S02]  /*a730*/  FADD.FTZ R10, R10, R15 ;  /* 0x0000000f0a0a7221 */ /* 0x010fe40000010000 */
[----:B------:R0:W-:Y:S01]  /*a740*/  @P3 STG.E desc[UR6][R2.64], R49 ;  /* 0x0000003102003986 */ /* 0x0001e2000c101906 */
[----:B------:R-:W-:Y:S01]  /*a750*/  @P3 IADD3.X R59, PT, PT, RZ, R59, RZ, P4, !PT ;  /* 0x0000003bff3b3210 */ /* 0x000fe200027fe4ff */
[----:B------:R-:W-:-:S04]  /*a760*/  FADD.FTZ R10, R10, R17 ;  /* 0x000000110a0a7221 */ /* 0x000fc80000010000 */
[----:B------:R-:W-:Y:S01]  /*a770*/  FADD.FTZ R21, R10, R21 ;  /* 0x000000150a157221 */ /* 0x000fe20000010000 */
[----:B0-----:R-:W-:Y:S02]  /*a780*/  @P2 MOV R2, R52 ;  /* 0x0000003400022202 */ /* 0x001fe40000000f00 */
[----:B------:R-:W-:Y:S02]  /*a790*/  @P2 MOV R3, R61 ;  /* 0x0000003d00032202 */ /* 0x000fe40000000f00 */
[----:B------:R-:W-:-:S03]  /*a7a0*/  @P2 IADD3 R52, P0, PT, R52, 0x200, RZ ;  /* 0x0000020034342810 */ /* 0x000fc60007f1e0ff */
[----:B------:R0:W-:Y:S01]  /*a7b0*/  @P2 STG.E desc[UR6][R2.64], R27 ;  /* 0x0000001b02002986 */ /* 0x0001e2000c101906 */
[----:B------:R-:W-:Y:S02]  /*a7c0*/  @P2 IADD3.X R61, PT, PT, RZ, R61, RZ, P0, !PT ;  /* 0x0000003dff3d2210 */ /* 0x000fe400007fe4ff */
[----:B0-----:R-:W-:Y:S01]  /*a7d0*/  @P2 MOV R2, R50 ;  /* 0x0000003200022202 */ /* 0x001fe20000000f00 */
[----:B------:R-:W-:Y:S01]  /*a7e0*/  @P2 IMAD.MOV.U32 R3, RZ, RZ, R59 ;  /* 0x000000ffff032224 */ /* 0x000fe200078e003b */
[----:B------:R-:W-:-:S04]  /*a7f0*/  @P2 IADD3 R50, P3, PT, R50, 0x200, RZ ;  /* 0x0000020032322810 */ /* 0x000fc80007f7e0ff */
[----:B------:R0:W-:Y:S01]  /*a800*/  @P2 STG.E desc[UR6][R2.64], R9 ;  /* 0x0000000902002986 */ /* 0x0001e2000c101906 */
[----:B------:R-:W-:Y:S02]  /*a810*/  @P2 IADD3.X R59, PT, PT, RZ, R59, RZ, P3, !PT ;  /* 0x0000003bff3b2210 */ /* 0x000fe40001ffe4ff */
[----:B------:R-:W-:Y:S02]  /*a820*/  @P1 MOV R4, R50 ;  /* 0x0000003200041202 */ /* 0x000fe40000000f00 */
[----:B------:R-:W-:Y:S02]  /*a830*/  @P1 IADD3 R50, P2, PT, R50, 0x200, RZ ;  /* 0x0000020032321810 */ /* 0x000fe40007f5e0ff */
[-C--:B------:R-:W-:Y:S02]  /*a840*/  @P1 MOV R5, R59.reuse ;  /* 0x0000003b00051202 */ /* 0x080fe40000000f00 */
[----:B------:R-:W-:Y:S02]  /*a850*/  @P1 IADD3.X R59, PT, PT, RZ, R59, RZ, P2, !PT ;  /* 0x0000003bff3b1210 */ /* 0x000fe400017fe4ff */
[----:B------:R-:W-:-:S02]  /*a860*/  @P5 MOV R6, R50 ;  /* 0x0000003200065202 */ /* 0x000fc40000000f00 */
[----:B0-----:R-:W-:Y:S01]  /*a870*/  @P1 MOV R2, R52 ;  /* 0x0000003400021202 */ /* 0x001fe20000000f00 */
[----:B------:R-:W-:Y:S01]  /*a880*/  @P5 IMAD.MOV.U32 R7, RZ, RZ, R59 ;  /* 0x000000ffff075224 */ /* 0x000fe200078e003b */
[----:B------:R-:W-:Y:S02]  /*a890*/  @P1 IADD3 R52, P0, PT, R52, 0x200, RZ ;  /* 0x0000020034341810 */ /* 0x000fe40007f1e0ff */
[-C--:B------:R-:W-:Y:S02]  /*a8a0*/  @P1 MOV R3, R61.reuse ;  /* 0x0000003d00031202 */ /* 0x080fe40000000f00 */
[----:B------:R-:W-:Y:S02]  /*a8b0*/  @P1 IADD3.X R61, PT, PT, RZ, R61, RZ, P0, !PT ;  /* 0x0000003dff3d1210 */ /* 0x000fe400007fe4ff */
[----:B------:R-:W-:Y:S01]  /*a8c0*/  @P5 IADD3 R50, P2, PT, R50, 0x200, RZ ;  /* 0x0000020032325810 */ /* 0x000fe20007f5e0ff */
[----:B------:R0:W-:Y:S03]  /*a8d0*/  @P1 STG.E desc[UR6][R2.64], R29 ;  /* 0x0000001d02001986 */ /* 0x0001e6000c101906 */
[----:B------:R-:W-:Y:S01]  /*a8e0*/  @P5 IADD3.X R59, PT, PT, RZ, R59, RZ, P2, !PT ;  /* 0x0000003bff3b5210 */ /* 0x000fe200017fe4ff */
[----:B------:R1:W-:Y:S01]  /*a8f0*/  @P1 STG.E desc[UR6][R4.64], R51 ;  /* 0x0000003304001986 */ /* 0x0003e2000c101906 */
[----:B0-----:R-:W-:-:S02]  /*a900*/  @P5 MOV R2, R52 ;  /* 0x0000003400025202 */ /* 0x001fc40000000f00 */
[-C--:B------:R-:W-:Y:S02]  /*a910*/  @P5 MOV R3, R61.reuse ;  /* 0x0000003d00035202 */ /* 0x080fe40000000f00 */
[----:B------:R-:W-:Y:S02]  /*a920*/  @P5 IADD3 R52, P0, PT, R52, 0x200, RZ ;  /* 0x0000020034345810 */ /* 0x000fe40007f1e0ff */
[----:B-1----:R-:W-:Y:S01]  /*a930*/  MOV R4, R50 ;  /* 0x0000003200047202 */ /* 0x002fe20000000f00 */
[----:B------:R0:W-:Y:S01]  /*a940*/  @P5 STG.E desc[UR6][R2.64], R31 ;  /* 0x0000001f02005986 */ /* 0x0001e2000c101906 */
[----:B------:R-:W-:Y:S02]  /*a950*/  @P5 IADD3.X R61, PT, PT, RZ, R61, RZ, P0, !PT ;  /* 0x0000003dff3d5210 */ /* 0x000fe400007fe4ff */
[----:B------:R-:W-:Y:S01]  /*a960*/  MOV R5, R59 ;  /* 0x0000003b00057202 */ /* 0x000fe20000000f00 */
[----:B------:R1:W-:Y:S01]  /*a970*/  @P5 STG.E desc[UR6][R6.64], R11 ;  /* 0x0000000b06005986 */ /* 0x0003e2000c101906 */
[----:B0-----:R-:W-:-:S02]  /*a980*/  MOV R2, R52 ;  /* 0x0000003400027202 */ /* 0x001fc40000000f00 */
[----:B------:R-:W-:Y:S01]  /*a990*/  MOV R3, R61 ;  /* 0x0000003d00037202 */ /* 0x000fe20000000f00 */
[----:B------:R-:W-:Y:S06]  /*a9a0*/  @!P6 EXIT ;  /* 0x000000000000e94d */ /* 0x000fec0003800000 */
[----:B------:R-:W-:Y:S04]  /*a9b0*/  STG.E desc[UR6][R2.64], R21 ;  /* 0x0000001502007986 */ /* 0x000fe8000c101906 */
[----:B------:R-:W-:Y:S01]  /*a9c0*/  STG.E desc[UR6][R4.64], R53 ;  /* 0x0000003504007986 */ /* 0x000fe2000c101906 */
[----:B------:R-:W-:Y:S05]  /*a9d0*/  EXIT ;  /* 0x000000000000794d */ /* 0x000fea0003800000 */
.L_x_111:
[----:B------:R-:W-:Y:S01]  /*a9e0*/  HFMA2 R235, -RZ, RZ, 0, 5.9604644775390625e-08 ;  /* 0x00000001ffeb7431 */ /* 0x000fe200000001ff */
[----:B------:R-:W-:Y:S01]  /*a9f0*/  BSSY B1, `(.L_x_218) ;  /* 0x0000006000017945 */ /* 0x000fe20003800000 */
[----:B------:R-:W-:Y:S02]  /*aa00*/  MOV R252, 0x1f ;  /* 0x0000001f00fc7802 */ /* 0x000fe40000000f00 */
[----:B------:R-:W-:-:S07]  /*aa10*/  MOV R186, 0xffffffff ;  /* 0xffffffff00ba7802 */ /* 0x000fce0000000f00 */
[----:B--2---:R-:W-:Y:S05]  /*aa20*/  WARPSYNC.COLLECTIVE R186, `(.L_x_219) ;  /* 0x00000000ba087348 */ /* 0x004fea0003c00000 */
[----:B------:R0:W1:Y:S02]  /*aa30*/  SHFL.BFLY P0, R188, R249, R235, R252 ;  /* 0x0c0000ebf9bc7389 */ /* 0x00006400000000fc */
[----:B012---:R-:W-:Y:S05]  /*aa40*/  ENDCOLLECTIVE ;  /* 0x000000000000791b */ /* 0x007fea0003800000 */
.L_x_219:
[----:B------:R-:W-:Y:S05]  /*aa50*/  BSYNC B1 ;  /* 0x0000000000017941 */ /* 0x000fea0003800000 */
.L_x_218:
[----:B------:R-:W-:Y:S01]  /*aa60*/  MOV R160, R188 ;  /* 0x000000bc00a07202 */ /* 0x000fe20000000f00 */
[----:B------:R-:W-:Y:S02]  /*aa70*/  IMAD.MOV.U32 R235, RZ, RZ, 0x1 ;  /* 0x00000001ffeb7424 */ /* 0x000fe400078e00ff */
[----:B------:R-:W-:Y:S01]  /*aa80*/  HFMA2 R252, -RZ, RZ, 0, 1.847743988037109375e-06 ;  /* 0x0000001ffffc7431 */ /* 0x000fe200000001ff */
[----:B------:R-:W-:Y:S01]  /*aa90*/  MOV R186, 0xffffffff ;  /* 0xffffffff00ba7802 */ /* 0x000fe20000000f00 */
[----:B------:R-:W-:Y:S01]  /*aaa0*/  FADD.FTZ R160, R160, R249 ;  /* 0x000000f9a0a07221 */ /* 0x000fe20000010000 */
[----:B------:R-:W-:-:S07]  /*aab0*/  MOV R249, R250 ;  /* 0x000000fa00f97202 */ /* 0x000fce0000000f00 */
[----:B------:R-:W-:Y:S05]  /*aac0*/  WARPSYNC.COLLECTIVE R186, `(.L_x_220) ;  /* 0x00000000ba087348 */ /* 0x000fea0003c00000 */
[----:B------:R0:W1:Y:S02]  /*aad0*/  SHFL.BFLY P0, R188, R249, R235, R252 ;  /* 0x0c0000ebf9bc7389 */ /* 0x00006400000000fc */
[----:B01----:R-:W-:Y:S05]  /*aae0*/  ENDCOLLECTIVE ;  /* 0x000000000000791b */ /* 0x003fea0003800000 */
.L_x_220:
[----:B------:R-:W-:Y:S01]  /*aaf0*/  MOV R249, R160 ;  /* 0x000000a000f97202 */ /* 0x000fe20000000f00 */
[----:B------:R-:W-:Y:S01]  /*ab00*/  HFMA2 R235, -RZ, RZ, 0, 1.1920928955078125e-07 ;  /* 0x00000002ffeb7431 */ /* 0x000fe200000001ff */
[----:B------:R-:W-:-:S07]  /*ab10*/  MOV R161, R188 ;  /* 0x000000bc00a17202 */ /* 0x000fce0000000f00 */
[----:B------:R-:W-:Y:S05]  /*ab20*/  WARPSYNC.COLLECTIVE R186, `(.L_x_221) ;  /* 0x00000000ba087348 */ /* 0x000fea0003c00000 */
[----:B------:R0:W1:Y:S02]  /*ab30*/  SHFL.BFLY P0, R188, R249, R235, R252 ;  /* 0x0c0000ebf9bc7389 */ /* 0x00006400000000fc */
[----:B01----:R-:W-:Y:S05]  /*ab40*/  ENDCOLLECTIVE ;  /* 0x000000000000791b */ /* 0x003fea0003800000 */
.L_x_221:
[----:B------:R-:W-:-:S05]  /*ab50*/  FADD.FTZ R161, R161, R250 ;  /* 0x000000faa1a17221 */ /* 0x000fca0000010000 */
[----:B------:R-:W-:Y:S02]  /*ab60*/  MOV R249, R161 ;  /* 0x000000a100f97202 */ /* 0x000fe40000000f00 */
[----:B------:R-:W-:-:S07]  /*ab70*/  MOV R163, R188 ;  /* 0x000000bc00a37202 */ /* 0x000fce0000000f00 */
[----:B------:R-:W-:Y:S05]  /*ab80*/  WARPSYNC.COLLECTIVE R186, `(.L_x_222) ;  /* 0x00000000ba087348 */ /* 0x000fea0003c00000 */
[----:B------:R0:W1:Y:S02]  /*ab90*/  SHFL.BFLY P0, R188, R249, R235, R252 ;  /* 0x0c0000ebf9bc7389 */ /* 0x00006400000000fc */
[----:B01----:R-:W-:Y:S05]  /*aba0*/  ENDCOLLECTIVE ;  /* 0x000000000000791b */ /* 0x003fea0003800000 */
.L_x_222:
[----:B------:R-:W-:-:S05]  /*abb0*/  FADD.FTZ R163, R160, R163 ;  /* 0x000000a3a0a37221 */ /* 0x000fca0000010000 */
[----:B------:R-:W-:Y:S01]  /*abc0*/  MOV R249, R163 ;  /* 0x000000a300f97202 */ /* 0x000fe20000000f00 */
[----:B------:R-:W-:Y:S01]  /*abd0*/  HFMA2 R235, -RZ, RZ, 0, 2.384185791015625e-07 ;  /* 0x00000004ffeb7431 */ /* 0x000fe200000001ff */
[----:B------:R-:W-:-:S07]  /*abe0*/  MOV R162, R188 ;  /* 0x000000bc00a27202 */ /* 0x000fce0000000f00 */
[----:B------:R-:W-:Y:S05]  /*abf0*/  WARPSYNC.COLLECTIVE R186, `(.L_x_223) ;  /* 0x00000000ba087348 */ /* 0x000fea0003c00000 */
[----:B------:R0:W1:Y:S02]  /*ac00*/  SHFL.BFLY P0, R188, R249, R235, R252 ;  /* 0x0c0000ebf9bc7389 */ /* 0x00006400000000fc */
[----:B01----:R-:W-:Y:S05]  /*ac10*/  ENDCOLLECTIVE ;  /* 0x000000000000791b */ /* 0x003fea0003800000 */
.L_x_223:
[----:B------:R-:W-:-:S04]  /*ac20*/  FADD.FTZ R162, R161, R162 ;  /* 0x000000a2a1a27221 */ /* 0x000fc80000010000 */
[----:B------:R-:W-:Y:S01]  /*ac30*/  IMAD.MOV.U32 R249, RZ, RZ, R162 ;  /* 0x000000fffff97224 */ /* 0x000fe200078e00a2 */
[----:B------:R-:W-:-:S07]  /*ac40*/  MOV R164, R188 ;  /* 0x000000bc00a47202 */ /* 0x000fce0000000f00 */
[----:B------:R-:W-:Y:S05]  /*ac50*/  WARPSYNC.COLLECTIVE R186, `(.L_x_224) ;  /* 0x00000000ba087348 */ /* 0x000fea0003c00000 */
[----:B------:R0:W1:Y:S02]  /*ac60*/  SHFL.BFLY P0, R188, R249, R235, R252 ;  /* 0x0c0000ebf9bc7389 */ /* 0x00006400000000fc */
[----:B01----:R-:W-:Y:S05]  /*ac70*/  ENDCOLLECTIVE ;  /* 0x000000000000791b */ /* 0x003fea0003800000 */
.L_x_224:
[----:B------:R-:W-:-:S05]  /*ac80*/  FADD.FTZ R164, R163, R164 ;  /* 0x000000a4a3a47221 */ /* 0x000fca0000010000 */
[----:B------:R-:W-:Y:S01]  /*ac90*/  MOV R249, R164 ;  /* 0x000000a400f97202 */ /* 0x000fe20000000f00 */
[----:B------:R-:W-:Y:S01]  /*aca0*/  HFMA2 R235, -RZ, RZ, 0, 4.76837158203125e-07 ;  /* 0x00000008ffeb7431 */ /* 0x000fe200000001ff */
[----:B------:R-:W-:-:S07]  /*acb0*/  MOV R165, R188 ;  /* 0x000000bc00a57202 */ /* 0x000fce0000000f00 */
[----:B------:R-:W-:Y:S05]  /*acc0*/  WARPSYNC.COLLECTIVE R186, `(.L_x_225) ;  /* 0x00000000ba087348 */ /* 0x000fea0003c00000 */
[----:B------:R0:W1:Y:S02]  /*acd0*/  SHFL.BFLY P0, R188, R249, R235, R252 ;  /* 0x0c0000ebf9bc7389 */ /* 0x00006400000000fc */
[----:B01----:R-:W-:Y:S05]  /*ace0*/  ENDCOLLECTIVE ;  /* 0x000000000000791b */ /* 0x003fea0003800000 */
.L_x_225:
[----:B------:R-:W-:-:S05]  /*acf0*/  FADD.FTZ R165, R162, R165 ;  /* 0x000000a5a2a57221 */ /* 0x000fca0000010000 */
[----:B------:R-:W-:Y:S02]  /*ad00*/  MOV R249, R165 ;  /* 0x000000a500f97202 */ /* 0x000fe40000000f00 */
[----:B------:R-:W-:-:S07]  /*ad10*/  MOV R167, R188 ;  /* 0x000000bc00a77202 */ /* 0x000fce0000000f00 */
[----:B------:R-:W-:Y:S05]  /*ad20*/  WARPSYNC.COLLECTIVE R186, `(.L_x_226) ;  /* 0x00000000ba087348 */ /* 0x000fea0003c00000 */
[----:B------:R0:W1:Y:S02]  /*ad30*/  SHFL.BFLY P0, R188, R249, R235, R252 ;  /* 0x0c0000ebf9bc7389 */ /* 0x00006400000000fc */
[----:B01----:R-:W-:Y:S05]  /*ad40*/  ENDCOLLECTIVE ;  /* 0x000000000000791b */ /* 0x003fea0003800000 */
.L_x_226:
[----:B------:R-:W-:-:S05]  /*ad50*/  FADD.FTZ R167, R164, R167 ;  /* 0x000000a7a4a77221 */ /* 0x000fca0000010000 */
[----:B------:R-:W-:Y:S01]  /*ad60*/  MOV R249, R167 ;  /* 0x000000a700f97202 */ /* 0x000fe20000000f00 */
[----:B------:R-:W-:Y:S01]  /*ad70*/  HFMA2 R235, -RZ, RZ, 0, 9.5367431640625e-07 ;  /* 0x00000010ffeb7431 */ /* 0x000fe200000001ff */
[----:B------:R-:W-:-:S07]  /*ad80*/  MOV R166, R188 ;  /* 0x000000bc00a67202 */ /* 0x000fce0000000f00 */
[----:B------:R-:W-:Y:S05]  /*ad90*/  WARPSYNC.COLLECTIVE R186, `(.L_x_227) ;  /* 0x00000000ba087348 */ /* 0x000fea0003c00000 */
[----:B------:R0:W1:Y:S02]  /*ada0*/  SHFL.BFLY P0, R188, R249, R235, R252 ;  /* 0x0c0000ebf9bc7389 */ /* 0x00006400000000fc */
[----:B01----:R-:W-:Y:S05]  /*adb0*/  ENDCOLLECTIVE ;  /* 0x000000000000791b */ /* 0x003fea0003800000 */
.L_x_227:
[----:B------:R-:W-:-:S05]  /*adc0*/  FADD.FTZ R166, R165, R166 ;  /* 0x000000a6a5a67221 */ /* 0x000fca0000010000 */
[----:B------:R-:W-:Y:S02]  /*add0*/  MOV R249, R166 ;  /* 0x000000a600f97202 */ /* 0x000fe40000000f00 */
[----:B------:R-:W-:-:S07]  /*ade0*/  MOV R160, R188 ;  /* 0x000000bc00a07202 */ /* 0x000fce0000000f00 */
[----:B------:R-:W-:Y:S05]  /*adf0*/  WARPSYNC.COLLECTIVE R186, `(.L_x_228) ;  /* 0x00000000ba087348 */ /* 0x000fea0003c00000 */
[----:B------:R0:W1:Y:S02]  /*ae00*/  SHFL.BFLY P0, R188, R249, R235, R252 ;  /* 0x0c0000ebf9bc7389 */ /* 0x00006400000000fc */
[----:B01----:R-:W-:Y:S05]  /*ae10*/  ENDCOLLECTIVE ;  /* 0x000000000000791b */ /* 0x003fea0003800000 */
.L_x_228:
[----:B------:R-:W-:Y:S01]  /*ae20*/  MOV R161, R188 ;  /* 0x000000bc00a17202 */ /* 0x000fe20000000f00 */
[----:B------:R-:W-:Y:S06]  /*ae30*/  BRA `(.L_x_229) ;  /* 0xffffff8000587947 */ /* 0x000fec000383ffff */
.L_x_230:
        /* <DEDUP_REMOVED lines=12> */
.L_x_25354:


//--------------------- .text._ZN10layer_norm13ln_bwd_kernelINS_13Kernel_traitsI13__nv_bfloat16S2_S2_S2_fjLj1280ELj1ELj4ELj1ELj16ENS_18Kernel_traits_baseILj1280ES2_S2_S2_S2_fjLj128EEEEELb0ELb0ELb1ELb1EEEvNS_9BwdParamsE --------------------------
	.section	.text._ZN10layer_norm13ln_bwd_kernelINS_13Kernel_traitsI13__nv_bfloat16S2_S2_S2_fjLj1280ELj1ELj4ELj1ELj16ENS_18Kernel_traits_baseILj1280ES2_S2_S2_S2_fjLj128EEEEELb0ELb0ELb1ELb1EEEvNS_9BwdParamsE,"ax",@progbits
	.align	128
        .global         _ZN10layer_norm13ln_bwd_kernelINS_13Kernel_traitsI13__nv_bfloat16S2_S2_S2_fjLj1280ELj1ELj4ELj1ELj16ENS_18Kernel_traits_baseILj1280ES2_S2_S2_S2_fjLj128EEEEELb0ELb0ELb1ELb1EEEvNS_9BwdParamsE
        .type           _ZN10layer_norm13ln_bwd_kernelINS_13Kernel_traitsI13__nv_bfloat16S2_S2_S2_fjLj1280ELj1ELj4ELj1ELj16ENS_18Kernel_traits_baseILj1280ES2_S2_S2_S2_fjLj128EEEEELb0ELb0ELb1ELb1EEEvNS_9BwdParamsE,@function
        .size           _ZN10layer_norm13ln_bwd_kernelINS_13Kernel_traitsI13__nv_bfloat16S2_S2_S2_fjLj1280ELj1ELj4ELj1ELj16ENS_18Kernel_traits_baseILj1280ES2_S2_S2_S2_fjLj128EEEEELb0ELb0ELb1ELb1EEEvNS_9BwdParamsE,(.L_x_25355 - _ZN10layer_norm13ln_bwd_kernelINS_13Kernel_traitsI13__nv_bfloat16S2_S2_S2_fjLj1280ELj1ELj4ELj1ELj16ENS_18Kernel_traits_baseILj1280ES2_S2_S2_S2_fjLj128EEEEELb0ELb0ELb1ELb1EEEvNS_9BwdParamsE)
        .other          _ZN10layer_norm13ln_bwd_kernelINS_13Kernel_traitsI13__nv_bfloat16S2_S2_S2_fjLj1280ELj1ELj4ELj1ELj16ENS_18Kernel_traits_baseILj1280ES2_S2_S2_S2_fjLj128EEEEELb0ELb0ELb1ELb1EEEvNS_9BwdParamsE,@"STO_CUDA_ENTRY STV_DEFAULT"
_ZN10layer_norm13ln_bwd_kernelINS_13Kernel_traitsI13__nv_bfloat16S2_S2_S2_fjLj1280ELj1ELj4ELj1ELj16ENS_18Kernel_traits_baseILj1280ES2_S2_S2_S2_fjLj128EEEEELb0ELb0ELb1ELb1EEEvNS_9BwdParamsE:
.text._ZN10layer_norm13ln_bwd_kernelINS_13Kernel_traitsI13__nv_bfloat16S2_S2_S2_fjLj1280ELj1ELj4ELj1ELj16ENS_18Kernel_traits_baseILj1280ES2_S2_S2_S2_fjLj128EEEEELb0ELb0ELb1ELb1EEEvNS_9BwdParamsE:
[----:B------:R-:W-:Y:S01]  /*0000*/  LDC R1, c[0x0][0x37c] ;  /* 0x0000df00ff017b82 */ /* 0x000fe20000000800 */
[----:B------:R-:W0:Y:S07]  /*0010*/  S2R R224, SR_TID.X ;  /* 0x0000000000e07919 */ /* 0x000e2e0000002100 */
[----:B------:R-:W1:Y:S01]  /*0020*/  S2UR UR4, SR_CTAID.X ;  /* 0x00000000000479c3 */ /* 0x000e620000002500 */
[----:B------:R-:W2:Y:S01]  /*0030*/  LDCU UR5, c[0x0][0x384] ;  /* 0x00007080ff0577ac */ /* 0x000ea20008000800 */
[----:B------:R-:W-:Y:S01]  /*0040*/  BSSY B0, `(.L_x_231) ;  /* 0x00008c9000007945 */ /* 0x000fe20003800000 */
[----:B------:R-:W-:-:S02]  /*0050*/  CS2R R72, SRZ ;  /* 0x0000000000487805 */ /* 0x000fc4000001ff00 */
[----:B------:R-:W-:Y:S01]  /*0060*/  CS2R R74, SRZ ;  /* 0x00000000004a7805 */ /* 0x000fe2000001ff00 */
[----:B------:R-:W3:Y:S01]  /*0070*/  LDCU.64 UR6, c[0x0][0x358] ;  /* 0x00006b00ff0677ac */ /* 0x000ee20008000a00 */
[----:B------:R-:W-:Y:S02]  /*0080*/  CS2R R76, SRZ ;  /* 0x00000000004c7805 */ /* 0x000fe4000001ff00 */
[----:B------:R-:W-:Y:S02]  /*0090*/  CS2R R78, SRZ ;  /* 0x00000000004e7805 */ /* 0x000fe4000001ff00 */
[----:B------:R-:W-:Y:S01]  /*00a0*/  CS2R R80, SRZ ;  /* 0x0000000000507805 */ /* 0x000fe2000001ff00 */
[----:B------:R-:W4:Y:S01]  /*00b0*/  LDCU UR13, c[0x0][0x40c] ;  /* 0x00008180ff0d77ac */ /* 0x000f220008000800 */
[----:B------:R-:W-:Y:S02]  /*00c0*/  CS2R R82, SRZ ;  /* 0x0000000000527805 */ /* 0x000fe4000001ff00 */
[----:B------:R-:W-:-:S02]  /*00d0*/  CS2R R44, SRZ ;  /* 0x00000000002c7805 */ /* 0x000fc4000001ff00 */
[----:B------:R-:W-:Y:S01]  /*00e0*/  CS2R R46, SRZ ;  /* 0x00000000002e7805 */ /* 0x000fe2000001ff00 */
[----:B------:R-:W0:Y:S01]  /*00f0*/  LDCU UR9, c[0x0][0x388] ;  /* 0x00007100ff0977ac */ /* 0x000e220008000800 */
[----:B------:R-:W-:Y:S02]  /*0100*/  CS2R R48, SRZ ;  /* 0x0000000000307805 */ /* 0x000fe4000001ff00 */
[----:B------:R-:W-:Y:S02]  /*0110*/  CS2R R50, SRZ ;  /* 0x0000000000327805 */ /* 0x000fe4000001ff00 */
[----:B------:R-:W-:Y:S01]  /*0120*/  CS2R R120, SRZ ;  /* 0x0000000000787805 */ /* 0x000fe2000001ff00 */
[----:B------:R-:W0:Y:S01]  /*0130*/  LDCU.U8 UR8, c[0x0][0x410] ;  /* 0x00008200ff0877ac */ /* 0x000e220008000000 */
[----:B------:R-:W-:Y:S02]  /*0140*/  CS2R R122, SRZ ;  /* 0x00000000007a7805 */ /* 0x000fe4000001ff00 */
[----:B------:R-:W-:-:S02]  /*0150*/  CS2R R128, SRZ ;  /* 0x0000000000807805 */ /* 0x000fc4000001ff00 */
[----:B------:R-:W-:Y:S01]  /*0160*/  CS2R R130, SRZ ;  /* 0x0000000000827805 */ /* 0x000fe2000001ff00 */
[----:B------:R-:W2:Y:S01]  /*0170*/  LDCU UR12, c[0x0][0x400] ;  /* 0x00008000ff0c77ac */ /* 0x000ea20008000800 */
[----:B------:R-:W-:Y:S02]  /*0180*/  CS2R R132, SRZ ;  /* 0x0000000000847805 */ /* 0x000fe4000001ff00 */
[----:B------:R-:W-:Y:S02]  /*0190*/  CS2R R134, SRZ ;  /* 0x0000000000867805 */ /* 0x000fe4000001ff00 */
[----:B------:R-:W-:Y:S01]  /*01a0*/  CS2R R140, SRZ ;  /* 0x00000000008c7805 */ /* 0x000fe2000001ff00 */
[----:B-1----:R-:W-:Y:S01]  /*01b0*/  USHF.L.U32 UR4, UR4, 0x2, URZ ;  /* 0x0000000204047899 */ /* 0x002fe200080006ff */
[----:B------:R-:W-:Y:S01]  /*01c0*/  CS2R R142, SRZ ;  /* 0x00000000008e7805 */ /* 0x000fe2000001ff00 */
[----:B------:R-:W1:Y:S01]  /*01d0*/  LDCU.64 UR14, c[0x0][0x438] ;  /* 0x00008700ff0e77ac */ /* 0x000e620008000a00 */
[----:B------:R-:W-:-:S02]  /*01e0*/  CS2R R144, SRZ ;  /* 0x0000000000907805 */ /* 0x000fc4000001ff00 */
[----:B------:R-:W-:Y:S02]  /*01f0*/  CS2R R146, SRZ ;  /* 0x0000000000927805 */ /* 0x000fe4000001ff00 */
[----:B------:R-:W-:Y:S02]  /*0200*/  CS2R R148, SRZ ;  /* 0x0000000000947805 */ /* 0x000fe4000001ff00 */
[----:B0-----:R-:W-:Y:S01]  /*0210*/  SHF.R.U32.HI R0, RZ, 0x5, R224 ;  /* 0x00000005ff007819 */ /* 0x001fe200000116e0 */
[----:B------:R-:W0:Y:S01]  /*0220*/  LDCU.64 UR20, c[0x0][0x478] ;  /* 0x00008f00ff1477ac */ /* 0x000e220008000a00 */
[----:B------:R-:W-:Y:S02]  /*0230*/  CS2R R150, SRZ ;  /* 0x0000000000967805 */ /* 0x000fe4000001ff00 */
[----:B------:R-:W-:Y:S02]  /*0240*/  CS2R R88, SRZ ;  /* 0x0000000000587805 */ /* 0x000fe4000001ff00 */
[----:B------:R-:W-:Y:S01]  /*0250*/  LOP3.LUT R0, R0, UR4, RZ, 0xfc, !PT ;  /* 0x0000000400007c12 */ /* 0x000fe2000f8efcff */
[----:B------:R-:W0:Y:S01]  /*0260*/  LDCU.64 UR10, c[0x0][0x3c0] ;  /* 0x00007800ff0a77ac */ /* 0x000e220008000a00 */
[----:B------:R-:W-:-:S02]  /*0270*/  CS2R R90, SRZ ;  /* 0x00000000005a7805 */ /* 0x000fc4000001ff00 */
[----:B------:R-:W-:Y:S02]  /*0280*/  CS2R R124, SRZ ;  /* 0x00000000007c7805 */ /* 0x000fe4000001ff00 */
[----:B--2---:R-:W-:Y:S02]  /*0290*/  ISETP.GE.AND P0, PT, R0, UR5, PT ;  /* 0x0000000500007c0c */ /* 0x004fe4000bf06270 */
        /* <DEDUP_REMOVED lines=15> */
[----:B------:R-:W-:Y:S01]  /*0390*/  LOP3.LUT R190, R224, 0x1f, RZ, 0xc0, !PT ;  /* 0x0000001fe0be7812 */ /* 0x000fe200078ec0ff */
[----:B01-34-:R-:W-:Y:S06]  /*03a0*/  @P0 BRA `(.L_x_232) ;  /* 0x0000008800480947 */ /* 0x01bfec0003800000 */
[----:B------:R-:W0:Y:S02]  /*03b0*/  LDC.64 R2, c[0x0][0x3d0] ;  /* 0x0000f400ff027b82 */ /* 0x000e240000000a00 */
[----:B0-----:R-:W-:-:S05]  /*03c0*/  IMAD.WIDE.U32 R190, R190, 0x10, R2 ;  /* 0x00000010bebe7825 */ /* 0x001fca00078e0002 */
[----:B------:R-:W2:Y:S04]  /*03d0*/  LDG.E.128 R92, desc[UR6][R190.64+0x800] ;  /* 0x00080006be5c7981 */ /* 0x000ea8000c1e1d00 */
[----:B------:R-:W3:Y:S04]  /*03e0*/  LDG.E.128 R96, desc[UR6][R190.64+0x600] ;  /* 0x00060006be607981 */ /* 0x000ee8000c1e1d00 */
[----:B------:R-:W4:Y:S04]  /*03f0*/  LDG.E.128 R100, desc[UR6][R190.64+0x400] ;  /* 0x00040006be647981 */ /* 0x000f28000c1e1d00 */
[----:B------:R-:W5:Y:S04]  /*0400*/  LDG.E.128 R104, desc[UR6][R190.64+0x200] ;  /* 0x00020006be687981 */ /* 0x000f68000c1e1d00 */
[----:B------:R-:W5:Y:S01]  /*0410*/  LDG.E.128 R108, desc[UR6][R190.64] ;  /* 0x00000006be6c7981 */ /* 0x000f62000c1e1d00 */
[----:B------:R-:W-:Y:S01]  /*0420*/  HFMA2 R72, -RZ, RZ, 0, 0 ;  /* 0x00000000ff487431 */ /* 0x000fe200000001ff */
[----:B--2---:R-:W-:-:S02]  /*0430*/  PRMT R2, R92, 0x7632, R2 ;  /* 0x000076325c027816 */ /* 0x004fc40000000002 */
[----:B------:R-:W-:Y:S02]  /*0440*/  PRMT R4, R93, 0x7632, R4 ;  /* 0x000076325d047816 */ /* 0x000fe40000000004 */
[----:B------:R-:W-:Y:S02]  /*0450*/  PRMT R5, R94, 0x7632, R5 ;  /* 0x000076325e057816 */ /* 0x000fe40000000005 */
[----:B------:R-:W-:Y:S02]  /*0460*/  PRMT R6, R95, 0x7632, R6 ;  /* 0x000076325f067816 */ /* 0x000fe40000000006 */
[----:B---3--:R-:W-:Y:S02]  /*0470*/  PRMT R7, R96, 0x7632, R7 ;  /* 0x0000763260077816 */ /* 0x008fe40000000007 */
[----:B------:R-:W-:Y:S02]  /*0480*/  PRMT R8, R97, 0x7632, R8 ;  /* 0x0000763261087816 */ /* 0x000fe40000000008 */
[----:B------:R-:W-:-:S02]  /*0490*/  PRMT R9, R98, 0x7632, R9 ;  /* 0x0000763262097816 */ /* 0x000fc40000000009 */
[----:B------:R-:W-:Y:S02]  /*04a0*/  PRMT R10, R99, 0x7632, R10 ;  /* 0x00007632630a7816 */ /* 0x000fe4000000000a */
[----:B----4-:R-:W-:Y:S02]  /*04b0*/  PRMT R11, R100, 0x7632, R11 ;  /* 0x00007632640b7816 */ /* 0x010fe4000000000b */
[----:B------:R-:W-:Y:S02]  /*04c0*/  PRMT R12, R101, 0x7632, R12 ;  /* 0x00007632650c7816 */ /* 0x000fe4000000000c */
[----:B------:R-:W-:Y:S02]  /*04d0*/  PRMT R13, R102, 0x7632, R13 ;  /* 0x00007632660d7816 */ /* 0x000fe4000000000d */
[----:B------:R-:W-:Y:S02]  /*04e0*/  PRMT R14, R103, 0x7632, R14 ;  /* 0x00007632670e7816 */ /* 0x000fe4000000000e */
[----:B-----5:R-:W-:-:S02]  /*04f0*/  PRMT R15, R104, 0x7632, R15 ;  /* 0x00007632680f7816 */ /* 0x020fc4000000000f */
[----:B------:R-:W-:Y:S02]  /*0500*/  PRMT R16, R105, 0x7632, R16 ;  /* 0x0000763269107816 */ /* 0x000fe40000000010 */
[----:B------:R-:W-:Y:S02]  /*0510*/  PRMT R17, R106, 0x7632, R17 ;  /* 0x000076326a117816 */ /* 0x000fe40000000011 */
[----:B------:R-:W-:Y:S02]  /*0520*/  PRMT R18, R107, 0x7632, R18 ;  /* 0x000076326b127816 */ /* 0x000fe40000000012 */
[----:B------:R-:W-:Y:S02]  /*0530*/  PRMT R19, R108, 0x7632, R19 ;  /* 0x000076326c137816 */ /* 0x000fe40000000013 */
[----:B------:R-:W-:Y:S02]  /*0540*/  PRMT R20, R109, 0x7632, R20 ;  /* 0x000076326d147816 */ /* 0x000fe40000000014 */
[----:B------:R-:W-:-:S02]  /*0550*/  PRMT R21, R110, 0x7632, R21 ;  /* 0x000076326e157816 */ /* 0x000fc40000000015 */
[----:B------:R-:W-:-:S07]  /*0560*/  PRMT R22, R111, 0x7632, R22 ;  /* 0x000076326f167816 */ /* 0x000fce0000000016 */
.L_x_332:
        /* <DEDUP_REMOVED lines=10> */
[----:B------:R-:W-:Y:S02]  /*0610*/  MOV R224, RZ ;  /* 0x000000ff00e07202 */ /* 0x000fe40000000f00 */
[----:B------:R-:W-:Y:S02]  /*0620*/  MOV R234, RZ ;  /* 0x000000ff00ea7202 */ /* 0x000fe40000000f00 */
[----:B---3--:R-:W-:-:S13]  /*0630*/  ISETP.GE.AND P3, PT, R23, 0x1, PT ;  /* 0x000000011700780c */ /* 0x008fda0003f66270 */
[----:B0-----:R-:W-:Y:S05]  /*0640*/  @!P3 BRA `(.L_x_234) ;  /* 0x0000001c00ecb947 */ /* 0x001fea0003800000 */
[----:B------:R-:W0:Y:S01]  /*0650*/  S2R R154, SR_TID.X ;  /* 0x00000000009a7919 */ /* 0x000e220000002100 */
[----:B------:R-:W1:Y:S01]  /*0660*/  LDC.64 R180, c[0x0][0x3a8] ;  /* 0x0000ea00ffb47b82 */ /* 0x000e620000000a00 */
[----:B------:R-:W-:Y:S01]  /*0670*/  IMAD R3, R0, UR9, RZ ;  /* 0x0000000900037c24 */ /* 0x000fe2000f8e02ff */
[----:B------:R-:W-:-:S04]  /*0680*/  IADD3 R153, PT, PT, R23, -0x1, RZ ;  /* 0xffffffff17997810 */ /* 0x000fc80007ffe0ff */
[----:B------:R-:W-:Y:S01]  /*0690*/  SHF.R.S32.HI R152, RZ, 0x1f, R3 ;  /* 0x0000001fff987819 */ /* 0x000fe20000011403 */
[----:B------:R-:W-:Y:S01]  /*06a0*/  IMAD R153, R153, UR9, RZ ;  /* 0x0000000999997c24 */ /* 0x000fe2000f8e02ff */
[----:B------:R-:W2:Y:S02]  /*06b0*/  LDC.64 R208, c[0x0][0x428] ;  /* 0x00010a00ffd07b82 */ /* 0x000ea40000000a00 */
[----:B------:R-:W-:Y:S02]  /*06c0*/  LEA.HI R152, R152, R3, RZ, 0x3 ;  /* 0x0000000398987211 */ /* 0x000fe400078f18ff */
[----:B0-----:R-:W-:Y:S02]  /*06d0*/  LOP3.LUT R201, R154, 0x1f, RZ, 0xc0, !PT ;  /* 0x0000001f9ac97812 */ /* 0x001fe400078ec0ff */
[----:B------:R-:W-:Y:S02]  /*06e0*/  SHF.R.S32.HI R154, RZ, 0x1f, R153 ;  /* 0x0000001fff9a7819 */ /* 0x000fe40000011499 */
[----:B------:R-:W-:-:S02]  /*06f0*/  LEA.HI.SX32 R195, R152, R201, 0x1d ;  /* 0x000000c998c37211 */ /* 0x000fc400078feaff */
[----:B------:R-:W-:-:S03]  /*0700*/  LEA.HI R154, R154, R153, RZ, 0x3 ;  /* 0x000000999a9a7211 */ /* 0x000fc600078f18ff */
[----:B-1----:R-:W-:Y:S01]  /*0710*/  IMAD.WIDE.U32 R152, R195, 0x10, R180 ;  /* 0x00000010c3987825 */ /* 0x002fe200078e00b4 */
[----:B------:R-:W-:-:S05]  /*0720*/  LEA.HI.SX32 R201, R154, R201, 0x1d ;  /* 0x000000c99ac97211 */ /* 0x000fca00078feaff */
[----:B------:R-:W3:Y:S01]  /*0730*/  LDG.E.128 R152, desc[UR6][R152.64] ;  /* 0x0000000698987981 */ /* 0x000ee2000c1e1d00 */
[----:B------:R-:W-:Y:S01]  /*0740*/  IADD3 R199, PT, PT, R195, 0x40, RZ ;  /* 0x00000040c3c77810 */ /* 0x000fe20007ffe0ff */
[----:B--2---:R-:W-:Y:S01]  /*0750*/  IMAD.WIDE.U32 R156, R201, 0x10, R208 ;  /* 0x00000010c99c7825 */ /* 0x004fe200078e00d0 */
[C---:B------:R-:W-:Y:S02]  /*0760*/  IADD3 R197, PT, PT, R195.reuse, 0x20, RZ ;  /* 0x00000020c3c57810 */ /* 0x040fe40007ffe0ff */
[C---:B------:R-:W-:Y:S02]  /*0770*/  IADD3 R211, PT, PT, R195.reuse, 0x60, RZ ;  /* 0x00000060c3d37810 */ /* 0x040fe40007ffe0ff */
[----:B------:R-:W-:Y:S02]  /*0780*/  SHF.R.S32.HI R3, RZ, 0x1f, R0 ;  /* 0x0000001fff037819 */ /* 0x000fe40000011400 */
[C---:B------:R-:W-:Y:S02]  /*0790*/  LEA R192, P0, R0.reuse, UR10, 0x2 ;  /* 0x0000000a00c07c11 */ /* 0x040fe4000f8010ff */
[----:B------:R-:W-:Y:S01]  /*07a0*/  IADD3 R213, PT, PT, R195, 0x80, RZ ;  /* 0x00000080c3d57810 */ /* 0x000fe20007ffe0ff */
[----:B------:R-:W-:Y:S01]  /*07b0*/  IMAD.WIDE.U32 R168, R199, 0x10, R180 ;  /* 0x00000010c7a87825 */ /* 0x000fe200078e00b4 */
[----:B------:R-:W-:Y:S01]  /*07c0*/  LEA.HI.X R193, R0, UR11, R3, 0x2, P0 ;  /* 0x0000000b00c17c11 */ /* 0x000fe200080f1403 */
[----:B------:R-:W2:Y:S01]  /*07d0*/  LDG.E.128 R156, desc[UR6][R156.64] ;  /* 0x000000069c9c7981 */ /* 0x000ea2000c1e1d00 */
[----:B------:R-:W-:Y:S01]  /*07e0*/  IADD3 R165, PT, PT, R201, 0x20, RZ ;  /* 0x00000020c9a57810 */ /* 0x000fe20007ffe0ff */
[----:B------:R-:W-:-:S02]  /*07f0*/  IMAD.WIDE.U32 R160, R197, 0x10, R180 ;  /* 0x00000010c5a07825 */ /* 0x000fc400078e00b4 */
[----:B------:R0:W4:Y:S02]  /*0800*/  LDG.E R192, desc[UR6][R192.64] ;  /* 0x00000006c0c07981 */ /* 0x000124000c1e1900 */
[--C-:B------:R-:W-:Y:S02]  /*0810*/  IMAD.WIDE.U32 R176, R211, 0x10, R180.reuse ;  /* 0x00000010d3b07825 */ /* 0x100fe400078e00b4 */
[----:B------:R-:W2:Y:S02]  /*0820*/  LDG.E.128 R168, desc[UR6][R168.64] ;  /* 0x00000006a8a87981 */ /* 0x000ea4000c1e1d00 */
[----:B------:R-:W-:Y:S02]  /*0830*/  IMAD.WIDE.U32 R180, R213, 0x10, R180 ;  /* 0x00000010d5b47825 */ /* 0x000fe400078e00b4 */
[----:B------:R-:W2:Y:S02]  /*0840*/  LDG.E.128 R160, desc[UR6][R160.64] ;  /* 0x00000006a0a07981 */ /* 0x000ea4000c1e1d00 */
[----:B------:R-:W-:-:S02]  /*0850*/  IMAD.WIDE.U32 R164, R165, 0x10, R208 ;  /* 0x00000010a5a47825 */ /* 0x000fc400078e00d0 */
[----:B------:R-:W2:Y:S04]  /*0860*/  LDG.E.128 R180, desc[UR6][R180.64] ;  /* 0x00000006b4b47981 */ /* 0x000ea8000c1e1d00 */
[----:B------:R-:W2:Y:S04]  /*0870*/  LDG.E.128 R176, desc[UR6][R176.64] ;  /* 0x00000006b0b07981 */ /* 0x000ea8000c1e1d00 */
[----:B------:R-:W2:Y:S01]  /*0880*/  LDG.E.128 R164, desc[UR6][R164.64] ;  /* 0x00000006a4a47981 */ /* 0x000ea2000c1e1d00 */
[----:B------:R-:W-:-:S05]  /*0890*/  IADD3 R173, PT, PT, R201, 0x40, RZ ;  /* 0x00000040c9ad7810 */ /* 0x000fca0007ffe0ff */
[----:B------:R-:W-:-:S06]  /*08a0*/  IMAD.WIDE.U32 R172, R173, 0x10, R208 ;  /* 0x00000010adac7825 */ /* 0x000fcc00078e00d0 */
[----:B------:R-:W2:Y:S01]  /*08b0*/  LDG.E.128 R172, desc[UR6][R172.64] ;  /* 0x00000006acac7981 */ /* 0x000ea2000c1e1d00 */
[----:B------:R-:W-:-:S05]  /*08c0*/  IADD3 R185, PT, PT, R201, 0x60, RZ ;  /* 0x00000060c9b97810 */ /* 0x000fca0007ffe0ff */
[----:B------:R-:W-:Y:S01]  /*08d0*/  IMAD.WIDE.U32 R184, R185, 0x10, R208 ;  /* 0x00000010b9b87825 */ /* 0x000fe200078e00d0 */
[----:B------:R-:W-:Y:S02]  /*08e0*/  MOV R190, UR14 ;  /* 0x0000000e00be7c02 */ /* 0x000fe40008000f00 */
[----:B------:R-:W-:-:S03]  /*08f0*/  MOV R191, UR15 ;  /* 0x0000000f00bf7c02 */ /* 0x000fc60008000f00 */
[----:B------:R-:W2:Y:S01]  /*0900*/  LDG.E.128 R184, desc[UR6][R184.64] ;  /* 0x00000006b8b87981 */ /* 0x000ea2000c1e1d00 */
[----:B------:R-:W-:-:S04]  /*0910*/  ISETP.NE.U32.AND P0, PT, R190, RZ, PT ;  /* 0x000000ffbe00720c */ /* 0x000fc80003f05070 */
[----:B------:R-:W-:-:S13]  /*0920*/  ISETP.NE.AND.EX P0, PT, R191, RZ, PT, P0 ;  /* 0x000000ffbf00720c */ /* 0x000fda0003f05300 */
[----:B------:R-:W1:Y:S08]  /*0930*/  @P0 LDC.64 R240, c[0x0][0x438] ;  /* 0x00010e00fff00b82 */ /* 0x000e700000000a00 */
[----:B------:R-:W0:Y:S08]  /*0940*/  @P0 LDC.64 R238, c[0x0][0x438] ;  /* 0x00010e00ffee0b82 */ /* 0x000e300000000a00 */
[----:B------:R-:W0:Y:S01]  /*0950*/  @P0 LDC.64 R204, c[0x0][0x438] ;  /* 0x00010e00ffcc0b82 */ /* 0x000e220000000a00 */
[----:B------:R-:W-:Y:S01]  /*0960*/  IADD3 R201, PT, PT, R201, 0x80, RZ ;  /* 0x00000080c9c97810 */ /* 0x000fe20007ffe0ff */
[----:B-1----:R-:W-:-:S06]  /*0970*/  @P0 IMAD.WIDE.U32 R240, R195, 0x10, R240 ;  /* 0x00000010c3f00825 */ /* 0x002fcc00078e00f0 */
[----:B------:R-:W1:Y:S01]  /*0980*/  @P0 LDC.64 R202, c[0x0][0x438] ;  /* 0x00010e00ffca0b82 */ /* 0x000e620000000a00 */
[----:B------:R-:W-:Y:S01]  /*0990*/  ISETP.NE.AND P1, PT, RZ, UR8, PT ;  /* 0x00000008ff007c0c */ /* 0x000fe2000bf25270 */
[----:B------:R-:W5:Y:S01]  /*09a0*/  @P0 LDG.E.128 R36, desc[UR6][R240.64] ;  /* 0x00000006f0240981 */ /* 0x000f62000c1e1d00 */
[----:B0-----:R-:W-:-:S05]  /*09b0*/  @P0 IMAD.WIDE.U32 R238, R197, 0x10, R238 ;  /* 0x00000010c5ee0825 */ /* 0x001fca00078e00ee */
[----:B------:R-:W0:Y:S01]  /*09c0*/  @P0 LDC.64 R206, c[0x0][0x438] ;  /* 0x00010e00ffce0b82 */ /* 0x000e220000000a00 */
[----:B------:R-:W5:Y:S01]  /*09d0*/  @P0 LDG.E.128 R32, desc[UR6][R238.64] ;  /* 0x00000006ee200981 */ /* 0x000f62000c1e1d00 */
[----:B------:R-:W-:-:S05]  /*09e0*/  @P0 IMAD.WIDE.U32 R204, R199, 0x10, R204 ;  /* 0x00000010c7cc0825 */ /* 0x000fca00078e00cc */
[----:B------:R-:W5:Y:S01]  /*09f0*/  @P0 LDG.E.128 R28, desc[UR6][R204.64] ;  /* 0x00000006cc1c0981 */ /* 0x000f62000c1e1d00 */
[C---:B---3--:R-:W-:Y:S02]  /*0a00*/  PRMT R3, R152.reuse, 0x7632, R3 ;  /* 0x0000763298037816 */ /* 0x048fe40000000003 */
[----:B------:R-:W-:Y:S02]  /*0a10*/  SHF.L.U32 R194, R152, 0x10, RZ ;  /* 0x0000001098c27819 */ /* 0x000fe400000006ff */
[C---:B------:R-:W-:Y:S02]  /*0a20*/  PRMT R193, R153.reuse, 0x7632, R193 ;  /* 0x0000763299c17816 */ /* 0x040fe400000000c1 */
[----:B------:R-:W-:Y:S01]  /*0a30*/  SHF.L.U32 R196, R153, 0x10, RZ ;  /* 0x0000001099c47819 */ /* 0x000fe200000006ff */
[----:B------:R-:W-:Y:S01]  /*0a40*/  IMAD.WIDE.U32 R152, R201, 0x10, R208 ;  /* 0x00000010c9987825 */ /* 0x000fe200078e00d0 */
[C---:B------:R-:W-:Y:S02]  /*0a50*/  PRMT R195, R154.reuse, 0x7632, R195 ;  /* 0x000076329ac37816 */ /* 0x040fe400000000c3 */
[----:B------:R-:W-:-:S02]  /*0a60*/  SHF.L.U32 R197, R154, 0x10, RZ ;  /* 0x000000109ac57819 */ /* 0x000fc400000006ff */
[C---:B------:R-:W-:Y:S02]  /*0a70*/  PRMT R199, R155.reuse, 0x7632, R199 ;  /* 0x000076329bc77816 */ /* 0x040fe400000000c7 */
[----:B------:R-:W-:Y:S02]  /*0a80*/  SHF.L.U32 R200, R155, 0x10, RZ ;  /* 0x000000109bc87819 */ /* 0x000fe400000006ff */
[----:B------:R-:W3:Y:S01]  /*0a90*/  LDG.E.128 R152, desc[UR6][R152.64] ;  /* 0x0000000698987981 */ /* 0x000ee2000c1e1d00 */
[----:B----4-:R-:W-:Y:S02]  /*0aa0*/  FSEL R231, R192, RZ, !P1 ;  /* 0x000000ffc0e77208 */ /* 0x010fe40004800000 */
[C---:B--2---:R-:W-:Y:S02]  /*0ab0*/  PRMT R219, R169.reuse, 0x7632, R219 ;  /* 0x00007632a9db7816 */ /* 0x044fe400000000db */
[----:B------:R-:W-:Y:S02]  /*0ac0*/  SHF.L.U32 R220, R169, 0x10, RZ ;  /* 0x00000010a9dc7819 */ /* 0x000fe400000006ff */
[----:B------:R-:W-:-:S02]  /*0ad0*/  PRMT R169, R170, 0x7632, R169 ;  /* 0x00007632aaa97816 */ /* 0x000fc400000000a9 */
[----:B------:R-:W-:Y:S02]  /*0ae0*/  SHF.L.U32 R222, R171, 0x10, RZ ;  /* 0x00000010abde7819 */ /* 0x000fe400000006ff */
[----:B------:R-:W-:Y:S02]  /*0af0*/  PRMT R210, R160, 0x7632, R210 ;  /* 0x00007632a0d27816 */ /* 0x000fe400000000d2 */
[C---:B------:R-:W-:Y:S02]  /*0b00*/  PRMT R230, R181.reuse, 0x7632, R230 ;  /* 0x00007632b5e67816 */ /* 0x040fe400000000e6 */
[----:B------:R-:W-:Y:S01]  /*0b10*/  SHF.L.U32 R232, R181, 0x10, RZ ;  /* 0x00000010b5e87819 */ /* 0x000fe200000006ff */
[----:B------:R-:W-:Y:S01]  /*0b20*/  FADD.FTZ R235, -R231, R200 ;  /* 0x000000c8e7eb7221 */ /* 0x000fe20000010100 */
[----:B------:R-:W-:Y:S02]  /*0b30*/  PRMT R181, R182, 0x7632, R181 ;  /* 0x00007632b6b57816 */ /* 0x000fe400000000b5 */
[----:B------:R-:W-:Y:S01]  /*0b40*/  SHF.L.U32 R200, R169, 0x10, RZ ;  /* 0x00000010a9c87819 */ /* 0x000fe200000006ff */
[----:B------:R-:W-:Y:S01]  /*0b50*/  FADD.FTZ R169, -R231, R222 ;  /* 0x000000dee7a97221 */ /* 0x000fe20000010100 */
[----:B------:R-:W-:-:S02]  /*0b60*/  SHF.L.U32 R210, R210, 0x10, RZ ;  /* 0x00000010d2d27819 */ /* 0x000fc400000006ff */
[----:B------:R-:W-:Y:S01]  /*0b70*/  SHF.L.U32 R222, R181, 0x10, RZ ;  /* 0x00000010b5de7819 */ /* 0x000fe200000006ff */
[----:B-1----:R-:W-:-:S04]  /*0b80*/  @P0 IMAD.WIDE.U32 R202, R211, 0x10, R202 ;  /* 0x00000010d3ca0825 */ /* 0x002fc800078e00ca */
[C---:B------:R-:W-:Y:S01]  /*0b90*/  FADD.FTZ R249, -R231.reuse, R210 ;  /* 0x000000d2e7f97221 */ /* 0x040fe20000010100 */
[----:B------:R-:W-:Y:S01]  /*0ba0*/  SHF.L.U32 R201, R156, 0x10, RZ ;  /* 0x000000109cc97819 */ /* 0x000fe200000006ff */
[C---:B------:R-:W-:Y:S01]  /*0bb0*/  FADD.FTZ R210, -R231.reuse, R222 ;  /* 0x000000dee7d27221 */ /* 0x040fe20000010100 */
[----:B------:R-:W-:Y:S01]  /*0bc0*/  SHF.L.U32 R222, R108, 0x10, RZ ;  /* 0x000000106cde7819 */ /* 0x000fe200000006ff */
[----:B------:R-:W-:Y:S01]  /*0bd0*/  FADD.FTZ R233, -R231, R196 ;  /* 0x000000c4e7e97221 */ /* 0x000fe20000010100 */
[----:B------:R-:W-:Y:S01]  /*0be0*/  PRMT R198, R156, 0x7632, R198 ;  /* 0x000076329cc67816 */ /* 0x000fe200000000c6 */
[----:B------:R1:W5:Y:S01]  /*0bf0*/  @P0 LDG.E.128 R24, desc[UR6][R202.64] ;  /* 0x00000006ca180981 */ /* 0x000362000c1e1d00 */
[----:B------:R-:W-:Y:S02]  /*0c00*/  SHF.L.U32 R234, R182, 0x10, RZ ;  /* 0x00000010b6ea7819 */ /* 0x000fe400000006ff */
[----:B------:R-:W-:Y:S02]  /*0c10*/  PRMT R156, R157, 0x7632, R156 ;  /* 0x000076329d9c7816 */ /* 0x000fe4000000009c */
[----:B------:R-:W-:-:S02]  /*0c20*/  PRMT R182, R183, 0x7632, R182 ;  /* 0x00007632b7b67816 */ /* 0x000fc400000000b6 */
[----:B------:R-:W-:Y:S01]  /*0c30*/  SHF.L.U32 R236, R183, 0x10, RZ ;  /* 0x00000010b7ec7819 */ /* 0x000fe200000006ff */
[----:B------:R-:W-:Y:S01]  /*0c40*/  FADD.FTZ R183, -R231, R194 ;  /* 0x000000c2e7b77221 */ /* 0x000fe20000010100 */
[----:B------:R-:W-:Y:S01]  /*0c50*/  SHF.L.U32 R157, R157, 0x10, RZ ;  /* 0x000000109d9d7819 */ /* 0x000fe200000006ff */
[----:B-1----:R-:W-:Y:S01]  /*0c60*/  FMUL.FTZ R202, R222, R201 ;  /* 0x000000c9deca7220 */ /* 0x002fe20000410000 */
[----:B------:R-:W-:Y:S02]  /*0c70*/  SHF.L.U32 R196, R193, 0x10, RZ ;  /* 0x00000010c1c47819 */ /* 0x000fe400000006ff */
[----:B------:R-:W-:Y:S01]  /*0c80*/  SHF.L.U32 R204, R109, 0x10, RZ ;  /* 0x000000106dcc7819 */ /* 0x000fe200000006ff */
[----:B-----5:R-:W-:Y:S01]  /*0c90*/  FMUL.FTZ R233, R188, R233 ;  /* 0x000000e9bce97220 */ /* 0x020fe20000410000 */
[----:B------:R-:W-:Y:S02]  /*0ca0*/  SHF.L.U32 R209, R158, 0x10, RZ ;  /* 0x000000109ed17819 */ /* 0x000fe400000006ff */
[----:B------:R-:W-:Y:S01]  /*0cb0*/  SHF.L.U32 R222, R110, 0x10, RZ ;  /* 0x000000106ede7819 */ /* 0x000fe200000006ff */
[----:B0-----:R-:W-:Y:S01]  /*0cc0*/  @P0 IMAD.WIDE.U32 R206, R213, 0x10, R206 ;  /* 0x00000010d5ce0825 */ /* 0x001fe200078e00ce */
[----:B------:R-:W-:-:S03]  /*0cd0*/  SHF.L.U32 R194, R3, 0x10, RZ ;  /* 0x0000001003c27819 */ /* 0x000fc600000006ff */
[----:B------:R-:W-:Y:S01]  /*0ce0*/  FMUL.FTZ R3, R188, R183 ;  /* 0x000000b7bc037220 */ /* 0x000fe20000410000 */
[----:B------:R-:W-:Y:S01]  /*0cf0*/  PRMT R208, R158, 0x7632, R208 ;  /* 0x000076329ed07816 */ /* 0x000fe200000000d0 */
[----:B------:R-:W-:Y:S01]  /*0d00*/  FADD.FTZ R237, -R231, R196 ;  /* 0x000000c4e7ed7221 */ /* 0x000fe20000010100 */
[C---:B------:R-:W-:Y:S01]  /*0d10*/  PRMT R158, R159.reuse, 0x7632, R158 ;  /* 0x000076329f9e7816 */ /* 0x040fe2000000009e */
[-C--:B------:R-:W-:Y:S01]  /*0d20*/  FMUL.FTZ R183, R204, R157.reuse ;  /* 0x0000009dccb77220 */ /* 0x080fe20000410000 */
[----:B------:R-:W-:Y:S01]  /*0d30*/  SHF.L.U32 R159, R159, 0x10, RZ ;  /* 0x000000109f9f7819 */ /* 0x000fe200000006ff */
[----:B------:R-:W-:Y:S01]  /*0d40*/  FADD.FTZ R122, R122, R157 ;  /* 0x0000009d7a7a7221 */ /* 0x000fe20000010000 */
[----:B------:R-:W-:Y:S01]  /*0d50*/  SHF.L.U32 R240, R199, 0x10, RZ ;  /* 0x00000010c7f07819 */ /* 0x000fe200000006ff */
[----:B------:R-:W-:Y:S01]  /*0d60*/  FFMA.FTZ R54, R233, R157, R54 ;  /* 0x0000009de9367223 */ /* 0x000fe20000010036 */
[----:B------:R-:W-:Y:S01]  /*0d70*/  SHF.L.U32 R204, R111, 0x10, RZ ;  /* 0x000000106fcc7819 */ /* 0x000fe200000006ff */
[----:B------:R-:W-:Y:S01]  /*0d80*/  FMUL.FTZ R157, R222, R209 ;  /* 0x000000d1de9d7220 */ /* 0x000fe20000410000 */
[----:B------:R-:W-:Y:S01]  /*0d90*/  SHF.L.U32 R211, R160, 0x10, RZ ;  /* 0x00000010a0d37819 */ /* 0x000fe200000006ff */
[----:B------:R-:W-:Y:S01]  /*0da0*/  FADD.FTZ R199, -R231, R194 ;  /* 0x000000c2e7c77221 */ /* 0x000fe20000010100 */
[----:B------:R-:W-:Y:S01]  /*0db0*/  SHF.L.U32 R203, R20, 0x10, RZ ;  /* 0x0000001014cb7819 */ /* 0x000fe200000006ff */
[----:B------:R0:W5:Y:S01]  /*0dc0*/  @P0 LDG.E.128 R116, desc[UR6][R206.64] ;  /* 0x00000006ce740981 */ /* 0x000162000c1e1d00 */
[----:B------:R-:W-:Y:S01]  /*0dd0*/  SHF.L.U32 R222, R156, 0x10, RZ ;  /* 0x000000109cde7819 */ /* 0x000fe200000006ff */
[----:B------:R-:W-:Y:S01]  /*0de0*/  FMUL.FTZ R156, R188, R237 ;  /* 0x000000edbc9c7220 */ /* 0x000fe20000410000 */
[----:B------:R-:W-:-:S02]  /*0df0*/  PRMT R160, R161, 0x7632, R160 ;  /* 0x00007632a1a07816 */ /* 0x000fc400000000a0 */
[----:B------:R-:W-:Y:S02]  /*0e00*/  SHF.L.U32 R212, R161, 0x10, RZ ;  /* 0x00000010a1d47819 */ /* 0x000fe400000006ff */
[----:B------:R-:W-:Y:S02]  /*0e10*/  PRMT R161, R162, 0x7632, R161 ;  /* 0x00007632a2a17816 */ /* 0x000fe400000000a1 */
[----:B------:R-:W-:Y:S01]  /*0e20*/  SHF.L.U32 R238, R195, 0x10, RZ ;  /* 0x00000010c3ee7819 */ /* 0x000fe200000006ff */
[----:B------:R-:W-:Y:S01]  /*0e30*/  FADD.FTZ R195, -R231, R240 ;  /* 0x000000f0e7c37221 */ /* 0x000fe20000010100 */
[----:B0-----:R-:W-:Y:S01]  /*0e40*/  SHF.L.U32 R206, R198, 0x10, RZ ;  /* 0x00000010c6ce7819 */ /* 0x001fe200000006ff */
[----:B------:R-:W-:Y:S01]  /*0e50*/  FMUL.FTZ R198, R204, R159 ;  /* 0x0000009fccc67220 */ /* 0x000fe20000410000 */
[----:B------:R-:W-:Y:S01]  /*0e60*/  SHF.L.U32 R162, R162, 0x10, RZ ;  /* 0x00000010a2a27819 */ /* 0x000fe200000006ff */
[----:B------:R-:W-:Y:S01]  /*0e70*/  FMUL.FTZ R204, R188, R199 ;  /* 0x000000c7bccc7220 */ /* 0x000fe20000410000 */
[----:B------:R-:W-:-:S02]  /*0e80*/  PRMT R218, R168, 0x7632, R218 ;  /* 0x00007632a8da7816 */ /* 0x000fc400000000da */
[----:B------:R-:W-:Y:S01]  /*0e90*/  PRMT R228, R178, 0x7632, R228 ;  /* 0x00007632b2e47816 */ /* 0x000fe200000000e4 */
[-C--:B------:R-:W-:Y:S01]  /*0ea0*/  FMUL.FTZ R199, R203, R222.reuse ;  /* 0x000000decbc77220 */ /* 0x080fe20000410000 */
[----:B------:R-:W-:Y:S01]  /*0eb0*/  PRMT R213, R163, 0x7632, R213 ;  /* 0x00007632a3d57816 */ /* 0x000fe200000000d5 */
[----:B------:R-:W-:Y:S01]  /*0ec0*/  FADD.FTZ R123, R123, R222 ;  /* 0x000000de7b7b7221 */ /* 0x000fe20000010000 */
[----:B------:R-:W-:Y:S01]  /*0ed0*/  SHF.L.U32 R168, R168, 0x10, RZ ;  /* 0x00000010a8a87819 */ /* 0x000fe200000006ff */
[----:B------:R-:W-:Y:S01]  /*0ee0*/  FFMA.FTZ R55, R156, R222, R55 ;  /* 0x000000de9c377223 */ /* 0x000fe20000010037 */
[----:B------:R-:W-:Y:S01]  /*0ef0*/  SHF.L.U32 R214, R163, 0x10, RZ ;  /* 0x00000010a3d67819 */ /* 0x000fe200000006ff */
[----:B------:R-:W-:Y:S01]  /*0f00*/  FADD.FTZ R120, R120, R201 ;  /* 0x000000c978787221 */ /* 0x000fe20000010000 */
[C---:B------:R-:W-:Y:S01]  /*0f10*/  PRMT R226, R176.reuse, 0x7632, R226 ;  /* 0x00007632b0e27816 */ /* 0x040fe200000000e2 */
[----:B------:R-:W-:Y:S01]  /*0f20*/  FFMA.FTZ R52, R3, R201, R52 ;  /* 0x000000c903347223 */ /* 0x000fe20000010034 */
[----:B------:R-:W-:-:S02]  /*0f30*/  SHF.L.U32 R227, R176, 0x10, RZ ;  /* 0x00000010b0e37819 */ /* 0x000fc400000006ff */
[----:B------:R-:W-:Y:S02]  /*0f40*/  SHF.L.U32 R203, R22, 0x10, RZ ;  /* 0x0000001016cb7819 */ /* 0x000fe400000006ff */
[----:B------:R-:W-:Y:S01]  /*0f50*/  SHF.L.U32 R222, R158, 0x10, RZ ;  /* 0x000000109ede7819 */ /* 0x000fe200000006ff */
[C---:B------:R-:W-:Y:S01]  /*0f60*/  FMUL.FTZ R158, R188.reuse, R195 ;  /* 0x000000c3bc9e7220 */ /* 0x040fe20000410000 */
[----:B------:R-:W-:Y:S01]  /*0f70*/  PRMT R221, R171, 0x7632, R221 ;  /* 0x00007632abdd7816 */ /* 0x000fe200000000dd */
[----:B------:R-:W-:Y:S01]  /*0f80*/  FADD.FTZ R241, -R231, R162 ;  /* 0x000000a2e7f17221 */ /* 0x000fe20000010100 */
[----:B------:R-:W-:Y:S01]  /*0f90*/  PRMT R176, R177, 0x7632, R176 ;  /* 0x00007632b1b07816 */ /* 0x000fe200000000b0 */
[----:B------:R-:W-:Y:S01]  /*0fa0*/  FMUL.FTZ R235, R188, R235 ;  /* 0x000000ebbceb7220 */ /* 0x000fe20000410000 */
[----:B------:R-:W-:Y:S02]  /*0fb0*/  PRMT R229, R179, 0x7632, R229 ;  /* 0x00007632b3e57816 */ /* 0x000fe400000000e5 */
[----:B------:R-:W-:-:S02]  /*0fc0*/  PRMT R192, R180, 0x7632, R192 ;  /* 0x00007632b4c07816 */ /* 0x000fc400000000c0 */
[----:B------:R-:W-:Y:S01]  /*0fd0*/  SHF.L.U32 R228, R228, 0x10, RZ ;  /* 0x00000010e4e47819 */ /* 0x000fe200000006ff */
[----:B------:R-:W-:Y:S01]  /*0fe0*/  FADD.FTZ R239, -R231, R212 ;  /* 0x000000d4e7ef7221 */ /* 0x000fe20000010100 */
[----:B------:R-:W-:Y:S02]  /*0ff0*/  SHF.L.U32 R160, R160, 0x10, RZ ;  /* 0x00000010a0a07819 */ /* 0x000fe400000006ff */
[----:B------:R-:W-:Y:S01]  /*1000*/  SHF.L.U32 R194, R213, 0x10, RZ ;  /* 0x00000010d5c27819 */ /* 0x000fe200000006ff */
[----:B------:R-:W-:Y:S01]  /*1010*/  FADD.FTZ R213, -R231, R168 ;  /* 0x000000a8e7d57221 */ /* 0x000fe20000010100 */
[----:B------:R-:W-:Y:S01]  /*1020*/  SHF.L.U32 R201, R19, 0x10, RZ ;  /* 0x0000001013c97819 */ /* 0x000fe200000006ff */
[----:B------:R-:W-:Y:S01]  /*1030*/  FADD.FTZ R243, -R231, R220 ;  /* 0x000000dce7f37221 */ /* 0x000fe20000010100 */
[----:B------:R-:W-:Y:S02]  /*1040*/  SHF.L.U32 R170, R170, 0x10, RZ ;  /* 0x00000010aaaa7819 */ /* 0x000fe400000006ff */
[----:B------:R-:W-:Y:S01]  /*1050*/  SHF.L.U32 R162, R161, 0x10, RZ ;  /* 0x00000010a1a27819 */ /* 0x000fe200000006ff */
[C---:B------:R-:W-:Y:S01]  /*1060*/  FADD.FTZ R161, -R231.reuse, R214 ;  /* 0x000000d6e7a17221 */ /* 0x040fe20000010100 */
[C---:B------:R-:W-:Y:S01]  /*1070*/  PRMT R163, R164.reuse, 0x7632, R163 ;  /* 0x00007632a4a37816 */ /* 0x040fe200000000a3 */
[----:B------:R-:W-:Y:S01]  /*1080*/  FADD.FTZ R245, -R231, R232 ;  /* 0x000000e8e7f57221 */ /* 0x000fe20000010100 */
[----:B------:R-:W-:Y:S01]  /*1090*/  SHF.L.U32 R215, R164, 0x10, RZ ;  /* 0x00000010a4d77819 */ /* 0x000fe200000006ff */
[-C--:B------:R-:W-:Y:S01]  /*10a0*/  FMUL.FTZ R195, R203, R222.reuse ;  /* 0x000000decbc37220 */ /* 0x080fe20000410000 */
[----:B------:R-:W-:Y:S01]  /*10b0*/  SHF.L.U32 R178, R178, 0x10, RZ ;  /* 0x00000010b2b27819 */ /* 0x000fe200000006ff */
[----:B------:R-:W-:Y:S01]  /*10c0*/  FADD.FTZ R131, R131, R222 ;  /* 0x000000de83837221 */ /* 0x000fe20000010000 */
[----:B------:R-:W-:Y:S01]  /*10d0*/  SHF.L.U32 R180, R180, 0x10, RZ ;  /* 0x00000010b4b47819 */ /* 0x000fe200000006ff */
[----:B------:R-:W-:Y:S01]  /*10e0*/  FFMA.FTZ R59, R158, R222, R59 ;  /* 0x000000de9e3b7223 */ /* 0x000fe2000001003b */
[----:B------:R-:W-:-:S02]  /*10f0*/  SHF.L.U32 R168, R218, 0x10, RZ ;  /* 0x00000010daa87819 */ /* 0x000fc400000006ff */
[----:B------:R-:W-:Y:S01]  /*1100*/  SHF.L.U32 R196, R219, 0x10, RZ ;  /* 0x00000010dbc47819 */ /* 0x000fe200000006ff */
[----:B------:R-:W-:Y:S01]  /*1110*/  FADD.FTZ R130, R130, R159 ;  /* 0x0000009f82827221 */ /* 0x000fe20000010000 */
[----:B------:R-:W-:Y:S01]  /*1120*/  PRMT R164, R165, 0x7632, R164 ;  /* 0x00007632a5a47816 */ /* 0x000fe200000000a4 */
[----:B------:R-:W-:Y:S01]  /*1130*/  FFMA.FTZ R58, R235, R159, R58 ;  /* 0x0000009feb3a7223 */ /* 0x000fe2000001003a */
[C---:B------:R-:W-:Y:S02]  /*1140*/  PRMT R216, R166.reuse, 0x7632, R216 ;  /* 0x00007632a6d87816 */ /* 0x040fe400000000d8 */
        /* <DEDUP_REMOVED lines=9> */
[----:B------:R-:W-:Y:S01]  /*11e0*/  SHF.L.U32 R230, R230, 0x10, RZ ;  /* 0x00000010e6e67819 */ /* 0x000fe200000006ff */
[----:B------:R-:W-:Y:S01]  /*11f0*/  FADD.FTZ R251, -R231, R160 ;  /* 0x000000a0e7fb7221 */ /* 0x000fe20000010100 */
[----:B------:R-:W-:Y:S01]  /*1200*/  SHF.L.U32 R165, R165, 0x10, RZ ;  /* 0x00000010a5a57819 */ /* 0x000fe200000006ff */
[----:B------:R-:W-:Y:S01]  /*1210*/  FMUL.FTZ R159, R201, R206 ;  /* 0x000000cec99f7220 */ /* 0x000fe20000410000 */
[----:B------:R-:W-:Y:S01]  /*1220*/  PRMT R166, R167, 0x7632, R166 ;  /* 0x00007632a7a67816 */ /* 0x000fe200000000a6 */
[----:B------:R-:W-:Y:S01]  /*1230*/  FMUL.FTZ R239, R188, R239 ;  /* 0x000000efbcef7220 */ /* 0x000fe20000410000 */
[----:B------:R-:W-:-:S02]  /*1240*/  SHF.L.U32 R232, R182, 0x10, RZ ;  /* 0x00000010b6e87819 */ /* 0x000fc400000006ff */
[----:B------:R-:W-:Y:S01]  /*1250*/  SHF.L.U32 R222, R105, 0x10, RZ ;  /* 0x0000001069de7819 */ /* 0x000fe200000006ff */
[----:B------:R-:W-:Y:S01]  /*1260*/  FADD.FTZ R193, -R231, R238 ;  /* 0x000000eee7c17221 */ /* 0x000fe20000010100 */
[----:B------:R-:W-:Y:S01]  /*1270*/  SHF.L.U32 R167, R167, 0x10, RZ ;  /* 0x00000010a7a77819 */ /* 0x000fe200000006ff */
[----:B------:R-:W-:Y:S01]  /*1280*/  FADD.FTZ R219, -R231, R170 ;  /* 0x000000aae7db7221 */ /* 0x000fe20000010100 */
[----:B------:R-:W-:Y:S01]  /*1290*/  SHF.L.U32 R228, R107, 0x10, RZ ;  /* 0x000000106be47819 */ /* 0x000fe200000006ff */
[----:B------:R-:W-:Y:S01]  /*12a0*/  FADD.FTZ R160, -R231, R162 ;  /* 0x000000a2e7a07221 */ /* 0x000fe20000010100 */
[----:B------:R-:W-:Y:S01]  /*12b0*/  SHF.L.U32 R201, R21, 0x10, RZ ;  /* 0x0000001015c97819 */ /* 0x000fe200000006ff */
[----:B------:R-:W-:Y:S01]  /*12c0*/  FMUL.FTZ R161, R188, R161 ;  /* 0x000000a1bca17220 */ /* 0x000fe20000410000 */
        /* <DEDUP_REMOVED lines=21> */
[----:B------:R-:W-:Y:S01]  /*1420*/  FADD.FTZ R121, R121, R206 ;  /* 0x000000ce79797221 */ /* 0x000fe20000010000 */
[----:B------:R-:W-:Y:S01]  /*1430*/  FFMA.FTZ R53, R204, R206, R53 ;  /* 0x000000cecc357223 */ /* 0x000fe20000010035 */
[-C--:B------:R-:W-:Y:S01]  /*1440*/  FMUL.FTZ R222, R222, R165.reuse ;  /* 0x000000a5dede7220 */ /* 0x080fe20000410000 */
[----:B------:R-:W-:Y:S01]  /*1450*/  FADD.FTZ R134, R134, R165 ;  /* 0x000000a586867221 */ /* 0x000fe20000010000 */
[----:B------:R-:W-:Y:S01]  /*1460*/  FFMA.FTZ R62, R239, R165, R62 ;  /* 0x000000a5ef3e7223 */ /* 0x000fe2000001003e */
[----:B------:R-:W-:Y:S01]  /*1470*/  FMUL.FTZ R206, R188, R193 ;  /* 0x000000c1bcce7220 */ /* 0x000fe20000410000 */
[----:B------:R-:W-:Y:S01]  /*1480*/  SHF.L.U32 R165, R15, 0x10, RZ ;  /* 0x000000100fa57819 */ /* 0x000fe200000006ff */
[-C--:B------:R-:W-:Y:S01]  /*1490*/  FMUL.FTZ R228, R228, R167.reuse ;  /* 0x000000a7e4e47220 */ /* 0x080fe20000410000 */
[----:B------:R-:W-:Y:S01]  /*14a0*/  SHF.L.U32 R232, R163, 0x10, RZ ;  /* 0x00000010a3e87819 */ /* 0x000fe200000006ff */
[----:B------:R-:W-:Y:S01]  /*14b0*/  FADD.FTZ R142, R142, R167 ;  /* 0x000000a78e8e7221 */ /* 0x000fe20000010000 */
[----:B------:R-:W-:Y:S01]  /*14c0*/  FFMA.FTZ R66, R161, R167, R66 ;  /* 0x000000a7a1427223 */ /* 0x000fe20000010042 */
[----:B------:R-:W-:Y:S01]  /*14d0*/  FMUL.FTZ R193, R201, R208 ;  /* 0x000000d0c9c17220 */ /* 0x000fe20000410000 */
[----:B------:R-:W-:-:S02]  /*14e0*/  SHF.L.U32 R167, R16, 0x10, RZ ;  /* 0x0000001010a77819 */ /* 0x000fc400000006ff */
[----:B------:R-:W-:Y:S01]  /*14f0*/  SHF.L.U32 R234, R164, 0x10, RZ ;  /* 0x00000010a4ea7819 */ /* 0x000fe200000006ff */
[----:B------:R-:W-:Y:S01]  /*1500*/  FMUL.FTZ R160, R188, R160 ;  /* 0x000000a0bca07220 */ /* 0x000fe20000410000 */
[----:B------:R-:W-:Y:S02]  /*1510*/  SHF.L.U32 R201, R17, 0x10, RZ ;  /* 0x0000001011c97819 */ /* 0x000fe400000006ff */
[----:B------:R-:W-:Y:S01]  /*1520*/  SHF.L.U32 R216, R216, 0x10, RZ ;  /* 0x00000010d8d87819 */ /* 0x000fe200000006ff */
[----:B------:R-:W-:Y:S01]  /*1530*/  FMUL.FTZ R163, R165, R232 ;  /* 0x000000e8a5a37220 */ /* 0x000fe20000410000 */
[----:B------:R-:W-:Y:S01]  /*1540*/  FMUL.FTZ R165, R167, R234 ;  /* 0x000000eaa7a57220 */ /* 0x000fe20000410000 */
[----:B------:R-:W-:Y:S01]  /*1550*/  FMUL.FTZ R230, R188, R249 ;  /* 0x000000f9bce67220 */ /* 0x000fe20000410000 */
[----:B------:R-:W-:Y:S01]  /*1560*/  SHF.L.U32 R203, R18, 0x10, RZ ;  /* 0x0000001012cb7819 */ /* 0x000fe200000006ff */
[-C--:B------:R-:W-:Y:S01]  /*1570*/  FMUL.FTZ R167, R201, R216.reuse ;  /* 0x000000d8c9a77220 */ /* 0x080fe20000410000 */
[----:B------:R-:W-:Y:S01]  /*1580*/  SHF.L.U32 R166, R166, 0x10, RZ ;  /* 0x00000010a6a67819 */ /* 0x000fe200000006ff */
[----:B------:R-:W-:Y:S01]  /*1590*/  FADD.FTZ R141, R141, R216 ;  /* 0x000000d88d8d7221 */ /* 0x000fe20000010000 */
[----:B------:R-:W-:Y:S01]  /*15a0*/  FFMA.FTZ R65, R160, R216, R65 ;  /* 0x000000d8a0417223 */ /* 0x000fe20000010041 */
[----:B------:R-:W-:Y:S01]  /*15b0*/  SHF.L.U32 R223, R172, 0x10, RZ ;  /* 0x00000010acdf7819 */ /* 0x000fe200000006ff */
[----:B------:R-:W-:Y:S01]  /*15c0*/  FMUL.FTZ R162, R188, R162 ;  /* 0x000000a2bca27220 */ /* 0x000fe20000410000 */
[----:B------:R-:W-:Y:S01]  /*15d0*/  SHF.L.U32 R216, R100, 0x10, RZ ;  /* 0x0000001064d87819 */ /* 0x000fe200000006ff */
[----:B------:R-:W-:Y:S01]  /*15e0*/  FMUL.FTZ R164, R188, R251 ;  /* 0x000000fbbca47220 */ /* 0x000fe20000410000 */
[----:B------:R-:W-:Y:S01]  /*15f0*/  PRMT R171, R172, 0x7632, R171 ;  /* 0x00007632acab7816 */ /* 0x000fe200000000ab */
[----:B------:R-:W-:Y:S01]  /*1600*/  FADD.FTZ R133, R133, R232 ;  /* 0x000000e885857221 */ /* 0x000fe20000010000 */
[C---:B------:R-:W-:Y:S01]  /*1610*/  PRMT R172, R173.reuse, 0x7632, R172 ;  /* 0x00007632adac7816 */ /* 0x040fe200000000ac */
[----:B------:R-:W-:Y:S01]  /*1620*/  FFMA.FTZ R61, R230, R232, R61 ;  /* 0x000000e8e63d7223 */ /* 0x000fe2000001003d */
[----:B------:R-:W-:Y:S01]  /*1630*/  SHF.L.U32 R173, R173, 0x10, RZ ;  /* 0x00000010adad7819 */ /* 0x000fe200000006ff */
[-C--:B------:R-:W-:Y:S01]  /*1640*/  FMUL.FTZ R201, R203, R166.reuse ;  /* 0x000000a6cbc97220 */ /* 0x080fe20000410000 */
[----:B------:R-:W-:Y:S01]  /*1650*/  FADD.FTZ R143, R143, R166 ;  /* 0x000000a68f8f7221 */ /* 0x000fe20000010000 */
[----:B------:R-:W-:Y:S01]  /*1660*/  FFMA.FTZ R67, R162, R166, R67 ;  /* 0x000000a6a2437223 */ /* 0x000fe20000010043 */
[----:B------:R-:W-:Y:S01]  /*1670*/  SHF.L.U32 R232, R101, 0x10, RZ ;  /* 0x0000001065e87819 */ /* 0x000fe200000006ff */
[----:B------:R-:W-:Y:S01]  /*1680*/  FMUL.FTZ R166, R216, R223 ;  /* 0x000000dfd8a67220 */ /* 0x000fe20000410000 */
[C---:B------:R-:W-:Y:S01]  /*1690*/  PRMT R224, R174.reuse, 0x7632, R224 ;  /* 0x00007632aee07816 */ /* 0x040fe200000000e0 */
[----:B------:R-:W-:Y:S01]  /*16a0*/  FADD.FTZ R135, R135, R234 ;  /* 0x000000ea87877221 */ /* 0x000fe20000010000 */
[----:B------:R-:W-:Y:S01]  /*16b0*/  SHF.L.U32 R225, R174, 0x10, RZ ;  /* 0x00000010aee17819 */ /* 0x000fe200000006ff */
[----:B------:R-:W-:Y:S01]  /*16c0*/  FFMA.FTZ R63, R164, R234, R63 ;  /* 0x000000eaa43f7223 */ /* 0x000fe2000001003f */
[C---:B------:R-:W-:Y:S01]  /*16d0*/  PRMT R174, R175.reuse, 0x7632, R174 ;  /* 0x00007632afae7816 */ /* 0x040fe200000000ae */
[----:B------:R-:W-:Y:S01]  /*16e0*/  FMUL.FTZ R243, R188, R243 ;  /* 0x000000f3bcf37220 */ /* 0x000fe20000410000 */
[----:B------:R-:W-:Y:S01]  /*16f0*/  SHF.L.U32 R216, R102, 0x10, RZ ;  /* 0x0000001066d87819 */ /* 0x000fe200000006ff */
[----:B------:R-:W-:Y:S01]  /*1700*/  FMUL.FTZ R169, R188, R169 ;  /* 0x000000a9bca97220 */ /* 0x000fe20000410000 */
[----:B------:R-:W-:-:S02]  /*1710*/  SHF.L.U32 R175, R175, 0x10, RZ ;  /* 0x00000010afaf7819 */ /* 0x000fc400000006ff */
[----:B------:R-:W-:Y:S01]  /*1720*/  SHF.L.U32 R234, R103, 0x10, RZ ;  /* 0x0000001067ea7819 */ /* 0x000fe200000006ff */
[-C--:B------:R-:W-:Y:S01]  /*1730*/  FMUL.FTZ R203, R232, R173.reuse ;  /* 0x000000ade8cb7220 */ /* 0x080fe20000410000 */
[----:B------:R-:W-:Y:S01]  /*1740*/  FADD.FTZ R146, R146, R173 ;  /* 0x000000ad92927221 */ /* 0x000fe20000010000 */
[----:B------:R-:W-:Y:S01]  /*1750*/  FFMA.FTZ R70, R243, R173, R70 ;  /* 0x000000adf3467223 */ /* 0x000fe20000010046 */
[----:B------:R-:W-:Y:S01]  /*1760*/  SHF.L.U32 R205, R11, 0x10, RZ ;  /* 0x000000100bcd7819 */ /* 0x000fe200000006ff */
[----:B------:R-:W-:Y:S01]  /*1770*/  FMUL.FTZ R173, R216, R225 ;  /* 0x000000e1d8ad7220 */ /* 0x000fe20000410000 */
[----:B------:R-:W-:Y:S01]  /*1780*/  SHF.L.U32 R232, R171, 0x10, RZ ;  /* 0x00000010abe87819 */ /* 0x000fe200000006ff */
[-C--:B------:R-:W-:Y:S01]  /*1790*/  FMUL.FTZ R216, R234, R175.reuse ;  /* 0x000000afead87220 */ /* 0x080fe20000410000 */
[----:B------:R-:W-:Y:S01]  /*17a0*/  FADD.FTZ R150, R150, R175 ;  /* 0x000000af96967221 */ /* 0x000fe20000010000 */
[----:B------:R-:W-:Y:S01]  /*17b0*/  FFMA.FTZ R74, R169, R175, R74 ;  /* 0x000000afa94a7223 */ /* 0x000fe2000001004a */
[----:B------:R-:W-:Y:S01]  /*17c0*/  SHF.L.U32 R175, R12, 0x10, RZ ;  /* 0x000000100caf7819 */ /* 0x000fe200000006ff */
[----:B------:R-:W-:Y:S01]  /*17d0*/  FMUL.FTZ R170, R188, R170 ;  /* 0x000000aabcaa7220 */ /* 0x000fe20000410000 */
[----:B------:R-:W-:Y:S01]  /*17e0*/  SHF.L.U32 R172, R172, 0x10, RZ ;  /* 0x00000010acac7819 */ /* 0x000fe200000006ff */
[----:B------:R-:W-:Y:S01]  /*17f0*/  FMUL.FTZ R171, R205, R232 ;  /* 0x000000e8cdab7220 */ /* 0x000fe20000410000 */
[----:B------:R-:W-:Y:S01]  /*1800*/  SHF.L.U32 R205, R13, 0x10, RZ ;  /* 0x000000100dcd7819 */ /* 0x000fe200000006ff */
[----:B------:R-:W-:Y:S01]  /*1810*/  FMUL.FTZ R176, R188, R176 ;  /* 0x000000b0bcb07220 */ /* 0x000fe20000410000 */
[----:B------:R-:W-:Y:S01]  /*1820*/  SHF.L.U32 R224, R224, 0x10, RZ ;  /* 0x00000010e0e07819 */ /* 0x000fe200000006ff */
[-C--:B------:R-:W-:Y:S01]  /*1830*/  FMUL.FTZ R175, R175, R172.reuse ;  /* 0x000000acafaf7220 */ /* 0x080fe20000410000 */
[----:B------:R-:W-:Y:S01]  /*1840*/  FADD.FTZ R147, R147, R172 ;  /* 0x000000ac93937221 */ /* 0x000fe20000010000 */
[----:B------:R-:W-:Y:S01]  /*1850*/  FFMA.FTZ R71, R170, R172, R71 ;  /* 0x000000acaa477223 */ /* 0x000fe20000010047 */
[----:B------:R-:W-:Y:S01]  /*1860*/  PRMT R212, R184, 0x7632, R212 ;  /* 0x00007632b8d47816 */ /* 0x000fe200000000d4 */
[----:B------:R-:W-:Y:S01]  /*1870*/  FMUL.FTZ R178, R188, R178 ;  /* 0x000000b2bcb27220 */ /* 0x000fe20000410000 */
[----:B------:R-:W-:-:S02]  /*1880*/  SHF.L.U32 R172, R14, 0x10, RZ ;  /* 0x000000100eac7819 */ /* 0x000fc400000006ff */
[----:B------:R-:W-:Y:S01]  /*1890*/  SHF.L.U32 R174, R174, 0x10, RZ ;  /* 0x00000010aeae7819 */ /* 0x000fe200000006ff */
[-C--:B------:R-:W-:Y:S01]  /*18a0*/  FMUL.FTZ R205, R205, R224.reuse ;  /* 0x000000e0cdcd7220 */ /* 0x080fe20000410000 */
[----:B------:R-:W-:Y:S01]  /*18b0*/  SHF.L.U32 R184, R184, 0x10, RZ ;  /* 0x00000010b8b87819 */ /* 0x000fe200000006ff */
[----:B------:R-:W-:Y:S01]  /*18c0*/  FADD.FTZ R149, R149, R224 ;  /* 0x000000e095957221 */ /* 0x000fe20000010000 */
[----:B------:R-:W-:Y:S01]  /*18d0*/  SHF.L.U32 R207, R96, 0x10, RZ ;  /* 0x0000001060cf7819 */ /* 0x000fe200000006ff */
[----:B------:R-:W-:Y:S01]  /*18e0*/  FFMA.FTZ R73, R176, R224, R73 ;  /* 0x000000e0b0497223 */ /* 0x000fe20000010049 */
[C---:B------:R-:W-:Y:S01]  /*18f0*/  PRMT R214, R185.reuse, 0x7632, R214 ;  /* 0x00007632b9d67816 */ /* 0x040fe200000000d6 */
[----:B------:R-:W-:Y:S01]  /*1900*/  FMUL.FTZ R197, R188, R197 ;  /* 0x000000c5bcc57220 */ /* 0x000fe20000410000 */
[----:B------:R-:W-:Y:S02]  /*1910*/  SHF.L.U32 R185, R185, 0x10, RZ ;  /* 0x00000010b9b97819 */ /* 0x000fe400000006ff */
[----:B------:R-:W-:Y:S01]  /*1920*/  SHF.L.U32 R224, R97, 0x10, RZ ;  /* 0x0000001061e07819 */ /* 0x000fe200000006ff */
[-C--:B------:R-:W-:Y:S01]  /*1930*/  FMUL.FTZ R172, R172, R174.reuse ;  /* 0x000000aeacac7220 */ /* 0x080fe20000410000 */
[----:B------:R-:W-:Y:S01]  /*1940*/  FADD.FTZ R151, R151, R174 ;  /* 0x000000ae97977221 */ /* 0x000fe20000010000 */
[----:B------:R-:W-:Y:S01]  /*1950*/  FFMA.FTZ R75, R178, R174, R75 ;  /* 0x000000aeb24b7223 */ /* 0x000fe2000001004b */
[-C--:B------:R-:W-:Y:S01]  /*1960*/  FMUL.FTZ R174, R207, R184.reuse ;  /* 0x000000b8cfae7220 */ /* 0x080fe20000410000 */
[----:B------:R-:W-:Y:S01]  /*1970*/  PRMT R218, R186, 0x7632, R218 ;  /* 0x00007632bada7816 */ /* 0x000fe200000000da */
[----:B------:R-:W-:Y:S01]  /*1980*/  FADD.FTZ R128, R128, R209 ;  /* 0x000000d180807221 */ /* 0x000fe20000010000 */
[----:B------:R-:W-:Y:S01]  /*1990*/  FFMA.FTZ R56, R197, R209, R56 ;  /* 0x000000d1c5387223 */ /* 0x000fe20000010038 */
[----:B------:R-:W-:Y:S01]  /*19a0*/  FMUL.FTZ R207, R188, R177 ;  /* 0x000000b1bccf7220 */ /* 0x000fe20000410000 */
[----:B------:R-:W-:Y:S01]  /*19b0*/  SHF.L.U32 R186, R186, 0x10, RZ ;  /* 0x00000010baba7819 */ /* 0x000fe200000006ff */
[----:B------:R-:W-:Y:S01]  /*19c0*/  FMUL.FTZ R227, R188, R227 ;  /* 0x000000e3bce37220 */ /* 0x000fe20000410000 */
[C---:B------:R-:W-:Y:S01]  /*19d0*/  PRMT R220, R187.reuse, 0x7632, R220 ;  /* 0x00007632bbdc7816 */ /* 0x040fe200000000dc */
[----:B------:R-:W-:Y:S01]  /*19e0*/  FMUL.FTZ R177, R224, R185 ;  /* 0x000000b9e0b17220 */ /* 0x000fe20000410000 */
[----:B------:R-:W-:Y:S01]  /*19f0*/  SHF.L.U32 R209, R98, 0x10, RZ ;  /* 0x0000001062d17819 */ /* 0x000fe200000006ff */
[C---:B------:R-:W-:Y:S01]  /*1a00*/  FMUL.FTZ R221, R188.reuse, R221 ;  /* 0x000000ddbcdd7220 */ /* 0x040fe20000410000 */
[----:B------:R-:W-:Y:S01]  /*1a10*/  SHF.L.U32 R187, R187, 0x10, RZ ;  /* 0x00000010bbbb7819 */ /* 0x000fe200000006ff */
[----:B------:R-:W-:Y:S01]  /*1a20*/  FMUL.FTZ R179, R188, R179 ;  /* 0x000000b3bcb37220 */ /* 0x000fe20000410000 */
[----:B------:R-:W-:Y:S01]  /*1a30*/  SHF.L.U32 R224, R99, 0x10, RZ ;  /* 0x0000001063e07819 */ /* 0x000fe200000006ff */
[----:B------:R-:W-:Y:S01]  /*1a40*/  FADD.FTZ R88, R88, R184 ;  /* 0x000000b858587221 */ /* 0x000fe20000010000 */
[----:B------:R-:W-:Y:S01]  /*1a50*/  FFMA.FTZ R76, R227, R184, R76 ;  /* 0x000000b8e34c7223 */ /* 0x000fe2000001004c */
[-C--:B------:R-:W-:Y:S01]  /*1a60*/  FMUL.FTZ R184, R209, R186.reuse ;  /* 0x000000bad1b87220 */ /* 0x080fe20000410000 */
[----:B------:R-:W-:Y:S01]  /*1a70*/  FADD.FTZ R124, R124, R186 ;  /* 0x000000ba7c7c7221 */ /* 0x000fe20000010000 */
[----:B------:R-:W-:Y:S01]  /*1a80*/  FFMA.FTZ R80, R221, R186, R80 ;  /* 0x000000badd507223 */ /* 0x000fe20000010050 */
[-C--:B------:R-:W-:Y:S01]  /*1a90*/  FMUL.FTZ R186, R224, R187.reuse ;  /* 0x000000bbe0ba7220 */ /* 0x080fe20000410000 */
[----:B------:R-:W-:Y:S01]  /*1aa0*/  FADD.FTZ R126, R126, R187 ;  /* 0x000000bb7e7e7221 */ /* 0x000fe20000010000 */
[----:B------:R-:W-:Y:S01]  /*1ab0*/  FFMA.FTZ R82, R179, R187, R82 ;  /* 0x000000bbb3527223 */ /* 0x000fe20000010052 */
[----:B------:R-:W-:-:S02]  /*1ac0*/  SHF.L.U32 R187, R8, 0x10, RZ ;  /* 0x0000001008bb7819 */ /* 0x000fc400000006ff */
[----:B------:R-:W-:Y:S02]  /*1ad0*/  SHF.L.U32 R214, R214, 0x10, RZ ;  /* 0x00000010d6d67819 */ /* 0x000fe400000006ff */
[----:B------:R-:W-:Y:S01]  /*1ae0*/  SHF.L.U32 R224, R212, 0x10, RZ ;  /* 0x00000010d4e07819 */ /* 0x000fe200000006ff */
[----:B------:R-:W-:Y:S01]  /*1af0*/  FMUL.FTZ R212, R188, R182 ;  /* 0x000000b6bcd47220 */ /* 0x000fe20000410000 */
[----:B------:R-:W-:Y:S01]  /*1b00*/  FADD.FTZ R90, R90, R185 ;  /* 0x000000b95a5a7221 */ /* 0x000fe20000010000 */
[----:B------:R-:W-:Y:S01]  /*1b10*/  FFMA.FTZ R78, R207, R185, R78 ;  /* 0x000000b9cf4e7223 */ /* 0x000fe2000001004e */
[----:B------:R-:W-:Y:S01]  /*1b20*/  FMUL.FTZ R182, R187, R214 ;  /* 0x000000d6bbb67220 */ /* 0x000fe20000410000 */
[----:B------:R-:W-:Y:S01]  /*1b30*/  SHF.L.U32 R185, R7, 0x10, RZ ;  /* 0x0000001007b97819 */ /* 0x000fe200000006ff */
[----:B------:R-:W-:Y:S01]  /*1b40*/  FMUL.FTZ R180, R188, R180 ;  /* 0x000000b4bcb47220 */ /* 0x000fe20000410000 */
[----:B------:R-:W-:Y:S01]  /*1b50*/  SHF.L.U32 R187, R9, 0x10, RZ ;  /* 0x0000001009bb7819 */ /* 0x000fe200000006ff */
[----:B------:R-:W-:Y:S01]  /*1b60*/  FADD.FTZ R91, R91, R214 ;  /* 0x000000d65b5b7221 */ /* 0x000fe20000010000 */
[----:B------:R-:W-:Y:S01]  /*1b70*/  SHF.L.U32 R218, R218, 0x10, RZ ;  /* 0x00000010dada7819 */ /* 0x000fe200000006ff */
[----:B------:R-:W-:Y:S01]  /*1b80*/  FFMA.FTZ R79, R212, R214, R79 ;  /* 0x000000d6d44f7223 */ /* 0x000fe2000001004f */
[----:B------:R-:W-:Y:S01]  /*1b90*/  FMUL.FTZ R192, R188, R192 ;  /* 0x000000c0bcc07220 */ /* 0x000fe20000410000 */
[----:B------:R-:W-:Y:S01]  /*1ba0*/  FADD.FTZ R214, RZ, R202 ;  /* 0x000000caffd67221 */ /* 0x000fe20000010000 */
[----:B------:R-:W-:Y:S01]  /*1bb0*/  FFMA.FTZ R209, R3, R202, RZ ;  /* 0x000000ca03d17223 */ /* 0x000fe200000100ff */
[-C--:B------:R-:W-:Y:S01]  /*1bc0*/  FMUL.FTZ R185, R185, R224.reuse ;  /* 0x000000e0b9b97220 */ /* 0x080fe20000410000 */
[----:B------:R-:W-:Y:S01]  /*1bd0*/  FADD.FTZ R89, R89, R224 ;  /* 0x000000e059597221 */ /* 0x000fe20000010000 */
[----:B------:R-:W-:Y:S01]  /*1be0*/  FFMA.FTZ R77, R180, R224, R77 ;  /* 0x000000e0b44d7223 */ /* 0x000fe2000001004d */
[----:B------:R-:W-:Y:S01]  /*1bf0*/  FADD.FTZ R125, R125, R218 ;  /* 0x000000da7d7d7221 */ /* 0x000fe20000010000 */
[-C--:B------:R-:W-:Y:S01]  /*1c00*/  FFMA.FTZ R81, R192, R218.reuse, R81 ;  /* 0x000000dac0517223 */ /* 0x080fe20000010051 */
[----:B------:R-:W-:Y:S01]  /*1c10*/  FMUL.FTZ R187, R187, R218 ;  /* 0x000000dabbbb7220 */ /* 0x000fe20000410000 */
[----:B------:R-:W-:Y:S01]  /*1c20*/  SHF.L.U32 R224, R220, 0x10, RZ ;  /* 0x00000010dce07819 */ /* 0x000fe200000006ff */
[----:B------:R-:W-:Y:S01]  /*1c30*/  FADD.FTZ R218, R214, R159 ;  /* 0x0000009fd6da7221 */ /* 0x000fe20000010000 */
[----:B------:R-:W-:Y:S01]  /*1c40*/  FFMA.FTZ R220, R204, R159, R209 ;  /* 0x0000009fccdc7223 */ /* 0x000fe200000100d1 */
[----:B------:R-:W-:Y:S01]  /*1c50*/  FADD.FTZ R129, R129, R208 ;  /* 0x000000d081817221 */ /* 0x000fe20000010000 */
[----:B------:R-:W-:Y:S01]  /*1c60*/  FFMA.FTZ R57, R206, R208, R57 ;  /* 0x000000d0ce397223 */ /* 0x000fe20000010039 */
[----:B------:R-:W-:Y:S01]  /*1c70*/  SHF.L.U32 R208, R104, 0x10, RZ ;  /* 0x0000001068d07819 */ /* 0x000fe200000006ff */
[----:B------:R-:W-:Y:S01]  /*1c80*/  FADD.FTZ R218, R218, R183 ;  /* 0x000000b7dada7221 */ /* 0x000fe20000010000 */
[----:B------:R-:W-:Y:S01]  /*1c90*/  FMUL.FTZ R211, R188, R211 ;  /* 0x000000d3bcd37220 */ /* 0x000fe20000410000 */
[----:B------:R-:W-:Y:S01]  /*1ca0*/  FFMA.FTZ R209, R233, R183, R220 ;  /* 0x000000b7e9d17223 */ /* 0x000fe200000100dc */
[----:B------:R-:W-:Y:S01]  /*1cb0*/  FADD.FTZ R132, R132, R215 ;  /* 0x000000d784847221 */ /* 0x000fe20000010000 */
[----:B------:R-:W-:Y:S01]  /*1cc0*/  FADD.FTZ R218, R218, R199 ;  /* 0x000000c7dada7221 */ /* 0x000fe20000010000 */
[-C--:B------:R-:W-:Y:S01]  /*1cd0*/  FMUL.FTZ R208, R208, R215.reuse ;  /* 0x000000d7d0d07220 */ /* 0x080fe20000410000 */
[----:B------:R-:W-:Y:S01]  /*1ce0*/  FFMA.FTZ R60, R211, R215, R60 ;  /* 0x000000d7d33c7223 */ /* 0x000fe2000001003c */
[----:B------:R-:W-:Y:S01]  /*1cf0*/  FFMA.FTZ R220, R156, R199, R209 ;  /* 0x000000c79cdc7223 */ /* 0x000fe200000100d1 */
[----:B------:R-:W-:Y:S01]  /*1d00*/  SHF.L.U32 R215, R10, 0x10, RZ ;  /* 0x000000100ad77819 */ /* 0x000fe200000006ff */
[----:B------:R-:W-:Y:S01]  /*1d10*/  FADD.FTZ R218, R218, R157 ;  /* 0x0000009ddada7221 */ /* 0x000fe20000010000 */
[----:B------:R-:W-:Y:S01]  /*1d20*/  SHF.L.U32 R226, R106, 0x10, RZ ;  /* 0x000000106ae27819 */ /* 0x000fe200000006ff */
[C---:B------:R-:W-:Y:S01]  /*1d30*/  FMUL.FTZ R241, R188.reuse, R241 ;  /* 0x000000f1bcf17220 */ /* 0x040fe20000410000 */
[C---:B------:R-:W-:Y:S01]  /*1d40*/  FMUL.FTZ R213, R188.reuse, R213 ;  /* 0x000000d5bcd57220 */ /* 0x040fe20000410000 */
[----:B------:R-:W-:Y:S01]  /*1d50*/  FFMA.FTZ R209, R197, R157, R220 ;  /* 0x0000009dc5d17223 */ /* 0x000fe200000100dc */
[----:B------:R-:W-:Y:S01]  /*1d60*/  FMUL.FTZ R214, R188, R194 ;  /* 0x000000c2bcd67220 */ /* 0x000fe20000410000 */
[----:B------:R-:W-:Y:S01]  /*1d70*/  FMUL.FTZ R194, R215, R224 ;  /* 0x000000e0d7c27220 */ /* 0x000fe20000410000 */
[----:B------:R-:W-:Y:S01]  /*1d80*/  FADD.FTZ R215, R218, R193 ;  /* 0x000000c1dad77221 */ /* 0x000fe20000010000 */
[-C--:B------:R-:W-:Y:S01]  /*1d90*/  FMUL.FTZ R226, R226, R217.reuse ;  /* 0x000000d9e2e27220 */ /* 0x080fe20000410000 */
[----:B------:R-:W-:Y:S01]  /*1da0*/  FADD.FTZ R140, R140, R217 ;  /* 0x000000d98c8c7221 */ /* 0x000fe20000010000 */
[----:B------:R-:W-:Y:S01]  /*1db0*/  FFMA.FTZ R64, R241, R217, R64 ;  /* 0x000000d9f1407223 */ /* 0x000fe20000010040 */
[----:B------:R-:W-:Y:S01]  /*1dc0*/  FADD.FTZ R144, R144, R223 ;  /* 0x000000df90907221 */ /* 0x000fe20000010000 */
[----:B------:R-:W-:Y:S01]  /*1dd0*/  FFMA.FTZ R68, R213, R223, R68 ;  /* 0x000000dfd5447223 */ /* 0x000fe20000010044 */
[----:B------:R-:W-:Y:S01]  /*1de0*/  FFMA.FTZ R218, R206, R193, R209 ;  /* 0x000000c1ceda7223 */ /* 0x000fe200000100d1 */
[----:B---3--:R-:W-:-:S02]  /*1df0*/  SHF.L.U32 R223, R152, 0x10, RZ ;  /* 0x0000001098df7819 */ /* 0x008fc400000006ff */
[----:B------:R-:W-:Y:S01]  /*1e00*/  SHF.L.U32 R217, R92, 0x10, RZ ;  /* 0x000000105cd97819 */ /* 0x000fe200000006ff */
[----:B------:R-:W-:Y:S01]  /*1e10*/  FADD.FTZ R220, R215, R198 ;  /* 0x000000c6d7dc7221 */ /* 0x000fe20000010000 */
[----:B------:R-:W-:Y:S01]  /*1e20*/  FFMA.FTZ R215, R235, R198, R218 ;  /* 0x000000c6ebd77223 */ /* 0x000fe200000100da */
[----:B------:R-:W-:Y:S02]  /*1e30*/  FMUL.FTZ R229, R188, R229 ;  /* 0x000000e5bce57220 */ /* 0x000fe40000410000 */
[----:B------:R-:W-:Y:S01]  /*1e40*/  FMUL.FTZ R209, R217, R223 ;  /* 0x000000dfd9d17220 */ /* 0x000fe20000410000 */
[----:B------:R-:W-:Y:S01]  /*1e50*/  FADD.FTZ R217, R220, R195 ;  /* 0x000000c3dcd97221 */ /* 0x000fe20000010000 */
[----:B------:R-:W-:Y:S01]  /*1e60*/  FFMA.FTZ R220, R158, R195, R215 ;  /* 0x000000c39edc7223 */ /* 0x000fe200000100d7 */
[----:B------:R-:W-:Y:S01]  /*1e70*/  FADD.FTZ R136, R136, R223 ;  /* 0x000000df88887221 */ /* 0x000fe20000010000 */
[----:B------:R-:W-:Y:S01]  /*1e80*/  FFMA.FTZ R44, R229, R223, R44 ;  /* 0x000000dfe52c7223 */ /* 0x000fe2000001002c */
[----:B------:R-:W-:Y:S01]  /*1e90*/  FADD.FTZ R218, R217, R208 ;  /* 0x000000d0d9da7221 */ /* 0x000fe20000010000 */
[----:B------:R-:W-:Y:S01]  /*1ea0*/  FFMA.FTZ R215, R211, R208, R220 ;  /* 0x000000d0d3d77223 */ /* 0x000fe200000100dc */
[----:B------:R-:W-:-:S02]  /*1eb0*/  SHF.L.U32 R223, R153, 0x10, RZ ;  /* 0x0000001099df7819 */ /* 0x000fc400000006ff */
[----:B------:R-:W-:Y:S01]  /*1ec0*/  SHF.L.U32 R220, R93, 0x10, RZ ;  /* 0x000000105ddc7819 */ /* 0x000fe200000006ff */
[----:B------:R-:W-:Y:S01]  /*1ed0*/  FADD.FTZ R217, R218, R163 ;  /* 0x000000a3dad97221 */ /* 0x000fe20000010000 */
[----:B------:R-:W-:Y:S01]  /*1ee0*/  FFMA.FTZ R218, R230, R163, R215 ;  /* 0x000000a3e6da7223 */ /* 0x000fe200000100d7 */
[----:B------:R-:W-:Y:S02]  /*1ef0*/  FMUL.FTZ R245, R188, R245 ;  /* 0x000000f5bcf57220 */ /* 0x000fe40000410000 */
[-C--:B------:R-:W-:Y:S01]  /*1f00*/  FMUL.FTZ R215, R220, R223.reuse ;  /* 0x000000dfdcd77220 */ /* 0x080fe20000410000 */
[----:B------:R-:W-:Y:S01]  /*1f10*/  FADD.FTZ R220, R217, R222 ;  /* 0x000000ded9dc7221 */ /* 0x000fe20000010000 */
[----:B------:R-:W-:Y:S01]  /*1f20*/  FFMA.FTZ R217, R239, R222, R218 ;  /* 0x000000deefd97223 */ /* 0x000fe200000100da */
[----:B------:R-:W-:Y:S01]  /*1f30*/  FADD.FTZ R138, R138, R223 ;  /* 0x000000df8a8a7221 */ /* 0x000fe20000010000 */
[----:B------:R-:W-:Y:S01]  /*1f40*/  FFMA.FTZ R46, R245, R223, R46 ;  /* 0x000000dff52e7223 */ /* 0x000fe2000001002e */
[----:B------:R-:W-:Y:S01]  /*1f50*/  FADD.FTZ R223, R220, R165 ;  /* 0x000000a5dcdf7221 */ /* 0x000fe20000010000 */
[----:B------:R-:W-:-:S03]  /*1f60*/  FFMA.FTZ R218, R164, R165, R217 ;  /* 0x000000a5a4da7223 */ /* 0x000fc600000100d9 */
[----:B------:R-:W-:Y:S01]  /*1f70*/  FADD.FTZ R220, R223, R226 ;  /* 0x000000e2dfdc7221 */ /* 0x000fe20000010000 */
[----:B------:R-:W-:-:S03]  /*1f80*/  FFMA.FTZ R217, R241, R226, R218 ;  /* 0x000000e2f1d97223 */ /* 0x000fc600000100da */
[----:B------:R-:W-:Y:S01]  /*1f90*/  FADD.FTZ R223, R220, R167 ;  /* 0x000000a7dcdf7221 */ /* 0x000fe20000010000 */
[----:B------:R-:W-:Y:S01]  /*1fa0*/  FFMA.FTZ R218, R160, R167, R217 ;  /* 0x000000a7a0da7223 */ /* 0x000fe200000100d9 */
[----:B------:R-:W-:Y:S02]  /*1fb0*/  FMUL.FTZ R219, R188, R219 ;  /* 0x000000dbbcdb7220 */ /* 0x000fe40000410000 */
[----:B------:R-:W-:Y:S01]  /*1fc0*/  FADD.FTZ R220, R223, R228 ;  /* 0x000000e4dfdc7221 */ /* 0x000fe20000010000 */
[----:B------:R-:W-:Y:S01]  /*1fd0*/  FFMA.FTZ R223, R161, R228, R218 ;  /* 0x000000e4a1df7223 */ /* 0x000fe200000100da */
[----:B------:R-:W-:Y:S01]  /*1fe0*/  FADD.FTZ R148, R148, R225 ;  /* 0x000000e194947221 */ /* 0x000fe20000010000 */
[----:B------:R-:W-:Y:S01]  /*1ff0*/  FFMA.FTZ R72, R219, R225, R72 ;  /* 0x000000e1db487223 */ /* 0x000fe20000010048 */
[----:B------:R-:W-:Y:S01]  /*2000*/  FADD.FTZ R127, R127, R224 ;  /* 0x000000e07f7f7221 */ /* 0x000fe20000010000 */
[----:B------:R-:W-:Y:S01]  /*2010*/  FFMA.FTZ R83, R214, R224, R83 ;  /* 0x000000e0d6537223 */ /* 0x000fe20000010053 */
[----:B------:R-:W-:Y:S01]  /*2020*/  FADD.FTZ R237, R220, R201 ;  /* 0x000000c9dced7221 */ /* 0x000fe20000010000 */
[----:B------:R-:W-:Y:S01]  /*2030*/  SHF.L.U32 R225, R154, 0x10, RZ ;  /* 0x000000109ae17819 */ /* 0x000fe200000006ff */
[----:B------:R-:W-:Y:S01]  /*2040*/  FFMA.FTZ R220, R162, R201, R223 ;  /* 0x000000c9a2dc7223 */ /* 0x000fe200000100df */
[----:B------:R-:W-:Y:S01]  /*2050*/  SHF.L.U32 R224, R94, 0x10, RZ ;  /* 0x000000105ee07819 */ /* 0x000fe200000006ff */
[C---:B------:R-:W-:Y:S01]  /*2060*/  FMUL.FTZ R247, R188.reuse, R247 ;  /* 0x000000f7bcf77220 */ /* 0x040fe20000410000 */
[C---:B------:R-:W-:Y:S01]  /*2070*/  FMUL.FTZ R223, R188.reuse, R181 ;  /* 0x000000b5bcdf7220 */ /* 0x040fe20000410000 */
[----:B------:R-:W-:Y:S01]  /*2080*/  FADD.FTZ R218, R237, R166 ;  /* 0x000000a6edda7221 */ /* 0x000fe20000010000 */
[----:B------:R-:W-:Y:S01]  /*2090*/  FMUL.FTZ R168, R188, R168 ;  /* 0x000000a8bca87220 */ /* 0x000fe20000410000 */
[----:B------:R-:W-:Y:S01]  /*20a0*/  FFMA.FTZ R181, R213, R166, R220 ;  /* 0x000000a6d5b57223 */ /* 0x000fe200000100dc */
[----:B------:R-:W-:Y:S01]  /*20b0*/  FADD.FTZ R40, R40, R225 ;  /* 0x000000e128287221 */ /* 0x000fe20000010000 */
[-C--:B------:R-:W-:Y:S01]  /*20c0*/  FFMA.FTZ R48, R247, R225.reuse, R48 ;  /* 0x000000e1f7307223 */ /* 0x080fe20000010030 */
[----:B------:R-:W-:Y:S01]  /*20d0*/  FMUL.FTZ R217, R224, R225 ;  /* 0x000000e1e0d97220 */ /* 0x000fe20000410000 */
[----:B------:R-:W-:Y:S01]  /*20e0*/  SHF.L.U32 R225, R155, 0x10, RZ ;  /* 0x000000109be17819 */ /* 0x000fe200000006ff */
[----:B------:R-:W-:Y:S01]  /*20f0*/  FADD.FTZ R218, R218, R171 ;  /* 0x000000abdada7221 */ /* 0x000fe20000010000 */
[----:B------:R-:W-:Y:S01]  /*2100*/  SHF.L.U32 R224, R95, 0x10, RZ ;  /* 0x000000105fe07819 */ /* 0x000fe200000006ff */
[----:B------:R-:W-:-:S02]  /*2110*/  FFMA.FTZ R220, R168, R171, R181 ;  /* 0x000000aba8dc7223 */ /* 0x000fc400000100b5 */
[----:B------:R-:W-:Y:S01]  /*2120*/  FADD.FTZ R42, R42, R225 ;  /* 0x000000e12a2a7221 */ /* 0x000fe20000010000 */
[-C--:B------:R-:W-:Y:S01]  /*2130*/  FFMA.FTZ R50, R223, R225.reuse, R50 ;  /* 0x000000e1df327223 */ /* 0x080fe20000010032 */
[----:B------:R-:W-:Y:S01]  /*2140*/  FMUL.FTZ R181, R224, R225 ;  /* 0x000000e1e0b57220 */ /* 0x000fe20000410000 */
[----:B------:R-:W-:Y:S01]  /*2150*/  FADD.FTZ R218, R218, R203 ;  /* 0x000000cbdada7221 */ /* 0x000fe20000010000 */
[----:B------:R-:W-:Y:S01]  /*2160*/  FFMA.FTZ R225, R243, R203, R220 ;  /* 0x000000cbf3e17223 */ /* 0x000fe200000100dc */
[----:B------:R-:W-:Y:S02]  /*2170*/  PRMT R153, R152, 0x7632, R153 ;  /* 0x0000763298997816 */ /* 0x000fe40000000099 */
[----:B------:R-:W-:Y:S01]  /*2180*/  FADD.FTZ R218, R218, R175 ;  /* 0x000000afdada7221 */ /* 0x000fe20000010000 */
[----:B------:R-:W-:-:S03]  /*2190*/  FFMA.FTZ R152, R170, R175, R225 ;  /* 0x000000afaa987223 */ /* 0x000fc600000100e1 */
[----:B------:R-:W-:Y:S01]  /*21a0*/  FADD.FTZ R220, R218, R173 ;  /* 0x000000addadc7221 */ /* 0x000fe20000010000 */
[----:B------:R-:W-:-:S03]  /*21b0*/  FFMA.FTZ R225, R219, R173, R152 ;  /* 0x000000addbe17223 */ /* 0x000fc60000010098 */
[----:B------:R-:W-:Y:S01]  /*21c0*/  FADD.FTZ R237, R220, R205 ;  /* 0x000000cddced7221 */ /* 0x000fe20000010000 */
[----:B------:R-:W-:-:S03]  /*21d0*/  FFMA.FTZ R152, R176, R205, R225 ;  /* 0x000000cdb0987223 */ /* 0x000fc600000100e1 */
[----:B------:R-:W-:Y:S01]  /*21e0*/  FADD.FTZ R237, R237, R216 ;  /* 0x000000d8eded7221 */ /* 0x000fe20000010000 */
[----:B------:R-:W-:-:S03]  /*21f0*/  FFMA.FTZ R225, R169, R216, R152 ;  /* 0x000000d8a9e17223 */ /* 0x000fc60000010098 */
[----:B------:R-:W-:Y:S01]  /*2200*/  FADD.FTZ R237, R237, R172 ;  /* 0x000000aceded7221 */ /* 0x000fe20000010000 */
[----:B------:R-:W-:Y:S01]  /*2210*/  FFMA.FTZ R220, R178, R172, R225 ;  /* 0x000000acb2dc7223 */ /* 0x000fe200000100e1 */
[C---:B------:R-:W-:Y:S02]  /*2220*/  SHF.L.U32 R224, R153.reuse, 0x10, RZ ;  /* 0x0000001099e07819 */ /* 0x040fe400000006ff */
[----:B------:R-:W-:Y:S01]  /*2230*/  PRMT R154, R153, 0x7632, R154 ;  /* 0x00007632999a7816 */ /* 0x000fe2000000009a */
[----:B------:R-:W-:Y:S01]  /*2240*/  FADD.FTZ R152, R237, R174 ;  /* 0x000000aeed987221 */ /* 0x000fe20000010000 */
[----:B------:R-:W-:Y:S01]  /*2250*/  FFMA.FTZ R153, R227, R174, R220 ;  /* 0x000000aee3997223 */ /* 0x000fe200000100dc */
[----:B------:R-:W-:Y:S01]  /*2260*/  FMUL.FTZ R218, R188, R196 ;  /* 0x000000c4bcda7220 */ /* 0x000fe20000410000 */
[----:B------:R-:W-:Y:S01]  /*2270*/  SHF.L.U32 R196, R2, 0x10, RZ ;  /* 0x0000001002c47819 */ /* 0x000fe200000006ff */
[----:B------:R-:W-:Y:S01]  /*2280*/  FADD.FTZ R152, R152, R185 ;  /* 0x000000b998987221 */ /* 0x000fe20000010000 */
[----:B------:R-:W-:Y:S01]  /*2290*/  FFMA.FTZ R220, R180, R185, R153 ;  /* 0x000000b9b4dc7223 */ /* 0x000fe20000010099 */
[----:B------:R-:W-:Y:S01]  /*22a0*/  FADD.FTZ R137, R137, R224 ;  /* 0x000000e089897221 */ /* 0x000fe20000010000 */
[-C--:B------:R-:W-:Y:S01]  /*22b0*/  FFMA.FTZ R45, R218, R224.reuse, R45 ;  /* 0x000000e0da2d7223 */ /* 0x080fe2000001002d */
[----:B------:R-:W-:Y:S01]  /*22c0*/  FADD.FTZ R153, R152, R177 ;  /* 0x000000b198997221 */ /* 0x000fe20000010000 */
[----:B------:R-:W-:Y:S01]  /*22d0*/  FMUL.FTZ R196, R196, R224 ;  /* 0x000000e0c4c47220 */ /* 0x000fe20000410000 */
[----:B------:R-:W-:Y:S01]  /*22e0*/  FFMA.FTZ R225, R207, R177, R220 ;  /* 0x000000b1cfe17223 */ /* 0x000fe200000100dc */
[----:B------:R-:W-:-:S02]  /*22f0*/  SHF.L.U32 R224, R154, 0x10, RZ ;  /* 0x000000109ae07819 */ /* 0x000fc400000006ff */
[----:B------:R-:W-:Y:S01]  /*2300*/  SHF.L.U32 R220, R4, 0x10, RZ ;  /* 0x0000001004dc7819 */ /* 0x000fe200000006ff */
[----:B------:R-:W-:Y:S01]  /*2310*/  FADD.FTZ R153, R153, R182 ;  /* 0x000000b699997221 */ /* 0x000fe20000010000 */
[----:B------:R-:W-:-:S03]  /*2320*/  FFMA.FTZ R152, R212, R182, R225 ;  /* 0x000000b6d4987223 */ /* 0x000fc600000100e1 */
[----:B------:R-:W-:Y:S01]  /*2330*/  FMUL.FTZ R225, R220, R224 ;  /* 0x000000e0dce17220 */ /* 0x000fe20000410000 */
[----:B------:R-:W-:Y:S01]  /*2340*/  FADD.FTZ R220, R153, R184 ;  /* 0x000000b899dc7221 */ /* 0x000fe20000010000 */
[----:B------:R-:W-:-:S03]  /*2350*/  FFMA.FTZ R153, R221, R184, R152 ;  /* 0x000000b8dd997223 */ /* 0x000fc60000010098 */
[----:B------:R-:W-:Y:S01]  /*2360*/  FADD.FTZ R237, R220, R187 ;  /* 0x000000bbdced7221 */ /* 0x000fe20000010000 */
[----:B------:R-:W-:Y:S01]  /*2370*/  FFMA.FTZ R152, R192, R187, R153 ;  /* 0x000000bbc0987223 */ /* 0x000fe20000010099 */
[----:B------:R-:W-:Y:S02]  /*2380*/  FMUL.FTZ R200, R188, R200 ;  /* 0x000000c8bcc87220 */ /* 0x000fe40000410000 */
[----:B------:R-:W-:Y:S01]  /*2390*/  FADD.FTZ R237, R237, R186 ;  /* 0x000000baeded7221 */ /* 0x000fe20000010000 */
[----:B------:R-:W-:Y:S01]  /*23a0*/  FFMA.FTZ R153, R179, R186, R152 ;  /* 0x000000bab3997223 */ /* 0x000fe20000010098 */
[----:B------:R-:W-:Y:S01]  /*23b0*/  PRMT R154, R154, 0x7632, R154 ;  /* 0x000076329a9a7816 */ /* 0x000fe2000000009a */
[----:B------:R-:W-:Y:S01]  /*23c0*/  FADD.FTZ R139, R139, R224 ;  /* 0x000000e08b8b7221 */ /* 0x000fe20000010000 */
[----:B------:R-:W-:Y:S01]  /*23d0*/  FFMA.FTZ R47, R200, R224, R47 ;  /* 0x000000e0c82f7223 */ /* 0x000fe2000001002f */
[----:B------:R-:W-:Y:S01]  /*23e0*/  FADD.FTZ R152, R237, R194 ;  /* 0x000000c2ed987221 */ /* 0x000fe20000010000 */
[----:B------:R-:W-:Y:S01]  /*23f0*/  FFMA.FTZ R224, R214, R194, R153 ;  /* 0x000000c2d6e07223 */ /* 0x000fe20000010099 */
[----:B------:R-:W-:Y:S01]  /*2400*/  FMUL.FTZ R220, R188, R210 ;  /* 0x000000d2bcdc7220 */ /* 0x000fe20000410000 */
[----:B------:R-:W-:-:S02]  /*2410*/  SHF.L.U32 R154, R154, 0x10, RZ ;  /* 0x000000109a9a7819 */ /* 0x000fc400000006ff */
[----:B------:R-:W-:Y:S01]  /*2420*/  SHF.L.U32 R210, R5, 0x10, RZ ;  /* 0x0000001005d27819 */ /* 0x000fe200000006ff */
[----:B------:R-:W-:Y:S01]  /*2430*/  FADD.FTZ R153, R152, R209 ;  /* 0x000000d198997221 */ /* 0x000fe20000010000 */
[----:B------:R-:W-:Y:S01]  /*2440*/  FFMA.FTZ R237, R229, R209, R224 ;  /* 0x000000d1e5ed7223 */ /* 0x000fe200000100e0 */
[----:B------:R-:W-:Y:S01]  /*2450*/  FADD.FTZ R41, R41, R154 ;  /* 0x0000009a29297221 */ /* 0x000fe20000010000 */
[-C--:B------:R-:W-:Y:S01]  /*2460*/  FFMA.FTZ R49, R220, R154.reuse, R49 ;  /* 0x0000009adc317223 */ /* 0x080fe20000010031 */
[----:B------:R-:W-:Y:S01]  /*2470*/  FMUL.FTZ R210, R210, R154 ;  /* 0x0000009ad2d27220 */ /* 0x000fe20000410000 */
[----:B------:R-:W-:Y:S01]  /*2480*/  FADD.FTZ R152, R153, R196 ;  /* 0x000000c499987221 */ /* 0x000fe20000010000 */
[----:B------:R-:W-:-:S03]  /*2490*/  FFMA.FTZ R154, R218, R196, R237 ;  /* 0x000000c4da9a7223 */ /* 0x000fc600000100ed */
[----:B------:R-:W-:Y:S01]  /*24a0*/  FADD.FTZ R152, R152, R215 ;  /* 0x000000d798987221 */ /* 0x000fe20000010000 */
[----:B------:R-:W-:Y:S01]  /*24b0*/  FFMA.FTZ R153, R245, R215, R154 ;  /* 0x000000d7f5997223 */ /* 0x000fe2000001009a */
[----:B------:R-:W-:Y:S02]  /*24c0*/  PRMT R155, R155, 0x7632, R155 ;  /* 0x000076329b9b7816 */ /* 0x000fe4000000009b */
[----:B------:R-:W-:Y:S01]  /*24d0*/  FADD.FTZ R152, R152, R225 ;  /* 0x000000e198987221 */ /* 0x000fe20000010000 */
[----:B------:R-:W-:Y:S01]  /*24e0*/  FFMA.FTZ R154, R200, R225, R153 ;  /* 0x000000e1c89a7223 */ /* 0x000fe20000010099 */
[----:B------:R-:W-:Y:S01]  /*24f0*/  SHF.L.U32 R224, R155, 0x10, RZ ;  /* 0x000000109be07819 */ /* 0x000fe200000006ff */
[----:B------:R-:W-:Y:S01]  /*2500*/  FADD.FTZ R145, R145, R232 ;  /* 0x000000e891917221 */ /* 0x000fe20000010000 */
[----:B------:R-:W-:Y:S01]  /*2510*/  FADD.FTZ R153, R152, R217 ;  /* 0x000000d998997221 */ /* 0x000fe20000010000 */
[----:B------:R-:W-:Y:S01]  /*2520*/  FFMA.FTZ R155, R247, R217, R154 ;  /* 0x000000d9f79b7223 */ /* 0x000fe2000001009a */
[----:B------:R-:W-:Y:S01]  /*2530*/  FFMA.FTZ R69, R168, R232, R69 ;  /* 0x000000e8a8457223 */ /* 0x000fe20000010045 */
[----:B------:R-:W-:Y:S01]  /*2540*/  FMUL.FTZ R232, R188, R231 ;  /* 0x000000e7bce87220 */ /* 0x000fe20000410000 */
[----:B------:R-:W-:Y:S01]  /*2550*/  SHF.L.U32 R231, R6, 0x10, RZ ;  /* 0x0000001006e77819 */ /* 0x000fe200000006ff */
[----:B------:R-:W-:Y:S01]  /*2560*/  FADD.FTZ R152, R153, R210 ;  /* 0x000000d299987221 */ /* 0x000fe20000010000 */
[----:B------:R-:W-:-:S03]  /*2570*/  FFMA.FTZ R154, R220, R210, R155 ;  /* 0x000000d2dc9a7223 */ /* 0x000fc6000001009b */
[-C--:B------:R-:W-:Y:S01]  /*2580*/  FMUL.FTZ R231, R231, R224.reuse ;  /* 0x000000e0e7e77220 */ /* 0x080fe20000410000 */
[----:B------:R-:W-:Y:S01]  /*2590*/  FADD.FTZ R152, R152, R181 ;  /* 0x000000b598987221 */ /* 0x000fe20000010000 */
[----:B------:R-:W-:Y:S01]  /*25a0*/  FFMA.FTZ R153, R223, R181, R154 ;  /* 0x000000b5df997223 */ /* 0x000fe2000001009a */
[----:B------:R-:W-:Y:S01]  /*25b0*/  FADD.FTZ R43, R43, R224 ;  /* 0x000000e02b2b7221 */ /* 0x000fe20000010000 */
[----:B------:R-:W-:Y:S01]  /*25c0*/  FFMA.FTZ R51, R232, R224, R51 ;  /* 0x000000e0e8337223 */ /* 0x000fe20000010033 */
[----:B------:R-:W-:Y:S01]  /*25d0*/  FADD.FTZ R224, R152, R231 ;  /* 0x000000e798e07221 */ /* 0x000fe20000010000 */
[----:B------:R-:W-:Y:S01]  /*25e0*/  FFMA.FTZ R234, R232, R231, R153 ;  /* 0x000000e7e8ea7223 */ /* 0x000fe20000010099 */
[----:B------:R-:W-:Y:S06]  /*25f0*/  BRA `(.L_x_235) ;  /* 0x0000000000687947 */ /* 0x000fec0003800000 */
.L_x_234:
[----:B------:R-:W-:Y:S02]  /*2600*/  MOV R190, UR14 ;  /* 0x0000000e00be7c02 */ /* 0x000fe40008000f00 */
[----:B------:R-:W-:Y:S02]  /*2610*/  MOV R191, UR15 ;  /* 0x0000000f00bf7c02 */ /* 0x000fe40008000f00 */
[----:B------:R-:W-:-:S04]  /*2620*/  ISETP.NE.U32.AND P0, PT, R190, RZ, PT ;  /* 0x000000ffbe00720c */ /* 0x000fc80003f05070 */
[----:B------:R-:W-:-:S13]  /*2630*/  ISETP.NE.AND.EX P0, PT, R191, RZ, PT, P0 ;  /* 0x000000ffbf00720c */ /* 0x000fda0003f05300 */
[----:B------:R-:W-:Y:S05]  /*2640*/  @!P0 BRA `(.L_x_235) ;  /* 0x0000000000548947 */ /* 0x000fea0003800000 */
[----:B------:R-:W0:Y:S01]  /*2650*/  S2R R26, SR_TID.X ;  /* 0x00000000001a7919 */ /* 0x000e220000002100 */
[----:B------:R-:W1:Y:S01]  /*2660*/  LDC.64 R116, c[0x0][0x438] ;  /* 0x00010e00ff747b82 */ /* 0x000e620000000a00 */
[----:B------:R-:W-:-:S05]  /*2670*/  IMAD R24, R0, UR9, RZ ;  /* 0x0000000900187c24 */ /* 0x000fca000f8e02ff */
[----:B------:R-:W-:-:S04]  /*2680*/  SHF.R.S32.HI R25, RZ, 0x1f, R24 ;  /* 0x0000001fff197819 */ /* 0x000fc80000011418 */
[----:B------:R-:W-:Y:S02]  /*2690*/  LEA.HI R25, R25, R24, RZ, 0x3 ;  /* 0x0000001819197211 */ /* 0x000fe400078f18ff */
[----:B0-----:R-:W-:-:S04]  /*26a0*/  LOP3.LUT R26, R26, 0x1f, RZ, 0xc0, !PT ;  /* 0x0000001f1a1a7812 */ /* 0x001fc800078ec0ff */
[----:B------:R-:W-:-:S04]  /*26b0*/  LEA.HI.SX32 R37, R25, R26, 0x1d ;  /* 0x0000001a19257211 */ /* 0x000fc800078feaff */
[C---:B------:R-:W-:Y:S02]  /*26c0*/  IADD3 R33, PT, PT, R37.reuse, 0x20, RZ ;  /* 0x0000002025217810 */ /* 0x040fe40007ffe0ff */
[C---:B------:R-:W-:Y:S02]  /*26d0*/  IADD3 R29, PT, PT, R37.reuse, 0x40, RZ ;  /* 0x00000040251d7810 */ /* 0x040fe40007ffe0ff */
[----:B------:R-:W-:Y:S01]  /*26e0*/  IADD3 R25, PT, PT, R37, 0x60, RZ ;  /* 0x0000006025197810 */ /* 0x000fe20007ffe0ff */
[----:B-1----:R-:W-:Y:S01]  /*26f0*/  IMAD.WIDE.U32 R32, R33, 0x10, R116 ;  /* 0x0000001021207825 */ /* 0x002fe200078e0074 */
[----:B------:R-:W-:-:S03]  /*2700*/  IADD3 R27, PT, PT, R37, 0x80, RZ ;  /* 0x00000080251b7810 */ /* 0x000fc60007ffe0ff */
[--C-:B------:R-:W-:Y:S02]  /*2710*/  IMAD.WIDE.U32 R36, R37, 0x10, R116.reuse ;  /* 0x0000001025247825 */ /* 0x100fe400078e0074 */
[----:B------:R-:W5:Y:S02]  /*2720*/  LDG.E.128 R32, desc[UR6][R32.64] ;  /* 0x0000000620207981 */ /* 0x000f64000c1e1d00 */
[--C-:B------:R-:W-:Y:S02]  /*2730*/  IMAD.WIDE.U32 R28, R29, 0x10, R116.reuse ;  /* 0x000000101d1c7825 */ /* 0x100fe400078e0074 */
[----:B------:R-:W5:Y:S02]  /*2740*/  LDG.E.128 R36, desc[UR6][R36.64] ;  /* 0x0000000624247981 */ /* 0x000f64000c1e1d00 */
[--C-:B------:R-:W-:Y:S02]  /*2750*/  IMAD.WIDE.U32 R24, R25, 0x10, R116.reuse ;  /* 0x0000001019187825 */ /* 0x100fe400078e0074 */
[----:B------:R-:W5:Y:S02]  /*2760*/  LDG.E.128 R28, desc[UR6][R28.64] ;  /* 0x000000061c1c7981 */ /* 0x000f64000c1e1d00 */
[----:B------:R-:W-:-:S02]  /*2770*/  IMAD.WIDE.U32 R116, R27, 0x10, R116 ;  /* 0x000000101b747825 */ /* 0x000fc400078e0074 */
[----:B------:R-:W5:Y:S04]  /*2780*/  LDG.E.128 R24, desc[UR6][R24.64] ;  /* 0x0000000618187981 */ /* 0x000f68000c1e1d00 */
[----:B------:R-:W5:Y:S02]  /*2790*/  LDG.E.128 R116, desc[UR6][R116.64] ;  /* 0x0000000674747981 */ /* 0x000f64000c1e1d00 */
.L_x_235:
[----:B------:R-:W-:Y:S05]  /*27a0*/  BSYNC.RECONVERGENT B1 ;  /* 0x0000000000017941 */ /* 0x000fea0003800200 */
.L_x_233:
[----:B------:R-:W-:Y:S01]  /*27b0*/  UMOV UR4, 0xffffffff ;  /* 0xffffffff00047882 */ /* 0x000fe20000000000 */
[----:B-----5:R-:W-:Y:S02]  /*27c0*/  ISETP.GE.AND P2, PT, R189, 0x1, PT ;  /* 0x00000001bd00780c */ /* 0x020fe40003f46270 */
[----:B------:R-:W-:Y:S11]  /*27d0*/  BRA.DIV UR4, `(.L_x_236) ;  /* 0x0000007204c07947 */ /* 0x000ff6000b800000 */
        /* <DEDUP_REMOVED lines=18> */
.L_x_344:
[----:B------:R-:W3:Y:S01]  /*2900*/  S2R R224, SR_TID.X ;  /* 0x0000000000e07919 */ /* 0x000ee20000002100 */
[----:B------:R-:W-:Y:S01]  /*2910*/  ISETP.NE.U32.AND P1, PT, R190, RZ, PT ;  /* 0x000000ffbe00720c */ /* 0x000fe20003f25070 */
[----:B------:R-:W-:Y:S01]  /*2920*/  IMAD R152, R0, UR9, RZ ;  /* 0x0000000900987c24 */ /* 0x000fe2000f8e02ff */
[----:B------:R-:W-:Y:S01]  /*2930*/  @P2 IADD3 R189, PT, PT, R189, -0x1, RZ ;  /* 0xffffffffbdbd2810 */ /* 0x000fe20007ffe0ff */
[----:B-1----:R-:W-:Y:S01]  /*2940*/  FADD.FTZ R237, R236, R153 ;  /* 0x00000099eced7221 */ /* 0x002fe20000010000 */
[----:B------:R-:W-:Y:S01]  /*2950*/  ISETP.NE.AND.EX P1, PT, R191, RZ, PT, P1 ;  /* 0x000000ffbf00720c */ /* 0x000fe20003f25310 */
[----:B0-2---:R-:W-:Y:S01]  /*2960*/  FADD.FTZ R234, R234, R155 ;  /* 0x0000009beaea7221 */ /* 0x005fe20000010000 */
[----:B------:R-:W-:Y:S01]  /*2970*/  SHF.R.S32.HI R153, RZ, 0x1f, R152 ;  /* 0x0000001fff997819 */ /* 0x000fe20000011498 */
[----:B------:R-:W-:Y:S02]  /*2980*/  @P2 IMAD R189, R189, UR9, RZ ;  /* 0x00000009bdbd2c24 */ /* 0x000fe4000f8e02ff */
[----:B------:R-:W-:Y:S01]  /*2990*/  FMUL.FTZ R237, R237, UR12 ;  /* 0x0000000ceded7c20 */ /* 0x000fe20008410000 */
[----:B------:R-:W-:Y:S01]  /*29a0*/  ISETP.NE.AND P4, PT, RZ, UR8, PT ;  /* 0x00000008ff007c0c */ /* 0x000fe2000bf85270 */
[----:B------:R-:W-:Y:S01]  /*29b0*/  BSSY.RECONVERGENT B1, `(.L_x_237) ;  /* 0x0000141000017945 */ /* 0x000fe20003800200 */
[----:B------:R-:W-:Y:S01]  /*29c0*/  LEA.HI R191, R153, R152, RZ, 0x3 ;  /* 0x0000009899bf7211 */ /* 0x000fe200078f18ff */
[----:B------:R-:W-:Y:S01]  /*29d0*/  FMUL.FTZ R234, R234, UR12 ;  /* 0x0000000ceaea7c20 */ /* 0x000fe20008410000 */
[----:B------:R-:W-:-:S02]  /*29e0*/  @P2 SHF.R.S32.HI R152, RZ, 0x1f, R189 ;  /* 0x0000001fff982819 */ /* 0x000fc400000114bd */
[----:B------:R-:W-:Y:S02]  /*29f0*/  FSEL R237, R237, RZ, !P4 ;  /* 0x000000ffeded7208 */ /* 0x000fe40006000000 */
[----:B------:R-:W-:Y:S01]  /*2a00*/  @P2 LEA.HI R153, R152, R189, RZ, 0x3 ;  /* 0x000000bd98992211 */ /* 0x000fe200078f18ff */
[----:B------:R-:W-:Y:S01]  /*2a10*/  HFMA2 R189, -RZ, RZ, 0, 0 ;  /* 0x00000000ffbd7431 */ /* 0x000fe200000001ff */
[----:B---3--:R-:W-:-:S04]  /*2a20*/  LOP3.LUT R190, R224, 0x1f, RZ, 0xc0, !PT ;  /* 0x0000001fe0be7812 */ /* 0x008fc800078ec0ff */
[-C--:B------:R-:W-:Y:S02]  /*2a30*/  @P2 LEA.HI.SX32 R189, R153, R190.reuse, 0x1d ;  /* 0x000000be99bd2211 */ /* 0x080fe400078feaff */
[----:B------:R-:W-:Y:S01]  /*2a40*/  LEA.HI.SX32 R191, R191, R190, 0x1d ;  /* 0x000000bebfbf7211 */ /* 0x000fe200078feaff */
[----:B------:R-:W-:Y:S06]  /*2a50*/  @P1 BRA `(.L_x_238) ;  /* 0x0000000800881947 */ /* 0x000fec0003800000 */
        /* <DEDUP_REMOVED lines=15> */
.L_x_241:
[----:B------:R-:W-:Y:S05]  /*2b50*/  BSYNC.RECONVERGENT B2 ;  /* 0x0000000000027941 */ /* 0x000fea0003800200 */
.L_x_240:
        /* <DEDUP_REMOVED lines=10> */
.L_x_243:
[----:B------:R-:W-:Y:S05]  /*2c00*/  BSYNC.RECONVERGENT B2 ;  /* 0x0000000000027941 */ /* 0x000fea0003800200 */
.L_x_242:
        /* <DEDUP_REMOVED lines=10> */
.L_x_245:
[----:B------:R-:W-:Y:S05]  /*2cb0*/  BSYNC.RECONVERGENT B2 ;  /* 0x0000000000027941 */ /* 0x000fea0003800200 */
.L_x_244:
        /* <DEDUP_REMOVED lines=10> */
.L_x_247:
[----:B------:R-:W-:Y:S05]  /*2d60*/  BSYNC.RECONVERGENT B2 ;  /* 0x0000000000027941 */ /* 0x000fea0003800200 */
.L_x_246:
        /* <DEDUP_REMOVED lines=10> */
.L_x_249:
[----:B------:R-:W-:Y:S05]  /*2e10*/  BSYNC.RECONVERGENT B2 ;  /* 0x0000000000027941 */ /* 0x000fea0003800200 */
.L_x_248:
        /* <DEDUP_REMOVED lines=10> */
.L_x_251:
[----:B------:R-:W-:Y:S05]  /*2ec0*/  BSYNC.RECONVERGENT B2 ;  /* 0x0000000000027941 */ /* 0x000fea0003800200 */
.L_x_250:
        /* <DEDUP_REMOVED lines=10> */
.L_x_253:
[----:B------:R-:W-:Y:S05]  /*2f70*/  BSYNC.RECONVERGENT B2 ;  /* 0x0000000000027941 */ /* 0x000fea0003800200 */
.L_x_252:
        /* <DEDUP_REMOVED lines=10> */
.L_x_239:
[----:B------:R-:W0:Y:S01]  /*3020*/  @P2 LDC R87, c[0x0][0x40c] ;  /* 0x00010300ff572b82 */ /* 0x000e220000000800 */
[-CC-:B------:R-:W-:Y:S01]  /*3030*/  FFMA.FTZ R85, R3, R234.reuse, R237.reuse ;  /* 0x000000ea03557223 */ /* 0x180fe200000100ed */
[-CC-:B------:R-:W-:Y:S01]  /*3040*/  FFMA.FTZ R84, R204, R234.reuse, R237.reuse ;  /* 0x000000eacc547223 */ /* 0x180fe200000100ed */
[----:B------:R-:W-:Y:S01]  /*3050*/  ISETP.GT.AND P1, PT, R23, RZ, PT ;  /* 0x000000ff1700720c */ /* 0x000fe20003f24270 */
[----:B------:R-:W-:Y:S01]  /*3060*/  FFMA.FTZ R154, R156, R234, R237 ;  /* 0x000000ea9c9a7223 */ /* 0x000fe200000100ed */
[----:B------:R-:W-:Y:S01]  /*3070*/  FADD.FTZ R85, R202, -R85 ;  /* 0x80000055ca557221 */ /* 0x000fe20000010000 */
[----:B------:R-:W-:Y:S02]  /*3080*/  FADD.FTZ R153, R159, -R84 ;  /* 0x800000549f997221 */ /* 0x000fe40000010000 */
[----:B------:R-:W1:Y:S01]  /*3090*/  @P2 LDC R152, c[0x0][0x40c] ;  /* 0x00010300ff982b82 */ /* 0x000e620000000800 */
[C---:B------:R-:W-:Y:S01]  /*30a0*/  FMUL.FTZ R84, R188.reuse, R85 ;  /* 0x00000055bc547220 */ /* 0x040fe20000410000 */
[----:B------:R-:W-:Y:S01]  /*30b0*/  FMUL.FTZ R85, R188, R153 ;  /* 0x00000099bc557220 */ /* 0x000fe20000410000 */
[----:B------:R-:W-:-:S03]  /*30c0*/  FADD.FTZ R153, R199, -R154 ;  /* 0x8000009ac7997221 */ /* 0x000fc60000010000 */
[----:B------:R-:W-:Y:S01]  /*30d0*/  FSEL R84, R84, RZ, P1 ;  /* 0x000000ff54547208 */ /* 0x000fe20000800000 */
[----:B------:R-:W-:Y:S01]  /*30e0*/  FMUL.FTZ R153, R188, R153 ;  /* 0x00000099bc997220 */ /* 0x000fe20000410000 */
[----:B------:R-:W-:Y:S01]  /*30f0*/  FSEL R85, R85, RZ, P1 ;  /* 0x000000ff55557208 */ /* 0x000fe20000800000 */
[----:B------:R-:W2:Y:S03]  /*3100*/  @P2 LDC R236, c[0x0][0x40c] ;  /* 0x00010300ffec2b82 */ /* 0x000ea60000000800 */
[----:B------:R-:W-:Y:S01]  /*3110*/  FSEL R154, R153, RZ, P1 ;  /* 0x000000ff999a7208 */ /* 0x000fe20000800000 */
[----:B0-----:R-:W-:-:S04]  /*3120*/  @P2 FMUL.FTZ R86, R87, R84 ;  /* 0x0000005457562220 */ /* 0x001fc80000410000 */
[----:B------:R-:W0:Y:S01]  /*3130*/  @P2 LDC R155, c[0x0][0x40c] ;  /* 0x00010300ff9b2b82 */ /* 0x000e220000000800 */
[----:B------:R-:W-:Y:S02]  /*3140*/  F2FP.BF16.F32.PACK_AB R84, R85, R84 ;  /* 0x000000545554723e */ /* 0x000fe400000010ff */
[----:B------:R-:W-:Y:S01]  /*3150*/  @P2 F2FP.BF16.F32.PACK_AB R86, RZ, R86 ;  /* 0x00000056ff56223e */ /* 0x000fe200000010ff */
[----:B-1----:R-:W-:Y:S01]  /*3160*/  @P2 FMUL.FTZ R87, R152, R85 ;  /* 0x0000005598572220 */ /* 0x002fe20000410000 */
[----:B------:R-:W-:-:S03]  /*3170*/  FFMA.FTZ R152, R233, R234, R237 ;  /* 0x000000eae9987223 */ /* 0x000fc600000100ed */
[----:B------:R-:W1:Y:S01]  /*3180*/  @P2 LDC R249, c[0x0][0x40c] ;  /* 0x00010300fff92b82 */ /* 0x000e620000000800 */
[----:B------:R-:W-:Y:S01]  /*3190*/  @P2 PRMT R112, R86, 0x7610, R112 ;  /* 0x0000761056702816 */ /* 0x000fe20000000070 */
[----:B------:R-:W-:Y:S01]  /*31a0*/  FFMA.FTZ R86, R197, R234, R237 ;  /* 0x000000eac5567223 */ /* 0x000fe200000100ed */
[----:B------:R-:W-:Y:S01]  /*31b0*/  FADD.FTZ R85, R183, -R152 ;  /* 0x80000098b7557221 */ /* 0x000fe20000010000 */
[----:B------:R-:W-:-:S03]  /*31c0*/  @P2 F2FP.BF16.F32.PACK_AB R87, RZ, R87 ;  /* 0x00000057ff57223e */ /* 0x000fc600000010ff */
[----:B------:R-:W-:Y:S01]  /*31d0*/  FMUL.FTZ R85, R188, R85 ;  /* 0x00000055bc557220 */ /* 0x000fe20000410000 */
[----:B------:R-:W-:Y:S01]  /*31e0*/  @P2 PRMT R112, R112, 0x5410, R87 ;  /* 0x0000541070702816 */ /* 0x000fe20000000057 */
[----:B------:R-:W-:-:S03]  /*31f0*/  FADD.FTZ R87, R157, -R86 ;  /* 0x800000569d577221 */ /* 0x000fc60000010000 */
[----:B------:R-:W-:Y:S01]  /*3200*/  FSEL R85, R85, RZ, P1 ;  /* 0x000000ff55557208 */ /* 0x000fe20000800000 */
[----:B------:R-:W-:Y:S01]  /*3210*/  FMUL.FTZ R86, R188, R87 ;  /* 0x00000057bc567220 */ /* 0x000fe20000410000 */
[----:B0-----:R-:W-:-:S03]  /*3220*/  @P2 FMUL.FTZ R153, R155, R154 ;  /* 0x0000009a9b992220 */ /* 0x001fc60000410000 */
[-C--:B--2---:R-:W-:Y:S01]  /*3230*/  @P2 FMUL.FTZ R152, R236, R85.reuse ;  /* 0x00000055ec982220 */ /* 0x084fe20000410000 */
[----:B------:R-:W-:Y:S01]  /*3240*/  F2FP.BF16.F32.PACK_AB R85, R154, R85 ;  /* 0x000000559a55723e */ /* 0x000fe200000010ff */
[----:B------:R-:W0:Y:S01]  /*3250*/  @P2 LDC R236, c[0x0][0x40c] ;  /* 0x00010300ffec2b82 */ /* 0x000e220000000800 */
[----:B------:R-:W-:Y:S01]  /*3260*/  FFMA.FTZ R154, R206, R234, R237 ;  /* 0x000000eace9a7223 */ /* 0x000fe200000100ed */
[----:B------:R-:W-:Y:S02]  /*3270*/  FSEL R86, R86, RZ, P1 ;  /* 0x000000ff56567208 */ /* 0x000fe40000800000 */
[----:B------:R-:W-:Y:S01]  /*3280*/  @P2 F2FP.BF16.F32.PACK_AB R152, RZ, R152 ;  /* 0x00000098ff98223e */ /* 0x000fe200000010ff */
[----:B------:R-:W-:Y:S01]  /*3290*/  FADD.FTZ R155, R193, -R154 ;  /* 0x8000009ac19b7221 */ /* 0x000fe20000010000 */
[----:B------:R-:W-:Y:S01]  /*32a0*/  @P2 F2FP.BF16.F32.PACK_AB R153, RZ, R153 ;  /* 0x00000099ff99223e */ /* 0x000fe200000010ff */
[----:B-1----:R-:W-:Y:S01]  /*32b0*/  @P2 FMUL.FTZ R87, R249, R86 ;  /* 0x00000056f9572220 */ /* 0x002fe20000410000 */
[----:B------:R-:W-:Y:S01]  /*32c0*/  @P2 PRMT R113, R152, 0x7610, R113 ;  /* 0x0000761098712816 */ /* 0x000fe20000000071 */
[----:B------:R-:W-:Y:S01]  /*32d0*/  FMUL.FTZ R155, R188, R155 ;  /* 0x0000009bbc9b7220 */ /* 0x000fe20000410000 */
[----:B------:R-:W1:Y:S01]  /*32e0*/  @P2 LDC R249, c[0x0][0x40c] ;  /* 0x00010300fff92b82 */ /* 0x000e620000000800 */
[----:B------:R-:W-:Y:S01]  /*32f0*/  FFMA.FTZ R152, R158, R234, R237 ;  /* 0x000000ea9e987223 */ /* 0x000fe200000100ed */
[----:B------:R-:W-:-:S02]  /*3300*/  @P2 PRMT R113, R113, 0x5410, R153 ;  /* 0x0000541071712816 */ /* 0x000fc40000000099 */
[----:B------:R-:W-:Y:S01]  /*3310*/  FSEL R155, R155, RZ, P1 ;  /* 0x000000ff9b9b7208 */ /* 0x000fe20000800000 */
[----:B------:R-:W-:Y:S01]  /*3320*/  FADD.FTZ R153, R195, -R152 ;  /* 0x80000098c3997221 */ /* 0x000fe20000010000 */
[----:B------:R-:W-:Y:S02]  /*3330*/  @P2 F2FP.BF16.F32.PACK_AB R87, RZ, R87 ;  /* 0x00000057ff57223e */ /* 0x000fe400000010ff */
[----:B------:R-:W-:Y:S01]  /*3340*/  F2FP.BF16.F32.PACK_AB R86, R155, R86 ;  /* 0x000000569b56723e */ /* 0x000fe200000010ff */
[----:B------:R-:W-:Y:S01]  /*3350*/  FMUL.FTZ R153, R188, R153 ;  /* 0x00000099bc997220 */ /* 0x000fe20000410000 */
[----:B------:R-:W-:Y:S01]  /*3360*/  @P2 PRMT R114, R87, 0x7610, R114 ;  /* 0x0000761057722816 */ /* 0x000fe20000000072 */
[----:B0-----:R-:W-:Y:S01]  /*3370*/  @P2 FMUL.FTZ R154, R236, R155 ;  /* 0x0000009bec9a2220 */ /* 0x001fe20000410000 */
[----:B------:R-:W-:Y:S02]  /*3380*/  FFMA.FTZ R155, R235, R234, R237 ;  /* 0x000000eaeb9b7223 */ /* 0x000fe400000100ed */
[----:B------:R-:W-:-:S02]  /*3390*/  FSEL R153, R153, RZ, P1 ;  /* 0x000000ff99997208 */ /* 0x000fc40000800000 */
[----:B------:R-:W-:Y:S01]  /*33a0*/  FADD.FTZ R155, R198, -R155 ;  /* 0x8000009bc69b7221 */ /* 0x000fe20000010000 */
[----:B------:R-:W-:-:S03]  /*33b0*/  @P2 F2FP.BF16.F32.PACK_AB R154, RZ, R154 ;  /* 0x0000009aff9a223e */ /* 0x000fc600000010ff */
[----:B------:R-:W-:Y:S01]  /*33c0*/  FMUL.FTZ R155, R188, R155 ;  /* 0x0000009bbc9b7220 */ /* 0x000fe20000410000 */
[----:B------:R-:W-:-:S04]  /*33d0*/  @P2 PRMT R114, R114, 0x5410, R154 ;  /* 0x0000541072722816 */ /* 0x000fc8000000009a */
[----:B------:R-:W-:-:S04]  /*33e0*/  FSEL R236, R155, RZ, P1 ;  /* 0x000000ff9bec7208 */ /* 0x000fc80000800000 */
[-C--:B------:R-:W-:Y:S01]  /*33f0*/  F2FP.BF16.F32.PACK_AB R87, R153, R236.reuse ;  /* 0x000000ec9957723e */ /* 0x080fe200000010ff */
[----:B-1----:R-:W-:-:S05]  /*3400*/  @P2 FMUL.FTZ R152, R249, R236 ;  /* 0x000000ecf9982220 */ /* 0x002fca0000410000 */
[----:B------:R-:W-:-:S04]  /*3410*/  @P2 F2FP.BF16.F32.PACK_AB R152, RZ, R152 ;  /* 0x00000098ff98223e */ /* 0x000fc800000010ff */
[----:B------:R-:W-:Y:S01]  /*3420*/  @P2 PRMT R115, R152, 0x7610, R115 ;  /* 0x0000761098732816 */ /* 0x000fe20000000073 */
[----:B------:R-:W-:Y:S06]  /*3430*/  @!P2 BRA `(.L_x_254) ;  /* 0x000000080060a947 */ /* 0x000fec0003800000 */
[----:B------:R-:W-:-:S05]  /*3440*/  FMUL.FTZ R153, R153, UR13 ;  /* 0x0000000d99997c20 */ /* 0x000fca0008410000 */
[----:B------:R-:W-:-:S04]  /*3450*/  F2FP.BF16.F32.PACK_AB R153, RZ, R153 ;  /* 0x00000099ff99723e */ /* 0x000fc800000010ff */
[----:B------:R-:W-:Y:S01]  /*3460*/  PRMT R115, R115, 0x5410, R153 ;  /* 0x0000541073737816 */ /* 0x000fe20000000099 */
[----:B------:R-:W-:Y:S06]  /*3470*/  BRA `(.L_x_254) ;  /* 0x0000000800507947 */ /* 0x000fec0003800000 */
.L_x_238:
[----:B------:R-:W-:Y:S02]  /*3480*/  MOV R244, UR20 ;  /* 0x0000001400f47c02 */ /* 0x000fe40008000f00 */
[----:B------:R-:W-:Y:S02]  /*3490*/  MOV R246, UR21 ;  /* 0x0000001500f67c02 */ /* 0x000fe40008000f00 */
[----:B------:R-:W-:-:S04]  /*34a0*/  ISETP.NE.U32.AND P1, PT, R244, RZ, PT ;  /* 0x000000fff400720c */ /* 0x000fc80003f25070 */
[----:B------:R-:W-:-:S13]  /*34b0*/  ISETP.NE.AND.EX P1, PT, R246, RZ, PT, P1 ;  /* 0x000000fff600720c */ /* 0x000fda0003f25310 */
[----:B------:R-:W-:Y:S05]  /*34c0*/  @P1 BRA `(.L_x_255) ;  /* 0x0000000400181947 */ /* 0x000fea0003800000 */
[----:B------:R-:W-:Y:S01]  /*34d0*/  ISETP.GT.AND P1, PT, R23, RZ, PT ;  /* 0x000000ff1700720c */ /* 0x000fe20003f24270 */
[----:B------:R-:W0:Y:S01]  /*34e0*/  @P2 LDC R152, c[0x0][0x40c] ;  /* 0x00010300ff982b82 */ /* 0x000e220000000800 */
        /* <DEDUP_REMOVED lines=10> */
[----:B------:R-:W-:Y:S01]  /*3590*/  @P1 FADD.FTZ R238, R199, -R238 ;  /* 0x800000eec7ee1221 */ /* 0x000fe20000010000 */
[----:B------:R-:W2:Y:S01]  /*35a0*/  @P2 LDC R240, c[0x0][0x40c] ;  /* 0x00010300fff02b82 */ /* 0x000ea20000000800 */
[C---:B------:R-:W-:Y:S01]  /*35b0*/  @P1 FFMA.FTZ R249, R188.reuse, R236, R249 ;  /* 0x000000ecbcf91223 */ /* 0x040fe200000100f9 */
[----:B------:R-:W-:Y:S01]  /*35c0*/  @P1 FFMA.FTZ R236, R233, R234, R237 ;  /* 0x000000eae9ec1223 */ /* 0x000fe200000100ed */
[C---:B------:R-:W-:Y:S01]  /*35d0*/  @P1 FFMA.FTZ R251, R188.reuse, R153, R251 ;  /* 0x00000099bcfb1223 */ /* 0x040fe200000100fb */
[----:B------:R-:W-:Y:S02]  /*35e0*/  PRMT R153, R37, 0x7632, R153 ;  /* 0x0000763225997816 */ /* 0x000fe40000000099 */
[----:B------:R-:W-:Y:S02]  /*35f0*/  @P1 FADD.FTZ R236, R183, -R236 ;  /* 0x800000ecb7ec1221 */ /* 0x000fe40000010000 */
[----:B------:R-:W-:Y:S01]  /*3600*/  SHF.L.U32 R153, R153, 0x10, RZ ;  /* 0x0000001099997819 */ /* 0x000fe200000006ff */
[----:B------:R-:W3:Y:S01]  /*3610*/  @P2 LDC R242, c[0x0][0x40c] ;  /* 0x00010300fff22b82 */ /* 0x000ee20000000800 */
[C---:B------:R-:W-:Y:S01]  /*3620*/  @P1 FFMA.FTZ R155, R188.reuse, R236, R155 ;  /* 0x000000ecbc9b1223 */ /* 0x040fe2000001009b */
[----:B0-----:R-:W-:Y:S01]  /*3630*/  @P2 FMUL.FTZ R236, R249, R152 ;  /* 0x00000098f9ec2220 */ /* 0x001fe20000410000 */
[----:B------:R-:W-:Y:S01]  /*3640*/  @P1 FFMA.FTZ R152, R197, R234, R237 ;  /* 0x000000eac5981223 */ /* 0x000fe200000100ed */
[----:B-1----:R-:W-:Y:S01]  /*3650*/  @P2 FMUL.FTZ R154, R251, R154 ;  /* 0x0000009afb9a2220 */ /* 0x002fe20000410000 */
[----:B------:R-:W-:Y:S01]  /*3660*/  @P1 FFMA.FTZ R153, R188, R238, R153 ;  /* 0x000000eebc991223 */ /* 0x000fe20000010099 */
[C---:B------:R-:W-:Y:S01]  /*3670*/  PRMT R249, R38.reuse, 0x7632, R249 ;  /* 0x0000763226f97816 */ /* 0x040fe200000000f9 */
[----:B------:R-:W-:Y:S01]  /*3680*/  @P1 FADD.FTZ R251, R157, -R152 ;  /* 0x800000989dfb1221 */ /* 0x000fe20000010000 */
[----:B------:R-:W-:Y:S01]  /*3690*/  SHF.L.U32 R152, R38, 0x10, RZ ;  /* 0x0000001026987819 */ /* 0x000fe200000006ff */
[----:B------:R-:W-:Y:S01]  /*36a0*/  @P1 FFMA.FTZ R238, R206, R234, R237 ;  /* 0x000000eaceee1223 */ /* 0x000fe200000100ed */
[----:B------:R-:W-:-:S02]  /*36b0*/  SHF.L.U32 R249, R249, 0x10, RZ ;  /* 0x00000010f9f97819 */ /* 0x000fc400000006ff */
[----:B------:R-:W-:Y:S01]  /*36c0*/  @P2 F2FP.BF16.F32.PACK_AB R154, RZ, R154 ;  /* 0x0000009aff9a223e */ /* 0x000fe200000010ff */
[----:B------:R-:W-:Y:S01]  /*36d0*/  @P1 FADD.FTZ R238, R193, -R238 ;  /* 0x800000eec1ee1221 */ /* 0x000fe20000010000 */
[C---:B------:R-:W-:Y:S01]  /*36e0*/  @P1 FFMA.FTZ R152, R188.reuse, R251, R152 ;  /* 0x000000fbbc981223 */ /* 0x040fe20000010098 */
[----:B------:R-:W-:Y:S01]  /*36f0*/  @P1 FFMA.FTZ R251, R235, R234, R237 ;  /* 0x000000eaebfb1223 */ /* 0x000fe200000100ed */
[----:B------:R-:W-:Y:S01]  /*3700*/  @P2 F2FP.BF16.F32.PACK_AB R236, RZ, R236 ;  /* 0x000000ecffec223e */ /* 0x000fe200000010ff */
[----:B------:R-:W-:Y:S01]  /*3710*/  @P1 FFMA.FTZ R249, R188, R238, R249 ;  /* 0x000000eebcf91223 */ /* 0x000fe200000100f9 */
[----:B------:R-:W-:Y:S01]  /*3720*/  @P2 PRMT R112, R154, 0x7610, R112 ;  /* 0x000076109a702816 */ /* 0x000fe20000000070 */
[----:B------:R-:W-:Y:S01]  /*3730*/  @P1 FADD.FTZ R238, R198, -R251 ;  /* 0x800000fbc6ee1221 */ /* 0x000fe20000010000 */
[----:B------:R-:W-:Y:S01]  /*3740*/  SHF.L.U32 R251, R39, 0x10, RZ ;  /* 0x0000001027fb7819 */ /* 0x000fe200000006ff */
[----:B------:R-:W0:Y:S01]  /*3750*/  @P2 LDC R154, c[0x0][0x40c] ;  /* 0x00010300ff9a2b82 */ /* 0x000e220000000800 */
[----:B------:R-:W-:Y:S01]  /*3760*/  @P2 PRMT R112, R112, 0x5410, R236 ;  /* 0x0000541070702816 */ /* 0x000fe200000000ec */
[----:B--2---:R-:W-:Y:S01]  /*3770*/  @P2 FMUL.FTZ R152, R152, R240 ;  /* 0x000000f098982220 */ /* 0x004fe20000410000 */
[----:B---3--:R-:W-:Y:S01]  /*3780*/  @P2 FMUL.FTZ R249, R249, R242 ;  /* 0x000000f2f9f92220 */ /* 0x008fe20000410000 */
[----:B------:R-:W-:-:S03]  /*3790*/  @P1 FFMA.FTZ R251, R188, R238, R251 ;  /* 0x000000eebcfb1223 */ /* 0x000fc600000100fb */
[----:B------:R-:W-:Y:S01]  /*37a0*/  @P2 F2FP.BF16.F32.PACK_AB R152, RZ, R152 ;  /* 0x00000098ff98223e */ /* 0x000fe200000010ff */
[----:B------:R-:W1:Y:S01]  /*37b0*/  @P2 LDC R236, c[0x0][0x40c] ;  /* 0x00010300ffec2b82 */ /* 0x000e620000000800 */
[----:B------:R-:W-:Y:S02]  /*37c0*/  @P2 F2FP.BF16.F32.PACK_AB R249, RZ, R249 ;  /* 0x000000f9fff9223e */ /* 0x000fe400000010ff */
[----:B------:R-:W-:-:S04]  /*37d0*/  @P2 PRMT R114, R152, 0x7610, R114 ;  /* 0x0000761098722816 */ /* 0x000fc80000000072 */
[----:B------:R-:W-:Y:S01]  /*37e0*/  @P2 PRMT R114, R114, 0x5410, R249 ;  /* 0x0000541072722816 */ /* 0x000fe200000000f9 */
[----:B------:R-:W2:Y:S01]  /*37f0*/  @P2 LDC R238, c[0x0][0x40c] ;  /* 0x00010300ffee2b82 */ /* 0x000ea20000000800 */
[----:B0-----:R-:W-:-:S05]  /*3800*/  @P2 FMUL.FTZ R154, R251, R154 ;  /* 0x0000009afb9a2220 */ /* 0x001fca0000410000 */
[----:B------:R-:W-:Y:S01]  /*3810*/  @P2 F2FP.BF16.F32.PACK_AB R154, RZ, R154 ;  /* 0x0000009aff9a223e */ /* 0x000fe200000010ff */
[----:B-1----:R-:W-:-:S03]  /*3820*/  @P2 FMUL.FTZ R155, R155, R236 ;  /* 0x000000ec9b9b2220 */ /* 0x002fc60000410000 */
[----:B------:R-:W-:Y:S02]  /*3830*/  @P2 PRMT R115, R154, 0x7610, R115 ;  /* 0x000076109a732816 */ /* 0x000fe40000000073 */
[----:B------:R-:W-:Y:S01]  /*3840*/  @P2 F2FP.BF16.F32.PACK_AB R155, RZ, R155 ;  /* 0x0000009bff9b223e */ /* 0x000fe200000010ff */
[----:B--2---:R-:W-:-:S03]  /*3850*/  @P2 FMUL.FTZ R153, R153, R238 ;  /* 0x000000ee99992220 */ /* 0x004fc60000410000 */
        /* <DEDUP_REMOVED lines=13> */
.L_x_255:
[----:B------:R-:W-:Y:S01]  /*3930*/  ISETP.GT.AND P1, PT, R23, RZ, PT ;  /* 0x000000ff1700720c */ /* 0x000fe20003f24270 */
[-C--:B------:R-:W-:Y:S01]  /*3940*/  @P3 FFMA.FTZ R85, R3, R234.reuse, R237 ;  /* 0x000000ea03553223 */ /* 0x080fe200000100ed */
[----:B------:R-:W-:Y:S01]  /*3950*/  SHF.L.U32 R251, R36, 0x10, RZ ;  /* 0x0000001024fb7819 */ /* 0x000fe200000006ff */
[----:B------:R-:W0:Y:S01]  /*3960*/  @P2 LDC R240, c[0x0][0x40c] ;  /* 0x00010300fff02b82 */ /* 0x000e220000000800 */
[----:B------:R-:W-:Y:S01]  /*3970*/  PRMT R250, R38, 0x7632, R250 ;  /* 0x0000763226fa7816 */ /* 0x000fe200000000fa */
        /* <DEDUP_REMOVED lines=9> */
[-CC-:B------:R-:W-:Y:S01]  /*3a10*/  @P1 FFMA.FTZ R236, R158, R234.reuse, R237.reuse ;  /* 0x000000ea9eec1223 */ /* 0x180fe200000100ed */
[----:B------:R-:W-:Y:S01]  /*3a20*/  @P1 FADD.FTZ R85, R157, -R84 ;  /* 0x800000549d551221 */ /* 0x000fe20000010000 */
[-CC-:B------:R-:W-:Y:S01]  /*3a30*/  @P1 FFMA.FTZ R84, R206, R234.reuse, R237.reuse ;  /* 0x000000eace541223 */ /* 0x180fe200000100ed */
[----:B------:R-:W2:Y:S01]  /*3a40*/  @P2 LDC R153, c[0x0][0x40c] ;  /* 0x00010300ff992b82 */ /* 0x000ea20000000800 */
[----:B------:R-:W-:Y:S01]  /*3a50*/  @P1 FADD.FTZ R154, R199, -R154 ;  /* 0x8000009ac79a1221 */ /* 0x000fe20000010000 */
[C---:B------:R-:W-:Y:S01]  /*3a60*/  @P1 FFMA.FTZ R86, R188.reuse, R85, R86 ;  /* 0x00000055bc561223 */ /* 0x040fe20000010056 */
[----:B------:R-:W-:Y:S01]  /*3a70*/  @P1 FADD.FTZ R87, R193, -R84 ;  /* 0x80000054c1571221 */ /* 0x000fe20000010000 */
[-CC-:B------:R-:W-:Y:S01]  /*3a80*/  @P1 FFMA.FTZ R84, R233, R234.reuse, R237.reuse ;  /* 0x000000eae9541223 */ /* 0x180fe200000100ed */
[----:B------:R-:W-:Y:S01]  /*3a90*/  @P1 FFMA.FTZ R249, R235, R234, R237 ;  /* 0x000000eaebf91223 */ /* 0x000fe200000100ed */
[----:B------:R-:W-:Y:S01]  /*3aa0*/  @P1 FADD.FTZ R236, R195, -R236 ;  /* 0x800000ecc3ec1221 */ /* 0x000fe20000010000 */
[----:B------:R-:W-:Y:S01]  /*3ab0*/  @P1 FFMA.FTZ R250, R188, R87, R250 ;  /* 0x00000057bcfa1223 */ /* 0x000fe200000100fa */
[----:B------:R-:W-:Y:S01]  /*3ac0*/  @P1 FADD.FTZ R87, R159, -R152 ;  /* 0x800000989f571221 */ /* 0x000fe20000010000 */
[--C-:B------:R-:W-:Y:S01]  /*3ad0*/  @P1 FADD.FTZ R85, R183, -R84.reuse ;  /* 0x80000054b7551221 */ /* 0x100fe20000010000 */
[----:B------:R-:W3:Y:S01]  /*3ae0*/  @P2 LDC R152, c[0x0][0x40c] ;  /* 0x00010300ff982b82 */ /* 0x000ee20000000800 */
[----:B------:R-:W-:Y:S01]  /*3af0*/  PRMT R84, R36, 0x7632, R84 ;  /* 0x0000763224547816 */ /* 0x000fe20000000054 */
[----:B0-----:R-:W-:Y:S01]  /*3b00*/  @P2 FMUL.FTZ R240, R86, R240 ;  /* 0x000000f056f02220 */ /* 0x001fe20000410000 */
[----:B------:R-:W-:Y:S01]  /*3b10*/  @P1 FFMA.FTZ R248, R188, R85, R248 ;  /* 0x00000055bcf81223 */ /* 0x000fe200000100f8 */
[----:B------:R-:W-:-:S02]  /*3b20*/  PRMT R85, R37, 0x7632, R85 ;  /* 0x0000763225557816 */ /* 0x000fc40000000055 */
[----:B------:R-:W-:Y:S01]  /*3b30*/  SHF.L.U32 R84, R84, 0x10, RZ ;  /* 0x0000001054547819 */ /* 0x000fe200000006ff */
[C---:B-1----:R-:W-:Y:S01]  /*3b40*/  @P2 FMUL.FTZ R242, R250.reuse, R155 ;  /* 0x0000009bfaf22220 */ /* 0x042fe20000410000 */
[----:B------:R-:W-:Y:S01]  /*3b50*/  SHF.L.U32 R85, R85, 0x10, RZ ;  /* 0x0000001055557819 */ /* 0x000fe200000006ff */
[----:B------:R-:W0:Y:S01]  /*3b60*/  @P2 LDC R238, c[0x0][0x40c] ;  /* 0x00010300ffee2b82 */ /* 0x000e220000000800 */
[----:B------:R-:W-:Y:S01]  /*3b70*/  F2FP.BF16.F32.PACK_AB R86, R250, R86 ;  /* 0x00000056fa56723e */ /* 0x000fe200000010ff */
[C---:B------:R-:W-:Y:S01]  /*3b80*/  @P1 FFMA.FTZ R84, R188.reuse, R87, R84 ;  /* 0x00000057bc541223 */ /* 0x040fe20000010054 */
[C---:B------:R-:W-:Y:S01]  /*3b90*/  PRMT R87, R39.reuse, 0x7632, R87 ;  /* 0x0000763227577816 */ /* 0x040fe20000000057 */
[----:B------:R-:W-:Y:S01]  /*3ba0*/  @P1 FFMA.FTZ R85, R188, R154, R85 ;  /* 0x0000009abc551223 */ /* 0x000fe20000010055 */
[----:B------:R-:W-:Y:S01]  /*3bb0*/  @P1 FADD.FTZ R154, R198, -R249 ;  /* 0x800000f9c69a1221 */ /* 0x000fe20000010000 */
[----:B------:R-:W-:Y:S02]  /*3bc0*/  SHF.L.U32 R249, R39, 0x10, RZ ;  /* 0x0000001027f97819 */ /* 0x000fe400000006ff */
[----:B------:R-:W-:-:S03]  /*3bd0*/  SHF.L.U32 R87, R87, 0x10, RZ ;  /* 0x0000001057577819 */ /* 0x000fc600000006ff */
[----:B------:R-:W-:Y:S01]  /*3be0*/  @P1 FFMA.FTZ R249, R188, R154, R249 ;  /* 0x0000009abcf91223 */ /* 0x000fe200000100f9 */
[----:B--2---:R-:W-:Y:S01]  /*3bf0*/  @P2 FMUL.FTZ R154, R248, R153 ;  /* 0x00000099f89a2220 */ /* 0x004fe20000410000 */
[----:B------:R-:W-:Y:S01]  /*3c00*/  @P1 FFMA.FTZ R87, R188, R236, R87 ;  /* 0x000000ecbc571223 */ /* 0x000fe20000010057 */
[----:B------:R-:W-:Y:S01]  /*3c10*/  @P2 F2FP.BF16.F32.PACK_AB R153, RZ, R242 ;  /* 0x000000f2ff99223e */ /* 0x000fe200000010ff */
[----:B---3--:R-:W-:Y:S01]  /*3c20*/  @P2 FMUL.FTZ R155, R85, R152 ;  /* 0x00000098559b2220 */ /* 0x008fe20000410000 */
[----:B------:R-:W-:Y:S01]  /*3c30*/  @P2 F2FP.BF16.F32.PACK_AB R152, RZ, R240 ;  /* 0x000000f0ff98223e */ /* 0x000fe200000010ff */
[----:B------:R-:W1:Y:S01]  /*3c40*/  @P2 LDC R236, c[0x0][0x40c] ;  /* 0x00010300ffec2b82 */ /* 0x000e620000000800 */
[----:B------:R-:W-:Y:S02]  /*3c50*/  @P2 F2FP.BF16.F32.PACK_AB R154, RZ, R154 ;  /* 0x0000009aff9a223e */ /* 0x000fe400000010ff */
[----:B------:R-:W-:Y:S02]  /*3c60*/  @P2 F2FP.BF16.F32.PACK_AB R155, RZ, R155 ;  /* 0x0000009bff9b223e */ /* 0x000fe400000010ff */
[----:B------:R-:W-:Y:S01]  /*3c70*/  @P2 PRMT R114, R152, 0x7610, R114 ;  /* 0x0000761098722816 */ /* 0x000fe20000000072 */
[----:B0-----:R-:W-:-:S02]  /*3c80*/  @P2 FMUL.FTZ R238, R84, R238 ;  /* 0x000000ee54ee2220 */ /* 0x001fc40000410000 */
[----:B------:R-:W0:Y:S01]  /*3c90*/  @P2 LDC R240, c[0x0][0x40c] ;  /* 0x00010300fff02b82 */ /* 0x000e220000000800 */
[----:B------:R-:W-:Y:S02]  /*3ca0*/  @P2 PRMT R113, R154, 0x7610, R113 ;  /* 0x000076109a712816 */ /* 0x000fe40000000071 */
[----:B------:R-:W-:Y:S02]  /*3cb0*/  F2FP.BF16.F32.PACK_AB R85, R85, R248 ;  /* 0x000000f85555723e */ /* 0x000fe400000010ff */
[----:B------:R-:W-:Y:S02]  /*3cc0*/  @P2 F2FP.BF16.F32.PACK_AB R238, RZ, R238 ;  /* 0x000000eeffee223e */ /* 0x000fe400000010ff */
[----:B------:R-:W-:Y:S01]  /*3cd0*/  F2FP.BF16.F32.PACK_AB R84, R84, R251 ;  /* 0x000000fb5454723e */ /* 0x000fe200000010ff */
[----:B------:R-:W2:Y:S01]  /*3ce0*/  @P2 LDC R242, c[0x0][0x40c] ;  /* 0x00010300fff22b82 */ /* 0x000ea20000000800 */
[----:B------:R-:W-:Y:S02]  /*3cf0*/  @P2 PRMT R114, R114, 0x5410, R153 ;  /* 0x0000541072722816 */ /* 0x000fe40000000099 */
[----:B------:R-:W-:Y:S01]  /*3d00*/  @P2 PRMT R113, R113, 0x5410, R155 ;  /* 0x0000541071712816 */ /* 0x000fe2000000009b */
[----:B-1----:R-:W-:-:S05]  /*3d10*/  @P2 FMUL.FTZ R236, R251, R236 ;  /* 0x000000ecfbec2220 */ /* 0x002fca0000410000 */
[----:B------:R-:W-:Y:S01]  /*3d20*/  @P2 F2FP.BF16.F32.PACK_AB R236, RZ, R236 ;  /* 0x000000ecffec223e */ /* 0x000fe200000010ff */
[----:B0-----:R-:W-:-:S03]  /*3d30*/  @P2 FMUL.FTZ R240, R249, R240 ;  /* 0x000000f0f9f02220 */ /* 0x001fc60000410000 */
[----:B------:R-:W-:Y:S02]  /*3d40*/  @P2 PRMT R112, R236, 0x7610, R112 ;  /* 0x00007610ec702816 */ /* 0x000fe40000000070 */
[----:B------:R-:W-:Y:S02]  /*3d50*/  @P2 F2FP.BF16.F32.PACK_AB R240, RZ, R240 ;  /* 0x000000f0fff0223e */ /* 0x000fe400000010ff */
[----:B------:R-:W-:Y:S01]  /*3d60*/  @P2 PRMT R112, R112, 0x5410, R238 ;  /* 0x0000541070702816 */ /* 0x000fe200000000ee */
[C---:B--2---:R-:W-:Y:S01]  /*3d70*/  @P2 FMUL.FTZ R242, R87.reuse, R242 ;  /* 0x000000f257f22220 */ /* 0x044fe20000410000 */
[----:B------:R-:W-:Y:S02]  /*3d80*/  @P2 PRMT R115, R240, 0x7610, R115 ;  /* 0x00007610f0732816 */ /* 0x000fe40000000073 */
[----:B------:R-:W-:Y:S02]  /*3d90*/  F2FP.BF16.F32.PACK_AB R87, R87, R249 ;  /* 0x000000f95757723e */ /* 0x000fe400000010ff */
[----:B------:R-:W-:-:S04]  /*3da0*/  @P2 F2FP.BF16.F32.PACK_AB R242, RZ, R242 ;  /* 0x000000f2fff2223e */ /* 0x000fc800000010ff */
[----:B------:R-:W-:-:S07]  /*3db0*/  @P2 PRMT R115, R115, 0x5410, R242 ;  /* 0x0000541073732816 */ /* 0x000fce00000000f2 */
.L_x_254:
[----:B------:R-:W-:Y:S05]  /*3dc0*/  BSYNC.RECONVERGENT B1 ;  /* 0x0000000000017941 */ /* 0x000fea0003800200 */
.L_x_237:
[----:B------:R-:W-:Y:S01]  /*3dd0*/  ISETP.NE.U32.AND P1, PT, R244, RZ, PT ;  /* 0x000000fff400720c */ /* 0x000fe20003f25070 */
[----:B------:R-:W0:Y:S01]  /*3de0*/  @P2 LDC.64 R152, c[0x0][0x468] ;  /* 0x00011a00ff982b82 */ /* 0x000e220000000a00 */
[----:B------:R-:W-:Y:S02]  /*3df0*/  BSSY.RECONVERGENT B1, `(.L_x_256) ;  /* 0x0000136000017945 */ /* 0x000fe40003800200 */
[----:B------:R-:W-:-:S13]  /*3e00*/  ISETP.NE.AND.EX P1, PT, R246, RZ, PT, P1 ;  /* 0x000000fff600720c */ /* 0x000fda0003f25310 */
[----:B------:R-:W1:Y:S01]  /*3e10*/  @P1 LDC.64 R154, c[0x0][0x478] ;  /* 0x00011e00ff9a1b82 */ /* 0x000e620000000a00 */
[----:B0-----:R-:W-:-:S04]  /*3e20*/  @P2 IMAD.WIDE.U32 R152, R189, 0x10, R152 ;  /* 0x00000010bd982825 */ /* 0x001fc800078e0098 */
[----:B-1----:R-:W-:-:S05]  /*3e30*/  @P1 IMAD.WIDE.U32 R154, R191, 0x10, R154 ;  /* 0x00000010bf9a1825 */ /* 0x002fca00078e009a */
[----:B------:R0:W-:Y:S04]  /*3e40*/  @P1 STG.E.128 desc[UR6][R154.64], R84 ;  /* 0x000000549a001986 */ /* 0x0001e8000c101d06 */
[----:B------:R0:W-:Y:S01]  /*3e50*/  @P2 STG.E.128 desc[UR6][R152.64], R112 ;  /* 0x0000007098002986 */ /* 0x0001e2000c101d06 */
[----:B------:R-:W-:Y:S05]  /*3e60*/  @!P0 BRA `(.L_x_257) ;  /* 0x0000000800448947 */ /* 0x000fea0003800000 */
[----:B------:R-:W-:Y:S05]  /*3e70*/  @!P1 BRA `(.L_x_258) ;  /* 0x0000000400289947 */ /* 0x000fea0003800000 */
[----:B------:R-:W-:Y:S01]  /*3e80*/  ISETP.GT.AND P3, PT, R23, RZ, PT ;  /* 0x000000ff1700720c */ /* 0x000fe20003f64270 */
[----:B------:R-:W1:Y:S01]  /*3e90*/  @P2 LDC R242, c[0x0][0x40c] ;  /* 0x00010300fff22b82 */ /* 0x000e620000000800 */
[C---:B0-----:R-:W-:Y:S02]  /*3ea0*/  PRMT R86, R34.reuse, 0x7632, R86 ;  /* 0x0000763222567816 */ /* 0x041fe40000000056 */
[----:B------:R-:W-:Y:S02]  /*3eb0*/  SHF.L.U32 R251, R34, 0x10, RZ ;  /* 0x0000001022fb7819 */ /* 0x000fe400000006ff */
[----:B------:R-:W-:Y:S02]  /*3ec0*/  SHF.L.U32 R86, R86, 0x10, RZ ;  /* 0x0000001056567819 */ /* 0x000fe400000006ff */
[----:B------:R-:W-:Y:S01]  /*3ed0*/  SHF.L.U32 R249, R32, 0x10, RZ ;  /* 0x0000001020f97819 */ /* 0x000fe200000006ff */
[----:B------:R-:W0:Y:S01]  /*3ee0*/  @P2 LDC R238, c[0x0][0x40c] ;  /* 0x00010300ffee2b82 */ /* 0x000e220000000800 */
[----:B------:R-:W-:-:S03]  /*3ef0*/  SHF.L.U32 R155, R35, 0x10, RZ ;  /* 0x00000010239b7819 */ /* 0x000fc600000006ff */
[-CC-:B------:R-:W-:Y:S01]  /*3f00*/  @P3 FFMA.FTZ R85, R241, R234.reuse, R237.reuse ;  /* 0x000000eaf1553223 */ /* 0x180fe200000100ed */
[-CC-:B------:R-:W-:Y:S01]  /*3f10*/  @P3 FFMA.FTZ R84, R160, R234.reuse, R237.reuse ;  /* 0x000000eaa0543223 */ /* 0x180fe200000100ed */
[-CC-:B------:R-:W-:Y:S01]  /*3f20*/  @P3 FFMA.FTZ R152, R164, R234.reuse, R237.reuse ;  /* 0x000000eaa4983223 */ /* 0x180fe200000100ed */
[-C--:B------:R-:W-:Y:S01]  /*3f30*/  @P3 FFMA.FTZ R154, R162, R234.reuse, R237 ;  /* 0x000000eaa29a3223 */ /* 0x080fe200000100ed */
[----:B------:R-:W-:Y:S01]  /*3f40*/  @P3 FADD.FTZ R85, R226, -R85 ;  /* 0x80000055e2553221 */ /* 0x000fe20000010000 */
[--C-:B------:R-:W-:Y:S01]  /*3f50*/  @P3 FADD.FTZ R87, R167, -R84.reuse ;  /* 0x80000054a7573221 */ /* 0x100fe20000010000 */
[----:B------:R-:W-:Y:S01]  /*3f60*/  PRMT R84, R33, 0x7632, R84 ;  /* 0x0000763221547816 */ /* 0x000fe20000000054 */
[----:B------:R-:W-:Y:S01]  /*3f70*/  @P3 FADD.FTZ R153, R165, -R152 ;  /* 0x80000098a5993221 */ /* 0x000fe20000010000 */
[C---:B------:R-:W-:Y:S01]  /*3f80*/  @P3 FFMA.FTZ R251, R188.reuse, R85, R251 ;  /* 0x00000055bcfb3223 */ /* 0x040fe200000100fb */
[-CC-:B------:R-:W-:Y:S01]  /*3f90*/  @P3 FFMA.FTZ R85, R239, R234.reuse, R237.reuse ;  /* 0x000000eaef553223 */ /* 0x180fe200000100ed */
[----:B------:R-:W-:Y:S01]  /*3fa0*/  @P3 FFMA.FTZ R86, R188, R87, R86 ;  /* 0x00000057bc563223 */ /* 0x000fe20000010056 */
[----:B------:R-:W-:Y:S01]  /*3fb0*/  SHF.L.U32 R84, R84, 0x10, RZ ;  /* 0x0000001054547819 */ /* 0x000fe200000006ff */
[-C--:B------:R-:W-:Y:S01]  /*3fc0*/  @P3 FFMA.FTZ R152, R230, R234.reuse, R237 ;  /* 0x000000eae6983223 */ /* 0x080fe200000100ed */
[----:B------:R-:W-:Y:S01]  /*3fd0*/  @P3 FADD.FTZ R87, R222, -R85 ;  /* 0x80000055de573221 */ /* 0x000fe20000010000 */
[----:B------:R-:W-:Y:S01]  /*3fe0*/  SHF.L.U32 R85, R33, 0x10, RZ ;  /* 0x0000001021557819 */ /* 0x000fe200000006ff */
[----:B------:R-:W2:Y:S01]  /*3ff0*/  @P2 LDC R244, c[0x0][0x40c] ;  /* 0x00010300fff42b82 */ /* 0x000ea20000000800 */
[C---:B------:R-:W-:Y:S01]  /*4000*/  @P3 FFMA.FTZ R84, R188.reuse, R153, R84 ;  /* 0x00000099bc543223 */ /* 0x040fe20000010054 */
[-C--:B------:R-:W-:Y:S01]  /*4010*/  @P3 FFMA.FTZ R153, R211, R234.reuse, R237 ;  /* 0x000000ead3993223 */ /* 0x080fe200000100ed */
[----:B------:R-:W-:Y:S01]  /*4020*/  @P3 FADD.FTZ R152, R163, -R152 ;  /* 0x80000098a3983221 */ /* 0x000fe20000010000 */
[----:B------:R-:W-:Y:S01]  /*4030*/  @P3 FFMA.FTZ R85, R188, R87, R85 ;  /* 0x00000057bc553223 */ /* 0x000fe20000010055 */
[----:B------:R-:W-:Y:S01]  /*4040*/  PRMT R87, R32, 0x7632, R87 ;  /* 0x0000763220577816 */ /* 0x000fe20000000057 */
[----:B------:R-:W-:Y:S01]  /*4050*/  @P3 FADD.FTZ R153, R208, -R153 ;  /* 0x80000099d0993221 */ /* 0x000fe20000010000 */
[----:B------:R-:W-:Y:S01]  /*4060*/  @P3 FADD.FTZ R240, R201, -R154 ;  /* 0x8000009ac9f03221 */ /* 0x000fe20000010000 */
[----:B------:R-:W3:Y:S01]  /*4070*/  @P2 LDC R248, c[0x0][0x40c] ;  /* 0x00010300fff82b82 */ /* 0x000ee20000000800 */
[----:B------:R-:W-:Y:S01]  /*4080*/  SHF.L.U32 R87, R87, 0x10, RZ ;  /* 0x0000001057577819 */ /* 0x000fe200000006ff */
[----:B------:R-:W-:Y:S01]  /*4090*/  @P3 FFMA.FTZ R249, R188, R153, R249 ;  /* 0x00000099bcf93223 */ /* 0x000fe200000100f9 */
[----:B------:R-:W-:-:S03]  /*40a0*/  @P3 FFMA.FTZ R153, R161, R234, R237 ;  /* 0x000000eaa1993223 */ /* 0x000fc600000100ed */
[----:B------:R-:W-:Y:S01]  /*40b0*/  @P3 FFMA.FTZ R87, R188, R152, R87 ;  /* 0x00000098bc573223 */ /* 0x000fe20000010057 */
[----:B------:R-:W-:Y:S01]  /*40c0*/  @P3 FADD.FTZ R153, R228, -R153 ;  /* 0x80000099e4993221 */ /* 0x000fe20000010000 */
[----:B------:R-:W4:Y:S03]  /*40d0*/  @P2 LDC R236, c[0x0][0x40c] ;  /* 0x00010300ffec2b82 */ /* 0x000f260000000800 */
[----:B------:R-:W-:Y:S01]  /*40e0*/  @P3 FFMA.FTZ R155, R188, R153, R155 ;  /* 0x00000099bc9b3223 */ /* 0x000fe2000001009b */
[----:B------:R-:W-:-:S04]  /*40f0*/  PRMT R153, R35, 0x7632, R153 ;  /* 0x0000763223997816 */ /* 0x000fc80000000099 */
[----:B------:R-:W5:Y:S01]  /*4100*/  @P2 LDC R152, c[0x0][0x40c] ;  /* 0x00010300ff982b82 */ /* 0x000f620000000800 */
[----:B------:R-:W-:Y:S01]  /*4110*/  SHF.L.U32 R153, R153, 0x10, RZ ;  /* 0x0000001099997819 */ /* 0x000fe200000006ff */
[----:B--2---:R-:W-:-:S04]  /*4120*/  @P2 FMUL.FTZ R244, R249, R244 ;  /* 0x000000f4f9f42220 */ /* 0x004fc80000410000 */
[----:B------:R-:W-:Y:S01]  /*4130*/  @P3 FFMA.FTZ R153, R188, R240, R153 ;  /* 0x000000f0bc993223 */ /* 0x000fe20000010099 */
[----:B-1----:R-:W-:Y:S01]  /*4140*/  @P2 FMUL.FTZ R240, R251, R242 ;  /* 0x000000f2fbf02220 */ /* 0x002fe20000410000 */
[----:B------:R-:W1:Y:S01]  /*4150*/  @P2 LDC R154, c[0x0][0x40c] ;  /* 0x00010300ff9a2b82 */ /* 0x000e620000000800 */
[----:B0-----:R-:W-:Y:S01]  /*4160*/  @P2 FMUL.FTZ R242, R85, R238 ;  /* 0x000000ee55f22220 */ /* 0x001fe20000410000 */
[----:B---3--:R-:W-:Y:S01]  /*4170*/  @P2 FMUL.FTZ R248, R86, R248 ;  /* 0x000000f856f82220 */ /* 0x008fe20000410000 */
[----:B------:R-:W-:Y:S02]  /*4180*/  @P2 F2FP.BF16.F32.PACK_AB R244, RZ, R244 ;  /* 0x000000f4fff4223e */ /* 0x000fe400000010ff */
[----:B------:R-:W-:Y:S02]  /*4190*/  @P2 F2FP.BF16.F32.PACK_AB R240, RZ, R240 ;  /* 0x000000f0fff0223e */ /* 0x000fe400000010ff */
[----:B------:R-:W-:Y:S01]  /*41a0*/  @P2 F2FP.BF16.F32.PACK_AB R238, RZ, R248 ;  /* 0x000000f8ffee223e */ /* 0x000fe200000010ff */
[----:B----4-:R-:W-:Y:S01]  /*41b0*/  @P2 FMUL.FTZ R246, R84, R236 ;  /* 0x000000ec54f62220 */ /* 0x010fe20000410000 */
[----:B------:R-:W-:-:S02]  /*41c0*/  @P2 F2FP.BF16.F32.PACK_AB R236, RZ, R242 ;  /* 0x000000f2ffec223e */ /* 0x000fc400000010ff */
[----:B------:R-:W-:Y:S02]  /*41d0*/  @P2 PRMT R114, R240, 0x7610, R114 ;  /* 0x00007610f0722816 */ /* 0x000fe40000000072 */
[----:B------:R-:W-:Y:S02]  /*41e0*/  @P2 F2FP.BF16.F32.PACK_AB R242, RZ, R246 ;  /* 0x000000f6fff2223e */ /* 0x000fe400000010ff */
[----:B------:R-:W-:Y:S01]  /*41f0*/  @P2 PRMT R113, R236, 0x7610, R113 ;  /* 0x00007610ec712816 */ /* 0x000fe20000000071 */
[----:B-----5:R-:W-:Y:S01]  /*4200*/  @P2 FMUL.FTZ R152, R87, R152 ;  /* 0x0000009857982220 */ /* 0x020fe20000410000 */
[----:B------:R-:W-:Y:S02]  /*4210*/  @P2 PRMT R112, R244, 0x7610, R112 ;  /* 0x00007610f4702816 */ /* 0x000fe40000000070 */
[----:B------:R-:W-:Y:S02]  /*4220*/  F2FP.BF16.F32.PACK_AB R85, R84, R85 ;  /* 0x000000555455723e */ /* 0x000fe400000010ff */
[----:B------:R-:W-:-:S02]  /*4230*/  @P2 F2FP.BF16.F32.PACK_AB R152, RZ, R152 ;  /* 0x00000098ff98223e */ /* 0x000fc400000010ff */
[----:B------:R-:W-:Y:S01]  /*4240*/  F2FP.BF16.F32.PACK_AB R84, R87, R249 ;  /* 0x000000f95754723e */ /* 0x000fe200000010ff */
[----:B-1----:R-:W-:Y:S01]  /*4250*/  @P2 FMUL.FTZ R154, R155, R154 ;  /* 0x0000009a9b9a2220 */ /* 0x002fe20000410000 */
[----:B------:R-:W-:Y:S02]  /*4260*/  F2FP.BF16.F32.PACK_AB R86, R86, R251 ;  /* 0x000000fb5656723e */ /* 0x000fe400000010ff */
[----:B------:R-:W-:Y:S02]  /*4270*/  @P2 PRMT R114, R114, 0x5410, R238 ;  /* 0x0000541072722816 */ /* 0x000fe400000000ee */
[----:B------:R-:W-:Y:S02]  /*4280*/  @P2 F2FP.BF16.F32.PACK_AB R154, RZ, R154 ;  /* 0x0000009aff9a223e */ /* 0x000fe400000010ff */
[----:B------:R-:W-:Y:S02]  /*4290*/  @P2 PRMT R113, R113, 0x5410, R242 ;  /* 0x0000541071712816 */ /* 0x000fe400000000f2 */
[----:B------:R-:W-:-:S02]  /*42a0*/  @P2 PRMT R112, R112, 0x5410, R152 ;  /* 0x0000541070702816 */ /* 0x000fc40000000098 */
[----:B------:R-:W-:Y:S02]  /*42b0*/  @P2 PRMT R115, R154, 0x7610, R115 ;  /* 0x000076109a732816 */ /* 0x000fe40000000073 */
[----:B------:R-:W-:Y:S01]  /*42c0*/  F2FP.BF16.F32.PACK_AB R87, R153, R155 ;  /* 0x0000009b9957723e */ /* 0x000fe200000010ff */
[----:B------:R-:W-:Y:S06]  /*42d0*/  @!P2 BRA `(.L_x_259) ;  /* 0x0000000c009ca947 */ /* 0x000fec0003800000 */
[----:B------:R-:W-:-:S05]  /*42e0*/  FMUL.FTZ R153, R153, UR13 ;  /* 0x0000000d99997c20 */ /* 0x000fca0008410000 */
[----:B------:R-:W-:-:S04]  /*42f0*/  F2FP.BF16.F32.PACK_AB R153, RZ, R153 ;  /* 0x00000099ff99723e */ /* 0x000fc800000010ff */
[----:B------:R-:W-:Y:S01]  /*4300*/  PRMT R115, R115, 0x5410, R153 ;  /* 0x0000541073737816 */ /* 0x000fe20000000099 */
[----:B------:R-:W-:Y:S06]  /*4310*/  BRA `(.L_x_259) ;  /* 0x0000000c008c7947 */ /* 0x000fec0003800000 */
.L_x_258:
[----:B------:R-:W-:Y:S01]  /*4320*/  ISETP.GT.AND P3, PT, R23, RZ, PT ;  /* 0x000000ff1700720c */ /* 0x000fe20003f64270 */
[----:B------:R-:W1:Y:S01]  /*4330*/  @P2 LDC R238, c[0x0][0x40c] ;  /* 0x00010300ffee2b82 */ /* 0x000e620000000800 */
[C---:B0-----:R-:W-:Y:S02]  /*4340*/  PRMT R152, R32.reuse, 0x7632, R152 ;  /* 0x0000763220987816 */ /* 0x041fe40000000098 */
[----:B------:R-:W-:Y:S02]  /*4350*/  SHF.L.U32 R154, R32, 0x10, RZ ;  /* 0x00000010209a7819 */ /* 0x000fe400000006ff */
[----:B------:R-:W-:Y:S02]  /*4360*/  SHF.L.U32 R152, R152, 0x10, RZ ;  /* 0x0000001098987819 */ /* 0x000fe400000006ff */
[----:B------:R-:W-:-:S04]  /*4370*/  PRMT R251, R34, 0x7632, R251 ;  /* 0x0000763222fb7816 */ /* 0x000fc800000000fb */
[----:B------:R-:W-:Y:S01]  /*4380*/  SHF.L.U32 R251, R251, 0x10, RZ ;  /* 0x00000010fbfb7819 */ /* 0x000fe200000006ff */
[-CC-:B------:R-:W-:Y:S01]  /*4390*/  @P3 FFMA.FTZ R236, R230, R234.reuse, R237.reuse ;  /* 0x000000eae6ec3223 */ /* 0x180fe200000100ed */
[-CC-:B------:R-:W-:Y:S01]  /*43a0*/  @P3 FFMA.FTZ R153, R211, R234.reuse, R237.reuse ;  /* 0x000000ead3993223 */ /* 0x180fe200000100ed */
[-CC-:B------:R-:W-:Y:S01]  /*43b0*/  @P3 FFMA.FTZ R242, R164, R234.reuse, R237.reuse ;  /* 0x000000eaa4f23223 */ /* 0x180fe200000100ed */
[-C--:B------:R-:W-:Y:S01]  /*43c0*/  @P3 FFMA.FTZ R249, R241, R234.reuse, R237 ;  /* 0x000000eaf1f93223 */ /* 0x080fe200000100ed */
[----:B------:R-:W-:Y:S01]  /*43d0*/  @P3 FADD.FTZ R155, R163, -R236 ;  /* 0x800000eca39b3221 */ /* 0x000fe20000010000 */
[----:B------:R-:W-:Y:S01]  /*43e0*/  @P3 FADD.FTZ R153, R208, -R153 ;  /* 0x80000099d0993221 */ /* 0x000fe20000010000 */
[----:B------:R-:W0:Y:S01]  /*43f0*/  @P2 LDC R236, c[0x0][0x40c] ;  /* 0x00010300ffec2b82 */ /* 0x000e220000000800 */
[----:B------:R-:W-:Y:S01]  /*4400*/  @P3 FADD.FTZ R242, R165, -R242 ;  /* 0x800000f2a5f23221 */ /* 0x000fe20000010000 */
[C---:B------:R-:W-:Y:S01]  /*4410*/  @P3 FFMA.FTZ R152, R188.reuse, R155, R152 ;  /* 0x0000009bbc983223 */ /* 0x040fe20000010098 */
[----:B------:R-:W-:Y:S01]  /*4420*/  PRMT R155, R33, 0x7632, R155 ;  /* 0x00007632219b7816 */ /* 0x000fe2000000009b */
[----:B------:R-:W-:Y:S01]  /*4430*/  @P3 FFMA.FTZ R154, R188, R153, R154 ;  /* 0x00000099bc9a3223 */ /* 0x000fe2000001009a */
[----:B------:R-:W-:-:S02]  /*4440*/  @P3 FFMA.FTZ R153, R239, R234, R237 ;  /* 0x000000eaef993223 */ /* 0x000fc400000100ed */
[----:B------:R-:W-:Y:S01]  /*4450*/  SHF.L.U32 R155, R155, 0x10, RZ ;  /* 0x000000109b9b7819 */ /* 0x000fe200000006ff */
[----:B-1----:R-:W-:Y:S01]  /*4460*/  @P2 FMUL.FTZ R244, R154, R238 ;  /* 0x000000ee9af42220 */ /* 0x002fe20000410000 */
[----:B------:R-:W-:Y:S01]  /*4470*/  @P3 FADD.FTZ R240, R222, -R153 ;  /* 0x80000099def03221 */ /* 0x000fe20000010000 */
[----:B------:R-:W-:Y:S01]  /*4480*/  SHF.L.U32 R153, R33, 0x10, RZ ;  /* 0x0000001021997819 */ /* 0x000fe200000006ff */
[----:B------:R-:W1:Y:S01]  /*4490*/  @P2 LDC R154, c[0x0][0x40c] ;  /* 0x00010300ff9a2b82 */ /* 0x000e620000000800 */
[----:B------:R-:W-:Y:S01]  /*44a0*/  @P3 FFMA.FTZ R155, R188, R242, R155 ;  /* 0x000000f2bc9b3223 */ /* 0x000fe2000001009b */
[----:B------:R-:W-:Y:S01]  /*44b0*/  @P3 FFMA.FTZ R242, R160, R234, R237 ;  /* 0x000000eaa0f23223 */ /* 0x000fe200000100ed */
[----:B------:R-:W-:Y:S01]  /*44c0*/  @P2 F2FP.BF16.F32.PACK_AB R244, RZ, R244 ;  /* 0x000000f4fff4223e */ /* 0x000fe200000010ff */
[----:B------:R-:W-:Y:S01]  /*44d0*/  @P3 FFMA.FTZ R153, R188, R240, R153 ;  /* 0x000000f0bc993223 */ /* 0x000fe20000010099 */
[----:B------:R-:W-:Y:S01]  /*44e0*/  @P3 FADD.FTZ R240, R226, -R249 ;  /* 0x800000f9e2f03221 */ /* 0x000fe20000010000 */
[----:B------:R-:W-:Y:S01]  /*44f0*/  @P3 FADD.FTZ R242, R167, -R242 ;  /* 0x800000f2a7f23221 */ /* 0x000fe20000010000 */
[----:B------:R-:W-:-:S02]  /*4500*/  SHF.L.U32 R249, R34, 0x10, RZ ;  /* 0x0000001022f97819 */ /* 0x000fc400000006ff */
[----:B------:R-:W-:Y:S01]  /*4510*/  @P2 PRMT R112, R244, 0x7610, R112 ;  /* 0x00007610f4702816 */ /* 0x000fe20000000070 */
[----:B------:R-:W-:Y:S02]  /*4520*/  @P3 FFMA.FTZ R251, R188, R242, R251 ;  /* 0x000000f2bcfb3223 */ /* 0x000fe400000100fb */
[----:B------:R-:W2:Y:S01]  /*4530*/  @P2 LDC R242, c[0x0][0x40c] ;  /* 0x00010300fff22b82 */ /* 0x000ea20000000800 */
[----:B0-----:R-:W-:Y:S01]  /*4540*/  @P2 FMUL.FTZ R238, R152, R236 ;  /* 0x000000ec98ee2220 */ /* 0x001fe20000410000 */
[----:B------:R-:W-:-:S04]  /*4550*/  @P3 FFMA.FTZ R249, R188, R240, R249 ;  /* 0x000000f0bcf93223 */ /* 0x000fc800000100f9 */
[----:B------:R-:W-:Y:S01]  /*4560*/  @P2 F2FP.BF16.F32.PACK_AB R246, RZ, R238 ;  /* 0x000000eefff6223e */ /* 0x000fe200000010ff */
[----:B------:R-:W-:Y:S01]  /*4570*/  @P3 FFMA.FTZ R238, R161, R234, R237 ;  /* 0x000000eaa1ee3223 */ /* 0x000fe200000100ed */
[----:B------:R-:W0:Y:S02]  /*4580*/  @P2 LDC R236, c[0x0][0x40c] ;  /* 0x00010300ffec2b82 */ /* 0x000e240000000800 */
[----:B------:R-:W-:Y:S01]  /*4590*/  @P2 PRMT R112, R112, 0x5410, R246 ;  /* 0x0000541070702816 */ /* 0x000fe200000000f6 */
[----:B------:R-:W-:Y:S01]  /*45a0*/  @P3 FADD.FTZ R248, R228, -R238 ;  /* 0x800000eee4f83221 */ /* 0x000fe20000010000 */
[----:B------:R-:W-:Y:S01]  /*45b0*/  SHF.L.U32 R238, R35, 0x10, RZ ;  /* 0x0000001023ee7819 */ /* 0x000fe200000006ff */
[----:B-1----:R-:W-:-:S03]  /*45c0*/  @P2 FMUL.FTZ R154, R251, R154 ;  /* 0x0000009afb9a2220 */ /* 0x002fc60000410000 */
[----:B------:R-:W1:Y:S01]  /*45d0*/  @P2 LDC R240, c[0x0][0x40c] ;  /* 0x00010300fff02b82 */ /* 0x000e620000000800 */
[----:B------:R-:W-:Y:S01]  /*45e0*/  @P3 FFMA.FTZ R238, R188, R248, R238 ;  /* 0x000000f8bcee3223 */ /* 0x000fe200000100ee */
[----:B------:R-:W-:-:S06]  /*45f0*/  @P2 F2FP.BF16.F32.PACK_AB R154, RZ, R154 ;  /* 0x0000009aff9a223e */ /* 0x000fcc00000010ff */
[----:B------:R-:W3:Y:S01]  /*4600*/  @P2 LDC R152, c[0x0][0x40c] ;  /* 0x00010300ff982b82 */ /* 0x000ee20000000800 */
[----:B--2---:R-:W-:-:S05]  /*4610*/  @P2 FMUL.FTZ R242, R153, R242 ;  /* 0x000000f299f22220 */ /* 0x004fca0000410000 */
[----:B------:R-:W-:Y:S01]  /*4620*/  @P2 F2FP.BF16.F32.PACK_AB R242, RZ, R242 ;  /* 0x000000f2fff2223e */ /* 0x000fe200000010ff */
[----:B0-----:R-:W-:-:S03]  /*4630*/  @P2 FMUL.FTZ R236, R249, R236 ;  /* 0x000000ecf9ec2220 */ /* 0x001fc60000410000 */
[----:B------:R-:W-:Y:S02]  /*4640*/  @P2 PRMT R113, R242, 0x7610, R113 ;  /* 0x00007610f2712816 */ /* 0x000fe40000000071 */
[----:B------:R-:W-:Y:S01]  /*4650*/  @P2 F2FP.BF16.F32.PACK_AB R236, RZ, R236 ;  /* 0x000000ecffec223e */ /* 0x000fe200000010ff */
[----:B-1----:R-:W-:-:S03]  /*4660*/  @P2 FMUL.FTZ R240, R155, R240 ;  /* 0x000000f09bf02220 */ /* 0x002fc60000410000 */
[----:B------:R-:W-:Y:S02]  /*4670*/  @P2 PRMT R114, R236, 0x7610, R114 ;  /* 0x00007610ec722816 */ /* 0x000fe40000000072 */
[----:B------:R-:W-:Y:S02]  /*4680*/  @P2 F2FP.BF16.F32.PACK_AB R240, RZ, R240 ;  /* 0x000000f0fff0223e */ /* 0x000fe400000010ff */
[----:B------:R-:W-:Y:S01]  /*4690*/  @P2 PRMT R114, R114, 0x5410, R154 ;  /* 0x0000541072722816 */ /* 0x000fe2000000009a */
[----:B---3--:R-:W-:Y:S01]  /*46a0*/  @P2 FMUL.FTZ R152, R238, R152 ;  /* 0x00000098ee982220 */ /* 0x008fe20000410000 */
[----:B------:R-:W-:-:S04]  /*46b0*/  @P2 PRMT R113, R113, 0x5410, R240 ;  /* 0x0000541071712816 */ /* 0x000fc800000000f0 */
        /* <DEDUP_REMOVED lines=12> */
.L_x_257:
[----:B------:R-:W-:Y:S05]  /*4780*/  @!P1 BRA `(.L_x_260) ;  /* 0x0000000400189947 */ /* 0x000fea0003800000 */
[----:B0-----:R-:W0:Y:S01]  /*4790*/  @P2 LDC R87, c[0x0][0x40c] ;  /* 0x00010300ff572b82 */ /* 0x001e220000000800 */
        /* <DEDUP_REMOVED lines=14> */
[----:B------:R-:W-:Y:S01]  /*4880*/  F2FP.BF16.F32.PACK_AB R84, R153, R84 ;  /* 0x000000549954723e */ /* 0x000fe200000010ff */
[----:B-1----:R-:W-:Y:S01]  /*4890*/  @P2 FMUL.FTZ R87, R86, R153 ;  /* 0x0000009956572220 */ /* 0x002fe20000410000 */
[----:B------:R-:W-:Y:S01]  /*48a0*/  @P2 F2FP.BF16.F32.PACK_AB R86, RZ, R85 ;  /* 0x00000055ff56223e */ /* 0x000fe200000010ff */
[----:B------:R-:W-:-:S04]  /*48b0*/  FFMA.FTZ R85, R239, R234, R237 ;  /* 0x000000eaef557223 */ /* 0x000fc800000100ed */
[----:B------:R-:W1:Y:S01]  /*48c0*/  @P2 LDC R249, c[0x0][0x40c] ;  /* 0x00010300fff92b82 */ /* 0x000e620000000800 */
[----:B------:R-:W-:Y:S01]  /*48d0*/  @P2 F2FP.BF16.F32.PACK_AB R153, RZ, R87 ;  /* 0x00000057ff99223e */ /* 0x000fe200000010ff */
[----:B------:R-:W-:Y:S01]  /*48e0*/  FADD.FTZ R85, R222, -R85 ;  /* 0x80000055de557221 */ /* 0x000fe20000010000 */
[----:B------:R-:W-:Y:S01]  /*48f0*/  FADD.FTZ R87, R165, -R154 ;  /* 0x8000009aa5577221 */ /* 0x000fe20000010000 */
[----:B------:R-:W-:Y:S01]  /*4900*/  @P2 PRMT R112, R86, 0x7610, R112 ;  /* 0x0000761056702816 */ /* 0x000fe20000000070 */
[-C--:B------:R-:W-:Y:S01]  /*4910*/  FFMA.FTZ R86, R160, R234.reuse, R237 ;  /* 0x000000eaa0567223 */ /* 0x080fe200000100ed */
[C---:B------:R-:W-:Y:S01]  /*4920*/  FMUL.FTZ R85, R188.reuse, R85 ;  /* 0x00000055bc557220 */ /* 0x040fe20000410000 */
[----:B------:R-:W-:Y:S01]  /*4930*/  FMUL.FTZ R87, R188, R87 ;  /* 0x00000057bc577220 */ /* 0x000fe20000410000 */
[----:B------:R-:W-:Y:S01]  /*4940*/  @P2 PRMT R112, R112, 0x5410, R153 ;  /* 0x0000541070702816 */ /* 0x000fe20000000099 */
[----:B------:R-:W-:Y:S01]  /*4950*/  FFMA.FTZ R153, R241, R234, R237 ;  /* 0x000000eaf1997223 */ /* 0x000fe200000100ed */
[----:B------:R-:W3:Y:S01]  /*4960*/  @P2 LDC R236, c[0x0][0x40c] ;  /* 0x00010300ffec2b82 */ /* 0x000ee20000000800 */
[----:B------:R-:W-:-:S02]  /*4970*/  FSEL R85, R85, RZ, P3 ;  /* 0x000000ff55557208 */ /* 0x000fc40001800000 */
        /* <DEDUP_REMOVED lines=15> */
[----:B------:R-:W-:Y:S02]  /*4a70*/  F2FP.BF16.F32.PACK_AB R86, R155, R86 ;  /* 0x000000569b56723e */ /* 0x000fe400000010ff */
[----:B------:R-:W-:Y:S02]  /*4a80*/  @P2 PRMT R113, R113, 0x5410, R87 ;  /* 0x0000541071712816 */ /* 0x000fe40000000057 */
        /* <DEDUP_REMOVED lines=9> */
[----:B------:R-:W-:-:S04]  /*4b20*/  FFMA.FTZ R152, R162, R234, R237 ;  /* 0x000000eaa2987223 */ /* 0x000fc800000100ed */
[----:B------:R-:W-:Y:S01]  /*4b30*/  FADD.FTZ R249, R201, -R152 ;  /* 0x80000098c9f97221 */ /* 0x000fe20000010000 */
[----:B---3--:R-:W-:-:S03]  /*4b40*/  @P2 FMUL.FTZ R87, R236, R155 ;  /* 0x0000009bec572220 */ /* 0x008fc60000410000 */
[----:B------:R-:W-:Y:S02]  /*4b50*/  FMUL.FTZ R152, R188, R249 ;  /* 0x000000f9bc987220 */ /* 0x000fe40000410000 */
[----:B------:R-:W-:-:S03]  /*4b60*/  @P2 F2FP.BF16.F32.PACK_AB R87, RZ, R87 ;  /* 0x00000057ff57223e */ /* 0x000fc600000010ff */
        /* <DEDUP_REMOVED lines=8> */
.L_x_260:
        /* <DEDUP_REMOVED lines=10> */
.L_x_262:
[----:B------:R-:W-:Y:S05]  /*4c90*/  BSYNC.RECONVERGENT B2 ;  /* 0x0000000000027941 */ /* 0x000fea0003800200 */
.L_x_261:
        /* <DEDUP_REMOVED lines=10> */
.L_x_264:
[----:B------:R-:W-:Y:S05]  /*4d40*/  BSYNC.RECONVERGENT B2 ;  /* 0x0000000000027941 */ /* 0x000fea0003800200 */
.L_x_263:
        /* <DEDUP_REMOVED lines=10> */
.L_x_266:
[----:B------:R-:W-:Y:S05]  /*4df0*/  BSYNC.RECONVERGENT B2 ;  /* 0x0000000000027941 */ /* 0x000fea0003800200 */
.L_x_265:
        /* <DEDUP_REMOVED lines=10> */
.L_x_268:
[----:B------:R-:W-:Y:S05]  /*4ea0*/  BSYNC.RECONVERGENT B2 ;  /* 0x0000000000027941 */ /* 0x000fea0003800200 */
.L_x_267:
        /* <DEDUP_REMOVED lines=10> */
.L_x_270:
[----:B------:R-:W-:Y:S05]  /*4f50*/  BSYNC.RECONVERGENT B2 ;  /* 0x0000000000027941 */ /* 0x000fea0003800200 */
.L_x_269:
        /* <DEDUP_REMOVED lines=10> */
.L_x_272:
[----:B------:R-:W-:Y:S05]  /*5000*/  BSYNC.RECONVERGENT B2 ;  /* 0x0000000000027941 */ /* 0x000fea0003800200 */
.L_x_271:
        /* <DEDUP_REMOVED lines=10> */
.L_x_274:
[----:B------:R-:W-:Y:S05]  /*50b0*/  BSYNC.RECONVERGENT B2 ;  /* 0x0000000000027941 */ /* 0x000fea0003800200 */
.L_x_273:
        /* <DEDUP_REMOVED lines=9> */
.L_x_259:
[----:B------:R-:W-:Y:S05]  /*5150*/  BSYNC.RECONVERGENT B1 ;  /* 0x0000000000017941 */ /* 0x000fea0003800200 */
.L_x_256:
[----:B0-----:R-:W0:Y:S01]  /*5160*/  @P1 LDC.64 R152, c[0x0][0x478] ;  /* 0x00011e00ff981b82 */ /* 0x001e220000000a00 */
[----:B------:R-:W-:Y:S01]  /*5170*/  @P1 IADD3 R249, PT, PT, R191, 0x20, RZ ;  /* 0x00000020bff91810 */ /* 0x000fe20007ffe0ff */
[----:B------:R-:W-:Y:S01]  /*5180*/  BSSY.RECONVERGENT B1, `(.L_x_275) ;  /* 0x0000136000017945 */ /* 0x000fe20003800200 */
[----:B------:R-:W-:-:S05]  /*5190*/  @P2 IADD3 R251, PT, PT, R189, 0x20, RZ ;  /* 0x00000020bdfb2810 */ /* 0x000fca0007ffe0ff */
[----:B------:R-:W1:Y:S01]  /*51a0*/  @P2 LDC.64 R154, c[0x0][0x468] ;  /* 0x00011a00ff9a2b82 */ /* 0x000e620000000a00 */
[----:B0-----:R-:W-:-:S05]  /*51b0*/  @P1 IMAD.WIDE.U32 R152, R249, 0x10, R152 ;  /* 0x00000010f9981825 */ /* 0x001fca00078e0098 */
[----:B------:R0:W-:Y:S01]  /*51c0*/  @P1 STG.E.128 desc[UR6][R152.64], R84 ;  /* 0x0000005498001986 */ /* 0x0001e2000c101d06 */
[----:B-1----:R-:W-:-:S05]  /*51d0*/  @P2 IMAD.WIDE.U32 R154, R251, 0x10, R154 ;  /* 0x00000010fb9a2825 */ /* 0x002fca00078e009a */
        /* <DEDUP_REMOVED lines=14> */
[-CC-:B------:R-:W-:Y:S01]  /*52c0*/  @P3 FFMA.FTZ R153, R213, R234.reuse, R237.reuse ;  /* 0x000000ead5993223 */ /* 0x180fe200000100ed */
[----:B------:R-:W-:Y:S01]  /*52d0*/  @P3 FADD.FTZ R84, R173, -R84 ;  /* 0x80000054ad543221 */ /* 0x000fe20000010000 */
[----:B------:R-:W-:Y:S01]  /*52e0*/  @P3 FADD.FTZ R85, R205, -R152 ;  /* 0x80000098cd553221 */ /* 0x000fe20000010000 */
[----:B------:R-:W-:Y:S01]  /*52f0*/  @P3 FFMA.FTZ R152, R243, R234, R237 ;  /* 0x000000eaf3983223 */ /* 0x000fe200000100ed */
[----:B------:R-:W-:Y:S01]  /*5300*/  @P3 FADD.FTZ R87, R175, -R154 ;  /* 0x8000009aaf573221 */ /* 0x000fe20000010000 */
[C---:B------:R-:W-:Y:S01]  /*5310*/  @P3 FFMA.FTZ R251, R188.reuse, R84, R251 ;  /* 0x00000054bcfb3223 */ /* 0x040fe200000100fb */
[C---:B------:R-:W-:Y:S01]  /*5320*/  PRMT R84, R29.reuse, 0x7632, R84 ;  /* 0x000076321d547816 */ /* 0x040fe20000000054 */
[----:B------:R-:W-:Y:S01]  /*5330*/  @P3 FFMA.FTZ R86, R188, R85, R86 ;  /* 0x00000055bc563223 */ /* 0x000fe20000010056 */
[----:B------:R-:W-:Y:S01]  /*5340*/  SHF.L.U32 R85, R29, 0x10, RZ ;  /* 0x000000101d557819 */ /* 0x000fe200000006ff */
[----:B------:R-:W-:Y:S01]  /*5350*/  @P3 FADD.FTZ R152, R203, -R152 ;  /* 0x80000098cb983221 */ /* 0x000fe20000010000 */
[----:B------:R-:W-:Y:S01]  /*5360*/  SHF.L.U32 R84, R84, 0x10, RZ ;  /* 0x0000001054547819 */ /* 0x000fe200000006ff */
[----:B------:R-:W-:Y:S01]  /*5370*/  @P3 FFMA.FTZ R154, R178, R234, R237 ;  /* 0x000000eab29a3223 */ /* 0x000fe200000100ed */
[----:B------:R-:W-:Y:S01]  /*5380*/  @P3 FADD.FTZ R153, R166, -R153 ;  /* 0x80000099a6993221 */ /* 0x000fe20000010000 */
[----:B------:R-:W-:Y:S01]  /*5390*/  @P3 FFMA.FTZ R85, R188, R152, R85 ;  /* 0x00000098bc553223 */ /* 0x000fe20000010055 */
[-C--:B------:R-:W-:Y:S01]  /*53a0*/  @P3 FFMA.FTZ R152, R168, R234.reuse, R237 ;  /* 0x000000eaa8983223 */ /* 0x080fe200000100ed */
[----:B------:R-:W-:Y:S01]  /*53b0*/  @P3 FFMA.FTZ R84, R188, R87, R84 ;  /* 0x00000057bc543223 */ /* 0x000fe20000010054 */
[----:B------:R-:W-:Y:S01]  /*53c0*/  PRMT R87, R28, 0x7632, R87 ;  /* 0x000076321c577816 */ /* 0x000fe20000000057 */
[----:B------:R-:W2:Y:S01]  /*53d0*/  @P2 LDC R244, c[0x0][0x40c] ;  /* 0x00010300fff42b82 */ /* 0x000ea20000000800 */
[----:B------:R-:W-:Y:S01]  /*53e0*/  @P3 FADD.FTZ R152, R171, -R152 ;  /* 0x80000098ab983221 */ /* 0x000fe20000010000 */
[----:B------:R-:W-:Y:S01]  /*53f0*/  @P3 FFMA.FTZ R249, R188, R153, R249 ;  /* 0x00000099bcf93223 */ /* 0x000fe200000100f9 */
[----:B------:R-:W-:Y:S01]  /*5400*/  SHF.L.U32 R87, R87, 0x10, RZ ;  /* 0x0000001057577819 */ /* 0x000fe200000006ff */
[----:B------:R-:W-:Y:S01]  /*5410*/  @P3 FADD.FTZ R240, R172, -R154 ;  /* 0x8000009aacf03221 */ /* 0x000fe20000010000 */
[----:B------:R-:W-:-:S03]  /*5420*/  @P3 FFMA.FTZ R153, R169, R234, R237 ;  /* 0x000000eaa9993223 */ /* 0x000fc600000100ed */
[----:B------:R-:W-:Y:S01]  /*5430*/  @P3 FFMA.FTZ R87, R188, R152, R87 ;  /* 0x00000098bc573223 */ /* 0x000fe20000010057 */
[----:B------:R-:W3:Y:S01]  /*5440*/  @P2 LDC R248, c[0x0][0x40c] ;  /* 0x00010300fff82b82 */ /* 0x000ee20000000800 */
[----:B------:R-:W-:-:S04]  /*5450*/  @P3 FADD.FTZ R153, R216, -R153 ;  /* 0x80000099d8993221 */ /* 0x000fc80000010000 */
[----:B------:R-:W-:Y:S01]  /*5460*/  @P3 FFMA.FTZ R155, R188, R153, R155 ;  /* 0x00000099bc9b3223 */ /* 0x000fe2000001009b */
[----:B------:R-:W-:Y:S02]  /*5470*/  PRMT R153, R31, 0x7632, R153 ;  /* 0x000076321f997816 */ /* 0x000fe40000000099 */
[----:B------:R-:W4:Y:S02]  /*5480*/  @P2 LDC R236, c[0x0][0x40c] ;  /* 0x00010300ffec2b82 */ /* 0x000f240000000800 */
[----:B------:R-:W-:-:S05]  /*5490*/  SHF.L.U32 R153, R153, 0x10, RZ ;  /* 0x0000001099997819 */ /* 0x000fca00000006ff */
[----:B------:R-:W-:Y:S01]  /*54a0*/  @P3 FFMA.FTZ R153, R188, R240, R153 ;  /* 0x000000f0bc993223 */ /* 0x000fe20000010099 */
[----:B------:R-:W5:Y:S01]  /*54b0*/  @P2 LDC R152, c[0x0][0x40c] ;  /* 0x00010300ff982b82 */ /* 0x000f620000000800 */
[----:B-1----:R-:W-:Y:S01]  /*54c0*/  @P2 FMUL.FTZ R240, R251, R242 ;  /* 0x000000f2fbf02220 */ /* 0x002fe20000410000 */
[----:B0-----:R-:W-:Y:S01]  /*54d0*/  @P2 FMUL.FTZ R242, R85, R238 ;  /* 0x000000ee55f22220 */ /* 0x001fe20000410000 */
[----:B--2---:R-:W-:Y:S01]  /*54e0*/  @P2 FMUL.FTZ R244, R249, R244 ;  /* 0x000000f4f9f42220 */ /* 0x004fe20000410000 */
[----:B------:R-:W-:Y:S02]  /*54f0*/  F2FP.BF16.F32.PACK_AB R85, R84, R85 ;  /* 0x000000555455723e */ /* 0x000fe400000010ff */
[----:B------:R-:W-:Y:S02]  /*5500*/  @P2 F2FP.BF16.F32.PACK_AB R240, RZ, R240 ;  /* 0x000000f0fff0223e */ /* 0x000fe400000010ff */
[----:B------:R-:W0:Y:S01]  /*5510*/  @P2 LDC R154, c[0x0][0x40c] ;  /* 0x00010300ff9a2b82 */ /* 0x000e220000000800 */
[----:B---3--:R-:W-:Y:S01]  /*5520*/  @P2 FMUL.FTZ R248, R86, R248 ;  /* 0x000000f856f82220 */ /* 0x008fe20000410000 */
[----:B------:R-:W-:-:S02]  /*5530*/  @P2 F2FP.BF16.F32.PACK_AB R244, RZ, R244 ;  /* 0x000000f4fff4223e */ /* 0x000fc400000010ff */
[----:B------:R-:W-:Y:S02]  /*5540*/  @P2 PRMT R114, R240, 0x7610, R114 ;  /* 0x00007610f0722816 */ /* 0x000fe40000000072 */
[----:B------:R-:W-:Y:S01]  /*5550*/  @P2 F2FP.BF16.F32.PACK_AB R238, RZ, R248 ;  /* 0x000000f8ffee223e */ /* 0x000fe200000010ff */
[----:B----4-:R-:W-:Y:S01]  /*5560*/  @P2 FMUL.FTZ R246, R84, R236 ;  /* 0x000000ec54f62220 */ /* 0x010fe20000410000 */
[----:B------:R-:W-:Y:S02]  /*5570*/  @P2 F2FP.BF16.F32.PACK_AB R236, RZ, R242 ;  /* 0x000000f2ffec223e */ /* 0x000fe400000010ff */
[----:B------:R-:W-:Y:S02]  /*5580*/  @P2 PRMT R112, R244, 0x7610, R112 ;  /* 0x00007610f4702816 */ /* 0x000fe40000000070 */
[----:B------:R-:W-:Y:S02]  /*5590*/  @P2 F2FP.BF16.F32.PACK_AB R242, RZ, R246 ;  /* 0x000000f6fff2223e */ /* 0x000fe400000010ff */
[----:B------:R-:W-:Y:S01]  /*55a0*/  @P2 PRMT R113, R236, 0x7610, R113 ;  /* 0x00007610ec712816 */ /* 0x000fe20000000071 */
[C---:B-----5:R-:W-:Y:S01]  /*55b0*/  @P2 FMUL.FTZ R152, R87.reuse, R152 ;  /* 0x0000009857982220 */ /* 0x060fe20000410000 */
[----:B------:R-:W-:-:S02]  /*55c0*/  F2FP.BF16.F32.PACK_AB R84, R87, R249 ;  /* 0x000000f95754723e */ /* 0x000fc400000010ff */
[----:B------:R-:W-:Y:S02]  /*55d0*/  F2FP.BF16.F32.PACK_AB R86, R86, R251 ;  /* 0x000000fb5656723e */ /* 0x000fe400000010ff */
[----:B------:R-:W-:Y:S02]  /*55e0*/  @P2 F2FP.BF16.F32.PACK_AB R152, RZ, R152 ;  /* 0x00000098ff98223e */ /* 0x000fe400000010ff */
[----:B------:R-:W-:Y:S01]  /*55f0*/  @P2 PRMT R114, R114, 0x5410, R238 ;  /* 0x0000541072722816 */ /* 0x000fe200000000ee */
[----:B0-----:R-:W-:Y:S01]  /*5600*/  @P2 FMUL.FTZ R154, R155, R154 ;  /* 0x0000009a9b9a2220 */ /* 0x001fe20000410000 */
[----:B------:R-:W-:Y:S02]  /*5610*/  @P2 PRMT R113, R113, 0x5410, R242 ;  /* 0x0000541071712816 */ /* 0x000fe400000000f2 */
[----:B------:R-:W-:Y:S02]  /*5620*/  @P2 PRMT R112, R112, 0x5410, R152 ;  /* 0x0000541070702816 */ /* 0x000fe40000000098 */
[----:B------:R-:W-:-:S02]  /*5630*/  @P2 F2FP.BF16.F32.PACK_AB R154, RZ, R154 ;  /* 0x0000009aff9a223e */ /* 0x000fc400000010ff */
[----:B------:R-:W-:Y:S02]  /*5640*/  F2FP.BF16.F32.PACK_AB R87, R153, R155 ;  /* 0x0000009b9957723e */ /* 0x000fe400000010ff */
[----:B------:R-:W-:Y:S01]  /*5650*/  @P2 PRMT R115, R154, 0x7610, R115 ;  /* 0x000076109a732816 */ /* 0x000fe20000000073 */
[----:B------:R-:W-:Y:S06]  /*5660*/  @!P2 BRA `(.L_x_278) ;  /* 0x0000000c009ca947 */ /* 0x000fec0003800000 */
[----:B------:R-:W-:-:S05]  /*5670*/  FMUL.FTZ R153, R153, UR13 ;  /* 0x0000000d99997c20 */ /* 0x000fca0008410000 */
[----:B------:R-:W-:-:S04]  /*5680*/  F2FP.BF16.F32.PACK_AB R153, RZ, R153 ;  /* 0x00000099ff99723e */ /* 0x000fc800000010ff */
[----:B------:R-:W-:Y:S01]  /*5690*/  PRMT R115, R115, 0x5410, R153 ;  /* 0x0000541073737816 */ /* 0x000fe20000000099 */
[----:B------:R-:W-:Y:S06]  /*56a0*/  BRA `(.L_x_278) ;  /* 0x0000000c008c7947 */ /* 0x000fec0003800000 */
.L_x_277:
[----:B------:R-:W-:Y:S01]  /*56b0*/  ISETP.GT.AND P3, PT, R23, RZ, PT ;  /* 0x000000ff1700720c */ /* 0x000fe20003f64270 */
[----:B------:R-:W1:Y:S01]  /*56c0*/  @P2 LDC R238, c[0x0][0x40c] ;  /* 0x00010300ffee2b82 */ /* 0x000e620000000800 */
[C---:B0-----:R-:W-:Y:S02]  /*56d0*/  PRMT R152, R28.reuse, 0x7632, R152 ;  /* 0x000076321c987816 */ /* 0x041fe40000000098 */
[----:B------:R-:W-:Y:S02]  /*56e0*/  SHF.L.U32 R154, R28, 0x10, RZ ;  /* 0x000000101c9a7819 */ /* 0x000fe400000006ff */
[----:B------:R-:W-:Y:S02]  /*56f0*/  SHF.L.U32 R152, R152, 0x10, RZ ;  /* 0x0000001098987819 */ /* 0x000fe400000006ff */
[C---:B------:R-:W-:Y:S02]  /*5700*/  PRMT R251, R30.reuse, 0x7632, R251 ;  /* 0x000076321efb7816 */ /* 0x040fe400000000fb */
[----:B------:R-:W-:-:S02]  /*5710*/  SHF.L.U32 R249, R30, 0x10, RZ ;  /* 0x000000101ef97819 */ /* 0x000fc400000006ff */
[----:B------:R-:W-:Y:S01]  /*5720*/  SHF.L.U32 R251, R251, 0x10, RZ ;  /* 0x00000010fbfb7819 */ /* 0x000fe200000006ff */
[-CC-:B------:R-:W-:Y:S01]  /*5730*/  @P3 FFMA.FTZ R236, R168, R234.reuse, R237.reuse ;  /* 0x000000eaa8ec3223 */ /* 0x180fe200000100ed */
[-CC-:B------:R-:W-:Y:S01]  /*5740*/  @P3 FFMA.FTZ R153, R213, R234.reuse, R237.reuse ;  /* 0x000000ead5993223 */ /* 0x180fe200000100ed */
[-CC-:B------:R-:W-:Y:S02]  /*5750*/  @P3 FFMA.FTZ R242, R170, R234.reuse, R237.reuse ;  /* 0x000000eaaaf23223 */ /* 0x180fe400000100ed */
[----:B------:R-:W-:Y:S01]  /*5760*/  @P3 FADD.FTZ R155, R171, -R236 ;  /* 0x800000ecab9b3221 */ /* 0x000fe20000010000 */
[----:B------:R-:W-:Y:S01]  /*5770*/  @P3 FFMA.FTZ R236, R243, R234, R237 ;  /* 0x000000eaf3ec3223 */ /* 0x000fe200000100ed */
[----:B------:R-:W-:Y:S01]  /*5780*/  @P3 FADD.FTZ R153, R166, -R153 ;  /* 0x80000099a6993221 */ /* 0x000fe20000010000 */
[----:B------:R-:W-:Y:S01]  /*5790*/  @P3 FADD.FTZ R242, R175, -R242 ;  /* 0x800000f2aff23221 */ /* 0x000fe20000010000 */
[C---:B------:R-:W-:Y:S01]  /*57a0*/  @P3 FFMA.FTZ R152, R188.reuse, R155, R152 ;  /* 0x0000009bbc983223 */ /* 0x040fe20000010098 */
[----:B------:R-:W-:Y:S01]  /*57b0*/  @P3 FADD.FTZ R240, R203, -R236 ;  /* 0x800000eccbf03221 */ /* 0x000fe20000010000 */
[C---:B------:R-:W-:Y:S01]  /*57c0*/  PRMT R155, R29.reuse, 0x7632, R155 ;  /* 0x000076321d9b7816 */ /* 0x040fe2000000009b */
[----:B------:R-:W0:Y:S01]  /*57d0*/  @P2 LDC R236, c[0x0][0x40c] ;  /* 0x00010300ffec2b82 */ /* 0x000e220000000800 */
[----:B------:R-:W-:Y:S01]  /*57e0*/  @P3 FFMA.FTZ R154, R188, R153, R154 ;  /* 0x00000099bc9a3223 */ /* 0x000fe2000001009a */
[----:B------:R-:W-:-:S02]  /*57f0*/  SHF.L.U32 R153, R29, 0x10, RZ ;  /* 0x000000101d997819 */ /* 0x000fc400000006ff */
[----:B------:R-:W-:Y:S01]  /*5800*/  SHF.L.U32 R155, R155, 0x10, RZ ;  /* 0x000000109b9b7819 */ /* 0x000fe200000006ff */
[----:B-1----:R-:W-:Y:S02]  /*5810*/  @P2 FMUL.FTZ R244, R154, R238 ;  /* 0x000000ee9af42220 */ /* 0x002fe40000410000 */
[C---:B------:R-:W-:Y:S01]  /*5820*/  @P3 FFMA.FTZ R153, R188.reuse, R240, R153 ;  /* 0x000000f0bc993223 */ /* 0x040fe20000010099 */
[----:B------:R-:W-:Y:S01]  /*5830*/  @P3 FFMA.FTZ R240, R219, R234, R237 ;  /* 0x000000eadbf03223 */ /* 0x000fe200000100ed */
[----:B------:R-:W-:Y:S01]  /*5840*/  @P3 FFMA.FTZ R155, R188, R242, R155 ;  /* 0x000000f2bc9b3223 */ /* 0x000fe2000001009b */
[----:B------:R-:W-:Y:S01]  /*5850*/  @P3 FFMA.FTZ R242, R176, R234, R237 ;  /* 0x000000eab0f23223 */ /* 0x000fe200000100ed */
[----:B------:R-:W1:Y:S01]  /*5860*/  @P2 LDC R154, c[0x0][0x40c] ;  /* 0x00010300ff9a2b82 */ /* 0x000e620000000800 */
[----:B------:R-:W-:Y:S01]  /*5870*/  @P3 FADD.FTZ R240, R173, -R240 ;  /* 0x800000f0adf03221 */ /* 0x000fe20000010000 */
[----:B------:R-:W-:Y:S01]  /*5880*/  @P2 F2FP.BF16.F32.PACK_AB R244, RZ, R244 ;  /* 0x000000f4fff4223e */ /* 0x000fe200000010ff */
[----:B------:R-:W-:-:S02]  /*5890*/  @P3 FADD.FTZ R242, R205, -R242 ;  /* 0x800000f2cdf23221 */ /* 0x000fc40000010000 */
[----:B------:R-:W-:Y:S01]  /*58a0*/  @P3 FFMA.FTZ R249, R188, R240, R249 ;  /* 0x000000f0bcf93223 */ /* 0x000fe200000100f9 */
[----:B------:R-:W-:Y:S01]  /*58b0*/  @P2 PRMT R112, R244, 0x7610, R112 ;  /* 0x00007610f4702816 */ /* 0x000fe20000000070 */
[----:B------:R-:W-:Y:S01]  /*58c0*/  @P3 FFMA.FTZ R251, R188, R242, R251 ;  /* 0x000000f2bcfb3223 */ /* 0x000fe200000100fb */
[----:B------:R-:W2:Y:S01]  /*58d0*/  @P2 LDC R240, c[0x0][0x40c] ;  /* 0x00010300fff02b82 */ /* 0x000ea20000000800 */
[----:B0-----:R-:W-:-:S07]  /*58e0*/  @P2 FMUL.FTZ R238, R152, R236 ;  /* 0x000000ec98ee2220 */ /* 0x001fce0000410000 */
[----:B------:R-:W0:Y:S01]  /*58f0*/  @P2 LDC R242, c[0x0][0x40c] ;  /* 0x00010300fff22b82 */ /* 0x000e220000000800 */
[----:B------:R-:W-:Y:S01]  /*5900*/  @P2 F2FP.BF16.F32.PACK_AB R246, RZ, R238 ;  /* 0x000000eefff6223e */ /* 0x000fe200000010ff */
[----:B------:R-:W-:-:S03]  /*5910*/  @P3 FFMA.FTZ R238, R169, R234, R237 ;  /* 0x000000eaa9ee3223 */ /* 0x000fc600000100ed */
[----:B------:R-:W-:Y:S01]  /*5920*/  @P2 PRMT R112, R112, 0x5410, R246 ;  /* 0x0000541070702816 */ /* 0x000fe200000000f6 */
[----:B------:R-:W-:Y:S02]  /*5930*/  @P3 FADD.FTZ R248, R216, -R238 ;  /* 0x800000eed8f83221 */ /* 0x000fe40000010000 */
[----:B------:R-:W3:Y:S01]  /*5940*/  @P2 LDC R236, c[0x0][0x40c] ;  /* 0x00010300ffec2b82 */ /* 0x000ee20000000800 */
[----:B------:R-:W-:Y:S01]  /*5950*/  SHF.L.U32 R238, R31, 0x10, RZ ;  /* 0x000000101fee7819 */ /* 0x000fe200000006ff */
[----:B-1----:R-:W-:-:S04]  /*5960*/  @P2 FMUL.FTZ R154, R251, R154 ;  /* 0x0000009afb9a2220 */ /* 0x002fc80000410000 */
[----:B------:R-:W-:Y:S01]  /*5970*/  @P3 FFMA.FTZ R238, R188, R248, R238 ;  /* 0x000000f8bcee3223 */ /* 0x000fe200000100ee */
[----:B------:R-:W-:Y:S01]  /*5980*/  @P2 F2FP.BF16.F32.PACK_AB R154, RZ, R154 ;  /* 0x0000009aff9a223e */ /* 0x000fe200000010ff */
[----:B------:R-:W1:Y:S01]  /*5990*/  @P2 LDC R152, c[0x0][0x40c] ;  /* 0x00010300ff982b82 */ /* 0x000e620000000800 */
[----:B--2---:R-:W-:-:S05]  /*59a0*/  @P2 FMUL.FTZ R240, R155, R240 ;  /* 0x000000f09bf02220 */ /* 0x004fca0000410000 */
[----:B------:R-:W-:Y:S01]  /*59b0*/  @P2 F2FP.BF16.F32.PACK_AB R240, RZ, R240 ;  /* 0x000000f0fff0223e */ /* 0x000fe200000010ff */
[----:B0-----:R-:W-:-:S05]  /*59c0*/  @P2 FMUL.FTZ R242, R153, R242 ;  /* 0x000000f299f22220 */ /* 0x001fca0000410000 */
[----:B------:R-:W-:Y:S01]  /*59d0*/  @P2 F2FP.BF16.F32.PACK_AB R242, RZ, R242 ;  /* 0x000000f2fff2223e */ /* 0x000fe200000010ff */
[----:B---3--:R-:W-:-:S03]  /*59e0*/  @P2 FMUL.FTZ R236, R249, R236 ;  /* 0x000000ecf9ec2220 */ /* 0x008fc60000410000 */
[----:B------:R-:W-:Y:S02]  /*59f0*/  @P2 PRMT R113, R242, 0x7610, R113 ;  /* 0x00007610f2712816 */ /* 0x000fe40000000071 */
[----:B------:R-:W-:Y:S02]  /*5a00*/  @P2 F2FP.BF16.F32.PACK_AB R236, RZ, R236 ;  /* 0x000000ecffec223e */ /* 0x000fe400000010ff */
[----:B------:R-:W-:Y:S01]  /*5a10*/  @P2 PRMT R113, R113, 0x5410, R240 ;  /* 0x0000541071712816 */ /* 0x000fe200000000f0 */
[----:B-1----:R-:W-:Y:S01]  /*5a20*/  @P2 FMUL.FTZ R152, R238, R152 ;  /* 0x00000098ee982220 */ /* 0x002fe20000410000 */
[----:B------:R-:W-:-:S04]  /*5a30*/  @P2 PRMT R114, R236, 0x7610, R114 ;  /* 0x00007610ec722816 */ /* 0x000fc80000000072 */
        /* <DEDUP_REMOVED lines=13> */
.L_x_276:
[----:B------:R-:W-:Y:S05]  /*5b10*/  @!P1 BRA `(.L_x_279) ;  /* 0x0000000400189947 */ /* 0x000fea0003800000 */
[----:B0-----:R-:W0:Y:S01]  /*5b20*/  @P2 LDC R87, c[0x0][0x40c] ;  /* 0x00010300ff572b82 */ /* 0x001e220000000800 */
[-CC-:B------:R-:W-:Y:S01]  /*5b30*/  FFMA.FTZ R85, R213, R234.reuse, R237.reuse ;  /* 0x000000ead5557223 */ /* 0x180fe200000100ed */
[-CC-:B------:R-:W-:Y:S01]  /*5b40*/  FFMA.FTZ R84, R168, R234.reuse, R237.reuse ;  /* 0x000000eaa8547223 */ /* 0x180fe200000100ed */
[----:B------:R-:W-:Y:S01]  /*5b50*/  ISETP.GT.AND P3, PT, R23, RZ, PT ;  /* 0x000000ff1700720c */ /* 0x000fe20003f64270 */
[-C--:B------:R-:W-:Y:S01]  /*5b60*/  FFMA.FTZ R152, R243, R234.reuse, R237 ;  /* 0x000000eaf3987223 */ /* 0x080fe200000100ed */
[----:B------:R-:W-:Y:S01]  /*5b70*/  FADD.FTZ R85, R166, -R85 ;  /* 0x80000055a6557221 */ /* 0x000fe20000010000 */
[----:B------:R-:W-:Y:S01]  /*5b80*/  FADD.FTZ R153, R171, -R84 ;  /* 0x80000054ab997221 */ /* 0x000fe20000010000 */
[----:B------:R-:W-:Y:S01]  /*5b90*/  FFMA.FTZ R154, R170, R234, R237 ;  /* 0x000000eaaa9a7223 */ /* 0x000fe200000100ed */
[----:B------:R-:W1:Y:S01]  /*5ba0*/  @P2 LDC R86, c[0x0][0x40c] ;  /* 0x00010300ff562b82 */ /* 0x000e620000000800 */
[C---:B------:R-:W-:Y:S01]  /*5bb0*/  FMUL.FTZ R84, R188.reuse, R85 ;  /* 0x00000055bc547220 */ /* 0x040fe20000410000 */
[----:B------:R-:W-:-:S04]  /*5bc0*/  FMUL.FTZ R85, R188, R153 ;  /* 0x00000099bc557220 */ /* 0x000fc80000410000 */
[----:B------:R-:W-:Y:S02]  /*5bd0*/  FSEL R84, R84, RZ, P3 ;  /* 0x000000ff54547208 */ /* 0x000fe40001800000 */
[----:B------:R-:W2:Y:S01]  /*5be0*/  @P2 LDC R236, c[0x0][0x40c] ;  /* 0x00010300ffec2b82 */ /* 0x000ea20000000800 */
[----:B------:R-:W-:Y:S02]  /*5bf0*/  FSEL R153, R85, RZ, P3 ;  /* 0x000000ff55997208 */ /* 0x000fe40001800000 */
[----:B0-----:R-:W-:-:S05]  /*5c00*/  @P2 FMUL.FTZ R85, R87, R84 ;  /* 0x0000005457552220 */ /* 0x001fca0000410000 */
[----:B------:R-:W0:Y:S01]  /*5c10*/  @P2 LDC R155, c[0x0][0x40c] ;  /* 0x00010300ff9b2b82 */ /* 0x000e220000000800 */
[----:B------:R-:W-:Y:S01]  /*5c20*/  F2FP.BF16.F32.PACK_AB R84, R153, R84 ;  /* 0x000000549954723e */ /* 0x000fe200000010ff */
[----:B-1----:R-:W-:Y:S01]  /*5c30*/  @P2 FMUL.FTZ R87, R86, R153 ;  /* 0x0000009956572220 */ /* 0x002fe20000410000 */
[----:B------:R-:W-:Y:S01]  /*5c40*/  @P2 F2FP.BF16.F32.PACK_AB R86, RZ, R85 ;  /* 0x00000055ff56223e */ /* 0x000fe200000010ff */
[----:B------:R-:W-:-:S04]  /*5c50*/  FADD.FTZ R85, R203, -R152 ;  /* 0x80000098cb557221 */ /* 0x000fc80000010000 */
[----:B------:R-:W1:Y:S01]  /*5c60*/  @P2 LDC R249, c[0x0][0x40c] ;  /* 0x00010300fff92b82 */ /* 0x000e620000000800 */
[----:B------:R-:W-:Y:S01]  /*5c70*/  @P2 F2FP.BF16.F32.PACK_AB R153, RZ, R87 ;  /* 0x00000057ff99223e */ /* 0x000fe200000010ff */
[----:B------:R-:W-:Y:S01]  /*5c80*/  FMUL.FTZ R85, R188, R85 ;  /* 0x00000055bc557220 */ /* 0x000fe20000410000 */
[----:B------:R-:W-:Y:S01]  /*5c90*/  FADD.FTZ R87, R175, -R154 ;  /* 0x8000009aaf577221 */ /* 0x000fe20000010000 */
[----:B------:R-:W-:Y:S01]  /*5ca0*/  @P2 PRMT R112, R86, 0x7610, R112 ;  /* 0x0000761056702816 */ /* 0x000fe20000000070 */
[----:B------:R-:W-:Y:S02]  /*5cb0*/  FFMA.FTZ R86, R219, R234, R237 ;  /* 0x000000eadb567223 */ /* 0x000fe400000100ed */
[----:B------:R-:W-:Y:S01]  /*5cc0*/  FSEL R85, R85, RZ, P3 ;  /* 0x000000ff55557208 */ /* 0x000fe20001800000 */
[----:B------:R-:W-:Y:S01]  /*5cd0*/  FMUL.FTZ R87, R188, R87 ;  /* 0x00000057bc577220 */ /* 0x000fe20000410000 */
[----:B------:R-:W-:Y:S01]  /*5ce0*/  @P2 PRMT R112, R112, 0x5410, R153 ;  /* 0x0000541070702816 */ /* 0x000fe20000000099 */
[----:B------:R-:W-:-:S02]  /*5cf0*/  FADD.FTZ R153, R173, -R86 ;  /* 0x80000056ad997221 */ /* 0x000fc40000010000 */
[----:B--2---:R-:W-:Y:S01]  /*5d00*/  @P2 FMUL.FTZ R152, R236, R85 ;  /* 0x00000055ec982220 */ /* 0x004fe20000410000 */
[----:B------:R-:W-:Y:S01]  /*5d10*/  FSEL R154, R87, RZ, P3 ;  /* 0x000000ff579a7208 */ /* 0x000fe20001800000 */
[----:B------:R-:W2:Y:S01]  /*5d20*/  @P2 LDC R236, c[0x0][0x40c] ;  /* 0x00010300ffec2b82 */ /* 0x000ea20000000800 */
[----:B------:R-:W-:Y:S02]  /*5d30*/  FMUL.FTZ R86, R188, R153 ;  /* 0x00000099bc567220 */ /* 0x000fe40000410000 */
[----:B------:R-:W-:Y:S01]  /*5d40*/  F2FP.BF16.F32.PACK_AB R85, R154, R85 ;  /* 0x000000559a55723e */ /* 0x000fe200000010ff */
[----:B0-----:R-:W-:Y:S01]  /*5d50*/  @P2 FMUL.FTZ R87, R155, R154 ;  /* 0x0000009a9b572220 */ /* 0x001fe20000410000 */
[----:B------:R-:W-:Y:S01]  /*5d60*/  FFMA.FTZ R154, R176, R234, R237 ;  /* 0x000000eab09a7223 */ /* 0x000fe200000100ed */
[----:B------:R-:W-:Y:S02]  /*5d70*/  FSEL R86, R86, RZ, P3 ;  /* 0x000000ff56567208 */ /* 0x000fe40001800000 */
[----:B------:R-:W-:Y:S01]  /*5d80*/  @P2 F2FP.BF16.F32.PACK_AB R152, RZ, R152 ;  /* 0x00000098ff98223e */ /* 0x000fe200000010ff */
[----:B------:R-:W-:Y:S01]  /*5d90*/  FADD.FTZ R155, R205, -R154 ;  /* 0x8000009acd9b7221 */ /* 0x000fe20000010000 */
[----:B------:R-:W-:-:S02]  /*5da0*/  @P2 F2FP.BF16.F32.PACK_AB R87, RZ, R87 ;  /* 0x00000057ff57223e */ /* 0x000fc400000010ff */
[----:B------:R-:W-:Y:S01]  /*5db0*/  @P2 PRMT R113, R152, 0x7610, R113 ;  /* 0x0000761098712816 */ /* 0x000fe20000000071 */
[----:B------:R-:W-:-:S03]  /*5dc0*/  FMUL.FTZ R153, R188, R155 ;  /* 0x0000009bbc997220 */ /* 0x000fc60000410000 */
[----:B------:R-:W-:Y:S01]  /*5dd0*/  @P2 PRMT R113, R113, 0x5410, R87 ;  /* 0x0000541071712816 */ /* 0x000fe20000000057 */
[----:B------:R-:W-:Y:S01]  /*5de0*/  FFMA.FTZ R87, R178, R234, R237 ;  /* 0x000000eab2577223 */ /* 0x000fe200000100ed */
[----:B------:R-:W-:Y:S01]  /*5df0*/  FSEL R155, R153, RZ, P3 ;  /* 0x000000ff999b7208 */ /* 0x000fe20001800000 */
[-C--:B-1----:R-:W-:Y:S02]  /*5e00*/  @P2 FMUL.FTZ R153, R249, R86.reuse ;  /* 0x00000056f9992220 */ /* 0x082fe40000410000 */
[----:B------:R-:W-:Y:S01]  /*5e10*/  FADD.FTZ R249, R172, -R87 ;  /* 0x80000057acf97221 */ /* 0x000fe20000010000 */
[----:B------:R-:W-:Y:S01]  /*5e20*/  F2FP.BF16.F32.PACK_AB R86, R155, R86 ;  /* 0x000000569b56723e */ /* 0x000fe200000010ff */
[----:B--2---:R-:W-:Y:S01]  /*5e30*/  @P2 FMUL.FTZ R154, R236, R155 ;  /* 0x0000009bec9a2220 */ /* 0x004fe20000410000 */
[----:B------:R-:W-:Y:S01]  /*5e40*/  FFMA.FTZ R155, R169, R234, R237 ;  /* 0x000000eaa99b7223 */ /* 0x000fe200000100ed */
[----:B------:R-:W0:Y:S01]  /*5e50*/  @P2 LDC R236, c[0x0][0x40c] ;  /* 0x00010300ffec2b82 */ /* 0x000e220000000800 */
[----:B------:R-:W-:-:S02]  /*5e60*/  @P2 F2FP.BF16.F32.PACK_AB R153, RZ, R153 ;  /* 0x00000099ff99223e */ /* 0x000fc400000010ff */
[----:B------:R-:W-:Y:S01]  /*5e70*/  FADD.FTZ R155, R216, -R155 ;  /* 0x8000009bd89b7221 */ /* 0x000fe20000010000 */
[----:B------:R-:W-:Y:S02]  /*5e80*/  @P2 F2FP.BF16.F32.PACK_AB R154, RZ, R154 ;  /* 0x0000009aff9a223e */ /* 0x000fe400000010ff */
[----:B------:R-:W-:Y:S01]  /*5e90*/  @P2 PRMT R114, R153, 0x7610, R114 ;  /* 0x0000761099722816 */ /* 0x000fe20000000072 */
[----:B------:R-:W-:-:S03]  /*5ea0*/  FMUL.FTZ R152, R188, R155 ;  /* 0x0000009bbc987220 */ /* 0x000fc60000410000 */
[----:B------:R-:W-:Y:S02]  /*5eb0*/  @P2 PRMT R114, R114, 0x5410, R154 ;  /* 0x0000541072722816 */ /* 0x000fe4000000009a */
[----:B------:R-:W-:Y:S01]  /*5ec0*/  FSEL R155, R152, RZ, P3 ;  /* 0x000000ff989b7208 */ /* 0x000fe20001800000 */
[----:B------:R-:W-:-:S05]  /*5ed0*/  FMUL.FTZ R152, R188, R249 ;  /* 0x000000f9bc987220 */ /* 0x000fca0000410000 */
[----:B------:R-:W-:Y:S01]  /*5ee0*/  FSEL R152, R152, RZ, P3 ;  /* 0x000000ff98987208 */ /* 0x000fe20001800000 */
[----:B0-----:R-:W-:-:S05]  /*5ef0*/  @P2 FMUL.FTZ R87, R236, R155 ;  /* 0x0000009bec572220 */ /* 0x001fca0000410000 */
[----:B------:R-:W-:-:S04]  /*5f00*/  @P2 F2FP.BF16.F32.PACK_AB R87, RZ, R87 ;  /* 0x00000057ff57223e */ /* 0x000fc800000010ff */
[----:B------:R-:W-:Y:S02]  /*5f10*/  @P2 PRMT R115, R87, 0x7610, R115 ;  /* 0x0000761057732816 */ /* 0x000fe40000000073 */
[----:B------:R-:W-:Y:S01]  /*5f20*/  F2FP.BF16.F32.PACK_AB R87, R152, R155 ;  /* 0x0000009b9857723e */ /* 0x000fe200000010ff */
[----:B------:R-:W-:Y:S06]  /*5f30*/  @!P2 BRA `(.L_x_278) ;  /* 0x000000040068a947 */ /* 0x000fec0003800000 */
[----:B------:R-:W-:-:S05]  /*5f40*/  FMUL.FTZ R152, R152, UR13 ;  /* 0x0000000d98987c20 */ /* 0x000fca0008410000 */
[----:B------:R-:W-:-:S04]  /*5f50*/  F2FP.BF16.F32.PACK_AB R152, RZ, R152 ;  /* 0x00000098ff98723e */ /* 0x000fc800000010ff */
[----:B------:R-:W-:Y:S01]  /*5f60*/  PRMT R115, R115, 0x5410, R152 ;  /* 0x0000541073737816 */ /* 0x000fe20000000098 */
[----:B------:R-:W-:Y:S06]  /*5f70*/  BRA `(.L_x_278) ;  /* 0x0000000400587947 */ /* 0x000fec0003800000 */
.L_x_279:
        /* <DEDUP_REMOVED lines=10> */
.L_x_281:
[----:B------:R-:W-:Y:S05]  /*6020*/  BSYNC.RECONVERGENT B2 ;  /* 0x0000000000027941 */ /* 0x000fea0003800200 */
.L_x_280:
        /* <DEDUP_REMOVED lines=10> */
.L_x_283:
[----:B------:R-:W-:Y:S05]  /*60d0*/  BSYNC.RECONVERGENT B2 ;  /* 0x0000000000027941 */ /* 0x000fea0003800200 */
.L_x_282:
        /* <DEDUP_REMOVED lines=10> */
.L_x_285:
[----:B------:R-:W-:Y:S05]  /*6180*/  BSYNC.RECONVERGENT B2 ;  /* 0x0000000000027941 */ /* 0x000fea0003800200 */
.L_x_284:
        /* <DEDUP_REMOVED lines=10> */
.L_x_287:
[----:B------:R-:W-:Y:S05]  /*6230*/  BSYNC.RECONVERGENT B2 ;  /* 0x0000000000027941 */ /* 0x000fea0003800200 */
.L_x_286:
        /* <DEDUP_REMOVED lines=10> */
.L_x_289:
[----:B------:R-:W-:Y:S05]  /*62e0*/  BSYNC.RECONVERGENT B2 ;  /* 0x0000000000027941 */ /* 0x000fea0003800200 */
.L_x_288:
        /* <DEDUP_REMOVED lines=10> */
.L_x_291:
[----:B------:R-:W-:Y:S05]  /*6390*/  BSYNC.RECONVERGENT B2 ;  /* 0x0000000000027941 */ /* 0x000fea0003800200 */
.L_x_290:
        /* <DEDUP_REMOVED lines=10> */
.L_x_293:
[----:B------:R-:W-:Y:S05]  /*6440*/  BSYNC.RECONVERGENT B2 ;  /* 0x0000000000027941 */ /* 0x000fea0003800200 */
.L_x_292:
        /* <DEDUP_REMOVED lines=9> */
.L_x_278:
[----:B------:R-:W-:Y:S05]  /*64e0*/  BSYNC.RECONVERGENT B1 ;  /* 0x0000000000017941 */ /* 0x000fea0003800200 */
.L_x_275:
        /* <DEDUP_REMOVED lines=23> */
[--C-:B------:R-:W-:Y:S01]  /*6660*/  @P3 FADD.FTZ R87, R187, -R84.reuse ;  /* 0x80000054bb573221 */ /* 0x100fe20000010000 */
[----:B------:R-:W-:Y:S01]  /*6670*/  @P3 FADD.FTZ R85, R184, -R85 ;  /* 0x80000055b8553221 */ /* 0x000fe20000010000 */
[----:B------:R-:W-:Y:S01]  /*6680*/  PRMT R84, R25, 0x7632, R84 ;  /* 0x0000763219547816 */ /* 0x000fe20000000054 */
[----:B------:R-:W-:Y:S01]  /*6690*/  @P3 FADD.FTZ R152, R177, -R152 ;  /* 0x80000098b1983221 */ /* 0x000fe20000010000 */
[----:B------:R-:W-:Y:S01]  /*66a0*/  @P3 FFMA.FTZ R86, R188, R87, R86 ;  /* 0x00000057bc563223 */ /* 0x000fe20000010056 */
[-C--:B------:R-:W-:Y:S01]  /*66b0*/  @P3 FFMA.FTZ R87, R212, R234.reuse, R237 ;  /* 0x000000ead4573223 */ /* 0x080fe200000100ed */
[----:B------:R-:W-:Y:S01]  /*66c0*/  @P3 FFMA.FTZ R251, R188, R85, R251 ;  /* 0x00000055bcfb3223 */ /* 0x000fe200000100fb */
[----:B------:R-:W-:Y:S01]  /*66d0*/  SHF.L.U32 R84, R84, 0x10, RZ ;  /* 0x0000001054547819 */ /* 0x000fe200000006ff */
[----:B------:R-:W-:Y:S01]  /*66e0*/  @P3 FFMA.FTZ R154, R214, R234, R237 ;  /* 0x000000ead69a3223 */ /* 0x000fe200000100ed */
[----:B------:R-:W-:Y:S01]  /*66f0*/  SHF.L.U32 R85, R25, 0x10, RZ ;  /* 0x0000001019557819 */ /* 0x000fe200000006ff */
[----:B------:R-:W-:Y:S01]  /*6700*/  @P3 FADD.FTZ R87, R182, -R87 ;  /* 0x80000057b6573221 */ /* 0x000fe20000010000 */
[----:B------:R-:W-:Y:S01]  /*6710*/  @P3 FADD.FTZ R153, R174, -R153 ;  /* 0x80000099ae993221 */ /* 0x000fe20000010000 */
[----:B------:R-:W2:Y:S01]  /*6720*/  @P2 LDC R244, c[0x0][0x40c] ;  /* 0x00010300fff42b82 */ /* 0x000ea20000000800 */
[----:B------:R-:W-:Y:S01]  /*6730*/  @P3 FADD.FTZ R240, R194, -R154 ;  /* 0x8000009ac2f03221 */ /* 0x000fe20000010000 */
[C---:B------:R-:W-:Y:S01]  /*6740*/  @P3 FFMA.FTZ R85, R188.reuse, R152, R85 ;  /* 0x00000098bc553223 */ /* 0x040fe20000010055 */
[----:B------:R-:W-:Y:S01]  /*6750*/  @P3 FFMA.FTZ R84, R188, R87, R84 ;  /* 0x00000057bc543223 */ /* 0x000fe20000010054 */
[----:B------:R-:W-:Y:S01]  /*6760*/  PRMT R87, R24, 0x7632, R87 ;  /* 0x0000763218577816 */ /* 0x000fe20000000057 */
[-C--:B------:R-:W-:Y:S01]  /*6770*/  @P3 FFMA.FTZ R152, R180, R234.reuse, R237 ;  /* 0x000000eab4983223 */ /* 0x080fe200000100ed */
[----:B------:R-:W-:Y:S01]  /*6780*/  @P3 FFMA.FTZ R249, R188, R153, R249 ;  /* 0x00000099bcf93223 */ /* 0x000fe200000100f9 */
[----:B------:R-:W-:Y:S01]  /*6790*/  @P3 FFMA.FTZ R153, R179, R234, R237 ;  /* 0x000000eab3993223 */ /* 0x000fe200000100ed */
[----:B------:R-:W-:Y:S01]  /*67a0*/  SHF.L.U32 R87, R87, 0x10, RZ ;  /* 0x0000001057577819 */ /* 0x000fe200000006ff */
[----:B------:R-:W-:Y:S01]  /*67b0*/  @P3 FADD.FTZ R152, R185, -R152 ;  /* 0x80000098b9983221 */ /* 0x000fe20000010000 */
[----:B------:R-:W3:Y:S01]  /*67c0*/  @P2 LDC R248, c[0x0][0x40c] ;  /* 0x00010300fff82b82 */ /* 0x000ee20000000800 */
[----:B------:R-:W-:-:S02]  /*67d0*/  @P3 FADD.FTZ R153, R186, -R153 ;  /* 0x80000099ba993221 */ /* 0x000fc40000010000 */
[C---:B------:R-:W-:Y:S02]  /*67e0*/  @P3 FFMA.FTZ R87, R188.reuse, R152, R87 ;  /* 0x00000098bc573223 */ /* 0x040fe40000010057 */
[----:B------:R-:W-:Y:S01]  /*67f0*/  @P3 FFMA.FTZ R155, R188, R153, R155 ;  /* 0x00000099bc9b3223 */ /* 0x000fe2000001009b */
[----:B------:R-:W-:Y:S02]  /*6800*/  PRMT R153, R27, 0x7632, R153 ;  /* 0x000076321b997816 */ /* 0x000fe40000000099 */
[----:B------:R-:W4:Y:S02]  /*6810*/  @P2 LDC R236, c[0x0][0x40c] ;  /* 0x00010300ffec2b82 */ /* 0x000f240000000800 */
[----:B------:R-:W-:Y:S01]  /*6820*/  SHF.L.U32 R153, R153, 0x10, RZ ;  /* 0x0000001099997819 */ /* 0x000fe200000006ff */
[----:B--2---:R-:W-:-:S04]  /*6830*/  @P2 FMUL.FTZ R244, R249, R244 ;  /* 0x000000f4f9f42220 */ /* 0x004fc80000410000 */
[----:B------:R-:W-:Y:S01]  /*6840*/  @P3 FFMA.FTZ R153, R188, R240, R153 ;  /* 0x000000f0bc993223 */ /* 0x000fe20000010099 */
[----:B------:R-:W2:Y:S01]  /*6850*/  @P2 LDC R152, c[0x0][0x40c] ;  /* 0x00010300ff982b82 */ /* 0x000ea20000000800 */
[----:B-1----:R-:W-:Y:S01]  /*6860*/  @P2 FMUL.FTZ R240, R251, R242 ;  /* 0x000000f2fbf02220 */ /* 0x002fe20000410000 */
[----:B0-----:R-:W-:Y:S01]  /*6870*/  @P2 FMUL.FTZ R242, R85, R238 ;  /* 0x000000ee55f22220 */ /* 0x001fe20000410000 */
[----:B------:R-:W-:Y:S02]  /*6880*/  @P2 F2FP.BF16.F32.PACK_AB R244, RZ, R244 ;  /* 0x000000f4fff4223e */ /* 0x000fe400000010ff */
[----:B------:R-:W-:Y:S02]  /*6890*/  F2FP.BF16.F32.PACK_AB R85, R84, R85 ;  /* 0x000000555455723e */ /* 0x000fe400000010ff */
[----:B------:R-:W-:Y:S01]  /*68a0*/  @P2 F2FP.BF16.F32.PACK_AB R240, RZ, R240 ;  /* 0x000000f0fff0223e */ /* 0x000fe200000010ff */
[----:B------:R-:W0:Y:S01]  /*68b0*/  @P2 LDC R154, c[0x0][0x40c] ;  /* 0x00010300ff9a2b82 */ /* 0x000e220000000800 */
[----:B---3--:R-:W-:Y:S01]  /*68c0*/  @P2 FMUL.FTZ R248, R86, R248 ;  /* 0x000000f856f82220 */ /* 0x008fe20000410000 */
[----:B------:R-:W-:-:S02]  /*68d0*/  @P2 PRMT R112, R244, 0x7610, R112 ;  /* 0x00007610f4702816 */ /* 0x000fc40000000070 */
[----:B------:R-:W-:Y:S02]  /*68e0*/  @P2 PRMT R114, R240, 0x7610, R114 ;  /* 0x00007610f0722816 */ /* 0x000fe40000000072 */
[----:B------:R-:W-:Y:S01]  /*68f0*/  @P2 F2FP.BF16.F32.PACK_AB R238, RZ, R248 ;  /* 0x000000f8ffee223e */ /* 0x000fe200000010ff */
[----:B----4-:R-:W-:Y:S01]  /*6900*/  @P2 FMUL.FTZ R246, R84, R236 ;  /* 0x000000ec54f62220 */ /* 0x010fe20000410000 */
[----:B------:R-:W-:Y:S02]  /*6910*/  @P2 F2FP.BF16.F32.PACK_AB R236, RZ, R242 ;  /* 0x000000f2ffec223e */ /* 0x000fe400000010ff */
[C---:B------:R-:W-:Y:S02]  /*6920*/  F2FP.BF16.F32.PACK_AB R84, R87.reuse, R249 ;  /* 0x000000f95754723e */ /* 0x040fe400000010ff */
[----:B------:R-:W-:Y:S02]  /*6930*/  @P2 F2FP.BF16.F32.PACK_AB R242, RZ, R246 ;  /* 0x000000f6fff2223e */ /* 0x000fe400000010ff */
[----:B------:R-:W-:Y:S01]  /*6940*/  @P2 PRMT R113, R236, 0x7610, R113 ;  /* 0x00007610ec712816 */ /* 0x000fe20000000071 */
[----:B--2---:R-:W-:Y:S01]  /*6950*/  @P2 FMUL.FTZ R152, R87, R152 ;  /* 0x0000009857982220 */ /* 0x004fe20000410000 */
[----:B------:R-:W-:-:S02]  /*6960*/  F2FP.BF16.F32.PACK_AB R86, R86, R251 ;  /* 0x000000fb5656723e */ /* 0x000fc400000010ff */
[----:B------:R-:W-:Y:S02]  /*6970*/  @P2 PRMT R114, R114, 0x5410, R238 ;  /* 0x0000541072722816 */ /* 0x000fe400000000ee */
[----:B------:R-:W-:Y:S02]  /*6980*/  @P2 F2FP.BF16.F32.PACK_AB R152, RZ, R152 ;  /* 0x00000098ff98223e */ /* 0x000fe400000010ff */
[----:B------:R-:W-:Y:S01]  /*6990*/  @P2 PRMT R113, R113, 0x5410, R242 ;  /* 0x0000541071712816 */ /* 0x000fe200000000f2 */
[----:B0-----:R-:W-:Y:S01]  /*69a0*/  @P2 FMUL.FTZ R154, R155, R154 ;  /* 0x0000009a9b9a2220 */ /* 0x001fe20000410000 */
[----:B------:R-:W-:Y:S02]  /*69b0*/  @P2 PRMT R112, R112, 0x5410, R152 ;  /* 0x0000541070702816 */ /* 0x000fe40000000098 */
        /* <DEDUP_REMOVED lines=8> */
.L_x_296:
        /* <DEDUP_REMOVED lines=9> */
[-CC-:B------:R-:W-:Y:S02]  /*6ad0*/  @P3 FFMA.FTZ R153, R227, R234.reuse, R237.reuse ;  /* 0x000000eae3993223 */ /* 0x180fe400000100ed */
[----:B------:R-:W-:Y:S01]  /*6ae0*/  @P3 FADD.FTZ R155, R185, -R236 ;  /* 0x800000ecb99b3221 */ /* 0x000fe20000010000 */
[-C--:B------:R-:W-:Y:S01]  /*6af0*/  @P3 FFMA.FTZ R236, R207, R234.reuse, R237 ;  /* 0x000000eacfec3223 */ /* 0x080fe200000100ed */
[----:B------:R-:W-:Y:S01]  /*6b00*/  @P3 FADD.FTZ R242, R182, -R249 ;  /* 0x800000f9b6f23221 */ /* 0x000fe20000010000 */
[----:B------:R-:W-:Y:S01]  /*6b10*/  @P3 FADD.FTZ R153, R174, -R153 ;  /* 0x80000099ae993221 */ /* 0x000fe20000010000 */
[C---:B------:R-:W-:Y:S01]  /*6b20*/  @P3 FFMA.FTZ R152, R188.reuse, R155, R152 ;  /* 0x0000009bbc983223 */ /* 0x040fe20000010098 */
[----:B------:R-:W-:Y:S01]  /*6b30*/  @P3 FADD.FTZ R240, R177, -R236 ;  /* 0x800000ecb1f03221 */ /* 0x000fe20000010000 */
[C---:B------:R-:W-:Y:S01]  /*6b40*/  PRMT R155, R25.reuse, 0x7632, R155 ;  /* 0x00007632199b7816 */ /* 0x040fe2000000009b */
[----:B------:R-:W0:Y:S01]  /*6b50*/  @P2 LDC R236, c[0x0][0x40c] ;  /* 0x00010300ffec2b82 */ /* 0x000e220000000800 */
[----:B------:R-:W-:Y:S01]  /*6b60*/  @P3 FFMA.FTZ R154, R188, R153, R154 ;  /* 0x00000099bc9a3223 */ /* 0x000fe2000001009a */
[----:B------:R-:W-:Y:S01]  /*6b70*/  SHF.L.U32 R153, R25, 0x10, RZ ;  /* 0x0000001019997819 */ /* 0x000fe200000006ff */
[----:B------:R-:W-:Y:S01]  /*6b80*/  @P3 FFMA.FTZ R249, R221, R234, R237 ;  /* 0x000000eaddf93223 */ /* 0x000fe200000100ed */
[----:B------:R-:W-:Y:S01]  /*6b90*/  SHF.L.U32 R155, R155, 0x10, RZ ;  /* 0x000000109b9b7819 */ /* 0x000fe200000006ff */
[----:B-1----:R-:W-:-:S02]  /*6ba0*/  @P2 FMUL.FTZ R244, R154, R238 ;  /* 0x000000ee9af42220 */ /* 0x002fc40000410000 */
[----:B------:R-:W-:Y:S01]  /*6bb0*/  @P3 FFMA.FTZ R153, R188, R240, R153 ;  /* 0x000000f0bc993223 */ /* 0x000fe20000010099 */
[----:B------:R-:W-:Y:S01]  /*6bc0*/  @P3 FADD.FTZ R240, R184, -R249 ;  /* 0x800000f9b8f03221 */ /* 0x000fe20000010000 */
[----:B------:R-:W-:Y:S01]  /*6bd0*/  @P3 FFMA.FTZ R155, R188, R242, R155 ;  /* 0x000000f2bc9b3223 */ /* 0x000fe2000001009b */
[----:B------:R-:W-:Y:S01]  /*6be0*/  @P3 FFMA.FTZ R242, R192, R234, R237 ;  /* 0x000000eac0f23223 */ /* 0x000fe200000100ed */
[----:B------:R-:W-:Y:S01]  /*6bf0*/  SHF.L.U32 R249, R26, 0x10, RZ ;  /* 0x000000101af97819 */ /* 0x000fe200000006ff */
[----:B------:R-:W1:Y:S01]  /*6c00*/  @P2 LDC R154, c[0x0][0x40c] ;  /* 0x00010300ff9a2b82 */ /* 0x000e620000000800 */
[----:B------:R-:W-:Y:S01]  /*6c10*/  @P2 F2FP.BF16.F32.PACK_AB R244, RZ, R244 ;  /* 0x000000f4fff4223e */ /* 0x000fe200000010ff */
[----:B------:R-:W-:Y:S02]  /*6c20*/  @P3 FADD.FTZ R242, R187, -R242 ;  /* 0x800000f2bbf23221 */ /* 0x000fe40000010000 */
[----:B------:R-:W-:Y:S01]  /*6c30*/  @P3 FFMA.FTZ R249, R188, R240, R249 ;  /* 0x000000f0bcf93223 */ /* 0x000fe200000100f9 */
[----:B------:R-:W-:Y:S01]  /*6c40*/  @P2 PRMT R112, R244, 0x7610, R112 ;  /* 0x00007610f4702816 */ /* 0x000fe20000000070 */
[----:B------:R-:W-:-:S02]  /*6c50*/  @P3 FFMA.FTZ R251, R188, R242, R251 ;  /* 0x000000f2bcfb3223 */ /* 0x000fc400000100fb */
[----:B------:R-:W2:Y:S01]  /*6c60*/  @P2 LDC R242, c[0x0][0x40c] ;  /* 0x00010300fff22b82 */ /* 0x000ea20000000800 */
[----:B0-----:R-:W-:-:S07]  /*6c70*/  @P2 FMUL.FTZ R238, R152, R236 ;  /* 0x000000ec98ee2220 */ /* 0x001fce0000410000 */
[----:B------:R-:W0:Y:S01]  /*6c80*/  @P2 LDC R236, c[0x0][0x40c] ;  /* 0x00010300ffec2b82 */ /* 0x000e220000000800 */
[----:B------:R-:W-:Y:S01]  /*6c90*/  @P2 F2FP.BF16.F32.PACK_AB R246, RZ, R238 ;  /* 0x000000eefff6223e */ /* 0x000fe200000010ff */
[----:B------:R-:W-:-:S03]  /*6ca0*/  @P3 FFMA.FTZ R238, R179, R234, R237 ;  /* 0x000000eab3ee3223 */ /* 0x000fc600000100ed */
[----:B------:R-:W-:Y:S01]  /*6cb0*/  @P2 PRMT R112, R112, 0x5410, R246 ;  /* 0x0000541070702816 */ /* 0x000fe200000000f6 */
[----:B------:R-:W-:Y:S01]  /*6cc0*/  @P3 FADD.FTZ R248, R186, -R238 ;  /* 0x800000eebaf83221 */ /* 0x000fe20000010000 */
[----:B------:R-:W-:Y:S01]  /*6cd0*/  SHF.L.U32 R238, R27, 0x10, RZ ;  /* 0x000000101bee7819 */ /* 0x000fe200000006ff */
[----:B------:R-:W3:Y:S01]  /*6ce0*/  @P2 LDC R240, c[0x0][0x40c] ;  /* 0x00010300fff02b82 */ /* 0x000ee20000000800 */
[----:B-1----:R-:W-:-:S03]  /*6cf0*/  @P2 FMUL.FTZ R154, R251, R154 ;  /* 0x0000009afb9a2220 */ /* 0x002fc60000410000 */
[----:B------:R-:W-:Y:S02]  /*6d00*/  @P3 FFMA.FTZ R238, R188, R248, R238 ;  /* 0x000000f8bcee3223 */ /* 0x000fe400000100ee */
[----:B------:R-:W-:Y:S02]  /*6d10*/  @P2 F2FP.BF16.F32.PACK_AB R154, RZ, R154 ;  /* 0x0000009aff9a223e */ /* 0x000fe400000010ff */
[----:B------:R-:W1:Y:S01]  /*6d20*/  @P2 LDC R152, c[0x0][0x40c] ;  /* 0x00010300ff982b82 */ /* 0x000e620000000800 */
[----:B--2---:R-:W-:-:S05]  /*6d30*/  @P2 FMUL.FTZ R242, R153, R242 ;  /* 0x000000f299f22220 */ /* 0x004fca0000410000 */
[----:B------:R-:W-:Y:S01]  /*6d40*/  @P2 F2FP.BF16.F32.PACK_AB R242, RZ, R242 ;  /* 0x000000f2fff2223e */ /* 0x000fe200000010ff */
[----:B0-----:R-:W-:-:S03]  /*6d50*/  @P2 FMUL.FTZ R236, R249, R236 ;  /* 0x000000ecf9ec2220 */ /* 0x001fc60000410000 */
[----:B------:R-:W-:Y:S02]  /*6d60*/  @P2 PRMT R113, R242, 0x7610, R113 ;  /* 0x00007610f2712816 */ /* 0x000fe40000000071 */
[----:B------:R-:W-:Y:S01]  /*6d70*/  @P2 F2FP.BF16.F32.PACK_AB R236, RZ, R236 ;  /* 0x000000ecffec223e */ /* 0x000fe200000010ff */
[----:B---3--:R-:W-:-:S03]  /*6d80*/  @P2 FMUL.FTZ R240, R155, R240 ;  /* 0x000000f09bf02220 */ /* 0x008fc60000410000 */
[----:B------:R-:W-:Y:S02]  /*6d90*/  @P2 PRMT R114, R236, 0x7610, R114 ;  /* 0x00007610ec722816 */ /* 0x000fe40000000072 */
[----:B------:R-:W-:Y:S02]  /*6da0*/  @P2 F2FP.BF16.F32.PACK_AB R240, RZ, R240 ;  /* 0x000000f0fff0223e */ /* 0x000fe400000010ff */
[----:B------:R-:W-:Y:S01]  /*6db0*/  @P2 PRMT R114, R114, 0x5410, R154 ;  /* 0x0000541072722816 */ /* 0x000fe2000000009a */
[----:B-1----:R-:W-:Y:S01]  /*6dc0*/  @P2 FMUL.FTZ R152, R238, R152 ;  /* 0x00000098ee982220 */ /* 0x002fe20000410000 */
        /* <DEDUP_REMOVED lines=13> */
.L_x_295:
        /* <DEDUP_REMOVED lines=19> */
[----:B------:R-:W-:-:S04]  /*6fd0*/  FADD.FTZ R85, R177, -R152 ;  /* 0x80000098b1557221 */ /* 0x000fc80000010000 */
[----:B------:R-:W1:Y:S01]  /*6fe0*/  @P2 LDC R249, c[0x0][0x40c] ;  /* 0x00010300fff92b82 */ /* 0x000e620000000800 */
[----:B------:R-:W-:Y:S01]  /*6ff0*/  @P2 F2FP.BF16.F32.PACK_AB R153, RZ, R87 ;  /* 0x00000057ff99223e */ /* 0x000fe200000010ff */
[-CC-:B------:R-:W-:Y:S01]  /*7000*/  FFMA.FTZ R87, R212, R234.reuse, R237.reuse ;  /* 0x000000ead4577223 */ /* 0x180fe200000100ed */
[----:B------:R-:W-:Y:S01]  /*7010*/  FMUL.FTZ R85, R188, R85 ;  /* 0x00000055bc557220 */ /* 0x000fe20000410000 */
[----:B------:R-:W-:Y:S01]  /*7020*/  @P2 PRMT R112, R86, 0x7610, R112 ;  /* 0x0000761056702816 */ /* 0x000fe20000000070 */
[-C--:B------:R-:W-:Y:S01]  /*7030*/  FFMA.FTZ R86, R192, R234.reuse, R237 ;  /* 0x000000eac0567223 */ /* 0x080fe200000100ed */
[----:B------:R-:W-:Y:S02]  /*7040*/  FADD.FTZ R87, R182, -R87 ;  /* 0x80000057b6577221 */ /* 0x000fe40000010000 */
[----:B------:R-:W-:Y:S02]  /*7050*/  FSEL R85, R85, RZ, P3 ;  /* 0x000000ff55557208 */ /* 0x000fe40001800000 */
[----:B------:R-:W-:Y:S01]  /*7060*/  FMUL.FTZ R87, R188, R87 ;  /* 0x00000057bc577220 */ /* 0x000fe20000410000 */
[----:B------:R-:W-:Y:S01]  /*7070*/  @P2 PRMT R112, R112, 0x5410, R153 ;  /* 0x0000541070702816 */ /* 0x000fe20000000099 */
[----:B------:R-:W-:Y:S01]  /*7080*/  FFMA.FTZ R153, R221, R234, R237 ;  /* 0x000000eadd997223 */ /* 0x000fe200000100ed */
[----:B--2---:R-:W-:-:S02]  /*7090*/  @P2 FMUL.FTZ R152, R236, R85 ;  /* 0x00000055ec982220 */ /* 0x004fc40000410000 */
[----:B------:R-:W-:Y:S01]  /*70a0*/  FSEL R154, R87, RZ, P3 ;  /* 0x000000ff579a7208 */ /* 0x000fe20001800000 */
[----:B------:R-:W-:Y:S01]  /*70b0*/  FADD.FTZ R153, R184, -R153 ;  /* 0x80000099b8997221 */ /* 0x000fe20000010000 */
[----:B------:R-:W2:Y:S01]  /*70c0*/  @P2 LDC R236, c[0x0][0x40c] ;  /* 0x00010300ffec2b82 */ /* 0x000ea20000000800 */
[----:B------:R-:W-:Y:S02]  /*70d0*/  @P2 F2FP.BF16.F32.PACK_AB R152, RZ, R152 ;  /* 0x00000098ff98223e */ /* 0x000fe400000010ff */
[----:B0-----:R-:W-:Y:S01]  /*70e0*/  @P2 FMUL.FTZ R87, R155, R154 ;  /* 0x0000009a9b572220 */ /* 0x001fe20000410000 */
[----:B------:R-:W-:Y:S01]  /*70f0*/  F2FP.BF16.F32.PACK_AB R85, R154, R85 ;  /* 0x000000559a55723e */ /* 0x000fe200000010ff */
[----:B------:R-:W-:Y:S01]  /*7100*/  FADD.FTZ R155, R187, -R86 ;  /* 0x80000056bb9b7221 */ /* 0x000fe20000010000 */
[----:B------:R-:W-:Y:S01]  /*7110*/  FMUL.FTZ R86, R188, R153 ;  /* 0x00000099bc567220 */ /* 0x000fe20000410000 */
[----:B------:R-:W-:Y:S01]  /*7120*/  @P2 PRMT R113, R152, 0x7610, R113 ;  /* 0x0000761098712816 */ /* 0x000fe20000000071 */
[----:B------:R-:W0:Y:S01]  /*7130*/  @P2 LDC R154, c[0x0][0x40c] ;  /* 0x00010300ff9a2b82 */ /* 0x000e220000000800 */
[----:B------:R-:W-:Y:S01]  /*7140*/  FMUL.FTZ R153, R188, R155 ;  /* 0x0000009bbc997220 */ /* 0x000fe20000410000 */
[----:B------:R-:W-:-:S02]  /*7150*/  @P2 F2FP.BF16.F32.PACK_AB R87, RZ, R87 ;  /* 0x00000057ff57223e */ /* 0x000fc400000010ff */
[----:B------:R-:W-:Y:S02]  /*7160*/  FSEL R86, R86, RZ, P3 ;  /* 0x000000ff56567208 */ /* 0x000fe40001800000 */
[----:B------:R-:W-:Y:S02]  /*7170*/  FSEL R155, R153, RZ, P3 ;  /* 0x000000ff999b7208 */ /* 0x000fe40001800000 */
[----:B------:R-:W-:Y:S01]  /*7180*/  @P2 PRMT R113, R113, 0x5410, R87 ;  /* 0x0000541071712816 */ /* 0x000fe20000000057 */
[-C--:B-1----:R-:W-:Y:S01]  /*7190*/  @P2 FMUL.FTZ R153, R249, R86.reuse ;  /* 0x00000056f9992220 */ /* 0x082fe20000410000 */
[----:B------:R-:W-:Y:S01]  /*71a0*/  F2FP.BF16.F32.PACK_AB R86, R155, R86 ;  /* 0x000000569b56723e */ /* 0x000fe200000010ff */
[----:B------:R-:W-:-:S03]  /*71b0*/  FFMA.FTZ R87, R214, R234, R237 ;  /* 0x000000ead6577223 */ /* 0x000fc600000100ed */
[----:B------:R-:W-:Y:S01]  /*71c0*/  @P2 F2FP.BF16.F32.PACK_AB R153, RZ, R153 ;  /* 0x00000099ff99223e */ /* 0x000fe200000010ff */
[----:B------:R-:W-:-:S03]  /*71d0*/  FADD.FTZ R249, R194, -R87 ;  /* 0x80000057c2f97221 */ /* 0x000fc60000010000 */
        /* <DEDUP_REMOVED lines=8> */
[----:B------:R-:W-:-:S04]  /*7260*/  FMUL.FTZ R152, R188, R249 ;  /* 0x000000f9bc987220 */ /* 0x000fc80000410000 */
[----:B--2---:R-:W-:Y:S01]  /*7270*/  @P2 FMUL.FTZ R87, R236, R155 ;  /* 0x0000009bec572220 */ /* 0x004fe20000410000 */
[----:B------:R-:W-:-:S04]  /*7280*/  FSEL R152, R152, RZ, P3 ;  /* 0x000000ff98987208 */ /* 0x000fc80001800000 */
        /* <DEDUP_REMOVED lines=8> */
.L_x_298:
        /* <DEDUP_REMOVED lines=10> */
.L_x_300:
[----:B------:R-:W-:Y:S05]  /*73b0*/  BSYNC.RECONVERGENT B2 ;  /* 0x0000000000027941 */ /* 0x000fea0003800200 */
.L_x_299:
        /* <DEDUP_REMOVED lines=10> */
.L_x_302:
[----:B------:R-:W-:Y:S05]  /*7460*/  BSYNC.RECONVERGENT B2 ;  /* 0x0000000000027941 */ /* 0x000fea0003800200 */
.L_x_301:
        /* <DEDUP_REMOVED lines=10> */
.L_x_304:
[----:B------:R-:W-:Y:S05]  /*7510*/  BSYNC.RECONVERGENT B2 ;  /* 0x0000000000027941 */ /* 0x000fea0003800200 */
.L_x_303:
        /* <DEDUP_REMOVED lines=10> */
.L_x_306:
[----:B------:R-:W-:Y:S05]  /*75c0*/  BSYNC.RECONVERGENT B2 ;  /* 0x0000000000027941 */ /* 0x000fea0003800200 */
.L_x_305:
        /* <DEDUP_REMOVED lines=10> */
.L_x_308:
[----:B------:R-:W-:Y:S05]  /*7670*/  BSYNC.RECONVERGENT B2 ;  /* 0x0000000000027941 */ /* 0x000fea0003800200 */
.L_x_307:
        /* <DEDUP_REMOVED lines=10> */
.L_x_310:
[----:B------:R-:W-:Y:S05]  /*7720*/  BSYNC.RECONVERGENT B2 ;  /* 0x0000000000027941 */ /* 0x000fea0003800200 */
.L_x_309:
        /* <DEDUP_REMOVED lines=10> */
.L_x_312:
[----:B------:R-:W-:Y:S05]  /*77d0*/  BSYNC.RECONVERGENT B2 ;  /* 0x0000000000027941 */ /* 0x000fea0003800200 */
.L_x_311:
        /* <DEDUP_REMOVED lines=9> */
.L_x_297:
[----:B------:R-:W-:Y:S05]  /*7870*/  BSYNC.RECONVERGENT B1 ;  /* 0x0000000000017941 */ /* 0x000fea0003800200 */
.L_x_294:
        /* <DEDUP_REMOVED lines=11> */
[----:B------:R-:W-:Y:S02]  /*7930*/  ISETP.GT.AND P0, PT, R23, RZ, PT ;  /* 0x000000ff1700720c */ /* 0x000fe40003f04270 */
[----:B0-----:R-:W-:Y:S02]  /*7940*/  SHF.L.U32 R87, R116, 0x10, RZ ;  /* 0x0000001074577819 */ /* 0x001fe400000006ff */
[----:B------:R-:W-:Y:S02]  /*7950*/  PRMT R249, R118, 0x7632, R249 ;  /* 0x0000763276f97816 */ /* 0x000fe400000000f9 */
[----:B------:R-:W-:Y:S02]  /*7960*/  PRMT R23, R116, 0x7632, R23 ;  /* 0x0000763274177816 */ /* 0x000fe40000000017 */
[----:B------:R-:W-:Y:S02]  /*7970*/  SHF.L.U32 R249, R249, 0x10, RZ ;  /* 0x00000010f9f97819 */ /* 0x000fe400000006ff */
[----:B------:R-:W-:-:S02]  /*7980*/  SHF.L.U32 R23, R23, 0x10, RZ ;  /* 0x0000001017177819 */ /* 0x000fc400000006ff */
[----:B------:R-:W-:Y:S01]  /*7990*/  SHF.L.U32 R251, R118, 0x10, RZ ;  /* 0x0000001076fb7819 */ /* 0x000fe200000006ff */
[-CC-:B------:R-:W-:Y:S01]  /*79a0*/  @P0 FFMA.FTZ R86, R229, R234.reuse, R237.reuse ;  /* 0x000000eae5560223 */ /* 0x180fe200000100ed */
[-CC-:B------:R-:W-:Y:S01]  /*79b0*/  @P0 FFMA.FTZ R85, R218, R234.reuse, R237.reuse ;  /* 0x000000eada550223 */ /* 0x180fe200000100ed */
[-CC-:B------:R-:W-:Y:S01]  /*79c0*/  @P0 FFMA.FTZ R153, R220, R234.reuse, R237.reuse ;  /* 0x000000eadc990223 */ /* 0x180fe200000100ed */
[-C--:B------:R-:W-:Y:S01]  /*79d0*/  @P0 FFMA.FTZ R236, R200, R234.reuse, R237 ;  /* 0x000000eac8ec0223 */ /* 0x080fe200000100ed */
[----:B------:R-:W-:Y:S01]  /*79e0*/  @P0 FADD.FTZ R86, R209, -R86 ;  /* 0x80000056d1560221 */ /* 0x000fe20000010000 */
[--C-:B------:R-:W-:Y:S01]  /*79f0*/  @P0 FADD.FTZ R152, R196, -R85.reuse ;  /* 0x80000055c4980221 */ /* 0x100fe20000010000 */
[----:B------:R-:W-:Y:S01]  /*7a00*/  PRMT R85, R117, 0x7632, R85 ;  /* 0x0000763275557816 */ /* 0x000fe20000000055 */
[----:B------:R-:W-:Y:S01]  /*7a10*/  @P0 FFMA.FTZ R154, R245, R234, R237 ;  /* 0x000000eaf59a0223 */ /* 0x000fe200000100ed */
[----:B------:R-:W-:Y:S01]  /*7a20*/  @P0 FFMA.FTZ R87, R188, R86, R87 ;  /* 0x00000056bc570223 */ /* 0x000fe20000010057 */
[----:B------:R-:W-:Y:S01]  /*7a30*/  @P0 FADD.FTZ R86, R210, -R153 ;  /* 0x80000099d2560221 */ /* 0x000fe20000010000 */
[-C--:B------:R-:W-:Y:S01]  /*7a40*/  @P0 FFMA.FTZ R84, R232, R234.reuse, R237 ;  /* 0x000000eae8540223 */ /* 0x080fe200000100ed */
[----:B------:R-:W-:Y:S01]  /*7a50*/  PRMT R153, R119, 0x7632, R153 ;  /* 0x0000763277997816 */ /* 0x000fe20000000099 */
[-CC-:B------:R-:W-:Y:S01]  /*7a60*/  @P0 FFMA.FTZ R238, R247, R234.reuse, R237.reuse ;  /* 0x000000eaf7ee0223 */ /* 0x180fe200000100ed */
[----:B------:R-:W-:Y:S01]  /*7a70*/  SHF.L.U32 R85, R85, 0x10, RZ ;  /* 0x0000001055557819 */ /* 0x000fe200000006ff */
[----:B------:R-:W-:Y:S01]  /*7a80*/  @P0 FADD.FTZ R236, R225, -R236 ;  /* 0x800000ece1ec0221 */ /* 0x000fe20000010000 */
[----:B------:R-:W-:Y:S01]  /*7a90*/  @P0 FFMA.FTZ R234, R223, R234, R237 ;  /* 0x000000eadfea0223 */ /* 0x000fe200000100ed */
[----:B------:R-:W-:Y:S01]  /*7aa0*/  @P0 FADD.FTZ R154, R215, -R154 ;  /* 0x8000009ad79a0221 */ /* 0x000fe20000010000 */
[----:B------:R-:W-:Y:S01]  /*7ab0*/  SHF.L.U32 R237, R117, 0x10, RZ ;  /* 0x0000001075ed7819 */ /* 0x000fe200000006ff */
[----:B------:R-:W-:Y:S01]  /*7ac0*/  @P0 FADD.FTZ R84, R231, -R84 ;  /* 0x80000054e7540221 */ /* 0x000fe20000010000 */
[----:B------:R-:W-:Y:S01]  /*7ad0*/  SHF.L.U32 R153, R153, 0x10, RZ ;  /* 0x0000001099997819 */ /* 0x000fe200000006ff */
[C---:B------:R-:W-:Y:S01]  /*7ae0*/  @P0 FFMA.FTZ R85, R188.reuse, R236, R85 ;  /* 0x000000ecbc550223 */ /* 0x040fe20000010055 */
[----:B------:R-:W-:Y:S01]  /*7af0*/  @P0 FADD.FTZ R238, R217, -R238 ;  /* 0x800000eed9ee0221 */ /* 0x000fe20000010000 */
[C---:B------:R-:W-:Y:S01]  /*7b00*/  @P0 FFMA.FTZ R249, R188.reuse, R86, R249 ;  /* 0x00000056bcf90223 */ /* 0x040fe200000100f9 */
[----:B------:R-:W-:Y:S01]  /*7b10*/  @P0 FADD.FTZ R234, R181, -R234 ;  /* 0x800000eab5ea0221 */ /* 0x000fe20000010000 */
[----:B------:R-:W0:Y:S01]  /*7b20*/  @P2 LDC R236, c[0x0][0x40c] ;  /* 0x00010300ffec2b82 */ /* 0x000e220000000800 */
[----:B------:R-:W-:Y:S01]  /*7b30*/  SHF.L.U32 R155, R119, 0x10, RZ ;  /* 0x00000010779b7819 */ /* 0x000fe200000006ff */
[C---:B------:R-:W-:Y:S01]  /*7b40*/  @P0 FFMA.FTZ R237, R188.reuse, R154, R237 ;  /* 0x0000009abced0223 */ /* 0x040fe200000100ed */
[C---:B------:R-:W-:Y:S01]  /*7b50*/  @P0 FFMA.FTZ R153, R188.reuse, R84, R153 ;  /* 0x00000054bc990223 */ /* 0x040fe20000010099 */
[C---:B------:R-:W-:Y:S01]  /*7b60*/  @P0 FFMA.FTZ R23, R188.reuse, R152, R23 ;  /* 0x00000098bc170223 */ /* 0x040fe20000010017 */
[C---:B------:R-:W-:Y:S01]  /*7b70*/  @P0 FFMA.FTZ R251, R188.reuse, R238, R251 ;  /* 0x000000eebcfb0223 */ /* 0x040fe200000100fb */
[----:B------:R-:W-:-:S02]  /*7b80*/  @P0 FFMA.FTZ R155, R188, R234, R155 ;  /* 0x000000eabc9b0223 */ /* 0x000fc4000001009b */
[----:B------:R-:W1:Y:S08]  /*7b90*/  @P2 LDC R86, c[0x0][0x40c] ;  /* 0x00010300ff562b82 */ /* 0x000e700000000800 */
[----:B------:R-:W2:Y:S08]  /*7ba0*/  @P2 LDC R154, c[0x0][0x40c] ;  /* 0x00010300ff9a2b82 */ /* 0x000eb00000000800 */
[----:B------:R-:W3:Y:S01]  /*7bb0*/  @P2 LDC R84, c[0x0][0x40c] ;  /* 0x00010300ff542b82 */ /* 0x000ee20000000800 */
[C---:B0-----:R-:W-:Y:S01]  /*7bc0*/  @P2 FMUL.FTZ R236, R85.reuse, R236 ;  /* 0x000000ec55ec2220 */ /* 0x041fe20000410000 */
[----:B------:R-:W-:-:S04]  /*7bd0*/  F2FP.BF16.F32.PACK_AB R85, R85, R237 ;  /* 0x000000ed5555723e */ /* 0x000fc800000010ff */
[----:B------:R-:W-:Y:S02]  /*7be0*/  @P2 F2FP.BF16.F32.PACK_AB R236, RZ, R236 ;  /* 0x000000ecffec223e */ /* 0x000fe400000010ff */
[----:B------:R-:W0:Y:S01]  /*7bf0*/  @P2 LDC R152, c[0x0][0x40c] ;  /* 0x00010300ff982b82 */ /* 0x000e220000000800 */
[----:B-1----:R-:W-:Y:S01]  /*7c00*/  @P2 FMUL.FTZ R188, R237, R86 ;  /* 0x00000056edbc2220 */ /* 0x002fe20000410000 */
[----:B------:R-:W-:-:S04]  /*7c10*/  F2FP.BF16.F32.PACK_AB R86, R249, R251 ;  /* 0x000000fbf956723e */ /* 0x000fc800000010ff */
[----:B------:R-:W-:Y:S02]  /*7c20*/  @P2 F2FP.BF16.F32.PACK_AB R188, RZ, R188 ;  /* 0x000000bcffbc223e */ /* 0x000fe400000010ff */
[----:B------:R-:W1:Y:S01]  /*7c30*/  @P2 LDC R238, c[0x0][0x40c] ;  /* 0x00010300ffee2b82 */ /* 0x000e620000000800 */
[----:B--2---:R-:W-:Y:S01]  /*7c40*/  @P2 FMUL.FTZ R154, R251, R154 ;  /* 0x0000009afb9a2220 */ /* 0x004fe20000410000 */
[----:B------:R-:W-:-:S04]  /*7c50*/  @P2 PRMT R113, R188, 0x7610, R113 ;  /* 0x00007610bc712816 */ /* 0x000fc80000000071 */
[----:B------:R-:W-:Y:S02]  /*7c60*/  @P2 F2FP.BF16.F32.PACK_AB R154, RZ, R154 ;  /* 0x0000009aff9a223e */ /* 0x000fe400000010ff */
[----:B------:R-:W2:Y:S01]  /*7c70*/  @P2 LDC R234, c[0x0][0x40c] ;  /* 0x00010300ffea2b82 */ /* 0x000ea20000000800 */
[----:B---3--:R-:W-:Y:S01]  /*7c80*/  @P2 FMUL.FTZ R237, R87, R84 ;  /* 0x0000005457ed2220 */ /* 0x008fe20000410000 */
[----:B------:R-:W-:Y:S02]  /*7c90*/  @P2 PRMT R114, R154, 0x7610, R114 ;  /* 0x000076109a722816 */ /* 0x000fe40000000072 */
[----:B------:R-:W-:Y:S02]  /*7ca0*/  F2FP.BF16.F32.PACK_AB R84, R23, R87 ;  /* 0x000000571754723e */ /* 0x000fe400000010ff */
[----:B------:R-:W-:Y:S01]  /*7cb0*/  @P2 F2FP.BF16.F32.PACK_AB R237, RZ, R237 ;  /* 0x000000edffed223e */ /* 0x000fe200000010ff */
[----:B0-----:R-:W-:Y:S01]  /*7cc0*/  @P2 FMUL.FTZ R152, R249, R152 ;  /* 0x00000098f9982220 */ /* 0x001fe20000410000 */
[----:B------:R-:W-:-:S02]  /*7cd0*/  @P2 PRMT R113, R113, 0x5410, R236 ;  /* 0x0000541071712816 */ /* 0x000fc400000000ec */
[----:B------:R-:W-:Y:S02]  /*7ce0*/  @P2 PRMT R112, R237, 0x7610, R112 ;  /* 0x00007610ed702816 */ /* 0x000fe40000000070 */
[----:B------:R-:W-:Y:S02]  /*7cf0*/  @P2 F2FP.BF16.F32.PACK_AB R152, RZ, R152 ;  /* 0x00000098ff98223e */ /* 0x000fe400000010ff */
[----:B------:R-:W-:Y:S01]  /*7d00*/  F2FP.BF16.F32.PACK_AB R87, R153, R155 ;  /* 0x0000009b9957723e */ /* 0x000fe200000010ff */
[----:B-1----:R-:W-:Y:S01]  /*7d10*/  @P2 FMUL.FTZ R238, R23, R238 ;  /* 0x000000ee17ee2220 */ /* 0x002fe20000410000 */
[----:B------:R-:W-:-:S04]  /*7d20*/  @P2 PRMT R114, R114, 0x5410, R152 ;  /* 0x0000541072722816 */ /* 0x000fc80000000098 */
[----:B------:R-:W-:Y:S01]  /*7d30*/  @P2 F2FP.BF16.F32.PACK_AB R238, RZ, R238 ;  /* 0x000000eeffee223e */ /* 0x000fe200000010ff */
[----:B--2---:R-:W-:-:S03]  /*7d40*/  @P2 FMUL.FTZ R234, R155, R234 ;  /* 0x000000ea9bea2220 */ /* 0x004fc60000410000 */
[----:B------:R-:W-:Y:S02]  /*7d50*/  @P2 PRMT R112, R112, 0x5410, R238 ;  /* 0x0000541070702816 */ /* 0x000fe400000000ee */
[----:B------:R-:W-:-:S04]  /*7d60*/  @P2 F2FP.BF16.F32.PACK_AB R234, RZ, R234 ;  /* 0x000000eaffea223e */ /* 0x000fc800000010ff */
[----:B------:R-:W-:Y:S01]  /*7d70*/  @P2 PRMT R115, R234, 0x7610, R115 ;  /* 0x00007610ea732816 */ /* 0x000fe20000000073 */
[----:B------:R-:W-:Y:S06]  /*7d80*/  @!P2 BRA `(.L_x_316) ;  /* 0x0000000c009ca947 */ /* 0x000fec0003800000 */
[----:B------:R-:W-:-:S05]  /*7d90*/  FMUL.FTZ R153, R153, UR13 ;  /* 0x0000000d99997c20 */ /* 0x000fca0008410000 */
[----:B------:R-:W-:-:S04]  /*7da0*/  F2FP.BF16.F32.PACK_AB R153, RZ, R153 ;  /* 0x00000099ff99723e */ /* 0x000fc800000010ff */
[----:B------:R-:W-:Y:S01]  /*7db0*/  PRMT R115, R115, 0x5410, R153 ;  /* 0x0000541073737816 */ /* 0x000fe20000000099 */
[----:B------:R-:W-:Y:S06]  /*7dc0*/  BRA `(.L_x_316) ;  /* 0x0000000c008c7947 */ /* 0x000fec0003800000 */
.L_x_315:
[----:B------:R-:W-:Y:S01]  /*7dd0*/  ISETP.GT.AND P0, PT, R23, RZ, PT ;  /* 0x000000ff1700720c */ /* 0x000fe20003f04270 */
[----:B------:R-:W1:Y:S01]  /*7de0*/  @P2 LDC R240, c[0x0][0x40c] ;  /* 0x00010300fff02b82 */ /* 0x000e620000000800 */
[----:B------:R-:W-:Y:S02]  /*7df0*/  PRMT R251, R116, 0x7632, R251 ;  /* 0x0000763274fb7816 */ /* 0x000fe400000000fb */
[----:B0-----:R-:W-:Y:S02]  /*7e00*/  PRMT R155, R117, 0x7632, R155 ;  /* 0x00007632759b7816 */ /* 0x001fe4000000009b */
[----:B------:R-:W-:Y:S02]  /*7e10*/  SHF.L.U32 R251, R251, 0x10, RZ ;  /* 0x00000010fbfb7819 */ /* 0x000fe400000006ff */
[----:B------:R-:W-:Y:S01]  /*7e20*/  SHF.L.U32 R155, R155, 0x10, RZ ;  /* 0x000000109b9b7819 */ /* 0x000fe200000006ff */
[----:B------:R-:W0:Y:S01]  /*7e30*/  @P2 LDC R244, c[0x0][0x40c] ;  /* 0x00010300fff42b82 */ /* 0x000e220000000800 */
[----:B------:R-:W-:-:S03]  /*7e40*/  SHF.L.U32 R249, R117, 0x10, RZ ;  /* 0x0000001075f97819 */ /* 0x000fc600000006ff */
[-CC-:B------:R-:W-:Y:S01]  /*7e50*/  @P0 FFMA.FTZ R153, R218, R234.reuse, R237.reuse ;  /* 0x000000eada990223 */ /* 0x180fe200000100ed */
[-CC-:B------:R-:W-:Y:S01]  /*7e60*/  @P0 FFMA.FTZ R152, R229, R234.reuse, R237.reuse ;  /* 0x000000eae5980223 */ /* 0x180fe200000100ed */
[-CC-:B------:R-:W-:Y:S01]  /*7e70*/  @P0 FFMA.FTZ R236, R200, R234.reuse, R237.reuse ;  /* 0x000000eac8ec0223 */ /* 0x180fe200000100ed */
[----:B------:R-:W-:Y:S01]  /*7e80*/  @P0 FFMA.FTZ R238, R220, R234, R237 ;  /* 0x000000eadcee0223 */ /* 0x000fe200000100ed */
[----:B------:R-:W-:Y:S01]  /*7e90*/  @P0 FADD.FTZ R154, R196, -R153 ;  /* 0x80000099c49a0221 */ /* 0x000fe20000010000 */
[----:B------:R-:W-:Y:S01]  /*7ea0*/  @P0 FADD.FTZ R23, R209, -R152 ;  /* 0x80000098d1170221 */ /* 0x000fe20000010000 */
[----:B------:R-:W-:Y:S01]  /*7eb0*/  SHF.L.U32 R152, R116, 0x10, RZ ;  /* 0x0000001074987819 */ /* 0x000fe200000006ff */
[----:B------:R-:W-:Y:S01]  /*7ec0*/  @P0 FADD.FTZ R236, R225, -R236 ;  /* 0x800000ece1ec0221 */ /* 0x000fe20000010000 */
[----:B------:R-:W-:Y:S01]  /*7ed0*/  @P0 FFMA.FTZ R251, R188, R154, R251 ;  /* 0x0000009abcfb0223 */ /* 0x000fe200000100fb */
[----:B------:R-:W-:Y:S01]  /*7ee0*/  @P0 FFMA.FTZ R154, R245, R234, R237 ;  /* 0x000000eaf59a0223 */ /* 0x000fe200000100ed */
[----:B------:R-:W-:Y:S01]  /*7ef0*/  SHF.L.U32 R153, R118, 0x10, RZ ;  /* 0x0000001076997819 */ /* 0x000fe200000006ff */
[C---:B------:R-:W-:Y:S01]  /*7f00*/  @P0 FFMA.FTZ R152, R188.reuse, R23, R152 ;  /* 0x00000017bc980223 */ /* 0x040fe20000010098 */
[----:B------:R-:W-:Y:S01]  /*7f10*/  @P0 FFMA.FTZ R155, R188, R236, R155 ;  /* 0x000000ecbc9b0223 */ /* 0x000fe2000001009b */
[----:B------:R-:W-:Y:S01]  /*7f20*/  @P0 FADD.FTZ R23, R215, -R154 ;  /* 0x8000009ad7170221 */ /* 0x000fe20000010000 */
[----:B------:R-:W-:Y:S01]  /*7f30*/  @P0 FFMA.FTZ R236, R247, R234, R237 ;  /* 0x000000eaf7ec0223 */ /* 0x000fe200000100ed */
[----:B------:R-:W2:Y:S01]  /*7f40*/  @P2 LDC R154, c[0x0][0x40c] ;  /* 0x00010300ff9a2b82 */ /* 0x000ea20000000800 */
[----:B------:R-:W-:Y:S01]  /*7f50*/  @P0 FADD.FTZ R238, R210, -R238 ;  /* 0x800000eed2ee0221 */ /* 0x000fe20000010000 */
[----:B------:R-:W-:Y:S01]  /*7f60*/  @P0 FFMA.FTZ R249, R188, R23, R249 ;  /* 0x00000017bcf90223 */ /* 0x000fe200000100f9 */
[----:B------:R-:W-:Y:S01]  /*7f70*/  PRMT R23, R118, 0x7632, R23 ;  /* 0x0000763276177816 */ /* 0x000fe20000000017 */
[----:B------:R-:W-:Y:S01]  /*7f80*/  @P0 FADD.FTZ R236, R217, -R236 ;  /* 0x800000ecd9ec0221 */ /* 0x000fe20000010000 */
[----:B-1----:R-:W-:Y:S01]  /*7f90*/  @P2 FMUL.FTZ R240, R152, R240 ;  /* 0x000000f098f02220 */ /* 0x002fe20000410000 */
[----:B------:R-:W-:Y:S01]  /*7fa0*/  @P0 FFMA.FTZ R246, R223, R234, R237 ;  /* 0x000000eadff60223 */ /* 0x000fe200000100ed */
[----:B------:R-:W-:Y:S01]  /*7fb0*/  SHF.L.U32 R23, R23, 0x10, RZ ;  /* 0x0000001017177819 */ /* 0x000fe200000006ff */
[C---:B------:R-:W-:Y:S01]  /*7fc0*/  @P0 FFMA.FTZ R153, R188.reuse, R236, R153 ;  /* 0x000000ecbc990223 */ /* 0x040fe20000010099 */
[----:B------:R-:W1:Y:S01]  /*7fd0*/  @P2 LDC R152, c[0x0][0x40c] ;  /* 0x00010300ff982b82 */ /* 0x000e620000000800 */
[----:B------:R-:W-:Y:S01]  /*7fe0*/  @P0 FADD.FTZ R246, R181, -R246 ;  /* 0x800000f6b5f60221 */ /* 0x000fe20000010000 */
[----:B0-----:R-:W-:Y:S01]  /*7ff0*/  @P2 FMUL.FTZ R249, R249, R244 ;  /* 0x000000f4f9f92220 */ /* 0x001fe20000410000 */
[----:B------:R-:W-:Y:S01]  /*8000*/  @P0 FFMA.FTZ R23, R188, R238, R23 ;  /* 0x000000eebc170223 */ /* 0x000fe20000010017 */
[----:B------:R-:W-:-:S03]  /*8010*/  @P2 F2FP.BF16.F32.PACK_AB R240, RZ, R240 ;  /* 0x000000f0fff0223e */ /* 0x000fc600000010ff */
[----:B------:R-:W-:Y:S01]  /*8020*/  @P2 F2FP.BF16.F32.PACK_AB R249, RZ, R249 ;  /* 0x000000f9fff9223e */ /* 0x000fe200000010ff */
[----:B------:R-:W0:Y:S01]  /*8030*/  @P2 LDC R236, c[0x0][0x40c] ;  /* 0x00010300ffec2b82 */ /* 0x000e220000000800 */
[----:B------:R-:W-:Y:S02]  /*8040*/  @P2 PRMT R112, R240, 0x7610, R112 ;  /* 0x00007610f0702816 */ /* 0x000fe40000000070 */
[----:B------:R-:W-:Y:S01]  /*8050*/  @P2 PRMT R113, R249, 0x7610, R113 ;  /* 0x00007610f9712816 */ /* 0x000fe20000000071 */
[----:B--2---:R-:W-:-:S04]  /*8060*/  @P2 FMUL.FTZ R251, R251, R154 ;  /* 0x0000009afbfb2220 */ /* 0x004fc80000410000 */
[----:B------:R-:W2:Y:S01]  /*8070*/  @P2 LDC R238, c[0x0][0x40c] ;  /* 0x00010300ffee2b82 */ /* 0x000ea20000000800 */
[----:B------:R-:W-:Y:S02]  /*8080*/  @P2 F2FP.BF16.F32.PACK_AB R242, RZ, R251 ;  /* 0x000000fbfff2223e */ /* 0x000fe400000010ff */
[----:B------:R-:W-:-:S05]  /*8090*/  SHF.L.U32 R251, R119, 0x10, RZ ;  /* 0x0000001077fb7819 */ /* 0x000fca00000006ff */
[----:B------:R-:W3:Y:S01]  /*80a0*/  @P2 LDC R154, c[0x0][0x40c] ;  /* 0x00010300ff9a2b82 */ /* 0x000ee20000000800 */
[----:B------:R-:W-:Y:S01]  /*80b0*/  @P2 PRMT R112, R112, 0x5410, R242 ;  /* 0x0000541070702816 */ /* 0x000fe200000000f2 */
[----:B------:R-:W-:-:S04]  /*80c0*/  @P0 FFMA.FTZ R251, R188, R246, R251 ;  /* 0x000000f6bcfb0223 */ /* 0x000fc800000100fb */
[----:B-1----:R-:W-:Y:S01]  /*80d0*/  @P2 FMUL.FTZ R152, R251, R152 ;  /* 0x00000098fb982220 */ /* 0x002fe20000410000 */
[----:B0-----:R-:W-:-:S04]  /*80e0*/  @P2 FMUL.FTZ R236, R153, R236 ;  /* 0x000000ec99ec2220 */ /* 0x001fc80000410000 */
[----:B------:R-:W-:Y:S02]  /*80f0*/  @P2 F2FP.BF16.F32.PACK_AB R152, RZ, R152 ;  /* 0x00000098ff98223e */ /* 0x000fe400000010ff */
[----:B------:R-:W-:Y:S01]  /*8100*/  @P2 F2FP.BF16.F32.PACK_AB R236, RZ, R236 ;  /* 0x000000ecffec223e */ /* 0x000fe200000010ff */
[----:B--2---:R-:W-:Y:S01]  /*8110*/  @P2 FMUL.FTZ R238, R155, R238 ;  /* 0x000000ee9bee2220 */ /* 0x004fe20000410000 */
[----:B------:R-:W-:Y:S02]  /*8120*/  @P2 PRMT R115, R152, 0x7610, R115 ;  /* 0x0000761098732816 */ /* 0x000fe40000000073 */
[----:B------:R-:W-:Y:S02]  /*8130*/  @P2 PRMT R114, R236, 0x7610, R114 ;  /* 0x00007610ec722816 */ /* 0x000fe40000000072 */
        /* <DEDUP_REMOVED lines=15> */
.L_x_314:
[----:B------:R-:W-:Y:S05]  /*8230*/  @!P1 BRA `(.L_x_317) ;  /* 0x0000000400189947 */ /* 0x000fea0003800000 */
[----:B0-----:R-:W0:Y:S01]  /*8240*/  @P2 LDC R153, c[0x0][0x40c] ;  /* 0x00010300ff992b82 */ /* 0x001e220000000800 */
[-CC-:B------:R-:W-:Y:S01]  /*8250*/  FFMA.FTZ R236, R247, R234.reuse, R237.reuse ;  /* 0x000000eaf7ec7223 */ /* 0x180fe200000100ed */
[-CC-:B------:R-:W-:Y:S01]  /*8260*/  FFMA.FTZ R85, R220, R234.reuse, R237.reuse ;  /* 0x000000eadc557223 */ /* 0x180fe200000100ed */
[-CC-:B------:R-:W-:Y:S01]  /*8270*/  FFMA.FTZ R154, R200, R234.reuse, R237.reuse ;  /* 0x000000eac89a7223 */ /* 0x180fe200000100ed */
[----:B------:R-:W-:Y:S01]  /*8280*/  ISETP.GT.AND P0, PT, R23, RZ, PT ;  /* 0x000000ff1700720c */ /* 0x000fe20003f04270 */
[----:B------:R-:W-:Y:S01]  /*8290*/  FADD.FTZ R155, R217, -R236 ;  /* 0x800000ecd99b7221 */ /* 0x000fe20000010000 */
[-CC-:B------:R-:W-:Y:S01]  /*82a0*/  FFMA.FTZ R152, R245, R234.reuse, R237.reuse ;  /* 0x000000eaf5987223 */ /* 0x180fe200000100ed */
[-CC-:B------:R-:W-:Y:S01]  /*82b0*/  FFMA.FTZ R84, R229, R234.reuse, R237.reuse ;  /* 0x000000eae5547223 */ /* 0x180fe200000100ed */
[----:B------:R-:W1:Y:S01]  /*82c0*/  @P2 LDC R86, c[0x0][0x40c] ;  /* 0x00010300ff562b82 */ /* 0x000e620000000800 */
[-CC-:B------:R-:W-:Y:S01]  /*82d0*/  FFMA.FTZ R23, R218, R234.reuse, R237.reuse ;  /* 0x000000eada177223 */ /* 0x180fe200000100ed */
[-CC-:B------:R-:W-:Y:S01]  /*82e0*/  FFMA.FTZ R238, R232, R234.reuse, R237.reuse ;  /* 0x000000eae8ee7223 */ /* 0x180fe200000100ed */
[----:B------:R-:W-:Y:S01]  /*82f0*/  FFMA.FTZ R234, R223, R234, R237 ;  /* 0x000000eadfea7223 */ /* 0x000fe200000100ed */
[----:B------:R-:W-:Y:S01]  /*8300*/  FADD.FTZ R249, R210, -R85 ;  /* 0x80000055d2f97221 */ /* 0x000fe20000010000 */
[----:B------:R-:W-:Y:S01]  /*8310*/  FADD.FTZ R237, R225, -R154 ;  /* 0x8000009ae1ed7221 */ /* 0x000fe20000010000 */
[----:B------:R-:W-:Y:S01]  /*8320*/  FMUL.FTZ R154, R188, R155 ;  /* 0x0000009bbc9a7220 */ /* 0x000fe20000410000 */
[----:B------:R-:W-:Y:S01]  /*8330*/  FADD.FTZ R85, R215, -R152 ;  /* 0x80000098d7557221 */ /* 0x000fe20000010000 */
[----:B------:R-:W-:Y:S01]  /*8340*/  FADD.FTZ R23, R196, -R23 ;  /* 0x80000017c4177221 */ /* 0x000fe20000010000 */
[----:B------:R-:W-:Y:S01]  /*8350*/  FADD.FTZ R238, R231, -R238 ;  /* 0x800000eee7ee7221 */ /* 0x000fe20000010000 */
[C---:B------:R-:W-:Y:S01]  /*8360*/  FMUL.FTZ R155, R188.reuse, R249 ;  /* 0x000000f9bc9b7220 */ /* 0x040fe20000410000 */
[----:B------:R-:W-:Y:S01]  /*8370*/  FADD.FTZ R87, R209, -R84 ;  /* 0x80000054d1577221 */ /* 0x000fe20000010000 */
[----:B------:R-:W-:Y:S01]  /*8380*/  FADD.FTZ R251, R181, -R234 ;  /* 0x800000eab5fb7221 */ /* 0x000fe20000010000 */
[----:B------:R-:W2:Y:S01]  /*8390*/  @P2 LDC R249, c[0x0][0x40c] ;  /* 0x00010300fff92b82 */ /* 0x000ea20000000800 */
[C---:B------:R-:W-:Y:S01]  /*83a0*/  FMUL.FTZ R152, R188.reuse, R85 ;  /* 0x00000055bc987220 */ /* 0x040fe20000410000 */
[----:B------:R-:W-:Y:S01]  /*83b0*/  FMUL.FTZ R84, R188, R23 ;  /* 0x00000017bc547220 */ /* 0x000fe20000410000 */
[----:B------:R-:W-:Y:S01]  /*83c0*/  FSEL R234, R154, RZ, P0 ;  /* 0x000000ff9aea7208 */ /* 0x000fe20000000000 */
[C---:B------:R-:W-:Y:S01]  /*83d0*/  FMUL.FTZ R23, R188.reuse, R238 ;  /* 0x000000eebc177220 */ /* 0x040fe20000410000 */
[C---:B------:R-:W-:Y:S01]  /*83e0*/  FMUL.FTZ R85, R188.reuse, R237 ;  /* 0x000000edbc557220 */ /* 0x040fe20000410000 */
[----:B------:R-:W-:Y:S01]  /*83f0*/  FSEL R237, R155, RZ, P0 ;  /* 0x000000ff9bed7208 */ /* 0x000fe20000000000 */
[----:B------:R-:W-:Y:S01]  /*8400*/  FMUL.FTZ R87, R188, R87 ;  /* 0x00000057bc577220 */ /* 0x000fe20000410000 */
[----:B------:R-:W3:Y:S01]  /*8410*/  @P2 LDC R240, c[0x0][0x40c] ;  /* 0x00010300fff02b82 */ /* 0x000ee20000000800 */
[-C--:B0-----:R-:W-:Y:S01]  /*8420*/  @P2 FMUL.FTZ R155, R153, R234.reuse ;  /* 0x000000ea999b2220 */ /* 0x081fe20000410000 */
[----:B------:R-:W-:Y:S01]  /*8430*/  FSEL R236, R152, RZ, P0 ;  /* 0x000000ff98ec7208 */ /* 0x000fe20000000000 */
[----:B-1----:R-:W-:Y:S01]  /*8440*/  @P2 FMUL.FTZ R154, R86, R237 ;  /* 0x000000ed569a2220 */ /* 0x002fe20000410000 */
[----:B------:R-:W-:Y:S01]  /*8450*/  F2FP.BF16.F32.PACK_AB R86, R237, R234 ;  /* 0x000000eaed56723e */ /* 0x000fe200000010ff */
[----:B------:R-:W-:Y:S01]  /*8460*/  FMUL.FTZ R188, R188, R251 ;  /* 0x000000fbbcbc7220 */ /* 0x000fe20000410000 */
[----:B------:R-:W-:-:S02]  /*8470*/  @P2 F2FP.BF16.F32.PACK_AB R155, RZ, R155 ;  /* 0x0000009bff9b223e */ /* 0x000fc400000010ff */
[----:B------:R-:W0:Y:S01]  /*8480*/  @P2 LDC R238, c[0x0][0x40c] ;  /* 0x00010300ffee2b82 */ /* 0x000e220000000800 */
[----:B------:R-:W-:Y:S02]  /*8490*/  FSEL R237, R85, RZ, P0 ;  /* 0x000000ff55ed7208 */ /* 0x000fe40000000000 */
[----:B------:R-:W-:Y:S02]  /*84a0*/  @P2 F2FP.BF16.F32.PACK_AB R154, RZ, R154 ;  /* 0x0000009aff9a223e */ /* 0x000fe400000010ff */
[----:B------:R-:W-:Y:S02]  /*84b0*/  @P2 PRMT R114, R155, 0x7610, R114 ;  /* 0x000076109b722816 */ /* 0x000fe40000000072 */
[----:B------:R-:W-:Y:S01]  /*84c0*/  FSEL R155, R87, RZ, P0 ;  /* 0x000000ff579b7208 */ /* 0x000fe20000000000 */
[----:B------:R-:W1:Y:S01]  /*84d0*/  @P2 LDC R153, c[0x0][0x40c] ;  /* 0x00010300ff992b82 */ /* 0x000e620000000800 */
[-C--:B--2---:R-:W-:Y:S01]  /*84e0*/  @P2 FMUL.FTZ R234, R249, R236.reuse ;  /* 0x000000ecf9ea2220 */ /* 0x084fe20000410000 */
[----:B------:R-:W-:-:S02]  /*84f0*/  F2FP.BF16.F32.PACK_AB R85, R237, R236 ;  /* 0x000000eced55723e */ /* 0x000fc400000010ff */
[----:B------:R-:W-:Y:S02]  /*8500*/  @P2 PRMT R114, R114, 0x5410, R154 ;  /* 0x0000541072722816 */ /* 0x000fe4000000009a */
[----:B------:R-:W-:Y:S02]  /*8510*/  FSEL R154, R84, RZ, P0 ;  /* 0x000000ff549a7208 */ /* 0x000fe40000000000 */
[----:B------:R-:W2:Y:S01]  /*8520*/  @P2 LDC R152, c[0x0][0x40c] ;  /* 0x00010300ff982b82 */ /* 0x000ea20000000800 */
[----:B---3--:R-:W-:Y:S01]  /*8530*/  @P2 FMUL.FTZ R236, R240, R237 ;  /* 0x000000edf0ec2220 */ /* 0x008fe20000410000 */
[----:B------:R-:W-:Y:S02]  /*8540*/  FSEL R237, R188, RZ, P0 ;  /* 0x000000ffbced7208 */ /* 0x000fe40000000000 */
[----:B------:R-:W-:Y:S02]  /*8550*/  @P2 F2FP.BF16.F32.PACK_AB R234, RZ, R234 ;  /* 0x000000eaffea223e */ /* 0x000fe400000010ff */
[-C--:B------:R-:W-:Y:S01]  /*8560*/  F2FP.BF16.F32.PACK_AB R84, R154, R155.reuse ;  /* 0x0000009b9a54723e */ /* 0x080fe200000010ff */
[----:B0-----:R-:W-:Y:S01]  /*8570*/  @P2 FMUL.FTZ R87, R238, R155 ;  /* 0x0000009bee572220 */ /* 0x001fe20000410000 */
[----:B------:R-:W-:-:S02]  /*8580*/  @P2 F2FP.BF16.F32.PACK_AB R236, RZ, R236 ;  /* 0x000000ecffec223e */ /* 0x000fc400000010ff */
[----:B------:R-:W-:Y:S02]  /*8590*/  @P2 PRMT R113, R234, 0x7610, R113 ;  /* 0x00007610ea712816 */ /* 0x000fe40000000071 */
[----:B------:R-:W-:Y:S02]  /*85a0*/  @P2 F2FP.BF16.F32.PACK_AB R87, RZ, R87 ;  /* 0x00000057ff57223e */ /* 0x000fe400000010ff */
[----:B------:R-:W-:Y:S01]  /*85b0*/  @P2 PRMT R113, R113, 0x5410, R236 ;  /* 0x0000541071712816 */ /* 0x000fe200000000ec */
[----:B-1----:R-:W-:Y:S01]  /*85c0*/  @P2 FMUL.FTZ R153, R153, R154 ;  /* 0x0000009a99992220 */ /* 0x002fe20000410000 */
[----:B------:R-:W-:Y:S02]  /*85d0*/  @P2 PRMT R112, R87, 0x7610, R112 ;  /* 0x0000761057702816 */ /* 0x000fe40000000070 */
[----:B------:R-:W-:Y:S02]  /*85e0*/  FSEL R154, R23, RZ, P0 ;  /* 0x000000ff179a7208 */ /* 0x000fe40000000000 */
[----:B------:R-:W-:-:S02]  /*85f0*/  @P2 F2FP.BF16.F32.PACK_AB R153, RZ, R153 ;  /* 0x00000099ff99223e */ /* 0x000fc400000010ff */
        /* <DEDUP_REMOVED lines=10> */
.L_x_317:
[----:B0-----:R-:W0:Y:S01]  /*86a0*/  @P2 LDC R152, c[0x0][0x40c] ;  /* 0x00010300ff982b82 */ /* 0x001e220000000800 */
        /* <DEDUP_REMOVED lines=10> */
.L_x_319:
[----:B------:R-:W-:Y:S05]  /*8750*/  BSYNC.RECONVERGENT B2 ;  /* 0x0000000000027941 */ /* 0x000fea0003800200 */
.L_x_318:
        /* <DEDUP_REMOVED lines=10> */
.L_x_321:
[----:B------:R-:W-:Y:S05]  /*8800*/  BSYNC.RECONVERGENT B2 ;  /* 0x0000000000027941 */ /* 0x000fea0003800200 */
.L_x_320:
        /* <DEDUP_REMOVED lines=10> */
.L_x_323:
[----:B------:R-:W-:Y:S05]  /*88b0*/  BSYNC.RECONVERGENT B2 ;  /* 0x0000000000027941 */ /* 0x000fea0003800200 */
.L_x_322:
        /* <DEDUP_REMOVED lines=10> */
.L_x_325:
[----:B------:R-:W-:Y:S05]  /*8960*/  BSYNC.RECONVERGENT B2 ;  /* 0x0000000000027941 */ /* 0x000fea0003800200 */
.L_x_324:
        /* <DEDUP_REMOVED lines=10> */
.L_x_327:
[----:B------:R-:W-:Y:S05]  /*8a10*/  BSYNC.RECONVERGENT B2 ;  /* 0x0000000000027941 */ /* 0x000fea0003800200 */
.L_x_326:
        /* <DEDUP_REMOVED lines=10> */
.L_x_329:
[----:B------:R-:W-:Y:S05]  /*8ac0*/  BSYNC.RECONVERGENT B2 ;  /* 0x0000000000027941 */ /* 0x000fea0003800200 */
.L_x_328:
        /* <DEDUP_REMOVED lines=11> */
.L_x_331:
[----:B------:R-:W-:Y:S05]  /*8b80*/  BSYNC.RECONVERGENT B2 ;  /* 0x0000000000027941 */ /* 0x000fea0003800200 */
.L_x_330:
[----:B------:R-:W-:Y:S01]  /*8b90*/  FADD.FTZ R153, R231, -R154 ;  /* 0x8000009ae7997221 */ /* 0x000fe20000010000 */
[----:B------:R-:W-:-:S03]  /*8ba0*/  ISETP.GT.AND P0, PT, R23, RZ, PT ;  /* 0x000000ff1700720c */ /* 0x000fc60003f04270 */
[----:B------:R-:W-:-:S05]  /*8bb0*/  FMUL.FTZ R153, R188, R153 ;  /* 0x00000099bc997220 */ /* 0x000fca0000410000 */
[----:B------:R-:W-:-:S05]  /*8bc0*/  FSEL R23, R153, RZ, P0 ;  /* 0x000000ff99177208 */ /* 0x000fca0000000000 */
[----:B0-----:R-:W-:-:S05]  /*8bd0*/  @P2 FMUL.FTZ R152, R23, R152 ;  /* 0x0000009817982220 */ /* 0x001fca0000410000 */
[----:B------:R-:W-:-:S04]  /*8be0*/  @P2 F2FP.BF16.F32.PACK_AB R152, RZ, R152 ;  /* 0x00000098ff98223e */ /* 0x000fc800000010ff */
[----:B------:R-:W-:-:S07]  /*8bf0*/  @P2 PRMT R115, R115, 0x5410, R152 ;  /* 0x0000541073732816 */ /* 0x000fce0000000098 */
.L_x_316:
[----:B------:R-:W-:Y:S05]  /*8c00*/  BSYNC.RECONVERGENT B1 ;  /* 0x0000000000017941 */ /* 0x000fea0003800200 */
.L_x_313:
[----:B------:R-:W0:Y:S01]  /*8c10*/  @P1 LDC.64 R236, c[0x0][0x478] ;  /* 0x00011e00ffec1b82 */ /* 0x000e220000000a00 */
[----:B------:R-:W-:Y:S02]  /*8c20*/  @P1 IADD3 R191, PT, PT, R191, 0x80, RZ ;  /* 0x00000080bfbf1810 */ /* 0x000fe40007ffe0ff */
[----:B------:R-:W-:-:S05]  /*8c30*/  @P2 IADD3 R189, PT, PT, R189, 0x80, RZ ;  /* 0x00000080bdbd2810 */ /* 0x000fca0007ffe0ff */
[----:B------:R-:W1:Y:S08]  /*8c40*/  @P2 LDC.64 R154, c[0x0][0x468] ;  /* 0x00011a00ff9a2b82 */ /* 0x000e700000000a00 */
[----:B------:R-:W2:Y:S01]  /*8c50*/  LDC.64 R152, c[0x0][0x380] ;  /* 0x0000e000ff987b82 */ /* 0x000ea20000000a00 */
[----:B0-----:R-:W-:-:S05]  /*8c60*/  @P1 IMAD.WIDE.U32 R236, R191, 0x10, R236 ;  /* 0x00000010bfec1825 */ /* 0x001fca00078e00ec */
[----:B------:R0:W-:Y:S01]  /*8c70*/  @P1 STG.E.128 desc[UR6][R236.64], R84 ;  /* 0x00000054ec001986 */ /* 0x0001e2000c101d06 */
[----:B-1----:R-:W-:-:S05]  /*8c80*/  @P2 IMAD.WIDE.U32 R154, R189, 0x10, R154 ;  /* 0x00000010bd9a2825 */ /* 0x002fca00078e009a */
[----:B------:R0:W-:Y:S01]  /*8c90*/  @P2 STG.E.128 desc[UR6][R154.64], R112 ;  /* 0x000000709a002986 */ /* 0x0001e2000c101d06 */
[----:B--2---:R-:W-:-:S04]  /*8ca0*/  LEA R0, R152, R0, 0x2 ;  /* 0x0000000098007211 */ /* 0x004fc800078e10ff */
[----:B------:R-:W-:-:S13]  /*8cb0*/  ISETP.GE.AND P0, PT, R0, R153, PT ;  /* 0x000000990000720c */ /* 0x000fda0003f06270 */
[----:B0-----:R-:W-:Y:S05]  /*8cc0*/  @!P0 BRA `(.L_x_332) ;  /* 0xffffff7800288947 */ /* 0x001fea000383ffff */
.L_x_232:
[----:B------:R-:W-:Y:S05]  /*8cd0*/  BSYNC B0 ;  /* 0x0000000000007941 */ /* 0x000fea0003800000 */
.L_x_231:
        /* <DEDUP_REMOVED lines=24> */
[----:B------:R-:W5:Y:S04]  /*8e60*/  LDS R5, [R0+0x600] ;  /* 0x0006000000057984 */ /* 0x000f680000000800 */
[----:B------:R-:W2:Y:S04]  /*8e70*/  LDS R7, [R0+0x1400] ;  /* 0x0014000000077984 */ /* 0x000ea80000000800 */
[----:B------:R-:W1:Y:S04]  /*8e80*/  LDS R6, [R0+0x1600] ;  /* 0x0016000000067984 */ /* 0x000e680000000800 */
[----:B------:R-:W1:Y:S04]  /*8e90*/  LDS R11, [R0+0x1800] ;  /* 0x00180000000b7984 */ /* 0x000e680000000800 */
[----:B------:R-:W1:Y:S04]  /*8ea0*/  LDS R10, [R0+0x1a00] ;  /* 0x001a0000000a7984 */ /* 0x000e680000000800 */
[----:B------:R-:W-:Y:S04]  /*8eb0*/  LDS R13, [R0+0x1c00] ;  /* 0x001c0000000d7984 */ /* 0x000fe80000000800 */
[----:B------:R-:W-:Y:S01]  /*8ec0*/  LDS R12, [R0+0x1e00] ;  /* 0x001e0000000c7984 */ /* 0x000fe20000000800 */
[----:B0-----:R-:W-:-:S03]  /*8ed0*/  FADD.FTZ R2, RZ, R2 ;  /* 0x00000002ff027221 */ /* 0x001fc60000010000 */
[----:B------:R-:W-:Y:S01]  /*8ee0*/  LDS R15, [R0+0x2000] ;  /* 0x00200000000f7984 */ /* 0x000fe20000000800 */
[----:B---3--:R-:W-:-:S03]  /*8ef0*/  FADD.FTZ R3, RZ, R3 ;  /* 0x00000003ff037221 */ /* 0x008fc60000010000 */
[----:B------:R-:W-:Y:S01]  /*8f00*/  LDS R14, [R0+0x2200] ;  /* 0x00220000000e7984 */ /* 0x000fe20000000800 */
[----:B----4-:R-:W-:-:S03]  /*8f10*/  FADD.FTZ R4, RZ, R4 ;  /* 0x00000004ff047221 */ /* 0x010fc60000010000 */
[----:B------:R-:W-:Y:S01]  /*8f20*/  LDS R17, [R0+0x2400] ;  /* 0x0024000000117984 */ /* 0x000fe20000000800 */
[----:B-----5:R-:W-:-:S03]  /*8f30*/  FADD.FTZ R5, RZ, R5 ;  /* 0x00000005ff057221 */ /* 0x020fc60000010000 */
[----:B------:R-:W-:Y:S01]  /*8f40*/  LDS R16, [R0+0x2600] ;  /* 0x0026000000107984 */ /* 0x000fe20000000800 */
[----:B--2---:R-:W-:-:S03]  /*8f50*/  FADD.FTZ R8, R2, R7 ;  /* 0x0000000702087221 */ /* 0x004fc60000010000 */
[----:B------:R-:W0:Y:S01]  /*8f60*/  LDS R19, [R0+0x2800] ;  /* 0x0028000000137984 */ /* 0x000e220000000800 */
[----:B-1----:R-:W-:-:S03]  /*8f70*/  FADD.FTZ R9, R3, R6 ;  /* 0x0000000603097221 */ /* 0x002fc60000010000 */
[----:B------:R-:W1:Y:S01]  /*8f80*/  LDS R2, [R0+0x800] ;  /* 0x0008000000027984 */ /* 0x000e620000000800 */
[----:B------:R-:W-:-:S03]  /*8f90*/  FADD.FTZ R11, R4, R11 ;  /* 0x0000000b040b7221 */ /* 0x000fc60000010000 */
[----:B------:R-:W2:Y:S01]  /*8fa0*/  LDS R3, [R0+0xa00] ;  /* 0x000a000000037984 */ /* 0x000ea20000000800 */
[----:B------:R-:W-:-:S03]  /*8fb0*/  FADD.FTZ R10, R5, R10 ;  /* 0x0000000a050a7221 */ /* 0x000fc60000010000 */
[----:B------:R-:W3:Y:S04]  /*8fc0*/  LDS R4, [R0+0xc00] ;  /* 0x000c000000047984 */ /* 0x000ee80000000800 */
[----:B------:R-:W4:Y:S04]  /*8fd0*/  LDS R5, [R0+0xe00] ;  /* 0x000e000000057984 */ /* 0x000f280000000800 */
[----:B------:R-:W5:Y:S04]  /*8fe0*/  LDS R6, [R0+0x1000] ;  /* 0x0010000000067984 */ /* 0x000f680000000800 */
[----:B------:R-:W5:Y:S04]  /*8ff0*/  LDS R7, [R0+0x1200] ;  /* 0x0012000000077984 */ /* 0x000f680000000800 */
[----:B------:R-:W5:Y:S04]  /*9000*/  LDS R18, [R0+0x2a00] ;  /* 0x002a000000127984 */ /* 0x000f680000000800 */
[----:B------:R-:W5:Y:S04]  /*9010*/  LDS R20, [R0+0x2c00] ;  /* 0x002c000000147984 */ /* 0x000f680000000800 */
[----:B------:R-:W5:Y:S04]  /*9020*/  LDS R21, [R0+0x2e00] ;  /* 0x002e000000157984 */ /* 0x000f680000000800 */
[----:B------:R-:W5:Y:S01]  /*9030*/  LDS R23, [R0+0x3000] ;  /* 0x0030000000177984 */ /* 0x000f620000000800 */
[----:B0-----:R-:W-:-:S03]  /*9040*/  FADD.FTZ R8, R8, R19 ;  /* 0x0000001308087221 */ /* 0x001fc60000010000 */
[----:B------:R-:W0:Y:S01]  /*9050*/  LDS R22, [R0+0x3200] ;  /* 0x0032000000167984 */ /* 0x000e220000000800 */
[----:B-1----:R-:W-:-:S03]  /*9060*/  FADD.FTZ R2, RZ, R2 ;  /* 0x00000002ff027221 */ /* 0x002fc60000010000 */
[----:B------:R-:W1:Y:S01]  /*9070*/  LDS R25, [R0+0x3400] ;  /* 0x0034000000197984 */ /* 0x000e620000000800 */
[----:B--2---:R-:W-:Y:S01]  /*9080*/  FADD.FTZ R3, RZ, R3 ;  /* 0x00000003ff037221 */ /* 0x004fe20000010000 */
[----:B------:R-:W-:Y:S02]  /*9090*/  FADD.FTZ R2, R2, R13 ;  /* 0x0000000d02027221 */ /* 0x000fe40000010000 */
[----:B------:R-:W2:Y:S01]  /*90a0*/  LDS R24, [R0+0x3600] ;  /* 0x0036000000187984 */ /* 0x000ea20000000800 */
[----:B------:R-:W-:Y:S01]  /*90b0*/  FADD.FTZ R3, R3, R12 ;  /* 0x0000000c03037221 */ /* 0x000fe20000010000 */
[----:B---3--:R-:W-:Y:S02]  /*90c0*/  FADD.FTZ R4, RZ, R4 ;  /* 0x00000004ff047221 */ /* 0x008fe40000010000 */
[----:B------:R-:W3:Y:S01]  /*90d0*/  LDS R27, [R0+0x3800] ;  /* 0x00380000001b7984 */ /* 0x000ee20000000800 */
[----:B----4-:R-:W-:Y:S01]  /*90e0*/  FADD.FTZ R5, RZ, R5 ;  /* 0x00000005ff057221 */ /* 0x010fe20000010000 */
[----:B------:R-:W-:-:S02]  /*90f0*/  FADD.FTZ R4, R4, R15 ;  /* 0x0000000f04047221 */ /* 0x000fc40000010000 */
[----:B------:R-:W4:Y:S01]  /*9100*/  LDS R26, [R0+0x3a00] ;  /* 0x003a0000001a7984 */ /* 0x000f220000000800 */
[----:B-----5:R-:W-:Y:S01]  /*9110*/  FADD.FTZ R6, RZ, R6 ;  /* 0x00000006ff067221 */ /* 0x020fe20000010000 */
[----:B------:R-:W-:Y:S02]  /*9120*/  FADD.FTZ R5, R5, R14 ;  /* 0x0000000e05057221 */ /* 0x000fe40000010000 */
[----:B------:R-:W5:Y:S01]  /*9130*/  LDS R29, [R0+0x3c00] ;  /* 0x003c0000001d7984 */ /* 0x000f620000000800 */
[----:B------:R-:W-:Y:S01]  /*9140*/  FADD.FTZ R7, RZ, R7 ;  /* 0x00000007ff077221 */ /* 0x000fe20000010000 */
[----:B------:R-:W-:Y:S02]  /*9150*/  FADD.FTZ R6, R6, R17 ;  /* 0x0000001106067221 */ /* 0x000fe40000010000 */
[----:B------:R-:W5:Y:S01]  /*9160*/  LDS R28, [R0+0x3e00] ;  /* 0x003e0000001c7984 */ /* 0x000f620000000800 */
[----:B------:R-:W-:Y:S01]  /*9170*/  FADD.FTZ R7, R7, R16 ;  /* 0x0000001007077221 */ /* 0x000fe20000010000 */
[----:B------:R-:W-:Y:S01]  /*9180*/  FADD.FTZ R9, R9, R18 ;  /* 0x0000001209097221 */ /* 0x000fe20000010000 */
[----:B------:R-:W5:Y:S01]  /*9190*/  LDC R16, c[0x0][0x388] ;  /* 0x0000e200ff107b82 */ /* 0x000f620000000800 */
[----:B------:R-:W5:Y:S01]  /*91a0*/  LDS R30, [R0+0x4000] ;  /* 0x00400000001e7984 */ /* 0x000f620000000800 */
[----:B------:R-:W-:-:S03]  /*91b0*/  FADD.FTZ R11, R11, R20 ;  /* 0x000000140b0b7221 */ /* 0x000fc60000010000 */
[----:B------:R-:W5:Y:S01]  /*91c0*/  LDS R31, [R0+0x4200] ;  /* 0x00420000001f7984 */ /* 0x000f620000000800 */
[----:B------:R-:W-:-:S03]  /*91d0*/  FADD.FTZ R10, R10, R21 ;  /* 0x000000150a0a7221 */ /* 0x000fc60000010000 */
[----:B------:R-:W5:Y:S01]  /*91e0*/  LDS R33, [R0+0x4400] ;  /* 0x0044000000217984 */ /* 0x000f620000000800 */
[----:B------:R-:W-:-:S03]  /*91f0*/  FADD.FTZ R2, R2, R23 ;  /* 0x0000001702027221 */ /* 0x000fc60000010000 */
[----:B------:R-:W5:Y:S01]  /*9200*/  LDS R32, [R0+0x4600] ;  /* 0x0046000000207984 */ /* 0x000f620000000800 */
        /* <DEDUP_REMOVED lines=8> */
[----:B----4-:R-:W-:Y:S01]  /*9290*/  FADD.FTZ R7, R7, R26 ;  /* 0x0000001a07077221 */ /* 0x010fe20000010000 */
[----:B------:R-:W-:Y:S01]  /*92a0*/  BAR.SYNC.DEFER_BLOCKING 0x0 ;  /* 0x0000000000007b1d */ /* 0x000fe20000010000 */
[----:B-----5:R-:W-:Y:S01]  /*92b0*/  FADD.FTZ R29, R8, R29 ;  /* 0x0000001d081d7221 */ /* 0x020fe20000010000 */
        /* <DEDUP_REMOVED lines=8> */
[----:B-1----:R-:W-:Y:S01]  /*9340*/  FADD.FTZ R15, R5, R34 ;  /* 0x00000022050f7221 */ /* 0x002fe20000010000 */
[----:B------:R-:W-:Y:S02]  /*9350*/  IMAD R5, R16, UR4, RZ ;  /* 0x0000000410057c24 */ /* 0x000fe4000f8e02ff */
[----:B------:R-:W-:Y:S01]  /*9360*/  STS.128 [R190+0x400], R60 ;  /* 0x0004003cbe007388 */ /* 0x000fe20000000c00 */
[----:B--2---:R-:W-:Y:S02]  /*9370*/  FADD.FTZ R37, R6, R37 ;  /* 0x0000002506257221 */ /* 0x004fe40000010000 */
[----:B------:R-:W-:Y:S01]  /*9380*/  IADD3 R5, P0, PT, R5, R224, RZ ;  /* 0x000000e005057210 */ /* 0x000fe20007f1e0ff */
[----:B------:R-:W-:Y:S01]  /*9390*/  STS.128 [R190+0x410], R64 ;  /* 0x00041040be007388 */ /* 0x000fe20000000c00 */
[----:B---3--:R-:W-:Y:S02]  /*93a0*/  FADD.FTZ R7, R7, R36 ;  /* 0x0000002407077221 */ /* 0x008fe40000010000 */
[----:B------:R-:W-:Y:S01]  /*93b0*/  IADD3.X R2, PT, PT, RZ, RZ, RZ, P0, !PT ;  /* 0x000000ffff027210 */ /* 0x000fe200007fe4ff */
[----:B------:R-:W-:Y:S01]  /*93c0*/  STS.128 [R190+0x800], R68 ;  /* 0x00080044be007388 */ /* 0x000fe20000000c00 */
[----:B------:R-:W-:-:S02]  /*93d0*/  SHF.L.U32 R4, R5, 0x2, RZ ;  /* 0x0000000205047819 */ /* 0x000fc400000006ff */
[----:B------:R-:W-:Y:S01]  /*93e0*/  SHF.L.U64.HI R5, R5, 0x2, R2 ;  /* 0x0000000205057819 */ /* 0x000fe20000010202 */
[----:B------:R-:W-:Y:S01]  /*93f0*/  STS.128 [R190+0x810], R72 ;  /* 0x00081048be007388 */ /* 0x000fe20000000c00 */
[C---:B------:R-:W-:Y:S02]  /*9400*/  IADD3 R2, P0, PT, R4.reuse, UR18, RZ ;  /* 0x0000001204027c10 */ /* 0x040fe4000ff1e0ff */
[----:B------:R-:W-:Y:S01]  /*9410*/  IADD3 R4, P1, PT, R4, UR16, RZ ;  /* 0x0000001004047c10 */ /* 0x000fe2000ff3e0ff */
[----:B------:R-:W-:Y:S01]  /*9420*/  STS.128 [R190+0xc00], R76 ;  /* 0x000c004cbe007388 */ /* 0x000fe20000000c00 */
[C---:B------:R-:W-:Y:S02]  /*9430*/  IADD3.X R3, PT, PT, R5.reuse, UR19, RZ, P0, !PT ;  /* 0x0000001305037c10 */ /* 0x040fe400087fe4ff */
[----:B------:R-:W-:Y:S01]  /*9440*/  IADD3.X R5, PT, PT, R5, UR17, RZ, P1, !PT ;  /* 0x0000001105057c10 */ /* 0x000fe20008ffe4ff */
        /* <DEDUP_REMOVED lines=9> */
[----:B------:R-:W5:Y:S04]  /*94e0*/  LDS R45, [R0+0x2a00] ;  /* 0x002a0000002d7984 */ /* 0x000f680000000800 */
[----:B------:R-:W5:Y:S04]  /*94f0*/  LDS R14, [R0+0x3e00] ;  /* 0x003e0000000e7984 */ /* 0x000f680000000800 */
[----:B------:R-:W5:Y:S04]  /*9500*/  LDS R47, [R0+0x3c00] ;  /* 0x003c0000002f7984 */ /* 0x000f680000000800 */
[----:B------:R-:W5:Y:S04]  /*9510*/  LDS R6, [R0+0x400] ;  /* 0x0004000000067984 */ /* 0x000f680000000800 */
[----:B------:R-:W5:Y:S01]  /*9520*/  LDS R19, [R0+0x1800] ;  /* 0x0018000000137984 */ /* 0x000f620000000800 */
[----:B0-----:R-:W-:-:S03]  /*9530*/  FADD.FTZ R38, RZ, R38 ;  /* 0x00000026ff267221 */ /* 0x001fc60000010000 */
[----:B------:R-:W0:Y:S01]  /*9540*/  LDS R8, [R0+0x600] ;  /* 0x0006000000087984 */ /* 0x000e220000000800 */
[----:B-1----:R-:W-:-:S03]  /*9550*/  FADD.FTZ R38, R38, R41 ;  /* 0x0000002926267221 */ /* 0x002fc60000010000 */
[----:B------:R-:W1:Y:S01]  /*9560*/  LDS R10, [R0+0x800] ;  /* 0x00080000000a7984 */ /* 0x000e620000000800 */
[----:B--2---:R-:W-:-:S03]  /*9570*/  FADD.FTZ R38, R38, R43 ;  /* 0x0000002b26267221 */ /* 0x004fc60000010000 */
[----:B------:R-:W2:Y:S01]  /*9580*/  LDS R21, [R0+0x1a00] ;  /* 0x001a000000157984 */ /* 0x000ea20000000800 */
[----:B---3--:R-:W-:-:S03]  /*9590*/  FADD.FTZ R39, RZ, R39 ;  /* 0x00000027ff277221 */ /* 0x008fc60000010000 */
[----:B------:R-:W3:Y:S01]  /*95a0*/  LDS R43, [R0+0x2c00] ;  /* 0x002c0000002b7984 */ /* 0x000ee20000000800 */
[----:B----4-:R-:W-:-:S03]  /*95b0*/  FADD.FTZ R12, R39, R12 ;  /* 0x0000000c270c7221 */ /* 0x010fc60000010000 */
[----:B------:R-:W4:Y:S01]  /*95c0*/  LDS R23, [R0+0x1c00] ;  /* 0x001c000000177984 */ /* 0x000f220000000800 */
[----:B-----5:R-:W-:-:S03]  /*95d0*/  FADD.FTZ R45, R12, R45 ;  /* 0x0000002d0c2d7221 */ /* 0x020fc60000010000 */
[----:B------:R-:W-:Y:S01]  /*95e0*/  LDS R25, [R0+0x1e00] ;  /* 0x001e000000197984 */ /* 0x000fe20000000800 */
[----:B------:R-:W-:-:S03]  /*95f0*/  FADD.FTZ R55, R45, R14 ;  /* 0x0000000e2d377221 */ /* 0x000fc60000010000 */
[----:B------:R-:W5:Y:S01]  /*9600*/  LDS R12, [R0+0xa00] ;  /* 0x000a0000000c7984 */ /* 0x000f620000000800 */
[----:B------:R-:W-:-:S03]  /*9610*/  FADD.FTZ R41, R38, R47 ;  /* 0x0000002f26297221 */ /* 0x000fc60000010000 */
[----:B------:R-:W5:Y:S01]  /*9620*/  LDS R14, [R0+0xc00] ;  /* 0x000c0000000e7984 */ /* 0x000f620000000800 */
[----:B------:R-:W-:-:S03]  /*9630*/  FADD.FTZ R6, RZ, R6 ;  /* 0x00000006ff067221 */ /* 0x000fc60000010000 */
[----:B------:R-:W5:Y:S01]  /*9640*/  LDS R47, [R0+0x2e00] ;  /* 0x002e0000002f7984 */ /* 0x000f620000000800 */
[----:B------:R-:W-:-:S03]  /*9650*/  FADD.FTZ R6, R6, R19 ;  /* 0x0000001306067221 */ /* 0x000fc60000010000 */
[----:B------:R-:W5:Y:S04]  /*9660*/  LDS R16, [R0+0xe00] ;  /* 0x000e000000107984 */ /* 0x000f680000000800 */
[----:B------:R-:W5:Y:S01]  /*9670*/  LDS R57, [R0+0x4000] ;  /* 0x0040000000397984 */ /* 0x000f620000000800 */
[----:B0-----:R-:W-:-:S03]  /*9680*/  FADD.FTZ R8, RZ, R8 ;  /* 0x00000008ff087221 */ /* 0x001fc60000010000 */
[----:B------:R-:W0:Y:S01]  /*9690*/  LDS R49, [R0+0x3000] ;  /* 0x0030000000317984 */ /* 0x000e220000000800 */
[----:B-1----:R-:W-:-:S03]  /*96a0*/  FADD.FTZ R10, RZ, R10 ;  /* 0x0000000aff0a7221 */ /* 0x002fc60000010000 */
[----:B------:R-:W1:Y:S01]  /*96b0*/  LDS R27, [R0+0x2000] ;  /* 0x00200000001b7984 */ /* 0x000e620000000800 */
[----:B--2---:R-:W-:-:S03]  /*96c0*/  FADD.FTZ R8, R8, R21 ;  /* 0x0000001508087221 */ /* 0x004fc60000010000 */
[----:B------:R-:W2:Y:S01]  /*96d0*/  LDS R17, [R0+0x1000] ;  /* 0x0010000000117984 */ /* 0x000ea20000000800 */
[----:B---3--:R-:W-:-:S03]  /*96e0*/  FADD.FTZ R6, R6, R43 ;  /* 0x0000002b06067221 */ /* 0x008fc60000010000 */
[----:B------:R-:W3:Y:S01]  /*96f0*/  LDS R59, [R0+0x4200] ;  /* 0x00420000003b7984 */ /* 0x000ee20000000800 */
[----:B----4-:R-:W-:-:S03]  /*9700*/  FADD.FTZ R10, R10, R23 ;  /* 0x000000170a0a7221 */ /* 0x010fc60000010000 */
[----:B------:R-:W4:Y:S04]  /*9710*/  LDS R45, [R0+0x3200] ;  /* 0x00320000002d7984 */ /* 0x000f280000000800 */
[----:B------:R-:W4:Y:S01]  /*9720*/  LDS R39, [R0+0x2200] ;  /* 0x0022000000277984 */ /* 0x000f220000000800 */
[----:B-----5:R-:W-:-:S03]  /*9730*/  FADD.FTZ R12, RZ, R12 ;  /* 0x0000000cff0c7221 */ /* 0x020fc60000010000 */
[----:B------:R-:W5:Y:S01]  /*9740*/  LDS R18, [R0+0x1200] ;  /* 0x0012000000127984 */ /* 0x000f620000000800 */
[----:B------:R-:W-:Y:S01]  /*9750*/  FADD.FTZ R14, RZ, R14 ;  /* 0x0000000eff0e7221 */ /* 0x000fe20000010000 */
[----:B------:R-:W-:Y:S02]  /*9760*/  FADD.FTZ R12, R12, R25 ;  /* 0x000000190c0c7221 */ /* 0x000fe40000010000 */
[----:B------:R-:W5:Y:S01]  /*9770*/  LDS R61, [R0+0x4400] ;  /* 0x00440000003d7984 */ /* 0x000f620000000800 */
[----:B------:R-:W-:-:S03]  /*9780*/  FADD.FTZ R8, R8, R47 ;  /* 0x0000002f08087221 */ /* 0x000fc60000010000 */
[----:B------:R-:W5:Y:S01]  /*9790*/  LDS R51, [R0+0x3400] ;  /* 0x0034000000337984 */ /* 0x000f620000000800 */
[----:B------:R-:W-:-:S03]  /*97a0*/  FADD.FTZ R16, RZ, R16 ;  /* 0x00000010ff107221 */ /* 0x000fc60000010000 */
[----:B------:R-:W5:Y:S01]  /*97b0*/  LDS R20, [R0+0x2400] ;  /* 0x0024000000147984 */ /* 0x000f620000000800 */
[----:B------:R-:W-:-:S03]  /*97c0*/  FADD.FTZ R57, R6, R57 ;  /* 0x0000003906397221 */ /* 0x000fc60000010000 */
[----:B------:R-:W-:Y:S01]  /*97d0*/  STG.E desc[UR6][R2.64], R41 ;  /* 0x0000002902007986 */ /* 0x000fe2000c101906 */
[----:B0-----:R-:W-:-:S03]  /*97e0*/  FADD.FTZ R10, R10, R49 ;  /* 0x000000310a0a7221 */ /* 0x001fc60000010000 */
[----:B------:R-:W0:Y:S01]  /*97f0*/  LDS R63, [R0+0x4600] ;  /* 0x00460000003f7984 */ /* 0x000e220000000800 */
[----:B-1----:R-:W-:-:S03]  /*9800*/  FADD.FTZ R14, R14, R27 ;  /* 0x0000001b0e0e7221 */ /* 0x002fc60000010000 */
[----:B------:R-:W1:Y:S01]  /*9810*/  LDS R53, [R0+0x3600] ;  /* 0x0036000000357984 */ /* 0x000e620000000800 */
[----:B--2---:R-:W-:-:S03]  /*9820*/  FADD.FTZ R17, RZ, R17 ;  /* 0x00000011ff117221 */ /* 0x004fc60000010000 */
[----:B------:R-:W2:Y:S01]  /*9830*/  LDS R41, [R0+0x2600] ;  /* 0x0026000000297984 */ /* 0x000ea20000000800 */
[----:B---3--:R-:W-:-:S03]  /*9840*/  FADD.FTZ R59, R8, R59 ;  /* 0x0000003b083b7221 */ /* 0x008fc60000010000 */
[----:B------:R-:W3:Y:S01]  /*9850*/  LDS R65, [R0+0x4800] ;  /* 0x0048000000417984 */ /* 0x000ee20000000800 */
[----:B----4-:R-:W-:-:S03]  /*9860*/  FADD.FTZ R12, R12, R45 ;  /* 0x0000002d0c0c7221 */ /* 0x010fc60000010000 */
[----:B------:R-:W4:Y:S01]  /*9870*/  LDS R22, [R0+0x3800] ;  /* 0x0038000000167984 */ /* 0x000f220000000800 */
[----:B------:R-:W-:-:S03]  /*9880*/  FADD.FTZ R16, R16, R39 ;  /* 0x0000002710107221 */ /* 0x000fc60000010000 */
[----:B------:R-:W-:Y:S01]  /*9890*/  STG.E desc[UR6][R4.64], R29 ;  /* 0x0000001d04007986 */ /* 0x000fe2000c101906 */
[----:B-----5:R-:W-:-:S03]  /*98a0*/  FADD.FTZ R18, RZ, R18 ;  /* 0x00000012ff127221 */ /* 0x020fc60000010000 */
[----:B------:R-:W5:Y:S01]  /*98b0*/  LDS R29, [R0+0x4a00] ;  /* 0x004a0000001d7984 */ /* 0x000f620000000800 */
[----:B------:R-:W-:-:S03]  /*98c0*/  FADD.FTZ R61, R10, R61 ;  /* 0x0000003d0a3d7221 */ /* 0x000fc60000010000 */
[----:B------:R-:W5:Y:S01]  /*98d0*/  LDS R19, [R0+0x3a00] ;  /* 0x003a000000137984 */ /* 0x000f620000000800 */
[----:B------:R-:W-:-:S03]  /*98e0*/  FADD.FTZ R14, R14, R51 ;  /* 0x000000330e0e7221 */ /* 0x000fc60000010000 */
[----:B------:R-:W5:Y:S01]  /*98f0*/  LDS R24, [R0+0x4c00] ;  /* 0x004c000000187984 */ /* 0x000f620000000800 */
[----:B------:R-:W-:-:S03]  /*9900*/  FADD.FTZ R17, R17, R20 ;  /* 0x0000001411117221 */ /* 0x000fc60000010000 */
[----:B------:R-:W5:Y:S04]  /*9910*/  LDS R43, [R0+0x4e00] ;  /* 0x004e0000002b7984 */ /* 0x000f680000000800 */
[----:B------:R-:W-:Y:S01]  /*9920*/  STG.E desc[UR6][R2.64+0x200], R55 ;  /* 0x0002003702007986 */ /* 0x000fe2000c101906 */
[----:B0-----:R-:W-:-:S03]  /*9930*/  FADD.FTZ R63, R12, R63 ;  /* 0x0000003f0c3f7221 */ /* 0x001fc60000010000 */
[----:B------:R-:W-:Y:S01]  /*9940*/  STG.E desc[UR6][R4.64+0x200], R9 ;  /* 0x0002000904007986 */ /* 0x000fe2000c101906 */
[----:B-1----:R-:W-:-:S03]  /*9950*/  FADD.FTZ R16, R16, R53 ;  /* 0x0000003510107221 */ /* 0x002fc60000010000 */
[----:B------:R-:W-:Y:S01]  /*9960*/  STG.E desc[UR6][R2.64+0x400], R57 ;  /* 0x0004003902007986 */ /* 0x000fe2000c101906 */
[----:B--2---:R-:W-:-:S03]  /*9970*/  FADD.FTZ R18, R18, R41 ;  /* 0x0000002912127221 */ /* 0x004fc60000010000 */
[----:B------:R-:W-:Y:S01]  /*9980*/  STG.E desc[UR6][R4.64+0x400], R11 ;  /* 0x0004000b04007986 */ /* 0x000fe2000c101906 */
[----:B---3--:R-:W-:-:S03]  /*9990*/  FADD.FTZ R65, R14, R65 ;  /* 0x000000410e417221 */ /* 0x008fc60000010000 */
[----:B------:R-:W-:Y:S01]  /*99a0*/  STG.E desc[UR6][R2.64+0x600], R59 ;  /* 0x0006003b02007986 */ /* 0x000fe2000c101906 */
[----:B----4-:R-:W-:-:S03]  /*99b0*/  FADD.FTZ R17, R17, R22 ;  /* 0x0000001611117221 */ /* 0x010fc60000010000 */
[----:B------:R-:W-:Y:S04]  /*99c0*/  STG.E desc[UR6][R4.64+0x600], R31 ;  /* 0x0006001f04007986 */ /* 0x000fe8000c101906 */
[----:B------:R-:W-:Y:S01]  /*99d0*/  STG.E desc[UR6][R2.64+0x800], R61 ;  /* 0x0008003d02007986 */ /* 0x000fe2000c101906 */
[----:B-----5:R-:W-:-:S03]  /*99e0*/  FADD.FTZ R29, R16, R29 ;  /* 0x0000001d101d7221 */ /* 0x020fc60000010000 */
        /* <DEDUP_REMOVED lines=15> */
.L_x_236:
        /* <DEDUP_REMOVED lines=8> */
.L_x_334:
[----:B------:R-:W-:Y:S05]  /*9b60*/  BSYNC B1 ;  /* 0x0000000000017941 */ /* 0x000fea0003800000 */
.L_x_333:
        /* <DEDUP_REMOVED lines=8> */
.L_x_335:
[----:B------:R-:W-:-:S05]  /*9bf0*/  FADD.FTZ R153, R153, R224 ;  /* 0x000000e099997221 */ /* 0x000fca0000010000 */
[----:B------:R-:W-:Y:S01]  /*9c00*/  MOV R251, R153 ;  /* 0x0000009900fb7202 */ /* 0x000fe20000000f00 */
[----:B------:R-:W-:Y:S01]  /*9c10*/  HFMA2 R242, -RZ, RZ, 0, 1.1920928955078125e-07 ;  /* 0x00000002fff27431 */ /* 0x000fe200000001ff */
[----:B------:R-:W-:-:S07]  /*9c20*/  MOV R155, R240 ;  /* 0x000000f0009b7202 */ /* 0x000fce0000000f00 */
[----:B------:R-:W-:Y:S05]  /*9c30*/  WARPSYNC.COLLECTIVE R238, `(.L_x_336) ;  /* 0x00000000ee087348 */ /* 0x000fea0003c00000 */
[----:B------:R0:W1:Y:S02]  /*9c40*/  SHFL.BFLY P1, R240, R251, R242, R244 ;  /* 0x0c0000f2fbf07389 */ /* 0x00006400000200f4 */
[----:B01----:R-:W-:Y:S05]  /*9c50*/  ENDCOLLECTIVE ;  /* 0x000000000000791b */ /* 0x003fea0003800000 */
.L_x_336:
[----:B------:R-:W-:-:S05]  /*9c60*/  FADD.FTZ R155, R155, R234 ;  /* 0x000000ea9b9b7221 */ /* 0x000fca0000010000 */
[----:B------:R-:W-:Y:S02]  /*9c70*/  MOV R251, R155 ;  /* 0x0000009b00fb7202 */ /* 0x000fe40000000f00 */
[----:B------:R-:W-:-:S07]  /*9c80*/  MOV R152, R240 ;  /* 0x000000f000987202 */ /* 0x000fce0000000f00 */
[----:B------:R-:W-:Y:S05]  /*9c90*/  WARPSYNC.COLLECTIVE R238, `(.L_x_337) ;  /* 0x00000000ee087348 */ /* 0x000fea0003c00000 */
[----:B------:R0:W1:Y:S02]  /*9ca0*/  SHFL.BFLY P1, R240, R251, R242, R244 ;  /* 0x0c0000f2fbf07389 */ /* 0x00006400000200f4 */
[----:B01----:R-:W-:Y:S05]  /*9cb0*/  ENDCOLLECTIVE ;  /* 0x000000000000791b */ /* 0x003fea0003800000 */
.L_x_337:
[----:B------:R-:W-:-:S05]  /*9cc0*/  FADD.FTZ R152, R153, R152 ;  /* 0x0000009899987221 */ /* 0x000fca0000010000 */
[----:B------:R-:W-:Y:S01]  /*9cd0*/  MOV R251, R152 ;  /* 0x0000009800fb7202 */ /* 0x000fe20000000f00 */
[----:B------:R-:W-:Y:S01]  /*9ce0*/  HFMA2 R242, -RZ, RZ, 0, 2.384185791015625e-07 ;  /* 0x00000004fff27431 */ /* 0x000fe200000001ff */
[----:B------:R-:W-:-:S07]  /*9cf0*/  MOV R154, R240 ;  /* 0x000000f0009a7202 */ /* 0x000fce0000000f00 */
[----:B------:R-:W-:Y:S05]  /*9d00*/  WARPSYNC.COLLECTIVE R238, `(.L_x_338) ;  /* 0x00000000ee087348 */ /* 0x000fea0003c00000 */
[----:B------:R0:W1:Y:S02]  /*9d10*/  SHFL.BFLY P1, R240, R251, R242, R244 ;  /* 0x0c0000f2fbf07389 */ /* 0x00006400000200f4 */
[----:B01----:R-:W-:Y:S05]  /*9d20*/  ENDCOLLECTIVE ;  /* 0x000000000000791b */ /* 0x003fea0003800000 */
.L_x_338:
[----:B------:R-:W-:-:S05]  /*9d30*/  FADD.FTZ R154, R155, R154 ;  /* 0x0000009a9b9a7221 */ /* 0x000fca0000010000 */
[----:B------:R-:W-:Y:S02]  /*9d40*/  MOV R251, R154 ;  /* 0x0000009a00fb7202 */ /* 0x000fe40000000f00 */
[----:B------:R-:W-:-:S07]  /*9d50*/  MOV R237, R240 ;  /* 0x000000f000ed7202 */ /* 0x000fce0000000f00 */
[----:B------:R-:W-:Y:S05]  /*9d60*/  WARPSYNC.COLLECTIVE R238, `(.L_x_339) ;  /* 0x00000000ee087348 */ /* 0x000fea0003c00000 */
[----:B------:R0:W1:Y:S02]  /*9d70*/  SHFL.BFLY P1, R240, R251, R242, R244 ;  /* 0x0c0000f2fbf07389 */ /* 0x00006400000200f4 */
[----:B01----:R-:W-:Y:S05]  /*9d80*/  ENDCOLLECTIVE ;  /* 0x000000000000791b */ /* 0x003fea0003800000 */
.L_x_339:
[----:B------:R-:W-:-:S05]  /*9d90*/  FADD.FTZ R237, R152, R237 ;  /* 0x000000ed98ed7221 */ /* 0x000fca0000010000 */
[----:B------:R-:W-:Y:S01]  /*9da0*/  MOV R251, R237 ;  /* 0x000000ed00fb7202 */ /* 0x000fe20000000f00 */
[----:B------:R-:W-:Y:S01]  /*9db0*/  HFMA2 R242, -RZ, RZ, 0, 4.76837158203125e-07 ;  /* 0x00000008fff27431 */ /* 0x000fe200000001ff */
[----:B------:R-:W-:-:S07]  /*9dc0*/  MOV R249, R240 ;  /* 0x000000f000f97202 */ /* 0x000fce0000000f00 */
[----:B------:R-:W-:Y:S05]  /*9dd0*/  WARPSYNC.COLLECTIVE R238, `(.L_x_340) ;  /* 0x00000000ee087348 */ /* 0x000fea0003c00000 */
[----:B------:R0:W1:Y:S02]  /*9de0*/  SHFL.BFLY P1, R240, R251, R242, R244 ;  /* 0x0c0000f2fbf07389 */ /* 0x00006400000200f4 */
[----:B01----:R-:W-:Y:S05]  /*9df0*/  ENDCOLLECTIVE ;  /* 0x000000000000791b */ /* 0x003fea0003800000 */
.L_x_340:
[----:B------:R-:W-:-:S05]  /*9e00*/  FADD.FTZ R249, R154, R249 ;  /* 0x000000f99af97221 */ /* 0x000fca0000010000 */
[----:B------:R-:W-:Y:S02]  /*9e10*/  MOV R251, R249 ;  /* 0x000000f900fb7202 */ /* 0x000fe40000000f00 */
[----:B------:R-:W-:-:S07]  /*9e20*/  MOV R224, R240 ;  /* 0x000000f000e07202 */ /* 0x000fce0000000f00 */
[----:B------:R-:W-:Y:S05]  /*9e30*/  WARPSYNC.COLLECTIVE R238, `(.L_x_341) ;  /* 0x00000000ee087348 */ /* 0x000fea0003c00000 */
[----:B------:R0:W1:Y:S02]  /*9e40*/  SHFL.BFLY P1, R240, R251, R242, R244 ;  /* 0x0c0000f2fbf07389 */ /* 0x00006400000200f4 */
[----:B01----:R-:W-:Y:S05]  /*9e50*/  ENDCOLLECTIVE ;  /* 0x000000000000791b */ /* 0x003fea0003800000 */
.L_x_341:
[----:B------:R-:W-:-:S05]  /*9e60*/  FADD.FTZ R236, R237, R224 ;  /* 0x000000e0edec7221 */ /* 0x000fca0000010000 */
[----:B------:R-:W-:Y:S01]  /*9e70*/  MOV R251, R236 ;  /* 0x000000ec00fb7202 */ /* 0x000fe20000000f00 */
[----:B------:R-:W-:Y:S01]  /*9e80*/  HFMA2 R242, -RZ, RZ, 0, 9.5367431640625e-07 ;  /* 0x00000010fff27431 */ /* 0x000fe200000001ff */
[----:B------:R-:W-:-:S07]  /*9e90*/  MOV R234, R240 ;  /* 0x000000f000ea7202 */ /* 0x000fce0000000f00 */
[----:B------:R-:W-:Y:S05]  /*9ea0*/  WARPSYNC.COLLECTIVE R238, `(.L_x_342) ;  /* 0x00000000ee087348 */ /* 0x000fea0003c00000 */
[----:B------:R0:W1:Y:S02]  /*9eb0*/  SHFL.BFLY P1, R240, R251, R242, R244 ;  /* 0x0c0000f2fbf07389 */ /* 0x00006400000200f4 */
[----:B01----:R-:W-:Y:S05]  /*9ec0*/  ENDCOLLECTIVE ;  /* 0x000000000000791b */ /* 0x003fea0003800000 */
.L_x_342:
[----:B------:R-:W-:-:S05]  /*9ed0*/  FADD.FTZ R234, R249, R234 ;  /* 0x000000eaf9ea7221 */ /* 0x000fca0000010000 */
[----:B------:R-:W-:Y:S02]  /*9ee0*/  MOV R251, R234 ;  /* 0x000000ea00fb7202 */ /* 0x000fe40000000f00 */
[----:B------:R-:W-:-:S07]  /*9ef0*/  MOV R153, R240 ;  /* 0x000000f000997202 */ /* 0x000fce0000000f00 */
[----:B------:R-:W-:Y:S05]  /*9f00*/  WARPSYNC.COLLECTIVE R238, `(.L_x_343) ;  /* 0x00000000ee087348 */ /* 0x000fea0003c00000 */
[----:B------:R0:W1:Y:S02]  /*9f10*/  SHFL.BFLY P1, R240, R251, R242, R244 ;  /* 0x0c0000f2fbf07389 */ /* 0x00006400000200f4 */
[----:B01----:R-:W-:Y:S05]  /*9f20*/  ENDCOLLECTIVE ;  /* 0x000000000000791b */ /* 0x003fea0003800000 */
.L_x_343:
[----:B------:R-:W-:Y:S01]  /*9f30*/  MOV R155, R240 ;  /* 0x000000f0009b7202 */ /* 0x000fe20000000f00 */
[----:B------:R-:W-:Y:S06]  /*9f40*/  BRA `(.L_x_344) ;  /* 0xffffff88006c7947 */ /* 0x000fec000383ffff */
.L_x_345:
        /* <DEDUP_REMOVED lines=11> */
.L_x_25355:


//--------------------- .text._ZN10layer_norm13ln_bwd_kernelINS_13Kernel_traitsI13__nv_bfloat16S2_S2_S2_fjLj1280ELj1ELj4ELj1ELj16ENS_18Kernel_traits_baseILj1280ES2_S2_S2_S2_fjLj128EEEEELb0ELb1ELb0ELb0EEEvNS_9BwdParamsE --------------------------
	.section	.text._ZN10layer_norm13ln_bwd_kernelINS_13Kernel_traitsI13__nv_bfloat16S2_S2_S2_fjLj1280ELj1ELj4ELj1ELj16ENS_18Kernel_traits_baseILj1280ES2_S2_S2_S2_fjLj128EEEEELb0ELb1ELb0ELb0EEEvNS_9BwdParamsE,"ax",@progbits
	.align	128
        .global         _ZN10layer_norm13ln_bwd_kernelINS_13Kernel_traitsI13__nv_bfloat16S2_S2_S2_fjLj1280ELj1ELj4ELj1ELj16ENS_18Kernel_traits_baseILj1280ES2_S2_S2_S2_fjLj128EEEEELb0ELb1ELb0ELb0EEEvNS_9BwdParamsE
        .type           _ZN10layer_norm13ln_bwd_kernelINS_13Kernel_traitsI13__nv_bfloat16S2_S2_S2_fjLj1280ELj1ELj4ELj1ELj16ENS_18Kernel_traits_baseILj1280ES2_S2_S2_S2_fjLj128EEEEELb0ELb1ELb0ELb0EEEvNS_9BwdParamsE,@function
        .size           _ZN10layer_norm13ln_bwd_kernelINS_13Kernel_traitsI13__nv_bfloat16S2_S2_S2_fjLj1280ELj1ELj4ELj1ELj16ENS_18Kernel_traits_baseILj1280ES2_S2_S2_S2_fjLj128EEEEELb0ELb1ELb0ELb0EEEvNS_9BwdParamsE,(.L_x_25356 - _ZN10layer_norm13ln_bwd_kernelINS_13Kernel_traitsI13__nv_bfloat16S2_S2_S2_fjLj1280ELj1ELj4ELj1ELj16ENS_18Kernel_traits_baseILj1280ES2_S2_S2_S2_fjLj128EEEEELb0ELb1ELb0ELb0EEEvNS_9BwdParamsE)
        .other          _ZN10layer_norm13ln_bwd_kernelINS_13Kernel_traitsI13__nv_bfloat16S2_S2_S2_fjLj1280ELj1ELj4ELj1ELj16ENS_18Kernel_traits_baseILj1280ES2_S2_S2_S2_fjLj128EEEEELb0ELb1ELb0ELb0EEEvNS_9BwdParamsE,@"STO_CUDA_ENTRY STV_DEFAULT"
_ZN10layer_norm13ln_bwd_kernelINS_13Kernel_traitsI13__nv_bfloat16S2_S2_S2_fjLj1280ELj1ELj4ELj1ELj16ENS_18Kernel_traits_baseILj1280ES2_S2_S2_S2_fjLj128EEEEELb0ELb1ELb0ELb0EEEvNS_9BwdParamsE:
.text._ZN10layer_norm13ln_bwd_kernelINS_13Kernel_traitsI13__nv_bfloat16S2_S2_S2_fjLj1280ELj1ELj4ELj1ELj16ENS_18Kernel_traits_baseILj1280ES2_S2_S2_S2_fjLj128EEEEELb0ELb1ELb0ELb0EEEvNS_9BwdParamsE:
[----:B------:R-:W0:Y:S01]  /*0000*/  LDC R1, c[0x0][0x37c] ;  /* 0x0000df00ff017b82 */ /* 0x000e220000000800 */
[----:B------:R-:W1:Y:S01]  /*0010*/  S2R R48, SR_TID.X ;  /* 0x0000000000307919 */ /* 0x000e620000002100 */
[----:B------:R-:W2:Y:S01]  /*0020*/  LDCU UR4, c[0x0][0x388] ;  /* 0x00007100ff0477ac */ /* 0x000ea20008000800 */
[----:B0-----:R-:W-:Y:S01]  /*0030*/  IADD3 R1, PT, PT, R1, -0x128, RZ ;  /* 0xfffffed801017810 */ /* 0x001fe20007ffe0ff */
[----:B------:R-:W0:Y:S01]  /*0040*/  LDCU.64 UR6, c[0x0][0x358] ;  /* 0x00006b00ff0677ac */ /* 0x000e220008000a00 */
[----:B------:R-:W3:Y:S01]  /*0050*/  LDCU UR5, c[0x0][0x384] ;  /* 0x00007080ff0577ac */ /* 0x000ee20008000800 */
[----:B------:R-:W4:Y:S01]  /*0060*/  LDCU UR15, c[0x0][0x388] ;  /* 0x00007100ff0f77ac */ /* 0x000f220008000800 */
[----:B------:R-:W0:Y:S01]  /*0070*/  LDCU.U8 UR8, c[0x0][0x410] ;  /* 0x00008200ff0877ac */ /* 0x000e220008000000 */
[----:B--2---:R-:W-:Y:S01]  /*0080*/  MOV R2, UR4 ;  /* 0x0000000400027c02 */ /* 0x004fe20008000f00 */
[----:B------:R-:W2:Y:S03]  /*0090*/  LDCU UR9, c[0x0][0x400] ;  /* 0x00008000ff0977ac */ /* 0x000ea60008000800 */
[----:B------:R-:W-:Y:S01]  /*00a0*/  SHF.R.S32.HI R0, RZ, 0x1f, R2 ;  /* 0x0000001fff007819 */ /* 0x000fe20000011402 */
[----:B------:R3:W-:Y:S01]  /*00b0*/  STL [R1+0xc8], R2 ;  /* 0x0000c80201007387 */ /* 0x0007e20000100800 */
[----:B------:R-:W0:Y:S02]  /*00c0*/  LDCU.64 UR12, c[0x0][0x478] ;  /* 0x00008f00ff0c77ac */ /* 0x000e240008000a00 */
[----:B------:R-:W-:Y:S01]  /*00d0*/  LEA.HI R0, R0, R2, RZ, 0x3 ;  /* 0x0000000200007211 */ /* 0x000fe200078f18ff */
[----:B------:R-:W0:Y:S01]  /*00e0*/  LDCU.64 UR10, c[0x0][0x438] ;  /* 0x00008700ff0a77ac */ /* 0x000e220008000a00 */
[----:B-1----:R-:W-:-:S04]  /*00f0*/  LOP3.LUT R10, R48, 0x1f, RZ, 0xc0, !PT ;  /* 0x0000001f300a7812 */ /* 0x002fc800078ec0ff */
[----:B------:R-:W-:Y:S01]  /*0100*/  LOP3.LUT R3, R10, 0x1f, RZ, 0x3c, !PT ;  /* 0x0000001f0a037812 */ /* 0x000fe200078e3cff */
[----:B------:R1:W-:Y:S04]  /*0110*/  STL [R1+0xcc], R10 ;  /* 0x0000cc0a01007387 */ /* 0x0003e80000100800 */
[----:B------:R-:W4:Y:S04]  /*0120*/  LDL.64 R68, [R1+0x70] ;  /* 0x0000700001447983 */ /* 0x000f280000100a00 */
[----:B------:R-:W4:Y:S01]  /*0130*/  LDL.64 R70, [R1+0x78] ;  /* 0x0000780001467983 */ /* 0x000f220000100a00 */
[----:B------:R-:W-:-:S02]  /*0140*/  LEA.HI.SX32 R200, R0, R3, 0x1d ;  /* 0x0000000300c87211 */ /* 0x000fc400078feaff */
[----:B------:R-:W-:Y:S01]  /*0150*/  MOV R27, R10 ;  /* 0x0000000a001b7202 */ /* 0x000fe20000000f00 */
[----:B------:R-:W2:Y:S01]  /*0160*/  LDL.64 R64, [R1+0x60] ;  /* 0x0000600001407983 */ /* 0x000ea20000100a00 */
[C---:B------:R-:W-:Y:S02]  /*0170*/  ISETP.GE.U32.AND P0, PT, R200.reuse, 0x20, PT ;  /* 0x00000020c800780c */ /* 0x040fe40003f06070 */
[C---:B------:R-:W-:Y:S01]  /*0180*/  ISETP.GE.U32.AND P1, PT, R200.reuse, 0x40, PT ;  /* 0x00000040c800780c */ /* 0x040fe20003f26070 */
[----:B------:R-:W2:Y:S01]  /*0190*/  LDL.64 R66, [R1+0x68] ;  /* 0x0000680001427983 */ /* 0x000ea20000100a00 */
[C---:B------:R-:W-:Y:S02]  /*01a0*/  ISETP.GE.U32.AND P2, PT, R200.reuse, 0x60, PT ;  /* 0x00000060c800780c */ /* 0x040fe40003f46070 */
[C---:B------:R-:W-:Y:S01]  /*01b0*/  ISETP.GE.U32.AND P3, PT, R200.reuse, 0x80, PT ;  /* 0x00000080c800780c */ /* 0x040fe20003f66070 */
[----:B------:R-:W2:Y:S01]  /*01c0*/  LDL.64 R60, [R1+0x50] ;  /* 0x00005000013c7983 */ /* 0x000ea20000100a00 */
[----:B------:R-:W-:-:S03]  /*01d0*/  ISETP.GE.U32.AND P4, PT, R200, 0xa0, PT ;  /* 0x000000a0c800780c */ /* 0x000fc60003f86070 */
[----:B------:R-:W2:Y:S02]  /*01e0*/  LDL.64 R62, [R1+0x58] ;  /* 0x00005800013e7983 */ /* 0x000ea40000100a00 */
[----:B---3--:R-:W3:Y:S02]  /*01f0*/  @P0 LDC.64 R2, c[0x0][0x3d0] ;  /* 0x0000f400ff020b82 */ /* 0x008ee40000000a00 */
[----:B------:R-:W2:Y:S04]  /*0200*/  LDL.64 R56, [R1+0x40] ;  /* 0x0000400001387983 */ /* 0x000ea80000100a00 */
[----:B------:R-:W2:Y:S02]  /*0210*/  LDL.64 R58, [R1+0x48] ;  /* 0x00004800013a7983 */ /* 0x000ea40000100a00 */
[----:B------:R-:W1:Y:S02]  /*0220*/  @P0 LDC.64 R4, c[0x0][0x3e8] ;  /* 0x0000fa00ff040b82 */ /* 0x000e640000000a00 */
[----:B------:R-:W2:Y:S04]  /*0230*/  LDL.64 R52, [R1+0x30] ;  /* 0x0000300001347983 */ /* 0x000ea80000100a00 */
[----:B------:R-:W2:Y:S02]  /*0240*/  LDL.64 R54, [R1+0x38] ;  /* 0x0000380001367983 */ /* 0x000ea40000100a00 */
[----:B------:R-:W0:Y:S08]  /*0250*/  @P1 LDC.64 R6, c[0x0][0x3d0] ;  /* 0x0000f400ff061b82 */ /* 0x000e300000000a00 */
[----:B------:R-:W0:Y:S08]  /*0260*/  @P1 LDC.64 R8, c[0x0][0x3e8] ;  /* 0x0000fa00ff081b82 */ /* 0x000e300000000a00 */
[----:B------:R-:W0:Y:S08]  /*0270*/  @P2 LDC.64 R14, c[0x0][0x3d0] ;  /* 0x0000f400ff0e2b82 */ /* 0x000e300000000a00 */
[----:B------:R-:W0:Y:S01]  /*0280*/  @P2 LDC.64 R16, c[0x0][0x3e8] ;  /* 0x0000fa00ff102b82 */ /* 0x000e220000000a00 */
[----:B---3--:R-:W-:-:S07]  /*0290*/  @P0 IMAD.WIDE.U32 R2, R27, 0x10, R2 ;  /* 0x000000101b020825 */ /* 0x008fce00078e0002 */
[----:B------:R-:W3:Y:S01]  /*02a0*/  @P3 LDC.64 R18, c[0x0][0x3d0] ;  /* 0x0000f400ff123b82 */ /* 0x000ee20000000a00 */
[----:B-1----:R-:W-:-:S07]  /*02b0*/  @P0 IMAD.WIDE.U32 R4, R27, 0x10, R4 ;  /* 0x000000101b040825 */ /* 0x002fce00078e0004 */
[----:B------:R-:W1:Y:S01]  /*02c0*/  @P3 LDC.64 R20, c[0x0][0x3e8] ;  /* 0x0000fa00ff143b82 */ /* 0x000e620000000a00 */
[----:B------:R-:W-:Y:S01]  /*02d0*/  @P0 LOP3.LUT R27, R27, 0x20, RZ, 0xfc, !PT ;  /* 0x000000201b1b0812 */ /* 0x000fe200078efcff */
[----:B0-----:R-:W5:Y:S06]  /*02e0*/  @P0 LDG.E.128 R180, desc[UR6][R4.64] ;  /* 0x0000000604b40981 */ /* 0x001f6c000c1e1d00 */
[----:B------:R-:W0:Y:S01]  /*02f0*/  @P4 LDC.64 R22, c[0x0][0x3d0] ;  /* 0x0000f400ff164b82 */ /* 0x000e220000000a00 */
[----:B------:R-:W-:-:S04]  /*0300*/  @P1 IMAD.WIDE.U32 R10, R27, 0x10, R6 ;  /* 0x000000101b0a1825 */ /* 0x000fc800078e0006 */
[C---:B------:R-:W-:Y:S01]  /*0310*/  @P1 IMAD.WIDE.U32 R12, R27.reuse, 0x10, R8 ;  /* 0x000000101b0c1825 */ /* 0x040fe200078e0008 */
[----:B------:R-:W-:Y:S02]  /*0320*/  @P1 IADD3 R27, PT, PT, R27, 0x20, RZ ;  /* 0x000000201b1b1810 */ /* 0x000fe40007ffe0ff */
[----:B------:R-:W0:Y:S02]  /*0330*/  @P4 LDC.64 R24, c[0x0][0x3e8] ;  /* 0x0000fa00ff184b82 */ /* 0x000e240000000a00 */
[----:B------:R-:W5:Y:S01]  /*0340*/  @P1 LDG.E.128 R176, desc[UR6][R12.64] ;  /* 0x000000060cb01981 */ /* 0x000f62000c1e1d00 */
[----:B------:R-:W-:-:S04]  /*0350*/  @P2 IMAD.WIDE.U32 R14, R27, 0x10, R14 ;  /* 0x000000101b0e2825 */ /* 0x000fc800078e000e */
[C---:B------:R-:W-:Y:S01]  /*0360*/  @P2 IMAD.WIDE.U32 R16, R27.reuse, 0x10, R16 ;  /* 0x000000101b102825 */ /* 0x040fe200078e0010 */
[----:B------:R-:W-:Y:S01]  /*0370*/  @P2 IADD3 R27, PT, PT, R27, 0x20, RZ ;  /* 0x000000201b1b2810 */ /* 0x000fe20007ffe0ff */
[----:B------:R-:W2:Y:S01]  /*0380*/  S2UR UR4, SR_CTAID.X ;  /* 0x00000000000479c3 */ /* 0x000ea20000002500 */
[----:B------:R-:W-:Y:S01]  /*0390*/  SHF.R.U32.HI R0, RZ, 0x5, R48 ;  /* 0x00000005ff007819 */ /* 0x000fe20000011630 */
[----:B------:R-:W-:Y:S01]  /*03a0*/  BSSY B0, `(.L_x_346) ;  /* 0x0000d20000007945 */ /* 0x000fe20003800000 */
[----:B------:R2:W5:Y:S01]  /*03b0*/  @P2 LDG.E.128 R172, desc[UR6][R16.64] ;  /* 0x0000000610ac2981 */ /* 0x000562000c1e1d00 */
[----:B---3--:R-:W-:-:S04]  /*03c0*/  @P3 IMAD.WIDE.U32 R18, R27, 0x10, R18 ;  /* 0x000000101b123825 */ /* 0x008fc800078e0012 */
[C---:B-1----:R-:W-:Y:S01]  /*03d0*/  @P3 IMAD.WIDE.U32 R20, R27.reuse, 0x10, R20 ;  /* 0x000000101b143825 */ /* 0x042fe200078e0014 */
[----:B------:R-:W-:-:S04]  /*03e0*/  @P3 IADD3 R27, PT, PT, R27, 0x20, RZ ;  /* 0x000000201b1b3810 */ /* 0x000fc80007ffe0ff */
[----:B------:R1:W5:Y:S01]  /*03f0*/  @P3 LDG.E.128 R168, desc[UR6][R20.64] ;  /* 0x0000000614a83981 */ /* 0x000362000c1e1d00 */
[----:B0-----:R-:W-:-:S04]  /*0400*/  @P4 IMAD.WIDE.U32 R6, R27, 0x10, R22 ;  /* 0x000000101b064825 */ /* 0x001fc800078e0016 */
[----:B------:R-:W-:-:S05]  /*0410*/  @P4 IMAD.WIDE.U32 R8, R27, 0x10, R24 ;  /* 0x000000101b084825 */ /* 0x000fca00078e0018 */
[----:B------:R1:W5:Y:S04]  /*0420*/  @P4 LDG.E.128 R164, desc[UR6][R8.64] ;  /* 0x0000000608a44981 */ /* 0x000368000c1e1d00 */
[----:B----4-:R-:W3:Y:S04]  /*0430*/  @P0 LDG.E.128 R68, desc[UR6][R2.64] ;  /* 0x0000000602440981 */ /* 0x010ee8000c1e1d00 */
[----:B--2---:R-:W2:Y:S04]  /*0440*/  @P1 LDG.E.128 R64, desc[UR6][R10.64] ;  /* 0x000000060a401981 */ /* 0x004ea8000c1e1d00 */
[----:B------:R-:W4:Y:S04]  /*0450*/  @P2 LDG.E.128 R60, desc[UR6][R14.64] ;  /* 0x000000060e3c2981 */ /* 0x000f28000c1e1d00 */
[----:B------:R-:W4:Y:S04]  /*0460*/  @P3 LDG.E.128 R56, desc[UR6][R18.64] ;  /* 0x0000000612383981 */ /* 0x000f28000c1e1d00 */
[----:B------:R-:W4:Y:S01]  /*0470*/  @P4 LDG.E.128 R52, desc[UR6][R6.64] ;  /* 0x0000000606344981 */ /* 0x000f22000c1e1d00 */
[----:B------:R-:W-:-:S06]  /*0480*/  USHF.L.U32 UR4, UR4, 0x2, URZ ;  /* 0x0000000204047899 */ /* 0x000fcc00080006ff */
[----:B------:R-:W-:Y:S02]  /*0490*/  LOP3.LUT R48, R0, UR4, RZ, 0xfc, !PT ;  /* 0x0000000400307c12 */ /* 0x000fe4000f8efcff */
        /* <DEDUP_REMOVED lines=47> */
[----:B---3--:R-:W-:Y:S04]  /*0790*/  @P0 STL.64 [R1+0x70], R68 ;  /* 0x0000704401000387 */ /* 0x008fe80000100a00 */
[----:B------:R0:W-:Y:S01]  /*07a0*/  @P0 STL.64 [R1+0x78], R70 ;  /* 0x0000784601000387 */ /* 0x0001e20000100a00 */
[----:B------:R-:W-:-:S03]  /*07b0*/  ISETP.GE.AND P0, PT, R48, UR5, PT ;  /* 0x0000000530007c0c */ /* 0x000fc6000bf06270 */
[----:B--2---:R-:W-:Y:S04]  /*07c0*/  @P1 STL.64 [R1+0x60], R64 ;  /* 0x0000604001001387 */ /* 0x004fe80000100a00 */
[----:B------:R2:W-:Y:S04]  /*07d0*/  @P1 STL.64 [R1+0x68], R66 ;  /* 0x0000684201001387 */ /* 0x0005e80000100a00 */
[----:B----4-:R-:W-:Y:S04]  /*07e0*/  @P2 STL.64 [R1+0x50], R60 ;  /* 0x0000503c01002387 */ /* 0x010fe80000100a00 */
[----:B------:R3:W-:Y:S04]  /*07f0*/  @P2 STL.64 [R1+0x58], R62 ;  /* 0x0000583e01002387 */ /* 0x0007e80000100a00 */
[----:B------:R-:W-:Y:S04]  /*0800*/  @P3 STL.64 [R1+0x40], R56 ;  /* 0x0000403801003387 */ /* 0x000fe80000100a00 */
[----:B------:R-:W-:Y:S04]  /*0810*/  @P3 STL.64 [R1+0x48], R58 ;  /* 0x0000483a01003387 */ /* 0x000fe80000100a00 */
[----:B------:R-:W-:Y:S04]  /*0820*/  @P4 STL.64 [R1+0x30], R52 ;  /* 0x0000303401004387 */ /* 0x000fe80000100a00 */
[----:B------:R-:W-:Y:S04]  /*0830*/  @P4 STL.64 [R1+0x38], R54 ;  /* 0x0000383601004387 */ /* 0x000fe80000100a00 */
[----:B------:R-:W-:Y:S01]  /*0840*/  STL [R1+0x20], RZ ;  /* 0x000020ff01007387 */ /* 0x000fe20000100800 */
[----:B------:R-:W-:-:S03]  /*0850*/  MOV R187, R71 ;  /* 0x0000004700bb7202 */ /* 0x000fc60000000f00 */
[----:B------:R-:W-:Y:S01]  /*0860*/  STL [R1+0x24], RZ ;  /* 0x000024ff01007387 */ /* 0x000fe20000100800 */
[----:B------:R-:W-:-:S03]  /*0870*/  MOV R186, R70 ;  /* 0x0000004600ba7202 */ /* 0x000fc60000000f00 */
[----:B------:R-:W-:Y:S01]  /*0880*/  STL [R1+0x28], RZ ;  /* 0x000028ff01007387 */ /* 0x000fe20000100800 */
[----:B------:R-:W-:Y:S02]  /*0890*/  MOV R185, R69 ;  /* 0x0000004500b97202 */ /* 0x000fe40000000f00 */
[----:B0-----:R-:W-:Y:S02]  /*08a0*/  CS2R R70, SRZ ;  /* 0x0000000000467805 */ /* 0x001fe4000001ff00 */
[----:B------:R-:W-:Y:S01]  /*08b0*/  MOV R184, R68 ;  /* 0x0000004400b87202 */ /* 0x000fe20000000f00 */
[----:B------:R-:W-:Y:S01]  /*08c0*/  STL [R1+0x2c], RZ ;  /* 0x00002cff01007387 */ /* 0x000fe20000100800 */
[----:B------:R-:W-:Y:S02]  /*08d0*/  MOV R44, R67 ;  /* 0x00000043002c7202 */ /* 0x000fe40000000f00 */
[----:B------:R-:W-:Y:S02]  /*08e0*/  CS2R R68, SRZ ;  /* 0x0000000000447805 */ /* 0x000fe4000001ff00 */
[----:B------:R-:W-:Y:S01]  /*08f0*/  MOV R42, R66 ;  /* 0x00000042002a7202 */ /* 0x000fe20000000f00 */
[----:B------:R0:W-:Y:S01]  /*0900*/  STL [R1+0x14], R48 ;  /* 0x0000143001007387 */ /* 0x0001e20000100800 */
[----:B------:R-:W-:-:S02]  /*0910*/  MOV R40, R65 ;  /* 0x0000004100287202 */ /* 0x000fc40000000f00 */
[----:B--2---:R-:W-:Y:S02]  /*0920*/  CS2R R66, SRZ ;  /* 0x0000000000427805 */ /* 0x004fe4000001ff00 */
[----:B------:R-:W-:Y:S02]  /*0930*/  MOV R38, R64 ;  /* 0x0000004000267202 */ /* 0x000fe40000000f00 */
[----:B------:R-:W-:Y:S02]  /*0940*/  CS2R R64, SRZ ;  /* 0x0000000000407805 */ /* 0x000fe4000001ff00 */
[----:B------:R-:W-:Y:S02]  /*0950*/  MOV R32, R63 ;  /* 0x0000003f00207202 */ /* 0x000fe40000000f00 */
[----:B------:R-:W-:Y:S02]  /*0960*/  MOV R30, R62 ;  /* 0x0000003e001e7202 */ /* 0x000fe40000000f00 */
[----:B---3--:R-:W-:-:S02]  /*0970*/  CS2R R62, SRZ ;  /* 0x00000000003e7805 */ /* 0x008fc4000001ff00 */
[----:B------:R-:W-:Y:S02]  /*0980*/  MOV R28, R61 ;  /* 0x0000003d001c7202 */ /* 0x000fe40000000f00 */
[----:B0-----:R-:W-:Y:S02]  /*0990*/  CS2R R48, SRZ ;  /* 0x0000000000307805 */ /* 0x001fe4000001ff00 */
[----:B------:R-:W-:Y:S02]  /*09a0*/  MOV R26, R60 ;  /* 0x0000003c001a7202 */ /* 0x000fe40000000f00 */
[----:B------:R-:W-:Y:S02]  /*09b0*/  CS2R R60, SRZ ;  /* 0x00000000003c7805 */ /* 0x000fe4000001ff00 */
[----:B------:R-:W-:Y:S02]  /*09c0*/  MOV R22, R59 ;  /* 0x0000003b00167202 */ /* 0x000fe40000000f00 */
[----:B------:R-:W-:-:S02]  /*09d0*/  MOV R18, R58 ;  /* 0x0000003a00127202 */ /* 0x000fc40000000f00 */
[----:B------:R-:W-:Y:S02]  /*09e0*/  CS2R R58, SRZ ;  /* 0x00000000003a7805 */ /* 0x000fe4000001ff00 */
[----:B------:R-:W-:Y:S02]  /*09f0*/  MOV R16, R57 ;  /* 0x0000003900107202 */ /* 0x000fe40000000f00 */
[----:B------:R-:W-:Y:S02]  /*0a00*/  MOV R14, R56 ;  /* 0x00000038000e7202 */ /* 0x000fe40000000f00 */
[----:B------:R-:W-:Y:S02]  /*0a10*/  CS2R R56, SRZ ;  /* 0x0000000000387805 */ /* 0x000fe4000001ff00 */
[----:B------:R-:W-:Y:S02]  /*0a20*/  MOV R10, R55 ;  /* 0x00000037000a7202 */ /* 0x000fe40000000f00 */
[----:B------:R-:W-:-:S02]  /*0a30*/  MOV R6, R54 ;  /* 0x0000003600067202 */ /* 0x000fc40000000f00 */
[----:B------:R-:W-:Y:S02]  /*0a40*/  CS2R R54, SRZ ;  /* 0x0000000000367805 */ /* 0x000fe4000001ff00 */
[----:B------:R-:W-:Y:S02]  /*0a50*/  MOV R4, R53 ;  /* 0x0000003500047202 */ /* 0x000fe40000000f00 */
[----:B------:R-:W-:Y:S02]  /*0a60*/  MOV R2, R52 ;  /* 0x0000003400027202 */ /* 0x000fe40000000f00 */
[----:B------:R-:W-:Y:S01]  /*0a70*/  CS2R R52, SRZ ;  /* 0x0000000000347805 */ /* 0x000fe2000001ff00 */
[----:B-1----:R-:W-:Y:S06]  /*0a80*/  @P0 BRA `(.L_x_347) ;  /* 0x000000c800c40947 */ /* 0x002fec0003800000 */
[----:B-----5:R-:W-:Y:S01]  /*0a90*/  PRMT R56, R183, 0x7632, R56 ;  /* 0x00007632b7387816 */ /* 0x020fe20000000038 */
[----:B------:R-:W0:Y:S01]  /*0aa0*/  LDCU.64 UR4, c[0x0][0x3e0] ;  /* 0x00007c00ff0477ac */ /* 0x000e220008000a00 */
[----:B------:R-:W-:Y:S02]  /*0ab0*/  PRMT R55, R182, 0x7632, R55 ;  /* 0x00007632b6377816 */ /* 0x000fe40000000037 */
[----:B------:R-:W-:Y:S02]  /*0ac0*/  CS2R R160, SRZ ;  /* 0x0000000000a07805 */ /* 0x000fe4000001ff00 */
[----:B------:R-:W-:Y:S01]  /*0ad0*/  PRMT R54, R181, 0x7632, R54 ;  /* 0x00007632b5367816 */ /* 0x000fe20000000036 */
[----:B------:R1:W-:Y:S01]  /*0ae0*/  STL.S16 [R1+0xc4], R56 ;  /* 0x0000c43801007387 */ /* 0x0003e20000100600 */
[----:B------:R-:W-:Y:S02]  /*0af0*/  PRMT R53, R180, 0x7632, R53 ;  /* 0x00007632b4357816 */ /* 0x000fe40000000035 */
[----:B------:R-:W-:-:S02]  /*0b00*/  CS2R R162, SRZ ;  /* 0x0000000000a27805 */ /* 0x000fc4000001ff00 */
[----:B------:R-:W-:Y:S01]  /*0b10*/  PRMT R52, R187, 0x7632, R52 ;  /* 0x00007632bb347816 */ /* 0x000fe20000000034 */
[----:B------:R-:W-:Y:S01]  /*0b20*/  STL.S16 [R1+0xc0], R55 ;  /* 0x0000c03701007387 */ /* 0x000fe20000100600 */
[----:B------:R-:W-:Y:S02]  /*0b30*/  PRMT R51, R186, 0x7632, R51 ;  /* 0x00007632ba337816 */ /* 0x000fe40000000033 */
[----:B------:R-:W-:Y:S02]  /*0b40*/  CS2R R156, SRZ ;  /* 0x00000000009c7805 */ /* 0x000fe4000001ff00 */
[----:B------:R-:W-:Y:S01]  /*0b50*/  PRMT R50, R185, 0x7632, R50 ;  /* 0x00007632b9327816 */ /* 0x000fe20000000032 */
[----:B------:R-:W-:Y:S01]  /*0b60*/  STL.S16 [R1+0xbc], R54 ;  /* 0x0000bc3601007387 */ /* 0x000fe20000100600 */
[----:B------:R-:W-:Y:S02]  /*0b70*/  PRMT R49, R184, 0x7632, R49 ;  /* 0x00007632b8317816 */ /* 0x000fe40000000031 */
[----:B------:R-:W-:-:S02]  /*0b80*/  CS2R R158, SRZ ;  /* 0x00000000009e7805 */ /* 0x000fc4000001ff00 */
[----:B------:R-:W-:Y:S01]  /*0b90*/  PRMT R48, R179, 0x7632, R48 ;  /* 0x00007632b3307816 */ /* 0x000fe20000000030 */
[----:B------:R-:W-:Y:S01]  /*0ba0*/  STL.S16 [R1+0xb8], R53 ;  /* 0x0000b83501007387 */ /* 0x000fe20000100600 */
        /* <DEDUP_REMOVED lines=23> */
[----:B------:R4:W-:Y:S01]  /*0d20*/  STL.S16 [R1+0xb0], R47 ;  /* 0x0000b02f01007387 */ /* 0x0009e20000100600 */
        /* <DEDUP_REMOVED lines=38> */
[----:B0-----:R-:W-:Y:S01]  /*0f90*/  ISETP.NE.U32.AND P0, PT, RZ, UR4, PT ;  /* 0x00000004ff007c0c */ /* 0x001fe2000bf05070 */
[----:B------:R4:W-:Y:S01]  /*0fa0*/  STL.S16 [R1+0x98], R33 ;  /* 0x0000982101007387 */ /* 0x0009e20000100600 */
[----:B------:R-:W-:Y:S02]  /*0fb0*/  CS2R R120, SRZ ;  /* 0x0000000000787805 */ /* 0x000fe4000001ff00 */
[----:B------:R-:W-:Y:S02]  /*0fc0*/  CS2R R122, SRZ ;  /* 0x00000000007a7805 */ /* 0x000fe4000001ff00 */
[----:B------:R-:W-:Y:S01]  /*0fd0*/  ISETP.NE.AND.EX P0, PT, RZ, UR5, PT, P0 ;  /* 0x00000005ff007c0c */ /* 0x000fe2000bf05300 */
[----:B------:R4:W-:Y:S01]  /*0fe0*/  STL.S16 [R1+0xfc], R31 ;  /* 0x0000fc1f01007387 */ /* 0x0009e20000100600 */
[----:B------:R-:W-:Y:S02]  /*0ff0*/  CS2R R116, SRZ ;  /* 0x0000000000747805 */ /* 0x000fe4000001ff00 */
[----:B------:R-:W-:-:S02]  /*1000*/  CS2R R118, SRZ ;  /* 0x0000000000767805 */ /* 0x000fc4000001ff00 */
[----:B------:R-:W-:Y:S01]  /*1010*/  CS2R R112, SRZ ;  /* 0x0000000000707805 */ /* 0x000fe2000001ff00 */
[----:B------:R4:W-:Y:S01]  /*1020*/  STL.S16 [R1+0xf8], R29 ;  /* 0x0000f81d01007387 */ /* 0x0009e20000100600 */
[----:B------:R-:W-:Y:S02]  /*1030*/  CS2R R114, SRZ ;  /* 0x0000000000727805 */ /* 0x000fe4000001ff00 */
[----:B------:R-:W-:Y:S02]  /*1040*/  CS2R R108, SRZ ;  /* 0x00000000006c7805 */ /* 0x000fe4000001ff00 */
[----:B------:R-:W-:Y:S01]  /*1050*/  CS2R R110, SRZ ;  /* 0x00000000006e7805 */ /* 0x000fe2000001ff00 */
        /* <DEDUP_REMOVED lines=33> */
[----:B-1----:R-:W-:Y:S02]  /*1270*/  CS2R R56, SRZ ;  /* 0x0000000000387805 */ /* 0x002fe4000001ff00 */
[----:B------:R-:W-:-:S02]  /*1280*/  CS2R R58, SRZ ;  /* 0x00000000003a7805 */ /* 0x000fc4000001ff00 */
[----:B--2---:R-:W-:Y:S01]  /*1290*/  CS2R R52, SRZ ;  /* 0x0000000000347805 */ /* 0x004fe2000001ff00 */
[----:B------:R4:W-:Y:S01]  /*12a0*/  STL.S16 [R1+0xe0], R13 ;  /* 0x0000e00d01007387 */ /* 0x0009e20000100600 */
[----:B------:R-:W-:Y:S02]  /*12b0*/  CS2R R54, SRZ ;  /* 0x0000000000367805 */ /* 0x000fe4000001ff00 */
[----:B---3--:R-:W-:Y:S02]  /*12c0*/  CS2R R48, SRZ ;  /* 0x0000000000307805 */ /* 0x008fe4000001ff00 */
[----:B------:R-:W-:Y:S01]  /*12d0*/  CS2R R50, SRZ ;  /* 0x0000000000327805 */ /* 0x000fe2000001ff00 */
[----:B------:R4:W-:Y:S04]  /*12e0*/  STL.S16 [R1+0x84], R12 ;  /* 0x0000840c01007387 */ /* 0x0009e80000100600 */
[----:B------:R4:W-:Y:S04]  /*12f0*/  STL.S16 [R1+0x80], R11 ;  /* 0x0000800b01007387 */ /* 0x0009e80000100600 */
[----:B------:R4:W-:Y:S04]  /*1300*/  STL.S16 [R1+0x1c], R9 ;  /* 0x00001c0901007387 */ /* 0x0009e80000100600 */
[----:B------:R4:W-:Y:S04]  /*1310*/  STL.S16 [R1+0x18], R8 ;  /* 0x0000180801007387 */ /* 0x0009e80000100600 */
[----:B------:R4:W-:Y:S04]  /*1320*/  STL.S16 [R1+0xdc], R7 ;  /* 0x0000dc0701007387 */ /* 0x0009e80000100600 */
[----:B------:R4:W-:Y:S04]  /*1330*/  STL.S16 [R1+0xd8], R5 ;  /* 0x0000d80501007387 */ /* 0x0009e80000100600 */
[----:B------:R4:W-:Y:S04]  /*1340*/  STL.S16 [R1+0xd4], R3 ;  /* 0x0000d40301007387 */ /* 0x0009e80000100600 */
[----:B------:R4:W-:Y:S04]  /*1350*/  STL [R1+0x20], RZ ;  /* 0x000020ff01007387 */ /* 0x0009e80000100800 */
[----:B------:R4:W-:Y:S04]  /*1360*/  STL.S16 [R1+0xd0], R0 ;  /* 0x0000d00001007387 */ /* 0x0009e80000100600 */
[----:B------:R4:W-:Y:S04]  /*1370*/  STL [R1+0x24], RZ ;  /* 0x000024ff01007387 */ /* 0x0009e80000100800 */
[----:B------:R4:W-:Y:S04]  /*1380*/  STL [R1+0x28], RZ ;  /* 0x000028ff01007387 */ /* 0x0009e80000100800 */
[----:B------:R4:W-:Y:S02]  /*1390*/  STL [R1+0x2c], RZ ;  /* 0x00002cff01007387 */ /* 0x0009e40000100800 */
.L_x_407:
[----:B------:R-:W2:Y:S01]  /*13a0*/  LDL R189, [R1+0x14] ;  /* 0x0000140001bd7983 */ /* 0x000ea20000100800 */
[----:B----4-:R-:W2:Y:S08]  /*13b0*/  @P0 LDC.64 R18, c[0x0][0x3e0] ;  /* 0x0000f800ff120b82 */ /* 0x010eb00000000a00 */
[----:B------:R-:W0:Y:S01]  /*13c0*/  LDC.64 R184, c[0x0][0x3c0] ;  /* 0x0000f000ffb87b82 */ /* 0x000e220000000a00 */
[----:B------:R-:W1:Y:S07]  /*13d0*/  S2R R188, SR_TID.X ;  /* 0x0000000000bc7919 */ /* 0x000e6e0000002100 */
[----:B------:R-:W3:Y:S01]  /*13e0*/  LDC.64 R186, c[0x0][0x3c8] ;  /* 0x0000f200ffba7b82 */ /* 0x000ee20000000a00 */
[----:B--2---:R-:W-:-:S05]  /*13f0*/  @P0 IMAD.WIDE R18, R189, 0x2, R18 ;  /* 0x00000002bd120825 */ /* 0x004fca00078e0212 */
[----:B------:R0:W2:Y:S02]  /*1400*/  @P0 LDG.E.U16 R20, desc[UR6][R18.64] ;  /* 0x0000000612140981 */ /* 0x0000a4000c1e1500 */
[----:B0-----:R-:W-:-:S05]  /*1410*/  IMAD.WIDE R18, R189, 0x4, R184 ;  /* 0x00000004bd127825 */ /* 0x001fca00078e02b8 */
[----:B------:R3:W4:Y:S01]  /*1420*/  LDG.E R184, desc[UR6][R18.64] ;  /* 0x0000000612b87981 */ /* 0x000722000c1e1900 */
[----:B------:R-:W-:Y:S01]  /*1430*/  MOV R190, UR15 ;  /* 0x0000000f00be7c02 */ /* 0x000fe20008000f00 */
[----:B---3--:R-:W-:-:S05]  /*1440*/  IMAD.WIDE R18, R189, 0x4, R186 ;  /* 0x00000004bd127825 */ /* 0x008fca00078e02ba */
[----:B-----5:R0:W5:Y:S01]  /*1450*/  LDG.E R22, desc[UR6][R18.64] ;  /* 0x0000000612167981 */ /* 0x020162000c1e1900 */
[----:B------:R-:W-:Y:S01]  /*1460*/  HFMA2 R21, -RZ, RZ, 1.875, 0 ;  /* 0x3f800000ff157431 */ /* 0x000fe200000001ff */
[----:B------:R-:W-:Y:S01]  /*1470*/  ISETP.NE.U32.AND P1, PT, RZ, UR10, PT ;  /* 0x0000000aff007c0c */ /* 0x000fe2000bf25070 */
[----:B------:R-:W-:Y:S01]  /*1480*/  BSSY.RECONVERGENT B1, `(.L_x_348) ;  /* 0x0000469000017945 */ /* 0x000fe20003800200 */
[----:B------:R-:W-:Y:S01]  /*1490*/  STL [R1+0xc8], R190 ;  /* 0x0000c8be01007387 */ /* 0x000fe20000100800 */
[----:B------:R-:W-:Y:S02]  /*14a0*/  ISETP.NE.AND P3, PT, RZ, UR8, PT ;  /* 0x00000008ff007c0c */ /* 0x000fe4000bf65270 */
[----:B------:R-:W-:Y:S01]  /*14b0*/  ISETP.NE.AND.EX P2, PT, RZ, UR11, PT, P1 ;  /* 0x0000000bff007c0c */ /* 0x000fe2000bf45310 */
[----:B0-----:R-:W-:-:S05]  /*14c0*/  IMAD R18, R189, R190, RZ ;  /* 0x000000bebd127224 */ /* 0x001fca00078e02ff */
[----:B------:R-:W-:-:S04]  /*14d0*/  SHF.R.S32.HI R19, RZ, 0x1f, R18 ;  /* 0x0000001fff137819 */ /* 0x000fc80000011412 */
[----:B------:R-:W-:Y:S02]  /*14e0*/  LEA.HI R18, R19, R18, RZ, 0x3 ;  /* 0x0000001213127211 */ /* 0x000fe400078f18ff */
[----:B--2---:R-:W-:Y:S02]  /*14f0*/  @P0 SHF.L.U32 R21, R20, 0x10, RZ ;  /* 0x0000001014150819 */ /* 0x004fe400000006ff */
[----:B-1----:R-:W-:-:S04]  /*1500*/  LOP3.LUT R20, R188, 0x1f, RZ, 0xc0, !PT ;  /* 0x0000001fbc147812 */ /* 0x002fc800078ec0ff */
[----:B------:R-:W-:Y:S01]  /*1510*/  LEA.HI.SX32 R18, R18, R20, 0x1d ;  /* 0x0000001412127211 */ /* 0x000fe200078feaff */
[----:B------:R0:W-:Y:S01]  /*1520*/  STL [R1+0xcc], R20 ;  /* 0x0000cc1401007387 */ /* 0x0001e20000100800 */
[----:B----4-:R-:W-:Y:S02]  /*1530*/  FSEL R19, R184, RZ, !P3 ;  /* 0x000000ffb8137208 */ /* 0x010fe40005800000 */
[----:B0-----:R-:W-:-:S05]  /*1540*/  P2R R20, PR, RZ, 0x4 ;  /* 0x00000004ff147803 */ /* 0x001fca0000000000 */
[----:B------:R0:W-:Y:S01]  /*1550*/  STL [R1+0x10], R20 ;  /* 0x0000101401007387 */ /* 0x0001e20000100800 */
[----:B------:R-:W-:Y:S05]  /*1560*/  @P2 BRA `(.L_x_349) ;  /* 0x0000002000982947 */ /* 0x000fea0003800000 */
[C---:B------:R-:W-:Y:S01]  /*1570*/  ISETP.GE.U32.AND P1, PT, R200.reuse, 0x20, PT ;  /* 0x00000020c800780c */ /* 0x040fe20003f26070 */
[----:B------:R-:W-:Y:S01]  /*1580*/  BSSY.RECONVERGENT B2, `(.L_x_350) ;  /* 0x0000079000027945 */ /* 0x000fe20003800200 */
[C---:B------:R-:W-:Y:S02]  /*1590*/  ISETP.GE.U32.AND P2, PT, R200.reuse, 0x40, PT ;  /* 0x00000040c800780c */ /* 0x040fe40003f46070 */
[C---:B------:R-:W-:Y:S02]  /*15a0*/  ISETP.GE.U32.AND P3, PT, R200.reuse, 0x60, PT ;  /* 0x00000060c800780c */ /* 0x040fe40003f66070 */
[----:B------:R-:W-:Y:S02]  /*15b0*/  ISETP.GE.U32.AND P4, PT, R200, 0x80, PT ;  /* 0x00000080c800780c */ /* 0x000fe40003f86070 */
[----:B------:R-:W-:Y:S02]  /*15c0*/  MOV R196, RZ ;  /* 0x000000ff00c47202 */ /* 0x000fe40000000f00 */
[----:B0-----:R-:W-:-:S02]  /*15d0*/  MOV R20, RZ ;  /* 0x000000ff00147202 */ /* 0x001fc40000000f00 */
[----:B------:R-:W-:Y:S01]  /*15e0*/  MOV R232, R18 ;  /* 0x0000001200e87202 */ /* 0x000fe20000000f00 */
[----:B------:R-:W-:Y:S06]  /*15f0*/  @!P1 BRA `(.L_x_351) ;  /* 0x0000000400c49947 */ /* 0x000fec0003800000 */
[----:B------:R-:W0:Y:S01]  /*1600*/  LDC.64 R16, c[0x0][0x3a8] ;  /* 0x0000ea00ff107b82 */ /* 0x000e220000000a00 */
[----:B------:R-:W2:Y:S04]  /*1610*/  LDL R245, [R1+0x70] ;  /* 0x0000700001f57983 */ /* 0x000ea80000100800 */
[----:B------:R-:W3:Y:S03]  /*1620*/  LDL.LU R204, [R1+0x20] ;  /* 0x0000200001cc7983 */ /* 0x000ee60000300800 */
[----:B------:R-:W1:Y:S01]  /*1630*/  LDC.64 R188, c[0x0][0x428] ;  /* 0x00010a00ffbc7b82 */ /* 0x000e620000000a00 */
[----:B------:R-:W4:Y:S04]  /*1640*/  LDL R242, [R1+0x74] ;  /* 0x0000740001f27983 */ /* 0x000f280000100800 */
[----:B------:R-:W4:Y:S04]  /*1650*/  LDL.LU R220, [R1+0x28] ;  /* 0x0000280001dc7983 */ /* 0x000f280000300800 */
[----:B------:R-:W4:Y:S04]  /*1660*/  LDL R206, [R1+0x78] ;  /* 0x0000780001ce7983 */ /* 0x000f280000100800 */
[----:B------:R-:W4:Y:S01]  /*1670*/  LDL R198, [R1+0x7c] ;  /* 0x00007c0001c67983 */ /* 0x000f220000100800 */
[----:B0-----:R-:W-:-:S05]  /*1680*/  IMAD.WIDE.U32 R16, R18, 0x10, R16 ;  /* 0x0000001012107825 */ /* 0x001fca00078e0010 */
[----:B------:R1:W3:Y:S02]  /*1690*/  LDG.E.128 R184, desc[UR6][R16.64] ;  /* 0x0000000610b87981 */ /* 0x0002e4000c1e1d00 */
[----:B-1----:R-:W-:-:S05]  /*16a0*/  IMAD.WIDE.U32 R16, R18, 0x10, R188 ;  /* 0x0000001012107825 */ /* 0x002fca00078e00bc */
[----:B------:R2:W4:Y:S02]  /*16b0*/  LDG.E.128 R188, desc[UR6][R16.64] ;  /* 0x0000000610bc7981 */ /* 0x000524000c1e1d00 */
[----:B--2---:R-:W-:Y:S02]  /*16c0*/  SHF.L.U32 R17, R245, 0x10, RZ ;  /* 0x00000010f5117819 */ /* 0x004fe400000006ff */
[----:B---3--:R-:W-:-:S05]  /*16d0*/  SHF.L.U32 R15, R184, 0x10, RZ ;  /* 0x00000010b80f7819 */ /* 0x008fca00000006ff */
[----:B------:R-:W-:-:S04]  /*16e0*/  FADD.FTZ R15, -R19, R15 ;  /* 0x0000000f130f7221 */ /* 0x000fc80000010100 */
[----:B-----5:R-:W-:Y:S01]  /*16f0*/  FMUL.FTZ R208, R22, R15 ;  /* 0x0000000f16d07220 */ /* 0x020fe20000410000 */
[----:B------:R-:W-:Y:S02]  /*1700*/  SHF.L.U32 R15, R185, 0x10, RZ ;  /* 0x00000010b90f7819 */ /* 0x000fe400000006ff */
[----:B----4-:R-:W-:-:S03]  /*1710*/  SHF.L.U32 R16, R188, 0x10, RZ ;  /* 0x00000010bc107819 */ /* 0x010fc600000006ff */
[----:B------:R-:W-:Y:S02]  /*1720*/  FADD.FTZ R15, -R19, R15 ;  /* 0x0000000f130f7221 */ /* 0x000fe40000010100 */
[----:B------:R-:W-:Y:S01]  /*1730*/  FADD.FTZ R124, R124, R16 ;  /* 0x000000107c7c7221 */ /* 0x000fe20000010000 */
[-C--:B------:R-:W-:Y:S01]  /*1740*/  FFMA.FTZ R204, R208, R16.reuse, R204 ;  /* 0x00000010d0cc7223 */ /* 0x080fe200000100cc */
[----:B------:R-:W-:Y:S01]  /*1750*/  FMUL.FTZ R233, R17, R16 ;  /* 0x0000001011e97220 */ /* 0x000fe20000410000 */
[----:B------:R-:W-:Y:S01]  /*1760*/  SHF.L.U32 R16, R189, 0x10, RZ ;  /* 0x00000010bd107819 */ /* 0x000fe200000006ff */
[----:B------:R-:W-:Y:S01]  /*1770*/  FMUL.FTZ R231, R22, R15 ;  /* 0x0000000f16e77220 */ /* 0x000fe20000410000 */
[----:B------:R-:W-:Y:S01]  /*1780*/  SHF.L.U32 R17, R242, 0x10, RZ ;  /* 0x00000010f2117819 */ /* 0x000fe200000006ff */
[----:B------:R-:W-:Y:S01]  /*1790*/  STL [R1+0x20], R204 ;  /* 0x000020cc01007387 */ /* 0x000fe20000100800 */
[----:B------:R-:W-:Y:S01]  /*17a0*/  SHF.L.U32 R15, R186, 0x10, RZ ;  /* 0x00000010ba0f7819 */ /* 0x000fe200000006ff */
[----:B------:R-:W-:Y:S01]  /*17b0*/  FFMA.FTZ R220, R231, R16, R220 ;  /* 0x00000010e7dc7223 */ /* 0x000fe200000100dc */
[----:B------:R-:W-:Y:S01]  /*17c0*/  FADD.FTZ R126, R126, R16 ;  /* 0x000000107e7e7221 */ /* 0x000fe20000010000 */
[----:B------:R-:W2:Y:S02]  /*17d0*/  LDL R242, [R1+0x110] ;  /* 0x0001100001f27983 */ /* 0x000ea40000100800 */
[----:B------:R-:W-:-:S02]  /*17e0*/  FADD.FTZ R15, -R19, R15 ;  /* 0x0000000f130f7221 */ /* 0x000fc40000010100 */
[----:B------:R0:W-:Y:S04]  /*17f0*/  STL [R1+0x28], R220 ;  /* 0x000028dc01007387 */ /* 0x0001e80000100800 */
[----:B0-----:R-:W3:Y:S01]  /*1800*/  LDL.LU R220, [R1+0x24] ;  /* 0x0000240001dc7983 */ /* 0x001ee20000300800 */
[----:B------:R-:W-:Y:S01]  /*1810*/  FMUL.FTZ R232, R17, R16 ;  /* 0x0000001011e87220 */ /* 0x000fe20000410000 */
[----:B------:R-:W-:Y:S01]  /*1820*/  SHF.L.U32 R16, R190, 0x10, RZ ;  /* 0x00000010be107819 */ /* 0x000fe200000006ff */
[----:B------:R-:W-:Y:S01]  /*1830*/  FMUL.FTZ R230, R22, R15 ;  /* 0x0000000f16e67220 */ /* 0x000fe20000410000 */
[----:B------:R-:W-:Y:S02]  /*1840*/  SHF.L.U32 R17, R206, 0x10, RZ ;  /* 0x00000010ce117819 */ /* 0x000fe400000006ff */
[----:B------:R-:W-:-:S03]  /*1850*/  SHF.L.U32 R15, R187, 0x10, RZ ;  /* 0x00000010bb0f7819 */ /* 0x000fc600000006ff */
[-C--:B------:R-:W-:Y:S01]  /*1860*/  FMUL.FTZ R196, R17, R16.reuse ;  /* 0x0000001011c47220 */ /* 0x080fe20000410000 */
[----:B------:R-:W-:Y:S01]  /*1870*/  PRMT R20, R184, 0x7632, R20 ;  /* 0x00007632b8147816 */ /* 0x000fe20000000014 */
[----:B------:R-:W-:Y:S01]  /*1880*/  FADD.FTZ R15, -R19, R15 ;  /* 0x0000000f130f7221 */ /* 0x000fe20000010100 */
[----:B------:R-:W-:Y:S01]  /*1890*/  STL [R1+0xc], R232 ;  /* 0x00000ce801007387 */ /* 0x000fe20000100800 */
[----:B------:R-:W-:Y:S01]  /*18a0*/  FADD.FTZ R120, R120, R16 ;  /* 0x0000001078787221 */ /* 0x000fe20000010000 */
[----:B------:R-:W-:Y:S01]  /*18b0*/  FFMA.FTZ R160, R230, R16, R160 ;  /* 0x00000010e6a07223 */ /* 0x000fe200000100a0 */
[----:B------:R-:W-:Y:S01]  /*18c0*/  SHF.L.U32 R16, R191, 0x10, RZ ;  /* 0x00000010bf107819 */ /* 0x000fe200000006ff */
[----:B------:R-:W-:Y:S01]  /*18d0*/  STL [R1+0x8], R196 ;  /* 0x000008c401007387 */ /* 0x000fe20000100800 */
[----:B------:R-:W-:Y:S01]  /*18e0*/  SHF.L.U32 R17, R198, 0x10, RZ ;  /* 0x00000010c6117819 */ /* 0x000fe200000006ff */
[----:B------:R-:W-:Y:S01]  /*18f0*/  FMUL.FTZ R214, R22, R15 ;  /* 0x0000000f16d67220 */ /* 0x000fe20000410000 */
[----:B------:R-:W-:Y:S01]  /*1900*/  SHF.L.U32 R15, R20, 0x10, RZ ;  /* 0x00000010140f7819 */ /* 0x000fe200000006ff */
[----:B------:R-:W4:Y:S01]  /*1910*/  LDL R206, [R1+0x114] ;  /* 0x0001140001ce7983 */ /* 0x000f220000100800 */
[----:B------:R-:W-:Y:S01]  /*1920*/  FADD.FTZ R122, R122, R16 ;  /* 0x000000107a7a7221 */ /* 0x000fe20000010000 */
[-C--:B------:R-:W-:Y:S01]  /*1930*/  FFMA.FTZ R162, R214, R16.reuse, R162 ;  /* 0x00000010d6a27223 */ /* 0x080fe200000100a2 */
[----:B------:R-:W-:Y:S01]  /*1940*/  FMUL.FTZ R245, R17, R16 ;  /* 0x0000001011f57220 */ /* 0x000fe20000410000 */
[----:B------:R-:W-:Y:S01]  /*1950*/  PRMT R16, R188, 0x7632, R16 ;  /* 0x00007632bc107816 */ /* 0x000fe20000000010 */
[----:B------:R-:W-:Y:S01]  /*1960*/  FADD.FTZ R15, -R19, R15 ;  /* 0x0000000f130f7221 */ /* 0x000fe20000010100 */
[----:B------:R-:W4:Y:S02]  /*1970*/  LDL.LU R198, [R1+0x2c] ;  /* 0x00002c0001c67983 */ /* 0x000f240000300800 */
[----:B------:R-:W-:Y:S01]  /*1980*/  SHF.L.U32 R16, R16, 0x10, RZ ;  /* 0x0000001010107819 */ /* 0x000fe200000006ff */
[----:B------:R-:W-:Y:S01]  /*1990*/  FMUL.FTZ R204, R22, R15 ;  /* 0x0000000f16cc7220 */ /* 0x000fe20000410000 */
[----:B------:R-:W-:-:S02]  /*19a0*/  PRMT R20, R185, 0x7632, R20 ;  /* 0x00007632b9147816 */ /* 0x000fc40000000014 */
[----:B------:R-:W4:Y:S01]  /*19b0*/  LDL R185, [R1+0x118] ;  /* 0x0001180001b97983 */ /* 0x000f220000100800 */
[----:B---3--:R-:W-:-:S05]  /*19c0*/  FFMA.FTZ R220, R204, R16, R220 ;  /* 0x00000010ccdc7223 */ /* 0x008fca00000100dc */
[----:B------:R0:W-:Y:S04]  /*19d0*/  STL [R1+0x24], R220 ;  /* 0x000024dc01007387 */ /* 0x0001e80000100800 */
[----:B------:R-:W3:Y:S01]  /*19e0*/  LDL R188, [R1+0x11c] ;  /* 0x00011c0001bc7983 */ /* 0x000ee20000100800 */
[----:B--2---:R-:W-:Y:S01]  /*19f0*/  SHF.L.U32 R17, R242, 0x10, RZ ;  /* 0x00000010f2117819 */ /* 0x004fe200000006ff */
[----:B------:R-:W-:Y:S01]  /*1a00*/  FADD.FTZ R125, R125, R16 ;  /* 0x000000107d7d7221 */ /* 0x000fe20000010000 */
[----:B------:R-:W-:-:S03]  /*1a10*/  SHF.L.U32 R15, R20, 0x10, RZ ;  /* 0x00000010140f7819 */ /* 0x000fc600000006ff */
[----:B------:R-:W-:Y:S01]  /*1a20*/  FMUL.FTZ R242, R17, R16 ;  /* 0x0000001011f27220 */ /* 0x000fe20000410000 */
[----:B------:R-:W-:Y:S01]  /*1a30*/  PRMT R16, R189, 0x7632, R16 ;  /* 0x00007632bd107816 */ /* 0x000fe20000000010 */
[----:B------:R-:W-:Y:S01]  /*1a40*/  FADD.FTZ R15, -R19, R15 ;  /* 0x0000000f130f7221 */ /* 0x000fe20000010100 */
[----:B------:R-:W-:Y:S02]  /*1a50*/  PRMT R186, R186, 0x7632, R186 ;  /* 0x00007632baba7816 */ /* 0x000fe400000000ba */
[----:B------:R-:W-:Y:S02]  /*1a60*/  SHF.L.U32 R16, R16, 0x10, RZ ;  /* 0x0000001010107819 */ /* 0x000fe400000006ff */
[----:B----4-:R-:W-:Y:S01]  /*1a70*/  SHF.L.U32 R20, R206, 0x10, RZ ;  /* 0x00000010ce147819 */ /* 0x010fe200000006ff */
[----:B------:R-:W-:Y:S01]  /*1a80*/  FMUL.FTZ R17, R22, R15 ;  /* 0x0000000f16117220 */ /* 0x000fe20000410000 */
[----:B------:R-:W-:-:S03]  /*1a90*/  SHF.L.U32 R15, R186, 0x10, RZ ;  /* 0x00000010ba0f7819 */ /* 0x000fc600000006ff */
[-C--:B0-----:R-:W-:Y:S01]  /*1aa0*/  FMUL.FTZ R220, R20, R16.reuse ;  /* 0x0000001014dc7220 */ /* 0x081fe20000410000 */
[----:B------:R-:W-:Y:S01]  /*1ab0*/  PRMT R20, R187, 0x7632, R20 ;  /* 0x00007632bb147816 */ /* 0x000fe20000000014 */
[----:B------:R-:W-:Y:S01]  /*1ac0*/  FADD.FTZ R127, R127, R16 ;  /* 0x000000107f7f7221 */ /* 0x000fe20000010000 */
[----:B------:R-:W-:Y:S01]  /*1ad0*/  FFMA.FTZ R198, R17, R16, R198 ;  /* 0x0000001011c67223 */ /* 0x000fe200000100c6 */
[----:B------:R-:W-:Y:S01]  /*1ae0*/  PRMT R184, R190, 0x7632, R184 ;  /* 0x00007632beb87816 */ /* 0x000fe200000000b8 */
[--C-:B------:R-:W-:Y:S01]  /*1af0*/  FADD.FTZ R16, -R19, R15.reuse ;  /* 0x0000000f13107221 */ /* 0x100fe20000010100 */
[----:B------:R-:W-:Y:S02]  /*1b00*/  SHF.L.U32 R20, R20, 0x10, RZ ;  /* 0x0000001014147819 */ /* 0x000fe400000006ff */
[----:B------:R-:W-:Y:S01]  /*1b10*/  SHF.L.U32 R184, R184, 0x10, RZ ;  /* 0x00000010b8b87819 */ /* 0x000fe200000006ff */
[----:B------:R-:W-:Y:S01]  /*1b20*/  FMUL.FTZ R16, R22, R16 ;  /* 0x0000001016107220 */ /* 0x000fe20000410000 */
[----:B------:R-:W-:Y:S01]  /*1b30*/  SHF.L.U32 R185, R185, 0x10, RZ ;  /* 0x00000010b9b97819 */ /* 0x000fe200000006ff */
[----:B------:R-:W-:Y:S01]  /*1b40*/  FADD.FTZ R20, -R19, R20 ;  /* 0x0000001413147221 */ /* 0x000fe20000010100 */
[----:B------:R-:W-:Y:S01]  /*1b50*/  PRMT R15, R191, 0x7632, R15 ;  /* 0x00007632bf0f7816 */ /* 0x000fe2000000000f */
[----:B------:R-:W-:Y:S01]  /*1b60*/  FADD.FTZ R121, R121, R184 ;  /* 0x000000b879797221 */ /* 0x000fe20000010000 */
[-C--:B------:R-:W-:Y:S01]  /*1b70*/  FFMA.FTZ R161, R16, R184.reuse, R161 ;  /* 0x000000b810a17223 */ /* 0x080fe200000100a1 */
[----:B------:R-:W-:Y:S01]  /*1b80*/  FMUL.FTZ R206, R185, R184 ;  /* 0x000000b8b9ce7220 */ /* 0x000fe20000410000 */
[----:B------:R-:W-:Y:S01]  /*1b90*/  SHF.L.U32 R184, R15, 0x10, RZ ;  /* 0x000000100fb87819 */ /* 0x000fe200000006ff */
[----:B------:R-:W-:Y:S01]  /*1ba0*/  FMUL.FTZ R15, R22, R20 ;  /* 0x00000014160f7220 */ /* 0x000fe20000410000 */
[----:B------:R0:W-:Y:S03]  /*1bb0*/  STL [R1+0x2c], R198 ;  /* 0x00002cc601007387 */ /* 0x0001e60000100800 */
[----:B------:R-:W-:Y:S01]  /*1bc0*/  FADD.FTZ R123, R123, R184 ;  /* 0x000000b87b7b7221 */ /* 0x000fe20000010000 */
[----:B------:R-:W-:Y:S01]  /*1bd0*/  FFMA.FTZ R163, R15, R184, R163 ;  /* 0x000000b80fa37223 */ /* 0x000fe200000100a3 */
[----:B---3--:R-:W-:-:S05]  /*1be0*/  SHF.L.U32 R20, R188, 0x10, RZ ;  /* 0x00000010bc147819 */ /* 0x008fca00000006ff */
[----:B0-----:R-:W-:Y:S01]  /*1bf0*/  FMUL.FTZ R198, R20, R184 ;  /* 0x000000b814c67220 */ /* 0x001fe20000410000 */
[----:B------:R-:W-:Y:S01]  /*1c00*/  FADD.FTZ R184, RZ, R233 ;  /* 0x000000e9ffb87221 */ /* 0x000fe20000010000 */
[----:B------:R-:W-:-:S03]  /*1c10*/  FFMA.FTZ R20, R208, R233, RZ ;  /* 0x000000e9d0147223 */ /* 0x000fc600000100ff */
        /* <DEDUP_REMOVED lines=12> */
[----:B------:R-:W-:Y:S02]  /*1ce0*/  IADD3 R232, PT, PT, R18, 0x20, RZ ;  /* 0x0000002012e87810 */ /* 0x000fe40007ffe0ff */
[----:B------:R-:W-:Y:S01]  /*1cf0*/  FADD.FTZ R196, R184, R198 ;  /* 0x000000c6b8c47221 */ /* 0x000fe20000010000 */
[----:B------:R-:W-:-:S07]  /*1d00*/  FFMA.FTZ R20, R15, R198, R20 ;  /* 0x000000c60f147223 */ /* 0x000fce0000010014 */
.L_x_351:
[----:B------:R-:W-:Y:S05]  /*1d10*/  BSYNC.RECONVERGENT B2 ;  /* 0x0000000000027941 */ /* 0x000fea0003800200 */
.L_x_350:
[----:B------:R-:W-:Y:S04]  /*1d20*/  BSSY.RECONVERGENT B2, `(.L_x_352) ;  /* 0x000006d000027945 */ /* 0x000fe80003800200 */
[----:B------:R-:W-:Y:S05]  /*1d30*/  @!P2 BRA `(.L_x_353) ;  /* 0x0000000400aca947 */ /* 0x000fea0003800000 */
[----:B------:R-:W0:Y:S01]  /*1d40*/  LDC.64 R12, c[0x0][0x3a8] ;  /* 0x0000ea00ff0c7b82 */ /* 0x000e220000000a00 */
[----:B------:R-:W2:Y:S04]  /*1d50*/  LDL R193, [R1+0x60] ;  /* 0x0000600001c17983 */ /* 0x000ea80000100800 */
[----:B------:R-:W3:Y:S03]  /*1d60*/  LDL R213, [R1+0x64] ;  /* 0x0000640001d57983 */ /* 0x000ee60000100800 */
[----:B------:R-:W1:Y:S01]  /*1d70*/  LDC.64 R188, c[0x0][0x428] ;  /* 0x00010a00ffbc7b82 */ /* 0x000e620000000a00 */
[----:B------:R-:W4:Y:S04]  /*1d80*/  LDL R199, [R1+0x68] ;  /* 0x0000680001c77983 */ /* 0x000f280000100800 */
[----:B------:R-:W4:Y:S01]  /*1d90*/  LDL R238, [R1+0x100] ;  /* 0x0001000001ee7983 */ /* 0x000f220000100800 */
[----:B0-----:R-:W-:-:S05]  /*1da0*/  IMAD.WIDE.U32 R12, R232, 0x10, R12 ;  /* 0x00000010e80c7825 */ /* 0x001fca00078e000c */
[----:B------:R1:W3:Y:S02]  /*1db0*/  LDG.E.128 R184, desc[UR6][R12.64] ;  /* 0x000000060cb87981 */ /* 0x0002e4000c1e1d00 */
[----:B-1----:R-:W-:-:S05]  /*1dc0*/  IMAD.WIDE.U32 R12, R232, 0x10, R188 ;  /* 0x00000010e80c7825 */ /* 0x002fca00078e00bc */
[----:B------:R3:W4:Y:S01]  /*1dd0*/  LDG.E.128 R188, desc[UR6][R12.64] ;  /* 0x000000060cbc7981 */ /* 0x000722000c1e1d00 */
[----:B--2---:R-:W-:Y:S02]  /*1de0*/  SHF.L.U32 R14, R193, 0x10, RZ ;  /* 0x00000010c10e7819 */ /* 0x004fe400000006ff */
[C---:B---3--:R-:W-:Y:S02]  /*1df0*/  SHF.L.U32 R12, R184.reuse, 0x10, RZ ;  /* 0x00000010b80c7819 */ /* 0x048fe400000006ff */
[----:B------:R-:W-:-:S03]  /*1e00*/  PRMT R184, R184, 0x7632, R184 ;  /* 0x00007632b8b87816 */ /* 0x000fc600000000b8 */
[----:B------:R-:W-:-:S04]  /*1e10*/  FADD.FTZ R12, -R19, R12 ;  /* 0x0000000c130c7221 */ /* 0x000fc80000010100 */
[----:B-----5:R-:W-:Y:S01]  /*1e20*/  FMUL.FTZ R229, R22, R12 ;  /* 0x0000000c16e57220 */ /* 0x020fe20000410000 */
[----:B------:R-:W-:-:S05]  /*1e30*/  SHF.L.U32 R12, R185, 0x10, RZ ;  /* 0x00000010b90c7819 */ /* 0x000fca00000006ff */
[----:B------:R-:W-:Y:S01]  /*1e40*/  FADD.FTZ R12, -R19, R12 ;  /* 0x0000000c130c7221 */ /* 0x000fe20000010100 */
[----:B----4-:R-:W-:-:S03]  /*1e50*/  SHF.L.U32 R13, R188, 0x10, RZ ;  /* 0x00000010bc0d7819 */ /* 0x010fc600000006ff */
[----:B------:R-:W-:Y:S01]  /*1e60*/  FMUL.FTZ R228, R22, R12 ;  /* 0x0000000c16e47220 */ /* 0x000fe20000410000 */
[----:B------:R-:W-:Y:S01]  /*1e70*/  SHF.L.U32 R12, R186, 0x10, RZ ;  /* 0x00000010ba0c7819 */ /* 0x000fe200000006ff */
[----:B------:R-:W-:Y:S01]  /*1e80*/  FADD.FTZ R116, R116, R13 ;  /* 0x0000000d74747221 */ /* 0x000fe20000010000 */
[-C--:B------:R-:W-:Y:S01]  /*1e90*/  FFMA.FTZ R156, R229, R13.reuse, R156 ;  /* 0x0000000de59c7223 */ /* 0x080fe2000001009c */
[----:B------:R-:W-:Y:S01]  /*1ea0*/  FMUL.FTZ R193, R14, R13 ;  /* 0x0000000d0ec17220 */ /* 0x000fe20000410000 */
[----:B------:R-:W-:Y:S01]  /*1eb0*/  SHF.L.U32 R13, R189, 0x10, RZ ;  /* 0x00000010bd0d7819 */ /* 0x000fe200000006ff */
[----:B------:R-:W-:Y:S01]  /*1ec0*/  FADD.FTZ R12, -R19, R12 ;  /* 0x0000000c130c7221 */ /* 0x000fe20000010100 */
[----:B------:R-:W-:Y:S02]  /*1ed0*/  SHF.L.U32 R14, R213, 0x10, RZ ;  /* 0x00000010d50e7819 */ /* 0x000fe400000006ff */
[----:B------:R0:W-:Y:S01]  /*1ee0*/  STL [R1+0x4], R193 ;  /* 0x000004c101007387 */ /* 0x0001e20000100800 */
[----:B------:R-:W-:Y:S01]  /*1ef0*/  FADD.FTZ R118, R118, R13 ;  /* 0x0000000d76767221 */ /* 0x000fe20000010000 */
[-C--:B------:R-:W-:Y:S01]  /*1f00*/  FFMA.FTZ R158, R228, R13.reuse, R158 ;  /* 0x0000000de49e7223 */ /* 0x080fe2000001009e */
[----:B------:R-:W-:Y:S01]  /*1f10*/  FMUL.FTZ R213, R14, R13 ;  /* 0x0000000d0ed57220 */ /* 0x000fe20000410000 */
[----:B------:R-:W-:Y:S01]  /*1f20*/  FMUL.FTZ R223, R22, R12 ;  /* 0x0000000c16df7220 */ /* 0x000fe20000410000 */
[----:B------:R-:W-:-:S02]  /*1f30*/  SHF.L.U32 R13, R190, 0x10, RZ ;  /* 0x00000010be0d7819 */ /* 0x000fc400000006ff */
[----:B------:R-:W-:Y:S01]  /*1f40*/  SHF.L.U32 R14, R199, 0x10, RZ ;  /* 0x00000010c70e7819 */ /* 0x000fe200000006ff */
[----:B------:R1:W-:Y:S01]  /*1f50*/  STL [R1], R213 ;  /* 0x000000d501007387 */ /* 0x0003e20000100800 */
[----:B------:R-:W-:Y:S01]  /*1f60*/  SHF.L.U32 R12, R184, 0x10, RZ ;  /* 0x00000010b80c7819 */ /* 0x000fe200000006ff */
[----:B------:R-:W-:Y:S01]  /*1f70*/  FADD.FTZ R112, R112, R13 ;  /* 0x0000000d70707221 */ /* 0x000fe20000010000 */
[-C--:B------:R-:W-:Y:S01]  /*1f80*/  FFMA.FTZ R152, R223, R13.reuse, R152 ;  /* 0x0000000ddf987223 */ /* 0x080fe20000010098 */
[----:B------:R-:W2:Y:S01]  /*1f90*/  LDL R219, [R1+0x104] ;  /* 0x0001040001db7983 */ /* 0x000ea20000100800 */
[----:B------:R-:W-:Y:S01]  /*1fa0*/  FMUL.FTZ R248, R14, R13 ;  /* 0x0000000d0ef87220 */ /* 0x000fe20000410000 */
[----:B------:R-:W-:Y:S01]  /*1fb0*/  FADD.FTZ R13, -R19, R12 ;  /* 0x0000000c130d7221 */ /* 0x000fe20000010100 */
[----:B------:R-:W-:Y:S01]  /*1fc0*/  PRMT R184, R188, 0x7632, R184 ;  /* 0x00007632bcb87816 */ /* 0x000fe200000000b8 */
[----:B------:R-:W3:Y:S01]  /*1fd0*/  LDL R199, [R1+0x108] ;  /* 0x0001080001c77983 */ /* 0x000ee20000100800 */
[----:B------:R-:W-:Y:S01]  /*1fe0*/  PRMT R14, R185, 0x7632, R14 ;  /* 0x00007632b90e7816 */ /* 0x000fe2000000000e */
[----:B------:R-:W-:Y:S01]  /*1ff0*/  FMUL.FTZ R203, R22, R13 ;  /* 0x0000000d16cb7220 */ /* 0x000fe20000410000 */
[----:B------:R-:W-:-:S02]  /*2000*/  SHF.L.U32 R12, R184, 0x10, RZ ;  /* 0x00000010b80c7819 */ /* 0x000fc400000006ff */
[----:B------:R-:W-:Y:S02]  /*2010*/  SHF.L.U32 R13, R238, 0x10, RZ ;  /* 0x00000010ee0d7819 */ /* 0x000fe400000006ff */
[----:B------:R-:W-:Y:S01]  /*2020*/  PRMT R184, R189, 0x7632, R184 ;  /* 0x00007632bdb87816 */ /* 0x000fe200000000b8 */
[----:B------:R-:W-:Y:S01]  /*2030*/  FADD.FTZ R117, R117, R12 ;  /* 0x0000000c75757221 */ /* 0x000fe20000010000 */
[----:B------:R-:W4:Y:S01]  /*2040*/  LDL R189, [R1+0x10c] ;  /* 0x00010c0001bd7983 */ /* 0x000f220000100800 */
[-C--:B------:R-:W-:Y:S01]  /*2050*/  FMUL.FTZ R241, R13, R12.reuse ;  /* 0x0000000c0df17220 */ /* 0x080fe20000410000 */
[----:B------:R-:W-:Y:S01]  /*2060*/  PRMT R13, R186, 0x7632, R13 ;  /* 0x00007632ba0d7816 */ /* 0x000fe2000000000d */
[----:B------:R-:W-:Y:S01]  /*2070*/  FFMA.FTZ R157, R203, R12, R157 ;  /* 0x0000000ccb9d7223 */ /* 0x000fe2000001009d */
[----:B------:R-:W-:Y:S02]  /*2080*/  MOV R186, R193 ;  /* 0x000000c100ba7202 */ /* 0x000fe40000000f00 */
[----:B0-----:R-:W4:Y:S01]  /*2090*/  LDL R193, [R1+0x6c] ;  /* 0x00006c0001c17983 */ /* 0x001f220000100800 */
[----:B------:R-:W-:-:S02]  /*20a0*/  SHF.L.U32 R14, R14, 0x10, RZ ;  /* 0x000000100e0e7819 */ /* 0x000fc400000006ff */
[----:B------:R-:W-:-:S03]  /*20b0*/  SHF.L.U32 R184, R184, 0x10, RZ ;  /* 0x00000010b8b87819 */ /* 0x000fc600000006ff */
[----:B------:R-:W-:Y:S01]  /*20c0*/  FADD.FTZ R14, -R19, R14 ;  /* 0x0000000e130e7221 */ /* 0x000fe20000010100 */
[----:B------:R-:W-:Y:S02]  /*20d0*/  SHF.L.U32 R13, R13, 0x10, RZ ;  /* 0x000000100d0d7819 */ /* 0x000fe400000006ff */
[----:B------:R-:W-:Y:S01]  /*20e0*/  PRMT R12, R190, 0x7632, R12 ;  /* 0x00007632be0c7816 */ /* 0x000fe2000000000c */
[----:B------:R-:W-:Y:S01]  /*20f0*/  FMUL.FTZ R14, R22, R14 ;  /* 0x0000000e160e7220 */ /* 0x000fe20000410000 */
[----:B------:R-:W-:Y:S01]  /*2100*/  FADD.FTZ R119, R119, R184 ;  /* 0x000000b877777221 */ /* 0x000fe20000010000 */
[----:B------:R-:W-:Y:S02]  /*2110*/  FADD.FTZ R13, -R19, R13 ;  /* 0x0000000d130d7221 */ /* 0x000fe40000010100 */
[----:B------:R-:W-:Y:S01]  /*2120*/  FFMA.FTZ R159, R14, R184, R159 ;  /* 0x000000b80e9f7223 */ /* 0x000fe2000001009f */
[----:B------:R-:W-:Y:S01]  /*2130*/  MOV R188, R213 ;  /* 0x000000d500bc7202 */ /* 0x000fe20000000f00 */
[----:B------:R-:W-:Y:S01]  /*2140*/  FMUL.FTZ R13, R22, R13 ;  /* 0x0000000d160d7220 */ /* 0x000fe20000410000 */
[----:B------:R-:W-:-:S04]  /*2150*/  FFMA.FTZ R20, R229, R186, R20 ;  /* 0x000000bae5147223 */ /* 0x000fc80000010014 */
[----:B------:R-:W-:-:S04]  /*2160*/  FFMA.FTZ R20, R203, R241, R20 ;  /* 0x000000f1cb147223 */ /* 0x000fc80000010014 */
[----:B------:R-:W-:Y:S01]  /*2170*/  FFMA.FTZ R20, R228, R188, R20 ;  /* 0x000000bce4147223 */ /* 0x000fe20000010014 */
[----:B------:R-:W-:Y:S02]  /*2180*/  IADD3 R232, PT, PT, R232, 0x20, RZ ;  /* 0x00000020e8e87810 */ /* 0x000fe40007ffe0ff */
[----:B--2---:R-:W-:-:S05]  /*2190*/  SHF.L.U32 R185, R219, 0x10, RZ ;  /* 0x00000010dbb97819 */ /* 0x004fca00000006ff */
[----:B------:R-:W-:Y:S01]  /*21a0*/  FMUL.FTZ R219, R185, R184 ;  /* 0x000000b8b9db7220 */ /* 0x000fe20000410000 */
[----:B------:R-:W-:Y:S02]  /*21b0*/  SHF.L.U32 R184, R12, 0x10, RZ ;  /* 0x000000100cb87819 */ /* 0x000fe400000006ff */
[----:B---3--:R-:W-:Y:S02]  /*21c0*/  SHF.L.U32 R185, R199, 0x10, RZ ;  /* 0x00000010c7b97819 */ /* 0x008fe400000006ff */
[----:B------:R-:W-:-:S03]  /*21d0*/  SHF.L.U32 R12, R187, 0x10, RZ ;  /* 0x00000010bb0c7819 */ /* 0x000fc600000006ff */
[-C--:B-1----:R-:W-:Y:S02]  /*21e0*/  FMUL.FTZ R213, R185, R184.reuse ;  /* 0x000000b8b9d57220 */ /* 0x082fe40000410000 */
[----:B------:R-:W-:Y:S01]  /*21f0*/  FADD.FTZ R185, -R19, R12 ;  /* 0x0000000c13b97221 */ /* 0x000fe20000010100 */
[----:B------:R-:W-:Y:S01]  /*2200*/  FADD.FTZ R113, R113, R184 ;  /* 0x000000b871717221 */ /* 0x000fe20000010000 */
[----:B------:R-:W-:Y:S01]  /*2210*/  FFMA.FTZ R153, R13, R184, R153 ;  /* 0x000000b80d997223 */ /* 0x000fe20000010099 */
[----:B------:R-:W-:Y:S01]  /*2220*/  SHF.L.U32 R12, R191, 0x10, RZ ;  /* 0x00000010bf0c7819 */ /* 0x000fe200000006ff */
[----:B------:R-:W-:Y:S01]  /*2230*/  FMUL.FTZ R199, R22, R185 ;  /* 0x000000b916c77220 */ /* 0x000fe20000410000 */
[----:B----4-:R-:W-:Y:S02]  /*2240*/  SHF.L.U32 R184, R193, 0x10, RZ ;  /* 0x00000010c1b87819 */ /* 0x010fe400000006ff */
[----:B------:R-:W-:Y:S01]  /*2250*/  PRMT R187, R187, 0x7632, R187 ;  /* 0x00007632bbbb7816 */ /* 0x000fe200000000bb */
[-C--:B------:R-:W-:Y:S01]  /*2260*/  FFMA.FTZ R154, R199, R12.reuse, R154 ;  /* 0x0000000cc79a7223 */ /* 0x080fe2000001009a */
[----:B------:R-:W-:Y:S01]  /*2270*/  FADD.FTZ R114, R114, R12 ;  /* 0x0000000c72727221 */ /* 0x000fe20000010000 */
[----:B------:R-:W-:Y:S01]  /*2280*/  FMUL.FTZ R238, R184, R12 ;  /* 0x0000000cb8ee7220 */ /* 0x000fe20000410000 */
[----:B------:R-:W-:-:S02]  /*2290*/  SHF.L.U32 R12, R187, 0x10, RZ ;  /* 0x00000010bb0c7819 */ /* 0x000fc400000006ff */
[----:B------:R-:W-:-:S03]  /*22a0*/  PRMT R184, R191, 0x7632, R184 ;  /* 0x00007632bfb87816 */ /* 0x000fc600000000b8 */
[----:B------:R-:W-:Y:S01]  /*22b0*/  FADD.FTZ R12, -R19, R12 ;  /* 0x0000000c130c7221 */ /* 0x000fe20000010100 */
[----:B------:R-:W-:Y:S02]  /*22c0*/  SHF.L.U32 R184, R184, 0x10, RZ ;  /* 0x00000010b8b87819 */ /* 0x000fe400000006ff */
[----:B------:R-:W-:Y:S01]  /*22d0*/  SHF.L.U32 R185, R189, 0x10, RZ ;  /* 0x00000010bdb97819 */ /* 0x000fe200000006ff */
[----:B------:R-:W-:Y:S02]  /*22e0*/  FMUL.FTZ R12, R22, R12 ;  /* 0x0000000c160c7220 */ /* 0x000fe40000410000 */
[----:B------:R-:W-:Y:S02]  /*22f0*/  FADD.FTZ R115, R115, R184 ;  /* 0x000000b873737221 */ /* 0x000fe40000010000 */
[-C--:B------:R-:W-:Y:S01]  /*2300*/  FMUL.FTZ R193, R185, R184.reuse ;  /* 0x000000b8b9c17220 */ /* 0x080fe20000410000 */
[----:B------:R-:W-:Y:S01]  /*2310*/  FFMA.FTZ R155, R12, R184, R155 ;  /* 0x000000b80c9b7223 */ /* 0x000fe2000001009b */
[----:B------:R-:W-:-:S04]  /*2320*/  FADD.FTZ R184, R196, R186 ;  /* 0x000000bac4b87221 */ /* 0x000fc80000010000 */
[----:B------:R-:W-:-:S04]  /*2330*/  FADD.FTZ R184, R184, R241 ;  /* 0x000000f1b8b87221 */ /* 0x000fc80000010000 */
        /* <DEDUP_REMOVED lines=10> */
[----:B------:R-:W-:-:S07]  /*23e0*/  FADD.FTZ R196, R184, R193 ;  /* 0x000000c1b8c47221 */ /* 0x000fce0000010000 */
.L_x_353:
[----:B------:R-:W-:Y:S05]  /*23f0*/  BSYNC.RECONVERGENT B2 ;  /* 0x0000000000027941 */ /* 0x000fea0003800200 */
.L_x_352:
[----:B------:R-:W-:Y:S04]  /*2400*/  BSSY.RECONVERGENT B2, `(.L_x_354) ;  /* 0x0000069000027945 */ /* 0x000fe80003800200 */
[----:B------:R-:W-:Y:S05]  /*2410*/  @!P3 BRA `(.L_x_355) ;  /* 0x00000004009cb947 */ /* 0x000fea0003800000 */
[----:B------:R-:W0:Y:S01]  /*2420*/  LDC.64 R10, c[0x0][0x3a8] ;  /* 0x0000ea00ff0a7b82 */ /* 0x000e220000000a00 */
[----:B------:R-:W2:Y:S04]  /*2430*/  LDL R218, [R1+0x50] ;  /* 0x0000500001da7983 */ /* 0x000ea80000100800 */
[----:B------:R-:W3:Y:S03]  /*2440*/  LDL R212, [R1+0x54] ;  /* 0x0000540001d47983 */ /* 0x000ee60000100800 */
[----:B------:R-:W1:Y:S01]  /*2450*/  LDC.64 R188, c[0x0][0x428] ;  /* 0x00010a00ffbc7b82 */ /* 0x000e620000000a00 */
[----:B------:R-:W4:Y:S04]  /*2460*/  LDL R197, [R1+0x58] ;  /* 0x0000580001c57983 */ /* 0x000f280000100800 */
[----:B------:R-:W4:Y:S04]  /*2470*/  LDL R192, [R1+0xf0] ;  /* 0x0000f00001c07983 */ /* 0x000f280000100800 */
[----:B------:R-:W4:Y:S01]  /*2480*/  LDL R237, [R1+0xf4] ;  /* 0x0000f40001ed7983 */ /* 0x000f220000100800 */
[----:B0-----:R-:W-:-:S05]  /*2490*/  IMAD.WIDE.U32 R10, R232, 0x10, R10 ;  /* 0x00000010e80a7825 */ /* 0x001fca00078e000a */
[----:B------:R1:W3:Y:S02]  /*24a0*/  LDG.E.128 R184, desc[UR6][R10.64] ;  /* 0x000000060ab87981 */ /* 0x0002e4000c1e1d00 */
[----:B-1----:R-:W-:-:S05]  /*24b0*/  IMAD.WIDE.U32 R10, R232, 0x10, R188 ;  /* 0x00000010e80a7825 */ /* 0x002fca00078e00bc */
[----:B------:R2:W4:Y:S02]  /*24c0*/  LDG.E.128 R188, desc[UR6][R10.64] ;  /* 0x000000060abc7981 */ /* 0x000524000c1e1d00 */
        /* <DEDUP_REMOVED lines=11> */
[----:B------:R-:W-:Y:S01]  /*2580*/  FFMA.FTZ R148, R227, R10, R148 ;  /* 0x0000000ae3947223 */ /* 0x000fe20000010094 */
[----:B------:R-:W-:Y:S01]  /*2590*/  FMUL.FTZ R252, R10, R11 ;  /* 0x0000000b0afc7220 */ /* 0x000fe20000410000 */
[----:B------:R-:W-:Y:S01]  /*25a0*/  SHF.L.U32 R10, R189, 0x10, RZ ;  /* 0x00000010bd0a7819 */ /* 0x000fe200000006ff */
[----:B------:R-:W-:Y:S01]  /*25b0*/  FADD.FTZ R9, -R19, R9 ;  /* 0x0000000913097221 */ /* 0x000fe20000010100 */
[----:B------:R-:W-:-:S03]  /*25c0*/  SHF.L.U32 R11, R212, 0x10, RZ ;  /* 0x00000010d40b7819 */ /* 0x000fc600000006ff */
[----:B------:R-:W-:Y:S01]  /*25d0*/  FADD.FTZ R110, R110, R10 ;  /* 0x0000000a6e6e7221 */ /* 0x000fe20000010000 */
[----:B------:R-:W-:Y:S01]  /*25e0*/  FFMA.FTZ R150, R226, R10, R150 ;  /* 0x0000000ae2967223 */ /* 0x000fe20000010096 */
[----:B------:R-:W-:Y:S01]  /*25f0*/  FMUL.FTZ R251, R10, R11 ;  /* 0x0000000b0afb7220 */ /* 0x000fe20000410000 */
[----:B------:R-:W-:Y:S01]  /*2600*/  FMUL.FTZ R222, R22, R9 ;  /* 0x0000000916de7220 */ /* 0x000fe20000410000 */
[----:B------:R-:W-:Y:S02]  /*2610*/  SHF.L.U32 R10, R190, 0x10, RZ ;  /* 0x00000010be0a7819 */ /* 0x000fe400000006ff */
[----:B------:R-:W-:Y:S02]  /*2620*/  SHF.L.U32 R11, R197, 0x10, RZ ;  /* 0x00000010c50b7819 */ /* 0x000fe400000006ff */
[----:B------:R-:W-:Y:S01]  /*2630*/  SHF.L.U32 R9, R184, 0x10, RZ ;  /* 0x00000010b8097819 */ /* 0x000fe200000006ff */
[----:B------:R-:W2:Y:S01]  /*2640*/  LDL R197, [R1+0xf8] ;  /* 0x0000f80001c57983 */ /* 0x000ea20000100800 */
[----:B------:R-:W-:Y:S01]  /*2650*/  FADD.FTZ R104, R104, R10 ;  /* 0x0000000a68687221 */ /* 0x000fe20000010000 */
[----:B------:R-:W-:Y:S01]  /*2660*/  FFMA.FTZ R144, R222, R10, R144 ;  /* 0x0000000ade907223 */ /* 0x000fe20000010090 */
[----:B------:R-:W-:Y:S01]  /*2670*/  FMUL.FTZ R247, R10, R11 ;  /* 0x0000000b0af77220 */ /* 0x000fe20000410000 */
[----:B------:R-:W-:Y:S01]  /*2680*/  FADD.FTZ R10, -R19, R9 ;  /* 0x00000009130a7221 */ /* 0x000fe20000010100 */
[----:B------:R-:W-:-:S02]  /*2690*/  PRMT R184, R188, 0x7632, R184 ;  /* 0x00007632bcb87816 */ /* 0x000fc400000000b8 */
[----:B------:R-:W3:Y:S01]  /*26a0*/  LDL R188, [R1+0xfc] ;  /* 0x0000fc0001bc7983 */ /* 0x000ee20000100800 */
[----:B------:R-:W-:Y:S01]  /*26b0*/  FMUL.FTZ R202, R22, R10 ;  /* 0x0000000a16ca7220 */ /* 0x000fe20000410000 */
[----:B------:R-:W-:Y:S02]  /*26c0*/  SHF.L.U32 R10, R192, 0x10, RZ ;  /* 0x00000010c00a7819 */ /* 0x000fe400000006ff */
[----:B------:R-:W4:Y:S01]  /*26d0*/  LDL R192, [R1+0x5c] ;  /* 0x00005c0001c07983 */ /* 0x000f220000100800 */
[----:B------:R-:W-:Y:S02]  /*26e0*/  PRMT R11, R185, 0x7632, R11 ;  /* 0x00007632b90b7816 */ /* 0x000fe4000000000b */
[----:B------:R-:W-:Y:S02]  /*26f0*/  SHF.L.U32 R9, R184, 0x10, RZ ;  /* 0x00000010b8097819 */ /* 0x000fe400000006ff */
[----:B------:R-:W-:Y:S02]  /*2700*/  SHF.L.U32 R11, R11, 0x10, RZ ;  /* 0x000000100b0b7819 */ /* 0x000fe400000006ff */
[----:B------:R-:W-:Y:S01]  /*2710*/  PRMT R184, R189, 0x7632, R184 ;  /* 0x00007632bdb87816 */ /* 0x000fe200000000b8 */
[----:B------:R-:W-:Y:S01]  /*2720*/  FMUL.FTZ R240, R9, R10 ;  /* 0x0000000a09f07220 */ /* 0x000fe20000410000 */
[----:B------:R-:W-:Y:S01]  /*2730*/  PRMT R10, R186, 0x7632, R10 ;  /* 0x00007632ba0a7816 */ /* 0x000fe2000000000a */
[----:B------:R-:W-:Y:S01]  /*2740*/  FADD.FTZ R11, -R19, R11 ;  /* 0x0000000b130b7221 */ /* 0x000fe20000010100 */
[----:B------:R-:W-:Y:S01]  /*2750*/  SHF.L.U32 R184, R184, 0x10, RZ ;  /* 0x00000010b8b87819 */ /* 0x000fe200000006ff */
[----:B------:R-:W-:Y:S01]  /*2760*/  FADD.FTZ R109, R109, R9 ;  /* 0x000000096d6d7221 */ /* 0x000fe20000010000 */
[----:B------:R-:W-:Y:S01]  /*2770*/  SHF.L.U32 R185, R237, 0x10, RZ ;  /* 0x00000010edb97819 */ /* 0x000fe200000006ff */
[----:B------:R-:W-:Y:S01]  /*2780*/  FFMA.FTZ R149, R202, R9, R149 ;  /* 0x00000009ca957223 */ /* 0x000fe20000010095 */
[----:B------:R-:W-:Y:S01]  /*2790*/  SHF.L.U32 R10, R10, 0x10, RZ ;  /* 0x000000100a0a7819 */ /* 0x000fe200000006ff */
[----:B------:R-:W-:Y:S01]  /*27a0*/  FMUL.FTZ R11, R22, R11 ;  /* 0x0000000b160b7220 */ /* 0x000fe20000410000 */
[----:B------:R-:W-:Y:S01]  /*27b0*/  PRMT R9, R190, 0x7632, R9 ;  /* 0x00007632be097816 */ /* 0x000fe20000000009 */
[----:B------:R-:W-:Y:S01]  /*27c0*/  FADD.FTZ R111, R111, R184 ;  /* 0x000000b86f6f7221 */ /* 0x000fe20000010000 */
[----:B------:R-:W-:Y:S01]  /*27d0*/  FMUL.FTZ R218, R184, R185 ;  /* 0x000000b9b8da7220 */ /* 0x000fe20000410000 */
[----:B------:R-:W-:Y:S01]  /*27e0*/  FFMA.FTZ R151, R11, R184, R151 ;  /* 0x000000b80b977223 */ /* 0x000fe20000010097 */
[----:B------:R-:W-:Y:S01]  /*27f0*/  FADD.FTZ R10, -R19, R10 ;  /* 0x0000000a130a7221 */ /* 0x000fe20000010100 */
[----:B------:R-:W-:-:S02]  /*2800*/  SHF.L.U32 R184, R9, 0x10, RZ ;  /* 0x0000001009b87819 */ /* 0x000fc400000006ff */
[----:B------:R-:W-:Y:S01]  /*2810*/  SHF.L.U32 R9, R187, 0x10, RZ ;  /* 0x00000010bb097819 */ /* 0x000fe200000006ff */
[----:B------:R-:W-:Y:S02]  /*2820*/  FMUL.FTZ R10, R22, R10 ;  /* 0x0000000a160a7220 */ /* 0x000fe40000410000 */
[----:B------:R-:W-:Y:S02]  /*2830*/  FADD.FTZ R105, R105, R184 ;  /* 0x000000b869697221 */ /* 0x000fe40000010000 */
[----:B------:R-:W-:Y:S01]  /*2840*/  FFMA.FTZ R145, R10, R184, R145 ;  /* 0x000000b80a917223 */ /* 0x000fe20000010091 */
[----:B------:R-:W-:Y:S01]  /*2850*/  PRMT R187, R187, 0x7632, R187 ;  /* 0x00007632bbbb7816 */ /* 0x000fe200000000bb */
[----:B------:R-:W-:-:S04]  /*2860*/  FFMA.FTZ R20, R227, R252, R20 ;  /* 0x000000fce3147223 */ /* 0x000fc80000010014 */
[----:B------:R-:W-:-:S04]  /*2870*/  FFMA.FTZ R20, R202, R240, R20 ;  /* 0x000000f0ca147223 */ /* 0x000fc80000010014 */
[----:B------:R-:W-:-:S04]  /*2880*/  FFMA.FTZ R20, R226, R251, R20 ;  /* 0x000000fbe2147223 */ /* 0x000fc80000010014 */
[----:B------:R-:W-:-:S04]  /*2890*/  FFMA.FTZ R20, R11, R218, R20 ;  /* 0x000000da0b147223 */ /* 0x000fc80000010014 */
[----:B------:R-:W-:Y:S01]  /*28a0*/  FFMA.FTZ R20, R222, R247, R20 ;  /* 0x000000f7de147223 */ /* 0x000fe20000010014 */
[----:B------:R-:W-:Y:S02]  /*28b0*/  IADD3 R232, PT, PT, R232, 0x20, RZ ;  /* 0x00000020e8e87810 */ /* 0x000fe40007ffe0ff */
[----:B--2---:R-:W-:-:S05]  /*28c0*/  SHF.L.U32 R185, R197, 0x10, RZ ;  /* 0x00000010c5b97819 */ /* 0x004fca00000006ff */
[----:B------:R-:W-:Y:S01]  /*28d0*/  FMUL.FTZ R212, R184, R185 ;  /* 0x000000b9b8d47220 */ /* 0x000fe20000410000 */
[----:B------:R-:W-:Y:S01]  /*28e0*/  FADD.FTZ R185, -R19, R9 ;  /* 0x0000000913b97221 */ /* 0x000fe20000010100 */
[----:B------:R-:W-:-:S03]  /*28f0*/  SHF.L.U32 R9, R191, 0x10, RZ ;  /* 0x00000010bf097819 */ /* 0x000fc600000006ff */
[----:B------:R-:W-:Y:S01]  /*2900*/  FMUL.FTZ R197, R22, R185 ;  /* 0x000000b916c57220 */ /* 0x000fe20000410000 */
[----:B----4-:R-:W-:Y:S01]  /*2910*/  SHF.L.U32 R184, R192, 0x10, RZ ;  /* 0x00000010c0b87819 */ /* 0x010fe200000006ff */
[----:B------:R-:W-:Y:S02]  /*2920*/  FADD.FTZ R106, R106, R9 ;  /* 0x000000096a6a7221 */ /* 0x000fe40000010000 */
[----:B------:R-:W-:Y:S02]  /*2930*/  FFMA.FTZ R146, R197, R9, R146 ;  /* 0x00000009c5927223 */ /* 0x000fe40000010092 */
[----:B------:R-:W-:Y:S01]  /*2940*/  FMUL.FTZ R237, R9, R184 ;  /* 0x000000b809ed7220 */ /* 0x000fe20000410000 */
[----:B------:R-:W-:Y:S02]  /*2950*/  SHF.L.U32 R9, R187, 0x10, RZ ;  /* 0x00000010bb097819 */ /* 0x000fe400000006ff */
[----:B------:R-:W-:-:S03]  /*2960*/  PRMT R184, R191, 0x7632, R184 ;  /* 0x00007632bfb87816 */ /* 0x000fc600000000b8 */
[----:B------:R-:W-:Y:S01]  /*2970*/  FADD.FTZ R9, -R19, R9 ;  /* 0x0000000913097221 */ /* 0x000fe20000010100 */
[----:B------:R-:W-:Y:S02]  /*2980*/  SHF.L.U32 R184, R184, 0x10, RZ ;  /* 0x00000010b8b87819 */ /* 0x000fe400000006ff */
[----:B---3--:R-:W-:Y:S01]  /*2990*/  SHF.L.U32 R185, R188, 0x10, RZ ;  /* 0x00000010bcb97819 */ /* 0x008fe200000006ff */
[----:B------:R-:W-:Y:S02]  /*29a0*/  FMUL.FTZ R9, R22, R9 ;  /* 0x0000000916097220 */ /* 0x000fe40000410000 */
[----:B------:R-:W-:Y:S02]  /*29b0*/  FADD.FTZ R107, R107, R184 ;  /* 0x000000b86b6b7221 */ /* 0x000fe40000010000 */
[----:B------:R-:W-:Y:S01]  /*29c0*/  FMUL.FTZ R192, R184, R185 ;  /* 0x000000b9b8c07220 */ /* 0x000fe20000410000 */
[----:B------:R-:W-:Y:S01]  /*29d0*/  FFMA.FTZ R147, R9, R184, R147 ;  /* 0x000000b809937223 */ /* 0x000fe20000010093 */
[----:B------:R-:W-:-:S04]  /*29e0*/  FADD.FTZ R184, R196, R252 ;  /* 0x000000fcc4b87221 */ /* 0x000fc80000010000 */
[----:B------:R-:W-:-:S04]  /*29f0*/  FADD.FTZ R184, R184, R240 ;  /* 0x000000f0b8b87221 */ /* 0x000fc80000010000 */
        /* <DEDUP_REMOVED lines=8> */
[----:B------:R-:W-:-:S07]  /*2a80*/  FADD.FTZ R196, R184, R192 ;  /* 0x000000c0b8c47221 */ /* 0x000fce0000010000 */
.L_x_355:
[----:B------:R-:W-:Y:S05]  /*2a90*/  BSYNC.RECONVERGENT B2 ;  /* 0x0000000000027941 */ /* 0x000fea0003800200 */
.L_x_354:
        /* <DEDUP_REMOVED lines=15> */
[----:B------:R-:W-:Y:S02]  /*2b90*/  PRMT R8, R184, 0x7632, R8 ;  /* 0x00007632b8087816 */ /* 0x000fe40000000008 */
[----:B------:R-:W2:Y:S01]  /*2ba0*/  LDL R184, [R1+0x4c] ;  /* 0x00004c0001b87983 */ /* 0x000ea20000100800 */
[----:B------:R-:W-:-:S04]  /*2bb0*/  FADD.FTZ R5, -R19, R5 ;  /* 0x0000000513057221 */ /* 0x000fc80000010100 */
[----:B-----5:R-:W-:Y:S01]  /*2bc0*/  FMUL.FTZ R225, R22, R5 ;  /* 0x0000000516e17220 */ /* 0x020fe20000410000 */
[----:B------:R-:W-:Y:S02]  /*2bd0*/  SHF.L.U32 R5, R185, 0x10, RZ ;  /* 0x00000010b9057819 */ /* 0x000fe400000006ff */
[----:B----4-:R-:W-:-:S03]  /*2be0*/  SHF.L.U32 R6, R188, 0x10, RZ ;  /* 0x00000010bc067819 */ /* 0x010fc600000006ff */
[----:B------:R-:W-:Y:S02]  /*2bf0*/  FADD.FTZ R5, -R19, R5 ;  /* 0x0000000513057221 */ /* 0x000fe40000010100 */
[----:B------:R-:W-:Y:S01]  /*2c00*/  FADD.FTZ R100, R100, R6 ;  /* 0x0000000664647221 */ /* 0x000fe20000010000 */
[----:B------:R-:W-:Y:S01]  /*2c10*/  FFMA.FTZ R140, R225, R6, R140 ;  /* 0x00000006e18c7223 */ /* 0x000fe2000001008c */
[----:B------:R-:W-:Y:S01]  /*2c20*/  FMUL.FTZ R250, R6, R7 ;  /* 0x0000000706fa7220 */ /* 0x000fe20000410000 */
[----:B------:R-:W-:Y:S01]  /*2c30*/  SHF.L.U32 R6, R189, 0x10, RZ ;  /* 0x00000010bd067819 */ /* 0x000fe200000006ff */
[----:B------:R-:W-:Y:S01]  /*2c40*/  FMUL.FTZ R224, R22, R5 ;  /* 0x0000000516e07220 */ /* 0x000fe20000410000 */
[----:B------:R-:W-:Y:S02]  /*2c50*/  SHF.L.U32 R7, R217, 0x10, RZ ;  /* 0x00000010d9077819 */ /* 0x000fe400000006ff */
[----:B------:R-:W-:Y:S01]  /*2c60*/  SHF.L.U32 R5, R186, 0x10, RZ ;  /* 0x00000010ba057819 */ /* 0x000fe200000006ff */
[----:B------:R-:W-:Y:S01]  /*2c70*/  FADD.FTZ R102, R102, R6 ;  /* 0x0000000666667221 */ /* 0x000fe20000010000 */
[----:B------:R-:W-:Y:S01]  /*2c80*/  FFMA.FTZ R142, R224, R6, R142 ;  /* 0x00000006e08e7223 */ /* 0x000fe2000001008e */
[----:B------:R-:W-:Y:S01]  /*2c90*/  FMUL.FTZ R249, R6, R7 ;  /* 0x0000000706f97220 */ /* 0x000fe20000410000 */
[----:B------:R-:W-:Y:S01]  /*2ca0*/  SHF.L.U32 R7, R211, 0x10, RZ ;  /* 0x00000010d3077819 */ /* 0x000fe200000006ff */
[----:B------:R-:W-:Y:S01]  /*2cb0*/  FADD.FTZ R5, -R19, R5 ;  /* 0x0000000513057221 */ /* 0x000fe20000010100 */
[----:B------:R-:W3:Y:S01]  /*2cc0*/  LDL R211, [R1+0xe8] ;  /* 0x0000e80001d37983 */ /* 0x000ee20000100800 */
[----:B------:R-:W-:-:S02]  /*2cd0*/  SHF.L.U32 R6, R190, 0x10, RZ ;  /* 0x00000010be067819 */ /* 0x000fc400000006ff */
[----:B------:R-:W-:Y:S01]  /*2ce0*/  FMUL.FTZ R221, R22, R5 ;  /* 0x0000000516dd7220 */ /* 0x000fe20000410000 */
[----:B------:R-:W-:Y:S02]  /*2cf0*/  SHF.L.U32 R5, R8, 0x10, RZ ;  /* 0x0000001008057819 */ /* 0x000fe400000006ff */
[----:B------:R-:W-:Y:S02]  /*2d00*/  PRMT R8, R185, 0x7632, R8 ;  /* 0x00007632b9087816 */ /* 0x000fe40000000008 */
[----:B------:R-:W4:Y:S01]  /*2d10*/  LDL R185, [R1+0xec] ;  /* 0x0000ec0001b97983 */ /* 0x000f220000100800 */
[----:B------:R-:W-:Y:S01]  /*2d20*/  FADD.FTZ R96, R96, R6 ;  /* 0x0000000660607221 */ /* 0x000fe20000010000 */
[----:B------:R-:W-:Y:S01]  /*2d30*/  FFMA.FTZ R136, R221, R6, R136 ;  /* 0x00000006dd887223 */ /* 0x000fe20000010088 */
[----:B------:R-:W-:Y:S01]  /*2d40*/  FMUL.FTZ R246, R6, R7 ;  /* 0x0000000706f67220 */ /* 0x000fe20000410000 */
[----:B------:R-:W-:Y:S01]  /*2d50*/  PRMT R6, R188, 0x7632, R6 ;  /* 0x00007632bc067816 */ /* 0x000fe20000000006 */
[----:B------:R-:W-:Y:S01]  /*2d60*/  FADD.FTZ R5, -R19, R5 ;  /* 0x0000000513057221 */ /* 0x000fe20000010100 */
[----:B------:R-:W-:-:S02]  /*2d70*/  SHF.L.U32 R7, R236, 0x10, RZ ;  /* 0x00000010ec077819 */ /* 0x000fc400000006ff */
[----:B------:R-:W-:Y:S01]  /*2d80*/  SHF.L.U32 R6, R6, 0x10, RZ ;  /* 0x0000001006067819 */ /* 0x000fe200000006ff */
[----:B------:R-:W-:Y:S01]  /*2d90*/  FMUL.FTZ R201, R22, R5 ;  /* 0x0000000516c97220 */ /* 0x000fe20000410000 */
[----:B------:R-:W-:-:S03]  /*2da0*/  SHF.L.U32 R5, R8, 0x10, RZ ;  /* 0x0000001008057819 */ /* 0x000fc600000006ff */
[--C-:B------:R-:W-:Y:S01]  /*2db0*/  FADD.FTZ R101, R101, R6.reuse ;  /* 0x0000000665657221 */ /* 0x100fe20000010000 */
[----:B------:R-:W-:Y:S01]  /*2dc0*/  FFMA.FTZ R141, R201, R6, R141 ;  /* 0x00000006c98d7223 */ /* 0x000fe2000001008d */
[----:B------:R-:W-:Y:S01]  /*2dd0*/  FMUL.FTZ R239, R6, R7 ;  /* 0x0000000706ef7220 */ /* 0x000fe20000410000 */
[----:B------:R-:W-:Y:S01]  /*2de0*/  PRMT R7, R186, 0x7632, R7 ;  /* 0x00007632ba077816 */ /* 0x000fe20000000007 */
[----:B------:R-:W-:Y:S01]  /*2df0*/  FADD.FTZ R8, -R19, R5 ;  /* 0x0000000513087221 */ /* 0x000fe20000010100 */
[----:B------:R-:W-:Y:S02]  /*2e00*/  PRMT R6, R189, 0x7632, R6 ;  /* 0x00007632bd067816 */ /* 0x000fe40000000006 */
[----:B------:R-:W-:Y:S01]  /*2e10*/  SHF.L.U32 R7, R7, 0x10, RZ ;  /* 0x0000001007077819 */ /* 0x000fe200000006ff */
[----:B------:R-:W-:Y:S01]  /*2e20*/  FMUL.FTZ R8, R22, R8 ;  /* 0x0000000816087220 */ /* 0x000fe20000410000 */
[----:B------:R-:W-:Y:S02]  /*2e30*/  SHF.L.U32 R6, R6, 0x10, RZ ;  /* 0x0000001006067819 */ /* 0x000fe400000006ff */
[----:B------:R-:W-:Y:S01]  /*2e40*/  SHF.L.U32 R23, R23, 0x10, RZ ;  /* 0x0000001017177819 */ /* 0x000fe200000006ff */
[----:B------:R-:W-:Y:S01]  /*2e50*/  FADD.FTZ R7, -R19, R7 ;  /* 0x0000000713077221 */ /* 0x000fe20000010100 */
[----:B------:R-:W-:Y:S01]  /*2e60*/  PRMT R5, R190, 0x7632, R5 ;  /* 0x00007632be057816 */ /* 0x000fe20000000005 */
[----:B------:R-:W-:Y:S01]  /*2e70*/  FADD.FTZ R103, R103, R6 ;  /* 0x0000000667677221 */ /* 0x000fe20000010000 */
[----:B------:R-:W-:Y:S01]  /*2e80*/  FFMA.FTZ R143, R8, R6, R143 ;  /* 0x00000006088f7223 */ /* 0x000fe2000001008f */
[----:B------:R-:W-:Y:S01]  /*2e90*/  FMUL.FTZ R217, R6, R23 ;  /* 0x0000001706d97220 */ /* 0x000fe20000410000 */
[----:B------:R-:W-:Y:S01]  /*2ea0*/  SHF.L.U32 R6, R187, 0x10, RZ ;  /* 0x00000010bb067819 */ /* 0x000fe200000006ff */
[----:B------:R-:W-:Y:S01]  /*2eb0*/  FMUL.FTZ R7, R22, R7 ;  /* 0x0000000716077220 */ /* 0x000fe20000410000 */
[----:B------:R-:W-:-:S03]  /*2ec0*/  SHF.L.U32 R5, R5, 0x10, RZ ;  /* 0x0000001005057819 */ /* 0x000fc600000006ff */
[----:B------:R-:W-:Y:S02]  /*2ed0*/  FADD.FTZ R6, -R19, R6 ;  /* 0x0000000613067221 */ /* 0x000fe40000010100 */
[----:B------:R-:W-:Y:S01]  /*2ee0*/  FADD.FTZ R97, R97, R5 ;  /* 0x0000000561617221 */ /* 0x000fe20000010000 */
[----:B------:R-:W-:Y:S01]  /*2ef0*/  FFMA.FTZ R137, R7, R5, R137 ;  /* 0x0000000507897223 */ /* 0x000fe20000010089 */
[----:B------:R-:W-:Y:S01]  /*2f00*/  FMUL.FTZ R6, R22, R6 ;  /* 0x0000000616067220 */ /* 0x000fe20000410000 */
[----:B------:R-:W-:Y:S01]  /*2f10*/  PRMT R187, R187, 0x7632, R187 ;  /* 0x00007632bbbb7816 */ /* 0x000fe200000000bb */
[----:B------:R-:W-:-:S04]  /*2f20*/  FFMA.FTZ R20, R225, R250, R20 ;  /* 0x000000fae1147223 */ /* 0x000fc80000010014 */
[----:B------:R-:W-:-:S04]  /*2f30*/  FFMA.FTZ R20, R201, R239, R20 ;  /* 0x000000efc9147223 */ /* 0x000fc80000010014 */
[----:B------:R-:W-:-:S04]  /*2f40*/  FFMA.FTZ R20, R224, R249, R20 ;  /* 0x000000f9e0147223 */ /* 0x000fc80000010014 */
[----:B------:R-:W-:-:S04]  /*2f50*/  FFMA.FTZ R20, R8, R217, R20 ;  /* 0x000000d908147223 */ /* 0x000fc80000010014 */
[----:B------:R-:W-:Y:S01]  /*2f60*/  FFMA.FTZ R20, R221, R246, R20 ;  /* 0x000000f6dd147223 */ /* 0x000fe20000010014 */
[----:B------:R-:W-:Y:S02]  /*2f70*/  IADD3 R232, PT, PT, R232, 0x20, RZ ;  /* 0x00000020e8e87810 */ /* 0x000fe40007ffe0ff */
[----:B---3--:R-:W-:-:S05]  /*2f80*/  SHF.L.U32 R23, R211, 0x10, RZ ;  /* 0x00000010d3177819 */ /* 0x008fca00000006ff */
[----:B------:R-:W-:Y:S01]  /*2f90*/  FMUL.FTZ R211, R5, R23 ;  /* 0x0000001705d37220 */ /* 0x000fe20000410000 */
[----:B--2---:R-:W-:Y:S02]  /*2fa0*/  SHF.L.U32 R23, R184, 0x10, RZ ;  /* 0x00000010b8177819 */ /* 0x004fe400000006ff */
[----:B------:R-:W-:-:S05]  /*2fb0*/  SHF.L.U32 R5, R191, 0x10, RZ ;  /* 0x00000010bf057819 */ /* 0x000fca00000006ff */
[----:B------:R-:W-:Y:S01]  /*2fc0*/  FMUL.FTZ R236, R5, R23 ;  /* 0x0000001705ec7220 */ /* 0x000fe20000410000 */
[----:B------:R-:W-:Y:S01]  /*2fd0*/  FFMA.FTZ R138, R6, R5, R138 ;  /* 0x00000005068a7223 */ /* 0x000fe2000001008a */
[----:B------:R-:W-:Y:S01]  /*2fe0*/  FADD.FTZ R98, R98, R5 ;  /* 0x0000000562627221 */ /* 0x000fe20000010000 */
[----:B------:R-:W-:Y:S02]  /*2ff0*/  SHF.L.U32 R5, R187, 0x10, RZ ;  /* 0x00000010bb057819 */ /* 0x000fe400000006ff */
[----:B------:R-:W-:-:S03]  /*3000*/  PRMT R23, R191, 0x7632, R23 ;  /* 0x00007632bf177816 */ /* 0x000fc60000000017 */
[----:B------:R-:W-:Y:S01]  /*3010*/  FADD.FTZ R5, -R19, R5 ;  /* 0x0000000513057221 */ /* 0x000fe20000010100 */
[----:B------:R-:W-:Y:S02]  /*3020*/  SHF.L.U32 R184, R23, 0x10, RZ ;  /* 0x0000001017b87819 */ /* 0x000fe400000006ff */
[----:B----4-:R-:W-:Y:S01]  /*3030*/  SHF.L.U32 R23, R185, 0x10, RZ ;  /* 0x00000010b9177819 */ /* 0x010fe200000006ff */
        /* <DEDUP_REMOVED lines=15> */
.L_x_357:
[----:B------:R-:W-:Y:S05]  /*3130*/  BSYNC.RECONVERGENT B2 ;  /* 0x0000000000027941 */ /* 0x000fea0003800200 */
.L_x_356:
[----:B------:R-:W-:-:S13]  /*3140*/  ISETP.GE.U32.AND P5, PT, R200, 0xa0, PT ;  /* 0x000000a0c800780c */ /* 0x000fda0003fa6070 */
        /* <DEDUP_REMOVED lines=17> */
[----:B------:R-:W-:Y:S02]  /*3260*/  SHF.L.U32 R0, R185, 0x10, RZ ;  /* 0x00000010b9007819 */ /* 0x000fe400000006ff */
[----:B----4-:R-:W-:-:S03]  /*3270*/  SHF.L.U32 R2, R188, 0x10, RZ ;  /* 0x00000010bc027819 */ /* 0x010fc600000006ff */
[----:B------:R-:W-:Y:S02]  /*3280*/  FADD.FTZ R0, -R19, R0 ;  /* 0x0000000013007221 */ /* 0x000fe40000010100 */
[----:B------:R-:W-:Y:S01]  /*3290*/  FMUL.FTZ R244, R3, R2 ;  /* 0x0000000203f47220 */ /* 0x000fe20000410000 */
[----:B------:R-:W-:Y:S01]  /*32a0*/  SHF.L.U32 R3, R194, 0x10, RZ ;  /* 0x00000010c2037819 */ /* 0x000fe200000006ff */
[----:B------:R-:W-:Y:S01]  /*32b0*/  FMUL.FTZ R207, R22, R0 ;  /* 0x0000000016cf7220 */ /* 0x000fe20000410000 */
[----:B------:R-:W2:Y:S01]  /*32c0*/  LDL R194, [R1+0x38] ;  /* 0x0000380001c27983 */ /* 0x000ea20000100800 */
[----:B------:R-:W-:Y:S01]  /*32d0*/  SHF.L.U32 R0, R4, 0x10, RZ ;  /* 0x0000001004007819 */ /* 0x000fe200000006ff */
[----:B------:R-:W-:Y:S01]  /*32e0*/  FADD.FTZ R92, R92, R2 ;  /* 0x000000025c5c7221 */ /* 0x000fe20000010000 */
[----:B------:R-:W-:Y:S01]  /*32f0*/  FFMA.FTZ R132, R209, R2, R132 ;  /* 0x00000002d1847223 */ /* 0x000fe20000010084 */
[----:B------:R-:W-:Y:S02]  /*3300*/  SHF.L.U32 R2, R189, 0x10, RZ ;  /* 0x00000010bd027819 */ /* 0x000fe400000006ff */
[--C-:B------:R-:W-:Y:S01]  /*3310*/  FADD.FTZ R4, -R19, R0.reuse ;  /* 0x0000000013047221 */ /* 0x100fe20000010100 */
[----:B------:R-:W-:-:S02]  /*3320*/  PRMT R0, R189, 0x7632, R0 ;  /* 0x00007632bd007816 */ /* 0x000fc40000000000 */
[----:B------:R-:W3:Y:S01]  /*3330*/  LDL R189, [R1+0x3c] ;  /* 0x00003c0001bd7983 */ /* 0x000ee20000100800 */
[-C--:B------:R-:W-:Y:S01]  /*3340*/  FMUL.FTZ R243, R3, R2.reuse ;  /* 0x0000000203f37220 */ /* 0x080fe20000410000 */
[----:B------:R-:W-:Y:S02]  /*3350*/  PRMT R3, R188, 0x7632, R3 ;  /* 0x00007632bc037816 */ /* 0x000fe40000000003 */
[----:B------:R-:W4:Y:S01]  /*3360*/  LDL R188, [R1+0xdc] ;  /* 0x0000dc0001bc7983 */ /* 0x000f220000100800 */
[----:B------:R-:W-:Y:S01]  /*3370*/  FADD.FTZ R94, R94, R2 ;  /* 0x000000025e5e7221 */ /* 0x000fe20000010000 */
[----:B------:R-:W-:Y:S01]  /*3380*/  FFMA.FTZ R134, R207, R2, R134 ;  /* 0x00000002cf867223 */ /* 0x000fe20000010086 */
[----:B------:R-:W-:Y:S01]  /*3390*/  PRMT R2, R185, 0x7632, R2 ;  /* 0x00007632b9027816 */ /* 0x000fe20000000002 */
[----:B------:R-:W-:-:S03]  /*33a0*/  FMUL.FTZ R215, R22, R4 ;  /* 0x0000000416d77220 */ /* 0x000fc60000410000 */
[----:B------:R-:W-:Y:S02]  /*33b0*/  SHF.L.U32 R2, R2, 0x10, RZ ;  /* 0x0000001002027819 */ /* 0x000fe400000006ff */
[----:B------:R-:W-:Y:S02]  /*33c0*/  SHF.L.U32 R3, R3, 0x10, RZ ;  /* 0x0000001003037819 */ /* 0x000fe400000006ff */
[----:B------:R-:W-:Y:S01]  /*33d0*/  SHF.L.U32 R4, R205, 0x10, RZ ;  /* 0x00000010cd047819 */ /* 0x000fe200000006ff */
[----:B------:R-:W-:Y:S01]  /*33e0*/  FADD.FTZ R2, -R19, R2 ;  /* 0x0000000213027221 */ /* 0x000fe20000010100 */
[----:B------:R-:W-:-:S03]  /*33f0*/  SHF.L.U32 R0, R0, 0x10, RZ ;  /* 0x0000001000007819 */ /* 0x000fc600000006ff */
[-C--:B------:R-:W-:Y:S01]  /*3400*/  FMUL.FTZ R235, R4, R3.reuse ;  /* 0x0000000304eb7220 */ /* 0x080fe20000410000 */
[----:B------:R-:W-:Y:S01]  /*3410*/  FMUL.FTZ R4, R22, R2 ;  /* 0x0000000216047220 */ /* 0x000fe20000410000 */
[----:B------:R-:W-:Y:S01]  /*3420*/  SHF.L.U32 R2, R210, 0x10, RZ ;  /* 0x00000010d2027819 */ /* 0x000fe200000006ff */
[----:B------:R-:W-:Y:S01]  /*3430*/  FADD.FTZ R93, R93, R3 ;  /* 0x000000035d5d7221 */ /* 0x000fe20000010000 */
[----:B------:R-:W-:Y:S01]  /*3440*/  FFMA.FTZ R133, R215, R3, R133 ;  /* 0x00000003d7857223 */ /* 0x000fe20000010085 */
[----:B------:R-:W-:Y:S02]  /*3450*/  SHF.L.U32 R3, R186, 0x10, RZ ;  /* 0x00000010ba037819 */ /* 0x000fe400000006ff */
[----:B------:R-:W-:Y:S01]  /*3460*/  FMUL.FTZ R216, R2, R0 ;  /* 0x0000000002d87220 */ /* 0x000fe20000410000 */
[----:B------:R-:W-:Y:S02]  /*3470*/  PRMT R2, R186, 0x7632, R2 ;  /* 0x00007632ba027816 */ /* 0x000fe40000000002 */
[----:B------:R-:W-:-:S02]  /*3480*/  FADD.FTZ R3, -R19, R3 ;  /* 0x0000000313037221 */ /* 0x000fc40000010100 */
[----:B------:R-:W-:Y:S01]  /*3490*/  SHF.L.U32 R2, R2, 0x10, RZ ;  /* 0x0000001002027819 */ /* 0x000fe200000006ff */
[--C-:B------:R-:W-:Y:S01]  /*34a0*/  FADD.FTZ R95, R95, R0.reuse ;  /* 0x000000005f5f7221 */ /* 0x100fe20000010000 */
[----:B------:R-:W-:Y:S01]  /*34b0*/  SHF.L.U32 R184, R190, 0x10, RZ ;  /* 0x00000010beb87819 */ /* 0x000fe200000006ff */
[----:B------:R-:W-:Y:S01]  /*34c0*/  FFMA.FTZ R135, R4, R0, R135 ;  /* 0x0000000004877223 */ /* 0x000fe20000010087 */
[----:B------:R-:W-:Y:S01]  /*34d0*/  FMUL.FTZ R3, R22, R3 ;  /* 0x0000000316037220 */ /* 0x000fe20000410000 */
[----:B------:R-:W-:Y:S01]  /*34e0*/  PRMT R0, R190, 0x7632, R0 ;  /* 0x00007632be007816 */ /* 0x000fe20000000000 */
[----:B------:R-:W-:Y:S01]  /*34f0*/  FADD.FTZ R2, -R19, R2 ;  /* 0x0000000213027221 */ /* 0x000fe20000010100 */
[----:B------:R-:W-:Y:S01]  /*3500*/  FADD.FTZ R88, R88, R184 ;  /* 0x000000b858587221 */ /* 0x000fe20000010000 */
[----:B------:R-:W-:Y:S01]  /*3510*/  FFMA.FTZ R128, R3, R184, R128 ;  /* 0x000000b803807223 */ /* 0x000fe20000010080 */
[----:B------:R-:W-:Y:S01]  /*3520*/  SHF.L.U32 R0, R0, 0x10, RZ ;  /* 0x0000001000007819 */ /* 0x000fe200000006ff */
[----:B------:R-:W-:-:S04]  /*3530*/  FMUL.FTZ R2, R22, R2 ;  /* 0x0000000216027220 */ /* 0x000fc80000410000 */
[----:B------:R-:W-:Y:S01]  /*3540*/  FADD.FTZ R89, R89, R0 ;  /* 0x0000000059597221 */ /* 0x000fe20000010000 */
[----:B------:R-:W-:Y:S01]  /*3550*/  FFMA.FTZ R129, R2, R0, R129 ;  /* 0x0000000002817223 */ /* 0x000fe20000010081 */
[----:B------:R-:W-:-:S04]  /*3560*/  FFMA.FTZ R20, R209, R244, R20 ;  /* 0x000000f4d1147223 */ /* 0x000fc80000010014 */
[----:B------:R-:W-:-:S04]  /*3570*/  FFMA.FTZ R20, R215, R235, R20 ;  /* 0x000000ebd7147223 */ /* 0x000fc80000010014 */
[----:B------:R-:W-:-:S04]  /*3580*/  FFMA.FTZ R20, R207, R243, R20 ;  /* 0x000000f3cf147223 */ /* 0x000fc80000010014 */
[----:B------:R-:W-:Y:S01]  /*3590*/  FFMA.FTZ R20, R4, R216, R20 ;  /* 0x000000d804147223 */ /* 0x000fe20000010014 */
[----:B--2---:R-:W-:-:S05]  /*35a0*/  SHF.L.U32 R185, R194, 0x10, RZ ;  /* 0x00000010c2b97819 */ /* 0x004fca00000006ff */
[----:B------:R-:W-:Y:S01]  /*35b0*/  FMUL.FTZ R234, R185, R184 ;  /* 0x000000b8b9ea7220 */ /* 0x000fe20000410000 */
[----:B------:R-:W-:Y:S02]  /*35c0*/  SHF.L.U32 R184, R195, 0x10, RZ ;  /* 0x00000010c3b87819 */ /* 0x000fe400000006ff */
[----:B------:R-:W-:-:S03]  /*35d0*/  SHF.L.U32 R185, R187, 0x10, RZ ;  /* 0x00000010bbb97819 */ /* 0x000fc600000006ff */
[----:B------:R-:W-:Y:S01]  /*35e0*/  FMUL.FTZ R205, R184, R0 ;  /* 0x00000000b8cd7220 */ /* 0x000fe20000410000 */
[----:B------:R-:W-:Y:S01]  /*35f0*/  PRMT R0, R187, 0x7632, R0 ;  /* 0x00007632bb007816 */ /* 0x000fe20000000000 */
[----:B------:R-:W-:-:S03]  /*3600*/  FADD.FTZ R185, -R19, R185 ;  /* 0x000000b913b97221 */ /* 0x000fc60000010100 */
[----:B------:R-:W-:Y:S01]  /*3610*/  SHF.L.U32 R0, R0, 0x10, RZ ;  /* 0x0000001000007819 */ /* 0x000fe200000006ff */
[----:B------:R-:W-:Y:S01]  /*3620*/  FMUL.FTZ R194, R22, R185 ;  /* 0x000000b916c27220 */ /* 0x000fe20000410000 */
[----:B---3--:R-:W-:-:S03]  /*3630*/  SHF.L.U32 R184, R189, 0x10, RZ ;  /* 0x00000010bdb87819 */ /* 0x008fc600000006ff */
[----:B------:R-:W-:Y:S01]  /*3640*/  FADD.FTZ R0, -R19, R0 ;  /* 0x0000000013007221 */ /* 0x000fe20000010100 */
[C---:B------:R-:W-:Y:S02]  /*3650*/  SHF.L.U32 R19, R191.reuse, 0x10, RZ ;  /* 0x00000010bf137819 */ /* 0x040fe400000006ff */
[----:B------:R-:W-:Y:S01]  /*3660*/  PRMT R185, R191, 0x7632, R185 ;  /* 0x00007632bfb97816 */ /* 0x000fe200000000b9 */
[----:B------:R-:W-:Y:S02]  /*3670*/  FMUL.FTZ R0, R22, R0 ;  /* 0x0000000016007220 */ /* 0x000fe40000410000 */
[-C--:B------:R-:W-:Y:S01]  /*3680*/  FMUL.FTZ R210, R184, R19.reuse ;  /* 0x00000013b8d27220 */ /* 0x080fe20000410000 */
[----:B------:R-:W-:Y:S01]  /*3690*/  FFMA.FTZ R130, R194, R19, R130 ;  /* 0x00000013c2827223 */ /* 0x000fe20000010082 */
[----:B------:R-:W-:Y:S01]  /*36a0*/  FADD.FTZ R90, R90, R19 ;  /* 0x000000135a5a7221 */ /* 0x000fe20000010000 */
[----:B------:R-:W-:Y:S02]  /*36b0*/  SHF.L.U32 R19, R185, 0x10, RZ ;  /* 0x00000010b9137819 */ /* 0x000fe400000006ff */
[----:B----4-:R-:W-:-:S03]  /*36c0*/  SHF.L.U32 R184, R188, 0x10, RZ ;  /* 0x00000010bcb87819 */ /* 0x010fc600000006ff */
[-C--:B------:R-:W-:Y:S01]  /*36d0*/  FFMA.FTZ R131, R0, R19.reuse, R131 ;  /* 0x0000001300837223 */ /* 0x080fe20000010083 */
[----:B------:R-:W-:Y:S01]  /*36e0*/  FADD.FTZ R91, R91, R19 ;  /* 0x000000135b5b7221 */ /* 0x000fe20000010000 */
[----:B------:R-:W-:Y:S01]  /*36f0*/  FMUL.FTZ R195, R184, R19 ;  /* 0x00000013b8c37220 */ /* 0x000fe20000410000 */
        /* <DEDUP_REMOVED lines=12> */
[----:B------:R-:W-:Y:S06]  /*37c0*/  BRA `(.L_x_358) ;  /* 0x0000002000d07947 */ /* 0x000fec0003800000 */
.L_x_349:
        /* <DEDUP_REMOVED lines=9> */
[----:B------:R-:W2:Y:S01]  /*3860*/  LDL.LU R184, [R1+0x2c] ;  /* 0x00002c0001b87983 */ /* 0x000ea20000300800 */
[----:B------:R-:W0:Y:S03]  /*3870*/  LDC.64 R16, c[0x0][0x3a8] ;  /* 0x0000ea00ff107b82 */ /* 0x000e260000000a00 */
[----:B------:R-:W3:Y:S04]  /*3880*/  LDL R233, [R1+0x70] ;  /* 0x0000700001e97983 */ /* 0x000ee80000100800 */
[----:B------:R-:W4:Y:S01]  /*3890*/  LDL.LU R231, [R1+0x20] ;  /* 0x0000200001e77983 */ /* 0x000f220000300800 */
[----:B------:R-:W1:Y:S03]  /*38a0*/  LDC.64 R44, c[0x0][0x428] ;  /* 0x00010a00ff2c7b82 */ /* 0x000e660000000a00 */
[----:B------:R-:W4:Y:S04]  /*38b0*/  LDL R230, [R1+0x74] ;  /* 0x0000740001e67983 */ /* 0x000f280000100800 */
[----:B------:R-:W4:Y:S04]  /*38c0*/  LDL R206, [R1+0x118] ;  /* 0x0001180001ce7983 */ /* 0x000f280000100800 */
[----:B------:R-:W4:Y:S04]  /*38d0*/  LDL R232, [R1+0x11c] ;  /* 0x00011c0001e87983 */ /* 0x000f280000100800 */
[----:B------:R-:W4:Y:S01]  /*38e0*/  LDL.LU R198, [R1+0x28] ;  /* 0x0000280001c67983 */ /* 0x000f220000300800 */
[----:B0-----:R-:W-:-:S03]  /*38f0*/  IMAD.WIDE.U32 R16, R18, 0x10, R16 ;  /* 0x0000001012107825 */ /* 0x001fc600078e0010 */
[----:B------:R-:W4:Y:S04]  /*3900*/  LDL R214, [R1+0x78] ;  /* 0x0000780001d67983 */ /* 0x000f280000100800 */
[----:B------:R-:W4:Y:S04]  /*3910*/  LDL R245, [R1+0x7c] ;  /* 0x00007c0001f57983 */ /* 0x000f280000100800 */
[----:B------:R-:W4:Y:S04]  /*3920*/  LDL R204, [R1+0x114] ;  /* 0x0001140001cc7983 */ /* 0x000f280000100800 */
[----:B------:R-:W4:Y:S01]  /*3930*/  LDL.LU R242, [R1+0x24] ;  /* 0x0000240001f27983 */ /* 0x000f220000300800 */
[----:B--2---:R-:W-:-:S03]  /*3940*/  MOV R220, R184 ;  /* 0x000000b800dc7202 */ /* 0x004fc60000000f00 */
[----:B------:R1:W2:Y:S02]  /*3950*/  LDG.E.128 R184, desc[UR6][R16.64] ;  /* 0x0000000610b87981 */ /* 0x0002a4000c1e1d00 */
[----:B-1----:R-:W-:-:S05]  /*3960*/  IMAD.WIDE.U32 R16, R18, 0x10, R44 ;  /* 0x0000001012107825 */ /* 0x002fca00078e002c */
[----:B------:R0:W4:Y:S02]  /*3970*/  LDG.E.128 R188, desc[UR6][R16.64] ;  /* 0x0000000610bc7981 */ /* 0x000124000c1e1d00 */
[----:B0-----:R-:W0:Y:S02]  /*3980*/  LDC.64 R16, c[0x0][0x438] ;  /* 0x00010e00ff107b82 */ /* 0x001e240000000a00 */
[----:B0-----:R-:W-:-:S05]  /*3990*/  IMAD.WIDE.U32 R16, R18, 0x10, R16 ;  /* 0x0000001012107825 */ /* 0x001fca00078e0010 */
[----:B------:R3:W5:Y:S02]  /*39a0*/  LDG.E.128 R44, desc[UR6][R16.64] ;  /* 0x00000006102c7981 */ /* 0x000764000c1e1d00 */
[----:B---3--:R-:W-:Y:S02]  /*39b0*/  SHF.L.U32 R17, R233, 0x10, RZ ;  /* 0x00000010e9117819 */ /* 0x008fe400000006ff */
[----:B--2---:R-:W-:-:S05]  /*39c0*/  SHF.L.U32 R15, R184, 0x10, RZ ;  /* 0x00000010b80f7819 */ /* 0x004fca00000006ff */
[----:B------:R-:W-:-:S04]  /*39d0*/  FADD.FTZ R15, -R19, R15 ;  /* 0x0000000f130f7221 */ /* 0x000fc80000010100 */
[----:B-----5:R-:W-:Y:S01]  /*39e0*/  FMUL.FTZ R208, R22, R15 ;  /* 0x0000000f16d07220 */ /* 0x020fe20000410000 */
[----:B------:R-:W-:Y:S02]  /*39f0*/  SHF.L.U32 R15, R185, 0x10, RZ ;  /* 0x00000010b90f7819 */ /* 0x000fe400000006ff */
[----:B----4-:R-:W-:-:S03]  /*3a00*/  SHF.L.U32 R16, R188, 0x10, RZ ;  /* 0x00000010bc107819 */ /* 0x010fc600000006ff */
[----:B------:R-:W-:Y:S02]  /*3a10*/  FADD.FTZ R15, -R19, R15 ;  /* 0x0000000f130f7221 */ /* 0x000fe40000010100 */
[-C--:B------:R-:W-:Y:S01]  /*3a20*/  FFMA.FTZ R231, R208, R16.reuse, R231 ;  /* 0x00000010d0e77223 */ /* 0x080fe200000100e7 */
[----:B------:R-:W-:Y:S01]  /*3a30*/  FADD.FTZ R124, R124, R16 ;  /* 0x000000107c7c7221 */ /* 0x000fe20000010000 */
[----:B------:R-:W-:Y:S01]  /*3a40*/  FMUL.FTZ R233, R17, R16 ;  /* 0x0000001011e97220 */ /* 0x000fe20000410000 */
[----:B------:R-:W-:Y:S02]  /*3a50*/  SHF.L.U32 R16, R189, 0x10, RZ ;  /* 0x00000010bd107819 */ /* 0x000fe400000006ff */
[----:B------:R0:W-:Y:S01]  /*3a60*/  STL [R1+0x20], R231 ;  /* 0x000020e701007387 */ /* 0x0001e20000100800 */
[----:B------:R-:W-:Y:S01]  /*3a70*/  SHF.L.U32 R17, R230, 0x10, RZ ;  /* 0x00000010e6117819 */ /* 0x000fe200000006ff */
[----:B0-----:R-:W-:Y:S01]  /*3a80*/  FMUL.FTZ R231, R22, R15 ;  /* 0x0000000f16e77220 */ /* 0x001fe20000410000 */
[----:B------:R-:W-:-:S03]  /*3a90*/  SHF.L.U32 R15, R186, 0x10, RZ ;  /* 0x00000010ba0f7819 */ /* 0x000fc600000006ff */
[-C--:B------:R-:W-:Y:S02]  /*3aa0*/  FFMA.FTZ R198, R231, R16.reuse, R198 ;  /* 0x00000010e7c67223 */ /* 0x080fe400000100c6 */
[----:B------:R-:W-:Y:S01]  /*3ab0*/  FADD.FTZ R15, -R19, R15 ;  /* 0x0000000f130f7221 */ /* 0x000fe20000010100 */
[----:B------:R-:W-:Y:S02]  /*3ac0*/  FADD.FTZ R126, R126, R16 ;  /* 0x000000107e7e7221 */ /* 0x000fe40000010000 */
[----:B------:R0:W-:Y:S01]  /*3ad0*/  STL [R1+0x28], R198 ;  /* 0x000028c601007387 */ /* 0x0001e20000100800 */
[----:B------:R-:W-:Y:S01]  /*3ae0*/  FMUL.FTZ R230, R22, R15 ;  /* 0x0000000f16e67220 */ /* 0x000fe20000410000 */
[----:B0-----:R-:W-:Y:S01]  /*3af0*/  FMUL.FTZ R198, R17, R16 ;  /* 0x0000001011c67220 */ /* 0x001fe20000410000 */
[----:B------:R-:W-:Y:S02]  /*3b00*/  SHF.L.U32 R16, R190, 0x10, RZ ;  /* 0x00000010be107819 */ /* 0x000fe400000006ff */
[----:B------:R-:W-:-:S03]  /*3b10*/  SHF.L.U32 R17, R214, 0x10, RZ ;  /* 0x00000010d6117819 */ /* 0x000fc600000006ff */
[----:B------:R-:W-:Y:S01]  /*3b20*/  FADD.FTZ R120, R120, R16 ;  /* 0x0000001078787221 */ /* 0x000fe20000010000 */
[-C--:B------:R-:W-:Y:S01]  /*3b30*/  FFMA.FTZ R160, R230, R16.reuse, R160 ;  /* 0x00000010e6a07223 */ /* 0x080fe200000100a0 */
[----:B------:R-:W-:Y:S01]  /*3b40*/  FMUL.FTZ R196, R17, R16 ;  /* 0x0000001011c47220 */ /* 0x000fe20000410000 */
[----:B------:R-:W-:Y:S02]  /*3b50*/  SHF.L.U32 R16, R191, 0x10, RZ ;  /* 0x00000010bf107819 */ /* 0x000fe400000006ff */
[----:B------:R-:W-:Y:S01]  /*3b60*/  SHF.L.U32 R17, R245, 0x10, RZ ;  /* 0x00000010f5117819 */ /* 0x000fe200000006ff */
[----:B------:R-:W-:Y:S04]  /*3b70*/  STL [R1+0xc], R198 ;  /* 0x00000cc601007387 */ /* 0x000fe80000100800 */
[----:B------:R-:W-:Y:S01]  /*3b80*/  STL [R1+0x8], R196 ;  /* 0x000008c401007387 */ /* 0x000fe20000100800 */
[----:B------:R-:W-:-:S03]  /*3b90*/  FMUL.FTZ R245, R17, R16 ;  /* 0x0000001011f57220 */ /* 0x000fc60000410000 */
[----:B------:R-:W2:Y:S01]  /*3ba0*/  LDL R17, [R1+0x110] ;  /* 0x0001100001117983 */ /* 0x000ea20000100800 */
[----:B------:R-:W-:Y:S02]  /*3bb0*/  SHF.L.U32 R15, R187, 0x10, RZ ;  /* 0x00000010bb0f7819 */ /* 0x000fe400000006ff */
[----:B------:R-:W-:-:S03]  /*3bc0*/  PRMT R20, R184, 0x7632, R20 ;  /* 0x00007632b8147816 */ /* 0x000fc60000000014 */
[----:B------:R-:W-:-:S04]  /*3bd0*/  FADD.FTZ R15, -R19, R15 ;  /* 0x0000000f130f7221 */ /* 0x000fc80000010100 */
[----:B------:R-:W-:Y:S01]  /*3be0*/  FMUL.FTZ R214, R22, R15 ;  /* 0x0000000f16d67220 */ /* 0x000fe20000410000 */
[----:B------:R-:W-:Y:S01]  /*3bf0*/  SHF.L.U32 R15, R20, 0x10, RZ ;  /* 0x00000010140f7819 */ /* 0x000fe200000006ff */
[----:B------:R-:W-:Y:S02]  /*3c00*/  FADD.FTZ R122, R122, R16 ;  /* 0x000000107a7a7221 */ /* 0x000fe40000010000 */
[----:B------:R-:W-:Y:S01]  /*3c10*/  FFMA.FTZ R162, R214, R16, R162 ;  /* 0x00000010d6a27223 */ /* 0x000fe200000100a2 */
[----:B------:R-:W-:Y:S01]  /*3c20*/  PRMT R16, R188, 0x7632, R16 ;  /* 0x00007632bc107816 */ /* 0x000fe20000000010 */
[----:B------:R-:W-:Y:S01]  /*3c30*/  FADD.FTZ R15, -R19, R15 ;  /* 0x0000000f130f7221 */ /* 0x000fe20000010100 */
[----:B------:R-:W-:Y:S02]  /*3c40*/  MOV R188, R204 ;  /* 0x000000cc00bc7202 */ /* 0x000fe40000000f00 */
[----:B------:R-:W-:Y:S01]  /*3c50*/  SHF.L.U32 R16, R16, 0x10, RZ ;  /* 0x0000001010107819 */ /* 0x000fe200000006ff */
[----:B------:R-:W-:Y:S01]  /*3c60*/  FMUL.FTZ R204, R22, R15 ;  /* 0x0000000f16cc7220 */ /* 0x000fe20000410000 */
[----:B------:R-:W-:-:S03]  /*3c70*/  PRMT R20, R185, 0x7632, R20 ;  /* 0x00007632b9147816 */ /* 0x000fc60000000014 */
[----:B------:R-:W-:Y:S01]  /*3c80*/  FFMA.FTZ R242, R204, R16, R242 ;  /* 0x00000010ccf27223 */ /* 0x000fe200000100f2 */
[----:B------:R-:W-:Y:S01]  /*3c90*/  SHF.L.U32 R15, R20, 0x10, RZ ;  /* 0x00000010140f7819 */ /* 0x000fe200000006ff */
[----:B------:R-:W-:-:S03]  /*3ca0*/  FADD.FTZ R125, R125, R16 ;  /* 0x000000107d7d7221 */ /* 0x000fc60000010000 */
[----:B------:R0:W-:Y:S01]  /*3cb0*/  STL [R1+0x24], R242 ;  /* 0x000024f201007387 */ /* 0x0001e20000100800 */
[----:B------:R-:W-:Y:S02]  /*3cc0*/  PRMT R20, R186, 0x7632, R20 ;  /* 0x00007632ba147816 */ /* 0x000fe40000000014 */
[----:B------:R-:W-:Y:S02]  /*3cd0*/  PRMT R184, R190, 0x7632, R184 ;  /* 0x00007632beb87816 */ /* 0x000fe400000000b8 */
[----:B------:R-:W-:Y:S02]  /*3ce0*/  PRMT R185, R191, 0x7632, R185 ;  /* 0x00007632bfb97816 */ /* 0x000fe400000000b9 */
[----:B------:R-:W-:Y:S02]  /*3cf0*/  SHF.L.U32 R186, R232, 0x10, RZ ;  /* 0x00000010e8ba7819 */ /* 0x000fe400000006ff */
[----:B------:R-:W-:-:S05]  /*3d00*/  SHF.L.U32 R185, R185, 0x10, RZ ;  /* 0x00000010b9b97819 */ /* 0x000fca00000006ff */
[----:B------:R-:W-:Y:S01]  /*3d10*/  FADD.FTZ R123, R123, R185 ;  /* 0x000000b97b7b7221 */ /* 0x000fe20000010000 */
[----:B--2---:R-:W-:-:S05]  /*3d20*/  SHF.L.U32 R17, R17, 0x10, RZ ;  /* 0x0000001011117819 */ /* 0x004fca00000006ff */
[----:B0-----:R-:W-:Y:S01]  /*3d30*/  FMUL.FTZ R242, R17, R16 ;  /* 0x0000001011f27220 */ /* 0x001fe20000410000 */
[----:B------:R-:W-:Y:S01]  /*3d40*/  PRMT R16, R189, 0x7632, R16 ;  /* 0x00007632bd107816 */ /* 0x000fe20000000010 */
[----:B------:R-:W-:-:S03]  /*3d50*/  FADD.FTZ R17, -R19, R15 ;  /* 0x0000000f13117221 */ /* 0x000fc60000010100 */
[----:B------:R-:W-:Y:S01]  /*3d60*/  SHF.L.U32 R16, R16, 0x10, RZ ;  /* 0x0000001010107819 */ /* 0x000fe200000006ff */
[----:B------:R-:W-:Y:S01]  /*3d70*/  FMUL.FTZ R17, R22, R17 ;  /* 0x0000001116117220 */ /* 0x000fe20000410000 */
[----:B------:R-:W-:Y:S02]  /*3d80*/  SHF.L.U32 R15, R20, 0x10, RZ ;  /* 0x00000010140f7819 */ /* 0x000fe400000006ff */
[----:B------:R-:W-:Y:S01]  /*3d90*/  SHF.L.U32 R20, R188, 0x10, RZ ;  /* 0x00000010bc147819 */ /* 0x000fe200000006ff */
[-C--:B------:R-:W-:Y:S02]  /*3da0*/  FFMA.FTZ R220, R17, R16.reuse, R220 ;  /* 0x0000001011dc7223 */ /* 0x080fe400000100dc */
[----:B------:R-:W-:Y:S01]  /*3db0*/  FADD.FTZ R15, -R19, R15 ;  /* 0x0000000f130f7221 */ /* 0x000fe20000010100 */
[----:B------:R-:W-:Y:S02]  /*3dc0*/  FADD.FTZ R127, R127, R16 ;  /* 0x000000107f7f7221 */ /* 0x000fe40000010000 */
[----:B------:R0:W-:Y:S02]  /*3dd0*/  STL [R1+0x2c], R220 ;  /* 0x00002cdc01007387 */ /* 0x0001e40000100800 */
[----:B0-----:R-:W-:Y:S01]  /*3de0*/  FMUL.FTZ R220, R20, R16 ;  /* 0x0000001014dc7220 */ /* 0x001fe20000410000 */
[----:B------:R-:W-:Y:S01]  /*3df0*/  FMUL.FTZ R16, R22, R15 ;  /* 0x0000000f16107220 */ /* 0x000fe20000410000 */
[----:B------:R-:W-:-:S02]  /*3e00*/  SHF.L.U32 R20, R184, 0x10, RZ ;  /* 0x00000010b8147819 */ /* 0x000fc400000006ff */
[----:B------:R-:W-:Y:S01]  /*3e10*/  SHF.L.U32 R15, R206, 0x10, RZ ;  /* 0x00000010ce0f7819 */ /* 0x000fe200000006ff */
[----:B------:R-:W-:Y:S02]  /*3e20*/  FFMA.FTZ R184, R208, R233, RZ ;  /* 0x000000e9d0b87223 */ /* 0x000fe400000100ff */
[----:B------:R-:W-:Y:S01]  /*3e30*/  FADD.FTZ R121, R121, R20 ;  /* 0x0000001479797221 */ /* 0x000fe20000010000 */
[-C--:B------:R-:W-:Y:S01]  /*3e40*/  FFMA.FTZ R161, R16, R20.reuse, R161 ;  /* 0x0000001410a17223 */ /* 0x080fe200000100a1 */
[----:B------:R-:W-:Y:S01]  /*3e50*/  FMUL.FTZ R206, R15, R20 ;  /* 0x000000140fce7220 */ /* 0x000fe20000410000 */
[----:B------:R-:W-:Y:S01]  /*3e60*/  FADD.FTZ R20, RZ, R233 ;  /* 0x000000e9ff147221 */ /* 0x000fe20000010000 */
[----:B------:R-:W-:-:S03]  /*3e70*/  FFMA.FTZ R184, R204, R242, R184 ;  /* 0x000000f2ccb87223 */ /* 0x000fc600000100b8 */
[----:B------:R-:W-:Y:S01]  /*3e80*/  FADD.FTZ R20, R20, R242 ;  /* 0x000000f214147221 */ /* 0x000fe20000010000 */
[----:B------:R-:W-:-:S03]  /*3e90*/  FFMA.FTZ R184, R231, R198, R184 ;  /* 0x000000c6e7b87223 */ /* 0x000fc600000100b8 */
[----:B------:R-:W-:Y:S01]  /*3ea0*/  FADD.FTZ R20, R20, R198 ;  /* 0x000000c614147221 */ /* 0x000fe20000010000 */
[----:B------:R-:W-:Y:S01]  /*3eb0*/  PRMT R15, R187, 0x7632, R15 ;  /* 0x00007632bb0f7816 */ /* 0x000fe2000000000f */
[----:B------:R-:W-:Y:S02]  /*3ec0*/  FFMA.FTZ R184, R17, R220, R184 ;  /* 0x000000dc11b87223 */ /* 0x000fe400000100b8 */
[----:B------:R-:W-:Y:S01]  /*3ed0*/  FADD.FTZ R20, R20, R220 ;  /* 0x000000dc14147221 */ /* 0x000fe20000010000 */
[----:B------:R-:W-:Y:S01]  /*3ee0*/  SHF.L.U32 R15, R15, 0x10, RZ ;  /* 0x000000100f0f7819 */ /* 0x000fe200000006ff */
[----:B------:R-:W-:Y:S02]  /*3ef0*/  FFMA.FTZ R184, R230, R196, R184 ;  /* 0x000000c4e6b87223 */ /* 0x000fe400000100b8 */
[----:B------:R-:W-:Y:S02]  /*3f00*/  FADD.FTZ R20, R20, R196 ;  /* 0x000000c414147221 */ /* 0x000fe40000010000 */
[----:B------:R-:W-:Y:S01]  /*3f10*/  FADD.FTZ R15, -R19, R15 ;  /* 0x0000000f130f7221 */ /* 0x000fe20000010100 */
[----:B------:R-:W-:Y:S01]  /*3f20*/  FFMA.FTZ R184, R16, R206, R184 ;  /* 0x000000ce10b87223 */ /* 0x000fe200000100b8 */
[----:B------:R-:W-:Y:S01]  /*3f30*/  FADD.FTZ R20, R20, R206 ;  /* 0x000000ce14147221 */ /* 0x000fe20000010000 */
[----:B------:R-:W-:Y:S01]  /*3f40*/  FMUL.FTZ R198, R186, R185 ;  /* 0x000000b9bac67220 */ /* 0x000fe20000410000 */
[----:B------:R-:W-:Y:S01]  /*3f50*/  FMUL.FTZ R15, R22, R15 ;  /* 0x0000000f160f7220 */ /* 0x000fe20000410000 */
[----:B------:R-:W-:Y:S01]  /*3f60*/  FFMA.FTZ R184, R214, R245, R184 ;  /* 0x000000f5d6b87223 */ /* 0x000fe200000100b8 */
[----:B------:R-:W-:Y:S01]  /*3f70*/  FADD.FTZ R20, R20, R245 ;  /* 0x000000f514147221 */ /* 0x000fe20000010000 */
[----:B------:R-:W-:Y:S01]  /*3f80*/  IADD3 R188, PT, PT, R18, 0x20, RZ ;  /* 0x0000002012bc7810 */ /* 0x000fe20007ffe0ff */
[----:B------:R-:W-:-:S02]  /*3f90*/  FFMA.FTZ R163, R15, R185, R163 ;  /* 0x000000b90fa37223 */ /* 0x000fc400000100a3 */
[----:B------:R-:W-:Y:S01]  /*3fa0*/  FADD.FTZ R196, R20, R198 ;  /* 0x000000c614c47221 */ /* 0x000fe20000010000 */
[----:B------:R-:W-:-:S07]  /*3fb0*/  FFMA.FTZ R20, R15, R198, R184 ;  /* 0x000000c60f147223 */ /* 0x000fce00000100b8 */
.L_x_360:
[----:B------:R-:W-:Y:S05]  /*3fc0*/  BSYNC.RECONVERGENT B2 ;  /* 0x0000000000027941 */ /* 0x000fea0003800200 */
.L_x_359:
        /* <DEDUP_REMOVED lines=8> */
[----:B------:R-:W4:Y:S04]  /*4050*/  LDL R213, [R1+0x100] ;  /* 0x0001000001d57983 */ /* 0x000f280000100800 */
[----:B------:R-:W4:Y:S01]  /*4060*/  LDL R193, [R1+0x104] ;  /* 0x0001040001c17983 */ /* 0x000f220000100800 */
[----:B0-----:R-:W-:-:S03]  /*4070*/  IMAD.WIDE.U32 R12, R188, 0x10, R12 ;  /* 0x00000010bc0c7825 */ /* 0x001fc600078e000c */
[----:B------:R-:W4:Y:S04]  /*4080*/  LDL R232, [R1+0x108] ;  /* 0x0001080001e87983 */ /* 0x000f280000100800 */
[----:B------:R1:W3:Y:S04]  /*4090*/  LDG.E.128 R184, desc[UR6][R12.64] ;  /* 0x000000060cb87981 */ /* 0x0002e8000c1e1d00 */
[----:B------:R-:W4:Y:S01]  /*40a0*/  LDL R191, [R1+0x10c] ;  /* 0x00010c0001bf7983 */ /* 0x000f220000100800 */
[----:B-1----:R-:W-:-:S05]  /*40b0*/  IMAD.WIDE.U32 R12, R188, 0x10, R40 ;  /* 0x00000010bc0c7825 */ /* 0x002fca00078e0028 */
[----:B------:R3:W4:Y:S01]  /*40c0*/  LDG.E.128 R40, desc[UR6][R12.64] ;  /* 0x000000060c287981 */ /* 0x000722000c1e1d00 */
[----:B--2---:R-:W-:Y:S02]  /*40d0*/  SHF.L.U32 R14, R190, 0x10, RZ ;  /* 0x00000010be0e7819 */ /* 0x004fe400000006ff */
[----:B---3--:R-:W-:-:S05]  /*40e0*/  SHF.L.U32 R12, R184, 0x10, RZ ;  /* 0x00000010b80c7819 */ /* 0x008fca00000006ff */
        /* <DEDUP_REMOVED lines=12> */
[----:B------:R-:W-:-:S03]  /*41b0*/  SHF.L.U32 R14, R189, 0x10, RZ ;  /* 0x00000010bd0e7819 */ /* 0x000fc600000006ff */
[----:B------:R-:W-:Y:S01]  /*41c0*/  FMUL.FTZ R223, R22, R12 ;  /* 0x0000000c16df7220 */ /* 0x000fe20000410000 */
[----:B------:R-:W-:Y:S01]  /*41d0*/  SHF.L.U32 R12, R187, 0x10, RZ ;  /* 0x00000010bb0c7819 */ /* 0x000fe200000006ff */
[----:B------:R-:W-:Y:S01]  /*41e0*/  FADD.FTZ R118, R118, R13 ;  /* 0x0000000d76767221 */ /* 0x000fe20000010000 */
[-C--:B------:R-:W-:Y:S01]  /*41f0*/  FFMA.FTZ R158, R228, R13.reuse, R158 ;  /* 0x0000000de49e7223 */ /* 0x080fe2000001009e */
[----:B------:R-:W-:Y:S01]  /*4200*/  FMUL.FTZ R189, R14, R13 ;  /* 0x0000000d0ebd7220 */ /* 0x000fe20000410000 */
[----:B------:R-:W-:Y:S02]  /*4210*/  SHF.L.U32 R13, R42, 0x10, RZ ;  /* 0x000000102a0d7819 */ /* 0x000fe400000006ff */
        /* <DEDUP_REMOVED lines=8> */
[----:B------:R-:W-:-:S02]  /*42a0*/  SHF.L.U32 R14, R238, 0x10, RZ ;  /* 0x00000010ee0e7819 */ /* 0x000fc400000006ff */
[----:B------:R-:W-:Y:S01]  /*42b0*/  SHF.L.U32 R12, R40, 0x10, RZ ;  /* 0x00000010280c7819 */ /* 0x000fe200000006ff */
[--C-:B------:R-:W-:Y:S01]  /*42c0*/  FADD.FTZ R114, R114, R13.reuse ;  /* 0x0000000d72727221 */ /* 0x100fe20000010000 */
[-C--:B------:R-:W-:Y:S01]  /*42d0*/  FFMA.FTZ R154, R199, R13.reuse, R154 ;  /* 0x0000000dc79a7223 */ /* 0x080fe2000001009a */
[----:B------:R-:W-:Y:S01]  /*42e0*/  FMUL.FTZ R238, R14, R13 ;  /* 0x0000000d0eee7220 */ /* 0x000fe20000410000 */
[----:B------:R-:W-:Y:S01]  /*42f0*/  PRMT R13, R40, 0x7632, R13 ;  /* 0x00007632280d7816 */ /* 0x000fe2000000000d */
[----:B------:R-:W-:Y:S01]  /*4300*/  FADD.FTZ R12, -R19, R12 ;  /* 0x0000000c130c7221 */ /* 0x000fe20000010100 */
[----:B------:R-:W-:Y:S02]  /*4310*/  PRMT R40, R185, 0x7632, R40 ;  /* 0x00007632b9287816 */ /* 0x000fe40000000028 */
[----:B------:R-:W-:Y:S01]  /*4320*/  SHF.L.U32 R13, R13, 0x10, RZ ;  /* 0x000000100d0d7819 */ /* 0x000fe200000006ff */
[----:B------:R-:W-:Y:S01]  /*4330*/  FMUL.FTZ R203, R22, R12 ;  /* 0x0000000c16cb7220 */ /* 0x000fe20000410000 */
[----:B------:R-:W-:Y:S01]  /*4340*/  SHF.L.U32 R14, R213, 0x10, RZ ;  /* 0x00000010d50e7819 */ /* 0x000fe200000006ff */
[----:B------:R-:W0:Y:S01]  /*4350*/  LDC.64 R184, c[0x0][0x438] ;  /* 0x00010e00ffb87b82 */ /* 0x000e220000000a00 */
[----:B------:R-:W-:Y:S01]  /*4360*/  SHF.L.U32 R12, R40, 0x10, RZ ;  /* 0x00000010280c7819 */ /* 0x000fe200000006ff */
[----:B------:R-:W-:Y:S01]  /*4370*/  FADD.FTZ R117, R117, R13 ;  /* 0x0000000d75757221 */ /* 0x000fe20000010000 */
[-C--:B------:R-:W-:Y:S01]  /*4380*/  FFMA.FTZ R157, R203, R13.reuse, R157 ;  /* 0x0000000dcb9d7223 */ /* 0x080fe2000001009d */
[----:B------:R-:W-:Y:S01]  /*4390*/  FMUL.FTZ R241, R14, R13 ;  /* 0x0000000d0ef17220 */ /* 0x000fe20000410000 */
[----:B------:R-:W-:Y:S01]  /*43a0*/  PRMT R13, R41, 0x7632, R13 ;  /* 0x00007632290d7816 */ /* 0x000fe2000000000d */
[----:B------:R-:W-:Y:S01]  /*43b0*/  FADD.FTZ R12, -R19, R12 ;  /* 0x0000000c130c7221 */ /* 0x000fe20000010100 */
[----:B------:R-:W-:-:S02]  /*43c0*/  PRMT R41, R186, 0x7632, R41 ;  /* 0x00007632ba297816 */ /* 0x000fc40000000029 */
[----:B------:R-:W-:Y:S01]  /*43d0*/  SHF.L.U32 R13, R13, 0x10, RZ ;  /* 0x000000100d0d7819 */ /* 0x000fe200000006ff */
[----:B------:R-:W-:Y:S01]  /*43e0*/  FMUL.FTZ R14, R22, R12 ;  /* 0x0000000c160e7220 */ /* 0x000fe20000410000 */
[----:B------:R-:W-:Y:S02]  /*43f0*/  SHF.L.U32 R40, R193, 0x10, RZ ;  /* 0x00000010c1287819 */ /* 0x000fe400000006ff */
        /* <DEDUP_REMOVED lines=10> */
[----:B------:R-:W-:Y:S02]  /*44a0*/  SHF.L.U32 R41, R232, 0x10, RZ ;  /* 0x00000010e8297819 */ /* 0x000fe400000006ff */
[----:B------:R-:W-:Y:S01]  /*44b0*/  PRMT R42, R43, 0x7632, R42 ;  /* 0x000076322b2a7816 */ /* 0x000fe2000000002a */
[----:B------:R-:W-:Y:S01]  /*44c0*/  FADD.FTZ R12, -R19, R12 ;  /* 0x0000000c130c7221 */ /* 0x000fe20000010100 */
[----:B------:R-:W-:Y:S01]  /*44d0*/  FADD.FTZ R113, R113, R40 ;  /* 0x0000002871717221 */ /* 0x000fe20000010000 */
[-C--:B------:R-:W-:Y:S01]  /*44e0*/  FFMA.FTZ R153, R13, R40.reuse, R153 ;  /* 0x000000280d997223 */ /* 0x080fe20000010099 */
[----:B------:R-:W-:Y:S01]  /*44f0*/  FMUL.FTZ R213, R41, R40 ;  /* 0x0000002829d57220 */ /* 0x000fe20000410000 */
[----:B0-----:R-:W-:Y:S01]  /*4500*/  IMAD.WIDE.U32 R40, R188, 0x10, R184 ;  /* 0x00000010bc287825 */ /* 0x001fe200078e00b8 */
[----:B------:R-:W-:-:S03]  /*4510*/  SHF.L.U32 R42, R42, 0x10, RZ ;  /* 0x000000102a2a7819 */ /* 0x000fc600000006ff */
[----:B------:R-:W-:Y:S01]  /*4520*/  FMUL.FTZ R12, R22, R12 ;  /* 0x0000000c160c7220 */ /* 0x000fe20000410000 */
[----:B------:R-:W-:Y:S01]  /*4530*/  SHF.L.U32 R43, R191, 0x10, RZ ;  /* 0x00000010bf2b7819 */ /* 0x000fe200000006ff */
[----:B------:R-:W-:Y:S02]  /*4540*/  FADD.FTZ R115, R115, R42 ;  /* 0x0000002a73737221 */ /* 0x000fe40000010000 */
[-C--:B------:R-:W-:Y:S02]  /*4550*/  FFMA.FTZ R155, R12, R42.reuse, R155 ;  /* 0x0000002a0c9b7223 */ /* 0x080fe4000001009b */
[----:B------:R-:W-:Y:S02]  /*4560*/  FMUL.FTZ R193, R43, R42 ;  /* 0x0000002a2bc17220 */ /* 0x000fe40000410000 */
[----:B------:R-:W5:Y:S01]  /*4570*/  LDG.E.128 R40, desc[UR6][R40.64] ;  /* 0x0000000628287981 */ /* 0x000f62000c1e1d00 */
[----:B------:R-:W-:Y:S01]  /*4580*/  FADD.FTZ R184, R196, R190 ;  /* 0x000000bec4b87221 */ /* 0x000fe20000010000 */
[----:B------:R-:W-:-:S03]  /*4590*/  FFMA.FTZ R20, R229, R190, R20 ;  /* 0x000000bee5147223 */ /* 0x000fc60000010014 */
[----:B------:R-:W-:Y:S01]  /*45a0*/  FADD.FTZ R184, R184, R241 ;  /* 0x000000f1b8b87221 */ /* 0x000fe20000010000 */
[----:B------:R-:W-:Y:S01]  /*45b0*/  FFMA.FTZ R20, R203, R241, R20 ;  /* 0x000000f1cb147223 */ /* 0x000fe20000010014 */
[----:B------:R0:W-:Y:S02]  /*45c0*/  STL [R1+0x4], R190 ;  /* 0x000004be01007387 */ /* 0x0001e40000100800 */
[----:B------:R-:W-:Y:S01]  /*45d0*/  FADD.FTZ R184, R184, R189 ;  /* 0x000000bdb8b87221 */ /* 0x000fe20000010000 */
[----:B------:R-:W-:Y:S01]  /*45e0*/  FFMA.FTZ R20, R228, R189, R20 ;  /* 0x000000bde4147223 */ /* 0x000fe20000010014 */
[----:B------:R0:W-:Y:S02]  /*45f0*/  STL [R1], R189 ;  /* 0x000000bd01007387 */ /* 0x0001e40000100800 */
        /* <DEDUP_REMOVED lines=10> */
[----:B0-----:R-:W-:-:S07]  /*46a0*/  FFMA.FTZ R20, R12, R193, R20 ;  /* 0x000000c10c147223 */ /* 0x001fce0000010014 */
.L_x_362:
[----:B------:R-:W-:Y:S05]  /*46b0*/  BSYNC.RECONVERGENT B2 ;  /* 0x0000000000027941 */ /* 0x000fea0003800200 */
.L_x_361:
        /* <DEDUP_REMOVED lines=15> */
[----:B------:R2:W4:Y:S02]  /*47b0*/  LDG.E.128 R36, desc[UR6][R10.64] ;  /* 0x000000060a247981 */ /* 0x000524000c1e1d00 */
        /* <DEDUP_REMOVED lines=31> */
[----:B------:R-:W-:Y:S01]  /*49b0*/  FADD.FTZ R106, R106, R10 ;  /* 0x0000000a6a6a7221 */ /* 0x000fe20000010000 */
        /* <DEDUP_REMOVED lines=10> */
[--C-:B------:R-:W-:Y:S01]  /*4a60*/  FADD.FTZ R109, R109, R10.reuse ;  /* 0x0000000a6d6d7221 */ /* 0x100fe20000010000 */
        /* <DEDUP_REMOVED lines=49> */
.L_x_364:
[----:B------:R-:W-:Y:S05]  /*4d80*/  BSYNC.RECONVERGENT B2 ;  /* 0x0000000000027941 */ /* 0x000fea0003800200 */
.L_x_363:
        /* <DEDUP_REMOVED lines=31> */
[----:B------:R-:W-:Y:S01]  /*4f80*/  FADD.FTZ R102, R102, R6 ;  /* 0x0000000666667221 */ /* 0x000fe20000010000 */
[-C--:B------:R-:W-:Y:S01]  /*4f90*/  FFMA.FTZ R142, R224, R6.reuse, R142 ;  /* 0x00000006e08e7223 */ /* 0x080fe2000001008e */
[----:B------:R-:W-:Y:S01]  /*4fa0*/  FMUL.FTZ R249, R7, R6 ;  /* 0x0000000607f97220 */ /* 0x000fe20000410000 */
[----:B------:R-:W-:Y:S01]  /*4fb0*/  FMUL.FTZ R221, R22, R5 ;  /* 0x0000000516dd7220 */ /* 0x000fe20000410000 */
[----:B------:R-:W-:Y:S02]  /*4fc0*/  SHF.L.U32 R6, R187, 0x10, RZ ;  /* 0x00000010bb067819 */ /* 0x000fe400000006ff */
[----:B------:R-:W-:Y:S02]  /*4fd0*/  SHF.L.U32 R5, R34, 0x10, RZ ;  /* 0x0000001022057819 */ /* 0x000fe400000006ff */
[----:B------:R-:W-:Y:S01]  /*4fe0*/  SHF.L.U32 R7, R211, 0x10, RZ ;  /* 0x00000010d3077819 */ /* 0x000fe200000006ff */
[----:B------:R-:W-:Y:S02]  /*4ff0*/  FADD.FTZ R6, -R19, R6 ;  /* 0x0000000613067221 */ /* 0x000fe40000010100 */
[--C-:B------:R-:W-:Y:S01]  /*5000*/  FADD.FTZ R96, R96, R5.reuse ;  /* 0x0000000560607221 */ /* 0x100fe20000010000 */
[-C--:B------:R-:W-:Y:S01]  /*5010*/  FFMA.FTZ R136, R221, R5.reuse, R136 ;  /* 0x00000005dd887223 */ /* 0x080fe20000010088 */
[----:B------:R-:W-:Y:S01]  /*5020*/  FMUL.FTZ R246, R7, R5 ;  /* 0x0000000507f67220 */ /* 0x000fe20000410000 */
[----:B------:R-:W-:Y:S01]  /*5030*/  PRMT R5, R184, 0x7632, R5 ;  /* 0x00007632b8057816 */ /* 0x000fe20000000005 */
[----:B------:R-:W-:Y:S01]  /*5040*/  FMUL.FTZ R6, R22, R6 ;  /* 0x0000000616067220 */ /* 0x000fe20000410000 */
[----:B------:R-:W-:-:S02]  /*5050*/  SHF.L.U32 R7, R35, 0x10, RZ ;  /* 0x0000001023077819 */ /* 0x000fc400000006ff */
[----:B------:R-:W-:Y:S02]  /*5060*/  SHF.L.U32 R8, R236, 0x10, RZ ;  /* 0x00000010ec087819 */ /* 0x000fe400000006ff */
        /* <DEDUP_REMOVED lines=37> */
[----:B0-----:R-:W-:Y:S01]  /*52c0*/  IMAD.WIDE.U32 R32, R188, 0x10, R184 ;  /* 0x00000010bc207825 */ /* 0x001fe200078e00b8 */
[----:B------:R-:W-:-:S02]  /*52d0*/  SHF.L.U32 R34, R189, 0x10, RZ ;  /* 0x00000010bd227819 */ /* 0x000fc400000006ff */
[----:B------:R-:W-:Y:S01]  /*52e0*/  SHF.L.U32 R23, R23, 0x10, RZ ;  /* 0x0000001017177819 */ /* 0x000fe200000006ff */
[----:B------:R-:W-:-:S04]  /*52f0*/  FMUL.FTZ R5, R22, R5 ;  /* 0x0000000516057220 */ /* 0x000fc80000410000 */
[----:B------:R-:W-:Y:S01]  /*5300*/  FADD.FTZ R99, R99, R23 ;  /* 0x0000001763637221 */ /* 0x000fe20000010000 */
[-C--:B------:R-:W-:Y:S01]  /*5310*/  FFMA.FTZ R139, R5, R23.reuse, R139 ;  /* 0x00000017058b7223 */ /* 0x080fe2000001008b */
        /* <DEDUP_REMOVED lines=19> */
.L_x_366:
[----:B------:R-:W-:Y:S05]  /*5450*/  BSYNC.RECONVERGENT B2 ;  /* 0x0000000000027941 */ /* 0x000fea0003800200 */
.L_x_365:
        /* <DEDUP_REMOVED lines=12> */
[----:B------:R1:W2:Y:S04]  /*5520*/  LDG.E.128 R184, desc[UR6][R2.64] ;  /* 0x0000000602b87981 */ /* 0x0002a8000c1e1d00 */
[----:B------:R-:W4:Y:S01]  /*5530*/  LDL R191, [R1+0xdc] ;  /* 0x0000dc0001bf7983 */ /* 0x000f220000100800 */
[----:B-1----:R-:W-:-:S05]  /*5540*/  IMAD.WIDE.U32 R2, R188, 0x10, R28 ;  /* 0x00000010bc027825 */ /* 0x002fca00078e001c */
[----:B------:R0:W3:Y:S01]  /*5550*/  LDG.E.128 R28, desc[UR6][R2.64] ;  /* 0x00000006021c7981 */ /* 0x0000e2000c1e1d00 */
[C---:B--2---:R-:W-:Y:S02]  /*5560*/  PRMT R4, R184.reuse, 0x7632, R4 ;  /* 0x00007632b8047816 */ /* 0x044fe40000000004 */
[----:B------:R-:W-:Y:S02]  /*5570*/  SHF.L.U32 R184, R184, 0x10, RZ ;  /* 0x00000010b8b87819 */ /* 0x000fe400000006ff */
[C---:B0-----:R-:W-:Y:S02]  /*5580*/  PRMT R3, R185.reuse, 0x7632, R3 ;  /* 0x00007632b9037816 */ /* 0x041fe40000000003 */
[----:B------:R-:W-:Y:S02]  /*5590*/  SHF.L.U32 R190, R185, 0x10, RZ ;  /* 0x00000010b9be7819 */ /* 0x000fe400000006ff */
[----:B------:R-:W-:Y:S02]  /*55a0*/  PRMT R2, R186, 0x7632, R2 ;  /* 0x00007632ba027816 */ /* 0x000fe40000000002 */
[----:B------:R-:W-:-:S02]  /*55b0*/  PRMT R0, R187, 0x7632, R0 ;  /* 0x00007632bb007816 */ /* 0x000fc40000000000 */
[----:B------:R-:W-:Y:S01]  /*55c0*/  SHF.L.U32 R185, R187, 0x10, RZ ;  /* 0x00000010bbb97819 */ /* 0x000fe200000006ff */
[----:B------:R-:W-:Y:S01]  /*55d0*/  FADD.FTZ R187, -R19, R184 ;  /* 0x000000b813bb7221 */ /* 0x000fe20000010100 */
        /* <DEDUP_REMOVED lines=11> */
[----:B------:R-:W-:Y:S01]  /*5690*/  FADD.FTZ R0, -R19, R0 ;  /* 0x0000000013007221 */ /* 0x000fe20000010100 */
[----:B-----5:R-:W-:Y:S01]  /*56a0*/  FMUL.FTZ R209, R22, R187 ;  /* 0x000000bb16d17220 */ /* 0x020fe20000410000 */
[----:B---3--:R-:W-:-:S02]  /*56b0*/  SHF.L.U32 R19, R28, 0x10, RZ ;  /* 0x000000101c137819 */ /* 0x008fc400000006ff */
[----:B------:R-:W-:Y:S01]  /*56c0*/  SHF.L.U32 R187, R216, 0x10, RZ ;  /* 0x00000010d8bb7819 */ /* 0x000fe200000006ff */
[----:B------:R-:W-:Y:S01]  /*56d0*/  FMUL.FTZ R207, R22, R186 ;  /* 0x000000ba16cf7220 */ /* 0x000fe20000410000 */
[----:B------:R-:W-:Y:S01]  /*56e0*/  SHF.L.U32 R186, R234, 0x10, RZ ;  /* 0x00000010eaba7819 */ /* 0x000fe200000006ff */
[----:B------:R-:W-:Y:S01]  /*56f0*/  FADD.FTZ R92, R92, R19 ;  /* 0x000000135c5c7221 */ /* 0x000fe20000010000 */
[-C--:B------:R-:W-:Y:S01]  /*5700*/  FFMA.FTZ R132, R209, R19.reuse, R132 ;  /* 0x00000013d1847223 */ /* 0x080fe20000010084 */
[----:B------:R-:W-:Y:S01]  /*5710*/  FMUL.FTZ R244, R187, R19 ;  /* 0x00000013bbf47220 */ /* 0x000fe20000410000 */
[----:B------:R-:W-:Y:S01]  /*5720*/  SHF.L.U32 R19, R29, 0x10, RZ ;  /* 0x000000101d137819 */ /* 0x000fe200000006ff */
[----:B------:R-:W-:-:S04]  /*5730*/  FMUL.FTZ R3, R22, R3 ;  /* 0x0000000316037220 */ /* 0x000fc80000410000 */
[----:B------:R-:W-:Y:S01]  /*5740*/  FADD.FTZ R94, R94, R19 ;  /* 0x000000135e5e7221 */ /* 0x000fe20000010000 */
[-C--:B------:R-:W-:Y:S01]  /*5750*/  FFMA.FTZ R134, R207, R19.reuse, R134 ;  /* 0x00000013cf867223 */ /* 0x080fe20000010086 */
[----:B------:R-:W-:Y:S01]  /*5760*/  FMUL.FTZ R243, R186, R19 ;  /* 0x00000013baf37220 */ /* 0x000fe20000410000 */
[----:B------:R-:W-:Y:S02]  /*5770*/  SHF.L.U32 R19, R30, 0x10, RZ ;  /* 0x000000101e137819 */ /* 0x000fe400000006ff */
[----:B----4-:R-:W-:Y:S01]  /*5780*/  SHF.L.U32 R186, R194, 0x10, RZ ;  /* 0x00000010c2ba7819 */ /* 0x010fe200000006ff */
[----:B------:R-:W-:Y:S01]  /*5790*/  FMUL.FTZ R194, R22, R185 ;  /* 0x000000b916c27220 */ /* 0x000fe20000410000 */
[----:B------:R-:W-:Y:S01]  /*57a0*/  SHF.L.U32 R185, R210, 0x10, RZ ;  /* 0x00000010d2b97819 */ /* 0x000fe200000006ff */
[----:B------:R-:W-:Y:S01]  /*57b0*/  FADD.FTZ R88, R88, R19 ;  /* 0x0000001358587221 */ /* 0x000fe20000010000 */
[-C--:B------:R-:W-:Y:S01]  /*57c0*/  FFMA.FTZ R128, R3, R19.reuse, R128 ;  /* 0x0000001303807223 */ /* 0x080fe20000010080 */
[----:B------:R-:W-:Y:S01]  /*57d0*/  FMUL.FTZ R234, R186, R19 ;  /* 0x00000013baea7220 */ /* 0x000fe20000410000 */
[----:B------:R-:W-:Y:S01]  /*57e0*/  SHF.L.U32 R19, R31, 0x10, RZ ;  /* 0x000000101f137819 */ /* 0x000fe200000006ff */
[----:B------:R-:W-:Y:S01]  /*57f0*/  FMUL.FTZ R215, R22, R184 ;  /* 0x000000b816d77220 */ /* 0x000fe20000410000 */
[----:B------:R-:W-:-:S03]  /*5800*/  PRMT R28, R28, 0x7632, R28 ;  /* 0x000076321c1c7816 */ /* 0x000fc6000000001c */
[-C--:B------:R-:W-:Y:S02]  /*5810*/  FMUL.FTZ R210, R185, R19.reuse ;  /* 0x00000013b9d27220 */ /* 0x080fe40000410000 */
[----:B------:R-:W0:Y:S01]  /*5820*/  LDC.64 R184, c[0x0][0x438] ;  /* 0x00010e00ffb87b82 */ /* 0x000e220000000a00 */
[----:B------:R-:W-:Y:S01]  /*5830*/  FADD.FTZ R90, R90, R19 ;  /* 0x000000135a5a7221 */ /* 0x000fe20000010000 */
[----:B------:R-:W-:Y:S01]  /*5840*/  FFMA.FTZ R130, R194, R19, R130 ;  /* 0x00000013c2827223 */ /* 0x000fe20000010082 */
[----:B------:R-:W-:Y:S02]  /*5850*/  SHF.L.U32 R19, R28, 0x10, RZ ;  /* 0x000000101c137819 */ /* 0x000fe400000006ff */
[----:B------:R-:W-:Y:S02]  /*5860*/  SHF.L.U32 R28, R205, 0x10, RZ ;  /* 0x00000010cd1c7819 */ /* 0x000fe400000006ff */
[----:B------:R-:W-:Y:S01]  /*5870*/  PRMT R29, R29, 0x7632, R29 ;  /* 0x000076321d1d7816 */ /* 0x000fe2000000001d */
[----:B------:R-:W-:Y:S01]  /*5880*/  FADD.FTZ R93, R93, R19 ;  /* 0x000000135d5d7221 */ /* 0x000fe20000010000 */
[-C--:B------:R-:W-:Y:S01]  /*5890*/  FFMA.FTZ R133, R215, R19.reuse, R133 ;  /* 0x00000013d7857223 */ /* 0x080fe20000010085 */
[----:B------:R-:W-:Y:S01]  /*58a0*/  FMUL.FTZ R235, R28, R19 ;  /* 0x000000131ceb7220 */ /* 0x000fe20000410000 */
[----:B------:R-:W-:-:S02]  /*58b0*/  SHF.L.U32 R19, R29, 0x10, RZ ;  /* 0x000000101d137819 */ /* 0x000fc400000006ff */
[----:B------:R-:W-:Y:S01]  /*58c0*/  SHF.L.U32 R28, R195, 0x10, RZ ;  /* 0x00000010c31c7819 */ /* 0x000fe200000006ff */
[----:B------:R-:W-:Y:S01]  /*58d0*/  FMUL.FTZ R4, R22, R4 ;  /* 0x0000000416047220 */ /* 0x000fe20000410000 */
[----:B------:R-:W-:Y:S01]  /*58e0*/  PRMT R30, R30, 0x7632, R30 ;  /* 0x000076321e1e7816 */ /* 0x000fe2000000001e */
[----:B------:R-:W-:Y:S01]  /*58f0*/  FADD.FTZ R95, R95, R19 ;  /* 0x000000135f5f7221 */ /* 0x000fe20000010000 */
[----:B------:R-:W-:Y:S01]  /*5900*/  SHF.L.U32 R29, R232, 0x10, RZ ;  /* 0x00000010e81d7819 */ /* 0x000fe200000006ff */
[-C--:B------:R-:W-:Y:S01]  /*5910*/  FMUL.FTZ R216, R28, R19.reuse ;  /* 0x000000131cd87220 */ /* 0x080fe20000410000 */
[----:B------:R-:W-:Y:S01]  /*5920*/  SHF.L.U32 R28, R30, 0x10, RZ ;  /* 0x000000101e1c7819 */ /* 0x000fe200000006ff */
[----:B------:R-:W-:Y:S01]  /*5930*/  FFMA.FTZ R135, R4, R19, R135 ;  /* 0x0000001304877223 */ /* 0x000fe20000010087 */
[----:B------:R-:W-:Y:S01]  /*5940*/  FMUL.FTZ R2, R22, R2 ;  /* 0x0000000216027220 */ /* 0x000fe20000410000 */
[----:B------:R-:W-:Y:S02]  /*5950*/  PRMT R19, R31, 0x7632, R19 ;  /* 0x000076321f137816 */ /* 0x000fe40000000013 */
[----:B------:R-:W-:Y:S01]  /*5960*/  FADD.FTZ R89, R89, R28 ;  /* 0x0000001c59597221 */ /* 0x000fe20000010000 */
[-C--:B------:R-:W-:Y:S01]  /*5970*/  FFMA.FTZ R129, R2, R28.reuse, R129 ;  /* 0x0000001c02817223 */ /* 0x080fe20000010081 */
[----:B------:R-:W-:Y:S01]  /*5980*/  FMUL.FTZ R205, R29, R28 ;  /* 0x0000001c1dcd7220 */ /* 0x000fe20000410000 */
[----:B0-----:R-:W-:Y:S01]  /*5990*/  IMAD.WIDE.U32 R28, R188, 0x10, R184 ;  /* 0x00000010bc1c7825 */ /* 0x001fe200078e00b8 */
[----:B------:R-:W-:-:S02]  /*59a0*/  SHF.L.U32 R19, R19, 0x10, RZ ;  /* 0x0000001013137819 */ /* 0x000fc400000006ff */
[----:B------:R-:W-:-:S05]  /*59b0*/  SHF.L.U32 R30, R191, 0x10, RZ ;  /* 0x00000010bf1e7819 */ /* 0x000fca00000006ff */
[-C--:B------:R-:W-:Y:S02]  /*59c0*/  FMUL.FTZ R195, R30, R19.reuse ;  /* 0x000000131ec37220 */ /* 0x080fe40000410000 */
[----:B------:R-:W5:Y:S01]  /*59d0*/  LDG.E.128 R28, desc[UR6][R28.64] ;  /* 0x000000061c1c7981 */ /* 0x000f62000c1e1d00 */
[----:B------:R-:W-:Y:S01]  /*59e0*/  FMUL.FTZ R0, R22, R0 ;  /* 0x0000000016007220 */ /* 0x000fe20000410000 */
[----:B------:R-:W-:Y:S01]  /*59f0*/  FADD.FTZ R91, R91, R19 ;  /* 0x000000135b5b7221 */ /* 0x000fe20000010000 */
[----:B------:R-:W-:Y:S02]  /*5a00*/  FFMA.FTZ R20, R209, R244, R20 ;  /* 0x000000f4d1147223 */ /* 0x000fe40000010014 */
[----:B------:R-:W-:Y:S01]  /*5a10*/  FFMA.FTZ R131, R0, R19, R131 ;  /* 0x0000001300837223 */ /* 0x000fe20000010083 */
        /* <DEDUP_REMOVED lines=15> */
.L_x_358:
[----:B------:R-:W-:Y:S05]  /*5b10*/  BSYNC.RECONVERGENT B1 ;  /* 0x0000000000017941 */ /* 0x000fea0003800200 */
.L_x_348:
[----:B------:R-:W-:-:S03]  /*5b20*/  UMOV UR4, 0xffffffff ;  /* 0xffffffff00047882 */ /* 0x000fc60000000000 */
[----:B------:R-:W-:Y:S05]  /*5b30*/  BRA.DIV UR4, `(.L_x_367) ;  /* 0x0000009a04447947 */ /* 0x000fea000b800000 */
[----:B------:R-:W0:Y:S02]  /*5b40*/  SHFL.BFLY PT, R19, R196, 0x1, 0x1f ;  /* 0x0c201f00c4137f89 */ /* 0x000e2400000e0000 */
[----:B0-----:R-:W-:Y:S02]  /*5b50*/  FADD.FTZ R187, R19, R196 ;  /* 0x000000c413bb7221 */ /* 0x001fe40000010000 */
[----:B------:R-:W0:Y:S02]  /*5b60*/  SHFL.BFLY PT, R19, R20, 0x1, 0x1f ;  /* 0x0c201f0014137f89 */ /* 0x000e2400000e0000 */
[----:B0-----:R-:W-:Y:S02]  /*5b70*/  FADD.FTZ R20, R19, R20 ;  /* 0x0000001413147221 */ /* 0x001fe40000010000 */
[----:B------:R-:W0:Y:S02]  /*5b80*/  SHFL.BFLY PT, R19, R187, 0x2, 0x1f ;  /* 0x0c401f00bb137f89 */ /* 0x000e2400000e0000 */
[----:B0-----:R-:W-:-:S02]  /*5b90*/  FADD.FTZ R187, R187, R19 ;  /* 0x00000013bbbb7221 */ /* 0x001fc40000010000 */
        /* <DEDUP_REMOVED lines=10> */
[----:B------:R0:W1:Y:S04]  /*5c40*/  SHFL.BFLY PT, R188, R20, 0x10, 0x1f ;  /* 0x0e001f0014bc7f89 */ /* 0x00006800000e0000 */
[----:B------:R0:W2:Y:S02]  /*5c50*/  SHFL.BFLY PT, R184, R187, 0x10, 0x1f ;  /* 0x0e001f00bbb87f89 */ /* 0x0000a400000e0000 */
.L_x_437:
[----:B------:R-:W3:Y:S01]  /*5c60*/  LDL.LU R185, [R1+0x10] ;  /* 0x0000100001b97983 */ /* 0x000ee20000300800 */
[----:B01----:R-:W-:Y:S01]  /*5c70*/  FADD.FTZ R20, R20, R188 ;  /* 0x000000bc14147221 */ /* 0x003fe20000010000 */
[----:B------:R-:W-:Y:S01]  /*5c80*/  P2R R19, PR, RZ, 0x1 ;  /* 0x00000001ff137803 */ /* 0x000fe20000000000 */
[----:B--2---:R-:W-:Y:S01]  /*5c90*/  FADD.FTZ R184, R187, R184 ;  /* 0x000000b8bbb87221 */ /* 0x004fe20000010000 */
[----:B------:R-:W-:Y:S01]  /*5ca0*/  ISETP.NE.AND P0, PT, RZ, UR8, PT ;  /* 0x00000008ff007c0c */ /* 0x000fe2000bf05270 */
[----:B------:R-:W-:Y:S01]  /*5cb0*/  FMUL.FTZ R20, R20, UR9 ;  /* 0x0000000914147c20 */ /* 0x000fe20008410000 */
[----:B------:R-:W-:Y:S04]  /*5cc0*/  BSSY.RECONVERGENT B1, `(.L_x_368) ;  /* 0x0000787000017945 */ /* 0x000fe80003800200 */
[----:B------:R-:W-:-:S02]  /*5cd0*/  FSEL R20, R20, RZ, !P0 ;  /* 0x000000ff14147208 */ /* 0x000fc40004000000 */
[----:B------:R-:W-:Y:S01]  /*5ce0*/  ISETP.NE.AND P0, PT, R19, RZ, PT ;  /* 0x000000ff1300720c */ /* 0x000fe20003f05270 */
[----:B------:R-:W-:Y:S01]  /*5cf0*/  FMUL.FTZ R19, R184, UR9 ;  /* 0x00000009b8137c20 */ /* 0x000fe20008410000 */
[----:B---3--:R-:W-:-:S13]  /*5d00*/  ISETP.NE.AND P6, PT, R185, RZ, PT ;  /* 0x000000ffb900720c */ /* 0x008fda0003fc5270 */
[----:B------:R-:W-:Y:S05]  /*5d10*/  @P6 BRA `(.L_x_369) ;  /* 0x0000003400d46947 */ /* 0x000fea0003800000 */
[----:B------:R-:W-:Y:S04]  /*5d20*/  BSSY.RECONVERGENT B2, `(.L_x_370) ;  /* 0x00000b3000027945 */ /* 0x000fe80003800200 */
[----:B------:R-:W-:Y:S05]  /*5d30*/  @!P1 BRA `(.L_x_371) ;  /* 0x0000000800c49947 */ /* 0x000fea0003800000 */
[----:B------:R-:W0:Y:S01]  /*5d40*/  LDC.64 R184, c[0x0][0x390] ;  /* 0x0000e400ffb87b82 */ /* 0x000e220000000a00 */
[----:B------:R1:W5:Y:S04]  /*5d50*/  LDL R232, [R1+0xc] ;  /* 0x00000c0001e87983 */ /* 0x0003680000100800 */
[----:B------:R1:W5:Y:S04]  /*5d60*/  LDL R196, [R1+0xbc] ;  /* 0x0000bc0001c47983 */ /* 0x0003680000100800 */
[----:B------:R1:W5:Y:S01]  /*5d70*/  LDL R191, [R1+0xb8] ;  /* 0x0000b80001bf7983 */ /* 0x0003620000100800 */
[----:B0-----:R-:W-:-:S06]  /*5d80*/  IMAD.WIDE.U32 R184, R18, 0x10, R184 ;  /* 0x0000001012b87825 */ /* 0x001fcc00078e00b8 */
[----:B------:R-:W5:Y:S01]  /*5d90*/  LDG.E.128 R184, desc[UR6][R184.64] ;  /* 0x00000006b8b87981 */ /* 0x000f62000c1e1d00 */
[----:B------:R-:W-:-:S04]  /*5da0*/  ISETP.NE.U32.AND P1, PT, RZ, UR12, PT ;  /* 0x0000000cff007c0c */ /* 0x000fc8000bf25070 */
[----:B------:R-:W-:-:S13]  /*5db0*/  ISETP.NE.AND.EX P1, PT, RZ, UR13, PT, P1 ;  /* 0x0000000dff007c0c */ /* 0x000fda000bf25310 */
[----:B-1----:R-:W-:Y:S05]  /*5dc0*/  @P1 BRA `(.L_x_372) ;  /* 0x0000000400301947 */ /* 0x002fea0003800000 */
[----:B------:R-:W-:Y:S01]  /*5dd0*/  FFMA.FTZ R188, R214, R19, R20 ;  /* 0x00000013d6bc7223 */ /* 0x000fe20000010014 */
[C---:B-----5:R-:W-:Y:S02]  /*5de0*/  SHF.L.U32 R189, R187.reuse, 0x10, RZ ;  /* 0x00000010bbbd7819 */ /* 0x060fe400000006ff */
[----:B------:R-:W-:Y:S01]  /*5df0*/  PRMT R187, R187, 0x7632, R187 ;  /* 0x00007632bbbb7816 */ /* 0x000fe200000000bb */
[----:B------:R-:W-:-:S03]  /*5e00*/  FADD.FTZ R188, R245, -R188 ;  /* 0x800000bcf5bc7221 */ /* 0x000fc60000010000 */
[----:B------:R-:W-:Y:S01]  /*5e10*/  SHF.L.U32 R190, R187, 0x10, RZ ;  /* 0x00000010bbbe7819 */ /* 0x000fe200000006ff */
[----:B------:R-:W-:-:S04]  /*5e20*/  FMUL.FTZ R188, R22, R188 ;  /* 0x000000bc16bc7220 */ /* 0x000fc80000410000 */
[----:B------:R-:W-:-:S04]  /*5e30*/  FMUL.FTZ R188, R188, R21 ;  /* 0x00000015bcbc7220 */ /* 0x000fc80000410000 */
[----:B------:R-:W-:Y:S01]  /*5e40*/  FFMA.FTZ R189, R188, R189, R82 ;  /* 0x000000bdbcbd7223 */ /* 0x000fe20000010052 */
[----:B------:R-:W-:-:S05]  /*5e50*/  SHF.L.U32 R82, R183, 0x10, RZ ;  /* 0x00000010b7527819 */ /* 0x000fca00000006ff */
[----:B------:R-:W-:Y:S01]  /*5e60*/  FMUL.FTZ R82, R188, R82 ;  /* 0x00000052bc527220 */ /* 0x000fe20000410000 */
[----:B------:R-:W-:-:S04]  /*5e70*/  FFMA.FTZ R188, R15, R19, R20 ;  /* 0x000000130fbc7223 */ /* 0x000fc80000010014 */
[----:B------:R-:W-:-:S04]  /*5e80*/  FADD.FTZ R188, R198, -R188 ;  /* 0x800000bcc6bc7221 */ /* 0x000fc80000010000 */
[----:B------:R-:W-:-:S04]  /*5e90*/  FMUL.FTZ R188, R22, R188 ;  /* 0x000000bc16bc7220 */ /* 0x000fc80000410000 */
[----:B------:R-:W-:-:S04]  /*5ea0*/  FMUL.FTZ R187, R188, R21 ;  /* 0x00000015bcbb7220 */ /* 0x000fc80000410000 */
[----:B------:R-:W-:Y:S02]  /*5eb0*/  FFMA.FTZ R188, R187, R190, R83 ;  /* 0x000000bebbbc7223 */ /* 0x000fe40000010053 */
[----:B------:R-:W2:Y:S04]  /*5ec0*/  LDL R83, [R1+0xc4] ;  /* 0x0000c40001537983 */ /* 0x000ea80000100800 */
[----:B------:R-:W3:Y:S01]  /*5ed0*/  LDL R190, [R1+0xc0] ;  /* 0x0000c00001be7983 */ /* 0x000ee20000100800 */
[----:B--2---:R-:W-:-:S05]  /*5ee0*/  SHF.L.U32 R83, R83, 0x10, RZ ;  /* 0x0000001053537819 */ /* 0x004fca00000006ff */
[----:B------:R-:W-:Y:S02]  /*5ef0*/  FMUL.FTZ R83, R187, R83 ;  /* 0x00000053bb537220 */ /* 0x000fe40000410000 */
[----:B------:R-:W2:Y:S03]  /*5f00*/  LDL R187, [R1+0x8] ;  /* 0x0000080001bb7983 */ /* 0x000ea60000100800 */
[----:B------:R-:W-:Y:S01]  /*5f10*/  F2FP.BF16.F32.PACK_AB R83, R83, R82 ;  /* 0x000000525353723e */ /* 0x000fe200000010ff */
[----:B------:R-:W-:-:S04]  /*5f20*/  FFMA.FTZ R82, R230, R19, R20 ;  /* 0x00000013e6527223 */ /* 0x000fc80000010014 */
[----:B--2---:R-:W-:Y:S01]  /*5f30*/  FADD.FTZ R82, R187, -R82 ;  /* 0x80000052bb527221 */ /* 0x004fe20000010000 */
[----:B------:R-:W-:-:S03]  /*5f40*/  SHF.L.U32 R187, R186, 0x10, RZ ;  /* 0x00000010babb7819 */ /* 0x000fc600000006ff */
[----:B------:R-:W-:-:S04]  /*5f50*/  FMUL.FTZ R82, R22, R82 ;  /* 0x0000005216527220 */ /* 0x000fc80000410000 */
[----:B------:R-:W-:-:S04]  /*5f60*/  FMUL.FTZ R82, R82, R21 ;  /* 0x0000001552527220 */ /* 0x000fc80000410000 */
[----:B------:R-:W-:Y:S01]  /*5f70*/  FFMA.FTZ R187, R82, R187, R80 ;  /* 0x000000bb52bb7223 */ /* 0x000fe20000010050 */
[----:B------:R-:W-:-:S05]  /*5f80*/  SHF.L.U32 R80, R182, 0x10, RZ ;  /* 0x00000010b6507819 */ /* 0x000fca00000006ff */
[----:B------:R-:W-:Y:S01]  /*5f90*/  FMUL.FTZ R82, R82, R80 ;  /* 0x0000005052527220 */ /* 0x000fe20000410000 */
[----:B------:R-:W-:Y:S01]  /*5fa0*/  FFMA.FTZ R80, R16, R19, R20 ;  /* 0x0000001310507223 */ /* 0x000fe20000010014 */
[----:B------:R-:W-:-:S03]  /*5fb0*/  PRMT R186, R186, 0x7632, R186 ;  /* 0x00007632baba7816 */ /* 0x000fc600000000ba */
[----:B------:R-:W-:Y:S01]  /*5fc0*/  FADD.FTZ R80, R206, -R80 ;  /* 0x80000050ce507221 */ /* 0x000fe20000010000 */
[----:B------:R-:W-:-:S03]  /*5fd0*/  SHF.L.U32 R186, R186, 0x10, RZ ;  /* 0x00000010baba7819 */ /* 0x000fc600000006ff */
[----:B------:R-:W-:-:S04]  /*5fe0*/  FMUL.FTZ R80, R22, R80 ;  /* 0x0000005016507220 */ /* 0x000fc80000410000 */
[----:B------:R-:W-:-:S04]  /*5ff0*/  FMUL.FTZ R80, R80, R21 ;  /* 0x0000001550507220 */ /* 0x000fc80000410000 */
[----:B------:R-:W-:Y:S01]  /*6000*/  FFMA.FTZ R186, R80, R186, R81 ;  /* 0x000000ba50ba7223 */ /* 0x000fe20000010051 */
[----:B---3--:R-:W-:-:S05]  /*6010*/  SHF.L.U32 R81, R190, 0x10, RZ ;  /* 0x00000010be517819 */ /* 0x008fca00000006ff */
[----:B------:R-:W-:Y:S01]  /*6020*/  FMUL.FTZ R81, R80, R81 ;  /* 0x0000005150517220 */ /* 0x000fe20000410000 */
[----:B------:R-:W-:-:S04]  /*6030*/  FFMA.FTZ R80, R231, R19, R20 ;  /* 0x00000013e7507223 */ /* 0x000fc80000010014 */
[----:B------:R-:W-:Y:S01]  /*6040*/  FADD.FTZ R80, R232, -R80 ;  /* 0x80000050e8507221 */ /* 0x000fe20000010000 */
[----:B------:R-:W-:-:S03]  /*6050*/  F2FP.BF16.F32.PACK_AB R82, R81, R82 ;  /* 0x000000525152723e */ /* 0x000fc600000010ff */
[----:B------:R-:W-:-:S04]  /*6060*/  FMUL.FTZ R80, R22, R80 ;  /* 0x0000005016507220 */ /* 0x000fc80000410000 */
[----:B------:R-:W-:Y:S01]  /*6070*/  FMUL.FTZ R81, R80, R21 ;  /* 0x0000001550517220 */ /* 0x000fe20000410000 */
[----:B------:R-:W-:-:S05]  /*6080*/  SHF.L.U32 R80, R185, 0x10, RZ ;  /* 0x00000010b9507819 */ /* 0x000fca00000006ff */
        /* <DEDUP_REMOVED lines=10> */
[----:B------:R-:W-:-:S05]  /*6130*/  SHF.L.U32 R185, R196, 0x10, RZ ;  /* 0x00000010c4b97819 */ /* 0x000fca00000006ff */
[----:B------:R-:W-:-:S05]  /*6140*/  FMUL.FTZ R80, R80, R185 ;  /* 0x000000b950507220 */ /* 0x000fca0000410000 */
[----:B------:R-:W-:Y:S01]  /*6150*/  F2FP.BF16.F32.PACK_AB R81, R80, R81 ;  /* 0x000000515051723e */ /* 0x000fe200000010ff */
[----:B------:R-:W-:-:S04]  /*6160*/  FFMA.FTZ R80, R208, R19, R20 ;  /* 0x00000013d0507223 */ /* 0x000fc80000010014 */
[----:B------:R-:W-:Y:S01]  /*6170*/  FADD.FTZ R80, R233, -R80 ;  /* 0x80000050e9507221 */ /* 0x000fe20000010000 */
        /* <DEDUP_REMOVED lines=16> */
[----:B------:R-:W-:Y:S06]  /*6280*/  BRA `(.L_x_373) ;  /* 0x00000004003c7947 */ /* 0x000fec0003800000 */
.L_x_372:
[-CC-:B------:R-:W-:Y:S01]  /*6290*/  FFMA.FTZ R27, R214, R19.reuse, R20.reuse ;  /* 0x00000013d61b7223 */ /* 0x180fe20000010014 */
[----:B------:R-:W-:Y:S01]  /*62a0*/  FFMA.FTZ R26, R15, R19, R20 ;  /* 0x000000130f1a7223 */ /* 0x000fe20000010014 */
[----:B------:R-:W2:Y:S01]  /*62b0*/  LDL R190, [R1+0xc0] ;  /* 0x0000c00001be7983 */ /* 0x000ea20000100800 */
[----:B-----5:R-:W-:Y:S01]  /*62c0*/  PRMT R24, R187, 0x7632, R24 ;  /* 0x00007632bb187816 */ /* 0x020fe20000000018 */
[----:B------:R-:W-:Y:S01]  /*62d0*/  FADD.FTZ R27, R245, -R27 ;  /* 0x8000001bf51b7221 */ /* 0x000fe20000010000 */
[----:B------:R-:W-:Y:S01]  /*62e0*/  FADD.FTZ R26, R198, -R26 ;  /* 0x8000001ac61a7221 */ /* 0x000fe20000010000 */
[----:B------:R-:W-:Y:S02]  /*62f0*/  SHF.L.U32 R187, R187, 0x10, RZ ;  /* 0x00000010bbbb7819 */ /* 0x000fe400000006ff */
[C---:B------:R-:W-:Y:S01]  /*6300*/  FMUL.FTZ R27, R22.reuse, R27 ;  /* 0x0000001b161b7220 */ /* 0x040fe20000410000 */
[----:B------:R-:W-:-:S03]  /*6310*/  FMUL.FTZ R26, R22, R26 ;  /* 0x0000001a161a7220 */ /* 0x000fc60000410000 */
[----:B------:R-:W-:-:S04]  /*6320*/  FMUL.FTZ R25, R27, R21 ;  /* 0x000000151b197220 */ /* 0x000fc80000410000 */
[----:B------:R-:W-:Y:S01]  /*6330*/  FFMA.FTZ R189, R25, R187, R82 ;  /* 0x000000bb19bd7223 */ /* 0x000fe20000010052 */
[----:B------:R-:W-:Y:S01]  /*6340*/  SHF.L.U32 R82, R24, 0x10, RZ ;  /* 0x0000001018527819 */ /* 0x000fe200000006ff */
[C---:B------:R-:W-:Y:S01]  /*6350*/  FMUL.FTZ R24, R26.reuse, R21 ;  /* 0x000000151a187220 */ /* 0x040fe20000410000 */
[----:B------:R-:W3:Y:S01]  /*6360*/  LDL R187, [R1+0xc4] ;  /* 0x0000c40001bb7983 */ /* 0x000ee20000100800 */
[----:B------:R-:W-:Y:S02]  /*6370*/  F2FP.BF16.F32.PACK_AB R27, R26, R27 ;  /* 0x0000001b1a1b723e */ /* 0x000fe400000010ff */
[----:B------:R-:W-:Y:S02]  /*6380*/  FFMA.FTZ R188, R24, R82, R83 ;  /* 0x0000005218bc7223 */ /* 0x000fe40000010053 */
[----:B------:R-:W4:Y:S01]  /*6390*/  LDL R83, [R1+0x8] ;  /* 0x0000080001537983 */ /* 0x000f220000100800 */
[----:B------:R-:W-:-:S05]  /*63a0*/  SHF.L.U32 R26, R183, 0x10, RZ ;  /* 0x00000010b71a7819 */ /* 0x000fca00000006ff */
[----:B------:R-:W-:Y:S01]  /*63b0*/  FMUL.FTZ R25, R25, R26 ;  /* 0x0000001a19197220 */ /* 0x000fe20000410000 */
[----:B------:R-:W-:Y:S01]  /*63c0*/  FFMA.FTZ R26, R230, R19, R20 ;  /* 0x00000013e61a7223 */ /* 0x000fe20000010014 */
[----:B---3--:R-:W-:-:S03]  /*63d0*/  SHF.L.U32 R82, R187, 0x10, RZ ;  /* 0x00000010bb527819 */ /* 0x008fc600000006ff */
[----:B----4-:R-:W-:Y:S02]  /*63e0*/  FADD.FTZ R26, R83, -R26 ;  /* 0x8000001a531a7221 */ /* 0x010fe40000010000 */
[----:B------:R-:W-:Y:S01]  /*63f0*/  FMUL.FTZ R24, R24, R82 ;  /* 0x0000005218187220 */ /* 0x000fe20000410000 */
[----:B------:R-:W-:Y:S01]  /*6400*/  SHF.L.U32 R83, R186, 0x10, RZ ;  /* 0x00000010ba537819 */ /* 0x000fe200000006ff */
[----:B------:R-:W-:-:S04]  /*6410*/  FMUL.FTZ R26, R22, R26 ;  /* 0x0000001a161a7220 */ /* 0x000fc80000410000 */
[----:B------:R-:W-:-:S04]  /*6420*/  FMUL.FTZ R82, R26, R21 ;  /* 0x000000151a527220 */ /* 0x000fc80000410000 */
[----:B------:R-:W-:Y:S01]  /*6430*/  FFMA.FTZ R187, R82, R83, R80 ;  /* 0x0000005352bb7223 */ /* 0x000fe20000010050 */
[----:B------:R-:W-:Y:S01]  /*6440*/  FFMA.FTZ R83, R16, R19, R20 ;  /* 0x0000001310537223 */ /* 0x000fe20000010014 */
[----:B------:R-:W-:-:S03]  /*6450*/  SHF.L.U32 R80, R182, 0x10, RZ ;  /* 0x00000010b6507819 */ /* 0x000fc600000006ff */
[----:B------:R-:W-:Y:S02]  /*6460*/  FADD.FTZ R83, R206, -R83 ;  /* 0x80000053ce537221 */ /* 0x000fe40000010000 */
[----:B------:R-:W-:Y:S01]  /*6470*/  FMUL.FTZ R82, R82, R80 ;  /* 0x0000005052527220 */ /* 0x000fe20000410000 */
[----:B------:R-:W-:Y:S01]  /*6480*/  PRMT R80, R186, 0x7632, R80 ;  /* 0x00007632ba507816 */ /* 0x000fe20000000050 */
[----:B------:R-:W-:-:S03]  /*6490*/  FMUL.FTZ R83, R22, R83 ;  /* 0x0000005316537220 */ /* 0x000fc60000410000 */
[----:B------:R-:W-:Y:S01]  /*64a0*/  SHF.L.U32 R186, R80, 0x10, RZ ;  /* 0x0000001050ba7819 */ /* 0x000fe200000006ff */
[C---:B------:R-:W-:Y:S01]  /*64b0*/  FMUL.FTZ R80, R83.reuse, R21 ;  /* 0x0000001553507220 */ /* 0x040fe20000410000 */
[----:B------:R-:W-:Y:S02]  /*64c0*/  F2FP.BF16.F32.PACK_AB R26, R83, R26 ;  /* 0x0000001a531a723e */ /* 0x000fe400000010ff */
[----:B------:R-:W-:Y:S01]  /*64d0*/  F2FP.BF16.F32.PACK_AB R83, R24, R25 ;  /* 0x000000191853723e */ /* 0x000fe200000010ff */
[-CC-:B------:R-:W-:Y:S01]  /*64e0*/  FFMA.FTZ R25, R231, R19.reuse, R20.reuse ;  /* 0x00000013e7197223 */ /* 0x180fe20000010014 */
[----:B--2---:R-:W-:Y:S01]  /*64f0*/  SHF.L.U32 R24, R190, 0x10, RZ ;  /* 0x00000010be187819 */ /* 0x004fe200000006ff */
[----:B------:R-:W-:Y:S01]  /*6500*/  FFMA.FTZ R186, R80, R186, R81 ;  /* 0x000000ba50ba7223 */ /* 0x000fe20000010051 */
[----:B------:R-:W-:Y:S01]  /*6510*/  FFMA.FTZ R81, R17, R19, R20 ;  /* 0x0000001311517223 */ /* 0x000fe20000010014 */
[----:B------:R-:W-:Y:S02]  /*6520*/  FADD.FTZ R25, R232, -R25 ;  /* 0x80000019e8197221 */ /* 0x000fe40000010000 */
[----:B------:R-:W-:Y:S01]  /*6530*/  FMUL.FTZ R24, R80, R24 ;  /* 0x0000001850187220 */ /* 0x000fe20000410000 */
[----:B------:R-:W-:Y:S01]  /*6540*/  SHF.L.U32 R80, R185, 0x10, RZ ;  /* 0x00000010b9507819 */ /* 0x000fe200000006ff */
[----:B------:R-:W-:Y:S01]  /*6550*/  FMUL.FTZ R25, R22, R25 ;  /* 0x0000001916197220 */ /* 0x000fe20000410000 */
[----:B------:R-:W-:-:S02]  /*6560*/  FADD.FTZ R81, R220, -R81 ;  /* 0x80000051dc517221 */ /* 0x000fc40000010000 */
[----:B------:R-:W-:Y:S01]  /*6570*/  F2FP.BF16.F32.PACK_AB R82, R24, R82 ;  /* 0x000000521852723e */ /* 0x000fe200000010ff */
[----:B------:R-:W-:Y:S01]  /*6580*/  FMUL.FTZ R24, R25, R21 ;  /* 0x0000001519187220 */ /* 0x000fe20000410000 */
[----:B------:R-:W-:-:S03]  /*6590*/  FMUL.FTZ R81, R22, R81 ;  /* 0x0000005116517220 */ /* 0x000fc60000410000 */
[----:B------:R-:W-:Y:S01]  /*65a0*/  FFMA.FTZ R86, R24, R80, R86 ;  /* 0x0000005018567223 */ /* 0x000fe20000010056 */
[----:B------:R-:W-:Y:S02]  /*65b0*/  SHF.L.U32 R80, R181, 0x10, RZ ;  /* 0x00000010b5507819 */ /* 0x000fe400000006ff */
[----:B------:R-:W-:-:S03]  /*65c0*/  F2FP.BF16.F32.PACK_AB R25, R81, R25 ;  /* 0x000000195119723e */ /* 0x000fc600000010ff */
[----:B------:R-:W-:Y:S01]  /*65d0*/  FMUL.FTZ R24, R24, R80 ;  /* 0x0000005018187220 */ /* 0x000fe20000410000 */
[----:B------:R-:W-:-:S04]  /*65e0*/  PRMT R80, R185, 0x7632, R80 ;  /* 0x00007632b9507816 */ /* 0x000fc80000000050 */
[----:B------:R-:W-:Y:S01]  /*65f0*/  SHF.L.U32 R185, R80, 0x10, RZ ;  /* 0x0000001050b97819 */ /* 0x000fe200000006ff */
[----:B------:R-:W-:Y:S01]  /*6600*/  FMUL.FTZ R80, R81, R21 ;  /* 0x0000001551507220 */ /* 0x000fe20000410000 */
[----:B------:R-:W-:-:S03]  /*6610*/  SHF.L.U32 R81, R196, 0x10, RZ ;  /* 0x00000010c4517819 */ /* 0x000fc600000006ff */
[----:B------:R-:W-:Y:S01]  /*6620*/  FFMA.FTZ R87, R80, R185, R87 ;  /* 0x000000b950577223 */ /* 0x000fe20000010057 */
[----:B------:R-:W-:Y:S01]  /*6630*/  SHF.L.U32 R185, R184, 0x10, RZ ;  /* 0x00000010b8b97819 */ /* 0x000fe200000006ff */
[----:B------:R-:W-:Y:S01]  /*6640*/  FMUL.FTZ R81, R80, R81 ;  /* 0x0000005150517220 */ /* 0x000fe20000410000 */
[----:B------:R-:W-:-:S04]  /*6650*/  FFMA.FTZ R80, R208, R19, R20 ;  /* 0x00000013d0507223 */ /* 0x000fc80000010014 */
[----:B------:R-:W-:Y:S01]  /*6660*/  FADD.FTZ R80, R233, -R80 ;  /* 0x80000050e9507221 */ /* 0x000fe20000010000 */
[----:B------:R-:W-:-:S03]  /*6670*/  F2FP.BF16.F32.PACK_AB R81, R81, R24 ;  /* 0x000000185151723e */ /* 0x000fc600000010ff */
        /* <DEDUP_REMOVED lines=10> */
[C---:B------:R-:W-:Y:S01]  /*6720*/  FMUL.FTZ R84, R80.reuse, R21 ;  /* 0x0000001550547220 */ /* 0x040fe20000410000 */
[----:B------:R-:W-:-:S03]  /*6730*/  F2FP.BF16.F32.PACK_AB R24, R80, R24 ;  /* 0x000000185018723e */ /* 0x000fc600000010ff */
[----:B------:R-:W-:Y:S01]  /*6740*/  FFMA.FTZ R184, R84, R184, R85 ;  /* 0x000000b854b87223 */ /* 0x000fe20000010055 */
[----:B------:R-:W-:-:S05]  /*6750*/  SHF.L.U32 R85, R191, 0x10, RZ ;  /* 0x00000010bf557819 */ /* 0x000fca00000006ff */
[----:B------:R-:W-:-:S05]  /*6760*/  FMUL.FTZ R85, R84, R85 ;  /* 0x0000005554557220 */ /* 0x000fca0000410000 */
[----:B------:R-:W-:-:S07]  /*6770*/  F2FP.BF16.F32.PACK_AB R80, R85, R190 ;  /* 0x000000be5550723e */ /* 0x000fce00000010ff */
.L_x_373:
[----:B------:R-:W0:Y:S02]  /*6780*/  @P1 LDC.64 R84, c[0x0][0x478] ;  /* 0x00011e00ff541b82 */ /* 0x000e240000000a00 */
[----:B0-----:R-:W-:-:S05]  /*6790*/  @P1 IMAD.WIDE.U32 R84, R18, 0x10, R84 ;  /* 0x0000001012541825 */ /* 0x001fca00078e0054 */
[----:B------:R0:W-:Y:S02]  /*67a0*/  @P1 STG.E.128 desc[UR6][R84.64], R24 ;  /* 0x0000001854001986 */ /* 0x0001e4000c101d06 */
[----:B0-----:R-:W0:Y:S02]  /*67b0*/  LDC.64 R84, c[0x0][0x468] ;  /* 0x00011a00ff547b82 */ /* 0x001e240000000a00 */
[C---:B0-----:R-:W-:Y:S01]  /*67c0*/  IMAD.WIDE.U32 R84, R18.reuse, 0x10, R84 ;  /* 0x0000001012547825 */ /* 0x041fe200078e0054 */
[----:B------:R-:W-:-:S04]  /*67d0*/  IADD3 R18, PT, PT, R18, 0x20, RZ ;  /* 0x0000002012127810 */ /* 0x000fc80007ffe0ff */
[----:B------:R0:W-:Y:S02]  /*67e0*/  STG.E.128 desc[UR6][R84.64], R80 ;  /* 0x0000005054007986 */ /* 0x0001e4000c101d06 */
[----:B0-----:R-:W-:Y:S02]  /*67f0*/  MOV R84, R185 ;  /* 0x000000b900547202 */ /* 0x001fe40000000f00 */
[----:B------:R-:W-:Y:S02]  /*6800*/  MOV R85, R184 ;  /* 0x000000b800557202 */ /* 0x000fe40000000f00 */
[----:B------:R-:W-:Y:S02]  /*6810*/  MOV R80, R187 ;  /* 0x000000bb00507202 */ /* 0x000fe40000000f00 */
[----:B------:R-:W-:Y:S02]  /*6820*/  MOV R81, R186 ;  /* 0x000000ba00517202 */ /* 0x000fe40000000f00 */
[----:B------:R-:W-:-:S02]  /*6830*/  MOV R82, R189 ;  /* 0x000000bd00527202 */ /* 0x000fc40000000f00 */
[----:B------:R-:W-:-:S07]  /*6840*/  MOV R83, R188 ;  /* 0x000000bc00537202 */ /* 0x000fce0000000f00 */
.L_x_371:
[----:B------:R-:W-:Y:S05]  /*6850*/  BSYNC.RECONVERGENT B2 ;  /* 0x0000000000027941 */ /* 0x000fea0003800200 */
.L_x_370:
        /* <DEDUP_REMOVED lines=10> */
[----:B-1----:R-:W-:Y:S05]  /*6900*/  @!P1 BRA `(.L_x_376) ;  /* 0x0000000400409947 */ /* 0x002fea0003800000 */
[-C--:B------:R-:W-:Y:S01]  /*6910*/  FFMA.FTZ R27, R199, R19.reuse, R20 ;  /* 0x00000013c71b7223 */ /* 0x080fe20000010014 */
[----:B------:R-:W2:Y:S01]  /*6920*/  LDL R190, [R1] ;  /* 0x0000000001be7983 */ /* 0x000ea20000100800 */
[C---:B-----5:R-:W-:Y:S01]  /*6930*/  PRMT R24, R187.reuse, 0x7632, R24 ;  /* 0x00007632bb187816 */ /* 0x060fe20000000018 */
[----:B------:R-:W-:Y:S01]  /*6940*/  FFMA.FTZ R26, R12, R19, R20 ;  /* 0x000000130c1a7223 */ /* 0x000fe20000010014 */
[----:B------:R-:W-:Y:S01]  /*6950*/  FADD.FTZ R27, R238, -R27 ;  /* 0x8000001bee1b7221 */ /* 0x000fe20000010000 */
[----:B------:R-:W-:Y:S02]  /*6960*/  SHF.L.U32 R187, R187, 0x10, RZ ;  /* 0x00000010bbbb7819 */ /* 0x000fe400000006ff */
[----:B------:R-:W-:Y:S01]  /*6970*/  FADD.FTZ R26, R193, -R26 ;  /* 0x8000001ac11a7221 */ /* 0x000fe20000010000 */
[----:B------:R-:W-:-:S03]  /*6980*/  FMUL.FTZ R27, R22, R27 ;  /* 0x0000001b161b7220 */ /* 0x000fc60000410000 */
[----:B------:R-:W-:Y:S01]  /*6990*/  FMUL.FTZ R26, R22, R26 ;  /* 0x0000001a161a7220 */ /* 0x000fe20000410000 */
[----:B------:R-:W-:-:S04]  /*69a0*/  FMUL.FTZ R25, R27, R21 ;  /* 0x000000151b197220 */ /* 0x000fc80000410000 */
[----:B------:R-:W-:Y:S02]  /*69b0*/  FFMA.FTZ R189, R25, R187, R74 ;  /* 0x000000bb19bd7223 */ /* 0x000fe4000001004a */
[----:B------:R-:W3:Y:S01]  /*69c0*/  LDL R187, [R1+0xb4] ;  /* 0x0000b40001bb7983 */ /* 0x000ee20000100800 */
[----:B------:R-:W-:Y:S01]  /*69d0*/  SHF.L.U32 R74, R24, 0x10, RZ ;  /* 0x00000010184a7819 */ /* 0x000fe200000006ff */
[C---:B------:R-:W-:Y:S01]  /*69e0*/  FMUL.FTZ R24, R26.reuse, R21 ;  /* 0x000000151a187220 */ /* 0x040fe20000410000 */
[----:B------:R-:W-:Y:S02]  /*69f0*/  F2FP.BF16.F32.PACK_AB R27, R26, R27 ;  /* 0x0000001b1a1b723e */ /* 0x000fe400000010ff */
[----:B------:R-:W-:Y:S01]  /*6a00*/  SHF.L.U32 R26, R179, 0x10, RZ ;  /* 0x00000010b31a7819 */ /* 0x000fe200000006ff */
[----:B------:R-:W-:Y:S01]  /*6a10*/  FFMA.FTZ R188, R24, R74, R75 ;  /* 0x0000004a18bc7223 */ /* 0x000fe2000001004b */
[----:B------:R-:W-:-:S03]  /*6a20*/  SHF.L.U32 R75, R186, 0x10, RZ ;  /* 0x00000010ba4b7819 */ /* 0x000fc600000006ff */
[----:B------:R-:W-:Y:S01]  /*6a30*/  FMUL.FTZ R25, R25, R26 ;  /* 0x0000001a19197220 */ /* 0x000fe20000410000 */
[----:B------:R-:W-:-:S04]  /*6a40*/  FFMA.FTZ R26, R223, R19, R20 ;  /* 0x00000013df1a7223 */ /* 0x000fc80000010014 */
[----:B------:R-:W-:-:S04]  /*6a50*/  FADD.FTZ R26, R248, -R26 ;  /* 0x8000001af81a7221 */ /* 0x000fc80000010000 */
[----:B------:R-:W-:Y:S01]  /*6a60*/  FMUL.FTZ R26, R22, R26 ;  /* 0x0000001a161a7220 */ /* 0x000fe20000410000 */
[----:B---3--:R-:W-:-:S05]  /*6a70*/  SHF.L.U32 R74, R187, 0x10, RZ ;  /* 0x00000010bb4a7819 */ /* 0x008fca00000006ff */
[----:B------:R-:W-:Y:S01]  /*6a80*/  FMUL.FTZ R24, R24, R74 ;  /* 0x0000004a18187220 */ /* 0x000fe20000410000 */
        /* <DEDUP_REMOVED lines=9> */
[----:B------:R-:W-:-:S04]  /*6b20*/  FMUL.FTZ R72, R75, R21 ;  /* 0x000000154b487220 */ /* 0x000fc80000410000 */
[----:B------:R-:W-:Y:S02]  /*6b30*/  FFMA.FTZ R186, R72, R186, R73 ;  /* 0x000000ba48ba7223 */ /* 0x000fe40000010049 */
[----:B------:R-:W3:Y:S01]  /*6b40*/  LDL R73, [R1+0xb0] ;  /* 0x0000b00001497983 */ /* 0x000ee20000100800 */
[----:B------:R-:W-:Y:S02]  /*6b50*/  F2FP.BF16.F32.PACK_AB R26, R75, R26 ;  /* 0x0000001a4b1a723e */ /* 0x000fe400000010ff */
[----:B------:R-:W-:Y:S01]  /*6b60*/  F2FP.BF16.F32.PACK_AB R75, R24, R25 ;  /* 0x00000019184b723e */ /* 0x000fe200000010ff */
[----:B------:R-:W-:-:S04]  /*6b70*/  FFMA.FTZ R25, R228, R19, R20 ;  /* 0x00000013e4197223 */ /* 0x000fc80000010014 */
[----:B--2---:R-:W-:-:S04]  /*6b80*/  FADD.FTZ R25, R190, -R25 ;  /* 0x80000019be197221 */ /* 0x004fc80000010000 */
[----:B------:R-:W-:Y:S01]  /*6b90*/  FMUL.FTZ R25, R22, R25 ;  /* 0x0000001916197220 */ /* 0x000fe20000410000 */
[----:B---3--:R-:W-:Y:S01]  /*6ba0*/  SHF.L.U32 R24, R73, 0x10, RZ ;  /* 0x0000001049187819 */ /* 0x008fe200000006ff */
[----:B------:R-:W-:-:S04]  /*6bb0*/  FFMA.FTZ R73, R14, R19, R20 ;  /* 0x000000130e497223 */ /* 0x000fc80000010014 */
[----:B------:R-:W-:Y:S01]  /*6bc0*/  FMUL.FTZ R24, R72, R24 ;  /* 0x0000001848187220 */ /* 0x000fe20000410000 */
[----:B------:R-:W-:Y:S01]  /*6bd0*/  SHF.L.U32 R72, R185, 0x10, RZ ;  /* 0x00000010b9487819 */ /* 0x000fe200000006ff */
[----:B------:R-:W-:-:S03]  /*6be0*/  FADD.FTZ R73, R219, -R73 ;  /* 0x80000049db497221 */ /* 0x000fc60000010000 */
        /* <DEDUP_REMOVED lines=32> */
[----:B------:R-:W-:Y:S01]  /*6df0*/  F2FP.BF16.F32.PACK_AB R72, R77, R190 ;  /* 0x000000be4d48723e */ /* 0x000fe200000010ff */
[----:B------:R-:W-:Y:S06]  /*6e00*/  BRA `(.L_x_377) ;  /* 0x00000004002c7947 */ /* 0x000fec0003800000 */
.L_x_376:
        /* <DEDUP_REMOVED lines=16> */
[----:B------:R-:W3:Y:S01]  /*6f10*/  LDL R190, [R1] ;  /* 0x0000000001be7983 */ /* 0x000ee20000100800 */
[----:B--2---:R-:W-:-:S05]  /*6f20*/  SHF.L.U32 R75, R75, 0x10, RZ ;  /* 0x000000104b4b7819 */ /* 0x004fca00000006ff */
[----:B------:R-:W-:Y:S01]  /*6f30*/  FMUL.FTZ R75, R187, R75 ;  /* 0x0000004bbb4b7220 */ /* 0x000fe20000410000 */
[C---:B------:R-:W-:Y:S02]  /*6f40*/  SHF.L.U32 R187, R186.reuse, 0x10, RZ ;  /* 0x00000010babb7819 */ /* 0x040fe400000006ff */
[----:B------:R-:W-:Y:S02]  /*6f50*/  PRMT R186, R186, 0x7632, R186 ;  /* 0x00007632baba7816 */ /* 0x000fe400000000ba */
[----:B------:R-:W-:Y:S01]  /*6f60*/  F2FP.BF16.F32.PACK_AB R75, R75, R74 ;  /* 0x0000004a4b4b723e */ /* 0x000fe200000010ff */
[----:B------:R-:W-:Y:S01]  /*6f70*/  FFMA.FTZ R74, R223, R19, R20 ;  /* 0x00000013df4a7223 */ /* 0x000fe20000010014 */
[----:B------:R-:W-:-:S03]  /*6f80*/  SHF.L.U32 R186, R186, 0x10, RZ ;  /* 0x00000010baba7819 */ /* 0x000fc600000006ff */
[----:B------:R-:W-:-:S04]  /*6f90*/  FADD.FTZ R74, R248, -R74 ;  /* 0x8000004af84a7221 */ /* 0x000fc80000010000 */
        /* <DEDUP_REMOVED lines=10> */
[----:B------:R-:W2:Y:S02]  /*7040*/  LDL R73, [R1+0xb0] ;  /* 0x0000b00001497983 */ /* 0x000ea40000100800 */
[----:B--2---:R-:W-:-:S05]  /*7050*/  SHF.L.U32 R73, R73, 0x10, RZ ;  /* 0x0000001049497819 */ /* 0x004fca00000006ff */
[----:B------:R-:W-:Y:S01]  /*7060*/  FMUL.FTZ R73, R72, R73 ;  /* 0x0000004948497220 */ /* 0x000fe20000410000 */
[----:B------:R-:W-:-:S04]  /*7070*/  FFMA.FTZ R72, R228, R19, R20 ;  /* 0x00000013e4487223 */ /* 0x000fc80000010014 */
[----:B---3--:R-:W-:Y:S01]  /*7080*/  FADD.FTZ R72, R190, -R72 ;  /* 0x80000048be487221 */ /* 0x008fe20000010000 */
[----:B------:R-:W-:-:S03]  /*7090*/  F2FP.BF16.F32.PACK_AB R74, R73, R74 ;  /* 0x0000004a494a723e */ /* 0x000fc600000010ff */
[----:B------:R-:W-:-:S04]  /*70a0*/  FMUL.FTZ R72, R22, R72 ;  /* 0x0000004816487220 */ /* 0x000fc80000410000 */
[----:B------:R-:W-:Y:S01]  /*70b0*/  FMUL.FTZ R73, R72, R21 ;  /* 0x0000001548497220 */ /* 0x000fe20000410000 */
[C---:B------:R-:W-:Y:S02]  /*70c0*/  SHF.L.U32 R72, R185.reuse, 0x10, RZ ;  /* 0x00000010b9487819 */ /* 0x040fe400000006ff */
[----:B------:R-:W-:-:S03]  /*70d0*/  PRMT R185, R185, 0x7632, R185 ;  /* 0x00007632b9b97816 */ /* 0x000fc600000000b9 */
[----:B------:R-:W-:Y:S01]  /*70e0*/  FFMA.FTZ R78, R73, R72, R78 ;  /* 0x00000048494e7223 */ /* 0x000fe2000001004e */
[----:B------:R-:W-:Y:S02]  /*70f0*/  SHF.L.U32 R72, R177, 0x10, RZ ;  /* 0x00000010b1487819 */ /* 0x000fe400000006ff */
[----:B------:R-:W-:-:S03]  /*7100*/  SHF.L.U32 R185, R185, 0x10, RZ ;  /* 0x00000010b9b97819 */ /* 0x000fc600000006ff */
[----:B------:R-:W-:Y:S01]  /*7110*/  FMUL.FTZ R73, R73, R72 ;  /* 0x0000004849497220 */ /* 0x000fe20000410000 */
[----:B------:R-:W-:-:S04]  /*7120*/  FFMA.FTZ R72, R14, R19, R20 ;  /* 0x000000130e487223 */ /* 0x000fc80000010014 */
[----:B------:R-:W-:-:S04]  /*7130*/  FADD.FTZ R72, R219, -R72 ;  /* 0x80000048db487221 */ /* 0x000fc80000010000 */
[----:B------:R-:W-:-:S04]  /*7140*/  FMUL.FTZ R72, R22, R72 ;  /* 0x0000004816487220 */ /* 0x000fc80000410000 */
[----:B------:R-:W-:-:S04]  /*7150*/  FMUL.FTZ R72, R72, R21 ;  /* 0x0000001548487220 */ /* 0x000fc80000410000 */
[----:B------:R-:W-:Y:S01]  /*7160*/  FFMA.FTZ R79, R72, R185, R79 ;  /* 0x000000b9484f7223 */ /* 0x000fe2000001004f */
[----:B------:R-:W-:-:S05]  /*7170*/  SHF.L.U32 R185, R232, 0x10, RZ ;  /* 0x00000010e8b97819 */ /* 0x000fca00000006ff */
        /* <DEDUP_REMOVED lines=16> */
[----:B------:R-:W-:Y:S01]  /*7280*/  FFMA.FTZ R184, R76, R184, R77 ;  /* 0x000000b84cb87223 */ /* 0x000fe2000001004d */
[----:B------:R-:W-:-:S05]  /*7290*/  SHF.L.U32 R77, R191, 0x10, RZ ;  /* 0x00000010bf4d7819 */ /* 0x000fca00000006ff */
[----:B------:R-:W-:-:S05]  /*72a0*/  FMUL.FTZ R77, R76, R77 ;  /* 0x0000004d4c4d7220 */ /* 0x000fca0000410000 */
[----:B------:R-:W-:-:S07]  /*72b0*/  F2FP.BF16.F32.PACK_AB R72, R77, R72 ;  /* 0x000000484d48723e */ /* 0x000fce00000010ff */
.L_x_377:
        /* <DEDUP_REMOVED lines=13> */
.L_x_375:
[----:B------:R-:W-:Y:S05]  /*7390*/  BSYNC.RECONVERGENT B2 ;  /* 0x0000000000027941 */ /* 0x000fea0003800200 */
.L_x_374:
        /* <DEDUP_REMOVED lines=11> */
[----:B------:R-:W2:Y:S01]  /*7450*/  LDL R190, [R1+0xa4] ;  /* 0x0000a40001be7983 */ /* 0x000ea20000100800 */
[-CC-:B------:R-:W-:Y:S01]  /*7460*/  FFMA.FTZ R27, R197, R19.reuse, R20.reuse ;  /* 0x00000013c51b7223 */ /* 0x180fe20000010014 */
[----:B------:R-:W-:Y:S01]  /*7470*/  FFMA.FTZ R26, R9, R19, R20 ;  /* 0x00000013091a7223 */ /* 0x000fe20000010014 */
[----:B-----5:R-:W-:Y:S02]  /*7480*/  PRMT R24, R187, 0x7632, R24 ;  /* 0x00007632bb187816 */ /* 0x020fe40000000018 */
[----:B------:R-:W-:Y:S01]  /*7490*/  FADD.FTZ R27, R237, -R27 ;  /* 0x8000001bed1b7221 */ /* 0x000fe20000010000 */
[----:B------:R-:W-:Y:S01]  /*74a0*/  FADD.FTZ R26, R192, -R26 ;  /* 0x8000001ac01a7221 */ /* 0x000fe20000010000 */
[----:B------:R-:W-:Y:S02]  /*74b0*/  SHF.L.U32 R187, R187, 0x10, RZ ;  /* 0x00000010bbbb7819 */ /* 0x000fe400000006ff */
[C---:B------:R-:W-:Y:S01]  /*74c0*/  FMUL.FTZ R27, R22.reuse, R27 ;  /* 0x0000001b161b7220 */ /* 0x040fe20000410000 */
[----:B------:R-:W-:-:S03]  /*74d0*/  FMUL.FTZ R26, R22, R26 ;  /* 0x0000001a161a7220 */ /* 0x000fc60000410000 */
[----:B------:R-:W-:Y:S02]  /*74e0*/  FMUL.FTZ R25, R27, R21 ;  /* 0x000000151b197220 */ /* 0x000fe40000410000 */
[----:B------:R-:W-:Y:S02]  /*74f0*/  F2FP.BF16.F32.PACK_AB R27, R26, R27 ;  /* 0x0000001b1a1b723e */ /* 0x000fe400000010ff */
[----:B------:R-:W-:Y:S01]  /*7500*/  FFMA.FTZ R189, R25, R187, R66 ;  /* 0x000000bb19bd7223 */ /* 0x000fe20000010042 */
[----:B------:R-:W-:Y:S01]  /*7510*/  SHF.L.U32 R66, R24, 0x10, RZ ;  /* 0x0000001018427819 */ /* 0x000fe200000006ff */
[----:B------:R-:W-:Y:S01]  /*7520*/  FMUL.FTZ R24, R26, R21 ;  /* 0x000000151a187220 */ /* 0x000fe20000410000 */
[----:B------:R-:W-:-:S03]  /*7530*/  SHF.L.U32 R26, R175, 0x10, RZ ;  /* 0x00000010af1a7819 */ /* 0x000fc600000006ff */
[----:B------:R-:W-:Y:S01]  /*7540*/  FFMA.FTZ R188, R24, R66, R67 ;  /* 0x0000004218bc7223 */ /* 0x000fe20000010043 */
[----:B------:R-:W-:Y:S01]  /*7550*/  SHF.L.U32 R67, R186, 0x10, RZ ;  /* 0x00000010ba437819 */ /* 0x000fe200000006ff */
[----:B------:R-:W-:Y:S01]  /*7560*/  FMUL.FTZ R25, R25, R26 ;  /* 0x0000001a19197220 */ /* 0x000fe20000410000 */
[----:B------:R-:W-:-:S04]  /*7570*/  FFMA.FTZ R26, R222, R19, R20 ;  /* 0x00000013de1a7223 */ /* 0x000fc80000010014 */
[----:B------:R-:W-:-:S04]  /*7580*/  FADD.FTZ R26, R247, -R26 ;  /* 0x8000001af71a7221 */ /* 0x000fc80000010000 */
[----:B------:R-:W-:Y:S01]  /*7590*/  FMUL.FTZ R26, R22, R26 ;  /* 0x0000001a161a7220 */ /* 0x000fe20000410000 */
[----:B--2---:R-:W-:-:S05]  /*75a0*/  SHF.L.U32 R66, R190, 0x10, RZ ;  /* 0x00000010be427819 */ /* 0x004fca00000006ff */
        /* <DEDUP_REMOVED lines=14> */
[----:B------:R-:W-:Y:S01]  /*7690*/  SHF.L.U32 R24, R232, 0x10, RZ ;  /* 0x00000010e8187819 */ /* 0x000fe200000006ff */
[C---:B------:R-:W-:Y:S01]  /*76a0*/  FFMA.FTZ R186, R64.reuse, R186, R65 ;  /* 0x000000ba40ba7223 */ /* 0x040fe20000010041 */
        /* <DEDUP_REMOVED lines=40> */
.L_x_380:
        /* <DEDUP_REMOVED lines=36> */
[----:B------:R-:W-:-:S04]  /*7b70*/  FFMA.FTZ R64, R226, R19, R20 ;  /* 0x00000013e2407223 */ /* 0x000fc80000010014 */
[----:B------:R-:W-:Y:S01]  /*7b80*/  FADD.FTZ R64, R251, -R64 ;  /* 0x80000040fb407221 */ /* 0x000fe20000010000 */
        /* <DEDUP_REMOVED lines=35> */
.L_x_381:
        /* <DEDUP_REMOVED lines=13> */
.L_x_379:
[----:B------:R-:W-:Y:S05]  /*7e90*/  BSYNC.RECONVERGENT B2 ;  /* 0x0000000000027941 */ /* 0x000fea0003800200 */
.L_x_378:
        /* <DEDUP_REMOVED lines=89> */
.L_x_384:
        /* <DEDUP_REMOVED lines=73> */
.L_x_385:
        /* <DEDUP_REMOVED lines=13> */
.L_x_383:
[----:B------:R-:W-:Y:S05]  /*8990*/  BSYNC.RECONVERGENT B2 ;  /* 0x0000000000027941 */ /* 0x000fea0003800200 */
.L_x_382:
        /* <DEDUP_REMOVED lines=19> */
[C---:B------:R-:W-:Y:S02]  /*8ad0*/  FMUL.FTZ R24, R27.reuse, R21 ;  /* 0x000000151b187220 */ /* 0x040fe40000410000 */
[----:B------:R-:W-:Y:S02]  /*8ae0*/  F2FP.BF16.F32.PACK_AB R27, R27, R25 ;  /* 0x000000191b1b723e */ /* 0x000fe400000010ff */
[----:B------:R-:W-:Y:S01]  /*8af0*/  FFMA.FTZ R190, R24, R26, R51 ;  /* 0x0000001a18be7223 */ /* 0x000fe20000010033 */
[----:B------:R-:W-:Y:S01]  /*8b00*/  SHF.L.U32 R51, R187, 0x10, RZ ;  /* 0x00000010bb337819 */ /* 0x000fe200000006ff */
[----:B------:R-:W-:Y:S01]  /*8b10*/  FMUL.FTZ R26, R25, R21 ;  /* 0x00000015191a7220 */ /* 0x000fe20000410000 */
[----:B------:R-:W-:-:S03]  /*8b20*/  SHF.L.U32 R25, R167, 0x10, RZ ;  /* 0x00000010a7197819 */ /* 0x000fc600000006ff */
[--C-:B------:R-:W-:Y:S01]  /*8b30*/  FFMA.FTZ R188, R26, R51, R50.reuse ;  /* 0x000000331abc7223 */ /* 0x100fe20000010032 */
[----:B------:R-:W-:Y:S01]  /*8b40*/  PRMT R50, R186, 0x7632, R50 ;  /* 0x00007632ba327816 */ /* 0x000fe20000000032 */
[----:B------:R-:W-:-:S03]  /*8b50*/  FMUL.FTZ R26, R26, R25 ;  /* 0x000000191a1a7220 */ /* 0x000fc60000410000 */
[----:B------:R-:W-:Y:S02]  /*8b60*/  SHF.L.U32 R50, R50, 0x10, RZ ;  /* 0x0000001032327819 */ /* 0x000fe400000006ff */
[----:B--2---:R-:W-:-:S05]  /*8b70*/  SHF.L.U32 R25, R189, 0x10, RZ ;  /* 0x00000010bd197819 */ /* 0x004fca00000006ff */
[----:B------:R-:W-:Y:S01]  /*8b80*/  FMUL.FTZ R25, R24, R25 ;  /* 0x0000001918197220 */ /* 0x000fe20000410000 */
[----:B------:R-:W-:-:S04]  /*8b90*/  FFMA.FTZ R24, R3, R19, R20 ;  /* 0x0000001303187223 */ /* 0x000fc80000010014 */
[----:B------:R-:W-:Y:S01]  /*8ba0*/  FADD.FTZ R24, R234, -R24 ;  /* 0x80000018ea187221 */ /* 0x000fe20000010000 */
[----:B------:R-:W-:Y:S02]  /*8bb0*/  F2FP.BF16.F32.PACK_AB R51, R25, R26 ;  /* 0x0000001a1933723e */ /* 0x000fe400000010ff */
        /* <DEDUP_REMOVED lines=9> */
[C---:B------:R-:W-:Y:S01]  /*8c50*/  FMUL.FTZ R25, R48.reuse, R21 ;  /* 0x0000001530197220 */ /* 0x040fe20000410000 */
[----:B------:R-:W-:Y:S02]  /*8c60*/  F2FP.BF16.F32.PACK_AB R26, R48, R26 ;  /* 0x0000001a301a723e */ /* 0x000fe400000010ff */
[----:B------:R-:W-:Y:S01]  /*8c70*/  SHF.L.U32 R48, R185, 0x10, RZ ;  /* 0x00000010b9307819 */ /* 0x000fe200000006ff */
[--C-:B------:R-:W-:Y:S01]  /*8c80*/  FFMA.FTZ R186, R25, R50, R49.reuse ;  /* 0x0000003219ba7223 */ /* 0x100fe20000010031 */
[----:B------:R-:W-:Y:S02]  /*8c90*/  SHF.L.U32 R50, R232, 0x10, RZ ;  /* 0x00000010e8327819 */ /* 0x000fe400000006ff */
[----:B------:R-:W-:-:S03]  /*8ca0*/  PRMT R49, R185, 0x7632, R49 ;  /* 0x00007632b9317816 */ /* 0x000fc60000000031 */
[----:B------:R-:W-:Y:S01]  /*8cb0*/  FMUL.FTZ R50, R25, R50 ;  /* 0x0000003219327220 */ /* 0x000fe20000410000 */
[----:B------:R-:W-:Y:S01]  /*8cc0*/  FFMA.FTZ R25, R207, R19, R20 ;  /* 0x00000013cf197223 */ /* 0x000fe20000010014 */
[----:B------:R-:W-:-:S03]  /*8cd0*/  SHF.L.U32 R185, R49, 0x10, RZ ;  /* 0x0000001031b97819 */ /* 0x000fc600000006ff */
[----:B------:R-:W-:Y:S01]  /*8ce0*/  FADD.FTZ R25, R243, -R25 ;  /* 0x80000019f3197221 */ /* 0x000fe20000010000 */
[----:B------:R-:W-:-:S03]  /*8cf0*/  F2FP.BF16.F32.PACK_AB R50, R50, R24 ;  /* 0x000000183232723e */ /* 0x000fc600000010ff */
        /* <DEDUP_REMOVED lines=9> */
[----:B------:R-:W-:-:S03]  /*8d90*/  F2FP.BF16.F32.PACK_AB R25, R48, R25 ;  /* 0x000000193019723e */ /* 0x000fc600000010ff */
[----:B------:R-:W-:Y:S01]  /*8da0*/  FFMA.FTZ R55, R49, R185, R55 ;  /* 0x000000b931377223 */ /* 0x000fe20000010037 */
[----:B------:R-:W-:-:S05]  /*8db0*/  SHF.L.U32 R185, R196, 0x10, RZ ;  /* 0x00000010c4b97819 */ /* 0x000fca00000006ff */
[----:B------:R-:W-:Y:S01]  /*8dc0*/  FMUL.FTZ R49, R49, R185 ;  /* 0x000000b931317220 */ /* 0x000fe20000410000 */
[----:B------:R-:W-:-:S04]  /*8dd0*/  SHF.L.U32 R185, R184, 0x10, RZ ;  /* 0x00000010b8b97819 */ /* 0x000fc800000006ff */
[----:B------:R-:W-:Y:S01]  /*8de0*/  F2FP.BF16.F32.PACK_AB R49, R49, R24 ;  /* 0x000000183131723e */ /* 0x000fe200000010ff */
[-CC-:B------:R-:W-:Y:S01]  /*8df0*/  FFMA.FTZ R24, R209, R19.reuse, R20.reuse ;  /* 0x00000013d1187223 */ /* 0x180fe20000010014 */
[--C-:B------:R-:W-:Y:S01]  /*8e00*/  FFMA.FTZ R19, R215, R19, R20.reuse ;  /* 0x00000013d7137223 */ /* 0x100fe20000010014 */
[----:B------:R-:W-:Y:S02]  /*8e10*/  PRMT R20, R184, 0x7632, R20 ;  /* 0x00007632b8147816 */ /* 0x000fe40000000014 */
[----:B------:R-:W-:Y:S01]  /*8e20*/  FADD.FTZ R24, R244, -R24 ;  /* 0x80000018f4187221 */ /* 0x000fe20000010000 */
[----:B------:R-:W-:Y:S01]  /*8e30*/  FADD.FTZ R19, R235, -R19 ;  /* 0x80000013eb137221 */ /* 0x000fe20000010000 */
[----:B------:R-:W-:Y:S02]  /*8e40*/  SHF.L.U32 R184, R20, 0x10, RZ ;  /* 0x0000001014b87819 */ /* 0x000fe400000006ff */
[C---:B------:R-:W-:Y:S01]  /*8e50*/  FMUL.FTZ R24, R22.reuse, R24 ;  /* 0x0000001816187220 */ /* 0x040fe20000410000 */
[----:B------:R-:W-:Y:S01]  /*8e60*/  FMUL.FTZ R19, R22, R19 ;  /* 0x0000001316137220 */ /* 0x000fe20000410000 */
[----:B------:R-:W-:-:S02]  /*8e70*/  SHF.L.U32 R22, R191, 0x10, RZ ;  /* 0x00000010bf167819 */ /* 0x000fc400000006ff */
[-C--:B------:R-:W-:Y:S01]  /*8e80*/  FMUL.FTZ R48, R24, R21.reuse ;  /* 0x0000001518307220 */ /* 0x080fe20000410000 */
[C---:B------:R-:W-:Y:S01]  /*8e90*/  FMUL.FTZ R21, R19.reuse, R21 ;  /* 0x0000001513157220 */ /* 0x040fe20000410000 */
[----:B------:R-:W-:Y:S02]  /*8ea0*/  F2FP.BF16.F32.PACK_AB R24, R19, R24 ;  /* 0x000000181318723e */ /* 0x000fe400000010ff */
[----:B------:R-:W-:Y:S01]  /*8eb0*/  FFMA.FTZ R52, R48, R185, R52 ;  /* 0x000000b930347223 */ /* 0x000fe20000010034 */
[----:B------:R-:W-:Y:S01]  /*8ec0*/  SHF.L.U32 R185, R164, 0x10, RZ ;  /* 0x00000010a4b97819 */ /* 0x000fe200000006ff */
[C---:B------:R-:W-:Y:S01]  /*8ed0*/  FMUL.FTZ R20, R21.reuse, R22 ;  /* 0x0000001615147220 */ /* 0x040fe20000410000 */
[----:B------:R-:W-:-:S03]  /*8ee0*/  FFMA.FTZ R22, R21, R184, R53 ;  /* 0x000000b815167223 */ /* 0x000fc60000010035 */
[----:B------:R-:W-:-:S05]  /*8ef0*/  FMUL.FTZ R48, R48, R185 ;  /* 0x000000b930307220 */ /* 0x000fca0000410000 */
[----:B------:R-:W-:Y:S01]  /*8f00*/  F2FP.BF16.F32.PACK_AB R48, R20, R48 ;  /* 0x000000301430723e */ /* 0x000fe200000010ff */
[----:B------:R-:W-:Y:S06]  /*8f10*/  BRA `(.L_x_388) ;  /* 0x0000000400247947 */ /* 0x000fec0003800000 */
.L_x_387:
[----:B------:R-:W-:Y:S01]  /*8f20*/  FFMA.FTZ R188, R0, R19, R20 ;  /* 0x0000001300bc7223 */ /* 0x000fe20000010014 */
[C---:B-----5:R-:W-:Y:S02]  /*8f30*/  PRMT R190, R187.reuse, 0x7632, R190 ;  /* 0x00007632bbbe7816 */ /* 0x060fe400000000be */
[----:B------:R-:W-:Y:S01]  /*8f40*/  SHF.L.U32 R187, R187, 0x10, RZ ;  /* 0x00000010bbbb7819 */ /* 0x000fe200000006ff */
[----:B------:R-:W-:Y:S01]  /*8f50*/  FADD.FTZ R188, R195, -R188 ;  /* 0x800000bcc3bc7221 */ /* 0x000fe20000010000 */
[----:B------:R-:W-:-:S03]  /*8f60*/  SHF.L.U32 R190, R190, 0x10, RZ ;  /* 0x00000010bebe7819 */ /* 0x000fc600000006ff */
[----:B------:R-:W-:-:S04]  /*8f70*/  FMUL.FTZ R189, R22, R188 ;  /* 0x000000bc16bd7220 */ /* 0x000fc80000410000 */
[----:B------:R-:W-:-:S04]  /*8f80*/  FMUL.FTZ R189, R189, R21 ;  /* 0x00000015bdbd7220 */ /* 0x000fc80000410000 */
[----:B------:R-:W-:Y:S01]  /*8f90*/  FFMA.FTZ R190, R189, R190, R51 ;  /* 0x000000bebdbe7223 */ /* 0x000fe20000010033 */
[----:B------:R-:W-:-:S04]  /*8fa0*/  FFMA.FTZ R51, R194, R19, R20 ;  /* 0x00000013c2337223 */ /* 0x000fc80000010014 */
[----:B------:R-:W-:-:S04]  /*8fb0*/  FADD.FTZ R51, R210, -R51 ;  /* 0x80000033d2337221 */ /* 0x000fc80000010000 */
[----:B------:R-:W-:-:S04]  /*8fc0*/  FMUL.FTZ R51, R22, R51 ;  /* 0x0000003316337220 */ /* 0x000fc80000410000 */
[----:B------:R-:W-:-:S04]  /*8fd0*/  FMUL.FTZ R51, R51, R21 ;  /* 0x0000001533337220 */ /* 0x000fc80000410000 */
[----:B------:R-:W-:Y:S02]  /*8fe0*/  FFMA.FTZ R188, R51, R187, R50 ;  /* 0x000000bb33bc7223 */ /* 0x000fe40000010032 */
[----:B------:R-:W2:Y:S01]  /*8ff0*/  LDL R187, [R1+0x84] ;  /* 0x0000840001bb7983 */ /* 0x000ea20000100800 */
[----:B------:R-:W-:-:S05]  /*9000*/  SHF.L.U32 R50, R167, 0x10, RZ ;  /* 0x00000010a7327819 */ /* 0x000fca00000006ff */
[----:B------:R-:W-:Y:S01]  /*9010*/  FMUL.FTZ R51, R51, R50 ;  /* 0x0000003233337220 */ /* 0x000fe20000410000 */
[----:B--2---:R-:W-:Y:S02]  /*9020*/  SHF.L.U32 R50, R187, 0x10, RZ ;  /* 0x00000010bb327819 */ /* 0x004fe400000006ff */
[C---:B------:R-:W-:Y:S02]  /*9030*/  SHF.L.U32 R187, R186.reuse, 0x10, RZ ;  /* 0x00000010babb7819 */ /* 0x040fe400000006ff */
[----:B------:R-:W-:Y:S01]  /*9040*/  PRMT R186, R186, 0x7632, R186 ;  /* 0x00007632baba7816 */ /* 0x000fe200000000ba */
[----:B------:R-:W-:-:S03]  /*9050*/  FMUL.FTZ R50, R189, R50 ;  /* 0x00000032bd327220 */ /* 0x000fc60000410000 */
[----:B------:R-:W-:Y:S02]  /*9060*/  SHF.L.U32 R186, R186, 0x10, RZ ;  /* 0x00000010baba7819 */ /* 0x000fe400000006ff */
[----:B------:R-:W-:Y:S01]  /*9070*/  F2FP.BF16.F32.PACK_AB R51, R50, R51 ;  /* 0x000000333233723e */ /* 0x000fe200000010ff */
        /* <DEDUP_REMOVED lines=41> */
[----:B------:R-:W-:-:S03]  /*9310*/  FMUL.FTZ R19, R22, R19 ;  /* 0x0000001316137220 */ /* 0x000fc60000410000 */
[-C--:B------:R-:W-:Y:S01]  /*9320*/  FMUL.FTZ R48, R48, R21.reuse ;  /* 0x0000001530307220 */ /* 0x080fe20000410000 */
[----:B------:R-:W-:Y:S01]  /*9330*/  FMUL.FTZ R19, R19, R21 ;  /* 0x0000001513137220 */ /* 0x000fe20000410000 */
[----:B------:R-:W-:Y:S02]  /*9340*/  SHF.L.U32 R21, R191, 0x10, RZ ;  /* 0x00000010bf157819 */ /* 0x000fe400000006ff */
[----:B------:R-:W-:Y:S01]  /*9350*/  FFMA.FTZ R52, R48, R185, R52 ;  /* 0x000000b930347223 */ /* 0x000fe20000010034 */
[----:B------:R-:W-:Y:S01]  /*9360*/  SHF.L.U32 R185, R164, 0x10, RZ ;  /* 0x00000010a4b97819 */ /* 0x000fe200000006ff */
[C---:B------:R-:W-:Y:S01]  /*9370*/  FFMA.FTZ R22, R19.reuse, R20, R53 ;  /* 0x0000001413167223 */ /* 0x040fe20000010035 */
[----:B------:R-:W-:-:S03]  /*9380*/  FMUL.FTZ R21, R19, R21 ;  /* 0x0000001513157220 */ /* 0x000fc60000410000 */
[----:B------:R-:W-:-:S05]  /*9390*/  FMUL.FTZ R48, R48, R185 ;  /* 0x000000b930307220 */ /* 0x000fca0000410000 */
[----:B------:R-:W-:-:S07]  /*93a0*/  F2FP.BF16.F32.PACK_AB R48, R21, R48 ;  /* 0x000000301530723e */ /* 0x000fce00000010ff */
.L_x_388:
[----:B------:R-:W0:Y:S01]  /*93b0*/  @P1 LDC.64 R20, c[0x0][0x478] ;  /* 0x00011e00ff141b82 */ /* 0x000e220000000a00 */
[----:B------:R-:W-:Y:S01]  /*93c0*/  MOV R53, R22 ;  /* 0x0000001600357202 */ /* 0x000fe20000000f00 */
[----:B0-----:R-:W-:-:S05]  /*93d0*/  @P1 IMAD.WIDE.U32 R20, R18, 0x10, R20 ;  /* 0x0000001012141825 */ /* 0x001fca00078e0014 */
[----:B------:R0:W-:Y:S02]  /*93e0*/  @P1 STG.E.128 desc[UR6][R20.64], R24 ;  /* 0x0000001814001986 */ /* 0x0001e4000c101d06 */
[----:B0-----:R-:W0:Y:S02]  /*93f0*/  LDC.64 R20, c[0x0][0x468] ;  /* 0x00011a00ff147b82 */ /* 0x001e240000000a00 */
[----:B0-----:R-:W-:-:S05]  /*9400*/  IMAD.WIDE.U32 R18, R18, 0x10, R20 ;  /* 0x0000001012127825 */ /* 0x001fca00078e0014 */
[----:B------:R0:W-:Y:S02]  /*9410*/  STG.E.128 desc[UR6][R18.64], R48 ;  /* 0x0000003012007986 */ /* 0x0001e4000c101d06 */
[----:B0-----:R-:W-:Y:S02]  /*9420*/  MOV R48, R187 ;  /* 0x000000bb00307202 */ /* 0x001fe40000000f00 */
[----:B------:R-:W-:Y:S02]  /*9430*/  MOV R49, R186 ;  /* 0x000000ba00317202 */ /* 0x000fe40000000f00 */
[----:B------:R-:W-:Y:S02]  /*9440*/  MOV R50, R188 ;  /* 0x000000bc00327202 */ /* 0x000fe40000000f00 */
[----:B------:R-:W-:Y:S01]  /*9450*/  MOV R51, R190 ;  /* 0x000000be00337202 */ /* 0x000fe20000000f00 */
[----:B------:R-:W-:Y:S06]  /*9460*/  BRA `(.L_x_386) ;  /* 0x0000004000307947 */ /* 0x000fec0003800000 */
.L_x_369:
[----:B------:R-:W-:Y:S04]  /*9470*/  BSSY.RECONVERGENT B2, `(.L_x_389) ;  /* 0x00000d3000027945 */ /* 0x000fe80003800200 */
[----:B------:R-:W-:Y:S05]  /*9480*/  @!P1 BRA `(.L_x_390) ;  /* 0x0000000c00449947 */ /* 0x000fea0003800000 */
[----:B------:R-:W0:Y:S02]  /*9490*/  LDC.64 R184, c[0x0][0x390] ;  /* 0x0000e400ffb87b82 */ /* 0x000e240000000a00 */
[----:B0-----:R-:W-:-:S06]  /*94a0*/  IMAD.WIDE.U32 R184, R18, 0x10, R184 ;  /* 0x0000001012b87825 */ /* 0x001fcc00078e00b8 */
[----:B------:R-:W5:Y:S01]  /*94b0*/  LDG.E.128 R184, desc[UR6][R184.64] ;  /* 0x00000006b8b87981 */ /* 0x000f62000c1e1d00 */
[----:B------:R-:W-:-:S04]  /*94c0*/  UISETP.NE.U32.AND UP0, UPT, UR12, URZ, UPT ;  /* 0x000000ff0c00728c */ /* 0x000fc8000bf05070 */
[----:B------:R-:W-:-:S09]  /*94d0*/  UISETP.NE.AND.EX UP0, UPT, UR13, URZ, UPT, UP0 ;  /* 0x000000ff0d00728c */ /* 0x000fd2000bf05300 */
[----:B------:R-:W-:Y:S05]  /*94e0*/  BRA.U UP0, `(.L_x_391) ;  /* 0x0000000500747547 */ /* 0x000fea000b800000 */
[----:B------:R-:W2:Y:S04]  /*94f0*/  LDL R196, [R1+0xc] ;  /* 0x00000c0001c47983 */ /* 0x000ea80000100800 */
[----:B------:R0:W-:Y:S04]  /*9500*/  STL [R1+0x120], R0 ;  /* 0x0001200001007387 */ /* 0x0001e80000100800 */
[----:B0-----:R-:W3:Y:S01]  /*9510*/  LDL R0, [R1+0x8] ;  /* 0x0000080001007983 */ /* 0x001ee20000100800 */
[----:B------:R-:W-:Y:S01]  /*9520*/  FFMA.FTZ R190, R208, R19, R20 ;  /* 0x00000013d0be7223 */ /* 0x000fe20000010014 */
[----:B------:R-:W-:-:S02]  /*9530*/  SHF.L.U32 R188, R44, 0x10, RZ ;  /* 0x000000102cbc7819 */ /* 0x000fc400000006ff */
[----:B------:R-:W-:Y:S01]  /*9540*/  PRMT R189, R44, 0x7632, R189 ;  /* 0x000076322cbd7816 */ /* 0x000fe200000000bd */
[----:B------:R-:W-:-:S03]  /*9550*/  FADD.FTZ R190, R233, -R190 ;  /* 0x800000bee9be7221 */ /* 0x000fc60000010000 */
[----:B------:R-:W-:Y:S01]  /*9560*/  SHF.L.U32 R189, R189, 0x10, RZ ;  /* 0x00000010bdbd7819 */ /* 0x000fe200000006ff */
[----:B-----5:R-:W-:Y:S01]  /*9570*/  FFMA.FTZ R190, R22, R190, R188 ;  /* 0x000000be16be7223 */ /* 0x020fe200000100bc */
[----:B------:R-:W-:-:S04]  /*9580*/  FFMA.FTZ R188, R204, R19, R20 ;  /* 0x00000013ccbc7223 */ /* 0x000fc80000010014 */
[----:B------:R-:W-:-:S04]  /*9590*/  FADD.FTZ R188, R242, -R188 ;  /* 0x800000bcf2bc7221 */ /* 0x000fc80000010000 */
[----:B------:R-:W-:Y:S01]  /*95a0*/  FFMA.FTZ R191, R22, R188, R189 ;  /* 0x000000bc16bf7223 */ /* 0x000fe200000100bd */
[----:B------:R-:W-:Y:S01]  /*95b0*/  SHF.L.U32 R189, R184, 0x10, RZ ;  /* 0x00000010b8bd7819 */ /* 0x000fe200000006ff */
[----:B------:R-:W-:Y:S01]  /*95c0*/  FMUL.FTZ R188, R190, R21 ;  /* 0x00000015bebc7220 */ /* 0x000fe20000410000 */
[----:B------:R-:W-:-:S03]  /*95d0*/  PRMT R190, R184, 0x7632, R190 ;  /* 0x00007632b8be7816 */ /* 0x000fc600000000be */
[----:B------:R-:W-:Y:S01]  /*95e0*/  FFMA.FTZ R232, R188, R189, R84 ;  /* 0x000000bdbce87223 */ /* 0x000fe20000010054 */
[----:B------:R-:W-:Y:S01]  /*95f0*/  FFMA.FTZ R84, R231, R19, R20 ;  /* 0x00000013e7547223 */ /* 0x000fe20000010014 */
[----:B------:R-:W-:Y:S02]  /*9600*/  SHF.L.U32 R189, R45, 0x10, RZ ;  /* 0x000000102dbd7819 */ /* 0x000fe400000006ff */
[----:B------:R-:W-:Y:S01]  /*9610*/  SHF.L.U32 R190, R190, 0x10, RZ ;  /* 0x00000010bebe7819 */ /* 0x000fe200000006ff */
[----:B--2---:R-:W-:-:S04]  /*9620*/  FADD.FTZ R84, R196, -R84 ;  /* 0x80000054c4547221 */ /* 0x004fc80000010000 */
[----:B------:R-:W-:Y:S01]  /*9630*/  FFMA.FTZ R184, R22, R84, R189 ;  /* 0x0000005416b87223 */ /* 0x000fe200000100bd */
[----:B------:R-:W-:-:S04]  /*9640*/  FMUL.FTZ R84, R191, R21 ;  /* 0x00000015bf547220 */ /* 0x000fc80000410000 */
[----:B------:R-:W-:Y:S01]  /*9650*/  FFMA.FTZ R189, R84, R190, R85 ;  /* 0x000000be54bd7223 */ /* 0x000fe20000010055 */
[----:B------:R-:W-:Y:S01]  /*9660*/  FMUL.FTZ R85, R184, R21 ;  /* 0x00000015b8557220 */ /* 0x000fe20000410000 */
[----:B------:R-:W-:-:S05]  /*9670*/  SHF.L.U32 R184, R185, 0x10, RZ ;  /* 0x00000010b9b87819 */ /* 0x000fca00000006ff */
[--C-:B------:R-:W-:Y:S01]  /*9680*/  FFMA.FTZ R196, R85, R184, R86.reuse ;  /* 0x000000b855c47223 */ /* 0x100fe20000010056 */
[----:B------:R-:W-:Y:S01]  /*9690*/  PRMT R86, R45, 0x7632, R86 ;  /* 0x000076322d567816 */ /* 0x000fe20000000056 */
[----:B------:R-:W-:-:S03]  /*96a0*/  FFMA.FTZ R184, R17, R19, R20 ;  /* 0x0000001311b87223 */ /* 0x000fc60000010014 */
[----:B------:R-:W-:Y:S01]  /*96b0*/  SHF.L.U32 R190, R86, 0x10, RZ ;  /* 0x0000001056be7819 */ /* 0x000fe200000006ff */
[----:B------:R-:W-:-:S04]  /*96c0*/  FADD.FTZ R86, R220, -R184 ;  /* 0x800000b8dc567221 */ /* 0x000fc80000010000 */
[----:B------:R-:W-:Y:S01]  /*96d0*/  FFMA.FTZ R184, R22, R86, R190 ;  /* 0x0000005616b87223 */ /* 0x000fe200000100be */
[----:B------:R-:W-:-:S04]  /*96e0*/  PRMT R86, R185, 0x7632, R86 ;  /* 0x00007632b9567816 */ /* 0x000fc80000000056 */
[----:B------:R-:W-:Y:S01]  /*96f0*/  SHF.L.U32 R185, R86, 0x10, RZ ;  /* 0x0000001056b97819 */ /* 0x000fe200000006ff */
[----:B------:R-:W-:Y:S01]  /*9700*/  FMUL.FTZ R86, R184, R21 ;  /* 0x00000015b8567220 */ /* 0x000fe20000410000 */
[----:B------:R-:W-:-:S03]  /*9710*/  FFMA.FTZ R184, R230, R19, R20 ;  /* 0x00000013e6b87223 */ /* 0x000fc60000010014 */
[----:B------:R-:W-:Y:S01]  /*9720*/  FFMA.FTZ R87, R86, R185, R87 ;  /* 0x000000b956577223 */ /* 0x000fe20000010057 */
[----:B------:R-:W-:Y:S01]  /*9730*/  SHF.L.U32 R185, R46, 0x10, RZ ;  /* 0x000000102eb97819 */ /* 0x000fe200000006ff */
[----:B---3--:R-:W-:-:S04]  /*9740*/  FADD.FTZ R184, R0, -R184 ;  /* 0x800000b800b87221 */ /* 0x008fc80000010000 */
[----:B------:R-:W-:Y:S01]  /*9750*/  FFMA.FTZ R184, R22, R184, R185 ;  /* 0x000000b816b87223 */ /* 0x000fe200000100b9 */
[----:B------:R-:W-:-:S03]  /*9760*/  SHF.L.U32 R185, R186, 0x10, RZ ;  /* 0x00000010bab97819 */ /* 0x000fc600000006ff */
[----:B------:R-:W-:-:S04]  /*9770*/  FMUL.FTZ R184, R184, R21 ;  /* 0x00000015b8b87220 */ /* 0x000fc80000410000 */
        /* <DEDUP_REMOVED lines=9> */
[----:B------:R-:W-:-:S03]  /*9810*/  SHF.L.U32 R185, R47, 0x10, RZ ;  /* 0x000000102fb97819 */ /* 0x000fc600000006ff */
[----:B------:R-:W-:Y:S01]  /*9820*/  FFMA.FTZ R186, R80, R186, R81 ;  /* 0x000000ba50ba7223 */ /* 0x000fe20000010051 */
[----:B------:R-:W-:-:S04]  /*9830*/  FFMA.FTZ R81, R214, R19, R20 ;  /* 0x00000013d6517223 */ /* 0x000fc80000010014 */
[----:B------:R-:W-:-:S04]  /*9840*/  FADD.FTZ R81, R245, -R81 ;  /* 0x80000051f5517221 */ /* 0x000fc80000010000 */
        /* <DEDUP_REMOVED lines=11> */
[----:B------:R-:W-:Y:S02]  /*9900*/  FMUL.FTZ R82, R185, R21 ;  /* 0x00000015b9527220 */ /* 0x000fe40000410000 */
[----:B------:R-:W2:Y:S02]  /*9910*/  LDL R185, [R1+0xc4] ;  /* 0x0000c40001b97983 */ /* 0x000ea40000100800 */
[----:B------:R-:W-:Y:S01]  /*9920*/  FFMA.FTZ R187, R82, R187, R83 ;  /* 0x000000bb52bb7223 */ /* 0x000fe20000010053 */
[----:B------:R-:W-:-:S05]  /*9930*/  SHF.L.U32 R83, R183, 0x10, RZ ;  /* 0x00000010b7537819 */ /* 0x000fca00000006ff */
[----:B------:R-:W-:Y:S02]  /*9940*/  FMUL.FTZ R0, R83, R81 ;  /* 0x0000005153007220 */ /* 0x000fe40000410000 */
[----:B------:R-:W3:Y:S01]  /*9950*/  LDL R83, [R1+0xb8] ;  /* 0x0000b80001537983 */ /* 0x000ee20000100800 */
[----:B--2---:R-:W-:-:S05]  /*9960*/  SHF.L.U32 R81, R185, 0x10, RZ ;  /* 0x00000010b9517819 */ /* 0x004fca00000006ff */
[----:B------:R-:W-:Y:S02]  /*9970*/  FMUL.FTZ R185, R81, R82 ;  /* 0x0000005251b97220 */ /* 0x000fe40000410000 */
[----:B------:R-:W2:Y:S01]  /*9980*/  LDL R82, [R1+0xc0] ;  /* 0x0000c00001527983 */ /* 0x000ea20000100800 */
[----:B------:R-:W-:-:S05]  /*9990*/  SHF.L.U32 R81, R182, 0x10, RZ ;  /* 0x00000010b6517819 */ /* 0x000fca00000006ff */
[----:B------:R-:W-:Y:S02]  /*99a0*/  FMUL.FTZ R184, R81, R184 ;  /* 0x000000b851b87220 */ /* 0x000fe40000410000 */
[----:B------:R-:W4:Y:S01]  /*99b0*/  LDL R81, [R1+0xbc] ;  /* 0x0000bc0001517983 */ /* 0x000f220000100800 */
[----:B---3--:R-:W-:-:S05]  /*99c0*/  SHF.L.U32 R83, R83, 0x10, RZ ;  /* 0x0000001053537819 */ /* 0x008fca00000006ff */
[----:B------:R-:W-:Y:S01]  /*99d0*/  FMUL.FTZ R84, R83, R84 ;  /* 0x0000005453547220 */ /* 0x000fe20000410000 */
[----:B------:R-:W-:Y:S02]  /*99e0*/  F2FP.BF16.F32.PACK_AB R83, R185, R0 ;  /* 0x00000000b953723e */ /* 0x000fe400000010ff */
[----:B------:R0:W5:Y:S01]  /*99f0*/  LDL.LU R0, [R1+0x120] ;  /* 0x0001200001007983 */ /* 0x0001620000300800 */
[----:B--2---:R-:W-:-:S05]  /*9a00*/  SHF.L.U32 R82, R82, 0x10, RZ ;  /* 0x0000001052527819 */ /* 0x004fca00000006ff */
[----:B------:R-:W-:Y:S01]  /*9a10*/  FMUL.FTZ R82, R82, R80 ;  /* 0x0000005052527220 */ /* 0x000fe20000410000 */
[----:B------:R-:W-:Y:S02]  /*9a20*/  SHF.L.U32 R80, R181, 0x10, RZ ;  /* 0x00000010b5507819 */ /* 0x000fe400000006ff */
[----:B----4-:R-:W-:-:S03]  /*9a30*/  SHF.L.U32 R81, R81, 0x10, RZ ;  /* 0x0000001051517819 */ /* 0x010fc600000006ff */
[----:B------:R-:W-:Y:S01]  /*9a40*/  FMUL.FTZ R85, R80, R85 ;  /* 0x0000005550557220 */ /* 0x000fe20000410000 */
[----:B------:R-:W-:Y:S01]  /*9a50*/  SHF.L.U32 R80, R180, 0x10, RZ ;  /* 0x00000010b4507819 */ /* 0x000fe200000006ff */
[----:B------:R-:W-:-:S04]  /*9a60*/  FMUL.FTZ R81, R81, R86 ;  /* 0x0000005651517220 */ /* 0x000fc80000410000 */
[----:B------:R-:W-:Y:S01]  /*9a70*/  FMUL.FTZ R80, R80, R188 ;  /* 0x000000bc50507220 */ /* 0x000fe20000410000 */
[----:B------:R-:W-:Y:S02]  /*9a80*/  F2FP.BF16.F32.PACK_AB R82, R82, R184 ;  /* 0x000000b85252723e */ /* 0x000fe400000010ff */
[----:B------:R-:W-:Y:S02]  /*9a90*/  F2FP.BF16.F32.PACK_AB R81, R81, R85 ;  /* 0x000000555151723e */ /* 0x000fe400000010ff */
[----:B------:R-:W-:Y:S01]  /*9aa0*/  F2FP.BF16.F32.PACK_AB R80, R84, R80 ;  /* 0x000000505450723e */ /* 0x000fe200000010ff */
[----:B0-----:R-:W-:Y:S06]  /*9ab0*/  BRA `(.L_x_392) ;  /* 0x0000000400787947 */ /* 0x001fec0003800000 */
.L_x_391:
[----:B------:R-:W2:Y:S04]  /*9ac0*/  LDL R189, [R1+0x8] ;  /* 0x0000080001bd7983 */ /* 0x000ea80000100800 */
[----:B------:R-:W3:Y:S04]  /*9ad0*/  LDL R191, [R1+0xc4] ;  /* 0x0000c40001bf7983 */ /* 0x000ee80000100800 */
[----:B------:R-:W4:Y:S04]  /*9ae0*/  LDL R196, [R1+0xc0] ;  /* 0x0000c00001c47983 */ /* 0x000f280000100800 */
[----:B------:R-:W4:Y:S01]  /*9af0*/  LDL R188, [R1+0xc] ;  /* 0x00000c0001bc7983 */ /* 0x000f220000100800 */
[-C--:B------:R-:W-:Y:S01]  /*9b00*/  FFMA.FTZ R27, R214, R19.reuse, R20 ;  /* 0x00000013d61b7223 */ /* 0x080fe20000010014 */
[----:B------:R-:W-:Y:S01]  /*9b10*/  PRMT R26, R47, 0x7632, R26 ;  /* 0x000076322f1a7816 */ /* 0x000fe2000000001a */
[----:B------:R-:W-:Y:S01]  /*9b20*/  FFMA.FTZ R24, R15, R19, R20 ;  /* 0x000000130f187223 */ /* 0x000fe20000010014 */
[----:B------:R-:W-:Y:S01]  /*9b30*/  SHF.L.U32 R25, R47, 0x10, RZ ;  /* 0x000000102f197819 */ /* 0x000fe200000006ff */
[----:B------:R-:W-:Y:S01]  /*9b40*/  FADD.FTZ R27, R245, -R27 ;  /* 0x8000001bf51b7221 */ /* 0x000fe20000010000 */
[----:B------:R-:W-:Y:S01]  /*9b50*/  SHF.L.U32 R26, R26, 0x10, RZ ;  /* 0x000000101a1a7819 */ /* 0x000fe200000006ff */
[----:B------:R-:W-:-:S02]  /*9b60*/  FADD.FTZ R24, R198, -R24 ;  /* 0x80000018c6187221 */ /* 0x000fc40000010000 */
[C-C-:B-----5:R-:W-:Y:S01]  /*9b70*/  FFMA.FTZ R27, R22.reuse, R27, R25.reuse ;  /* 0x0000001b161b7223 */ /* 0x160fe20000010019 */
[C---:B------:R-:W-:Y:S01]  /*9b80*/  PRMT R25, R187.reuse, 0x7632, R25 ;  /* 0x00007632bb197816 */ /* 0x040fe20000000019 */
[----:B------:R-:W-:Y:S01]  /*9b90*/  FFMA.FTZ R26, R22, R24, R26 ;  /* 0x00000018161a7223 */ /* 0x000fe2000001001a */
[----:B------:R-:W-:Y:S01]  /*9ba0*/  SHF.L.U32 R187, R187, 0x10, RZ ;  /* 0x00000010bbbb7819 */ /* 0x000fe200000006ff */
[----:B------:R-:W-:-:S03]  /*9bb0*/  FMUL.FTZ R24, R27, R21 ;  /* 0x000000151b187220 */ /* 0x000fc60000410000 */
[----:B------:R-:W-:Y:S01]  /*9bc0*/  F2FP.BF16.F32.PACK_AB R27, R26, R27 ;  /* 0x0000001b1a1b723e */ /* 0x000fe200000010ff */
[----:B------:R-:W-:Y:S01]  /*9bd0*/  FFMA.FTZ R190, R24, R187, R82 ;  /* 0x000000bb18be7223 */ /* 0x000fe20000010052 */
[----:B------:R-:W-:Y:S01]  /*9be0*/  SHF.L.U32 R82, R25, 0x10, RZ ;  /* 0x0000001019527819 */ /* 0x000fe200000006ff */
[----:B------:R-:W-:Y:S01]  /*9bf0*/  FMUL.FTZ R25, R26, R21 ;  /* 0x000000151a197220 */ /* 0x000fe20000410000 */
[----:B------:R-:W-:-:S03]  /*9c00*/  FFMA.FTZ R26, R230, R19, R20 ;  /* 0x00000013e61a7223 */ /* 0x000fc60000010014 */
[----:B------:R-:W-:Y:S01]  /*9c10*/  FFMA.FTZ R187, R25, R82, R83 ;  /* 0x0000005219bb7223 */ /* 0x000fe20000010053 */
[----:B------:R-:W-:Y:S01]  /*9c20*/  SHF.L.U32 R82, R46, 0x10, RZ ;  /* 0x000000102e527819 */ /* 0x000fe200000006ff */
[----:B--2---:R-:W-:Y:S02]  /*9c30*/  FADD.FTZ R26, R189, -R26 ;  /* 0x8000001abd1a7221 */ /* 0x004fe40000010000 */
[----:B------:R-:W2:Y:S02]  /*9c40*/  LDL R189, [R1+0xbc] ;  /* 0x0000bc0001bd7983 */ /* 0x000ea40000100800 */
[----:B------:R-:W-:Y:S01]  /*9c50*/  FFMA.FTZ R26, R22, R26, R82 ;  /* 0x0000001a161a7223 */ /* 0x000fe20000010052 */
[----:B------:R-:W-:Y:S02]  /*9c60*/  SHF.L.U32 R82, R183, 0x10, RZ ;  /* 0x00000010b7527819 */ /* 0x000fe400000006ff */
[----:B---3--:R-:W-:-:S03]  /*9c70*/  SHF.L.U32 R83, R191, 0x10, RZ ;  /* 0x00000010bf537819 */ /* 0x008fc600000006ff */
[----:B------:R-:W-:Y:S01]  /*9c80*/  FMUL.FTZ R24, R82, R24 ;  /* 0x0000001852187220 */ /* 0x000fe20000410000 */
[----:B------:R-:W-:Y:S01]  /*9c90*/  SHF.L.U32 R82, R186, 0x10, RZ ;  /* 0x00000010ba527819 */ /* 0x000fe200000006ff */
[----:B------:R-:W-:Y:S01]  /*9ca0*/  FMUL.FTZ R83, R83, R25 ;  /* 0x0000001953537220 */ /* 0x000fe20000410000 */
[----:B------:R-:W-:-:S04]  /*9cb0*/  FMUL.FTZ R25, R26, R21 ;  /* 0x000000151a197220 */ /* 0x000fc80000410000 */
[----:B------:R-:W-:Y:S01]  /*9cc0*/  FFMA.FTZ R191, R25, R82, R80 ;  /* 0x0000005219bf7223 */ /* 0x000fe20000010050 */
[----:B------:R-:W-:Y:S01]  /*9cd0*/  SHF.L.U32 R82, R182, 0x10, RZ ;  /* 0x00000010b6527819 */ /* 0x000fe200000006ff */
[----:B------:R-:W-:-:S04]  /*9ce0*/  FFMA.FTZ R80, R16, R19, R20 ;  /* 0x0000001310507223 */ /* 0x000fc80000010014 */
[----:B------:R-:W-:Y:S01]  /*9cf0*/  FMUL.FTZ R82, R82, R25 ;  /* 0x0000001952527220 */ /* 0x000fe20000410000 */
[----:B------:R-:W-:Y:S01]  /*9d00*/  PRMT R25, R46, 0x7632, R25 ;  /* 0x000076322e197816 */ /* 0x000fe20000000019 */
[----:B------:R-:W-:-:S03]  /*9d10*/  FADD.FTZ R80, R206, -R80 ;  /* 0x80000050ce507221 */ /* 0x000fc60000010000 */
[----:B------:R-:W-:-:S05]  /*9d20*/  SHF.L.U32 R25, R25, 0x10, RZ ;  /* 0x0000001019197819 */ /* 0x000fca00000006ff */
[----:B------:R-:W-:Y:S01]  /*9d30*/  FFMA.FTZ R25, R22, R80, R25 ;  /* 0x0000005016197223 */ /* 0x000fe20000010019 */
[----:B------:R-:W-:-:S04]  /*9d40*/  PRMT R80, R186, 0x7632, R80 ;  /* 0x00007632ba507816 */ /* 0x000fc80000000050 */
[----:B------:R-:W-:Y:S01]  /*9d50*/  SHF.L.U32 R186, R80, 0x10, RZ ;  /* 0x0000001050ba7819 */ /* 0x000fe200000006ff */
[C---:B------:R-:W-:Y:S01]  /*9d60*/  FMUL.FTZ R80, R25.reuse, R21 ;  /* 0x0000001519507220 */ /* 0x040fe20000410000 */
[----:B------:R-:W-:Y:S02]  /*9d70*/  F2FP.BF16.F32.PACK_AB R26, R25, R26 ;  /* 0x0000001a191a723e */ /* 0x000fe400000010ff */
[----:B----4-:R-:W-:Y:S01]  /*9d80*/  SHF.L.U32 R25, R196, 0x10, RZ ;  /* 0x00000010c4197819 */ /* 0x010fe200000006ff */
[----:B------:R-:W-:-:S04]  /*9d90*/  FFMA.FTZ R186, R80, R186, R81 ;  /* 0x000000ba50ba7223 */ /* 0x000fc80000010051 */
[----:B------:R-:W-:Y:S01]  /*9da0*/  FMUL.FTZ R80, R25, R80 ;  /* 0x0000005019507220 */ /* 0x000fe20000410000 */
[----:B------:R-:W-:-:S04]  /*9db0*/  FFMA.FTZ R25, R231, R19, R20 ;  /* 0x00000013e7197223 */ /* 0x000fc80000010014 */
[----:B------:R-:W-:Y:S02]  /*9dc0*/  FADD.FTZ R25, R188, -R25 ;  /* 0x80000019bc197221 */ /* 0x000fe40000010000 */
[----:B------:R-:W3:Y:S01]  /*9dd0*/  LDL R188, [R1+0xb8] ;  /* 0x0000b80001bc7983 */ /* 0x000ee20000100800 */
[----:B------:R-:W-:Y:S02]  /*9de0*/  SHF.L.U32 R81, R45, 0x10, RZ ;  /* 0x000000102d517819 */ /* 0x000fe400000006ff */
[----:B------:R-:W-:-:S03]  /*9df0*/  F2FP.BF16.F32.PACK_AB R82, R80, R82 ;  /* 0x000000525052723e */ /* 0x000fc600000010ff */
[----:B------:R-:W-:Y:S01]  /*9e00*/  FFMA.FTZ R25, R22, R25, R81 ;  /* 0x0000001916197223 */ /* 0x000fe20000010051 */
[----:B------:R-:W-:Y:S02]  /*9e10*/  F2FP.BF16.F32.PACK_AB R83, R83, R24 ;  /* 0x000000185353723e */ /* 0x000fe400000010ff */
[----:B------:R-:W-:Y:S01]  /*9e20*/  SHF.L.U32 R80, R185, 0x10, RZ ;  /* 0x00000010b9507819 */ /* 0x000fe200000006ff */
[----:B------:R-:W-:Y:S01]  /*9e30*/  FMUL.FTZ R24, R25, R21 ;  /* 0x0000001519187220 */ /* 0x000fe20000410000 */
[----:B------:R-:W-:-:S03]  /*9e40*/  SHF.L.U32 R81, R181, 0x10, RZ ;  /* 0x00000010b5517819 */ /* 0x000fc600000006ff */
[----:B------:R-:W-:Y:S02]  /*9e50*/  FFMA.FTZ R196, R24, R80, R86 ;  /* 0x0000005018c47223 */ /* 0x000fe40000010056 */
[----:B------:R-:W-:Y:S01]  /*9e60*/  FMUL.FTZ R81, R81, R24 ;  /* 0x0000001851517220 */ /* 0x000fe20000410000 */
[----:B------:R-:W-:Y:S01]  /*9e70*/  PRMT R24, R45, 0x7632, R24 ;  /* 0x000076322d187816 */ /* 0x000fe20000000018 */
[----:B------:R-:W-:-:S03]  /*9e80*/  FFMA.FTZ R80, R17, R19, R20 ;  /* 0x0000001311507223 */ /* 0x000fc60000010014 */
[----:B------:R-:W-:Y:S01]  /*9e90*/  SHF.L.U32 R24, R24, 0x10, RZ ;  /* 0x0000001018187819 */ /* 0x000fe200000006ff */
[----:B------:R-:W-:-:S04]  /*9ea0*/  FADD.FTZ R80, R220, -R80 ;  /* 0x80000050dc507221 */ /* 0x000fc80000010000 */
[----:B------:R-:W-:Y:S01]  /*9eb0*/  FFMA.FTZ R24, R22, R80, R24 ;  /* 0x0000005016187223 */ /* 0x000fe20000010018 */
[----:B------:R-:W-:-:S04]  /*9ec0*/  PRMT R80, R185, 0x7632, R80 ;  /* 0x00007632b9507816 */ /* 0x000fc80000000050 */
[----:B------:R-:W-:Y:S01]  /*9ed0*/  SHF.L.U32 R86, R80, 0x10, RZ ;  /* 0x0000001050567819 */ /* 0x000fe200000006ff */
[C---:B------:R-:W-:Y:S01]  /*9ee0*/  FMUL.FTZ R80, R24.reuse, R21 ;  /* 0x0000001518507220 */ /* 0x040fe20000410000 */
[----:B------:R-:W-:-:S03]  /*9ef0*/  F2FP.BF16.F32.PACK_AB R25, R24, R25 ;  /* 0x000000191819723e */ /* 0x000fc600000010ff */
[----:B------:R-:W-:Y:S01]  /*9f00*/  FFMA.FTZ R87, R80, R86, R87 ;  /* 0x0000005650577223 */ /* 0x000fe20000010057 */
[----:B------:R-:W-:Y:S02]  /*9f10*/  SHF.L.U32 R86, R44, 0x10, RZ ;  /* 0x000000102c567819 */ /* 0x000fe400000006ff */
[----:B--2---:R-:W-:-:S05]  /*9f20*/  SHF.L.U32 R24, R189, 0x10, RZ ;  /* 0x00000010bd187819 */ /* 0x004fca00000006ff */
[----:B------:R-:W-:Y:S01]  /*9f30*/  FMUL.FTZ R80, R24, R80 ;  /* 0x0000005018507220 */ /* 0x000fe20000410000 */
[----:B------:R-:W-:-:S04]  /*9f40*/  FFMA.FTZ R24, R208, R19, R20 ;  /* 0x00000013d0187223 */ /* 0x000fc80000010014 */
[----:B------:R-:W-:Y:S01]  /*9f50*/  FADD.FTZ R24, R233, -R24 ;  /* 0x80000018e9187221 */ /* 0x000fe20000010000 */
[----:B------:R-:W-:-:S03]  /*9f60*/  F2FP.BF16.F32.PACK_AB R81, R80, R81 ;  /* 0x000000515051723e */ /* 0x000fc600000010ff */
[----:B------:R-:W-:Y:S01]  /*9f70*/  FFMA.FTZ R24, R22, R24, R86 ;  /* 0x0000001816187223 */ /* 0x000fe20000010056 */
[----:B------:R-:W-:-:S03]  /*9f80*/  SHF.L.U32 R86, R184, 0x10, RZ ;  /* 0x00000010b8567819 */ /* 0x000fc600000006ff */
        /* <DEDUP_REMOVED lines=11> */
[----:B------:R-:W-:-:S04]  /*a040*/  FMUL.FTZ R84, R80, R21 ;  /* 0x0000001550547220 */ /* 0x000fc80000410000 */
[----:B------:R-:W-:Y:S01]  /*a050*/  FFMA.FTZ R189, R84, R184, R85 ;  /* 0x000000b854bd7223 */ /* 0x000fe20000010055 */
[----:B---3--:R-:W-:-:S05]  /*a060*/  SHF.L.U32 R85, R188, 0x10, RZ ;  /* 0x00000010bc557819 */ /* 0x008fca00000006ff */
[----:B------:R-:W-:Y:S01]  /*a070*/  FMUL.FTZ R85, R85, R84 ;  /* 0x0000005455557220 */ /* 0x000fe20000410000 */
[----:B------:R-:W-:-:S04]  /*a080*/  F2FP.BF16.F32.PACK_AB R24, R80, R24 ;  /* 0x000000185018723e */ /* 0x000fc800000010ff */
[----:B------:R-:W-:-:S07]  /*a090*/  F2FP.BF16.F32.PACK_AB R80, R85, R86 ;  /* 0x000000565550723e */ /* 0x000fce00000010ff */
.L_x_392:
[----:B------:R-:W-:Y:S02]  /*a0a0*/  ISETP.NE.U32.AND P1, PT, RZ, UR12, PT ;  /* 0x0000000cff007c0c */ /* 0x000fe4000bf25070 */
[----:B------:R-:W-:Y:S02]  /*a0b0*/  MOV R86, R196 ;  /* 0x000000c400567202 */ /* 0x000fe40000000f00 */
[----:B------:R-:W-:-:S13]  /*a0c0*/  ISETP.NE.AND.EX P1, PT, RZ, UR13, PT, P1 ;  /* 0x0000000dff007c0c */ /* 0x000fda000bf25310 */
        /* <DEDUP_REMOVED lines=13> */
.L_x_390:
[----:B------:R-:W-:Y:S05]  /*a1a0*/  BSYNC.RECONVERGENT B2 ;  /* 0x0000000000027941 */ /* 0x000fea0003800200 */
.L_x_389:
[----:B------:R-:W-:Y:S04]  /*a1b0*/  BSSY.RECONVERGENT B2, `(.L_x_393) ;  /* 0x00000d0000027945 */ /* 0x000fe80003800200 */
[----:B------:R-:W-:Y:S05]  /*a1c0*/  @!P2 BRA `(.L_x_394) ;  /* 0x0000000c0038a947 */ /* 0x000fea0003800000 */
[----:B------:R-:W0:Y:S01]  /*a1d0*/  LDC.64 R184, c[0x0][0x390] ;  /* 0x0000e400ffb87b82 */ /* 0x000e220000000a00 */
[----:B------:R1:W5:Y:S01]  /*a1e0*/  LDL R188, [R1+0x4] ;  /* 0x0000040001bc7983 */ /* 0x0003620000100800 */
[----:B0-----:R-:W-:-:S06]  /*a1f0*/  IMAD.WIDE.U32 R184, R18, 0x10, R184 ;  /* 0x0000001012b87825 */ /* 0x001fcc00078e00b8 */
[----:B------:R-:W5:Y:S01]  /*a200*/  LDG.E.128 R184, desc[UR6][R184.64] ;  /* 0x00000006b8b87981 */ /* 0x000f62000c1e1d00 */
[----:B------:R-:W-:-:S04]  /*a210*/  ISETP.NE.U32.AND P1, PT, RZ, UR12, PT ;  /* 0x0000000cff007c0c */ /* 0x000fc8000bf25070 */
[----:B------:R-:W-:-:S13]  /*a220*/  ISETP.NE.AND.EX P1, PT, RZ, UR13, PT, P1 ;  /* 0x0000000dff007c0c */ /* 0x000fda000bf25310 */
[----:B-1----:R-:W-:Y:S05]  /*a230*/  @!P1 BRA `(.L_x_395) ;  /* 0x0000000400789947 */ /* 0x002fea0003800000 */
[----:B------:R-:W2:Y:S04]  /*a240*/  LDL R189, [R1+0xb4] ;  /* 0x0000b40001bd7983 */ /* 0x000ea80000100800 */
[----:B------:R-:W3:Y:S04]  /*a250*/  LDL R232, [R1+0xb0] ;  /* 0x0000b00001e87983 */ /* 0x000ee80000100800 */
[----:B------:R-:W4:Y:S01]  /*a260*/  LDL R196, [R1] ;  /* 0x0000000001c47983 */ /* 0x000f220000100800 */
[-C--:B------:R-:W-:Y:S01]  /*a270*/  FFMA.FTZ R27, R199, R19.reuse, R20 ;  /* 0x00000013c71b7223 */ /* 0x080fe20000010014 */
[C---:B-----5:R-:W-:Y:S01]  /*a280*/  PRMT R26, R43.reuse, 0x7632, R26 ;  /* 0x000076322b1a7816 */ /* 0x060fe2000000001a */
[----:B------:R-:W-:Y:S01]  /*a290*/  FFMA.FTZ R24, R12, R19, R20 ;  /* 0x000000130c187223 */ /* 0x000fe20000010014 */
[----:B------:R-:W-:Y:S01]  /*a2a0*/  SHF.L.U32 R25, R43, 0x10, RZ ;  /* 0x000000102b197819 */ /* 0x000fe200000006ff */
[----:B------:R-:W-:Y:S01]  /*a2b0*/  FADD.FTZ R27, R238, -R27 ;  /* 0x8000001bee1b7221 */ /* 0x000fe20000010000 */
[----:B------:R-:W-:Y:S01]  /*a2c0*/  SHF.L.U32 R26, R26, 0x10, RZ ;  /* 0x000000101a1a7819 */ /* 0x000fe200000006ff */
[----:B------:R-:W-:-:S02]  /*a2d0*/  FADD.FTZ R24, R193, -R24 ;  /* 0x80000018c1187221 */ /* 0x000fc40000010000 */
[C-C-:B------:R-:W-:Y:S01]  /*a2e0*/  FFMA.FTZ R27, R22.reuse, R27, R25.reuse ;  /* 0x0000001b161b7223 */ /* 0x140fe20000010019 */
        /* <DEDUP_REMOVED lines=11> */
[----:B------:R-:W-:-:S04]  /*a3a0*/  FADD.FTZ R26, R248, -R26 ;  /* 0x8000001af81a7221 */ /* 0x000fc80000010000 */
[----:B------:R-:W-:Y:S01]  /*a3b0*/  FFMA.FTZ R26, R22, R26, R74 ;  /* 0x0000001a161a7223 */ /* 0x000fe2000001004a */
[----:B------:R-:W-:-:S05]  /*a3c0*/  SHF.L.U32 R74, R179, 0x10, RZ ;  /* 0x00000010b34a7819 */ /* 0x000fca00000006ff */
[----:B------:R-:W-:Y:S01]  /*a3d0*/  FMUL.FTZ R24, R74, R24 ;  /* 0x000000184a187220 */ /* 0x000fe20000410000 */
[----:B------:R-:W-:Y:S02]  /*a3e0*/  SHF.L.U32 R74, R186, 0x10, RZ ;  /* 0x00000010ba4a7819 */ /* 0x000fe400000006ff */
[----:B--2---:R-:W-:Y:S02]  /*a3f0*/  SHF.L.U32 R75, R189, 0x10, RZ ;  /* 0x00000010bd4b7819 */ /* 0x004fe400000006ff */
[----:B------:R-:W2:Y:S03]  /*a400*/  LDL R189, [R1+0xac] ;  /* 0x0000ac0001bd7983 */ /* 0x000ea60000100800 */
[----:B------:R-:W-:Y:S01]  /*a410*/  FMUL.FTZ R75, R75, R25 ;  /* 0x000000194b4b7220 */ /* 0x000fe20000410000 */
[----:B------:R-:W-:-:S04]  /*a420*/  FMUL.FTZ R25, R26, R21 ;  /* 0x000000151a197220 */ /* 0x000fc80000410000 */
[----:B------:R-:W-:Y:S01]  /*a430*/  FFMA.FTZ R191, R25, R74, R72 ;  /* 0x0000004a19bf7223 */ /* 0x000fe20000010048 */
[----:B------:R-:W-:Y:S01]  /*a440*/  SHF.L.U32 R74, R178, 0x10, RZ ;  /* 0x00000010b24a7819 */ /* 0x000fe200000006ff */
[----:B------:R-:W-:Y:S01]  /*a450*/  FFMA.FTZ R72, R13, R19, R20 ;  /* 0x000000130d487223 */ /* 0x000fe20000010014 */
[----:B------:R-:W-:-:S03]  /*a460*/  F2FP.BF16.F32.PACK_AB R75, R75, R24 ;  /* 0x000000184b4b723e */ /* 0x000fc600000010ff */
        /* <DEDUP_REMOVED lines=9> */
[----:B---3--:R-:W-:Y:S01]  /*a500*/  SHF.L.U32 R25, R232, 0x10, RZ ;  /* 0x00000010e8197819 */ /* 0x008fe200000006ff */
[----:B------:R-:W-:Y:S01]  /*a510*/  FFMA.FTZ R186, R72, R186, R73 ;  /* 0x000000ba48ba7223 */ /* 0x000fe20000010049 */
[----:B------:R-:W-:-:S03]  /*a520*/  SHF.L.U32 R73, R41, 0x10, RZ ;  /* 0x0000001029497819 */ /* 0x000fc600000006ff */
[----:B------:R-:W-:Y:S01]  /*a530*/  FMUL.FTZ R72, R25, R72 ;  /* 0x0000004819487220 */ /* 0x000fe20000410000 */
[----:B------:R-:W-:-:S04]  /*a540*/  FFMA.FTZ R25, R228, R19, R20 ;  /* 0x00000013e4197223 */ /* 0x000fc80000010014 */
[----:B----4-:R-:W-:Y:S01]  /*a550*/  FADD.FTZ R25, R196, -R25 ;  /* 0x80000019c4197221 */ /* 0x010fe20000010000 */
[----:B------:R-:W-:Y:S02]  /*a560*/  F2FP.BF16.F32.PACK_AB R74, R72, R74 ;  /* 0x0000004a484a723e */ /* 0x000fe400000010ff */
[----:B------:R-:W-:Y:S01]  /*a570*/  SHF.L.U32 R72, R185, 0x10, RZ ;  /* 0x00000010b9487819 */ /* 0x000fe200000006ff */
[----:B------:R-:W-:Y:S01]  /*a580*/  FFMA.FTZ R25, R22, R25, R73 ;  /* 0x0000001916197223 */ /* 0x000fe20000010049 */
[----:B------:R-:W-:-:S03]  /*a590*/  SHF.L.U32 R73, R177, 0x10, RZ ;  /* 0x00000010b1497819 */ /* 0x000fc600000006ff */
[----:B------:R-:W-:-:S04]  /*a5a0*/  FMUL.FTZ R24, R25, R21 ;  /* 0x0000001519187220 */ /* 0x000fc80000410000 */
[----:B------:R-:W-:Y:S01]  /*a5b0*/  FFMA.FTZ R196, R24, R72, R78 ;  /* 0x0000004818c47223 */ /* 0x000fe2000001004e */
[----:B------:R-:W-:Y:S01]  /*a5c0*/  FMUL.FTZ R73, R73, R24 ;  /* 0x0000001849497220 */ /* 0x000fe20000410000 */
[----:B------:R-:W-:Y:S01]  /*a5d0*/  PRMT R24, R41, 0x7632, R24 ;  /* 0x0000763229187816 */ /* 0x000fe20000000018 */
[----:B------:R-:W-:-:S03]  /*a5e0*/  FFMA.FTZ R72, R14, R19, R20 ;  /* 0x000000130e487223 */ /* 0x000fc60000010014 */
[----:B------:R-:W-:Y:S01]  /*a5f0*/  SHF.L.U32 R24, R24, 0x10, RZ ;  /* 0x0000001018187819 */ /* 0x000fe200000006ff */
[----:B------:R-:W-:-:S04]  /*a600*/  FADD.FTZ R72, R219, -R72 ;  /* 0x80000048db487221 */ /* 0x000fc80000010000 */
[----:B------:R-:W-:Y:S01]  /*a610*/  FFMA.FTZ R24, R22, R72, R24 ;  /* 0x0000004816187223 */ /* 0x000fe20000010018 */
[----:B------:R-:W-:Y:S02]  /*a620*/  PRMT R72, R185, 0x7632, R72 ;  /* 0x00007632b9487816 */ /* 0x000fe40000000048 */
[----:B------:R-:W3:Y:S02]  /*a630*/  LDL R185, [R1+0xa8] ;  /* 0x0000a80001b97983 */ /* 0x000ee40000100800 */
        /* <DEDUP_REMOVED lines=24> */
[----:B------:R-:W-:-:S03]  /*a7c0*/  F2FP.BF16.F32.PACK_AB R24, R72, R24 ;  /* 0x000000184818723e */ /* 0x000fc600000010ff */
[----:B------:R-:W-:Y:S01]  /*a7d0*/  FFMA.FTZ R189, R76, R184, R77 ;  /* 0x000000b84cbd7223 */ /* 0x000fe2000001004d */
[----:B---3--:R-:W-:-:S05]  /*a7e0*/  SHF.L.U32 R77, R185, 0x10, RZ ;  /* 0x00000010b94d7819 */ /* 0x008fca00000006ff */
[----:B------:R-:W-:-:S05]  /*a7f0*/  FMUL.FTZ R77, R77, R76 ;  /* 0x0000004c4d4d7220 */ /* 0x000fca0000410000 */
[----:B------:R-:W-:Y:S01]  /*a800*/  F2FP.BF16.F32.PACK_AB R72, R77, R78 ;  /* 0x0000004e4d48723e */ /* 0x000fe200000010ff */
[----:B------:R-:W-:Y:S06]  /*a810*/  BRA `(.L_x_396) ;  /* 0x00000004006c7947 */ /* 0x000fec0003800000 */
.L_x_395:
[----:B------:R-:W2:Y:S01]  /*a820*/  LDL R196, [R1] ;  /* 0x0000000001c47983 */ /* 0x000ea20000100800 */
[----:B------:R-:W-:Y:S01]  /*a830*/  FFMA.FTZ R190, R229, R19, R20 ;  /* 0x00000013e5be7223 */ /* 0x000fe20000010014 */
[----:B-----5:R-:W-:Y:S02]  /*a840*/  PRMT R189, R40, 0x7632, R189 ;  /* 0x0000763228bd7816 */ /* 0x020fe400000000bd */
[----:B------:R0:W-:Y:S01]  /*a850*/  STL [R1+0x120], R0 ;  /* 0x0001200001007387 */ /* 0x0001e20000100800 */
[----:B------:R-:W-:Y:S01]  /*a860*/  FADD.FTZ R190, R188, -R190 ;  /* 0x800000bebcbe7221 */ /* 0x000fe20000010000 */
[----:B------:R-:W-:Y:S02]  /*a870*/  SHF.L.U32 R188, R40, 0x10, RZ ;  /* 0x0000001028bc7819 */ /* 0x000fe400000006ff */
[----:B------:R-:W-:-:S03]  /*a880*/  SHF.L.U32 R189, R189, 0x10, RZ ;  /* 0x00000010bdbd7819 */ /* 0x000fc600000006ff */
[----:B------:R-:W-:Y:S01]  /*a890*/  FFMA.FTZ R190, R22, R190, R188 ;  /* 0x000000be16be7223 */ /* 0x000fe200000100bc */
        /* <DEDUP_REMOVED lines=8> */
[----:B------:R-:W-:-:S03]  /*a920*/  SHF.L.U32 R190, R190, 0x10, RZ ;  /* 0x00000010bebe7819 */ /* 0x000fc600000006ff */
[----:B--2---:R-:W-:Y:S01]  /*a930*/  FADD.FTZ R189, R196, -R76 ;  /* 0x8000004cc4bd7221 */ /* 0x004fe20000010000 */
[----:B------:R-:W-:-:S05]  /*a940*/  SHF.L.U32 R76, R41, 0x10, RZ ;  /* 0x00000010294c7819 */ /* 0x000fca00000006ff */
        /* <DEDUP_REMOVED lines=10> */
[--C-:B------:R-:W-:Y:S01]  /*a9f0*/  FFMA.FTZ R184, R22, R184, R78.reuse ;  /* 0x000000b816b87223 */ /* 0x100fe2000001004e */
[----:B------:R-:W-:-:S04]  /*aa00*/  PRMT R78, R185, 0x7632, R78 ;  /* 0x00007632b94e7816 */ /* 0x000fc8000000004e */
[----:B------:R-:W-:Y:S01]  /*aa10*/  SHF.L.U32 R185, R78, 0x10, RZ ;  /* 0x000000104eb97819 */ /* 0x000fe200000006ff */
[----:B------:R-:W-:Y:S01]  /*aa20*/  FMUL.FTZ R78, R184, R21 ;  /* 0x00000015b84e7220 */ /* 0x000fe20000410000 */
[----:B------:R-:W-:-:S03]  /*aa30*/  FFMA.FTZ R184, R223, R19, R20 ;  /* 0x00000013dfb87223 */ /* 0x000fc60000010014 */
[----:B------:R-:W-:Y:S01]  /*aa40*/  FFMA.FTZ R79, R78, R185, R79 ;  /* 0x000000b94e4f7223 */ /* 0x000fe2000001004f */
[----:B------:R-:W-:Y:S01]  /*aa50*/  FADD.FTZ R185, R248, -R184 ;  /* 0x800000b8f8b97221 */ /* 0x000fe20000010000 */
[----:B------:R-:W-:-:S05]  /*aa60*/  SHF.L.U32 R184, R42, 0x10, RZ ;  /* 0x000000102ab87819 */ /* 0x000fca00000006ff */
        /* <DEDUP_REMOVED lines=11> */
[----:B------:R-:W-:-:S04]  /*ab20*/  FMUL.FTZ R72, R185, R21 ;  /* 0x00000015b9487220 */ /* 0x000fc80000410000 */
[----:B------:R-:W-:Y:S01]  /*ab30*/  FFMA.FTZ R186, R72, R186, R73 ;  /* 0x000000ba48ba7223 */ /* 0x000fe20000010049 */
[----:B------:R-:W-:-:S04]  /*ab40*/  FFMA.FTZ R73, R199, R19, R20 ;  /* 0x00000013c7497223 */ /* 0x000fc80000010014 */
        /* <DEDUP_REMOVED lines=13> */
[----:B------:R-:W-:Y:S02]  /*ac20*/  FMUL.FTZ R74, R185, R21 ;  /* 0x00000015b94a7220 */ /* 0x000fe40000410000 */
[----:B------:R-:W2:Y:S02]  /*ac30*/  LDL R185, [R1+0xb4] ;  /* 0x0000b40001b97983 */ /* 0x000ea40000100800 */
[----:B------:R-:W-:Y:S01]  /*ac40*/  FFMA.FTZ R187, R74, R187, R75 ;  /* 0x000000bb4abb7223 */ /* 0x000fe2000001004b */
[----:B------:R-:W-:-:S05]  /*ac50*/  SHF.L.U32 R75, R179, 0x10, RZ ;  /* 0x00000010b34b7819 */ /* 0x000fca00000006ff */
[----:B0-----:R-:W-:Y:S02]  /*ac60*/  FMUL.FTZ R0, R75, R73 ;  /* 0x000000494b007220 */ /* 0x001fe40000410000 */
        /* <DEDUP_REMOVED lines=21> */
[----:B0-----:R-:W-:-:S07]  /*adc0*/  F2FP.BF16.F32.PACK_AB R72, R76, R72 ;  /* 0x000000484c48723e */ /* 0x001fce00000010ff */
.L_x_396:
[----:B------:R-:W0:Y:S01]  /*add0*/  @P1 LDC.64 R76, c[0x0][0x478] ;  /* 0x00011e00ff4c1b82 */ /* 0x000e220000000a00 */
[----:B------:R-:W-:Y:S01]  /*ade0*/  MOV R78, R196 ;  /* 0x000000c4004e7202 */ /* 0x000fe20000000f00 */
        /* <DEDUP_REMOVED lines=12> */
.L_x_394:
[----:B------:R-:W-:Y:S05]  /*aeb0*/  BSYNC.RECONVERGENT B2 ;  /* 0x0000000000027941 */ /* 0x000fea0003800200 */
.L_x_393:
[----:B------:R-:W-:Y:S04]  /*aec0*/  BSSY.RECONVERGENT B2, `(.L_x_397) ;  /* 0x00000cd000027945 */ /* 0x000fe80003800200 */
[----:B------:R-:W-:Y:S05]  /*aed0*/  @!P3 BRA `(.L_x_398) ;  /* 0x0000000c002cb947 */ /* 0x000fea0003800000 */
[----:B------:R-:W0:Y:S02]  /*aee0*/  LDC.64 R184, c[0x0][0x390] ;  /* 0x0000e400ffb87b82 */ /* 0x000e240000000a00 */
[----:B0-----:R-:W-:-:S06]  /*aef0*/  IMAD.WIDE.U32 R184, R18, 0x10, R184 ;  /* 0x0000001012b87825 */ /* 0x001fcc00078e00b8 */
[----:B------:R-:W5:Y:S01]  /*af00*/  LDG.E.128 R184, desc[UR6][R184.64] ;  /* 0x00000006b8b87981 */ /* 0x000f62000c1e1d00 */
[----:B------:R-:W-:-:S04]  /*af10*/  ISETP.NE.U32.AND P1, PT, RZ, UR12, PT ;  /* 0x0000000cff007c0c */ /* 0x000fc8000bf25070 */
[----:B------:R-:W-:-:S13]  /*af20*/  ISETP.NE.AND.EX P1, PT, RZ, UR13, PT, P1 ;  /* 0x0000000dff007c0c */ /* 0x000fda000bf25310 */
[----:B------:R-:W-:Y:S05]  /*af30*/  @!P1 BRA `(.L_x_399) ;  /* 0x0000000400749947 */ /* 0x000fea0003800000 */
[----:B------:R-:W2:Y:S04]  /*af40*/  LDL R189, [R1+0xa4] ;  /* 0x0000a40001bd7983 */ /* 0x000ea80000100800 */
[----:B------:R-:W3:Y:S01]  /*af50*/  LDL R188, [R1+0xa0] ;  /* 0x0000a00001bc7983 */ /* 0x000ee20000100800 */
[-C--:B------:R-:W-:Y:S01]  /*af60*/  FFMA.FTZ R27, R197, R19.reuse, R20 ;  /* 0x00000013c51b7223 */ /* 0x080fe20000010014 */
[----:B-----5:R-:W-:Y:S01]  /*af70*/  PRMT R26, R39, 0x7632, R26 ;  /* 0x00007632271a7816 */ /* 0x020fe2000000001a */
        /* <DEDUP_REMOVED lines=40> */
[----:B------:R-:W3:Y:S01]  /*b200*/  LDL R188, [R1+0x98] ;  /* 0x0000980001bc7983 */ /* 0x000ee20000100800 */
[----:B------:R-:W-:Y:S02]  /*b210*/  SHF.L.U32 R65, R37, 0x10, RZ ;  /* 0x0000001025417819 */ /* 0x000fe400000006ff */
[----:B------:R-:W-:Y:S01]  /*b220*/  FMUL.FTZ R64, R25, R64 ;  /* 0x0000004019407220 */ /* 0x000fe20000410000 */
[----:B------:R-:W-:Y:S01]  /*b230*/  FFMA.FTZ R25, R226, R19, R20 ;  /* 0x00000013e2197223 */ /* 0x000fe20000010014 */
[----:B------:R-:W-:-:S03]  /*b240*/  F2FP.BF16.F32.PACK_AB R67, R67, R24 ;  /* 0x000000184343723e */ /* 0x000fc600000010ff */
[----:B------:R-:W-:Y:S01]  /*b250*/  FADD.FTZ R25, R251, -R25 ;  /* 0x80000019fb197221 */ /* 0x000fe20000010000 */
        /* <DEDUP_REMOVED lines=43> */
.L_x_399:
[----:B------:R-:W-:Y:S01]  /*b510*/  FFMA.FTZ R190, R227, R19, R20 ;  /* 0x00000013e3be7223 */ /* 0x000fe20000010014 */
[C---:B-----5:R-:W-:Y:S02]  /*b520*/  SHF.L.U32 R188, R36.reuse, 0x10, RZ ;  /* 0x0000001024bc7819 */ /* 0x060fe400000006ff */
[----:B------:R-:W-:Y:S01]  /*b530*/  PRMT R189, R36, 0x7632, R189 ;  /* 0x0000763224bd7816 */ /* 0x000fe200000000bd */
[----:B------:R-:W-:-:S03]  /*b540*/  FADD.FTZ R190, R252, -R190 ;  /* 0x800000befcbe7221 */ /* 0x000fc60000010000 */
[----:B------:R-:W-:Y:S01]  /*b550*/  SHF.L.U32 R189, R189, 0x10, RZ ;  /* 0x00000010bdbd7819 */ /* 0x000fe200000006ff */
        /* <DEDUP_REMOVED lines=10> */
[----:B------:R-:W-:Y:S01]  /*b600*/  FADD.FTZ R189, R251, -R68 ;  /* 0x80000044fbbd7221 */ /* 0x000fe20000010000 */
        /* <DEDUP_REMOVED lines=50> */
[----:B------:R-:W-:Y:S02]  /*b930*/  FMUL.FTZ R65, R67, R65 ;  /* 0x0000004143417220 */ /* 0x000fe40000410000 */
[----:B------:R-:W3:Y:S04]  /*b940*/  LDL R67, [R1+0x98] ;  /* 0x0000980001437983 */ /* 0x000ee80000100800 */
[----:B------:R2:W-:Y:S02]  /*b950*/  STL [R1+0x10], R65 ;  /* 0x0000104101007387 */ /* 0x0005e40000100800 */
[----:B--2---:R-:W-:-:S05]  /*b960*/  SHF.L.U32 R65, R185, 0x10, RZ ;  /* 0x00000010b9417819 */ /* 0x004fca00000006ff */
[----:B------:R-:W-:Y:S01]  /*b970*/  FMUL.FTZ R185, R65, R66 ;  /* 0x0000004241b97220 */ /* 0x000fe20000410000 */
[----:B------:R-:W-:Y:S01]  /*b980*/  SHF.L.U32 R65, R174, 0x10, RZ ;  /* 0x00000010ae417819 */ /* 0x000fe200000006ff */
[----:B------:R-:W2:Y:S04]  /*b990*/  LDL R66, [R1+0xa0] ;  /* 0x0000a00001427983 */ /* 0x000ea80000100800 */
[----:B------:R-:W-:Y:S02]  /*b9a0*/  FMUL.FTZ R184, R65, R184 ;  /* 0x000000b841b87220 */ /* 0x000fe40000410000 */
[----:B------:R-:W4:Y:S01]  /*b9b0*/  LDL R65, [R1+0x9c] ;  /* 0x00009c0001417983 */ /* 0x000f220000100800 */
[----:B---3--:R-:W-:Y:S02]  /*b9c0*/  SHF.L.U32 R67, R67, 0x10, RZ ;  /* 0x0000001043437819 */ /* 0x008fe400000006ff */
[----:B--2---:R-:W-:-:S05]  /*b9d0*/  SHF.L.U32 R66, R66, 0x10, RZ ;  /* 0x0000001042427819 */ /* 0x004fca00000006ff */
[----:B------:R-:W-:Y:S01]  /*b9e0*/  FMUL.FTZ R66, R66, R64 ;  /* 0x0000004042427220 */ /* 0x000fe20000410000 */
[----:B----4-:R-:W-:Y:S02]  /*b9f0*/  SHF.L.U32 R65, R65, 0x10, RZ ;  /* 0x0000001041417819 */ /* 0x010fe400000006ff */
[----:B------:R-:W-:-:S03]  /*ba00*/  SHF.L.U32 R64, R173, 0x10, RZ ;  /* 0x00000010ad407819 */ /* 0x000fc600000006ff */
[----:B------:R-:W-:Y:S02]  /*ba10*/  FMUL.FTZ R65, R65, R70 ;  /* 0x0000004641417220 */ /* 0x000fe40000410000 */
[----:B------:R-:W2:Y:S01]  /*ba20*/  LDL.LU R70, [R1+0x10] ;  /* 0x0000100001467983 */ /* 0x000ea20000300800 */
[----:B------:R-:W-:Y:S01]  /*ba30*/  FMUL.FTZ R69, R64, R69 ;  /* 0x0000004540457220 */ /* 0x000fe20000410000 */
[----:B------:R-:W-:Y:S01]  /*ba40*/  SHF.L.U32 R64, R172, 0x10, RZ ;  /* 0x00000010ac407819 */ /* 0x000fe200000006ff */
[----:B------:R-:W-:-:S04]  /*ba50*/  FMUL.FTZ R68, R67, R68 ;  /* 0x0000004443447220 */ /* 0x000fc80000410000 */
[----:B------:R-:W-:Y:S01]  /*ba60*/  FMUL.FTZ R64, R64, R188 ;  /* 0x000000bc40407220 */ /* 0x000fe20000410000 */
[----:B------:R-:W-:Y:S02]  /*ba70*/  F2FP.BF16.F32.PACK_AB R66, R66, R184 ;  /* 0x000000b84242723e */ /* 0x000fe400000010ff */
[----:B------:R-:W-:Y:S02]  /*ba80*/  F2FP.BF16.F32.PACK_AB R65, R65, R69 ;  /* 0x000000454141723e */ /* 0x000fe400000010ff */
[----:B------:R-:W-:Y:S02]  /*ba90*/  F2FP.BF16.F32.PACK_AB R64, R68, R64 ;  /* 0x000000404440723e */ /* 0x000fe400000010ff */
[----:B--2---:R-:W-:-:S07]  /*baa0*/  F2FP.BF16.F32.PACK_AB R67, R185, R70 ;  /* 0x00000046b943723e */ /* 0x004fce00000010ff */
.L_x_400:
        /* <DEDUP_REMOVED lines=14> */
.L_x_398:
[----:B------:R-:W-:Y:S05]  /*bb90*/  BSYNC.RECONVERGENT B2 ;  /* 0x0000000000027941 */ /* 0x000fea0003800200 */
.L_x_397:
        /* <DEDUP_REMOVED lines=101> */
.L_x_403:
        /* <DEDUP_REMOVED lines=90> */
.L_x_404:
        /* <DEDUP_REMOVED lines=14> */
.L_x_402:
[----:B------:R-:W-:Y:S05]  /*c870*/  BSYNC.RECONVERGENT B2 ;  /* 0x0000000000027941 */ /* 0x000fea0003800200 */
.L_x_401:
        /* <DEDUP_REMOVED lines=8> */
[----:B------:R-:W2:Y:S01]  /*c900*/  LDL R189, [R1+0x80] ;  /* 0x0000800001bd7983 */ /* 0x000ea20000100800 */
[----:B-----5:R-:W-:Y:S01]  /*c910*/  PRMT R25, R31, 0x7632, R25 ;  /* 0x000076321f197816 */ /* 0x020fe20000000019 */
[-C--:B------:R-:W-:Y:S02]  /*c920*/  FFMA.FTZ R24, R0, R19.reuse, R20 ;  /* 0x0000001300187223 */ /* 0x080fe40000010014 */
[----:B------:R-:W3:Y:S01]  /*c930*/  LDL R232, [R1+0x1c] ;  /* 0x00001c0001e87983 */ /* 0x000ee20000100800 */
[----:B------:R-:W-:Y:S01]  /*c940*/  SHF.L.U32 R25, R25, 0x10, RZ ;  /* 0x0000001019197819 */ /* 0x000fe200000006ff */
[----:B------:R-:W-:Y:S01]  /*c950*/  FADD.FTZ R24, R195, -R24 ;  /* 0x80000018c3187221 */ /* 0x000fe20000010000 */
[----:B------:R-:W-:Y:S01]  /*c960*/  FFMA.FTZ R27, R194, R19, R20 ;  /* 0x00000013c21b7223 */ /* 0x000fe20000010014 */
[----:B------:R-:W-:Y:S02]  /*c970*/  PRMT R26, R187, 0x7632, R26 ;  /* 0x00007632bb1a7816 */ /* 0x000fe4000000001a */
[----:B------:R-:W-:Y:S01]  /*c980*/  FFMA.FTZ R24, R22, R24, R25 ;  /* 0x0000001816187223 */ /* 0x000fe20000010019 */
[----:B------:R-:W-:Y:S01]  /*c990*/  SHF.L.U32 R25, R31, 0x10, RZ ;  /* 0x000000101f197819 */ /* 0x000fe200000006ff */
[----:B------:R-:W-:Y:S01]  /*c9a0*/  FADD.FTZ R27, R210, -R27 ;  /* 0x8000001bd21b7221 */ /* 0x000fe20000010000 */
[----:B------:R-:W-:-:S03]  /*c9b0*/  SHF.L.U32 R26, R26, 0x10, RZ ;  /* 0x000000101a1a7819 */ /* 0x000fc600000006ff */
[----:B------:R-:W-:Y:S01]  /*c9c0*/  FFMA.FTZ R27, R22, R27, R25 ;  /* 0x0000001b161b7223 */ /* 0x000fe20000010019 */
[----:B------:R-:W-:-:S04]  /*c9d0*/  FMUL.FTZ R25, R24, R21 ;  /* 0x0000001518197220 */ /* 0x000fc80000410000 */
[----:B------:R-:W-:Y:S01]  /*c9e0*/  FFMA.FTZ R190, R25, R26, R51 ;  /* 0x0000001a19be7223 */ /* 0x000fe20000010033 */
[----:B------:R-:W-:Y:S01]  /*c9f0*/  SHF.L.U32 R51, R187, 0x10, RZ ;  /* 0x00000010bb337819 */ /* 0x000fe200000006ff */
[----:B------:R-:W-:Y:S01]  /*ca00*/  FMUL.FTZ R26, R27, R21 ;  /* 0x000000151b1a7220 */ /* 0x000fe20000410000 */
[----:B------:R-:W-:-:S03]  /*ca10*/  F2FP.BF16.F32.PACK_AB R27, R24, R27 ;  /* 0x0000001b181b723e */ /* 0x000fc600000010ff */
[----:B------:R-:W-:Y:S01]  /*ca20*/  FFMA.FTZ R187, R26, R51, R50 ;  /* 0x000000331abb7223 */ /* 0x000fe20000010032 */
[----:B------:R-:W-:Y:S02]  /*ca30*/  SHF.L.U32 R51, R167, 0x10, RZ ;  /* 0x00000010a7337819 */ /* 0x000fe400000006ff */
[----:B------:R-:W-:-:S03]  /*ca40*/  SHF.L.U32 R50, R30, 0x10, RZ ;  /* 0x000000101e327819 */ /* 0x000fc600000006ff */
[----:B------:R-:W-:Y:S01]  /*ca50*/  FMUL.FTZ R51, R51, R26 ;  /* 0x0000001a33337220 */ /* 0x000fe20000410000 */
[----:B------:R-:W-:-:S05]  /*ca60*/  SHF.L.U32 R26, R188, 0x10, RZ ;  /* 0x00000010bc1a7819 */ /* 0x000fca00000006ff */
[----:B------:R-:W-:Y:S01]  /*ca70*/  FMUL.FTZ R25, R26, R25 ;  /* 0x000000191a197220 */ /* 0x000fe20000410000 */
[----:B------:R-:W-:-:S04]  /*ca80*/  FFMA.FTZ R26, R3, R19, R20 ;  /* 0x00000013031a7223 */ /* 0x000fc80000010014 */
[----:B------:R-:W-:Y:S01]  /*ca90*/  FADD.FTZ R26, R234, -R26 ;  /* 0x8000001aea1a7221 */ /* 0x000fe20000010000 */
[----:B------:R-:W-:Y:S02]  /*caa0*/  F2FP.BF16.F32.PACK_AB R51, R25, R51 ;  /* 0x000000331933723e */ /* 0x000fe400000010ff */
[----:B------:R-:W-:Y:S01]  /*cab0*/  SHF.L.U32 R25, R186, 0x10, RZ ;  /* 0x00000010ba197819 */ /* 0x000fe200000006ff */
[----:B------:R-:W-:-:S04]  /*cac0*/  FFMA.FTZ R26, R22, R26, R50 ;  /* 0x0000001a161a7223 */ /* 0x000fc80000010032 */
[----:B------:R-:W-:-:S04]  /*cad0*/  FMUL.FTZ R24, R26, R21 ;  /* 0x000000151a187220 */ /* 0x000fc80000410000 */
[--C-:B------:R-:W-:Y:S01]  /*cae0*/  FFMA.FTZ R191, R24, R25, R48.reuse ;  /* 0x0000001918bf7223 */ /* 0x100fe20000010030 */
[----:B------:R-:W-:Y:S02]  /*caf0*/  SHF.L.U32 R25, R166, 0x10, RZ ;  /* 0x00000010a6197819 */ /* 0x000fe400000006ff */
[----:B------:R-:W-:-:S03]  /*cb00*/  PRMT R48, R30, 0x7632, R48 ;  /* 0x000076321e307816 */ /* 0x000fc60000000030 */
[----:B------:R-:W-:Y:S01]  /*cb10*/  FMUL.FTZ R24, R25, R24 ;  /* 0x0000001819187220 */ /* 0x000fe20000410000 */
[----:B------:R-:W-:Y:S01]  /*cb20*/  FFMA.FTZ R25, R2, R19, R20 ;  /* 0x0000001302197223 */ /* 0x000fe20000010014 */
[----:B------:R-:W-:-:S03]  /*cb30*/  SHF.L.U32 R48, R48, 0x10, RZ ;  /* 0x0000001030307819 */ /* 0x000fc600000006ff */
[----:B------:R-:W-:-:S04]  /*cb40*/  FADD.FTZ R25, R205, -R25 ;  /* 0x80000019cd197221 */ /* 0x000fc80000010000 */
[--C-:B------:R-:W-:Y:S01]  /*cb50*/  FFMA.FTZ R25, R22, R25, R48.reuse ;  /* 0x0000001916197223 */ /* 0x100fe20000010030 */
[----:B------:R-:W-:-:S04]  /*cb60*/  PRMT R48, R186, 0x7632, R48 ;  /* 0x00007632ba307816 */ /* 0x000fc80000000030 */
[----:B------:R-:W-:Y:S01]  /*cb70*/  SHF.L.U32 R50, R48, 0x10, RZ ;  /* 0x0000001030327819 */ /* 0x000fe200000006ff */
[C---:B------:R-:W-:Y:S01]  /*cb80*/  FMUL.FTZ R48, R25.reuse, R21 ;  /* 0x0000001519307220 */ /* 0x040fe20000410000 */
[----:B------:R-:W-:-:S03]  /*cb90*/  F2FP.BF16.F32.PACK_AB R26, R25, R26 ;  /* 0x0000001a191a723e */ /* 0x000fc600000010ff */
[----:B------:R-:W-:Y:S01]  /*cba0*/  FFMA.FTZ R186, R48, R50, R49 ;  /* 0x0000003230ba7223 */ /* 0x000fe20000010031 */
[----:B--2---:R-:W-:Y:S02]  /*cbb0*/  SHF.L.U32 R25, R189, 0x10, RZ ;  /* 0x00000010bd197819 */ /* 0x004fe400000006ff */
[----:B------:R-:W2:Y:S01]  /*cbc0*/  LDL R189, [R1+0x18] ;  /* 0x0000180001bd7983 */ /* 0x000ea20000100800 */
[-CC-:B------:R-:W-:Y:S02]  /*cbd0*/  FFMA.FTZ R49, R4, R19.reuse, R20.reuse ;  /* 0x0000001304317223 */ /* 0x180fe40000010014 */
[----:B------:R-:W-:Y:S01]  /*cbe0*/  FMUL.FTZ R50, R25, R48 ;  /* 0x0000003019327220 */ /* 0x000fe20000410000 */
[----:B------:R-:W-:Y:S01]  /*cbf0*/  FFMA.FTZ R25, R207, R19, R20 ;  /* 0x00000013cf197223 */ /* 0x000fe20000010014 */
[----:B------:R-:W-:Y:S01]  /*cc00*/  SHF.L.U32 R48, R29, 0x10, RZ ;  /* 0x000000101d307819 */ /* 0x000fe200000006ff */
[----:B------:R-:W-:Y:S02]  /*cc10*/  FADD.FTZ R49, R216, -R49 ;  /* 0x80000031d8317221 */ /* 0x000fe40000010000 */
[----:B------:R-:W-:Y:S01]  /*cc20*/  FADD.FTZ R25, R243, -R25 ;  /* 0x80000019f3197221 */ /* 0x000fe20000010000 */
[----:B------:R-:W-:-:S03]  /*cc30*/  F2FP.BF16.F32.PACK_AB R50, R50, R24 ;  /* 0x000000183232723e */ /* 0x000fc600000010ff */
[----:B------:R-:W-:Y:S01]  /*cc40*/  FFMA.FTZ R25, R22, R25, R48 ;  /* 0x0000001916197223 */ /* 0x000fe20000010030 */
[----:B------:R-:W-:-:S03]  /*cc50*/  SHF.L.U32 R48, R185, 0x10, RZ ;  /* 0x00000010b9307819 */ /* 0x000fc600000006ff */
[----:B------:R-:W-:-:S04]  /*cc60*/  FMUL.FTZ R24, R25, R21 ;  /* 0x0000001519187220 */ /* 0x000fc80000410000 */
[----:B------:R-:W-:Y:S01]  /*cc70*/  FFMA.FTZ R196, R24, R48, R54 ;  /* 0x0000003018c47223 */ /* 0x000fe20000010036 */
[----:B------:R-:W-:-:S05]  /*cc80*/  SHF.L.U32 R48, R165, 0x10, RZ ;  /* 0x00000010a5307819 */ /* 0x000fca00000006ff */
[----:B------:R-:W-:Y:S01]  /*cc90*/  FMUL.FTZ R24, R48, R24 ;  /* 0x0000001830187220 */ /* 0x000fe20000410000 */
[----:B------:R-:W-:-:S04]  /*cca0*/  PRMT R48, R29, 0x7632, R48 ;  /* 0x000076321d307816 */ /* 0x000fc80000000030 */
[----:B------:R-:W-:-:S05]  /*ccb0*/  SHF.L.U32 R48, R48, 0x10, RZ ;  /* 0x0000001030307819 */ /* 0x000fca00000006ff */
[----:B------:R-:W-:Y:S01]  /*ccc0*/  FFMA.FTZ R48, R22, R49, R48 ;  /* 0x0000003116307223 */ /* 0x000fe20000010030 */
[----:B------:R-:W-:-:S04]  /*ccd0*/  PRMT R49, R185, 0x7632, R49 ;  /* 0x00007632b9317816 */ /* 0x000fc80000000031 */
[----:B------:R-:W-:Y:S01]  /*cce0*/  SHF.L.U32 R54, R49, 0x10, RZ ;  /* 0x0000001031367819 */ /* 0x000fe200000006ff */
[C---:B------:R-:W-:Y:S01]  /*ccf0*/  FMUL.FTZ R49, R48.reuse, R21 ;  /* 0x0000001530317220 */ /* 0x040fe20000410000 */
[----:B------:R-:W-:Y:S02]  /*cd00*/  F2FP.BF16.F32.PACK_AB R25, R48, R25 ;  /* 0x000000193019723e */ /* 0x000fe400000010ff */
[----:B------:R-:W-:Y:S01]  /*cd10*/  SHF.L.U32 R48, R28, 0x10, RZ ;  /* 0x000000101c307819 */ /* 0x000fe200000006ff */
[----:B------:R-:W-:Y:S01]  /*cd20*/  FFMA.FTZ R55, R49, R54, R55 ;  /* 0x0000003631377223 */ /* 0x000fe20000010037 */
[----:B---3--:R-:W-:-:S05]  /*cd30*/  SHF.L.U32 R54, R232, 0x10, RZ ;  /* 0x00000010e8367819 */ /* 0x008fca00000006ff */
        /* <DEDUP_REMOVED lines=9> */
[----:B------:R-:W-:-:S03]  /*cdd0*/  FFMA.FTZ R24, R22, R24, R48 ;  /* 0x0000001816187223 */ /* 0x000fc60000010030 */
[--C-:B------:R-:W-:Y:S01]  /*cde0*/  FFMA.FTZ R19, R22, R19, R20.reuse ;  /* 0x0000001316137223 */ /* 0x100fe20000010014 */
[-C--:B------:R-:W-:Y:S01]  /*cdf0*/  FMUL.FTZ R48, R24, R21.reuse ;  /* 0x0000001518307220 */ /* 0x080fe20000410000 */
[----:B------:R-:W-:Y:S02]  /*ce00*/  PRMT R20, R184, 0x7632, R20 ;  /* 0x00007632b8147816 */ /* 0x000fe40000000014 */
[C---:B------:R-:W-:Y:S01]  /*ce10*/  FMUL.FTZ R21, R19.reuse, R21 ;  /* 0x0000001513157220 */ /* 0x040fe20000410000 */
[----:B------:R-:W-:Y:S01]  /*ce20*/  FFMA.FTZ R232, R48, R54, R52 ;  /* 0x0000003630e87223 */ /* 0x000fe20000010034 */
[----:B------:R-:W-:Y:S02]  /*ce30*/  SHF.L.U32 R52, R164, 0x10, RZ ;  /* 0x00000010a4347819 */ /* 0x000fe400000006ff */
[----:B------:R-:W-:-:S03]  /*ce40*/  F2FP.BF16.F32.PACK_AB R24, R19, R24 ;  /* 0x000000181318723e */ /* 0x000fc600000010ff */
[----:B------:R-:W-:Y:S01]  /*ce50*/  FMUL.FTZ R48, R52, R48 ;  /* 0x0000003034307220 */ /* 0x000fe20000410000 */
[----:B------:R-:W-:Y:S02]  /*ce60*/  SHF.L.U32 R52, R20, 0x10, RZ ;  /* 0x0000001014347819 */ /* 0x000fe400000006ff */
[----:B--2---:R-:W-:-:S03]  /*ce70*/  SHF.L.U32 R22, R189, 0x10, RZ ;  /* 0x00000010bd167819 */ /* 0x004fc600000006ff */
[----:B------:R-:W-:Y:S02]  /*ce80*/  FFMA.FTZ R189, R21, R52, R53 ;  /* 0x0000003415bd7223 */ /* 0x000fe40000010035 */
[----:B------:R-:W-:-:S05]  /*ce90*/  FMUL.FTZ R20, R22, R21 ;  /* 0x0000001516147220 */ /* 0x000fca0000410000 */
[----:B------:R-:W-:Y:S01]  /*cea0*/  F2FP.BF16.F32.PACK_AB R48, R20, R48 ;  /* 0x000000301430723e */ /* 0x000fe200000010ff */
[----:B------:R-:W-:Y:S06]  /*ceb0*/  BRA `(.L_x_406) ;  /* 0x0000000400687947 */ /* 0x000fec0003800000 */
.L_x_405:
[----:B-----5:R-:W-:Y:S01]  /*cec0*/  MOV R190, R188 ;  /* 0x000000bc00be7202 */ /* 0x020fe20000000f00 */
[----:B------:R-:W-:Y:S01]  /*ced0*/  FFMA.FTZ R188, R209, R19, R20 ;  /* 0x00000013d1bc7223 */ /* 0x000fe20000010014 */
[----:B------:R-:W-:-:S03]  /*cee0*/  SHF.L.U32 R189, R28, 0x10, RZ ;  /* 0x000000101cbd7819 */ /* 0x000fc600000006ff */
[----:B------:R-:W-:-:S04]  /*cef0*/  FADD.FTZ R188, R244, -R188 ;  /* 0x800000bcf4bc7221 */ /* 0x000fc80000010000 */
[----:B------:R-:W-:Y:S01]  /*cf00*/  FFMA.FTZ R188, R22, R188, R189 ;  /* 0x000000bc16bc7223 */ /* 0x000fe200000100bd */
[----:B------:R-:W-:Y:S02]  /*cf10*/  SHF.L.U32 R189, R184, 0x10, RZ ;  /* 0x00000010b8bd7819 */ /* 0x000fe400000006ff */
[----:B------:R-:W-:Y:S01]  /*cf20*/  PRMT R184, R28, 0x7632, R184 ;  /* 0x000076321cb87816 */ /* 0x000fe200000000b8 */
[----:B------:R-:W-:-:S04]  /*cf30*/  FMUL.FTZ R188, R188, R21 ;  /* 0x00000015bcbc7220 */ /* 0x000fc80000410000 */
[----:B------:R-:W-:Y:S01]  /*cf40*/  FFMA.FTZ R232, R188, R189, R52 ;  /* 0x000000bdbce87223 */ /* 0x000fe20000010034 */
[----:B------:R-:W-:Y:S01]  /*cf50*/  FFMA.FTZ R52, R215, R19, R20 ;  /* 0x00000013d7347223 */ /* 0x000fe20000010014 */
[C---:B------:R-:W-:Y:S02]  /*cf60*/  SHF.L.U32 R189, R184.reuse, 0x10, RZ ;  /* 0x00000010b8bd7819 */ /* 0x040fe400000006ff */
[----:B------:R-:W-:Y:S01]  /*cf70*/  PRMT R184, R184, 0x7632, R184 ;  /* 0x00007632b8b87816 */ /* 0x000fe200000000b8 */
[----:B------:R-:W-:-:S03]  /*cf80*/  FADD.FTZ R52, R235, -R52 ;  /* 0x80000034eb347221 */ /* 0x000fc60000010000 */
[----:B------:R-:W-:Y:S01]  /*cf90*/  SHF.L.U32 R184, R184, 0x10, RZ ;  /* 0x00000010b8b87819 */ /* 0x000fe200000006ff */
[----:B------:R-:W-:-:S04]  /*cfa0*/  FFMA.FTZ R52, R22, R52, R189 ;  /* 0x0000003416347223 */ /* 0x000fc800000100bd */
        /* <DEDUP_REMOVED lines=33> */
[-CC-:B------:R-:W-:Y:S01]  /*d1c0*/  FFMA.FTZ R185, R0, R19.reuse, R20.reuse ;  /* 0x0000001300b97223 */ /* 0x180fe20000010014 */
[----:B------:R-:W-:Y:S02]  /*d1d0*/  FFMA.FTZ R19, R194, R19, R20 ;  /* 0x00000013c2137223 */ /* 0x000fe40000010014 */
[--C-:B------:R-:W-:Y:S01]  /*d1e0*/  FFMA.FTZ R186, R48, R186, R49.reuse ;  /* 0x000000ba30ba7223 */ /* 0x100fe20000010031 */
[----:B------:R-:W-:Y:S01]  /*d1f0*/  PRMT R49, R31, 0x7632, R49 ;  /* 0x000076321f317816 */ /* 0x000fe20000000031 */
[----:B------:R-:W-:Y:S01]  /*d200*/  FADD.FTZ R20, R210, -R19 ;  /* 0x80000013d2147221 */ /* 0x000fe20000010000 */
[----:B------:R-:W-:Y:S01]  /*d210*/  FADD.FTZ R185, R195, -R185 ;  /* 0x800000b9c3b97221 */ /* 0x000fe20000010000 */
[----:B------:R-:W-:Y:S02]  /*d220*/  SHF.L.U32 R19, R31, 0x10, RZ ;  /* 0x000000101f137819 */ /* 0x000fe400000006ff */
[----:B------:R-:W-:-:S03]  /*d230*/  SHF.L.U32 R49, R49, 0x10, RZ ;  /* 0x0000001031317819 */ /* 0x000fc600000006ff */
[C---:B------:R-:W-:Y:S02]  /*d240*/  FFMA.FTZ R20, R22.reuse, R20, R19 ;  /* 0x0000001416147223 */ /* 0x040fe40000010013 */
[----:B------:R-:W-:Y:S01]  /*d250*/  FFMA.FTZ R49, R22, R185, R49 ;  /* 0x000000b916317223 */ /* 0x000fe20000010031 */
[----:B------:R-:W-:Y:S01]  /*d260*/  SHF.L.U32 R22, R187, 0x10, RZ ;  /* 0x00000010bb167819 */ /* 0x000fe200000006ff */
[----:B------:R-:W2:Y:S02]  /*d270*/  LDL R185, [R1+0x18] ;  /* 0x0000180001b97983 */ /* 0x000ea40000100800 */
[-C--:B------:R-:W-:Y:S01]  /*d280*/  FMUL.FTZ R19, R49, R21.reuse ;  /* 0x0000001531137220 */ /* 0x080fe20000410000 */
[----:B------:R-:W-:Y:S01]  /*d290*/  FMUL.FTZ R21, R20, R21 ;  /* 0x0000001514157220 */ /* 0x000fe20000410000 */
[----:B------:R-:W-:Y:S01]  /*d2a0*/  PRMT R20, R187, 0x7632, R20 ;  /* 0x00007632bb147816 */ /* 0x000fe20000000014 */
[----:B------:R-:W3:Y:S02]  /*d2b0*/  LDL R49, [R1+0x1c] ;  /* 0x00001c0001317983 */ /* 0x000ee40000100800 */
[----:B------:R-:W-:Y:S01]  /*d2c0*/  FFMA.FTZ R187, R21, R22, R50 ;  /* 0x0000001615bb7223 */ /* 0x000fe20000010032 */
[----:B------:R-:W-:Y:S01]  /*d2d0*/  SHF.L.U32 R20, R20, 0x10, RZ ;  /* 0x0000001014147819 */ /* 0x000fe200000006ff */
[----:B------:R-:W4:Y:S01]  /*d2e0*/  LDL R50, [R1+0x80] ;  /* 0x0000800001327983 */ /* 0x000f220000100800 */
[----:B------:R-:W-:-:S03]  /*d2f0*/  MOV R22, R190 ;  /* 0x000000be00167202 */ /* 0x000fc60000000f00 */
[----:B------:R-:W-:Y:S01]  /*d300*/  FFMA.FTZ R190, R19, R20, R51 ;  /* 0x0000001413be7223 */ /* 0x000fe20000010033 */
[----:B------:R-:W-:Y:S02]  /*d310*/  MOV R51, R22 ;  /* 0x0000001600337202 */ /* 0x000fe40000000f00 */
[----:B------:R-:W-:Y:S02]  /*d320*/  SHF.L.U32 R22, R167, 0x10, RZ ;  /* 0x00000010a7167819 */ /* 0x000fe400000006ff */
[----:B------:R-:W-:-:S03]  /*d330*/  SHF.L.U32 R20, R51, 0x10, RZ ;  /* 0x0000001033147819 */ /* 0x000fc600000006ff */
[----:B------:R-:W-:Y:S01]  /*d340*/  FMUL.FTZ R51, R22, R21 ;  /* 0x0000001516337220 */ /* 0x000fe20000410000 */
[----:B------:R-:W-:Y:S01]  /*d350*/  SHF.L.U32 R22, R165, 0x10, RZ ;  /* 0x00000010a5167819 */ /* 0x000fe200000006ff */
[----:B------:R-:W-:Y:S01]  /*d360*/  FMUL.FTZ R19, R20, R19 ;  /* 0x0000001314137220 */ /* 0x000fe20000410000 */
[----:B------:R-:W-:-:S03]  /*d370*/  SHF.L.U32 R20, R166, 0x10, RZ ;  /* 0x00000010a6147819 */ /* 0x000fc600000006ff */
[----:B------:R-:W-:Y:S02]  /*d380*/  FMUL.FTZ R22, R22, R53 ;  /* 0x0000003516167220 */ /* 0x000fe40000410000 */
[----:B------:R-:W-:Y:S01]  /*d390*/  FMUL.FTZ R20, R20, R184 ;  /* 0x000000b814147220 */ /* 0x000fe20000410000 */
[----:B------:R-:W-:Y:S02]  /*d3a0*/  F2FP.BF16.F32.PACK_AB R51, R19, R51 ;  /* 0x000000331333723e */ /* 0x000fe400000010ff */
[----:B----4-:R-:W-:Y:S02]  /*d3b0*/  SHF.L.U32 R21, R50, 0x10, RZ ;  /* 0x0000001032157819 */ /* 0x010fe400000006ff */
[----:B---3--:R-:W-:Y:S02]  /*d3c0*/  SHF.L.U32 R49, R49, 0x10, RZ ;  /* 0x0000001031317819 */ /* 0x008fe400000006ff */
[----:B--2---:R-:W-:Y:S01]  /*d3d0*/  SHF.L.U32 R50, R185, 0x10, RZ ;  /* 0x00000010b9327819 */ /* 0x004fe200000006ff */
[----:B------:R-:W-:Y:S01]  /*d3e0*/  FMUL.FTZ R21, R21, R48 ;  /* 0x0000003015157220 */ /* 0x000fe20000410000 */
[----:B------:R-:W-:Y:S01]  /*d3f0*/  SHF.L.U32 R48, R164, 0x10, RZ ;  /* 0x00000010a4307819 */ /* 0x000fe200000006ff */
[----:B------:R-:W-:-:S02]  /*d400*/  FMUL.FTZ R49, R49, R54 ;  /* 0x0000003631317220 */ /* 0x000fc40000410000 */
[----:B------:R-:W-:Y:S02]  /*d410*/  FMUL.FTZ R52, R50, R52 ;  /* 0x0000003432347220 */ /* 0x000fe40000410000 */
[----:B------:R-:W-:Y:S01]  /*d420*/  FMUL.FTZ R48, R48, R188 ;  /* 0x000000bc30307220 */ /* 0x000fe20000410000 */
[----:B------:R-:W-:Y:S02]  /*d430*/  F2FP.BF16.F32.PACK_AB R50, R21, R20 ;  /* 0x000000141532723e */ /* 0x000fe400000010ff */
[----:B------:R-:W-:Y:S02]  /*d440*/  F2FP.BF16.F32.PACK_AB R49, R49, R22 ;  /* 0x000000163131723e */ /* 0x000fe400000010ff */
[----:B------:R-:W-:-:S07]  /*d450*/  F2FP.BF16.F32.PACK_AB R48, R52, R48 ;  /* 0x000000303430723e */ /* 0x000fce00000010ff */
.L_x_406:
[----:B------:R-:W0:Y:S01]  /*d460*/  @P1 LDC.64 R20, c[0x0][0x478] ;  /* 0x00011e00ff141b82 */ /* 0x000e220000000a00 */
[----:B------:R-:W-:Y:S02]  /*d470*/  MOV R52, R232 ;  /* 0x000000e800347202 */ /* 0x000fe40000000f00 */
[----:B------:R-:W-:Y:S02]  /*d480*/  MOV R53, R189 ;  /* 0x000000bd00357202 */ /* 0x000fe40000000f00 */
        /* <DEDUP_REMOVED lines=9> */
[----:B------:R-:W-:-:S07]  /*d520*/  MOV R51, R190 ;  /* 0x000000be00337202 */ /* 0x000fce0000000f00 */
.L_x_386:
[----:B------:R-:W-:Y:S05]  /*d530*/  BSYNC.RECONVERGENT B1 ;  /* 0x0000000000017941 */ /* 0x000fea0003800200 */
.L_x_368:
[----:B------:R-:W2:Y:S01]  /*d540*/  LDL.LU R20, [R1+0x14] ;  /* 0x0000140001147983 */ /* 0x000ea20000300800 */
[----:B------:R-:W2:Y:S02]  /*d550*/  LDC.64 R18, c[0x0][0x380] ;  /* 0x0000e000ff127b82 */ /* 0x000ea40000000a00 */
[----:B--2---:R-:W-:-:S04]  /*d560*/  LEA R20, R18, R20, 0x2 ;  /* 0x0000001412147211 */ /* 0x004fc800078e10ff */
[----:B------:R-:W-:Y:S01]  /*d570*/  ISETP.GE.AND P1, PT, R20, R19, PT ;  /* 0x000000131400720c */ /* 0x000fe20003f26270 */
[----:B------:R0:W-:-:S12]  /*d580*/  STL [R1+0x14], R20 ;  /* 0x0000141401007387 */ /* 0x0001d80000100800 */
[----:B0-----:R-:W-:Y:S05]  /*d590*/  @!P1 BRA `(.L_x_407) ;  /* 0xffffff3c00809947 */ /* 0x001fea000383ffff */
.L_x_347:
[----:B------:R-:W-:Y:S05]  /*d5a0*/  BSYNC B0 ;  /* 0x0000000000007941 */ /* 0x000fea0003800000 */
.L_x_346:
[----:B------:R-:W2:Y:S01]  /*d5b0*/  LDL.LU R18, [R1+0xcc] ;  /* 0x0000cc0001127983 */ /* 0x000ea20000300800 */
[----:B------:R-:W-:-:S03]  /*d5c0*/  MOV R2, 0x400 ;  /* 0x0000040000027802 */ /* 0x000fc60000000f00 */
[----:B------:R-:W3:Y:S04]  /*d5d0*/  LDL.LU R188, [R1+0x20] ;  /* 0x0000200001bc7983 */ /* 0x000ee80000300800 */
[----:B------:R-:W3:Y:S04]  /*d5e0*/  LDL.LU R189, [R1+0x24] ;  /* 0x0000240001bd7983 */ /* 0x000ee80000300800 */
[----:B------:R-:W3:Y:S04]  /*d5f0*/  LDL.LU R190, [R1+0x28] ;  /* 0x0000280001be7983 */ /* 0x000ee80000300800 */
[----:B------:R-:W3:Y:S04]  /*d600*/  LDL.LU R191, [R1+0x2c] ;  /* 0x00002c0001bf7983 */ /* 0x000ee80000300800 */
[----:B------:R-:W4:Y:S01]  /*d610*/  LDL.LU R185, [R1+0xc8] ;  /* 0x0000c80001b97983 */ /* 0x000f220000300800 */
[----:B------:R-:W0:Y:S01]  /*d620*/  S2R R184, SR_TID.X ;  /* 0x0000000000b87919 */ /* 0x000e220000002100 */
[----:B------:R-:W1:Y:S01]  /*d630*/  S2R R3, SR_CgaCtaId ;  /* 0x0000000000037919 */ /* 0x000e620000008800 */
[----:B------:R-:W-:Y:S05]  /*d640*/  WARPSYNC.ALL ;  /* 0x0000000000007948 */ /* 0x000fea0003800000 */
[----:B0----5:R-:W-:-:S02]  /*d650*/  SHF.R.U32.HI R0, RZ, 0x5, R184 ;  /* 0x00000005ff007819 */ /* 0x021fc400000116b8 */
[----:B-1----:R-:W-:Y:S01]  /*d660*/  LEA R3, R3, R2, 0x18 ;  /* 0x0000000203037211 */ /* 0x002fe200078ec0ff */
[----:B------:R-:W0:Y:S01]  /*d670*/  S2UR UR14, SR_CTAID.X ;  /* 0x00000000000e79c3 */ /* 0x000e220000002500 */
[----:B------:R-:W1:Y:S01]  /*d680*/  LDCU.128 UR16, c[0x0][0x440] ;  /* 0x00008800ff1077ac */ /* 0x000e620008000c00 */
[----:B------:R-:W1:Y:S01]  /*d690*/  LDCU.64 UR4, c[0x0][0x460] ;  /* 0x00008c00ff0477ac */ /* 0x000e620008000a00 */
[----:B------:R-:W-:Y:S01]  /*d6a0*/  BSSY.RECONVERGENT B0, `(.L_x_408) ;  /* 0x00000ca000007945 */ /* 0x000fe20003800200 */
[----:B--2---:R-:W-:-:S05]  /*d6b0*/  IMAD R0, R0, 0xa0, R18 ;  /* 0x000000a000007824 */ /* 0x004fca00078e0212 */
[----:B------:R-:W-:-:S05]  /*d6c0*/  LEA R33, R0, R3, 0x5 ;  /* 0x0000000300217211 */ /* 0x000fca00078e28ff */
        /* <DEDUP_REMOVED lines=10> */
[----:B------:R-:W-:Y:S01]  /*d770*/  LEA R0, R184, R3, 0x2 ;  /* 0x00000003b8007211 */ /* 0x000fe200078e10ff */
[----:B------:R-:W-:Y:S06]  /*d780*/  BAR.SYNC.DEFER_BLOCKING 0x0 ;  /* 0x0000000000007b1d */ /* 0x000fec0000010000 */
[----:B------:R-:W2:Y:S04]  /*d790*/  LDS R2, [R0] ;  /* 0x0000000000027984 */ /* 0x000ea80000000800 */
[----:B------:R-:W1:Y:S04]  /*d7a0*/  LDS R3, [R0+0x1400] ;  /* 0x0014000000037984 */ /* 0x000e680000000800 */
[----:B------:R-:W0:Y:S04]  /*d7b0*/  LDS R34, [R0+0x200] ;  /* 0x0002000000227984 */ /* 0x000e280000000800 */
[----:B------:R-:W4:Y:S04]  /*d7c0*/  LDS R37, [R0+0x1600] ;  /* 0x0016000000257984 */ /* 0x000f280000000800 */
[----:B------:R-:W-:Y:S04]  /*d7d0*/  LDS R35, [R0+0x400] ;  /* 0x0004000000237984 */ /* 0x000fe80000000800 */
        /* <DEDUP_REMOVED lines=34> */
[----:B------:R-:W-:Y:S01]  /*da00*/  LDS R9, [R0+0x4e00] ;  /* 0x004e000000097984 */ /* 0x000fe20000000800 */
[----:B------:R-:W-:Y:S01]  /*da10*/  BAR.SYNC.DEFER_BLOCKING 0x0 ;  /* 0x0000000000007b1d */ /* 0x000fe20000010000 */
[----:B--2---:R-:W-:-:S05]  /*da20*/  FADD.FTZ R2, RZ, R2 ;  /* 0x00000002ff027221 */ /* 0x004fca0000010000 */
[----:B---3--:R-:W-:Y:S04]  /*da30*/  STS.128 [R33], R188 ;  /* 0x000000bc21007388 */ /* 0x008fe80000000c00 */
        /* <DEDUP_REMOVED lines=9> */
[----:B------:R-:W-:Y:S01]  /*dad0*/  BAR.SYNC.DEFER_BLOCKING 0x0 ;  /* 0x0000000000007b1d */ /* 0x000fe20000010000 */
[----:B-1----:R-:W-:-:S05]  /*dae0*/  FADD.FTZ R36, R2, R3 ;  /* 0x0000000302247221 */ /* 0x002fca0000010000 */
[----:B------:R-:W-:Y:S04]  /*daf0*/  LDS R92, [R0] ;  /* 0x00000000005c7984 */ /* 0x000fe80000000800 */
        /* <DEDUP_REMOVED lines=39> */
[----:B------:R-:W-:Y:S06]  /*dd70*/  BAR.SYNC.DEFER_BLOCKING 0x0 ;  /* 0x0000000000007b1d */ /* 0x000fec0000010000 */
        /* <DEDUP_REMOVED lines=9> */
[----:B------:R1:W-:Y:S01]  /*de10*/  STS.128 [R33+0x1010], R48 ;  /* 0x0010103021007388 */ /* 0x0003e20000000c00 */
[----:B------:R-:W-:Y:S01]  /*de20*/  BAR.SYNC.DEFER_BLOCKING 0x0 ;  /* 0x0000000000007b1d */ /* 0x000fe20000010000 */
[----:B0-----:R-:W-:-:S04]  /*de30*/  FADD.FTZ R34, RZ, R34 ;  /* 0x00000022ff227221 */ /* 0x001fc80000010000 */
[----:B----4-:R-:W-:Y:S01]  /*de40*/  FADD.FTZ R34, R34, R37 ;  /* 0x0000002522227221 */ /* 0x010fe20000010000 */
[----:B------:R-:W-:Y:S02]  /*de50*/  FADD.FTZ R36, R36, R39 ;  /* 0x0000002724247221 */ /* 0x000fe40000010000 */
[----:B-1----:R-:W0:Y:S01]  /*de60*/  LDC R49, c[0x0][0x388] ;  /* 0x0000e200ff317b82 */ /* 0x002e220000000800 */
[----:B------:R-:W1:Y:S04]  /*de70*/  LDS R84, [R0] ;  /* 0x0000000000547984 */ /* 0x000e680000000800 */
        /* <DEDUP_REMOVED lines=8> */
[----:B------:R-:W4:Y:S04]  /*df00*/  LDS R51, [R0+0x3e00] ;  /* 0x003e000000337984 */ /* 0x000f280000000800 */
[----:B------:R-:W4:Y:S04]  /*df10*/  LDS R50, [R0+0x2c00] ;  /* 0x002c000000327984 */ /* 0x000f280000000800 */
[----:B------:R-:W4:Y:S01]  /*df20*/  LDS R39, [R0+0x4000] ;  /* 0x0040000000277984 */ /* 0x000f220000000800 */
[----:B------:R-:W-:Y:S01]  /*df30*/  LOP3.LUT R33, R184, 0x7f, RZ, 0x3c, !PT ;  /* 0x0000007fb8217812 */ /* 0x000fe200078e3cff */
[----:B0-----:R-:W-:-:S02]  /*df40*/  IMAD R49, R49, UR14, RZ ;  /* 0x0000000e31317c24 */ /* 0x001fc4000f8e02ff */
[----:B-1----:R-:W-:Y:S01]  /*df50*/  FADD.FTZ R84, RZ, R84 ;  /* 0x00000054ff547221 */ /* 0x002fe20000010000 */
[----:B--2---:R-:W-:Y:S01]  /*df60*/  FADD.FTZ R80, RZ, R80 ;  /* 0x00000050ff507221 */ /* 0x004fe20000010000 */
[----:B------:R-:W-:Y:S01]  /*df70*/  IADD3 R54, PT, PT, R33, R185, RZ ;  /* 0x000000b921367210 */ /* 0x000fe20007ffe0ff */
[----:B------:R-:W-:Y:S01]  /*df80*/  FADD.FTZ R34, R34, R91 ;  /* 0x0000005b22227221 */ /* 0x000fe20000010000 */
[----:B---3--:R-:W-:Y:S01]  /*df90*/  FADD.FTZ R69, R84, R69 ;  /* 0x0000004554457221 */ /* 0x008fe20000010000 */
[----:B----4-:R-:W-:Y:S01]  /*dfa0*/  FADD.FTZ R65, R80, R65 ;  /* 0x0000004150417221 */ /* 0x010fe20000010000 */
[----:B------:R-:W-:Y:S02]  /*dfb0*/  IADD3 R67, P0, PT, R49, R184, RZ ;  /* 0x000000b831437210 */ /* 0x000fe40007f1e0ff */
[----:B------:R-:W-:Y:S01]  /*dfc0*/  ISETP.GE.U32.AND P4, PT, R54, 0x80, PT ;  /* 0x000000803600780c */ /* 0x000fe20003f86070 */
[----:B------:R-:W-:Y:S01]  /*dfd0*/  FADD.FTZ R93, R36, R93 ;  /* 0x0000005d245d7221 */ /* 0x000fe20000010000 */
[----:B------:R-:W-:Y:S01]  /*dfe0*/  FADD.FTZ R95, R34, R95 ;  /* 0x0000005f225f7221 */ /* 0x000fe20000010000 */
[----:B------:R-:W-:Y:S01]  /*dff0*/  FADD.FTZ R52, R69, R52 ;  /* 0x0000003445347221 */ /* 0x000fe20000010000 */
[----:B------:R-:W-:Y:S01]  /*e000*/  FADD.FTZ R35, RZ, R35 ;  /* 0x00000023ff237221 */ /* 0x000fe20000010000 */
[----:B------:R-:W-:Y:S01]  /*e010*/  FADD.FTZ R92, RZ, R92 ;  /* 0x0000005cff5c7221 */ /* 0x000fe20000010000 */
[----:B------:R-:W-:Y:S01]  /*e020*/  FADD.FTZ R94, RZ, R94 ;  /* 0x0000005eff5e7221 */ /* 0x000fe20000010000 */
[----:B------:R-:W-:Y:S01]  /*e030*/  FADD.FTZ R96, RZ, R96 ;  /* 0x00000060ff607221 */ /* 0x000fe20000010000 */
[----:B------:R-:W-:Y:S01]  /*e040*/  FADD.FTZ R76, RZ, R76 ;  /* 0x0000004cff4c7221 */ /* 0x000fe20000010000 */
[----:B------:R-:W-:Y:S01]  /*e050*/  FADD.FTZ R48, R65, R48 ;  /* 0x0000003041307221 */ /* 0x000fe20000010000 */
[----:B------:R-:W-:-:S02]  /*e060*/  IADD3.X R36, PT, PT, RZ, RZ, RZ, P0, !PT ;  /* 0x000000ffff247210 */ /* 0x000fc400007fe4ff */
[----:B------:R-:W-:Y:S01]  /*e070*/  SHF.L.U32 R34, R67, 0x2, RZ ;  /* 0x0000000243227819 */ /* 0x000fe200000006ff */
[----:B------:R-:W-:Y:S01]  /*e080*/  FADD.FTZ R49, R52, R37 ;  /* 0x0000002534317221 */ /* 0x000fe20000010000 */
[----:B------:R-:W-:Y:S01]  /*e090*/  FADD.FTZ R35, R35, R38 ;  /* 0x0000002623237221 */ /* 0x000fe20000010000 */
[----:B------:R-:W-:Y:S01]  /*e0a0*/  FADD.FTZ R92, R92, R105 ;  /* 0x000000695c5c7221 */ /* 0x000fe20000010000 */
[----:B------:R-:W-:Y:S01]  /*e0b0*/  FADD.FTZ R94, R94, R107 ;  /* 0x0000006b5e5e7221 */ /* 0x000fe20000010000 */
[----:B------:R-:W-:Y:S01]  /*e0c0*/  FADD.FTZ R96, R96, R109 ;  /* 0x0000006d60607221 */ /* 0x000fe20000010000 */
[----:B------:R-:W-:Y:S01]  /*e0d0*/  FADD.FTZ R61, R76, R61 ;  /* 0x0000003d4c3d7221 */ /* 0x000fe20000010000 */
[----:B------:R-:W-:Y:S01]  /*e0e0*/  SHF.L.U64.HI R67, R67, 0x2, R36 ;  /* 0x0000000243437819 */ /* 0x000fe20000010224 */
[----:B------:R-:W-:Y:S01]  /*e0f0*/  FADD.FTZ R51, R48, R51 ;  /* 0x0000003330337221 */ /* 0x000fe20000010000 */
[C---:B------:R-:W-:Y:S02]  /*e100*/  IADD3 R56, P0, PT, R34.reuse, UR18, RZ ;  /* 0x0000001222387c10 */ /* 0x040fe4000ff1e0ff */
[----:B------:R-:W-:-:S02]  /*e110*/  IADD3 R52, P1, PT, R34, UR16, RZ ;  /* 0x0000001022347c10 */ /* 0x000fc4000ff3e0ff */
[----:B------:R-:W-:Y:S01]  /*e120*/  IADD3 R48, P2, PT, R34, UR4, RZ ;  /* 0x0000000422307c10 */ /* 0x000fe2000ff5e0ff */
[----:B------:R-:W-:Y:S01]  /*e130*/  FADD.FTZ R35, R35, R88 ;  /* 0x0000005823237221 */ /* 0x000fe20000010000 */
[----:B------:R-:W-:Y:S01]  /*e140*/  FADD.FTZ R92, R92, R117 ;  /* 0x000000755c5c7221 */ /* 0x000fe20000010000 */
[----:B------:R-:W-:Y:S01]  /*e150*/  FADD.FTZ R94, R94, R119 ;  /* 0x000000775e5e7221 */ /* 0x000fe20000010000 */
[----:B------:R-:W-:Y:S01]  /*e160*/  FADD.FTZ R96, R96, R121 ;  /* 0x0000007960607221 */ /* 0x000fe20000010000 */
[----:B------:R-:W-:Y:S01]  /*e170*/  FADD.FTZ R50, R61, R50 ;  /* 0x000000323d327221 */ /* 0x000fe20000010000 */
[C---:B------:R-:W-:Y:S02]  /*e180*/  IADD3.X R71, PT, PT, R67.reuse, UR19, RZ, P0, !PT ;  /* 0x0000001343477c10 */ /* 0x040fe400087fe4ff */
[C---:B------:R-:W-:Y:S02]  /*e190*/  IADD3.X R69, PT, PT, R67.reuse, UR17, RZ, P1, !PT ;  /* 0x0000001143457c10 */ /* 0x040fe40008ffe4ff */
[----:B------:R-:W-:Y:S01]  /*e1a0*/  IADD3.X R67, PT, PT, R67, UR5, RZ, P2, !PT ;  /* 0x0000000543437c10 */ /* 0x000fe200097fe4ff */
[----:B------:R-:W-:Y:S01]  /*e1b0*/  FADD.FTZ R33, R35, R90 ;  /* 0x0000005a23217221 */ /* 0x000fe20000010000 */
[----:B------:R-:W-:Y:S01]  /*e1c0*/  FADD.FTZ R125, R92, R125 ;  /* 0x0000007d5c7d7221 */ /* 0x000fe20000010000 */
[----:B------:R-:W-:Y:S01]  /*e1d0*/  FADD.FTZ R127, R94, R127 ;  /* 0x0000007f5e7f7221 */ /* 0x000fe20000010000 */
[----:B------:R-:W-:Y:S01]  /*e1e0*/  FADD.FTZ R129, R96, R129 ;  /* 0x0000008160817221 */ /* 0x000fe20000010000 */
[----:B------:R-:W-:Y:S01]  /*e1f0*/  FADD.FTZ R53, R50, R39 ;  /* 0x0000002732357221 */ /* 0x000fe20000010000 */
[----:B------:R-:W-:-:S02]  /*e200*/  ISETP.GE.U32.AND P2, PT, R54, 0x100, PT ;  /* 0x000001003600780c */ /* 0x000fc40003f46070 */
[C---:B------:R-:W-:Y:S02]  /*e210*/  ISETP.GE.U32.AND P3, PT, R54.reuse, 0x180, PT ;  /* 0x000001803600780c */ /* 0x040fe40003f66070 */
[C---:B------:R-:W-:Y:S02]  /*e220*/  ISETP.GE.U32.AND P0, PT, R54.reuse, 0x200, PT ;  /* 0x000002003600780c */ /* 0x040fe40003f06070 */
[----:B------:R-:W-:Y:S01]  /*e230*/  ISETP.GE.U32.AND P1, PT, R54, 0x280, PT ;  /* 0x000002803600780c */ /* 0x000fe20003f26070 */
[----:B------:R-:W-:-:S12]  /*e240*/  @!P4 BRA `(.L_x_409) ;  /* 0x00000000003cc947 */ /* 0x000fd80003800000 */
[----:B------:R-:W-:Y:S02]  /*e250*/  MOV R34, R56 ;  /* 0x0000003800227202 */ /* 0x000fe40000000f00 */
[----:B------:R-:W-:Y:S02]  /*e260*/  MOV R35, R71 ;  /* 0x0000004700237202 */ /* 0x000fe40000000f00 */
[----:B------:R-:W-:Y:S02]  /*e270*/  MOV R36, R52 ;  /* 0x0000003400247202 */ /* 0x000fe40000000f00 */
[----:B------:R-:W-:Y:S01]  /*e280*/  MOV R37, R69 ;  /* 0x0000004500257202 */ /* 0x000fe20000000f00 */
[----:B------:R0:W-:Y:S01]  /*e290*/  STG.E desc[UR6][R34.64], R125 ;  /* 0x0000007d22007986 */ /* 0x0001e2000c101906 */
[----:B------:R-:W-:Y:S02]  /*e2a0*/  MOV R38, R48 ;  /* 0x0000003000267202 */ /* 0x000fe40000000f00 */
[----:B------:R-:W-:Y:S01]  /*e2b0*/  MOV R39, R67 ;  /* 0x0000004300277202 */ /* 0x000fe20000000f00 */
[----:B------:R0:W-:Y:S01]  /*e2c0*/  STG.E desc[UR6][R36.64], R93 ;  /* 0x0000005d24007986 */ /* 0x0001e2000c101906 */
[----:B------:R-:W-:-:S02]  /*e2d0*/  IADD3 R56, P4, PT, R56, 0x200, RZ ;  /* 0x0000020038387810 */ /* 0x000fc40007f9e0ff */
[----:B------:R-:W-:Y:S01]  /*e2e0*/  IADD3 R52, P5, PT, R52, 0x200, RZ ;  /* 0x0000020034347810 */ /* 0x000fe20007fbe0ff */
[----:B------:R0:W-:Y:S01]  /*e2f0*/  STG.E desc[UR6][R38.64], R49 ;  /* 0x0000003126007986 */ /* 0x0001e2000c101906 */
[----:B------:R-:W-:Y:S02]  /*e300*/  IADD3 R48, P6, PT, R48, 0x200, RZ ;  /* 0x0000020030307810 */ /* 0x000fe40007fde0ff */
[----:B------:R-:W-:Y:S02]  /*e310*/  IADD3.X R71, PT, PT, RZ, R71, RZ, P4, !PT ;  /* 0x00000047ff477210 */ /* 0x000fe400027fe4ff */
[----:B------:R-:W-:Y:S02]  /*e320*/  IADD3.X R69, PT, PT, RZ, R69, RZ, P5, !PT ;  /* 0x00000045ff457210 */ /* 0x000fe40002ffe4ff */
[----:B------:R-:W-:-:S07]  /*e330*/  IADD3.X R67, PT, PT, RZ, R67, RZ, P6, !PT ;  /* 0x00000043ff437210 */ /* 0x000fce00037fe4ff */
.L_x_409:
[----:B------:R-:W-:Y:S05]  /*e340*/  BSYNC.RECONVERGENT B0 ;  /* 0x0000000000007941 */ /* 0x000fea0003800200 */
.L_x_408:
[----:B------:R-:W-:Y:S04]  /*e350*/  BSSY.RECONVERGENT B0, `(.L_x_410) ;  /* 0x0000011000007945 */ /* 0x000fe80003800200 */
[----:B------:R-:W-:Y:S05]  /*e360*/  @!P2 BRA `(.L_x_411) ;  /* 0x00000000003ca947 */ /* 0x000fea0003800000 */
[----:B0-----:R-:W-:Y:S02]  /*e370*/  MOV R34, R56 ;  /* 0x0000003800227202 */ /* 0x001fe40000000f00 */
        /* <DEDUP_REMOVED lines=14> */
.L_x_411:
[----:B------:R-:W-:Y:S05]  /*e460*/  BSYNC.RECONVERGENT B0 ;  /* 0x0000000000007941 */ /* 0x000fea0003800200 */
.L_x_410:
[----:B------:R-:W-:Y:S04]  /*e470*/  BSSY.RECONVERGENT B0, `(.L_x_412) ;  /* 0x0000011000007945 */ /* 0x000fe80003800200 */
[----:B------:R-:W-:Y:S05]  /*e480*/  @!P3 BRA `(.L_x_413) ;  /* 0x00000000003cb947 */ /* 0x000fea0003800000 */
[----:B01----:R-:W-:Y:S02]  /*e490*/  MOV R34, R56 ;  /* 0x0000003800227202 */ /* 0x003fe40000000f00 */
        /* <DEDUP_REMOVED lines=14> */
.L_x_413:
[----:B------:R-:W-:Y:S05]  /*e580*/  BSYNC.RECONVERGENT B0 ;  /* 0x0000000000007941 */ /* 0x000fea0003800200 */
.L_x_412:
[----:B------:R-:W-:Y:S01]  /*e590*/  FADD.FTZ R40, RZ, R40 ;  /* 0x00000028ff287221 */ /* 0x000fe20000010000 */
[----:B012---:R-:W-:Y:S01]  /*e5a0*/  FADD.FTZ R34, RZ, R43 ;  /* 0x0000002bff227221 */ /* 0x007fe20000010000 */
[----:B------:R-:W-:Y:S01]  /*e5b0*/  FADD.FTZ R36, RZ, R45 ;  /* 0x0000002dff247221 */ /* 0x000fe20000010000 */
[----:B------:R-:W-:Y:S01]  /*e5c0*/  FADD.FTZ R41, RZ, R41 ;  /* 0x00000029ff297221 */ /* 0x000fe20000010000 */
[----:B------:R-:W-:Y:S01]  /*e5d0*/  FADD.FTZ R35, RZ, R32 ;  /* 0x00000020ff237221 */ /* 0x000fe20000010000 */
[----:B------:R-:W-:Y:S01]  /*e5e0*/  FADD.FTZ R42, RZ, R42 ;  /* 0x0000002aff2a7221 */ /* 0x000fe20000010000 */
[----:B------:R-:W-:Y:S01]  /*e5f0*/  FADD.FTZ R40, R40, R47 ;  /* 0x0000002f28287221 */ /* 0x000fe20000010000 */
[----:B------:R-:W-:Y:S01]  /*e600*/  FADD.FTZ R31, R34, R31 ;  /* 0x0000001f221f7221 */ /* 0x000fe20000010000 */
[----:B------:R-:W-:Y:S01]  /*e610*/  FADD.FTZ R29, R36, R29 ;  /* 0x0000001d241d7221 */ /* 0x000fe20000010000 */
[----:B------:R-:W-:Y:S01]  /*e620*/  FADD.FTZ R41, R41, R46 ;  /* 0x0000002e29297221 */ /* 0x000fe20000010000 */
[----:B------:R-:W-:Y:S01]  /*e630*/  FADD.FTZ R33, RZ, R44 ;  /* 0x0000002cff217221 */ /* 0x000fe20000010000 */
        /* <DEDUP_REMOVED lines=12> */
[----:B------:R-:W0:Y:S01]  /*e700*/  LDS R21, [R0+0x1200] ;  /* 0x0012000000157984 */ /* 0x000e220000000800 */
[----:B------:R-:W-:Y:S01]  /*e710*/  FADD.FTZ R30, R30, R23 ;  /* 0x000000171e1e7221 */ /* 0x000fe20000010000 */
[----:B------:R-:W-:Y:S01]  /*e720*/  FADD.FTZ R19, R26, R19 ;  /* 0x000000131a137221 */ /* 0x000fe20000010000 */
[----:B------:R-:W-:Y:S01]  /*e730*/  FADD.FTZ R9, R28, R9 ;  /* 0x000000091c097221 */ /* 0x000fe20000010000 */
[----:B------:R-:W1:Y:S01]  /*e740*/  LDS R12, [R0+0x600] ;  /* 0x00060000000c7984 */ /* 0x000e620000000800 */
[----:B------:R-:W-:Y:S01]  /*e750*/  FADD.FTZ R13, R30, R13 ;  /* 0x0000000d1e0d7221 */ /* 0x000fe20000010000 */
[----:B------:R-:W-:Y:S01]  /*e760*/  FADD.FTZ R97, RZ, R97 ;  /* 0x00000061ff617221 */ /* 0x000fe20000010000 */
[----:B------:R-:W-:Y:S01]  /*e770*/  FADD.FTZ R98, RZ, R98 ;  /* 0x00000062ff627221 */ /* 0x000fe20000010000 */
[----:B------:R-:W2:Y:S01]  /*e780*/  LDS R14, [R0+0x800] ;  /* 0x00080000000e7984 */ /* 0x000ea20000000800 */
[----:B------:R-:W-:Y:S01]  /*e790*/  FADD.FTZ R99, RZ, R99 ;  /* 0x00000063ff637221 */ /* 0x000fe20000010000 */
[----:B------:R-:W-:Y:S01]  /*e7a0*/  FADD.FTZ R100, RZ, R100 ;  /* 0x00000064ff647221 */ /* 0x000fe20000010000 */
[----:B------:R-:W-:Y:S01]  /*e7b0*/  FADD.FTZ R101, RZ, R101 ;  /* 0x00000065ff657221 */ /* 0x000fe20000010000 */
[----:B------:R-:W3:Y:S01]  /*e7c0*/  LDS R20, [R0+0xa00] ;  /* 0x000a000000147984 */ /* 0x000ee20000000800 */
[----:B------:R-:W-:Y:S01]  /*e7d0*/  FADD.FTZ R102, RZ, R102 ;  /* 0x00000066ff667221 */ /* 0x000fe20000010000 */
[----:B------:R-:W-:Y:S01]  /*e7e0*/  FADD.FTZ R103, RZ, R103 ;  /* 0x00000067ff677221 */ /* 0x000fe20000010000 */
[----:B------:R-:W-:Y:S01]  /*e7f0*/  FADD.FTZ R97, R97, R104 ;  /* 0x0000006861617221 */ /* 0x000fe20000010000 */
[----:B------:R-:W4:Y:S01]  /*e800*/  LDS R22, [R0+0xc00] ;  /* 0x000c000000167984 */ /* 0x000f220000000800 */
[----:B------:R-:W-:Y:S01]  /*e810*/  FADD.FTZ R98, R98, R111 ;  /* 0x0000006f62627221 */ /* 0x000fe20000010000 */
[----:B------:R-:W-:Y:S01]  /*e820*/  FADD.FTZ R99, R99, R106 ;  /* 0x0000006a63637221 */ /* 0x000fe20000010000 */
[----:B------:R-:W-:Y:S01]  /*e830*/  FADD.FTZ R113, R100, R113 ;  /* 0x0000007164717221 */ /* 0x000fe20000010000 */
[----:B------:R-:W5:Y:S01]  /*e840*/  LDS R24, [R0+0xe00] ;  /* 0x000e000000187984 */ /* 0x000f620000000800 */
        /* <DEDUP_REMOVED lines=13> */
[----:B------:R-:W-:Y:S01]  /*e920*/  BSSY.RECONVERGENT B0, `(.L_x_414) ;  /* 0x000004d000007945 */ /* 0x000fe20003800200 */
[C---:B------:R-:W-:Y:S01]  /*e930*/  ISETP.GE.U32.AND P2, PT, R54.reuse, 0x300, PT ;  /* 0x000003003600780c */ /* 0x040fe20003f46070 */
[----:B------:R-:W5:Y:S01]  /*e940*/  LDS R35, [R0+0x1c00] ;  /* 0x001c000000237984 */ /* 0x000f620000000800 */
[----:B------:R-:W-:Y:S01]  /*e950*/  ISETP.GE.U32.AND P3, PT, R54, 0x380, PT ;  /* 0x000003803600780c */ /* 0x000fe20003f66070 */
[----:B------:R-:W-:Y:S01]  /*e960*/  FADD.FTZ R17, R42, R17 ;  /* 0x000000112a117221 */ /* 0x000fe20000010000 */
[C---:B------:R-:W-:Y:S01]  /*e970*/  ISETP.GE.U32.AND P4, PT, R54.reuse, 0x400, PT ;  /* 0x000004003600780c */ /* 0x040fe20003f86070 */
[----:B------:R-:W5:Y:S01]  /*e980*/  LDS R37, [R0+0x1e00] ;  /* 0x001e000000257984 */ /* 0x000f620000000800 */
[----:B0-----:R-:W-:Y:S01]  /*e990*/  FADD.FTZ R21, RZ, R21 ;  /* 0x00000015ff157221 */ /* 0x001fe20000010000 */
[C---:B------:R-:W-:Y:S01]  /*e9a0*/  ISETP.GE.U32.AND P5, PT, R54.reuse, 0x480, PT ;  /* 0x000004803600780c */ /* 0x040fe20003fa6070 */
[----:B------:R-:W-:Y:S01]  /*e9b0*/  FADD.FTZ R97, R97, R8 ;  /* 0x0000000861617221 */ /* 0x000fe20000010000 */
[----:B------:R-:W0:Y:S01]  /*e9c0*/  LDS R39, [R0+0x2000] ;  /* 0x0020000000277984 */ /* 0x000e220000000800 */
[----:B-1----:R-:W-:Y:S01]  /*e9d0*/  FADD.FTZ R12, RZ, R12 ;  /* 0x0000000cff0c7221 */ /* 0x002fe20000010000 */
[----:B------:R-:W-:Y:S01]  /*e9e0*/  ISETP.GE.U32.AND P6, PT, R54, 0x500, PT ;  /* 0x000005003600780c */ /* 0x000fe20003fc6070 */
[----:B------:R-:W-:Y:S01]  /*e9f0*/  FADD.FTZ R11, R98, R7 ;  /* 0x00000007620b7221 */ /* 0x000fe20000010000 */
[----:B------:R-:W1:Y:S01]  /*ea00*/  LDS R41, [R0+0x2200] ;  /* 0x0022000000297984 */ /* 0x000e620000000800 */
[----:B--2---:R-:W-:Y:S01]  /*ea10*/  FADD.FTZ R14, RZ, R14 ;  /* 0x0000000eff0e7221 */ /* 0x004fe20000010000 */
[----:B------:R-:W-:Y:S01]  /*ea20*/  FADD.FTZ R99, R99, R6 ;  /* 0x0000000663637221 */ /* 0x000fe20000010000 */
[----:B------:R-:W-:Y:S01]  /*ea30*/  FADD.FTZ R15, R15, R4 ;  /* 0x000000040f0f7221 */ /* 0x000fe20000010000 */
[----:B------:R-:W2:Y:S01]  /*ea40*/  LDS R26, [R0+0x2400] ;  /* 0x00240000001a7984 */ /* 0x000ea20000000800 */
[----:B---3--:R-:W-:Y:S01]  /*ea50*/  FADD.FTZ R20, RZ, R20 ;  /* 0x00000014ff147221 */ /* 0x008fe20000010000 */
[----:B------:R-:W-:Y:S01]  /*ea60*/  FADD.FTZ R23, R102, R3 ;  /* 0x0000000366177221 */ /* 0x000fe20000010000 */
[----:B------:R-:W-:Y:S01]  /*ea70*/  FADD.FTZ R103, R103, R2 ;  /* 0x0000000267677221 */ /* 0x000fe20000010000 */
[----:B------:R-:W3:Y:S01]  /*ea80*/  LDS R53, [R0+0x3a00] ;  /* 0x003a000000357984 */ /* 0x000ee20000000800 */
[----:B----4-:R-:W-:-:S03]  /*ea90*/  FADD.FTZ R22, RZ, R22 ;  /* 0x00000016ff167221 */ /* 0x010fc60000010000 */
[----:B------:R-:W4:Y:S01]  /*eaa0*/  LDS R43, [R0+0x2e00] ;  /* 0x002e0000002b7984 */ /* 0x000f220000000800 */
[----:B-----5:R-:W-:-:S03]  /*eab0*/  FADD.FTZ R24, RZ, R24 ;  /* 0x00000018ff187221 */ /* 0x020fc60000010000 */
[----:B------:R-:W5:Y:S01]  /*eac0*/  LDS R45, [R0+0x3000] ;  /* 0x00300000002d7984 */ /* 0x000f620000000800 */
[----:B------:R-:W-:-:S03]  /*ead0*/  FADD.FTZ R25, RZ, R25 ;  /* 0x00000019ff197221 */ /* 0x000fc60000010000 */
[----:B------:R-:W5:Y:S01]  /*eae0*/  LDS R47, [R0+0x3200] ;  /* 0x00320000002f7984 */ /* 0x000f620000000800 */
[----:B------:R-:W-:Y:S01]  /*eaf0*/  FADD.FTZ R28, R21, R28 ;  /* 0x0000001c151c7221 */ /* 0x000fe20000010000 */
[----:B------:R-:W-:Y:S02]  /*eb00*/  FADD.FTZ R21, R16, R5 ;  /* 0x0000000510157221 */ /* 0x000fe40000010000 */
        /* <DEDUP_REMOVED lines=17> */
[----:B-----5:R-:W-:-:S03]  /*ec20*/  FADD.FTZ R14, R14, R45 ;  /* 0x0000002d0e0e7221 */ /* 0x020fc60000010000 */
[----:B------:R-:W5:Y:S01]  /*ec30*/  LDS R55, [R0+0x4200] ;  /* 0x0042000000377984 */ /* 0x000f620000000800 */
[----:B------:R-:W-:Y:S01]  /*ec40*/  FADD.FTZ R20, R20, R47 ;  /* 0x0000002f14147221 */ /* 0x000fe20000010000 */
[----:B------:R-:W-:Y:S01]  /*ec50*/  FADD.FTZ R22, R22, R49 ;  /* 0x0000003116167221 */ /* 0x000fe20000010000 */
[----:B------:R-:W-:Y:S01]  /*ec60*/  FADD.FTZ R24, R24, R51 ;  /* 0x0000003318187221 */ /* 0x000fe20000010000 */
[----:B------:R-:W-:Y:S01]  /*ec70*/  FADD.FTZ R25, R25, R30 ;  /* 0x0000001e19197221 */ /* 0x000fe20000010000 */
[----:B------:R-:W-:Y:S01]  /*ec80*/  FADD.FTZ R65, R28, R65 ;  /* 0x000000411c417221 */ /* 0x000fe20000010000 */
[----:B0-----:R-:W-:Y:S01]  /*ec90*/  FADD.FTZ R57, R14, R57 ;  /* 0x000000390e397221 */ /* 0x001fe20000010000 */
[----:B-1----:R-:W-:Y:S01]  /*eca0*/  FADD.FTZ R59, R20, R59 ;  /* 0x0000003b143b7221 */ /* 0x002fe20000010000 */
[----:B--2---:R-:W-:Y:S01]  /*ecb0*/  FADD.FTZ R61, R22, R61 ;  /* 0x0000003d163d7221 */ /* 0x004fe20000010000 */
[----:B---3--:R-:W-:Y:S01]  /*ecc0*/  FADD.FTZ R63, R24, R63 ;  /* 0x0000003f183f7221 */ /* 0x008fe20000010000 */
[----:B----4-:R-:W-:Y:S01]  /*ecd0*/  FADD.FTZ R25, R25, R32 ;  /* 0x0000002019197221 */ /* 0x010fe20000010000 */
[----:B-----5:R-:W-:Y:S01]  /*ece0*/  FADD.FTZ R55, R12, R55 ;  /* 0x000000370c377221 */ /* 0x020fe20000010000 */
[----:B------:R-:W-:Y:S06]  /*ecf0*/  @!P0 BRA `(.L_x_415) ;  /* 0x00000000003c8947 */ /* 0x000fec0003800000 */
        /* <DEDUP_REMOVED lines=8> */
[----:B------:R-:W-:-:S03]  /*ed80*/  IADD3 R56, P0, PT, R56, 0x200, RZ ;  /* 0x0000020038387810 */ /* 0x000fc60007f1e0ff */
[----:B------:R0:W-:Y:S01]  /*ed90*/  STG.E desc[UR6][R6.64], R55 ;  /* 0x0000003706007986 */ /* 0x0001e2000c101906 */
[----:B------:R-:W-:Y:S02]  /*eda0*/  IADD3.X R71, PT, PT, RZ, R71, RZ, P0, !PT ;  /* 0x00000047ff477210 */ /* 0x000fe400007fe4ff */
[----:B------:R-:W-:-:S04]  /*edb0*/  IADD3 R52, P0, PT, R52, 0x200, RZ ;  /* 0x0000020034347810 */ /* 0x000fc80007f1e0ff */
[----:B------:R-:W-:Y:S02]  /*edc0*/  IADD3.X R69, PT, PT, RZ, R69, RZ, P0, !PT ;  /* 0x00000045ff457210 */ /* 0x000fe400007fe4ff */
[----:B------:R-:W-:-:S04]  /*edd0*/  IADD3 R48, P0, PT, R48, 0x200, RZ ;  /* 0x0000020030307810 */ /* 0x000fc80007f1e0ff */
[----:B0-----:R-:W-:-:S09]  /*ede0*/  IADD3.X R67, PT, PT, RZ, R67, RZ, P0, !PT ;  /* 0x00000043ff437210 */ /* 0x001fd200007fe4ff */
.L_x_415:
[----:B------:R-:W-:Y:S05]  /*edf0*/  BSYNC.RECONVERGENT B0 ;  /* 0x0000000000007941 */ /* 0x000fea0003800200 */
.L_x_414:
[----:B------:R-:W-:Y:S04]  /*ee00*/  BSSY.RECONVERGENT B0, `(.L_x_416) ;  /* 0x0000011000007945 */ /* 0x000fe80003800200 */
[----:B------:R-:W-:Y:S05]  /*ee10*/  @!P1 BRA `(.L_x_417) ;  /* 0x00000000003c9947 */ /* 0x000fea0003800000 */
        /* <DEDUP_REMOVED lines=11> */
[----:B------:R-:W-:Y:S02]  /*eed0*/  IADD3.X R71, PT, PT, RZ, R71, RZ, P1, !PT ;  /* 0x00000047ff477210 */ /* 0x000fe40000ffe4ff */
[----:B------:R-:W-:Y:S02]  /*eee0*/  IADD3 R48, P1, PT, R48, 0x200, RZ ;  /* 0x0000020030307810 */ /* 0x000fe40007f3e0ff */
[----:B------:R-:W-:Y:S02]  /*eef0*/  IADD3.X R69, PT, PT, RZ, R69, RZ, P0, !PT ;  /* 0x00000045ff457210 */ /* 0x000fe400007fe4ff */
[----:B------:R-:W-:-:S09]  /*ef00*/  IADD3.X R67, PT, PT, RZ, R67, RZ, P1, !PT ;  /* 0x00000043ff437210 */ /* 0x000fd20000ffe4ff */
.L_x_417:
[----:B------:R-:W-:Y:S05]  /*ef10*/  BSYNC.RECONVERGENT B0 ;  /* 0x0000000000007941 */ /* 0x000fea0003800200 */
.L_x_416:
        /* <DEDUP_REMOVED lines=17> */
.L_x_419:
[----:B------:R-:W-:Y:S05]  /*f030*/  BSYNC.RECONVERGENT B0 ;  /* 0x0000000000007941 */ /* 0x000fea0003800200 */
.L_x_418:
        /* <DEDUP_REMOVED lines=17> */
.L_x_421:
[----:B------:R-:W-:Y:S05]  /*f150*/  BSYNC.RECONVERGENT B0 ;  /* 0x0000000000007941 */ /* 0x000fea0003800200 */
.L_x_420:
[----:B------:R-:W-:Y:S04]  /*f160*/  BSSY.RECONVERGENT B0, `(.L_x_422) ;  /* 0x0000011000007945 */ /* 0x000fe80003800200 */
[----:B------:R-:W-:Y:S05]  /*f170*/  @!P4 BRA `(.L_x_423) ;  /* 0x00000000003cc947 */ /* 0x000fea0003800000 */
[----:B012---:R-:W-:Y:S02]  /*f180*/  MOV R2, R56 ;  /* 0x0000003800027202 */ /* 0x007fe40000000f00 */
        /* <DEDUP_REMOVED lines=14> */
.L_x_423:
[----:B------:R-:W-:Y:S05]  /*f270*/  BSYNC.RECONVERGENT B0 ;  /* 0x0000000000007941 */ /* 0x000fea0003800200 */
.L_x_422:
[----:B------:R-:W-:Y:S04]  /*f280*/  BSSY.RECONVERGENT B0, `(.L_x_424) ;  /* 0x0000011000007945 */ /* 0x000fe80003800200 */
[----:B------:R-:W-:Y:S05]  /*f290*/  @!P5 BRA `(.L_x_425) ;  /* 0x00000000003cd947 */ /* 0x000fea0003800000 */
[----:B0123--:R-:W-:Y:S02]  /*f2a0*/  MOV R2, R56 ;  /* 0x0000003800027202 */ /* 0x00ffe40000000f00 */
        /* <DEDUP_REMOVED lines=14> */
.L_x_425:
[----:B------:R-:W-:Y:S05]  /*f390*/  BSYNC.RECONVERGENT B0 ;  /* 0x0000000000007941 */ /* 0x000fea0003800200 */
.L_x_424:
[----:B01234-:R-:W-:Y:S02]  /*f3a0*/  MOV R2, R56 ;  /* 0x0000003800027202 */ /* 0x01ffe40000000f00 */
[----:B------:R-:W-:Y:S01]  /*f3b0*/  MOV R3, R71 ;  /* 0x0000004700037202 */ /* 0x000fe20000000f00 */
[----:B------:R-:W-:Y:S06]  /*f3c0*/  @!P6 EXIT ;  /* 0x000000000000e94d */ /* 0x000fec0003800000 */
[----:B------:R0:W-:Y:S01]  /*f3d0*/  STG.E desc[UR6][R2.64], R103 ;  /* 0x0000006702007986 */ /* 0x0001e2000c101906 */
[----:B------:R-:W-:Y:S02]  /*f3e0*/  MOV R4, R48 ;  /* 0x0000003000047202 */ /* 0x000fe40000000f00 */
[----:B------:R-:W-:Y:S02]  /*f3f0*/  MOV R5, R67 ;  /* 0x0000004300057202 */ /* 0x000fe40000000f00 */
[----:B0-----:R-:W-:Y:S02]  /*f400*/  MOV R2, R52 ;  /* 0x0000003400027202 */ /* 0x001fe40000000f00 */
[----:B------:R-:W-:-:S05]  /*f410*/  MOV R3, R69 ;  /* 0x0000004500037202 */ /* 0x000fca0000000f00 */
[----:B------:R-:W-:Y:S04]  /*f420*/  STG.E desc[UR6][R2.64], R9 ;  /* 0x0000000902007986 */ /* 0x000fe8000c101906 */
[----:B------:R-:W-:Y:S01]  /*f430*/  STG.E desc[UR6][R4.64], R65 ;  /* 0x0000004104007986 */ /* 0x000fe2000c101906 */
[----:B------:R-:W-:Y:S05]  /*f440*/  EXIT ;  /* 0x000000000000794d */ /* 0x000fea0003800000 */
.L_x_367:
        /* <DEDUP_REMOVED lines=8> */
.L_x_427:
[----:B------:R-:W-:Y:S05]  /*f4d0*/  BSYNC B1 ;  /* 0x0000000000017941 */ /* 0x000fea0003800000 */
.L_x_426:
[----:B------:R-:W-:Y:S01]  /*f4e0*/  MOV R19, R189 ;  /* 0x000000bd00137202 */ /* 0x000fe20000000f00 */
[----:B------:R-:W-:Y:S01]  /*f4f0*/  HFMA2 R185, -RZ, RZ, 0, 5.9604644775390625e-08 ;  /* 0x00000001ffb97431 */ /* 0x000fe200000001ff */
[----:B------:R-:W-:Y:S02]  /*f500*/  MOV R186, R20 ;  /* 0x0000001400ba7202 */ /* 0x000fe40000000f00 */
[----:B------:R-:W-:Y:S01]  /*f510*/  MOV R184, 0x1f ;  /* 0x0000001f00b87802 */ /* 0x000fe20000000f00 */
[----:B------:R-:W-:Y:S01]  /*f520*/  FADD.FTZ R187, R19, R196 ;  /* 0x000000c413bb7221 */ /* 0x000fe20000010000 */
[----:B------:R-:W-:-:S07]  /*f530*/  MOV R19, 0xffffffff ;  /* 0xffffffff00137802 */ /* 0x000fce0000000f00 */
[----:B------:R-:W-:Y:S05]  /*f540*/  WARPSYNC.COLLECTIVE R19, `(.L_x_428) ;  /* 0x0000000013087348 */ /* 0x000fea0003c00000 */
[----:B------:R0:W1:Y:S02]  /*f550*/  SHFL.BFLY P6, R189, R186, R185, R184 ;  /* 0x0c0000b9babd7389 */ /* 0x00006400000c00b8 */
[----:B01----:R-:W-:Y:S05]  /*f560*/  ENDCOLLECTIVE ;  /* 0x000000000000791b */ /* 0x003fea0003800000 */
.L_x_428:
[----:B------:R-:W-:Y:S01]  /*f570*/  MOV R186, R187 ;  /* 0x000000bb00ba7202 */ /* 0x000fe20000000f00 */
[----:B------:R-:W-:Y:S01]  /*f580*/  HFMA2 R185, -RZ, RZ, 0, 1.1920928955078125e-07 ;  /* 0x00000002ffb97431 */ /* 0x000fe200000001ff */
[----:B------:R-:W-:-:S05]  /*f590*/  MOV R19, R189 ;  /* 0x000000bd00137202 */ /* 0x000fca0000000f00 */
[----:B------:R-:W-:Y:S01]  /*f5a0*/  FADD.FTZ R20, R19, R20 ;  /* 0x0000001413147221 */ /* 0x000fe20000010000 */
[----:B------:R-:W-:-:S07]  /*f5b0*/  MOV R19, 0xffffffff ;  /* 0xffffffff00137802 */ /* 0x000fce0000000f00 */
[----:B------:R-:W-:Y:S05]  /*f5c0*/  WARPSYNC.COLLECTIVE R19, `(.L_x_429) ;  /* 0x0000000013087348 */ /* 0x000fea0003c00000 */
[----:B------:R0:W1:Y:S02]  /*f5d0*/  SHFL.BFLY P6, R189, R186, R185, R184 ;  /* 0x0c0000b9babd7389 */ /* 0x00006400000c00b8 */
[----:B01----:R-:W-:Y:S05]  /*f5e0*/  ENDCOLLECTIVE ;  /* 0x000000000000791b */ /* 0x003fea0003800000 */
.L_x_429:
[----:B------:R-:W-:Y:S02]  /*f5f0*/  MOV R186, R20 ;  /* 0x0000001400ba7202 */ /* 0x000fe40000000f00 */
[----:B------:R-:W-:-:S05]  /*f600*/  MOV R19, R189 ;  /* 0x000000bd00137202 */ /* 0x000fca0000000f00 */
[----:B------:R-:W-:Y:S01]  /*f610*/  FADD.FTZ R187, R187, R19 ;  /* 0x00000013bbbb7221 */ /* 0x000fe20000010000 */
[----:B------:R-:W-:-:S07]  /*f620*/  MOV R19, 0xffffffff ;  /* 0xffffffff00137802 */ /* 0x000fce0000000f00 */
[----:B------:R-:W-:Y:S05]  /*f630*/  WARPSYNC.COLLECTIVE R19, `(.L_x_430) ;  /* 0x0000000013087348 */ /* 0x000fea0003c00000 */
[----:B------:R0:W1:Y:S02]  /*f640*/  SHFL.BFLY P6, R189, R186, R185, R184 ;  /* 0x0c0000b9babd7389 */ /* 0x00006400000c00b8 */
[----:B01----:R-:W-:Y:S05]  /*f650*/  ENDCOLLECTIVE ;  /* 0x000000000000791b */ /* 0x003fea0003800000 */
.L_x_430:
[----:B------:R-:W-:Y:S01]  /*f660*/  MOV R186, R187 ;  /* 0x000000bb00ba7202 */ /* 0x000fe20000000f00 */
[----:B------:R-:W-:Y:S01]  /*f670*/  HFMA2 R185, -RZ, RZ, 0, 2.384185791015625e-07 ;  /* 0x00000004ffb97431 */ /* 0x000fe200000001ff */
[----:B------:R-:W-:-:S05]  /*f680*/  MOV R19, R189 ;  /* 0x000000bd00137202 */ /* 0x000fca0000000f00 */
[----:B------:R-:W-:Y:S01]  /*f690*/  FADD.FTZ R20, R20, R19 ;  /* 0x0000001314147221 */ /* 0x000fe20000010000 */
[----:B------:R-:W-:-:S07]  /*f6a0*/  MOV R19, 0xffffffff ;  /* 0xffffffff00137802 */ /* 0x000fce0000000f00 */
[----:B------:R-:W-:Y:S05]  /*f6b0*/  WARPSYNC.COLLECTIVE R19, `(.L_x_431) ;  /* 0x0000000013087348 */ /* 0x000fea0003c00000 */
[----:B------:R0:W1:Y:S02]  /*f6c0*/  SHFL.BFLY P6, R189, R186, R185, R184 ;  /* 0x0c0000b9babd7389 */ /* 0x00006400000c00b8 */
[----:B01----:R-:W-:Y:S05]  /*f6d0*/  ENDCOLLECTIVE ;  /* 0x000000000000791b */ /* 0x003fea0003800000 */
.L_x_431:
[----:B------:R-:W-:Y:S02]  /*f6e0*/  MOV R186, R20 ;  /* 0x0000001400ba7202 */ /* 0x000fe40000000f00 */
[----:B------:R-:W-:-:S05]  /*f6f0*/  MOV R19, R189 ;  /* 0x000000bd00137202 */ /* 0x000fca0000000f00 */
[----:B------:R-:W-:Y:S01]  /*f700*/  FADD.FTZ R187, R187, R19 ;  /* 0x00000013bbbb7221 */ /* 0x000fe20000010000 */
[----:B------:R-:W-:-:S07]  /*f710*/  MOV R19, 0xffffffff ;  /* 0xffffffff00137802 */ /* 0x000fce0000000f00 */
[----:B------:R-:W-:Y:S05]  /*f720*/  WARPSYNC.COLLECTIVE R19, `(.L_x_432) ;  /* 0x0000000013087348 */ /* 0x000fea0003c00000 */
[----:B------:R0:W1:Y:S02]  /*f730*/  SHFL.BFLY P6, R189, R186, R185, R184 ;  /* 0x0c0000b9babd7389 */ /* 0x00006400000c00b8 */
[----:B01----:R-:W-:Y:S05]  /*f740*/  ENDCOLLECTIVE ;  /* 0x000000000000791b */ /* 0x003fea0003800000 */
.L_x_432:
[----:B------:R-:W-:Y:S01]  /*f750*/  MOV R186, R187 ;  /* 0x000000bb00ba7202 */ /* 0x000fe20000000f00 */
[----:B------:R-:W-:Y:S01]  /*f760*/  HFMA2 R185, -RZ, RZ, 0, 4.76837158203125e-07 ;  /* 0x00000008ffb97431 */ /* 0x000fe200000001ff */
[----:B------:R-:W-:-:S05]  /*f770*/  MOV R19, R189 ;  /* 0x000000bd00137202 */ /* 0x000fca0000000f00 */
[----:B------:R-:W-:Y:S01]  /*f780*/  FADD.FTZ R188, R20, R19 ;  /* 0x0000001314bc7221 */ /* 0x000fe20000010000 */
[----:B------:R-:W-:-:S07]  /*f790*/  MOV R19, 0xffffffff ;  /* 0xffffffff00137802 */ /* 0x000fce0000000f00 */
[----:B------:R-:W-:Y:S05]  /*f7a0*/  WARPSYNC.COLLECTIVE R19, `(.L_x_433) ;  /* 0x0000000013087348 */ /* 0x000fea0003c00000 */
[----:B------:R0:W1:Y:S02]  /*f7b0*/  SHFL.BFLY P6, R189, R186, R185, R184 ;  /* 0x0c0000b9babd7389 */ /* 0x00006400000c00b8 */
[----:B01----:R-:W-:Y:S05]  /*f7c0*/  ENDCOLLECTIVE ;  /* 0x000000000000791b */ /* 0x003fea0003800000 */
.L_x_433:
[----:B------:R-:W-:Y:S02]  /*f7d0*/  MOV R186, R188 ;  /* 0x000000bc00ba7202 */ /* 0x000fe40000000f00 */
[----:B------:R-:W-:-:S05]  /*f7e0*/  MOV R19, R189 ;  /* 0x000000bd00137202 */ /* 0x000fca0000000f00 */
[----:B------:R-:W-:Y:S01]  /*f7f0*/  FADD.FTZ R20, R187, R19 ;  /* 0x00000013bb147221 */ /* 0x000fe20000010000 */
[----:B------:R-:W-:-:S07]  /*f800*/  MOV R19, 0xffffffff ;  /* 0xffffffff00137802 */ /* 0x000fce0000000f00 */
[----:B------:R-:W-:Y:S05]  /*f810*/  WARPSYNC.COLLECTIVE R19, `(.L_x_434) ;  /* 0x0000000013087348 */ /* 0x000fea0003c00000 */
[----:B------:R0:W1:Y:S02]  /*f820*/  SHFL.BFLY P6, R189, R186, R185, R184 ;  /* 0x0c0000b9babd7389 */ /* 0x00006400000c00b8 */
[----:B01----:R-:W-:Y:S05]  /*f830*/  ENDCOLLECTIVE ;  /* 0x000000000000791b */ /* 0x003fea0003800000 */
.L_x_434:
[----:B------:R-:W-:Y:S01]  /*f840*/  MOV R186, R20 ;  /* 0x0000001400ba7202 */ /* 0x000fe20000000f00 */
[----:B------:R-:W-:Y:S01]  /*f850*/  HFMA2 R185, -RZ, RZ, 0, 9.5367431640625e-07 ;  /* 0x00000010ffb97431 */ /* 0x000fe200000001ff */
[----:B------:R-:W-:-:S05]  /*f860*/  MOV R19, R189 ;  /* 0x000000bd00137202 */ /* 0x000fca0000000f00 */
[----:B------:R-:W-:Y:S01]  /*f870*/  FADD.FTZ R187, R188, R19 ;  /* 0x00000013bcbb7221 */ /* 0x000fe20000010000 */
[----:B------:R-:W-:-:S07]  /*f880*/  MOV R19, 0xffffffff ;  /* 0xffffffff00137802 */ /* 0x000fce0000000f00 */
[----:B------:R-:W-:Y:S05]  /*f890*/  WARPSYNC.COLLECTIVE R19, `(.L_x_435) ;  /* 0x0000000013087348 */ /* 0x000fea0003c00000 */
[----:B------:R0:W1:Y:S02]  /*f8a0*/  SHFL.BFLY P6, R189, R186, R185, R184 ;  /* 0x0c0000b9babd7389 */ /* 0x00006400000c00b8 */
[----:B01----:R-:W-:Y:S05]  /*f8b0*/  ENDCOLLECTIVE ;  /* 0x000000000000791b */ /* 0x003fea0003800000 */
.L_x_435:
[----:B------:R-:W-:Y:S02]  /*f8c0*/  MOV R186, R187 ;  /* 0x000000bb00ba7202 */ /* 0x000fe40000000f00 */
[----:B------:R-:W-:-:S07]  /*f8d0*/  MOV R188, R189 ;  /* 0x000000bd00bc7202 */ /* 0x000fce0000000f00 */
[----:B------:R-:W-:Y:S05]  /*f8e0*/  WARPSYNC.COLLECTIVE R19, `(.L_x_436) ;  /* 0x0000000013087348 */ /* 0x000fea0003c00000 */
[----:B------:R0:W1:Y:S02]  /*f8f0*/  SHFL.BFLY P6, R189, R186, R185, R184 ;  /* 0x0c0000b9babd7389 */ /* 0x00006400000c00b8 */
[----:B01----:R-:W-:Y:S05]  /*f900*/  ENDCOLLECTIVE ;  /* 0x000000000000791b */ /* 0x003fea0003800000 */
.L_x_436:
[----:B------:R-:W-:Y:S01]  /*f910*/  MOV R184, R189 ;  /* 0x000000bd00b87202 */ /* 0x000fe20000000f00 */
[----:B------:R-:W-:Y:S06]  /*f920*/  BRA `(.L_x_437) ;  /* 0xffffff6000cc7947 */ /* 0x000fec000383ffff */
.L_x_438:
        /* <DEDUP_REMOVED lines=13> */
.L_x_25356:


//--------------------- .text._ZN10layer_norm13ln_bwd_kernelINS_13Kernel_traitsI13__nv_bfloat16S2_S2_S2_fjLj1280ELj1ELj4ELj1ELj16ENS_18Kernel_traits_baseILj1280ES2_S2_S2_S2_fjLj128EEEEELb0ELb1ELb0ELb1EEEvNS_9BwdParamsE --------------------------
	.section	.text._ZN10layer_norm13ln_bwd_kernelINS_13Kernel_traitsI13__nv_bfloat16S2_S2_S2_fjLj1280ELj1ELj4ELj1ELj16ENS_18Kernel_traits_baseILj1280ES2_S2_S2_S2_fjLj128EEEEELb0ELb1ELb0ELb1EEEvNS_9BwdParamsE,"ax",@progbits
	.align	128
        .global         _ZN10layer_norm13ln_bwd_kernelINS_13Kernel_traitsI13__nv_bfloat16S2_S2_S2_fjLj1280ELj1ELj4ELj1ELj16ENS_18Kernel_traits_baseILj1280ES2_S2_S2_S2_fjLj128EEEEELb0ELb1ELb0ELb1EEEvNS_9BwdParamsE
        .type           _ZN10layer_norm13ln_bwd_kernelINS_13Kernel_traitsI13__nv_bfloat16S2_S2_S2_fjLj1280ELj1ELj4ELj1ELj16ENS_18Kernel_traits_baseILj1280ES2_S2_S2_S2_fjLj128EEEEELb0ELb1ELb0ELb1EEEvNS_9BwdParamsE,@function
        .size           _ZN10layer_norm13ln_bwd_kernelINS_13Kernel_traitsI13__nv_bfloat16S2_S2_S2_fjLj1280ELj1ELj4ELj1ELj16ENS_18Kernel_traits_baseILj1280ES2_S2_S2_S2_fjLj128EEEEELb0ELb1ELb0ELb1EEEvNS_9BwdParamsE,(.L_x_25357 - _ZN10layer_norm13ln_bwd_kernelINS_13Kernel_traitsI13__nv_bfloat16S2_S2_S2_fjLj1280ELj1ELj4ELj1ELj16ENS_18Kernel_traits_baseILj1280ES2_S2_S2_S2_fjLj128EEEEELb0ELb1ELb0ELb1EEEvNS_9BwdParamsE)
        .other          _ZN10layer_norm13ln_bwd_kernelINS_13Kernel_traitsI13__nv_bfloat16S2_S2_S2_fjLj1280ELj1ELj4ELj1ELj16ENS_18Kernel_traits_baseILj1280ES2_S2_S2_S2_fjLj128EEEEELb0ELb1ELb0ELb1EEEvNS_9BwdParamsE,@"STO_CUDA_ENTRY STV_DEFAULT"
_ZN10layer_norm13ln_bwd_kernelINS_13Kernel_traitsI13__nv_bfloat16S2_S2_S2_fjLj1280ELj1ELj4ELj1ELj16ENS_18Kernel_traits_baseILj1280ES2_S2_S2_S2_fjLj128EEEEELb0ELb1ELb0ELb1EEEvNS_9BwdParamsE:
.text._ZN10layer_norm13ln_bwd_kernelINS_13Kernel_traitsI13__nv_bfloat16S2_S2_S2_fjLj1280ELj1ELj4ELj1ELj16ENS_18Kernel_traits_baseILj1280ES2_S2_S2_S2_fjLj128EEEEELb0ELb1ELb0ELb1EEEvNS_9BwdParamsE:
        /* <DEDUP_REMOVED lines=77> */
[----:B------:R-:W-:Y:S01]  /*04d0*/  CS2R R120, SRZ ;  /* 0x0000000000787805 */ /* 0x000fe2000001ff00 */
[----:B012-4-:R-:W-:Y:S06]  /*04e0*/  @P0 BRA `(.L_x_440) ;  /* 0x000000d000440947 */ /* 0x017fec0003800000 */
[----:B------:R-:W0:Y:S01]  /*04f0*/  LDC.64 R2, c[0x0][0x3d0] ;  /* 0x0000f400ff027b82 */ /* 0x000e220000000a00 */
[----:B------:R-:W1:Y:S07]  /*0500*/  LDCU.64 UR4, c[0x0][0x3e0] ;  /* 0x00007c00ff0477ac */ /* 0x000e6e0008000a00 */
[----:B------:R-:W2:Y:S01]  /*0510*/  LDC.64 R4, c[0x0][0x3e8] ;  /* 0x0000fa00ff047b82 */ /* 0x000ea20000000a00 */
[----:B0-----:R-:W-:-:S05]  /*0520*/  IMAD.WIDE.U32 R2, R124, 0x10, R2 ;  /* 0x000000107c027825 */ /* 0x001fca00078e0002 */
[----:B------:R-:W3:Y:S01]  /*0530*/  LDG.E.128 R104, desc[UR6][R2.64+0x800] ;  /* 0x0008000602687981 */ /* 0x000ee2000c1e1d00 */
[----:B--2---:R-:W-:-:S03]  /*0540*/  IMAD.WIDE.U32 R4, R124, 0x10, R4 ;  /* 0x000000107c047825 */ /* 0x004fc600078e0004 */
[----:B------:R-:W2:Y:S04]  /*0550*/  LDG.E.128 R96, desc[UR6][R2.64+0x600] ;  /* 0x0006000602607981 */ /* 0x000ea8000c1e1d00 */
[----:B------:R-:W4:Y:S04]  /*0560*/  LDG.E.128 R108, desc[UR6][R4.64+0x800] ;  /* 0x00080006046c7981 */ /* 0x000f28000c1e1d00 */
[----:B------:R-:W4:Y:S04]  /*0570*/  LDG.E.128 R100, desc[UR6][R4.64+0x600] ;  /* 0x0006000604647981 */ /* 0x000f28000c1e1d00 */
[----:B------:R-:W4:Y:S04]  /*0580*/  LDG.E.128 R92, desc[UR6][R4.64+0x400] ;  /* 0x00040006045c7981 */ /* 0x000f28000c1e1d00 */
[----:B------:R-:W4:Y:S04]  /*0590*/  LDG.E.128 R88, desc[UR6][R4.64+0x200] ;  /* 0x0002000604587981 */ /* 0x000f28000c1e1d00 */
[----:B------:R3:W4:Y:S04]  /*05a0*/  LDG.E.128 R84, desc[UR6][R4.64] ;  /* 0x0000000604547981 */ /* 0x000728000c1e1d00 */
        /* <DEDUP_REMOVED lines=111> */
[----:B------:R0:W-:Y:S01]  /*0ca0*/  STL [R1+0x68], RZ ;  /* 0x000068ff01007387 */ /* 0x0001e20000100800 */
[----:B---3--:R-:W-:-:S03]  /*0cb0*/  PRMT R5, R104, 0x7632, R5 ;  /* 0x0000763268057816 */ /* 0x008fc60000000005 */
[----:B------:R0:W-:Y:S01]  /*0cc0*/  STL [R1+0x64], RZ ;  /* 0x000064ff01007387 */ /* 0x0001e20000100800 */
[----:B------:R-:W-:-:S03]  /*0cd0*/  PRMT R4, R105, 0x7632, R4 ;  /* 0x0000763269047816 */ /* 0x000fc60000000004 */
[----:B------:R0:W-:Y:S04]  /*0ce0*/  STL [R1+0x60], RZ ;  /* 0x000060ff01007387 */ /* 0x0001e80000100800 */
[----:B------:R0:W-:Y:S01]  /*0cf0*/  STL [R1+0x5c], RZ ;  /* 0x00005cff01007387 */ /* 0x0001e20000100800 */
[----:B------:R-:W-:-:S03]  /*0d00*/  MOV R26, R0 ;  /* 0x00000000001a7202 */ /* 0x000fc60000000f00 */
[----:B------:R0:W-:Y:S01]  /*0d10*/  STL [R1+0x58], RZ ;  /* 0x000058ff01007387 */ /* 0x0001e20000100800 */
[----:B--2---:R-:W-:-:S03]  /*0d20*/  PRMT R0, R99, 0x7632, R0 ;  /* 0x0000763263007816 */ /* 0x004fc60000000000 */
[----:B------:R-:W5:Y:S04]  /*0d30*/  LDG.E.128 R80, desc[UR6][R2.64+0x400] ;  /* 0x0004000602507981 */ /* 0x000f68000c1e1d00 */
[----:B------:R-:W5:Y:S04]  /*0d40*/  LDG.E.128 R76, desc[UR6][R2.64+0x200] ;  /* 0x00020006024c7981 */ /* 0x000f68000c1e1d00 */
[----:B------:R2:W5:Y:S04]  /*0d50*/  LDG.E.128 R72, desc[UR6][R2.64] ;  /* 0x0000000602487981 */ /* 0x000568000c1e1d00 */
[----:B------:R0:W-:Y:S04]  /*0d60*/  STL [R1+0x8], RZ ;  /* 0x000008ff01007387 */ /* 0x0001e80000100800 */
[----:B------:R0:W-:Y:S01]  /*0d70*/  STL [R1+0xc], RZ ;  /* 0x00000cff01007387 */ /* 0x0001e20000100800 */
[----:B--2---:R-:W-:-:S03]  /*0d80*/  PRMT R3, R106, 0x7632, R3 ;  /* 0x000076326a037816 */ /* 0x004fc60000000003 */
[----:B------:R0:W-:Y:S01]  /*0d90*/  STL [R1+0x10], RZ ;  /* 0x000010ff01007387 */ /* 0x0001e20000100800 */
[----:B------:R-:W-:-:S03]  /*0da0*/  PRMT R2, R107, 0x7632, R2 ;  /* 0x000076326b027816 */ /* 0x000fc60000000002 */
[----:B------:R0:W-:Y:S04]  /*0db0*/  STL [R1+0x14], RZ ;  /* 0x000014ff01007387 */ /* 0x0001e80000100800 */
[----:B------:R0:W-:Y:S04]  /*0dc0*/  STL.S16 [R1+0x154], R5 ;  /* 0x0001540501007387 */ /* 0x0001e80000100600 */
[----:B------:R0:W-:Y:S04]  /*0dd0*/  STL.S16 [R1+0x150], R4 ;  /* 0x0001500401007387 */ /* 0x0001e80000100600 */
[----:B------:R0:W-:Y:S04]  /*0de0*/  STL.S16 [R1+0x14c], R3 ;  /* 0x00014c0301007387 */ /* 0x0001e80000100600 */
[----:B------:R0:W-:Y:S04]  /*0df0*/  STL.S16 [R1+0x148], R2 ;  /* 0x0001480201007387 */ /* 0x0001e80000100600 */
[----:B------:R0:W-:Y:S01]  /*0e00*/  STL.S16 [R1+0x158], R0 ;  /* 0x0001580001007387 */ /* 0x0001e20000100600 */
[----:B-1----:R-:W-:Y:S01]  /*0e10*/  ISETP.NE.U32.AND P0, PT, RZ, UR4, PT ;  /* 0x00000004ff007c0c */ /* 0x002fe2000bf05070 */
[----:B------:R-:W-:Y:S01]  /*0e20*/  BSSY B1, `(.L_x_441) ;  /* 0x0000c0e000017945 */ /* 0x000fe20003800000 */
[----:B----4-:R-:W-:-:S02]  /*0e30*/  PRMT R25, R108, 0x7632, R25 ;  /* 0x000076326c197816 */ /* 0x010fc40000000019 */
[----:B------:R-:W-:Y:S02]  /*0e40*/  ISETP.NE.AND.EX P0, PT, RZ, UR5, PT, P0 ;  /* 0x00000005ff007c0c */ /* 0x000fe4000bf05300 */
[----:B------:R-:W-:Y:S02]  /*0e50*/  PRMT R24, R109, 0x7632, R24 ;  /* 0x000076326d187816 */ /* 0x000fe40000000018 */
[----:B------:R-:W-:Y:S02]  /*0e60*/  PRMT R23, R110, 0x7632, R23 ;  /* 0x000076326e177816 */ /* 0x000fe40000000017 */
[----:B------:R-:W-:Y:S02]  /*0e70*/  PRMT R22, R111, 0x7632, R22 ;  /* 0x000076326f167816 */ /* 0x000fe40000000016 */
[----:B------:R-:W-:Y:S02]  /*0e80*/  PRMT R21, R100, 0x7632, R21 ;  /* 0x0000763264157816 */ /* 0x000fe40000000015 */
[----:B------:R-:W-:-:S02]  /*0e90*/  PRMT R20, R101, 0x7632, R20 ;  /* 0x0000763265147816 */ /* 0x000fc40000000014 */
[----:B------:R-:W-:Y:S02]  /*0ea0*/  PRMT R19, R102, 0x7632, R19 ;  /* 0x0000763266137816 */ /* 0x000fe40000000013 */
        /* <DEDUP_REMOVED lines=12> */
[----:B0-----:R-:W-:-:S07]  /*0f70*/  PRMT R6, R87, 0x7632, R6 ;  /* 0x0000763257067816 */ /* 0x001fce0000000006 */
.L_x_467:
[----:B0-----:R-:W0:Y:S08]  /*0f80*/  @P0 LDC.64 R2, c[0x0][0x3e0] ;  /* 0x0000f800ff020b82 */ /* 0x001e300000000a00 */
[----:B------:R-:W1:Y:S08]  /*0f90*/  LDC.64 R4, c[0x0][0x3c0] ;  /* 0x0000f000ff047b82 */ /* 0x000e700000000a00 */
[----:B------:R-:W2:Y:S01]  /*0fa0*/  LDC.64 R28, c[0x0][0x3c8] ;  /* 0x0000f200ff1c7b82 */ /* 0x000ea20000000a00 */
[----:B0-----:R-:W-:-:S05]  /*0fb0*/  @P0 IMAD.WIDE R2, R26, 0x2, R2 ;  /* 0x000000021a020825 */ /* 0x001fca00078e0202 */
[----:B------:R2:W3:Y:S01]  /*0fc0*/  @P0 LDG.E.U16 R0, desc[UR6][R2.64] ;  /* 0x0000000602000981 */ /* 0x0004e2000c1e1500 */
[----:B-1----:R-:W-:-:S05]  /*0fd0*/  IMAD.WIDE R4, R26, 0x4, R4 ;  /* 0x000000041a047825 */ /* 0x002fca00078e0204 */
[----:B------:R-:W4:Y:S01]  /*0fe0*/  LDG.E R126, desc[UR6][R4.64] ;  /* 0x00000006047e7981 */ /* 0x000f22000c1e1900 */
[----:B------:R-:W0:Y:S01]  /*0ff0*/  S2R R30, SR_TID.X ;  /* 0x00000000001e7919 */ /* 0x000e220000002100 */
[----:B--2---:R-:W-:-:S05]  /*1000*/  IMAD.WIDE R2, R26, 0x4, R28 ;  /* 0x000000041a027825 */ /* 0x004fca00078e021c */
[----:B-----5:R0:W5:Y:S01]  /*1010*/  LDG.E R5, desc[UR6][R2.64] ;  /* 0x0000000602057981 */ /* 0x020162000c1e1900 */
[----:B------:R-:W-:Y:S01]  /*1020*/  ISETP.NE.U32.AND P1, PT, RZ, UR10, PT ;  /* 0x0000000aff007c0c */ /* 0x000fe2000bf25070 */
[----:B------:R-:W-:-:S03]  /*1030*/  IMAD R27, R26, UR9, RZ ;  /* 0x000000091a1b7c24 */ /* 0x000fc6000f8e02ff */
[----:B------:R-:W-:Y:S02]  /*1040*/  ISETP.NE.AND.EX P1, PT, RZ, UR11, PT, P1 ;  /* 0x0000000bff007c0c */ /* 0x000fe4000bf25310 */
[----:B------:R-:W-:Y:S02]  /*1050*/  SHF.R.S32.HI R28, RZ, 0x1f, R27 ;  /* 0x0000001fff1c7819 */ /* 0x000fe4000001141b */
[----:B0-----:R-:W-:-:S05]  /*1060*/  LOP3.LUT R2, R30, 0x1f, RZ, 0xc0, !PT ;  /* 0x0000001f1e027812 */ /* 0x001fca00078ec0ff */
[----:B------:R0:W-:Y:S01]  /*1070*/  STL [R1+0x15c], R2 ;  /* 0x00015c0201007387 */ /* 0x0001e20000100800 */
[----:B------:R-:W-:Y:S02]  /*1080*/  LEA.HI R28, R28, R27, RZ, 0x3 ;  /* 0x0000001b1c1c7211 */ /* 0x000fe400078f18ff */
[----:B------:R-:W-:Y:S01]  /*1090*/  ISETP.NE.AND P2, PT, RZ, UR8, PT ;  /* 0x00000008ff007c0c */ /* 0x000fe2000bf45270 */
[----:B------:R-:W-:Y:S01]  /*10a0*/  HFMA2 R4, -RZ, RZ, 1.875, 0 ;  /* 0x3f800000ff047431 */ /* 0x000fe200000001ff */
[----:B------:R-:W-:Y:S02]  /*10b0*/  LEA.HI.SX32 R163, R28, R2, 0x1d ;  /* 0x000000021ca37211 */ /* 0x000fe400078feaff */
[----:B---3--:R-:W-:Y:S02]  /*10c0*/  @P0 SHF.L.U32 R4, R0, 0x10, RZ ;  /* 0x0000001000040819 */ /* 0x008fe400000006ff */
[----:B----4-:R-:W-:Y:S01]  /*10d0*/  FSEL R126, R126, RZ, !P2 ;  /* 0x000000ff7e7e7208 */ /* 0x010fe20005000000 */
[----:B0-----:R-:W-:Y:S06]  /*10e0*/  @P1 BRA `(.L_x_442) ;  /* 0x0000001c00041947 */ /* 0x001fec0003800000 */
        /* <DEDUP_REMOVED lines=10> */
[----:B------:R-:W4:Y:S01]  /*1190*/  LDL R195, [R1+0x150] ;  /* 0x0001500001c37983 */ /* 0x000f220000100800 */
[----:B0-----:R-:W-:-:S04]  /*11a0*/  IMAD.WIDE.U32 R128, R163, 0x10, R36 ;  /* 0x00000010a3807825 */ /* 0x001fc800078e0024 */
[----:B------:R-:W-:Y:S02]  /*11b0*/  IMAD.WIDE.U32 R120, R3, 0x10, R36 ;  /* 0x0000001003787825 */ /* 0x000fe400078e0024 */
[----:B------:R-:W2:Y:S02]  /*11c0*/  LDG.E.128 R128, desc[UR6][R128.64] ;  /* 0x0000000680807981 */ /* 0x000ea4000c1e1d00 */
[----:B-1----:R-:W-:Y:S02]  /*11d0*/  IMAD.WIDE.U32 R112, R144, 0x10, R28 ;  /* 0x0000001090707825 */ /* 0x002fe400078e001c */
[----:B------:R-:W3:Y:S02]  /*11e0*/  LDG.E.128 R120, desc[UR6][R120.64] ;  /* 0x0000000678787981 */ /* 0x000ee4000c1e1d00 */
[----:B------:R-:W-:Y:S02]  /*11f0*/  IMAD.WIDE.U32 R44, R127, 0x10, R36 ;  /* 0x000000107f2c7825 */ /* 0x000fe400078e0024 */
[----:B------:R-:W4:Y:S02]  /*1200*/  LDG.E.128 R112, desc[UR6][R112.64] ;  /* 0x0000000670707981 */ /* 0x000f24000c1e1d00 */
[----:B------:R-:W-:-:S02]  /*1210*/  IMAD.WIDE.U32 R188, R163, 0x10, R28 ;  /* 0x00000010a3bc7825 */ /* 0x000fc400078e001c */
[----:B------:R-:W4:Y:S02]  /*1220*/  LDG.E.128 R44, desc[UR6][R44.64] ;  /* 0x000000062c2c7981 */ /* 0x000f24000c1e1d00 */
[----:B------:R-:W-:Y:S02]  /*1230*/  IMAD.WIDE.U32 R116, R144, 0x10, R36 ;  /* 0x0000001090747825 */ /* 0x000fe400078e0024 */
[----:B------:R-:W4:Y:S02]  /*1240*/  LDG.E.128 R188, desc[UR6][R188.64] ;  /* 0x00000006bcbc7981 */ /* 0x000f24000c1e1d00 */
[----:B------:R-:W-:Y:S02]  /*1250*/  IMAD.WIDE.U32 R40, R127, 0x10, R28 ;  /* 0x000000107f287825 */ /* 0x000fe400078e001c */
[----:B------:R-:W4:Y:S02]  /*1260*/  LDG.E.128 R116, desc[UR6][R116.64] ;  /* 0x0000000674747981 */ /* 0x000f24000c1e1d00 */
[----:B------:R-:W-:-:S02]  /*1270*/  IMAD.WIDE.U32 R36, R2, 0x10, R36 ;  /* 0x0000001002247825 */ /* 0x000fc400078e0024 */
[----:B------:R-:W4:Y:S02]  /*1280*/  LDG.E.128 R40, desc[UR6][R40.64] ;  /* 0x0000000628287981 */ /* 0x000f24000c1e1d00 */
[--C-:B------:R-:W-:Y:S02]  /*1290*/  IMAD.WIDE.U32 R32, R2, 0x10, R28.reuse ;  /* 0x0000001002207825 */ /* 0x100fe400078e001c */
[----:B------:R-:W4:Y:S04]  /*12a0*/  LDG.E.128 R36, desc[UR6][R36.64] ;  /* 0x0000000624247981 */ /* 0x000f28000c1e1d00 */
[----:B------:R-:W4:Y:S01]  /*12b0*/  LDG.E.128 R32, desc[UR6][R32.64] ;  /* 0x0000000620207981 */ /* 0x000f22000c1e1d00 */
[----:B------:R-:W-:-:S06]  /*12c0*/  IMAD.WIDE.U32 R28, R3, 0x10, R28 ;  /* 0x00000010031c7825 */ /* 0x000fcc00078e001c */
[----:B------:R-:W4:Y:S01]  /*12d0*/  LDG.E.128 R28, desc[UR6][R28.64] ;  /* 0x000000061c1c7981 */ /* 0x000f22000c1e1d00 */
[C---:B------:R-:W-:Y:S02]  /*12e0*/  PRMT R172, R72.reuse, 0x7632, R172 ;  /* 0x0000763248ac7816 */ /* 0x040fe400000000ac */
        /* <DEDUP_REMOVED lines=31> */
[C---:B---3--:R-:W-:Y:S02]  /*14e0*/  PRMT R0, R123.reuse, 0x7632, R0 ;  /* 0x000076327b007816 */ /* 0x048fe40000000000 */
[----:B------:R-:W-:Y:S02]  /*14f0*/  SHF.L.U32 R169, R123, 0x10, RZ ;  /* 0x000000107ba97819 */ /* 0x000fe400000006ff */
[C---:B----4-:R-:W-:Y:S02]  /*1500*/  PRMT R226, R112.reuse, 0x7632, R226 ;  /* 0x0000763270e27816 */ /* 0x050fe400000000e2 */
[----:B------:R-:W-:Y:S02]  /*1510*/  SHF.L.U32 R184, R112, 0x10, RZ ;  /* 0x0000001070b87819 */ /* 0x000fe400000006ff */
[C---:B------:R-:W-:Y:S02]  /*1520*/  PRMT R124, R121.reuse, 0x7632, R124 ;  /* 0x00007632797c7816 */ /* 0x040fe4000000007c */
[----:B------:R-:W-:-:S02]  /*1530*/  SHF.L.U32 R132, R121, 0x10, RZ ;  /* 0x0000001079847819 */ /* 0x000fc400000006ff */
[----:B------:R-:W-:Y:S02]  /*1540*/  PRMT R112, R44, 0x7632, R112 ;  /* 0x000076322c707816 */ /* 0x000fe40000000070 */
[C---:B------:R-:W-:Y:S02]  /*1550*/  PRMT R123, R120.reuse, 0x7632, R123 ;  /* 0x00007632787b7816 */ /* 0x040fe4000000007b */
[----:B------:R-:W-:Y:S02]  /*1560*/  SHF.L.U32 R133, R120, 0x10, RZ ;  /* 0x0000001078857819 */ /* 0x000fe400000006ff */
[C---:B------:R-:W-:Y:S02]  /*1570*/  PRMT R121, R130.reuse, 0x7632, R121 ;  /* 0x0000763282797816 */ /* 0x040fe40000000079 */
[----:B------:R-:W-:Y:S02]  /*1580*/  SHF.L.U32 R167, R130, 0x10, RZ ;  /* 0x0000001082a77819 */ /* 0x000fe400000006ff */
[----:B------:R-:W-:-:S02]  /*1590*/  PRMT R120, R129, 0x7632, R120 ;  /* 0x0000763281787816 */ /* 0x000fc40000000078 */
[----:B------:R-:W-:Y:S02]  /*15a0*/  SHF.L.U32 R170, R129, 0x10, RZ ;  /* 0x0000001081aa7819 */ /* 0x000fe400000006ff */
[----:B------:R-:W-:Y:S02]  /*15b0*/  PRMT R230, R188, 0x7632, R230 ;  /* 0x00007632bce67816 */ /* 0x000fe400000000e6 */
[C---:B------:R-:W-:Y:S02]  /*15c0*/  PRMT R130, R118.reuse, 0x7632, R130 ;  /* 0x0000763276827816 */ /* 0x040fe40000000082 */
[----:B------:R-:W-:Y:S02]  /*15d0*/  SHF.L.U32 R153, R118, 0x10, RZ ;  /* 0x0000001076997819 */ /* 0x000fe400000006ff */
[----:B------:R-:W-:Y:S02]  /*15e0*/  SHF.L.U32 R188, R188, 0x10, RZ ;  /* 0x00000010bcbc7819 */ /* 0x000fe400000006ff */
[----:B------:R-:W-:-:S02]  /*15f0*/  PRMT R129, R116, 0x7632, R129 ;  /* 0x0000763274817816 */ /* 0x000fc40000000081 */
[----:B------:R-:W-:Y:S02]  /*1600*/  SHF.L.U32 R149, R116, 0x10, RZ ;  /* 0x0000001074957819 */ /* 0x000fe400000006ff */
[----:B------:R-:W-:Y:S01]  /*1610*/  SHF.L.U32 R118, R0, 0x10, RZ ;  /* 0x0000001000767819 */ /* 0x000fe200000006ff */
[----:B------:R-:W-:Y:S01]  /*1620*/  FADD.FTZ R0, -R126, R128 ;  /* 0x000000807e007221 */ /* 0x000fe20000010100 */
[----:B------:R-:W-:Y:S02]  /*1630*/  SHF.L.U32 R27, R27, 0x10, RZ ;  /* 0x000000101b1b7819 */ /* 0x000fe400000006ff */
[C---:B------:R-:W-:Y:S02]  /*1640*/  PRMT R116, R117.reuse, 0x7632, R116 ;  /* 0x0000763275747816 */ /* 0x040fe40000000074 */
[----:B------:R-:W-:Y:S02]  /*1650*/  SHF.L.U32 R150, R117, 0x10, RZ ;  /* 0x0000001075967819 */ /* 0x000fe400000006ff */
[----:B------:R-:W-:-:S02]  /*1660*/  PRMT R225, R113, 0x7632, R225 ;  /* 0x0000763271e17816 */ /* 0x000fc400000000e1 */
[----:B------:R-:W-:Y:S02]  /*1670*/  SHF.L.U32 R183, R113, 0x10, RZ ;  /* 0x0000001071b77819 */ /* 0x000fe400000006ff */
[----:B------:R-:W-:Y:S02]  /*1680*/  SHF.L.U32 R112, R112, 0x10, RZ ;  /* 0x0000001070707819 */ /* 0x000fe400000006ff */
[----:B------:R-:W-:Y:S02]  /*1690*/  PRMT R117, R119, 0x7632, R117 ;  /* 0x0000763277757816 */ /* 0x000fe40000000075 */
[C---:B------:R-:W-:Y:S02]  /*16a0*/  PRMT R113, R45.reuse, 0x7632, R113 ;  /* 0x000076322d717816 */ /* 0x040fe40000000071 */
[----:B------:R-:W-:Y:S01]  /*16b0*/  SHF.L.U32 R138, R45, 0x10, RZ ;  /* 0x000000102d8a7819 */ /* 0x000fe200000006ff */
[----:B------:R-:W-:Y:S01]  /*16c0*/  FADD.FTZ R169, -R126, R169 ;  /* 0x000000a97ea97221 */ /* 0x000fe20000010100 */
[----:B------:R-:W-:-:S02]  /*16d0*/  PRMT R45, R47, 0x7632, R45 ;  /* 0x000076322f2d7816 */ /* 0x000fc4000000002d */
[----:B------:R-:W-:Y:S02]  /*16e0*/  SHF.L.U32 R136, R47, 0x10, RZ ;  /* 0x000000102f887819 */ /* 0x000fe400000006ff */
[C---:B------:R-:W-:Y:S02]  /*16f0*/  PRMT R221, R41.reuse, 0x7632, R221 ;  /* 0x0000763229dd7816 */ /* 0x040fe400000000dd */
[----:B------:R-:W-:Y:S01]  /*1700*/  SHF.L.U32 R179, R41, 0x10, RZ ;  /* 0x0000001029b37819 */ /* 0x000fe200000006ff */
[----:B------:R-:W-:Y:S01]  /*1710*/  FADD.FTZ R171, -R126, R27 ;  /* 0x0000001b7eab7221 */ /* 0x000fe20000010100 */
[C---:B------:R-:W-:Y:S01]  /*1720*/  PRMT R41, R37.reuse, 0x7632, R41 ;  /* 0x0000763225297816 */ /* 0x040fe20000000029 */
[----:B------:R-:W-:Y:S01]  /*1730*/  FMUL.FTZ R176, R176, R188 ;  /* 0x000000bcb0b07220 */ /* 0x000fe20000410000 */
[----:B------:R-:W-:Y:S01]  /*1740*/  SHF.L.U32 R47, R37, 0x10, RZ ;  /* 0x00000010252f7819 */ /* 0x000fe200000006ff */
[----:B------:R-:W-:Y:S01]  /*1750*/  FADD.FTZ R37, -R126, R132 ;  /* 0x000000847e257221 */ /* 0x000fe20000010100 */
[----:B------:R-:W-:Y:S01]  /*1760*/  SHF.L.U32 R230, R230, 0x10, RZ ;  /* 0x00000010e6e67819 */ /* 0x000fe200000006ff */
[----:B-----5:R-:W-:Y:S01]  /*1770*/  FMUL.FTZ R0, R5, R0 ;  /* 0x0000000005007220 */ /* 0x020fe20000410000 */
[----:B------:R-:W-:Y:S01]  /*1780*/  SHF.L.U32 R117, R117, 0x10, RZ ;  /* 0x0000001075757819 */ /* 0x000fe200000006ff */
[----:B------:R-:W-:Y:S01]  /*1790*/  FADD.FTZ R132, -R126, R112 ;  /* 0x000000707e847221 */ /* 0x000fe20000010100 */
[----:B------:R-:W-:-:S02]  /*17a0*/  SHF.L.U32 R154, R119, 0x10, RZ ;  /* 0x00000010779a7819 */ /* 0x000fc400000006ff */
[C---:B------:R-:W-:Y:S02]  /*17b0*/  PRMT R215, R35.reuse, 0x7632, R215 ;  /* 0x0000763223d77816 */ /* 0x040fe400000000d7 */
[----:B------:R-:W-:Y:S01]  /*17c0*/  SHF.L.U32 R112, R35, 0x10, RZ ;  /* 0x0000001023707819 */ /* 0x000fe200000006ff */
[----:B------:R-:W-:Y:S01]  /*17d0*/  FMUL.FTZ R35, R5, R169 ;  /* 0x000000a905237220 */ /* 0x000fe20000410000 */
[C---:B------:R-:W-:Y:S01]  /*17e0*/  PRMT R229, R189.reuse, 0x7632, R229 ;  /* 0x00007632bde57816 */ /* 0x040fe200000000e5 */
[----:B------:R-:W-:Y:S01]  /*17f0*/  FADD.FTZ R170, -R126, R170 ;  /* 0x000000aa7eaa7221 */ /* 0x000fe20000010100 */
[----:B------:R-:W-:Y:S01]  /*1800*/  SHF.L.U32 R187, R189, 0x10, RZ ;  /* 0x00000010bdbb7819 */ /* 0x000fe200000006ff */
[----:B------:R-:W-:Y:S01]  /*1810*/  FMUL.FTZ R172, R172, R230 ;  /* 0x000000e6acac7220 */ /* 0x000fe20000410000 */
[----:B------:R-:W-:Y:S01]  /*1820*/  SHF.L.U32 R168, R120, 0x10, RZ ;  /* 0x0000001078a87819 */ /* 0x000fe200000006ff */
[----:B------:R-:W-:Y:S01]  /*1830*/  FADD.FTZ R169, RZ, R176 ;  /* 0x000000b0ffa97221 */ /* 0x000fe20000010000 */
[----:B------:R-:W-:Y:S01]  /*1840*/  SHF.L.U32 R119, R193, 0x10, RZ ;  /* 0x00000010c1777819 */ /* 0x000fe200000006ff */
[----:B------:R-:W-:Y:S01]  /*1850*/  FMUL.FTZ R171, R5, R171 ;  /* 0x000000ab05ab7220 */ /* 0x000fe20000410000 */
[----:B------:R-:W-:Y:S01]  /*1860*/  FFMA.FTZ R193, R0, R176, RZ ;  /* 0x000000b000c17223 */ /* 0x000fe200000100ff */
[----:B------:R-:W-:Y:S01]  /*1870*/  FADD.FTZ R162, -R126, R117 ;  /* 0x000000757ea27221 */ /* 0x000fe20000010100 */
[----:B------:R-:W-:Y:S01]  /*1880*/  SHF.L.U32 R117, R194, 0x10, RZ ;  /* 0x00000010c2757819 */ /* 0x000fe200000006ff */
[----:B------:R-:W-:Y:S01]  /*1890*/  FADD.FTZ R168, -R126, R168 ;  /* 0x000000a87ea87221 */ /* 0x000fe20000010100 */
[----:B------:R-:W-:Y:S01]  /*18a0*/  SHF.L.U32 R229, R229, 0x10, RZ ;  /* 0x00000010e5e57819 */ /* 0x000fe200000006ff */
[----:B------:R-:W-:Y:S01]  /*18b0*/  FMUL.FTZ R175, R175, R187 ;  /* 0x000000bbafaf7220 */ /* 0x000fe20000410000 */
[----:B------:R-:W-:Y:S01]  /*18c0*/  FMUL.FTZ R170, R5, R170 ;  /* 0x000000aa05aa7220 */ /* 0x000fe20000410000 */
[----:B------:R-:W-:Y:S01]  /*18d0*/  FADD.FTZ R194, R169, R172 ;  /* 0x000000aca9c27221 */ /* 0x000fe20000010000 */
[----:B------:R-:W-:Y:S01]  /*18e0*/  FFMA.FTZ R193, R171, R172, R193 ;  /* 0x000000acabc17223 */ /* 0x000fe200000100c1 */
[----:B------:R-:W-:Y:S01]  /*18f0*/  PRMT R228, R190, 0x7632, R228 ;  /* 0x00007632bee47816 */ /* 0x000fe200000000e4 */
[----:B------:R-:W-:Y:S01]  /*1900*/  FADD.FTZ R167, -R126, R167 ;  /* 0x000000a77ea77221 */ /* 0x000fe20000010100 */
[----:B------:R-:W-:Y:S01]  /*1910*/  SHF.L.U32 R186, R190, 0x10, RZ ;  /* 0x00000010beba7819 */ /* 0x000fe200000006ff */
[----:B------:R-:W-:Y:S01]  /*1920*/  FMUL.FTZ R169, R192, R229 ;  /* 0x000000e5c0a97220 */ /* 0x000fe20000410000 */
[----:B------:R-:W-:Y:S01]  /*1930*/  SHF.L.U32 R165, R121, 0x10, RZ ;  /* 0x0000001079a57819 */ /* 0x000fe200000006ff */
[----:B------:R-:W-:Y:S01]  /*1940*/  FMUL.FTZ R168, R5, R168 ;  /* 0x000000a805a87220 */ /* 0x000fe20000410000 */
[----:B------:R-:W-:Y:S01]  /*1950*/  FADD.FTZ R194, R194, R175 ;  /* 0x000000afc2c27221 */ /* 0x000fe20000010000 */
[----:B------:R-:W-:Y:S01]  /*1960*/  FFMA.FTZ R193, R170, R175, R193 ;  /* 0x000000afaac17223 */ /* 0x000fe200000100c1 */
[----:B------:R-:W-:-:S02]  /*1970*/  PRMT R125, R122, 0x7632, R125 ;  /* 0x000076327a7d7816 */ /* 0x000fc4000000007d */
[----:B------:R-:W-:Y:S01]  /*1980*/  SHF.L.U32 R134, R122, 0x10, RZ ;  /* 0x000000107a867819 */ /* 0x000fe200000006ff */
[----:B------:R-:W-:Y:S01]  /*1990*/  FADD.FTZ R165, -R126, R165 ;  /* 0x000000a57ea57221 */ /* 0x000fe20000010100 */
[C---:B------:R-:W-:Y:S01]  /*19a0*/  PRMT R122, R131.reuse, 0x7632, R122 ;  /* 0x00007632837a7816 */ /* 0x040fe2000000007a */
[----:B------:R-:W-:Y:S01]  /*19b0*/  FMUL.FTZ R174, R174, R186 ;  /* 0x000000baaeae7220 */ /* 0x000fe20000410000 */
[----:B------:R-:W-:Y:S01]  /*19c0*/  SHF.L.U32 R164, R131, 0x10, RZ ;  /* 0x0000001083a47819 */ /* 0x000fe200000006ff */
[----:B------:R-:W-:Y:S01]  /*19d0*/  FMUL.FTZ R167, R5, R167 ;  /* 0x000000a705a77220 */ /* 0x000fe20000410000 */
[----:B------:R-:W-:Y:S01]  /*19e0*/  SHF.L.U32 R228, R228, 0x10, RZ ;  /* 0x00000010e4e47819 */ /* 0x000fe200000006ff */
[----:B------:R-:W-:Y:S01]  /*19f0*/  FADD.FTZ R194, R194, R169 ;  /* 0x000000a9c2c27221 */ /* 0x000fe20000010000 */
[----:B------:R-:W-:Y:S01]  /*1a00*/  FFMA.FTZ R193, R168, R169, R193 ;  /* 0x000000a9a8c17223 */ /* 0x000fe200000100c1 */
[C---:B------:R-:W-:Y:S01]  /*1a10*/  PRMT R227, R191.reuse, 0x7632, R227 ;  /* 0x00007632bfe37816 */ /* 0x040fe200000000e3 */
[----:B------:R-:W-:Y:S01]  /*1a20*/  FADD.FTZ R164, -R126, R164 ;  /* 0x000000a47ea47221 */ /* 0x000fe20000010100 */
[----:B------:R-:W-:Y:S01]  /*1a30*/  SHF.L.U32 R185, R191, 0x10, RZ ;  /* 0x00000010bfb97819 */ /* 0x000fe200000006ff */
[----:B------:R-:W-:Y:S01]  /*1a40*/  FMUL.FTZ R166, R166, R228 ;  /* 0x000000e4a6a67220 */ /* 0x000fe20000410000 */
[----:B------:R-:W-:Y:S01]  /*1a50*/  SHF.L.U32 R122, R122, 0x10, RZ ;  /* 0x000000107a7a7819 */ /* 0x000fe200000006ff */
[----:B------:R-:W-:Y:S01]  /*1a60*/  FMUL.FTZ R165, R5, R165 ;  /* 0x000000a505a57220 */ /* 0x000fe20000410000 */
[----:B------:R-:W-:Y:S01]  /*1a70*/  FADD.FTZ R194, R194, R174 ;  /* 0x000000aec2c27221 */ /* 0x000fe20000010000 */
[----:B------:R-:W-:Y:S01]  /*1a80*/  FFMA.FTZ R193, R167, R174, R193 ;  /* 0x000000aea7c17223 */ /* 0x000fe200000100c1 */
[----:B------:R-:W-:Y:S01]  /*1a90*/  SHF.L.U32 R227, R227, 0x10, RZ ;  /* 0x00000010e3e37819 */ /* 0x000fe200000006ff */
[----:B------:R-:W-:Y:S01]  /*1aa0*/  FADD.FTZ R160, -R126, R122 ;  /* 0x0000007a7ea07221 */ /* 0x000fe20000010100 */
[----:B------:R-:W-:Y:S01]  /*1ab0*/  FMUL.FTZ R173, R173, R185 ;  /* 0x000000b9adad7220 */ /* 0x000fe20000410000 */
[----:B------:R-:W-:Y:S01]  /*1ac0*/  FMUL.FTZ R164, R5, R164 ;  /* 0x000000a405a47220 */ /* 0x000fe20000410000 */
[----:B------:R-:W-:Y:S01]  /*1ad0*/  FADD.FTZ R194, R194, R166 ;  /* 0x000000a6c2c27221 */ /* 0x000fe20000010000 */
[----:B------:R-:W-:Y:S01]  /*1ae0*/  FFMA.FTZ R193, R165, R166, R193 ;  /* 0x000000a6a5c17223 */ /* 0x000fe200000100c1 */
[----:B------:R-:W-:Y:S01]  /*1af0*/  SHF.L.U32 R129, R129, 0x10, RZ ;  /* 0x0000001081817819 */ /* 0x000fe200000006ff */
[----:B------:R-:W-:Y:S01]  /*1b00*/  FADD.FTZ R149, -R126, R149 ;  /* 0x000000957e957221 */ /* 0x000fe20000010100 */
[----:B------:R-:W-:Y:S01]  /*1b10*/  FMUL.FTZ R161, R161, R227 ;  /* 0x000000e3a1a17220 */ /* 0x000fe20000410000 */
[C---:B------:R-:W-:Y:S01]  /*1b20*/  FMUL.FTZ R160, R5.reuse, R160 ;  /* 0x000000a005a07220 */ /* 0x040fe20000410000 */
        /* <DEDUP_REMOVED lines=34> */
[C---:B------:R-:W-:Y:S01]  /*1d50*/  PRMT R223, R115.reuse, 0x7632, R223 ;  /* 0x0000763273df7816 */ /* 0x040fe200000000df */
[----:B------:R-:W-:Y:S01]  /*1d60*/  FADD.FTZ R154, -R126, R154 ;  /* 0x0000009a7e9a7221 */ /* 0x000fe20000010100 */
        /* <DEDUP_REMOVED lines=20> */
[C---:B------:R-:W-:Y:S01]  /*1eb0*/  PRMT R220, R42.reuse, 0x7632, R220 ;  /* 0x000076322adc7816 */ /* 0x040fe200000000dc */
[----:B------:R-:W-:Y:S01]  /*1ec0*/  FMUL.FTZ R139, R5, R139 ;  /* 0x0000008b058b7220 */ /* 0x000fe20000410000 */
[----:B------:R-:W-:Y:S01]  /*1ed0*/  SHF.L.U32 R178, R42, 0x10, RZ ;  /* 0x000000102ab27819 */ /* 0x000fe200000006ff */
[----:B------:R-:W-:Y:S01]  /*1ee0*/  FADD.FTZ R194, R194, R158 ;  /* 0x0000009ec2c27221 */ /* 0x000fe20000010000 */
[----:B------:R-:W-:Y:S01]  /*1ef0*/  FFMA.FTZ R193, R162, R158, R193 ;  /* 0x0000009ea2c17223 */ /* 0x000fe200000100c1 */
[----:B------:R-:W-:-:S02]  /*1f00*/  PRMT R42, R38, 0x7632, R42 ;  /* 0x00007632262a7816 */ /* 0x000fc4000000002a */
[----:B------:R-:W-:Y:S01]  /*1f10*/  SHF.L.U32 R114, R38, 0x10, RZ ;  /* 0x0000001026727819 */ /* 0x000fe200000006ff */
[C---:B------:R-:W-:Y:S01]  /*1f20*/  FADD.FTZ R38, -R126.reuse, R134 ;  /* 0x000000867e267221 */ /* 0x040fe20000010100 */
[----:B------:R-:W-:Y:S01]  /*1f30*/  SHF.L.U32 R113, R113, 0x10, RZ ;  /* 0x0000001071717819 */ /* 0x000fe200000006ff */
[----:B------:R-:W-:Y:S01]  /*1f40*/  FADD.FTZ R138, -R126, R138 ;  /* 0x0000008a7e8a7221 */ /* 0x000fe20000010100 */
[----:B------:R-:W-:Y:S01]  /*1f50*/  PRMT R134, R81, 0x7632, R134 ;  /* 0x0000763251867816 */ /* 0x000fe20000000086 */
        /* <DEDUP_REMOVED lines=10> */
[----:B------:R-:W-:Y:S01]  /*2000*/  SHF.L.U32 R221, R221, 0x10, RZ ;  /* 0x00000010dddd7819 */ /* 0x000fe200000006ff */
[----:B------:R-:W-:Y:S01]  /*2010*/  FADD.FTZ R194, R194, R135 ;  /* 0x00000087c2c27221 */ /* 0x000fe20000010000 */
[----:B------:R-:W-:Y:S01]  /*2020*/  FFMA.FTZ R193, R132, R135, R193 ;  /* 0x0000008784c17223 */ /* 0x000fe200000100c1 */
[----:B------:R-:W-:-:S02]  /*2030*/  PRMT R40, R36, 0x7632, R40 ;  /* 0x0000763224287816 */ /* 0x000fc40000000028 */
[----:B------:R-:W-:Y:S01]  /*2040*/  SHF.L.U32 R46, R36, 0x10, RZ ;  /* 0x00000010242e7819 */ /* 0x000fe200000006ff */
[----:B------:R-:W-:Y:S01]  /*2050*/  FADD.FTZ R36, -R126, R133 ;  /* 0x000000857e247221 */ /* 0x000fe20000010100 */
[----:B------:R-:W-:Y:S01]  /*2060*/  SHF.L.U32 R44, R44, 0x10, RZ ;  /* 0x000000102c2c7819 */ /* 0x000fe200000006ff */
[----:B------:R-:W-:Y:S01]  /*2070*/  FADD.FTZ R137, -R126, R137 ;  /* 0x000000897e897221 */ /* 0x000fe20000010100 */
[----:B------:R-:W-:Y:S01]  /*2080*/  PRMT R133, R82, 0x7632, R133 ;  /* 0x0000763252857816 */ /* 0x000fe20000000085 */
[----:B------:R-:W-:Y:S01]  /*2090*/  FMUL.FTZ R134, R134, R221 ;  /* 0x000000dd86867220 */ /* 0x000fe20000410000 */
[----:B------:R-:W-:Y:S01]  /*20a0*/  FMUL.FTZ R130, R5, R130 ;  /* 0x0000008205827220 */ /* 0x000fe20000410000 */
[----:B------:R-:W-:Y:S01]  /*20b0*/  FADD.FTZ R194, R194, R142 ;  /* 0x0000008ec2c27221 */ /* 0x000fe20000010000 */
[----:B------:R-:W-:Y:S01]  /*20c0*/  FFMA.FTZ R193, R138, R142, R193 ;  /* 0x0000008e8ac17223 */ /* 0x000fe200000100c1 */
[C---:B------:R-:W-:Y:S02]  /*20d0*/  PRMT R219, R43.reuse, 0x7632, R219 ;  /* 0x000076322bdb7816 */ /* 0x040fe400000000db */
[----:B------:R-:W-:-:S02]  /*20e0*/  SHF.L.U32 R177, R43, 0x10, RZ ;  /* 0x000000102bb17819 */ /* 0x000fc400000006ff */
[C---:B------:R-:W-:Y:S02]  /*20f0*/  PRMT R43, R39.reuse, 0x7632, R43 ;  /* 0x00007632272b7816 */ /* 0x040fe4000000002b */
[----:B------:R-:W-:Y:S01]  /*2100*/  SHF.L.U32 R115, R39, 0x10, RZ ;  /* 0x0000001027737819 */ /* 0x000fe200000006ff */
[C---:B------:R-:W-:Y:S01]  /*2110*/  FADD.FTZ R39, -R126.reuse, R46 ;  /* 0x0000002e7e277221 */ /* 0x040fe20000010100 */
[----:B------:R-:W-:Y:S01]  /*2120*/  SHF.L.U32 R133, R133, 0x10, RZ ;  /* 0x0000001085857819 */ /* 0x000fe200000006ff */
        /* <DEDUP_REMOVED lines=9> */
[----:B------:R-:W-:-:S02]  /*21c0*/  SHF.L.U32 R124, R124, 0x10, RZ ;  /* 0x000000107c7c7819 */ /* 0x000fc400000006ff */
        /* <DEDUP_REMOVED lines=8> */
[----:B------:R-:W-:Y:S01]  /*2250*/  SHF.L.U32 R114, R42, 0x10, RZ ;  /* 0x000000102a727819 */ /* 0x000fe200000006ff */
[----:B------:R-:W-:Y:S01]  /*2260*/  FADD.FTZ R194, R194, R141 ;  /* 0x0000008dc2c27221 */ /* 0x000fe20000010000 */
[----:B------:R-:W-:Y:S01]  /*2270*/  FFMA.FTZ R193, R137, R141, R193 ;  /* 0x0000008d89c17223 */ /* 0x000fe200000100c1 */
[----:B------:R-:W-:Y:S01]  /*2280*/  SHF.L.U32 R43, R43, 0x10, RZ ;  /* 0x000000102b2b7819 */ /* 0x000fe200000006ff */
[C---:B------:R-:W-:Y:S01]  /*2290*/  FADD.FTZ R121, -R126.reuse, R123 ;  /* 0x0000007b7e797221 */ /* 0x040fe20000010100 */
[C---:B------:R-:W-:Y:S01]  /*22a0*/  FADD.FTZ R123, -R126.reuse, R124 ;  /* 0x0000007c7e7b7221 */ /* 0x040fe20000010100 */
[----:B------:R-:W-:Y:S01]  /*22b0*/  SHF.L.U32 R131, R131, 0x10, RZ ;  /* 0x0000001083837819 */ /* 0x000fe200000006ff */
[C---:B------:R-:W-:Y:S01]  /*22c0*/  FADD.FTZ R120, -R126.reuse, R118 ;  /* 0x000000767e787221 */ /* 0x040fe20000010100 */
[----:B------:R-:W-:Y:S01]  /*22d0*/  SHF.L.U32 R219, R219, 0x10, RZ ;  /* 0x00000010dbdb7819 */ /* 0x000fe200000006ff */
[C---:B------:R-:W-:Y:S01]  /*22e0*/  FADD.FTZ R124, -R126.reuse, R125 ;  /* 0x0000007d7e7c7221 */ /* 0x040fe20000010100 */
[----:B------:R-:W-:Y:S01]  /*22f0*/  FADD.FTZ R128, -R126, R45 ;  /* 0x0000002d7e807221 */ /* 0x000fe20000010100 */
[----:B------:R-:W-:Y:S01]  /*2300*/  FMUL.FTZ R140, R140, R177 ;  /* 0x000000b18c8c7220 */ /* 0x000fe20000410000 */
[----:B------:R-:W-:Y:S01]  /*2310*/  FMUL.FTZ R136, R5, R136 ;  /* 0x0000008805887220 */ /* 0x000fe20000410000 */
[----:B------:R-:W-:Y:S01]  /*2320*/  FADD.FTZ R194, R194, R133 ;  /* 0x00000085c2c27221 */ /* 0x000fe20000010000 */
[----:B------:R-:W-:Y:S01]  /*2330*/  FFMA.FTZ R193, R129, R133, R193 ;  /* 0x0000008581c17223 */ /* 0x000fe200000100c1 */
[C---:B------:R-:W-:Y:S01]  /*2340*/  FADD.FTZ R42, -R126.reuse, R115 ;  /* 0x000000737e2a7221 */ /* 0x040fe20000010100 */
[C---:B------:R-:W-:Y:S01]  /*2350*/  FADD.FTZ R118, -R126.reuse, R46 ;  /* 0x0000002e7e767221 */ /* 0x040fe20000010100 */
[C---:B------:R-:W-:Y:S01]  /*2360*/  FADD.FTZ R122, -R126.reuse, R47 ;  /* 0x0000002f7e7a7221 */ /* 0x040fe20000010100 */
[C---:B------:R-:W-:Y:S01]  /*2370*/  FADD.FTZ R125, -R126.reuse, R114 ;  /* 0x000000727e7d7221 */ /* 0x040fe20000010100 */
[--C-:B------:R-:W-:Y:S01]  /*2380*/  FADD.FTZ R126, -R126, R43.reuse ;  /* 0x0000002b7e7e7221 */ /* 0x100fe20000010100 */
        /* <DEDUP_REMOVED lines=16> */
[----:B------:R-:W-:Y:S01]  /*2490*/  FMUL.FTZ R43, R43, R218 ;  /* 0x000000da2b2b7220 */ /* 0x000fe20000410000 */
[----:B------:R-:W-:Y:S01]  /*24a0*/  PRMT R217, R33, 0x7632, R217 ;  /* 0x0000763221d97816 */ /* 0x000fe200000000d9 */
[----:B------:R-:W-:Y:S01]  /*24b0*/  FMUL.FTZ R118, R5, R118 ;  /* 0x0000007605767220 */ /* 0x000fe20000410000 */
[----:B------:R-:W-:Y:S01]  /*24c0*/  SHF.L.U32 R114, R33, 0x10, RZ ;  /* 0x0000001021727819 */ /* 0x000fe200000006ff */
[----:B------:R-:W-:Y:S01]  /*24d0*/  FADD.FTZ R194, R194, R27 ;  /* 0x0000001bc2c27221 */ /* 0x000fe20000010000 */
[----:B------:R-:W-:Y:S01]  /*24e0*/  SHF.L.U32 R28, R97, 0x10, RZ ;  /* 0x00000010611c7819 */ /* 0x000fe200000006ff */
        /* <DEDUP_REMOVED lines=10> */
[----:B------:R-:W-:Y:S01]  /*2590*/  FMUL.FTZ R44, R44, R217 ;  /* 0x000000d92c2c7220 */ /* 0x000fe20000410000 */
[C---:B------:R-:W-:Y:S01]  /*25a0*/  PRMT R216, R34.reuse, 0x7632, R216 ;  /* 0x0000763222d87816 */ /* 0x040fe200000000d8 */
[C---:B------:R-:W-:Y:S01]  /*25b0*/  FMUL.FTZ R122, R5.reuse, R122 ;  /* 0x0000007a057a7220 */ /* 0x040fe20000410000 */
        /* <DEDUP_REMOVED lines=65> */
[----:B------:R-:W-:Y:S01]  /*29d0*/  FADD.FTZ R233, R233, R117 ;  /* 0x00000075e9e97221 */ /* 0x000fe20000010000 */
[----:B------:R-:W-:Y:S01]  /*29e0*/  FFMA.FTZ R234, R124, R117, R234 ;  /* 0x000000757cea7223 */ /* 0x000fe200000100ea */
[----:B------:R-:W-:Y:S01]  /*29f0*/  FMUL.FTZ R192, R0, R188 ;  /* 0x000000bc00c07220 */ /* 0x000fe20000410000 */
[----:B------:R-:W-:Y:S01]  /*2a00*/  FMUL.FTZ R235, R171, R230 ;  /* 0x000000e6abeb7220 */ /* 0x000fe20000410000 */
[----:B------:R-:W-:Y:S01]  /*2a10*/  FMUL.FTZ R119, R119, R211 ;  /* 0x000000d377777220 */ /* 0x000fe20000410000 */
[----:B------:R-:W-:Y:S01]  /*2a20*/  FMUL.FTZ R120, R5, R120 ;  /* 0x0000007805787220 */ /* 0x000fe20000410000 */
[----:B------:R-:W-:Y:S01]  /*2a30*/  FADD.FTZ R233, R233, R34 ;  /* 0x00000022e9e97221 */ /* 0x000fe20000010000 */
[----:B------:R-:W-:Y:S01]  /*2a40*/  FFMA.FTZ R234, R35, R34, R234 ;  /* 0x0000002223ea7223 */ /* 0x000fe200000100ea */
[----:B------:R0:W-:Y:S01]  /*2a50*/  STL [R1+0x4], R192 ;  /* 0x000004c001007387 */ /* 0x0001e20000100800 */
[----:B------:R-:W-:Y:S01]  /*2a60*/  FMUL.FTZ R210, R170, R187 ;  /* 0x000000bbaad27220 */ /* 0x000fe20000410000 */
[----:B------:R-:W-:Y:S01]  /*2a70*/  FMUL.FTZ R209, R167, R186 ;  /* 0x000000baa7d17220 */ /* 0x000fe20000410000 */
[----:B------:R-:W-:Y:S01]  /*2a80*/  FMUL.FTZ R208, R164, R185 ;  /* 0x000000b9a4d07220 */ /* 0x000fe20000410000 */
[----:B------:R1:W-:Y:S01]  /*2a90*/  STL [R1], R235 ;  /* 0x000000eb01007387 */ /* 0x0003e20000100800 */
        /* <DEDUP_REMOVED lines=15> */
[----:B0-----:R-:W-:Y:S01]  /*2b90*/  FMUL.FTZ R192, R35, R231 ;  /* 0x000000e723c07220 */ /* 0x001fe20000410000 */
[----:B------:R-:W-:Y:S01]  /*2ba0*/  FMUL.FTZ R232, R168, R229 ;  /* 0x000000e5a8e87220 */ /* 0x000fe20000410000 */
[----:B------:R-:W-:Y:S01]  /*2bb0*/  FADD.FTZ R233, R233, R119 ;  /* 0x00000077e9e97221 */ /* 0x000fe20000010000 */
[----:B------:R-:W-:Y:S01]  /*2bc0*/  FFMA.FTZ R234, R120, R119, R234 ;  /* 0x0000007778ea7223 */ /* 0x000fe200000100ea */
[----:B-1----:R-:W-:Y:S01]  /*2bd0*/  FMUL.FTZ R235, R165, R228 ;  /* 0x000000e4a5eb7220 */ /* 0x002fe20000410000 */
        /* <DEDUP_REMOVED lines=18> */
.L_x_442:
[----:B------:R-:W0:Y:S01]  /*2d00*/  LDC.64 R28, c[0x0][0x428] ;  /* 0x00010a00ff1c7b82 */ /* 0x000e220000000a00 */
[----:B------:R-:W-:Y:S01]  /*2d10*/  IADD3 R144, PT, PT, R163, 0x20, RZ ;  /* 0x00000020a3907810 */ /* 0x000fe20007ffe0ff */
[----:B------:R-:W2:Y:S04]  /*2d20*/  LDL R248, [R1+0x158] ;  /* 0x0001580001f87983 */ /* 0x000ea80000100800 */
[----:B------:R-:W3:Y:S02]  /*2d30*/  LDL R249, [R1+0x154] ;  /* 0x0001540001f97983 */ /* 0x000ee40000100800 */
[----:B------:R-:W1:Y:S02]  /*2d40*/  LDC.64 R36, c[0x0][0x3a8] ;  /* 0x0000ea00ff247b82 */ /* 0x000e640000000a00 */
[----:B------:R-:W4:Y:S04]  /*2d50*/  LDL R250, [R1+0x150] ;  /* 0x0001500001fa7983 */ /* 0x000f280000100800 */
[----:B------:R-:W4:Y:S04]  /*2d60*/  LDL R251, [R1+0x14c] ;  /* 0x00014c0001fb7983 */ /* 0x000f280000100800 */
[----:B------:R-:W4:Y:S01]  /*2d70*/  LDL R252, [R1+0x148] ;  /* 0x0001480001fc7983 */ /* 0x000f220000100800 */
[----:B0-----:R-:W-:-:S06]  /*2d80*/  IMAD.WIDE.U32 R52, R144, 0x10, R28 ;  /* 0x0000001090347825 */ /* 0x001fcc00078e001c */
[----:B------:R-:W2:Y:S01]  /*2d90*/  LDG.E.128 R52, desc[UR6][R52.64] ;  /* 0x0000000634347981 */ /* 0x000ea2000c1e1d00 */
[C---:B------:R-:W-:Y:S01]  /*2da0*/  IADD3 R3, PT, PT, R163.reuse, 0x80, RZ ;  /* 0x00000080a3037810 */ /* 0x040fe20007ffe0ff */
[----:B-1----:R-:W-:-:S04]  /*2db0*/  IMAD.WIDE.U32 R64, R163, 0x10, R36 ;  /* 0x00000010a3407825 */ /* 0x002fc800078e0024 */
[--C-:B------:R-:W-:Y:S02]  /*2dc0*/  IMAD.WIDE.U32 R60, R3, 0x10, R36.reuse ;  /* 0x00000010033c7825 */ /* 0x100fe400078e0024 */
[----:B------:R-:W3:Y:S02]  /*2dd0*/  LDG.E.128 R64, desc[UR6][R64.64] ;  /* 0x0000000640407981 */ /* 0x000ee4000c1e1d00 */
[----:B------:R-:W-:Y:S02]  /*2de0*/  IMAD.WIDE.U32 R56, R144, 0x10, R36 ;  /* 0x0000001090387825 */ /* 0x000fe400078e0024 */
[----:B------:R-:W4:Y:S04]  /*2df0*/  LDG.E.128 R60, desc[UR6][R60.64] ;  /* 0x000000063c3c7981 */ /* 0x000f28000c1e1d00 */
[----:B------:R-:W4:Y:S01]  /*2e00*/  LDG.E.128 R56, desc[UR6][R56.64] ;  /* 0x0000000638387981 */ /* 0x000f22000c1e1d00 */
[----:B------:R-:W-:-:S02]  /*2e10*/  IADD3 R127, PT, PT, R163, 0x40, RZ ;  /* 0x00000040a37f7810 */ /* 0x000fc40007ffe0ff */
[----:B------:R-:W-:-:S03]  /*2e20*/  IADD3 R2, PT, PT, R163, 0x60, RZ ;  /* 0x00000060a3027810 */ /* 0x000fc60007ffe0ff */
[----:B------:R-:W-:-:S04]  /*2e30*/  IMAD.WIDE.U32 R44, R127, 0x10, R36 ;  /* 0x000000107f2c7825 */ /* 0x000fc800078e0024 */
[----:B------:R-:W-:Y:S02]  /*2e40*/  IMAD.WIDE.U32 R40, R127, 0x10, R28 ;  /* 0x000000107f287825 */ /* 0x000fe400078e001c */
[----:B------:R-:W4:Y:S02]  /*2e50*/  LDG.E.128 R44, desc[UR6][R44.64] ;  /* 0x000000062c2c7981 */ /* 0x000f24000c1e1d00 */
[C---:B------:R-:W-:Y:S02]  /*2e60*/  IMAD.WIDE.U32 R36, R2.reuse, 0x10, R36 ;  /* 0x0000001002247825 */ /* 0x040fe400078e0024 */
[----:B------:R-:W4:Y:S02]  /*2e70*/  LDG.E.128 R40, desc[UR6][R40.64] ;  /* 0x0000000628287981 */ /* 0x000f24000c1e1d00 */
[--C-:B------:R-:W-:Y:S02]  /*2e80*/  IMAD.WIDE.U32 R188, R163, 0x10, R28.reuse ;  /* 0x00000010a3bc7825 */ /* 0x100fe400078e001c */
[----:B------:R-:W4:Y:S02]  /*2e90*/  LDG.E.128 R36, desc[UR6][R36.64] ;  /* 0x0000000624247981 */ /* 0x000f24000c1e1d00 */
[----:B------:R-:W-:-:S02]  /*2ea0*/  IMAD.WIDE.U32 R32, R2, 0x10, R28 ;  /* 0x0000001002207825 */ /* 0x000fc400078e001c */
        /* <DEDUP_REMOVED lines=28> */
[C---:B----4-:R-:W-:Y:S02]  /*3070*/  PRMT R112, R60.reuse, 0x7632, R112 ;  /* 0x000076323c707816 */ /* 0x050fe40000000070 */
        /* <DEDUP_REMOVED lines=8> */
[----:B------:R-:W-:Y:S01]  /*3100*/  SHF.L.U32 R150, R57, 0x10, RZ ;  /* 0x0000001039967819 */ /* 0x000fe200000006ff */
[----:B0-----:R-:W-:-:S04]  /*3110*/  IMAD.WIDE.U32 R68, R163, 0x10, R52 ;  /* 0x00000010a3447825 */ /* 0x001fc800078e0034 */
[----:B------:R-:W-:Y:S01]  /*3120*/  IMAD.WIDE.U32 R64, R144, 0x10, R52 ;  /* 0x0000001090407825 */ /* 0x000fe200078e0034 */
[----:B------:R-:W-:Y:S01]  /*3130*/  PRMT R115, R63, 0x7632, R115 ;  /* 0x000076323f737816 */ /* 0x000fe20000000073 */
[----:B------:R-:W5:Y:S02]  /*3140*/  LDG.E.128 R68, desc[UR6][R68.64] ;  /* 0x0000000644447981 */ /* 0x000f64000c1e1d00 */
[----:B------:R-:W-:-:S04]  /*3150*/  IMAD.WIDE.U32 R60, R127, 0x10, R52 ;  /* 0x000000107f3c7825 */ /* 0x000fc800078e0034 */
[----:B------:R-:W-:-:S04]  /*3160*/  IMAD.WIDE.U32 R56, R2, 0x10, R52 ;  /* 0x0000001002387825 */ /* 0x000fc800078e0034 */
[----:B------:R-:W-:Y:S01]  /*3170*/  IMAD.WIDE.U32 R52, R3, 0x10, R52 ;  /* 0x0000001003347825 */ /* 0x000fe200078e0034 */
[----:B------:R-:W-:Y:S02]  /*3180*/  SHF.L.U32 R169, R63, 0x10, RZ ;  /* 0x000000103fa97819 */ /* 0x000fe400000006ff */
[C---:B------:R-:W-:Y:S02]  /*3190*/  PRMT R113, R62.reuse, 0x7632, R113 ;  /* 0x000076323e717816 */ /* 0x040fe40000000071 */
[----:B------:R-:W-:Y:S02]  /*31a0*/  SHF.L.U32 R121, R62, 0x10, RZ ;  /* 0x000000103e797819 */ /* 0x000fe400000006ff */
[C---:B------:R-:W-:Y:S01]  /*31b0*/  PRMT R114, R66.reuse, 0x7632, R114 ;  /* 0x0000763242727816 */ /* 0x040fe20000000072 */
[----:B------:R-:W5:Y:S01]  /*31c0*/  LDG.E.128 R60, desc[UR6][R60.64] ;  /* 0x000000063c3c7981 */ /* 0x000f62000c1e1d00 */
[----:B------:R-:W-:Y:S02]  /*31d0*/  SHF.L.U32 R167, R66, 0x10, RZ ;  /* 0x0000001042a77819 */ /* 0x000fe400000006ff */
[----:B------:R-:W-:-:S02]  /*31e0*/  PRMT R27, R67, 0x7632, R27 ;  /* 0x00007632431b7816 */ /* 0x000fc4000000001b */
[----:B------:R-:W-:Y:S02]  /*31f0*/  SHF.L.U32 R164, R67, 0x10, RZ ;  /* 0x0000001043a47819 */ /* 0x000fe400000006ff */
        /* <DEDUP_REMOVED lines=17> */
[C---:B------:R-:W-:Y:S02]  /*3310*/  PRMT R41, R37.reuse, 0x7632, R41 ;  /* 0x0000763225297816 */ /* 0x040fe40000000029 */
[----:B------:R-:W-:Y:S01]  /*3320*/  SHF.L.U32 R47, R37, 0x10, RZ ;  /* 0x00000010252f7819 */ /* 0x000fe200000006ff */
[----:B------:R-:W-:Y:S01]  /*3330*/  FADD.FTZ R37, -R126, R119 ;  /* 0x000000777e257221 */ /* 0x000fe20000010100 */
[C---:B------:R-:W-:Y:S02]  /*3340*/  PRMT R230, R188.reuse, 0x7632, R230 ;  /* 0x00007632bce67816 */ /* 0x040fe400000000e6 */
[----:B------:R-:W-:-:S02]  /*3350*/  SHF.L.U32 R188, R188, 0x10, RZ ;  /* 0x00000010bcbc7819 */ /* 0x000fc400000006ff */
[----:B------:R-:W-:Y:S01]  /*3360*/  SHF.L.U32 R119, R0, 0x10, RZ ;  /* 0x0000001000777819 */ /* 0x000fe200000006ff */
[----:B------:R-:W-:Y:S01]  /*3370*/  FADD.FTZ R0, -R126, R118 ;  /* 0x000000767e007221 */ /* 0x000fe20000010100 */
[----:B------:R-:W-:Y:S02]  /*3380*/  SHF.L.U32 R116, R116, 0x10, RZ ;  /* 0x0000001074747819 */ /* 0x000fe400000006ff */
[----:B------:R-:W-:Y:S01]  /*3390*/  SHF.L.U32 R112, R112, 0x10, RZ ;  /* 0x0000001070707819 */ /* 0x000fe200000006ff */
[----:B------:R-:W-:Y:S01]  /*33a0*/  FADD.FTZ R169, -R126, R169 ;  /* 0x000000a97ea97221 */ /* 0x000fe20000010100 */
[C---:B------:R-:W-:Y:S02]  /*33b0*/  PRMT R220, R42.reuse, 0x7632, R220 ;  /* 0x000076322adc7816 */ /* 0x040fe400000000dc */
[----:B------:R-:W-:Y:S01]  /*33c0*/  SHF.L.U32 R178, R42, 0x10, RZ ;  /* 0x000000102ab27819 */ /* 0x000fe200000006ff */
[----:B------:R-:W-:Y:S01]  /*33d0*/  FADD.FTZ R171, -R126, R116 ;  /* 0x000000747eab7221 */ /* 0x000fe20000010100 */
[----:B------:R-:W-:Y:S01]  /*33e0*/  PRMT R42, R38, 0x7632, R42 ;  /* 0x00007632262a7816 */ /* 0x000fe2000000002a */
[----:B------:R-:W-:Y:S01]  /*33f0*/  FMUL.FTZ R176, R176, R188 ;  /* 0x000000bcb0b07220 */ /* 0x000fe20000410000 */
[----:B------:R-:W-:Y:S01]  /*3400*/  SHF.L.U32 R130, R38, 0x10, RZ ;  /* 0x0000001026827819 */ /* 0x000fe200000006ff */
[----:B------:R-:W-:Y:S01]  /*3410*/  FADD.FTZ R38, -R126, R121 ;  /* 0x000000797e267221 */ /* 0x000fe20000010100 */
[----:B------:R-:W-:Y:S01]  /*3420*/  SHF.L.U32 R230, R230, 0x10, RZ ;  /* 0x00000010e6e67819 */ /* 0x000fe200000006ff */
[----:B-----5:R-:W-:Y:S01]  /*3430*/  FMUL.FTZ R0, R5, R0 ;  /* 0x0000000005007220 */ /* 0x020fe20000410000 */
[----:B------:R-:W-:Y:S01]  /*3440*/  FADD.FTZ R121, -R126, R112 ;  /* 0x000000707e797221 */ /* 0x000fe20000010100 */
[----:B------:R-:W-:-:S02]  /*3450*/  PRMT R215, R35, 0x7632, R215 ;  /* 0x0000763223d77816 */ /* 0x000fc400000000d7 */
        /* <DEDUP_REMOVED lines=8> */
[----:B------:R-:W-:Y:S01]  /*34e0*/  FMUL.FTZ R171, R5, R171 ;  /* 0x000000ab05ab7220 */ /* 0x000fe20000410000 */
[----:B------:R-:W-:Y:S01]  /*34f0*/  FFMA.FTZ R193, R0, R176, RZ ;  /* 0x000000b000c17223 */ /* 0x000fe200000100ff */
        /* <DEDUP_REMOVED lines=54> */
[----:B------:R-:W-:Y:S01]  /*3860*/  SHF.L.U32 R225, R225, 0x10, RZ ;  /* 0x00000010e1e17819 */ /* 0x000fe200000006ff */
[----:B------:R-:W-:Y:S01]  /*3870*/  FMUL.FTZ R147, R147, R183 ;  /* 0x000000b793937220 */ /* 0x000fe20000410000 */
[----:B------:R-:W-:Y:S01]  /*3880*/  FMUL.FTZ R150, R5, R150 ;  /* 0x0000009605967220 */ /* 0x000fe20000410000 */
[----:B------:R-:W-:Y:S01]  /*3890*/  FADD.FTZ R194, R194, R151 ;  /* 0x00000097c2c27221 */ /* 0x000fe20000010000 */
[----:B------:R-:W-:Y:S01]  /*38a0*/  FFMA.FTZ R193, R152, R151, R193 ;  /* 0x0000009798c17223 */ /* 0x000fe200000100c1 */
[----:B------:R-:W-:Y:S01]  /*38b0*/  SHF.L.U32 R159, R123, 0x10, RZ ;  /* 0x000000107b9f7819 */ /* 0x000fe200000006ff */
[----:B------:R-:W-:Y:S01]  /*38c0*/  FADD.FTZ R153, -R126, R153 ;  /* 0x000000997e997221 */ /* 0x000fe20000010100 */
[C---:B------:R-:W-:Y:S01]  /*38d0*/  SHF.L.U32 R146, R78.reuse, 0x10, RZ ;  /* 0x000000104e927819 */ /* 0x040fe200000006ff */
[----:B------:R-:W-:Y:S01]  /*38e0*/  FMUL.FTZ R155, R155, R225 ;  /* 0x000000e19b9b7220 */ /* 0x000fe20000410000 */
[----:B------:R-:W-:Y:S01]  /*38f0*/  PRMT R157, R78, 0x7632, R157 ;  /* 0x000076324e9d7816 */ /* 0x000fe2000000009d */
        /* <DEDUP_REMOVED lines=14> */
[----:B------:R-:W-:Y:S01]  /*39e0*/  PRMT R158, R79, 0x7632, R158 ;  /* 0x000076324f9e7816 */ /* 0x000fe2000000009e */
        /* <DEDUP_REMOVED lines=30> */
[----:B------:R-:W-:Y:S01]  /*3bd0*/  SHF.L.U32 R46, R36, 0x10, RZ ;  /* 0x00000010242e7819 */ /* 0x000fe200000006ff */
[----:B------:R-:W-:Y:S01]  /*3be0*/  FFMA.FTZ R193, R162, R158, R193 ;  /* 0x0000009ea2c17223 */ /* 0x000fe200000100c1 */
[C---:B------:R-:W-:Y:S01]  /*3bf0*/  PRMT R219, R43.reuse, 0x7632, R219 ;  /* 0x000076322bdb7816 */ /* 0x040fe200000000db */
[----:B------:R-:W-:Y:S01]  /*3c00*/  FADD.FTZ R138, -R126, R138 ;  /* 0x0000008a7e8a7221 */ /* 0x000fe20000010100 */
[----:B------:R-:W-:Y:S01]  /*3c10*/  SHF.L.U32 R177, R43, 0x10, RZ ;  /* 0x000000102bb17819 */ /* 0x000fe200000006ff */
[----:B------:R-:W-:Y:S01]  /*3c20*/  FMUL.FTZ R135, R135, R222 ;  /* 0x000000de87877220 */ /* 0x000fe20000410000 */
[----:B------:R-:W-:Y:S01]  /*3c30*/  SHF.L.U32 R129, R129, 0x10, RZ ;  /* 0x0000001081817819 */ /* 0x000fe200000006ff */
[----:B------:R-:W-:Y:S01]  /*3c40*/  FMUL.FTZ R132, R5, R132 ;  /* 0x0000008405847220 */ /* 0x000fe20000410000 */
[C---:B------:R-:W-:Y:S01]  /*3c50*/  SHF.L.U32 R142, R81.reuse, 0x10, RZ ;  /* 0x00000010518e7819 */ /* 0x040fe200000006ff */
[----:B------:R-:W-:Y:S01]  /*3c60*/  FADD.FTZ R194, R194, R143 ;  /* 0x0000008fc2c27221 */ /* 0x000fe20000010000 */
[----:B------:R-:W-:Y:S01]  /*3c70*/  PRMT R134, R81, 0x7632, R134 ;  /* 0x0000763251867816 */ /* 0x000fe20000000086 */
[----:B------:R-:W-:Y:S01]  /*3c80*/  FFMA.FTZ R193, R139, R143, R193 ;  /* 0x0000008f8bc17223 */ /* 0x000fe200000100c1 */
[----:B------:R-:W-:-:S02]  /*3c90*/  PRMT R43, R39, 0x7632, R43 ;  /* 0x00007632272b7816 */ /* 0x000fc4000000002b */
[----:B------:R-:W-:Y:S01]  /*3ca0*/  SHF.L.U32 R131, R39, 0x10, RZ ;  /* 0x0000001027837819 */ /* 0x000fe200000006ff */
[C---:B------:R-:W-:Y:S01]  /*3cb0*/  FADD.FTZ R39, -R126.reuse, R46 ;  /* 0x0000002e7e277221 */ /* 0x040fe20000010100 */
[----:B------:R-:W-:Y:S01]  /*3cc0*/  SHF.L.U32 R46, R41, 0x10, RZ ;  /* 0x00000010292e7819 */ /* 0x000fe200000006ff */
[----:B------:R-:W-:Y:S01]  /*3cd0*/  FADD.FTZ R41, -R126, R130 ;  /* 0x000000827e297221 */ /* 0x000fe20000010100 */
[----:B------:R-:W-:Y:S01]  /*3ce0*/  SHF.L.U32 R134, R134, 0x10, RZ ;  /* 0x0000001086867819 */ /* 0x000fe200000006ff */
[----:B------:R-:W-:Y:S01]  /*3cf0*/  FADD.FTZ R130, -R126, R129 ;  /* 0x000000817e827221 */ /* 0x000fe20000010100 */
[----:B------:R-:W-:Y:S01]  /*3d00*/  SHF.L.U32 R221, R221, 0x10, RZ ;  /* 0x00000010dddd7819 */ /* 0x000fe200000006ff */
[----:B------:R-:W-:Y:S01]  /*3d10*/  FMUL.FTZ R142, R142, R179 ;  /* 0x000000b38e8e7220 */ /* 0x000fe20000410000 */
[C---:B------:R-:W-:Y:S01]  /*3d20*/  FMUL.FTZ R138, R5.reuse, R138 ;  /* 0x0000008a058a7220 */ /* 0x040fe20000410000 */
[----:B------:R-:W-:Y:S01]  /*3d30*/  FADD.FTZ R194, R194, R135 ;  /* 0x00000087c2c27221 */ /* 0x000fe20000010000 */
[----:B------:R-:W-:Y:S01]  /*3d40*/  FFMA.FTZ R193, R132, R135, R193 ;  /* 0x0000008784c17223 */ /* 0x000fe200000100c1 */
[----:B------:R-:W-:Y:S01]  /*3d50*/  PRMT R40, R36, 0x7632, R40 ;  /* 0x0000763224287816 */ /* 0x000fe20000000028 */
[----:B------:R-:W-:Y:S01]  /*3d60*/  FADD.FTZ R137, -R126, R137 ;  /* 0x000000897e897221 */ /* 0x000fe20000010100 */
[----:B------:R-:W-:Y:S01]  /*3d70*/  SHF.L.U32 R44, R44, 0x10, RZ ;  /* 0x000000102c2c7819 */ /* 0x000fe200000006ff */
[----:B------:R-:W-:Y:S01]  /*3d80*/  FMUL.FTZ R134, R134, R221 ;  /* 0x000000dd86867220 */ /* 0x000fe20000410000 */
[C---:B------:R-:W-:Y:S01]  /*3d90*/  SHF.L.U32 R141, R82.reuse, 0x10, RZ ;  /* 0x00000010528d7819 */ /* 0x040fe200000006ff */
[----:B------:R-:W-:Y:S01]  /*3da0*/  FMUL.FTZ R130, R5, R130 ;  /* 0x0000008205827220 */ /* 0x000fe20000410000 */
[----:B------:R-:W-:Y:S01]  /*3db0*/  PRMT R133, R82, 0x7632, R133 ;  /* 0x0000763252857816 */ /* 0x000fe20000000085 */
[----:B------:R-:W-:Y:S01]  /*3dc0*/  FADD.FTZ R194, R194, R142 ;  /* 0x0000008ec2c27221 */ /* 0x000fe20000010000 */
[----:B------:R-:W-:Y:S01]  /*3dd0*/  FFMA.FTZ R193, R138, R142, R193 ;  /* 0x0000008e8ac17223 */ /* 0x000fe200000100c1 */
[----:B------:R-:W-:Y:S01]  /*3de0*/  SHF.L.U32 R118, R40, 0x10, RZ ;  /* 0x0000001028767819 */ /* 0x000fe200000006ff */
[C---:B------:R-:W-:Y:S01]  /*3df0*/  FADD.FTZ R40, -R126.reuse, R47 ;  /* 0x0000002f7e287221 */ /* 0x040fe20000010100 */
        /* <DEDUP_REMOVED lines=8> */
[C-C-:B------:R-:W-:Y:S01]  /*3e80*/  FADD.FTZ R42, -R126.reuse, R131.reuse ;  /* 0x000000837e2a7221 */ /* 0x140fe20000010100 */
        /* <DEDUP_REMOVED lines=178> */
.L_x_443:
[----:B------:R0:W-:Y:S04]  /*49b0*/  STL [R1+0x234], R14 ;  /* 0x0002340e01007387 */ /* 0x0001e80000100800 */
[----:B0-----:R-:W2:Y:S04]  /*49c0*/  LDL.LU R14, [R1+0x14] ;  /* 0x00001400010e7983 */ /* 0x001ea80000300800 */
[----:B------:R0:W-:Y:S04]  /*49d0*/  STL [R1+0x230], R13 ;  /* 0x0002300d01007387 */ /* 0x0001e80000100800 */
[----:B0-----:R-:W3:Y:S04]  /*49e0*/  LDL.LU R13, [R1+0x74] ;  /* 0x00007400010d7983 */ /* 0x001ee80000300800 */
[----:B------:R0:W-:Y:S04]  /*49f0*/  STL [R1+0x22c], R12 ;  /* 0x00022c0c01007387 */ /* 0x0001e80000100800 */
[----:B0-----:R-:W4:Y:S04]  /*4a00*/  LDL.LU R12, [R1+0x70] ;  /* 0x00007000010c7983 */ /* 0x001f280000300800 */
[----:B------:R0:W-:Y:S04]  /*4a10*/  STL [R1+0x228], R11 ;  /* 0x0002280b01007387 */ /* 0x0001e80000100800 */
[----:B0-----:R-:W2:Y:S04]  /*4a20*/  LDL.LU R11, [R1+0x6c] ;  /* 0x00006c00010b7983 */ /* 0x001ea80000300800 */
        /* <DEDUP_REMOVED lines=15> */
[----:B0-----:R-:W2:Y:S04]  /*4b20*/  LDL.LU R3, [R1] ;  /* 0x0000000001037983 */ /* 0x001ea80000300800 */
[----:B------:R0:W-:Y:S04]  /*4b30*/  STL [R1+0x204], R2 ;  /* 0x0002040201007387 */ /* 0x0001e80000100800 */
[----:B0-----:R-:W2:Y:S04]  /*4b40*/  LDL.LU R2, [R1+0x10] ;  /* 0x0000100001027983 */ /* 0x001ea80000300800 */
[----:B------:R0:W-:Y:S04]  /*4b50*/  STL [R1+0x200], R0 ;  /* 0x0002000001007387 */ /* 0x0001e80000100800 */
[----:B0-----:R-:W2:Y:S01]  /*4b60*/  LDL.LU R0, [R1+0x4] ;  /* 0x0000040001007983 */ /* 0x001ea20000300800 */
[----:B---3--:R-:W-:Y:S01]  /*4b70*/  FADD.FTZ R238, R238, R13 ;  /* 0x0000000deeee7221 */ /* 0x008fe20000010000 */
[----:B----4-:R-:W-:Y:S01]  /*4b80*/  FADD.FTZ R206, R206, R12 ;  /* 0x0000000ccece7221 */ /* 0x010fe20000010000 */
[----:B--2---:R-:W-:Y:S01]  /*4b90*/  FADD.FTZ R237, R237, R11 ;  /* 0x0000000beded7221 */ /* 0x004fe20000010000 */
[----:B------:R-:W-:Y:S01]  /*4ba0*/  FADD.FTZ R207, R207, R10 ;  /* 0x0000000acfcf7221 */ /* 0x000fe20000010000 */
[----:B------:R-:W-:Y:S01]  /*4bb0*/  FADD.FTZ R236, R236, R9 ;  /* 0x00000009ecec7221 */ /* 0x000fe20000010000 */
[----:B------:R-:W-:Y:S01]  /*4bc0*/  FADD.FTZ R2, R3, R2 ;  /* 0x0000000203027221 */ /* 0x000fe20000010000 */
[----:B------:R-:W-:Y:S01]  /*4bd0*/  FADD.FTZ R3, R232, R5 ;  /* 0x00000005e8037221 */ /* 0x000fe20000010000 */
[----:B------:R-:W-:-:S02]  /*4be0*/  FADD.FTZ R0, R0, R14 ;  /* 0x0000000e00007221 */ /* 0x000fc40000010000 */
[----:B------:R0:W5:Y:S04]  /*4bf0*/  LDL.LU R14, [R1+0x234] ;  /* 0x00023400010e7983 */ /* 0x0001680000300800 */
[----:B------:R1:W-:Y:S04]  /*4c00*/  STL [R1+0x14], R0 ;  /* 0x0000140001007387 */ /* 0x0003e80000100800 */
[----:B------:R2:W-:Y:S01]  /*4c10*/  STL [R1+0x10], R2 ;  /* 0x0000100201007387 */ /* 0x0005e20000100800 */
[----:B-1----:R-:W-:Y:S01]  /*4c20*/  FADD.FTZ R0, R210, R4 ;  /* 0x00000004d2007221 */ /* 0x002fe20000010000 */
[----:B--2---:R-:W-:-:S04]  /*4c30*/  FADD.FTZ R2, R209, R6 ;  /* 0x00000006d1027221 */ /* 0x004fc80000010000 */
[----:B------:R1:W-:Y:S04]  /*4c40*/  STL [R1+0xc], R0 ;  /* 0x00000c0001007387 */ /* 0x0003e80000100800 */
[----:B------:R2:W-:Y:S04]  /*4c50*/  STL [R1+0x8], R3 ;  /* 0x0000080301007387 */ /* 0x0005e80000100800 */
[----:B------:R3:W-:Y:S01]  /*4c60*/  STL [R1+0x4], R2 ;  /* 0x0000040201007387 */ /* 0x0007e20000100800 */
[----:B-1----:R-:W-:Y:S01]  /*4c70*/  FADD.FTZ R0, R235, R7 ;  /* 0x00000007eb007221 */ /* 0x002fe20000010000 */
[----:B------:R-:W-:-:S04]  /*4c80*/  FADD.FTZ R235, R208, R8 ;  /* 0x00000008d0eb7221 */ /* 0x000fc80000010000 */
[----:B------:R1:W-:Y:S04]  /*4c90*/  STL [R1], R0 ;  /* 0x0000000001007387 */ /* 0x0003e80000100800 */
[----:B------:R-:W4:Y:S04]  /*4ca0*/  LDL.LU R232, [R1+0x78] ;  /* 0x0000780001e87983 */ /* 0x000f280000300800 */
        /* <DEDUP_REMOVED lines=13> */
[----:B--2---:R-:W2:Y:S04]  /*4d80*/  LDL.LU R3, [R1+0xb0] ;  /* 0x0000b00001037983 */ /* 0x004ea80000300800 */
[----:B---3--:R-:W3:Y:S04]  /*4d90*/  LDL.LU R2, [R1+0xb4] ;  /* 0x0000b40001027983 */ /* 0x008ee80000300800 */
[----:B-1----:R-:W3:Y:S01]  /*4da0*/  LDL.LU R0, [R1+0xb8] ;  /* 0x0000b80001007983 */ /* 0x002ee20000300800 */
[----:B----4-:R-:W-:-:S03]  /*4db0*/  FADD.FTZ R205, R205, R232 ;  /* 0x000000e8cdcd7221 */ /* 0x010fc60000010000 */
[----:B------:R-:W4:Y:S01]  /*4dc0*/  LDL.LU R232, [R1+0xbc] ;  /* 0x0000bc0001e87983 */ /* 0x000f220000300800 */
[----:B------:R-:W-:-:S03]  /*4dd0*/  FADD.FTZ R239, R239, R210 ;  /* 0x000000d2efef7221 */ /* 0x000fc60000010000 */
        /* <DEDUP_REMOVED lines=25> */
[----:B--2---:R-:W-:-:S03]  /*4f70*/  FADD.FTZ R198, R198, R3 ;  /* 0x00000003c6c67221 */ /* 0x004fc60000010000 */
[----:B------:R-:W2:Y:S01]  /*4f80*/  LDL.LU R3, [R1+0x140] ;  /* 0x0001400001037983 */ /* 0x000ea20000300800 */
[----:B---3--:R-:W-:-:S03]  /*4f90*/  FADD.FTZ R246, R246, R2 ;  /* 0x00000002f6f67221 */ /* 0x008fc60000010000 */
[----:B------:R-:W3:Y:S01]  /*4fa0*/  LDL.LU R2, [R1+0xe8] ;  /* 0x0000e80001027983 */ /* 0x000ee20000300800 */
[----:B------:R-:W-:-:S03]  /*4fb0*/  FADD.FTZ R197, R197, R0 ;  /* 0x00000000c5c57221 */ /* 0x000fc60000010000 */
[----:B------:R-:W3:Y:S01]  /*4fc0*/  LDL.LU R0, [R1+0x12c] ;  /* 0x00012c0001007983 */ /* 0x000ee20000300800 */
        /* <DEDUP_REMOVED lines=60> */
[----:B------:R-:W-:Y:S01]  /*5390*/  FADD.FTZ R214, R214, R232 ;  /* 0x000000e8d6d67221 */ /* 0x000fe20000010000 */
[----:B------:R-:W-:Y:S01]  /*53a0*/  FADD.FTZ R189, R189, R210 ;  /* 0x000000d2bdbd7221 */ /* 0x000fe20000010000 */
[----:B------:R-:W-:Y:S01]  /*53b0*/  FADD.FTZ R215, R215, R209 ;  /* 0x000000d1d7d77221 */ /* 0x000fe20000010000 */
[----:B------:R-:W3:Y:S01]  /*53c0*/  LDL.LU R232, [R1+0x48] ;  /* 0x0000480001e87983 */ /* 0x000ee20000300800 */
[----:B------:R-:W-:-:S03]  /*53d0*/  FADD.FTZ R112, R112, R208 ;  /* 0x000000d070707221 */ /* 0x000fc60000010000 */
[----:B------:R-:W3:Y:S04]  /*53e0*/  LDL.LU R210, [R1+0x4c] ;  /* 0x00004c0001d27983 */ /* 0x000ee80000300800 */
[----:B------:R-:W3:Y:S04]  /*53f0*/  LDL.LU R209, [R1+0x50] ;  /* 0x0000500001d17983 */ /* 0x000ee80000300800 */
[----:B------:R-:W3:Y:S01]  /*5400*/  LDL.LU R208, [R1+0x54] ;  /* 0x0000540001d07983 */ /* 0x000ee20000300800 */
[----:B----4-:R-:W-:-:S03]  /*5410*/  FADD.FTZ R180, R180, R13 ;  /* 0x0000000db4b47221 */ /* 0x010fc60000010000 */
[----:B------:R0:W5:Y:S01]  /*5420*/  LDL.LU R13, [R1+0x230] ;  /* 0x00023000010d7983 */ /* 0x0001620000300800 */
[----:B------:R-:W-:-:S03]  /*5430*/  FADD.FTZ R223, R223, R12 ;  /* 0x0000000cdfdf7221 */ /* 0x000fc60000010000 */
        /* <DEDUP_REMOVED lines=17> */
[----:B--2---:R-:W-:-:S03]  /*5550*/  FADD.FTZ R185, R185, R3 ;  /* 0x00000003b9b97221 */ /* 0x004fc60000010000 */
[----:B------:R0:W5:Y:S01]  /*5560*/  LDL.LU R3, [R1+0x208] ;  /* 0x0002080001037983 */ /* 0x0001620000300800 */
[----:B---3--:R-:W-:-:S03]  /*5570*/  FADD.FTZ R228, R228, R2 ;  /* 0x00000002e4e47221 */ /* 0x008fc60000010000 */
[----:B------:R0:W5:Y:S01]  /*5580*/  LDL.LU R2, [R1+0x204] ;  /* 0x0002040001027983 */ /* 0x0001620000300800 */
[----:B------:R-:W-:-:S03]  /*5590*/  FADD.FTZ R186, R186, R0 ;  /* 0x00000000baba7221 */ /* 0x000fc60000010000 */
[----:B------:R0:W5:Y:S01]  /*55a0*/  LDL.LU R0, [R1+0x200] ;  /* 0x0002000001007983 */ /* 0x0001620000300800 */
[----:B------:R-:W-:Y:S01]  /*55b0*/  UMOV UR4, 0xffffffff ;  /* 0xffffffff00047882 */ /* 0x000fe20000000000 */
[----:B------:R-:W-:Y:S01]  /*55c0*/  FADD.FTZ R229, R229, R232 ;  /* 0x000000e8e5e57221 */ /* 0x000fe20000010000 */
[----:B------:R-:W-:Y:S01]  /*55d0*/  FADD.FTZ R187, R187, R210 ;  /* 0x000000d2bbbb7221 */ /* 0x000fe20000010000 */
[----:B------:R-:W-:Y:S01]  /*55e0*/  FADD.FTZ R230, R230, R209 ;  /* 0x000000d1e6e67221 */ /* 0x000fe20000010000 */
[----:B------:R-:W-:Y:S01]  /*55f0*/  FADD.FTZ R210, R188, R208 ;  /* 0x000000d0bcd27221 */ /* 0x000fe20000010000 */
[----:B0-----:R-:W-:Y:S06]  /*5600*/  BRA.DIV UR4, `(.L_x_444) ;  /* 0x00000096042c7947 */ /* 0x001fec000b800000 */
[----:B------:R-:W0:Y:S04]  /*5610*/  SHFL.BFLY PT, R188, R233, 0x1, 0x1f ;  /* 0x0c201f00e9bc7f89 */ /* 0x000e2800000e0000 */
[----:B------:R-:W2:Y:S01]  /*5620*/  LDL.LU R208, [R1+0x14] ;  /* 0x0000140001d07983 */ /* 0x000ea20000300800 */
[----:B0-----:R-:W-:-:S03]  /*5630*/  FADD.FTZ R233, R188, R233 ;  /* 0x000000e9bce97221 */ /* 0x001fc60000010000 */
        /* <DEDUP_REMOVED lines=14> */
[----:B------:R-:W3:Y:S04]  /*5720*/  LDL.LU R188, [R1+0x10] ;  /* 0x0000100001bc7983 */ /* 0x000ee80000300800 */
[----:B--2---:R0:W-:Y:S04]  /*5730*/  STL [R1+0x14], R208 ;  /* 0x000014d001007387 */ /* 0x0041e80000100800 */
[----:B0-----:R-:W2:Y:S04]  /*5740*/  LDL.LU R208, [R1+0xc] ;  /* 0x00000c0001d07983 */ /* 0x001ea80000300800 */
[----:B---3--:R0:W-:Y:S04]  /*5750*/  STL [R1+0x10], R188 ;  /* 0x000010bc01007387 */ /* 0x0081e80000100800 */
[----:B0-----:R-:W3:Y:S04]  /*5760*/  LDL.LU R188, [R1+0x8] ;  /* 0x0000080001bc7983 */ /* 0x001ee80000300800 */
[----:B--2---:R0:W-:Y:S04]  /*5770*/  STL [R1+0xc], R208 ;  /* 0x00000cd001007387 */ /* 0x0041e80000100800 */
[----:B0-----:R-:W2:Y:S04]  /*5780*/  LDL.LU R208, [R1+0x4] ;  /* 0x0000040001d07983 */ /* 0x001ea80000300800 */
[----:B---3--:R0:W-:Y:S04]  /*5790*/  STL [R1+0x8], R188 ;  /* 0x000008bc01007387 */ /* 0x0081e80000100800 */
[----:B0-----:R-:W3:Y:S04]  /*57a0*/  LDL.LU R188, [R1] ;  /* 0x0000000001bc7983 */ /* 0x001ee80000300800 */
[----:B--2---:R0:W-:Y:S04]  /*57b0*/  STL [R1+0x58], R208 ;  /* 0x000058d001007387 */ /* 0x0041e80000100800 */
[----:B------:R0:W-:Y:S04]  /*57c0*/  STL [R1+0x60], R235 ;  /* 0x000060eb01007387 */ /* 0x0001e80000100800 */
[----:B---3--:R0:W-:Y:S04]  /*57d0*/  STL [R1+0x5c], R188 ;  /* 0x00005cbc01007387 */ /* 0x0081e80000100800 */
        /* <DEDUP_REMOVED lines=72> */
[----:B------:R0:W1:Y:S04]  /*5c60*/  SHFL.BFLY PT, R112, R233, 0x10, 0x1f ;  /* 0x0e001f00e9707f89 */ /* 0x00006800000e0000 */
[----:B------:R0:W2:Y:S04]  /*5c70*/  SHFL.BFLY PT, R113, R234, 0x10, 0x1f ;  /* 0x0e001f00ea717f89 */ /* 0x0000a800000e0000 */
[----:B------:R0:W-:Y:S02]  /*5c80*/  STL [R1+0x54], R210 ;  /* 0x000054d201007387 */ /* 0x0001e40000100800 */
.L_x_479:
[----:B01----:R-:W-:Y:S01]  /*5c90*/  FADD.FTZ R112, R233, R112 ;  /* 0x00000070e9707221 */ /* 0x003fe20000010000 */
[----:B--2---:R-:W-:-:S03]  /*5ca0*/  FADD.FTZ R113, R234, R113 ;  /* 0x00000071ea717221 */ /* 0x004fc60000010000 */
[----:B------:R-:W-:Y:S01]  /*5cb0*/  FMUL.FTZ R112, R112, UR12 ;  /* 0x0000000c70707c20 */ /* 0x000fe20008410000 */
[----:B------:R-:W-:-:S04]  /*5cc0*/  FMUL.FTZ R178, R113, UR12 ;  /* 0x0000000c71b27c20 */ /* 0x000fc80008410000 */
[----:B------:R-:W-:Y:S01]  /*5cd0*/  FSEL R177, R112, RZ, !P2 ;  /* 0x000000ff70b17208 */ /* 0x000fe20005000000 */
[----:B------:R-:W-:Y:S06]  /*5ce0*/  @P1 BRA `(.L_x_445) ;  /* 0x0000003000581947 */ /* 0x000fec0003800000 */
[----:B------:R-:W0:Y:S02]  /*5cf0*/  LDC.64 R180, c[0x0][0x390] ;  /* 0x0000e400ffb47b82 */ /* 0x000e240000000a00 */
[----:B0-----:R-:W-:-:S06]  /*5d00*/  IMAD.WIDE.U32 R112, R163, 0x10, R180 ;  /* 0x00000010a3707825 */ /* 0x001fcc00078e00b4 */
[----:B------:R-:W5:Y:S01]  /*5d10*/  LDG.E.128 R112, desc[UR6][R112.64] ;  /* 0x0000000670707981 */ /* 0x000f62000c1e1d00 */
[----:B------:R-:W-:-:S04]  /*5d20*/  ISETP.NE.U32.AND P1, PT, RZ, UR14, PT ;  /* 0x0000000eff007c0c */ /* 0x000fc8000bf25070 */
[----:B------:R-:W-:-:S13]  /*5d30*/  ISETP.NE.AND.EX P1, PT, RZ, UR15, PT, P1 ;  /* 0x0000000fff007c0c */ /* 0x000fda000bf25310 */
[----:B------:R-:W-:Y:S05]  /*5d40*/  @P1 BRA `(.L_x_446) ;  /* 0x0000000400241947 */ /* 0x000fea0003800000 */
[C-C-:B------:R-:W-:Y:S01]  /*5d50*/  FFMA.FTZ R164, R178.reuse, R164, R177.reuse ;  /* 0x000000a4b2a47223 */ /* 0x140fe200000100b1 */
[C-C-:B------:R-:W-:Y:S01]  /*5d60*/  FFMA.FTZ R165, R178.reuse, R165, R177.reuse ;  /* 0x000000a5b2a57223 */ /* 0x140fe200000100b1 */
[C-C-:B-----5:R-:W-:Y:S01]  /*5d70*/  FFMA.FTZ R0, R178.reuse, R0, R177.reuse ;  /* 0x00000000b2007223 */ /* 0x160fe200000100b1 */
[----:B------:R-:W-:Y:S01]  /*5d80*/  FFMA.FTZ R167, R178, R167, R177 ;  /* 0x000000a7b2a77223 */ /* 0x000fe200000100b1 */
[----:B------:R-:W-:Y:S01]  /*5d90*/  FADD.FTZ R164, -R164, R173 ;  /* 0x000000ada4a47221 */ /* 0x000fe20000010100 */
[----:B------:R-:W-:Y:S01]  /*5da0*/  FADD.FTZ R166, -R165, R166 ;  /* 0x000000a6a5a67221 */ /* 0x000fe20000010100 */
[----:B------:R-:W-:Y:S01]  /*5db0*/  FFMA.FTZ R165, R178, R160, R177 ;  /* 0x000000a0b2a57223 */ /* 0x000fe200000100b1 */
[----:B------:R-:W-:Y:S01]  /*5dc0*/  FADD.FTZ R176, -R0, R176 ;  /* 0x000000b000b07221 */ /* 0x000fe20000010100 */
[----:B------:R-:W-:Y:S01]  /*5dd0*/  FMUL.FTZ R160, R5, R164 ;  /* 0x000000a405a07220 */ /* 0x000fe20000410000 */
[----:B------:R-:W-:Y:S01]  /*5de0*/  SHF.L.U32 R0, R115, 0x10, RZ ;  /* 0x0000001073007819 */ /* 0x000fe200000006ff */
[----:B------:R-:W-:Y:S01]  /*5df0*/  FADD.FTZ R165, -R165, R161 ;  /* 0x000000a1a5a57221 */ /* 0x000fe20000010100 */
[----:B------:R-:W-:Y:S01]  /*5e00*/  SHF.L.U32 R161, R87, 0x10, RZ ;  /* 0x0000001057a17819 */ /* 0x000fe200000006ff */
[----:B------:R-:W-:Y:S01]  /*5e10*/  FMUL.FTZ R160, R160, R4 ;  /* 0x00000004a0a07220 */ /* 0x000fe20000410000 */
[----:B------:R-:W-:Y:S01]  /*5e20*/  PRMT R164, R115, 0x7632, R164 ;  /* 0x0000763273a47816 */ /* 0x000fe200000000a4 */
[----:B------:R-:W-:Y:S01]  /*5e30*/  FMUL.FTZ R115, R5, R165 ;  /* 0x000000a505737220 */ /* 0x000fe20000410000 */
[----:B------:R-:W-:Y:S01]  /*5e40*/  FADD.FTZ R174, -R167, R174 ;  /* 0x000000aea7ae7221 */ /* 0x000fe20000010100 */
[C---:B------:R-:W-:Y:S01]  /*5e50*/  FMUL.FTZ R0, R160.reuse, R0 ;  /* 0x00000000a0007220 */ /* 0x040fe20000410000 */
[----:B------:R-:W-:Y:S01]  /*5e60*/  FMUL.FTZ R160, R160, R161 ;  /* 0x000000a1a0a07220 */ /* 0x000fe20000410000 */
[----:B------:R-:W-:Y:S01]  /*5e70*/  SHF.L.U32 R164, R164, 0x10, RZ ;  /* 0x00000010a4a47819 */ /* 0x000fe200000006ff */
[----:B------:R-:W-:Y:S01]  /*5e80*/  FMUL.FTZ R115, R115, R4 ;  /* 0x0000000473737220 */ /* 0x000fe20000410000 */
[----:B------:R-:W-:Y:S01]  /*5e90*/  SHF.L.U32 R161, R6, 0x10, RZ ;  /* 0x0000001006a17819 */ /* 0x000fe200000006ff */
[C-C-:B------:R-:W-:Y:S01]  /*5ea0*/  FFMA.FTZ R168, R178.reuse, R168, R177.reuse ;  /* 0x000000a8b2a87223 */ /* 0x140fe200000100b1 */
[----:B------:R-:W-:Y:S01]  /*5eb0*/  FMUL.FTZ R174, R5, R174 ;  /* 0x000000ae05ae7220 */ /* 0x000fe20000410000 */
[----:B------:R-:W-:Y:S01]  /*5ec0*/  FFMA.FTZ R170, R178, R170, R177 ;  /* 0x000000aab2aa7223 */ /* 0x000fe200000100b1 */
[C---:B------:R-:W-:Y:S01]  /*5ed0*/  FMUL.FTZ R164, R115.reuse, R164 ;  /* 0x000000a473a47220 */ /* 0x040fe20000410000 */
[----:B------:R-:W-:Y:S01]  /*5ee0*/  FADD.FTZ R169, -R168, R169 ;  /* 0x000000a9a8a97221 */ /* 0x000fe20000010100 */
[----:B------:R-:W-:Y:S01]  /*5ef0*/  FMUL.FTZ R115, R115, R161 ;  /* 0x000000a173737220 */ /* 0x000fe20000410000 */
[----:B------:R-:W-:Y:S01]  /*5f00*/  SHF.L.U32 R165, R114, 0x10, RZ ;  /* 0x0000001072a57819 */ /* 0x000fe200000006ff */
[----:B------:R-:W-:Y:S01]  /*5f10*/  FMUL.FTZ R161, R174, R4 ;  /* 0x00000004aea17220 */ /* 0x000fe20000410000 */
[----:B------:R-:W-:Y:S01]  /*5f20*/  SHF.L.U32 R167, R86, 0x10, RZ ;  /* 0x0000001056a77819 */ /* 0x000fe200000006ff */
[----:B------:R-:W-:Y:S01]  /*5f30*/  FMUL.FTZ R166, R5, R166 ;  /* 0x000000a605a67220 */ /* 0x000fe20000410000 */
[----:B------:R-:W-:Y:S01]  /*5f40*/  PRMT R168, R114, 0x7632, R168 ;  /* 0x0000763272a87816 */ /* 0x000fe200000000a8 */
[----:B------:R-:W-:Y:S01]  /*5f50*/  FADD.FTZ R175, -R170, R175 ;  /* 0x000000afaaaf7221 */ /* 0x000fe20000010100 */
[C---:B------:R-:W-:Y:S01]  /*5f60*/  FMUL.FTZ R165, R161.reuse, R165 ;  /* 0x000000a5a1a57220 */ /* 0x040fe20000410000 */
[----:B------:R-:W-:Y:S01]  /*5f70*/  FMUL.FTZ R114, R161, R167 ;  /* 0x000000a7a1727220 */ /* 0x000fe20000410000 */
[----:B------:R-:W-:Y:S01]  /*5f80*/  SHF.L.U32 R168, R168, 0x10, RZ ;  /* 0x00000010a8a87819 */ /* 0x000fe200000006ff */
[----:B------:R-:W-:Y:S01]  /*5f90*/  FFMA.FTZ R171, R178, R171, R177 ;  /* 0x000000abb2ab7223 */ /* 0x000fe200000100b1 */
[----:B------:R-:W-:Y:S01]  /*5fa0*/  FMUL.FTZ R161, R166, R4 ;  /* 0x00000004a6a17220 */ /* 0x000fe20000410000 */
[----:B------:R-:W-:Y:S01]  /*5fb0*/  FMUL.FTZ R175, R5, R175 ;  /* 0x000000af05af7220 */ /* 0x000fe20000410000 */
[----:B------:R-:W-:Y:S01]  /*5fc0*/  SHF.L.U32 R167, R7, 0x10, RZ ;  /* 0x0000001007a77819 */ /* 0x000fe200000006ff */
[----:B------:R-:W-:Y:S01]  /*5fd0*/  FADD.FTZ R172, -R171, R172 ;  /* 0x000000acabac7221 */ /* 0x000fe20000010100 */
[----:B------:R-:W-:Y:S01]  /*5fe0*/  FMUL.FTZ R166, R161, R168 ;  /* 0x000000a8a1a67220 */ /* 0x000fe20000410000 */
[----:B------:R-:W-:Y:S01]  /*5ff0*/  SHF.L.U32 R170, R85, 0x10, RZ ;  /* 0x0000001055aa7819 */ /* 0x000fe200000006ff */
[----:B------:R-:W-:Y:S01]  /*6000*/  FMUL.FTZ R168, R175, R4 ;  /* 0x00000004afa87220 */ /* 0x000fe20000410000 */
[----:B------:R-:W-:Y:S01]  /*6010*/  PRMT R171, R113, 0x7632, R171 ;  /* 0x0000763271ab7816 */ /* 0x000fe200000000ab */
[----:B------:R-:W-:Y:S01]  /*6020*/  FMUL.FTZ R169, R5, R169 ;  /* 0x000000a905a97220 */ /* 0x000fe20000410000 */
[----:B------:R-:W-:Y:S01]  /*6030*/  FMUL.FTZ R161, R161, R167 ;  /* 0x000000a7a1a17220 */ /* 0x000fe20000410000 */
[----:B------:R-:W-:Y:S01]  /*6040*/  SHF.L.U32 R167, R113, 0x10, RZ ;  /* 0x0000001071a77819 */ /* 0x000fe200000006ff */
[----:B------:R-:W-:Y:S01]  /*6050*/  FMUL.FTZ R113, R168, R170 ;  /* 0x000000aaa8717220 */ /* 0x000fe20000410000 */
[----:B------:R-:W-:Y:S01]  /*6060*/  SHF.L.U32 R171, R171, 0x10, RZ ;  /* 0x00000010abab7819 */ /* 0x000fe200000006ff */
[----:B------:R-:W-:Y:S01]  /*6070*/  FMUL.FTZ R169, R169, R4 ;  /* 0x00000004a9a97220 */ /* 0x000fe20000410000 */
[----:B------:R-:W-:Y:S01]  /*6080*/  SHF.L.U32 R170, R8, 0x10, RZ ;  /* 0x0000001008aa7819 */ /* 0x000fe200000006ff */
[----:B------:R-:W-:Y:S01]  /*6090*/  FMUL.FTZ R167, R168, R167 ;  /* 0x000000a7a8a77220 */ /* 0x000fe20000410000 */
[----:B------:R-:W-:Y:S01]  /*60a0*/  FMUL.FTZ R174, R5, R176 ;  /* 0x000000b005ae7220 */ /* 0x000fe20000410000 */
[----:B------:R-:W-:Y:S01]  /*60b0*/  FMUL.FTZ R168, R169, R171 ;  /* 0x000000aba9a87220 */ /* 0x000fe20000410000 */
[----:B------:R-:W-:Y:S01]  /*60c0*/  FMUL.FTZ R172, R5, R172 ;  /* 0x000000ac05ac7220 */ /* 0x000fe20000410000 */
[----:B------:R-:W-:Y:S01]  /*60d0*/  FMUL.FTZ R171, R169, R170 ;  /* 0x000000aaa9ab7220 */ /* 0x000fe20000410000 */
[----:B------:R-:W-:Y:S01]  /*60e0*/  SHF.L.U32 R170, R84, 0x10, RZ ;  /* 0x0000001054aa7819 */ /* 0x000fe200000006ff */
[----:B------:R-:W-:Y:S01]  /*60f0*/  FMUL.FTZ R174, R174, R4 ;  /* 0x00000004aeae7220 */ /* 0x000fe20000410000 */
[----:B------:R-:W-:-:S02]  /*6100*/  SHF.L.U32 R169, R112, 0x10, RZ ;  /* 0x0000001070a97819 */ /* 0x000fc400000006ff */
[----:B------:R-:W-:Y:S01]  /*6110*/  PRMT R173, R112, 0x7632, R173 ;  /* 0x0000763270ad7816 */ /* 0x000fe200000000ad */
[----:B------:R-:W-:Y:S01]  /*6120*/  FMUL.FTZ R112, R174, R170 ;  /* 0x000000aaae707220 */ /* 0x000fe20000410000 */
[----:B------:R-:W-:Y:S01]  /*6130*/  FMUL.FTZ R170, R172, R4 ;  /* 0x00000004acaa7220 */ /* 0x000fe20000410000 */
[----:B------:R-:W-:Y:S01]  /*6140*/  SHF.L.U32 R172, R9, 0x10, RZ ;  /* 0x0000001009ac7819 */ /* 0x000fe200000006ff */
[----:B------:R-:W-:Y:S01]  /*6150*/  FMUL.FTZ R169, R174, R169 ;  /* 0x000000a9aea97220 */ /* 0x000fe20000410000 */
[----:B------:R-:W-:Y:S02]  /*6160*/  SHF.L.U32 R173, R173, 0x10, RZ ;  /* 0x00000010adad7819 */ /* 0x000fe400000006ff */
[----:B------:R-:W-:Y:S01]  /*6170*/  F2FP.BF16.F32.PACK_AB R115, R115, R160 ;  /* 0x000000a07373723e */ /* 0x000fe200000010ff */
[C---:B------:R-:W-:Y:S01]  /*6180*/  FMUL.FTZ R172, R170.reuse, R172 ;  /* 0x000000acaaac7220 */ /* 0x040fe20000410000 */
[----:B------:R-:W-:Y:S01]  /*6190*/  F2FP.BF16.F32.PACK_AB R114, R161, R114 ;  /* 0x00000072a172723e */ /* 0x000fe200000010ff */
[----:B------:R-:W-:Y:S01]  /*61a0*/  FMUL.FTZ R170, R170, R173 ;  /* 0x000000adaaaa7220 */ /* 0x000fe20000410000 */
[----:B------:R-:W-:-:S02]  /*61b0*/  F2FP.BF16.F32.PACK_AB R113, R171, R113 ;  /* 0x00000071ab71723e */ /* 0x000fc400000010ff */
[----:B------:R-:W-:Y:S01]  /*61c0*/  F2FP.BF16.F32.PACK_AB R112, R172, R112 ;  /* 0x00000070ac70723e */ /* 0x000fe200000010ff */
[----:B------:R-:W-:Y:S06]  /*61d0*/  BRA `(.L_x_447) ;  /* 0x0000000400307947 */ /* 0x000fec0003800000 */
.L_x_446:
[C-C-:B------:R-:W-:Y:S01]  /*61e0*/  FFMA.FTZ R164, R178.reuse, R164, R177.reuse ;  /* 0x000000a4b2a47223 */ /* 0x140fe200000100b1 */
[C-C-:B------:R-:W-:Y:S01]  /*61f0*/  FFMA.FTZ R49, R178.reuse, R160, R177.reuse ;  /* 0x000000a0b2317223 */ /* 0x140fe200000100b1 */
[----:B-----5:R-:W-:Y:S01]  /*6200*/  FFMA.FTZ R0, R178, R0, R177 ;  /* 0x00000000b2007223 */ /* 0x020fe200000100b1 */
[----:B------:R-:W-:Y:S01]  /*6210*/  PRMT R48, R115, 0x7632, R48 ;  /* 0x0000763273307816 */ /* 0x000fe20000000030 */
[----:B------:R-:W-:Y:S01]  /*6220*/  FADD.FTZ R51, -R164, R173 ;  /* 0x000000ada4337221 */ /* 0x000fe20000010100 */
[----:B------:R-:W-:Y:S01]  /*6230*/  FADD.FTZ R49, -R49, R161 ;  /* 0x000000a131317221 */ /* 0x000fe20000010100 */
[----:B------:R-:W-:Y:S01]  /*6240*/  FADD.FTZ R176, -R0, R176 ;  /* 0x000000b000b07221 */ /* 0x000fe20000010100 */
[----:B------:R-:W-:Y:S01]  /*6250*/  SHF.L.U32 R0, R115, 0x10, RZ ;  /* 0x0000001073007819 */ /* 0x000fe200000006ff */
[----:B------:R-:W-:Y:S01]  /*6260*/  FMUL.FTZ R51, R5, R51 ;  /* 0x0000003305337220 */ /* 0x000fe20000410000 */
[----:B------:R-:W-:Y:S01]  /*6270*/  SHF.L.U32 R115, R87, 0x10, RZ ;  /* 0x0000001057737819 */ /* 0x000fe200000006ff */
[----:B------:R-:W-:Y:S01]  /*6280*/  FMUL.FTZ R49, R5, R49 ;  /* 0x0000003105317220 */ /* 0x000fe20000410000 */
[--C-:B------:R-:W-:Y:S01]  /*6290*/  FFMA.FTZ R167, R178, R167, R177.reuse ;  /* 0x000000a7b2a77223 */ /* 0x100fe200000100b1 */
[----:B------:R-:W-:Y:S01]  /*62a0*/  FMUL.FTZ R50, R51, R4 ;  /* 0x0000000433327220 */ /* 0x000fe20000410000 */
[----:B------:R-:W-:Y:S01]  /*62b0*/  SHF.L.U32 R48, R48, 0x10, RZ ;  /* 0x0000001030307819 */ /* 0x000fe200000006ff */
[--C-:B------:R-:W-:Y:S01]  /*62c0*/  FFMA.FTZ R165, R178, R165, R177.reuse ;  /* 0x000000a5b2a57223 */ /* 0x100fe200000100b1 */
[C---:B------:R-:W-:Y:S01]  /*62d0*/  F2FP.BF16.F32.PACK_AB R51, R49.reuse, R51 ;  /* 0x000000333133723e */ /* 0x040fe200000010ff */
[C---:B------:R-:W-:Y:S01]  /*62e0*/  FMUL.FTZ R0, R50.reuse, R0 ;  /* 0x0000000032007220 */ /* 0x040fe20000410000 */
[----:B------:R-:W-:Y:S01]  /*62f0*/  FMUL.FTZ R115, R50, R115 ;  /* 0x0000007332737220 */ /* 0x000fe20000410000 */
[----:B------:R-:W-:Y:S01]  /*6300*/  FMUL.FTZ R49, R49, R4 ;  /* 0x0000000431317220 */ /* 0x000fe20000410000 */
[----:B------:R-:W-:Y:S01]  /*6310*/  SHF.L.U32 R50, R6, 0x10, RZ ;  /* 0x0000001006327819 */ /* 0x000fe200000006ff */
[----:B------:R-:W-:Y:S01]  /*6320*/  FADD.FTZ R174, -R167, R174 ;  /* 0x000000aea7ae7221 */ /* 0x000fe20000010100 */
[----:B------:R-:W-:Y:S01]  /*6330*/  FADD.FTZ R166, -R165, R166 ;  /* 0x000000a6a5a67221 */ /* 0x000fe20000010100 */
[C---:B------:R-:W-:Y:S01]  /*6340*/  FMUL.FTZ R164, R49.reuse, R48 ;  /* 0x0000003031a47220 */ /* 0x040fe20000410000 */
[----:B------:R-:W-:Y:S01]  /*6350*/  SHF.L.U32 R165, R114, 0x10, RZ ;  /* 0x0000001072a57819 */ /* 0x000fe200000006ff */
[----:B------:R-:W-:Y:S01]  /*6360*/  FMUL.FTZ R48, R49, R50 ;  /* 0x0000003231307220 */ /* 0x000fe20000410000 */
[C---:B------:R-:W-:Y:S01]  /*6370*/  FMUL.FTZ R50, R5.reuse, R174 ;  /* 0x000000ae05327220 */ /* 0x040fe20000410000 */
[----:B------:R-:W-:Y:S01]  /*6380*/  SHF.L.U32 R49, R86, 0x10, RZ ;  /* 0x0000001056317819 */ /* 0x000fe200000006ff */
[--C-:B------:R-:W-:Y:S01]  /*6390*/  FFMA.FTZ R170, R178, R170, R177.reuse ;  /* 0x000000aab2aa7223 */ /* 0x100fe200000100b1 */
[----:B------:R-:W-:Y:S01]  /*63a0*/  PRMT R114, R114, 0x7632, R114 ;  /* 0x0000763272727816 */ /* 0x000fe20000000072 */
[----:B------:R-:W-:Y:S01]  /*63b0*/  FMUL.FTZ R160, R50, R4 ;  /* 0x0000000432a07220 */ /* 0x000fe20000410000 */
[----:B------:R-:W-:Y:S01]  /*63c0*/  FFMA.FTZ R168, R178, R168, R177 ;  /* 0x000000a8b2a87223 */ /* 0x000fe200000100b1 */
[----:B------:R-:W-:Y:S01]  /*63d0*/  FADD.FTZ R175, -R170, R175 ;  /* 0x000000afaaaf7221 */ /* 0x000fe20000010100 */
[----:B------:R-:W-:Y:S01]  /*63e0*/  F2FP.BF16.F32.PACK_AB R115, R48, R115 ;  /* 0x000000733073723e */ /* 0x000fe200000010ff */
[C---:B------:R-:W-:Y:S01]  /*63f0*/  FMUL.FTZ R165, R160.reuse, R165 ;  /* 0x000000a5a0a57220 */ /* 0x040fe20000410000 */
[----:B------:R-:W-:Y:S01]  /*6400*/  FMUL.FTZ R49, R160, R49 ;  /* 0x00000031a0317220 */ /* 0x000fe20000410000 */
[----:B------:R-:W-:Y:S01]  /*6410*/  FMUL.FTZ R160, R5, R166 ;  /* 0x000000a605a07220 */ /* 0x000fe20000410000 */
[----:B------:R-:W-:Y:S01]  /*6420*/  SHF.L.U32 R166, R114, 0x10, RZ ;  /* 0x0000001072a67819 */ /* 0x000fe200000006ff */
[----:B------:R-:W-:Y:S01]  /*6430*/  FADD.FTZ R169, -R168, R169 ;  /* 0x000000a9a8a97221 */ /* 0x000fe20000010100 */
[----:B------:R-:W-:Y:S01]  /*6440*/  SHF.L.U32 R114, R7, 0x10, RZ ;  /* 0x0000001007727819 */ /* 0x000fe200000006ff */
[C---:B------:R-:W-:Y:S01]  /*6450*/  FMUL.FTZ R161, R160.reuse, R4 ;  /* 0x00000004a0a17220 */ /* 0x040fe20000410000 */
[----:B------:R-:W-:Y:S01]  /*6460*/  F2FP.BF16.F32.PACK_AB R50, R160, R50 ;  /* 0x00000032a032723e */ /* 0x000fe200000010ff */
[----:B------:R-:W-:Y:S01]  /*6470*/  FMUL.FTZ R169, R5, R169 ;  /* 0x000000a905a97220 */ /* 0x000fe20000410000 */
[----:B------:R-:W-:Y:S01]  /*6480*/  SHF.L.U32 R167, R113, 0x10, RZ ;  /* 0x0000001071a77819 */ /* 0x000fe200000006ff */
[----:B------:R-:W-:Y:S01]  /*6490*/  FMUL.FTZ R114, R161, R114 ;  /* 0x00000072a1727220 */ /* 0x000fe20000410000 */
[----:B------:R-:W-:Y:S01]  /*64a0*/  SHF.L.U32 R48, R85, 0x10, RZ ;  /* 0x0000001055307819 */ /* 0x000fe200000006ff */
[----:B------:R-:W-:Y:S01]  /*64b0*/  FFMA.FTZ R171, R178, R171, R177 ;  /* 0x000000abb2ab7223 */ /* 0x000fe200000100b1 */
[----:B------:R-:W-:Y:S01]  /*64c0*/  PRMT R168, R113, 0x7632, R168 ;  /* 0x0000763271a87816 */ /* 0x000fe200000000a8 */
[----:B------:R-:W-:Y:S01]  /*64d0*/  FMUL.FTZ R166, R161, R166 ;  /* 0x000000a6a1a67220 */ /* 0x000fe20000410000 */
[----:B------:R-:W-:Y:S01]  /*64e0*/  F2FP.BF16.F32.PACK_AB R114, R114, R49 ;  /* 0x000000317272723e */ /* 0x000fe200000010ff */
[----:B------:R-:W-:Y:S01]  /*64f0*/  FMUL.FTZ R49, R5, R175 ;  /* 0x000000af05317220 */ /* 0x000fe20000410000 */
[----:B------:R-:W-:Y:S01]  /*6500*/  SHF.L.U32 R113, R8, 0x10, RZ ;  /* 0x0000001008717819 */ /* 0x000fe200000006ff */
[----:B------:R-:W-:Y:S01]  /*6510*/  FADD.FTZ R172, -R171, R172 ;  /* 0x000000acabac7221 */ /* 0x000fe20000010100 */
[----:B------:R-:W-:Y:S01]  /*6520*/  SHF.L.U32 R168, R168, 0x10, RZ ;  /* 0x00000010a8a87819 */ /* 0x000fe200000006ff */
[----:B------:R-:W-:Y:S01]  /*6530*/  FMUL.FTZ R160, R49, R4 ;  /* 0x0000000431a07220 */ /* 0x000fe20000410000 */
[----:B------:R-:W-:Y:S01]  /*6540*/  F2FP.BF16.F32.PACK_AB R49, R169, R49 ;  /* 0x00000031a931723e */ /* 0x000fe200000010ff */
[----:B------:R-:W-:Y:S01]  /*6550*/  FMUL.FTZ R172, R5, R172 ;  /* 0x000000ac05ac7220 */ /* 0x000fe20000410000 */
[----:B------:R-:W-:Y:S01]  /*6560*/  PRMT R170, R112, 0x7632, R170 ;  /* 0x0000763270aa7816 */ /* 0x000fe200000000aa */
[C---:B------:R-:W-:Y:S01]  /*6570*/  FMUL.FTZ R167, R160.reuse, R167 ;  /* 0x000000a7a0a77220 */ /* 0x040fe20000410000 */
[----:B------:R-:W-:Y:S01]  /*6580*/  FMUL.FTZ R48, R160, R48 ;  /* 0x00000030a0307220 */ /* 0x000fe20000410000 */
[----:B------:R-:W-:Y:S01]  /*6590*/  FMUL.FTZ R160, R169, R4 ;  /* 0x00000004a9a07220 */ /* 0x000fe20000410000 */
[----:B------:R-:W-:-:S02]  /*65a0*/  SHF.L.U32 R169, R112, 0x10, RZ ;  /* 0x0000001070a97819 */ /* 0x000fc400000006ff */
[----:B------:R-:W-:Y:S01]  /*65b0*/  SHF.L.U32 R112, R9, 0x10, RZ ;  /* 0x0000001009707819 */ /* 0x000fe200000006ff */
[C---:B------:R-:W-:Y:S01]  /*65c0*/  FMUL.FTZ R113, R160.reuse, R113 ;  /* 0x00000071a0717220 */ /* 0x040fe20000410000 */
[----:B------:R-:W-:Y:S01]  /*65d0*/  FMUL.FTZ R168, R160, R168 ;  /* 0x000000a8a0a87220 */ /* 0x000fe20000410000 */
[----:B------:R-:W-:Y:S02]  /*65e0*/  SHF.L.U32 R160, R84, 0x10, RZ ;  /* 0x0000001054a07819 */ /* 0x000fe400000006ff */
[----:B------:R-:W-:Y:S02]  /*65f0*/  SHF.L.U32 R170, R170, 0x10, RZ ;  /* 0x00000010aaaa7819 */ /* 0x000fe400000006ff */
[----:B------:R-:W-:Y:S01]  /*6600*/  F2FP.BF16.F32.PACK_AB R113, R113, R48 ;  /* 0x000000307171723e */ /* 0x000fe200000010ff */
[----:B------:R-:W-:-:S04]  /*6610*/  FMUL.FTZ R48, R5, R176 ;  /* 0x000000b005307220 */ /* 0x000fc80000410000 */
[----:B------:R-:W-:Y:S01]  /*6620*/  FMUL.FTZ R161, R48, R4 ;  /* 0x0000000430a17220 */ /* 0x000fe20000410000 */
[----:B------:R-:W-:-:S03]  /*6630*/  F2FP.BF16.F32.PACK_AB R48, R172, R48 ;  /* 0x00000030ac30723e */ /* 0x000fc600000010ff */
[C---:B------:R-:W-:Y:S01]  /*6640*/  FMUL.FTZ R169, R161.reuse, R169 ;  /* 0x000000a9a1a97220 */ /* 0x040fe20000410000 */
[----:B------:R-:W-:Y:S01]  /*6650*/  FMUL.FTZ R160, R161, R160 ;  /* 0x000000a0a1a07220 */ /* 0x000fe20000410000 */
[----:B------:R-:W-:-:S04]  /*6660*/  FMUL.FTZ R161, R172, R4 ;  /* 0x00000004aca17220 */ /* 0x000fc80000410000 */
[C---:B------:R-:W-:Y:S01]  /*6670*/  FMUL.FTZ R112, R161.reuse, R112 ;  /* 0x00000070a1707220 */ /* 0x040fe20000410000 */
[----:B------:R-:W-:-:S04]  /*6680*/  FMUL.FTZ R170, R161, R170 ;  /* 0x000000aaa1aa7220 */ /* 0x000fc80000410000 */
[----:B------:R-:W-:-:S07]  /*6690*/  F2FP.BF16.F32.PACK_AB R112, R112, R160 ;  /* 0x000000a07070723e */ /* 0x000fce00000010ff */
.L_x_447:
[----:B------:R-:W0:Y:S08]  /*66a0*/  @P1 LDC.64 R160, c[0x0][0x478] ;  /* 0x00011e00ffa01b82 */ /* 0x000e300000000a00 */
[----:B------:R-:W1:Y:S01]  /*66b0*/  LDC.64 R172, c[0x0][0x468] ;  /* 0x00011a00ffac7b82 */ /* 0x000e620000000a00 */
[----:B0-----:R-:W-:-:S05]  /*66c0*/  @P1 IMAD.WIDE.U32 R160, R163, 0x10, R160 ;  /* 0x00000010a3a01825 */ /* 0x001fca00078e00a0 */
[----:B------:R1:W-:Y:S02]  /*66d0*/  @P1 STG.E.128 desc[UR6][R160.64], R48 ;  /* 0x00000030a0001986 */ /* 0x0003e4000c101d06 */
[----:B-1----:R-:W-:-:S05]  /*66e0*/  IMAD.WIDE.U32 R160, R163, 0x10, R172 ;  /* 0x00000010a3a07825 */ /* 0x002fca00078e00ac */
[----:B------:R0:W-:Y:S02]  /*66f0*/  STG.E.128 desc[UR6][R160.64], R112 ;  /* 0x00000070a0007986 */ /* 0x0001e4000c101d06 */
[----:B0-----:R-:W-:-:S06]  /*6700*/  IMAD.WIDE.U32 R112, R144, 0x10, R180 ;  /* 0x0000001090707825 */ /* 0x001fcc00078e00b4 */
[----:B------:R-:W5:Y:S01]  /*6710*/  LDG.E.128 R112, desc[UR6][R112.64] ;  /* 0x0000000670707981 */ /* 0x000f62000c1e1d00 */
[----:B------:R-:W-:Y:S05]  /*6720*/  @!P1 BRA `(.L_x_448) ;  /* 0x0000000400349947 */ /* 0x000fea0003800000 */
[C-C-:B------:R-:W-:Y:S01]  /*6730*/  FFMA.FTZ R154, R178.reuse, R154, R177.reuse ;  /* 0x0000009ab29a7223 */ /* 0x140fe200000100b1 */
[C-C-:B------:R-:W-:Y:S01]  /*6740*/  FFMA.FTZ R162, R178.reuse, R162, R177.reuse ;  /* 0x000000a2b2a27223 */ /* 0x140fe200000100b1 */
[----:B------:R-:W-:Y:S01]  /*6750*/  FFMA.FTZ R48, R178, R149, R177 ;  /* 0x00000095b2307223 */ /* 0x000fe200000100b1 */
[C---:B-----5:R-:W-:Y:S01]  /*6760*/  PRMT R50, R115.reuse, 0x7632, R50 ;  /* 0x0000763273327816 */ /* 0x060fe20000000032 */
[----:B------:R-:W-:Y:S01]  /*6770*/  FADD.FTZ R51, -R154, R145 ;  /* 0x000000919a337221 */ /* 0x000fe20000010100 */
[----:B------:R-:W-:Y:S01]  /*6780*/  FADD.FTZ R158, -R162, R158 ;  /* 0x0000009ea29e7221 */ /* 0x000fe20000010100 */
[----:B------:R-:W-:Y:S01]  /*6790*/  FADD.FTZ R48, -R48, R148 ;  /* 0x0000009430307221 */ /* 0x000fe20000010100 */
[----:B------:R-:W-:Y:S01]  /*67a0*/  SHF.L.U32 R148, R115, 0x10, RZ ;  /* 0x0000001073947819 */ /* 0x000fe200000006ff */
[C---:B------:R-:W-:Y:S01]  /*67b0*/  FMUL.FTZ R51, R5.reuse, R51 ;  /* 0x0000003305337220 */ /* 0x040fe20000410000 */
[----:B------:R-:W-:Y:S01]  /*67c0*/  FMUL.FTZ R115, R5, R158 ;  /* 0x0000009e05737220 */ /* 0x000fe20000410000 */
[----:B------:R-:W-:Y:S01]  /*67d0*/  SHF.L.U32 R49, R91, 0x10, RZ ;  /* 0x000000105b317819 */ /* 0x000fe200000006ff */
[--C-:B------:R-:W-:Y:S01]  /*67e0*/  FFMA.FTZ R153, R178, R153, R177.reuse ;  /* 0x00000099b2997223 */ /* 0x100fe200000100b1 */
[-C--:B------:R-:W-:Y:S01]  /*67f0*/  FMUL.FTZ R145, R51, R4.reuse ;  /* 0x0000000433917220 */ /* 0x080fe20000410000 */
[----:B------:R-:W-:Y:S01]  /*6800*/  SHF.L.U32 R50, R50, 0x10, RZ ;  /* 0x0000001032327819 */ /* 0x000fe200000006ff */
[--C-:B------:R-:W-:Y:S01]  /*6810*/  FFMA.FTZ R159, R178, R159, R177.reuse ;  /* 0x0000009fb29f7223 */ /* 0x100fe200000100b1 */
[C---:B------:R-:W-:Y:S01]  /*6820*/  F2FP.BF16.F32.PACK_AB R51, R115.reuse, R51 ;  /* 0x000000337333723e */ /* 0x040fe200000010ff */
[----:B------:R-:W-:Y:S01]  /*6830*/  FMUL.FTZ R115, R115, R4 ;  /* 0x0000000473737220 */ /* 0x000fe20000410000 */
[----:B------:R-:W-:Y:S01]  /*6840*/  FADD.FTZ R146, -R153, R146 ;  /* 0x0000009299927221 */ /* 0x000fe20000010100 */
[C---:B------:R-:W-:Y:S01]  /*6850*/  FMUL.FTZ R148, R145.reuse, R148 ;  /* 0x0000009491947220 */ /* 0x040fe20000410000 */
[----:B------:R-:W-:Y:S01]  /*6860*/  FMUL.FTZ R49, R145, R49 ;  /* 0x0000003191317220 */ /* 0x000fe20000410000 */
[----:B------:R-:W-:Y:S01]  /*6870*/  SHF.L.U32 R145, R10, 0x10, RZ ;  /* 0x000000100a917819 */ /* 0x000fe200000006ff */
[----:B------:R-:W-:Y:S01]  /*6880*/  FFMA.FTZ R150, R178, R150, R177 ;  /* 0x00000096b2967223 */ /* 0x000fe200000100b1 */
[----:B------:R-:W-:Y:S01]  /*6890*/  FMUL.FTZ R149, R115, R50 ;  /* 0x0000003273957220 */ /* 0x000fe20000410000 */
[----:B------:R-:W-:Y:S01]  /*68a0*/  FMUL.FTZ R50, R5, R146 ;  /* 0x0000009205327220 */ /* 0x000fe20000410000 */
[----:B------:R-:W-:Y:S01]  /*68b0*/  FADD.FTZ R157, -R159, R157 ;  /* 0x0000009d9f9d7221 */ /* 0x000fe20000010100 */
[----:B------:R-:W-:Y:S01]  /*68c0*/  FADD.FTZ R147, -R150, R147 ;  /* 0x0000009396937221 */ /* 0x000fe20000010100 */
[----:B------:R-:W-:Y:S01]  /*68d0*/  FMUL.FTZ R115, R115, R145 ;  /* 0x0000009173737220 */ /* 0x000fe20000410000 */
[----:B------:R-:W-:Y:S01]  /*68e0*/  SHF.L.U32 R150, R114, 0x10, RZ ;  /* 0x0000001072967819 */ /* 0x000fe200000006ff */
[----:B------:R-:W-:Y:S01]  /*68f0*/  FMUL.FTZ R146, R50, R4 ;  /* 0x0000000432927220 */ /* 0x000fe20000410000 */
[----:B------:R-:W-:Y:S01]  /*6900*/  SHF.L.U32 R145, R90, 0x10, RZ ;  /* 0x000000105a917819 */ /* 0x000fe200000006ff */
[----:B------:R-:W-:Y:S01]  /*6910*/  FMUL.FTZ R157, R5, R157 ;  /* 0x0000009d059d7220 */ /* 0x000fe20000410000 */
[--C-:B------:R-:W-:Y:S01]  /*6920*/  FFMA.FTZ R160, R178, R152, R177.reuse ;  /* 0x00000098b2a07223 */ /* 0x100fe200000100b1 */
[----:B------:R-:W-:Y:S01]  /*6930*/  PRMT R152, R114, 0x7632, R152 ;  /* 0x0000763272987816 */ /* 0x000fe20000000098 */
[C---:B------:R-:W-:Y:S01]  /*6940*/  FMUL.FTZ R150, R146.reuse, R150 ;  /* 0x0000009692967220 */ /* 0x040fe20000410000 */
[----:B------:R-:W-:Y:S01]  /*6950*/  FMUL.FTZ R145, R146, R145 ;  /* 0x0000009192917220 */ /* 0x000fe20000410000 */
[----:B------:R-:W-:Y:S01]  /*6960*/  SHF.L.U32 R114, R11, 0x10, RZ ;  /* 0x000000100b727819 */ /* 0x000fe200000006ff */
[----:B------:R-:W-:Y:S01]  /*6970*/  FMUL.FTZ R146, R157, R4 ;  /* 0x000000049d927220 */ /* 0x000fe20000410000 */
[----:B------:R-:W-:Y:S01]  /*6980*/  FFMA.FTZ R156, R178, R156, R177 ;  /* 0x0000009cb29c7223 */ /* 0x000fe200000100b1 */
[----:B------:R-:W-:Y:S01]  /*6990*/  SHF.L.U32 R152, R152, 0x10, RZ ;  /* 0x0000001098987819 */ /* 0x000fe200000006ff */
[----:B------:R-:W-:Y:S01]  /*69a0*/  FADD.FTZ R160, -R160, R151 ;  /* 0x00000097a0a07221 */ /* 0x000fe20000010100 */
[----:B------:R-:W-:Y:S01]  /*69b0*/  FMUL.FTZ R114, R146, R114 ;  /* 0x0000007292727220 */ /* 0x000fe20000410000 */
[----:B------:R-:W-:Y:S01]  /*69c0*/  F2FP.BF16.F32.PACK_AB R115, R115, R49 ;  /* 0x000000317373723e */ /* 0x000fe200000010ff */
[----:B------:R-:W-:Y:S01]  /*69d0*/  FMUL.FTZ R49, R5, R147 ;  /* 0x0000009305317220 */ /* 0x000fe20000410000 */
[----:B------:R-:W-:Y:S01]  /*69e0*/  FADD.FTZ R155, -R156, R155 ;  /* 0x0000009b9c9b7221 */ /* 0x000fe20000010100 */
[----:B------:R-:W-:Y:S01]  /*69f0*/  FMUL.FTZ R152, R146, R152 ;  /* 0x0000009892987220 */ /* 0x000fe20000410000 */
[----:B------:R-:W-:Y:S01]  /*6a00*/  F2FP.BF16.F32.PACK_AB R114, R114, R145 ;  /* 0x000000917272723e */ /* 0x000fe200000010ff */
[----:B------:R-:W-:Y:S01]  /*6a10*/  FMUL.FTZ R146, R49, R4 ;  /* 0x0000000431927220 */ /* 0x000fe20000410000 */
[----:B------:R-:W-:Y:S01]  /*6a20*/  SHF.L.U32 R151, R113, 0x10, RZ ;  /* 0x0000001071977819 */ /* 0x000fe200000006ff */
[----:B------:R-:W-:Y:S01]  /*6a30*/  FMUL.FTZ R155, R5, R155 ;  /* 0x0000009b059b7220 */ /* 0x000fe20000410000 */
[----:B------:R-:W-:Y:S01]  /*6a40*/  SHF.L.U32 R145, R89, 0x10, RZ ;  /* 0x0000001059917819 */ /* 0x000fe200000006ff */
[----:B------:R-:W-:Y:S01]  /*6a50*/  FMUL.FTZ R48, R5, R48 ;  /* 0x0000003005307220 */ /* 0x000fe20000410000 */
[----:B------:R-:W-:Y:S01]  /*6a60*/  PRMT R153, R113, 0x7632, R153 ;  /* 0x0000763271997816 */ /* 0x000fe20000000099 */
[----:B------:R-:W-:Y:S01]  /*6a70*/  FMUL.FTZ R151, R146, R151 ;  /* 0x0000009792977220 */ /* 0x000fe20000410000 */
[----:B------:R-:W-:Y:S01]  /*6a80*/  SHF.L.U32 R113, R12, 0x10, RZ ;  /* 0x000000100c717819 */ /* 0x000fe200000006ff */
[----:B------:R-:W-:Y:S01]  /*6a90*/  FMUL.FTZ R145, R146, R145 ;  /* 0x0000009192917220 */ /* 0x000fe20000410000 */
[----:B------:R-:W-:Y:S01]  /*6aa0*/  FMUL.FTZ R146, R155, R4 ;  /* 0x000000049b927220 */ /* 0x000fe20000410000 */
[----:B------:R-:W-:Y:S01]  /*6ab0*/  SHF.L.U32 R153, R153, 0x10, RZ ;  /* 0x0000001099997819 */ /* 0x000fe200000006ff */
[----:B------:R-:W-:Y:S01]  /*6ac0*/  FMUL.FTZ R160, R5, R160 ;  /* 0x000000a005a07220 */ /* 0x000fe20000410000 */
[----:B------:R-:W-:Y:S01]  /*6ad0*/  SHF.L.U32 R154, R112, 0x10, RZ ;  /* 0x00000010709a7819 */ /* 0x000fe200000006ff */
[C---:B------:R-:W-:Y:S01]  /*6ae0*/  FMUL.FTZ R113, R146.reuse, R113 ;  /* 0x0000007192717220 */ /* 0x040fe20000410000 */
[----:B------:R-:W-:Y:S01]  /*6af0*/  F2FP.BF16.F32.PACK_AB R49, R155, R49 ;  /* 0x000000319b31723e */ /* 0x000fe200000010ff */
[----:B------:R-:W-:Y:S01]  /*6b00*/  FMUL.FTZ R153, R146, R153 ;  /* 0x0000009992997220 */ /* 0x000fe20000410000 */
[----:B------:R-:W-:Y:S01]  /*6b10*/  FMUL.FTZ R146, R48, R4 ;  /* 0x0000000430927220 */ /* 0x000fe20000410000 */
[----:B------:R-:W-:-:S02]  /*6b20*/  PRMT R155, R112, 0x7632, R155 ;  /* 0x00007632709b7816 */ /* 0x000fc4000000009b */
[----:B------:R-:W-:Y:S01]  /*6b30*/  F2FP.BF16.F32.PACK_AB R113, R113, R145 ;  /* 0x000000917171723e */ /* 0x000fe200000010ff */
[----:B------:R-:W-:Y:S01]  /*6b40*/  FMUL.FTZ R154, R146, R154 ;  /* 0x0000009a929a7220 */ /* 0x000fe20000410000 */
[----:B------:R-:W-:Y:S02]  /*6b50*/  SHF.L.U32 R145, R88, 0x10, RZ ;  /* 0x0000001058917819 */ /* 0x000fe400000006ff */
[----:B------:R-:W-:Y:S02]  /*6b60*/  SHF.L.U32 R112, R13, 0x10, RZ ;  /* 0x000000100d707819 */ /* 0x000fe400000006ff */
[----:B------:R-:W-:Y:S01]  /*6b70*/  SHF.L.U32 R155, R155, 0x10, RZ ;  /* 0x000000109b9b7819 */ /* 0x000fe200000006ff */
[----:B------:R-:W-:Y:S01]  /*6b80*/  FMUL.FTZ R145, R146, R145 ;  /* 0x0000009192917220 */ /* 0x000fe20000410000 */
[C---:B------:R-:W-:Y:S01]  /*6b90*/  FMUL.FTZ R146, R160.reuse, R4 ;  /* 0x00000004a0927220 */ /* 0x040fe20000410000 */
[----:B------:R-:W-:Y:S02]  /*6ba0*/  F2FP.BF16.F32.PACK_AB R50, R157, R50 ;  /* 0x000000329d32723e */ /* 0x000fe400000010ff */
[----:B------:R-:W-:Y:S01]  /*6bb0*/  F2FP.BF16.F32.PACK_AB R48, R160, R48 ;  /* 0x00000030a030723e */ /* 0x000fe200000010ff */
[C---:B------:R-:W-:Y:S01]  /*6bc0*/  FMUL.FTZ R112, R146.reuse, R112 ;  /* 0x0000007092707220 */ /* 0x040fe20000410000 */
[----:B------:R-:W-:-:S04]  /*6bd0*/  FMUL.FTZ R155, R146, R155 ;  /* 0x0000009b929b7220 */ /* 0x000fc80000410000 */
[----:B------:R-:W-:Y:S01]  /*6be0*/  F2FP.BF16.F32.PACK_AB R112, R112, R145 ;  /* 0x000000917070723e */ /* 0x000fe200000010ff */
[----:B------:R-:W-:Y:S06]  /*6bf0*/  BRA `(.L_x_449) ;  /* 0x0000000400207947 */ /* 0x000fec0003800000 */
.L_x_448:
[C-C-:B------:R-:W-:Y:S01]  /*6c00*/  FFMA.FTZ R154, R178.reuse, R154, R177.reuse ;  /* 0x0000009ab29a7223 */ /* 0x140fe200000100b1 */
[C-C-:B------:R-:W-:Y:S01]  /*6c10*/  FFMA.FTZ R160, R178.reuse, R149, R177.reuse ;  /* 0x00000095b2a07223 */ /* 0x140fe200000100b1 */
[C-C-:B------:R-:W-:Y:S01]  /*6c20*/  FFMA.FTZ R150, R178.reuse, R150, R177.reuse ;  /* 0x00000096b2967223 */ /* 0x140fe200000100b1 */
[----:B------:R-:W-:Y:S01]  /*6c30*/  FFMA.FTZ R161, R178, R152, R177 ;  /* 0x00000098b2a17223 */ /* 0x000fe200000100b1 */
[----:B------:R-:W-:Y:S01]  /*6c40*/  FADD.FTZ R154, -R154, R145 ;  /* 0x000000919a9a7221 */ /* 0x000fe20000010100 */
[----:B------:R-:W-:Y:S01]  /*6c50*/  FFMA.FTZ R145, R178, R162, R177 ;  /* 0x000000a2b2917223 */ /* 0x000fe200000100b1 */
[----:B------:R-:W-:Y:S01]  /*6c60*/  FADD.FTZ R160, -R160, R148 ;  /* 0x00000094a0a07221 */ /* 0x000fe20000010100 */
[----:B------:R-:W-:Y:S01]  /*6c70*/  FADD.FTZ R147, -R150, R147 ;  /* 0x0000009396937221 */ /* 0x000fe20000010100 */
[----:B------:R-:W-:Y:S01]  /*6c80*/  FMUL.FTZ R149, R5, R154 ;  /* 0x0000009a05957220 */ /* 0x000fe20000410000 */
[----:B------:R-:W-:Y:S01]  /*6c90*/  FFMA.FTZ R153, R178, R153, R177 ;  /* 0x00000099b2997223 */ /* 0x000fe200000100b1 */
[----:B------:R-:W-:Y:S01]  /*6ca0*/  FADD.FTZ R145, -R145, R158 ;  /* 0x0000009e91917221 */ /* 0x000fe20000010100 */
[----:B-----5:R-:W-:Y:S01]  /*6cb0*/  SHF.L.U32 R148, R115, 0x10, RZ ;  /* 0x0000001073947819 */ /* 0x020fe200000006ff */
[--C-:B------:R-:W-:Y:S01]  /*6cc0*/  FADD.FTZ R161, -R161, R151.reuse ;  /* 0x00000097a1a17221 */ /* 0x100fe20000010100 */
[----:B------:R-:W-:Y:S01]  /*6cd0*/  SHF.L.U32 R150, R91, 0x10, RZ ;  /* 0x000000105b967819 */ /* 0x000fe200000006ff */
[----:B------:R-:W-:Y:S01]  /*6ce0*/  FMUL.FTZ R149, R149, R4 ;  /* 0x0000000495957220 */ /* 0x000fe20000410000 */
[----:B------:R-:W-:Y:S01]  /*6cf0*/  PRMT R151, R115, 0x7632, R151 ;  /* 0x0000763273977816 */ /* 0x000fe20000000097 */
[----:B------:R-:W-:Y:S01]  /*6d00*/  FADD.FTZ R146, -R153, R146 ;  /* 0x0000009299927221 */ /* 0x000fe20000010100 */
[----:B------:R-:W-:Y:S01]  /*6d10*/  FMUL.FTZ R145, R5, R145 ;  /* 0x0000009105917220 */ /* 0x000fe20000410000 */
[C---:B------:R-:W-:Y:S01]  /*6d20*/  FMUL.FTZ R148, R149.reuse, R148 ;  /* 0x0000009495947220 */ /* 0x040fe20000410000 */
[----:B------:R-:W-:Y:S01]  /*6d30*/  FMUL.FTZ R115, R149, R150 ;  /* 0x0000009695737220 */ /* 0x000fe20000410000 */
[----:B------:R-:W-:Y:S01]  /*6d40*/  SHF.L.U32 R149, R151, 0x10, RZ ;  /* 0x0000001097957819 */ /* 0x000fe200000006ff */
[----:B------:R-:W-:Y:S01]  /*6d50*/  FMUL.FTZ R145, R145, R4 ;  /* 0x0000000491917220 */ /* 0x000fe20000410000 */
[----:B------:R-:W-:Y:S01]  /*6d60*/  SHF.L.U32 R150, R10, 0x10, RZ ;  /* 0x000000100a967819 */ /* 0x000fe200000006ff */
[----:B------:R-:W-:Y:S01]  /*6d70*/  FMUL.FTZ R146, R5, R146 ;  /* 0x0000009205927220 */ /* 0x000fe20000410000 */
[--C-:B------:R-:W-:Y:S01]  /*6d80*/  FFMA.FTZ R159, R178, R159, R177.reuse ;  /* 0x0000009fb29f7223 */ /* 0x100fe200000100b1 */
[----:B------:R-:W-:Y:S01]  /*6d90*/  SHF.L.U32 R151, R90, 0x10, RZ ;  /* 0x000000105a977819 */ /* 0x000fe200000006ff */
[----:B------:R-:W-:Y:S01]  /*6da0*/  FFMA.FTZ R156, R178, R156, R177 ;  /* 0x0000009cb29c7223 */ /* 0x000fe200000100b1 */
[----:B------:R-:W-:Y:S01]  /*6db0*/  FMUL.FTZ R149, R145, R149 ;  /* 0x0000009591957220 */ /* 0x000fe20000410000 */
[----:B------:R-:W-:Y:S01]  /*6dc0*/  FMUL.FTZ R146, R146, R4 ;  /* 0x0000000492927220 */ /* 0x000fe20000410000 */
[----:B------:R-:W-:Y:S01]  /*6dd0*/  FADD.FTZ R157, -R159, R157 ;  /* 0x0000009d9f9d7221 */ /* 0x000fe20000010100 */
[----:B------:R-:W-:Y:S01]  /*6de0*/  FMUL.FTZ R145, R145, R150 ;  /* 0x0000009691917220 */ /* 0x000fe20000410000 */
[C---:B------:R-:W-:Y:S01]  /*6df0*/  SHF.L.U32 R150, R114.reuse, 0x10, RZ ;  /* 0x0000001072967819 */ /* 0x040fe200000006ff */
[C---:B------:R-:W-:Y:S01]  /*6e00*/  FMUL.FTZ R147, R5.reuse, R147 ;  /* 0x0000009305937220 */ /* 0x040fe20000410000 */
[----:B------:R-:W-:Y:S01]  /*6e10*/  PRMT R152, R114, 0x7632, R152 ;  /* 0x0000763272987816 */ /* 0x000fe20000000098 */
[----:B------:R-:W-:Y:S01]  /*6e20*/  FADD.FTZ R155, -R156, R155 ;  /* 0x0000009b9c9b7221 */ /* 0x000fe20000010100 */
[C---:B------:R-:W-:Y:S01]  /*6e30*/  FMUL.FTZ R114, R146.reuse, R151 ;  /* 0x0000009792727220 */ /* 0x040fe20000410000 */
        /* <DEDUP_REMOVED lines=8> */
[-C--:B------:R-:W-:Y:S01]  /*6ec0*/  FMUL.FTZ R157, R157, R4.reuse ;  /* 0x000000049d9d7220 */ /* 0x080fe20000410000 */
[----:B------:R-:W-:Y:S01]  /*6ed0*/  SHF.L.U32 R146, R11, 0x10, RZ ;  /* 0x000000100b927819 */ /* 0x000fe200000006ff */
[C---:B------:R-:W-:Y:S01]  /*6ee0*/  FMUL.FTZ R151, R147.reuse, R151 ;  /* 0x0000009793977220 */ /* 0x040fe20000410000 */
[----:B------:R-:W-:Y:S01]  /*6ef0*/  FMUL.FTZ R113, R147, R153 ;  /* 0x0000009993717220 */ /* 0x000fe20000410000 */
[----:B------:R-:W-:Y:S01]  /*6f00*/  SHF.L.U32 R154, R154, 0x10, RZ ;  /* 0x000000109a9a7819 */ /* 0x000fe200000006ff */
[----:B------:R-:W-:Y:S01]  /*6f10*/  FMUL.FTZ R155, R155, R4 ;  /* 0x000000049b9b7220 */ /* 0x000fe20000410000 */
[----:B------:R-:W-:Y:S01]  /*6f20*/  SHF.L.U32 R147, R12, 0x10, RZ ;  /* 0x000000100c937819 */ /* 0x000fe200000006ff */
[C---:B------:R-:W-:Y:S01]  /*6f30*/  FMUL.FTZ R152, R157.reuse, R152 ;  /* 0x000000989d987220 */ /* 0x040fe20000410000 */
[----:B------:R-:W-:Y:S01]  /*6f40*/  FMUL.FTZ R146, R157, R146 ;  /* 0x000000929d927220 */ /* 0x000fe20000410000 */
[----:B------:R-:W-:Y:S01]  /*6f50*/  FMUL.FTZ R157, R5, R160 ;  /* 0x000000a0059d7220 */ /* 0x000fe20000410000 */
[C---:B------:R-:W-:Y:S01]  /*6f60*/  FMUL.FTZ R153, R155.reuse, R154 ;  /* 0x0000009a9b997220 */ /* 0x040fe20000410000 */
[----:B------:R-:W-:Y:S01]  /*6f70*/  FMUL.FTZ R147, R155, R147 ;  /* 0x000000939b937220 */ /* 0x000fe20000410000 */
[----:B------:R-:W-:Y:S01]  /*6f80*/  SHF.L.U32 R155, R88, 0x10, RZ ;  /* 0x00000010589b7819 */ /* 0x000fe200000006ff */
[-C--:B------:R-:W-:Y:S01]  /*6f90*/  FMUL.FTZ R157, R157, R4.reuse ;  /* 0x000000049d9d7220 */ /* 0x080fe20000410000 */
[C---:B------:R-:W-:Y:S01]  /*6fa0*/  PRMT R156, R112.reuse, 0x7632, R156 ;  /* 0x00007632709c7816 */ /* 0x040fe2000000009c */
[----:B------:R-:W-:Y:S01]  /*6fb0*/  FMUL.FTZ R161, R5, R161 ;  /* 0x000000a105a17220 */ /* 0x000fe20000410000 */
[----:B------:R-:W-:Y:S01]  /*6fc0*/  SHF.L.U32 R154, R112, 0x10, RZ ;  /* 0x00000010709a7819 */ /* 0x000fe200000006ff */
[----:B------:R-:W-:Y:S01]  /*6fd0*/  FMUL.FTZ R112, R157, R155 ;  /* 0x0000009b9d707220 */ /* 0x000fe20000410000 */
[----:B------:R-:W-:Y:S01]  /*6fe0*/  SHF.L.U32 R155, R156, 0x10, RZ ;  /* 0x000000109c9b7819 */ /* 0x000fe200000006ff */
[----:B------:R-:W-:Y:S01]  /*6ff0*/  FMUL.FTZ R161, R161, R4 ;  /* 0x00000004a1a17220 */ /* 0x000fe20000410000 */
[----:B------:R-:W-:Y:S01]  /*7000*/  SHF.L.U32 R156, R13, 0x10, RZ ;  /* 0x000000100d9c7819 */ /* 0x000fe200000006ff */
[----:B------:R-:W-:Y:S01]  /*7010*/  FMUL.FTZ R154, R157, R154 ;  /* 0x0000009a9d9a7220 */ /* 0x000fe20000410000 */
[----:B------:R-:W-:Y:S01]  /*7020*/  F2FP.BF16.F32.PACK_AB R115, R145, R115 ;  /* 0x000000739173723e */ /* 0x000fe200000010ff */
[C---:B------:R-:W-:Y:S01]  /*7030*/  FMUL.FTZ R155, R161.reuse, R155 ;  /* 0x0000009ba19b7220 */ /* 0x040fe20000410000 */
[----:B------:R-:W-:Y:S01]  /*7040*/  F2FP.BF16.F32.PACK_AB R114, R146, R114 ;  /* 0x000000729272723e */ /* 0x000fe200000010ff */
[----:B------:R-:W-:Y:S01]  /*7050*/  FMUL.FTZ R156, R161, R156 ;  /* 0x0000009ca19c7220 */ /* 0x000fe20000410000 */
[----:B------:R-:W-:-:S04]  /*7060*/  F2FP.BF16.F32.PACK_AB R113, R147, R113 ;  /* 0x000000719371723e */ /* 0x000fc800000010ff */
[----:B------:R-:W-:-:S07]  /*7070*/  F2FP.BF16.F32.PACK_AB R112, R156, R112 ;  /* 0x000000709c70723e */ /* 0x000fce00000010ff */
.L_x_449:
[----:B------:R-:W0:Y:S02]  /*7080*/  @P1 LDC.64 R146, c[0x0][0x478] ;  /* 0x00011e00ff921b82 */ /* 0x000e240000000a00 */
[----:B0-----:R-:W-:-:S04]  /*7090*/  @P1 IMAD.WIDE.U32 R146, R144, 0x10, R146 ;  /* 0x0000001090921825 */ /* 0x001fc800078e0092 */
[----:B------:R-:W-:Y:S01]  /*70a0*/  IMAD.WIDE.U32 R144, R144, 0x10, R172 ;  /* 0x0000001090907825 */ /* 0x000fe200078e00ac */
[----:B------:R-:W-:Y:S04]  /*70b0*/  @P1 STG.E.128 desc[UR6][R146.64], R48 ;  /* 0x0000003092001986 */ /* 0x000fe8000c101d06 */
[----:B------:R0:W-:Y:S02]  /*70c0*/  STG.E.128 desc[UR6][R144.64], R112 ;  /* 0x0000007090007986 */ /* 0x0001e4000c101d06 */
[----:B0-----:R-:W-:-:S06]  /*70d0*/  IMAD.WIDE.U32 R112, R127, 0x10, R180 ;  /* 0x000000107f707825 */ /* 0x001fcc00078e00b4 */
[----:B------:R-:W5:Y:S01]  /*70e0*/  LDG.E.128 R112, desc[UR6][R112.64] ;  /* 0x0000000670707981 */ /* 0x000f62000c1e1d00 */
[----:B------:R-:W-:Y:S05]  /*70f0*/  @!P1 BRA `(.L_x_450) ;  /* 0x0000000400349947 */ /* 0x000fea0003800000 */
[C-C-:B------:R-:W-:Y:S01]  /*7100*/  FFMA.FTZ R136, R178.reuse, R136, R177.reuse ;  /* 0x00000088b2887223 */ /* 0x140fe200000100b1 */
[C-C-:B------:R-:W-:Y:S01]  /*7110*/  FFMA.FTZ R128, R178.reuse, R128, R177.reuse ;  /* 0x00000080b2807223 */ /* 0x140fe200000100b1 */
[C-C-:B------:R-:W-:Y:S01]  /*7120*/  FFMA.FTZ R49, R178.reuse, R130, R177.reuse ;  /* 0x00000082b2317223 */ /* 0x140fe200000100b1 */
[----:B------:R-:W-:Y:S01]  /*7130*/  FFMA.FTZ R129, R178, R129, R177 ;  /* 0x00000081b2817223 */ /* 0x000fe200000100b1 */
[----:B------:R-:W-:Y:S01]  /*7140*/  FADD.FTZ R51, -R136, R140 ;  /* 0x0000008c88337221 */ /* 0x000fe20000010100 */
[----:B------:R-:W-:Y:S01]  /*7150*/  FADD.FTZ R131, -R128, R131 ;  /* 0x0000008380837221 */ /* 0x000fe20000010100 */
[----:B-----5:R-:W-:Y:S01]  /*7160*/  PRMT R50, R115, 0x7632, R50 ;  /* 0x0000763273327816 */ /* 0x020fe20000000032 */
[----:B------:R-:W-:Y:S01]  /*7170*/  FADD.FTZ R133, -R129, R133 ;  /* 0x0000008581857221 */ /* 0x000fe20000010100 */
[----:B------:R-:W-:Y:S01]  /*7180*/  FMUL.FTZ R51, R5, R51 ;  /* 0x0000003305337220 */ /* 0x000fe20000410000 */
[----:B------:R-:W-:Y:S01]  /*7190*/  SHF.L.U32 R130, R115, 0x10, RZ ;  /* 0x0000001073827819 */ /* 0x000fe200000006ff */
[----:B------:R-:W-:Y:S01]  /*71a0*/  FMUL.FTZ R115, R5, R131 ;  /* 0x0000008305737220 */ /* 0x000fe20000410000 */
[----:B------:R-:W-:Y:S01]  /*71b0*/  SHF.L.U32 R128, R95, 0x10, RZ ;  /* 0x000000105f807819 */ /* 0x000fe200000006ff */
[--C-:B------:R-:W-:Y:S01]  /*71c0*/  FFMA.FTZ R137, R178, R137, R177.reuse ;  /* 0x00000089b2897223 */ /* 0x100fe200000100b1 */
[----:B------:R-:W-:Y:S01]  /*71d0*/  FMUL.FTZ R129, R51, R4 ;  /* 0x0000000433817220 */ /* 0x000fe20000410000 */
[----:B------:R-:W-:Y:S01]  /*71e0*/  SHF.L.U32 R50, R50, 0x10, RZ ;  /* 0x0000001032327819 */ /* 0x000fe200000006ff */
[----:B------:R-:W-:Y:S01]  /*71f0*/  FFMA.FTZ R48, R178, R132, R177 ;  /* 0x00000084b2307223 */ /* 0x000fe200000100b1 */
[C---:B------:R-:W-:Y:S01]  /*7200*/  F2FP.BF16.F32.PACK_AB R51, R115.reuse, R51 ;  /* 0x000000337333723e */ /* 0x040fe200000010ff */
[----:B------:R-:W-:Y:S01]  /*7210*/  FMUL.FTZ R115, R115, R4 ;  /* 0x0000000473737220 */ /* 0x000fe20000410000 */
[----:B------:R-:W-:Y:S01]  /*7220*/  FADD.FTZ R141, -R137, R141 ;  /* 0x0000008d898d7221 */ /* 0x000fe20000010100 */
[C---:B------:R-:W-:Y:S01]  /*7230*/  FMUL.FTZ R130, R129.reuse, R130 ;  /* 0x0000008281827220 */ /* 0x040fe20000410000 */
[----:B------:R-:W-:Y:S01]  /*7240*/  FMUL.FTZ R128, R129, R128 ;  /* 0x0000008081807220 */ /* 0x000fe20000410000 */
[----:B------:R-:W-:Y:S01]  /*7250*/  SHF.L.U32 R129, R14, 0x10, RZ ;  /* 0x000000100e817819 */ /* 0x000fe200000006ff */
[----:B------:R-:W-:Y:S01]  /*7260*/  FMUL.FTZ R131, R115, R50 ;  /* 0x0000003273837220 */ /* 0x000fe20000410000 */
[----:B------:R-:W-:Y:S01]  /*7270*/  FMUL.FTZ R50, R5, R141 ;  /* 0x0000008d05327220 */ /* 0x000fe20000410000 */
[----:B------:R-:W-:Y:S01]  /*7280*/  FADD.FTZ R49, -R49, R134 ;  /* 0x0000008631317221 */ /* 0x000fe20000010100 */
[----:B------:R-:W-:Y:S01]  /*7290*/  SHF.L.U32 R132, R114, 0x10, RZ ;  /* 0x0000001072847819 */ /* 0x000fe200000006ff */
[----:B------:R-:W-:Y:S01]  /*72a0*/  FMUL.FTZ R115, R115, R129 ;  /* 0x0000008173737220 */ /* 0x000fe20000410000 */
[----:B------:R-:W-:Y:S01]  /*72b0*/  SHF.L.U32 R129, R94, 0x10, RZ ;  /* 0x000000105e817819 */ /* 0x000fe200000006ff */
[----:B------:R-:W-:Y:S01]  /*72c0*/  FMUL.FTZ R134, R50, R4 ;  /* 0x0000000432867220 */ /* 0x000fe20000410000 */
[----:B------:R-:W-:Y:S01]  /*72d0*/  FMUL.FTZ R133, R5, R133 ;  /* 0x0000008505857220 */ /* 0x000fe20000410000 */
[----:B------:R-:W-:Y:S01]  /*72e0*/  FFMA.FTZ R138, R178, R138, R177 ;  /* 0x0000008ab28a7223 */ /* 0x000fe200000100b1 */
[----:B------:R-:W-:Y:S01]  /*72f0*/  FADD.FTZ R48, -R48, R135 ;  /* 0x0000008730307221 */ /* 0x000fe20000010100 */
[C---:B------:R-:W-:Y:S01]  /*7300*/  FMUL.FTZ R132, R134.reuse, R132 ;  /* 0x0000008486847220 */ /* 0x040fe20000410000 */
[----:B------:R-:W-:Y:S01]  /*7310*/  FMUL.FTZ R129, R134, R129 ;  /* 0x0000008186817220 */ /* 0x000fe20000410000 */
[----:B------:R-:W-:Y:S01]  /*7320*/  PRMT R134, R114, 0x7632, R134 ;  /* 0x0000763272867816 */ /* 0x000fe20000000086 */
[----:B------:R-:W-:Y:S01]  /*7330*/  FMUL.FTZ R135, R133, R4 ;  /* 0x0000000485877220 */ /* 0x000fe20000410000 */
[----:B------:R-:W-:Y:S01]  /*7340*/  SHF.L.U32 R114, R15, 0x10, RZ ;  /* 0x000000100f727819 */ /* 0x000fe200000006ff */
[----:B------:R-:W-:Y:S01]  /*7350*/  FADD.FTZ R142, -R138, R142 ;  /* 0x0000008e8a8e7221 */ /* 0x000fe20000010100 */
[----:B------:R-:W-:Y:S01]  /*7360*/  SHF.L.U32 R134, R134, 0x10, RZ ;  /* 0x0000001086867819 */ /* 0x000fe200000006ff */
[----:B------:R-:W-:Y:S01]  /*7370*/  FMUL.FTZ R49, R5, R49 ;  /* 0x0000003105317220 */ /* 0x000fe20000410000 */
[----:B------:R-:W-:Y:S01]  /*7380*/  F2FP.BF16.F32.PACK_AB R50, R133, R50 ;  /* 0x000000328532723e */ /* 0x000fe200000010ff */
[----:B------:R-:W-:Y:S01]  /*7390*/  FMUL.FTZ R114, R135, R114 ;  /* 0x0000007287727220 */ /* 0x000fe20000410000 */
[----:B------:R-:W-:Y:S01]  /*73a0*/  FMUL.FTZ R142, R5, R142 ;  /* 0x0000008e058e7220 */ /* 0x000fe20000410000 */
[----:B------:R-:W-:Y:S01]  /*73b0*/  F2FP.BF16.F32.PACK_AB R115, R115, R128 ;  /* 0x000000807373723e */ /* 0x000fe200000010ff */
[----:B------:R-:W-:Y:S01]  /*73c0*/  FMUL.FTZ R134, R135, R134 ;  /* 0x0000008687867220 */ /* 0x000fe20000410000 */
[----:B------:R-:W-:Y:S01]  /*73d0*/  SHF.L.U32 R133, R113, 0x10, RZ ;  /* 0x0000001071857819 */ /* 0x000fe200000006ff */
[----:B------:R-:W-:Y:S01]  /*73e0*/  FFMA.FTZ R139, R178, R139, R177 ;  /* 0x0000008bb28b7223 */ /* 0x000fe200000100b1 */
[----:B------:R-:W-:Y:S01]  /*73f0*/  F2FP.BF16.F32.PACK_AB R114, R114, R129 ;  /* 0x000000817272723e */ /* 0x000fe200000010ff */
[----:B------:R-:W-:Y:S01]  /*7400*/  FMUL.FTZ R129, R142, R4 ;  /* 0x000000048e817220 */ /* 0x000fe20000410000 */
[----:B------:R-:W-:Y:S01]  /*7410*/  SHF.L.U32 R128, R93, 0x10, RZ ;  /* 0x000000105d807819 */ /* 0x000fe200000006ff */
[----:B------:R-:W-:Y:S01]  /*7420*/  FADD.FTZ R143, -R139, R143 ;  /* 0x0000008f8b8f7221 */ /* 0x000fe20000010100 */
[----:B------:R-:W-:Y:S01]  /*7430*/  PRMT R135, R113, 0x7632, R135 ;  /* 0x0000763271877816 */ /* 0x000fe20000000087 */
[C---:B------:R-:W-:Y:S01]  /*7440*/  FMUL.FTZ R133, R129.reuse, R133 ;  /* 0x0000008581857220 */ /* 0x040fe20000410000 */
[----:B------:R-:W-:Y:S01]  /*7450*/  SHF.L.U32 R113, R16, 0x10, RZ ;  /* 0x0000001010717819 */ /* 0x000fe200000006ff */
[----:B------:R-:W-:Y:S01]  /*7460*/  FMUL.FTZ R128, R129, R128 ;  /* 0x0000008081807220 */ /* 0x000fe20000410000 */
[----:B------:R-:W-:Y:S01]  /*7470*/  FMUL.FTZ R129, R49, R4 ;  /* 0x0000000431817220 */ /* 0x000fe20000410000 */
[----:B------:R-:W-:Y:S01]  /*7480*/  SHF.L.U32 R135, R135, 0x10, RZ ;  /* 0x0000001087877819 */ /* 0x000fe200000006ff */
[----:B------:R-:W-:Y:S01]  /*7490*/  FMUL.FTZ R143, R5, R143 ;  /* 0x0000008f058f7220 */ /* 0x000fe20000410000 */
[C---:B------:R-:W-:Y:S01]  /*74a0*/  SHF.L.U32 R136, R112.reuse, 0x10, RZ ;  /* 0x0000001070887819 */ /* 0x040fe200000006ff */
[----:B------:R-:W-:Y:S01]  /*74b0*/  FMUL.FTZ R113, R129, R113 ;  /* 0x0000007181717220 */ /* 0x000fe20000410000 */
[----:B------:R-:W-:Y:S01]  /*74c0*/  FMUL.FTZ R48, R5, R48 ;  /* 0x0000003005307220 */ /* 0x000fe20000410000 */
        /* <DEDUP_REMOVED lines=16> */
.L_x_450:
[C-C-:B------:R-:W-:Y:S01]  /*75d0*/  FFMA.FTZ R136, R178.reuse, R136, R177.reuse ;  /* 0x00000088b2887223 */ /* 0x140fe200000100b1 */
[C-C-:B------:R-:W-:Y:S01]  /*75e0*/  FFMA.FTZ R139, R178.reuse, R139, R177.reuse ;  /* 0x0000008bb28b7223 */ /* 0x140fe200000100b1 */
[C-C-:B------:R-:W-:Y:S01]  /*75f0*/  FFMA.FTZ R129, R178.reuse, R129, R177.reuse ;  /* 0x00000081b2817223 */ /* 0x140fe200000100b1 */
[----:B------:R-:W-:Y:S01]  /*7600*/  FFMA.FTZ R128, R178, R128, R177 ;  /* 0x00000080b2807223 */ /* 0x000fe200000100b1 */
[----:B------:R-:W-:Y:S01]  /*7610*/  FADD.FTZ R136, -R136, R140 ;  /* 0x0000008c88887221 */ /* 0x000fe20000010100 */
[----:B------:R-:W-:Y:S01]  /*7620*/  FADD.FTZ R143, -R139, R143 ;  /* 0x0000008f8b8f7221 */ /* 0x000fe20000010100 */
[----:B------:R-:W-:Y:S01]  /*7630*/  FFMA.FTZ R139, R178, R132, R177 ;  /* 0x00000084b28b7223 */ /* 0x000fe200000100b1 */
[----:B------:R-:W-:Y:S01]  /*7640*/  FADD.FTZ R133, -R129, R133 ;  /* 0x0000008581857221 */ /* 0x000fe20000010100 */
[----:B------:R-:W-:Y:S01]  /*7650*/  FMUL.FTZ R129, R5, R136 ;  /* 0x0000008805817220 */ /* 0x000fe20000410000 */
[----:B------:R-:W-:Y:S01]  /*7660*/  FADD.FTZ R128, -R128, R131 ;  /* 0x0000008380807221 */ /* 0x000fe20000010100 */
[----:B------:R-:W-:Y:S01]  /*7670*/  FADD.FTZ R139, -R139, R135 ;  /* 0x000000878b8b7221 */ /* 0x000fe20000010100 */
[C-C-:B------:R-:W-:Y:S01]  /*7680*/  FFMA.FTZ R135, R178.reuse, R130, R177.reuse ;  /* 0x00000082b2877223 */ /* 0x140fe200000100b1 */
[----:B------:R-:W-:Y:S01]  /*7690*/  SHF.L.U32 R131, R95, 0x10, RZ ;  /* 0x000000105f837819 */ /* 0x000fe200000006ff */
[----:B------:R-:W-:Y:S01]  /*76a0*/  FFMA.FTZ R137, R178, R137, R177 ;  /* 0x00000089b2897223 */ /* 0x000fe200000100b1 */
[----:B------:R-:W-:Y:S01]  /*76b0*/  FMUL.FTZ R129, R129, R4 ;  /* 0x0000000481817220 */ /* 0x000fe20000410000 */
[----:B-----5:R-:W-:Y:S01]  /*76c0*/  SHF.L.U32 R130, R115, 0x10, RZ ;  /* 0x0000001073827819 */ /* 0x020fe200000006ff */
[----:B------:R-:W-:Y:S01]  /*76d0*/  FMUL.FTZ R128, R5, R128 ;  /* 0x0000008005807220 */ /* 0x000fe20000410000 */
        /* <DEDUP_REMOVED lines=8> */
[----:B------:R-:W-:Y:S01]  /*7760*/  FADD.FTZ R135, -R135, R134 ;  /* 0x0000008687877221 */ /* 0x000fe20000010100 */
[----:B------:R-:W-:Y:S01]  /*7770*/  FMUL.FTZ R131, R128, R131 ;  /* 0x0000008380837220 */ /* 0x000fe20000410000 */
[----:B------:R-:W-:Y:S01]  /*7780*/  SHF.L.U32 R132, R114, 0x10, RZ ;  /* 0x0000001072847819 */ /* 0x000fe200000006ff */
[----:B------:R-:W-:Y:S01]  /*7790*/  FMUL.FTZ R128, R128, R129 ;  /* 0x0000008180807220 */ /* 0x000fe20000410000 */
[----:B------:R-:W-:Y:S01]  /*77a0*/  SHF.L.U32 R134, R94, 0x10, RZ ;  /* 0x000000105e867819 */ /* 0x000fe200000006ff */
[----:B------:R-:W-:Y:S01]  /*77b0*/  FFMA.FTZ R138, R178, R138, R177 ;  /* 0x0000008ab28a7223 */ /* 0x000fe200000100b1 */
        /* <DEDUP_REMOVED lines=16> */
[C---:B------:R-:W-:Y:S01]  /*78c0*/  FMUL.FTZ R135, R5.reuse, R135 ;  /* 0x0000008705877220 */ /* 0x040fe20000410000 */
[----:B------:R-:W-:Y:S01]  /*78d0*/  SHF.L.U32 R138, R138, 0x10, RZ ;  /* 0x000000108a8a7819 */ /* 0x000fe200000006ff */
[----:B------:R-:W-:Y:S01]  /*78e0*/  FMUL.FTZ R141, R5, R143 ;  /* 0x0000008f058d7220 */ /* 0x000fe20000410000 */
[C---:B------:R-:W-:Y:S01]  /*78f0*/  FMUL.FTZ R133, R136.reuse, R133 ;  /* 0x0000008588857220 */ /* 0x040fe20000410000 */
[----:B------:R-:W-:Y:S01]  /*7900*/  FMUL.FTZ R113, R136, R137 ;  /* 0x0000008988717220 */ /* 0x000fe20000410000 */
[-C--:B------:R-:W-:Y:S01]  /*7910*/  FMUL.FTZ R136, R135, R4.reuse ;  /* 0x0000000487887220 */ /* 0x080fe20000410000 */
[----:B------:R-:W-:Y:S01]  /*7920*/  SHF.L.U32 R137, R16, 0x10, RZ ;  /* 0x0000001010897819 */ /* 0x000fe200000006ff */
[----:B------:R-:W-:Y:S01]  /*7930*/  FMUL.FTZ R141, R141, R4 ;  /* 0x000000048d8d7220 */ /* 0x000fe20000410000 */
[----:B------:R-:W-:Y:S01]  /*7940*/  FMUL.FTZ R139, R5, R139 ;  /* 0x0000008b058b7220 */ /* 0x000fe20000410000 */
[----:B------:R-:W-:Y:S01]  /*7950*/  FMUL.FTZ R135, R136, R138 ;  /* 0x0000008a88877220 */ /* 0x000fe20000410000 */
[----:B------:R-:W-:Y:S01]  /*7960*/  PRMT R140, R112, 0x7632, R140 ;  /* 0x00007632708c7816 */ /* 0x000fe2000000008c */
[----:B------:R-:W-:Y:S01]  /*7970*/  FMUL.FTZ R138, R136, R137 ;  /* 0x00000089888a7220 */ /* 0x000fe20000410000 */
[----:B------:R-:W-:-:S02]  /*7980*/  SHF.L.U32 R137, R92, 0x10, RZ ;  /* 0x000000105c897819 */ /* 0x000fc400000006ff */
[----:B------:R-:W-:Y:S02]  /*7990*/  SHF.L.U32 R136, R112, 0x10, RZ ;  /* 0x0000001070887819 */ /* 0x000fe400000006ff */
[----:B------:R-:W-:Y:S01]  /*79a0*/  SHF.L.U32 R140, R140, 0x10, RZ ;  /* 0x000000108c8c7819 */ /* 0x000fe200000006ff */
[----:B------:R-:W-:Y:S01]  /*79b0*/  FMUL.FTZ R112, R141, R137 ;  /* 0x000000898d707220 */ /* 0x000fe20000410000 */
[----:B------:R-:W-:Y:S01]  /*79c0*/  FMUL.FTZ R137, R139, R4 ;  /* 0x000000048b897220 */ /* 0x000fe20000410000 */
[----:B------:R-:W-:Y:S01]  /*79d0*/  SHF.L.U32 R139, R17, 0x10, RZ ;  /* 0x00000010118b7819 */ /* 0x000fe200000006ff */
[----:B------:R-:W-:Y:S01]  /*79e0*/  FMUL.FTZ R136, R141, R136 ;  /* 0x000000888d887220 */ /* 0x000fe20000410000 */
[----:B------:R-:W-:Y:S02]  /*79f0*/  F2FP.BF16.F32.PACK_AB R115, R128, R115 ;  /* 0x000000738073723e */ /* 0x000fe400000010ff */
[----:B------:R-:W-:Y:S01]  /*7a00*/  F2FP.BF16.F32.PACK_AB R114, R129, R114 ;  /* 0x000000728172723e */ /* 0x000fe200000010ff */
[C---:B------:R-:W-:Y:S01]  /*7a10*/  FMUL.FTZ R139, R137.reuse, R139 ;  /* 0x0000008b898b7220 */ /* 0x040fe20000410000 */
[----:B------:R-:W-:Y:S01]  /*7a20*/  FMUL.FTZ R137, R137, R140 ;  /* 0x0000008c89897220 */ /* 0x000fe20000410000 */
[----:B------:R-:W-:-:S03]  /*7a30*/  F2FP.BF16.F32.PACK_AB R113, R138, R113 ;  /* 0x000000718a71723e */ /* 0x000fc600000010ff */
[----:B------:R-:W-:-:S07]  /*7a40*/  F2FP.BF16.F32.PACK_AB R112, R139, R112 ;  /* 0x000000708b70723e */ /* 0x000fce00000010ff */
.L_x_451:
[----:B------:R-:W0:Y:S02]  /*7a50*/  @P1 LDC.64 R128, c[0x0][0x478] ;  /* 0x00011e00ff801b82 */ /* 0x000e240000000a00 */
[----:B0-----:R-:W-:-:S05]  /*7a60*/  @P1 IMAD.WIDE.U32 R128, R127, 0x10, R128 ;  /* 0x000000107f801825 */ /* 0x001fca00078e0080 */
[----:B------:R0:W-:Y:S02]  /*7a70*/  @P1 STG.E.128 desc[UR6][R128.64], R48 ;  /* 0x0000003080001986 */ /* 0x0001e4000c101d06 */
[----:B0-----:R-:W-:-:S05]  /*7a80*/  IMAD.WIDE.U32 R128, R127, 0x10, R172 ;  /* 0x000000107f807825 */ /* 0x001fca00078e00ac */
[----:B------:R0:W-:Y:S02]  /*7a90*/  STG.E.128 desc[UR6][R128.64], R112 ;  /* 0x0000007080007986 */ /* 0x0001e4000c101d06 */
[----:B0-----:R-:W-:-:S06]  /*7aa0*/  IMAD.WIDE.U32 R112, R2, 0x10, R180 ;  /* 0x0000001002707825 */ /* 0x001fcc00078e00b4 */
[----:B------:R-:W5:Y:S01]  /*7ab0*/  LDG.E.128 R112, desc[UR6][R112.64] ;  /* 0x0000000670707981 */ /* 0x000f62000c1e1d00 */
[----:B------:R-:W-:Y:S05]  /*7ac0*/  @!P1 BRA `(.L_x_452) ;  /* 0x0000000400349947 */ /* 0x000fea0003800000 */
[C-C-:B------:R-:W-:Y:S01]  /*7ad0*/  FFMA.FTZ R41, R178.reuse, R41, R177.reuse ;  /* 0x00000029b2297223 */ /* 0x140fe200000100b1 */
[C-C-:B------:R-:W-:Y:S01]  /*7ae0*/  FFMA.FTZ R42, R178.reuse, R42, R177.reuse ;  /* 0x0000002ab22a7223 */ /* 0x140fe200000100b1 */
[C-C-:B------:R-:W-:Y:S01]  /*7af0*/  FFMA.FTZ R48, R178.reuse, R39, R177.reuse ;  /* 0x00000027b2307223 */ /* 0x140fe200000100b1 */
[C---:B------:R-:W-:Y:S01]  /*7b00*/  FFMA.FTZ R118, R178.reuse, R118, R177 ;  /* 0x00000076b2767223 */ /* 0x040fe200000100b1 */
[----:B------:R-:W-:Y:S01]  /*7b10*/  FADD.FTZ R29, -R41, R29 ;  /* 0x0000001d291d7221 */ /* 0x000fe20000010100 */
[--C-:B------:R-:W-:Y:S01]  /*7b20*/  FFMA.FTZ R41, R178, R126, R177.reuse ;  /* 0x0000007eb2297223 */ /* 0x100fe200000100b1 */
[----:B------:R-:W-:Y:S01]  /*7b30*/  FADD.FTZ R42, -R42, R30 ;  /* 0x0000001e2a2a7221 */ /* 0x000fe20000010100 */
[----:B------:R-:W-:Y:S01]  /*7b40*/  FFMA.FTZ R40, R178, R40, R177 ;  /* 0x00000028b2287223 */ /* 0x000fe200000100b1 */
[----:B-----5:R-:W-:Y:S01]  /*7b50*/  PRMT R39, R115, 0x7632, R39 ;  /* 0x0000763273277816 */ /* 0x020fe20000000027 */
[----:B------:R-:W-:Y:S01]  /*7b60*/  FADD.FTZ R41, -R41, R46 ;  /* 0x0000002e29297221 */ /* 0x000fe20000010100 */
[C---:B------:R-:W-:Y:S01]  /*7b70*/  FMUL.FTZ R51, R5.reuse, R42 ;  /* 0x0000002a05337220 */ /* 0x040fe20000410000 */
[----:B------:R-:W-:Y:S01]  /*7b80*/  FADD.FTZ R48, -R48, R27 ;  /* 0x0000001b30307221 */ /* 0x000fe20000010100 */
[----:B------:R-:W-:Y:S01]  /*7b90*/  FADD.FTZ R118, -R118, R43 ;  /* 0x0000002b76767221 */ /* 0x000fe20000010100 */
[----:B------:R-:W-:Y:S01]  /*7ba0*/  FMUL.FTZ R41, R5, R41 ;  /* 0x0000002905297220 */ /* 0x000fe20000410000 */
[----:B------:R-:W-:Y:S01]  /*7bb0*/  FADD.FTZ R28, -R40, R28 ;  /* 0x0000001c281c7221 */ /* 0x000fe20000010100 */
[----:B------:R-:W-:Y:S01]  /*7bc0*/  SHF.L.U32 R27, R115, 0x10, RZ ;  /* 0x00000010731b7819 */ /* 0x000fe200000006ff */
[----:B------:R-:W-:Y:S01]  /*7bd0*/  FMUL.FTZ R42, R51, R4 ;  /* 0x00000004332a7220 */ /* 0x000fe20000410000 */
[----:B------:R-:W-:Y:S01]  /*7be0*/  SHF.L.U32 R30, R103, 0x10, RZ ;  /* 0x00000010671e7819 */ /* 0x000fe200000006ff */
[C-C-:B------:R-:W-:Y:S01]  /*7bf0*/  FFMA.FTZ R40, R178.reuse, R122, R177.reuse ;  /* 0x0000007ab2287223 */ /* 0x140fe200000100b1 */
[----:B------:R-:W-:Y:S01]  /*7c00*/  FFMA.FTZ R125, R178, R125, R177 ;  /* 0x0000007db27d7223 */ /* 0x000fe200000100b1 */
[----:B------:R-:W-:Y:S01]  /*7c10*/  SHF.L.U32 R39, R39, 0x10, RZ ;  /* 0x0000001027277819 */ /* 0x000fe200000006ff */
[----:B------:R-:W-:Y:S01]  /*7c20*/  FMUL.FTZ R29, R5, R29 ;  /* 0x0000001d051d7220 */ /* 0x000fe20000410000 */
[C---:B------:R-:W-:Y:S01]  /*7c30*/  F2FP.BF16.F32.PACK_AB R51, R41.reuse, R51 ;  /* 0x000000332933723e */ /* 0x040fe200000010ff */
[----:B------:R-:W-:Y:S01]  /*7c40*/  FMUL.FTZ R41, R41, R4 ;  /* 0x0000000429297220 */ /* 0x000fe20000410000 */
[----:B------:R-:W-:Y:S01]  /*7c50*/  SHF.L.U32 R43, R18, 0x10, RZ ;  /* 0x00000010122b7819 */ /* 0x000fe200000006ff */
[----:B------:R-:W-:Y:S01]  /*7c60*/  FADD.FTZ R40, -R40, R44 ;  /* 0x0000002c28287221 */ /* 0x000fe20000010100 */
[----:B------:R-:W-:Y:S01]  /*7c70*/  FADD.FTZ R45, -R125, R45 ;  /* 0x0000002d7d2d7221 */ /* 0x000fe20000010100 */
[C---:B------:R-:W-:Y:S01]  /*7c80*/  FMUL.FTZ R27, R42.reuse, R27 ;  /* 0x0000001b2a1b7220 */ /* 0x040fe20000410000 */
[----:B------:R-:W-:Y:S01]  /*7c90*/  FMUL.FTZ R30, R42, R30 ;  /* 0x0000001e2a1e7220 */ /* 0x000fe20000410000 */
[C---:B------:R-:W-:Y:S01]  /*7ca0*/  FMUL.FTZ R39, R41.reuse, R39 ;  /* 0x0000002729277220 */ /* 0x040fe20000410000 */
[----:B------:R-:W-:Y:S01]  /*7cb0*/  FMUL.FTZ R43, R41, R43 ;  /* 0x0000002b292b7220 */ /* 0x000fe20000410000 */
[----:B------:R-:W-:Y:S01]  /*7cc0*/  SHF.L.U32 R44, R114, 0x10, RZ ;  /* 0x00000010722c7819 */ /* 0x000fe200000006ff */
[----:B------:R-:W-:Y:S01]  /*7cd0*/  FMUL.FTZ R41, R29, R4 ;  /* 0x000000041d297220 */ /* 0x000fe20000410000 */
[----:B------:R-:W-:Y:S01]  /*7ce0*/  SHF.L.U32 R42, R102, 0x10, RZ ;  /* 0x00000010662a7819 */ /* 0x000fe200000006ff */
[C---:B------:R-:W-:Y:S01]  /*7cf0*/  FMUL.FTZ R45, R5.reuse, R45 ;  /* 0x0000002d052d7220 */ /* 0x040fe20000410000 */
[----:B------:R-:W-:Y:S01]  /*7d00*/  FMUL.FTZ R28, R5, R28 ;  /* 0x0000001c051c7220 */ /* 0x000fe20000410000 */
[C---:B------:R-:W-:Y:S01]  /*7d10*/  FMUL.FTZ R44, R41.reuse, R44 ;  /* 0x0000002c292c7220 */ /* 0x040fe20000410000 */
[----:B------:R-:W-:Y:S01]  /*7d20*/  PRMT R46, R114, 0x7632, R46 ;  /* 0x00007632722e7816 */ /* 0x000fe2000000002e */
[----:B------:R-:W-:Y:S01]  /*7d30*/  FMUL.FTZ R42, R41, R42 ;  /* 0x0000002a292a7220 */ /* 0x000fe20000410000 */
[----:B------:R-:W-:Y:S01]  /*7d40*/  SHF.L.U32 R41, R19, 0x10, RZ ;  /* 0x0000001013297819 */ /* 0x000fe200000006ff */
[CC--:B------:R-:W-:Y:S01]  /*7d50*/  FMUL.FTZ R49, R45.reuse, R4.reuse ;  /* 0x000000042d317220 */ /* 0x0c0fe20000410000 */
[----:B------:R-:W-:Y:S01]  /*7d60*/  F2FP.BF16.F32.PACK_AB R50, R45, R29 ;  /* 0x0000001d2d32723e */ /* 0x000fe200000010ff */
[----:B------:R-:W-:Y:S01]  /*7d70*/  FMUL.FTZ R29, R28, R4 ;  /* 0x000000041c1d7220 */ /* 0x000fe20000410000 */
[----:B------:R-:W-:Y:S01]  /*7d80*/  SHF.L.U32 R45, R113, 0x10, RZ ;  /* 0x00000010712d7819 */ /* 0x000fe200000006ff */
[----:B------:R-:W-:Y:S01]  /*7d90*/  FMUL.FTZ R41, R49, R41 ;  /* 0x0000002931297220 */ /* 0x000fe20000410000 */
[----:B------:R-:W-:Y:S01]  /*7da0*/  SHF.L.U32 R46, R46, 0x10, RZ ;  /* 0x000000102e2e7819 */ /* 0x000fe200000006ff */
[----:B------:R-:W-:Y:S01]  /*7db0*/  FMUL.FTZ R40, R5, R40 ;  /* 0x0000002805287220 */ /* 0x000fe20000410000 */
[----:B------:R-:W-:Y:S01]  /*7dc0*/  F2FP.BF16.F32.PACK_AB R43, R43, R30 ;  /* 0x0000001e2b2b723e */ /* 0x000fe200000010ff */
[----:B------:R-:W-:Y:S01]  /*7dd0*/  FMUL.FTZ R45, R29, R45 ;  /* 0x0000002d1d2d7220 */ /* 0x000fe20000410000 */
[----:B------:R-:W-:Y:S01]  /*7de0*/  F2FP.BF16.F32.PACK_AB R42, R41, R42 ;  /* 0x0000002a292a723e */ /* 0x000fe200000010ff */
[----:B------:R-:W-:Y:S01]  /*7df0*/  FMUL.FTZ R30, R40, R4 ;  /* 0x00000004281e7220 */ /* 0x000fe20000410000 */
[----:B------:R-:W-:Y:S01]  /*7e00*/  SHF.L.U32 R41, R101, 0x10, RZ ;  /* 0x0000001065297819 */ /* 0x000fe200000006ff */
[----:B------:R-:W-:Y:S01]  /*7e10*/  FMUL.FTZ R48, R5, R48 ;  /* 0x0000003005307220 */ /* 0x000fe20000410000 */
[----:B------:R-:W-:Y:S01]  /*7e20*/  FMUL.FTZ R46, R49, R46 ;  /* 0x0000002e312e7220 */ /* 0x000fe20000410000 */
[----:B------:R-:W-:Y:S01]  /*7e30*/  PRMT R114, R113, 0x7632, R114 ;  /* 0x0000763271727816 */ /* 0x000fe20000000072 */
[----:B------:R-:W-:Y:S01]  /*7e40*/  FMUL.FTZ R118, R5, R118 ;  /* 0x0000007605767220 */ /* 0x000fe20000410000 */
[----:B------:R-:W-:Y:S01]  /*7e50*/  FMUL.FTZ R41, R29, R41 ;  /* 0x000000291d297220 */ /* 0x000fe20000410000 */
[----:B------:R-:W-:-:S02]  /*7e60*/  SHF.L.U32 R29, R20, 0x10, RZ ;  /* 0x00000010141d7819 */ /* 0x000fc400000006ff */
[----:B------:R-:W-:Y:S01]  /*7e70*/  F2FP.BF16.F32.PACK_AB R49, R40, R28 ;  /* 0x0000001c2831723e */ /* 0x000fe200000010ff */
[----:B------:R-:W-:Y:S01]  /*7e80*/  FMUL.FTZ R28, R48, R4 ;  /* 0x00000004301c7220 */ /* 0x000fe20000410000 */
[----:B------:R-:W-:Y:S01]  /*7e90*/  SHF.L.U32 R113, R112, 0x10, RZ ;  /* 0x0000001070717819 */ /* 0x000fe200000006ff */
[----:B------:R-:W-:Y:S01]  /*7ea0*/  FMUL.FTZ R29, R30, R29 ;  /* 0x0000001d1e1d7220 */ /* 0x000fe20000410000 */
[----:B------:R-:W-:Y:S02]  /*7eb0*/  SHF.L.U32 R40, R100, 0x10, RZ ;  /* 0x0000001064287819 */ /* 0x000fe400000006ff */
[----:B------:R-:W-:Y:S01]  /*7ec0*/  PRMT R112, R112, 0x7632, R112 ;  /* 0x0000763270707816 */ /* 0x000fe20000000070 */
[C---:B------:R-:W-:Y:S01]  /*7ed0*/  FMUL.FTZ R113, R28.reuse, R113 ;  /* 0x000000711c717220 */ /* 0x040fe20000410000 */
[----:B------:R-:W-:Y:S01]  /*7ee0*/  F2FP.BF16.F32.PACK_AB R41, R29, R41 ;  /* 0x000000291d29723e */ /* 0x000fe200000010ff */
[----:B------:R-:W-:Y:S01]  /*7ef0*/  FMUL.FTZ R40, R28, R40 ;  /* 0x000000281c287220 */ /* 0x000fe20000410000 */
[----:B------:R-:W-:Y:S01]  /*7f00*/  SHF.L.U32 R28, R21, 0x10, RZ ;  /* 0x00000010151c7819 */ /* 0x000fe200000006ff */
[----:B------:R-:W-:Y:S01]  /*7f10*/  FMUL.FTZ R29, R118, R4 ;  /* 0x00000004761d7220 */ /* 0x000fe20000410000 */
[----:B------:R-:W-:-:S02]  /*7f20*/  SHF.L.U32 R114, R114, 0x10, RZ ;  /* 0x0000001072727819 */ /* 0x000fc400000006ff */
[----:B------:R-:W-:Y:S01]  /*7f30*/  SHF.L.U32 R112, R112, 0x10, RZ ;  /* 0x0000001070707819 */ /* 0x000fe200000006ff */
[C---:B------:R-:W-:Y:S01]  /*7f40*/  FMUL.FTZ R28, R29.reuse, R28 ;  /* 0x0000001c1d1c7220 */ /* 0x040fe20000410000 */
[----:B------:R-:W-:Y:S01]  /*7f50*/  F2FP.BF16.F32.PACK_AB R48, R118, R48 ;  /* 0x000000307630723e */ /* 0x000fe200000010ff */
[----:B------:R-:W-:Y:S02]  /*7f60*/  FMUL.FTZ R114, R30, R114 ;  /* 0x000000721e727220 */ /* 0x000fe40000410000 */
[----:B------:R-:W-:Y:S01]  /*7f70*/  FMUL.FTZ R112, R29, R112 ;  /* 0x000000701d707220 */ /* 0x000fe20000410000 */
[----:B------:R-:W-:Y:S01]  /*7f80*/  F2FP.BF16.F32.PACK_AB R40, R28, R40 ;  /* 0x000000281c28723e */ /* 0x000fe200000010ff */
[----:B------:R-:W-:Y:S06]  /*7f90*/  BRA `(.L_x_453) ;  /* 0x0000000400207947 */ /* 0x000fec0003800000 */
.L_x_452:
[C-C-:B------:R-:W-:Y:S01]  /*7fa0*/  FFMA.FTZ R42, R178.reuse, R42, R177.reuse ;  /* 0x0000002ab22a7223 */ /* 0x140fe200000100b1 */
[C-C-:B------:R-:W-:Y:S01]  /*7fb0*/  FFMA.FTZ R127, R178.reuse, R39, R177.reuse ;  /* 0x00000027b27f7223 */ /* 0x140fe200000100b1 */
[--C-:B------:R-:W-:Y:S01]  /*7fc0*/  FFMA.FTZ R40, R178, R40, R177.reuse ;  /* 0x00000028b2287223 */ /* 0x100fe200000100b1 */
[----:B------:R-:W-:Y:S01]  /*7fd0*/  SHF.L.U32 R39, R103, 0x10, RZ ;  /* 0x0000001067277819 */ /* 0x000fe200000006ff */
[----:B------:R-:W-:Y:S01]  /*7fe0*/  FADD.FTZ R42, -R42, R30 ;  /* 0x0000001e2a2a7221 */ /* 0x000fe20000010100 */
[C-C-:B------:R-:W-:Y:S01]  /*7ff0*/  FFMA.FTZ R30, R178.reuse, R41, R177.reuse ;  /* 0x00000029b21e7223 */ /* 0x140fe200000100b1 */
[----:B------:R-:W-:Y:S01]  /*8000*/  FFMA.FTZ R41, R178, R126, R177 ;  /* 0x0000007eb2297223 */ /* 0x000fe200000100b1 */
[----:B------:R-:W-:Y:S01]  /*8010*/  FADD.FTZ R127, -R127, R27 ;  /* 0x0000001b7f7f7221 */ /* 0x000fe20000010100 */
[----:B-----5:R-:W-:Y:S01]  /*8020*/  SHF.L.U32 R27, R115, 0x10, RZ ;  /* 0x00000010731b7819 */ /* 0x020fe200000006ff */
[----:B------:R-:W-:Y:S01]  /*8030*/  FADD.FTZ R30, -R30, R29 ;  /* 0x0000001d1e1e7221 */ /* 0x000fe20000010100 */
[----:B------:R-:W-:Y:S01]  /*8040*/  FMUL.FTZ R29, R5, R42 ;  /* 0x0000002a051d7220 */ /* 0x000fe20000410000 */
[----:B------:R-:W-:Y:S01]  /*8050*/  FADD.FTZ R41, -R41, R46 ;  /* 0x0000002e29297221 */ /* 0x000fe20000010100 */
[----:B------:R-:W-:Y:S01]  /*8060*/  FADD.FTZ R28, -R40, R28 ;  /* 0x0000001c281c7221 */ /* 0x000fe20000010100 */
[----:B------:R-:W-:Y:S01]  /*8070*/  FFMA.FTZ R40, R178, R122, R177 ;  /* 0x0000007ab2287223 */ /* 0x000fe200000100b1 */
[-C--:B------:R-:W-:Y:S01]  /*8080*/  FMUL.FTZ R29, R29, R4.reuse ;  /* 0x000000041d1d7220 */ /* 0x080fe20000410000 */
[----:B------:R-:W-:Y:S01]  /*8090*/  FMUL.FTZ R41, R5, R41 ;  /* 0x0000002905297220 */ /* 0x000fe20000410000 */
[----:B------:R-:W-:Y:S01]  /*80a0*/  PRMT R115, R115, 0x7632, R115 ;  /* 0x0000763273737816 */ /* 0x000fe20000000073 */
[----:B------:R-:W-:Y:S01]  /*80b0*/  FADD.FTZ R40, -R40, R44 ;  /* 0x0000002c28287221 */ /* 0x000fe20000010100 */
[C---:B------:R-:W-:Y:S01]  /*80c0*/  FMUL.FTZ R27, R29.reuse, R27 ;  /* 0x0000001b1d1b7220 */ /* 0x040fe20000410000 */
[----:B------:R-:W-:Y:S01]  /*80d0*/  SHF.L.U32 R42, R18, 0x10, RZ ;  /* 0x00000010122a7819 */ /* 0x000fe200000006ff */
[----:B------:R-:W-:Y:S01]  /*80e0*/  FMUL.FTZ R29, R29, R39 ;  /* 0x000000271d1d7220 */ /* 0x000fe20000410000 */
[----:B------:R-:W-:Y:S01]  /*80f0*/  FMUL.FTZ R41, R41, R4 ;  /* 0x0000000429297220 */ /* 0x000fe20000410000 */
[----:B------:R-:W-:Y:S01]  /*8100*/  SHF.L.U32 R39, R115, 0x10, RZ ;  /* 0x0000001073277819 */ /* 0x000fe200000006ff */
[----:B------:R-:W-:Y:S01]  /*8110*/  FMUL.FTZ R44, R5, R30 ;  /* 0x0000001e052c7220 */ /* 0x000fe20000410000 */
[----:B------:R-:W-:Y:S01]  /*8120*/  FFMA.FTZ R125, R178, R125, R177 ;  /* 0x0000007db27d7223 */ /* 0x000fe200000100b1 */
[----:B------:R-:W-:Y:S01]  /*8130*/  FMUL.FTZ R30, R41, R42 ;  /* 0x0000002a291e7220 */ /* 0x000fe20000410000 */
[----:B------:R-:W-:Y:S01]  /*8140*/  FMUL.FTZ R115, R5, R28 ;  /* 0x0000001c05737220 */ /* 0x000fe20000410000 */
[----:B------:R-:W-:Y:S01]  /*8150*/  FMUL.FTZ R42, R44, R4 ;  /* 0x000000042c2a7220 */ /* 0x000fe20000410000 */
[----:B------:R-:W-:Y:S01]  /*8160*/  FADD.FTZ R45, -R125, R45 ;  /* 0x0000002d7d2d7221 */ /* 0x000fe20000010100 */
[----:B------:R-:W-:Y:S01]  /*8170*/  FMUL.FTZ R39, R41, R39 ;  /* 0x0000002729277220 */ /* 0x000fe20000410000 */
[----:B------:R-:W-:Y:S01]  /*8180*/  SHF.L.U32 R44, R114, 0x10, RZ ;  /* 0x00000010722c7819 */ /* 0x000fe200000006ff */
[C---:B------:R-:W-:Y:S01]  /*8190*/  FMUL.FTZ R40, R5.reuse, R40 ;  /* 0x0000002805287220 */ /* 0x040fe20000410000 */
[----:B------:R-:W-:Y:S01]  /*81a0*/  SHF.L.U32 R41, R102, 0x10, RZ ;  /* 0x0000001066297819 */ /* 0x000fe200000006ff */
[----:B------:R-:W-:Y:S01]  /*81b0*/  FMUL.FTZ R45, R5, R45 ;  /* 0x0000002d052d7220 */ /* 0x000fe20000410000 */
[----:B------:R-:W-:Y:S01]  /*81c0*/  PRMT R114, R114, 0x7632, R114 ;  /* 0x0000763272727816 */ /* 0x000fe20000000072 */
[----:B------:R-:W-:Y:S01]  /*81d0*/  FMUL.FTZ R44, R42, R44 ;  /* 0x0000002c2a2c7220 */ /* 0x000fe20000410000 */
[----:B------:R-:W-:Y:S01]  /*81e0*/  FFMA.FTZ R118, R178, R118, R177 ;  /* 0x00000076b2767223 */ /* 0x000fe200000100b1 */
[----:B------:R-:W-:Y:S01]  /*81f0*/  FMUL.FTZ R42, R42, R41 ;  /* 0x000000292a2a7220 */ /* 0x000fe20000410000 */
[----:B------:R-:W-:Y:S01]  /*8200*/  SHF.L.U32 R114, R114, 0x10, RZ ;  /* 0x0000001072727819 */ /* 0x000fe200000006ff */
[-C--:B------:R-:W-:Y:S01]  /*8210*/  FMUL.FTZ R45, R45, R4.reuse ;  /* 0x000000042d2d7220 */ /* 0x080fe20000410000 */
[----:B------:R-:W-:Y:S01]  /*8220*/  SHF.L.U32 R41, R19, 0x10, RZ ;  /* 0x0000001013297819 */ /* 0x000fe200000006ff */
[----:B------:R-:W-:Y:S01]  /*8230*/  FMUL.FTZ R40, R40, R4 ;  /* 0x0000000428287220 */ /* 0x000fe20000410000 */
[----:B------:R-:W-:Y:S01]  /*8240*/  FADD.FTZ R43, -R118, R43 ;  /* 0x0000002b762b7221 */ /* 0x000fe20000010100 */
        /* <DEDUP_REMOVED lines=9> */
[----:B------:R-:W-:Y:S01]  /*82e0*/  SHF.L.U32 R113, R113, 0x10, RZ ;  /* 0x0000001071717819 */ /* 0x000fe200000006ff */
[----:B------:R-:W-:Y:S01]  /*82f0*/  FMUL.FTZ R41, R41, R114 ;  /* 0x0000007229297220 */ /* 0x000fe20000410000 */
[----:B------:R-:W-:Y:S01]  /*8300*/  FMUL.FTZ R118, R118, R4 ;  /* 0x0000000476767220 */ /* 0x000fe20000410000 */
[----:B------:R-:W-:Y:S01]  /*8310*/  FMUL.FTZ R43, R5, R43 ;  /* 0x0000002b052b7220 */ /* 0x000fe20000410000 */
[----:B------:R-:W-:Y:S01]  /*8320*/  F2FP.BF16.F32.PACK_AB R42, R28, R42 ;  /* 0x0000002a1c2a723e */ /* 0x000fe200000010ff */
[C---:B------:R-:W-:Y:S01]  /*8330*/  FMUL.FTZ R114, R40.reuse, R113 ;  /* 0x0000007128727220 */ /* 0x040fe20000410000 */
[----:B------:R-:W-:Y:S01]  /*8340*/  FMUL.FTZ R40, R40, R115 ;  /* 0x0000007328287220 */ /* 0x000fe20000410000 */
[----:B------:R-:W-:Y:S01]  /*8350*/  SHF.L.U32 R113, R112, 0x10, RZ ;  /* 0x0000001070717819 */ /* 0x000fe200000006ff */
[----:B------:R-:W-:Y:S01]  /*8360*/  FMUL.FTZ R43, R43, R4 ;  /* 0x000000042b2b7220 */ /* 0x000fe20000410000 */
[----:B------:R-:W-:-:S02]  /*8370*/  SHF.L.U32 R115, R100, 0x10, RZ ;  /* 0x0000001064737819 */ /* 0x000fc400000006ff */
[----:B------:R-:W-:Y:S01]  /*8380*/  PRMT R112, R112, 0x7632, R112 ;  /* 0x0000763270707816 */ /* 0x000fe20000000070 */
[----:B------:R-:W-:Y:S01]  /*8390*/  FMUL.FTZ R113, R118, R113 ;  /* 0x0000007176717220 */ /* 0x000fe20000410000 */
[----:B------:R-:W-:Y:S01]  /*83a0*/  F2FP.BF16.F32.PACK_AB R41, R40, R41 ;  /* 0x000000292829723e */ /* 0x000fe200000010ff */
[----:B------:R-:W-:Y:S01]  /*83b0*/  FMUL.FTZ R115, R118, R115 ;  /* 0x0000007376737220 */ /* 0x000fe20000410000 */
[----:B------:R-:W-:Y:S02]  /*83c0*/  SHF.L.U32 R118, R21, 0x10, RZ ;  /* 0x0000001015767819 */ /* 0x000fe400000006ff */
[----:B------:R-:W-:-:S03]  /*83d0*/  SHF.L.U32 R112, R112, 0x10, RZ ;  /* 0x0000001070707819 */ /* 0x000fc600000006ff */
[C---:B------:R-:W-:Y:S02]  /*83e0*/  FMUL.FTZ R118, R43.reuse, R118 ;  /* 0x000000762b767220 */ /* 0x040fe40000410000 */
[----:B------:R-:W-:Y:S01]  /*83f0*/  FMUL.FTZ R112, R43, R112 ;  /* 0x000000702b707220 */ /* 0x000fe20000410000 */
[----:B------:R-:W-:Y:S02]  /*8400*/  F2FP.BF16.F32.PACK_AB R43, R30, R29 ;  /* 0x0000001d1e2b723e */ /* 0x000fe400000010ff */
[----:B------:R-:W-:-:S07]  /*8410*/  F2FP.BF16.F32.PACK_AB R40, R118, R115 ;  /* 0x000000737628723e */ /* 0x000fce00000010ff */
.L_x_453:
        /* <DEDUP_REMOVED lines=32> */
[----:B------:R-:W-:Y:S01]  /*8620*/  SHF.L.U32 R5, R111, 0x10, RZ ;  /* 0x000000106f057819 */ /* 0x000fe200000006ff */
[-C--:B------:R-:W-:Y:S01]  /*8630*/  FMUL.FTZ R29, R35, R4.reuse ;  /* 0x00000004231d7220 */ /* 0x080fe20000410000 */
[C---:B-----5:R-:W-:Y:S01]  /*8640*/  PRMT R30, R43.reuse, 0x7632, R30 ;  /* 0x000076322b1e7816 */ /* 0x060fe2000000001e */
[----:B------:R-:W-:Y:S01]  /*8650*/  FMUL.FTZ R31, R120, R4 ;  /* 0x00000004781f7220 */ /* 0x000fe20000410000 */
[----:B------:R-:W-:Y:S01]  /*8660*/  SHF.L.U32 R33, R43, 0x10, RZ ;  /* 0x000000102b217819 */ /* 0x000fe200000006ff */
[----:B------:R-:W-:Y:S01]  /*8670*/  FMUL.FTZ R43, R29, R5 ;  /* 0x000000051d2b7220 */ /* 0x000fe20000410000 */
[----:B------:R-:W-:-:S02]  /*8680*/  SHF.L.U32 R30, R30, 0x10, RZ ;  /* 0x000000101e1e7819 */ /* 0x000fc400000006ff */
[----:B------:R-:W-:Y:S01]  /*8690*/  SHF.L.U32 R5, R22, 0x10, RZ ;  /* 0x0000001016057819 */ /* 0x000fe200000006ff */
[----:B------:R-:W-:Y:S01]  /*86a0*/  FMUL.FTZ R33, R29, R33 ;  /* 0x000000211d217220 */ /* 0x000fe20000410000 */
[----:B------:R-:W-:Y:S01]  /*86b0*/  FMUL.FTZ R29, R38, R4 ;  /* 0x00000004261d7220 */ /* 0x000fe20000410000 */
[C---:B------:R-:W-:Y:S01]  /*86c0*/  FMUL.FTZ R32, R31.reuse, R30 ;  /* 0x0000001e1f207220 */ /* 0x040fe20000410000 */
[----:B------:R-:W-:Y:S01]  /*86d0*/  PRMT R30, R42, 0x7632, R30 ;  /* 0x000076322a1e7816 */ /* 0x000fe2000000001e */
[----:B------:R-:W-:Y:S01]  /*86e0*/  FMUL.FTZ R31, R31, R5 ;  /* 0x000000051f1f7220 */ /* 0x000fe20000410000 */
[----:B------:R-:W-:Y:S02]  /*86f0*/  SHF.L.U32 R5, R110, 0x10, RZ ;  /* 0x000000106e057819 */ /* 0x000fe400000006ff */
[----:B------:R-:W-:Y:S02]  /*8700*/  F2FP.BF16.F32.PACK_AB R51, R120, R35 ;  /* 0x000000237833723e */ /* 0x000fe400000010ff */
[----:B------:R-:W-:Y:S01]  /*8710*/  SHF.L.U32 R35, R42, 0x10, RZ ;  /* 0x000000102a237819 */ /* 0x000fe200000006ff */
[----:B------:R-:W-:Y:S01]  /*8720*/  FMUL.FTZ R42, R29, R5 ;  /* 0x000000051d2a7220 */ /* 0x000fe20000410000 */
[----:B------:R-:W-:-:S02]  /*8730*/  SHF.L.U32 R30, R30, 0x10, RZ ;  /* 0x000000101e1e7819 */ /* 0x000fc400000006ff */
[C---:B------:R-:W-:Y:S01]  /*8740*/  F2FP.BF16.F32.PACK_AB R50, R124.reuse, R38 ;  /* 0x000000267c32723e */ /* 0x040fe200000010ff */
[----:B------:R-:W-:Y:S01]  /*8750*/  FMUL.FTZ R124, R124, R4 ;  /* 0x000000047c7c7220 */ /* 0x000fe20000410000 */
[----:B------:R-:W-:Y:S01]  /*8760*/  SHF.L.U32 R5, R23, 0x10, RZ ;  /* 0x0000001017057819 */ /* 0x000fe200000006ff */
[----:B------:R-:W-:Y:S01]  /*8770*/  FMUL.FTZ R35, R29, R35 ;  /* 0x000000231d237220 */ /* 0x000fe20000410000 */
[----:B------:R-:W-:Y:S01]  /*8780*/  SHF.L.U32 R37, R41, 0x10, RZ ;  /* 0x0000001029257819 */ /* 0x000fe200000006ff */
[C---:B------:R-:W-:Y:S01]  /*8790*/  FMUL.FTZ R34, R124.reuse, R30 ;  /* 0x0000001e7c227220 */ /* 0x040fe20000410000 */
[-C--:B------:R-:W-:Y:S01]  /*87a0*/  FMUL.FTZ R29, R49, R4.reuse ;  /* 0x00000004311d7220 */ /* 0x080fe20000410000 */
[----:B------:R-:W-:Y:S01]  /*87b0*/  FMUL.FTZ R30, R124, R5 ;  /* 0x000000057c1e7220 */ /* 0x000fe20000410000 */
[----:B------:R-:W-:Y:S02]  /*87c0*/  SHF.L.U32 R5, R109, 0x10, RZ ;  /* 0x000000106d057819 */ /* 0x000fe400000006ff */
[----:B------:R-:W-:Y:S01]  /*87d0*/  PRMT R41, R41, 0x7632, R41 ;  /* 0x0000763229297816 */ /* 0x000fe20000000029 */
[C---:B------:R-:W-:Y:S01]  /*87e0*/  FMUL.FTZ R37, R29.reuse, R37 ;  /* 0x000000251d257220 */ /* 0x040fe20000410000 */
[C---:B------:R-:W-:Y:S01]  /*87f0*/  F2FP.BF16.F32.PACK_AB R49, R28.reuse, R49 ;  /* 0x000000311c31723e */ /* 0x040fe200000010ff */
[----:B------:R-:W-:Y:S01]  /*8800*/  FMUL.FTZ R5, R29, R5 ;  /* 0x000000051d057220 */ /* 0x000fe20000410000 */
[----:B------:R-:W-:Y:S01]  /*8810*/  SHF.L.U32 R41, R41, 0x10, RZ ;  /* 0x0000001029297819 */ /* 0x000fe200000006ff */
[----:B------:R-:W-:Y:S01]  /*8820*/  FMUL.FTZ R28, R28, R4 ;  /* 0x000000041c1c7220 */ /* 0x000fe20000410000 */
[----:B------:R-:W-:-:S02]  /*8830*/  SHF.L.U32 R29, R24, 0x10, RZ ;  /* 0x00000010181d7819 */ /* 0x000fc400000006ff */
[----:B------:R-:W-:Y:S01]  /*8840*/  SHF.L.U32 R38, R40, 0x10, RZ ;  /* 0x0000001028267819 */ /* 0x000fe200000006ff */
[----:B------:R-:W-:Y:S01]  /*8850*/  FMUL.FTZ R36, R28, R41 ;  /* 0x000000291c247220 */ /* 0x000fe20000410000 */
[-C--:B------:R-:W-:Y:S01]  /*8860*/  FMUL.FTZ R41, R2, R4.reuse ;  /* 0x0000000402297220 */ /* 0x080fe20000410000 */
[----:B------:R-:W-:Y:S01]  /*8870*/  FMUL.FTZ R29, R28, R29 ;  /* 0x0000001d1c1d7220 */ /* 0x000fe20000410000 */
[----:B------:R-:W-:Y:S01]  /*8880*/  SHF.L.U32 R28, R108, 0x10, RZ ;  /* 0x000000106c1c7819 */ /* 0x000fe200000006ff */
[----:B------:R-:W-:Y:S01]  /*8890*/  FMUL.FTZ R4, R48, R4 ;  /* 0x0000000430047220 */ /* 0x000fe20000410000 */
[----:B------:R-:W-:Y:S01]  /*88a0*/  PRMT R40, R40, 0x7632, R40 ;  /* 0x0000763228287816 */ /* 0x000fe20000000028 */
[C---:B------:R-:W-:Y:S01]  /*88b0*/  FMUL.FTZ R38, R41.reuse, R38 ;  /* 0x0000002629267220 */ /* 0x040fe20000410000 */
[----:B------:R-:W-:Y:S01]  /*88c0*/  F2FP.BF16.F32.PACK_AB R48, R48, R2 ;  /* 0x000000023030723e */ /* 0x000fe200000010ff */
[----:B------:R-:W-:Y:S01]  /*88d0*/  FMUL.FTZ R28, R41, R28 ;  /* 0x0000001c291c7220 */ /* 0x000fe20000410000 */
[----:B------:R-:W-:-:S02]  /*88e0*/  SHF.L.U32 R40, R40, 0x10, RZ ;  /* 0x0000001028287819 */ /* 0x000fc400000006ff */
[----:B------:R-:W-:Y:S02]  /*88f0*/  SHF.L.U32 R41, R25, 0x10, RZ ;  /* 0x0000001019297819 */ /* 0x000fe400000006ff */
[----:B------:R-:W-:Y:S01]  /*8900*/  F2FP.BF16.F32.PACK_AB R31, R31, R43 ;  /* 0x0000002b1f1f723e */ /* 0x000fe200000010ff */
[----:B------:R-:W-:Y:S01]  /*8910*/  FMUL.FTZ R40, R4, R40 ;  /* 0x0000002804287220 */ /* 0x000fe20000410000 */
[----:B------:R-:W-:Y:S01]  /*8920*/  F2FP.BF16.F32.PACK_AB R30, R30, R42 ;  /* 0x0000002a1e1e723e */ /* 0x000fe200000010ff */
[----:B------:R-:W-:Y:S01]  /*8930*/  FMUL.FTZ R4, R4, R41 ;  /* 0x0000002904047220 */ /* 0x000fe20000410000 */
[----:B------:R-:W-:-:S04]  /*8940*/  F2FP.BF16.F32.PACK_AB R29, R29, R5 ;  /* 0x000000051d1d723e */ /* 0x000fc800000010ff */
[----:B------:R-:W-:Y:S01]  /*8950*/  F2FP.BF16.F32.PACK_AB R28, R4, R28 ;  /* 0x0000001c041c723e */ /* 0x000fe200000010ff */
[----:B------:R-:W-:Y:S06]  /*8960*/  BRA `(.L_x_455) ;  /* 0x0000000400207947 */ /* 0x000fec0003800000 */
.L_x_454:
        /* <DEDUP_REMOVED lines=25> */
[----:B-----5:R-:W-:Y:S01]  /*8b00*/  PRMT R28, R43, 0x7632, R28 ;  /* 0x000076322b1c7816 */ /* 0x020fe2000000001c */
[-C--:B------:R-:W-:Y:S01]  /*8b10*/  FMUL.FTZ R2, R2, R4.reuse ;  /* 0x0000000402027220 */ /* 0x080fe20000410000 */
[-C--:B------:R-:W-:Y:S01]  /*8b20*/  FMUL.FTZ R36, R36, R4.reuse ;  /* 0x0000000424247220 */ /* 0x080fe20000410000 */
[-C--:B------:R-:W-:Y:S01]  /*8b30*/  FMUL.FTZ R29, R29, R4.reuse ;  /* 0x000000041d1d7220 */ /* 0x080fe20000410000 */
[-C--:B------:R-:W-:Y:S01]  /*8b40*/  FMUL.FTZ R38, R38, R4.reuse ;  /* 0x0000000426267220 */ /* 0x080fe20000410000 */
[-C--:B------:R-:W-:Y:S01]  /*8b50*/  FMUL.FTZ R124, R124, R4.reuse ;  /* 0x000000047c7c7220 */ /* 0x080fe20000410000 */
[-C--:B------:R-:W-:Y:S01]  /*8b60*/  FMUL.FTZ R35, R35, R4.reuse ;  /* 0x0000000423237220 */ /* 0x080fe20000410000 */
[----:B------:R-:W-:Y:S01]  /*8b70*/  FMUL.FTZ R120, R120, R4 ;  /* 0x0000000478787220 */ /* 0x000fe20000410000 */
[----:B------:R-:W-:-:S02]  /*8b80*/  SHF.L.U32 R33, R43, 0x10, RZ ;  /* 0x000000102b217819 */ /* 0x000fc400000006ff */
[----:B------:R-:W-:Y:S02]  /*8b90*/  SHF.L.U32 R4, R111, 0x10, RZ ;  /* 0x000000106f047819 */ /* 0x000fe400000006ff */
        /* <DEDUP_REMOVED lines=8> */
[----:B------:R-:W-:-:S02]  /*8c20*/  SHF.L.U32 R28, R110, 0x10, RZ ;  /* 0x000000106e1c7819 */ /* 0x000fc400000006ff */
[----:B------:R-:W-:Y:S01]  /*8c30*/  SHF.L.U32 R4, R109, 0x10, RZ ;  /* 0x000000106d047819 */ /* 0x000fe200000006ff */
[C---:B------:R-:W-:Y:S01]  /*8c40*/  FMUL.FTZ R35, R38.reuse, R35 ;  /* 0x0000002326237220 */ /* 0x040fe20000410000 */
[----:B------:R-:W-:Y:S01]  /*8c50*/  SHF.L.U32 R41, R41, 0x10, RZ ;  /* 0x0000001029297819 */ /* 0x000fe200000006ff */
[----:B------:R-:W-:Y:S01]  /*8c60*/  FMUL.FTZ R28, R38, R28 ;  /* 0x0000001c261c7220 */ /* 0x000fe20000410000 */
[----:B------:R-:W-:Y:S01]  /*8c70*/  PRMT R42, R42, 0x7632, R42 ;  /* 0x000076322a2a7816 */ /* 0x000fe2000000002a */
[----:B------:R-:W-:Y:S01]  /*8c80*/  FMUL.FTZ R4, R36, R4 ;  /* 0x0000000424047220 */ /* 0x000fe20000410000 */
[----:B------:R-:W-:Y:S01]  /*8c90*/  SHF.L.U32 R38, R24, 0x10, RZ ;  /* 0x0000001018267819 */ /* 0x000fe200000006ff */
[C---:B------:R-:W-:Y:S01]  /*8ca0*/  FMUL.FTZ R36, R29.reuse, R41 ;  /* 0x000000291d247220 */ /* 0x040fe20000410000 */
[----:B------:R-:W-:Y:S02]  /*8cb0*/  SHF.L.U32 R42, R42, 0x10, RZ ;  /* 0x000000102a2a7819 */ /* 0x000fe400000006ff */
[C---:B------:R-:W-:Y:S01]  /*8cc0*/  PRMT R41, R40.reuse, 0x7632, R41 ;  /* 0x0000763228297816 */ /* 0x040fe20000000029 */
[----:B------:R-:W-:Y:S01]  /*8cd0*/  FMUL.FTZ R29, R29, R38 ;  /* 0x000000261d1d7220 */ /* 0x000fe20000410000 */
[----:B------:R-:W-:Y:S01]  /*8ce0*/  SHF.L.U32 R38, R40, 0x10, RZ ;  /* 0x0000001028267819 */ /* 0x000fe200000006ff */
[----:B------:R-:W-:Y:S01]  /*8cf0*/  FMUL.FTZ R34, R124, R42 ;  /* 0x0000002a7c227220 */ /* 0x000fe20000410000 */
[----:B------:R-:W-:-:S02]  /*8d00*/  SHF.L.U32 R30, R23, 0x10, RZ ;  /* 0x00000010171e7819 */ /* 0x000fc400000006ff */
[----:B------:R-:W-:Y:S01]  /*8d10*/  SHF.L.U32 R40, R41, 0x10, RZ ;  /* 0x0000001029287819 */ /* 0x000fe200000006ff */
        /* <DEDUP_REMOVED lines=11> */
[----:B------:R-:W-:-:S04]  /*8dd0*/  F2FP.BF16.F32.PACK_AB R31, R31, R43 ;  /* 0x0000002b1f1f723e */ /* 0x000fc800000010ff */
[----:B------:R-:W-:-:S07]  /*8de0*/  F2FP.BF16.F32.PACK_AB R28, R41, R5 ;  /* 0x00000005291c723e */ /* 0x000fce00000010ff */
.L_x_455:
[----:B------:R-:W0:Y:S02]  /*8df0*/  @P1 LDC.64 R4, c[0x0][0x478] ;  /* 0x00011e00ff041b82 */ /* 0x000e240000000a00 */
[----:B0-----:R-:W-:-:S04]  /*8e00*/  @P1 IMAD.WIDE.U32 R4, R3, 0x10, R4 ;  /* 0x0000001003041825 */ /* 0x001fc800078e0004 */
[----:B------:R-:W-:Y:S01]  /*8e10*/  IMAD.WIDE.U32 R2, R3, 0x10, R172 ;  /* 0x0000001003027825 */ /* 0x000fe200078e00ac */
[----:B------:R1:W-:Y:S04]  /*8e20*/  @P1 STG.E.128 desc[UR6][R4.64], R48 ;  /* 0x0000003004001986 */ /* 0x0003e8000c101d06 */
[----:B------:R1:W-:Y:S01]  /*8e30*/  STG.E.128 desc[UR6][R2.64], R28 ;  /* 0x0000001c02007986 */ /* 0x0003e2000c101d06 */
[----:B------:R-:W-:Y:S05]  /*8e40*/  BRA `(.L_x_456) ;  /* 0x00000038003c7947 */ /* 0x000fea0003800000 */
.L_x_445:
[----:B------:R-:W0:Y:S02]  /*8e50*/  LDC.64 R180, c[0x0][0x390] ;  /* 0x0000e400ffb47b82 */ /* 0x000e240000000a00 */
[----:B0-----:R-:W-:-:S06]  /*8e60*/  IMAD.WIDE.U32 R112, R163, 0x10, R180 ;  /* 0x00000010a3707825 */ /* 0x001fcc00078e00b4 */
[----:B------:R-:W5:Y:S01]  /*8e70*/  LDG.E.128 R112, desc[UR6][R112.64] ;  /* 0x0000000670707981 */ /* 0x000f62000c1e1d00 */
[----:B------:R-:W-:-:S04]  /*8e80*/  UISETP.NE.U32.AND UP0, UPT, UR14, URZ, UPT ;  /* 0x000000ff0e00728c */ /* 0x000fc8000bf05070 */
[----:B------:R-:W-:-:S09]  /*8e90*/  UISETP.NE.AND.EX UP0, UPT, UR15, URZ, UPT, UP0 ;  /* 0x000000ff0f00728c */ /* 0x000fd2000bf05300 */
[----:B------:R-:W-:Y:S05]  /*8ea0*/  BRA.U UP0, `(.L_x_457) ;  /* 0x0000000500547547 */ /* 0x000fea000b800000 */
        /* <DEDUP_REMOVED lines=13> */
[----:B------:R-:W-:Y:S01]  /*8f80*/  PRMT R160, R71, 0x7632, R160 ;  /* 0x0000763247a07816 */ /* 0x000fe200000000a0 */
[C---:B-----5:R-:W-:Y:S01]  /*8f90*/  FFMA.FTZ R168, R5.reuse, R168, R165 ;  /* 0x000000a805a87223 */ /* 0x060fe200000100a5 */
[----:B------:R-:W-:Y:S01]  /*8fa0*/  SHF.L.U32 R165, R70, 0x10, RZ ;  /* 0x0000001046a57819 */ /* 0x000fe200000006ff */
[C---:B------:R-:W-:Y:S01]  /*8fb0*/  FFMA.FTZ R170, R178.reuse, R170, R177 ;  /* 0x000000aab2aa7223 */ /* 0x040fe200000100b1 */
[----:B------:R-:W-:Y:S01]  /*8fc0*/  FFMA.FTZ R166, R5, R166, R167 ;  /* 0x000000a605a67223 */ /* 0x000fe200000100a7 */
[----:B------:R-:W-:Y:S01]  /*8fd0*/  FFMA.FTZ R0, R178, R0, R177 ;  /* 0x00000000b2007223 */ /* 0x000fe200000100b1 */
[----:B------:R-:W-:Y:S01]  /*8fe0*/  SHF.L.U32 R167, R71, 0x10, RZ ;  /* 0x0000001047a77819 */ /* 0x000fe200000006ff */
[----:B------:R-:W-:Y:S01]  /*8ff0*/  FADD.FTZ R164, -R164, R173 ;  /* 0x000000ada4a47221 */ /* 0x000fe20000010100 */
[----:B------:R-:W-:Y:S01]  /*9000*/  FFMA.FTZ R174, R5, R174, R165 ;  /* 0x000000ae05ae7223 */ /* 0x000fe200000100a5 */
[----:B------:R-:W-:Y:S01]  /*9010*/  SHF.L.U32 R160, R160, 0x10, RZ ;  /* 0x00000010a0a07819 */ /* 0x000fe200000006ff */
[----:B------:R-:W-:Y:S01]  /*9020*/  FADD.FTZ R175, -R170, R175 ;  /* 0x000000afaaaf7221 */ /* 0x000fe20000010100 */
[----:B------:R-:W-:Y:S01]  /*9030*/  SHF.L.U32 R165, R69, 0x10, RZ ;  /* 0x0000001045a57819 */ /* 0x000fe200000006ff */
[----:B------:R-:W-:Y:S01]  /*9040*/  FADD.FTZ R0, -R0, R176 ;  /* 0x000000b000007221 */ /* 0x000fe20000010100 */
[----:B------:R-:W-:Y:S01]  /*9050*/  SHF.L.U32 R169, R68, 0x10, RZ ;  /* 0x0000001044a97819 */ /* 0x000fe200000006ff */
[--C-:B------:R-:W-:Y:S01]  /*9060*/  FFMA.FTZ R164, R5, R164, R167.reuse ;  /* 0x000000a405a47223 */ /* 0x100fe200000100a7 */
[----:B------:R-:W-:Y:S01]  /*9070*/  PRMT R167, R115, 0x7632, R167 ;  /* 0x0000763273a77816 */ /* 0x000fe200000000a7 */
[C-C-:B------:R-:W-:Y:S01]  /*9080*/  FFMA.FTZ R161, R5.reuse, R161, R160.reuse ;  /* 0x000000a105a17223 */ /* 0x140fe200000100a0 */
[C---:B------:R-:W-:Y:S01]  /*9090*/  FFMA.FTZ R175, R5.reuse, R175, R165 ;  /* 0x000000af05af7223 */ /* 0x040fe200000100a5 */
[----:B------:R-:W-:Y:S01]  /*90a0*/  FFMA.FTZ R169, R5, R0, R169 ;  /* 0x0000000005a97223 */ /* 0x000fe200000100a9 */
[----:B------:R-:W-:Y:S01]  /*90b0*/  SHF.L.U32 R165, R87, 0x10, RZ ;  /* 0x0000001057a57819 */ /* 0x000fe200000006ff */
[-C--:B------:R-:W-:Y:S01]  /*90c0*/  FMUL.FTZ R164, R164, R4.reuse ;  /* 0x00000004a4a47220 */ /* 0x080fe20000410000 */
[----:B------:R-:W-:Y:S01]  /*90d0*/  PRMT R160, R68, 0x7632, R160 ;  /* 0x0000763244a07816 */ /* 0x000fe200000000a0 */
[----:B------:R-:W-:Y:S01]  /*90e0*/  FFMA.FTZ R171, R178, R171, R177 ;  /* 0x000000abb2ab7223 */ /* 0x000fe200000100b1 */
[----:B------:R-:W-:Y:S01]  /*90f0*/  SHF.L.U32 R0, R115, 0x10, RZ ;  /* 0x0000001073007819 */ /* 0x000fe200000006ff */
[----:B------:R-:W-:Y:S01]  /*9100*/  FMUL.FTZ R161, R161, R4 ;  /* 0x00000004a1a17220 */ /* 0x000fe20000410000 */
[----:B------:R-:W-:Y:S01]  /*9110*/  SHF.L.U32 R167, R167, 0x10, RZ ;  /* 0x00000010a7a77819 */ /* 0x000fe200000006ff */
[----:B------:R-:W-:Y:S01]  /*9120*/  FMUL.FTZ R115, R165, R164 ;  /* 0x000000a4a5737220 */ /* 0x000fe20000410000 */
[----:B------:R-:W-:Y:S01]  /*9130*/  SHF.L.U32 R160, R160, 0x10, RZ ;  /* 0x00000010a0a07819 */ /* 0x000fe200000006ff */
[----:B------:R-:W-:Y:S01]  /*9140*/  FADD.FTZ R171, -R171, R172 ;  /* 0x000000acabab7221 */ /* 0x000fe20000010100 */
[----:B------:R-:W-:Y:S01]  /*9150*/  FMUL.FTZ R0, R164, R0 ;  /* 0x00000000a4007220 */ /* 0x000fe20000410000 */
[----:B------:R-:W-:Y:S01]  /*9160*/  SHF.L.U32 R165, R6, 0x10, RZ ;  /* 0x0000001006a57819 */ /* 0x000fe200000006ff */
[----:B------:R-:W-:Y:S01]  /*9170*/  FMUL.FTZ R164, R161, R167 ;  /* 0x000000a7a1a47220 */ /* 0x000fe20000410000 */
[----:B------:R-:W-:Y:S01]  /*9180*/  PRMT R170, R114, 0x7632, R170 ;  /* 0x0000763272aa7816 */ /* 0x000fe200000000aa */
[-C--:B------:R-:W-:Y:S01]  /*9190*/  FMUL.FTZ R174, R174, R4.reuse ;  /* 0x00000004aeae7220 */ /* 0x080fe20000410000 */
[----:B------:R-:W-:Y:S01]  /*91a0*/  SHF.L.U32 R167, R86, 0x10, RZ ;  /* 0x0000001056a77819 */ /* 0x000fe200000006ff */
[----:B------:R-:W-:Y:S01]  /*91b0*/  FFMA.FTZ R160, R5, R171, R160 ;  /* 0x000000ab05a07223 */ /* 0x000fe200000100a0 */
[----:B------:R-:W-:Y:S01]  /*91c0*/  SHF.L.U32 R170, R170, 0x10, RZ ;  /* 0x00000010aaaa7819 */ /* 0x000fe200000006ff */
[----:B------:R-:W-:Y:S01]  /*91d0*/  FMUL.FTZ R161, R165, R161 ;  /* 0x000000a1a5a17220 */ /* 0x000fe20000410000 */
[----:B------:R-:W-:Y:S01]  /*91e0*/  FMUL.FTZ R171, R166, R4 ;  /* 0x00000004a6ab7220 */ /* 0x000fe20000410000 */
[----:B------:R-:W-:Y:S01]  /*91f0*/  SHF.L.U32 R165, R114, 0x10, RZ ;  /* 0x0000001072a57819 */ /* 0x000fe200000006ff */
[----:B------:R-:W-:Y:S01]  /*9200*/  FMUL.FTZ R114, R167, R174 ;  /* 0x000000aea7727220 */ /* 0x000fe20000410000 */
[----:B------:R-:W-:Y:S01]  /*9210*/  SHF.L.U32 R167, R7, 0x10, RZ ;  /* 0x0000001007a77819 */ /* 0x000fe200000006ff */
[----:B------:R-:W-:Y:S01]  /*9220*/  FMUL.FTZ R166, R171, R170 ;  /* 0x000000aaaba67220 */ /* 0x000fe20000410000 */
[----:B------:R-:W-:Y:S01]  /*9230*/  SHF.L.U32 R170, R85, 0x10, RZ ;  /* 0x0000001055aa7819 */ /* 0x000fe200000006ff */
[-C--:B------:R-:W-:Y:S01]  /*9240*/  FMUL.FTZ R175, R175, R4.reuse ;  /* 0x00000004afaf7220 */ /* 0x080fe20000410000 */
[----:B------:R-:W-:Y:S01]  /*9250*/  PRMT R172, R113, 0x7632, R172 ;  /* 0x0000763271ac7816 */ /* 0x000fe200000000ac */
        /* <DEDUP_REMOVED lines=9> */
[----:B------:R-:W-:Y:S01]  /*92f0*/  FMUL.FTZ R167, R175, R167 ;  /* 0x000000a7afa77220 */ /* 0x000fe20000410000 */
[----:B------:R-:W-:Y:S01]  /*9300*/  FMUL.FTZ R172, R173, R170 ;  /* 0x000000aaadac7220 */ /* 0x000fe20000410000 */
[----:B------:R-:W-:Y:S01]  /*9310*/  FMUL.FTZ R170, R169, R4 ;  /* 0x00000004a9aa7220 */ /* 0x000fe20000410000 */
[----:B------:R-:W-:-:S02]  /*9320*/  SHF.L.U32 R169, R112, 0x10, RZ ;  /* 0x0000001070a97819 */ /* 0x000fc400000006ff */
[----:B------:R-:W-:Y:S02]  /*9330*/  SHF.L.U32 R173, R84, 0x10, RZ ;  /* 0x0000001054ad7819 */ /* 0x000fe400000006ff */
[----:B------:R-:W-:Y:S01]  /*9340*/  SHF.L.U32 R174, R174, 0x10, RZ ;  /* 0x00000010aeae7819 */ /* 0x000fe200000006ff */
[----:B------:R-:W-:Y:S01]  /*9350*/  FMUL.FTZ R169, R170, R169 ;  /* 0x000000a9aaa97220 */ /* 0x000fe20000410000 */
[----:B------:R-:W-:Y:S01]  /*9360*/  F2FP.BF16.F32.PACK_AB R115, R161, R115 ;  /* 0x00000073a173723e */ /* 0x000fe200000010ff */
[----:B------:R-:W-:Y:S01]  /*9370*/  FMUL.FTZ R112, R173, R170 ;  /* 0x000000aaad707220 */ /* 0x000fe20000410000 */
[----:B------:R-:W-:Y:S01]  /*9380*/  FMUL.FTZ R170, R160, R4 ;  /* 0x00000004a0aa7220 */ /* 0x000fe20000410000 */
[----:B------:R-:W-:Y:S02]  /*9390*/  SHF.L.U32 R160, R9, 0x10, RZ ;  /* 0x0000001009a07819 */ /* 0x000fe400000006ff */
[----:B------:R-:W-:Y:S02]  /*93a0*/  F2FP.BF16.F32.PACK_AB R114, R171, R114 ;  /* 0x00000072ab72723e */ /* 0x000fe400000010ff */
[----:B------:R-:W-:Y:S01]  /*93b0*/  F2FP.BF16.F32.PACK_AB R113, R172, R113 ;  /* 0x00000071ac71723e */ /* 0x000fe200000010ff */
[----:B------:R-:W-:Y:S01]  /*93c0*/  FMUL.FTZ R160, R160, R170 ;  /* 0x000000aaa0a07220 */ /* 0x000fe20000410000 */
[----:B------:R-:W-:-:S04]  /*93d0*/  FMUL.FTZ R170, R170, R174 ;  /* 0x000000aeaaaa7220 */ /* 0x000fc80000410000 */
[----:B------:R-:W-:Y:S01]  /*93e0*/  F2FP.BF16.F32.PACK_AB R112, R160, R112 ;  /* 0x00000070a070723e */ /* 0x000fe200000010ff */
[----:B------:R-:W-:Y:S06]  /*93f0*/  BRA `(.L_x_458) ;  /* 0x0000000400607947 */ /* 0x000fec0003800000 */
.L_x_457:
[C-C-:B-----5:R-:W-:Y:S01]  /*9400*/  FFMA.FTZ R0, R178.reuse, R0, R177.reuse ;  /* 0x00000000b2007223 */ /* 0x160fe200000100b1 */
[C-C-:B------:R-:W-:Y:S01]  /*9410*/  FFMA.FTZ R160, R178.reuse, R160, R177.reuse ;  /* 0x000000a0b2a07223 */ /* 0x140fe200000100b1 */
[C-C-:B------:R-:W-:Y:S01]  /*9420*/  FFMA.FTZ R164, R178.reuse, R164, R177.reuse ;  /* 0x000000a4b2a47223 */ /* 0x140fe200000100b1 */
[----:B------:R-:W-:Y:S01]  /*9430*/  FFMA.FTZ R165, R178, R165, R177 ;  /* 0x000000a5b2a57223 */ /* 0x000fe200000100b1 */
[----:B------:R-:W-:Y:S01]  /*9440*/  FADD.FTZ R176, -R0, R176 ;  /* 0x000000b000b07221 */ /* 0x000fe20000010100 */
[C---:B------:R-:W-:Y:S01]  /*9450*/  PRMT R0, R71.reuse, 0x7632, R0 ;  /* 0x0000763247007816 */ /* 0x040fe20000000000 */
[----:B------:R-:W-:Y:S01]  /*9460*/  FADD.FTZ R51, -R160, R161 ;  /* 0x000000a1a0337221 */ /* 0x000fe20000010100 */
[----:B------:R-:W-:Y:S01]  /*9470*/  SHF.L.U32 R48, R71, 0x10, RZ ;  /* 0x0000001047307819 */ /* 0x000fe200000006ff */
[----:B------:R-:W-:Y:S01]  /*9480*/  FADD.FTZ R49, -R164, R173 ;  /* 0x000000ada4317221 */ /* 0x000fe20000010100 */
[----:B------:R-:W-:Y:S01]  /*9490*/  SHF.L.U32 R0, R0, 0x10, RZ ;  /* 0x0000001000007819 */ /* 0x000fe200000006ff */
[----:B------:R-:W-:Y:S01]  /*94a0*/  FADD.FTZ R160, -R165, R166 ;  /* 0x000000a6a5a07221 */ /* 0x000fe20000010100 */
[--C-:B------:R-:W-:Y:S01]  /*94b0*/  FFMA.FTZ R167, R178, R167, R177.reuse ;  /* 0x000000a7b2a77223 */ /* 0x100fe200000100b1 */
[----:B------:R-:W-:Y:S01]  /*94c0*/  FFMA.FTZ R49, R5, R49, R48 ;  /* 0x0000003105317223 */ /* 0x000fe20000010030 */
[----:B------:R-:W-:Y:S01]  /*94d0*/  SHF.L.U32 R48, R87, 0x10, RZ ;  /* 0x0000001057307819 */ /* 0x000fe200000006ff */
[--C-:B------:R-:W-:Y:S01]  /*94e0*/  FFMA.FTZ R51, R5, R51, R0.reuse ;  /* 0x0000003305337223 */ /* 0x100fe20000010000 */
[----:B------:R-:W-:Y:S01]  /*94f0*/  PRMT R0, R70, 0x7632, R0 ;  /* 0x0000763246007816 */ /* 0x000fe20000000000 */
[-C--:B------:R-:W-:Y:S01]  /*9500*/  FMUL.FTZ R50, R49, R4.reuse ;  /* 0x0000000431327220 */ /* 0x080fe20000410000 */
[----:B------:R-:W-:Y:S01]  /*9510*/  FADD.FTZ R174, -R167, R174 ;  /* 0x000000aea7ae7221 */ /* 0x000fe20000010100 */
[----:B------:R-:W-:Y:S01]  /*9520*/  FMUL.FTZ R164, R51, R4 ;  /* 0x0000000433a47220 */ /* 0x000fe20000410000 */
[----:B------:R-:W-:Y:S01]  /*9530*/  SHF.L.U32 R0, R0, 0x10, RZ ;  /* 0x0000001000007819 */ /* 0x000fe200000006ff */
[----:B------:R-:W-:Y:S01]  /*9540*/  FMUL.FTZ R48, R48, R50 ;  /* 0x0000003230307220 */ /* 0x000fe20000410000 */
[----:B------:R-:W-:Y:S01]  /*9550*/  SHF.L.U32 R165, R114, 0x10, RZ ;  /* 0x0000001072a57819 */ /* 0x000fe200000006ff */
[----:B------:R-:W-:Y:S01]  /*9560*/  FFMA.FTZ R170, R178, R170, R177 ;  /* 0x000000aab2aa7223 */ /* 0x000fe200000100b1 */
[----:B------:R-:W-:Y:S01]  /*9570*/  PRMT R114, R114, 0x7632, R114 ;  /* 0x0000763272727816 */ /* 0x000fe20000000072 */
[----:B------:R-:W-:Y:S01]  /*9580*/  FFMA.FTZ R160, R5, R160, R0 ;  /* 0x000000a005a07223 */ /* 0x000fe20000010000 */
[----:B------:R-:W-:Y:S01]  /*9590*/  SHF.L.U32 R0, R115, 0x10, RZ ;  /* 0x0000001073007819 */ /* 0x000fe200000006ff */
[----:B------:R-:W-:Y:S01]  /*95a0*/  FADD.FTZ R175, -R170, R175 ;  /* 0x000000afaaaf7221 */ /* 0x000fe20000010100 */
[----:B------:R-:W-:Y:S01]  /*95b0*/  F2FP.BF16.F32.PACK_AB R51, R51, R49 ;  /* 0x000000313333723e */ /* 0x000fe200000010ff */
[----:B------:R-:W-:Y:S01]  /*95c0*/  FFMA.FTZ R168, R178, R168, R177 ;  /* 0x000000a8b2a87223 */ /* 0x000fe200000100b1 */
[----:B------:R-:W-:Y:S01]  /*95d0*/  SHF.L.U32 R49, R69, 0x10, RZ ;  /* 0x0000001045317819 */ /* 0x000fe200000006ff */
[----:B------:R-:W-:Y:S01]  /*95e0*/  FMUL.FTZ R0, R50, R0 ;  /* 0x0000000032007220 */ /* 0x000fe20000410000 */
[----:B------:R-:W-:Y:S01]  /*95f0*/  PRMT R50, R115, 0x7632, R50 ;  /* 0x0000763273327816 */ /* 0x000fe20000000032 */
[----:B------:R-:W-:Y:S01]  /*9600*/  FADD.FTZ R169, -R168, R169 ;  /* 0x000000a9a8a97221 */ /* 0x000fe20000010100 */
[----:B------:R-:W-:Y:S01]  /*9610*/  SHF.L.U32 R115, R6, 0x10, RZ ;  /* 0x0000001006737819 */ /* 0x000fe200000006ff */
[----:B------:R-:W-:Y:S01]  /*9620*/  FFMA.FTZ R49, R5, R175, R49 ;  /* 0x000000af05317223 */ /* 0x000fe20000010031 */
[----:B------:R-:W-:Y:S01]  /*9630*/  SHF.L.U32 R50, R50, 0x10, RZ ;  /* 0x0000001032327819 */ /* 0x000fe200000006ff */
[----:B------:R-:W-:Y:S01]  /*9640*/  FFMA.FTZ R171, R178, R171, R177 ;  /* 0x000000abb2ab7223 */ /* 0x000fe200000100b1 */
[----:B------:R-:W-:Y:S01]  /*9650*/  SHF.L.U32 R114, R114, 0x10, RZ ;  /* 0x0000001072727819 */ /* 0x000fe200000006ff */
[----:B------:R-:W-:Y:S01]  /*9660*/  FMUL.FTZ R115, R115, R164 ;  /* 0x000000a473737220 */ /* 0x000fe20000410000 */
[----:B------:R-:W-:Y:S01]  /*9670*/  SHF.L.U32 R167, R113, 0x10, RZ ;  /* 0x0000001071a77819 */ /* 0x000fe200000006ff */
[----:B------:R-:W-:Y:S01]  /*9680*/  FMUL.FTZ R164, R164, R50 ;  /* 0x00000032a4a47220 */ /* 0x000fe20000410000 */
[----:B------:R-:W-:Y:S01]  /*9690*/  SHF.L.U32 R50, R70, 0x10, RZ ;  /* 0x0000001046327819 */ /* 0x000fe200000006ff */
[----:B------:R-:W-:Y:S01]  /*96a0*/  FADD.FTZ R172, -R171, R172 ;  /* 0x000000acabac7221 */ /* 0x000fe20000010100 */
[----:B------:R-:W-:-:S02]  /*96b0*/  F2FP.BF16.F32.PACK_AB R115, R115, R48 ;  /* 0x000000307373723e */ /* 0x000fc400000010ff */
[----:B------:R-:W-:Y:S01]  /*96c0*/  SHF.L.U32 R48, R86, 0x10, RZ ;  /* 0x0000001056307819 */ /* 0x000fe200000006ff */
[----:B------:R-:W-:Y:S01]  /*96d0*/  FFMA.FTZ R50, R5, R174, R50 ;  /* 0x000000ae05327223 */ /* 0x000fe20000010032 */
[----:B------:R-:W-:Y:S02]  /*96e0*/  PRMT R113, R113, 0x7632, R113 ;  /* 0x0000763271717816 */ /* 0x000fe40000000071 */
[----:B------:R-:W-:Y:S01]  /*96f0*/  PRMT R170, R112, 0x7632, R170 ;  /* 0x0000763270aa7816 */ /* 0x000fe200000000aa */
[----:B------:R-:W-:Y:S01]  /*9700*/  FMUL.FTZ R161, R50, R4 ;  /* 0x0000000432a17220 */ /* 0x000fe20000410000 */
[C---:B------:R-:W-:Y:S01]  /*9710*/  F2FP.BF16.F32.PACK_AB R50, R160.reuse, R50 ;  /* 0x00000032a032723e */ /* 0x040fe200000010ff */
[----:B------:R-:W-:Y:S01]  /*9720*/  FMUL.FTZ R160, R160, R4 ;  /* 0x00000004a0a07220 */ /* 0x000fe20000410000 */
[----:B------:R-:W-:Y:S01]  /*9730*/  SHF.L.U32 R113, R113, 0x10, RZ ;  /* 0x0000001071717819 */ /* 0x000fe200000006ff */
[----:B------:R-:W-:Y:S01]  /*9740*/  FMUL.FTZ R165, R161, R165 ;  /* 0x000000a5a1a57220 */ /* 0x000fe20000410000 */
[----:B------:R-:W-:Y:S01]  /*9750*/  FMUL.FTZ R48, R48, R161 ;  /* 0x000000a130307220 */ /* 0x000fe20000410000 */
[----:B------:R-:W-:Y:S01]  /*9760*/  SHF.L.U32 R161, R7, 0x10, RZ ;  /* 0x0000001007a17819 */ /* 0x000fe200000006ff */
[----:B------:R-:W-:Y:S01]  /*9770*/  FMUL.FTZ R166, R160, R114 ;  /* 0x00000072a0a67220 */ /* 0x000fe20000410000 */
[----:B------:R-:W-:-:S03]  /*9780*/  SHF.L.U32 R170, R170, 0x10, RZ ;  /* 0x00000010aaaa7819 */ /* 0x000fc600000006ff */
[----:B------:R-:W-:Y:S01]  /*9790*/  FMUL.FTZ R114, R161, R160 ;  /* 0x000000a0a1727220 */ /* 0x000fe20000410000 */
[----:B------:R-:W-:Y:S01]  /*97a0*/  SHF.L.U32 R160, R85, 0x10, RZ ;  /* 0x0000001055a07819 */ /* 0x000fe200000006ff */
[----:B------:R-:W-:-:S03]  /*97b0*/  FMUL.FTZ R161, R49, R4 ;  /* 0x0000000431a17220 */ /* 0x000fc60000410000 */
[----:B------:R-:W-:Y:S01]  /*97c0*/  F2FP.BF16.F32.PACK_AB R114, R114, R48 ;  /* 0x000000307272723e */ /* 0x000fe200000010ff */
[----:B------:R-:W-:Y:S01]  /*97d0*/  FMUL.FTZ R167, R161, R167 ;  /* 0x000000a7a1a77220 */ /* 0x000fe20000410000 */
[----:B------:R-:W-:Y:S01]  /*97e0*/  FMUL.FTZ R160, R160, R161 ;  /* 0x000000a1a0a07220 */ /* 0x000fe20000410000 */
[----:B------:R-:W-:Y:S02]  /*97f0*/  PRMT R161, R69, 0x7632, R161 ;  /* 0x0000763245a17816 */ /* 0x000fe400000000a1 */
[----:B------:R-:W-:Y:S02]  /*9800*/  SHF.L.U32 R48, R8, 0x10, RZ ;  /* 0x0000001008307819 */ /* 0x000fe400000006ff */
[----:B------:R-:W-:-:S05]  /*9810*/  SHF.L.U32 R161, R161, 0x10, RZ ;  /* 0x00000010a1a17819 */ /* 0x000fca00000006ff */
[----:B------:R-:W-:-:S05]  /*9820*/  FFMA.FTZ R169, R5, R169, R161 ;  /* 0x000000a905a97223 */ /* 0x000fca00000100a1 */
[C---:B------:R-:W-:Y:S01]  /*9830*/  F2FP.BF16.F32.PACK_AB R49, R169.reuse, R49 ;  /* 0x00000031a931723e */ /* 0x040fe200000010ff */
[----:B------:R-:W-:-:S04]  /*9840*/  FMUL.FTZ R169, R169, R4 ;  /* 0x00000004a9a97220 */ /* 0x000fc80000410000 */
[----:B------:R-:W-:Y:S01]  /*9850*/  FMUL.FTZ R168, R169, R113 ;  /* 0x00000071a9a87220 */ /* 0x000fe20000410000 */
[----:B------:R-:W-:Y:S01]  /*9860*/  FMUL.FTZ R113, R48, R169 ;  /* 0x000000a930717220 */ /* 0x000fe20000410000 */
[----:B------:R-:W-:Y:S02]  /*9870*/  SHF.L.U32 R48, R68, 0x10, RZ ;  /* 0x0000001044307819 */ /* 0x000fe400000006ff */
[----:B------:R-:W-:Y:S02]  /*9880*/  SHF.L.U32 R169, R112, 0x10, RZ ;  /* 0x0000001070a97819 */ /* 0x000fe400000006ff */
[----:B------:R-:W-:Y:S01]  /*9890*/  F2FP.BF16.F32.PACK_AB R113, R113, R160 ;  /* 0x000000a07171723e */ /* 0x000fe200000010ff */
[----:B------:R-:W-:Y:S01]  /*98a0*/  FFMA.FTZ R48, R5, R176, R48 ;  /* 0x000000b005307223 */ /* 0x000fe20000010030 */
[----:B------:R-:W-:Y:S02]  /*98b0*/  SHF.L.U32 R160, R84, 0x10, RZ ;  /* 0x0000001054a07819 */ /* 0x000fe400000006ff */
[----:B------:R-:W-:Y:S01]  /*98c0*/  SHF.L.U32 R112, R9, 0x10, RZ ;  /* 0x0000001009707819 */ /* 0x000fe200000006ff */
[----:B------:R-:W-:-:S04]  /*98d0*/  FMUL.FTZ R161, R48, R4 ;  /* 0x0000000430a17220 */ /* 0x000fc80000410000 */
[----:B------:R-:W-:Y:S01]  /*98e0*/  FMUL.FTZ R169, R161, R169 ;  /* 0x000000a9a1a97220 */ /* 0x000fe20000410000 */
[----:B------:R-:W-:Y:S01]  /*98f0*/  FMUL.FTZ R160, R160, R161 ;  /* 0x000000a1a0a07220 */ /* 0x000fe20000410000 */
[----:B------:R-:W-:-:S04]  /*9900*/  PRMT R161, R68, 0x7632, R161 ;  /* 0x0000763244a17816 */ /* 0x000fc800000000a1 */
[----:B------:R-:W-:-:S05]  /*9910*/  SHF.L.U32 R161, R161, 0x10, RZ ;  /* 0x00000010a1a17819 */ /* 0x000fca00000006ff */
[----:B------:R-:W-:-:S04]  /*9920*/  FFMA.FTZ R172, R5, R172, R161 ;  /* 0x000000ac05ac7223 */ /* 0x000fc800000100a1 */
[C---:B------:R-:W-:Y:S01]  /*9930*/  FMUL.FTZ R161, R172.reuse, R4 ;  /* 0x00000004aca17220 */ /* 0x040fe20000410000 */
[----:B------:R-:W-:-:S03]  /*9940*/  F2FP.BF16.F32.PACK_AB R48, R172, R48 ;  /* 0x00000030ac30723e */ /* 0x000fc600000010ff */
[----:B------:R-:W-:Y:S01]  /*9950*/  FMUL.FTZ R112, R112, R161 ;  /* 0x000000a170707220 */ /* 0x000fe20000410000 */
[----:B------:R-:W-:-:S04]  /*9960*/  FMUL.FTZ R170, R161, R170 ;  /* 0x000000aaa1aa7220 */ /* 0x000fc80000410000 */
[----:B------:R-:W-:-:S07]  /*9970*/  F2FP.BF16.F32.PACK_AB R112, R112, R160 ;  /* 0x000000a07070723e */ /* 0x000fce00000010ff */
.L_x_458:
[----:B------:R-:W-:Y:S01]  /*9980*/  ISETP.NE.U32.AND P1, PT, RZ, UR14, PT ;  /* 0x0000000eff007c0c */ /* 0x000fe2000bf25070 */
[----:B------:R-:W0:Y:S03]  /*9990*/  LDC.64 R172, c[0x0][0x468] ;  /* 0x00011a00ffac7b82 */ /* 0x000e260000000a00 */
[----:B------:R-:W-:-:S13]  /*99a0*/  ISETP.NE.AND.EX P1, PT, RZ, UR15, PT, P1 ;  /* 0x0000000fff007c0c */ /* 0x000fda000bf25310 */
[----:B------:R-:W1:Y:S02]  /*99b0*/  @P1 LDC.64 R160, c[0x0][0x478] ;  /* 0x00011e00ffa01b82 */ /* 0x000e640000000a00 */
[----:B-1----:R-:W-:-:S05]  /*99c0*/  @P1 IMAD.WIDE.U32 R160, R163, 0x10, R160 ;  /* 0x00000010a3a01825 */ /* 0x002fca00078e00a0 */
[----:B------:R0:W-:Y:S02]  /*99d0*/  @P1 STG.E.128 desc[UR6][R160.64], R48 ;  /* 0x00000030a0001986 */ /* 0x0001e4000c101d06 */
[----:B0-----:R-:W-:-:S05]  /*99e0*/  IMAD.WIDE.U32 R160, R163, 0x10, R172 ;  /* 0x00000010a3a07825 */ /* 0x001fca00078e00ac */
[----:B------:R0:W-:Y:S02]  /*99f0*/  STG.E.128 desc[UR6][R160.64], R112 ;  /* 0x00000070a0007986 */ /* 0x0001e4000c101d06 */
[----:B0-----:R-:W-:-:S06]  /*9a00*/  IMAD.WIDE.U32 R112, R144, 0x10, R180 ;  /* 0x0000001090707825 */ /* 0x001fcc00078e00b4 */
[----:B------:R-:W5:Y:S01]  /*9a10*/  LDG.E.128 R112, desc[UR6][R112.64] ;  /* 0x0000000670707981 */ /* 0x000f62000c1e1d00 */
[----:B------:R-:W-:Y:S05]  /*9a20*/  @!P1 BRA `(.L_x_459) ;  /* 0x0000000400649947 */ /* 0x000fea0003800000 */
[----:B------:R-:W-:Y:S01]  /*9a30*/  PRMT R49, R67, 0x7632, R49 ;  /* 0x0000763243317816 */ /* 0x000fe20000000031 */
[C-C-:B------:R-:W-:Y:S01]  /*9a40*/  FFMA.FTZ R162, R178.reuse, R162, R177.reuse ;  /* 0x000000a2b2a27223 */ /* 0x140fe200000100b1 */
[C-C-:B------:R-:W-:Y:S01]  /*9a50*/  FFMA.FTZ R154, R178.reuse, R154, R177.reuse ;  /* 0x0000009ab29a7223 */ /* 0x140fe200000100b1 */
[----:B------:R-:W-:Y:S01]  /*9a60*/  FFMA.FTZ R48, R178, R149, R177 ;  /* 0x00000095b2307223 */ /* 0x000fe200000100b1 */
[----:B------:R-:W-:Y:S01]  /*9a70*/  SHF.L.U32 R49, R49, 0x10, RZ ;  /* 0x0000001031317819 */ /* 0x000fe200000006ff */
[----:B------:R-:W-:Y:S01]  /*9a80*/  FADD.FTZ R51, -R162, R158 ;  /* 0x0000009ea2337221 */ /* 0x000fe20000010100 */
[----:B------:R-:W-:Y:S01]  /*9a90*/  FADD.FTZ R50, -R154, R145 ;  /* 0x000000919a327221 */ /* 0x000fe20000010100 */
[----:B------:R-:W-:Y:S01]  /*9aa0*/  FADD.FTZ R48, -R48, R148 ;  /* 0x0000009430307221 */ /* 0x000fe20000010100 */
[C---:B------:R-:W-:Y:S01]  /*9ab0*/  FFMA.FTZ R150, R178.reuse, R150, R177 ;  /* 0x00000096b2967223 */ /* 0x040fe200000100b1 */
[----:B------:R-:W-:Y:S01]  /*9ac0*/  FFMA.FTZ R51, R5, R51, R49 ;  /* 0x0000003305337223 */ /* 0x000fe20000010031 */
[----:B------:R-:W-:Y:S01]  /*9ad0*/  SHF.L.U32 R49, R67, 0x10, RZ ;  /* 0x0000001043317819 */ /* 0x000fe200000006ff */
[----:B------:R-:W-:Y:S01]  /*9ae0*/  FFMA.FTZ R153, R178, R153, R177 ;  /* 0x00000099b2997223 */ /* 0x000fe200000100b1 */
[C---:B-----5:R-:W-:Y:S01]  /*9af0*/  SHF.L.U32 R148, R115.reuse, 0x10, RZ ;  /* 0x0000001073947819 */ /* 0x060fe200000006ff */
[----:B------:R-:W-:Y:S01]  /*9b00*/  FADD.FTZ R147, -R150, R147 ;  /* 0x0000009396937221 */ /* 0x000fe20000010100 */
[----:B------:R-:W-:Y:S01]  /*9b10*/  PRMT R150, R115, 0x7632, R150 ;  /* 0x0000763273967816 */ /* 0x000fe20000000096 */
[----:B------:R-:W-:Y:S01]  /*9b20*/  FFMA.FTZ R50, R5, R50, R49 ;  /* 0x0000003205327223 */ /* 0x000fe20000010031 */
[----:B------:R-:W-:Y:S01]  /*9b30*/  SHF.L.U32 R49, R91, 0x10, RZ ;  /* 0x000000105b317819 */ /* 0x000fe200000006ff */
[----:B------:R-:W-:Y:S01]  /*9b40*/  FFMA.FTZ R159, R178, R159, R177 ;  /* 0x0000009fb29f7223 */ /* 0x000fe200000100b1 */
[----:B------:R-:W-:Y:S01]  /*9b50*/  SHF.L.U32 R115, R10, 0x10, RZ ;  /* 0x000000100a737819 */ /* 0x000fe200000006ff */
[----:B------:R-:W-:Y:S01]  /*9b60*/  FMUL.FTZ R149, R50, R4 ;  /* 0x0000000432957220 */ /* 0x000fe20000410000 */
[----:B------:R-:W-:Y:S01]  /*9b70*/  PRMT R145, R66, 0x7632, R145 ;  /* 0x0000763242917816 */ /* 0x000fe20000000091 */
[----:B------:R-:W-:Y:S01]  /*9b80*/  FADD.FTZ R146, -R153, R146 ;  /* 0x0000009299927221 */ /* 0x000fe20000010100 */
[----:B------:R-:W-:Y:S01]  /*9b90*/  SHF.L.U32 R150, R150, 0x10, RZ ;  /* 0x0000001096967819 */ /* 0x000fe200000006ff */
[----:B------:R-:W-:Y:S01]  /*9ba0*/  FMUL.FTZ R148, R149, R148 ;  /* 0x0000009495947220 */ /* 0x000fe20000410000 */
[----:B------:R-:W-:Y:S01]  /*9bb0*/  FMUL.FTZ R49, R49, R149 ;  /* 0x0000009531317220 */ /* 0x000fe20000410000 */
[C---:B------:R-:W-:Y:S01]  /*9bc0*/  FMUL.FTZ R149, R51.reuse, R4 ;  /* 0x0000000433957220 */ /* 0x040fe20000410000 */
[----:B------:R-:W-:Y:S01]  /*9bd0*/  F2FP.BF16.F32.PACK_AB R51, R51, R50 ;  /* 0x000000323333723e */ /* 0x000fe200000010ff */
[----:B------:R-:W-:Y:S01]  /*9be0*/  FADD.FTZ R159, -R159, R157 ;  /* 0x0000009d9f9f7221 */ /* 0x000fe20000010100 */
[----:B------:R-:W-:Y:S01]  /*9bf0*/  SHF.L.U32 R50, R66, 0x10, RZ ;  /* 0x0000001042327819 */ /* 0x000fe200000006ff */
[----:B------:R-:W-:Y:S01]  /*9c00*/  FMUL.FTZ R115, R115, R149 ;  /* 0x0000009573737220 */ /* 0x000fe20000410000 */
[----:B------:R-:W-:Y:S01]  /*9c10*/  SHF.L.U32 R145, R145, 0x10, RZ ;  /* 0x0000001091917819 */ /* 0x000fe200000006ff */
[----:B------:R-:W-:Y:S01]  /*9c20*/  FMUL.FTZ R149, R149, R150 ;  /* 0x0000009695957220 */ /* 0x000fe20000410000 */
[----:B------:R-:W-:Y:S01]  /*9c30*/  SHF.L.U32 R150, R114, 0x10, RZ ;  /* 0x0000001072967819 */ /* 0x000fe200000006ff */
[----:B------:R-:W-:Y:S01]  /*9c40*/  FFMA.FTZ R50, R5, R146, R50 ;  /* 0x0000009205327223 */ /* 0x000fe20000010032 */
[----:B------:R-:W-:Y:S01]  /*9c50*/  F2FP.BF16.F32.PACK_AB R115, R115, R49 ;  /* 0x000000317373723e */ /* 0x000fe200000010ff */
[----:B------:R-:W-:Y:S01]  /*9c60*/  FFMA.FTZ R145, R5, R159, R145 ;  /* 0x0000009f05917223 */ /* 0x000fe20000010091 */
[----:B------:R-:W-:Y:S01]  /*9c70*/  SHF.L.U32 R49, R65, 0x10, RZ ;  /* 0x0000001041317819 */ /* 0x000fe200000006ff */
[--C-:B------:R-:W-:Y:S01]  /*9c80*/  FFMA.FTZ R160, R178, R152, R177.reuse ;  /* 0x00000098b2a07223 */ /* 0x100fe200000100b1 */
[----:B------:R-:W-:Y:S01]  /*9c90*/  SHF.L.U32 R146, R90, 0x10, RZ ;  /* 0x000000105a927819 */ /* 0x000fe200000006ff */
[----:B------:R-:W-:Y:S01]  /*9ca0*/  FFMA.FTZ R156, R178, R156, R177 ;  /* 0x0000009cb29c7223 */ /* 0x000fe200000100b1 */
[----:B------:R-:W-:Y:S01]  /*9cb0*/  PRMT R114, R114, 0x7632, R114 ;  /* 0x0000763272727816 */ /* 0x000fe20000000072 */
[----:B------:R-:W-:Y:S01]  /*9cc0*/  FFMA.FTZ R49, R5, R147, R49 ;  /* 0x0000009305317223 */ /* 0x000fe20000010031 */
[----:B------:R-:W-:Y:S01]  /*9cd0*/  FMUL.FTZ R147, R50, R4 ;  /* 0x0000000432937220 */ /* 0x000fe20000410000 */
[C---:B------:R-:W-:Y:S01]  /*9ce0*/  F2FP.BF16.F32.PACK_AB R50, R145.reuse, R50 ;  /* 0x000000329132723e */ /* 0x040fe200000010ff */
[----:B------:R-:W-:Y:S01]  /*9cf0*/  FMUL.FTZ R145, R145, R4 ;  /* 0x0000000491917220 */ /* 0x000fe20000410000 */
[----:B------:R-:W-:Y:S01]  /*9d00*/  SHF.L.U32 R114, R114, 0x10, RZ ;  /* 0x0000001072727819 */ /* 0x000fe200000006ff */
[----:B------:R-:W-:Y:S01]  /*9d10*/  FMUL.FTZ R150, R147, R150 ;  /* 0x0000009693967220 */ /* 0x000fe20000410000 */
[----:B------:R-:W-:Y:S01]  /*9d20*/  FMUL.FTZ R146, R146, R147 ;  /* 0x0000009392927220 */ /* 0x000fe20000410000 */
[----:B------:R-:W-:Y:S01]  /*9d30*/  SHF.L.U32 R147, R11, 0x10, RZ ;  /* 0x000000100b937819 */ /* 0x000fe200000006ff */
[----:B------:R-:W-:Y:S01]  /*9d40*/  FADD.FTZ R160, -R160, R151 ;  /* 0x00000097a0a07221 */ /* 0x000fe20000010100 */
[----:B------:R-:W-:Y:S01]  /*9d50*/  FMUL.FTZ R152, R145, R114 ;  /* 0x0000007291987220 */ /* 0x000fe20000410000 */
[----:B------:R-:W-:Y:S01]  /*9d60*/  SHF.L.U32 R151, R113, 0x10, RZ ;  /* 0x0000001071977819 */ /* 0x000fe200000006ff */
[----:B------:R-:W-:Y:S01]  /*9d70*/  FADD.FTZ R155, -R156, R155 ;  /* 0x0000009b9c9b7221 */ /* 0x000fe20000010100 */
[----:B------:R-:W-:Y:S01]  /*9d80*/  FMUL.FTZ R114, R147, R145 ;  /* 0x0000009193727220 */ /* 0x000fe20000410000 */
[----:B------:R-:W-:Y:S01]  /*9d90*/  SHF.L.U32 R145, R89, 0x10, RZ ;  /* 0x0000001059917819 */ /* 0x000fe200000006ff */
[----:B------:R-:W-:Y:S01]  /*9da0*/  FMUL.FTZ R147, R49, R4 ;  /* 0x0000000431937220 */ /* 0x000fe20000410000 */
[----:B------:R-:W-:-:S02]  /*9db0*/  PRMT R113, R113, 0x7632, R113 ;  /* 0x0000763271717816 */ /* 0x000fc40000000071 */
[----:B------:R-:W-:Y:S01]  /*9dc0*/  F2FP.BF16.F32.PACK_AB R114, R114, R146 ;  /* 0x000000927272723e */ /* 0x000fe200000010ff */
[----:B------:R-:W-:Y:S01]  /*9dd0*/  FMUL.FTZ R151, R147, R151 ;  /* 0x0000009793977220 */ /* 0x000fe20000410000 */
[----:B------:R-:W-:Y:S01]  /*9de0*/  FMUL.FTZ R145, R145, R147 ;  /* 0x0000009391917220 */ /* 0x000fe20000410000 */
[----:B------:R-:W-:Y:S02]  /*9df0*/  PRMT R147, R65, 0x7632, R147 ;  /* 0x0000763241937816 */ /* 0x000fe40000000093 */
[----:B------:R-:W-:Y:S02]  /*9e00*/  SHF.L.U32 R113, R113, 0x10, RZ ;  /* 0x0000001071717819 */ /* 0x000fe400000006ff */
[----:B------:R-:W-:Y:S02]  /*9e10*/  SHF.L.U32 R147, R147, 0x10, RZ ;  /* 0x0000001093937819 */ /* 0x000fe400000006ff */
[----:B------:R-:W-:Y:S02]  /*9e20*/  SHF.L.U32 R146, R12, 0x10, RZ ;  /* 0x000000100c927819 */ /* 0x000fe400000006ff */
[----:B------:R-:W-:Y:S01]  /*9e30*/  SHF.L.U32 R154, R112, 0x10, RZ ;  /* 0x00000010709a7819 */ /* 0x000fe200000006ff */
[----:B------:R-:W-:-:S05]  /*9e40*/  FFMA.FTZ R155, R5, R155, R147 ;  /* 0x0000009b059b7223 */ /* 0x000fca0000010093 */
[C---:B------:R-:W-:Y:S01]  /*9e50*/  F2FP.BF16.F32.PACK_AB R49, R155.reuse, R49 ;  /* 0x000000319b31723e */ /* 0x040fe200000010ff */
[----:B------:R-:W-:-:S04]  /*9e60*/  FMUL.FTZ R155, R155, R4 ;  /* 0x000000049b9b7220 */ /* 0x000fc80000410000 */
[----:B------:R-:W-:Y:S01]  /*9e70*/  FMUL.FTZ R153, R155, R113 ;  /* 0x000000719b997220 */ /* 0x000fe20000410000 */
[----:B------:R-:W-:Y:S01]  /*9e80*/  FMUL.FTZ R113, R146, R155 ;  /* 0x0000009b92717220 */ /* 0x000fe20000410000 */
[----:B------:R-:W-:Y:S02]  /*9e90*/  SHF.L.U32 R146, R64, 0x10, RZ ;  /* 0x0000001040927819 */ /* 0x000fe400000006ff */
[----:B------:R-:W-:Y:S02]  /*9ea0*/  PRMT R155, R112, 0x7632, R155 ;  /* 0x00007632709b7816 */ /* 0x000fe4000000009b */
[----:B------:R-:W-:Y:S01]  /*9eb0*/  F2FP.BF16.F32.PACK_AB R113, R113, R145 ;  /* 0x000000917171723e */ /* 0x000fe200000010ff */
[----:B------:R-:W-:Y:S01]  /*9ec0*/  FFMA.FTZ R48, R5, R48, R146 ;  /* 0x0000003005307223 */ /* 0x000fe20000010092 */
[----:B------:R-:W-:Y:S02]  /*9ed0*/  SHF.L.U32 R145, R88, 0x10, RZ ;  /* 0x0000001058917819 */ /* 0x000fe400000006ff */
[----:B------:R-:W-:Y:S01]  /*9ee0*/  SHF.L.U32 R112, R13, 0x10, RZ ;  /* 0x000000100d707819 */ /* 0x000fe200000006ff */
[----:B------:R-:W-:Y:S01]  /*9ef0*/  FMUL.FTZ R146, R48, R4 ;  /* 0x0000000430927220 */ /* 0x000fe20000410000 */
[----:B------:R-:W-:-:S03]  /*9f00*/  SHF.L.U32 R155, R155, 0x10, RZ ;  /* 0x000000109b9b7819 */ /* 0x000fc600000006ff */
        /* <DEDUP_REMOVED lines=9> */
[----:B------:R-:W-:Y:S01]  /*9fa0*/  F2FP.BF16.F32.PACK_AB R112, R112, R145 ;  /* 0x000000917070723e */ /* 0x000fe200000010ff */
[----:B------:R-:W-:Y:S06]  /*9fb0*/  BRA `(.L_x_460) ;  /* 0x0000000400507947 */ /* 0x000fec0003800000 */
.L_x_459:
[C-C-:B------:R-:W-:Y:S01]  /*9fc0*/  FFMA.FTZ R149, R178.reuse, R149, R177.reuse ;  /* 0x00000095b2957223 */ /* 0x140fe200000100b1 */
[C-C-:B------:R-:W-:Y:S01]  /*9fd0*/  FFMA.FTZ R150, R178.reuse, R150, R177.reuse ;  /* 0x00000096b2967223 */ /* 0x140fe200000100b1 */
[C-C-:B------:R-:W-:Y:S01]  /*9fe0*/  FFMA.FTZ R162, R178.reuse, R162, R177.reuse ;  /* 0x000000a2b2a27223 */ /* 0x140fe200000100b1 */
[----:B------:R-:W-:Y:S01]  /*9ff0*/  FFMA.FTZ R154, R178, R154, R177 ;  /* 0x0000009ab29a7223 */ /* 0x000fe200000100b1 */
[--C-:B------:R-:W-:Y:S01]  /*a000*/  FADD.FTZ R149, -R149, R148.reuse ;  /* 0x0000009495957221 */ /* 0x100fe20000010100 */
[----:B------:R-:W-:Y:S01]  /*a010*/  PRMT R148, R67, 0x7632, R148 ;  /* 0x0000763243947816 */ /* 0x000fe20000000094 */
[----:B------:R-:W-:Y:S01]  /*a020*/  FADD.FTZ R147, -R150, R147 ;  /* 0x0000009396937221 */ /* 0x000fe20000010100 */
[----:B------:R-:W-:Y:S01]  /*a030*/  FADD.FTZ R150, -R162, R158 ;  /* 0x0000009ea2967221 */ /* 0x000fe20000010100 */
[--C-:B------:R-:W-:Y:S01]  /*a040*/  FFMA.FTZ R153, R178, R153, R177.reuse ;  /* 0x00000099b2997223 */ /* 0x100fe200000100b1 */
[----:B------:R-:W-:Y:S01]  /*a050*/  SHF.L.U32 R148, R148, 0x10, RZ ;  /* 0x0000001094947819 */ /* 0x000fe200000006ff */
[C-C-:B------:R-:W-:Y:S01]  /*a060*/  FFMA.FTZ R152, R178.reuse, R152, R177.reuse ;  /* 0x00000098b2987223 */ /* 0x140fe200000100b1 */
[----:B------:R-:W-:Y:S01]  /*a070*/  FFMA.FTZ R159, R178, R159, R177 ;  /* 0x0000009fb29f7223 */ /* 0x000fe200000100b1 */
[----:B------:R-:W-:Y:S01]  /*a080*/  FADD.FTZ R154, -R154, R145 ;  /* 0x000000919a9a7221 */ /* 0x000fe20000010100 */
[----:B------:R-:W-:Y:S01]  /*a090*/  FADD.FTZ R146, -R153, R146 ;  /* 0x0000009299927221 */ /* 0x000fe20000010100 */
[--C-:B------:R-:W-:Y:S01]  /*a0a0*/  FFMA.FTZ R150, R5, R150, R148.reuse ;  /* 0x0000009605967223 */ /* 0x100fe20000010094 */
[----:B------:R-:W-:Y:S01]  /*a0b0*/  PRMT R148, R66, 0x7632, R148 ;  /* 0x0000763242947816 */ /* 0x000fe20000000094 */
[----:B------:R-:W-:Y:S01]  /*a0c0*/  FADD.FTZ R152, -R152, R151 ;  /* 0x0000009798987221 */ /* 0x000fe20000010100 */
[----:B------:R-:W-:Y:S01]  /*a0d0*/  PRMT R145, R64, 0x7632, R145 ;  /* 0x0000763240917816 */ /* 0x000fe20000000091 */
[----:B------:R-:W-:Y:S01]  /*a0e0*/  FFMA.FTZ R156, R178, R156, R177 ;  /* 0x0000009cb29c7223 */ /* 0x000fe200000100b1 */
[----:B------:R-:W-:Y:S01]  /*a0f0*/  PRMT R153, R65, 0x7632, R153 ;  /* 0x0000763241997816 */ /* 0x000fe20000000099 */
[----:B------:R-:W-:Y:S01]  /*a100*/  FADD.FTZ R151, -R159, R157 ;  /* 0x0000009d9f977221 */ /* 0x000fe20000010100 */
[----:B------:R-:W-:Y:S01]  /*a110*/  SHF.L.U32 R148, R148, 0x10, RZ ;  /* 0x0000001094947819 */ /* 0x000fe200000006ff */
[----:B------:R-:W-:Y:S01]  /*a120*/  FADD.FTZ R155, -R156, R155 ;  /* 0x0000009b9c9b7221 */ /* 0x000fe20000010100 */
[----:B------:R-:W-:Y:S01]  /*a130*/  SHF.L.U32 R145, R145, 0x10, RZ ;  /* 0x0000001091917819 */ /* 0x000fe200000006ff */
[----:B------:R-:W-:Y:S01]  /*a140*/  FMUL.FTZ R150, R150, R4 ;  /* 0x0000000496967220 */ /* 0x000fe20000410000 */
[----:B------:R-:W-:Y:S01]  /*a150*/  SHF.L.U32 R153, R153, 0x10, RZ ;  /* 0x0000001099997819 */ /* 0x000fe200000006ff */
[----:B------:R-:W-:Y:S01]  /*a160*/  FFMA.FTZ R151, R5, R151, R148 ;  /* 0x0000009705977223 */ /* 0x000fe20000010094 */
[----:B------:R-:W-:Y:S01]  /*a170*/  SHF.L.U32 R148, R67, 0x10, RZ ;  /* 0x0000001043947819 */ /* 0x000fe200000006ff */
[C---:B------:R-:W-:Y:S01]  /*a180*/  FFMA.FTZ R145, R5.reuse, R152, R145 ;  /* 0x0000009805917223 */ /* 0x040fe20000010091 */
[----:B------:R-:W-:Y:S01]  /*a190*/  SHF.L.U32 R152, R66, 0x10, RZ ;  /* 0x0000001042987819 */ /* 0x000fe200000006ff */
[----:B------:R-:W-:Y:S01]  /*a1a0*/  FFMA.FTZ R153, R5, R155, R153 ;  /* 0x0000009b05997223 */ /* 0x000fe20000010099 */
[----:B------:R-:W-:Y:S01]  /*a1b0*/  SHF.L.U32 R155, R65, 0x10, RZ ;  /* 0x00000010419b7819 */ /* 0x000fe200000006ff */
[C---:B------:R-:W-:Y:S01]  /*a1c0*/  FFMA.FTZ R148, R5.reuse, R154, R148 ;  /* 0x0000009a05947223 */ /* 0x040fe20000010094 */
[----:B------:R-:W-:Y:S01]  /*a1d0*/  SHF.L.U32 R154, R64, 0x10, RZ ;  /* 0x00000010409a7819 */ /* 0x000fe200000006ff */
[C---:B------:R-:W-:Y:S01]  /*a1e0*/  FFMA.FTZ R152, R5.reuse, R146, R152 ;  /* 0x0000009205987223 */ /* 0x040fe20000010098 */
[----:B-----5:R-:W-:Y:S01]  /*a1f0*/  PRMT R156, R114, 0x7632, R156 ;  /* 0x00007632729c7816 */ /* 0x020fe2000000009c */
[----:B------:R-:W-:Y:S01]  /*a200*/  FFMA.FTZ R155, R5, R147, R155 ;  /* 0x00000093059b7223 */ /* 0x000fe2000001009b */
[-C--:B------:R-:W-:Y:S01]  /*a210*/  FMUL.FTZ R146, R148, R4.reuse ;  /* 0x0000000494927220 */ /* 0x080fe20000410000 */
[----:B------:R-:W-:Y:S01]  /*a220*/  SHF.L.U32 R148, R115, 0x10, RZ ;  /* 0x0000001073947819 */ /* 0x000fe200000006ff */
[----:B------:R-:W-:Y:S01]  /*a230*/  FFMA.FTZ R154, R5, R149, R154 ;  /* 0x00000095059a7223 */ /* 0x000fe2000001009a */
[----:B------:R-:W-:Y:S01]  /*a240*/  SHF.L.U32 R147, R91, 0x10, RZ ;  /* 0x000000105b937819 */ /* 0x000fe200000006ff */
[----:B------:R-:W-:Y:S01]  /*a250*/  FMUL.FTZ R152, R152, R4 ;  /* 0x0000000498987220 */ /* 0x000fe20000410000 */
[----:B------:R-:W-:Y:S01]  /*a260*/  PRMT R149, R115, 0x7632, R149 ;  /* 0x0000763273957816 */ /* 0x000fe20000000095 */
[----:B------:R-:W-:Y:S01]  /*a270*/  FMUL.FTZ R148, R146, R148 ;  /* 0x0000009492947220 */ /* 0x000fe20000410000 */
[----:B------:R-:W-:Y:S01]  /*a280*/  SHF.L.U32 R156, R156, 0x10, RZ ;  /* 0x000000109c9c7819 */ /* 0x000fe200000006ff */
[----:B------:R-:W-:Y:S01]  /*a290*/  FMUL.FTZ R115, R147, R146 ;  /* 0x0000009293737220 */ /* 0x000fe20000410000 */
[----:B------:R-:W-:Y:S01]  /*a2a0*/  SHF.L.U32 R149, R149, 0x10, RZ ;  /* 0x0000001095957819 */ /* 0x000fe200000006ff */
[-C--:B------:R-:W-:Y:S01]  /*a2b0*/  FMUL.FTZ R151, R151, R4.reuse ;  /* 0x0000000497977220 */ /* 0x080fe20000410000 */
        /* <DEDUP_REMOVED lines=10> */
[----:B------:R-:W-:Y:S01]  /*a360*/  FMUL.FTZ R150, R152, R150 ;  /* 0x0000009698967220 */ /* 0x000fe20000410000 */
[----:B------:R-:W-:Y:S01]  /*a370*/  FMUL.FTZ R152, R151, R156 ;  /* 0x0000009c97987220 */ /* 0x000fe20000410000 */
[----:B------:R-:W-:Y:S01]  /*a380*/  FMUL.FTZ R147, R147, R151 ;  /* 0x0000009793937220 */ /* 0x000fe20000410000 */
[----:B------:R-:W-:Y:S02]  /*a390*/  SHF.L.U32 R151, R113, 0x10, RZ ;  /* 0x0000001071977819 */ /* 0x000fe400000006ff */
[----:B------:R-:W-:Y:S02]  /*a3a0*/  SHF.L.U32 R156, R89, 0x10, RZ ;  /* 0x00000010599c7819 */ /* 0x000fe400000006ff */
[----:B------:R-:W-:Y:S01]  /*a3b0*/  PRMT R158, R112, 0x7632, R158 ;  /* 0x00007632709e7816 */ /* 0x000fe2000000009e */
[----:B------:R-:W-:Y:S01]  /*a3c0*/  FMUL.FTZ R151, R155, R151 ;  /* 0x000000979b977220 */ /* 0x000fe20000410000 */
[----:B------:R-:W-:Y:S01]  /*a3d0*/  F2FP.BF16.F32.PACK_AB R115, R146, R115 ;  /* 0x000000739273723e */ /* 0x000fe200000010ff */
[----:B------:R-:W-:Y:S01]  /*a3e0*/  FMUL.FTZ R113, R156, R155 ;  /* 0x0000009b9c717220 */ /* 0x000fe20000410000 */
[----:B------:R-:W-:Y:S01]  /*a3f0*/  FMUL.FTZ R156, R153, R4 ;  /* 0x00000004999c7220 */ /* 0x000fe20000410000 */
[----:B------:R-:W-:-:S02]  /*a400*/  SHF.L.U32 R155, R12, 0x10, RZ ;  /* 0x000000100c9b7819 */ /* 0x000fc400000006ff */
[----:B------:R-:W-:Y:S01]  /*a410*/  SHF.L.U32 R158, R158, 0x10, RZ ;  /* 0x000000109e9e7819 */ /* 0x000fe200000006ff */
[----:B------:R-:W-:Y:S01]  /*a420*/  FMUL.FTZ R153, R156, R157 ;  /* 0x0000009d9c997220 */ /* 0x000fe20000410000 */
[----:B------:R-:W-:Y:S01]  /*a430*/  SHF.L.U32 R157, R88, 0x10, RZ ;  /* 0x00000010589d7819 */ /* 0x000fe200000006ff */
[----:B------:R-:W-:Y:S01]  /*a440*/  FMUL.FTZ R156, R155, R156 ;  /* 0x0000009c9b9c7220 */ /* 0x000fe20000410000 */
[----:B------:R-:W-:Y:S01]  /*a450*/  FMUL.FTZ R155, R154, R4 ;  /* 0x000000049a9b7220 */ /* 0x000fe20000410000 */
[----:B------:R-:W-:Y:S02]  /*a460*/  SHF.L.U32 R154, R112, 0x10, RZ ;  /* 0x00000010709a7819 */ /* 0x000fe400000006ff */
[----:B------:R-:W-:Y:S01]  /*a470*/  F2FP.BF16.F32.PACK_AB R114, R147, R114 ;  /* 0x000000729372723e */ /* 0x000fe200000010ff */
[----:B------:R-:W-:Y:S01]  /*a480*/  FMUL.FTZ R112, R157, R155 ;  /* 0x0000009b9d707220 */ /* 0x000fe20000410000 */
[----:B------:R-:W-:Y:S01]  /*a490*/  F2FP.BF16.F32.PACK_AB R113, R156, R113 ;  /* 0x000000719c71723e */ /* 0x000fe200000010ff */
[----:B------:R-:W-:Y:S01]  /*a4a0*/  FMUL.FTZ R154, R155, R154 ;  /* 0x0000009a9b9a7220 */ /* 0x000fe20000410000 */
[----:B------:R-:W-:Y:S01]  /*a4b0*/  FMUL.FTZ R155, R145, R4 ;  /* 0x00000004919b7220 */ /* 0x000fe20000410000 */
[----:B------:R-:W-:-:S05]  /*a4c0*/  SHF.L.U32 R145, R13, 0x10, RZ ;  /* 0x000000100d917819 */ /* 0x000fca00000006ff */
[----:B------:R-:W-:Y:S01]  /*a4d0*/  FMUL.FTZ R145, R145, R155 ;  /* 0x0000009b91917220 */ /* 0x000fe20000410000 */
[----:B------:R-:W-:-:S04]  /*a4e0*/  FMUL.FTZ R155, R155, R158 ;  /* 0x0000009e9b9b7220 */ /* 0x000fc80000410000 */
[----:B------:R-:W-:-:S07]  /*a4f0*/  F2FP.BF16.F32.PACK_AB R112, R145, R112 ;  /* 0x000000709170723e */ /* 0x000fce00000010ff */
.L_x_460:
        /* <DEDUP_REMOVED lines=14> */
[----:B------:R-:W-:Y:S01]  /*a5e0*/  FFMA.FTZ R49, R178, R130, R177 ;  /* 0x00000082b2317223 */ /* 0x000fe200000100b1 */
[----:B------:R-:W-:Y:S01]  /*a5f0*/  FADD.FTZ R128, -R129, R133 ;  /* 0x0000008581807221 */ /* 0x000fe20000010100 */
[----:B------:R-:W-:Y:S01]  /*a600*/  SHF.L.U32 R130, R63, 0x10, RZ ;  /* 0x000000103f827819 */ /* 0x000fe200000006ff */
[--C-:B------:R-:W-:Y:S01]  /*a610*/  FFMA.FTZ R51, R5, R51, R50.reuse ;  /* 0x0000003305337223 */ /* 0x100fe20000010032 */
[----:B------:R-:W-:Y:S01]  /*a620*/  PRMT R50, R62, 0x7632, R50 ;  /* 0x000076323e327816 */ /* 0x000fe20000000032 */
[----:B------:R-:W-:Y:S01]  /*a630*/  FADD.FTZ R129, -R136, R140 ;  /* 0x0000008c88817221 */ /* 0x000fe20000010100 */
[C-C-:B------:R-:W-:Y:S01]  /*a640*/  FFMA.FTZ R48, R178.reuse, R132, R177.reuse ;  /* 0x00000084b2307223 */ /* 0x140fe200000100b1 */
[----:B-----5:R-:W-:Y:S01]  /*a650*/  PRMT R132, R115, 0x7632, R132 ;  /* 0x0000763273847816 */ /* 0x020fe20000000084 */
[--C-:B------:R-:W-:Y:S01]  /*a660*/  FFMA.FTZ R137, R178, R137, R177.reuse ;  /* 0x00000089b2897223 */ /* 0x100fe200000100b1 */
[----:B------:R-:W-:Y:S01]  /*a670*/  SHF.L.U32 R50, R50, 0x10, RZ ;  /* 0x0000001032327819 */ /* 0x000fe200000006ff */
[----:B------:R-:W-:Y:S01]  /*a680*/  FFMA.FTZ R129, R5, R129, R130 ;  /* 0x0000008105817223 */ /* 0x000fe20000010082 */
[----:B------:R-:W-:Y:S01]  /*a690*/  SHF.L.U32 R130, R115, 0x10, RZ ;  /* 0x0000001073827819 */ /* 0x000fe200000006ff */
[----:B------:R-:W-:Y:S01]  /*a6a0*/  FFMA.FTZ R138, R178, R138, R177 ;  /* 0x0000008ab28a7223 */ /* 0x000fe200000100b1 */
[----:B------:R-:W-:Y:S01]  /*a6b0*/  SHF.L.U32 R115, R14, 0x10, RZ ;  /* 0x000000100e737819 */ /* 0x000fe200000006ff */
[----:B------:R-:W-:Y:S01]  /*a6c0*/  FFMA.FTZ R128, R5, R128, R50 ;  /* 0x0000008005807223 */ /* 0x000fe20000010032 */
[----:B------:R-:W-:Y:S01]  /*a6d0*/  SHF.L.U32 R50, R95, 0x10, RZ ;  /* 0x000000105f327819 */ /* 0x000fe200000006ff */
[----:B------:R-:W-:Y:S01]  /*a6e0*/  FMUL.FTZ R131, R129, R4 ;  /* 0x0000000481837220 */ /* 0x000fe20000410000 */
[----:B------:R-:W-:Y:S01]  /*a6f0*/  FADD.FTZ R141, -R137, R141 ;  /* 0x0000008d898d7221 */ /* 0x000fe20000010100 */
[----:B------:R-:W-:Y:S01]  /*a700*/  SHF.L.U32 R132, R132, 0x10, RZ ;  /* 0x0000001084847819 */ /* 0x000fe200000006ff */
[----:B------:R-:W-:Y:S01]  /*a710*/  FADD.FTZ R142, -R138, R142 ;  /* 0x0000008e8a8e7221 */ /* 0x000fe20000010100 */
[----:B------:R-:W-:Y:S01]  /*a720*/  FMUL.FTZ R130, R131, R130 ;  /* 0x0000008283827220 */ /* 0x000fe20000410000 */
[----:B------:R-:W-:Y:S01]  /*a730*/  FMUL.FTZ R50, R50, R131 ;  /* 0x0000008332327220 */ /* 0x000fe20000410000 */
[C---:B------:R-:W-:Y:S01]  /*a740*/  FMUL.FTZ R131, R51.reuse, R4 ;  /* 0x0000000433837220 */ /* 0x040fe20000410000 */
[----:B------:R-:W-:Y:S01]  /*a750*/  F2FP.BF16.F32.PACK_AB R51, R51, R129 ;  /* 0x000000813333723e */ /* 0x000fe200000010ff */
[----:B------:R-:W-:Y:S01]  /*a760*/  FADD.FTZ R48, -R48, R135 ;  /* 0x0000008730307221 */ /* 0x000fe20000010100 */
[----:B------:R-:W-:Y:S01]  /*a770*/  SHF.L.U32 R129, R61, 0x10, RZ ;  /* 0x000000103d817819 */ /* 0x000fe200000006ff */
[----:B------:R-:W-:Y:S01]  /*a780*/  FMUL.FTZ R115, R115, R131 ;  /* 0x0000008373737220 */ /* 0x000fe20000410000 */
[----:B------:R-:W-:Y:S01]  /*a790*/  FMUL.FTZ R131, R131, R132 ;  /* 0x0000008483837220 */ /* 0x000fe20000410000 */
[----:B------:R-:W-:Y:S01]  /*a7a0*/  SHF.L.U32 R132, R114, 0x10, RZ ;  /* 0x0000001072847819 */ /* 0x000fe200000006ff */
[----:B------:R-:W-:Y:S01]  /*a7b0*/  FADD.FTZ R49, -R49, R134 ;  /* 0x0000008631317221 */ /* 0x000fe20000010100 */
[----:B------:R-:W-:Y:S01]  /*a7c0*/  FFMA.FTZ R142, R5, R142, R129 ;  /* 0x0000008e058e7223 */ /* 0x000fe20000010081 */
[----:B------:R-:W-:Y:S01]  /*a7d0*/  F2FP.BF16.F32.PACK_AB R115, R115, R50 ;  /* 0x000000327373723e */ /* 0x000fe200000010ff */
[----:B------:R-:W-:Y:S01]  /*a7e0*/  FFMA.FTZ R139, R178, R139, R177 ;  /* 0x0000008bb28b7223 */ /* 0x000fe200000100b1 */
[----:B------:R-:W-:-:S02]  /*a7f0*/  SHF.L.U32 R50, R62, 0x10, RZ ;  /* 0x000000103e327819 */ /* 0x000fc400000006ff */
[----:B------:R-:W-:Y:S01]  /*a800*/  SHF.L.U32 R135, R94, 0x10, RZ ;  /* 0x000000105e877819 */ /* 0x000fe200000006ff */
[----:B------:R-:W-:Y:S01]  /*a810*/  FADD.FTZ R143, -R139, R143 ;  /* 0x0000008f8b8f7221 */ /* 0x000fe20000010100 */
[----:B------:R-:W-:Y:S01]  /*a820*/  PRMT R114, R114, 0x7632, R114 ;  /* 0x0000763272727816 */ /* 0x000fe20000000072 */
[----:B------:R-:W-:Y:S01]  /*a830*/  FFMA.FTZ R50, R5, R141, R50 ;  /* 0x0000008d05327223 */ /* 0x000fe20000010032 */
[C---:B------:R-:W-:Y:S02]  /*a840*/  SHF.L.U32 R133, R113.reuse, 0x10, RZ ;  /* 0x0000001071857819 */ /* 0x040fe400000006ff */
[----:B------:R-:W-:Y:S01]  /*a850*/  SHF.L.U32 R114, R114, 0x10, RZ ;  /* 0x0000001072727819 */ /* 0x000fe200000006ff */
[----:B------:R-:W-:Y:S01]  /*a860*/  FMUL.FTZ R129, R50, R4 ;  /* 0x0000000432817220 */ /* 0x000fe20000410000 */
[C---:B------:R-:W-:Y:S01]  /*a870*/  F2FP.BF16.F32.PACK_AB R50, R128.reuse, R50 ;  /* 0x000000328032723e */ /* 0x040fe200000010ff */
[----:B------:R-:W-:Y:S01]  /*a880*/  FMUL.FTZ R128, R128, R4 ;  /* 0x0000000480807220 */ /* 0x000fe20000410000 */
[----:B------:R-:W-:Y:S01]  /*a890*/  PRMT R113, R113, 0x7632, R113 ;  /* 0x0000763271717816 */ /* 0x000fe20000000071 */
[----:B------:R-:W-:Y:S01]  /*a8a0*/  FMUL.FTZ R132, R129, R132 ;  /* 0x0000008481847220 */ /* 0x000fe20000410000 */
        /* <DEDUP_REMOVED lines=8> */
[----:B------:R-:W-:Y:S02]  /*a930*/  PRMT R137, R112, 0x7632, R137 ;  /* 0x0000763270897816 */ /* 0x000fe40000000089 */
[----:B------:R-:W-:Y:S01]  /*a940*/  F2FP.BF16.F32.PACK_AB R114, R114, R135 ;  /* 0x000000877272723e */ /* 0x000fe200000010ff */
[----:B------:R-:W-:Y:S01]  /*a950*/  FMUL.FTZ R133, R129, R133 ;  /* 0x0000008581857220 */ /* 0x000fe20000410000 */
[----:B------:R-:W-:Y:S01]  /*a960*/  FMUL.FTZ R128, R128, R129 ;  /* 0x0000008180807220 */ /* 0x000fe20000410000 */
[----:B------:R-:W-:Y:S02]  /*a970*/  PRMT R129, R61, 0x7632, R129 ;  /* 0x000076323d817816 */ /* 0x000fe40000000081 */
[----:B------:R-:W-:-:S02]  /*a980*/  SHF.L.U32 R137, R137, 0x10, RZ ;  /* 0x0000001089897819 */ /* 0x000fc400000006ff */
        /* <DEDUP_REMOVED lines=24> */
.L_x_461:
[C-C-:B------:R-:W-:Y:S01]  /*ab10*/  FFMA.FTZ R132, R178.reuse, R132, R177.reuse ;  /* 0x00000084b2847223 */ /* 0x140fe200000100b1 */
[C-C-:B------:R-:W-:Y:S01]  /*ab20*/  FFMA.FTZ R128, R178.reuse, R128, R177.reuse ;  /* 0x00000080b2807223 */ /* 0x140fe200000100b1 */
[C-C-:B------:R-:W-:Y:S01]  /*ab30*/  FFMA.FTZ R129, R178.reuse, R129, R177.reuse ;  /* 0x00000081b2817223 */ /* 0x140fe200000100b1 */
[----:B------:R-:W-:Y:S01]  /*ab40*/  FFMA.FTZ R137, R178, R137, R177 ;  /* 0x00000089b2897223 */ /* 0x000fe200000100b1 */
[----:B------:R-:W-:Y:S01]  /*ab50*/  FADD.FTZ R132, -R132, R135 ;  /* 0x0000008784847221 */ /* 0x000fe20000010100 */
[----:B------:R-:W-:Y:S01]  /*ab60*/  FFMA.FTZ R135, R178, R130, R177 ;  /* 0x00000082b2877223 */ /* 0x000fe200000100b1 */
[----:B------:R-:W-:Y:S01]  /*ab70*/  PRMT R130, R63, 0x7632, R130 ;  /* 0x000076323f827816 */ /* 0x000fe20000000082 */
[----:B------:R-:W-:Y:S01]  /*ab80*/  FADD.FTZ R128, -R128, R131 ;  /* 0x0000008380807221 */ /* 0x000fe20000010100 */
[----:B------:R-:W-:Y:S01]  /*ab90*/  FADD.FTZ R133, -R129, R133 ;  /* 0x0000008581857221 */ /* 0x000fe20000010100 */
[----:B------:R-:W-:Y:S01]  /*aba0*/  PRMT R131, R62, 0x7632, R131 ;  /* 0x000076323e837816 */ /* 0x000fe20000000083 */
[----:B------:R-:W-:Y:S01]  /*abb0*/  FADD.FTZ R135, -R135, R134 ;  /* 0x0000008687877221 */ /* 0x000fe20000010100 */
[----:B------:R-:W-:Y:S01]  /*abc0*/  SHF.L.U32 R130, R130, 0x10, RZ ;  /* 0x0000001082827819 */ /* 0x000fe200000006ff */
[C---:B------:R-:W-:Y:S01]  /*abd0*/  FFMA.FTZ R136, R178.reuse, R136, R177 ;  /* 0x00000088b2887223 */ /* 0x040fe200000100b1 */
[----:B------:R-:W-:Y:S01]  /*abe0*/  SHF.L.U32 R131, R131, 0x10, RZ ;  /* 0x0000001083837819 */ /* 0x000fe200000006ff */
[----:B------:R-:W-:Y:S01]  /*abf0*/  FADD.FTZ R141, -R137, R141 ;  /* 0x0000008d898d7221 */ /* 0x000fe20000010100 */
[----:B------:R-:W-:Y:S01]  /*ac00*/  FFMA.FTZ R138, R178, R138, R177 ;  /* 0x0000008ab28a7223 */ /* 0x000fe200000100b1 */
[--C-:B------:R-:W-:Y:S01]  /*ac10*/  FFMA.FTZ R129, R5, R128, R130.reuse ;  /* 0x0000008005817223 */ /* 0x100fe20000010082 */
        /* <DEDUP_REMOVED lines=9> */
[C---:B------:R-:W-:Y:S01]  /*acb0*/  FFMA.FTZ R135, R5.reuse, R135, R130 ;  /* 0x0000008705877223 */ /* 0x040fe20000010082 */
[----:B------:R-:W-:Y:S01]  /*acc0*/  SHF.L.U32 R130, R62, 0x10, RZ ;  /* 0x000000103e827819 */ /* 0x000fe200000006ff */
[----:B------:R-:W-:Y:S01]  /*acd0*/  FFMA.FTZ R131, R5, R136, R131 ;  /* 0x0000008805837223 */ /* 0x000fe20000010083 */
[----:B-----5:R-:W-:Y:S01]  /*ace0*/  PRMT R134, R115, 0x7632, R134 ;  /* 0x0000763273867816 */ /* 0x020fe20000000086 */
[----:B------:R-:W-:Y:S01]  /*acf0*/  FFMA.FTZ R128, R5, R132, R128 ;  /* 0x0000008405807223 */ /* 0x000fe20000010080 */
[----:B------:R-:W-:Y:S01]  /*ad00*/  SHF.L.U32 R132, R95, 0x10, RZ ;  /* 0x000000105f847819 */ /* 0x000fe200000006ff */
[----:B------:R-:W-:Y:S01]  /*ad10*/  FFMA.FTZ R141, R5, R141, R130 ;  /* 0x0000008d058d7223 */ /* 0x000fe20000010082 */
[----:B------:R-:W-:Y:S01]  /*ad20*/  SHF.L.U32 R130, R61, 0x10, RZ ;  /* 0x000000103d827819 */ /* 0x000fe200000006ff */
[----:B------:R-:W-:Y:S01]  /*ad30*/  FMUL.FTZ R131, R131, R4 ;  /* 0x0000000483837220 */ /* 0x000fe20000410000 */
[----:B------:R-:W-:Y:S01]  /*ad40*/  SHF.L.U32 R134, R134, 0x10, RZ ;  /* 0x0000001086867819 */ /* 0x000fe200000006ff */
[----:B------:R-:W-:Y:S01]  /*ad50*/  FFMA.FTZ R139, R178, R139, R177 ;  /* 0x0000008bb28b7223 */ /* 0x000fe200000100b1 */
        /* <DEDUP_REMOVED lines=8> */
[----:B------:R-:W-:Y:S01]  /*ade0*/  FMUL.FTZ R131, R129, R134 ;  /* 0x0000008681837220 */ /* 0x000fe20000410000 */
[----:B------:R-:W-:Y:S01]  /*adf0*/  SHF.L.U32 R134, R94, 0x10, RZ ;  /* 0x000000105e867819 */ /* 0x000fe200000006ff */
[-C--:B------:R-:W-:Y:S01]  /*ae00*/  FMUL.FTZ R133, R133, R4.reuse ;  /* 0x0000000485857220 */ /* 0x080fe20000410000 */
[----:B------:R-:W-:Y:S01]  /*ae10*/  SHF.L.U32 R136, R60, 0x10, RZ ;  /* 0x000000103c887819 */ /* 0x000fe200000006ff */
[----:B------:R-:W-:Y:S01]  /*ae20*/  FADD.FTZ R139, -R139, R143 ;  /* 0x0000008f8b8b7221 */ /* 0x000fe20000010100 */
[----:B------:R-:W-:Y:S01]  /*ae30*/  FMUL.FTZ R129, R132, R129 ;  /* 0x0000008184817220 */ /* 0x000fe20000410000 */
[----:B------:R-:W-:Y:S01]  /*ae40*/  SHF.L.U32 R132, R114, 0x10, RZ ;  /* 0x0000001072847819 */ /* 0x000fe200000006ff */
[----:B------:R-:W-:Y:S01]  /*ae50*/  FMUL.FTZ R114, R134, R141 ;  /* 0x0000008d86727220 */ /* 0x000fe20000410000 */
[----:B------:R-:W-:Y:S01]  /*ae60*/  SHF.L.U32 R138, R15, 0x10, RZ ;  /* 0x000000100f8a7819 */ /* 0x000fe200000006ff */
[----:B------:R-:W-:Y:S01]  /*ae70*/  FMUL.FTZ R134, R133, R137 ;  /* 0x0000008985867220 */ /* 0x000fe20000410000 */
[----:B------:R-:W-:Y:S01]  /*ae80*/  FFMA.FTZ R136, R5, R139, R136 ;  /* 0x0000008b05887223 */ /* 0x000fe20000010088 */
[----:B------:R-:W-:Y:S01]  /*ae90*/  SHF.L.U32 R137, R93, 0x10, RZ ;  /* 0x000000105d897819 */ /* 0x000fe200000006ff */
[----:B------:R-:W-:Y:S01]  /*aea0*/  FMUL.FTZ R142, R142, R4 ;  /* 0x000000048e8e7220 */ /* 0x000fe20000410000 */
        /* <DEDUP_REMOVED lines=25> */
[----:B------:R-:W-:-:S07]  /*b040*/  F2FP.BF16.F32.PACK_AB R112, R128, R112 ;  /* 0x000000708070723e */ /* 0x000fce00000010ff */
.L_x_462:
        /* <DEDUP_REMOVED lines=12> */
[--C-:B------:R-:W-:Y:S01]  /*b110*/  FADD.FTZ R48, -R48, R27.reuse ;  /* 0x0000001b30307221 */ /* 0x100fe20000010100 */
[----:B------:R-:W-:Y:S01]  /*b120*/  PRMT R27, R59, 0x7632, R27 ;  /* 0x000076323b1b7816 */ /* 0x000fe2000000001b */
[----:B------:R-:W-:Y:S01]  /*b130*/  FADD.FTZ R51, -R126, R46 ;  /* 0x0000002e7e337221 */ /* 0x000fe20000010100 */
[----:B------:R-:W-:Y:S01]  /*b140*/  FFMA.FTZ R40, R178, R40, R177 ;  /* 0x00000028b2287223 */ /* 0x000fe200000100b1 */
[----:B------:R-:W-:Y:S01]  /*b150*/  FADD.FTZ R29, -R41, R29 ;  /* 0x0000001d291d7221 */ /* 0x000fe20000010100 */
[----:B------:R-:W-:Y:S01]  /*b160*/  SHF.L.U32 R27, R27, 0x10, RZ ;  /* 0x000000101b1b7819 */ /* 0x000fe200000006ff */
[----:B------:R-:W-:Y:S01]  /*b170*/  FADD.FTZ R41, -R42, R30 ;  /* 0x0000001e2a297221 */ /* 0x000fe20000010100 */
[--C-:B------:R-:W-:Y:S01]  /*b180*/  FFMA.FTZ R118, R178, R118, R177.reuse ;  /* 0x00000076b2767223 */ /* 0x100fe200000100b1 */
[----:B------:R-:W-:Y:S01]  /*b190*/  FADD.FTZ R40, -R40, R28 ;  /* 0x0000001c28287221 */ /* 0x000fe20000010100 */
[----:B------:R-:W-:Y:S01]  /*b1a0*/  FFMA.FTZ R28, R178, R122, R177 ;  /* 0x0000007ab21c7223 */ /* 0x000fe200000100b1 */
[----:B------:R-:W-:Y:S01]  /*b1b0*/  FFMA.FTZ R51, R5, R51, R27 ;  /* 0x0000003305337223 */ /* 0x000fe2000001001b */
[----:B------:R-:W-:Y:S01]  /*b1c0*/  SHF.L.U32 R27, R59, 0x10, RZ ;  /* 0x000000103b1b7819 */ /* 0x000fe200000006ff */
[----:B------:R-:W-:Y:S01]  /*b1d0*/  FADD.FTZ R118, -R118, R43 ;  /* 0x0000002b76767221 */ /* 0x000fe20000010100 */
[----:B------:R-:W-:Y:S01]  /*b1e0*/  SHF.L.U32 R43, R103, 0x10, RZ ;  /* 0x00000010672b7819 */ /* 0x000fe200000006ff */
[--C-:B------:R-:W-:Y:S01]  /*b1f0*/  FADD.FTZ R28, -R28, R44.reuse ;  /* 0x0000002c1c1c7221 */ /* 0x100fe20000010100 */
[----:B-----5:R-:W-:Y:S01]  /*b200*/  PRMT R44, R115, 0x7632, R44 ;  /* 0x00007632732c7816 */ /* 0x020fe2000000002c */
[----:B------:R-:W-:Y:S01]  /*b210*/  FFMA.FTZ R41, R5, R41, R27 ;  /* 0x0000002905297223 */ /* 0x000fe2000001001b */
[----:B------:R-:W-:Y:S01]  /*b220*/  SHF.L.U32 R27, R115, 0x10, RZ ;  /* 0x00000010731b7819 */ /* 0x000fe200000006ff */
[----:B------:R-:W-:Y:S01]  /*b230*/  FFMA.FTZ R125, R178, R125, R177 ;  /* 0x0000007db27d7223 */ /* 0x000fe200000100b1 */
[----:B------:R-:W-:Y:S01]  /*b240*/  PRMT R30, R58, 0x7632, R30 ;  /* 0x000076323a1e7816 */ /* 0x000fe2000000001e */
[-C--:B------:R-:W-:Y:S01]  /*b250*/  FMUL.FTZ R39, R41, R4.reuse ;  /* 0x0000000429277220 */ /* 0x080fe20000410000 */
[----:B------:R-:W-:Y:S01]  /*b260*/  SHF.L.U32 R42, R18, 0x10, RZ ;  /* 0x00000010122a7819 */ /* 0x000fe200000006ff */
[----:B------:R-:W-:Y:S01]  /*b270*/  FADD.FTZ R125, -R125, R45 ;  /* 0x0000002d7d7d7221 */ /* 0x000fe20000010100 */
[----:B------:R-:W-:Y:S01]  /*b280*/  SHF.L.U32 R44, R44, 0x10, RZ ;  /* 0x000000102c2c7819 */ /* 0x000fe200000006ff */
[----:B------:R-:W-:Y:S01]  /*b290*/  FMUL.FTZ R27, R39, R27 ;  /* 0x0000001b271b7220 */ /* 0x000fe20000410000 */
[----:B------:R-:W-:Y:S01]  /*b2a0*/  FMUL.FTZ R43, R43, R39 ;  /* 0x000000272b2b7220 */ /* 0x000fe20000410000 */
[----:B------:R-:W-:Y:S01]  /*b2b0*/  FMUL.FTZ R39, R51, R4 ;  /* 0x0000000433277220 */ /* 0x000fe20000410000 */
[----:B------:R-:W-:-:S02]  /*b2c0*/  SHF.L.U32 R30, R30, 0x10, RZ ;  /* 0x000000101e1e7819 */ /* 0x000fc400000006ff */
[----:B------:R-:W-:Y:S01]  /*b2d0*/  SHF.L.U32 R50, R58, 0x10, RZ ;  /* 0x000000103a327819 */ /* 0x000fe200000006ff */
[----:B------:R-:W-:Y:S01]  /*b2e0*/  FMUL.FTZ R42, R42, R39 ;  /* 0x000000272a2a7220 */ /* 0x000fe20000410000 */
[----:B------:R-:W-:Y:S01]  /*b2f0*/  F2FP.BF16.F32.PACK_AB R51, R51, R41 ;  /* 0x000000293333723e */ /* 0x000fe200000010ff */
[----:B------:R-:W-:Y:S01]  /*b300*/  FMUL.FTZ R39, R39, R44 ;  /* 0x0000002c27277220 */ /* 0x000fe20000410000 */
[----:B------:R-:W-:Y:S01]  /*b310*/  SHF.L.U32 R41, R57, 0x10, RZ ;  /* 0x0000001039297819 */ /* 0x000fe200000006ff */
[C---:B------:R-:W-:Y:S01]  /*b320*/  FFMA.FTZ R30, R5.reuse, R125, R30 ;  /* 0x0000007d051e7223 */ /* 0x040fe2000001001e */
[C---:B------:R-:W-:Y:S01]  /*b330*/  FFMA.FTZ R50, R5.reuse, R29, R50 ;  /* 0x0000001d05327223 */ /* 0x040fe20000010032 */
[C---:B------:R-:W-:Y:S02]  /*b340*/  SHF.L.U32 R44, R114.reuse, 0x10, RZ ;  /* 0x00000010722c7819 */ /* 0x040fe400000006ff */
[----:B------:R-:W-:Y:S01]  /*b350*/  PRMT R114, R114, 0x7632, R114 ;  /* 0x0000763272727816 */ /* 0x000fe20000000072 */
[----:B------:R-:W-:Y:S01]  /*b360*/  FFMA.FTZ R40, R5, R40, R41 ;  /* 0x0000002805287223 */ /* 0x000fe20000010029 */
[----:B------:R-:W-:Y:S01]  /*b370*/  F2FP.BF16.F32.PACK_AB R43, R42, R43 ;  /* 0x0000002b2a2b723e */ /* 0x000fe200000010ff */
[----:B------:R-:W-:Y:S01]  /*b380*/  FMUL.FTZ R41, R50, R4 ;  /* 0x0000000432297220 */ /* 0x000fe20000410000 */
[----:B------:R-:W-:-:S02]  /*b390*/  SHF.L.U32 R29, R102, 0x10, RZ ;  /* 0x00000010661d7819 */ /* 0x000fc400000006ff */
[----:B------:R-:W-:Y:S01]  /*b3a0*/  SHF.L.U32 R114, R114, 0x10, RZ ;  /* 0x0000001072727819 */ /* 0x000fe200000006ff */
[----:B------:R-:W-:Y:S01]  /*b3b0*/  FMUL.FTZ R44, R41, R44 ;  /* 0x0000002c292c7220 */ /* 0x000fe20000410000 */
[C---:B------:R-:W-:Y:S01]  /*b3c0*/  F2FP.BF16.F32.PACK_AB R50, R30.reuse, R50 ;  /* 0x000000321e32723e */ /* 0x040fe200000010ff */
        /* <DEDUP_REMOVED lines=8> */
[----:B------:R-:W-:-:S03]  /*b450*/  PRMT R113, R113, 0x7632, R113 ;  /* 0x0000763271717816 */ /* 0x000fc60000000071 */
[----:B------:R-:W-:Y:S01]  /*b460*/  FMUL.FTZ R45, R30, R45 ;  /* 0x0000002d1e2d7220 */ /* 0x000fe20000410000 */
[----:B------:R-:W-:Y:S01]  /*b470*/  FMUL.FTZ R41, R41, R30 ;  /* 0x0000001e29297220 */ /* 0x000fe20000410000 */
[----:B------:R-:W-:Y:S02]  /*b480*/  PRMT R30, R57, 0x7632, R30 ;  /* 0x00007632391e7816 */ /* 0x000fe4000000001e */
[----:B------:R-:W-:Y:S02]  /*b490*/  F2FP.BF16.F32.PACK_AB R42, R42, R29 ;  /* 0x0000001d2a2a723e */ /* 0x000fe400000010ff */
[----:B------:R-:W-:Y:S02]  /*b4a0*/  SHF.L.U32 R30, R30, 0x10, RZ ;  /* 0x000000101e1e7819 */ /* 0x000fe400000006ff */
[----:B------:R-:W-:Y:S02]  /*b4b0*/  SHF.L.U32 R113, R113, 0x10, RZ ;  /* 0x0000001071717819 */ /* 0x000fe400000006ff */
[----:B------:R-:W-:Y:S01]  /*b4c0*/  SHF.L.U32 R29, R20, 0x10, RZ ;  /* 0x00000010141d7819 */ /* 0x000fe200000006ff */
[----:B------:R-:W-:-:S05]  /*b4d0*/  FFMA.FTZ R28, R5, R28, R30 ;  /* 0x0000001c051c7223 */ /* 0x000fca000001001e */
[C---:B------:R-:W-:Y:S01]  /*b4e0*/  F2FP.BF16.F32.PACK_AB R49, R28.reuse, R40 ;  /* 0x000000281c31723e */ /* 0x040fe200000010ff */
[----:B------:R-:W-:Y:S01]  /*b4f0*/  FMUL.FTZ R28, R28, R4 ;  /* 0x000000041c1c7220 */ /* 0x000fe20000410000 */
[----:B------:R-:W-:-:S03]  /*b500*/  SHF.L.U32 R40, R100, 0x10, RZ ;  /* 0x0000001064287819 */ /* 0x000fc600000006ff */
[----:B------:R-:W-:Y:S01]  /*b510*/  FMUL.FTZ R114, R28, R113 ;  /* 0x000000711c727220 */ /* 0x000fe20000410000 */
[----:B------:R-:W-:Y:S01]  /*b520*/  FMUL.FTZ R29, R29, R28 ;  /* 0x0000001c1d1d7220 */ /* 0x000fe20000410000 */
[----:B------:R-:W-:Y:S02]  /*b530*/  SHF.L.U32 R28, R56, 0x10, RZ ;  /* 0x00000010381c7819 */ /* 0x000fe400000006ff */
[C---:B------:R-:W-:Y:S02]  /*b540*/  SHF.L.U32 R113, R112.reuse, 0x10, RZ ;  /* 0x0000001070717819 */ /* 0x040fe400000006ff */
[----:B------:R-:W-:Y:S01]  /*b550*/  F2FP.BF16.F32.PACK_AB R41, R29, R41 ;  /* 0x000000291d29723e */ /* 0x000fe200000010ff */
[----:B------:R-:W-:Y:S01]  /*b560*/  FFMA.FTZ R48, R5, R48, R28 ;  /* 0x0000003005307223 */ /* 0x000fe2000001001c */
[----:B------:R-:W-:-:S03]  /*b570*/  PRMT R112, R112, 0x7632, R112 ;  /* 0x0000763270707816 */ /* 0x000fc60000000070 */
[----:B------:R-:W-:Y:S01]  /*b580*/  FMUL.FTZ R28, R48, R4 ;  /* 0x00000004301c7220 */ /* 0x000fe20000410000 */
[----:B------:R-:W-:-:S03]  /*b590*/  SHF.L.U32 R112, R112, 0x10, RZ ;  /* 0x0000001070707819 */ /* 0x000fc600000006ff */
[----:B------:R-:W-:Y:S01]  /*b5a0*/  FMUL.FTZ R113, R28, R113 ;  /* 0x000000711c717220 */ /* 0x000fe20000410000 */
[----:B------:R-:W-:Y:S01]  /*b5b0*/  FMUL.FTZ R40, R40, R28 ;  /* 0x0000001c28287220 */ /* 0x000fe20000410000 */
[----:B------:R-:W-:-:S04]  /*b5c0*/  PRMT R28, R56, 0x7632, R28 ;  /* 0x00007632381c7816 */ /* 0x000fc8000000001c */
[----:B------:R-:W-:-:S05]  /*b5d0*/  SHF.L.U32 R28, R28, 0x10, RZ ;  /* 0x000000101c1c7819 */ /* 0x000fca00000006ff */
[----:B------:R-:W-:Y:S01]  /*b5e0*/  FFMA.FTZ R118, R5, R118, R28 ;  /* 0x0000007605767223 */ /* 0x000fe2000001001c */
[----:B------:R-:W-:-:S03]  /*b5f0*/  SHF.L.U32 R28, R21, 0x10, RZ ;  /* 0x00000010151c7819 */ /* 0x000fc600000006ff */
[C---:B------:R-:W-:Y:S01]  /*b600*/  FMUL.FTZ R29, R118.reuse, R4 ;  /* 0x00000004761d7220 */ /* 0x040fe20000410000 */
[----:B------:R-:W-:-:S03]  /*b610*/  F2FP.BF16.F32.PACK_AB R48, R118, R48 ;  /* 0x000000307630723e */ /* 0x000fc600000010ff */
[----:B------:R-:W-:Y:S01]  /*b620*/  FMUL.FTZ R28, R28, R29 ;  /* 0x0000001d1c1c7220 */ /* 0x000fe20000410000 */
[----:B------:R-:W-:-:S04]  /*b630*/  FMUL.FTZ R112, R29, R112 ;  /* 0x000000701d707220 */ /* 0x000fc80000410000 */
[----:B------:R-:W-:Y:S01]  /*b640*/  F2FP.BF16.F32.PACK_AB R40, R28, R40 ;  /* 0x000000281c28723e */ /* 0x000fe200000010ff */
[----:B------:R-:W-:Y:S06]  /*b650*/  BRA `(.L_x_464) ;  /* 0x0000000400507947 */ /* 0x000fec0003800000 */
.L_x_463:
[C-C-:B------:R-:W-:Y:S01]  /*b660*/  FFMA.FTZ R39, R178.reuse, R39, R177.reuse ;  /* 0x00000027b2277223 */ /* 0x140fe200000100b1 */
[C-C-:B------:R-:W-:Y:S01]  /*b670*/  FFMA.FTZ R118, R178.reuse, R118, R177.reuse ;  /* 0x00000076b2767223 */ /* 0x140fe200000100b1 */
[C-C-:B------:R-:W-:Y:S01]  /*b680*/  FFMA.FTZ R41, R178.reuse, R41, R177.reuse ;  /* 0x00000029b2297223 */ /* 0x140fe200000100b1 */
[----:B------:R-:W-:Y:S01]  /*b690*/  FFMA.FTZ R42, R178, R42, R177 ;  /* 0x0000002ab22a7223 */ /* 0x000fe200000100b1 */
[----:B------:R-:W-:Y:S01]  /*b6a0*/  FADD.FTZ R39, -R39, R27 ;  /* 0x0000001b27277221 */ /* 0x000fe20000010100 */
[----:B------:R-:W-:Y:S01]  /*b6b0*/  FADD.FTZ R118, -R118, R43 ;  /* 0x0000002b76767221 */ /* 0x000fe20000010100 */
[C---:B------:R-:W-:Y:S01]  /*b6c0*/  FFMA.FTZ R27, R178.reuse, R40, R177 ;  /* 0x00000028b21b7223 */ /* 0x040fe200000100b1 */
[----:B------:R-:W-:Y:S01]  /*b6d0*/  PRMT R43, R57, 0x7632, R43 ;  /* 0x00007632392b7816 */ /* 0x000fe2000000002b */
[C-C-:B------:R-:W-:Y:S01]  /*b6e0*/  FFMA.FTZ R40, R178.reuse, R122, R177.reuse ;  /* 0x0000007ab2287223 */ /* 0x140fe200000100b1 */
[----:B------:R-:W-:Y:S01]  /*b6f0*/  FFMA.FTZ R126, R178, R126, R177 ;  /* 0x0000007eb27e7223 */ /* 0x000fe200000100b1 */
[----:B------:R-:W-:Y:S01]  /*b700*/  FADD.FTZ R27, -R27, R28 ;  /* 0x0000001c1b1b7221 */ /* 0x000fe20000010100 */
[----:B------:R-:W-:Y:S01]  /*b710*/  SHF.L.U32 R43, R43, 0x10, RZ ;  /* 0x000000102b2b7819 */ /* 0x000fe200000006ff */
[----:B------:R-:W-:Y:S01]  /*b720*/  FADD.FTZ R40, -R40, R44 ;  /* 0x0000002c28287221 */ /* 0x000fe20000010100 */
[----:B------:R-:W-:Y:S01]  /*b730*/  PRMT R28, R59, 0x7632, R28 ;  /* 0x000076323b1c7816 */ /* 0x000fe2000000001c */
[----:B------:R-:W-:Y:S01]  /*b740*/  FADD.FTZ R29, -R41, R29 ;  /* 0x0000001d291d7221 */ /* 0x000fe20000010100 */
[----:B------:R-:W-:Y:S01]  /*b750*/  FADD.FTZ R41, -R42, R30 ;  /* 0x0000001e2a297221 */ /* 0x000fe20000010100 */
[----:B------:R-:W-:Y:S01]  /*b760*/  FFMA.FTZ R40, R5, R40, R43 ;  /* 0x0000002805287223 */ /* 0x000fe2000001002b */
[----:B------:R-:W-:Y:S01]  /*b770*/  SHF.L.U32 R43, R59, 0x10, RZ ;  /* 0x000000103b2b7819 */ /* 0x000fe200000006ff */
[----:B------:R-:W-:Y:S01]  /*b780*/  FADD.FTZ R126, -R126, R46 ;  /* 0x0000002e7e7e7221 */ /* 0x000fe20000010100 */
[----:B------:R-:W-:Y:S01]  /*b790*/  SHF.L.U32 R28, R28, 0x10, RZ ;  /* 0x000000101c1c7819 */ /* 0x000fe200000006ff */
[----:B------:R-:W-:Y:S01]  /*b7a0*/  FFMA.FTZ R125, R178, R125, R177 ;  /* 0x0000007db27d7223 */ /* 0x000fe200000100b1 */
[----:B------:R-:W-:Y:S01]  /*b7b0*/  SHF.L.U32 R44, R58, 0x10, RZ ;  /* 0x000000103a2c7819 */ /* 0x000fe200000006ff */
[----:B------:R-:W-:Y:S01]  /*b7c0*/  FFMA.FTZ R43, R5, R41, R43 ;  /* 0x00000029052b7223 */ /* 0x000fe2000001002b */
[----:B------:R-:W-:Y:S01]  /*b7d0*/  SHF.L.U32 R41, R57, 0x10, RZ ;  /* 0x0000001039297819 */ /* 0x000fe200000006ff */
[C-C-:B------:R-:W-:Y:S01]  /*b7e0*/  FFMA.FTZ R42, R5.reuse, R126, R28.reuse ;  /* 0x0000007e052a7223 */ /* 0x140fe2000001001c */
[----:B------:R-:W-:Y:S01]  /*b7f0*/  PRMT R28, R56, 0x7632, R28 ;  /* 0x00007632381c7816 */ /* 0x000fe2000000001c */
[----:B------:R-:W-:Y:S01]  /*b800*/  FFMA.FTZ R44, R5, R29, R44 ;  /* 0x0000001d052c7223 */ /* 0x000fe2000001002c */
[-C--:B------:R-:W-:Y:S01]  /*b810*/  FMUL.FTZ R43, R43, R4.reuse ;  /* 0x000000042b2b7220 */ /* 0x080fe20000410000 */
[----:B------:R-:W-:Y:S01]  /*b820*/  FFMA.FTZ R41, R5, R27, R41 ;  /* 0x0000001b05297223 */ /* 0x000fe20000010029 */
[----:B------:R-:W-:Y:S01]  /*b830*/  SHF.L.U32 R28, R28, 0x10, RZ ;  /* 0x000000101c1c7819 */ /* 0x000fe200000006ff */
[----:B------:R-:W-:Y:S01]  /*b840*/  FMUL.FTZ R42, R42, R4 ;  /* 0x000000042a2a7220 */ /* 0x000fe20000410000 */
[----:B-----5:R-:W-:Y:S01]  /*b850*/  SHF.L.U32 R27, R115, 0x10, RZ ;  /* 0x00000010731b7819 */ /* 0x020fe200000006ff */
[----:B------:R-:W-:Y:S01]  /*b860*/  FADD.FTZ R125, -R125, R45 ;  /* 0x0000002d7d7d7221 */ /* 0x000fe20000010100 */
[----:B------:R-:W-:Y:S01]  /*b870*/  SHF.L.U32 R29, R103, 0x10, RZ ;  /* 0x00000010671d7819 */ /* 0x000fe200000006ff */
[----:B------:R-:W-:Y:S01]  /*b880*/  FFMA.FTZ R28, R5, R118, R28 ;  /* 0x00000076051c7223 */ /* 0x000fe2000001001c */
[----:B------:R-:W-:Y:S01]  /*b890*/  PRMT R115, R115, 0x7632, R115 ;  /* 0x0000763273737816 */ /* 0x000fe20000000073 */
[----:B------:R-:W-:Y:S01]  /*b8a0*/  FMUL.FTZ R27, R43, R27 ;  /* 0x0000001b2b1b7220 */ /* 0x000fe20000410000 */
[----:B------:R-:W-:Y:S01]  /*b8b0*/  SHF.L.U32 R118, R56, 0x10, RZ ;  /* 0x0000001038767819 */ /* 0x000fe200000006ff */
[----:B------:R-:W-:Y:S01]  /*b8c0*/  FMUL.FTZ R43, R29, R43 ;  /* 0x0000002b1d2b7220 */ /* 0x000fe20000410000 */
[----:B------:R-:W-:Y:S01]  /*b8d0*/  SHF.L.U32 R115, R115, 0x10, RZ ;  /* 0x0000001073737819 */ /* 0x000fe200000006ff */
[----:B------:R-:W-:Y:S01]  /*b8e0*/  FMUL.FTZ R41, R41, R4 ;  /* 0x0000000429297220 */ /* 0x000fe20000410000 */
[----:B------:R-:W-:Y:S01]  /*b8f0*/  SHF.L.U32 R29, R18, 0x10, RZ ;  /* 0x00000010121d7819 */ /* 0x000fe200000006ff */
[----:B------:R-:W-:Y:S01]  /*b900*/  FFMA.FTZ R118, R5, R39, R118 ;  /* 0x0000002705767223 */ /* 0x000fe20000010076 */
        /* <DEDUP_REMOVED lines=8> */
[----:B------:R-:W-:Y:S01]  /*b990*/  PRMT R114, R114, 0x7632, R114 ;  /* 0x0000763272727816 */ /* 0x000fe20000000072 */
[----:B------:R-:W-:Y:S01]  /*b9a0*/  FFMA.FTZ R30, R5, R125, R30 ;  /* 0x0000007d051e7223 */ /* 0x000fe2000001001e */
[----:B------:R-:W-:Y:S01]  /*b9b0*/  SHF.L.U32 R115, R20, 0x10, RZ ;  /* 0x0000001014737819 */ /* 0x000fe200000006ff */
[----:B------:R-:W-:Y:S01]  /*b9c0*/  FMUL.FTZ R44, R42, R44 ;  /* 0x0000002c2a2c7220 */ /* 0x000fe20000410000 */
[----:B------:R-:W-:Y:S01]  /*b9d0*/  FMUL.FTZ R42, R45, R42 ;  /* 0x0000002a2d2a7220 */ /* 0x000fe20000410000 */
[----:B------:R-:W-:Y:S01]  /*b9e0*/  SHF.L.U32 R114, R114, 0x10, RZ ;  /* 0x0000001072727819 */ /* 0x000fe200000006ff */
[-C--:B------:R-:W-:Y:S01]  /*b9f0*/  FMUL.FTZ R30, R30, R4.reuse ;  /* 0x000000041e1e7220 */ /* 0x080fe20000410000 */
[----:B------:R-:W-:Y:S01]  /*ba00*/  SHF.L.U32 R45, R19, 0x10, RZ ;  /* 0x00000010132d7819 */ /* 0x000fe200000006ff */
[----:B------:R-:W-:Y:S01]  /*ba10*/  FMUL.FTZ R118, R118, R4 ;  /* 0x0000000476767220 */ /* 0x000fe20000410000 */
[----:B------:R-:W-:Y:S01]  /*ba20*/  F2FP.BF16.F32.PACK_AB R43, R29, R43 ;  /* 0x0000002b1d2b723e */ /* 0x000fe200000010ff */
[----:B------:R-:W-:Y:S01]  /*ba30*/  FMUL.FTZ R46, R30, R114 ;  /* 0x000000721e2e7220 */ /* 0x000fe20000410000 */
[----:B------:R-:W-:Y:S01]  /*ba40*/  SHF.L.U32 R114, R101, 0x10, RZ ;  /* 0x0000001065727819 */ /* 0x000fe200000006ff */
[----:B------:R-:W-:Y:S01]  /*ba50*/  FMUL.FTZ R30, R45, R30 ;  /* 0x0000001e2d1e7220 */ /* 0x000fe20000410000 */
[----:B------:R-:W-:-:S02]  /*ba60*/  SHF.L.U32 R45, R113, 0x10, RZ ;  /* 0x00000010712d7819 */ /* 0x000fc400000006ff */
[----:B------:R-:W-:Y:S02]  /*ba70*/  PRMT R113, R113, 0x7632, R113 ;  /* 0x0000763271717816 */ /* 0x000fe40000000071 */
[----:B------:R-:W-:Y:S01]  /*ba80*/  F2FP.BF16.F32.PACK_AB R42, R30, R42 ;  /* 0x0000002a1e2a723e */ /* 0x000fe200000010ff */
[----:B------:R-:W-:Y:S01]  /*ba90*/  FMUL.FTZ R45, R41, R45 ;  /* 0x0000002d292d7220 */ /* 0x000fe20000410000 */
[----:B------:R-:W-:Y:S01]  /*baa0*/  SHF.L.U32 R113, R113, 0x10, RZ ;  /* 0x0000001071717819 */ /* 0x000fe200000006ff */
[----:B------:R-:W-:-:S04]  /*bab0*/  FMUL.FTZ R41, R114, R41 ;  /* 0x0000002972297220 */ /* 0x000fc80000410000 */
        /* <DEDUP_REMOVED lines=10> */
[----:B------:R-:W-:-:S03]  /*bb60*/  SHF.L.U32 R112, R112, 0x10, RZ ;  /* 0x0000001070707819 */ /* 0x000fc600000006ff */
[----:B------:R-:W-:Y:S02]  /*bb70*/  FMUL.FTZ R28, R28, R118 ;  /* 0x000000761c1c7220 */ /* 0x000fe40000410000 */
[----:B------:R-:W-:-:S03]  /*bb80*/  FMUL.FTZ R112, R118, R112 ;  /* 0x0000007076707220 */ /* 0x000fc60000410000 */
[----:B------:R-:W-:-:S07]  /*bb90*/  F2FP.BF16.F32.PACK_AB R40, R28, R115 ;  /* 0x000000731c28723e */ /* 0x000fce00000010ff */
.L_x_464:
        /* <DEDUP_REMOVED lines=13> */
[--C-:B------:R-:W-:Y:S01]  /*bc70*/  FADD.FTZ R37, -R37, R32.reuse ;  /* 0x0000002025257221 */ /* 0x100fe20000010100 */
[----:B------:R-:W-:Y:S01]  /*bc80*/  PRMT R31, R54, 0x7632, R31 ;  /* 0x00007632361f7816 */ /* 0x000fe2000000001f */
[C-C-:B------:R-:W-:Y:S01]  /*bc90*/  FFMA.FTZ R123, R178.reuse, R123, R177.reuse ;  /* 0x0000007bb27b7223 */ /* 0x140fe200000100b1 */
[----:B------:R-:W-:Y:S01]  /*bca0*/  PRMT R32, R55, 0x7632, R32 ;  /* 0x0000763237207816 */ /* 0x000fe20000000020 */
[C-C-:B------:R-:W-:Y:S01]  /*bcb0*/  FFMA.FTZ R120, R178.reuse, R120, R177.reuse ;  /* 0x00000078b2787223 */ /* 0x140fe200000100b1 */
        /* <DEDUP_REMOVED lines=10> */
[C---:B------:R-:W-:Y:S01]  /*bd60*/  FFMA.FTZ R51, R5.reuse, R35, R51 ;  /* 0x0000002305337223 */ /* 0x040fe20000010033 */
[----:B------:R-:W-:Y:S01]  /*bd70*/  FADD.FTZ R38, -R38, R33 ;  /* 0x0000002126267221 */ /* 0x000fe20000010100 */
[C---:B------:R-:W-:Y:S01]  /*bd80*/  FFMA.FTZ R29, R5.reuse, R29, R31 ;  /* 0x0000001d051d7223 */ /* 0x040fe2000001001f */
[C---:B------:R-:W-:Y:S01]  /*bd90*/  FFMA.FTZ R2, R5.reuse, R2, R32 ;  /* 0x0000000205027223 */ /* 0x040fe20000010020 */
[----:B------:R-:W-:Y:S01]  /*bda0*/  FFMA.FTZ R28, R5, R28, R30 ;  /* 0x0000001c051c7223 */ /* 0x000fe2000001001e */
[----:B-----5:R-:W-:Y:S01]  /*bdb0*/  SHF.L.U32 R33, R43, 0x10, RZ ;  /* 0x000000102b217819 */ /* 0x020fe200000006ff */
        /* <DEDUP_REMOVED lines=8> */
[----:B------:R-:W-:Y:S01]  /*be40*/  FADD.FTZ R47, -R121, R47 ;  /* 0x0000002f792f7221 */ /* 0x000fe20000010100 */
[C---:B------:R-:W-:Y:S01]  /*be50*/  F2FP.BF16.F32.PACK_AB R51, R2.reuse, R51 ;  /* 0x000000330233723e */ /* 0x040fe200000010ff */
[----:B------:R-:W-:Y:S01]  /*be60*/  FMUL.FTZ R2, R2, R4 ;  /* 0x0000000402027220 */ /* 0x000fe20000410000 */
[----:B------:R-:W-:Y:S01]  /*be70*/  SHF.L.U32 R30, R22, 0x10, RZ ;  /* 0x00000010161e7819 */ /* 0x000fe200000006ff */
[----:B------:R-:W-:Y:S01]  /*be80*/  FFMA.FTZ R50, R5, R38, R50 ;  /* 0x0000002605327223 */ /* 0x000fe20000010032 */
[----:B------:R-:W-:Y:S01]  /*be90*/  SHF.L.U32 R48, R52, 0x10, RZ ;  /* 0x0000001034307819 */ /* 0x000fe200000006ff */
[----:B------:R-:W-:Y:S01]  /*bea0*/  FMUL.FTZ R32, R2, R43 ;  /* 0x0000002b02207220 */ /* 0x000fe20000410000 */
[----:B------:R-:W-:Y:S01]  /*beb0*/  SHF.L.U32 R35, R42, 0x10, RZ ;  /* 0x000000102a237819 */ /* 0x000fe200000006ff */
[----:B------:R-:W-:Y:S01]  /*bec0*/  FMUL.FTZ R2, R30, R2 ;  /* 0x000000021e027220 */ /* 0x000fe20000410000 */
[----:B------:R-:W-:Y:S01]  /*bed0*/  PRMT R42, R42, 0x7632, R42 ;  /* 0x000076322a2a7816 */ /* 0x000fe2000000002a */
[----:B------:R-:W-:Y:S01]  /*bee0*/  FMUL.FTZ R34, R50, R4 ;  /* 0x0000000432227220 */ /* 0x000fe20000410000 */
[----:B------:R-:W-:Y:S01]  /*bef0*/  SHF.L.U32 R49, R53, 0x10, RZ ;  /* 0x0000001035317819 */ /* 0x000fe200000006ff */
[C---:B------:R-:W-:Y:S01]  /*bf00*/  FFMA.FTZ R48, R5.reuse, R36, R48 ;  /* 0x0000002405307223 */ /* 0x040fe20000010030 */
[----:B------:R-:W-:Y:S01]  /*bf10*/  SHF.L.U32 R30, R110, 0x10, RZ ;  /* 0x000000106e1e7819 */ /* 0x000fe200000006ff */
[----:B------:R-:W-:Y:S01]  /*bf20*/  FMUL.FTZ R35, R34, R35 ;  /* 0x0000002322237220 */ /* 0x000fe20000410000 */
[----:B------:R-:W-:Y:S01]  /*bf30*/  SHF.L.U32 R42, R42, 0x10, RZ ;  /* 0x000000102a2a7819 */ /* 0x000fe200000006ff */
[----:B------:R-:W-:Y:S01]  /*bf40*/  FFMA.FTZ R49, R5, R37, R49 ;  /* 0x0000002505317223 */ /* 0x000fe20000010031 */
[C---:B------:R-:W-:Y:S01]  /*bf50*/  F2FP.BF16.F32.PACK_AB R50, R29.reuse, R50 ;  /* 0x000000321d32723e */ /* 0x040fe200000010ff */
[----:B------:R-:W-:Y:S01]  /*bf60*/  FMUL.FTZ R29, R29, R4 ;  /* 0x000000041d1d7220 */ /* 0x000fe20000410000 */
[----:B------:R-:W-:Y:S01]  /*bf70*/  SHF.L.U32 R36, R23, 0x10, RZ ;  /* 0x0000001017247819 */ /* 0x000fe200000006ff */
[----:B------:R-:W-:Y:S01]  /*bf80*/  FMUL.FTZ R30, R30, R34 ;  /* 0x000000221e1e7220 */ /* 0x000fe20000410000 */
[----:B------:R-:W-:Y:S01]  /*bf90*/  SHF.L.U32 R37, R41, 0x10, RZ ;  /* 0x0000001029257819 */ /* 0x000fe200000006ff */
[----:B------:R-:W-:Y:S01]  /*bfa0*/  FMUL.FTZ R34, R29, R42 ;  /* 0x0000002a1d227220 */ /* 0x000fe20000410000 */
[-C--:B------:R-:W-:Y:S01]  /*bfb0*/  FMUL.FTZ R38, R49, R4.reuse ;  /* 0x0000000431267220 */ /* 0x080fe20000410000 */
[----:B------:R-:W-:Y:S01]  /*bfc0*/  FMUL.FTZ R29, R36, R29 ;  /* 0x0000001d241d7220 */ /* 0x000fe20000410000 */
[----:B------:R-:W-:Y:S01]  /*bfd0*/  SHF.L.U32 R36, R109, 0x10, RZ ;  /* 0x000000106d247819 */ /* 0x000fe200000006ff */
[----:B------:R-:W-:Y:S01]  /*bfe0*/  FMUL.FTZ R43, R48, R4 ;  /* 0x00000004302b7220 */ /* 0x000fe20000410000 */
[----:B------:R-:W-:Y:S01]  /*bff0*/  PRMT R42, R41, 0x7632, R42 ;  /* 0x00007632292a7816 */ /* 0x000fe2000000002a */
[----:B------:R-:W-:Y:S01]  /*c000*/  FMUL.FTZ R37, R38, R37 ;  /* 0x0000002526257220 */ /* 0x000fe20000410000 */
[----:B------:R-:W-:Y:S01]  /*c010*/  F2FP.BF16.F32.PACK_AB R49, R28, R49 ;  /* 0x000000311c31723e */ /* 0x000fe200000010ff */
[----:B------:R-:W-:Y:S01]  /*c020*/  FMUL.FTZ R41, R36, R38 ;  /* 0x0000002624297220 */ /* 0x000fe20000410000 */
[----:B------:R-:W-:Y:S01]  /*c030*/  SHF.L.U32 R42, R42, 0x10, RZ ;  /* 0x000000102a2a7819 */ /* 0x000fe200000006ff */
[----:B------:R-:W-:Y:S01]  /*c040*/  FMUL.FTZ R28, R28, R4 ;  /* 0x000000041c1c7220 */ /* 0x000fe20000410000 */
[----:B------:R-:W-:-:S02]  /*c050*/  SHF.L.U32 R38, R24, 0x10, RZ ;  /* 0x0000001018267819 */ /* 0x000fc400000006ff */
[----:B------:R-:W-:Y:S01]  /*c060*/  F2FP.BF16.F32.PACK_AB R30, R29, R30 ;  /* 0x0000001e1d1e723e */ /* 0x000fe200000010ff */
[----:B------:R-:W-:Y:S01]  /*c070*/  FMUL.FTZ R36, R28, R42 ;  /* 0x0000002a1c247220 */ /* 0x000fe20000410000 */
[----:B------:R-:W-:Y:S01]  /*c080*/  F2FP.BF16.F32.PACK_AB R31, R2, R31 ;  /* 0x0000001f021f723e */ /* 0x000fe200000010ff */
[----:B------:R-:W-:Y:S01]  /*c090*/  FMUL.FTZ R42, R38, R28 ;  /* 0x0000001c262a7220 */ /* 0x000fe20000410000 */
[----:B------:R-:W-:Y:S02]  /*c0a0*/  SHF.L.U32 R38, R40, 0x10, RZ ;  /* 0x0000001028267819 */ /* 0x000fe400000006ff */
[----:B------:R-:W-:Y:S02]  /*c0b0*/  SHF.L.U32 R28, R108, 0x10, RZ ;  /* 0x000000106c1c7819 */ /* 0x000fe400000006ff */
[----:B------:R-:W-:Y:S01]  /*c0c0*/  PRMT R40, R40, 0x7632, R40 ;  /* 0x0000763228287816 */ /* 0x000fe20000000028 */
[----:B------:R-:W-:Y:S01]  /*c0d0*/  FMUL.FTZ R38, R43, R38 ;  /* 0x000000262b267220 */ /* 0x000fe20000410000 */
[----:B------:R-:W-:Y:S01]  /*c0e0*/  F2FP.BF16.F32.PACK_AB R29, R42, R41 ;  /* 0x000000292a1d723e */ /* 0x000fe200000010ff */
[----:B------:R-:W-:Y:S01]  /*c0f0*/  FMUL.FTZ R28, R28, R43 ;  /* 0x0000002b1c1c7220 */ /* 0x000fe20000410000 */
[----:B------:R-:W-:-:S02]  /*c100*/  PRMT R43, R52, 0x7632, R43 ;  /* 0x00007632342b7816 */ /* 0x000fc4000000002b */
[----:B------:R-:W-:Y:S02]  /*c110*/  SHF.L.U32 R40, R40, 0x10, RZ ;  /* 0x0000001028287819 */ /* 0x000fe400000006ff */
[----:B------:R-:W-:-:S05]  /*c120*/  SHF.L.U32 R43, R43, 0x10, RZ ;  /* 0x000000102b2b7819 */ /* 0x000fca00000006ff */
[----:B------:R-:W-:Y:S01]  /*c130*/  FFMA.FTZ R47, R5, R47, R43 ;  /* 0x0000002f052f7223 */ /* 0x000fe2000001002b */
[----:B------:R-:W-:-:S03]  /*c140*/  SHF.L.U32 R5, R25, 0x10, RZ ;  /* 0x0000001019057819 */ /* 0x000fc600000006ff */
[C---:B------:R-:W-:Y:S01]  /*c150*/  FMUL.FTZ R4, R47.reuse, R4 ;  /* 0x000000042f047220 */ /* 0x040fe20000410000 */
[----:B------:R-:W-:-:S03]  /*c160*/  F2FP.BF16.F32.PACK_AB R48, R47, R48 ;  /* 0x000000302f30723e */ /* 0x000fc600000010ff */
[----:B------:R-:W-:Y:S01]  /*c170*/  FMUL.FTZ R40, R4, R40 ;  /* 0x0000002804287220 */ /* 0x000fe20000410000 */
[----:B------:R-:W-:-:S05]  /*c180*/  FMUL.FTZ R4, R5, R4 ;  /* 0x0000000405047220 */ /* 0x000fca0000410000 */
[----:B------:R-:W-:Y:S01]  /*c190*/  F2FP.BF16.F32.PACK_AB R28, R4, R28 ;  /* 0x0000001c041c723e */ /* 0x000fe200000010ff */
[----:B------:R-:W-:Y:S06]  /*c1a0*/  BRA `(.L_x_466) ;  /* 0x0000000400507947 */ /* 0x000fec0003800000 */
.L_x_465:
[C-C-:B------:R-:W-:Y:S01]  /*c1b0*/  FFMA.FTZ R37, R178.reuse, R37, R177.reuse ;  /* 0x00000025b2257223 */ /* 0x140fe200000100b1 */
[--C-:B------:R-:W-:Y:S01]  /*c1c0*/  FFMA.FTZ R36, R178, R36, R177.reuse ;  /* 0x00000024b2247223 */ /* 0x100fe200000100b1 */
[----:B------:R-:W-:Y:S01]  /*c1d0*/  PRMT R2, R54, 0x7632, R2 ;  /* 0x0000763236027816 */ /* 0x000fe20000000002 */
[C-C-:B------:R-:W-:Y:S01]  /*c1e0*/  FFMA.FTZ R124, R178.reuse, R124, R177.reuse ;  /* 0x0000007cb27c7223 */ /* 0x140fe200000100b1 */
[--C-:B------:R-:W-:Y:S01]  /*c1f0*/  FADD.FTZ R37, -R37, R32.reuse ;  /* 0x0000002025257221 */ /* 0x100fe20000010100 */
[----:B------:R-:W-:Y:S01]  /*c200*/  PRMT R32, R55, 0x7632, R32 ;  /* 0x0000763237207816 */ /* 0x000fe20000000020 */
[----:B------:R-:W-:Y:S01]  /*c210*/  FFMA.FTZ R120, R178, R120, R177 ;  /* 0x00000078b2787223 */ /* 0x000fe200000100b1 */
[----:B------:R-:W-:Y:S01]  /*c220*/  FADD.FTZ R36, -R36, R31 ;  /* 0x0000001f24247221 */ /* 0x000fe20000010100 */
[----:B------:R-:W-:Y:S01]  /*c230*/  SHF.L.U32 R2, R2, 0x10, RZ ;  /* 0x0000001002027819 */ /* 0x000fe200000006ff */
[----:B------:R-:W-:Y:S01]  /*c240*/  FADD.FTZ R30, -R124, R117 ;  /* 0x000000757c1e7221 */ /* 0x000fe20000010100 */
[----:B------:R-:W-:Y:S01]  /*c250*/  SHF.L.U32 R32, R32, 0x10, RZ ;  /* 0x0000001020207819 */ /* 0x000fe200000006ff */
[----:B------:R-:W-:Y:S01]  /*c260*/  FADD.FTZ R31, -R120, R119 ;  /* 0x00000077781f7221 */ /* 0x000fe20000010100 */
[C-C-:B------:R-:W-:Y:S01]  /*c270*/  FFMA.FTZ R121, R178.reuse, R121, R177.reuse ;  /* 0x00000079b2797223 */ /* 0x140fe200000100b1 */
[C-C-:B------:R-:W-:Y:S01]  /*c280*/  FFMA.FTZ R38, R178.reuse, R38, R177.reuse ;  /* 0x00000026b2267223 */ /* 0x140fe200000100b1 */
[----:B------:R-:W-:Y:S01]  /*c290*/  FFMA.FTZ R35, R178, R35, R177 ;  /* 0x00000023b2237223 */ /* 0x000fe200000100b1 */
[C---:B------:R-:W-:Y:S01]  /*c2a0*/  FFMA.FTZ R31, R5.reuse, R31, R32 ;  /* 0x0000001f051f7223 */ /* 0x040fe20000010020 */
[----:B------:R-:W-:Y:S01]  /*c2b0*/  FFMA.FTZ R30, R5, R30, R2 ;  /* 0x0000001e051e7223 */ /* 0x000fe20000010002 */
[----:B------:R-:W-:Y:S01]  /*c2c0*/  SHF.L.U32 R32, R55, 0x10, RZ ;  /* 0x0000001037207819 */ /* 0x000fe200000006ff */
[----:B------:R-:W-:Y:S01]  /*c2d0*/  FADD.FTZ R121, -R121, R47 ;  /* 0x0000002f79797221 */ /* 0x000fe20000010100 */
[----:B------:R-:W-:Y:S01]  /*c2e0*/  SHF.L.U32 R2, R54, 0x10, RZ ;  /* 0x0000001036027819 */ /* 0x000fe200000006ff */
[----:B------:R-:W-:Y:S01]  /*c2f0*/  FADD.FTZ R38, -R38, R33 ;  /* 0x0000002126267221 */ /* 0x000fe20000010100 */
[----:B------:R-:W-:Y:S01]  /*c300*/  FADD.FTZ R28, -R35, R34 ;  /* 0x00000022231c7221 */ /* 0x000fe20000010100 */
[----:B------:R-:W-:Y:S01]  /*c310*/  PRMT R29, R53, 0x7632, R29 ;  /* 0x00007632351d7816 */ /* 0x000fe2000000001d */
[----:B------:R-:W-:Y:S01]  /*c320*/  FFMA.FTZ R123, R178, R123, R177 ;  /* 0x0000007bb27b7223 */ /* 0x000fe200000100b1 */
[C---:B------:R-:W-:Y:S01]  /*c330*/  PRMT R47, R52.reuse, 0x7632, R47 ;  /* 0x00007632342f7816 */ /* 0x040fe2000000002f */
[C---:B------:R-:W-:Y:S01]  /*c340*/  FFMA.FTZ R28, R5.reuse, R28, R32 ;  /* 0x0000001c051c7223 */ /* 0x040fe20000010020 */
[----:B------:R-:W-:Y:S01]  /*c350*/  FFMA.FTZ R38, R5, R38, R2 ;  /* 0x0000002605267223 */ /* 0x000fe20000010002 */
[----:B------:R-:W-:Y:S01]  /*c360*/  SHF.L.U32 R29, R29, 0x10, RZ ;  /* 0x000000101d1d7819 */ /* 0x000fe200000006ff */
[----:B------:R-:W-:Y:S01]  /*c370*/  FADD.FTZ R123, -R123, R116 ;  /* 0x000000747b7b7221 */ /* 0x000fe20000010100 */
[----:B------:R-:W-:Y:S01]  /*c380*/  SHF.L.U32 R47, R47, 0x10, RZ ;  /* 0x000000102f2f7819 */ /* 0x000fe200000006ff */
[-C--:B------:R-:W-:Y:S01]  /*c390*/  FMUL.FTZ R31, R31, R4.reuse ;  /* 0x000000041f1f7220 */ /* 0x080fe20000410000 */
[----:B------:R-:W-:Y:S01]  /*c3a0*/  SHF.L.U32 R32, R53, 0x10, RZ ;  /* 0x0000001035207819 */ /* 0x000fe200000006ff */
[C---:B------:R-:W-:Y:S01]  /*c3b0*/  FFMA.FTZ R29, R5.reuse, R123, R29 ;  /* 0x0000007b051d7223 */ /* 0x040fe2000001001d */
[----:B------:R-:W-:Y:S01]  /*c3c0*/  SHF.L.U32 R2, R52, 0x10, RZ ;  /* 0x0000001034027819 */ /* 0x000fe200000006ff */
[C---:B------:R-:W-:Y:S01]  /*c3d0*/  FFMA.FTZ R47, R5.reuse, R121, R47 ;  /* 0x00000079052f7223 */ /* 0x040fe2000001002f */
[-C--:B------:R-:W-:Y:S01]  /*c3e0*/  FMUL.FTZ R28, R28, R4.reuse ;  /* 0x000000041c1c7220 */ /* 0x080fe20000410000 */
[C---:B------:R-:W-:Y:S01]  /*c3f0*/  FFMA.FTZ R37, R5.reuse, R37, R32 ;  /* 0x0000002505257223 */ /* 0x040fe20000010020 */
[----:B------:R-:W-:Y:S01]  /*c400*/  FMUL.FTZ R30, R30, R4 ;  /* 0x000000041e1e7220 */ /* 0x000fe20000410000 */
[----:B------:R-:W-:Y:S01]  /*c410*/  FFMA.FTZ R2, R5, R36, R2 ;  /* 0x0000002405027223 */ /* 0x000fe20000010002 */
[-C--:B------:R-:W-:Y:S01]  /*c420*/  FMUL.FTZ R5, R38, R4.reuse ;  /* 0x0000000426057220 */ /* 0x080fe20000410000 */
[-C--:B------:R-:W-:Y:S01]  /*c430*/  FMUL.FTZ R36, R37, R4.reuse ;  /* 0x0000000425247220 */ /* 0x080fe20000410000 */
[-C--:B------:R-:W-:Y:S01]  /*c440*/  FMUL.FTZ R29, R29, R4.reuse ;  /* 0x000000041d1d7220 */ /* 0x080fe20000410000 */
[-C--:B------:R-:W-:Y:S01]  /*c450*/  FMUL.FTZ R2, R2, R4.reuse ;  /* 0x0000000402027220 */ /* 0x080fe20000410000 */
[----:B------:R-:W-:Y:S01]  /*c460*/  FMUL.FTZ R47, R47, R4 ;  /* 0x000000042f2f7220 */ /* 0x000fe20000410000 */
[----:B-----5:R-:W-:-:S02]  /*c470*/  SHF.L.U32 R33, R43, 0x10, RZ ;  /* 0x000000102b217819 */ /* 0x020fc400000006ff */
[----:B------:R-:W-:Y:S02]  /*c480*/  SHF.L.U32 R4, R111, 0x10, RZ ;  /* 0x000000106f047819 */ /* 0x000fe400000006ff */
[----:B------:R-:W-:Y:S01]  /*c490*/  PRMT R43, R43, 0x7632, R43 ;  /* 0x000076322b2b7816 */ /* 0x000fe2000000002b */
[----:B------:R-:W-:Y:S01]  /*c4a0*/  FMUL.FTZ R33, R28, R33 ;  /* 0x000000211c217220 */ /* 0x000fe20000410000 */
[----:B------:R-:W-:Y:S01]  /*c4b0*/  SHF.L.U32 R35, R42, 0x10, RZ ;  /* 0x000000102a237819 */ /* 0x000fe200000006ff */
[----:B------:R-:W-:Y:S01]  /*c4c0*/  FMUL.FTZ R28, R4, R28 ;  /* 0x0000001c041c7220 */ /* 0x000fe20000410000 */
[----:B------:R-:W-:Y:S02]  /*c4d0*/  SHF.L.U32 R43, R43, 0x10, RZ ;  /* 0x000000102b2b7819 */ /* 0x000fe400000006ff */
        /* <DEDUP_REMOVED lines=9> */
[----:B------:R-:W-:Y:S01]  /*c570*/  PRMT R41, R41, 0x7632, R41 ;  /* 0x0000763229297816 */ /* 0x000fe20000000029 */
[----:B------:R-:W-:Y:S01]  /*c580*/  FMUL.FTZ R5, R4, R5 ;  /* 0x0000000504057220 */ /* 0x000fe20000410000 */
[----:B------:R-:W-:Y:S01]  /*c590*/  SHF.L.U32 R4, R23, 0x10, RZ ;  /* 0x0000001017047819 */ /* 0x000fe200000006ff */
[----:B------:R-:W-:Y:S01]  /*c5a0*/  FMUL.FTZ R34, R30, R42 ;  /* 0x0000002a1e227220 */ /* 0x000fe20000410000 */
[----:B------:R-:W-:Y:S02]  /*c5b0*/  SHF.L.U32 R41, R41, 0x10, RZ ;  /* 0x0000001029297819 */ /* 0x000fe400000006ff */
[----:B------:R-:W-:Y:S01]  /*c5c0*/  SHF.L.U32 R38, R24, 0x10, RZ ;  /* 0x0000001018267819 */ /* 0x000fe200000006ff */
[----:B------:R-:W-:Y:S01]  /*c5d0*/  FMUL.FTZ R30, R4, R30 ;  /* 0x0000001e041e7220 */ /* 0x000fe20000410000 */
[----:B------:R-:W-:-:S02]  /*c5e0*/  SHF.L.U32 R4, R109, 0x10, RZ ;  /* 0x000000106d047819 */ /* 0x000fc400000006ff */
[----:B------:R-:W-:Y:S02]  /*c5f0*/  SHF.L.U32 R42, R108, 0x10, RZ ;  /* 0x000000106c2a7819 */ /* 0x000fe400000006ff */
[----:B------:R-:W-:Y:S01]  /*c600*/  F2FP.BF16.F32.PACK_AB R31, R31, R28 ;  /* 0x0000001c1f1f723e */ /* 0x000fe200000010ff */
[----:B------:R-:W-:Y:S01]  /*c610*/  FMUL.FTZ R4, R4, R36 ;  /* 0x0000002404047220 */ /* 0x000fe20000410000 */
[----:B------:R-:W-:Y:S01]  /*c620*/  FMUL.FTZ R36, R29, R41 ;  /* 0x000000291d247220 */ /* 0x000fe20000410000 */
[----:B------:R-:W-:Y:S01]  /*c630*/  PRMT R41, R40, 0x7632, R41 ;  /* 0x0000763228297816 */ /* 0x000fe20000000029 */
[----:B------:R-:W-:Y:S01]  /*c640*/  FMUL.FTZ R29, R38, R29 ;  /* 0x0000001d261d7220 */ /* 0x000fe20000410000 */
[----:B------:R-:W-:Y:S02]  /*c650*/  SHF.L.U32 R38, R40, 0x10, RZ ;  /* 0x0000001028267819 */ /* 0x000fe400000006ff */
[----:B------:R-:W-:Y:S02]  /*c660*/  SHF.L.U32 R40, R41, 0x10, RZ ;  /* 0x0000001029287819 */ /* 0x000fe400000006ff */
[----:B------:R-:W-:Y:S01]  /*c670*/  SHF.L.U32 R41, R25, 0x10, RZ ;  /* 0x0000001019297819 */ /* 0x000fe200000006ff */
[----:B------:R-:W-:Y:S01]  /*c680*/  FMUL.FTZ R38, R2, R38 ;  /* 0x0000002602267220 */ /* 0x000fe20000410000 */
[----:B------:R-:W-:Y:S01]  /*c690*/  FMUL.FTZ R2, R42, R2 ;  /* 0x000000022a027220 */ /* 0x000fe20000410000 */
[----:B------:R-:W-:Y:S01]  /*c6a0*/  FMUL.FTZ R40, R47, R40 ;  /* 0x000000282f287220 */ /* 0x000fe20000410000 */
[----:B------:R-:W-:Y:S01]  /*c6b0*/  F2FP.BF16.F32.PACK_AB R30, R30, R5 ;  /* 0x000000051e1e723e */ /* 0x000fe200000010ff */
[----:B------:R-:W-:Y:S01]  /*c6c0*/  FMUL.FTZ R41, R41, R47 ;  /* 0x0000002f29297220 */ /* 0x000fe20000410000 */
[----:B------:R-:W-:-:S04]  /*c6d0*/  F2FP.BF16.F32.PACK_AB R29, R29, R4 ;  /* 0x000000041d1d723e */ /* 0x000fc800000010ff */
[----:B------:R-:W-:-:S07]  /*c6e0*/  F2FP.BF16.F32.PACK_AB R28, R41, R2 ;  /* 0x00000002291c723e */ /* 0x000fce00000010ff */
.L_x_466:
[----:B------:R-:W0:Y:S02]  /*c6f0*/  @P1 LDC.64 R4, c[0x0][0x478] ;  /* 0x00011e00ff041b82 */ /* 0x000e240000000a00 */
[----:B0-----:R-:W-:-:S04]  /*c700*/  @P1 IMAD.WIDE.U32 R4, R3, 0x10, R4 ;  /* 0x0000001003041825 */ /* 0x001fc800078e0004 */
[----:B------:R-:W-:Y:S01]  /*c710*/  IMAD.WIDE.U32 R2, R3, 0x10, R172 ;  /* 0x0000001003027825 */ /* 0x000fe200078e00ac */
[----:B------:R0:W-:Y:S04]  /*c720*/  @P1 STG.E.128 desc[UR6][R4.64], R48 ;  /* 0x0000003004001986 */ /* 0x0001e8000c101d06 */
[----:B------:R0:W-:Y:S02]  /*c730*/  STG.E.128 desc[UR6][R2.64], R28 ;  /* 0x0000001c02007986 */ /* 0x0001e4000c101d06 */
.L_x_456:
[----:B01----:R-:W2:Y:S01]  /*c740*/  LDL.LU R4, [R1+0x160] ;  /* 0x0001600001047983 */ /* 0x003ea20000300800 */
[----:B------:R-:W0:Y:S03]  /*c750*/  LDC.64 R2, c[0x0][0x380] ;  /* 0x0000e000ff027b82 */ /* 0x000e260000000a00 */
[----:B------:R-:W4:Y:S04]  /*c760*/  LDL.LU R5, [R1+0x164] ;  /* 0x0001640001057983 */ /* 0x000f280000300800 */
[----:B------:R-:W5:Y:S04]  /*c770*/  LDL.LU R160, [R1+0x168] ;  /* 0x0001680001a07983 */ /* 0x000f680000300800 */
[----:B------:R-:W3:Y:S04]  /*c780*/  LDL.LU R159, [R1+0x16c] ;  /* 0x00016c00019f7983 */ /* 0x000ee80000300800 */
        /* <DEDUP_REMOVED lines=35> */
[----:B------:R-:W3:Y:S01]  /*c9c0*/  LDL.LU R43, [R1+0x1fc] ;  /* 0x0001fc00012b7983 */ /* 0x000ee20000300800 */
[----:B0-----:R-:W-:-:S04]  /*c9d0*/  LEA R26, R2, R26, 0x2 ;  /* 0x0000001a021a7211 */ /* 0x001fc800078e10ff */
[----:B------:R-:W-:Y:S01]  /*c9e0*/  ISETP.GE.AND P1, PT, R26, R3, PT ;  /* 0x000000031a00720c */ /* 0x000fe20003f26270 */
[----:B--2---:R-:W-:Y:S01]  /*c9f0*/  FADD.FTZ R4, R169, R4 ;  /* 0x00000004a9047221 */ /* 0x004fe20000010000 */
[----:B----4-:R-:W-:Y:S01]  /*ca00*/  FADD.FTZ R5, R170, R5 ;  /* 0x00000005aa057221 */ /* 0x010fe20000010000 */
[----:B-----5:R-:W-:Y:S01]  /*ca10*/  FADD.FTZ R160, R167, R160 ;  /* 0x000000a0a7a07221 */ /* 0x020fe20000010000 */
[----:B---3--:R-:W-:Y:S01]  /*ca20*/  FADD.FTZ R159, R168, R159 ;  /* 0x0000009fa89f7221 */ /* 0x008fe20000010000 */
        /* <DEDUP_REMOVED lines=35> */
[----:B------:R-:W-:-:S05]  /*cc60*/  FADD.FTZ R43, R32, R43 ;  /* 0x0000002b202b7221 */ /* 0x000fca0000010000 */
        /* <DEDUP_REMOVED lines=39> */
[----:B------:R0:W-:Y:S01]  /*cee0*/  STL [R1+0x160], R4 ;  /* 0x0001600401007387 */ /* 0x0001e20000100800 */
[----:B------:R-:W-:Y:S05]  /*cef0*/  @!P1 BRA `(.L_x_467) ;  /* 0xffffff4000209947 */ /* 0x000fea000383ffff */
[----:B------:R-:W-:Y:S05]  /*cf00*/  BSYNC B1 ;  /* 0x0000000000017941 */ /* 0x000fea0003800000 */
.L_x_441:
[----:B------:R1:W5:Y:S01]  /*cf10*/  LDL.LU R44, [R1+0x54] ;  /* 0x00005400012c7983 */ /* 0x0003620000300800 */
[----:B------:R-:W-:Y:S02]  /*cf20*/  MOV R40, R47 ;  /* 0x0000002f00287202 */ /* 0x000fe40000000f00 */
[----:B------:R-:W-:Y:S01]  /*cf30*/  MOV R39, R115 ;  /* 0x0000007300277202 */ /* 0x000fe20000000f00 */
[----:B------:R1:W5:Y:S01]  /*cf40*/  LDL.LU R45, [R1+0x50] ;  /* 0x00005000012d7983 */ /* 0x0003620000300800 */
[----:B------:R-:W-:Y:S02]  /*cf50*/  MOV R35, R119 ;  /* 0x0000007700237202 */ /* 0x000fe40000000f00 */
[----:B------:R-:W-:Y:S01]  /*cf60*/  MOV R36, R118 ;  /* 0x0000007600247202 */ /* 0x000fe20000000f00 */
[----:B------:R1:W5:Y:S01]  /*cf70*/  LDL.LU R46, [R1+0x4c] ;  /* 0x00004c00012e7983 */ /* 0x0003620000300800 */
[----:B------:R-:W-:Y:S02]  /*cf80*/  MOV R37, R117 ;  /* 0x0000007500257202 */ /* 0x000fe40000000f00 */
[----:B------:R-:W-:Y:S01]  /*cf90*/  MOV R38, R116 ;  /* 0x0000007400267202 */ /* 0x000fe20000000f00 */
[----:B0-----:R1:W5:Y:S01]  /*cfa0*/  LDL.LU R47, [R1+0x48] ;  /* 0x00004800012f7983 */ /* 0x0013620000300800 */
[----:B------:R-:W-:-:S02]  /*cfb0*/  MOV R27, R123 ;  /* 0x0000007b001b7202 */ /* 0x000fc40000000f00 */
[----:B------:R-:W-:Y:S01]  /*cfc0*/  MOV R32, R122 ;  /* 0x0000007a00207202 */ /* 0x000fe20000000f00 */
[----:B------:R1:W5:Y:S01]  /*cfd0*/  LDL.LU R48, [R1+0x44] ;  /* 0x0000440001307983 */ /* 0x0003620000300800 */
[----:B------:R-:W-:Y:S02]  /*cfe0*/  MOV R33, R121 ;  /* 0x0000007900217202 */ /* 0x000fe40000000f00 */
[----:B------:R-:W-:Y:S01]  /*cff0*/  MOV R34, R120 ;  /* 0x0000007800227202 */ /* 0x000fe20000000f00 */
[----:B------:R1:W5:Y:S01]  /*d000*/  LDL.LU R49, [R1+0x40] ;  /* 0x0000400001317983 */ /* 0x0003620000300800 */
[----:B------:R-:W-:Y:S02]  /*d010*/  MOV R6, R160 ;  /* 0x000000a000067202 */ /* 0x000fe40000000f00 */
[----:B------:R-:W-:Y:S01]  /*d020*/  MOV R7, R159 ;  /* 0x0000009f00077202 */ /* 0x000fe20000000f00 */
[----:B------:R1:W5:Y:S01]  /*d030*/  LDL.LU R50, [R1+0x3c] ;  /* 0x00003c0001327983 */ /* 0x0003620000300800 */
        /* <DEDUP_REMOVED lines=91> */
[----:B------:R1:W5:Y:S02]  /*d5f0*/  LDL.LU R120, [R1+0x14] ;  /* 0x0000140001787983 */ /* 0x0003640000300800 */
.L_x_440:
[----:B------:R-:W-:Y:S05]  /*d600*/  BSYNC B0 ;  /* 0x0000000000007941 */ /* 0x000fea0003800000 */
.L_x_439:
[----:B------:R-:W2:Y:S01]  /*d610*/  LDL.LU R125, [R1+0x15c] ;  /* 0x00015c00017d7983 */ /* 0x000ea20000300800 */
[----:B------:R-:W-:Y:S01]  /*d620*/  MOV R2, 0x400 ;  /* 0x0000040000027802 */ /* 0x000fe20000000f00 */
[----:B------:R-:W-:Y:S05]  /*d630*/  WARPSYNC.ALL ;  /* 0x0000000000007948 */ /* 0x000fea0003800000 */
[----:B------:R-:W0:Y:S01]  /*d640*/  S2R R124, SR_TID.X ;  /* 0x00000000007c7919 */ /* 0x000e220000002100 */
[----:B------:R-:W3:Y:S01]  /*d650*/  S2UR UR13, SR_CTAID.X ;  /* 0x00000000000d79c3 */ /* 0x000ee20000002500 */
[----:B------:R-:W4:Y:S01]  /*d660*/  LDCU.128 UR16, c[0x0][0x440] ;  /* 0x00008800ff1077ac */ /* 0x000f220008000c00 */
[----:B------:R-:W1:Y:S01]  /*d670*/  S2R R3, SR_CgaCtaId ;  /* 0x0000000000037919 */ /* 0x000e620000008800 */
[----:B------:R-:W4:Y:S01]  /*d680*/  LDCU.64 UR4, c[0x0][0x460] ;  /* 0x00008c00ff0477ac */ /* 0x000f220008000a00 */
[----:B0-----:R-:W-:-:S02]  /*d690*/  SHF.R.U32.HI R0, RZ, 0x5, R124 ;  /* 0x00000005ff007819 */ /* 0x001fc4000001167c */
[----:B-1----:R-:W-:-:S03]  /*d6a0*/  LEA R3, R3, R2, 0x18 ;  /* 0x0000000203037211 */ /* 0x002fc600078ec0ff */
[----:B--2---:R-:W-:-:S05]  /*d6b0*/  IMAD R0, R0, 0xa0, R125 ;  /* 0x000000a000007824 */ /* 0x004fca00078e027d */
[-C--:B------:R-:W-:Y:S02]  /*d6c0*/  LEA R2, R0, R3.reuse, 0x5 ;  /* 0x0000000300027211 */ /* 0x080fe400078e28ff */
[----:B------:R-:W-:-:S03]  /*d6d0*/  LEA R0, R124, R3, 0x2 ;  /* 0x000000037c007211 */ /* 0x000fc600078e10ff */
        /* <DEDUP_REMOVED lines=14> */
[----:B------:R-:W4:Y:S04]  /*d7c0*/  LDS R53, [R0+0x1600] ;  /* 0x0016000000357984 */ /* 0x000f280000000800 */
[----:B------:R-:W3:Y:S04]  /*d7d0*/  LDS R45, [R0+0x400] ;  /* 0x00040000002d7984 */ /* 0x000ee80000000800 */
[----:B------:R-:W3:Y:S04]  /*d7e0*/  LDS R56, [R0+0x1800] ;  /* 0x0018000000387984 */ /* 0x000ee80000000800 */
[----:B------:R-:W3:Y:S04]  /*d7f0*/  LDS R46, [R0+0x600] ;  /* 0x00060000002e7984 */ /* 0x000ee80000000800 */
[----:B------:R-:W3:Y:S04]  /*d800*/  LDS R55, [R0+0x1a00] ;  /* 0x001a000000377984 */ /* 0x000ee80000000800 */
[----:B------:R-:W3:Y:S04]  /*d810*/  LDS R47, [R0+0x800] ;  /* 0x00080000002f7984 */ /* 0x000ee80000000800 */
[----:B------:R-:W3:Y:S04]  /*d820*/  LDS R58, [R0+0x1c00] ;  /* 0x001c0000003a7984 */ /* 0x000ee80000000800 */
[----:B------:R-:W3:Y:S01]  /*d830*/  LDS R48, [R0+0xa00] ;  /* 0x000a000000307984 */ /* 0x000ee20000000800 */
[----:B0-----:R-:W-:-:S03]  /*d840*/  FADD.FTZ R3, RZ, R3 ;  /* 0x00000003ff037221 */ /* 0x001fc60000010000 */
[----:B------:R-:W0:Y:S01]  /*d850*/  LDS R57, [R0+0x1e00] ;  /* 0x001e000000397984 */ /* 0x000e220000000800 */
[----:B-1----:R-:W-:-:S03]  /*d860*/  FADD.FTZ R44, RZ, R44 ;  /* 0x0000002cff2c7221 */ /* 0x002fc60000010000 */
[----:B------:R-:W1:Y:S01]  /*d870*/  LDS R49, [R0+0xc00] ;  /* 0x000c000000317984 */ /* 0x000e620000000800 */
[----:B--2---:R-:W-:-:S03]  /*d880*/  FADD.FTZ R3, R3, R54 ;  /* 0x0000003603037221 */ /* 0x004fc60000010000 */
[----:B------:R-:W2:Y:S01]  /*d890*/  LDS R60, [R0+0x2000] ;  /* 0x00200000003c7984 */ /* 0x000ea20000000800 */
[----:B----4-:R-:W-:-:S03]  /*d8a0*/  FADD.FTZ R44, R44, R53 ;  /* 0x000000352c2c7221 */ /* 0x010fc60000010000 */
[----:B------:R-:W4:Y:S01]  /*d8b0*/  LDS R50, [R0+0xe00] ;  /* 0x000e000000327984 */ /* 0x000f220000000800 */
[----:B---3--:R-:W-:-:S03]  /*d8c0*/  FADD.FTZ R45, RZ, R45 ;  /* 0x0000002dff2d7221 */ /* 0x008fc60000010000 */
[----:B------:R-:W3:Y:S01]  /*d8d0*/  LDS R59, [R0+0x2200] ;  /* 0x00220000003b7984 */ /* 0x000ee20000000800 */
[----:B------:R-:W-:-:S03]  /*d8e0*/  FADD.FTZ R45, R45, R56 ;  /* 0x000000382d2d7221 */ /* 0x000fc60000010000 */
[----:B------:R-:W3:Y:S01]  /*d8f0*/  LDS R51, [R0+0x1000] ;  /* 0x0010000000337984 */ /* 0x000ee20000000800 */
[----:B------:R-:W-:-:S03]  /*d900*/  FADD.FTZ R46, RZ, R46 ;  /* 0x0000002eff2e7221 */ /* 0x000fc60000010000 */
        /* <DEDUP_REMOVED lines=9> */
[----:B0-----:R-:W-:-:S03]  /*d9a0*/  FADD.FTZ R48, R48, R57 ;  /* 0x0000003930307221 */ /* 0x001fc60000010000 */
[----:B------:R-:W0:Y:S01]  /*d9b0*/  LDS R66, [R0+0x2c00] ;  /* 0x002c000000427984 */ /* 0x000e220000000800 */
[----:B-1----:R-:W-:-:S03]  /*d9c0*/  FADD.FTZ R49, RZ, R49 ;  /* 0x00000031ff317221 */ /* 0x002fc60000010000 */
[----:B------:R-:W1:Y:S01]  /*d9d0*/  LDS R65, [R0+0x2e00] ;  /* 0x002e000000417984 */ /* 0x000e620000000800 */
[----:B--2---:R-:W-:-:S03]  /*d9e0*/  FADD.FTZ R49, R49, R60 ;  /* 0x0000003c31317221 */ /* 0x004fc60000010000 */
[----:B------:R-:W2:Y:S01]  /*d9f0*/  LDS R68, [R0+0x3000] ;  /* 0x0030000000447984 */ /* 0x000ea20000000800 */
[----:B----4-:R-:W-:-:S03]  /*da00*/  FADD.FTZ R50, RZ, R50 ;  /* 0x00000032ff327221 */ /* 0x010fc60000010000 */
[----:B------:R-:W4:Y:S01]  /*da10*/  LDS R67, [R0+0x3200] ;  /* 0x0032000000437984 */ /* 0x000f220000000800 */
[----:B---3--:R-:W-:-:S03]  /*da20*/  FADD.FTZ R50, R50, R59 ;  /* 0x0000003b32327221 */ /* 0x008fc60000010000 */
        /* <DEDUP_REMOVED lines=9> */
[----:B------:R-:W-:-:S03]  /*dac0*/  FADD.FTZ R3, R3, R64 ;  /* 0x0000004003037221 */ /* 0x000fc60000010000 */
[----:B------:R-:W3:Y:S01]  /*dad0*/  LDS R73, [R0+0x3e00] ;  /* 0x003e000000497984 */ /* 0x000ee20000000800 */
[----:B------:R-:W-:-:S03]  /*dae0*/  FADD.FTZ R44, R44, R63 ;  /* 0x0000003f2c2c7221 */ /* 0x000fc60000010000 */
[----:B------:R-:W3:Y:S01]  /*daf0*/  LDS R76, [R0+0x4000] ;  /* 0x00400000004c7984 */ /* 0x000ee20000000800 */
[----:B0-----:R-:W-:-:S03]  /*db00*/  FADD.FTZ R45, R45, R66 ;  /* 0x000000422d2d7221 */ /* 0x001fc60000010000 */
[----:B------:R-:W0:Y:S01]  /*db10*/  LDS R75, [R0+0x4200] ;  /* 0x00420000004b7984 */ /* 0x000e220000000800 */
[----:B-1----:R-:W-:-:S03]  /*db20*/  FADD.FTZ R46, R46, R65 ;  /* 0x000000412e2e7221 */ /* 0x002fc60000010000 */
[----:B------:R-:W1:Y:S01]  /*db30*/  LDS R78, [R0+0x4400] ;  /* 0x00440000004e7984 */ /* 0x000e620000000800 */
[----:B--2---:R-:W-:-:S03]  /*db40*/  FADD.FTZ R47, R47, R68 ;  /* 0x000000442f2f7221 */ /* 0x004fc60000010000 */
[----:B------:R-:W2:Y:S01]  /*db50*/  LDS R77, [R0+0x4600] ;  /* 0x00460000004d7984 */ /* 0x000ea20000000800 */
[----:B----4-:R-:W-:-:S03]  /*db60*/  FADD.FTZ R48, R48, R67 ;  /* 0x0000004330307221 */ /* 0x010fc60000010000 */
[----:B------:R-:W4:Y:S01]  /*db70*/  LDS R80, [R0+0x4800] ;  /* 0x0048000000507984 */ /* 0x000f220000000800 */
[----:B---3--:R-:W-:-:S03]  /*db80*/  FADD.FTZ R49, R49, R70 ;  /* 0x0000004631317221 */ /* 0x008fc60000010000 */
[----:B------:R-:W3:Y:S01]  /*db90*/  LDS R79, [R0+0x4a00] ;  /* 0x004a0000004f7984 */ /* 0x000ee20000000800 */
[----:B------:R-:W-:-:S03]  /*dba0*/  FADD.FTZ R50, R50, R69 ;  /* 0x0000004532327221 */ /* 0x000fc60000010000 */
[----:B------:R-:W3:Y:S01]  /*dbb0*/  LDS R82, [R0+0x4c00] ;  /* 0x004c000000527984 */ /* 0x000ee20000000800 */
[----:B------:R-:W-:-:S03]  /*dbc0*/  FADD.FTZ R51, R51, R72 ;  /* 0x0000004833337221 */ /* 0x000fc60000010000 */
[----:B------:R-:W3:Y:S01]  /*dbd0*/  LDS R81, [R0+0x4e00] ;  /* 0x004e000000517984 */ /* 0x000ee20000000800 */
[----:B------:R-:W-:Y:S01]  /*dbe0*/  FADD.FTZ R52, R52, R71 ;  /* 0x0000004734347221 */ /* 0x000fe20000010000 */
[----:B------:R-:W-:Y:S01]  /*dbf0*/  BAR.SYNC.DEFER_BLOCKING 0x0 ;  /* 0x0000000000007b1d */ /* 0x000fe20000010000 */
[----:B------:R-:W-:Y:S01]  /*dc00*/  FADD.FTZ R53, R3, R74 ;  /* 0x0000004a03357221 */ /* 0x000fe20000010000 */
[----:B------:R-:W-:Y:S01]  /*dc10*/  FADD.FTZ R73, R44, R73 ;  /* 0x000000492c497221 */ /* 0x000fe20000010000 */
[----:B------:R-:W-:Y:S01]  /*dc20*/  FADD.FTZ R45, R45, R76 ;  /* 0x0000004c2d2d7221 */ /* 0x000fe20000010000 */
[----:B0-----:R-:W-:Y:S01]  /*dc30*/  FADD.FTZ R75, R46, R75 ;  /* 0x0000004b2e4b7221 */ /* 0x001fe20000010000 */
[----:B-1----:R-:W-:Y:S01]  /*dc40*/  FADD.FTZ R47, R47, R78 ;  /* 0x0000004e2f2f7221 */ /* 0x002fe20000010000 */
[----:B--2---:R-:W-:Y:S01]  /*dc50*/  FADD.FTZ R77, R48, R77 ;  /* 0x0000004d304d7221 */ /* 0x004fe20000010000 */
[----:B------:R-:W-:Y:S01]  /*dc60*/  STS.128 [R2], R120 ;  /* 0x0000007802007388 */ /* 0x000fe20000000c00 */
[----:B----4-:R-:W-:-:S03]  /*dc70*/  FADD.FTZ R49, R49, R80 ;  /* 0x0000005031317221 */ /* 0x010fc60000010000 */
[----:B------:R-:W-:Y:S01]  /*dc80*/  STS.128 [R2+0x10], R116 ;  /* 0x0000107402007388 */ /* 0x000fe20000000c00 */
[----:B---3--:R-:W-:-:S03]  /*dc90*/  FADD.FTZ R79, R50, R79 ;  /* 0x0000004f324f7221 */ /* 0x008fc60000010000 */
        /* <DEDUP_REMOVED lines=27> */
[----:B---3--:R-:W-:-:S03]  /*de50*/  FADD.FTZ R96, RZ, R96 ;  /* 0x00000060ff607221 */ /* 0x008fc60000010000 */
[----:B------:R-:W3:Y:S01]  /*de60*/  LDS R57, [R0+0x2000] ;  /* 0x0020000000397984 */ /* 0x000ee20000000800 */
[----:B----4-:R-:W-:-:S03]  /*de70*/  FADD.FTZ R92, RZ, R92 ;  /* 0x0000005cff5c7221 */ /* 0x010fc60000010000 */
[----:B------:R-:W4:Y:S01]  /*de80*/  LDS R48, [R0+0xe00] ;  /* 0x000e000000307984 */ /* 0x000f220000000800 */
[----:B------:R-:W-:-:S03]  /*de90*/  FADD.FTZ R83, R83, R84 ;  /* 0x0000005453537221 */ /* 0x000fc60000010000 */
        /* <DEDUP_REMOVED lines=37> */
[----:B------:R-:W-:Y:S01]  /*e0f0*/  LDS R66, [R0+0x4400] ;  /* 0x0044000000427984 */ /* 0x000fe20000000800 */
[----:B---3--:R-:W-:-:S03]  /*e100*/  FADD.FTZ R3, R3, R64 ;  /* 0x0000004003037221 */ /* 0x008fc60000010000 */
[----:B------:R-:W2:Y:S01]  /*e110*/  LDS R101, [R0+0x4600] ;  /* 0x0046000000657984 */ /* 0x000ea20000000800 */
[----:B----4-:R-:W-:-:S03]  /*e120*/  FADD.FTZ R44, R44, R67 ;  /* 0x000000432c2c7221 */ /* 0x010fc60000010000 */
[----:B------:R-:W3:Y:S01]  /*e130*/  LDS R103, [R0+0x4800] ;  /* 0x0048000000677984 */ /* 0x000ee20000000800 */
[----:B------:R-:W-:-:S03]  /*e140*/  FADD.FTZ R46, R46, R69 ;  /* 0x000000452e2e7221 */ /* 0x000fc60000010000 */
        /* <DEDUP_REMOVED lines=8> */
[----:B------:R-:W-:Y:S01]  /*e1d0*/  FADD.FTZ R95, R58, R95 ;  /* 0x0000005f3a5f7221 */ /* 0x000fe20000010000 */
[----:B0-----:R-:W-:Y:S01]  /*e1e0*/  FADD.FTZ R97, R60, R97 ;  /* 0x000000613c617221 */ /* 0x001fe20000010000 */
[----:B-1----:R-:W-:Y:S01]  /*e1f0*/  FADD.FTZ R99, R62, R99 ;  /* 0x000000633e637221 */ /* 0x002fe20000010000 */
[----:B--2---:R-:W-:Y:S01]  /*e200*/  FADD.FTZ R101, R44, R101 ;  /* 0x000000652c657221 */ /* 0x004fe20000010000 */
[----:B------:R-:W-:Y:S01]  /*e210*/  STS.128 [R2], R4 ;  /* 0x0000000402007388 */ /* 0x000fe20000000c00 */
[----:B---3--:R-:W-:-:S03]  /*e220*/  FADD.FTZ R103, R46, R103 ;  /* 0x000000672e677221 */ /* 0x008fc60000010000 */
[----:B------:R0:W-:Y:S01]  /*e230*/  STS.128 [R2+0x10], R8 ;  /* 0x0000100802007388 */ /* 0x0001e20000000c00 */
[----:B----4-:R-:W-:-:S03]  /*e240*/  FADD.FTZ R105, R48, R105 ;  /* 0x0000006930697221 */ /* 0x010fc60000010000 */
[----:B------:R-:W-:Y:S01]  /*e250*/  STS.128 [R2+0x400], R12 ;  /* 0x0004000c02007388 */ /* 0x000fe20000000c00 */
[----:B------:R-:W-:-:S03]  /*e260*/  FADD.FTZ R107, R50, R107 ;  /* 0x0000006b326b7221 */ /* 0x000fc60000010000 */
[----:B------:R-:W-:Y:S01]  /*e270*/  STS.128 [R2+0x410], R16 ;  /* 0x0004101002007388 */ /* 0x000fe20000000c00 */
[----:B------:R-:W-:-:S03]  /*e280*/  FADD.FTZ R109, R52, R109 ;  /* 0x0000006d346d7221 */ /* 0x000fc60000010000 */
[----:B------:R-:W-:Y:S04]  /*e290*/  STS.128 [R2+0x800], R20 ;  /* 0x0008001402007388 */ /* 0x000fe80000000c00 */
[----:B------:R-:W-:Y:S01]  /*e2a0*/  STS.128 [R2+0x810], R24 ;  /* 0x0008101802007388 */ /* 0x000fe20000000c00 */
[----:B0-----:R-:W-:-:S03]  /*e2b0*/  FADD.FTZ R9, R3, R66 ;  /* 0x0000004203097221 */ /* 0x001fc60000010000 */
[----:B------:R-:W-:Y:S04]  /*e2c0*/  STS.128 [R2+0xc00], R28 ;  /* 0x000c001c02007388 */ /* 0x000fe80000000c00 */
[----:B------:R-:W-:Y:S04]  /*e2d0*/  STS.128 [R2+0xc10], R32 ;  /* 0x000c102002007388 */ /* 0x000fe80000000c00 */
[----:B------:R-:W-:Y:S04]  /*e2e0*/  STS.128 [R2+0x1000], R36 ;  /* 0x0010002402007388 */ /* 0x000fe80000000c00 */
[----:B------:R0:W-:Y:S01]  /*e2f0*/  STS.128 [R2+0x1010], R40 ;  /* 0x0010102802007388 */ /* 0x0001e20000000c00 */
[----:B------:R-:W-:Y:S08]  /*e300*/  BAR.SYNC.DEFER_BLOCKING 0x0 ;  /* 0x0000000000007b1d */ /* 0x000ff00000010000 */
[----:B0-----:R-:W0:Y:S01]  /*e310*/  LDC R2, c[0x0][0x388] ;  /* 0x0000e200ff027b82 */ /* 0x001e220000000800 */
        /* <DEDUP_REMOVED lines=9> */
[----:B------:R-:W0:Y:S01]  /*e3b0*/  LDS R14, [R0+0x2a00] ;  /* 0x002a0000000e7984 */ /* 0x000e220000000800 */
[C---:B------:R-:W-:Y:S02]  /*e3c0*/  SHF.L.U32 R6, R11.reuse, 0x2, RZ ;  /* 0x000000020b067819 */ /* 0x040fe400000006ff */
[----:B------:R-:W-:Y:S01]  /*e3d0*/  SHF.L.U64.HI R11, R11, 0x2, R2 ;  /* 0x000000020b0b7819 */ /* 0x000fe20000010202 */
[----:B------:R-:W0:Y:S01]  /*e3e0*/  LDS R10, [R0+0x400] ;  /* 0x00040000000a7984 */ /* 0x000e220000000800 */
[----:B------:R-:W-:-:S03]  /*e3f0*/  IADD3 R2, P0, PT, R6, UR18, RZ ;  /* 0x0000001206027c10 */ /* 0x000fc6000ff1e0ff */
[----:B------:R-:W0:Y:S01]  /*e400*/  LDS R18, [R0+0x3e00] ;  /* 0x003e000000127984 */ /* 0x000e220000000800 */
[----:B------:R-:W-:-:S03]  /*e410*/  IADD3.X R3, PT, PT, R11, UR19, RZ, P0, !PT ;  /* 0x000000130b037c10 */ /* 0x000fc600087fe4ff */
[----:B------:R-:W0:Y:S01]  /*e420*/  LDS R15, [R0+0x1800] ;  /* 0x00180000000f7984 */ /* 0x000e220000000800 */
[----:B-1----:R-:W-:-:S03]  /*e430*/  FADD.FTZ R4, RZ, R4 ;  /* 0x00000004ff047221 */ /* 0x002fc60000010000 */
[----:B------:R-:W1:Y:S01]  /*e440*/  LDS R20, [R0+0x2c00] ;  /* 0x002c000000147984 */ /* 0x000e620000000800 */
[----:B--2---:R-:W-:-:S03]  /*e450*/  FADD.FTZ R4, R4, R5 ;  /* 0x0000000504047221 */ /* 0x004fc60000010000 */
[----:B------:R-:W2:Y:S01]  /*e460*/  LDS R26, [R0+0x4000] ;  /* 0x00400000001a7984 */ /* 0x000ea20000000800 */
[----:B---3--:R-:W-:Y:S01]  /*e470*/  FADD.FTZ R7, R4, R7 ;  /* 0x0000000704077221 */ /* 0x008fe20000010000 */
[C---:B------:R-:W-:Y:S02]  /*e480*/  IADD3 R4, P1, PT, R6.reuse, UR16, RZ ;  /* 0x0000001006047c10 */ /* 0x040fe4000ff3e0ff */
[----:B------:R-:W-:Y:S01]  /*e490*/  LDS R16, [R0+0x1a00] ;  /* 0x001a000000107984 */ /* 0x000fe20000000800 */
[----:B------:R-:W-:Y:S01]  /*e4a0*/  IADD3 R6, P2, PT, R6, UR4, RZ ;  /* 0x0000000406067c10 */ /* 0x000fe2000ff5e0ff */
[----:B----4-:R-:W-:Y:S01]  /*e4b0*/  FADD.FTZ R21, R7, R12 ;  /* 0x0000000c07157221 */ /* 0x010fe20000010000 */
[C---:B------:R-:W-:Y:S01]  /*e4c0*/  IADD3.X R5, PT, PT, R11.reuse, UR17, RZ, P1, !PT ;  /* 0x000000110b057c10 */ /* 0x040fe20008ffe4ff */
[----:B------:R-:W-:Y:S01]  /*e4d0*/  LDS R22, [R0+0x2e00] ;  /* 0x002e000000167984 */ /* 0x000fe20000000800 */
[----:B------:R-:W-:Y:S01]  /*e4e0*/  IADD3.X R7, PT, PT, R11, UR5, RZ, P2, !PT ;  /* 0x000000050b077c10 */ /* 0x000fe200097fe4ff */
[----:B0-----:R-:W-:-:S02]  /*e4f0*/  FADD.FTZ R8, RZ, R8 ;  /* 0x00000008ff087221 */ /* 0x001fc40000010000 */
[----:B------:R-:W0:Y:S02]  /*e500*/  LDS R11, [R0+0x600] ;  /* 0x00060000000b7984 */ /* 0x000e240000000800 */
[----:B------:R-:W-:Y:S02]  /*e510*/  FADD.FTZ R13, R8, R13 ;  /* 0x0000000d080d7221 */ /* 0x000fe40000010000 */
[----:B------:R-:W3:Y:S02]  /*e520*/  LDS R12, [R0+0x800] ;  /* 0x00080000000c7984 */ /* 0x000ee40000000800 */
[----:B------:R-:W-:Y:S02]  /*e530*/  FADD.FTZ R13, R13, R14 ;  /* 0x0000000e0d0d7221 */ /* 0x000fe40000010000 */
[----:B------:R-:W4:Y:S01]  /*e540*/  LDS R8, [R0+0xa00] ;  /* 0x000a000000087984 */ /* 0x000f220000000800 */
[----:B------:R-:W-:-:S03]  /*e550*/  FADD.FTZ R10, RZ, R10 ;  /* 0x0000000aff0a7221 */ /* 0x000fc60000010000 */
[----:B------:R-:W4:Y:S01]  /*e560*/  LDS R17, [R0+0x1c00] ;  /* 0x001c000000117984 */ /* 0x000f220000000800 */
[----:B------:R-:W-:-:S03]  /*e570*/  FADD.FTZ R23, R13, R18 ;  /* 0x000000120d177221 */ /* 0x000fc60000010000 */
[----:B------:R-:W4:Y:S01]  /*e580*/  LDS R13, [R0+0xc00] ;  /* 0x000c0000000d7984 */ /* 0x000f220000000800 */
[----:B------:R-:W-:-:S03]  /*e590*/  FADD.FTZ R15, R10, R15 ;  /* 0x0000000f0a0f7221 */ /* 0x000fc60000010000 */
[----:B------:R-:W4:Y:S01]  /*e5a0*/  LDS R19, [R0+0x1e00] ;  /* 0x001e000000137984 */ /* 0x000f220000000800 */
[----:B-1----:R-:W-:-:S03]  /*e5b0*/  FADD.FTZ R15, R15, R20 ;  /* 0x000000140f0f7221 */ /* 0x002fc60000010000 */
[----:B------:R-:W1:Y:S01]  /*e5c0*/  LDS R25, [R0+0x3000] ;  /* 0x0030000000197984 */ /* 0x000e620000000800 */
[----:B--2---:R-:W-:-:S03]  /*e5d0*/  FADD.FTZ R33, R15, R26 ;  /* 0x0000001a0f217221 */ /* 0x004fc60000010000 */
[----:B------:R-:W2:Y:S04]  /*e5e0*/  LDS R28, [R0+0x4200] ;  /* 0x00420000001c7984 */ /* 0x000ea80000000800 */
[----:B------:R-:W2:Y:S04]  /*e5f0*/  LDS R10, [R0+0xe00] ;  /* 0x000e0000000a7984 */ /* 0x000ea80000000800 */
[----:B------:R-:W-:Y:S04]  /*e600*/  STG.E desc[UR6][R2.64], R93 ;  /* 0x0000005d02007986 */ /* 0x000fe8000c101906 */
[----:B------:R-:W2:Y:S01]  /*e610*/  LDS R18, [R0+0x2000] ;  /* 0x0020000000127984 */ /* 0x000ea20000000800 */
[----:B0-----:R-:W-:-:S03]  /*e620*/  FADD.FTZ R11, RZ, R11 ;  /* 0x0000000bff0b7221 */ /* 0x001fc60000010000 */
[----:B------:R-:W-:Y:S01]  /*e630*/  STG.E desc[UR6][R4.64], R53 ;  /* 0x0000003504007986 */ /* 0x000fe2000c101906 */
[----:B------:R-:W-:Y:S01]  /*e640*/  FADD.FTZ R11, R11, R16 ;  /* 0x000000100b0b7221 */ /* 0x000fe20000010000 */
[----:B---3--:R-:W-:Y:S02]  /*e650*/  FADD.FTZ R12, RZ, R12 ;  /* 0x0000000cff0c7221 */ /* 0x008fe40000010000 */
[----:B------:R-:W0:Y:S01]  /*e660*/  LDS R27, [R0+0x3200] ;  /* 0x00320000001b7984 */ /* 0x000e220000000800 */
[----:B------:R-:W-:Y:S01]  /*e670*/  FADD.FTZ R11, R11, R22 ;  /* 0x000000160b0b7221 */ /* 0x000fe20000010000 */
[----:B----4-:R-:W-:Y:S02]  /*e680*/  FADD.FTZ R8, RZ, R8 ;  /* 0x00000008ff087221 */ /* 0x010fe40000010000 */
[----:B------:R-:W-:Y:S01]  /*e690*/  STG.E desc[UR6][R6.64], R21 ;  /* 0x0000001506007986 */ /* 0x000fe2000c101906 */
[----:B------:R-:W-:-:S03]  /*e6a0*/  FADD.FTZ R12, R12, R17 ;  /* 0x000000110c0c7221 */ /* 0x000fc60000010000 */
[----:B------:R-:W3:Y:S01]  /*e6b0*/  LDS R35, [R0+0x4400] ;  /* 0x0044000000237984 */ /* 0x000ee20000000800 */
[----:B------:R-:W-:-:S03]  /*e6c0*/  FADD.FTZ R13, RZ, R13 ;  /* 0x0000000dff0d7221 */ /* 0x000fc60000010000 */
[----:B------:R-:W4:Y:S01]  /*e6d0*/  LDS R14, [R0+0x1000] ;  /* 0x00100000000e7984 */ /* 0x000f220000000800 */
[----:B------:R-:W-:-:S03]  /*e6e0*/  FADD.FTZ R8, R8, R19 ;  /* 0x0000001308087221 */ /* 0x000fc60000010000 */
[----:B------:R-:W-:Y:S01]  /*e6f0*/  STG.E desc[UR6][R2.64+0x200], R95 ;  /* 0x0002005f02007986 */ /* 0x000fe2000c101906 */
[----:B-1----:R-:W-:-:S03]  /*e700*/  FADD.FTZ R12, R12, R25 ;  /* 0x000000190c0c7221 */ /* 0x002fc60000010000 */
[----:B------:R-:W1:Y:S01]  /*e710*/  LDS R21, [R0+0x2200] ;  /* 0x0022000000157984 */ /* 0x000e620000000800 */
[----:B--2---:R-:W-:-:S03]  /*e720*/  FADD.FTZ R11, R11, R28 ;  /* 0x0000001c0b0b7221 */ /* 0x004fc60000010000 */
[----:B------:R-:W-:Y:S01]  /*e730*/  STG.E desc[UR6][R4.64+0x200], R73 ;  /* 0x0002004904007986 */ /* 0x000fe2000c101906 */
[----:B------:R-:W-:-:S03]  /*e740*/  FADD.FTZ R10, RZ, R10 ;  /* 0x0000000aff0a7221 */ /* 0x000fc60000010000 */
[----:B------:R-:W2:Y:S04]  /*e750*/  LDS R24, [R0+0x3400] ;  /* 0x0034000000187984 */ /* 0x000ea80000000800 */
[----:B------:R-:W-:Y:S01]  /*e760*/  STG.E desc[UR6][R6.64+0x200], R23 ;  /* 0x0002001706007986 */ /* 0x000fe2000c101906 */
[----:B------:R-:W-:-:S03]  /*e770*/  FADD.FTZ R13, R13, R18 ;  /* 0x000000120d0d7221 */ /* 0x000fc60000010000 */
[----:B------:R-:W2:Y:S04]  /*e780*/  LDS R37, [R0+0x4600] ;  /* 0x0046000000257984 */ /* 0x000ea80000000800 */
[----:B------:R-:W2:Y:S01]  /*e790*/  LDS R15, [R0+0x1200] ;  /* 0x00120000000f7984 */ /* 0x000ea20000000800 */
[----:B0-----:R-:W-:-:S03]  /*e7a0*/  FADD.FTZ R8, R8, R27 ;  /* 0x0000001b08087221 */ /* 0x001fc60000010000 */
[----:B------:R-:W0:Y:S04]  /*e7b0*/  LDS R23, [R0+0x2400] ;  /* 0x0024000000177984 */ /* 0x000e280000000800 */
[----:B------:R-:W0:Y:S01]  /*e7c0*/  LDS R29, [R0+0x3600] ;  /* 0x00360000001d7984 */ /* 0x000e220000000800 */
[----:B---3--:R-:W-:-:S03]  /*e7d0*/  FADD.FTZ R35, R12, R35 ;  /* 0x000000230c237221 */ /* 0x008fc60000010000 */
[----:B------:R-:W3:Y:S01]  /*e7e0*/  LDS R30, [R0+0x4800] ;  /* 0x00480000001e7984 */ /* 0x000ee20000000800 */
[----:B----4-:R-:W-:-:S03]  /*e7f0*/  FADD.FTZ R14, RZ, R14 ;  /* 0x0000000eff0e7221 */ /* 0x010fc60000010000 */
[----:B------:R-:W4:Y:S04]  /*e800*/  LDS R20, [R0+0x2600] ;  /* 0x0026000000147984 */ /* 0x000f280000000800 */
[----:B------:R-:W4:Y:S01]  /*e810*/  LDS R31, [R0+0x3800] ;  /* 0x00380000001f7984 */ /* 0x000f220000000800 */
[----:B-1----:R-:W-:-:S03]  /*e820*/  FADD.FTZ R10, R10, R21 ;  /* 0x000000150a0a7221 */ /* 0x002fc60000010000 */
[----:B------:R-:W1:Y:S04]  /*e830*/  LDS R39, [R0+0x4a00] ;  /* 0x004a000000277984 */ /* 0x000e680000000800 */
[----:B------:R-:W1:Y:S01]  /*e840*/  LDS R16, [R0+0x3a00] ;  /* 0x003a000000107984 */ /* 0x000e620000000800 */
[----:B--2---:R-:W-:-:S03]  /*e850*/  FADD.FTZ R13, R13, R24 ;  /* 0x000000180d0d7221 */ /* 0x004fc60000010000 */
[----:B------:R-:W2:Y:S04]  /*e860*/  LDS R41, [R0+0x4c00] ;  /* 0x004c000000297984 */ /* 0x000ea80000000800 */
[----:B------:R-:W2:Y:S01]  /*e870*/  LDS R22, [R0+0x4e00] ;  /* 0x004e000000167984 */ /* 0x000ea20000000800 */
[----:B------:R-:W-:-:S03]  /*e880*/  FADD.FTZ R37, R8, R37 ;  /* 0x0000002508257221 */ /* 0x000fc60000010000 */
[----:B------:R-:W-:Y:S01]  /*e890*/  STG.E desc[UR6][R2.64+0x400], R97 ;  /* 0x0004006102007986 */ /* 0x000fe2000c101906 */
[----:B------:R-:W-:-:S03]  /*e8a0*/  FADD.FTZ R15, RZ, R15 ;  /* 0x0000000fff0f7221 */ /* 0x000fc60000010000 */
[----:B------:R-:W-:Y:S01]  /*e8b0*/  STG.E desc[UR6][R4.64+0x400], R45 ;  /* 0x0004002d04007986 */ /* 0x000fe2000c101906 */
[----:B0-----:R-:W-:-:S03]  /*e8c0*/  FADD.FTZ R14, R14, R23 ;  /* 0x000000170e0e7221 */ /* 0x001fc60000010000 */
[----:B------:R-:W-:Y:S01]  /*e8d0*/  STG.E desc[UR6][R6.64+0x400], R33 ;  /* 0x0004002106007986 */ /* 0x000fe2000c101906 */
[----:B------:R-:W-:-:S03]  /*e8e0*/  FADD.FTZ R10, R10, R29 ;  /* 0x0000001d0a0a7221 */ /* 0x000fc60000010000 */
[----:B------:R-:W-:Y:S01]  /*e8f0*/  STG.E desc[UR6][R2.64+0x600], R99 ;  /* 0x0006006302007986 */ /* 0x000fe2000c101906 */
[----:B---3--:R-:W-:-:S03]  /*e900*/  FADD.FTZ R13, R13, R30 ;  /* 0x0000001e0d0d7221 */ /* 0x008fc60000010000 */
[----:B------:R-:W-:Y:S01]  /*e910*/  STG.E desc[UR6][R4.64+0x600], R75 ;  /* 0x0006004b04007986 */ /* 0x000fe2000c101906 */
[----:B----4-:R-:W-:-:S03]  /*e920*/  FADD.FTZ R15, R15, R20 ;  /* 0x000000140f0f7221 */ /* 0x010fc60000010000 */
[----:B------:R-:W-:Y:S01]  /*e930*/  STG.E desc[UR6][R6.64+0x600], R11 ;  /* 0x0006000b06007986 */ /* 0x000fe2000c101906 */
[----:B------:R-:W-:-:S03]  /*e940*/  FADD.FTZ R14, R14, R31 ;  /* 0x0000001f0e0e7221 */ /* 0x000fc60000010000 */
[----:B------:R-:W-:Y:S01]  /*e950*/  STG.E desc[UR6][R2.64+0x800], R9 ;  /* 0x0008000902007986 */ /* 0x000fe2000c101906 */
[----:B-1----:R-:W-:-:S03]  /*e960*/  FADD.FTZ R39, R10, R39 ;  /* 0x000000270a277221 */ /* 0x002fc60000010000 */
[----:B------:R-:W-:Y:S01]  /*e970*/  STG.E desc[UR6][R4.64+0x800], R47 ;  /* 0x0008002f04007986 */ /* 0x000fe2000c101906 */
[----:B------:R-:W-:-:S03]  /*e980*/  FADD.FTZ R15, R15, R16 ;  /* 0x000000100f0f7221 */ /* 0x000fc60000010000 */
[----:B------:R-:W-:Y:S01]  /*e990*/  STG.E desc[UR6][R6.64+0x800], R35 ;  /* 0x0008002306007986 */ /* 0x000fe2000c101906 */
[----:B--2---:R-:W-:-:S03]  /*e9a0*/  FADD.FTZ R41, R14, R41 ;  /* 0x000000290e297221 */ /* 0x004fc60000010000 */
        /* <DEDUP_REMOVED lines=17> */
.L_x_444:
        /* <DEDUP_REMOVED lines=8> */
.L_x_469:
[----:B------:R-:W-:Y:S05]  /*eb40*/  BSYNC B2 ;  /* 0x0000000000027941 */ /* 0x000fea0003800000 */
.L_x_468:
[----:B------:R-:W-:Y:S01]  /*eb50*/  FADD.FTZ R233, R188, R233 ;  /* 0x000000e9bce97221 */ /* 0x000fe20000010000 */
[----:B------:R-:W-:Y:S01]  /*eb60*/  MOV R188, 0xffffffff ;  /* 0xffffffff00bc7802 */ /* 0x000fe20000000f00 */
[----:B------:R-:W-:Y:S01]  /*eb70*/  HFMA2 R209, -RZ, RZ, 0, 5.9604644775390625e-08 ;  /* 0x00000001ffd17431 */ /* 0x000fe200000001ff */
[----:B------:R-:W-:Y:S02]  /*eb80*/  MOV R232, R234 ;  /* 0x000000ea00e87202 */ /* 0x000fe40000000f00 */
[----:B------:R-:W-:-:S07]  /*eb90*/  MOV R208, 0x1f ;  /* 0x0000001f00d07802 */ /* 0x000fce0000000f00 */
[----:B------:R-:W-:Y:S05]  /*eba0*/  WARPSYNC.COLLECTIVE R188, `(.L_x_470) ;  /* 0x00000000bc087348 */ /* 0x000fea0003c00000 */
[----:B------:R0:W1:Y:S02]  /*ebb0*/  SHFL.BFLY P3, R188, R232, R209, R208 ;  /* 0x0c0000d1e8bc7389 */ /* 0x00006400000600d0 */
[----:B01----:R-:W-:Y:S05]  /*ebc0*/  ENDCOLLECTIVE ;  /* 0x000000000000791b */ /* 0x003fea0003800000 */
.L_x_470:
[----:B------:R-:W-:Y:S01]  /*ebd0*/  MOV R232, R233 ;  /* 0x000000e900e87202 */ /* 0x000fe20000000f00 */
[----:B------:R-:W-:Y:S02]  /*ebe0*/  HFMA2 R209, -RZ, RZ, 0, 1.1920928955078125e-07 ;  /* 0x00000002ffd17431 */ /* 0x000fe400000001ff */
[----:B------:R-:W-:Y:S01]  /*ebf0*/  FADD.FTZ R234, R188, R234 ;  /* 0x000000eabcea7221 */ /* 0x000fe20000010000 */
[----:B------:R-:W-:-:S07]  /*ec00*/  MOV R188, 0xffffffff ;  /* 0xffffffff00bc7802 */ /* 0x000fce0000000f00 */
[----:B------:R-:W-:Y:S05]  /*ec10*/  WARPSYNC.COLLECTIVE R188, `(.L_x_471) ;  /* 0x00000000bc087348 */ /* 0x000fea0003c00000 */
[----:B------:R0:W1:Y:S02]  /*ec20*/  SHFL.BFLY P3, R188, R232, R209, R208 ;  /* 0x0c0000d1e8bc7389 */ /* 0x00006400000600d0 */
[----:B01----:R-:W-:Y:S05]  /*ec30*/  ENDCOLLECTIVE ;  /* 0x000000000000791b */ /* 0x003fea0003800000 */
.L_x_471:
[----:B------:R-:W-:Y:S01]  /*ec40*/  MOV R232, R234 ;  /* 0x000000ea00e87202 */ /* 0x000fe20000000f00 */
[----:B------:R-:W-:Y:S01]  /*ec50*/  FADD.FTZ R233, R233, R188 ;  /* 0x000000bce9e97221 */ /* 0x000fe20000010000 */
[----:B------:R-:W-:-:S07]  /*ec60*/  MOV R188, 0xffffffff ;  /* 0xffffffff00bc7802 */ /* 0x000fce0000000f00 */
[----:B------:R-:W-:Y:S05]  /*ec70*/  WARPSYNC.COLLECTIVE R188, `(.L_x_472) ;  /* 0x00000000bc087348 */ /* 0x000fea0003c00000 */
[----:B------:R0:W1:Y:S02]  /*ec80*/  SHFL.BFLY P3, R188, R232, R209, R208 ;  /* 0x0c0000d1e8bc7389 */ /* 0x00006400000600d0 */
[----:B01----:R-:W-:Y:S05]  /*ec90*/  ENDCOLLECTIVE ;  /* 0x000000000000791b */ /* 0x003fea0003800000 */
.L_x_472:
[----:B------:R-:W-:Y:S01]  /*eca0*/  MOV R232, R233 ;  /* 0x000000e900e87202 */ /* 0x000fe20000000f00 */
[----:B------:R-:W-:Y:S02]  /*ecb0*/  HFMA2 R209, -RZ, RZ, 0, 2.384185791015625e-07 ;  /* 0x00000004ffd17431 */ /* 0x000fe400000001ff */
[----:B------:R-:W-:Y:S01]  /*ecc0*/  FADD.FTZ R234, R234, R188 ;  /* 0x000000bceaea7221 */ /* 0x000fe20000010000 */
[----:B------:R-:W-:-:S07]  /*ecd0*/  MOV R188, 0xffffffff ;  /* 0xffffffff00bc7802 */ /* 0x000fce0000000f00 */
[----:B------:R-:W-:Y:S05]  /*ece0*/  WARPSYNC.COLLECTIVE R188, `(.L_x_473) ;  /* 0x00000000bc087348 */ /* 0x000fea0003c00000 */
[----:B------:R0:W1:Y:S02]  /*ecf0*/  SHFL.BFLY P3, R188, R232, R209, R208 ;  /* 0x0c0000d1e8bc7389 */ /* 0x00006400000600d0 */
[----:B01----:R-:W-:Y:S05]  /*ed00*/  ENDCOLLECTIVE ;  /* 0x000000000000791b */ /* 0x003fea0003800000 */
.L_x_473:
[----:B------:R-:W-:Y:S01]  /*ed10*/  MOV R232, R234 ;  /* 0x000000ea00e87202 */ /* 0x000fe20000000f00 */
[----:B------:R-:W-:Y:S01]  /*ed20*/  FADD.FTZ R233, R233, R188 ;  /* 0x000000bce9e97221 */ /* 0x000fe20000010000 */
[----:B------:R-:W-:-:S07]  /*ed30*/  MOV R188, 0xffffffff ;  /* 0xffffffff00bc7802 */ /* 0x000fce0000000f00 */
[----:B------:R-:W-:Y:S05]  /*ed40*/  WARPSYNC.COLLECTIVE R188, `(.L_x_474) ;  /* 0x00000000bc087348 */ /* 0x000fea0003c00000 */
[----:B------:R0:W1:Y:S02]  /*ed50*/  SHFL.BFLY P3, R188, R232, R209, R208 ;  /* 0x0c0000d1e8bc7389 */ /* 0x00006400000600d0 */
[----:B01----:R-:W-:Y:S05]  /*ed60*/  ENDCOLLECTIVE ;  /* 0x000000000000791b */ /* 0x003fea0003800000 */
.L_x_474:
[----:B------:R-:W-:Y:S01]  /*ed70*/  MOV R232, R233 ;  /* 0x000000e900e87202 */ /* 0x000fe20000000f00 */
[----:B------:R-:W-:Y:S02]  /*ed80*/  HFMA2 R209, -RZ, RZ, 0, 4.76837158203125e-07 ;  /* 0x00000008ffd17431 */ /* 0x000fe400000001ff */
[----:B------:R-:W-:Y:S01]  /*ed90*/  FADD.FTZ R234, R234, R188 ;  /* 0x000000bceaea7221 */ /* 0x000fe20000010000 */
[----:B------:R-:W-:-:S07]  /*eda0*/  MOV R188, 0xffffffff ;  /* 0xffffffff00bc7802 */ /* 0x000fce0000000f00 */
[----:B------:R-:W-:Y:S05]  /*edb0*/  WARPSYNC.COLLECTIVE R188, `(.L_x_475) ;  /* 0x00000000bc087348 */ /* 0x000fea0003c00000 */
[----:B------:R0:W1:Y:S02]  /*edc0*/  SHFL.BFLY P3, R188, R232, R209, R208 ;  /* 0x0c0000d1e8bc7389 */ /* 0x00006400000600d0 */
[----:B01----:R-:W-:Y:S05]  /*edd0*/  ENDCOLLECTIVE ;  /* 0x000000000000791b */ /* 0x003fea0003800000 */
.L_x_475:
[----:B------:R-:W-:Y:S01]  /*ede0*/  MOV R232, R234 ;  /* 0x000000ea00e87202 */ /* 0x000fe20000000f00 */
[----:B------:R-:W-:Y:S01]  /*edf0*/  FADD.FTZ R233, R233, R188 ;  /* 0x000000bce9e97221 */ /* 0x000fe20000010000 */
[----:B------:R-:W-:-:S07]  /*ee00*/  MOV R188, 0xffffffff ;  /* 0xffffffff00bc7802 */ /* 0x000fce0000000f00 */
[----:B------:R-:W-:Y:S05]  /*ee10*/  WARPSYNC.COLLECTIVE R188, `(.L_x_476) ;  /* 0x00000000bc087348 */ /* 0x000fea0003c00000 */
[----:B------:R0:W1:Y:S02]  /*ee20*/  SHFL.BFLY P3, R188, R232, R209, R208 ;  /* 0x0c0000d1e8bc7389 */ /* 0x00006400000600d0 */
[----:B01----:R-:W-:Y:S05]  /*ee30*/  ENDCOLLECTIVE ;  /* 0x000000000000791b */ /* 0x003fea0003800000 */
.L_x_476:
[----:B------:R-:W2:Y:S01]  /*ee40*/  LDL.LU R208, [R1+0x14] ;  /* 0x0000140001d07983 */ /* 0x000ea20000300800 */
[----:B------:R-:W-:-:S03]  /*ee50*/  FADD.FTZ R234, R234, R188 ;  /* 0x000000bceaea7221 */ /* 0x000fc60000010000 */
        /* <DEDUP_REMOVED lines=8> */
[----:B0-----:R-:W3:Y:S01]  /*eee0*/  LDL.LU R188, [R1] ;  /* 0x0000000001bc7983 */ /* 0x001ee20000300800 */
[----:B------:R-:W-:Y:S01]  /*eef0*/  MOV R232, R233 ;  /* 0x000000e900e87202 */ /* 0x000fe20000000f00 */
[----:B------:R-:W-:-:S02]  /*ef00*/  HFMA2 R209, -RZ, RZ, 0, 9.5367431640625e-07 ;  /* 0x00000010ffd17431 */ /* 0x000fc400000001ff */
[----:B--2---:R-:W-:Y:S04]  /*ef10*/  STL [R1+0x58], R208 ;  /* 0x000058d001007387 */ /* 0x004fe80000100800 */
[----:B------:R-:W-:Y:S04]  /*ef20*/  STL [R1+0x60], R235 ;  /* 0x000060eb01007387 */ /* 0x000fe80000100800 */
        /* <DEDUP_REMOVED lines=29> */
[----:B0-----:R-:W-:-:S03]  /*f100*/  MOV R188, 0xffffffff ;  /* 0xffffffff00bc7802 */ /* 0x001fc60000000f00 */
[----:B------:R1:W-:Y:S01]  /*f110*/  STL [R1+0xd4], R250 ;  /* 0x0000d4fa01007387 */ /* 0x0003e20000100800 */
[----:B------:R-:W-:-:S03]  /*f120*/  MOV R208, 0x1f ;  /* 0x0000001f00d07802 */ /* 0x000fc60000000f00 */
        /* <DEDUP_REMOVED lines=8> */
[----:B------:R1:W-:Y:S02]  /*f1b0*/  STL [R1+0xe8], R213 ;  /* 0x0000e8d501007387 */ /* 0x0003e40000100800 */
[----:B-1----:R-:W-:Y:S05]  /*f1c0*/  WARPSYNC.COLLECTIVE R188, `(.L_x_477) ;  /* 0x00000000bc087348 */ /* 0x002fea0003c00000 */
[----:B------:R0:W2:Y:S02]  /*f1d0*/  SHFL.BFLY P3, R188, R232, R209, R208 ;  /* 0x0c0000d1e8bc7389 */ /* 0x0000a400000600d0 */
[----:B012---:R-:W-:Y:S05]  /*f1e0*/  ENDCOLLECTIVE ;  /* 0x000000000000791b */ /* 0x007fea0003800000 */
.L_x_477:
[----:B------:R-:W-:Y:S04]  /*f1f0*/  STL [R1+0x12c], R190 ;  /* 0x00012cbe01007387 */ /* 0x000fe80000100800 */
[----:B------:R-:W-:Y:S04]  /*f200*/  STL [R1+0x130], R214 ;  /* 0x000130d601007387 */ /* 0x000fe80000100800 */
[----:B------:R-:W-:Y:S04]  /*f210*/  STL [R1+0x134], R189 ;  /* 0x000134bd01007387 */ /* 0x000fe80000100800 */
[----:B------:R-:W-:Y:S04]  /*f220*/  STL [R1+0xec], R215 ;  /* 0x0000ecd701007387 */ /* 0x000fe80000100800 */
        /* <DEDUP_REMOVED lines=16> */
[----:B0-----:R-:W-:-:S03]  /*f330*/  MOV R112, R188 ;  /* 0x000000bc00707202 */ /* 0x001fc60000000f00 */
[----:B------:R1:W-:Y:S01]  /*f340*/  STL [R1+0x1c], R181 ;  /* 0x00001cb501007387 */ /* 0x0003e20000100800 */
[----:B------:R-:W-:-:S03]  /*f350*/  MOV R188, 0xffffffff ;  /* 0xffffffff00bc7802 */ /* 0x000fc60000000f00 */
[----:B------:R1:W-:Y:S01]  /*f360*/  STL [R1+0x20], R224 ;  /* 0x000020e001007387 */ /* 0x0003e20000100800 */
[----:B------:R-:W-:-:S03]  /*f370*/  MOV R232, R234 ;  /* 0x000000ea00e87202 */ /* 0x000fc60000000f00 */
        /* <DEDUP_REMOVED lines=11> */
.L_x_478:
[----:B------:R3:W-:Y:S04]  /*f430*/  STL [R1+0x44], R186 ;  /* 0x000044ba01007387 */ /* 0x0007e80000100800 */
[----:B------:R3:W-:Y:S04]  /*f440*/  STL [R1+0x48], R229 ;  /* 0x000048e501007387 */ /* 0x0007e80000100800 */
[----:B------:R3:W-:Y:S04]  /*f450*/  STL [R1+0x4c], R187 ;  /* 0x00004cbb01007387 */ /* 0x0007e80000100800 */
[----:B------:R3:W-:Y:S04]  /*f460*/  STL [R1+0x50], R230 ;  /* 0x000050e601007387 */ /* 0x0007e80000100800 */
[----:B------:R3:W-:Y:S01]  /*f470*/  STL [R1+0x54], R210 ;  /* 0x000054d201007387 */ /* 0x0007e20000100800 */
[----:B------:R-:W-:Y:S01]  /*f480*/  MOV R113, R188 ;  /* 0x000000bc00717202 */ /* 0x000fe20000000f00 */
[----:B------:R-:W-:Y:S06]  /*f490*/  BRA `(.L_x_479) ;  /* 0xffffff6400fc7947 */ /* 0x000fec000383ffff */
.L_x_480:
        /* <DEDUP_REMOVED lines=14> */
.L_x_25357:


//--------------------- .text._ZN10layer_norm13ln_bwd_kernelINS_13Kernel_traitsI13__nv_bfloat16S2_S2_S2_fjLj1280ELj1ELj4ELj1ELj16ENS_18Kernel_traits_baseILj1280ES2_S2_S2_S2_fjLj128EEEEELb0ELb1ELb1ELb0EEEvNS_9BwdParamsE --------------------------
	.section	.text._ZN10layer_norm13ln_bwd_kernelINS_13Kernel_traitsI13__nv_bfloat16S2_S2_S2_fjLj1280ELj1ELj4ELj1ELj16ENS_18Kernel_traits_baseILj1280ES2_S2_S2_S2_fjLj128EEEEELb0ELb1ELb1ELb0EEEvNS_9BwdParamsE,"ax",@progbits
	.align	128
        .global         _ZN10layer_norm13ln_bwd_kernelINS_13Kernel_traitsI13__nv_bfloat16S2_S2_S2_fjLj1280ELj1ELj4ELj1ELj16ENS_18Kernel_traits_baseILj1280ES2_S2_S2_S2_fjLj128EEEEELb0ELb1ELb1ELb0EEEvNS_9BwdParamsE
        .type           _ZN10layer_norm13ln_bwd_kernelINS_13Kernel_traitsI13__nv_bfloat16S2_S2_S2_fjLj1280ELj1ELj4ELj1ELj16ENS_18Kernel_traits_baseILj1280ES2_S2_S2_S2_fjLj128EEEEELb0ELb1ELb1ELb0EEEvNS_9BwdParamsE,@function
        .size           _ZN10layer_norm13ln_bwd_kernelINS_13Kernel_traitsI13__nv_bfloat16S2_S2_S2_fjLj1280ELj1ELj4ELj1ELj16ENS_18Kernel_traits_baseILj1280ES2_S2_S2_S2_fjLj128EEEEELb0ELb1ELb1ELb0EEEvNS_9BwdParamsE,(.L_x_25358 - _ZN10layer_norm13ln_bwd_kernelINS_13Kernel_traitsI13__nv_bfloat16S2_S2_S2_fjLj1280ELj1ELj4ELj1ELj16ENS_18Kernel_traits_baseILj1280ES2_S2_S2_S2_fjLj128EEEEELb0ELb1ELb1ELb0EEEvNS_9BwdParamsE)
        .other          _ZN10layer_norm13ln_bwd_kernelINS_13Kernel_traitsI13__nv_bfloat16S2_S2_S2_fjLj1280ELj1ELj4ELj1ELj16ENS_18Kernel_traits_baseILj1280ES2_S2_S2_S2_fjLj128EEEEELb0ELb1ELb1ELb0EEEvNS_9BwdParamsE,@"STO_CUDA_ENTRY STV_DEFAULT"
_ZN10layer_norm13ln_bwd_kernelINS_13Kernel_traitsI13__nv_bfloat16S2_S2_S2_fjLj1280ELj1ELj4ELj1ELj16ENS_18Kernel_traits_baseILj1280ES2_S2_S2_S2_fjLj128EEEEELb0ELb1ELb1ELb0EEEvNS_9BwdParamsE:
.text._ZN10layer_norm13ln_bwd_kernelINS_13Kernel_traitsI13__nv_bfloat16S2_S2_S2_fjLj1280ELj1ELj4ELj1ELj16ENS_18Kernel_traits_baseILj1280ES2_S2_S2_S2_fjLj128EEEEELb0ELb1ELb1ELb0EEEvNS_9BwdParamsE:
[----:B------:R-:W0:Y:S01]  /*0000*/  LDC R1, c[0x0][0x37c] ;  /* 0x0000df00ff017b82 */ /* 0x000e220000000800 */
[----:B------:R-:W1:Y:S01]  /*0010*/  S2R R12, SR_TID.X ;  /* 0x00000000000c7919 */ /* 0x000e620000002100 */
[----:B------:R-:W2:Y:S01]  /*0020*/  LDCU UR4, c[0x0][0x388] ;  /* 0x00007100ff0477ac */ /* 0x000ea20008000800 */
[----:B0-----:R-:W-:Y:S01]  /*0030*/  IADD3 R1, PT, PT, R1, -0x148, RZ ;  /* 0xfffffeb801017810 */ /* 0x001fe20007ffe0ff */
[----:B------:R-:W0:Y:S01]  /*0040*/  LDCU.64 UR6, c[0x0][0x358] ;  /* 0x00006b00ff0677ac */ /* 0x000e220008000a00 */
[----:B------:R-:W3:Y:S01]  /*0050*/  LDCU UR5, c[0x0][0x384] ;  /* 0x00007080ff0577ac */ /* 0x000ee20008000800 */
[----:B------:R-:W4:Y:S01]  /*0060*/  LDCU UR12, c[0x0][0x40c] ;  /* 0x00008180ff0c77ac */ /* 0x000f220008000800 */
[----:B------:R-:W0:Y:S01]  /*0070*/  LDCU UR14, c[0x0][0x388] ;  /* 0x00007100ff0e77ac */ /* 0x000e220008000800 */
[----:B--2---:R-:W-:Y:S01]  /*0080*/  MOV R2, UR4 ;  /* 0x0000000400027c02 */ /* 0x004fe20008000f00 */
[----:B------:R-:W2:Y:S03]  /*0090*/  LDCU.U8 UR8, c[0x0][0x410] ;  /* 0x00008200ff0877ac */ /* 0x000ea60008000000 */
[----:B------:R-:W-:Y:S01]  /*00a0*/  SHF.R.S32.HI R0, RZ, 0x1f, R2 ;  /* 0x0000001fff007819 */ /* 0x000fe20000011402 */
[----:B------:R3:W-:Y:S01]  /*00b0*/  STL [R1+0x4], R2 ;  /* 0x0000040201007387 */ /* 0x0007e20000100800 */
[----:B------:R-:W0:Y:S02]  /*00c0*/  LDCU UR9, c[0x0][0x400] ;  /* 0x00008000ff0977ac */ /* 0x000e240008000800 */
[----:B------:R-:W-:Y:S01]  /*00d0*/  LEA.HI R0, R0, R2, RZ, 0x3 ;  /* 0x0000000200007211 */ /* 0x000fe200078f18ff */
[----:B------:R-:W0:Y:S01]  /*00e0*/  LDCU.64 UR10, c[0x0][0x438] ;  /* 0x00008700ff0a77ac */ /* 0x000e220008000a00 */
[----:B-1----:R-:W-:Y:S01]  /*00f0*/  LOP3.LUT R10, R12, 0x1f, RZ, 0xc0, !PT ;  /* 0x0000001f0c0a7812 */ /* 0x002fe200078ec0ff */
[----:B------:R-:W1:Y:S03]  /*0100*/  LDCU.64 UR20, c[0x0][0x478] ;  /* 0x00008f00ff1477ac */ /* 0x000e660008000a00 */
[----:B------:R-:W-:Y:S01]  /*0110*/  LOP3.LUT R13, R10, 0x1f, RZ, 0x3c, !PT ;  /* 0x0000001f0a0d7812 */ /* 0x000fe200078e3cff */
[----:B------:R4:W-:Y:S04]  /*0120*/  STL [R1+0x8], R10 ;  /* 0x0000080a01007387 */ /* 0x0009e80000100800 */
[----:B------:R-:W2:Y:S04]  /*0130*/  LDL.64 R68, [R1+0xf0] ;  /* 0x0000f00001447983 */ /* 0x000ea80000100a00 */
[----:B------:R-:W2:Y:S01]  /*0140*/  LDL.64 R70, [R1+0xf8] ;  /* 0x0000f80001467983 */ /* 0x000ea20000100a00 */
        /* <DEDUP_REMOVED lines=14> */
[----:B------:R-:W4:Y:S02]  /*0230*/  @P0 LDC.64 R4, c[0x0][0x3e8] ;  /* 0x0000fa00ff040b82 */ /* 0x000f240000000a00 */
[----:B------:R-:W2:Y:S04]  /*0240*/  LDL.64 R52, [R1+0xb0] ;  /* 0x0000b00001347983 */ /* 0x000ea80000100a00 */
[----:B------:R-:W2:Y:S02]  /*0250*/  LDL.64 R54, [R1+0xb8] ;  /* 0x0000b80001367983 */ /* 0x000ea40000100a00 */
[----:B------:R-:W1:Y:S08]  /*0260*/  @P1 LDC.64 R6, c[0x0][0x3d0] ;  /* 0x0000f400ff061b82 */ /* 0x000e700000000a00 */
[----:B------:R-:W1:Y:S08]  /*0270*/  @P1 LDC.64 R8, c[0x0][0x3e8] ;  /* 0x0000fa00ff081b82 */ /* 0x000e700000000a00 */
[----:B------:R-:W1:Y:S08]  /*0280*/  @P2 LDC.64 R16, c[0x0][0x3d0] ;  /* 0x0000f400ff102b82 */ /* 0x000e700000000a00 */
[----:B------:R-:W1:Y:S01]  /*0290*/  @P2 LDC.64 R18, c[0x0][0x3e8] ;  /* 0x0000fa00ff122b82 */ /* 0x000e620000000a00 */
[----:B---3--:R-:W-:-:S07]  /*02a0*/  @P0 IMAD.WIDE.U32 R2, R29, 0x10, R2 ;  /* 0x000000101d020825 */ /* 0x008fce00078e0002 */
[----:B------:R-:W3:Y:S01]  /*02b0*/  @P3 LDC.64 R20, c[0x0][0x3d0] ;  /* 0x0000f400ff143b82 */ /* 0x000ee20000000a00 */
[----:B----4-:R-:W-:-:S07]  /*02c0*/  @P0 IMAD.WIDE.U32 R4, R29, 0x10, R4 ;  /* 0x000000101d040825 */ /* 0x010fce00078e0004 */
[----:B------:R-:W4:Y:S01]  /*02d0*/  @P3 LDC.64 R22, c[0x0][0x3e8] ;  /* 0x0000fa00ff163b82 */ /* 0x000f220000000a00 */
[----:B------:R-:W-:Y:S01]  /*02e0*/  @P0 LOP3.LUT R29, R29, 0x20, RZ, 0xfc, !PT ;  /* 0x000000201d1d0812 */ /* 0x000fe200078efcff */
[----:B0-----:R-:W5:Y:S06]  /*02f0*/  @P0 LDG.E.128 R32, desc[UR6][R4.64] ;  /* 0x0000000604200981 */ /* 0x001f6c000c1e1d00 */
[----:B------:R-:W0:Y:S01]  /*0300*/  @P4 LDC.64 R24, c[0x0][0x3d0] ;  /* 0x0000f400ff184b82 */ /* 0x000e220000000a00 */
[----:B-1----:R-:W-:-:S04]  /*0310*/  @P1 IMAD.WIDE.U32 R10, R29, 0x10, R6 ;  /* 0x000000101d0a1825 */ /* 0x002fc800078e0006 */
[C---:B------:R-:W-:Y:S01]  /*0320*/  @P1 IMAD.WIDE.U32 R14, R29.reuse, 0x10, R8 ;  /* 0x000000101d0e1825 */ /* 0x040fe200078e0008 */
[----:B------:R-:W-:Y:S02]  /*0330*/  @P1 IADD3 R29, PT, PT, R29, 0x20, RZ ;  /* 0x000000201d1d1810 */ /* 0x000fe40007ffe0ff */
[----:B------:R-:W1:Y:S02]  /*0340*/  @P4 LDC.64 R26, c[0x0][0x3e8] ;  /* 0x0000fa00ff1a4b82 */ /* 0x000e640000000a00 */
        /* <DEDUP_REMOVED lines=9> */
[C---:B----4-:R-:W-:Y:S01]  /*03e0*/  @P3 IMAD.WIDE.U32 R22, R29.reuse, 0x10, R22 ;  /* 0x000000101d163825 */ /* 0x050fe200078e0016 */
[----:B------:R-:W-:-:S04]  /*03f0*/  @P3 IADD3 R29, PT, PT, R29, 0x20, RZ ;  /* 0x000000201d1d3810 */ /* 0x000fc80007ffe0ff */
[----:B------:R3:W5:Y:S01]  /*0400*/  @P3 LDG.E.128 R44, desc[UR6][R22.64] ;  /* 0x00000006162c3981 */ /* 0x000762000c1e1d00 */
[----:B0-----:R-:W-:-:S04]  /*0410*/  @P4 IMAD.WIDE.U32 R6, R29, 0x10, R24 ;  /* 0x000000101d064825 */ /* 0x001fc800078e0018 */
[----:B-1----:R-:W-:-:S05]  /*0420*/  @P4 IMAD.WIDE.U32 R8, R29, 0x10, R26 ;  /* 0x000000101d084825 */ /* 0x002fca00078e001a */
[----:B------:R3:W5:Y:S04]  /*0430*/  @P4 LDG.E.128 R48, desc[UR6][R8.64] ;  /* 0x0000000608304981 */ /* 0x000768000c1e1d00 */
[----:B--2---:R-:W2:Y:S04]  /*0440*/  @P0 LDG.E.128 R68, desc[UR6][R2.64] ;  /* 0x0000000602440981 */ /* 0x004ea8000c1e1d00 */
[----:B------:R-:W4:Y:S04]  /*0450*/  @P1 LDG.E.128 R64, desc[UR6][R10.64] ;  /* 0x000000060a401981 */ /* 0x000f28000c1e1d00 */
[----:B------:R-:W3:Y:S04]  /*0460*/  @P2 LDG.E.128 R60, desc[UR6][R16.64] ;  /* 0x00000006103c2981 */ /* 0x000ee8000c1e1d00 */
[----:B------:R-:W3:Y:S04]  /*0470*/  @P3 LDG.E.128 R56, desc[UR6][R20.64] ;  /* 0x0000000614383981 */ /* 0x000ee8000c1e1d00 */
[----:B------:R-:W3:Y:S01]  /*0480*/  @P4 LDG.E.128 R52, desc[UR6][R6.64] ;  /* 0x0000000606344981 */ /* 0x000ee2000c1e1d00 */
        /* <DEDUP_REMOVED lines=43> */
[----:B------:R-:W-:Y:S01]  /*0740*/  CS2R R150, SRZ ;  /* 0x0000000000967805 */ /* 0x000fe2000001ff00 */
[----:B--2---:R0:W-:Y:S04]  /*0750*/  @P0 STL.64 [R1+0xf0], R68 ;  /* 0x0000f04401000387 */ /* 0x0041e80000100a00 */
[----:B------:R1:W-:Y:S04]  /*0760*/  @P0 STL.64 [R1+0xf8], R70 ;  /* 0x0000f84601000387 */ /* 0x0003e80000100a00 */
[----:B----4-:R-:W-:Y:S04]  /*0770*/  @P1 STL.64 [R1+0xe0], R64 ;  /* 0x0000e04001001387 */ /* 0x010fe80000100a00 */
[----:B------:R2:W-:Y:S04]  /*0780*/  @P1 STL.64 [R1+0xe8], R66 ;  /* 0x0000e84201001387 */ /* 0x0005e80000100a00 */
[----:B---3--:R-:W-:Y:S04]  /*0790*/  @P2 STL.64 [R1+0xd0], R60 ;  /* 0x0000d03c01002387 */ /* 0x008fe80000100a00 */
[----:B------:R3:W-:Y:S04]  /*07a0*/  @P2 STL.64 [R1+0xd8], R62 ;  /* 0x0000d83e01002387 */ /* 0x0007e80000100a00 */
[----:B------:R-:W-:Y:S04]  /*07b0*/  @P3 STL.64 [R1+0xc0], R56 ;  /* 0x0000c03801003387 */ /* 0x000fe80000100a00 */
[----:B------:R4:W-:Y:S04]  /*07c0*/  @P3 STL.64 [R1+0xc8], R58 ;  /* 0x0000c83a01003387 */ /* 0x0009e80000100a00 */
[----:B------:R-:W-:Y:S04]  /*07d0*/  @P4 STL.64 [R1+0xb0], R52 ;  /* 0x0000b03401004387 */ /* 0x000fe80000100a00 */
[----:B------:R4:W-:Y:S04]  /*07e0*/  @P4 STL.64 [R1+0xb8], R54 ;  /* 0x0000b83601004387 */ /* 0x0009e80000100a00 */
        /* <DEDUP_REMOVED lines=16> */
[----:B------:R-:W-:Y:S01]  /*08f0*/  ISETP.GE.AND P0, PT, R12, UR5, PT ;  /* 0x000000050c007c0c */ /* 0x000fe2000bf06270 */
[----:B------:R-:W-:Y:S01]  /*0900*/  IMAD.MOV.U32 R157, RZ, RZ, R71 ;  /* 0x000000ffff9d7224 */ /* 0x000fe200078e0047 */
[----:B------:R-:W-:Y:S01]  /*0910*/  MOV R156, R70 ;  /* 0x00000046009c7202 */ /* 0x000fe20000000f00 */
[----:B------:R-:W-:Y:S01]  /*0920*/  IMAD.MOV.U32 R86, RZ, RZ, R64 ;  /* 0x000000ffff567224 */ /* 0x000fe200078e0040 */
[----:B------:R-:W-:Y:S01]  /*0930*/  MOV R155, R69 ;  /* 0x00000045009b7202 */ /* 0x000fe20000000f00 */
[----:B------:R-:W-:Y:S01]  /*0940*/  IMAD.MOV.U32 R18, RZ, RZ, R57 ;  /* 0x000000ffff127224 */ /* 0x000fe200078e0039 */
[----:B------:R-:W-:-:S02]  /*0950*/  MOV R154, R68 ;  /* 0x00000044009a7202 */ /* 0x000fc40000000f00 */
[----:B0-----:R-:W-:Y:S02]  /*0960*/  CS2R R68, SRZ ;  /* 0x0000000000447805 */ /* 0x001fe4000001ff00 */
[----:B------:R-:W-:Y:S02]  /*0970*/  MOV R153, R67 ;  /* 0x0000004300997202 */ /* 0x000fe40000000f00 */
[----:B-1----:R-:W-:Y:S02]  /*0980*/  CS2R R70, SRZ ;  /* 0x0000000000467805 */ /* 0x002fe4000001ff00 */
[----:B------:R-:W-:Y:S02]  /*0990*/  MOV R152, R66 ;  /* 0x0000004200987202 */ /* 0x000fe40000000f00 */
[----:B--2---:R-:W-:Y:S02]  /*09a0*/  CS2R R66, SRZ ;  /* 0x0000000000427805 */ /* 0x004fe4000001ff00 */
[----:B------:R-:W-:-:S02]  /*09b0*/  MOV R87, R65 ;  /* 0x0000004100577202 */ /* 0x000fc40000000f00 */
[----:B------:R-:W-:Y:S02]  /*09c0*/  CS2R R64, SRZ ;  /* 0x0000000000407805 */ /* 0x000fe4000001ff00 */
[----:B------:R-:W-:Y:S02]  /*09d0*/  MOV R85, R63 ;  /* 0x0000003f00557202 */ /* 0x000fe40000000f00 */
[----:B------:R-:W-:Y:S02]  /*09e0*/  MOV R84, R62 ;  /* 0x0000003e00547202 */ /* 0x000fe40000000f00 */
[----:B---3--:R-:W-:Y:S02]  /*09f0*/  CS2R R62, SRZ ;  /* 0x00000000003e7805 */ /* 0x008fe4000001ff00 */
[----:B------:R-:W-:Y:S02]  /*0a00*/  MOV R30, R61 ;  /* 0x0000003d001e7202 */ /* 0x000fe40000000f00 */
[----:B------:R-:W-:-:S02]  /*0a10*/  MOV R29, R60 ;  /* 0x0000003c001d7202 */ /* 0x000fc40000000f00 */
[----:B------:R-:W-:Y:S02]  /*0a20*/  CS2R R60, SRZ ;  /* 0x00000000003c7805 */ /* 0x000fe4000001ff00 */
[----:B------:R-:W-:Y:S02]  /*0a30*/  MOV R28, R59 ;  /* 0x0000003b001c7202 */ /* 0x000fe40000000f00 */
[----:B------:R-:W-:Y:S02]  /*0a40*/  MOV R20, R58 ;  /* 0x0000003a00147202 */ /* 0x000fe40000000f00 */
[----:B----4-:R-:W-:Y:S02]  /*0a50*/  CS2R R58, SRZ ;  /* 0x00000000003a7805 */ /* 0x010fe4000001ff00 */
[----:B------:R-:W-:Y:S02]  /*0a60*/  MOV R16, R56 ;  /* 0x0000003800107202 */ /* 0x000fe40000000f00 */
[----:B------:R-:W-:-:S02]  /*0a70*/  CS2R R56, SRZ ;  /* 0x0000000000387805 */ /* 0x000fc4000001ff00 */
[----:B------:R-:W-:Y:S02]  /*0a80*/  MOV R10, R55 ;  /* 0x00000037000a7202 */ /* 0x000fe40000000f00 */
[----:B------:R-:W-:Y:S02]  /*0a90*/  MOV R6, R54 ;  /* 0x0000003600067202 */ /* 0x000fe40000000f00 */
[----:B------:R-:W-:Y:S02]  /*0aa0*/  CS2R R54, SRZ ;  /* 0x0000000000367805 */ /* 0x000fe4000001ff00 */
[----:B------:R-:W-:Y:S02]  /*0ab0*/  MOV R4, R53 ;  /* 0x0000003500047202 */ /* 0x000fe40000000f00 */
[----:B------:R-:W-:Y:S02]  /*0ac0*/  MOV R2, R52 ;  /* 0x0000003400027202 */ /* 0x000fe40000000f00 */
[----:B------:R-:W-:Y:S01]  /*0ad0*/  CS2R R52, SRZ ;  /* 0x0000000000347805 */ /* 0x000fe2000001ff00 */
[----:B------:R-:W-:Y:S06]  /*0ae0*/  @P0 BRA `(.L_x_482) ;  /* 0x000000cc00ec0947 */ /* 0x000fec0003800000 */
[----:B-----5:R-:W-:Y:S02]  /*0af0*/  PRMT R72, R35, 0x7632, R72 ;  /* 0x0000763223487816 */ /* 0x020fe40000000048 */
[----:B------:R-:W-:Y:S02]  /*0b00*/  CS2R R74, SRZ ;  /* 0x00000000004a7805 */ /* 0x000fe4000001ff00 */
[----:B------:R-:W-:Y:S02]  /*0b10*/  PRMT R71, R34, 0x7632, R71 ;  /* 0x0000763222477816 */ /* 0x000fe40000000047 */
[----:B------:R-:W-:Y:S02]  /*0b20*/  CS2R R76, SRZ ;  /* 0x00000000004c7805 */ /* 0x000fe4000001ff00 */
[----:B------:R-:W-:Y:S01]  /*0b30*/  PRMT R70, R33, 0x7632, R70 ;  /* 0x0000763221467816 */ /* 0x000fe20000000046 */
[----:B------:R0:W-:Y:S01]  /*0b40*/  STL.S16 [R1+0xa0], R72 ;  /* 0x0000a04801007387 */ /* 0x0001e20000100600 */
[----:B------:R-:W-:-:S02]  /*0b50*/  PRMT R69, R32, 0x7632, R69 ;  /* 0x0000763220457816 */ /* 0x000fc40000000045 */
[----:B------:R-:W-:Y:S02]  /*0b60*/  CS2R R78, SRZ ;  /* 0x00000000004e7805 */ /* 0x000fe4000001ff00 */
[----:B------:R-:W-:Y:S01]  /*0b70*/  PRMT R68, R157, 0x7632, R68 ;  /* 0x000076329d447816 */ /* 0x000fe20000000044 */
[----:B------:R-:W-:Y:S01]  /*0b80*/  STL.S16 [R1+0x9c], R71 ;  /* 0x00009c4701007387 */ /* 0x000fe20000100600 */
[----:B------:R-:W-:Y:S02]  /*0b90*/  PRMT R67, R156, 0x7632, R67 ;  /* 0x000076329c437816 */ /* 0x000fe40000000043 */
[----:B------:R-:W-:Y:S02]  /*0ba0*/  CS2R R80, SRZ ;  /* 0x0000000000507805 */ /* 0x000fe4000001ff00 */
[----:B------:R-:W-:Y:S01]  /*0bb0*/  PRMT R66, R155, 0x7632, R66 ;  /* 0x000076329b427816 */ /* 0x000fe20000000042 */
[----:B------:R1:W-:Y:S01]  /*0bc0*/  STL.S16 [R1+0x98], R70 ;  /* 0x0000984601007387 */ /* 0x0003e20000100600 */
[----:B------:R-:W-:-:S02]  /*0bd0*/  PRMT R65, R154, 0x7632, R65 ;  /* 0x000076329a417816 */ /* 0x000fc40000000041 */
[----:B0-----:R-:W-:Y:S02]  /*0be0*/  CS2R R72, SRZ ;  /* 0x0000000000487805 */ /* 0x001fe4000001ff00 */
[----:B------:R-:W-:Y:S01]  /*0bf0*/  PRMT R64, R39, 0x7632, R64 ;  /* 0x0000763227407816 */ /* 0x000fe20000000040 */
[----:B------:R-:W-:Y:S01]  /*0c00*/  STL.S16 [R1+0x94], R69 ;  /* 0x0000944501007387 */ /* 0x000fe20000100600 */
[----:B------:R-:W-:Y:S02]  /*0c10*/  PRMT R63, R38, 0x7632, R63 ;  /* 0x00007632263f7816 */ /* 0x000fe4000000003f */
[----:B------:R-:W-:Y:S02]  /*0c20*/  CS2R R82, SRZ ;  /* 0x0000000000527805 */ /* 0x000fe4000001ff00 */
[----:B------:R-:W-:Y:S01]  /*0c30*/  PRMT R62, R37, 0x7632, R62 ;  /* 0x00007632253e7816 */ /* 0x000fe2000000003e */
[----:B------:R0:W-:Y:S01]  /*0c40*/  STL.S16 [R1+0x140], R68 ;  /* 0x0001404401007387 */ /* 0x0001e20000100600 */
[----:B------:R-:W-:-:S02]  /*0c50*/  PRMT R61, R36, 0x7632, R61 ;  /* 0x00007632243d7816 */ /* 0x000fc4000000003d */
[----:B-1----:R-:W-:Y:S02]  /*0c60*/  CS2R R70, SRZ ;  /* 0x0000000000467805 */ /* 0x002fe4000001ff00 */
        /* <DEDUP_REMOVED lines=56> */
[----:B------:R-:W-:Y:S01]  /*0ff0*/  CS2R R98, SRZ ;  /* 0x0000000000627805 */ /* 0x000fe2000001ff00 */
[----:B------:R-:W-:Y:S01]  /*1000*/  STL.S16 [R1+0x74], R53 ;  /* 0x0000743501007387 */ /* 0x000fe20000100600 */
[----:B------:R-:W-:Y:S02]  /*1010*/  CS2R R100, SRZ ;  /* 0x0000000000647805 */ /* 0x000fe4000001ff00 */
[----:B------:R-:W-:Y:S02]  /*1020*/  CS2R R102, SRZ ;  /* 0x0000000000667805 */ /* 0x000fe4000001ff00 */
[----:B------:R-:W-:Y:S01]  /*1030*/  CS2R R104, SRZ ;  /* 0x0000000000687805 */ /* 0x000fe2000001ff00 */
[----:B------:R0:W-:Y:S01]  /*1040*/  STL.S16 [R1+0x120], R52 ;  /* 0x0001203401007387 */ /* 0x0001e20000100600 */
[----:B------:R-:W-:-:S02]  /*1050*/  CS2R R106, SRZ ;  /* 0x00000000006a7805 */ /* 0x000fc4000001ff00 */
[----:B-1----:R-:W-:Y:S02]  /*1060*/  CS2R R54, SRZ ;  /* 0x0000000000367805 */ /* 0x002fe4000001ff00 */
[----:B------:R-:W-:Y:S01]  /*1070*/  CS2R R108, SRZ ;  /* 0x00000000006c7805 */ /* 0x000fe2000001ff00 */
[----:B------:R-:W-:Y:S01]  /*1080*/  STL.S16 [R1+0x11c], R31 ;  /* 0x00011c1f01007387 */ /* 0x000fe20000100600 */
[----:B------:R-:W-:Y:S02]  /*1090*/  CS2R R110, SRZ ;  /* 0x00000000006e7805 */ /* 0x000fe4000001ff00 */
[----:B------:R-:W-:Y:S02]  /*10a0*/  CS2R R112, SRZ ;  /* 0x0000000000707805 */ /* 0x000fe4000001ff00 */
[----:B------:R-:W-:Y:S01]  /*10b0*/  CS2R R114, SRZ ;  /* 0x0000000000727805 */ /* 0x000fe2000001ff00 */
[----:B------:R-:W-:Y:S01]  /*10c0*/  STL.S16 [R1+0x118], R27 ;  /* 0x0001181b01007387 */ /* 0x000fe20000100600 */
[----:B------:R-:W-:-:S02]  /*10d0*/  CS2R R116, SRZ ;  /* 0x0000000000747805 */ /* 0x000fc4000001ff00 */
[----:B0-----:R-:W-:Y:S02]  /*10e0*/  CS2R R52, SRZ ;  /* 0x0000000000347805 */ /* 0x001fe4000001ff00 */
[----:B------:R-:W-:Y:S01]  /*10f0*/  CS2R R118, SRZ ;  /* 0x0000000000767805 */ /* 0x000fe2000001ff00 */
[----:B------:R0:W-:Y:S01]  /*1100*/  STL.S16 [R1+0x114], R26 ;  /* 0x0001141a01007387 */ /* 0x0001e20000100600 */
[----:B------:R-:W-:Y:S02]  /*1110*/  CS2R R120, SRZ ;  /* 0x0000000000787805 */ /* 0x000fe4000001ff00 */
[----:B------:R-:W-:Y:S02]  /*1120*/  CS2R R122, SRZ ;  /* 0x00000000007a7805 */ /* 0x000fe4000001ff00 */
[----:B------:R-:W-:Y:S01]  /*1130*/  CS2R R124, SRZ ;  /* 0x00000000007c7805 */ /* 0x000fe2000001ff00 */
[----:B------:R-:W-:Y:S01]  /*1140*/  STL.S16 [R1+0x70], R25 ;  /* 0x0000701901007387 */ /* 0x000fe20000100600 */
[----:B------:R-:W-:-:S02]  /*1150*/  CS2R R126, SRZ ;  /* 0x00000000007e7805 */ /* 0x000fc4000001ff00 */
[----:B------:R-:W-:Y:S02]  /*1160*/  CS2R R128, SRZ ;  /* 0x0000000000807805 */ /* 0x000fe4000001ff00 */
[----:B------:R-:W-:Y:S01]  /*1170*/  CS2R R130, SRZ ;  /* 0x0000000000827805 */ /* 0x000fe2000001ff00 */
[----:B------:R1:W-:Y:S01]  /*1180*/  STL.S16 [R1+0x6c], R24 ;  /* 0x00006c1801007387 */ /* 0x0003e20000100600 */
[----:B------:R-:W-:Y:S02]  /*1190*/  CS2R R132, SRZ ;  /* 0x0000000000847805 */ /* 0x000fe4000001ff00 */
[----:B0-----:R-:W-:Y:S02]  /*11a0*/  CS2R R26, SRZ ;  /* 0x00000000001a7805 */ /* 0x001fe4000001ff00 */
[----:B------:R-:W-:Y:S01]  /*11b0*/  CS2R R134, SRZ ;  /* 0x0000000000867805 */ /* 0x000fe2000001ff00 */
[----:B------:R0:W-:Y:S01]  /*11c0*/  STL.S16 [R1+0x68], R23 ;  /* 0x0000681701007387 */ /* 0x0001e20000100600 */
[----:B------:R-:W-:-:S02]  /*11d0*/  CS2R R136, SRZ ;  /* 0x0000000000887805 */ /* 0x000fc4000001ff00 */
[----:B------:R-:W-:Y:S02]  /*11e0*/  CS2R R138, SRZ ;  /* 0x00000000008a7805 */ /* 0x000fe4000001ff00 */
[----:B------:R-:W-:Y:S01]  /*11f0*/  CS2R R140, SRZ ;  /* 0x00000000008c7805 */ /* 0x000fe2000001ff00 */
[----:B------:R0:W-:Y:S01]  /*1200*/  STL.S16 [R1+0x64], R22 ;  /* 0x0000641601007387 */ /* 0x0001e20000100600 */
[----:B------:R-:W-:Y:S02]  /*1210*/  CS2R R142, SRZ ;  /* 0x00000000008e7805 */ /* 0x000fe4000001ff00 */
[----:B-1----:R-:W-:Y:S02]  /*1220*/  CS2R R24, SRZ ;  /* 0x0000000000187805 */ /* 0x002fe4000001ff00 */
[----:B------:R-:W-:Y:S01]  /*1230*/  CS2R R144, SRZ ;  /* 0x0000000000907805 */ /* 0x000fe2000001ff00 */
[----:B------:R0:W-:Y:S01]  /*1240*/  STL.S16 [R1+0x110], R21 ;  /* 0x0001101501007387 */ /* 0x0001e20000100600 */
[----:B------:R-:W-:-:S02]  /*1250*/  CS2R R146, SRZ ;  /* 0x0000000000927805 */ /* 0x000fc4000001ff00 */
[----:B------:R-:W-:Y:S02]  /*1260*/  CS2R R148, SRZ ;  /* 0x0000000000947805 */ /* 0x000fe4000001ff00 */
        /* <DEDUP_REMOVED lines=27> */
[----:B------:R0:W-:Y:S02]  /*1420*/  STL [R1+0x2c], RZ ;  /* 0x00002cff01007387 */ /* 0x0001e40000100800 */
.L_x_610:
[----:B0-----:R-:W0:Y:S08]  /*1430*/  LDC.64 R8, c[0x0][0x3f8] ;  /* 0x0000fe00ff087b82 */ /* 0x001e300000000a00 */
[----:B------:R-:W1:Y:S01]  /*1440*/  LDC.64 R180, c[0x0][0x3f0] ;  /* 0x0000fc00ffb47b82 */ /* 0x000e620000000a00 */
[----:B0-----:R-:W-:-:S05]  /*1450*/  IMAD.WIDE R8, R12, 0x4, R8 ;  /* 0x000000040c087825 */ /* 0x001fca00078e0208 */
[----:B------:R0:W2:Y:S01]  /*1460*/  LDG.E R11, desc[UR6][R8.64] ;  /* 0x00000006080b7981 */ /* 0x0000a2000c1e1900 */
[C---:B-1----:R-:W-:Y:S01]  /*1470*/  IMAD.WIDE R180, R12.reuse, 0x4, R180 ;  /* 0x000000040cb47825 */ /* 0x042fe200078e02b4 */
[----:B0-----:R-:W0:Y:S03]  /*1480*/  LDC.64 R8, c[0x0][0x3c8] ;  /* 0x0000f200ff087b82 */ /* 0x001e260000000a00 */
[----:B0-----:R-:W-:-:S05]  /*1490*/  IMAD.WIDE R8, R12, 0x4, R8 ;  /* 0x000000040c087825 */ /* 0x001fca00078e0208 */
[----:B-----5:R0:W5:Y:S04]  /*14a0*/  LDG.E R10, desc[UR6][R8.64] ;  /* 0x00000006080a7981 */ /* 0x020168000c1e1900 */
[----:B------:R-:W3:Y:S01]  /*14b0*/  LDG.E R8, desc[UR6][R180.64] ;  /* 0x00000006b4087981 */ /* 0x000ee2000c1e1900 */
[----:B------:R-:W-:Y:S01]  /*14c0*/  BSSY.RECONVERGENT B1, `(.L_x_483) ;  /* 0x0000295000017945 */ /* 0x000fe20003800200 */
[----:B------:R-:W-:Y:S02]  /*14d0*/  HFMA2 R220, -RZ, RZ, 0, 0 ;  /* 0x00000000ffdc7431 */ /* 0x000fe400000001ff */
[----:B------:R-:W-:Y:S01]  /*14e0*/  IMAD.MOV.U32 R219, RZ, RZ, RZ ;  /* 0x000000ffffdb7224 */ /* 0x000fe200078e00ff */
[----:B--2---:R-:W-:Y:S01]  /*14f0*/  ISETP.GE.AND P1, PT, R11, 0x1, PT ;  /* 0x000000010b00780c */ /* 0x004fe20003f26270 */
[----:B---3--:R0:W-:-:S12]  /*1500*/  STL [R1+0x10], R8 ;  /* 0x0000100801007387 */ /* 0x0081d80000100800 */
[----:B------:R-:W-:Y:S05]  /*1510*/  @!P1 BRA `(.L_x_484) ;  /* 0x0000002400a89947 */ /* 0x000fea0003800000 */
[----:B0-----:R-:W0:Y:S02]  /*1520*/  LDC.64 R8, c[0x0][0x3c0] ;  /* 0x0000f000ff087b82 */ /* 0x001e240000000a00 */
[----:B0-----:R-:W-:-:S06]  /*1530*/  IMAD.WIDE R8, R12, 0x4, R8 ;  /* 0x000000040c087825 */ /* 0x001fcc00078e0208 */
[----:B------:R0:W2:Y:S01]  /*1540*/  LDG.E R9, desc[UR6][R8.64] ;  /* 0x0000000608097981 */ /* 0x0000a2000c1e1900 */
[----:B------:R-:W-:Y:S01]  /*1550*/  MOV R181, UR14 ;  /* 0x0000000e00b57c02 */ /* 0x000fe20008000f00 */
[----:B------:R-:W-:Y:S01]  /*1560*/  BSSY.RECONVERGENT B2, `(.L_x_485) ;  /* 0x0000098000027945 */ /* 0x000fe20003800200 */
[C---:B------:R-:W-:Y:S01]  /*1570*/  ISETP.GE.U32.AND P6, PT, R13.reuse, 0x20, PT ;  /* 0x000000200d00780c */ /* 0x040fe20003fc6070 */
[----:B------:R-:W1:Y:S01]  /*1580*/  S2R R182, SR_TID.X ;  /* 0x0000000000b67919 */ /* 0x000e620000002100 */
[----:B------:R-:W-:Y:S01]  /*1590*/  ISETP.NE.AND P0, PT, RZ, UR8, PT ;  /* 0x00000008ff007c0c */ /* 0x000fe2000bf05270 */
[----:B------:R-:W-:Y:S01]  /*15a0*/  IMAD R180, R12, R181, RZ ;  /* 0x000000b50cb47224 */ /* 0x000fe200078e02ff */
[C---:B------:R-:W-:Y:S01]  /*15b0*/  ISETP.GE.U32.AND P5, PT, R13.reuse, 0x40, PT ;  /* 0x000000400d00780c */ /* 0x040fe20003fa6070 */
[----:B------:R3:W-:Y:S01]  /*15c0*/  STL [R1+0x4], R181 ;  /* 0x000004b501007387 */ /* 0x0007e20000100800 */
[----:B------:R-:W-:Y:S02]  /*15d0*/  ISETP.GE.U32.AND P2, PT, R13, 0x60, PT ;  /* 0x000000600d00780c */ /* 0x000fe40003f46070 */
[----:B0-----:R-:W-:-:S02]  /*15e0*/  IADD3 R8, PT, PT, R11, -0x1, RZ ;  /* 0xffffffff0b087810 */ /* 0x001fc40007ffe0ff */
[C---:B------:R-:W-:Y:S02]  /*15f0*/  ISETP.GE.U32.AND P3, PT, R13.reuse, 0x80, PT ;  /* 0x000000800d00780c */ /* 0x040fe40003f66070 */
[----:B------:R-:W-:Y:S01]  /*1600*/  ISETP.GE.U32.AND P4, PT, R13, 0xa0, PT ;  /* 0x000000a00d00780c */ /* 0x000fe20003f86070 */
[----:B------:R-:W-:Y:S01]  /*1610*/  IMAD R8, R8, R181, RZ ;  /* 0x000000b508087224 */ /* 0x000fe200078e02ff */
[----:B------:R-:W-:Y:S02]  /*1620*/  MOV R220, RZ ;  /* 0x000000ff00dc7202 */ /* 0x000fe40000000f00 */
[----:B---3--:R-:W-:Y:S02]  /*1630*/  SHF.R.S32.HI R181, RZ, 0x1f, R180 ;  /* 0x0000001fffb57819 */ /* 0x008fe400000114b4 */
[----:B------:R-:W-:Y:S02]  /*1640*/  MOV R219, RZ ;  /* 0x000000ff00db7202 */ /* 0x000fe40000000f00 */
[----:B------:R-:W-:-:S02]  /*1650*/  LEA.HI R180, R181, R180, RZ, 0x3 ;  /* 0x000000b4b5b47211 */ /* 0x000fc400078f18ff */
[----:B------:R-:W-:-:S04]  /*1660*/  SHF.R.S32.HI R181, RZ, 0x1f, R8 ;  /* 0x0000001fffb57819 */ /* 0x000fc80000011408 */
[----:B------:R-:W-:Y:S02]  /*1670*/  LEA.HI R8, R181, R8, RZ, 0x3 ;  /* 0x00000008b5087211 */ /* 0x000fe400078f18ff */
[----:B-1----:R-:W-:-:S04]  /*1680*/  LOP3.LUT R182, R182, 0x1f, RZ, 0xc0, !PT ;  /* 0x0000001fb6b67812 */ /* 0x002fc800078ec0ff */
[-C--:B------:R-:W-:Y:S01]  /*1690*/  LEA.HI.SX32 R180, R180, R182.reuse, 0x1d ;  /* 0x000000b6b4b47211 */ /* 0x080fe200078feaff */
[----:B------:R0:W-:Y:S01]  /*16a0*/  STL [R1+0x8], R182 ;  /* 0x000008b601007387 */ /* 0x0001e20000100800 */
[----:B------:R-:W-:Y:S02]  /*16b0*/  LEA.HI.SX32 R191, R8, R182, 0x1d ;  /* 0x000000b608bf7211 */ /* 0x000fe400078feaff */
[----:B------:R-:W-:Y:S01]  /*16c0*/  MOV R8, R180 ;  /* 0x000000b400087202 */ /* 0x000fe20000000f00 */
[----:B------:R0:W-:Y:S01]  /*16d0*/  STL [R1+0xc], R180 ;  /* 0x00000cb401007387 */ /* 0x0001e20000100800 */
[----:B--2---:R-:W-:Y:S01]  /*16e0*/  FSEL R9, R9, RZ, !P0 ;  /* 0x000000ff09097208 */ /* 0x004fe20004000000 */
[----:B0-----:R-:W-:Y:S06]  /*16f0*/  @!P6 BRA `(.L_x_486) ;  /* 0x0000000400f8e947 */ /* 0x001fec0003800000 */
[----:B------:R-:W0:Y:S01]  /*1700*/  LDC.64 R6, c[0x0][0x3a8] ;  /* 0x0000ea00ff067b82 */ /* 0x000e220000000a00 */
[----:B------:R-:W2:Y:S04]  /*1710*/  LDL R245, [R1+0xf0] ;  /* 0x0000f00001f57983 */ /* 0x000ea80000100800 */
[----:B------:R-:W3:Y:S03]  /*1720*/  LDL.LU R23, [R1+0x50] ;  /* 0x0000500001177983 */ /* 0x000ee60000300800 */
[----:B------:R-:W1:Y:S01]  /*1730*/  LDC.64 R184, c[0x0][0x428] ;  /* 0x00010a00ffb87b82 */ /* 0x000e620000000a00 */
[----:B------:R-:W4:Y:S04]  /*1740*/  LDL R241, [R1+0xf4] ;  /* 0x0000f40001f17983 */ /* 0x000f280000100800 */
[----:B------:R-:W4:Y:S04]  /*1750*/  LDL.LU R196, [R1+0x58] ;  /* 0x0000580001c47983 */ /* 0x000f280000300800 */
[----:B------:R-:W4:Y:S04]  /*1760*/  LDL R235, [R1+0xf8] ;  /* 0x0000f80001eb7983 */ /* 0x000f280000100800 */
[----:B------:R-:W4:Y:S01]  /*1770*/  LDL.LU R218, [R1+0x40] ;  /* 0x0000400001da7983 */ /* 0x000f220000300800 */
[----:B0-----:R-:W-:Y:S01]  /*1780*/  IMAD.WIDE.U32 R6, R8, 0x10, R6 ;  /* 0x0000001008067825 */ /* 0x001fe200078e0006 */
[----:B------:R-:W-:-:S02]  /*1790*/  ISETP.NE.U32.AND P0, PT, RZ, UR10, PT ;  /* 0x0000000aff007c0c */ /* 0x000fc4000bf05070 */
[----:B------:R-:W4:Y:S04]  /*17a0*/  LDL R217, [R1+0xfc] ;  /* 0x0000fc0001d97983 */ /* 0x000f280000100800 */
[----:B------:R1:W3:Y:S01]  /*17b0*/  LDG.E.128 R180, desc[UR6][R6.64] ;  /* 0x0000000606b47981 */ /* 0x0002e2000c1e1d00 */
[----:B------:R-:W-:-:S03]  /*17c0*/  ISETP.NE.AND.EX P0, PT, RZ, UR11, PT, P0 ;  /* 0x0000000bff007c0c */ /* 0x000fc6000bf05300 */
[----:B------:R-:W4:Y:S04]  /*17d0*/  LDL.LU R216, [R1+0x48] ;  /* 0x0000480001d87983 */ /* 0x000f280000300800 */
[----:B------:R-:W4:Y:S01]  /*17e0*/  LDL R215, [R1+0x134] ;  /* 0x0001340001d77983 */ /* 0x000f220000100800 */
[----:B-1----:R-:W-:-:S05]  /*17f0*/  IMAD.WIDE.U32 R6, R191, 0x10, R184 ;  /* 0x00000010bf067825 */ /* 0x002fca00078e00b8 */
[----:B------:R0:W4:Y:S02]  /*1800*/  LDG.E.128 R184, desc[UR6][R6.64] ;  /* 0x0000000606b87981 */ /* 0x000124000c1e1d00 */
[----:B0-----:R-:W0:Y:S02]  /*1810*/  @P0 LDC.64 R6, c[0x0][0x438] ;  /* 0x00010e00ff060b82 */ /* 0x001e240000000a00 */
[----:B0-----:R-:W-:-:S05]  /*1820*/  @P0 IMAD.WIDE.U32 R6, R8, 0x10, R6 ;  /* 0x0000001008060825 */ /* 0x001fca00078e0006 */
[----:B------:R4:W5:Y:S01]  /*1830*/  @P0 LDG.E.128 R152, desc[UR6][R6.64] ;  /* 0x0000000606980981 */ /* 0x000962000c1e1d00 */
[----:B--2---:R-:W-:Y:S02]  /*1840*/  SHF.L.U32 R18, R245, 0x10, RZ ;  /* 0x00000010f5127819 */ /* 0x004fe400000006ff */
[----:B---3--:R-:W-:-:S05]  /*1850*/  SHF.L.U32 R0, R180, 0x10, RZ ;  /* 0x00000010b4007819 */ /* 0x008fca00000006ff */
[----:B------:R-:W-:-:S04]  /*1860*/  FADD.FTZ R0, -R9, R0 ;  /* 0x0000000009007221 */ /* 0x000fc80000010100 */
[----:B-----5:R-:W-:Y:S01]  /*1870*/  FMUL.FTZ R0, R10, R0 ;  /* 0x000000000a007220 */ /* 0x020fe20000410000 */
[----:B----4-:R-:W-:Y:S01]  /*1880*/  SHF.L.U32 R6, R184, 0x10, RZ ;  /* 0x00000010b8067819 */ /* 0x010fe200000006ff */
[----:B------:R-:W-:-:S04]  /*1890*/  IMAD.U32 R7, R181, 0x10000, RZ ;  /* 0x00010000b5077824 */ /* 0x000fc800078e00ff */
[-C--:B------:R-:W-:Y:S01]  /*18a0*/  FFMA.FTZ R23, R0, R6.reuse, R23 ;  /* 0x0000000600177223 */ /* 0x080fe20000010017 */
[----:B------:R-:W-:Y:S01]  /*18b0*/  FADD.FTZ R76, R76, R6 ;  /* 0x000000064c4c7221 */ /* 0x000fe20000010000 */
[----:B------:R-:W-:Y:S01]  /*18c0*/  FMUL.FTZ R234, R18, R6 ;  /* 0x0000000612ea7220 */ /* 0x000fe20000410000 */
[----:B------:R-:W-:Y:S01]  /*18d0*/  SHF.L.U32 R6, R182, 0x10, RZ ;  /* 0x00000010b6067819 */ /* 0x000fe200000006ff */
[----:B------:R-:W-:Y:S01]  /*18e0*/  FADD.FTZ R7, -R9, R7 ;  /* 0x0000000709077221 */ /* 0x000fe20000010100 */
[----:B------:R0:W-:Y:S01]  /*18f0*/  STL [R1+0x50], R23 ;  /* 0x0000501701007387 */ /* 0x0001e20000100800 */
[----:B------:R-:W-:Y:S02]  /*1900*/  SHF.L.U32 R18, R185, 0x10, RZ ;  /* 0x00000010b9127819 */ /* 0x000fe400000006ff */
[----:B------:R-:W-:Y:S01]  /*1910*/  FADD.FTZ R6, -R9, R6 ;  /* 0x0000000609067221 */ /* 0x000fe20000010100 */
[----:B------:R-:W-:Y:S01]  /*1920*/  FMUL.FTZ R7, R10, R7 ;  /* 0x000000070a077220 */ /* 0x000fe20000410000 */
[----:B0-----:R-:W-:-:S02]  /*1930*/  SHF.L.U32 R23, R241, 0x10, RZ ;  /* 0x00000010f1177819 */ /* 0x001fc400000006ff */
[----:B------:R-:W-:Y:S01]  /*1940*/  FMUL.FTZ R6, R10, R6 ;  /* 0x000000060a067220 */ /* 0x000fe20000410000 */
[-C--:B------:R-:W-:Y:S02]  /*1950*/  FFMA.FTZ R196, R7, R18.reuse, R196 ;  /* 0x0000001207c47223 */ /* 0x080fe400000100c4 */
[----:B------:R-:W-:Y:S01]  /*1960*/  FMUL.FTZ R219, R23, R18 ;  /* 0x0000001217db7220 */ /* 0x000fe20000410000 */
[----:B------:R-:W-:Y:S02]  /*1970*/  IMAD.U32 R23, R186, 0x10000, RZ ;  /* 0x00010000ba177824 */ /* 0x000fe400078e00ff */
[----:B------:R0:W-:Y:S02]  /*1980*/  STL [R1+0x58], R196 ;  /* 0x000058c401007387 */ /* 0x0001e40000100800 */
[----:B------:R-:W-:Y:S02]  /*1990*/  FFMA.FTZ R218, R6, R23, R218 ;  /* 0x0000001706da7223 */ /* 0x000fe400000100da */
[----:B------:R-:W-:Y:S04]  /*19a0*/  STL [R1], R219 ;  /* 0x000000db01007387 */ /* 0x000fe80000100800 */
[----:B------:R1:W-:Y:S04]  /*19b0*/  STL [R1+0x40], R218 ;  /* 0x000040da01007387 */ /* 0x0003e80000100800 */
[----:B------:R-:W2:Y:S01]  /*19c0*/  LDL.LU R220, [R1+0x54] ;  /* 0x0000540001dc7983 */ /* 0x000ea20000300800 */
[----:B0-----:R-:W-:Y:S01]  /*19d0*/  SHF.L.U32 R196, R235, 0x10, RZ ;  /* 0x00000010ebc47819 */ /* 0x001fe200000006ff */
[----:B------:R-:W-:Y:S01]  /*19e0*/  FADD.FTZ R78, R78, R18 ;  /* 0x000000124e4e7221 */ /* 0x000fe20000010000 */
[----:B------:R-:W-:Y:S01]  /*19f0*/  SHF.L.U32 R18, R183, 0x10, RZ ;  /* 0x00000010b7127819 */ /* 0x000fe200000006ff */
[----:B------:R-:W-:-:S02]  /*1a00*/  FADD.FTZ R80, R80, R23 ;  /* 0x0000001750507221 */ /* 0x000fc40000010000 */
[----:B------:R-:W-:Y:S01]  /*1a10*/  FMUL.FTZ R252, R196, R23 ;  /* 0x00000017c4fc7220 */ /* 0x000fe20000410000 */
[----:B------:R-:W-:Y:S01]  /*1a20*/  PRMT R23, R180, 0x7632, R23 ;  /* 0x00007632b4177816 */ /* 0x000fe20000000017 */
[----:B------:R-:W-:Y:S01]  /*1a30*/  FADD.FTZ R18, -R9, R18 ;  /* 0x0000001209127221 */ /* 0x000fe20000010100 */
[----:B-1----:R-:W3:Y:S01]  /*1a40*/  LDL R218, [R1+0x138] ;  /* 0x0001380001da7983 */ /* 0x002ee20000100800 */
[----:B------:R-:W-:Y:S02]  /*1a50*/  SHF.L.U32 R180, R187, 0x10, RZ ;  /* 0x00000010bbb47819 */ /* 0x000fe400000006ff */
[----:B------:R-:W-:Y:S01]  /*1a60*/  SHF.L.U32 R23, R23, 0x10, RZ ;  /* 0x0000001017177819 */ /* 0x000fe200000006ff */
[----:B------:R-:W-:Y:S01]  /*1a70*/  FMUL.FTZ R18, R10, R18 ;  /* 0x000000120a127220 */ /* 0x000fe20000410000 */
[----:B------:R-:W-:Y:S02]  /*1a80*/  SHF.L.U32 R196, R217, 0x10, RZ ;  /* 0x00000010d9c47819 */ /* 0x000fe400000006ff */
[----:B------:R-:W-:Y:S01]  /*1a90*/  PRMT R181, R184, 0x7632, R181 ;  /* 0x00007632b8b57816 */ /* 0x000fe200000000b5 */
[----:B------:R-:W4:Y:S01]  /*1aa0*/  LDL.LU R217, [R1+0x5c] ;  /* 0x00005c0001d97983 */ /* 0x000f220000300800 */
[----:B------:R-:W-:Y:S01]  /*1ab0*/  FADD.FTZ R23, -R9, R23 ;  /* 0x0000001709177221 */ /* 0x000fe20000010100 */
[----:B------:R-:W-:Y:S01]  /*1ac0*/  FADD.FTZ R82, R82, R180 ;  /* 0x000000b452527221 */ /* 0x000fe20000010000 */
[-C--:B------:R-:W-:Y:S01]  /*1ad0*/  FFMA.FTZ R216, R18, R180.reuse, R216 ;  /* 0x000000b412d87223 */ /* 0x080fe200000100d8 */
[----:B------:R-:W-:Y:S01]  /*1ae0*/  FMUL.FTZ R245, R196, R180 ;  /* 0x000000b4c4f57220 */ /* 0x000fe20000410000 */
[C---:B------:R-:W-:Y:S01]  /*1af0*/  PRMT R180, R181.reuse, 0x7632, R180 ;  /* 0x00007632b5b47816 */ /* 0x040fe200000000b4 */
[----:B------:R-:W-:Y:S01]  /*1b00*/  FMUL.FTZ R23, R10, R23 ;  /* 0x000000170a177220 */ /* 0x000fe20000410000 */
[----:B------:R-:W-:-:S02]  /*1b10*/  SHF.L.U32 R181, R181, 0x10, RZ ;  /* 0x00000010b5b57819 */ /* 0x000fc400000006ff */
[----:B------:R-:W-:Y:S01]  /*1b20*/  SHF.L.U32 R184, R215, 0x10, RZ ;  /* 0x00000010d7b87819 */ /* 0x000fe200000006ff */
[----:B------:R0:W-:Y:S02]  /*1b30*/  STL [R1+0x48], R216 ;  /* 0x000048d801007387 */ /* 0x0001e40000100800 */
[--C-:B------:R-:W-:Y:S02]  /*1b40*/  FADD.FTZ R77, R77, R181.reuse ;  /* 0x000000b54d4d7221 */ /* 0x100fe40000010000 */
[-C--:B------:R-:W-:Y:S01]  /*1b50*/  FMUL.FTZ R241, R184, R181.reuse ;  /* 0x000000b5b8f17220 */ /* 0x080fe20000410000 */
[----:B0-----:R-:W4:Y:S04]  /*1b60*/  LDL R216, [R1+0x13c] ;  /* 0x00013c0001d87983 */ /* 0x001f280000100800 */
[----:B------:R-:W4:Y:S01]  /*1b70*/  LDL.LU R215, [R1+0x44] ;  /* 0x0000440001d77983 */ /* 0x000f220000300800 */
[----:B--2---:R-:W-:Y:S01]  /*1b80*/  FFMA.FTZ R220, R23, R181, R220 ;  /* 0x000000b517dc7223 */ /* 0x004fe200000100dc */
[----:B------:R-:W-:-:S04]  /*1b90*/  PRMT R181, R185, 0x7632, R181 ;  /* 0x00007632b9b57816 */ /* 0x000fc800000000b5 */
[----:B------:R-:W-:Y:S04]  /*1ba0*/  STL [R1+0x54], R220 ;  /* 0x000054dc01007387 */ /* 0x000fe80000100800 */
[----:B------:R-:W2:Y:S04]  /*1bb0*/  LDL R185, [R1+0x140] ;  /* 0x0001400001b97983 */ /* 0x000ea80000100800 */
[----:B------:R-:W2:Y:S01]  /*1bc0*/  LDL.LU R184, [R1+0x4c] ;  /* 0x00004c0001b87983 */ /* 0x000ea20000300800 */
[----:B------:R-:W-:Y:S01]  /*1bd0*/  IMAD.U32 R180, R180, 0x10000, RZ ;  /* 0x00010000b4b47824 */ /* 0x000fe200078e00ff */
[----:B------:R-:W-:-:S03]  /*1be0*/  PRMT R183, R182, 0x7632, R183 ;  /* 0x00007632b6b77816 */ /* 0x000fc600000000b7 */
[----:B------:R-:W-:Y:S01]  /*1bf0*/  FADD.FTZ R180, -R9, R180 ;  /* 0x000000b409b47221 */ /* 0x000fe20000010100 */
[----:B------:R-:W-:Y:S02]  /*1c00*/  SHF.L.U32 R181, R181, 0x10, RZ ;  /* 0x00000010b5b57819 */ /* 0x000fe400000006ff */
[----:B---3--:R-:W-:Y:S01]  /*1c10*/  SHF.L.U32 R182, R218, 0x10, RZ ;  /* 0x00000010dab67819 */ /* 0x008fe200000006ff */
[----:B------:R-:W-:Y:S01]  /*1c20*/  FMUL.FTZ R196, R10, R180 ;  /* 0x000000b40ac47220 */ /* 0x000fe20000410000 */
[----:B------:R-:W-:Y:S01]  /*1c30*/  SHF.L.U32 R180, R183, 0x10, RZ ;  /* 0x00000010b7b47819 */ /* 0x000fe200000006ff */
[----:B------:R-:W-:Y:S02]  /*1c40*/  FADD.FTZ R79, R79, R181 ;  /* 0x000000b54f4f7221 */ /* 0x000fe40000010000 */
[-C--:B----4-:R-:W-:Y:S01]  /*1c50*/  FFMA.FTZ R217, R196, R181.reuse, R217 ;  /* 0x000000b5c4d97223 */ /* 0x090fe200000100d9 */
[----:B------:R-:W-:Y:S01]  /*1c60*/  FMUL.FTZ R235, R182, R181 ;  /* 0x000000b5b6eb7220 */ /* 0x000fe20000410000 */
[----:B------:R-:W-:Y:S01]  /*1c70*/  PRMT R181, R183, 0x7632, R181 ;  /* 0x00007632b7b57816 */ /* 0x000fe200000000b5 */
[----:B------:R-:W-:Y:S01]  /*1c80*/  FADD.FTZ R183, -R9, R180 ;  /* 0x000000b409b77221 */ /* 0x000fe20000010100 */
[----:B------:R-:W-:-:S02]  /*1c90*/  PRMT R182, R186, 0x7632, R182 ;  /* 0x00007632bab67816 */ /* 0x000fc400000000b6 */
[----:B------:R-:W-:Y:S01]  /*1ca0*/  SHF.L.U32 R181, R181, 0x10, RZ ;  /* 0x00000010b5b57819 */ /* 0x000fe200000006ff */
[----:B------:R-:W-:Y:S01]  /*1cb0*/  FMUL.FTZ R218, R10, R183 ;  /* 0x000000b70ada7220 */ /* 0x000fe20000410000 */
[----:B------:R-:W-:Y:S02]  /*1cc0*/  SHF.L.U32 R182, R182, 0x10, RZ ;  /* 0x00000010b6b67819 */ /* 0x000fe400000006ff */
[----:B------:R-:W-:Y:S01]  /*1cd0*/  PRMT R180, R187, 0x7632, R180 ;  /* 0x00007632bbb47816 */ /* 0x000fe200000000b4 */
[----:B------:R-:W-:Y:S01]  /*1ce0*/  FADD.FTZ R181, -R9, R181 ;  /* 0x000000b509b57221 */ /* 0x000fe20000010100 */
[----:B------:R-:W-:Y:S01]  /*1cf0*/  SHF.L.U32 R183, R216, 0x10, RZ ;  /* 0x00000010d8b77819 */ /* 0x000fe200000006ff */
[-C--:B------:R-:W-:Y:S02]  /*1d00*/  FFMA.FTZ R215, R218, R182.reuse, R215 ;  /* 0x000000b6dad77223 */ /* 0x080fe400000100d7 */
[----:B------:R-:W-:Y:S01]  /*1d10*/  FMUL.FTZ R216, R10, R181 ;  /* 0x000000b50ad87220 */ /* 0x000fe20000410000 */
[----:B------:R-:W-:Y:S01]  /*1d20*/  IMAD.U32 R180, R180, 0x10000, RZ ;  /* 0x00010000b4b47824 */ /* 0x000fe200078e00ff */
[----:B------:R0:W-:Y:S03]  /*1d30*/  STL [R1+0x5c], R217 ;  /* 0x00005cd901007387 */ /* 0x0001e60000100800 */
[----:B------:R-:W-:Y:S01]  /*1d40*/  FADD.FTZ R83, R83, R180 ;  /* 0x000000b453537221 */ /* 0x000fe20000010000 */
[----:B------:R1:W-:Y:S01]  /*1d50*/  STL [R1+0x44], R215 ;  /* 0x000044d701007387 */ /* 0x0003e20000100800 */
[----:B0-----:R-:W-:Y:S01]  /*1d60*/  FMUL.FTZ R217, R183, R182 ;  /* 0x000000b6b7d97220 */ /* 0x001fe20000410000 */
[----:B------:R-:W-:Y:S01]  /*1d70*/  FADD.FTZ R81, R81, R182 ;  /* 0x000000b651517221 */ /* 0x000fe20000010000 */
[----:B------:R-:W-:-:S02]  /*1d80*/  IADD3 R191, PT, PT, R191, 0x20, RZ ;  /* 0x00000020bfbf7810 */ /* 0x000fc40007ffe0ff */
[----:B------:R-:W-:Y:S02]  /*1d90*/  IADD3 R8, PT, PT, R8, 0x20, RZ ;  /* 0x0000002008087810 */ /* 0x000fe40007ffe0ff */
[----:B--2---:R-:W-:Y:S01]  /*1da0*/  SHF.L.U32 R181, R185, 0x10, RZ ;  /* 0x00000010b9b57819 */ /* 0x004fe200000006ff */
[----:B------:R-:W-:-:S04]  /*1db0*/  FFMA.FTZ R184, R216, R180, R184 ;  /* 0x000000b4d8b87223 */ /* 0x000fc800000100b8 */
[----:B-1----:R-:W-:Y:S01]  /*1dc0*/  FMUL.FTZ R215, R181, R180 ;  /* 0x000000b4b5d77220 */ /* 0x002fe20000410000 */
[----:B------:R-:W-:Y:S01]  /*1dd0*/  FADD.FTZ R181, RZ, R234 ;  /* 0x000000eaffb57221 */ /* 0x000fe20000010000 */
[----:B------:R-:W-:-:S03]  /*1de0*/  FFMA.FTZ R180, R0, R234, RZ ;  /* 0x000000ea00b47223 */ /* 0x000fc600000100ff */
[----:B------:R-:W-:Y:S01]  /*1df0*/  FADD.FTZ R181, R181, R241 ;  /* 0x000000f1b5b57221 */ /* 0x000fe20000010000 */
[----:B------:R-:W-:Y:S01]  /*1e00*/  FFMA.FTZ R180, R23, R241, R180 ;  /* 0x000000f117b47223 */ /* 0x000fe200000100b4 */
[----:B------:R0:W-:Y:S02]  /*1e10*/  STL [R1+0x4c], R184 ;  /* 0x00004cb801007387 */ /* 0x0001e40000100800 */
        /* <DEDUP_REMOVED lines=11> */
[----:B0-----:R-:W-:-:S07]  /*1ed0*/  FFMA.FTZ R219, R216, R215, R180 ;  /* 0x000000d7d8db7223 */ /* 0x001fce00000100b4 */
.L_x_486:
[----:B------:R-:W-:Y:S05]  /*1ee0*/  BSYNC.RECONVERGENT B2 ;  /* 0x0000000000027941 */ /* 0x000fea0003800200 */
.L_x_485:
[----:B------:R-:W-:Y:S04]  /*1ef0*/  BSSY.RECONVERGENT B2, `(.L_x_487) ;  /* 0x000007f000027945 */ /* 0x000fe80003800200 */
[----:B------:R-:W-:Y:S05]  /*1f00*/  @!P5 BRA `(.L_x_488) ;  /* 0x0000000400f4d947 */ /* 0x000fea0003800000 */
[----:B------:R-:W0:Y:S01]  /*1f10*/  LDC.64 R4, c[0x0][0x3a8] ;  /* 0x0000ea00ff047b82 */ /* 0x000e220000000a00 */
[----:B------:R-:W2:Y:S04]  /*1f20*/  LDL R232, [R1+0xe0] ;  /* 0x0000e00001e87983 */ /* 0x000ea80000100800 */
[----:B------:R-:W3:Y:S03]  /*1f30*/  LDL.LU R209, [R1+0x30] ;  /* 0x0000300001d17983 */ /* 0x000ee60000300800 */
[----:B------:R-:W1:Y:S01]  /*1f40*/  LDC.64 R184, c[0x0][0x428] ;  /* 0x00010a00ffb87b82 */ /* 0x000e620000000a00 */
[----:B------:R-:W4:Y:S04]  /*1f50*/  LDL R231, [R1+0xe4] ;  /* 0x0000e40001e77983 */ /* 0x000f280000100800 */
[----:B------:R-:W3:Y:S04]  /*1f60*/  LDL.LU R230, [R1+0x38] ;  /* 0x0000380001e67983 */ /* 0x000ee80000300800 */
[----:B------:R-:W3:Y:S01]  /*1f70*/  LDL R213, [R1+0xe8] ;  /* 0x0000e80001d57983 */ /* 0x000ee20000100800 */
[----:B------:R-:W-:-:S03]  /*1f80*/  ISETP.NE.U32.AND P0, PT, RZ, UR10, PT ;  /* 0x0000000aff007c0c */ /* 0x000fc6000bf05070 */
[----:B------:R-:W3:Y:S01]  /*1f90*/  LDL.LU R208, [R1+0x20] ;  /* 0x0000200001d07983 */ /* 0x000ee20000300800 */
[----:B0-----:R-:W-:Y:S01]  /*1fa0*/  IMAD.WIDE.U32 R4, R8, 0x10, R4 ;  /* 0x0000001008047825 */ /* 0x001fe200078e0004 */
[----:B------:R-:W-:Y:S02]  /*1fb0*/  ISETP.NE.AND.EX P0, PT, RZ, UR11, PT, P0 ;  /* 0x0000000bff007c0c */ /* 0x000fe4000bf05300 */
[----:B------:R-:W3:Y:S04]  /*1fc0*/  LDL R214, [R1+0x124] ;  /* 0x0001240001d67983 */ /* 0x000ee80000100800 */
[----:B------:R1:W3:Y:S02]  /*1fd0*/  LDG.E.128 R180, desc[UR6][R4.64] ;  /* 0x0000000604b47981 */ /* 0x0002e4000c1e1d00 */
[----:B-1----:R-:W-:-:S05]  /*1fe0*/  IMAD.WIDE.U32 R4, R191, 0x10, R184 ;  /* 0x00000010bf047825 */ /* 0x002fca00078e00b8 */
[----:B------:R0:W3:Y:S02]  /*1ff0*/  LDG.E.128 R184, desc[UR6][R4.64] ;  /* 0x0000000604b87981 */ /* 0x0000e4000c1e1d00 */
[----:B0-----:R-:W0:Y:S02]  /*2000*/  @P0 LDC.64 R4, c[0x0][0x438] ;  /* 0x00010e00ff040b82 */ /* 0x001e240000000a00 */
[----:B0-----:R-:W-:-:S05]  /*2010*/  @P0 IMAD.WIDE.U32 R4, R8, 0x10, R4 ;  /* 0x0000001008040825 */ /* 0x001fca00078e0004 */
[----:B------:R3:W5:Y:S01]  /*2020*/  @P0 LDG.E.128 R28, desc[UR6][R4.64] ;  /* 0x00000006041c0981 */ /* 0x000762000c1e1d00 */
[----:B--2---:R-:W-:Y:S01]  /*2030*/  IMAD.U32 R22, R232, 0x10000, RZ ;  /* 0x00010000e8167824 */ /* 0x004fe200078e00ff */
[----:B----4-:R-:W-:Y:S02]  /*2040*/  SHF.L.U32 R195, R231, 0x10, RZ ;  /* 0x00000010e7c37819 */ /* 0x010fe400000006ff */
[----:B---3--:R-:W-:-:S05]  /*2050*/  SHF.L.U32 R4, R180, 0x10, RZ ;  /* 0x00000010b4047819 */ /* 0x008fca00000006ff */
[----:B------:R-:W-:-:S04]  /*2060*/  FADD.FTZ R4, -R9, R4 ;  /* 0x0000000409047221 */ /* 0x000fc80000010100 */
[----:B-----5:R-:W-:Y:S01]  /*2070*/  FMUL.FTZ R5, R10, R4 ;  /* 0x000000040a057220 */ /* 0x020fe20000410000 */
[----:B------:R-:W-:Y:S02]  /*2080*/  SHF.L.U32 R4, R181, 0x10, RZ ;  /* 0x00000010b5047819 */ /* 0x000fe400000006ff */
[----:B------:R-:W-:-:S03]  /*2090*/  SHF.L.U32 R17, R184, 0x10, RZ ;  /* 0x00000010b8117819 */ /* 0x000fc600000006ff */
[----:B------:R-:W-:Y:S02]  /*20a0*/  FADD.FTZ R4, -R9, R4 ;  /* 0x0000000409047221 */ /* 0x000fe40000010100 */
[-C--:B------:R-:W-:Y:S01]  /*20b0*/  FMUL.FTZ R251, R22, R17.reuse ;  /* 0x0000001116fb7220 */ /* 0x080fe20000410000 */
[----:B------:R-:W-:Y:S01]  /*20c0*/  SHF.L.U32 R22, R185, 0x10, RZ ;  /* 0x00000010b9167819 */ /* 0x000fe200000006ff */
[----:B------:R-:W-:Y:S01]  /*20d0*/  FMUL.FTZ R4, R10, R4 ;  /* 0x000000040a047220 */ /* 0x000fe20000410000 */
[----:B------:R-:W-:Y:S01]  /*20e0*/  FFMA.FTZ R209, R5, R17, R209 ;  /* 0x0000001105d17223 */ /* 0x000fe200000100d1 */
[----:B------:R-:W-:Y:S01]  /*20f0*/  FADD.FTZ R24, R24, R17 ;  /* 0x0000001118187221 */ /* 0x000fe20000010000 */
[----:B------:R-:W-:Y:S01]  /*2100*/  SHF.L.U32 R17, R182, 0x10, RZ ;  /* 0x00000010b6117819 */ /* 0x000fe200000006ff */
[-C--:B------:R-:W-:Y:S01]  /*2110*/  FFMA.FTZ R230, R4, R22.reuse, R230 ;  /* 0x0000001604e67223 */ /* 0x080fe200000100e6 */
[----:B------:R-:W-:Y:S01]  /*2120*/  FMUL.FTZ R250, R195, R22 ;  /* 0x00000016c3fa7220 */ /* 0x000fe20000410000 */
[----:B------:R-:W-:Y:S01]  /*2130*/  STL [R1+0x30], R209 ;  /* 0x000030d101007387 */ /* 0x000fe20000100800 */
[----:B------:R-:W-:Y:S01]  /*2140*/  FADD.FTZ R26, R26, R22 ;  /* 0x000000161a1a7221 */ /* 0x000fe20000010000 */
[----:B------:R-:W-:-:S02]  /*2150*/  FADD.FTZ R17, -R9, R17 ;  /* 0x0000001109117221 */ /* 0x000fc40000010100 */
[----:B------:R0:W-:Y:S01]  /*2160*/  STL [R1+0x38], R230 ;  /* 0x000038e601007387 */ /* 0x0001e20000100800 */
[----:B------:R-:W-:-:S03]  /*2170*/  SHF.L.U32 R195, R213, 0x10, RZ ;  /* 0x00000010d5c37819 */ /* 0x000fc600000006ff */
[----:B0-----:R-:W2:Y:S01]  /*2180*/  LDL.LU R230, [R1+0x34] ;  /* 0x0000340001e67983 */ /* 0x001ea20000300800 */
[----:B------:R-:W-:Y:S01]  /*2190*/  PRMT R22, R180, 0x7632, R22 ;  /* 0x00007632b4167816 */ /* 0x000fe20000000016 */
[----:B------:R-:W-:Y:S01]  /*21a0*/  FMUL.FTZ R17, R10, R17 ;  /* 0x000000110a117220 */ /* 0x000fe20000410000 */
[----:B------:R-:W-:Y:S01]  /*21b0*/  SHF.L.U32 R180, R186, 0x10, RZ ;  /* 0x00000010bab47819 */ /* 0x000fe200000006ff */
[----:B------:R-:W3:Y:S01]  /*21c0*/  LDL R213, [R1+0x128] ;  /* 0x0001280001d57983 */ /* 0x000ee20000100800 */
[----:B------:R-:W-:-:S03]  /*21d0*/  SHF.L.U32 R22, R22, 0x10, RZ ;  /* 0x0000001016167819 */ /* 0x000fc600000006ff */
[----:B------:R-:W4:Y:S01]  /*21e0*/  LDL.LU R209, [R1+0x3c] ;  /* 0x00003c0001d17983 */ /* 0x000f220000300800 */
[----:B------:R-:W-:Y:S01]  /*21f0*/  PRMT R181, R184, 0x7632, R181 ;  /* 0x00007632b8b57816 */ /* 0x000fe200000000b5 */
[----:B------:R-:W-:Y:S01]  /*2200*/  FADD.FTZ R160, R160, R180 ;  /* 0x000000b4a0a07221 */ /* 0x000fe20000010000 */
[-C--:B------:R-:W-:Y:S01]  /*2210*/  FFMA.FTZ R208, R17, R180.reuse, R208 ;  /* 0x000000b411d07223 */ /* 0x080fe200000100d0 */
[----:B------:R-:W-:Y:S01]  /*2220*/  FMUL.FTZ R244, R195, R180 ;  /* 0x000000b4c3f47220 */ /* 0x000fe20000410000 */
[----:B------:R-:W-:Y:S01]  /*2230*/  FADD.FTZ R22, -R9, R22 ;  /* 0x0000001609167221 */ /* 0x000fe20000010100 */
[C---:B------:R-:W-:Y:S01]  /*2240*/  PRMT R180, R181.reuse, 0x7632, R180 ;  /* 0x00007632b5b47816 */ /* 0x040fe200000000b4 */
[----:B------:R-:W-:Y:S01]  /*2250*/  IMAD.U32 R181, R181, 0x10000, RZ ;  /* 0x00010000b5b57824 */ /* 0x000fe200078e00ff */
[----:B------:R-:W-:Y:S01]  /*2260*/  SHF.L.U32 R184, R214, 0x10, RZ ;  /* 0x00000010d6b87819 */ /* 0x000fe200000006ff */
[----:B------:R-:W-:Y:S01]  /*2270*/  FMUL.FTZ R22, R10, R22 ;  /* 0x000000160a167220 */ /* 0x000fe20000410000 */
[----:B------:R-:W-:Y:S01]  /*2280*/  SHF.L.U32 R180, R180, 0x10, RZ ;  /* 0x00000010b4b47819 */ /* 0x000fe200000006ff */
[----:B------:R0:W-:Y:S02]  /*2290*/  STL [R1+0x20], R208 ;  /* 0x000020d001007387 */ /* 0x0001e40000100800 */
[----:B------:R-:W-:Y:S01]  /*22a0*/  FMUL.FTZ R240, R184, R181 ;  /* 0x000000b5b8f07220 */ /* 0x000fe20000410000 */
[----:B------:R-:W-:Y:S01]  /*22b0*/  PRMT R184, R182, 0x7632, R184 ;  /* 0x00007632b6b87816 */ /* 0x000fe200000000b8 */
[----:B------:R-:W4:Y:S01]  /*22c0*/  LDL R214, [R1+0x12c] ;  /* 0x00012c0001d67983 */ /* 0x000f220000100800 */
[----:B------:R-:W-:Y:S01]  /*22d0*/  FADD.FTZ R25, R25, R181 ;  /* 0x000000b519197221 */ /* 0x000fe20000010000 */
[----:B------:R-:W-:-:S02]  /*22e0*/  PRMT R182, R185, 0x7632, R182 ;  /* 0x00007632b9b67816 */ /* 0x000fc400000000b6 */
[----:B0-----:R-:W4:Y:S02]  /*22f0*/  LDL.LU R208, [R1+0x24] ;  /* 0x0000240001d07983 */ /* 0x001f240000300800 */
[----:B------:R-:W-:Y:S01]  /*2300*/  SHF.L.U32 R182, R182, 0x10, RZ ;  /* 0x00000010b6b67819 */ /* 0x000fe200000006ff */
[----:B--2---:R-:W-:Y:S01]  /*2310*/  FFMA.FTZ R230, R22, R181, R230 ;  /* 0x000000b516e67223 */ /* 0x004fe200000100e6 */
[----:B------:R-:W-:Y:S01]  /*2320*/  FADD.FTZ R181, -R9, R180 ;  /* 0x000000b409b57221 */ /* 0x000fe20000010100 */
[----:B------:R-:W-:Y:S02]  /*2330*/  SHF.L.U32 R180, R184, 0x10, RZ ;  /* 0x00000010b8b47819 */ /* 0x000fe400000006ff */
[----:B---3--:R-:W-:Y:S01]  /*2340*/  SHF.L.U32 R184, R213, 0x10, RZ ;  /* 0x00000010d5b87819 */ /* 0x008fe200000006ff */
[----:B------:R-:W-:Y:S01]  /*2350*/  FMUL.FTZ R195, R10, R181 ;  /* 0x000000b50ac37220 */ /* 0x000fe20000410000 */
[----:B------:R-:W-:Y:S04]  /*2360*/  STL [R1+0x34], R230 ;  /* 0x000034e601007387 */ /* 0x000fe80000100800 */
[----:B------:R-:W2:Y:S01]  /*2370*/  LDL R213, [R1+0xec] ;  /* 0x0000ec0001d57983 */ /* 0x000ea20000100800 */
[----:B----4-:R-:W-:Y:S01]  /*2380*/  FFMA.FTZ R209, R195, R182, R209 ;  /* 0x000000b6c3d17223 */ /* 0x010fe200000100d1 */
[----:B------:R-:W-:-:S02]  /*2390*/  PRMT R181, R186, 0x7632, R181 ;  /* 0x00007632bab57816 */ /* 0x000fc400000000b5 */
[----:B------:R-:W3:Y:S01]  /*23a0*/  LDL.LU R186, [R1+0x28] ;  /* 0x0000280001ba7983 */ /* 0x000ee20000300800 */
[----:B------:R-:W-:-:S03]  /*23b0*/  FMUL.FTZ R232, R184, R182 ;  /* 0x000000b6b8e87220 */ /* 0x000fc60000410000 */
[----:B------:R0:W-:Y:S04]  /*23c0*/  STL [R1+0x3c], R209 ;  /* 0x00003cd101007387 */ /* 0x0001e80000100800 */
[----:B------:R-:W4:Y:S04]  /*23d0*/  LDL R185, [R1+0x130] ;  /* 0x0001300001b97983 */ /* 0x000f280000100800 */
[----:B------:R-:W4:Y:S01]  /*23e0*/  LDL.LU R184, [R1+0x2c] ;  /* 0x00002c0001b87983 */ /* 0x000f220000300800 */
[----:B------:R-:W-:Y:S01]  /*23f0*/  FADD.FTZ R27, R27, R182 ;  /* 0x000000b61b1b7221 */ /* 0x000fe20000010000 */
[----:B------:R-:W-:Y:S01]  /*2400*/  FADD.FTZ R182, -R9, R180 ;  /* 0x000000b409b67221 */ /* 0x000fe20000010100 */
[----:B------:R-:W-:Y:S01]  /*2410*/  SHF.L.U32 R181, R181, 0x10, RZ ;  /* 0x00000010b5b57819 */ /* 0x000fe200000006ff */
[----:B------:R-:W-:-:S02]  /*2420*/  IMAD.U32 R180, R183, 0x10000, RZ ;  /* 0x00010000b7b47824 */ /* 0x000fc400078e00ff */
[----:B0-----:R-:W-:Y:S01]  /*2430*/  FMUL.FTZ R209, R10, R182 ;  /* 0x000000b60ad17220 */ /* 0x001fe20000410000 */
[----:B------:R-:W-:Y:S01]  /*2440*/  PRMT R183, R183, 0x7632, R183 ;  /* 0x00007632b7b77816 */ /* 0x000fe200000000b7 */
[----:B------:R-:W-:Y:S01]  /*2450*/  FADD.FTZ R180, -R9, R180 ;  /* 0x000000b409b47221 */ /* 0x000fe20000010100 */
[----:B------:R-:W-:Y:S01]  /*2460*/  SHF.L.U32 R182, R214, 0x10, RZ ;  /* 0x00000010d6b67819 */ /* 0x000fe200000006ff */
[-C--:B------:R-:W-:Y:S01]  /*2470*/  FFMA.FTZ R208, R209, R181.reuse, R208 ;  /* 0x000000b5d1d07223 */ /* 0x080fe200000100d0 */
[----:B------:R-:W-:Y:S01]  /*2480*/  SHF.L.U32 R183, R183, 0x10, RZ ;  /* 0x00000010b7b77819 */ /* 0x000fe200000006ff */
[----:B------:R-:W-:Y:S02]  /*2490*/  FADD.FTZ R161, R161, R181 ;  /* 0x000000b5a1a17221 */ /* 0x000fe40000010000 */
[----:B------:R-:W-:Y:S01]  /*24a0*/  FMUL.FTZ R231, R182, R181 ;  /* 0x000000b5b6e77220 */ /* 0x000fe20000410000 */
[----:B------:R0:W-:Y:S01]  /*24b0*/  STL [R1+0x24], R208 ;  /* 0x000024d001007387 */ /* 0x0001e20000100800 */
[----:B------:R-:W-:Y:S01]  /*24c0*/  PRMT R182, R187, 0x7632, R182 ;  /* 0x00007632bbb67816 */ /* 0x000fe200000000b6 */
[----:B------:R-:W-:-:S03]  /*24d0*/  FADD.FTZ R183, -R9, R183 ;  /* 0x000000b709b77221 */ /* 0x000fc60000010100 */
[----:B------:R-:W-:Y:S01]  /*24e0*/  SHF.L.U32 R182, R182, 0x10, RZ ;  /* 0x00000010b6b67819 */ /* 0x000fe200000006ff */
[C---:B0-----:R-:W-:Y:S01]  /*24f0*/  FMUL.FTZ R208, R10.reuse, R180 ;  /* 0x000000b40ad07220 */ /* 0x041fe20000410000 */
[----:B------:R-:W-:Y:S01]  /*2500*/  SHF.L.U32 R180, R187, 0x10, RZ ;  /* 0x00000010bbb47819 */ /* 0x000fe200000006ff */
[----:B------:R-:W-:-:S04]  /*2510*/  FMUL.FTZ R214, R10, R183 ;  /* 0x000000b70ad67220 */ /* 0x000fc80000410000 */
[----:B------:R-:W-:Y:S01]  /*2520*/  FADD.FTZ R162, R162, R180 ;  /* 0x000000b4a2a27221 */ /* 0x000fe20000010000 */
[----:B------:R-:W-:Y:S01]  /*2530*/  FADD.FTZ R163, R163, R182 ;  /* 0x000000b6a3a37221 */ /* 0x000fe20000010000 */
[----:B------:R-:W-:Y:S01]  /*2540*/  VIADD R191, R191, 0x20 ;  /* 0x00000020bfbf7836 */ /* 0x000fe20000000000 */
[----:B------:R-:W-:Y:S02]  /*2550*/  IADD3 R8, PT, PT, R8, 0x20, RZ ;  /* 0x0000002008087810 */ /* 0x000fe40007ffe0ff */
[----:B--2---:R-:W-:Y:S01]  /*2560*/  SHF.L.U32 R181, R213, 0x10, RZ ;  /* 0x00000010d5b57819 */ /* 0x004fe200000006ff */
[----:B---3--:R-:W-:-:S04]  /*2570*/  FFMA.FTZ R186, R208, R180, R186 ;  /* 0x000000b4d0ba7223 */ /* 0x008fc800000100ba */
[----:B------:R-:W-:Y:S01]  /*2580*/  FMUL.FTZ R230, R181, R180 ;  /* 0x000000b4b5e67220 */ /* 0x000fe20000410000 */
[----:B------:R-:W-:Y:S01]  /*2590*/  FADD.FTZ R180, R220, R251 ;  /* 0x000000fbdcb47221 */ /* 0x000fe20000010000 */
[----:B------:R-:W-:-:S03]  /*25a0*/  FFMA.FTZ R181, R5, R251, R219 ;  /* 0x000000fb05b57223 */ /* 0x000fc600000100db */
[----:B------:R-:W-:Y:S01]  /*25b0*/  FADD.FTZ R180, R180, R240 ;  /* 0x000000f0b4b47221 */ /* 0x000fe20000010000 */
[----:B------:R-:W-:Y:S01]  /*25c0*/  FFMA.FTZ R181, R22, R240, R181 ;  /* 0x000000f016b57223 */ /* 0x000fe200000100b5 */
[----:B------:R0:W-:Y:S01]  /*25d0*/  STL [R1+0x28], R186 ;  /* 0x000028ba01007387 */ /* 0x0001e20000100800 */
[----:B----4-:R-:W-:Y:S01]  /*25e0*/  FFMA.FTZ R184, R214, R182, R184 ;  /* 0x000000b6d6b87223 */ /* 0x010fe200000100b8 */
[----:B------:R-:W-:Y:S01]  /*25f0*/  FADD.FTZ R180, R180, R250 ;  /* 0x000000fab4b47221 */ /* 0x000fe20000010000 */
[----:B------:R-:W-:-:S03]  /*2600*/  FFMA.FTZ R181, R4, R250, R181 ;  /* 0x000000fa04b57223 */ /* 0x000fc600000100b5 */
[----:B------:R0:W-:Y:S01]  /*2610*/  STL [R1+0x2c], R184 ;  /* 0x00002cb801007387 */ /* 0x0001e20000100800 */
[----:B------:R-:W-:Y:S01]  /*2620*/  FADD.FTZ R180, R180, R232 ;  /* 0x000000e8b4b47221 */ /* 0x000fe20000010000 */
[----:B------:R-:W-:-:S03]  /*2630*/  FFMA.FTZ R181, R195, R232, R181 ;  /* 0x000000e8c3b57223 */ /* 0x000fc600000100b5 */
[----:B------:R-:W-:Y:S01]  /*2640*/  FADD.FTZ R180, R180, R244 ;  /* 0x000000f4b4b47221 */ /* 0x000fe20000010000 */
[----:B------:R-:W-:Y:S01]  /*2650*/  FFMA.FTZ R181, R17, R244, R181 ;  /* 0x000000f411b57223 */ /* 0x000fe200000100b5 */
[----:B------:R-:W-:Y:S02]  /*2660*/  SHF.L.U32 R183, R185, 0x10, RZ ;  /* 0x00000010b9b77819 */ /* 0x000fe400000006ff */
[----:B------:R-:W-:Y:S01]  /*2670*/  FADD.FTZ R180, R180, R231 ;  /* 0x000000e7b4b47221 */ /* 0x000fe20000010000 */
[----:B------:R-:W-:Y:S02]  /*2680*/  FFMA.FTZ R181, R209, R231, R181 ;  /* 0x000000e7d1b57223 */ /* 0x000fe400000100b5 */
[----:B------:R-:W-:Y:S01]  /*2690*/  FMUL.FTZ R213, R183, R182 ;  /* 0x000000b6b7d57220 */ /* 0x000fe20000410000 */
[----:B------:R-:W-:Y:S01]  /*26a0*/  FADD.FTZ R180, R180, R230 ;  /* 0x000000e6b4b47221 */ /* 0x000fe20000010000 */
[----:B------:R-:W-:-:S03]  /*26b0*/  FFMA.FTZ R181, R208, R230, R181 ;  /* 0x000000e6d0b57223 */ /* 0x000fc600000100b5 */
[----:B------:R-:W-:Y:S01]  /*26c0*/  FADD.FTZ R220, R180, R213 ;  /* 0x000000d5b4dc7221 */ /* 0x000fe20000010000 */
[----:B0-----:R-:W-:-:S07]  /*26d0*/  FFMA.FTZ R219, R214, R213, R181 ;  /* 0x000000d5d6db7223 */ /* 0x001fce00000100b5 */
.L_x_488:
[----:B------:R-:W-:Y:S05]  /*26e0*/  BSYNC.RECONVERGENT B2 ;  /* 0x0000000000027941 */ /* 0x000fea0003800200 */
.L_x_487:
        /* <DEDUP_REMOVED lines=10> */
[----:B------:R1:W4:Y:S02]  /*2790*/  LDG.E.128 R180, desc[UR6][R2.64] ;  /* 0x0000000602b47981 */ /* 0x000324000c1e1d00 */
[----:B-1----:R-:W-:-:S05]  /*27a0*/  IMAD.WIDE.U32 R2, R191, 0x10, R184 ;  /* 0x00000010bf027825 */ /* 0x002fca00078e00b8 */
[----:B------:R0:W4:Y:S01]  /*27b0*/  LDG.E.128 R184, desc[UR6][R2.64] ;  /* 0x0000000602b87981 */ /* 0x000122000c1e1d00 */
[----:B------:R-:W-:-:S04]  /*27c0*/  ISETP.NE.U32.AND P0, PT, RZ, UR10, PT ;  /* 0x0000000aff007c0c */ /* 0x000fc8000bf05070 */
[----:B------:R-:W-:-:S13]  /*27d0*/  ISETP.NE.AND.EX P0, PT, RZ, UR11, PT, P0 ;  /* 0x0000000bff007c0c */ /* 0x000fda000bf05300 */
[----:B0-----:R-:W0:Y:S02]  /*27e0*/  @P0 LDC.64 R2, c[0x0][0x438] ;  /* 0x00010e00ff020b82 */ /* 0x001e240000000a00 */
[----:B0-----:R-:W-:-:S05]  /*27f0*/  @P0 IMAD.WIDE.U32 R2, R8, 0x10, R2 ;  /* 0x0000001008020825 */ /* 0x001fca00078e0002 */
[----:B------:R4:W5:Y:S01]  /*2800*/  @P0 LDG.E.128 R168, desc[UR6][R2.64] ;  /* 0x0000000602a80981 */ /* 0x000962000c1e1d00 */
[----:B--2---:R-:W-:Y:S02]  /*2810*/  SHF.L.U32 R21, R206, 0x10, RZ ;  /* 0x00000010ce157819 */ /* 0x004fe400000006ff */
[----:B---3--:R-:W-:Y:S02]  /*2820*/  SHF.L.U32 R194, R205, 0x10, RZ ;  /* 0x00000010cdc27819 */ /* 0x008fe400000006ff */
[----:B------:R-:W2:Y:S01]  /*2830*/  LDL R205, [R1+0x11c] ;  /* 0x00011c0001cd7983 */ /* 0x000ea20000100800 */
[----:B----4-:R-:W-:-:S05]  /*2840*/  SHF.L.U32 R2, R180, 0x10, RZ ;  /* 0x00000010b4027819 */ /* 0x010fca00000006ff */
[----:B------:R-:W-:-:S04]  /*2850*/  FADD.FTZ R2, -R9, R2 ;  /* 0x0000000209027221 */ /* 0x000fc80000010100 */
[----:B-----5:R-:W-:Y:S01]  /*2860*/  FMUL.FTZ R3, R10, R2 ;  /* 0x000000020a037220 */ /* 0x020fe20000410000 */
[----:B------:R-:W-:Y:S02]  /*2870*/  SHF.L.U32 R2, R181, 0x10, RZ ;  /* 0x00000010b5027819 */ /* 0x000fe400000006ff */
[----:B------:R-:W-:-:S03]  /*2880*/  SHF.L.U32 R16, R184, 0x10, RZ ;  /* 0x00000010b8107819 */ /* 0x000fc600000006ff */
[----:B------:R-:W-:Y:S02]  /*2890*/  FADD.FTZ R2, -R9, R2 ;  /* 0x0000000209027221 */ /* 0x000fe40000010100 */
[-C--:B------:R-:W-:Y:S01]  /*28a0*/  FMUL.FTZ R249, R21, R16.reuse ;  /* 0x0000001015f97220 */ /* 0x080fe20000410000 */
[----:B------:R-:W-:Y:S02]  /*28b0*/  IMAD.U32 R21, R185, 0x10000, RZ ;  /* 0x00010000b9157824 */ /* 0x000fe400078e00ff */
[----:B------:R-:W-:Y:S01]  /*28c0*/  FADD.FTZ R88, R88, R16 ;  /* 0x0000001058587221 */ /* 0x000fe20000010000 */
[----:B------:R-:W-:Y:S01]  /*28d0*/  FFMA.FTZ R52, R3, R16, R52 ;  /* 0x0000001003347223 */ /* 0x000fe20000010034 */
[----:B------:R-:W-:Y:S01]  /*28e0*/  SHF.L.U32 R16, R182, 0x10, RZ ;  /* 0x00000010b6107819 */ /* 0x000fe200000006ff */
[-C--:B------:R-:W-:Y:S01]  /*28f0*/  FMUL.FTZ R248, R194, R21.reuse ;  /* 0x00000015c2f87220 */ /* 0x080fe20000410000 */
[----:B------:R-:W-:Y:S01]  /*2900*/  SHF.L.U32 R194, R204, 0x10, RZ ;  /* 0x00000010ccc27819 */ /* 0x000fe200000006ff */
[----:B------:R-:W-:Y:S01]  /*2910*/  FMUL.FTZ R2, R10, R2 ;  /* 0x000000020a027220 */ /* 0x000fe20000410000 */
[----:B------:R-:W3:Y:S01]  /*2920*/  LDL R204, [R1+0xdc] ;  /* 0x0000dc0001cc7983 */ /* 0x000ee20000100800 */
[----:B------:R-:W-:Y:S01]  /*2930*/  FADD.FTZ R16, -R9, R16 ;  /* 0x0000001009107221 */ /* 0x000fe20000010100 */
[--C-:B------:R-:W-:Y:S01]  /*2940*/  FADD.FTZ R90, R90, R21.reuse ;  /* 0x000000155a5a7221 */ /* 0x100fe20000010000 */
[----:B------:R-:W-:Y:S01]  /*2950*/  FFMA.FTZ R54, R2, R21, R54 ;  /* 0x0000001502367223 */ /* 0x000fe20000010036 */
[----:B------:R-:W-:Y:S01]  /*2960*/  PRMT R21, R180, 0x7632, R21 ;  /* 0x00007632b4157816 */ /* 0x000fe20000000015 */
[----:B------:R-:W-:Y:S01]  /*2970*/  FMUL.FTZ R16, R10, R16 ;  /* 0x000000100a107220 */ /* 0x000fe20000410000 */
[----:B------:R-:W-:-:S02]  /*2980*/  SHF.L.U32 R180, R186, 0x10, RZ ;  /* 0x00000010bab47819 */ /* 0x000fc400000006ff */
[----:B------:R-:W-:-:S03]  /*2990*/  PRMT R181, R184, 0x7632, R181 ;  /* 0x00007632b8b57816 */ /* 0x000fc600000000b5 */
[----:B------:R-:W-:Y:S01]  /*29a0*/  FADD.FTZ R92, R92, R180 ;  /* 0x000000b45c5c7221 */ /* 0x000fe20000010000 */
[-C--:B------:R-:W-:Y:S01]  /*29b0*/  FFMA.FTZ R56, R16, R180.reuse, R56 ;  /* 0x000000b410387223 */ /* 0x080fe20000010038 */
[----:B------:R-:W-:Y:S01]  /*29c0*/  FMUL.FTZ R243, R194, R180 ;  /* 0x000000b4c2f37220 */ /* 0x000fe20000410000 */
[C---:B------:R-:W-:Y:S02]  /*29d0*/  PRMT R180, R181.reuse, 0x7632, R180 ;  /* 0x00007632b5b47816 */ /* 0x040fe400000000b4 */
[----:B------:R-:W-:Y:S02]  /*29e0*/  SHF.L.U32 R181, R181, 0x10, RZ ;  /* 0x00000010b5b57819 */ /* 0x000fe400000006ff */
[----:B------:R-:W-:-:S05]  /*29f0*/  SHF.L.U32 R184, R221, 0x10, RZ ;  /* 0x00000010ddb87819 */ /* 0x000fca00000006ff */
[----:B------:R-:W-:Y:S01]  /*2a00*/  FMUL.FTZ R239, R184, R181 ;  /* 0x000000b5b8ef7220 */ /* 0x000fe20000410000 */
[----:B------:R-:W-:Y:S02]  /*2a10*/  PRMT R184, R182, 0x7632, R184 ;  /* 0x00007632b6b87816 */ /* 0x000fe400000000b8 */
[----:B------:R-:W-:Y:S02]  /*2a20*/  PRMT R182, R185, 0x7632, R182 ;  /* 0x00007632b9b67816 */ /* 0x000fe400000000b6 */
[----:B------:R-:W4:Y:S01]  /*2a30*/  LDL R185, [R1+0x120] ;  /* 0x0001200001b97983 */ /* 0x000f220000100800 */
[----:B------:R-:W-:-:S05]  /*2a40*/  SHF.L.U32 R21, R21, 0x10, RZ ;  /* 0x0000001015157819 */ /* 0x000fca00000006ff */
[----:B------:R-:W-:Y:S01]  /*2a50*/  FADD.FTZ R21, -R9, R21 ;  /* 0x0000001509157221 */ /* 0x000fe20000010100 */
[----:B------:R-:W-:-:S03]  /*2a60*/  IMAD.U32 R180, R180, 0x10000, RZ ;  /* 0x00010000b4b47824 */ /* 0x000fc600078e00ff */
[----:B------:R-:W-:Y:S01]  /*2a70*/  FMUL.FTZ R21, R10, R21 ;  /* 0x000000150a157220 */ /* 0x000fe20000410000 */
[----:B------:R-:W-:-:S03]  /*2a80*/  FADD.FTZ R89, R89, R181 ;  /* 0x000000b559597221 */ /* 0x000fc60000010000 */
[----:B------:R-:W-:Y:S01]  /*2a90*/  FFMA.FTZ R53, R21, R181, R53 ;  /* 0x000000b515357223 */ /* 0x000fe20000010035 */
[----:B------:R-:W-:Y:S01]  /*2aa0*/  FADD.FTZ R181, -R9, R180 ;  /* 0x000000b409b57221 */ /* 0x000fe20000010100 */
[----:B------:R-:W-:Y:S02]  /*2ab0*/  SHF.L.U32 R180, R184, 0x10, RZ ;  /* 0x00000010b8b47819 */ /* 0x000fe400000006ff */
[----:B------:R-:W-:Y:S01]  /*2ac0*/  SHF.L.U32 R182, R182, 0x10, RZ ;  /* 0x00000010b6b67819 */ /* 0x000fe200000006ff */
[----:B------:R-:W-:Y:S01]  /*2ad0*/  FMUL.FTZ R194, R10, R181 ;  /* 0x000000b50ac27220 */ /* 0x000fe20000410000 */
[----:B------:R-:W-:-:S03]  /*2ae0*/  SHF.L.U32 R184, R222, 0x10, RZ ;  /* 0x00000010deb87819 */ /* 0x000fc600000006ff */
[----:B------:R-:W-:Y:S01]  /*2af0*/  FADD.FTZ R91, R91, R182 ;  /* 0x000000b65b5b7221 */ /* 0x000fe20000010000 */
[-C--:B------:R-:W-:Y:S01]  /*2b00*/  FFMA.FTZ R55, R194, R182.reuse, R55 ;  /* 0x000000b6c2377223 */ /* 0x080fe20000010037 */
[----:B------:R-:W-:Y:S01]  /*2b10*/  FMUL.FTZ R229, R184, R182 ;  /* 0x000000b6b8e57220 */ /* 0x000fe20000410000 */
[----:B------:R-:W-:Y:S01]  /*2b20*/  FADD.FTZ R182, -R9, R180 ;  /* 0x000000b409b67221 */ /* 0x000fe20000010100 */
[----:B------:R-:W-:Y:S02]  /*2b30*/  PRMT R181, R186, 0x7632, R181 ;  /* 0x00007632bab57816 */ /* 0x000fe400000000b5 */
[----:B------:R-:W-:Y:S01]  /*2b40*/  SHF.L.U32 R180, R183, 0x10, RZ ;  /* 0x00000010b7b47819 */ /* 0x000fe200000006ff */
[----:B------:R-:W-:Y:S01]  /*2b50*/  FMUL.FTZ R207, R10, R182 ;  /* 0x000000b60acf7220 */ /* 0x000fe20000410000 */
[----:B------:R-:W-:-:S03]  /*2b60*/  SHF.L.U32 R181, R181, 0x10, RZ ;  /* 0x00000010b5b57819 */ /* 0x000fc600000006ff */
[----:B------:R-:W-:Y:S02]  /*2b70*/  FADD.FTZ R180, -R9, R180 ;  /* 0x000000b409b47221 */ /* 0x000fe40000010100 */
[----:B------:R-:W-:Y:S01]  /*2b80*/  FADD.FTZ R93, R93, R181 ;  /* 0x000000b55d5d7221 */ /* 0x000fe20000010000 */
[----:B------:R-:W-:Y:S01]  /*2b90*/  FFMA.FTZ R57, R207, R181, R57 ;  /* 0x000000b5cf397223 */ /* 0x000fe20000010039 */
[----:B------:R-:W-:-:S04]  /*2ba0*/  PRMT R183, R183, 0x7632, R183 ;  /* 0x00007632b7b77816 */ /* 0x000fc800000000b7 */
[----:B------:R-:W-:-:S05]  /*2bb0*/  SHF.L.U32 R183, R183, 0x10, RZ ;  /* 0x00000010b7b77819 */ /* 0x000fca00000006ff */
[----:B------:R-:W-:-:S04]  /*2bc0*/  FADD.FTZ R183, -R9, R183 ;  /* 0x000000b709b77221 */ /* 0x000fc80000010100 */
[----:B------:R-:W-:Y:S01]  /*2bd0*/  FMUL.FTZ R221, R10, R183 ;  /* 0x000000b70add7220 */ /* 0x000fe20000410000 */
[----:B------:R-:W-:Y:S02]  /*2be0*/  IADD3 R191, PT, PT, R191, 0x20, RZ ;  /* 0x00000020bfbf7810 */ /* 0x000fe40007ffe0ff */
[----:B------:R-:W-:Y:S02]  /*2bf0*/  IADD3 R8, PT, PT, R8, 0x20, RZ ;  /* 0x0000002008087810 */ /* 0x000fe40007ffe0ff */
[----:B--2---:R-:W-:Y:S01]  /*2c00*/  SHF.L.U32 R182, R205, 0x10, RZ ;  /* 0x00000010cdb67819 */ /* 0x004fe200000006ff */
[----:B------:R-:W-:Y:S01]  /*2c10*/  FMUL.FTZ R205, R10, R180 ;  /* 0x000000b40acd7220 */ /* 0x000fe20000410000 */
[----:B------:R-:W-:-:S03]  /*2c20*/  IMAD.U32 R180, R187, 0x10000, RZ ;  /* 0x00010000bbb47824 */ /* 0x000fc600078e00ff */
[----:B------:R-:W-:Y:S01]  /*2c30*/  FMUL.FTZ R206, R182, R181 ;  /* 0x000000b5b6ce7220 */ /* 0x000fe20000410000 */
[----:B------:R-:W-:Y:S01]  /*2c40*/  FADD.FTZ R94, R94, R180 ;  /* 0x000000b45e5e7221 */ /* 0x000fe20000010000 */
[----:B------:R-:W-:Y:S01]  /*2c50*/  FFMA.FTZ R58, R205, R180, R58 ;  /* 0x000000b4cd3a7223 */ /* 0x000fe2000001003a */
[----:B------:R-:W-:-:S04]  /*2c60*/  PRMT R182, R187, 0x7632, R182 ;  /* 0x00007632bbb67816 */ /* 0x000fc800000000b6 */
[----:B------:R-:W-:Y:S02]  /*2c70*/  SHF.L.U32 R182, R182, 0x10, RZ ;  /* 0x00000010b6b67819 */ /* 0x000fe400000006ff */
[----:B---3--:R-:W-:-:S05]  /*2c80*/  SHF.L.U32 R181, R204, 0x10, RZ ;  /* 0x00000010ccb57819 */ /* 0x008fca00000006ff */
[----:B------:R-:W-:Y:S01]  /*2c90*/  FMUL.FTZ R204, R181, R180 ;  /* 0x000000b4b5cc7220 */ /* 0x000fe20000410000 */
        /* <DEDUP_REMOVED lines=12> */
[----:B----4-:R-:W-:Y:S02]  /*2d60*/  SHF.L.U32 R183, R185, 0x10, RZ ;  /* 0x00000010b9b77819 */ /* 0x010fe400000006ff */
[----:B------:R-:W-:Y:S01]  /*2d70*/  FADD.FTZ R180, R180, R204 ;  /* 0x000000ccb4b47221 */ /* 0x000fe20000010000 */
[----:B------:R-:W-:Y:S02]  /*2d80*/  FFMA.FTZ R181, R205, R204, R181 ;  /* 0x000000cccdb57223 */ /* 0x000fe400000100b5 */
[-C--:B------:R-:W-:Y:S01]  /*2d90*/  FMUL.FTZ R222, R183, R182.reuse ;  /* 0x000000b6b7de7220 */ /* 0x080fe20000410000 */
[----:B------:R-:W-:Y:S01]  /*2da0*/  FADD.FTZ R95, R95, R182 ;  /* 0x000000b65f5f7221 */ /* 0x000fe20000010000 */
[C---:B------:R-:W-:Y:S02]  /*2db0*/  FFMA.FTZ R59, R221.reuse, R182, R59 ;  /* 0x000000b6dd3b7223 */ /* 0x040fe4000001003b */
[----:B------:R-:W-:Y:S01]  /*2dc0*/  FADD.FTZ R220, R180, R222 ;  /* 0x000000deb4dc7221 */ /* 0x000fe20000010000 */
[----:B------:R-:W-:-:S07]  /*2dd0*/  FFMA.FTZ R219, R221, R222, R181 ;  /* 0x000000dedddb7223 */ /* 0x000fce00000100b5 */
.L_x_490:
[----:B------:R-:W-:Y:S05]  /*2de0*/  BSYNC.RECONVERGENT B2 ;  /* 0x0000000000027941 */ /* 0x000fea0003800200 */
.L_x_489:
        /* <DEDUP_REMOVED lines=21> */
[----:B----4-:R-:W-:Y:S01]  /*2f40*/  IMAD.U32 R14, R180, 0x10000, RZ ;  /* 0x00010000b40e7824 */ /* 0x010fe200078e00ff */
[----:B------:R-:W-:-:S03]  /*2f50*/  SHF.L.U32 R15, R181, 0x10, RZ ;  /* 0x00000010b50f7819 */ /* 0x000fc600000006ff */
[C---:B------:R-:W-:Y:S02]  /*2f60*/  FADD.FTZ R14, -R9.reuse, R14 ;  /* 0x0000000e090e7221 */ /* 0x040fe40000010100 */
[----:B------:R-:W-:Y:S02]  /*2f70*/  FADD.FTZ R15, -R9, R15 ;  /* 0x0000000f090f7221 */ /* 0x000fe40000010100 */
[C---:B-----5:R-:W-:Y:S02]  /*2f80*/  FMUL.FTZ R14, R10.reuse, R14 ;  /* 0x0000000e0a0e7220 */ /* 0x060fe40000410000 */
[----:B------:R-:W-:Y:S01]  /*2f90*/  FMUL.FTZ R15, R10, R15 ;  /* 0x0000000f0a0f7220 */ /* 0x000fe20000410000 */
[----:B------:R-:W-:-:S05]  /*2fa0*/  SHF.L.U32 R19, R184, 0x10, RZ ;  /* 0x00000010b8137819 */ /* 0x000fca00000006ff */
[-C--:B------:R-:W-:Y:S01]  /*2fb0*/  FMUL.FTZ R247, R20, R19.reuse ;  /* 0x0000001314f77220 */ /* 0x080fe20000410000 */
[----:B------:R-:W-:Y:S01]  /*2fc0*/  SHF.L.U32 R20, R185, 0x10, RZ ;  /* 0x00000010b9147819 */ /* 0x000fe200000006ff */
[----:B------:R-:W-:Y:S01]  /*2fd0*/  FADD.FTZ R96, R96, R19 ;  /* 0x0000001360607221 */ /* 0x000fe20000010000 */
[----:B------:R-:W-:Y:S01]  /*2fe0*/  FFMA.FTZ R60, R14, R19, R60 ;  /* 0x000000130e3c7223 */ /* 0x000fe2000001003c */
[----:B------:R-:W-:Y:S02]  /*2ff0*/  SHF.L.U32 R19, R182, 0x10, RZ ;  /* 0x00000010b6137819 */ /* 0x000fe400000006ff */
[-C--:B------:R-:W-:Y:S01]  /*3000*/  FMUL.FTZ R246, R193, R20.reuse ;  /* 0x00000014c1f67220 */ /* 0x080fe20000410000 */
[----:B------:R-:W-:Y:S01]  /*3010*/  SHF.L.U32 R193, R199, 0x10, RZ ;  /* 0x00000010c7c17819 */ /* 0x000fe200000006ff */
[----:B------:R-:W-:Y:S01]  /*3020*/  FADD.FTZ R98, R98, R20 ;  /* 0x0000001462627221 */ /* 0x000fe20000010000 */
[----:B------:R-:W3:Y:S01]  /*3030*/  LDL R199, [R1+0xcc] ;  /* 0x0000cc0001c77983 */ /* 0x000ee20000100800 */
[----:B------:R-:W-:Y:S01]  /*3040*/  FADD.FTZ R19, -R9, R19 ;  /* 0x0000001309137221 */ /* 0x000fe20000010100 */
[----:B------:R-:W-:Y:S01]  /*3050*/  FFMA.FTZ R62, R15, R20, R62 ;  /* 0x000000140f3e7223 */ /* 0x000fe2000001003e */
[----:B------:R-:W-:Y:S01]  /*3060*/  PRMT R20, R180, 0x7632, R20 ;  /* 0x00007632b4147816 */ /* 0x000fe20000000014 */
[----:B------:R-:W-:-:S02]  /*3070*/  IMAD.U32 R180, R186, 0x10000, RZ ;  /* 0x00010000bab47824 */ /* 0x000fc400078e00ff */
[----:B------:R-:W-:Y:S01]  /*3080*/  FMUL.FTZ R19, R10, R19 ;  /* 0x000000130a137220 */ /* 0x000fe20000410000 */
[----:B------:R-:W-:Y:S01]  /*3090*/  PRMT R181, R184, 0x7632, R181 ;  /* 0x00007632b8b57816 */ /* 0x000fe200000000b5 */
[----:B------:R-:W-:Y:S02]  /*30a0*/  FADD.FTZ R100, R100, R180 ;  /* 0x000000b464647221 */ /* 0x000fe40000010000 */
        /* <DEDUP_REMOVED lines=11> */
[----:B------:R-:W-:-:S03]  /*3160*/  SHF.L.U32 R180, R180, 0x10, RZ ;  /* 0x00000010b4b47819 */ /* 0x000fc600000006ff */
[----:B------:R-:W-:Y:S01]  /*3170*/  FMUL.FTZ R20, R10, R20 ;  /* 0x000000140a147220 */ /* 0x000fe20000410000 */
[----:B------:R-:W-:-:S03]  /*3180*/  FADD.FTZ R97, R97, R181 ;  /* 0x000000b561617221 */ /* 0x000fc60000010000 */
[----:B------:R-:W-:Y:S01]  /*3190*/  FFMA.FTZ R61, R20, R181, R61 ;  /* 0x000000b5143d7223 */ /* 0x000fe2000001003d */
[----:B------:R-:W-:Y:S01]  /*31a0*/  FADD.FTZ R181, -R9, R180 ;  /* 0x000000b409b57221 */ /* 0x000fe20000010100 */
[----:B------:R-:W-:Y:S01]  /*31b0*/  SHF.L.U32 R180, R184, 0x10, RZ ;  /* 0x00000010b8b47819 */ /* 0x000fe200000006ff */
[----:B------:R-:W-:Y:S01]  /*31c0*/  IMAD.U32 R182, R182, 0x10000, RZ ;  /* 0x00010000b6b67824 */ /* 0x000fe200078e00ff */
[----:B------:R-:W-:Y:S01]  /*31d0*/  SHF.L.U32 R184, R224, 0x10, RZ ;  /* 0x00000010e0b87819 */ /* 0x000fe200000006ff */
[----:B------:R-:W-:Y:S02]  /*31e0*/  FMUL.FTZ R193, R10, R181 ;  /* 0x000000b50ac17220 */ /* 0x000fe40000410000 */
[----:B------:R-:W-:Y:S02]  /*31f0*/  FADD.FTZ R99, R99, R182 ;  /* 0x000000b663637221 */ /* 0x000fe40000010000 */
[-C--:B------:R-:W-:Y:S01]  /*3200*/  FFMA.FTZ R63, R193, R182.reuse, R63 ;  /* 0x000000b6c13f7223 */ /* 0x080fe2000001003f */
[----:B------:R-:W-:Y:S01]  /*3210*/  FMUL.FTZ R203, R184, R182 ;  /* 0x000000b6b8cb7220 */ /* 0x000fe20000410000 */
[----:B------:R-:W-:Y:S01]  /*3220*/  FADD.FTZ R182, -R9, R180 ;  /* 0x000000b409b67221 */ /* 0x000fe20000010100 */
[----:B------:R-:W-:-:S02]  /*3230*/  PRMT R181, R186, 0x7632, R181 ;  /* 0x00007632bab57816 */ /* 0x000fc400000000b5 */
[----:B------:R-:W-:Y:S01]  /*3240*/  SHF.L.U32 R180, R183, 0x10, RZ ;  /* 0x00000010b7b47819 */ /* 0x000fe200000006ff */
[----:B------:R-:W-:Y:S01]  /*3250*/  FMUL.FTZ R202, R10, R182 ;  /* 0x000000b60aca7220 */ /* 0x000fe20000410000 */
[----:B------:R-:W-:-:S03]  /*3260*/  SHF.L.U32 R181, R181, 0x10, RZ ;  /* 0x00000010b5b57819 */ /* 0x000fc600000006ff */
[----:B------:R-:W-:Y:S02]  /*3270*/  FADD.FTZ R180, -R9, R180 ;  /* 0x000000b409b47221 */ /* 0x000fe40000010100 */
[----:B------:R-:W-:Y:S01]  /*3280*/  FADD.FTZ R101, R101, R181 ;  /* 0x000000b565657221 */ /* 0x000fe20000010000 */
[----:B------:R-:W-:Y:S01]  /*3290*/  FFMA.FTZ R65, R202, R181, R65 ;  /* 0x000000b5ca417223 */ /* 0x000fe20000010041 */
[----:B------:R-:W-:-:S05]  /*32a0*/  PRMT R183, R183, 0x7632, R183 ;  /* 0x00007632b7b77816 */ /* 0x000fca00000000b7 */
[----:B------:R-:W-:-:S04]  /*32b0*/  IMAD.U32 R183, R183, 0x10000, RZ ;  /* 0x00010000b7b77824 */ /* 0x000fc800078e00ff */
[----:B------:R-:W-:-:S04]  /*32c0*/  FADD.FTZ R183, -R9, R183 ;  /* 0x000000b709b77221 */ /* 0x000fc80000010100 */
[----:B------:R-:W-:Y:S01]  /*32d0*/  FMUL.FTZ R223, R10, R183 ;  /* 0x000000b70adf7220 */ /* 0x000fe20000410000 */
[----:B------:R-:W-:Y:S02]  /*32e0*/  IADD3 R191, PT, PT, R191, 0x20, RZ ;  /* 0x00000020bfbf7810 */ /* 0x000fe40007ffe0ff */
[----:B------:R-:W-:Y:S02]  /*32f0*/  IADD3 R8, PT, PT, R8, 0x20, RZ ;  /* 0x0000002008087810 */ /* 0x000fe40007ffe0ff */
[----:B--2---:R-:W-:Y:S01]  /*3300*/  SHF.L.U32 R182, R200, 0x10, RZ ;  /* 0x00000010c8b67819 */ /* 0x004fe200000006ff */
[----:B------:R-:W-:Y:S01]  /*3310*/  FMUL.FTZ R200, R10, R180 ;  /* 0x000000b40ac87220 */ /* 0x000fe20000410000 */
[----:B------:R-:W-:-:S03]  /*3320*/  SHF.L.U32 R180, R187, 0x10, RZ ;  /* 0x00000010bbb47819 */ /* 0x000fc600000006ff */
[----:B------:R-:W-:Y:S02]  /*3330*/  FMUL.FTZ R201, R182, R181 ;  /* 0x000000b5b6c97220 */ /* 0x000fe40000410000 */
        /* <DEDUP_REMOVED lines=21> */
[----:B------:R-:W-:Y:S01]  /*3490*/  FFMA.FTZ R181, R200, R199, R181 ;  /* 0x000000c7c8b57223 */ /* 0x000fe200000100b5 */
[----:B------:R-:W-:Y:S01]  /*34a0*/  FADD.FTZ R103, R103, R182 ;  /* 0x000000b667677221 */ /* 0x000fe20000010000 */
[C---:B------:R-:W-:Y:S01]  /*34b0*/  FFMA.FTZ R67, R223.reuse, R182, R67 ;  /* 0x000000b6df437223 */ /* 0x040fe20000010043 */
[----:B------:R-:W-:Y:S01]  /*34c0*/  FADD.FTZ R220, R180, R224 ;  /* 0x000000e0b4dc7221 */ /* 0x000fe20000010000 */
[----:B------:R-:W-:-:S07]  /*34d0*/  FFMA.FTZ R219, R223, R224, R181 ;  /* 0x000000e0dfdb7223 */ /* 0x000fce00000100b5 */
.L_x_492:
[----:B------:R-:W-:Y:S05]  /*34e0*/  BSYNC.RECONVERGENT B2 ;  /* 0x0000000000027941 */ /* 0x000fea0003800200 */
.L_x_491:
        /* <DEDUP_REMOVED lines=9> */
[----:B0-----:R-:W-:-:S06]  /*3580*/  IMAD.WIDE.U32 R180, R8, 0x10, R180 ;  /* 0x0000001008b47825 */ /* 0x001fcc00078e00b4 */
[----:B------:R-:W2:Y:S01]  /*3590*/  LDG.E.128 R180, desc[UR6][R180.64] ;  /* 0x00000006b4b47981 */ /* 0x000ea2000c1e1d00 */
[----:B-1----:R-:W-:-:S06]  /*35a0*/  IMAD.WIDE.U32 R184, R191, 0x10, R184 ;  /* 0x00000010bfb87825 */ /* 0x002fcc00078e00b8 */
[----:B------:R-:W3:Y:S01]  /*35b0*/  LDG.E.128 R184, desc[UR6][R184.64] ;  /* 0x00000006b8b87981 */ /* 0x000ee2000c1e1d00 */
[----:B------:R-:W-:-:S04]  /*35c0*/  ISETP.NE.U32.AND P0, PT, RZ, UR10, PT ;  /* 0x0000000aff007c0c */ /* 0x000fc8000bf05070 */
[----:B------:R-:W-:-:S13]  /*35d0*/  ISETP.NE.AND.EX P0, PT, RZ, UR11, PT, P0 ;  /* 0x0000000bff007c0c */ /* 0x000fda000bf05300 */
[----:B------:R-:W0:Y:S02]  /*35e0*/  @P0 LDC.64 R188, c[0x0][0x438] ;  /* 0x00010e00ffbc0b82 */ /* 0x000e240000000a00 */
[----:B0-----:R-:W-:-:S05]  /*35f0*/  @P0 IMAD.WIDE.U32 R188, R8, 0x10, R188 ;  /* 0x0000001008bc0825 */ /* 0x001fca00078e00bc */
[----:B------:R2:W5:Y:S02]  /*3600*/  @P0 LDG.E.128 R176, desc[UR6][R188.64] ;  /* 0x00000006bcb00981 */ /* 0x000564000c1e1d00 */
[----:B--2---:R-:W-:Y:S01]  /*3610*/  PRMT R189, R180, 0x7632, R189 ;  /* 0x00007632b4bd7816 */ /* 0x004fe200000000bd */
[----:B------:R-:W-:Y:S01]  /*3620*/  IMAD.U32 R192, R182, 0x10000, RZ ;  /* 0x00010000b6c07824 */ /* 0x000fe200078e00ff */
[----:B------:R-:W-:Y:S02]  /*3630*/  SHF.L.U32 R190, R180, 0x10, RZ ;  /* 0x00000010b4be7819 */ /* 0x000fe400000006ff */
[C---:B------:R-:W-:Y:S02]  /*3640*/  PRMT R180, R181.reuse, 0x7632, R180 ;  /* 0x00007632b5b47816 */ /* 0x040fe400000000b4 */
[----:B------:R-:W-:Y:S01]  /*3650*/  SHF.L.U32 R181, R181, 0x10, RZ ;  /* 0x00000010b5b57819 */ /* 0x000fe200000006ff */
[----:B------:R-:W-:Y:S01]  /*3660*/  FADD.FTZ R190, -R9, R190 ;  /* 0x000000be09be7221 */ /* 0x000fe20000010100 */
[----:B------:R-:W-:-:S02]  /*3670*/  PRMT R8, R182, 0x7632, R8 ;  /* 0x00007632b6087816 */ /* 0x000fc40000000008 */
[----:B------:R-:W-:Y:S01]  /*3680*/  PRMT R188, R183, 0x7632, R188 ;  /* 0x00007632b7bc7816 */ /* 0x000fe200000000bc */
[----:B-----5:R-:W-:Y:S01]  /*3690*/  FMUL.FTZ R190, R10, R190 ;  /* 0x000000be0abe7220 */ /* 0x020fe20000410000 */
[----:B------:R-:W-:Y:S01]  /*36a0*/  SHF.L.U32 R182, R189, 0x10, RZ ;  /* 0x00000010bdb67819 */ /* 0x000fe200000006ff */
[----:B------:R-:W-:Y:S01]  /*36b0*/  FADD.FTZ R189, -R9, R181 ;  /* 0x000000b509bd7221 */ /* 0x000fe20000010100 */
[----:B------:R-:W-:Y:S02]  /*36c0*/  SHF.L.U32 R181, R180, 0x10, RZ ;  /* 0x00000010b4b57819 */ /* 0x000fe400000006ff */
[----:B------:R-:W-:Y:S01]  /*36d0*/  SHF.L.U32 R191, R183, 0x10, RZ ;  /* 0x00000010b7bf7819 */ /* 0x000fe200000006ff */
[C---:B------:R-:W-:Y:S01]  /*36e0*/  FADD.FTZ R183, -R9.reuse, R192 ;  /* 0x000000c009b77221 */ /* 0x040fe20000010100 */
[----:B------:R-:W-:Y:S01]  /*36f0*/  SHF.L.U32 R180, R8, 0x10, RZ ;  /* 0x0000001008b47819 */ /* 0x000fe200000006ff */
[C---:B------:R-:W-:Y:S01]  /*3700*/  FADD.FTZ R182, -R9.reuse, R182 ;  /* 0x000000b609b67221 */ /* 0x040fe20000010100 */
[----:B------:R-:W-:Y:S01]  /*3710*/  SHF.L.U32 R188, R188, 0x10, RZ ;  /* 0x00000010bcbc7819 */ /* 0x000fe200000006ff */
[C---:B------:R-:W-:Y:S01]  /*3720*/  FADD.FTZ R8, -R9.reuse, R191 ;  /* 0x000000bf09087221 */ /* 0x040fe20000010100 */
[C---:B------:R-:W-:Y:S01]  /*3730*/  FADD.FTZ R181, -R9.reuse, R181 ;  /* 0x000000b509b57221 */ /* 0x040fe20000010100 */
[----:B------:R-:W-:Y:S01]  /*3740*/  FADD.FTZ R180, -R9, R180 ;  /* 0x000000b409b47221 */ /* 0x000fe20000010100 */
[----:B------:R-:W-:-:S02]  /*3750*/  IMAD.U32 R191, R211, 0x10000, RZ ;  /* 0x00010000d3bf7824 */ /* 0x000fc400078e00ff */
[----:B------:R-:W-:Y:S01]  /*3760*/  FADD.FTZ R9, -R9, R188 ;  /* 0x000000bc09097221 */ /* 0x000fe20000010100 */
[----:B---3--:R-:W-:Y:S01]  /*3770*/  SHF.L.U32 R188, R184, 0x10, RZ ;  /* 0x00000010b8bc7819 */ /* 0x008fe200000006ff */
[----:B------:R-:W-:-:S04]  /*3780*/  FMUL.FTZ R189, R10, R189 ;  /* 0x000000bd0abd7220 */ /* 0x000fc80000410000 */
[----:B------:R-:W-:Y:S01]  /*3790*/  FADD.FTZ R104, R104, R188 ;  /* 0x000000bc68687221 */ /* 0x000fe20000010000 */
[-C--:B------:R-:W-:Y:S01]  /*37a0*/  FFMA.FTZ R68, R190, R188.reuse, R68 ;  /* 0x000000bcbe447223 */ /* 0x080fe20000010044 */
[----:B------:R-:W-:Y:S01]  /*37b0*/  FMUL.FTZ R237, R191, R188 ;  /* 0x000000bcbfed7220 */ /* 0x000fe20000410000 */
[----:B------:R-:W-:Y:S02]  /*37c0*/  SHF.L.U32 R188, R185, 0x10, RZ ;  /* 0x00000010b9bc7819 */ /* 0x000fe400000006ff */
[----:B------:R-:W-:-:S03]  /*37d0*/  SHF.L.U32 R191, R210, 0x10, RZ ;  /* 0x00000010d2bf7819 */ /* 0x000fc600000006ff */
[----:B------:R-:W-:Y:S01]  /*37e0*/  FADD.FTZ R106, R106, R188 ;  /* 0x000000bc6a6a7221 */ /* 0x000fe20000010000 */
[-C--:B------:R-:W-:Y:S01]  /*37f0*/  FFMA.FTZ R70, R189, R188.reuse, R70 ;  /* 0x000000bcbd467223 */ /* 0x080fe20000010046 */
[----:B------:R-:W-:Y:S01]  /*3800*/  FMUL.FTZ R236, R191, R188 ;  /* 0x000000bcbfec7220 */ /* 0x000fe20000410000 */
[----:B------:R-:W-:Y:S01]  /*3810*/  FMUL.FTZ R188, R10, R183 ;  /* 0x000000b70abc7220 */ /* 0x000fe20000410000 */
[----:B------:R-:W-:Y:S02]  /*3820*/  SHF.L.U32 R183, R186, 0x10, RZ ;  /* 0x00000010bab77819 */ /* 0x000fe400000006ff */
[----:B----4-:R-:W-:Y:S02]  /*3830*/  SHF.L.U32 R191, R226, 0x10, RZ ;  /* 0x00000010e2bf7819 */ /* 0x010fe400000006ff */
[----:B------:R-:W2:Y:S01]  /*3840*/  LDL R226, [R1+0xbc] ;  /* 0x0000bc0001e27983 */ /* 0x000ea20000100800 */
[----:B------:R-:W-:Y:S01]  /*3850*/  PRMT R184, R184, 0x7632, R184 ;  /* 0x00007632b8b87816 */ /* 0x000fe200000000b8 */
[----:B------:R-:W-:Y:S01]  /*3860*/  FADD.FTZ R108, R108, R183 ;  /* 0x000000b76c6c7221 */ /* 0x000fe20000010000 */
[-C--:B------:R-:W-:Y:S01]  /*3870*/  FFMA.FTZ R72, R188, R183.reuse, R72 ;  /* 0x000000b7bc487223 */ /* 0x080fe20000010048 */
[----:B------:R-:W-:Y:S01]  /*3880*/  FMUL.FTZ R233, R191, R183 ;  /* 0x000000b7bfe97220 */ /* 0x000fe20000410000 */
[----:B------:R-:W-:Y:S01]  /*3890*/  SHF.L.U32 R183, R184, 0x10, RZ ;  /* 0x00000010b8b77819 */ /* 0x000fe200000006ff */
[C---:B------:R-:W-:Y:S01]  /*38a0*/  FMUL.FTZ R192, R10.reuse, R182 ;  /* 0x000000b60ac07220 */ /* 0x040fe20000410000 */
[----:B------:R-:W3:Y:S01]  /*38b0*/  LDL R184, [R1+0x100] ;  /* 0x0001000001b87983 */ /* 0x000ee20000100800 */
[----:B------:R-:W-:Y:S01]  /*38c0*/  SHF.L.U32 R182, R225, 0x10, RZ ;  /* 0x00000010e1b67819 */ /* 0x000fe200000006ff */
[----:B------:R-:W-:Y:S01]  /*38d0*/  FMUL.FTZ R197, R10, R181 ;  /* 0x000000b50ac57220 */ /* 0x000fe20000410000 */
[----:B------:R-:W-:Y:S01]  /*38e0*/  PRMT R185, R185, 0x7632, R185 ;  /* 0x00007632b9b97816 */ /* 0x000fe200000000b9 */
[----:B------:R-:W-:Y:S01]  /*38f0*/  FADD.FTZ R105, R105, R183 ;  /* 0x000000b769697221 */ /* 0x000fe20000010000 */
[-C--:B------:R-:W-:Y:S01]  /*3900*/  FFMA.FTZ R69, R192, R183.reuse, R69 ;  /* 0x000000b7c0457223 */ /* 0x080fe20000010045 */
[----:B------:R-:W-:Y:S01]  /*3910*/  FMUL.FTZ R198, R182, R183 ;  /* 0x000000b7b6c67220 */ /* 0x000fe20000410000 */
[----:B------:R-:W-:Y:S01]  /*3920*/  PRMT R183, R186, 0x7632, R183 ;  /* 0x00007632bab77816 */ /* 0x000fe200000000b7 */
[----:B------:R-:W-:Y:S01]  /*3930*/  FMUL.FTZ R211, R10, R180 ;  /* 0x000000b40ad37220 */ /* 0x000fe20000410000 */
[----:B------:R-:W-:Y:S01]  /*3940*/  SHF.L.U32 R181, R227, 0x10, RZ ;  /* 0x00000010e3b57819 */ /* 0x000fe200000006ff */
[----:B------:R-:W-:Y:S01]  /*3950*/  IMAD.U32 R182, R185, 0x10000, RZ ;  /* 0x00010000b9b67824 */ /* 0x000fe200078e00ff */
[----:B------:R-:W-:-:S02]  /*3960*/  SHF.L.U32 R183, R183, 0x10, RZ ;  /* 0x00000010b7b77819 */ /* 0x000fc400000006ff */
[----:B------:R-:W-:Y:S01]  /*3970*/  SHF.L.U32 R180, R228, 0x10, RZ ;  /* 0x00000010e4b47819 */ /* 0x000fe200000006ff */
[----:B------:R-:W-:Y:S01]  /*3980*/  FADD.FTZ R107, R107, R182 ;  /* 0x000000b66b6b7221 */ /* 0x000fe20000010000 */
[-C--:B------:R-:W-:Y:S01]  /*3990*/  FFMA.FTZ R71, R197, R182.reuse, R71 ;  /* 0x000000b6c5477223 */ /* 0x080fe20000010047 */
[----:B------:R-:W-:Y:S01]  /*39a0*/  FMUL.FTZ R212, R181, R182 ;  /* 0x000000b6b5d47220 */ /* 0x000fe20000410000 */
[----:B------:R-:W-:Y:S01]  /*39b0*/  FADD.FTZ R109, R109, R183 ;  /* 0x000000b76d6d7221 */ /* 0x000fe20000010000 */
[-C--:B------:R-:W-:Y:S01]  /*39c0*/  FFMA.FTZ R73, R211, R183.reuse, R73 ;  /* 0x000000b7d3497223 */ /* 0x080fe20000010049 */
[----:B------:R-:W-:Y:S01]  /*39d0*/  FMUL.FTZ R210, R180, R183 ;  /* 0x000000b7b4d27220 */ /* 0x000fe20000410000 */
[----:B------:R-:W-:Y:S01]  /*39e0*/  FADD.FTZ R182, R220, R237 ;  /* 0x000000eddcb67221 */ /* 0x000fe20000010000 */
[----:B------:R-:W-:Y:S01]  /*39f0*/  FFMA.FTZ R183, R190, R237, R219 ;  /* 0x000000edbeb77223 */ /* 0x000fe200000100db */
[----:B------:R-:W-:Y:S02]  /*3a00*/  FMUL.FTZ R225, R10, R8 ;  /* 0x000000080ae17220 */ /* 0x000fe40000410000 */
[----:B------:R-:W-:Y:S01]  /*3a10*/  FADD.FTZ R8, R182, R198 ;  /* 0x000000c6b6087221 */ /* 0x000fe20000010000 */
[----:B------:R-:W-:-:S03]  /*3a20*/  FFMA.FTZ R182, R192, R198, R183 ;  /* 0x000000c6c0b67223 */ /* 0x000fc600000100b7 */
        /* <DEDUP_REMOVED lines=9> */
[----:B------:R-:W-:Y:S01]  /*3ac0*/  SHF.L.U32 R180, R180, 0x10, RZ ;  /* 0x00000010b4b47819 */ /* 0x000fe200000006ff */
[----:B------:R-:W-:Y:S01]  /*3ad0*/  FADD.FTZ R110, R110, R181 ;  /* 0x000000b56e6e7221 */ /* 0x000fe20000010000 */
[----:B------:R-:W-:Y:S01]  /*3ae0*/  FFMA.FTZ R74, R225, R181, R74 ;  /* 0x000000b5e14a7223 */ /* 0x000fe2000001004a */
[----:B------:R-:W-:Y:S01]  /*3af0*/  FADD.FTZ R8, R8, R210 ;  /* 0x000000d208087221 */ /* 0x000fe20000010000 */
[----:B------:R-:W-:Y:S01]  /*3b00*/  FFMA.FTZ R9, R211, R210, R9 ;  /* 0x000000d2d3097223 */ /* 0x000fe20000010009 */
[----:B------:R-:W-:Y:S01]  /*3b10*/  FADD.FTZ R111, R111, R180 ;  /* 0x000000b46f6f7221 */ /* 0x000fe20000010000 */
[----:B------:R-:W-:Y:S01]  /*3b20*/  FFMA.FTZ R75, R227, R180, R75 ;  /* 0x000000b4e34b7223 */ /* 0x000fe2000001004b */
[----:B--2---:R-:W-:-:S05]  /*3b30*/  SHF.L.U32 R183, R226, 0x10, RZ ;  /* 0x00000010e2b77819 */ /* 0x004fca00000006ff */
[----:B------:R-:W-:Y:S01]  /*3b40*/  FMUL.FTZ R226, R183, R181 ;  /* 0x000000b5b7e27220 */ /* 0x000fe20000410000 */
[----:B---3--:R-:W-:-:S03]  /*3b50*/  IMAD.U32 R181, R184, 0x10000, RZ ;  /* 0x00010000b8b57824 */ /* 0x008fc600078e00ff */
[----:B------:R-:W-:Y:S01]  /*3b60*/  FADD.FTZ R8, R8, R226 ;  /* 0x000000e208087221 */ /* 0x000fe20000010000 */
[----:B------:R-:W-:Y:S01]  /*3b70*/  FFMA.FTZ R9, R225, R226, R9 ;  /* 0x000000e2e1097223 */ /* 0x000fe20000010009 */
[----:B------:R-:W-:-:S04]  /*3b80*/  FMUL.FTZ R228, R181, R180 ;  /* 0x000000b4b5e47220 */ /* 0x000fc80000410000 */
[----:B------:R-:W-:Y:S01]  /*3b90*/  FADD.FTZ R220, R8, R228 ;  /* 0x000000e408dc7221 */ /* 0x000fe20000010000 */
[----:B------:R-:W-:Y:S01]  /*3ba0*/  FFMA.FTZ R219, R227, R228, R9 ;  /* 0x000000e4e3db7223 */ /* 0x000fe20000010009 */
[----:B------:R-:W-:Y:S06]  /*3bb0*/  BRA `(.L_x_493) ;  /* 0x0000000000947947 */ /* 0x000fec0003800000 */
.L_x_484:
[----:B------:R-:W1:Y:S01]  /*3bc0*/  S2R R180, SR_TID.X ;  /* 0x0000000000b47919 */ /* 0x000e620000002100 */
[----:B0-----:R-:W-:Y:S01]  /*3bd0*/  MOV R8, UR14 ;  /* 0x0000000e00087c02 */ /* 0x001fe20008000f00 */
[----:B------:R-:W-:-:S04]  /*3be0*/  UISETP.NE.U32.AND UP0, UPT, UR10, URZ, UPT ;  /* 0x000000ff0a00728c */ /* 0x000fc8000bf05070 */
[----:B------:R0:W-:Y:S01]  /*3bf0*/  STL [R1+0x4], R8 ;  /* 0x0000040801007387 */ /* 0x0001e20000100800 */
[----:B------:R-:W-:Y:S01]  /*3c00*/  UISETP.NE.AND.EX UP0, UPT, UR11, URZ, UPT, UP0 ;  /* 0x000000ff0b00728c */ /* 0x000fe2000bf05300 */
[----:B0-----:R-:W-:-:S05]  /*3c10*/  IMAD R8, R12, R8, RZ ;  /* 0x000000080c087224 */ /* 0x001fca00078e02ff */
[----:B------:R-:W-:-:S04]  /*3c20*/  SHF.R.S32.HI R9, RZ, 0x1f, R8 ;  /* 0x0000001fff097819 */ /* 0x000fc80000011408 */
[----:B------:R-:W-:Y:S02]  /*3c30*/  LEA.HI R9, R9, R8, RZ, 0x3 ;  /* 0x0000000809097211 */ /* 0x000fe400078f18ff */
[----:B-1----:R-:W-:-:S04]  /*3c40*/  LOP3.LUT R8, R180, 0x1f, RZ, 0xc0, !PT ;  /* 0x0000001fb4087812 */ /* 0x002fc800078ec0ff */
[----:B------:R-:W-:Y:S01]  /*3c50*/  LEA.HI.SX32 R180, R9, R8, 0x1d ;  /* 0x0000000809b47211 */ /* 0x000fe200078feaff */
[----:B------:R0:W-:Y:S04]  /*3c60*/  STL [R1+0x8], R8 ;  /* 0x0000080801007387 */ /* 0x0001e80000100800 */
[----:B------:R0:W-:Y:S01]  /*3c70*/  STL [R1+0xc], R180 ;  /* 0x00000cb401007387 */ /* 0x0001e20000100800 */
[----:B------:R-:W-:Y:S05]  /*3c80*/  BRA.U !UP0, `(.L_x_493) ;  /* 0x0000000108607547 */ /* 0x000fea000b800000 */
[C---:B------:R-:W-:Y:S02]  /*3c90*/  ISETP.GE.U32.AND P0, PT, R13.reuse, 0x20, PT ;  /* 0x000000200d00780c */ /* 0x040fe40003f06070 */
[C---:B------:R-:W-:Y:S02]  /*3ca0*/  ISETP.GE.U32.AND P2, PT, R13.reuse, 0x40, PT ;  /* 0x000000400d00780c */ /* 0x040fe40003f46070 */
[----:B------:R-:W-:-:S09]  /*3cb0*/  ISETP.GE.U32.AND P3, PT, R13, 0x60, PT ;  /* 0x000000600d00780c */ /* 0x000fd20003f66070 */
[----:B0-----:R-:W0:Y:S08]  /*3cc0*/  @P0 LDC.64 R8, c[0x0][0x438] ;  /* 0x00010e00ff080b82 */ /* 0x001e300000000a00 */
[----:B------:R-:W1:Y:S08]  /*3cd0*/  @P2 LDC.64 R184, c[0x0][0x438] ;  /* 0x00010e00ffb82b82 */ /* 0x000e700000000a00 */
[----:B------:R-:W2:Y:S01]  /*3ce0*/  @P3 LDC.64 R182, c[0x0][0x438] ;  /* 0x00010e00ffb63b82 */ /* 0x000ea20000000a00 */
[C---:B0-----:R-:W-:Y:S01]  /*3cf0*/  @P0 IMAD.WIDE.U32 R8, R180.reuse, 0x10, R8 ;  /* 0x00000010b4080825 */ /* 0x041fe200078e0008 */
[----:B------:R-:W-:-:S04]  /*3d00*/  @P0 IADD3 R180, PT, PT, R180, 0x20, RZ ;  /* 0x00000020b4b40810 */ /* 0x000fc80007ffe0ff */
[----:B------:R1:W5:Y:S01]  /*3d10*/  @P0 LDG.E.128 R152, desc[UR6][R8.64] ;  /* 0x0000000608980981 */ /* 0x000362000c1e1d00 */
[----:B------:R-:W-:Y:S01]  /*3d20*/  ISETP.GE.U32.AND P0, PT, R13, 0x80, PT ;  /* 0x000000800d00780c */ /* 0x000fe20003f06070 */
[C---:B-1----:R-:W-:Y:S01]  /*3d30*/  @P2 IMAD.WIDE.U32 R8, R180.reuse, 0x10, R184 ;  /* 0x00000010b4082825 */ /* 0x042fe200078e00b8 */
[----:B------:R-:W-:-:S04]  /*3d40*/  @P2 IADD3 R180, PT, PT, R180, 0x20, RZ ;  /* 0x00000020b4b42810 */ /* 0x000fc80007ffe0ff */
[----:B------:R2:W5:Y:S01]  /*3d50*/  @P2 LDG.E.128 R28, desc[UR6][R8.64] ;  /* 0x00000006081c2981 */ /* 0x000562000c1e1d00 */
[----:B------:R-:W-:Y:S01]  /*3d60*/  ISETP.GE.U32.AND P2, PT, R13, 0xa0, PT ;  /* 0x000000a00d00780c */ /* 0x000fe20003f46070 */
[----:B--2---:R-:W-:-:S05]  /*3d70*/  @P3 IMAD.WIDE.U32 R8, R180, 0x10, R182 ;  /* 0x00000010b4083825 */ /* 0x004fca00078e00b6 */
[----:B------:R-:W0:Y:S01]  /*3d80*/  @P0 LDC.64 R182, c[0x0][0x438] ;  /* 0x00010e00ffb60b82 */ /* 0x000e220000000a00 */
[----:B------:R1:W5:Y:S01]  /*3d90*/  @P3 LDG.E.128 R168, desc[UR6][R8.64] ;  /* 0x0000000608a83981 */ /* 0x000362000c1e1d00 */
[----:B------:R-:W-:-:S06]  /*3da0*/  @P3 IADD3 R180, PT, PT, R180, 0x20, RZ ;  /* 0x00000020b4b43810 */ /* 0x000fcc0007ffe0ff */
[----:B-1----:R-:W1:Y:S01]  /*3db0*/  @P2 LDC.64 R8, c[0x0][0x438] ;  /* 0x00010e00ff082b82 */ /* 0x002e620000000a00 */
[C---:B0-----:R-:W-:Y:S01]  /*3dc0*/  @P0 IMAD.WIDE.U32 R182, R180.reuse, 0x10, R182 ;  /* 0x00000010b4b60825 */ /* 0x041fe200078e00b6 */
[----:B------:R-:W-:-:S04]  /*3dd0*/  @P0 IADD3 R180, PT, PT, R180, 0x20, RZ ;  /* 0x00000020b4b40810 */ /* 0x000fc80007ffe0ff */
[----:B------:R2:W5:Y:S01]  /*3de0*/  @P0 LDG.E.128 R172, desc[UR6][R182.64] ;  /* 0x00000006b6ac0981 */ /* 0x000562000c1e1d00 */
[----:B-1----:R-:W-:-:S05]  /*3df0*/  @P2 IMAD.WIDE.U32 R8, R180, 0x10, R8 ;  /* 0x00000010b4082825 */ /* 0x002fca00078e0008 */
[----:B------:R2:W5:Y:S02]  /*3e00*/  @P2 LDG.E.128 R176, desc[UR6][R8.64] ;  /* 0x0000000608b02981 */ /* 0x000564000c1e1d00 */
.L_x_493:
[----:B------:R-:W-:Y:S05]  /*3e10*/  BSYNC.RECONVERGENT B1 ;  /* 0x0000000000017941 */ /* 0x000fea0003800200 */
.L_x_483:
[----:B------:R-:W3:Y:S01]  /*3e20*/  LDL R187, [R1+0x10] ;  /* 0x0000100001bb7983 */ /* 0x000ee20000100800 */
[----:B------:R-:W-:Y:S01]  /*3e30*/  UMOV UR4, 0xffffffff ;  /* 0xffffffff00047882 */ /* 0x000fe20000000000 */
[----:B---3--:R-:W-:Y:S02]  /*3e40*/  ISETP.GE.AND P2, PT, R187, 0x1, PT ;  /* 0x00000001bb00780c */ /* 0x008fe40003f46270 */
[----:B------:R-:W-:Y:S11]  /*3e50*/  BRA.DIV UR4, `(.L_x_494) ;  /* 0x000000ba04ec7947 */ /* 0x000ff6000b800000 */
[----:B0-2---:R-:W0:Y:S02]  /*3e60*/  SHFL.BFLY PT, R8, R220, 0x1, 0x1f ;  /* 0x0c201f00dc087f89 */ /* 0x005e2400000e0000 */
        /* <DEDUP_REMOVED lines=13> */
[----:B------:R-:W0:Y:S04]  /*3f40*/  SHFL.BFLY PT, R8, R183, 0x8, 0x1f ;  /* 0x0d001f00b7087f89 */ /* 0x000e2800000e0000 */
[----:B------:R1:W2:Y:S01]  /*3f50*/  SHFL.BFLY PT, R185, R182, 0x10, 0x1f ;  /* 0x0e001f00b6b97f89 */ /* 0x0002a200000e0000 */
[----:B0-----:R-:W-:-:S05]  /*3f60*/  FADD.FTZ R183, R183, R8 ;  /* 0x00000008b7b77221 */ /* 0x001fca0000010000 */
[----:B--2---:R1:W0:Y:S02]  /*3f70*/  SHFL.BFLY PT, R8, R183, 0x10, 0x1f ;  /* 0x0e001f00b7087f89 */ /* 0x00422400000e0000 */
.L_x_640:
[----:B------:R-:W2:Y:S04]  /*3f80*/  LDL R181, [R1+0x4] ;  /* 0x0000040001b57983 */ /* 0x000ea80000100800 */
[----:B------:R-:W3:Y:S04]  /*3f90*/  LDL R186, [R1+0x8] ;  /* 0x0000080001ba7983 */ /* 0x000ee80000100800 */
[----:B------:R-:W4:Y:S01]  /*3fa0*/  LDL.LU R184, [R1+0xc] ;  /* 0x00000c0001b87983 */ /* 0x000f220000300800 */
[----:B------:R-:W-:Y:S01]  /*3fb0*/  @P2 IADD3 R180, PT, PT, R187, -0x1, RZ ;  /* 0xffffffffbbb42810 */ /* 0x000fe20007ffe0ff */
[----:B------:R-:W-:Y:S01]  /*3fc0*/  FADD.FTZ R9, R182, R185 ;  /* 0x000000b9b6097221 */ /* 0x000fe20000010000 */
[----:B------:R-:W-:Y:S01]  /*3fd0*/  ISETP.GE.U32.AND P3, PT, R13, 0x20, PT ;  /* 0x000000200d00780c */ /* 0x000fe20003f66070 */
[----:B0-----:R-:W-:Y:S01]  /*3fe0*/  FADD.FTZ R8, R183, R8 ;  /* 0x00000008b7087221 */ /* 0x001fe20000010000 */
[----:B------:R-:W-:Y:S01]  /*3ff0*/  ISETP.NE.AND P0, PT, RZ, UR8, PT ;  /* 0x00000008ff007c0c */ /* 0x000fe2000bf05270 */
[----:B------:R-:W-:Y:S01]  /*4000*/  FMUL.FTZ R9, R9, UR9 ;  /* 0x0000000909097c20 */ /* 0x000fe20008410000 */
[----:B------:R-:W-:Y:S01]  /*4010*/  BSSY.RECONVERGENT B1, `(.L_x_495) ;  /* 0x00001fa000017945 */ /* 0x000fe20003800200 */
[----:B-1----:R-:W-:-:S03]  /*4020*/  FMUL.FTZ R182, R8, UR9 ;  /* 0x0000000908b67c20 */ /* 0x002fc60008410000 */
[----:B------:R-:W-:Y:S01]  /*4030*/  FSEL R183, R9, RZ, !P0 ;  /* 0x000000ff09b77208 */ /* 0x000fe20004000000 */
[----:B--2---:R-:W-:-:S05]  /*4040*/  @P2 IMAD R180, R180, R181, RZ ;  /* 0x000000b5b4b42224 */ /* 0x004fca00078e02ff */
[----:B------:R-:W-:-:S04]  /*4050*/  @P2 SHF.R.S32.HI R181, RZ, 0x1f, R180 ;  /* 0x0000001fffb52819 */ /* 0x000fc800000114b4 */
[----:B------:R-:W-:Y:S01]  /*4060*/  @P2 LEA.HI R181, R181, R180, RZ, 0x3 ;  /* 0x000000b4b5b52211 */ /* 0x000fe200078f18ff */
[----:B------:R-:W-:-:S03]  /*4070*/  IMAD.MOV.U32 R180, RZ, RZ, RZ ;  /* 0x000000ffffb47224 */ /* 0x000fc600078e00ff */
[----:B---3--:R-:W-:Y:S02]  /*4080*/  @P2 LEA.HI.SX32 R180, R181, R186, 0x1d ;  /* 0x000000bab5b42211 */ /* 0x008fe400078feaff */
[----:B----4-:R-:W-:Y:S01]  /*4090*/  MOV R181, R184 ;  /* 0x000000b800b57202 */ /* 0x010fe20000000f00 */
[----:B------:R-:W-:Y:S06]  /*40a0*/  @!P3 BRA `(.L_x_496) ;  /* 0x0000001c00c0b947 */ /* 0x000fec0003800000 */
[----:B------:R-:W-:Y:S04]  /*40b0*/  BSSY.RECONVERGENT B2, `(.L_x_497) ;  /* 0x0000005000027945 */ /* 0x000fe80003800200 */
[----:B------:R-:W-:Y:S05]  /*40c0*/  @!P2 BRA `(.L_x_498) ;  /* 0x00000000000ca947 */ /* 0x000fea0003800000 */
[----:B------:R-:W0:Y:S02]  /*40d0*/  LDC.64 R8, c[0x0][0x390] ;  /* 0x0000e400ff087b82 */ /* 0x000e240000000a00 */
[----:B0-----:R-:W-:-:S05]  /*40e0*/  IMAD.WIDE.U32 R8, R180, 0x10, R8 ;  /* 0x00000010b4087825 */ /* 0x001fca00078e0008 */
[----:B------:R0:W5:Y:S02]  /*40f0*/  LDG.E.128 R84, desc[UR6][R8.64] ;  /* 0x0000000608547981 */ /* 0x000164000c1e1d00 */
.L_x_498:
[----:B------:R-:W-:Y:S05]  /*4100*/  BSYNC.RECONVERGENT B2 ;  /* 0x0000000000027941 */ /* 0x000fea0003800200 */
.L_x_497:
        /* <DEDUP_REMOVED lines=11> */
[----:B0-----:R-:W-:Y:S01]  /*41c0*/  FFMA.FTZ R8, R0, R182, R183 ;  /* 0x000000b600087223 */ /* 0x001fe200000100b7 */
[----:B------:R-:W-:Y:S02]  /*41d0*/  ISETP.GT.AND P0, PT, R11, RZ, PT ;  /* 0x000000ff0b00720c */ /* 0x000fe40003f04270 */
[----:B-----5:R-:W-:Y:S01]  /*41e0*/  SHF.L.U32 R9, R84, 0x10, RZ ;  /* 0x0000001054097819 */ /* 0x020fe200000006ff */
[----:B------:R-:W-:-:S04]  /*41f0*/  FADD.FTZ R8, R234, -R8 ;  /* 0x80000008ea087221 */ /* 0x000fc80000010000 */
[----:B------:R-:W-:-:S05]  /*4200*/  FMUL.FTZ R8, R10, R8 ;  /* 0x000000080a087220 */ /* 0x000fca0000410000 */
[----:B------:R-:W-:-:S05]  /*4210*/  FSEL R8, R8, RZ, P0 ;  /* 0x000000ff08087208 */ /* 0x000fca0000000000 */
[----:B------:R-:W-:-:S04]  /*4220*/  FMUL.FTZ R8, R8, UR12 ;  /* 0x0000000c08087c20 */ /* 0x000fc80008410000 */
[----:B------:R-:W-:Y:S01]  /*4230*/  FFMA.FTZ R112, R8, R9, R112 ;  /* 0x0000000908707223 */ /* 0x000fe20000010070 */
[----:B------:R-:W-:-:S05]  /*4240*/  SHF.L.U32 R9, R32, 0x10, RZ ;  /* 0x0000001020097819 */ /* 0x000fca00000006ff */
[----:B------:R-:W-:-:S05]  /*4250*/  FMUL.FTZ R8, R8, R9 ;  /* 0x0000000908087220 */ /* 0x000fca0000410000 */
[----:B------:R-:W-:-:S04]  /*4260*/  F2FP.BF16.F32.PACK_AB R8, RZ, R8 ;  /* 0x00000008ff08723e */ /* 0x000fc800000010ff */
[----:B------:R-:W-:-:S07]  /*4270*/  PRMT R156, R8, 0x7610, R156 ;  /* 0x00007610089c7816 */ /* 0x000fce000000009c */
.L_x_503:
[----:B------:R-:W-:Y:S05]  /*4280*/  BSYNC.RECONVERGENT B3 ;  /* 0x0000000000037941 */ /* 0x000fea0003800200 */
.L_x_502:
[----:B------:R-:W-:Y:S04]  /*4290*/  BSSY.RECONVERGENT B3, `(.L_x_504) ;  /* 0x0000010000037945 */ /* 0x000fe80003800200 */
[----:B------:R-:W-:Y:S05]  /*42a0*/  @!P2 BRA `(.L_x_505) ;  /* 0x000000000038a947 */ /* 0x000fea0003800000 */
[----:B------:R-:W2:Y:S01]  /*42b0*/  LDL R186, [R1+0x94] ;  /* 0x0000940001ba7983 */ /* 0x000ea20000100800 */
[----:B0-----:R-:W-:Y:S01]  /*42c0*/  FFMA.FTZ R8, R23, R182, R183 ;  /* 0x000000b617087223 */ /* 0x001fe200000100b7 */
[----:B------:R-:W-:Y:S02]  /*42d0*/  ISETP.GT.AND P0, PT, R11, RZ, PT ;  /* 0x000000ff0b00720c */ /* 0x000fe40003f04270 */
[----:B-----5:R-:W-:Y:S01]  /*42e0*/  PRMT R9, R84, 0x7632, R9 ;  /* 0x0000763254097816 */ /* 0x020fe20000000009 */
[----:B------:R-:W-:-:S03]  /*42f0*/  FADD.FTZ R8, R241, -R8 ;  /* 0x80000008f1087221 */ /* 0x000fc60000010000 */
[----:B------:R-:W-:Y:S01]  /*4300*/  SHF.L.U32 R9, R9, 0x10, RZ ;  /* 0x0000001009097819 */ /* 0x000fe200000006ff */
[----:B------:R-:W-:-:S05]  /*4310*/  FMUL.FTZ R8, R10, R8 ;  /* 0x000000080a087220 */ /* 0x000fca0000410000 */
[----:B------:R-:W-:-:S05]  /*4320*/  FSEL R8, R8, RZ, P0 ;  /* 0x000000ff08087208 */ /* 0x000fca0000000000 */
[----:B------:R-:W-:-:S04]  /*4330*/  FMUL.FTZ R8, R8, UR12 ;  /* 0x0000000c08087c20 */ /* 0x000fc80008410000 */
[----:B------:R-:W-:Y:S01]  /*4340*/  FFMA.FTZ R113, R8, R9, R113 ;  /* 0x0000000908717223 */ /* 0x000fe20000010071 */
[----:B--2---:R-:W-:-:S04]  /*4350*/  IMAD.U32 R9, R186, 0x10000, RZ ;  /* 0x00010000ba097824 */ /* 0x004fc800078e00ff */
[----:B------:R-:W-:-:S05]  /*4360*/  FMUL.FTZ R8, R8, R9 ;  /* 0x0000000908087220 */ /* 0x000fca0000410000 */
[----:B------:R-:W-:-:S04]  /*4370*/  F2FP.BF16.F32.PACK_AB R8, RZ, R8 ;  /* 0x00000008ff08723e */ /* 0x000fc800000010ff */
[----:B------:R-:W-:-:S07]  /*4380*/  PRMT R156, R156, 0x5410, R8 ;  /* 0x000054109c9c7816 */ /* 0x000fce0000000008 */
.L_x_505:
[----:B------:R-:W-:Y:S05]  /*4390*/  BSYNC.RECONVERGENT B3 ;  /* 0x0000000000037941 */ /* 0x000fea0003800200 */
.L_x_504:
[----:B------:R-:W-:Y:S04]  /*43a0*/  BSSY.RECONVERGENT B3, `(.L_x_506) ;  /* 0x000000f000037945 */ /* 0x000fe80003800200 */
[----:B------:R-:W-:Y:S05]  /*43b0*/  @!P2 BRA `(.L_x_507) ;  /* 0x000000000034a947 */ /* 0x000fea0003800000 */
[----:B0-----:R-:W2:Y:S01]  /*43c0*/  LDL R9, [R1] ;  /* 0x0000000001097983 */ /* 0x001ea20000100800 */
[----:B------:R-:W-:Y:S01]  /*43d0*/  FFMA.FTZ R8, R7, R182, R183 ;  /* 0x000000b607087223 */ /* 0x000fe200000100b7 */
[----:B------:R-:W-:-:S03]  /*43e0*/  ISETP.GT.AND P0, PT, R11, RZ, PT ;  /* 0x000000ff0b00720c */ /* 0x000fc60003f04270 */
[----:B--2---:R-:W-:Y:S01]  /*43f0*/  FADD.FTZ R8, R9, -R8 ;  /* 0x8000000809087221 */ /* 0x004fe20000010000 */
[----:B-----5:R-:W-:-:S03]  /*4400*/  SHF.L.U32 R9, R85, 0x10, RZ ;  /* 0x0000001055097819 */ /* 0x020fc600000006ff */
        /* <DEDUP_REMOVED lines=8> */
.L_x_507:
[----:B------:R-:W-:Y:S05]  /*4490*/  BSYNC.RECONVERGENT B3 ;  /* 0x0000000000037941 */ /* 0x000fea0003800200 */
.L_x_506:
        /* <DEDUP_REMOVED lines=12> */
[----:B--2---:R-:W-:-:S05]  /*4560*/  SHF.L.U32 R9, R186, 0x10, RZ ;  /* 0x00000010ba097819 */ /* 0x004fca00000006ff */
[----:B------:R-:W-:-:S05]  /*4570*/  FMUL.FTZ R8, R8, R9 ;  /* 0x0000000908087220 */ /* 0x000fca0000410000 */
[----:B------:R-:W-:-:S04]  /*4580*/  F2FP.BF16.F32.PACK_AB R8, RZ, R8 ;  /* 0x00000008ff08723e */ /* 0x000fc800000010ff */
[----:B------:R-:W-:-:S07]  /*4590*/  PRMT R157, R157, 0x5410, R8 ;  /* 0x000054109d9d7816 */ /* 0x000fce0000000008 */
.L_x_509:
[----:B------:R-:W-:Y:S05]  /*45a0*/  BSYNC.RECONVERGENT B3 ;  /* 0x0000000000037941 */ /* 0x000fea0003800200 */
.L_x_508:
        /* <DEDUP_REMOVED lines=14> */
.L_x_511:
[----:B------:R-:W-:Y:S05]  /*4690*/  BSYNC.RECONVERGENT B3 ;  /* 0x0000000000037941 */ /* 0x000fea0003800200 */
.L_x_510:
[----:B------:R-:W-:Y:S04]  /*46a0*/  BSSY.RECONVERGENT B3, `(.L_x_512) ;  /* 0x0000010000037945 */ /* 0x000fe80003800200 */
[----:B------:R-:W-:Y:S05]  /*46b0*/  @!P2 BRA `(.L_x_513) ;  /* 0x000000000038a947 */ /* 0x000fea0003800000 */
[----:B------:R-:W2:Y:S01]  /*46c0*/  LDL R186, [R1+0x9c] ;  /* 0x00009c0001ba7983 */ /* 0x000ea20000100800 */
[----:B0-----:R-:W-:Y:S01]  /*46d0*/  FFMA.FTZ R8, R218, R182, R183 ;  /* 0x000000b6da087223 */ /* 0x001fe200000100b7 */
[----:B------:R-:W-:Y:S02]  /*46e0*/  ISETP.GT.AND P0, PT, R11, RZ, PT ;  /* 0x000000ff0b00720c */ /* 0x000fe40003f04270 */
[----:B-----5:R-:W-:Y:S01]  /*46f0*/  PRMT R9, R86, 0x7632, R9 ;  /* 0x0000763256097816 */ /* 0x020fe20000000009 */
[----:B------:R-:W-:-:S04]  /*4700*/  FADD.FTZ R8, R217, -R8 ;  /* 0x80000008d9087221 */ /* 0x000fc80000010000 */
[----:B------:R-:W-:Y:S01]  /*4710*/  FMUL.FTZ R8, R10, R8 ;  /* 0x000000080a087220 */ /* 0x000fe20000410000 */
[----:B------:R-:W-:-:S04]  /*4720*/  IMAD.U32 R9, R9, 0x10000, RZ ;  /* 0x0001000009097824 */ /* 0x000fc800078e00ff */
[----:B------:R-:W-:-:S05]  /*4730*/  FSEL R8, R8, RZ, P0 ;  /* 0x000000ff08087208 */ /* 0x000fca0000000000 */
[----:B------:R-:W-:-:S04]  /*4740*/  FMUL.FTZ R8, R8, UR12 ;  /* 0x0000000c08087c20 */ /* 0x000fc80008410000 */
[----:B------:R-:W-:Y:S01]  /*4750*/  FFMA.FTZ R117, R8, R9, R117 ;  /* 0x0000000908757223 */ /* 0x000fe20000010075 */
[----:B--2---:R-:W-:-:S05]  /*4760*/  SHF.L.U32 R9, R186, 0x10, RZ ;  /* 0x00000010ba097819 */ /* 0x004fca00000006ff */
[----:B------:R-:W-:-:S05]  /*4770*/  FMUL.FTZ R8, R8, R9 ;  /* 0x0000000908087220 */ /* 0x000fca0000410000 */
[----:B------:R-:W-:-:S04]  /*4780*/  F2FP.BF16.F32.PACK_AB R8, RZ, R8 ;  /* 0x00000008ff08723e */ /* 0x000fc800000010ff */
[----:B------:R-:W-:-:S07]  /*4790*/  PRMT R158, R158, 0x5410, R8 ;  /* 0x000054109e9e7816 */ /* 0x000fce0000000008 */
.L_x_513:
[----:B------:R-:W-:Y:S05]  /*47a0*/  BSYNC.RECONVERGENT B3 ;  /* 0x0000000000037941 */ /* 0x000fea0003800200 */
.L_x_512:
        /* <DEDUP_REMOVED lines=14> */
.L_x_515:
[----:B------:R-:W-:Y:S05]  /*4890*/  BSYNC.RECONVERGENT B3 ;  /* 0x0000000000037941 */ /* 0x000fea0003800200 */
.L_x_514:
        /* <DEDUP_REMOVED lines=14> */
[----:B------:R-:W-:Y:S01]  /*4980*/  PRMT R159, R159, 0x5410, R8 ;  /* 0x000054109f9f7816 */ /* 0x000fe20000000008 */
[----:B------:R-:W-:Y:S06]  /*4990*/  BRA `(.L_x_516) ;  /* 0x0000001400587947 */ /* 0x000fec0003800000 */
.L_x_501:
[----:B------:R-:W2:Y:S04]  /*49a0*/  LDL R220, [R1+0x94] ;  /* 0x0000940001dc7983 */ /* 0x000ea80000100800 */
[----:B------:R-:W3:Y:S04]  /*49b0*/  LDL R219, [R1] ;  /* 0x0000000001db7983 */ /* 0x000ee80000100800 */
[----:B------:R-:W4:Y:S04]  /*49c0*/  LDL R187, [R1+0x98] ;  /* 0x0000980001bb7983 */ /* 0x000f280000100800 */
[----:B------:R-:W4:Y:S01]  /*49d0*/  LDL R191, [R1+0x9c] ;  /* 0x00009c0001bf7983 */ /* 0x000f220000100800 */
[----:B0-----:R-:W-:Y:S01]  /*49e0*/  FFMA.FTZ R8, R23, R182, R183 ;  /* 0x000000b617087223 */ /* 0x001fe200000100b7 */
[----:B------:R-:W0:Y:S03]  /*49f0*/  @P2 LDC R165, c[0x0][0x40c] ;  /* 0x00010300ffa52b82 */ /* 0x000e260000000800 */
[----:B------:R-:W-:-:S05]  /*4a00*/  FADD.FTZ R164, R241, -R8 ;  /* 0x80000008f1a47221 */ /* 0x000fca0000010000 */
[----:B------:R-:W1:Y:S01]  /*4a10*/  @P2 LDC R8, c[0x0][0x40c] ;  /* 0x00010300ff082b82 */ /* 0x000e620000000800 */
[----:B------:R-:W-:Y:S01]  /*4a20*/  FFMA.FTZ R9, R0, R182, R183 ;  /* 0x000000b600097223 */ /* 0x000fe200000100b7 */
[----:B-----5:R-:W-:Y:S01]  /*4a30*/  FMUL.FTZ R164, R10, R164 ;  /* 0x000000a40aa47220 */ /* 0x020fe20000410000 */
[----:B------:R-:W-:Y:S02]  /*4a40*/  ISETP.GT.AND P0, PT, R11, RZ, PT ;  /* 0x000000ff0b00720c */ /* 0x000fe40003f04270 */
[----:B------:R-:W-:Y:S01]  /*4a50*/  FADD.FTZ R9, R234, -R9 ;  /* 0x80000009ea097221 */ /* 0x000fe20000010000 */
[----:B------:R-:W-:Y:S02]  /*4a60*/  @P2 PRMT R166, R84, 0x7632, R166 ;  /* 0x0000763254a62816 */ /* 0x000fe400000000a6 */
[----:B------:R-:W-:Y:S01]  /*4a70*/  FSEL R164, R164, RZ, P0 ;  /* 0x000000ffa4a47208 */ /* 0x000fe20000000000 */
[----:B------:R-:W-:Y:S01]  /*4a80*/  FMUL.FTZ R9, R10, R9 ;  /* 0x000000090a097220 */ /* 0x000fe20000410000 */
[----:B------:R-:W-:-:S04]  /*4a90*/  @P2 SHF.L.U32 R166, R166, 0x10, RZ ;  /* 0x00000010a6a62819 */ /* 0x000fc800000006ff */
[----:B------:R-:W-:Y:S01]  /*4aa0*/  FSEL R9, R9, RZ, P0 ;  /* 0x000000ff09097208 */ /* 0x000fe20000000000 */
[----:B0-----:R-:W-:-:S04]  /*4ab0*/  @P2 FMUL.FTZ R165, R165, R164 ;  /* 0x000000a4a5a52220 */ /* 0x001fc80000410000 */
[----:B------:R-:W-:Y:S01]  /*4ac0*/  @P2 FFMA.FTZ R113, R165, R166, R113 ;  /* 0x000000a6a5712223 */ /* 0x000fe20000010071 */
[----:B-1----:R-:W-:Y:S01]  /*4ad0*/  @P2 FMUL.FTZ R166, R8, R9 ;  /* 0x0000000908a62220 */ /* 0x002fe20000410000 */
[----:B------:R-:W-:Y:S01]  /*4ae0*/  @P2 IMAD.U32 R8, R84, 0x10000, RZ ;  /* 0x0001000054082824 */ /* 0x000fe200078e00ff */
[----:B------:R-:W-:-:S03]  /*4af0*/  @P2 SHF.L.U32 R186, R32, 0x10, RZ ;  /* 0x0000001020ba2819 */ /* 0x000fc600000006ff */
[-C--:B------:R-:W-:Y:S02]  /*4b00*/  @P2 FFMA.FTZ R112, R8, R166.reuse, R112 ;  /* 0x000000a608702223 */ /* 0x080fe40000010070 */
[----:B------:R-:W0:Y:S01]  /*4b10*/  @P2 LDC R8, c[0x0][0x40c] ;  /* 0x00010300ff082b82 */ /* 0x000e220000000800 */
[----:B------:R-:W-:-:S05]  /*4b20*/  @P2 FMUL.FTZ R166, R186, R166 ;  /* 0x000000a6baa62220 */ /* 0x000fca0000410000 */
[----:B------:R-:W-:-:S04]  /*4b30*/  @P2 F2FP.BF16.F32.PACK_AB R166, RZ, R166 ;  /* 0x000000a6ffa6223e */ /* 0x000fc800000010ff */
[----:B------:R-:W-:Y:S02]  /*4b40*/  @P2 PRMT R156, R166, 0x7610, R156 ;  /* 0x00007610a69c2816 */ /* 0x000fe4000000009c */
[----:B------:R-:W1:Y:S01]  /*4b50*/  @P2 LDC R166, c[0x0][0x40c] ;  /* 0x00010300ffa62b82 */ /* 0x000e620000000800 */
[----:B------:R-:W-:-:S04]  /*4b60*/  FFMA.FTZ R186, R196, R182, R183 ;  /* 0x000000b6c4ba7223 */ /* 0x000fc800000100b7 */
[----:B------:R-:W-:Y:S01]  /*4b70*/  FADD.FTZ R186, R235, -R186 ;  /* 0x800000baebba7221 */ /* 0x000fe20000010000 */
[----:B------:R-:W-:Y:S02]  /*4b80*/  F2FP.BF16.F32.PACK_AB R164, R164, R9 ;  /* 0x00000009a4a4723e */ /* 0x000fe400000010ff */
[----:B--2---:R-:W-:-:S05]  /*4b90*/  @P2 SHF.L.U32 R167, R220, 0x10, RZ ;  /* 0x00000010dca72819 */ /* 0x004fca00000006ff */
[----:B------:R-:W-:Y:S01]  /*4ba0*/  @P2 FMUL.FTZ R167, R167, R165 ;  /* 0x000000a5a7a72220 */ /* 0x000fe20000410000 */
[----:B------:R-:W-:-:S04]  /*4bb0*/  FFMA.FTZ R165, R7, R182, R183 ;  /* 0x000000b607a57223 */ /* 0x000fc800000100b7 */
[----:B---3--:R-:W-:Y:S01]  /*4bc0*/  FADD.FTZ R165, R219, -R165 ;  /* 0x800000a5dba57221 */ /* 0x008fe20000010000 */
[----:B------:R-:W-:-:S03]  /*4bd0*/  @P2 F2FP.BF16.F32.PACK_AB R167, RZ, R167 ;  /* 0x000000a7ffa7223e */ /* 0x000fc600000010ff */
[----:B------:R-:W-:Y:S01]  /*4be0*/  FMUL.FTZ R165, R10, R165 ;  /* 0x000000a50aa57220 */ /* 0x000fe20000410000 */
[----:B------:R-:W-:-:S04]  /*4bf0*/  @P2 PRMT R156, R156, 0x5410, R167 ;  /* 0x000054109c9c2816 */ /* 0x000fc800000000a7 */
[----:B------:R-:W-:Y:S02]  /*4c00*/  FSEL R167, R165, RZ, P0 ;  /* 0x000000ffa5a77208 */ /* 0x000fe40000000000 */
[----:B------:R-:W-:-:S03]  /*4c10*/  @P2 SHF.L.U32 R165, R85, 0x10, RZ ;  /* 0x0000001055a52819 */ /* 0x000fc600000006ff */
[----:B0-----:R-:W-:-:S04]  /*4c20*/  @P2 FMUL.FTZ R8, R8, R167 ;  /* 0x000000a708082220 */ /* 0x001fc80000410000 */
[----:B------:R-:W-:Y:S01]  /*4c30*/  @P2 FFMA.FTZ R114, R165, R8, R114 ;  /* 0x00000008a5722223 */ /* 0x000fe20000010072 */
[----:B------:R-:W-:Y:S01]  /*4c40*/  FMUL.FTZ R165, R10, R186 ;  /* 0x000000ba0aa57220 */ /* 0x000fe20000410000 */
[----:B------:R-:W-:-:S04]  /*4c50*/  @P2 SHF.L.U32 R186, R33, 0x10, RZ ;  /* 0x0000001021ba2819 */ /* 0x000fc800000006ff */
[----:B------:R-:W-:Y:S01]  /*4c60*/  FSEL R165, R165, RZ, P0 ;  /* 0x000000ffa5a57208 */ /* 0x000fe20000000000 */
[----:B------:R-:W-:Y:S01]  /*4c70*/  @P2 FMUL.FTZ R8, R186, R8 ;  /* 0x00000008ba082220 */ /* 0x000fe20000410000 */
[----:B------:R-:W-:-:S03]  /*4c80*/  @P2 PRMT R186, R85, 0x7632, R186 ;  /* 0x0000763255ba2816 */ /* 0x000fc600000000ba */
[----:B-1----:R-:W-:Y:S01]  /*4c90*/  @P2 FMUL.FTZ R166, R166, R165 ;  /* 0x000000a5a6a62220 */ /* 0x002fe20000410000 */
[----:B------:R-:W-:-:S05]  /*4ca0*/  @P2 SHF.L.U32 R186, R186, 0x10, RZ ;  /* 0x00000010baba2819 */ /* 0x000fca00000006ff */
[----:B------:R-:W-:Y:S01]  /*4cb0*/  @P2 FFMA.FTZ R115, R166, R186, R115 ;  /* 0x000000baa6732223 */ /* 0x000fe20000010073 */
[----:B----4-:R-:W-:Y:S02]  /*4cc0*/  @P2 SHF.L.U32 R186, R187, 0x10, RZ ;  /* 0x00000010bbba2819 */ /* 0x010fe400000006ff */
[----:B------:R-:W0:Y:S03]  /*4cd0*/  @P2 LDC R187, c[0x0][0x40c] ;  /* 0x00010300ffbb2b82 */ /* 0x000e260000000800 */
[----:B------:R-:W-:Y:S01]  /*4ce0*/  @P2 FMUL.FTZ R166, R186, R166 ;  /* 0x000000a6baa62220 */ /* 0x000fe20000410000 */
[----:B------:R-:W-:-:S04]  /*4cf0*/  FFMA.FTZ R186, R6, R182, R183 ;  /* 0x000000b606ba7223 */ /* 0x000fc800000100b7 */
[----:B------:R-:W-:Y:S01]  /*4d00*/  FADD.FTZ R186, R252, -R186 ;  /* 0x800000bafcba7221 */ /* 0x000fe20000010000 */
[----:B------:R-:W-:-:S03]  /*4d10*/  @P2 F2FP.BF16.F32.PACK_AB R8, RZ, R8 ;  /* 0x00000008ff08223e */ /* 0x000fc600000010ff */
[----:B------:R-:W-:Y:S01]  /*4d20*/  FMUL.FTZ R186, R10, R186 ;  /* 0x000000ba0aba7220 */ /* 0x000fe20000410000 */
[----:B------:R-:W-:Y:S02]  /*4d30*/  @P2 F2FP.BF16.F32.PACK_AB R166, RZ, R166 ;  /* 0x000000a6ffa6223e */ /* 0x000fe400000010ff */
[----:B------:R-:W-:Y:S02]  /*4d40*/  @P2 PRMT R157, R8, 0x7610, R157 ;  /* 0x00007610089d2816 */ /* 0x000fe4000000009d */
[----:B------:R-:W-:Y:S02]  /*4d50*/  FSEL R186, R186, RZ, P0 ;  /* 0x000000ffbaba7208 */ /* 0x000fe40000000000 */
[----:B------:R-:W-:Y:S01]  /*4d60*/  @P2 PRMT R157, R157, 0x5410, R166 ;  /* 0x000054109d9d2816 */ /* 0x000fe200000000a6 */
[----:B------:R-:W-:Y:S02]  /*4d70*/  @P2 IMAD.U32 R166, R86, 0x10000, RZ ;  /* 0x0001000056a62824 */ /* 0x000fe400078e00ff */
[----:B0-----:R-:W-:-:S02]  /*4d80*/  @P2 FMUL.FTZ R8, R187, R186 ;  /* 0x000000babb082220 */ /* 0x001fc40000410000 */
[----:B------:R-:W0:Y:S02]  /*4d90*/  @P2 LDC R187, c[0x0][0x40c] ;  /* 0x00010300ffbb2b82 */ /* 0x000e240000000800 */
[----:B------:R-:W-:Y:S01]  /*4da0*/  @P2 FFMA.FTZ R116, R166, R8, R116 ;  /* 0x00000008a6742223 */ /* 0x000fe20000010074 */
[----:B------:R-:W-:-:S05]  /*4db0*/  @P2 SHF.L.U32 R166, R34, 0x10, RZ ;  /* 0x0000001022a62819 */ /* 0x000fca00000006ff */
[----:B------:R-:W-:-:S05]  /*4dc0*/  @P2 FMUL.FTZ R8, R166, R8 ;  /* 0x00000008a6082220 */ /* 0x000fca0000410000 */
[----:B------:R-:W-:-:S04]  /*4dd0*/  @P2 F2FP.BF16.F32.PACK_AB R8, RZ, R8 ;  /* 0x00000008ff08223e */ /* 0x000fc800000010ff */
[----:B------:R-:W-:Y:S01]  /*4de0*/  @P2 PRMT R158, R8, 0x7610, R158 ;  /* 0x00007610089e2816 */ /* 0x000fe2000000009e */
[----:B------:R-:W-:-:S04]  /*4df0*/  FFMA.FTZ R8, R218, R182, R183 ;  /* 0x000000b6da087223 */ /* 0x000fc800000100b7 */
[----:B------:R-:W-:-:S04]  /*4e00*/  FADD.FTZ R8, R217, -R8 ;  /* 0x80000008d9087221 */ /* 0x000fc80000010000 */
[----:B------:R-:W-:-:S05]  /*4e10*/  FMUL.FTZ R8, R10, R8 ;  /* 0x000000080a087220 */ /* 0x000fca0000410000 */
[----:B------:R-:W-:Y:S02]  /*4e20*/  FSEL R166, R8, RZ, P0 ;  /* 0x000000ff08a67208 */ /* 0x000fe40000000000 */
[----:B------:R-:W-:-:S03]  /*4e30*/  @P2 PRMT R8, R86, 0x7632, R8 ;  /* 0x0000763256082816 */ /* 0x000fc60000000008 */
[----:B0-----:R-:W-:Y:S01]  /*4e40*/  @P2 FMUL.FTZ R187, R187, R166 ;  /* 0x000000a6bbbb2220 */ /* 0x001fe20000410000 */
[----:B------:R-:W-:-:S05]  /*4e50*/  @P2 SHF.L.U32 R8, R8, 0x10, RZ ;  /* 0x0000001008082819 */ /* 0x000fca00000006ff */
[----:B------:R-:W-:Y:S01]  /*4e60*/  @P2 FFMA.FTZ R117, R187, R8, R117 ;  /* 0x00000008bb752223 */ /* 0x000fe20000010075 */
[----:B------:R-:W-:-:S05]  /*4e70*/  @P2 SHF.L.U32 R8, R191, 0x10, RZ ;  /* 0x00000010bf082819 */ /* 0x000fca00000006ff */
[----:B------:R-:W-:-:S05]  /*4e80*/  @P2 FMUL.FTZ R8, R8, R187 ;  /* 0x000000bb08082220 */ /* 0x000fca0000410000 */
[----:B------:R-:W-:-:S04]  /*4e90*/  @P2 F2FP.BF16.F32.PACK_AB R8, RZ, R8 ;  /* 0x00000008ff08223e */ /* 0x000fc800000010ff */
[----:B------:R-:W-:Y:S02]  /*4ea0*/  @P2 PRMT R158, R158, 0x5410, R8 ;  /* 0x000054109e9e2816 */ /* 0x000fe40000000008 */
[----:B------:R-:W0:Y:S01]  /*4eb0*/  @P2 LDC R8, c[0x0][0x40c] ;  /* 0x00010300ff082b82 */ /* 0x000e220000000800 */
[----:B------:R-:W-:-:S04]  /*4ec0*/  FFMA.FTZ R187, R18, R182, R183 ;  /* 0x000000b612bb7223 */ /* 0x000fc800000100b7 */
[----:B------:R-:W-:-:S04]  /*4ed0*/  FADD.FTZ R187, R245, -R187 ;  /* 0x800000bbf5bb7221 */ /* 0x000fc80000010000 */
[----:B------:R-:W-:-:S05]  /*4ee0*/  FMUL.FTZ R187, R10, R187 ;  /* 0x000000bb0abb7220 */ /* 0x000fca0000410000 */
[----:B------:R-:W-:Y:S02]  /*4ef0*/  FSEL R191, R187, RZ, P0 ;  /* 0x000000ffbbbf7208 */ /* 0x000fe40000000000 */
[----:B------:R-:W-:Y:S02]  /*4f00*/  @P2 SHF.L.U32 R187, R87, 0x10, RZ ;  /* 0x0000001057bb2819 */ /* 0x000fe400000006ff */
[----:B------:R-:W-:Y:S01]  /*4f10*/  F2FP.BF16.F32.PACK_AB R165, R165, R167 ;  /* 0x000000a7a5a5723e */ /* 0x000fe200000010ff */
[----:B------:R-:W-:Y:S01]  /*4f20*/  FFMA.FTZ R167, R216, R182, R183 ;  /* 0x000000b6d8a77223 */ /* 0x000fe200000100b7 */
[----:B0-----:R-:W-:-:S03]  /*4f30*/  @P2 FMUL.FTZ R8, R8, R191 ;  /* 0x000000bf08082220 */ /* 0x001fc60000410000 */
[----:B------:R-:W-:Y:S01]  /*4f40*/  FADD.FTZ R167, R215, -R167 ;  /* 0x800000a7d7a77221 */ /* 0x000fe20000010000 */
[----:B------:R-:W-:Y:S01]  /*4f50*/  @P2 FFMA.FTZ R118, R187, R8, R118 ;  /* 0x00000008bb762223 */ /* 0x000fe20000010076 */
[----:B------:R-:W-:Y:S02]  /*4f60*/  @P2 SHF.L.U32 R187, R35, 0x10, RZ ;  /* 0x0000001023bb2819 */ /* 0x000fe400000006ff */
[----:B------:R-:W-:-:S03]  /*4f70*/  FMUL.FTZ R167, R10, R167 ;  /* 0x000000a70aa77220 */ /* 0x000fc60000410000 */
[----:B------:R-:W-:-:S05]  /*4f80*/  @P2 FMUL.FTZ R8, R187, R8 ;  /* 0x00000008bb082220 */ /* 0x000fca0000410000 */
[----:B------:R-:W-:Y:S02]  /*4f90*/  @P2 F2FP.BF16.F32.PACK_AB R9, RZ, R8 ;  /* 0x00000008ff09223e */ /* 0x000fe400000010ff */
[----:B------:R-:W-:Y:S02]  /*4fa0*/  FSEL R8, R167, RZ, P0 ;  /* 0x000000ffa7087208 */ /* 0x000fe40000000000 */
[----:B------:R-:W-:Y:S02]  /*4fb0*/  F2FP.BF16.F32.PACK_AB R166, R166, R186 ;  /* 0x000000baa6a6723e */ /* 0x000fe400000010ff */
[----:B------:R-:W-:Y:S02]  /*4fc0*/  @P2 PRMT R159, R9, 0x7610, R159 ;  /* 0x00007610099f2816 */ /* 0x000fe4000000009f */
[----:B------:R-:W-:Y:S01]  /*4fd0*/  F2FP.BF16.F32.PACK_AB R167, R8, R191 ;  /* 0x000000bf08a7723e */ /* 0x000fe200000010ff */
[----:B------:R-:W-:Y:S06]  /*4fe0*/  @!P2 BRA `(.L_x_516) ;  /* 0x0000000c00c4a947 */ /* 0x000fec0003800000 */
[----:B------:R-:W2:Y:S01]  /*4ff0*/  LDL R219, [R1+0xa0] ;  /* 0x0000a00001db7983 */ /* 0x000ea20000100800 */
[----:B------:R-:W-:Y:S01]  /*5000*/  PRMT R9, R87, 0x7632, R9 ;  /* 0x0000763257097816 */ /* 0x000fe20000000009 */
[----:B------:R-:W-:-:S03]  /*5010*/  FMUL.FTZ R8, R8, UR12 ;  /* 0x0000000c08087c20 */ /* 0x000fc60008410000 */
[----:B------:R-:W-:-:S05]  /*5020*/  SHF.L.U32 R9, R9, 0x10, RZ ;  /* 0x0000001009097819 */ /* 0x000fca00000006ff */
[----:B------:R-:W-:Y:S01]  /*5030*/  FFMA.FTZ R119, R8, R9, R119 ;  /* 0x0000000908777223 */ /* 0x000fe20000010077 */
[----:B--2---:R-:W-:-:S04]  /*5040*/  IMAD.U32 R9, R219, 0x10000, RZ ;  /* 0x00010000db097824 */ /* 0x004fc800078e00ff */
[----:B------:R-:W-:-:S05]  /*5050*/  FMUL.FTZ R8, R9, R8 ;  /* 0x0000000809087220 */ /* 0x000fca0000410000 */
[----:B------:R-:W-:-:S04]  /*5060*/  F2FP.BF16.F32.PACK_AB R8, RZ, R8 ;  /* 0x00000008ff08723e */ /* 0x000fc800000010ff */
[----:B------:R-:W-:Y:S01]  /*5070*/  PRMT R159, R159, 0x5410, R8 ;  /* 0x000054109f9f7816 */ /* 0x000fe20000000008 */
[----:B------:R-:W-:Y:S06]  /*5080*/  BRA `(.L_x_516) ;  /* 0x0000000c009c7947 */ /* 0x000fec0003800000 */
.L_x_500:
[----:B------:R-:W-:Y:S02]  /*5090*/  MOV R184, UR20 ;  /* 0x0000001400b87c02 */ /* 0x000fe40008000f00 */
[----:B------:R-:W-:Y:S02]  /*50a0*/  MOV R185, UR21 ;  /* 0x0000001500b97c02 */ /* 0x000fe40008000f00 */
[----:B------:R-:W-:-:S04]  /*50b0*/  ISETP.NE.U32.AND P0, PT, R184, RZ, PT ;  /* 0x000000ffb800720c */ /* 0x000fc80003f05070 */
[----:B------:R-:W-:-:S13]  /*50c0*/  ISETP.NE.AND.EX P0, PT, R185, RZ, PT, P0 ;  /* 0x000000ffb900720c */ /* 0x000fda0003f05300 */
[----:B------:R-:W-:Y:S05]  /*50d0*/  @P0 BRA `(.L_x_517) ;  /* 0x0000000400bc0947 */ /* 0x000fea0003800000 */
[----:B------:R-:W2:Y:S04]  /*50e0*/  LDL R191, [R1+0x94] ;  /* 0x0000940001bf7983 */ /* 0x000ea80000100800 */
[----:B------:R-:W3:Y:S01]  /*50f0*/  LDL R186, [R1] ;  /* 0x0000000001ba7983 */ /* 0x000ee20000100800 */
[----:B------:R-:W-:-:S03]  /*5100*/  ISETP.GT.AND P0, PT, R11, RZ, PT ;  /* 0x000000ff0b00720c */ /* 0x000fc60003f04270 */
[----:B------:R-:W4:Y:S01]  /*5110*/  LDL R187, [R1+0x98] ;  /* 0x0000980001bb7983 */ /* 0x000f220000100800 */
[----:B0----5:R-:W-:-:S09]  /*5120*/  SHF.L.U32 R8, R152, 0x10, RZ ;  /* 0x0000001098087819 */ /* 0x021fd200000006ff */
[----:B------:R-:W-:-:S04]  /*5130*/  @P0 FFMA.FTZ R9, R0, R182, R183 ;  /* 0x000000b600090223 */ /* 0x000fc800000100b7 */
[----:B------:R-:W-:-:S04]  /*5140*/  @P0 FADD.FTZ R9, R234, -R9 ;  /* 0x80000009ea090221 */ /* 0x000fc80000010000 */
[----:B------:R-:W-:Y:S02]  /*5150*/  @P0 FFMA.FTZ R8, R10, R9, R8 ;  /* 0x000000090a080223 */ /* 0x000fe40000010008 */
[----:B------:R-:W0:Y:S02]  /*5160*/  @P2 LDC R9, c[0x0][0x40c] ;  /* 0x00010300ff092b82 */ /* 0x000e240000000800 */
[----:B0-----:R-:W-:Y:S01]  /*5170*/  @P2 FMUL.FTZ R9, R8, R9 ;  /* 0x0000000908092220 */ /* 0x001fe20000410000 */
[----:B------:R-:W-:-:S05]  /*5180*/  @P2 SHF.L.U32 R8, R84, 0x10, RZ ;  /* 0x0000001054082819 */ /* 0x000fca00000006ff */
[----:B------:R-:W-:Y:S01]  /*5190*/  @P2 FFMA.FTZ R112, R8, R9, R112 ;  /* 0x0000000908702223 */ /* 0x000fe20000010070 */
[----:B------:R-:W-:-:S05]  /*51a0*/  @P2 SHF.L.U32 R8, R32, 0x10, RZ ;  /* 0x0000001020082819 */ /* 0x000fca00000006ff */
[----:B------:R-:W-:Y:S01]  /*51b0*/  @P2 FMUL.FTZ R8, R8, R9 ;  /* 0x0000000908082220 */ /* 0x000fe20000410000 */
[----:B------:R-:W-:-:S04]  /*51c0*/  @P0 FFMA.FTZ R9, R23, R182, R183 ;  /* 0x000000b617090223 */ /* 0x000fc800000100b7 */
[----:B------:R-:W-:Y:S01]  /*51d0*/  @P2 F2FP.BF16.F32.PACK_AB R8, RZ, R8 ;  /* 0x00000008ff08223e */ /* 0x000fe200000010ff */
[----:B------:R-:W-:-:S03]  /*51e0*/  @P0 FADD.FTZ R9, R241, -R9 ;  /* 0x80000009f1090221 */ /* 0x000fc60000010000 */
[----:B------:R-:W-:Y:S02]  /*51f0*/  @P2 PRMT R156, R8, 0x7610, R156 ;  /* 0x00007610089c2816 */ /* 0x000fe4000000009c */
[----:B------:R-:W-:-:S04]  /*5200*/  PRMT R8, R152, 0x7632, R8 ;  /* 0x0000763298087816 */ /* 0x000fc80000000008 */
[----:B------:R-:W-:-:S05]  /*5210*/  SHF.L.U32 R8, R8, 0x10, RZ ;  /* 0x0000001008087819 */ /* 0x000fca00000006ff */
[----:B------:R-:W-:Y:S02]  /*5220*/  @P0 FFMA.FTZ R8, R10, R9, R8 ;  /* 0x000000090a080223 */ /* 0x000fe40000010008 */
[----:B------:R-:W0:Y:S02]  /*5230*/  @P2 LDC R9, c[0x0][0x40c] ;  /* 0x00010300ff092b82 */ /* 0x000e240000000800 */
[----:B0-----:R-:W-:Y:S01]  /*5240*/  @P2 FMUL.FTZ R9, R8, R9 ;  /* 0x0000000908092220 */ /* 0x001fe20000410000 */
[----:B------:R-:W-:-:S05]  /*5250*/  @P2 PRMT R8, R84, 0x7632, R8 ;  /* 0x0000763254082816 */ /* 0x000fca0000000008 */
[----:B------:R-:W-:-:S04]  /*5260*/  @P2 IMAD.U32 R8, R8, 0x10000, RZ ;  /* 0x0001000008082824 */ /* 0x000fc800078e00ff */
[----:B------:R-:W-:Y:S01]  /*5270*/  @P2 FFMA.FTZ R113, R9, R8, R113 ;  /* 0x0000000809712223 */ /* 0x000fe20000010071 */
[----:B--2---:R-:W-:-:S05]  /*5280*/  @P2 SHF.L.U32 R8, R191, 0x10, RZ ;  /* 0x00000010bf082819 */ /* 0x004fca00000006ff */
[----:B------:R-:W-:Y:S01]  /*5290*/  @P2 FMUL.FTZ R8, R8, R9 ;  /* 0x0000000908082220 */ /* 0x000fe20000410000 */
[----:B------:R-:W-:-:S04]  /*52a0*/  @P0 FFMA.FTZ R9, R7, R182, R183 ;  /* 0x000000b607090223 */ /* 0x000fc800000100b7 */
[----:B---3--:R-:W-:Y:S01]  /*52b0*/  @P0 FADD.FTZ R9, R186, -R9 ;  /* 0x80000009ba090221 */ /* 0x008fe20000010000 */
[----:B------:R-:W-:Y:S01]  /*52c0*/  @P2 F2FP.BF16.F32.PACK_AB R8, RZ, R8 ;  /* 0x00000008ff08223e */ /* 0x000fe200000010ff */
[----:B------:R-:W2:Y:S03]  /*52d0*/  LDL R186, [R1+0x9c] ;  /* 0x00009c0001ba7983 */ /* 0x000ea60000100800 */
[----:B------:R-:W-:Y:S02]  /*52e0*/  @P2 PRMT R156, R156, 0x5410, R8 ;  /* 0x000054109c9c2816 */ /* 0x000fe40000000008 */
[----:B------:R-:W-:-:S05]  /*52f0*/  SHF.L.U32 R8, R153, 0x10, RZ ;  /* 0x0000001099087819 */ /* 0x000fca00000006ff */
[----:B------:R-:W-:Y:S02]  /*5300*/  @P0 FFMA.FTZ R8, R10, R9, R8 ;  /* 0x000000090a080223 */ /* 0x000fe40000010008 */
[----:B------:R-:W0:Y:S02]  /*5310*/  @P2 LDC R9, c[0x0][0x40c] ;  /* 0x00010300ff092b82 */ /* 0x000e240000000800 */
[----:B0-----:R-:W-:Y:S01]  /*5320*/  @P2 FMUL.FTZ R9, R8, R9 ;  /* 0x0000000908092220 */ /* 0x001fe20000410000 */
[----:B------:R-:W-:-:S05]  /*5330*/  @P2 SHF.L.U32 R8, R85, 0x10, RZ ;  /* 0x0000001055082819 */ /* 0x000fca00000006ff */
[----:B------:R-:W-:Y:S01]  /*5340*/  @P2 FFMA.FTZ R114, R8, R9, R114 ;  /* 0x0000000908722223 */ /* 0x000fe20000010072 */
[----:B------:R-:W-:-:S05]  /*5350*/  @P2 SHF.L.U32 R8, R33, 0x10, RZ ;  /* 0x0000001021082819 */ /* 0x000fca00000006ff */
[----:B------:R-:W-:-:S05]  /*5360*/  @P2 FMUL.FTZ R8, R8, R9 ;  /* 0x0000000908082220 */ /* 0x000fca0000410000 */
[----:B------:R-:W-:Y:S01]  /*5370*/  @P2 F2FP.BF16.F32.PACK_AB R8, RZ, R8 ;  /* 0x00000008ff08223e */ /* 0x000fe200000010ff */
[----:B------:R-:W-:-:S03]  /*5380*/  @P0 FFMA.FTZ R9, R196, R182, R183 ;  /* 0x000000b6c4090223 */ /* 0x000fc600000100b7 */
[----:B------:R-:W-:Y:S02]  /*5390*/  @P2 PRMT R157, R8, 0x7610, R157 ;  /* 0x00007610089d2816 */ /* 0x000fe4000000009d */
[----:B------:R-:W-:Y:S01]  /*53a0*/  PRMT R8, R153, 0x7632, R8 ;  /* 0x0000763299087816 */ /* 0x000fe20000000008 */
[----:B------:R-:W-:-:S03]  /*53b0*/  @P0 FADD.FTZ R9, R235, -R9 ;  /* 0x80000009eb090221 */ /* 0x000fc60000010000 */
[----:B------:R-:W-:-:S05]  /*53c0*/  SHF.L.U32 R8, R8, 0x10, RZ ;  /* 0x0000001008087819 */ /* 0x000fca00000006ff */
[----:B------:R-:W-:Y:S02]  /*53d0*/  @P0 FFMA.FTZ R8, R10, R9, R8 ;  /* 0x000000090a080223 */ /* 0x000fe40000010008 */
[----:B------:R-:W0:Y:S02]  /*53e0*/  @P2 LDC R9, c[0x0][0x40c] ;  /* 0x00010300ff092b82 */ /* 0x000e240000000800 */
[----:B0-----:R-:W-:Y:S01]  /*53f0*/  @P2 FMUL.FTZ R9, R8, R9 ;  /* 0x0000000908092220 */ /* 0x001fe20000410000 */
[----:B------:R-:W-:-:S04]  /*5400*/  @P2 PRMT R8, R85, 0x7632, R8 ;  /* 0x0000763255082816 */ /* 0x000fc80000000008 */
[----:B------:R-:W-:-:S05]  /*5410*/  @P2 SHF.L.U32 R8, R8, 0x10, RZ ;  /* 0x0000001008082819 */ /* 0x000fca00000006ff */
[----:B------:R-:W-:Y:S01]  /*5420*/  @P2 FFMA.FTZ R115, R9, R8, R115 ;  /* 0x0000000809732223 */ /* 0x000fe20000010073 */
[----:B----4-:R-:W-:-:S04]  /*5430*/  @P2 IMAD.U32 R8, R187, 0x10000, RZ ;  /* 0x00010000bb082824 */ /* 0x010fc800078e00ff */
[----:B------:R-:W-:Y:S01]  /*5440*/  @P2 FMUL.FTZ R8, R8, R9 ;  /* 0x0000000908082220 */ /* 0x000fe20000410000 */
[----:B------:R-:W-:-:S04]  /*5450*/  @P0 FFMA.FTZ R9, R6, R182, R183 ;  /* 0x000000b606090223 */ /* 0x000fc800000100b7 */
[----:B------:R-:W-:Y:S01]  /*5460*/  @P2 F2FP.BF16.F32.PACK_AB R8, RZ, R8 ;  /* 0x00000008ff08223e */ /* 0x000fe200000010ff */
[----:B------:R-:W-:-:S03]  /*5470*/  @P0 FADD.FTZ R9, R252, -R9 ;  /* 0x80000009fc090221 */ /* 0x000fc60000010000 */
        /* <DEDUP_REMOVED lines=21> */
[----:B--2---:R-:W-:-:S05]  /*55d0*/  @P2 SHF.L.U32 R8, R186, 0x10, RZ ;  /* 0x00000010ba082819 */ /* 0x004fca00000006ff */
[----:B------:R-:W-:Y:S01]  /*55e0*/  @P2 FMUL.FTZ R8, R8, R9 ;  /* 0x0000000908082220 */ /* 0x000fe20000410000 */
[----:B------:R-:W-:-:S04]  /*55f0*/  @P0 FFMA.FTZ R9, R18, R182, R183 ;  /* 0x000000b612090223 */ /* 0x000fc800000100b7 */
[----:B------:R-:W-:Y:S01]  /*5600*/  @P2 F2FP.BF16.F32.PACK_AB R8, RZ, R8 ;  /* 0x00000008ff08223e */ /* 0x000fe200000010ff */
[----:B------:R-:W-:-:S03]  /*5610*/  @P0 FADD.FTZ R9, R245, -R9 ;  /* 0x80000009f5090221 */ /* 0x000fc60000010000 */
[----:B------:R-:W-:Y:S01]  /*5620*/  @P2 PRMT R158, R158, 0x5410, R8 ;  /* 0x000054109e9e2816 */ /* 0x000fe20000000008 */
[----:B------:R-:W-:-:S04]  /*5630*/  IMAD.U32 R8, R155, 0x10000, RZ ;  /* 0x000100009b087824 */ /* 0x000fc800078e00ff */
[----:B------:R-:W-:Y:S02]  /*5640*/  @P0 FFMA.FTZ R8, R10, R9, R8 ;  /* 0x000000090a080223 */ /* 0x000fe40000010008 */
[----:B------:R-:W0:Y:S02]  /*5650*/  @P2 LDC R9, c[0x0][0x40c] ;  /* 0x00010300ff092b82 */ /* 0x000e240000000800 */
[----:B0-----:R-:W-:Y:S01]  /*5660*/  @P2 FMUL.FTZ R9, R8, R9 ;  /* 0x0000000908092220 */ /* 0x001fe20000410000 */
[----:B------:R-:W-:-:S05]  /*5670*/  @P2 SHF.L.U32 R8, R87, 0x10, RZ ;  /* 0x0000001057082819 */ /* 0x000fca00000006ff */
[----:B------:R-:W-:Y:S01]  /*5680*/  @P2 FFMA.FTZ R118, R8, R9, R118 ;  /* 0x0000000908762223 */ /* 0x000fe20000010076 */
[----:B------:R-:W-:-:S05]  /*5690*/  @P2 SHF.L.U32 R8, R35, 0x10, RZ ;  /* 0x0000001023082819 */ /* 0x000fca00000006ff */
[----:B------:R-:W-:-:S05]  /*56a0*/  @P2 FMUL.FTZ R8, R8, R9 ;  /* 0x0000000908082220 */ /* 0x000fca0000410000 */
[----:B------:R-:W-:-:S04]  /*56b0*/  @P2 F2FP.BF16.F32.PACK_AB R8, RZ, R8 ;  /* 0x00000008ff08223e */ /* 0x000fc800000010ff */
[----:B------:R-:W-:Y:S01]  /*56c0*/  @P2 PRMT R159, R8, 0x7610, R159 ;  /* 0x00007610089f2816 */ /* 0x000fe2000000009f */
[----:B------:R-:W-:Y:S06]  /*56d0*/  @!P2 BRA `(.L_x_516) ;  /* 0x000000080008a947 */ /* 0x000fec0003800000 */
[----:B------:R-:W2:Y:S01]  /*56e0*/  LDL R186, [R1+0xa0] ;  /* 0x0000a00001ba7983 */ /* 0x000ea20000100800 */
[----:B------:R-:W-:Y:S01]  /*56f0*/  PRMT R8, R155, 0x7632, R8 ;  /* 0x000076329b087816 */ /* 0x000fe20000000008 */
[----:B------:R-:W-:-:S03]  /*5700*/  @P0 FFMA.FTZ R9, R216, R182, R183 ;  /* 0x000000b6d8090223 */ /* 0x000fc600000100b7 */
[----:B------:R-:W-:Y:S01]  /*5710*/  SHF.L.U32 R8, R8, 0x10, RZ ;  /* 0x0000001008087819 */ /* 0x000fe200000006ff */
[----:B------:R-:W-:-:S04]  /*5720*/  @P0 FADD.FTZ R9, R215, -R9 ;  /* 0x80000009d7090221 */ /* 0x000fc80000010000 */
[----:B------:R-:W-:Y:S01]  /*5730*/  @P0 FFMA.FTZ R8, R10, R9, R8 ;  /* 0x000000090a080223 */ /* 0x000fe20000010008 */
[----:B------:R-:W-:-:S03]  /*5740*/  PRMT R9, R87, 0x7632, R9 ;  /* 0x0000763257097816 */ /* 0x000fc60000000009 */
[----:B------:R-:W-:Y:S01]  /*5750*/  FMUL.FTZ R8, R8, UR12 ;  /* 0x0000000c08087c20 */ /* 0x000fe20008410000 */
[----:B------:R-:W-:-:S05]  /*5760*/  SHF.L.U32 R9, R9, 0x10, RZ ;  /* 0x0000001009097819 */ /* 0x000fca00000006ff */
[----:B------:R-:W-:Y:S01]  /*5770*/  FFMA.FTZ R119, R8, R9, R119 ;  /* 0x0000000908777223 */ /* 0x000fe20000010077 */
[----:B--2---:R-:W-:-:S05]  /*5780*/  SHF.L.U32 R9, R186, 0x10, RZ ;  /* 0x00000010ba097819 */ /* 0x004fca00000006ff */
[----:B------:R-:W-:-:S05]  /*5790*/  FMUL.FTZ R8, R9, R8 ;  /* 0x0000000809087220 */ /* 0x000fca0000410000 */
[----:B------:R-:W-:-:S04]  /*57a0*/  F2FP.BF16.F32.PACK_AB R8, RZ, R8 ;  /* 0x00000008ff08723e */ /* 0x000fc800000010ff */
[----:B------:R-:W-:Y:S01]  /*57b0*/  PRMT R159, R159, 0x5410, R8 ;  /* 0x000054109f9f7816 */ /* 0x000fe20000000008 */
[----:B------:R-:W-:Y:S06]  /*57c0*/  BRA `(.L_x_516) ;  /* 0x0000000400cc7947 */ /* 0x000fec0003800000 */
.L_x_517:
[----:B------:R-:W2:Y:S04]  /*57d0*/  LDL R220, [R1+0x94] ;  /* 0x0000940001dc7983 */ /* 0x000ea80000100800 */
[----:B------:R-:W3:Y:S04]  /*57e0*/  LDL R191, [R1] ;  /* 0x0000000001bf7983 */ /* 0x000ee80000100800 */
[----:B------:R-:W4:Y:S04]  /*57f0*/  LDL R186, [R1+0x9c] ;  /* 0x00009c0001ba7983 */ /* 0x000f280000100800 */
[----:B------:R-:W4:Y:S01]  /*5800*/  LDL R219, [R1+0x98] ;  /* 0x0000980001db7983 */ /* 0x000f220000100800 */
[----:B------:R-:W-:Y:S01]  /*5810*/  ISETP.GT.AND P0, PT, R11, RZ, PT ;  /* 0x000000ff0b00720c */ /* 0x000fe20003f04270 */
[----:B0-----:R-:W0:Y:S01]  /*5820*/  @P2 LDC R9, c[0x0][0x40c] ;  /* 0x00010300ff092b82 */ /* 0x001e220000000800 */
[----:B------:R-:W-:Y:S01]  /*5830*/  @P1 FFMA.FTZ R165, R0, R182, R183 ;  /* 0x000000b600a51223 */ /* 0x000fe200000100b7 */
[C---:B-----5:R-:W-:Y:S01]  /*5840*/  PRMT R164, R152.reuse, 0x7632, R164 ;  /* 0x0000763298a47816 */ /* 0x060fe200000000a4 */
[----:B------:R-:W-:-:S02]  /*5850*/  IMAD.U32 R187, R152, 0x10000, RZ ;  /* 0x0001000098bb7824 */ /* 0x000fc400078e00ff */
[----:B------:R-:W-:Y:S01]  /*5860*/  @P1 FADD.FTZ R165, R234, -R165 ;  /* 0x800000a5eaa51221 */ /* 0x000fe20000010000 */
[----:B------:R-:W-:Y:S02]  /*5870*/  SHF.L.U32 R164, R164, 0x10, RZ ;  /* 0x00000010a4a47819 */ /* 0x000fe400000006ff */
[----:B------:R-:W1:Y:S01]  /*5880*/  @P2 LDC R8, c[0x0][0x40c] ;  /* 0x00010300ff082b82 */ /* 0x000e620000000800 */
[----:B------:R-:W-:Y:S01]  /*5890*/  @P1 FFMA.FTZ R187, R10, R165, R187 ;  /* 0x000000a50abb1223 */ /* 0x000fe200000100bb */
[----:B------:R-:W-:Y:S02]  /*58a0*/  @P2 PRMT R165, R84, 0x7632, R165 ;  /* 0x0000763254a52816 */ /* 0x000fe400000000a5 */
[----:B------:R-:W-:Y:S02]  /*58b0*/  @P0 FFMA.FTZ R166, R23, R182, R183 ;  /* 0x000000b617a60223 */ /* 0x000fe400000100b7 */
[----:B------:R-:W-:Y:S02]  /*58c0*/  @P2 SHF.L.U32 R165, R165, 0x10, RZ ;  /* 0x00000010a5a52819 */ /* 0x000fe400000006ff */
[----:B------:R-:W-:Y:S01]  /*58d0*/  @P0 FADD.FTZ R166, R241, -R166 ;  /* 0x800000a6f1a60221 */ /* 0x000fe20000010000 */
[----:B------:R-:W4:Y:S03]  /*58e0*/  @P2 LDC R167, c[0x0][0x40c] ;  /* 0x00010300ffa72b82 */ /* 0x000f260000000800 */
[----:B------:R-:W-:Y:S01]  /*58f0*/  @P0 FFMA.FTZ R164, R10, R166, R164 ;  /* 0x000000a60aa40223 */ /* 0x000fe200000100a4 */
[----:B------:R-:W-:-:S03]  /*5900*/  @P2 SHF.L.U32 R166, R32, 0x10, RZ ;  /* 0x0000001020a62819 */ /* 0x000fc600000006ff */
[----:B0-----:R-:W-:-:S04]  /*5910*/  @P2 FMUL.FTZ R9, R164, R9 ;  /* 0x00000009a4092220 */ /* 0x001fc80000410000 */
[----:B------:R-:W-:Y:S01]  /*5920*/  @P2 FFMA.FTZ R113, R9, R165, R113 ;  /* 0x000000a509712223 */ /* 0x000fe20000010071 */
[----:B-1----:R-:W-:Y:S01]  /*5930*/  @P2 FMUL.FTZ R165, R187, R8 ;  /* 0x00000008bba52220 */ /* 0x002fe20000410000 */
[----:B------:R-:W-:-:S05]  /*5940*/  @P2 SHF.L.U32 R8, R84, 0x10, RZ ;  /* 0x0000001054082819 */ /* 0x000fca00000006ff */
[-C--:B------:R-:W-:Y:S01]  /*5950*/  @P2 FFMA.FTZ R112, R8, R165.reuse, R112 ;  /* 0x000000a508702223 */ /* 0x080fe20000010070 */
[----:B------:R-:W-:-:S05]  /*5960*/  @P2 FMUL.FTZ R165, R166, R165 ;  /* 0x000000a5a6a52220 */ /* 0x000fca0000410000 */
[----:B------:R-:W-:-:S04]  /*5970*/  @P2 F2FP.BF16.F32.PACK_AB R165, RZ, R165 ;  /* 0x000000a5ffa5223e */ /* 0x000fc800000010ff */
[----:B------:R-:W-:Y:S02]  /*5980*/  @P2 PRMT R156, R165, 0x7610, R156 ;  /* 0x00007610a59c2816 */ /* 0x000fe4000000009c */
[----:B------:R-:W-:Y:S02]  /*5990*/  @P2 SHF.L.U32 R165, R85, 0x10, RZ ;  /* 0x0000001055a52819 */ /* 0x000fe400000006ff */
[----:B--2---:R-:W-:-:S05]  /*59a0*/  @P2 SHF.L.U32 R8, R220, 0x10, RZ ;  /* 0x00000010dc082819 */ /* 0x004fca00000006ff */
[----:B------:R-:W-:Y:S01]  /*59b0*/  @P2 FMUL.FTZ R8, R8, R9 ;  /* 0x0000000908082220 */ /* 0x000fe20000410000 */
[----:B------:R-:W-:-:S04]  /*59c0*/  @P0 FFMA.FTZ R9, R7, R182, R183 ;  /* 0x000000b607090223 */ /* 0x000fc800000100b7 */
[----:B---3--:R-:W-:Y:S01]  /*59d0*/  @P0 FADD.FTZ R166, R191, -R9 ;  /* 0x80000009bfa60221 */ /* 0x008fe20000010000 */
[----:B------:R-:W-:Y:S02]  /*59e0*/  SHF.L.U32 R9, R153, 0x10, RZ ;  /* 0x0000001099097819 */ /* 0x000fe400000006ff */
[----:B----4-:R-:W-:Y:S01]  /*59f0*/  MOV R191, R186 ;  /* 0x000000ba00bf7202 */ /* 0x010fe20000000f00 */
[----:B------:R-:W-:Y:S02]  /*5a00*/  @P0 FFMA.FTZ R186, R196, R182, R183 ;  /* 0x000000b6c4ba0223 */ /* 0x000fe400000100b7 */
[----:B------:R-:W-:Y:S01]  /*5a10*/  @P0 FFMA.FTZ R9, R10, R166, R9 ;  /* 0x000000a60a090223 */ /* 0x000fe20000010009 */
[----:B------:R-:W-:Y:S01]  /*5a20*/  @P2 F2FP.BF16.F32.PACK_AB R166, RZ, R8 ;  /* 0x00000008ffa6223e */ /* 0x000fe200000010ff */
[----:B------:R-:W-:Y:S01]  /*5a30*/  @P0 FADD.FTZ R186, R235, -R186 ;  /* 0x800000baebba0221 */ /* 0x000fe20000010000 */
[----:B------:R-:W-:Y:S01]  /*5a40*/  PRMT R8, R153, 0x7632, R8 ;  /* 0x0000763299087816 */ /* 0x000fe20000000008 */
[----:B------:R-:W-:Y:S01]  /*5a50*/  @P2 FMUL.FTZ R167, R9, R167 ;  /* 0x000000a709a72220 */ /* 0x000fe20000410000 */
[----:B------:R-:W-:-:S02]  /*5a60*/  @P2 PRMT R156, R156, 0x5410, R166 ;  /* 0x000054109c9c2816 */ /* 0x000fc400000000a6 */
[----:B------:R-:W-:Y:S01]  /*5a70*/  @P2 SHF.L.U32 R166, R33, 0x10, RZ ;  /* 0x0000001021a62819 */ /* 0x000fe200000006ff */
[----:B------:R-:W-:Y:S02]  /*5a80*/  IMAD.U32 R8, R8, 0x10000, RZ ;  /* 0x0001000008087824 */ /* 0x000fe400078e00ff */
[-C--:B------:R-:W-:Y:S01]  /*5a90*/  @P2 FFMA.FTZ R114, R165, R167.reuse, R114 ;  /* 0x000000a7a5722223 */ /* 0x080fe20000010072 */
[----:B------:R-:W-:Y:S01]  /*5aa0*/  @P2 PRMT R165, R85, 0x7632, R165 ;  /* 0x0000763255a52816 */ /* 0x000fe200000000a5 */
[----:B------:R-:W-:Y:S01]  /*5ab0*/  @P0 FFMA.FTZ R8, R10, R186, R8 ;  /* 0x000000ba0a080223 */ /* 0x000fe20000010008 */
[----:B------:R-:W-:Y:S01]  /*5ac0*/  @P2 FMUL.FTZ R166, R166, R167 ;  /* 0x000000a7a6a62220 */ /* 0x000fe20000410000 */
[----:B------:R-:W0:Y:S01]  /*5ad0*/  @P2 LDC R186, c[0x0][0x40c] ;  /* 0x00010300ffba2b82 */ /* 0x000e220000000800 */
[----:B------:R-:W-:Y:S01]  /*5ae0*/  @P2 SHF.L.U32 R165, R165, 0x10, RZ ;  /* 0x00000010a5a52819 */ /* 0x000fe200000006ff */
[----:B0-----:R-:W-:-:S04]  /*5af0*/  @P2 FMUL.FTZ R167, R8, R186 ;  /* 0x000000ba08a72220 */ /* 0x001fc80000410000 */
[----:B------:R-:W-:Y:S01]  /*5b00*/  @P2 FFMA.FTZ R115, R167, R165, R115 ;  /* 0x000000a5a7732223 */ /* 0x000fe20000010073 */
[----:B------:R-:W-:Y:S02]  /*5b10*/  @P2 SHF.L.U32 R165, R219, 0x10, RZ ;  /* 0x00000010dba52819 */ /* 0x000fe400000006ff */
[----:B------:R-:W2:Y:S01]  /*5b20*/  LDL R219, [R1+0xa0] ;  /* 0x0000a00001db7983 */ /* 0x000ea20000100800 */
[----:B------:R-:W-:Y:S02]  /*5b30*/  @P2 F2FP.BF16.F32.PACK_AB R166, RZ, R166 ;  /* 0x000000a6ffa6223e */ /* 0x000fe400000010ff */
[----:B------:R-:W-:Y:S01]  /*5b40*/  @P2 FMUL.FTZ R167, R165, R167 ;  /* 0x000000a7a5a72220 */ /* 0x000fe20000410000 */
[----:B------:R-:W-:Y:S01]  /*5b50*/  @P0 FFMA.FTZ R165, R6, R182, R183 ;  /* 0x000000b606a50223 */ /* 0x000fe200000100b7 */
[----:B------:R-:W-:Y:S02]  /*5b60*/  @P2 PRMT R157, R166, 0x7610, R157 ;  /* 0x00007610a69d2816 */ /* 0x000fe4000000009d */
[----:B------:R-:W-:Y:S01]  /*5b70*/  F2FP.BF16.F32.PACK_AB R164, R164, R187 ;  /* 0x000000bba4a4723e */ /* 0x000fe200000010ff */
[----:B------:R-:W-:Y:S01]  /*5b80*/  @P0 FADD.FTZ R186, R252, -R165 ;  /* 0x800000a5fcba0221 */ /* 0x000fe20000010000 */
[----:B------:R-:W-:-:S02]  /*5b90*/  SHF.L.U32 R165, R154, 0x10, RZ ;  /* 0x000000109aa57819 */ /* 0x000fc400000006ff */
[----:B------:R-:W-:-:S03]  /*5ba0*/  @P2 F2FP.BF16.F32.PACK_AB R167, RZ, R167 ;  /* 0x000000a7ffa7223e */ /* 0x000fc600000010ff */
[----:B------:R-:W-:Y:S01]  /*5bb0*/  @P0 FFMA.FTZ R165, R10, R186, R165 ;  /* 0x000000ba0aa50223 */ /* 0x000fe200000100a5 */
[----:B------:R-:W-:Y:S01]  /*5bc0*/  @P2 PRMT R157, R157, 0x5410, R167 ;  /* 0x000054109d9d2816 */ /* 0x000fe200000000a7 */
[----:B------:R-:W0:Y:S01]  /*5bd0*/  @P2 LDC R186, c[0x0][0x40c] ;  /* 0x00010300ffba2b82 */ /* 0x000e220000000800 */
[----:B------:R-:W-:Y:S01]  /*5be0*/  @P2 SHF.L.U32 R167, R86, 0x10, RZ ;  /* 0x0000001056a72819 */ /* 0x000fe200000006ff */
[----:B0-----:R-:W-:-:S06]  /*5bf0*/  @P2 FMUL.FTZ R166, R165, R186 ;  /* 0x000000baa5a62220 */ /* 0x001fcc0000410000 */
[----:B------:R-:W0:Y:S01]  /*5c00*/  @P2 LDC R186, c[0x0][0x40c] ;  /* 0x00010300ffba2b82 */ /* 0x000e220000000800 */
[----:B------:R-:W-:Y:S01]  /*5c10*/  @P2 FFMA.FTZ R116, R167, R166, R116 ;  /* 0x000000a6a7742223 */ /* 0x000fe20000010074 */
[----:B------:R-:W-:-:S04]  /*5c20*/  @P2 IMAD.U32 R167, R34, 0x10000, RZ ;  /* 0x0001000022a72824 */ /* 0x000fc800078e00ff */
[----:B------:R-:W-:Y:S01]  /*5c30*/  @P2 FMUL.FTZ R166, R167, R166 ;  /* 0x000000a6a7a62220 */ /* 0x000fe20000410000 */
[----:B------:R-:W-:-:S04]  /*5c40*/  @P0 FFMA.FTZ R167, R218, R182, R183 ;  /* 0x000000b6daa70223 */ /* 0x000fc800000100b7 */
[----:B------:R-:W-:Y:S01]  /*5c50*/  @P2 F2FP.BF16.F32.PACK_AB R166, RZ, R166 ;  /* 0x000000a6ffa6223e */ /* 0x000fe200000010ff */
[----:B------:R-:W-:-:S03]  /*5c60*/  @P0 FADD.FTZ R167, R217, -R167 ;  /* 0x800000a7d9a70221 */ /* 0x000fc60000010000 */
[----:B------:R-:W-:Y:S02]  /*5c70*/  @P2 PRMT R158, R166, 0x7610, R158 ;  /* 0x00007610a69e2816 */ /* 0x000fe4000000009e */
[----:B------:R-:W-:-:S04]  /*5c80*/  PRMT R166, R154, 0x7632, R166 ;  /* 0x000076329aa67816 */ /* 0x000fc800000000a6 */
[----:B------:R-:W-:-:S05]  /*5c90*/  SHF.L.U32 R166, R166, 0x10, RZ ;  /* 0x00000010a6a67819 */ /* 0x000fca00000006ff */
[----:B------:R-:W-:Y:S01]  /*5ca0*/  @P0 FFMA.FTZ R166, R10, R167, R166 ;  /* 0x000000a70aa60223 */ /* 0x000fe200000100a6 */
[----:B------:R-:W-:-:S03]  /*5cb0*/  @P2 PRMT R167, R86, 0x7632, R167 ;  /* 0x0000763256a72816 */ /* 0x000fc600000000a7 */
[C---:B0-----:R-:W-:Y:S01]  /*5cc0*/  @P2 FMUL.FTZ R186, R166.reuse, R186 ;  /* 0x000000baa6ba2220 */ /* 0x041fe20000410000 */
[----:B------:R-:W-:Y:S02]  /*5cd0*/  @P2 SHF.L.U32 R167, R167, 0x10, RZ ;  /* 0x00000010a7a72819 */ /* 0x000fe400000006ff */
[----:B------:R-:W-:Y:S02]  /*5ce0*/  F2FP.BF16.F32.PACK_AB R166, R166, R165 ;  /* 0x000000a5a6a6723e */ /* 0x000fe400000010ff */
[----:B------:R-:W-:Y:S01]  /*5cf0*/  F2FP.BF16.F32.PACK_AB R165, R8, R9 ;  /* 0x0000000908a5723e */ /* 0x000fe200000010ff */
[----:B------:R-:W-:Y:S01]  /*5d00*/  @P2 FFMA.FTZ R117, R186, R167, R117 ;  /* 0x000000a7ba752223 */ /* 0x000fe20000010075 */
[----:B------:R-:W-:Y:S01]  /*5d10*/  @P2 SHF.L.U32 R167, R191, 0x10, RZ ;  /* 0x00000010bfa72819 */ /* 0x000fe200000006ff */
[----:B------:R-:W-:Y:S01]  /*5d20*/  @P0 FFMA.FTZ R8, R216, R182, R183 ;  /* 0x000000b6d8080223 */ /* 0x000fe200000100b7 */
[----:B------:R-:W-:Y:S02]  /*5d30*/  @P2 SHF.L.U32 R191, R87, 0x10, RZ ;  /* 0x0000001057bf2819 */ /* 0x000fe400000006ff */
[----:B------:R-:W-:Y:S01]  /*5d40*/  PRMT R9, R155, 0x7632, R9 ;  /* 0x000076329b097816 */ /* 0x000fe20000000009 */
[----:B------:R-:W-:Y:S01]  /*5d50*/  @P2 FMUL.FTZ R167, R167, R186 ;  /* 0x000000baa7a72220 */ /* 0x000fe20000410000 */
[----:B------:R-:W-:-:S04]  /*5d60*/  @P0 FADD.FTZ R8, R215, -R8 ;  /* 0x80000008d7080221 */ /* 0x000fc80000010000 */
[----:B------:R-:W-:-:S04]  /*5d70*/  @P2 F2FP.BF16.F32.PACK_AB R167, RZ, R167 ;  /* 0x000000a7ffa7223e */ /* 0x000fc800000010ff */
[----:B------:R-:W-:Y:S01]  /*5d80*/  @P2 PRMT R158, R158, 0x5410, R167 ;  /* 0x000054109e9e2816 */ /* 0x000fe200000000a7 */
[----:B------:R-:W-:-:S04]  /*5d90*/  @P0 FFMA.FTZ R167, R18, R182, R183 ;  /* 0x000000b612a70223 */ /* 0x000fc800000100b7 */
[----:B------:R-:W-:Y:S01]  /*5da0*/  @P0 FADD.FTZ R186, R245, -R167 ;  /* 0x800000a7f5ba0221 */ /* 0x000fe20000010000 */
[----:B------:R-:W-:-:S05]  /*5db0*/  SHF.L.U32 R167, R155, 0x10, RZ ;  /* 0x000000109ba77819 */ /* 0x000fca00000006ff */
[----:B------:R-:W-:Y:S02]  /*5dc0*/  @P0 FFMA.FTZ R167, R10, R186, R167 ;  /* 0x000000ba0aa70223 */ /* 0x000fe400000100a7 */
[----:B------:R-:W0:Y:S02]  /*5dd0*/  @P2 LDC R186, c[0x0][0x40c] ;  /* 0x00010300ffba2b82 */ /* 0x000e240000000800 */
[----:B0-----:R-:W-:-:S04]  /*5de0*/  @P2 FMUL.FTZ R186, R167, R186 ;  /* 0x000000baa7ba2220 */ /* 0x001fc80000410000 */
[----:B------:R-:W-:Y:S01]  /*5df0*/  @P2 FFMA.FTZ R118, R191, R186, R118 ;  /* 0x000000babf762223 */ /* 0x000fe20000010076 */
[----:B------:R-:W-:-:S05]  /*5e00*/  @P2 SHF.L.U32 R191, R35, 0x10, RZ ;  /* 0x0000001023bf2819 */ /* 0x000fca00000006ff */
[----:B------:R-:W-:Y:S01]  /*5e10*/  @P2 FMUL.FTZ R191, R191, R186 ;  /* 0x000000babfbf2220 */ /* 0x000fe20000410000 */
[----:B------:R-:W-:Y:S02]  /*5e20*/  IMAD.U32 R186, R9, 0x10000, RZ ;  /* 0x0001000009ba7824 */ /* 0x000fe400078e00ff */
[----:B------:R-:W0:Y:S02]  /*5e30*/  @P2 LDC R9, c[0x0][0x40c] ;  /* 0x00010300ff092b82 */ /* 0x000e240000000800 */
[----:B------:R-:W-:Y:S01]  /*5e40*/  @P0 FFMA.FTZ R186, R10, R8, R186 ;  /* 0x000000080aba0223 */ /* 0x000fe200000100ba */
[----:B------:R-:W-:Y:S02]  /*5e50*/  @P2 F2FP.BF16.F32.PACK_AB R8, RZ, R191 ;  /* 0x000000bfff08223e */ /* 0x000fe400000010ff */
[----:B------:R-:W-:Y:S02]  /*5e60*/  @P2 PRMT R191, R87, 0x7632, R191 ;  /* 0x0000763257bf2816 */ /* 0x000fe400000000bf */
[----:B------:R-:W-:-:S02]  /*5e70*/  @P2 PRMT R159, R8, 0x7610, R159 ;  /* 0x00007610089f2816 */ /* 0x000fc4000000009f */
[----:B------:R-:W-:Y:S02]  /*5e80*/  @P2 SHF.L.U32 R191, R191, 0x10, RZ ;  /* 0x00000010bfbf2819 */ /* 0x000fe400000006ff */
[C---:B------:R-:W-:Y:S01]  /*5e90*/  F2FP.BF16.F32.PACK_AB R167, R186.reuse, R167 ;  /* 0x000000a7baa7723e */ /* 0x040fe200000010ff */
[----:B0-----:R-:W-:-:S04]  /*5ea0*/  @P2 FMUL.FTZ R9, R186, R9 ;  /* 0x00000009ba092220 */ /* 0x001fc80000410000 */
[----:B------:R-:W-:Y:S01]  /*5eb0*/  @P2 FFMA.FTZ R119, R9, R191, R119 ;  /* 0x000000bf09772223 */ /* 0x000fe20000010077 */
[----:B--2---:R-:W-:-:S05]  /*5ec0*/  @P2 SHF.L.U32 R191, R219, 0x10, RZ ;  /* 0x00000010dbbf2819 */ /* 0x004fca00000006ff */
[----:B------:R-:W-:-:S05]  /*5ed0*/  @P2 FMUL.FTZ R9, R191, R9 ;  /* 0x00000009bf092220 */ /* 0x000fca0000410000 */
[----:B------:R-:W-:-:S04]  /*5ee0*/  @P2 F2FP.BF16.F32.PACK_AB R9, RZ, R9 ;  /* 0x00000009ff09223e */ /* 0x000fc800000010ff */
[----:B------:R-:W-:-:S07]  /*5ef0*/  @P2 PRMT R159, R159, 0x5410, R9 ;  /* 0x000054109f9f2816 */ /* 0x000fce0000000009 */
.L_x_516:
[----:B------:R-:W-:Y:S05]  /*5f00*/  BSYNC.RECONVERGENT B2 ;  /* 0x0000000000027941 */ /* 0x000fea0003800200 */
.L_x_499:
[----:B------:R-:W-:-:S04]  /*5f10*/  ISETP.NE.U32.AND P0, PT, R184, RZ, PT ;  /* 0x000000ffb800720c */ /* 0x000fc80003f05070 */
[----:B------:R-:W-:-:S13]  /*5f20*/  ISETP.NE.AND.EX P0, PT, R185, RZ, PT, P0 ;  /* 0x000000ffb900720c */ /* 0x000fda0003f05300 */
[----:B0-----:R-:W0:Y:S02]  /*5f30*/  @P0 LDC.64 R8, c[0x0][0x478] ;  /* 0x00011e00ff080b82 */ /* 0x001e240000000a00 */
[C---:B0-----:R-:W-:Y:S01]  /*5f40*/  @P0 IMAD.WIDE.U32 R8, R181.reuse, 0x10, R8 ;  /* 0x00000010b5080825 */ /* 0x041fe200078e0008 */
[----:B------:R-:W-:-:S04]  /*5f50*/  IADD3 R181, PT, PT, R181, 0x20, RZ ;  /* 0x00000020b5b57810 */ /* 0x000fc80007ffe0ff */
[----:B------:R0:W-:Y:S02]  /*5f60*/  @P0 STG.E.128 desc[UR6][R8.64], R164 ;  /* 0x000000a408000986 */ /* 0x0001e4000c101d06 */
[----:B0-----:R-:W0:Y:S02]  /*5f70*/  @P2 LDC.64 R8, c[0x0][0x468] ;  /* 0x00011a00ff082b82 */ /* 0x001e240000000a00 */
[C---:B0-----:R-:W-:Y:S01]  /*5f80*/  @P2 IMAD.WIDE.U32 R8, R180.reuse, 0x10, R8 ;  /* 0x00000010b4082825 */ /* 0x041fe200078e0008 */
[----:B------:R-:W-:-:S04]  /*5f90*/  IADD3 R180, PT, PT, R180, 0x20, RZ ;  /* 0x00000020b4b47810 */ /* 0x000fc80007ffe0ff */
[----:B------:R0:W-:Y:S03]  /*5fa0*/  @P2 STG.E.128 desc[UR6][R8.64], R156 ;  /* 0x0000009c08002986 */ /* 0x0001e6000c101d06 */
.L_x_496:
[----:B------:R-:W-:Y:S05]  /*5fb0*/  BSYNC.RECONVERGENT B1 ;  /* 0x0000000000017941 */ /* 0x000fea0003800200 */
.L_x_495:
[----:B------:R-:W-:Y:S01]  /*5fc0*/  ISETP.GE.U32.AND P0, PT, R13, 0x40, PT ;  /* 0x000000400d00780c */ /* 0x000fe20003f06070 */
[----:B------:R-:W-:-:S12]  /*5fd0*/  BSSY.RECONVERGENT B1, `(.L_x_518) ;  /* 0x00001e9000017945 */ /* 0x000fd80003800200 */
[----:B------:R-:W-:Y:S05]  /*5fe0*/  @!P0 BRA `(.L_x_519) ;  /* 0x0000001c009c8947 */ /* 0x000fea0003800000 */
[----:B------:R-:W-:Y:S04]  /*5ff0*/  BSSY.RECONVERGENT B2, `(.L_x_520) ;  /* 0x0000005000027945 */ /* 0x000fe80003800200 */
[----:B------:R-:W-:Y:S05]  /*6000*/  @!P2 BRA `(.L_x_521) ;  /* 0x00000000000ca947 */ /* 0x000fea0003800000 */
[----:B0-----:R-:W0:Y:S02]  /*6010*/  LDC.64 R8, c[0x0][0x390] ;  /* 0x0000e400ff087b82 */ /* 0x001e240000000a00 */
[----:B0-----:R-:W-:-:S05]  /*6020*/  IMAD.WIDE.U32 R8, R180, 0x10, R8 ;  /* 0x00000010b4087825 */ /* 0x001fca00078e0008 */
[----:B-----5:R1:W5:Y:S02]  /*6030*/  LDG.E.128 R84, desc[UR6][R8.64] ;  /* 0x0000000608547981 */ /* 0x020364000c1e1d00 */
.L_x_521:
[----:B------:R-:W-:Y:S05]  /*6040*/  BSYNC.RECONVERGENT B2 ;  /* 0x0000000000027941 */ /* 0x000fea0003800200 */
.L_x_520:
        /* <DEDUP_REMOVED lines=8> */
[----:B------:R-:W2:Y:S04]  /*60d0*/  LDL R184, [R1+0x84] ;  /* 0x0000840001b87983 */ /* 0x000ea80000100800 */
[----:B------:R-:W3:Y:S01]  /*60e0*/  LDL R187, [R1+0x88] ;  /* 0x0000880001bb7983 */ /* 0x000ee20000100800 */
[----:B------:R-:W-:Y:S01]  /*60f0*/  ISETP.GT.AND P1, PT, R11, RZ, PT ;  /* 0x000000ff0b00720c */ /* 0x000fe20003f24270 */
[----:B01----:R-:W0:Y:S01]  /*6100*/  @P2 LDC R8, c[0x0][0x40c] ;  /* 0x00010300ff082b82 */ /* 0x003e220000000800 */
[C---:B-----5:R-:W-:Y:S01]  /*6110*/  PRMT R167, R28.reuse, 0x7632, R167 ;  /* 0x000076321ca77816 */ /* 0x060fe200000000a7 */
[----:B------:R-:W4:Y:S01]  /*6120*/  LDL R186, [R1+0x8c] ;  /* 0x00008c0001ba7983 */ /* 0x000f220000100800 */
[----:B------:R-:W-:Y:S02]  /*6130*/  SHF.L.U32 R164, R28, 0x10, RZ ;  /* 0x000000101ca47819 */ /* 0x000fe400000006ff */
[----:B------:R-:W-:-:S03]  /*6140*/  SHF.L.U32 R167, R167, 0x10, RZ ;  /* 0x00000010a7a77819 */ /* 0x000fc600000006ff */
[----:B------:R-:W1:Y:S04]  /*6150*/  @P2 LDC R9, c[0x0][0x40c] ;  /* 0x00010300ff092b82 */ /* 0x000e680000000800 */
[-CC-:B------:R-:W-:Y:S01]  /*6160*/  @P1 FFMA.FTZ R165, R5, R182.reuse, R183.reuse ;  /* 0x000000b605a51223 */ /* 0x180fe200000100b7 */
[----:B------:R-:W-:-:S03]  /*6170*/  @P1 FFMA.FTZ R166, R22, R182, R183 ;  /* 0x000000b616a61223 */ /* 0x000fc600000100b7 */
[----:B------:R-:W-:Y:S01]  /*6180*/  @P1 FADD.FTZ R165, R251, -R165 ;  /* 0x800000a5fba51221 */ /* 0x000fe20000010000 */
[----:B------:R-:W-:-:S03]  /*6190*/  @P1 FADD.FTZ R166, R240, -R166 ;  /* 0x800000a6f0a61221 */ /* 0x000fc60000010000 */
[----:B------:R-:W-:Y:S01]  /*61a0*/  @P1 FFMA.FTZ R164, R10, R165, R164 ;  /* 0x000000a50aa41223 */ /* 0x000fe200000100a4 */
[----:B------:R-:W-:Y:S01]  /*61b0*/  @P2 PRMT R165, R84, 0x7632, R165 ;  /* 0x0000763254a52816 */ /* 0x000fe200000000a5 */
[----:B------:R-:W-:Y:S01]  /*61c0*/  @P1 FFMA.FTZ R167, R10, R166, R167 ;  /* 0x000000a60aa71223 */ /* 0x000fe200000100a7 */
[----:B------:R-:W-:-:S03]  /*61d0*/  @P2 SHF.L.U32 R166, R36, 0x10, RZ ;  /* 0x0000001024a62819 */ /* 0x000fc600000006ff */
[----:B------:R-:W-:Y:S02]  /*61e0*/  @P2 IMAD.U32 R165, R165, 0x10000, RZ ;  /* 0x00010000a5a52824 */ /* 0x000fe400078e00ff */
[----:B0-----:R-:W-:-:S04]  /*61f0*/  @P2 FMUL.FTZ R8, R167, R8 ;  /* 0x00000008a7082220 */ /* 0x001fc80000410000 */
[----:B------:R-:W-:Y:S01]  /*6200*/  @P2 FFMA.FTZ R121, R8, R165, R121 ;  /* 0x000000a508792223 */ /* 0x000fe20000010079 */
[----:B------:R-:W-:Y:S01]  /*6210*/  @P2 SHF.L.U32 R165, R84, 0x10, RZ ;  /* 0x0000001054a52819 */ /* 0x000fe200000006ff */
[----:B-1----:R-:W-:-:S04]  /*6220*/  @P2 FMUL.FTZ R9, R164, R9 ;  /* 0x00000009a4092220 */ /* 0x002fc80000410000 */
[----:B------:R-:W-:Y:S01]  /*6230*/  @P2 FFMA.FTZ R120, R165, R9, R120 ;  /* 0x00000009a5782223 */ /* 0x000fe20000010078 */
[----:B------:R-:W-:Y:S01]  /*6240*/  @P2 FMUL.FTZ R9, R9, R166 ;  /* 0x000000a609092220 */ /* 0x000fe20000410000 */
[----:B------:R-:W-:-:S04]  /*6250*/  @P1 FFMA.FTZ R166, R4, R182, R183 ;  /* 0x000000b604a61223 */ /* 0x000fc800000100b7 */
[----:B------:R-:W-:Y:S01]  /*6260*/  @P1 FADD.FTZ R166, R250, -R166 ;  /* 0x800000a6faa61221 */ /* 0x000fe20000010000 */
[----:B------:R-:W-:-:S04]  /*6270*/  @P1 FFMA.FTZ R185, R195, R182, R183 ;  /* 0x000000b6c3b91223 */ /* 0x000fc800000100b7 */
[----:B------:R-:W-:Y:S01]  /*6280*/  @P1 FADD.FTZ R185, R232, -R185 ;  /* 0x800000b9e8b91221 */ /* 0x000fe20000010000 */
[----:B------:R-:W-:-:S04]  /*6290*/  @P2 F2FP.BF16.F32.PACK_AB R9, RZ, R9 ;  /* 0x00000009ff09223e */ /* 0x000fc800000010ff */
[----:B------:R-:W-:Y:S02]  /*62a0*/  @P2 PRMT R156, R9, 0x7610, R156 ;  /* 0x00007610099c2816 */ /* 0x000fe4000000009c */
[----:B------:R-:W-:Y:S02]  /*62b0*/  F2FP.BF16.F32.PACK_AB R164, R167, R164 ;  /* 0x000000a4a7a4723e */ /* 0x000fe400000010ff */
[----:B--2---:R-:W-:Y:S02]  /*62c0*/  @P2 SHF.L.U32 R165, R184, 0x10, RZ ;  /* 0x00000010b8a52819 */ /* 0x004fe400000006ff */
[----:B------:R-:W0:Y:S03]  /*62d0*/  @P2 LDC R184, c[0x0][0x40c] ;  /* 0x00010300ffb82b82 */ /* 0x000e260000000800 */
[----:B------:R-:W-:Y:S01]  /*62e0*/  @P2 FMUL.FTZ R8, R8, R165 ;  /* 0x000000a508082220 */ /* 0x000fe20000410000 */
[----:B------:R-:W-:-:S05]  /*62f0*/  SHF.L.U32 R165, R29, 0x10, RZ ;  /* 0x000000101da57819 */ /* 0x000fca00000006ff */
[----:B------:R-:W-:Y:S01]  /*6300*/  @P1 FFMA.FTZ R165, R10, R166, R165 ;  /* 0x000000a60aa51223 */ /* 0x000fe200000100a5 */
[----:B------:R-:W-:Y:S02]  /*6310*/  @P2 F2FP.BF16.F32.PACK_AB R166, RZ, R8 ;  /* 0x00000008ffa6223e */ /* 0x000fe400000010ff */
[----:B------:R-:W-:-:S04]  /*6320*/  PRMT R8, R29, 0x7632, R8 ;  /* 0x000076321d087816 */ /* 0x000fc80000000008 */
[----:B------:R-:W-:-:S05]  /*6330*/  SHF.L.U32 R8, R8, 0x10, RZ ;  /* 0x0000001008087819 */ /* 0x000fca00000006ff */
[----:B------:R-:W-:Y:S02]  /*6340*/  @P1 FFMA.FTZ R8, R10, R185, R8 ;  /* 0x000000b90a081223 */ /* 0x000fe40000010008 */
[----:B------:R-:W1:Y:S01]  /*6350*/  @P2 LDC R185, c[0x0][0x40c] ;  /* 0x00010300ffb92b82 */ /* 0x000e620000000800 */
[----:B------:R-:W-:Y:S01]  /*6360*/  @P2 PRMT R156, R156, 0x5410, R166 ;  /* 0x000054109c9c2816 */ /* 0x000fe200000000a6 */
[----:B0-----:R-:W-:Y:S01]  /*6370*/  @P2 FMUL.FTZ R9, R165, R184 ;  /* 0x000000b8a5092220 */ /* 0x001fe20000410000 */
[----:B------:R-:W-:-:S05]  /*6380*/  @P2 SHF.L.U32 R166, R85, 0x10, RZ ;  /* 0x0000001055a62819 */ /* 0x000fca00000006ff */
[----:B------:R-:W-:Y:S01]  /*6390*/  @P2 FFMA.FTZ R122, R166, R9, R122 ;  /* 0x00000009a67a2223 */ /* 0x000fe2000001007a */
[----:B------:R-:W-:-:S04]  /*63a0*/  @P2 IMAD.U32 R166, R37, 0x10000, RZ ;  /* 0x0001000025a62824 */ /* 0x000fc800078e00ff */
[----:B------:R-:W-:Y:S01]  /*63b0*/  @P2 FMUL.FTZ R9, R9, R166 ;  /* 0x000000a609092220 */ /* 0x000fe20000410000 */
[----:B------:R-:W-:-:S04]  /*63c0*/  @P2 PRMT R166, R85, 0x7632, R166 ;  /* 0x0000763255a62816 */ /* 0x000fc800000000a6 */
[----:B------:R-:W-:Y:S01]  /*63d0*/  @P2 SHF.L.U32 R166, R166, 0x10, RZ ;  /* 0x00000010a6a62819 */ /* 0x000fe200000006ff */
[----:B-1----:R-:W-:Y:S01]  /*63e0*/  @P2 FMUL.FTZ R185, R8, R185 ;  /* 0x000000b908b92220 */ /* 0x002fe20000410000 */
[----:B------:R-:W-:-:S03]  /*63f0*/  @P1 FFMA.FTZ R184, R17, R182, R183 ;  /* 0x000000b611b81223 */ /* 0x000fc600000100b7 */
[----:B------:R-:W-:Y:S01]  /*6400*/  @P2 FFMA.FTZ R123, R185, R166, R123 ;  /* 0x000000a6b97b2223 */ /* 0x000fe2000001007b */
[----:B---3--:R-:W-:Y:S01]  /*6410*/  @P2 SHF.L.U32 R166, R187, 0x10, RZ ;  /* 0x00000010bba62819 */ /* 0x008fe200000006ff */
[----:B------:R-:W-:-:S04]  /*6420*/  @P1 FADD.FTZ R184, R244, -R184 ;  /* 0x800000b8f4b81221 */ /* 0x000fc80000010000 */
[----:B------:R-:W-:Y:S01]  /*6430*/  @P2 FMUL.FTZ R166, R185, R166 ;  /* 0x000000a6b9a62220 */ /* 0x000fe20000410000 */
[----:B------:R-:W-:-:S05]  /*6440*/  SHF.L.U32 R185, R30, 0x10, RZ ;  /* 0x000000101eb97819 */ /* 0x000fca00000006ff */
[----:B------:R-:W-:Y:S02]  /*6450*/  @P1 FFMA.FTZ R185, R10, R184, R185 ;  /* 0x000000b80ab91223 */ /* 0x000fe400000100b9 */
[----:B------:R-:W0:Y:S01]  /*6460*/  @P2 LDC R184, c[0x0][0x40c] ;  /* 0x00010300ffb82b82 */ /* 0x000e220000000800 */
[----:B------:R-:W-:Y:S02]  /*6470*/  @P2 F2FP.BF16.F32.PACK_AB R9, RZ, R9 ;  /* 0x00000009ff09223e */ /* 0x000fe400000010ff */
[----:B------:R-:W-:Y:S02]  /*6480*/  @P2 F2FP.BF16.F32.PACK_AB R166, RZ, R166 ;  /* 0x000000a6ffa6223e */ /* 0x000fe400000010ff */
[----:B------:R-:W-:-:S04]  /*6490*/  @P2 PRMT R157, R9, 0x7610, R157 ;  /* 0x00007610099d2816 */ /* 0x000fc8000000009d */
[----:B------:R-:W-:Y:S02]  /*64a0*/  @P2 PRMT R157, R157, 0x5410, R166 ;  /* 0x000054109d9d2816 */ /* 0x000fe400000000a6 */
[----:B------:R-:W-:Y:S01]  /*64b0*/  @P2 SHF.L.U32 R166, R86, 0x10, RZ ;  /* 0x0000001056a62819 */ /* 0x000fe200000006ff */
[----:B0-----:R-:W-:-:S04]  /*64c0*/  @P2 FMUL.FTZ R9, R185, R184 ;  /* 0x000000b8b9092220 */ /* 0x001fc80000410000 */
[----:B------:R-:W-:Y:S01]  /*64d0*/  @P2 FFMA.FTZ R124, R166, R9, R124 ;  /* 0x00000009a67c2223 */ /* 0x000fe2000001007c */
[----:B------:R-:W-:-:S05]  /*64e0*/  @P2 SHF.L.U32 R166, R38, 0x10, RZ ;  /* 0x0000001026a62819 */ /* 0x000fca00000006ff */
[----:B------:R-:W-:-:S05]  /*64f0*/  @P2 FMUL.FTZ R9, R9, R166 ;  /* 0x000000a609092220 */ /* 0x000fca0000410000 */
[----:B------:R-:W-:Y:S02]  /*6500*/  @P2 F2FP.BF16.F32.PACK_AB R9, RZ, R9 ;  /* 0x00000009ff09223e */ /* 0x000fe400000010ff */
[----:B------:R-:W-:Y:S02]  /*6510*/  PRMT R166, R30, 0x7632, R166 ;  /* 0x000076321ea67816 */ /* 0x000fe400000000a6 */
[----:B------:R-:W-:Y:S01]  /*6520*/  @P2 PRMT R158, R9, 0x7610, R158 ;  /* 0x00007610099e2816 */ /* 0x000fe2000000009e */
[----:B------:R-:W-:Y:S01]  /*6530*/  @P1 FFMA.FTZ R9, R209, R182, R183 ;  /* 0x000000b6d1091223 */ /* 0x000fe200000100b7 */
[----:B------:R-:W-:-:S03]  /*6540*/  SHF.L.U32 R166, R166, 0x10, RZ ;  /* 0x00000010a6a67819 */ /* 0x000fc600000006ff */
[----:B------:R-:W-:-:S04]  /*6550*/  @P1 FADD.FTZ R9, R231, -R9 ;  /* 0x80000009e7091221 */ /* 0x000fc80000010000 */
[----:B------:R-:W-:Y:S02]  /*6560*/  @P1 FFMA.FTZ R166, R10, R9, R166 ;  /* 0x000000090aa61223 */ /* 0x000fe400000100a6 */
[----:B------:R-:W0:Y:S01]  /*6570*/  @P2 LDC R9, c[0x0][0x40c] ;  /* 0x00010300ff092b82 */ /* 0x000e220000000800 */
[----:B------:R-:W-:-:S05]  /*6580*/  @P2 PRMT R184, R86, 0x7632, R184 ;  /* 0x0000763256b82816 */ /* 0x000fca00000000b8 */
[----:B------:R-:W-:Y:S02]  /*6590*/  @P2 IMAD.U32 R184, R184, 0x10000, RZ ;  /* 0x00010000b8b82824 */ /* 0x000fe400078e00ff */
[----:B0-----:R-:W-:-:S04]  /*65a0*/  @P2 FMUL.FTZ R9, R166, R9 ;  /* 0x00000009a6092220 */ /* 0x001fc80000410000 */
[----:B------:R-:W-:Y:S01]  /*65b0*/  @P2 FFMA.FTZ R125, R9, R184, R125 ;  /* 0x000000b8097d2223 */ /* 0x000fe2000001007d */
[----:B----4-:R-:W-:-:S05]  /*65c0*/  @P2 SHF.L.U32 R184, R186, 0x10, RZ ;  /* 0x00000010bab82819 */ /* 0x010fca00000006ff */
[----:B------:R-:W-:-:S05]  /*65d0*/  @P2 FMUL.FTZ R9, R9, R184 ;  /* 0x000000b809092220 */ /* 0x000fca0000410000 */
[----:B------:R-:W-:-:S04]  /*65e0*/  @P2 F2FP.BF16.F32.PACK_AB R9, RZ, R9 ;  /* 0x00000009ff09223e */ /* 0x000fc800000010ff */
[----:B------:R-:W-:Y:S01]  /*65f0*/  @P2 PRMT R158, R158, 0x5410, R9 ;  /* 0x000054109e9e2816 */ /* 0x000fe20000000009 */
[----:B------:R-:W-:-:S04]  /*6600*/  @P1 FFMA.FTZ R9, R208, R182, R183 ;  /* 0x000000b6d0091223 */ /* 0x000fc800000100b7 */
[----:B------:R-:W-:Y:S01]  /*6610*/  @P1 FADD.FTZ R184, R230, -R9 ;  /* 0x80000009e6b81221 */ /* 0x000fe20000010000 */
[----:B------:R-:W-:-:S05]  /*6620*/  SHF.L.U32 R9, R31, 0x10, RZ ;  /* 0x000000101f097819 */ /* 0x000fca00000006ff */
[----:B------:R-:W-:Y:S02]  /*6630*/  @P1 FFMA.FTZ R9, R10, R184, R9 ;  /* 0x000000b80a091223 */ /* 0x000fe40000010009 */
[----:B------:R-:W0:Y:S01]  /*6640*/  @P2 LDC R184, c[0x0][0x40c] ;  /* 0x00010300ffb82b82 */ /* 0x000e220000000800 */
[----:B------:R-:W-:Y:S02]  /*6650*/  @P2 SHF.L.U32 R186, R87, 0x10, RZ ;  /* 0x0000001057ba2819 */ /* 0x000fe400000006ff */
[----:B------:R-:W-:Y:S02]  /*6660*/  F2FP.BF16.F32.PACK_AB R165, R8, R165 ;  /* 0x000000a508a5723e */ /* 0x000fe400000010ff */
[----:B------:R-:W-:Y:S01]  /*6670*/  F2FP.BF16.F32.PACK_AB R166, R166, R185 ;  /* 0x000000b9a6a6723e */ /* 0x000fe200000010ff */
[----:B------:R-:W-:Y:S01]  /*6680*/  @P1 FFMA.FTZ R185, R214, R182, R183 ;  /* 0x000000b6d6b91223 */ /* 0x000fe200000100b7 */
[----:B------:R-:W-:-:S03]  /*6690*/  PRMT R8, R31, 0x7632, R8 ;  /* 0x000076321f087816 */ /* 0x000fc60000000008 */
[----:B------:R-:W-:Y:S01]  /*66a0*/  @P1 FADD.FTZ R185, R213, -R185 ;  /* 0x800000b9d5b91221 */ /* 0x000fe20000010000 */
[----:B------:R-:W-:Y:S01]  /*66b0*/  SHF.L.U32 R8, R8, 0x10, RZ ;  /* 0x0000001008087819 */ /* 0x000fe200000006ff */
[----:B0-----:R-:W-:-:S04]  /*66c0*/  @P2 FMUL.FTZ R184, R9, R184 ;  /* 0x000000b809b82220 */ /* 0x001fc80000410000 */
[----:B------:R-:W-:Y:S01]  /*66d0*/  @P2 FFMA.FTZ R126, R186, R184, R126 ;  /* 0x000000b8ba7e2223 */ /* 0x000fe2000001007e */
[----:B------:R-:W-:Y:S01]  /*66e0*/  @P2 SHF.L.U32 R186, R39, 0x10, RZ ;  /* 0x0000001027ba2819 */ /* 0x000fe200000006ff */
[----:B------:R-:W-:-:S04]  /*66f0*/  @P1 FFMA.FTZ R8, R10, R185, R8 ;  /* 0x000000b90a081223 */ /* 0x000fc80000010008 */
[----:B------:R-:W-:Y:S01]  /*6700*/  @P2 FMUL.FTZ R184, R184, R186 ;  /* 0x000000bab8b82220 */ /* 0x000fe20000410000 */
[----:B------:R-:W-:-:S04]  /*6710*/  F2FP.BF16.F32.PACK_AB R167, R8, R9 ;  /* 0x0000000908a7723e */ /* 0x000fc800000010ff */
[----:B------:R-:W-:-:S04]  /*6720*/  @P2 F2FP.BF16.F32.PACK_AB R184, RZ, R184 ;  /* 0x000000b8ffb8223e */ /* 0x000fc800000010ff */
[----:B------:R-:W-:Y:S01]  /*6730*/  @P2 PRMT R159, R184, 0x7610, R159 ;  /* 0x00007610b89f2816 */ /* 0x000fe2000000009f */
        /* <DEDUP_REMOVED lines=11> */
.L_x_524:
[----:B------:R-:W2:Y:S01]  /*67f0*/  LDL R184, [R1+0x84] ;  /* 0x0000840001b87983 */ /* 0x000ea20000100800 */
[----:B------:R-:W-:-:S03]  /*6800*/  ISETP.GT.AND P1, PT, R11, RZ, PT ;  /* 0x000000ff0b00720c */ /* 0x000fc60003f24270 */
[----:B------:R-:W3:Y:S01]  /*6810*/  LDL R185, [R1+0x88] ;  /* 0x0000880001b97983 */ /* 0x000ee20000100800 */
[----:B01---5:R-:W-:-:S09]  /*6820*/  SHF.L.U32 R8, R28, 0x10, RZ ;  /* 0x000000101c087819 */ /* 0x023fd200000006ff */
        /* <DEDUP_REMOVED lines=9> */
[----:B------:R-:W-:-:S04]  /*68c0*/  PRMT R9, R28, 0x7632, R9 ;  /* 0x000076321c097816 */ /* 0x000fc80000000009 */
[----:B------:R-:W-:Y:S02]  /*68d0*/  @P2 F2FP.BF16.F32.PACK_AB R8, RZ, R8 ;  /* 0x00000008ff08223e */ /* 0x000fe400000010ff */
[----:B------:R-:W-:Y:S02]  /*68e0*/  SHF.L.U32 R9, R9, 0x10, RZ ;  /* 0x0000001009097819 */ /* 0x000fe400000006ff */
[----:B------:R-:W-:Y:S01]  /*68f0*/  @P2 PRMT R156, R8, 0x7610, R156 ;  /* 0x00007610089c2816 */ /* 0x000fe2000000009c */
[----:B------:R-:W-:-:S04]  /*6900*/  @P1 FFMA.FTZ R8, R22, R182, R183 ;  /* 0x000000b616081223 */ /* 0x000fc800000100b7 */
[----:B------:R-:W-:-:S04]  /*6910*/  @P1 FADD.FTZ R8, R240, -R8 ;  /* 0x80000008f0081221 */ /* 0x000fc80000010000 */
[----:B------:R-:W-:Y:S02]  /*6920*/  @P1 FFMA.FTZ R9, R10, R8, R9 ;  /* 0x000000080a091223 */ /* 0x000fe40000010009 */
[----:B------:R-:W0:Y:S02]  /*6930*/  @P2 LDC R8, c[0x0][0x40c] ;  /* 0x00010300ff082b82 */ /* 0x000e240000000800 */
[----:B0-----:R-:W-:Y:S01]  /*6940*/  @P2 FMUL.FTZ R8, R9, R8 ;  /* 0x0000000809082220 */ /* 0x001fe20000410000 */
[----:B------:R-:W-:-:S04]  /*6950*/  @P2 PRMT R9, R84, 0x7632, R9 ;  /* 0x0000763254092816 */ /* 0x000fc80000000009 */
[----:B------:R-:W-:-:S05]  /*6960*/  @P2 SHF.L.U32 R9, R9, 0x10, RZ ;  /* 0x0000001009092819 */ /* 0x000fca00000006ff */
[----:B------:R-:W-:Y:S01]  /*6970*/  @P2 FFMA.FTZ R121, R8, R9, R121 ;  /* 0x0000000908792223 */ /* 0x000fe20000010079 */
[----:B--2---:R-:W-:Y:S02]  /*6980*/  @P2 SHF.L.U32 R9, R184, 0x10, RZ ;  /* 0x00000010b8092819 */ /* 0x004fe400000006ff */
[----:B------:R-:W2:Y:S03]  /*6990*/  LDL R184, [R1+0x8c] ;  /* 0x00008c0001b87983 */ /* 0x000ea60000100800 */
        /* <DEDUP_REMOVED lines=25> */
[----:B---3--:R-:W-:-:S05]  /*6b30*/  @P2 SHF.L.U32 R9, R185, 0x10, RZ ;  /* 0x00000010b9092819 */ /* 0x008fca00000006ff */
        /* <DEDUP_REMOVED lines=9> */
[----:B------:R-:W-:-:S04]  /*6bd0*/  @P2 IMAD.U32 R8, R86, 0x10000, RZ ;  /* 0x0001000056082824 */ /* 0x000fc800078e00ff */
        /* <DEDUP_REMOVED lines=27> */
[----:B------:R-:W-:-:S04]  /*6d90*/  @P2 IMAD.U32 R8, R39, 0x10000, RZ ;  /* 0x0001000027082824 */ /* 0x000fc800078e00ff */
        /* <DEDUP_REMOVED lines=19> */
.L_x_523:
[----:B------:R-:W-:-:S04]  /*6ed0*/  UISETP.NE.U32.AND UP0, UPT, UR20, URZ, UPT ;  /* 0x000000ff1400728c */ /* 0x000fc8000bf05070 */
[----:B------:R-:W-:-:S06]  /*6ee0*/  UISETP.NE.AND.EX UP0, UPT, UR21, URZ, UPT, UP0 ;  /* 0x000000ff1500728c */ /* 0x000fcc000bf05300 */
[----:B------:R-:W-:-:S13]  /*6ef0*/  PLOP3.LUT P0, PT, PT, PT, UP0, 0x80, 0x8 ;  /* 0x000000000008781c */ /* 0x000fda0003f0f008 */
[----:B------:R-:W-:Y:S05]  /*6f00*/  @!P0 BRA `(.L_x_526) ;  /* 0x0000000400b88947 */ /* 0x000fea0003800000 */
[----:B------:R-:W2:Y:S04]  /*6f10*/  LDL R187, [R1+0x84] ;  /* 0x0000840001bb7983 */ /* 0x000ea80000100800 */
[----:B------:R-:W3:Y:S04]  /*6f20*/  LDL R185, [R1+0x88] ;  /* 0x0000880001b97983 */ /* 0x000ee80000100800 */
[----:B------:R-:W4:Y:S01]  /*6f30*/  LDL R186, [R1+0x8c] ;  /* 0x00008c0001ba7983 */ /* 0x000f220000100800 */
[----:B01----:R-:W-:Y:S01]  /*6f40*/  FFMA.FTZ R8, R22, R182, R183 ;  /* 0x000000b616087223 */ /* 0x003fe200000100b7 */
[----:B------:R-:W0:Y:S03]  /*6f50*/  @P2 LDC R9, c[0x0][0x40c] ;  /* 0x00010300ff092b82 */ /* 0x000e260000000800 */
[----:B------:R-:W-:-:S05]  /*6f60*/  FADD.FTZ R167, R240, -R8 ;  /* 0x80000008f0a77221 */ /* 0x000fca0000010000 */
[----:B------:R-:W1:Y:S01]  /*6f70*/  @P2 LDC R8, c[0x0][0x40c] ;  /* 0x00010300ff082b82 */ /* 0x000e620000000800 */
[----:B------:R-:W-:-:S04]  /*6f80*/  FFMA.FTZ R164, R5, R182, R183 ;  /* 0x000000b605a47223 */ /* 0x000fc800000100b7 */
[----:B------:R-:W-:Y:S01]  /*6f90*/  FADD.FTZ R164, R251, -R164 ;  /* 0x800000a4fba47221 */ /* 0x000fe20000010000 */
[C---:B-----5:R-:W-:Y:S01]  /*6fa0*/  FMUL.FTZ R167, R10.reuse, R167 ;  /* 0x000000a70aa77220 */ /* 0x060fe20000410000 */
[----:B------:R-:W-:Y:S02]  /*6fb0*/  ISETP.GT.AND P1, PT, R11, RZ, PT ;  /* 0x000000ff0b00720c */ /* 0x000fe40003f24270 */
[----:B------:R-:W-:Y:S01]  /*6fc0*/  FMUL.FTZ R164, R10, R164 ;  /* 0x000000a40aa47220 */ /* 0x000fe20000410000 */
[----:B------:R-:W-:Y:S02]  /*6fd0*/  @P2 PRMT R165, R84, 0x7632, R165 ;  /* 0x0000763254a52816 */ /* 0x000fe400000000a5 */
[----:B------:R-:W-:Y:S02]  /*6fe0*/  FSEL R167, R167, RZ, P1 ;  /* 0x000000ffa7a77208 */ /* 0x000fe40000800000 */
[----:B------:R-:W-:Y:S02]  /*6ff0*/  FSEL R164, R164, RZ, P1 ;  /* 0x000000ffa4a47208 */ /* 0x000fe40000800000 */
[----:B------:R-:W-:Y:S01]  /*7000*/  @P2 SHF.L.U32 R165, R165, 0x10, RZ ;  /* 0x00000010a5a52819 */ /* 0x000fe200000006ff */
[----:B0-----:R-:W-:-:S02]  /*7010*/  @P2 FMUL.FTZ R9, R9, R167 ;  /* 0x000000a709092220 */ /* 0x001fc40000410000 */
[----:B-1----:R-:W-:Y:S01]  /*7020*/  @P2 FMUL.FTZ R166, R8, R164 ;  /* 0x000000a408a62220 */ /* 0x002fe20000410000 */
[----:B------:R-:W-:Y:S01]  /*7030*/  @P2 SHF.L.U32 R8, R84, 0x10, RZ ;  /* 0x0000001054082819 */ /* 0x000fe200000006ff */
[----:B------:R-:W-:-:S04]  /*7040*/  @P2 FFMA.FTZ R121, R9, R165, R121 ;  /* 0x000000a509792223 */ /* 0x000fc80000010079 */
[----:B------:R-:W-:Y:S02]  /*7050*/  @P2 FFMA.FTZ R120, R8, R166, R120 ;  /* 0x000000a608782223 */ /* 0x000fe40000010078 */
[----:B------:R-:W0:Y:S01]  /*7060*/  @P2 LDC R8, c[0x0][0x40c] ;  /* 0x00010300ff082b82 */ /* 0x000e220000000800 */
[----:B------:R-:W-:-:S05]  /*7070*/  @P2 SHF.L.U32 R184, R36, 0x10, RZ ;  /* 0x0000001024b82819 */ /* 0x000fca00000006ff */
[----:B------:R-:W-:-:S05]  /*7080*/  @P2 FMUL.FTZ R166, R184, R166 ;  /* 0x000000a6b8a62220 */ /* 0x000fca0000410000 */
[----:B------:R-:W-:-:S04]  /*7090*/  @P2 F2FP.BF16.F32.PACK_AB R166, RZ, R166 ;  /* 0x000000a6ffa6223e */ /* 0x000fc800000010ff */
[----:B------:R-:W-:Y:S01]  /*70a0*/  @P2 PRMT R156, R166, 0x7610, R156 ;  /* 0x00007610a69c2816 */ /* 0x000fe2000000009c */
[----:B------:R-:W-:-:S04]  /*70b0*/  FFMA.FTZ R166, R195, R182, R183 ;  /* 0x000000b6c3a67223 */ /* 0x000fc800000100b7 */
[----:B------:R-:W-:Y:S01]  /*70c0*/  FADD.FTZ R166, R232, -R166 ;  /* 0x800000a6e8a67221 */ /* 0x000fe20000010000 */
[----:B------:R-:W-:Y:S01]  /*70d0*/  F2FP.BF16.F32.PACK_AB R164, R167, R164 ;  /* 0x000000a4a7a4723e */ /* 0x000fe200000010ff */
[----:B--2---:R-:W-:-:S04]  /*70e0*/  @P2 IMAD.U32 R165, R187, 0x10000, RZ ;  /* 0x00010000bba52824 */ /* 0x004fc800078e00ff */
[----:B------:R-:W-:Y:S01]  /*70f0*/  @P2 FMUL.FTZ R165, R165, R9 ;  /* 0x00000009a5a52220 */ /* 0x000fe20000410000 */
[----:B------:R-:W-:-:S04]  /*7100*/  FFMA.FTZ R9, R4, R182, R183 ;  /* 0x000000b604097223 */ /* 0x000fc800000100b7 */
[----:B------:R-:W-:-:S04]  /*7110*/  FADD.FTZ R9, R250, -R9 ;  /* 0x80000009fa097221 */ /* 0x000fc80000010000 */
[----:B------:R-:W-:Y:S01]  /*7120*/  FMUL.FTZ R9, R10, R9 ;  /* 0x000000090a097220 */ /* 0x000fe20000410000 */
[----:B------:R-:W-:-:S04]  /*7130*/  @P2 F2FP.BF16.F32.PACK_AB R165, RZ, R165 ;  /* 0x000000a5ffa5223e */ /* 0x000fc800000010ff */
[----:B------:R-:W-:Y:S02]  /*7140*/  FSEL R184, R9, RZ, P1 ;  /* 0x000000ff09b87208 */ /* 0x000fe40000800000 */
[----:B------:R-:W1:Y:S01]  /*7150*/  @P2 LDC R9, c[0x0][0x40c] ;  /* 0x00010300ff092b82 */ /* 0x000e620000000800 */
[----:B------:R-:W-:Y:S02]  /*7160*/  @P2 PRMT R156, R156, 0x5410, R165 ;  /* 0x000054109c9c2816 */ /* 0x000fe400000000a5 */
[----:B------:R-:W-:Y:S01]  /*7170*/  @P2 SHF.L.U32 R165, R85, 0x10, RZ ;  /* 0x0000001055a52819 */ /* 0x000fe200000006ff */
[----:B0-----:R-:W-:-:S04]  /*7180*/  @P2 FMUL.FTZ R8, R8, R184 ;  /* 0x000000b808082220 */ /* 0x001fc80000410000 */
[----:B------:R-:W-:Y:S01]  /*7190*/  @P2 FFMA.FTZ R122, R165, R8, R122 ;  /* 0x00000008a57a2223 */ /* 0x000fe2000001007a */
[----:B------:R-:W-:Y:S01]  /*71a0*/  FMUL.FTZ R165, R10, R166 ;  /* 0x000000a60aa57220 */ /* 0x000fe20000410000 */
[----:B------:R-:W-:-:S04]  /*71b0*/  @P2 SHF.L.U32 R166, R37, 0x10, RZ ;  /* 0x0000001025a62819 */ /* 0x000fc800000006ff */
[----:B------:R-:W-:Y:S01]  /*71c0*/  FSEL R165, R165, RZ, P1 ;  /* 0x000000ffa5a57208 */ /* 0x000fe20000800000 */
[----:B------:R-:W-:Y:S01]  /*71d0*/  @P2 FMUL.FTZ R8, R166, R8 ;  /* 0x00000008a6082220 */ /* 0x000fe20000410000 */
[----:B------:R-:W-:-:S04]  /*71e0*/  @P2 PRMT R166, R85, 0x7632, R166 ;  /* 0x0000763255a62816 */ /* 0x000fc800000000a6 */
[----:B------:R-:W-:Y:S01]  /*71f0*/  @P2 SHF.L.U32 R166, R166, 0x10, RZ ;  /* 0x00000010a6a62819 */ /* 0x000fe200000006ff */
[----:B-1----:R-:W-:-:S04]  /*7200*/  @P2 FMUL.FTZ R9, R9, R165 ;  /* 0x000000a509092220 */ /* 0x002fc80000410000 */
[----:B------:R-:W-:Y:S01]  /*7210*/  @P2 FFMA.FTZ R123, R9, R166, R123 ;  /* 0x000000a6097b2223 */ /* 0x000fe2000001007b */
[----:B---3--:R-:W-:-:S05]  /*7220*/  @P2 SHF.L.U32 R166, R185, 0x10, RZ ;  /* 0x00000010b9a62819 */ /* 0x008fca00000006ff */
[----:B------:R-:W-:Y:S02]  /*7230*/  @P2 FMUL.FTZ R9, R166, R9 ;  /* 0x00000009a6092220 */ /* 0x000fe40000410000 */
[----:B------:R-:W0:Y:S01]  /*7240*/  @P2 LDC R166, c[0x0][0x40c] ;  /* 0x00010300ffa62b82 */ /* 0x000e220000000800 */
[----:B------:R-:W-:-:S04]  /*7250*/  FFMA.FTZ R185, R17, R182, R183 ;  /* 0x000000b611b97223 */ /* 0x000fc800000100b7 */
[----:B------:R-:W-:Y:S01]  /*7260*/  FADD.FTZ R185, R244, -R185 ;  /* 0x800000b9f4b97221 */ /* 0x000fe20000010000 */
[----:B------:R-:W-:-:S03]  /*7270*/  @P2 F2FP.BF16.F32.PACK_AB R8, RZ, R8 ;  /* 0x00000008ff08223e */ /* 0x000fc600000010ff */
[----:B------:R-:W-:Y:S01]  /*7280*/  FMUL.FTZ R185, R10, R185 ;  /* 0x000000b90ab97220 */ /* 0x000fe20000410000 */
[----:B------:R-:W-:Y:S02]  /*7290*/  @P2 F2FP.BF16.F32.PACK_AB R9, RZ, R9 ;  /* 0x00000009ff09223e */ /* 0x000fe400000010ff */
[----:B------:R-:W-:Y:S02]  /*72a0*/  @P2 PRMT R157, R8, 0x7610, R157 ;  /* 0x00007610089d2816 */ /* 0x000fe4000000009d */
[----:B------:R-:W-:Y:S02]  /*72b0*/  FSEL R185, R185, RZ, P1 ;  /* 0x000000ffb9b97208 */ /* 0x000fe40000800000 */
[----:B------:R-:W-:Y:S02]  /*72c0*/  @P2 PRMT R157, R157, 0x5410, R9 ;  /* 0x000054109d9d2816 */ /* 0x000fe40000000009 */
[----:B------:R-:W-:Y:S01]  /*72d0*/  @P2 SHF.L.U32 R9, R86, 0x10, RZ ;  /* 0x0000001056092819 */ /* 0x000fe200000006ff */
[----:B0-----:R-:W-:-:S04]  /*72e0*/  @P2 FMUL.FTZ R8, R166, R185 ;  /* 0x000000b9a6082220 */ /* 0x001fc80000410000 */
        /* <DEDUP_REMOVED lines=10> */
[----:B------:R-:W-:-:S05]  /*7390*/  @P2 PRMT R9, R86, 0x7632, R9 ;  /* 0x0000763256092816 */ /* 0x000fca0000000009 */
[----:B------:R-:W-:Y:S02]  /*73a0*/  @P2 IMAD.U32 R9, R9, 0x10000, RZ ;  /* 0x0001000009092824 */ /* 0x000fe400078e00ff */
[----:B0-----:R-:W-:-:S04]  /*73b0*/  @P2 FMUL.FTZ R8, R8, R166 ;  /* 0x000000a608082220 */ /* 0x001fc80000410000 */
[----:B------:R-:W-:Y:S01]  /*73c0*/  @P2 FFMA.FTZ R125, R8, R9, R125 ;  /* 0x00000009087d2223 */ /* 0x000fe2000001007d */
[----:B----4-:R-:W-:-:S05]  /*73d0*/  @P2 SHF.L.U32 R9, R186, 0x10, RZ ;  /* 0x00000010ba092819 */ /* 0x010fca00000006ff */
[----:B------:R-:W-:Y:S02]  /*73e0*/  @P2 FMUL.FTZ R8, R9, R8 ;  /* 0x0000000809082220 */ /* 0x000fe40000410000 */
[----:B------:R-:W0:Y:S03]  /*73f0*/  @P2 LDC R9, c[0x0][0x40c] ;  /* 0x00010300ff092b82 */ /* 0x000e260000000800 */
[----:B------:R-:W-:-:S04]  /*7400*/  @P2 F2FP.BF16.F32.PACK_AB R8, RZ, R8 ;  /* 0x00000008ff08223e */ /* 0x000fc800000010ff */
[----:B------:R-:W-:Y:S01]  /*7410*/  @P2 PRMT R158, R158, 0x5410, R8 ;  /* 0x000054109e9e2816 */ /* 0x000fe20000000008 */
[----:B------:R-:W-:-:S04]  /*7420*/  FFMA.FTZ R8, R208, R182, R183 ;  /* 0x000000b6d0087223 */ /* 0x000fc800000100b7 */
[----:B------:R-:W-:-:S04]  /*7430*/  FADD.FTZ R8, R230, -R8 ;  /* 0x80000008e6087221 */ /* 0x000fc80000010000 */
[----:B------:R-:W-:Y:S01]  /*7440*/  FMUL.FTZ R8, R10, R8 ;  /* 0x000000080a087220 */ /* 0x000fe20000410000 */
[----:B------:R-:W-:-:S04]  /*7450*/  @P2 SHF.L.U32 R186, R87, 0x10, RZ ;  /* 0x0000001057ba2819 */ /* 0x000fc800000006ff */
[----:B------:R-:W-:Y:S02]  /*7460*/  FSEL R8, R8, RZ, P1 ;  /* 0x000000ff08087208 */ /* 0x000fe40000800000 */
[----:B------:R-:W-:-:S03]  /*7470*/  F2FP.BF16.F32.PACK_AB R165, R165, R184 ;  /* 0x000000b8a5a5723e */ /* 0x000fc600000010ff */
[----:B0-----:R-:W-:Y:S01]  /*7480*/  @P2 FMUL.FTZ R9, R9, R8 ;  /* 0x0000000809092220 */ /* 0x001fe20000410000 */
[----:B------:R-:W-:-:S03]  /*7490*/  FFMA.FTZ R184, R214, R182, R183 ;  /* 0x000000b6d6b87223 */ /* 0x000fc600000100b7 */
[----:B------:R-:W-:Y:S01]  /*74a0*/  @P2 FFMA.FTZ R126, R186, R9, R126 ;  /* 0x00000009ba7e2223 */ /* 0x000fe2000001007e */
[----:B------:R-:W-:Y:S01]  /*74b0*/  @P2 SHF.L.U32 R186, R39, 0x10, RZ ;  /* 0x0000001027ba2819 */ /* 0x000fe200000006ff */
[----:B------:R-:W-:-:S04]  /*74c0*/  FADD.FTZ R184, R213, -R184 ;  /* 0x800000b8d5b87221 */ /* 0x000fc80000010000 */
[----:B------:R-:W-:Y:S01]  /*74d0*/  @P2 FMUL.FTZ R9, R186, R9 ;  /* 0x00000009ba092220 */ /* 0x000fe20000410000 */
[----:B------:R-:W-:-:S04]  /*74e0*/  FMUL.FTZ R184, R10, R184 ;  /* 0x000000b80ab87220 */ /* 0x000fc80000410000 */
[----:B------:R-:W-:Y:S02]  /*74f0*/  @P2 F2FP.BF16.F32.PACK_AB R167, RZ, R9 ;  /* 0x00000009ffa7223e */ /* 0x000fe400000010ff */
[----:B------:R-:W-:Y:S02]  /*7500*/  FSEL R9, R184, RZ, P1 ;  /* 0x000000ffb8097208 */ /* 0x000fe40000800000 */
[----:B------:R-:W-:Y:S02]  /*7510*/  @P2 PRMT R159, R167, 0x7610, R159 ;  /* 0x00007610a79f2816 */ /* 0x000fe4000000009f */
[----:B------:R-:W-:Y:S02]  /*7520*/  F2FP.BF16.F32.PACK_AB R166, R166, R185 ;  /* 0x000000b9a6a6723e */ /* 0x000fe400000010ff */
[----:B------:R-:W-:Y:S01]  /*7530*/  F2FP.BF16.F32.PACK_AB R167, R9, R8 ;  /* 0x0000000809a7723e */ /* 0x000fe200000010ff */
[----:B------:R-:W-:Y:S06]  /*7540*/  @!P2 BRA `(.L_x_525) ;  /* 0x000000080020a947 */ /* 0x000fec0003800000 */
[----:B------:R-:W2:Y:S01]  /*7550*/  LDL R187, [R1+0x90] ;  /* 0x0000900001bb7983 */ /* 0x000ea20000100800 */
[----:B------:R-:W-:Y:S01]  /*7560*/  PRMT R8, R87, 0x7632, R8 ;  /* 0x0000763257087816 */ /* 0x000fe20000000008 */
[----:B------:R-:W-:-:S03]  /*7570*/  FMUL.FTZ R9, R9, UR12 ;  /* 0x0000000c09097c20 */ /* 0x000fc60008410000 */
[----:B------:R-:W-:-:S05]  /*7580*/  SHF.L.U32 R8, R8, 0x10, RZ ;  /* 0x0000001008087819 */ /* 0x000fca00000006ff */
[----:B------:R-:W-:Y:S01]  /*7590*/  FFMA.FTZ R127, R9, R8, R127 ;  /* 0x00000008097f7223 */ /* 0x000fe2000001007f */
[----:B--2---:R-:W-:-:S05]  /*75a0*/  SHF.L.U32 R8, R187, 0x10, RZ ;  /* 0x00000010bb087819 */ /* 0x004fca00000006ff */
[----:B------:R-:W-:-:S05]  /*75b0*/  FMUL.FTZ R8, R8, R9 ;  /* 0x0000000908087220 */ /* 0x000fca0000410000 */
[----:B------:R-:W-:-:S04]  /*75c0*/  F2FP.BF16.F32.PACK_AB R8, RZ, R8 ;  /* 0x00000008ff08723e */ /* 0x000fc800000010ff */
[----:B------:R-:W-:Y:S01]  /*75d0*/  PRMT R159, R159, 0x5410, R8 ;  /* 0x000054109f9f7816 */ /* 0x000fe20000000008 */
[----:B------:R-:W-:Y:S06]  /*75e0*/  BRA `(.L_x_525) ;  /* 0x0000000400f87947 */ /* 0x000fec0003800000 */
.L_x_526:
[----:B------:R-:W-:Y:S04]  /*75f0*/  BSSY.RECONVERGENT B3, `(.L_x_527) ;  /* 0x000000e000037945 */ /* 0x000fe80003800200 */
[----:B------:R-:W-:Y:S05]  /*7600*/  @!P2 BRA `(.L_x_528) ;  /* 0x000000000030a947 */ /* 0x000fea0003800000 */
[----:B01----:R-:W-:Y:S01]  /*7610*/  FFMA.FTZ R8, R5, R182, R183 ;  /* 0x000000b605087223 */ /* 0x003fe200000100b7 */
[----:B------:R-:W-:Y:S02]  /*7620*/  ISETP.GT.AND P1, PT, R11, RZ, PT ;  /* 0x000000ff0b00720c */ /* 0x000fe40003f24270 */
[----:B-----5:R-:W-:Y:S01]  /*7630*/  SHF.L.U32 R9, R84, 0x10, RZ ;  /* 0x0000001054097819 */ /* 0x020fe200000006ff */
[----:B------:R-:W-:-:S04]  /*7640*/  FADD.FTZ R8, R251, -R8 ;  /* 0x80000008fb087221 */ /* 0x000fc80000010000 */
[----:B------:R-:W-:-:S05]  /*7650*/  FMUL.FTZ R8, R10, R8 ;  /* 0x000000080a087220 */ /* 0x000fca0000410000 */
[----:B------:R-:W-:-:S05]  /*7660*/  FSEL R8, R8, RZ, P1 ;  /* 0x000000ff08087208 */ /* 0x000fca0000800000 */
[----:B------:R-:W-:-:S04]  /*7670*/  FMUL.FTZ R8, R8, UR12 ;  /* 0x0000000c08087c20 */ /* 0x000fc80008410000 */
[----:B------:R-:W-:Y:S01]  /*7680*/  FFMA.FTZ R120, R9, R8, R120 ;  /* 0x0000000809787223 */ /* 0x000fe20000010078 */
[----:B------:R-:W-:-:S04]  /*7690*/  IMAD.U32 R9, R36, 0x10000, RZ ;  /* 0x0001000024097824 */ /* 0x000fc800078e00ff */
[----:B------:R-:W-:-:S05]  /*76a0*/  FMUL.FTZ R8, R9, R8 ;  /* 0x0000000809087220 */ /* 0x000fca0000410000 */
[----:B------:R-:W-:-:S04]  /*76b0*/  F2FP.BF16.F32.PACK_AB R8, RZ, R8 ;  /* 0x00000008ff08723e */ /* 0x000fc800000010ff */
[----:B------:R-:W-:-:S07]  /*76c0*/  PRMT R156, R8, 0x7610, R156 ;  /* 0x00007610089c7816 */ /* 0x000fce000000009c */
.L_x_528:
[----:B------:R-:W-:Y:S05]  /*76d0*/  BSYNC.RECONVERGENT B3 ;  /* 0x0000000000037941 */ /* 0x000fea0003800200 */
.L_x_527:
[----:B------:R-:W-:Y:S04]  /*76e0*/  BSSY.RECONVERGENT B3, `(.L_x_529) ;  /* 0x0000010000037945 */ /* 0x000fe80003800200 */
[----:B------:R-:W-:Y:S05]  /*76f0*/  @!P2 BRA `(.L_x_530) ;  /* 0x000000000038a947 */ /* 0x000fea0003800000 */
[----:B------:R-:W2:Y:S01]  /*7700*/  LDL R184, [R1+0x84] ;  /* 0x0000840001b87983 */ /* 0x000ea20000100800 */
[----:B01----:R-:W-:Y:S01]  /*7710*/  FFMA.FTZ R8, R22, R182, R183 ;  /* 0x000000b616087223 */ /* 0x003fe200000100b7 */
[----:B------:R-:W-:-:S03]  /*7720*/  ISETP.GT.AND P1, PT, R11, RZ, PT ;  /* 0x000000ff0b00720c */ /* 0x000fc60003f24270 */
[----:B------:R-:W-:-:S04]  /*7730*/  FADD.FTZ R8, R240, -R8 ;  /* 0x80000008f0087221 */ /* 0x000fc80000010000 */
[----:B-----5:R-:W-:-:S05]  /*7740*/  FMUL.FTZ R8, R10, R8 ;  /* 0x000000080a087220 */ /* 0x020fca0000410000 */
[----:B------:R-:W-:Y:S02]  /*7750*/  FSEL R9, R8, RZ, P1 ;  /* 0x000000ff08097208 */ /* 0x000fe40000800000 */
[----:B------:R-:W-:-:S03]  /*7760*/  PRMT R8, R84, 0x7632, R8 ;  /* 0x0000763254087816 */ /* 0x000fc60000000008 */
[----:B------:R-:W-:Y:S01]  /*7770*/  FMUL.FTZ R9, R9, UR12 ;  /* 0x0000000c09097c20 */ /* 0x000fe20008410000 */
[----:B------:R-:W-:-:S05]  /*7780*/  SHF.L.U32 R8, R8, 0x10, RZ ;  /* 0x0000001008087819 */ /* 0x000fca00000006ff */
[----:B------:R-:W-:Y:S01]  /*7790*/  FFMA.FTZ R121, R9, R8, R121 ;  /* 0x0000000809797223 */ /* 0x000fe20000010079 */
[----:B--2---:R-:W-:-:S05]  /*77a0*/  SHF.L.U32 R8, R184, 0x10, RZ ;  /* 0x00000010b8087819 */ /* 0x004fca00000006ff */
[----:B------:R-:W-:-:S05]  /*77b0*/  FMUL.FTZ R8, R8, R9 ;  /* 0x0000000908087220 */ /* 0x000fca0000410000 */
[----:B------:R-:W-:-:S04]  /*77c0*/  F2FP.BF16.F32.PACK_AB R8, RZ, R8 ;  /* 0x00000008ff08723e */ /* 0x000fc800000010ff */
[----:B------:R-:W-:-:S07]  /*77d0*/  PRMT R156, R156, 0x5410, R8 ;  /* 0x000054109c9c7816 */ /* 0x000fce0000000008 */
.L_x_530:
[----:B------:R-:W-:Y:S05]  /*77e0*/  BSYNC.RECONVERGENT B3 ;  /* 0x0000000000037941 */ /* 0x000fea0003800200 */
.L_x_529:
        /* <DEDUP_REMOVED lines=14> */
.L_x_532:
[----:B------:R-:W-:Y:S05]  /*78d0*/  BSYNC.RECONVERGENT B3 ;  /* 0x0000000000037941 */ /* 0x000fea0003800200 */
.L_x_531:
        /* <DEDUP_REMOVED lines=16> */
.L_x_534:
[----:B------:R-:W-:Y:S05]  /*79e0*/  BSYNC.RECONVERGENT B3 ;  /* 0x0000000000037941 */ /* 0x000fea0003800200 */
.L_x_533:
[----:B------:R-:W-:Y:S04]  /*79f0*/  BSSY.RECONVERGENT B3, `(.L_x_535) ;  /* 0x000000e000037945 */ /* 0x000fe80003800200 */
[----:B------:R-:W-:Y:S05]  /*7a00*/  @!P2 BRA `(.L_x_536) ;  /* 0x000000000030a947 */ /* 0x000fea0003800000 */
[----:B01----:R-:W-:Y:S01]  /*7a10*/  FFMA.FTZ R8, R17, R182, R183 ;  /* 0x000000b611087223 */ /* 0x003fe200000100b7 */
[----:B------:R-:W-:Y:S01]  /*7a20*/  ISETP.GT.AND P1, PT, R11, RZ, PT ;  /* 0x000000ff0b00720c */ /* 0x000fe20003f24270 */
[----:B-----5:R-:W-:Y:S02]  /*7a30*/  IMAD.U32 R9, R86, 0x10000, RZ ;  /* 0x0001000056097824 */ /* 0x020fe400078e00ff */
        /* <DEDUP_REMOVED lines=9> */
.L_x_536:
[----:B------:R-:W-:Y:S05]  /*7ad0*/  BSYNC.RECONVERGENT B3 ;  /* 0x0000000000037941 */ /* 0x000fea0003800200 */
.L_x_535:
        /* <DEDUP_REMOVED lines=16> */
.L_x_538:
[----:B------:R-:W-:Y:S05]  /*7be0*/  BSYNC.RECONVERGENT B3 ;  /* 0x0000000000037941 */ /* 0x000fea0003800200 */
.L_x_537:
        /* <DEDUP_REMOVED lines=14> */
.L_x_540:
[----:B------:R-:W-:Y:S05]  /*7cd0*/  BSYNC.RECONVERGENT B3 ;  /* 0x0000000000037941 */ /* 0x000fea0003800200 */
.L_x_539:
        /* <DEDUP_REMOVED lines=11> */
[----:B--2---:R-:W-:-:S04]  /*7d90*/  IMAD.U32 R8, R184, 0x10000, RZ ;  /* 0x00010000b8087824 */ /* 0x004fc800078e00ff */
[----:B------:R-:W-:-:S05]  /*7da0*/  FMUL.FTZ R8, R8, R9 ;  /* 0x0000000908087220 */ /* 0x000fca0000410000 */
[----:B------:R-:W-:-:S04]  /*7db0*/  F2FP.BF16.F32.PACK_AB R8, RZ, R8 ;  /* 0x00000008ff08723e */ /* 0x000fc800000010ff */
[----:B------:R-:W-:-:S07]  /*7dc0*/  PRMT R159, R159, 0x5410, R8 ;  /* 0x000054109f9f7816 */ /* 0x000fce0000000008 */
.L_x_525:
[----:B------:R-:W-:Y:S05]  /*7dd0*/  BSYNC.RECONVERGENT B2 ;  /* 0x0000000000027941 */ /* 0x000fea0003800200 */
.L_x_522:
[----:B01----:R-:W0:Y:S02]  /*7de0*/  @P0 LDC.64 R8, c[0x0][0x478] ;  /* 0x00011e00ff080b82 */ /* 0x003e240000000a00 */
[C---:B0-----:R-:W-:Y:S01]  /*7df0*/  @P0 IMAD.WIDE.U32 R8, R181.reuse, 0x10, R8 ;  /* 0x00000010b5080825 */ /* 0x041fe200078e0008 */
[----:B------:R-:W-:-:S04]  /*7e00*/  IADD3 R181, PT, PT, R181, 0x20, RZ ;  /* 0x00000020b5b57810 */ /* 0x000fc80007ffe0ff */
[----:B------:R0:W-:Y:S02]  /*7e10*/  @P0 STG.E.128 desc[UR6][R8.64], R164 ;  /* 0x000000a408000986 */ /* 0x0001e4000c101d06 */
[----:B0-----:R-:W0:Y:S02]  /*7e20*/  @P2 LDC.64 R8, c[0x0][0x468] ;  /* 0x00011a00ff082b82 */ /* 0x001e240000000a00 */
[C---:B0-----:R-:W-:Y:S01]  /*7e30*/  @P2 IMAD.WIDE.U32 R8, R180.reuse, 0x10, R8 ;  /* 0x00000010b4082825 */ /* 0x041fe200078e0008 */
[----:B------:R-:W-:-:S04]  /*7e40*/  IADD3 R180, PT, PT, R180, 0x20, RZ ;  /* 0x00000020b4b47810 */ /* 0x000fc80007ffe0ff */
[----:B------:R1:W-:Y:S03]  /*7e50*/  @P2 STG.E.128 desc[UR6][R8.64], R156 ;  /* 0x0000009c08002986 */ /* 0x0003e6000c101d06 */
.L_x_519:
[----:B------:R-:W-:Y:S05]  /*7e60*/  BSYNC.RECONVERGENT B1 ;  /* 0x0000000000017941 */ /* 0x000fea0003800200 */
.L_x_518:
[----:B------:R-:W-:Y:S01]  /*7e70*/  ISETP.GE.U32.AND P0, PT, R13, 0x60, PT ;  /* 0x000000600d00780c */ /* 0x000fe20003f06070 */
[----:B------:R-:W-:-:S12]  /*7e80*/  BSSY.RECONVERGENT B1, `(.L_x_541) ;  /* 0x00001e9000017945 */ /* 0x000fd80003800200 */
[----:B------:R-:W-:Y:S05]  /*7e90*/  @!P0 BRA `(.L_x_542) ;  /* 0x0000001c009c8947 */ /* 0x000fea0003800000 */
[----:B------:R-:W-:Y:S04]  /*7ea0*/  BSSY.RECONVERGENT B2, `(.L_x_543) ;  /* 0x0000005000027945 */ /* 0x000fe80003800200 */
[----:B------:R-:W-:Y:S05]  /*7eb0*/  @!P2 BRA `(.L_x_544) ;  /* 0x00000000000ca947 */ /* 0x000fea0003800000 */
[----:B01----:R-:W0:Y:S02]  /*7ec0*/  LDC.64 R8, c[0x0][0x390] ;  /* 0x0000e400ff087b82 */ /* 0x003e240000000a00 */
[----:B0-----:R-:W-:-:S05]  /*7ed0*/  IMAD.WIDE.U32 R8, R180, 0x10, R8 ;  /* 0x00000010b4087825 */ /* 0x001fca00078e0008 */
[----:B-----5:R2:W5:Y:S02]  /*7ee0*/  LDG.E.128 R84, desc[UR6][R8.64] ;  /* 0x0000000608547981 */ /* 0x020564000c1e1d00 */
.L_x_544:
[----:B------:R-:W-:Y:S05]  /*7ef0*/  BSYNC.RECONVERGENT B2 ;  /* 0x0000000000027941 */ /* 0x000fea0003800200 */
.L_x_543:
        /* <DEDUP_REMOVED lines=8> */
[----:B------:R-:W3:Y:S04]  /*7f80*/  LDL R184, [R1+0x74] ;  /* 0x0000740001b87983 */ /* 0x000ee80000100800 */
[----:B------:R-:W4:Y:S01]  /*7f90*/  LDL R187, [R1+0x78] ;  /* 0x0000780001bb7983 */ /* 0x000f220000100800 */
[----:B------:R-:W-:Y:S01]  /*7fa0*/  ISETP.GT.AND P1, PT, R11, RZ, PT ;  /* 0x000000ff0b00720c */ /* 0x000fe20003f24270 */
[----:B012---:R-:W0:Y:S01]  /*7fb0*/  @P2 LDC R8, c[0x0][0x40c] ;  /* 0x00010300ff082b82 */ /* 0x007e220000000800 */
[C---:B-----5:R-:W-:Y:S01]  /*7fc0*/  PRMT R167, R168.reuse, 0x7632, R167 ;  /* 0x00007632a8a77816 */ /* 0x060fe200000000a7 */
[----:B------:R-:W2:Y:S01]  /*7fd0*/  LDL R186, [R1+0x7c] ;  /* 0x00007c0001ba7983 */ /* 0x000ea20000100800 */
        /* <DEDUP_REMOVED lines=10> */
[----:B------:R-:W-:Y:S02]  /*8080*/  @P2 IMAD.U32 R166, R40, 0x10000, RZ ;  /* 0x0001000028a62824 */ /* 0x000fe400078e00ff */
[----:B------:R-:W-:Y:S01]  /*8090*/  @P2 SHF.L.U32 R165, R165, 0x10, RZ ;  /* 0x00000010a5a52819 */ /* 0x000fe200000006ff */
        /* <DEDUP_REMOVED lines=13> */
[----:B---3--:R-:W-:Y:S02]  /*8170*/  @P2 SHF.L.U32 R165, R184, 0x10, RZ ;  /* 0x00000010b8a52819 */ /* 0x008fe400000006ff */
        /* <DEDUP_REMOVED lines=13> */
[----:B------:R-:W-:-:S05]  /*8250*/  @P2 SHF.L.U32 R166, R41, 0x10, RZ ;  /* 0x0000001029a62819 */ /* 0x000fca00000006ff */
[----:B------:R-:W-:Y:S01]  /*8260*/  @P2 FMUL.FTZ R9, R9, R166 ;  /* 0x000000a609092220 */ /* 0x000fe20000410000 */
[----:B------:R-:W-:-:S04]  /*8270*/  @P2 PRMT R166, R85, 0x7632, R166 ;  /* 0x0000763255a62816 */ /* 0x000fc800000000a6 */
[----:B------:R-:W-:Y:S01]  /*8280*/  @P2 SHF.L.U32 R166, R166, 0x10, RZ ;  /* 0x00000010a6a62819 */ /* 0x000fe200000006ff */
[----:B-1----:R-:W-:Y:S01]  /*8290*/  @P2 FMUL.FTZ R185, R8, R185 ;  /* 0x000000b908b92220 */ /* 0x002fe20000410000 */
[----:B------:R-:W-:-:S03]  /*82a0*/  @P1 FFMA.FTZ R184, R16, R182, R183 ;  /* 0x000000b610b81223 */ /* 0x000fc600000100b7 */
[----:B------:R-:W-:Y:S01]  /*82b0*/  @P2 FFMA.FTZ R131, R185, R166, R131 ;  /* 0x000000a6b9832223 */ /* 0x000fe20000010083 */
[----:B----4-:R-:W-:Y:S02]  /*82c0*/  @P2 IMAD.U32 R166, R187, 0x10000, RZ ;  /* 0x00010000bba62824 */ /* 0x010fe400078e00ff */
[----:B------:R-:W-:Y:S02]  /*82d0*/  @P1 FADD.FTZ R184, R243, -R184 ;  /* 0x800000b8f3b81221 */ /* 0x000fe40000010000 */
        /* <DEDUP_REMOVED lines=21> */
[----:B------:R-:W-:-:S04]  /*8430*/  @P2 PRMT R184, R86, 0x7632, R184 ;  /* 0x0000763256b82816 */ /* 0x000fc800000000b8 */
[----:B------:R-:W-:Y:S01]  /*8440*/  @P2 SHF.L.U32 R184, R184, 0x10, RZ ;  /* 0x00000010b8b82819 */ /* 0x000fe200000006ff */
[----:B0-----:R-:W-:-:S04]  /*8450*/  @P2 FMUL.FTZ R9, R166, R9 ;  /* 0x00000009a6092220 */ /* 0x001fc80000410000 */
[----:B------:R-:W-:Y:S01]  /*8460*/  @P2 FFMA.FTZ R133, R9, R184, R133 ;  /* 0x000000b809852223 */ /* 0x000fe20000010085 */
[----:B--2---:R-:W-:-:S05]  /*8470*/  @P2 SHF.L.U32 R184, R186, 0x10, RZ ;  /* 0x00000010bab82819 */ /* 0x004fca00000006ff */
[----:B------:R-:W-:-:S05]  /*8480*/  @P2 FMUL.FTZ R9, R9, R184 ;  /* 0x000000b809092220 */ /* 0x000fca0000410000 */
[----:B------:R-:W-:-:S04]  /*8490*/  @P2 F2FP.BF16.F32.PACK_AB R9, RZ, R9 ;  /* 0x00000009ff09223e */ /* 0x000fc800000010ff */
[----:B------:R-:W-:Y:S01]  /*84a0*/  @P2 PRMT R158, R158, 0x5410, R9 ;  /* 0x000054109e9e2816 */ /* 0x000fe20000000009 */
[----:B------:R-:W-:-:S04]  /*84b0*/  @P1 FFMA.FTZ R9, R205, R182, R183 ;  /* 0x000000b6cd091223 */ /* 0x000fc800000100b7 */
[----:B------:R-:W-:Y:S01]  /*84c0*/  @P1 FADD.FTZ R184, R204, -R9 ;  /* 0x80000009ccb81221 */ /* 0x000fe20000010000 */
[----:B------:R-:W-:-:S04]  /*84d0*/  IMAD.U32 R9, R171, 0x10000, RZ ;  /* 0x00010000ab097824 */ /* 0x000fc800078e00ff */
        /* <DEDUP_REMOVED lines=28> */
.L_x_547:
[----:B------:R-:W3:Y:S01]  /*86a0*/  LDL R184, [R1+0x74] ;  /* 0x0000740001b87983 */ /* 0x000ee20000100800 */
[----:B------:R-:W-:-:S03]  /*86b0*/  ISETP.GT.AND P1, PT, R11, RZ, PT ;  /* 0x000000ff0b00720c */ /* 0x000fc60003f24270 */
[----:B------:R-:W4:Y:S01]  /*86c0*/  LDL R185, [R1+0x78] ;  /* 0x0000780001b97983 */ /* 0x000f220000100800 */
[----:B012--5:R-:W-:-:S09]  /*86d0*/  SHF.L.U32 R8, R168, 0x10, RZ ;  /* 0x00000010a8087819 */ /* 0x027fd200000006ff */
[----:B------:R-:W-:-:S04]  /*86e0*/  @P1 FFMA.FTZ R9, R3, R182, R183 ;  /* 0x000000b603091223 */ /* 0x000fc800000100b7 */
[----:B------:R-:W-:-:S04]  /*86f0*/  @P1 FADD.FTZ R9, R249, -R9 ;  /* 0x80000009f9091221 */ /* 0x000fc80000010000 */
        /* <DEDUP_REMOVED lines=19> */
[----:B---3--:R-:W-:Y:S02]  /*8830*/  @P2 SHF.L.U32 R9, R184, 0x10, RZ ;  /* 0x00000010b8092819 */ /* 0x008fe400000006ff */
[----:B------:R-:W2:Y:S03]  /*8840*/  LDL R184, [R1+0x7c] ;  /* 0x00007c0001b87983 */ /* 0x000ea60000100800 */
        /* <DEDUP_REMOVED lines=25> */
[----:B----4-:R-:W-:-:S05]  /*89e0*/  @P2 SHF.L.U32 R9, R185, 0x10, RZ ;  /* 0x00000010b9092819 */ /* 0x010fca00000006ff */
        /* <DEDUP_REMOVED lines=14> */
[----:B------:R-:W-:Y:S01]  /*8ad0*/  @P2 F2FP.BF16.F32.PACK_AB R8, RZ, R8 ;  /* 0x00000008ff08223e */ /* 0x000fe200000010ff */
[----:B------:R-:W-:-:S03]  /*8ae0*/  IMAD.U32 R9, R9, 0x10000, RZ ;  /* 0x0001000009097824 */ /* 0x000fc600078e00ff */
        /* <DEDUP_REMOVED lines=33> */
[----:B------:R-:W-:Y:S02]  /*8d00*/  FMUL.FTZ R8, R8, UR12 ;  /* 0x0000000c08087c20 */ /* 0x000fe40008410000 */
[----:B------:R-:W-:-:S04]  /*8d10*/  IMAD.U32 R9, R9, 0x10000, RZ ;  /* 0x0001000009097824 */ /* 0x000fc800078e00ff */
[----:B------:R-:W-:Y:S01]  /*8d20*/  FFMA.FTZ R135, R8, R9, R135 ;  /* 0x0000000908877223 */ /* 0x000fe20000010087 */
[----:B--2---:R-:W-:-:S05]  /*8d30*/  SHF.L.U32 R9, R184, 0x10, RZ ;  /* 0x00000010b8097819 */ /* 0x004fca00000006ff */
[----:B------:R-:W-:-:S05]  /*8d40*/  FMUL.FTZ R8, R9, R8 ;  /* 0x0000000809087220 */ /* 0x000fca0000410000 */
[----:B------:R-:W-:-:S04]  /*8d50*/  F2FP.BF16.F32.PACK_AB R8, RZ, R8 ;  /* 0x00000008ff08723e */ /* 0x000fc800000010ff */
[----:B------:R-:W-:Y:S01]  /*8d60*/  PRMT R159, R159, 0x5410, R8 ;  /* 0x000054109f9f7816 */ /* 0x000fe20000000008 */
[----:B------:R-:W-:Y:S06]  /*8d70*/  BRA `(.L_x_548) ;  /* 0x0000000c00c07947 */ /* 0x000fec0003800000 */
.L_x_546:
[----:B------:R-:W-:-:S04]  /*8d80*/  UISETP.NE.U32.AND UP0, UPT, UR20, URZ, UPT ;  /* 0x000000ff1400728c */ /* 0x000fc8000bf05070 */
[----:B------:R-:W-:-:S06]  /*8d90*/  UISETP.NE.AND.EX UP0, UPT, UR21, URZ, UPT, UP0 ;  /* 0x000000ff1500728c */ /* 0x000fcc000bf05300 */
[----:B------:R-:W-:-:S13]  /*8da0*/  PLOP3.LUT P0, PT, PT, PT, UP0, 0x80, 0x8 ;  /* 0x000000000008781c */ /* 0x000fda0003f0f008 */
[----:B------:R-:W-:Y:S05]  /*8db0*/  @!P0 BRA `(.L_x_549) ;  /* 0x0000000400b88947 */ /* 0x000fea0003800000 */
[----:B------:R-:W3:Y:S04]  /*8dc0*/  LDL R187, [R1+0x74] ;  /* 0x0000740001bb7983 */ /* 0x000ee80000100800 */
[----:B------:R-:W4:Y:S04]  /*8dd0*/  LDL R185, [R1+0x78] ;  /* 0x0000780001b97983 */ /* 0x000f280000100800 */
[----:B------:R-:W4:Y:S01]  /*8de0*/  LDL R186, [R1+0x7c] ;  /* 0x00007c0001ba7983 */ /* 0x000f220000100800 */
[----:B012---:R-:W-:Y:S01]  /*8df0*/  FFMA.FTZ R8, R21, R182, R183 ;  /* 0x000000b615087223 */ /* 0x007fe200000100b7 */
[----:B------:R-:W0:Y:S03]  /*8e00*/  @P2 LDC R9, c[0x0][0x40c] ;  /* 0x00010300ff092b82 */ /* 0x000e260000000800 */
[----:B------:R-:W-:-:S05]  /*8e10*/  FADD.FTZ R167, R239, -R8 ;  /* 0x80000008efa77221 */ /* 0x000fca0000010000 */
[----:B------:R-:W1:Y:S01]  /*8e20*/  @P2 LDC R8, c[0x0][0x40c] ;  /* 0x00010300ff082b82 */ /* 0x000e620000000800 */
[----:B------:R-:W-:Y:S01]  /*8e30*/  FFMA.FTZ R164, R3, R182, R183 ;  /* 0x000000b603a47223 */ /* 0x000fe200000100b7 */
[----:B-----5:R-:W-:-:S03]  /*8e40*/  FMUL.FTZ R167, R10, R167 ;  /* 0x000000a70aa77220 */ /* 0x020fc60000410000 */
[----:B------:R-:W-:Y:S01]  /*8e50*/  FADD.FTZ R164, R249, -R164 ;  /* 0x800000a4f9a47221 */ /* 0x000fe20000010000 */
[----:B------:R-:W-:-:S03]  /*8e60*/  ISETP.GT.AND P1, PT, R11, RZ, PT ;  /* 0x000000ff0b00720c */ /* 0x000fc60003f24270 */
[----:B------:R-:W-:Y:S01]  /*8e70*/  FMUL.FTZ R164, R10, R164 ;  /* 0x000000a40aa47220 */ /* 0x000fe20000410000 */
[----:B------:R-:W-:Y:S02]  /*8e80*/  FSEL R167, R167, RZ, P1 ;  /* 0x000000ffa7a77208 */ /* 0x000fe40000800000 */
[----:B------:R-:W-:Y:S02]  /*8e90*/  @P2 PRMT R165, R84, 0x7632, R165 ;  /* 0x0000763254a52816 */ /* 0x000fe400000000a5 */
[----:B------:R-:W-:Y:S02]  /*8ea0*/  FSEL R164, R164, RZ, P1 ;  /* 0x000000ffa4a47208 */ /* 0x000fe40000800000 */
[----:B------:R-:W-:Y:S01]  /*8eb0*/  @P2 SHF.L.U32 R165, R165, 0x10, RZ ;  /* 0x00000010a5a52819 */ /* 0x000fe200000006ff */
[----:B0-----:R-:W-:-:S04]  /*8ec0*/  @P2 FMUL.FTZ R9, R9, R167 ;  /* 0x000000a709092220 */ /* 0x001fc80000410000 */
[----:B------:R-:W-:Y:S01]  /*8ed0*/  @P2 FFMA.FTZ R129, R9, R165, R129 ;  /* 0x000000a509812223 */ /* 0x000fe20000010081 */
[----:B-1----:R-:W-:Y:S01]  /*8ee0*/  @P2 FMUL.FTZ R166, R8, R164 ;  /* 0x000000a408a62220 */ /* 0x002fe20000410000 */
[----:B------:R-:W-:-:S05]  /*8ef0*/  @P2 SHF.L.U32 R8, R84, 0x10, RZ ;  /* 0x0000001054082819 */ /* 0x000fca00000006ff */
        /* <DEDUP_REMOVED lines=8> */
[----:B------:R-:W-:Y:S02]  /*8f80*/  F2FP.BF16.F32.PACK_AB R164, R167, R164 ;  /* 0x000000a4a7a4723e */ /* 0x000fe400000010ff */
[----:B---3--:R-:W-:-:S05]  /*8f90*/  @P2 SHF.L.U32 R165, R187, 0x10, RZ ;  /* 0x00000010bba52819 */ /* 0x008fca00000006ff */
        /* <DEDUP_REMOVED lines=12> */
[----:B------:R-:W-:-:S04]  /*9060*/  @P2 IMAD.U32 R166, R41, 0x10000, RZ ;  /* 0x0001000029a62824 */ /* 0x000fc800078e00ff */
[----:B------:R-:W-:Y:S01]  /*9070*/  @P2 FMUL.FTZ R8, R166, R8 ;  /* 0x00000008a6082220 */ /* 0x000fe20000410000 */
[----:B------:R-:W-:Y:S02]  /*9080*/  FSEL R165, R165, RZ, P1 ;  /* 0x000000ffa5a57208 */ /* 0x000fe40000800000 */
[----:B------:R-:W-:-:S04]  /*9090*/  @P2 PRMT R166, R85, 0x7632, R166 ;  /* 0x0000763255a62816 */ /* 0x000fc800000000a6 */
[----:B------:R-:W-:Y:S01]  /*90a0*/  @P2 SHF.L.U32 R166, R166, 0x10, RZ ;  /* 0x00000010a6a62819 */ /* 0x000fe200000006ff */
[----:B-1----:R-:W-:-:S04]  /*90b0*/  @P2 FMUL.FTZ R9, R9, R165 ;  /* 0x000000a509092220 */ /* 0x002fc80000410000 */
[----:B------:R-:W-:Y:S01]  /*90c0*/  @P2 FFMA.FTZ R131, R9, R166, R131 ;  /* 0x000000a609832223 */ /* 0x000fe20000010083 */
[----:B----4-:R-:W-:-:S05]  /*90d0*/  @P2 SHF.L.U32 R166, R185, 0x10, RZ ;  /* 0x00000010b9a62819 */ /* 0x010fca00000006ff */
        /* <DEDUP_REMOVED lines=22> */
[----:B------:R-:W-:-:S04]  /*9240*/  @P2 PRMT R9, R86, 0x7632, R9 ;  /* 0x0000763256092816 */ /* 0x000fc80000000009 */
[----:B------:R-:W-:Y:S01]  /*9250*/  @P2 SHF.L.U32 R9, R9, 0x10, RZ ;  /* 0x0000001009092819 */ /* 0x000fe200000006ff */
[----:B0-----:R-:W-:-:S04]  /*9260*/  @P2 FMUL.FTZ R8, R8, R166 ;  /* 0x000000a608082220 */ /* 0x001fc80000410000 */
[----:B------:R-:W-:Y:S01]  /*9270*/  @P2 FFMA.FTZ R133, R8, R9, R133 ;  /* 0x0000000908852223 */ /* 0x000fe20000010085 */
[----:B------:R-:W-:-:S05]  /*9280*/  @P2 SHF.L.U32 R9, R186, 0x10, RZ ;  /* 0x00000010ba092819 */ /* 0x000fca00000006ff */
[----:B------:R-:W-:Y:S02]  /*9290*/  @P2 FMUL.FTZ R8, R9, R8 ;  /* 0x0000000809082220 */ /* 0x000fe40000410000 */
[----:B------:R-:W0:Y:S03]  /*92a0*/  @P2 LDC R9, c[0x0][0x40c] ;  /* 0x00010300ff092b82 */ /* 0x000e260000000800 */
[----:B------:R-:W-:-:S04]  /*92b0*/  @P2 F2FP.BF16.F32.PACK_AB R8, RZ, R8 ;  /* 0x00000008ff08223e */ /* 0x000fc800000010ff */
[----:B------:R-:W-:Y:S01]  /*92c0*/  @P2 PRMT R158, R158, 0x5410, R8 ;  /* 0x000054109e9e2816 */ /* 0x000fe20000000008 */
[----:B------:R-:W-:-:S04]  /*92d0*/  FFMA.FTZ R8, R205, R182, R183 ;  /* 0x000000b6cd087223 */ /* 0x000fc800000100b7 */
[----:B------:R-:W-:-:S04]  /*92e0*/  FADD.FTZ R8, R204, -R8 ;  /* 0x80000008cc087221 */ /* 0x000fc80000010000 */
[----:B------:R-:W-:-:S05]  /*92f0*/  FMUL.FTZ R8, R10, R8 ;  /* 0x000000080a087220 */ /* 0x000fca0000410000 */
[----:B------:R-:W-:Y:S01]  /*9300*/  FSEL R8, R8, RZ, P1 ;  /* 0x000000ff08087208 */ /* 0x000fe20000800000 */
[----:B------:R-:W-:Y:S01]  /*9310*/  @P2 IMAD.U32 R186, R87, 0x10000, RZ ;  /* 0x0001000057ba2824 */ /* 0x000fe200078e00ff */
        /* <DEDUP_REMOVED lines=24> */
.L_x_549:
[----:B------:R-:W-:Y:S04]  /*94a0*/  BSSY.RECONVERGENT B3, `(.L_x_550) ;  /* 0x000000e000037945 */ /* 0x000fe80003800200 */
[----:B------:R-:W-:Y:S05]  /*94b0*/  @!P2 BRA `(.L_x_551) ;  /* 0x000000000030a947 */ /* 0x000fea0003800000 */
[----:B012---:R-:W-:Y:S01]  /*94c0*/  FFMA.FTZ R8, R3, R182, R183 ;  /* 0x000000b603087223 */ /* 0x007fe200000100b7 */
        /* <DEDUP_REMOVED lines=11> */
.L_x_551:
[----:B------:R-:W-:Y:S05]  /*9580*/  BSYNC.RECONVERGENT B3 ;  /* 0x0000000000037941 */ /* 0x000fea0003800200 */
.L_x_550:
[----:B------:R-:W-:Y:S04]  /*9590*/  BSSY.RECONVERGENT B3, `(.L_x_552) ;  /* 0x0000010000037945 */ /* 0x000fe80003800200 */
[----:B------:R-:W-:Y:S05]  /*95a0*/  @!P2 BRA `(.L_x_553) ;  /* 0x000000000038a947 */ /* 0x000fea0003800000 */
[----:B------:R-:W3:Y:S01]  /*95b0*/  LDL R184, [R1+0x74] ;  /* 0x0000740001b87983 */ /* 0x000ee20000100800 */
[----:B012---:R-:W-:Y:S01]  /*95c0*/  FFMA.FTZ R8, R21, R182, R183 ;  /* 0x000000b615087223 */ /* 0x007fe200000100b7 */
        /* <DEDUP_REMOVED lines=8> */
[----:B---3--:R-:W-:-:S04]  /*9650*/  IMAD.U32 R8, R184, 0x10000, RZ ;  /* 0x00010000b8087824 */ /* 0x008fc800078e00ff */
[----:B------:R-:W-:-:S05]  /*9660*/  FMUL.FTZ R8, R8, R9 ;  /* 0x0000000908087220 */ /* 0x000fca0000410000 */
[----:B------:R-:W-:-:S04]  /*9670*/  F2FP.BF16.F32.PACK_AB R8, RZ, R8 ;  /* 0x00000008ff08723e */ /* 0x000fc800000010ff */
[----:B------:R-:W-:-:S07]  /*9680*/  PRMT R156, R156, 0x5410, R8 ;  /* 0x000054109c9c7816 */ /* 0x000fce0000000008 */
.L_x_553:
[----:B------:R-:W-:Y:S05]  /*9690*/  BSYNC.RECONVERGENT B3 ;  /* 0x0000000000037941 */ /* 0x000fea0003800200 */
.L_x_552:
        /* <DEDUP_REMOVED lines=14> */
.L_x_555:
[----:B------:R-:W-:Y:S05]  /*9780*/  BSYNC.RECONVERGENT B3 ;  /* 0x0000000000037941 */ /* 0x000fea0003800200 */
.L_x_554:
        /* <DEDUP_REMOVED lines=12> */
[----:B---3--:R-:W-:-:S05]  /*9850*/  SHF.L.U32 R8, R184, 0x10, RZ ;  /* 0x00000010b8087819 */ /* 0x008fca00000006ff */
[----:B------:R-:W-:-:S05]  /*9860*/  FMUL.FTZ R8, R8, R9 ;  /* 0x0000000908087220 */ /* 0x000fca0000410000 */
[----:B------:R-:W-:-:S04]  /*9870*/  F2FP.BF16.F32.PACK_AB R8, RZ, R8 ;  /* 0x00000008ff08723e */ /* 0x000fc800000010ff */
[----:B------:R-:W-:-:S07]  /*9880*/  PRMT R157, R157, 0x5410, R8 ;  /* 0x000054109d9d7816 */ /* 0x000fce0000000008 */
.L_x_557:
[----:B------:R-:W-:Y:S05]  /*9890*/  BSYNC.RECONVERGENT B3 ;  /* 0x0000000000037941 */ /* 0x000fea0003800200 */
.L_x_556:
        /* <DEDUP_REMOVED lines=14> */
.L_x_559:
[----:B------:R-:W-:Y:S05]  /*9980*/  BSYNC.RECONVERGENT B3 ;  /* 0x0000000000037941 */ /* 0x000fea0003800200 */
.L_x_558:
        /* <DEDUP_REMOVED lines=9> */
[----:B------:R-:W-:Y:S02]  /*9a20*/  FMUL.FTZ R9, R9, UR12 ;  /* 0x0000000c09097c20 */ /* 0x000fe40008410000 */
[----:B------:R-:W-:-:S04]  /*9a30*/  IMAD.U32 R8, R8, 0x10000, RZ ;  /* 0x0001000008087824 */ /* 0x000fc800078e00ff */
[----:B------:R-:W-:Y:S01]  /*9a40*/  FFMA.FTZ R133, R9, R8, R133 ;  /* 0x0000000809857223 */ /* 0x000fe20000010085 */
[----:B---3--:R-:W-:-:S05]  /*9a50*/  SHF.L.U32 R8, R184, 0x10, RZ ;  /* 0x00000010b8087819 */ /* 0x008fca00000006ff */
[----:B------:R-:W-:-:S05]  /*9a60*/  FMUL.FTZ R8, R8, R9 ;  /* 0x0000000908087220 */ /* 0x000fca0000410000 */
[----:B------:R-:W-:-:S04]  /*9a70*/  F2FP.BF16.F32.PACK_AB R8, RZ, R8 ;  /* 0x00000008ff08723e */ /* 0x000fc800000010ff */
[----:B------:R-:W-:-:S07]  /*9a80*/  PRMT R158, R158, 0x5410, R8 ;  /* 0x000054109e9e7816 */ /* 0x000fce0000000008 */
.L_x_561:
[----:B------:R-:W-:Y:S05]  /*9a90*/  BSYNC.RECONVERGENT B3 ;  /* 0x0000000000037941 */ /* 0x000fea0003800200 */
.L_x_560:
        /* <DEDUP_REMOVED lines=14> */
.L_x_563:
[----:B------:R-:W-:Y:S05]  /*9b80*/  BSYNC.RECONVERGENT B3 ;  /* 0x0000000000037941 */ /* 0x000fea0003800200 */
.L_x_562:
        /* <DEDUP_REMOVED lines=15> */
.L_x_548:
[----:B------:R-:W-:Y:S05]  /*9c80*/  BSYNC.RECONVERGENT B2 ;  /* 0x0000000000027941 */ /* 0x000fea0003800200 */
.L_x_545:
[----:B012---:R-:W0:Y:S02]  /*9c90*/  @P0 LDC.64 R8, c[0x0][0x478] ;  /* 0x00011e00ff080b82 */ /* 0x007e240000000a00 */
[C---:B0-----:R-:W-:Y:S01]  /*9ca0*/  @P0 IMAD.WIDE.U32 R8, R181.reuse, 0x10, R8 ;  /* 0x00000010b5080825 */ /* 0x041fe200078e0008 */
[----:B------:R-:W-:-:S04]  /*9cb0*/  IADD3 R181, PT, PT, R181, 0x20, RZ ;  /* 0x00000020b5b57810 */ /* 0x000fc80007ffe0ff */
[----:B------:R0:W-:Y:S02]  /*9cc0*/  @P0 STG.E.128 desc[UR6][R8.64], R164 ;  /* 0x000000a408000986 */ /* 0x0001e4000c101d06 */
[----:B0-----:R-:W0:Y:S02]  /*9cd0*/  @P2 LDC.64 R8, c[0x0][0x468] ;  /* 0x00011a00ff082b82 */ /* 0x001e240000000a00 */
[----:B0-----:R-:W-:-:S04]  /*9ce0*/  @P2 IMAD.WIDE.U32 R8, R180, 0x10, R8 ;  /* 0x00000010b4082825 */ /* 0x001fc800078e0008 */
[----:B------:R-:W-:Y:S01]  /*9cf0*/  VIADD R180, R180, 0x20 ;  /* 0x00000020b4b47836 */ /* 0x000fe20000000000 */
[----:B------:R2:W-:Y:S06]  /*9d00*/  @P2 STG.E.128 desc[UR6][R8.64], R156 ;  /* 0x0000009c08002986 */ /* 0x0005ec000c101d06 */
.L_x_542:
[----:B------:R-:W-:Y:S05]  /*9d10*/  BSYNC.RECONVERGENT B1 ;  /* 0x0000000000017941 */ /* 0x000fea0003800200 */
.L_x_541:
[----:B------:R-:W-:Y:S01]  /*9d20*/  ISETP.GE.U32.AND P0, PT, R13, 0x80, PT ;  /* 0x000000800d00780c */ /* 0x000fe20003f06070 */
[----:B------:R-:W-:-:S12]  /*9d30*/  BSSY.RECONVERGENT B1, `(.L_x_564) ;  /* 0x00001e9000017945 */ /* 0x000fd80003800200 */
[----:B------:R-:W-:Y:S05]  /*9d40*/  @!P0 BRA `(.L_x_565) ;  /* 0x0000001c009c8947 */ /* 0x000fea0003800000 */
[----:B------:R-:W-:Y:S04]  /*9d50*/  BSSY.RECONVERGENT B2, `(.L_x_566) ;  /* 0x0000005000027945 */ /* 0x000fe80003800200 */
[----:B------:R-:W-:Y:S05]  /*9d60*/  @!P2 BRA `(.L_x_567) ;  /* 0x00000000000ca947 */ /* 0x000fea0003800000 */
[----:B012---:R-:W0:Y:S02]  /*9d70*/  LDC.64 R8, c[0x0][0x390] ;  /* 0x0000e400ff087b82 */ /* 0x007e240000000a00 */
[----:B0-----:R-:W-:-:S05]  /*9d80*/  IMAD.WIDE.U32 R8, R180, 0x10, R8 ;  /* 0x00000010b4087825 */ /* 0x001fca00078e0008 */
[----:B-----5:R3:W5:Y:S02]  /*9d90*/  LDG.E.128 R84, desc[UR6][R8.64] ;  /* 0x0000000608547981 */ /* 0x020764000c1e1d00 */
.L_x_567:
[----:B------:R-:W-:Y:S05]  /*9da0*/  BSYNC.RECONVERGENT B2 ;  /* 0x0000000000027941 */ /* 0x000fea0003800200 */
.L_x_566:
        /* <DEDUP_REMOVED lines=8> */
[----:B------:R-:W4:Y:S04]  /*9e30*/  LDL R184, [R1+0x64] ;  /* 0x0000640001b87983 */ /* 0x000f280000100800 */
[----:B------:R-:W4:Y:S01]  /*9e40*/  LDL R187, [R1+0x68] ;  /* 0x0000680001bb7983 */ /* 0x000f220000100800 */
[----:B------:R-:W-:Y:S01]  /*9e50*/  ISETP.GT.AND P1, PT, R11, RZ, PT ;  /* 0x000000ff0b00720c */ /* 0x000fe20003f24270 */
[----:B0123--:R-:W0:Y:S01]  /*9e60*/  @P2 LDC R8, c[0x0][0x40c] ;  /* 0x00010300ff082b82 */ /* 0x00fe220000000800 */
        /* <DEDUP_REMOVED lines=12> */
[----:B------:R-:W-:Y:S02]  /*9f30*/  @P2 SHF.L.U32 R166, R44, 0x10, RZ ;  /* 0x000000102ca62819 */ /* 0x000fe400000006ff */
        /* <DEDUP_REMOVED lines=14> */
[----:B----4-:R-:W-:Y:S02]  /*a020*/  @P2 SHF.L.U32 R165, R184, 0x10, RZ ;  /* 0x00000010b8a52819 */ /* 0x010fe400000006ff */
[----:B------:R-:W0:Y:S03]  /*a030*/  @P2 LDC R184, c[0x0][0x40c] ;  /* 0x00010300ffb82b82 */ /* 0x000e260000000800 */
[----:B------:R-:W-:Y:S01]  /*a040*/  @P2 FMUL.FTZ R8, R8, R165 ;  /* 0x000000a508082220 */ /* 0x000fe20000410000 */
[----:B------:R-:W-:-:S04]  /*a050*/  IMAD.U32 R165, R173, 0x10000, RZ ;  /* 0x00010000ada57824 */ /* 0x000fc800078e00ff */
        /* <DEDUP_REMOVED lines=17> */
[----:B------:R-:W-:Y:S01]  /*a170*/  @P2 SHF.L.U32 R166, R187, 0x10, RZ ;  /* 0x00000010bba62819 */ /* 0x000fe200000006ff */
        /* <DEDUP_REMOVED lines=8> */
[----:B------:R-:W-:Y:S01]  /*a200*/  @P2 PRMT R157, R157, 0x5410, R166 ;  /* 0x000054109d9d2816 */ /* 0x000fe200000000a6 */
[----:B------:R-:W-:Y:S02]  /*a210*/  @P2 IMAD.U32 R166, R86, 0x10000, RZ ;  /* 0x0001000056a62824 */ /* 0x000fe400078e00ff */
        /* <DEDUP_REMOVED lines=34> */
[----:B------:R-:W-:-:S04]  /*a440*/  @P2 IMAD.U32 R186, R47, 0x10000, RZ ;  /* 0x000100002fba2824 */ /* 0x000fc800078e00ff */
[----:B------:R-:W-:Y:S01]  /*a450*/  @P2 FMUL.FTZ R184, R184, R186 ;  /* 0x000000bab8b82220 */ /* 0x000fe20000410000 */
[----:B------:R-:W-:-:S04]  /*a460*/  @P1 FFMA.FTZ R8, R10, R185, R8 ;  /* 0x000000b90a081223 */ /* 0x000fc80000010008 */
[----:B------:R-:W-:Y:S02]  /*a470*/  @P2 F2FP.BF16.F32.PACK_AB R184, RZ, R184 ;  /* 0x000000b8ffb8223e */ /* 0x000fe400000010ff */
[----:B------:R-:W-:Y:S02]  /*a480*/  F2FP.BF16.F32.PACK_AB R167, R8, R9 ;  /* 0x0000000908a7723e */ /* 0x000fe400000010ff */
        /* <DEDUP_REMOVED lines=12> */
.L_x_570:
[----:B------:R-:W4:Y:S01]  /*a550*/  LDL R184, [R1+0x64] ;  /* 0x0000640001b87983 */ /* 0x000f220000100800 */
[----:B------:R-:W-:-:S03]  /*a560*/  ISETP.GT.AND P1, PT, R11, RZ, PT ;  /* 0x000000ff0b00720c */ /* 0x000fc60003f24270 */
[----:B------:R-:W4:Y:S01]  /*a570*/  LDL R185, [R1+0x68] ;  /* 0x0000680001b97983 */ /* 0x000f220000100800 */
[----:B0123-5:R-:W-:-:S09]  /*a580*/  SHF.L.U32 R8, R172, 0x10, RZ ;  /* 0x00000010ac087819 */ /* 0x02ffd200000006ff */
        /* <DEDUP_REMOVED lines=21> */
[----:B----4-:R-:W-:Y:S02]  /*a6e0*/  @P2 SHF.L.U32 R9, R184, 0x10, RZ ;  /* 0x00000010b8092819 */ /* 0x010fe400000006ff */
        /* <DEDUP_REMOVED lines=23> */
[----:B------:R-:W-:-:S05]  /*a860*/  @P2 PRMT R9, R85, 0x7632, R9 ;  /* 0x0000763255092816 */ /* 0x000fca0000000009 */
[----:B------:R-:W-:-:S04]  /*a870*/  @P2 IMAD.U32 R9, R9, 0x10000, RZ ;  /* 0x0001000009092824 */ /* 0x000fc800078e00ff */
[----:B------:R-:W-:Y:S01]  /*a880*/  @P2 FFMA.FTZ R139, R8, R9, R139 ;  /* 0x00000009088b2223 */ /* 0x000fe2000001008b */
[----:B------:R-:W-:-:S05]  /*a890*/  @P2 SHF.L.U32 R9, R185, 0x10, RZ ;  /* 0x00000010b9092819 */ /* 0x000fca00000006ff */
        /* <DEDUP_REMOVED lines=25> */
[----:B--2---:R-:W-:-:S04]  /*aa30*/  @P2 IMAD.U32 R9, R184, 0x10000, RZ ;  /* 0x00010000b8092824 */ /* 0x004fc800078e00ff */
        /* <DEDUP_REMOVED lines=31> */
.L_x_569:
[----:B------:R-:W-:-:S04]  /*ac30*/  UISETP.NE.U32.AND UP0, UPT, UR20, URZ, UPT ;  /* 0x000000ff1400728c */ /* 0x000fc8000bf05070 */
[----:B------:R-:W-:-:S06]  /*ac40*/  UISETP.NE.AND.EX UP0, UPT, UR21, URZ, UPT, UP0 ;  /* 0x000000ff1500728c */ /* 0x000fcc000bf05300 */
[----:B------:R-:W-:-:S13]  /*ac50*/  PLOP3.LUT P0, PT, PT, PT, UP0, 0x80, 0x8 ;  /* 0x000000000008781c */ /* 0x000fda0003f0f008 */
[----:B------:R-:W-:Y:S05]  /*ac60*/  @!P0 BRA `(.L_x_572) ;  /* 0x0000000400b88947 */ /* 0x000fea0003800000 */
[----:B------:R-:W4:Y:S04]  /*ac70*/  LDL R187, [R1+0x64] ;  /* 0x0000640001bb7983 */ /* 0x000f280000100800 */
[----:B------:R-:W4:Y:S04]  /*ac80*/  LDL R185, [R1+0x68] ;  /* 0x0000680001b97983 */ /* 0x000f280000100800 */
[----:B------:R-:W4:Y:S01]  /*ac90*/  LDL R186, [R1+0x6c] ;  /* 0x00006c0001ba7983 */ /* 0x000f220000100800 */
[----:B0123--:R-:W-:Y:S01]  /*aca0*/  FFMA.FTZ R8, R20, R182, R183 ;  /* 0x000000b614087223 */ /* 0x00ffe200000100b7 */
        /* <DEDUP_REMOVED lines=10> */
[----:B------:R-:W-:Y:S01]  /*ad50*/  FSEL R164, R164, RZ, P1 ;  /* 0x000000ffa4a47208 */ /* 0x000fe20000800000 */
[----:B0-----:R-:W-:Y:S02]  /*ad60*/  @P2 FMUL.FTZ R9, R9, R167 ;  /* 0x000000a709092220 */ /* 0x001fe40000410000 */
[----:B------:R-:W-:-:S04]  /*ad70*/  @P2 IMAD.U32 R165, R165, 0x10000, RZ ;  /* 0x00010000a5a52824 */ /* 0x000fc800078e00ff */
        /* <DEDUP_REMOVED lines=12> */
[----:B----4-:R-:W-:-:S05]  /*ae40*/  @P2 SHF.L.U32 R165, R187, 0x10, RZ ;  /* 0x00000010bba52819 */ /* 0x010fca00000006ff */
        /* <DEDUP_REMOVED lines=19> */
[----:B------:R-:W-:-:S04]  /*af80*/  @P2 IMAD.U32 R166, R185, 0x10000, RZ ;  /* 0x00010000b9a62824 */ /* 0x000fc800078e00ff */
        /* <DEDUP_REMOVED lines=52> */
[----:B------:R-:W-:-:S04]  /*b2d0*/  FMUL.FTZ R9, R9, UR12 ;  /* 0x0000000c09097c20 */ /* 0x000fc80008410000 */
[----:B------:R-:W-:-:S04]  /*b2e0*/  IMAD.U32 R8, R8, 0x10000, RZ ;  /* 0x0001000008087824 */ /* 0x000fc800078e00ff */
[----:B------:R-:W-:Y:S01]  /*b2f0*/  FFMA.FTZ R143, R9, R8, R143 ;  /* 0x00000008098f7223 */ /* 0x000fe2000001008f */
[----:B--2---:R-:W-:-:S05]  /*b300*/  SHF.L.U32 R8, R187, 0x10, RZ ;  /* 0x00000010bb087819 */ /* 0x004fca00000006ff */
[----:B------:R-:W-:-:S05]  /*b310*/  FMUL.FTZ R8, R8, R9 ;  /* 0x0000000908087220 */ /* 0x000fca0000410000 */
[----:B------:R-:W-:-:S04]  /*b320*/  F2FP.BF16.F32.PACK_AB R8, RZ, R8 ;  /* 0x00000008ff08723e */ /* 0x000fc800000010ff */
[----:B------:R-:W-:Y:S01]  /*b330*/  PRMT R159, R159, 0x5410, R8 ;  /* 0x000054109f9f7816 */ /* 0x000fe20000000008 */
[----:B------:R-:W-:Y:S06]  /*b340*/  BRA `(.L_x_571) ;  /* 0x0000000400f87947 */ /* 0x000fec0003800000 */
.L_x_572:
[----:B------:R-:W-:Y:S04]  /*b350*/  BSSY.RECONVERGENT B3, `(.L_x_573) ;  /* 0x000000e000037945 */ /* 0x000fe80003800200 */
[----:B------:R-:W-:Y:S05]  /*b360*/  @!P2 BRA `(.L_x_574) ;  /* 0x000000000030a947 */ /* 0x000fea0003800000 */
[----:B0123--:R-:W-:Y:S01]  /*b370*/  FFMA.FTZ R8, R14, R182, R183 ;  /* 0x000000b60e087223 */ /* 0x00ffe200000100b7 */
        /* <DEDUP_REMOVED lines=11> */
.L_x_574:
[----:B------:R-:W-:Y:S05]  /*b430*/  BSYNC.RECONVERGENT B3 ;  /* 0x0000000000037941 */ /* 0x000fea0003800200 */
.L_x_573:
[----:B------:R-:W-:Y:S04]  /*b440*/  BSSY.RECONVERGENT B3, `(.L_x_575) ;  /* 0x0000010000037945 */ /* 0x000fe80003800200 */
[----:B------:R-:W-:Y:S05]  /*b450*/  @!P2 BRA `(.L_x_576) ;  /* 0x000000000038a947 */ /* 0x000fea0003800000 */
[----:B------:R-:W4:Y:S01]  /*b460*/  LDL R184, [R1+0x64] ;  /* 0x0000640001b87983 */ /* 0x000f220000100800 */
[----:B0123--:R-:W-:Y:S01]  /*b470*/  FFMA.FTZ R8, R20, R182, R183 ;  /* 0x000000b614087223 */ /* 0x00ffe200000100b7 */
        /* <DEDUP_REMOVED lines=8> */
[----:B----4-:R-:W-:-:S05]  /*b500*/  SHF.L.U32 R8, R184, 0x10, RZ ;  /* 0x00000010b8087819 */ /* 0x010fca00000006ff */
[----:B------:R-:W-:-:S05]  /*b510*/  FMUL.FTZ R8, R8, R9 ;  /* 0x0000000908087220 */ /* 0x000fca0000410000 */
[----:B------:R-:W-:-:S04]  /*b520*/  F2FP.BF16.F32.PACK_AB R8, RZ, R8 ;  /* 0x00000008ff08723e */ /* 0x000fc800000010ff */
[----:B------:R-:W-:-:S07]  /*b530*/  PRMT R156, R156, 0x5410, R8 ;  /* 0x000054109c9c7816 */ /* 0x000fce0000000008 */
.L_x_576:
[----:B------:R-:W-:Y:S05]  /*b540*/  BSYNC.RECONVERGENT B3 ;  /* 0x0000000000037941 */ /* 0x000fea0003800200 */
.L_x_575:
        /* <DEDUP_REMOVED lines=14> */
.L_x_578:
[----:B------:R-:W-:Y:S05]  /*b630*/  BSYNC.RECONVERGENT B3 ;  /* 0x0000000000037941 */ /* 0x000fea0003800200 */
.L_x_577:
        /* <DEDUP_REMOVED lines=16> */
.L_x_580:
[----:B------:R-:W-:Y:S05]  /*b740*/  BSYNC.RECONVERGENT B3 ;  /* 0x0000000000037941 */ /* 0x000fea0003800200 */
.L_x_579:
        /* <DEDUP_REMOVED lines=14> */
.L_x_582:
[----:B------:R-:W-:Y:S05]  /*b830*/  BSYNC.RECONVERGENT B3 ;  /* 0x0000000000037941 */ /* 0x000fea0003800200 */
.L_x_581:
        /* <DEDUP_REMOVED lines=16> */
.L_x_584:
[----:B------:R-:W-:Y:S05]  /*b940*/  BSYNC.RECONVERGENT B3 ;  /* 0x0000000000037941 */ /* 0x000fea0003800200 */
.L_x_583:
[----:B------:R-:W-:Y:S04]  /*b950*/  BSSY.RECONVERGENT B3, `(.L_x_585) ;  /* 0x000000e000037945 */ /* 0x000fe80003800200 */
[----:B------:R-:W-:Y:S05]  /*b960*/  @!P2 BRA `(.L_x_586) ;  /* 0x000000000030a947 */ /* 0x000fea0003800000 */
[----:B0123--:R-:W-:Y:S01]  /*b970*/  FFMA.FTZ R8, R200, R182, R183 ;  /* 0x000000b6c8087223 */ /* 0x00ffe200000100b7 */
        /* <DEDUP_REMOVED lines=11> */
.L_x_586:
[----:B------:R-:W-:Y:S05]  /*ba30*/  BSYNC.RECONVERGENT B3 ;  /* 0x0000000000037941 */ /* 0x000fea0003800200 */
.L_x_585:
        /* <DEDUP_REMOVED lines=15> */
.L_x_571:
[----:B------:R-:W-:Y:S05]  /*bb30*/  BSYNC.RECONVERGENT B2 ;  /* 0x0000000000027941 */ /* 0x000fea0003800200 */
.L_x_568:
[----:B0123--:R-:W0:Y:S02]  /*bb40*/  @P0 LDC.64 R8, c[0x0][0x478] ;  /* 0x00011e00ff080b82 */ /* 0x00fe240000000a00 */
[C---:B0-----:R-:W-:Y:S01]  /*bb50*/  @P0 IMAD.WIDE.U32 R8, R181.reuse, 0x10, R8 ;  /* 0x00000010b5080825 */ /* 0x041fe200078e0008 */
[----:B------:R-:W-:-:S04]  /*bb60*/  IADD3 R181, PT, PT, R181, 0x20, RZ ;  /* 0x00000020b5b57810 */ /* 0x000fc80007ffe0ff */
[----:B------:R0:W-:Y:S02]  /*bb70*/  @P0 STG.E.128 desc[UR6][R8.64], R164 ;  /* 0x000000a408000986 */ /* 0x0001e4000c101d06 */
[----:B0-----:R-:W0:Y:S02]  /*bb80*/  @P2 LDC.64 R8, c[0x0][0x468] ;  /* 0x00011a00ff082b82 */ /* 0x001e240000000a00 */
[C---:B0-----:R-:W-:Y:S01]  /*bb90*/  @P2 IMAD.WIDE.U32 R8, R180.reuse, 0x10, R8 ;  /* 0x00000010b4082825 */ /* 0x041fe200078e0008 */
[----:B------:R-:W-:-:S04]  /*bba0*/  IADD3 R180, PT, PT, R180, 0x20, RZ ;  /* 0x00000020b4b47810 */ /* 0x000fc80007ffe0ff */
[----:B------:R3:W-:Y:S03]  /*bbb0*/  @P2 STG.E.128 desc[UR6][R8.64], R156 ;  /* 0x0000009c08002986 */ /* 0x0007e6000c101d06 */
.L_x_565:
[----:B------:R-:W-:Y:S05]  /*bbc0*/  BSYNC.RECONVERGENT B1 ;  /* 0x0000000000017941 */ /* 0x000fea0003800200 */
.L_x_564:
[----:B------:R-:W-:Y:S01]  /*bbd0*/  ISETP.GE.U32.AND P0, PT, R13, 0xa0, PT ;  /* 0x000000a00d00780c */ /* 0x000fe20003f06070 */
[----:B------:R-:W-:-:S12]  /*bbe0*/  BSSY.RECONVERGENT B1, `(.L_x_587) ;  /* 0x00001e7000017945 */ /* 0x000fd80003800200 */
[----:B------:R-:W-:Y:S05]  /*bbf0*/  @!P0 BRA `(.L_x_588) ;  /* 0x0000001c00948947 */ /* 0x000fea0003800000 */
[----:B------:R-:W-:Y:S04]  /*bc00*/  BSSY.RECONVERGENT B2, `(.L_x_589) ;  /* 0x0000005000027945 */ /* 0x000fe80003800200 */
[----:B------:R-:W-:Y:S05]  /*bc10*/  @!P2 BRA `(.L_x_590) ;  /* 0x00000000000ca947 */ /* 0x000fea0003800000 */
[----:B0123--:R-:W0:Y:S02]  /*bc20*/  LDC.64 R8, c[0x0][0x390] ;  /* 0x0000e400ff087b82 */ /* 0x00fe240000000a00 */
[----:B0-----:R-:W-:-:S05]  /*bc30*/  IMAD.WIDE.U32 R8, R180, 0x10, R8 ;  /* 0x00000010b4087825 */ /* 0x001fca00078e0008 */
[----:B-----5:R4:W5:Y:S02]  /*bc40*/  LDG.E.128 R84, desc[UR6][R8.64] ;  /* 0x0000000608547981 */ /* 0x020964000c1e1d00 */
.L_x_590:
[----:B------:R-:W-:Y:S05]  /*bc50*/  BSYNC.RECONVERGENT B2 ;  /* 0x0000000000027941 */ /* 0x000fea0003800200 */
.L_x_589:
        /* <DEDUP_REMOVED lines=9> */
[----:B------:R-:W2:Y:S01]  /*bcf0*/  LDL R186, [R1+0x18] ;  /* 0x0000180001ba7983 */ /* 0x000ea20000100800 */
[----:B------:R-:W-:Y:S01]  /*bd00*/  ISETP.GT.AND P1, PT, R11, RZ, PT ;  /* 0x000000ff0b00720c */ /* 0x000fe20003f24270 */
[----:B------:R-:W0:Y:S02]  /*bd10*/  @P2 LDC R164, c[0x0][0x40c] ;  /* 0x00010300ffa42b82 */ /* 0x000e240000000800 */
[----:B012345:R-:W-:Y:S01]  /*bd20*/  PRMT R9, R176, 0x7632, R9 ;  /* 0x00007632b0097816 */ /* 0x03ffe20000000009 */
[----:B------:R-:W2:Y:S03]  /*bd30*/  LDL R185, [R1+0x1c] ;  /* 0x00001c0001b97983 */ /* 0x000ea60000100800 */
[----:B------:R-:W-:-:S02]  /*bd40*/  SHF.L.U32 R9, R9, 0x10, RZ ;  /* 0x0000001009097819 */ /* 0x000fc400000006ff */
[----:B------:R-:W0:Y:S04]  /*bd50*/  @P2 LDC R8, c[0x0][0x40c] ;  /* 0x00010300ff082b82 */ /* 0x000e280000000800 */
[-CC-:B------:R-:W-:Y:S01]  /*bd60*/  @P1 FFMA.FTZ R11, R190, R182.reuse, R183.reuse ;  /* 0x000000b6be0b1223 */ /* 0x180fe200000100b7 */
[----:B------:R-:W-:-:S03]  /*bd70*/  @P1 FFMA.FTZ R166, R192, R182, R183 ;  /* 0x000000b6c0a61223 */ /* 0x000fc600000100b7 */
[----:B------:R-:W-:Y:S01]  /*bd80*/  @P1 FADD.FTZ R165, R237, -R11 ;  /* 0x8000000beda51221 */ /* 0x000fe20000010000 */
[----:B------:R-:W-:Y:S02]  /*bd90*/  IMAD.U32 R11, R176, 0x10000, RZ ;  /* 0x00010000b00b7824 */ /* 0x000fe400078e00ff */
[----:B------:R-:W-:Y:S01]  /*bda0*/  @P1 FADD.FTZ R166, R198, -R166 ;  /* 0x800000a6c6a61221 */ /* 0x000fe20000010000 */
[----:B------:R-:W1:Y:S01]  /*bdb0*/  @P2 LDC R167, c[0x0][0x40c] ;  /* 0x00010300ffa72b82 */ /* 0x000e620000000800 */
[----:B------:R-:W-:Y:S01]  /*bdc0*/  @P1 FFMA.FTZ R11, R10, R165, R11 ;  /* 0x000000a50a0b1223 */ /* 0x000fe2000001000b */
[----:B------:R-:W-:Y:S01]  /*bdd0*/  @P2 PRMT R165, R84, 0x7632, R165 ;  /* 0x0000763254a52816 */ /* 0x000fe200000000a5 */
[----:B------:R-:W-:-:S03]  /*bde0*/  @P1 FFMA.FTZ R9, R10, R166, R9 ;  /* 0x000000a60a091223 */ /* 0x000fc60000010009 */
[----:B------:R-:W-:Y:S01]  /*bdf0*/  @P2 SHF.L.U32 R165, R165, 0x10, RZ ;  /* 0x00000010a5a52819 */ /* 0x000fe200000006ff */
[----:B------:R-:W-:-:S04]  /*be00*/  @P2 FMUL.FTZ R164, R9, R164 ;  /* 0x000000a409a42220 */ /* 0x000fc80000410000 */
[----:B------:R-:W-:Y:S01]  /*be10*/  @P2 FFMA.FTZ R145, R164, R165, R145 ;  /* 0x000000a5a4912223 */ /* 0x000fe20000010091 */
[----:B0-----:R-:W-:Y:S01]  /*be20*/  @P2 FMUL.FTZ R166, R11, R8 ;  /* 0x000000080ba62220 */ /* 0x001fe20000410000 */
[----:B------:R-:W-:Y:S02]  /*be30*/  @P2 SHF.L.U32 R8, R84, 0x10, RZ ;  /* 0x0000001054082819 */ /* 0x000fe400000006ff */
[----:B------:R-:W-:-:S03]  /*be40*/  @P2 SHF.L.U32 R165, R48, 0x10, RZ ;  /* 0x0000001030a52819 */ /* 0x000fc600000006ff */
[----:B------:R-:W-:Y:S02]  /*be50*/  @P2 FFMA.FTZ R144, R8, R166, R144 ;  /* 0x000000a608902223 */ /* 0x000fe40000010090 */
[----:B------:R-:W-:Y:S01]  /*be60*/  @P2 FMUL.FTZ R166, R166, R165 ;  /* 0x000000a5a6a62220 */ /* 0x000fe20000410000 */
[----:B------:R-:W-:-:S04]  /*be70*/  @P1 FFMA.FTZ R165, R189, R182, R183 ;  /* 0x000000b6bda51223 */ /* 0x000fc800000100b7 */
[----:B------:R-:W-:Y:S01]  /*be80*/  @P1 FADD.FTZ R165, R236, -R165 ;  /* 0x800000a5eca51221 */ /* 0x000fe20000010000 */
[----:B------:R-:W-:-:S04]  /*be90*/  @P2 F2FP.BF16.F32.PACK_AB R166, RZ, R166 ;  /* 0x000000a6ffa6223e */ /* 0x000fc800000010ff */
[----:B------:R-:W-:Y:S01]  /*bea0*/  @P2 PRMT R156, R166, 0x7610, R156 ;  /* 0x00007610a69c2816 */ /* 0x000fe2000000009c */
[----:B------:R-:W-:Y:S01]  /*beb0*/  @P2 IMAD.U32 R166, R85, 0x10000, RZ ;  /* 0x0001000055a62824 */ /* 0x000fe200078e00ff */
[----:B------:R-:W-:-:S05]  /*bec0*/  @P2 SHF.L.U32 R8, R184, 0x10, RZ ;  /* 0x00000010b8082819 */ /* 0x000fca00000006ff */
[----:B------:R-:W-:Y:S01]  /*bed0*/  @P2 FMUL.FTZ R8, R164, R8 ;  /* 0x00000008a4082220 */ /* 0x000fe20000410000 */
[----:B------:R-:W-:Y:S01]  /*bee0*/  SHF.L.U32 R164, R177, 0x10, RZ ;  /* 0x00000010b1a47819 */ /* 0x000fe200000006ff */
[----:B------:R-:W-:-:S04]  /*bef0*/  @P1 FFMA.FTZ R184, R197, R182, R183 ;  /* 0x000000b6c5b81223 */ /* 0x000fc800000100b7 */
[----:B------:R-:W-:Y:S01]  /*bf00*/  @P1 FFMA.FTZ R164, R10, R165, R164 ;  /* 0x000000a50aa41223 */ /* 0x000fe200000100a4 */
[----:B------:R-:W-:Y:S01]  /*bf10*/  PRMT R165, R177, 0x7632, R165 ;  /* 0x00007632b1a57816 */ /* 0x000fe200000000a5 */
[----:B------:R-:W-:-:S03]  /*bf20*/  @P1 FADD.FTZ R184, R212, -R184 ;  /* 0x800000b8d4b81221 */ /* 0x000fc60000010000 */
[----:B------:R-:W-:-:S05]  /*bf30*/  SHF.L.U32 R165, R165, 0x10, RZ ;  /* 0x00000010a5a57819 */ /* 0x000fca00000006ff */
[----:B------:R-:W-:Y:S02]  /*bf40*/  @P1 FFMA.FTZ R165, R10, R184, R165 ;  /* 0x000000b80aa51223 */ /* 0x000fe400000100a5 */
[----:B------:R-:W0:Y:S01]  /*bf50*/  @P2 LDC R184, c[0x0][0x40c] ;  /* 0x00010300ffb82b82 */ /* 0x000e220000000800 */
[----:B------:R-:W-:-:S04]  /*bf60*/  @P2 F2FP.BF16.F32.PACK_AB R8, RZ, R8 ;  /* 0x00000008ff08223e */ /* 0x000fc800000010ff */
[----:B------:R-:W-:Y:S01]  /*bf70*/  @P2 PRMT R156, R156, 0x5410, R8 ;  /* 0x000054109c9c2816 */ /* 0x000fe20000000008 */
[----:B-1----:R-:W-:-:S04]  /*bf80*/  @P2 FMUL.FTZ R8, R164, R167 ;  /* 0x000000a7a4082220 */ /* 0x002fc80000410000 */
[----:B------:R-:W-:Y:S01]  /*bf90*/  @P2 FFMA.FTZ R146, R166, R8, R146 ;  /* 0x00000008a6922223 */ /* 0x000fe20000010092 */
[----:B------:R-:W-:-:S05]  /*bfa0*/  @P2 SHF.L.U32 R166, R49, 0x10, RZ ;  /* 0x0000001031a62819 */ /* 0x000fca00000006ff */
[----:B------:R-:W-:Y:S01]  /*bfb0*/  @P2 FMUL.FTZ R8, R8, R166 ;  /* 0x000000a608082220 */ /* 0x000fe20000410000 */
[----:B------:R-:W-:-:S04]  /*bfc0*/  @P2 PRMT R166, R85, 0x7632, R166 ;  /* 0x0000763255a62816 */ /* 0x000fc800000000a6 */
[----:B------:R-:W-:Y:S01]  /*bfd0*/  @P2 SHF.L.U32 R166, R166, 0x10, RZ ;  /* 0x00000010a6a62819 */ /* 0x000fe200000006ff */
[----:B0-----:R-:W-:-:S04]  /*bfe0*/  @P2 FMUL.FTZ R167, R165, R184 ;  /* 0x000000b8a5a72220 */ /* 0x001fc80000410000 */
[----:B------:R-:W-:Y:S01]  /*bff0*/  @P2 FFMA.FTZ R147, R167, R166, R147 ;  /* 0x000000a6a7932223 */ /* 0x000fe20000010093 */
[----:B------:R-:W-:-:S05]  /*c000*/  @P2 SHF.L.U32 R166, R186, 0x10, RZ ;  /* 0x00000010baa62819 */ /* 0x000fca00000006ff */
[----:B------:R-:W-:Y:S01]  /*c010*/  @P2 FMUL.FTZ R167, R167, R166 ;  /* 0x000000a6a7a72220 */ /* 0x000fe20000410000 */
[----:B------:R-:W-:-:S04]  /*c020*/  @P1 FFMA.FTZ R166, R188, R182, R183 ;  /* 0x000000b6bca61223 */ /* 0x000fc800000100b7 */
[----:B------:R-:W-:Y:S01]  /*c030*/  @P1 FADD.FTZ R184, R233, -R166 ;  /* 0x800000a6e9b81221 */ /* 0x000fe20000010000 */
        /* <DEDUP_REMOVED lines=15> */
[----:B------:R-:W-:Y:S02]  /*c130*/  @P1 FFMA.FTZ R8, R211, R182, R183 ;  /* 0x000000b6d3081223 */ /* 0x000fe400000100b7 */
[----:B------:R-:W-:Y:S02]  /*c140*/  IMAD.U32 R167, R167, 0x10000, RZ ;  /* 0x00010000a7a77824 */ /* 0x000fe400078e00ff */
        /* <DEDUP_REMOVED lines=16> */
[----:B------:R-:W-:Y:S01]  /*c250*/  @P2 SHF.L.U32 R185, R87, 0x10, RZ ;  /* 0x0000001057b92819 */ /* 0x000fe200000006ff */
        /* <DEDUP_REMOVED lines=10> */
[----:B------:R-:W-:Y:S02]  /*c300*/  @P2 F2FP.BF16.F32.PACK_AB R184, RZ, R184 ;  /* 0x000000b8ffb8223e */ /* 0x000fe400000010ff */
[----:B------:R-:W-:Y:S02]  /*c310*/  F2FP.BF16.F32.PACK_AB R165, R165, R164 ;  /* 0x000000a4a5a5723e */ /* 0x000fe400000010ff */
        /* <DEDUP_REMOVED lines=14> */
.L_x_593:
[----:B------:R-:W2:Y:S01]  /*c400*/  LDL R184, [R1+0x14] ;  /* 0x0000140001b87983 */ /* 0x000ea20000100800 */
[----:B------:R-:W-:-:S03]  /*c410*/  ISETP.GT.AND P1, PT, R11, RZ, PT ;  /* 0x000000ff0b00720c */ /* 0x000fc60003f24270 */
[----:B------:R-:W2:Y:S02]  /*c420*/  LDL R185, [R1+0x18] ;  /* 0x0000180001b97983 */ /* 0x000ea40000100800 */
[----:B012345:R-:W-:-:S08]  /*c430*/  SHF.L.U32 R8, R176, 0x10, RZ ;  /* 0x00000010b0087819 */ /* 0x03ffd000000006ff */
        /* <DEDUP_REMOVED lines=18> */
[----:B------:R-:W-:-:S04]  /*c560*/  @P2 PRMT R8, R84, 0x7632, R8 ;  /* 0x0000763254082816 */ /* 0x000fc80000000008 */
[----:B------:R-:W-:-:S05]  /*c570*/  @P2 SHF.L.U32 R8, R8, 0x10, RZ ;  /* 0x0000001008082819 */ /* 0x000fca00000006ff */
[----:B------:R-:W-:Y:S01]  /*c580*/  @P2 FFMA.FTZ R145, R9, R8, R145 ;  /* 0x0000000809912223 */ /* 0x000fe20000010091 */
[----:B------:R-:W-:Y:S02]  /*c590*/  @P2 IMAD.U32 R8, R184, 0x10000, RZ ;  /* 0x00010000b8082824 */ /* 0x000fe400078e00ff */
[----:B------:R-:W2:Y:S02]  /*c5a0*/  LDL R184, [R1+0x1c] ;  /* 0x00001c0001b87983 */ /* 0x000ea40000100800 */
        /* <DEDUP_REMOVED lines=25> */
[----:B------:R-:W-:-:S05]  /*c740*/  @P2 SHF.L.U32 R8, R185, 0x10, RZ ;  /* 0x00000010b9082819 */ /* 0x000fca00000006ff */
        /* <DEDUP_REMOVED lines=57> */
.L_x_592:
[----:B------:R-:W-:-:S04]  /*cae0*/  UISETP.NE.U32.AND UP0, UPT, UR20, URZ, UPT ;  /* 0x000000ff1400728c */ /* 0x000fc8000bf05070 */
[----:B------:R-:W-:-:S06]  /*caf0*/  UISETP.NE.AND.EX UP0, UPT, UR21, URZ, UPT, UP0 ;  /* 0x000000ff1500728c */ /* 0x000fcc000bf05300 */
[----:B------:R-:W-:-:S13]  /*cb00*/  PLOP3.LUT P0, PT, PT, PT, UP0, 0x80, 0x8 ;  /* 0x000000000008781c */ /* 0x000fda0003f0f008 */
[----:B------:R-:W-:Y:S05]  /*cb10*/  @!P0 BRA `(.L_x_595) ;  /* 0x0000000400b88947 */ /* 0x000fea0003800000 */
[----:B------:R-:W2:Y:S02]  /*cb20*/  LDL R186, [R1+0x14] ;  /* 0x0000140001ba7983 */ /* 0x000ea40000100800 */
[----:B01234-:R-:W0:Y:S02]  /*cb30*/  @P2 LDC R8, c[0x0][0x40c] ;  /* 0x00010300ff082b82 */ /* 0x01fe240000000800 */
[----:B------:R-:W2:Y:S04]  /*cb40*/  LDL R184, [R1+0x18] ;  /* 0x0000180001b87983 */ /* 0x000ea80000100800 */
[----:B------:R-:W3:Y:S02]  /*cb50*/  LDL R185, [R1+0x1c] ;  /* 0x00001c0001b97983 */ /* 0x000ee40000100800 */
[----:B------:R-:W1:Y:S01]  /*cb60*/  @P2 LDC R165, c[0x0][0x40c] ;  /* 0x00010300ffa52b82 */ /* 0x000e620000000800 */
[-CC-:B------:R-:W-:Y:S01]  /*cb70*/  FFMA.FTZ R9, R190, R182.reuse, R183.reuse ;  /* 0x000000b6be097223 */ /* 0x180fe200000100b7 */
[----:B------:R-:W-:Y:S01]  /*cb80*/  ISETP.GT.AND P1, PT, R11, RZ, PT ;  /* 0x000000ff0b00720c */ /* 0x000fe20003f24270 */
[----:B------:R-:W-:-:S02]  /*cb90*/  FFMA.FTZ R11, R192, R182, R183 ;  /* 0x000000b6c00b7223 */ /* 0x000fc400000100b7 */
[----:B------:R-:W-:Y:S02]  /*cba0*/  FADD.FTZ R9, R237, -R9 ;  /* 0x80000009ed097221 */ /* 0x000fe40000010000 */
[----:B------:R-:W-:Y:S02]  /*cbb0*/  FADD.FTZ R11, R198, -R11 ;  /* 0x8000000bc60b7221 */ /* 0x000fe40000010000 */
[C---:B-----5:R-:W-:Y:S02]  /*cbc0*/  FMUL.FTZ R164, R10.reuse, R9 ;  /* 0x000000090aa47220 */ /* 0x060fe40000410000 */
[----:B------:R-:W-:Y:S01]  /*cbd0*/  FMUL.FTZ R11, R10, R11 ;  /* 0x0000000b0a0b7220 */ /* 0x000fe20000410000 */
[----:B------:R-:W-:Y:S02]  /*cbe0*/  @P2 PRMT R9, R84, 0x7632, R9 ;  /* 0x0000763254092816 */ /* 0x000fe40000000009 */
[----:B------:R-:W-:Y:S02]  /*cbf0*/  FSEL R164, R164, RZ, P1 ;  /* 0x000000ffa4a47208 */ /* 0x000fe40000800000 */
[----:B------:R-:W-:-:S02]  /*cc00*/  FSEL R11, R11, RZ, P1 ;  /* 0x000000ff0b0b7208 */ /* 0x000fc40000800000 */
[----:B------:R-:W-:Y:S01]  /*cc10*/  @P2 SHF.L.U32 R9, R9, 0x10, RZ ;  /* 0x0000001009092819 */ /* 0x000fe200000006ff */
[----:B0-----:R-:W-:Y:S01]  /*cc20*/  @P2 FMUL.FTZ R166, R8, R164 ;  /* 0x000000a408a62220 */ /* 0x001fe20000410000 */
[----:B------:R-:W-:Y:S01]  /*cc30*/  @P2 SHF.L.U32 R8, R84, 0x10, RZ ;  /* 0x0000001054082819 */ /* 0x000fe200000006ff */
[----:B-1----:R-:W-:-:S04]  /*cc40*/  @P2 FMUL.FTZ R165, R165, R11 ;  /* 0x0000000ba5a52220 */ /* 0x002fc80000410000 */
[----:B------:R-:W-:Y:S02]  /*cc50*/  @P2 FFMA.FTZ R144, R8, R166, R144 ;  /* 0x000000a608902223 */ /* 0x000fe40000010090 */
[----:B------:R-:W0:Y:S01]  /*cc60*/  @P2 LDC R8, c[0x0][0x40c] ;  /* 0x00010300ff082b82 */ /* 0x000e220000000800 */
[----:B------:R-:W-:Y:S01]  /*cc70*/  @P2 FFMA.FTZ R145, R165, R9, R145 ;  /* 0x00000009a5912223 */ /* 0x000fe20000010091 */
[----:B------:R-:W-:-:S04]  /*cc80*/  @P2 IMAD.U32 R167, R48, 0x10000, RZ ;  /* 0x0001000030a72824 */ /* 0x000fc800078e00ff */
[----:B------:R-:W-:Y:S02]  /*cc90*/  @P2 FMUL.FTZ R167, R167, R166 ;  /* 0x000000a6a7a72220 */ /* 0x000fe40000410000 */
[----:B------:R-:W1:Y:S03]  /*cca0*/  @P2 LDC R166, c[0x0][0x40c] ;  /* 0x00010300ffa62b82 */ /* 0x000e660000000800 */
[----:B------:R-:W-:-:S04]  /*ccb0*/  @P2 F2FP.BF16.F32.PACK_AB R167, RZ, R167 ;  /* 0x000000a7ffa7223e */ /* 0x000fc800000010ff */
[----:B------:R-:W-:Y:S02]  /*ccc0*/  @P2 PRMT R156, R167, 0x7610, R156 ;  /* 0x00007610a79c2816 */ /* 0x000fe4000000009c */
[----:B------:R-:W-:Y:S02]  /*ccd0*/  F2FP.BF16.F32.PACK_AB R164, R11, R164 ;  /* 0x000000a40ba4723e */ /* 0x000fe400000010ff */
[----:B------:R-:W-:-:S05]  /*cce0*/  @P2 SHF.L.U32 R9, R186, 0x10, RZ ;  /* 0x00000010ba092819 */ /* 0x000fca00000006ff */
[----:B------:R-:W-:Y:S01]  /*ccf0*/  @P2 FMUL.FTZ R165, R9, R165 ;  /* 0x000000a509a52220 */ /* 0x000fe20000410000 */
[----:B------:R-:W-:-:S04]  /*cd00*/  FFMA.FTZ R9, R189, R182, R183 ;  /* 0x000000b6bd097223 */ /* 0x000fc800000100b7 */
[----:B------:R-:W-:Y:S01]  /*cd10*/  FADD.FTZ R9, R236, -R9 ;  /* 0x80000009ec097221 */ /* 0x000fe20000010000 */
[----:B------:R-:W-:-:S03]  /*cd20*/  @P2 F2FP.BF16.F32.PACK_AB R165, RZ, R165 ;  /* 0x000000a5ffa5223e */ /* 0x000fc600000010ff */
[----:B------:R-:W-:Y:S01]  /*cd30*/  FMUL.FTZ R9, R10, R9 ;  /* 0x000000090a097220 */ /* 0x000fe20000410000 */
[----:B------:R-:W-:Y:S01]  /*cd40*/  @P2 PRMT R156, R156, 0x5410, R165 ;  /* 0x000054109c9c2816 */ /* 0x000fe200000000a5 */
[----:B------:R-:W-:-:S03]  /*cd50*/  FFMA.FTZ R165, R197, R182, R183 ;  /* 0x000000b6c5a57223 */ /* 0x000fc600000100b7 */
[----:B------:R-:W-:Y:S02]  /*cd60*/  FSEL R167, R9, RZ, P1 ;  /* 0x000000ff09a77208 */ /* 0x000fe40000800000 */
[----:B------:R-:W-:Y:S01]  /*cd70*/  @P2 SHF.L.U32 R9, R85, 0x10, RZ ;  /* 0x0000001055092819 */ /* 0x000fe200000006ff */
[----:B------:R-:W-:Y:S02]  /*cd80*/  FADD.FTZ R165, R212, -R165 ;  /* 0x800000a5d4a57221 */ /* 0x000fe40000010000 */
[----:B0-----:R-:W-:-:S04]  /*cd90*/  @P2 FMUL.FTZ R8, R8, R167 ;  /* 0x000000a708082220 */ /* 0x001fc80000410000 */
[----:B------:R-:W-:Y:S01]  /*cda0*/  @P2 FFMA.FTZ R146, R9, R8, R146 ;  /* 0x0000000809922223 */ /* 0x000fe20000010092 */
[----:B------:R-:W-:Y:S01]  /*cdb0*/  FMUL.FTZ R9, R10, R165 ;  /* 0x000000a50a097220 */ /* 0x000fe20000410000 */
[----:B------:R-:W-:-:S05]  /*cdc0*/  @P2 SHF.L.U32 R165, R49, 0x10, RZ ;  /* 0x0000001031a52819 */ /* 0x000fca00000006ff */
[----:B------:R-:W-:Y:S01]  /*cdd0*/  @P2 FMUL.FTZ R8, R165, R8 ;  /* 0x00000008a5082220 */ /* 0x000fe20000410000 */
[----:B------:R-:W-:Y:S02]  /*cde0*/  FSEL R165, R9, RZ, P1 ;  /* 0x000000ff09a57208 */ /* 0x000fe40000800000 */
[----:B------:R-:W-:-:S03]  /*cdf0*/  @P2 PRMT R9, R85, 0x7632, R9 ;  /* 0x0000763255092816 */ /* 0x000fc60000000009 */
[----:B-1----:R-:W-:Y:S01]  /*ce00*/  @P2 FMUL.FTZ R166, R166, R165 ;  /* 0x000000a5a6a62220 */ /* 0x002fe20000410000 */
[----:B------:R-:W-:-:S05]  /*ce10*/  @P2 SHF.L.U32 R9, R9, 0x10, RZ ;  /* 0x0000001009092819 */ /* 0x000fca00000006ff */
[----:B------:R-:W-:Y:S01]  /*ce20*/  @P2 FFMA.FTZ R147, R166, R9, R147 ;  /* 0x00000009a6932223 */ /* 0x000fe20000010093 */
[----:B--2---:R-:W-:Y:S02]  /*ce30*/  @P2 SHF.L.U32 R9, R184, 0x10, RZ ;  /* 0x00000010b8092819 */ /* 0x004fe400000006ff */
        /* <DEDUP_REMOVED lines=13> */
[----:B------:R-:W-:-:S04]  /*cf10*/  @P2 IMAD.U32 R9, R50, 0x10000, RZ ;  /* 0x0001000032092824 */ /* 0x000fc800078e00ff */
        /* <DEDUP_REMOVED lines=12> */
[----:B---3--:R-:W-:-:S05]  /*cfe0*/  @P2 SHF.L.U32 R9, R185, 0x10, RZ ;  /* 0x00000010b9092819 */ /* 0x008fca00000006ff */
        /* <DEDUP_REMOVED lines=8> */
[----:B------:R-:W-:Y:S01]  /*d070*/  FSEL R8, R8, RZ, P1 ;  /* 0x000000ff08087208 */ /* 0x000fe20000800000 */
[----:B------:R-:W-:-:S04]  /*d080*/  FFMA.FTZ R182, R227, R182, R183 ;  /* 0x000000b6e3b67223 */ /* 0x000fc800000100b7 */
[----:B0-----:R-:W-:Y:S01]  /*d090*/  @P2 FMUL.FTZ R9, R9, R8 ;  /* 0x0000000809092220 */ /* 0x001fe20000410000 */
[----:B------:R-:W-:-:S03]  /*d0a0*/  FADD.FTZ R182, R228, -R182 ;  /* 0x800000b6e4b67221 */ /* 0x000fc60000010000 */
[----:B------:R-:W-:Y:S01]  /*d0b0*/  @P2 FFMA.FTZ R150, R185, R9, R150 ;  /* 0x00000009b9962223 */ /* 0x000fe20000010096 */
[----:B------:R-:W-:Y:S01]  /*d0c0*/  @P2 SHF.L.U32 R185, R51, 0x10, RZ ;  /* 0x0000001033b92819 */ /* 0x000fe200000006ff */
[----:B------:R-:W-:-:S04]  /*d0d0*/  FMUL.FTZ R10, R10, R182 ;  /* 0x000000b60a0a7220 */ /* 0x000fc80000410000 */
[----:B------:R-:W-:Y:S01]  /*d0e0*/  @P2 FMUL.FTZ R9, R185, R9 ;  /* 0x00000009b9092220 */ /* 0x000fe20000410000 */
[----:B------:R-:W-:-:S04]  /*d0f0*/  FSEL R10, R10, RZ, P1 ;  /* 0x000000ff0a0a7208 */ /* 0x000fc80000800000 */
[----:B------:R-:W-:Y:S02]  /*d100*/  @P2 F2FP.BF16.F32.PACK_AB R9, RZ, R9 ;  /* 0x00000009ff09223e */ /* 0x000fe400000010ff */
[----:B------:R-:W-:Y:S02]  /*d110*/  F2FP.BF16.F32.PACK_AB R165, R165, R167 ;  /* 0x000000a7a5a5723e */ /* 0x000fe400000010ff */
        /* <DEDUP_REMOVED lines=14> */
.L_x_595:
[----:B------:R-:W-:Y:S04]  /*d200*/  BSSY.RECONVERGENT B3, `(.L_x_596) ;  /* 0x000000e000037945 */ /* 0x000fe80003800200 */
[----:B------:R-:W-:Y:S05]  /*d210*/  @!P2 BRA `(.L_x_597) ;  /* 0x000000000030a947 */ /* 0x000fea0003800000 */
[----:B01234-:R-:W-:Y:S01]  /*d220*/  FFMA.FTZ R8, R190, R182, R183 ;  /* 0x000000b6be087223 */ /* 0x01ffe200000100b7 */
        /* <DEDUP_REMOVED lines=11> */
.L_x_597:
[----:B------:R-:W-:Y:S05]  /*d2e0*/  BSYNC.RECONVERGENT B3 ;  /* 0x0000000000037941 */ /* 0x000fea0003800200 */
.L_x_596:
[----:B------:R-:W-:Y:S04]  /*d2f0*/  BSSY.RECONVERGENT B3, `(.L_x_598) ;  /* 0x0000010000037945 */ /* 0x000fe80003800200 */
[----:B------:R-:W-:Y:S05]  /*d300*/  @!P2 BRA `(.L_x_599) ;  /* 0x000000000038a947 */ /* 0x000fea0003800000 */
[----:B------:R-:W2:Y:S02]  /*d310*/  LDL R184, [R1+0x14] ;  /* 0x0000140001b87983 */ /* 0x000ea40000100800 */
[----:B01234-:R-:W-:Y:S01]  /*d320*/  FFMA.FTZ R8, R192, R182, R183 ;  /* 0x000000b6c0087223 */ /* 0x01ffe200000100b7 */
        /* <DEDUP_REMOVED lines=8> */
[----:B------:R-:W-:-:S05]  /*d3b0*/  SHF.L.U32 R8, R184, 0x10, RZ ;  /* 0x00000010b8087819 */ /* 0x000fca00000006ff */
[----:B------:R-:W-:-:S05]  /*d3c0*/  FMUL.FTZ R8, R8, R9 ;  /* 0x0000000908087220 */ /* 0x000fca0000410000 */
[----:B------:R-:W-:-:S04]  /*d3d0*/  F2FP.BF16.F32.PACK_AB R8, RZ, R8 ;  /* 0x00000008ff08723e */ /* 0x000fc800000010ff */
[----:B------:R-:W-:-:S07]  /*d3e0*/  PRMT R156, R156, 0x5410, R8 ;  /* 0x000054109c9c7816 */ /* 0x000fce0000000008 */
.L_x_599:
[----:B------:R-:W-:Y:S05]  /*d3f0*/  BSYNC.RECONVERGENT B3 ;  /* 0x0000000000037941 */ /* 0x000fea0003800200 */
.L_x_598:
[----:B------:R-:W-:Y:S04]  /*d400*/  BSSY.RECONVERGENT B3, `(.L_x_600) ;  /* 0x000000e000037945 */ /* 0x000fe80003800200 */
[----:B------:R-:W-:Y:S05]  /*d410*/  @!P2 BRA `(.L_x_601) ;  /* 0x000000000030a947 */ /* 0x000fea0003800000 */
[----:B01234-:R-:W-:Y:S01]  /*d420*/  FFMA.FTZ R8, R189, R182, R183 ;  /* 0x000000b6bd087223 */ /* 0x01ffe200000100b7 */
        /* <DEDUP_REMOVED lines=11> */
.L_x_601:
[----:B------:R-:W-:Y:S05]  /*d4e0*/  BSYNC.RECONVERGENT B3 ;  /* 0x0000000000037941 */ /* 0x000fea0003800200 */
.L_x_600:
        /* <DEDUP_REMOVED lines=12> */
[----:B------:R-:W-:-:S04]  /*d5b0*/  IMAD.U32 R8, R184, 0x10000, RZ ;  /* 0x00010000b8087824 */ /* 0x000fc800078e00ff */
[----:B------:R-:W-:-:S05]  /*d5c0*/  FMUL.FTZ R8, R8, R9 ;  /* 0x0000000908087220 */ /* 0x000fca0000410000 */
[----:B------:R-:W-:-:S04]  /*d5d0*/  F2FP.BF16.F32.PACK_AB R8, RZ, R8 ;  /* 0x00000008ff08723e */ /* 0x000fc800000010ff */
[----:B------:R-:W-:-:S07]  /*d5e0*/  PRMT R157, R157, 0x5410, R8 ;  /* 0x000054109d9d7816 */ /* 0x000fce0000000008 */
.L_x_603:
[----:B------:R-:W-:Y:S05]  /*d5f0*/  BSYNC.RECONVERGENT B3 ;  /* 0x0000000000037941 */ /* 0x000fea0003800200 */
.L_x_602:
        /* <DEDUP_REMOVED lines=14> */
.L_x_605:
[----:B------:R-:W-:Y:S05]  /*d6e0*/  BSYNC.RECONVERGENT B3 ;  /* 0x0000000000037941 */ /* 0x000fea0003800200 */
.L_x_604:
        /* <DEDUP_REMOVED lines=16> */
.L_x_607:
[----:B------:R-:W-:Y:S05]  /*d7f0*/  BSYNC.RECONVERGENT B3 ;  /* 0x0000000000037941 */ /* 0x000fea0003800200 */
.L_x_606:
        /* <DEDUP_REMOVED lines=14> */
.L_x_609:
[----:B------:R-:W-:Y:S05]  /*d8e0*/  BSYNC.RECONVERGENT B3 ;  /* 0x0000000000037941 */ /* 0x000fea0003800200 */
.L_x_608:
[----:B------:R-:W2:Y:S02]  /*d8f0*/  LDL R184, [R1+0x60] ;  /* 0x0000600001b87983 */ /* 0x000ea40000100800 */
[----:B01234-:R-:W-:Y:S01]  /*d900*/  FFMA.FTZ R8, R227, R182, R183 ;  /* 0x000000b6e3087223 */ /* 0x01ffe200000100b7 */
[----:B------:R-:W-:Y:S02]  /*d910*/  ISETP.GT.AND P1, PT, R11, RZ, PT ;  /* 0x000000ff0b00720c */ /* 0x000fe40003f24270 */
[----:B-----5:R-:W-:Y:S01]  /*d920*/  @P2 PRMT R9, R87, 0x7632, R9 ;  /* 0x0000763257092816 */ /* 0x020fe20000000009 */
[----:B------:R-:W-:-:S04]  /*d930*/  FADD.FTZ R8, R228, -R8 ;  /* 0x80000008e4087221 */ /* 0x000fc80000010000 */
[----:B------:R-:W-:Y:S01]  /*d940*/  FMUL.FTZ R10, R10, R8 ;  /* 0x000000080a0a7220 */ /* 0x000fe20000410000 */
[----:B------:R-:W-:Y:S01]  /*d950*/  @P2 IMAD.U32 R9, R9, 0x10000, RZ ;  /* 0x0001000009092824 */ /* 0x000fe200078e00ff */
[----:B------:R-:W0:Y:S03]  /*d960*/  @P2 LDC R8, c[0x0][0x40c] ;  /* 0x00010300ff082b82 */ /* 0x000e260000000800 */
[----:B------:R-:W-:-:S05]  /*d970*/  FSEL R10, R10, RZ, P1 ;  /* 0x000000ff0a0a7208 */ /* 0x000fca0000800000 */
[----:B0-----:R-:W-:-:S04]  /*d980*/  @P2 FMUL.FTZ R8, R10, R8 ;  /* 0x000000080a082220 */ /* 0x001fc80000410000 */
[----:B------:R-:W-:Y:S01]  /*d990*/  @P2 FFMA.FTZ R151, R8, R9, R151 ;  /* 0x0000000908972223 */ /* 0x000fe20000010097 */
[----:B------:R-:W-:-:S05]  /*d9a0*/  @P2 SHF.L.U32 R9, R184, 0x10, RZ ;  /* 0x00000010b8092819 */ /* 0x000fca00000006ff */
[----:B------:R-:W-:-:S05]  /*d9b0*/  @P2 FMUL.FTZ R8, R9, R8 ;  /* 0x0000000809082220 */ /* 0x000fca0000410000 */
[----:B------:R-:W-:-:S04]  /*d9c0*/  @P2 F2FP.BF16.F32.PACK_AB R8, RZ, R8 ;  /* 0x00000008ff08223e */ /* 0x000fc800000010ff */
[----:B------:R-:W-:-:S07]  /*d9d0*/  @P2 PRMT R159, R159, 0x5410, R8 ;  /* 0x000054109f9f2816 */ /* 0x000fce0000000008 */
.L_x_594:
[----:B------:R-:W-:Y:S05]  /*d9e0*/  BSYNC.RECONVERGENT B2 ;  /* 0x0000000000027941 */ /* 0x000fea0003800200 */
.L_x_591:
[----:B------:R-:W0:Y:S02]  /*d9f0*/  @P0 LDC.64 R8, c[0x0][0x478] ;  /* 0x00011e00ff080b82 */ /* 0x000e240000000a00 */
[----:B0-----:R-:W-:-:S05]  /*da00*/  @P0 IMAD.WIDE.U32 R8, R181, 0x10, R8 ;  /* 0x00000010b5080825 */ /* 0x001fca00078e0008 */
[----:B------:R0:W-:Y:S02]  /*da10*/  @P0 STG.E.128 desc[UR6][R8.64], R164 ;  /* 0x000000a408000986 */ /* 0x0001e4000c101d06 */
[----:B0-----:R-:W0:Y:S02]  /*da20*/  @P2 LDC.64 R8, c[0x0][0x468] ;  /* 0x00011a00ff082b82 */ /* 0x001e240000000a00 */
[----:B0-----:R-:W-:-:S05]  /*da30*/  @P2 IMAD.WIDE.U32 R8, R180, 0x10, R8 ;  /* 0x00000010b4082825 */ /* 0x001fca00078e0008 */
[----:B------:R4:W-:Y:S02]  /*da40*/  @P2 STG.E.128 desc[UR6][R8.64], R156 ;  /* 0x0000009c08002986 */ /* 0x0009e4000c101d06 */
.L_x_588:
[----:B------:R-:W-:Y:S05]  /*da50*/  BSYNC.RECONVERGENT B1 ;  /* 0x0000000000017941 */ /* 0x000fea0003800200 */
.L_x_587:
[----:B01234-:R-:W0:Y:S02]  /*da60*/  LDC.64 R8, c[0x0][0x380] ;  /* 0x0000e000ff087b82 */ /* 0x01fe240000000a00 */
[----:B0-----:R-:W-:-:S04]  /*da70*/  LEA R12, R8, R12, 0x2 ;  /* 0x0000000c080c7211 */ /* 0x001fc800078e10ff */
[----:B------:R-:W-:-:S13]  /*da80*/  ISETP.GE.AND P0, PT, R12, R9, PT ;  /* 0x000000090c00720c */ /* 0x000fda0003f06270 */
[----:B------:R-:W-:Y:S05]  /*da90*/  @!P0 BRA `(.L_x_610) ;  /* 0xffffff3800648947 */ /* 0x000fea000383ffff */
.L_x_482:
[----:B------:R-:W-:Y:S05]  /*daa0*/  BSYNC B0 ;  /* 0x0000000000007941 */ /* 0x000fea0003800000 */
.L_x_481:
[----:B------:R-:W2:Y:S01]  /*dab0*/  LDL.LU R8, [R1+0x8] ;  /* 0x0000080001087983 */ /* 0x000ea20000300800 */
[----:B------:R-:W-:-:S03]  /*dac0*/  MOV R2, 0x400 ;  /* 0x0000040000027802 */ /* 0x000fc60000000f00 */
[----:B------:R-:W3:Y:S04]  /*dad0*/  LDL.LU R184, [R1+0x20] ;  /* 0x0000200001b87983 */ /* 0x000ee80000300800 */
[----:B------:R-:W3:Y:S04]  /*dae0*/  LDL.LU R185, [R1+0x24] ;  /* 0x0000240001b97983 */ /* 0x000ee80000300800 */
[----:B------:R-:W3:Y:S04]  /*daf0*/  LDL.LU R186, [R1+0x28] ;  /* 0x0000280001ba7983 */ /* 0x000ee80000300800 */
[----:B------:R-:W3:Y:S04]  /*db00*/  LDL.LU R187, [R1+0x2c] ;  /* 0x00002c0001bb7983 */ /* 0x000ee80000300800 */
[----:B------:R-:W4:Y:S04]  /*db10*/  LDL.LU R164, [R1+0x30] ;  /* 0x0000300001a47983 */ /* 0x000f280000300800 */
[----:B------:R-:W4:Y:S04]  /*db20*/  LDL.LU R165, [R1+0x34] ;  /* 0x0000340001a57983 */ /* 0x000f280000300800 */
[----:B------:R-:W4:Y:S04]  /*db30*/  LDL.LU R166, [R1+0x38] ;  /* 0x0000380001a67983 */ /* 0x000f280000300800 */
[----:B------:R-:W4:Y:S04]  /*db40*/  LDL.LU R167, [R1+0x3c] ;  /* 0x00003c0001a77983 */ /* 0x000f280000300800 */
[----:B------:R-:W3:Y:S04]  /*db50*/  LDL.LU R156, [R1+0x40] ;  /* 0x00004000019c7983 */ /* 0x000ee80000300800 */
[----:B------:R-:W3:Y:S04]  /*db60*/  LDL.LU R157, [R1+0x44] ;  /* 0x00004400019d7983 */ /* 0x000ee80000300800 */
[----:B------:R-:W3:Y:S04]  /*db70*/  LDL.LU R158, [R1+0x48] ;  /* 0x00004800019e7983 */ /* 0x000ee80000300800 */
[----:B------:R-:W3:Y:S04]  /*db80*/  LDL.LU R159, [R1+0x4c] ;  /* 0x00004c00019f7983 */ /* 0x000ee80000300800 */
[----:B-----5:R-:W4:Y:S04]  /*db90*/  LDL.LU R84, [R1+0x50] ;  /* 0x0000500001547983 */ /* 0x020f280000300800 */
[----:B------:R-:W4:Y:S04]  /*dba0*/  LDL.LU R85, [R1+0x54] ;  /* 0x0000540001557983 */ /* 0x000f280000300800 */
[----:B------:R-:W4:Y:S04]  /*dbb0*/  LDL.LU R86, [R1+0x58] ;  /* 0x0000580001567983 */ /* 0x000f280000300800 */
[----:B------:R-:W4:Y:S04]  /*dbc0*/  LDL.LU R87, [R1+0x5c] ;  /* 0x00005c0001577983 */ /* 0x000f280000300800 */
[----:B------:R-:W3:Y:S01]  /*dbd0*/  LDL.LU R181, [R1+0x4] ;  /* 0x0000040001b57983 */ /* 0x000ee20000300800 */
[----:B------:R-:W0:Y:S01]  /*dbe0*/  S2R R180, SR_TID.X ;  /* 0x0000000000b47919 */ /* 0x000e220000002100 */
[----:B------:R-:W1:Y:S01]  /*dbf0*/  S2R R3, SR_CgaCtaId ;  /* 0x0000000000037919 */ /* 0x000e620000008800 */
[----:B------:R-:W-:Y:S05]  /*dc00*/  WARPSYNC.ALL ;  /* 0x0000000000007948 */ /* 0x000fea0003800000 */
[----:B0-----:R-:W-:-:S02]  /*dc10*/  SHF.R.U32.HI R0, RZ, 0x5, R180 ;  /* 0x00000005ff007819 */ /* 0x001fc400000116b4 */
        /* <DEDUP_REMOVED lines=11> */
[----:B------:R2:W-:Y:S04]  /*dcd0*/  STS.128 [R33+0x800], R88 ;  /* 0x0008005821007388 */ /* 0x0005e80000000c00 */
[----:B------:R-:W-:Y:S04]  /*dce0*/  STS.128 [R33+0x810], R92 ;  /* 0x0008105c21007388 */ /* 0x000fe80000000c00 */
[----:B------:R-:W-:Y:S04]  /*dcf0*/  STS.128 [R33+0xc00], R96 ;  /* 0x000c006021007388 */ /* 0x000fe80000000c00 */
[----:B------:R-:W-:Y:S04]  /*dd00*/  STS.128 [R33+0xc10], R100 ;  /* 0x000c106421007388 */ /* 0x000fe80000000c00 */
[----:B------:R-:W-:Y:S01]  /*dd10*/  STS.128 [R33+0x1000], R104 ;  /* 0x0010006821007388 */ /* 0x000fe20000000c00 */
[----:B------:R-:W-:Y:S01]  /*dd20*/  LEA R0, R180, R3, 0x2 ;  /* 0x00000003b4007211 */ /* 0x000fe200078e10ff */
[----:B--2---:R-:W0:Y:S02]  /*dd30*/  LDC R88, c[0x0][0x388] ;  /* 0x0000e200ff587b82 */ /* 0x004e240000000800 */
[----:B------:R-:W-:Y:S06]  /*dd40*/  STS.128 [R33+0x1010], R108 ;  /* 0x0010106c21007388 */ /* 0x000fec0000000c00 */
[----:B------:R-:W-:Y:S06]  /*dd50*/  BAR.SYNC.DEFER_BLOCKING 0x0 ;  /* 0x0000000000007b1d */ /* 0x000fec0000010000 */
[----:B------:R-:W2:Y:S04]  /*dd60*/  LDS R2, [R0] ;  /* 0x0000000000027984 */ /* 0x000ea80000000800 */
[----:B------:R-:W1:Y:S04]  /*dd70*/  LDS R3, [R0+0x1400] ;  /* 0x0014000000037984 */ /* 0x000e680000000800 */
[----:B------:R-:W0:Y:S04]  /*dd80*/  LDS R34, [R0+0x200] ;  /* 0x0002000000227984 */ /* 0x000e280000000800 */
[----:B------:R-:W0:Y:S04]  /*dd90*/  LDS R37, [R0+0x1600] ;  /* 0x0016000000257984 */ /* 0x000e280000000800 */
        /* <DEDUP_REMOVED lines=38> */
[----:B----4-:R-:W-:Y:S04]  /*e000*/  STS.128 [R33], R84 ;  /* 0x0000005421007388 */ /* 0x010fe80000000c00 */
[----:B---3--:R-:W-:Y:S04]  /*e010*/  STS.128 [R33+0x10], R156 ;  /* 0x0000109c21007388 */ /* 0x008fe80000000c00 */
        /* <DEDUP_REMOVED lines=10> */
[----:B------:R-:W1:Y:S04]  /*e0c0*/  LDS R76, [R0] ;  /* 0x00000000004c7984 */ /* 0x000e680000000800 */
[----:B------:R-:W2:Y:S04]  /*e0d0*/  LDS R81, [R0+0x1400] ;  /* 0x0014000000517984 */ /* 0x000ea80000000800 */
[----:B------:R-:W-:Y:S04]  /*e0e0*/  LDS R78, [R0+0x200] ;  /* 0x00020000004e7984 */ /* 0x000fe80000000800 */
[----:B------:R-:W-:Y:S04]  /*e0f0*/  LDS R83, [R0+0x1600] ;  /* 0x0016000000537984 */ /* 0x000fe80000000800 */
[----:B------:R-:W3:Y:S04]  /*e100*/  LDS R52, [R0+0x400] ;  /* 0x0004000000347984 */ /* 0x000ee80000000800 */
        /* <DEDUP_REMOVED lines=48> */
[----:B------:R-:W-:Y:S01]  /*e410*/  FADD.FTZ R34, R34, R37 ;  /* 0x0000002522227221 */ /* 0x000fe20000010000 */
[----:B------:R-:W-:Y:S01]  /*e420*/  FADD.FTZ R36, R36, R39 ;  /* 0x0000002724247221 */ /* 0x000fe20000010000 */
[----:B------:R-:W0:Y:S04]  /*e430*/  LDS R74, [R0] ;  /* 0x00000000004a7984 */ /* 0x000e280000000800 */
[----:B------:R-:W0:Y:S04]  /*e440*/  LDS R80, [R0+0x200] ;  /* 0x0002000000507984 */ /* 0x000e280000000800 */
        /* <DEDUP_REMOVED lines=9> */
[----:B------:R-:W0:Y:S01]  /*e4e0*/  LDS R39, [R0+0x4000] ;  /* 0x0040000000277984 */ /* 0x000e220000000800 */
[----:B-1----:R-:W-:Y:S01]  /*e4f0*/  FADD.FTZ R76, RZ, R76 ;  /* 0x0000004cff4c7221 */ /* 0x002fe20000010000 */
[----:B--2---:R-:W-:Y:S01]  /*e500*/  LOP3.LUT R33, R180, 0x7f, RZ, 0x3c, !PT ;  /* 0x0000007fb4217812 */ /* 0x004fe200078e3cff */
[----:B------:R-:W-:-:S02]  /*e510*/  FADD.FTZ R35, RZ, R35 ;  /* 0x00000023ff237221 */ /* 0x000fc40000010000 */
[----:B------:R-:W-:Y:S01]  /*e520*/  FADD.FTZ R76, R76, R81 ;  /* 0x000000514c4c7221 */ /* 0x000fe20000010000 */
[----:B------:R-:W-:Y:S02]  /*e530*/  IMAD R81, R88, UR13, RZ ;  /* 0x0000000d58517c24 */ /* 0x000fe4000f8e02ff */
[----:B---3--:R-:W-:Y:S01]  /*e540*/  FADD.FTZ R52, RZ, R52 ;  /* 0x00000034ff347221 */ /* 0x008fe20000010000 */
[----:B------:R-:W-:Y:S01]  /*e550*/  IADD3 R86, PT, PT, R33, R181, RZ ;  /* 0x000000b521567210 */ /* 0x000fe20007ffe0ff */
[----:B------:R-:W-:Y:S01]  /*e560*/  FADD.FTZ R35, R35, R38 ;  /* 0x0000002623237221 */ /* 0x000fe20000010000 */
[----:B------:R-:W-:Y:S01]  /*e570*/  FADD.FTZ R34, R34, R51 ;  /* 0x0000003322227221 */ /* 0x000fe20000010000 */
[----:B------:R-:W-:Y:S01]  /*e580*/  IADD3 R81, P0, PT, R81, R180, RZ ;  /* 0x000000b451517210 */ /* 0x000fe20007f1e0ff */
[----:B----4-:R-:W-:Y:S01]  /*e590*/  FADD.FTZ R52, R52, R85 ;  /* 0x0000005534347221 */ /* 0x010fe20000010000 */
[----:B------:R-:W-:Y:S01]  /*e5a0*/  ISETP.GE.U32.AND P4, PT, R86, 0x80, PT ;  /* 0x000000805600780c */ /* 0x000fe20003f86070 */
[----:B------:R-:W-:Y:S01]  /*e5b0*/  FADD.FTZ R35, R35, R48 ;  /* 0x0000003023237221 */ /* 0x000fe20000010000 */
[----:B------:R-:W-:Y:S01]  /*e5c0*/  FADD.FTZ R79, R34, R79 ;  /* 0x0000004f224f7221 */ /* 0x000fe20000010000 */
[----:B------:R-:W-:Y:S01]  /*e5d0*/  FADD.FTZ R52, R52, R71 ;  /* 0x0000004734347221 */ /* 0x000fe20000010000 */
[----:B------:R-:W-:-:S02]  /*e5e0*/  IMAD.SHL.U32 R48, R81, 0x4, RZ ;  /* 0x0000000451307824 */ /* 0x000fc400078e00ff */
[----:B------:R-:W-:Y:S01]  /*e5f0*/  FADD.FTZ R78, RZ, R78 ;  /* 0x0000004eff4e7221 */ /* 0x000fe20000010000 */
[----:B0-----:R-:W-:Y:S01]  /*e600*/  FADD.FTZ R74, RZ, R74 ;  /* 0x0000004aff4a7221 */ /* 0x001fe20000010000 */
[----:B------:R-:W-:Y:S01]  /*e610*/  FADD.FTZ R80, RZ, R80 ;  /* 0x00000050ff507221 */ /* 0x000fe20000010000 */
[----:B------:R-:W-:Y:S01]  /*e620*/  FADD.FTZ R82, RZ, R82 ;  /* 0x00000052ff527221 */ /* 0x000fe20000010000 */
[----:B------:R-:W-:Y:S01]  /*e630*/  IADD3.X R34, PT, PT, RZ, RZ, RZ, P0, !PT ;  /* 0x000000ffff227210 */ /* 0x000fe200007fe4ff */
[----:B------:R-:W-:Y:S01]  /*e640*/  FADD.FTZ R33, R35, R50 ;  /* 0x0000003223217221 */ /* 0x000fe20000010000 */
[----:B------:R-:W-:Y:S01]  /*e650*/  FADD.FTZ R75, R52, R75 ;  /* 0x0000004b344b7221 */ /* 0x000fe20000010000 */
[----:B------:R-:W-:Y:S01]  /*e660*/  FADD.FTZ R78, R78, R83 ;  /* 0x000000534e4e7221 */ /* 0x000fe20000010000 */
[----:B------:R-:W-:Y:S01]  /*e670*/  FADD.FTZ R74, R74, R87 ;  /* 0x000000574a4a7221 */ /* 0x000fe20000010000 */
[----:B------:R-:W-:Y:S01]  /*e680*/  FADD.FTZ R80, R80, R89 ;  /* 0x0000005950507221 */ /* 0x000fe20000010000 */
[----:B------:R-:W-:Y:S01]  /*e690*/  FADD.FTZ R82, R82, R91 ;  /* 0x0000005b52527221 */ /* 0x000fe20000010000 */
[----:B------:R-:W-:-:S02]  /*e6a0*/  SHF.L.U64.HI R81, R81, 0x2, R34 ;  /* 0x0000000251517819 */ /* 0x000fc40000010222 */
[C---:B------:R-:W-:Y:S02]  /*e6b0*/  IADD3 R52, P0, PT, R48.reuse, UR18, RZ ;  /* 0x0000001230347c10 */ /* 0x040fe4000ff1e0ff */
[C---:B------:R-:W-:Y:S02]  /*e6c0*/  IADD3 R50, P1, PT, R48.reuse, UR16, RZ ;  /* 0x0000001030327c10 */ /* 0x040fe4000ff3e0ff */
[----:B------:R-:W-:Y:S01]  /*e6d0*/  IADD3 R48, P2, PT, R48, UR4, RZ ;  /* 0x0000000430307c10 */ /* 0x000fe2000ff5e0ff */
[----:B------:R-:W-:Y:S01]  /*e6e0*/  FADD.FTZ R67, R76, R67 ;  /* 0x000000434c437221 */ /* 0x000fe20000010000 */
[----:B------:R-:W-:Y:S01]  /*e6f0*/  FADD.FTZ R69, R78, R69 ;  /* 0x000000454e457221 */ /* 0x000fe20000010000 */
[----:B------:R-:W-:Y:S01]  /*e700*/  FADD.FTZ R37, R74, R37 ;  /* 0x000000254a257221 */ /* 0x000fe20000010000 */
[----:B------:R-:W-:Y:S01]  /*e710*/  FADD.FTZ R80, R80, R93 ;  /* 0x0000005d50507221 */ /* 0x000fe20000010000 */
[----:B------:R-:W-:Y:S01]  /*e720*/  FADD.FTZ R82, R82, R95 ;  /* 0x0000005f52527221 */ /* 0x000fe20000010000 */
[----:B------:R-:W-:-:S02]  /*e730*/  IADD3.X R85, PT, PT, R81, UR19, RZ, P0, !PT ;  /* 0x0000001351557c10 */ /* 0x000fc400087fe4ff */
[C---:B------:R-:W-:Y:S02]  /*e740*/  IADD3.X R83, PT, PT, R81.reuse, UR17, RZ, P1, !PT ;  /* 0x0000001151537c10 */ /* 0x040fe40008ffe4ff */
[----:B------:R-:W-:Y:S01]  /*e750*/  IADD3.X R81, PT, PT, R81, UR5, RZ, P2, !PT ;  /* 0x0000000551517c10 */ /* 0x000fe200097fe4ff */
[----:B------:R-:W-:Y:S01]  /*e760*/  FADD.FTZ R77, R36, R77 ;  /* 0x0000004d244d7221 */ /* 0x000fe20000010000 */
[----:B------:R-:W-:Y:S01]  /*e770*/  FADD.FTZ R67, R67, R70 ;  /* 0x0000004643437221 */ /* 0x000fe20000010000 */
[----:B------:R-:W-:Y:S01]  /*e780*/  FADD.FTZ R69, R69, R72 ;  /* 0x0000004845457221 */ /* 0x000fe20000010000 */
[----:B------:R-:W-:Y:S01]  /*e790*/  FADD.FTZ R51, R37, R84 ;  /* 0x0000005425337221 */ /* 0x000fe20000010000 */
[----:B------:R-:W-:Y:S01]  /*e7a0*/  FADD.FTZ R97, R80, R97 ;  /* 0x0000006150617221 */ /* 0x000fe20000010000 */
[----:B------:R-:W-:Y:S01]  /*e7b0*/  FADD.FTZ R71, R82, R39 ;  /* 0x0000002752477221 */ /* 0x000fe20000010000 */
[C---:B------:R-:W-:Y:S02]  /*e7c0*/  ISETP.GE.U32.AND P2, PT, R86.reuse, 0x100, PT ;  /* 0x000001005600780c */ /* 0x040fe40003f46070 */
[----:B------:R-:W-:-:S02]  /*e7d0*/  ISETP.GE.U32.AND P3, PT, R86, 0x180, PT ;  /* 0x000001805600780c */ /* 0x000fc40003f66070 */
        /* <DEDUP_REMOVED lines=14> */
[----:B------:R-:W-:Y:S01]  /*e8c0*/  IADD3 R48, P6, PT, R48, 0x200, RZ ;  /* 0x0000020030307810 */ /* 0x000fe20007fde0ff */
[----:B------:R-:W-:Y:S01]  /*e8d0*/  IMAD.X R85, RZ, RZ, R85, P4 ;  /* 0x000000ffff557224 */ /* 0x000fe200020e0655 */
[----:B------:R-:W-:Y:S02]  /*e8e0*/  IADD3.X R83, PT, PT, RZ, R83, RZ, P5, !PT ;  /* 0x00000053ff537210 */ /* 0x000fe40002ffe4ff */
[----:B------:R-:W-:-:S09]  /*e8f0*/  IADD3.X R81, PT, PT, RZ, R81, RZ, P6, !PT ;  /* 0x00000051ff517210 */ /* 0x000fd200037fe4ff */
.L_x_612:
[----:B------:R-:W-:Y:S05]  /*e900*/  BSYNC.RECONVERGENT B0 ;  /* 0x0000000000007941 */ /* 0x000fea0003800200 */
.L_x_611:
[----:B------:R-:W-:Y:S04]  /*e910*/  BSSY.RECONVERGENT B0, `(.L_x_613) ;  /* 0x0000011000007945 */ /* 0x000fe80003800200 */
[----:B------:R-:W-:Y:S05]  /*e920*/  @!P2 BRA `(.L_x_614) ;  /* 0x00000000003ca947 */ /* 0x000fea0003800000 */
[----:B0-----:R-:W-:Y:S01]  /*e930*/  MOV R34, R52 ;  /* 0x0000003400227202 */ /* 0x001fe20000000f00 */
[----:B------:R-:W-:Y:S01]  /*e940*/  IMAD.MOV.U32 R38, RZ, RZ, R48 ;  /* 0x000000ffff267224 */ /* 0x000fe200078e0030 */
[----:B------:R-:W-:Y:S02]  /*e950*/  MOV R35, R85 ;  /* 0x0000005500237202 */ /* 0x000fe40000000f00 */
[----:B------:R-:W-:Y:S02]  /*e960*/  MOV R36, R50 ;  /* 0x0000003200247202 */ /* 0x000fe40000000f00 */
[----:B------:R-:W-:Y:S01]  /*e970*/  MOV R37, R83 ;  /* 0x0000005300257202 */ /* 0x000fe20000000f00 */
[----:B------:R1:W-:Y:S01]  /*e980*/  STG.E desc[UR6][R34.64], R69 ;  /* 0x0000004522007986 */ /* 0x0003e2000c101906 */
[----:B------:R-:W-:Y:S02]  /*e990*/  MOV R39, R81 ;  /* 0x0000005100277202 */ /* 0x000fe40000000f00 */
[----:B------:R-:W-:Y:S01]  /*e9a0*/  IADD3 R52, P2, PT, R52, 0x200, RZ ;  /* 0x0000020034347810 */ /* 0x000fe20007f5e0ff */
[----:B------:R1:W-:Y:S01]  /*e9b0*/  STG.E desc[UR6][R36.64], R79 ;  /* 0x0000004f24007986 */ /* 0x0003e2000c101906 */
[----:B------:R-:W-:-:S02]  /*e9c0*/  IADD3 R50, P4, PT, R50, 0x200, RZ ;  /* 0x0000020032327810 */ /* 0x000fc40007f9e0ff */
[----:B------:R-:W-:Y:S01]  /*e9d0*/  IADD3 R48, P5, PT, R48, 0x200, RZ ;  /* 0x0000020030307810 */ /* 0x000fe20007fbe0ff */
[----:B------:R1:W-:Y:S01]  /*e9e0*/  STG.E desc[UR6][R38.64], R97 ;  /* 0x0000006126007986 */ /* 0x0003e2000c101906 */
[----:B------:R-:W-:Y:S02]  /*e9f0*/  IADD3.X R85, PT, PT, RZ, R85, RZ, P2, !PT ;  /* 0x00000055ff557210 */ /* 0x000fe400017fe4ff */
[----:B------:R-:W-:Y:S02]  /*ea00*/  IADD3.X R83, PT, PT, RZ, R83, RZ, P4, !PT ;  /* 0x00000053ff537210 */ /* 0x000fe400027fe4ff */
[----:B------:R-:W-:-:S07]  /*ea10*/  IADD3.X R81, PT, PT, RZ, R81, RZ, P5, !PT ;  /* 0x00000051ff517210 */ /* 0x000fce0002ffe4ff */
.L_x_614:
[----:B------:R-:W-:Y:S05]  /*ea20*/  BSYNC.RECONVERGENT B0 ;  /* 0x0000000000007941 */ /* 0x000fea0003800200 */
.L_x_613:
[----:B------:R-:W-:Y:S04]  /*ea30*/  BSSY.RECONVERGENT B0, `(.L_x_615) ;  /* 0x0000011000007945 */ /* 0x000fe80003800200 */
[----:B------:R-:W-:Y:S05]  /*ea40*/  @!P3 BRA `(.L_x_616) ;  /* 0x00000000003cb947 */ /* 0x000fea0003800000 */
[----:B01----:R-:W-:Y:S01]  /*ea50*/  MOV R34, R52 ;  /* 0x0000003400227202 */ /* 0x003fe20000000f00 */
        /* <DEDUP_REMOVED lines=14> */
.L_x_616:
[----:B------:R-:W-:Y:S05]  /*eb40*/  BSYNC.RECONVERGENT B0 ;  /* 0x0000000000007941 */ /* 0x000fea0003800200 */
.L_x_615:
        /* <DEDUP_REMOVED lines=25> */
[----:B------:R-:W-:Y:S01]  /*ece0*/  FADD.FTZ R57, RZ, R57 ;  /* 0x00000039ff397221 */ /* 0x000fe20000010000 */
[----:B------:R-:W-:Y:S01]  /*ecf0*/  FADD.FTZ R19, R26, R19 ;  /* 0x000000131a137221 */ /* 0x000fe20000010000 */
[----:B------:R-:W1:Y:S01]  /*ed00*/  LDS R12, [R0+0x600] ;  /* 0x00060000000c7984 */ /* 0x000e620000000800 */
[----:B------:R-:W-:Y:S01]  /*ed10*/  FADD.FTZ R9, R28, R9 ;  /* 0x000000091c097221 */ /* 0x000fe20000010000 */
[----:B------:R-:W-:Y:S01]  /*ed20*/  FADD.FTZ R54, RZ, R54 ;  /* 0x00000036ff367221 */ /* 0x000fe20000010000 */
[----:B------:R-:W-:Y:S01]  /*ed30*/  FADD.FTZ R13, R30, R13 ;  /* 0x0000000d1e0d7221 */ /* 0x000fe20000010000 */
[----:B------:R-:W2:Y:S01]  /*ed40*/  LDS R14, [R0+0x800] ;  /* 0x00080000000e7984 */ /* 0x000ea20000000800 */
[----:B------:R-:W-:Y:S01]  /*ed50*/  FADD.FTZ R58, RZ, R58 ;  /* 0x0000003aff3a7221 */ /* 0x000fe20000010000 */
[----:B------:R-:W-:Y:S01]  /*ed60*/  FADD.FTZ R54, R54, R61 ;  /* 0x0000003d36367221 */ /* 0x000fe20000010000 */
[----:B------:R-:W-:Y:S01]  /*ed70*/  FADD.FTZ R64, R57, R64 ;  /* 0x0000004039407221 */ /* 0x000fe20000010000 */
[----:B------:R-:W3:Y:S01]  /*ed80*/  LDS R20, [R0+0xa00] ;  /* 0x000a000000147984 */ /* 0x000ee20000000800 */
[----:B------:R-:W-:Y:S01]  /*ed90*/  FADD.FTZ R58, R58, R65 ;  /* 0x000000413a3a7221 */ /* 0x000fe20000010000 */
[----:B------:R-:W-:Y:S01]  /*eda0*/  FADD.FTZ R54, R54, R73 ;  /* 0x0000004936367221 */ /* 0x000fe20000010000 */
[----:B------:R-:W-:Y:S01]  /*edb0*/  FADD.FTZ R53, RZ, R53 ;  /* 0x00000035ff357221 */ /* 0x000fe20000010000 */
[----:B------:R-:W4:Y:S01]  /*edc0*/  LDS R22, [R0+0xc00] ;  /* 0x000c000000167984 */ /* 0x000f220000000800 */
[----:B------:R-:W-:Y:S01]  /*edd0*/  FADD.FTZ R55, RZ, R55 ;  /* 0x00000037ff377221 */ /* 0x000fe20000010000 */
[----:B------:R-:W-:Y:S01]  /*ede0*/  FADD.FTZ R56, RZ, R56 ;  /* 0x00000038ff387221 */ /* 0x000fe20000010000 */
[----:B------:R-:W-:Y:S01]  /*edf0*/  FADD.FTZ R59, RZ, R59 ;  /* 0x0000003bff3b7221 */ /* 0x000fe20000010000 */
        /* <DEDUP_REMOVED lines=76> */
[----:B------:R-:W-:Y:S01]  /*f2c0*/  MOV R2, R52 ;  /* 0x0000003400027202 */ /* 0x000fe20000000f00 */
[----:B------:R-:W-:Y:S01]  /*f2d0*/  IMAD.MOV.U32 R3, RZ, RZ, R85 ;  /* 0x000000ffff037224 */ /* 0x000fe200078e0055 */
[----:B------:R-:W-:Y:S02]  /*f2e0*/  MOV R4, R50 ;  /* 0x0000003200047202 */ /* 0x000fe40000000f00 */
[----:B------:R-:W-:Y:S02]  /*f2f0*/  MOV R5, R83 ;  /* 0x0000005300057202 */ /* 0x000fe40000000f00 */
[----:B------:R-:W-:Y:S01]  /*f300*/  MOV R6, R48 ;  /* 0x0000003000067202 */ /* 0x000fe20000000f00 */
[----:B------:R0:W-:Y:S01]  /*f310*/  STG.E desc[UR6][R2.64], R53 ;  /* 0x0000003502007986 */ /* 0x0001e2000c101906 */
[----:B------:R-:W-:Y:S02]  /*f320*/  MOV R7, R81 ;  /* 0x0000005100077202 */ /* 0x000fe40000000f00 */
[----:B------:R-:W-:Y:S01]  /*f330*/  IADD3 R52, P0, PT, R52, 0x200, RZ ;  /* 0x0000020034347810 */ /* 0x000fe20007f1e0ff */
[----:B------:R0:W-:Y:S03]  /*f340*/  STG.E desc[UR6][R4.64], R27 ;  /* 0x0000001b04007986 */ /* 0x0001e6000c101906 */
[----:B------:R-:W-:Y:S01]  /*f350*/  IADD3.X R85, PT, PT, RZ, R85, RZ, P0, !PT ;  /* 0x00000055ff557210 */ /* 0x000fe200007fe4ff */
[----:B------:R0:W-:Y:S01]  /*f360*/  STG.E desc[UR6][R6.64], R61 ;  /* 0x0000003d06007986 */ /* 0x0001e2000c101906 */
[----:B------:R-:W-:-:S04]  /*f370*/  IADD3 R50, P0, PT, R50, 0x200, RZ ;  /* 0x0000020032327810 */ /* 0x000fc80007f1e0ff */
[----:B------:R-:W-:Y:S02]  /*f380*/  IADD3.X R83, PT, PT, RZ, R83, RZ, P0, !PT ;  /* 0x00000053ff537210 */ /* 0x000fe400007fe4ff */
[----:B------:R-:W-:-:S04]  /*f390*/  IADD3 R48, P0, PT, R48, 0x200, RZ ;  /* 0x0000020030307810 */ /* 0x000fc80007f1e0ff */
[----:B------:R-:W-:-:S09]  /*f3a0*/  IADD3.X R81, PT, PT, RZ, R81, RZ, P0, !PT ;  /* 0x00000051ff517210 */ /* 0x000fd200007fe4ff */
.L_x_618:
[----:B------:R-:W-:Y:S05]  /*f3b0*/  BSYNC.RECONVERGENT B0 ;  /* 0x0000000000007941 */ /* 0x000fea0003800200 */
.L_x_617:
[----:B------:R-:W-:Y:S04]  /*f3c0*/  BSSY.RECONVERGENT B0, `(.L_x_619) ;  /* 0x0000011000007945 */ /* 0x000fe80003800200 */
[----:B------:R-:W-:Y:S05]  /*f3d0*/  @!P1 BRA `(.L_x_620) ;  /* 0x00000000003c9947 */ /* 0x000fea0003800000 */
[----:B0-----:R-:W-:Y:S01]  /*f3e0*/  IMAD.MOV.U32 R2, RZ, RZ, R52 ;  /* 0x000000ffff027224 */ /* 0x001fe200078e0034 */
        /* <DEDUP_REMOVED lines=12> */
[----:B------:R-:W-:-:S03]  /*f4b0*/  IADD3.X R83, PT, PT, RZ, R83, RZ, P0, !PT ;  /* 0x00000053ff537210 */ /* 0x000fc600007fe4ff */
[----:B------:R-:W-:-:S08]  /*f4c0*/  IMAD.X R81, RZ, RZ, R81, P1 ;  /* 0x000000ffff517224 */ /* 0x000fd000008e0651 */
.L_x_620:
[----:B------:R-:W-:Y:S05]  /*f4d0*/  BSYNC.RECONVERGENT B0 ;  /* 0x0000000000007941 */ /* 0x000fea0003800200 */
.L_x_619:
        /* <DEDUP_REMOVED lines=17> */
.L_x_622:
[----:B------:R-:W-:Y:S05]  /*f5f0*/  BSYNC.RECONVERGENT B0 ;  /* 0x0000000000007941 */ /* 0x000fea0003800200 */
.L_x_621:
        /* <DEDUP_REMOVED lines=17> */
.L_x_624:
[----:B------:R-:W-:Y:S05]  /*f710*/  BSYNC.RECONVERGENT B0 ;  /* 0x0000000000007941 */ /* 0x000fea0003800200 */
.L_x_623:
[----:B------:R-:W-:Y:S04]  /*f720*/  BSSY.RECONVERGENT B0, `(.L_x_625) ;  /* 0x0000011000007945 */ /* 0x000fe80003800200 */
[----:B------:R-:W-:Y:S05]  /*f730*/  @!P4 BRA `(.L_x_626) ;  /* 0x00000000003cc947 */ /* 0x000fea0003800000 */
[----:B0123--:R-:W-:Y:S01]  /*f740*/  MOV R2, R52 ;  /* 0x0000003400027202 */ /* 0x00ffe20000000f00 */
        /* <DEDUP_REMOVED lines=14> */
.L_x_626:
[----:B------:R-:W-:Y:S05]  /*f830*/  BSYNC.RECONVERGENT B0 ;  /* 0x0000000000007941 */ /* 0x000fea0003800200 */
.L_x_625:
[----:B------:R-:W-:Y:S04]  /*f840*/  BSSY.RECONVERGENT B0, `(.L_x_627) ;  /* 0x0000011000007945 */ /* 0x000fe80003800200 */
[----:B------:R-:W-:Y:S05]  /*f850*/  @!P5 BRA `(.L_x_628) ;  /* 0x00000000003cd947 */ /* 0x000fea0003800000 */
[----:B01234-:R-:W-:Y:S01]  /*f860*/  MOV R2, R52 ;  /* 0x0000003400027202 */ /* 0x01ffe20000000f00 */
        /* <DEDUP_REMOVED lines=14> */
.L_x_628:
[----:B------:R-:W-:Y:S05]  /*f950*/  BSYNC.RECONVERGENT B0 ;  /* 0x0000000000007941 */ /* 0x000fea0003800200 */
.L_x_627:
[----:B01234-:R-:W-:Y:S02]  /*f960*/  MOV R2, R52 ;  /* 0x0000003400027202 */ /* 0x01ffe40000000f00 */
[----:B------:R-:W-:Y:S01]  /*f970*/  MOV R3, R85 ;  /* 0x0000005500037202 */ /* 0x000fe20000000f00 */
[----:B------:R-:W-:Y:S06]  /*f980*/  @!P6 EXIT ;  /* 0x000000000000e94d */ /* 0x000fec0003800000 */
[----:B------:R0:W-:Y:S01]  /*f990*/  STG.E desc[UR6][R2.64], R59 ;  /* 0x0000003b02007986 */ /* 0x0001e2000c101906 */
[----:B------:R-:W-:Y:S02]  /*f9a0*/  MOV R4, R48 ;  /* 0x0000003000047202 */ /* 0x000fe40000000f00 */
[----:B------:R-:W-:Y:S02]  /*f9b0*/  MOV R5, R81 ;  /* 0x0000005100057202 */ /* 0x000fe40000000f00 */
[----:B0-----:R-:W-:Y:S01]  /*f9c0*/  MOV R2, R50 ;  /* 0x0000003200027202 */ /* 0x001fe20000000f00 */
[----:B------:R-:W-:-:S05]  /*f9d0*/  IMAD.MOV.U32 R3, RZ, RZ, R83 ;  /* 0x000000ffff037224 */ /* 0x000fca00078e0053 */
[----:B------:R-:W-:Y:S04]  /*f9e0*/  STG.E desc[UR6][R2.64], R9 ;  /* 0x0000000902007986 */ /* 0x000fe8000c101906 */
[----:B------:R-:W-:Y:S01]  /*f9f0*/  STG.E desc[UR6][R4.64], R73 ;  /* 0x0000004904007986 */ /* 0x000fe2000c101906 */
[----:B------:R-:W-:Y:S05]  /*fa00*/  EXIT ;  /* 0x000000000000794d */ /* 0x000fea0003800000 */
.L_x_494:
[----:B0-----:R-:W-:Y:S01]  /*fa10*/  HFMA2 R180, -RZ, RZ, 0, 5.9604644775390625e-08 ;  /* 0x00000001ffb47431 */ /* 0x001fe200000001ff */
[----:B------:R-:W-:Y:S01]  /*fa20*/  BSSY B1, `(.L_x_629) ;  /* 0x0000007000017945 */ /* 0x000fe20003800000 */
[----:B------:R-:W-:Y:S02]  /*fa30*/  MOV R181, R220 ;  /* 0x000000dc00b57202 */ /* 0x000fe40000000f00 */
[----:B--2---:R-:W-:Y:S02]  /*fa40*/  MOV R9, 0x1f ;  /* 0x0000001f00097802 */ /* 0x004fe40000000f00 */
[----:B------:R-:W-:-:S07]  /*fa50*/  MOV R8, 0xffffffff ;  /* 0xffffffff00087802 */ /* 0x000fce0000000f00 */
[----:B-----5:R-:W-:Y:S05]  /*fa60*/  WARPSYNC.COLLECTIVE R8, `(.L_x_630) ;  /* 0x0000000008087348 */ /* 0x020fea0003c00000 */
[----:B------:R0:W1:Y:S02]  /*fa70*/  SHFL.BFLY P0, R184, R181, R180, R9 ;  /* 0x0c0000b4b5b87389 */ /* 0x0000640000000009 */
[----:B01---5:R-:W-:Y:S05]  /*fa80*/  ENDCOLLECTIVE ;  /* 0x000000000000791b */ /* 0x023fea0003800000 */
.L_x_630:
[----:B------:R-:W-:Y:S05]  /*fa90*/  BSYNC B1 ;  /* 0x0000000000017941 */ /* 0x000fea0003800000 */
.L_x_629:
[----:B------:R-:W-:Y:S01]  /*faa0*/  MOV R8, R184 ;  /* 0x000000b800087202 */ /* 0x000fe20000000f00 */
[----:B------:R-:W-:Y:S02]  /*fab0*/  IMAD.MOV.U32 R181, RZ, RZ, R219 ;  /* 0x000000ffffb57224 */ /* 0x000fe400078e00db */
[----:B------:R-:W-:Y:S01]  /*fac0*/  HFMA2 R180, -RZ, RZ, 0, 5.9604644775390625e-08 ;  /* 0x00000001ffb47431 */ /* 0x000fe200000001ff */
[----:B------:R-:W-:Y:S01]  /*fad0*/  MOV R9, 0x1f ;  /* 0x0000001f00097802 */ /* 0x000fe20000000f00 */
[----:B------:R-:W-:Y:S01]  /*fae0*/  FADD.FTZ R182, R8, R220 ;  /* 0x000000dc08b67221 */ /* 0x000fe20000010000 */
[----:B------:R-:W-:-:S07]  /*faf0*/  MOV R8, 0xffffffff ;  /* 0xffffffff00087802 */ /* 0x000fce0000000f00 */
[----:B------:R-:W-:Y:S05]  /*fb00*/  WARPSYNC.COLLECTIVE R8, `(.L_x_631) ;  /* 0x0000000008087348 */ /* 0x000fea0003c00000 */
[----:B------:R0:W1:Y:S02]  /*fb10*/  SHFL.BFLY P0, R184, R181, R180, R9 ;  /* 0x0c0000b4b5b87389 */ /* 0x0000640000000009 */
[----:B01----:R-:W-:Y:S05]  /*fb20*/  ENDCOLLECTIVE ;  /* 0x000000000000791b */ /* 0x003fea0003800000 */
.L_x_631:
        /* <DEDUP_REMOVED lines=8> */
.L_x_632:
[----:B------:R-:W-:Y:S01]  /*fbb0*/  MOV R181, R183 ;  /* 0x000000b700b57202 */ /* 0x000fe20000000f00 */
[----:B------:R-:W-:-:S04]  /*fbc0*/  IMAD.MOV.U32 R8, RZ, RZ, R184 ;  /* 0x000000ffff087224 */ /* 0x000fc800078e00b8 */
[----:B------:R-:W-:Y:S01]  /*fbd0*/  FADD.FTZ R182, R182, R8 ;  /* 0x00000008b6b67221 */ /* 0x000fe20000010000 */
[----:B------:R-:W-:-:S07]  /*fbe0*/  MOV R8, 0xffffffff ;  /* 0xffffffff00087802 */ /* 0x000fce0000000f00 */
[----:B------:R-:W-:Y:S05]  /*fbf0*/  WARPSYNC.COLLECTIVE R8, `(.L_x_633) ;  /* 0x0000000008087348 */ /* 0x000fea0003c00000 */
[----:B------:R0:W1:Y:S02]  /*fc00*/  SHFL.BFLY P0, R184, R181, R180, R9 ;  /* 0x0c0000b4b5b87389 */ /* 0x0000640000000009 */
[----:B01----:R-:W-:Y:S05]  /*fc10*/  ENDCOLLECTIVE ;  /* 0x000000000000791b */ /* 0x003fea0003800000 */
.L_x_633:
        /* <DEDUP_REMOVED lines=8> */
.L_x_634:
[----:B------:R-:W-:Y:S01]  /*fca0*/  IMAD.MOV.U32 R181, RZ, RZ, R183 ;  /* 0x000000ffffb57224 */ /* 0x000fe200078e00b7 */
[----:B------:R-:W-:-:S05]  /*fcb0*/  MOV R8, R184 ;  /* 0x000000b800087202 */ /* 0x000fca0000000f00 */
[----:B------:R-:W-:Y:S01]  /*fcc0*/  FADD.FTZ R182, R182, R8 ;  /* 0x00000008b6b67221 */ /* 0x000fe20000010000 */
[----:B------:R-:W-:-:S07]  /*fcd0*/  MOV R8, 0xffffffff ;  /* 0xffffffff00087802 */ /* 0x000fce0000000f00 */
[----:B------:R-:W-:Y:S05]  /*fce0*/  WARPSYNC.COLLECTIVE R8, `(.L_x_635) ;  /* 0x0000000008087348 */ /* 0x000fea0003c00000 */
[----:B------:R0:W1:Y:S02]  /*fcf0*/  SHFL.BFLY P0, R184, R181, R180, R9 ;  /* 0x0c0000b4b5b87389 */ /* 0x0000640000000009 */
[----:B01----:R-:W-:Y:S05]  /*fd00*/  ENDCOLLECTIVE ;  /* 0x000000000000791b */ /* 0x003fea0003800000 */
.L_x_635:
        /* <DEDUP_REMOVED lines=8> */
.L_x_636:
[----:B------:R-:W-:Y:S02]  /*fd90*/  MOV R181, R183 ;  /* 0x000000b700b57202 */ /* 0x000fe40000000f00 */
[----:B------:R-:W-:-:S05]  /*fda0*/  MOV R8, R184 ;  /* 0x000000b800087202 */ /* 0x000fca0000000f00 */
[----:B------:R-:W-:Y:S01]  /*fdb0*/  FADD.FTZ R182, R182, R8 ;  /* 0x00000008b6b67221 */ /* 0x000fe20000010000 */
[----:B------:R-:W-:-:S07]  /*fdc0*/  IMAD.MOV.U32 R8, RZ, RZ, -0x1 ;  /* 0xffffffffff087424 */ /* 0x000fce00078e00ff */
[----:B------:R-:W-:Y:S05]  /*fdd0*/  WARPSYNC.COLLECTIVE R8, `(.L_x_637) ;  /* 0x0000000008087348 */ /* 0x000fea0003c00000 */
[----:B------:R0:W1:Y:S02]  /*fde0*/  SHFL.BFLY P0, R184, R181, R180, R9 ;  /* 0x0c0000b4b5b87389 */ /* 0x0000640000000009 */
[----:B01----:R-:W-:Y:S05]  /*fdf0*/  ENDCOLLECTIVE ;  /* 0x000000000000791b */ /* 0x003fea0003800000 */
.L_x_637:
        /* <DEDUP_REMOVED lines=8> */
.L_x_638:
[----:B------:R-:W-:Y:S02]  /*fe80*/  MOV R181, R183 ;  /* 0x000000b700b57202 */ /* 0x000fe40000000f00 */
[----:B------:R-:W-:-:S07]  /*fe90*/  MOV R185, R184 ;  /* 0x000000b800b97202 */ /* 0x000fce0000000f00 */
[----:B------:R-:W-:Y:S05]  /*fea0*/  WARPSYNC.COLLECTIVE R8, `(.L_x_639) ;  /* 0x0000000008087348 */ /* 0x000fea0003c00000 */
[----:B------:R0:W1:Y:S02]  /*feb0*/  SHFL.BFLY P0, R184, R181, R180, R9 ;  /* 0x0c0000b4b5b87389 */ /* 0x0000640000000009 */
[----:B01----:R-:W-:Y:S05]  /*fec0*/  ENDCOLLECTIVE ;  /* 0x000000000000791b */ /* 0x003fea0003800000 */
.L_x_639:
[----:B------:R-:W-:Y:S01]  /*fed0*/  MOV R8, R184 ;  /* 0x000000b800087202 */ /* 0x000fe20000000f00 */
[----:B------:R-:W-:Y:S06]  /*fee0*/  BRA `(.L_x_640) ;  /* 0xffffff4000247947 */ /* 0x000fec000383ffff */
.L_x_641:
        /* <DEDUP_REMOVED lines=9> */
.L_x_25358:


//--------------------- .text._ZN10layer_norm13ln_bwd_kernelINS_13Kernel_traitsI13__nv_bfloat16S2_S2_S2_fjLj1280ELj1ELj4ELj1ELj16ENS_18Kernel_traits_baseILj1280ES2_S2_S2_S2_fjLj128EEEEELb0ELb1ELb1ELb1EEEvNS_9BwdParamsE --------------------------
	.section	.text._ZN10layer_norm13ln_bwd_kernelINS_13Kernel_traitsI13__nv_bfloat16S2_S2_S2_fjLj1280ELj1ELj4ELj1ELj16ENS_18Kernel_traits_baseILj1280ES2_S2_S2_S2_fjLj128EEEEELb0ELb1ELb1ELb1EEEvNS_9BwdParamsE,"ax",@progbits
	.align	128
        .global         _ZN10layer_norm13ln_bwd_kernelINS_13Kernel_traitsI13__nv_bfloat16S2_S2_S2_fjLj1280ELj1ELj4ELj1ELj16ENS_18Kernel_traits_baseILj1280ES2_S2_S2_S2_fjLj128EEEEELb0ELb1ELb1ELb1EEEvNS_9BwdParamsE
        .type           _ZN10layer_norm13ln_bwd_kernelINS_13Kernel_traitsI13__nv_bfloat16S2_S2_S2_fjLj1280ELj1ELj4ELj1ELj16ENS_18Kernel_traits_baseILj1280ES2_S2_S2_S2_fjLj128EEEEELb0ELb1ELb1ELb1EEEvNS_9BwdParamsE,@function
        .size           _ZN10layer_norm13ln_bwd_kernelINS_13Kernel_traitsI13__nv_bfloat16S2_S2_S2_fjLj1280ELj1ELj4ELj1ELj16ENS_18Kernel_traits_baseILj1280ES2_S2_S2_S2_fjLj128EEEEELb0ELb1ELb1ELb1EEEvNS_9BwdParamsE,(.L_x_25359 - _ZN10layer_norm13ln_bwd_kernelINS_13Kernel_traitsI13__nv_bfloat16S2_S2_S2_fjLj1280ELj1ELj4ELj1ELj16ENS_18Kernel_traits_baseILj1280ES2_S2_S2_S2_fjLj128EEEEELb0ELb1ELb1ELb1EEEvNS_9BwdParamsE)
        .other          _ZN10layer_norm13ln_bwd_kernelINS_13Kernel_traitsI13__nv_bfloat16S2_S2_S2_fjLj1280ELj1ELj4ELj1ELj16ENS_18Kernel_traits_baseILj1280ES2_S2_S2_S2_fjLj128EEEEELb0ELb1ELb1ELb1EEEvNS_9BwdParamsE,@"STO_CUDA_ENTRY STV_DEFAULT"
_ZN10layer_norm13ln_bwd_kernelINS_13Kernel_traitsI13__nv_bfloat16S2_S2_S2_fjLj1280ELj1ELj4ELj1ELj16ENS_18Kernel_traits_baseILj1280ES2_S2_S2_S2_fjLj128EEEEELb0ELb1ELb1ELb1EEEvNS_9BwdParamsE:
.text._ZN10layer_norm13ln_bwd_kernelINS_13Kernel_traitsI13__nv_bfloat16S2_S2_S2_fjLj1280ELj1ELj4ELj1ELj16ENS_18Kernel_traits_baseILj1280ES2_S2_S2_S2_fjLj128EEEEELb0ELb1ELb1ELb1EEEvNS_9BwdParamsE:
[----:B------:R-:W0:Y:S02]  /*0000*/  LDC R1, c[0x0][0x37c] ;  /* 0x0000df00ff017b82 */ /* 0x000e240000000800 */
[----:B0-----:R-:W-:Y:S01]  /*0010*/  IADD3 R1, PT, PT, R1, -0xf0, RZ ;  /* 0xffffff1001017810 */ /* 0x001fe20007ffe0ff */
[----:B------:R-:W0:Y:S05]  /*0020*/  S2R R2, SR_TID.X ;  /* 0x0000000000027919 */ /* 0x000e2a0000002100 */
[----:B------:R-:W1:Y:S01]  /*0030*/  S2UR UR4, SR_CTAID.X ;  /* 0x00000000000479c3 */ /* 0x000e620000002500 */
[----:B------:R-:W2:Y:S01]  /*0040*/  LDCU UR5, c[0x0][0x384] ;  /* 0x00007080ff0577ac */ /* 0x000ea20008000800 */
[----:B------:R-:W-:Y:S01]  /*0050*/  BSSY B0, `(.L_x_642) ;  /* 0x0000caa000007945 */ /* 0x000fe20003800000 */
[----:B------:R3:W-:Y:S01]  /*0060*/  STL [R1+0x80], RZ ;  /* 0x000080ff01007387 */ /* 0x0007e20000100800 */
[----:B------:R-:W-:Y:S01]  /*0070*/  CS2R R164, SRZ ;  /* 0x0000000000a47805 */ /* 0x000fe2000001ff00 */
[----:B------:R-:W4:Y:S01]  /*0080*/  LDCU.64 UR6, c[0x0][0x358] ;  /* 0x00006b00ff0677ac */ /* 0x000f220008000a00 */
[----:B------:R-:W-:Y:S01]  /*0090*/  CS2R R166, SRZ ;  /* 0x0000000000a67805 */ /* 0x000fe2000001ff00 */
[----:B------:R3:W-:Y:S01]  /*00a0*/  STL [R1+0x84], RZ ;  /* 0x000084ff01007387 */ /* 0x0007e20000100800 */
[----:B------:R-:W-:Y:S01]  /*00b0*/  CS2R R160, SRZ ;  /* 0x0000000000a07805 */ /* 0x000fe2000001ff00 */
[----:B------:R-:W0:Y:S01]  /*00c0*/  LDCU UR11, c[0x0][0x40c] ;  /* 0x00008180ff0b77ac */ /* 0x000e220008000800 */
[----:B------:R-:W-:Y:S01]  /*00d0*/  CS2R R162, SRZ ;  /* 0x0000000000a27805 */ /* 0x000fe2000001ff00 */
[----:B------:R3:W-:Y:S01]  /*00e0*/  STL [R1+0x88], RZ ;  /* 0x000088ff01007387 */ /* 0x0007e20000100800 */
[----:B------:R-:W-:Y:S01]  /*00f0*/  CS2R R156, SRZ ;  /* 0x00000000009c7805 */ /* 0x000fe2000001ff00 */
[----:B------:R-:W0:Y:S01]  /*0100*/  LDCU UR9, c[0x0][0x388] ;  /* 0x00007100ff0977ac */ /* 0x000e220008000800 */
[----:B------:R-:W-:Y:S01]  /*0110*/  CS2R R158, SRZ ;  /* 0x00000000009e7805 */ /* 0x000fe2000001ff00 */
[----:B------:R3:W-:Y:S01]  /*0120*/  STL [R1+0x8c], RZ ;  /* 0x00008cff01007387 */ /* 0x0007e20000100800 */
[----:B------:R-:W-:Y:S01]  /*0130*/  CS2R R152, SRZ ;  /* 0x0000000000987805 */ /* 0x000fe2000001ff00 */
[----:B------:R-:W2:Y:S01]  /*0140*/  LDCU.U8 UR8, c[0x0][0x410] ;  /* 0x00008200ff0877ac */ /* 0x000ea20008000000 */
[----:B------:R-:W-:Y:S01]  /*0150*/  CS2R R154, SRZ ;  /* 0x00000000009a7805 */ /* 0x000fe2000001ff00 */
[----:B------:R3:W-:Y:S01]  /*0160*/  STL [R1+0x70], RZ ;  /* 0x000070ff01007387 */ /* 0x0007e20000100800 */
[----:B------:R-:W-:Y:S01]  /*0170*/  CS2R R148, SRZ ;  /* 0x0000000000947805 */ /* 0x000fe2000001ff00 */
[----:B------:R-:W2:Y:S01]  /*0180*/  LDCU UR10, c[0x0][0x400] ;  /* 0x00008000ff0a77ac */ /* 0x000ea20008000800 */
[----:B------:R-:W-:Y:S01]  /*0190*/  CS2R R150, SRZ ;  /* 0x0000000000967805 */ /* 0x000fe2000001ff00 */
[----:B------:R3:W-:Y:S01]  /*01a0*/  STL [R1+0x74], RZ ;  /* 0x000074ff01007387 */ /* 0x0007e20000100800 */
[----:B------:R-:W-:Y:S01]  /*01b0*/  CS2R R144, SRZ ;  /* 0x0000000000907805 */ /* 0x000fe2000001ff00 */
[----:B-1----:R-:W-:Y:S01]  /*01c0*/  USHF.L.U32 UR4, UR4, 0x2, URZ ;  /* 0x0000000204047899 */ /* 0x002fe200080006ff */
[----:B------:R-:W-:Y:S01]  /*01d0*/  CS2R R146, SRZ ;  /* 0x0000000000927805 */ /* 0x000fe2000001ff00 */
[----:B------:R3:W-:Y:S01]  /*01e0*/  STL [R1+0x78], RZ ;  /* 0x000078ff01007387 */ /* 0x0007e20000100800 */
[----:B------:R-:W1:Y:S01]  /*01f0*/  LDCU.64 UR18, c[0x0][0x438] ;  /* 0x00008700ff1277ac */ /* 0x000e620008000a00 */
[----:B------:R-:W-:-:S02]  /*0200*/  CS2R R140, SRZ ;  /* 0x00000000008c7805 */ /* 0x000fc4000001ff00 */
[----:B------:R-:W-:Y:S01]  /*0210*/  CS2R R142, SRZ ;  /* 0x00000000008e7805 */ /* 0x000fe2000001ff00 */
[----:B------:R3:W-:Y:S01]  /*0220*/  STL [R1+0x7c], RZ ;  /* 0x00007cff01007387 */ /* 0x0007e20000100800 */
[----:B0-----:R-:W-:Y:S01]  /*0230*/  LOP3.LUT R21, R2, 0x1f, RZ, 0xc0, !PT ;  /* 0x0000001f02157812 */ /* 0x001fe200078ec0ff */
[----:B------:R-:W0:Y:S01]  /*0240*/  LDCU.64 UR20, c[0x0][0x478] ;  /* 0x00008f00ff1477ac */ /* 0x000e220008000a00 */
[----:B------:R-:W-:Y:S01]  /*0250*/  SHF.R.U32.HI R0, RZ, 0x5, R2 ;  /* 0x00000005ff007819 */ /* 0x000fe20000011602 */
[----:B------:R3:W-:Y:S01]  /*0260*/  STL [R1+0x60], RZ ;  /* 0x000060ff01007387 */ /* 0x0007e20000100800 */
[----:B------:R-:W-:Y:S02]  /*0270*/  CS2R R136, SRZ ;  /* 0x0000000000887805 */ /* 0x000fe4000001ff00 */
[----:B------:R-:W-:Y:S02]  /*0280*/  CS2R R138, SRZ ;  /* 0x00000000008a7805 */ /* 0x000fe4000001ff00 */
[----:B------:R-:W-:Y:S01]  /*0290*/  LOP3.LUT R222, R0, UR4, RZ, 0xfc, !PT ;  /* 0x0000000400de7c12 */ /* 0x000fe2000f8efcff */
[----:B------:R3:W-:Y:S01]  /*02a0*/  STL [R1+0x64], RZ ;  /* 0x000064ff01007387 */ /* 0x0007e20000100800 */
[----:B------:R-:W-:-:S02]  /*02b0*/  CS2R R132, SRZ ;  /* 0x0000000000847805 */ /* 0x000fc4000001ff00 */
[----:B------:R-:W-:Y:S02]  /*02c0*/  CS2R R134, SRZ ;  /* 0x0000000000867805 */ /* 0x000fe4000001ff00 */
[----:B--2---:R-:W-:Y:S01]  /*02d0*/  ISETP.GE.AND P0, PT, R222, UR5, PT ;  /* 0x00000005de007c0c */ /* 0x004fe2000bf06270 */
[----:B------:R3:W-:Y:S01]  /*02e0*/  STL [R1+0x68], RZ ;  /* 0x000068ff01007387 */ /* 0x0007e20000100800 */
[----:B------:R-:W-:Y:S02]  /*02f0*/  CS2R R128, SRZ ;  /* 0x0000000000807805 */ /* 0x000fe4000001ff00 */
[----:B------:R-:W-:Y:S02]  /*0300*/  CS2R R130, SRZ ;  /* 0x0000000000827805 */ /* 0x000fe4000001ff00 */
[----:B------:R-:W-:Y:S01]  /*0310*/  CS2R R124, SRZ ;  /* 0x00000000007c7805 */ /* 0x000fe2000001ff00 */
[----:B------:R3:W-:Y:S01]  /*0320*/  STL [R1+0x6c], RZ ;  /* 0x00006cff01007387 */ /* 0x0007e20000100800 */
[----:B------:R-:W-:-:S02]  /*0330*/  CS2R R126, SRZ ;  /* 0x00000000007e7805 */ /* 0x000fc4000001ff00 */
[----:B------:R-:W-:Y:S02]  /*0340*/  CS2R R120, SRZ ;  /* 0x0000000000787805 */ /* 0x000fe4000001ff00 */
[----:B------:R-:W-:Y:S01]  /*0350*/  CS2R R122, SRZ ;  /* 0x00000000007a7805 */ /* 0x000fe2000001ff00 */
        /* <DEDUP_REMOVED lines=26> */
[----:B------:R-:W-:Y:S01]  /*0500*/  CS2R R80, SRZ ;  /* 0x0000000000507805 */ /* 0x000fe2000001ff00 */
        /* <DEDUP_REMOVED lines=13> */
[----:B------:R3:W-:Y:S01]  /*05e0*/  STL [R1+0xd8], R21 ;  /* 0x0000d81501007387 */ /* 0x0007e20000100800 */
[----:B01--4-:R-:W-:Y:S05]  /*05f0*/  @P0 BRA `(.L_x_643) ;  /* 0x000000c4003c0947 */ /* 0x013fea0003800000 */
[----:B------:R-:W0:Y:S08]  /*0600*/  LDC.64 R4, c[0x0][0x3e8] ;  /* 0x0000fa00ff047b82 */ /* 0x000e300000000a00 */
[----:B------:R-:W1:Y:S01]  /*0610*/  LDC.64 R2, c[0x0][0x3d0] ;  /* 0x0000f400ff027b82 */ /* 0x000e620000000a00 */
[----:B0-----:R-:W-:-:S05]  /*0620*/  IMAD.WIDE.U32 R4, R21, 0x10, R4 ;  /* 0x0000001015047825 */ /* 0x001fca00078e0004 */
[----:B------:R-:W2:Y:S04]  /*0630*/  LDG.E.128 R76, desc[UR6][R4.64+0x800] ;  /* 0x00080006044c7981 */ /* 0x000ea8000c1e1d00 */
[----:B------:R-:W4:Y:S04]  /*0640*/  LDG.E.128 R72, desc[UR6][R4.64+0x600] ;  /* 0x0006000604487981 */ /* 0x000f28000c1e1d00 */
[----:B------:R-:W3:Y:S04]  /*0650*/  LDG.E.128 R68, desc[UR6][R4.64+0x400] ;  /* 0x0004000604447981 */ /* 0x000ee8000c1e1d00 */
[----:B------:R-:W3:Y:S04]  /*0660*/  LDG.E.128 R64, desc[UR6][R4.64+0x200] ;  /* 0x0002000604407981 */ /* 0x000ee8000c1e1d00 */
[----:B------:R0:W3:Y:S01]  /*0670*/  LDG.E.128 R60, desc[UR6][R4.64] ;  /* 0x00000006043c7981 */ /* 0x0000e2000c1e1d00 */
[----:B-1----:R-:W-:-:S05]  /*0680*/  IMAD.WIDE.U32 R2, R21, 0x10, R2 ;  /* 0x0000001015027825 */ /* 0x002fca00078e0002 */
[----:B------:R-:W5:Y:S04]  /*0690*/  LDG.E.128 R56, desc[UR6][R2.64+0x800] ;  /* 0x0008000602387981 */ /* 0x000f68000c1e1d00 */
[----:B------:R-:W5:Y:S04]  /*06a0*/  LDG.E.128 R52, desc[UR6][R2.64+0x600] ;  /* 0x0006000602347981 */ /* 0x000f68000c1e1d00 */
[----:B------:R-:W5:Y:S04]  /*06b0*/  LDG.E.128 R48, desc[UR6][R2.64+0x400] ;  /* 0x0004000602307981 */ /* 0x000f68000c1e1d00 */
[----:B------:R-:W5:Y:S04]  /*06c0*/  LDG.E.128 R44, desc[UR6][R2.64+0x200] ;  /* 0x00020006022c7981 */ /* 0x000f68000c1e1d00 */
[----:B------:R1:W5:Y:S01]  /*06d0*/  LDG.E.128 R40, desc[UR6][R2.64] ;  /* 0x0000000602287981 */ /* 0x000362000c1e1d00 */
[----:B------:R-:W-:Y:S01]  /*06e0*/  HFMA2 R164, -RZ, RZ, 0, 0 ;  /* 0x00000000ffa47431 */ /* 0x000fe200000001ff */
[----:B--2---:R-:W-:-:S02]  /*06f0*/  PRMT R20, R76, 0x7632, R20 ;  /* 0x000076324c147816 */ /* 0x004fc40000000014 */
[----:B------:R-:W-:Y:S02]  /*0700*/  PRMT R19, R77, 0x7632, R19 ;  /* 0x000076324d137816 */ /* 0x000fe40000000013 */
[----:B------:R-:W-:Y:S01]  /*0710*/  PRMT R18, R78, 0x7632, R18 ;  /* 0x000076324e127816 */ /* 0x000fe20000000012 */
[----:B------:R2:W-:Y:S01]  /*0720*/  STL.S16 [R1+0x94], R20 ;  /* 0x0000941401007387 */ /* 0x0005e20000100600 */
[----:B------:R-:W-:Y:S02]  /*0730*/  PRMT R17, R79, 0x7632, R17 ;  /* 0x000076324f117816 */ /* 0x000fe40000000011 */
[----:B----4-:R-:W-:Y:S01]  /*0740*/  PRMT R16, R72, 0x7632, R16 ;  /* 0x0000763248107816 */ /* 0x010fe20000000010 */
[----:B------:R2:W-:Y:S01]  /*0750*/  STL.S16 [R1+0x90], R19 ;  /* 0x0000901301007387 */ /* 0x0005e20000100600 */
        /* <DEDUP_REMOVED lines=8> */
[----:B------:R2:W-:Y:S01]  /*07e0*/  STL.S16 [R1+0xa4], R16 ;  /* 0x0000a41001007387 */ /* 0x0005e20000100600 */
[----:B------:R-:W-:Y:S02]  /*07f0*/  PRMT R9, R71, 0x7632, R9 ;  /* 0x0000763247097816 */ /* 0x000fe40000000009 */
[----:B------:R-:W-:Y:S01]  /*0800*/  PRMT R8, R64, 0x7632, R8 ;  /* 0x0000763240087816 */ /* 0x000fe20000000008 */
[----:B------:R2:W-:Y:S01]  /*0810*/  STL.S16 [R1+0xa0], R15 ;  /* 0x0000a00f01007387 */ /* 0x0005e20000100600 */
[----:B------:R-:W-:-:S02]  /*0820*/  PRMT R7, R65, 0x7632, R7 ;  /* 0x0000763241077816 */ /* 0x000fc40000000007 */
[----:B------:R-:W-:Y:S01]  /*0830*/  PRMT R6, R66, 0x7632, R6 ;  /* 0x0000763242067816 */ /* 0x000fe20000000006 */
[----:B------:R2:W-:Y:S01]  /*0840*/  STL.S16 [R1+0x9c], R14 ;  /* 0x00009c0e01007387 */ /* 0x0005e20000100600 */
[----:B0-----:R-:W-:Y:S02]  /*0850*/  PRMT R5, R67, 0x7632, R5 ;  /* 0x0000763243057816 */ /* 0x001fe40000000005 */
[----:B------:R-:W-:Y:S01]  /*0860*/  PRMT R4, R60, 0x7632, R4 ;  /* 0x000076323c047816 */ /* 0x000fe20000000004 */
[----:B------:R2:W-:Y:S01]  /*0870*/  STL.S16 [R1+0x98], R13 ;  /* 0x0000980d01007387 */ /* 0x0005e20000100600 */
[----:B-1----:R-:W-:Y:S02]  /*0880*/  PRMT R3, R61, 0x7632, R3 ;  /* 0x000076323d037816 */ /* 0x002fe40000000003 */
[----:B------:R-:W-:Y:S01]  /*0890*/  PRMT R0, R63, 0x7632, R0 ;  /* 0x000076323f007816 */ /* 0x000fe20000000000 */
[----:B------:R2:W-:Y:S01]  /*08a0*/  STL.S16 [R1+0xb4], R12 ;  /* 0x0000b40c01007387 */ /* 0x0005e20000100600 */
[----:B------:R-:W-:-:S03]  /*08b0*/  PRMT R2, R62, 0x7632, R2 ;  /* 0x000076323e027816 */ /* 0x000fc60000000002 */
        /* <DEDUP_REMOVED lines=10> */
[----:B------:R2:W-:Y:S02]  /*0960*/  STL.S16 [R1+0xcc], R2 ;  /* 0x0000cc0201007387 */ /* 0x0005e40000100600 */
.L_x_751:
[----:B------:R-:W0:Y:S08]  /*0970*/  LDC.64 R224, c[0x0][0x3f0] ;  /* 0x0000fc00ffe07b82 */ /* 0x000e300000000a00 */
[----:B------:R-:W1:Y:S01]  /*0980*/  LDC.64 R182, c[0x0][0x3f8] ;  /* 0x0000fe00ffb67b82 */ /* 0x000e620000000a00 */
[----:B0-----:R-:W-:-:S05]  /*0990*/  IMAD.WIDE R224, R222, 0x4, R224 ;  /* 0x00000004dee07825 */ /* 0x001fca00078e02e0 */
[----:B------:R-:W3:Y:S01]  /*09a0*/  LDG.E R250, desc[UR6][R224.64] ;  /* 0x00000006e0fa7981 */ /* 0x000ee2000c1e1900 */
[----:B-1----:R-:W-:-:S05]  /*09b0*/  IMAD.WIDE R182, R222, 0x4, R182 ;  /* 0x00000004deb67825 */ /* 0x002fca00078e02b6 */
[----:B------:R0:W4:Y:S02]  /*09c0*/  LDG.E R227, desc[UR6][R182.64] ;  /* 0x00000006b6e37981 */ /* 0x000124000c1e1900 */
[----:B0-----:R-:W0:Y:S01]  /*09d0*/  LDC.64 R182, c[0x0][0x3c8] ;  /* 0x0000f200ffb67b82 */ /* 0x001e220000000a00 */
[----:B------:R-:W-:Y:S01]  /*09e0*/  BSSY.RECONVERGENT B1, `(.L_x_644) ;  /* 0x000026f000017945 */ /* 0x000fe20003800200 */
[----:B0-----:R-:W-:-:S05]  /*09f0*/  IMAD.WIDE R182, R222, 0x4, R182 ;  /* 0x00000004deb67825 */ /* 0x001fca00078e02b6 */
[----:B-----5:R0:W5:Y:S02]  /*0a00*/  LDG.E R226, desc[UR6][R182.64] ;  /* 0x00000006b6e27981 */ /* 0x020164000c1e1900 */
[----:B0-----:R-:W-:Y:S02]  /*0a10*/  CS2R R182, SRZ ;  /* 0x0000000000b67805 */ /* 0x001fe4000001ff00 */
[----:B---3--:R0:W-:Y:S01]  /*0a20*/  STL [R1+0x4], R250 ;  /* 0x000004fa01007387 */ /* 0x0081e20000100800 */
[----:B----4-:R-:W-:-:S13]  /*0a30*/  ISETP.GE.AND P3, PT, R227, 0x1, PT ;  /* 0x00000001e300780c */ /* 0x010fda0003f66270 */
[----:B0-----:R-:W-:Y:S05]  /*0a40*/  @!P3 BRA `(.L_x_645) ;  /* 0x000000240038b947 */ /* 0x001fea0003800000 */
[----:B--2---:R-:W0:Y:S01]  /*0a50*/  S2R R10, SR_TID.X ;  /* 0x00000000000a7919 */ /* 0x004e220000002100 */
[----:B------:R-:W-:Y:S01]  /*0a60*/  IMAD R0, R222, UR9, RZ ;  /* 0x00000009de007c24 */ /* 0x000fe2000f8e02ff */
[----:B------:R-:W1:Y:S01]  /*0a70*/  LDC.64 R200, c[0x0][0x3a8] ;  /* 0x0000ea00ffc87b82 */ /* 0x000e620000000a00 */
[----:B------:R-:W2:Y:S03]  /*0a80*/  LDL.LU R252, [R1+0x74] ;  /* 0x0000740001fc7983 */ /* 0x000ea60000300800 */
[----:B------:R-:W-:Y:S02]  /*0a90*/  SHF.R.S32.HI R3, RZ, 0x1f, R0 ;  /* 0x0000001fff037819 */ /* 0x000fe40000011400 */
[----:B------:R-:W-:Y:S01]  /*0aa0*/  IADD3 R11, PT, PT, R227, -0x1, RZ ;  /* 0xffffffffe30b7810 */ /* 0x000fe20007ffe0ff */
[----:B------:R-:W3:Y:S01]  /*0ab0*/  LDL.LU R251, [R1+0x7c] ;  /* 0x00007c0001fb7983 */ /* 0x000ee20000300800 */
[----:B------:R-:W-:Y:S01]  /*0ac0*/  LEA.HI R3, R3, R0, RZ, 0x3 ;  /* 0x0000000003037211 */ /* 0x000fe200078f18ff */
[----:B------:R-:W4:Y:S01]  /*0ad0*/  LDC.64 R8, c[0x0][0x428] ;  /* 0x00010a00ff087b82 */ /* 0x000f220000000a00 */
[----:B0-----:R-:W-:-:S02]  /*0ae0*/  LOP3.LUT R10, R10, 0x1f, RZ, 0xc0, !PT ;  /* 0x0000001f0a0a7812 */ /* 0x001fc400078ec0ff */
[----:B------:R-:W-:Y:S01]  /*0af0*/  MOV R225, UR18 ;  /* 0x0000001200e17c02 */ /* 0x000fe20008000f00 */
[----:B------:R-:W-:Y:S01]  /*0b00*/  IMAD R11, R11, UR9, RZ ;  /* 0x000000090b0b7c24 */ /* 0x000fe2000f8e02ff */
[----:B------:R-:W-:Y:S01]  /*0b10*/  LEA.HI.SX32 R216, R3, R10, 0x1d ;  /* 0x0000000a03d87211 */ /* 0x000fe200078feaff */
[----:B------:R-:W3:Y:S02]  /*0b20*/  LDL.LU R249, [R1+0x64] ;  /* 0x0000640001f97983 */ /* 0x000ee40000300800 */
[----:B------:R-:W0:Y:S01]  /*0b30*/  LDC.64 R2, c[0x0][0x3c0] ;  /* 0x0000f000ff027b82 */ /* 0x000e220000000a00 */
[C---:B------:R-:W-:Y:S02]  /*0b40*/  IADD3 R207, PT, PT, R216.reuse, 0x20, RZ ;  /* 0x00000020d8cf7810 */ /* 0x040fe40007ffe0ff */
[C---:B------:R-:W-:Y:S01]  /*0b50*/  IADD3 R15, PT, PT, R216.reuse, 0x60, RZ ;  /* 0x00000060d80f7810 */ /* 0x040fe20007ffe0ff */
[C-C-:B-1----:R-:W-:Y:S01]  /*0b60*/  IMAD.WIDE.U32 R212, R216.reuse, 0x10, R200.reuse ;  /* 0x00000010d8d47825 */ /* 0x142fe200078e00c8 */
[C---:B------:R-:W-:Y:S01]  /*0b70*/  IADD3 R206, PT, PT, R216.reuse, 0x40, RZ ;  /* 0x00000040d8ce7810 */ /* 0x040fe20007ffe0ff */
[----:B------:R-:W3:Y:S02]  /*0b80*/  LDL.LU R248, [R1+0x6c] ;  /* 0x00006c0001f87983 */ /* 0x000ee40000300800 */
[--C-:B------:R-:W-:Y:S01]  /*0b90*/  IMAD.WIDE.U32 R16, R207, 0x10, R200.reuse ;  /* 0x00000010cf107825 */ /* 0x100fe200078e00c8 */
[----:B------:R-:W-:Y:S01]  /*0ba0*/  IADD3 R0, PT, PT, R216, 0x80, RZ ;  /* 0x00000080d8007810 */ /* 0x000fe20007ffe0ff */
[----:B------:R-:W2:Y:S02]  /*0bb0*/  LDG.E.128 R212, desc[UR6][R212.64] ;  /* 0x00000006d4d47981 */ /* 0x000ea4000c1e1d00 */
[----:B------:R-:W-:-:S02]  /*0bc0*/  IMAD.WIDE.U32 R4, R15, 0x10, R200 ;  /* 0x000000100f047825 */ /* 0x000fc400078e00c8 */
[----:B------:R-:W3:Y:S02]  /*0bd0*/  LDG.E.128 R16, desc[UR6][R16.64] ;  /* 0x0000000610107981 */ /* 0x000ee4000c1e1d00 */
[----:B------:R-:W-:Y:S02]  /*0be0*/  IMAD.WIDE.U32 R208, R206, 0x10, R200 ;  /* 0x00000010ced07825 */ /* 0x000fe400078e00c8 */
[----:B------:R-:W3:Y:S02]  /*0bf0*/  LDG.E.128 R4, desc[UR6][R4.64] ;  /* 0x0000000604047981 */ /* 0x000ee4000c1e1d00 */
[----:B0-----:R-:W-:Y:S01]  /*0c00*/  IMAD.WIDE R2, R222, 0x4, R2 ;  /* 0x00000004de027825 */ /* 0x001fe200078e0202 */
[----:B------:R-:W-:Y:S01]  /*0c10*/  MOV R224, UR19 ;  /* 0x0000001300e07c02 */ /* 0x000fe20008000f00 */
[----:B------:R-:W3:Y:S02]  /*0c20*/  LDG.E.128 R208, desc[UR6][R208.64] ;  /* 0x00000006d0d07981 */ /* 0x000ee4000c1e1d00 */
[----:B------:R-:W-:-:S02]  /*0c30*/  IMAD.WIDE.U32 R200, R0, 0x10, R200 ;  /* 0x0000001000c87825 */ /* 0x000fc400078e00c8 */
[----:B------:R0:W3:Y:S04]  /*0c40*/  LDG.E R14, desc[UR6][R2.64] ;  /* 0x00000006020e7981 */ /* 0x0000e8000c1e1900 */
[----:B------:R-:W3:Y:S01]  /*0c50*/  LDG.E.128 R200, desc[UR6][R200.64] ;  /* 0x00000006c8c87981 */ /* 0x000ee2000c1e1d00 */
[----:B------:R-:W-:Y:S02]  /*0c60*/  ISETP.NE.U32.AND P0, PT, R225, RZ, PT ;  /* 0x000000ffe100720c */ /* 0x000fe40003f05070 */
[----:B------:R-:W-:Y:S02]  /*0c70*/  SHF.R.S32.HI R12, RZ, 0x1f, R11 ;  /* 0x0000001fff0c7819 */ /* 0x000fe4000001140b */
[----:B------:R-:W-:Y:S02]  /*0c80*/  ISETP.NE.AND.EX P0, PT, R224, RZ, PT, P0 ;  /* 0x000000ffe000720c */ /* 0x000fe40003f05300 */
[----:B------:R-:W-:-:S04]  /*0c90*/  LEA.HI R11, R12, R11, RZ, 0x3 ;  /* 0x0000000b0c0b7211 */ /* 0x000fc800078f18ff */
[----:B0-----:R-:W-:-:S04]  /*0ca0*/  LEA.HI.SX32 R2, R11, R10, 0x1d ;  /* 0x0000000a0b027211 */ /* 0x001fc800078feaff */
[C---:B------:R-:W-:Y:S01]  /*0cb0*/  IADD3 R185, PT, PT, R2.reuse, 0x20, RZ ;  /* 0x0000002002b97810 */ /* 0x040fe20007ffe0ff */
[C-C-:B----4-:R-:W-:Y:S01]  /*0cc0*/  IMAD.WIDE.U32 R180, R2.reuse, 0x10, R8.reuse ;  /* 0x0000001002b47825 */ /* 0x150fe200078e0008 */
[C---:B------:R-:W-:Y:S01]  /*0cd0*/  IADD3 R188, PT, PT, R2.reuse, 0x40, RZ ;  /* 0x0000004002bc7810 */ /* 0x040fe20007ffe0ff */
[----:B------:R-:W0:Y:S01]  /*0ce0*/  @P0 LDC.64 R12, c[0x0][0x438] ;  /* 0x00010e00ff0c0b82 */ /* 0x000e220000000a00 */
[C---:B------:R-:W-:Y:S02]  /*0cf0*/  IADD3 R192, PT, PT, R2.reuse, 0x60, RZ ;  /* 0x0000006002c07810 */ /* 0x040fe40007ffe0ff */
[----:B------:R-:W-:Y:S01]  /*0d00*/  IADD3 R196, PT, PT, R2, 0x80, RZ ;  /* 0x0000008002c47810 */ /* 0x000fe20007ffe0ff */
[--C-:B------:R-:W-:Y:S01]  /*0d10*/  IMAD.WIDE.U32 R184, R185, 0x10, R8.reuse ;  /* 0x00000010b9b87825 */ /* 0x100fe200078e0008 */
[----:B------:R-:W4:Y:S03]  /*0d20*/  LDG.E.128 R180, desc[UR6][R180.64] ;  /* 0x00000006b4b47981 */ /* 0x000f26000c1e1d00 */
[----:B------:R-:W1:Y:S01]  /*0d30*/  @P0 LDC.64 R2, c[0x0][0x438] ;  /* 0x00010e00ff020b82 */ /* 0x000e620000000a00 */
[--C-:B------:R-:W-:Y:S01]  /*0d40*/  IMAD.WIDE.U32 R188, R188, 0x10, R8.reuse ;  /* 0x00000010bcbc7825 */ /* 0x100fe200078e0008 */
[----:B------:R-:W-:Y:S01]  /*0d50*/  ISETP.NE.AND P1, PT, RZ, UR8, PT ;  /* 0x00000008ff007c0c */ /* 0x000fe2000bf25270 */
[----:B------:R-:W4:Y:S02]  /*0d60*/  LDG.E.128 R184, desc[UR6][R184.64] ;  /* 0x00000006b8b87981 */ /* 0x000f24000c1e1d00 */
[----:B------:R-:W-:-:S02]  /*0d70*/  IMAD.WIDE.U32 R192, R192, 0x10, R8 ;  /* 0x00000010c0c07825 */ /* 0x000fc400078e0008 */
[----:B------:R-:W4:Y:S01]  /*0d80*/  LDG.E.128 R188, desc[UR6][R188.64] ;  /* 0x00000006bcbc7981 */ /* 0x000f22000c1e1d00 */
[----:B------:R-:W1:Y:S01]  /*0d90*/  @P0 LDC.64 R204, c[0x0][0x438] ;  /* 0x00010e00ffcc0b82 */ /* 0x000e620000000a00 */
[----:B------:R-:W-:Y:S02]  /*0da0*/  IMAD.WIDE.U32 R196, R196, 0x10, R8 ;  /* 0x00000010c4c47825 */ /* 0x000fe400078e0008 */
[----:B------:R-:W4:Y:S04]  /*0db0*/  LDG.E.128 R192, desc[UR6][R192.64] ;  /* 0x00000006c0c07981 */ /* 0x000f28000c1e1d00 */
[----:B------:R-:W4:Y:S01]  /*0dc0*/  LDG.E.128 R196, desc[UR6][R196.64] ;  /* 0x00000006c4c47981 */ /* 0x000f22000c1e1d00 */
[----:B------:R-:W1:Y:S01]  /*0dd0*/  @P0 LDC.64 R8, c[0x0][0x438] ;  /* 0x00010e00ff080b82 */ /* 0x000e620000000a00 */
[----:B0-----:R-:W-:-:S05]  /*0de0*/  @P0 IMAD.WIDE.U32 R12, R206, 0x10, R12 ;  /* 0x00000010ce0c0825 */ /* 0x001fca00078e000c */
[----:B------:R-:W5:Y:S02]  /*0df0*/  @P0 LDG.E.128 R28, desc[UR6][R12.64] ;  /* 0x000000060c1c0981 */ /* 0x000f64000c1e1d00 */
[----:B------:R-:W0:Y:S01]  /*0e00*/  @P0 LDC.64 R10, c[0x0][0x438] ;  /* 0x00010e00ff0a0b82 */ /* 0x000e220000000a00 */
[----:B-1----:R-:W-:-:S05]  /*0e10*/  @P0 IMAD.WIDE.U32 R2, R216, 0x10, R2 ;  /* 0x00000010d8020825 */ /* 0x002fca00078e0002 */
[----:B------:R1:W5:Y:S01]  /*0e20*/  @P0 LDG.E.128 R36, desc[UR6][R2.64] ;  /* 0x0000000602240981 */ /* 0x000362000c1e1d00 */
[----:B------:R-:W-:-:S05]  /*0e30*/  @P0 IMAD.WIDE.U32 R216, R207, 0x10, R204 ;  /* 0x00000010cfd80825 */ /* 0x000fca00078e00cc */
[----:B------:R1:W5:Y:S01]  /*0e40*/  @P0 LDG.E.128 R32, desc[UR6][R216.64] ;  /* 0x00000006d8200981 */ /* 0x000362000c1e1d00 */
[----:B------:R-:W-:-:S05]  /*0e50*/  @P0 IMAD.WIDE.U32 R8, R0, 0x10, R8 ;  /* 0x0000001000080825 */ /* 0x000fca00078e0008 */
[----:B------:R-:W5:Y:S01]  /*0e60*/  @P0 LDG.E.128 R20, desc[UR6][R8.64] ;  /* 0x0000000608140981 */ /* 0x000f62000c1e1d00 */
[----:B0-----:R-:W-:-:S05]  /*0e70*/  @P0 IMAD.WIDE.U32 R10, R15, 0x10, R10 ;  /* 0x000000100f0a0825 */ /* 0x001fca00078e000a */
[----:B------:R0:W5:Y:S01]  /*0e80*/  @P0 LDG.E.128 R24, desc[UR6][R10.64] ;  /* 0x000000060a180981 */ /* 0x000162000c1e1d00 */
[----:B--2---:R-:W-:Y:S02]  /*0e90*/  PRMT R218, R212, 0x7632, R218 ;  /* 0x00007632d4da7816 */ /* 0x004fe400000000da */
[----:B------:R-:W-:Y:S02]  /*0ea0*/  PRMT R206, R215, 0x7632, R206 ;  /* 0x00007632d7ce7816 */ /* 0x000fe400000000ce */
[C---:B---3--:R-:W-:Y:S02]  /*0eb0*/  PRMT R234, R17.reuse, 0x7632, R234 ;  /* 0x0000763211ea7816 */ /* 0x048fe400000000ea */
[----:B------:R-:W-:Y:S02]  /*0ec0*/  SHF.L.U32 R230, R17, 0x10, RZ ;  /* 0x0000001011e67819 */ /* 0x000fe400000006ff */
[C---:B------:R-:W-:Y:S02]  /*0ed0*/  PRMT R17, R5.reuse, 0x7632, R17 ;  /* 0x0000763205117816 */ /* 0x040fe40000000011 */
[----:B------:R-:W-:-:S02]  /*0ee0*/  SHF.L.U32 R220, R5, 0x10, RZ ;  /* 0x0000001005dc7819 */ /* 0x000fc400000006ff */
[----:B------:R-:W-:Y:S02]  /*0ef0*/  SHF.L.U32 R5, R218, 0x10, RZ ;  /* 0x00000010da057819 */ /* 0x000fe400000006ff */
[C---:B------:R-:W-:Y:S02]  /*0f00*/  PRMT R207, R214.reuse, 0x7632, R207 ;  /* 0x00007632d6cf7816 */ /* 0x040fe400000000cf */
[----:B------:R-:W-:Y:S02]  /*0f10*/  SHF.L.U32 R229, R214, 0x10, RZ ;  /* 0x00000010d6e57819 */ /* 0x000fe400000006ff */
[----:B------:R-:W-:Y:S02]  /*0f20*/  SHF.L.U32 R232, R206, 0x10, RZ ;  /* 0x00000010cee87819 */ /* 0x000fe400000006ff */
[----:B-1----:R-:W-:Y:S02]  /*0f30*/  FSEL R3, R14, RZ, !P1 ;  /* 0x000000ff0e037208 */ /* 0x002fe40004800000 */
[----:B------:R-:W-:-:S02]  /*0f40*/  SHF.L.U32 R214, R16, 0x10, RZ ;  /* 0x0000001010d67819 */ /* 0x000fc400000006ff */
[----:B------:R-:W-:Y:S01]  /*0f50*/  SHF.L.U32 R0, R212, 0x10, RZ ;  /* 0x00000010d4007819 */ /* 0x000fe200000006ff */
[C---:B------:R-:W-:Y:S01]  /*0f60*/  FADD.FTZ R216, -R3.reuse, R5 ;  /* 0x0000000503d87221 */ /* 0x040fe20000010100 */
[----:B------:R-:W-:Y:S01]  /*0f70*/  PRMT R233, R16, 0x7632, R233 ;  /* 0x0000763210e97816 */ /* 0x000fe200000000e9 */
[----:B------:R-:W-:Y:S01]  /*0f80*/  FADD.FTZ R5, -R3, R232 ;  /* 0x000000e803057221 */ /* 0x000fe20000010100 */
[----:B------:R-:W-:Y:S01]  /*0f90*/  PRMT R212, R213, 0x7632, R212 ;  /* 0x00007632d5d47816 */ /* 0x000fe200000000d4 */
[----:B------:R-:W-:Y:S01]  /*0fa0*/  FADD.FTZ R232, -R3, R214 ;  /* 0x000000d603e87221 */ /* 0x000fe20000010100 */
[C---:B------:R-:W-:Y:S02]  /*0fb0*/  PRMT R2, R203.reuse, 0x7632, R2 ;  /* 0x00007632cb027816 */ /* 0x040fe40000000002 */
[----:B------:R-:W-:Y:S02]  /*0fc0*/  SHF.L.U32 R203, R203, 0x10, RZ ;  /* 0x00000010cbcb7819 */ /* 0x000fe400000006ff */
[----:B------:R-:W-:-:S02]  /*0fd0*/  SHF.L.U32 R214, R233, 0x10, RZ ;  /* 0x00000010e9d67819 */ /* 0x000fc400000006ff */
[----:B------:R-:W-:Y:S02]  /*0fe0*/  SHF.L.U32 R217, R212, 0x10, RZ ;  /* 0x00000010d4d97819 */ /* 0x000fe400000006ff */
[----:B------:R-:W-:Y:S01]  /*0ff0*/  SHF.L.U32 R223, R213, 0x10, RZ ;  /* 0x00000010d5df7819 */ /* 0x000fe200000006ff */
[C---:B------:R-:W-:Y:S01]  /*1000*/  FADD.FTZ R247, -R3.reuse, R203 ;  /* 0x000000cb03f77221 */ /* 0x040fe20000010100 */
[C---:B------:R-:W-:Y:S01]  /*1010*/  SHF.L.U32 R213, R18.reuse, 0x10, RZ ;  /* 0x0000001012d57819 */ /* 0x040fe200000006ff */
[----:B------:R-:W-:Y:S01]  /*1020*/  FADD.FTZ R203, -R3, R214 ;  /* 0x000000d603cb7221 */ /* 0x000fe20000010100 */
[----:B------:R-:W-:Y:S01]  /*1030*/  PRMT R235, R18, 0x7632, R235 ;  /* 0x0000763212eb7816 */ /* 0x000fe200000000eb */
[----:B------:R-:W2:Y:S01]  /*1040*/  LDL.LU R214, [R1+0x84] ;  /* 0x0000840001d67983 */ /* 0x000ea20000300800 */
[----:B------:R-:W-:Y:S01]  /*1050*/  SHF.L.U32 R218, R207, 0x10, RZ ;  /* 0x00000010cfda7819 */ /* 0x000fe200000006ff */
[----:B------:R-:W-:Y:S01]  /*1060*/  FADD.FTZ R207, -R3, R217 ;  /* 0x000000d903cf7221 */ /* 0x000fe20000010100 */
[----:B------:R-:W-:-:S02]  /*1070*/  PRMT R15, R7, 0x7632, R15 ;  /* 0x00007632070f7816 */ /* 0x000fc4000000000f */
[----:B------:R-:W-:Y:S02]  /*1080*/  SHF.L.U32 R228, R7, 0x10, RZ ;  /* 0x0000001007e47819 */ /* 0x000fe400000006ff */
[----:B------:R-:W-:Y:S02]  /*1090*/  PRMT R7, R201, 0x7632, R7 ;  /* 0x00007632c9077816 */ /* 0x000fe40000000007 */
[----:B------:R-:W-:Y:S01]  /*10a0*/  SHF.L.U32 R217, R234, 0x10, RZ ;  /* 0x00000010ead97819 */ /* 0x000fe200000006ff */
[----:B------:R-:W-:Y:S01]  /*10b0*/  FADD.FTZ R234, -R3, R213 ;  /* 0x000000d503ea7221 */ /* 0x000fe20000010100 */
[----:B------:R-:W-:Y:S02]  /*10c0*/  SHF.L.U32 R201, R201, 0x10, RZ ;  /* 0x00000010c9c97819 */ /* 0x000fe400000006ff */
[----:B------:R-:W-:-:S03]  /*10d0*/  SHF.L.U32 R213, R235, 0x10, RZ ;  /* 0x00000010ebd57819 */ /* 0x000fc600000006ff */
[C---:B------:R-:W-:Y:S02]  /*10e0*/  FADD.FTZ R245, -R3.reuse, R201 ;  /* 0x000000c903f57221 */ /* 0x040fe40000010100 */
[----:B------:R-:W-:Y:S02]  /*10f0*/  FADD.FTZ R201, -R3, R213 ;  /* 0x000000d503c97221 */ /* 0x000fe40000010100 */
[----:B------:R-:W3:Y:S01]  /*1100*/  LDL.LU R213, [R1+0x8c] ;  /* 0x00008c0001d57983 */ /* 0x000ee20000300800 */
[----:B------:R-:W-:Y:S02]  /*1110*/  SHF.L.U32 R231, R215, 0x10, RZ ;  /* 0x00000010d7e77819 */ /* 0x000fe400000006ff */
[C---:B------:R-:W-:Y:S02]  /*1120*/  PRMT R236, R19.reuse, 0x7632, R236 ;  /* 0x0000763213ec7816 */ /* 0x040fe400000000ec */
[----:B------:R-:W-:Y:S02]  /*1130*/  SHF.L.U32 R215, R19, 0x10, RZ ;  /* 0x0000001013d77819 */ /* 0x000fe400000006ff */
[----:B------:R-:W-:-:S02]  /*1140*/  PRMT R204, R210, 0x7632, R204 ;  /* 0x00007632d2cc7816 */ /* 0x000fc400000000cc */
[C---:B------:R-:W-:Y:S02]  /*1150*/  PRMT R19, R211.reuse, 0x7632, R19 ;  /* 0x00007632d3137816 */ /* 0x040fe40000000013 */
[----:B------:R-:W-:Y:S02]  /*1160*/  SHF.L.U32 R211, R211, 0x10, RZ ;  /* 0x00000010d3d37819 */ /* 0x000fe400000006ff */
[C---:B------:R-:W-:Y:S02]  /*1170*/  PRMT R18, R4.reuse, 0x7632, R18 ;  /* 0x0000763204127816 */ /* 0x040fe40000000012 */
[----:B------:R-:W-:Y:S02]  /*1180*/  SHF.L.U32 R219, R4, 0x10, RZ ;  /* 0x0000001004db7819 */ /* 0x000fe400000006ff */
[----:B------:R-:W-:Y:S02]  /*1190*/  PRMT R16, R6, 0x7632, R16 ;  /* 0x0000763206107816 */ /* 0x000fe40000000010 */
[----:B------:R-:W-:-:S02]  /*11a0*/  SHF.L.U32 R204, R204, 0x10, RZ ;  /* 0x00000010cccc7819 */ /* 0x000fc400000006ff */
[----:B------:R-:W-:Y:S02]  /*11b0*/  SHF.L.U32 R221, R6, 0x10, RZ ;  /* 0x0000001006dd7819 */ /* 0x000fe400000006ff */
[----:B------:R-:W-:Y:S01]  /*11c0*/  PRMT R4, R202, 0x7632, R4 ;  /* 0x00007632ca047816 */ /* 0x000fe20000000004 */
[C---:B------:R-:W-:Y:S01]  /*11d0*/  FADD.FTZ R239, -R3.reuse, R211 ;  /* 0x000000d303ef7221 */ /* 0x040fe20000010100 */
[----:B------:R-:W-:Y:S02]  /*11e0*/  PRMT R14, R200, 0x7632, R14 ;  /* 0x00007632c80e7816 */ /* 0x000fe4000000000e */
[----:B------:R-:W-:Y:S02]  /*11f0*/  PRMT R6, R40, 0x7632, R6 ;  /* 0x0000763228067816 */ /* 0x000fe40000000006 */
[----:B----4-:R-:W-:Y:S01]  /*1200*/  PRMT R212, R180, 0x7632, R212 ;  /* 0x00007632b4d47816 */ /* 0x010fe200000000d4 */
[C---:B------:R-:W-:Y:S01]  /*1210*/  FADD.FTZ R241, -R3.reuse, R220 ;  /* 0x000000dc03f17221 */ /* 0x040fe20000010100 */
[----:B------:R-:W-:Y:S01]  /*1220*/  SHF.L.U32 R211, R16, 0x10, RZ ;  /* 0x0000001010d37819 */ /* 0x000fe200000006ff */
[C---:B------:R-:W-:Y:S01]  /*1230*/  FADD.FTZ R240, -R3.reuse, R219 ;  /* 0x000000db03f07221 */ /* 0x040fe20000010100 */
[----:B------:R-:W-:Y:S01]  /*1240*/  SHF.L.U32 R220, R4, 0x10, RZ ;  /* 0x0000001004dc7819 */ /* 0x000fe200000006ff */
[----:B------:R-:W-:Y:S01]  /*1250*/  FADD.FTZ R16, -R3, R204 ;  /* 0x000000cc03107221 */ /* 0x000fe20000010100 */
[----:B------:R-:W-:-:S02]  /*1260*/  SHF.L.U32 R219, R14, 0x10, RZ ;  /* 0x000000100edb7819 */ /* 0x000fc400000006ff */
[----:B------:R-:W-:Y:S02]  /*1270*/  SHF.L.U32 R6, R6, 0x10, RZ ;  /* 0x0000001006067819 */ /* 0x000fe400000006ff */
[----:B------:R-:W-:Y:S01]  /*1280*/  SHF.L.U32 R204, R212, 0x10, RZ ;  /* 0x00000010d4cc7819 */ /* 0x000fe200000006ff */
[----:B------:R-:W-:Y:S01]  /*1290*/  FADD.FTZ R242, -R3, R221 ;  /* 0x000000dd03f27221 */ /* 0x000fe20000010100 */
[----:B0-----:R-:W-:Y:S02]  /*12a0*/  PRMT R10, R41, 0x7632, R10 ;  /* 0x00007632290a7816 */ /* 0x001fe4000000000a */
[----:B------:R-:W-:Y:S02]  /*12b0*/  PRMT R8, R181, 0x7632, R8 ;  /* 0x00007632b5087816 */ /* 0x000fe40000000008 */
[----:B------:R-:W-:Y:S02]  /*12c0*/  SHF.L.U32 R202, R202, 0x10, RZ ;  /* 0x00000010caca7819 */ /* 0x000fe400000006ff */
[----:B------:R-:W-:Y:S01]  /*12d0*/  SHF.L.U32 R221, R2, 0x10, RZ ;  /* 0x0000001002dd7819 */ /* 0x000fe200000006ff */
[C---:B------:R-:W-:Y:S01]  /*12e0*/  FADD.FTZ R2, -R3.reuse, R220 ;  /* 0x000000dc03027221 */ /* 0x040fe20000010100 */
[----:B------:R-:W-:Y:S01]  /*12f0*/  FADD.FTZ R4, -R3, R219 ;  /* 0x000000db03047221 */ /* 0x000fe20000010100 */
[----:B------:R-:W-:Y:S01]  /*1300*/  FMUL.FTZ R220, R6, R204 ;  /* 0x000000cc06dc7220 */ /* 0x000fe20000410000 */
[----:B------:R-:W-:Y:S01]  /*1310*/  SHF.L.U32 R10, R10, 0x10, RZ ;  /* 0x000000100a0a7819 */ /* 0x000fe200000006ff */
[----:B-----5:R-:W-:Y:S01]  /*1320*/  FMUL.FTZ R219, R226, R207 ;  /* 0x000000cfe2db7220 */ /* 0x020fe20000410000 */
[----:B------:R-:W-:-:S02]  /*1330*/  SHF.L.U32 R8, R8, 0x10, RZ ;  /* 0x0000001008087819 */ /* 0x000fc400000006ff */
[----:B------:R-:W-:Y:S01]  /*1340*/  PRMT R6, R182, 0x7632, R6 ;  /* 0x00007632b6067816 */ /* 0x000fe20000000006 */
[C---:B------:R-:W-:Y:S01]  /*1350*/  FADD.FTZ R246, -R3.reuse, R202 ;  /* 0x000000ca03f67221 */ /* 0x040fe20000010100 */
[C---:B------:R-:W-:Y:S01]  /*1360*/  PRMT R237, R208.reuse, 0x7632, R237 ;  /* 0x00007632d0ed7816 */ /* 0x040fe200000000ed */
[----:B------:R-:W-:Y:S01]  /*1370*/  FADD.FTZ R202, -R3, R217 ;  /* 0x000000d903ca7221 */ /* 0x000fe20000010100 */
[----:B------:R-:W-:Y:S01]  /*1380*/  SHF.L.U32 R208, R208, 0x10, RZ ;  /* 0x00000010d0d07819 */ /* 0x000fe200000006ff */
[-C--:B------:R-:W-:Y:S01]  /*1390*/  FMUL.FTZ R217, R10, R8.reuse ;  /* 0x000000080ad97220 */ /* 0x080fe20000410000 */
[----:B------:R-:W-:Y:S01]  /*13a0*/  PRMT R205, R209, 0x7632, R205 ;  /* 0x00007632d1cd7816 */ /* 0x000fe200000000cd */
[----:B------:R-:W-:Y:S01]  /*13b0*/  FADD.FTZ R167, R167, R8 ;  /* 0x00000008a7a77221 */ /* 0x000fe20000010000 */
[----:B------:R-:W-:Y:S01]  /*13c0*/  SHF.L.U32 R6, R6, 0x10, RZ ;  /* 0x0000001006067819 */ /* 0x000fe200000006ff */
[----:B------:R-:W-:Y:S01]  /*13d0*/  FFMA.FTZ R83, R219, R8, R83 ;  /* 0x00000008db537223 */ /* 0x000fe20000010053 */
[----:B------:R-:W-:Y:S01]  /*13e0*/  SHF.L.U32 R209, R209, 0x10, RZ ;  /* 0x00000010d1d17819 */ /* 0x000fe200000006ff */
[----:B------:R-:W-:Y:S01]  /*13f0*/  FADD.FTZ R235, -R3, R215 ;  /* 0x000000d703eb7221 */ /* 0x000fe20000010100 */
[----:B------:R-:W-:-:S02]  /*1400*/  SHF.L.U32 R210, R210, 0x10, RZ ;  /* 0x00000010d2d27819 */ /* 0x000fc400000006ff */
[----:B------:R-:W-:Y:S01]  /*1410*/  PRMT R8, R43, 0x7632, R8 ;  /* 0x000076322b087816 */ /* 0x000fe20000000008 */
[C---:B------:R-:W-:Y:S01]  /*1420*/  FADD.FTZ R206, -R3.reuse, R218 ;  /* 0x000000da03ce7221 */ /* 0x040fe20000010100 */
[----:B------:R-:W-:Y:S01]  /*1430*/  SHF.L.U32 R215, R236, 0x10, RZ ;  /* 0x00000010ecd77819 */ /* 0x000fe200000006ff */
[----:B------:R-:W-:Y:S01]  /*1440*/  FADD.FTZ R236, -R3, R208 ;  /* 0x000000d003ec7221 */ /* 0x000fe20000010100 */
[----:B------:R-:W-:Y:S01]  /*1450*/  SHF.L.U32 R208, R237, 0x10, RZ ;  /* 0x00000010edd07819 */ /* 0x000fe200000006ff */
[----:B------:R-:W-:Y:S01]  /*1460*/  FADD.FTZ R237, -R3, R209 ;  /* 0x000000d103ed7221 */ /* 0x000fe20000010100 */
[----:B------:R-:W-:Y:S01]  /*1470*/  SHF.L.U32 R218, R15, 0x10, RZ ;  /* 0x000000100fda7819 */ /* 0x000fe200000006ff */
[----:B------:R-:W-:Y:S01]  /*1480*/  FADD.FTZ R238, -R3, R210 ;  /* 0x000000d203ee7221 */ /* 0x000fe20000010100 */
[----:B------:R-:W-:Y:S02]  /*1490*/  PRMT R11, R183, 0x7632, R11 ;  /* 0x00007632b70b7816 */ /* 0x000fe4000000000b */
[----:B------:R-:W-:-:S02]  /*14a0*/  SHF.L.U32 R12, R8, 0x10, RZ ;  /* 0x00000010080c7819 */ /* 0x000fc400000006ff */
[----:B------:R-:W-:Y:S02]  /*14b0*/  SHF.L.U32 R200, R200, 0x10, RZ ;  /* 0x00000010c8c87819 */ /* 0x000fe400000006ff */
[----:B------:R-:W-:Y:S02]  /*14c0*/  PRMT R9, R42, 0x7632, R9 ;  /* 0x000076322a097816 */ /* 0x000fe40000000009 */
[----:B------:R-:W-:Y:S02]  /*14d0*/  PRMT R8, R184, 0x7632, R8 ;  /* 0x00007632b8087816 */ /* 0x000fe40000000008 */
[----:B------:R-:W-:Y:S02]  /*14e0*/  SHF.L.U32 R205, R205, 0x10, RZ ;  /* 0x00000010cdcd7819 */ /* 0x000fe400000006ff */
[----:B------:R-:W-:Y:S02]  /*14f0*/  SHF.L.U32 R19, R19, 0x10, RZ ;  /* 0x0000001013137819 */ /* 0x000fe400000006ff */
[----:B------:R-:W-:-:S02]  /*1500*/  SHF.L.U32 R209, R18, 0x10, RZ ;  /* 0x0000001012d17819 */ /* 0x000fc400000006ff */
[----:B------:R-:W-:Y:S02]  /*1510*/  SHF.L.U32 R210, R17, 0x10, RZ ;  /* 0x0000001011d27819 */ /* 0x000fe400000006ff */
[----:B------:R-:W-:Y:S01]  /*1520*/  SHF.L.U32 R7, R7, 0x10, RZ ;  /* 0x0000001007077819 */ /* 0x000fe200000006ff */
[----:B------:R-:W-:Y:S01]  /*1530*/  FADD.FTZ R243, -R3, R228 ;  /* 0x000000e403f37221 */ /* 0x000fe20000010100 */
[----:B------:R-:W-:Y:S01]  /*1540*/  SHF.L.U32 R11, R11, 0x10, RZ ;  /* 0x000000100b0b7819 */ /* 0x000fe200000006ff */
[----:B------:R-:W-:Y:S01]  /*1550*/  FADD.FTZ R228, -R3, R218 ;  /* 0x000000da03e47221 */ /* 0x000fe20000010100 */
[----:B------:R-:W-:Y:S01]  /*1560*/  SHF.L.U32 R9, R9, 0x10, RZ ;  /* 0x0000001009097819 */ /* 0x000fe200000006ff */
[C---:B------:R-:W-:Y:S01]  /*1570*/  FADD.FTZ R233, -R3.reuse, R230 ;  /* 0x000000e603e97221 */ /* 0x040fe20000010100 */
[----:B------:R-:W-:Y:S01]  /*1580*/  SHF.L.U32 R8, R8, 0x10, RZ ;  /* 0x0000001008087819 */ /* 0x000fe200000006ff */
[C---:B------:R-:W-:Y:S01]  /*1590*/  FADD.FTZ R244, -R3.reuse, R200 ;  /* 0x000000c803f47221 */ /* 0x040fe20000010100 */
[C---:B------:R-:W-:Y:S01]  /*15a0*/  FMUL.FTZ R218, R226.reuse, R206 ;  /* 0x000000cee2da7220 */ /* 0x040fe20000410000 */
        /* <DEDUP_REMOVED lines=13> */
[----:B------:R-:W-:Y:S01]  /*1680*/  FMUL.FTZ R221, R226, R216 ;  /* 0x000000d8e2dd7220 */ /* 0x000fe20000410000 */
[-C--:B------:R-:W-:Y:S01]  /*1690*/  FMUL.FTZ R216, R9, R6.reuse ;  /* 0x0000000609d87220 */ /* 0x080fe20000410000 */
[----:B------:R-:W-:Y:S01]  /*16a0*/  FFMA.FTZ R85, R218, R6, R85 ;  /* 0x00000006da557223 */ /* 0x000fe20000010055 */
[----:B------:R-:W-:Y:S01]  /*16b0*/  PRMT R10, R45, 0x7632, R10 ;  /* 0x000076322d0a7816 */ /* 0x000fe2000000000a */
[----:B------:R-:W-:Y:S01]  /*16c0*/  FADD.FTZ R252, R252, R8 ;  /* 0x00000008fcfc7221 */ /* 0x000fe20000010000 */
[----:B------:R-:W-:-:S02]  /*16d0*/  FMUL.FTZ R215, R226, R5 ;  /* 0x00000005e2d77220 */ /* 0x000fc40000410000 */
[----:B------:R-:W-:Y:S02]  /*16e0*/  SHF.L.U32 R5, R10, 0x10, RZ ;  /* 0x000000100a057819 */ /* 0x000fe400000006ff */
[----:B------:R-:W-:Y:S01]  /*16f0*/  PRMT R9, R185, 0x7632, R9 ;  /* 0x00007632b9097816 */ /* 0x000fe20000000009 */
[----:B------:R-:W-:-:S03]  /*1700*/  FMUL.FTZ R211, R226, R202 ;  /* 0x000000cae2d37220 */ /* 0x000fc60000410000 */
[----:B------:R-:W-:Y:S01]  /*1710*/  SHF.L.U32 R9, R9, 0x10, RZ ;  /* 0x0000001009097819 */ /* 0x000fe200000006ff */
[----:B------:R-:W-:-:S04]  /*1720*/  FMUL.FTZ R209, R226, R201 ;  /* 0x000000c9e2d17220 */ /* 0x000fc80000410000 */
[-C--:B------:R-:W-:Y:S01]  /*1730*/  FMUL.FTZ R210, R5, R9.reuse ;  /* 0x0000000905d27220 */ /* 0x080fe20000410000 */
[----:B------:R-:W-:Y:S01]  /*1740*/  FADD.FTZ R251, R251, R9 ;  /* 0x00000009fbfb7221 */ /* 0x000fe20000010000 */
[----:B------:R-:W-:Y:S01]  /*1750*/  FFMA.FTZ R91, R211, R9, R91 ;  /* 0x00000009d35b7223 */ /* 0x000fe2000001005b */
[----:B------:R-:W-:Y:S01]  /*1760*/  FFMA.FTZ R87, R215, R11, R87 ;  /* 0x0000000bd7577223 */ /* 0x000fe20000010057 */
[----:B--2---:R-:W-:-:S05]  /*1770*/  FADD.FTZ R214, R214, R6 ;  /* 0x00000006d6d67221 */ /* 0x004fca0000010000 */
[----:B------:R-:W-:Y:S04]  /*1780*/  STL [R1+0x84], R214 ;  /* 0x000084d601007387 */ /* 0x000fe80000100800 */
[----:B------:R-:W2:Y:S01]  /*1790*/  LDL.LU R13, [R1+0x54] ;  /* 0x00005400010d7983 */ /* 0x000ea20000300800 */
[----:B------:R-:W-:-:S04]  /*17a0*/  PRMT R6, R44, 0x7632, R6 ;  /* 0x000076322c067816 */ /* 0x000fc80000000006 */
[----:B------:R-:W-:Y:S01]  /*17b0*/  SHF.L.U32 R6, R6, 0x10, RZ ;  /* 0x0000001006067819 */ /* 0x000fe200000006ff */
[----:B---3--:R-:W-:-:S05]  /*17c0*/  FADD.FTZ R213, R213, R11 ;  /* 0x0000000bd5d57221 */ /* 0x008fca0000010000 */
[----:B------:R0:W-:Y:S04]  /*17d0*/  STL [R1+0x8c], R213 ;  /* 0x00008cd501007387 */ /* 0x0001e80000100800 */
[----:B------:R-:W-:Y:S04]  /*17e0*/  STL [R1+0x74], R252 ;  /* 0x000074fc01007387 */ /* 0x000fe80000100800 */
[----:B------:R-:W3:Y:S01]  /*17f0*/  LDL.LU R10, [R1+0x5c] ;  /* 0x00005c00010a7983 */ /* 0x000ee20000300800 */
[----:B0-----:R-:W-:Y:S01]  /*1800*/  FMUL.FTZ R213, R226, R203 ;  /* 0x000000cbe2d57220 */ /* 0x001fe20000410000 */
[----:B------:R-:W-:-:S03]  /*1810*/  FMUL.FTZ R212, R6, R8 ;  /* 0x0000000806d47220 */ /* 0x000fc60000410000 */
[----:B------:R-:W-:Y:S01]  /*1820*/  FFMA.FTZ R89, R213, R8, R89 ;  /* 0x00000008d5597223 */ /* 0x000fe20000010059 */
[----:B------:R-:W-:Y:S01]  /*1830*/  PRMT R8, R186, 0x7632, R8 ;  /* 0x00007632ba087816 */ /* 0x000fe20000000008 */
[----:B------:R-:W-:Y:S01]  /*1840*/  FMUL.FTZ R214, R12, R11 ;  /* 0x0000000b0cd67220 */ /* 0x000fe20000410000 */
[----:B------:R-:W-:Y:S01]  /*1850*/  PRMT R6, R46, 0x7632, R6 ;  /* 0x000076322e067816 */ /* 0x000fe20000000006 */
[----:B------:R-:W4:Y:S01]  /*1860*/  LDL.LU R12, [R1+0x44] ;  /* 0x00004400010c7983 */ /* 0x000f220000300800 */
[----:B------:R-:W-:Y:S02]  /*1870*/  SHF.L.U32 R8, R8, 0x10, RZ ;  /* 0x0000001008087819 */ /* 0x000fe400000006ff */
[----:B------:R-:W-:-:S03]  /*1880*/  SHF.L.U32 R9, R6, 0x10, RZ ;  /* 0x0000001006097819 */ /* 0x000fc600000006ff */
[----:B------:R-:W-:Y:S01]  /*1890*/  FADD.FTZ R249, R249, R8 ;  /* 0x00000008f9f97221 */ /* 0x000fe20000010000 */
[----:B------:R-:W-:Y:S01]  /*18a0*/  STL [R1+0x7c], R251 ;  /* 0x00007cfb01007387 */ /* 0x000fe20000100800 */
[-C--:B------:R-:W-:Y:S01]  /*18b0*/  FMUL.FTZ R208, R9, R8.reuse ;  /* 0x0000000809d07220 */ /* 0x080fe20000410000 */
[----:B------:R-:W-:Y:S02]  /*18c0*/  FFMA.FTZ R93, R209, R8, R93 ;  /* 0x00000008d15d7223 */ /* 0x000fe4000001005d */
[----:B------:R-:W-:Y:S04]  /*18d0*/  STL [R1+0x64], R249 ;  /* 0x000064f901007387 */ /* 0x000fe80000100800 */
[----:B------:R-:W4:Y:S04]  /*18e0*/  LDL.LU R8, [R1+0x4c] ;  /* 0x00004c0001087983 */ /* 0x000f280000300800 */
[----:B------:R-:W4:Y:S01]  /*18f0*/  LDL.LU R11, [R1+0x34] ;  /* 0x00003400010b7983 */ /* 0x000f220000300800 */
[----:B------:R-:W-:-:S02]  /*1900*/  PRMT R5, R47, 0x7632, R5 ;  /* 0x000076322f057816 */ /* 0x000fc40000000005 */
[----:B------:R-:W-:Y:S01]  /*1910*/  PRMT R6, R187, 0x7632, R6 ;  /* 0x00007632bb067816 */ /* 0x000fe20000000006 */
[----:B------:R-:W-:Y:S01]  /*1920*/  FMUL.FTZ R207, R226, R200 ;  /* 0x000000c8e2cf7220 */ /* 0x000fe20000410000 */
[----:B------:R-:W-:Y:S02]  /*1930*/  SHF.L.U32 R5, R5, 0x10, RZ ;  /* 0x0000001005057819 */ /* 0x000fe400000006ff */
[----:B------:R-:W-:-:S05]  /*1940*/  SHF.L.U32 R6, R6, 0x10, RZ ;  /* 0x0000001006067819 */ /* 0x000fca00000006ff */
[-C--:B------:R-:W-:Y:S01]  /*1950*/  FMUL.FTZ R206, R5, R6.reuse ;  /* 0x0000000605ce7220 */ /* 0x080fe20000410000 */
[--C-:B------:R-:W-:Y:S01]  /*1960*/  FADD.FTZ R248, R248, R6.reuse ;  /* 0x00000006f8f87221 */ /* 0x100fe20000010000 */
[----:B------:R-:W-:Y:S01]  /*1970*/  FFMA.FTZ R95, R207, R6, R95 ;  /* 0x00000006cf5f7223 */ /* 0x000fe2000001005f */
[----:B------:R-:W-:Y:S02]  /*1980*/  PRMT R6, R48, 0x7632, R6 ;  /* 0x0000763230067816 */ /* 0x000fe40000000006 */
[----:B------:R-:W-:Y:S01]  /*1990*/  PRMT R5, R188, 0x7632, R5 ;  /* 0x00007632bc057816 */ /* 0x000fe20000000005 */
[----:B------:R-:W-:Y:S01]  /*19a0*/  FMUL.FTZ R205, R226, R18 ;  /* 0x00000012e2cd7220 */ /* 0x000fe20000410000 */
[----:B------:R-:W-:Y:S02]  /*19b0*/  SHF.L.U32 R6, R6, 0x10, RZ ;  /* 0x0000001006067819 */ /* 0x000fe400000006ff */
[----:B------:R-:W-:Y:S01]  /*19c0*/  SHF.L.U32 R5, R5, 0x10, RZ ;  /* 0x0000001005057819 */ /* 0x000fe200000006ff */
[----:B------:R-:W-:Y:S01]  /*19d0*/  FADD.FTZ R165, R165, R204 ;  /* 0x000000cca5a57221 */ /* 0x000fe20000010000 */
[----:B------:R-:W-:-:S03]  /*19e0*/  FFMA.FTZ R81, R221, R204, R81 ;  /* 0x000000ccdd517223 */ /* 0x000fc60000010051 */
[-C--:B------:R-:W-:Y:S01]  /*19f0*/  FMUL.FTZ R204, R6, R5.reuse ;  /* 0x0000000506cc7220 */ /* 0x080fe20000410000 */
[----:B------:R-:W-:Y:S01]  /*1a00*/  FFMA.FTZ R97, R205, R5, R97 ;  /* 0x00000005cd617223 */ /* 0x000fe20000010061 */
[----:B------:R-:W-:Y:S01]  /*1a10*/  PRMT R6, R49, 0x7632, R6 ;  /* 0x0000763231067816 */ /* 0x000fe20000000006 */
[----:B------:R-:W-:-:S03]  /*1a20*/  FMUL.FTZ R203, R226, R17 ;  /* 0x00000011e2cb7220 */ /* 0x000fc60000410000 */
[----:B------:R-:W-:Y:S01]  /*1a30*/  SHF.L.U32 R6, R6, 0x10, RZ ;  /* 0x0000001006067819 */ /* 0x000fe200000006ff */
[----:B------:R-:W-:Y:S01]  /*1a40*/  STL [R1+0x6c], R248 ;  /* 0x00006cf801007387 */ /* 0x000fe20000100800 */
[C---:B------:R-:W-:Y:S01]  /*1a50*/  FMUL.FTZ R201, R226.reuse, R16 ;  /* 0x00000010e2c97220 */ /* 0x040fe20000410000 */
[----:B------:R-:W-:Y:S01]  /*1a60*/  FMUL.FTZ R19, R226, R19 ;  /* 0x00000013e2137220 */ /* 0x000fe20000410000 */
[--C-:B--2---:R-:W-:Y:S01]  /*1a70*/  FADD.FTZ R13, R13, R5.reuse ;  /* 0x000000050d0d7221 */ /* 0x104fe20000010000 */
[----:B------:R-:W-:-:S04]  /*1a80*/  PRMT R5, R189, 0x7632, R5 ;  /* 0x00007632bd057816 */ /* 0x000fc80000000005 */
[----:B------:R-:W-:Y:S01]  /*1a90*/  SHF.L.U32 R5, R5, 0x10, RZ ;  /* 0x0000001005057819 */ /* 0x000fe200000006ff */
[----:B------:R-:W-:Y:S04]  /*1aa0*/  STL [R1+0x54], R13 ;  /* 0x0000540d01007387 */ /* 0x000fe80000100800 */
[-C--:B------:R-:W-:Y:S01]  /*1ab0*/  FMUL.FTZ R202, R6, R5.reuse ;  /* 0x0000000506ca7220 */ /* 0x080fe20000410000 */
[----:B------:R-:W-:Y:S01]  /*1ac0*/  FFMA.FTZ R99, R203, R5, R99 ;  /* 0x00000005cb637223 */ /* 0x000fe20000010063 */
[----:B------:R-:W-:-:S04]  /*1ad0*/  PRMT R6, R50, 0x7632, R6 ;  /* 0x0000763232067816 */ /* 0x000fc80000000006 */
[----:B------:R-:W-:Y:S01]  /*1ae0*/  SHF.L.U32 R6, R6, 0x10, RZ ;  /* 0x0000001006067819 */ /* 0x000fe200000006ff */
[--C-:B---3--:R-:W-:Y:S01]  /*1af0*/  FADD.FTZ R10, R10, R5.reuse ;  /* 0x000000050a0a7221 */ /* 0x108fe20000010000 */
[----:B------:R-:W-:-:S04]  /*1b00*/  PRMT R5, R190, 0x7632, R5 ;  /* 0x00007632be057816 */ /* 0x000fc80000000005 */
[----:B------:R0:W-:Y:S01]  /*1b10*/  STL [R1+0x5c], R10 ;  /* 0x00005c0a01007387 */ /* 0x0001e20000100800 */
[----:B------:R-:W-:-:S05]  /*1b20*/  SHF.L.U32 R5, R5, 0x10, RZ ;  /* 0x0000001005057819 */ /* 0x000fca00000006ff */
[-C--:B------:R-:W-:Y:S01]  /*1b30*/  FMUL.FTZ R200, R6, R5.reuse ;  /* 0x0000000506c87220 */ /* 0x080fe20000410000 */
[----:B0-----:R-:W2:Y:S01]  /*1b40*/  LDL.LU R10, [R1+0x3c] ;  /* 0x00003c00010a7983 */ /* 0x001ea20000300800 */
[----:B----4-:R-:W-:Y:S01]  /*1b50*/  FADD.FTZ R12, R12, R5 ;  /* 0x000000050c0c7221 */ /* 0x010fe20000010000 */
[----:B------:R-:W-:Y:S01]  /*1b60*/  FFMA.FTZ R101, R201, R5, R101 ;  /* 0x00000005c9657223 */ /* 0x000fe20000010065 */
[----:B------:R-:W-:Y:S01]  /*1b70*/  PRMT R5, R191, 0x7632, R5 ;  /* 0x00007632bf057816 */ /* 0x000fe20000000005 */
[----:B------:R-:W3:Y:S01]  /*1b80*/  LDL.LU R9, [R1+0x24] ;  /* 0x0000240001097983 */ /* 0x000ee20000300800 */
[----:B------:R-:W-:Y:S02]  /*1b90*/  PRMT R6, R51, 0x7632, R6 ;  /* 0x0000763233067816 */ /* 0x000fe40000000006 */
[----:B------:R-:W-:Y:S02]  /*1ba0*/  SHF.L.U32 R5, R5, 0x10, RZ ;  /* 0x0000001005057819 */ /* 0x000fe400000006ff */
[----:B------:R-:W-:-:S03]  /*1bb0*/  SHF.L.U32 R6, R6, 0x10, RZ ;  /* 0x0000001006067819 */ /* 0x000fc600000006ff */
[----:B------:R-:W-:Y:S01]  /*1bc0*/  FADD.FTZ R8, R8, R5 ;  /* 0x0000000508087221 */ /* 0x000fe20000010000 */
[-C--:B------:R-:W-:Y:S01]  /*1bd0*/  FFMA.FTZ R103, R19, R5.reuse, R103 ;  /* 0x0000000513677223 */ /* 0x080fe20000010067 */
[----:B------:R-:W-:Y:S01]  /*1be0*/  FMUL.FTZ R18, R6, R5 ;  /* 0x0000000506127220 */ /* 0x000fe20000410000 */
[----:B------:R-:W-:Y:S01]  /*1bf0*/  PRMT R5, R192, 0x7632, R5 ;  /* 0x00007632c0057816 */ /* 0x000fe20000000005 */
[----:B------:R-:W-:Y:S03]  /*1c00*/  STL [R1+0x44], R12 ;  /* 0x0000440c01007387 */ /* 0x000fe60000100800 */
[----:B------:R-:W-:Y:S01]  /*1c10*/  SHF.L.U32 R5, R5, 0x10, RZ ;  /* 0x0000001005057819 */ /* 0x000fe200000006ff */
[----:B------:R0:W-:Y:S04]  /*1c20*/  STL [R1+0x4c], R8 ;  /* 0x00004c0801007387 */ /* 0x0001e80000100800 */
[----:B------:R-:W-:Y:S01]  /*1c30*/  FADD.FTZ R11, R11, R5 ;  /* 0x000000050b0b7221 */ /* 0x000fe20000010000 */
[----:B0-----:R-:W4:Y:S04]  /*1c40*/  LDL.LU R8, [R1+0x2c] ;  /* 0x00002c0001087983 */ /* 0x001f280000300800 */
[----:B------:R-:W4:Y:S04]  /*1c50*/  LDL.LU R249, [R1+0x14] ;  /* 0x0000140001f97983 */ /* 0x000f280000300800 */
[----:B------:R0:W-:Y:S04]  /*1c60*/  STL [R1+0x34], R11 ;  /* 0x0000340b01007387 */ /* 0x0001e80000100800 */
[----:B------:R-:W4:Y:S01]  /*1c70*/  LDL.LU R248, [R1+0x1c] ;  /* 0x00001c0001f87983 */ /* 0x000f220000300800 */
[----:B------:R-:W-:Y:S01]  /*1c80*/  PRMT R6, R52, 0x7632, R6 ;  /* 0x0000763234067816 */ /* 0x000fe20000000006 */
[----:B------:R-:W-:-:S03]  /*1c90*/  FMUL.FTZ R17, R226, R14 ;  /* 0x0000000ee2117220 */ /* 0x000fc60000410000 */
[----:B------:R-:W-:Y:S01]  /*1ca0*/  SHF.L.U32 R6, R6, 0x10, RZ ;  /* 0x0000001006067819 */ /* 0x000fe200000006ff */
[----:B------:R-:W-:-:S04]  /*1cb0*/  FFMA.FTZ R105, R17, R5, R105 ;  /* 0x0000000511697223 */ /* 0x000fc80000010069 */
[----:B------:R-:W-:Y:S01]  /*1cc0*/  FMUL.FTZ R16, R6, R5 ;  /* 0x0000000506107220 */ /* 0x000fe20000410000 */
[----:B------:R-:W-:Y:S02]  /*1cd0*/  PRMT R6, R53, 0x7632, R6 ;  /* 0x0000763235067816 */ /* 0x000fe40000000006 */
[----:B------:R-:W-:Y:S01]  /*1ce0*/  PRMT R5, R193, 0x7632, R5 ;  /* 0x00007632c1057816 */ /* 0x000fe20000000005 */
[----:B------:R-:W-:Y:S01]  /*1cf0*/  FMUL.FTZ R15, R226, R15 ;  /* 0x0000000fe20f7220 */ /* 0x000fe20000410000 */
[----:B------:R-:W-:Y:S02]  /*1d00*/  SHF.L.U32 R6, R6, 0x10, RZ ;  /* 0x0000001006067819 */ /* 0x000fe400000006ff */
[----:B------:R-:W-:-:S05]  /*1d10*/  SHF.L.U32 R5, R5, 0x10, RZ ;  /* 0x0000001005057819 */ /* 0x000fca00000006ff */
[-C--:B------:R-:W-:Y:S01]  /*1d20*/  FMUL.FTZ R14, R6, R5.reuse ;  /* 0x00000005060e7220 */ /* 0x080fe20000410000 */
[----:B------:R-:W-:Y:S01]  /*1d30*/  FFMA.FTZ R107, R15, R5, R107 ;  /* 0x000000050f6b7223 */ /* 0x000fe2000001006b */
[----:B------:R-:W-:Y:S01]  /*1d40*/  PRMT R6, R54, 0x7632, R6 ;  /* 0x0000763236067816 */ /* 0x000fe20000000006 */
[----:B------:R-:W-:-:S03]  /*1d50*/  FMUL.FTZ R13, R226, R230 ;  /* 0x000000e6e20d7220 */ /* 0x000fc60000410000 */
[----:B------:R-:W-:Y:S01]  /*1d60*/  SHF.L.U32 R6, R6, 0x10, RZ ;  /* 0x0000001006067819 */ /* 0x000fe200000006ff */
[----:B0-----:R-:W-:Y:S01]  /*1d70*/  FMUL.FTZ R11, R226, R228 ;  /* 0x000000e4e20b7220 */ /* 0x001fe20000410000 */
[--C-:B--2---:R-:W-:Y:S01]  /*1d80*/  FADD.FTZ R10, R10, R5.reuse ;  /* 0x000000050a0a7221 */ /* 0x104fe20000010000 */
[----:B------:R-:W-:-:S04]  /*1d90*/  PRMT R5, R194, 0x7632, R5 ;  /* 0x00007632c2057816 */ /* 0x000fc80000000005 */
[----:B------:R-:W-:-:S05]  /*1da0*/  SHF.L.U32 R5, R5, 0x10, RZ ;  /* 0x0000001005057819 */ /* 0x000fca00000006ff */
[-C--:B------:R-:W-:Y:S01]  /*1db0*/  FMUL.FTZ R12, R6, R5.reuse ;  /* 0x00000005060c7220 */ /* 0x080fe20000410000 */
[----:B---3--:R-:W-:Y:S01]  /*1dc0*/  FADD.FTZ R9, R9, R5 ;  /* 0x0000000509097221 */ /* 0x008fe20000010000 */
[----:B------:R-:W-:Y:S01]  /*1dd0*/  FFMA.FTZ R109, R13, R5, R109 ;  /* 0x000000050d6d7223 */ /* 0x000fe2000001006d */
[----:B------:R-:W-:Y:S02]  /*1de0*/  PRMT R6, R55, 0x7632, R6 ;  /* 0x0000763237067816 */ /* 0x000fe40000000006 */
[----:B------:R-:W-:Y:S02]  /*1df0*/  PRMT R5, R195, 0x7632, R5 ;  /* 0x00007632c3057816 */ /* 0x000fe40000000005 */
[----:B------:R-:W-:Y:S02]  /*1e00*/  SHF.L.U32 R6, R6, 0x10, RZ ;  /* 0x0000001006067819 */ /* 0x000fe400000006ff */
[----:B------:R-:W-:Y:S01]  /*1e10*/  SHF.L.U32 R5, R5, 0x10, RZ ;  /* 0x0000001005057819 */ /* 0x000fe200000006ff */
[----:B------:R0:W-:Y:S04]  /*1e20*/  STL [R1+0x3c], R10 ;  /* 0x00003c0a01007387 */ /* 0x0001e80000100800 */
[----:B------:R1:W-:Y:S01]  /*1e30*/  STL [R1+0x24], R9 ;  /* 0x0000240901007387 */ /* 0x0003e20000100800 */
[-C--:B------:R-:W-:Y:S01]  /*1e40*/  FFMA.FTZ R111, R11, R5.reuse, R111 ;  /* 0x000000050b6f7223 */ /* 0x080fe2000001006f */
[----:B0-----:R-:W-:Y:S01]  /*1e50*/  FMUL.FTZ R10, R6, R5 ;  /* 0x00000005060a7220 */ /* 0x001fe20000410000 */
[--C-:B----4-:R-:W-:Y:S01]  /*1e60*/  FADD.FTZ R8, R8, R5.reuse ;  /* 0x0000000508087221 */ /* 0x110fe20000010000 */
[----:B------:R-:W-:Y:S01]  /*1e70*/  PRMT R5, R196, 0x7632, R5 ;  /* 0x00007632c4057816 */ /* 0x000fe20000000005 */
[----:B-1----:R-:W-:Y:S01]  /*1e80*/  FMUL.FTZ R9, R226, R4 ;  /* 0x00000004e2097220 */ /* 0x002fe20000410000 */
[----:B------:R-:W-:-:S02]  /*1e90*/  PRMT R4, R197, 0x7632, R4 ;  /* 0x00007632c5047816 */ /* 0x000fc40000000004 */
[----:B------:R-:W-:Y:S02]  /*1ea0*/  SHF.L.U32 R5, R5, 0x10, RZ ;  /* 0x0000001005057819 */ /* 0x000fe400000006ff */
[----:B------:R-:W-:-:S03]  /*1eb0*/  SHF.L.U32 R4, R4, 0x10, RZ ;  /* 0x0000001004047819 */ /* 0x000fc600000006ff */
[----:B------:R-:W-:Y:S02]  /*1ec0*/  FADD.FTZ R249, R249, R5 ;  /* 0x00000005f9f97221 */ /* 0x000fe40000010000 */
[----:B------:R-:W-:Y:S01]  /*1ed0*/  FADD.FTZ R248, R248, R4 ;  /* 0x00000004f8f87221 */ /* 0x000fe20000010000 */
[----:B------:R-:W-:Y:S04]  /*1ee0*/  STL [R1+0x2c], R8 ;  /* 0x00002c0801007387 */ /* 0x000fe80000100800 */
[----:B------:R-:W-:Y:S04]  /*1ef0*/  STL [R1+0x14], R249 ;  /* 0x000014f901007387 */ /* 0x000fe80000100800 */
[----:B------:R0:W-:Y:S04]  /*1f00*/  STL [R1+0x1c], R248 ;  /* 0x00001cf801007387 */ /* 0x0001e80000100800 */
[----:B0-----:R-:W2:Y:S04]  /*1f10*/  LDL.LU R248, [R1+0x80] ;  /* 0x0000800001f87983 */ /* 0x001ea80000300800 */
[----:B------:R-:W3:Y:S04]  /*1f20*/  LDL.LU R230, [R1+0x88] ;  /* 0x0000880001e67983 */ /* 0x000ee80000300800 */
[----:B------:R-:W4:Y:S04]  /*1f30*/  LDL.LU R251, [R1+0x70] ;  /* 0x0000700001fb7983 */ /* 0x000f280000300800 */
[----:B------:R-:W4:Y:S01]  /*1f40*/  LDL.LU R249, [R1+0x78] ;  /* 0x0000780001f97983 */ /* 0x000f220000300800 */
[----:B------:R-:W-:-:S04]  /*1f50*/  PRMT R6, R56, 0x7632, R6 ;  /* 0x0000763238067816 */ /* 0x000fc80000000006 */
[----:B------:R-:W-:-:S05]  /*1f60*/  SHF.L.U32 R6, R6, 0x10, RZ ;  /* 0x0000001006067819 */ /* 0x000fca00000006ff */
[----:B------:R-:W-:Y:S01]  /*1f70*/  FMUL.FTZ R8, R6, R5 ;  /* 0x0000000506087220 */ /* 0x000fe20000410000 */
[----:B------:R-:W-:Y:S01]  /*1f80*/  PRMT R6, R57, 0x7632, R6 ;  /* 0x0000763239067816 */ /* 0x000fe20000000006 */
[----:B------:R-:W-:-:S03]  /*1f90*/  FMUL.FTZ R7, R226, R7 ;  /* 0x00000007e2077220 */ /* 0x000fc60000410000 */
[----:B------:R-:W-:Y:S01]  /*1fa0*/  SHF.L.U32 R6, R6, 0x10, RZ ;  /* 0x0000001006067819 */ /* 0x000fe200000006ff */
[----:B------:R-:W-:Y:S01]  /*1fb0*/  FFMA.FTZ R113, R9, R5, R113 ;  /* 0x0000000509717223 */ /* 0x000fe20000010071 */
[-C--:B------:R-:W-:Y:S01]  /*1fc0*/  FFMA.FTZ R115, R7, R4.reuse, R115 ;  /* 0x0000000407737223 */ /* 0x080fe20000010073 */
[----:B------:R-:W-:Y:S02]  /*1fd0*/  PRMT R5, R198, 0x7632, R5 ;  /* 0x00007632c6057816 */ /* 0x000fe40000000005 */
[----:B------:R-:W-:Y:S01]  /*1fe0*/  FMUL.FTZ R6, R6, R4 ;  /* 0x0000000406067220 */ /* 0x000fe20000410000 */
[----:B------:R-:W-:Y:S02]  /*1ff0*/  PRMT R4, R58, 0x7632, R4 ;  /* 0x000076323a047816 */ /* 0x000fe40000000004 */
[----:B------:R-:W-:Y:S01]  /*2000*/  SHF.L.U32 R228, R5, 0x10, RZ ;  /* 0x0000001005e47819 */ /* 0x000fe200000006ff */
[----:B------:R-:W-:Y:S01]  /*2010*/  FMUL.FTZ R5, R226, R2 ;  /* 0x00000002e2057220 */ /* 0x000fe20000410000 */
[----:B------:R-:W-:-:S02]  /*2020*/  SHF.L.U32 R4, R4, 0x10, RZ ;  /* 0x0000001004047819 */ /* 0x000fc400000006ff */
[----:B------:R-:W-:Y:S01]  /*2030*/  PRMT R2, R59, 0x7632, R2 ;  /* 0x000076323b027816 */ /* 0x000fe20000000002 */
[--C-:B------:R-:W-:Y:S01]  /*2040*/  FADD.FTZ R161, R161, R228.reuse ;  /* 0x000000e4a1a17221 */ /* 0x100fe20000010000 */
[-C--:B------:R-:W-:Y:S01]  /*2050*/  FFMA.FTZ R117, R5, R228.reuse, R117 ;  /* 0x000000e405757223 */ /* 0x080fe20000010075 */
[----:B------:R-:W-:Y:S01]  /*2060*/  FMUL.FTZ R4, R4, R228 ;  /* 0x000000e404047220 */ /* 0x000fe20000410000 */
[----:B------:R-:W-:Y:S01]  /*2070*/  PRMT R228, R199, 0x7632, R228 ;  /* 0x00007632c7e47816 */ /* 0x000fe200000000e4 */
[----:B------:R-:W-:Y:S01]  /*2080*/  FMUL.FTZ R3, R226, R3 ;  /* 0x00000003e2037220 */ /* 0x000fe20000410000 */
[----:B------:R-:W-:Y:S02]  /*2090*/  SHF.L.U32 R2, R2, 0x10, RZ ;  /* 0x0000001002027819 */ /* 0x000fe400000006ff */
[----:B------:R-:W-:Y:S02]  /*20a0*/  SHF.L.U32 R228, R228, 0x10, RZ ;  /* 0x00000010e4e47819 */ /* 0x000fe400000006ff */
[----:B------:R-:W-:Y:S01]  /*20b0*/  SHF.L.U32 R182, R182, 0x10, RZ ;  /* 0x00000010b6b67819 */ /* 0x000fe200000006ff */
[----:B------:R-:W-:Y:S01]  /*20c0*/  FMUL.FTZ R0, R226, R0 ;  /* 0x00000000e2007220 */ /* 0x000fe20000410000 */
[----:B------:R-:W-:Y:S01]  /*20d0*/  SHF.L.U32 R180, R180, 0x10, RZ ;  /* 0x00000010b4b47819 */ /* 0x000fe200000006ff */
[-C--:B------:R-:W-:Y:S01]  /*20e0*/  FMUL.FTZ R2, R2, R228.reuse ;  /* 0x000000e402027220 */ /* 0x080fe20000410000 */
[----:B------:R-:W-:Y:S01]  /*20f0*/  FADD.FTZ R163, R163, R228 ;  /* 0x000000e4a3a37221 */ /* 0x000fe20000010000 */
[----:B------:R-:W-:Y:S01]  /*2100*/  FFMA.FTZ R119, R3, R228, R119 ;  /* 0x000000e403777223 */ /* 0x000fe20000010077 */
[----:B------:R-:W-:Y:S01]  /*2110*/  SHF.L.U32 R228, R40, 0x10, RZ ;  /* 0x0000001028e47819 */ /* 0x000fe200000006ff */
[----:B------:R-:W-:Y:S01]  /*2120*/  FADD.FTZ R164, R164, R180 ;  /* 0x000000b4a4a47221 */ /* 0x000fe20000010000 */
[-C--:B------:R-:W-:Y:S01]  /*2130*/  FFMA.FTZ R80, R0, R180.reuse, R80 ;  /* 0x000000b400507223 */ /* 0x080fe20000010050 */
[----:B------:R-:W-:Y:S01]  /*2140*/  SHF.L.U32 R181, R181, 0x10, RZ ;  /* 0x00000010b5b57819 */ /* 0x000fe200000006ff */
[----:B------:R-:W-:Y:S01]  /*2150*/  FMUL.FTZ R223, R226, R223 ;  /* 0x000000dfe2df7220 */ /* 0x000fe20000410000 */
[----:B------:R-:W-:Y:S01]  /*2160*/  FMUL.FTZ R180, R228, R180 ;  /* 0x000000b4e4b47220 */ /* 0x000fe20000410000 */
[----:B------:R-:W-:-:S02]  /*2170*/  SHF.L.U32 R228, R41, 0x10, RZ ;  /* 0x0000001029e47819 */ /* 0x000fc400000006ff */
[----:B------:R-:W-:Y:S01]  /*2180*/  FADD.FTZ R166, R166, R181 ;  /* 0x000000b5a6a67221 */ /* 0x000fe20000010000 */
[-C--:B------:R-:W-:Y:S01]  /*2190*/  FFMA.FTZ R82, R223, R181.reuse, R82 ;  /* 0x000000b5df527223 */ /* 0x080fe20000010052 */
[----:B------:R-:W-:Y:S01]  /*21a0*/  SHF.L.U32 R183, R183, 0x10, RZ ;  /* 0x00000010b7b77819 */ /* 0x000fe200000006ff */
[----:B------:R-:W-:Y:S01]  /*21b0*/  FMUL.FTZ R181, R228, R181 ;  /* 0x000000b5e4b57220 */ /* 0x000fe20000410000 */
[----:B------:R-:W-:Y:S01]  /*21c0*/  SHF.L.U32 R228, R42, 0x10, RZ ;  /* 0x000000102ae47819 */ /* 0x000fe200000006ff */
[----:B------:R-:W-:-:S04]  /*21d0*/  FMUL.FTZ R229, R226, R229 ;  /* 0x000000e5e2e57220 */ /* 0x000fc80000410000 */
[-C--:B------:R-:W-:Y:S01]  /*21e0*/  FFMA.FTZ R84, R229, R182.reuse, R84 ;  /* 0x000000b6e5547223 */ /* 0x080fe20000010054 */
[----:B------:R-:W-:Y:S01]  /*21f0*/  FMUL.FTZ R228, R228, R182 ;  /* 0x000000b6e4e47220 */ /* 0x000fe20000410000 */
[C---:B------:R-:W-:Y:S01]  /*2200*/  FMUL.FTZ R231, R226.reuse, R231 ;  /* 0x000000e7e2e77220 */ /* 0x040fe20000410000 */
[----:B------:R-:W-:-:S03]  /*2210*/  FMUL.FTZ R232, R226, R232 ;  /* 0x000000e8e2e87220 */ /* 0x000fc60000410000 */
[----:B------:R-:W-:Y:S01]  /*2220*/  FFMA.FTZ R86, R231, R183, R86 ;  /* 0x000000b7e7567223 */ /* 0x000fe20000010056 */
[----:B--2---:R-:W-:-:S05]  /*2230*/  FADD.FTZ R248, R248, R182 ;  /* 0x000000b6f8f87221 */ /* 0x004fca0000010000 */
[----:B------:R0:W-:Y:S04]  /*2240*/  STL [R1+0x80], R248 ;  /* 0x000080f801007387 */ /* 0x0001e80000100800 */
[----:B------:R-:W2:Y:S04]  /*2250*/  LDL.LU R252, [R1+0x60] ;  /* 0x0000600001fc7983 */ /* 0x000ea80000300800 */
[----:B0-----:R-:W2:Y:S01]  /*2260*/  LDL.LU R248, [R1+0x68] ;  /* 0x0000680001f87983 */ /* 0x001ea20000300800 */
[----:B---3--:R-:W-:Y:S01]  /*2270*/  FADD.FTZ R230, R230, R183 ;  /* 0x000000b7e6e67221 */ /* 0x008fe20000010000 */
[----:B------:R-:W-:-:S04]  /*2280*/  SHF.L.U32 R182, R43, 0x10, RZ ;  /* 0x000000102bb67819 */ /* 0x000fc800000006ff */
[----:B------:R0:W-:Y:S02]  /*2290*/  STL [R1+0x88], R230 ;  /* 0x000088e601007387 */ /* 0x0001e40000100800 */
[----:B0-----:R-:W-:Y:S01]  /*22a0*/  FMUL.FTZ R230, R182, R183 ;  /* 0x000000b7b6e67220 */ /* 0x001fe20000410000 */
[----:B------:R-:W-:-:S05]  /*22b0*/  SHF.L.U32 R182, R184, 0x10, RZ ;  /* 0x00000010b8b67819 */ /* 0x000fca00000006ff */
[----:B----4-:R-:W-:-:S05]  /*22c0*/  FADD.FTZ R251, R251, R182 ;  /* 0x000000b6fbfb7221 */ /* 0x010fca0000010000 */
[----:B------:R0:W-:Y:S04]  /*22d0*/  STL [R1+0x70], R251 ;  /* 0x000070fb01007387 */ /* 0x0001e80000100800 */
[----:B0-----:R-:W3:Y:S01]  /*22e0*/  LDL.LU R251, [R1+0x50] ;  /* 0x0000500001fb7983 */ /* 0x001ee20000300800 */
[----:B------:R-:W-:Y:S01]  /*22f0*/  SHF.L.U32 R183, R44, 0x10, RZ ;  /* 0x000000102cb77819 */ /* 0x000fe200000006ff */
[----:B------:R-:W-:-:S04]  /*2300*/  FFMA.FTZ R88, R232, R182, R88 ;  /* 0x000000b6e8587223 */ /* 0x000fc80000010058 */
[----:B------:R-:W-:Y:S01]  /*2310*/  FMUL.FTZ R184, R183, R182 ;  /* 0x000000b6b7b87220 */ /* 0x000fe20000410000 */
[----:B------:R-:W-:-:S05]  /*2320*/  SHF.L.U32 R182, R185, 0x10, RZ ;  /* 0x00000010b9b67819 */ /* 0x000fca00000006ff */
[----:B------:R-:W-:-:S05]  /*2330*/  FADD.FTZ R249, R249, R182 ;  /* 0x000000b6f9f97221 */ /* 0x000fca0000010000 */
[----:B------:R0:W-:Y:S04]  /*2340*/  STL [R1+0x78], R249 ;  /* 0x000078f901007387 */ /* 0x0001e80000100800 */
[----:B0-----:R-:W4:Y:S01]  /*2350*/  LDL.LU R249, [R1+0x58] ;  /* 0x0000580001f97983 */ /* 0x001f220000300800 */
[----:B------:R-:W-:Y:S01]  /*2360*/  SHF.L.U32 R183, R45, 0x10, RZ ;  /* 0x000000102db77819 */ /* 0x000fe200000006ff */
[C---:B------:R-:W-:Y:S01]  /*2370*/  FMUL.FTZ R233, R226.reuse, R233 ;  /* 0x000000e9e2e97220 */ /* 0x040fe20000410000 */
[----:B------:R-:W-:-:S03]  /*2380*/  FMUL.FTZ R234, R226, R234 ;  /* 0x000000eae2ea7220 */ /* 0x000fc60000410000 */
[-C--:B------:R-:W-:Y:S01]  /*2390*/  FFMA.FTZ R90, R233, R182.reuse, R90 ;  /* 0x000000b6e95a7223 */ /* 0x080fe2000001005a */
[----:B------:R-:W-:Y:S01]  /*23a0*/  FMUL.FTZ R185, R183, R182 ;  /* 0x000000b6b7b97220 */ /* 0x000fe20000410000 */
[----:B------:R-:W-:Y:S02]  /*23b0*/  SHF.L.U32 R182, R186, 0x10, RZ ;  /* 0x00000010bab67819 */ /* 0x000fe400000006ff */
[----:B------:R-:W-:-:S03]  /*23c0*/  SHF.L.U32 R183, R46, 0x10, RZ ;  /* 0x000000102eb77819 */ /* 0x000fc600000006ff */
[-C--:B------:R-:W-:Y:S02]  /*23d0*/  FFMA.FTZ R92, R234, R182.reuse, R92 ;  /* 0x000000b6ea5c7223 */ /* 0x080fe4000001005c */
[----:B------:R-:W-:Y:S01]  /*23e0*/  FMUL.FTZ R186, R183, R182 ;  /* 0x000000b6b7ba7220 */ /* 0x000fe20000410000 */
[----:B------:R-:W-:Y:S01]  /*23f0*/  SHF.L.U32 R183, R47, 0x10, RZ ;  /* 0x000000102fb77819 */ /* 0x000fe200000006ff */
[C---:B------:R-:W-:Y:S01]  /*2400*/  FMUL.FTZ R235, R226.reuse, R235 ;  /* 0x000000ebe2eb7220 */ /* 0x040fe20000410000 */
[----:B------:R-:W-:Y:S01]  /*2410*/  FMUL.FTZ R236, R226, R236 ;  /* 0x000000ece2ec7220 */ /* 0x000fe20000410000 */
[----:B--2---:R-:W-:Y:S01]  /*2420*/  FADD.FTZ R252, R252, R182 ;  /* 0x000000b6fcfc7221 */ /* 0x004fe20000010000 */
[----:B------:R-:W-:-:S05]  /*2430*/  SHF.L.U32 R182, R187, 0x10, RZ ;  /* 0x00000010bbb67819 */ /* 0x000fca00000006ff */
[----:B------:R-:W-:Y:S01]  /*2440*/  FADD.FTZ R248, R248, R182 ;  /* 0x000000b6f8f87221 */ /* 0x000fe20000010000 */
[----:B------:R-:W-:Y:S04]  /*2450*/  STL [R1+0x60], R252 ;  /* 0x000060fc01007387 */ /* 0x000fe80000100800 */
[----:B------:R0:W-:Y:S04]  /*2460*/  STL [R1+0x68], R248 ;  /* 0x000068f801007387 */ /* 0x0001e80000100800 */
[----:B0-----:R-:W2:Y:S01]  /*2470*/  LDL.LU R248, [R1+0x40] ;  /* 0x0000400001f87983 */ /* 0x001ea20000300800 */
[-C--:B------:R-:W-:Y:S01]  /*2480*/  FFMA.FTZ R94, R235, R182.reuse, R94 ;  /* 0x000000b6eb5e7223 */ /* 0x080fe2000001005e */
[----:B------:R-:W-:Y:S01]  /*2490*/  FMUL.FTZ R187, R183, R182 ;  /* 0x000000b6b7bb7220 */ /* 0x000fe20000410000 */
[----:B------:R-:W-:-:S05]  /*24a0*/  SHF.L.U32 R182, R188, 0x10, RZ ;  /* 0x00000010bcb67819 */ /* 0x000fca00000006ff */
[----:B---3--:R-:W-:-:S05]  /*24b0*/  FADD.FTZ R251, R251, R182 ;  /* 0x000000b6fbfb7221 */ /* 0x008fca0000010000 */
[----:B------:R0:W-:Y:S04]  /*24c0*/  STL [R1+0x50], R251 ;  /* 0x000050fb01007387 */ /* 0x0001e80000100800 */
[----:B------:R-:W3:Y:S01]  /*24d0*/  LDL.LU R252, [R1+0x48] ;  /* 0x0000480001fc7983 */ /* 0x000ee20000300800 */
[----:B------:R-:W-:Y:S01]  /*24e0*/  SHF.L.U32 R183, R48, 0x10, RZ ;  /* 0x0000001030b77819 */ /* 0x000fe200000006ff */
[-C--:B------:R-:W-:Y:S02]  /*24f0*/  FFMA.FTZ R96, R236, R182.reuse, R96 ;  /* 0x000000b6ec607223 */ /* 0x080fe40000010060 */
[----:B0-----:R-:W3:Y:S02]  /*2500*/  LDL.LU R251, [R1+0x30] ;  /* 0x0000300001fb7983 */ /* 0x001ee40000300800 */
[----:B------:R-:W-:Y:S01]  /*2510*/  FMUL.FTZ R188, R183, R182 ;  /* 0x000000b6b7bc7220 */ /* 0x000fe20000410000 */
[----:B------:R-:W-:-:S05]  /*2520*/  SHF.L.U32 R182, R189, 0x10, RZ ;  /* 0x00000010bdb67819 */ /* 0x000fca00000006ff */
[----:B----4-:R-:W-:-:S05]  /*2530*/  FADD.FTZ R249, R249, R182 ;  /* 0x000000b6f9f97221 */ /* 0x010fca0000010000 */
[----:B------:R0:W-:Y:S04]  /*2540*/  STL [R1+0x58], R249 ;  /* 0x000058f901007387 */ /* 0x0001e80000100800 */
[----:B0-----:R-:W4:Y:S01]  /*2550*/  LDL.LU R249, [R1+0x38] ;  /* 0x0000380001f97983 */ /* 0x001f220000300800 */
[----:B------:R-:W-:Y:S01]  /*2560*/  SHF.L.U32 R183, R49, 0x10, RZ ;  /* 0x0000001031b77819 */ /* 0x000fe200000006ff */
[----:B------:R-:W-:-:S04]  /*2570*/  FMUL.FTZ R237, R226, R237 ;  /* 0x000000ede2ed7220 */ /* 0x000fc80000410000 */
[-C--:B------:R-:W-:Y:S01]  /*2580*/  FFMA.FTZ R98, R237, R182.reuse, R98 ;  /* 0x000000b6ed627223 */ /* 0x080fe20000010062 */
[----:B------:R-:W-:Y:S01]  /*2590*/  FMUL.FTZ R189, R183, R182 ;  /* 0x000000b6b7bd7220 */ /* 0x000fe20000410000 */
[----:B------:R-:W-:Y:S02]  /*25a0*/  SHF.L.U32 R182, R190, 0x10, RZ ;  /* 0x00000010beb67819 */ /* 0x000fe400000006ff */
[----:B------:R-:W-:-:S05]  /*25b0*/  SHF.L.U32 R183, R50, 0x10, RZ ;  /* 0x0000001032b77819 */ /* 0x000fca00000006ff */
[----:B------:R-:W-:Y:S01]  /*25c0*/  FMUL.FTZ R190, R183, R182 ;  /* 0x000000b6b7be7220 */ /* 0x000fe20000410000 */
[----:B------:R-:W-:Y:S01]  /*25d0*/  FFMA.FTZ R183, R0, R180, RZ ;  /* 0x000000b400b77223 */ /* 0x000fe200000100ff */
[C---:B------:R-:W-:Y:S01]  /*25e0*/  FMUL.FTZ R239, R226.reuse, R239 ;  /* 0x000000efe2ef7220 */ /* 0x040fe20000410000 */
[C---:B------:R-:W-:Y:S01]  /*25f0*/  FMUL.FTZ R240, R226.reuse, R240 ;  /* 0x000000f0e2f07220 */ /* 0x040fe20000410000 */
[----:B------:R-:W-:Y:S01]  /*2600*/  FMUL.FTZ R241, R226, R241 ;  /* 0x000000f1e2f17220 */ /* 0x000fe20000410000 */
[----:B--2---:R-:W-:-:S05]  /*2610*/  FADD.FTZ R248, R248, R182 ;  /* 0x000000b6f8f87221 */ /* 0x004fca0000010000 */
[----:B------:R0:W-:Y:S02]  /*2620*/  STL [R1+0x40], R248 ;  /* 0x000040f801007387 */ /* 0x0001e40000100800 */
[----:B0-----:R-:W-:Y:S01]  /*2630*/  FFMA.FTZ R248, R221, R220, R183 ;  /* 0x000000dcddf87223 */ /* 0x001fe200000100b7 */
[----:B------:R-:W-:-:S03]  /*2640*/  SHF.L.U32 R183, R191, 0x10, RZ ;  /* 0x00000010bfb77819 */ /* 0x000fc600000006ff */
[----:B------:R-:W-:-:S04]  /*2650*/  FFMA.FTZ R191, R223, R181, R248 ;  /* 0x000000b5dfbf7223 */ /* 0x000fc800000100f8 */
[----:B------:R-:W-:Y:S01]  /*2660*/  FFMA.FTZ R248, R219, R217, R191 ;  /* 0x000000d9dbf87223 */ /* 0x000fe200000100bf */
[----:B------:R-:W-:-:S03]  /*2670*/  SHF.L.U32 R191, R51, 0x10, RZ ;  /* 0x0000001033bf7819 */ /* 0x000fc600000006ff */
[----:B------:R-:W-:Y:S01]  /*2680*/  FFMA.FTZ R248, R229, R228, R248 ;  /* 0x000000e4e5f87223 */ /* 0x000fe200000100f8 */
[-C--:B------:R-:W-:Y:S01]  /*2690*/  FFMA.FTZ R102, R239, R183.reuse, R102 ;  /* 0x000000b7ef667223 */ /* 0x080fe20000010066 */
[----:B------:R-:W-:Y:S02]  /*26a0*/  FMUL.FTZ R191, R191, R183 ;  /* 0x000000b7bfbf7220 */ /* 0x000fe40000410000 */
[----:B------:R-:W-:Y:S01]  /*26b0*/  FFMA.FTZ R248, R218, R216, R248 ;  /* 0x000000d8daf87223 */ /* 0x000fe200000100f8 */
[----:B---3--:R-:W-:Y:S01]  /*26c0*/  FADD.FTZ R252, R252, R183 ;  /* 0x000000b7fcfc7221 */ /* 0x008fe20000010000 */
[----:B------:R-:W-:Y:S02]  /*26d0*/  SHF.L.U32 R183, R192, 0x10, RZ ;  /* 0x00000010c0b77819 */ /* 0x000fe400000006ff */
[----:B------:R-:W-:-:S04]  /*26e0*/  FFMA.FTZ R192, R231, R230, R248 ;  /* 0x000000e6e7c07223 */ /* 0x000fc800000100f8 */
[----:B------:R-:W-:Y:S01]  /*26f0*/  FFMA.FTZ R248, R215, R214, R192 ;  /* 0x000000d6d7f87223 */ /* 0x000fe200000100c0 */
[----:B------:R-:W-:-:S03]  /*2700*/  SHF.L.U32 R192, R52, 0x10, RZ ;  /* 0x0000001034c07819 */ /* 0x000fc600000006ff */
[----:B------:R-:W-:Y:S01]  /*2710*/  FFMA.FTZ R248, R232, R184, R248 ;  /* 0x000000b8e8f87223 */ /* 0x000fe200000100f8 */
[----:B------:R-:W-:Y:S01]  /*2720*/  FADD.FTZ R251, R251, R183 ;  /* 0x000000b7fbfb7221 */ /* 0x000fe20000010000 */
[-C--:B------:R-:W-:Y:S02]  /*2730*/  FFMA.FTZ R104, R240, R183.reuse, R104 ;  /* 0x000000b7f0687223 */ /* 0x080fe40000010068 */
[----:B------:R-:W-:Y:S01]  /*2740*/  FFMA.FTZ R248, R213, R212, R248 ;  /* 0x000000d4d5f87223 */ /* 0x000fe200000100f8 */
[----:B------:R-:W-:Y:S01]  /*2750*/  FMUL.FTZ R192, R192, R183 ;  /* 0x000000b7c0c07220 */ /* 0x000fe20000410000 */
[----:B------:R-:W-:Y:S02]  /*2760*/  SHF.L.U32 R183, R193, 0x10, RZ ;  /* 0x00000010c1b77819 */ /* 0x000fe400000006ff */
[----:B------:R-:W-:-:S04]  /*2770*/  FFMA.FTZ R193, R233, R185, R248 ;  /* 0x000000b9e9c17223 */ /* 0x000fc800000100f8 */
[----:B------:R-:W-:Y:S01]  /*2780*/  FFMA.FTZ R248, R211, R210, R193 ;  /* 0x000000d2d3f87223 */ /* 0x000fe200000100c1 */
[----:B------:R-:W-:-:S03]  /*2790*/  SHF.L.U32 R193, R53, 0x10, RZ ;  /* 0x0000001035c17819 */ /* 0x000fc600000006ff */
[----:B------:R-:W-:Y:S01]  /*27a0*/  FFMA.FTZ R248, R234, R186, R248 ;  /* 0x000000baeaf87223 */ /* 0x000fe200000100f8 */
[----:B------:R0:W-:Y:S03]  /*27b0*/  STL [R1+0x48], R252 ;  /* 0x000048fc01007387 */ /* 0x0001e60000100800 */
[----:B------:R-:W-:Y:S01]  /*27c0*/  FFMA.FTZ R248, R209, R208, R248 ;  /* 0x000000d0d1f87223 */ /* 0x000fe200000100f8 */
[----:B----4-:R-:W-:Y:S01]  /*27d0*/  FADD.FTZ R249, R249, R183 ;  /* 0x000000b7f9f97221 */ /* 0x010fe20000010000 */
[----:B------:R1:W-:Y:S01]  /*27e0*/  STL [R1+0x30], R251 ;  /* 0x000030fb01007387 */ /* 0x0003e20000100800 */
[-C--:B------:R-:W-:Y:S01]  /*27f0*/  FFMA.FTZ R106, R241, R183.reuse, R106 ;  /* 0x000000b7f16a7223 */ /* 0x080fe2000001006a */
[----:B------:R-:W-:Y:S01]  /*2800*/  FMUL.FTZ R193, R193, R183 ;  /* 0x000000b7c1c17220 */ /* 0x000fe20000410000 */
[----:B------:R-:W-:Y:S01]  /*2810*/  SHF.L.U32 R183, R194, 0x10, RZ ;  /* 0x00000010c2b77819 */ /* 0x000fe200000006ff */
[----:B0-----:R-:W2:Y:S01]  /*2820*/  LDL.LU R252, [R1+0x28] ;  /* 0x0000280001fc7983 */ /* 0x001ea20000300800 */
[----:B------:R-:W-:-:S03]  /*2830*/  FFMA.FTZ R194, R235, R187, R248 ;  /* 0x000000bbebc27223 */ /* 0x000fc600000100f8 */
[----:B-1----:R-:W3:Y:S04]  /*2840*/  LDL.LU R251, [R1+0x10] ;  /* 0x0000100001fb7983 */ /* 0x002ee80000300800 */
[----:B------:R0:W-:Y:S04]  /*2850*/  STL [R1+0x38], R249 ;  /* 0x000038f901007387 */ /* 0x0001e80000100800 */
[----:B0-----:R-:W4:Y:S04]  /*2860*/  LDL.LU R249, [R1+0x18] ;  /* 0x0000180001f97983 */ /* 0x001f280000300800 */
[----:B------:R-:W2:Y:S01]  /*2870*/  LDL.LU R248, [R1+0x20] ;  /* 0x0000200001f87983 */ /* 0x000ea20000300800 */
[----:B------:R-:W-:-:S04]  /*2880*/  FMUL.FTZ R238, R226, R238 ;  /* 0x000000eee2ee7220 */ /* 0x000fc80000410000 */
[----:B------:R-:W-:Y:S01]  /*2890*/  FFMA.FTZ R100, R238, R182, R100 ;  /* 0x000000b6ee647223 */ /* 0x000fe20000010064 */
[----:B------:R-:W-:-:S04]  /*28a0*/  FADD.FTZ R182, RZ, R180 ;  /* 0x000000b4ffb67221 */ /* 0x000fc80000010000 */
[----:B------:R-:W-:-:S04]  /*28b0*/  FADD.FTZ R182, R220, R182 ;  /* 0x000000b6dcb67221 */ /* 0x000fc80000010000 */
        /* <DEDUP_REMOVED lines=13> */
[----:B------:R-:W-:Y:S01]  /*2990*/  FADD.FTZ R182, R206, R182 ;  /* 0x000000b6ceb67221 */ /* 0x000fe20000010000 */
[----:B------:R-:W-:-:S03]  /*29a0*/  FMUL.FTZ R242, R226, R242 ;  /* 0x000000f2e2f27220 */ /* 0x000fc60000410000 */
[----:B------:R-:W-:Y:S01]  /*29b0*/  FADD.FTZ R182, R188, R182 ;  /* 0x000000b6bcb67221 */ /* 0x000fe20000010000 */
[----:B------:R-:W-:-:S03]  /*29c0*/  FFMA.FTZ R108, R242, R183, R108 ;  /* 0x000000b7f26c7223 */ /* 0x000fc6000001006c */
[----:B------:R-:W-:-:S04]  /*29d0*/  FADD.FTZ R182, R204, R182 ;  /* 0x000000b6ccb67221 */ /* 0x000fc80000010000 */
[----:B------:R-:W-:-:S04]  /*29e0*/  FADD.FTZ R182, R189, R182 ;  /* 0x000000b6bdb67221 */ /* 0x000fc80000010000 */
[----:B------:R-:W-:Y:S01]  /*29f0*/  FADD.FTZ R182, R202, R182 ;  /* 0x000000b6cab67221 */ /* 0x000fe20000010000 */
[----:B------:R-:W-:-:S03]  /*2a00*/  FMUL.FTZ R243, R226, R243 ;  /* 0x000000f3e2f37220 */ /* 0x000fc60000410000 */
[----:B------:R-:W-:-:S04]  /*2a10*/  FADD.FTZ R182, R190, R182 ;  /* 0x000000b6beb67221 */ /* 0x000fc80000010000 */
        /* <DEDUP_REMOVED lines=8> */
[----:B------:R-:W-:Y:S01]  /*2aa0*/  FMUL.FTZ R245, R226, R245 ;  /* 0x000000f5e2f57220 */ /* 0x000fe20000410000 */
[----:B--2---:R-:W-:-:S05]  /*2ab0*/  FADD.FTZ R248, R248, R183 ;  /* 0x000000b7f8f87221 */ /* 0x004fca0000010000 */
[----:B------:R0:W-:Y:S02]  /*2ac0*/  STL [R1+0x20], R248 ;  /* 0x000020f801007387 */ /* 0x0001e40000100800 */
[----:B0-----:R-:W-:Y:S01]  /*2ad0*/  FFMA.FTZ R248, R207, R206, R194 ;  /* 0x000000cecff87223 */ /* 0x001fe200000100c2 */
[----:B------:R-:W-:-:S03]  /*2ae0*/  SHF.L.U32 R194, R54, 0x10, RZ ;  /* 0x0000001036c27819 */ /* 0x000fc600000006ff */
[----:B------:R-:W-:Y:S02]  /*2af0*/  FFMA.FTZ R248, R236, R188, R248 ;  /* 0x000000bcecf87223 */ /* 0x000fe400000100f8 */
[----:B------:R-:W-:Y:S02]  /*2b00*/  FMUL.FTZ R194, R194, R183 ;  /* 0x000000b7c2c27220 */ /* 0x000fe40000410000 */
[----:B------:R-:W-:Y:S01]  /*2b10*/  FFMA.FTZ R248, R205, R204, R248 ;  /* 0x000000cccdf87223 */ /* 0x000fe200000100f8 */
[----:B------:R-:W-:-:S03]  /*2b20*/  SHF.L.U32 R183, R195, 0x10, RZ ;  /* 0x00000010c3b77819 */ /* 0x000fc600000006ff */
        /* <DEDUP_REMOVED lines=13> */
[----:B---3--:R-:W-:Y:S01]  /*2c00*/  FADD.FTZ R251, R251, R183 ;  /* 0x000000b7fbfb7221 */ /* 0x008fe20000010000 */
[-C--:B------:R-:W-:Y:S02]  /*2c10*/  FFMA.FTZ R112, R244, R183.reuse, R112 ;  /* 0x000000b7f4707223 */ /* 0x080fe40000010070 */
[----:B------:R-:W-:Y:S01]  /*2c20*/  FFMA.FTZ R248, R17, R16, R248 ;  /* 0x0000001011f87223 */ /* 0x000fe200000100f8 */
[----:B------:R-:W-:Y:S01]  /*2c30*/  FMUL.FTZ R196, R196, R183 ;  /* 0x000000b7c4c47220 */ /* 0x000fe20000410000 */
[----:B------:R-:W-:Y:S02]  /*2c40*/  SHF.L.U32 R183, R197, 0x10, RZ ;  /* 0x00000010c5b77819 */ /* 0x000fe400000006ff */
[----:B------:R-:W-:-:S04]  /*2c50*/  FFMA.FTZ R197, R241, R193, R248 ;  /* 0x000000c1f1c57223 */ /* 0x000fc800000100f8 */
[----:B------:R-:W-:Y:S01]  /*2c60*/  FFMA.FTZ R248, R15, R14, R197 ;  /* 0x0000000e0ff87223 */ /* 0x000fe200000100c5 */
[----:B------:R-:W-:-:S03]  /*2c70*/  FADD.FTZ R182, R182, R194 ;  /* 0x000000c2b6b67221 */ /* 0x000fc60000010000 */
[----:B------:R-:W-:Y:S01]  /*2c80*/  FFMA.FTZ R248, R242, R194, R248 ;  /* 0x000000c2f2f87223 */ /* 0x000fe200000100f8 */
[----:B------:R-:W-:Y:S01]  /*2c90*/  FADD.FTZ R182, R182, R12 ;  /* 0x0000000cb6b67221 */ /* 0x000fe20000010000 */
[----:B------:R-:W-:Y:S02]  /*2ca0*/  SHF.L.U32 R197, R57, 0x10, RZ ;  /* 0x0000001039c57819 */ /* 0x000fe400000006ff */
[----:B------:R-:W-:Y:S01]  /*2cb0*/  FFMA.FTZ R248, R13, R12, R248 ;  /* 0x0000000c0df87223 */ /* 0x000fe200000100f8 */
[----:B------:R-:W-:-:S03]  /*2cc0*/  FADD.FTZ R182, R182, R195 ;  /* 0x000000c3b6b67221 */ /* 0x000fc60000010000 */
[----:B------:R-:W-:Y:S01]  /*2cd0*/  FFMA.FTZ R248, R243, R195, R248 ;  /* 0x000000c3f3f87223 */ /* 0x000fe200000100f8 */
[----:B----4-:R-:W-:Y:S01]  /*2ce0*/  FADD.FTZ R249, R249, R183 ;  /* 0x000000b7f9f97221 */ /* 0x010fe20000010000 */
[-C--:B------:R-:W-:Y:S01]  /*2cf0*/  FFMA.FTZ R114, R245, R183.reuse, R114 ;  /* 0x000000b7f5727223 */ /* 0x080fe20000010072 */
[----:B------:R-:W-:Y:S01]  /*2d00*/  FMUL.FTZ R197, R197, R183 ;  /* 0x000000b7c5c57220 */ /* 0x000fe20000410000 */
[----:B------:R-:W-:Y:S01]  /*2d10*/  SHF.L.U32 R183, R198, 0x10, RZ ;  /* 0x00000010c6b77819 */ /* 0x000fe200000006ff */
[----:B------:R-:W-:Y:S01]  /*2d20*/  FFMA.FTZ R248, R11, R10, R248 ;  /* 0x0000000a0bf87223 */ /* 0x000fe200000100f8 */
[----:B------:R-:W-:Y:S01]  /*2d30*/  FMUL.FTZ R198, R226, R246 ;  /* 0x000000f6e2c67220 */ /* 0x000fe20000410000 */
[----:B------:R-:W-:Y:S01]  /*2d40*/  FADD.FTZ R182, R182, R10 ;  /* 0x0000000ab6b67221 */ /* 0x000fe20000010000 */
[----:B------:R-:W-:Y:S01]  /*2d50*/  SHF.L.U32 R246, R58, 0x10, RZ ;  /* 0x000000103af67819 */ /* 0x000fe200000006ff */
[----:B------:R-:W-:Y:S02]  /*2d60*/  FFMA.FTZ R248, R244, R196, R248 ;  /* 0x000000c4f4f87223 */ /* 0x000fe400000100f8 */
[----:B------:R-:W-:Y:S01]  /*2d70*/  FADD.FTZ R182, R182, R196 ;  /* 0x000000c4b6b67221 */ /* 0x000fe20000010000 */
[----:B------:R-:W-:Y:S01]  /*2d80*/  FADD.FTZ R160, R160, R183 ;  /* 0x000000b7a0a07221 */ /* 0x000fe20000010000 */
[-C--:B------:R-:W-:Y:S01]  /*2d90*/  FFMA.FTZ R116, R198, R183.reuse, R116 ;  /* 0x000000b7c6747223 */ /* 0x080fe20000010074 */
[----:B------:R-:W-:Y:S01]  /*2da0*/  FMUL.FTZ R246, R246, R183 ;  /* 0x000000b7f6f67220 */ /* 0x000fe20000410000 */
[----:B------:R-:W-:Y:S01]  /*2db0*/  FFMA.FTZ R183, R9, R8, R248 ;  /* 0x0000000809b77223 */ /* 0x000fe200000100f8 */
[----:B------:R-:W-:Y:S01]  /*2dc0*/  FADD.FTZ R248, R182, R8 ;  /* 0x00000008b6f87221 */ /* 0x000fe20000010000 */
[----:B------:R0:W-:Y:S02]  /*2dd0*/  STL [R1+0x28], R252 ;  /* 0x000028fc01007387 */ /* 0x0001e40000100800 */
[----:B------:R-:W-:Y:S01]  /*2de0*/  FFMA.FTZ R183, R245, R197, R183 ;  /* 0x000000c5f5b77223 */ /* 0x000fe200000100b7 */
[----:B------:R-:W-:Y:S01]  /*2df0*/  FADD.FTZ R248, R248, R197 ;  /* 0x000000c5f8f87221 */ /* 0x000fe20000010000 */
[----:B------:R0:W-:Y:S04]  /*2e00*/  STL [R1+0x10], R251 ;  /* 0x000010fb01007387 */ /* 0x0001e80000100800 */
[----:B------:R0:W-:Y:S01]  /*2e10*/  STL [R1+0x18], R249 ;  /* 0x000018f901007387 */ /* 0x0001e20000100800 */
[----:B------:R-:W-:Y:S01]  /*2e20*/  SHF.L.U32 R182, R199, 0x10, RZ ;  /* 0x00000010c7b67819 */ /* 0x000fe200000006ff */
[----:B------:R-:W-:Y:S01]  /*2e30*/  FFMA.FTZ R183, R7, R6, R183 ;  /* 0x0000000607b77223 */ /* 0x000fe200000100b7 */
[----:B------:R-:W-:Y:S01]  /*2e40*/  FADD.FTZ R248, R248, R6 ;  /* 0x00000006f8f87221 */ /* 0x000fe20000010000 */
[----:B------:R-:W-:Y:S01]  /*2e50*/  FMUL.FTZ R199, R226, R247 ;  /* 0x000000f7e2c77220 */ /* 0x000fe20000410000 */
[----:B------:R-:W-:Y:S01]  /*2e60*/  SHF.L.U32 R247, R59, 0x10, RZ ;  /* 0x000000103bf77819 */ /* 0x000fe200000006ff */
[----:B------:R-:W-:Y:S01]  /*2e70*/  FFMA.FTZ R183, R198, R246, R183 ;  /* 0x000000f6c6b77223 */ /* 0x000fe200000100b7 */
[----:B------:R-:W-:Y:S01]  /*2e80*/  FADD.FTZ R248, R248, R246 ;  /* 0x000000f6f8f87221 */ /* 0x000fe20000010000 */
[----:B------:R-:W-:Y:S01]  /*2e90*/  FADD.FTZ R162, R162, R182 ;  /* 0x000000b6a2a27221 */ /* 0x000fe20000010000 */
[-C--:B------:R-:W-:Y:S01]  /*2ea0*/  FFMA.FTZ R118, R199, R182.reuse, R118 ;  /* 0x000000b6c7767223 */ /* 0x080fe20000010076 */
[----:B------:R-:W-:Y:S01]  /*2eb0*/  FMUL.FTZ R247, R247, R182 ;  /* 0x000000b6f7f77220 */ /* 0x000fe20000410000 */
[----:B------:R-:W-:Y:S01]  /*2ec0*/  FFMA.FTZ R183, R5, R4, R183 ;  /* 0x0000000405b77223 */ /* 0x000fe200000100b7 */
[----:B------:R-:W-:-:S03]  /*2ed0*/  FADD.FTZ R182, R248, R4 ;  /* 0x00000004f8b67221 */ /* 0x000fc60000010000 */
[----:B------:R-:W-:Y:S01]  /*2ee0*/  FFMA.FTZ R183, R199, R247, R183 ;  /* 0x000000f7c7b77223 */ /* 0x000fe200000100b7 */
[----:B------:R-:W-:-:S03]  /*2ef0*/  FADD.FTZ R182, R182, R247 ;  /* 0x000000f7b6b67221 */ /* 0x000fc60000010000 */
[----:B------:R-:W-:Y:S01]  /*2f00*/  FFMA.FTZ R183, R3, R2, R183 ;  /* 0x0000000203b77223 */ /* 0x000fe200000100b7 */
[----:B------:R-:W-:Y:S01]  /*2f10*/  FADD.FTZ R182, R182, R2 ;  /* 0x00000002b6b67221 */ /* 0x000fe20000010000 */
[----:B0-----:R-:W-:Y:S06]  /*2f20*/  BRA `(.L_x_646) ;  /* 0x0000000000687947 */ /* 0x001fec0003800000 */
.L_x_645:
[----:B------:R-:W-:Y:S02]  /*2f30*/  MOV R225, UR18 ;  /* 0x0000001200e17c02 */ /* 0x000fe40008000f00 */
[----:B------:R-:W-:Y:S02]  /*2f40*/  MOV R224, UR19 ;  /* 0x0000001300e07c02 */ /* 0x000fe40008000f00 */
[----:B------:R-:W-:-:S04]  /*2f50*/  ISETP.NE.U32.AND P0, PT, R225, RZ, PT ;  /* 0x000000ffe100720c */ /* 0x000fc80003f05070 */
[----:B------:R-:W-:-:S13]  /*2f60*/  ISETP.NE.AND.EX P0, PT, R224, RZ, PT, P0 ;  /* 0x000000ffe000720c */ /* 0x000fda0003f05300 */
[----:B------:R-:W-:Y:S05]  /*2f70*/  @!P0 BRA `(.L_x_646) ;  /* 0x0000000000548947 */ /* 0x000fea0003800000 */
[----:B------:R-:W0:Y:S01]  /*2f80*/  S2R R22, SR_TID.X ;  /* 0x0000000000167919 */ /* 0x000e220000002100 */
[----:B------:R-:W1:Y:S01]  /*2f90*/  LDC.64 R248, c[0x0][0x438] ;  /* 0x00010e00fff87b82 */ /* 0x000e620000000a00 */
[----:B--2---:R-:W-:-:S05]  /*2fa0*/  IMAD R20, R222, UR9, RZ ;  /* 0x00000009de147c24 */ /* 0x004fca000f8e02ff */
        /* <DEDUP_REMOVED lines=9> */
[--C-:B------:R-:W-:Y:S01]  /*3040*/  IMAD.WIDE.U32 R22, R22, 0x10, R248.reuse ;  /* 0x0000001016167825 */ /* 0x100fe200078e00f8 */
[----:B------:R0:W5:Y:S03]  /*3050*/  LDG.E.128 R32, desc[UR6][R20.64] ;  /* 0x0000000614207981 */ /* 0x000166000c1e1d00 */
[--C-:B------:R-:W-:Y:S01]  /*3060*/  IMAD.WIDE.U32 R24, R24, 0x10, R248.reuse ;  /* 0x0000001018187825 */ /* 0x100fe200078e00f8 */
[----:B------:R0:W5:Y:S03]  /*3070*/  LDG.E.128 R36, desc[UR6][R22.64] ;  /* 0x0000000616247981 */ /* 0x000166000c1e1d00 */
[----:B------:R-:W-:-:S04]  /*3080*/  IMAD.WIDE.U32 R26, R26, 0x10, R248 ;  /* 0x000000101a1a7825 */ /* 0x000fc800078e00f8 */
[----:B------:R-:W-:Y:S02]  /*3090*/  IMAD.WIDE.U32 R248, R28, 0x10, R248 ;  /* 0x000000101cf87825 */ /* 0x000fe400078e00f8 */
[----:B------:R0:W5:Y:S04]  /*30a0*/  LDG.E.128 R28, desc[UR6][R24.64] ;  /* 0x00000006181c7981 */ /* 0x000168000c1e1d00 */
[----:B------:R0:W5:Y:S04]  /*30b0*/  LDG.E.128 R20, desc[UR6][R248.64] ;  /* 0x00000006f8147981 */ /* 0x000168000c1e1d00 */
[----:B------:R-:W5:Y:S02]  /*30c0*/  LDG.E.128 R24, desc[UR6][R26.64] ;  /* 0x000000061a187981 */ /* 0x000f64000c1e1d00 */
.L_x_646:
[----:B------:R-:W-:Y:S05]  /*30d0*/  BSYNC.RECONVERGENT B1 ;  /* 0x0000000000017941 */ /* 0x000fea0003800200 */
.L_x_644:
[----:B------:R-:W-:Y:S01]  /*30e0*/  UMOV UR4, 0xffffffff ;  /* 0xffffffff00047882 */ /* 0x000fe20000000000 */
[----:B------:R-:W-:Y:S02]  /*30f0*/  ISETP.GE.AND P2, PT, R250, 0x1, PT ;  /* 0x00000001fa00780c */ /* 0x000fe40003f46270 */
[----:B------:R-:W-:Y:S11]  /*3100*/  BRA.DIV UR4, `(.L_x_647) ;  /* 0x000000b204287947 */ /* 0x000ff6000b800000 */
[----:B------:R-:W1:Y:S02]  /*3110*/  SHFL.BFLY PT, R251, R182, 0x1, 0x1f ;  /* 0x0c201f00b6fb7f89 */ /* 0x000e6400000e0000 */
[----:B-1----:R-:W-:Y:S02]  /*3120*/  FADD.FTZ R251, R251, R182 ;  /* 0x000000b6fbfb7221 */ /* 0x002fe40000010000 */
[----:B------:R-:W1:Y:S02]  /*3130*/  SHFL.BFLY PT, R182, R183, 0x1, 0x1f ;  /* 0x0c201f00b7b67f89 */ /* 0x000e6400000e0000 */
[----:B-1----:R-:W-:Y:S02]  /*3140*/  FADD.FTZ R183, R182, R183 ;  /* 0x000000b7b6b77221 */ /* 0x002fe40000010000 */
[----:B------:R-:W1:Y:S02]  /*3150*/  SHFL.BFLY PT, R182, R251, 0x2, 0x1f ;  /* 0x0c401f00fbb67f89 */ /* 0x000e6400000e0000 */
[----:B-1----:R-:W-:-:S02]  /*3160*/  FADD.FTZ R251, R251, R182 ;  /* 0x000000b6fbfb7221 */ /* 0x002fc40000010000 */
        /* <DEDUP_REMOVED lines=8> */
[----:B------:R-:W1:Y:S04]  /*31f0*/  SHFL.BFLY PT, R182, R183, 0x8, 0x1f ;  /* 0x0d001f00b7b67f89 */ /* 0x000e6800000e0000 */
[----:B0-----:R-:W0:Y:S01]  /*3200*/  SHFL.BFLY PT, R248, R251, 0x10, 0x1f ;  /* 0x0e001f00fbf87f89 */ /* 0x001e2200000e0000 */
[----:B-1----:R-:W-:-:S03]  /*3210*/  FADD.FTZ R183, R183, R182 ;  /* 0x000000b6b7b77221 */ /* 0x002fc60000010000 */
[----:B0-----:R0:W-:Y:S04]  /*3220*/  STL [R1], R248 ;  /* 0x000000f801007387 */ /* 0x0011e80000100800 */
[----:B------:R0:W1:Y:S02]  /*3230*/  SHFL.BFLY PT, R182, R183, 0x10, 0x1f ;  /* 0x0e001f00b7b67f89 */ /* 0x00006400000e0000 */
.L_x_763:
[----:B0-----:R-:W3:Y:S04]  /*3240*/  LDL.LU R248, [R1] ;  /* 0x0000000001f87983 */ /* 0x001ee80000300800 */
[----:B------:R-:W4:Y:S01]  /*3250*/  LDL.LU R250, [R1+0x4] ;  /* 0x0000040001fa7983 */ /* 0x000f220000300800 */
[----:B------:R-:W-:Y:S01]  /*3260*/  ISETP.NE.U32.AND P1, PT, R225, RZ, PT ;  /* 0x000000ffe100720c */ /* 0x000fe20003f25070 */
[----:B------:R-:W0:Y:S03]  /*3270*/  S2R R249, SR_TID.X ;  /* 0x0000000000f97919 */ /* 0x000e260000002100 */
[----:B------:R-:W-:Y:S01]  /*3280*/  ISETP.NE.AND.EX P1, PT, R224, RZ, PT, P1 ;  /* 0x000000ffe000720c */ /* 0x000fe20003f25310 */
[----:B------:R-:W-:Y:S01]  /*3290*/  HFMA2 R224, -RZ, RZ, 0, 0 ;  /* 0x00000000ffe07431 */ /* 0x000fe200000001ff */
[----:B0-----:R-:W-:-:S05]  /*32a0*/  LOP3.LUT R249, R249, 0x1f, RZ, 0xc0, !PT ;  /* 0x0000001ff9f97812 */ /* 0x001fca00078ec0ff */
[----:B------:R0:W-:Y:S01]  /*32b0*/  STL [R1+0xd8], R249 ;  /* 0x0000d8f901007387 */ /* 0x0001e20000100800 */
[----:B------:R-:W-:Y:S01]  /*32c0*/  ISETP.NE.AND P4, PT, RZ, UR8, PT ;  /* 0x00000008ff007c0c */ /* 0x000fe2000bf85270 */
[----:B------:R-:W-:Y:S01]  /*32d0*/  BSSY.RECONVERGENT B1, `(.L_x_648) ;  /* 0x00001f6000017945 */ /* 0x000fe20003800200 */
[----:B---3--:R-:W-:Y:S01]  /*32e0*/  FADD.FTZ R251, R251, R248 ;  /* 0x000000f8fbfb7221 */ /* 0x008fe20000010000 */
[----:B-1----:R-:W-:Y:S01]  /*32f0*/  FADD.FTZ R248, R183, R182 ;  /* 0x000000b6b7f87221 */ /* 0x002fe20000010000 */
[----:B----4-:R-:W-:-:S05]  /*3300*/  @P2 IADD3 R182, PT, PT, R250, -0x1, RZ ;  /* 0xfffffffffab62810 */ /* 0x010fca0007ffe0ff */
[----:B------:R-:W-:-:S05]  /*3310*/  @P2 IMAD R182, R182, UR9, RZ ;  /* 0x00000009b6b62c24 */ /* 0x000fca000f8e02ff */
[----:B------:R-:W-:-:S04]  /*3320*/  @P2 SHF.R.S32.HI R183, RZ, 0x1f, R182 ;  /* 0x0000001fffb72819 */ /* 0x000fc800000114b6 */
[----:B------:R-:W-:-:S04]  /*3330*/  @P2 LEA.HI R183, R183, R182, RZ, 0x3 ;  /* 0x000000b6b7b72211 */ /* 0x000fc800078f18ff */
[----:B------:R-:W-:Y:S02]  /*3340*/  @P2 LEA.HI.SX32 R224, R183, R249, 0x1d ;  /* 0x000000f9b7e02211 */ /* 0x000fe400078feaff */
[----:B------:R-:W1:Y:S01]  /*3350*/  @P2 LDC.64 R182, c[0x0][0x390] ;  /* 0x0000e400ffb62b82 */ /* 0x000e620000000a00 */
[----:B------:R-:W-:Y:S02]  /*3360*/  FMUL.FTZ R248, R248, UR10 ;  /* 0x0000000af8f87c20 */ /* 0x000fe40008410000 */
[----:B-1----:R-:W-:-:S05]  /*3370*/  @P2 IMAD.WIDE.U32 R182, R224, 0x10, R182 ;  /* 0x00000010e0b62825 */ /* 0x002fca00078e00b6 */
[----:B------:R1:W5:Y:S02]  /*3380*/  @P2 LDG.E.128 R168, desc[UR6][R182.64] ;  /* 0x00000006b6a82981 */ /* 0x000364000c1e1d00 */
[----:B-1----:R-:W-:Y:S02]  /*3390*/  IMAD R183, R222, UR9, RZ ;  /* 0x00000009deb77c24 */ /* 0x002fe4000f8e02ff */
[----:B------:R-:W-:-:S03]  /*33a0*/  FMUL.FTZ R182, R251, UR10 ;  /* 0x0000000afbb67c20 */ /* 0x000fc60008410000 */
[----:B------:R-:W-:Y:S02]  /*33b0*/  SHF.R.S32.HI R225, RZ, 0x1f, R183 ;  /* 0x0000001fffe17819 */ /* 0x000fe400000114b7 */
[----:B------:R-:W-:Y:S02]  /*33c0*/  FSEL R250, R182, RZ, !P4 ;  /* 0x000000ffb6fa7208 */ /* 0x000fe40006000000 */
[----:B------:R-:W-:-:S04]  /*33d0*/  LEA.HI R183, R225, R183, RZ, 0x3 ;  /* 0x000000b7e1b77211 */ /* 0x000fc800078f18ff */
[----:B------:R-:W-:Y:S01]  /*33e0*/  LEA.HI.SX32 R225, R183, R249, 0x1d ;  /* 0x000000f9b7e17211 */ /* 0x000fe200078feaff */
[----:B0-----:R-:W-:Y:S06]  /*33f0*/  @P1 BRA `(.L_x_649) ;  /* 0x0000000c00d81947 */ /* 0x001fec0003800000 */
        /* <DEDUP_REMOVED lines=19> */
.L_x_652:
[----:B------:R-:W-:Y:S05]  /*3530*/  BSYNC.RECONVERGENT B2 ;  /* 0x0000000000027941 */ /* 0x000fea0003800200 */
.L_x_651:
[----:B------:R-:W-:Y:S04]  /*3540*/  BSSY.RECONVERGENT B2, `(.L_x_653) ;  /* 0x0000010000027945 */ /* 0x000fe80003800200 */
[----:B------:R-:W-:Y:S05]  /*3550*/  @!P2 BRA `(.L_x_654) ;  /* 0x000000000038a947 */ /* 0x000fea0003800000 */
[----:B------:R-:W3:Y:S01]  /*3560*/  LDL R252, [R1+0xd4] ;  /* 0x0000d40001fc7983 */ /* 0x000ee20000100800 */
[----:B------:R-:W-:Y:S01]  /*3570*/  FFMA.FTZ R249, R221, R248, R250 ;  /* 0x000000f8ddf97223 */ /* 0x000fe200000100fa */
        /* <DEDUP_REMOVED lines=8> */
[----:B---3--:R-:W-:-:S05]  /*3600*/  SHF.L.U32 R251, R252, 0x10, RZ ;  /* 0x00000010fcfb7819 */ /* 0x008fca00000006ff */
[----:B------:R-:W-:-:S05]  /*3610*/  FMUL.FTZ R249, R249, R251 ;  /* 0x000000fbf9f97220 */ /* 0x000fca0000410000 */
[----:B------:R-:W-:-:S04]  /*3620*/  F2FP.BF16.F32.PACK_AB R249, RZ, R249 ;  /* 0x000000f9fff9723e */ /* 0x000fc800000010ff */
[----:B------:R-:W-:-:S07]  /*3630*/  PRMT R172, R172, 0x5410, R249 ;  /* 0x00005410acac7816 */ /* 0x000fce00000000f9 */
.L_x_654:
[----:B------:R-:W-:Y:S05]  /*3640*/  BSYNC.RECONVERGENT B2 ;  /* 0x0000000000027941 */ /* 0x000fea0003800200 */
.L_x_653:
        /* <DEDUP_REMOVED lines=14> */
.L_x_656:
[----:B------:R-:W-:Y:S05]  /*3730*/  BSYNC.RECONVERGENT B2 ;  /* 0x0000000000027941 */ /* 0x000fea0003800200 */
.L_x_655:
        /* <DEDUP_REMOVED lines=16> */
.L_x_658:
[----:B------:R-:W-:Y:S05]  /*3840*/  BSYNC.RECONVERGENT B2 ;  /* 0x0000000000027941 */ /* 0x000fea0003800200 */
.L_x_657:
        /* <DEDUP_REMOVED lines=14> */
.L_x_660:
[----:B------:R-:W-:Y:S05]  /*3930*/  BSYNC.RECONVERGENT B2 ;  /* 0x0000000000027941 */ /* 0x000fea0003800200 */
.L_x_659:
        /* <DEDUP_REMOVED lines=16> */
.L_x_662:
[----:B------:R-:W-:Y:S05]  /*3a40*/  BSYNC.RECONVERGENT B2 ;  /* 0x0000000000027941 */ /* 0x000fea0003800200 */
.L_x_661:
        /* <DEDUP_REMOVED lines=14> */
.L_x_664:
[----:B------:R-:W-:Y:S05]  /*3b30*/  BSYNC.RECONVERGENT B2 ;  /* 0x0000000000027941 */ /* 0x000fea0003800200 */
.L_x_663:
        /* <DEDUP_REMOVED lines=14> */
[----:B------:R-:W-:Y:S01]  /*3c20*/  PRMT R175, R175, 0x5410, R249 ;  /* 0x00005410afaf7816 */ /* 0x000fe200000000f9 */
[----:B------:R-:W-:Y:S06]  /*3c30*/  BRA `(.L_x_665) ;  /* 0x00000014007c7947 */ /* 0x000fec0003800000 */
.L_x_650:
[----:B------:R-:W3:Y:S01]  /*3c40*/  LDL R251, [R1+0xd4] ;  /* 0x0000d40001fb7983 */ /* 0x000ee20000100800 */
[----:B------:R-:W0:Y:S03]  /*3c50*/  @P2 LDC R176, c[0x0][0x40c] ;  /* 0x00010300ffb02b82 */ /* 0x000e260000000800 */
[----:B------:R-:W4:Y:S01]  /*3c60*/  LDL R252, [R1+0xd0] ;  /* 0x0000d00001fc7983 */ /* 0x000f220000100800 */
[-CC-:B------:R-:W-:Y:S01]  /*3c70*/  FFMA.FTZ R177, R0, R248.reuse, R250.reuse ;  /* 0x000000f800b17223 */ /* 0x180fe200000100fa */
[----:B------:R-:W-:Y:S01]  /*3c80*/  ISETP.GT.AND P1, PT, R227, RZ, PT ;  /* 0x000000ffe300720c */ /* 0x000fe20003f24270 */
[----:B------:R-:W-:Y:S01]  /*3c90*/  FFMA.FTZ R179, R223, R248, R250 ;  /* 0x000000f8dfb37223 */ /* 0x000fe200000100fa */
[----:B------:R2:W-:Y:S01]  /*3ca0*/  STL [R1+0xe0], R3 ;  /* 0x0000e00301007387 */ /* 0x0005e20000100800 */
[----:B------:R-:W-:Y:S01]  /*3cb0*/  FADD.FTZ R177, R180, -R177 ;  /* 0x800000b1b4b17221 */ /* 0x000fe20000010000 */
[----:B-----5:R-:W-:Y:S01]  /*3cc0*/  @P2 SHF.L.U32 R178, R168, 0x10, RZ ;  /* 0x00000010a8b22819 */ /* 0x020fe200000006ff */
[--C-:B------:R-:W-:Y:S01]  /*3cd0*/  FADD.FTZ R249, R181, -R179.reuse ;  /* 0x800000b3b5f97221 */ /* 0x100fe20000010000 */
[----:B------:R1:W-:Y:S01]  /*3ce0*/  STL [R1+0xdc], R2 ;  /* 0x0000dc0201007387 */ /* 0x0003e20000100800 */
[----:B------:R-:W-:Y:S01]  /*3cf0*/  FMUL.FTZ R177, R226, R177 ;  /* 0x000000b1e2b17220 */ /* 0x000fe20000410000 */
[----:B------:R-:W-:Y:S01]  /*3d00*/  @P2 PRMT R179, R168, 0x7632, R179 ;  /* 0x00007632a8b32816 */ /* 0x000fe200000000b3 */
[----:B------:R-:W-:-:S03]  /*3d10*/  FMUL.FTZ R249, R226, R249 ;  /* 0x000000f9e2f97220 */ /* 0x000fc60000410000 */
[----:B--2---:R-:W-:Y:S02]  /*3d20*/  FSEL R3, R177, RZ, P1 ;  /* 0x000000ffb1037208 */ /* 0x004fe40000800000 */
[----:B------:R-:W-:Y:S01]  /*3d30*/  @P2 SHF.L.U32 R177, R60, 0x10, RZ ;  /* 0x000000103cb12819 */ /* 0x000fe200000006ff */
[----:B-1----:R-:W2:Y:S01]  /*3d40*/  LDL R2, [R1+0xcc] ;  /* 0x0000cc0001027983 */ /* 0x002ea20000100800 */
[----:B------:R-:W-:Y:S01]  /*3d50*/  @P2 SHF.L.U32 R179, R179, 0x10, RZ ;  /* 0x00000010b3b32819 */ /* 0x000fe200000006ff */
[----:B0-----:R-:W-:-:S04]  /*3d60*/  @P2 FMUL.FTZ R176, R176, R3 ;  /* 0x00000003b0b02220 */ /* 0x001fc80000410000 */
[-C--:B------:R-:W-:Y:S01]  /*3d70*/  @P2 FFMA.FTZ R156, R178, R176.reuse, R156 ;  /* 0x000000b0b29c2223 */ /* 0x080fe2000001009c */
[----:B------:R-:W-:Y:S01]  /*3d80*/  @P2 FMUL.FTZ R177, R177, R176 ;  /* 0x000000b0b1b12220 */ /* 0x000fe20000410000 */
[----:B------:R-:W0:Y:S01]  /*3d90*/  @P2 LDC R178, c[0x0][0x40c] ;  /* 0x00010300ffb22b82 */ /* 0x000e220000000800 */
[----:B------:R-:W-:-:S03]  /*3da0*/  FFMA.FTZ R176, R221, R248, R250 ;  /* 0x000000f8ddb07223 */ /* 0x000fc600000100fa */
[----:B------:R-:W-:Y:S01]  /*3db0*/  @P2 F2FP.BF16.F32.PACK_AB R177, RZ, R177 ;  /* 0x000000b1ffb1223e */ /* 0x000fe200000010ff */
[----:B------:R-:W-:-:S03]  /*3dc0*/  FADD.FTZ R176, R220, -R176 ;  /* 0x800000b0dcb07221 */ /* 0x000fc60000010000 */
[----:B------:R-:W-:Y:S01]  /*3dd0*/  @P2 PRMT R172, R177, 0x7610, R172 ;  /* 0x00007610b1ac2816 */ /* 0x000fe200000000ac */
[----:B------:R-:W-:Y:S01]  /*3de0*/  FMUL.FTZ R176, R226, R176 ;  /* 0x000000b0e2b07220 */ /* 0x000fe20000410000 */
[----:B------:R-:W1:Y:S04]  /*3df0*/  @P2 LDC R177, c[0x0][0x40c] ;  /* 0x00010300ffb12b82 */ /* 0x000e680000000800 */
[----:B------:R-:W-:-:S05]  /*3e00*/  FSEL R176, R176, RZ, P1 ;  /* 0x000000ffb0b07208 */ /* 0x000fca0000800000 */
[----:B0-----:R-:W-:-:S04]  /*3e10*/  @P2 FMUL.FTZ R178, R178, R176 ;  /* 0x000000b0b2b22220 */ /* 0x001fc80000410000 */
[----:B------:R-:W-:Y:S01]  /*3e20*/  @P2 FFMA.FTZ R157, R178, R179, R157 ;  /* 0x000000b3b29d2223 */ /* 0x000fe2000001009d */
[----:B------:R-:W-:-:S05]  /*3e30*/  FSEL R179, R249, RZ, P1 ;  /* 0x000000fff9b37208 */ /* 0x000fca0000800000 */
[----:B-1----:R-:W-:Y:S01]  /*3e40*/  @P2 FMUL.FTZ R177, R177, R179 ;  /* 0x000000b3b1b12220 */ /* 0x002fe20000410000 */
[----:B------:R-:W-:Y:S02]  /*3e50*/  F2FP.BF16.F32.PACK_AB R176, R176, R3 ;  /* 0x00000003b0b0723e */ /* 0x000fe400000010ff */
[----:B------:R0:W5:Y:S01]  /*3e60*/  LDL.LU R3, [R1+0xe0] ;  /* 0x0000e00001037983 */ /* 0x0001620000300800 */
[----:B---3--:R-:W-:-:S05]  /*3e70*/  @P2 SHF.L.U32 R249, R251, 0x10, RZ ;  /* 0x00000010fbf92819 */ /* 0x008fca00000006ff */
[----:B------:R-:W-:Y:S01]  /*3e80*/  @P2 FMUL.FTZ R178, R249, R178 ;  /* 0x000000b2f9b22220 */ /* 0x000fe20000410000 */
[----:B------:R-:W-:-:S05]  /*3e90*/  @P2 SHF.L.U32 R249, R169, 0x10, RZ ;  /* 0x00000010a9f92819 */ /* 0x000fca00000006ff */
[----:B------:R-:W-:Y:S01]  /*3ea0*/  @P2 FFMA.FTZ R158, R249, R177, R158 ;  /* 0x000000b1f99e2223 */ /* 0x000fe2000001009e */
[----:B------:R-:W-:-:S05]  /*3eb0*/  @P2 SHF.L.U32 R249, R61, 0x10, RZ ;  /* 0x000000103df92819 */ /* 0x000fca00000006ff */
[----:B------:R-:W-:Y:S01]  /*3ec0*/  @P2 FMUL.FTZ R249, R249, R177 ;  /* 0x000000b1f9f92220 */ /* 0x000fe20000410000 */
[----:B------:R-:W-:Y:S02]  /*3ed0*/  @P2 F2FP.BF16.F32.PACK_AB R177, RZ, R178 ;  /* 0x000000b2ffb1223e */ /* 0x000fe400000010ff */
[----:B------:R-:W1:Y:S01]  /*3ee0*/  @P2 LDC R178, c[0x0][0x40c] ;  /* 0x00010300ffb22b82 */ /* 0x000e620000000800 */
[----:B------:R-:W-:-:S04]  /*3ef0*/  FFMA.FTZ R251, R219, R248, R250 ;  /* 0x000000f8dbfb7223 */ /* 0x000fc800000100fa */
[----:B------:R-:W-:Y:S01]  /*3f00*/  FADD.FTZ R251, R217, -R251 ;  /* 0x800000fbd9fb7221 */ /* 0x000fe20000010000 */
[----:B------:R-:W-:-:S03]  /*3f10*/  @P2 F2FP.BF16.F32.PACK_AB R249, RZ, R249 ;  /* 0x000000f9fff9223e */ /* 0x000fc600000010ff */
[----:B------:R-:W-:Y:S01]  /*3f20*/  FMUL.FTZ R251, R226, R251 ;  /* 0x000000fbe2fb7220 */ /* 0x000fe20000410000 */
[----:B------:R-:W-:Y:S02]  /*3f30*/  @P2 PRMT R172, R172, 0x5410, R177 ;  /* 0x00005410acac2816 */ /* 0x000fe400000000b1 */
[----:B------:R-:W-:Y:S02]  /*3f40*/  @P2 PRMT R173, R249, 0x7610, R173 ;  /* 0x00007610f9ad2816 */ /* 0x000fe400000000ad */
[----:B------:R-:W-:Y:S02]  /*3f50*/  FSEL R177, R251, RZ, P1 ;  /* 0x000000fffbb17208 */ /* 0x000fe40000800000 */
[----:B------:R-:W-:-:S04]  /*3f60*/  @P2 PRMT R249, R169, 0x7632, R249 ;  /* 0x00007632a9f92816 */ /* 0x000fc800000000f9 */
[----:B------:R-:W-:Y:S01]  /*3f70*/  @P2 SHF.L.U32 R249, R249, 0x10, RZ ;  /* 0x00000010f9f92819 */ /* 0x000fe200000006ff */
[----:B-1----:R-:W-:-:S04]  /*3f80*/  @P2 FMUL.FTZ R178, R178, R177 ;  /* 0x000000b1b2b22220 */ /* 0x002fc80000410000 */
[----:B------:R-:W-:Y:S01]  /*3f90*/  @P2 FFMA.FTZ R159, R178, R249, R159 ;  /* 0x000000f9b29f2223 */ /* 0x000fe2000001009f */
[----:B----4-:R-:W-:Y:S02]  /*3fa0*/  @P2 SHF.L.U32 R249, R252, 0x10, RZ ;  /* 0x00000010fcf92819 */ /* 0x010fe400000006ff */
[----:B------:R-:W-:Y:S01]  /*3fb0*/  @P2 SHF.L.U32 R251, R170, 0x10, RZ ;  /* 0x00000010aafb2819 */ /* 0x000fe200000006ff */
[----:B------:R-:W1:Y:S02]  /*3fc0*/  @P2 LDC R252, c[0x0][0x40c] ;  /* 0x00010300fffc2b82 */ /* 0x000e640000000800 */
[----:B------:R-:W-:-:S05]  /*3fd0*/  @P2 FMUL.FTZ R178, R249, R178 ;  /* 0x000000b2f9b22220 */ /* 0x000fca0000410000 */
[----:B------:R-:W-:Y:S01]  /*3fe0*/  @P2 F2FP.BF16.F32.PACK_AB R178, RZ, R178 ;  /* 0x000000b2ffb2223e */ /* 0x000fe200000010ff */
[----:B------:R-:W3:Y:S03]  /*3ff0*/  @P2 LDC R249, c[0x0][0x40c] ;  /* 0x00010300fff92b82 */ /* 0x000ee60000000800 */
[----:B------:R-:W-:Y:S01]  /*4000*/  @P2 PRMT R173, R173, 0x5410, R178 ;  /* 0x00005410adad2816 */ /* 0x000fe200000000b2 */
[----:B------:R-:W-:-:S04]  /*4010*/  FFMA.FTZ R178, R229, R248, R250 ;  /* 0x000000f8e5b27223 */ /* 0x000fc800000100fa */
[----:B------:R-:W-:-:S04]  /*4020*/  FADD.FTZ R178, R228, -R178 ;  /* 0x800000b2e4b27221 */ /* 0x000fc80000010000 */
[----:B------:R-:W-:-:S05]  /*4030*/  FMUL.FTZ R178, R226, R178 ;  /* 0x000000b2e2b27220 */ /* 0x000fca0000410000 */
[----:B------:R-:W-:-:S05]  /*4040*/  FSEL R178, R178, RZ, P1 ;  /* 0x000000ffb2b27208 */ /* 0x000fca0000800000 */
[----:B---3--:R-:W-:-:S04]  /*4050*/  @P2 FMUL.FTZ R249, R249, R178 ;  /* 0x000000b2f9f92220 */ /* 0x008fc80000410000 */
[----:B------:R-:W-:Y:S01]  /*4060*/  @P2 FFMA.FTZ R152, R251, R249, R152 ;  /* 0x000000f9fb982223 */ /* 0x000fe20000010098 */
[----:B------:R-:W-:-:S05]  /*4070*/  @P2 SHF.L.U32 R251, R62, 0x10, RZ ;  /* 0x000000103efb2819 */ /* 0x000fca00000006ff */
[----:B------:R-:W-:-:S05]  /*4080*/  @P2 FMUL.FTZ R249, R251, R249 ;  /* 0x000000f9fbf92220 */ /* 0x000fca0000410000 */
[----:B------:R-:W-:-:S04]  /*4090*/  @P2 F2FP.BF16.F32.PACK_AB R249, RZ, R249 ;  /* 0x000000f9fff9223e */ /* 0x000fc800000010ff */
[----:B------:R-:W-:Y:S01]  /*40a0*/  @P2 PRMT R174, R249, 0x7610, R174 ;  /* 0x00007610f9ae2816 */ /* 0x000fe200000000ae */
[----:B------:R-:W-:-:S04]  /*40b0*/  FFMA.FTZ R249, R218, R248, R250 ;  /* 0x000000f8daf97223 */ /* 0x000fc800000100fa */
[----:B------:R-:W-:-:S04]  /*40c0*/  FADD.FTZ R249, R216, -R249 ;  /* 0x800000f9d8f97221 */ /* 0x000fc80000010000 */
[----:B------:R-:W-:Y:S01]  /*40d0*/  FMUL.FTZ R249, R226, R249 ;  /* 0x000000f9e2f97220 */ /* 0x000fe20000410000 */
[----:B------:R-:W-:-:S04]  /*40e0*/  @P2 PRMT R251, R170, 0x7632, R251 ;  /* 0x00007632aafb2816 */ /* 0x000fc800000000fb */
[----:B------:R-:W-:Y:S02]  /*40f0*/  FSEL R249, R249, RZ, P1 ;  /* 0x000000fff9f97208 */ /* 0x000fe40000800000 */
[----:B------:R-:W-:-:S03]  /*4100*/  @P2 SHF.L.U32 R251, R251, 0x10, RZ ;  /* 0x00000010fbfb2819 */ /* 0x000fc600000006ff */
[----:B-1----:R-:W-:-:S04]  /*4110*/  @P2 FMUL.FTZ R252, R252, R249 ;  /* 0x000000f9fcfc2220 */ /* 0x002fc80000410000 */
[----:B------:R-:W-:Y:S01]  /*4120*/  @P2 FFMA.FTZ R153, R252, R251, R153 ;  /* 0x000000fbfc992223 */ /* 0x000fe20000010099 */
[----:B--2---:R-:W-:-:S05]  /*4130*/  @P2 SHF.L.U32 R251, R2, 0x10, RZ ;  /* 0x0000001002fb2819 */ /* 0x004fca00000006ff */
[----:B------:R-:W-:-:S05]  /*4140*/  @P2 FMUL.FTZ R251, R251, R252 ;  /* 0x000000fcfbfb2220 */ /* 0x000fca0000410000 */
[----:B------:R-:W-:-:S04]  /*4150*/  @P2 F2FP.BF16.F32.PACK_AB R251, RZ, R251 ;  /* 0x000000fbfffb223e */ /* 0x000fc800000010ff */
[----:B------:R-:W-:Y:S02]  /*4160*/  @P2 PRMT R174, R174, 0x5410, R251 ;  /* 0x00005410aeae2816 */ /* 0x000fe400000000fb */
[----:B------:R-:W1:Y:S01]  /*4170*/  @P2 LDC R251, c[0x0][0x40c] ;  /* 0x00010300fffb2b82 */ /* 0x000e620000000800 */
[-CC-:B------:R-:W-:Y:S01]  /*4180*/  FFMA.FTZ R252, R231, R248.reuse, R250.reuse ;  /* 0x000000f8e7fc7223 */ /* 0x180fe200000100fa */
[----:B------:R-:W-:Y:S01]  /*4190*/  F2FP.BF16.F32.PACK_AB R177, R177, R179 ;  /* 0x000000b3b1b1723e */ /* 0x000fe200000010ff */
[----:B------:R-:W-:Y:S02]  /*41a0*/  FFMA.FTZ R179, R215, R248, R250 ;  /* 0x000000f8d7b37223 */ /* 0x000fe400000100fa */
[----:B------:R-:W-:Y:S02]  /*41b0*/  FADD.FTZ R252, R230, -R252 ;  /* 0x800000fce6fc7221 */ /* 0x000fe40000010000 */
[----:B------:R-:W-:Y:S02]  /*41c0*/  FADD.FTZ R179, R214, -R179 ;  /* 0x800000b3d6b37221 */ /* 0x000fe40000010000 */
[----:B------:R-:W-:-:S02]  /*41d0*/  FMUL.FTZ R252, R226, R252 ;  /* 0x000000fce2fc7220 */ /* 0x000fc40000410000 */
[----:B------:R-:W-:Y:S01]  /*41e0*/  FMUL.FTZ R179, R226, R179 ;  /* 0x000000b3e2b37220 */ /* 0x000fe20000410000 */
[----:B------:R-:W-:Y:S02]  /*41f0*/  F2FP.BF16.F32.PACK_AB R178, R249, R178 ;  /* 0x000000b2f9b2723e */ /* 0x000fe400000010ff */
[----:B------:R-:W-:Y:S02]  /*4200*/  FSEL R2, R252, RZ, P1 ;  /* 0x000000fffc027208 */ /* 0x000fe40000800000 */
[----:B------:R-:W-:-:S04]  /*4210*/  FSEL R249, R179, RZ, P1 ;  /* 0x000000ffb3f97208 */ /* 0x000fc80000800000 */
[-C--:B------:R-:W-:Y:S01]  /*4220*/  F2FP.BF16.F32.PACK_AB R179, R249, R2.reuse ;  /* 0x00000002f9b3723e */ /* 0x080fe200000010ff */
[----:B-1----:R-:W-:Y:S02]  /*4230*/  @P2 FMUL.FTZ R251, R251, R2 ;  /* 0x00000002fbfb2220 */ /* 0x002fe40000410000 */
[----:B------:R0:W5:Y:S01]  /*4240*/  LDL.LU R2, [R1+0xdc] ;  /* 0x0000dc0001027983 */ /* 0x0001620000300800 */
[----:B------:R-:W-:-:S05]  /*4250*/  @P2 SHF.L.U32 R252, R171, 0x10, RZ ;  /* 0x00000010abfc2819 */ /* 0x000fca00000006ff */
[----:B------:R-:W-:Y:S01]  /*4260*/  @P2 FFMA.FTZ R154, R252, R251, R154 ;  /* 0x000000fbfc9a2223 */ /* 0x000fe2000001009a */
[----:B------:R-:W-:-:S05]  /*4270*/  @P2 SHF.L.U32 R252, R63, 0x10, RZ ;  /* 0x000000103ffc2819 */ /* 0x000fca00000006ff */
[----:B------:R-:W-:-:S05]  /*4280*/  @P2 FMUL.FTZ R251, R252, R251 ;  /* 0x000000fbfcfb2220 */ /* 0x000fca0000410000 */
[----:B------:R-:W-:-:S04]  /*4290*/  @P2 F2FP.BF16.F32.PACK_AB R251, RZ, R251 ;  /* 0x000000fbfffb223e */ /* 0x000fc800000010ff */
[----:B------:R-:W-:Y:S01]  /*42a0*/  @P2 PRMT R175, R251, 0x7610, R175 ;  /* 0x00007610fbaf2816 */ /* 0x000fe200000000af */
[----:B0-----:R-:W-:Y:S06]  /*42b0*/  @!P2 BRA `(.L_x_665) ;  /* 0x0000000c00dca947 */ /* 0x001fec0003800000 */
        /* <DEDUP_REMOVED lines=10> */
.L_x_649:
[----:B------:R-:W-:Y:S02]  /*4360*/  MOV R182, UR20 ;  /* 0x0000001400b67c02 */ /* 0x000fe40008000f00 */
[----:B------:R-:W-:Y:S02]  /*4370*/  MOV R183, UR21 ;  /* 0x0000001500b77c02 */ /* 0x000fe40008000f00 */
[----:B------:R-:W-:-:S04]  /*4380*/  ISETP.NE.U32.AND P1, PT, R182, RZ, PT ;  /* 0x000000ffb600720c */ /* 0x000fc80003f25070 */
[----:B------:R-:W-:-:S13]  /*4390*/  ISETP.NE.AND.EX P1, PT, R183, RZ, PT, P1 ;  /* 0x000000ffb700720c */ /* 0x000fda0003f25310 */
[----:B------:R-:W-:Y:S05]  /*43a0*/  @P1 BRA `(.L_x_666) ;  /* 0x0000000400b81947 */ /* 0x000fea0003800000 */
[----:B------:R-:W3:Y:S01]  /*43b0*/  LDL R252, [R1+0xd4] ;  /* 0x0000d40001fc7983 */ /* 0x000ee20000100800 */
[----:B------:R-:W-:Y:S02]  /*43c0*/  ISETP.GT.AND P1, PT, R227, RZ, PT ;  /* 0x000000ffe300720c */ /* 0x000fe40003f24270 */
[----:B-----5:R-:W-:-:S11]  /*43d0*/  SHF.L.U32 R249, R36, 0x10, RZ ;  /* 0x0000001024f97819 */ /* 0x020fd600000006ff */
        /* <DEDUP_REMOVED lines=21> */
[----:B---3--:R-:W-:Y:S02]  /*4530*/  @P2 SHF.L.U32 R249, R252, 0x10, RZ ;  /* 0x00000010fcf92819 */ /* 0x008fe400000006ff */
[----:B------:R-:W3:Y:S03]  /*4540*/  LDL R252, [R1+0xcc] ;  /* 0x0000cc0001fc7983 */ /* 0x000ee60000100800 */
        /* <DEDUP_REMOVED lines=24> */
[----:B------:R-:W-:Y:S02]  /*46d0*/  @P2 FFMA.FTZ R159, R251, R249, R159 ;  /* 0x000000f9fb9f2223 */ /* 0x000fe4000001009f */
[----:B------:R-:W4:Y:S02]  /*46e0*/  LDL R249, [R1+0xd0] ;  /* 0x0000d00001f97983 */ /* 0x000f240000100800 */
        /* <DEDUP_REMOVED lines=43> */
[----:B------:R-:W3:Y:S01]  /*49a0*/  LDL R252, [R1+0xc8] ;  /* 0x0000c80001fc7983 */ /* 0x000ee20000100800 */
        /* <DEDUP_REMOVED lines=9> */
[----:B---3--:R-:W-:-:S05]  /*4a40*/  SHF.L.U32 R251, R252, 0x10, RZ ;  /* 0x00000010fcfb7819 */ /* 0x008fca00000006ff */
[----:B------:R-:W-:-:S05]  /*4a50*/  FMUL.FTZ R249, R251, R249 ;  /* 0x000000f9fbf97220 */ /* 0x000fca0000410000 */
[----:B------:R-:W-:-:S04]  /*4a60*/  F2FP.BF16.F32.PACK_AB R249, RZ, R249 ;  /* 0x000000f9fff9723e */ /* 0x000fc800000010ff */
[----:B------:R-:W-:Y:S01]  /*4a70*/  PRMT R175, R175, 0x5410, R249 ;  /* 0x00005410afaf7816 */ /* 0x000fe200000000f9 */
[----:B------:R-:W-:Y:S06]  /*4a80*/  BRA `(.L_x_665) ;  /* 0x0000000400e87947 */ /* 0x000fec0003800000 */
.L_x_666:
[----:B------:R-:W3:Y:S01]  /*4a90*/  LDL R252, [R1+0xd4] ;  /* 0x0000d40001fc7983 */ /* 0x000ee20000100800 */
[----:B------:R-:W0:Y:S01]  /*4aa0*/  @P2 LDC R179, c[0x0][0x40c] ;  /* 0x00010300ffb32b82 */ /* 0x000e220000000800 */
[----:B------:R-:W-:Y:S01]  /*4ab0*/  ISETP.GT.AND P1, PT, R227, RZ, PT ;  /* 0x000000ffe300720c */ /* 0x000fe20003f24270 */
[-C--:B------:R-:W-:Y:S01]  /*4ac0*/  @P3 FFMA.FTZ R177, R0, R248.reuse, R250 ;  /* 0x000000f800b13223 */ /* 0x080fe200000100fa */
[C---:B-----5:R-:W-:Y:S01]  /*4ad0*/  SHF.L.U32 R176, R36.reuse, 0x10, RZ ;  /* 0x0000001024b07819 */ /* 0x060fe200000006ff */
[----:B------:R2:W-:Y:S01]  /*4ae0*/  STL [R1+0xe8], R5 ;  /* 0x0000e80501007387 */ /* 0x0005e20000100800 */
[----:B------:R-:W-:Y:S01]  /*4af0*/  PRMT R178, R36, 0x7632, R178 ;  /* 0x0000763224b27816 */ /* 0x000fe200000000b2 */
[----:B------:R-:W-:Y:S01]  /*4b00*/  @P3 FADD.FTZ R177, R180, -R177 ;  /* 0x800000b1b4b13221 */ /* 0x000fe20000010000 */
[----:B------:R-:W-:Y:S01]  /*4b10*/  SHF.L.U32 R251, R37, 0x10, RZ ;  /* 0x0000001025fb7819 */ /* 0x000fe200000006ff */
[----:B------:R1:W-:Y:S01]  /*4b20*/  STL [R1+0xe4], R4 ;  /* 0x0000e40401007387 */ /* 0x0003e20000100800 */
[----:B------:R-:W-:Y:S01]  /*4b30*/  SHF.L.U32 R249, R178, 0x10, RZ ;  /* 0x00000010b2f97819 */ /* 0x000fe200000006ff */
[----:B------:R-:W-:Y:S01]  /*4b40*/  @P3 FFMA.FTZ R176, R226, R177, R176 ;  /* 0x000000b1e2b03223 */ /* 0x000fe200000100b0 */
[----:B------:R-:W-:Y:S01]  /*4b50*/  @P2 SHF.L.U32 R178, R60, 0x10, RZ ;  /* 0x000000103cb22819 */ /* 0x000fe200000006ff */
[----:B------:R4:W-:Y:S02]  /*4b60*/  STL [R1+0xe0], R3 ;  /* 0x0000e00301007387 */ /* 0x0009e40000100800 */
[----:B------:R-:W-:-:S02]  /*4b70*/  @P1 FFMA.FTZ R177, R221, R248, R250 ;  /* 0x000000f8ddb11223 */ /* 0x000fc400000100fa */
[----:B------:R4:W-:Y:S02]  /*4b80*/  STL [R1+0xdc], R2 ;  /* 0x0000dc0201007387 */ /* 0x0009e40000100800 */
[----:B------:R-:W-:Y:S02]  /*4b90*/  @P1 FADD.FTZ R177, R220, -R177 ;  /* 0x800000b1dcb11221 */ /* 0x000fe40000010000 */
[----:B--2---:R-:W2:Y:S02]  /*4ba0*/  LDL R5, [R1+0xcc] ;  /* 0x0000cc0001057983 */ /* 0x004ea40000100800 */
[----:B------:R-:W-:Y:S01]  /*4bb0*/  @P1 FFMA.FTZ R249, R226, R177, R249 ;  /* 0x000000b1e2f91223 */ /* 0x000fe200000100f9 */
[----:B------:R-:W-:Y:S01]  /*4bc0*/  @P2 SHF.L.U32 R177, R168, 0x10, RZ ;  /* 0x00000010a8b12819 */ /* 0x000fe200000006ff */
[----:B0-----:R-:W-:-:S04]  /*4bd0*/  @P2 FMUL.FTZ R179, R176, R179 ;  /* 0x000000b3b0b32220 */ /* 0x001fc80000410000 */
[-C--:B------:R-:W-:Y:S01]  /*4be0*/  @P2 FFMA.FTZ R156, R177, R179.reuse, R156 ;  /* 0x000000b3b19c2223 */ /* 0x080fe2000001009c */
[----:B------:R-:W-:Y:S01]  /*4bf0*/  @P2 FMUL.FTZ R179, R178, R179 ;  /* 0x000000b3b2b32220 */ /* 0x000fe20000410000 */
[----:B------:R-:W-:Y:S01]  /*4c00*/  @P1 FFMA.FTZ R177, R223, R248, R250 ;  /* 0x000000f8dfb11223 */ /* 0x000fe200000100fa */
[----:B------:R-:W0:Y:S03]  /*4c10*/  @P2 LDC R178, c[0x0][0x40c] ;  /* 0x00010300ffb22b82 */ /* 0x000e260000000800 */
[----:B------:R-:W-:Y:S01]  /*4c20*/  @P1 FADD.FTZ R177, R181, -R177 ;  /* 0x800000b1b5b11221 */ /* 0x000fe20000010000 */
[----:B------:R-:W-:-:S03]  /*4c30*/  @P2 F2FP.BF16.F32.PACK_AB R179, RZ, R179 ;  /* 0x000000b3ffb3223e */ /* 0x000fc600000010ff */
[----:B------:R-:W-:Y:S01]  /*4c40*/  @P1 FFMA.FTZ R251, R226, R177, R251 ;  /* 0x000000b1e2fb1223 */ /* 0x000fe200000100fb */
[----:B------:R-:W-:Y:S01]  /*4c50*/  @P2 PRMT R172, R179, 0x7610, R172 ;  /* 0x00007610b3ac2816 */ /* 0x000fe200000000ac */
[----:B------:R-:W1:Y:S01]  /*4c60*/  @P2 LDC R177, c[0x0][0x40c] ;  /* 0x00010300ffb12b82 */ /* 0x000e620000000800 */
[----:B------:R-:W-:-:S04]  /*4c70*/  @P2 PRMT R179, R168, 0x7632, R179 ;  /* 0x00007632a8b32816 */ /* 0x000fc800000000b3 */
[----:B------:R-:W-:Y:S01]  /*4c80*/  @P2 SHF.L.U32 R179, R179, 0x10, RZ ;  /* 0x00000010b3b32819 */ /* 0x000fe200000006ff */
[----:B0-----:R-:W-:-:S04]  /*4c90*/  @P2 FMUL.FTZ R178, R249, R178 ;  /* 0x000000b2f9b22220 */ /* 0x001fc80000410000 */
[----:B------:R-:W-:Y:S01]  /*4ca0*/  @P2 FFMA.FTZ R157, R178, R179, R157 ;  /* 0x000000b3b29d2223 */ /* 0x000fe2000001009d */
[----:B-1----:R-:W-:Y:S01]  /*4cb0*/  @P2 FMUL.FTZ R177, R251, R177 ;  /* 0x000000b1fbb12220 */ /* 0x002fe20000410000 */
[----:B---3--:R-:W-:-:S05]  /*4cc0*/  @P2 SHF.L.U32 R179, R252, 0x10, RZ ;  /* 0x00000010fcb32819 */ /* 0x008fca00000006ff */
[----:B------:R-:W-:Y:S01]  /*4cd0*/  @P2 FMUL.FTZ R178, R179, R178 ;  /* 0x000000b2b3b22220 */ /* 0x000fe20000410000 */
[----:B------:R-:W-:-:S05]  /*4ce0*/  @P2 SHF.L.U32 R179, R169, 0x10, RZ ;  /* 0x00000010a9b32819 */ /* 0x000fca00000006ff */
[----:B------:R-:W-:Y:S01]  /*4cf0*/  @P2 FFMA.FTZ R158, R179, R177, R158 ;  /* 0x000000b1b39e2223 */ /* 0x000fe2000001009e */
[----:B------:R-:W-:Y:S01]  /*4d00*/  @P2 SHF.L.U32 R179, R61, 0x10, RZ ;  /* 0x000000103db32819 */ /* 0x000fe200000006ff */
[----:B------:R-:W-:-:S04]  /*4d10*/  @P1 FFMA.FTZ R252, R219, R248, R250 ;  /* 0x000000f8dbfc1223 */ /* 0x000fc800000100fa */
[----:B------:R-:W-:Y:S01]  /*4d20*/  @P2 FMUL.FTZ R179, R179, R177 ;  /* 0x000000b1b3b32220 */ /* 0x000fe20000410000 */
[----:B------:R-:W-:Y:S01]  /*4d30*/  PRMT R177, R37, 0x7632, R177 ;  /* 0x0000763225b17816 */ /* 0x000fe200000000b1 */
[----:B------:R-:W-:-:S03]  /*4d40*/  @P1 FADD.FTZ R252, R217, -R252 ;  /* 0x800000fcd9fc1221 */ /* 0x000fc60000010000 */
[----:B------:R-:W-:-:S05]  /*4d50*/  SHF.L.U32 R177, R177, 0x10, RZ ;  /* 0x00000010b1b17819 */ /* 0x000fca00000006ff */
[----:B------:R-:W-:Y:S02]  /*4d60*/  @P1 FFMA.FTZ R177, R226, R252, R177 ;  /* 0x000000fce2b11223 */ /* 0x000fe400000100b1 */
[----:B------:R-:W0:Y:S01]  /*4d70*/  @P2 LDC R252, c[0x0][0x40c] ;  /* 0x00010300fffc2b82 */ /* 0x000e220000000800 */
[----:B------:R-:W-:-:S04]  /*4d80*/  @P2 F2FP.BF16.F32.PACK_AB R179, RZ, R179 ;  /* 0x000000b3ffb3223e */ /* 0x000fc800000010ff */
[----:B------:R-:W-:Y:S01]  /*4d90*/  @P2 PRMT R173, R179, 0x7610, R173 ;  /* 0x00007610b3ad2816 */ /* 0x000fe200000000ad */
[----:B0-----:R-:W-:Y:S02]  /*4da0*/  @P2 FMUL.FTZ R179, R177, R252 ;  /* 0x000000fcb1b32220 */ /* 0x001fe40000410000 */
[----:B------:R-:W3:Y:S01]  /*4db0*/  LDL R252, [R1+0xd0] ;  /* 0x0000d00001fc7983 */ /* 0x000ee20000100800 */
[----:B------:R-:W-:-:S04]  /*4dc0*/  @P2 F2FP.BF16.F32.PACK_AB R178, RZ, R178 ;  /* 0x000000b2ffb2223e */ /* 0x000fc800000010ff */
[--C-:B------:R-:W-:Y:S02]  /*4dd0*/  @P2 PRMT R172, R172, 0x5410, R178.reuse ;  /* 0x00005410acac2816 */ /* 0x100fe400000000b2 */
[----:B------:R-:W-:-:S04]  /*4de0*/  @P2 PRMT R178, R169, 0x7632, R178 ;  /* 0x00007632a9b22816 */ /* 0x000fc800000000b2 */
[----:B------:R-:W-:-:S05]  /*4df0*/  @P2 SHF.L.U32 R178, R178, 0x10, RZ ;  /* 0x00000010b2b22819 */ /* 0x000fca00000006ff */
[----:B------:R-:W-:Y:S01]  /*4e00*/  @P2 FFMA.FTZ R159, R179, R178, R159 ;  /* 0x000000b2b39f2223 */ /* 0x000fe2000001009f */
[----:B------:R-:W-:-:S04]  /*4e10*/  @P2 PRMT R4, R170, 0x7632, R4 ;  /* 0x00007632aa042816 */ /* 0x000fc80000000004 */
[----:B------:R-:W-:Y:S02]  /*4e20*/  @P2 SHF.L.U32 R4, R4, 0x10, RZ ;  /* 0x0000001004042819 */ /* 0x000fe400000006ff */
[----:B------:R-:W-:Y:S02]  /*4e30*/  F2FP.BF16.F32.PACK_AB R177, R177, R251 ;  /* 0x000000fbb1b1723e */ /* 0x000fe400000010ff */
[----:B------:R-:W-:-:S04]  /*4e40*/  PRMT R251, R39, 0x7632, R251 ;  /* 0x0000763227fb7816 */ /* 0x000fc800000000fb */
[----:B------:R-:W-:Y:S02]  /*4e50*/  SHF.L.U32 R251, R251, 0x10, RZ ;  /* 0x00000010fbfb7819 */ /* 0x000fe400000006ff */
[----:B------:R-:W-:Y:S02]  /*4e60*/  F2FP.BF16.F32.PACK_AB R176, R249, R176 ;  /* 0x000000b0f9b0723e */ /* 0x000fe400000010ff */
[----:B------:R-:W-:-:S04]  /*4e70*/  @P2 PRMT R249, R171, 0x7632, R249 ;  /* 0x00007632abf92816 */ /* 0x000fc800000000f9 */
[----:B------:R-:W-:Y:S02]  /*4e80*/  @P2 SHF.L.U32 R249, R249, 0x10, RZ ;  /* 0x00000010f9f92819 */ /* 0x000fe400000006ff */
        /* <DEDUP_REMOVED lines=8> */
[----:B------:R-:W0:Y:S01]  /*4f10*/  @P2 LDC R179, c[0x0][0x40c] ;  /* 0x00010300ffb32b82 */ /* 0x000e220000000800 */
        /* <DEDUP_REMOVED lines=12> */
[----:B------:R-:W0:Y:S02]  /*4fe0*/  @P2 LDC R179, c[0x0][0x40c] ;  /* 0x00010300ffb32b82 */ /* 0x000e240000000800 */
        /* <DEDUP_REMOVED lines=11> */
[----:B------:R-:W-:Y:S01]  /*50a0*/  F2FP.BF16.F32.PACK_AB R178, R252, R178 ;  /* 0x000000b2fcb2723e */ /* 0x000fe200000010ff */
[----:B------:R-:W-:-:S04]  /*50b0*/  @P1 FFMA.FTZ R252, R215, R248, R250 ;  /* 0x000000f8d7fc1223 */ /* 0x000fc800000100fa */
[----:B------:R-:W-:-:S04]  /*50c0*/  @P1 FADD.FTZ R252, R214, -R252 ;  /* 0x800000fcd6fc1221 */ /* 0x000fc80000010000 */
[----:B------:R-:W-:Y:S02]  /*50d0*/  @P1 FFMA.FTZ R251, R226, R252, R251 ;  /* 0x000000fce2fb1223 */ /* 0x000fe400000100fb */
[----:B------:R-:W1:Y:S01]  /*50e0*/  @P2 LDC R252, c[0x0][0x40c] ;  /* 0x00010300fffc2b82 */ /* 0x000e620000000800 */
[----:B0-----:R-:W-:Y:S01]  /*50f0*/  @P2 FMUL.FTZ R5, R179, R4 ;  /* 0x00000004b3052220 */ /* 0x001fe20000410000 */
[----:B------:R-:W-:-:S05]  /*5100*/  @P2 SHF.L.U32 R4, R171, 0x10, RZ ;  /* 0x00000010ab042819 */ /* 0x000fca00000006ff */
[----:B------:R-:W-:Y:S01]  /*5110*/  @P2 FFMA.FTZ R154, R4, R5, R154 ;  /* 0x00000005049a2223 */ /* 0x000fe2000001009a */
[----:B------:R-:W-:-:S05]  /*5120*/  @P2 SHF.L.U32 R4, R63, 0x10, RZ ;  /* 0x000000103f042819 */ /* 0x000fca00000006ff */
[----:B------:R-:W-:Y:S01]  /*5130*/  @P2 FMUL.FTZ R4, R4, R5 ;  /* 0x0000000504042220 */ /* 0x000fe20000410000 */
[----:B-1----:R-:W-:Y:S01]  /*5140*/  @P2 FMUL.FTZ R252, R251, R252 ;  /* 0x000000fcfbfc2220 */ /* 0x002fe20000410000 */
[----:B------:R0:W5:Y:S03]  /*5150*/  LDL.LU R5, [R1+0xe8] ;  /* 0x0000e80001057983 */ /* 0x0001660000300800 */
[----:B----4-:R-:W-:Y:S02]  /*5160*/  @P2 F2FP.BF16.F32.PACK_AB R3, RZ, R4 ;  /* 0x00000004ff03223e */ /* 0x010fe400000010ff */
[----:B------:R0:W5:Y:S02]  /*5170*/  LDL.LU R4, [R1+0xe4] ;  /* 0x0000e40001047983 */ /* 0x0001640000300800 */
[----:B------:R-:W-:Y:S01]  /*5180*/  PRMT R2, R3, 0x7610, R2 ;  /* 0x0000761003027816 */ /* 0x000fe20000000002 */
[----:B------:R-:W-:Y:S01]  /*5190*/  @P2 FFMA.FTZ R155, R252, R249, R155 ;  /* 0x000000f9fc9b2223 */ /* 0x000fe2000001009b */
[----:B------:R0:W5:Y:S02]  /*51a0*/  LDL.LU R3, [R1+0xe0] ;  /* 0x0000e00001037983 */ /* 0x0001640000300800 */
[----:B------:R-:W-:-:S02]  /*51b0*/  @P2 PRMT R175, R2, 0x7610, R175 ;  /* 0x0000761002af2816 */ /* 0x000fc400000000af */
[----:B------:R0:W5:Y:S04]  /*51c0*/  LDL.LU R2, [R1+0xdc] ;  /* 0x0000dc0001027983 */ /* 0x0001680000300800 */
[----:B------:R-:W2:Y:S01]  /*51d0*/  LDL R249, [R1+0xc8] ;  /* 0x0000c80001f97983 */ /* 0x000ea20000100800 */
[----:B------:R-:W-:Y:S02]  /*51e0*/  F2FP.BF16.F32.PACK_AB R179, R251, R179 ;  /* 0x000000b3fbb3723e */ /* 0x000fe400000010ff */
[----:B--2---:R-:W-:-:S05]  /*51f0*/  @P2 SHF.L.U32 R249, R249, 0x10, RZ ;  /* 0x00000010f9f92819 */ /* 0x004fca00000006ff */
[----:B------:R-:W-:-:S05]  /*5200*/  @P2 FMUL.FTZ R249, R249, R252 ;  /* 0x000000fcf9f92220 */ /* 0x000fca0000410000 */
[----:B------:R-:W-:-:S04]  /*5210*/  @P2 F2FP.BF16.F32.PACK_AB R249, RZ, R249 ;  /* 0x000000f9fff9223e */ /* 0x000fc800000010ff */
[----:B0-----:R-:W-:-:S07]  /*5220*/  @P2 PRMT R175, R175, 0x5410, R249 ;  /* 0x00005410afaf2816 */ /* 0x001fce00000000f9 */
.L_x_665:
[----:B------:R-:W-:Y:S05]  /*5230*/  BSYNC.RECONVERGENT B1 ;  /* 0x0000000000017941 */ /* 0x000fea0003800200 */
.L_x_648:
[----:B------:R-:W-:Y:S01]  /*5240*/  ISETP.NE.U32.AND P1, PT, R182, RZ, PT ;  /* 0x000000ffb600720c */ /* 0x000fe20003f25070 */
[----:B------:R-:W-:Y:S03]  /*5250*/  BSSY.RECONVERGENT B1, `(.L_x_667) ;  /* 0x000000d000017945 */ /* 0x000fe60003800200 */
[----:B------:R-:W-:-:S13]  /*5260*/  ISETP.NE.AND.EX P1, PT, R183, RZ, PT, P1 ;  /* 0x000000ffb700720c */ /* 0x000fda0003f25310 */
[----:B------:R-:W0:Y:S02]  /*5270*/  @P1 LDC.64 R182, c[0x0][0x478] ;  /* 0x00011e00ffb61b82 */ /* 0x000e240000000a00 */
[----:B0-----:R-:W-:-:S05]  /*5280*/  @P1 IMAD.WIDE.U32 R182, R225, 0x10, R182 ;  /* 0x00000010e1b61825 */ /* 0x001fca00078e00b6 */
[----:B------:R0:W-:Y:S02]  /*5290*/  @P1 STG.E.128 desc[UR6][R182.64], R176 ;  /* 0x000000b0b6001986 */ /* 0x0001e4000c101d06 */
[----:B0-----:R-:W0:Y:S02]  /*52a0*/  @P2 LDC.64 R182, c[0x0][0x468] ;  /* 0x00011a00ffb62b82 */ /* 0x001e240000000a00 */
[----:B0-----:R-:W-:-:S05]  /*52b0*/  @P2 IMAD.WIDE.U32 R182, R224, 0x10, R182 ;  /* 0x00000010e0b62825 */ /* 0x001fca00078e00b6 */
[----:B------:R0:W-:Y:S01]  /*52c0*/  @P2 STG.E.128 desc[UR6][R182.64], R172 ;  /* 0x000000acb6002986 */ /* 0x0001e2000c101d06 */
[----:B------:R-:W-:Y:S05]  /*52d0*/  @!P2 BRA `(.L_x_668) ;  /* 0x000000000010a947 */ /* 0x000fea0003800000 */
[----:B-----5:R-:W1:Y:S01]  /*52e0*/  LDC.64 R170, c[0x0][0x390] ;  /* 0x0000e400ffaa7b82 */ /* 0x020e620000000a00 */
[----:B------:R-:W-:-:S05]  /*52f0*/  IADD3 R168, PT, PT, R224, 0x20, RZ ;  /* 0x00000020e0a87810 */ /* 0x000fca0007ffe0ff */
[----:B-1----:R-:W-:-:S06]  /*5300*/  IMAD.WIDE.U32 R168, R168, 0x10, R170 ;  /* 0x00000010a8a87825 */ /* 0x002fcc00078e00aa */
[----:B------:R-:W5:Y:S02]  /*5310*/  LDG.E.128 R168, desc[UR6][R168.64] ;  /* 0x00000006a8a87981 */ /* 0x000f64000c1e1d00 */
.L_x_668:
[----:B------:R-:W-:Y:S05]  /*5320*/  BSYNC.RECONVERGENT B1 ;  /* 0x0000000000017941 */ /* 0x000fea0003800200 */
.L_x_667:
[----:B------:R-:W-:Y:S04]  /*5330*/  BSSY.RECONVERGENT B1, `(.L_x_669) ;  /* 0x00001d0000017945 */ /* 0x000fe80003800200 */
[----:B------:R-:W-:Y:S05]  /*5340*/  @!P0 BRA `(.L_x_670) ;  /* 0x0000000c00848947 */ /* 0x000fea0003800000 */
[----:B------:R-:W-:Y:S05]  /*5350*/  @!P1 BRA `(.L_x_671) ;  /* 0x0000000400c89947 */ /* 0x000fea0003800000 */
[----:B------:R-:W3:Y:S01]  /*5360*/  LDL R249, [R1+0xc4] ;  /* 0x0000c40001f97983 */ /* 0x000ee20000100800 */
[----:B------:R-:W-:Y:S01]  /*5370*/  ISETP.GT.AND P3, PT, R227, RZ, PT ;  /* 0x000000ffe300720c */ /* 0x000fe20003f64270 */
[----:B------:R-:W1:Y:S01]  /*5380*/  @P2 LDC R179, c[0x0][0x40c] ;  /* 0x00010300ffb32b82 */ /* 0x000e620000000800 */
[C---:B-----5:R-:W-:Y:S01]  /*5390*/  SHF.L.U32 R176, R32.reuse, 0x10, RZ ;  /* 0x0000001020b07819 */ /* 0x060fe200000006ff */
[----:B------:R-:W4:Y:S01]  /*53a0*/  LDL R252, [R1+0xc0] ;  /* 0x0000c00001fc7983 */ /* 0x000f220000100800 */
[----:B------:R-:W-:Y:S02]  /*53b0*/  PRMT R178, R32, 0x7632, R178 ;  /* 0x0000763220b27816 */ /* 0x000fe400000000b2 */
[----:B0-----:R-:W-:Y:S02]  /*53c0*/  SHF.L.U32 R183, R33, 0x10, RZ ;  /* 0x0000001021b77819 */ /* 0x001fe400000006ff */
[----:B------:R-:W-:Y:S02]  /*53d0*/  SHF.L.U32 R182, R178, 0x10, RZ ;  /* 0x00000010b2b67819 */ /* 0x000fe400000006ff */
[----:B------:R-:W-:-:S03]  /*53e0*/  @P2 SHF.L.U32 R178, R64, 0x10, RZ ;  /* 0x0000001040b22819 */ /* 0x000fc600000006ff */
[----:B------:R-:W-:-:S04]  /*53f0*/  @P3 FFMA.FTZ R177, R232, R248, R250 ;  /* 0x000000f8e8b13223 */ /* 0x000fc800000100fa */
[----:B------:R-:W-:-:S04]  /*5400*/  @P3 FADD.FTZ R177, R184, -R177 ;  /* 0x800000b1b8b13221 */ /* 0x000fc80000010000 */
[----:B------:R-:W-:Y:S01]  /*5410*/  @P3 FFMA.FTZ R176, R226, R177, R176 ;  /* 0x000000b1e2b03223 */ /* 0x000fe200000100b0 */
[----:B------:R-:W-:-:S03]  /*5420*/  @P3 FFMA.FTZ R177, R213, R248, R250 ;  /* 0x000000f8d5b13223 */ /* 0x000fc600000100fa */
[----:B-1----:R-:W-:Y:S01]  /*5430*/  @P2 FMUL.FTZ R179, R176, R179 ;  /* 0x000000b3b0b32220 */ /* 0x002fe20000410000 */
[----:B------:R-:W-:-:S04]  /*5440*/  @P3 FADD.FTZ R177, R212, -R177 ;  /* 0x800000b1d4b13221 */ /* 0x000fc80000010000 */
[----:B------:R-:W-:Y:S01]  /*5450*/  @P3 FFMA.FTZ R182, R226, R177, R182 ;  /* 0x000000b1e2b63223 */ /* 0x000fe200000100b6 */
[----:B------:R-:W-:-:S05]  /*5460*/  @P2 SHF.L.U32 R177, R168, 0x10, RZ ;  /* 0x00000010a8b12819 */ /* 0x000fca00000006ff */
[----:B------:R-:W-:Y:S01]  /*5470*/  @P2 FFMA.FTZ R148, R177, R179, R148 ;  /* 0x000000b3b1942223 */ /* 0x000fe20000010094 */
[----:B------:R-:W-:Y:S01]  /*5480*/  @P2 FMUL.FTZ R179, R179, R178 ;  /* 0x000000b2b3b32220 */ /* 0x000fe20000410000 */
[----:B------:R-:W0:Y:S01]  /*5490*/  @P2 LDC R177, c[0x0][0x40c] ;  /* 0x00010300ffb12b82 */ /* 0x000e220000000800 */
[----:B------:R-:W-:-:S03]  /*54a0*/  @P3 FFMA.FTZ R178, R233, R248, R250 ;  /* 0x000000f8e9b23223 */ /* 0x000fc600000100fa */
[----:B------:R-:W-:Y:S01]  /*54b0*/  @P2 F2FP.BF16.F32.PACK_AB R179, RZ, R179 ;  /* 0x000000b3ffb3223e */ /* 0x000fe200000010ff */
[----:B------:R-:W-:-:S03]  /*54c0*/  @P3 FADD.FTZ R178, R185, -R178 ;  /* 0x800000b2b9b23221 */ /* 0x000fc60000010000 */
[----:B------:R-:W-:Y:S01]  /*54d0*/  @P2 PRMT R172, R179, 0x7610, R172 ;  /* 0x00007610b3ac2816 */ /* 0x000fe200000000ac */
[----:B------:R-:W-:Y:S01]  /*54e0*/  @P3 FFMA.FTZ R183, R226, R178, R183 ;  /* 0x000000b2e2b73223 */ /* 0x000fe200000100b7 */
[----:B------:R-:W-:Y:S01]  /*54f0*/  @P2 PRMT R179, R168, 0x7632, R179 ;  /* 0x00007632a8b32816 */ /* 0x000fe200000000b3 */
[----:B------:R-:W1:Y:S03]  /*5500*/  @P2 LDC R178, c[0x0][0x40c] ;  /* 0x00010300ffb22b82 */ /* 0x000e660000000800 */
        /* <DEDUP_REMOVED lines=8> */
[----:B------:R-:W-:-:S05]  /*5590*/  @P2 SHF.L.U32 R177, R65, 0x10, RZ ;  /* 0x0000001041b12819 */ /* 0x000fca00000006ff */
[----:B------:R-:W-:Y:S01]  /*55a0*/  @P2 FMUL.FTZ R177, R178, R177 ;  /* 0x000000b1b2b12220 */ /* 0x000fe20000410000 */
[----:B------:R-:W-:Y:S01]  /*55b0*/  @P2 F2FP.BF16.F32.PACK_AB R178, RZ, R179 ;  /* 0x000000b3ffb2223e */ /* 0x000fe200000010ff */
[----:B------:R-:W-:-:S03]  /*55c0*/  @P3 FFMA.FTZ R249, R211, R248, R250 ;  /* 0x000000f8d3f93223 */ /* 0x000fc600000100fa */
[----:B------:R-:W-:Y:S02]  /*55d0*/  @P2 F2FP.BF16.F32.PACK_AB R179, RZ, R177 ;  /* 0x000000b1ffb3223e */ /* 0x000fe400000010ff */
[----:B------:R-:W-:Y:S01]  /*55e0*/  PRMT R177, R33, 0x7632, R177 ;  /* 0x0000763221b17816 */ /* 0x000fe200000000b1 */
[----:B------:R-:W-:-:S03]  /*55f0*/  @P3 FADD.FTZ R249, R210, -R249 ;  /* 0x800000f9d2f93221 */ /* 0x000fc60000010000 */
[----:B------:R-:W-:-:S05]  /*5600*/  SHF.L.U32 R177, R177, 0x10, RZ ;  /* 0x00000010b1b17819 */ /* 0x000fca00000006ff */
[----:B------:R-:W-:Y:S02]  /*5610*/  @P3 FFMA.FTZ R177, R226, R249, R177 ;  /* 0x000000f9e2b13223 */ /* 0x000fe400000100b1 */
[----:B------:R-:W0:Y:S01]  /*5620*/  @P2 LDC R249, c[0x0][0x40c] ;  /* 0x00010300fff92b82 */ /* 0x000e220000000800 */
[--C-:B------:R-:W-:Y:S02]  /*5630*/  @P2 PRMT R172, R172, 0x5410, R178.reuse ;  /* 0x00005410acac2816 */ /* 0x100fe400000000b2 */
[----:B------:R-:W-:Y:S02]  /*5640*/  @P2 PRMT R178, R169, 0x7632, R178 ;  /* 0x00007632a9b22816 */ /* 0x000fe400000000b2 */
[----:B------:R-:W-:Y:S02]  /*5650*/  @P2 PRMT R173, R179, 0x7610, R173 ;  /* 0x00007610b3ad2816 */ /* 0x000fe400000000ad */
[----:B------:R-:W-:Y:S01]  /*5660*/  @P2 SHF.L.U32 R178, R178, 0x10, RZ ;  /* 0x00000010b2b22819 */ /* 0x000fe200000006ff */
[----:B0-----:R-:W-:-:S04]  /*5670*/  @P2 FMUL.FTZ R179, R177, R249 ;  /* 0x000000f9b1b32220 */ /* 0x001fc80000410000 */
[C---:B------:R-:W-:Y:S01]  /*5680*/  @P2 FFMA.FTZ R151, R179.reuse, R178, R151 ;  /* 0x000000b2b3972223 */ /* 0x040fe20000010097 */
[----:B----4-:R-:W-:Y:S02]  /*5690*/  @P2 SHF.L.U32 R178, R252, 0x10, RZ ;  /* 0x00000010fcb22819 */ /* 0x010fe400000006ff */
        /* <DEDUP_REMOVED lines=26> */
[----:B------:R-:W-:Y:S02]  /*5840*/  F2FP.BF16.F32.PACK_AB R177, R177, R183 ;  /* 0x000000b7b1b1723e */ /* 0x000fe400000010ff */
[----:B------:R-:W-:Y:S01]  /*5850*/  F2FP.BF16.F32.PACK_AB R178, R249, R178 ;  /* 0x000000b2f9b2723e */ /* 0x000fe200000010ff */
[----:B------:R-:W-:Y:S01]  /*5860*/  @P3 FFMA.FTZ R249, R207, R248, R250 ;  /* 0x000000f8cff93223 */ /* 0x000fe200000100fa */
[----:B------:R-:W-:-:S03]  /*5870*/  PRMT R183, R35, 0x7632, R183 ;  /* 0x0000763223b77816 */ /* 0x000fc600000000b7 */
[----:B------:R-:W-:Y:S01]  /*5880*/  @P3 FADD.FTZ R249, R206, -R249 ;  /* 0x800000f9cef93221 */ /* 0x000fe20000010000 */
[----:B------:R-:W-:-:S05]  /*5890*/  SHF.L.U32 R183, R183, 0x10, RZ ;  /* 0x00000010b7b77819 */ /* 0x000fca00000006ff */
[----:B------:R-:W-:Y:S01]  /*58a0*/  @P3 FFMA.FTZ R183, R226, R249, R183 ;  /* 0x000000f9e2b73223 */ /* 0x000fe200000100b7 */
[----:B------:R-:W-:Y:S02]  /*58b0*/  F2FP.BF16.F32.PACK_AB R176, R182, R176 ;  /* 0x000000b0b6b0723e */ /* 0x000fe400000010ff */
[----:B---3--:R-:W-:-:S05]  /*58c0*/  @P2 SHF.L.U32 R251, R252, 0x10, RZ ;  /* 0x00000010fcfb2819 */ /* 0x008fca00000006ff */
        /* <DEDUP_REMOVED lines=9> */
[----:B0-----:R-:W-:-:S04]  /*5960*/  @P2 FMUL.FTZ R251, R179, R251 ;  /* 0x000000fbb3fb2220 */ /* 0x001fc80000410000 */
[----:B------:R-:W-:Y:S01]  /*5970*/  @P2 FFMA.FTZ R146, R252, R251, R146 ;  /* 0x000000fbfc922223 */ /* 0x000fe20000010092 */
[----:B------:R-:W-:-:S05]  /*5980*/  @P2 SHF.L.U32 R252, R67, 0x10, RZ ;  /* 0x0000001043fc2819 */ /* 0x000fca00000006ff */
[----:B------:R-:W-:Y:S01]  /*5990*/  @P2 FMUL.FTZ R251, R251, R252 ;  /* 0x000000fcfbfb2220 */ /* 0x000fe20000410000 */
[----:B------:R-:W-:-:S04]  /*59a0*/  F2FP.BF16.F32.PACK_AB R179, R183, R179 ;  /* 0x000000b3b7b3723e */ /* 0x000fc800000010ff */
[----:B------:R-:W-:-:S04]  /*59b0*/  @P2 F2FP.BF16.F32.PACK_AB R251, RZ, R251 ;  /* 0x000000fbfffb223e */ /* 0x000fc800000010ff */
[----:B------:R-:W-:Y:S01]  /*59c0*/  @P2 PRMT R175, R251, 0x7610, R175 ;  /* 0x00007610fbaf2816 */ /* 0x000fe200000000af */
[----:B------:R-:W-:Y:S06]  /*59d0*/  @!P2 BRA `(.L_x_672) ;  /* 0x000000140094a947 */ /* 0x000fec0003800000 */
[----:B------:R-:W3:Y:S01]  /*59e0*/  LDL R252, [R1+0xb8] ;  /* 0x0000b80001fc7983 */ /* 0x000ee20000100800 */
[----:B------:R-:W-:Y:S01]  /*59f0*/  PRMT R182, R171, 0x7632, R182 ;  /* 0x00007632abb67816 */ /* 0x000fe200000000b6 */
[----:B------:R-:W-:-:S03]  /*5a00*/  FMUL.FTZ R183, R183, UR11 ;  /* 0x0000000bb7b77c20 */ /* 0x000fc60008410000 */
[----:B------:R-:W-:-:S05]  /*5a10*/  SHF.L.U32 R182, R182, 0x10, RZ ;  /* 0x00000010b6b67819 */ /* 0x000fca00000006ff */
[----:B------:R-:W-:Y:S01]  /*5a20*/  FFMA.FTZ R147, R183, R182, R147 ;  /* 0x000000b6b7937223 */ /* 0x000fe20000010093 */
[----:B---3--:R-:W-:-:S05]  /*5a30*/  SHF.L.U32 R182, R252, 0x10, RZ ;  /* 0x00000010fcb67819 */ /* 0x008fca00000006ff */
[----:B------:R-:W-:-:S05]  /*5a40*/  FMUL.FTZ R182, R183, R182 ;  /* 0x000000b6b7b67220 */ /* 0x000fca0000410000 */
[----:B------:R-:W-:-:S04]  /*5a50*/  F2FP.BF16.F32.PACK_AB R182, RZ, R182 ;  /* 0x000000b6ffb6723e */ /* 0x000fc800000010ff */
[----:B------:R-:W-:Y:S01]  /*5a60*/  PRMT R175, R175, 0x5410, R182 ;  /* 0x00005410afaf7816 */ /* 0x000fe200000000b6 */
[----:B------:R-:W-:Y:S06]  /*5a70*/  BRA `(.L_x_672) ;  /* 0x00000014006c7947 */ /* 0x000fec0003800000 */
.L_x_671:
[----:B------:R-:W3:Y:S01]  /*5a80*/  LDL R249, [R1+0xc4] ;  /* 0x0000c40001f97983 */ /* 0x000ee20000100800 */
        /* <DEDUP_REMOVED lines=109> */
.L_x_670:
[----:B------:R-:W-:Y:S05]  /*6160*/  @!P1 BRA `(.L_x_673) ;  /* 0x0000000400b89947 */ /* 0x000fea0003800000 */
[----:B------:R-:W3:Y:S01]  /*6170*/  LDL R249, [R1+0xc4] ;  /* 0x0000c40001f97983 */ /* 0x000ee20000100800 */
[----:B------:R-:W1:Y:S01]  /*6180*/  @P2 LDC R177, c[0x0][0x40c] ;  /* 0x00010300ffb12b82 */ /* 0x000e620000000800 */
[-CC-:B------:R-:W-:Y:S01]  /*6190*/  FFMA.FTZ R176, R232, R248.reuse, R250.reuse ;  /* 0x000000f8e8b07223 */ /* 0x180fe200000100fa */
[----:B------:R-:W-:Y:S01]  /*61a0*/  ISETP.GT.AND P3, PT, R227, RZ, PT ;  /* 0x000000ffe300720c */ /* 0x000fe20003f64270 */
[----:B0-----:R-:W-:Y:S01]  /*61b0*/  FFMA.FTZ R183, R233, R248, R250 ;  /* 0x000000f8e9b77223 */ /* 0x001fe200000100fa */
[----:B------:R-:W-:Y:S01]  /*61c0*/  @P2 SHF.L.U32 R178, R64, 0x10, RZ ;  /* 0x0000001040b22819 */ /* 0x000fe200000006ff */
[----:B------:R-:W-:Y:S01]  /*61d0*/  FADD.FTZ R176, R184, -R176 ;  /* 0x800000b0b8b07221 */ /* 0x000fe20000010000 */
[----:B-----5:R-:W-:Y:S01]  /*61e0*/  @P2 SHF.L.U32 R179, R168, 0x10, RZ ;  /* 0x00000010a8b32819 */ /* 0x020fe200000006ff */
[----:B------:R-:W-:Y:S01]  /*61f0*/  FADD.FTZ R183, R185, -R183 ;  /* 0x800000b7b9b77221 */ /* 0x000fe20000010000 */
[----:B------:R-:W4:Y:S01]  /*6200*/  LDL R252, [R1+0xbc] ;  /* 0x0000bc0001fc7983 */ /* 0x000f220000100800 */
[----:B------:R-:W-:-:S02]  /*6210*/  FMUL.FTZ R176, R226, R176 ;  /* 0x000000b0e2b07220 */ /* 0x000fc40000410000 */
[----:B------:R-:W-:-:S03]  /*6220*/  FMUL.FTZ R183, R226, R183 ;  /* 0x000000b7e2b77220 */ /* 0x000fc60000410000 */
[----:B------:R-:W-:Y:S02]  /*6230*/  FSEL R176, R176, RZ, P3 ;  /* 0x000000ffb0b07208 */ /* 0x000fe40001800000 */
[----:B------:R-:W-:-:S03]  /*6240*/  FSEL R183, R183, RZ, P3 ;  /* 0x000000ffb7b77208 */ /* 0x000fc60001800000 */
[----:B-1----:R-:W-:-:S04]  /*6250*/  @P2 FMUL.FTZ R177, R177, R176 ;  /* 0x000000b0b1b12220 */ /* 0x002fc80000410000 */
[-C--:B------:R-:W-:Y:S01]  /*6260*/  @P2 FMUL.FTZ R178, R178, R177.reuse ;  /* 0x000000b1b2b22220 */ /* 0x080fe20000410000 */
[----:B------:R-:W-:Y:S01]  /*6270*/  @P2 FFMA.FTZ R148, R179, R177, R148 ;  /* 0x000000b1b3942223 */ /* 0x000fe20000010094 */
[----:B------:R-:W-:-:S03]  /*6280*/  FFMA.FTZ R179, R213, R248, R250 ;  /* 0x000000f8d5b37223 */ /* 0x000fc600000100fa */
[----:B------:R-:W-:Y:S01]  /*6290*/  @P2 F2FP.BF16.F32.PACK_AB R177, RZ, R178 ;  /* 0x000000b2ffb1223e */ /* 0x000fe200000010ff */
[----:B------:R-:W-:Y:S01]  /*62a0*/  FADD.FTZ R179, R212, -R179 ;  /* 0x800000b3d4b37221 */ /* 0x000fe20000010000 */
[----:B------:R-:W0:Y:S02]  /*62b0*/  @P2 LDC R178, c[0x0][0x40c] ;  /* 0x00010300ffb22b82 */ /* 0x000e240000000800 */
[----:B------:R-:W-:Y:S01]  /*62c0*/  @P2 PRMT R172, R177, 0x7610, R172 ;  /* 0x00007610b1ac2816 */ /* 0x000fe200000000ac */
[----:B------:R-:W-:-:S05]  /*62d0*/  FMUL.FTZ R179, R226, R179 ;  /* 0x000000b3e2b37220 */ /* 0x000fca0000410000 */
[----:B------:R-:W1:Y:S01]  /*62e0*/  @P2 LDC R177, c[0x0][0x40c] ;  /* 0x00010300ffb12b82 */ /* 0x000e620000000800 */
[----:B------:R-:W-:Y:S02]  /*62f0*/  FSEL R182, R179, RZ, P3 ;  /* 0x000000ffb3b67208 */ /* 0x000fe40001800000 */
[----:B------:R-:W-:-:S04]  /*6300*/  @P2 PRMT R179, R168, 0x7632, R179 ;  /* 0x00007632a8b32816 */ /* 0x000fc800000000b3 */
[----:B------:R-:W-:Y:S01]  /*6310*/  @P2 SHF.L.U32 R179, R179, 0x10, RZ ;  /* 0x00000010b3b32819 */ /* 0x000fe200000006ff */
[----:B0-----:R-:W-:-:S04]  /*6320*/  @P2 FMUL.FTZ R178, R178, R182 ;  /* 0x000000b6b2b22220 */ /* 0x001fc80000410000 */
[----:B------:R-:W-:Y:S01]  /*6330*/  @P2 FFMA.FTZ R149, R178, R179, R149 ;  /* 0x000000b3b2952223 */ /* 0x000fe20000010095 */
[----:B-1----:R-:W-:Y:S01]  /*6340*/  @P2 FMUL.FTZ R177, R177, R183 ;  /* 0x000000b7b1b12220 */ /* 0x002fe20000410000 */
[----:B---3--:R-:W-:-:S05]  /*6350*/  @P2 SHF.L.U32 R179, R249, 0x10, RZ ;  /* 0x00000010f9b32819 */ /* 0x008fca00000006ff */
[----:B------:R-:W-:Y:S01]  /*6360*/  @P2 FMUL.FTZ R179, R179, R178 ;  /* 0x000000b2b3b32220 */ /* 0x000fe20000410000 */
[----:B------:R-:W-:Y:S01]  /*6370*/  @P2 SHF.L.U32 R178, R169, 0x10, RZ ;  /* 0x00000010a9b22819 */ /* 0x000fe200000006ff */
[----:B------:R-:W-:-:S04]  /*6380*/  FFMA.FTZ R249, R211, R248, R250 ;  /* 0x000000f8d3f97223 */ /* 0x000fc800000100fa */
[----:B------:R-:W-:Y:S01]  /*6390*/  @P2 FFMA.FTZ R150, R178, R177, R150 ;  /* 0x000000b1b2962223 */ /* 0x000fe20000010096 */
[----:B------:R-:W-:Y:S01]  /*63a0*/  @P2 SHF.L.U32 R178, R65, 0x10, RZ ;  /* 0x0000001041b22819 */ /* 0x000fe200000006ff */
[----:B------:R-:W-:-:S04]  /*63b0*/  FADD.FTZ R249, R210, -R249 ;  /* 0x800000f9d2f97221 */ /* 0x000fc80000010000 */
[----:B------:R-:W-:Y:S01]  /*63c0*/  @P2 FMUL.FTZ R177, R178, R177 ;  /* 0x000000b1b2b12220 */ /* 0x000fe20000410000 */
[----:B------:R-:W-:Y:S01]  /*63d0*/  FMUL.FTZ R249, R226, R249 ;  /* 0x000000f9e2f97220 */ /* 0x000fe20000410000 */
[----:B------:R-:W0:Y:S03]  /*63e0*/  @P2 LDC R178, c[0x0][0x40c] ;  /* 0x00010300ffb22b82 */ /* 0x000e260000000800 */
[----:B------:R-:W-:-:S04]  /*63f0*/  @P2 F2FP.BF16.F32.PACK_AB R177, RZ, R177 ;  /* 0x000000b1ffb1223e */ /* 0x000fc800000010ff */
[----:B------:R-:W-:Y:S02]  /*6400*/  @P2 PRMT R173, R177, 0x7610, R173 ;  /* 0x00007610b1ad2816 */ /* 0x000fe400000000ad */
[----:B------:R-:W-:Y:S02]  /*6410*/  FSEL R177, R249, RZ, P3 ;  /* 0x000000fff9b17208 */ /* 0x000fe40001800000 */
[----:B------:R-:W3:Y:S01]  /*6420*/  LDL R249, [R1+0xc0] ;  /* 0x0000c00001f97983 */ /* 0x000ee20000100800 */
[----:B------:R-:W-:-:S04]  /*6430*/  @P2 F2FP.BF16.F32.PACK_AB R179, RZ, R179 ;  /* 0x000000b3ffb3223e */ /* 0x000fc800000010ff */
[--C-:B------:R-:W-:Y:S02]  /*6440*/  @P2 PRMT R172, R172, 0x5410, R179.reuse ;  /* 0x00005410acac2816 */ /* 0x100fe400000000b3 */
[----:B------:R-:W-:-:S04]  /*6450*/  @P2 PRMT R179, R169, 0x7632, R179 ;  /* 0x00007632a9b32816 */ /* 0x000fc800000000b3 */
[----:B------:R-:W-:Y:S01]  /*6460*/  @P2 SHF.L.U32 R179, R179, 0x10, RZ ;  /* 0x00000010b3b32819 */ /* 0x000fe200000006ff */
[----:B0-----:R-:W-:-:S04]  /*6470*/  @P2 FMUL.FTZ R178, R178, R177 ;  /* 0x000000b1b2b22220 */ /* 0x001fc80000410000 */
[----:B------:R-:W-:Y:S01]  /*6480*/  @P2 FFMA.FTZ R151, R178, R179, R151 ;  /* 0x000000b3b2972223 */ /* 0x000fe20000010097 */
[----:B------:R-:W-:-:S04]  /*6490*/  @P2 PRMT R251, R170, 0x7632, R251 ;  /* 0x00007632aafb2816 */ /* 0x000fc800000000fb */
[----:B------:R-:W-:Y:S02]  /*64a0*/  @P2 SHF.L.U32 R251, R251, 0x10, RZ ;  /* 0x00000010fbfb2819 */ /* 0x000fe400000006ff */
[----:B------:R-:W-:Y:S01]  /*64b0*/  F2FP.BF16.F32.PACK_AB R177, R177, R183 ;  /* 0x000000b7b1b1723e */ /* 0x000fe200000010ff */
[----:B------:R-:W-:-:S04]  /*64c0*/  FFMA.FTZ R183, R207, R248, R250 ;  /* 0x000000f8cfb77223 */ /* 0x000fc800000100fa */
[----:B------:R-:W-:-:S04]  /*64d0*/  FADD.FTZ R183, R206, -R183 ;  /* 0x800000b7ceb77221 */ /* 0x000fc80000010000 */
[----:B------:R-:W-:Y:S01]  /*64e0*/  FMUL.FTZ R183, R226, R183 ;  /* 0x000000b7e2b77220 */ /* 0x000fe20000410000 */
[----:B------:R-:W-:-:S04]  /*64f0*/  F2FP.BF16.F32.PACK_AB R176, R182, R176 ;  /* 0x000000b0b6b0723e */ /* 0x000fc800000010ff */
[----:B------:R-:W-:Y:S02]  /*6500*/  FSEL R183, R183, RZ, P3 ;  /* 0x000000ffb7b77208 */ /* 0x000fe40001800000 */
        /* <DEDUP_REMOVED lines=9> */
[----:B------:R-:W-:-:S05]  /*65a0*/  FSEL R178, R178, RZ, P3 ;  /* 0x000000ffb2b27208 */ /* 0x000fca0001800000 */
        /* <DEDUP_REMOVED lines=10> */
[----:B------:R-:W-:-:S05]  /*6650*/  FSEL R249, R249, RZ, P3 ;  /* 0x000000fff9f97208 */ /* 0x000fca0001800000 */
        /* <DEDUP_REMOVED lines=15> */
[----:B------:R-:W-:Y:S01]  /*6750*/  @P2 FMUL.FTZ R251, R252, R251 ;  /* 0x000000fbfcfb2220 */ /* 0x000fe20000410000 */
[----:B------:R-:W-:-:S04]  /*6760*/  F2FP.BF16.F32.PACK_AB R178, R249, R178 ;  /* 0x000000b2f9b2723e */ /* 0x000fc800000010ff */
[----:B------:R-:W-:Y:S02]  /*6770*/  @P2 F2FP.BF16.F32.PACK_AB R251, RZ, R251 ;  /* 0x000000fbfffb223e */ /* 0x000fe400000010ff */
[----:B------:R-:W-:Y:S02]  /*6780*/  F2FP.BF16.F32.PACK_AB R179, R183, R179 ;  /* 0x000000b3b7b3723e */ /* 0x000fe400000010ff */
        /* <DEDUP_REMOVED lines=12> */
.L_x_673:
        /* <DEDUP_REMOVED lines=14> */
.L_x_675:
[----:B------:R-:W-:Y:S05]  /*6930*/  BSYNC.RECONVERGENT B2 ;  /* 0x0000000000027941 */ /* 0x000fea0003800200 */
.L_x_674:
[----:B------:R-:W-:Y:S04]  /*6940*/  BSSY.RECONVERGENT B2, `(.L_x_676) ;  /* 0x0000010000027945 */ /* 0x000fe80003800200 */
[----:B------:R-:W-:Y:S05]  /*6950*/  @!P2 BRA `(.L_x_677) ;  /* 0x000000000038a947 */ /* 0x000fea0003800000 */
[----:B------:R-:W3:Y:S01]  /*6960*/  LDL R249, [R1+0xc4] ;  /* 0x0000c40001f97983 */ /* 0x000ee20000100800 */
        /* <DEDUP_REMOVED lines=13> */
.L_x_677:
[----:B------:R-:W-:Y:S05]  /*6a40*/  BSYNC.RECONVERGENT B2 ;  /* 0x0000000000027941 */ /* 0x000fea0003800200 */
.L_x_676:
        /* <DEDUP_REMOVED lines=14> */
.L_x_679:
[----:B------:R-:W-:Y:S05]  /*6b30*/  BSYNC.RECONVERGENT B2 ;  /* 0x0000000000027941 */ /* 0x000fea0003800200 */
.L_x_678:
        /* <DEDUP_REMOVED lines=16> */
.L_x_681:
[----:B------:R-:W-:Y:S05]  /*6c40*/  BSYNC.RECONVERGENT B2 ;  /* 0x0000000000027941 */ /* 0x000fea0003800200 */
.L_x_680:
        /* <DEDUP_REMOVED lines=14> */
.L_x_683:
[----:B------:R-:W-:Y:S05]  /*6d30*/  BSYNC.RECONVERGENT B2 ;  /* 0x0000000000027941 */ /* 0x000fea0003800200 */
.L_x_682:
        /* <DEDUP_REMOVED lines=16> */
.L_x_685:
[----:B------:R-:W-:Y:S05]  /*6e40*/  BSYNC.RECONVERGENT B2 ;  /* 0x0000000000027941 */ /* 0x000fea0003800200 */
.L_x_684:
        /* <DEDUP_REMOVED lines=14> */
.L_x_687:
[----:B------:R-:W-:Y:S05]  /*6f30*/  BSYNC.RECONVERGENT B2 ;  /* 0x0000000000027941 */ /* 0x000fea0003800200 */
.L_x_686:
        /* <DEDUP_REMOVED lines=15> */
.L_x_672:
[----:B------:R-:W-:Y:S05]  /*7030*/  BSYNC.RECONVERGENT B1 ;  /* 0x0000000000017941 */ /* 0x000fea0003800200 */
.L_x_669:
[----:B0-----:R-:W0:Y:S01]  /*7040*/  @P1 LDC.64 R182, c[0x0][0x478] ;  /* 0x00011e00ffb61b82 */ /* 0x001e220000000a00 */
[----:B------:R-:W-:Y:S01]  /*7050*/  @P1 IADD3 R249, PT, PT, R225, 0x20, RZ ;  /* 0x00000020e1f91810 */ /* 0x000fe20007ffe0ff */
[----:B------:R-:W-:Y:S04]  /*7060*/  BSSY.RECONVERGENT B1, `(.L_x_688) ;  /* 0x000000c000017945 */ /* 0x000fe80003800200 */
[----:B0-----:R-:W-:Y:S01]  /*7070*/  @P1 IMAD.WIDE.U32 R182, R249, 0x10, R182 ;  /* 0x00000010f9b61825 */ /* 0x001fe200078e00b6 */
[----:B------:R-:W-:-:S04]  /*7080*/  @P2 IADD3 R249, PT, PT, R224, 0x20, RZ ;  /* 0x00000020e0f92810 */ /* 0x000fc80007ffe0ff */
        /* <DEDUP_REMOVED lines=9> */
.L_x_689:
[----:B------:R-:W-:Y:S05]  /*7120*/  BSYNC.RECONVERGENT B1 ;  /* 0x0000000000017941 */ /* 0x000fea0003800200 */
.L_x_688:
        /* <DEDUP_REMOVED lines=117> */
.L_x_692:
        /* <DEDUP_REMOVED lines=110> */
.L_x_691:
        /* <DEDUP_REMOVED lines=111> */
.L_x_694:
        /* <DEDUP_REMOVED lines=14> */
.L_x_696:
[----:B------:R-:W-:Y:S05]  /*8730*/  BSYNC.RECONVERGENT B2 ;  /* 0x0000000000027941 */ /* 0x000fea0003800200 */
.L_x_695:
        /* <DEDUP_REMOVED lines=16> */
.L_x_698:
[----:B------:R-:W-:Y:S05]  /*8840*/  BSYNC.RECONVERGENT B2 ;  /* 0x0000000000027941 */ /* 0x000fea0003800200 */
.L_x_697:
        /* <DEDUP_REMOVED lines=14> */
.L_x_700:
[----:B------:R-:W-:Y:S05]  /*8930*/  BSYNC.RECONVERGENT B2 ;  /* 0x0000000000027941 */ /* 0x000fea0003800200 */
.L_x_699:
        /* <DEDUP_REMOVED lines=16> */
.L_x_702:
[----:B------:R-:W-:Y:S05]  /*8a40*/  BSYNC.RECONVERGENT B2 ;  /* 0x0000000000027941 */ /* 0x000fea0003800200 */
.L_x_701:
        /* <DEDUP_REMOVED lines=14> */
.L_x_704:
[----:B------:R-:W-:Y:S05]  /*8b30*/  BSYNC.RECONVERGENT B2 ;  /* 0x0000000000027941 */ /* 0x000fea0003800200 */
.L_x_703:
        /* <DEDUP_REMOVED lines=16> */
.L_x_706:
[----:B------:R-:W-:Y:S05]  /*8c40*/  BSYNC.RECONVERGENT B2 ;  /* 0x0000000000027941 */ /* 0x000fea0003800200 */
.L_x_705:
        /* <DEDUP_REMOVED lines=14> */
.L_x_708:
[----:B------:R-:W-:Y:S05]  /*8d30*/  BSYNC.RECONVERGENT B2 ;  /* 0x0000000000027941 */ /* 0x000fea0003800200 */
.L_x_707:
        /* <DEDUP_REMOVED lines=15> */
.L_x_693:
[----:B------:R-:W-:Y:S05]  /*8e30*/  BSYNC.RECONVERGENT B1 ;  /* 0x0000000000017941 */ /* 0x000fea0003800200 */
.L_x_690:
        /* <DEDUP_REMOVED lines=14> */
.L_x_710:
[----:B------:R-:W-:Y:S05]  /*8f20*/  BSYNC.RECONVERGENT B1 ;  /* 0x0000000000017941 */ /* 0x000fea0003800200 */
.L_x_709:
        /* <DEDUP_REMOVED lines=117> */
.L_x_713:
        /* <DEDUP_REMOVED lines=110> */
.L_x_712:
        /* <DEDUP_REMOVED lines=111> */
.L_x_715:
        /* <DEDUP_REMOVED lines=14> */
.L_x_717:
[----:B------:R-:W-:Y:S05]  /*a530*/  BSYNC.RECONVERGENT B2 ;  /* 0x0000000000027941 */ /* 0x000fea0003800200 */
.L_x_716:
        /* <DEDUP_REMOVED lines=16> */
.L_x_719:
[----:B------:R-:W-:Y:S05]  /*a640*/  BSYNC.RECONVERGENT B2 ;  /* 0x0000000000027941 */ /* 0x000fea0003800200 */
.L_x_718:
        /* <DEDUP_REMOVED lines=14> */
.L_x_721:
[----:B------:R-:W-:Y:S05]  /*a730*/  BSYNC.RECONVERGENT B2 ;  /* 0x0000000000027941 */ /* 0x000fea0003800200 */
.L_x_720:
        /* <DEDUP_REMOVED lines=16> */
.L_x_723:
[----:B------:R-:W-:Y:S05]  /*a840*/  BSYNC.RECONVERGENT B2 ;  /* 0x0000000000027941 */ /* 0x000fea0003800200 */
.L_x_722:
        /* <DEDUP_REMOVED lines=14> */
.L_x_725:
[----:B------:R-:W-:Y:S05]  /*a930*/  BSYNC.RECONVERGENT B2 ;  /* 0x0000000000027941 */ /* 0x000fea0003800200 */
.L_x_724:
        /* <DEDUP_REMOVED lines=16> */
.L_x_727:
[----:B------:R-:W-:Y:S05]  /*aa40*/  BSYNC.RECONVERGENT B2 ;  /* 0x0000000000027941 */ /* 0x000fea0003800200 */
.L_x_726:
        /* <DEDUP_REMOVED lines=14> */
.L_x_729:
[----:B------:R-:W-:Y:S05]  /*ab30*/  BSYNC.RECONVERGENT B2 ;  /* 0x0000000000027941 */ /* 0x000fea0003800200 */
.L_x_728:
        /* <DEDUP_REMOVED lines=15> */
.L_x_714:
[----:B------:R-:W-:Y:S05]  /*ac30*/  BSYNC.RECONVERGENT B1 ;  /* 0x0000000000017941 */ /* 0x000fea0003800200 */
.L_x_711:
[----:B0-----:R-:W0:Y:S01]  /*ac40*/  @P1 LDC.64 R182, c[0x0][0x478] ;  /* 0x00011e00ffb61b82 */ /* 0x001e220000000a00 */
[----:B------:R-:W-:Y:S01]  /*ac50*/  @P1 IADD3 R249, PT, PT, R225, 0x60, RZ ;  /* 0x00000060e1f91810 */ /* 0x000fe20007ffe0ff */
[----:B------:R-:W-:Y:S04]  /*ac60*/  BSSY.RECONVERGENT B1, `(.L_x_730) ;  /* 0x000000c000017945 */ /* 0x000fe80003800200 */
[----:B0-----:R-:W-:Y:S01]  /*ac70*/  @P1 IMAD.WIDE.U32 R182, R249, 0x10, R182 ;  /* 0x00000010f9b61825 */ /* 0x001fe200078e00b6 */
[C---:B------:R-:W-:Y:S02]  /*ac80*/  @P2 IADD3 R249, PT, PT, R224.reuse, 0x60, RZ ;  /* 0x00000060e0f92810 */ /* 0x040fe40007ffe0ff */
[----:B------:R-:W-:Y:S02]  /*ac90*/  IADD3 R224, PT, PT, R224, 0x80, RZ ;  /* 0x00000080e0e07810 */ /* 0x000fe40007ffe0ff */
[----:B------:R0:W-:Y:S02]  /*aca0*/  @P1 STG.E.128 desc[UR6][R182.64], R176 ;  /* 0x000000b0b6001986 */ /* 0x0001e4000c101d06 */
[----:B0-----:R-:W0:Y:S02]  /*acb0*/  @P2 LDC.64 R182, c[0x0][0x468] ;  /* 0x00011a00ffb62b82 */ /* 0x001e240000000a00 */
[----:B0-----:R-:W-:-:S05]  /*acc0*/  @P2 IMAD.WIDE.U32 R182, R249, 0x10, R182 ;  /* 0x00000010f9b62825 */ /* 0x001fca00078e00b6 */
[----:B------:R0:W-:Y:S01]  /*acd0*/  @P2 STG.E.128 desc[UR6][R182.64], R172 ;  /* 0x000000acb6002986 */ /* 0x0001e2000c101d06 */
[----:B------:R-:W-:Y:S05]  /*ace0*/  @!P2 BRA `(.L_x_731) ;  /* 0x00000000000ca947 */ /* 0x000fea0003800000 */
[----:B-----5:R-:W1:Y:S02]  /*acf0*/  LDC.64 R168, c[0x0][0x390] ;  /* 0x0000e400ffa87b82 */ /* 0x020e640000000a00 */
[----:B-1----:R-:W-:-:S06]  /*ad00*/  IMAD.WIDE.U32 R168, R224, 0x10, R168 ;  /* 0x00000010e0a87825 */ /* 0x002fcc00078e00a8 */
[----:B------:R-:W5:Y:S02]  /*ad10*/  LDG.E.128 R168, desc[UR6][R168.64] ;  /* 0x00000006a8a87981 */ /* 0x000f64000c1e1d00 */
.L_x_731:
[----:B------:R-:W-:Y:S05]  /*ad20*/  BSYNC.RECONVERGENT B1 ;  /* 0x0000000000017941 */ /* 0x000fea0003800200 */
.L_x_730:
[----:B------:R-:W-:Y:S04]  /*ad30*/  BSSY.RECONVERGENT B1, `(.L_x_732) ;  /* 0x00001d0000017945 */ /* 0x000fe80003800200 */
[----:B------:R-:W-:Y:S05]  /*ad40*/  @!P0 BRA `(.L_x_733) ;  /* 0x0000000c00848947 */ /* 0x000fea0003800000 */
[----:B------:R-:W-:Y:S05]  /*ad50*/  @!P1 BRA `(.L_x_734) ;  /* 0x0000000400c89947 */ /* 0x000fea0003800000 */
[----:B0-----:R-:W3:Y:S04]  /*ad60*/  LDL R183, [R1+0x94] ;  /* 0x0000940001b77983 */ /* 0x001ee80000100800 */
[----:B------:R-:W4:Y:S01]  /*ad70*/  LDL R249, [R1+0x90] ;  /* 0x0000900001f97983 */ /* 0x000f220000100800 */
[----:B------:R-:W-:Y:S01]  /*ad80*/  ISETP.GT.AND P0, PT, R227, RZ, PT ;  /* 0x000000ffe300720c */ /* 0x000fe20003f04270 */
[----:B------:R-:W0:Y:S01]  /*ad90*/  @P2 LDC R177, c[0x0][0x40c] ;  /* 0x00010300ffb12b82 */ /* 0x000e220000000800 */
[----:B-----5:R-:W-:Y:S01]  /*ada0*/  SHF.L.U32 R182, R20, 0x10, RZ ;  /* 0x0000001014b67819 */ /* 0x020fe200000006ff */
[----:B------:R-:W2:Y:S01]  /*adb0*/  LDL R251, [R1+0xc] ;  /* 0x00000c0001fb7983 */ /* 0x000ea20000100800 */
[----:B------:R-:W-:Y:S02]  /*adc0*/  @P2 SHF.L.U32 R179, R76, 0x10, RZ ;  /* 0x000000104cb32819 */ /* 0x000fe400000006ff */
[----:B------:R-:W-:-:S07]  /*add0*/  SHF.L.U32 R227, R21, 0x10, RZ ;  /* 0x0000001015e37819 */ /* 0x000fce00000006ff */
[-CC-:B------:R-:W-:Y:S01]  /*ade0*/  @P0 FFMA.FTZ R176, R244, R248.reuse, R250.reuse ;  /* 0x000000f8f4b00223 */ /* 0x180fe200000100fa */
[----:B------:R-:W-:-:S03]  /*adf0*/  @P0 FFMA.FTZ R178, R9, R248, R250 ;  /* 0x000000f809b20223 */ /* 0x000fc600000100fa */
[----:B------:R-:W-:Y:S01]  /*ae00*/  @P0 FADD.FTZ R176, R196, -R176 ;  /* 0x800000b0c4b00221 */ /* 0x000fe20000010000 */
[----:B------:R-:W-:-:S03]  /*ae10*/  @P0 FADD.FTZ R178, R8, -R178 ;  /* 0x800000b208b20221 */ /* 0x000fc60000010000 */
[----:B------:R-:W-:Y:S01]  /*ae20*/  @P0 FFMA.FTZ R182, R226, R176, R182 ;  /* 0x000000b0e2b60223 */ /* 0x000fe200000100b6 */
[----:B------:R-:W-:-:S03]  /*ae30*/  PRMT R176, R20, 0x7632, R176 ;  /* 0x0000763214b07816 */ /* 0x000fc600000000b0 */
[----:B0-----:R-:W-:Y:S01]  /*ae40*/  @P2 FMUL.FTZ R177, R182, R177 ;  /* 0x000000b1b6b12220 */ /* 0x001fe20000410000 */
[----:B------:R-:W-:-:S05]  /*ae50*/  SHF.L.U32 R176, R176, 0x10, RZ ;  /* 0x00000010b0b07819 */ /* 0x000fca00000006ff */
[----:B------:R-:W-:Y:S01]  /*ae60*/  @P0 FFMA.FTZ R176, R226, R178, R176 ;  /* 0x000000b2e2b00223 */ /* 0x000fe200000100b0 */
[----:B------:R-:W-:-:S05]  /*ae70*/  @P2 SHF.L.U32 R178, R168, 0x10, RZ ;  /* 0x00000010a8b22819 */ /* 0x000fca00000006ff */
[----:B------:R-:W-:Y:S01]  /*ae80*/  @P2 FFMA.FTZ R124, R178, R177, R124 ;  /* 0x000000b1b27c2223 */ /* 0x000fe2000001007c */
        /* <DEDUP_REMOVED lines=25> */
[----:B------:R-:W-:Y:S02]  /*b020*/  @P2 F2FP.BF16.F32.PACK_AB R178, RZ, R178 ;  /* 0x000000b2ffb2223e */ /* 0x000fe400000010ff */
[----:B------:R-:W-:Y:S02]  /*b030*/  @P2 F2FP.BF16.F32.PACK_AB R179, RZ, R179 ;  /* 0x000000b3ffb3223e */ /* 0x000fe400000010ff */
[----:B------:R-:W-:Y:S02]  /*b040*/  @P2 PRMT R173, R178, 0x7610, R173 ;  /* 0x00007610b2ad2816 */ /* 0x000fe400000000ad */
[----:B------:R-:W-:Y:S02]  /*b050*/  @P2 PRMT R178, R169, 0x7632, R178 ;  /* 0x00007632a9b22816 */ /* 0x000fe400000000b2 */
[----:B------:R-:W-:-:S02]  /*b060*/  @P2 PRMT R172, R172, 0x5410, R179 ;  /* 0x00005410acac2816 */ /* 0x000fc400000000b3 */
[----:B------:R-:W-:Y:S01]  /*b070*/  @P2 SHF.L.U32 R178, R178, 0x10, RZ ;  /* 0x00000010b2b22819 */ /* 0x000fe200000006ff */
[----:B0-----:R-:W-:-:S04]  /*b080*/  @P2 FMUL.FTZ R179, R177, R183 ;  /* 0x000000b7b1b32220 */ /* 0x001fc80000410000 */
        /* <DEDUP_REMOVED lines=38> */
[----:B0-----:R-:W-:-:S04]  /*b2f0*/  @P2 FMUL.FTZ R183, R179, R183 ;  /* 0x000000b7b3b72220 */ /* 0x001fc80000410000 */
[----:B------:R-:W-:Y:S01]  /*b300*/  @P2 FFMA.FTZ R122, R251, R183, R122 ;  /* 0x000000b7fb7a2223 */ /* 0x000fe2000001007a */
[----:B------:R-:W-:-:S05]  /*b310*/  @P2 SHF.L.U32 R251, R79, 0x10, RZ ;  /* 0x000000104ffb2819 */ /* 0x000fca00000006ff */
[----:B------:R-:W-:-:S05]  /*b320*/  @P2 FMUL.FTZ R183, R183, R251 ;  /* 0x000000fbb7b72220 */ /* 0x000fca0000410000 */
[----:B------:R-:W-:-:S04]  /*b330*/  @P2 F2FP.BF16.F32.PACK_AB R183, RZ, R183 ;  /* 0x000000b7ffb7223e */ /* 0x000fc800000010ff */
[----:B------:R-:W-:Y:S02]  /*b340*/  @P2 PRMT R175, R183, 0x7610, R175 ;  /* 0x00007610b7af2816 */ /* 0x000fe400000000af */
[----:B------:R-:W-:Y:S01]  /*b350*/  PRMT R183, R23, 0x7632, R183 ;  /* 0x0000763217b77816 */ /* 0x000fe200000000b7 */
[----:B------:R-:W-:-:S03]  /*b360*/  @P0 FADD.FTZ R248, R2, -R248 ;  /* 0x800000f802f80221 */ /* 0x000fc60000010000 */
[----:B------:R-:W-:-:S05]  /*b370*/  SHF.L.U32 R183, R183, 0x10, RZ ;  /* 0x00000010b7b77819 */ /* 0x000fca00000006ff */
[----:B------:R-:W-:Y:S01]  /*b380*/  @P0 FFMA.FTZ R183, R226, R248, R183 ;  /* 0x000000f8e2b70223 */ /* 0x000fe200000100b7 */
[----:B------:R-:W-:Y:S02]  /*b390*/  F2FP.BF16.F32.PACK_AB R178, R249, R178 ;  /* 0x000000b2f9b2723e */ /* 0x000fe400000010ff */
[----:B------:R-:W-:Y:S02]  /*b3a0*/  F2FP.BF16.F32.PACK_AB R177, R177, R227 ;  /* 0x000000e3b1b1723e */ /* 0x000fe400000010ff */
        /* <DEDUP_REMOVED lines=13> */
.L_x_734:
        /* <DEDUP_REMOVED lines=110> */
.L_x_733:
[----:B------:R-:W-:Y:S05]  /*bb60*/  @!P1 BRA `(.L_x_736) ;  /* 0x0000000400b89947 */ /* 0x000fea0003800000 */
[----:B------:R-:W-:Y:S01]  /*bb70*/  ISETP.GT.AND P0, PT, R227, RZ, PT ;  /* 0x000000ffe300720c */ /* 0x000fe20003f04270 */
[----:B------:R-:W3:Y:S01]  /*bb80*/  LDL R252, [R1+0x90] ;  /* 0x0000900001fc7983 */ /* 0x000ee20000100800 */
[----:B------:R-:W1:Y:S03]  /*bb90*/  @P2 LDC R176, c[0x0][0x40c] ;  /* 0x00010300ffb02b82 */ /* 0x000e660000000800 */
[----:B------:R-:W4:Y:S04]  /*bba0*/  LDL R227, [R1+0x94] ;  /* 0x0000940001e37983 */ /* 0x000f280000100800 */
[----:B------:R-:W2:Y:S01]  /*bbb0*/  LDL R251, [R1+0xc] ;  /* 0x00000c0001fb7983 */ /* 0x000ea20000100800 */
[----:B------:R-:W-:-:S04]  /*bbc0*/  FFMA.FTZ R177, R244, R248, R250 ;  /* 0x000000f8f4b17223 */ /* 0x000fc800000100fa */
[----:B------:R-:W-:-:S04]  /*bbd0*/  FADD.FTZ R177, R196, -R177 ;  /* 0x800000b1c4b17221 */ /* 0x000fc80000010000 */
[----:B-----5:R-:W-:Y:S01]  /*bbe0*/  FMUL.FTZ R177, R226, R177 ;  /* 0x000000b1e2b17220 */ /* 0x020fe20000410000 */
[----:B------:R-:W-:-:S04]  /*bbf0*/  @P2 SHF.L.U32 R178, R168, 0x10, RZ ;  /* 0x00000010a8b22819 */ /* 0x000fc800000006ff */
[----:B0-----:R-:W-:Y:S02]  /*bc00*/  FSEL R182, R177, RZ, P0 ;  /* 0x000000ffb1b67208 */ /* 0x001fe40000000000 */
[----:B------:R-:W-:-:S03]  /*bc10*/  @P2 SHF.L.U32 R177, R76, 0x10, RZ ;  /* 0x000000104cb12819 */ /* 0x000fc600000006ff */
[----:B-1----:R-:W-:-:S04]  /*bc20*/  @P2 FMUL.FTZ R176, R176, R182 ;  /* 0x000000b6b0b02220 */ /* 0x002fc80000410000 */
[-C--:B------:R-:W-:Y:S01]  /*bc30*/  @P2 FFMA.FTZ R124, R178, R176.reuse, R124 ;  /* 0x000000b0b27c2223 */ /* 0x080fe2000001007c */
[----:B------:R-:W-:Y:S01]  /*bc40*/  @P2 FMUL.FTZ R177, R177, R176 ;  /* 0x000000b0b1b12220 */ /* 0x000fe20000410000 */
[----:B------:R-:W0:Y:S01]  /*bc50*/  @P2 LDC R178, c[0x0][0x40c] ;  /* 0x00010300ffb22b82 */ /* 0x000e220000000800 */
[----:B------:R-:W-:-:S03]  /*bc60*/  FFMA.FTZ R176, R9, R248, R250 ;  /* 0x000000f809b07223 */ /* 0x000fc600000100fa */
[----:B------:R-:W-:Y:S01]  /*bc70*/  @P2 F2FP.BF16.F32.PACK_AB R177, RZ, R177 ;  /* 0x000000b1ffb1223e */ /* 0x000fe200000010ff */
[----:B------:R-:W-:-:S03]  /*bc80*/  FADD.FTZ R176, R8, -R176 ;  /* 0x800000b008b07221 */ /* 0x000fc60000010000 */
[----:B------:R-:W-:Y:S02]  /*bc90*/  @P2 PRMT R172, R177, 0x7610, R172 ;  /* 0x00007610b1ac2816 */ /* 0x000fe400000000ac */
[----:B------:R-:W1:Y:S01]  /*bca0*/  @P2 LDC R177, c[0x0][0x40c] ;  /* 0x00010300ffb12b82 */ /* 0x000e620000000800 */
[----:B------:R-:W-:Y:S01]  /*bcb0*/  FMUL.FTZ R176, R226, R176 ;  /* 0x000000b0e2b07220 */ /* 0x000fe20000410000 */
[----:B------:R-:W-:-:S04]  /*bcc0*/  FFMA.FTZ R179, R245, R248, R250 ;  /* 0x000000f8f5b37223 */ /* 0x000fc800000100fa */
[--C-:B------:R-:W-:Y:S01]  /*bcd0*/  FADD.FTZ R183, R197, -R179.reuse ;  /* 0x800000b3c5b77221 */ /* 0x100fe20000010000 */
[----:B------:R-:W-:Y:S02]  /*bce0*/  FSEL R176, R176, RZ, P0 ;  /* 0x000000ffb0b07208 */ /* 0x000fe40000000000 */
[----:B------:R-:W-:Y:S01]  /*bcf0*/  @P2 PRMT R179, R168, 0x7632, R179 ;  /* 0x00007632a8b32816 */ /* 0x000fe200000000b3 */
[----:B------:R-:W-:-:S03]  /*bd00*/  FMUL.FTZ R183, R226, R183 ;  /* 0x000000b7e2b77220 */ /* 0x000fc60000410000 */
[----:B------:R-:W-:Y:S01]  /*bd10*/  @P2 SHF.L.U32 R179, R179, 0x10, RZ ;  /* 0x00000010b3b32819 */ /* 0x000fe200000006ff */
[----:B0-----:R-:W-:Y:S01]  /*bd20*/  @P2 FMUL.FTZ R178, R178, R176 ;  /* 0x000000b0b2b22220 */ /* 0x001fe20000410000 */
[----:B------:R-:W-:-:S03]  /*bd30*/  FSEL R183, R183, RZ, P0 ;  /* 0x000000ffb7b77208 */ /* 0x000fc60000000000 */
[----:B------:R-:W-:Y:S02]  /*bd40*/  @P2 FFMA.FTZ R125, R178, R179, R125 ;  /* 0x000000b3b27d2223 */ /* 0x000fe4000001007d */
[----:B-1----:R-:W-:Y:S01]  /*bd50*/  @P2 FMUL.FTZ R177, R177, R183 ;  /* 0x000000b7b1b12220 */ /* 0x002fe20000410000 */
[----:B------:R-:W-:-:S04]  /*bd60*/  @P2 PRMT R249, R170, 0x7632, R249 ;  /* 0x00007632aaf92816 */ /* 0x000fc800000000f9 */
[----:B------:R-:W-:Y:S02]  /*bd70*/  @P2 SHF.L.U32 R249, R249, 0x10, RZ ;  /* 0x00000010f9f92819 */ /* 0x000fe400000006ff */
[----:B------:R-:W-:Y:S02]  /*bd80*/  F2FP.BF16.F32.PACK_AB R176, R176, R182 ;  /* 0x000000b6b0b0723e */ /* 0x000fe400000010ff */
[----:B----4-:R-:W-:-:S05]  /*bd90*/  @P2 SHF.L.U32 R179, R227, 0x10, RZ ;  /* 0x00000010e3b32819 */ /* 0x010fca00000006ff */
[----:B------:R-:W-:Y:S01]  /*bda0*/  @P2 FMUL.FTZ R179, R179, R178 ;  /* 0x000000b2b3b32220 */ /* 0x000fe20000410000 */
[----:B------:R-:W-:-:S05]  /*bdb0*/  @P2 SHF.L.U32 R178, R169, 0x10, RZ ;  /* 0x00000010a9b22819 */ /* 0x000fca00000006ff */
[----:B------:R-:W-:Y:S01]  /*bdc0*/  @P2 FFMA.FTZ R126, R178, R177, R126 ;  /* 0x000000b1b27e2223 */ /* 0x000fe2000001007e */
[----:B------:R-:W-:-:S05]  /*bdd0*/  @P2 SHF.L.U32 R178, R77, 0x10, RZ ;  /* 0x000000104db22819 */ /* 0x000fca00000006ff */
[----:B------:R-:W-:Y:S01]  /*bde0*/  @P2 FMUL.FTZ R178, R178, R177 ;  /* 0x000000b1b2b22220 */ /* 0x000fe20000410000 */
[----:B------:R-:W-:-:S04]  /*bdf0*/  @P2 F2FP.BF16.F32.PACK_AB R177, RZ, R179 ;  /* 0x000000b3ffb1223e */ /* 0x000fc800000010ff */
[----:B------:R-:W-:Y:S02]  /*be00*/  @P2 F2FP.BF16.F32.PACK_AB R179, RZ, R178 ;  /* 0x000000b2ffb3223e */ /* 0x000fe400000010ff */
[----:B------:R-:W0:Y:S01]  /*be10*/  @P2 LDC R178, c[0x0][0x40c] ;  /* 0x00010300ffb22b82 */ /* 0x000e220000000800 */
[----:B------:R-:W-:-:S04]  /*be20*/  FFMA.FTZ R227, R7, R248, R250 ;  /* 0x000000f807e37223 */ /* 0x000fc800000100fa */
[----:B------:R-:W-:-:S04]  /*be30*/  FADD.FTZ R227, R6, -R227 ;  /* 0x800000e306e37221 */ /* 0x000fc80000010000 */
[----:B------:R-:W-:Y:S01]  /*be40*/  FMUL.FTZ R227, R226, R227 ;  /* 0x000000e3e2e37220 */ /* 0x000fe20000410000 */
[----:B------:R-:W-:Y:S02]  /*be50*/  @P2 PRMT R172, R172, 0x5410, R177 ;  /* 0x00005410acac2816 */ /* 0x000fe400000000b1 */
[----:B------:R-:W-:Y:S02]  /*be60*/  @P2 PRMT R173, R179, 0x7610, R173 ;  /* 0x00007610b3ad2816 */ /* 0x000fe400000000ad */
        /* <DEDUP_REMOVED lines=28> */
[----:B--2---:R-:W-:-:S05]  /*c030*/  @P2 SHF.L.U32 R249, R251, 0x10, RZ ;  /* 0x00000010fbf92819 */ /* 0x004fca00000006ff */
        /* <DEDUP_REMOVED lines=16> */
[----:B------:R-:W-:Y:S02]  /*c140*/  F2FP.BF16.F32.PACK_AB R177, R177, R183 ;  /* 0x000000b7b1b1723e */ /* 0x000fe400000010ff */
[----:B------:R-:W-:Y:S02]  /*c150*/  FSEL R183, R226, RZ, P0 ;  /* 0x000000ffe2b77208 */ /* 0x000fe40000000000 */
[----:B------:R-:W-:Y:S02]  /*c160*/  @P2 F2FP.BF16.F32.PACK_AB R249, RZ, R249 ;  /* 0x000000f9fff9223e */ /* 0x000fe400000010ff */
        /* <DEDUP_REMOVED lines=14> */
.L_x_736:
        /* <DEDUP_REMOVED lines=14> */
.L_x_738:
[----:B------:R-:W-:Y:S05]  /*c330*/  BSYNC.RECONVERGENT B2 ;  /* 0x0000000000027941 */ /* 0x000fea0003800200 */
.L_x_737:
        /* <DEDUP_REMOVED lines=16> */
.L_x_740:
[----:B------:R-:W-:Y:S05]  /*c440*/  BSYNC.RECONVERGENT B2 ;  /* 0x0000000000027941 */ /* 0x000fea0003800200 */
.L_x_739:
        /* <DEDUP_REMOVED lines=14> */
.L_x_742:
[----:B------:R-:W-:Y:S05]  /*c530*/  BSYNC.RECONVERGENT B2 ;  /* 0x0000000000027941 */ /* 0x000fea0003800200 */
.L_x_741:
        /* <DEDUP_REMOVED lines=16> */
.L_x_744:
[----:B------:R-:W-:Y:S05]  /*c640*/  BSYNC.RECONVERGENT B2 ;  /* 0x0000000000027941 */ /* 0x000fea0003800200 */
.L_x_743:
        /* <DEDUP_REMOVED lines=14> */
.L_x_746:
[----:B------:R-:W-:Y:S05]  /*c730*/  BSYNC.RECONVERGENT B2 ;  /* 0x0000000000027941 */ /* 0x000fea0003800200 */
.L_x_745:
[----:B------:R-:W-:Y:S04]  /*c740*/  BSSY.RECONVERGENT B2, `(.L_x_747) ;  /* 0x0000010000027945 */ /* 0x000fe80003800200 */
[----:B------:R-:W-:Y:S05]  /*c750*/  @!P2 BRA `(.L_x_748) ;  /* 0x000000000038a947 */ /* 0x000fea0003800000 */
[----:B------:R-:W3:Y:S01]  /*c760*/  LDL R249, [R1+0xc] ;  /* 0x00000c0001f97983 */ /* 0x000ee20000100800 */
[----:B0----5:R-:W-:Y:S01]  /*c770*/  FFMA.FTZ R182, R5, R248, R250 ;  /* 0x000000f805b67223 */ /* 0x021fe200000100fa */
[----:B------:R-:W-:Y:S02]  /*c780*/  ISETP.GT.AND P0, PT, R227, RZ, PT ;  /* 0x000000ffe300720c */ /* 0x000fe40003f04270 */
[----:B------:R-:W-:Y:S01]  /*c790*/  PRMT R183, R170, 0x7632, R183 ;  /* 0x00007632aab77816 */ /* 0x000fe200000000b7 */
        /* <DEDUP_REMOVED lines=10> */
.L_x_748:
[----:B------:R-:W-:Y:S05]  /*c840*/  BSYNC.RECONVERGENT B2 ;  /* 0x0000000000027941 */ /* 0x000fea0003800200 */
.L_x_747:
        /* <DEDUP_REMOVED lines=14> */
.L_x_750:
[----:B------:R-:W-:Y:S05]  /*c930*/  BSYNC.RECONVERGENT B2 ;  /* 0x0000000000027941 */ /* 0x000fea0003800200 */
.L_x_749:
[----:B------:R-:W3:Y:S01]  /*c940*/  LDL R249, [R1+0x8] ;  /* 0x0000080001f97983 */ /* 0x000ee20000100800 */
[----:B0----5:R-:W-:Y:S01]  /*c950*/  FFMA.FTZ R182, R3, R248, R250 ;  /* 0x000000f803b67223 */ /* 0x021fe200000100fa */
[----:B------:R-:W-:-:S03]  /*c960*/  ISETP.GT.AND P0, PT, R227, RZ, PT ;  /* 0x000000ffe300720c */ /* 0x000fc60003f04270 */
[----:B------:R-:W-:-:S04]  /*c970*/  FADD.FTZ R182, R2, -R182 ;  /* 0x800000b602b67221 */ /* 0x000fc80000010000 */
[----:B------:R-:W-:Y:S02]  /*c980*/  FMUL.FTZ R183, R226, R182 ;  /* 0x000000b6e2b77220 */ /* 0x000fe40000410000 */
[----:B------:R-:W0:Y:S03]  /*c990*/  @P2 LDC R182, c[0x0][0x40c] ;  /* 0x00010300ffb62b82 */ /* 0x000e260000000800 */
[----:B------:R-:W-:-:S05]  /*c9a0*/  FSEL R183, R183, RZ, P0 ;  /* 0x000000ffb7b77208 */ /* 0x000fca0000000000 */
[----:B0-----:R-:W-:Y:S01]  /*c9b0*/  @P2 FMUL.FTZ R182, R183, R182 ;  /* 0x000000b6b7b62220 */ /* 0x001fe20000410000 */
[----:B------:R-:W-:-:S04]  /*c9c0*/  @P2 PRMT R183, R171, 0x7632, R183 ;  /* 0x00007632abb72816 */ /* 0x000fc800000000b7 */
[----:B------:R-:W-:-:S05]  /*c9d0*/  @P2 SHF.L.U32 R183, R183, 0x10, RZ ;  /* 0x00000010b7b72819 */ /* 0x000fca00000006ff */
[----:B------:R-:W-:Y:S01]  /*c9e0*/  @P2 FFMA.FTZ R123, R182, R183, R123 ;  /* 0x000000b7b67b2223 */ /* 0x000fe2000001007b */
[----:B---3--:R-:W-:-:S05]  /*c9f0*/  @P2 SHF.L.U32 R183, R249, 0x10, RZ ;  /* 0x00000010f9b72819 */ /* 0x008fca00000006ff */
[----:B------:R-:W-:-:S05]  /*ca00*/  @P2 FMUL.FTZ R182, R183, R182 ;  /* 0x000000b6b7b62220 */ /* 0x000fca0000410000 */
[----:B------:R-:W-:-:S04]  /*ca10*/  @P2 F2FP.BF16.F32.PACK_AB R182, RZ, R182 ;  /* 0x000000b6ffb6223e */ /* 0x000fc800000010ff */
[----:B------:R-:W-:-:S07]  /*ca20*/  @P2 PRMT R175, R175, 0x5410, R182 ;  /* 0x00005410afaf2816 */ /* 0x000fce00000000b6 */
.L_x_735:
[----:B------:R-:W-:Y:S05]  /*ca30*/  BSYNC.RECONVERGENT B1 ;  /* 0x0000000000017941 */ /* 0x000fea0003800200 */
.L_x_732:
[----:B------:R-:W0:Y:S01]  /*ca40*/  @P1 LDC.64 R182, c[0x0][0x478] ;  /* 0x00011e00ffb61b82 */ /* 0x000e220000000a00 */
[----:B------:R-:W-:-:S05]  /*ca50*/  @P1 IADD3 R225, PT, PT, R225, 0x80, RZ ;  /* 0x00000080e1e11810 */ /* 0x000fca0007ffe0ff */
[----:B0-----:R-:W-:-:S05]  /*ca60*/  @P1 IMAD.WIDE.U32 R182, R225, 0x10, R182 ;  /* 0x00000010e1b61825 */ /* 0x001fca00078e00b6 */
[----:B------:R0:W-:Y:S02]  /*ca70*/  @P1 STG.E.128 desc[UR6][R182.64], R176 ;  /* 0x000000b0b6001986 */ /* 0x0001e4000c101d06 */
[----:B0-----:R-:W0:Y:S02]  /*ca80*/  @P2 LDC.64 R182, c[0x0][0x468] ;  /* 0x00011a00ffb62b82 */ /* 0x001e240000000a00 */
[----:B0-----:R-:W-:-:S05]  /*ca90*/  @P2 IMAD.WIDE.U32 R182, R224, 0x10, R182 ;  /* 0x00000010e0b62825 */ /* 0x001fca00078e00b6 */
[----:B------:R0:W-:Y:S02]  /*caa0*/  @P2 STG.E.128 desc[UR6][R182.64], R172 ;  /* 0x000000acb6002986 */ /* 0x0001e4000c101d06 */
[----:B0-----:R-:W0:Y:S02]  /*cab0*/  LDC.64 R182, c[0x0][0x380] ;  /* 0x0000e000ffb67b82 */ /* 0x001e240000000a00 */
[----:B0-----:R-:W-:-:S04]  /*cac0*/  LEA R222, R182, R222, 0x2 ;  /* 0x000000deb6de7211 */ /* 0x001fc800078e10ff */
[----:B------:R-:W-:-:S13]  /*cad0*/  ISETP.GE.AND P0, PT, R222, R183, PT ;  /* 0x000000b7de00720c */ /* 0x000fda0003f06270 */
[----:B------:R-:W-:Y:S05]  /*cae0*/  @!P0 BRA `(.L_x_751) ;  /* 0xffffff3c00a08947 */ /* 0x000fea000383ffff */
.L_x_643:
[----:B------:R-:W-:Y:S05]  /*caf0*/  BSYNC B0 ;  /* 0x0000000000007941 */ /* 0x000fea0003800000 */
.L_x_642:
[----:B------:R-:W4:Y:S04]  /*cb00*/  LDL.LU R244, [R1+0x70] ;  /* 0x0000700001f47983 */ /* 0x000f280000300800 */
[----:B------:R-:W4:Y:S04]  /*cb10*/  LDL.LU R245, [R1+0x74] ;  /* 0x0000740001f57983 */ /* 0x000f280000300800 */
[----:B------:R-:W4:Y:S04]  /*cb20*/  LDL.LU R246, [R1+0x78] ;  /* 0x0000780001f67983 */ /* 0x000f280000300800 */
        /* <DEDUP_REMOVED lines=30> */
[----:B--2---:R-:W-:Y:S01]  /*cd10*/  MOV R2, 0x400 ;  /* 0x0000040000027802 */ /* 0x004fe20000000f00 */
[----:B------:R-:W-:Y:S05]  /*cd20*/  WARPSYNC.ALL ;  /* 0x0000000000007948 */ /* 0x000fea0003800000 */
[----:B------:R-:W0:Y:S01]  /*cd30*/  S2R R182, SR_TID.X ;  /* 0x0000000000b67919 */ /* 0x000e220000002100 */
[----:B------:R-:W1:Y:S01]  /*cd40*/  S2UR UR16, SR_CTAID.X ;  /* 0x00000000001079c3 */ /* 0x000e620000002500 */
[----:B------:R-:W2:Y:S01]  /*cd50*/  LDCU.128 UR12, c[0x0][0x440] ;  /* 0x00008800ff0c77ac */ /* 0x000ea20008000c00 */
[----:B------:R-:W2:Y:S01]  /*cd60*/  S2R R3, SR_CgaCtaId ;  /* 0x0000000000037919 */ /* 0x000ea20000008800 */
[----:B------:R-:W1:Y:S01]  /*cd70*/  LDCU.64 UR4, c[0x0][0x460] ;  /* 0x00008c00ff0477ac */ /* 0x000e620008000a00 */
[----:B0-----:R-:W-:-:S02]  /*cd80*/  SHF.R.U32.HI R0, RZ, 0x5, R182 ;  /* 0x00000005ff007819 */ /* 0x001fc400000116b6 */
[----:B--2---:R-:W-:-:S03]  /*cd90*/  LEA R3, R3, R2, 0x18 ;  /* 0x0000000203037211 */ /* 0x004fc600078ec0ff */
[----:B-----5:R-:W-:-:S05]  /*cda0*/  IMAD R0, R0, 0xa0, R183 ;  /* 0x000000a000007824 */ /* 0x020fca00078e02b7 */
[-C--:B------:R-:W-:Y:S02]  /*cdb0*/  LEA R2, R0, R3.reuse, 0x5 ;  /* 0x0000000300027211 */ /* 0x080fe400078e28ff */
[----:B------:R-:W-:-:S03]  /*cdc0*/  LEA R0, R182, R3, 0x2 ;  /* 0x00000003b6007211 */ /* 0x000fc600078e10ff */
[----:B------:R-:W-:Y:S04]  /*cdd0*/  STS.128 [R2], R164 ;  /* 0x000000a402007388 */ /* 0x000fe80000000c00 */
[----:B----4-:R-:W-:Y:S04]  /*cde0*/  STS.128 [R2+0x400], R244 ;  /* 0x000400f402007388 */ /* 0x010fe80000000c00 */
[----:B---3--:R-:W-:Y:S04]  /*cdf0*/  STS.128 [R2+0x10], R192 ;  /* 0x000010c002007388 */ /* 0x008fe80000000c00 */
        /* <DEDUP_REMOVED lines=10> */
[----:B------:R-:W3:Y:S04]  /*cea0*/  LDS R14, [R0+0x1400] ;  /* 0x00140000000e7984 */ /* 0x000ee80000000800 */
[----:B------:R-:W4:Y:S04]  /*ceb0*/  LDS R13, [R0+0x1600] ;  /* 0x00160000000d7984 */ /* 0x000f280000000800 */
[----:B------:R-:W5:Y:S04]  /*cec0*/  LDS R5, [R0+0x400] ;  /* 0x0004000000057984 */ /* 0x000f680000000800 */
        /* <DEDUP_REMOVED lines=8> */
[----:B--2---:R-:W-:-:S03]  /*cf50*/  FADD.FTZ R4, RZ, R4 ;  /* 0x00000004ff047221 */ /* 0x004fc60000010000 */
[----:B------:R-:W2:Y:S01]  /*cf60*/  LDS R9, [R0+0xc00] ;  /* 0x000c000000097984 */ /* 0x000ea20000000800 */
[----:B---3--:R-:W-:-:S03]  /*cf70*/  FADD.FTZ R3, R3, R14 ;  /* 0x0000000e03037221 */ /* 0x008fc60000010000 */
[----:B------:R-:W3:Y:S01]  /*cf80*/  LDS R20, [R0+0x2000] ;  /* 0x0020000000147984 */ /* 0x000ee20000000800 */
[----:B----4-:R-:W-:-:S03]  /*cf90*/  FADD.FTZ R4, R4, R13 ;  /* 0x0000000d04047221 */ /* 0x010fc60000010000 */
[----:B------:R-:W4:Y:S01]  /*cfa0*/  LDS R10, [R0+0xe00] ;  /* 0x000e0000000a7984 */ /* 0x000f220000000800 */
[----:B-----5:R-:W-:-:S03]  /*cfb0*/  FADD.FTZ R5, RZ, R5 ;  /* 0x00000005ff057221 */ /* 0x020fc60000010000 */
[----:B------:R-:W5:Y:S01]  /*cfc0*/  LDS R19, [R0+0x2200] ;  /* 0x0022000000137984 */ /* 0x000f620000000800 */
        /* <DEDUP_REMOVED lines=14> */
[----:B--2---:R-:W-:-:S03]  /*d0b0*/  FADD.FTZ R9, RZ, R9 ;  /* 0x00000009ff097221 */ /* 0x004fc60000010000 */
[----:B------:R-:W2:Y:S01]  /*d0c0*/  LDS R25, [R0+0x2e00] ;  /* 0x002e000000197984 */ /* 0x000ea20000000800 */
[----:B---3--:R-:W-:-:S03]  /*d0d0*/  FADD.FTZ R9, R9, R20 ;  /* 0x0000001409097221 */ /* 0x008fc60000010000 */
[----:B------:R-:W3:Y:S01]  /*d0e0*/  LDS R28, [R0+0x3000] ;  /* 0x00300000001c7984 */ /* 0x000ee20000000800 */
[----:B----4-:R-:W-:-:S03]  /*d0f0*/  FADD.FTZ R10, RZ, R10 ;  /* 0x0000000aff0a7221 */ /* 0x010fc60000010000 */
[----:B------:R-:W4:Y:S01]  /*d100*/  LDS R27, [R0+0x3200] ;  /* 0x00320000001b7984 */ /* 0x000f220000000800 */
[----:B-----5:R-:W-:-:S03]  /*d110*/  FADD.FTZ R10, R10, R19 ;  /* 0x000000130a0a7221 */ /* 0x020fc60000010000 */
[----:B------:R-:W5:Y:S01]  /*d120*/  LDS R30, [R0+0x3400] ;  /* 0x00340000001e7984 */ /* 0x000f620000000800 */
        /* <DEDUP_REMOVED lines=13> */
[----:B------:R-:W0:Y:S01]  /*d200*/  LDS R35, [R0+0x4200] ;  /* 0x0042000000237984 */ /* 0x000e220000000800 */
        /* <DEDUP_REMOVED lines=8> */
[----:B-1----:R-:W-:-:S03]  /*d290*/  FADD.FTZ R10, R10, R29 ;  /* 0x0000001d0a0a7221 */ /* 0x002fc60000010000 */
        /* <DEDUP_REMOVED lines=9> */
[----:B--2---:R-:W-:Y:S01]  /*d330*/  FADD.FTZ R17, R7, R38 ;  /* 0x0000002607117221 */ /* 0x004fe20000010000 */
[----:B---3--:R-:W-:Y:S01]  /*d340*/  FADD.FTZ R37, R8, R37 ;  /* 0x0000002508257221 */ /* 0x008fe20000010000 */
[----:B------:R-:W-:Y:S01]  /*d350*/  STS.128 [R2], R80 ;  /* 0x0000005002007388 */ /* 0x000fe20000000c00 */
[----:B----4-:R-:W-:-:S03]  /*d360*/  FADD.FTZ R9, R9, R40 ;  /* 0x0000002809097221 */ /* 0x010fc60000010000 */
[----:B------:R-:W-:Y:S01]  /*d370*/  STS.128 [R2+0x10], R84 ;  /* 0x0000105402007388 */ /* 0x000fe20000000c00 */
[----:B-----5:R-:W-:-:S03]  /*d380*/  FADD.FTZ R39, R10, R39 ;  /* 0x000000270a277221 */ /* 0x020fc60000010000 */
[----:B------:R-:W-:Y:S01]  /*d390*/  STS.128 [R2+0x400], R88 ;  /* 0x0004005802007388 */ /* 0x000fe20000000c00 */
[----:B-1----:R-:W-:-:S03]  /*d3a0*/  FADD.FTZ R11, R11, R42 ;  /* 0x0000002a0b0b7221 */ /* 0x002fc60000010000 */
        /* <DEDUP_REMOVED lines=27> */
[----:B----4-:R-:W-:-:S03]  /*d560*/  FADD.FTZ R43, RZ, R43 ;  /* 0x0000002bff2b7221 */ /* 0x010fc60000010000 */
[----:B------:R-:W4:Y:S01]  /*d570*/  LDS R6, [R0+0xe00] ;  /* 0x000e000000067984 */ /* 0x000f220000000800 */
[----:B-----5:R-:W-:-:S03]  /*d580*/  FADD.FTZ R45, RZ, R45 ;  /* 0x0000002dff2d7221 */ /* 0x020fc60000010000 */
[----:B------:R-:W5:Y:S01]  /*d590*/  LDS R21, [R0+0x2200] ;  /* 0x0022000000157984 */ /* 0x000f620000000800 */
        /* <DEDUP_REMOVED lines=21> */
[----:B------:R-:W-:-:S03]  /*d6f0*/  FADD.FTZ R7, RZ, R7 ;  /* 0x00000007ff077221 */ /* 0x000fc60000010000 */
[----:B------:R-:W5:Y:S01]  /*d700*/  LDS R31, [R0+0x3600] ;  /* 0x00360000001f7984 */ /* 0x000f620000000800 */
[----:B------:R-:W-:-:S03]  /*d710*/  FADD.FTZ R7, R7, R16 ;  /* 0x0000001007077221 */ /* 0x000fc60000010000 */
[----:B------:R-:W5:Y:S01]  /*d720*/  LDS R26, [R0+0x3800] ;  /* 0x00380000001a7984 */ /* 0x000f620000000800 */
[----:B------:R-:W-:-:S03]  /*d730*/  FADD.FTZ R8, RZ, R8 ;  /* 0x00000008ff087221 */ /* 0x000fc60000010000 */
        /* <DEDUP_REMOVED lines=17> */
[----:B------:R-:W-:-:S03]  /*d850*/  FADD.FTZ R6, R6, R31 ;  /* 0x0000001f06067221 */ /* 0x000fc60000010000 */
[----:B------:R-:W5:Y:S01]  /*d860*/  LDS R34, [R0+0x4c00] ;  /* 0x004c000000227984 */ /* 0x000f620000000800 */
[----:B------:R-:W-:-:S03]  /*d870*/  FADD.FTZ R7, R7, R26 ;  /* 0x0000001a07077221 */ /* 0x000fc60000010000 */
[----:B------:R-:W5:Y:S01]  /*d880*/  LDS R59, [R0+0x4e00] ;  /* 0x004e0000003b7984 */ /* 0x000f620000000800 */
[----:B------:R-:W-:Y:S01]  /*d890*/  FADD.FTZ R8, R8, R47 ;  /* 0x0000002f08087221 */ /* 0x000fe20000010000 */
[----:B------:R-:W-:Y:S01]  /*d8a0*/  BAR.SYNC.DEFER_BLOCKING 0x0 ;  /* 0x0000000000007b1d */ /* 0x000fe20000010000 */
[----:B------:R-:W-:Y:S01]  /*d8b0*/  FADD.FTZ R49, R14, R49 ;  /* 0x000000310e317221 */ /* 0x000fe20000010000 */
[----:B------:R-:W-:Y:S01]  /*d8c0*/  FADD.FTZ R51, R18, R51 ;  /* 0x0000003312337221 */ /* 0x000fe20000010000 */
[----:B0-----:R-:W-:Y:S01]  /*d8d0*/  FADD.FTZ R27, R27, R28 ;  /* 0x0000001c1b1b7221 */ /* 0x001fe20000010000 */
[----:B-1----:R-:W-:Y:S01]  /*d8e0*/  FADD.FTZ R53, R20, R53 ;  /* 0x0000003514357221 */ /* 0x002fe20000010000 */
[----:B--2---:R-:W-:Y:S01]  /*d8f0*/  FADD.FTZ R19, R3, R30 ;  /* 0x0000001e03137221 */ /* 0x004fe20000010000 */
[----:B---3--:R-:W-:Y:S01]  /*d900*/  FADD.FTZ R55, R4, R55 ;  /* 0x0000003704377221 */ /* 0x008fe20000010000 */
[----:B------:R-:W-:Y:S01]  /*d910*/  STS.128 [R2], R156 ;  /* 0x0000009c02007388 */ /* 0x000fe20000000c00 */
[----:B----4-:R-:W-:-:S03]  /*d920*/  FADD.FTZ R21, R5, R32 ;  /* 0x0000002005157221 */ /* 0x010fc60000010000 */
[----:B------:R-:W-:Y:S01]  /*d930*/  STS.128 [R2+0x10], R152 ;  /* 0x0000109802007388 */ /* 0x000fe20000000c00 */
[----:B-----5:R-:W-:-:S03]  /*d940*/  FADD.FTZ R57, R6, R57 ;  /* 0x0000003906397221 */ /* 0x020fc60000010000 */
        /* <DEDUP_REMOVED lines=19> */
[----:B------:R-:W5:Y:S02]  /*da80*/  LDS R8, [R0+0x400] ;  /* 0x0004000000087984 */ /* 0x000f640000000800 */
[----:B------:R-:W-:Y:S02]  /*da90*/  IADD3.X R2, PT, PT, RZ, RZ, RZ, P0, !PT ;  /* 0x000000ffff027210 */ /* 0x000fe400007fe4ff */
[----:B------:R-:W5:Y:S01]  /*daa0*/  LDS R43, [R0+0x3c00] ;  /* 0x003c0000002b7984 */ /* 0x000f620000000800 */
[C---:B------:R-:W-:Y:S02]  /*dab0*/  SHF.L.U32 R6, R7.reuse, 0x2, RZ ;  /* 0x0000000207067819 */ /* 0x040fe400000006ff */
[----:B------:R-:W-:Y:S01]  /*dac0*/  SHF.L.U64.HI R7, R7, 0x2, R2 ;  /* 0x0000000207077819 */ /* 0x000fe20000010202 */
[----:B------:R-:W5:Y:S01]  /*dad0*/  LDS R16, [R0+0x2a00] ;  /* 0x002a000000107984 */ /* 0x000f620000000800 */
[----:B------:R-:W-:-:S02]  /*dae0*/  IADD3 R2, P0, PT, R6, UR14, RZ ;  /* 0x0000000e06027c10 */ /* 0x000fc4000ff1e0ff */
[C---:B------:R-:W-:Y:S01]  /*daf0*/  IADD3 R4, P1, PT, R6.reuse, UR12, RZ ;  /* 0x0000000c06047c10 */ /* 0x040fe2000ff3e0ff */
[----:B------:R-:W5:Y:S01]  /*db00*/  LDS R29, [R0+0x1800] ;  /* 0x00180000001d7984 */ /* 0x000f620000000800 */
[C---:B------:R-:W-:Y:S02]  /*db10*/  IADD3.X R3, PT, PT, R7.reuse, UR15, RZ, P0, !PT ;  /* 0x0000000f07037c10 */ /* 0x040fe400087fe4ff */
[C---:B------:R-:W-:Y:S01]  /*db20*/  IADD3.X R5, PT, PT, R7.reuse, UR13, RZ, P1, !PT ;  /* 0x0000000d07057c10 */ /* 0x040fe20008ffe4ff */
[----:B------:R-:W5:Y:S01]  /*db30*/  LDS R65, [R0+0x3e00] ;  /* 0x003e000000417984 */ /* 0x000f620000000800 */
[----:B------:R-:W-:Y:S01]  /*db40*/  IADD3 R6, P2, PT, R6, UR4, RZ ;  /* 0x0000000406067c10 */ /* 0x000fe2000ff5e0ff */
[----:B-1----:R-:W-:Y:S02]  /*db50*/  FADD.FTZ R36, RZ, R36 ;  /* 0x00000024ff247221 */ /* 0x002fe40000010000 */
[----:B------:R-:W1:Y:S01]  /*db60*/  LDS R18, [R0+0x2c00] ;  /* 0x002c000000127984 */ /* 0x000e620000000800 */
[----:B------:R-:W-:Y:S01]  /*db70*/  IADD3.X R7, PT, PT, R7, UR5, RZ, P2, !PT ;  /* 0x0000000507077c10 */ /* 0x000fe200097fe4ff */
[----:B--2---:R-:W-:-:S02]  /*db80*/  FADD.FTZ R36, R36, R61 ;  /* 0x0000003d24247221 */ /* 0x004fc40000010000 */
[----:B------:R-:W2:Y:S02]  /*db90*/  LDS R12, [R0+0x600] ;  /* 0x00060000000c7984 */ /* 0x000ea40000000800 */
[----:B---3--:R-:W-:Y:S02]  /*dba0*/  FADD.FTZ R36, R36, R63 ;  /* 0x0000003f24247221 */ /* 0x008fe40000010000 */
[----:B------:R-:W3:Y:S01]  /*dbb0*/  LDS R31, [R0+0x1a00] ;  /* 0x001a0000001f7984 */ /* 0x000ee20000000800 */
[----:B----4-:R-:W-:-:S03]  /*dbc0*/  FADD.FTZ R10, RZ, R10 ;  /* 0x0000000aff0a7221 */ /* 0x010fc60000010000 */
[----:B------:R-:W4:Y:S01]  /*dbd0*/  LDS R63, [R0+0x4000] ;  /* 0x00400000003f7984 */ /* 0x000f220000000800 */
[----:B0-----:R-:W-:-:S03]  /*dbe0*/  FADD.FTZ R25, R10, R25 ;  /* 0x000000190a197221 */ /* 0x001fc60000010000 */
[----:B------:R-:W0:Y:S01]  /*dbf0*/  LDS R14, [R0+0x800] ;  /* 0x00080000000e7984 */ /* 0x000e220000000800 */
[----:B-----5:R-:W-:-:S03]  /*dc00*/  FADD.FTZ R8, RZ, R8 ;  /* 0x00000008ff087221 */ /* 0x020fc60000010000 */
[----:B------:R-:W5:Y:S01]  /*dc10*/  LDS R10, [R0+0xa00] ;  /* 0x000a0000000a7984 */ /* 0x000f620000000800 */
[----:B------:R-:W-:-:S03]  /*dc20*/  FADD.FTZ R61, R36, R43 ;  /* 0x0000002b243d7221 */ /* 0x000fc60000010000 */
[----:B------:R-:W-:Y:S01]  /*dc30*/  STG.E desc[UR6][R2.64], R49 ;  /* 0x0000003102007986 */ /* 0x000fe2000c101906 */
[----:B------:R-:W-:-:S03]  /*dc40*/  FADD.FTZ R16, R25, R16 ;  /* 0x0000001019107221 */ /* 0x000fc60000010000 */
[----:B------:R-:W5:Y:S01]  /*dc50*/  LDS R43, [R0+0x1c00] ;  /* 0x001c0000002b7984 */ /* 0x000f620000000800 */
[----:B------:R-:W-:-:S03]  /*dc60*/  FADD.FTZ R29, R8, R29 ;  /* 0x0000001d081d7221 */ /* 0x000fc60000010000 */
[----:B------:R-:W-:Y:S01]  /*dc70*/  STG.E desc[UR6][R4.64], R13 ;  /* 0x0000000d04007986 */ /* 0x000fe2000c101906 */
[----:B------:R-:W-:-:S03]  /*dc80*/  FADD.FTZ R65, R16, R65 ;  /* 0x0000004110417221 */ /* 0x000fc60000010000 */
[----:B------:R-:W5:Y:S04]  /*dc90*/  LDS R45, [R0+0x2e00] ;  /* 0x002e0000002d7984 */ /* 0x000f680000000800 */
[----:B------:R-:W5:Y:S01]  /*dca0*/  LDS R13, [R0+0xc00] ;  /* 0x000c0000000d7984 */ /* 0x000f620000000800 */
        /* <DEDUP_REMOVED lines=8> */
[----:B0-----:R-:W-:-:S03]  /*dd30*/  FADD.FTZ R14, RZ, R14 ;  /* 0x0000000eff0e7221 */ /* 0x001fc60000010000 */
[----:B------:R-:W0:Y:S01]  /*dd40*/  LDS R20, [R0+0x2000] ;  /* 0x0020000000147984 */ /* 0x000e220000000800 */
[----:B-----5:R-:W-:-:S03]  /*dd50*/  FADD.FTZ R10, RZ, R10 ;  /* 0x0000000aff0a7221 */ /* 0x020fc60000010000 */
[----:B------:R-:W-:Y:S04]  /*dd60*/  STG.E desc[UR6][R6.64], R61 ;  /* 0x0000003d06007986 */ /* 0x000fe8000c101906 */
[----:B------:R-:W5:Y:S01]  /*dd70*/  LDS R49, [R0+0x3200] ;  /* 0x0032000000317984 */ /* 0x000f620000000800 */
[----:B------:R-:W-:-:S03]  /*dd80*/  FADD.FTZ R14, R14, R43 ;  /* 0x0000002b0e0e7221 */ /* 0x000fc60000010000 */
[----:B------:R-:W-:Y:S04]  /*dd90*/  STG.E desc[UR6][R2.64+0x200], R51 ;  /* 0x0002003302007986 */ /* 0x000fe8000c101906 */
[----:B------:R-:W5:Y:S01]  /*dda0*/  LDS R69, [R0+0x4400] ;  /* 0x0044000000457984 */ /* 0x000f620000000800 */
[----:B------:R-:W-:-:S03]  /*ddb0*/  FADD.FTZ R12, R12, R45 ;  /* 0x0000002d0c0c7221 */ /* 0x000fc60000010000 */
[----:B------:R-:W5:Y:S01]  /*ddc0*/  LDS R16, [R0+0x1000] ;  /* 0x0010000000107984 */ /* 0x000f620000000800 */
[----:B------:R-:W-:-:S03]  /*ddd0*/  FADD.FTZ R13, RZ, R13 ;  /* 0x0000000dff0d7221 */ /* 0x000fc60000010000 */
[----:B------:R-:W-:Y:S01]  /*dde0*/  STG.E desc[UR6][R4.64+0x200], R33 ;  /* 0x0002002104007986 */ /* 0x000fe2000c101906 */
[----:B-1----:R-:W-:-:S03]  /*ddf0*/  FADD.FTZ R10, R10, R25 ;  /* 0x000000190a0a7221 */ /* 0x002fc60000010000 */
[----:B------:R-:W1:Y:S01]  /*de00*/  LDS R29, [R0+0x2200] ;  /* 0x00220000001d7984 */ /* 0x000e620000000800 */
[----:B--2---:R-:W-:-:S03]  /*de10*/  FADD.FTZ R14, R14, R47 ;  /* 0x0000002f0e0e7221 */ /* 0x004fc60000010000 */
[----:B------:R-:W-:Y:S01]  /*de20*/  STG.E desc[UR6][R6.64+0x200], R65 ;  /* 0x0002004106007986 */ /* 0x000fe2000c101906 */
[----:B---3--:R-:W-:-:S03]  /*de30*/  FADD.FTZ R67, R12, R67 ;  /* 0x000000430c437221 */ /* 0x008fc60000010000 */
[----:B------:R-:W2:Y:S01]  /*de40*/  LDS R22, [R0+0x3400] ;  /* 0x0034000000167984 */ /* 0x000ea20000000800 */
[----:B----4-:R-:W-:-:S03]  /*de50*/  FADD.FTZ R8, RZ, R8 ;  /* 0x00000008ff087221 */ /* 0x010fc60000010000 */
[----:B------:R-:W3:Y:S01]  /*de60*/  LDS R61, [R0+0x4600] ;  /* 0x00460000003d7984 */ /* 0x000ee20000000800 */
[----:B0-----:R-:W-:-:S03]  /*de70*/  FADD.FTZ R13, R13, R20 ;  /* 0x000000140d0d7221 */ /* 0x001fc60000010000 */
[----:B------:R-:W-:Y:S04]  /*de80*/  STG.E desc[UR6][R2.64+0x400], R27 ;  /* 0x0004001b02007986 */ /* 0x000fe8000c101906 */
[----:B------:R-:W0:Y:S01]  /*de90*/  LDS R18, [R0+0x1200] ;  /* 0x0012000000127984 */ /* 0x000e220000000800 */
[----:B-----5:R-:W-:-:S03]  /*dea0*/  FADD.FTZ R10, R10, R49 ;  /* 0x000000310a0a7221 */ /* 0x020fc60000010000 */
[----:B------:R-:W4:Y:S04]  /*deb0*/  LDS R27, [R0+0x2400] ;  /* 0x00240000001b7984 */ /* 0x000f280000000800 */
[----:B------:R-:W5:Y:S01]  /*dec0*/  LDS R33, [R0+0x3600] ;  /* 0x0036000000217984 */ /* 0x000f620000000800 */
[----:B------:R-:W-:-:S03]  /*ded0*/  FADD.FTZ R69, R14, R69 ;  /* 0x000000450e457221 */ /* 0x000fc60000010000 */
[----:B------:R-:W-:Y:S01]  /*dee0*/  STG.E desc[UR6][R4.64+0x400], R15 ;  /* 0x0004000f04007986 */ /* 0x000fe2000c101906 */
[----:B------:R-:W-:-:S03]  /*def0*/  FADD.FTZ R16, RZ, R16 ;  /* 0x00000010ff107221 */ /* 0x000fc60000010000 */
[----:B------:R-:W5:Y:S04]  /*df00*/  LDS R26, [R0+0x4800] ;  /* 0x00480000001a7984 */ /* 0x000f680000000800 */
[----:B------:R-:W5:Y:S01]  /*df10*/  LDS R15, [R0+0x2600] ;  /* 0x00260000000f7984 */ /* 0x000f620000000800 */
[----:B-1----:R-:W-:-:S03]  /*df20*/  FADD.FTZ R8, R8, R29 ;  /* 0x0000001d08087221 */ /* 0x002fc60000010000 */
[----:B------:R-:W1:Y:S04]  /*df30*/  LDS R51, [R0+0x3800] ;  /* 0x0038000000337984 */ /* 0x000e680000000800 */
[----:B------:R-:W1:Y:S01]  /*df40*/  LDS R65, [R0+0x4a00] ;  /* 0x004a000000417984 */ /* 0x000e620000000800 */
[----:B--2---:R-:W-:-:S03]  /*df50*/  FADD.FTZ R13, R13, R22 ;  /* 0x000000160d0d7221 */ /* 0x004fc60000010000 */
[----:B------:R-:W2:Y:S01]  /*df60*/  LDS R24, [R0+0x3a00] ;  /* 0x003a000000187984 */ /* 0x000ea20000000800 */
[----:B---3--:R-:W-:-:S03]  /*df70*/  FADD.FTZ R61, R10, R61 ;  /* 0x0000003d0a3d7221 */ /* 0x008fc60000010000 */
[----:B------:R-:W3:Y:S04]  /*df80*/  LDS R31, [R0+0x4c00] ;  /* 0x004c0000001f7984 */ /* 0x000ee80000000800 */
[----:B------:R-:W3:Y:S01]  /*df90*/  LDS R28, [R0+0x4e00] ;  /* 0x004e0000001c7984 */ /* 0x000ee20000000800 */
[----:B0-----:R-:W-:-:S03]  /*dfa0*/  FADD.FTZ R18, RZ, R18 ;  /* 0x00000012ff127221 */ /* 0x001fc60000010000 */
[----:B------:R-:W-:Y:S01]  /*dfb0*/  STG.E desc[UR6][R6.64+0x400], R63 ;  /* 0x0004003f06007986 */ /* 0x000fe2000c101906 */
[----:B----4-:R-:W-:-:S03]  /*dfc0*/  FADD.FTZ R16, R16, R27 ;  /* 0x0000001b10107221 */ /* 0x010fc60000010000 */
[----:B------:R-:W-:Y:S01]  /*dfd0*/  STG.E desc[UR6][R2.64+0x600], R53 ;  /* 0x0006003502007986 */ /* 0x000fe2000c101906 */
[----:B-----5:R-:W-:-:S03]  /*dfe0*/  FADD.FTZ R8, R8, R33 ;  /* 0x0000002108087221 */ /* 0x020fc60000010000 */
[----:B------:R-:W-:Y:S04]  /*dff0*/  STG.E desc[UR6][R4.64+0x600], R35 ;  /* 0x0006002304007986 */ /* 0x000fe8000c101906 */
[----:B------:R-:W-:Y:S01]  /*e000*/  STG.E desc[UR6][R6.64+0x600], R67 ;  /* 0x0006004306007986 */ /* 0x000fe2000c101906 */
[----:B------:R-:W-:-:S03]  /*e010*/  FADD.FTZ R13, R13, R26 ;  /* 0x0000001a0d0d7221 */ /* 0x000fc60000010000 */
        /* <DEDUP_REMOVED lines=9> */
[----:B---3--:R-:W-:-:S03]  /*e0b0*/  FADD.FTZ R31, R16, R31 ;  /* 0x0000001f101f7221 */ /* 0x008fc60000010000 */
        /* <DEDUP_REMOVED lines=15> */
.L_x_647:
[----:B0-----:R-:W-:Y:S01]  /*e1b0*/  HFMA2 R249, -RZ, RZ, 0, 1.847743988037109375e-06 ;  /* 0x0000001ffff97431 */ /* 0x001fe200000001ff */
[----:B------:R-:W-:Y:S01]  /*e1c0*/  BSSY B1, `(.L_x_752) ;  /* 0x0000006000017945 */ /* 0x000fe20003800000 */
[----:B------:R-:W-:Y:S02]  /*e1d0*/  MOV R250, 0x1 ;  /* 0x0000000100fa7802 */ /* 0x000fe40000000f00 */
[----:B------:R-:W-:-:S07]  /*e1e0*/  MOV R248, 0xffffffff ;  /* 0xffffffff00f87802 */ /* 0x000fce0000000f00 */
[----:B--2--5:R-:W-:Y:S05]  /*e1f0*/  WARPSYNC.COLLECTIVE R248, `(.L_x_753) ;  /* 0x00000000f8087348 */ /* 0x024fea0003c00000 */
[----:B------:R0:W1:Y:S02]  /*e200*/  SHFL.BFLY P1, R252, R182, R250, R249 ;  /* 0x0c0000fab6fc7389 */ /* 0x00006400000200f9 */
[----:B012--5:R-:W-:Y:S05]  /*e210*/  ENDCOLLECTIVE ;  /* 0x000000000000791b */ /* 0x027fea0003800000 */
.L_x_753:
[----:B------:R-:W-:Y:S05]  /*e220*/  BSYNC B1 ;  /* 0x0000000000017941 */ /* 0x000fea0003800000 */
.L_x_752:
[----:B------:R-:W-:Y:S01]  /*e230*/  MOV R251, R252 ;  /* 0x000000fc00fb7202 */ /* 0x000fe20000000f00 */
[----:B------:R-:W-:Y:S01]  /*e240*/  HFMA2 R250, -RZ, RZ, 0, 5.9604644775390625e-08 ;  /* 0x00000001fffa7431 */ /* 0x000fe200000001ff */
[----:B------:R-:W-:Y:S02]  /*e250*/  MOV R249, 0x1f ;  /* 0x0000001f00f97802 */ /* 0x000fe40000000f00 */
[----:B------:R-:W-:Y:S01]  /*e260*/  MOV R248, 0xffffffff ;  /* 0xffffffff00f87802 */ /* 0x000fe20000000f00 */
[----:B------:R-:W-:Y:S01]  /*e270*/  FADD.FTZ R251, R251, R182 ;  /* 0x000000b6fbfb7221 */ /* 0x000fe20000010000 */
[----:B------:R-:W-:-:S07]  /*e280*/  MOV R182, R183 ;  /* 0x000000b700b67202 */ /* 0x000fce0000000f00 */
[----:B------:R-:W-:Y:S05]  /*e290*/  WARPSYNC.COLLECTIVE R248, `(.L_x_754) ;  /* 0x00000000f8087348 */ /* 0x000fea0003c00000 */
[----:B------:R0:W1:Y:S02]  /*e2a0*/  SHFL.BFLY P1, R252, R182, R250, R249 ;  /* 0x0c0000fab6fc7389 */ /* 0x00006400000200f9 */
[----:B01----:R-:W-:Y:S05]  /*e2b0*/  ENDCOLLECTIVE ;  /* 0x000000000000791b */ /* 0x003fea0003800000 */
.L_x_754:
[----:B------:R-:W-:Y:S01]  /*e2c0*/  HFMA2 R250, -RZ, RZ, 0, 1.1920928955078125e-07 ;  /* 0x00000002fffa7431 */ /* 0x000fe200000001ff */
[----:B------:R-:W-:-:S05]  /*e2d0*/  MOV R182, R252 ;  /* 0x000000fc00b67202 */ /* 0x000fca0000000f00 */
[----:B------:R-:W-:Y:S01]  /*e2e0*/  FADD.FTZ R183, R182, R183 ;  /* 0x000000b7b6b77221 */ /* 0x000fe20000010000 */
[----:B------:R-:W-:-:S07]  /*e2f0*/  MOV R182, R251 ;  /* 0x000000fb00b67202 */ /* 0x000fce0000000f00 */
[----:B------:R-:W-:Y:S05]  /*e300*/  WARPSYNC.COLLECTIVE R248, `(.L_x_755) ;  /* 0x00000000f8087348 */ /* 0x000fea0003c00000 */
[----:B------:R0:W1:Y:S02]  /*e310*/  SHFL.BFLY P1, R252, R182, R250, R249 ;  /* 0x0c0000fab6fc7389 */ /* 0x00006400000200f9 */
[----:B01----:R-:W-:Y:S05]  /*e320*/  ENDCOLLECTIVE ;  /* 0x000000000000791b */ /* 0x003fea0003800000 */
.L_x_755:
[----:B------:R-:W-:-:S05]  /*e330*/  MOV R182, R252 ;  /* 0x000000fc00b67202 */ /* 0x000fca0000000f00 */
[----:B------:R-:W-:Y:S01]  /*e340*/  FADD.FTZ R251, R251, R182 ;  /* 0x000000b6fbfb7221 */ /* 0x000fe20000010000 */
[----:B------:R-:W-:-:S07]  /*e350*/  MOV R182, R183 ;  /* 0x000000b700b67202 */ /* 0x000fce0000000f00 */
[----:B------:R-:W-:Y:S05]  /*e360*/  WARPSYNC.COLLECTIVE R248, `(.L_x_756) ;  /* 0x00000000f8087348 */ /* 0x000fea0003c00000 */
[----:B------:R0:W1:Y:S02]  /*e370*/  SHFL.BFLY P1, R252, R182, R250, R249 ;  /* 0x0c0000fab6fc7389 */ /* 0x00006400000200f9 */
[----:B01----:R-:W-:Y:S05]  /*e380*/  ENDCOLLECTIVE ;  /* 0x000000000000791b */ /* 0x003fea0003800000 */
.L_x_756:
[----:B------:R-:W-:Y:S01]  /*e390*/  HFMA2 R250, -RZ, RZ, 0, 2.384185791015625e-07 ;  /* 0x00000004fffa7431 */ /* 0x000fe200000001ff */
[----:B------:R-:W-:-:S05]  /*e3a0*/  MOV R182, R252 ;  /* 0x000000fc00b67202 */ /* 0x000fca0000000f00 */
[----:B------:R-:W-:Y:S01]  /*e3b0*/  FADD.FTZ R183, R183, R182 ;  /* 0x000000b6b7b77221 */ /* 0x000fe20000010000 */
[----:B------:R-:W-:-:S07]  /*e3c0*/  MOV R182, R251 ;  /* 0x000000fb00b67202 */ /* 0x000fce0000000f00 */
[----:B------:R-:W-:Y:S05]  /*e3d0*/  WARPSYNC.COLLECTIVE R248, `(.L_x_757) ;  /* 0x00000000f8087348 */ /* 0x000fea0003c00000 */
[----:B------:R0:W1:Y:S02]  /*e3e0*/  SHFL.BFLY P1, R252, R182, R250, R249 ;  /* 0x0c0000fab6fc7389 */ /* 0x00006400000200f9 */
[----:B01----:R-:W-:Y:S05]  /*e3f0*/  ENDCOLLECTIVE ;  /* 0x000000000000791b */ /* 0x003fea0003800000 */
.L_x_757:
[----:B------:R-:W-:-:S05]  /*e400*/  MOV R182, R252 ;  /* 0x000000fc00b67202 */ /* 0x000fca0000000f00 */
[----:B------:R-:W-:Y:S01]  /*e410*/  FADD.FTZ R251, R251, R182 ;  /* 0x000000b6fbfb7221 */ /* 0x000fe20000010000 */
[----:B------:R-:W-:-:S07]  /*e420*/  MOV R182, R183 ;  /* 0x000000b700b67202 */ /* 0x000fce0000000f00 */
[----:B------:R-:W-:Y:S05]  /*e430*/  WARPSYNC.COLLECTIVE R248, `(.L_x_758) ;  /* 0x00000000f8087348 */ /* 0x000fea0003c00000 */
[----:B------:R0:W1:Y:S02]  /*e440*/  SHFL.BFLY P1, R252, R182, R250, R249 ;  /* 0x0c0000fab6fc7389 */ /* 0x00006400000200f9 */
[----:B01----:R-:W-:Y:S05]  /*e450*/  ENDCOLLECTIVE ;  /* 0x000000000000791b */ /* 0x003fea0003800000 */
.L_x_758:
[----:B------:R-:W-:Y:S01]  /*e460*/  HFMA2 R250, -RZ, RZ, 0, 4.76837158203125e-07 ;  /* 0x00000008fffa7431 */ /* 0x000fe200000001ff */
[----:B------:R-:W-:-:S05]  /*e470*/  MOV R182, R252 ;  /* 0x000000fc00b67202 */ /* 0x000fca0000000f00 */
[----:B------:R-:W-:Y:S01]  /*e480*/  FADD.FTZ R183, R183, R182 ;  /* 0x000000b6b7b77221 */ /* 0x000fe20000010000 */
[----:B------:R-:W-:-:S07]  /*e490*/  MOV R182, R251 ;  /* 0x000000fb00b67202 */ /* 0x000fce0000000f00 */
[----:B------:R-:W-:Y:S05]  /*e4a0*/  WARPSYNC.COLLECTIVE R248, `(.L_x_759) ;  /* 0x00000000f8087348 */ /* 0x000fea0003c00000 */
[----:B------:R0:W1:Y:S02]  /*e4b0*/  SHFL.BFLY P1, R252, R182, R250, R249 ;  /* 0x0c0000fab6fc7389 */ /* 0x00006400000200f9 */
[----:B01----:R-:W-:Y:S05]  /*e4c0*/  ENDCOLLECTIVE ;  /* 0x000000000000791b */ /* 0x003fea0003800000 */
.L_x_759:
[----:B------:R-:W-:-:S05]  /*e4d0*/  MOV R182, R252 ;  /* 0x000000fc00b67202 */ /* 0x000fca0000000f00 */
[----:B------:R-:W-:Y:S01]  /*e4e0*/  FADD.FTZ R251, R251, R182 ;  /* 0x000000b6fbfb7221 */ /* 0x000fe20000010000 */
[----:B------:R-:W-:-:S07]  /*e4f0*/  MOV R182, R183 ;  /* 0x000000b700b67202 */ /* 0x000fce0000000f00 */
[----:B------:R-:W-:Y:S05]  /*e500*/  WARPSYNC.COLLECTIVE R248, `(.L_x_760) ;  /* 0x00000000f8087348 */ /* 0x000fea0003c00000 */
[----:B------:R0:W1:Y:S02]  /*e510*/  SHFL.BFLY P1, R252, R182, R250, R249 ;  /* 0x0c0000fab6fc7389 */ /* 0x00006400000200f9 */
[----:B01----:R-:W-:Y:S05]  /*e520*/  ENDCOLLECTIVE ;  /* 0x000000000000791b */ /* 0x003fea0003800000 */
.L_x_760:
[----:B------:R-:W-:Y:S01]  /*e530*/  HFMA2 R250, -RZ, RZ, 0, 9.5367431640625e-07 ;  /* 0x00000010fffa7431 */ /* 0x000fe200000001ff */
[----:B------:R-:W-:-:S05]  /*e540*/  MOV R182, R252 ;  /* 0x000000fc00b67202 */ /* 0x000fca0000000f00 */
[----:B------:R-:W-:Y:S01]  /*e550*/  FADD.FTZ R183, R183, R182 ;  /* 0x000000b6b7b77221 */ /* 0x000fe20000010000 */
[----:B------:R-:W-:-:S07]  /*e560*/  MOV R182, R251 ;  /* 0x000000fb00b67202 */ /* 0x000fce0000000f00 */
[----:B------:R-:W-:Y:S05]  /*e570*/  WARPSYNC.COLLECTIVE R248, `(.L_x_761) ;  /* 0x00000000f8087348 */ /* 0x000fea0003c00000 */
[----:B------:R0:W1:Y:S02]  /*e580*/  SHFL.BFLY P1, R252, R182, R250, R249 ;  /* 0x0c0000fab6fc7389 */ /* 0x00006400000200f9 */
[----:B01----:R-:W-:Y:S05]  /*e590*/  ENDCOLLECTIVE ;  /* 0x000000000000791b */ /* 0x003fea0003800000 */
.L_x_761:
[----:B------:R-:W-:Y:S01]  /*e5a0*/  MOV R182, R183 ;  /* 0x000000b700b67202 */ /* 0x000fe20000000f00 */
[----:B------:R0:W-:Y:S06]  /*e5b0*/  STL [R1], R252 ;  /* 0x000000fc01007387 */ /* 0x0001ec0000100800 */
[----:B0-----:R-:W-:Y:S05]  /*e5c0*/  WARPSYNC.COLLECTIVE R248, `(.L_x_762) ;  /* 0x00000000f8087348 */ /* 0x001fea0003c00000 */
[----:B0-----:R0:W1:Y:S02]  /*e5d0*/  SHFL.BFLY P1, R252, R182, R250, R249 ;  /* 0x0c0000fab6fc7389 */ /* 0x00106400000200f9 */
[----:B01----:R-:W-:Y:S05]  /*e5e0*/  ENDCOLLECTIVE ;  /* 0x000000000000791b */ /* 0x003fea0003800000 */
.L_x_762:
[----:B------:R-:W-:Y:S01]  /*e5f0*/  MOV R182, R252 ;  /* 0x000000fc00b67202 */ /* 0x000fe20000000f00 */
[----:B------:R-:W-:Y:S06]  /*e600*/  BRA `(.L_x_763) ;  /* 0xffffff4c000c7947 */ /* 0x000fec000383ffff */
.L_x_764:
        /* <DEDUP_REMOVED lines=15> */
.L_x_25359:


//--------------------- .text._ZN10layer_norm13ln_bwd_kernelINS_13Kernel_traitsI13__nv_bfloat16S2_S2_S2_fjLj1280ELj1ELj4ELj1ELj16ENS_18Kernel_traits_baseILj1280ES2_S2_S2_S2_fjLj128EEEEELb1ELb0ELb0ELb0EEEvNS_9BwdParamsE --------------------------
	.section	.text._ZN10layer_norm13ln_bwd_kernelINS_13Kernel_traitsI13__nv_bfloat16S2_S2_S2_fjLj1280ELj1ELj4ELj1ELj16ENS_18Kernel_traits_baseILj1280ES2_S2_S2_S2_fjLj128EEEEELb1ELb0ELb0ELb0EEEvNS_9BwdParamsE,"ax",@progbits
	.align	128
        .global         _ZN10layer_norm13ln_bwd_kernelINS_13Kernel_traitsI13__nv_bfloat16S2_S2_S2_fjLj1280ELj1ELj4ELj1ELj16ENS_18Kernel_traits_baseILj1280ES2_S2_S2_S2_fjLj128EEEEELb1ELb0ELb0ELb0EEEvNS_9BwdParamsE
        .type           _ZN10layer_norm13ln_bwd_kernelINS_13Kernel_traitsI13__nv_bfloat16S2_S2_S2_fjLj1280ELj1ELj4ELj1ELj16ENS_18Kernel_traits_baseILj1280ES2_S2_S2_S2_fjLj128EEEEELb1ELb0ELb0ELb0EEEvNS_9BwdParamsE,@function
        .size           _ZN10layer_norm13ln_bwd_kernelINS_13Kernel_traitsI13__nv_bfloat16S2_S2_S2_fjLj1280ELj1ELj4ELj1ELj16ENS_18Kernel_traits_baseILj1280ES2_S2_S2_S2_fjLj128EEEEELb1ELb0ELb0ELb0EEEvNS_9BwdParamsE,(.L_x_25360 - _ZN10layer_norm13ln_bwd_kernelINS_13Kernel_traitsI13__nv_bfloat16S2_S2_S2_fjLj1280ELj1ELj4ELj1ELj16ENS_18Kernel_traits_baseILj1280ES2_S2_S2_S2_fjLj128EEEEELb1ELb0ELb0ELb0EEEvNS_9BwdParamsE)
        .other          _ZN10layer_norm13ln_bwd_kernelINS_13Kernel_traitsI13__nv_bfloat16S2_S2_S2_fjLj1280ELj1ELj4ELj1ELj16ENS_18Kernel_traits_baseILj1280ES2_S2_S2_S2_fjLj128EEEEELb1ELb0ELb0ELb0EEEvNS_9BwdParamsE,@"STO_CUDA_ENTRY STV_DEFAULT"
_ZN10layer_norm13ln_bwd_kernelINS_13Kernel_traitsI13__nv_bfloat16S2_S2_S2_fjLj1280ELj1ELj4ELj1ELj16ENS_18Kernel_traits_baseILj1280ES2_S2_S2_S2_fjLj128EEEEELb1ELb0ELb0ELb0EEEvNS_9BwdParamsE:
.text._ZN10layer_norm13ln_bwd_kernelINS_13Kernel_traitsI13__nv_bfloat16S2_S2_S2_fjLj1280ELj1ELj4ELj1ELj16ENS_18Kernel_traits_baseILj1280ES2_S2_S2_S2_fjLj128EEEEELb1ELb0ELb0ELb0EEEvNS_9BwdParamsE:
        /* <DEDUP_REMOVED lines=146> */
.L_x_815:
        /* <DEDUP_REMOVED lines=10> */
[----:B------:R-:W-:Y:S02]  /*09c0*/  MOV R0, UR15 ;  /* 0x0000000f00007c02 */ /* 0x000fe40008000f00 */
[----:B------:R-:W-:-:S03]  /*09d0*/  ISETP.GE.U32.AND P4, PT, R170, 0x20, PT ;  /* 0x00000020aa00780c */ /* 0x000fc60003f86070 */
[----:B------:R-:W-:-:S05]  /*09e0*/  IMAD R158, R171, R0, RZ ;  /* 0x00000000ab9e7224 */ /* 0x000fca00078e02ff */
[----:B------:R-:W-:-:S04]  /*09f0*/  SHF.R.S32.HI R159, RZ, 0x1f, R158 ;  /* 0x0000001fff9f7819 */ /* 0x000fc8000001149e */
[----:B------:R-:W-:Y:S01]  /*0a00*/  LEA.HI R159, R159, R158, RZ, 0x3 ;  /* 0x0000009e9f9f7211 */ /* 0x000fe200078f18ff */
[----:B------:R-:W-:Y:S01]  /*0a10*/  BSSY.RECONVERGENT B1, `(.L_x_767) ;  /* 0x0000079000017945 */ /* 0x000fe20003800200 */
[----:B------:R-:W-:Y:S01]  /*0a20*/  ISETP.NE.AND P0, PT, RZ, UR8, PT ;  /* 0x00000008ff007c0c */ /* 0x000fe2000bf05270 */
[----:B------:R-:W-:Y:S01]  /*0a30*/  HFMA2 R234, -RZ, RZ, 0, 0 ;  /* 0x00000000ffea7431 */ /* 0x000fe200000001ff */
[C---:B------:R-:W-:Y:S01]  /*0a40*/  ISETP.GE.U32.AND P3, PT, R170.reuse, 0x40, PT ;  /* 0x00000040aa00780c */ /* 0x040fe20003f66070 */
[----:B------:R-:W-:Y:S01]  /*0a50*/  HFMA2 R228, -RZ, RZ, 1.875, 0 ;  /* 0x3f800000ffe47431 */ /* 0x000fe200000001ff */
[C---:B------:R-:W-:Y:S02]  /*0a60*/  ISETP.GE.U32.AND P2, PT, R170.reuse, 0x60, PT ;  /* 0x00000060aa00780c */ /* 0x040fe40003f46070 */
[----:B------:R-:W-:Y:S02]  /*0a70*/  ISETP.GE.U32.AND P1, PT, R170, 0x80, PT ;  /* 0x00000080aa00780c */ /* 0x000fe40003f26070 */
[----:B-1----:R-:W-:-:S04]  /*0a80*/  LOP3.LUT R172, R168, 0x1f, RZ, 0xc0, !PT ;  /* 0x0000001fa8ac7812 */ /* 0x002fc800078ec0ff */
[----:B------:R-:W-:Y:S02]  /*0a90*/  LEA.HI.SX32 R169, R159, R172, 0x1d ;  /* 0x000000ac9fa97211 */ /* 0x000fe400078feaff */
[----:B------:R-:W-:Y:S02]  /*0aa0*/  MOV R233, RZ ;  /* 0x000000ff00e97202 */ /* 0x000fe40000000f00 */
[----:B------:R-:W-:Y:S02]  /*0ab0*/  MOV R232, R169 ;  /* 0x000000a900e87202 */ /* 0x000fe40000000f00 */
[----:B---3--:R-:W-:Y:S02]  /*0ac0*/  @P5 SHF.L.U32 R228, R152, 0x10, RZ ;  /* 0x0000001098e45819 */ /* 0x008fe400000006ff */
[----:B----4-:R-:W-:Y:S01]  /*0ad0*/  FSEL R231, R154, RZ, !P0 ;  /* 0x000000ff9ae77208 */ /* 0x010fe20004000000 */
[----:B0-----:R-:W-:Y:S06]  /*0ae0*/  @!P4 BRA `(.L_x_768) ;  /* 0x0000000400acc947 */ /* 0x001fec0003800000 */
[----:B------:R-:W0:Y:S08]  /*0af0*/  LDC.64 R10, c[0x0][0x3a8] ;  /* 0x0000ea00ff0a7b82 */ /* 0x000e300000000a00 */
[----:B------:R-:W1:Y:S01]  /*0b00*/  LDC.64 R8, c[0x0][0x428] ;  /* 0x00010a00ff087b82 */ /* 0x000e620000000a00 */
[----:B0-----:R-:W-:-:S06]  /*0b10*/  IMAD.WIDE.U32 R152, R169, 0x10, R10 ;  /* 0x00000010a9987825 */ /* 0x001fcc00078e000a */
[----:B------:R-:W2:Y:S01]  /*0b20*/  LDG.E.128 R152, desc[UR6][R152.64] ;  /* 0x0000000698987981 */ /* 0x000ea2000c1e1d00 */
[----:B-1----:R-:W-:Y:S02]  /*0b30*/  IMAD.WIDE.U32 R156, R169, 0x10, R8 ;  /* 0x00000010a99c7825 */ /* 0x002fe400078e0008 */
[----:B------:R-:W0:Y:S04]  /*0b40*/  LDC.64 R8, c[0x0][0x3b0] ;  /* 0x0000ec00ff087b82 */ /* 0x000e280000000a00 */
[----:B------:R-:W3:Y:S01]  /*0b50*/  LDG.E.128 R156, desc[UR6][R156.64] ;  /* 0x000000069c9c7981 */ /* 0x000ee2000c1e1d00 */
[----:B------:R-:W-:-:S04]  /*0b60*/  ISETP.NE.U32.AND P0, PT, RZ, UR10, PT ;  /* 0x0000000aff007c0c */ /* 0x000fc8000bf05070 */
[----:B------:R-:W-:-:S13]  /*0b70*/  ISETP.NE.AND.EX P0, PT, RZ, UR11, PT, P0 ;  /* 0x0000000bff007c0c */ /* 0x000fda000bf05300 */
[----:B------:R-:W1:Y:S01]  /*0b80*/  @P0 LDC.64 R10, c[0x0][0x438] ;  /* 0x00010e00ff0a0b82 */ /* 0x000e620000000a00 */
[----:B0-----:R-:W-:-:S06]  /*0b90*/  IMAD.WIDE.U32 R244, R169, 0x8, R8 ;  /* 0x00000008a9f47825 */ /* 0x001fcc00078e0008 */
[----:B------:R-:W5:Y:S01]  /*0ba0*/  LDG.E.64 R244, desc[UR6][R244.64] ;  /* 0x00000006f4f47981 */ /* 0x000f62000c1e1b00 */
[----:B------:R-:W-:-:S04]  /*0bb0*/  PRMT R13, R44, 0x7632, R13 ;  /* 0x000076322c0d7816 */ /* 0x000fc8000000000d */
[----:B------:R-:W-:Y:S01]  /*0bc0*/  SHF.L.U32 R13, R13, 0x10, RZ ;  /* 0x000000100d0d7819 */ /* 0x000fe200000006ff */
[----:B-1----:R-:W-:-:S05]  /*0bd0*/  @P0 IMAD.WIDE.U32 R10, R169, 0x10, R10 ;  /* 0x00000010a90a0825 */ /* 0x002fca00078e000a */
[----:B------:R0:W5:Y:S01]  /*0be0*/  @P0 LDG.E.128 R132, desc[UR6][R10.64] ;  /* 0x000000060a840981 */ /* 0x000162000c1e1d00 */
[----:B------:R-:W-:-:S04]  /*0bf0*/  PRMT R186, R46, 0x7632, R186 ;  /* 0x000076322eba7816 */ /* 0x000fc800000000ba */
[----:B------:R-:W-:Y:S02]  /*0c00*/  SHF.L.U32 R186, R186, 0x10, RZ ;  /* 0x00000010baba7819 */ /* 0x000fe400000006ff */
[----:B------:R-:W-:Y:S02]  /*0c10*/  SHF.L.U32 R215, R46, 0x10, RZ ;  /* 0x000000102ed77819 */ /* 0x000fe400000006ff */
[----:B------:R-:W-:Y:S02]  /*0c20*/  SHF.L.U32 R226, R47, 0x10, RZ ;  /* 0x000000102fe27819 */ /* 0x000fe400000006ff */
[----:B------:R-:W-:Y:S02]  /*0c30*/  IADD3 R232, PT, PT, R169, 0x20, RZ ;  /* 0x00000020a9e87810 */ /* 0x000fe40007ffe0ff */
[----:B--2---:R-:W-:-:S04]  /*0c40*/  PRMT R8, R152, 0x7632, R8 ;  /* 0x0000763298087816 */ /* 0x004fc80000000008 */
[----:B------:R-:W-:Y:S02]  /*0c50*/  SHF.L.U32 R12, R8, 0x10, RZ ;  /* 0x00000010080c7819 */ /* 0x000fe400000006ff */
[----:B---3--:R-:W-:-:S03]  /*0c60*/  PRMT R8, R156, 0x7632, R8 ;  /* 0x000076329c087816 */ /* 0x008fc60000000008 */
[----:B------:R-:W-:Y:S01]  /*0c70*/  FADD.FTZ R9, -R231, R12 ;  /* 0x0000000ce7097221 */ /* 0x000fe20000010100 */
[----:B0-----:R-:W-:Y:S02]  /*0c80*/  PRMT R10, R153, 0x7632, R10 ;  /* 0x00007632990a7816 */ /* 0x001fe4000000000a */
[----:B------:R-:W-:Y:S01]  /*0c90*/  SHF.L.U32 R12, R8, 0x10, RZ ;  /* 0x00000010080c7819 */ /* 0x000fe200000006ff */
[----:B-----5:R-:W-:Y:S01]  /*0ca0*/  FMUL.FTZ R8, R230, R9 ;  /* 0x00000009e6087220 */ /* 0x020fe20000410000 */
[----:B------:R-:W-:-:S03]  /*0cb0*/  PRMT R11, R154, 0x7632, R11 ;  /* 0x000076329a0b7816 */ /* 0x000fc6000000000b */
[-C--:B------:R-:W-:Y:S01]  /*0cc0*/  FMUL.FTZ R9, R13, R12.reuse ;  /* 0x0000000c0d097220 */ /* 0x080fe20000410000 */
[----:B------:R-:W-:Y:S01]  /*0cd0*/  FADD.FTZ R97, R97, R12 ;  /* 0x0000000c61617221 */ /* 0x000fe20000010000 */
[----:B------:R-:W-:Y:S01]  /*0ce0*/  FFMA.FTZ R65, R8, R12, R65 ;  /* 0x0000000c08417223 */ /* 0x000fe20000010041 */
[----:B------:R-:W-:Y:S02]  /*0cf0*/  SHF.L.U32 R12, R10, 0x10, RZ ;  /* 0x000000100a0c7819 */ /* 0x000fe400000006ff */
[----:B------:R-:W-:Y:S02]  /*0d00*/  PRMT R13, R45, 0x7632, R13 ;  /* 0x000076322d0d7816 */ /* 0x000fe4000000000d */
[----:B------:R-:W-:Y:S02]  /*0d10*/  PRMT R10, R157, 0x7632, R10 ;  /* 0x000076329d0a7816 */ /* 0x000fe4000000000a */
[----:B------:R-:W-:Y:S01]  /*0d20*/  SHF.L.U32 R180, R11, 0x10, RZ ;  /* 0x000000100bb47819 */ /* 0x000fe200000006ff */
[----:B------:R-:W-:Y:S01]  /*0d30*/  FADD.FTZ R11, -R231, R12 ;  /* 0x0000000ce70b7221 */ /* 0x000fe20000010100 */
[----:B------:R-:W-:-:S02]  /*0d40*/  SHF.L.U32 R13, R13, 0x10, RZ ;  /* 0x000000100d0d7819 */ /* 0x000fc400000006ff */
[----:B------:R-:W-:Y:S01]  /*0d50*/  SHF.L.U32 R12, R10, 0x10, RZ ;  /* 0x000000100a0c7819 */ /* 0x000fe200000006ff */
[----:B------:R-:W-:Y:S01]  /*0d60*/  FMUL.FTZ R10, R230, R11 ;  /* 0x0000000be60a7220 */ /* 0x000fe20000410000 */
[----:B------:R-:W-:Y:S01]  /*0d70*/  PRMT R178, R158, 0x7632, R178 ;  /* 0x000076329eb27816 */ /* 0x000fe200000000b2 */
[--C-:B------:R-:W-:Y:S01]  /*0d80*/  FADD.FTZ R189, -R231, R180.reuse ;  /* 0x000000b4e7bd7221 */ /* 0x100fe20000010100 */
[----:B------:R-:W-:Y:S01]  /*0d90*/  PRMT R180, R155, 0x7632, R180 ;  /* 0x000076329bb47816 */ /* 0x000fe200000000b4 */
[-C--:B------:R-:W-:Y:S01]  /*0da0*/  FMUL.FTZ R11, R13, R12.reuse ;  /* 0x0000000c0d0b7220 */ /* 0x080fe20000410000 */
[----:B------:R-:W-:Y:S01]  /*0db0*/  SHF.L.U32 R178, R178, 0x10, RZ ;  /* 0x00000010b2b27819 */ /* 0x000fe200000006ff */
[----:B------:R-:W-:Y:S01]  /*0dc0*/  FADD.FTZ R99, R99, R12 ;  /* 0x0000000c63637221 */ /* 0x000fe20000010000 */
[----:B------:R-:W-:Y:S01]  /*0dd0*/  FFMA.FTZ R67, R10, R12, R67 ;  /* 0x0000000c0a437223 */ /* 0x000fe20000010043 */
[----:B------:R-:W-:Y:S01]  /*0de0*/  FMUL.FTZ R12, R230, R189 ;  /* 0x000000bde60c7220 */ /* 0x000fe20000410000 */
[----:B------:R-:W-:Y:S01]  /*0df0*/  SHF.L.U32 R180, R180, 0x10, RZ ;  /* 0x00000010b4b47819 */ /* 0x000fe200000006ff */
[-C--:B------:R-:W-:Y:S01]  /*0e00*/  FMUL.FTZ R13, R186, R178.reuse ;  /* 0x000000b2ba0d7220 */ /* 0x080fe20000410000 */
[----:B------:R-:W-:Y:S01]  /*0e10*/  FADD.FTZ R101, R101, R178 ;  /* 0x000000b265657221 */ /* 0x000fe20000010000 */
[----:B------:R-:W-:Y:S01]  /*0e20*/  FFMA.FTZ R69, R12, R178, R69 ;  /* 0x000000b20c457223 */ /* 0x000fe20000010045 */
[----:B------:R-:W-:-:S02]  /*0e30*/  PRMT R186, R47, 0x7632, R186 ;  /* 0x000076322fba7816 */ /* 0x000fc400000000ba */
[----:B------:R-:W-:Y:S01]  /*0e40*/  PRMT R178, R159, 0x7632, R178 ;  /* 0x000076329fb27816 */ /* 0x000fe200000000b2 */
[C---:B------:R-:W-:Y:S01]  /*0e50*/  FADD.FTZ R189, -R231.reuse, R180 ;  /* 0x000000b4e7bd7221 */ /* 0x040fe20000010100 */
[----:B------:R-:W-:Y:S02]  /*0e60*/  SHF.L.U32 R152, R152, 0x10, RZ ;  /* 0x0000001098987819 */ /* 0x000fe400000006ff */
[----:B------:R-:W-:Y:S02]  /*0e70*/  SHF.L.U32 R186, R186, 0x10, RZ ;  /* 0x00000010baba7819 */ /* 0x000fe400000006ff */
[----:B------:R-:W-:Y:S01]  /*0e80*/  SHF.L.U32 R198, R178, 0x10, RZ ;  /* 0x00000010b2c67819 */ /* 0x000fe200000006ff */
[----:B------:R-:W-:Y:S01]  /*0e90*/  FMUL.FTZ R180, R230, R189 ;  /* 0x000000bde6b47220 */ /* 0x000fe20000410000 */
[----:B------:R-:W-:Y:S01]  /*0ea0*/  FADD.FTZ R189, -R231, R152 ;  /* 0x00000098e7bd7221 */ /* 0x000fe20000010100 */
[----:B------:R-:W-:Y:S02]  /*0eb0*/  SHF.L.U32 R152, R153, 0x10, RZ ;  /* 0x0000001099987819 */ /* 0x000fe400000006ff */
[----:B------:R-:W-:Y:S01]  /*0ec0*/  FMUL.FTZ R178, R186, R198 ;  /* 0x000000c6bab27220 */ /* 0x000fe20000410000 */
[----:B------:R-:W-:-:S02]  /*0ed0*/  SHF.L.U32 R153, R156, 0x10, RZ ;  /* 0x000000109c997819 */ /* 0x000fc400000006ff */
[----:B------:R-:W-:Y:S01]  /*0ee0*/  SHF.L.U32 R186, R44, 0x10, RZ ;  /* 0x000000102cba7819 */ /* 0x000fe200000006ff */
[----:B------:R-:W-:Y:S01]  /*0ef0*/  FMUL.FTZ R189, R230, R189 ;  /* 0x000000bde6bd7220 */ /* 0x000fe20000410000 */
[----:B------:R-:W-:-:S03]  /*0f00*/  SHF.L.U32 R154, R154, 0x10, RZ ;  /* 0x000000109a9a7819 */ /* 0x000fc600000006ff */
[-C--:B------:R-:W-:Y:S01]  /*0f10*/  FMUL.FTZ R186, R186, R153.reuse ;  /* 0x00000099baba7220 */ /* 0x080fe20000410000 */
[----:B------:R-:W-:Y:S01]  /*0f20*/  FADD.FTZ R103, R103, R198 ;  /* 0x000000c667677221 */ /* 0x000fe20000010000 */
[----:B------:R-:W-:Y:S01]  /*0f30*/  FFMA.FTZ R71, R180, R198, R71 ;  /* 0x000000c6b4477223 */ /* 0x000fe20000010047 */
[----:B------:R-:W-:Y:S01]  /*0f40*/  FADD.FTZ R199, -R231, R152 ;  /* 0x00000098e7c77221 */ /* 0x000fe20000010100 */
[----:B------:R-:W-:Y:S01]  /*0f50*/  FADD.FTZ R96, R96, R153 ;  /* 0x0000009960607221 */ /* 0x000fe20000010000 */
[----:B------:R-:W-:Y:S01]  /*0f60*/  FFMA.FTZ R64, R189, R153, R64 ;  /* 0x00000099bd407223 */ /* 0x000fe20000010040 */
[----:B------:R-:W-:Y:S01]  /*0f70*/  SHF.L.U32 R157, R157, 0x10, RZ ;  /* 0x000000109d9d7819 */ /* 0x000fe200000006ff */
[----:B------:R-:W-:Y:S01]  /*0f80*/  FADD.FTZ R152, RZ, R186 ;  /* 0x000000baff987221 */ /* 0x000fe20000010000 */
[----:B------:R-:W-:Y:S01]  /*0f90*/  SHF.L.U32 R198, R45, 0x10, RZ ;  /* 0x000000102dc67819 */ /* 0x000fe200000006ff */
[----:B------:R-:W-:Y:S01]  /*0fa0*/  FFMA.FTZ R153, R189, R186, RZ ;  /* 0x000000babd997223 */ /* 0x000fe200000100ff */
[----:B------:R-:W-:Y:S01]  /*0fb0*/  FADD.FTZ R217, -R231, R154 ;  /* 0x0000009ae7d97221 */ /* 0x000fe20000010100 */
[----:B------:R-:W-:Y:S01]  /*0fc0*/  SHF.L.U32 R154, R155, 0x10, RZ ;  /* 0x000000109b9a7819 */ /* 0x000fe200000006ff */
[----:B------:R-:W-:Y:S01]  /*0fd0*/  FADD.FTZ R155, R152, R9 ;  /* 0x00000009989b7221 */ /* 0x000fe20000010000 */
[----:B------:R-:W-:Y:S01]  /*0fe0*/  FMUL.FTZ R199, R230, R199 ;  /* 0x000000c7e6c77220 */ /* 0x000fe20000410000 */
[----:B------:R-:W-:Y:S01]  /*0ff0*/  FMUL.FTZ R198, R198, R157 ;  /* 0x0000009dc6c67220 */ /* 0x000fe20000410000 */
[----:B------:R-:W-:Y:S01]  /*1000*/  FFMA.FTZ R152, R8, R9, R153 ;  /* 0x0000000908987223 */ /* 0x000fe20000010099 */
[----:B------:R-:W-:Y:S01]  /*1010*/  SHF.L.U32 R158, R158, 0x10, RZ ;  /* 0x000000109e9e7819 */ /* 0x000fe200000006ff */
[----:B------:R-:W-:Y:S01]  /*1020*/  FADD.FTZ R229, -R231, R154 ;  /* 0x0000009ae7e57221 */ /* 0x000fe20000010100 */
[----:B------:R-:W-:Y:S01]  /*1030*/  FADD.FTZ R154, R155, R198 ;  /* 0x000000c69b9a7221 */ /* 0x000fe20000010000 */
[----:B------:R-:W-:Y:S01]  /*1040*/  FFMA.FTZ R153, R199, R198, R152 ;  /* 0x000000c6c7997223 */ /* 0x000fe20000010098 */
[----:B------:R-:W-:Y:S01]  /*1050*/  FMUL.FTZ R217, R230, R217 ;  /* 0x000000d9e6d97220 */ /* 0x000fe20000410000 */
[----:B------:R-:W-:Y:S01]  /*1060*/  FMUL.FTZ R215, R215, R158 ;  /* 0x0000009ed7d77220 */ /* 0x000fe20000410000 */
[----:B------:R-:W-:Y:S01]  /*1070*/  FADD.FTZ R154, R154, R11 ;  /* 0x0000000b9a9a7221 */ /* 0x000fe20000010000 */
[----:B------:R-:W-:Y:S01]  /*1080*/  FFMA.FTZ R152, R10, R11, R153 ;  /* 0x0000000b0a987223 */ /* 0x000fe20000010099 */
[----:B------:R-:W-:-:S02]  /*1090*/  SHF.L.U32 R159, R159, 0x10, RZ ;  /* 0x000000109f9f7819 */ /* 0x000fc400000006ff */
[----:B------:R-:W-:Y:S01]  /*10a0*/  FADD.FTZ R154, R154, R215 ;  /* 0x000000d79a9a7221 */ /* 0x000fe20000010000 */
[----:B------:R-:W-:Y:S01]  /*10b0*/  FFMA.FTZ R153, R217, R215, R152 ;  /* 0x000000d7d9997223 */ /* 0x000fe20000010098 */
[----:B------:R-:W-:Y:S01]  /*10c0*/  FMUL.FTZ R229, R230, R229 ;  /* 0x000000e5e6e57220 */ /* 0x000fe20000410000 */
[----:B------:R-:W-:Y:S01]  /*10d0*/  FMUL.FTZ R226, R226, R159 ;  /* 0x0000009fe2e27220 */ /* 0x000fe20000410000 */
[----:B------:R-:W-:Y:S01]  /*10e0*/  FADD.FTZ R155, R154, R13 ;  /* 0x0000000d9a9b7221 */ /* 0x000fe20000010000 */
[----:B------:R-:W-:-:S03]  /*10f0*/  FFMA.FTZ R152, R12, R13, R153 ;  /* 0x0000000d0c987223 */ /* 0x000fc60000010099 */
[----:B------:R-:W-:Y:S01]  /*1100*/  FADD.FTZ R155, R155, R226 ;  /* 0x000000e29b9b7221 */ /* 0x000fe20000010000 */
[----:B------:R-:W-:Y:S01]  /*1110*/  FFMA.FTZ R153, R229, R226, R152 ;  /* 0x000000e2e5997223 */ /* 0x000fe20000010098 */
[----:B------:R-:W-:Y:S01]  /*1120*/  FADD.FTZ R98, R98, R157 ;  /* 0x0000009d62627221 */ /* 0x000fe20000010000 */
[----:B------:R-:W-:Y:S01]  /*1130*/  FFMA.FTZ R66, R199, R157, R66 ;  /* 0x0000009dc7427223 */ /* 0x000fe20000010042 */
[----:B------:R-:W-:Y:S01]  /*1140*/  FADD.FTZ R100, R100, R158 ;  /* 0x0000009e64647221 */ /* 0x000fe20000010000 */
[----:B------:R-:W-:Y:S01]  /*1150*/  FFMA.FTZ R68, R217, R158, R68 ;  /* 0x0000009ed9447223 */ /* 0x000fe20000010044 */
[----:B------:R-:W-:Y:S01]  /*1160*/  FADD.FTZ R102, R102, R159 ;  /* 0x0000009f66667221 */ /* 0x000fe20000010000 */
[----:B------:R-:W-:Y:S01]  /*1170*/  FFMA.FTZ R70, R229, R159, R70 ;  /* 0x0000009fe5467223 */ /* 0x000fe20000010046 */
[----:B------:R-:W-:Y:S01]  /*1180*/  FADD.FTZ R233, R155, R178 ;  /* 0x000000b29be97221 */ /* 0x000fe20000010000 */
[----:B------:R-:W-:-:S07]  /*1190*/  FFMA.FTZ R234, R180, R178, R153 ;  /* 0x000000b2b4ea7223 */ /* 0x000fce0000010099 */
.L_x_768:
[----:B------:R-:W-:Y:S05]  /*11a0*/  BSYNC.RECONVERGENT B1 ;  /* 0x0000000000017941 */ /* 0x000fea0003800200 */
.L_x_767:
[----:B------:R-:W-:Y:S04]  /*11b0*/  BSSY.RECONVERGENT B1, `(.L_x_769) ;  /* 0x000006b000017945 */ /* 0x000fe80003800200 */
[----:B------:R-:W-:Y:S05]  /*11c0*/  @!P3 BRA `(.L_x_770) ;  /* 0x0000000400a4b947 */ /* 0x000fea0003800000 */
        /* <DEDUP_REMOVED lines=12> */
[----:B------:R-:W-:Y:S02]  /*1290*/  PRMT R19, R50, 0x7632, R19 ;  /* 0x0000763232137816 */ /* 0x000fe40000000013 */
[----:B------:R-:W-:Y:S02]  /*12a0*/  PRMT R179, R51, 0x7632, R179 ;  /* 0x0000763233b37816 */ /* 0x000fe400000000b3 */
[----:B------:R-:W-:Y:S01]  /*12b0*/  SHF.L.U32 R19, R19, 0x10, RZ ;  /* 0x0000001013137819 */ /* 0x000fe200000006ff */
[----:B-1----:R-:W-:-:S05]  /*12c0*/  @P0 IMAD.WIDE.U32 R16, R232, 0x10, R16 ;  /* 0x00000010e8100825 */ /* 0x002fca00078e0010 */
[----:B------:R0:W5:Y:S01]  /*12d0*/  @P0 LDG.E.128 R40, desc[UR6][R16.64] ;  /* 0x0000000610280981 */ /* 0x000162000c1e1d00 */
[----:B------:R-:W-:Y:S02]  /*12e0*/  SHF.L.U32 R213, R166, 0x10, RZ ;  /* 0x00000010a6d57819 */ /* 0x000fe400000006ff */
[----:B------:R-:W-:Y:S02]  /*12f0*/  SHF.L.U32 R185, R50, 0x10, RZ ;  /* 0x0000001032b97819 */ /* 0x000fe400000006ff */
[----:B------:R-:W-:Y:S02]  /*1300*/  SHF.L.U32 R224, R51, 0x10, RZ ;  /* 0x0000001033e07819 */ /* 0x000fe400000006ff */
[----:B------:R-:W-:Y:S02]  /*1310*/  IADD3 R232, PT, PT, R232, 0x20, RZ ;  /* 0x00000020e8e87810 */ /* 0x000fe40007ffe0ff */
[----:B--2---:R-:W-:Y:S02]  /*1320*/  PRMT R14, R154, 0x7632, R14 ;  /* 0x000076329a0e7816 */ /* 0x004fe4000000000e */
[----:B------:R-:W-:-:S02]  /*1330*/  PRMT R177, R155, 0x7632, R177 ;  /* 0x000076329bb17816 */ /* 0x000fc400000000b1 */
[----:B------:R-:W-:Y:S02]  /*1340*/  SHF.L.U32 R18, R14, 0x10, RZ ;  /* 0x000000100e127819 */ /* 0x000fe400000006ff */
[----:B------:R-:W-:Y:S02]  /*1350*/  SHF.L.U32 R210, R177, 0x10, RZ ;  /* 0x00000010b1d27819 */ /* 0x000fe400000006ff */
[----:B---3--:R-:W-:Y:S01]  /*1360*/  PRMT R14, R158, 0x7632, R14 ;  /* 0x000076329e0e7816 */ /* 0x008fe2000000000e */
[----:B------:R-:W-:Y:S01]  /*1370*/  FADD.FTZ R15, -R231, R18 ;  /* 0x00000012e70f7221 */ /* 0x000fe20000010100 */
[----:B0-----:R-:W-:Y:S02]  /*1380*/  PRMT R16, R159, 0x7632, R16 ;  /* 0x000076329f107816 */ /* 0x001fe40000000010 */
[----:B------:R-:W-:Y:S01]  /*1390*/  SHF.L.U32 R18, R14, 0x10, RZ ;  /* 0x000000100e127819 */ /* 0x000fe200000006ff */
[----:B-----5:R-:W-:Y:S01]  /*13a0*/  FMUL.FTZ R14, R230, R15 ;  /* 0x0000000fe60e7220 */ /* 0x020fe20000410000 */
[----:B------:R-:W-:Y:S01]  /*13b0*/  FADD.FTZ R17, -R231, R210 ;  /* 0x000000d2e7117221 */ /* 0x000fe20000010100 */
[----:B------:R-:W-:-:S02]  /*13c0*/  SHF.L.U32 R177, R179, 0x10, RZ ;  /* 0x00000010b3b17819 */ /* 0x000fc400000006ff */
[-C--:B------:R-:W-:Y:S01]  /*13d0*/  FMUL.FTZ R15, R19, R18.reuse ;  /* 0x00000012130f7220 */ /* 0x080fe20000410000 */
[----:B------:R-:W-:Y:S01]  /*13e0*/  FADD.FTZ R137, R137, R18 ;  /* 0x0000001289897221 */ /* 0x000fe20000010000 */
[----:B------:R-:W-:Y:S01]  /*13f0*/  FFMA.FTZ R105, R14, R18, R105 ;  /* 0x000000120e697223 */ /* 0x000fe20000010069 */
[----:B------:R-:W-:Y:S02]  /*1400*/  SHF.L.U32 R18, R152, 0x10, RZ ;  /* 0x0000001098127819 */ /* 0x000fe400000006ff */
[----:B------:R-:W-:Y:S01]  /*1410*/  SHF.L.U32 R210, R16, 0x10, RZ ;  /* 0x0000001010d27819 */ /* 0x000fe200000006ff */
[----:B------:R-:W-:Y:S02]  /*1420*/  FMUL.FTZ R16, R230, R17 ;  /* 0x00000011e6107220 */ /* 0x000fe40000410000 */
[----:B------:R-:W-:Y:S02]  /*1430*/  FADD.FTZ R19, -R231, R18 ;  /* 0x00000012e7137221 */ /* 0x000fe40000010100 */
[-C--:B------:R-:W-:Y:S01]  /*1440*/  FMUL.FTZ R17, R177, R210.reuse ;  /* 0x000000d2b1117220 */ /* 0x080fe20000410000 */
[----:B------:R-:W-:Y:S01]  /*1450*/  FADD.FTZ R139, R139, R210 ;  /* 0x000000d28b8b7221 */ /* 0x000fe20000010000 */
[----:B------:R-:W-:Y:S01]  /*1460*/  FFMA.FTZ R107, R16, R210, R107 ;  /* 0x000000d2106b7223 */ /* 0x000fe2000001006b */
[----:B------:R-:W-:Y:S01]  /*1470*/  SHF.L.U32 R210, R153, 0x10, RZ ;  /* 0x0000001099d27819 */ /* 0x000fe200000006ff */
[----:B------:R-:W-:Y:S01]  /*1480*/  FMUL.FTZ R19, R230, R19 ;  /* 0x00000013e6137220 */ /* 0x000fe20000410000 */
[----:B------:R-:W-:-:S02]  /*1490*/  SHF.L.U32 R177, R156, 0x10, RZ ;  /* 0x000000109cb17819 */ /* 0x000fc400000006ff */
        /* <DEDUP_REMOVED lines=8> */
[----:B------:R-:W-:Y:S02]  /*1520*/  SHF.L.U32 R177, R49, 0x10, RZ ;  /* 0x0000001031b17819 */ /* 0x000fe400000006ff */
[----:B------:R-:W-:Y:S01]  /*1530*/  PRMT R152, R152, 0x7632, R152 ;  /* 0x0000763298987816 */ /* 0x000fe20000000098 */
[----:B------:R-:W-:Y:S01]  /*1540*/  FADD.FTZ R38, R38, R154 ;  /* 0x0000009a26267221 */ /* 0x000fe20000010000 */
[-C--:B------:R-:W-:Y:S01]  /*1550*/  FFMA.FTZ R34, R179, R154.reuse, R34 ;  /* 0x0000009ab3227223 */ /* 0x080fe20000010022 */
[----:B------:R-:W-:Y:S01]  /*1560*/  FMUL.FTZ R177, R177, R154 ;  /* 0x0000009ab1b17220 */ /* 0x000fe20000410000 */
[----:B------:R-:W-:-:S02]  /*1570*/  SHF.L.U32 R152, R152, 0x10, RZ ;  /* 0x0000001098987819 */ /* 0x000fc400000006ff */
[----:B------:R-:W-:Y:S02]  /*1580*/  PRMT R154, R153, 0x7632, R154 ;  /* 0x00007632999a7816 */ /* 0x000fe4000000009a */
[----:B------:R-:W-:Y:S01]  /*1590*/  PRMT R156, R156, 0x7632, R156 ;  /* 0x000076329c9c7816 */ /* 0x000fe2000000009c */
[C---:B------:R-:W-:Y:S01]  /*15a0*/  FADD.FTZ R153, -R231.reuse, R152 ;  /* 0x00000098e7997221 */ /* 0x040fe20000010100 */
[----:B------:R-:W-:Y:S02]  /*15b0*/  SHF.L.U32 R154, R154, 0x10, RZ ;  /* 0x000000109a9a7819 */ /* 0x000fe400000006ff */
[----:B------:R-:W-:Y:S01]  /*15c0*/  SHF.L.U32 R156, R156, 0x10, RZ ;  /* 0x000000109c9c7819 */ /* 0x000fe200000006ff */
[C---:B------:R-:W-:Y:S02]  /*15d0*/  FMUL.FTZ R214, R230.reuse, R153 ;  /* 0x00000099e6d67220 */ /* 0x040fe40000410000 */
[----:B------:R-:W-:Y:S01]  /*15e0*/  FADD.FTZ R153, -R231, R154 ;  /* 0x0000009ae7997221 */ /* 0x000fe20000010100 */
[----:B------:R-:W-:Y:S01]  /*15f0*/  PRMT R157, R157, 0x7632, R157 ;  /* 0x000076329d9d7816 */ /* 0x000fe2000000009d */
[----:B------:R-:W-:Y:S01]  /*1600*/  FMUL.FTZ R213, R213, R156 ;  /* 0x0000009cd5d57220 */ /* 0x000fe20000410000 */
[----:B------:R-:W-:Y:S01]  /*1610*/  FADD.FTZ R152, R233, R18 ;  /* 0x00000012e9987221 */ /* 0x000fe20000010000 */
[----:B------:R-:W-:Y:S01]  /*1620*/  FMUL.FTZ R212, R230, R153 ;  /* 0x00000099e6d47220 */ /* 0x000fe20000410000 */
[----:B------:R-:W-:Y:S01]  /*1630*/  FFMA.FTZ R153, R19, R18, R234 ;  /* 0x0000001213997223 */ /* 0x000fe200000100ea */
[----:B------:R-:W-:Y:S01]  /*1640*/  FADD.FTZ R187, -R231, R210 ;  /* 0x000000d2e7bb7221 */ /* 0x000fe20000010100 */
[----:B------:R-:W-:Y:S01]  /*1650*/  SHF.L.U32 R157, R157, 0x10, RZ ;  /* 0x000000109d9d7819 */ /* 0x000fe200000006ff */
[----:B------:R-:W-:Y:S01]  /*1660*/  FADD.FTZ R152, R152, R213 ;  /* 0x000000d598987221 */ /* 0x000fe20000010000 */
[----:B------:R-:W-:Y:S01]  /*1670*/  SHF.L.U32 R210, R167, 0x10, RZ ;  /* 0x00000010a7d27819 */ /* 0x000fe200000006ff */
[----:B------:R-:W-:Y:S01]  /*1680*/  FFMA.FTZ R154, R214, R213, R153 ;  /* 0x000000d5d69a7223 */ /* 0x000fe20000010099 */
[----:B------:R-:W-:Y:S01]  /*1690*/  SHF.L.U32 R158, R158, 0x10, RZ ;  /* 0x000000109e9e7819 */ /* 0x000fe200000006ff */
[----:B------:R-:W-:Y:S01]  /*16a0*/  FADD.FTZ R37, R37, R156 ;  /* 0x0000009c25257221 */ /* 0x000fe20000010000 */
[----:B------:R-:W-:Y:S01]  /*16b0*/  FFMA.FTZ R33, R214, R156, R33 ;  /* 0x0000009cd6217223 */ /* 0x000fe20000010021 */
[----:B------:R-:W-:Y:S01]  /*16c0*/  FMUL.FTZ R210, R210, R157 ;  /* 0x0000009dd2d27220 */ /* 0x000fe20000410000 */
[----:B------:R-:W-:Y:S01]  /*16d0*/  SHF.L.U32 R156, R155, 0x10, RZ ;  /* 0x000000109b9c7819 */ /* 0x000fe200000006ff */
[----:B------:R-:W-:Y:S01]  /*16e0*/  FADD.FTZ R153, R152, R177 ;  /* 0x000000b198997221 */ /* 0x000fe20000010000 */
[----:B------:R-:W-:Y:S01]  /*16f0*/  FFMA.FTZ R155, R179, R177, R154 ;  /* 0x000000b1b39b7223 */ /* 0x000fe2000001009a */
[----:B------:R-:W-:Y:S01]  /*1700*/  FMUL.FTZ R185, R185, R158 ;  /* 0x0000009eb9b97220 */ /* 0x000fe20000410000 */
[----:B------:R-:W-:Y:S01]  /*1710*/  FMUL.FTZ R187, R230, R187 ;  /* 0x000000bbe6bb7220 */ /* 0x000fe20000410000 */
[----:B------:R-:W-:Y:S01]  /*1720*/  FADD.FTZ R152, R153, R210 ;  /* 0x000000d299987221 */ /* 0x000fe20000010000 */
[----:B------:R-:W-:Y:S01]  /*1730*/  FFMA.FTZ R154, R212, R210, R155 ;  /* 0x000000d2d49a7223 */ /* 0x000fe2000001009b */
[----:B------:R-:W-:Y:S01]  /*1740*/  SHF.L.U32 R159, R159, 0x10, RZ ;  /* 0x000000109f9f7819 */ /* 0x000fe200000006ff */
[----:B------:R-:W-:Y:S01]  /*1750*/  FADD.FTZ R227, -R231, R156 ;  /* 0x0000009ce7e37221 */ /* 0x000fe20000010100 */
[----:B------:R-:W-:Y:S01]  /*1760*/  FADD.FTZ R152, R152, R185 ;  /* 0x000000b998987221 */ /* 0x000fe20000010000 */
[----:B------:R-:W-:-:S02]  /*1770*/  FFMA.FTZ R153, R187, R185, R154 ;  /* 0x000000b9bb997223 */ /* 0x000fc4000001009a */
[----:B------:R-:W-:Y:S01]  /*1780*/  FMUL.FTZ R227, R230, R227 ;  /* 0x000000e3e6e37220 */ /* 0x000fe20000410000 */
[----:B------:R-:W-:Y:S01]  /*1790*/  FADD.FTZ R155, R152, R15 ;  /* 0x0000000f989b7221 */ /* 0x000fe20000010000 */
[----:B------:R-:W-:Y:S01]  /*17a0*/  FMUL.FTZ R224, R224, R159 ;  /* 0x0000009fe0e07220 */ /* 0x000fe20000410000 */
        /* <DEDUP_REMOVED lines=11> */
.L_x_770:
[----:B------:R-:W-:Y:S05]  /*1860*/  BSYNC.RECONVERGENT B1 ;  /* 0x0000000000017941 */ /* 0x000fea0003800200 */
.L_x_769:
        /* <DEDUP_REMOVED lines=9> */
[----:B------:R-:W-:Y:S01]  /*1900*/  ISETP.NE.U32.AND P0, PT, RZ, UR10, PT ;  /* 0x0000000aff007c0c */ /* 0x000fe2000bf05070 */
[----:B--2---:R-:W-:-:S03]  /*1910*/  IMAD.WIDE.U32 R238, R232, 0x8, R238 ;  /* 0x00000008e8ee7825 */ /* 0x004fc600078e00ee */
[----:B------:R-:W-:-:S03]  /*1920*/  ISETP.NE.AND.EX P0, PT, RZ, UR11, PT, P0 ;  /* 0x0000000bff007c0c */ /* 0x000fc6000bf05300 */
[----:B------:R-:W5:Y:S10]  /*1930*/  LDG.E.64 R238, desc[UR6][R238.64] ;  /* 0x00000006eeee7981 */ /* 0x000f74000c1e1b00 */
[----:B------:R-:W0:Y:S01]  /*1940*/  @P0 LDC.64 R22, c[0x0][0x438] ;  /* 0x00010e00ff160b82 */ /* 0x000e220000000a00 */
[----:B------:R-:W-:Y:S01]  /*1950*/  SHF.L.U32 R20, R52, 0x10, RZ ;  /* 0x0000001034147819 */ /* 0x000fe200000006ff */
[----:B0-----:R-:W-:-:S05]  /*1960*/  @P0 IMAD.WIDE.U32 R22, R232, 0x10, R22 ;  /* 0x00000010e8160825 */ /* 0x001fca00078e0016 */
[----:B------:R0:W5:Y:S02]  /*1970*/  @P0 LDG.E.128 R140, desc[UR6][R22.64] ;  /* 0x00000006168c0981 */ /* 0x000164000c1e1d00 */
[----:B0-----:R-:W-:Y:S02]  /*1980*/  SHF.L.U32 R22, R53, 0x10, RZ ;  /* 0x0000001035167819 */ /* 0x001fe400000006ff */
[----:B------:R-:W-:Y:S02]  /*1990*/  SHF.L.U32 R211, R163, 0x10, RZ ;  /* 0x00000010a3d37819 */ /* 0x000fe400000006ff */
[----:B------:R-:W-:Y:S02]  /*19a0*/  SHF.L.U32 R209, R164, 0x10, RZ ;  /* 0x00000010a4d17819 */ /* 0x000fe400000006ff */
[----:B------:R-:W-:Y:S02]  /*19b0*/  SHF.L.U32 R225, R165, 0x10, RZ ;  /* 0x00000010a5e17819 */ /* 0x000fe400000006ff */
[----:B------:R-:W-:-:S02]  /*19c0*/  IADD3 R232, PT, PT, R232, 0x20, RZ ;  /* 0x00000020e8e87810 */ /* 0x000fc40007ffe0ff */
[----:B---3--:R-:W-:Y:S02]  /*19d0*/  SHF.L.U32 R24, R152, 0x10, RZ ;  /* 0x0000001098187819 */ /* 0x008fe400000006ff */
[----:B------:R-:W-:-:S03]  /*19e0*/  SHF.L.U32 R176, R153, 0x10, RZ ;  /* 0x0000001099b07819 */ /* 0x000fc600000006ff */
[----:B------:R-:W-:Y:S01]  /*19f0*/  FADD.FTZ R21, -R231, R24 ;  /* 0x00000018e7157221 */ /* 0x000fe20000010100 */
[----:B----4-:R-:W-:-:S03]  /*1a00*/  SHF.L.U32 R25, R156, 0x10, RZ ;  /* 0x000000109c197819 */ /* 0x010fc600000006ff */
[----:B-----5:R-:W-:Y:S01]  /*1a10*/  FMUL.FTZ R21, R230, R21 ;  /* 0x00000015e6157220 */ /* 0x020fe20000410000 */
[----:B------:R-:W-:Y:S01]  /*1a20*/  FADD.FTZ R175, -R231, R176 ;  /* 0x000000b0e7af7221 */ /* 0x000fe20000010100 */
[----:B------:R-:W-:Y:S01]  /*1a30*/  SHF.L.U32 R24, R154, 0x10, RZ ;  /* 0x000000109a187819 */ /* 0x000fe200000006ff */
[-C--:B------:R-:W-:Y:S01]  /*1a40*/  FMUL.FTZ R20, R20, R25.reuse ;  /* 0x0000001914147220 */ /* 0x080fe20000410000 */
[----:B------:R-:W-:Y:S01]  /*1a50*/  FADD.FTZ R108, R108, R25 ;  /* 0x000000196c6c7221 */ /* 0x000fe20000010000 */
[----:B------:R-:W-:Y:S01]  /*1a60*/  FFMA.FTZ R72, R21, R25, R72 ;  /* 0x0000001915487223 */ /* 0x000fe20000010048 */
[----:B------:R-:W-:Y:S01]  /*1a70*/  SHF.L.U32 R25, R157, 0x10, RZ ;  /* 0x000000109d197819 */ /* 0x000fe200000006ff */
[----:B------:R-:W-:Y:S01]  /*1a80*/  FMUL.FTZ R23, R230, R175 ;  /* 0x000000afe6177220 */ /* 0x000fe20000410000 */
[----:B------:R-:W-:Y:S01]  /*1a90*/  FADD.FTZ R175, -R231, R24 ;  /* 0x00000018e7af7221 */ /* 0x000fe20000010100 */
[----:B------:R-:W-:Y:S02]  /*1aa0*/  SHF.L.U32 R176, R155, 0x10, RZ ;  /* 0x000000109bb07819 */ /* 0x000fe400000006ff */
[----:B------:R-:W-:Y:S01]  /*1ab0*/  FADD.FTZ R110, R110, R25 ;  /* 0x000000196e6e7221 */ /* 0x000fe20000010000 */
[-C--:B------:R-:W-:Y:S01]  /*1ac0*/  FFMA.FTZ R74, R23, R25.reuse, R74 ;  /* 0x00000019174a7223 */ /* 0x080fe2000001004a */
[----:B------:R-:W-:Y:S01]  /*1ad0*/  FMUL.FTZ R22, R22, R25 ;  /* 0x0000001916167220 */ /* 0x000fe20000410000 */
[----:B------:R-:W-:Y:S01]  /*1ae0*/  FMUL.FTZ R25, R230, R175 ;  /* 0x000000afe6197220 */ /* 0x000fe20000410000 */
[----:B------:R-:W-:-:S02]  /*1af0*/  SHF.L.U32 R175, R158, 0x10, RZ ;  /* 0x000000109eaf7819 */ /* 0x000fc400000006ff */
[----:B------:R-:W-:Y:S01]  /*1b00*/  SHF.L.U32 R24, R54, 0x10, RZ ;  /* 0x0000001036187819 */ /* 0x000fe200000006ff */
[----:B------:R-:W-:Y:S01]  /*1b10*/  FADD.FTZ R183, -R231, R176 ;  /* 0x000000b0e7b77221 */ /* 0x000fe20000010100 */
[----:B------:R-:W-:Y:S01]  /*1b20*/  PRMT R152, R152, 0x7632, R152 ;  /* 0x0000763298987816 */ /* 0x000fe20000000098 */
[----:B------:R-:W-:Y:S01]  /*1b30*/  FADD.FTZ R112, R112, R175 ;  /* 0x000000af70707221 */ /* 0x000fe20000010000 */
[-C--:B------:R-:W-:Y:S01]  /*1b40*/  FFMA.FTZ R76, R25, R175.reuse, R76 ;  /* 0x000000af194c7223 */ /* 0x080fe2000001004c */
[----:B------:R-:W-:Y:S01]  /*1b50*/  FMUL.FTZ R24, R24, R175 ;  /* 0x000000af18187220 */ /* 0x000fe20000410000 */
[----:B------:R-:W-:Y:S01]  /*1b60*/  FMUL.FTZ R175, R230, R183 ;  /* 0x000000b7e6af7220 */ /* 0x000fe20000410000 */
[----:B------:R-:W-:Y:S02]  /*1b70*/  SHF.L.U32 R183, R159, 0x10, RZ ;  /* 0x000000109fb77819 */ /* 0x000fe400000006ff */
[----:B------:R-:W-:Y:S02]  /*1b80*/  SHF.L.U32 R176, R55, 0x10, RZ ;  /* 0x0000001037b07819 */ /* 0x000fe400000006ff */
[----:B------:R-:W-:-:S02]  /*1b90*/  SHF.L.U32 R152, R152, 0x10, RZ ;  /* 0x0000001098987819 */ /* 0x000fc400000006ff */
[----:B------:R-:W-:Y:S01]  /*1ba0*/  PRMT R153, R153, 0x7632, R153 ;  /* 0x0000763299997816 */ /* 0x000fe20000000099 */
[----:B------:R-:W-:Y:S01]  /*1bb0*/  FADD.FTZ R114, R114, R183 ;  /* 0x000000b772727221 */ /* 0x000fe20000010000 */
[-C--:B------:R-:W-:Y:S01]  /*1bc0*/  FFMA.FTZ R78, R175, R183.reuse, R78 ;  /* 0x000000b7af4e7223 */ /* 0x080fe2000001004e */
[----:B------:R-:W-:Y:S01]  /*1bd0*/  FMUL.FTZ R176, R176, R183 ;  /* 0x000000b7b0b07220 */ /* 0x000fe20000410000 */
[----:B------:R-:W-:Y:S01]  /*1be0*/  FADD.FTZ R183, -R231, R152 ;  /* 0x00000098e7b77221 */ /* 0x000fe20000010100 */
[----:B------:R-:W-:Y:S02]  /*1bf0*/  SHF.L.U32 R152, R153, 0x10, RZ ;  /* 0x0000001099987819 */ /* 0x000fe400000006ff */
[----:B------:R-:W-:Y:S02]  /*1c00*/  PRMT R154, R154, 0x7632, R154 ;  /* 0x000076329a9a7816 */ /* 0x000fe4000000009a */
[----:B------:R-:W-:Y:S01]  /*1c10*/  PRMT R157, R157, 0x7632, R157 ;  /* 0x000076329d9d7816 */ /* 0x000fe2000000009d */
[----:B------:R-:W-:Y:S01]  /*1c20*/  FADD.FTZ R153, -R231, R152 ;  /* 0x00000098e7997221 */ /* 0x000fe20000010100 */
[----:B------:R-:W-:-:S02]  /*1c30*/  PRMT R156, R156, 0x7632, R156 ;  /* 0x000076329c9c7816 */ /* 0x000fc4000000009c */
[----:B------:R-:W-:Y:S01]  /*1c40*/  SHF.L.U32 R154, R154, 0x10, RZ ;  /* 0x000000109a9a7819 */ /* 0x000fe200000006ff */
[C---:B------:R-:W-:Y:S01]  /*1c50*/  FMUL.FTZ R184, R230.reuse, R183 ;  /* 0x000000b7e6b87220 */ /* 0x040fe20000410000 */
[----:B------:R-:W-:Y:S01]  /*1c60*/  SHF.L.U32 R152, R157, 0x10, RZ ;  /* 0x000000109d987819 */ /* 0x000fe200000006ff */
[----:B------:R-:W-:Y:S01]  /*1c70*/  FMUL.FTZ R206, R230, R153 ;  /* 0x00000099e6ce7220 */ /* 0x000fe20000410000 */
[----:B------:R-:W-:Y:S01]  /*1c80*/  SHF.L.U32 R156, R156, 0x10, RZ ;  /* 0x000000109c9c7819 */ /* 0x000fe200000006ff */
[----:B------:R-:W-:Y:S01]  /*1c90*/  FADD.FTZ R153, -R231, R154 ;  /* 0x0000009ae7997221 */ /* 0x000fe20000010100 */
[----:B------:R-:W-:Y:S01]  /*1ca0*/  SHF.L.U32 R183, R162, 0x10, RZ ;  /* 0x00000010a2b77819 */ /* 0x000fe200000006ff */
[----:B------:R-:W-:Y:S01]  /*1cb0*/  FADD.FTZ R111, R111, R152 ;  /* 0x000000986f6f7221 */ /* 0x000fe20000010000 */
[----:B------:R-:W-:Y:S01]  /*1cc0*/  PRMT R158, R158, 0x7632, R158 ;  /* 0x000076329e9e7816 */ /* 0x000fe2000000009e */
[-C--:B------:R-:W-:Y:S01]  /*1cd0*/  FFMA.FTZ R75, R206, R152.reuse, R75 ;  /* 0x00000098ce4b7223 */ /* 0x080fe2000001004b */
[----:B------:R-:W-:Y:S01]  /*1ce0*/  FMUL.FTZ R211, R211, R152 ;  /* 0x00000098d3d37220 */ /* 0x000fe20000410000 */
[----:B------:R-:W-:Y:S01]  /*1cf0*/  FMUL.FTZ R183, R183, R156 ;  /* 0x0000009cb7b77220 */ /* 0x000fe20000410000 */
[----:B------:R-:W-:Y:S01]  /*1d00*/  FMUL.FTZ R204, R230, R153 ;  /* 0x00000099e6cc7220 */ /* 0x000fe20000410000 */
[----:B------:R-:W-:Y:S01]  /*1d10*/  FADD.FTZ R152, R233, R20 ;  /* 0x00000014e9987221 */ /* 0x000fe20000010000 */
[----:B------:R-:W-:Y:S01]  /*1d20*/  FFMA.FTZ R153, R21, R20, R234 ;  /* 0x0000001415997223 */ /* 0x000fe200000100ea */
[----:B------:R-:W-:-:S02]  /*1d30*/  SHF.L.U32 R158, R158, 0x10, RZ ;  /* 0x000000109e9e7819 */ /* 0x000fc400000006ff */
[----:B------:R-:W-:Y:S01]  /*1d40*/  PRMT R154, R155, 0x7632, R154 ;  /* 0x000076329b9a7816 */ /* 0x000fe2000000009a */
[----:B------:R-:W-:Y:S01]  /*1d50*/  FADD.FTZ R155, R152, R183 ;  /* 0x000000b7989b7221 */ /* 0x000fe20000010000 */
[----:B------:R-:W-:Y:S01]  /*1d60*/  FFMA.FTZ R152, R184, R183, R153 ;  /* 0x000000b7b8987223 */ /* 0x000fe20000010099 */
[----:B------:R-:W-:Y:S01]  /*1d70*/  FADD.FTZ R113, R113, R158 ;  /* 0x0000009e71717221 */ /* 0x000fe20000010000 */
[-C--:B------:R-:W-:Y:S01]  /*1d80*/  FFMA.FTZ R77, R204, R158.reuse, R77 ;  /* 0x0000009ecc4d7223 */ /* 0x080fe2000001004d */
[----:B------:R-:W-:Y:S01]  /*1d90*/  FMUL.FTZ R209, R209, R158 ;  /* 0x0000009ed1d17220 */ /* 0x000fe20000410000 */
[----:B------:R-:W-:Y:S01]  /*1da0*/  SHF.L.U32 R158, R154, 0x10, RZ ;  /* 0x000000109a9e7819 */ /* 0x000fe200000006ff */
[----:B------:R-:W-:Y:S01]  /*1db0*/  FADD.FTZ R154, R155, R22 ;  /* 0x000000169b9a7221 */ /* 0x000fe20000010000 */
[----:B------:R-:W-:-:S03]  /*1dc0*/  FFMA.FTZ R153, R23, R22, R152 ;  /* 0x0000001617997223 */ /* 0x000fc60000010098 */
[----:B------:R-:W-:Y:S01]  /*1dd0*/  FADD.FTZ R155, R154, R211 ;  /* 0x000000d39a9b7221 */ /* 0x000fe20000010000 */
[----:B------:R-:W-:Y:S01]  /*1de0*/  FFMA.FTZ R152, R206, R211, R153 ;  /* 0x000000d3ce987223 */ /* 0x000fe20000010099 */
[----:B------:R-:W-:Y:S02]  /*1df0*/  PRMT R159, R159, 0x7632, R159 ;  /* 0x000076329f9f7816 */ /* 0x000fe4000000009f */
        /* <DEDUP_REMOVED lines=16> */
.L_x_772:
[----:B------:R-:W-:Y:S05]  /*1f00*/  BSYNC.RECONVERGENT B1 ;  /* 0x0000000000017941 */ /* 0x000fea0003800200 */
.L_x_771:
        /* <DEDUP_REMOVED lines=105> */
.L_x_774:
[----:B------:R-:W-:Y:S05]  /*25a0*/  BSYNC.RECONVERGENT B1 ;  /* 0x0000000000017941 */ /* 0x000fea0003800200 */
.L_x_773:
[----:B------:R-:W-:Y:S01]  /*25b0*/  ISETP.GE.U32.AND P0, PT, R170, 0xa0, PT ;  /* 0x000000a0aa00780c */ /* 0x000fe20003f06070 */
[----:B------:R-:W-:-:S12]  /*25c0*/  BSSY.RECONVERGENT B1, `(.L_x_775) ;  /* 0x0000068000017945 */ /* 0x000fd80003800200 */
[----:B------:R-:W-:Y:S05]  /*25d0*/  @!P0 BRA `(.L_x_776) ;  /* 0x0000000400988947 */ /* 0x000fea0003800000 */
[----:B------:R-:W-:Y:S01]  /*25e0*/  ISETP.NE.U32.AND P6, PT, RZ, UR10, PT ;  /* 0x0000000aff007c0c */ /* 0x000fe2000bfc5070 */
[----:B------:R-:W0:Y:S03]  /*25f0*/  LDC.64 R156, c[0x0][0x428] ;  /* 0x00010a00ff9c7b82 */ /* 0x000e260000000a00 */
[----:B------:R-:W-:-:S05]  /*2600*/  ISETP.NE.AND.EX P6, PT, RZ, UR11, PT, P6 ;  /* 0x0000000bff007c0c */ /* 0x000fca000bfc5360 */
[----:B------:R-:W1:Y:S08]  /*2610*/  LDC.64 R190, c[0x0][0x3b0] ;  /* 0x0000ec00ffbe7b82 */ /* 0x000e700000000a00 */
[----:B------:R-:W2:Y:S02]  /*2620*/  @P6 LDC.64 R152, c[0x0][0x438] ;  /* 0x00010e00ff986b82 */ /* 0x000ea40000000a00 */
[----:B--2---:R-:W-:-:S06]  /*2630*/  @P6 IMAD.WIDE.U32 R192, R232, 0x10, R152 ;  /* 0x00000010e8c06825 */ /* 0x004fcc00078e0098 */
[----:B------:R-:W2:Y:S01]  /*2640*/  LDC.64 R152, c[0x0][0x3a8] ;  /* 0x0000ea00ff987b82 */ /* 0x000ea20000000a00 */
[C---:B0-----:R-:W-:Y:S01]  /*2650*/  IMAD.WIDE.U32 R156, R232.reuse, 0x10, R156 ;  /* 0x00000010e89c7825 */ /* 0x041fe200078e009c */
[----:B------:R-:W5:Y:S05]  /*2660*/  @P6 LDG.E.128 R148, desc[UR6][R192.64] ;  /* 0x00000006c0946981 */ /* 0x000f6a000c1e1d00 */
[----:B------:R-:W3:Y:S01]  /*2670*/  LDG.E.128 R156, desc[UR6][R156.64] ;  /* 0x000000069c9c7981 */ /* 0x000ee2000c1e1d00 */
[----:B--2---:R-:W-:-:S06]  /*2680*/  IMAD.WIDE.U32 R152, R232, 0x10, R152 ;  /* 0x00000010e8987825 */ /* 0x004fcc00078e0098 */
[----:B------:R-:W2:Y:S01]  /*2690*/  LDG.E.128 R152, desc[UR6][R152.64] ;  /* 0x0000000698987981 */ /* 0x000ea2000c1e1d00 */
[----:B-1----:R-:W-:-:S05]  /*26a0*/  IMAD.WIDE.U32 R190, R232, 0x8, R190 ;  /* 0x00000008e8be7825 */ /* 0x002fca00078e00be */
[----:B------:R0:W5:Y:S02]  /*26b0*/  LDG.E.64 R240, desc[UR6][R190.64] ;  /* 0x00000006bef07981 */ /* 0x000164000c1e1b00 */
[----:B0-----:R-:W-:Y:S02]  /*26c0*/  SHF.L.U32 R190, R61, 0x10, RZ ;  /* 0x000000103dbe7819 */ /* 0x001fe400000006ff */
[----:B------:R-:W-:Y:S02]  /*26d0*/  SHF.L.U32 R221, R5, 0x10, RZ ;  /* 0x0000001005dd7819 */ /* 0x000fe400000006ff */
[----:B---3--:R-:W-:-:S05]  /*26e0*/  SHF.L.U32 R191, R156, 0x10, RZ ;  /* 0x000000109cbf7819 */ /* 0x008fca00000006ff */
[----:B------:R-:W-:Y:S01]  /*26f0*/  FADD.FTZ R124, R124, R191 ;  /* 0x000000bf7c7c7221 */ /* 0x000fe20000010000 */
[C---:B--2---:R-:W-:Y:S02]  /*2700*/  SHF.L.U32 R192, R152.reuse, 0x10, RZ ;  /* 0x0000001098c07819 */ /* 0x044fe400000006ff */
[----:B------:R-:W-:Y:S02]  /*2710*/  SHF.L.U32 R194, R153, 0x10, RZ ;  /* 0x0000001099c27819 */ /* 0x000fe400000006ff */
[----:B------:R-:W-:Y:S01]  /*2720*/  PRMT R188, R152, 0x7632, R188 ;  /* 0x0000763298bc7816 */ /* 0x000fe200000000bc */
[----:B------:R-:W-:Y:S01]  /*2730*/  FADD.FTZ R197, -R231, R192 ;  /* 0x000000c0e7c57221 */ /* 0x000fe20000010100 */
[----:B------:R-:W-:Y:S01]  /*2740*/  PRMT R193, R153, 0x7632, R193 ;  /* 0x0000763299c17816 */ /* 0x000fe200000000c1 */
[----:B------:R-:W-:Y:S01]  /*2750*/  FADD.FTZ R195, -R231, R194 ;  /* 0x000000c2e7c37221 */ /* 0x000fe20000010100 */
[C---:B------:R-:W-:Y:S02]  /*2760*/  PRMT R196, R154.reuse, 0x7632, R196 ;  /* 0x000076329ac47816 */ /* 0x040fe400000000c4 */
[----:B------:R-:W-:Y:S01]  /*2770*/  SHF.L.U32 R154, R154, 0x10, RZ ;  /* 0x000000109a9a7819 */ /* 0x000fe200000006ff */
[----:B-----5:R-:W-:Y:S01]  /*2780*/  FMUL.FTZ R197, R230, R197 ;  /* 0x000000c5e6c57220 */ /* 0x020fe20000410000 */
[----:B------:R-:W-:-:S02]  /*2790*/  SHF.L.U32 R188, R188, 0x10, RZ ;  /* 0x00000010bcbc7819 */ /* 0x000fc400000006ff */
[----:B------:R-:W-:Y:S02]  /*27a0*/  SHF.L.U32 R152, R193, 0x10, RZ ;  /* 0x00000010c1987819 */ /* 0x000fe400000006ff */
[----:B------:R-:W-:Y:S01]  /*27b0*/  SHF.L.U32 R192, R60, 0x10, RZ ;  /* 0x000000103cc07819 */ /* 0x000fe200000006ff */
[----:B------:R-:W-:Y:S01]  /*27c0*/  FMUL.FTZ R195, R230, R195 ;  /* 0x000000c3e6c37220 */ /* 0x000fe20000410000 */
[----:B------:R-:W-:Y:S01]  /*27d0*/  SHF.L.U32 R193, R157, 0x10, RZ ;  /* 0x000000109dc17819 */ /* 0x000fe200000006ff */
[----:B------:R-:W-:Y:S01]  /*27e0*/  FADD.FTZ R203, -R231, R154 ;  /* 0x0000009ae7cb7221 */ /* 0x000fe20000010100 */
[----:B------:R-:W-:Y:S01]  /*27f0*/  SHF.L.U32 R208, R155, 0x10, RZ ;  /* 0x000000109bd07819 */ /* 0x000fe200000006ff */
[----:B------:R-:W-:Y:S01]  /*2800*/  FADD.FTZ R201, -R231, R188 ;  /* 0x000000bce7c97221 */ /* 0x000fe20000010100 */
[-C--:B------:R-:W-:Y:S01]  /*2810*/  FFMA.FTZ R88, R197, R191.reuse, R88 ;  /* 0x000000bfc5587223 */ /* 0x080fe20000010058 */
[----:B------:R-:W-:Y:S01]  /*2820*/  FMUL.FTZ R192, R192, R191 ;  /* 0x000000bfc0c07220 */ /* 0x000fe20000410000 */
[-C--:B------:R-:W-:Y:S01]  /*2830*/  FMUL.FTZ R190, R190, R193.reuse ;  /* 0x000000c1bebe7220 */ /* 0x080fe20000410000 */
[----:B------:R-:W-:Y:S01]  /*2840*/  FADD.FTZ R126, R126, R193 ;  /* 0x000000c17e7e7221 */ /* 0x000fe20000010000 */
[----:B------:R-:W-:Y:S01]  /*2850*/  FFMA.FTZ R90, R195, R193, R90 ;  /* 0x000000c1c35a7223 */ /* 0x000fe2000001005a */
[----:B------:R-:W-:Y:S01]  /*2860*/  SHF.L.U32 R191, R158, 0x10, RZ ;  /* 0x000000109ebf7819 */ /* 0x000fe200000006ff */
[----:B------:R-:W-:Y:S01]  /*2870*/  FMUL.FTZ R193, R230, R203 ;  /* 0x000000cbe6c17220 */ /* 0x000fe20000410000 */
[----:B------:R-:W-:Y:S01]  /*2880*/  SHF.L.U32 R188, R62, 0x10, RZ ;  /* 0x000000103ebc7819 */ /* 0x000fe200000006ff */
[----:B------:R-:W-:Y:S01]  /*2890*/  FADD.FTZ R219, -R231, R208 ;  /* 0x000000d0e7db7221 */ /* 0x000fe20000010100 */
[----:B------:R-:W-:-:S02]  /*28a0*/  PRMT R153, R155, 0x7632, R153 ;  /* 0x000076329b997816 */ /* 0x000fc40000000099 */
        /* <DEDUP_REMOVED lines=8> */
[----:B------:R-:W-:Y:S02]  /*2930*/  PRMT R157, R157, 0x7632, R157 ;  /* 0x000076329d9d7816 */ /* 0x000fe4000000009d */
[----:B------:R-:W-:Y:S01]  /*2940*/  SHF.L.U32 R154, R153, 0x10, RZ ;  /* 0x00000010999a7819 */ /* 0x000fe200000006ff */
[----:B------:R-:W-:Y:S01]  /*2950*/  FADD.FTZ R153, -R231, R196 ;  /* 0x000000c4e7997221 */ /* 0x000fe20000010100 */
[----:B------:R-:W-:Y:S01]  /*2960*/  PRMT R156, R156, 0x7632, R156 ;  /* 0x000076329c9c7816 */ /* 0x000fe2000000009c */
[----:B------:R-:W-:Y:S01]  /*2970*/  FMUL.FTZ R196, R230, R201 ;  /* 0x000000c9e6c47220 */ /* 0x000fe20000410000 */
[----:B------:R-:W-:Y:S01]  /*2980*/  FADD.FTZ R130, R130, R203 ;  /* 0x000000cb82827221 */ /* 0x000fe20000010000 */
[-C--:B------:R-:W-:Y:S01]  /*2990*/  FFMA.FTZ R94, R191, R203.reuse, R94 ;  /* 0x000000cbbf5e7223 */ /* 0x080fe2000001005e */
[----:B------:R-:W-:Y:S01]  /*29a0*/  FMUL.FTZ R194, R194, R203 ;  /* 0x000000cbc2c27220 */ /* 0x000fe20000410000 */
[----:B------:R-:W-:Y:S01]  /*29b0*/  SHF.L.U32 R152, R157, 0x10, RZ ;  /* 0x000000109d987819 */ /* 0x000fe200000006ff */
[----:B------:R-:W-:Y:S01]  /*29c0*/  FMUL.FTZ R208, R230, R155 ;  /* 0x0000009be6d07220 */ /* 0x000fe20000410000 */
[----:B------:R-:W-:-:S02]  /*29d0*/  SHF.L.U32 R201, R6, 0x10, RZ ;  /* 0x0000001006c97819 */ /* 0x000fc400000006ff */
[----:B------:R-:W-:Y:S02]  /*29e0*/  SHF.L.U32 R156, R156, 0x10, RZ ;  /* 0x000000109c9c7819 */ /* 0x000fe400000006ff */
[----:B------:R-:W-:Y:S01]  /*29f0*/  SHF.L.U32 R203, R7, 0x10, RZ ;  /* 0x0000001007cb7819 */ /* 0x000fe200000006ff */
[----:B------:R-:W-:Y:S01]  /*2a00*/  FADD.FTZ R127, R127, R152 ;  /* 0x000000987f7f7221 */ /* 0x000fe20000010000 */
[-C--:B------:R-:W-:Y:S01]  /*2a10*/  FFMA.FTZ R91, R208, R152.reuse, R91 ;  /* 0x00000098d05b7223 */ /* 0x080fe2000001005b */
[----:B------:R-:W-:Y:S01]  /*2a20*/  FMUL.FTZ R201, R201, R152 ;  /* 0x00000098c9c97220 */ /* 0x000fe20000410000 */
[----:B------:R-:W-:Y:S01]  /*2a30*/  FADD.FTZ R152, R233, R192 ;  /* 0x000000c0e9987221 */ /* 0x000fe20000010000 */
[----:B------:R-:W-:Y:S01]  /*2a40*/  FMUL.FTZ R203, R203, R156 ;  /* 0x0000009ccbcb7220 */ /* 0x000fe20000410000 */
[----:B------:R-:W-:Y:S01]  /*2a50*/  FFMA.FTZ R155, R197, R192, R234 ;  /* 0x000000c0c59b7223 */ /* 0x000fe200000100ea */
[----:B------:R-:W-:Y:S02]  /*2a60*/  FMUL.FTZ R222, R230, R153 ;  /* 0x00000099e6de7220 */ /* 0x000fe40000410000 */
[----:B------:R-:W-:Y:S01]  /*2a70*/  FADD.FTZ R153, R152, R203 ;  /* 0x000000cb98997221 */ /* 0x000fe20000010000 */
[----:B------:R-:W-:Y:S01]  /*2a80*/  FFMA.FTZ R152, R196, R203, R155 ;  /* 0x000000cbc4987223 */ /* 0x000fe2000001009b */
[----:B------:R-:W-:Y:S01]  /*2a90*/  FADD.FTZ R231, -R231, R154 ;  /* 0x0000009ae7e77221 */ /* 0x000fe20000010100 */
[----:B------:R-:W-:Y:S01]  /*2aa0*/  PRMT R158, R158, 0x7632, R158 ;  /* 0x000076329e9e7816 */ /* 0x000fe2000000009e */
[----:B------:R-:W-:Y:S01]  /*2ab0*/  FADD.FTZ R154, R153, R190 ;  /* 0x000000be999a7221 */ /* 0x000fe20000010000 */
[----:B------:R-:W-:-:S02]  /*2ac0*/  FFMA.FTZ R153, R195, R190, R152 ;  /* 0x000000bec3997223 */ /* 0x000fc40000010098 */
[----:B------:R-:W-:Y:S01]  /*2ad0*/  SHF.L.U32 R158, R158, 0x10, RZ ;  /* 0x000000109e9e7819 */ /* 0x000fe200000006ff */
[----:B------:R-:W-:Y:S01]  /*2ae0*/  FADD.FTZ R155, R154, R201 ;  /* 0x000000c99a9b7221 */ /* 0x000fe20000010000 */
[----:B------:R-:W-:Y:S01]  /*2af0*/  FFMA.FTZ R152, R208, R201, R153 ;  /* 0x000000c9d0987223 */ /* 0x000fe20000010099 */
[----:B------:R-:W-:Y:S02]  /*2b00*/  PRMT R159, R159, 0x7632, R159 ;  /* 0x000076329f9f7816 */ /* 0x000fe4000000009f */
[----:B------:R-:W-:Y:S01]  /*2b10*/  FMUL.FTZ R221, R221, R158 ;  /* 0x0000009edddd7220 */ /* 0x000fe20000410000 */
[----:B------:R-:W-:Y:S01]  /*2b20*/  FADD.FTZ R154, R155, R188 ;  /* 0x000000bc9b9a7221 */ /* 0x000fe20000010000 */
[----:B------:R-:W-:Y:S01]  /*2b30*/  FFMA.FTZ R153, R193, R188, R152 ;  /* 0x000000bcc1997223 */ /* 0x000fe20000010098 */
[----:B------:R-:W-:Y:S01]  /*2b40*/  FADD.FTZ R125, R125, R156 ;  /* 0x0000009c7d7d7221 */ /* 0x000fe20000010000 */
[----:B------:R-:W-:Y:S01]  /*2b50*/  FFMA.FTZ R89, R196, R156, R89 ;  /* 0x0000009cc4597223 */ /* 0x000fe20000010059 */
[----:B------:R-:W-:Y:S01]  /*2b60*/  SHF.L.U32 R156, R159, 0x10, RZ ;  /* 0x000000109f9c7819 */ /* 0x000fe200000006ff */
[----:B------:R-:W-:Y:S01]  /*2b70*/  FADD.FTZ R155, R154, R221 ;  /* 0x000000dd9a9b7221 */ /* 0x000fe20000010000 */
[----:B------:R-:W-:Y:S01]  /*2b80*/  SHF.L.U32 R219, R4, 0x10, RZ ;  /* 0x0000001004db7819 */ /* 0x000fe200000006ff */
[----:B------:R-:W-:Y:S01]  /*2b90*/  FFMA.FTZ R152, R222, R221, R153 ;  /* 0x000000ddde987223 */ /* 0x000fe20000010099 */
[----:B------:R-:W-:Y:S01]  /*2ba0*/  FMUL.FTZ R220, R230, R231 ;  /* 0x000000e7e6dc7220 */ /* 0x000fe20000410000 */
[----:B------:R-:W-:-:S02]  /*2bb0*/  FADD.FTZ R154, R155, R194 ;  /* 0x000000c29b9a7221 */ /* 0x000fc40000010000 */
[----:B------:R-:W-:Y:S01]  /*2bc0*/  FMUL.FTZ R219, R219, R156 ;  /* 0x0000009cdbdb7220 */ /* 0x000fe20000410000 */
[----:B------:R-:W-:Y:S01]  /*2bd0*/  FFMA.FTZ R153, R191, R194, R152 ;  /* 0x000000c2bf997223 */ /* 0x000fe20000010098 */
[----:B------:R-:W-:Y:S01]  /*2be0*/  FADD.FTZ R129, R129, R158 ;  /* 0x0000009e81817221 */ /* 0x000fe20000010000 */
[----:B------:R-:W-:Y:S01]  /*2bf0*/  FFMA.FTZ R93, R222, R158, R93 ;  /* 0x0000009ede5d7223 */ /* 0x000fe2000001005d */
[----:B------:R-:W-:Y:S01]  /*2c00*/  FADD.FTZ R131, R131, R156 ;  /* 0x0000009c83837221 */ /* 0x000fe20000010000 */
[----:B------:R-:W-:Y:S01]  /*2c10*/  FFMA.FTZ R95, R220, R156, R95 ;  /* 0x0000009cdc5f7223 */ /* 0x000fe2000001005f */
[----:B------:R-:W-:Y:S01]  /*2c20*/  FADD.FTZ R233, R154, R219 ;  /* 0x000000db9ae97221 */ /* 0x000fe20000010000 */
[----:B------:R-:W-:-:S07]  /*2c30*/  FFMA.FTZ R234, R220, R219, R153 ;  /* 0x000000dbdcea7223 */ /* 0x000fce0000010099 */
.L_x_776:
[----:B------:R-:W-:Y:S05]  /*2c40*/  BSYNC.RECONVERGENT B1 ;  /* 0x0000000000017941 */ /* 0x000fea0003800200 */
.L_x_775:
[----:B------:R-:W-:Y:S01]  /*2c50*/  ISETP.NE.U32.AND P6, PT, RZ, UR10, PT ;  /* 0x0000000aff007c0c */ /* 0x000fe2000bfc5070 */
[----:B------:R-:W-:-:S03]  /*2c60*/  UMOV UR4, 0xffffffff ;  /* 0xffffffff00047882 */ /* 0x000fc60000000000 */
[----:B------:R-:W-:-:S04]  /*2c70*/  ISETP.NE.AND.EX P6, PT, RZ, UR11, PT, P6 ;  /* 0x0000000bff007c0c */ /* 0x000fc8000bfc5360 */
[----:B------:R-:W-:Y:S01]  /*2c80*/  P2R R231, PR, RZ, 0x40 ;  /* 0x00000040ffe77803 */ /* 0x000fe20000000000 */
[----:B------:R-:W-:Y:S08]  /*2c90*/  BRA.DIV UR4, `(.L_x_777) ;  /* 0x0000007604a47947 */ /* 0x000ff0000b800000 */
        /* <DEDUP_REMOVED lines=18> */
.L_x_827:
        /* <DEDUP_REMOVED lines=11> */
[----:B------:R-:W-:-:S04]  /*2e70*/  UISETP.NE.U32.AND UP0, UPT, UR12, URZ, UPT ;  /* 0x000000ff0c00728c */ /* 0x000fc8000bf05070 */
[----:B------:R-:W-:-:S09]  /*2e80*/  UISETP.NE.AND.EX UP0, UPT, UR13, URZ, UPT, UP0 ;  /* 0x000000ff0d00728c */ /* 0x000fd2000bf05300 */
[----:B------:R-:W-:Y:S05]  /*2e90*/  BRA.U UP0, `(.L_x_780) ;  /* 0x00000015004c7547 */ /* 0x000fea000b800000 */
[----:B------:R-:W-:Y:S01]  /*2ea0*/  ISETP.GT.U32.AND P4, PT, R170, 0x1f, PT ;  /* 0x0000001faa00780c */ /* 0x000fe20003f84070 */
[----:B------:R-:W-:-:S12]  /*2eb0*/  BSSY.RECONVERGENT B2, `(.L_x_781) ;  /* 0x0000043000027945 */ /* 0x000fd80003800200 */
[----:B------:R-:W-:Y:S05]  /*2ec0*/  @!P4 BRA `(.L_x_782) ;  /* 0x000000040004c947 */ /* 0x000fea0003800000 */
[-CC-:B------:R-:W-:Y:S01]  /*2ed0*/  FFMA.FTZ R153, R229, R157.reuse, R156.reuse ;  /* 0x0000009de5997223 */ /* 0x180fe2000001009c */
[-CC-:B------:R-:W-:Y:S01]  /*2ee0*/  FFMA.FTZ R155, R180, R157.reuse, R156.reuse ;  /* 0x0000009db49b7223 */ /* 0x180fe2000001009c */
[-CC-:B------:R-:W-:Y:S01]  /*2ef0*/  FFMA.FTZ R152, R217, R157.reuse, R156.reuse ;  /* 0x0000009dd9987223 */ /* 0x180fe2000001009c */
[----:B------:R-:W-:Y:S01]  /*2f00*/  FFMA.FTZ R154, R12, R157, R156 ;  /* 0x0000009d0c9a7223 */ /* 0x000fe2000001009c */
[----:B------:R-:W-:Y:S01]  /*2f10*/  FADD.FTZ R153, R226, -R153 ;  /* 0x80000099e2997221 */ /* 0x000fe20000010000 */
[----:B------:R-:W-:Y:S01]  /*2f20*/  FADD.FTZ R231, R178, -R155 ;  /* 0x8000009bb2e77221 */ /* 0x000fe20000010000 */
[----:B------:R-:W-:Y:S01]  /*2f30*/  ISETP.GE.U32.AND P4, PT, R244, RZ, PT ;  /* 0x000000fff400720c */ /* 0x000fe20003f86070 */
[----:B------:R-:W-:Y:S01]  /*2f40*/  FADD.FTZ R155, R13, -R154 ;  /* 0x8000009a0d9b7221 */ /* 0x000fe20000010000 */
[C---:B0----5:R-:W-:Y:S01]  /*2f50*/  FMUL.FTZ R159, R230.reuse, R153 ;  /* 0x00000099e69f7220 */ /* 0x061fe20000410000 */
[C---:B------:R-:W-:Y:S01]  /*2f60*/  FMUL.FTZ R231, R230.reuse, R231 ;  /* 0x000000e7e6e77220 */ /* 0x040fe20000410000 */
[----:B------:R-:W-:Y:S01]  /*2f70*/  FADD.FTZ R153, R215, -R152 ;  /* 0x80000098d7997221 */ /* 0x000fe20000010000 */
[C---:B------:R-:W-:Y:S01]  /*2f80*/  FMUL.FTZ R155, R230.reuse, R155 ;  /* 0x0000009be69b7220 */ /* 0x040fe20000410000 */
[-C--:B------:R-:W-:Y:S01]  /*2f90*/  FMUL.FTZ R159, R159, R228.reuse ;  /* 0x000000e49f9f7220 */ /* 0x080fe20000410000 */
[-C--:B------:R-:W-:Y:S01]  /*2fa0*/  FMUL.FTZ R231, R231, R228.reuse ;  /* 0x000000e4e7e77220 */ /* 0x080fe20000410000 */
[----:B------:R-:W-:Y:S01]  /*2fb0*/  FMUL.FTZ R153, R230, R153 ;  /* 0x00000099e6997220 */ /* 0x000fe20000410000 */
[----:B------:R-:W-:Y:S01]  /*2fc0*/  LOP3.LUT P6, RZ, R245, 0xff0000, RZ, 0xc0, !PT ;  /* 0x00ff0000f5ff7812 */ /* 0x000fe200078cc0ff */
[----:B------:R-:W-:Y:S01]  /*2fd0*/  FMUL.FTZ R159, R159, UR14 ;  /* 0x0000000e9f9f7c20 */ /* 0x000fe20008410000 */
[----:B------:R-:W-:Y:S01]  /*2fe0*/  FMUL.FTZ R231, R231, UR14 ;  /* 0x0000000ee7e77c20 */ /* 0x000fe20008410000 */
[----:B------:R-:W-:Y:S01]  /*2ff0*/  ISETP.GE.U32.AND.EX P4, PT, R245, 0x1000000, PT, P4 ;  /* 0x01000000f500780c */ /* 0x000fe20003f86140 */
[-C--:B------:R-:W-:Y:S01]  /*3000*/  FMUL.FTZ R153, R153, R228.reuse ;  /* 0x000000e499997220 */ /* 0x080fe20000410000 */
[----:B------:R-:W-:Y:S01]  /*3010*/  FMUL.FTZ R155, R155, R228 ;  /* 0x000000e49b9b7220 */ /* 0x000fe20000410000 */
[----:B------:R-:W-:Y:S01]  /*3020*/  FSEL R159, R159, RZ, P6 ;  /* 0x000000ff9f9f7208 */ /* 0x000fe20003000000 */
[----:B------:R-:W-:Y:S01]  /*3030*/  FFMA.FTZ R158, R10, R157, R156 ;  /* 0x0000009d0a9e7223 */ /* 0x000fe2000001009c */
[----:B------:R-:W-:Y:S01]  /*3040*/  FMUL.FTZ R153, R153, UR14 ;  /* 0x0000000e99997c20 */ /* 0x000fe20008410000 */
[----:B------:R-:W-:Y:S01]  /*3050*/  FMUL.FTZ R155, R155, UR14 ;  /* 0x0000000e9b9b7c20 */ /* 0x000fe20008410000 */
[----:B------:R-:W-:Y:S01]  /*3060*/  FSEL R152, R231, RZ, P4 ;  /* 0x000000ffe7987208 */ /* 0x000fe20002000000 */
[----:B------:R-:W-:Y:S01]  /*3070*/  FADD.FTZ R235, R11, -R158 ;  /* 0x8000009e0beb7221 */ /* 0x000fe20000010000 */
[----:B------:R-:W-:-:S02]  /*3080*/  LOP3.LUT P6, RZ, R245, 0xff, RZ, 0xc0, !PT ;  /* 0x000000fff5ff7812 */ /* 0x000fc400078cc0ff */
[----:B------:R-:W-:Y:S01]  /*3090*/  LOP3.LUT P4, RZ, R245, 0xff00, RZ, 0xc0, !PT ;  /* 0x0000ff00f5ff7812 */ /* 0x000fe2000788c0ff */
[----:B------:R-:W-:Y:S01]  /*30a0*/  FMUL.FTZ R235, R230, R235 ;  /* 0x000000ebe6eb7220 */ /* 0x000fe20000410000 */
[----:B------:R-:W-:Y:S02]  /*30b0*/  FSEL R153, R153, RZ, P6 ;  /* 0x000000ff99997208 */ /* 0x000fe40003000000 */
[----:B------:R-:W-:Y:S01]  /*30c0*/  FSEL R154, R155, RZ, P4 ;  /* 0x000000ff9b9a7208 */ /* 0x000fe20002000000 */
[----:B------:R-:W-:Y:S01]  /*30d0*/  FMUL.FTZ R235, R235, R228 ;  /* 0x000000e4ebeb7220 */ /* 0x000fe20000410000 */
[----:B------:R-:W-:Y:S01]  /*30e0*/  F2FP.BF16.F32.PACK_AB R155, R152, R159 ;  /* 0x0000009f989b723e */ /* 0x000fe200000010ff */
[--C-:B------:R-:W-:Y:S01]  /*30f0*/  FFMA.FTZ R152, R8, R157, R156.reuse ;  /* 0x0000009d08987223 */ /* 0x100fe2000001009c */
[----:B------:R-:W-:Y:S01]  /*3100*/  F2FP.BF16.F32.PACK_AB R154, R154, R153 ;  /* 0x000000999a9a723e */ /* 0x000fe200000010ff */
[-C--:B------:R-:W-:Y:S01]  /*3110*/  FFMA.FTZ R153, R199, R157.reuse, R156 ;  /* 0x0000009dc7997223 */ /* 0x080fe2000001009c */
[----:B------:R-:W-:Y:S01]  /*3120*/  FMUL.FTZ R235, R235, UR14 ;  /* 0x0000000eebeb7c20 */ /* 0x000fe20008410000 */
[----:B------:R-:W-:Y:S01]  /*3130*/  FADD.FTZ R159, R9, -R152 ;  /* 0x80000098099f7221 */ /* 0x000fe20000010000 */
[----:B------:R-:W-:Y:S01]  /*3140*/  LOP3.LUT P4, RZ, R244, 0xff0000, RZ, 0xc0, !PT ;  /* 0x00ff0000f4ff7812 */ /* 0x000fe2000788c0ff */
[----:B------:R-:W-:Y:S01]  /*3150*/  FADD.FTZ R231, R198, -R153 ;  /* 0x80000099c6e77221 */ /* 0x000fe20000010000 */
[----:B------:R-:W-:Y:S01]  /*3160*/  FFMA.FTZ R153, R189, R157, R156 ;  /* 0x0000009dbd997223 */ /* 0x000fe2000001009c */
[----:B------:R-:W-:-:S02]  /*3170*/  LOP3.LUT P6, RZ, R244, 0xff000000, RZ, 0xc0, !PT ;  /* 0xff000000f4ff7812 */ /* 0x000fc400078cc0ff */
[C---:B------:R-:W-:Y:S01]  /*3180*/  FMUL.FTZ R233, R230.reuse, R231 ;  /* 0x000000e7e6e97220 */ /* 0x040fe20000410000 */
[----:B------:R-:W-:Y:S01]  /*3190*/  FMUL.FTZ R231, R230, R159 ;  /* 0x0000009fe6e77220 */ /* 0x000fe20000410000 */
[----:B------:R-:W-:Y:S01]  /*31a0*/  FADD.FTZ R153, R186, -R153 ;  /* 0x80000099ba997221 */ /* 0x000fe20000010000 */
[----:B------:R-:W0:Y:S01]  /*31b0*/  LDC.64 R158, c[0x0][0x468] ;  /* 0x00011a00ff9e7b82 */ /* 0x000e220000000a00 */
[-C--:B------:R-:W-:Y:S01]  /*31c0*/  FMUL.FTZ R233, R233, R228.reuse ;  /* 0x000000e4e9e97220 */ /* 0x080fe20000410000 */
[-C--:B------:R-:W-:Y:S01]  /*31d0*/  FMUL.FTZ R231, R231, R228.reuse ;  /* 0x000000e4e7e77220 */ /* 0x080fe20000410000 */
[----:B------:R-:W-:Y:S01]  /*31e0*/  FMUL.FTZ R153, R230, R153 ;  /* 0x00000099e6997220 */ /* 0x000fe20000410000 */
[----:B------:R-:W-:Y:S01]  /*31f0*/  FSEL R232, R235, RZ, P6 ;  /* 0x000000ffebe87208 */ /* 0x000fe20003000000 */
[----:B------:R-:W-:Y:S01]  /*3200*/  FMUL.FTZ R233, R233, UR14 ;  /* 0x0000000ee9e97c20 */ /* 0x000fe20008410000 */
[----:B------:R-:W-:Y:S01]  /*3210*/  FMUL.FTZ R231, R231, UR14 ;  /* 0x0000000ee7e77c20 */ /* 0x000fe20008410000 */
[----:B------:R-:W-:Y:S01]  /*3220*/  FMUL.FTZ R153, R153, R228 ;  /* 0x000000e499997220 */ /* 0x000fe20000410000 */
[----:B------:R-:W-:-:S02]  /*3230*/  LOP3.LUT P6, RZ, R244, 0xff, RZ, 0xc0, !PT ;  /* 0x000000fff4ff7812 */ /* 0x000fc400078cc0ff */
[----:B------:R-:W-:Y:S01]  /*3240*/  FSEL R233, R233, RZ, P4 ;  /* 0x000000ffe9e97208 */ /* 0x000fe20002000000 */
[----:B------:R-:W-:Y:S01]  /*3250*/  FMUL.FTZ R153, R153, UR14 ;  /* 0x0000000e99997c20 */ /* 0x000fe20008410000 */
[----:B------:R-:W-:-:S04]  /*3260*/  LOP3.LUT P4, RZ, R244, 0xff00, RZ, 0xc0, !PT ;  /* 0x0000ff00f4ff7812 */ /* 0x000fc8000788c0ff */
[----:B------:R-:W-:Y:S02]  /*3270*/  FSEL R231, R231, RZ, P4 ;  /* 0x000000ffe7e77208 */ /* 0x000fe40002000000 */
[----:B------:R-:W-:Y:S02]  /*3280*/  FSEL R152, R153, RZ, P6 ;  /* 0x000000ff99987208 */ /* 0x000fe40003000000 */
[----:B------:R-:W-:Y:S02]  /*3290*/  F2FP.BF16.F32.PACK_AB R153, R232, R233 ;  /* 0x000000e9e899723e */ /* 0x000fe400000010ff */
[----:B------:R-:W-:Y:S01]  /*32a0*/  F2FP.BF16.F32.PACK_AB R152, R231, R152 ;  /* 0x00000098e798723e */ /* 0x000fe200000010ff */
[C---:B0-----:R-:W-:Y:S01]  /*32b0*/  IMAD.WIDE.U32 R158, R169.reuse, 0x10, R158 ;  /* 0x00000010a99e7825 */ /* 0x041fe200078e009e */
[----:B------:R-:W-:-:S04]  /*32c0*/  IADD3 R169, PT, PT, R169, 0x20, RZ ;  /* 0x00000020a9a97810 */ /* 0x000fc80007ffe0ff */
[----:B------:R1:W-:Y:S03]  /*32d0*/  STG.E.128 desc[UR6][R158.64], R152 ;  /* 0x000000989e007986 */ /* 0x0003e6000c101d06 */
.L_x_782:
[----:B------:R-:W-:Y:S05]  /*32e0*/  BSYNC.RECONVERGENT B2 ;  /* 0x0000000000027941 */ /* 0x000fea0003800200 */
.L_x_781:
[----:B------:R-:W-:Y:S04]  /*32f0*/  BSSY.RECONVERGENT B2, `(.L_x_783) ;  /* 0x0000043000027945 */ /* 0x000fe80003800200 */
[----:B------:R-:W-:Y:S05]  /*3300*/  @!P3 BRA `(.L_x_784) ;  /* 0x000000040004b947 */ /* 0x000fea0003800000 */
[-CC-:B-1----:R-:W-:Y:S01]  /*3310*/  FFMA.FTZ R153, R227, R157.reuse, R156.reuse ;  /* 0x0000009de3997223 */ /* 0x182fe2000001009c */
[-CC-:B0-----:R-:W-:Y:S01]  /*3320*/  FFMA.FTZ R158, R16, R157.reuse, R156.reuse ;  /* 0x0000009d109e7223 */ /* 0x181fe2000001009c */
[-C--:B------:R-:W-:Y:S01]  /*3330*/  FFMA.FTZ R154, R14, R157.reuse, R156 ;  /* 0x0000009d0e9a7223 */ /* 0x080fe2000001009c */
[----:B------:R-:W-:Y:S01]  /*3340*/  ISETP.GE.U32.AND P3, PT, R242, RZ, PT ;  /* 0x000000fff200720c */ /* 0x000fe20003f66070 */
[----:B------:R-:W-:Y:S01]  /*3350*/  FADD.FTZ R159, R224, -R153 ;  /* 0x80000099e09f7221 */ /* 0x000fe20000010000 */
[----:B------:R-:W-:Y:S01]  /*3360*/  FADD.FTZ R231, R17, -R158 ;  /* 0x8000009e11e77221 */ /* 0x000fe20000010000 */
[----:B------:R-:W-:Y:S01]  /*3370*/  FADD.FTZ R155, R15, -R154 ;  /* 0x8000009a0f9b7221 */ /* 0x000fe20000010000 */
[----:B------:R-:W-:Y:S01]  /*3380*/  FFMA.FTZ R152, R187, R157, R156 ;  /* 0x0000009dbb987223 */ /* 0x000fe2000001009c */
[C---:B-----5:R-:W-:Y:S01]  /*3390*/  FMUL.FTZ R159, R230.reuse, R159 ;  /* 0x0000009fe69f7220 */ /* 0x060fe20000410000 */
[C---:B------:R-:W-:Y:S01]  /*33a0*/  FMUL.FTZ R231, R230.reuse, R231 ;  /* 0x000000e7e6e77220 */ /* 0x040fe20000410000 */
[----:B------:R-:W-:Y:S01]  /*33b0*/  FMUL.FTZ R155, R230, R155 ;  /* 0x0000009be69b7220 */ /* 0x000fe20000410000 */
[----:B------:R-:W-:Y:S01]  /*33c0*/  LOP3.LUT P4, RZ, R243, 0xff0000, RZ, 0xc0, !PT ;  /* 0x00ff0000f3ff7812 */ /* 0x000fe2000788c0ff */
[-C--:B------:R-:W-:Y:S01]  /*33d0*/  FMUL.FTZ R159, R159, R228.reuse ;  /* 0x000000e49f9f7220 */ /* 0x080fe20000410000 */
[-C--:B------:R-:W-:Y:S01]  /*33e0*/  FMUL.FTZ R231, R231, R228.reuse ;  /* 0x000000e4e7e77220 */ /* 0x080fe20000410000 */
[----:B------:R-:W-:Y:S01]  /*33f0*/  FMUL.FTZ R155, R155, R228 ;  /* 0x000000e49b9b7220 */ /* 0x000fe20000410000 */
[----:B------:R-:W-:Y:S01]  /*3400*/  ISETP.GE.U32.AND.EX P3, PT, R243, 0x1000000, PT, P3 ;  /* 0x01000000f300780c */ /* 0x000fe20003f66130 */
[----:B------:R-:W-:Y:S01]  /*3410*/  FMUL.FTZ R159, R159, UR14 ;  /* 0x0000000e9f9f7c20 */ /* 0x000fe20008410000 */
[----:B------:R-:W-:Y:S01]  /*3420*/  FMUL.FTZ R231, R231, UR14 ;  /* 0x0000000ee7e77c20 */ /* 0x000fe20008410000 */
[----:B------:R-:W-:Y:S01]  /*3430*/  FADD.FTZ R153, R185, -R152 ;  /* 0x80000098b9997221 */ /* 0x000fe20000010000 */
[----:B------:R-:W-:Y:S01]  /*3440*/  FMUL.FTZ R155, R155, UR14 ;  /* 0x0000000e9b9b7c20 */ /* 0x000fe20008410000 */
[----:B------:R-:W-:-:S02]  /*3450*/  LOP3.LUT P6, RZ, R243, 0xff, RZ, 0xc0, !PT ;  /* 0x000000fff3ff7812 */ /* 0x000fc400078cc0ff */
[----:B------:R-:W-:Y:S01]  /*3460*/  FSEL R159, R159, RZ, P4 ;  /* 0x000000ff9f9f7208 */ /* 0x000fe20002000000 */
[----:B------:R-:W-:Y:S01]  /*3470*/  FMUL.FTZ R153, R230, R153 ;  /* 0x00000099e6997220 */ /* 0x000fe20000410000 */
[----:B------:R-:W-:Y:S02]  /*3480*/  LOP3.LUT P4, RZ, R243, 0xff00, RZ, 0xc0, !PT ;  /* 0x0000ff00f3ff7812 */ /* 0x000fe4000788c0ff */
[----:B------:R-:W-:Y:S01]  /*3490*/  FSEL R152, R231, RZ, P3 ;  /* 0x000000ffe7987208 */ /* 0x000fe20001800000 */
[-C--:B------:R-:W-:Y:S01]  /*34a0*/  FMUL.FTZ R153, R153, R228.reuse ;  /* 0x000000e499997220 */ /* 0x080fe20000410000 */
[----:B------:R-:W-:Y:S02]  /*34b0*/  FSEL R154, R155, RZ, P4 ;  /* 0x000000ff9b9a7208 */ /* 0x000fe40002000000 */
[----:B------:R-:W-:Y:S01]  /*34c0*/  F2FP.BF16.F32.PACK_AB R155, R152, R159 ;  /* 0x0000009f989b723e */ /* 0x000fe200000010ff */
[-CC-:B------:R-:W-:Y:S01]  /*34d0*/  FFMA.FTZ R152, R179, R157.reuse, R156.reuse ;  /* 0x0000009db3987223 */ /* 0x180fe2000001009c */
[----:B------:R-:W-:Y:S01]  /*34e0*/  FMUL.FTZ R153, R153, UR14 ;  /* 0x0000000e99997c20 */ /* 0x000fe20008410000 */
[-C--:B------:R-:W-:Y:S01]  /*34f0*/  FFMA.FTZ R159, R212, R157.reuse, R156 ;  /* 0x0000009dd49f7223 */ /* 0x080fe2000001009c */
[----:B------:R-:W-:Y:S01]  /*3500*/  LOP3.LUT P3, RZ, R242, 0xff000000, RZ, 0xc0, !PT ;  /* 0xff000000f2ff7812 */ /* 0x000fe2000786c0ff */
[----:B------:R-:W-:Y:S01]  /*3510*/  FADD.FTZ R231, R177, -R152 ;  /* 0x80000098b1e77221 */ /* 0x000fe20000010000 */
[----:B------:R-:W-:Y:S01]  /*3520*/  FFMA.FTZ R152, R214, R157, R156 ;  /* 0x0000009dd6987223 */ /* 0x000fe2000001009c */
[----:B------:R-:W-:Y:S01]  /*3530*/  FADD.FTZ R235, R210, -R159 ;  /* 0x8000009fd2eb7221 */ /* 0x000fe20000010000 */
[----:B------:R-:W-:Y:S01]  /*3540*/  FSEL R153, R153, RZ, P6 ;  /* 0x000000ff99997208 */ /* 0x000fe20003000000 */
[C---:B------:R-:W-:Y:S01]  /*3550*/  FMUL.FTZ R233, R230.reuse, R231 ;  /* 0x000000e7e6e97220 */ /* 0x040fe20000410000 */
[----:B------:R-:W-:Y:S01]  /*3560*/  FADD.FTZ R159, R213, -R152 ;  /* 0x80000098d59f7221 */ /* 0x000fe20000010000 */
[----:B------:R-:W-:Y:S01]  /*3570*/  FMUL.FTZ R235, R230, R235 ;  /* 0x000000ebe6eb7220 */ /* 0x000fe20000410000 */
[----:B------:R-:W-:Y:S01]  /*3580*/  F2FP.BF16.F32.PACK_AB R154, R154, R153 ;  /* 0x000000999a9a723e */ /* 0x000fe200000010ff */
[----:B------:R-:W-:Y:S01]  /*3590*/  FFMA.FTZ R153, R19, R157, R156 ;  /* 0x0000009d13997223 */ /* 0x000fe2000001009c */
[----:B------:R-:W-:Y:S01]  /*35a0*/  FMUL.FTZ R231, R230, R159 ;  /* 0x0000009fe6e77220 */ /* 0x000fe20000410000 */
[-C--:B------:R-:W-:Y:S01]  /*35b0*/  FMUL.FTZ R233, R233, R228.reuse ;  /* 0x000000e4e9e97220 */ /* 0x080fe20000410000 */
[----:B------:R-:W0:Y:S01]  /*35c0*/  LDC.64 R158, c[0x0][0x468] ;  /* 0x00011a00ff9e7b82 */ /* 0x000e220000000a00 */
[----:B------:R-:W-:Y:S01]  /*35d0*/  FADD.FTZ R153, R18, -R153 ;  /* 0x8000009912997221 */ /* 0x000fe20000010000 */
[----:B------:R-:W-:Y:S01]  /*35e0*/  LOP3.LUT P6, RZ, R242, 0xff0000, RZ, 0xc0, !PT ;  /* 0x00ff0000f2ff7812 */ /* 0x000fe200078cc0ff */
[----:B------:R-:W-:Y:S01]  /*35f0*/  FMUL.FTZ R233, R233, UR14 ;  /* 0x0000000ee9e97c20 */ /* 0x000fe20008410000 */
[-C--:B------:R-:W-:Y:S01]  /*3600*/  FMUL.FTZ R235, R235, R228.reuse ;  /* 0x000000e4ebeb7220 */ /* 0x080fe20000410000 */
[----:B------:R-:W-:Y:S01]  /*3610*/  FMUL.FTZ R153, R230, R153 ;  /* 0x00000099e6997220 */ /* 0x000fe20000410000 */
[-C--:B------:R-:W-:Y:S01]  /*3620*/  FMUL.FTZ R231, R231, R228.reuse ;  /* 0x000000e4e7e77220 */ /* 0x080fe20000410000 */
[----:B------:R-:W-:Y:S01]  /*3630*/  LOP3.LUT P4, RZ, R242, 0xff00, RZ, 0xc0, !PT ;  /* 0x0000ff00f2ff7812 */ /* 0x000fe2000788c0ff */
[----:B------:R-:W-:Y:S01]  /*3640*/  FMUL.FTZ R235, R235, UR14 ;  /* 0x0000000eebeb7c20 */ /* 0x000fe20008410000 */
[----:B------:R-:W-:Y:S01]  /*3650*/  FMUL.FTZ R153, R153, R228 ;  /* 0x000000e499997220 */ /* 0x000fe20000410000 */
[----:B------:R-:W-:Y:S01]  /*3660*/  FMUL.FTZ R231, R231, UR14 ;  /* 0x0000000ee7e77c20 */ /* 0x000fe20008410000 */
[----:B------:R-:W-:-:S02]  /*3670*/  FSEL R233, R233, RZ, P6 ;  /* 0x000000ffe9e97208 */ /* 0x000fc40003000000 */
[----:B------:R-:W-:Y:S01]  /*3680*/  FMUL.FTZ R153, R153, UR14 ;  /* 0x0000000e99997c20 */ /* 0x000fe20008410000 */
[----:B------:R-:W-:Y:S02]  /*3690*/  LOP3.LUT P6, RZ, R242, 0xff, RZ, 0xc0, !PT ;  /* 0x000000fff2ff7812 */ /* 0x000fe400078cc0ff */
[----:B------:R-:W-:Y:S02]  /*36a0*/  FSEL R232, R235, RZ, P3 ;  /* 0x000000ffebe87208 */ /* 0x000fe40001800000 */
[----:B------:R-:W-:Y:S02]  /*36b0*/  FSEL R231, R231, RZ, P4 ;  /* 0x000000ffe7e77208 */ /* 0x000fe40002000000 */
[----:B------:R-:W-:Y:S02]  /*36c0*/  FSEL R152, R153, RZ, P6 ;  /* 0x000000ff99987208 */ /* 0x000fe40003000000 */
[----:B------:R-:W-:Y:S02]  /*36d0*/  F2FP.BF16.F32.PACK_AB R153, R232, R233 ;  /* 0x000000e9e899723e */ /* 0x000fe400000010ff */
[----:B------:R-:W-:Y:S01]  /*36e0*/  F2FP.BF16.F32.PACK_AB R152, R231, R152 ;  /* 0x00000098e798723e */ /* 0x000fe200000010ff */
[C---:B0-----:R-:W-:Y:S01]  /*36f0*/  IMAD.WIDE.U32 R158, R169.reuse, 0x10, R158 ;  /* 0x00000010a99e7825 */ /* 0x041fe200078e009e */
[----:B------:R-:W-:-:S04]  /*3700*/  IADD3 R169, PT, PT, R169, 0x20, RZ ;  /* 0x00000020a9a97810 */ /* 0x000fc80007ffe0ff */
[----:B------:R2:W-:Y:S03]  /*3710*/  STG.E.128 desc[UR6][R158.64], R152 ;  /* 0x000000989e007986 */ /* 0x0005e6000c101d06 */
.L_x_784:
[----:B------:R-:W-:Y:S05]  /*3720*/  BSYNC.RECONVERGENT B2 ;  /* 0x0000000000027941 */ /* 0x000fea0003800200 */
.L_x_783:
[----:B------:R-:W-:Y:S04]  /*3730*/  BSSY.RECONVERGENT B2, `(.L_x_785) ;  /* 0x0000043000027945 */ /* 0x000fe80003800200 */
[----:B------:R-:W-:Y:S05]  /*3740*/  @!P2 BRA `(.L_x_786) ;  /* 0x000000040004a947 */ /* 0x000fea0003800000 */
[-CC-:B-12---:R-:W-:Y:S01]  /*3750*/  FFMA.FTZ R153, R175, R157.reuse, R156.reuse ;  /* 0x0000009daf997223 */ /* 0x186fe2000001009c */
[-CC-:B------:R-:W-:Y:S01]  /*3760*/  FFMA.FTZ R152, R218, R157.reuse, R156.reuse ;  /* 0x0000009dda987223 */ /* 0x180fe2000001009c */
[----:B------:R-:W-:Y:S01]  /*3770*/  ISETP.GE.U32.AND P2, PT, R238, RZ, PT ;  /* 0x000000ffee00720c */ /* 0x000fe20003f46070 */
[-C--:B0-----:R-:W-:Y:S01]  /*3780*/  FFMA.FTZ R158, R206, R157.reuse, R156 ;  /* 0x0000009dce9e7223 */ /* 0x081fe2000001009c */
[----:B------:R-:W-:Y:S01]  /*3790*/  FADD.FTZ R159, R176, -R153 ;  /* 0x80000099b09f7221 */ /* 0x000fe20000010000 */
[----:B------:R-:W-:Y:S01]  /*37a0*/  FADD.FTZ R231, R225, -R152 ;  /* 0x80000098e1e77221 */ /* 0x000fe20000010000 */
[-CC-:B------:R-:W-:Y:S01]  /*37b0*/  FFMA.FTZ R153, R25, R157.reuse, R156.reuse ;  /* 0x0000009d19997223 */ /* 0x180fe2000001009c */
[----:B------:R-:W-:Y:S01]  /*37c0*/  FFMA.FTZ R152, R204, R157, R156 ;  /* 0x0000009dcc987223 */ /* 0x000fe2000001009c */
[C---:B-----5:R-:W-:Y:S01]  /*37d0*/  FMUL.FTZ R159, R230.reuse, R159 ;  /* 0x0000009fe69f7220 */ /* 0x060fe20000410000 */
[----:B------:R-:W-:Y:S01]  /*37e0*/  FMUL.FTZ R231, R230, R231 ;  /* 0x000000e7e6e77220 */ /* 0x000fe20000410000 */
[----:B------:R-:W-:Y:S01]  /*37f0*/  FADD.FTZ R153, R24, -R153 ;  /* 0x8000009918997221 */ /* 0x000fe20000010000 */
[----:B------:R-:W-:Y:S01]  /*3800*/  FADD.FTZ R155, R209, -R152 ;  /* 0x80000098d19b7221 */ /* 0x000fe20000010000 */
[-C--:B------:R-:W-:Y:S01]  /*3810*/  FMUL.FTZ R159, R159, R228.reuse ;  /* 0x000000e49f9f7220 */ /* 0x080fe20000410000 */
[-C--:B------:R-:W-:Y:S01]  /*3820*/  FMUL.FTZ R231, R231, R228.reuse ;  /* 0x000000e4e7e77220 */ /* 0x080fe20000410000 */
[C---:B------:R-:W-:Y:S01]  /*3830*/  FMUL.FTZ R153, R230.reuse, R153 ;  /* 0x00000099e6997220 */ /* 0x040fe20000410000 */
[----:B------:R-:W-:Y:S01]  /*3840*/  FMUL.FTZ R155, R230, R155 ;  /* 0x0000009be69b7220 */ /* 0x000fe20000410000 */
[----:B------:R-:W-:Y:S01]  /*3850*/  LOP3.LUT P3, RZ, R239, 0xff, RZ, 0xc0, !PT ;  /* 0x000000ffefff7812 */ /* 0x000fe2000786c0ff */
[----:B------:R-:W-:Y:S01]  /*3860*/  FMUL.FTZ R159, R159, UR14 ;  /* 0x0000000e9f9f7c20 */ /* 0x000fe20008410000 */
[-C--:B------:R-:W-:Y:S01]  /*3870*/  FMUL.FTZ R153, R153, R228.reuse ;  /* 0x000000e499997220 */ /* 0x080fe20000410000 */
[----:B------:R-:W-:Y:S01]  /*3880*/  FMUL.FTZ R155, R155, R228 ;  /* 0x000000e49b9b7220 */ /* 0x000fe20000410000 */
[----:B------:R-:W-:Y:S01]  /*3890*/  LOP3.LUT P6, RZ, R239, 0xff00, RZ, 0xc0, !PT ;  /* 0x0000ff00efff7812 */ /* 0x000fe200078cc0ff */
[----:B------:R-:W-:Y:S01]  /*38a0*/  FMUL.FTZ R231, R231, UR14 ;  /* 0x0000000ee7e77c20 */ /* 0x000fe20008410000 */
[----:B------:R-:W-:Y:S01]  /*38b0*/  FMUL.FTZ R153, R153, UR14 ;  /* 0x0000000e99997c20 */ /* 0x000fe20008410000 */
[----:B------:R-:W-:Y:S01]  /*38c0*/  FMUL.FTZ R155, R155, UR14 ;  /* 0x0000000e9b9b7c20 */ /* 0x000fe20008410000 */
[----:B------:R-:W-:Y:S01]  /*38d0*/  LOP3.LUT P4, RZ, R239, 0xff0000, RZ, 0xc0, !PT ;  /* 0x00ff0000efff7812 */ /* 0x000fe2000788c0ff */
[----:B------:R-:W-:Y:S01]  /*38e0*/  FADD.FTZ R235, R211, -R158 ;  /* 0x8000009ed3eb7221 */ /* 0x000fe20000010000 */
[----:B------:R-:W-:-:S02]  /*38f0*/  ISETP.GE.U32.AND.EX P2, PT, R239, 0x1000000, PT, P2 ;  /* 0x01000000ef00780c */ /* 0x000fc40003f46120 */
[----:B------:R-:W-:Y:S01]  /*3900*/  FSEL R153, R153, RZ, P3 ;  /* 0x000000ff99997208 */ /* 0x000fe20001800000 */
[----:B------:R-:W-:Y:S01]  /*3910*/  FMUL.FTZ R235, R230, R235 ;  /* 0x000000ebe6eb7220 */ /* 0x000fe20000410000 */
[----:B------:R-:W-:Y:S02]  /*3920*/  FSEL R154, R155, RZ, P6 ;  /* 0x000000ff9b9a7208 */ /* 0x000fe40003000000 */
[----:B------:R-:W-:Y:S01]  /*3930*/  FSEL R159, R159, RZ, P4 ;  /* 0x000000ff9f9f7208 */ /* 0x000fe20002000000 */
[-C--:B------:R-:W-:Y:S01]  /*3940*/  FMUL.FTZ R235, R235, R228.reuse ;  /* 0x000000e4ebeb7220 */ /* 0x080fe20000410000 */
[----:B------:R-:W-:Y:S02]  /*3950*/  FSEL R152, R231, RZ, P2 ;  /* 0x000000ffe7987208 */ /* 0x000fe40001000000 */
[----:B------:R-:W-:Y:S01]  /*3960*/  F2FP.BF16.F32.PACK_AB R154, R154, R153 ;  /* 0x000000999a9a723e */ /* 0x000fe200000010ff */
[--C-:B------:R-:W-:Y:S01]  /*3970*/  FFMA.FTZ R153, R23, R157, R156.reuse ;  /* 0x0000009d17997223 */ /* 0x100fe2000001009c */
[----:B------:R-:W-:Y:S01]  /*3980*/  F2FP.BF16.F32.PACK_AB R155, R152, R159 ;  /* 0x0000009f989b723e */ /* 0x000fe200000010ff */
[-CC-:B------:R-:W-:Y:S01]  /*3990*/  FFMA.FTZ R152, R184, R157.reuse, R156.reuse ;  /* 0x0000009db8987223 */ /* 0x180fe2000001009c */
[----:B------:R-:W-:Y:S01]  /*39a0*/  FMUL.FTZ R235, R235, UR14 ;  /* 0x0000000eebeb7c20 */ /* 0x000fe20008410000 */
[----:B------:R-:W-:Y:S01]  /*39b0*/  FADD.FTZ R159, R22, -R153 ;  /* 0x80000099169f7221 */ /* 0x000fe20000010000 */
[----:B------:R-:W-:Y:S01]  /*39c0*/  FFMA.FTZ R153, R21, R157, R156 ;  /* 0x0000009d15997223 */ /* 0x000fe2000001009c */
[----:B------:R-:W-:Y:S01]  /*39d0*/  FADD.FTZ R231, R183, -R152 ;  /* 0x80000098b7e77221 */ /* 0x000fe20000010000 */
[----:B------:R-:W-:Y:S01]  /*39e0*/  LOP3.LUT P4, RZ, R238, 0xff0000, RZ, 0xc0, !PT ;  /* 0x00ff0000eeff7812 */ /* 0x000fe2000788c0ff */
[----:B------:R-:W-:Y:S01]  /*39f0*/  FMUL.FTZ R233, R230, R159 ;  /* 0x0000009fe6e97220 */ /* 0x000fe20000410000 */
[----:B------:R-:W-:Y:S01]  /*3a00*/  FADD.FTZ R153, R20, -R153 ;  /* 0x8000009914997221 */ /* 0x000fe20000010000 */
[----:B------:R-:W0:Y:S01]  /*3a10*/  LDC.64 R158, c[0x0][0x468] ;  /* 0x00011a00ff9e7b82 */ /* 0x000e220000000a00 */
[C---:B------:R-:W-:Y:S01]  /*3a20*/  FMUL.FTZ R231, R230.reuse, R231 ;  /* 0x000000e7e6e77220 */ /* 0x040fe20000410000 */
[-C--:B------:R-:W-:Y:S01]  /*3a30*/  FMUL.FTZ R233, R233, R228.reuse ;  /* 0x000000e4e9e97220 */ /* 0x080fe20000410000 */
[----:B------:R-:W-:Y:S01]  /*3a40*/  FMUL.FTZ R153, R230, R153 ;  /* 0x00000099e6997220 */ /* 0x000fe20000410000 */
[C---:B------:R-:W-:Y:S01]  /*3a50*/  LOP3.LUT P6, RZ, R238.reuse, 0xff000000, RZ, 0xc0, !PT ;  /* 0xff000000eeff7812 */ /* 0x040fe200078cc0ff */
[-C--:B------:R-:W-:Y:S01]  /*3a60*/  FMUL.FTZ R231, R231, R228.reuse ;  /* 0x000000e4e7e77220 */ /* 0x080fe20000410000 */
[----:B------:R-:W-:Y:S01]  /*3a70*/  FMUL.FTZ R233, R233, UR14 ;  /* 0x0000000ee9e97c20 */ /* 0x000fe20008410000 */
[----:B------:R-:W-:Y:S01]  /*3a80*/  FMUL.FTZ R153, R153, R228 ;  /* 0x000000e499997220 */ /* 0x000fe20000410000 */
[C---:B------:R-:W-:Y:S01]  /*3a90*/  LOP3.LUT P3, RZ, R238.reuse, 0xff00, RZ, 0xc0, !PT ;  /* 0x0000ff00eeff7812 */ /* 0x040fe2000786c0ff */
[----:B------:R-:W-:Y:S01]  /*3aa0*/  FMUL.FTZ R231, R231, UR14 ;  /* 0x0000000ee7e77c20 */ /* 0x000fe20008410000 */
[----:B------:R-:W-:Y:S01]  /*3ab0*/  LOP3.LUT P2, RZ, R238, 0xff, RZ, 0xc0, !PT ;  /* 0x000000ffeeff7812 */ /* 0x000fe2000784c0ff */
[----:B------:R-:W-:Y:S01]  /*3ac0*/  FMUL.FTZ R153, R153, UR14 ;  /* 0x0000000e99997c20 */ /* 0x000fe20008410000 */
[----:B------:R-:W-:-:S02]  /*3ad0*/  FSEL R233, R233, RZ, P4 ;  /* 0x000000ffe9e97208 */ /* 0x000fc40002000000 */
        /* <DEDUP_REMOVED lines=8> */
.L_x_786:
[----:B------:R-:W-:Y:S05]  /*3b60*/  BSYNC.RECONVERGENT B2 ;  /* 0x0000000000027941 */ /* 0x000fea0003800200 */
.L_x_785:
[----:B------:R-:W-:Y:S04]  /*3b70*/  BSSY.RECONVERGENT B2, `(.L_x_787) ;  /* 0x0000043000027945 */ /* 0x000fe80003800200 */
[----:B------:R-:W-:Y:S05]  /*3b80*/  @!P1 BRA `(.L_x_788) ;  /* 0x0000000400049947 */ /* 0x000fea0003800000 */
[-CC-:B-123--:R-:W-:Y:S01]  /*3b90*/  FFMA.FTZ R153, R173, R157.reuse, R156.reuse ;  /* 0x0000009dad997223 */ /* 0x18efe2000001009c */
        /* <DEDUP_REMOVED lines=64> */
.L_x_788:
[----:B------:R-:W-:Y:S05]  /*3fa0*/  BSYNC.RECONVERGENT B2 ;  /* 0x0000000000027941 */ /* 0x000fea0003800200 */
.L_x_787:
[----:B------:R-:W-:Y:S05]  /*3fb0*/  @!P0 BRA `(.L_x_789) ;  /* 0x0000004c00e48947 */ /* 0x000fea0003800000 */
[-CC-:B-1234-:R-:W-:Y:S01]  /*3fc0*/  FFMA.FTZ R155, R193, R157.reuse, R156.reuse ;  /* 0x0000009dc19b7223 */ /* 0x19efe2000001009c */
[-CC-:B------:R-:W-:Y:S01]  /*3fd0*/  FFMA.FTZ R232, R220, R157.reuse, R156.reuse ;  /* 0x0000009ddce87223 */ /* 0x180fe2000001009c */
[-CC-:B0-----:R-:W-:Y:S01]  /*3fe0*/  FFMA.FTZ R159, R191, R157.reuse, R156.reuse ;  /* 0x0000009dbf9f7223 */ /* 0x181fe2000001009c */
        /* <DEDUP_REMOVED lines=29> */
[----:B------:R-:W-:Y:S01]  /*41c0*/  ISETP.GE.U32.AND P0, PT, R240, RZ, PT ;  /* 0x000000fff000720c */ /* 0x000fe20003f06070 */
[----:B------:R-:W0:Y:S01]  /*41d0*/  LDC.64 R156, c[0x0][0x468] ;  /* 0x00011a00ff9c7b82 */ /* 0x000e220000000a00 */
[----:B------:R-:W-:Y:S01]  /*41e0*/  FMUL.FTZ R235, R235, UR14 ;  /* 0x0000000eebeb7c20 */ /* 0x000fe20008410000 */
[----:B------:R-:W-:Y:S01]  /*41f0*/  FMUL.FTZ R247, R247, UR14 ;  /* 0x0000000ef7f77c20 */ /* 0x000fe20008410000 */
[----:B------:R-:W-:Y:S01]  /*4200*/  LOP3.LUT P1, RZ, R241, 0xff0000, RZ, 0xc0, !PT ;  /* 0x00ff0000f1ff7812 */ /* 0x000fe2000782c0ff */
[----:B------:R-:W-:Y:S01]  /*4210*/  FMUL.FTZ R231, R231, UR14 ;  /* 0x0000000ee7e77c20 */ /* 0x000fe20008410000 */
[----:B------:R-:W-:Y:S01]  /*4220*/  ISETP.GE.U32.AND.EX P0, PT, R241, 0x1000000, PT, P0 ;  /* 0x01000000f100780c */ /* 0x000fe20003f06100 */
[----:B------:R-:W-:Y:S01]  /*4230*/  FMUL.FTZ R233, R233, UR14 ;  /* 0x0000000ee9e97c20 */ /* 0x000fe20008410000 */
[----:B------:R-:W-:Y:S01]  /*4240*/  FSEL R155, R235, RZ, P1 ;  /* 0x000000ffeb9b7208 */ /* 0x000fe20000800000 */
[----:B------:R-:W-:Y:S01]  /*4250*/  FMUL.FTZ R152, R152, UR14 ;  /* 0x0000000e98987c20 */ /* 0x000fe20008410000 */
[----:B------:R-:W-:Y:S01]  /*4260*/  FSEL R154, R247, RZ, P0 ;  /* 0x000000fff79a7208 */ /* 0x000fe20000000000 */
[----:B------:R-:W-:Y:S01]  /*4270*/  FMUL.FTZ R159, R159, UR14 ;  /* 0x0000000e9f9f7c20 */ /* 0x000fe20008410000 */
[----:B------:R-:W-:Y:S01]  /*4280*/  LOP3.LUT P0, RZ, R241, 0xff, RZ, 0xc0, !PT ;  /* 0x000000fff1ff7812 */ /* 0x000fe2000780c0ff */
[----:B------:R-:W-:Y:S01]  /*4290*/  FMUL.FTZ R153, R153, UR14 ;  /* 0x0000000e99997c20 */ /* 0x000fe20008410000 */
[----:B------:R-:W-:Y:S01]  /*42a0*/  LOP3.LUT P1, RZ, R241, 0xff00, RZ, 0xc0, !PT ;  /* 0x0000ff00f1ff7812 */ /* 0x000fe2000782c0ff */
[----:B------:R-:W-:Y:S01]  /*42b0*/  FMUL.FTZ R228, R228, UR14 ;  /* 0x0000000ee4e47c20 */ /* 0x000fe20008410000 */
[----:B------:R-:W-:-:S02]  /*42c0*/  F2FP.BF16.F32.PACK_AB R155, R154, R155 ;  /* 0x0000009b9a9b723e */ /* 0x000fc400000010ff */
[----:B------:R-:W-:Y:S02]  /*42d0*/  FSEL R154, R231, RZ, P0 ;  /* 0x000000ffe79a7208 */ /* 0x000fe40000000000 */
[----:B------:R-:W-:Y:S02]  /*42e0*/  FSEL R233, R233, RZ, P1 ;  /* 0x000000ffe9e97208 */ /* 0x000fe40000800000 */
[C---:B------:R-:W-:Y:S02]  /*42f0*/  LOP3.LUT P2, RZ, R240.reuse, 0xff0000, RZ, 0xc0, !PT ;  /* 0x00ff0000f0ff7812 */ /* 0x040fe4000784c0ff */
[C---:B------:R-:W-:Y:S01]  /*4300*/  LOP3.LUT P3, RZ, R240.reuse, 0xff000000, RZ, 0xc0, !PT ;  /* 0xff000000f0ff7812 */ /* 0x040fe2000786c0ff */
[----:B0-----:R-:W-:Y:S01]  /*4310*/  IMAD.WIDE.U32 R156, R169, 0x10, R156 ;  /* 0x00000010a99c7825 */ /* 0x001fe200078e009c */
[C---:B------:R-:W-:Y:S02]  /*4320*/  LOP3.LUT P1, RZ, R240.reuse, 0xff00, RZ, 0xc0, !PT ;  /* 0x0000ff00f0ff7812 */ /* 0x040fe4000782c0ff */
[----:B------:R-:W-:-:S02]  /*4330*/  LOP3.LUT P0, RZ, R240, 0xff, RZ, 0xc0, !PT ;  /* 0x000000fff0ff7812 */ /* 0x000fc4000780c0ff */
[----:B------:R-:W-:Y:S02]  /*4340*/  FSEL R158, R152, RZ, P2 ;  /* 0x000000ff989e7208 */ /* 0x000fe40001000000 */
[----:B------:R-:W-:Y:S02]  /*4350*/  FSEL R231, R159, RZ, P3 ;  /* 0x000000ff9fe77208 */ /* 0x000fe40001800000 */
[----:B------:R-:W-:Y:S02]  /*4360*/  FSEL R159, R153, RZ, P1 ;  /* 0x000000ff999f7208 */ /* 0x000fe40000800000 */
[----:B------:R-:W-:Y:S02]  /*4370*/  FSEL R152, R228, RZ, P0 ;  /* 0x000000ffe4987208 */ /* 0x000fe40000000000 */
[----:B------:R-:W-:Y:S02]  /*4380*/  F2FP.BF16.F32.PACK_AB R154, R233, R154 ;  /* 0x0000009ae99a723e */ /* 0x000fe400000010ff */
[----:B------:R-:W-:-:S02]  /*4390*/  F2FP.BF16.F32.PACK_AB R153, R231, R158 ;  /* 0x0000009ee799723e */ /* 0x000fc400000010ff */
[----:B------:R-:W-:-:S05]  /*43a0*/  F2FP.BF16.F32.PACK_AB R152, R159, R152 ;  /* 0x000000989f98723e */ /* 0x000fca00000010ff */
[----:B------:R0:W-:Y:S01]  /*43b0*/  STG.E.128 desc[UR6][R156.64], R152 ;  /* 0x000000989c007986 */ /* 0x0001e2000c101d06 */
[----:B------:R-:W-:Y:S05]  /*43c0*/  BRA `(.L_x_789) ;  /* 0x0000004800e07947 */ /* 0x000fea0003800000 */
.L_x_780:
[----:B------:R-:W-:Y:S01]  /*43d0*/  ISETP.GT.U32.AND P4, PT, R170, 0x1f, PT ;  /* 0x0000001faa00780c */ /* 0x000fe20003f84070 */
[----:B------:R-:W-:-:S12]  /*43e0*/  BSSY.RECONVERGENT B2, `(.L_x_790) ;  /* 0x000004a000027945 */ /* 0x000fd80003800200 */
[----:B------:R-:W-:Y:S05]  /*43f0*/  @!P4 BRA `(.L_x_791) ;  /* 0x000000040020c947 */ /* 0x000fea0003800000 */
[----:B0-----:R-:W0:Y:S01]  /*4400*/  LDC.64 R158, c[0x0][0x478] ;  /* 0x00011e00ff9e7b82 */ /* 0x001e220000000a00 */
[-CC-:B------:R-:W-:Y:S01]  /*4410*/  FFMA.FTZ R153, R229, R157.reuse, R156.reuse ;  /* 0x0000009de5997223 */ /* 0x180fe2000001009c */
[-CC-:B------:R-:W-:Y:S01]  /*4420*/  FFMA.FTZ R154, R12, R157.reuse, R156.reuse ;  /* 0x0000009d0c9a7223 */ /* 0x180fe2000001009c */
[-CC-:B------:R-:W-:Y:S01]  /*4430*/  FFMA.FTZ R152, R217, R157.reuse, R156.reuse ;  /* 0x0000009dd9987223 */ /* 0x180fe2000001009c */
[-CC-:B------:R-:W-:Y:S01]  /*4440*/  FFMA.FTZ R155, R180, R157.reuse, R156.reuse ;  /* 0x0000009db49b7223 */ /* 0x180fe2000001009c */
[----:B------:R-:W-:Y:S01]  /*4450*/  FADD.FTZ R235, R226, -R153 ;  /* 0x80000099e2eb7221 */ /* 0x000fe20000010000 */
[-C--:B------:R-:W-:Y:S01]  /*4460*/  FFMA.FTZ R153, R199, R157.reuse, R156 ;  /* 0x0000009dc7997223 */ /* 0x080fe2000001009c */
[----:B------:R-:W-:Y:S01]  /*4470*/  FADD.FTZ R249, R13, -R154 ;  /* 0x8000009a0df97221 */ /* 0x000fe20000010000 */
[----:B------:R-:W-:Y:S01]  /*4480*/  FADD.FTZ R247, R215, -R152 ;  /* 0x80000098d7f77221 */ /* 0x000fe20000010000 */
[-CC-:B------:R-:W-:Y:S01]  /*4490*/  FFMA.FTZ R154, R10, R157.reuse, R156.reuse ;  /* 0x0000009d0a9a7223 */ /* 0x180fe2000001009c */
[----:B------:R-:W-:Y:S01]  /*44a0*/  FADD.FTZ R231, R198, -R153 ;  /* 0x80000099c6e77221 */ /* 0x000fe20000010000 */
[-CC-:B------:R-:W-:Y:S01]  /*44b0*/  FFMA.FTZ R153, R189, R157.reuse, R156.reuse ;  /* 0x0000009dbd997223 */ /* 0x180fe2000001009c */
[----:B------:R-:W-:Y:S01]  /*44c0*/  FFMA.FTZ R152, R8, R157, R156 ;  /* 0x0000009d08987223 */ /* 0x000fe2000001009c */
        /* <DEDUP_REMOVED lines=12> */
[----:B0-----:R-:W-:Y:S01]  /*4590*/  IMAD.WIDE.U32 R158, R169, 0x10, R158 ;  /* 0x00000010a99e7825 */ /* 0x001fe200078e009e */
[----:B------:R-:W-:-:S03]  /*45a0*/  F2FP.BF16.F32.PACK_AB R155, R246, R235 ;  /* 0x000000ebf69b723e */ /* 0x000fc600000010ff */
[-C--:B------:R-:W-:Y:S01]  /*45b0*/  FMUL.FTZ R235, R235, R228.reuse ;  /* 0x000000e4ebeb7220 */ /* 0x080fe20000410000 */
[----:B------:R-:W-:Y:S01]  /*45c0*/  F2FP.BF16.F32.PACK_AB R154, R248, R247 ;  /* 0x000000f7f89a723e */ /* 0x000fe200000010ff */
[----:B------:R-:W-:Y:S01]  /*45d0*/  FMUL.FTZ R246, R246, R228 ;  /* 0x000000e4f6f67220 */ /* 0x000fe20000410000 */
[----:B------:R-:W-:Y:S01]  /*45e0*/  F2FP.BF16.F32.PACK_AB R153, R231, R234 ;  /* 0x000000eae799723e */ /* 0x000fe200000010ff */
[----:B------:R-:W-:Y:S01]  /*45f0*/  FMUL.FTZ R235, R235, UR14 ;  /* 0x0000000eebeb7c20 */ /* 0x000fe20008410000 */
[----:B------:R-:W-:Y:S01]  /*4600*/  F2FP.BF16.F32.PACK_AB R152, R232, R233 ;  /* 0x000000e9e898723e */ /* 0x000fe200000010ff */
[----:B------:R-:W-:Y:S01]  /*4610*/  FMUL.FTZ R246, R246, UR14 ;  /* 0x0000000ef6f67c20 */ /* 0x000fe20008410000 */
[----:B------:R-:W-:Y:S01]  /*4620*/  ISETP.GE.U32.AND P4, PT, R244, RZ, PT ;  /* 0x000000fff400720c */ /* 0x000fe20003f86070 */
[-C--:B------:R-:W-:Y:S01]  /*4630*/  FMUL.FTZ R247, R247, R228.reuse ;  /* 0x000000e4f7f77220 */ /* 0x080fe20000410000 */
[C---:B------:R-:W-:Y:S01]  /*4640*/  LOP3.LUT P6, RZ, R245.reuse, 0xff0000, RZ, 0xc0, !PT ;  /* 0x00ff0000f5ff7812 */ /* 0x040fe200078cc0ff */
[----:B------:R0:W-:Y:S01]  /*4650*/  STG.E.128 desc[UR6][R158.64], R152 ;  /* 0x000000989e007986 */ /* 0x0001e2000c101d06 */
[----:B------:R-:W-:Y:S01]  /*4660*/  ISETP.GE.U32.AND.EX P4, PT, R245, 0x1000000, PT, P4 ;  /* 0x01000000f500780c */ /* 0x000fe20003f86140 */
[-C--:B------:R-:W-:Y:S01]  /*4670*/  FMUL.FTZ R248, R248, R228.reuse ;  /* 0x000000e4f8f87220 */ /* 0x080fe20000410000 */
[----:B------:R-:W-:Y:S01]  /*4680*/  FSEL R235, R235, RZ, P6 ;  /* 0x000000ffebeb7208 */ /* 0x000fe20003000000 */
[----:B------:R-:W-:Y:S01]  /*4690*/  FMUL.FTZ R247, R247, UR14 ;  /* 0x0000000ef7f77c20 */ /* 0x000fe20008410000 */
[----:B------:R-:W-:Y:S01]  /*46a0*/  FSEL R246, R246, RZ, P4 ;  /* 0x000000fff6f67208 */ /* 0x000fe20002000000 */
[----:B------:R-:W-:Y:S01]  /*46b0*/  FMUL.FTZ R248, R248, UR14 ;  /* 0x0000000ef8f87c20 */ /* 0x000fe20008410000 */
[C---:B------:R-:W-:Y:S01]  /*46c0*/  LOP3.LUT P6, RZ, R245.reuse, 0xff, RZ, 0xc0, !PT ;  /* 0x000000fff5ff7812 */ /* 0x040fe200078cc0ff */
[-C--:B------:R-:W-:Y:S01]  /*46d0*/  FMUL.FTZ R234, R234, R228.reuse ;  /* 0x000000e4eaea7220 */ /* 0x080fe20000410000 */
[----:B------:R-:W-:Y:S01]  /*46e0*/  LOP3.LUT P4, RZ, R245, 0xff00, RZ, 0xc0, !PT ;  /* 0x0000ff00f5ff7812 */ /* 0x000fe2000788c0ff */
[-C--:B------:R-:W-:Y:S01]  /*46f0*/  FMUL.FTZ R231, R231, R228.reuse ;  /* 0x000000e4e7e77220 */ /* 0x080fe20000410000 */
[-C--:B------:R-:W-:Y:S01]  /*4700*/  FMUL.FTZ R232, R232, R228.reuse ;  /* 0x000000e4e8e87220 */ /* 0x080fe20000410000 */
[----:B------:R-:W-:Y:S01]  /*4710*/  FMUL.FTZ R234, R234, UR14 ;  /* 0x0000000eeaea7c20 */ /* 0x000fe20008410000 */
[----:B------:R-:W-:Y:S01]  /*4720*/  FMUL.FTZ R233, R233, R228 ;  /* 0x000000e4e9e97220 */ /* 0x000fe20000410000 */
[----:B------:R-:W-:Y:S01]  /*4730*/  FMUL.FTZ R231, R231, UR14 ;  /* 0x0000000ee7e77c20 */ /* 0x000fe20008410000 */
[----:B------:R-:W-:-:S02]  /*4740*/  FMUL.FTZ R232, R232, UR14 ;  /* 0x0000000ee8e87c20 */ /* 0x000fc40008410000 */
[----:B------:R-:W-:Y:S01]  /*4750*/  FMUL.FTZ R233, R233, UR14 ;  /* 0x0000000ee9e97c20 */ /* 0x000fe20008410000 */
[----:B0-----:R-:W0:Y:S01]  /*4760*/  LDC.64 R158, c[0x0][0x468] ;  /* 0x00011a00ff9e7b82 */ /* 0x001e220000000a00 */
[----:B------:R-:W-:Y:S02]  /*4770*/  FSEL R154, R247, RZ, P6 ;  /* 0x000000fff79a7208 */ /* 0x000fe40003000000 */
[----:B------:R-:W-:Y:S02]  /*4780*/  FSEL R153, R248, RZ, P4 ;  /* 0x000000fff8997208 */ /* 0x000fe40002000000 */
[C---:B------:R-:W-:Y:S02]  /*4790*/  LOP3.LUT P4, RZ, R244.reuse, 0xff0000, RZ, 0xc0, !PT ;  /* 0x00ff0000f4ff7812 */ /* 0x040fe4000788c0ff */
[----:B------:R-:W-:Y:S02]  /*47a0*/  LOP3.LUT P6, RZ, R244, 0xff000000, RZ, 0xc0, !PT ;  /* 0xff000000f4ff7812 */ /* 0x000fe400078cc0ff */
[----:B------:R-:W-:-:S02]  /*47b0*/  F2FP.BF16.F32.PACK_AB R154, R153, R154 ;  /* 0x0000009a999a723e */ /* 0x000fc400000010ff */
[----:B------:R-:W-:Y:S02]  /*47c0*/  FSEL R153, R234, RZ, P4 ;  /* 0x000000ffea997208 */ /* 0x000fe40002000000 */
[----:B------:R-:W-:Y:S02]  /*47d0*/  FSEL R234, R231, RZ, P6 ;  /* 0x000000ffe7ea7208 */ /* 0x000fe40003000000 */
[C---:B------:R-:W-:Y:S02]  /*47e0*/  LOP3.LUT P4, RZ, R244.reuse, 0xff, RZ, 0xc0, !PT ;  /* 0x000000fff4ff7812 */ /* 0x040fe4000788c0ff */
[----:B------:R-:W-:Y:S02]  /*47f0*/  LOP3.LUT P6, RZ, R244, 0xff00, RZ, 0xc0, !PT ;  /* 0x0000ff00f4ff7812 */ /* 0x000fe400078cc0ff */
[----:B------:R-:W-:Y:S02]  /*4800*/  FSEL R152, R233, RZ, P4 ;  /* 0x000000ffe9987208 */ /* 0x000fe40002000000 */
[----:B------:R-:W-:-:S02]  /*4810*/  FSEL R231, R232, RZ, P6 ;  /* 0x000000ffe8e77208 */ /* 0x000fc40003000000 */
[----:B------:R-:W-:Y:S01]  /*4820*/  F2FP.BF16.F32.PACK_AB R155, R246, R235 ;  /* 0x000000ebf69b723e */ /* 0x000fe200000010ff */
[----:B0-----:R-:W-:Y:S01]  /*4830*/  IMAD.WIDE.U32 R158, R169, 0x10, R158 ;  /* 0x00000010a99e7825 */ /* 0x001fe200078e009e */
[----:B------:R-:W-:Y:S02]  /*4840*/  F2FP.BF16.F32.PACK_AB R153, R234, R153 ;  /* 0x00000099ea99723e */ /* 0x000fe400000010ff */
[----:B------:R-:W-:Y:S02]  /*4850*/  F2FP.BF16.F32.PACK_AB R152, R231, R152 ;  /* 0x00000098e798723e */ /* 0x000fe400000010ff */
[----:B------:R-:W-:-:S03]  /*4860*/  IADD3 R169, PT, PT, R169, 0x20, RZ ;  /* 0x00000020a9a97810 */ /* 0x000fc60007ffe0ff */
[----:B------:R1:W-:Y:S04]  /*4870*/  STG.E.128 desc[UR6][R158.64], R152 ;  /* 0x000000989e007986 */ /* 0x0003e8000c101d06 */
.L_x_791:
[----:B------:R-:W-:Y:S05]  /*4880*/  BSYNC.RECONVERGENT B2 ;  /* 0x0000000000027941 */ /* 0x000fea0003800200 */
.L_x_790:
[----:B------:R-:W-:Y:S04]  /*4890*/  BSSY.RECONVERGENT B2, `(.L_x_792) ;  /* 0x000004a000027945 */ /* 0x000fe80003800200 */
[----:B------:R-:W-:Y:S05]  /*48a0*/  @!P3 BRA `(.L_x_793) ;  /* 0x000000040020b947 */ /* 0x000fea0003800000 */
[----:B01----:R-:W0:Y:S01]  /*48b0*/  LDC.64 R158, c[0x0][0x478] ;  /* 0x00011e00ff9e7b82 */ /* 0x003e220000000a00 */
[-CC-:B------:R-:W-:Y:S01]  /*48c0*/  FFMA.FTZ R152, R214, R157.reuse, R156.reuse ;  /* 0x0000009dd6987223 */ /* 0x180fe2000001009c */
[-CC-:B------:R-:W-:Y:S01]  /*48d0*/  FFMA.FTZ R233, R212, R157.reuse, R156.reuse ;  /* 0x0000009dd4e97223 */ /* 0x180fe2000001009c */
[-CC-:B------:R-:W-:Y:S01]  /*48e0*/  FFMA.FTZ R154, R187, R157.reuse, R156.reuse ;  /* 0x0000009dbb9a7223 */ /* 0x180fe2000001009c */
[-C--:B------:R-:W-:Y:S01]  /*48f0*/  FFMA.FTZ R153, R19, R157.reuse, R156 ;  /* 0x0000009d13997223 */ /* 0x080fe2000001009c */
[----:B------:R-:W-:Y:S01]  /*4900*/  FADD.FTZ R155, R213, -R152 ;  /* 0x80000098d59b7221 */ /* 0x000fe20000010000 */
[-C--:B------:R-:W-:Y:S01]  /*4910*/  FFMA.FTZ R152, R179, R157.reuse, R156 ;  /* 0x0000009db3987223 */ /* 0x080fe2000001009c */
[----:B------:R-:W-:Y:S01]  /*4920*/  FADD.FTZ R235, R210, -R233 ;  /* 0x800000e9d2eb7221 */ /* 0x000fe20000010000 */
[----:B------:R-:W-:Y:S01]  /*4930*/  FADD.FTZ R247, R185, -R154 ;  /* 0x8000009ab9f77221 */ /* 0x000fe20000010000 */
[-C--:B------:R-:W-:Y:S01]  /*4940*/  FFMA.FTZ R233, R227, R157.reuse, R156 ;  /* 0x0000009de3e97223 */ /* 0x080fe2000001009c */
        /* <DEDUP_REMOVED lines=21> */
[-C--:B------:R-:W-:Y:S01]  /*4aa0*/  FMUL.FTZ R246, R246, R228.reuse ;  /* 0x000000e4f6f67220 */ /* 0x080fe20000410000 */
[----:B------:R-:W-:Y:S01]  /*4ab0*/  F2FP.BF16.F32.PACK_AB R155, R247, R251 ;  /* 0x000000fbf79b723e */ /* 0x000fe200000010ff */
[-C--:B------:R-:W-:Y:S01]  /*4ac0*/  FMUL.FTZ R251, R251, R228.reuse ;  /* 0x000000e4fbfb7220 */ /* 0x080fe20000410000 */
[C---:B------:R-:W-:Y:S01]  /*4ad0*/  LOP3.LUT P4, RZ, R243.reuse, 0xff0000, RZ, 0xc0, !PT ;  /* 0x00ff0000f3ff7812 */ /* 0x040fe2000788c0ff */
[----:B------:R-:W-:Y:S01]  /*4ae0*/  FMUL.FTZ R246, R246, UR14 ;  /* 0x0000000ef6f67c20 */ /* 0x000fe20008410000 */
[----:B------:R-:W-:Y:S01]  /*4af0*/  LOP3.LUT P6, RZ, R243, 0xff, RZ, 0xc0, !PT ;  /* 0x000000fff3ff7812 */ /* 0x000fe200078cc0ff */
[----:B------:R0:W-:Y:S01]  /*4b00*/  STG.E.128 desc[UR6][R158.64], R152 ;  /* 0x000000989e007986 */ /* 0x0001e2000c101d06 */
[----:B------:R-:W-:Y:S01]  /*4b10*/  FMUL.FTZ R251, R251, UR14 ;  /* 0x0000000efbfb7c20 */ /* 0x000fe20008410000 */
[-C--:B------:R-:W-:Y:S01]  /*4b20*/  FMUL.FTZ R235, R235, R228.reuse ;  /* 0x000000e4ebeb7220 */ /* 0x080fe20000410000 */
[-C--:B------:R-:W-:Y:S01]  /*4b30*/  FMUL.FTZ R247, R247, R228.reuse ;  /* 0x000000e4f7f77220 */ /* 0x080fe20000410000 */
[----:B------:R-:W-:Y:S01]  /*4b40*/  ISETP.GE.U32.AND P3, PT, R242, RZ, PT ;  /* 0x000000fff200720c */ /* 0x000fe20003f66070 */
[----:B------:R-:W-:Y:S01]  /*4b50*/  FMUL.FTZ R231, R231, UR14 ;  /* 0x0000000ee7e77c20 */ /* 0x000fe20008410000 */
[----:B------:R-:W-:Y:S01]  /*4b60*/  FMUL.FTZ R235, R235, UR14 ;  /* 0x0000000eebeb7c20 */ /* 0x000fe20008410000 */
[----:B------:R-:W-:Y:S01]  /*4b70*/  FMUL.FTZ R247, R247, UR14 ;  /* 0x0000000ef7f77c20 */ /* 0x000fe20008410000 */
[----:B------:R-:W-:Y:S01]  /*4b80*/  ISETP.GE.U32.AND.EX P3, PT, R243, 0x1000000, PT, P3 ;  /* 0x01000000f300780c */ /* 0x000fe20003f66130 */
[-C--:B------:R-:W-:Y:S01]  /*4b90*/  FMUL.FTZ R234, R234, R228.reuse ;  /* 0x000000e4eaea7220 */ /* 0x080fe20000410000 */
[----:B------:R-:W-:Y:S01]  /*4ba0*/  FMUL.FTZ R232, R232, R228 ;  /* 0x000000e4e8e87220 */ /* 0x000fe20000410000 */
[----:B------:R-:W-:-:S02]  /*4bb0*/  FMUL.FTZ R233, R233, UR14 ;  /* 0x0000000ee9e97c20 */ /* 0x000fc40008410000 */
[----:B------:R-:W-:Y:S01]  /*4bc0*/  FMUL.FTZ R234, R234, UR14 ;  /* 0x0000000eeaea7c20 */ /* 0x000fe20008410000 */
[----:B------:R-:W-:Y:S01]  /*4bd0*/  FMUL.FTZ R232, R232, UR14 ;  /* 0x0000000ee8e87c20 */ /* 0x000fe20008410000 */
[----:B0-----:R-:W0:Y:S01]  /*4be0*/  LDC.64 R158, c[0x0][0x468] ;  /* 0x00011a00ff9e7b82 */ /* 0x001e220000000a00 */
[----:B------:R-:W-:Y:S02]  /*4bf0*/  FSEL R155, R251, RZ, P4 ;  /* 0x000000fffb9b7208 */ /* 0x000fe40002000000 */
[----:B------:R-:W-:Y:S02]  /*4c00*/  FSEL R154, R246, RZ, P6 ;  /* 0x000000fff69a7208 */ /* 0x000fe40003000000 */
[----:B------:R-:W-:Y:S02]  /*4c10*/  LOP3.LUT P4, RZ, R243, 0xff00, RZ, 0xc0, !PT ;  /* 0x0000ff00f3ff7812 */ /* 0x000fe4000788c0ff */
[----:B------:R-:W-:Y:S02]  /*4c20*/  LOP3.LUT P6, RZ, R242, 0xff0000, RZ, 0xc0, !PT ;  /* 0x00ff0000f2ff7812 */ /* 0x000fe400078cc0ff */
[----:B------:R-:W-:-:S02]  /*4c30*/  FSEL R152, R247, RZ, P3 ;  /* 0x000000fff7987208 */ /* 0x000fc40001800000 */
[----:B------:R-:W-:Y:S02]  /*4c40*/  FSEL R235, R235, RZ, P4 ;  /* 0x000000ffebeb7208 */ /* 0x000fe40002000000 */
[----:B------:R-:W-:Y:S02]  /*4c50*/  FSEL R153, R231, RZ, P6 ;  /* 0x000000ffe7997208 */ /* 0x000fe40003000000 */
[C---:B------:R-:W-:Y:S02]  /*4c60*/  LOP3.LUT P3, RZ, R242.reuse, 0xff000000, RZ, 0xc0, !PT ;  /* 0xff000000f2ff7812 */ /* 0x040fe4000786c0ff */
[C---:B------:R-:W-:Y:S02]  /*4c70*/  LOP3.LUT P4, RZ, R242.reuse, 0xff, RZ, 0xc0, !PT ;  /* 0x000000fff2ff7812 */ /* 0x040fe4000788c0ff */
[----:B------:R-:W-:Y:S02]  /*4c80*/  LOP3.LUT P6, RZ, R242, 0xff00, RZ, 0xc0, !PT ;  /* 0x0000ff00f2ff7812 */ /* 0x000fe400078cc0ff */
[----:B------:R-:W-:-:S02]  /*4c90*/  F2FP.BF16.F32.PACK_AB R155, R152, R155 ;  /* 0x0000009b989b723e */ /* 0x000fc400000010ff */
[----:B------:R-:W-:Y:S01]  /*4ca0*/  FSEL R232, R232, RZ, P3 ;  /* 0x000000ffe8e87208 */ /* 0x000fe20001800000 */
[----:B0-----:R-:W-:Y:S01]  /*4cb0*/  IMAD.WIDE.U32 R158, R169, 0x10, R158 ;  /* 0x00000010a99e7825 */ /* 0x001fe200078e009e */
[----:B------:R-:W-:Y:S02]  /*4cc0*/  FSEL R152, R233, RZ, P4 ;  /* 0x000000ffe9987208 */ /* 0x000fe40002000000 */
[----:B------:R-:W-:Y:S02]  /*4cd0*/  FSEL R231, R234, RZ, P6 ;  /* 0x000000ffeae77208 */ /* 0x000fe40003000000 */
[----:B------:R-:W-:Y:S02]  /*4ce0*/  F2FP.BF16.F32.PACK_AB R154, R235, R154 ;  /* 0x0000009aeb9a723e */ /* 0x000fe400000010ff */
[----:B------:R-:W-:Y:S02]  /*4cf0*/  F2FP.BF16.F32.PACK_AB R153, R232, R153 ;  /* 0x00000099e899723e */ /* 0x000fe400000010ff */
[----:B------:R-:W-:-:S02]  /*4d00*/  F2FP.BF16.F32.PACK_AB R152, R231, R152 ;  /* 0x00000098e798723e */ /* 0x000fc400000010ff */
[----:B------:R-:W-:-:S03]  /*4d10*/  IADD3 R169, PT, PT, R169, 0x20, RZ ;  /* 0x00000020a9a97810 */ /* 0x000fc60007ffe0ff */
[----:B------:R2:W-:Y:S04]  /*4d20*/  STG.E.128 desc[UR6][R158.64], R152 ;  /* 0x000000989e007986 */ /* 0x0005e8000c101d06 */
.L_x_793:
[----:B------:R-:W-:Y:S05]  /*4d30*/  BSYNC.RECONVERGENT B2 ;  /* 0x0000000000027941 */ /* 0x000fea0003800200 */
.L_x_792:
[----:B------:R-:W-:Y:S04]  /*4d40*/  BSSY.RECONVERGENT B2, `(.L_x_794) ;  /* 0x000004a000027945 */ /* 0x000fe80003800200 */
[----:B------:R-:W-:Y:S05]  /*4d50*/  @!P2 BRA `(.L_x_795) ;  /* 0x000000040020a947 */ /* 0x000fea0003800000 */
[----:B012---:R-:W0:Y:S01]  /*4d60*/  LDC.64 R158, c[0x0][0x478] ;  /* 0x00011e00ff9e7b82 */ /* 0x007e220000000a00 */
[-CC-:B------:R-:W-:Y:S01]  /*4d70*/  FFMA.FTZ R152, R184, R157.reuse, R156.reuse ;  /* 0x0000009db8987223 */ /* 0x180fe2000001009c */
[-CC-:B------:R-:W-:Y:S01]  /*4d80*/  FFMA.FTZ R153, R21, R157.reuse, R156.reuse ;  /* 0x0000009d15997223 */ /* 0x180fe2000001009c */
[-CC-:B------:R-:W-:Y:S01]  /*4d90*/  FFMA.FTZ R155, R23, R157.reuse, R156.reuse ;  /* 0x0000009d179b7223 */ /* 0x180fe2000001009c */
[-C--:B------:R-:W-:Y:S01]  /*4da0*/  FFMA.FTZ R235, R25, R157.reuse, R156 ;  /* 0x0000009d19eb7223 */ /* 0x080fe2000001009c */
[----:B------:R-:W-:Y:S01]  /*4db0*/  FADD.FTZ R231, R183, -R152 ;  /* 0x80000098b7e77221 */ /* 0x000fe20000010000 */
[-CC-:B------:R-:W-:Y:S01]  /*4dc0*/  FFMA.FTZ R152, R206, R157.reuse, R156.reuse ;  /* 0x0000009dce987223 */ /* 0x180fe2000001009c */
[-CC-:B------:R-:W-:Y:S01]  /*4dd0*/  FFMA.FTZ R249, R175, R157.reuse, R156.reuse ;  /* 0x0000009daff97223 */ /* 0x180fe2000001009c */
[-C--:B------:R-:W-:Y:S01]  /*4de0*/  FFMA.FTZ R154, R218, R157.reuse, R156 ;  /* 0x0000009dda9a7223 */ /* 0x080fe2000001009c */
[----:B------:R-:W-:Y:S01]  /*4df0*/  FADD.FTZ R153, R20, -R153 ;  /* 0x8000009914997221 */ /* 0x000fe20000010000 */
[----:B------:R-:W-:Y:S01]  /*4e00*/  FADD.FTZ R233, R211, -R152 ;  /* 0x80000098d3e97221 */ /* 0x000fe20000010000 */
[----:B------:R-:W-:Y:S01]  /*4e10*/  FFMA.FTZ R152, R204, R157, R156 ;  /* 0x0000009dcc987223 */ /* 0x000fe2000001009c */
        /* <DEDUP_REMOVED lines=15> */
[----:B------:R-:W-:Y:S01]  /*4f10*/  FMUL.FTZ R232, R232, R228 ;  /* 0x000000e4e8e87220 */ /* 0x000fe20000410000 */
[----:B------:R-:W-:Y:S01]  /*4f20*/  F2FP.BF16.F32.PACK_AB R153, R233, R234 ;  /* 0x000000eae999723e */ /* 0x000fe200000010ff */
[-C--:B------:R-:W-:Y:S01]  /*4f30*/  FMUL.FTZ R234, R234, R228.reuse ;  /* 0x000000e4eaea7220 */ /* 0x080fe20000410000 */
[C---:B------:R-:W-:Y:S01]  /*4f40*/  F2FP.BF16.F32.PACK_AB R154, R246.reuse, R235 ;  /* 0x000000ebf69a723e */ /* 0x040fe200000010ff */
[-C--:B------:R-:W-:Y:S01]  /*4f50*/  FMUL.FTZ R235, R235, R228.reuse ;  /* 0x000000e4ebeb7220 */ /* 0x080fe20000410000 */
[----:B------:R-:W-:Y:S01]  /*4f60*/  F2FP.BF16.F32.PACK_AB R155, R251, R249 ;  /* 0x000000f9fb9b723e */ /* 0x000fe200000010ff */
[-C--:B------:R-:W-:Y:S01]  /*4f70*/  FMUL.FTZ R249, R249, R228.reuse ;  /* 0x000000e4f9f97220 */ /* 0x080fe20000410000 */
[-C--:B------:R-:W-:Y:S01]  /*4f80*/  FMUL.FTZ R246, R246, R228.reuse ;  /* 0x000000e4f6f67220 */ /* 0x080fe20000410000 */
[-C--:B------:R-:W-:Y:S01]  /*4f90*/  FMUL.FTZ R251, R251, R228.reuse ;  /* 0x000000e4fbfb7220 */ /* 0x080fe20000410000 */
[----:B------:R-:W-:Y:S01]  /*4fa0*/  ISETP.GE.U32.AND P2, PT, R238, RZ, PT ;  /* 0x000000ffee00720c */ /* 0x000fe20003f46070 */
[----:B------:R0:W-:Y:S01]  /*4fb0*/  STG.E.128 desc[UR6][R158.64], R152 ;  /* 0x000000989e007986 */ /* 0x0001e2000c101d06 */
[----:B------:R-:W-:Y:S01]  /*4fc0*/  FMUL.FTZ R249, R249, UR14 ;  /* 0x0000000ef9f97c20 */ /* 0x000fe20008410000 */
[----:B------:R-:W-:Y:S01]  /*4fd0*/  FMUL.FTZ R235, R235, UR14 ;  /* 0x0000000eebeb7c20 */ /* 0x000fe20008410000 */
[----:B------:R-:W-:Y:S01]  /*4fe0*/  FMUL.FTZ R246, R246, UR14 ;  /* 0x0000000ef6f67c20 */ /* 0x000fe20008410000 */
[----:B------:R-:W-:Y:S01]  /*4ff0*/  LOP3.LUT P4, RZ, R239, 0xff0000, RZ, 0xc0, !PT ;  /* 0x00ff0000efff7812 */ /* 0x000fe2000788c0ff */
[----:B------:R-:W-:Y:S01]  /*5000*/  FMUL.FTZ R251, R251, UR14 ;  /* 0x0000000efbfb7c20 */ /* 0x000fe20008410000 */
[----:B------:R-:W-:Y:S01]  /*5010*/  LOP3.LUT P3, RZ, R239, 0xff, RZ, 0xc0, !PT ;  /* 0x000000ffefff7812 */ /* 0x000fe2000786c0ff */
[-C--:B------:R-:W-:Y:S01]  /*5020*/  FMUL.FTZ R233, R233, R228.reuse ;  /* 0x000000e4e9e97220 */ /* 0x080fe20000410000 */
[----:B------:R-:W-:Y:S01]  /*5030*/  LOP3.LUT P6, RZ, R239, 0xff00, RZ, 0xc0, !PT ;  /* 0x0000ff00efff7812 */ /* 0x000fe200078cc0ff */
[----:B------:R-:W-:Y:S01]  /*5040*/  FMUL.FTZ R231, R231, R228 ;  /* 0x000000e4e7e77220 */ /* 0x000fe20000410000 */
[----:B------:R-:W-:Y:S01]  /*5050*/  ISETP.GE.U32.AND.EX P2, PT, R239, 0x1000000, PT, P2 ;  /* 0x01000000ef00780c */ /* 0x000fe20003f46120 */
[----:B------:R-:W-:Y:S01]  /*5060*/  FMUL.FTZ R234, R234, UR14 ;  /* 0x0000000eeaea7c20 */ /* 0x000fe20008410000 */
[----:B------:R-:W-:Y:S01]  /*5070*/  FMUL.FTZ R233, R233, UR14 ;  /* 0x0000000ee9e97c20 */ /* 0x000fe20008410000 */
[----:B------:R-:W-:Y:S01]  /*5080*/  FMUL.FTZ R232, R232, UR14 ;  /* 0x0000000ee8e87c20 */ /* 0x000fe20008410000 */
[----:B------:R-:W-:Y:S01]  /*5090*/  FMUL.FTZ R231, R231, UR14 ;  /* 0x0000000ee7e77c20 */ /* 0x000fe20008410000 */
[----:B0-----:R-:W0:Y:S01]  /*50a0*/  LDC.64 R158, c[0x0][0x468] ;  /* 0x00011a00ff9e7b82 */ /* 0x001e220000000a00 */
[----:B------:R-:W-:-:S02]  /*50b0*/  FSEL R155, R249, RZ, P4 ;  /* 0x000000fff99b7208 */ /* 0x000fc40002000000 */
[----:B------:R-:W-:Y:S02]  /*50c0*/  FSEL R154, R235, RZ, P3 ;  /* 0x000000ffeb9a7208 */ /* 0x000fe40001800000 */
[----:B------:R-:W-:Y:S02]  /*50d0*/  FSEL R153, R246, RZ, P6 ;  /* 0x000000fff6997208 */ /* 0x000fe40003000000 */
[----:B------:R-:W-:Y:S02]  /*50e0*/  FSEL R152, R251, RZ, P2 ;  /* 0x000000fffb987208 */ /* 0x000fe40001000000 */
[C---:B------:R-:W-:Y:S02]  /*50f0*/  LOP3.LUT P4, RZ, R238.reuse, 0xff0000, RZ, 0xc0, !PT ;  /* 0x00ff0000eeff7812 */ /* 0x040fe4000788c0ff */
[C---:B------:R-:W-:Y:S02]  /*5100*/  LOP3.LUT P6, RZ, R238.reuse, 0xff000000, RZ, 0xc0, !PT ;  /* 0xff000000eeff7812 */ /* 0x040fe400078cc0ff */
[----:B------:R-:W-:-:S02]  /*5110*/  LOP3.LUT P2, RZ, R238, 0xff, RZ, 0xc0, !PT ;  /* 0x000000ffeeff7812 */ /* 0x000fc4000784c0ff */
[----:B------:R-:W-:Y:S02]  /*5120*/  LOP3.LUT P3, RZ, R238, 0xff00, RZ, 0xc0, !PT ;  /* 0x0000ff00eeff7812 */ /* 0x000fe4000786c0ff */
[----:B------:R-:W-:Y:S02]  /*5130*/  F2FP.BF16.F32.PACK_AB R154, R153, R154 ;  /* 0x0000009a999a723e */ /* 0x000fe400000010ff */
[----:B------:R-:W-:Y:S02]  /*5140*/  F2FP.BF16.F32.PACK_AB R155, R152, R155 ;  /* 0x0000009b989b723e */ /* 0x000fe400000010ff */
[----:B------:R-:W-:Y:S02]  /*5150*/  FSEL R153, R234, RZ, P4 ;  /* 0x000000ffea997208 */ /* 0x000fe40002000000 */
[----:B------:R-:W-:Y:S01]  /*5160*/  FSEL R234, R233, RZ, P6 ;  /* 0x000000ffe9ea7208 */ /* 0x000fe20003000000 */
[----:B0-----:R-:W-:Y:S01]  /*5170*/  IMAD.WIDE.U32 R158, R169, 0x10, R158 ;  /* 0x00000010a99e7825 */ /* 0x001fe200078e009e */
[----:B------:R-:W-:-:S02]  /*5180*/  FSEL R152, R232, RZ, P2 ;  /* 0x000000ffe8987208 */ /* 0x000fc40001000000 */
[----:B------:R-:W-:Y:S02]  /*5190*/  FSEL R231, R231, RZ, P3 ;  /* 0x000000ffe7e77208 */ /* 0x000fe40001800000 */
[----:B------:R-:W-:Y:S02]  /*51a0*/  F2FP.BF16.F32.PACK_AB R153, R234, R153 ;  /* 0x00000099ea99723e */ /* 0x000fe400000010ff */
[----:B------:R-:W-:Y:S02]  /*51b0*/  F2FP.BF16.F32.PACK_AB R152, R231, R152 ;  /* 0x00000098e798723e */ /* 0x000fe400000010ff */
[----:B------:R-:W-:-:S03]  /*51c0*/  IADD3 R169, PT, PT, R169, 0x20, RZ ;  /* 0x00000020a9a97810 */ /* 0x000fc60007ffe0ff */
[----:B------:R3:W-:Y:S04]  /*51d0*/  STG.E.128 desc[UR6][R158.64], R152 ;  /* 0x000000989e007986 */ /* 0x0007e8000c101d06 */
.L_x_795:
[----:B------:R-:W-:Y:S05]  /*51e0*/  BSYNC.RECONVERGENT B2 ;  /* 0x0000000000027941 */ /* 0x000fea0003800200 */
.L_x_794:
[----:B------:R-:W-:Y:S04]  /*51f0*/  BSSY.RECONVERGENT B2, `(.L_x_796) ;  /* 0x000004a000027945 */ /* 0x000fe80003800200 */
[----:B------:R-:W-:Y:S05]  /*5200*/  @!P1 BRA `(.L_x_797) ;  /* 0x0000000400209947 */ /* 0x000fea0003800000 */
[----:B0123--:R-:W0:Y:S01]  /*5210*/  LDC.64 R158, c[0x0][0x478] ;  /* 0x00011e00ff9e7b82 */ /* 0x00fe220000000a00 */
        /* <DEDUP_REMOVED lines=39> */
[----:B------:R-:W-:Y:S01]  /*5490*/  LOP3.LUT P2, RZ, R237, 0xff, RZ, 0xc0, !PT ;  /* 0x000000ffedff7812 */ /* 0x000fe2000784c0ff */
[----:B------:R-:W-:Y:S01]  /*54a0*/  FMUL.FTZ R249, R249, UR14 ;  /* 0x0000000ef9f97c20 */ /* 0x000fe20008410000 */
        /* <DEDUP_REMOVED lines=30> */
.L_x_797:
[----:B------:R-:W-:Y:S05]  /*5690*/  BSYNC.RECONVERGENT B2 ;  /* 0x0000000000027941 */ /* 0x000fea0003800200 */
.L_x_796:
[----:B------:R-:W-:Y:S05]  /*56a0*/  @!P0 BRA `(.L_x_789) ;  /* 0x0000003800288947 */ /* 0x000fea0003800000 */
[----:B-1234-:R-:W1:Y:S01]  /*56b0*/  LDC.64 R152, c[0x0][0x478] ;  /* 0x00011e00ff987b82 */ /* 0x01ee620000000a00 */
[-CC-:B------:R-:W-:Y:S01]  /*56c0*/  FFMA.FTZ R234, R220, R157.reuse, R156.reuse ;  /* 0x0000009ddcea7223 */ /* 0x180fe2000001009c */
[-CC-:B0-----:R-:W-:Y:S01]  /*56d0*/  FFMA.FTZ R158, R208, R157.reuse, R156.reuse ;  /* 0x0000009dd09e7223 */ /* 0x181fe2000001009c */
        /* <DEDUP_REMOVED lines=22> */
[----:B-1----:R-:W-:Y:S01]  /*5840*/  IMAD.WIDE.U32 R156, R169, 0x10, R152 ;  /* 0x00000010a99c7825 */ /* 0x002fe200078e0098 */
[----:B------:R-:W-:-:S03]  /*5850*/  F2FP.BF16.F32.PACK_AB R152, R158, R231 ;  /* 0x000000e79e98723e */ /* 0x000fc600000010ff */
[-C--:B------:R-:W-:Y:S01]  /*5860*/  FMUL.FTZ R231, R231, R228.reuse ;  /* 0x000000e4e7e77220 */ /* 0x080fe20000410000 */
[----:B------:R-:W-:Y:S01]  /*5870*/  F2FP.BF16.F32.PACK_AB R153, R232, R233 ;  /* 0x000000e9e899723e */ /* 0x000fe200000010ff */
[-C--:B------:R-:W-:Y:S01]  /*5880*/  FMUL.FTZ R158, R158, R228.reuse ;  /* 0x000000e49e9e7220 */ /* 0x080fe20000410000 */
[----:B------:R-:W-:Y:S01]  /*5890*/  F2FP.BF16.F32.PACK_AB R154, R234, R235 ;  /* 0x000000ebea9a723e */ /* 0x000fe200000010ff */
[-C--:B------:R-:W-:Y:S01]  /*58a0*/  FMUL.FTZ R233, R233, R228.reuse ;  /* 0x000000e4e9e97220 */ /* 0x080fe20000410000 */
[----:B------:R-:W-:Y:S01]  /*58b0*/  F2FP.BF16.F32.PACK_AB R155, R159, R251 ;  /* 0x000000fb9f9b723e */ /* 0x000fe200000010ff */
[-C--:B------:R-:W-:Y:S01]  /*58c0*/  FMUL.FTZ R251, R251, R228.reuse ;  /* 0x000000e4fbfb7220 */ /* 0x080fe20000410000 */
[-C--:B------:R-:W-:Y:S01]  /*58d0*/  FMUL.FTZ R159, R159, R228.reuse ;  /* 0x000000e49f9f7220 */ /* 0x080fe20000410000 */
[----:B------:R-:W-:Y:S01]  /*58e0*/  ISETP.GE.U32.AND P0, PT, R240, RZ, PT ;  /* 0x000000fff000720c */ /* 0x000fe20003f06070 */
[-C--:B------:R-:W-:Y:S01]  /*58f0*/  FMUL.FTZ R232, R232, R228.reuse ;  /* 0x000000e4e8e87220 */ /* 0x080fe20000410000 */
[----:B------:R0:W-:Y:S01]  /*5900*/  STG.E.128 desc[UR6][R156.64], R152 ;  /* 0x000000989c007986 */ /* 0x0001e2000c101d06 */
[----:B------:R-:W-:Y:S01]  /*5910*/  FMUL.FTZ R251, R251, UR14 ;  /* 0x0000000efbfb7c20 */ /* 0x000fe20008410000 */
[----:B------:R-:W-:Y:S01]  /*5920*/  FMUL.FTZ R159, R159, UR14 ;  /* 0x0000000e9f9f7c20 */ /* 0x000fe20008410000 */
[-C--:B------:R-:W-:Y:S01]  /*5930*/  FMUL.FTZ R235, R235, R228.reuse ;  /* 0x000000e4ebeb7220 */ /* 0x080fe20000410000 */
[C---:B------:R-:W-:Y:S01]  /*5940*/  LOP3.LUT P1, RZ, R241.reuse, 0xff0000, RZ, 0xc0, !PT ;  /* 0x00ff0000f1ff7812 */ /* 0x040fe2000782c0ff */
[----:B------:R-:W-:Y:S01]  /*5950*/  FMUL.FTZ R228, R234, R228 ;  /* 0x000000e4eae47220 */ /* 0x000fe20000410000 */
[----:B------:R-:W-:Y:S01]  /*5960*/  ISETP.GE.U32.AND.EX P0, PT, R241, 0x1000000, PT, P0 ;  /* 0x01000000f100780c */ /* 0x000fe20003f06100 */
[----:B------:R-:W-:Y:S01]  /*5970*/  FMUL.FTZ R235, R235, UR14 ;  /* 0x0000000eebeb7c20 */ /* 0x000fe20008410000 */
[----:B------:R-:W-:Y:S01]  /*5980*/  FMUL.FTZ R233, R233, UR14 ;  /* 0x0000000ee9e97c20 */ /* 0x000fe20008410000 */
[----:B------:R-:W-:Y:S01]  /*5990*/  FMUL.FTZ R228, R228, UR14 ;  /* 0x0000000ee4e47c20 */ /* 0x000fe20008410000 */
[----:B------:R-:W-:Y:S01]  /*59a0*/  FMUL.FTZ R232, R232, UR14 ;  /* 0x0000000ee8e87c20 */ /* 0x000fe20008410000 */
[----:B------:R-:W-:Y:S01]  /*59b0*/  FMUL.FTZ R231, R231, UR14 ;  /* 0x0000000ee7e77c20 */ /* 0x000fe20008410000 */
[----:B------:R-:W-:Y:S01]  /*59c0*/  FMUL.FTZ R158, R158, UR14 ;  /* 0x0000000e9e9e7c20 */ /* 0x000fe20008410000 */
[----:B------:R-:W-:-:S02]  /*59d0*/  LOP3.LUT P2, RZ, R240, 0xff0000, RZ, 0xc0, !PT ;  /* 0x00ff0000f0ff7812 */ /* 0x000fc4000784c0ff */
[----:B------:R-:W-:Y:S01]  /*59e0*/  LOP3.LUT P3, RZ, R240, 0xff000000, RZ, 0xc0, !PT ;  /* 0xff000000f0ff7812 */ /* 0x000fe2000786c0ff */
[----:B0-----:R-:W0:Y:S01]  /*59f0*/  LDC.64 R156, c[0x0][0x468] ;  /* 0x00011a00ff9c7b82 */ /* 0x001e220000000a00 */
[----:B------:R-:W-:Y:S02]  /*5a00*/  FSEL R155, R251, RZ, P1 ;  /* 0x000000fffb9b7208 */ /* 0x000fe40000800000 */
[----:B------:R-:W-:Y:S02]  /*5a10*/  FSEL R152, R159, RZ, P0 ;  /* 0x000000ff9f987208 */ /* 0x000fe40000000000 */
[C---:B------:R-:W-:Y:S02]  /*5a20*/  LOP3.LUT P0, RZ, R241.reuse, 0xff, RZ, 0xc0, !PT ;  /* 0x000000fff1ff7812 */ /* 0x040fe4000780c0ff */
[----:B------:R-:W-:Y:S02]  /*5a30*/  LOP3.LUT P1, RZ, R241, 0xff00, RZ, 0xc0, !PT ;  /* 0x0000ff00f1ff7812 */ /* 0x000fe4000782c0ff */
[----:B------:R-:W-:-:S02]  /*5a40*/  FSEL R154, R235, RZ, P0 ;  /* 0x000000ffeb9a7208 */ /* 0x000fc40000000000 */
[----:B------:R-:W-:Y:S02]  /*5a50*/  FSEL R153, R228, RZ, P1 ;  /* 0x000000ffe4997208 */ /* 0x000fe40000800000 */
[C---:B------:R-:W-:Y:S02]  /*5a60*/  LOP3.LUT P0, RZ, R240.reuse, 0xff, RZ, 0xc0, !PT ;  /* 0x000000fff0ff7812 */ /* 0x040fe4000780c0ff */
[----:B------:R-:W-:Y:S02]  /*5a70*/  LOP3.LUT P1, RZ, R240, 0xff00, RZ, 0xc0, !PT ;  /* 0x0000ff00f0ff7812 */ /* 0x000fe4000782c0ff */
[----:B------:R-:W-:Y:S02]  /*5a80*/  F2FP.BF16.F32.PACK_AB R155, R152, R155 ;  /* 0x0000009b989b723e */ /* 0x000fe400000010ff */
[----:B------:R-:W-:Y:S02]  /*5a90*/  F2FP.BF16.F32.PACK_AB R154, R153, R154 ;  /* 0x0000009a999a723e */ /* 0x000fe400000010ff */
[----:B------:R-:W-:-:S02]  /*5aa0*/  FSEL R153, R233, RZ, P2 ;  /* 0x000000ffe9997208 */ /* 0x000fc40001000000 */
[----:B------:R-:W-:Y:S01]  /*5ab0*/  FSEL R232, R232, RZ, P3 ;  /* 0x000000ffe8e87208 */ /* 0x000fe20001800000 */
[----:B0-----:R-:W-:Y:S01]  /*5ac0*/  IMAD.WIDE.U32 R156, R169, 0x10, R156 ;  /* 0x00000010a99c7825 */ /* 0x001fe200078e009c */
[----:B------:R-:W-:Y:S02]  /*5ad0*/  FSEL R152, R231, RZ, P0 ;  /* 0x000000ffe7987208 */ /* 0x000fe40000000000 */
[----:B------:R-:W-:Y:S02]  /*5ae0*/  FSEL R159, R158, RZ, P1 ;  /* 0x000000ff9e9f7208 */ /* 0x000fe40000800000 */
[----:B------:R-:W-:Y:S02]  /*5af0*/  F2FP.BF16.F32.PACK_AB R153, R232, R153 ;  /* 0x00000099e899723e */ /* 0x000fe400000010ff */
[----:B------:R-:W-:-:S05]  /*5b00*/  F2FP.BF16.F32.PACK_AB R152, R159, R152 ;  /* 0x000000989f98723e */ /* 0x000fca00000010ff */
[----:B------:R0:W-:Y:S01]  /*5b10*/  STG.E.128 desc[UR6][R156.64], R152 ;  /* 0x000000989c007986 */ /* 0x0001e2000c101d06 */
[----:B------:R-:W-:Y:S05]  /*5b20*/  BRA `(.L_x_789) ;  /* 0x0000003400087947 */ /* 0x000fea0003800000 */
.L_x_779:
[----:B------:R-:W-:-:S04]  /*5b30*/  UISETP.NE.U32.AND UP0, UPT, UR12, URZ, UPT ;  /* 0x000000ff0c00728c */ /* 0x000fc8000bf05070 */
[----:B------:R-:W-:-:S09]  /*5b40*/  UISETP.NE.AND.EX UP0, UPT, UR13, URZ, UPT, UP0 ;  /* 0x000000ff0d00728c */ /* 0x000fd2000bf05300 */
[----:B------:R-:W-:Y:S05]  /*5b50*/  BRA.U UP0, `(.L_x_798) ;  /* 0x00000019003c7547 */ /* 0x000fea000b800000 */
[----:B------:R-:W-:Y:S01]  /*5b60*/  ISETP.GT.U32.AND P4, PT, R170, 0x1f, PT ;  /* 0x0000001faa00780c */ /* 0x000fe20003f84070 */
[----:B------:R-:W-:-:S12]  /*5b70*/  BSSY.RECONVERGENT B2, `(.L_x_799) ;  /* 0x000004f000027945 */ /* 0x000fd80003800200 */
[----:B------:R-:W-:Y:S05]  /*5b80*/  @!P4 BRA `(.L_x_800) ;  /* 0x000000040034c947 */ /* 0x000fea0003800000 */
[-C--:B------:R-:W-:Y:S01]  /*5b90*/  FFMA.FTZ R153, R180, R157.reuse, R156 ;  /* 0x0000009db4997223 */ /* 0x080fe2000001009c */
[----:B------:R-:W-:Y:S01]  /*5ba0*/  PRMT R152, R134, 0x7632, R152 ;  /* 0x0000763286987816 */ /* 0x000fe20000000098 */
[-CC-:B------:R-:W-:Y:S01]  /*5bb0*/  FFMA.FTZ R233, R229, R157.reuse, R156.reuse ;  /* 0x0000009de5e97223 */ /* 0x180fe2000001009c */
[-CC-:B------:R-:W-:Y:S01]  /*5bc0*/  FFMA.FTZ R154, R12, R157.reuse, R156.reuse ;  /* 0x0000009d0c9a7223 */ /* 0x180fe2000001009c */
[--C-:B0-----:R-:W-:Y:S01]  /*5bd0*/  FADD.FTZ R159, R178, -R153.reuse ;  /* 0x80000099b29f7221 */ /* 0x101fe20000010000 */
[----:B------:R-:W-:Y:S01]  /*5be0*/  PRMT R153, R135, 0x7632, R153 ;  /* 0x0000763287997816 */ /* 0x000fe20000000099 */
[----:B------:R-:W-:Y:S01]  /*5bf0*/  FADD.FTZ R235, R226, -R233 ;  /* 0x800000e9e2eb7221 */ /* 0x000fe20000010000 */
[----:B------:R-:W-:Y:S01]  /*5c00*/  SHF.L.U32 R155, R152, 0x10, RZ ;  /* 0x00000010989b7819 */ /* 0x000fe200000006ff */
[----:B------:R-:W-:Y:S01]  /*5c10*/  FFMA.FTZ R152, R10, R157, R156 ;  /* 0x0000009d0a987223 */ /* 0x000fe2000001009c */
[----:B------:R-:W-:Y:S01]  /*5c20*/  SHF.L.U32 R153, R153, 0x10, RZ ;  /* 0x0000001099997819 */ /* 0x000fe200000006ff */
[----:B------:R-:W-:Y:S01]  /*5c30*/  FADD.FTZ R154, R13, -R154 ;  /* 0x8000009a0d9a7221 */ /* 0x000fe20000010000 */
[----:B------:R-:W-:Y:S01]  /*5c40*/  SHF.L.U32 R233, R135, 0x10, RZ ;  /* 0x0000001087e97819 */ /* 0x000fe200000006ff */
[--C-:B------:R-:W-:Y:S01]  /*5c50*/  FADD.FTZ R158, R11, -R152.reuse ;  /* 0x800000980b9e7221 */ /* 0x100fe20000010000 */
[----:B------:R-:W-:Y:S01]  /*5c60*/  PRMT R152, R132, 0x7632, R152 ;  /* 0x0000763284987816 */ /* 0x000fe20000000098 */
[C-C-:B-----5:R-:W-:Y:S01]  /*5c70*/  FFMA.FTZ R159, R230.reuse, R159, R153.reuse ;  /* 0x0000009fe69f7223 */ /* 0x160fe20000010099 */
[----:B------:R-:W-:Y:S01]  /*5c80*/  PRMT R153, R133, 0x7632, R153 ;  /* 0x0000763285997816 */ /* 0x000fe20000000099 */
[----:B------:R-:W-:Y:S01]  /*5c90*/  FFMA.FTZ R235, R230, R235, R233 ;  /* 0x000000ebe6eb7223 */ /* 0x000fe200000100e9 */
[----:B------:R-:W-:Y:S01]  /*5ca0*/  SHF.L.U32 R233, R134, 0x10, RZ ;  /* 0x0000001086e97819 */ /* 0x000fe200000006ff */
[-C--:B------:R-:W-:Y:S01]  /*5cb0*/  FMUL.FTZ R159, R159, R228.reuse ;  /* 0x000000e49f9f7220 */ /* 0x080fe20000410000 */
[----:B------:R-:W-:Y:S01]  /*5cc0*/  SHF.L.U32 R231, R153, 0x10, RZ ;  /* 0x0000001099e77819 */ /* 0x000fe200000006ff */
[----:B------:R-:W-:Y:S01]  /*5cd0*/  FMUL.FTZ R235, R235, R228 ;  /* 0x000000e4ebeb7220 */ /* 0x000fe20000410000 */
[----:B------:R-:W-:Y:S01]  /*5ce0*/  SHF.L.U32 R153, R152, 0x10, RZ ;  /* 0x0000001098997819 */ /* 0x000fe200000006ff */
[-C--:B------:R-:W-:Y:S01]  /*5cf0*/  FFMA.FTZ R152, R217, R157.reuse, R156 ;  /* 0x0000009dd9987223 */ /* 0x080fe2000001009c */
[----:B------:R-:W-:Y:S01]  /*5d00*/  FFMA.FTZ R155, R230, R154, R155 ;  /* 0x0000009ae69b7223 */ /* 0x000fe2000001009b */
[----:B------:R-:W-:Y:S01]  /*5d10*/  ISETP.GE.U32.AND P4, PT, R244, RZ, PT ;  /* 0x000000fff400720c */ /* 0x000fe20003f86070 */
[----:B------:R-:W-:Y:S01]  /*5d20*/  FMUL.FTZ R235, R235, UR14 ;  /* 0x0000000eebeb7c20 */ /* 0x000fe20008410000 */
[----:B------:R-:W-:Y:S01]  /*5d30*/  FADD.FTZ R152, R215, -R152 ;  /* 0x80000098d7987221 */ /* 0x000fe20000010000 */
[----:B------:R-:W-:Y:S01]  /*5d40*/  FMUL.FTZ R159, R159, UR14 ;  /* 0x0000000e9f9f7c20 */ /* 0x000fe20008410000 */
[----:B------:R-:W-:Y:S01]  /*5d50*/  FFMA.FTZ R154, R8, R157, R156 ;  /* 0x0000009d089a7223 */ /* 0x000fe2000001009c */
[C---:B------:R-:W-:Y:S01]  /*5d60*/  LOP3.LUT P6, RZ, R245.reuse, 0xff0000, RZ, 0xc0, !PT ;  /* 0x00ff0000f5ff7812 */ /* 0x040fe200078cc0ff */
[C---:B------:R-:W-:Y:S01]  /*5d70*/  FFMA.FTZ R233, R230.reuse, R152, R233 ;  /* 0x00000098e6e97223 */ /* 0x040fe200000100e9 */
[----:B------:R-:W-:Y:S01]  /*5d80*/  ISETP.GE.U32.AND.EX P4, PT, R245, 0x1000000, PT, P4 ;  /* 0x01000000f500780c */ /* 0x000fe20003f86140 */
[-C--:B------:R-:W-:Y:S01]  /*5d90*/  FMUL.FTZ R155, R155, R228.reuse ;  /* 0x000000e49b9b7220 */ /* 0x080fe20000410000 */
[----:B------:R-:W-:Y:S01]  /*5da0*/  FADD.FTZ R154, R9, -R154 ;  /* 0x8000009a099a7221 */ /* 0x000fe20000010000 */
[----:B------:R-:W-:Y:S01]  /*5db0*/  FMUL.FTZ R233, R233, R228 ;  /* 0x000000e4e9e97220 */ /* 0x000fe20000410000 */
[----:B------:R-:W-:Y:S01]  /*5dc0*/  FSEL R235, R235, RZ, P6 ;  /* 0x000000ffebeb7208 */ /* 0x000fe20003000000 */
[----:B------:R-:W-:Y:S01]  /*5dd0*/  FMUL.FTZ R155, R155, UR14 ;  /* 0x0000000e9b9b7c20 */ /* 0x000fe20008410000 */
[----:B------:R-:W-:Y:S01]  /*5de0*/  FSEL R152, R159, RZ, P4 ;  /* 0x000000ff9f987208 */ /* 0x000fe20002000000 */
[----:B------:R-:W-:Y:S01]  /*5df0*/  FMUL.FTZ R233, R233, UR14 ;  /* 0x0000000ee9e97c20 */ /* 0x000fe20008410000 */
[C---:B------:R-:W-:Y:S01]  /*5e00*/  LOP3.LUT P6, RZ, R245.reuse, 0xff, RZ, 0xc0, !PT ;  /* 0x000000fff5ff7812 */ /* 0x040fe200078cc0ff */
[C---:B------:R-:W-:Y:S01]  /*5e10*/  FFMA.FTZ R153, R230.reuse, R154, R153 ;  /* 0x0000009ae6997223 */ /* 0x040fe20000010099 */
[----:B------:R-:W-:Y:S01]  /*5e20*/  LOP3.LUT P4, RZ, R245, 0xff00, RZ, 0xc0, !PT ;  /* 0x0000ff00f5ff7812 */ /* 0x000fe2000788c0ff */
[----:B------:R-:W-:Y:S01]  /*5e30*/  FFMA.FTZ R231, R230, R158, R231 ;  /* 0x0000009ee6e77223 */ /* 0x000fe200000100e7 */
[----:B------:R-:W-:Y:S01]  /*5e40*/  FSEL R154, R233, RZ, P6 ;  /* 0x000000ffe99a7208 */ /* 0x000fe20003000000 */
[-C--:B------:R-:W-:Y:S01]  /*5e50*/  FMUL.FTZ R153, R153, R228.reuse ;  /* 0x000000e499997220 */ /* 0x080fe20000410000 */
[----:B------:R-:W-:Y:S01]  /*5e60*/  FSEL R159, R155, RZ, P4 ;  /* 0x000000ff9b9f7208 */ /* 0x000fe20002000000 */
[----:B------:R-:W-:Y:S01]  /*5e70*/  FMUL.FTZ R231, R231, R228 ;  /* 0x000000e4e7e77220 */ /* 0x000fe20000410000 */
[----:B------:R-:W-:Y:S01]  /*5e80*/  F2FP.BF16.F32.PACK_AB R155, R152, R235 ;  /* 0x000000eb989b723e */ /* 0x000fe200000010ff */
[----:B------:R-:W-:Y:S01]  /*5e90*/  FMUL.FTZ R153, R153, UR14 ;  /* 0x0000000e99997c20 */ /* 0x000fe20008410000 */
[----:B------:R-:W-:Y:S01]  /*5ea0*/  F2FP.BF16.F32.PACK_AB R154, R159, R154 ;  /* 0x0000009a9f9a723e */ /* 0x000fe200000010ff */
[----:B------:R-:W-:Y:S01]  /*5eb0*/  FFMA.FTZ R159, R199, R157, R156 ;  /* 0x0000009dc79f7223 */ /* 0x000fe2000001009c */
[----:B------:R-:W-:Y:S01]  /*5ec0*/  FMUL.FTZ R231, R231, UR14 ;  /* 0x0000000ee7e77c20 */ /* 0x000fe20008410000 */
[----:B------:R-:W-:-:S02]  /*5ed0*/  LOP3.LUT P4, RZ, R244, 0xff0000, RZ, 0xc0, !PT ;  /* 0x00ff0000f4ff7812 */ /* 0x000fc4000788c0ff */
[----:B------:R-:W-:Y:S01]  /*5ee0*/  FADD.FTZ R235, R198, -R159 ;  /* 0x8000009fc6eb7221 */ /* 0x000fe20000010000 */
[----:B------:R-:W-:Y:S02]  /*5ef0*/  SHF.L.U32 R159, R133, 0x10, RZ ;  /* 0x00000010859f7819 */ /* 0x000fe400000006ff */
[----:B------:R-:W-:-:S03]  /*5f00*/  LOP3.LUT P6, RZ, R244, 0xff000000, RZ, 0xc0, !PT ;  /* 0xff000000f4ff7812 */ /* 0x000fc600078cc0ff */
[----:B------:R-:W-:Y:S01]  /*5f10*/  FFMA.FTZ R235, R230, R235, R159 ;  /* 0x000000ebe6eb7223 */ /* 0x000fe2000001009f */
[----:B------:R-:W-:Y:S01]  /*5f20*/  FFMA.FTZ R159, R189, R157, R156 ;  /* 0x0000009dbd9f7223 */ /* 0x000fe2000001009c */
[----:B------:R-:W-:Y:S02]  /*5f30*/  FSEL R232, R231, RZ, P6 ;  /* 0x000000ffe7e87208 */ /* 0x000fe40003000000 */
[----:B------:R-:W-:Y:S01]  /*5f40*/  FMUL.FTZ R235, R235, R228 ;  /* 0x000000e4ebeb7220 */ /* 0x000fe20000410000 */
[----:B------:R-:W-:Y:S01]  /*5f50*/  FADD.FTZ R233, R186, -R159 ;  /* 0x8000009fbae97221 */ /* 0x000fe20000010000 */
[----:B------:R-:W-:Y:S02]  /*5f60*/  SHF.L.U32 R159, R132, 0x10, RZ ;  /* 0x00000010849f7819 */ /* 0x000fe400000006ff */
[----:B------:R-:W-:Y:S01]  /*5f70*/  FMUL.FTZ R235, R235, UR14 ;  /* 0x0000000eebeb7c20 */ /* 0x000fe20008410000 */
[----:B------:R-:W-:Y:S02]  /*5f80*/  LOP3.LUT P6, RZ, R244, 0xff, RZ, 0xc0, !PT ;  /* 0x000000fff4ff7812 */ /* 0x000fe400078cc0ff */
[----:B------:R-:W-:-:S02]  /*5f90*/  FFMA.FTZ R233, R230, R233, R159 ;  /* 0x000000e9e6e97223 */ /* 0x000fc4000001009f */
[----:B------:R-:W0:Y:S01]  /*5fa0*/  LDC.64 R158, c[0x0][0x468] ;  /* 0x00011a00ff9e7b82 */ /* 0x000e220000000a00 */
[----:B------:R-:W-:Y:S01]  /*5fb0*/  FSEL R235, R235, RZ, P4 ;  /* 0x000000ffebeb7208 */ /* 0x000fe20002000000 */
[----:B------:R-:W-:Y:S01]  /*5fc0*/  FMUL.FTZ R233, R233, R228 ;  /* 0x000000e4e9e97220 */ /* 0x000fe20000410000 */
[----:B------:R-:W-:-:S03]  /*5fd0*/  LOP3.LUT P4, RZ, R244, 0xff00, RZ, 0xc0, !PT ;  /* 0x0000ff00f4ff7812 */ /* 0x000fc6000788c0ff */
[----:B------:R-:W-:Y:S01]  /*5fe0*/  FMUL.FTZ R233, R233, UR14 ;  /* 0x0000000ee9e97c20 */ /* 0x000fe20008410000 */
[----:B------:R-:W-:Y:S02]  /*5ff0*/  FSEL R231, R153, RZ, P4 ;  /* 0x000000ff99e77208 */ /* 0x000fe40002000000 */
[----:B------:R-:W-:Y:S02]  /*6000*/  F2FP.BF16.F32.PACK_AB R153, R232, R235 ;  /* 0x000000ebe899723e */ /* 0x000fe400000010ff */
[----:B------:R-:W-:-:S04]  /*6010*/  FSEL R152, R233, RZ, P6 ;  /* 0x000000ffe9987208 */ /* 0x000fc80003000000 */
[----:B------:R-:W-:Y:S01]  /*6020*/  F2FP.BF16.F32.PACK_AB R152, R231, R152 ;  /* 0x00000098e798723e */ /* 0x000fe200000010ff */
[C---:B0-----:R-:W-:Y:S01]  /*6030*/  IMAD.WIDE.U32 R158, R169.reuse, 0x10, R158 ;  /* 0x00000010a99e7825 */ /* 0x041fe200078e009e */
[----:B------:R-:W-:-:S04]  /*6040*/  IADD3 R169, PT, PT, R169, 0x20, RZ ;  /* 0x00000020a9a97810 */ /* 0x000fc80007ffe0ff */
[----:B------:R1:W-:Y:S03]  /*6050*/  STG.E.128 desc[UR6][R158.64], R152 ;  /* 0x000000989e007986 */ /* 0x0003e6000c101d06 */
.L_x_800:
[----:B------:R-:W-:Y:S05]  /*6060*/  BSYNC.RECONVERGENT B2 ;  /* 0x0000000000027941 */ /* 0x000fea0003800200 */
.L_x_799:
[----:B------:R-:W-:Y:S04]  /*6070*/  BSSY.RECONVERGENT B2, `(.L_x_801) ;  /* 0x000004f000027945 */ /* 0x000fe80003800200 */
[----:B------:R-:W-:Y:S05]  /*6080*/  @!P3 BRA `(.L_x_802) ;  /* 0x000000040034b947 */ /* 0x000fea0003800000 */
[----:B-1----:R-:W-:Y:S01]  /*6090*/  PRMT R153, R43, 0x7632, R153 ;  /* 0x000076322b997816 */ /* 0x002fe20000000099 */
[-CC-:B------:R-:W-:Y:S01]  /*60a0*/  FFMA.FTZ R152, R16, R157.reuse, R156.reuse ;  /* 0x0000009d10987223 */ /* 0x180fe2000001009c */
[-CC-:B------:R-:W-:Y:S01]  /*60b0*/  FFMA.FTZ R154, R14, R157.reuse, R156.reuse ;  /* 0x0000009d0e9a7223 */ /* 0x180fe2000001009c */
[----:B------:R-:W-:Y:S01]  /*60c0*/  FFMA.FTZ R233, R227, R157, R156 ;  /* 0x0000009de3e97223 */ /* 0x000fe2000001009c */
[----:B------:R-:W-:Y:S01]  /*60d0*/  SHF.L.U32 R153, R153, 0x10, RZ ;  /* 0x0000001099997819 */ /* 0x000fe200000006ff */
[--C-:B0-----:R-:W-:Y:S01]  /*60e0*/  FADD.FTZ R159, R17, -R152.reuse ;  /* 0x80000098119f7221 */ /* 0x101fe20000010000 */
[----:B------:R-:W-:Y:S01]  /*60f0*/  PRMT R152, R42, 0x7632, R152 ;  /* 0x000076322a987816 */ /* 0x000fe20000000098 */
[----:B------:R-:W-:Y:S01]  /*6100*/  FADD.FTZ R154, R15, -R154 ;  /* 0x8000009a0f9a7221 */ /* 0x000fe20000010000 */
[----:B------:R-:W-:Y:S01]  /*6110*/  SHF.L.U32 R235, R43, 0x10, RZ ;  /* 0x000000102beb7819 */ /* 0x000fe200000006ff */
[----:B-----5:R-:W-:Y:S01]  /*6120*/  FFMA.FTZ R159, R230, R159, R153 ;  /* 0x0000009fe69f7223 */ /* 0x020fe20000010099 */
[----:B------:R-:W-:Y:S01]  /*6130*/  FFMA.FTZ R153, R212, R157, R156 ;  /* 0x0000009dd4997223 */ /* 0x000fe2000001009c */
[----:B------:R-:W-:-:S02]  /*6140*/  SHF.L.U32 R155, R152, 0x10, RZ ;  /* 0x00000010989b7819 */ /* 0x000fc400000006ff */
[----:B------:R-:W-:Y:S01]  /*6150*/  PRMT R152, R40, 0x7632, R152 ;  /* 0x0000763228987816 */ /* 0x000fe20000000098 */
[--C-:B------:R-:W-:Y:S01]  /*6160*/  FADD.FTZ R158, R210, -R153.reuse ;  /* 0x80000099d29e7221 */ /* 0x100fe20000010000 */
[----:B------:R-:W-:Y:S01]  /*6170*/  PRMT R153, R41, 0x7632, R153 ;  /* 0x0000763229997816 */ /* 0x000fe20000000099 */
[----:B------:R-:W-:Y:S01]  /*6180*/  FFMA.FTZ R155, R230, R154, R155 ;  /* 0x0000009ae69b7223 */ /* 0x000fe2000001009b */
[-C--:B------:R-:W-:Y:S01]  /*6190*/  FFMA.FTZ R154, R214, R157.reuse, R156 ;  /* 0x0000009dd69a7223 */ /* 0x080fe2000001009c */
[-C--:B------:R-:W-:Y:S01]  /*61a0*/  FMUL.FTZ R159, R159, R228.reuse ;  /* 0x000000e49f9f7220 */ /* 0x080fe20000410000 */
[----:B------:R-:W-:Y:S01]  /*61b0*/  SHF.L.U32 R231, R153, 0x10, RZ ;  /* 0x0000001099e77819 */ /* 0x000fe200000006ff */
[----:B------:R-:W-:Y:S01]  /*61c0*/  FMUL.FTZ R155, R155, R228 ;  /* 0x000000e49b9b7220 */ /* 0x000fe20000410000 */
[----:B------:R-:W-:Y:S01]  /*61d0*/  SHF.L.U32 R153, R152, 0x10, RZ ;  /* 0x0000001098997819 */ /* 0x000fe200000006ff */
[----:B------:R-:W-:Y:S01]  /*61e0*/  FADD.FTZ R154, R213, -R154 ;  /* 0x8000009ad59a7221 */ /* 0x000fe20000010000 */
[----:B------:R-:W-:Y:S01]  /*61f0*/  FFMA.FTZ R152, R187, R157, R156 ;  /* 0x0000009dbb987223 */ /* 0x000fe2000001009c */
[----:B------:R-:W-:Y:S01]  /*6200*/  LOP3.LUT P4, RZ, R243, 0xff0000, RZ, 0xc0, !PT ;  /* 0x00ff0000f3ff7812 */ /* 0x000fe2000788c0ff */
[----:B------:R-:W-:Y:S01]  /*6210*/  FMUL.FTZ R159, R159, UR14 ;  /* 0x0000000e9f9f7c20 */ /* 0x000fe20008410000 */
[----:B------:R-:W-:Y:S01]  /*6220*/  FFMA.FTZ R153, R230, R154, R153 ;  /* 0x0000009ae6997223 */ /* 0x000fe20000010099 */
[----:B------:R-:W-:Y:S01]  /*6230*/  FADD.FTZ R154, R224, -R233 ;  /* 0x800000e9e09a7221 */ /* 0x000fe20000010000 */
[----:B------:R-:W-:Y:S01]  /*6240*/  SHF.L.U32 R233, R42, 0x10, RZ ;  /* 0x000000102ae97819 */ /* 0x000fe200000006ff */
[----:B------:R-:W-:Y:S01]  /*6250*/  FADD.FTZ R152, R185, -R152 ;  /* 0x80000098b9987221 */ /* 0x000fe20000010000 */
[----:B------:R-:W-:Y:S01]  /*6260*/  ISETP.GE.U32.AND P3, PT, R242, RZ, PT ;  /* 0x000000fff200720c */ /* 0x000fe20003f66070 */
[C---:B------:R-:W-:Y:S01]  /*6270*/  FFMA.FTZ R235, R230.reuse, R154, R235 ;  /* 0x0000009ae6eb7223 */ /* 0x040fe200000100eb */
[----:B------:R-:W-:Y:S01]  /*6280*/  FMUL.FTZ R155, R155, UR14 ;  /* 0x0000000e9b9b7c20 */ /* 0x000fe20008410000 */
[C---:B------:R-:W-:Y:S01]  /*6290*/  FFMA.FTZ R233, R230.reuse, R152, R233 ;  /* 0x00000098e6e97223 */ /* 0x040fe200000100e9 */
[----:B------:R-:W-:Y:S01]  /*62a0*/  ISETP.GE.U32.AND.EX P3, PT, R243, 0x1000000, PT, P3 ;  /* 0x01000000f300780c */ /* 0x000fe20003f66130 */
[-C--:B------:R-:W-:Y:S01]  /*62b0*/  FMUL.FTZ R235, R235, R228.reuse ;  /* 0x000000e4ebeb7220 */ /* 0x080fe20000410000 */
[----:B------:R-:W-:Y:S01]  /*62c0*/  LOP3.LUT P6, RZ, R243, 0xff, RZ, 0xc0, !PT ;  /* 0x000000fff3ff7812 */ /* 0x000fe200078cc0ff */
[----:B------:R-:W-:Y:S01]  /*62d0*/  FMUL.FTZ R233, R233, R228 ;  /* 0x000000e4e9e97220 */ /* 0x000fe20000410000 */
[----:B------:R-:W-:Y:S01]  /*62e0*/  FSEL R152, R159, RZ, P3 ;  /* 0x000000ff9f987208 */ /* 0x000fe20001800000 */
[----:B------:R-:W-:Y:S01]  /*62f0*/  FMUL.FTZ R235, R235, UR14 ;  /* 0x0000000eebeb7c20 */ /* 0x000fe20008410000 */
[----:B------:R-:W-:Y:S01]  /*6300*/  FFMA.FTZ R231, R230, R158, R231 ;  /* 0x0000009ee6e77223 */ /* 0x000fe200000100e7 */
[----:B------:R-:W-:Y:S01]  /*6310*/  FMUL.FTZ R233, R233, UR14 ;  /* 0x0000000ee9e97c20 */ /* 0x000fe20008410000 */
[-C--:B------:R-:W-:Y:S01]  /*6320*/  FMUL.FTZ R153, R153, R228.reuse ;  /* 0x000000e499997220 */ /* 0x080fe20000410000 */
[----:B------:R-:W-:Y:S01]  /*6330*/  LOP3.LUT P3, RZ, R242, 0xff000000, RZ, 0xc0, !PT ;  /* 0xff000000f2ff7812 */ /* 0x000fe2000786c0ff */
[----:B------:R-:W-:Y:S01]  /*6340*/  FMUL.FTZ R231, R231, R228 ;  /* 0x000000e4e7e77220 */ /* 0x000fe20000410000 */
[----:B------:R-:W-:Y:S01]  /*6350*/  FSEL R235, R235, RZ, P4 ;  /* 0x000000ffebeb7208 */ /* 0x000fe20002000000 */
[----:B------:R-:W-:Y:S01]  /*6360*/  FMUL.FTZ R153, R153, UR14 ;  /* 0x0000000e99997c20 */ /* 0x000fe20008410000 */
[----:B------:R-:W-:Y:S01]  /*6370*/  LOP3.LUT P4, RZ, R243, 0xff00, RZ, 0xc0, !PT ;  /* 0x0000ff00f3ff7812 */ /* 0x000fe2000788c0ff */
[----:B------:R-:W-:Y:S01]  /*6380*/  FMUL.FTZ R231, R231, UR14 ;  /* 0x0000000ee7e77c20 */ /* 0x000fe20008410000 */
[----:B------:R-:W-:-:S02]  /*6390*/  FSEL R154, R233, RZ, P6 ;  /* 0x000000ffe99a7208 */ /* 0x000fc40003000000 */
[----:B------:R-:W-:Y:S02]  /*63a0*/  FSEL R159, R155, RZ, P4 ;  /* 0x000000ff9b9f7208 */ /* 0x000fe40002000000 */
[----:B------:R-:W-:Y:S01]  /*63b0*/  F2FP.BF16.F32.PACK_AB R155, R152, R235 ;  /* 0x000000eb989b723e */ /* 0x000fe200000010ff */
[-CC-:B------:R-:W-:Y:S01]  /*63c0*/  FFMA.FTZ R152, R179, R157.reuse, R156.reuse ;  /* 0x0000009db3987223 */ /* 0x180fe2000001009c */
[----:B------:R-:W-:Y:S01]  /*63d0*/  F2FP.BF16.F32.PACK_AB R154, R159, R154 ;  /* 0x0000009a9f9a723e */ /* 0x000fe200000010ff */
[----:B------:R-:W-:Y:S01]  /*63e0*/  FFMA.FTZ R159, R19, R157, R156 ;  /* 0x0000009d139f7223 */ /* 0x000fe2000001009c */
[----:B------:R-:W-:Y:S01]  /*63f0*/  SHF.L.U32 R233, R41, 0x10, RZ ;  /* 0x0000001029e97819 */ /* 0x000fe200000006ff */
[----:B------:R-:W-:Y:S01]  /*6400*/  FADD.FTZ R235, R177, -R152 ;  /* 0x80000098b1eb7221 */ /* 0x000fe20000010000 */
[----:B------:R-:W-:Y:S01]  /*6410*/  LOP3.LUT P6, RZ, R242, 0xff0000, RZ, 0xc0, !PT ;  /* 0x00ff0000f2ff7812 */ /* 0x000fe200078cc0ff */
[----:B------:R-:W-:Y:S01]  /*6420*/  FADD.FTZ R152, R18, -R159 ;  /* 0x8000009f12987221 */ /* 0x000fe20000010000 */
[----:B------:R-:W-:Y:S01]  /*6430*/  SHF.L.U32 R159, R40, 0x10, RZ ;  /* 0x00000010289f7819 */ /* 0x000fe200000006ff */
[----:B------:R-:W-:Y:S01]  /*6440*/  FFMA.FTZ R235, R230, R235, R233 ;  /* 0x000000ebe6eb7223 */ /* 0x000fe200000100e9 */
[----:B------:R-:W-:-:S02]  /*6450*/  LOP3.LUT P4, RZ, R242, 0xff00, RZ, 0xc0, !PT ;  /* 0x0000ff00f2ff7812 */ /* 0x000fc4000788c0ff */
[----:B------:R-:W-:Y:S01]  /*6460*/  FSEL R232, R231, RZ, P3 ;  /* 0x000000ffe7e87208 */ /* 0x000fe20001800000 */
[----:B------:R-:W-:Y:S01]  /*6470*/  FFMA.FTZ R233, R230, R152, R159 ;  /* 0x00000098e6e97223 */ /* 0x000fe2000001009f */
[-C--:B------:R-:W-:Y:S01]  /*6480*/  FMUL.FTZ R235, R235, R228.reuse ;  /* 0x000000e4ebeb7220 */ /* 0x080fe20000410000 */
[----:B------:R-:W0:Y:S01]  /*6490*/  LDC.64 R158, c[0x0][0x468] ;  /* 0x00011a00ff9e7b82 */ /* 0x000e220000000a00 */
[----:B------:R-:W-:Y:S01]  /*64a0*/  FSEL R231, R153, RZ, P4 ;  /* 0x000000ff99e77208 */ /* 0x000fe20002000000 */
[----:B------:R-:W-:Y:S01]  /*64b0*/  FMUL.FTZ R233, R233, R228 ;  /* 0x000000e4e9e97220 */ /* 0x000fe20000410000 */
[----:B------:R-:W-:-:S03]  /*64c0*/  FMUL.FTZ R235, R235, UR14 ;  /* 0x0000000eebeb7c20 */ /* 0x000fc60008410000 */
[----:B------:R-:W-:Y:S02]  /*64d0*/  FMUL.FTZ R233, R233, UR14 ;  /* 0x0000000ee9e97c20 */ /* 0x000fe40008410000 */
[----:B------:R-:W-:Y:S02]  /*64e0*/  FSEL R235, R235, RZ, P6 ;  /* 0x000000ffebeb7208 */ /* 0x000fe40003000000 */
[----:B------:R-:W-:Y:S02]  /*64f0*/  LOP3.LUT P6, RZ, R242, 0xff, RZ, 0xc0, !PT ;  /* 0x000000fff2ff7812 */ /* 0x000fe400078cc0ff */
[----:B------:R-:W-:Y:S02]  /*6500*/  F2FP.BF16.F32.PACK_AB R153, R232, R235 ;  /* 0x000000ebe899723e */ /* 0x000fe400000010ff */
[----:B------:R-:W-:-:S04]  /*6510*/  FSEL R152, R233, RZ, P6 ;  /* 0x000000ffe9987208 */ /* 0x000fc80003000000 */
[----:B------:R-:W-:Y:S01]  /*6520*/  F2FP.BF16.F32.PACK_AB R152, R231, R152 ;  /* 0x00000098e798723e */ /* 0x000fe200000010ff */
[C---:B0-----:R-:W-:Y:S01]  /*6530*/  IMAD.WIDE.U32 R158, R169.reuse, 0x10, R158 ;  /* 0x00000010a99e7825 */ /* 0x041fe200078e009e */
[----:B------:R-:W-:-:S04]  /*6540*/  IADD3 R169, PT, PT, R169, 0x20, RZ ;  /* 0x00000020a9a97810 */ /* 0x000fc80007ffe0ff */
[----:B------:R2:W-:Y:S03]  /*6550*/  STG.E.128 desc[UR6][R158.64], R152 ;  /* 0x000000989e007986 */ /* 0x0005e6000c101d06 */
.L_x_802:
[----:B------:R-:W-:Y:S05]  /*6560*/  BSYNC.RECONVERGENT B2 ;  /* 0x0000000000027941 */ /* 0x000fea0003800200 */
.L_x_801:
[----:B------:R-:W-:Y:S04]  /*6570*/  BSSY.RECONVERGENT B2, `(.L_x_803) ;  /* 0x000004f000027945 */ /* 0x000fe80003800200 */
[----:B------:R-:W-:Y:S05]  /*6580*/  @!P2 BRA `(.L_x_804) ;  /* 0x000000040034a947 */ /* 0x000fea0003800000 */
[-CC-:B-12---:R-:W-:Y:S01]  /*6590*/  FFMA.FTZ R152, R218, R157.reuse, R156.reuse ;  /* 0x0000009dda987223 */ /* 0x186fe2000001009c */
[-CC-:B------:R-:W-:Y:S01]  /*65a0*/  FFMA.FTZ R154, R204, R157.reuse, R156.reuse ;  /* 0x0000009dcc9a7223 */ /* 0x180fe2000001009c */
[----:B------:R-:W-:Y:S01]  /*65b0*/  PRMT R153, R143, 0x7632, R153 ;  /* 0x000076328f997816 */ /* 0x000fe20000000099 */
[-C--:B------:R-:W-:Y:S01]  /*65c0*/  FFMA.FTZ R233, R25, R157.reuse, R156 ;  /* 0x0000009d19e97223 */ /* 0x080fe2000001009c */
[--C-:B0-----:R-:W-:Y:S01]  /*65d0*/  FADD.FTZ R159, R225, -R152.reuse ;  /* 0x80000098e19f7221 */ /* 0x101fe20000010000 */
[----:B------:R-:W-:Y:S01]  /*65e0*/  PRMT R152, R142, 0x7632, R152 ;  /* 0x000076328e987816 */ /* 0x000fe20000000098 */
[----:B------:R-:W-:Y:S01]  /*65f0*/  FADD.FTZ R154, R209, -R154 ;  /* 0x8000009ad19a7221 */ /* 0x000fe20000010000 */
[-CC-:B------:R-:W-:Y:S01]  /*6600*/  FFMA.FTZ R235, R175, R157.reuse, R156.reuse ;  /* 0x0000009dafeb7223 */ /* 0x180fe2000001009c */
[----:B------:R-:W-:Y:S02]  /*6610*/  SHF.L.U32 R153, R153, 0x10, RZ ;  /* 0x0000001099997819 */ /* 0x000fe400000006ff */
[----:B------:R-:W-:Y:S01]  /*6620*/  SHF.L.U32 R155, R152, 0x10, RZ ;  /* 0x00000010989b7819 */ /* 0x000fe200000006ff */
[----:B------:R-:W-:Y:S01]  /*6630*/  FFMA.FTZ R152, R206, R157, R156 ;  /* 0x0000009dce987223 */ /* 0x000fe2000001009c */
[----:B------:R-:W-:Y:S01]  /*6640*/  ISETP.GE.U32.AND P2, PT, R238, RZ, PT ;  /* 0x000000ffee00720c */ /* 0x000fe20003f46070 */
[C---:B-----5:R-:W-:Y:S01]  /*6650*/  FFMA.FTZ R159, R230.reuse, R159, R153 ;  /* 0x0000009fe69f7223 */ /* 0x060fe20000010099 */
[----:B------:R-:W-:Y:S01]  /*6660*/  LOP3.LUT P3, RZ, R239, 0xff, RZ, 0xc0, !PT ;  /* 0x000000ffefff7812 */ /* 0x000fe2000786c0ff */
[--C-:B------:R-:W-:Y:S01]  /*6670*/  FADD.FTZ R158, R211, -R152.reuse ;  /* 0x80000098d39e7221 */ /* 0x100fe20000010000 */
[----:B------:R-:W-:Y:S01]  /*6680*/  FFMA.FTZ R155, R230, R154, R155 ;  /* 0x0000009ae69b7223 */ /* 0x000fe2000001009b */
[----:B------:R-:W-:Y:S01]  /*6690*/  PRMT R152, R140, 0x7632, R152 ;  /* 0x000076328c987816 */ /* 0x000fe20000000098 */
[----:B------:R-:W-:Y:S01]  /*66a0*/  FFMA.FTZ R154, R184, R157, R156 ;  /* 0x0000009db89a7223 */ /* 0x000fe2000001009c */
[-C--:B------:R-:W-:Y:S01]  /*66b0*/  FMUL.FTZ R159, R159, R228.reuse ;  /* 0x000000e49f9f7220 */ /* 0x080fe20000410000 */
[----:B------:R-:W-:Y:S01]  /*66c0*/  FMUL.FTZ R155, R155, R228 ;  /* 0x000000e49b9b7220 */ /* 0x000fe20000410000 */
[----:B------:R-:W-:Y:S01]  /*66d0*/  SHF.L.U32 R231, R152, 0x10, RZ ;  /* 0x0000001098e77819 */ /* 0x000fe200000006ff */
[----:B------:R-:W-:Y:S01]  /*66e0*/  FADD.FTZ R154, R183, -R154 ;  /* 0x8000009ab79a7221 */ /* 0x000fe20000010000 */
[----:B------:R-:W-:Y:S01]  /*66f0*/  FADD.FTZ R152, R24, -R233 ;  /* 0x800000e918987221 */ /* 0x000fe20000010000 */
[----:B------:R-:W-:Y:S01]  /*6700*/  SHF.L.U32 R233, R142, 0x10, RZ ;  /* 0x000000108ee97819 */ /* 0x000fe200000006ff */
[----:B------:R-:W-:Y:S01]  /*6710*/  FMUL.FTZ R159, R159, UR14 ;  /* 0x0000000e9f9f7c20 */ /* 0x000fe20008410000 */
[----:B------:R-:W-:Y:S01]  /*6720*/  FFMA.FTZ R231, R230, R154, R231 ;  /* 0x0000009ae6e77223 */ /* 0x000fe200000100e7 */
[----:B------:R-:W-:Y:S01]  /*6730*/  FADD.FTZ R154, R176, -R235 ;  /* 0x800000ebb09a7221 */ /* 0x000fe20000010000 */
[----:B------:R-:W-:Y:S01]  /*6740*/  SHF.L.U32 R235, R143, 0x10, RZ ;  /* 0x000000108feb7819 */ /* 0x000fe200000006ff */
[C---:B------:R-:W-:Y:S01]  /*6750*/  FFMA.FTZ R233, R230.reuse, R152, R233 ;  /* 0x00000098e6e97223 */ /* 0x040fe200000100e9 */
[----:B------:R-:W-:Y:S01]  /*6760*/  ISETP.GE.U32.AND.EX P2, PT, R239, 0x1000000, PT, P2 ;  /* 0x01000000ef00780c */ /* 0x000fe20003f46120 */
[----:B------:R-:W-:Y:S01]  /*6770*/  FMUL.FTZ R155, R155, UR14 ;  /* 0x0000000e9b9b7c20 */ /* 0x000fe20008410000 */
[----:B------:R-:W-:Y:S01]  /*6780*/  LOP3.LUT P6, RZ, R239, 0xff00, RZ, 0xc0, !PT ;  /* 0x0000ff00efff7812 */ /* 0x000fe200078cc0ff */
[----:B------:R-:W-:Y:S01]  /*6790*/  FFMA.FTZ R235, R230, R154, R235 ;  /* 0x0000009ae6eb7223 */ /* 0x000fe200000100eb */
[-C--:B------:R-:W-:Y:S01]  /*67a0*/  FMUL.FTZ R233, R233, R228.reuse ;  /* 0x000000e4e9e97220 */ /* 0x080fe20000410000 */
[----:B------:R-:W-:Y:S01]  /*67b0*/  LOP3.LUT P4, RZ, R239, 0xff0000, RZ, 0xc0, !PT ;  /* 0x00ff0000efff7812 */ /* 0x000fe2000788c0ff */
[-C--:B------:R-:W-:Y:S01]  /*67c0*/  FMUL.FTZ R231, R231, R228.reuse ;  /* 0x000000e4e7e77220 */ /* 0x080fe20000410000 */
[----:B------:R-:W-:Y:S01]  /*67d0*/  FMUL.FTZ R235, R235, R228 ;  /* 0x000000e4ebeb7220 */ /* 0x000fe20000410000 */
[----:B------:R-:W-:Y:S01]  /*67e0*/  FMUL.FTZ R233, R233, UR14 ;  /* 0x0000000ee9e97c20 */ /* 0x000fe20008410000 */
[----:B------:R-:W-:Y:S01]  /*67f0*/  FSEL R152, R159, RZ, P2 ;  /* 0x000000ff9f987208 */ /* 0x000fe20001000000 */
[----:B------:R-:W-:Y:S01]  /*6800*/  FMUL.FTZ R231, R231, UR14 ;  /* 0x0000000ee7e77c20 */ /* 0x000fe20008410000 */
[----:B------:R-:W-:Y:S01]  /*6810*/  FMUL.FTZ R235, R235, UR14 ;  /* 0x0000000eebeb7c20 */ /* 0x000fe20008410000 */
[----:B------:R-:W-:-:S02]  /*6820*/  FSEL R159, R155, RZ, P6 ;  /* 0x000000ff9b9f7208 */ /* 0x000fc40003000000 */
[----:B------:R-:W-:Y:S01]  /*6830*/  FSEL R154, R233, RZ, P3 ;  /* 0x000000ffe99a7208 */ /* 0x000fe20001800000 */
[-CC-:B------:R-:W-:Y:S01]  /*6840*/  FFMA.FTZ R233, R23, R157.reuse, R156.reuse ;  /* 0x0000009d17e97223 */ /* 0x180fe2000001009c */
[----:B------:R-:W-:Y:S02]  /*6850*/  FSEL R235, R235, RZ, P4 ;  /* 0x000000ffebeb7208 */ /* 0x000fe40002000000 */
[----:B------:R-:W-:Y:S01]  /*6860*/  F2FP.BF16.F32.PACK_AB R154, R159, R154 ;  /* 0x0000009a9f9a723e */ /* 0x000fe200000010ff */
[----:B------:R-:W-:Y:S01]  /*6870*/  FFMA.FTZ R159, R21, R157, R156 ;  /* 0x0000009d159f7223 */ /* 0x000fe2000001009c */
[C---:B------:R-:W-:Y:S02]  /*6880*/  PRMT R153, R141.reuse, 0x7632, R153 ;  /* 0x000076328d997816 */ /* 0x040fe40000000099 */
[----:B------:R-:W-:Y:S01]  /*6890*/  F2FP.BF16.F32.PACK_AB R155, R152, R235 ;  /* 0x000000eb989b723e */ /* 0x000fe200000010ff */
[----:B------:R-:W-:Y:S01]  /*68a0*/  FADD.FTZ R235, R22, -R233 ;  /* 0x800000e916eb7221 */ /* 0x000fe20000010000 */
[----:B------:R-:W-:Y:S01]  /*68b0*/  FADD.FTZ R152, R20, -R159 ;  /* 0x8000009f14987221 */ /* 0x000fe20000010000 */
[----:B------:R-:W-:-:S02]  /*68c0*/  SHF.L.U32 R233, R141, 0x10, RZ ;  /* 0x000000108de97819 */ /* 0x000fc400000006ff */
[----:B------:R-:W-:Y:S02]  /*68d0*/  SHF.L.U32 R153, R153, 0x10, RZ ;  /* 0x0000001099997819 */ /* 0x000fe400000006ff */
[----:B------:R-:W-:Y:S01]  /*68e0*/  SHF.L.U32 R159, R140, 0x10, RZ ;  /* 0x000000108c9f7819 */ /* 0x000fe200000006ff */
[----:B------:R-:W-:Y:S01]  /*68f0*/  FFMA.FTZ R235, R230, R235, R233 ;  /* 0x000000ebe6eb7223 */ /* 0x000fe200000100e9 */
[----:B------:R-:W-:Y:S01]  /*6900*/  LOP3.LUT P6, RZ, R238, 0xff000000, RZ, 0xc0, !PT ;  /* 0xff000000eeff7812 */ /* 0x000fe200078cc0ff */
[----:B------:R-:W-:Y:S01]  /*6910*/  FFMA.FTZ R153, R230, R158, R153 ;  /* 0x0000009ee6997223 */ /* 0x000fe20000010099 */
[----:B------:R-:W-:Y:S01]  /*6920*/  LOP3.LUT P4, RZ, R238, 0xff0000, RZ, 0xc0, !PT ;  /* 0x00ff0000eeff7812 */ /* 0x000fe2000788c0ff */
[----:B------:R-:W-:Y:S01]  /*6930*/  FFMA.FTZ R233, R230, R152, R159 ;  /* 0x00000098e6e97223 */ /* 0x000fe2000001009f */
[-C--:B------:R-:W-:Y:S01]  /*6940*/  FMUL.FTZ R235, R235, R228.reuse ;  /* 0x000000e4ebeb7220 */ /* 0x080fe20000410000 */
[----:B------:R-:W0:Y:S01]  /*6950*/  LDC.64 R158, c[0x0][0x468] ;  /* 0x00011a00ff9e7b82 */ /* 0x000e220000000a00 */
[-C--:B------:R-:W-:Y:S01]  /*6960*/  FMUL.FTZ R153, R153, R228.reuse ;  /* 0x000000e499997220 */ /* 0x080fe20000410000 */
[----:B------:R-:W-:Y:S01]  /*6970*/  FMUL.FTZ R233, R233, R228 ;  /* 0x000000e4e9e97220 */ /* 0x000fe20000410000 */
[----:B------:R-:W-:Y:S01]  /*6980*/  FMUL.FTZ R235, R235, UR14 ;  /* 0x0000000eebeb7c20 */ /* 0x000fe20008410000 */
[C---:B------:R-:W-:Y:S01]  /*6990*/  LOP3.LUT P3, RZ, R238.reuse, 0xff00, RZ, 0xc0, !PT ;  /* 0x0000ff00eeff7812 */ /* 0x040fe2000786c0ff */
[----:B------:R-:W-:Y:S01]  /*69a0*/  FMUL.FTZ R152, R153, UR14 ;  /* 0x0000000e99987c20 */ /* 0x000fe20008410000 */
[----:B------:R-:W-:Y:S01]  /*69b0*/  FMUL.FTZ R233, R233, UR14 ;  /* 0x0000000ee9e97c20 */ /* 0x000fe20008410000 */
[----:B------:R-:W-:-:S02]  /*69c0*/  LOP3.LUT P2, RZ, R238, 0xff, RZ, 0xc0, !PT ;  /* 0x000000ffeeff7812 */ /* 0x000fc4000784c0ff */
[----:B------:R-:W-:Y:S02]  /*69d0*/  FSEL R153, R235, RZ, P4 ;  /* 0x000000ffeb997208 */ /* 0x000fe40002000000 */
        /* <DEDUP_REMOVED lines=8> */
.L_x_804:
[----:B------:R-:W-:Y:S05]  /*6a60*/  BSYNC.RECONVERGENT B2 ;  /* 0x0000000000027941 */ /* 0x000fea0003800200 */
.L_x_803:
[----:B------:R-:W-:Y:S04]  /*6a70*/  BSSY.RECONVERGENT B2, `(.L_x_805) ;  /* 0x000004f000027945 */ /* 0x000fe80003800200 */
[----:B------:R-:W-:Y:S05]  /*6a80*/  @!P1 BRA `(.L_x_806) ;  /* 0x0000000400349947 */ /* 0x000fea0003800000 */
[-CC-:B-123--:R-:W-:Y:S01]  /*6a90*/  FFMA.FTZ R152, R216, R157.reuse, R156.reuse ;  /* 0x0000009dd8987223 */ /* 0x18efe2000001009c */
        /* <DEDUP_REMOVED lines=76> */
.L_x_806:
[----:B------:R-:W-:Y:S05]  /*6f60*/  BSYNC.RECONVERGENT B2 ;  /* 0x0000000000027941 */ /* 0x000fea0003800200 */
.L_x_805:
[----:B------:R-:W-:Y:S05]  /*6f70*/  @!P0 BRA `(.L_x_789) ;  /* 0x0000001c00f48947 */ /* 0x000fea0003800000 */
[----:B-1234-:R-:W-:Y:S01]  /*6f80*/  PRMT R152, R151, 0x7632, R152 ;  /* 0x0000763297987816 */ /* 0x01efe20000000098 */
[-CC-:B------:R-:W-:Y:S01]  /*6f90*/  FFMA.FTZ R154, R220, R157.reuse, R156.reuse ;  /* 0x0000009ddc9a7223 */ /* 0x180fe2000001009c */
[-CC-:B------:R-:W-:Y:S01]  /*6fa0*/  FFMA.FTZ R235, R191, R157.reuse, R156.reuse ;  /* 0x0000009dbfeb7223 */ /* 0x180fe2000001009c */
[-C--:B------:R-:W-:Y:S01]  /*6fb0*/  FFMA.FTZ R232, R222, R157.reuse, R156 ;  /* 0x0000009ddee87223 */ /* 0x080fe2000001009c */
[----:B------:R-:W-:Y:S01]  /*6fc0*/  SHF.L.U32 R153, R152, 0x10, RZ ;  /* 0x0000001098997819 */ /* 0x000fe200000006ff */
[----:B------:R-:W-:Y:S01]  /*6fd0*/  FADD.FTZ R154, R219, -R154 ;  /* 0x8000009adb9a7221 */ /* 0x000fe20000010000 */
[----:B------:R-:W-:Y:S01]  /*6fe0*/  FADD.FTZ R247, R194, -R235 ;  /* 0x800000ebc2f77221 */ /* 0x000fe20000010000 */
[----:B------:R-:W-:Y:S01]  /*6ff0*/  SHF.L.U32 R235, R151, 0x10, RZ ;  /* 0x0000001097eb7819 */ /* 0x000fe200000006ff */
[-C--:B0-----:R-:W-:Y:S01]  /*7000*/  FFMA.FTZ R159, R193, R157.reuse, R156 ;  /* 0x0000009dc19f7223 */ /* 0x081fe2000001009c */
[----:B-----5:R-:W-:Y:S01]  /*7010*/  FFMA.FTZ R153, R230, R154, R153 ;  /* 0x0000009ae6997223 */ /* 0x020fe20000010099 */
[----:B------:R-:W-:Y:S01]  /*7020*/  PRMT R154, R150, 0x7632, R154 ;  /* 0x00007632969a7816 */ /* 0x000fe2000000009a */
[-C--:B------:R-:W-:Y:S01]  /*7030*/  FFMA.FTZ R233, R195, R157.reuse, R156 ;  /* 0x0000009dc3e97223 */ /* 0x080fe2000001009c */
[----:B------:R-:W-:Y:S01]  /*7040*/  PRMT R152, R149, 0x7632, R152 ;  /* 0x0000763295987816 */ /* 0x000fe20000000098 */
[-CC-:B------:R-:W-:Y:S01]  /*7050*/  FFMA.FTZ R158, R208, R157.reuse, R156.reuse ;  /* 0x0000009dd09e7223 */ /* 0x180fe2000001009c */
[-CC-:B------:R-:W-:Y:S01]  /*7060*/  FFMA.FTZ R231, R197, R157.reuse, R156.reuse ;  /* 0x0000009dc5e77223 */ /* 0x180fe2000001009c */
[----:B------:R-:W-:Y:S01]  /*7070*/  FFMA.FTZ R156, R196, R157, R156 ;  /* 0x0000009dc49c7223 */ /* 0x000fe2000001009c */
[----:B------:R-:W-:Y:S01]  /*7080*/  SHF.L.U32 R157, R154, 0x10, RZ ;  /* 0x000000109a9d7819 */ /* 0x000fe200000006ff */
[----:B------:R-:W-:Y:S01]  /*7090*/  FFMA.FTZ R247, R230, R247, R235 ;  /* 0x000000f7e6f77223 */ /* 0x000fe200000100eb */
[----:B------:R-:W-:Y:S01]  /*70a0*/  FADD.FTZ R232, R221, -R232 ;  /* 0x800000e8dde87221 */ /* 0x000fe20000010000 */
[----:B------:R-:W-:Y:S01]  /*70b0*/  SHF.L.U32 R155, R152, 0x10, RZ ;  /* 0x00000010989b7819 */ /* 0x000fe200000006ff */
[----:B------:R-:W-:Y:S01]  /*70c0*/  FADD.FTZ R152, R188, -R159 ;  /* 0x8000009fbc987221 */ /* 0x000fe20000010000 */
[----:B------:R-:W-:Y:S01]  /*70d0*/  SHF.L.U32 R159, R150, 0x10, RZ ;  /* 0x00000010969f7819 */ /* 0x000fe200000006ff */
[----:B------:R-:W-:Y:S01]  /*70e0*/  FMUL.FTZ R247, R247, R228 ;  /* 0x000000e4f7f77220 */ /* 0x000fe20000410000 */
[C---:B------:R-:W-:Y:S01]  /*70f0*/  FFMA.FTZ R157, R230.reuse, R232, R157 ;  /* 0x000000e8e69d7223 */ /* 0x040fe2000001009d */
[----:B------:R-:W-:Y:S01]  /*7100*/  FADD.FTZ R158, R201, -R158 ;  /* 0x8000009ec99e7221 */ /* 0x000fe20000010000 */
[----:B------:R-:W-:Y:S01]  /*7110*/  FMUL.FTZ R153, R153, R228 ;  /* 0x000000e499997220 */ /* 0x000fe20000410000 */
[----:B------:R-:W-:Y:S01]  /*7120*/  FFMA.FTZ R159, R230, R152, R159 ;  /* 0x00000098e69f7223 */ /* 0x000fe2000001009f */
[----:B------:R-:W-:Y:S01]  /*7130*/  FMUL.FTZ R247, R247, UR14 ;  /* 0x0000000ef7f77c20 */ /* 0x000fe20008410000 */
[----:B------:R-:W-:Y:S01]  /*7140*/  PRMT R152, R148, 0x7632, R152 ;  /* 0x0000763294987816 */ /* 0x000fe20000000098 */
[----:B------:R-:W-:Y:S01]  /*7150*/  FMUL.FTZ R157, R157, R228 ;  /* 0x000000e49d9d7220 */ /* 0x000fe20000410000 */
[----:B------:R-:W-:Y:S01]  /*7160*/  ISETP.GE.U32.AND P0, PT, R240, RZ, PT ;  /* 0x000000fff000720c */ /* 0x000fe20003f06070 */
[----:B------:R-:W-:Y:S01]  /*7170*/  FADD.FTZ R154, R192, -R231 ;  /* 0x800000e7c09a7221 */ /* 0x000fe20000010000 */
[----:B------:R-:W-:Y:S01]  /*7180*/  LOP3.LUT P1, RZ, R241, 0xff0000, RZ, 0xc0, !PT ;  /* 0x00ff0000f1ff7812 */ /* 0x000fe2000782c0ff */
[----:B------:R-:W-:Y:S01]  /*7190*/  FFMA.FTZ R155, R230, R158, R155 ;  /* 0x0000009ee69b7223 */ /* 0x000fe2000001009b */
[----:B------:R-:W-:Y:S01]  /*71a0*/  SHF.L.U32 R231, R148, 0x10, RZ ;  /* 0x0000001094e77819 */ /* 0x000fe200000006ff */
[----:B------:R-:W-:Y:S01]  /*71b0*/  FADD.FTZ R158, R190, -R233 ;  /* 0x800000e9be9e7221 */ /* 0x000fe20000010000 */
[----:B------:R-:W-:Y:S01]  /*71c0*/  FMUL.FTZ R153, R153, UR14 ;  /* 0x0000000e99997c20 */ /* 0x000fe20008410000 */
[----:B------:R-:W-:Y:S01]  /*71d0*/  SHF.L.U32 R233, R152, 0x10, RZ ;  /* 0x0000001098e97819 */ /* 0x000fe200000006ff */
[----:B------:R-:W-:Y:S01]  /*71e0*/  FADD.FTZ R156, R203, -R156 ;  /* 0x8000009ccb9c7221 */ /* 0x000fe20000010000 */
[----:B------:R-:W-:Y:S01]  /*71f0*/  ISETP.GE.U32.AND.EX P0, PT, R241, 0x1000000, PT, P0 ;  /* 0x01000000f100780c */ /* 0x000fe20003f06100 */
[----:B------:R-:W-:Y:S01]  /*7200*/  FMUL.FTZ R157, R157, UR14 ;  /* 0x0000000e9d9d7c20 */ /* 0x000fe20008410000 */
[----:B------:R-:W-:Y:S01]  /*7210*/  FSEL R247, R247, RZ, P1 ;  /* 0x000000fff7f77208 */ /* 0x000fe20000800000 */
[C---:B------:R-:W-:Y:S01]  /*7220*/  FFMA.FTZ R231, R230.reuse, R154, R231 ;  /* 0x0000009ae6e77223 */ /* 0x040fe200000100e7 */
[----:B------:R-:W-:Y:S01]  /*7230*/  LOP3.LUT P1, RZ, R241, 0xff00, RZ, 0xc0, !PT ;  /* 0x0000ff00f1ff7812 */ /* 0x000fe2000782c0ff */
[C---:B------:R-:W-:Y:S01]  /*7240*/  FFMA.FTZ R233, R230.reuse, R156, R233 ;  /* 0x0000009ce6e97223 */ /* 0x040fe200000100e9 */
[----:B------:R-:W-:Y:S01]  /*7250*/  FSEL R154, R153, RZ, P0 ;  /* 0x000000ff999a7208 */ /* 0x000fe20000000000 */
[-C--:B------:R-:W-:Y:S01]  /*7260*/  FMUL.FTZ R159, R159, R228.reuse ;  /* 0x000000e49f9f7220 */ /* 0x080fe20000410000 */
[----:B------:R-:W-:Y:S01]  /*7270*/  FSEL R153, R157, RZ, P1 ;  /* 0x000000ff9d997208 */ /* 0x000fe20000800000 */
[-C--:B------:R-:W-:Y:S01]  /*7280*/  FMUL.FTZ R152, R155, R228.reuse ;  /* 0x000000e49b987220 */ /* 0x080fe20000410000 */
[----:B------:R-:W0:Y:S01]  /*7290*/  LDC.64 R156, c[0x0][0x468] ;  /* 0x00011a00ff9c7b82 */ /* 0x000e220000000a00 */
[----:B------:R-:W-:Y:S01]  /*72a0*/  SHF.L.U32 R235, R149, 0x10, RZ ;  /* 0x0000001095eb7819 */ /* 0x000fe200000006ff */
[----:B------:R-:W-:Y:S01]  /*72b0*/  FMUL.FTZ R159, R159, UR14 ;  /* 0x0000000e9f9f7c20 */ /* 0x000fe20008410000 */
[-C--:B------:R-:W-:Y:S01]  /*72c0*/  FMUL.FTZ R231, R231, R228.reuse ;  /* 0x000000e4e7e77220 */ /* 0x080fe20000410000 */
[----:B------:R-:W-:Y:S01]  /*72d0*/  FMUL.FTZ R233, R233, R228 ;  /* 0x000000e4e9e97220 */ /* 0x000fe20000410000 */
[----:B------:R-:W-:Y:S01]  /*72e0*/  LOP3.LUT P0, RZ, R241, 0xff, RZ, 0xc0, !PT ;  /* 0x000000fff1ff7812 */ /* 0x000fe2000780c0ff */
[----:B------:R-:W-:Y:S01]  /*72f0*/  FFMA.FTZ R235, R230, R158, R235 ;  /* 0x0000009ee6eb7223 */ /* 0x000fe200000100eb */
[----:B------:R-:W-:Y:S01]  /*7300*/  F2FP.BF16.F32.PACK_AB R155, R154, R247 ;  /* 0x000000f79a9b723e */ /* 0x000fe200000010ff */
[----:B------:R-:W-:Y:S01]  /*7310*/  FMUL.FTZ R152, R152, UR14 ;  /* 0x0000000e98987c20 */ /* 0x000fe20008410000 */
[----:B------:R-:W-:Y:S01]  /*7320*/  FSEL R154, R159, RZ, P0 ;  /* 0x000000ff9f9a7208 */ /* 0x000fe20000000000 */
[----:B------:R-:W-:Y:S01]  /*7330*/  FMUL.FTZ R235, R235, R228 ;  /* 0x000000e4ebeb7220 */ /* 0x000fe20000410000 */
[C---:B------:R-:W-:Y:S01]  /*7340*/  LOP3.LUT P3, RZ, R240.reuse, 0xff000000, RZ, 0xc0, !PT ;  /* 0xff000000f0ff7812 */ /* 0x040fe2000786c0ff */
[----:B------:R-:W-:Y:S01]  /*7350*/  FMUL.FTZ R231, R231, UR14 ;  /* 0x0000000ee7e77c20 */ /* 0x000fe20008410000 */
[----:B------:R-:W-:Y:S01]  /*7360*/  FMUL.FTZ R233, R233, UR14 ;  /* 0x0000000ee9e97c20 */ /* 0x000fe20008410000 */
[----:B------:R-:W-:Y:S01]  /*7370*/  FMUL.FTZ R235, R235, UR14 ;  /* 0x0000000eebeb7c20 */ /* 0x000fe20008410000 */
[----:B------:R-:W-:-:S02]  /*7380*/  LOP3.LUT P2, RZ, R240, 0xff0000, RZ, 0xc0, !PT ;  /* 0x00ff0000f0ff7812 */ /* 0x000fc4000784c0ff */
[C---:B------:R-:W-:Y:S02]  /*7390*/  LOP3.LUT P0, RZ, R240.reuse, 0xff, RZ, 0xc0, !PT ;  /* 0x000000fff0ff7812 */ /* 0x040fe4000780c0ff */
[----:B------:R-:W-:Y:S02]  /*73a0*/  LOP3.LUT P1, RZ, R240, 0xff00, RZ, 0xc0, !PT ;  /* 0x0000ff00f0ff7812 */ /* 0x000fe4000782c0ff */
[----:B------:R-:W-:Y:S02]  /*73b0*/  F2FP.BF16.F32.PACK_AB R154, R153, R154 ;  /* 0x0000009a999a723e */ /* 0x000fe400000010ff */
[----:B------:R-:W-:Y:S01]  /*73c0*/  FSEL R158, R152, RZ, P3 ;  /* 0x000000ff989e7208 */ /* 0x000fe20001800000 */
[----:B0-----:R-:W-:Y:S01]  /*73d0*/  IMAD.WIDE.U32 R156, R169, 0x10, R156 ;  /* 0x00000010a99c7825 */ /* 0x001fe200078e009c */
[----:B------:R-:W-:Y:S02]  /*73e0*/  FSEL R153, R235, RZ, P2 ;  /* 0x000000ffeb997208 */ /* 0x000fe40001000000 */
[----:B------:R-:W-:-:S02]  /*73f0*/  FSEL R152, R231, RZ, P0 ;  /* 0x000000ffe7987208 */ /* 0x000fc40000000000 */
[----:B------:R-:W-:Y:S02]  /*7400*/  FSEL R233, R233, RZ, P1 ;  /* 0x000000ffe9e97208 */ /* 0x000fe40000800000 */
[----:B------:R-:W-:Y:S02]  /*7410*/  F2FP.BF16.F32.PACK_AB R153, R158, R153 ;  /* 0x000000999e99723e */ /* 0x000fe400000010ff */
[----:B------:R-:W-:-:S05]  /*7420*/  F2FP.BF16.F32.PACK_AB R152, R233, R152 ;  /* 0x00000098e998723e */ /* 0x000fca00000010ff */
[----:B------:R0:W-:Y:S01]  /*7430*/  STG.E.128 desc[UR6][R156.64], R152 ;  /* 0x000000989c007986 */ /* 0x0001e2000c101d06 */
[----:B------:R-:W-:Y:S05]  /*7440*/  BRA `(.L_x_789) ;  /* 0x0000001800c07947 */ /* 0x000fea0003800000 */
.L_x_798:
[----:B------:R-:W-:Y:S04]  /*7450*/  BSSY.RECONVERGENT B2, `(.L_x_807) ;  /* 0x0000056000027945 */ /* 0x000fe80003800200 */
[----:B------:R-:W-:Y:S05]  /*7460*/  @!P4 BRA `(.L_x_808) ;  /* 0x000000040050c947 */ /* 0x000fea0003800000 */
[-C--:B------:R-:W-:Y:S01]  /*7470*/  FFMA.FTZ R152, R8, R157.reuse, R156 ;  /* 0x0000009d08987223 */ /* 0x080fe2000001009c */
[----:B------:R-:W-:Y:S01]  /*7480*/  PRMT R154, R133, 0x7632, R154 ;  /* 0x00007632859a7816 */ /* 0x000fe2000000009a */
[-CC-:B0-----:R-:W-:Y:S01]  /*7490*/  FFMA.FTZ R158, R10, R157.reuse, R156.reuse ;  /* 0x0000009d0a9e7223 */ /* 0x181fe2000001009c */
[-C--:B------:R-:W-:Y:S01]  /*74a0*/  FFMA.FTZ R155, R180, R157.reuse, R156 ;  /* 0x0000009db49b7223 */ /* 0x080fe2000001009c */
[--C-:B------:R-:W-:Y:S01]  /*74b0*/  FADD.FTZ R233, R9, -R152.reuse ;  /* 0x8000009809e97221 */ /* 0x100fe20000010000 */
[----:B------:R-:W-:Y:S01]  /*74c0*/  PRMT R152, R132, 0x7632, R152 ;  /* 0x0000763284987816 */ /* 0x000fe20000000098 */
[----:B------:R-:W-:Y:S01]  /*74d0*/  FADD.FTZ R231, R11, -R158 ;  /* 0x8000009e0be77221 */ /* 0x000fe20000010000 */
[----:B------:R-:W-:Y:S01]  /*74e0*/  SHF.L.U32 R154, R154, 0x10, RZ ;  /* 0x000000109a9a7819 */ /* 0x000fe200000006ff */
[----:B------:R-:W-:Y:S01]  /*74f0*/  FADD.FTZ R155, R178, -R155 ;  /* 0x8000009bb29b7221 */ /* 0x000fe20000010000 */
[----:B------:R-:W-:Y:S01]  /*7500*/  SHF.L.U32 R153, R152, 0x10, RZ ;  /* 0x0000001098997819 */ /* 0x000fe200000006ff */
[----:B------:R-:W-:Y:S01]  /*7510*/  FFMA.FTZ R152, R12, R157, R156 ;  /* 0x0000009d0c987223 */ /* 0x000fe2000001009c */
[----:B------:R-:W0:Y:S01]  /*7520*/  LDC.64 R158, c[0x0][0x478] ;  /* 0x00011e00ff9e7b82 */ /* 0x000e220000000a00 */
[--C-:B-----5:R-:W-:Y:S01]  /*7530*/  FFMA.FTZ R231, R230, R231, R154.reuse ;  /* 0x000000e7e6e77223 */ /* 0x120fe2000001009a */
[----:B------:R-:W-:Y:S01]  /*7540*/  PRMT R154, R135, 0x7632, R154 ;  /* 0x00007632879a7816 */ /* 0x000fe2000000009a */
[--C-:B------:R-:W-:Y:S01]  /*7550*/  FADD.FTZ R235, R13, -R152.reuse ;  /* 0x800000980deb7221 */ /* 0x100fe20000010000 */
[----:B------:R-:W-:Y:S01]  /*7560*/  PRMT R152, R134, 0x7632, R152 ;  /* 0x0000763286987816 */ /* 0x000fe20000000098 */
[----:B------:R-:W-:Y:S01]  /*7570*/  FFMA.FTZ R233, R230, R233, R153 ;  /* 0x000000e9e6e97223 */ /* 0x000fe20000010099 */
[----:B------:R-:W-:-:S02]  /*7580*/  SHF.L.U32 R154, R154, 0x10, RZ ;  /* 0x000000109a9a7819 */ /* 0x000fc400000006ff */
[----:B------:R-:W-:Y:S01]  /*7590*/  SHF.L.U32 R153, R152, 0x10, RZ ;  /* 0x0000001098997819 */ /* 0x000fe200000006ff */
[----:B------:R-:W-:Y:S01]  /*75a0*/  FFMA.FTZ R152, R217, R157, R156 ;  /* 0x0000009dd9987223 */ /* 0x000fe2000001009c */
[----:B------:R-:W-:Y:S01]  /*75b0*/  SHF.L.U32 R234, R133, 0x10, RZ ;  /* 0x0000001085ea7819 */ /* 0x000fe200000006ff */
[C---:B------:R-:W-:Y:S01]  /*75c0*/  FFMA.FTZ R247, R230.reuse, R155, R154 ;  /* 0x0000009be6f77223 */ /* 0x040fe2000001009a */
[--C-:B------:R-:W-:Y:S01]  /*75d0*/  FFMA.FTZ R155, R199, R157, R156.reuse ;  /* 0x0000009dc79b7223 */ /* 0x100fe2000001009c */
[----:B------:R-:W-:Y:S01]  /*75e0*/  FFMA.FTZ R235, R230, R235, R153 ;  /* 0x000000ebe6eb7223 */ /* 0x000fe20000010099 */
[----:B------:R-:W-:Y:S01]  /*75f0*/  FFMA.FTZ R153, R189, R157, R156 ;  /* 0x0000009dbd997223 */ /* 0x000fe2000001009c */
[----:B------:R-:W-:Y:S01]  /*7600*/  ISETP.GE.U32.AND P4, PT, R244, RZ, PT ;  /* 0x000000fff400720c */ /* 0x000fe20003f86070 */
[----:B------:R-:W-:Y:S01]  /*7610*/  FADD.FTZ R249, R198, -R155 ;  /* 0x8000009bc6f97221 */ /* 0x000fe20000010000 */
[----:B------:R-:W-:Y:S01]  /*7620*/  SHF.L.U32 R155, R132, 0x10, RZ ;  /* 0x00000010849b7819 */ /* 0x000fe200000006ff */
[----:B------:R-:W-:Y:S01]  /*7630*/  FADD.FTZ R153, R186, -R153 ;  /* 0x80000099ba997221 */ /* 0x000fe20000010000 */
[C---:B------:R-:W-:Y:S01]  /*7640*/  ISETP.GE.U32.AND.EX P4, PT, R245.reuse, 0x1000000, PT, P4 ;  /* 0x01000000f500780c */ /* 0x040fe20003f86140 */
[C---:B------:R-:W-:Y:S01]  /*7650*/  FFMA.FTZ R234, R230.reuse, R249, R234 ;  /* 0x000000f9e6ea7223 */ /* 0x040fe200000100ea */
[----:B------:R-:W-:Y:S01]  /*7660*/  LOP3.LUT P6, RZ, R245, 0xff0000, RZ, 0xc0, !PT ;  /* 0x00ff0000f5ff7812 */ /* 0x000fe200078cc0ff */
[----:B------:R-:W-:Y:S01]  /*7670*/  FFMA.FTZ R232, R230, R153, R155 ;  /* 0x00000099e6e87223 */ /* 0x000fe2000001009b */
[----:B------:R-:W-:Y:S01]  /*7680*/  FFMA.FTZ R155, R229, R157, R156 ;  /* 0x0000009de59b7223 */ /* 0x000fe2000001009c */
[----:B------:R-:W-:Y:S01]  /*7690*/  FADD.FTZ R153, R215, -R152 ;  /* 0x80000098d7997221 */ /* 0x000fe20000010000 */
[----:B------:R-:W-:Y:S01]  /*76a0*/  SHF.L.U32 R152, R135, 0x10, RZ ;  /* 0x0000001087987819 */ /* 0x000fe200000006ff */
[----:B0-----:R-:W-:-:S04]  /*76b0*/  IMAD.WIDE.U32 R158, R169, 0x10, R158 ;  /* 0x00000010a99e7825 */ /* 0x001fc800078e009e */
[----:B------:R-:W-:Y:S01]  /*76c0*/  FADD.FTZ R249, R226, -R155 ;  /* 0x8000009be2f97221 */ /* 0x000fe20000010000 */
[----:B------:R-:W-:-:S03]  /*76d0*/  SHF.L.U32 R155, R134, 0x10, RZ ;  /* 0x00000010869b7819 */ /* 0x000fc600000006ff */
[C---:B------:R-:W-:Y:S01]  /*76e0*/  FFMA.FTZ R249, R230.reuse, R249, R152 ;  /* 0x000000f9e6f97223 */ /* 0x040fe20000010098 */
[----:B------:R-:W-:Y:S01]  /*76f0*/  F2FP.BF16.F32.PACK_AB R152, R233, R232 ;  /* 0x000000e8e998723e */ /* 0x000fe200000010ff */
[----:B------:R-:W-:Y:S01]  /*7700*/  FFMA.FTZ R246, R230, R153, R155 ;  /* 0x00000099e6f67223 */ /* 0x000fe2000001009b */
[----:B------:R-:W-:Y:S01]  /*7710*/  F2FP.BF16.F32.PACK_AB R153, R231, R234 ;  /* 0x000000eae799723e */ /* 0x000fe200000010ff */
[-C--:B------:R-:W-:Y:S01]  /*7720*/  FMUL.FTZ R234, R234, R228.reuse ;  /* 0x000000e4eaea7220 */ /* 0x080fe20000410000 */
[C---:B------:R-:W-:Y:S01]  /*7730*/  F2FP.BF16.F32.PACK_AB R155, R247.reuse, R249 ;  /* 0x000000f9f79b723e */ /* 0x040fe200000010ff */
[----:B------:R-:W-:Y:S01]  /*7740*/  FMUL.FTZ R247, R247, R228 ;  /* 0x000000e4f7f77220 */ /* 0x000fe20000410000 */
[----:B------:R-:W-:Y:S01]  /*7750*/  F2FP.BF16.F32.PACK_AB R154, R235, R246 ;  /* 0x000000f6eb9a723e */ /* 0x000fe200000010ff */
[-C--:B------:R-:W-:Y:S01]  /*7760*/  FMUL.FTZ R249, R249, R228.reuse ;  /* 0x000000e4f9f97220 */ /* 0x080fe20000410000 */
[-C--:B------:R-:W-:Y:S01]  /*7770*/  FMUL.FTZ R235, R235, R228.reuse ;  /* 0x000000e4ebeb7220 */ /* 0x080fe20000410000 */
[----:B------:R-:W-:Y:S01]  /*7780*/  FMUL.FTZ R247, R247, UR14 ;  /* 0x0000000ef7f77c20 */ /* 0x000fe20008410000 */
[-C--:B------:R-:W-:Y:S01]  /*7790*/  FMUL.FTZ R246, R246, R228.reuse ;  /* 0x000000e4f6f67220 */ /* 0x080fe20000410000 */
[----:B------:R0:W-:Y:S01]  /*77a0*/  STG.E.128 desc[UR6][R158.64], R152 ;  /* 0x000000989e007986 */ /* 0x0001e2000c101d06 */
[----:B------:R-:W-:Y:S01]  /*77b0*/  FMUL.FTZ R249, R249, UR14 ;  /* 0x0000000ef9f97c20 */ /* 0x000fe20008410000 */
[----:B------:R-:W-:Y:S01]  /*77c0*/  FMUL.FTZ R235, R235, UR14 ;  /* 0x0000000eebeb7c20 */ /* 0x000fe20008410000 */
[----:B------:R-:W-:Y:S01]  /*77d0*/  FMUL.FTZ R246, R246, UR14 ;  /* 0x0000000ef6f67c20 */ /* 0x000fe20008410000 */
[-C--:B------:R-:W-:Y:S01]  /*77e0*/  FMUL.FTZ R231, R231, R228.reuse ;  /* 0x000000e4e7e77220 */ /* 0x080fe20000410000 */
[----:B------:R-:W-:Y:S01]  /*77f0*/  FMUL.FTZ R234, R234, UR14 ;  /* 0x0000000eeaea7c20 */ /* 0x000fe20008410000 */
[----:B------:R-:W-:Y:S01]  /*7800*/  FSEL R249, R249, RZ, P6 ;  /* 0x000000fff9f97208 */ /* 0x000fe20003000000 */
[-C--:B------:R-:W-:Y:S01]  /*7810*/  FMUL.FTZ R232, R232, R228.reuse ;  /* 0x000000e4e8e87220 */ /* 0x080fe20000410000 */
[----:B------:R-:W-:Y:S01]  /*7820*/  LOP3.LUT P6, RZ, R245, 0xff, RZ, 0xc0, !PT ;  /* 0x000000fff5ff7812 */ /* 0x000fe200078cc0ff */
[----:B------:R-:W-:Y:S01]  /*7830*/  FMUL.FTZ R231, R231, UR14 ;  /* 0x0000000ee7e77c20 */ /* 0x000fe20008410000 */
[----:B------:R-:W-:Y:S01]  /*7840*/  FMUL.FTZ R233, R233, R228 ;  /* 0x000000e4e9e97220 */ /* 0x000fe20000410000 */
[----:B------:R-:W-:-:S03]  /*7850*/  FMUL.FTZ R232, R232, UR14 ;  /* 0x0000000ee8e87c20 */ /* 0x000fc60008410000 */
[----:B------:R-:W-:Y:S01]  /*7860*/  FMUL.FTZ R233, R233, UR14 ;  /* 0x0000000ee9e97c20 */ /* 0x000fe20008410000 */
[----:B0-----:R-:W0:Y:S01]  /*7870*/  LDC.64 R158, c[0x0][0x468] ;  /* 0x00011a00ff9e7b82 */ /* 0x001e220000000a00 */
[----:B------:R-:W-:Y:S02]  /*7880*/  FSEL R152, R247, RZ, P4 ;  /* 0x000000fff7987208 */ /* 0x000fe40002000000 */
[----:B------:R-:W-:Y:S02]  /*7890*/  LOP3.LUT P4, RZ, R245, 0xff00, RZ, 0xc0, !PT ;  /* 0x0000ff00f5ff7812 */ /* 0x000fe4000788c0ff */
[----:B------:R-:W-:Y:S02]  /*78a0*/  FSEL R154, R246, RZ, P6 ;  /* 0x000000fff69a7208 */ /* 0x000fe40003000000 */
[----:B------:R-:W-:Y:S02]  /*78b0*/  FSEL R235, R235, RZ, P4 ;  /* 0x000000ffebeb7208 */ /* 0x000fe40002000000 */
[----:B------:R-:W-:-:S02]  /*78c0*/  LOP3.LUT P4, RZ, R244, 0xff0000, RZ, 0xc0, !PT ;  /* 0x00ff0000f4ff7812 */ /* 0x000fc4000788c0ff */
[----:B------:R-:W-:Y:S02]  /*78d0*/  LOP3.LUT P6, RZ, R244, 0xff000000, RZ, 0xc0, !PT ;  /* 0xff000000f4ff7812 */ /* 0x000fe400078cc0ff */
[----:B------:R-:W-:Y:S02]  /*78e0*/  FSEL R153, R234, RZ, P4 ;  /* 0x000000ffea997208 */ /* 0x000fe40002000000 */
[----:B------:R-:W-:Y:S02]  /*78f0*/  FSEL R234, R231, RZ, P6 ;  /* 0x000000ffe7ea7208 */ /* 0x000fe40003000000 */
[C---:B------:R-:W-:Y:S02]  /*7900*/  LOP3.LUT P4, RZ, R244.reuse, 0xff, RZ, 0xc0, !PT ;  /* 0x000000fff4ff7812 */ /* 0x040fe4000788c0ff */
[----:B------:R-:W-:Y:S02]  /*7910*/  LOP3.LUT P6, RZ, R244, 0xff00, RZ, 0xc0, !PT ;  /* 0x0000ff00f4ff7812 */ /* 0x000fe400078cc0ff */
[----:B------:R-:W-:-:S02]  /*7920*/  F2FP.BF16.F32.PACK_AB R155, R152, R249 ;  /* 0x000000f9989b723e */ /* 0x000fc400000010ff */
[----:B------:R-:W-:Y:S01]  /*7930*/  FSEL R152, R232, RZ, P4 ;  /* 0x000000ffe8987208 */ /* 0x000fe20002000000 */
[----:B0-----:R-:W-:Y:S01]  /*7940*/  IMAD.WIDE.U32 R158, R169, 0x10, R158 ;  /* 0x00000010a99e7825 */ /* 0x001fe200078e009e */
[----:B------:R-:W-:Y:S02]  /*7950*/  FSEL R233, R233, RZ, P6 ;  /* 0x000000ffe9e97208 */ /* 0x000fe40003000000 */
[----:B------:R-:W-:Y:S02]  /*7960*/  F2FP.BF16.F32.PACK_AB R154, R235, R154 ;  /* 0x0000009aeb9a723e */ /* 0x000fe400000010ff */
[----:B------:R-:W-:Y:S02]  /*7970*/  F2FP.BF16.F32.PACK_AB R153, R234, R153 ;  /* 0x00000099ea99723e */ /* 0x000fe400000010ff */
[----:B------:R-:W-:Y:S02]  /*7980*/  F2FP.BF16.F32.PACK_AB R152, R233, R152 ;  /* 0x00000098e998723e */ /* 0x000fe400000010ff */
[----:B------:R-:W-:-:S03]  /*7990*/  IADD3 R169, PT, PT, R169, 0x20, RZ ;  /* 0x00000020a9a97810 */ /* 0x000fc60007ffe0ff */
[----:B------:R1:W-:Y:S04]  /*79a0*/  STG.E.128 desc[UR6][R158.64], R152 ;  /* 0x000000989e007986 */ /* 0x0003e8000c101d06 */
.L_x_808:
[----:B------:R-:W-:Y:S05]  /*79b0*/  BSYNC.RECONVERGENT B2 ;  /* 0x0000000000027941 */ /* 0x000fea0003800200 */
.L_x_807:
[----:B------:R-:W-:Y:S04]  /*79c0*/  BSSY.RECONVERGENT B2, `(.L_x_809) ;  /* 0x0000056000027945 */ /* 0x000fe80003800200 */
[----:B------:R-:W-:Y:S05]  /*79d0*/  @!P3 BRA `(.L_x_810) ;  /* 0x000000040050b947 */ /* 0x000fea0003800000 */
[-C--:B-1----:R-:W-:Y:S01]  /*79e0*/  FFMA.FTZ R152, R214, R157.reuse, R156 ;  /* 0x0000009dd6987223 */ /* 0x082fe2000001009c */
        /* <DEDUP_REMOVED lines=10> */
[----:B------:R-:W-:Y:S01]  /*7a90*/  SHF.L.U32 R233, R40, 0x10, RZ ;  /* 0x0000001028e97819 */ /* 0x000fe200000006ff */
[--C-:B-----5:R-:W-:Y:S01]  /*7aa0*/  FFMA.FTZ R232, R230, R159, R154.reuse ;  /* 0x0000009fe6e87223 */ /* 0x120fe2000001009a */
[----:B------:R-:W-:Y:S01]  /*7ab0*/  PRMT R154, R43, 0x7632, R154 ;  /* 0x000076322b9a7816 */ /* 0x000fe2000000009a */
[--C-:B------:R-:W-:Y:S01]  /*7ac0*/  FADD.FTZ R247, R15, -R152.reuse ;  /* 0x800000980ff77221 */ /* 0x100fe20000010000 */
[----:B------:R-:W-:Y:S01]  /*7ad0*/  PRMT R152, R42, 0x7632, R152 ;  /* 0x000076322a987816 */ /* 0x000fe20000000098 */
[----:B------:R-:W-:Y:S01]  /*7ae0*/  FFMA.FTZ R234, R230, R153, R155 ;  /* 0x00000099e6ea7223 */ /* 0x000fe2000001009b */
[----:B------:R-:W0:Y:S01]  /*7af0*/  LDC.64 R158, c[0x0][0x478] ;  /* 0x00011e00ff9e7b82 */ /* 0x000e220000000a00 */
[-CC-:B------:R-:W-:Y:S01]  /*7b00*/  FFMA.FTZ R155, R227, R157.reuse, R156.reuse ;  /* 0x0000009de39b7223 */ /* 0x180fe2000001009c */
[----:B------:R-:W-:Y:S01]  /*7b10*/  SHF.L.U32 R153, R152, 0x10, RZ ;  /* 0x0000001098997819 */ /* 0x000fe200000006ff */
[----:B------:R-:W-:Y:S01]  /*7b20*/  FFMA.FTZ R152, R179, R157, R156 ;  /* 0x0000009db3987223 */ /* 0x000fe2000001009c */
[----:B------:R-:W-:Y:S01]  /*7b30*/  SHF.L.U32 R154, R154, 0x10, RZ ;  /* 0x000000109a9a7819 */ /* 0x000fe200000006ff */
[----:B------:R-:W-:Y:S01]  /*7b40*/  FADD.FTZ R249, R224, -R155 ;  /* 0x8000009be0f97221 */ /* 0x000fe20000010000 */
[----:B------:R-:W-:Y:S01]  /*7b50*/  SHF.L.U32 R155, R42, 0x10, RZ ;  /* 0x000000102a9b7819 */ /* 0x000fe200000006ff */
[----:B------:R-:W-:Y:S01]  /*7b60*/  FADD.FTZ R231, R177, -R152 ;  /* 0x80000098b1e77221 */ /* 0x000fe20000010000 */
[C---:B------:R-:W-:Y:S01]  /*7b70*/  FFMA.FTZ R247, R230.reuse, R247, R153 ;  /* 0x000000f7e6f77223 */ /* 0x040fe20000010099 */
[----:B------:R-:W-:Y:S01]  /*7b80*/  SHF.L.U32 R152, R41, 0x10, RZ ;  /* 0x0000001029987819 */ /* 0x000fe200000006ff */
[----:B------:R-:W-:Y:S01]  /*7b90*/  FFMA.FTZ R153, R19, R157, R156 ;  /* 0x0000009d13997223 */ /* 0x000fe2000001009c */
[----:B------:R-:W-:Y:S01]  /*7ba0*/  FFMA.FTZ R235, R230, R235, R154 ;  /* 0x000000ebe6eb7223 */ /* 0x000fe2000001009a */
[----:B------:R-:W-:-:S02]  /*7bb0*/  LOP3.LUT P4, RZ, R243, 0xff0000, RZ, 0xc0, !PT ;  /* 0x00ff0000f3ff7812 */ /* 0x000fc4000788c0ff */
[----:B------:R-:W-:Y:S01]  /*7bc0*/  FADD.FTZ R153, R18, -R153 ;  /* 0x8000009912997221 */ /* 0x000fe20000010000 */
[C---:B------:R-:W-:Y:S01]  /*7bd0*/  FFMA.FTZ R231, R230.reuse, R231, R152 ;  /* 0x000000e7e6e77223 */ /* 0x040fe20000010098 */
[----:B------:R-:W-:Y:S01]  /*7be0*/  FFMA.FTZ R152, R187, R157, R156 ;  /* 0x0000009dbb987223 */ /* 0x000fe2000001009c */
[----:B------:R-:W-:Y:S01]  /*7bf0*/  LOP3.LUT P6, RZ, R243, 0xff, RZ, 0xc0, !PT ;  /* 0x000000fff3ff7812 */ /* 0x000fe200078cc0ff */
[----:B------:R-:W-:Y:S01]  /*7c00*/  FFMA.FTZ R233, R230, R153, R233 ;  /* 0x00000099e6e97223 */ /* 0x000fe200000100e9 */
[----:B------:R-:W-:Y:S01]  /*7c10*/  ISETP.GE.U32.AND P3, PT, R242, RZ, PT ;  /* 0x000000fff200720c */ /* 0x000fe20003f66070 */
[----:B------:R-:W-:Y:S01]  /*7c20*/  FADD.FTZ R153, R185, -R152 ;  /* 0x80000098b9997221 */ /* 0x000fe20000010000 */
[----:B------:R-:W-:Y:S02]  /*7c30*/  SHF.L.U32 R152, R43, 0x10, RZ ;  /* 0x000000102b987819 */ /* 0x000fe400000006ff */
[----:B------:R-:W-:Y:S01]  /*7c40*/  ISETP.GE.U32.AND.EX P3, PT, R243, 0x1000000, PT, P3 ;  /* 0x01000000f300780c */ /* 0x000fe20003f66130 */
[----:B------:R-:W-:Y:S01]  /*7c50*/  FFMA.FTZ R246, R230, R153, R155 ;  /* 0x00000099e6f67223 */ /* 0x000fe2000001009b */
[----:B0-----:R-:W-:-:S04]  /*7c60*/  IMAD.WIDE.U32 R158, R169, 0x10, R158 ;  /* 0x00000010a99e7825 */ /* 0x001fc800078e009e */
[----:B------:R-:W-:Y:S01]  /*7c70*/  FFMA.FTZ R249, R230, R249, R152 ;  /* 0x000000f9e6f97223 */ /* 0x000fe20000010098 */
[----:B------:R-:W-:Y:S01]  /*7c80*/  F2FP.BF16.F32.PACK_AB R152, R234, R233 ;  /* 0x000000e9ea98723e */ /* 0x000fe200000010ff */
[-C--:B------:R-:W-:Y:S01]  /*7c90*/  FMUL.FTZ R233, R233, R228.reuse ;  /* 0x000000e4e9e97220 */ /* 0x080fe20000410000 */
[----:B------:R-:W-:Y:S01]  /*7ca0*/  F2FP.BF16.F32.PACK_AB R153, R232, R231 ;  /* 0x000000e7e899723e */ /* 0x000fe200000010ff */
[----:B------:R-:W-:Y:S01]  /*7cb0*/  FMUL.FTZ R231, R231, R228 ;  /* 0x000000e4e7e77220 */ /* 0x000fe20000410000 */
[----:B------:R-:W-:Y:S01]  /*7cc0*/  F2FP.BF16.F32.PACK_AB R154, R247, R246 ;  /* 0x000000f6f79a723e */ /* 0x000fe200000010ff */
[-C--:B------:R-:W-:Y:S01]  /*7cd0*/  FMUL.FTZ R246, R246, R228.reuse ;  /* 0x000000e4f6f67220 */ /* 0x080fe20000410000 */
        /* <DEDUP_REMOVED lines=9> */
[----:B------:R-:W-:Y:S01]  /*7d70*/  FMUL.FTZ R231, R231, UR14 ;  /* 0x0000000ee7e77c20 */ /* 0x000fe20008410000 */
        /* <DEDUP_REMOVED lines=26> */
.L_x_810:
[----:B------:R-:W-:Y:S05]  /*7f20*/  BSYNC.RECONVERGENT B2 ;  /* 0x0000000000027941 */ /* 0x000fea0003800200 */
.L_x_809:
[----:B------:R-:W-:Y:S04]  /*7f30*/  BSSY.RECONVERGENT B2, `(.L_x_811) ;  /* 0x0000056000027945 */ /* 0x000fe80003800200 */
[----:B------:R-:W-:Y:S05]  /*7f40*/  @!P2 BRA `(.L_x_812) ;  /* 0x000000040050a947 */ /* 0x000fea0003800000 */
[-C--:B-12---:R-:W-:Y:S01]  /*7f50*/  FFMA.FTZ R152, R184, R157.reuse, R156 ;  /* 0x0000009db8987223 */ /* 0x086fe2000001009c */
[----:B------:R-:W-:Y:S01]  /*7f60*/  PRMT R154, R141, 0x7632, R154 ;  /* 0x000076328d9a7816 */ /* 0x000fe2000000009a */
[-C--:B0-----:R-:W-:Y:S01]  /*7f70*/  FFMA.FTZ R158, R206, R157.reuse, R156 ;  /* 0x0000009dce9e7223 */ /* 0x081fe2000001009c */
[----:B------:R-:W-:Y:S01]  /*7f80*/  ISETP.GE.U32.AND P2, PT, R238, RZ, PT ;  /* 0x000000ffee00720c */ /* 0x000fe20003f46070 */
[--C-:B------:R-:W-:Y:S01]  /*7f90*/  FADD.FTZ R233, R183, -R152.reuse ;  /* 0x80000098b7e97221 */ /* 0x100fe20000010000 */
[----:B------:R-:W-:Y:S01]  /*7fa0*/  PRMT R152, R140, 0x7632, R152 ;  /* 0x000076328c987816 */ /* 0x000fe20000000098 */
[----:B------:R-:W-:Y:S01]  /*7fb0*/  FADD.FTZ R155, R211, -R158 ;  /* 0x8000009ed39b7221 */ /* 0x000fe20000010000 */
[----:B------:R-:W-:Y:S01]  /*7fc0*/  SHF.L.U32 R154, R154, 0x10, RZ ;  /* 0x000000109a9a7819 */ /* 0x000fe200000006ff */
[-CC-:B------:R-:W-:Y:S01]  /*7fd0*/  FFMA.FTZ R158, R218, R157.reuse, R156.reuse ;  /* 0x0000009dda9e7223 */ /* 0x180fe2000001009c */
[----:B------:R-:W-:Y:S01]  /*7fe0*/  SHF.L.U32 R153, R152, 0x10, RZ ;  /* 0x0000001098997819 */ /* 0x000fe200000006ff */
[----:B------:R-:W-:Y:S01]  /*7ff0*/  FFMA.FTZ R152, R204, R157, R156 ;  /* 0x0000009dcc987223 */ /* 0x000fe2000001009c */
[----:B------:R-:W-:Y:S01]  /*8000*/  LOP3.LUT P4, RZ, R239, 0xff0000, RZ, 0xc0, !PT ;  /* 0x00ff0000efff7812 */ /* 0x000fe2000788c0ff */
[----:B-----5:R-:W-:Y:S01]  /*8010*/  FFMA.FTZ R232, R230, R155, R154 ;  /* 0x0000009be6e87223 */ /* 0x020fe2000001009a */
[----:B------:R-:W-:Y:S01]  /*8020*/  FFMA.FTZ R155, R23, R157, R156 ;  /* 0x0000009d179b7223 */ /* 0x000fe2000001009c */
[--C-:B------:R-:W-:Y:S01]  /*8030*/  FADD.FTZ R235, R209, -R152.reuse ;  /* 0x80000098d1eb7221 */ /* 0x100fe20000010000 */
[----:B------:R-:W-:Y:S01]  /*8040*/  PRMT R152, R142, 0x7632, R152 ;  /* 0x000076328e987816 */ /* 0x000fe20000000098 */
[----:B------:R-:W-:Y:S01]  /*8050*/  FFMA.FTZ R233, R230, R233, R153 ;  /* 0x000000e9e6e97223 */ /* 0x000fe20000010099 */
[----:B------:R-:W-:Y:S01]  /*8060*/  FADD.FTZ R247, R225, -R158 ;  /* 0x8000009ee1f77221 */ /* 0x000fe20000010000 */
[----:B------:R-:W-:Y:S01]  /*8070*/  FADD.FTZ R231, R22, -R155 ;  /* 0x8000009b16e77221 */ /* 0x000fe20000010000 */
[----:B------:R-:W-:Y:S01]  /*8080*/  SHF.L.U32 R153, R152, 0x10, RZ ;  /* 0x0000001098997819 */ /* 0x000fe200000006ff */
[----:B------:R-:W0:Y:S01]  /*8090*/  LDC.64 R158, c[0x0][0x478] ;  /* 0x00011e00ff9e7b82 */ /* 0x000e220000000a00 */
[----:B------:R-:W-:-:S02]  /*80a0*/  SHF.L.U32 R155, R140, 0x10, RZ ;  /* 0x000000108c9b7819 */ /* 0x000fc400000006ff */
[----:B------:R-:W-:Y:S01]  /*80b0*/  SHF.L.U32 R152, R141, 0x10, RZ ;  /* 0x000000108d987819 */ /* 0x000fe200000006ff */
[C---:B------:R-:W-:Y:S01]  /*80c0*/  FFMA.FTZ R235, R230.reuse, R235, R153 ;  /* 0x000000ebe6eb7223 */ /* 0x040fe20000010099 */
[----:B------:R-:W-:Y:S01]  /*80d0*/  FFMA.FTZ R153, R21, R157, R156 ;  /* 0x0000009d15997223 */ /* 0x000fe2000001009c */
[C---:B------:R-:W-:Y:S02]  /*80e0*/  PRMT R154, R143.reuse, 0x7632, R154 ;  /* 0x000076328f9a7816 */ /* 0x040fe4000000009a */
[----:B------:R-:W-:Y:S01]  /*80f0*/  FFMA.FTZ R231, R230, R231, R152 ;  /* 0x000000e7e6e77223 */ /* 0x000fe20000010098 */
[----:B------:R-:W-:Y:S01]  /*8100*/  FADD.FTZ R153, R20, -R153 ;  /* 0x8000009914997221 */ /* 0x000fe20000010000 */
[----:B------:R-:W-:Y:S02]  /*8110*/  SHF.L.U32 R154, R154, 0x10, RZ ;  /* 0x000000109a9a7819 */ /* 0x000fe400000006ff */
[----:B------:R-:W-:Y:S01]  /*8120*/  SHF.L.U32 R152, R143, 0x10, RZ ;  /* 0x000000108f987819 */ /* 0x000fe200000006ff */
[C---:B------:R-:W-:Y:S01]  /*8130*/  FFMA.FTZ R234, R230.reuse, R153, R155 ;  /* 0x00000099e6ea7223 */ /* 0x040fe2000001009b */
[-CC-:B------:R-:W-:Y:S01]  /*8140*/  FFMA.FTZ R155, R175, R157.reuse, R156.reuse ;  /* 0x0000009daf9b7223 */ /* 0x180fe2000001009c */
[----:B------:R-:W-:Y:S01]  /*8150*/  FFMA.FTZ R153, R25, R157, R156 ;  /* 0x0000009d19997223 */ /* 0x000fe2000001009c */
[----:B------:R-:W-:Y:S01]  /*8160*/  FFMA.FTZ R247, R230, R247, R154 ;  /* 0x000000f7e6f77223 */ /* 0x000fe2000001009a */
[C---:B------:R-:W-:Y:S01]  /*8170*/  LOP3.LUT P3, RZ, R239.reuse, 0xff, RZ, 0xc0, !PT ;  /* 0x000000ffefff7812 */ /* 0x040fe2000786c0ff */
[----:B------:R-:W-:Y:S01]  /*8180*/  FADD.FTZ R249, R176, -R155 ;  /* 0x8000009bb0f97221 */ /* 0x000fe20000010000 */
[----:B------:R-:W-:Y:S01]  /*8190*/  SHF.L.U32 R155, R142, 0x10, RZ ;  /* 0x000000108e9b7819 */ /* 0x000fe200000006ff */
[----:B------:R-:W-:Y:S01]  /*81a0*/  FADD.FTZ R153, R24, -R153 ;  /* 0x8000009918997221 */ /* 0x000fe20000010000 */
[----:B------:R-:W-:Y:S01]  /*81b0*/  ISETP.GE.U32.AND.EX P2, PT, R239, 0x1000000, PT, P2 ;  /* 0x01000000ef00780c */ /* 0x000fe20003f46120 */
[C---:B------:R-:W-:Y:S01]  /*81c0*/  FFMA.FTZ R249, R230.reuse, R249, R152 ;  /* 0x000000f9e6f97223 */ /* 0x040fe20000010098 */
[----:B------:R-:W-:Y:S01]  /*81d0*/  F2FP.BF16.F32.PACK_AB R152, R233, R234 ;  /* 0x000000eae998723e */ /* 0x000fe200000010ff */
[----:B------:R-:W-:Y:S01]  /*81e0*/  FFMA.FTZ R246, R230, R153, R155 ;  /* 0x00000099e6f67223 */ /* 0x000fe2000001009b */
[----:B0-----:R-:W-:Y:S01]  /*81f0*/  IMAD.WIDE.U32 R158, R169, 0x10, R158 ;  /* 0x00000010a99e7825 */ /* 0x001fe200078e009e */
[----:B------:R-:W-:-:S03]  /*8200*/  F2FP.BF16.F32.PACK_AB R153, R232, R231 ;  /* 0x000000e7e899723e */ /* 0x000fc600000010ff */
[-C--:B------:R-:W-:Y:S01]  /*8210*/  FMUL.FTZ R231, R231, R228.reuse ;  /* 0x000000e4e7e77220 */ /* 0x080fe20000410000 */
[----:B------:R-:W-:Y:S01]  /*8220*/  F2FP.BF16.F32.PACK_AB R155, R247, R249 ;  /* 0x000000f9f79b723e */ /* 0x000fe200000010ff */
[----:B------:R-:W-:Y:S01]  /*8230*/  FMUL.FTZ R249, R249, R228 ;  /* 0x000000e4f9f97220 */ /* 0x000fe20000410000 */
[----:B------:R-:W-:Y:S01]  /*8240*/  F2FP.BF16.F32.PACK_AB R154, R235, R246 ;  /* 0x000000f6eb9a723e */ /* 0x000fe200000010ff */
[-C--:B------:R-:W-:Y:S01]  /*8250*/  FMUL.FTZ R247, R247, R228.reuse ;  /* 0x000000e4f7f77220 */ /* 0x080fe20000410000 */
[-C--:B------:R-:W-:Y:S01]  /*8260*/  FMUL.FTZ R246, R246, R228.reuse ;  /* 0x000000e4f6f67220 */ /* 0x080fe20000410000 */
[-C--:B------:R-:W-:Y:S01]  /*8270*/  FMUL.FTZ R235, R235, R228.reuse ;  /* 0x000000e4ebeb7220 */ /* 0x080fe20000410000 */
[----:B------:R-:W-:Y:S01]  /*8280*/  FMUL.FTZ R249, R249, UR14 ;  /* 0x0000000ef9f97c20 */ /* 0x000fe20008410000 */
[----:B------:R0:W-:Y:S01]  /*8290*/  STG.E.128 desc[UR6][R158.64], R152 ;  /* 0x000000989e007986 */ /* 0x0001e2000c101d06 */
[----:B------:R-:W-:Y:S01]  /*82a0*/  FMUL.FTZ R247, R247, UR14 ;  /* 0x0000000ef7f77c20 */ /* 0x000fe20008410000 */
[----:B------:R-:W-:Y:S01]  /*82b0*/  FMUL.FTZ R246, R246, UR14 ;  /* 0x0000000ef6f67c20 */ /* 0x000fe20008410000 */
[----:B------:R-:W-:Y:S01]  /*82c0*/  FMUL.FTZ R235, R235, UR14 ;  /* 0x0000000eebeb7c20 */ /* 0x000fe20008410000 */
[----:B------:R-:W-:Y:S01]  /*82d0*/  LOP3.LUT P6, RZ, R239, 0xff00, RZ, 0xc0, !PT ;  /* 0x0000ff00efff7812 */ /* 0x000fe200078cc0ff */
[-C--:B------:R-:W-:Y:S01]  /*82e0*/  FMUL.FTZ R232, R232, R228.reuse ;  /* 0x000000e4e8e87220 */ /* 0x080fe20000410000 */
[-C--:B------:R-:W-:Y:S01]  /*82f0*/  FMUL.FTZ R234, R234, R228.reuse ;  /* 0x000000e4eaea7220 */ /* 0x080fe20000410000 */
[----:B------:R-:W-:Y:S01]  /*8300*/  FMUL.FTZ R233, R233, R228 ;  /* 0x000000e4e9e97220 */ /* 0x000fe20000410000 */
[----:B------:R-:W-:Y:S01]  /*8310*/  FSEL R235, R235, RZ, P6 ;  /* 0x000000ffebeb7208 */ /* 0x000fe20003000000 */
[----:B------:R-:W-:Y:S01]  /*8320*/  FMUL.FTZ R231, R231, UR14 ;  /* 0x0000000ee7e77c20 */ /* 0x000fe20008410000 */
[----:B------:R-:W-:Y:S01]  /*8330*/  FMUL.FTZ R232, R232, UR14 ;  /* 0x0000000ee8e87c20 */ /* 0x000fe20008410000 */
[----:B------:R-:W-:Y:S01]  /*8340*/  FMUL.FTZ R234, R234, UR14 ;  /* 0x0000000eeaea7c20 */ /* 0x000fe20008410000 */
[----:B------:R-:W-:Y:S01]  /*8350*/  FMUL.FTZ R233, R233, UR14 ;  /* 0x0000000ee9e97c20 */ /* 0x000fe20008410000 */
[----:B------:R-:W-:-:S04]  /*8360*/  LOP3.LUT P6, RZ, R238, 0xff000000, RZ, 0xc0, !PT ;  /* 0xff000000eeff7812 */ /* 0x000fc800078cc0ff */
[----:B------:R-:W-:Y:S01]  /*8370*/  FSEL R232, R232, RZ, P6 ;  /* 0x000000ffe8e87208 */ /* 0x000fe20003000000 */
[----:B0-----:R-:W0:Y:S01]  /*8380*/  LDC.64 R158, c[0x0][0x468] ;  /* 0x00011a00ff9e7b82 */ /* 0x001e220000000a00 */
[----:B------:R-:W-:Y:S02]  /*8390*/  FSEL R155, R249, RZ, P4 ;  /* 0x000000fff99b7208 */ /* 0x000fe40002000000 */
[----:B------:R-:W-:Y:S02]  /*83a0*/  FSEL R152, R247, RZ, P2 ;  /* 0x000000fff7987208 */ /* 0x000fe40001000000 */
[----:B------:R-:W-:Y:S02]  /*83b0*/  FSEL R154, R246, RZ, P3 ;  /* 0x000000fff69a7208 */ /* 0x000fe40001800000 */
[C---:B------:R-:W-:Y:S02]  /*83c0*/  LOP3.LUT P4, RZ, R238.reuse, 0xff0000, RZ, 0xc0, !PT ;  /* 0x00ff0000eeff7812 */ /* 0x040fe4000788c0ff */
[----:B------:R-:W-:-:S02]  /*83d0*/  LOP3.LUT P2, RZ, R238, 0xff, RZ, 0xc0, !PT ;  /* 0x000000ffeeff7812 */ /* 0x000fc4000784c0ff */
[----:B------:R-:W-:Y:S02]  /*83e0*/  LOP3.LUT P3, RZ, R238, 0xff00, RZ, 0xc0, !PT ;  /* 0x0000ff00eeff7812 */ /* 0x000fe4000786c0ff */
[----:B------:R-:W-:Y:S02]  /*83f0*/  F2FP.BF16.F32.PACK_AB R155, R152, R155 ;  /* 0x0000009b989b723e */ /* 0x000fe400000010ff */
[----:B------:R-:W-:Y:S02]  /*8400*/  FSEL R153, R231, RZ, P4 ;  /* 0x000000ffe7997208 */ /* 0x000fe40002000000 */
[----:B------:R-:W-:Y:S02]  /*8410*/  FSEL R152, R234, RZ, P2 ;  /* 0x000000ffea987208 */ /* 0x000fe40001000000 */
[----:B------:R-:W-:Y:S02]  /*8420*/  FSEL R233, R233, RZ, P3 ;  /* 0x000000ffe9e97208 */ /* 0x000fe40001800000 */
[----:B------:R-:W-:-:S02]  /*8430*/  F2FP.BF16.F32.PACK_AB R154, R235, R154 ;  /* 0x0000009aeb9a723e */ /* 0x000fc400000010ff */
[----:B------:R-:W-:Y:S01]  /*8440*/  F2FP.BF16.F32.PACK_AB R153, R232, R153 ;  /* 0x00000099e899723e */ /* 0x000fe200000010ff */
[----:B0-----:R-:W-:Y:S01]  /*8450*/  IMAD.WIDE.U32 R158, R169, 0x10, R158 ;  /* 0x00000010a99e7825 */ /* 0x001fe200078e009e */
[----:B------:R-:W-:Y:S02]  /*8460*/  F2FP.BF16.F32.PACK_AB R152, R233, R152 ;  /* 0x00000098e998723e */ /* 0x000fe400000010ff */
[----:B------:R-:W-:-:S03]  /*8470*/  IADD3 R169, PT, PT, R169, 0x20, RZ ;  /* 0x00000020a9a97810 */ /* 0x000fc60007ffe0ff */
[----:B------:R3:W-:Y:S04]  /*8480*/  STG.E.128 desc[UR6][R158.64], R152 ;  /* 0x000000989e007986 */ /* 0x0007e8000c101d06 */
.L_x_812:
[----:B------:R-:W-:Y:S05]  /*8490*/  BSYNC.RECONVERGENT B2 ;  /* 0x0000000000027941 */ /* 0x000fea0003800200 */
.L_x_811:
[----:B------:R-:W-:Y:S04]  /*84a0*/  BSSY.RECONVERGENT B2, `(.L_x_813) ;  /* 0x0000056000027945 */ /* 0x000fe80003800200 */
[----:B------:R-:W-:Y:S05]  /*84b0*/  @!P1 BRA `(.L_x_814) ;  /* 0x0000000400509947 */ /* 0x000fea0003800000 */
[-C--:B-123--:R-:W-:Y:S01]  /*84c0*/  FFMA.FTZ R152, R182, R157.reuse, R156 ;  /* 0x0000009db6987223 */ /* 0x08efe2000001009c */
        /* <DEDUP_REMOVED lines=64> */
[----:B------:R-:W-:Y:S01]  /*88d0*/  LOP3.LUT P3, RZ, R236, 0xff0000, RZ, 0xc0, !PT ;  /* 0x00ff0000ecff7812 */ /* 0x000fe2000786c0ff */
[----:B0-----:R-:W0:Y:S01]  /*88e0*/  LDC.64 R158, c[0x0][0x468] ;  /* 0x00011a00ff9e7b82 */ /* 0x001e220000000a00 */
[----:B------:R-:W-:-:S02]  /*88f0*/  FSEL R155, R249, RZ, P4 ;  /* 0x000000fff99b7208 */ /* 0x000fc40002000000 */
[----:B------:R-:W-:Y:S02]  /*8900*/  FSEL R152, R247, RZ, P1 ;  /* 0x000000fff7987208 */ /* 0x000fe40000800000 */
[----:B------:R-:W-:Y:S02]  /*8910*/  FSEL R154, R246, RZ, P2 ;  /* 0x000000fff69a7208 */ /* 0x000fe40001000000 */
[C---:B------:R-:W-:Y:S02]  /*8920*/  LOP3.LUT P4, RZ, R236.reuse, 0xff000000, RZ, 0xc0, !PT ;  /* 0xff000000ecff7812 */ /* 0x040fe4000788c0ff */
[C---:B------:R-:W-:Y:S02]  /*8930*/  LOP3.LUT P1, RZ, R236.reuse, 0xff, RZ, 0xc0, !PT ;  /* 0x000000ffecff7812 */ /* 0x040fe4000782c0ff */
[----:B------:R-:W-:Y:S02]  /*8940*/  LOP3.LUT P2, RZ, R236, 0xff00, RZ, 0xc0, !PT ;  /* 0x0000ff00ecff7812 */ /* 0x000fe4000784c0ff */
[----:B------:R-:W-:-:S02]  /*8950*/  F2FP.BF16.F32.PACK_AB R155, R152, R155 ;  /* 0x0000009b989b723e */ /* 0x000fc400000010ff */
[----:B------:R-:W-:Y:S02]  /*8960*/  FSEL R153, R231, RZ, P3 ;  /* 0x000000ffe7997208 */ /* 0x000fe40001800000 */
[----:B------:R-:W-:Y:S02]  /*8970*/  FSEL R232, R232, RZ, P4 ;  /* 0x000000ffe8e87208 */ /* 0x000fe40002000000 */
[----:B------:R-:W-:Y:S02]  /*8980*/  FSEL R152, R234, RZ, P1 ;  /* 0x000000ffea987208 */ /* 0x000fe40000800000 */
[----:B------:R-:W-:Y:S02]  /*8990*/  FSEL R233, R233, RZ, P2 ;  /* 0x000000ffe9e97208 */ /* 0x000fe40001000000 */
[----:B------:R-:W-:Y:S01]  /*89a0*/  F2FP.BF16.F32.PACK_AB R154, R235, R154 ;  /* 0x0000009aeb9a723e */ /* 0x000fe200000010ff */
[----:B0-----:R-:W-:Y:S01]  /*89b0*/  IMAD.WIDE.U32 R158, R169, 0x10, R158 ;  /* 0x00000010a99e7825 */ /* 0x001fe200078e009e */
[----:B------:R-:W-:-:S02]  /*89c0*/  F2FP.BF16.F32.PACK_AB R153, R232, R153 ;  /* 0x00000099e899723e */ /* 0x000fc400000010ff */
[----:B------:R-:W-:Y:S02]  /*89d0*/  F2FP.BF16.F32.PACK_AB R152, R233, R152 ;  /* 0x00000098e998723e */ /* 0x000fe400000010ff */
[----:B------:R-:W-:-:S03]  /*89e0*/  IADD3 R169, PT, PT, R169, 0x20, RZ ;  /* 0x00000020a9a97810 */ /* 0x000fc60007ffe0ff */
[----:B------:R4:W-:Y:S04]  /*89f0*/  STG.E.128 desc[UR6][R158.64], R152 ;  /* 0x000000989e007986 */ /* 0x0009e8000c101d06 */
.L_x_814:
[----:B------:R-:W-:Y:S05]  /*8a00*/  BSYNC.RECONVERGENT B2 ;  /* 0x0000000000027941 */ /* 0x000fea0003800200 */
.L_x_813:
[----:B------:R-:W-:Y:S05]  /*8a10*/  @!P0 BRA `(.L_x_789) ;  /* 0x00000004004c8947 */ /* 0x000fea0003800000 */
[----:B-1234-:R-:W-:Y:S01]  /*8a20*/  PRMT R154, R148, 0x7632, R154 ;  /* 0x00007632949a7816 */ /* 0x01efe2000000009a */
[-CC-:B0-----:R-:W-:Y:S01]  /*8a30*/  FFMA.FTZ R158, R196, R157.reuse, R156.reuse ;  /* 0x0000009dc49e7223 */ /* 0x181fe2000001009c */
[-CC-:B------:R-:W-:Y:S01]  /*8a40*/  FFMA.FTZ R234, R220, R157.reuse, R156.reuse ;  /* 0x0000009ddcea7223 */ /* 0x180fe2000001009c */
[-CC-:B------:R-:W-:Y:S01]  /*8a50*/  FFMA.FTZ R249, R197, R157.reuse, R156.reuse ;  /* 0x0000009dc5f97223 */ /* 0x180fe2000001009c */
[-CC-:B------:R-:W-:Y:S01]  /*8a60*/  FFMA.FTZ R247, R195, R157.reuse, R156.reuse ;  /* 0x0000009dc3f77223 */ /* 0x180fe2000001009c */
[-CC-:B------:R-:W-:Y:S01]  /*8a70*/  FFMA.FTZ R232, R208, R157.reuse, R156.reuse ;  /* 0x0000009dd0e87223 */ /* 0x180fe2000001009c */
[-CC-:B------:R-:W-:Y:S01]  /*8a80*/  FFMA.FTZ R153, R193, R157.reuse, R156.reuse ;  /* 0x0000009dc1997223 */ /* 0x180fe2000001009c */
[-CC-:B------:R-:W-:Y:S01]  /*8a90*/  FFMA.FTZ R152, R222, R157.reuse, R156.reuse ;  /* 0x0000009dde987223 */ /* 0x180fe2000001009c */
[--C-:B------:R-:W-:Y:S01]  /*8aa0*/  FFMA.FTZ R155, R191, R157, R156.reuse ;  /* 0x0000009dbf9b7223 */ /* 0x100fe2000001009c */
[----:B------:R-:W-:Y:S01]  /*8ab0*/  PRMT R156, R151, 0x7632, R156 ;  /* 0x00007632979c7816 */ /* 0x000fe2000000009c */
[----:B------:R-:W-:Y:S01]  /*8ac0*/  FADD.FTZ R233, R203, -R158 ;  /* 0x8000009ecbe97221 */ /* 0x000fe20000010000 */
[----:B------:R-:W-:Y:S01]  /*8ad0*/  SHF.L.U32 R154, R154, 0x10, RZ ;  /* 0x000000109a9a7819 */ /* 0x000fe200000006ff */
[----:B------:R-:W-:Y:S01]  /*8ae0*/  FADD.FTZ R235, R219, -R234 ;  /* 0x800000eadbeb7221 */ /* 0x000fe20000010000 */
[----:B------:R-:W-:Y:S01]  /*8af0*/  SHF.L.U32 R157, R156, 0x10, RZ ;  /* 0x000000109c9d7819 */ /* 0x000fe200000006ff */
[----:B------:R-:W-:Y:S01]  /*8b00*/  FADD.FTZ R159, R201, -R232 ;  /* 0x800000e8c99f7221 */ /* 0x000fe20000010000 */
[----:B------:R-:W-:Y:S01]  /*8b10*/  PRMT R156, R150, 0x7632, R156 ;  /* 0x00007632969c7816 */ /* 0x000fe2000000009c */
[C-C-:B-----5:R-:W-:Y:S01]  /*8b20*/  FFMA.FTZ R233, R230.reuse, R233, R154.reuse ;  /* 0x000000e9e6e97223 */ /* 0x160fe2000001009a */
[----:B------:R-:W-:Y:S01]  /*8b30*/  PRMT R154, R149, 0x7632, R154 ;  /* 0x00007632959a7816 */ /* 0x000fe2000000009a */
[----:B------:R-:W-:Y:S01]  /*8b40*/  FFMA.FTZ R235, R230, R235, R157 ;  /* 0x000000ebe6eb7223 */ /* 0x000fe2000001009d */
[----:B------:R-:W-:Y:S01]  /*8b50*/  SHF.L.U32 R156, R156, 0x10, RZ ;  /* 0x000000109c9c7819 */ /* 0x000fe200000006ff */
[----:B------:R-:W-:Y:S01]  /*8b60*/  FADD.FTZ R231, R221, -R152 ;  /* 0x80000098dde77221 */ /* 0x000fe20000010000 */
[----:B------:R-:W-:Y:S01]  /*8b70*/  SHF.L.U32 R157, R154, 0x10, RZ ;  /* 0x000000109a9d7819 */ /* 0x000fe200000006ff */
[----:B------:R-:W-:Y:S01]  /*8b80*/  FADD.FTZ R251, R190, -R247 ;  /* 0x800000f7befb7221 */ /* 0x000fe20000010000 */
[----:B------:R-:W-:Y:S01]  /*8b90*/  SHF.L.U32 R247, R148, 0x10, RZ ;  /* 0x0000001094f77819 */ /* 0x000fe200000006ff */
[----:B------:R-:W-:Y:S01]  /*8ba0*/  FFMA.FTZ R231, R230, R231, R156 ;  /* 0x000000e7e6e77223 */ /* 0x000fe2000001009c */
[----:B------:R-:W-:Y:S01]  /*8bb0*/  FADD.FTZ R249, R192, -R249 ;  /* 0x800000f9c0f97221 */ /* 0x000fe20000010000 */
[C---:B------:R-:W-:Y:S01]  /*8bc0*/  FFMA.FTZ R159, R230.reuse, R159, R157 ;  /* 0x0000009fe69f7223 */ /* 0x040fe2000001009d */
[----:B------:R-:W-:Y:S01]  /*8bd0*/  SHF.L.U32 R158, R149, 0x10, RZ ;  /* 0x00000010959e7819 */ /* 0x000fe200000006ff */
[----:B------:R-:W0:Y:S01]  /*8be0*/  LDC.64 R156, c[0x0][0x478] ;  /* 0x00011e00ff9c7b82 */ /* 0x000e220000000a00 */
[----:B------:R-:W-:Y:S01]  /*8bf0*/  FFMA.FTZ R232, R230, R249, R247 ;  /* 0x000000f9e6e87223 */ /* 0x000fe200000100f7 */
[----:B------:R-:W-:Y:S01]  /*8c00*/  FADD.FTZ R247, R194, -R155 ;  /* 0x8000009bc2f77221 */ /* 0x000fe20000010000 */
[----:B------:R-:W-:Y:S01]  /*8c10*/  SHF.L.U32 R155, R150, 0x10, RZ ;  /* 0x00000010969b7819 */ /* 0x000fe200000006ff */
[----:B------:R-:W-:Y:S01]  /*8c20*/  FADD.FTZ R153, R188, -R153 ;  /* 0x80000099bc997221 */ /* 0x000fe20000010000 */
[----:B------:R-:W-:Y:S01]  /*8c30*/  SHF.L.U32 R152, R151, 0x10, RZ ;  /* 0x0000001097987819 */ /* 0x000fe200000006ff */
[----:B------:R-:W-:Y:S01]  /*8c40*/  FFMA.FTZ R158, R230, R251, R158 ;  /* 0x000000fbe69e7223 */ /* 0x000fe2000001009e */
[----:B------:R-:W-:Y:S01]  /*8c50*/  ISETP.GE.U32.AND P0, PT, R240, RZ, PT ;  /* 0x000000fff000720c */ /* 0x000fe20003f06070 */
[C---:B------:R-:W-:Y:S01]  /*8c60*/  FFMA.FTZ R234, R230.reuse, R153, R155 ;  /* 0x00000099e6ea7223 */ /* 0x040fe2000001009b */
[----:B------:R-:W-:Y:S01]  /*8c70*/  LOP3.LUT P1, RZ, R241, 0xff0000, RZ, 0xc0, !PT ;  /* 0x00ff0000f1ff7812 */ /* 0x000fe2000782c0ff */
[----:B------:R-:W-:Y:S01]  /*8c80*/  FFMA.FTZ R247, R230, R247, R152 ;  /* 0x000000f7e6f77223 */ /* 0x000fe20000010098 */
[----:B------:R-:W-:Y:S01]  /*8c90*/  F2FP.BF16.F32.PACK_AB R152, R233, R232 ;  /* 0x000000e8e998723e */ /* 0x000fe200000010ff */
[----:B------:R-:W-:Y:S01]  /*8ca0*/  FMUL.FTZ R232, R232, R228 ;  /* 0x000000e4e8e87220 */ /* 0x000fe20000410000 */
[----:B------:R-:W-:Y:S01]  /*8cb0*/  F2FP.BF16.F32.PACK_AB R153, R159, R158 ;  /* 0x0000009e9f99723e */ /* 0x000fe200000010ff */
[----:B------:R-:W-:Y:S01]  /*8cc0*/  FMUL.FTZ R233, R233, R228 ;  /* 0x000000e4e9e97220 */ /* 0x000fe20000410000 */
[----:B------:R-:W-:Y:S01]  /*8cd0*/  F2FP.BF16.F32.PACK_AB R154, R231, R234 ;  /* 0x000000eae79a723e */ /* 0x000fe200000010ff */
[-C--:B------:R-:W-:Y:S01]  /*8ce0*/  FMUL.FTZ R158, R158, R228.reuse ;  /* 0x000000e49e9e7220 */ /* 0x080fe20000410000 */
[----:B------:R-:W-:Y:S01]  /*8cf0*/  F2FP.BF16.F32.PACK_AB R155, R235, R247 ;  /* 0x000000f7eb9b723e */ /* 0x000fe200000010ff */
[-C--:B------:R-:W-:Y:S01]  /*8d00*/  FMUL.FTZ R247, R247, R228.reuse ;  /* 0x000000e4f7f77220 */ /* 0x080fe20000410000 */
[-C--:B------:R-:W-:Y:S01]  /*8d10*/  FMUL.FTZ R235, R235, R228.reuse ;  /* 0x000000e4ebeb7220 */ /* 0x080fe20000410000 */
[-C--:B------:R-:W-:Y:S01]  /*8d20*/  FMUL.FTZ R159, R159, R228.reuse ;  /* 0x000000e49f9f7220 */ /* 0x080fe20000410000 */
[----:B------:R-:W-:Y:S01]  /*8d30*/  FMUL.FTZ R234, R234, R228 ;  /* 0x000000e4eaea7220 */ /* 0x000fe20000410000 */
[----:B------:R-:W-:Y:S01]  /*8d40*/  FMUL.FTZ R247, R247, UR14 ;  /* 0x0000000ef7f77c20 */ /* 0x000fe20008410000 */
[----:B------:R-:W-:Y:S01]  /*8d50*/  FMUL.FTZ R235, R235, UR14 ;  /* 0x0000000eebeb7c20 */ /* 0x000fe20008410000 */
[----:B0-----:R-:W-:Y:S01]  /*8d60*/  IMAD.WIDE.U32 R156, R169, 0x10, R156 ;  /* 0x00000010a99c7825 */ /* 0x001fe200078e009c */
[----:B------:R-:W-:-:S03]  /*8d70*/  ISETP.GE.U32.AND.EX P0, PT, R241, 0x1000000, PT, P0 ;  /* 0x01000000f100780c */ /* 0x000fc60003f06100 */
[----:B------:R-:W-:Y:S01]  /*8d80*/  FMUL.FTZ R228, R231, R228 ;  /* 0x000000e4e7e47220 */ /* 0x000fe20000410000 */
[----:B------:R-:W-:Y:S01]  /*8d90*/  FMUL.FTZ R234, R234, UR14 ;  /* 0x0000000eeaea7c20 */ /* 0x000fe20008410000 */
[----:B------:R-:W-:Y:S01]  /*8da0*/  FMUL.FTZ R158, R158, UR14 ;  /* 0x0000000e9e9e7c20 */ /* 0x000fe20008410000 */
[----:B------:R0:W-:Y:S01]  /*8db0*/  STG.E.128 desc[UR6][R156.64], R152 ;  /* 0x000000989c007986 */ /* 0x0001e2000c101d06 */
[----:B------:R-:W-:Y:S01]  /*8dc0*/  FMUL.FTZ R228, R228, UR14 ;  /* 0x0000000ee4e47c20 */ /* 0x000fe20008410000 */
[----:B------:R-:W-:Y:S01]  /*8dd0*/  LOP3.LUT P2, RZ, R240, 0xff0000, RZ, 0xc0, !PT ;  /* 0x00ff0000f0ff7812 */ /* 0x000fe2000784c0ff */
[----:B------:R-:W-:Y:S01]  /*8de0*/  FMUL.FTZ R159, R159, UR14 ;  /* 0x0000000e9f9f7c20 */ /* 0x000fe20008410000 */
[----:B------:R-:W-:Y:S01]  /*8df0*/  FMUL.FTZ R232, R232, UR14 ;  /* 0x0000000ee8e87c20 */ /* 0x000fe20008410000 */
[----:B------:R-:W-:Y:S01]  /*8e00*/  FMUL.FTZ R233, R233, UR14 ;  /* 0x0000000ee9e97c20 */ /* 0x000fe20008410000 */
[----:B------:R-:W-:Y:S01]  /*8e10*/  LOP3.LUT P3, RZ, R240, 0xff000000, RZ, 0xc0, !PT ;  /* 0xff000000f0ff7812 */ /* 0x000fe2000786c0ff */
[----:B0-----:R-:W0:Y:S01]  /*8e20*/  LDC.64 R156, c[0x0][0x468] ;  /* 0x00011a00ff9c7b82 */ /* 0x001e220000000a00 */
[----:B------:R-:W-:-:S02]  /*8e30*/  FSEL R155, R247, RZ, P1 ;  /* 0x000000fff79b7208 */ /* 0x000fc40000800000 */
[----:B------:R-:W-:Y:S02]  /*8e40*/  FSEL R152, R235, RZ, P0 ;  /* 0x000000ffeb987208 */ /* 0x000fe40000000000 */
[C---:B------:R-:W-:Y:S02]  /*8e50*/  LOP3.LUT P0, RZ, R241.reuse, 0xff, RZ, 0xc0, !PT ;  /* 0x000000fff1ff7812 */ /* 0x040fe4000780c0ff */
[----:B------:R-:W-:Y:S02]  /*8e60*/  LOP3.LUT P1, RZ, R241, 0xff00, RZ, 0xc0, !PT ;  /* 0x0000ff00f1ff7812 */ /* 0x000fe4000782c0ff */
[----:B------:R-:W-:Y:S02]  /*8e70*/  FSEL R154, R234, RZ, P0 ;  /* 0x000000ffea9a7208 */ /* 0x000fe40000000000 */
[----:B------:R-:W-:Y:S02]  /*8e80*/  FSEL R153, R228, RZ, P1 ;  /* 0x000000ffe4997208 */ /* 0x000fe40000800000 */
        /* <DEDUP_REMOVED lines=10> */
[----:B------:R-:W-:-:S05]  /*8f30*/  F2FP.BF16.F32.PACK_AB R152, R233, R152 ;  /* 0x00000098e998723e */ /* 0x000fca00000010ff */
[----:B------:R0:W-:Y:S02]  /*8f40*/  STG.E.128 desc[UR6][R156.64], R152 ;  /* 0x000000989c007986 */ /* 0x0001e4000c101d06 */
.L_x_789:
[----:B------:R-:W-:Y:S05]  /*8f50*/  BSYNC.RECONVERGENT B1 ;  /* 0x0000000000017941 */ /* 0x000fea0003800200 */
.L_x_778:
[----:B01234-:R-:W0:Y:S02]  /*8f60*/  LDC.64 R152, c[0x0][0x380] ;  /* 0x0000e000ff987b82 */ /* 0x01fe240000000a00 */
[----:B0-----:R-:W-:-:S04]  /*8f70*/  LEA R171, R152, R171, 0x2 ;  /* 0x000000ab98ab7211 */ /* 0x001fc800078e10ff */
[----:B------:R-:W-:-:S13]  /*8f80*/  ISETP.GE.AND P0, PT, R171, R153, PT ;  /* 0x00000099ab00720c */ /* 0x000fda0003f06270 */
[----:B------:R-:W-:Y:S05]  /*8f90*/  @!P0 BRA `(.L_x_815) ;  /* 0xffffff7800608947 */ /* 0x000fea000383ffff */
.L_x_766:
[----:B------:R-:W-:Y:S05]  /*8fa0*/  BSYNC B0 ;  /* 0x0000000000007941 */ /* 0x000fea0003800000 */
.L_x_765:
[----:B------:R-:W0:Y:S01]  /*8fb0*/  S2R R3, SR_CgaCtaId ;  /* 0x0000000000037919 */ /* 0x000e220000008800 */
[----:B------:R-:W-:Y:S01]  /*8fc0*/  SHF.R.U32.HI R5, RZ, 0x5, R168 ;  /* 0x00000005ff057819 */ /* 0x000fe200000116a8 */
[----:B------:R-:W-:Y:S05]  /*8fd0*/  WARPSYNC.ALL ;  /* 0x0000000000007948 */ /* 0x000fea0003800000 */
[----:B------:R-:W-:Y:S01]  /*8fe0*/  MOV R2, 0x400 ;  /* 0x0000040000027802 */ /* 0x000fe20000000f00 */
[----:B------:R-:W-:Y:S01]  /*8ff0*/  IMAD R172, R5, 0xa0, R172 ;  /* 0x000000a005ac7824 */ /* 0x000fe200078e02ac */
[----:B------:R-:W1:Y:S01]  /*9000*/  S2UR UR4, SR_CTAID.X ;  /* 0x00000000000479c3 */ /* 0x000e620000002500 */
[----:B------:R-:W2:Y:S01]  /*9010*/  LDCU.128 UR16, c[0x0][0x440] ;  /* 0x00008800ff1077ac */ /* 0x000ea20008000c00 */
[----:B-----5:R-:W-:-:S04]  /*9020*/  LOP3.LUT R53, R168, 0x7f, RZ, 0x3c, !PT ;  /* 0x0000007fa8357812 */ /* 0x020fc800078e3cff */
[----:B------:R-:W-:-:S04]  /*9030*/  IADD3 R53, PT, PT, R53, R0, RZ ;  /* 0x0000000035357210 */ /* 0x000fc80007ffe0ff */
[C---:B------:R-:W-:Y:S02]  /*9040*/  ISETP.GE.U32.AND P5, PT, R53.reuse, 0x180, PT ;  /* 0x000001803500780c */ /* 0x040fe40003fa6070 */
[----:B------:R-:W-:Y:S02]  /*9050*/  ISETP.GE.U32.AND P4, PT, R53, 0x280, PT ;  /* 0x000002803500780c */ /* 0x000fe40003f86070 */
[----:B0-----:R-:W-:Y:S01]  /*9060*/  LEA R3, R3, R2, 0x18 ;  /* 0x0000000203037211 */ /* 0x001fe200078ec0ff */
[----:B-1----:R-:W-:-:S03]  /*9070*/  IMAD R55, R0, UR4, RZ ;  /* 0x0000000400377c24 */ /* 0x002fc6000f8e02ff */
[-C--:B------:R-:W-:Y:S02]  /*9080*/  LEA R172, R172, R3.reuse, 0x5 ;  /* 0x00000003acac7211 */ /* 0x080fe400078e28ff */
[----:B------:R-:W-:Y:S02]  /*9090*/  LEA R6, R168, R3, 0x2 ;  /* 0x00000003a8067211 */ /* 0x000fe400078e10ff */
[----:B------:R-:W-:Y:S01]  /*90a0*/  IADD3 R55, P0, PT, R55, R168, RZ ;  /* 0x000000a837377210 */ /* 0x000fe20007f1e0ff */
[----:B------:R-:W-:Y:S03]  /*90b0*/  STS.128 [R172], R96 ;  /* 0x00000060ac007388 */ /* 0x000fe60000000c00 */
[----:B------:R-:W-:Y:S01]  /*90c0*/  IADD3.X R56, PT, PT, RZ, RZ, RZ, P0, !PT ;  /* 0x000000ffff387210 */ /* 0x000fe200007fe4ff */
[----:B------:R-:W-:Y:S03]  /*90d0*/  STS.128 [R172+0x10], R100 ;  /* 0x00001064ac007388 */ /* 0x000fe60000000c00 */
[C---:B------:R-:W-:Y:S01]  /*90e0*/  SHF.L.U64.HI R56, R55.reuse, 0x2, R56 ;  /* 0x0000000237387819 */ /* 0x040fe20000010238 */
[----:B------:R-:W-:Y:S01]  /*90f0*/  STS.128 [R172+0x400], R36 ;  /* 0x00040024ac007388 */ /* 0x000fe20000000c00 */
[----:B------:R-:W-:-:S03]  /*9100*/  SHF.L.U32 R55, R55, 0x2, RZ ;  /* 0x0000000237377819 */ /* 0x000fc600000006ff */
[----:B------:R-:W-:Y:S01]  /*9110*/  STS.128 [R172+0x410], R136 ;  /* 0x00041088ac007388 */ /* 0x000fe20000000c00 */
[C---:B--2---:R-:W-:Y:S02]  /*9120*/  IADD3 R57, P0, PT, R55.reuse, UR18, RZ ;  /* 0x0000001237397c10 */ /* 0x044fe4000ff1e0ff */
[----:B------:R-:W-:Y:S01]  /*9130*/  IADD3 R55, P1, PT, R55, UR16, RZ ;  /* 0x0000001037377c10 */ /* 0x000fe2000ff3e0ff */
[----:B------:R-:W-:Y:S01]  /*9140*/  STS.128 [R172+0x800], R108 ;  /* 0x0008006cac007388 */ /* 0x000fe20000000c00 */
[C---:B------:R-:W-:Y:S02]  /*9150*/  IADD3.X R58, PT, PT, R56.reuse, UR19, RZ, P0, !PT ;  /* 0x00000013383a7c10 */ /* 0x040fe400087fe4ff */
[C---:B------:R-:W-:Y:S01]  /*9160*/  ISETP.GE.U32.AND P0, PT, R53.reuse, 0x80, PT ;  /* 0x000000803500780c */ /* 0x040fe20003f06070 */
[----:B------:R-:W-:Y:S01]  /*9170*/  STS.128 [R172+0x810], R112 ;  /* 0x00081070ac007388 */ /* 0x000fe20000000c00 */
[----:B------:R-:W-:Y:S02]  /*9180*/  IADD3.X R56, PT, PT, R56, UR17, RZ, P1, !PT ;  /* 0x0000001138387c10 */ /* 0x000fe40008ffe4ff */
[----:B------:R-:W-:Y:S01]  /*9190*/  ISETP.GE.U32.AND P1, PT, R53, 0x100, PT ;  /* 0x000001003500780c */ /* 0x000fe20003f26070 */
        /* <DEDUP_REMOVED lines=120> */
[----:B------:R-:W2:Y:S01]  /*9920*/  LDS R25, [R6+0x1c00] ;  /* 0x001c000006197984 */ /* 0x000ea20000000800 */
[----:B------:R-:W-:-:S03]  /*9930*/  FADD.FTZ R33, RZ, R33 ;  /* 0x00000021ff217221 */ /* 0x000fc60000010000 */
[----:B------:R3:W-:Y:S01]  /*9940*/  @P0 STG.E desc[UR6][R2.64], R47 ;  /* 0x0000002f02000986 */ /* 0x0007e2000c101906 */
[----:B------:R-:W-:-:S03]  /*9950*/  FADD.FTZ R32, R32, R35 ;  /* 0x0000002320207221 */ /* 0x000fc60000010000 */
[----:B------:R-:W-:Y:S01]  /*9960*/  LDS R18, [R6+0x1e00] ;  /* 0x001e000006127984 */ /* 0x000fe20000000800 */
[----:B------:R-:W-:-:S03]  /*9970*/  FADD.FTZ R33, R33, R34 ;  /* 0x0000002221217221 */ /* 0x000fc60000010000 */
[----:B------:R-:W4:Y:S01]  /*9980*/  LDS R35, [R6+0x3000] ;  /* 0x0030000006237984 */ /* 0x000f220000000800 */
[----:B------:R-:W-:Y:S01]  /*9990*/  FADD.FTZ R32, R32, R49 ;  /* 0x0000003120207221 */ /* 0x000fe20000010000 */
[----:B---3--:R-:W-:Y:S02]  /*99a0*/  @P0 MOV R2, R55 ;  /* 0x0000003700020202 */ /* 0x008fe40000000f00 */
[----:B------:R-:W-:Y:S01]  /*99b0*/  LDS R20, [R6+0x3200] ;  /* 0x0032000006147984 */ /* 0x000fe20000000800 */
[-C--:B------:R-:W-:Y:S01]  /*99c0*/  @P0 MOV R3, R56.reuse ;  /* 0x0000003800030202 */ /* 0x080fe20000000f00 */
[----:B------:R-:W-:Y:S01]  /*99d0*/  FADD.FTZ R33, R33, R52 ;  /* 0x0000003421217221 */ /* 0x000fe20000010000 */
[----:B------:R-:W-:Y:S01]  /*99e0*/  @P0 IADD3 R55, P3, PT, R55, 0x200, RZ ;  /* 0x0000020037370810 */ /* 0x000fe20007f7e0ff */
[----:B------:R-:W-:Y:S01]  /*99f0*/  LDS R22, [R6+0x4600] ;  /* 0x0046000006167984 */ /* 0x000fe20000000800 */
[----:B------:R-:W-:Y:S02]  /*9a00*/  FADD.FTZ R51, R32, R51 ;  /* 0x0000003320337221 */ /* 0x000fe40000010000 */
[----:B------:R-:W-:Y:S01]  /*9a10*/  @P0 IADD3.X R56, PT, PT, RZ, R56, RZ, P3, !PT ;  /* 0x00000038ff380210 */ /* 0x000fe20001ffe4ff */
[----:B------:R3:W-:Y:S01]  /*9a20*/  @P0 STG.E desc[UR6][R2.64], R37 ;  /* 0x0000002502000986 */ /* 0x0007e2000c101906 */
[----:B------:R-:W-:Y:S01]  /*9a30*/  @P1 MOV R4, R55 ;  /* 0x0000003700041202 */ /* 0x000fe20000000f00 */
[----:B0-----:R-:W-:Y:S01]  /*9a40*/  FADD.FTZ R33, R33, R0 ;  /* 0x0000000021217221 */ /* 0x001fe20000010000 */
[----:B------:R-:W-:Y:S01]  /*9a50*/  @P1 MOV R5, R56 ;  /* 0x0000003800051202 */ /* 0x000fe20000000f00 */
[----:B------:R-:W0:Y:S01]  /*9a60*/  LDS R0, [R6+0x600] ;  /* 0x0006000006007984 */ /* 0x000e220000000800 */
[----:B------:R-:W-:-:S02]  /*9a70*/  @P1 IADD3 R55, P2, PT, R55, 0x200, RZ ;  /* 0x0000020037371810 */ /* 0x000fc40007f5e0ff */
[C---:B------:R-:W-:Y:S01]  /*9a80*/  ISETP.GE.U32.AND P3, PT, R53.reuse, 0x300, PT ;  /* 0x000003003500780c */ /* 0x040fe20003f66070 */
[----:B------:R-:W-:Y:S01]  /*9a90*/  LDS R37, [R6+0x4200] ;  /* 0x0042000006257984 */ /* 0x000fe20000000800 */
[----:B------:R-:W-:Y:S01]  /*9aa0*/  @P1 IADD3.X R56, PT, PT, RZ, R56, RZ, P2, !PT ;  /* 0x00000038ff381210 */ /* 0x000fe200017fe4ff */
[----:B-1----:R-:W-:Y:S01]  /*9ab0*/  FADD.FTZ R14, RZ, R14 ;  /* 0x0000000eff0e7221 */ /* 0x002fe20000010000 */
[----:B------:R-:W-:Y:S01]  /*9ac0*/  ISETP.GE.U32.AND P2, PT, R53, 0x380, PT ;  /* 0x000003803500780c */ /* 0x000fe20003f46070 */
[----:B------:R-:W1:Y:S01]  /*9ad0*/  LDS R16, [R6+0xc00] ;  /* 0x000c000006107984 */ /* 0x000e620000000800 */
[----:B---3--:R-:W-:Y:S02]  /*9ae0*/  @P1 MOV R2, R57 ;  /* 0x0000003900021202 */ /* 0x008fe40000000f00 */
[----:B------:R-:W-:Y:S01]  /*9af0*/  @P1 IADD3 R57, P0, PT, R57, 0x200, RZ ;  /* 0x0000020039391810 */ /* 0x000fe20007f1e0ff */
[----:B------:R-:W3:Y:S01]  /*9b00*/  LDS R17, [R6+0x2000] ;  /* 0x0020000006117984 */ /* 0x000ee20000000800 */
[-C--:B------:R-:W-:Y:S01]  /*9b10*/  @P1 MOV R3, R58.reuse ;  /* 0x0000003a00031202 */ /* 0x080fe20000000f00 */
[----:B--2---:R-:W-:Y:S01]  /*9b20*/  FADD.FTZ R14, R14, R25 ;  /* 0x000000190e0e7221 */ /* 0x004fe20000010000 */
[----:B------:R-:W-:Y:S01]  /*9b30*/  @P1 IADD3.X R58, PT, PT, RZ, R58, RZ, P0, !PT ;  /* 0x0000003aff3a1210 */ /* 0x000fe200007fe4ff */
[----:B------:R-:W-:Y:S01]  /*9b40*/  LDS R29, [R6+0x4800] ;  /* 0x00480000061d7984 */ /* 0x000fe20000000800 */
[----:B------:R-:W-:-:S03]  /*9b50*/  ISETP.GE.U32.AND P0, PT, R53, 0x200, PT ;  /* 0x000002003500780c */ /* 0x000fc60003f06070 */
[----:B------:R2:W-:Y:S01]  /*9b60*/  @P1 STG.E desc[UR6][R2.64], R51 ;  /* 0x0000003302001986 */ /* 0x0005e2000c101906 */
[----:B----4-:R-:W-:-:S03]  /*9b70*/  FADD.FTZ R14, R14, R35 ;  /* 0x000000230e0e7221 */ /* 0x010fc60000010000 */
[----:B------:R-:W-:Y:S04]  /*9b80*/  @P1 STG.E desc[UR6][R4.64], R15 ;  /* 0x0000000f04001986 */ /* 0x000fe8000c101906 */
[----:B------:R-:W4:Y:S01]  /*9b90*/  LDS R15, [R6+0xa00] ;  /* 0x000a0000060f7984 */ /* 0x000f220000000800 */
[----:B--2---:R-:W-:-:S03]  /*9ba0*/  @P5 MOV R2, R57 ;  /* 0x0000003900025202 */ /* 0x004fc60000000f00 */
[----:B------:R-:W-:Y:S01]  /*9bb0*/  LDS R19, [R6+0x2200] ;  /* 0x0022000006137984 */ /* 0x000fe20000000800 */
[----:B------:R-:W-:Y:S02]  /*9bc0*/  @P5 MOV R3, R58 ;  /* 0x0000003a00035202 */ /* 0x000fe40000000f00 */
[----:B------:R-:W-:Y:S01]  /*9bd0*/  @P5 IADD3 R57, P1, PT, R57, 0x200, RZ ;  /* 0x0000020039395810 */ /* 0x000fe20007f3e0ff */
[----:B------:R-:W2:Y:S01]  /*9be0*/  LDS R8, [R6+0x1000] ;  /* 0x0010000006087984 */ /* 0x000ea20000000800 */
[----:B0-----:R-:W-:-:S03]  /*9bf0*/  FADD.FTZ R0, RZ, R0 ;  /* 0x00000000ff007221 */ /* 0x001fc60000010000 */
[----:B------:R0:W-:Y:S01]  /*9c00*/  @P5 STG.E desc[UR6][R2.64], R33 ;  /* 0x0000002102005986 */ /* 0x0001e2000c101906 */
[----:B------:R-:W-:Y:S01]  /*9c10*/  @P5 IADD3.X R58, PT, PT, RZ, R58, RZ, P1, !PT ;  /* 0x0000003aff3a5210 */ /* 0x000fe20000ffe4ff */
[----:B------:R-:W-:Y:S02]  /*9c20*/  FADD.FTZ R0, R0, R23 ;  /* 0x0000001700007221 */ /* 0x000fe40000010000 */
[----:B------:R-:W2:Y:S01]  /*9c30*/  LDS R33, [R6+0x2e00] ;  /* 0x002e000006217984 */ /* 0x000ea20000000800 */
[----:B------:R-:W-:Y:S01]  /*9c40*/  ISETP.GE.U32.AND P1, PT, R53, 0x400, PT ;  /* 0x000004003500780c */ /* 0x000fe20003f26070 */
[----:B-1----:R-:W-:Y:S02]  /*9c50*/  FADD.FTZ R16, RZ, R16 ;  /* 0x00000010ff107221 */ /* 0x002fe40000010000 */
[----:B------:R-:W1:Y:S02]  /*9c60*/  LDS R23, [R6+0x3400] ;  /* 0x0034000006177984 */ /* 0x000e640000000800 */
[----:B---3--:R-:W-:Y:S01]  /*9c70*/  FADD.FTZ R16, R16, R17 ;  /* 0x0000001110107221 */ /* 0x008fe20000010000 */
[----:B0-----:R-:W-:Y:S01]  /*9c80*/  @P5 MOV R2, R55 ;  /* 0x0000003700025202 */ /* 0x001fe20000000f00 */
[----:B------:R-:W-:Y:S01]  /*9c90*/  LDS R25, [R6+0x3600] ;  /* 0x0036000006197984 */ /* 0x000fe20000000800 */
[----:B------:R-:W-:-:S02]  /*9ca0*/  @P5 MOV R3, R56 ;  /* 0x0000003800035202 */ /* 0x000fc40000000f00 */
[----:B------:R-:W-:Y:S01]  /*9cb0*/  @P5 IADD3 R55, P6, PT, R55, 0x200, RZ ;  /* 0x0000020037375810 */ /* 0x000fe20007fde0ff */
[----:B------:R-:W0:Y:S03]  /*9cc0*/  LDS R21, [R6+0x2400] ;  /* 0x0024000006157984 */ /* 0x000e260000000800 */
[----:B------:R-:W-:Y:S01]  /*9cd0*/  @P5 IADD3.X R56, PT, PT, RZ, R56, RZ, P6, !PT ;  /* 0x00000038ff385210 */ /* 0x000fe200037fe4ff */
[----:B------:R3:W-:Y:S01]  /*9ce0*/  @P5 STG.E desc[UR6][R2.64], R39 ;  /* 0x0000002702005986 */ /* 0x0007e2000c101906 */
[----:B------:R-:W-:Y:S02]  /*9cf0*/  @P0 MOV R4, R55 ;  /* 0x0000003700040202 */ /* 0x000fe40000000f00 */
[----:B------:R-:W-:Y:S01]  /*9d00*/  @P0 MOV R5, R56 ;  /* 0x0000003800050202 */ /* 0x000fe20000000f00 */
[----:B------:R-:W0:Y:S01]  /*9d10*/  LDS R39, [R6+0x4400] ;  /* 0x0044000006277984 */ /* 0x000e220000000800 */
[----:B------:R-:W-:Y:S01]  /*9d20*/  ISETP.GE.U32.AND P5, PT, R53, 0x480, PT ;  /* 0x000004803500780c */ /* 0x000fe20003fa6070 */
[----:B----4-:R-:W-:-:S02]  /*9d30*/  FADD.FTZ R15, RZ, R15 ;  /* 0x0000000fff0f7221 */ /* 0x010fc40000010000 */
[----:B------:R-:W-:Y:S02]  /*9d40*/  LDS R31, [R6+0x4a00] ;  /* 0x004a0000061f7984 */ /* 0x000fe40000000800 */
[----:B------:R-:W-:Y:S01]  /*9d50*/  FADD.FTZ R15, R15, R18 ;  /* 0x000000120f0f7221 */ /* 0x000fe20000010000 */
[----:B---3--:R-:W-:Y:S01]  /*9d60*/  @P0 MOV R2, R57 ;  /* 0x0000003900020202 */ /* 0x008fe20000000f00 */
[----:B------:R-:W3:Y:S01]  /*9d70*/  LDS R27, [R6+0x3800] ;  /* 0x00380000061b7984 */ /* 0x000ee20000000800 */
[----:B------:R-:W-:Y:S01]  /*9d80*/  @P0 IADD3 R57, P6, PT, R57, 0x200, RZ ;  /* 0x0000020039390810 */ /* 0x000fe20007fde0ff */
[----:B------:R-:W-:Y:S01]  /*9d90*/  FADD.FTZ R15, R15, R20 ;  /* 0x000000140f0f7221 */ /* 0x000fe20000010000 */
[-C--:B------:R-:W-:Y:S01]  /*9da0*/  @P0 MOV R3, R58.reuse ;  /* 0x0000003a00030202 */ /* 0x080fe20000000f00 */
[----:B------:R-:W-:Y:S01]  /*9db0*/  LDS R10, [R6+0x2600] ;  /* 0x00260000060a7984 */ /* 0x000fe20000000800 */
[----:B------:R-:W-:Y:S01]  /*9dc0*/  @P0 IADD3.X R58, PT, PT, RZ, R58, RZ, P6, !PT ;  /* 0x0000003aff3a0210 */ /* 0x000fe200037fe4ff */
[----:B--2---:R-:W-:Y:S01]  /*9dd0*/  FADD.FTZ R8, RZ, R8 ;  /* 0x00000008ff087221 */ /* 0x004fe20000010000 */
[----:B------:R-:W-:Y:S01]  /*9de0*/  @P0 IADD3 R55, P6, PT, R55, 0x200, RZ ;  /* 0x0000020037370810 */ /* 0x000fe20007fde0ff */
[----:B------:R-:W-:Y:S01]  /*9df0*/  LDS R17, [R6+0x4e00] ;  /* 0x004e000006117984 */ /* 0x000fe20000000800 */
[----:B------:R-:W-:-:S02]  /*9e00*/  FADD.FTZ R0, R0, R33 ;  /* 0x0000002100007221 */ /* 0x000fc40000010000 */
[----:B------:R-:W-:Y:S01]  /*9e10*/  @P0 IADD3.X R56, PT, PT, RZ, R56, RZ, P6, !PT ;  /* 0x00000038ff380210 */ /* 0x000fe200037fe4ff */
[----:B------:R-:W2:Y:S01]  /*9e20*/  LDS R33, [R6+0x4c00] ;  /* 0x004c000006217984 */ /* 0x000ea20000000800 */
[----:B------:R-:W-:Y:S01]  /*9e30*/  ISETP.GE.U32.AND P6, PT, R53, 0x500, PT ;  /* 0x000005003500780c */ /* 0x000fe20003fc6070 */
[----:B------:R-:W-:Y:S01]  /*9e40*/  FADD.FTZ R37, R0, R37 ;  /* 0x0000002500257221 */ /* 0x000fe20000010000 */
[----:B-1----:R-:W-:Y:S01]  /*9e50*/  FADD.FTZ R16, R16, R23 ;  /* 0x0000001710107221 */ /* 0x002fe20000010000 */
[----:B------:R-:W1:Y:S03]  /*9e60*/  LDS R0, [R6+0xe00] ;  /* 0x000e000006007984 */ /* 0x000e660000000800 */
[----:B------:R-:W-:Y:S01]  /*9e70*/  FADD.FTZ R29, R16, R29 ;  /* 0x0000001d101d7221 */ /* 0x000fe20000010000 */
[----:B------:R4:W-:Y:S01]  /*9e80*/  @P0 STG.E desc[UR6][R2.64], R37 ;  /* 0x0000002502000986 */ /* 0x0009e2000c101906 */
[----:B0-----:R-:W-:-:S03]  /*9e90*/  FADD.FTZ R8, R8, R21 ;  /* 0x0000001508087221 */ /* 0x001fc60000010000 */
[----:B------:R0:W-:Y:S04]  /*9ea0*/  @P0 STG.E desc[UR6][R4.64], R7 ;  /* 0x0000000704000986 */ /* 0x0001e8000c101906 */
[----:B------:R-:W1:Y:S01]  /*9eb0*/  LDS R7, [R6+0x1200] ;  /* 0x0012000006077984 */ /* 0x000e620000000800 */
[----:B------:R-:W-:Y:S01]  /*9ec0*/  FADD.FTZ R39, R14, R39 ;  /* 0x000000270e277221 */ /* 0x000fe20000010000 */
[----:B----4-:R-:W-:Y:S02]  /*9ed0*/  @P4 MOV R2, R57 ;  /* 0x0000003900024202 */ /* 0x010fe40000000f00 */
[----:B------:R-:W-:Y:S02]  /*9ee0*/  @P4 MOV R3, R58 ;  /* 0x0000003a00034202 */ /* 0x000fe40000000f00 */
[----:B------:R-:W-:Y:S01]  /*9ef0*/  @P4 IADD3 R57, P0, PT, R57, 0x200, RZ ;  /* 0x0000020039394810 */ /* 0x000fe20007f1e0ff */
[----:B0-----:R-:W-:-:S02]  /*9f00*/  FADD.FTZ R5, R15, R22 ;  /* 0x000000160f057221 */ /* 0x001fc40000010000 */
[----:B------:R0:W-:Y:S01]  /*9f10*/  @P4 STG.E desc[UR6][R2.64], R39 ;  /* 0x0000002702004986 */ /* 0x0001e2000c101906 */
[----:B------:R-:W-:Y:S01]  /*9f20*/  @P4 IADD3.X R58, PT, PT, RZ, R58, RZ, P0, !PT ;  /* 0x0000003aff3a4210 */ /* 0x000fe200007fe4ff */
[----:B---3--:R-:W-:Y:S02]  /*9f30*/  FADD.FTZ R8, R8, R27 ;  /* 0x0000001b08087221 */ /* 0x008fe40000010000 */
[----:B------:R-:W3:Y:S01]  /*9f40*/  LDS R15, [R6+0x3a00] ;  /* 0x003a0000060f7984 */ /* 0x000ee20000000800 */
[----:B0-----:R-:W-:Y:S01]  /*9f50*/  @P4 MOV R2, R55 ;  /* 0x0000003700024202 */ /* 0x001fe20000000f00 */
[----:B--2---:R-:W-:Y:S01]  /*9f60*/  FADD.FTZ R33, R8, R33 ;  /* 0x0000002108217221 */ /* 0x004fe20000010000 */
[----:B------:R-:W-:Y:S02]  /*9f70*/  @P4 MOV R3, R56 ;  /* 0x0000003800034202 */ /* 0x000fe40000000f00 */
[----:B------:R-:W-:Y:S01]  /*9f80*/  @P4 IADD3 R55, P0, PT, R55, 0x200, RZ ;  /* 0x0000020037374810 */ /* 0x000fe20007f1e0ff */
[----:B-1----:R-:W-:-:S02]  /*9f90*/  FADD.FTZ R0, RZ, R0 ;  /* 0x00000000ff007221 */ /* 0x002fc40000010000 */
[----:B------:R0:W-:Y:S01]  /*9fa0*/  @P4 STG.E desc[UR6][R2.64], R41 ;  /* 0x0000002902004986 */ /* 0x0001e2000c101906 */
[----:B------:R-:W-:Y:S01]  /*9fb0*/  @P4 IADD3.X R56, PT, PT, RZ, R56, RZ, P0, !PT ;  /* 0x00000038ff384210 */ /* 0x000fe200007fe4ff */
[----:B------:R-:W-:-:S04]  /*9fc0*/  FADD.FTZ R0, R0, R19 ;  /* 0x0000001300007221 */ /* 0x000fc80000010000 */
[----:B------:R-:W-:-:S04]  /*9fd0*/  FADD.FTZ R0, R0, R25 ;  /* 0x0000001900007221 */ /* 0x000fc80000010000 */
[----:B------:R-:W-:Y:S01]  /*9fe0*/  FADD.FTZ R31, R0, R31 ;  /* 0x0000001f001f7221 */ /* 0x000fe20000010000 */
[----:B------:R-:W-:Y:S01]  /*9ff0*/  FADD.FTZ R7, RZ, R7 ;  /* 0x00000007ff077221 */ /* 0x000fe20000010000 */
[----:B0-----:R-:W-:Y:S02]  /*a000*/  @P3 MOV R2, R57 ;  /* 0x0000003900023202 */ /* 0x001fe40000000f00 */
[----:B------:R-:W-:Y:S01]  /*a010*/  @P3 MOV R3, R58 ;  /* 0x0000003a00033202 */ /* 0x000fe20000000f00 */
[----:B------:R-:W-:Y:S01]  /*a020*/  FADD.FTZ R10, R7, R10 ;  /* 0x0000000a070a7221 */ /* 0x000fe20000010000 */
[----:B------:R-:W-:-:S03]  /*a030*/  @P3 IADD3 R57, P0, PT, R57, 0x200, RZ ;  /* 0x0000020039393810 */ /* 0x000fc60007f1e0ff */
[----:B------:R0:W-:Y:S01]  /*a040*/  @P3 STG.E desc[UR6][R2.64], R5 ;  /* 0x0000000502003986 */ /* 0x0001e2000c101906 */
[----:B------:R-:W-:Y:S01]  /*a050*/  @P3 IADD3.X R58, PT, PT, RZ, R58, RZ, P0, !PT ;  /* 0x0000003aff3a3210 */ /* 0x000fe200007fe4ff */
[----:B---3--:R-:W-:-:S04]  /*a060*/  FADD.FTZ R10, R10, R15 ;  /* 0x0000000f0a0a7221 */ /* 0x008fc80000010000 */
        /* <DEDUP_REMOVED lines=44> */
.L_x_777:
[----:B------:R-:W-:Y:S01]  /*a330*/  HFMA2 R246, -RZ, RZ, 0, 5.9604644775390625e-08 ;  /* 0x00000001fff67431 */ /* 0x000fe200000001ff */
[----:B------:R-:W-:Y:S01]  /*a340*/  BSSY B1, `(.L_x_816) ;  /* 0x0000006000017945 */ /* 0x000fe20003800000 */
[----:B------:R-:W-:Y:S02]  /*a350*/  MOV R247, 0x1f ;  /* 0x0000001f00f77802 */ /* 0x000fe40000000f00 */
[----:B------:R-:W-:-:S07]  /*a360*/  MOV R232, 0xffffffff ;  /* 0xffffffff00e87802 */ /* 0x000fce0000000f00 */
[----:B-----5:R-:W-:Y:S05]  /*a370*/  WARPSYNC.COLLECTIVE R232, `(.L_x_817) ;  /* 0x00000000e8087348 */ /* 0x020fea0003c00000 */
[----:B------:R0:W1:Y:S02]  /*a380*/  SHFL.BFLY P6, R235, R233, R246, R247 ;  /* 0x0c0000f6e9eb7389 */ /* 0x00006400000c00f7 */
[----:B01---5:R-:W-:Y:S05]  /*a390*/  ENDCOLLECTIVE ;  /* 0x000000000000791b */ /* 0x023fea0003800000 */
.L_x_817:
[----:B------:R-:W-:Y:S05]  /*a3a0*/  BSYNC B1 ;  /* 0x0000000000017941 */ /* 0x000fea0003800000 */
.L_x_816:
        /* <DEDUP_REMOVED lines=9> */
.L_x_818:
[----:B------:R-:W-:Y:S01]  /*a440*/  MOV R233, R152 ;  /* 0x0000009800e97202 */ /* 0x000fe20000000f00 */
[----:B------:R-:W-:Y:S01]  /*a450*/  HFMA2 R246, -RZ, RZ, 0, 1.1920928955078125e-07 ;  /* 0x00000002fff67431 */ /* 0x000fe200000001ff */
[----:B------:R-:W-:-:S07]  /*a460*/  MOV R153, R235 ;  /* 0x000000eb00997202 */ /* 0x000fce0000000f00 */
[----:B------:R-:W-:Y:S05]  /*a470*/  WARPSYNC.COLLECTIVE R232, `(.L_x_819) ;  /* 0x00000000e8087348 */ /* 0x000fea0003c00000 */
[----:B------:R0:W1:Y:S02]  /*a480*/  SHFL.BFLY P6, R235, R233, R246, R247 ;  /* 0x0c0000f6e9eb7389 */ /* 0x00006400000c00f7 */
[----:B01----:R-:W-:Y:S05]  /*a490*/  ENDCOLLECTIVE ;  /* 0x000000000000791b */ /* 0x003fea0003800000 */
.L_x_819:
[----:B------:R-:W-:-:S05]  /*a4a0*/  FADD.FTZ R153, R153, R234 ;  /* 0x000000ea99997221 */ /* 0x000fca0000010000 */
[----:B------:R-:W-:Y:S02]  /*a4b0*/  MOV R233, R153 ;  /* 0x0000009900e97202 */ /* 0x000fe40000000f00 */
[----:B------:R-:W-:-:S07]  /*a4c0*/  MOV R155, R235 ;  /* 0x000000eb009b7202 */ /* 0x000fce0000000f00 */
[----:B------:R-:W-:Y:S05]  /*a4d0*/  WARPSYNC.COLLECTIVE R232, `(.L_x_820) ;  /* 0x00000000e8087348 */ /* 0x000fea0003c00000 */
[----:B------:R0:W1:Y:S02]  /*a4e0*/  SHFL.BFLY P6, R235, R233, R246, R247 ;  /* 0x0c0000f6e9eb7389 */ /* 0x00006400000c00f7 */
[----:B01----:R-:W-:Y:S05]  /*a4f0*/  ENDCOLLECTIVE ;  /* 0x000000000000791b */ /* 0x003fea0003800000 */
.L_x_820:
[----:B------:R-:W-:-:S05]  /*a500*/  FADD.FTZ R155, R152, R155 ;  /* 0x0000009b989b7221 */ /* 0x000fca0000010000 */
[----:B------:R-:W-:Y:S01]  /*a510*/  MOV R233, R155 ;  /* 0x0000009b00e97202 */ /* 0x000fe20000000f00 */
[----:B------:R-:W-:Y:S01]  /*a520*/  HFMA2 R246, -RZ, RZ, 0, 2.384185791015625e-07 ;  /* 0x00000004fff67431 */ /* 0x000fe200000001ff */
[----:B------:R-:W-:-:S07]  /*a530*/  MOV R154, R235 ;  /* 0x000000eb009a7202 */ /* 0x000fce0000000f00 */
[----:B------:R-:W-:Y:S05]  /*a540*/  WARPSYNC.COLLECTIVE R232, `(.L_x_821) ;  /* 0x00000000e8087348 */ /* 0x000fea0003c00000 */
[----:B------:R0:W1:Y:S02]  /*a550*/  SHFL.BFLY P6, R235, R233, R246, R247 ;  /* 0x0c0000f6e9eb7389 */ /* 0x00006400000c00f7 */
[----:B01----:R-:W-:Y:S05]  /*a560*/  ENDCOLLECTIVE ;  /* 0x000000000000791b */ /* 0x003fea0003800000 */
.L_x_821:
[----:B------:R-:W-:-:S05]  /*a570*/  FADD.FTZ R154, R153, R154 ;  /* 0x0000009a999a7221 */ /* 0x000fca0000010000 */
[----:B------:R-:W-:Y:S02]  /*a580*/  MOV R233, R154 ;  /* 0x0000009a00e97202 */ /* 0x000fe40000000f00 */
[----:B------:R-:W-:-:S07]  /*a590*/  MOV R156, R235 ;  /* 0x000000eb009c7202 */ /* 0x000fce0000000f00 */
[----:B------:R-:W-:Y:S05]  /*a5a0*/  WARPSYNC.COLLECTIVE R232, `(.L_x_822) ;  /* 0x00000000e8087348 */ /* 0x000fea0003c00000 */
[----:B------:R0:W1:Y:S02]  /*a5b0*/  SHFL.BFLY P6, R235, R233, R246, R247 ;  /* 0x0c0000f6e9eb7389 */ /* 0x00006400000c00f7 */
[----:B01----:R-:W-:Y:S05]  /*a5c0*/  ENDCOLLECTIVE ;  /* 0x000000000000791b */ /* 0x003fea0003800000 */
.L_x_822:
[----:B------:R-:W-:-:S05]  /*a5d0*/  FADD.FTZ R156, R155, R156 ;  /* 0x0000009c9b9c7221 */ /* 0x000fca0000010000 */
[----:B------:R-:W-:Y:S01]  /*a5e0*/  MOV R233, R156 ;  /* 0x0000009c00e97202 */ /* 0x000fe20000000f00 */
[----:B------:R-:W-:Y:S01]  /*a5f0*/  HFMA2 R246, -RZ, RZ, 0, 4.76837158203125e-07 ;  /* 0x00000008fff67431 */ /* 0x000fe200000001ff */
[----:B------:R-:W-:-:S07]  /*a600*/  MOV R157, R235 ;  /* 0x000000eb009d7202 */ /* 0x000fce0000000f00 */
[----:B------:R-:W-:Y:S05]  /*a610*/  WARPSYNC.COLLECTIVE R232, `(.L_x_823) ;  /* 0x00000000e8087348 */ /* 0x000fea0003c00000 */
[----:B------:R0:W1:Y:S02]  /*a620*/  SHFL.BFLY P6, R235, R233, R246, R247 ;  /* 0x0c0000f6e9eb7389 */ /* 0x00006400000c00f7 */
[----:B01----:R-:W-:Y:S05]  /*a630*/  ENDCOLLECTIVE ;  /* 0x000000000000791b */ /* 0x003fea0003800000 */
.L_x_823:
[----:B------:R-:W-:-:S05]  /*a640*/  FADD.FTZ R157, R154, R157 ;  /* 0x0000009d9a9d7221 */ /* 0x000fca0000010000 */
[----:B------:R-:W-:Y:S02]  /*a650*/  MOV R233, R157 ;  /* 0x0000009d00e97202 */ /* 0x000fe40000000f00 */
[----:B------:R-:W-:-:S07]  /*a660*/  MOV R159, R235 ;  /* 0x000000eb009f7202 */ /* 0x000fce0000000f00 */
[----:B------:R-:W-:Y:S05]  /*a670*/  WARPSYNC.COLLECTIVE R232, `(.L_x_824) ;  /* 0x00000000e8087348 */ /* 0x000fea0003c00000 */
[----:B------:R0:W1:Y:S02]  /*a680*/  SHFL.BFLY P6, R235, R233, R246, R247 ;  /* 0x0c0000f6e9eb7389 */ /* 0x00006400000c00f7 */
[----:B01----:R-:W-:Y:S05]  /*a690*/  ENDCOLLECTIVE ;  /* 0x000000000000791b */ /* 0x003fea0003800000 */
.L_x_824:
[----:B------:R-:W-:-:S05]  /*a6a0*/  FADD.FTZ R159, R156, R159 ;  /* 0x0000009f9c9f7221 */ /* 0x000fca0000010000 */
[----:B------:R-:W-:Y:S01]  /*a6b0*/  MOV R233, R159 ;  /* 0x0000009f00e97202 */ /* 0x000fe20000000f00 */
[----:B------:R-:W-:Y:S01]  /*a6c0*/  HFMA2 R246, -RZ, RZ, 0, 9.5367431640625e-07 ;  /* 0x00000010fff67431 */ /* 0x000fe200000001ff */
[----:B------:R-:W-:-:S07]  /*a6d0*/  MOV R158, R235 ;  /* 0x000000eb009e7202 */ /* 0x000fce0000000f00 */
[----:B------:R-:W-:Y:S05]  /*a6e0*/  WARPSYNC.COLLECTIVE R232, `(.L_x_825) ;  /* 0x00000000e8087348 */ /* 0x000fea0003c00000 */
[----:B------:R0:W1:Y:S02]  /*a6f0*/  SHFL.BFLY P6, R235, R233, R246, R247 ;  /* 0x0c0000f6e9eb7389 */ /* 0x00006400000c00f7 */
[----:B01----:R-:W-:Y:S05]  /*a700*/  ENDCOLLECTIVE ;  /* 0x000000000000791b */ /* 0x003fea0003800000 */
.L_x_825:
[----:B------:R-:W-:-:S05]  /*a710*/  FADD.FTZ R158, R157, R158 ;  /* 0x0000009e9d9e7221 */ /* 0x000fca0000010000 */
[----:B------:R-:W-:Y:S02]  /*a720*/  MOV R233, R158 ;  /* 0x0000009e00e97202 */ /* 0x000fe40000000f00 */
[----:B------:R-:W-:-:S07]  /*a730*/  MOV R152, R235 ;  /* 0x000000eb00987202 */ /* 0x000fce0000000f00 */
[----:B------:R-:W-:Y:S05]  /*a740*/  WARPSYNC.COLLECTIVE R232, `(.L_x_826) ;  /* 0x00000000e8087348 */ /* 0x000fea0003c00000 */
[----:B------:R0:W1:Y:S02]  /*a750*/  SHFL.BFLY P6, R235, R233, R246, R247 ;  /* 0x0c0000f6e9eb7389 */ /* 0x00006400000c00f7 */
[----:B01----:R-:W-:Y:S05]  /*a760*/  ENDCOLLECTIVE ;  /* 0x000000000000791b */ /* 0x003fea0003800000 */
.L_x_826:
[----:B------:R-:W-:Y:S01]  /*a770*/  MOV R153, R235 ;  /* 0x000000eb00997202 */ /* 0x000fe20000000f00 */
[----:B------:R-:W-:Y:S06]  /*a780*/  BRA `(.L_x_827) ;  /* 0xffffff84008c7947 */ /* 0x000fec000383ffff */
.L_x_828:
        /* <DEDUP_REMOVED lines=15> */
.L_x_25360:


//--------------------- .text._ZN10layer_norm13ln_bwd_kernelINS_13Kernel_traitsI13__nv_bfloat16S2_S2_S2_fjLj1280ELj1ELj4ELj1ELj16ENS_18Kernel_traits_baseILj1280ES2_S2_S2_S2_fjLj128EEEEELb1ELb0ELb0ELb1EEEvNS_9BwdParamsE --------------------------
	.section	.text._ZN10layer_norm13ln_bwd_kernelINS_13Kernel_traitsI13__nv_bfloat16S2_S2_S2_fjLj1280ELj1ELj4ELj1ELj16ENS_18Kernel_traits_baseILj1280ES2_S2_S2_S2_fjLj128EEEEELb1ELb0ELb0ELb1EEEvNS_9BwdParamsE,"ax",@progbits
	.align	128
        .global         _ZN10layer_norm13ln_bwd_kernelINS_13Kernel_traitsI13__nv_bfloat16S2_S2_S2_fjLj1280ELj1ELj4ELj1ELj16ENS_18Kernel_traits_baseILj1280ES2_S2_S2_S2_fjLj128EEEEELb1ELb0ELb0ELb1EEEvNS_9BwdParamsE
        .type           _ZN10layer_norm13ln_bwd_kernelINS_13Kernel_traitsI13__nv_bfloat16S2_S2_S2_fjLj1280ELj1ELj4ELj1ELj16ENS_18Kernel_traits_baseILj1280ES2_S2_S2_S2_fjLj128EEEEELb1ELb0ELb0ELb1EEEvNS_9BwdParamsE,@function
        .size           _ZN10layer_norm13ln_bwd_kernelINS_13Kernel_traitsI13__nv_bfloat16S2_S2_S2_fjLj1280ELj1ELj4ELj1ELj16ENS_18Kernel_traits_baseILj1280ES2_S2_S2_S2_fjLj128EEEEELb1ELb0ELb0ELb1EEEvNS_9BwdParamsE,(.L_x_25361 - _ZN10layer_norm13ln_bwd_kernelINS_13Kernel_traitsI13__nv_bfloat16S2_S2_S2_fjLj1280ELj1ELj4ELj1ELj16ENS_18Kernel_traits_baseILj1280ES2_S2_S2_S2_fjLj128EEEEELb1ELb0ELb0ELb1EEEvNS_9BwdParamsE)
        .other          _ZN10layer_norm13ln_bwd_kernelINS_13Kernel_traitsI13__nv_bfloat16S2_S2_S2_fjLj1280ELj1ELj4ELj1ELj16ENS_18Kernel_traits_baseILj1280ES2_S2_S2_S2_fjLj128EEEEELb1ELb0ELb0ELb1EEEvNS_9BwdParamsE,@"STO_CUDA_ENTRY STV_DEFAULT"
_ZN10layer_norm13ln_bwd_kernelINS_13Kernel_traitsI13__nv_bfloat16S2_S2_S2_fjLj1280ELj1ELj4ELj1ELj16ENS_18Kernel_traits_baseILj1280ES2_S2_S2_S2_fjLj128EEEEELb1ELb0ELb0ELb1EEEvNS_9BwdParamsE:
.text._ZN10layer_norm13ln_bwd_kernelINS_13Kernel_traitsI13__nv_bfloat16S2_S2_S2_fjLj1280ELj1ELj4ELj1ELj16ENS_18Kernel_traits_baseILj1280ES2_S2_S2_S2_fjLj128EEEEELb1ELb0ELb0ELb1EEEvNS_9BwdParamsE:
        /* <DEDUP_REMOVED lines=15> */
[----:B------:R-:W0:Y:S01]  /*00f0*/  LDCU UR11, c[0x0][0x388] ;  /* 0x00007100ff0b77ac */ /* 0x000e220008000800 */
[----:B------:R-:W-:-:S02]  /*0100*/  CS2R R50, SRZ ;  /* 0x0000000000327805 */ /* 0x000fc4000001ff00 */
[----:B------:R-:W-:Y:S02]  /*0110*/  CS2R R32, SRZ ;  /* 0x0000000000207805 */ /* 0x000fe4000001ff00 */
[----:B------:R-:W-:Y:S01]  /*0120*/  CS2R R34, SRZ ;  /* 0x0000000000227805 */ /* 0x000fe2000001ff00 */
[----:B------:R-:W0:Y:S01]  /*0130*/  LDCU.U8 UR10, c[0x0][0x410] ;  /* 0x00008200ff0a77ac */ /* 0x000e220008000000 */
[----:B------:R-:W-:Y:S02]  /*0140*/  CS2R R52, SRZ ;  /* 0x0000000000347805 */ /* 0x000fe4000001ff00 */
[----:B------:R-:W-:Y:S02]  /*0150*/  CS2R R54, SRZ ;  /* 0x0000000000367805 */ /* 0x000fe4000001ff00 */
[----:B------:R-:W-:Y:S01]  /*0160*/  CS2R R56, SRZ ;  /* 0x0000000000387805 */ /* 0x000fe2000001ff00 */
[----:B------:R-:W0:Y:S01]  /*0170*/  LDCU UR14, c[0x0][0x400] ;  /* 0x00008000ff0e77ac */ /* 0x000e220008000800 */
        /* <DEDUP_REMOVED lines=9> */
[----:B-1----:R-:W-:Y:S01]  /*0210*/  LOP3.LUT R5, R2, 0x1f, RZ, 0xc0, !PT ;  /* 0x0000001f02057812 */ /* 0x002fe200078ec0ff */
[----:B------:R-:W1:Y:S01]  /*0220*/  LDCU.64 UR12, c[0x0][0x438] ;  /* 0x00008700ff0c77ac */ /* 0x000e620008000a00 */
[----:B------:R-:W-:Y:S02]  /*0230*/  SHF.R.U32.HI R0, RZ, 0x5, R2 ;  /* 0x00000005ff007819 */ /* 0x000fe40000011602 */
[----:B------:R-:W-:Y:S02]  /*0240*/  CS2R R72, SRZ ;  /* 0x0000000000487805 */ /* 0x000fe4000001ff00 */
[----:B------:R-:W-:Y:S01]  /*0250*/  CS2R R74, SRZ ;  /* 0x00000000004a7805 */ /* 0x000fe2000001ff00 */
[----:B------:R0:W-:Y:S01]  /*0260*/  STL [R1+0xe0], R5 ;  /* 0x0000e00501007387 */ /* 0x0001e20000100800 */
[----:B------:R-:W-:Y:S02]  /*0270*/  LOP3.LUT R0, R0, UR4, RZ, 0xfc, !PT ;  /* 0x0000000400007c12 */ /* 0x000fe4000f8efcff */
[----:B------:R-:W-:-:S02]  /*0280*/  CS2R R76, SRZ ;  /* 0x00000000004c7805 */ /* 0x000fc4000001ff00 */
[----:B------:R-:W-:Y:S02]  /*0290*/  CS2R R78, SRZ ;  /* 0x00000000004e7805 */ /* 0x000fe4000001ff00 */
[----:B------:R-:W-:Y:S02]  /*02a0*/  CS2R R80, SRZ ;  /* 0x0000000000507805 */ /* 0x000fe4000001ff00 */
[----:B---3--:R-:W-:Y:S02]  /*02b0*/  ISETP.GE.AND P0, PT, R0, UR8, PT ;  /* 0x0000000800007c0c */ /* 0x008fe4000bf06270 */
        /* <DEDUP_REMOVED lines=65> */
[----:B------:R-:W-:-:S03]  /*06d0*/  MOV R35, R0 ;  /* 0x0000000000237202 */ /* 0x000fc60000000f00 */
[----:B------:R0:W-:Y:S04]  /*06e0*/  STL [R1+0x44], RZ ;  /* 0x000044ff01007387 */ /* 0x0001e80000100800 */
[----:B------:R0:W-:Y:S04]  /*06f0*/  STL [R1+0x40], RZ ;  /* 0x000040ff01007387 */ /* 0x0001e80000100800 */
[----:B------:R-:W5:Y:S04]  /*0700*/  LDG.E.128 R88, desc[UR6][R2.64+0x600] ;  /* 0x0006000602587981 */ /* 0x000f68000c1e1d00 */
        /* <DEDUP_REMOVED lines=25> */
[----:B------:R-:W-:Y:S02]  /*08a0*/  MOV R7, RZ ;  /* 0x000000ff00077202 */ /* 0x000fe40000000f00 */
[----:B--2---:R-:W-:Y:S02]  /*08b0*/  PRMT R4, R92, 0x7632, R4 ;  /* 0x000076325c047816 */ /* 0x004fe40000000004 */
[----:B---3--:R-:W-:Y:S02]  /*08c0*/  PRMT R3, R93, 0x7632, R3 ;  /* 0x000076325d037816 */ /* 0x008fe40000000003 */
[----:B------:R-:W-:Y:S01]  /*08d0*/  PRMT R0, R95, 0x7632, R0 ;  /* 0x000076325f007816 */ /* 0x000fe20000000000 */
[----:B------:R0:W-:Y:S01]  /*08e0*/  STL.S16 [R1+0xdc], R4 ;  /* 0x0000dc0401007387 */ /* 0x0001e20000100600 */
[----:B------:R-:W-:-:S03]  /*08f0*/  PRMT R2, R94, 0x7632, R2 ;  /* 0x000076325e027816 */ /* 0x000fc60000000002 */
[----:B------:R0:W-:Y:S04]  /*0900*/  STL.S16 [R1+0xd8], R3 ;  /* 0x0000d80301007387 */ /* 0x0001e80000100600 */
[----:B------:R0:W-:Y:S04]  /*0910*/  STL.S16 [R1+0xd0], R0 ;  /* 0x0000d00001007387 */ /* 0x0001e80000100600 */
[----:B------:R0:W-:Y:S02]  /*0920*/  STL.S16 [R1+0xd4], R2 ;  /* 0x0000d40201007387 */ /* 0x0001e40000100600 */
.L_x_848:
        /* <DEDUP_REMOVED lines=10> */
[----:B------:R-:W-:Y:S01]  /*09d0*/  UISETP.NE.U32.AND UP0, UPT, UR12, URZ, UPT ;  /* 0x000000ff0c00728c */ /* 0x000fe2000bf05070 */
[----:B------:R-:W-:-:S03]  /*09e0*/  IMAD R0, R35, UR11, RZ ;  /* 0x0000000b23007c24 */ /* 0x000fc6000f8e02ff */
[----:B------:R-:W-:Y:S02]  /*09f0*/  UISETP.NE.AND.EX UP0, UPT, UR13, URZ, UPT, UP0 ;  /* 0x000000ff0d00728c */ /* 0x000fe4000bf05300 */
        /* <DEDUP_REMOVED lines=9> */
[----:B-1----:R-:W-:Y:S06]  /*0a90*/  BRA.U UP0, `(.L_x_832) ;  /* 0x0000001d00287547 */ /* 0x002fec000b800000 */
        /* <DEDUP_REMOVED lines=9> */
[----:B------:R-:W-:Y:S01]  /*0b30*/  IADD3 R116, PT, PT, R117, 0x20, RZ ;  /* 0x0000002075747810 */ /* 0x000fe20007ffe0ff */
[----:B------:R-:W1:Y:S01]  /*0b40*/  LDC.64 R132, c[0x0][0x3b0] ;  /* 0x0000ec00ff847b82 */ /* 0x000e620000000a00 */
[----:B0-----:R-:W-:-:S04]  /*0b50*/  IMAD.WIDE.U32 R112, R4, 0x10, R44 ;  /* 0x0000001004707825 */ /* 0x001fc800078e002c */
[C---:B------:R-:W-:Y:S02]  /*0b60*/  IMAD.WIDE.U32 R120, R117.reuse, 0x10, R44 ;  /* 0x0000001075787825 */ /* 0x040fe400078e002c */
[----:B------:R-:W2:Y:S02]  /*0b70*/  LDG.E.128 R112, desc[UR6][R112.64] ;  /* 0x0000000670707981 */ /* 0x000ea4000c1e1d00 */
[--C-:B-1----:R-:W-:Y:S02]  /*0b80*/  IMAD.WIDE.U32 R108, R117, 0x10, R40.reuse ;  /* 0x00000010756c7825 */ /* 0x102fe400078e0028 */
[----:B------:R-:W3:Y:S02]  /*0b90*/  LDG.E.128 R120, desc[UR6][R120.64] ;  /* 0x0000000678787981 */ /* 0x000ee4000c1e1d00 */
[----:B------:R-:W-:Y:S02]  /*0ba0*/  IMAD.WIDE.U32 R36, R2, 0x10, R40 ;  /* 0x0000001002247825 */ /* 0x000fe400078e0028 */
[----:B------:R-:W4:Y:S02]  /*0bb0*/  LDG.E.128 R108, desc[UR6][R108.64] ;  /* 0x000000066c6c7981 */ /* 0x000f24000c1e1d00 */
[----:B------:R-:W-:-:S02]  /*0bc0*/  IMAD.WIDE.U32 R96, R3, 0x10, R44 ;  /* 0x0000001003607825 */ /* 0x000fc400078e002c */
[----:B------:R-:W4:Y:S02]  /*0bd0*/  LDG.E.128 R36, desc[UR6][R36.64] ;  /* 0x0000000624247981 */ /* 0x000f24000c1e1d00 */
[C---:B------:R-:W-:Y:S02]  /*0be0*/  IMAD.WIDE.U32 R104, R116.reuse, 0x10, R44 ;  /* 0x0000001074687825 */ /* 0x040fe400078e002c */
[----:B------:R-:W4:Y:S02]  /*0bf0*/  LDG.E.128 R96, desc[UR6][R96.64] ;  /* 0x0000000660607981 */ /* 0x000f24000c1e1d00 */
[----:B------:R-:W-:Y:S02]  /*0c00*/  IMAD.WIDE.U32 R100, R116, 0x10, R40 ;  /* 0x0000001074647825 */ /* 0x000fe400078e0028 */
[----:B------:R-:W4:Y:S02]  /*0c10*/  LDG.E.128 R104, desc[UR6][R104.64] ;  /* 0x0000000668687981 */ /* 0x000f24000c1e1d00 */
[----:B------:R-:W-:-:S02]  /*0c20*/  IMAD.WIDE.U32 R44, R2, 0x10, R44 ;  /* 0x00000010022c7825 */ /* 0x000fc400078e002c */
[----:B------:R-:W4:Y:S04]  /*0c30*/  LDG.E.128 R100, desc[UR6][R100.64] ;  /* 0x0000000664647981 */ /* 0x000f28000c1e1d00 */
[----:B------:R-:W4:Y:S01]  /*0c40*/  LDG.E.128 R44, desc[UR6][R44.64] ;  /* 0x000000062c2c7981 */ /* 0x000f22000c1e1d00 */
[----:B------:R-:W-:-:S06]  /*0c50*/  IMAD.WIDE.U32 R48, R3, 0x10, R40 ;  /* 0x0000001003307825 */ /* 0x000fcc00078e0028 */
[----:B------:R-:W4:Y:S01]  /*0c60*/  LDG.E.128 R48, desc[UR6][R48.64] ;  /* 0x0000000630307981 */ /* 0x000f22000c1e1d00 */
[----:B------:R-:W-:-:S06]  /*0c70*/  IMAD.WIDE.U32 R40, R4, 0x10, R40 ;  /* 0x0000001004287825 */ /* 0x000fcc00078e0028 */
[----:B------:R-:W4:Y:S01]  /*0c80*/  LDG.E.128 R40, desc[UR6][R40.64] ;  /* 0x0000000628287981 */ /* 0x000f22000c1e1d00 */
[----:B------:R-:W-:-:S04]  /*0c90*/  IMAD.WIDE.U32 R144, R117, 0x8, R132 ;  /* 0x0000000875907825 */ /* 0x000fc800078e0084 */
[--C-:B------:R-:W-:Y:S02]  /*0ca0*/  IMAD.WIDE.U32 R140, R116, 0x8, R132.reuse ;  /* 0x00000008748c7825 */ /* 0x100fe400078e0084 */
[----:B------:R-:W5:Y:S02]  /*0cb0*/  LDG.E.64 R144, desc[UR6][R144.64] ;  /* 0x0000000690907981 */ /* 0x000f64000c1e1b00 */
[--C-:B------:R-:W-:Y:S02]  /*0cc0*/  IMAD.WIDE.U32 R138, R3, 0x8, R132.reuse ;  /* 0x00000008038a7825 */ /* 0x100fe400078e0084 */
[----:B------:R-:W5:Y:S02]  /*0cd0*/  LDG.E.64 R140, desc[UR6][R140.64] ;  /* 0x000000068c8c7981 */ /* 0x000f64000c1e1b00 */
[--C-:B------:R-:W-:Y:S02]  /*0ce0*/  IMAD.WIDE.U32 R134, R2, 0x8, R132.reuse ;  /* 0x0000000802867825 */ /* 0x100fe400078e0084 */
[----:B------:R-:W5:Y:S02]  /*0cf0*/  LDG.E.64 R138, desc[UR6][R138.64] ;  /* 0x000000068a8a7981 */ /* 0x000f64000c1e1b00 */
[----:B------:R-:W-:-:S02]  /*0d00*/  IMAD.WIDE.U32 R132, R4, 0x8, R132 ;  /* 0x0000000804847825 */ /* 0x000fc400078e0084 */
[----:B------:R-:W5:Y:S04]  /*0d10*/  LDG.E.64 R134, desc[UR6][R134.64] ;  /* 0x0000000686867981 */ /* 0x000f68000c1e1b00 */
[----:B------:R-:W5:Y:S01]  /*0d20*/  LDG.E.64 R132, desc[UR6][R132.64] ;  /* 0x0000000684847981 */ /* 0x000f62000c1e1b00 */
[C---:B------:R-:W-:Y:S02]  /*0d30*/  PRMT R206, R76.reuse, 0x7632, R206 ;  /* 0x000076324cce7816 */ /* 0x040fe400000000ce */
[----:B------:R-:W-:Y:S02]  /*0d40*/  SHF.L.U32 R227, R76, 0x10, RZ ;  /* 0x000000104ce37819 */ /* 0x000fe400000006ff */
[----:B------:R-:W-:Y:S02]  /*0d50*/  SHF.L.U32 R206, R206, 0x10, RZ ;  /* 0x00000010cece7819 */ /* 0x000fe400000006ff */
[----:B------:R-:W-:-:S02]  /*0d60*/  SHF.L.U32 R226, R77, 0x10, RZ ;  /* 0x000000104de27819 */ /* 0x000fc400000006ff */
        /* <DEDUP_REMOVED lines=18> */
[C---:B--2---:R-:W-:Y:S02]  /*0e90*/  PRMT R0, R115.reuse, 0x7632, R0 ;  /* 0x0000763273007816 */ /* 0x044fe40000000000 */
[----:B------:R-:W-:Y:S02]  /*0ea0*/  SHF.L.U32 R136, R115, 0x10, RZ ;  /* 0x0000001073887819 */ /* 0x000fe400000006ff */
[C---:B------:R-:W-:Y:S02]  /*0eb0*/  PRMT R115, R112.reuse, 0x7632, R115 ;  /* 0x0000763270737816 */ /* 0x040fe40000000073 */
[----:B------:R-:W-:Y:S02]  /*0ec0*/  SHF.L.U32 R148, R112, 0x10, RZ ;  /* 0x0000001070947819 */ /* 0x000fe400000006ff */
[----:B------:R-:W-:-:S02]  /*0ed0*/  PRMT R112, R113, 0x7632, R112 ;  /* 0x0000763271707816 */ /* 0x000fc40000000070 */
[----:B------:R-:W-:Y:S02]  /*0ee0*/  SHF.L.U32 R142, R113, 0x10, RZ ;  /* 0x00000010718e7819 */ /* 0x000fe400000006ff */
[C---:B------:R-:W-:Y:S02]  /*0ef0*/  PRMT R113, R114.reuse, 0x7632, R113 ;  /* 0x0000763272717816 */ /* 0x040fe40000000071 */
[----:B------:R-:W-:Y:S02]  /*0f00*/  SHF.L.U32 R146, R114, 0x10, RZ ;  /* 0x0000001072927819 */ /* 0x000fe400000006ff */
[C---:B---3--:R-:W-:Y:S02]  /*0f10*/  PRMT R114, R120.reuse, 0x7632, R114 ;  /* 0x0000763278727816 */ /* 0x048fe40000000072 */
[----:B------:R-:W-:Y:S02]  /*0f20*/  SHF.L.U32 R152, R120, 0x10, RZ ;  /* 0x0000001078987819 */ /* 0x000fe400000006ff */
[----:B------:R-:W-:-:S02]  /*0f30*/  PRMT R126, R121, 0x7632, R126 ;  /* 0x00007632797e7816 */ /* 0x000fc4000000007e */
[C---:B----4-:R-:W-:Y:S02]  /*0f40*/  PRMT R229, R108.reuse, 0x7632, R229 ;  /* 0x000076326ce57816 */ /* 0x050fe400000000e5 */
[----:B------:R-:W-:Y:S02]  /*0f50*/  SHF.L.U32 R125, R108, 0x10, RZ ;  /* 0x000000106c7d7819 */ /* 0x000fe400000006ff */
[----:B------:R-:W-:Y:S01]  /*0f60*/  SHF.L.U32 R182, R0, 0x10, RZ ;  /* 0x0000001000b67819 */ /* 0x000fe200000006ff */
[----:B------:R-:W-:Y:S01]  /*0f70*/  FADD.FTZ R0, -R175, R152 ;  /* 0x00000098af007221 */ /* 0x000fe20000010100 */
[----:B------:R-:W-:Y:S02]  /*0f80*/  SHF.L.U32 R114, R114, 0x10, RZ ;  /* 0x0000001072727819 */ /* 0x000fe400000006ff */
[----:B------:R-:W-:Y:S02]  /*0f90*/  SHF.L.U32 R130, R121, 0x10, RZ ;  /* 0x0000001079827819 */ /* 0x000fe400000006ff */
[----:B------:R-:W-:-:S02]  /*0fa0*/  SHF.L.U32 R126, R126, 0x10, RZ ;  /* 0x000000107e7e7819 */ /* 0x000fc400000006ff */
[----:B------:R-:W-:Y:S01]  /*0fb0*/  PRMT R127, R123, 0x7632, R127 ;  /* 0x000076327b7f7816 */ /* 0x000fe2000000007f */
[----:B------:R-:W-:Y:S01]  /*0fc0*/  FADD.FTZ R205, -R175, R114 ;  /* 0x00000072afcd7221 */ /* 0x000fe20000010100 */
[----:B------:R-:W-:Y:S01]  /*0fd0*/  SHF.L.U32 R229, R229, 0x10, RZ ;  /* 0x00000010e5e57819 */ /* 0x000fe200000006ff */
[----:B------:R-:W-:Y:S01]  /*0fe0*/  FMUL.FTZ R227, R227, R125 ;  /* 0x0000007de3e37220 */ /* 0x000fe20000410000 */
[----:B-----5:R-:W-:Y:S01]  /*0ff0*/  FMUL.FTZ R0, R6, R0 ;  /* 0x0000000006007220 */ /* 0x020fe20000410000 */
[----:B------:R-:W-:Y:S01]  /*1000*/  FADD.FTZ R207, -R175, R130 ;  /* 0x00000082afcf7221 */ /* 0x000fe20000010100 */
[----:B------:R-:W-:Y:S01]  /*1010*/  SHF.L.U32 R130, R127, 0x10, RZ ;  /* 0x000000107f827819 */ /* 0x000fe200000006ff */
[----:B------:R-:W-:Y:S01]  /*1020*/  FADD.FTZ R201, -R175, R126 ;  /* 0x0000007eafc97221 */ /* 0x000fe20000010100 */
[C---:B------:R-:W-:Y:S01]  /*1030*/  PRMT R228, R109.reuse, 0x7632, R228 ;  /* 0x000076326de47816 */ /* 0x040fe200000000e4 */
[----:B------:R-:W-:Y:S01]  /*1040*/  FMUL.FTZ R206, R206, R229 ;  /* 0x000000e5cece7220 */ /* 0x000fe20000410000 */
[----:B------:R-:W-:Y:S01]  /*1050*/  SHF.L.U32 R124, R109, 0x10, RZ ;  /* 0x000000106d7c7819 */ /* 0x000fe200000006ff */
[----:B------:R-:W-:Y:S01]  /*1060*/  FMUL.FTZ R205, R6, R205 ;  /* 0x000000cd06cd7220 */ /* 0x000fe20000410000 */
[----:B------:R-:W-:-:S02]  /*1070*/  PRMT R213, R36, 0x7632, R213 ;  /* 0x0000763224d57816 */ /* 0x000fc400000000d5 */
[----:B------:R-:W-:Y:S01]  /*1080*/  SHF.L.U32 R126, R36, 0x10, RZ ;  /* 0x00000010247e7819 */ /* 0x000fe200000006ff */
[----:B------:R-:W-:Y:S01]  /*1090*/  FADD.FTZ R36, RZ, R227 ;  /* 0x000000e3ff247221 */ /* 0x000fe20000010000 */
[C---:B------:R-:W-:Y:S02]  /*10a0*/  PRMT R212, R37.reuse, 0x7632, R212 ;  /* 0x0000763225d47816 */ /* 0x040fe400000000d4 */
[----:B------:R-:W-:Y:S01]  /*10b0*/  SHF.L.U32 R127, R37, 0x10, RZ ;  /* 0x00000010257f7819 */ /* 0x000fe200000006ff */
[----:B------:R-:W-:Y:S01]  /*10c0*/  FFMA.FTZ R37, R0, R227, RZ ;  /* 0x000000e300257223 */ /* 0x000fe200000100ff */
        /* <DEDUP_REMOVED lines=8> */
[----:B------:R-:W-:Y:S01]  /*1150*/  FADD.FTZ R204, -R175, R204 ;  /* 0x000000ccafcc7221 */ /* 0x000fe20000010100 */
        /* <DEDUP_REMOVED lines=9> */
[----:B------:R-:W-:Y:S01]  /*11f0*/  FADD.FTZ R198, -R175, R128 ;  /* 0x00000080afc67221 */ /* 0x000fe20000010100 */
        /* <DEDUP_REMOVED lines=9> */
[----:B------:R-:W-:Y:S01]  /*1290*/  PRMT R219, R102, 0x7632, R219 ;  /* 0x0000763266db7816 */ /* 0x000fe200000000db */
[----:B------:R-:W-:Y:S01]  /*12a0*/  FADD.FTZ R36, R36, R224 ;  /* 0x000000e024247221 */ /* 0x000fe20000010000 */
[----:B------:R-:W-:Y:S01]  /*12b0*/  SHF.L.U32 R119, R102, 0x10, RZ ;  /* 0x0000001066777819 */ /* 0x000fe200000006ff */
[----:B------:R-:W-:Y:S01]  /*12c0*/  FFMA.FTZ R37, R204, R224, R37 ;  /* 0x000000e0cc257223 */ /* 0x000fe20000010025 */
[----:B------:R-:W-:-:S02]  /*12d0*/  PRMT R102, R99, 0x7632, R102 ;  /* 0x0000763263667816 */ /* 0x000fc40000000066 */
[----:B------:R-:W-:Y:S02]  /*12e0*/  SHF.L.U32 R162, R99, 0x10, RZ ;  /* 0x0000001063a27819 */ /* 0x000fe400000006ff */
[----:B------:R-:W-:Y:S02]  /*12f0*/  SHF.L.U32 R170, R45, 0x10, RZ ;  /* 0x000000102daa7819 */ /* 0x000fe400000006ff */
[C---:B------:R-:W-:Y:S02]  /*1300*/  PRMT R108, R106.reuse, 0x7632, R108 ;  /* 0x000076326a6c7816 */ /* 0x040fe4000000006c */
[----:B------:R-:W-:Y:S01]  /*1310*/  SHF.L.U32 R164, R106, 0x10, RZ ;  /* 0x000000106aa47819 */ /* 0x000fe200000006ff */
[C---:B------:R-:W-:Y:S01]  /*1320*/  FADD.FTZ R106, -R175.reuse, R148 ;  /* 0x00000094af6a7221 */ /* 0x040fe20000010100 */
[C---:B------:R-:W-:Y:S01]  /*1330*/  PRMT R109, R104.reuse, 0x7632, R109 ;  /* 0x00007632686d7816 */ /* 0x040fe2000000006d */
        /* <DEDUP_REMOVED lines=11> */
[C---:B------:R-:W-:Y:S01]  /*13f0*/  FADD.FTZ R105, -R175.reuse, R142 ;  /* 0x0000008eaf697221 */ /* 0x040fe20000010100 */
[----:B------:R-:W-:Y:S01]  /*1400*/  SHF.L.U32 R160, R102, 0x10, RZ ;  /* 0x0000001066a07819 */ /* 0x000fe200000006ff */
[C---:B------:R-:W-:Y:S01]  /*1410*/  FADD.FTZ R102, -R175.reuse, R170 ;  /* 0x000000aaaf667221 */ /* 0x040fe20000010100 */
[C---:B------:R-:W-:Y:S01]  /*1420*/  PRMT R221, R100.reuse, 0x7632, R221 ;  /* 0x0000763264dd7816 */ /* 0x040fe200000000dd */
        /* <DEDUP_REMOVED lines=38> */
[C---:B------:R-:W-:Y:S01]  /*1690*/  SHF.L.U32 R168, R82.reuse, 0x10, RZ ;  /* 0x0000001052a87819 */ /* 0x040fe200000006ff */
[----:B------:R-:W-:Y:S01]  /*16a0*/  FADD.FTZ R149, -R175, R158 ;  /* 0x0000009eaf957221 */ /* 0x000fe20000010100 */
[----:B------:R-:W-:Y:S01]  /*16b0*/  PRMT R160, R82, 0x7632, R160 ;  /* 0x0000763252a07816 */ /* 0x000fe200000000a0 */
[----:B------:R-:W-:Y:S01]  /*16c0*/  FMUL.FTZ R161, R161, R220 ;  /* 0x000000dca1a17220 */ /* 0x000fe20000410000 */
[----:B------:R-:W-:Y:S01]  /*16d0*/  FMUL.FTZ R157, R6, R157 ;  /* 0x0000009d069d7220 */ /* 0x000fe20000410000 */
[----:B------:R-:W-:Y:S01]  /*16e0*/  FADD.FTZ R36, R36, R169 ;  /* 0x000000a924247221 */ /* 0x000fe20000010000 */
[----:B------:R-:W-:Y:S01]  /*16f0*/  FFMA.FTZ R37, R165, R169, R37 ;  /* 0x000000a9a5257223 */ /* 0x000fe20000010025 */
[----:B------:R-:W-:Y:S01]  /*1700*/  SHF.L.U32 R158, R100, 0x10, RZ ;  /* 0x00000010649e7819 */ /* 0x000fe200000006ff */
[----:B------:R-:W-:Y:S01]  /*1710*/  FADD.FTZ R163, -R175, R156 ;  /* 0x0000009cafa37221 */ /* 0x000fe20000010100 */
[----:B------:R-:W-:Y:S01]  /*1720*/  PRMT R111, R107, 0x7632, R111 ;  /* 0x000076326b6f7816 */ /* 0x000fe2000000006f */
[----:B------:R-:W-:Y:S01]  /*1730*/  FADD.FTZ R156, -R175, R108 ;  /* 0x0000006caf9c7221 */ /* 0x000fe20000010100 */
[----:B------:R-:W-:Y:S01]  /*1740*/  SHF.L.U32 R160, R160, 0x10, RZ ;  /* 0x00000010a0a07819 */ /* 0x000fe200000006ff */
[----:B------:R-:W-:Y:S01]  /*1750*/  FMUL.FTZ R168, R168, R119 ;  /* 0x00000077a8a87220 */ /* 0x000fe20000410000 */
[----:B------:R-:W-:Y:S01]  /*1760*/  SHF.L.U32 R219, R219, 0x10, RZ ;  /* 0x00000010dbdb7819 */ /* 0x000fe200000006ff */
[----:B------:R-:W-:Y:S01]  /*1770*/  FMUL.FTZ R164, R6, R164 ;  /* 0x000000a406a47220 */ /* 0x000fe20000410000 */
[C---:B------:R-:W-:Y:S01]  /*1780*/  PRMT R218, R103.reuse, 0x7632, R218 ;  /* 0x0000763267da7816 */ /* 0x040fe200000000da */
[----:B------:R-:W-:Y:S01]  /*1790*/  FADD.FTZ R36, R36, R161 ;  /* 0x000000a124247221 */ /* 0x000fe20000010000 */
[----:B------:R-:W-:Y:S01]  /*17a0*/  SHF.L.U32 R118, R103, 0x10, RZ ;  /* 0x0000001067767819 */ /* 0x000fe200000006ff */
[----:B------:R-:W-:Y:S01]  /*17b0*/  FFMA.FTZ R37, R157, R161, R37 ;  /* 0x000000a19d257223 */ /* 0x000fe20000010025 */
[----:B------:R-:W-:Y:S01]  /*17c0*/  PRMT R103, R97, 0x7632, R103 ;  /* 0x0000763261677816 */ /* 0x000fe20000000067 */
[C---:B------:R-:W-:Y:S01]  /*17d0*/  FADD.FTZ R104, -R175.reuse, R146 ;  /* 0x00000092af687221 */ /* 0x040fe20000010100 */
[--C-:B------:R-:W-:Y:S01]  /*17e0*/  FADD.FTZ R130, -R175, R158.reuse ;  /* 0x0000009eaf827221 */ /* 0x100fe20000010100 */
[----:B------:R-:W-:Y:S01]  /*17f0*/  SHF.L.U32 R146, R111, 0x10, RZ ;  /* 0x000000106f927819 */ /* 0x000fe200000006ff */
[----:B------:R-:W-:Y:S01]  /*1800*/  FMUL.FTZ R160, R160, R219 ;  /* 0x000000dba0a07220 */ /* 0x000fe20000410000 */
[----:B------:R-:W-:Y:S01]  /*1810*/  PRMT R158, R83, 0x7632, R158 ;  /* 0x00007632539e7816 */ /* 0x000fe2000000009e */
[----:B------:R-:W-:Y:S01]  /*1820*/  FMUL.FTZ R156, R6, R156 ;  /* 0x0000009c069c7220 */ /* 0x000fe20000410000 */
        /* <DEDUP_REMOVED lines=11> */
[----:B------:R-:W-:Y:S01]  /*18e0*/  FADD.FTZ R107, -R175, R136 ;  /* 0x00000088af6b7221 */ /* 0x000fe20000010100 */
        /* <DEDUP_REMOVED lines=8> */
[C---:B------:R-:W-:Y:S01]  /*1970*/  SHF.L.U32 R154, R84.reuse, 0x10, RZ ;  /* 0x00000010549a7819 */ /* 0x040fe200000006ff */
[----:B------:R-:W-:Y:S01]  /*1980*/  FFMA.FTZ R37, R163, R167, R37 ;  /* 0x000000a7a3257223 */ /* 0x000fe20000010025 */
[----:B------:R-:W-:Y:S01]  /*1990*/  PRMT R146, R84, 0x7632, R146 ;  /* 0x0000763254927816 */ /* 0x000fe20000000092 */
        /* <DEDUP_REMOVED lines=56> */
[----:B------:R-:W-:-:S02]  /*1d20*/  SHF.L.U32 R172, R46, 0x10, RZ ;  /* 0x000000102eac7819 */ /* 0x000fc400000006ff */
        /* <DEDUP_REMOVED lines=10> */
[----:B------:R-:W-:-:S02]  /*1dd0*/  SHF.L.U32 R178, R113, 0x10, RZ ;  /* 0x0000001071b27819 */ /* 0x000fc400000006ff */
[----:B------:R-:W-:Y:S02]  /*1de0*/  SHF.L.U32 R44, R44, 0x10, RZ ;  /* 0x000000102c2c7819 */ /* 0x000fe400000006ff */
[----:B------:R-:W-:Y:S01]  /*1df0*/  SHF.L.U32 R176, R45, 0x10, RZ ;  /* 0x000000102db07819 */ /* 0x000fe200000006ff */
[----:B------:R-:W-:Y:S01]  /*1e00*/  FADD.FTZ R101, -R175, R172 ;  /* 0x000000acaf657221 */ /* 0x000fe20000010100 */
[----:B------:R-:W-:Y:S01]  /*1e10*/  SHF.L.U32 R46, R46, 0x10, RZ ;  /* 0x000000102e2e7819 */ /* 0x000fe200000006ff */
[----:B------:R-:W-:Y:S01]  /*1e20*/  FMUL.FTZ R51, R51, R213 ;  /* 0x000000d533337220 */ /* 0x000fe20000410000 */
[----:B------:R-:W-:Y:S01]  /*1e30*/  PRMT R209, R40, 0x7632, R209 ;  /* 0x0000763228d17816 */ /* 0x000fe200000000d1 */
[----:B------:R-:W-:Y:S01]  /*1e40*/  FADD.FTZ R36, R36, R115 ;  /* 0x0000007324247221 */ /* 0x000fe20000010000 */
[----:B------:R-:W-:Y:S01]  /*1e50*/  SHF.L.U32 R172, R40, 0x10, RZ ;  /* 0x0000001028ac7819 */ /* 0x000fe200000006ff */
[----:B------:R-:W-:Y:S01]  /*1e60*/  FMUL.FTZ R40, R6, R179 ;  /* 0x000000b306287220 */ /* 0x000fe20000410000 */
[----:B------:R-:W-:Y:S01]  /*1e70*/  SHF.L.U32 R114, R89, 0x10, RZ ;  /* 0x0000001059727819 */ /* 0x000fe200000006ff */
[----:B------:R-:W-:Y:S01]  /*1e80*/  FFMA.FTZ R37, R103, R115, R37 ;  /* 0x0000007367257223 */ /* 0x000fe20000010025 */
[----:B------:R-:W-:Y:S01]  /*1e90*/  PRMT R50, R89, 0x7632, R50 ;  /* 0x0000763259327816 */ /* 0x000fe20000000032 */
        /* <DEDUP_REMOVED lines=15> */
[----:B------:R-:W-:Y:S01]  /*1f90*/  PRMT R211, R38, 0x7632, R211 ;  /* 0x0000763226d37816 */ /* 0x000fe200000000d3 */
[----:B------:R-:W-:Y:S01]  /*1fa0*/  FADD.FTZ R186, R186, R114 ;  /* 0x00000072baba7221 */ /* 0x000fe20000010000 */
[----:B------:R-:W-:Y:S01]  /*1fb0*/  SHF.L.U32 R128, R38, 0x10, RZ ;  /* 0x0000001026807819 */ /* 0x000fe200000006ff */
[----:B------:R-:W-:Y:S01]  /*1fc0*/  FMUL.FTZ R50, R50, R212 ;  /* 0x000000d432327220 */ /* 0x000fe20000410000 */
[----:B------:R-:W-:Y:S01]  /*1fd0*/  SHF.L.U32 R113, R90, 0x10, RZ ;  /* 0x000000105a717819 */ /* 0x000fe200000006ff */
[----:B------:R-:W-:Y:S01]  /*1fe0*/  FMUL.FTZ R38, R6, R177 ;  /* 0x000000b106267220 */ /* 0x000fe20000410000 */
        /* <DEDUP_REMOVED lines=39> */
[C---:B------:R-:W-:Y:S01]  /*2260*/  FMUL.FTZ R42, R6.reuse, R181 ;  /* 0x000000b5062a7220 */ /* 0x040fe20000410000 */
[----:B------:R-:W-:Y:S01]  /*2270*/  SHF.L.U32 R110, R93, 0x10, RZ ;  /* 0x000000105d6e7819 */ /* 0x000fe200000006ff */
[----:B------:R-:W-:Y:S01]  /*2280*/  FMUL.FTZ R105, R6, R105 ;  /* 0x0000006906697220 */ /* 0x000fe20000410000 */
[----:B------:R-:W-:Y:S01]  /*2290*/  SHF.L.U32 R208, R208, 0x10, RZ ;  /* 0x00000010d0d07819 */ /* 0x000fe200000006ff */
[----:B------:R-:W-:Y:S01]  /*22a0*/  FADD.FTZ R186, R186, R47 ;  /* 0x0000002fbaba7221 */ /* 0x000fe20000010000 */
[----:B------:R-:W-:Y:S01]  /*22b0*/  FFMA.FTZ R185, R42, R47, R185 ;  /* 0x0000002f2ab97223 */ /* 0x000fe200000100b9 */
[----:B------:R-:W-:Y:S01]  /*22c0*/  FMUL.FTZ R110, R110, R173 ;  /* 0x000000ad6e6e7220 */ /* 0x000fe20000410000 */
        /* <DEDUP_REMOVED lines=71> */
.L_x_832:
[----:B------:R-:W0:Y:S01]  /*2740*/  LDC.64 R40, c[0x0][0x428] ;  /* 0x00010a00ff287b82 */ /* 0x000e220000000a00 */
[C---:B------:R-:W-:Y:S01]  /*2750*/  IADD3 R116, PT, PT, R117.reuse, 0x20, RZ ;  /* 0x0000002075747810 */ /* 0x040fe20007ffe0ff */
[----:B------:R-:W2:Y:S04]  /*2760*/  LDL R235, [R1+0xdc] ;  /* 0x0000dc0001eb7983 */ /* 0x000ea80000100800 */
[----:B------:R-:W3:Y:S02]  /*2770*/  LDL R233, [R1+0xd8] ;  /* 0x0000d80001e97983 */ /* 0x000ee40000100800 */
[----:B------:R-:W1:Y:S01]  /*2780*/  LDC.64 R36, c[0x0][0x3a8] ;  /* 0x0000ea00ff247b82 */ /* 0x000e620000000a00 */
[C---:B------:R-:W-:Y:S01]  /*2790*/  IADD3 R4, PT, PT, R117.reuse, 0x80, RZ ;  /* 0x0000008075047810 */ /* 0x040fe20007ffe0ff */
[----:B------:R-:W4:Y:S01]  /*27a0*/  LDL R184, [R1+0xd4] ;  /* 0x0000d40001b87983 */ /* 0x000f220000100800 */
[----:B------:R-:W-:-:S02]  /*27b0*/  IADD3 R3, PT, PT, R117, 0x40, RZ ;  /* 0x0000004075037810 */ /* 0x000fc40007ffe0ff */
[----:B------:R-:W-:Y:S01]  /*27c0*/  IADD3 R2, PT, PT, R117, 0x60, RZ ;  /* 0x0000006075027810 */ /* 0x000fe20007ffe0ff */
[----:B------:R-:W4:Y:S02]  /*27d0*/  LDL R183, [R1+0xd0] ;  /* 0x0000d00001b77983 */ /* 0x000f240000100800 */
[----:B------:R-:W1:Y:S01]  /*27e0*/  LDC.64 R132, c[0x0][0x3b0] ;  /* 0x0000ec00ff847b82 */ /* 0x000e620000000a00 */
[----:B0-----:R-:W-:-:S06]  /*27f0*/  IMAD.WIDE.U32 R60, R116, 0x10, R40 ;  /* 0x00000010743c7825 */ /* 0x001fcc00078e0028 */
[----:B------:R-:W2:Y:S01]  /*2800*/  LDG.E.128 R60, desc[UR6][R60.64] ;  /* 0x000000063c3c7981 */ /* 0x000ea2000c1e1d00 */
[----:B------:R-:W-:-:S04]  /*2810*/  IMAD.WIDE.U32 R68, R117, 0x10, R40 ;  /* 0x0000001075447825 */ /* 0x000fc800078e0028 */
[--C-:B-1----:R-:W-:Y:S02]  /*2820*/  IMAD.WIDE.U32 R72, R4, 0x10, R36.reuse ;  /* 0x0000001004487825 */ /* 0x102fe400078e0024 */
[----:B------:R-:W3:Y:S02]  /*2830*/  LDG.E.128 R68, desc[UR6][R68.64] ;  /* 0x0000000644447981 */ /* 0x000ee4000c1e1d00 */
[--C-:B------:R-:W-:Y:S02]  /*2840*/  IMAD.WIDE.U32 R64, R116, 0x10, R36.reuse ;  /* 0x0000001074407825 */ /* 0x100fe400078e0024 */
[----:B------:R-:W4:Y:S02]  /*2850*/  LDG.E.128 R72, desc[UR6][R72.64] ;  /* 0x0000000648487981 */ /* 0x000f24000c1e1d00 */
[--C-:B------:R-:W-:Y:S02]  /*2860*/  IMAD.WIDE.U32 R56, R3, 0x10, R36.reuse ;  /* 0x0000001003387825 */ /* 0x100fe400078e0024 */
[----:B------:R-:W4:Y:S04]  /*2870*/  LDG.E.128 R64, desc[UR6][R64.64] ;  /* 0x0000000640407981 */ /* 0x000f28000c1e1d00 */
[----:B------:R-:W4:Y:S01]  /*2880*/  LDG.E.128 R56, desc[UR6][R56.64] ;  /* 0x0000000638387981 */ /* 0x000f22000c1e1d00 */
[----:B------:R-:W-:-:S06]  /*2890*/  IMAD.WIDE.U32 R96, R117, 0x10, R36 ;  /* 0x0000001075607825 */ /* 0x000fcc00078e0024 */
[----:B------:R-:W4:Y:S01]  /*28a0*/  LDG.E.128 R96, desc[UR6][R96.64] ;  /* 0x0000000660607981 */ /* 0x000f22000c1e1d00 */
[----:B------:R-:W-:-:S04]  /*28b0*/  IMAD.WIDE.U32 R44, R2, 0x10, R36 ;  /* 0x00000010022c7825 */ /* 0x000fc800078e0024 */
[--C-:B------:R-:W-:Y:S02]  /*28c0*/  IMAD.WIDE.U32 R36, R2, 0x10, R40.reuse ;  /* 0x0000001002247825 */ /* 0x100fe400078e0028 */
        /* <DEDUP_REMOVED lines=29> */
[C---:B--2---:R-:W-:Y:S02]  /*2aa0*/  PRMT R219, R62.reuse, 0x7632, R219 ;  /* 0x000076323edb7816 */ /* 0x044fe400000000db */
[----:B------:R-:W-:Y:S02]  /*2ab0*/  SHF.L.U32 R119, R62, 0x10, RZ ;  /* 0x000000103e777819 */ /* 0x000fe400000006ff */
[C---:B------:R-:W-:Y:S02]  /*2ac0*/  PRMT R218, R63.reuse, 0x7632, R218 ;  /* 0x000076323fda7816 */ /* 0x040fe400000000da */
[----:B------:R-:W-:-:S02]  /*2ad0*/  SHF.L.U32 R118, R63, 0x10, RZ ;  /* 0x000000103f767819 */ /* 0x000fc400000006ff */
[----:B------:R-:W0:Y:S01]  /*2ae0*/  LDC.64 R62, c[0x0][0x438] ;  /* 0x00010e00ff3e7b82 */ /* 0x000e220000000a00 */
[----:B---3--:R-:W-:Y:S02]  /*2af0*/  PRMT R229, R68, 0x7632, R229 ;  /* 0x0000763244e57816 */ /* 0x008fe400000000e5 */
[C---:B----4-:R-:W-:Y:S02]  /*2b00*/  PRMT R105, R72.reuse, 0x7632, R105 ;  /* 0x0000763248697816 */ /* 0x050fe40000000069 */
[----:B------:R-:W-:Y:S02]  /*2b10*/  SHF.L.U32 R106, R72, 0x10, RZ ;  /* 0x00000010486a7819 */ /* 0x000fe400000006ff */
[C---:B------:R-:W-:Y:S02]  /*2b20*/  PRMT R108, R73.reuse, 0x7632, R108 ;  /* 0x00007632496c7816 */ /* 0x040fe4000000006c */
[----:B------:R-:W-:Y:S02]  /*2b30*/  SHF.L.U32 R110, R73, 0x10, RZ ;  /* 0x00000010496e7819 */ /* 0x000fe400000006ff */
[----:B------:R-:W-:-:S02]  /*2b40*/  SHF.L.U32 R125, R68, 0x10, RZ ;  /* 0x00000010447d7819 */ /* 0x000fc400000006ff */
[C---:B------:R-:W-:Y:S02]  /*2b50*/  PRMT R228, R69.reuse, 0x7632, R228 ;  /* 0x0000763245e47816 */ /* 0x040fe400000000e4 */
[----:B------:R-:W-:Y:S02]  /*2b60*/  SHF.L.U32 R124, R69, 0x10, RZ ;  /* 0x00000010457c7819 */ /* 0x000fe400000006ff */
[C---:B------:R-:W-:Y:S02]  /*2b70*/  PRMT R114, R64.reuse, 0x7632, R114 ;  /* 0x0000763240727816 */ /* 0x040fe40000000072 */
[----:B------:R-:W-:Y:S02]  /*2b80*/  SHF.L.U32 R166, R64, 0x10, RZ ;  /* 0x0000001040a67819 */ /* 0x000fe400000006ff */
[C---:B------:R-:W-:Y:S02]  /*2b90*/  PRMT R113, R65.reuse, 0x7632, R113 ;  /* 0x0000763241717816 */ /* 0x040fe40000000071 */
[----:B------:R-:W-:Y:S01]  /*2ba0*/  SHF.L.U32 R165, R65, 0x10, RZ ;  /* 0x0000001041a57819 */ /* 0x000fe200000006ff */
[----:B0-----:R-:W-:Y:S01]  /*2bb0*/  IMAD.WIDE.U32 R72, R117, 0x10, R62 ;  /* 0x0000001075487825 */ /* 0x001fe200078e003e */
[----:B------:R-:W-:-:S02]  /*2bc0*/  PRMT R221, R60, 0x7632, R221 ;  /* 0x000076323cdd7816 */ /* 0x000fc400000000dd */
[----:B------:R-:W-:Y:S01]  /*2bd0*/  SHF.L.U32 R121, R60, 0x10, RZ ;  /* 0x000000103c797819 */ /* 0x000fe200000006ff */
[----:B------:R-:W-:Y:S01]  /*2be0*/  IMAD.WIDE.U32 R68, R116, 0x10, R62 ;  /* 0x0000001074447825 */ /* 0x000fe200078e003e */
[C---:B------:R-:W-:Y:S02]  /*2bf0*/  PRMT R220, R61.reuse, 0x7632, R220 ;  /* 0x000076323ddc7816 */ /* 0x040fe400000000dc */
[----:B------:R-:W-:Y:S01]  /*2c00*/  SHF.L.U32 R120, R61, 0x10, RZ ;  /* 0x000000103d787819 */ /* 0x000fe200000006ff */
[----:B------:R-:W-:Y:S01]  /*2c10*/  IMAD.WIDE.U32 R64, R3, 0x10, R62 ;  /* 0x0000001003407825 */ /* 0x000fe200078e003e */
[C---:B------:R-:W-:Y:S02]  /*2c20*/  PRMT R128, R56.reuse, 0x7632, R128 ;  /* 0x0000763238807816 */ /* 0x040fe40000000080 */
[----:B------:R-:W-:Y:S01]  /*2c30*/  SHF.L.U32 R150, R56, 0x10, RZ ;  /* 0x0000001038967819 */ /* 0x000fe200000006ff */
[----:B------:R-:W-:Y:S01]  /*2c40*/  IMAD.WIDE.U32 R60, R2, 0x10, R62 ;  /* 0x00000010023c7825 */ /* 0x000fe200078e003e */
[----:B------:R-:W-:-:S02]  /*2c50*/  PRMT R129, R57, 0x7632, R129 ;  /* 0x0000763239817816 */ /* 0x000fc40000000081 */
[----:B------:R-:W-:Y:S01]  /*2c60*/  SHF.L.U32 R149, R57, 0x10, RZ ;  /* 0x0000001039957819 */ /* 0x000fe200000006ff */
[----:B------:R-:W-:Y:S01]  /*2c70*/  IMAD.WIDE.U32 R56, R4, 0x10, R62 ;  /* 0x0000001004387825 */ /* 0x000fe200078e003e */
        /* <DEDUP_REMOVED lines=20> */
[----:B------:R-:W5:Y:S01]  /*2dc0*/  LDG.E.128 R56, desc[UR6][R56.64] ;  /* 0x0000000638387981 */ /* 0x000f62000c1e1d00 */
[C---:B------:R-:W-:Y:S02]  /*2dd0*/  PRMT R103, R96.reuse, 0x7632, R103 ;  /* 0x0000763260677816 */ /* 0x040fe40000000067 */
[----:B------:R-:W-:-:S02]  /*2de0*/  SHF.L.U32 R109, R96, 0x10, RZ ;  /* 0x00000010606d7819 */ /* 0x000fc400000006ff */
[----:B------:R-:W-:Y:S01]  /*2df0*/  SHF.L.U32 R130, R105, 0x10, RZ ;  /* 0x0000001069827819 */ /* 0x000fe200000006ff */
[C---:B------:R-:W-:Y:S01]  /*2e00*/  FADD.FTZ R105, -R175.reuse, R110 ;  /* 0x0000006eaf697221 */ /* 0x040fe20000010100 */
[----:B------:R-:W-:Y:S01]  /*2e10*/  SHF.L.U32 R178, R0, 0x10, RZ ;  /* 0x0000001000b27819 */ /* 0x000fe200000006ff */
[----:B------:R-:W-:Y:S01]  /*2e20*/  FADD.FTZ R0, -R175, R109 ;  /* 0x0000006daf007221 */ /* 0x000fe20000010100 */
[----:B------:R-:W-:Y:S02]  /*2e30*/  SHF.L.U32 R110, R103, 0x10, RZ ;  /* 0x00000010676e7819 */ /* 0x000fe400000006ff */
[----:B------:R-:W-:Y:S01]  /*2e40*/  SHF.L.U32 R126, R126, 0x10, RZ ;  /* 0x000000107e7e7819 */ /* 0x000fe200000006ff */
[----:B------:R-:W-:Y:S01]  /*2e50*/  FMUL.FTZ R227, R227, R125 ;  /* 0x0000007de3e37220 */ /* 0x000fe20000410000 */
[----:B------:R-:W-:Y:S01]  /*2e60*/  PRMT R101, R97, 0x7632, R101 ;  /* 0x0000763261657816 */ /* 0x000fe20000000065 */
[----:B------:R-:W-:Y:S01]  /*2e70*/  FADD.FTZ R205, -R175, R110 ;  /* 0x0000006eafcd7221 */ /* 0x000fe20000010100 */
[----:B------:R-:W-:Y:S01]  /*2e80*/  SHF.L.U32 R207, R97, 0x10, RZ ;  /* 0x0000001061cf7819 */ /* 0x000fe200000006ff */
[----:B-----5:R-:W-:Y:S01]  /*2e90*/  FMUL.FTZ R0, R6, R0 ;  /* 0x0000000006007220 */ /* 0x020fe20000410000 */
[----:B------:R-:W-:Y:S01]  /*2ea0*/  SHF.L.U32 R229, R229, 0x10, RZ ;  /* 0x00000010e5e57819 */ /* 0x000fe200000006ff */
[----:B------:R-:W-:Y:S01]  /*2eb0*/  FADD.FTZ R181, -R175, R130 ;  /* 0x00000082afb57221 */ /* 0x000fe20000010100 */
[----:B------:R-:W-:Y:S01]  /*2ec0*/  SHF.L.U32 R154, R127, 0x10, RZ ;  /* 0x000000107f9a7819 */ /* 0x000fe200000006ff */
[----:B------:R-:W-:Y:S01]  /*2ed0*/  FADD.FTZ R130, -R175, R126 ;  /* 0x0000007eaf827221 */ /* 0x000fe20000010100 */
[----:B------:R-:W-:Y:S01]  /*2ee0*/  SHF.L.U32 R136, R101, 0x10, RZ ;  /* 0x0000001065887819 */ /* 0x000fe200000006ff */
[----:B------:R-:W-:Y:S01]  /*2ef0*/  FADD.FTZ R207, -R175, R207 ;  /* 0x000000cfafcf7221 */ /* 0x000fe20000010100 */
[----:B------:R-:W-:Y:S01]  /*2f00*/  PRMT R213, R36, 0x7632, R213 ;  /* 0x0000763224d57816 */ /* 0x000fe200000000d5 */
[----:B------:R-:W-:Y:S01]  /*2f10*/  FMUL.FTZ R206, R206, R229 ;  /* 0x000000e5cece7220 */ /* 0x000fe20000410000 */
[----:B------:R-:W-:Y:S01]  /*2f20*/  SHF.L.U32 R126, R36, 0x10, RZ ;  /* 0x00000010247e7819 */ /* 0x000fe200000006ff */
[----:B------:R-:W-:Y:S01]  /*2f30*/  FADD.FTZ R36, RZ, R227 ;  /* 0x000000e3ff247221 */ /* 0x000fe20000010000 */
[C---:B------:R-:W-:Y:S01]  /*2f40*/  PRMT R212, R37.reuse, 0x7632, R212 ;  /* 0x0000763225d47816 */ /* 0x040fe200000000d4 */
[----:B------:R-:W-:Y:S01]  /*2f50*/  FMUL.FTZ R205, R6, R205 ;  /* 0x000000cd06cd7220 */ /* 0x000fe20000410000 */
[----:B------:R-:W-:Y:S01]  /*2f60*/  SHF.L.U32 R127, R37, 0x10, RZ ;  /* 0x00000010257f7819 */ /* 0x000fe200000006ff */
[----:B------:R-:W-:Y:S01]  /*2f70*/  FFMA.FTZ R37, R0, R227, RZ ;  /* 0x000000e300257223 */ /* 0x000fe200000100ff */
        /* <DEDUP_REMOVED lines=29> */
[C---:B------:R-:W-:Y:S01]  /*3150*/  FADD.FTZ R197, -R175.reuse, R142 ;  /* 0x0000008eafc57221 */ /* 0x040fe20000010100 */
[----:B------:R-:W-:Y:S01]  /*3160*/  FMUL.FTZ R222, R222, R122 ;  /* 0x0000007adede7220 */ /* 0x000fe20000410000 */
[----:B------:R-:W-:Y:S01]  /*3170*/  FMUL.FTZ R203, R6, R203 ;  /* 0x000000cb06cb7220 */ /* 0x000fe20000410000 */
[----:B------:R-:W-:Y:S01]  /*3180*/  FADD.FTZ R36, R36, R200 ;  /* 0x000000c824247221 */ /* 0x000fe20000010000 */
[----:B------:R-:W-:Y:S01]  /*3190*/  FFMA.FTZ R37, R198, R200, R37 ;  /* 0x000000c8c6257223 */ /* 0x000fe20000010025 */
[----:B------:R-:W-:Y:S01]  /*31a0*/  SHF.L.U32 R114, R114, 0x10, RZ ;  /* 0x0000001072727819 */ /* 0x000fe200000006ff */
        /* <DEDUP_REMOVED lines=144> */
[--C-:B------:R-:W-:Y:S01]  /*3ab0*/  FADD.FTZ R102, -R175, R50.reuse ;  /* 0x00000032af667221 */ /* 0x100fe20000010100 */
        /* <DEDUP_REMOVED lines=17> */
[----:B------:R-:W-:-:S02]  /*3bd0*/  SHF.L.U32 R176, R45, 0x10, RZ ;  /* 0x000000102db07819 */ /* 0x000fc400000006ff */
        /* <DEDUP_REMOVED lines=17> */
[----:B------:R-:W-:-:S02]  /*3cf0*/  SHF.L.U32 R182, R104, 0x10, RZ ;  /* 0x0000001068b67819 */ /* 0x000fc400000006ff */
[----:B------:R-:W-:Y:S01]  /*3d00*/  SHF.L.U32 R108, R108, 0x10, RZ ;  /* 0x000000106c6c7819 */ /* 0x000fe200000006ff */
[----:B------:R-:W-:Y:S01]  /*3d10*/  FADD.FTZ R100, -R175, R47 ;  /* 0x0000002faf647221 */ /* 0x000fe20000010100 */
[----:B------:R-:W-:Y:S01]  /*3d20*/  SHF.L.U32 R46, R46, 0x10, RZ ;  /* 0x000000102e2e7819 */ /* 0x000fe200000006ff */
[----:B------:R-:W-:Y:S01]  /*3d30*/  FMUL.FTZ R49, R49, R211 ;  /* 0x000000d331317220 */ /* 0x000fe20000410000 */
[C---:B------:R-:W-:Y:S01]  /*3d40*/  PRMT R210, R39.reuse, 0x7632, R210 ;  /* 0x0000763227d27816 */ /* 0x040fe200000000d2 */
[----:B------:R-:W-:Y:S01]  /*3d50*/  FMUL.FTZ R37, R6, R176 ;  /* 0x000000b006257220 */ /* 0x000fe20000410000 */
[----:B------:R-:W-:Y:S01]  /*3d60*/  SHF.L.U32 R171, R39, 0x10, RZ ;  /* 0x0000001027ab7819 */ /* 0x000fe200000006ff */
[----:B------:R-:W-:Y:S01]  /*3d70*/  FADD.FTZ R186, R186, R113 ;  /* 0x00000071baba7221 */ /* 0x000fe20000010000 */
        /* <DEDUP_REMOVED lines=112> */
.L_x_833:
        /* <DEDUP_REMOVED lines=8> */
[----:B------:R-:W4:Y:S04]  /*4500*/  LDL.LU R250, [R1+0x38] ;  /* 0x0000380001fa7983 */ /* 0x000f280000300800 */
        /* <DEDUP_REMOVED lines=20> */
[----:B--2---:R-:W-:-:S02]  /*4650*/  FADD.FTZ R210, R210, R252 ;  /* 0x000000fcd2d27221 */ /* 0x004fc40000010000 */
[----:B------:R-:W2:Y:S01]  /*4660*/  LDL.LU R252, [R1+0x44] ;  /* 0x0000440001fc7983 */ /* 0x000ea20000300800 */
[----:B---3--:R-:W-:-:S03]  /*4670*/  FADD.FTZ R172, R172, R251 ;  /* 0x000000fbacac7221 */ /* 0x008fc60000010000 */
[----:B------:R-:W3:Y:S01]  /*4680*/  LDL.LU R251, [R1+0x48] ;  /* 0x0000480001fb7983 */ /* 0x000ee20000300800 */
[----:B----4-:R-:W-:-:S03]  /*4690*/  FADD.FTZ R209, R209, R250 ;  /* 0x000000fad1d17221 */ /* 0x010fc60000010000 */
[----:B------:R-:W4:Y:S01]  /*46a0*/  LDL.LU R250, [R1+0x4c] ;  /* 0x00004c0001fa7983 */ /* 0x000f220000300800 */
[----:B-----5:R-:W-:-:S03]  /*46b0*/  FADD.FTZ R173, R173, R249 ;  /* 0x000000f9adad7221 */ /* 0x020fc60000010000 */
[----:B------:R-:W5:Y:S01]  /*46c0*/  LDL.LU R249, [R1+0x50] ;  /* 0x0000500001f97983 */ /* 0x000f620000300800 */
[----:B------:R-:W-:-:S03]  /*46d0*/  FADD.FTZ R208, R208, R248 ;  /* 0x000000f8d0d07221 */ /* 0x000fc60000010000 */
[----:B------:R-:W5:Y:S01]  /*46e0*/  LDL.LU R248, [R1+0x54] ;  /* 0x0000540001f87983 */ /* 0x000f620000300800 */
[----:B------:R-:W-:-:S03]  /*46f0*/  FADD.FTZ R174, R174, R247 ;  /* 0x000000f7aeae7221 */ /* 0x000fc60000010000 */
        /* <DEDUP_REMOVED lines=18> */
[----:B--2---:R-:W-:-:S03]  /*4820*/  FADD.FTZ R171, R171, R252 ;  /* 0x000000fcabab7221 */ /* 0x004fc60000010000 */
        /* <DEDUP_REMOVED lines=24> */
[----:B------:R-:W5:Y:S01]  /*49b0*/  LDL.LU R240, [R1] ;  /* 0x0000000001f07983 */ /* 0x000f620000300800 */
        /* <DEDUP_REMOVED lines=20> */
[----:B------:R-:W-:Y:S01]  /*4b00*/  UMOV UR4, 0xffffffff ;  /* 0xffffffff00047882 */ /* 0x000fe20000000000 */
[----:B------:R-:W-:Y:S01]  /*4b10*/  ISETP.NE.U32.AND P1, PT, RZ, UR12, PT ;  /* 0x0000000cff007c0c */ /* 0x000fe2000bf25070 */
[----:B------:R-:W-:Y:S01]  /*4b20*/  FADD.FTZ R30, R177, R30 ;  /* 0x0000001eb11e7221 */ /* 0x000fe20000010000 */
[----:B------:R-:W-:Y:S01]  /*4b30*/  FADD.FTZ R31, R189, R31 ;  /* 0x0000001fbd1f7221 */ /* 0x000fe20000010000 */
[----:B------:R-:W-:Y:S01]  /*4b40*/  FADD.FTZ R32, R178, R32 ;  /* 0x00000020b2207221 */ /* 0x000fe20000010000 */
[----:B------:R-:W-:Y:S01]  /*4b50*/  FADD.FTZ R33, R190, R33 ;  /* 0x00000021be217221 */ /* 0x000fe20000010000 */
[----:B------:R-:W-:Y:S01]  /*4b60*/  FADD.FTZ R34, R179, R34 ;  /* 0x00000022b3227221 */ /* 0x000fe20000010000 */
[----:B------:R-:W-:Y:S01]  /*4b70*/  ISETP.NE.AND.EX P1, PT, RZ, UR13, PT, P1 ;  /* 0x0000000dff007c0c */ /* 0x000fe2000bf25310 */
        /* <DEDUP_REMOVED lines=53> */
[----:B------:R-:W-:Y:S04]  /*4ed0*/  STL [R1+0x70], R216 ;  /* 0x000070d801007387 */ /* 0x000fe80000100800 */
[----:B------:R-:W-:Y:S04]  /*4ee0*/  STL [R1+0x74], R98 ;  /* 0x0000746201007387 */ /* 0x000fe80000100800 */
[----:B------:R-:W-:Y:S04]  /*4ef0*/  STL [R1+0x78], R217 ;  /* 0x000078d901007387 */ /* 0x000fe80000100800 */
[----:B------:R-:W-:Y:S04]  /*4f00*/  STL [R1+0x7c], R99 ;  /* 0x00007c6301007387 */ /* 0x000fe80000100800 */
        /* <DEDUP_REMOVED lines=37> */
.L_x_860:
[----:B0-----:R-:W-:Y:S01]  /*5160*/  FADD.FTZ R96, R177, R96 ;  /* 0x00000060b1607221 */ /* 0x001fe20000010000 */
[----:B-1----:R-:W-:-:S03]  /*5170*/  FADD.FTZ R97, R178, R97 ;  /* 0x00000061b2617221 */ /* 0x002fc60000010000 */
[----:B------:R-:W-:Y:S01]  /*5180*/  FMUL.FTZ R96, R96, UR14 ;  /* 0x0000000e60607c20 */ /* 0x000fe20008410000 */
[----:B--2---:R-:W-:-:S04]  /*5190*/  FMUL.FTZ R122, R97, UR14 ;  /* 0x0000000e617a7c20 */ /* 0x004fc80008410000 */
[----:B------:R-:W-:Y:S01]  /*51a0*/  FSEL R123, R96, RZ, !P2 ;  /* 0x000000ff607b7208 */ /* 0x000fe20005000000 */
[----:B------:R-:W-:Y:S06]  /*51b0*/  @!P1 BRA `(.L_x_835) ;  /* 0x0000003000509947 */ /* 0x000fec0003800000 */
        /* <DEDUP_REMOVED lines=9> */
[--C-:B------:R-:W-:Y:S01]  /*5250*/  FFMA.FTZ R0, R122, R0, R123.reuse ;  /* 0x000000007a007223 */ /* 0x100fe2000001007b */
[----:B------:R-:W-:Y:S01]  /*5260*/  PRMT R36, R72, 0x7632, R36 ;  /* 0x0000763248247816 */ /* 0x000fe20000000024 */
[C-C-:B------:R-:W-:Y:S01]  /*5270*/  FFMA.FTZ R97, R122.reuse, R205, R123.reuse ;  /* 0x000000cd7a617223 */ /* 0x140fe2000001007b */
[--C-:B------:R-:W-:Y:S01]  /*5280*/  FFMA.FTZ R128, R122, R147, R123.reuse ;  /* 0x000000937a807223 */ /* 0x100fe2000001007b */
[----:B------:R-:W-:Y:S01]  /*5290*/  SHF.L.U32 R99, R72, 0x10, RZ ;  /* 0x0000001048637819 */ /* 0x000fe200000006ff */
[C-C-:B------:R-:W-:Y:S01]  /*52a0*/  FFMA.FTZ R120, R122.reuse, R163, R123.reuse ;  /* 0x000000a37a787223 */ /* 0x140fe2000001007b */
[----:B------:R-:W-:Y:S01]  /*52b0*/  FFMA.FTZ R147, R122, R41, R123 ;  /* 0x000000297a937223 */ /* 0x000fe2000001007b */
[----:B------:R-:W-:Y:S01]  /*52c0*/  FADD.FTZ R227, -R0, R227 ;  /* 0x000000e300e37221 */ /* 0x000fe20000010100 */
[--C-:B------:R-:W-:Y:S01]  /*52d0*/  FFMA.FTZ R163, R122, R136, R123.reuse ;  /* 0x000000887aa37223 */ /* 0x100fe2000001007b */
[----:B------:R-:W-:Y:S01]  /*52e0*/  SHF.L.U32 R41, R36, 0x10, RZ ;  /* 0x0000001024297819 */ /* 0x000fe200000006ff */
[----:B------:R-:W-:Y:S01]  /*52f0*/  FADD.FTZ R97, -R97, R206 ;  /* 0x000000ce61617221 */ /* 0x000fe20000010100 */
[C-C-:B------:R-:W-:Y:S01]  /*5300*/  FFMA.FTZ R136, R122.reuse, R103, R123.reuse ;  /* 0x000000677a887223 */ /* 0x140fe2000001007b */
[C-C-:B------:R-:W-:Y:S01]  /*5310*/  FFMA.FTZ R103, R122.reuse, R102, R123.reuse ;  /* 0x000000667a677223 */ /* 0x140fe2000001007b */
[----:B------:R-:W-:Y:S01]  /*5320*/  FFMA.FTZ R102, R122, R37, R123 ;  /* 0x000000257a667223 */ /* 0x000fe2000001007b */
[----:B------:R-:W-:Y:S01]  /*5330*/  FFMA.FTZ R0, R6, R227, R99 ;  /* 0x000000e306007223 */ /* 0x000fe20000010063 */
[----:B------:R-:W-:Y:S01]  /*5340*/  FFMA.FTZ R37, R122, R100, R123 ;  /* 0x000000647a257223 */ /* 0x000fe2000001007b */
[----:B------:R-:W-:Y:S01]  /*5350*/  FFMA.FTZ R100, R6, R97, R41 ;  /* 0x0000006106647223 */ /* 0x000fe20000010029 */
[----:B------:R-:W-:Y:S01]  /*5360*/  LOP3.LUT P5, RZ, R144, 0xff, RZ, 0xc0, !PT ;  /* 0x000000ff90ff7812 */ /* 0x000fe200078ac0ff */
[----:B------:R-:W-:Y:S01]  /*5370*/  FMUL.FTZ R0, R0, R5 ;  /* 0x0000000500007220 */ /* 0x000fe20000410000 */
[--C-:B------:R-:W-:Y:S01]  /*5380*/  FFMA.FTZ R36, R122, R39, R123.reuse ;  /* 0x000000277a247223 */ /* 0x100fe2000001007b */
[----:B------:R-:W-:Y:S01]  /*5390*/  FMUL.FTZ R100, R100, R5 ;  /* 0x0000000564647220 */ /* 0x000fe20000410000 */
[----:B------:R-:W-:Y:S01]  /*53a0*/  LOP3.LUT P6, RZ, R144, 0xff00, RZ, 0xc0, !PT ;  /* 0x0000ff0090ff7812 */ /* 0x000fe200078cc0ff */
[----:B------:R-:W-:Y:S01]  /*53b0*/  FMUL.FTZ R0, R0, UR5 ;  /* 0x0000000500007c20 */ /* 0x000fe20008410000 */
[----:B------:R-:W-:Y:S01]  /*53c0*/  FFMA.FTZ R119, R122, R198, R123 ;  /* 0x000000c67a777223 */ /* 0x000fe2000001007b */
[----:B------:R-:W-:Y:S01]  /*53d0*/  FMUL.FTZ R100, R100, UR5 ;  /* 0x0000000564647c20 */ /* 0x000fe20008410000 */
[----:B------:R-:W-:Y:S01]  /*53e0*/  PRMT R39, R73, 0x7632, R39 ;  /* 0x0000763249277816 */ /* 0x000fe20000000027 */
[C-C-:B------:R-:W-:Y:S01]  /*53f0*/  FFMA.FTZ R201, R122.reuse, R201, R123.reuse ;  /* 0x000000c97ac97223 */ /* 0x140fe2000001007b */
[C-C-:B------:R-:W-:Y:S01]  /*5400*/  FFMA.FTZ R118, R122.reuse, R157, R123.reuse ;  /* 0x0000009d7a767223 */ /* 0x140fe2000001007b */
[--C-:B------:R-:W-:Y:S01]  /*5410*/  FFMA.FTZ R126, R122, R131, R123.reuse ;  /* 0x000000837a7e7223 */ /* 0x100fe2000001007b */
[----:B------:R-:W-:Y:S01]  /*5420*/  FSEL R41, R0, RZ, P5 ;  /* 0x000000ff00297208 */ /* 0x000fe20002800000 */
        /* <DEDUP_REMOVED lines=19> */
[----:B------:R-:W-:Y:S01]  /*5560*/  FSEL R0, R100, RZ, P6 ;  /* 0x000000ff64007208 */ /* 0x000fe20003000000 */
[----:B------:R-:W-:Y:S01]  /*5570*/  FADD.FTZ R123, -R119, R200 ;  /* 0x000000c8777b7221 */ /* 0x000fe20000010100 */
[----:B------:R-:W-:Y:S01]  /*5580*/  SHF.L.U32 R100, R39, 0x10, RZ ;  /* 0x0000001027647819 */ /* 0x000fe200000006ff */
[----:B------:R-:W-:Y:S01]  /*5590*/  FADD.FTZ R201, -R201, R202 ;  /* 0x000000cac9c97221 */ /* 0x000fe20000010100 */
[----:B------:R-:W-:Y:S01]  /*55a0*/  PRMT R119, R74, 0x7632, R119 ;  /* 0x000076324a777816 */ /* 0x000fe20000000077 */
[----:B------:R-:W-:Y:S01]  /*55b0*/  FADD.FTZ R203, -R203, R222 ;  /* 0x000000decbcb7221 */ /* 0x000fe20000010100 */
[----:B------:R-:W-:Y:S01]  /*55c0*/  PRMT R39, R75, 0x7632, R39 ;  /* 0x000076324b277816 */ /* 0x000fe20000000027 */
[----:B------:R-:W-:Y:S01]  /*55d0*/  FADD.FTZ R207, -R207, R226 ;  /* 0x000000e2cfcf7221 */ /* 0x000fe20000010100 */
[C---:B------:R-:W-:Y:S01]  /*55e0*/  LOP3.LUT P2, RZ, R144.reuse, 0xff0000, RZ, 0xc0, !PT ;  /* 0x00ff000090ff7812 */ /* 0x040fe2000784c0ff */
[----:B------:R-:W-:Y:S01]  /*55f0*/  FADD.FTZ R99, -R99, R224 ;  /* 0x000000e063637221 */ /* 0x000fe20000010100 */
[----:B------:R-:W-:Y:S01]  /*5600*/  LOP3.LUT P3, RZ, R144, 0xff000000, RZ, 0xc0, !PT ;  /* 0xff00000090ff7812 */ /* 0x000fe2000786c0ff */
[----:B------:R-:W-:Y:S01]  /*5610*/  FADD.FTZ R199, -R96, R199 ;  /* 0x000000c760c77221 */ /* 0x000fe20000010100 */
[----:B------:R-:W-:Y:S01]  /*5620*/  ISETP.GE.U32.AND P1, PT, R144, RZ, PT ;  /* 0x000000ff9000720c */ /* 0x000fe20003f26070 */
[----:B------:R-:W-:Y:S01]  /*5630*/  FFMA.FTZ R100, R6, R201, R100 ;  /* 0x000000c906647223 */ /* 0x000fe20000010064 */
[----:B------:R-:W-:Y:S01]  /*5640*/  SHF.L.U32 R148, R75, 0x10, RZ ;  /* 0x000000104b947819 */ /* 0x000fe200000006ff */
[----:B------:R-:W-:Y:S01]  /*5650*/  FADD.FTZ R121, -R121, R170 ;  /* 0x000000aa79797221 */ /* 0x000fe20000010100 */
[----:B------:R-:W-:Y:S01]  /*5660*/  SHF.L.U32 R97, R73, 0x10, RZ ;  /* 0x0000001049617819 */ /* 0x000fe200000006ff */
[----:B------:R-:W-:Y:S01]  /*5670*/  FMUL.FTZ R100, R100, R5 ;  /* 0x0000000564647220 */ /* 0x000fe20000410000 */
[----:B------:R-:W-:Y:S01]  /*5680*/  SHF.L.U32 R122, R74, 0x10, RZ ;  /* 0x000000104a7a7819 */ /* 0x000fe200000006ff */
[C---:B------:R-:W-:Y:S01]  /*5690*/  FFMA.FTZ R148, R6.reuse, R203, R148 ;  /* 0x000000cb06947223 */ /* 0x040fe20000010094 */
[----:B------:R-:W-:Y:S01]  /*56a0*/  SHF.L.U32 R144, R119, 0x10, RZ ;  /* 0x0000001077907819 */ /* 0x000fe200000006ff */
[C---:B------:R-:W-:Y:S01]  /*56b0*/  FFMA.FTZ R96, R6.reuse, R207, R97 ;  /* 0x000000cf06607223 */ /* 0x040fe20000010061 */
[----:B------:R-:W-:Y:S01]  /*56c0*/  SHF.L.U32 R39, R39, 0x10, RZ ;  /* 0x0000001027277819 */ /* 0x000fe200000006ff */
[----:B------:R-:W-:Y:S01]  /*56d0*/  FFMA.FTZ R122, R6, R99, R122 ;  /* 0x00000063067a7223 */ /* 0x000fe2000001007a */
[----:B------:R-:W-:Y:S01]  /*56e0*/  SHF.L.U32 R156, R68, 0x10, RZ ;  /* 0x00000010449c7819 */ /* 0x000fe200000006ff */
[----:B------:R-:W-:Y:S01]  /*56f0*/  FFMA.FTZ R144, R6, R123, R144 ;  /* 0x0000007b06907223 */ /* 0x000fe20000010090 */
[----:B------:R-:W-:Y:S01]  /*5700*/  FMUL.FTZ R148, R148, R5 ;  /* 0x0000000594947220 */ /* 0x000fe20000410000 */
[----:B------:R-:W-:Y:S01]  /*5710*/  FFMA.FTZ R150, R6, R199, R39 ;  /* 0x000000c706967223 */ /* 0x000fe20000010027 */
[-C--:B------:R-:W-:Y:S01]  /*5720*/  FMUL.FTZ R96, R96, R5.reuse ;  /* 0x0000000560607220 */ /* 0x080fe20000410000 */
[-C--:B------:R-:W-:Y:S01]  /*5730*/  FMUL.FTZ R122, R122, R5.reuse ;  /* 0x000000057a7a7220 */ /* 0x080fe20000410000 */
[----:B------:R-:W-:Y:S01]  /*5740*/  FMUL.FTZ R100, R100, UR5 ;  /* 0x0000000564647c20 */ /* 0x000fe20008410000 */
[-C--:B------:R-:W-:Y:S01]  /*5750*/  FMUL.FTZ R144, R144, R5.reuse ;  /* 0x0000000590907220 */ /* 0x080fe20000410000 */
[----:B------:R-:W-:Y:S01]  /*5760*/  FMUL.FTZ R150, R150, R5 ;  /* 0x0000000596967220 */ /* 0x000fe20000410000 */
[----:B------:R-:W-:Y:S01]  /*5770*/  FFMA.FTZ R156, R6, R121, R156 ;  /* 0x00000079069c7223 */ /* 0x000fe2000001009c */
[----:B------:R-:W-:Y:S01]  /*5780*/  FADD.FTZ R169, -R98, R169 ;  /* 0x000000a962a97221 */ /* 0x000fe20000010100 */
[C---:B------:R-:W-:Y:S01]  /*5790*/  PRMT R98, R69.reuse, 0x7632, R98 ;  /* 0x0000763245627816 */ /* 0x040fe20000000062 */
[----:B------:R-:W-:Y:S01]  /*57a0*/  FMUL.FTZ R39, R148, UR5 ;  /* 0x0000000594277c20 */ /* 0x000fe20008410000 */
[----:B------:R-:W-:Y:S01]  /*57b0*/  SHF.L.U32 R121, R69, 0x10, RZ ;  /* 0x0000001045797819 */ /* 0x000fe200000006ff */
[----:B------:R-:W-:Y:S01]  /*57c0*/  FMUL.FTZ R96, R96, UR5 ;  /* 0x0000000560607c20 */ /* 0x000fe20008410000 */
[----:B------:R-:W-:Y:S01]  /*57d0*/  FMUL.FTZ R119, R122, UR5 ;  /* 0x000000057a777c20 */ /* 0x000fe20008410000 */
[----:B------:R-:W-:Y:S01]  /*57e0*/  FMUL.FTZ R144, R144, UR5 ;  /* 0x0000000590907c20 */ /* 0x000fe20008410000 */
[----:B------:R-:W-:Y:S01]  /*57f0*/  FMUL.FTZ R148, R150, UR5 ;  /* 0x0000000596947c20 */ /* 0x000fe20008410000 */
[----:B------:R-:W-:Y:S01]  /*5800*/  LOP3.LUT P4, RZ, R145, 0xff, RZ, 0xc0, !PT ;  /* 0x000000ff91ff7812 */ /* 0x000fe2000788c0ff */
[----:B------:R-:W-:Y:S01]  /*5810*/  FADD.FTZ R159, -R159, R162 ;  /* 0x000000a29f9f7221 */ /* 0x000fe20000010100 */
[C---:B------:R-:W-:Y:S01]  /*5820*/  LOP3.LUT P5, RZ, R145.reuse, 0xff00, RZ, 0xc0, !PT ;  /* 0x0000ff0091ff7812 */ /* 0x040fe200078ac0ff */
[----:B------:R-:W-:Y:S01]  /*5830*/  FADD.FTZ R161, -R118, R161 ;  /* 0x000000a176a17221 */ /* 0x000fe20000010100 */
[----:B------:R-:W-:Y:S01]  /*5840*/  ISETP.GE.U32.AND.EX P1, PT, R145, 0x1000000, PT, P1 ;  /* 0x010000009100780c */ /* 0x000fe20003f26110 */
[----:B------:R-:W-:Y:S01]  /*5850*/  FADD.FTZ R167, -R120, R167 ;  /* 0x000000a778a77221 */ /* 0x000fe20000010100 */
[----:B------:R-:W-:Y:S01]  /*5860*/  FSEL R122, R100, RZ, P3 ;  /* 0x000000ff647a7208 */ /* 0x000fe20001800000 */
[----:B------:R-:W-:Y:S01]  /*5870*/  FADD.FTZ R155, -R155, R158 ;  /* 0x0000009e9b9b7221 */ /* 0x000fe20000010100 */
[----:B------:R-:W-:Y:S01]  /*5880*/  SHF.L.U32 R100, R98, 0x10, RZ ;  /* 0x0000001062647819 */ /* 0x000fe200000006ff */
[----:B------:R-:W-:Y:S01]  /*5890*/  FFMA.FTZ R98, R6, R169, R121 ;  /* 0x000000a906627223 */ /* 0x000fe20000010079 */
[----:B------:R-:W-:Y:S01]  /*58a0*/  PRMT R97, R68, 0x7632, R97 ;  /* 0x0000763244617816 */ /* 0x000fe20000000061 */
[----:B------:R-:W-:Y:S01]  /*58b0*/  FADD.FTZ R157, -R157, R154 ;  /* 0x0000009a9d9d7221 */ /* 0x000fe20000010100 */
[----:B------:R-:W-:Y:S01]  /*58c0*/  PRMT R121, R71, 0x7632, R121 ;  /* 0x0000763247797816 */ /* 0x000fe20000000079 */
[----:B------:R-:W-:Y:S01]  /*58d0*/  FADD.FTZ R125, -R125, R168 ;  /* 0x000000a87d7d7221 */ /* 0x000fe20000010100 */
[----:B------:R-:W-:Y:S01]  /*58e0*/  FSEL R99, R96, RZ, P2 ;  /* 0x000000ff60637208 */ /* 0x000fe20001000000 */
[----:B------:R-:W-:Y:S01]  /*58f0*/  FADD.FTZ R163, -R163, R146 ;  /* 0x00000092a3a37221 */ /* 0x000fe20000010100 */
[----:B------:R-:W-:Y:S01]  /*5900*/  FSEL R119, R119, RZ, P4 ;  /* 0x000000ff77777208 */ /* 0x000fe20002000000 */
[----:B------:R-:W-:Y:S01]  /*5910*/  FFMA.FTZ R100, R6, R161, R100 ;  /* 0x000000a106647223 */ /* 0x000fe20000010064 */
[----:B------:R-:W-:Y:S01]  /*5920*/  FSEL R144, R144, RZ, P5 ;  /* 0x000000ff90907208 */ /* 0x000fe20002800000 */
[----:B------:R-:W-:Y:S01]  /*5930*/  FADD.FTZ R127, -R127, R160 ;  /* 0x000000a07f7f7221 */ /* 0x000fe20000010100 */
[----:B------:R-:W-:Y:S01]  /*5940*/  FSEL R148, R148, RZ, P1 ;  /* 0x000000ff94947208 */ /* 0x000fe20000800000 */
[-C--:B------:R-:W-:Y:S01]  /*5950*/  FMUL.FTZ R98, R98, R5.reuse ;  /* 0x0000000562627220 */ /* 0x080fe20000410000 */
[----:B------:R-:W-:Y:S01]  /*5960*/  LOP3.LUT P2, RZ, R140, 0xff, RZ, 0xc0, !PT ;  /* 0x000000ff8cff7812 */ /* 0x000fe2000784c0ff */
[-C--:B------:R-:W-:Y:S01]  /*5970*/  FMUL.FTZ R100, R100, R5.reuse ;  /* 0x0000000564647220 */ /* 0x080fe20000410000 */
[----:B------:R-:W-:Y:S01]  /*5980*/  LOP3.LUT P3, RZ, R140, 0xff00, RZ, 0xc0, !PT ;  /* 0x0000ff008cff7812 */ /* 0x000fe2000786c0ff */
[----:B------:R-:W-:Y:S01]  /*5990*/  FMUL.FTZ R156, R156, R5 ;  /* 0x000000059c9c7220 */ /* 0x000fe20000410000 */
[----:B------:R-:W-:Y:S01]  /*59a0*/  LOP3.LUT P4, RZ, R140, 0xff0000, RZ, 0xc0, !PT ;  /* 0x00ff00008cff7812 */ /* 0x000fe2000788c0ff */
[----:B------:R-:W-:Y:S01]  /*59b0*/  FMUL.FTZ R98, R98, UR5 ;  /* 0x0000000562627c20 */ /* 0x000fe20008410000 */
[----:B------:R-:W-:Y:S01]  /*59c0*/  LOP3.LUT P5, RZ, R140, 0xff000000, RZ, 0xc0, !PT ;  /* 0xff0000008cff7812 */ /* 0x000fe200078ac0ff */
[----:B------:R-:W-:Y:S01]  /*59d0*/  FMUL.FTZ R100, R100, UR5 ;  /* 0x0000000564647c20 */ /* 0x000fe20008410000 */
[----:B------:R-:W-:Y:S01]  /*59e0*/  ISETP.GE.U32.AND P1, PT, R140, RZ, PT ;  /* 0x000000ff8c00720c */ /* 0x000fe20003f26070 */
[----:B------:R-:W-:Y:S01]  /*59f0*/  FADD.FTZ R143, -R126, R143 ;  /* 0x0000008f7e8f7221 */ /* 0x000fe20000010100 */
[----:B------:R-:W-:Y:S01]  /*5a00*/  SHF.L.U32 R162, R97, 0x10, RZ ;  /* 0x0000001061a27819 */ /* 0x000fe200000006ff */
[----:B------:R-:W-:Y:S01]  /*5a10*/  FMUL.FTZ R97, R156, UR5 ;  /* 0x000000059c617c20 */ /* 0x000fe20008410000 */
[----:B------:R-:W-:Y:S01]  /*5a20*/  SHF.L.U32 R140, R71, 0x10, RZ ;  /* 0x00000010478c7819 */ /* 0x000fe200000006ff */
[----:B------:R-:W-:Y:S01]  /*5a30*/  FADD.FTZ R153, -R124, R153 ;  /* 0x000000997c997221 */ /* 0x000fe20000010100 */
[----:B------:R-:W-:Y:S01]  /*5a40*/  PRMT R123, R64, 0x7632, R123 ;  /* 0x00007632407b7816 */ /* 0x000fe2000000007b */
[C---:B------:R-:W-:Y:S01]  /*5a50*/  FFMA.FTZ R162, R6.reuse, R159, R162 ;  /* 0x0000009f06a27223 */ /* 0x040fe200000100a2 */
[----:B------:R-:W-:Y:S01]  /*5a60*/  SHF.L.U32 R121, R121, 0x10, RZ ;  /* 0x0000001079797819 */ /* 0x000fe200000006ff */
[----:B------:R-:W-:Y:S01]  /*5a70*/  FFMA.FTZ R140, R6, R167, R140 ;  /* 0x000000a7068c7223 */ /* 0x000fe2000001008c */
[----:B------:R-:W-:Y:S01]  /*5a80*/  PRMT R118, R70, 0x7632, R118 ;  /* 0x0000763246767816 */ /* 0x000fe20000000076 */
[----:B------:R-:W-:Y:S01]  /*5a90*/  FMUL.FTZ R162, R162, R5 ;  /* 0x00000005a2a27220 */ /* 0x000fe20000410000 */
[----:B------:R-:W-:Y:S01]  /*5aa0*/  SHF.L.U32 R120, R70, 0x10, RZ ;  /* 0x0000001046787819 */ /* 0x000fe200000006ff */
[----:B------:R-:W-:Y:S01]  /*5ab0*/  FFMA.FTZ R146, R6, R155, R121 ;  /* 0x0000009b06927223 */ /* 0x000fe20000010079 */
[----:B------:R-:W-:Y:S01]  /*5ac0*/  SHF.L.U32 R150, R64, 0x10, RZ ;  /* 0x0000001040967819 */ /* 0x000fe200000006ff */
[----:B------:R-:W-:Y:S01]  /*5ad0*/  FMUL.FTZ R140, R140, R5 ;  /* 0x000000058c8c7220 */ /* 0x000fe20000410000 */
[----:B------:R-:W-:Y:S01]  /*5ae0*/  SHF.L.U32 R154, R123, 0x10, RZ ;  /* 0x000000107b9a7819 */ /* 0x000fe200000006ff */
[----:B------:R-:W-:Y:S01]  /*5af0*/  FFMA.FTZ R120, R6, R125, R120 ;  /* 0x0000007d06787223 */ /* 0x000fe20000010078 */
[----:B------:R-:W-:Y:S01]  /*5b00*/  SHF.L.U32 R118, R118, 0x10, RZ ;  /* 0x0000001076767819 */ /* 0x000fe200000006ff */
[----:B------:R-:W-:Y:S01]  /*5b10*/  FFMA.FTZ R150, R6, R157, R150 ;  /* 0x0000009d06967223 */ /* 0x000fe20000010096 */
[----:B------:R-:W-:Y:S01]  /*5b20*/  FMUL.FTZ R146, R146, R5 ;  /* 0x0000000592927220 */ /* 0x000fe20000410000 */
[----:B------:R-:W-:Y:S01]  /*5b30*/  FFMA.FTZ R154, R6, R163, R154 ;  /* 0x000000a3069a7223 */ /* 0x000fe2000001009a */
[----:B------:R-:W-:Y:S01]  /*5b40*/  FMUL.FTZ R96, R162, UR5 ;  /* 0x00000005a2607c20 */ /* 0x000fe20008410000 */
[----:B------:R-:W-:Y:S01]  /*5b50*/  FFMA.FTZ R118, R6, R127, R118 ;  /* 0x0000007f06767223 */ /* 0x000fe20000010076 */
[-C--:B------:R-:W-:Y:S01]  /*5b60*/  FMUL.FTZ R120, R120, R5.reuse ;  /* 0x0000000578787220 */ /* 0x080fe20000410000 */
[----:B------:R-:W-:Y:S01]  /*5b70*/  FMUL.FTZ R127, R140, UR5 ;  /* 0x000000058c7f7c20 */ /* 0x000fe20008410000 */
[-C--:B------:R-:W-:Y:S01]  /*5b80*/  FMUL.FTZ R150, R150, R5.reuse ;  /* 0x0000000596967220 */ /* 0x080fe20000410000 */
[-C--:B------:R-:W-:Y:S01]  /*5b90*/  FMUL.FTZ R154, R154, R5.reuse ;  /* 0x000000059a9a7220 */ /* 0x080fe20000410000 */
[----:B------:R-:W-:Y:S01]  /*5ba0*/  FMUL.FTZ R140, R146, UR5 ;  /* 0x00000005928c7c20 */ /* 0x000fe20008410000 */
[----:B------:R-:W-:Y:S01]  /*5bb0*/  LOP3.LUT P6, RZ, R145, 0xff0000, RZ, 0xc0, !PT ;  /* 0x00ff000091ff7812 */ /* 0x000fe200078cc0ff */
[----:B------:R-:W-:Y:S01]  /*5bc0*/  FMUL.FTZ R123, R118, R5 ;  /* 0x00000005767b7220 */ /* 0x000fe20000410000 */
[----:B------:R-:W-:Y:S01]  /*5bd0*/  ISETP.GE.U32.AND.EX P1, PT, R141, 0x1000000, PT, P1 ;  /* 0x010000008d00780c */ /* 0x000fe20003f26110 */
[----:B------:R-:W-:Y:S01]  /*5be0*/  FMUL.FTZ R118, R120, UR5 ;  /* 0x0000000578767c20 */ /* 0x000fe20008410000 */
[----:B------:R-:W-:Y:S01]  /*5bf0*/  FSEL R96, R96, RZ, P3 ;  /* 0x000000ff60607208 */ /* 0x000fe20001800000 */
[----:B------:R-:W-:Y:S01]  /*5c00*/  FMUL.FTZ R120, R150, UR5 ;  /* 0x0000000596787c20 */ /* 0x000fe20008410000 */
[----:B------:R-:W-:Y:S01]  /*5c10*/  FSEL R98, R98, RZ, P4 ;  /* 0x000000ff62627208 */ /* 0x000fe20002000000 */
[----:B------:R-:W-:Y:S01]  /*5c20*/  FMUL.FTZ R125, R154, UR5 ;  /* 0x000000059a7d7c20 */ /* 0x000fe20008410000 */
[----:B------:R-:W-:Y:S01]  /*5c30*/  FSEL R121, R100, RZ, P5 ;  /* 0x000000ff64797208 */ /* 0x000fe20002800000 */
[----:B------:R-:W-:Y:S01]  /*5c40*/  FADD.FTZ R145, -R40, R51 ;  /* 0x0000003328917221 */ /* 0x000fe20000010100 */
[----:B------:R-:W-:Y:S01]  /*5c50*/  FSEL R39, R39, RZ, P6 ;  /* 0x000000ff27277208 */ /* 0x000fe20003000000 */
[----:B------:R-:W-:Y:S01]  /*5c60*/  FMUL.FTZ R123, R123, UR5 ;  /* 0x000000057b7b7c20 */ /* 0x000fe20008410000 */
[----:B------:R-:W-:Y:S01]  /*5c70*/  FSEL R97, R97, RZ, P2 ;  /* 0x000000ff61617208 */ /* 0x000fe20001000000 */
[----:B------:R-:W-:Y:S01]  /*5c80*/  FADD.FTZ R137, -R130, R137 ;  /* 0x0000008982897221 */ /* 0x000fe20000010100 */
[----:B------:R-:W-:Y:S01]  /*5c90*/  LOP3.LUT P3, RZ, R141, 0xff0000, RZ, 0xc0, !PT ;  /* 0x00ff00008dff7812 */ /* 0x000fe2000786c0ff */
[----:B------:R-:W-:Y:S01]  /*5ca0*/  FADD.FTZ R151, -R128, R151 ;  /* 0x0000009780977221 */ /* 0x000fe20000010100 */
[C---:B------:R-:W-:Y:S01]  /*5cb0*/  LOP3.LUT P4, RZ, R138.reuse, 0xff, RZ, 0xc0, !PT ;  /* 0x000000ff8aff7812 */ /* 0x040fe2000788c0ff */
[----:B------:R-:W-:Y:S01]  /*5cc0*/  FADD.FTZ R103, -R103, R114 ;  /* 0x0000007267677221 */ /* 0x000fe20000010100 */
[----:B------:R-:W-:Y:S01]  /*5cd0*/  LOP3.LUT P5, RZ, R138, 0xff00, RZ, 0xc0, !PT ;  /* 0x0000ff008aff7812 */ /* 0x000fe200078ac0ff */
[----:B------:R-:W-:Y:S01]  /*5ce0*/  FADD.FTZ R101, -R101, R48 ;  /* 0x0000003065657221 */ /* 0x000fe20000010100 */
[----:B------:R-:W-:Y:S01]  /*5cf0*/  FSEL R140, R140, RZ, P1 ;  /* 0x000000ff8c8c7208 */ /* 0x000fe20000800000 */
[----:B------:R-:W-:Y:S01]  /*5d00*/  FADD.FTZ R113, -R38, R113 ;  /* 0x0000007126717221 */ /* 0x000fe20000010100 */
[----:B------:R-:W-:Y:S01]  /*5d10*/  LOP3.LUT P6, RZ, R141, 0xff, RZ, 0xc0, !PT ;  /* 0x000000ff8dff7812 */ /* 0x000fe200078cc0ff */
[----:B------:R-:W-:Y:S01]  /*5d20*/  FADD.FTZ R129, -R129, R50 ;  /* 0x0000003281817221 */ /* 0x000fe20000010100 */
[----:B------:R-:W-:Y:S01]  /*5d30*/  LOP3.LUT P2, RZ, R141, 0xff00, RZ, 0xc0, !PT ;  /* 0x0000ff008dff7812 */ /* 0x000fe2000784c0ff */
[--C-:B------:R-:W-:Y:S01]  /*5d40*/  FADD.FTZ R141, -R136, R115.reuse ;  /* 0x00000073888d7221 */ /* 0x100fe20000010100 */
[----:B------:R-:W-:Y:S01]  /*5d50*/  ISETP.GE.U32.AND P1, PT, R138, RZ, PT ;  /* 0x000000ff8a00720c */ /* 0x000fe20003f26070 */
[----:B------:R-:W-:Y:S01]  /*5d60*/  FADD.FTZ R105, -R105, R110 ;  /* 0x0000006e69697221 */ /* 0x000fe20000010100 */
[----:B------:R-:W-:Y:S01]  /*5d70*/  PRMT R100, R65, 0x7632, R100 ;  /* 0x0000763241647816 */ /* 0x000fe20000000064 */
[----:B------:R-:W-:Y:S01]  /*5d80*/  FADD.FTZ R149, -R149, R142 ;  /* 0x0000008e95957221 */ /* 0x000fe20000010100 */
[----:B------:R-:W-:Y:S01]  /*5d90*/  PRMT R115, R66, 0x7632, R115 ;  /* 0x0000763242737816 */ /* 0x000fe20000000073 */
[----:B------:R-:W-:Y:S01]  /*5da0*/  FADD.FTZ R111, -R106, R111 ;  /* 0x0000006f6a6f7221 */ /* 0x000fe20000010100 */
[----:B------:R-:W-:Y:S01]  /*5db0*/  FSEL R127, R127, RZ, P3 ;  /* 0x000000ff7f7f7208 */ /* 0x000fe20001800000 */
[----:B------:R-:W-:Y:S01]  /*5dc0*/  FADD.FTZ R45, -R36, R45 ;  /* 0x0000002d242d7221 */ /* 0x000fe20000010100 */
[----:B------:R-:W-:Y:S01]  /*5dd0*/  FSEL R120, R120, RZ, P4 ;  /* 0x000000ff78787208 */ /* 0x000fe20002000000 */
[----:B------:R-:W-:Y:S01]  /*5de0*/  FADD.FTZ R47, -R42, R47 ;  /* 0x0000002f2a2f7221 */ /* 0x000fe20000010100 */
[----:B------:R-:W-:Y:S01]  /*5df0*/  FSEL R125, R125, RZ, P5 ;  /* 0x000000ff7d7d7208 */ /* 0x000fe20002800000 */
[----:B------:R-:W-:Y:S01]  /*5e00*/  FADD.FTZ R43, -R43, R44 ;  /* 0x0000002c2b2b7221 */ /* 0x000fe20000010100 */
[----:B------:R-:W-:Y:S01]  /*5e10*/  PRMT R51, R67, 0x7632, R51 ;  /* 0x0000763243337816 */ /* 0x000fe20000000033 */
[----:B------:R-:W-:Y:S01]  /*5e20*/  FADD.FTZ R147, -R147, R46 ;  /* 0x0000002e93937221 */ /* 0x000fe20000010100 */
[C---:B------:R-:W-:Y:S01]  /*5e30*/  LOP3.LUT P3, RZ, R139.reuse, 0xff, RZ, 0xc0, !PT ;  /* 0x000000ff8bff7812 */ /* 0x040fe2000786c0ff */
[----:B------:R-:W-:Y:S01]  /*5e40*/  FADD.FTZ R109, -R104, R109 ;  /* 0x0000006d686d7221 */ /* 0x000fe20000010100 */
[----:B------:R-:W-:Y:S01]  /*5e50*/  LOP3.LUT P4, RZ, R139, 0xff00, RZ, 0xc0, !PT ;  /* 0x0000ff008bff7812 */ /* 0x000fe2000788c0ff */
[----:B------:R-:W-:Y:S01]  /*5e60*/  FADD.FTZ R107, -R107, R108 ;  /* 0x0000006c6b6b7221 */ /* 0x000fe20000010100 */
[----:B------:R-:W-:-:S02]  /*5e70*/  LOP3.LUT P5, RZ, R139, 0xff0000, RZ, 0xc0, !PT ;  /* 0x00ff00008bff7812 */ /* 0x000fc400078ac0ff */
[----:B------:R-:W-:Y:S01]  /*5e80*/  ISETP.GE.U32.AND.EX P1, PT, R139, 0x1000000, PT, P1 ;  /* 0x010000008b00780c */ /* 0x000fe20003f26110 */
[----:B------:R-:W-:Y:S01]  /*5e90*/  FADD.FTZ R139, -R131, R152 ;  /* 0x00000098838b7221 */ /* 0x000fe20000010100 */
[----:B------:R-:W-:Y:S02]  /*5ea0*/  SHF.L.U32 R131, R65, 0x10, RZ ;  /* 0x0000001041837819 */ /* 0x000fe400000006ff */
[----:B------:R-:W-:Y:S02]  /*5eb0*/  SHF.L.U32 R100, R100, 0x10, RZ ;  /* 0x0000001064647819 */ /* 0x000fe400000006ff */
[----:B------:R-:W-:Y:S01]  /*5ec0*/  SHF.L.U32 R126, R115, 0x10, RZ ;  /* 0x00000010737e7819 */ /* 0x000fe200000006ff */
[----:B------:R-:W-:Y:S01]  /*5ed0*/  FFMA.FTZ R40, R6, R153, R131 ;  /* 0x0000009906287223 */ /* 0x000fe20000010083 */
[----:B------:R-:W-:Y:S01]  /*5ee0*/  PRMT R115, R60, 0x7632, R115 ;  /* 0x000076323c737816 */ /* 0x000fe20000000073 */
[----:B------:R-:W-:Y:S01]  /*5ef0*/  FFMA.FTZ R100, R6, R143, R100 ;  /* 0x0000008f06647223 */ /* 0x000fe20000010064 */
[----:B------:R-:W-:Y:S01]  /*5f00*/  SHF.L.U32 R51, R51, 0x10, RZ ;  /* 0x0000001033337819 */ /* 0x000fe200000006ff */
[-C--:B------:R-:W-:Y:S01]  /*5f10*/  FMUL.FTZ R40, R40, R5.reuse ;  /* 0x0000000528287220 */ /* 0x080fe20000410000 */
[----:B------:R-:W-:Y:S01]  /*5f20*/  FSEL R118, R118, RZ, P6 ;  /* 0x000000ff76767208 */ /* 0x000fe20003000000 */
[----:B------:R-:W-:Y:S01]  /*5f30*/  FMUL.FTZ R100, R100, R5 ;  /* 0x0000000564647220 */ /* 0x000fe20000410000 */
[----:B------:R-:W-:Y:S01]  /*5f40*/  FSEL R123, R123, RZ, P2 ;  /* 0x000000ff7b7b7208 */ /* 0x000fe20001000000 */
[----:B------:R-:W-:Y:S01]  /*5f50*/  FFMA.FTZ R130, R6, R137, R51 ;  /* 0x0000008906827223 */ /* 0x000fe20000010033 */
[----:B------:R-:W-:Y:S01]  /*5f60*/  LOP3.LUT P6, RZ, R138, 0xff0000, RZ, 0xc0, !PT ;  /* 0x00ff00008aff7812 */ /* 0x000fe200078cc0ff */
[----:B------:R-:W-:Y:S01]  /*5f70*/  FMUL.FTZ R40, R40, UR5 ;  /* 0x0000000528287c20 */ /* 0x000fe20008410000 */
[----:B------:R-:W-:Y:S01]  /*5f80*/  LOP3.LUT P2, RZ, R138, 0xff000000, RZ, 0xc0, !PT ;  /* 0xff0000008aff7812 */ /* 0x000fe2000784c0ff */
[----:B------:R-:W-:Y:S01]  /*5f90*/  FMUL.FTZ R130, R130, R5 ;  /* 0x0000000582827220 */ /* 0x000fe20000410000 */
[----:B------:R-:W-:Y:S01]  /*5fa0*/  SHF.L.U32 R124, R66, 0x10, RZ ;  /* 0x00000010427c7819 */ /* 0x000fe200000006ff */
[----:B------:R-:W-:Y:S01]  /*5fb0*/  FMUL.FTZ R100, R100, UR5 ;  /* 0x0000000564647c20 */ /* 0x000fe20008410000 */
[----:B------:R-:W-:Y:S01]  /*5fc0*/  SHF.L.U32 R128, R67, 0x10, RZ ;  /* 0x0000001043807819 */ /* 0x000fe200000006ff */
[----:B------:R-:W-:Y:S01]  /*5fd0*/  FMUL.FTZ R137, R130, UR5 ;  /* 0x0000000582897c20 */ /* 0x000fe20008410000 */
[----:B------:R-:W-:Y:S01]  /*5fe0*/  SHF.L.U32 R136, R60, 0x10, RZ ;  /* 0x000000103c887819 */ /* 0x000fe200000006ff */
[C---:B------:R-:W-:Y:S01]  /*5ff0*/  FFMA.FTZ R124, R6.reuse, R139, R124 ;  /* 0x0000008b067c7223 */ /* 0x040fe2000001007c */
[----:B------:R-:W-:Y:S01]  /*6000*/  SHF.L.U32 R138, R115, 0x10, RZ ;  /* 0x00000010738a7819 */ /* 0x000fe200000006ff */
[----:B------:R-:W-:Y:S01]  /*6010*/  FFMA.FTZ R128, R6, R151, R128 ;  /* 0x0000009706807223 */ /* 0x000fe20000010080 */
[----:B------:R-:W-:Y:S01]  /*6020*/  FSEL R51, R40, RZ, P6 ;  /* 0x000000ff28337208 */ /* 0x000fe20003000000 */
[----:B------:R-:W-:Y:S01]  /*6030*/  FFMA.FTZ R136, R6, R141, R136 ;  /* 0x0000008d06887223 */ /* 0x000fe20000010088 */
[----:B------:R-:W-:Y:S01]  /*6040*/  FMUL.FTZ R124, R124, R5 ;  /* 0x000000057c7c7220 */ /* 0x000fe20000410000 */
[----:B------:R-:W-:Y:S01]  /*6050*/  FFMA.FTZ R138, R6, R145, R138 ;  /* 0x00000091068a7223 */ /* 0x000fe2000001008a */
[-C--:B------:R-:W-:Y:S01]  /*6060*/  FMUL.FTZ R128, R128, R5.reuse ;  /* 0x0000000580807220 */ /* 0x080fe20000410000 */
[-C--:B------:R-:W-:Y:S01]  /*6070*/  FMUL.FTZ R136, R136, R5.reuse ;  /* 0x0000000588887220 */ /* 0x080fe20000410000 */
[----:B------:R-:W-:Y:S01]  /*6080*/  FMUL.FTZ R115, R124, UR5 ;  /* 0x000000057c737c20 */ /* 0x000fe20008410000 */
[----:B------:R-:W-:Y:S01]  /*6090*/  FMUL.FTZ R138, R138, R5 ;  /* 0x000000058a8a7220 */ /* 0x000fe20000410000 */
[----:B------:R-:W-:Y:S01]  /*60a0*/  FMUL.FTZ R128, R128, UR5 ;  /* 0x0000000580807c20 */ /* 0x000fe20008410000 */
[----:B------:R-:W-:Y:S01]  /*60b0*/  FSEL R124, R100, RZ, P2 ;  /* 0x000000ff647c7208 */ /* 0x000fe20001000000 */
[----:B------:R-:W-:Y:S01]  /*60c0*/  FMUL.FTZ R136, R136, UR5 ;  /* 0x0000000588887c20 */ /* 0x000fe20008410000 */
[----:B------:R-:W-:Y:S01]  /*60d0*/  FMUL.FTZ R131, R138, UR5 ;  /* 0x000000058a837c20 */ /* 0x000fe20008410000 */
[C---:B------:R-:W-:Y:S01]  /*60e0*/  LOP3.LUT P6, RZ, R134.reuse, 0xff, RZ, 0xc0, !PT ;  /* 0x000000ff86ff7812 */ /* 0x040fe200078cc0ff */
[----:B------:R-:W-:Y:S01]  /*60f0*/  FADD.FTZ R139, -R37, R112 ;  /* 0x00000070258b7221 */ /* 0x000fe20000010100 */
[----:B------:R-:W-:Y:S01]  /*6100*/  LOP3.LUT P2, RZ, R134, 0xff00, RZ, 0xc0, !PT ;  /* 0x0000ff0086ff7812 */ /* 0x000fe2000784c0ff */
[----:B------:R-:W-:Y:S01]  /*6110*/  FFMA.FTZ R126, R6, R149, R126 ;  /* 0x00000095067e7223 */ /* 0x000fe2000001007e */
[----:B------:R-:W-:-:S02]  /*6120*/  FSEL R137, R137, RZ, P1 ;  /* 0x000000ff89897208 */ /* 0x000fc40000800000 */
[----:B------:R-:W-:Y:S01]  /*6130*/  ISETP.GE.U32.AND P1, PT, R134, RZ, PT ;  /* 0x000000ff8600720c */ /* 0x000fe20003f26070 */
[----:B------:R-:W-:Y:S01]  /*6140*/  FMUL.FTZ R126, R126, R5 ;  /* 0x000000057e7e7220 */ /* 0x000fe20000410000 */
[----:B------:R-:W-:Y:S02]  /*6150*/  FSEL R130, R128, RZ, P5 ;  /* 0x000000ff80827208 */ /* 0x000fe40002800000 */
[----:B------:R-:W-:Y:S01]  /*6160*/  FSEL R128, R136, RZ, P6 ;  /* 0x000000ff88807208 */ /* 0x000fe20003000000 */
[----:B------:R-:W-:Y:S01]  /*6170*/  FMUL.FTZ R126, R126, UR5 ;  /* 0x000000057e7e7c20 */ /* 0x000fe20008410000 */
[----:B------:R-:W-:Y:S02]  /*6180*/  FSEL R131, R131, RZ, P2 ;  /* 0x000000ff83837208 */ /* 0x000fe40001000000 */
[C---:B------:R-:W-:Y:S02]  /*6190*/  LOP3.LUT P5, RZ, R135.reuse, 0xff, RZ, 0xc0, !PT ;  /* 0x000000ff87ff7812 */ /* 0x040fe400078ac0ff */
[----:B------:R-:W-:-:S02]  /*61a0*/  LOP3.LUT P6, RZ, R135, 0xff00, RZ, 0xc0, !PT ;  /* 0x0000ff0087ff7812 */ /* 0x000fc400078cc0ff */
[C---:B------:R-:W-:Y:S02]  /*61b0*/  LOP3.LUT P2, RZ, R135.reuse, 0xff0000, RZ, 0xc0, !PT ;  /* 0x00ff000087ff7812 */ /* 0x040fe4000784c0ff */
[----:B------:R-:W-:Y:S01]  /*61c0*/  ISETP.GE.U32.AND.EX P1, PT, R135, 0x1000000, PT, P1 ;  /* 0x010000008700780c */ /* 0x000fe20003f26110 */
[----:B------:R-:W-:Y:S01]  /*61d0*/  FADD.FTZ R135, -R102, R49 ;  /* 0x0000003166877221 */ /* 0x000fe20000010100 */
[C---:B------:R-:W-:Y:S02]  /*61e0*/  SHF.L.U32 R49, R61.reuse, 0x10, RZ ;  /* 0x000000103d317819 */ /* 0x040fe400000006ff */
[C---:B------:R-:W-:Y:S02]  /*61f0*/  PRMT R40, R62.reuse, 0x7632, R40 ;  /* 0x000076323e287816 */ /* 0x040fe40000000028 */
[----:B------:R-:W-:Y:S01]  /*6200*/  SHF.L.U32 R48, R62, 0x10, RZ ;  /* 0x000000103e307819 */ /* 0x000fe200000006ff */
[----:B------:R-:W-:Y:S01]  /*6210*/  FFMA.FTZ R38, R6, R103, R49 ;  /* 0x0000006706267223 */ /* 0x000fe20000010031 */
[----:B------:R-:W-:-:S02]  /*6220*/  PRMT R37, R61, 0x7632, R37 ;  /* 0x000076323d257816 */ /* 0x000fc40000000025 */
[----:B------:R-:W-:Y:S01]  /*6230*/  SHF.L.U32 R50, R40, 0x10, RZ ;  /* 0x0000001028327819 */ /* 0x000fe200000006ff */
[----:B------:R-:W-:Y:S01]  /*6240*/  FFMA.FTZ R48, R6, R113, R48 ;  /* 0x0000007106307223 */ /* 0x000fe20000010030 */
[----:B------:R-:W-:Y:S01]  /*6250*/  PRMT R49, R63, 0x7632, R49 ;  /* 0x000076323f317816 */ /* 0x000fe20000000031 */
[----:B------:R-:W-:Y:S01]  /*6260*/  FMUL.FTZ R38, R38, R5 ;  /* 0x0000000526267220 */ /* 0x000fe20000410000 */
[----:B------:R-:W-:Y:S01]  /*6270*/  SHF.L.U32 R37, R37, 0x10, RZ ;  /* 0x0000001025257819 */ /* 0x000fe200000006ff */
[----:B------:R-:W-:Y:S01]  /*6280*/  FFMA.FTZ R50, R6, R135, R50 ;  /* 0x0000008706327223 */ /* 0x000fe20000010032 */
[----:B------:R-:W-:Y:S01]  /*6290*/  FMUL.FTZ R48, R48, R5 ;  /* 0x0000000530307220 */ /* 0x000fe20000410000 */
[----:B------:R-:W-:Y:S01]  /*62a0*/  SHF.L.U32 R49, R49, 0x10, RZ ;  /* 0x0000001031317819 */ /* 0x000fe200000006ff */
[----:B------:R-:W-:Y:S01]  /*62b0*/  FMUL.FTZ R38, R38, UR5 ;  /* 0x0000000526267c20 */ /* 0x000fe20008410000 */
[----:B------:R-:W-:Y:S01]  /*62c0*/  SHF.L.U32 R110, R57, 0x10, RZ ;  /* 0x00000010396e7819 */ /* 0x000fe200000006ff */
[----:B------:R-:W-:Y:S01]  /*62d0*/  FFMA.FTZ R40, R6, R129, R37 ;  /* 0x0000008106287223 */ /* 0x000fe20000010025 */
[----:B------:R-:W-:Y:S01]  /*62e0*/  FSEL R115, R115, RZ, P3 ;  /* 0x000000ff73737208 */ /* 0x000fe20001800000 */
[----:B------:R-:W-:Y:S01]  /*62f0*/  FMUL.FTZ R50, R50, R5 ;  /* 0x0000000532327220 */ /* 0x000fe20000410000 */
[----:B------:R-:W-:Y:S01]  /*6300*/  LOP3.LUT P3, RZ, R134, 0xff0000, RZ, 0xc0, !PT ;  /* 0x00ff000086ff7812 */ /* 0x000fe2000786c0ff */
[----:B------:R-:W-:Y:S01]  /*6310*/  FMUL.FTZ R37, R48, UR5 ;  /* 0x0000000530257c20 */ /* 0x000fe20008410000 */
[----:B------:R-:W-:Y:S01]  /*6320*/  SHF.L.U32 R106, R56, 0x10, RZ ;  /* 0x00000010386a7819 */ /* 0x000fe200000006ff */
[C---:B------:R-:W-:Y:S01]  /*6330*/  FFMA.FTZ R102, R6.reuse, R101, R49 ;  /* 0x0000006506667223 */ /* 0x040fe20000010031 */
[----:B------:R-:W-:Y:S01]  /*6340*/  FFMA.FTZ R110, R6, R105, R110 ;  /* 0x00000069066e7223 */ /* 0x000fe2000001006e */
[----:B------:R-:W-:Y:S01]  /*6350*/  FSEL R49, R38, RZ, P3 ;  /* 0x000000ff26317208 */ /* 0x000fe20001800000 */
[----:B------:R-:W-:Y:S01]  /*6360*/  FMUL.FTZ R38, R50, UR5 ;  /* 0x0000000532267c20 */ /* 0x000fe20008410000 */
[----:B------:R-:W-:Y:S01]  /*6370*/  FSEL R50, R37, RZ, P5 ;  /* 0x000000ff25327208 */ /* 0x000fe20002800000 */
[----:B------:R-:W-:Y:S01]  /*6380*/  FFMA.FTZ R106, R6, R111, R106 ;  /* 0x0000006f066a7223 */ /* 0x000fe2000001006a */
[-C--:B------:R-:W-:Y:S01]  /*6390*/  FMUL.FTZ R37, R110, R5.reuse ;  /* 0x000000056e257220 */ /* 0x080fe20000410000 */
[----:B------:R-:W-:Y:S01]  /*63a0*/  SHF.L.U32 R100, R63, 0x10, RZ ;  /* 0x000000103f647819 */ /* 0x000fe200000006ff */
[-C--:B------:R-:W-:Y:S01]  /*63b0*/  FMUL.FTZ R40, R40, R5.reuse ;  /* 0x0000000528287220 */ /* 0x080fe20000410000 */
[----:B------:R-:W-:Y:S01]  /*63c0*/  FMUL.FTZ R106, R106, R5 ;  /* 0x000000056a6a7220 */ /* 0x000fe20000410000 */
[----:B------:R-:W-:Y:S01]  /*63d0*/  FMUL.FTZ R37, R37, UR5 ;  /* 0x0000000525257c20 */ /* 0x000fe20008410000 */
[----:B------:R-:W-:Y:S01]  /*63e0*/  LOP3.LUT P5, RZ, R132, 0xff0000, RZ, 0xc0, !PT ;  /* 0x00ff000084ff7812 */ /* 0x000fe200078ac0ff */
[----:B------:R-:W-:Y:S01]  /*63f0*/  FFMA.FTZ R100, R6, R139, R100 ;  /* 0x0000008b06647223 */ /* 0x000fe20000010064 */
[----:B------:R-:W-:Y:S01]  /*6400*/  FMUL.FTZ R105, R106, UR5 ;  /* 0x000000056a697c20 */ /* 0x000fe20008410000 */
[----:B------:R-:W-:Y:S01]  /*6410*/  FSEL R111, R38, RZ, P6 ;  /* 0x000000ff266f7208 */ /* 0x000fe20003000000 */
[----:B------:R-:W-:Y:S01]  /*6420*/  FMUL.FTZ R40, R40, UR5 ;  /* 0x0000000528287c20 */ /* 0x000fe20008410000 */
[----:B------:R-:W-:Y:S01]  /*6430*/  FSEL R106, R37, RZ, P5 ;  /* 0x000000ff256a7208 */ /* 0x000fe20002800000 */
[-C--:B------:R-:W-:Y:S01]  /*6440*/  FMUL.FTZ R100, R100, R5.reuse ;  /* 0x0000000564647220 */ /* 0x080fe20000410000 */
[----:B------:R-:W0:Y:S01]  /*6450*/  LDC.64 R36, c[0x0][0x468] ;  /* 0x00011a00ff247b82 */ /* 0x000e220000000a00 */
[----:B------:R-:W-:Y:S01]  /*6460*/  FSEL R126, R126, RZ, P4 ;  /* 0x000000ff7e7e7208 */ /* 0x000fe20002000000 */
[----:B------:R-:W-:Y:S01]  /*6470*/  FMUL.FTZ R102, R102, R5 ;  /* 0x0000000566667220 */ /* 0x000fe20000410000 */
[----:B------:R-:W-:Y:S01]  /*6480*/  PRMT R38, R59, 0x7632, R38 ;  /* 0x000076323b267816 */ /* 0x000fe20000000026 */
[----:B------:R-:W-:Y:S01]  /*6490*/  FMUL.FTZ R100, R100, UR5 ;  /* 0x0000000564647c20 */ /* 0x000fe20008410000 */
[----:B------:R-:W-:Y:S01]  /*64a0*/  LOP3.LUT P4, RZ, R134, 0xff000000, RZ, 0xc0, !PT ;  /* 0xff00000086ff7812 */ /* 0x000fe2000788c0ff */
[----:B------:R-:W-:Y:S01]  /*64b0*/  FMUL.FTZ R102, R102, UR5 ;  /* 0x0000000566667c20 */ /* 0x000fe20008410000 */
[----:B------:R-:W-:-:S02]  /*64c0*/  SHF.L.U32 R101, R38, 0x10, RZ ;  /* 0x0000001026657819 */ /* 0x000fc400000006ff */
[----:B------:R-:W-:Y:S02]  /*64d0*/  FSEL R48, R40, RZ, P4 ;  /* 0x000000ff28307208 */ /* 0x000fe40002000000 */
[----:B------:R-:W-:Y:S02]  /*64e0*/  PRMT R38, R56, 0x7632, R38 ;  /* 0x0000763238267816 */ /* 0x000fe40000000026 */
[----:B------:R-:W-:Y:S02]  /*64f0*/  PRMT R40, R57, 0x7632, R40 ;  /* 0x0000763239287816 */ /* 0x000fe40000000028 */
[----:B------:R-:W-:Y:S02]  /*6500*/  PRMT R42, R58, 0x7632, R42 ;  /* 0x000076323a2a7816 */ /* 0x000fe4000000002a */
[----:B------:R-:W-:Y:S01]  /*6510*/  FSEL R110, R100, RZ, P2 ;  /* 0x000000ff646e7208 */ /* 0x000fe20001000000 */
[----:B------:R-:W-:Y:S01]  /*6520*/  FFMA.FTZ R100, R6, R43, R101 ;  /* 0x0000002b06647223 */ /* 0x000fe20000010065 */
[----:B------:R-:W-:-:S02]  /*6530*/  SHF.L.U32 R44, R58, 0x10, RZ ;  /* 0x000000103a2c7819 */ /* 0x000fc400000006ff */
        /* <DEDUP_REMOVED lines=8> */
[----:B------:R-:W-:Y:S01]  /*65c0*/  LOP3.LUT P3, RZ, R132, 0xff, RZ, 0xc0, !PT ;  /* 0x000000ff84ff7812 */ /* 0x000fe2000786c0ff */
[----:B------:R-:W-:Y:S01]  /*65d0*/  FFMA.FTZ R42, R6, R45, R42 ;  /* 0x0000002d062a7223 */ /* 0x000fe2000001002a */
[----:B------:R-:W-:Y:S01]  /*65e0*/  FSEL R113, R102, RZ, P1 ;  /* 0x000000ff66717208 */ /* 0x000fe20000800000 */
[----:B------:R-:W-:Y:S01]  /*65f0*/  FFMA.FTZ R46, R6, R107, R46 ;  /* 0x0000006b062e7223 */ /* 0x000fe2000001002e */
[-C--:B------:R-:W-:Y:S01]  /*6600*/  FMUL.FTZ R107, R44, R5.reuse ;  /* 0x000000052c6b7220 */ /* 0x080fe20000410000 */
[-C--:B------:R-:W-:Y:S01]  /*6610*/  FMUL.FTZ R6, R38, R5.reuse ;  /* 0x0000000526067220 */ /* 0x080fe20000410000 */
[-C--:B------:R-:W-:Y:S01]  /*6620*/  FMUL.FTZ R104, R40, R5.reuse ;  /* 0x0000000528687220 */ /* 0x080fe20000410000 */
[-C--:B------:R-:W-:Y:S01]  /*6630*/  FMUL.FTZ R108, R42, R5.reuse ;  /* 0x000000052a6c7220 */ /* 0x080fe20000410000 */
[----:B------:R-:W-:Y:S01]  /*6640*/  FMUL.FTZ R109, R46, R5 ;  /* 0x000000052e6d7220 */ /* 0x000fe20000410000 */
[----:B------:R-:W-:Y:S01]  /*6650*/  ISETP.GE.U32.AND P1, PT, R132, RZ, PT ;  /* 0x000000ff8400720c */ /* 0x000fe20003f26070 */
[----:B------:R-:W-:Y:S01]  /*6660*/  FMUL.FTZ R107, R107, UR5 ;  /* 0x000000056b6b7c20 */ /* 0x000fe20008410000 */
[----:B------:R-:W-:Y:S01]  /*6670*/  LOP3.LUT P2, RZ, R133, 0xff, RZ, 0xc0, !PT ;  /* 0x000000ff85ff7812 */ /* 0x000fe2000784c0ff */
[----:B0-----:R-:W-:Y:S01]  /*6680*/  IMAD.WIDE.U32 R100, R117, 0x10, R36 ;  /* 0x0000001075647825 */ /* 0x001fe200078e0024 */
[----:B------:R-:W-:-:S03]  /*6690*/  FSEL R105, R105, RZ, P3 ;  /* 0x000000ff69697208 */ /* 0x000fc60001800000 */
[----:B------:R-:W-:Y:S01]  /*66a0*/  FMUL.FTZ R112, R112, UR5 ;  /* 0x0000000570707c20 */ /* 0x000fe20008410000 */
[----:B------:R-:W-:Y:S01]  /*66b0*/  FMUL.FTZ R109, R109, UR5 ;  /* 0x000000056d6d7c20 */ /* 0x000fe20008410000 */
[----:B------:R-:W-:-:S04]  /*66c0*/  IMAD.WIDE.U32 R102, R3, 0x10, R36 ;  /* 0x0000001003667825 */ /* 0x000fc800078e0024 */
[----:B------:R-:W-:Y:S01]  /*66d0*/  FMUL.FTZ R6, R6, UR5 ;  /* 0x0000000506067c20 */ /* 0x000fe20008410000 */
[----:B------:R-:W-:Y:S01]  /*66e0*/  FMUL.FTZ R108, R108, UR5 ;  /* 0x000000056c6c7c20 */ /* 0x000fe20008410000 */
[----:B------:R-:W-:Y:S01]  /*66f0*/  FMUL.FTZ R104, R104, UR5 ;  /* 0x0000000568687c20 */ /* 0x000fe20008410000 */
[----:B------:R-:W-:Y:S01]  /*6700*/  LOP3.LUT P4, RZ, R132, 0xff00, RZ, 0xc0, !PT ;  /* 0x0000ff0084ff7812 */ /* 0x000fe2000788c0ff */
[--C-:B------:R-:W-:Y:S01]  /*6710*/  IMAD.WIDE.U32 R116, R116, 0x10, R36.reuse ;  /* 0x0000001074747825 */ /* 0x100fe200078e0024 */
[----:B------:R-:W-:Y:S02]  /*6720*/  LOP3.LUT P6, RZ, R132, 0xff000000, RZ, 0xc0, !PT ;  /* 0xff00000084ff7812 */ /* 0x000fe400078cc0ff */
[C---:B------:R-:W-:Y:S01]  /*6730*/  LOP3.LUT P3, RZ, R133.reuse, 0xff00, RZ, 0xc0, !PT ;  /* 0x0000ff0085ff7812 */ /* 0x040fe2000786c0ff */
[--C-:B------:R-:W-:Y:S01]  /*6740*/  IMAD.WIDE.U32 R2, R2, 0x10, R36.reuse ;  /* 0x0000001002027825 */ /* 0x100fe200078e0024 */
[C---:B------:R-:W-:Y:S02]  /*6750*/  LOP3.LUT P5, RZ, R133.reuse, 0xff0000, RZ, 0xc0, !PT ;  /* 0x00ff000085ff7812 */ /* 0x040fe400078ac0ff */
[----:B------:R-:W-:Y:S01]  /*6760*/  ISETP.GE.U32.AND.EX P1, PT, R133, 0x1000000, PT, P1 ;  /* 0x010000008500780c */ /* 0x000fe20003f26110 */
[----:B------:R-:W-:Y:S01]  /*6770*/  IMAD.WIDE.U32 R4, R4, 0x10, R36 ;  /* 0x0000001004047825 */ /* 0x000fe200078e0024 */
[----:B------:R-:W-:-:S02]  /*6780*/  F2FP.BF16.F32.PACK_AB R36, R0, R41 ;  /* 0x000000290024723e */ /* 0x000fc400000010ff */
[----:B------:R-:W-:Y:S02]  /*6790*/  F2FP.BF16.F32.PACK_AB R41, R121, R98 ;  /* 0x000000627929723e */ /* 0x000fe400000010ff */
[----:B------:R-:W-:Y:S02]  /*67a0*/  F2FP.BF16.F32.PACK_AB R37, R122, R99 ;  /* 0x000000637a25723e */ /* 0x000fe400000010ff */
[----:B------:R-:W-:Y:S02]  /*67b0*/  F2FP.BF16.F32.PACK_AB R40, R96, R97 ;  /* 0x000000616028723e */ /* 0x000fe400000010ff */
[----:B------:R-:W-:Y:S02]  /*67c0*/  FSEL R98, R107, RZ, P2 ;  /* 0x000000ff6b627208 */ /* 0x000fe40001000000 */
[----:B------:R-:W-:Y:S02]  /*67d0*/  F2FP.BF16.F32.PACK_AB R39, R148, R39 ;  /* 0x000000279427723e */ /* 0x000fe400000010ff */
[----:B------:R-:W-:-:S02]  /*67e0*/  F2FP.BF16.F32.PACK_AB R38, R144, R119 ;  /* 0x000000779026723e */ /* 0x000fc400000010ff */
[----:B------:R-:W-:Y:S02]  /*67f0*/  FSEL R99, R109, RZ, P5 ;  /* 0x000000ff6d637208 */ /* 0x000fe40002800000 */
[----:B------:R-:W-:Y:S01]  /*6800*/  FSEL R112, R112, RZ, P1 ;  /* 0x000000ff70707208 */ /* 0x000fe20000800000 */
[----:B------:R2:W-:Y:S01]  /*6810*/  STG.E.128 desc[UR6][R100.64], R36 ;  /* 0x0000002464007986 */ /* 0x0005e2000c101d06 */
[----:B------:R-:W-:Y:S02]  /*6820*/  FSEL R107, R108, RZ, P3 ;  /* 0x000000ff6c6b7208 */ /* 0x000fe40001800000 */
[----:B------:R-:W-:Y:S02]  /*6830*/  FSEL R97, R104, RZ, P6 ;  /* 0x000000ff68617208 */ /* 0x000fe40003000000 */
[----:B------:R-:W-:Y:S02]  /*6840*/  FSEL R6, R6, RZ, P4 ;  /* 0x000000ff06067208 */ /* 0x000fe40002000000 */
        /* <DEDUP_REMOVED lines=19> */
.L_x_836:
[C-C-:B------:R-:W-:Y:S01]  /*6980*/  FFMA.FTZ R203, R122.reuse, R203, R123.reuse ;  /* 0x000000cb7acb7223 */ /* 0x140fe2000001007b */
[C---:B------:R-:W-:Y:S01]  /*6990*/  PRMT R52, R75.reuse, 0x7632, R52 ;  /* 0x000076324b347816 */ /* 0x040fe20000000034 */
[----:B------:R-:W-:Y:S01]  /*69a0*/  FFMA.FTZ R54, R122, R197, R123 ;  /* 0x000000c57a367223 */ /* 0x000fe2000001007b */
[----:B------:R-:W-:Y:S01]  /*69b0*/  SHF.L.U32 R53, R75, 0x10, RZ ;  /* 0x000000104b357819 */ /* 0x000fe200000006ff */
[----:B------:R-:W-:Y:S01]  /*69c0*/  FADD.FTZ R203, -R203, R222 ;  /* 0x000000decbcb7221 */ /* 0x000fe20000010100 */
[----:B------:R-:W-:Y:S01]  /*69d0*/  SHF.L.U32 R52, R52, 0x10, RZ ;  /* 0x0000001034347819 */ /* 0x000fe200000006ff */
[----:B------:R-:W-:Y:S01]  /*69e0*/  FADD.FTZ R55, -R54, R199 ;  /* 0x000000c736377221 */ /* 0x000fe20000010100 */
[----:B------:R-:W-:Y:S01]  /*69f0*/  ISETP.GE.U32.AND P6, PT, R144, RZ, PT ;  /* 0x000000ff9000720c */ /* 0x000fe20003fc6070 */
[C---:B------:R-:W-:Y:S01]  /*6a00*/  FFMA.FTZ R54, R6.reuse, R203, R53 ;  /* 0x000000cb06367223 */ /* 0x040fe20000010035 */
[C---:B------:R-:W-:Y:S01]  /*6a10*/  LOP3.LUT P2, RZ, R145.reuse, 0xff0000, RZ, 0xc0, !PT ;  /* 0x00ff000091ff7812 */ /* 0x040fe2000784c0ff */
[----:B------:R-:W-:Y:S01]  /*6a20*/  FFMA.FTZ R55, R6, R55, R52 ;  /* 0x0000003706377223 */ /* 0x000fe20000010034 */
[----:B------:R-:W-:Y:S01]  /*6a30*/  ISETP.GE.U32.AND.EX P6, PT, R145, 0x1000000, PT, P6 ;  /* 0x010000009100780c */ /* 0x000fe20003fc6160 */
[-C--:B------:R-:W-:Y:S01]  /*6a40*/  FMUL.FTZ R52, R54, R5.reuse ;  /* 0x0000000536347220 */ /* 0x080fe20000410000 */
[C-C-:B------:R-:W-:Y:S01]  /*6a50*/  FFMA.FTZ R0, R122.reuse, R0, R123.reuse ;  /* 0x000000007a007223 */ /* 0x140fe2000001007b */
[----:B------:R-:W-:Y:S01]  /*6a60*/  FMUL.FTZ R53, R55, R5 ;  /* 0x0000000537357220 */ /* 0x000fe20000410000 */
[--C-:B------:R-:W-:Y:S01]  /*6a70*/  FFMA.FTZ R119, R122, R198, R123.reuse ;  /* 0x000000c67a777223 */ /* 0x100fe2000001007b */
[----:B------:R-:W-:Y:S01]  /*6a80*/  FMUL.FTZ R52, R52, UR5 ;  /* 0x0000000534347c20 */ /* 0x000fe20008410000 */
[C-C-:B------:R-:W-:Y:S01]  /*6a90*/  FFMA.FTZ R99, R122.reuse, R204, R123.reuse ;  /* 0x000000cc7a637223 */ /* 0x140fe2000001007b */
[----:B------:R-:W-:Y:S01]  /*6aa0*/  FMUL.FTZ R96, R53, UR5 ;  /* 0x0000000535607c20 */ /* 0x000fe20008410000 */
[----:B------:R-:W-:Y:S01]  /*6ab0*/  FADD.FTZ R119, -R119, R200 ;  /* 0x000000c877777221 */ /* 0x000fe20000010100 */
[--C-:B------:R-:W-:Y:S01]  /*6ac0*/  FFMA.FTZ R97, R122, R205, R123.reuse ;  /* 0x000000cd7a617223 */ /* 0x100fe2000001007b */
[----:B------:R-:W-:Y:S01]  /*6ad0*/  FSEL R53, R52, RZ, P2 ;  /* 0x000000ff34357208 */ /* 0x000fe20001000000 */
[----:B------:R-:W-:Y:S01]  /*6ae0*/  FADD.FTZ R99, -R99, R224 ;  /* 0x000000e063637221 */ /* 0x000fe20000010100 */
[----:B------:R-:W-:Y:S01]  /*6af0*/  FSEL R52, R96, RZ, P6 ;  /* 0x000000ff60347208 */ /* 0x000fe20003000000 */
[----:B------:R-:W-:Y:S01]  /*6b00*/  FFMA.FTZ R96, R122, R163, R123 ;  /* 0x000000a37a607223 */ /* 0x000fe2000001007b */
[----:B------:R-:W-:Y:S01]  /*6b10*/  FADD.FTZ R163, -R0, R227 ;  /* 0x000000e300a37221 */ /* 0x000fe20000010100 */
[----:B------:R-:W-:Y:S01]  /*6b20*/  PRMT R0, R74, 0x7632, R0 ;  /* 0x000076324a007816 */ /* 0x000fe20000000000 */
[C-C-:B------:R-:W-:Y:S01]  /*6b30*/  FFMA.FTZ R207, R122.reuse, R207, R123.reuse ;  /* 0x000000cf7acf7223 */ /* 0x140fe2000001007b */
[----:B------:R-:W-:Y:S01]  /*6b40*/  LOP3.LUT P2, RZ, R145, 0xff, RZ, 0xc0, !PT ;  /* 0x000000ff91ff7812 */ /* 0x000fe2000784c0ff */
[----:B------:R-:W-:Y:S01]  /*6b50*/  FFMA.FTZ R155, R122, R155, R123 ;  /* 0x0000009b7a9b7223 */ /* 0x000fe2000001007b */
[----:B------:R-:W-:Y:S01]  /*6b60*/  SHF.L.U32 R0, R0, 0x10, RZ ;  /* 0x0000001000007819 */ /* 0x000fe200000006ff */
[----:B------:R-:W-:Y:S01]  /*6b70*/  FADD.FTZ R97, -R97, R206 ;  /* 0x000000ce61617221 */ /* 0x000fe20000010100 */
[----:B------:R-:W-:Y:S01]  /*6b80*/  LOP3.LUT P6, RZ, R145, 0xff00, RZ, 0xc0, !PT ;  /* 0x0000ff0091ff7812 */ /* 0x000fe200078cc0ff */
[----:B------:R-:W-:Y:S01]  /*6b90*/  FADD.FTZ R145, -R96, R167 ;  /* 0x000000a760917221 */ /* 0x000fe20000010100 */
[----:B------:R-:W-:Y:S01]  /*6ba0*/  SHF.L.U32 R173, R74, 0x10, RZ ;  /* 0x000000104aad7819 */ /* 0x000fe200000006ff */
[--C-:B------:R-:W-:Y:S01]  /*6bb0*/  FFMA.FTZ R172, R6, R119, R0.reuse ;  /* 0x0000007706ac7223 */ /* 0x100fe20000010000 */
        /* <DEDUP_REMOVED lines=12> */
[----:B------:R-:W-:Y:S01]  /*6c80*/  FMUL.FTZ R0, R173, R5 ;  /* 0x00000005ad007220 */ /* 0x000fe20000410000 */
[----:B------:R-:W-:Y:S01]  /*6c90*/  FFMA.FTZ R171, R6, R171, R98 ;  /* 0x000000ab06ab7223 */ /* 0x000fe20000010062 */
[----:B------:R-:W-:Y:S01]  /*6ca0*/  LOP3.LUT P3, RZ, R144, 0xff, RZ, 0xc0, !PT ;  /* 0x000000ff90ff7812 */ /* 0x000fe2000786c0ff */
[----:B------:R-:W-:Y:S01]  /*6cb0*/  FFMA.FTZ R163, R6, R163, R96 ;  /* 0x000000a306a37223 */ /* 0x000fe20000010060 */
[----:B------:R-:W-:Y:S01]  /*6cc0*/  FMUL.FTZ R96, R172, R5 ;  /* 0x00000005ac607220 */ /* 0x000fe20000410000 */
[----:B------:R-:W-:Y:S01]  /*6cd0*/  LOP3.LUT P1, RZ, R144, 0xff00, RZ, 0xc0, !PT ;  /* 0x0000ff0090ff7812 */ /* 0x000fe2000782c0ff */
[----:B------:R-:W-:Y:S01]  /*6ce0*/  FFMA.FTZ R167, R6, R201, R167 ;  /* 0x000000c906a77223 */ /* 0x000fe200000100a7 */
[----:B------:R-:W-:Y:S01]  /*6cf0*/  LOP3.LUT P4, RZ, R144, 0xff0000, RZ, 0xc0, !PT ;  /* 0x00ff000090ff7812 */ /* 0x000fe2000788c0ff */
[----:B------:R-:W-:Y:S01]  /*6d00*/  FMUL.FTZ R128, R96, UR5 ;  /* 0x0000000560807c20 */ /* 0x000fe20008410000 */
[----:B------:R-:W-:Y:S01]  /*6d10*/  LOP3.LUT P5, RZ, R144, 0xff000000, RZ, 0xc0, !PT ;  /* 0xff00000090ff7812 */ /* 0x000fe200078ac0ff */
[----:B------:R-:W-:Y:S01]  /*6d20*/  FMUL.FTZ R144, R0, UR5 ;  /* 0x0000000500907c20 */ /* 0x000fe20008410000 */
[----:B------:R-:W-:Y:S01]  /*6d30*/  PRMT R98, R71, 0x7632, R98 ;  /* 0x0000763247627816 */ /* 0x000fe20000000062 */
[-C--:B------:R-:W-:Y:S01]  /*6d40*/  FMUL.FTZ R0, R171, R5.reuse ;  /* 0x00000005ab007220 */ /* 0x080fe20000410000 */
[----:B------:R-:W-:Y:S01]  /*6d50*/  SHF.L.U32 R118, R71, 0x10, RZ ;  /* 0x0000001047767819 */ /* 0x000fe200000006ff */
[-C--:B------:R-:W-:Y:S01]  /*6d60*/  FMUL.FTZ R96, R167, R5.reuse ;  /* 0x00000005a7607220 */ /* 0x080fe20000410000 */
[----:B------:R-:W-:Y:S01]  /*6d70*/  SHF.L.U32 R98, R98, 0x10, RZ ;  /* 0x0000001062627819 */ /* 0x000fe200000006ff */
[----:B------:R-:W-:Y:S01]  /*6d80*/  FMUL.FTZ R125, R0, UR5 ;  /* 0x00000005007d7c20 */ /* 0x000fe20008410000 */
[----:B------:R-:W-:Y:S01]  /*6d90*/  FMUL.FTZ R0, R163, R5 ;  /* 0x00000005a3007220 */ /* 0x000fe20000410000 */
[----:B------:R-:W-:Y:S01]  /*6da0*/  FFMA.FTZ R145, R6, R145, R118 ;  /* 0x0000009106917223 */ /* 0x000fe20000010076 */
[----:B------:R-:W-:Y:S01]  /*6db0*/  FMUL.FTZ R124, R96, UR5 ;  /* 0x00000005607c7c20 */ /* 0x000fe20008410000 */
[----:B------:R-:W-:Y:S01]  /*6dc0*/  FFMA.FTZ R155, R6, R155, R98 ;  /* 0x0000009b069b7223 */ /* 0x000fe20000010062 */
[-C--:B------:R-:W-:Y:S01]  /*6dd0*/  FMUL.FTZ R96, R158, R5.reuse ;  /* 0x000000059e607220 */ /* 0x080fe20000410000 */
[----:B------:R-:W-:Y:S01]  /*6de0*/  FMUL.FTZ R0, R0, UR5 ;  /* 0x0000000500007c20 */ /* 0x000fe20008410000 */
[-C--:B------:R-:W-:Y:S01]  /*6df0*/  FMUL.FTZ R97, R145, R5.reuse ;  /* 0x0000000591617220 */ /* 0x080fe20000410000 */
[----:B------:R-:W-:Y:S01]  /*6e00*/  FSEL R124, R124, RZ, P5 ;  /* 0x000000ff7c7c7208 */ /* 0x000fe20002800000 */
[----:B------:R-:W-:Y:S01]  /*6e10*/  FMUL.FTZ R98, R155, R5 ;  /* 0x000000059b627220 */ /* 0x000fe20000410000 */
[----:B------:R-:W-:Y:S01]  /*6e20*/  ISETP.GE.U32.AND P5, PT, R140, RZ, PT ;  /* 0x000000ff8c00720c */ /* 0x000fe20003fa6070 */
[----:B------:R-:W-:Y:S01]  /*6e30*/  FMUL.FTZ R96, R96, UR5 ;  /* 0x0000000560607c20 */ /* 0x000fe20008410000 */
[----:B------:R-:W-:Y:S01]  /*6e40*/  FSEL R99, R0, RZ, P3 ;  /* 0x000000ff00637208 */ /* 0x000fe20001800000 */
[----:B------:R-:W-:Y:S01]  /*6e50*/  FMUL.FTZ R97, R97, UR5 ;  /* 0x0000000561617c20 */ /* 0x000fe20008410000 */
[C---:B------:R-:W-:Y:S01]  /*6e60*/  LOP3.LUT P3, RZ, R141.reuse, 0xff0000, RZ, 0xc0, !PT ;  /* 0x00ff00008dff7812 */ /* 0x040fe2000786c0ff */
[----:B------:R-:W-:Y:S01]  /*6e70*/  FMUL.FTZ R0, R98, UR5 ;  /* 0x0000000562007c20 */ /* 0x000fe20008410000 */
[----:B------:R-:W-:Y:S01]  /*6e80*/  ISETP.GE.U32.AND.EX P5, PT, R141, 0x1000000, PT, P5 ;  /* 0x010000008d00780c */ /* 0x000fe20003fa6150 */
[--C-:B------:R-:W-:Y:S01]  /*6e90*/  FFMA.FTZ R118, R122, R157, R123.reuse ;  /* 0x0000009d7a767223 */ /* 0x100fe2000001007b */
[----:B------:R-:W-:Y:S01]  /*6ea0*/  FSEL R98, R96, RZ, P1 ;  /* 0x000000ff60627208 */ /* 0x000fe20000800000 */
[----:B------:R-:W-:Y:S01]  /*6eb0*/  FFMA.FTZ R127, R122, R156, R123 ;  /* 0x0000009c7a7f7223 */ /* 0x000fe2000001007b */
[----:B------:R-:W-:Y:S01]  /*6ec0*/  FSEL R96, R97, RZ, P3 ;  /* 0x000000ff61607208 */ /* 0x000fe20001800000 */
[----:B------:R-:W-:Y:S01]  /*6ed0*/  FADD.FTZ R161, -R118, R161 ;  /* 0x000000a176a17221 */ /* 0x000fe20000010100 */
[----:B------:R-:W-:Y:S01]  /*6ee0*/  FSEL R97, R0, RZ, P5 ;  /* 0x000000ff00617208 */ /* 0x000fe20002800000 */
[C-C-:B------:R-:W-:Y:S01]  /*6ef0*/  FFMA.FTZ R0, R122.reuse, R165, R123.reuse ;  /* 0x000000a57a007223 */ /* 0x140fe2000001007b */
[C-C-:B------:R-:W-:Y:S01]  /*6f00*/  FFMA.FTZ R121, R122.reuse, R164, R123.reuse ;  /* 0x000000a47a797223 */ /* 0x140fe2000001007b */
[----:B------:R-:W-:Y:S01]  /*6f10*/  FFMA.FTZ R118, R122, R147, R123 ;  /* 0x000000937a767223 */ /* 0x000fe2000001007b */
[----:B------:R-:W-:Y:S01]  /*6f20*/  FADD.FTZ R127, -R127, R160 ;  /* 0x000000a07f7f7221 */ /* 0x000fe20000010100 */
[----:B------:R-:W-:Y:S01]  /*6f30*/  FADD.FTZ R169, -R0, R169 ;  /* 0x000000a900a97221 */ /* 0x000fe20000010100 */
[C---:B------:R-:W-:Y:S01]  /*6f40*/  PRMT R0, R70.reuse, 0x7632, R0 ;  /* 0x0000763246007816 */ /* 0x040fe20000000000 */
[----:B------:R-:W-:Y:S01]  /*6f50*/  FADD.FTZ R121, -R121, R168 ;  /* 0x000000a879797221 */ /* 0x000fe20000010100 */
[----:B------:R-:W-:Y:S01]  /*6f60*/  SHF.L.U32 R165, R70, 0x10, RZ ;  /* 0x0000001046a57819 */ /* 0x000fe200000006ff */
[----:B------:R-:W-:Y:S01]  /*6f70*/  FADD.FTZ R157, -R118, R151 ;  /* 0x00000097769d7221 */ /* 0x000fe20000010100 */
[----:B------:R-:W-:Y:S01]  /*6f80*/  SHF.L.U32 R0, R0, 0x10, RZ ;  /* 0x0000001000007819 */ /* 0x000fe200000006ff */
[----:B------:R-:W-:Y:S01]  /*6f90*/  FFMA.FTZ R159, R122, R159, R123 ;  /* 0x0000009f7a9f7223 */ /* 0x000fe2000001007b */
[----:B------:R-:W-:Y:S01]  /*6fa0*/  PRMT R118, R69, 0x7632, R118 ;  /* 0x0000763245767816 */ /* 0x000fe20000000076 */
[----:B------:R-:W-:Y:S01]  /*6fb0*/  FFMA.FTZ R165, R6, R121, R165 ;  /* 0x0000007906a57223 */ /* 0x000fe200000100a5 */
[--C-:B------:R-:W-:Y:S01]  /*6fc0*/  FFMA.FTZ R120, R122, R129, R123.reuse ;  /* 0x000000817a787223 */ /* 0x100fe2000001007b */
[--C-:B------:R-:W-:Y:S01]  /*6fd0*/  FFMA.FTZ R164, R6, R127, R0.reuse ;  /* 0x0000007f06a47223 */ /* 0x100fe20000010000 */
        /* <DEDUP_REMOVED lines=11> */
[----:B------:R-:W-:Y:S01]  /*7090*/  FFMA.FTZ R159, R6, R159, R0 ;  /* 0x0000009f069f7223 */ /* 0x000fe20000010000 */
[----:B------:R-:W-:Y:S01]  /*70a0*/  SHF.L.U32 R160, R68, 0x10, RZ ;  /* 0x0000001044a07819 */ /* 0x000fe200000006ff */
[----:B------:R-:W-:Y:S01]  /*70b0*/  FMUL.FTZ R0, R165, R5 ;  /* 0x00000005a5007220 */ /* 0x000fe20000410000 */
[C---:B------:R-:W-:Y:S01]  /*70c0*/  FFMA.FTZ R162, R6.reuse, R169, R162 ;  /* 0x000000a906a27223 */ /* 0x040fe200000100a2 */
[----:B------:R-:W-:Y:S01]  /*70d0*/  FFMA.FTZ R156, R6, R137, R118 ;  /* 0x00000089069c7223 */ /* 0x000fe20000010076 */
[----:B------:R-:W-:Y:S01]  /*70e0*/  FMUL.FTZ R118, R164, R5 ;  /* 0x00000005a4767220 */ /* 0x000fe20000410000 */
[----:B------:R-:W-:Y:S01]  /*70f0*/  FFMA.FTZ R160, R6, R119, R160 ;  /* 0x0000007706a07223 */ /* 0x000fe200000100a0 */
[----:B------:R-:W-:Y:S01]  /*7100*/  FMUL.FTZ R151, R0, UR5 ;  /* 0x0000000500977c20 */ /* 0x000fe20008410000 */
[--C-:B------:R-:W-:Y:S01]  /*7110*/  FFMA.FTZ R119, R122, R150, R123.reuse ;  /* 0x000000967a777223 */ /* 0x100fe2000001007b */
[-C--:B------:R-:W-:Y:S01]  /*7120*/  FMUL.FTZ R0, R162, R5.reuse ;  /* 0x00000005a2007220 */ /* 0x080fe20000410000 */
[----:B------:R-:W-:Y:S01]  /*7130*/  FMUL.FTZ R150, R118, UR5 ;  /* 0x0000000576967c20 */ /* 0x000fe20008410000 */
[----:B------:R-:W-:Y:S01]  /*7140*/  SHF.L.U32 R120, R67, 0x10, RZ ;  /* 0x0000001043787819 */ /* 0x000fe200000006ff */
[-C--:B------:R-:W-:Y:S01]  /*7150*/  FMUL.FTZ R118, R161, R5.reuse ;  /* 0x00000005a1767220 */ /* 0x080fe20000410000 */
[C---:B------:R-:W-:Y:S01]  /*7160*/  LOP3.LUT P3, RZ, R141.reuse, 0xff, RZ, 0xc0, !PT ;  /* 0x000000ff8dff7812 */ /* 0x040fe2000786c0ff */
[-C--:B------:R-:W-:Y:S01]  /*7170*/  FMUL.FTZ R126, R156, R5.reuse ;  /* 0x000000059c7e7220 */ /* 0x080fe20000410000 */
[----:B------:R-:W-:Y:S01]  /*7180*/  LOP3.LUT P5, RZ, R141, 0xff00, RZ, 0xc0, !PT ;  /* 0x0000ff008dff7812 */ /* 0x000fe200078ac0ff */
[----:B------:R-:W-:Y:S01]  /*7190*/  FMUL.FTZ R141, R0, UR5 ;  /* 0x00000005008d7c20 */ /* 0x000fe20008410000 */
[----:B------:R-:W-:Y:S01]  /*71a0*/  FMUL.FTZ R0, R160, R5 ;  /* 0x00000005a0007220 */ /* 0x000fe20000410000 */
[----:B------:R-:W-:Y:S01]  /*71b0*/  FMUL.FTZ R147, R118, UR5 ;  /* 0x0000000576937c20 */ /* 0x000fe20008410000 */
[----:B------:R-:W-:Y:S01]  /*71c0*/  LOP3.LUT P1, RZ, R140, 0xff000000, RZ, 0xc0, !PT ;  /* 0xff0000008cff7812 */ /* 0x000fe2000782c0ff */
[----:B------:R-:W-:Y:S01]  /*71d0*/  FFMA.FTZ R157, R6, R157, R120 ;  /* 0x0000009d069d7223 */ /* 0x000fe20000010078 */
[----:B------:R-:W-:Y:S01]  /*71e0*/  FSEL R144, R144, RZ, P2 ;  /* 0x000000ff90907208 */ /* 0x000fe20001000000 */
[----:B------:R-:W-:Y:S01]  /*71f0*/  FMUL.FTZ R0, R0, UR5 ;  /* 0x0000000500007c20 */ /* 0x000fe20008410000 */
[----:B------:R-:W-:Y:S01]  /*7200*/  LOP3.LUT P2, RZ, R140, 0xff, RZ, 0xc0, !PT ;  /* 0x000000ff8cff7812 */ /* 0x000fe2000784c0ff */
[-C--:B------:R-:W-:Y:S01]  /*7210*/  FMUL.FTZ R118, R159, R5.reuse ;  /* 0x000000059f767220 */ /* 0x080fe20000410000 */
[----:B------:R-:W-:Y:S01]  /*7220*/  FSEL R147, R147, RZ, P1 ;  /* 0x000000ff93937208 */ /* 0x000fe20000800000 */
[----:B------:R-:W-:Y:S01]  /*7230*/  FMUL.FTZ R120, R157, R5 ;  /* 0x000000059d787220 */ /* 0x000fe20000410000 */
[----:B------:R-:W-:Y:S01]  /*7240*/  ISETP.GE.U32.AND P1, PT, R138, RZ, PT ;  /* 0x000000ff8a00720c */ /* 0x000fe20003f26070 */
[----:B------:R-:W-:Y:S01]  /*7250*/  FMUL.FTZ R118, R118, UR5 ;  /* 0x0000000576767c20 */ /* 0x000fe20008410000 */
[----:B------:R-:W-:Y:S01]  /*7260*/  FSEL R128, R128, RZ, P6 ;  /* 0x000000ff80807208 */ /* 0x000fe20003000000 */
[----:B------:R-:W-:Y:S01]  /*7270*/  FMUL.FTZ R126, R126, UR5 ;  /* 0x000000057e7e7c20 */ /* 0x000fe20008410000 */
[----:B------:R-:W-:Y:S01]  /*7280*/  FSEL R137, R0, RZ, P2 ;  /* 0x000000ff00897208 */ /* 0x000fe20001000000 */
[----:B------:R-:W-:Y:S01]  /*7290*/  FMUL.FTZ R0, R120, UR5 ;  /* 0x0000000578007c20 */ /* 0x000fe20008410000 */
[----:B------:R-:W-:Y:S01]  /*72a0*/  LOP3.LUT P6, RZ, R140, 0xff00, RZ, 0xc0, !PT ;  /* 0x0000ff008cff7812 */ /* 0x000fe200078cc0ff */
[C-C-:B------:R-:W-:Y:S01]  /*72b0*/  FFMA.FTZ R120, R122.reuse, R149, R123.reuse ;  /* 0x000000957a787223 */ /* 0x140fe2000001007b */
[C---:B------:R-:W-:Y:S01]  /*72c0*/  LOP3.LUT P2, RZ, R139.reuse, 0xff0000, RZ, 0xc0, !PT ;  /* 0x00ff00008bff7812 */ /* 0x040fe2000784c0ff */
[C-C-:B------:R-:W-:Y:S01]  /*72d0*/  FFMA.FTZ R149, R122.reuse, R36, R123.reuse ;  /* 0x000000247a957223 */ /* 0x140fe2000001007b */
[----:B------:R-:W-:Y:S01]  /*72e0*/  ISETP.GE.U32.AND.EX P1, PT, R139, 0x1000000, PT, P1 ;  /* 0x010000008b00780c */ /* 0x000fe20003f26110 */
[--C-:B------:R-:W-:Y:S01]  /*72f0*/  FFMA.FTZ R129, R122, R130, R123.reuse ;  /* 0x000000827a817223 */ /* 0x100fe2000001007b */
[----:B------:R-:W-:Y:S01]  /*7300*/  FSEL R125, R125, RZ, P4 ;  /* 0x000000ff7d7d7208 */ /* 0x000fe20002000000 */
[----:B------:R-:W-:Y:S01]  /*7310*/  FADD.FTZ R119, -R119, R154 ;  /* 0x0000009a77777221 */ /* 0x000fe20000010100 */
[----:B------:R-:W-:Y:S01]  /*7320*/  LOP3.LUT P4, RZ, R140, 0xff0000, RZ, 0xc0, !PT ;  /* 0x00ff00008cff7812 */ /* 0x000fe2000788c0ff */
[----:B------:R-:W-:Y:S01]  /*7330*/  FFMA.FTZ R127, R122, R148, R123 ;  /* 0x000000947a7f7223 */ /* 0x000fe2000001007b */
[----:B------:R-:W-:Y:S01]  /*7340*/  FSEL R140, R118, RZ, P6 ;  /* 0x000000ff768c7208 */ /* 0x000fe20003000000 */
[----:B------:R-:W-:Y:S01]  /*7350*/  FADD.FTZ R149, -R149, R48 ;  /* 0x0000003095957221 */ /* 0x000fe20000010100 */
[----:B------:R-:W-:Y:S01]  /*7360*/  FSEL R0, R0, RZ, P2 ;  /* 0x000000ff00007208 */ /* 0x000fe20001000000 */
[----:B------:R-:W-:Y:S01]  /*7370*/  FADD.FTZ R153, -R120, R153 ;  /* 0x0000009978997221 */ /* 0x000fe20000010100 */
[----:B------:R-:W-:Y:S01]  /*7380*/  FSEL R118, R126, RZ, P1 ;  /* 0x000000ff7e767208 */ /* 0x000fe20000800000 */
[C-C-:B------:R-:W-:Y:S01]  /*7390*/  FFMA.FTZ R126, R122.reuse, R131, R123.reuse ;  /* 0x000000837a7e7223 */ /* 0x140fe2000001007b */
[----:B------:R-:W-:Y:S01]  /*73a0*/  LOP3.LUT P2, RZ, R139, 0xff, RZ, 0xc0, !PT ;  /* 0x000000ff8bff7812 */ /* 0x000fe2000784c0ff */
[----:B------:R-:W-:Y:S01]  /*73b0*/  FADD.FTZ R131, -R129, R142 ;  /* 0x0000008e81837221 */ /* 0x000fe20000010100 */
[----:B------:R-:W-:Y:S01]  /*73c0*/  LOP3.LUT P1, RZ, R139, 0xff00, RZ, 0xc0, !PT ;  /* 0x0000ff008bff7812 */ /* 0x000fe2000782c0ff */
[----:B------:R-:W-:Y:S01]  /*73d0*/  FFMA.FTZ R139, R122, R100, R123 ;  /* 0x000000647a8b7223 */ /* 0x000fe2000001007b */
[----:B------:R-:W-:Y:S01]  /*73e0*/  PRMT R36, R65, 0x7632, R36 ;  /* 0x0000763241247816 */ /* 0x000fe20000000024 */
        /* <DEDUP_REMOVED lines=10> */
[----:B------:R-:W-:Y:S01]  /*7490*/  FFMA.FTZ R153, R6, R143, R48 ;  /* 0x0000008f06997223 */ /* 0x000fe20000010030 */
[----:B------:R-:W-:Y:S01]  /*74a0*/  PRMT R36, R64, 0x7632, R36 ;  /* 0x0000763240247816 */ /* 0x000fe20000000024 */
[C---:B------:R-:W-:Y:S01]  /*74b0*/  FFMA.FTZ R168, R6.reuse, R127, R129 ;  /* 0x0000007f06a87223 */ /* 0x040fe20000010081 */
[----:B------:R-:W-:Y:S01]  /*74c0*/  PRMT R48, R63, 0x7632, R48 ;  /* 0x000076323f307816 */ /* 0x000fe20000000030 */
[----:B------:R-:W-:Y:S01]  /*74d0*/  FFMA.FTZ R166, R6, R131, R100 ;  /* 0x0000008306a67223 */ /* 0x000fe20000010064 */
[----:B------:R-:W-:Y:S01]  /*74e0*/  SHF.L.U32 R127, R36, 0x10, RZ ;  /* 0x00000010247f7819 */ /* 0x000fe200000006ff */
[-C--:B------:R-:W-:Y:S01]  /*74f0*/  FMUL.FTZ R36, R168, R5.reuse ;  /* 0x00000005a8247220 */ /* 0x080fe20000410000 */
[----:B------:R-:W-:Y:S01]  /*7500*/  SHF.L.U32 R136, R48, 0x10, RZ ;  /* 0x0000001030887819 */ /* 0x000fe200000006ff */
[-C--:B------:R-:W-:Y:S01]  /*7510*/  FMUL.FTZ R48, R166, R5.reuse ;  /* 0x00000005a6307220 */ /* 0x080fe20000410000 */
[----:B------:R-:W-:Y:S01]  /*7520*/  SHF.L.U32 R152, R64, 0x10, RZ ;  /* 0x0000001040987819 */ /* 0x000fe200000006ff */
[----:B------:R-:W-:Y:S01]  /*7530*/  FMUL.FTZ R129, R36, UR5 ;  /* 0x0000000524817c20 */ /* 0x000fe20008410000 */
[----:B------:R-:W-:Y:S01]  /*7540*/  FADD.FTZ R121, -R121, R146 ;  /* 0x0000009279797221 */ /* 0x000fe20000010100 */
[----:B------:R-:W-:Y:S01]  /*7550*/  FMUL.FTZ R36, R154, R5 ;  /* 0x000000059a247220 */ /* 0x000fe20000410000 */
[----:B------:R-:W-:Y:S01]  /*7560*/  FMUL.FTZ R130, R48, UR5 ;  /* 0x0000000530827c20 */ /* 0x000fe20008410000 */
[C---:B------:R-:W-:Y:S01]  /*7570*/  FFMA.FTZ R152, R6.reuse, R119, R152 ;  /* 0x0000007706987223 */ /* 0x040fe20000010098 */
[----:B------:R-:W-:Y:S01]  /*7580*/  SHF.L.U32 R112, R63, 0x10, RZ ;  /* 0x000000103f707819 */ /* 0x000fe200000006ff */
[----:B------:R-:W-:Y:S01]  /*7590*/  FMUL.FTZ R48, R153, R5 ;  /* 0x0000000599307220 */ /* 0x000fe20000410000 */
[----:B------:R-:W-:Y:S01]  /*75a0*/  FFMA.FTZ R100, R6, R121, R127 ;  /* 0x0000007906647223 */ /* 0x000fe2000001007f */
[----:B------:R-:W-:Y:S01]  /*75b0*/  FMUL.FTZ R126, R36, UR5 ;  /* 0x00000005247e7c20 */ /* 0x000fe20008410000 */
[----:B------:R-:W-:Y:S01]  /*75c0*/  FMUL.FTZ R36, R152, R5 ;  /* 0x0000000598247220 */ /* 0x000fe20000410000 */
[----:B------:R-:W-:Y:S01]  /*75d0*/  FMUL.FTZ R127, R48, UR5 ;  /* 0x00000005307f7c20 */ /* 0x000fe20008410000 */
[----:B------:R-:W-:Y:S01]  /*75e0*/  LOP3.LUT P6, RZ, R138, 0xff000000, RZ, 0xc0, !PT ;  /* 0xff0000008aff7812 */ /* 0x000fe200078cc0ff */
[C---:B------:R-:W-:Y:S01]  /*75f0*/  FFMA.FTZ R131, R6.reuse, R139, R112 ;  /* 0x0000008b06837223 */ /* 0x040fe20000010070 */
[----:B------:R-:W-:Y:S01]  /*7600*/  FFMA.FTZ R136, R6, R149, R136 ;  /* 0x0000009506887223 */ /* 0x000fe20000010088 */
[----:B------:R-:W-:Y:S01]  /*7610*/  FSEL R151, R151, RZ, P3 ;  /* 0x000000ff97977208 */ /* 0x000fe20001800000 */
[----:B------:R-:W-:Y:S01]  /*7620*/  FMUL.FTZ R36, R36, UR5 ;  /* 0x0000000524247c20 */ /* 0x000fe20008410000 */
[----:B------:R-:W-:Y:S01]  /*7630*/  LOP3.LUT P3, RZ, R138, 0xff, RZ, 0xc0, !PT ;  /* 0x000000ff8aff7812 */ /* 0x000fe2000786c0ff */
[-C--:B------:R-:W-:Y:S01]  /*7640*/  FMUL.FTZ R112, R131, R5.reuse ;  /* 0x0000000583707220 */ /* 0x080fe20000410000 */
[----:B------:R-:W-:Y:S01]  /*7650*/  FSEL R127, R127, RZ, P6 ;  /* 0x000000ff7f7f7208 */ /* 0x000fe20003000000 */
[-C--:B------:R-:W-:Y:S01]  /*7660*/  FMUL.FTZ R119, R136, R5.reuse ;  /* 0x0000000588777220 */ /* 0x080fe20000410000 */
[----:B------:R-:W-:Y:S01]  /*7670*/  ISETP.GE.U32.AND P6, PT, R134, RZ, PT ;  /* 0x000000ff8600720c */ /* 0x000fe20003fc6070 */
[----:B------:R-:W-:Y:S01]  /*7680*/  FMUL.FTZ R112, R112, UR5 ;  /* 0x0000000570707c20 */ /* 0x000fe20008410000 */
[----:B------:R-:W-:Y:S01]  /*7690*/  FSEL R120, R36, RZ, P3 ;  /* 0x000000ff24787208 */ /* 0x000fe20001800000 */
[----:B------:R-:W-:Y:S01]  /*76a0*/  FMUL.FTZ R119, R119, UR5 ;  /* 0x0000000577777c20 */ /* 0x000fe20008410000 */
[C---:B------:R-:W-:Y:S01]  /*76b0*/  LOP3.LUT P3, RZ, R135.reuse, 0xff0000, RZ, 0xc0, !PT ;  /* 0x00ff000087ff7812 */ /* 0x040fe2000786c0ff */
[----:B------:R-:W-:Y:S01]  /*76c0*/  FMUL.FTZ R48, R100, R5 ;  /* 0x0000000564307220 */ /* 0x000fe20000410000 */
[----:B------:R-:W-:Y:S01]  /*76d0*/  ISETP.GE.U32.AND.EX P6, PT, R135, 0x1000000, PT, P6 ;  /* 0x010000008700780c */ /* 0x000fe20003fc6160 */
[--C-:B------:R-:W-:Y:S01]  /*76e0*/  FFMA.FTZ R36, R122, R39, R123.reuse ;  /* 0x000000277a247223 */ /* 0x100fe2000001007b */
[----:B------:R-:W-:Y:S01]  /*76f0*/  FSEL R112, R112, RZ, P3 ;  /* 0x000000ff70707208 */ /* 0x000fe20001800000 */
[----:B------:R-:W-:Y:S01]  /*7700*/  FMUL.FTZ R48, R48, UR5 ;  /* 0x0000000530307c20 */ /* 0x000fe20008410000 */
[----:B------:R-:W-:Y:S01]  /*7710*/  FSEL R119, R119, RZ, P6 ;  /* 0x000000ff77777208 */ /* 0x000fe20003000000 */
[C-C-:B------:R-:W-:Y:S01]  /*7720*/  FFMA.FTZ R40, R122.reuse, R40, R123.reuse ;  /* 0x000000287a287223 */ /* 0x140fe2000001007b */
[C---:B------:R-:W-:Y:S01]  /*7730*/  LOP3.LUT P3, RZ, R135.reuse, 0xff, RZ, 0xc0, !PT ;  /* 0x000000ff87ff7812 */ /* 0x040fe2000786c0ff */
[C-C-:B------:R-:W-:Y:S01]  /*7740*/  FFMA.FTZ R106, R122.reuse, R106, R123.reuse ;  /* 0x0000006a7a6a7223 */ /* 0x140fe2000001007b */
[----:B------:R-:W-:Y:S01]  /*7750*/  LOP3.LUT P6, RZ, R135, 0xff00, RZ, 0xc0, !PT ;  /* 0x0000ff0087ff7812 */ /* 0x000fe200078cc0ff */
[--C-:B------:R-:W-:Y:S01]  /*7760*/  FFMA.FTZ R135, R122, R38, R123.reuse ;  /* 0x000000267a877223 */ /* 0x100fe2000001007b */
[----:B------:R-:W-:Y:S01]  /*7770*/  FSEL R150, R150, RZ, P5 ;  /* 0x000000ff96967208 */ /* 0x000fe20002800000 */
[----:B------:R-:W-:Y:S01]  /*7780*/  FFMA.FTZ R38, R122, R101, R123 ;  /* 0x000000657a267223 */ /* 0x000fe2000001007b */
[----:B------:R-:W-:Y:S01]  /*7790*/  LOP3.LUT P5, RZ, R138, 0xff00, RZ, 0xc0, !PT ;  /* 0x0000ff008aff7812 */ /* 0x000fe200078ac0ff */
[----:B------:R-:W-:Y:S01]  /*77a0*/  FADD.FTZ R51, -R40, R51 ;  /* 0x0000003328337221 */ /* 0x000fe20000010100 */
[----:B------:R-:W-:Y:S01]  /*77b0*/  SHF.L.U32 R39, R62, 0x10, RZ ;  /* 0x000000103e277819 */ /* 0x000fe200000006ff */
[----:B------:R-:W-:Y:S01]  /*77c0*/  FADD.FTZ R113, -R38, R113 ;  /* 0x0000007126717221 */ /* 0x000fe20000010100 */
[----:B------:R-:W-:Y:S01]  /*77d0*/  FSEL R121, R48, RZ, P5 ;  /* 0x000000ff30797208 */ /* 0x000fe20002800000 */
[--C-:B------:R-:W-:Y:S01]  /*77e0*/  FFMA.FTZ R48, R122, R103, R123.reuse ;  /* 0x000000677a307223 */ /* 0x100fe2000001007b */
[----:B------:R-:W-:Y:S01]  /*77f0*/  PRMT R38, R62, 0x7632, R38 ;  /* 0x000076323e267816 */ /* 0x000fe20000000026 */
[C-C-:B------:R-:W-:Y:S01]  /*7800*/  FFMA.FTZ R103, R122.reuse, R102, R123.reuse ;  /* 0x000000667a677223 */ /* 0x140fe2000001007b */
[----:B------:R-:W-:Y:S01]  /*7810*/  FFMA.FTZ R102, R122, R37, R123 ;  /* 0x000000257a667223 */ /* 0x000fe2000001007b */
[----:B------:R-:W-:Y:S01]  /*7820*/  FFMA.FTZ R148, R6, R113, R39 ;  /* 0x0000007106947223 */ /* 0x000fe20000010027 */
[----:B------:R-:W-:Y:S01]  /*7830*/  SHF.L.U32 R39, R38, 0x10, RZ ;  /* 0x0000001026277819 */ /* 0x000fe200000006ff */
[----:B------:R-:W-:Y:S01]  /*7840*/  FADD.FTZ R139, -R48, R115 ;  /* 0x00000073308b7221 */ /* 0x000fe20000010100 */
[----:B------:R-:W-:Y:S01]  /*7850*/  SHF.L.U32 R38, R60, 0x10, RZ ;  /* 0x000000103c267819 */ /* 0x000fe200000006ff */
[----:B------:R-:W-:Y:S01]  /*7860*/  FADD.FTZ R149, -R102, R49 ;  /* 0x0000003166957221 */ /* 0x000fe20000010100 */
[----:B------:R-:W-:Y:S01]  /*7870*/  PRMT R37, R61, 0x7632, R37 ;  /* 0x000076323d257816 */ /* 0x000fe20000000025 */
[----:B------:R-:W-:Y:S01]  /*7880*/  FADD.FTZ R135, -R135, R50 ;  /* 0x0000003287877221 */ /* 0x000fe20000010100 */
[----:B------:R-:W-:Y:S01]  /*7890*/  FSEL R141, R141, RZ, P4 ;  /* 0x000000ff8d8d7208 */ /* 0x000fe20002000000 */
[C---:B------:R-:W-:Y:S01]  /*78a0*/  FFMA.FTZ R149, R6.reuse, R149, R39 ;  /* 0x0000009506957223 */ /* 0x040fe20000010027 */
[----:B------:R-:W-:Y:S01]  /*78b0*/  FFMA.FTZ R139, R6, R139, R38 ;  /* 0x0000008b068b7223 */ /* 0x000fe20000010026 */
[-C--:B------:R-:W-:Y:S01]  /*78c0*/  FMUL.FTZ R38, R148, R5.reuse ;  /* 0x0000000594267220 */ /* 0x080fe20000410000 */
[----:B------:R-:W-:Y:S01]  /*78d0*/  SHF.L.U32 R40, R37, 0x10, RZ ;  /* 0x0000001025287819 */ /* 0x000fe200000006ff */
[----:B------:R-:W-:Y:S01]  /*78e0*/  FADD.FTZ R103, -R103, R114 ;  /* 0x0000007267677221 */ /* 0x000fe20000010100 */
[----:B------:R-:W-:Y:S01]  /*78f0*/  PRMT R37, R60, 0x7632, R37 ;  /* 0x000076323c257816 */ /* 0x000fe20000000025 */
[----:B------:R-:W-:Y:S01]  /*7900*/  FMUL.FTZ R39, R149, R5 ;  /* 0x0000000595277220 */ /* 0x000fe20000410000 */
[----:B------:R-:W-:Y:S01]  /*7910*/  LOP3.LUT P4, RZ, R138, 0xff0000, RZ, 0xc0, !PT ;  /* 0x00ff00008aff7812 */ /* 0x000fe2000788c0ff */
[----:B------:R-:W-:Y:S01]  /*7920*/  FMUL.FTZ R38, R38, UR5 ;  /* 0x0000000526267c20 */ /* 0x000fe20008410000 */
[----:B------:R-:W-:Y:S01]  /*7930*/  SHF.L.U32 R146, R61, 0x10, RZ ;  /* 0x000000103d927819 */ /* 0x000fe200000006ff */
[----:B------:R-:W-:Y:S01]  /*7940*/  FADD.FTZ R111, -R106, R111 ;  /* 0x0000006f6a6f7221 */ /* 0x000fe20000010100 */
[----:B------:R-:W-:Y:S01]  /*7950*/  SHF.L.U32 R138, R56, 0x10, RZ ;  /* 0x00000010388a7819 */ /* 0x000fe200000006ff */
[----:B------:R-:W-:Y:S01]  /*7960*/  FFMA.FTZ R143, R6, R135, R40 ;  /* 0x00000087068f7223 */ /* 0x000fe20000010028 */
[----:B------:R-:W-:Y:S01]  /*7970*/  SHF.L.U32 R37, R37, 0x10, RZ ;  /* 0x0000001025257819 */ /* 0x000fe200000006ff */
[----:B------:R-:W-:Y:S01]  /*7980*/  FMUL.FTZ R39, R39, UR5 ;  /* 0x0000000527277c20 */ /* 0x000fe20008410000 */
[C-C-:B------:R-:W-:Y:S01]  /*7990*/  FFMA.FTZ R42, R122.reuse, R42, R123.reuse ;  /* 0x0000002a7a2a7223 */ /* 0x140fe2000001007b */
[C-C-:B------:R-:W-:Y:S01]  /*79a0*/  FFMA.FTZ R105, R122.reuse, R105, R123.reuse ;  /* 0x000000697a697223 */ /* 0x140fe2000001007b */
[C-C-:B------:R-:W-:Y:S01]  /*79b0*/  FFMA.FTZ R41, R122.reuse, R41, R123.reuse ;  /* 0x000000297a297223 */ /* 0x140fe2000001007b */
[C-C-:B------:R-:W-:Y:S01]  /*79c0*/  FFMA.FTZ R104, R122.reuse, R104, R123.reuse ;  /* 0x000000687a687223 */ /* 0x140fe2000001007b */
[C-C-:B------:R-:W-:Y:S01]  /*79d0*/  FFMA.FTZ R107, R122.reuse, R107, R123.reuse ;  /* 0x0000006b7a6b7223 */ /* 0x140fe2000001007b */
[----:B------:R-:W-:Y:S01]  /*79e0*/  FFMA.FTZ R43, R122, R43, R123 ;  /* 0x0000002b7a2b7223 */ /* 0x000fe2000001007b */
[C---:B------:R-:W-:Y:S01]  /*79f0*/  FFMA.FTZ R146, R6.reuse, R103, R146 ;  /* 0x0000006706927223 */ /* 0x040fe20000010092 */
[----:B------:R-:W-:Y:S01]  /*7a00*/  FFMA.FTZ R138, R6, R111, R138 ;  /* 0x0000006f068a7223 */ /* 0x000fe2000001008a */
[----:B------:R-:W-:Y:S01]  /*7a10*/  FSEL R123, R38, RZ, P3 ;  /* 0x000000ff267b7208 */ /* 0x000fe20001800000 */
[----:B------:R-:W0:Y:S01]  /*7a20*/  LDC.64 R102, c[0x0][0x478] ;  /* 0x00011e00ff667b82 */ /* 0x000e220000000a00 */
[----:B------:R-:W-:Y:S01]  /*7a30*/  FSEL R129, R129, RZ, P2 ;  /* 0x000000ff81817208 */ /* 0x000fe20001000000 */
[----:B------:R-:W-:Y:S01]  /*7a40*/  FMUL.FTZ R38, R143, R5 ;  /* 0x000000058f267220 */ /* 0x000fe20000410000 */
[----:B------:R-:W-:Y:S01]  /*7a50*/  FSEL R130, R130, RZ, P1 ;  /* 0x000000ff82827208 */ /* 0x000fe20000800000 */
[----:B------:R-:W-:Y:S01]  /*7a60*/  FFMA.FTZ R142, R6, R51, R37 ;  /* 0x00000033068e7223 */ /* 0x000fe20000010025 */
[----:B------:R-:W-:Y:S01]  /*7a70*/  FSEL R126, R126, RZ, P4 ;  /* 0x000000ff7e7e7208 */ /* 0x000fe20002000000 */
[-C--:B------:R-:W-:Y:S01]  /*7a80*/  FMUL.FTZ R37, R146, R5.reuse ;  /* 0x0000000592257220 */ /* 0x080fe20000410000 */
[C---:B------:R-:W-:Y:S01]  /*7a90*/  LOP3.LUT P2, RZ, R134.reuse, 0xff, RZ, 0xc0, !PT ;  /* 0x000000ff86ff7812 */ /* 0x040fe2000784c0ff */
[----:B------:R-:W-:Y:S01]  /*7aa0*/  FADD.FTZ R105, -R105, R110 ;  /* 0x0000006e69697221 */ /* 0x000fe20000010100 */
[----:B------:R-:W-:Y:S01]  /*7ab0*/  LOP3.LUT P1, RZ, R134, 0xff00, RZ, 0xc0, !PT ;  /* 0x0000ff0086ff7812 */ /* 0x000fe2000782c0ff */
[----:B------:R-:W-:Y:S01]  /*7ac0*/  FMUL.FTZ R122, R38, UR5 ;  /* 0x00000005267a7c20 */ /* 0x000fe20008410000 */
[C---:B------:R-:W-:Y:S01]  /*7ad0*/  LOP3.LUT P4, RZ, R134.reuse, 0xff0000, RZ, 0xc0, !PT ;  /* 0x00ff000086ff7812 */ /* 0x040fe2000788c0ff */
[----:B------:R-:W-:Y:S01]  /*7ae0*/  FADD.FTZ R49, -R43, R44 ;  /* 0x0000002c2b317221 */ /* 0x000fe20000010100 */
[----:B------:R-:W-:Y:S01]  /*7af0*/  LOP3.LUT P5, RZ, R134, 0xff000000, RZ, 0xc0, !PT ;  /* 0xff00000086ff7812 */ /* 0x000fe200078ac0ff */
[-C--:B------:R-:W-:Y:S01]  /*7b00*/  FMUL.FTZ R38, R142, R5.reuse ;  /* 0x000000058e267220 */ /* 0x080fe20000410000 */
[----:B------:R-:W-:Y:S01]  /*7b10*/  FSEL R134, R39, RZ, P6 ;  /* 0x000000ff27867208 */ /* 0x000fe20003000000 */
[----:B------:R-:W-:Y:S01]  /*7b20*/  FMUL.FTZ R39, R138, R5 ;  /* 0x000000058a277220 */ /* 0x000fe20000410000 */
[----:B------:R-:W-:Y:S01]  /*7b30*/  SHF.L.U32 R40, R57, 0x10, RZ ;  /* 0x0000001039287819 */ /* 0x000fe200000006ff */
[----:B------:R-:W-:Y:S01]  /*7b40*/  FADD.FTZ R43, -R107, R108 ;  /* 0x0000006c6b2b7221 */ /* 0x000fe20000010100 */
[----:B------:R-:W-:Y:S01]  /*7b50*/  FMUL.FTZ R115, R37, UR5 ;  /* 0x0000000525737c20 */ /* 0x000fe20008410000 */
[----:B------:R-:W1:Y:S01]  /*7b60*/  LDC.64 R106, c[0x0][0x468] ;  /* 0x00011a00ff6a7b82 */ /* 0x000e620000000a00 */
[----:B------:R-:W-:Y:S01]  /*7b70*/  FMUL.FTZ R39, R39, UR5 ;  /* 0x0000000527277c20 */ /* 0x000fe20008410000 */
[----:B------:R-:W-:Y:S01]  /*7b80*/  FFMA.FTZ R135, R6, R105, R40 ;  /* 0x0000006906877223 */ /* 0x000fe20000010028 */
[----:B------:R-:W-:Y:S01]  /*7b90*/  LOP3.LUT P3, RZ, R132, 0xff, RZ, 0xc0, !PT ;  /* 0x000000ff84ff7812 */ /* 0x000fe2000786c0ff */
[-C--:B------:R-:W-:Y:S01]  /*7ba0*/  FMUL.FTZ R37, R139, R5.reuse ;  /* 0x000000058b257220 */ /* 0x080fe20000410000 */
[----:B------:R-:W-:Y:S01]  /*7bb0*/  FMUL.FTZ R38, R38, UR5 ;  /* 0x0000000526267c20 */ /* 0x000fe20008410000 */
[----:B------:R-:W-:Y:S01]  /*7bc0*/  FMUL.FTZ R40, R135, R5 ;  /* 0x0000000587287220 */ /* 0x000fe20000410000 */
[----:B------:R-:W-:Y:S01]  /*7bd0*/  FSEL R110, R39, RZ, P3 ;  /* 0x000000ff276e7208 */ /* 0x000fe20001800000 */
[----:B------:R-:W-:Y:S01]  /*7be0*/  FMUL.FTZ R37, R37, UR5 ;  /* 0x0000000525257c20 */ /* 0x000fe20008410000 */
[----:B------:R-:W-:Y:S01]  /*7bf0*/  PRMT R39, R59, 0x7632, R39 ;  /* 0x000076323b277816 */ /* 0x000fe20000000027 */
[----:B------:R-:W-:Y:S01]  /*7c00*/  FMUL.FTZ R40, R40, UR5 ;  /* 0x0000000528287c20 */ /* 0x000fe20008410000 */
[----:B------:R-:W-:Y:S01]  /*7c10*/  FSEL R114, R38, RZ, P1 ;  /* 0x000000ff26727208 */ /* 0x000fe20000800000 */
[----:B------:R-:W-:Y:S01]  /*7c20*/  FADD.FTZ R45, -R36, R45 ;  /* 0x0000002d242d7221 */ /* 0x000fe20000010100 */
[----:B------:R-:W-:Y:S01]  /*7c30*/  PRMT R38, R57, 0x7632, R38 ;  /* 0x0000763239267816 */ /* 0x000fe20000000026 */
[----:B------:R-:W-:Y:S01]  /*7c40*/  FADD.FTZ R41, -R41, R46 ;  /* 0x0000002e29297221 */ /* 0x000fe20000010100 */
[----:B------:R-:W-:Y:S01]  /*7c50*/  FSEL R115, R115, RZ, P4 ;  /* 0x000000ff73737208 */ /* 0x000fe20002000000 */
[----:B------:R-:W-:Y:S01]  /*7c60*/  FADD.FTZ R47, -R42, R47 ;  /* 0x0000002f2a2f7221 */ /* 0x000fe20000010100 */
[----:B------:R-:W-:-:S02]  /*7c70*/  LOP3.LUT P4, RZ, R132, 0xff0000, RZ, 0xc0, !PT ;  /* 0x00ff000084ff7812 */ /* 0x000fc4000788c0ff */
[----:B------:R-:W-:Y:S02]  /*7c80*/  FSEL R113, R37, RZ, P2 ;  /* 0x000000ff25717208 */ /* 0x000fe40001000000 */
[----:B------:R-:W-:Y:S02]  /*7c90*/  SHF.L.U32 R39, R39, 0x10, RZ ;  /* 0x0000001027277819 */ /* 0x000fe400000006ff */
[----:B------:R-:W-:Y:S02]  /*7ca0*/  ISETP.GE.U32.AND P1, PT, R132, RZ, PT ;  /* 0x000000ff8400720c */ /* 0x000fe40003f26070 */
[----:B------:R-:W-:Y:S01]  /*7cb0*/  PRMT R37, R56, 0x7632, R37 ;  /* 0x0000763238257816 */ /* 0x000fe20000000025 */
[----:B------:R-:W-:Y:S01]  /*7cc0*/  FFMA.FTZ R108, R6, R49, R39 ;  /* 0x00000031066c7223 */ /* 0x000fe20000010027 */
[----:B------:R-:W-:Y:S02]  /*7cd0*/  PRMT R36, R58, 0x7632, R36 ;  /* 0x000076323a247816 */ /* 0x000fe40000000024 */
[----:B------:R-:W-:-:S02]  /*7ce0*/  SHF.L.U32 R38, R38, 0x10, RZ ;  /* 0x0000001026267819 */ /* 0x000fc400000006ff */
[----:B------:R-:W-:Y:S02]  /*7cf0*/  FSEL R122, R122, RZ, P5 ;  /* 0x000000ff7a7a7208 */ /* 0x000fe40002800000 */
[C---:B------:R-:W-:Y:S02]  /*7d00*/  LOP3.LUT P6, RZ, R132.reuse, 0xff00, RZ, 0xc0, !PT ;  /* 0x0000ff0084ff7812 */ /* 0x040fe400078cc0ff */
[----:B------:R-:W-:Y:S02]  /*7d10*/  LOP3.LUT P5, RZ, R132, 0xff000000, RZ, 0xc0, !PT ;  /* 0xff00000084ff7812 */ /* 0x000fe400078ac0ff */
[----:B------:R-:W-:Y:S02]  /*7d20*/  FSEL R111, R40, RZ, P4 ;  /* 0x000000ff286f7208 */ /* 0x000fe40002000000 */
[----:B------:R-:W-:Y:S02]  /*7d30*/  F2FP.BF16.F32.PACK_AB R48, R158, R163 ;  /* 0x000000a39e30723e */ /* 0x000fe400000010ff */
[----:B------:R-:W-:-:S02]  /*7d40*/  LOP3.LUT P2, RZ, R133, 0xff, RZ, 0xc0, !PT ;  /* 0x000000ff85ff7812 */ /* 0x000fc4000784c0ff */
[C---:B------:R-:W-:Y:S02]  /*7d50*/  LOP3.LUT P3, RZ, R133.reuse, 0xff00, RZ, 0xc0, !PT ;  /* 0x0000ff0085ff7812 */ /* 0x040fe4000786c0ff */
[C---:B------:R-:W-:Y:S02]  /*7d60*/  LOP3.LUT P4, RZ, R133.reuse, 0xff0000, RZ, 0xc0, !PT ;  /* 0x00ff000085ff7812 */ /* 0x040fe4000788c0ff */
[----:B------:R-:W-:Y:S01]  /*7d70*/  ISETP.GE.U32.AND.EX P1, PT, R133, 0x1000000, PT, P1 ;  /* 0x010000008500780c */ /* 0x000fe20003f26110 */
[----:B------:R-:W-:Y:S01]  /*7d80*/  FADD.FTZ R133, -R104, R109 ;  /* 0x0000006d68857221 */ /* 0x000fe20000010100 */
[----:B------:R-:W-:Y:S01]  /*7d90*/  SHF.L.U32 R132, R37, 0x10, RZ ;  /* 0x0000001025847819 */ /* 0x000fe200000006ff */
[----:B------:R-:W-:Y:S01]  /*7da0*/  FFMA.FTZ R109, R6, R41, R38 ;  /* 0x00000029066d7223 */ /* 0x000fe20000010026 */
[----:B------:R-:W-:Y:S01]  /*7db0*/  SHF.L.U32 R158, R36, 0x10, RZ ;  /* 0x00000010249e7819 */ /* 0x000fe200000006ff */
[----:B0-----:R-:W-:Y:S01]  /*7dc0*/  IMAD.WIDE.U32 R36, R117, 0x10, R102 ;  /* 0x0000001075247825 */ /* 0x001fe200078e0066 */
[----:B------:R-:W-:-:S03]  /*7dd0*/  F2FP.BF16.F32.PACK_AB R51, R55, R54 ;  /* 0x000000363733723e */ /* 0x000fc600000010ff */
[----:B------:R-:W-:Y:S01]  /*7de0*/  FFMA.FTZ R132, R6, R47, R132 ;  /* 0x0000002f06847223 */ /* 0x000fe20000010084 */
[----:B------:R-:W-:Y:S01]  /*7df0*/  F2FP.BF16.F32.PACK_AB R50, R172, R173 ;  /* 0x000000adac32723e */ /* 0x000fe200000010ff */
[----:B------:R-:W-:Y:S01]  /*7e00*/  FFMA.FTZ R158, R6, R45, R158 ;  /* 0x0000002d069e7223 */ /* 0x000fe2000001009e */
[----:B------:R-:W-:Y:S01]  /*7e10*/  F2FP.BF16.F32.PACK_AB R49, R167, R171 ;  /* 0x000000aba731723e */ /* 0x000fe200000010ff */
[----:B------:R-:W-:Y:S01]  /*7e20*/  IMAD.WIDE.U32 R54, R116, 0x10, R102 ;  /* 0x0000001074367825 */ /* 0x000fe200078e0066 */
[----:B------:R-:W-:Y:S02]  /*7e30*/  SHF.L.U32 R39, R58, 0x10, RZ ;  /* 0x000000103a277819 */ /* 0x000fe400000006ff */
[----:B------:R-:W-:Y:S01]  /*7e40*/  SHF.L.U32 R38, R59, 0x10, RZ ;  /* 0x000000103b267819 */ /* 0x000fe200000006ff */
[----:B------:R0:W-:Y:S01]  /*7e50*/  STG.E.128 desc[UR6][R36.64], R48 ;  /* 0x0000003024007986 */ /* 0x0001e2000c101d06 */
[----:B------:R-:W-:Y:S01]  /*7e60*/  F2FP.BF16.F32.PACK_AB R47, R52, R53 ;  /* 0x00000035342f723e */ /* 0x000fe200000010ff */
[----:B------:R-:W-:Y:S01]  /*7e70*/  FFMA.FTZ R133, R6, R133, R39 ;  /* 0x0000008506857223 */ /* 0x000fe20000010027 */
[----:B------:R-:W-:Y:S01]  /*7e80*/  F2FP.BF16.F32.PACK_AB R46, R128, R144 ;  /* 0x00000090802e723e */ /* 0x000fe200000010ff */
[----:B------:R-:W-:Y:S01]  /*7e90*/  FFMA.FTZ R6, R6, R43, R38 ;  /* 0x0000002b06067223 */ /* 0x000fe20000010026 */
[----:B------:R-:W-:Y:S01]  /*7ea0*/  F2FP.BF16.F32.PACK_AB R45, R124, R125 ;  /* 0x0000007d7c2d723e */ /* 0x000fe200000010ff */
[----:B------:R-:W-:Y:S01]  /*7eb0*/  IMAD.WIDE.U32 R52, R3, 0x10, R102 ;  /* 0x0000001003347825 */ /* 0x000fe200078e0066 */
[----:B------:R-:W-:-:S02]  /*7ec0*/  F2FP.BF16.F32.PACK_AB R44, R98, R99 ;  /* 0x00000063622c723e */ /* 0x000fc400000010ff */
[----:B------:R-:W-:Y:S01]  /*7ed0*/  F2FP.BF16.F32.PACK_AB R39, R155, R145 ;  /* 0x000000919b27723e */ /* 0x000fe200000010ff */
[--C-:B-1----:R-:W-:Y:S01]  /*7ee0*/  IMAD.WIDE.U32 R104, R3, 0x10, R106.reuse ;  /* 0x0000001003687825 */ /* 0x102fe200078e006a */
[----:B------:R-:W-:Y:S02]  /*7ef0*/  F2FP.BF16.F32.PACK_AB R38, R164, R165 ;  /* 0x000000a5a426723e */ /* 0x000fe400000010ff */
[----:B------:R-:W-:Y:S02]  /*7f00*/  F2FP.BF16.F32.PACK_AB R43, R156, R157 ;  /* 0x0000009d9c2b723e */ /* 0x000fe400000010ff */
[----:B------:R-:W-:Y:S02]  /*7f10*/  F2FP.BF16.F32.PACK_AB R42, R166, R168 ;  /* 0x000000a8a62a723e */ /* 0x000fe400000010ff */
[----:B------:R-:W-:Y:S02]  /*7f20*/  F2FP.BF16.F32.PACK_AB R41, R153, R154 ;  /* 0x0000009a9929723e */ /* 0x000fe400000010ff */
[----:B0-----:R-:W-:Y:S01]  /*7f30*/  F2FP.BF16.F32.PACK_AB R51, R97, R96 ;  /* 0x000000606133723e */ /* 0x001fe200000010ff */
[----:B------:R-:W-:Y:S01]  /*7f40*/  IMAD.WIDE.U32 R96, R117, 0x10, R106 ;  /* 0x0000001075607825 */ /* 0x000fe200078e006a */
[----:B------:R-:W-:-:S02]  /*7f50*/  F2FP.BF16.F32.PACK_AB R37, R161, R162 ;  /* 0x000000a2a125723e */ /* 0x000fc400000010ff */
[----:B------:R-:W-:Y:S01]  /*7f60*/  F2FP.BF16.F32.PACK_AB R36, R159, R160 ;  /* 0x000000a09f24723e */ /* 0x000fe200000010ff */
[----:B------:R-:W-:Y:S01]  /*7f70*/  IMAD.WIDE.U32 R116, R116, 0x10, R106 ;  /* 0x0000001074747825 */ /* 0x000fe200078e006a */
[----:B------:R-:W-:Y:S01]  /*7f80*/  F2FP.BF16.F32.PACK_AB R50, R150, R151 ;  /* 0x000000979632723e */ /* 0x000fe200000010ff */
[----:B------:R0:W-:Y:S01]  /*7f90*/  STG.E.128 desc[UR6][R96.64], R44 ;  /* 0x0000002c60007986 */ /* 0x0001e2000c101d06 */
[----:B------:R-:W-:Y:S02]  /*7fa0*/  F2FP.BF16.F32.PACK_AB R49, R147, R141 ;  /* 0x0000008d9331723e */ /* 0x000fe400000010ff */
[----:B------:R-:W-:Y:S01]  /*7fb0*/  F2FP.BF16.F32.PACK_AB R48, R140, R137 ;  /* 0x000000898c30723e */ /* 0x000fe200000010ff */
[----:B------:R1:W-:Y:S01]  /*7fc0*/  STG.E.128 desc[UR6][R54.64], R36 ;  /* 0x0000002436007986 */ /* 0x0003e2000c101d06 */
[----:B------:R-:W-:Y:S01]  /*7fd0*/  F2FP.BF16.F32.PACK_AB R40, R100, R152 ;  /* 0x000000986428723e */ /* 0x000fe200000010ff */
[----:B------:R-:W-:Y:S01]  /*7fe0*/  IMAD.WIDE.U32 R100, R2, 0x10, R102 ;  /* 0x0000001002647825 */ /* 0x000fe200078e0066 */
[----:B------:R-:W-:Y:S01]  /*7ff0*/  F2FP.BF16.F32.PACK_AB R99, R136, R131 ;  /* 0x000000838863723e */ /* 0x000fe200000010ff */
[----:B------:R-:W-:Y:S01]  /*8000*/  STG.E.128 desc[UR6][R116.64], R48 ;  /* 0x0000003074007986 */ /* 0x000fe2000c101d06 */
[----:B------:R-:W-:Y:S01]  /*8010*/  F2FP.BF16.F32.PACK_AB R98, R149, R148 ;  /* 0x000000949562723e */ /* 0x000fe200000010ff */
[----:B------:R-:W-:-:S02]  /*8020*/  IMAD.WIDE.U32 R2, R2, 0x10, R106 ;  /* 0x0000001002027825 */ /* 0x000fc400078e006a */
[----:B------:R2:W-:Y:S02]  /*8030*/  STG.E.128 desc[UR6][R52.64], R40 ;  /* 0x0000002834007986 */ /* 0x0005e4000c101d06 */
[----:B------:R-:W-:-:S04]  /*8040*/  IMAD.WIDE.U32 R102, R4, 0x10, R102 ;  /* 0x0000001004667825 */ /* 0x000fc800078e0066 */
[----:B------:R-:W-:-:S04]  /*8050*/  IMAD.WIDE.U32 R106, R4, 0x10, R106 ;  /* 0x00000010046a7825 */ /* 0x000fc800078e006a */
[-C--:B------:R-:W-:Y:S01]  /*8060*/  FMUL.FTZ R4, R133, R5.reuse ;  /* 0x0000000585047220 */ /* 0x080fe20000410000 */
[----:B0-----:R-:W-:Y:S01]  /*8070*/  FMUL.FTZ R44, R6, R5 ;  /* 0x00000005062c7220 */ /* 0x001fe20000410000 */
[----:B------:R-:W-:Y:S02]  /*8080*/  F2FP.BF16.F32.PACK_AB R97, R143, R146 ;  /* 0x000000928f61723e */ /* 0x000fe400000010ff */
[C---:B-1----:R-:W-:Y:S01]  /*8090*/  F2FP.BF16.F32.PACK_AB R54, R158.reuse, R133 ;  /* 0x000000859e36723e */ /* 0x042fe200000010ff */
[----:B------:R-:W-:Y:S01]  /*80a0*/  FMUL.FTZ R158, R158, R5 ;  /* 0x000000059e9e7220 */ /* 0x000fe20000410000 */
[----:B------:R-:W-:Y:S01]  /*80b0*/  FMUL.FTZ R4, R4, UR5 ;  /* 0x0000000504047c20 */ /* 0x000fe20008410000 */
[----:B------:R-:W-:Y:S01]  /*80c0*/  FMUL.FTZ R44, R44, UR5 ;  /* 0x000000052c2c7c20 */ /* 0x000fe20008410000 */
[----:B------:R-:W-:Y:S01]  /*80d0*/  F2FP.BF16.F32.PACK_AB R39, R118, R0 ;  /* 0x000000007627723e */ /* 0x000fe200000010ff */
[----:B------:R-:W-:Y:S01]  /*80e0*/  FMUL.FTZ R158, R158, UR5 ;  /* 0x000000059e9e7c20 */ /* 0x000fe20008410000 */
[----:B------:R-:W-:-:S02]  /*80f0*/  F2FP.BF16.F32.PACK_AB R38, R130, R129 ;  /* 0x000000818226723e */ /* 0x000fc400000010ff */
[C---:B--2---:R-:W-:Y:S01]  /*8100*/  F2FP.BF16.F32.PACK_AB R52, R132.reuse, R138 ;  /* 0x0000008a8434723e */ /* 0x044fe200000010ff */
[----:B------:R-:W-:Y:S01]  /*8110*/  FMUL.FTZ R132, R132, R5 ;  /* 0x0000000584847220 */ /* 0x000fe20000410000 */
[C---:B------:R-:W-:Y:S01]  /*8120*/  F2FP.BF16.F32.PACK_AB R53, R109.reuse, R135 ;  /* 0x000000876d35723e */ /* 0x040fe200000010ff */
[-C--:B------:R-:W-:Y:S01]  /*8130*/  FMUL.FTZ R109, R109, R5.reuse ;  /* 0x000000056d6d7220 */ /* 0x080fe20000410000 */
[----:B------:R-:W-:Y:S01]  /*8140*/  FMUL.FTZ R5, R108, R5 ;  /* 0x000000056c057220 */ /* 0x000fe20000410000 */
[----:B------:R-:W-:Y:S01]  /*8150*/  FMUL.FTZ R132, R132, UR5 ;  /* 0x0000000584847c20 */ /* 0x000fe20008410000 */
[----:B------:R-:W-:Y:S01]  /*8160*/  FSEL R4, R4, RZ, P2 ;  /* 0x000000ff04047208 */ /* 0x000fe20001000000 */
[----:B------:R-:W-:Y:S01]  /*8170*/  FMUL.FTZ R109, R109, UR5 ;  /* 0x000000056d6d7c20 */ /* 0x000fe20008410000 */
[----:B------:R-:W-:Y:S01]  /*8180*/  FMUL.FTZ R5, R5, UR5 ;  /* 0x0000000505057c20 */ /* 0x000fe20008410000 */
[----:B------:R-:W-:Y:S02]  /*8190*/  FSEL R44, R44, RZ, P4 ;  /* 0x000000ff2c2c7208 */ /* 0x000fe40002000000 */
[----:B------:R-:W-:-:S02]  /*81a0*/  FSEL R45, R158, RZ, P3 ;  /* 0x000000ff9e2d7208 */ /* 0x000fc40001800000 */
[----:B------:R-:W-:Y:S02]  /*81b0*/  FSEL R47, R5, RZ, P1 ;  /* 0x000000ff052f7208 */ /* 0x000fe40000800000 */
[----:B------:R-:W-:Y:S02]  /*81c0*/  F2FP.BF16.F32.PACK_AB R37, R127, R126 ;  /* 0x0000007e7f25723e */ /* 0x000fe400000010ff */
[----:B------:R-:W-:Y:S02]  /*81d0*/  F2FP.BF16.F32.PACK_AB R36, R121, R120 ;  /* 0x000000787924723e */ /* 0x000fe400000010ff */
[----:B------:R-:W-:Y:S02]  /*81e0*/  FSEL R0, R109, RZ, P5 ;  /* 0x000000ff6d007208 */ /* 0x000fe40002800000 */
[----:B------:R-:W-:Y:S01]  /*81f0*/  FSEL R5, R132, RZ, P6 ;  /* 0x000000ff84057208 */ /* 0x000fe20003000000 */
[----:B------:R1:W-:Y:S01]  /*8200*/  STG.E.128 desc[UR6][R104.64], R36 ;  /* 0x0000002468007986 */ /* 0x0003e2000c101d06 */
[----:B------:R-:W-:-:S02]  /*8210*/  F2FP.BF16.F32.PACK_AB R96, R142, R139 ;  /* 0x0000008b8e60723e */ /* 0x000fc400000010ff */
[----:B------:R-:W-:Y:S02]  /*8220*/  F2FP.BF16.F32.PACK_AB R43, R119, R112 ;  /* 0x00000070772b723e */ /* 0x000fe400000010ff */
        /* <DEDUP_REMOVED lines=8> */
[----:B------:R-:W-:Y:S01]  /*82b0*/  F2FP.BF16.F32.PACK_AB R45, R0, R111 ;  /* 0x0000006f002d723e */ /* 0x000fe200000010ff */
[----:B------:R1:W-:Y:S01]  /*82c0*/  STG.E.128 desc[UR6][R102.64], R52 ;  /* 0x0000003466007986 */ /* 0x0003e2000c101d06 */
[----:B------:R-:W-:-:S05]  /*82d0*/  F2FP.BF16.F32.PACK_AB R44, R5, R110 ;  /* 0x0000006e052c723e */ /* 0x000fca00000010ff */
[----:B------:R1:W-:Y:S01]  /*82e0*/  STG.E.128 desc[UR6][R106.64], R44 ;  /* 0x0000002c6a007986 */ /* 0x0003e2000c101d06 */
[----:B------:R-:W-:Y:S05]  /*82f0*/  BRA `(.L_x_837) ;  /* 0x0000002800707947 */ /* 0x000fea0003800000 */
.L_x_835:
[----:B------:R-:W-:-:S04]  /*8300*/  ISETP.NE.U32.AND P1, PT, RZ, UR16, PT ;  /* 0x00000010ff007c0c */ /* 0x000fc8000bf25070 */
[----:B------:R-:W-:-:S13]  /*8310*/  ISETP.NE.AND.EX P1, PT, RZ, UR17, PT, P1 ;  /* 0x00000011ff007c0c */ /* 0x000fda000bf25310 */
[----:B------:R-:W-:Y:S05]  /*8320*/  @P1 BRA `(.L_x_838) ;  /* 0x0000000000f81947 */ /* 0x000fea0003800000 */
[C-C-:B------:R-:W-:Y:S01]  /*8330*/  FFMA.FTZ R207, R122.reuse, R207, R123.reuse ;  /* 0x000000cf7acf7223 */ /* 0x140fe2000001007b */
[C-C-:B------:R-:W-:Y:S01]  /*8340*/  FFMA.FTZ R97, R122.reuse, R204, R123.reuse ;  /* 0x000000cc7a617223 */ /* 0x140fe2000001007b */
[C-C-:B------:R-:W-:Y:S01]  /*8350*/  FFMA.FTZ R205, R122.reuse, R205, R123.reuse ;  /* 0x000000cd7acd7223 */ /* 0x140fe2000001007b */
[C-C-:B------:R-:W-:Y:S01]  /*8360*/  FFMA.FTZ R201, R122.reuse, R201, R123.reuse ;  /* 0x000000c97ac97223 */ /* 0x140fe2000001007b */
[----:B------:R-:W-:Y:S01]  /*8370*/  FADD.FTZ R207, -R207, R226 ;  /* 0x000000e2cfcf7221 */ /* 0x000fe20000010100 */
[----:B------:R-:W-:Y:S01]  /*8380*/  FADD.FTZ R97, -R97, R224 ;  /* 0x000000e061617221 */ /* 0x000fe20000010100 */
[----:B------:R-:W-:Y:S01]  /*8390*/  FADD.FTZ R205, -R205, R206 ;  /* 0x000000cecdcd7221 */ /* 0x000fe20000010100 */
[--C-:B------:R-:W-:Y:S01]  /*83a0*/  FFMA.FTZ R99, R122, R198, R123.reuse ;  /* 0x000000c67a637223 */ /* 0x100fe2000001007b */
[C---:B------:R-:W-:Y:S01]  /*83b0*/  FMUL.FTZ R98, R6.reuse, R207 ;  /* 0x000000cf06627220 */ /* 0x040fe20000410000 */
[C---:B------:R-:W-:Y:S01]  /*83c0*/  FMUL.FTZ R118, R6.reuse, R97 ;  /* 0x0000006106767220 */ /* 0x040fe20000410000 */
[----:B------:R-:W-:Y:S01]  /*83d0*/  FMUL.FTZ R96, R6, R205 ;  /* 0x000000cd06607220 */ /* 0x000fe20000410000 */
[--C-:B------:R-:W-:Y:S01]  /*83e0*/  FFMA.FTZ R203, R122, R203, R123.reuse ;  /* 0x000000cb7acb7223 */ /* 0x100fe2000001007b */
[-C--:B------:R-:W-:Y:S01]  /*83f0*/  FMUL.FTZ R98, R98, R5.reuse ;  /* 0x0000000562627220 */ /* 0x080fe20000410000 */
[-C--:B------:R-:W-:Y:S01]  /*8400*/  FMUL.FTZ R118, R118, R5.reuse ;  /* 0x0000000576767220 */ /* 0x080fe20000410000 */
[--C-:B------:R-:W-:Y:S01]  /*8410*/  FFMA.FTZ R0, R122, R0, R123.reuse ;  /* 0x000000007a007223 */ /* 0x100fe2000001007b */
[----:B------:R-:W-:Y:S01]  /*8420*/  FMUL.FTZ R96, R96, R5 ;  /* 0x0000000560607220 */ /* 0x000fe20000410000 */
[----:B------:R-:W-:Y:S01]  /*8430*/  FMUL.FTZ R97, R98, UR5 ;  /* 0x0000000562617c20 */ /* 0x000fe20008410000 */
[----:B------:R-:W-:Y:S01]  /*8440*/  FMUL.FTZ R98, R118, UR5 ;  /* 0x0000000576627c20 */ /* 0x000fe20008410000 */
[----:B------:R-:W-:Y:S01]  /*8450*/  FFMA.FTZ R118, R122, R197, R123 ;  /* 0x000000c57a767223 */ /* 0x000fe2000001007b */
[----:B------:R-:W-:Y:S01]  /*8460*/  FADD.FTZ R201, -R201, R202 ;  /* 0x000000cac9c97221 */ /* 0x000fe20000010100 */
[----:B------:R-:W-:Y:S01]  /*8470*/  FADD.FTZ R99, -R99, R200 ;  /* 0x000000c863637221 */ /* 0x000fe20000010100 */
[----:B------:R-:W-:Y:S01]  /*8480*/  FADD.FTZ R203, -R203, R222 ;  /* 0x000000decbcb7221 */ /* 0x000fe20000010100 */
[----:B------:R-:W-:Y:S01]  /*8490*/  FADD.FTZ R199, -R118, R199 ;  /* 0x000000c776c77221 */ /* 0x000fe20000010100 */
[----:B------:R-:W-:Y:S01]  /*84a0*/  FADD.FTZ R227, -R0, R227 ;  /* 0x000000e300e37221 */ /* 0x000fe20000010100 */
[----:B------:R-:W-:Y:S01]  /*84b0*/  FMUL.FTZ R96, R96, UR5 ;  /* 0x0000000560607c20 */ /* 0x000fe20008410000 */
[----:B------:R-:W-:Y:S01]  /*84c0*/  LOP3.LUT P2, RZ, R144, 0xff00, RZ, 0xc0, !PT ;  /* 0x0000ff0090ff7812 */ /* 0x000fe2000784c0ff */
[C---:B------:R-:W-:Y:S01]  /*84d0*/  FMUL.FTZ R118, R6.reuse, R201 ;  /* 0x000000c906767220 */ /* 0x040fe20000410000 */
[C---:B------:R-:W-:Y:S01]  /*84e0*/  FMUL.FTZ R120, R6.reuse, R99 ;  /* 0x0000006306787220 */ /* 0x040fe20000410000 */
[C---:B------:R-:W-:Y:S01]  /*84f0*/  FMUL.FTZ R124, R6.reuse, R203 ;  /* 0x000000cb067c7220 */ /* 0x040fe20000410000 */
[C---:B------:R-:W-:Y:S01]  /*8500*/  FMUL.FTZ R126, R6.reuse, R199 ;  /* 0x000000c7067e7220 */ /* 0x040fe20000410000 */
[----:B------:R-:W-:Y:S01]  /*8510*/  FMUL.FTZ R0, R6, R227 ;  /* 0x000000e306007220 */ /* 0x000fe20000410000 */
[----:B------:R-:W-:Y:S01]  /*8520*/  LOP3.LUT P6, RZ, R144, 0xff0000, RZ, 0xc0, !PT ;  /* 0x00ff000090ff7812 */ /* 0x000fe200078cc0ff */
[-C--:B------:R-:W-:Y:S01]  /*8530*/  FMUL.FTZ R118, R118, R5.reuse ;  /* 0x0000000576767220 */ /* 0x080fe20000410000 */
[----:B------:R-:W-:Y:S01]  /*8540*/  LOP3.LUT P3, RZ, R145, 0xff, RZ, 0xc0, !PT ;  /* 0x000000ff91ff7812 */ /* 0x000fe2000786c0ff */
[-C--:B------:R-:W-:Y:S01]  /*8550*/  FMUL.FTZ R124, R124, R5.reuse ;  /* 0x000000057c7c7220 */ /* 0x080fe20000410000 */
[----:B------:R-:W-:Y:S01]  /*8560*/  FSEL R96, R96, RZ, P2 ;  /* 0x000000ff60607208 */ /* 0x000fe20001000000 */
[-C--:B------:R-:W-:Y:S01]  /*8570*/  FMUL.FTZ R126, R126, R5.reuse ;  /* 0x000000057e7e7220 */ /* 0x080fe20000410000 */
[-C--:B------:R-:W-:Y:S01]  /*8580*/  FMUL.FTZ R120, R120, R5.reuse ;  /* 0x0000000578787220 */ /* 0x080fe20000410000 */
[----:B------:R-:W-:Y:S01]  /*8590*/  FMUL.FTZ R0, R0, R5 ;  /* 0x0000000500007220 */ /* 0x000fe20000410000 */
[----:B------:R-:W-:Y:S01]  /*85a0*/  ISETP.GE.U32.AND P2, PT, R144, RZ, PT ;  /* 0x000000ff9000720c */ /* 0x000fe20003f46070 */
[----:B------:R-:W-:Y:S01]  /*85b0*/  FMUL.FTZ R124, R124, UR5 ;  /* 0x000000057c7c7c20 */ /* 0x000fe20008410000 */
[----:B------:R-:W-:Y:S01]  /*85c0*/  FSEL R97, R97, RZ, P6 ;  /* 0x000000ff61617208 */ /* 0x000fe20003000000 */
[----:B------:R-:W-:Y:S01]  /*85d0*/  FMUL.FTZ R126, R126, UR5 ;  /* 0x000000057e7e7c20 */ /* 0x000fe20008410000 */
[----:B------:R-:W-:Y:S01]  /*85e0*/  FSEL R98, R98, RZ, P3 ;  /* 0x000000ff62627208 */ /* 0x000fe20001800000 */
[----:B------:R-:W-:Y:S01]  /*85f0*/  FMUL.FTZ R120, R120, UR5 ;  /* 0x0000000578787c20 */ /* 0x000fe20008410000 */
[----:B------:R-:W-:Y:S01]  /*8600*/  FMUL.FTZ R118, R118, UR5 ;  /* 0x0000000576767c20 */ /* 0x000fe20008410000 */
[----:B------:R-:W-:Y:S01]  /*8610*/  FMUL.FTZ R0, R0, UR5 ;  /* 0x0000000500007c20 */ /* 0x000fe20008410000 */
[----:B------:R-:W-:-:S02]  /*8620*/  LOP3.LUT P4, RZ, R144, 0xff000000, RZ, 0xc0, !PT ;  /* 0xff00000090ff7812 */ /* 0x000fc4000788c0ff */
[C---:B------:R-:W-:Y:S02]  /*8630*/  LOP3.LUT P5, RZ, R145.reuse, 0xff00, RZ, 0xc0, !PT ;  /* 0x0000ff0091ff7812 */ /* 0x040fe400078ac0ff */
[C---:B------:R-:W-:Y:S02]  /*8640*/  LOP3.LUT P6, RZ, R145.reuse, 0xff0000, RZ, 0xc0, !PT ;  /* 0x00ff000091ff7812 */ /* 0x040fe400078cc0ff */
[----:B------:R-:W-:Y:S02]  /*8650*/  LOP3.LUT P3, RZ, R144, 0xff, RZ, 0xc0, !PT ;  /* 0x000000ff90ff7812 */ /* 0x000fe4000786c0ff */
[----:B------:R-:W-:Y:S02]  /*8660*/  ISETP.GE.U32.AND.EX P2, PT, R145, 0x1000000, PT, P2 ;  /* 0x010000009100780c */ /* 0x000fe40003f46120 */
[----:B------:R-:W-:Y:S02]  /*8670*/  FSEL R99, R124, RZ, P6 ;  /* 0x000000ff7c637208 */ /* 0x000fe40003000000 */
[----:B------:R-:W-:-:S02]  /*8680*/  FSEL R126, R126, RZ, P2 ;  /* 0x000000ff7e7e7208 */ /* 0x000fc40001000000 */
[----:B------:R-:W-:Y:S02]  /*8690*/  FSEL R121, R120, RZ, P5 ;  /* 0x000000ff78797208 */ /* 0x000fe40002800000 */
[----:B------:R-:W-:Y:S02]  /*86a0*/  FSEL R118, R118, RZ, P4 ;  /* 0x000000ff76767208 */ /* 0x000fe40002000000 */
[----:B------:R-:W-:Y:S02]  /*86b0*/  FSEL R119, R0, RZ, P3 ;  /* 0x000000ff00777208 */ /* 0x000fe40001800000 */
[----:B------:R-:W-:Y:S02]  /*86c0*/  F2FP.BF16.F32.PACK_AB R99, R126, R99 ;  /* 0x000000637e63723e */ /* 0x000fe400000010ff */
[----:B------:R-:W-:Y:S02]  /*86d0*/  F2FP.BF16.F32.PACK_AB R98, R121, R98 ;  /* 0x000000627962723e */ /* 0x000fe400000010ff */
[----:B------:R-:W-:-:S02]  /*86e0*/  F2FP.BF16.F32.PACK_AB R97, R118, R97 ;  /* 0x000000617661723e */ /* 0x000fc400000010ff */
[----:B------:R-:W-:Y:S01]  /*86f0*/  F2FP.BF16.F32.PACK_AB R96, R96, R119 ;  /* 0x000000776060723e */ /* 0x000fe200000010ff */
[----:B------:R-:W-:Y:S06]  /*8700*/  BRA `(.L_x_839) ;  /* 0x0000000400047947 */ /* 0x000fec0003800000 */
.L_x_838:
[C-C-:B------:R-:W-:Y:S01]  /*8710*/  FFMA.FTZ R203, R122.reuse, R203, R123.reuse ;  /* 0x000000cb7acb7223 */ /* 0x140fe2000001007b */
[C-C-:B------:R-:W-:Y:S01]  /*8720*/  FFMA.FTZ R53, R122.reuse, R204, R123.reuse ;  /* 0x000000cc7a357223 */ /* 0x140fe2000001007b */
[----:B------:R-:W-:Y:S01]  /*8730*/  FFMA.FTZ R52, R122, R197, R123 ;  /* 0x000000c57a347223 */ /* 0x000fe2000001007b */
[----:B------:R-:W-:Y:S01]  /*8740*/  LOP3.LUT P6, RZ, R145, 0xff0000, RZ, 0xc0, !PT ;  /* 0x00ff000091ff7812 */ /* 0x000fe200078cc0ff */
[----:B------:R-:W-:Y:S01]  /*8750*/  FADD.FTZ R203, -R203, R222 ;  /* 0x000000decbcb7221 */ /* 0x000fe20000010100 */
[----:B------:R-:W-:Y:S01]  /*8760*/  FADD.FTZ R53, -R53, R224 ;  /* 0x000000e035357221 */ /* 0x000fe20000010100 */
[----:B------:R-:W-:Y:S01]  /*8770*/  FADD.FTZ R199, -R52, R199 ;  /* 0x000000c734c77221 */ /* 0x000fe20000010100 */
[--C-:B------:R-:W-:Y:S01]  /*8780*/  FFMA.FTZ R205, R122, R205, R123.reuse ;  /* 0x000000cd7acd7223 */ /* 0x100fe2000001007b */
[C---:B------:R-:W-:Y:S01]  /*8790*/  FMUL.FTZ R118, R6.reuse, R203 ;  /* 0x000000cb06767220 */ /* 0x040fe20000410000 */
[----:B------:R-:W-:Y:S01]  /*87a0*/  FMUL.FTZ R54, R6, R53 ;  /* 0x0000003506367220 */ /* 0x000fe20000410000 */
[C-C-:B------:R-:W-:Y:S01]  /*87b0*/  FFMA.FTZ R207, R122.reuse, R207, R123.reuse ;  /* 0x000000cf7acf7223 */ /* 0x140fe2000001007b */
[--C-:B------:R-:W-:Y:S01]  /*87c0*/  FFMA.FTZ R201, R122, R201, R123.reuse ;  /* 0x000000c97ac97223 */ /* 0x100fe2000001007b */
[-C--:B------:R-:W-:Y:S01]  /*87d0*/  FMUL.FTZ R53, R118, R5.reuse ;  /* 0x0000000576357220 */ /* 0x080fe20000410000 */
[----:B------:R-:W-:Y:S01]  /*87e0*/  FMUL.FTZ R52, R54, R5 ;  /* 0x0000000536347220 */ /* 0x000fe20000410000 */
[--C-:B------:R-:W-:Y:S01]  /*87f0*/  FFMA.FTZ R0, R122, R0, R123.reuse ;  /* 0x000000007a007223 */ /* 0x100fe2000001007b */
[----:B------:R-:W-:Y:S01]  /*8800*/  FMUL.FTZ R55, R6, R199 ;  /* 0x000000c706377220 */ /* 0x000fe20000410000 */
[----:B------:R-:W-:Y:S01]  /*8810*/  FMUL.FTZ R53, R53, UR5 ;  /* 0x0000000535357c20 */ /* 0x000fe20008410000 */
[----:B------:R-:W-:Y:S01]  /*8820*/  FMUL.FTZ R52, R52, UR5 ;  /* 0x0000000534347c20 */ /* 0x000fe20008410000 */
[----:B------:R-:W-:Y:S01]  /*8830*/  LOP3.LUT P5, RZ, R145, 0xff, RZ, 0xc0, !PT ;  /* 0x000000ff91ff7812 */ /* 0x000fe200078ac0ff */
[----:B------:R-:W-:Y:S01]  /*8840*/  FADD.FTZ R205, -R205, R206 ;  /* 0x000000cecdcd7221 */ /* 0x000fe20000010100 */
[----:B------:R-:W-:Y:S01]  /*8850*/  FADD.FTZ R207, -R207, R226 ;  /* 0x000000e2cfcf7221 */ /* 0x000fe20000010100 */
[----:B------:R-:W-:Y:S01]  /*8860*/  FSEL R99, R53, RZ, P6 ;  /* 0x000000ff35637208 */ /* 0x000fe20003000000 */
[----:B------:R-:W-:Y:S01]  /*8870*/  FFMA.FTZ R53, R122, R198, R123 ;  /* 0x000000c67a357223 */ /* 0x000fe2000001007b */
[----:B------:R-:W-:Y:S01]  /*8880*/  FADD.FTZ R201, -R201, R202 ;  /* 0x000000cac9c97221 */ /* 0x000fe20000010100 */
[----:B------:R-:W-:Y:S01]  /*8890*/  FADD.FTZ R227, -R0, R227 ;  /* 0x000000e300e37221 */ /* 0x000fe20000010100 */
[----:B------:R-:W-:Y:S01]  /*88a0*/  FMUL.FTZ R96, R55, R5 ;  /* 0x0000000537607220 */ /* 0x000fe20000410000 */
[----:B------:R-:W-:Y:S01]  /*88b0*/  FADD.FTZ R53, -R53, R200 ;  /* 0x000000c835357221 */ /* 0x000fe20000010100 */
[----:B------:R-:W-:Y:S01]  /*88c0*/  FSEL R98, R52, RZ, P5 ;  /* 0x000000ff34627208 */ /* 0x000fe20002800000 */
[C---:B------:R-:W-:Y:S01]  /*88d0*/  FMUL.FTZ R52, R6.reuse, R205 ;  /* 0x000000cd06347220 */ /* 0x040fe20000410000 */
[----:B------:R-:W-:Y:S01]  /*88e0*/  F2FP.BF16.F32.PACK_AB R55, R55, R118 ;  /* 0x000000763737723e */ /* 0x000fe200000010ff */
[C---:B------:R-:W-:Y:S01]  /*88f0*/  FMUL.FTZ R53, R6.reuse, R53 ;  /* 0x0000003506357220 */ /* 0x040fe20000410000 */
[C---:B------:R-:W-:Y:S01]  /*8900*/  FMUL.FTZ R118, R6.reuse, R207 ;  /* 0x000000cf06767220 */ /* 0x040fe20000410000 */
[C---:B------:R-:W-:Y:S01]  /*8910*/  FMUL.FTZ R201, R6.reuse, R201 ;  /* 0x000000c906c97220 */ /* 0x040fe20000410000 */
[----:B------:R-:W-:Y:S01]  /*8920*/  FMUL.FTZ R0, R6, R227 ;  /* 0x000000e306007220 */ /* 0x000fe20000410000 */
[----:B------:R-:W-:Y:S01]  /*8930*/  ISETP.GE.U32.AND P2, PT, R144, RZ, PT ;  /* 0x000000ff9000720c */ /* 0x000fe20003f46070 */
[CC--:B------:R-:W-:Y:S01]  /*8940*/  FMUL.FTZ R120, R53.reuse, R5.reuse ;  /* 0x0000000535787220 */ /* 0x0c0fe20000410000 */
[----:B------:R-:W-:Y:S01]  /*8950*/  F2FP.BF16.F32.PACK_AB R54, R53, R54 ;  /* 0x000000363536723e */ /* 0x000fe200000010ff */
[-C--:B------:R-:W-:Y:S01]  /*8960*/  FMUL.FTZ R97, R52, R5.reuse ;  /* 0x0000000534617220 */ /* 0x080fe20000410000 */
[----:B------:R-:W-:Y:S01]  /*8970*/  FMUL.FTZ R96, R96, UR5 ;  /* 0x0000000560607c20 */ /* 0x000fe20008410000 */
[-C--:B------:R-:W-:Y:S01]  /*8980*/  FMUL.FTZ R119, R118, R5.reuse ;  /* 0x0000000576777220 */ /* 0x080fe20000410000 */
[C---:B------:R-:W-:Y:S01]  /*8990*/  F2FP.BF16.F32.PACK_AB R53, R201.reuse, R118 ;  /* 0x00000076c935723e */ /* 0x040fe200000010ff */
[-C--:B------:R-:W-:Y:S01]  /*89a0*/  FMUL.FTZ R201, R201, R5.reuse ;  /* 0x00000005c9c97220 */ /* 0x080fe20000410000 */
[----:B------:R-:W-:Y:S01]  /*89b0*/  F2FP.BF16.F32.PACK_AB R52, R52, R0 ;  /* 0x000000003434723e */ /* 0x000fe200000010ff */
[----:B------:R-:W-:Y:S01]  /*89c0*/  FMUL.FTZ R0, R0, R5 ;  /* 0x0000000500007220 */ /* 0x000fe20000410000 */
[----:B------:R-:W-:Y:S01]  /*89d0*/  ISETP.GE.U32.AND.EX P2, PT, R145, 0x1000000, PT, P2 ;  /* 0x010000009100780c */ /* 0x000fe20003f46120 */
[----:B------:R-:W-:Y:S01]  /*89e0*/  FMUL.FTZ R119, R119, UR5 ;  /* 0x0000000577777c20 */ /* 0x000fe20008410000 */
[----:B------:R-:W-:Y:S01]  /*89f0*/  LOP3.LUT P6, RZ, R144, 0xff0000, RZ, 0xc0, !PT ;  /* 0x00ff000090ff7812 */ /* 0x000fe200078cc0ff */
[----:B------:R-:W-:Y:S01]  /*8a00*/  FMUL.FTZ R120, R120, UR5 ;  /* 0x0000000578787c20 */ /* 0x000fe20008410000 */
[----:B------:R-:W-:Y:S01]  /*8a10*/  FSEL R96, R96, RZ, P2 ;  /* 0x000000ff60607208 */ /* 0x000fe20001000000 */
[----:B------:R-:W-:Y:S01]  /*8a20*/  FMUL.FTZ R201, R201, UR5 ;  /* 0x00000005c9c97c20 */ /* 0x000fe20008410000 */
[----:B------:R-:W-:Y:S01]  /*8a30*/  FMUL.FTZ R97, R97, UR5 ;  /* 0x0000000561617c20 */ /* 0x000fe20008410000 */
[----:B------:R-:W-:Y:S01]  /*8a40*/  FMUL.FTZ R0, R0, UR5 ;  /* 0x0000000500007c20 */ /* 0x000fe20008410000 */
[----:B------:R-:W-:-:S02]  /*8a50*/  LOP3.LUT P3, RZ, R144, 0xff, RZ, 0xc0, !PT ;  /* 0x000000ff90ff7812 */ /* 0x000fc4000786c0ff */
[C---:B------:R-:W-:Y:S02]  /*8a60*/  LOP3.LUT P4, RZ, R144.reuse, 0xff00, RZ, 0xc0, !PT ;  /* 0x0000ff0090ff7812 */ /* 0x040fe4000788c0ff */
[----:B------:R-:W-:Y:S02]  /*8a70*/  LOP3.LUT P2, RZ, R144, 0xff000000, RZ, 0xc0, !PT ;  /* 0xff00000090ff7812 */ /* 0x000fe4000784c0ff */
[----:B------:R-:W-:Y:S02]  /*8a80*/  LOP3.LUT P5, RZ, R145, 0xff00, RZ, 0xc0, !PT ;  /* 0x0000ff0091ff7812 */ /* 0x000fe400078ac0ff */
[----:B------:R-:W-:Y:S02]  /*8a90*/  FSEL R118, R119, RZ, P6 ;  /* 0x000000ff77767208 */ /* 0x000fe40003000000 */
[----:B------:R-:W-:Y:S02]  /*8aa0*/  FSEL R121, R120, RZ, P5 ;  /* 0x000000ff78797208 */ /* 0x000fe40002800000 */
[----:B------:R-:W-:-:S02]  /*8ab0*/  FSEL R201, R201, RZ, P2 ;  /* 0x000000ffc9c97208 */ /* 0x000fc40001000000 */
[----:B------:R-:W-:Y:S02]  /*8ac0*/  FSEL R119, R97, RZ, P4 ;  /* 0x000000ff61777208 */ /* 0x000fe40002000000 */
[----:B------:R-:W-:Y:S02]  /*8ad0*/  FSEL R0, R0, RZ, P3 ;  /* 0x000000ff00007208 */ /* 0x000fe40001800000 */
[----:B------:R-:W-:Y:S02]  /*8ae0*/  F2FP.BF16.F32.PACK_AB R99, R96, R99 ;  /* 0x000000636063723e */ /* 0x000fe400000010ff */
[----:B------:R-:W-:Y:S02]  /*8af0*/  F2FP.BF16.F32.PACK_AB R98, R121, R98 ;  /* 0x000000627962723e */ /* 0x000fe400000010ff */
[----:B------:R-:W-:Y:S02]  /*8b00*/  F2FP.BF16.F32.PACK_AB R97, R201, R118 ;  /* 0x00000076c961723e */ /* 0x000fe400000010ff */
[----:B------:R-:W-:-:S07]  /*8b10*/  F2FP.BF16.F32.PACK_AB R96, R119, R0 ;  /* 0x000000007760723e */ /* 0x000fce00000010ff */
.L_x_839:
[----:B------:R-:W0:Y:S08]  /*8b20*/  @P1 LDC.64 R118, c[0x0][0x478] ;  /* 0x00011e00ff761b82 */ /* 0x000e300000000a00 */
[----:B------:R-:W1:Y:S01]  /*8b30*/  LDC.64 R124, c[0x0][0x468] ;  /* 0x00011a00ff7c7b82 */ /* 0x000e620000000a00 */
[----:B0-----:R-:W-:-:S05]  /*8b40*/  @P1 IMAD.WIDE.U32 R118, R117, 0x10, R118 ;  /* 0x0000001075761825 */ /* 0x001fca00078e0076 */
[----:B------:R0:W-:Y:S01]  /*8b50*/  @P1 STG.E.128 desc[UR6][R118.64], R52 ;  /* 0x0000003476001986 */ /* 0x0001e2000c101d06 */
[----:B-1----:R-:W-:-:S05]  /*8b60*/  IMAD.WIDE.U32 R120, R117, 0x10, R124 ;  /* 0x0000001075787825 */ /* 0x002fca00078e007c */
[----:B------:R0:W-:Y:S01]  /*8b70*/  STG.E.128 desc[UR6][R120.64], R96 ;  /* 0x0000006078007986 */ /* 0x0001e2000c101d06 */
[----:B------:R-:W-:Y:S05]  /*8b80*/  @!P1 BRA `(.L_x_840) ;  /* 0x0000000400089947 */ /* 0x000fea0003800000 */
[C-C-:B0-----:R-:W-:Y:S01]  /*8b90*/  FFMA.FTZ R53, R122.reuse, R164, R123.reuse ;  /* 0x000000a47a357223 */ /* 0x141fe2000001007b */
[C-C-:B------:R-:W-:Y:S01]  /*8ba0*/  FFMA.FTZ R155, R122.reuse, R155, R123.reuse ;  /* 0x0000009b7a9b7223 */ /* 0x140fe2000001007b */
[----:B------:R-:W-:Y:S01]  /*8bb0*/  FFMA.FTZ R0, R122, R163, R123 ;  /* 0x000000a37a007223 */ /* 0x000fe2000001007b */
[----:B------:R-:W-:Y:S01]  /*8bc0*/  ISETP.GE.U32.AND P2, PT, R140, RZ, PT ;  /* 0x000000ff8c00720c */ /* 0x000fe20003f46070 */
[----:B------:R-:W-:Y:S01]  /*8bd0*/  FADD.FTZ R53, -R53, R168 ;  /* 0x000000a835357221 */ /* 0x000fe20000010100 */
[----:B------:R-:W-:Y:S01]  /*8be0*/  FADD.FTZ R55, -R155, R158 ;  /* 0x0000009e9b377221 */ /* 0x000fe20000010100 */
[----:B------:R-:W-:Y:S01]  /*8bf0*/  FADD.FTZ R167, -R0, R167 ;  /* 0x000000a700a77221 */ /* 0x000fe20000010100 */
[C---:B------:R-:W-:Y:S01]  /*8c00*/  LOP3.LUT P5, RZ, R141.reuse, 0xff, RZ, 0xc0, !PT ;  /* 0x000000ff8dff7812 */ /* 0x040fe200078ac0ff */
[C---:B------:R-:W-:Y:S01]  /*8c10*/  FMUL.FTZ R54, R6.reuse, R53 ;  /* 0x0000003506367220 */ /* 0x040fe20000410000 */
[C---:B------:R-:W-:Y:S01]  /*8c20*/  FMUL.FTZ R55, R6.reuse, R55 ;  /* 0x0000003706377220 */ /* 0x040fe20000410000 */
[----:B------:R-:W-:Y:S01]  /*8c30*/  FMUL.FTZ R52, R6, R167 ;  /* 0x000000a706347220 */ /* 0x000fe20000410000 */
[----:B------:R-:W-:Y:S01]  /*8c40*/  ISETP.GE.U32.AND.EX P2, PT, R141, 0x1000000, PT, P2 ;  /* 0x010000008d00780c */ /* 0x000fe20003f46120 */
[-C--:B------:R-:W-:Y:S01]  /*8c50*/  FMUL.FTZ R0, R54, R5.reuse ;  /* 0x0000000536007220 */ /* 0x080fe20000410000 */
[-C--:B------:R-:W-:Y:S01]  /*8c60*/  FMUL.FTZ R96, R55, R5.reuse ;  /* 0x0000000537607220 */ /* 0x080fe20000410000 */
[----:B------:R-:W-:Y:S01]  /*8c70*/  FMUL.FTZ R53, R52, R5 ;  /* 0x0000000534357220 */ /* 0x000fe20000410000 */
[----:B------:R-:W-:Y:S01]  /*8c80*/  LOP3.LUT P6, RZ, R141, 0xff0000, RZ, 0xc0, !PT ;  /* 0x00ff00008dff7812 */ /* 0x000fe200078cc0ff */
[----:B------:R-:W-:Y:S01]  /*8c90*/  FMUL.FTZ R0, R0, UR5 ;  /* 0x0000000500007c20 */ /* 0x000fe20008410000 */
[----:B------:R-:W-:Y:S01]  /*8ca0*/  FMUL.FTZ R96, R96, UR5 ;  /* 0x0000000560607c20 */ /* 0x000fe20008410000 */
[----:B------:R-:W-:Y:S01]  /*8cb0*/  FMUL.FTZ R53, R53, UR5 ;  /* 0x0000000535357c20 */ /* 0x000fe20008410000 */
[C-C-:B------:R-:W-:Y:S01]  /*8cc0*/  FFMA.FTZ R97, R122.reuse, R156, R123.reuse ;  /* 0x0000009c7a617223 */ /* 0x140fe2000001007b */
[--C-:B------:R-:W-:Y:S01]  /*8cd0*/  FFMA.FTZ R159, R122, R159, R123.reuse ;  /* 0x0000009f7a9f7223 */ /* 0x100fe2000001007b */
[----:B------:R-:W-:Y:S01]  /*8ce0*/  FSEL R119, R0, RZ, P5 ;  /* 0x000000ff00777208 */ /* 0x000fe20002800000 */
[--C-:B------:R-:W-:Y:S01]  /*8cf0*/  FFMA.FTZ R0, R122, R165, R123.reuse ;  /* 0x000000a57a007223 */ /* 0x100fe2000001007b */
[----:B------:R-:W-:Y:S01]  /*8d00*/  FSEL R126, R96, RZ, P2 ;  /* 0x000000ff607e7208 */ /* 0x000fe20001000000 */
[C-C-:B------:R-:W-:Y:S01]  /*8d10*/  FFMA.FTZ R96, R122.reuse, R157, R123.reuse ;  /* 0x0000009d7a607223 */ /* 0x140fe2000001007b */
[----:B------:R-:W-:Y:S01]  /*8d20*/  FSEL R121, R53, RZ, P6 ;  /* 0x000000ff35797208 */ /* 0x000fe20003000000 */
[----:B------:R-:W-:Y:S01]  /*8d30*/  FFMA.FTZ R53, R122, R166, R123 ;  /* 0x000000a67a357223 */ /* 0x000fe2000001007b */
        /* <DEDUP_REMOVED lines=8> */
[----:B------:R-:W-:Y:S01]  /*8dc0*/  F2FP.BF16.F32.PACK_AB R55, R55, R52 ;  /* 0x000000343737723e */ /* 0x000fe200000010ff */
[C---:B------:R-:W-:Y:S01]  /*8dd0*/  FMUL.FTZ R52, R6.reuse, R159 ;  /* 0x0000009f06347220 */ /* 0x040fe20000410000 */
[----:B------:R-:W-:Y:S01]  /*8de0*/  FMUL.FTZ R0, R6, R97 ;  /* 0x0000006106007220 */ /* 0x000fe20000410000 */
[C---:B------:R-:W-:Y:S01]  /*8df0*/  F2FP.BF16.F32.PACK_AB R54, R53.reuse, R54 ;  /* 0x000000363536723e */ /* 0x040fe200000010ff */
[-C--:B------:R-:W-:Y:S01]  /*8e00*/  FMUL.FTZ R99, R53, R5.reuse ;  /* 0x0000000535637220 */ /* 0x080fe20000410000 */
[-C--:B------:R-:W-:Y:S01]  /*8e10*/  FMUL.FTZ R97, R96, R5.reuse ;  /* 0x0000000560617220 */ /* 0x080fe20000410000 */
[----:B------:R-:W-:Y:S01]  /*8e20*/  F2FP.BF16.F32.PACK_AB R53, R98, R96 ;  /* 0x000000606235723e */ /* 0x000fe200000010ff */
[CC--:B------:R-:W-:Y:S01]  /*8e30*/  FMUL.FTZ R96, R52.reuse, R5.reuse ;  /* 0x0000000534607220 */ /* 0x0c0fe20000410000 */
[----:B------:R-:W-:Y:S01]  /*8e40*/  F2FP.BF16.F32.PACK_AB R52, R52, R0 ;  /* 0x000000003434723e */ /* 0x000fe200000010ff */
[-C--:B------:R-:W-:Y:S01]  /*8e50*/  FMUL.FTZ R98, R98, R5.reuse ;  /* 0x0000000562627220 */ /* 0x080fe20000410000 */
[----:B------:R-:W-:Y:S01]  /*8e60*/  FMUL.FTZ R0, R0, R5 ;  /* 0x0000000500007220 */ /* 0x000fe20000410000 */
[----:B------:R-:W-:Y:S01]  /*8e70*/  FMUL.FTZ R99, R99, UR5 ;  /* 0x0000000563637c20 */ /* 0x000fe20008410000 */
[----:B------:R-:W-:Y:S01]  /*8e80*/  FMUL.FTZ R97, R97, UR5 ;  /* 0x0000000561617c20 */ /* 0x000fe20008410000 */
[----:B------:R-:W-:Y:S01]  /*8e90*/  FMUL.FTZ R98, R98, UR5 ;  /* 0x0000000562627c20 */ /* 0x000fe20008410000 */
[----:B------:R-:W-:Y:S01]  /*8ea0*/  FMUL.FTZ R96, R96, UR5 ;  /* 0x0000000560607c20 */ /* 0x000fe20008410000 */
[----:B------:R-:W-:Y:S01]  /*8eb0*/  FMUL.FTZ R0, R0, UR5 ;  /* 0x0000000500007c20 */ /* 0x000fe20008410000 */
[----:B------:R-:W-:-:S02]  /*8ec0*/  LOP3.LUT P3, RZ, R140, 0xff, RZ, 0xc0, !PT ;  /* 0x000000ff8cff7812 */ /* 0x000fc4000786c0ff */
[C---:B------:R-:W-:Y:S02]  /*8ed0*/  LOP3.LUT P4, RZ, R140.reuse, 0xff00, RZ, 0xc0, !PT ;  /* 0x0000ff008cff7812 */ /* 0x040fe4000788c0ff */
[C---:B------:R-:W-:Y:S02]  /*8ee0*/  LOP3.LUT P6, RZ, R140.reuse, 0xff0000, RZ, 0xc0, !PT ;  /* 0x00ff00008cff7812 */ /* 0x040fe400078cc0ff */
[----:B------:R-:W-:Y:S02]  /*8ef0*/  LOP3.LUT P2, RZ, R140, 0xff000000, RZ, 0xc0, !PT ;  /* 0xff0000008cff7812 */ /* 0x000fe4000784c0ff */
[----:B------:R-:W-:Y:S02]  /*8f00*/  LOP3.LUT P5, RZ, R141, 0xff00, RZ, 0xc0, !PT ;  /* 0x0000ff008dff7812 */ /* 0x000fe400078ac0ff */
        /* <DEDUP_REMOVED lines=10> */
.L_x_840:
[C-C-:B------:R-:W-:Y:S01]  /*8fb0*/  FFMA.FTZ R159, R122.reuse, R159, R123.reuse ;  /* 0x0000009f7a9f7223 */ /* 0x140fe2000001007b */
[C-C-:B------:R-:W-:Y:S01]  /*8fc0*/  FFMA.FTZ R0, R122.reuse, R165, R123.reuse ;  /* 0x000000a57a007223 */ /* 0x140fe2000001007b */
[----:B0-----:R-:W-:Y:S01]  /*8fd0*/  FFMA.FTZ R97, R122, R164, R123 ;  /* 0x000000a47a617223 */ /* 0x001fe2000001007b */
[----:B------:R-:W-:Y:S01]  /*8fe0*/  LOP3.LUT P2, RZ, R140, 0xff00, RZ, 0xc0, !PT ;  /* 0x0000ff008cff7812 */ /* 0x000fe2000784c0ff */
[----:B------:R-:W-:Y:S01]  /*8ff0*/  FADD.FTZ R159, -R159, R162 ;  /* 0x000000a29f9f7221 */ /* 0x000fe20000010100 */
[----:B------:R-:W-:Y:S01]  /*9000*/  FADD.FTZ R169, -R0, R169 ;  /* 0x000000a900a97221 */ /* 0x000fe20000010100 */
[----:B------:R-:W-:Y:S01]  /*9010*/  FADD.FTZ R97, -R97, R168 ;  /* 0x000000a861617221 */ /* 0x000fe20000010100 */
[--C-:B------:R-:W-:Y:S01]  /*9020*/  FFMA.FTZ R98, R122, R157, R123.reuse ;  /* 0x0000009d7a627223 */ /* 0x100fe2000001007b */
[----:B------:R-:W-:Y:S01]  /*9030*/  FMUL.FTZ R0, R6, R159 ;  /* 0x0000009f06007220 */ /* 0x000fe20000410000 */
[--C-:B------:R-:W-:Y:S01]  /*9040*/  FFMA.FTZ R99, R122, R156, R123.reuse ;  /* 0x0000009c7a637223 */ /* 0x100fe2000001007b */
[----:B------:R-:W-:Y:S01]  /*9050*/  FMUL.FTZ R118, R6, R97 ;  /* 0x0000006106767220 */ /* 0x000fe20000410000 */
[--C-:B------:R-:W-:Y:S01]  /*9060*/  FFMA.FTZ R155, R122, R155, R123.reuse ;  /* 0x0000009b7a9b7223 */ /* 0x100fe2000001007b */
[----:B------:R-:W-:Y:S01]  /*9070*/  FMUL.FTZ R0, R0, R5 ;  /* 0x0000000500007220 */ /* 0x000fe20000410000 */
[----:B------:R-:W-:Y:S01]  /*9080*/  FFMA.FTZ R97, R122, R166, R123 ;  /* 0x000000a67a617223 */ /* 0x000fe2000001007b */
[----:B------:R-:W-:Y:S01]  /*9090*/  FMUL.FTZ R96, R6, R169 ;  /* 0x000000a906607220 */ /* 0x000fe20000410000 */
[----:B------:R-:W-:Y:S01]  /*90a0*/  FADD.FTZ R161, -R98, R161 ;  /* 0x000000a162a17221 */ /* 0x000fe20000010100 */
[----:B------:R-:W-:Y:S01]  /*90b0*/  FMUL.FTZ R0, R0, UR5 ;  /* 0x0000000500007c20 */ /* 0x000fe20008410000 */
[----:B------:R-:W-:Y:S01]  /*90c0*/  FADD.FTZ R99, -R99, R160 ;  /* 0x000000a063637221 */ /* 0x000fe20000010100 */
[----:B------:R-:W-:Y:S01]  /*90d0*/  FADD.FTZ R155, -R155, R158 ;  /* 0x0000009e9b9b7221 */ /* 0x000fe20000010100 */
[----:B------:R-:W-:Y:S01]  /*90e0*/  FADD.FTZ R97, -R97, R170 ;  /* 0x000000aa61617221 */ /* 0x000fe20000010100 */
[----:B------:R-:W-:Y:S01]  /*90f0*/  FMUL.FTZ R96, R96, R5 ;  /* 0x0000000560607220 */ /* 0x000fe20000410000 */
[----:B------:R-:W-:Y:S01]  /*9100*/  FSEL R117, R0, RZ, P2 ;  /* 0x000000ff00757208 */ /* 0x000fe20001000000 */
[----:B------:R-:W-:Y:S01]  /*9110*/  FFMA.FTZ R0, R122, R163, R123 ;  /* 0x000000a37a007223 */ /* 0x000fe2000001007b */
[----:B------:R-:W-:Y:S01]  /*9120*/  FMUL.FTZ R118, R118, R5 ;  /* 0x0000000576767220 */ /* 0x000fe20000410000 */
[C---:B------:R-:W-:Y:S01]  /*9130*/  FMUL.FTZ R98, R6.reuse, R161 ;  /* 0x000000a106627220 */ /* 0x040fe20000410000 */
[----:B------:R-:W-:Y:S01]  /*9140*/  FMUL.FTZ R120, R6, R99 ;  /* 0x0000006306787220 */ /* 0x000fe20000410000 */
[----:B------:R-:W-:Y:S01]  /*9150*/  FADD.FTZ R167, -R0, R167 ;  /* 0x000000a700a77221 */ /* 0x000fe20000010100 */
[C---:B------:R-:W-:Y:S01]  /*9160*/  FMUL.FTZ R128, R6.reuse, R155 ;  /* 0x0000009b06807220 */ /* 0x040fe20000410000 */
[----:B------:R-:W-:Y:S01]  /*9170*/  FMUL.FTZ R0, R6, R97 ;  /* 0x0000006106007220 */ /* 0x000fe20000410000 */
[----:B------:R-:W-:Y:S01]  /*9180*/  FMUL.FTZ R96, R96, UR5 ;  /* 0x0000000560607c20 */ /* 0x000fe20008410000 */
[----:B------:R-:W-:Y:S01]  /*9190*/  FMUL.FTZ R126, R6, R167 ;  /* 0x000000a7067e7220 */ /* 0x000fe20000410000 */
[----:B------:R-:W-:Y:S01]  /*91a0*/  FMUL.FTZ R118, R118, UR5 ;  /* 0x0000000576767c20 */ /* 0x000fe20008410000 */
[-C--:B------:R-:W-:Y:S01]  /*91b0*/  FMUL.FTZ R98, R98, R5.reuse ;  /* 0x0000000562627220 */ /* 0x080fe20000410000 */
[----:B------:R-:W-:Y:S01]  /*91c0*/  LOP3.LUT P6, RZ, R140, 0xff0000, RZ, 0xc0, !PT ;  /* 0x00ff00008cff7812 */ /* 0x000fe200078cc0ff */
[-C--:B------:R-:W-:Y:S01]  /*91d0*/  FMUL.FTZ R126, R126, R5.reuse ;  /* 0x000000057e7e7220 */ /* 0x080fe20000410000 */
[C---:B------:R-:W-:Y:S01]  /*91e0*/  LOP3.LUT P3, RZ, R141.reuse, 0xff, RZ, 0xc0, !PT ;  /* 0x000000ff8dff7812 */ /* 0x040fe2000786c0ff */
[-C--:B------:R-:W-:Y:S01]  /*91f0*/  FMUL.FTZ R128, R128, R5.reuse ;  /* 0x0000000580807220 */ /* 0x080fe20000410000 */
[-C--:B------:R-:W-:Y:S01]  /*9200*/  FMUL.FTZ R120, R120, R5.reuse ;  /* 0x0000000578787220 */ /* 0x080fe20000410000 */
[----:B------:R-:W-:Y:S01]  /*9210*/  FMUL.FTZ R0, R0, R5 ;  /* 0x0000000500007220 */ /* 0x000fe20000410000 */
[----:B------:R-:W-:Y:S01]  /*9220*/  ISETP.GE.U32.AND P2, PT, R140, RZ, PT ;  /* 0x000000ff8c00720c */ /* 0x000fe20003f46070 */
[----:B------:R-:W-:Y:S01]  /*9230*/  FMUL.FTZ R98, R98, UR5 ;  /* 0x0000000562627c20 */ /* 0x000fe20008410000 */
[----:B------:R-:W-:Y:S01]  /*9240*/  LOP3.LUT P4, RZ, R140, 0xff000000, RZ, 0xc0, !PT ;  /* 0xff0000008cff7812 */ /* 0x000fe2000788c0ff */
[----:B------:R-:W-:Y:S01]  /*9250*/  FMUL.FTZ R126, R126, UR5 ;  /* 0x000000057e7e7c20 */ /* 0x000fe20008410000 */
[----:B------:R-:W-:Y:S01]  /*9260*/  FSEL R96, R96, RZ, P6 ;  /* 0x000000ff60607208 */ /* 0x000fe20003000000 */
[----:B------:R-:W-:Y:S01]  /*9270*/  FMUL.FTZ R128, R128, UR5 ;  /* 0x0000000580807c20 */ /* 0x000fe20008410000 */
[----:B------:R-:W-:Y:S01]  /*9280*/  FSEL R118, R118, RZ, P3 ;  /* 0x000000ff76767208 */ /* 0x000fe20001800000 */
[----:B------:R-:W-:Y:S01]  /*9290*/  FMUL.FTZ R120, R120, UR5 ;  /* 0x0000000578787c20 */ /* 0x000fe20008410000 */
[----:B------:R-:W-:Y:S01]  /*92a0*/  FMUL.FTZ R0, R0, UR5 ;  /* 0x0000000500007c20 */ /* 0x000fe20008410000 */
[----:B------:R-:W-:-:S02]  /*92b0*/  LOP3.LUT P5, RZ, R141, 0xff00, RZ, 0xc0, !PT ;  /* 0x0000ff008dff7812 */ /* 0x000fc400078ac0ff */
[C---:B------:R-:W-:Y:S02]  /*92c0*/  LOP3.LUT P6, RZ, R141.reuse, 0xff0000, RZ, 0xc0, !PT ;  /* 0x00ff00008dff7812 */ /* 0x040fe400078cc0ff */
[----:B------:R-:W-:Y:S02]  /*92d0*/  LOP3.LUT P3, RZ, R140, 0xff, RZ, 0xc0, !PT ;  /* 0x000000ff8cff7812 */ /* 0x000fe4000786c0ff */
[----:B------:R-:W-:Y:S02]  /*92e0*/  ISETP.GE.U32.AND.EX P2, PT, R141, 0x1000000, PT, P2 ;  /* 0x010000008d00780c */ /* 0x000fe40003f46120 */
        /* <DEDUP_REMOVED lines=9> */
.L_x_841:
[----:B------:R-:W0:Y:S02]  /*9380*/  @P1 LDC.64 R118, c[0x0][0x478] ;  /* 0x00011e00ff761b82 */ /* 0x000e240000000a00 */
[----:B0-----:R-:W-:-:S04]  /*9390*/  @P1 IMAD.WIDE.U32 R118, R116, 0x10, R118 ;  /* 0x0000001074761825 */ /* 0x001fc800078e0076 */
[----:B------:R-:W-:Y:S01]  /*93a0*/  IMAD.WIDE.U32 R116, R116, 0x10, R124 ;  /* 0x0000001074747825 */ /* 0x000fe200078e007c */
[----:B------:R0:W-:Y:S04]  /*93b0*/  @P1 STG.E.128 desc[UR6][R118.64], R52 ;  /* 0x0000003476001986 */ /* 0x0001e8000c101d06 */
        /* <DEDUP_REMOVED lines=9> */
[--C-:B------:R-:W-:Y:S01]  /*9450*/  FFMA.FTZ R97, R122, R136, R123.reuse ;  /* 0x000000887a617223 */ /* 0x100fe2000001007b */
[C---:B------:R-:W-:Y:S01]  /*9460*/  FMUL.FTZ R54, R6.reuse, R53 ;  /* 0x0000003506367220 */ /* 0x040fe20000410000 */
        /* <DEDUP_REMOVED lines=9> */
[----:B------:R-:W-:Y:S01]  /*9500*/  FMUL.FTZ R53, R53, UR5 ;  /* 0x0000000535357c20 */ /* 0x000fe20008410000 */
[----:B------:R-:W-:Y:S01]  /*9510*/  LOP3.LUT P6, RZ, R139, 0xff0000, RZ, 0xc0, !PT ;  /* 0x00ff00008bff7812 */ /* 0x000fe200078cc0ff */
[----:B------:R-:W-:Y:S01]  /*9520*/  FADD.FTZ R99, -R97, R146 ;  /* 0x0000009261637221 */ /* 0x000fe20000010100 */
[----:B------:R-:W-:Y:S01]  /*9530*/  FSEL R118, R0, RZ, P5 ;  /* 0x000000ff00767208 */ /* 0x000fe20002800000 */
[--C-:B------:R-:W-:Y:S01]  /*9540*/  FFMA.FTZ R97, R122, R130, R123.reuse ;  /* 0x000000827a617223 */ /* 0x100fe2000001007b */
[----:B------:R-:W-:Y:S01]  /*9550*/  FSEL R121, R96, RZ, P2 ;  /* 0x000000ff60797208 */ /* 0x000fe20001000000 */
[C-C-:B------:R-:W-:Y:S01]  /*9560*/  FFMA.FTZ R0, R122.reuse, R149, R123.reuse ;  /* 0x000000957a007223 */ /* 0x140fe2000001007b */
[C-C-:B------:R-:W-:Y:S01]  /*9570*/  FFMA.FTZ R96, R122.reuse, R131, R123.reuse ;  /* 0x000000837a607223 */ /* 0x140fe2000001007b */
[----:B------:R-:W-:Y:S01]  /*9580*/  FSEL R120, R53, RZ, P6 ;  /* 0x000000ff35787208 */ /* 0x000fe20003000000 */
[----:B------:R-:W-:Y:S01]  /*9590*/  FFMA.FTZ R53, R122, R150, R123 ;  /* 0x000000967a357223 */ /* 0x000fe2000001007b */
        /* <DEDUP_REMOVED lines=38> */
.L_x_842:
[C-C-:B0-----:R-:W-:Y:S01]  /*9800*/  FFMA.FTZ R97, R122.reuse, R136, R123.reuse ;  /* 0x000000887a617223 */ /* 0x141fe2000001007b */
[C-C-:B------:R-:W-:Y:S01]  /*9810*/  FFMA.FTZ R0, R122.reuse, R149, R123.reuse ;  /* 0x000000957a007223 */ /* 0x140fe2000001007b */
[C-C-:B------:R-:W-:Y:S01]  /*9820*/  FFMA.FTZ R99, R122.reuse, R148, R123.reuse ;  /* 0x000000947a637223 */ /* 0x140fe2000001007b */
[----:B------:R-:W-:Y:S01]  /*9830*/  FFMA.FTZ R98, R122, R131, R123 ;  /* 0x000000837a627223 */ /* 0x000fe2000001007b */
[----:B------:R-:W-:Y:S01]  /*9840*/  FADD.FTZ R97, -R97, R146 ;  /* 0x0000009261617221 */ /* 0x000fe20000010100 */
[----:B------:R-:W-:Y:S01]  /*9850*/  FADD.FTZ R153, -R0, R153 ;  /* 0x0000009900997221 */ /* 0x000fe20000010100 */
[----:B------:R-:W-:Y:S01]  /*9860*/  FADD.FTZ R99, -R99, R152 ;  /* 0x0000009863637221 */ /* 0x000fe20000010100 */
[----:B------:R-:W-:Y:S01]  /*9870*/  LOP3.LUT P2, RZ, R138, 0xff00, RZ, 0xc0, !PT ;  /* 0x0000ff008aff7812 */ /* 0x000fe2000784c0ff */
[----:B------:R-:W-:Y:S01]  /*9880*/  FMUL.FTZ R0, R6, R97 ;  /* 0x0000006106007220 */ /* 0x000fe20000410000 */
[----:B------:R-:W-:Y:S01]  /*9890*/  FADD.FTZ R143, -R98, R143 ;  /* 0x0000008f628f7221 */ /* 0x000fe20000010100 */
[----:B------:R-:W-:Y:S01]  /*98a0*/  FMUL.FTZ R116, R6, R99 ;  /* 0x0000006306747220 */ /* 0x000fe20000410000 */
[--C-:B------:R-:W-:Y:S01]  /*98b0*/  FFMA.FTZ R99, R122, R130, R123.reuse ;  /* 0x000000827a637223 */ /* 0x100fe2000001007b */
[----:B------:R-:W-:Y:S01]  /*98c0*/  FMUL.FTZ R0, R0, R5 ;  /* 0x0000000500007220 */ /* 0x000fe20000410000 */
[C-C-:B------:R-:W-:Y:S01]  /*98d0*/  FFMA.FTZ R98, R122.reuse, R129, R123.reuse ;  /* 0x000000817a627223 */ /* 0x140fe2000001007b */
[----:B------:R-:W-:Y:S01]  /*98e0*/  FFMA.FTZ R97, R122, R150, R123 ;  /* 0x000000967a617223 */ /* 0x000fe2000001007b */
[----:B------:R-:W-:Y:S01]  /*98f0*/  FMUL.FTZ R96, R6, R153 ;  /* 0x0000009906607220 */ /* 0x000fe20000410000 */
        /* <DEDUP_REMOVED lines=45> */
.L_x_843:
[----:B------:R-:W0:Y:S01]  /*9bd0*/  @P1 LDC.64 R116, c[0x0][0x478] ;  /* 0x00011e00ff741b82 */ /* 0x000e220000000a00 */
[----:B------:R-:W-:-:S04]  /*9be0*/  IMAD.WIDE.U32 R118, R3, 0x10, R124 ;  /* 0x0000001003767825 */ /* 0x000fc800078e007c */
[----:B0-----:R-:W-:-:S05]  /*9bf0*/  @P1 IMAD.WIDE.U32 R116, R3, 0x10, R116 ;  /* 0x0000001003741825 */ /* 0x001fca00078e0074 */
[----:B------:R0:W-:Y:S04]  /*9c00*/  @P1 STG.E.128 desc[UR6][R116.64], R52 ;  /* 0x0000003474001986 */ /* 0x0001e8000c101d06 */
[----:B------:R0:W-:Y:S01]  /*9c10*/  STG.E.128 desc[UR6][R118.64], R96 ;  /* 0x0000006076007986 */ /* 0x0001e2000c101d06 */
[----:B------:R-:W-:Y:S05]  /*9c20*/  @!P1 BRA `(.L_x_844) ;  /* 0x0000000400089947 */ /* 0x000fea0003800000 */
[C-C-:B------:R-:W-:Y:S01]  /*9c30*/  FFMA.FTZ R3, R122.reuse, R100, R123.reuse ;  /* 0x000000647a037223 */ /* 0x140fe2000001007b */
[C-C-:B0-----:R-:W-:Y:S01]  /*9c40*/  FFMA.FTZ R53, R122.reuse, R36, R123.reuse ;  /* 0x000000247a357223 */ /* 0x141fe2000001007b */
[C-C-:B------:R-:W-:Y:S01]  /*9c50*/  FFMA.FTZ R0, R122.reuse, R101, R123.reuse ;  /* 0x000000657a007223 */ /* 0x140fe2000001007b */
[----:B------:R-:W-:Y:S01]  /*9c60*/  FFMA.FTZ R52, R122, R40, R123 ;  /* 0x000000287a347223 */ /* 0x000fe2000001007b */
[----:B------:R-:W-:Y:S01]  /*9c70*/  FADD.FTZ R3, -R3, R112 ;  /* 0x0000007003037221 */ /* 0x000fe20000010100 */
[----:B------:R-:W-:Y:S01]  /*9c80*/  FADD.FTZ R53, -R53, R48 ;  /* 0x0000003035357221 */ /* 0x000fe20000010100 */
[----:B------:R-:W-:Y:S01]  /*9c90*/  FADD.FTZ R113, -R0, R113 ;  /* 0x0000007100717221 */ /* 0x000fe20000010100 */
[----:B------:R-:W-:Y:S01]  /*9ca0*/  ISETP.GE.U32.AND P2, PT, R134, RZ, PT ;  /* 0x000000ff8600720c */ /* 0x000fe20003f46070 */
        /* <DEDUP_REMOVED lines=14> */
[C-C-:B------:R-:W-:Y:S01]  /*9d90*/  FFMA.FTZ R3, R122.reuse, R102, R123.reuse ;  /* 0x000000667a037223 */ /* 0x140fe2000001007b */
[C-C-:B------:R-:W-:Y:S01]  /*9da0*/  FFMA.FTZ R52, R122.reuse, R37, R123.reuse ;  /* 0x000000257a347223 */ /* 0x140fe2000001007b */
[--C-:B------:R-:W-:Y:S01]  /*9db0*/  FFMA.FTZ R37, R122, R38, R123.reuse ;  /* 0x000000267a257223 */ /* 0x100fe2000001007b */
[----:B------:R-:W-:Y:S01]  /*9dc0*/  FSEL R97, R40, RZ, P2 ;  /* 0x000000ff28617208 */ /* 0x000fe20001000000 */
[----:B------:R-:W-:Y:S01]  /*9dd0*/  FADD.FTZ R3, -R3, R114 ;  /* 0x0000007203037221 */ /* 0x000fe20000010100 */
[----:B------:R-:W-:Y:S01]  /*9de0*/  FSEL R40, R0, RZ, P5 ;  /* 0x000000ff00287208 */ /* 0x000fe20002800000 */
[----:B------:R-:W-:Y:S01]  /*9df0*/  FFMA.FTZ R0, R122, R103, R123 ;  /* 0x000000677a007223 */ /* 0x000fe2000001007b */
[----:B------:R-:W-:Y:S01]  /*9e00*/  FADD.FTZ R53, -R52, R49 ;  /* 0x0000003134357221 */ /* 0x000fe20000010100 */
[----:B------:R-:W-:Y:S01]  /*9e10*/  FADD.FTZ R49, -R37, R50 ;  /* 0x0000003225317221 */ /* 0x000fe20000010100 */
[----:B------:R-:W-:Y:S01]  /*9e20*/  F2FP.BF16.F32.PACK_AB R55, R55, R36 ;  /* 0x000000243737723e */ /* 0x000fe200000010ff */
[----:B------:R-:W-:Y:S01]  /*9e30*/  FADD.FTZ R115, -R0, R115 ;  /* 0x0000007300737221 */ /* 0x000fe20000010100 */
[C---:B------:R-:W-:Y:S01]  /*9e40*/  FMUL.FTZ R37, R6.reuse, R53 ;  /* 0x0000003506257220 */ /* 0x040fe20000410000 */
[C---:B------:R-:W-:Y:S01]  /*9e50*/  FMUL.FTZ R36, R6.reuse, R3 ;  /* 0x0000000306247220 */ /* 0x040fe20000410000 */
[C---:B------:R-:W-:Y:S01]  /*9e60*/  FMUL.FTZ R3, R6.reuse, R49 ;  /* 0x0000003106037220 */ /* 0x040fe20000410000 */
[C---:B------:R-:W-:Y:S01]  /*9e70*/  FMUL.FTZ R52, R6.reuse, R51 ;  /* 0x0000003306347220 */ /* 0x040fe20000410000 */
[----:B------:R-:W-:Y:S01]  /*9e80*/  FMUL.FTZ R0, R6, R115 ;  /* 0x0000007306007220 */ /* 0x000fe20000410000 */
[C---:B------:R-:W-:Y:S01]  /*9e90*/  F2FP.BF16.F32.PACK_AB R54, R37.reuse, R54 ;  /* 0x000000362536723e */ /* 0x040fe200000010ff */
[-C--:B------:R-:W-:Y:S01]  /*9ea0*/  FMUL.FTZ R38, R37, R5.reuse ;  /* 0x0000000525267220 */ /* 0x080fe20000410000 */
[-C--:B------:R-:W-:Y:S01]  /*9eb0*/  FMUL.FTZ R37, R36, R5.reuse ;  /* 0x0000000524257220 */ /* 0x080fe20000410000 */
[C---:B------:R-:W-:Y:S01]  /*9ec0*/  F2FP.BF16.F32.PACK_AB R53, R3.reuse, R36 ;  /* 0x000000240335723e */ /* 0x040fe200000010ff */
[-C--:B------:R-:W-:Y:S01]  /*9ed0*/  FMUL.FTZ R36, R3, R5.reuse ;  /* 0x0000000503247220 */ /* 0x080fe20000410000 */
[CC--:B------:R-:W-:Y:S01]  /*9ee0*/  FMUL.FTZ R3, R52.reuse, R5.reuse ;  /* 0x0000000534037220 */ /* 0x0c0fe20000410000 */
[----:B------:R-:W-:Y:S01]  /*9ef0*/  F2FP.BF16.F32.PACK_AB R52, R52, R0 ;  /* 0x000000003434723e */ /* 0x000fe200000010ff */
[----:B------:R-:W-:Y:S01]  /*9f00*/  FMUL.FTZ R0, R0, R5 ;  /* 0x0000000500007220 */ /* 0x000fe20000410000 */
[----:B------:R-:W-:Y:S01]  /*9f10*/  FMUL.FTZ R38, R38, UR5 ;  /* 0x0000000526267c20 */ /* 0x000fe20008410000 */
[----:B------:R-:W-:Y:S01]  /*9f20*/  LOP3.LUT P5, RZ, R135, 0xff00, RZ, 0xc0, !PT ;  /* 0x0000ff0087ff7812 */ /* 0x000fe200078ac0ff */
        /* <DEDUP_REMOVED lines=16> */
[----:B------:R-:W-:Y:S01]  /*a030*/  F2FP.BF16.F32.PACK_AB R48, R3, R0 ;  /* 0x000000000330723e */ /* 0x000fe200000010ff */
[----:B------:R-:W-:Y:S06]  /*a040*/  BRA `(.L_x_845) ;  /* 0x0000000000f47947 */ /* 0x000fec0003800000 */
.L_x_844:
[C-C-:B------:R-:W-:Y:S01]  /*a050*/  FFMA.FTZ R40, R122.reuse, R40, R123.reuse ;  /* 0x000000287a287223 */ /* 0x140fe2000001007b */
[C-C-:B------:R-:W-:Y:S01]  /*a060*/  FFMA.FTZ R0, R122.reuse, R101, R123.reuse ;  /* 0x000000657a007223 */ /* 0x140fe2000001007b */
[C-C-:B------:R-:W-:Y:S01]  /*a070*/  FFMA.FTZ R3, R122.reuse, R102, R123.reuse ;  /* 0x000000667a037223 */ /* 0x140fe2000001007b */
[----:B0-----:R-:W-:Y:S01]  /*a080*/  FFMA.FTZ R97, R122, R38, R123 ;  /* 0x000000267a617223 */ /* 0x001fe2000001007b */
[----:B------:R-:W-:Y:S01]  /*a090*/  FADD.FTZ R51, -R40, R51 ;  /* 0x0000003328337221 */ /* 0x000fe20000010100 */
[----:B------:R-:W-:Y:S01]  /*a0a0*/  FADD.FTZ R113, -R0, R113 ;  /* 0x0000007100717221 */ /* 0x000fe20000010100 */
[----:B------:R-:W-:Y:S01]  /*a0b0*/  FADD.FTZ R3, -R3, R114 ;  /* 0x0000007203037221 */ /* 0x000fe20000010100 */
[----:B------:R-:W-:Y:S01]  /*a0c0*/  LOP3.LUT P2, RZ, R134, 0xff00, RZ, 0xc0, !PT ;  /* 0x0000ff0086ff7812 */ /* 0x000fe2000784c0ff */
[C---:B------:R-:W-:Y:S01]  /*a0d0*/  FMUL.FTZ R0, R6.reuse, R51 ;  /* 0x0000003306007220 */ /* 0x040fe20000410000 */
        /* <DEDUP_REMOVED lines=22> */
[----:B------:R-:W-:Y:S01]  /*a240*/  LOP3.LUT P6, RZ, R134, 0xff0000, RZ, 0xc0, !PT ;  /* 0x00ff000086ff7812 */ /* 0x000fe200078cc0ff */
[----:B------:R-:W-:Y:S01]  /*a250*/  FMUL.FTZ R40, R40, UR5 ;  /* 0x0000000528287c20 */ /* 0x000fe20008410000 */
[-C--:B------:R-:W-:Y:S01]  /*a260*/  FMUL.FTZ R50, R50, R5.reuse ;  /* 0x0000000532327220 */ /* 0x080fe20000410000 */
[-C--:B------:R-:W-:Y:S01]  /*a270*/  FMUL.FTZ R96, R96, R5.reuse ;  /* 0x0000000560607220 */ /* 0x080fe20000410000 */
[C---:B------:R-:W-:Y:S01]  /*a280*/  LOP3.LUT P3, RZ, R135.reuse, 0xff, RZ, 0xc0, !PT ;  /* 0x000000ff87ff7812 */ /* 0x040fe2000786c0ff */
[-C--:B------:R-:W-:Y:S01]  /*a290*/  FMUL.FTZ R36, R36, R5.reuse ;  /* 0x0000000524247220 */ /* 0x080fe20000410000 */
[----:B------:R-:W-:Y:S01]  /*a2a0*/  ISETP.GE.U32.AND P2, PT, R134, RZ, PT ;  /* 0x000000ff8600720c */ /* 0x000fe20003f46070 */
[-C--:B------:R-:W-:Y:S01]  /*a2b0*/  FMUL.FTZ R48, R48, R5.reuse ;  /* 0x0000000530307220 */ /* 0x080fe20000410000 */
[----:B------:R-:W-:Y:S01]  /*a2c0*/  FMUL.FTZ R0, R0, R5 ;  /* 0x0000000500007220 */ /* 0x000fe20000410000 */
[----:B------:R-:W-:Y:S01]  /*a2d0*/  FSEL R38, R38, RZ, P6 ;  /* 0x000000ff26267208 */ /* 0x000fe20003000000 */
[----:B------:R-:W-:Y:S01]  /*a2e0*/  FMUL.FTZ R50, R50, UR5 ;  /* 0x0000000532327c20 */ /* 0x000fe20008410000 */
[----:B------:R-:W-:Y:S01]  /*a2f0*/  FMUL.FTZ R96, R96, UR5 ;  /* 0x0000000560607c20 */ /* 0x000fe20008410000 */
[C---:B------:R-:W-:Y:S01]  /*a300*/  LOP3.LUT P6, RZ, R135.reuse, 0xff0000, RZ, 0xc0, !PT ;  /* 0x00ff000087ff7812 */ /* 0x040fe200078cc0ff */
[----:B------:R-:W-:Y:S01]  /*a310*/  FMUL.FTZ R48, R48, UR5 ;  /* 0x0000000530307c20 */ /* 0x000fe20008410000 */
[----:B------:R-:W-:Y:S01]  /*a320*/  FSEL R40, R40, RZ, P3 ;  /* 0x000000ff28287208 */ /* 0x000fe20001800000 */
[----:B------:R-:W-:Y:S01]  /*a330*/  FMUL.FTZ R36, R36, UR5 ;  /* 0x0000000524247c20 */ /* 0x000fe20008410000 */
[----:B------:R-:W-:Y:S01]  /*a340*/  ISETP.GE.U32.AND.EX P2, PT, R135, 0x1000000, PT, P2 ;  /* 0x010000008700780c */ /* 0x000fe20003f46120 */
[----:B------:R-:W-:Y:S01]  /*a350*/  FMUL.FTZ R0, R0, UR5 ;  /* 0x0000000500007c20 */ /* 0x000fe20008410000 */
[----:B------:R-:W-:-:S02]  /*a360*/  LOP3.LUT P4, RZ, R134, 0xff000000, RZ, 0xc0, !PT ;  /* 0xff00000086ff7812 */ /* 0x000fc4000788c0ff */
[----:B------:R-:W-:Y:S02]  /*a370*/  LOP3.LUT P5, RZ, R135, 0xff00, RZ, 0xc0, !PT ;  /* 0x0000ff0087ff7812 */ /* 0x000fe400078ac0ff */
[----:B------:R-:W-:Y:S02]  /*a380*/  LOP3.LUT P3, RZ, R134, 0xff, RZ, 0xc0, !PT ;  /* 0x000000ff86ff7812 */ /* 0x000fe4000786c0ff */
[----:B------:R-:W-:Y:S02]  /*a390*/  FSEL R50, R50, RZ, P6 ;  /* 0x000000ff32327208 */ /* 0x000fe40003000000 */
[----:B------:R-:W-:Y:S02]  /*a3a0*/  FSEL R51, R96, RZ, P2 ;  /* 0x000000ff60337208 */ /* 0x000fe40001000000 */
[----:B------:R-:W-:Y:S02]  /*a3b0*/  FSEL R37, R48, RZ, P5 ;  /* 0x000000ff30257208 */ /* 0x000fe40002800000 */
[----:B------:R-:W-:-:S02]  /*a3c0*/  FSEL R49, R36, RZ, P4 ;  /* 0x000000ff24317208 */ /* 0x000fc40002000000 */
[----:B------:R-:W-:Y:S02]  /*a3d0*/  FSEL R0, R0, RZ, P3 ;  /* 0x000000ff00007208 */ /* 0x000fe40001800000 */
[----:B------:R-:W-:Y:S02]  /*a3e0*/  F2FP.BF16.F32.PACK_AB R51, R51, R50 ;  /* 0x000000323333723e */ /* 0x000fe400000010ff */
[----:B------:R-:W-:Y:S02]  /*a3f0*/  F2FP.BF16.F32.PACK_AB R50, R37, R40 ;  /* 0x000000282532723e */ /* 0x000fe400000010ff */
[----:B------:R-:W-:Y:S02]  /*a400*/  F2FP.BF16.F32.PACK_AB R49, R49, R38 ;  /* 0x000000263131723e */ /* 0x000fe400000010ff */
[----:B------:R-:W-:-:S07]  /*a410*/  F2FP.BF16.F32.PACK_AB R48, R3, R0 ;  /* 0x000000000330723e */ /* 0x000fce00000010ff */
.L_x_845:
[----:B------:R-:W0:Y:S02]  /*a420*/  @P1 LDC.64 R36, c[0x0][0x478] ;  /* 0x00011e00ff241b82 */ /* 0x000e240000000a00 */
[----:B0-----:R-:W-:-:S04]  /*a430*/  @P1 IMAD.WIDE.U32 R36, R2, 0x10, R36 ;  /* 0x0000001002241825 */ /* 0x001fc800078e0024 */
[----:B------:R-:W-:Y:S01]  /*a440*/  IMAD.WIDE.U32 R2, R2, 0x10, R124 ;  /* 0x0000001002027825 */ /* 0x000fe200078e007c */
[----:B------:R0:W-:Y:S04]  /*a450*/  @P1 STG.E.128 desc[UR6][R36.64], R52 ;  /* 0x0000003424001986 */ /* 0x0001e8000c101d06 */
[----:B------:R0:W-:Y:S01]  /*a460*/  STG.E.128 desc[UR6][R2.64], R48 ;  /* 0x0000003002007986 */ /* 0x0001e2000c101d06 */
[----:B------:R-:W-:Y:S05]  /*a470*/  @!P1 BRA `(.L_x_846) ;  /* 0x0000000400089947 */ /* 0x000fea0003800000 */
[C-C-:B------:R-:W-:Y:S01]  /*a480*/  FFMA.FTZ R104, R122.reuse, R104, R123.reuse ;  /* 0x000000687a687223 */ /* 0x140fe2000001007b */
[C-C-:B------:R-:W-:Y:S01]  /*a490*/  FFMA.FTZ R43, R122.reuse, R43, R123.reuse ;  /* 0x0000002b7a2b7223 */ /* 0x140fe2000001007b */
[----:B------:R-:W-:Y:S01]  /*a4a0*/  FFMA.FTZ R107, R122, R107, R123 ;  /* 0x0000006b7a6b7223 */ /* 0x000fe2000001007b */
[----:B------:R-:W-:Y:S01]  /*a4b0*/  LOP3.LUT P5, RZ, R133, 0xff, RZ, 0xc0, !PT ;  /* 0x000000ff85ff7812 */ /* 0x000fe200078ac0ff */
[----:B------:R-:W-:Y:S01]  /*a4c0*/  FADD.FTZ R109, -R104, R109 ;  /* 0x0000006d686d7221 */ /* 0x000fe20000010100 */
[----:B------:R-:W-:Y:S01]  /*a4d0*/  FADD.FTZ R43, -R43, R44 ;  /* 0x0000002c2b2b7221 */ /* 0x000fe20000010100 */
[----:B------:R-:W-:Y:S01]  /*a4e0*/  FADD.FTZ R107, -R107, R108 ;  /* 0x0000006c6b6b7221 */ /* 0x000fe20000010100 */
[----:B------:R-:W-:Y:S01]  /*a4f0*/  ISETP.GE.U32.AND P2, PT, R132, RZ, PT ;  /* 0x000000ff8400720c */ /* 0x000fe20003f46070 */
[C---:B0-----:R-:W-:Y:S01]  /*a500*/  FMUL.FTZ R54, R6.reuse, R109 ;  /* 0x0000006d06367220 */ /* 0x041fe20000410000 */
[C---:B------:R-:W-:Y:S01]  /*a510*/  FMUL.FTZ R55, R6.reuse, R43 ;  /* 0x0000002b06377220 */ /* 0x040fe20000410000 */
[----:B------:R-:W-:Y:S01]  /*a520*/  FMUL.FTZ R40, R6, R107 ;  /* 0x0000006b06287220 */ /* 0x000fe20000410000 */
[----:B------:R-:W-:Y:S01]  /*a530*/  ISETP.GE.U32.AND.EX P2, PT, R133, 0x1000000, PT, P2 ;  /* 0x010000008500780c */ /* 0x000fe20003f46120 */
[-C--:B------:R-:W-:Y:S01]  /*a540*/  FMUL.FTZ R0, R54, R5.reuse ;  /* 0x0000000536007220 */ /* 0x080fe20000410000 */
[-C--:B------:R-:W-:Y:S01]  /*a550*/  FMUL.FTZ R3, R55, R5.reuse ;  /* 0x0000000537037220 */ /* 0x080fe20000410000 */
[----:B------:R-:W-:Y:S01]  /*a560*/  FMUL.FTZ R2, R40, R5 ;  /* 0x0000000528027220 */ /* 0x000fe20000410000 */
[--C-:B------:R-:W-:Y:S01]  /*a570*/  FFMA.FTZ R105, R122, R105, R123.reuse ;  /* 0x000000697a697223 */ /* 0x100fe2000001007b */
[----:B------:R-:W-:Y:S01]  /*a580*/  FMUL.FTZ R0, R0, UR5 ;  /* 0x0000000500007c20 */ /* 0x000fe20008410000 */
[----:B------:R-:W-:Y:S01]  /*a590*/  FMUL.FTZ R3, R3, UR5 ;  /* 0x0000000503037c20 */ /* 0x000fe20008410000 */
[--C-:B------:R-:W-:Y:S01]  /*a5a0*/  FFMA.FTZ R41, R122, R41, R123.reuse ;  /* 0x000000297a297223 */ /* 0x100fe2000001007b */
[----:B------:R-:W-:Y:S01]  /*a5b0*/  FMUL.FTZ R2, R2, UR5 ;  /* 0x0000000502027c20 */ /* 0x000fe20008410000 */
[--C-:B------:R-:W-:Y:S01]  /*a5c0*/  FFMA.FTZ R42, R122, R42, R123.reuse ;  /* 0x0000002a7a2a7223 */ /* 0x100fe2000001007b */
[----:B------:R-:W-:Y:S01]  /*a5d0*/  FSEL R38, R0, RZ, P5 ;  /* 0x000000ff00267208 */ /* 0x000fe20002800000 */
[C-C-:B------:R-:W-:Y:S01]  /*a5e0*/  FFMA.FTZ R0, R122.reuse, R39, R123.reuse ;  /* 0x000000277a007223 */ /* 0x140fe2000001007b */
[----:B------:R-:W-:Y:S01]  /*a5f0*/  FSEL R44, R3, RZ, P2 ;  /* 0x000000ff032c7208 */ /* 0x000fe20001000000 */
[----:B------:R-:W-:Y:S01]  /*a600*/  FFMA.FTZ R106, R122, R106, R123 ;  /* 0x0000006a7a6a7223 */ /* 0x000fe2000001007b */
[----:B------:R-:W-:Y:S01]  /*a610*/  LOP3.LUT P6, RZ, R133, 0xff0000, RZ, 0xc0, !PT ;  /* 0x00ff000085ff7812 */ /* 0x000fe200078cc0ff */
[----:B------:R-:W-:Y:S01]  /*a620*/  FADD.FTZ R3, -R0, R45 ;  /* 0x0000002d00037221 */ /* 0x000fe20000010100 */
[----:B------:R-:W-:Y:S01]  /*a630*/  FADD.FTZ R105, -R105, R110 ;  /* 0x0000006e69697221 */ /* 0x000fe20000010100 */
[----:B------:R-:W-:Y:S01]  /*a640*/  FADD.FTZ R41, -R41, R46 ;  /* 0x0000002e29297221 */ /* 0x000fe20000010100 */
[----:B------:R-:W-:Y:S01]  /*a650*/  FADD.FTZ R47, -R42, R47 ;  /* 0x0000002f2a2f7221 */ /* 0x000fe20000010100 */
[----:B------:R-:W-:Y:S01]  /*a660*/  FSEL R43, R2, RZ, P6 ;  /* 0x000000ff022b7208 */ /* 0x000fe20003000000 */
        /* <DEDUP_REMOVED lines=11> */
[-C--:B------:R-:W-:Y:S01]  /*a720*/  FMUL.FTZ R2, R0, R5.reuse ;  /* 0x0000000500027220 */ /* 0x080fe20000410000 */
[----:B------:R-:W-:Y:S01]  /*a730*/  FMUL.FTZ R5, R52, R5 ;  /* 0x0000000534057220 */ /* 0x000fe20000410000 */
[----:B------:R-:W-:Y:S01]  /*a740*/  FMUL.FTZ R6, R6, UR5 ;  /* 0x0000000506067c20 */ /* 0x000fe20008410000 */
[----:B------:R-:W-:Y:S01]  /*a750*/  LOP3.LUT P5, RZ, R133, 0xff00, RZ, 0xc0, !PT ;  /* 0x0000ff0085ff7812 */ /* 0x000fe200078ac0ff */
[----:B------:R-:W-:Y:S01]  /*a760*/  FMUL.FTZ R3, R3, UR5 ;  /* 0x0000000503037c20 */ /* 0x000fe20008410000 */
[----:B------:R-:W-:Y:S01]  /*a770*/  FMUL.FTZ R36, R36, UR5 ;  /* 0x0000000524247c20 */ /* 0x000fe20008410000 */
[----:B------:R-:W-:Y:S01]  /*a780*/  LOP3.LUT P2, RZ, R132, 0xff0000, RZ, 0xc0, !PT ;  /* 0x00ff000084ff7812 */ /* 0x000fe2000784c0ff */
[----:B------:R-:W-:Y:S01]  /*a790*/  FMUL.FTZ R2, R2, UR5 ;  /* 0x0000000502027c20 */ /* 0x000fe20008410000 */
[C---:B------:R-:W-:Y:S01]  /*a7a0*/  LOP3.LUT P6, RZ, R132.reuse, 0xff000000, RZ, 0xc0, !PT ;  /* 0xff00000084ff7812 */ /* 0x040fe200078cc0ff */
[----:B------:R-:W-:Y:S01]  /*a7b0*/  FMUL.FTZ R5, R5, UR5 ;  /* 0x0000000505057c20 */ /* 0x000fe20008410000 */
[----:B------:R-:W-:-:S02]  /*a7c0*/  LOP3.LUT P3, RZ, R132, 0xff, RZ, 0xc0, !PT ;  /* 0x000000ff84ff7812 */ /* 0x000fc4000786c0ff */
[----:B------:R-:W-:Y:S02]  /*a7d0*/  LOP3.LUT P4, RZ, R132, 0xff00, RZ, 0xc0, !PT ;  /* 0x0000ff0084ff7812 */ /* 0x000fe4000788c0ff */
[----:B------:R-:W-:Y:S02]  /*a7e0*/  FSEL R37, R6, RZ, P5 ;  /* 0x000000ff06257208 */ /* 0x000fe40002800000 */
[----:B------:R-:W-:Y:S02]  /*a7f0*/  FSEL R3, R3, RZ, P2 ;  /* 0x000000ff03037208 */ /* 0x000fe40001000000 */
[----:B------:R-:W-:Y:S02]  /*a800*/  FSEL R36, R36, RZ, P6 ;  /* 0x000000ff24247208 */ /* 0x000fe40003000000 */
[----:B------:R-:W-:Y:S02]  /*a810*/  FSEL R2, R2, RZ, P4 ;  /* 0x000000ff02027208 */ /* 0x000fe40002000000 */
[----:B------:R-:W-:-:S02]  /*a820*/  FSEL R5, R5, RZ, P3 ;  /* 0x000000ff05057208 */ /* 0x000fc40001800000 */
[----:B------:R-:W-:Y:S02]  /*a830*/  F2FP.BF16.F32.PACK_AB R38, R37, R38 ;  /* 0x000000262526723e */ /* 0x000fe400000010ff */
[----:B------:R-:W-:Y:S02]  /*a840*/  F2FP.BF16.F32.PACK_AB R37, R36, R3 ;  /* 0x000000032425723e */ /* 0x000fe400000010ff */
[----:B------:R-:W-:Y:S02]  /*a850*/  F2FP.BF16.F32.PACK_AB R55, R55, R40 ;  /* 0x000000283737723e */ /* 0x000fe400000010ff */
[----:B------:R-:W-:Y:S02]  /*a860*/  F2FP.BF16.F32.PACK_AB R52, R0, R52 ;  /* 0x000000340034723e */ /* 0x000fe400000010ff */
[----:B------:R-:W-:Y:S02]  /*a870*/  F2FP.BF16.F32.PACK_AB R39, R44, R43 ;  /* 0x0000002b2c27723e */ /* 0x000fe400000010ff */
[----:B------:R-:W-:Y:S01]  /*a880*/  F2FP.BF16.F32.PACK_AB R36, R2, R5 ;  /* 0x000000050224723e */ /* 0x000fe200000010ff */
[----:B------:R-:W-:Y:S06]  /*a890*/  BRA `(.L_x_847) ;  /* 0x0000000000f47947 */ /* 0x000fec0003800000 */
.L_x_846:
[C-C-:B------:R-:W-:Y:S01]  /*a8a0*/  FFMA.FTZ R42, R122.reuse, R42, R123.reuse ;  /* 0x0000002a7a2a7223 */ /* 0x140fe2000001007b */
[C-C-:B------:R-:W-:Y:S01]  /*a8b0*/  FFMA.FTZ R105, R122.reuse, R105, R123.reuse ;  /* 0x000000697a697223 */ /* 0x140fe2000001007b */
[C-C-:B------:R-:W-:Y:S01]  /*a8c0*/  FFMA.FTZ R104, R122.reuse, R104, R123.reuse ;  /* 0x000000687a687223 */ /* 0x140fe2000001007b */
[----:B------:R-:W-:Y:S01]  /*a8d0*/  FFMA.FTZ R41, R122, R41, R123 ;  /* 0x000000297a297223 */ /* 0x000fe2000001007b */
[----:B------:R-:W-:Y:S01]  /*a8e0*/  FADD.FTZ R47, -R42, R47 ;  /* 0x0000002f2a2f7221 */ /* 0x000fe20000010100 */
[C-C-:B------:R-:W-:Y:S01]  /*a8f0*/  FFMA.FTZ R38, R122.reuse, R39, R123.reuse ;  /* 0x000000277a267223 */ /* 0x140fe2000001007b */
[C-C-:B------:R-:W-:Y:S01]  /*a900*/  FFMA.FTZ R107, R122.reuse, R107, R123.reuse ;  /* 0x0000006b7a6b7223 */ /* 0x140fe2000001007b */
[----:B------:R-:W-:Y:S01]  /*a910*/  FFMA.FTZ R43, R122, R43, R123 ;  /* 0x0000002b7a2b7223 */ /* 0x000fe2000001007b */
[----:B------:R-:W-:Y:S01]  /*a920*/  FMUL.FTZ R0, R6, R47 ;  /* 0x0000002f06007220 */ /* 0x000fe20000410000 */
[----:B------:R-:W-:Y:S01]  /*a930*/  FADD.FTZ R105, -R105, R110 ;  /* 0x0000006e69697221 */ /* 0x000fe20000010100 */
[----:B------:R-:W-:Y:S01]  /*a940*/  FADD.FTZ R109, -R104, R109 ;  /* 0x0000006d686d7221 */ /* 0x000fe20000010100 */
[----:B------:R-:W-:Y:S01]  /*a950*/  FFMA.FTZ R106, R122, R106, R123 ;  /* 0x0000006a7a6a7223 */ /* 0x000fe2000001007b */
[----:B------:R-:W-:Y:S01]  /*a960*/  FMUL.FTZ R0, R0, R5 ;  /* 0x0000000500007220 */ /* 0x000fe20000410000 */
[----:B------:R-:W-:Y:S01]  /*a970*/  LOP3.LUT P2, RZ, R132, 0xff00, RZ, 0xc0, !PT ;  /* 0x0000ff0084ff7812 */ /* 0x000fe2000784c0ff */
[C---:B0-----:R-:W-:Y:S01]  /*a980*/  FMUL.FTZ R2, R6.reuse, R105 ;  /* 0x0000006906027220 */ /* 0x041fe20000410000 */
[----:B------:R-:W-:Y:S01]  /*a990*/  FMUL.FTZ R36, R6, R109 ;  /* 0x0000006d06247220 */ /* 0x000fe20000410000 */
[----:B------:R-:W-:Y:S01]  /*a9a0*/  FMUL.FTZ R0, R0, UR5 ;  /* 0x0000000500007c20 */ /* 0x000fe20008410000 */
[----:B------:R-:W-:Y:S01]  /*a9b0*/  FADD.FTZ R41, -R41, R46 ;  /* 0x0000002e29297221 */ /* 0x000fe20000010100 */
[----:B------:R-:W-:Y:S01]  /*a9c0*/  FADD.FTZ R45, -R38, R45 ;  /* 0x0000002d262d7221 */ /* 0x000fe20000010100 */
[----:B------:R-:W-:Y:S01]  /*a9d0*/  FADD.FTZ R107, -R107, R108 ;  /* 0x0000006c6b6b7221 */ /* 0x000fe20000010100 */
[----:B------:R-:W-:Y:S01]  /*a9e0*/  FADD.FTZ R43, -R43, R44 ;  /* 0x0000002c2b2b7221 */ /* 0x000fe20000010100 */
[----:B------:R-:W-:Y:S01]  /*a9f0*/  FADD.FTZ R111, -R106, R111 ;  /* 0x0000006f6a6f7221 */ /* 0x000fe20000010100 */
[----:B------:R-:W-:Y:S01]  /*aa00*/  FSEL R3, R0, RZ, P2 ;  /* 0x000000ff00037208 */ /* 0x000fe20001000000 */
[-C--:B------:R-:W-:Y:S01]  /*aa10*/  FMUL.FTZ R2, R2, R5.reuse ;  /* 0x0000000502027220 */ /* 0x080fe20000410000 */
[----:B------:R-:W-:Y:S01]  /*aa20*/  FMUL.FTZ R36, R36, R5 ;  /* 0x0000000524247220 */ /* 0x000fe20000410000 */
[C---:B------:R-:W-:Y:S01]  /*aa30*/  FMUL.FTZ R0, R6.reuse, R41 ;  /* 0x0000002906007220 */ /* 0x040fe20000410000 */
[C---:B------:R-:W-:Y:S01]  /*aa40*/  FMUL.FTZ R38, R6.reuse, R45 ;  /* 0x0000002d06267220 */ /* 0x040fe20000410000 */
[C---:B------:R-:W-:Y:S01]  /*aa50*/  FMUL.FTZ R40, R6.reuse, R107 ;  /* 0x0000006b06287220 */ /* 0x040fe20000410000 */
[C---:B------:R-:W-:Y:S01]  /*aa60*/  FMUL.FTZ R42, R6.reuse, R43 ;  /* 0x0000002b062a7220 */ /* 0x040fe20000410000 */
[----:B------:R-:W-:Y:S01]  /*aa70*/  FMUL.FTZ R6, R6, R111 ;  /* 0x0000006f06067220 */ /* 0x000fe20000410000 */
[----:B------:R-:W-:Y:S01]  /*aa80*/  FMUL.FTZ R2, R2, UR5 ;  /* 0x0000000502027c20 */ /* 0x000fe20008410000 */
        /* <DEDUP_REMOVED lines=30> */
.L_x_847:
[----:B------:R-:W0:Y:S02]  /*ac70*/  @P1 LDC.64 R2, c[0x0][0x478] ;  /* 0x00011e00ff021b82 */ /* 0x000e240000000a00 */
[----:B0-----:R-:W-:-:S04]  /*ac80*/  @P1 IMAD.WIDE.U32 R2, R4, 0x10, R2 ;  /* 0x0000001004021825 */ /* 0x001fc800078e0002 */
[----:B------:R-:W-:Y:S01]  /*ac90*/  IMAD.WIDE.U32 R4, R4, 0x10, R124 ;  /* 0x0000001004047825 */ /* 0x000fe200078e007c */
[----:B------:R0:W-:Y:S04]  /*aca0*/  @P1 STG.E.128 desc[UR6][R2.64], R52 ;  /* 0x0000003402001986 */ /* 0x0001e8000c101d06 */
[----:B------:R0:W-:Y:S02]  /*acb0*/  STG.E.128 desc[UR6][R4.64], R36 ;  /* 0x0000002404007986 */ /* 0x0001e4000c101d06 */
.L_x_837:
[----:B012---:R-:W0:Y:S02]  /*acc0*/  LDC.64 R2, c[0x0][0x380] ;  /* 0x0000e000ff027b82 */ /* 0x007e240000000a00 */
[----:B0-----:R-:W-:-:S04]  /*acd0*/  LEA R35, R2, R35, 0x2 ;  /* 0x0000002302237211 */ /* 0x001fc800078e10ff */
[----:B------:R-:W-:-:S13]  /*ace0*/  ISETP.GE.AND P1, PT, R35, R3, PT ;  /* 0x000000032300720c */ /* 0x000fda0003f26270 */
[----:B------:R-:W-:Y:S05]  /*acf0*/  @!P1 BRA `(.L_x_848) ;  /* 0xffffff5c000c9947 */ /* 0x000fea000383ffff */
[----:B------:R-:W-:Y:S05]  /*ad00*/  BSYNC B1 ;  /* 0x0000000000017941 */ /* 0x000fea0003800000 */
.L_x_831:
[----:B------:R0:W5:Y:S04]  /*ad10*/  LDL.LU R36, [R1+0x28] ;  /* 0x0000280001247983 */ /* 0x0001680000300800 */
[----:B------:R0:W5:Y:S04]  /*ad20*/  LDL.LU R37, [R1+0x24] ;  /* 0x0000240001257983 */ /* 0x0001680000300800 */
[----:B------:R0:W5:Y:S04]  /*ad30*/  LDL.LU R38, [R1+0x20] ;  /* 0x0000200001267983 */ /* 0x0001680000300800 */
[----:B------:R0:W5:Y:S04]  /*ad40*/  LDL.LU R39, [R1+0x1c] ;  /* 0x00001c0001277983 */ /* 0x0001680000300800 */
[----:B------:R0:W5:Y:S04]  /*ad50*/  LDL.LU R40, [R1+0x18] ;  /* 0x0000180001287983 */ /* 0x0001680000300800 */
[----:B------:R0:W5:Y:S04]  /*ad60*/  LDL.LU R41, [R1+0x14] ;  /* 0x0000140001297983 */ /* 0x0001680000300800 */
[----:B------:R0:W5:Y:S01]  /*ad70*/  LDL.LU R42, [R1+0x10] ;  /* 0x00001000012a7983 */ /* 0x0001620000300800 */
[----:B------:R-:W-:-:S03]  /*ad80*/  MOV R49, R32 ;  /* 0x0000002000317202 */ /* 0x000fc60000000f00 */
[----:B------:R0:W5:Y:S01]  /*ad90*/  LDL.LU R43, [R1+0xc] ;  /* 0x00000c00012b7983 */ /* 0x0001620000300800 */
[----:B------:R-:W-:-:S03]  /*ada0*/  MOV R48, R33 ;  /* 0x0000002100307202 */ /* 0x000fc60000000f00 */
[----:B------:R0:W5:Y:S01]  /*adb0*/  LDL.LU R44, [R1+0x8] ;  /* 0x00000800012c7983 */ /* 0x0001620000300800 */
[----:B------:R-:W-:-:S03]  /*adc0*/  MOV R47, R34 ;  /* 0x00000022002f7202 */ /* 0x000fc60000000f00 */
[----:B------:R0:W5:Y:S04]  /*add0*/  LDL.LU R45, [R1+0x4] ;  /* 0x00000400012d7983 */ /* 0x0001680000300800 */
[----:B------:R0:W5:Y:S01]  /*ade0*/  LDL.LU R46, [R1] ;  /* 0x00000000012e7983 */ /* 0x0001620000300800 */
[----:B------:R-:W-:Y:S02]  /*adf0*/  MOV R50, R31 ;  /* 0x0000001f00327202 */ /* 0x000fe40000000f00 */
[----:B------:R-:W-:Y:S01]  /*ae00*/  MOV R51, R30 ;  /* 0x0000001e00337202 */ /* 0x000fe20000000f00 */
        /* <DEDUP_REMOVED lines=63> */
[----:B0-----:R-:W-:-:S07]  /*b200*/  MOV R8, R7 ;  /* 0x0000000700087202 */ /* 0x001fce0000000f00 */
.L_x_830:
[----:B------:R-:W-:Y:S05]  /*b210*/  BSYNC B0 ;  /* 0x0000000000007941 */ /* 0x000fea0003800000 */
.L_x_829:
        /* <DEDUP_REMOVED lines=8> */
[----:B----4-:R-:W-:-:S04]  /*b2a0*/  LEA R3, R3, R2, 0x18 ;  /* 0x0000000203037211 */ /* 0x010fc800078ec0ff */
[----:B------:R-:W-:Y:S01]  /*b2b0*/  LEA R6, R92, R3, 0x2 ;  /* 0x000000035c067211 */ /* 0x000fe200078e10ff */
[----:B--2---:R-:W-:-:S05]  /*b2c0*/  IMAD R0, R0, 0xa0, R4 ;  /* 0x000000a000007824 */ /* 0x004fca00078e0204 */
        /* <DEDUP_REMOVED lines=29> */
[----:B------:R-:W-:Y:S01]  /*b4a0*/  LDS R57, [R6+0x2600] ;  /* 0x0026000006397984 */ /* 0x000fe20000000800 */
[----:B-1----:R-:W-:-:S03]  /*b4b0*/  FADD.FTZ R29, R2, R7 ;  /* 0x00000007021d7221 */ /* 0x002fc60000010000 */
[----:B------:R-:W0:Y:S01]  /*b4c0*/  LDS R60, [R6+0x2800] ;  /* 0x00280000063c7984 */ /* 0x000e220000000800 */
[----:B------:R-:W-:-:S03]  /*b4d0*/  FADD.FTZ R30, R3, R28 ;  /* 0x0000001c031e7221 */ /* 0x000fc60000010000 */
[----:B------:R-:W1:Y:S01]  /*b4e0*/  LDS R2, [R6+0x800] ;  /* 0x0008000006027984 */ /* 0x000e620000000800 */
[----:B------:R-:W-:-:S03]  /*b4f0*/  FADD.FTZ R31, R4, R31 ;  /* 0x0000001f041f7221 */ /* 0x000fc60000010000 */
[----:B------:R-:W2:Y:S01]  /*b500*/  LDS R3, [R6+0xa00] ;  /* 0x000a000006037984 */ /* 0x000ea20000000800 */
[----:B------:R-:W-:-:S03]  /*b510*/  FADD.FTZ R52, R5, R52 ;  /* 0x0000003405347221 */ /* 0x000fc60000010000 */
        /* <DEDUP_REMOVED lines=8> */
[----:B0-----:R-:W-:-:S03]  /*b5a0*/  FADD.FTZ R29, R29, R60 ;  /* 0x0000003c1d1d7221 */ /* 0x001fc60000010000 */
[----:B------:R-:W0:Y:S01]  /*b5b0*/  LDS R64, [R6+0x3200] ;  /* 0x0032000006407984 */ /* 0x000e220000000800 */
[----:B-1----:R-:W-:-:S03]  /*b5c0*/  FADD.FTZ R2, RZ, R2 ;  /* 0x00000002ff027221 */ /* 0x002fc60000010000 */
[----:B------:R-:W1:Y:S01]  /*b5d0*/  LDS R65, [R6+0x3400] ;  /* 0x0034000006417984 */ /* 0x000e620000000800 */
[----:B------:R-:W-:Y:S01]  /*b5e0*/  FADD.FTZ R2, R2, R53 ;  /* 0x0000003502027221 */ /* 0x000fe20000010000 */
[----:B--2---:R-:W-:Y:S02]  /*b5f0*/  FADD.FTZ R3, RZ, R3 ;  /* 0x00000003ff037221 */ /* 0x004fe40000010000 */
[----:B------:R-:W2:Y:S01]  /*b600*/  LDS R66, [R6+0x3600] ;  /* 0x0036000006427984 */ /* 0x000ea20000000800 */
[----:B---3--:R-:W-:Y:S01]  /*b610*/  FADD.FTZ R4, RZ, R4 ;  /* 0x00000004ff047221 */ /* 0x008fe20000010000 */
[----:B------:R-:W-:Y:S02]  /*b620*/  FADD.FTZ R3, R3, R54 ;  /* 0x0000003603037221 */ /* 0x000fe40000010000 */
[----:B------:R-:W3:Y:S01]  /*b630*/  LDS R68, [R6+0x3800] ;  /* 0x0038000006447984 */ /* 0x000ee20000000800 */
[----:B----4-:R-:W-:Y:S01]  /*b640*/  FADD.FTZ R5, RZ, R5 ;  /* 0x00000005ff057221 */ /* 0x010fe20000010000 */
[----:B------:R-:W-:-:S02]  /*b650*/  FADD.FTZ R4, R4, R55 ;  /* 0x0000003704047221 */ /* 0x000fc40000010000 */
[----:B------:R-:W4:Y:S01]  /*b660*/  LDS R67, [R6+0x3a00] ;  /* 0x003a000006437984 */ /* 0x000f220000000800 */
[----:B------:R-:W-:Y:S01]  /*b670*/  FADD.FTZ R5, R5, R56 ;  /* 0x0000003805057221 */ /* 0x000fe20000010000 */
[----:B------:R-:W-:Y:S02]  /*b680*/  FADD.FTZ R7, RZ, R7 ;  /* 0x00000007ff077221 */ /* 0x000fe40000010000 */
[----:B------:R-:W4:Y:S01]  /*b690*/  LDS R70, [R6+0x3c00] ;  /* 0x003c000006467984 */ /* 0x000f220000000800 */
[----:B------:R-:W-:Y:S01]  /*b6a0*/  FADD.FTZ R28, RZ, R28 ;  /* 0x0000001cff1c7221 */ /* 0x000fe20000010000 */
[----:B------:R-:W-:Y:S02]  /*b6b0*/  FADD.FTZ R7, R7, R58 ;  /* 0x0000003a07077221 */ /* 0x000fe40000010000 */
[----:B------:R-:W4:Y:S01]  /*b6c0*/  LDS R69, [R6+0x3e00] ;  /* 0x003e000006457984 */ /* 0x000f220000000800 */
[----:B------:R-:W-:Y:S01]  /*b6d0*/  FADD.FTZ R28, R28, R57 ;  /* 0x000000391c1c7221 */ /* 0x000fe20000010000 */
[----:B------:R-:W-:-:S02]  /*b6e0*/  FADD.FTZ R30, R30, R59 ;  /* 0x0000003b1e1e7221 */ /* 0x000fc40000010000 */
[----:B------:R-:W4:Y:S01]  /*b6f0*/  LDS R72, [R6+0x4000] ;  /* 0x0040000006487984 */ /* 0x000f220000000800 */
[----:B------:R-:W-:-:S03]  /*b700*/  FADD.FTZ R31, R31, R62 ;  /* 0x0000003e1f1f7221 */ /* 0x000fc60000010000 */
[----:B------:R-:W4:Y:S01]  /*b710*/  LDS R71, [R6+0x4200] ;  /* 0x0042000006477984 */ /* 0x000f220000000800 */
[----:B------:R-:W-:-:S03]  /*b720*/  FADD.FTZ R52, R52, R61 ;  /* 0x0000003d34347221 */ /* 0x000fc60000010000 */
[----:B------:R-:W4:Y:S01]  /*b730*/  LDS R73, [R6+0x4400] ;  /* 0x0044000006497984 */ /* 0x000f220000000800 */
[----:B------:R-:W-:-:S03]  /*b740*/  FADD.FTZ R2, R2, R63 ;  /* 0x0000003f02027221 */ /* 0x000fc60000010000 */
[----:B------:R-:W-:Y:S01]  /*b750*/  LDS R74, [R6+0x4600] ;  /* 0x00460000064a7984 */ /* 0x000fe20000000800 */
[----:B0-----:R-:W-:-:S03]  /*b760*/  FADD.FTZ R3, R3, R64 ;  /* 0x0000004003037221 */ /* 0x001fc60000010000 */
[----:B------:R-:W0:Y:S01]  /*b770*/  LDS R75, [R6+0x4800] ;  /* 0x00480000064b7984 */ /* 0x000e220000000800 */
[----:B-1----:R-:W-:-:S03]  /*b780*/  FADD.FTZ R4, R4, R65 ;  /* 0x0000004104047221 */ /* 0x002fc60000010000 */
[----:B------:R-:W-:Y:S01]  /*b790*/  LDS R76, [R6+0x4a00] ;  /* 0x004a0000064c7984 */ /* 0x000fe20000000800 */
[----:B--2---:R-:W-:-:S03]  /*b7a0*/  FADD.FTZ R5, R5, R66 ;  /* 0x0000004205057221 */ /* 0x004fc60000010000 */
[----:B------:R-:W1:Y:S01]  /*b7b0*/  LDS R78, [R6+0x4c00] ;  /* 0x004c0000064e7984 */ /* 0x000e620000000800 */
[----:B---3--:R-:W-:-:S03]  /*b7c0*/  FADD.FTZ R7, R7, R68 ;  /* 0x0000004407077221 */ /* 0x008fc60000010000 */
[----:B------:R-:W2:Y:S01]  /*b7d0*/  LDS R77, [R6+0x4e00] ;  /* 0x004e0000064d7984 */ /* 0x000ea20000000800 */
[----:B----4-:R-:W-:Y:S01]  /*b7e0*/  FADD.FTZ R28, R28, R67 ;  /* 0x000000431c1c7221 */ /* 0x010fe20000010000 */
[----:B------:R-:W-:Y:S01]  /*b7f0*/  BAR.SYNC.DEFER_BLOCKING 0x0 ;  /* 0x0000000000007b1d */ /* 0x000fe20000010000 */
[----:B------:R-:W-:Y:S01]  /*b800*/  FADD.FTZ R29, R29, R70 ;  /* 0x000000461d1d7221 */ /* 0x000fe20000010000 */
[----:B------:R-:W-:Y:S01]  /*b810*/  FADD.FTZ R69, R30, R69 ;  /* 0x000000451e457221 */ /* 0x000fe20000010000 */
[----:B------:R-:W-:Y:S01]  /*b820*/  FADD.FTZ R31, R31, R72 ;  /* 0x000000481f1f7221 */ /* 0x000fe20000010000 */
[----:B------:R-:W-:Y:S01]  /*b830*/  FADD.FTZ R71, R52, R71 ;  /* 0x0000004734477221 */ /* 0x000fe20000010000 */
[----:B------:R-:W-:Y:S01]  /*b840*/  FADD.FTZ R73, R2, R73 ;  /* 0x0000004902497221 */ /* 0x000fe20000010000 */
[----:B------:R3:W-:Y:S01]  /*b850*/  STS.128 [R0], R8 ;  /* 0x0000000800007388 */ /* 0x0007e20000000c00 */
[----:B0-----:R-:W-:-:S03]  /*b860*/  FADD.FTZ R75, R4, R75 ;  /* 0x0000004b044b7221 */ /* 0x001fc60000010000 */
[----:B------:R-:W-:Y:S04]  /*b870*/  STS.128 [R0+0x10], R12 ;  /* 0x0000100c00007388 */ /* 0x000fe80000000c00 */
[----:B------:R-:W-:Y:S01]  /*b880*/  STS.128 [R0+0x400], R16 ;  /* 0x0004001000007388 */ /* 0x000fe20000000c00 */
[----:B-1----:R-:W-:-:S03]  /*b890*/  FADD.FTZ R7, R7, R78 ;  /* 0x0000004e07077221 */ /* 0x002fc60000010000 */
[----:B------:R-:W-:Y:S01]  /*b8a0*/  STS.128 [R0+0x410], R20 ;  /* 0x0004101400007388 */ /* 0x000fe20000000c00 */
[----:B--2---:R-:W-:-:S03]  /*b8b0*/  FADD.FTZ R77, R28, R77 ;  /* 0x0000004d1c4d7221 */ /* 0x004fc60000010000 */
[----:B------:R-:W-:Y:S01]  /*b8c0*/  STS.128 [R0+0x800], R24 ;  /* 0x0008001800007388 */ /* 0x000fe20000000c00 */
[----:B---3--:R-:W-:Y:S01]  /*b8d0*/  FADD.FTZ R11, R5, R76 ;  /* 0x0000004c050b7221 */ /* 0x008fe20000010000 */
[----:B------:R-:W-:Y:S02]  /*b8e0*/  FADD.FTZ R9, R3, R74 ;  /* 0x0000004a03097221 */ /* 0x000fe40000010000 */
        /* <DEDUP_REMOVED lines=12> */
[----:B------:R-:W0:Y:S04]  /*b9b0*/  LDS R15, [R6+0x1600] ;  /* 0x00160000060f7984 */ /* 0x000e280000000800 */
[----:B------:R-:W0:Y:S04]  /*b9c0*/  LDS R21, [R6+0x3c00] ;  /* 0x003c000006157984 */ /* 0x000e280000000800 */
[----:B------:R-:W0:Y:S04]  /*b9d0*/  LDS R19, [R6+0x2a00] ;  /* 0x002a000006137984 */ /* 0x000e280000000800 */
[----:B------:R-:W0:Y:S04]  /*b9e0*/  LDS R14, [R6+0x3e00] ;  /* 0x003e0000060e7984 */ /* 0x000e280000000800 */
[----:B------:R-:W0:Y:S04]  /*b9f0*/  LDS R0, [R6+0x400] ;  /* 0x0004000006007984 */ /* 0x000e280000000800 */
[----:B------:R-:W-:Y:S01]  /*ba00*/  LDS R33, [R6+0x2c00] ;  /* 0x002c000006217984 */ /* 0x000fe20000000800 */
[----:B-1----:R-:W-:-:S03]  /*ba10*/  FADD.FTZ R8, RZ, R8 ;  /* 0x00000008ff087221 */ /* 0x002fc60000010000 */
[----:B------:R-:W1:Y:S01]  /*ba20*/  LDS R12, [R6+0xa00] ;  /* 0x000a0000060c7984 */ /* 0x000e620000000800 */
[----:B--2---:R-:W-:Y:S01]  /*ba30*/  FADD.FTZ R8, R8, R13 ;  /* 0x0000000d08087221 */ /* 0x004fe20000010000 */
[----:B------:R-:W-:Y:S02]  /*ba40*/  IADD3 R13, P0, PT, R2, R92, RZ ;  /* 0x0000005c020d7210 */ /* 0x000fe40007f1e0ff */
[----:B------:R-:W-:Y:S01]  /*ba50*/  LDS R35, [R6+0x2e00] ;  /* 0x002e000006237984 */ /* 0x000fe20000000800 */
[----:B---3--:R-:W-:Y:S01]  /*ba60*/  FADD.FTZ R8, R8, R17 ;  /* 0x0000001108087221 */ /* 0x008fe20000010000 */
[----:B------:R-:W-:Y:S02]  /*ba70*/  IADD3.X R2, PT, PT, RZ, RZ, RZ, P0, !PT ;  /* 0x000000ffff027210 */ /* 0x000fe400007fe4ff */
[----:B------:R-:W2:Y:S01]  /*ba80*/  LDS R17, [R6+0x1800] ;  /* 0x0018000006117984 */ /* 0x000ea20000000800 */
[C---:B------:R-:W-:Y:S01]  /*ba90*/  SHF.L.U32 R4, R13.reuse, 0x2, RZ ;  /* 0x000000020d047819 */ /* 0x040fe200000006ff */
[----:B----4-:R-:W-:Y:S01]  /*baa0*/  FADD.FTZ R10, RZ, R10 ;  /* 0x0000000aff0a7221 */ /* 0x010fe20000010000 */
[----:B------:R-:W-:Y:S01]  /*bab0*/  SHF.L.U64.HI R13, R13, 0x2, R2 ;  /* 0x000000020d0d7819 */ /* 0x000fe20000010202 */
[----:B------:R-:W3:Y:S01]  /*bac0*/  LDS R23, [R6+0x1e00] ;  /* 0x001e000006177984 */ /* 0x000ee20000000800 */
[----:B------:R-:W-:Y:S01]  /*bad0*/  IADD3 R2, P0, PT, R4, UR22, RZ ;  /* 0x0000001604027c10 */ /* 0x000fe2000ff1e0ff */
[----:B0-----:R-:W-:Y:S01]  /*bae0*/  FADD.FTZ R10, R10, R15 ;  /* 0x0000000f0a0a7221 */ /* 0x001fe20000010000 */
[----:B------:R-:W-:Y:S01]  /*baf0*/  IADD3 R4, P1, PT, R4, UR20, RZ ;  /* 0x0000001404047c10 */ /* 0x000fe2000ff3e0ff */
[----:B------:R-:W0:Y:S01]  /*bb00*/  LDS R45, [R6+0x4000] ;  /* 0x00400000062d7984 */ /* 0x000e220000000800 */
[----:B------:R-:W-:Y:S01]  /*bb10*/  IADD3.X R3, PT, PT, R13, UR23, RZ, P0, !PT ;  /* 0x000000170d037c10 */ /* 0x000fe200087fe4ff */
[----:B------:R-:W-:-:S02]  /*bb20*/  FADD.FTZ R27, R8, R21 ;  /* 0x00000015081b7221 */ /* 0x000fc40000010000 */
[----:B------:R-:W4:Y:S01]  /*bb30*/  LDS R8, [R6+0x600] ;  /* 0x0006000006087984 */ /* 0x000f220000000800 */
[----:B------:R-:W-:-:S03]  /*bb40*/  FADD.FTZ R5, R10, R19 ;  /* 0x000000130a057221 */ /* 0x000fc60000010000 */
[----:B------:R-:W4:Y:S01]  /*bb50*/  LDS R10, [R6+0x800] ;  /* 0x00080000060a7984 */ /* 0x000f220000000800 */
[----:B------:R-:W-:Y:S01]  /*bb60*/  FADD.FTZ R43, R5, R14 ;  /* 0x0000000e052b7221 */ /* 0x000fe20000010000 */
[----:B------:R-:W-:Y:S02]  /*bb70*/  IADD3.X R5, PT, PT, R13, UR21, RZ, P1, !PT ;  /* 0x000000150d057c10 */ /* 0x000fe40008ffe4ff */
[----:B------:R-:W4:Y:S01]  /*bb80*/  LDS R19, [R6+0x1a00] ;  /* 0x001a000006137984 */ /* 0x000f220000000800 */
[----:B------:R-:W-:-:S03]  /*bb90*/  FADD.FTZ R0, RZ, R0 ;  /* 0x00000000ff007221 */ /* 0x000fc60000010000 */
[----:B------:R-:W4:Y:S04]  /*bba0*/  LDS R21, [R6+0x1c00] ;  /* 0x001c000006157984 */ /* 0x000f280000000800 */
[----:B------:R-:W4:Y:S01]  /*bbb0*/  LDS R13, [R6+0xc00] ;  /* 0x000c0000060d7984 */ /* 0x000f220000000800 */
[----:B-1----:R-:W-:-:S03]  /*bbc0*/  FADD.FTZ R12, RZ, R12 ;  /* 0x0000000cff0c7221 */ /* 0x002fc60000010000 */
[----:B------:R-:W1:Y:S04]  /*bbd0*/  LDS R14, [R6+0xe00] ;  /* 0x000e0000060e7984 */ /* 0x000e680000000800 */
[----:B------:R-:W1:Y:S04]  /*bbe0*/  LDS R37, [R6+0x3000] ;  /* 0x0030000006257984 */ /* 0x000e680000000800 */
[----:B------:R-:W1:Y:S01]  /*bbf0*/  LDS R18, [R6+0x2000] ;  /* 0x0020000006127984 */ /* 0x000e620000000800 */
[----:B--2---:R-:W-:-:S03]  /*bc00*/  FADD.FTZ R0, R0, R17 ;  /* 0x0000001100007221 */ /* 0x004fc60000010000 */
[----:B------:R-:W2:Y:S01]  /*bc10*/  LDS R15, [R6+0x1000] ;  /* 0x00100000060f7984 */ /* 0x000ea20000000800 */
[----:B------:R-:W-:Y:S01]  /*bc20*/  FADD.FTZ R0, R0, R33 ;  /* 0x0000002100007221 */ /* 0x000fe20000010000 */
[----:B---3--:R-:W-:Y:S02]  /*bc30*/  FADD.FTZ R12, R12, R23 ;  /* 0x000000170c0c7221 */ /* 0x008fe40000010000 */
[----:B------:R-:W3:Y:S01]  /*bc40*/  LDS R47, [R6+0x4200] ;  /* 0x00420000062f7984 */ /* 0x000ee20000000800 */
[----:B0-----:R-:W-:-:S03]  /*bc50*/  FADD.FTZ R45, R0, R45 ;  /* 0x0000002d002d7221 */ /* 0x001fc60000010000 */
[----:B------:R-:W0:Y:S01]  /*bc60*/  LDS R39, [R6+0x3200] ;  /* 0x0032000006277984 */ /* 0x000e220000000800 */
[----:B----4-:R-:W-:-:S03]  /*bc70*/  FADD.FTZ R8, RZ, R8 ;  /* 0x00000008ff087221 */ /* 0x010fc60000010000 */
[----:B------:R-:W4:Y:S01]  /*bc80*/  LDS R25, [R6+0x2200] ;  /* 0x0022000006197984 */ /* 0x000f220000000800 */
[----:B------:R-:W-:-:S03]  /*bc90*/  FADD.FTZ R10, RZ, R10 ;  /* 0x0000000aff0a7221 */ /* 0x000fc60000010000 */
[----:B------:R-:W4:Y:S01]  /*bca0*/  LDS R16, [R6+0x1200] ;  /* 0x0012000006107984 */ /* 0x000f220000000800 */
[----:B------:R-:W-:-:S03]  /*bcb0*/  FADD.FTZ R8, R8, R19 ;  /* 0x0000001308087221 */ /* 0x000fc60000010000 */
[----:B------:R-:W4:Y:S01]  /*bcc0*/  LDS R49, [R6+0x4400] ;  /* 0x0044000006317984 */ /* 0x000f220000000800 */
[----:B------:R-:W-:Y:S01]  /*bcd0*/  FADD.FTZ R10, R10, R21 ;  /* 0x000000150a0a7221 */ /* 0x000fe20000010000 */
[----:B------:R-:W-:Y:S02]  /*bce0*/  FADD.FTZ R8, R8, R35 ;  /* 0x0000002308087221 */ /* 0x000fe40000010000 */
[----:B------:R-:W4:Y:S01]  /*bcf0*/  LDS R22, [R6+0x3400] ;  /* 0x0034000006167984 */ /* 0x000f220000000800 */
[----:B------:R-:W-:-:S03]  /*bd00*/  FADD.FTZ R13, RZ, R13 ;  /* 0x0000000dff0d7221 */ /* 0x000fc60000010000 */
[----:B------:R-:W4:Y:S01]  /*bd10*/  LDS R20, [R6+0x2400] ;  /* 0x0024000006147984 */ /* 0x000f220000000800 */
[----:B-1----:R-:W-:-:S03]  /*bd20*/  FADD.FTZ R14, RZ, R14 ;  /* 0x0000000eff0e7221 */ /* 0x002fc60000010000 */
[----:B------:R-:W-:Y:S01]  /*bd30*/  STG.E desc[UR6][R2.64], R27 ;  /* 0x0000001b02007986 */ /* 0x000fe2000c101906 */
[----:B------:R-:W-:-:S03]  /*bd40*/  FADD.FTZ R10, R10, R37 ;  /* 0x000000250a0a7221 */ /* 0x000fc60000010000 */
[----:B------:R-:W1:Y:S01]  /*bd50*/  LDS R51, [R6+0x4600] ;  /* 0x0046000006337984 */ /* 0x000e620000000800 */
[----:B------:R-:W-:-:S03]  /*bd60*/  FADD.FTZ R13, R13, R18 ;  /* 0x000000120d0d7221 */ /* 0x000fc60000010000 */
[----:B------:R-:W1:Y:S01]  /*bd70*/  LDS R41, [R6+0x3600] ;  /* 0x0036000006297984 */ /* 0x000e620000000800 */
[----:B--2---:R-:W-:-:S03]  /*bd80*/  FADD.FTZ R15, RZ, R15 ;  /* 0x0000000fff0f7221 */ /* 0x004fc60000010000 */
[----:B------:R-:W2:Y:S01]  /*bd90*/  LDS R27, [R6+0x2600] ;  /* 0x00260000061b7984 */ /* 0x000ea20000000800 */
[----:B---3--:R-:W-:-:S03]  /*bda0*/  FADD.FTZ R47, R8, R47 ;  /* 0x0000002f082f7221 */ /* 0x008fc60000010000 */
[----:B------:R-:W3:Y:S01]  /*bdb0*/  LDS R26, [R6+0x4800] ;  /* 0x00480000061a7984 */ /* 0x000ee20000000800 */
[----:B0-----:R-:W-:-:S03]  /*bdc0*/  FADD.FTZ R12, R12, R39 ;  /* 0x000000270c0c7221 */ /* 0x001fc60000010000 */
[----:B------:R-:W0:Y:S01]  /*bdd0*/  LDS R24, [R6+0x3800] ;  /* 0x0038000006187984 */ /* 0x000e220000000800 */
[----:B----4-:R-:W-:-:S03]  /*bde0*/  FADD.FTZ R14, R14, R25 ;  /* 0x000000190e0e7221 */ /* 0x010fc60000010000 */
[----:B------:R-:W-:Y:S01]  /*bdf0*/  STG.E desc[UR6][R4.64], R29 ;  /* 0x0000001d04007986 */ /* 0x000fe2000c101906 */
[----:B------:R-:W-:-:S03]  /*be00*/  FADD.FTZ R16, RZ, R16 ;  /* 0x00000010ff107221 */ /* 0x000fc60000010000 */
        /* <DEDUP_REMOVED lines=16> */
[----:B0-----:R-:W-:-:S03]  /*bf10*/  FADD.FTZ R15, R15, R24 ;  /* 0x000000180f0f7221 */ /* 0x001fc60000010000 */
        /* <DEDUP_REMOVED lines=18> */
.L_x_834:
[----:B------:R-:W-:Y:S01]  /*c040*/  HFMA2 R179, -RZ, RZ, 0, 5.9604644775390625e-08 ;  /* 0x00000001ffb37431 */ /* 0x000fe200000001ff */
[----:B------:R-:W-:Y:S01]  /*c050*/  BSSY B2, `(.L_x_849) ;  /* 0x0000006000027945 */ /* 0x000fe20003800000 */
[----:B------:R-:W-:Y:S02]  /*c060*/  MOV R189, 0x1f ;  /* 0x0000001f00bd7802 */ /* 0x000fe40000000f00 */
[----:B------:R-:W-:-:S07]  /*c070*/  MOV R190, 0xffffffff ;  /* 0xffffffff00be7802 */ /* 0x000fce0000000f00 */
[----:B------:R-:W-:Y:S05]  /*c080*/  WARPSYNC.COLLECTIVE R190, `(.L_x_850) ;  /* 0x00000000be087348 */ /* 0x000fea0003c00000 */
[----:B------:R0:W1:Y:S02]  /*c090*/  SHFL.BFLY P3, R179, R186, R179, R189 ;  /* 0x0c0000b3bab37389 */ /* 0x00006400000600bd */
[----:B01----:R-:W-:Y:S05]  /*c0a0*/  ENDCOLLECTIVE ;  /* 0x000000000000791b */ /* 0x003fea0003800000 */
.L_x_850:
[----:B------:R-:W-:Y:S05]  /*c0b0*/  BSYNC B2 ;  /* 0x0000000000027941 */ /* 0x000fea0003800000 */
.L_x_849:
        /* <DEDUP_REMOVED lines=10> */
.L_x_851:
        /* <DEDUP_REMOVED lines=14> */
.L_x_852:
        /* <DEDUP_REMOVED lines=14> */
.L_x_853:
        /* <DEDUP_REMOVED lines=14> */
.L_x_854:
        /* <DEDUP_REMOVED lines=14> */
.L_x_855:
        /* <DEDUP_REMOVED lines=14> */
.L_x_856:
[----:B------:R0:W-:Y:S04]  /*c5c0*/  STL [R1+0xa8], R175 ;  /* 0x0000a8af01007387 */ /* 0x0001e80000100800 */
[----:B------:R0:W-:Y:S04]  /*c5d0*/  STL [R1+0xac], R187 ;  /* 0x0000acbb01007387 */ /* 0x0001e80000100800 */
[----:B------:R0:W-:Y:S01]  /*c5e0*/  STL [R1+0xb0], R176 ;  /* 0x0000b0b001007387 */ /* 0x0001e20000100800 */
[----:B------:R-:W-:-:S03]  /*c5f0*/  MOV R186, R232 ;  /* 0x000000e800ba7202 */ /* 0x000fc60000000f00 */
[----:B------:R0:W-:Y:S04]  /*c600*/  STL [R1+0xb4], R188 ;  /* 0x0000b4bc01007387 */ /* 0x0001e80000100800 */
[----:B------:R0:W-:Y:S01]  /*c610*/  STL [R1], R191 ;  /* 0x000000bf01007387 */ /* 0x0001e20000100800 */
        /* <DEDUP_REMOVED lines=8> */
.L_x_857:
[----:B------:R0:W-:Y:S04]  /*c6a0*/  STL [R1+0xc], R181 ;  /* 0x00000cb501007387 */ /* 0x0001e80000100800 */
[----:B------:R0:W-:Y:S04]  /*c6b0*/  STL [R1+0x10], R193 ;  /* 0x000010c101007387 */ /* 0x0001e80000100800 */
[----:B------:R0:W-:Y:S01]  /*c6c0*/  STL [R1+0x14], R182 ;  /* 0x000014b601007387 */ /* 0x0001e20000100800 */
[----:B------:R-:W-:-:S03]  /*c6d0*/  MOV R186, R177 ;  /* 0x000000b100ba7202 */ /* 0x000fc60000000f00 */
[----:B------:R0:W-:Y:S04]  /*c6e0*/  STL [R1+0x18], R194 ;  /* 0x000018c201007387 */ /* 0x0001e80000100800 */
[----:B------:R0:W-:Y:S01]  /*c6f0*/  STL [R1+0x1c], R183 ;  /* 0x00001cb701007387 */ /* 0x0001e20000100800 */
[----:B------:R-:W-:Y:S01]  /*c700*/  MOV R185, R179 ;  /* 0x000000b300b97202 */ /* 0x000fe20000000f00 */
[----:B------:R-:W-:Y:S02]  /*c710*/  HFMA2 R179, -RZ, RZ, 0, 9.5367431640625e-07 ;  /* 0x00000010ffb37431 */ /* 0x000fe400000001ff */
[----:B------:R0:W-:Y:S02]  /*c720*/  STL [R1+0x20], R195 ;  /* 0x000020c301007387 */ /* 0x0001e40000100800 */
[----:B------:R-:W-:-:S02]  /*c730*/  FADD.FTZ R178, R232, R185 ;  /* 0x000000b9e8b27221 */ /* 0x000fc40000010000 */
[----:B------:R0:W-:Y:S05]  /*c740*/  STL [R1+0x24], R184 ;  /* 0x000024b801007387 */ /* 0x0001ea0000100800 */
[----:B0-----:R-:W-:Y:S05]  /*c750*/  WARPSYNC.COLLECTIVE R190, `(.L_x_858) ;  /* 0x00000000be087348 */ /* 0x001fea0003c00000 */
[----:B------:R1:W2:Y:S02]  /*c760*/  SHFL.BFLY P3, R179, R186, R179, R189 ;  /* 0x0c0000b3bab37389 */ /* 0x0002a400000600bd */
[----:B012---:R-:W-:Y:S05]  /*c770*/  ENDCOLLECTIVE ;  /* 0x000000000000791b */ /* 0x007fea0003800000 */
.L_x_858:
[----:B------:R0:W-:Y:S01]  /*c780*/  STL [R1+0x28], R196 ;  /* 0x000028c401007387 */ /* 0x0001e20000100800 */
[----:B------:R-:W-:Y:S02]  /*c790*/  MOV R186, R178 ;  /* 0x000000b200ba7202 */ /* 0x000fe40000000f00 */
[----:B------:R-:W-:Y:S01]  /*c7a0*/  MOV R96, R179 ;  /* 0x000000b300607202 */ /* 0x000fe20000000f00 */
[----:B------:R-:W-:-:S07]  /*c7b0*/  HFMA2 R179, -RZ, RZ, 0, 9.5367431640625e-07 ;  /* 0x00000010ffb37431 */ /* 0x000fce00000001ff */
[----:B0-----:R-:W-:Y:S05]  /*c7c0*/  WARPSYNC.COLLECTIVE R190, `(.L_x_859) ;  /* 0x00000000be087348 */ /* 0x001fea0003c00000 */
[----:B------:R1:W2:Y:S02]  /*c7d0*/  SHFL.BFLY P3, R179, R186, R179, R189 ;  /* 0x0c0000b3bab37389 */ /* 0x0002a400000600bd */
[----:B012---:R-:W-:Y:S05]  /*c7e0*/  ENDCOLLECTIVE ;  /* 0x000000000000791b */ /* 0x007fea0003800000 */
.L_x_859:
[----:B------:R-:W-:Y:S01]  /*c7f0*/  MOV R97, R179 ;  /* 0x000000b300617202 */ /* 0x000fe20000000f00 */
[----:B------:R-:W-:Y:S06]  /*c800*/  BRA `(.L_x_860) ;  /* 0xffffff8800547947 */ /* 0x000fec000383ffff */
.L_x_861:
        /* <DEDUP_REMOVED lines=15> */
.L_x_25361:


//--------------------- .text._ZN10layer_norm22ln_bwd_finalize_kernelINS_22Kernel_traits_finalizeILj1280E13__nv_bfloat16S2_S2_S2_fjLb0ELj1024ELj4ENS_18Kernel_traits_baseILj1280ES2_S2_S2_S2_fjLj1024EEEEELb0ELb0EEEvNS_9BwdParamsE --------------------------
	.section	.text._ZN10layer_norm22ln_bwd_finalize_kernelINS_22Kernel_traits_finalizeILj1280E13__nv_bfloat16S2_S2_S2_fjLb0ELj1024ELj4ENS_18Kernel_traits_baseILj1280ES2_S2_S2_S2_fjLj1024EEEEELb0ELb0EEEvNS_9BwdParamsE,"ax",@progbits
	.align	128
        .global         _ZN10layer_norm22ln_bwd_finalize_kernelINS_22Kernel_traits_finalizeILj1280E13__nv_bfloat16S2_S2_S2_fjLb0ELj1024ELj4ENS_18Kernel_traits_baseILj1280ES2_S2_S2_S2_fjLj1024EEEEELb0ELb0EEEvNS_9BwdParamsE
        .type           _ZN10layer_norm22ln_bwd_finalize_kernelINS_22Kernel_traits_finalizeILj1280E13__nv_bfloat16S2_S2_S2_fjLb0ELj1024ELj4ENS_18Kernel_traits_baseILj1280ES2_S2_S2_S2_fjLj1024EEEEELb0ELb0EEEvNS_9BwdParamsE,@function
        .size           _ZN10layer_norm22ln_bwd_finalize_kernelINS_22Kernel_traits_finalizeILj1280E13__nv_bfloat16S2_S2_S2_fjLb0ELj1024ELj4ENS_18Kernel_traits_baseILj1280ES2_S2_S2_S2_fjLj1024EEEEELb0ELb0EEEvNS_9BwdParamsE,(.L_x_25362 - _ZN10layer_norm22ln_bwd_finalize_kernelINS_22Kernel_traits_finalizeILj1280E13__nv_bfloat16S2_S2_S2_fjLb0ELj1024ELj4ENS_18Kernel_traits_baseILj1280ES2_S2_S2_S2_fjLj1024EEEEELb0ELb0EEEvNS_9BwdParamsE)
        .other          _ZN10layer_norm22ln_bwd_finalize_kernelINS_22Kernel_traits_finalizeILj1280E13__nv_bfloat16S2_S2_S2_fjLb0ELj1024ELj4ENS_18Kernel_traits_baseILj1280ES2_S2_S2_S2_fjLj1024EEEEELb0ELb0EEEvNS_9BwdParamsE,@"STO_CUDA_ENTRY STV_DEFAULT"
_ZN10layer_norm22ln_bwd_finalize_kernelINS_22Kernel_traits_finalizeILj1280E13__nv_bfloat16S2_S2_S2_fjLb0ELj1024ELj4ENS_18Kernel_traits_baseILj1280ES2_S2_S2_S2_fjLj1024EEEEELb0ELb0EEEvNS_9BwdParamsE:
.text._ZN10layer_norm22ln_bwd_finalize_kernelINS_22Kernel_traits_finalizeILj1280E13__nv_bfloat16S2_S2_S2_fjLb0ELj1024ELj4ENS_18Kernel_traits_baseILj1280ES2_S2_S2_S2_fjLj1024EEEEELb0ELb0EEEvNS_9BwdParamsE:
[----:B------:R-:W-:Y:S01]  /*0000*/  LDC R1, c[0x0][0x37c] ;  /* 0x0000df00ff017b82 */ /* 0x000fe20000000800 */
[----:B------:R-:W0:Y:S01]  /*0010*/  S2R R0, SR_CTAID.X ;  /* 0x0000000000007919 */ /* 0x000e220000002500 */
[----:B------:R-:W1:Y:S01]  /*0020*/  S2R R2, SR_TID.X ;  /* 0x0000000000027919 */ /* 0x000e620000002100 */
[----:B0-----:R-:W-:-:S04]  /*0030*/  SHF.L.U32 R59, R0, 0x5, RZ ;  /* 0x00000005003b7819 */ /* 0x001fc800000006ff */
[----:B-1----:R-:W-:-:S04]  /*0040*/  LOP3.LUT R3, R59, 0x1f, R2, 0xf8, !PT ;  /* 0x0000001f3b037812 */ /* 0x002fc800078ef802 */
[----:B------:R-:W-:-:S13]  /*0050*/  ISETP.GT.U32.AND P0, PT, R3, 0x4ff, PT ;  /* 0x000004ff0300780c */ /* 0x000fda0003f04070 */
[----:B------:R-:W-:Y:S05]  /*0060*/  @P0 EXIT ;  /* 0x000000000000094d */ /* 0x000fea0003800000 */
[----:B------:R-:W0:Y:S01]  /*0070*/  LDC R56, c[0x0][0x388] ;  /* 0x0000e200ff387b82 */ /* 0x000e220000000800 */
[----:B------:R-:W1:Y:S01]  /*0080*/  LDCU UR8, c[0x0][0x380] ;  /* 0x00007000ff0877ac */ /* 0x000e620008000800 */
[----:B------:R-:W-:Y:S01]  /*0090*/  SHF.R.U32.HI R58, RZ, 0x5, R2 ;  /* 0x00000005ff3a7819 */ /* 0x000fe20000011602 */
[----:B------:R-:W-:Y:S01]  /*00a0*/  BSSY.RECONVERGENT B0, `(.L_x_862) ;  /* 0x0000142000007945 */ /* 0x000fe20003800200 */
[----:B------:R-:W-:Y:S01]  /*00b0*/  SHF.L.U32 R0, R0, 0x4, RZ ;  /* 0x0000000400007819 */ /* 0x000fe200000006ff */
[----:B------:R-:W2:Y:S01]  /*00c0*/  LDCU.64 UR6, c[0x0][0x358] ;  /* 0x00006b00ff0677ac */ /* 0x000ea20008000a00 */
[----:B------:R-:W-:Y:S01]  /*00d0*/  LOP3.LUT R17, R2, 0x1f, RZ, 0xc0, !PT ;  /* 0x0000001f02117812 */ /* 0x000fe200078ec0ff */
[----:B------:R-:W-:Y:S01]  /*00e0*/  HFMA2 R36, -RZ, RZ, 0, 0 ;  /* 0x00000000ff247431 */ /* 0x000fe200000001ff */
[----:B------:R-:W-:Y:S02]  /*00f0*/  LOP3.LUT R0, R0, 0x7ffffff0, RZ, 0xc0, !PT ;  /* 0x7ffffff000007812 */ /* 0x000fe400078ec0ff */
[----:B------:R-:W-:-:S02]  /*0100*/  MOV R2, RZ ;  /* 0x000000ff00027202 */ /* 0x000fc40000000f00 */
[----:B------:R-:W-:Y:S02]  /*0110*/  IADD3 R57, PT, PT, R17, R0, RZ ;  /* 0x0000000011397210 */ /* 0x000fe40007ffe0ff */
[----:B-1----:R-:W-:-:S04]  /*0120*/  ISETP.GE.U32.AND P0, PT, R58, UR8, PT ;  /* 0x000000083a007c0c */ /* 0x002fc8000bf06070 */
[----:B0-----:R-:W-:-:S13]  /*0130*/  ISETP.GE.U32.OR P0, PT, R3, R56, P0 ;  /* 0x000000380300720c */ /* 0x001fda0000706470 */
[----:B--2---:R-:W-:Y:S05]  /*0140*/  @P0 BRA `(.L_x_863) ;  /* 0x0000001000dc0947 */ /* 0x004fea0003800000 */
[----:B------:R-:W-:Y:S01]  /*0150*/  LOP3.LUT R3, R58, 0x20, RZ, 0xfc, !PT ;  /* 0x000000203a037812 */ /* 0x000fe200078efcff */
[----:B------:R-:W-:Y:S01]  /*0160*/  BSSY.RECONVERGENT B1, `(.L_x_864) ;  /* 0x00000b2000017945 */ /* 0x000fe20003800200 */
[-C--:B------:R-:W-:Y:S02]  /*0170*/  LOP3.LUT R5, RZ, R58.reuse, RZ, 0x33, !PT ;  /* 0x0000003aff057212 */ /* 0x080fe400078e33ff */
[----:B------:R-:W-:Y:S02]  /*0180*/  VIMNMX.U32 R0, PT, PT, R3, UR8, !PT ;  /* 0x0000000803007c48 */ /* 0x000fe4000ffe0000 */
[----:B------:R-:W-:Y:S02]  /*0190*/  MOV R2, RZ ;  /* 0x000000ff00027202 */ /* 0x000fe40000000f00 */
[----:B------:R-:W-:Y:S02]  /*01a0*/  IADD3 R5, PT, PT, R0, R5, RZ ;  /* 0x0000000500057210 */ /* 0x000fe40007ffe0ff */
[----:B------:R-:W-:-:S02]  /*01b0*/  MOV R0, R58 ;  /* 0x0000003a00007202 */ /* 0x000fc40000000f00 */
[C---:B------:R-:W-:Y:S02]  /*01c0*/  ISETP.GE.U32.AND P0, PT, R5.reuse, 0x1e0, PT ;  /* 0x000001e00500780c */ /* 0x040fe40003f06070 */
[----:B------:R-:W-:Y:S02]  /*01d0*/  MOV R36, RZ ;  /* 0x000000ff00247202 */ /* 0x000fe40000000f00 */
[----:B------:R-:W-:-:S09]  /*01e0*/  LEA.HI R5, R5, 0x1, RZ, 0x1b ;  /* 0x0000000105057811 */ /* 0x000fd200078fd8ff */
[----:B------:R-:W-:Y:S05]  /*01f0*/  @!P0 BRA `(.L_x_865) ;  /* 0x0000000800a08947 */ /* 0x000fea0003800000 */
[C---:B------:R-:W-:Y:S01]  /*0200*/  LOP3.LUT R7, R58.reuse, 0x180, RZ, 0xfc, !PT ;  /* 0x000001803a077812 */ /* 0x040fe200078efcff */
[-CC-:B------:R-:W-:Y:S01]  /*0210*/  IMAD R4, R3, R56.reuse, R59.reuse ;  /* 0x0000003803047224 */ /* 0x180fe200078e023b */
[C---:B------:R-:W-:Y:S01]  /*0220*/  LOP3.LUT R2, R58.reuse, 0x120, RZ, 0xfc, !PT ;  /* 0x000001203a027812 */ /* 0x040fe200078efcff */
[CCC-:B------:R-:W-:Y:S01]  /*0230*/  IMAD R32, R58.reuse, R56.reuse, R59.reuse ;  /* 0x000000383a207224 */ /* 0x1c0fe200078e023b */
[C---:B------:R-:W-:Y:S01]  /*0240*/  LOP3.LUT R9, R58.reuse, 0x1a0, RZ, 0xfc, !PT ;  /* 0x000001a03a097812 */ /* 0x040fe200078efcff */
[-CC-:B------:R-:W-:Y:S01]  /*0250*/  IMAD R10, R7, R56.reuse, R59.reuse ;  /* 0x00000038070a7224 */ /* 0x180fe200078e023b */
[----:B------:R-:W-:Y:S01]  /*0260*/  LOP3.LUT R3, R58, 0x140, RZ, 0xfc, !PT ;  /* 0x000001403a037812 */ /* 0x000fe200078efcff */
[-CC-:B------:R-:W-:Y:S01]  /*0270*/  IMAD R2, R2, R56.reuse, R59.reuse ;  /* 0x0000003802027224 */ /* 0x180fe200078e023b */
[C---:B------:R-:W-:Y:S01]  /*0280*/  LOP3.LUT R11, R58.reuse, 0x1c0, RZ, 0xfc, !PT ;  /* 0x000001c03a0b7812 */ /* 0x040fe200078efcff */
[----:B------:R-:W-:Y:S01]  /*0290*/  IMAD R12, R9, R56, R59 ;  /* 0x00000038090c7224 */ /* 0x000fe200078e023b */
[----:B------:R-:W-:-:S02]  /*02a0*/  LOP3.LUT R13, R58, 0x1e0, RZ, 0xfc, !PT ;  /* 0x000001e03a0d7812 */ /* 0x000fc400078efcff */
[C---:B------:R-:W-:Y:S01]  /*02b0*/  LOP3.LUT R0, R58.reuse, 0x100, RZ, 0xfc, !PT ;  /* 0x000001003a007812 */ /* 0x040fe200078efcff */
[-CC-:B------:R-:W-:Y:S01]  /*02c0*/  IMAD R14, R11, R56.reuse, R59.reuse ;  /* 0x000000380b0e7224 */ /* 0x180fe200078e023b */
[C---:B------:R-:W-:Y:S01]  /*02d0*/  LOP3.LUT R6, R58.reuse, 0x160, RZ, 0xfc, !PT ;  /* 0x000001603a067812 */ /* 0x040fe200078efcff */
[-CC-:B------:R-:W-:Y:S01]  /*02e0*/  IMAD R18, R13, R56.reuse, R59.reuse ;  /* 0x000000380d127224 */ /* 0x180fe200078e023b */
[----:B------:R-:W-:Y:S01]  /*02f0*/  LOP3.LUT R15, R58, 0x80, RZ, 0xfc, !PT ;  /* 0x000000803a0f7812 */ /* 0x000fe200078efcff */
[-CC-:B------:R-:W-:Y:S01]  /*0300*/  IMAD R0, R0, R56.reuse, R59.reuse ;  /* 0x0000003800007224 */ /* 0x180fe200078e023b */
[----:B------:R-:W-:Y:S01]  /*0310*/  LOP3.LUT R16, R58, 0xa0, RZ, 0xfc, !PT ;  /* 0x000000a03a107812 */ /* 0x000fe200078efcff */
[-CC-:B------:R-:W-:Y:S01]  /*0320*/  IMAD R8, R6, R56.reuse, R59.reuse ;  /* 0x0000003806087224 */ /* 0x180fe200078e023b */
[C---:B------:R-:W-:Y:S01]  /*0330*/  LOP3.LUT R19, R58.reuse, 0xc0, RZ, 0xfc, !PT ;  /* 0x000000c03a137812 */ /* 0x040fe200078efcff */
[-CC-:B------:R-:W-:Y:S01]  /*0340*/  IMAD R20, R15, R56.reuse, R59.reuse ;  /* 0x000000380f147224 */ /* 0x180fe200078e023b */
[----:B------:R-:W-:Y:S01]  /*0350*/  LOP3.LUT R21, R58, 0xe0, RZ, 0xfc, !PT ;  /* 0x000000e03a157812 */ /* 0x000fe200078efcff */
[-CC-:B------:R-:W-:Y:S01]  /*0360*/  IMAD R22, R16, R56.reuse, R59.reuse ;  /* 0x0000003810167224 */ /* 0x180fe200078e023b */
[C---:B------:R-:W-:Y:S01]  /*0370*/  LOP3.LUT R23, R58.reuse, 0x40, RZ, 0xfc, !PT ;  /* 0x000000403a177812 */ /* 0x040fe200078efcff */
[-CC-:B------:R-:W-:Y:S01]  /*0380*/  IMAD R24, R19, R56.reuse, R59.reuse ;  /* 0x0000003813187224 */ /* 0x180fe200078e023b */
[----:B------:R-:W-:Y:S01]  /*0390*/  LOP3.LUT R25, R58, 0x60, RZ, 0xfc, !PT ;  /* 0x000000603a197812 */ /* 0x000fe200078efcff */
[-CC-:B------:R-:W-:Y:S01]  /*03a0*/  IMAD R26, R21, R56.reuse, R59.reuse ;  /* 0x00000038151a7224 */ /* 0x180fe200078e023b */
[----:B------:R-:W-:Y:S01]  /*03b0*/  LOP3.LUT R27, R5, 0xffffff0, RZ, 0xc0, !PT ;  /* 0x0ffffff0051b7812 */ /* 0x000fe200078ec0ff */
[--C-:B------:R-:W-:Y:S01]  /*03c0*/  IMAD R28, R23, R56, R59.reuse ;  /* 0x00000038171c7224 */ /* 0x100fe200078e023b */
[----:B------:R-:W-:Y:S01]  /*03d0*/  IADD3 R5, PT, PT, R17, R4, RZ ;  /* 0x0000000411057210 */ /* 0x000fe20007ffe0ff */
[--C-:B------:R-:W-:Y:S01]  /*03e0*/  IMAD R4, R3, R56, R59.reuse ;  /* 0x0000003803047224 */ /* 0x100fe200078e023b */
[----:B------:R-:W-:Y:S01]  /*03f0*/  IADD3 R9, PT, PT, R17, R10, RZ ;  /* 0x0000000a11097210 */ /* 0x000fe20007ffe0ff */
[----:B------:R-:W-:Y:S01]  /*0400*/  IMAD R30, R25, R56, R59 ;  /* 0x00000038191e7224 */ /* 0x000fe200078e023b */
[C---:B------:R-:W-:Y:S01]  /*0410*/  IADD3 R6, PT, PT, R17.reuse, R2, RZ ;  /* 0x0000000211067210 */ /* 0x040fe20007ffe0ff */
[----:B------:R-:W-:Y:S01]  /*0420*/  HFMA2 R2, -RZ, RZ, 0, 0 ;  /* 0x00000000ff027431 */ /* 0x000fe200000001ff */
[----:B------:R-:W-:-:S02]  /*0430*/  IADD3 R10, PT, PT, R17, R12, RZ ;  /* 0x0000000c110a7210 */ /* 0x000fc40007ffe0ff */
[C---:B------:R-:W-:Y:S02]  /*0440*/  IADD3 R7, PT, PT, R17.reuse, R4, RZ ;  /* 0x0000000411077210 */ /* 0x040fe40007ffe0ff */
[C---:B------:R-:W-:Y:S02]  /*0450*/  IADD3 R11, PT, PT, R17.reuse, R14, RZ ;  /* 0x0000000e110b7210 */ /* 0x040fe40007ffe0ff */
[C---:B------:R-:W-:Y:S02]  /*0460*/  IADD3 R12, PT, PT, R17.reuse, R18, RZ ;  /* 0x00000012110c7210 */ /* 0x040fe40007ffe0ff */
[C---:B------:R-:W-:Y:S02]  /*0470*/  IADD3 R3, PT, PT, R17.reuse, R32, RZ ;  /* 0x0000002011037210 */ /* 0x040fe40007ffe0ff */
[C---:B------:R-:W-:Y:S02]  /*0480*/  IADD3 R16, PT, PT, R17.reuse, R0, RZ ;  /* 0x0000000011107210 */ /* 0x040fe40007ffe0ff */
[----:B------:R-:W-:-:S02]  /*0490*/  IADD3 R8, PT, PT, R17, R8, RZ ;  /* 0x0000000811087210 */ /* 0x000fc40007ffe0ff */
[C---:B------:R-:W-:Y:S02]  /*04a0*/  IADD3 R18, PT, PT, R17.reuse, R20, RZ ;  /* 0x0000001411127210 */ /* 0x040fe40007ffe0ff */
[C---:B------:R-:W-:Y:S02]  /*04b0*/  IADD3 R13, PT, PT, R17.reuse, R22, RZ ;  /* 0x00000016110d7210 */ /* 0x040fe40007ffe0ff */
[C---:B------:R-:W-:Y:S02]  /*04c0*/  IADD3 R14, PT, PT, R17.reuse, R24, RZ ;  /* 0x00000018110e7210 */ /* 0x040fe40007ffe0ff */
[C---:B------:R-:W-:Y:S02]  /*04d0*/  IADD3 R15, PT, PT, R17.reuse, R26, RZ ;  /* 0x0000001a110f7210 */ /* 0x040fe40007ffe0ff */
[C---:B------:R-:W-:Y:S02]  /*04e0*/  IADD3 R4, PT, PT, R17.reuse, R28, RZ ;  /* 0x0000001c11047210 */ /* 0x040fe40007ffe0ff */
[----:B------:R-:W-:-:S02]  /*04f0*/  IADD3 R17, PT, PT, R17, R30, RZ ;  /* 0x0000001e11117210 */ /* 0x000fc40007ffe0ff */
[----:B------:R-:W-:Y:S02]  /*0500*/  MOV R0, R58 ;  /* 0x0000003a00007202 */ /* 0x000fe40000000f00 */
[----:B------:R-:W-:-:S07]  /*0510*/  IADD3 R19, PT, PT, -R27, RZ, RZ ;  /* 0x000000ff1b137210 */ /* 0x000fce0007ffe1ff */
.L_x_866:
[----:B------:R-:W0:Y:S08]  /*0520*/  LDC.64 R52, c[0x0][0x440] ;  /* 0x00011000ff347b82 */ /* 0x000e300000000a00 */
[----:B------:R-:W1:Y:S01]  /*0530*/  LDC.64 R54, c[0x0][0x448] ;  /* 0x00011200ff367b82 */ /* 0x000e620000000a00 */
[----:B0-----:R-:W-:-:S04]  /*0540*/  IMAD.WIDE.U32 R28, R5, 0x4, R52 ;  /* 0x00000004051c7825 */ /* 0x001fc800078e0034 */
[--C-:B------:R-:W-:Y:S01]  /*0550*/  IMAD.WIDE.U32 R26, R3, 0x4, R52.reuse ;  /* 0x00000004031a7825 */ /* 0x100fe200078e0034 */
[----:B------:R0:W2:Y:S03]  /*0560*/  LDG.E R50, desc[UR6][R28.64] ;  /* 0x000000061c327981 */ /* 0x0000a6000c1e1900 */
[----:B------:R-:W-:Y:S01]  /*0570*/  IMAD.WIDE.U32 R24, R13, 0x4, R52 ;  /* 0x000000040d187825 */ /* 0x000fe200078e0034 */
[----:B------:R3:W4:Y:S03]  /*0580*/  LDG.E R51, desc[UR6][R26.64] ;  /* 0x000000061a337981 */ /* 0x000726000c1e1900 */
[----:B-1----:R-:W-:Y:S02]  /*0590*/  IMAD.WIDE.U32 R46, R3, 0x4, R54 ;  /* 0x00000004032e7825 */ /* 0x002fe400078e0036 */
[----:B------:R-:W5:Y:S02]  /*05a0*/  LDG.E R25, desc[UR6][R24.64] ;  /* 0x0000000618197981 */ /* 0x000f64000c1e1900 */
[----:B------:R-:W-:-:S02]  /*05b0*/  IMAD.WIDE.U32 R22, R14, 0x4, R52 ;  /* 0x000000040e167825 */ /* 0x000fc400078e0034 */
[----:B------:R-:W5:Y:S02]  /*05c0*/  LDG.E R46, desc[UR6][R46.64] ;  /* 0x000000062e2e7981 */ /* 0x000f64000c1e1900 */
[----:B------:R-:W-:-:S04]  /*05d0*/  IMAD.WIDE.U32 R20, R15, 0x4, R52 ;  /* 0x000000040f147825 */ /* 0x000fc800078e0034 */
[----:B0-----:R-:W-:Y:S01]  /*05e0*/  IMAD.WIDE.U32 R28, R16, 0x4, R52 ;  /* 0x00000004101c7825 */ /* 0x001fe200078e0034 */
[----:B------:R-:W5:Y:S03]  /*05f0*/  LDG.E R24, desc[UR6][R22.64] ;  /* 0x0000000616187981 */ /* 0x000f66000c1e1900 */
[----:B------:R-:W-:-:S04]  /*0600*/  IMAD.WIDE.U32 R44, R5, 0x4, R54 ;  /* 0x00000004052c7825 */ /* 0x000fc800078e0036 */
[--C-:B------:R-:W-:Y:S02]  /*0610*/  IMAD.WIDE.U32 R48, R4, 0x4, R52.reuse ;  /* 0x0000000404307825 */ /* 0x100fe400078e0034 */
[----:B------:R-:W5:Y:S04]  /*0620*/  LDG.E R44, desc[UR6][R44.64] ;  /* 0x000000062c2c7981 */ /* 0x000f68000c1e1900 */
[----:B------:R0:W5:Y:S01]  /*0630*/  LDG.E R23, desc[UR6][R20.64] ;  /* 0x0000000614177981 */ /* 0x000162000c1e1900 */
[----:B------:R-:W-:-:S03]  /*0640*/  IMAD.WIDE.U32 R40, R18, 0x4, R52 ;  /* 0x0000000412287825 */ /* 0x000fc600078e0034 */
[----:B------:R1:W5:Y:S01]  /*0650*/  LDG.E R22, desc[UR6][R28.64] ;  /* 0x000000061c167981 */ /* 0x000362000c1e1900 */
[----:B---3--:R-:W-:-:S03]  /*0660*/  IMAD.WIDE.U32 R26, R7, 0x4, R52 ;  /* 0x00000004071a7825 */ /* 0x008fc600078e0034 */
[----:B------:R-:W3:Y:S01]  /*0670*/  LDG.E R48, desc[UR6][R48.64] ;  /* 0x0000000630307981 */ /* 0x000ee2000c1e1900 */
[----:B0-----:R-:W-:-:S03]  /*0680*/  IMAD.WIDE.U32 R20, R6, 0x4, R52 ;  /* 0x0000000406147825 */ /* 0x001fc600078e0034 */
[----:B------:R-:W3:Y:S01]  /*0690*/  LDG.E R40, desc[UR6][R40.64] ;  /* 0x0000000628287981 */ /* 0x000ee2000c1e1900 */
[----:B-1----:R-:W-:-:S03]  /*06a0*/  IMAD.WIDE.U32 R28, R4, 0x4, R54 ;  /* 0x00000004041c7825 */ /* 0x002fc600078e0036 */
[----:B------:R-:W3:Y:S01]  /*06b0*/  LDG.E R21, desc[UR6][R20.64] ;  /* 0x0000000614157981 */ /* 0x000ee2000c1e1900 */
[----:B------:R-:W-:-:S03]  /*06c0*/  IMAD.WIDE.U32 R42, R17, 0x4, R52 ;  /* 0x00000004112a7825 */ /* 0x000fc600078e0034 */
[----:B------:R-:W3:Y:S01]  /*06d0*/  LDG.E R38, desc[UR6][R28.64] ;  /* 0x000000061c267981 */ /* 0x000ee2000c1e1900 */
[----:B------:R-:W-:-:S03]  /*06e0*/  IMAD.WIDE.U32 R32, R17, 0x4, R54 ;  /* 0x0000000411207825 */ /* 0x000fc600078e0036 */
[----:B------:R-:W3:Y:S01]  /*06f0*/  LDG.E R42, desc[UR6][R42.64] ;  /* 0x000000062a2a7981 */ /* 0x000ee2000c1e1900 */
[----:B------:R-:W-:-:S03]  /*0700*/  IMAD.WIDE.U32 R34, R18, 0x4, R54 ;  /* 0x0000000412227825 */ /* 0x000fc600078e0036 */
[----:B------:R0:W3:Y:S04]  /*0710*/  LDG.E R20, desc[UR6][R26.64] ;  /* 0x000000061a147981 */ /* 0x0000e8000c1e1900 */
[----:B------:R1:W3:Y:S01]  /*0720*/  LDG.E R41, desc[UR6][R32.64] ;  /* 0x0000000620297981 */ /* 0x0002e2000c1e1900 */
[----:B------:R-:W-:-:S03]  /*0730*/  IMAD.WIDE.U32 R30, R9, 0x4, R52 ;  /* 0x00000004091e7825 */ /* 0x000fc600078e0034 */
[----:B------:R1:W3:Y:S01]  /*0740*/  LDG.E R43, desc[UR6][R34.64] ;  /* 0x00000006222b7981 */ /* 0x0002e2000c1e1900 */
[----:B0-----:R-:W-:-:S03]  /*0750*/  IMAD.WIDE.U32 R26, R8, 0x4, R52 ;  /* 0x00000004081a7825 */ /* 0x001fc600078e0034 */
[----:B------:R-:W3:Y:S01]  /*0760*/  LDG.E R39, desc[UR6][R30.64] ;  /* 0x000000061e277981 */ /* 0x000ee2000c1e1900 */
[----:B-1----:R-:W-:-:S03]  /*0770*/  IMAD.WIDE.U32 R32, R13, 0x4, R54 ;  /* 0x000000040d207825 */ /* 0x002fc600078e0036 */
[----:B------:R0:W3:Y:S01]  /*0780*/  LDG.E R37, desc[UR6][R26.64] ;  /* 0x000000061a257981 */ /* 0x0000e2000c1e1900 */
[----:B------:R-:W-:-:S03]  /*0790*/  IMAD.WIDE.U32 R34, R14, 0x4, R54 ;  /* 0x000000040e227825 */ /* 0x000fc600078e0036 */
[----:B------:R-:W3:Y:S01]  /*07a0*/  LDG.E R32, desc[UR6][R32.64] ;  /* 0x0000000620207981 */ /* 0x000ee2000c1e1900 */
[----:B------:R-:W-:-:S03]  /*07b0*/  IMAD.WIDE.U32 R28, R11, 0x4, R52 ;  /* 0x000000040b1c7825 */ /* 0x000fc600078e0034 */
[----:B------:R-:W3:Y:S01]  /*07c0*/  LDG.E R34, desc[UR6][R34.64] ;  /* 0x0000000622227981 */ /* 0x000ee2000c1e1900 */
[----:B0-----:R-:W-:-:S03]  /*07d0*/  IMAD.WIDE.U32 R26, R10, 0x4, R52 ;  /* 0x000000040a1a7825 */ /* 0x001fc600078e0034 */
[----:B------:R0:W3:Y:S01]  /*07e0*/  LDG.E R47, desc[UR6][R28.64] ;  /* 0x000000061c2f7981 */ /* 0x0000e2000c1e1900 */
[----:B------:R-:W-:-:S03]  /*07f0*/  IMAD.WIDE.U32 R30, R12, 0x4, R52 ;  /* 0x000000040c1e7825 */ /* 0x000fc600078e0034 */
[----:B------:R1:W3:Y:S04]  /*0800*/  LDG.E R45, desc[UR6][R26.64] ;  /* 0x000000061a2d7981 */ /* 0x0002e8000c1e1900 */
[----:B------:R1:W3:Y:S01]  /*0810*/  LDG.E R49, desc[UR6][R30.64] ;  /* 0x000000061e317981 */ /* 0x0002e2000c1e1900 */
[----:B0-----:R-:W-:-:S04]  /*0820*/  IMAD.WIDE.U32 R28, R16, 0x4, R54 ;  /* 0x00000004101c7825 */ /* 0x001fc800078e0036 */
[--C-:B-1----:R-:W-:Y:S01]  /*0830*/  IMAD.WIDE.U32 R26, R15, 0x4, R54.reuse ;  /* 0x000000040f1a7825 */ /* 0x102fe200078e0036 */
[----:B------:R-:W3:Y:S03]  /*0840*/  LDG.E R35, desc[UR6][R28.64] ;  /* 0x000000061c237981 */ /* 0x000ee6000c1e1900 */
[--C-:B------:R-:W-:Y:S01]  /*0850*/  IMAD.WIDE.U32 R30, R6, 0x4, R54.reuse ;  /* 0x00000004061e7825 */ /* 0x100fe200078e0036 */
[----:B------:R0:W3:Y:S05]  /*0860*/  LDG.E R33, desc[UR6][R26.64] ;  /* 0x000000061a217981 */ /* 0x0000ea000c1e1900 */
[----:B------:R-:W3:Y:S01]  /*0870*/  LDG.E R30, desc[UR6][R30.64] ;  /* 0x000000061e1e7981 */ /* 0x000ee2000c1e1900 */
[----:B0-----:R-:W-:-:S05]  /*0880*/  IMAD.WIDE.U32 R26, R7, 0x4, R54 ;  /* 0x00000004071a7825 */ /* 0x001fca00078e0036 */
[----:B------:R0:W3:Y:S01]  /*0890*/  LDG.E R31, desc[UR6][R26.64] ;  /* 0x000000061a1f7981 */ /* 0x0000e2000c1e1900 */
[----:B------:R-:W-:-:S06]  /*08a0*/  IMAD.WIDE.U32 R28, R8, 0x4, R54 ;  /* 0x00000004081c7825 */ /* 0x000fcc00078e0036 */
[----:B------:R-:W3:Y:S01]  /*08b0*/  LDG.E R28, desc[UR6][R28.64] ;  /* 0x000000061c1c7981 */ /* 0x000ee2000c1e1900 */
[----:B0-----:R-:W-:-:S05]  /*08c0*/  IMAD.WIDE.U32 R26, R9, 0x4, R54 ;  /* 0x00000004091a7825 */ /* 0x001fca00078e0036 */
[----:B------:R0:W3:Y:S02]  /*08d0*/  LDG.E R52, desc[UR6][R26.64] ;  /* 0x000000061a347981 */ /* 0x0000e4000c1e1900 */
[----:B0-----:R-:W-:-:S05]  /*08e0*/  IMAD.WIDE.U32 R26, R10, 0x4, R54 ;  /* 0x000000040a1a7825 */ /* 0x001fca00078e0036 */
[----:B------:R0:W3:Y:S02]  /*08f0*/  LDG.E R53, desc[UR6][R26.64] ;  /* 0x000000061a357981 */ /* 0x0000e4000c1e1900 */
[----:B0-----:R-:W-:-:S05]  /*0900*/  IMAD.WIDE.U32 R26, R11, 0x4, R54 ;  /* 0x000000040b1a7825 */ /* 0x001fca00078e0036 */
[----:B------:R0:W3:Y:S02]  /*0910*/  LDG.E R60, desc[UR6][R26.64] ;  /* 0x000000061a3c7981 */ /* 0x0000e4000c1e1900 */
[----:B0-----:R-:W-:-:S05]  /*0920*/  IMAD.WIDE.U32 R26, R12, 0x4, R54 ;  /* 0x000000040c1a7825 */ /* 0x001fca00078e0036 */
[----:B------:R-:W3:Y:S01]  /*0930*/  LDG.E R54, desc[UR6][R26.64] ;  /* 0x000000061a367981 */ /* 0x000ee2000c1e1900 */
[----:B------:R-:W-:-:S04]  /*0940*/  IADD3 R19, PT, PT, R19, 0x10, RZ ;  /* 0x0000001013137810 */ /* 0x000fc80007ffe0ff */
[----:B------:R-:W-:Y:S02]  /*0950*/  ISETP.NE.AND P0, PT, R19, RZ, PT ;  /* 0x000000ff1300720c */ /* 0x000fe40003f05270 */
[----:B------:R-:W-:Y:S02]  /*0960*/  IADD3 R0, PT, PT, R0, 0x200, RZ ;  /* 0x0000020000007810 */ /* 0x000fe40007ffe0ff */
[C---:B------:R-:W-:Y:S02]  /*0970*/  LEA R3, R56.reuse, R3, 0x9 ;  /* 0x0000000338037211 */ /* 0x040fe400078e48ff */
[C---:B------:R-:W-:Y:S02]  /*0980*/  LEA R5, R56.reuse, R5, 0x9 ;  /* 0x0000000538057211 */ /* 0x040fe400078e48ff */
[C---:B------:R-:W-:Y:S02]  /*0990*/  LEA R4, R56.reuse, R4, 0x9 ;  /* 0x0000000438047211 */ /* 0x040fe400078e48ff */
[----:B------:R-:W-:-:S02]  /*09a0*/  LEA R17, R56, R17, 0x9 ;  /* 0x0000001138117211 */ /* 0x000fc400078e48ff */
[C---:B------:R-:W-:Y:S02]  /*09b0*/  LEA R18, R56.reuse, R18, 0x9 ;  /* 0x0000001238127211 */ /* 0x040fe400078e48ff */
[C---:B------:R-:W-:Y:S02]  /*09c0*/  LEA R13, R56.reuse, R13, 0x9 ;  /* 0x0000000d380d7211 */ /* 0x040fe400078e48ff */
        /* <DEDUP_REMOVED lines=9> */
[----:B------:R-:W-:Y:S01]  /*0a60*/  LEA R12, R56, R12, 0x9 ;  /* 0x0000000c380c7211 */ /* 0x000fe200078e48ff */
[----:B----4-:R-:W-:-:S04]  /*0a70*/  FADD.FTZ R55, R51, R2 ;  /* 0x0000000233377221 */ /* 0x010fc80000010000 */
[----:B--2---:R-:W-:Y:S01]  /*0a80*/  FADD.FTZ R55, R55, R50 ;  /* 0x0000003237377221 */ /* 0x004fe20000010000 */
[----:B-----5:R-:W-:-:S04]  /*0a90*/  FADD.FTZ R51, R46, R36 ;  /* 0x000000242e337221 */ /* 0x020fc80000010000 */
[----:B------:R-:W-:Y:S01]  /*0aa0*/  FADD.FTZ R51, R51, R44 ;  /* 0x0000002c33337221 */ /* 0x000fe20000010000 */
[----:B---3--:R-:W-:-:S03]  /*0ab0*/  FADD.FTZ R55, R55, R48 ;  /* 0x0000003037377221 */ /* 0x008fc60000010000 */
[----:B------:R-:W-:Y:S01]  /*0ac0*/  FADD.FTZ R38, R51, R38 ;  /* 0x0000002633267221 */ /* 0x000fe20000010000 */
[----:B------:R-:W-:-:S04]  /*0ad0*/  FADD.FTZ R55, R55, R42 ;  /* 0x0000002a37377221 */ /* 0x000fc80000010000 */
        /* <DEDUP_REMOVED lines=8> */
[----:B------:R-:W-:-:S04]  /*0b60*/  FADD.FTZ R22, R23, R22 ;  /* 0x0000001617167221 */ /* 0x000fc80000010000 */
[----:B------:R-:W-:Y:S01]  /*0b70*/  FADD.FTZ R21, R22, R21 ;  /* 0x0000001516157221 */ /* 0x000fe20000010000 */
[----:B------:R-:W-:-:S04]  /*0b80*/  FADD.FTZ R34, R34, R33 ;  /* 0x0000002122227221 */ /* 0x000fc80000010000 */
[----:B------:R-:W-:-:S04]  /*0b90*/  FADD.FTZ R35, R34, R35 ;  /* 0x0000002322237221 */ /* 0x000fc80000010000 */
[----:B------:R-:W-:Y:S01]  /*0ba0*/  FADD.FTZ R30, R35, R30 ;  /* 0x0000001e231e7221 */ /* 0x000fe20000010000 */
[----:B------:R-:W-:-:S03]  /*0bb0*/  FADD.FTZ R20, R21, R20 ;  /* 0x0000001415147221 */ /* 0x000fc60000010000 */
[----:B------:R-:W-:Y:S01]  /*0bc0*/  FADD.FTZ R31, R30, R31 ;  /* 0x0000001f1e1f7221 */ /* 0x000fe20000010000 */
[----:B------:R-:W-:-:S03]  /*0bd0*/  FADD.FTZ R20, R20, R37 ;  /* 0x0000002514147221 */ /* 0x000fc60000010000 */
[----:B------:R-:W-:Y:S01]  /*0be0*/  FADD.FTZ R31, R31, R28 ;  /* 0x0000001c1f1f7221 */ /* 0x000fe20000010000 */
[----:B------:R-:W-:-:S03]  /*0bf0*/  FADD.FTZ R20, R20, R39 ;  /* 0x0000002714147221 */ /* 0x000fc60000010000 */
[----:B------:R-:W-:Y:S01]  /*0c00*/  FADD.FTZ R52, R31, R52 ;  /* 0x000000341f347221 */ /* 0x000fe20000010000 */
[----:B------:R-:W-:-:S04]  /*0c10*/  FADD.FTZ R20, R20, R45 ;  /* 0x0000002d14147221 */ /* 0x000fc80000010000 */
[----:B------:R-:W-:Y:S01]  /*0c20*/  FADD.FTZ R20, R20, R47 ;  /* 0x0000002f14147221 */ /* 0x000fe20000010000 */
[----:B------:R-:W-:-:S03]  /*0c30*/  FADD.FTZ R53, R52, R53 ;  /* 0x0000003534357221 */ /* 0x000fc60000010000 */
[----:B------:R-:W-:Y:S01]  /*0c40*/  FADD.FTZ R2, R20, R49 ;  /* 0x0000003114027221 */ /* 0x000fe20000010000 */
[----:B------:R-:W-:-:S04]  /*0c50*/  FADD.FTZ R53, R53, R60 ;  /* 0x0000003c35357221 */ /* 0x000fc80000010000 */
[----:B------:R-:W-:Y:S01]  /*0c60*/  FADD.FTZ R36, R53, R54 ;  /* 0x0000003635247221 */ /* 0x000fe20000010000 */
[----:B------:R-:W-:Y:S06]  /*0c70*/  @P0 BRA `(.L_x_866) ;  /* 0xfffffff800280947 */ /* 0x000fec000383ffff */
.L_x_865:
[----:B------:R-:W-:Y:S05]  /*0c80*/  BSYNC.RECONVERGENT B1 ;  /* 0x0000000000017941 */ /* 0x000fea0003800200 */
.L_x_864:
[----:B------:R-:W0:Y:S01]  /*0c90*/  LDCU UR4, c[0x0][0x380] ;  /* 0x00007000ff0477ac */ /* 0x000e220008000800 */
[----:B------:R-:W-:Y:S02]  /*0ca0*/  LOP3.LUT R3, R58, 0x20, RZ, 0xfc, !PT ;  /* 0x000000203a037812 */ /* 0x000fe400078efcff */
[----:B------:R-:W-:Y:S02]  /*0cb0*/  LOP3.LUT R4, RZ, R58, RZ, 0x33, !PT ;  /* 0x0000003aff047212 */ /* 0x000fe400078e33ff */
[----:B0-----:R-:W-:-:S04]  /*0cc0*/  VIMNMX.U32 R3, PT, PT, R3, UR4, !PT ;  /* 0x0000000403037c48 */ /* 0x001fc8000ffe0000 */
[----:B------:R-:W-:-:S04]  /*0cd0*/  IADD3 R3, PT, PT, R3, R4, RZ ;  /* 0x0000000403037210 */ /* 0x000fc80007ffe0ff */
[----:B------:R-:W-:-:S04]  /*0ce0*/  LEA.HI R9, R3, 0x1, RZ, 0x1b ;  /* 0x0000000103097811 */ /* 0x000fc800078fd8ff */
[----:B------:R-:W-:-:S04]  /*0cf0*/  LOP3.LUT R3, R9, 0xf, RZ, 0xc0, !PT ;  /* 0x0000000f09037812 */ /* 0x000fc800078ec0ff */
[----:B------:R-:W-:-:S13]  /*0d00*/  ISETP.NE.AND P0, PT, R3, RZ, PT ;  /* 0x000000ff0300720c */ /* 0x000fda0003f05270 */
[----:B------:R-:W-:Y:S05]  /*0d10*/  @!P0 BRA `(.L_x_863) ;  /* 0x0000000400e88947 */ /* 0x000fea0003800000 */
[----:B------:R-:W0:Y:S01]  /*0d20*/  S2R R8, SR_TID.X ;  /* 0x0000000000087919 */ /* 0x000e220000002100 */
[----:B------:R-:W-:Y:S01]  /*0d30*/  ISETP.GE.U32.AND P0, PT, R3, 0x8, PT ;  /* 0x000000080300780c */ /* 0x000fe20003f06070 */
[----:B------:R-:W-:Y:S01]  /*0d40*/  BSSY.RECONVERGENT B1, `(.L_x_867) ;  /* 0x0000040000017945 */ /* 0x000fe20003800200 */
[----:B------:R-:W-:-:S04]  /*0d50*/  LOP3.LUT R34, R9, 0x7, RZ, 0xc0, !PT ;  /* 0x0000000709227812 */ /* 0x000fc800078ec0ff */
[----:B------:R-:W-:Y:S02]  /*0d60*/  ISETP.NE.AND P1, PT, R34, RZ, PT ;  /* 0x000000ff2200720c */ /* 0x000fe40003f25270 */
[----:B0-----:R-:W-:-:S05]  /*0d70*/  LOP3.LUT R3, R59, 0x1f, R8, 0xf8, !PT ;  /* 0x0000001f3b037812 */ /* 0x001fca00078ef808 */
[----:B------:R-:W-:Y:S06]  /*0d80*/  @!P0 BRA `(.L_x_868) ;  /* 0x0000000000ec8947 */ /* 0x000fec0003800000 */
[----:B------:R-:W0:Y:S01]  /*0d90*/  LDC.64 R6, c[0x0][0x440] ;  /* 0x00011000ff067b82 */ /* 0x000e220000000a00 */
[----:B------:R-:W-:-:S05]  /*0da0*/  IMAD R11, R0, R56, R3 ;  /* 0x00000038000b7224 */ /* 0x000fca00078e0203 */
[CC--:B------:R-:W-:Y:S02]  /*0db0*/  LEA R23, R56.reuse, R11.reuse, 0x5 ;  /* 0x0000000b38177211 */ /* 0x0c0fe400078e28ff */
[----:B------:R-:W1:Y:S01]  /*0dc0*/  LDC.64 R4, c[0x0][0x448] ;  /* 0x00011200ff047b82 */ /* 0x000e620000000a00 */
[CC--:B------:R-:W-:Y:S02]  /*0dd0*/  LEA R27, R56.reuse, R11.reuse, 0x6 ;  /* 0x0000000b381b7211 */ /* 0x0c0fe400078e30ff */
[C---:B------:R-:W-:Y:S02]  /*0de0*/  LEA R35, R56.reuse, R11, 0x7 ;  /* 0x0000000b38237211 */ /* 0x040fe400078e38ff */
[----:B------:R-:W-:Y:S01]  /*0df0*/  LEA R33, R56, R27, 0x5 ;  /* 0x0000001b38217211 */ /* 0x000fe200078e28ff */
[----:B0-----:R-:W-:-:S04]  /*0e00*/  IMAD.WIDE.U32 R12, R11, 0x4, R6 ;  /* 0x000000040b0c7825 */ /* 0x001fc800078e0006 */
[----:B------:R-:W-:-:S04]  /*0e10*/  IMAD.WIDE.U32 R20, R23, 0x4, R6 ;  /* 0x0000000417147825 */ /* 0x000fc800078e0006 */
[--C-:B-1----:R-:W-:Y:S01]  /*0e20*/  IMAD.WIDE.U32 R14, R11, 0x4, R4.reuse ;  /* 0x000000040b0e7825 */ /* 0x102fe200078e0004 */
[----:B------:R0:W2:Y:S03]  /*0e30*/  LDG.E R10, desc[UR6][R20.64] ;  /* 0x00000006140a7981 */ /* 0x0000a6000c1e1900 */
[----:B------:R-:W-:Y:S01]  /*0e40*/  IMAD.WIDE.U32 R22, R23, 0x4, R4 ;  /* 0x0000000417167825 */ /* 0x000fe200078e0004 */
[----:B------:R1:W3:Y:S03]  /*0e50*/  LDG.E R11, desc[UR6][R12.64] ;  /* 0x000000060c0b7981 */ /* 0x0002e6000c1e1900 */
[C---:B------:R-:W-:Y:S01]  /*0e60*/  IMAD.WIDE.U32 R24, R27.reuse, 0x4, R6 ;  /* 0x000000041b187825 */ /* 0x040fe200078e0006 */
[----:B------:R4:W5:Y:S03]  /*0e70*/  LDG.E R19, desc[UR6][R14.64] ;  /* 0x000000060e137981 */ /* 0x000966000c1e1900 */
[----:B------:R-:W-:Y:S01]  /*0e80*/  IMAD.WIDE.U32 R26, R27, 0x4, R4 ;  /* 0x000000041b1a7825 */ /* 0x000fe200078e0004 */
[----:B------:R-:W2:Y:S03]  /*0e90*/  LDG.E R18, desc[UR6][R22.64] ;  /* 0x0000000616127981 */ /* 0x000ea6000c1e1900 */
[C---:B------:R-:W-:Y:S01]  /*0ea0*/  IMAD.WIDE.U32 R28, R33.reuse, 0x4, R6 ;  /* 0x00000004211c7825 */ /* 0x040fe200078e0006 */
[----:B------:R4:W2:Y:S03]  /*0eb0*/  LDG.E R17, desc[UR6][R24.64] ;  /* 0x0000000618117981 */ /* 0x0008a6000c1e1900 */
[----:B0-----:R-:W-:Y:S01]  /*0ec0*/  IMAD.WIDE.U32 R20, R33, 0x4, R4 ;  /* 0x0000000421147825 */ /* 0x001fe200078e0004 */
[----:B------:R-:W2:Y:S01]  /*0ed0*/  LDG.E R27, desc[UR6][R26.64] ;  /* 0x000000061a1b7981 */ /* 0x000ea2000c1e1900 */
[----:B-1----:R-:W-:-:S02]  /*0ee0*/  LEA R13, R56, R35, 0x5 ;  /* 0x00000023380d7211 */ /* 0x002fc400078e28ff */
[C---:B------:R-:W-:Y:S01]  /*0ef0*/  IMAD.WIDE.U32 R32, R35.reuse, 0x4, R4 ;  /* 0x0000000423207825 */ /* 0x040fe200078e0004 */
[----:B------:R-:W2:Y:S01]  /*0f00*/  LDG.E R29, desc[UR6][R28.64] ;  /* 0x000000061c1d7981 */ /* 0x000ea2000c1e1900 */
[C---:B----4-:R-:W-:Y:S02]  /*0f10*/  LEA R15, R56.reuse, R35, 0x6 ;  /* 0x00000023380f7211 */ /* 0x050fe400078e30ff */
[--C-:B------:R-:W-:Y:S01]  /*0f20*/  IMAD.WIDE.U32 R30, R35, 0x4, R6.reuse ;  /* 0x00000004231e7825 */ /* 0x100fe200078e0006 */
[----:B------:R-:W4:Y:S03]  /*0f30*/  LDG.E R21, desc[UR6][R20.64] ;  /* 0x0000000614157981 */ /* 0x000f26000c1e1900 */
[C---:B------:R-:W-:Y:S01]  /*0f40*/  IMAD.WIDE.U32 R24, R13.reuse, 0x4, R6 ;  /* 0x000000040d187825 */ /* 0x040fe200078e0006 */
[----:B------:R0:W4:Y:S03]  /*0f50*/  LDG.E R16, desc[UR6][R30.64] ;  /* 0x000000061e107981 */ /* 0x000126000c1e1900 */
[----:B------:R-:W-:Y:S01]  /*0f60*/  IMAD.WIDE.U32 R22, R13, 0x4, R4 ;  /* 0x000000040d167825 */ /* 0x000fe200078e0004 */
[----:B------:R-:W4:Y:S03]  /*0f70*/  LDG.E R33, desc[UR6][R32.64] ;  /* 0x0000000620217981 */ /* 0x000f26000c1e1900 */
[----:B------:R-:W-:Y:S01]  /*0f80*/  IMAD.WIDE.U32 R12, R15, 0x4, R6 ;  /* 0x000000040f0c7825 */ /* 0x000fe200078e0006 */
[----:B------:R-:W4:Y:S01]  /*0f90*/  LDG.E R25, desc[UR6][R24.64] ;  /* 0x0000000618197981 */ /* 0x000f22000c1e1900 */
[----:B0-----:R-:W-:-:S02]  /*0fa0*/  LEA R31, R56, R15, 0x5 ;  /* 0x0000000f381f7211 */ /* 0x001fc400078e28ff */
[----:B------:R-:W-:Y:S01]  /*0fb0*/  IMAD.WIDE.U32 R14, R15, 0x4, R4 ;  /* 0x000000040f0e7825 */ /* 0x000fe200078e0004 */
[----:B------:R-:W4:Y:S03]  /*0fc0*/  LDG.E R23, desc[UR6][R22.64] ;  /* 0x0000000616177981 */ /* 0x000f26000c1e1900 */
[C---:B------:R-:W-:Y:S01]  /*0fd0*/  IMAD.WIDE.U32 R6, R31.reuse, 0x4, R6 ;  /* 0x000000041f067825 */ /* 0x040fe200078e0006 */
[----:B------:R-:W4:Y:S03]  /*0fe0*/  LDG.E R13, desc[UR6][R12.64] ;  /* 0x000000060c0d7981 */ /* 0x000f26000c1e1900 */
[----:B------:R-:W-:Y:S01]  /*0ff0*/  IMAD.WIDE.U32 R4, R31, 0x4, R4 ;  /* 0x000000041f047825 */ /* 0x000fe200078e0004 */
[----:B------:R-:W4:Y:S04]  /*1000*/  LDG.E R15, desc[UR6][R14.64] ;  /* 0x000000060e0f7981 */ /* 0x000f28000c1e1900 */
[----:B------:R-:W4:Y:S04]  /*1010*/  LDG.E R6, desc[UR6][R6.64] ;  /* 0x0000000606067981 */ /* 0x000f28000c1e1900 */
[----:B------:R-:W4:Y:S01]  /*1020*/  LDG.E R4, desc[UR6][R4.64] ;  /* 0x0000000604047981 */ /* 0x000f22000c1e1900 */
[----:B------:R-:W-:Y:S01]  /*1030*/  IADD3 R0, PT, PT, R0, 0x100, RZ ;  /* 0x0000010000007810 */ /* 0x000fe20007ffe0ff */
[----:B---3--:R-:W-:Y:S01]  /*1040*/  FADD.FTZ R11, R2, R11 ;  /* 0x0000000b020b7221 */ /* 0x008fe20000010000 */
[----:B-----5:R-:W-:-:S03]  /*1050*/  FADD.FTZ R19, R36, R19 ;  /* 0x0000001324137221 */ /* 0x020fc60000010000 */
[----:B--2---:R-:W-:Y:S01]  /*1060*/  FADD.FTZ R10, R11, R10 ;  /* 0x0000000a0b0a7221 */ /* 0x004fe20000010000 */
[----:B------:R-:W-:-:S03]  /*1070*/  FADD.FTZ R18, R19, R18 ;  /* 0x0000001213127221 */ /* 0x000fc60000010000 */
[----:B------:R-:W-:Y:S01]  /*1080*/  FADD.FTZ R10, R10, R17 ;  /* 0x000000110a0a7221 */ /* 0x000fe20000010000 */
[----:B------:R-:W-:-:S03]  /*1090*/  FADD.FTZ R18, R18, R27 ;  /* 0x0000001b12127221 */ /* 0x000fc60000010000 */
[----:B------:R-:W-:Y:S01]  /*10a0*/  FADD.FTZ R29, R10, R29 ;  /* 0x0000001d0a1d7221 */ /* 0x000fe20000010000 */
[----:B----4-:R-:W-:-:S03]  /*10b0*/  FADD.FTZ R18, R18, R21 ;  /* 0x0000001512127221 */ /* 0x010fc60000010000 */
[----:B------:R-:W-:Y:S01]  /*10c0*/  FADD.FTZ R16, R29, R16 ;  /* 0x000000101d107221 */ /* 0x000fe20000010000 */
[----:B------:R-:W-:-:S03]  /*10d0*/  FADD.FTZ R18, R18, R33 ;  /* 0x0000002112127221 */ /* 0x000fc60000010000 */
[----:B------:R-:W-:Y:S01]  /*10e0*/  FADD.FTZ R16, R16, R25 ;  /* 0x0000001910107221 */ /* 0x000fe20000010000 */
[----:B------:R-:W-:-:S03]  /*10f0*/  FADD.FTZ R18, R18, R23 ;  /* 0x0000001712127221 */ /* 0x000fc60000010000 */
[----:B------:R-:W-:Y:S01]  /*1100*/  FADD.FTZ R13, R16, R13 ;  /* 0x0000000d100d7221 */ /* 0x000fe20000010000 */
[----:B------:R-:W-:-:S03]  /*1110*/  FADD.FTZ R15, R18, R15 ;  /* 0x0000000f120f7221 */ /* 0x000fc60000010000 */
[----:B------:R-:W-:Y:S01]  /*1120*/  FADD.FTZ R2, R13, R6 ;  /* 0x000000060d027221 */ /* 0x000fe20000010000 */
[----:B------:R-:W-:-:S07]  /*1130*/  FADD.FTZ R36, R15, R4 ;  /* 0x000000040f247221 */ /* 0x000fce0000010000 */
.L_x_868:
[----:B------:R-:W-:Y:S05]  /*1140*/  BSYNC.RECONVERGENT B1 ;  /* 0x0000000000017941 */ /* 0x000fea0003800200 */
.L_x_867:
[----:B------:R-:W-:Y:S05]  /*1150*/  @!P1 BRA `(.L_x_863) ;  /* 0x0000000000d89947 */ /* 0x000fea0003800000 */
[----:B------:R-:W-:Y:S01]  /*1160*/  ISETP.GE.U32.AND P0, PT, R34, 0x4, PT ;  /* 0x000000042200780c */ /* 0x000fe20003f06070 */
[----:B------:R-:W-:Y:S01]  /*1170*/  BSSY.RECONVERGENT B1, `(.L_x_869) ;  /* 0x0000023000017945 */ /* 0x000fe20003800200 */
[----:B------:R-:W-:-:S04]  /*1180*/  LOP3.LUT R9, R9, 0x3, RZ, 0xc0, !PT ;  /* 0x0000000309097812 */ /* 0x000fc800078ec0ff */
[----:B------:R-:W-:-:S07]  /*1190*/  ISETP.NE.AND P1, PT, R9, RZ, PT ;  /* 0x000000ff0900720c */ /* 0x000fce0003f25270 */
[----:B------:R-:W-:Y:S06]  /*11a0*/  @!P0 BRA `(.L_x_870) ;  /* 0x00000000007c8947 */ /* 0x000fec0003800000 */
[----:B------:R-:W0:Y:S01]  /*11b0*/  LDC.64 R4, c[0x0][0x440] ;  /* 0x00011000ff047b82 */ /* 0x000e220000000a00 */
[----:B------:R-:W-:-:S05]  /*11c0*/  IMAD R3, R0, R56, R3 ;  /* 0x0000003800037224 */ /* 0x000fca00078e0203 */
[----:B------:R-:W-:Y:S02]  /*11d0*/  LEA R17, R56, R3, 0x5 ;  /* 0x0000000338117211 */ /* 0x000fe400078e28ff */
[----:B------:R-:W1:Y:S01]  /*11e0*/  LDC.64 R10, c[0x0][0x448] ;  /* 0x00011200ff0a7b82 */ /* 0x000e620000000a00 */
[----:B0-----:R-:W-:-:S04]  /*11f0*/  IMAD.WIDE.U32 R6, R3, 0x4, R4 ;  /* 0x0000000403067825 */ /* 0x001fc800078e0004 */
[----:B------:R-:W-:Y:S02]  /*1200*/  IMAD.WIDE.U32 R14, R17, 0x4, R4 ;  /* 0x00000004110e7825 */ /* 0x000fe400078e0004 */
[----:B------:R-:W2:Y:S02]  /*1210*/  LDG.E R7, desc[UR6][R6.64] ;  /* 0x0000000606077981 */ /* 0x000ea4000c1e1900 */
[--C-:B-1----:R-:W-:Y:S01]  /*1220*/  IMAD.WIDE.U32 R12, R3, 0x4, R10.reuse ;  /* 0x00000004030c7825 */ /* 0x102fe200078e000a */
[C---:B------:R-:W-:Y:S01]  /*1230*/  LEA R3, R56.reuse, R3, 0x6 ;  /* 0x0000000338037211 */ /* 0x040fe200078e30ff */
[----:B------:R-:W3:Y:S02]  /*1240*/  LDG.E R14, desc[UR6][R14.64] ;  /* 0x000000060e0e7981 */ /* 0x000ee4000c1e1900 */
[----:B------:R-:W-:Y:S01]  /*1250*/  IMAD.WIDE.U32 R16, R17, 0x4, R10 ;  /* 0x0000000411107825 */ /* 0x000fe200078e000a */
[----:B------:R-:W-:Y:S01]  /*1260*/  LEA R23, R56, R3, 0x5 ;  /* 0x0000000338177211 */ /* 0x000fe200078e28ff */
[----:B------:R-:W4:Y:S02]  /*1270*/  LDG.E R13, desc[UR6][R12.64] ;  /* 0x000000060c0d7981 */ /* 0x000f24000c1e1900 */
[----:B------:R-:W-:-:S02]  /*1280*/  IMAD.WIDE.U32 R18, R3, 0x4, R4 ;  /* 0x0000000403127825 */ /* 0x000fc400078e0004 */
[----:B------:R-:W5:Y:S02]  /*1290*/  LDG.E R16, desc[UR6][R16.64] ;  /* 0x0000000610107981 */ /* 0x000f64000c1e1900 */
[----:B------:R-:W-:Y:S02]  /*12a0*/  IMAD.WIDE.U32 R20, R3, 0x4, R10 ;  /* 0x0000000403147825 */ /* 0x000fe400078e000a */
[----:B------:R-:W5:Y:S02]  /*12b0*/  LDG.E R18, desc[UR6][R18.64] ;  /* 0x0000000612127981 */ /* 0x000f64000c1e1900 */
[C---:B------:R-:W-:Y:S02]  /*12c0*/  IMAD.WIDE.U32 R4, R23.reuse, 0x4, R4 ;  /* 0x0000000417047825 */ /* 0x040fe400078e0004 */
[----:B------:R-:W5:Y:S02]  /*12d0*/  LDG.E R20, desc[UR6][R20.64] ;  /* 0x0000000614147981 */ /* 0x000f64000c1e1900 */
[----:B------:R-:W-:-:S02]  /*12e0*/  IMAD.WIDE.U32 R10, R23, 0x4, R10 ;  /* 0x00000004170a7825 */ /* 0x000fc400078e000a */
[----:B------:R-:W5:Y:S04]  /*12f0*/  LDG.E R4, desc[UR6][R4.64] ;  /* 0x0000000604047981 */ /* 0x000f68000c1e1900 */
[----:B------:R-:W5:Y:S01]  /*1300*/  LDG.E R10, desc[UR6][R10.64] ;  /* 0x000000060a0a7981 */ /* 0x000f62000c1e1900 */
[----:B------:R-:W-:Y:S01]  /*1310*/  IADD3 R0, PT, PT, R0, 0x80, RZ ;  /* 0x0000008000007810 */ /* 0x000fe20007ffe0ff */
[----:B--2---:R-:W-:-:S04]  /*1320*/  FADD.FTZ R7, R2, R7 ;  /* 0x0000000702077221 */ /* 0x004fc80000010000 */
[----:B---3--:R-:W-:Y:S01]  /*1330*/  FADD.FTZ R7, R7, R14 ;  /* 0x0000000e07077221 */ /* 0x008fe20000010000 */
[----:B----4-:R-:W-:-:S04]  /*1340*/  FADD.FTZ R13, R36, R13 ;  /* 0x0000000d240d7221 */ /* 0x010fc80000010000 */
[----:B-----5:R-:W-:Y:S01]  /*1350*/  FADD.FTZ R13, R13, R16 ;  /* 0x000000100d0d7221 */ /* 0x020fe20000010000 */
[----:B------:R-:W-:-:S03]  /*1360*/  FADD.FTZ R7, R7, R18 ;  /* 0x0000001207077221 */ /* 0x000fc60000010000 */
[----:B------:R-:W-:Y:S01]  /*1370*/  FADD.FTZ R13, R13, R20 ;  /* 0x000000140d0d7221 */ /* 0x000fe20000010000 */
[----:B------:R-:W-:-:S03]  /*1380*/  FADD.FTZ R2, R7, R4 ;  /* 0x0000000407027221 */ /* 0x000fc60000010000 */
[----:B------:R-:W-:-:S07]  /*1390*/  FADD.FTZ R36, R13, R10 ;  /* 0x0000000a0d247221 */ /* 0x000fce0000010000 */
.L_x_870:
[----:B------:R-:W-:Y:S05]  /*13a0*/  BSYNC.RECONVERGENT B1 ;  /* 0x0000000000017941 */ /* 0x000fea0003800200 */
.L_x_869:
[----:B------:R-:W-:Y:S05]  /*13b0*/  @!P1 BRA `(.L_x_863) ;  /* 0x0000000000409947 */ /* 0x000fea0003800000 */
[----:B------:R-:W0:Y:S01]  /*13c0*/  LDC.64 R10, c[0x0][0x440] ;  /* 0x00011000ff0a7b82 */ /* 0x000e220000000a00 */
[----:B------:R-:W-:Y:S01]  /*13d0*/  IMAD R59, R0, R56, R59 ;  /* 0x00000038003b7224 */ /* 0x000fe200078e023b */
[----:B------:R-:W-:Y:S02]  /*13e0*/  LOP3.LUT R8, R8, 0x1f, RZ, 0xc0, !PT ;  /* 0x0000001f08087812 */ /* 0x000fe400078ec0ff */
[----:B------:R-:W-:Y:S02]  /*13f0*/  IADD3 R9, PT, PT, -R9, RZ, RZ ;  /* 0x000000ff09097210 */ /* 0x000fe40007ffe1ff */
[----:B------:R-:W-:Y:S02]  /*1400*/  IADD3 R59, PT, PT, R8, R59, RZ ;  /* 0x0000003b083b7210 */ /* 0x000fe40007ffe0ff */
[----:B------:R-:W1:Y:S05]  /*1410*/  LDC.64 R12, c[0x0][0x448] ;  /* 0x00011200ff0c7b82 */ /* 0x000e6a0000000a00 */
.L_x_871:
[----:B0-----:R-:W-:-:S04]  /*1420*/  IMAD.WIDE.U32 R4, R59, 0x4, R10 ;  /* 0x000000043b047825 */ /* 0x001fc800078e000a */
[----:B-1----:R-:W-:Y:S02]  /*1430*/  IMAD.WIDE.U32 R6, R59, 0x4, R12 ;  /* 0x000000043b067825 */ /* 0x002fe400078e000c */
[----:B------:R-:W2:Y:S04]  /*1440*/  LDG.E R5, desc[UR6][R4.64] ;  /* 0x0000000604057981 */ /* 0x000ea8000c1e1900 */
[----:B------:R-:W3:Y:S01]  /*1450*/  LDG.E R7, desc[UR6][R6.64] ;  /* 0x0000000606077981 */ /* 0x000ee2000c1e1900 */
[----:B------:R-:W-:Y:S02]  /*1460*/  IADD3 R9, PT, PT, R9, 0x1, RZ ;  /* 0x0000000109097810 */ /* 0x000fe40007ffe0ff */
[----:B------:R-:W-:Y:S02]  /*1470*/  LEA R59, R56, R59, 0x5 ;  /* 0x0000003b383b7211 */ /* 0x000fe400078e28ff */
[----:B------:R-:W-:Y:S01]  /*1480*/  ISETP.NE.AND P0, PT, R9, RZ, PT ;  /* 0x000000ff0900720c */ /* 0x000fe20003f05270 */
[----:B--2---:R-:W-:Y:S01]  /*1490*/  FADD.FTZ R2, R5, R2 ;  /* 0x0000000205027221 */ /* 0x004fe20000010000 */
[----:B---3--:R-:W-:-:S11]  /*14a0*/  FADD.FTZ R36, R7, R36 ;  /* 0x0000002407247221 */ /* 0x008fd60000010000 */
[----:B------:R-:W-:Y:S05]  /*14b0*/  @P0 BRA `(.L_x_871) ;  /* 0xfffffffc00d80947 */ /* 0x000fea000383ffff */
.L_x_863:
[----:B------:R-:W-:Y:S05]  /*14c0*/  BSYNC.RECONVERGENT B0 ;  /* 0x0000000000007941 */ /* 0x000fea0003800200 */
.L_x_862:
[----:B------:R-:W0:Y:S01]  /*14d0*/  S2R R3, SR_TID.X ;  /* 0x0000000000037919 */ /* 0x000e220000002100 */
[----:B------:R-:W1:Y:S01]  /*14e0*/  S2UR UR5, SR_CgaCtaId ;  /* 0x00000000000579c3 */ /* 0x000e620000008800 */
[----:B------:R-:W-:Y:S02]  /*14f0*/  UMOV UR4, 0x400 ;  /* 0x0000040000047882 */ /* 0x000fe40000000000 */
[----:B-1----:R-:W-:Y:S01]  /*1500*/  ULEA UR4, UR5, UR4, 0x18 ;  /* 0x0000000405047291 */ /* 0x002fe2000f8ec0ff */
[--C-:B0-----:R-:W-:Y:S02]  /*1510*/  LOP3.LUT R0, R58, 0x1f, R3.reuse, 0x78, !PT ;  /* 0x0000001f3a007812 */ /* 0x101fe400078e7803 */
[----:B------:R-:W-:Y:S02]  /*1520*/  LOP3.LUT R11, R3, 0x1f, RZ, 0xc0, !PT ;  /* 0x0000001f030b7812 */ /* 0x000fe400078ec0ff */
[C---:B------:R-:W-:Y:S02]  /*1530*/  LOP3.LUT R3, R0.reuse, 0x3e0, R3, 0xf8, !PT ;  /* 0x000003e000037812 */ /* 0x040fe400078ef803 */
[----:B------:R-:W-:-:S02]  /*1540*/  SHF.L.U32 R0, R0, 0x2, RZ ;  /* 0x0000000200007819 */ /* 0x000fc400000006ff */
[----:B------:R-:W-:Y:S02]  /*1550*/  LEA R3, R3, UR4, 0x2 ;  /* 0x0000000403037c11 */ /* 0x000fe4000f8e10ff */
[C---:B------:R-:W-:Y:S02]  /*1560*/  SHF.L.U32 R5, R11.reuse, 0x7, RZ ;  /* 0x000000070b057819 */ /* 0x040fe400000006ff */
[----:B------:R-:W-:Y:S01]  /*1570*/  ISETP.NE.AND P0, PT, R11, RZ, PT ;  /* 0x000000ff0b00720c */ /* 0x000fe20003f05270 */
[----:B------:R-:W-:Y:S01]  /*1580*/  STS [R3], R36 ;  /* 0x0000002403007388 */ /* 0x000fe20000000800 */
[----:B------:R-:W-:-:S03]  /*1590*/  LOP3.LUT R0, R5, R0, RZ, 0xfc, !PT ;  /* 0x0000000005007212 */ /* 0x000fc600078efcff */
[----:B------:R-:W-:Y:S01]  /*15a0*/  STS [R3+0x1000], R2 ;  /* 0x0010000203007388 */ /* 0x000fe20000000800 */
[----:B------:R-:W-:Y:S06]  /*15b0*/  BAR.SYNC.DEFER_BLOCKING 0x0 ;  /* 0x0000000000007b1d */ /* 0x000fec0000010000 */
[----:B------:R-:W0:Y:S04]  /*15c0*/  LDS R4, [R0+UR4] ;  /* 0x0000000400047984 */ /* 0x000e280008000800 */
[----:B------:R-:W1:Y:S04]  /*15d0*/  LDS R5, [R0+UR4+0x1000] ;  /* 0x0010000400057984 */ /* 0x000e680008000800 */
[----:B0-----:R-:W0:Y:S04]  /*15e0*/  SHFL.BFLY PT, R7, R4, 0x1, 0x1f ;  /* 0x0c201f0004077f89 */ /* 0x001e2800000e0000 */
[----:B-1----:R-:W1:Y:S01]  /*15f0*/  SHFL.BFLY PT, R6, R5, 0x1, 0x1f ;  /* 0x0c201f0005067f89 */ /* 0x002e6200000e0000 */
        /* <DEDUP_REMOVED lines=9> */
[----:B------:R-:W-:Y:S01]  /*1690*/  SHF.L.U32 R9, R57, 0x1, RZ ;  /* 0x0000000139097819 */ /* 0x000fe200000006ff */
[----:B-1----:R-:W-:-:S03]  /*16a0*/  FADD.FTZ R2, R7, R2 ;  /* 0x0000000207027221 */ /* 0x002fc60000010000 */
[----:B------:R-:W0:Y:S01]  /*16b0*/  SHFL.BFLY PT, R5, R10, 0x8, 0x1f ;  /* 0x0d001f000a057f89 */ /* 0x000e2200000e0000 */
[----:B------:R-:W-:Y:S02]  /*16c0*/  @!P0 LEA R7, R58, UR4, 0x2 ;  /* 0x000000043a078c11 */ /* 0x000fe4000f8e10ff */
[----:B------:R-:W-:Y:S01]  /*16d0*/  ISETP.GE.U32.AND P1, PT, R9, R56, PT ;  /* 0x000000380900720c */ /* 0x000fe20003f26070 */
[----:B------:R-:W1:Y:S01]  /*16e0*/  SHFL.BFLY PT, R3, R2, 0x8, 0x1f ;  /* 0x0d001f0002037f89 */ /* 0x000e6200000e0000 */
[----:B0-----:R-:W-:Y:S01]  /*16f0*/  FADD.FTZ R5, R10, R5 ;  /* 0x000000050a057221 */ /* 0x001fe20000010000 */
[----:B-1----:R-:W-:-:S04]  /*1700*/  FADD.FTZ R3, R2, R3 ;  /* 0x0000000302037221 */ /* 0x002fc80000010000 */
[----:B------:R-:W0:Y:S04]  /*1710*/  SHFL.BFLY PT, R4, R5, 0x10, 0x1f ;  /* 0x0e001f0005047f89 */ /* 0x000e2800000e0000 */
[----:B------:R-:W1:Y:S01]  /*1720*/  SHFL.BFLY PT, R0, R3, 0x10, 0x1f ;  /* 0x0e001f0003007f89 */ /* 0x000e6200000e0000 */
[----:B0-----:R-:W-:Y:S01]  /*1730*/  FADD.FTZ R4, R5, R4 ;  /* 0x0000000405047221 */ /* 0x001fe20000010000 */
[----:B-1----:R-:W-:-:S04]  /*1740*/  FADD.FTZ R0, R3, R0 ;  /* 0x0000000003007221 */ /* 0x002fc80000010000 */
[----:B------:R0:W-:Y:S04]  /*1750*/  @!P0 STS [R7+0x2000], R4 ;  /* 0x0020000407008388 */ /* 0x0001e80000000800 */
[----:B------:R0:W-:Y:S01]  /*1760*/  @!P0 STS [R7+0x2080], R0 ;  /* 0x0020800007008388 */ /* 0x0001e20000000800 */
[----:B------:R-:W-:Y:S06]  /*1770*/  BAR.SYNC.DEFER_BLOCKING 0x0 ;  /* 0x0000000000007b1d */ /* 0x000fec0000010000 */
[----:B------:R-:W-:Y:S05]  /*1780*/  @P1 EXIT ;  /* 0x000000000000194d */ /* 0x000fea0003800000 */
[----:B------:R-:W-:-:S04]  /*1790*/  ISETP.GT.U32.AND P0, PT, R11, 0xf, PT ;  /* 0x0000000f0b00780c */ /* 0x000fc80003f04070 */
[----:B------:R-:W-:-:S13]  /*17a0*/  ISETP.NE.OR P0, PT, R58, 0x1f, P0 ;  /* 0x0000001f3a00780c */ /* 0x000fda0000705670 */
[----:B------:R-:W-:Y:S05]  /*17b0*/  @P0 EXIT ;  /* 0x000000000000094d */ /* 0x000fea0003800000 */
[----:B0-----:R-:W-:Y:S01]  /*17c0*/  LEA R0, R11, UR4, 0x3 ;  /* 0x000000040b007c11 */ /* 0x001fe2000f8e18ff */
[----:B------:R-:W0:Y:S04]  /*17d0*/  LDC.64 R2, c[0x0][0x488] ;  /* 0x00012200ff027b82 */ /* 0x000e280000000a00 */
[----:B------:R-:W1:Y:S04]  /*17e0*/  LDS.64 R6, [R0+0x2000] ;  /* 0x0020000000067984 */ /* 0x000e680000000a00 */
[----:B------:R-:W2:Y:S01]  /*17f0*/  LDS.64 R8, [R0+0x2080] ;  /* 0x0020800000087984 */ /* 0x000ea20000000a00 */
[----:B------:R-:W3:Y:S01]  /*1800*/  LDC.64 R4, c[0x0][0x480] ;  /* 0x00012000ff047b82 */ /* 0x000ee20000000a00 */
[----:B0-----:R-:W-:-:S04]  /*1810*/  IMAD.WIDE.U32 R2, R57, 0x4, R2 ;  /* 0x0000000439027825 */ /* 0x001fc800078e0002 */
[----:B---3--:R-:W-:Y:S01]  /*1820*/  IMAD.WIDE.U32 R4, R57, 0x4, R4 ;  /* 0x0000000439047825 */ /* 0x008fe200078e0004 */
[----:B-1----:R-:W-:Y:S02]  /*1830*/  F2FP.BF16.F32.PACK_AB R7, R7, R6 ;  /* 0x000000060707723e */ /* 0x002fe400000010ff */
[----:B--2---:R-:W-:-:S03]  /*1840*/  F2FP.BF16.F32.PACK_AB R9, R9, R8 ;  /* 0x000000080909723e */ /* 0x004fc600000010ff */
[----:B------:R-:W-:Y:S04]  /*1850*/  STG.E desc[UR6][R2.64], R7 ;  /* 0x0000000702007986 */ /* 0x000fe8000c101906 */
[----:B------:R-:W-:Y:S01]  /*1860*/  STG.E desc[UR6][R4.64], R9 ;  /* 0x0000000904007986 */ /* 0x000fe2000c101906 */
[----:B------:R-:W-:Y:S05]  /*1870*/  EXIT ;  /* 0x000000000000794d */ /* 0x000fea0003800000 */
.L_x_872:
        /* <DEDUP_REMOVED lines=16> */
.L_x_25362:


//--------------------- .text._ZN10layer_norm13ln_bwd_kernelINS_13Kernel_traitsI13__nv_bfloat16S2_S2_S2_fjLj1280ELj1ELj4ELj1ELj16ENS_18Kernel_traits_baseILj1280ES2_S2_S2_S2_fjLj128EEEEELb1ELb0ELb1ELb0EEEvNS_9BwdParamsE --------------------------
	.section	.text._ZN10layer_norm13ln_bwd_kernelINS_13Kernel_traitsI13__nv_bfloat16S2_S2_S2_fjLj1280ELj1ELj4ELj1ELj16ENS_18Kernel_traits_baseILj1280ES2_S2_S2_S2_fjLj128EEEEELb1ELb0ELb1ELb0EEEvNS_9BwdParamsE,"ax",@progbits
	.align	128
        .global         _ZN10layer_norm13ln_bwd_kernelINS_13Kernel_traitsI13__nv_bfloat16S2_S2_S2_fjLj1280ELj1ELj4ELj1ELj16ENS_18Kernel_traits_baseILj1280ES2_S2_S2_S2_fjLj128EEEEELb1ELb0ELb1ELb0EEEvNS_9BwdParamsE
        .type           _ZN10layer_norm13ln_bwd_kernelINS_13Kernel_traitsI13__nv_bfloat16S2_S2_S2_fjLj1280ELj1ELj4ELj1ELj16ENS_18Kernel_traits_baseILj1280ES2_S2_S2_S2_fjLj128EEEEELb1ELb0ELb1ELb0EEEvNS_9BwdParamsE,@function
        .size           _ZN10layer_norm13ln_bwd_kernelINS_13Kernel_traitsI13__nv_bfloat16S2_S2_S2_fjLj1280ELj1ELj4ELj1ELj16ENS_18Kernel_traits_baseILj1280ES2_S2_S2_S2_fjLj128EEEEELb1ELb0ELb1ELb0EEEvNS_9BwdParamsE,(.L_x_25363 - _ZN10layer_norm13ln_bwd_kernelINS_13Kernel_traitsI13__nv_bfloat16S2_S2_S2_fjLj1280ELj1ELj4ELj1ELj16ENS_18Kernel_traits_baseILj1280ES2_S2_S2_S2_fjLj128EEEEELb1ELb0ELb1ELb0EEEvNS_9BwdParamsE)
        .other          _ZN10layer_norm13ln_bwd_kernelINS_13Kernel_traitsI13__nv_bfloat16S2_S2_S2_fjLj1280ELj1ELj4ELj1ELj16ENS_18Kernel_traits_baseILj1280ES2_S2_S2_S2_fjLj128EEEEELb1ELb0ELb1ELb0EEEvNS_9BwdParamsE,@"STO_CUDA_ENTRY STV_DEFAULT"
_ZN10layer_norm13ln_bwd_kernelINS_13Kernel_traitsI13__nv_bfloat16S2_S2_S2_fjLj1280ELj1ELj4ELj1ELj16ENS_18Kernel_traits_baseILj1280ES2_S2_S2_S2_fjLj128EEEEELb1ELb0ELb1ELb0EEEvNS_9BwdParamsE:
.text._ZN10layer_norm13ln_bwd_kernelINS_13Kernel_traitsI13__nv_bfloat16S2_S2_S2_fjLj1280ELj1ELj4ELj1ELj16ENS_18Kernel_traits_baseILj1280ES2_S2_S2_S2_fjLj128EEEEELb1ELb0ELb1ELb0EEEvNS_9BwdParamsE:
        /* <DEDUP_REMOVED lines=13> */
[----:B0-----:R-:W-:Y:S01]  /*00d0*/  LOP3.LUT R4, R0, 0x1f, RZ, 0xc0, !PT ;  /* 0x0000001f00047812 */ /* 0x001fe200078ec0ff */
[----:B------:R-:W0:Y:S03]  /*00e0*/  LDCU.64 UR20, c[0x0][0x478] ;  /* 0x00008f00ff1477ac */ /* 0x000e260008000a00 */
[----:B------:R-:W-:-:S04]  /*00f0*/  LOP3.LUT R6, R4, 0x1f, RZ, 0x3c, !PT ;  /* 0x0000001f04067812 */ /* 0x000fc800078e3cff */
[----:B------:R-:W-:Y:S01]  /*0100*/  LEA.HI.SX32 R5, R3, R6, 0x1d ;  /* 0x0000000603057211 */ /* 0x000fe200078feaff */
[----:B------:R-:W-:-:S03]  /*0110*/  IMAD.MOV.U32 R3, RZ, RZ, R4 ;  /* 0x000000ffff037224 */ /* 0x000fc600078e0004 */
        /* <DEDUP_REMOVED lines=10> */
[----:B------:R-:W-:-:S04]  /*01c0*/  @P0 LOP3.LUT R3, R3, 0x20, RZ, 0xfc, !PT ;  /* 0x0000002003030812 */ /* 0x000fc800078efcff */
[----:B------:R2:W5:Y:S02]  /*01d0*/  @P0 LDG.E.128 R36, desc[UR6][R6.64] ;  /* 0x0000000606240981 */ /* 0x000564000c1e1d00 */
[----:B------:R-:W0:Y:S01]  /*01e0*/  @P4 LDC.64 R16, c[0x0][0x3d0] ;  /* 0x0000f400ff104b82 */ /* 0x000e220000000a00 */
[C---:B---3--:R-:W-:Y:S01]  /*01f0*/  @P1 IMAD.WIDE.U32 R10, R3.reuse, 0x10, R8 ;  /* 0x00000010030a1825 */ /* 0x048fe200078e0008 */
[----:B------:R-:W-:-:S04]  /*0200*/  @P1 IADD3 R3, PT, PT, R3, 0x20, RZ ;  /* 0x0000002003031810 */ /* 0x000fc80007ffe0ff */
[----:B------:R3:W5:Y:S01]  /*0210*/  @P1 LDG.E.128 R40, desc[UR6][R10.64] ;  /* 0x000000060a281981 */ /* 0x000762000c1e1d00 */
[----:B----4-:R-:W-:-:S04]  /*0220*/  @P2 IMAD.WIDE.U32 R12, R3, 0x10, R12 ;  /* 0x00000010030c2825 */ /* 0x010fc800078e000c */
[----:B------:R-:W-:Y:S01]  /*0230*/  @P2 VIADD R3, R3, 0x20 ;  /* 0x0000002003032836 */ /* 0x000fe20000000000 */
[----:B------:R3:W5:Y:S03]  /*0240*/  @P2 LDG.E.128 R44, desc[UR6][R12.64] ;  /* 0x000000060c2c2981 */ /* 0x000766000c1e1d00 */
[C---:B-1----:R-:W-:Y:S01]  /*0250*/  @P3 IMAD.WIDE.U32 R14, R3.reuse, 0x10, R14 ;  /* 0x00000010030e3825 */ /* 0x042fe200078e000e */
[----:B------:R-:W-:-:S04]  /*0260*/  @P3 IADD3 R3, PT, PT, R3, 0x20, RZ ;  /* 0x0000002003033810 */ /* 0x000fc80007ffe0ff */
[----:B------:R3:W5:Y:S01]  /*0270*/  @P3 LDG.E.128 R48, desc[UR6][R14.64] ;  /* 0x000000060e303981 */ /* 0x000762000c1e1d00 */
[----:B0-----:R-:W-:-:S05]  /*0280*/  @P4 IMAD.WIDE.U32 R8, R3, 0x10, R16 ;  /* 0x0000001003084825 */ /* 0x001fca00078e0010 */
[----:B------:R3:W5:Y:S01]  /*0290*/  @P4 LDG.E.128 R52, desc[UR6][R8.64] ;  /* 0x0000000608344981 */ /* 0x000762000c1e1d00 */
[----:B------:R-:W0:Y:S01]  /*02a0*/  S2UR UR4, SR_CTAID.X ;  /* 0x00000000000479c3 */ /* 0x000e220000002500 */
[----:B--2---:R-:W-:Y:S01]  /*02b0*/  SHF.R.U32.HI R7, RZ, 0x5, R0 ;  /* 0x00000005ff077819 */ /* 0x004fe20000011600 */
        /* <DEDUP_REMOVED lines=44> */
[----:B---3--:R-:W-:Y:S06]  /*0580*/  @P0 BRA `(.L_x_874) ;  /* 0x000000b400240947 */ /* 0x008fec0003800000 */
        /* <DEDUP_REMOVED lines=39> */
[----:B------:R-:W-:-:S07]  /*0800*/  CS2R R138, SRZ ;  /* 0x00000000008a7805 */ /* 0x000fce000001ff00 */
.L_x_993:
[----:B0-----:R-:W0:Y:S08]  /*0810*/  LDC.64 R160, c[0x0][0x3f8] ;  /* 0x0000fe00ffa07b82 */ /* 0x001e300000000a00 */
[----:B------:R-:W1:Y:S08]  /*0820*/  LDC.64 R234, c[0x0][0x3c8] ;  /* 0x0000f200ffea7b82 */ /* 0x000e700000000a00 */
[----:B------:R-:W2:Y:S01]  /*0830*/  LDC.64 R162, c[0x0][0x3f0] ;  /* 0x0000fc00ffa27b82 */ /* 0x000ea20000000a00 */
[----:B0-----:R-:W-:-:S07]  /*0840*/  IMAD.WIDE R164, R7, 0x4, R160 ;  /* 0x0000000407a47825 */ /* 0x001fce00078e02a0 */
[----:B------:R-:W0:Y:S01]  /*0850*/  LDC.64 R160, c[0x0][0x3c0] ;  /* 0x0000f000ffa07b82 */ /* 0x000e220000000a00 */
[----:B------:R-:W3:Y:S01]  /*0860*/  LDG.E R237, desc[UR6][R164.64] ;  /* 0x00000006a4ed7981 */ /* 0x000ee2000c1e1900 */
[----:B-1----:R-:W-:-:S06]  /*0870*/  IMAD.WIDE R234, R7, 0x4, R234 ;  /* 0x0000000407ea7825 */ /* 0x002fcc00078e02ea */
[----:B-----5:R1:W5:Y:S01]  /*0880*/  LDG.E R234, desc[UR6][R234.64] ;  /* 0x00000006eaea7981 */ /* 0x020362000c1e1900 */
[----:B--2---:R-:W-:-:S05]  /*0890*/  IMAD.WIDE R162, R7, 0x4, R162 ;  /* 0x0000000407a27825 */ /* 0x004fca00078e02a2 */
[----:B------:R1:W5:Y:S01]  /*08a0*/  LDG.E R199, desc[UR6][R162.64] ;  /* 0x00000006a2c77981 */ /* 0x000362000c1e1900 */
[----:B------:R-:W-:Y:S01]  /*08b0*/  BSSY.RECONVERGENT B1, `(.L_x_875) ;  /* 0x00002a7000017945 */ /* 0x000fe20003800200 */
[----:B---3--:R-:W-:-:S04]  /*08c0*/  ISETP.GE.AND P0, PT, R237, 0x1, PT ;  /* 0x00000001ed00780c */ /* 0x008fc80003f06270 */
[----:B------:R-:W-:-:S09]  /*08d0*/  P2R R198, PR, RZ, 0x1 ;  /* 0x00000001ffc67803 */ /* 0x000fd20000000000 */
[----:B01----:R-:W-:Y:S05]  /*08e0*/  @!P0 BRA `(.L_x_876) ;  /* 0x0000002400288947 */ /* 0x003fea0003800000 */
[----:B------:R-:W-:-:S05]  /*08f0*/  IMAD.WIDE R160, R7, 0x4, R160 ;  /* 0x0000000407a07825 */ /* 0x000fca00078e02a0 */
[----:B------:R0:W2:Y:S01]  /*0900*/  LDG.E R235, desc[UR6][R160.64] ;  /* 0x00000006a0eb7981 */ /* 0x0000a2000c1e1900 */
[----:B-----5:R-:W-:Y:S01]  /*0910*/  ISETP.GE.AND P0, PT, R199, 0x1, PT ;  /* 0x00000001c700780c */ /* 0x020fe20003f06270 */
[----:B------:R-:W-:Y:S01]  /*0920*/  IMAD.U32 R2, RZ, RZ, UR14 ;  /* 0x0000000eff027e24 */ /* 0x000fe2000f8e00ff */
[----:B------:R-:W-:Y:S01]  /*0930*/  ISETP.GE.U32.AND P1, PT, R5, 0x20, PT ;  /* 0x000000200500780c */ /* 0x000fe20003f26070 */
[----:B------:R-:W1:Y:S01]  /*0940*/  S2R R0, SR_TID.X ;  /* 0x0000000000007919 */ /* 0x000e620000002100 */
[----:B------:R-:W-:Y:S01]  /*0950*/  ISETP.NE.AND P5, PT, RZ, UR8, PT ;  /* 0x00000008ff007c0c */ /* 0x000fe2000bfa5270 */
[----:B------:R-:W-:Y:S01]  /*0960*/  IMAD R162, R7, R2, RZ ;  /* 0x0000000207a27224 */ /* 0x000fe200078e02ff */
[----:B------:R-:W-:Y:S01]  /*0970*/  BSSY.RECONVERGENT B2, `(.L_x_877) ;  /* 0x0000084000027945 */ /* 0x000fe20003800200 */
[----:B------:R-:W-:Y:S01]  /*0980*/  HFMA2 R238, -RZ, RZ, 0, 0 ;  /* 0x00000000ffee7431 */ /* 0x000fe200000001ff */
[----:B------:R-:W-:Y:S02]  /*0990*/  ISETP.GE.U32.AND P2, PT, R5, 0x40, PT ;  /* 0x000000400500780c */ /* 0x000fe40003f46070 */
[----:B------:R-:W-:-:S02]  /*09a0*/  CS2R R240, SRZ ;  /* 0x0000000000f07805 */ /* 0x000fc4000001ff00 */
[----:B0-----:R-:W-:Y:S02]  /*09b0*/  SHF.R.S32.HI R161, RZ, 0x1f, R162 ;  /* 0x0000001fffa17819 */ /* 0x001fe400000114a2 */
[----:B------:R-:W-:Y:S02]  /*09c0*/  ISETP.GE.U32.AND P3, PT, R5, 0x60, PT ;  /* 0x000000600500780c */ /* 0x000fe40003f66070 */
[----:B------:R-:W-:Y:S02]  /*09d0*/  @P0 IADD3 R163, PT, PT, R199, -0x1, RZ ;  /* 0xffffffffc7a30810 */ /* 0x000fe40007ffe0ff */
[----:B------:R-:W-:Y:S02]  /*09e0*/  LEA.HI R161, R161, R162, RZ, 0x3 ;  /* 0x000000a2a1a17211 */ /* 0x000fe400078f18ff */
[----:B------:R-:W-:Y:S01]  /*09f0*/  ISETP.GE.U32.AND P4, PT, R5, 0x80, PT ;  /* 0x000000800500780c */ /* 0x000fe20003f86070 */
[----:B------:R-:W-:Y:S02]  /*0a00*/  @P0 IMAD R4, R163, R2, RZ ;  /* 0x00000002a3040224 */ /* 0x000fe400078e02ff */
[----:B------:R-:W-:-:S03]  /*0a10*/  VIADD R163, R237, 0xffffffff ;  /* 0xffffffffeda37836 */ /* 0x000fc60000000000 */
[----:B------:R-:W-:Y:S01]  /*0a20*/  @P0 SHF.R.S32.HI R165, RZ, 0x1f, R4 ;  /* 0x0000001fffa50819 */ /* 0x000fe20000011404 */
[----:B------:R-:W-:-:S03]  /*0a30*/  IMAD R163, R163, R2, RZ ;  /* 0x00000002a3a37224 */ /* 0x000fc600078e02ff */
[----:B------:R-:W-:Y:S02]  /*0a40*/  @P0 LEA.HI R165, R165, R4, RZ, 0x3 ;  /* 0x00000004a5a50211 */ /* 0x000fe400078f18ff */
[----:B------:R-:W-:-:S04]  /*0a50*/  SHF.R.S32.HI R160, RZ, 0x1f, R163 ;  /* 0x0000001fffa07819 */ /* 0x000fc800000114a3 */
[----:B------:R-:W-:Y:S02]  /*0a60*/  LEA.HI R163, R160, R163, RZ, 0x3 ;  /* 0x000000a3a0a37211 */ /* 0x000fe400078f18ff */
[----:B-1----:R-:W-:-:S04]  /*0a70*/  LOP3.LUT R4, R0, 0x1f, RZ, 0xc0, !PT ;  /* 0x0000001f00047812 */ /* 0x002fc800078ec0ff */
[-C--:B------:R-:W-:Y:S02]  /*0a80*/  LEA.HI.SX32 R236, R161, R4.reuse, 0x1d ;  /* 0x00000004a1ec7211 */ /* 0x080fe400078feaff */
[-C--:B------:R-:W-:Y:S02]  /*0a90*/  @P0 LEA.HI.SX32 R238, R165, R4.reuse, 0x1d ;  /* 0x00000004a5ee0211 */ /* 0x080fe400078feaff */
[----:B------:R-:W-:Y:S01]  /*0aa0*/  LEA.HI.SX32 R239, R163, R4, 0x1d ;  /* 0x00000004a3ef7211 */ /* 0x000fe200078feaff */
[----:B------:R-:W-:Y:S01]  /*0ab0*/  IMAD.MOV.U32 R242, RZ, RZ, R236 ;  /* 0x000000fffff27224 */ /* 0x000fe200078e00ec */
[----:B--2---:R-:W-:Y:S01]  /*0ac0*/  FSEL R235, R235, RZ, !P5 ;  /* 0x000000ffebeb7208 */ /* 0x004fe20006800000 */
        /* <DEDUP_REMOVED lines=13> */
[----:B------:R-:W-:-:S02]  /*0ba0*/  SHF.L.U32 R195, R37, 0x10, RZ ;  /* 0x0000001025c37819 */ /* 0x000fc400000006ff */
[----:B------:R-:W-:Y:S01]  /*0bb0*/  PRMT R200, R36, 0x7632, R200 ;  /* 0x0000763224c87816 */ /* 0x000fe200000000c8 */
[----:B0-----:R-:W-:-:S05]  /*0bc0*/  @P5 IMAD.WIDE.U32 R184, R242, 0x10, R184 ;  /* 0x00000010f2b85825 */ /* 0x001fca00078e00b8 */
[----:B------:R4:W5:Y:S01]  /*0bd0*/  @P5 LDG.E.128 R140, desc[UR6][R184.64] ;  /* 0x00000006b88c5981 */ /* 0x000962000c1e1d00 */
[----:B------:R-:W-:Y:S02]  /*0be0*/  IMAD.U32 R200, R200, 0x10000, RZ ;  /* 0x00010000c8c87824 */ /* 0x000fe400078e00ff */
[----:B------:R-:W-:Y:S02]  /*0bf0*/  IMAD.U32 R207, R38, 0x10000, RZ ;  /* 0x0001000026cf7824 */ /* 0x000fe400078e00ff */
[----:B------:R-:W-:Y:S01]  /*0c00*/  IMAD.U32 R231, R39, 0x10000, RZ ;  /* 0x0001000027e77824 */ /* 0x000fe200078e00ff */
[----:B------:R-:W-:Y:S01]  /*0c10*/  IADD3 R239, PT, PT, R239, 0x20, RZ ;  /* 0x00000020efef7810 */ /* 0x000fe20007ffe0ff */
[----:B------:R-:W-:Y:S01]  /*0c20*/  VIADD R238, R238, 0x20 ;  /* 0x00000020eeee7836 */ /* 0x000fe20000000000 */
[----:B------:R-:W-:Y:S02]  /*0c30*/  IADD3 R242, PT, PT, R242, 0x20, RZ ;  /* 0x00000020f2f27810 */ /* 0x000fe40007ffe0ff */
[----:B---3--:R-:W-:-:S02]  /*0c40*/  SHF.L.U32 R172, R164, 0x10, RZ ;  /* 0x00000010a4ac7819 */ /* 0x008fc400000006ff */
[----:B------:R-:W-:Y:S01]  /*0c50*/  PRMT R192, R164, 0x7632, R192 ;  /* 0x00007632a4c07816 */ /* 0x000fe200000000c0 */
[C---:B------:R-:W-:Y:S01]  /*0c60*/  IMAD.U32 R164, R167.reuse, 0x10000, RZ ;  /* 0x00010000a7a47824 */ /* 0x040fe200078e00ff */
[----:B------:R-:W-:Y:S01]  /*0c70*/  PRMT R194, R167, 0x7632, R194 ;  /* 0x00007632a7c27816 */ /* 0x000fe200000000c2 */
[----:B------:R-:W-:Y:S01]  /*0c80*/  FADD.FTZ R3, -R235, R172 ;  /* 0x000000aceb037221 */ /* 0x000fe20000010100 */
[----:B------:R-:W-:Y:S01]  /*0c90*/  SHF.L.U32 R167, R36, 0x10, RZ ;  /* 0x0000001024a77819 */ /* 0x000fe200000006ff */
[C---:B------:R-:W-:Y:S02]  /*0ca0*/  IMAD.U32 R196, R165.reuse, 0x10000, RZ ;  /* 0x00010000a5c47824 */ /* 0x040fe400078e00ff */
[----:B----4-:R-:W-:Y:S01]  /*0cb0*/  IMAD.U32 R184, R160, 0x10000, RZ ;  /* 0x00010000a0b87824 */ /* 0x010fe200078e00ff */
[----:B------:R-:W-:Y:S01]  /*0cc0*/  PRMT R193, R165, 0x7632, R193 ;  /* 0x00007632a5c17816 */ /* 0x000fe200000000c1 */
[----:B------:R-:W-:Y:S01]  /*0cd0*/  FMUL.FTZ R3, R234, R3 ;  /* 0x00000003ea037220 */ /* 0x000fe20000410000 */
[----:B------:R-:W-:-:S02]  /*0ce0*/  IMAD.U32 R197, R161, 0x10000, RZ ;  /* 0x00010000a1c57824 */ /* 0x000fc400078e00ff */
[-C--:B------:R-:W-:Y:S01]  /*0cf0*/  FMUL.FTZ R172, R167, R184.reuse ;  /* 0x000000b8a7ac7220 */ /* 0x080fe20000410000 */
[----:B------:R-:W-:Y:S01]  /*0d00*/  FADD.FTZ R185, -R235, R196 ;  /* 0x000000c4ebb97221 */ /* 0x000fe20000010100 */
[----:B------:R-:W-:Y:S02]  /*0d10*/  PRMT R167, R161, 0x7632, R167 ;  /* 0x00007632a1a77816 */ /* 0x000fe400000000a7 */
[----:B------:R-:W-:Y:S02]  /*0d20*/  SHF.L.U32 R192, R192, 0x10, RZ ;  /* 0x00000010c0c07819 */ /* 0x000fe400000006ff */
[----:B------:R-:W-:Y:S01]  /*0d30*/  SHF.L.U32 R196, R193, 0x10, RZ ;  /* 0x00000010c1c47819 */ /* 0x000fe200000006ff */
[----:B------:R-:W-:Y:S01]  /*0d40*/  FADD.FTZ R104, R104, R184 ;  /* 0x000000b868687221 */ /* 0x000fe20000010000 */
[----:B------:R-:W-:Y:S01]  /*0d50*/  FFMA.FTZ R56, R3, R184, R56 ;  /* 0x000000b803387223 */ /* 0x000fe20000010038 */
[----:B------:R-:W-:Y:S01]  /*0d60*/  FMUL.FTZ R184, R195, R197 ;  /* 0x000000c5c3b87220 */ /* 0x000fe20000410000 */
[----:B------:R-:W-:Y:S01]  /*0d70*/  PRMT R165, R166, 0x7632, R165 ;  /* 0x00007632a6a57816 */ /* 0x000fe200000000a5 */
[----:B------:R-:W-:Y:S01]  /*0d80*/  IMAD.U32 R240, R167, 0x10000, RZ ;  /* 0x00010000a7f07824 */ /* 0x000fe200078e00ff */
[----:B------:R-:W-:Y:S01]  /*0d90*/  PRMT R195, R37, 0x7632, R195 ;  /* 0x0000763225c37816 */ /* 0x000fe200000000c3 */
[C---:B------:R-:W-:Y:S01]  /*0da0*/  FADD.FTZ R161, -R235.reuse, R192 ;  /* 0x000000c0eba17221 */ /* 0x040fe20000010100 */
[----:B------:R-:W-:Y:S01]  /*0db0*/  PRMT R160, R160, 0x7632, R160 ;  /* 0x00007632a0a07816 */ /* 0x000fe200000000a0 */
[----:B------:R-:W-:Y:S01]  /*0dc0*/  FADD.FTZ R167, -R235, R196 ;  /* 0x000000c4eba77221 */ /* 0x000fe20000010100 */
[----:B------:R-:W-:Y:S01]  /*0dd0*/  SHF.L.U32 R193, R195, 0x10, RZ ;  /* 0x00000010c3c17819 */ /* 0x000fe200000006ff */
[----:B------:R-:W-:Y:S01]  /*0de0*/  FMUL.FTZ R202, R234, R161 ;  /* 0x000000a1eaca7220 */ /* 0x000fe20000410000 */
[----:B------:R-:W-:Y:S01]  /*0df0*/  SHF.L.U32 R196, R165, 0x10, RZ ;  /* 0x00000010a5c47819 */ /* 0x000fe200000006ff */
[----:B------:R-:W-:-:S02]  /*0e00*/  IMAD.U32 R160, R160, 0x10000, RZ ;  /* 0x00010000a0a07824 */ /* 0x000fc400078e00ff */
[----:B------:R-:W-:Y:S01]  /*0e10*/  FMUL.FTZ R192, R234, R167 ;  /* 0x000000a7eac07220 */ /* 0x000fe20000410000 */
[----:B------:R-:W-:Y:S02]  /*0e20*/  PRMT R165, R163, 0x7632, R165 ;  /* 0x00007632a3a57816 */ /* 0x000fe400000000a5 */
[----:B------:R-:W-:Y:S01]  /*0e30*/  SHF.L.U32 R194, R194, 0x10, RZ ;  /* 0x00000010c2c27819 */ /* 0x000fe200000006ff */
[-C--:B------:R-:W-:Y:S01]  /*0e40*/  FMUL.FTZ R200, R200, R160.reuse ;  /* 0x000000a0c8c87220 */ /* 0x080fe20000410000 */
[----:B------:R-:W-:Y:S01]  /*0e50*/  SHF.L.U32 R166, R166, 0x10, RZ ;  /* 0x00000010a6a67819 */ /* 0x000fe200000006ff */
[----:B------:R-:W-:Y:S01]  /*0e60*/  FADD.FTZ R105, R105, R160 ;  /* 0x000000a069697221 */ /* 0x000fe20000010000 */
[----:B------:R-:W-:Y:S01]  /*0e70*/  FFMA.FTZ R57, R202, R160, R57 ;  /* 0x000000a0ca397223 */ /* 0x000fe20000010039 */
[-C--:B------:R-:W-:Y:S01]  /*0e80*/  FMUL.FTZ R193, R193, R240.reuse ;  /* 0x000000f0c1c17220 */ /* 0x080fe20000410000 */
[----:B------:R-:W-:Y:S01]  /*0e90*/  FADD.FTZ R107, R107, R240 ;  /* 0x000000f06b6b7221 */ /* 0x000fe20000010000 */
[----:B------:R-:W-:Y:S01]  /*0ea0*/  FFMA.FTZ R59, R192, R240, R59 ;  /* 0x000000f0c03b7223 */ /* 0x000fe2000001003b */
[----:B------:R-:W-:Y:S01]  /*0eb0*/  PRMT R195, R38, 0x7632, R195 ;  /* 0x0000763226c37816 */ /* 0x000fe200000000c3 */
[----:B------:R-:W-:Y:S01]  /*0ec0*/  FADD.FTZ R161, -R235, R196 ;  /* 0x000000c4eba17221 */ /* 0x000fe20000010100 */
[----:B------:R-:W-:Y:S01]  /*0ed0*/  PRMT R160, R162, 0x7632, R160 ;  /* 0x00007632a2a07816 */ /* 0x000fe200000000a0 */
[----:B------:R-:W-:-:S02]  /*0ee0*/  IMAD.U32 R240, R165, 0x10000, RZ ;  /* 0x00010000a5f07824 */ /* 0x000fc400078e00ff */
[C---:B------:R-:W-:Y:S01]  /*0ef0*/  FADD.FTZ R165, -R235.reuse, R194 ;  /* 0x000000c2eba57221 */ /* 0x040fe20000010100 */
[C---:B------:R-:W-:Y:S01]  /*0f00*/  FMUL.FTZ R194, R234.reuse, R161 ;  /* 0x000000a1eac27220 */ /* 0x040fe20000410000 */
[----:B------:R-:W-:Y:S01]  /*0f10*/  FADD.FTZ R209, -R235, R166 ;  /* 0x000000a6ebd17221 */ /* 0x000fe20000010100 */
[----:B------:R-:W-:Y:S02]  /*0f20*/  IMAD.U32 R195, R195, 0x10000, RZ ;  /* 0x00010000c3c37824 */ /* 0x000fe400078e00ff */
[----:B------:R-:W-:Y:S01]  /*0f30*/  FMUL.FTZ R196, R234, R165 ;  /* 0x000000a5eac47220 */ /* 0x000fe20000410000 */
[----:B------:R-:W-:Y:S02]  /*0f40*/  IMAD.U32 R160, R160, 0x10000, RZ ;  /* 0x00010000a0a07824 */ /* 0x000fe400078e00ff */
[----:B------:R-:W-:Y:S01]  /*0f50*/  FADD.FTZ R161, RZ, R172 ;  /* 0x000000acffa17221 */ /* 0x000fe20000010000 */
[----:B------:R-:W-:Y:S01]  /*0f60*/  FFMA.FTZ R165, R3, R172, RZ ;  /* 0x000000ac03a57223 */ /* 0x000fe200000100ff */
[----:B------:R-:W-:Y:S01]  /*0f70*/  SHF.L.U32 R162, R162, 0x10, RZ ;  /* 0x00000010a2a27819 */ /* 0x000fe200000006ff */
[----:B------:R-:W-:Y:S01]  /*0f80*/  FMUL.FTZ R209, R234, R209 ;  /* 0x000000d1ead17220 */ /* 0x000fe20000410000 */
[-C--:B------:R-:W-:Y:S01]  /*0f90*/  FMUL.FTZ R195, R195, R160.reuse ;  /* 0x000000a0c3c37220 */ /* 0x080fe20000410000 */
[----:B------:R-:W-:Y:S01]  /*0fa0*/  FADD.FTZ R109, R109, R160 ;  /* 0x000000a06d6d7221 */ /* 0x000fe20000010000 */
[----:B------:R-:W-:Y:S01]  /*0fb0*/  FFMA.FTZ R61, R194, R160, R61 ;  /* 0x000000a0c23d7223 */ /* 0x000fe2000001003d */
[----:B------:R-:W-:Y:S01]  /*0fc0*/  FADD.FTZ R161, R161, R200 ;  /* 0x000000c8a1a17221 */ /* 0x000fe20000010000 */
[----:B------:R-:W-:Y:S01]  /*0fd0*/  FMUL.FTZ R185, R234, R185 ;  /* 0x000000b9eab97220 */ /* 0x000fe20000410000 */
[----:B------:R-:W-:Y:S01]  /*0fe0*/  FFMA.FTZ R160, R202, R200, R165 ;  /* 0x000000c8caa07223 */ /* 0x000fe200000100a5 */
[----:B------:R-:W-:Y:S01]  /*0ff0*/  FADD.FTZ R108, R108, R162 ;  /* 0x000000a26c6c7221 */ /* 0x000fe20000010000 */
[-C--:B------:R-:W-:Y:S01]  /*1000*/  FFMA.FTZ R60, R209, R162.reuse, R60 ;  /* 0x000000a2d13c7223 */ /* 0x080fe2000001003c */
[----:B------:R-:W-:Y:S01]  /*1010*/  FMUL.FTZ R207, R207, R162 ;  /* 0x000000a2cfcf7220 */ /* 0x000fe20000410000 */
[----:B------:R-:W-:Y:S01]  /*1020*/  FADD.FTZ R162, R161, R184 ;  /* 0x000000b8a1a27221 */ /* 0x000fe20000010000 */
[----:B------:R-:W-:Y:S01]  /*1030*/  FFMA.FTZ R161, R185, R184, R160 ;  /* 0x000000b8b9a17223 */ /* 0x000fe200000100a0 */
[----:B------:R-:W-:-:S02]  /*1040*/  FADD.FTZ R106, R106, R197 ;  /* 0x000000c56a6a7221 */ /* 0x000fc40000010000 */
[----:B------:R-:W-:Y:S01]  /*1050*/  FADD.FTZ R162, R162, R193 ;  /* 0x000000c1a2a27221 */ /* 0x000fe20000010000 */
[----:B------:R-:W-:Y:S01]  /*1060*/  FFMA.FTZ R160, R192, R193, R161 ;  /* 0x000000c1c0a07223 */ /* 0x000fe200000100a1 */
[----:B------:R-:W-:Y:S01]  /*1070*/  FFMA.FTZ R58, R185, R197, R58 ;  /* 0x000000c5b93a7223 */ /* 0x000fe2000001003a */
[----:B------:R-:W-:Y:S01]  /*1080*/  PRMT R197, R39, 0x7632, R197 ;  /* 0x0000763227c57816 */ /* 0x000fe200000000c5 */
[----:B------:R-:W-:Y:S01]  /*1090*/  FADD.FTZ R233, -R235, R164 ;  /* 0x000000a4ebe97221 */ /* 0x000fe20000010100 */
[----:B------:R-:W-:Y:S01]  /*10a0*/  SHF.L.U32 R163, R163, 0x10, RZ ;  /* 0x00000010a3a37819 */ /* 0x000fe200000006ff */
[----:B------:R-:W-:Y:S01]  /*10b0*/  FADD.FTZ R162, R162, R207 ;  /* 0x000000cfa2a27221 */ /* 0x000fe20000010000 */
[----:B------:R-:W-:Y:S01]  /*10c0*/  FFMA.FTZ R161, R209, R207, R160 ;  /* 0x000000cfd1a17223 */ /* 0x000fe200000100a0 */
[----:B------:R-:W-:Y:S01]  /*10d0*/  SHF.L.U32 R197, R197, 0x10, RZ ;  /* 0x00000010c5c57819 */ /* 0x000fe200000006ff */
[----:B------:R-:W-:Y:S01]  /*10e0*/  FMUL.FTZ R233, R234, R233 ;  /* 0x000000e9eae97220 */ /* 0x000fe20000410000 */
[----:B------:R-:W-:Y:S01]  /*10f0*/  FMUL.FTZ R231, R231, R163 ;  /* 0x000000a3e7e77220 */ /* 0x000fe20000410000 */
[----:B------:R-:W-:Y:S01]  /*1100*/  FADD.FTZ R162, R162, R195 ;  /* 0x000000c3a2a27221 */ /* 0x000fe20000010000 */
[----:B------:R-:W-:Y:S01]  /*1110*/  FFMA.FTZ R160, R194, R195, R161 ;  /* 0x000000c3c2a07223 */ /* 0x000fe200000100a1 */
[----:B------:R-:W-:-:S02]  /*1120*/  FMUL.FTZ R197, R197, R240 ;  /* 0x000000f0c5c57220 */ /* 0x000fc40000410000 */
        /* <DEDUP_REMOVED lines=8> */
.L_x_878:
[----:B------:R-:W-:Y:S05]  /*11b0*/  BSYNC.RECONVERGENT B2 ;  /* 0x0000000000027941 */ /* 0x000fea0003800200 */
.L_x_877:
        /* <DEDUP_REMOVED lines=14> */
[----:B------:R-:W-:-:S04]  /*12a0*/  PRMT R9, R40, 0x7632, R9 ;  /* 0x0000763228097816 */ /* 0x000fc80000000009 */
[----:B------:R-:W-:Y:S02]  /*12b0*/  SHF.L.U32 R9, R9, 0x10, RZ ;  /* 0x0000001009097819 */ /* 0x000fe400000006ff */
[----:B------:R-:W-:Y:S01]  /*12c0*/  PRMT R27, R42, 0x7632, R27 ;  /* 0x000076322a1b7816 */ /* 0x000fe2000000001b */
[----:B0-----:R-:W-:-:S05]  /*12d0*/  @P5 IMAD.WIDE.U32 R10, R242, 0x10, R10 ;  /* 0x00000010f20a5825 */ /* 0x001fca00078e000a */
[----:B------:R0:W5:Y:S02]  /*12e0*/  @P5 LDG.E.128 R144, desc[UR6][R10.64] ;  /* 0x000000060a905981 */ /* 0x000164000c1e1d00 */
[----:B0-----:R-:W-:-:S04]  /*12f0*/  PRMT R11, R41, 0x7632, R11 ;  /* 0x00007632290b7816 */ /* 0x001fc8000000000b */
[----:B------:R-:W-:Y:S01]  /*1300*/  SHF.L.U32 R11, R11, 0x10, RZ ;  /* 0x000000100b0b7819 */ /* 0x000fe200000006ff */
[----:B------:R-:W-:Y:S02]  /*1310*/  IMAD.U32 R186, R41, 0x10000, RZ ;  /* 0x0001000029ba7824 */ /* 0x000fe400078e00ff */
[----:B------:R-:W-:Y:S01]  /*1320*/  IMAD.U32 R208, R42, 0x10000, RZ ;  /* 0x000100002ad07824 */ /* 0x000fe200078e00ff */
[----:B------:R-:W-:Y:S01]  /*1330*/  SHF.L.U32 R232, R43, 0x10, RZ ;  /* 0x000000102be87819 */ /* 0x000fe200000006ff */
[----:B------:R-:W-:Y:S01]  /*1340*/  VIADD R239, R239, 0x20 ;  /* 0x00000020efef7836 */ /* 0x000fe20000000000 */
[----:B------:R-:W-:Y:S02]  /*1350*/  IADD3 R238, PT, PT, R238, 0x20, RZ ;  /* 0x00000020eeee7810 */ /* 0x000fe40007ffe0ff */
[----:B------:R-:W-:Y:S02]  /*1360*/  IADD3 R242, PT, PT, R242, 0x20, RZ ;  /* 0x00000020f2f27810 */ /* 0x000fe40007ffe0ff */
[----:B---3--:R-:W-:-:S05]  /*1370*/  PRMT R6, R160, 0x7632, R6 ;  /* 0x00007632a0067816 */ /* 0x008fca0000000006 */
[----:B------:R-:W-:Y:S01]  /*1380*/  IMAD.U32 R8, R6, 0x10000, RZ ;  /* 0x0001000006087824 */ /* 0x000fe200078e00ff */
[----:B----4-:R-:W-:-:S03]  /*1390*/  PRMT R6, R164, 0x7632, R6 ;  /* 0x00007632a4067816 */ /* 0x010fc60000000006 */
[----:B------:R-:W-:Y:S01]  /*13a0*/  FADD.FTZ R13, -R235, R8 ;  /* 0x00000008eb0d7221 */ /* 0x000fe20000010100 */
[----:B------:R-:W-:-:S03]  /*13b0*/  SHF.L.U32 R8, R6, 0x10, RZ ;  /* 0x0000001006087819 */ /* 0x000fc600000006ff */
[----:B------:R-:W-:Y:S02]  /*13c0*/  FMUL.FTZ R6, R234, R13 ;  /* 0x0000000dea067220 */ /* 0x000fe40000410000 */
[-C--:B------:R-:W-:Y:S01]  /*13d0*/  FMUL.FTZ R9, R9, R8.reuse ;  /* 0x0000000809097220 */ /* 0x080fe20000410000 */
[--C-:B------:R-:W-:Y:S01]  /*13e0*/  FADD.FTZ R113, R113, R8.reuse ;  /* 0x0000000871717221 */ /* 0x100fe20000010000 */
[----:B------:R-:W-:Y:S01]  /*13f0*/  FFMA.FTZ R65, R6, R8, R65 ;  /* 0x0000000806417223 */ /* 0x000fe20000010041 */
[----:B------:R-:W-:Y:S02]  /*1400*/  PRMT R8, R161, 0x7632, R8 ;  /* 0x00007632a1087816 */ /* 0x000fe40000000008 */
[----:B------:R-:W-:-:S03]  /*1410*/  PRMT R24, R162, 0x7632, R24 ;  /* 0x00007632a2187816 */ /* 0x000fc60000000018 */
[----:B------:R-:W-:Y:S01]  /*1420*/  IMAD.U32 R10, R8, 0x10000, RZ ;  /* 0x00010000080a7824 */ /* 0x000fe200078e00ff */
[----:B------:R-:W-:Y:S02]  /*1430*/  PRMT R8, R165, 0x7632, R8 ;  /* 0x00007632a5087816 */ /* 0x000fe40000000008 */
[----:B------:R-:W-:Y:S01]  /*1440*/  PRMT R13, R166, 0x7632, R13 ;  /* 0x00007632a60d7816 */ /* 0x000fe2000000000d */
[----:B------:R-:W-:Y:S01]  /*1450*/  FADD.FTZ R169, -R235, R10 ;  /* 0x0000000aeba97221 */ /* 0x000fe20000010100 */
[----:B------:R-:W-:Y:S01]  /*1460*/  SHF.L.U32 R30, R24, 0x10, RZ ;  /* 0x00000010181e7819 */ /* 0x000fe200000006ff */
[----:B------:R-:W-:Y:S01]  /*1470*/  IMAD.U32 R10, R8, 0x10000, RZ ;  /* 0x00010000080a7824 */ /* 0x000fe200078e00ff */
[----:B------:R-:W-:Y:S01]  /*1480*/  SHF.L.U32 R24, R27, 0x10, RZ ;  /* 0x000000101b187819 */ /* 0x000fe200000006ff */
[----:B------:R-:W-:Y:S01]  /*1490*/  FMUL.FTZ R8, R234, R169 ;  /* 0x000000a9ea087220 */ /* 0x000fe20000410000 */
[----:B------:R-:W-:Y:S01]  /*14a0*/  SHF.L.U32 R27, R13, 0x10, RZ ;  /* 0x000000100d1b7819 */ /* 0x000fe200000006ff */
[--C-:B------:R-:W-:Y:S01]  /*14b0*/  FADD.FTZ R13, -R235, R30.reuse ;  /* 0x0000001eeb0d7221 */ /* 0x100fe20000010100 */
[----:B------:R-:W-:Y:S01]  /*14c0*/  PRMT R30, R163, 0x7632, R30 ;  /* 0x00007632a31e7816 */ /* 0x000fe2000000001e */
[-C--:B------:R-:W-:Y:S01]  /*14d0*/  FMUL.FTZ R11, R11, R10.reuse ;  /* 0x0000000a0b0b7220 */ /* 0x080fe20000410000 */
[----:B------:R-:W-:Y:S01]  /*14e0*/  FADD.FTZ R115, R115, R10 ;  /* 0x0000000a73737221 */ /* 0x000fe20000010000 */
[----:B------:R-:W-:Y:S01]  /*14f0*/  FFMA.FTZ R67, R8, R10, R67 ;  /* 0x0000000a08437223 */ /* 0x000fe20000010043 */
[----:B------:R-:W-:Y:S01]  /*1500*/  FMUL.FTZ R10, R234, R13 ;  /* 0x0000000dea0a7220 */ /* 0x000fe20000410000 */
[----:B------:R-:W-:-:S02]  /*1510*/  IMAD.U32 R30, R30, 0x10000, RZ ;  /* 0x000100001e1e7824 */ /* 0x000fc400078e00ff */
[-C--:B------:R-:W-:Y:S01]  /*1520*/  FMUL.FTZ R13, R24, R27.reuse ;  /* 0x0000001b180d7220 */ /* 0x080fe20000410000 */
[----:B------:R-:W-:Y:S01]  /*1530*/  FADD.FTZ R117, R117, R27 ;  /* 0x0000001b75757221 */ /* 0x000fe20000010000 */
[----:B------:R-:W-:Y:S01]  /*1540*/  FFMA.FTZ R69, R10, R27, R69 ;  /* 0x0000001b0a457223 */ /* 0x000fe20000010045 */
[----:B------:R-:W-:Y:S01]  /*1550*/  PRMT R27, R43, 0x7632, R27 ;  /* 0x000076322b1b7816 */ /* 0x000fe2000000001b */
[----:B------:R-:W-:Y:S01]  /*1560*/  FADD.FTZ R169, -R235, R30 ;  /* 0x0000001eeba97221 */ /* 0x000fe20000010100 */
[----:B------:R-:W-:Y:S01]  /*1570*/  PRMT R24, R167, 0x7632, R24 ;  /* 0x00007632a7187816 */ /* 0x000fe20000000018 */
[----:B------:R-:W-:Y:S01]  /*1580*/  IMAD.U32 R160, R160, 0x10000, RZ ;  /* 0x00010000a0a07824 */ /* 0x000fe200078e00ff */
[----:B------:R-:W-:Y:S02]  /*1590*/  SHF.L.U32 R27, R27, 0x10, RZ ;  /* 0x000000101b1b7819 */ /* 0x000fe400000006ff */
[----:B------:R-:W-:Y:S01]  /*15a0*/  SHF.L.U32 R30, R24, 0x10, RZ ;  /* 0x00000010181e7819 */ /* 0x000fe200000006ff */
[----:B------:R-:W-:Y:S01]  /*15b0*/  FMUL.FTZ R24, R234, R169 ;  /* 0x000000a9ea187220 */ /* 0x000fe20000410000 */
[----:B------:R-:W-:Y:S01]  /*15c0*/  FADD.FTZ R169, -R235, R160 ;  /* 0x000000a0eba97221 */ /* 0x000fe20000010100 */
[----:B------:R-:W-:-:S02]  /*15d0*/  SHF.L.U32 R160, R161, 0x10, RZ ;  /* 0x00000010a1a07819 */ /* 0x000fc400000006ff */
[-C--:B------:R-:W-:Y:S01]  /*15e0*/  FMUL.FTZ R27, R27, R30.reuse ;  /* 0x0000001e1b1b7220 */ /* 0x080fe20000410000 */
[----:B------:R-:W-:Y:S01]  /*15f0*/  FADD.FTZ R119, R119, R30 ;  /* 0x0000001e77777221 */ /* 0x000fe20000010000 */
[----:B------:R-:W-:Y:S01]  /*1600*/  FFMA.FTZ R71, R24, R30, R71 ;  /* 0x0000001e18477223 */ /* 0x000fe20000010047 */
[----:B------:R-:W-:Y:S01]  /*1610*/  SHF.L.U32 R161, R164, 0x10, RZ ;  /* 0x00000010a4a17819 */ /* 0x000fe200000006ff */
[----:B------:R-:W-:Y:S02]  /*1620*/  IMAD.U32 R30, R40, 0x10000, RZ ;  /* 0x00010000281e7824 */ /* 0x000fe400078e00ff */
[----:B------:R-:W-:Y:S01]  /*1630*/  FMUL.FTZ R169, R234, R169 ;  /* 0x000000a9eaa97220 */ /* 0x000fe20000410000 */
[----:B------:R-:W-:Y:S01]  /*1640*/  SHF.L.U32 R162, R162, 0x10, RZ ;  /* 0x00000010a2a27819 */ /* 0x000fe200000006ff */
[-C--:B------:R-:W-:Y:S01]  /*1650*/  FMUL.FTZ R30, R30, R161.reuse ;  /* 0x000000a11e1e7220 */ /* 0x080fe20000410000 */
[----:B------:R-:W-:Y:S01]  /*1660*/  FADD.FTZ R187, -R235, R160 ;  /* 0x000000a0ebbb7221 */ /* 0x000fe20000010100 */
[----:B------:R-:W-:Y:S01]  /*1670*/  FADD.FTZ R112, R112, R161 ;  /* 0x000000a170707221 */ /* 0x000fe20000010000 */
[----:B------:R-:W-:Y:S01]  /*1680*/  FFMA.FTZ R64, R169, R161, R64 ;  /* 0x000000a1a9407223 */ /* 0x000fe20000010040 */
[----:B------:R-:W-:Y:S01]  /*1690*/  SHF.L.U32 R165, R165, 0x10, RZ ;  /* 0x00000010a5a57819 */ /* 0x000fe200000006ff */
[----:B------:R-:W-:Y:S01]  /*16a0*/  FADD.FTZ R160, R241, R30 ;  /* 0x0000001ef1a07221 */ /* 0x000fe20000010000 */
[----:B------:R-:W-:Y:S01]  /*16b0*/  FFMA.FTZ R161, R169, R30, R240 ;  /* 0x0000001ea9a17223 */ /* 0x000fe200000100f0 */
[----:B------:R-:W-:Y:S01]  /*16c0*/  FADD.FTZ R205, -R235, R162 ;  /* 0x000000a2ebcd7221 */ /* 0x000fe20000010100 */
[----:B------:R-:W-:Y:S01]  /*16d0*/  FMUL.FTZ R187, R234, R187 ;  /* 0x000000bbeabb7220 */ /* 0x000fe20000410000 */
[----:B------:R-:W-:Y:S01]  /*16e0*/  SHF.L.U32 R162, R163, 0x10, RZ ;  /* 0x00000010a3a27819 */ /* 0x000fe200000006ff */
[----:B------:R-:W-:Y:S01]  /*16f0*/  FADD.FTZ R163, R160, R9 ;  /* 0x00000009a0a37221 */ /* 0x000fe20000010000 */
[----:B------:R-:W-:Y:S01]  /*1700*/  FMUL.FTZ R186, R186, R165 ;  /* 0x000000a5baba7220 */ /* 0x000fe20000410000 */
[----:B------:R-:W-:Y:S01]  /*1710*/  FFMA.FTZ R160, R6, R9, R161 ;  /* 0x0000000906a07223 */ /* 0x000fe200000100a1 */
[----:B------:R-:W-:Y:S01]  /*1720*/  FADD.FTZ R114, R114, R165 ;  /* 0x000000a572727221 */ /* 0x000fe20000010000 */
        /* <DEDUP_REMOVED lines=24> */
.L_x_880:
[----:B------:R-:W-:Y:S05]  /*18b0*/  BSYNC.RECONVERGENT B2 ;  /* 0x0000000000027941 */ /* 0x000fea0003800200 */
.L_x_879:
        /* <DEDUP_REMOVED lines=111> */
.L_x_882:
[----:B------:R-:W-:Y:S05]  /*1fb0*/  BSYNC.RECONVERGENT B2 ;  /* 0x0000000000027941 */ /* 0x000fea0003800200 */
.L_x_881:
        /* <DEDUP_REMOVED lines=111> */
.L_x_884:
[----:B------:R-:W-:Y:S05]  /*26b0*/  BSYNC.RECONVERGENT B2 ;  /* 0x0000000000027941 */ /* 0x000fea0003800200 */
.L_x_883:
[----:B------:R-:W-:-:S13]  /*26c0*/  ISETP.GE.U32.AND P5, PT, R5, 0xa0, PT ;  /* 0x000000a00500780c */ /* 0x000fda0003fa6070 */
        /* <DEDUP_REMOVED lines=8> */
[----:B0-----:R-:W-:Y:S01]  /*2750*/  IMAD.WIDE.U32 R164, R239, 0x10, R164 ;  /* 0x00000010efa47825 */ /* 0x001fe200078e00a4 */
[----:B------:R0:W5:Y:S05]  /*2760*/  @P6 LDG.E.128 R156, desc[UR6][R216.64] ;  /* 0x00000006d89c6981 */ /* 0x00016a000c1e1d00 */
[----:B------:R-:W3:Y:S01]  /*2770*/  LDG.E.128 R164, desc[UR6][R164.64] ;  /* 0x00000006a4a47981 */ /* 0x000ee2000c1e1d00 */
[----:B--2---:R-:W-:-:S06]  /*2780*/  IMAD.WIDE.U32 R160, R242, 0x10, R160 ;  /* 0x00000010f2a07825 */ /* 0x004fcc00078e00a0 */
[----:B------:R-:W2:Y:S01]  /*2790*/  LDG.E.128 R160, desc[UR6][R160.64] ;  /* 0x00000006a0a07981 */ /* 0x000ea2000c1e1d00 */
[----:B-1----:R-:W-:-:S06]  /*27a0*/  IMAD.WIDE.U32 R182, R238, 0x8, R182 ;  /* 0x00000008eeb67825 */ /* 0x002fcc00078e00b6 */
[----:B------:R-:W5:Y:S01]  /*27b0*/  LDG.E.64 R182, desc[UR6][R182.64] ;  /* 0x00000006b6b67981 */ /* 0x000f62000c1e1b00 */
[C---:B------:R-:W-:Y:S02]  /*27c0*/  SHF.L.U32 R227, R52.reuse, 0x10, RZ ;  /* 0x0000001034e37819 */ /* 0x040fe400000006ff */
[----:B------:R-:W-:-:S04]  /*27d0*/  PRMT R224, R52, 0x7632, R224 ;  /* 0x0000763234e07816 */ /* 0x000fc800000000e0 */
[----:B------:R-:W-:Y:S02]  /*27e0*/  SHF.L.U32 R224, R224, 0x10, RZ ;  /* 0x00000010e0e07819 */ /* 0x000fe400000006ff */
[----:B------:R-:W-:Y:S02]  /*27f0*/  SHF.L.U32 R219, R54, 0x10, RZ ;  /* 0x0000001036db7819 */ /* 0x000fe400000006ff */
[C---:B------:R-:W-:Y:S02]  /*2800*/  SHF.L.U32 R223, R53.reuse, 0x10, RZ ;  /* 0x0000001035df7819 */ /* 0x040fe400000006ff */
[----:B------:R-:W-:-:S05]  /*2810*/  PRMT R220, R53, 0x7632, R220 ;  /* 0x0000763235dc7816 */ /* 0x000fca00000000dc */
[----:B------:R-:W-:Y:S01]  /*2820*/  IMAD.U32 R220, R220, 0x10000, RZ ;  /* 0x00010000dcdc7824 */ /* 0x000fe200078e00ff */
[----:B--2---:R-:W-:Y:S02]  /*2830*/  PRMT R210, R160, 0x7632, R210 ;  /* 0x00007632a0d27816 */ /* 0x004fe400000000d2 */
[C---:B0-----:R-:W-:Y:S02]  /*2840*/  PRMT R217, R162.reuse, 0x7632, R217 ;  /* 0x00007632a2d97816 */ /* 0x041fe400000000d9 */
[----:B------:R-:W-:Y:S02]  /*2850*/  SHF.L.U32 R162, R162, 0x10, RZ ;  /* 0x00000010a2a27819 */ /* 0x000fe400000006ff */
[----:B------:R-:W-:Y:S02]  /*2860*/  SHF.L.U32 R210, R210, 0x10, RZ ;  /* 0x00000010d2d27819 */ /* 0x000fe400000006ff */
[C---:B------:R-:W-:Y:S02]  /*2870*/  PRMT R214, R161.reuse, 0x7632, R214 ;  /* 0x00007632a1d67816 */ /* 0x040fe400000000d6 */
[----:B------:R-:W-:Y:S01]  /*2880*/  SHF.L.U32 R216, R161, 0x10, RZ ;  /* 0x00000010a1d87819 */ /* 0x000fe200000006ff */
[----:B------:R-:W-:Y:S01]  /*2890*/  IMAD.U32 R212, R160, 0x10000, RZ ;  /* 0x00010000a0d47824 */ /* 0x000fe200078e00ff */
[----:B------:R-:W-:Y:S01]  /*28a0*/  PRMT R161, R163, 0x7632, R161 ;  /* 0x00007632a3a17816 */ /* 0x000fe200000000a1 */
[C---:B------:R-:W-:Y:S01]  /*28b0*/  FADD.FTZ R221, -R235.reuse, R162 ;  /* 0x000000a2ebdd7221 */ /* 0x040fe20000010100 */
[----:B------:R-:W-:Y:S01]  /*28c0*/  SHF.L.U32 R214, R214, 0x10, RZ ;  /* 0x00000010d6d67819 */ /* 0x000fe200000006ff */
[--C-:B------:R-:W-:Y:S01]  /*28d0*/  FADD.FTZ R239, -R235, R210.reuse ;  /* 0x000000d2ebef7221 */ /* 0x100fe20000010100 */
[----:B------:R-:W-:Y:S01]  /*28e0*/  IMAD.U32 R218, R163, 0x10000, RZ ;  /* 0x00010000a3da7824 */ /* 0x000fe200078e00ff */
[----:B------:R-:W-:Y:S01]  /*28f0*/  SHF.L.U32 R162, R161, 0x10, RZ ;  /* 0x00000010a1a27819 */ /* 0x000fe200000006ff */
[----:B------:R-:W-:Y:S01]  /*2900*/  IMAD.U32 R160, R217, 0x10000, RZ ;  /* 0x00010000d9a07824 */ /* 0x000fe200078e00ff */
[C---:B---3--:R-:W-:Y:S01]  /*2910*/  PRMT R210, R164.reuse, 0x7632, R210 ;  /* 0x00007632a4d27816 */ /* 0x048fe200000000d2 */
[----:B------:R-:W-:Y:S01]  /*2920*/  FADD.FTZ R229, -R235, R212 ;  /* 0x000000d4ebe57221 */ /* 0x000fe20000010100 */
[----:B------:R-:W-:-:S02]  /*2930*/  IMAD.U32 R164, R164, 0x10000, RZ ;  /* 0x00010000a4a47824 */ /* 0x000fc400078e00ff */
[C---:B------:R-:W-:Y:S01]  /*2940*/  FADD.FTZ R225, -R235.reuse, R216 ;  /* 0x000000d8ebe17221 */ /* 0x040fe20000010100 */
[C---:B------:R-:W-:Y:S01]  /*2950*/  FADD.FTZ R217, -R235.reuse, R218 ;  /* 0x000000daebd97221 */ /* 0x040fe20000010100 */
[C---:B------:R-:W-:Y:S01]  /*2960*/  FADD.FTZ R163, -R235.reuse, R214 ;  /* 0x000000d6eba37221 */ /* 0x040fe20000010100 */
[C---:B------:R-:W-:Y:S01]  /*2970*/  FADD.FTZ R161, -R235.reuse, R160 ;  /* 0x000000a0eba17221 */ /* 0x040fe20000010100 */
[----:B------:R-:W-:Y:S01]  /*2980*/  SHF.L.U32 R210, R210, 0x10, RZ ;  /* 0x00000010d2d27819 */ /* 0x000fe200000006ff */
[--C-:B------:R-:W-:Y:S01]  /*2990*/  FADD.FTZ R235, -R235, R162.reuse ;  /* 0x000000a2ebeb7221 */ /* 0x100fe20000010100 */
[----:B------:R-:W-:Y:S01]  /*29a0*/  FMUL.FTZ R229, R234, R229 ;  /* 0x000000e5eae57220 */ /* 0x000fe20000410000 */
[----:B------:R-:W-:Y:S01]  /*29b0*/  FMUL.FTZ R227, R227, R164 ;  /* 0x000000a4e3e37220 */ /* 0x000fe20000410000 */
[----:B------:R-:W-:Y:S01]  /*29c0*/  PRMT R162, R166, 0x7632, R162 ;  /* 0x00007632a6a27816 */ /* 0x000fe200000000a2 */
[C---:B------:R-:W-:Y:S01]  /*29d0*/  FMUL.FTZ R221, R234.reuse, R221 ;  /* 0x000000ddeadd7220 */ /* 0x040fe20000410000 */
[C---:B------:R-:W-:Y:S01]  /*29e0*/  PRMT R212, R165.reuse, 0x7632, R212 ;  /* 0x00007632a5d47816 */ /* 0x040fe200000000d4 */
[----:B------:R-:W-:Y:S01]  /*29f0*/  FMUL.FTZ R222, R234, R163 ;  /* 0x000000a3eade7220 */ /* 0x000fe20000410000 */
[----:B------:R-:W-:Y:S01]  /*2a00*/  SHF.L.U32 R166, R166, 0x10, RZ ;  /* 0x00000010a6a67819 */ /* 0x000fe200000006ff */
[----:B------:R-:W-:Y:S01]  /*2a10*/  FMUL.FTZ R226, R234, R239 ;  /* 0x000000efeae27220 */ /* 0x000fe20000410000 */
[----:B------:R-:W-:Y:S01]  /*2a20*/  SHF.L.U32 R165, R165, 0x10, RZ ;  /* 0x00000010a5a57819 */ /* 0x000fe200000006ff */
[----:B------:R-:W-:Y:S01]  /*2a30*/  FMUL.FTZ R224, R224, R210 ;  /* 0x000000d2e0e07220 */ /* 0x000fe20000410000 */
[----:B------:R-:W-:Y:S01]  /*2a40*/  FADD.FTZ R241, R241, R227 ;  /* 0x000000e3f1f17221 */ /* 0x000fe20000010000 */
[C---:B------:R-:W-:Y:S01]  /*2a50*/  FFMA.FTZ R163, R229.reuse, R227, R240 ;  /* 0x000000e3e5a37223 */ /* 0x040fe200000100f0 */
[----:B------:R-:W-:Y:S01]  /*2a60*/  FADD.FTZ R132, R132, R164 ;  /* 0x000000a484847221 */ /* 0x000fe20000010000 */
[----:B------:R-:W-:Y:S01]  /*2a70*/  FFMA.FTZ R96, R229, R164, R96 ;  /* 0x000000a4e5607223 */ /* 0x000fe20000010060 */
[----:B------:R-:W-:Y:S01]  /*2a80*/  FMUL.FTZ R225, R234, R225 ;  /* 0x000000e1eae17220 */ /* 0x000fe20000410000 */
[-C--:B------:R-:W-:Y:S01]  /*2a90*/  FMUL.FTZ R219, R219, R166.reuse ;  /* 0x000000a6dbdb7220 */ /* 0x080fe20000410000 */
[----:B------:R-:W-:Y:S01]  /*2aa0*/  FADD.FTZ R136, R136, R166 ;  /* 0x000000a688887221 */ /* 0x000fe20000010000 */
[----:B------:R-:W-:Y:S01]  /*2ab0*/  FFMA.FTZ R100, R221, R166, R100 ;  /* 0x000000a6dd647223 */ /* 0x000fe20000010064 */
[----:B------:R-:W-:Y:S01]  /*2ac0*/  SHF.L.U32 R212, R212, 0x10, RZ ;  /* 0x00000010d4d47819 */ /* 0x000fe200000006ff */
[----:B------:R-:W-:Y:S01]  /*2ad0*/  FMUL.FTZ R223, R223, R165 ;  /* 0x000000a5dfdf7220 */ /* 0x000fe20000410000 */
[----:B------:R-:W-:Y:S01]  /*2ae0*/  FADD.FTZ R164, R241, R224 ;  /* 0x000000e0f1a47221 */ /* 0x000fe20000010000 */
[----:B------:R-:W-:Y:S01]  /*2af0*/  FFMA.FTZ R166, R226, R224, R163 ;  /* 0x000000e0e2a67223 */ /* 0x000fe200000100a3 */
[C---:B------:R-:W-:Y:S01]  /*2b00*/  PRMT R160, R167.reuse, 0x7632, R160 ;  /* 0x00007632a7a07816 */ /* 0x040fe200000000a0 */
[----:B------:R-:W-:-:S02]  /*2b10*/  IMAD.U32 R167, R167, 0x10000, RZ ;  /* 0x00010000a7a77824 */ /* 0x000fc400078e00ff */
[----:B------:R-:W-:Y:S01]  /*2b20*/  FMUL.FTZ R217, R234, R217 ;  /* 0x000000d9ead97220 */ /* 0x000fe20000410000 */
[----:B------:R-:W-:Y:S02]  /*2b30*/  IMAD.U32 R214, R55, 0x10000, RZ ;  /* 0x0001000037d67824 */ /* 0x000fe400078e00ff */
[----:B------:R-:W-:Y:S01]  /*2b40*/  FADD.FTZ R134, R134, R165 ;  /* 0x000000a586867221 */ /* 0x000fe20000010000 */
[C---:B------:R-:W-:Y:S01]  /*2b50*/  FFMA.FTZ R98, R225.reuse, R165, R98 ;  /* 0x000000a5e1627223 */ /* 0x040fe20000010062 */
[----:B------:R-:W-:Y:S01]  /*2b60*/  PRMT R216, R54, 0x7632, R216 ;  /* 0x0000763236d87816 */ /* 0x000fe200000000d8 */
[----:B------:R-:W-:Y:S01]  /*2b70*/  FMUL.FTZ R220, R220, R212 ;  /* 0x000000d4dcdc7220 */ /* 0x000fe20000410000 */
[----:B------:R-:W-:Y:S01]  /*2b80*/  FADD.FTZ R163, R164, R223 ;  /* 0x000000dfa4a37221 */ /* 0x000fe20000010000 */
[----:B------:R-:W-:Y:S01]  /*2b90*/  FFMA.FTZ R165, R225, R223, R166 ;  /* 0x000000dfe1a57223 */ /* 0x000fe200000100a6 */
[-C--:B------:R-:W-:Y:S01]  /*2ba0*/  FMUL.FTZ R214, R214, R167.reuse ;  /* 0x000000a7d6d67220 */ /* 0x080fe20000410000 */
[----:B------:R-:W-:Y:S01]  /*2bb0*/  FADD.FTZ R138, R138, R167 ;  /* 0x000000a78a8a7221 */ /* 0x000fe20000010000 */
[----:B------:R-:W-:Y:S01]  /*2bc0*/  FFMA.FTZ R102, R217, R167, R102 ;  /* 0x000000a7d9667223 */ /* 0x000fe20000010066 */
[----:B------:R-:W-:Y:S01]  /*2bd0*/  SHF.L.U32 R216, R216, 0x10, RZ ;  /* 0x00000010d8d87819 */ /* 0x000fe200000006ff */
[----:B------:R-:W-:Y:S01]  /*2be0*/  IMAD.U32 R167, R162, 0x10000, RZ ;  /* 0x00010000a2a77824 */ /* 0x000fe200078e00ff */
[----:B------:R-:W-:Y:S01]  /*2bf0*/  SHF.L.U32 R164, R160, 0x10, RZ ;  /* 0x00000010a0a47819 */ /* 0x000fe200000006ff */
[----:B------:R-:W-:Y:S01]  /*2c00*/  FADD.FTZ R160, R163, R220 ;  /* 0x000000dca3a07221 */ /* 0x000fe20000010000 */
[----:B------:R-:W-:Y:S01]  /*2c10*/  FFMA.FTZ R162, R222, R220, R165 ;  /* 0x000000dcdea27223 */ /* 0x000fe200000100a5 */
[--C-:B------:R-:W-:Y:S01]  /*2c20*/  FADD.FTZ R133, R133, R210.reuse ;  /* 0x000000d285857221 */ /* 0x100fe20000010000 */
[----:B------:R-:W-:Y:S01]  /*2c30*/  FFMA.FTZ R97, R226, R210, R97 ;  /* 0x000000d2e2617223 */ /* 0x000fe20000010061 */
[----:B------:R-:W-:Y:S01]  /*2c40*/  PRMT R210, R55, 0x7632, R210 ;  /* 0x0000763237d27816 */ /* 0x000fe200000000d2 */
[----:B------:R-:W-:Y:S01]  /*2c50*/  FMUL.FTZ R218, R234, R161 ;  /* 0x000000a1eada7220 */ /* 0x000fe20000410000 */
[----:B------:R-:W-:Y:S01]  /*2c60*/  FMUL.FTZ R216, R216, R167 ;  /* 0x000000a7d8d87220 */ /* 0x000fe20000410000 */
[----:B------:R-:W-:Y:S01]  /*2c70*/  FADD.FTZ R161, R160, R219 ;  /* 0x000000dba0a17221 */ /* 0x000fe20000010000 */
[----:B------:R-:W-:Y:S01]  /*2c80*/  FFMA.FTZ R163, R221, R219, R162 ;  /* 0x000000dbdda37223 */ /* 0x000fe200000100a2 */
[----:B------:R-:W-:-:S02]  /*2c90*/  SHF.L.U32 R210, R210, 0x10, RZ ;  /* 0x00000010d2d27819 */ /* 0x000fc400000006ff */
[----:B------:R-:W-:Y:S01]  /*2ca0*/  FADD.FTZ R161, R161, R216 ;  /* 0x000000d8a1a17221 */ /* 0x000fe20000010000 */
[----:B------:R-:W-:Y:S01]  /*2cb0*/  FFMA.FTZ R160, R218, R216, R163 ;  /* 0x000000d8daa07223 */ /* 0x000fe200000100a3 */
[----:B------:R-:W-:Y:S01]  /*2cc0*/  FADD.FTZ R135, R135, R212 ;  /* 0x000000d487877221 */ /* 0x000fe20000010000 */
[----:B------:R-:W-:Y:S01]  /*2cd0*/  FFMA.FTZ R99, R222, R212, R99 ;  /* 0x000000d4de637223 */ /* 0x000fe20000010063 */
[----:B------:R-:W-:Y:S01]  /*2ce0*/  FMUL.FTZ R210, R210, R164 ;  /* 0x000000a4d2d27220 */ /* 0x000fe20000410000 */
[----:B------:R-:W-:Y:S01]  /*2cf0*/  FMUL.FTZ R212, R234, R235 ;  /* 0x000000ebead47220 */ /* 0x000fe20000410000 */
[----:B------:R-:W-:Y:S01]  /*2d00*/  FADD.FTZ R161, R161, R214 ;  /* 0x000000d6a1a17221 */ /* 0x000fe20000010000 */
[----:B------:R-:W-:Y:S01]  /*2d10*/  FFMA.FTZ R163, R217, R214, R160 ;  /* 0x000000d6d9a37223 */ /* 0x000fe200000100a0 */
[----:B------:R-:W-:Y:S01]  /*2d20*/  FADD.FTZ R137, R137, R167 ;  /* 0x000000a789897221 */ /* 0x000fe20000010000 */
[----:B------:R-:W-:Y:S01]  /*2d30*/  FFMA.FTZ R101, R218, R167, R101 ;  /* 0x000000a7da657223 */ /* 0x000fe20000010065 */
[----:B------:R-:W-:Y:S01]  /*2d40*/  FADD.FTZ R139, R139, R164 ;  /* 0x000000a48b8b7221 */ /* 0x000fe20000010000 */
[C---:B------:R-:W-:Y:S01]  /*2d50*/  FFMA.FTZ R103, R212.reuse, R164, R103 ;  /* 0x000000a4d4677223 */ /* 0x040fe20000010067 */
[----:B------:R-:W-:Y:S01]  /*2d60*/  FADD.FTZ R241, R161, R210 ;  /* 0x000000d2a1f17221 */ /* 0x000fe20000010000 */
[----:B------:R-:W-:Y:S01]  /*2d70*/  FFMA.FTZ R240, R212, R210, R163 ;  /* 0x000000d2d4f07223 */ /* 0x000fe200000100a3 */
[----:B------:R-:W-:Y:S06]  /*2d80*/  BRA `(.L_x_885) ;  /* 0x0000000400647947 */ /* 0x000fec0003800000 */
.L_x_876:
[----:B------:R-:W0:Y:S01]  /*2d90*/  S2R R0, SR_TID.X ;  /* 0x0000000000007919 */ /* 0x000e220000002100 */
[----:B-----5:R-:W-:Y:S01]  /*2da0*/  ISETP.GE.AND P0, PT, R199, 0x1, PT ;  /* 0x00000001c700780c */ /* 0x020fe20003f06270 */
[----:B------:R-:W-:Y:S01]  /*2db0*/  IMAD.U32 R2, RZ, RZ, UR14 ;  /* 0x0000000eff027e24 */ /* 0x000fe2000f8e00ff */
[----:B------:R-:W-:Y:S01]  /*2dc0*/  UISETP.NE.U32.AND UP0, UPT, UR10, URZ, UPT ;  /* 0x000000ff0a00728c */ /* 0x000fe2000bf05070 */
[----:B------:R-:W-:Y:S02]  /*2dd0*/  MOV R243, RZ ;  /* 0x000000ff00f37202 */ /* 0x000fe40000000f00 */
[----:B------:R-:W-:Y:S01]  /*2de0*/  IMAD R4, R7, R2, RZ ;  /* 0x0000000207047224 */ /* 0x000fe200078e02ff */
[----:B------:R-:W-:-:S07]  /*2df0*/  UISETP.NE.AND.EX UP0, UPT, UR11, URZ, UPT, UP0 ;  /* 0x000000ff0b00728c */ /* 0x000fce000bf05300 */
[----:B------:R-:W-:-:S05]  /*2e00*/  @P0 IADD3 R161, PT, PT, R199, -0x1, RZ ;  /* 0xffffffffc7a10810 */ /* 0x000fca0007ffe0ff */
[----:B------:R-:W-:Y:S01]  /*2e10*/  @P0 IMAD R160, R161, R2, RZ ;  /* 0x00000002a1a00224 */ /* 0x000fe200078e02ff */
[----:B------:R-:W-:-:S04]  /*2e20*/  SHF.R.S32.HI R161, RZ, 0x1f, R4 ;  /* 0x0000001fffa17819 */ /* 0x000fc80000011404 */
[----:B------:R-:W-:Y:S02]  /*2e30*/  LEA.HI R161, R161, R4, RZ, 0x3 ;  /* 0x00000004a1a17211 */ /* 0x000fe400078f18ff */
[----:B------:R-:W-:-:S04]  /*2e40*/  @P0 SHF.R.S32.HI R163, RZ, 0x1f, R160 ;  /* 0x0000001fffa30819 */ /* 0x000fc800000114a0 */
[----:B------:R-:W-:Y:S02]  /*2e50*/  @P0 LEA.HI R163, R163, R160, RZ, 0x3 ;  /* 0x000000a0a3a30211 */ /* 0x000fe400078f18ff */
[----:B0-----:R-:W-:-:S04]  /*2e60*/  LOP3.LUT R4, R0, 0x1f, RZ, 0xc0, !PT ;  /* 0x0000001f00047812 */ /* 0x001fc800078ec0ff */
[-C--:B------:R-:W-:Y:S02]  /*2e70*/  LEA.HI.SX32 R236, R161, R4.reuse, 0x1d ;  /* 0x00000004a1ec7211 */ /* 0x080fe400078feaff */
[----:B------:R-:W-:-:S03]  /*2e80*/  @P0 LEA.HI.SX32 R243, R163, R4, 0x1d ;  /* 0x00000004a3f30211 */ /* 0x000fc600078feaff */
[----:B------:R-:W-:Y:S01]  /*2e90*/  IMAD.MOV.U32 R235, RZ, RZ, R236 ;  /* 0x000000ffffeb7224 */ /* 0x000fe200078e00ec */
[----:B------:R-:W-:Y:S06]  /*2ea0*/  BRA.U UP0, `(.L_x_886) ;  /* 0x00000001006c7547 */ /* 0x000fec000b800000 */
[C---:B------:R-:W-:Y:S02]  /*2eb0*/  ISETP.GE.U32.AND P1, PT, R5.reuse, 0x20, PT ;  /* 0x000000200500780c */ /* 0x040fe40003f26070 */
[C---:B------:R-:W-:Y:S02]  /*2ec0*/  ISETP.GE.U32.AND P2, PT, R5.reuse, 0x40, PT ;  /* 0x000000400500780c */ /* 0x040fe40003f46070 */
[C---:B------:R-:W-:Y:S02]  /*2ed0*/  ISETP.GE.U32.AND P3, PT, R5.reuse, 0x60, PT ;  /* 0x000000600500780c */ /* 0x040fe40003f66070 */
[----:B------:R-:W-:-:S07]  /*2ee0*/  ISETP.GE.U32.AND P4, PT, R5, 0x80, PT ;  /* 0x000000800500780c */ /* 0x000fce0003f86070 */
[----:B------:R-:W0:Y:S08]  /*2ef0*/  @P1 LDC.64 R166, c[0x0][0x3b0] ;  /* 0x0000ec00ffa61b82 */ /* 0x000e300000000a00 */
[----:B------:R-:W1:Y:S08]  /*2f00*/  @P2 LDC.64 R164, c[0x0][0x3b0] ;  /* 0x0000ec00ffa42b82 */ /* 0x000e700000000a00 */
[----:B------:R-:W2:Y:S08]  /*2f10*/  @P3 LDC.64 R162, c[0x0][0x3b0] ;  /* 0x0000ec00ffa23b82 */ /* 0x000eb00000000a00 */
[----:B------:R-:W3:Y:S01]  /*2f20*/  @P4 LDC.64 R160, c[0x0][0x3b0] ;  /* 0x0000ec00ffa04b82 */ /* 0x000ee20000000a00 */
[C---:B0-----:R-:W-:Y:S01]  /*2f30*/  @P1 IMAD.WIDE.U32 R166, R243.reuse, 0x8, R166 ;  /* 0x00000008f3a61825 */ /* 0x041fe200078e00a6 */
[----:B------:R-:W-:-:S04]  /*2f40*/  @P1 IADD3 R243, PT, PT, R243, 0x20, RZ ;  /* 0x00000020f3f31810 */ /* 0x000fc80007ffe0ff */
[----:B------:R0:W5:Y:S01]  /*2f50*/  @P1 LDG.E.64 R174, desc[UR6][R166.64] ;  /* 0x00000006a6ae1981 */ /* 0x000162000c1e1b00 */
[C---:B-1----:R-:W-:Y:S01]  /*2f60*/  @P2 IMAD.WIDE.U32 R164, R243.reuse, 0x8, R164 ;  /* 0x00000008f3a42825 */ /* 0x042fe200078e00a4 */
[----:B------:R-:W-:-:S04]  /*2f70*/  @P2 IADD3 R243, PT, PT, R243, 0x20, RZ ;  /* 0x00000020f3f32810 */ /* 0x000fc80007ffe0ff */
[----:B------:R0:W5:Y:S01]  /*2f80*/  @P2 LDG.E.64 R176, desc[UR6][R164.64] ;  /* 0x00000006a4b02981 */ /* 0x000162000c1e1b00 */
[----:B--2---:R-:W-:-:S04]  /*2f90*/  @P3 IMAD.WIDE.U32 R162, R243, 0x8, R162 ;  /* 0x00000008f3a23825 */ /* 0x004fc800078e00a2 */
[----:B------:R-:W-:Y:S01]  /*2fa0*/  @P3 VIADD R243, R243, 0x20 ;  /* 0x00000020f3f33836 */ /* 0x000fe20000000000 */
[----:B------:R0:W5:Y:S03]  /*2fb0*/  @P3 LDG.E.64 R178, desc[UR6][R162.64] ;  /* 0x00000006a2b23981 */ /* 0x000166000c1e1b00 */
[----:B---3--:R-:W-:-:S05]  /*2fc0*/  @P4 IMAD.WIDE.U32 R160, R243, 0x8, R160 ;  /* 0x00000008f3a04825 */ /* 0x008fca00078e00a0 */
[----:B------:R0:W5:Y:S01]  /*2fd0*/  @P4 LDG.E.64 R180, desc[UR6][R160.64] ;  /* 0x00000006a0b44981 */ /* 0x000162000c1e1b00 */
[----:B------:R-:W-:Y:S02]  /*2fe0*/  ISETP.GE.U32.AND P5, PT, R5, 0xa0, PT ;  /* 0x000000a00500780c */ /* 0x000fe40003fa6070 */
[----:B------:R-:W-:Y:S02]  /*2ff0*/  CS2R R240, SRZ ;  /* 0x0000000000f07805 */ /* 0x000fe4000001ff00 */
[----:B------:R-:W-:-:S09]  /*3000*/  @P4 IADD3 R243, PT, PT, R243, 0x20, RZ ;  /* 0x00000020f3f34810 */ /* 0x000fd20007ffe0ff */
[----:B0-----:R-:W-:Y:S05]  /*3010*/  @!P5 BRA `(.L_x_885) ;  /* 0x0000000000c0d947 */ /* 0x001fea0003800000 */
[----:B------:R-:W0:Y:S02]  /*3020*/  LDC.64 R160, c[0x0][0x3b0] ;  /* 0x0000ec00ffa07b82 */ /* 0x000e240000000a00 */
[----:B0-----:R-:W-:-:S05]  /*3030*/  IMAD.WIDE.U32 R160, R243, 0x8, R160 ;  /* 0x00000008f3a07825 */ /* 0x001fca00078e00a0 */
[----:B------:R0:W5:Y:S01]  /*3040*/  LDG.E.64 R182, desc[UR6][R160.64] ;  /* 0x00000006a0b67981 */ /* 0x000162000c1e1b00 */
[----:B------:R-:W-:Y:S05]  /*3050*/  BRA `(.L_x_885) ;  /* 0x0000000000b07947 */ /* 0x000fea0003800000 */
.L_x_886:
[C---:B------:R-:W-:Y:S02]  /*3060*/  ISETP.GE.U32.AND P1, PT, R5.reuse, 0x20, PT ;  /* 0x000000200500780c */ /* 0x040fe40003f26070 */
[C---:B------:R-:W-:Y:S02]  /*3070*/  ISETP.GE.U32.AND P2, PT, R5.reuse, 0x40, PT ;  /* 0x000000400500780c */ /* 0x040fe40003f46070 */
[C---:B------:R-:W-:Y:S02]  /*3080*/  ISETP.GE.U32.AND P3, PT, R5.reuse, 0x60, PT ;  /* 0x000000600500780c */ /* 0x040fe40003f66070 */
[----:B------:R-:W-:-:S07]  /*3090*/  ISETP.GE.U32.AND P4, PT, R5, 0x80, PT ;  /* 0x000000800500780c */ /* 0x000fce0003f86070 */
[----:B------:R-:W0:Y:S01]  /*30a0*/  @P1 LDC.64 R166, c[0x0][0x3b0] ;  /* 0x0000ec00ffa61b82 */ /* 0x000e220000000a00 */
[----:B------:R-:W-:-:S07]  /*30b0*/  ISETP.GE.U32.AND P5, PT, R5, 0xa0, PT ;  /* 0x000000a00500780c */ /* 0x000fce0003fa6070 */
[----:B------:R-:W1:Y:S08]  /*30c0*/  @P2 LDC.64 R240, c[0x0][0x3b0] ;  /* 0x0000ec00fff02b82 */ /* 0x000e700000000a00 */
[----:B------:R-:W2:Y:S08]  /*30d0*/  @P3 LDC.64 R164, c[0x0][0x3b0] ;  /* 0x0000ec00ffa43b82 */ /* 0x000eb00000000a00 */
[----:B------:R-:W3:Y:S01]  /*30e0*/  @P4 LDC.64 R162, c[0x0][0x3b0] ;  /* 0x0000ec00ffa24b82 */ /* 0x000ee20000000a00 */
[C---:B0-----:R-:W-:Y:S01]  /*30f0*/  @P1 IMAD.WIDE.U32 R166, R243.reuse, 0x8, R166 ;  /* 0x00000008f3a61825 */ /* 0x041fe200078e00a6 */
[----:B------:R-:W-:-:S04]  /*3100*/  @P1 IADD3 R243, PT, PT, R243, 0x20, RZ ;  /* 0x00000020f3f31810 */ /* 0x000fc80007ffe0ff */
[----:B------:R0:W5:Y:S02]  /*3110*/  @P1 LDG.E.64 R174, desc[UR6][R166.64] ;  /* 0x00000006a6ae1981 */ /* 0x000164000c1e1b00 */
[----:B------:R-:W4:Y:S01]  /*3120*/  @P1 LDC.64 R238, c[0x0][0x438] ;  /* 0x00010e00ffee1b82 */ /* 0x000f220000000a00 */
[----:B-1----:R-:W-:-:S07]  /*3130*/  @P2 IMAD.WIDE.U32 R240, R243, 0x8, R240 ;  /* 0x00000008f3f02825 */ /* 0x002fce00078e00f0 */
[----:B------:R-:W1:Y:S01]  /*3140*/  @P5 LDC.64 R160, c[0x0][0x3b0] ;  /* 0x0000ec00ffa05b82 */ /* 0x000e620000000a00 */
[----:B------:R-:W-:Y:S01]  /*3150*/  @P2 VIADD R243, R243, 0x20 ;  /* 0x00000020f3f32836 */ /* 0x000fe20000000000 */
[----:B------:R3:W5:Y:S03]  /*3160*/  @P2 LDG.E.64 R176, desc[UR6][R240.64] ;  /* 0x00000006f0b02981 */ /* 0x000766000c1e1b00 */
[C---:B--2---:R-:W-:Y:S01]  /*3170*/  @P3 IMAD.WIDE.U32 R164, R243.reuse, 0x8, R164 ;  /* 0x00000008f3a43825 */ /* 0x044fe200078e00a4 */
[----:B------:R-:W-:Y:S02]  /*3180*/  @P3 IADD3 R243, PT, PT, R243, 0x20, RZ ;  /* 0x00000020f3f33810 */ /* 0x000fe40007ffe0ff */
[----:B0-----:R-:W0:Y:S02]  /*3190*/  @P2 LDC.64 R166, c[0x0][0x438] ;  /* 0x00010e00ffa62b82 */ /* 0x001e240000000a00 */
[----:B------:R-:W5:Y:S01]  /*31a0*/  @P3 LDG.E.64 R178, desc[UR6][R164.64] ;  /* 0x00000006a4b23981 */ /* 0x000f62000c1e1b00 */
[C---:B---3--:R-:W-:Y:S01]  /*31b0*/  @P4 IMAD.WIDE.U32 R162, R243.reuse, 0x8, R162 ;  /* 0x00000008f3a24825 */ /* 0x048fe200078e00a2 */
[----:B------:R-:W-:-:S04]  /*31c0*/  @P4 IADD3 R243, PT, PT, R243, 0x20, RZ ;  /* 0x00000020f3f34810 */ /* 0x000fc80007ffe0ff */
[----:B------:R-:W2:Y:S01]  /*31d0*/  @P3 LDC.64 R240, c[0x0][0x438] ;  /* 0x00010e00fff03b82 */ /* 0x000ea20000000a00 */
[C---:B----4-:R-:W-:Y:S01]  /*31e0*/  @P1 IMAD.WIDE.U32 R244, R235.reuse, 0x10, R238 ;  /* 0x00000010ebf41825 */ /* 0x050fe200078e00ee */
[----:B------:R2:W5:Y:S03]  /*31f0*/  @P4 LDG.E.64 R180, desc[UR6][R162.64] ;  /* 0x00000006a2b44981 */ /* 0x000566000c1e1b00 */
[----:B------:R-:W-:Y:S01]  /*3200*/  @P1 VIADD R235, R235, 0x20 ;  /* 0x00000020ebeb1836 */ /* 0x000fe20000000000 */
[----:B------:R3:W5:Y:S02]  /*3210*/  @P1 LDG.E.128 R140, desc[UR6][R244.64] ;  /* 0x00000006f48c1981 */ /* 0x000764000c1e1d00 */
[----:B------:R-:W4:Y:S01]  /*3220*/  @P4 LDC.64 R238, c[0x0][0x438] ;  /* 0x00010e00ffee4b82 */ /* 0x000f220000000a00 */
[----:B-1----:R-:W-:-:S05]  /*3230*/  @P5 IMAD.WIDE.U32 R160, R243, 0x8, R160 ;  /* 0x00000008f3a05825 */ /* 0x002fca00078e00a0 */
[----:B------:R3:W5:Y:S01]  /*3240*/  @P5 LDG.E.64 R182, desc[UR6][R160.64] ;  /* 0x00000006a0b65981 */ /* 0x000762000c1e1b00 */
[C---:B0-----:R-:W-:Y:S02]  /*3250*/  @P2 IMAD.WIDE.U32 R242, R235.reuse, 0x10, R166 ;  /* 0x00000010ebf22825 */ /* 0x041fe400078e00a6 */
[----:B------:R-:W0:Y:S01]  /*3260*/  @P5 LDC.64 R166, c[0x0][0x438] ;  /* 0x00010e00ffa65b82 */ /* 0x000e220000000a00 */
[----:B------:R-:W-:Y:S02]  /*3270*/  @P2 IADD3 R235, PT, PT, R235, 0x20, RZ ;  /* 0x00000020ebeb2810 */ /* 0x000fe40007ffe0ff */
[----:B------:R3:W5:Y:S03]  /*3280*/  @P2 LDG.E.128 R144, desc[UR6][R242.64] ;  /* 0x00000006f2902981 */ /* 0x000766000c1e1d00 */
[C---:B--2---:R-:W-:Y:S01]  /*3290*/  @P3 IMAD.WIDE.U32 R162, R235.reuse, 0x10, R240 ;  /* 0x00000010eba23825 */ /* 0x044fe200078e00f0 */
[----:B------:R-:W-:-:S04]  /*32a0*/  @P3 IADD3 R235, PT, PT, R235, 0x20, RZ ;  /* 0x00000020ebeb3810 */ /* 0x000fc80007ffe0ff */
[----:B------:R3:W5:Y:S01]  /*32b0*/  @P3 LDG.E.128 R32, desc[UR6][R162.64] ;  /* 0x00000006a2203981 */ /* 0x000762000c1e1d00 */
[----:B----4-:R-:W-:-:S04]  /*32c0*/  @P4 IMAD.WIDE.U32 R238, R235, 0x10, R238 ;  /* 0x00000010ebee4825 */ /* 0x010fc800078e00ee */
[----:B------:R-:W-:Y:S01]  /*32d0*/  @P4 VIADD R235, R235, 0x20 ;  /* 0x00000020ebeb4836 */ /* 0x000fe20000000000 */
[----:B------:R3:W5:Y:S03]  /*32e0*/  @P4 LDG.E.128 R152, desc[UR6][R238.64] ;  /* 0x00000006ee984981 */ /* 0x000766000c1e1d00 */
[----:B0-----:R-:W-:-:S05]  /*32f0*/  @P5 IMAD.WIDE.U32 R166, R235, 0x10, R166 ;  /* 0x00000010eba65825 */ /* 0x001fca00078e00a6 */
[----:B------:R3:W5:Y:S01]  /*3300*/  @P5 LDG.E.128 R156, desc[UR6][R166.64] ;  /* 0x00000006a69c5981 */ /* 0x000762000c1e1d00 */
[----:B------:R-:W-:-:S07]  /*3310*/  CS2R R240, SRZ ;  /* 0x0000000000f07805 */ /* 0x000fce000001ff00 */
.L_x_885:
[----:B------:R-:W-:Y:S05]  /*3320*/  BSYNC.RECONVERGENT B1 ;  /* 0x0000000000017941 */ /* 0x000fea0003800200 */
.L_x_875:
[----:B------:R-:W-:-:S03]  /*3330*/  UMOV UR4, 0xffffffff ;  /* 0xffffffff00047882 */ /* 0x000fc60000000000 */
[----:B------:R-:W-:Y:S05]  /*3340*/  BRA.DIV UR4, `(.L_x_887) ;  /* 0x0000009a04987947 */ /* 0x000fea000b800000 */
[----:B0--3--:R-:W0:Y:S04]  /*3350*/  SHFL.BFLY PT, R160, R241, 0x1, 0x1f ;  /* 0x0c201f00f1a07f89 */ /* 0x009e2800000e0000 */
        /* <DEDUP_REMOVED lines=17> */
.L_x_1005:
[----:B------:R-:W-:Y:S01]  /*3470*/  @P0 IADD3 R199, PT, PT, R199, -0x1, RZ ;  /* 0xffffffffc7c70810 */ /* 0x000fe20007ffe0ff */
[----:B-1----:R-:W-:Y:S01]  /*3480*/  FADD.FTZ R160, R167, R160 ;  /* 0x000000a0a7a07221 */ /* 0x002fe20000010000 */
[----:B------:R-:W-:Y:S01]  /*3490*/  ISETP.NE.AND P6, PT, RZ, UR8, PT ;  /* 0x00000008ff007c0c */ /* 0x000fe2000bfc5270 */
[----:B--2---:R-:W-:Y:S01]  /*34a0*/  FADD.FTZ R161, R166, R161 ;  /* 0x000000a1a6a17221 */ /* 0x004fe20000010000 */
[----:B------:R-:W-:Y:S01]  /*34b0*/  BSSY.RECONVERGENT B2, `(.L_x_888) ;  /* 0x00001b4000027945 */ /* 0x000fe20003800200 */
[----:B------:R-:W-:Y:S02]  /*34c0*/  @P0 IMAD R199, R199, R2, RZ ;  /* 0x00000002c7c70224 */ /* 0x000fe400078e02ff */
[----:B------:R-:W-:Y:S01]  /*34d0*/  FMUL.FTZ R238, R160, UR9 ;  /* 0x00000009a0ee7c20 */ /* 0x000fe20008410000 */
        /* <DEDUP_REMOVED lines=11> */
[----:B------:R-:W-:Y:S01]  /*3590*/  IMAD.U32 R241, RZ, RZ, UR20 ;  /* 0x00000014fff17e24 */ /* 0x000fe2000f8e00ff */
[----:B------:R-:W-:-:S04]  /*35a0*/  MOV R240, UR21 ;  /* 0x0000001500f07c02 */ /* 0x000fc80008000f00 */
        /* <DEDUP_REMOVED lines=9> */
[----:B------:R-:W-:Y:S02]  /*3640*/  FSEL R161, R161, RZ, P1 ;  /* 0x000000ffa1a17208 */ /* 0x000fe40000800000 */
[----:B-----5:R-:W-:-:S03]  /*3650*/  LOP3.LUT P1, RZ, R174, 0xff, RZ, 0xc0, !PT ;  /* 0x000000ffaeff7812 */ /* 0x020fc6000782c0ff */
[----:B------:R-:W-:-:S04]  /*3660*/  FMUL.FTZ R161, R161, UR13 ;  /* 0x0000000da1a17c20 */ /* 0x000fc80008410000 */
[----:B------:R-:W-:-:S05]  /*3670*/  FMUL.FTZ R161, R161, UR12 ;  /* 0x0000000ca1a17c20 */ /* 0x000fca0008410000 */
[----:B------:R-:W-:-:S04]  /*3680*/  FSEL R161, R161, RZ, P1 ;  /* 0x000000ffa1a17208 */ /* 0x000fc80000800000 */
[----:B------:R-:W-:-:S04]  /*3690*/  F2FP.BF16.F32.PACK_AB R161, RZ, R161 ;  /* 0x000000a1ffa1723e */ /* 0x000fc800000010ff */
[----:B------:R-:W-:-:S07]  /*36a0*/  PRMT R148, R161, 0x7610, R148 ;  /* 0x00007610a1947816 */ /* 0x000fce0000000094 */
.L_x_894:
[----:B------:R-:W-:Y:S05]  /*36b0*/  BSYNC.RECONVERGENT B3 ;  /* 0x0000000000037941 */ /* 0x000fea0003800200 */
.L_x_893:
        /* <DEDUP_REMOVED lines=13> */
.L_x_896:
[----:B------:R-:W-:Y:S05]  /*3790*/  BSYNC.RECONVERGENT B3 ;  /* 0x0000000000037941 */ /* 0x000fea0003800200 */
.L_x_895:
        /* <DEDUP_REMOVED lines=13> */
.L_x_898:
[----:B------:R-:W-:Y:S05]  /*3870*/  BSYNC.RECONVERGENT B3 ;  /* 0x0000000000037941 */ /* 0x000fea0003800200 */
.L_x_897:
        /* <DEDUP_REMOVED lines=13> */
.L_x_900:
[----:B------:R-:W-:Y:S05]  /*3950*/  BSYNC.RECONVERGENT B3 ;  /* 0x0000000000037941 */ /* 0x000fea0003800200 */
.L_x_899:
        /* <DEDUP_REMOVED lines=13> */
.L_x_902:
[----:B------:R-:W-:Y:S05]  /*3a30*/  BSYNC.RECONVERGENT B3 ;  /* 0x0000000000037941 */ /* 0x000fea0003800200 */
.L_x_901:
        /* <DEDUP_REMOVED lines=13> */
.L_x_904:
[----:B------:R-:W-:Y:S05]  /*3b10*/  BSYNC.RECONVERGENT B3 ;  /* 0x0000000000037941 */ /* 0x000fea0003800200 */
.L_x_903:
        /* <DEDUP_REMOVED lines=13> */
.L_x_906:
[----:B------:R-:W-:Y:S05]  /*3bf0*/  BSYNC.RECONVERGENT B3 ;  /* 0x0000000000037941 */ /* 0x000fea0003800200 */
.L_x_905:
[----:B------:R-:W-:Y:S05]  /*3c00*/  @!P0 BRA `(.L_x_907) ;  /* 0x0000001000cc8947 */ /* 0x000fea0003800000 */
[----:B------:R-:W-:Y:S01]  /*3c10*/  FFMA.FTZ R160, R196, R239, R238 ;  /* 0x000000efc4a07223 */ /* 0x000fe200000100ee */
[----:B------:R-:W-:-:S03]  /*3c20*/  ISETP.GT.AND P1, PT, R237, RZ, PT ;  /* 0x000000ffed00720c */ /* 0x000fc60003f24270 */
[----:B------:R-:W-:-:S04]  /*3c30*/  FADD.FTZ R161, R197, -R160 ;  /* 0x800000a0c5a17221 */ /* 0x000fc80000010000 */
[----:B------:R-:W-:-:S05]  /*3c40*/  FMUL.FTZ R161, R234, R161 ;  /* 0x000000a1eaa17220 */ /* 0x000fca0000410000 */
[----:B------:R-:W-:Y:S02]  /*3c50*/  FSEL R161, R161, RZ, P1 ;  /* 0x000000ffa1a17208 */ /* 0x000fe40000800000 */
[----:B-----5:R-:W-:-:S03]  /*3c60*/  ISETP.GE.U32.AND P1, PT, R174, RZ, PT ;  /* 0x000000ffae00720c */ /* 0x020fc60003f26070 */
[----:B------:R-:W-:Y:S01]  /*3c70*/  FMUL.FTZ R161, R161, UR13 ;  /* 0x0000000da1a17c20 */ /* 0x000fe20008410000 */
[----:B------:R-:W-:-:S03]  /*3c80*/  ISETP.GE.U32.AND.EX P1, PT, R175, 0x1000000, PT, P1 ;  /* 0x01000000af00780c */ /* 0x000fc60003f26110 */
[----:B------:R-:W-:-:S05]  /*3c90*/  FMUL.FTZ R161, R161, UR12 ;  /* 0x0000000ca1a17c20 */ /* 0x000fca0008410000 */
[----:B------:R-:W-:-:S04]  /*3ca0*/  FSEL R161, R161, RZ, P1 ;  /* 0x000000ffa1a17208 */ /* 0x000fc80000800000 */
[----:B------:R-:W-:-:S04]  /*3cb0*/  F2FP.BF16.F32.PACK_AB R161, RZ, R161 ;  /* 0x000000a1ffa1723e */ /* 0x000fc800000010ff */
[----:B------:R-:W-:Y:S01]  /*3cc0*/  PRMT R151, R151, 0x5410, R161 ;  /* 0x0000541097977816 */ /* 0x000fe200000000a1 */
[----:B------:R-:W-:Y:S06]  /*3cd0*/  BRA `(.L_x_907) ;  /* 0x0000001000987947 */ /* 0x000fec0003800000 */
.L_x_892:
[----:B------:R-:W1:Y:S01]  /*3ce0*/  @P0 LDC.64 R78, c[0x0][0x408] ;  /* 0x00010200ff4e0b82 */ /* 0x000e620000000a00 */
[-CC-:B------:R-:W-:Y:S01]  /*3cf0*/  FFMA.FTZ R77, R3, R239.reuse, R238.reuse ;  /* 0x000000ef034d7223 */ /* 0x180fe200000100ee */
[----:B------:R-:W-:Y:S01]  /*3d00*/  ISETP.GT.AND P1, PT, R237, RZ, PT ;  /* 0x000000ffed00720c */ /* 0x000fe20003f24270 */
[-CC-:B------:R-:W-:Y:S01]  /*3d10*/  FFMA.FTZ R163, R185, R239.reuse, R238.reuse ;  /* 0x000000efb9a37223 */ /* 0x180fe200000100ee */
[-CC-:B0-----:R-:W-:Y:S01]  /*3d20*/  FFMA.FTZ R166, R192, R239.reuse, R238.reuse ;  /* 0x000000efc0a67223 */ /* 0x181fe200000100ee */
[----:B------:R-:W-:Y:S01]  /*3d30*/  FADD.FTZ R161, R172, -R77 ;  /* 0x8000004daca17221 */ /* 0x000fe20000010000 */
[--C-:B------:R-:W-:Y:S01]  /*3d40*/  FFMA.FTZ R198, R194, R239, R238.reuse ;  /* 0x000000efc2c67223 */ /* 0x100fe200000100ee */
[----:B------:R-:W-:Y:S01]  /*3d50*/  FADD.FTZ R163, R184, -R163 ;  /* 0x800000a3b8a37221 */ /* 0x000fe20000010000 */
[----:B------:R-:W0:Y:S01]  /*3d60*/  @P0 LDC.64 R76, c[0x0][0x408] ;  /* 0x00010200ff4c0b82 */ /* 0x000e220000000a00 */
[----:B------:R-:W-:Y:S01]  /*3d70*/  FMUL.FTZ R160, R234, R161 ;  /* 0x000000a1eaa07220 */ /* 0x000fe20000410000 */
[----:B------:R-:W-:Y:S01]  /*3d80*/  FFMA.FTZ R161, R202, R239, R238 ;  /* 0x000000efcaa17223 */ /* 0x000fe200000100ee */
[----:B------:R-:W-:Y:S01]  /*3d90*/  FMUL.FTZ R162, R234, R163 ;  /* 0x000000a3eaa27220 */ /* 0x000fe20000410000 */
[----:B------:R-:W-:Y:S01]  /*3da0*/  FADD.FTZ R163, R193, -R166 ;  /* 0x800000a6c1a37221 */ /* 0x000fe20000010000 */
[----:B------:R-:W-:Y:S01]  /*3db0*/  FFMA.FTZ R166, R209, R239, R238 ;  /* 0x000000efd1a67223 */ /* 0x000fe200000100ee */
[----:B------:R-:W-:Y:S01]  /*3dc0*/  FSEL R160, R160, RZ, P1 ;  /* 0x000000ffa0a07208 */ /* 0x000fe20000800000 */
[----:B------:R-:W-:Y:S01]  /*3dd0*/  FADD.FTZ R161, R200, -R161 ;  /* 0x800000a1c8a17221 */ /* 0x000fe20000010000 */
[----:B------:R-:W-:Y:S01]  /*3de0*/  FSEL R162, R162, RZ, P1 ;  /* 0x000000ffa2a27208 */ /* 0x000fe20000800000 */
[C---:B------:R-:W-:Y:S01]  /*3df0*/  FMUL.FTZ R163, R234.reuse, R163 ;  /* 0x000000a3eaa37220 */ /* 0x040fe20000410000 */
[----:B------:R-:W-:Y:S01]  /*3e00*/  FADD.FTZ R165, R207, -R166 ;  /* 0x800000a6cfa57221 */ /* 0x000fe20000010000 */
[----:B------:R-:W-:Y:S01]  /*3e10*/  FMUL.FTZ R161, R234, R161 ;  /* 0x000000a1eaa17220 */ /* 0x000fe20000410000 */
[----:B------:R-:W-:Y:S01]  /*3e20*/  FADD.FTZ R167, R195, -R198 ;  /* 0x800000c6c3a77221 */ /* 0x000fe20000010000 */
[----:B-----5:R-:W-:Y:S01]  /*3e30*/  @P0 LOP3.LUT P6, RZ, R174, 0xff, RZ, 0xc0, !PT ;  /* 0x000000ffaeff0812 */ /* 0x020fe200078cc0ff */
[----:B------:R-:W-:Y:S01]  /*3e40*/  FMUL.FTZ R165, R234, R165 ;  /* 0x000000a5eaa57220 */ /* 0x000fe20000410000 */
[----:B------:R-:W-:Y:S01]  /*3e50*/  FSEL R163, R163, RZ, P1 ;  /* 0x000000ffa3a37208 */ /* 0x000fe20000800000 */
[----:B-1----:R-:W-:Y:S01]  /*3e60*/  @P0 FMUL.FTZ R79, R160, R79 ;  /* 0x0000004fa04f0220 */ /* 0x002fe20000410000 */
[----:B------:R-:W-:Y:S01]  /*3e70*/  FSEL R161, R161, RZ, P1 ;  /* 0x000000ffa1a17208 */ /* 0x000fe20000800000 */
[----:B------:R-:W-:Y:S01]  /*3e80*/  FMUL.FTZ R167, R234, R167 ;  /* 0x000000a7eaa77220 */ /* 0x000fe20000410000 */
[----:B------:R-:W-:Y:S01]  /*3e90*/  FSEL R166, R165, RZ, P1 ;  /* 0x000000ffa5a67208 */ /* 0x000fe20000800000 */
[----:B------:R-:W-:Y:S01]  /*3ea0*/  @P0 FMUL.FTZ R164, R79, R78 ;  /* 0x0000004e4fa40220 */ /* 0x000fe20000410000 */
[----:B------:R-:W-:Y:S01]  /*3eb0*/  FFMA.FTZ R198, R233, R239, R238 ;  /* 0x000000efe9c67223 */ /* 0x000fe200000100ee */
[----:B------:R-:W1:Y:S01]  /*3ec0*/  @P0 LDC.64 R78, c[0x0][0x408] ;  /* 0x00010200ff4e0b82 */ /* 0x000e620000000a00 */
[----:B------:R-:W-:Y:S01]  /*3ed0*/  FSEL R242, R167, RZ, P1 ;  /* 0x000000ffa7f27208 */ /* 0x000fe20000800000 */
[----:B0-----:R-:W-:Y:S01]  /*3ee0*/  @P0 FMUL.FTZ R77, R161, R77 ;  /* 0x0000004da14d0220 */ /* 0x001fe20000410000 */
[----:B------:R-:W-:Y:S01]  /*3ef0*/  @P0 FSEL R164, R164, RZ, P6 ;  /* 0x000000ffa4a40208 */ /* 0x000fe20003000000 */
[----:B------:R-:W-:Y:S01]  /*3f00*/  FADD.FTZ R245, R231, -R198 ;  /* 0x800000c6e7f57221 */ /* 0x000fe20000010000 */
[----:B------:R-:W-:Y:S01]  /*3f10*/  @P0 LOP3.LUT P6, RZ, R174, 0xff00, RZ, 0xc0, !PT ;  /* 0x0000ff00aeff0812 */ /* 0x000fe200078cc0ff */
[----:B------:R-:W-:-:S02]  /*3f20*/  @P0 FMUL.FTZ R199, R77, R76 ;  /* 0x0000004c4dc70220 */ /* 0x000fc40000410000 */
[----:B------:R-:W0:Y:S01]  /*3f30*/  @P0 LDC.64 R76, c[0x0][0x408] ;  /* 0x00010200ff4c0b82 */ /* 0x000e220000000a00 */
[----:B------:R-:W-:Y:S02]  /*3f40*/  FMUL.FTZ R198, R234, R245 ;  /* 0x000000f5eac67220 */ /* 0x000fe40000410000 */
[----:B------:R-:W-:Y:S02]  /*3f50*/  @P0 FSEL R199, R199, RZ, P6 ;  /* 0x000000ffc7c70208 */ /* 0x000fe40003000000 */
[----:B------:R-:W-:Y:S02]  /*3f60*/  @P0 LOP3.LUT P6, RZ, R174, 0xff0000, RZ, 0xc0, !PT ;  /* 0x00ff0000aeff0812 */ /* 0x000fe400078cc0ff */
[----:B------:R-:W-:Y:S02]  /*3f70*/  FSEL R198, R198, RZ, P1 ;  /* 0x000000ffc6c67208 */ /* 0x000fe40000800000 */
[----:B------:R-:W-:Y:S01]  /*3f80*/  @P0 F2FP.BF16.F32.PACK_AB R245, RZ, R199 ;  /* 0x000000c7fff5023e */ /* 0x000fe200000010ff */
[----:B-1----:R-:W-:-:S04]  /*3f90*/  @P0 FMUL.FTZ R79, R162, R79 ;  /* 0x0000004fa24f0220 */ /* 0x002fc80000410000 */
[----:B------:R-:W-:Y:S02]  /*3fa0*/  @P0 FMUL.FTZ R244, R79, R78 ;  /* 0x0000004e4ff40220 */ /* 0x000fe40000410000 */
[----:B------:R-:W1:Y:S01]  /*3fb0*/  @P0 LDC.64 R78, c[0x0][0x408] ;  /* 0x00010200ff4e0b82 */ /* 0x000e620000000a00 */
[----:B0-----:R-:W-:-:S04]  /*3fc0*/  @P0 FMUL.FTZ R77, R77, R163 ;  /* 0x000000a34d4d0220 */ /* 0x001fc80000410000 */
[----:B------:R-:W-:-:S03]  /*3fd0*/  @P0 FMUL.FTZ R243, R77, R76 ;  /* 0x0000004c4df30220 */ /* 0x000fc60000410000 */
[----:B------:R-:W0:Y:S01]  /*3fe0*/  @P0 LDC.64 R76, c[0x0][0x408] ;  /* 0x00010200ff4c0b82 */ /* 0x000e220000000a00 */
[----:B-1----:R-:W-:-:S04]  /*3ff0*/  @P0 FMUL.FTZ R79, R79, R166 ;  /* 0x000000a64f4f0220 */ /* 0x002fc80000410000 */
[----:B------:R-:W-:-:S03]  /*4000*/  @P0 FMUL.FTZ R165, R79, R78 ;  /* 0x0000004e4fa50220 */ /* 0x000fc60000410000 */
[----:B------:R-:W1:Y:S01]  /*4010*/  @P0 LDC.64 R78, c[0x0][0x408] ;  /* 0x00010200ff4e0b82 */ /* 0x000e620000000a00 */
[----:B0-----:R-:W-:-:S04]  /*4020*/  @P0 FMUL.FTZ R77, R77, R242 ;  /* 0x000000f24d4d0220 */ /* 0x001fc80000410000 */
[----:B------:R-:W-:Y:S01]  /*4030*/  @P0 FMUL.FTZ R167, R77, R76 ;  /* 0x0000004c4da70220 */ /* 0x000fe20000410000 */
[----:B------:R-:W-:Y:S02]  /*4040*/  @P0 FSEL R76, R244, RZ, P6 ;  /* 0x000000fff44c0208 */ /* 0x000fe40003000000 */
[----:B------:R-:W-:Y:S02]  /*4050*/  @P0 LOP3.LUT P6, RZ, R174, 0xff000000, RZ, 0xc0, !PT ;  /* 0xff000000aeff0812 */ /* 0x000fe400078cc0ff */
[----:B------:R-:W-:Y:S02]  /*4060*/  @P0 F2FP.BF16.F32.PACK_AB R244, RZ, R164 ;  /* 0x000000a4fff4023e */ /* 0x000fe400000010ff */
[----:B------:R-:W-:Y:S02]  /*4070*/  @P0 FSEL R164, R243, RZ, P6 ;  /* 0x000000fff3a40208 */ /* 0x000fe40003000000 */
[----:B------:R-:W-:Y:S02]  /*4080*/  @P0 LOP3.LUT P6, RZ, R175, 0xff, RZ, 0xc0, !PT ;  /* 0x000000ffafff0812 */ /* 0x000fe400078cc0ff */
[----:B------:R-:W-:-:S02]  /*4090*/  @P0 F2FP.BF16.F32.PACK_AB R199, RZ, R76 ;  /* 0x0000004cffc7023e */ /* 0x000fc400000010ff */
[----:B------:R-:W-:Y:S02]  /*40a0*/  @P0 FSEL R165, R165, RZ, P6 ;  /* 0x000000ffa5a50208 */ /* 0x000fe40003000000 */
[----:B------:R-:W-:Y:S01]  /*40b0*/  F2FP.BF16.F32.PACK_AB R76, R161, R160 ;  /* 0x000000a0a14c723e */ /* 0x000fe200000010ff */
[----:B------:R-:W-:Y:S01]  /*40c0*/  FFMA.FTZ R160, R196, R239, R238 ;  /* 0x000000efc4a07223 */ /* 0x000fe200000100ee */
[----:B------:R-:W-:Y:S01]  /*40d0*/  @P0 LOP3.LUT P6, RZ, R175, 0xff00, RZ, 0xc0, !PT ;  /* 0x0000ff00afff0812 */ /* 0x000fe200078cc0ff */
[----:B-1----:R-:W-:Y:S01]  /*40e0*/  @P0 FMUL.FTZ R79, R79, R198 ;  /* 0x000000c64f4f0220 */ /* 0x002fe20000410000 */
[----:B------:R-:W-:Y:S01]  /*40f0*/  @P0 F2FP.BF16.F32.PACK_AB R165, RZ, R165 ;  /* 0x000000a5ffa5023e */ /* 0x000fe200000010ff */
[----:B------:R-:W-:Y:S01]  /*4100*/  FADD.FTZ R161, R197, -R160 ;  /* 0x800000a0c5a17221 */ /* 0x000fe20000010000 */
[----:B------:R-:W-:Y:S01]  /*4110*/  @P0 FSEL R167, R167, RZ, P6 ;  /* 0x000000ffa7a70208 */ /* 0x000fe20003000000 */
[----:B------:R-:W-:Y:S01]  /*4120*/  @P0 FMUL.FTZ R79, R79, R78 ;  /* 0x0000004e4f4f0220 */ /* 0x000fe20000410000 */
[----:B------:R-:W-:Y:S01]  /*4130*/  @P0 LOP3.LUT P6, RZ, R175, 0xff0000, RZ, 0xc0, !PT ;  /* 0x00ff0000afff0812 */ /* 0x000fe200078cc0ff */
[----:B------:R-:W-:Y:S01]  /*4140*/  FMUL.FTZ R161, R234, R161 ;  /* 0x000000a1eaa17220 */ /* 0x000fe20000410000 */
[----:B------:R-:W-:-:S02]  /*4150*/  @P0 F2FP.BF16.F32.PACK_AB R164, RZ, R164 ;  /* 0x000000a4ffa4023e */ /* 0x000fc400000010ff */
[----:B------:R-:W-:Y:S02]  /*4160*/  @P0 FSEL R79, R79, RZ, P6 ;  /* 0x000000ff4f4f0208 */ /* 0x000fe40003000000 */
[----:B------:R-:W-:Y:S02]  /*4170*/  @P0 PRMT R148, R244, 0x7610, R148 ;  /* 0x00007610f4940816 */ /* 0x000fe40000000094 */
[----:B------:R-:W-:Y:S02]  /*4180*/  @P0 F2FP.BF16.F32.PACK_AB R167, RZ, R167 ;  /* 0x000000a7ffa7023e */ /* 0x000fe400000010ff */
[----:B------:R-:W-:Y:S02]  /*4190*/  @P0 F2FP.BF16.F32.PACK_AB R160, RZ, R79 ;  /* 0x0000004fffa0023e */ /* 0x000fe400000010ff */
[----:B------:R-:W-:Y:S02]  /*41a0*/  @P0 PRMT R149, R199, 0x7610, R149 ;  /* 0x00007610c7950816 */ /* 0x000fe40000000095 */
[----:B------:R-:W-:-:S02]  /*41b0*/  FSEL R161, R161, RZ, P1 ;  /* 0x000000ffa1a17208 */ /* 0x000fc40000800000 */
[----:B------:R-:W-:Y:S02]  /*41c0*/  @P0 PRMT R150, R165, 0x7610, R150 ;  /* 0x00007610a5960816 */ /* 0x000fe40000000096 */
[----:B------:R-:W-:Y:S02]  /*41d0*/  F2FP.BF16.F32.PACK_AB R78, R242, R166 ;  /* 0x000000a6f24e723e */ /* 0x000fe400000010ff */
[----:B------:R-:W-:Y:S02]  /*41e0*/  F2FP.BF16.F32.PACK_AB R77, R163, R162 ;  /* 0x000000a2a34d723e */ /* 0x000fe400000010ff */
[----:B------:R-:W-:Y:S02]  /*41f0*/  @P0 PRMT R148, R148, 0x5410, R245 ;  /* 0x0000541094940816 */ /* 0x000fe400000000f5 */
[----:B------:R-:W-:Y:S02]  /*4200*/  @P0 PRMT R149, R149, 0x5410, R164 ;  /* 0x0000541095950816 */ /* 0x000fe400000000a4 */
[----:B------:R-:W-:-:S02]  /*4210*/  F2FP.BF16.F32.PACK_AB R79, R161, R198 ;  /* 0x000000c6a14f723e */ /* 0x000fc400000010ff */
[----:B------:R-:W-:Y:S02]  /*4220*/  @P0 PRMT R150, R150, 0x5410, R167 ;  /* 0x0000541096960816 */ /* 0x000fe400000000a7 */
[----:B------:R-:W-:Y:S01]  /*4230*/  @P0 PRMT R151, R160, 0x7610, R151 ;  /* 0x00007610a0970816 */ /* 0x000fe20000000097 */
[----:B------:R-:W-:Y:S06]  /*4240*/  @!P0 BRA `(.L_x_907) ;  /* 0x0000000c003c8947 */ /* 0x000fec0003800000 */
[----:B------:R-:W-:Y:S01]  /*4250*/  FMUL.FTZ R161, R161, UR13 ;  /* 0x0000000da1a17c20 */ /* 0x000fe20008410000 */
[----:B------:R-:W-:-:S03]  /*4260*/  ISETP.GE.U32.AND P1, PT, R174, RZ, PT ;  /* 0x000000ffae00720c */ /* 0x000fc60003f26070 */
[----:B------:R-:W-:Y:S01]  /*4270*/  FMUL.FTZ R161, R161, UR12 ;  /* 0x0000000ca1a17c20 */ /* 0x000fe20008410000 */
[----:B------:R-:W-:-:S04]  /*4280*/  ISETP.GE.U32.AND.EX P1, PT, R175, 0x1000000, PT, P1 ;  /* 0x01000000af00780c */ /* 0x000fc80003f26110 */
[----:B------:R-:W-:-:S04]  /*4290*/  FSEL R161, R161, RZ, P1 ;  /* 0x000000ffa1a17208 */ /* 0x000fc80000800000 */
[----:B------:R-:W-:-:S04]  /*42a0*/  F2FP.BF16.F32.PACK_AB R161, RZ, R161 ;  /* 0x000000a1ffa1723e */ /* 0x000fc800000010ff */
[----:B------:R-:W-:Y:S01]  /*42b0*/  PRMT R151, R151, 0x5410, R161 ;  /* 0x0000541097977816 */ /* 0x000fe200000000a1 */
[----:B------:R-:W-:Y:S06]  /*42c0*/  BRA `(.L_x_907) ;  /* 0x0000000c001c7947 */ /* 0x000fec0003800000 */
.L_x_891:
[----:B------:R-:W-:Y:S01]  /*42d0*/  MOV R241, UR20 ;  /* 0x0000001400f17c02 */ /* 0x000fe20008000f00 */
[----:B------:R-:W-:-:S03]  /*42e0*/  IMAD.U32 R240, RZ, RZ, UR21 ;  /* 0x00000015fff07e24 */ /* 0x000fc6000f8e00ff */
[----:B------:R-:W-:-:S04]  /*42f0*/  ISETP.NE.U32.AND P1, PT, R241, RZ, PT ;  /* 0x000000fff100720c */ /* 0x000fc80003f25070 */
[----:B------:R-:W-:-:S13]  /*4300*/  ISETP.NE.AND.EX P1, PT, R240, RZ, PT, P1 ;  /* 0x000000fff000720c */ /* 0x000fda0003f25310 */
[----:B------:R-:W-:Y:S05]  /*4310*/  @P1 BRA `(.L_x_908) ;  /* 0x00000004007c1947 */ /* 0x000fea0003800000 */
[----:B------:R-:W-:Y:S02]  /*4320*/  ISETP.GT.AND P1, PT, R237, RZ, PT ;  /* 0x000000ffed00720c */ /* 0x000fe40003f24270 */
[C---:B0----5:R-:W-:Y:S02]  /*4330*/  SHF.L.U32 R167, R140.reuse, 0x10, RZ ;  /* 0x000000108ca77819 */ /* 0x061fe400000006ff */
[----:B------:R-:W-:Y:S02]  /*4340*/  PRMT R165, R140, 0x7632, R165 ;  /* 0x000076328ca57816 */ /* 0x000fe400000000a5 */
[----:B------:R-:W-:Y:S02]  /*4350*/  PRMT R242, R142, 0x7632, R242 ;  /* 0x000076328ef27816 */ /* 0x000fe400000000f2 */
[----:B------:R-:W-:Y:S02]  /*4360*/  SHF.L.U32 R165, R165, 0x10, RZ ;  /* 0x00000010a5a57819 */ /* 0x000fe400000006ff */
[----:B------:R-:W-:-:S02]  /*4370*/  SHF.L.U32 R242, R242, 0x10, RZ ;  /* 0x00000010f2f27819 */ /* 0x000fc400000006ff */
[----:B------:R-:W-:Y:S01]  /*4380*/  @P0 LOP3.LUT P6, RZ, R174, 0xff, RZ, 0xc0, !PT ;  /* 0x000000ffaeff0812 */ /* 0x000fe200078cc0ff */
[-CC-:B------:R-:W-:Y:S01]  /*4390*/  @P1 FFMA.FTZ R161, R3, R239.reuse, R238.reuse ;  /* 0x000000ef03a11223 */ /* 0x180fe200000100ee */
[-CC-:B------:R-:W-:Y:S01]  /*43a0*/  @P1 FFMA.FTZ R163, R185, R239.reuse, R238.reuse ;  /* 0x000000efb9a31223 */ /* 0x180fe200000100ee */
[-C--:B------:R-:W-:Y:S01]  /*43b0*/  @P1 FFMA.FTZ R166, R192, R239.reuse, R238 ;  /* 0x000000efc0a61223 */ /* 0x080fe200000100ee */
[----:B------:R-:W-:Y:S01]  /*43c0*/  SHF.L.U32 R199, R141, 0x10, RZ ;  /* 0x000000108dc77819 */ /* 0x000fe200000006ff */
[----:B------:R-:W-:Y:S01]  /*43d0*/  @P1 FADD.FTZ R161, R172, -R161 ;  /* 0x800000a1aca11221 */ /* 0x000fe20000010000 */
[----:B------:R-:W-:Y:S01]  /*43e0*/  @P1 FADD.FTZ R164, R184, -R163 ;  /* 0x800000a3b8a41221 */ /* 0x000fe20000010000 */
[----:B------:R-:W-:Y:S01]  /*43f0*/  @P1 FADD.FTZ R243, R193, -R166 ;  /* 0x800000a6c1f31221 */ /* 0x000fe20000010000 */
[--C-:B------:R-:W-:Y:S01]  /*4400*/  @P1 FFMA.FTZ R166, R194, R239, R238.reuse ;  /* 0x000000efc2a61223 */ /* 0x100fe200000100ee */
[----:B------:R-:W-:Y:S01]  /*4410*/  @P1 FFMA.FTZ R167, R234, R161, R167 ;  /* 0x000000a1eaa71223 */ /* 0x000fe200000100a7 */
[-C--:B------:R-:W-:Y:S01]  /*4420*/  @P1 FFMA.FTZ R161, R202, R239.reuse, R238 ;  /* 0x000000efcaa11223 */ /* 0x080fe200000100ee */
[----:B------:R-:W-:Y:S01]  /*4430*/  PRMT R198, R141, 0x7632, R198 ;  /* 0x000076328dc67816 */ /* 0x000fe200000000c6 */
[----:B------:R-:W-:Y:S01]  /*4440*/  @P1 FFMA.FTZ R199, R234, R164, R199 ;  /* 0x000000a4eac71223 */ /* 0x000fe200000100c7 */
[----:B------:R-:W-:Y:S01]  /*4450*/  @P1 FFMA.FTZ R164, R209, R239, R238 ;  /* 0x000000efd1a41223 */ /* 0x000fe200000100ee */
[----:B------:R-:W-:Y:S01]  /*4460*/  @P1 FADD.FTZ R162, R200, -R161 ;  /* 0x800000a1c8a21221 */ /* 0x000fe20000010000 */
[----:B------:R-:W-:Y:S01]  /*4470*/  SHF.L.U32 R245, R143, 0x10, RZ ;  /* 0x000000108ff57819 */ /* 0x000fe200000006ff */
[----:B------:R-:W0:Y:S01]  /*4480*/  @P0 LDC.64 R160, c[0x0][0x408] ;  /* 0x00010200ffa00b82 */ /* 0x000e220000000a00 */
[----:B------:R-:W-:-:S02]  /*4490*/  IMAD.U32 R198, R198, 0x10000, RZ ;  /* 0x00010000c6c67824 */ /* 0x000fc400078e00ff */
[C---:B------:R-:W-:Y:S01]  /*44a0*/  @P1 FFMA.FTZ R165, R234.reuse, R162, R165 ;  /* 0x000000a2eaa51223 */ /* 0x040fe200000100a5 */
[----:B------:R-:W-:Y:S01]  /*44b0*/  @P1 FADD.FTZ R164, R207, -R164 ;  /* 0x800000a4cfa41221 */ /* 0x000fe20000010000 */
[----:B------:R-:W-:Y:S01]  /*44c0*/  @P1 FFMA.FTZ R198, R234, R243, R198 ;  /* 0x000000f3eac61223 */ /* 0x000fe200000100c6 */
[----:B------:R-:W-:Y:S02]  /*44d0*/  IMAD.U32 R243, R142, 0x10000, RZ ;  /* 0x000100008ef37824 */ /* 0x000fe400078e00ff */
[----:B------:R-:W1:Y:S02]  /*44e0*/  @P0 LDC.64 R162, c[0x0][0x408] ;  /* 0x00010200ffa20b82 */ /* 0x000e640000000a00 */
[----:B------:R-:W-:Y:S01]  /*44f0*/  @P1 FFMA.FTZ R243, R234, R164, R243 ;  /* 0x000000a4eaf31223 */ /* 0x000fe200000100f3 */
[----:B0-----:R-:W-:Y:S01]  /*4500*/  @P0 FMUL.FTZ R161, R167, R161 ;  /* 0x000000a1a7a10220 */ /* 0x001fe20000410000 */
[----:B------:R-:W-:-:S03]  /*4510*/  @P1 FADD.FTZ R167, R195, -R166 ;  /* 0x800000a6c3a71221 */ /* 0x000fc60000010000 */
[----:B------:R-:W-:Y:S01]  /*4520*/  @P0 FMUL.FTZ R160, R161, R160 ;  /* 0x000000a0a1a00220 */ /* 0x000fe20000410000 */
[----:B------:R-:W-:Y:S01]  /*4530*/  @P1 FFMA.FTZ R242, R234, R167, R242 ;  /* 0x000000a7eaf21223 */ /* 0x000fe200000100f2 */
[----:B-1----:R-:W-:-:S03]  /*4540*/  @P0 FMUL.FTZ R163, R165, R163 ;  /* 0x000000a3a5a30220 */ /* 0x002fc60000410000 */
[----:B------:R-:W-:Y:S01]  /*4550*/  @P0 FSEL R244, R160, RZ, P6 ;  /* 0x000000ffa0f40208 */ /* 0x000fe20003000000 */
[----:B------:R-:W0:Y:S01]  /*4560*/  @P0 LDC.64 R164, c[0x0][0x408] ;  /* 0x00010200ffa40b82 */ /* 0x000e220000000a00 */
[----:B------:R-:W-:Y:S01]  /*4570*/  @P0 LOP3.LUT P6, RZ, R174, 0xff00, RZ, 0xc0, !PT ;  /* 0x0000ff00aeff0812 */ /* 0x000fe200078cc0ff */
[----:B------:R-:W-:Y:S01]  /*4580*/  @P0 FMUL.FTZ R166, R163, R162 ;  /* 0x000000a2a3a60220 */ /* 0x000fe20000410000 */
[----:B------:R-:W-:Y:S01]  /*4590*/  @P1 FFMA.FTZ R162, R233, R239, R238 ;  /* 0x000000efe9a21223 */ /* 0x000fe200000100ee */
[----:B------:R-:W-:-:S03]  /*45a0*/  @P0 F2FP.BF16.F32.PACK_AB R244, RZ, R244 ;  /* 0x000000f4fff4023e */ /* 0x000fc600000010ff */
[----:B------:R-:W-:Y:S01]  /*45b0*/  @P1 FADD.FTZ R167, R231, -R162 ;  /* 0x800000a2e7a71221 */ /* 0x000fe20000010000 */
[----:B------:R-:W1:Y:S01]  /*45c0*/  @P0 LDC.64 R160, c[0x0][0x408] ;  /* 0x00010200ffa00b82 */ /* 0x000e620000000a00 */
[----:B------:R-:W-:Y:S02]  /*45d0*/  @P0 FSEL R166, R166, RZ, P6 ;  /* 0x000000ffa6a60208 */ /* 0x000fe40003000000 */
[----:B------:R-:W-:Y:S01]  /*45e0*/  @P1 FFMA.FTZ R245, R234, R167, R245 ;  /* 0x000000a7eaf51223 */ /* 0x000fe200000100f5 */
[----:B------:R-:W-:Y:S02]  /*45f0*/  @P0 LOP3.LUT P6, RZ, R174, 0xff0000, RZ, 0xc0, !PT ;  /* 0x00ff0000aeff0812 */ /* 0x000fe400078cc0ff */
[----:B------:R-:W-:Y:S02]  /*4600*/  @P0 F2FP.BF16.F32.PACK_AB R246, RZ, R166 ;  /* 0x000000a6fff6023e */ /* 0x000fe400000010ff */
[----:B------:R-:W2:Y:S01]  /*4610*/  @P0 LDC.64 R162, c[0x0][0x408] ;  /* 0x00010200ffa20b82 */ /* 0x000ea20000000a00 */
[----:B------:R-:W-:-:S04]  /*4620*/  @P0 PRMT R148, R244, 0x7610, R148 ;  /* 0x00007610f4940816 */ /* 0x000fc80000000094 */
[----:B------:R-:W-:-:S03]  /*4630*/  @P0 PRMT R148, R148, 0x5410, R246 ;  /* 0x0000541094940816 */ /* 0x000fc600000000f6 */
[----:B------:R-:W3:Y:S01]  /*4640*/  @P0 LDC.64 R166, c[0x0][0x408] ;  /* 0x00010200ffa60b82 */ /* 0x000ee20000000a00 */
[----:B0-----:R-:W-:-:S04]  /*4650*/  @P0 FMUL.FTZ R165, R243, R165 ;  /* 0x000000a5f3a50220 */ /* 0x001fc80000410000 */
[----:B------:R-:W-:Y:S01]  /*4660*/  @P0 FMUL.FTZ R164, R165, R164 ;  /* 0x000000a4a5a40220 */ /* 0x000fe20000410000 */
[----:B-1----:R-:W-:-:S04]  /*4670*/  @P0 FMUL.FTZ R161, R199, R161 ;  /* 0x000000a1c7a10220 */ /* 0x002fc80000410000 */
[----:B------:R-:W-:Y:S01]  /*4680*/  @P0 FMUL.FTZ R160, R161, R160 ;  /* 0x000000a0a1a00220 */ /* 0x000fe20000410000 */
[----:B--2---:R-:W-:-:S04]  /*4690*/  @P0 FMUL.FTZ R163, R198, R163 ;  /* 0x000000a3c6a30220 */ /* 0x004fc80000410000 */
[----:B------:R-:W-:Y:S01]  /*46a0*/  @P0 FSEL R160, R160, RZ, P6 ;  /* 0x000000ffa0a00208 */ /* 0x000fe20003000000 */
[----:B------:R-:W0:Y:S01]  /*46b0*/  @P0 LDC.64 R198, c[0x0][0x408] ;  /* 0x00010200ffc60b82 */ /* 0x000e220000000a00 */
[----:B------:R-:W-:Y:S01]  /*46c0*/  @P0 LOP3.LUT P6, RZ, R174, 0xff000000, RZ, 0xc0, !PT ;  /* 0xff000000aeff0812 */ /* 0x000fe200078cc0ff */
[----:B------:R-:W-:Y:S01]  /*46d0*/  @P0 FMUL.FTZ R162, R163, R162 ;  /* 0x000000a2a3a20220 */ /* 0x000fe20000410000 */
[----:B------:R-:W-:Y:S01]  /*46e0*/  @P0 F2FP.BF16.F32.PACK_AB R160, RZ, R160 ;  /* 0x000000a0ffa0023e */ /* 0x000fe200000010ff */
[----:B---3--:R-:W-:-:S03]  /*46f0*/  @P0 FMUL.FTZ R167, R242, R167 ;  /* 0x000000a7f2a70220 */ /* 0x008fc60000410000 */
[----:B------:R-:W-:Y:S02]  /*4700*/  @P0 FSEL R162, R162, RZ, P6 ;  /* 0x000000ffa2a20208 */ /* 0x000fe40003000000 */
[----:B------:R-:W-:Y:S01]  /*4710*/  @P0 LOP3.LUT P6, RZ, R175, 0xff, RZ, 0xc0, !PT ;  /* 0x000000ffafff0812 */ /* 0x000fe200078cc0ff */
[----:B------:R-:W-:Y:S01]  /*4720*/  @P0 FMUL.FTZ R166, R167, R166 ;  /* 0x000000a6a7a60220 */ /* 0x000fe20000410000 */
[----:B------:R-:W-:Y:S02]  /*4730*/  @P0 F2FP.BF16.F32.PACK_AB R162, RZ, R162 ;  /* 0x000000a2ffa2023e */ /* 0x000fe400000010ff */
[----:B------:R-:W-:Y:S02]  /*4740*/  @P0 FSEL R164, R164, RZ, P6 ;  /* 0x000000ffa4a40208 */ /* 0x000fe40003000000 */
[----:B------:R-:W-:Y:S02]  /*4750*/  @P0 LOP3.LUT P6, RZ, R175, 0xff00, RZ, 0xc0, !PT ;  /* 0x0000ff00afff0812 */ /* 0x000fe400078cc0ff */
[----:B------:R-:W-:-:S02]  /*4760*/  @P0 F2FP.BF16.F32.PACK_AB R164, RZ, R164 ;  /* 0x000000a4ffa4023e */ /* 0x000fc400000010ff */
[----:B------:R-:W-:Y:S02]  /*4770*/  @P0 FSEL R166, R166, RZ, P6 ;  /* 0x000000ffa6a60208 */ /* 0x000fe40003000000 */
[----:B------:R-:W-:Y:S02]  /*4780*/  @P0 LOP3.LUT P6, RZ, R175, 0xff0000, RZ, 0xc0, !PT ;  /* 0x00ff0000afff0812 */ /* 0x000fe400078cc0ff */
[----:B------:R-:W-:Y:S01]  /*4790*/  @P0 F2FP.BF16.F32.PACK_AB R166, RZ, R166 ;  /* 0x000000a6ffa6023e */ /* 0x000fe200000010ff */
[----:B0-----:R-:W-:Y:S01]  /*47a0*/  @P0 FMUL.FTZ R199, R245, R199 ;  /* 0x000000c7f5c70220 */ /* 0x001fe20000410000 */
[----:B------:R-:W-:Y:S02]  /*47b0*/  @P0 PRMT R149, R160, 0x7610, R149 ;  /* 0x00007610a0950816 */ /* 0x000fe40000000095 */
[----:B------:R-:W-:Y:S01]  /*47c0*/  @P0 PRMT R150, R164, 0x7610, R150 ;  /* 0x00007610a4960816 */ /* 0x000fe20000000096 */
[----:B------:R-:W-:Y:S01]  /*47d0*/  @P0 FMUL.FTZ R198, R199, R198 ;  /* 0x000000c6c7c60220 */ /* 0x000fe20000410000 */
[----:B------:R-:W-:-:S02]  /*47e0*/  @P0 PRMT R149, R149, 0x5410, R162 ;  /* 0x0000541095950816 */ /* 0x000fc400000000a2 */
[----:B------:R-:W-:Y:S02]  /*47f0*/  @P0 PRMT R150, R150, 0x5410, R166 ;  /* 0x0000541096960816 */ /* 0x000fe400000000a6 */
[----:B------:R-:W-:-:S04]  /*4800*/  @P0 FSEL R198, R198, RZ, P6 ;  /* 0x000000ffc6c60208 */ /* 0x000fc80003000000 */
[----:B------:R-:W-:-:S04]  /*4810*/  @P0 F2FP.BF16.F32.PACK_AB R198, RZ, R198 ;  /* 0x000000c6ffc6023e */ /* 0x000fc800000010ff */
[----:B------:R-:W-:Y:S01]  /*4820*/  @P0 PRMT R151, R198, 0x7610, R151 ;  /* 0x00007610c6970816 */ /* 0x000fe20000000097 */
[----:B------:R-:W-:Y:S06]  /*4830*/  @!P0 BRA `(.L_x_907) ;  /* 0x0000000400c08947 */ /* 0x000fec0003800000 */
[----:B------:R-:W-:Y:S01]  /*4840*/  PRMT R160, R143, 0x7632, R160 ;  /* 0x000076328fa07816 */ /* 0x000fe200000000a0 */
[----:B------:R-:W-:-:S03]  /*4850*/  @P1 FFMA.FTZ R162, R196, R239, R238 ;  /* 0x000000efc4a21223 */ /* 0x000fc600000100ee */
[----:B------:R-:W-:Y:S01]  /*4860*/  SHF.L.U32 R161, R160, 0x10, RZ ;  /* 0x00000010a0a17819 */ /* 0x000fe200000006ff */
[----:B------:R-:W-:-:S04]  /*4870*/  @P1 FADD.FTZ R162, R197, -R162 ;  /* 0x800000a2c5a21221 */ /* 0x000fc80000010000 */
[----:B------:R-:W-:Y:S01]  /*4880*/  @P1 FFMA.FTZ R161, R234, R162, R161 ;  /* 0x000000a2eaa11223 */ /* 0x000fe200000100a1 */
[----:B------:R-:W-:-:S03]  /*4890*/  ISETP.GE.U32.AND P1, PT, R174, RZ, PT ;  /* 0x000000ffae00720c */ /* 0x000fc60003f26070 */
[----:B------:R-:W-:Y:S01]  /*48a0*/  FMUL.FTZ R161, R161, UR13 ;  /* 0x0000000da1a17c20 */ /* 0x000fe20008410000 */
[----:B------:R-:W-:-:S03]  /*48b0*/  ISETP.GE.U32.AND.EX P1, PT, R175, 0x1000000, PT, P1 ;  /* 0x01000000af00780c */ /* 0x000fc60003f26110 */
[----:B------:R-:W-:-:S05]  /*48c0*/  FMUL.FTZ R161, R161, UR12 ;  /* 0x0000000ca1a17c20 */ /* 0x000fca0008410000 */
[----:B------:R-:W-:-:S04]  /*48d0*/  FSEL R161, R161, RZ, P1 ;  /* 0x000000ffa1a17208 */ /* 0x000fc80000800000 */
[----:B------:R-:W-:-:S04]  /*48e0*/  F2FP.BF16.F32.PACK_AB R161, RZ, R161 ;  /* 0x000000a1ffa1723e */ /* 0x000fc800000010ff */
[----:B------:R-:W-:Y:S01]  /*48f0*/  PRMT R151, R151, 0x5410, R161 ;  /* 0x0000541097977816 */ /* 0x000fe200000000a1 */
[----:B------:R-:W-:Y:S06]  /*4900*/  BRA `(.L_x_907) ;  /* 0x00000004008c7947 */ /* 0x000fec0003800000 */
.L_x_908:
[----:B------:R-:W-:Y:S01]  /*4910*/  ISETP.NE.AND P6, PT, R198, RZ, PT ;  /* 0x000000ffc600720c */ /* 0x000fe20003fc5270 */
[----:B-----5:R-:W-:Y:S01]  /*4920*/  IMAD.U32 R199, R140, 0x10000, RZ ;  /* 0x000100008cc77824 */ /* 0x020fe200078e00ff */
[----:B------:R-:W-:Y:S01]  /*4930*/  ISETP.GT.AND P1, PT, R237, RZ, PT ;  /* 0x000000ffed00720c */ /* 0x000fe20003f24270 */
[C---:B------:R-:W-:Y:S01]  /*4940*/  IMAD.U32 R244, R142.reuse, 0x10000, RZ ;  /* 0x000100008ef47824 */ /* 0x040fe200078e00ff */
[----:B------:R-:W-:Y:S01]  /*4950*/  SHF.L.U32 R247, R141, 0x10, RZ ;  /* 0x000000108df77819 */ /* 0x000fe200000006ff */
[----:B------:R-:W1:Y:S01]  /*4960*/  @P0 LDC.64 R162, c[0x0][0x408] ;  /* 0x00010200ffa20b82 */ /* 0x000e620000000a00 */
[----:B------:R-:W-:Y:S02]  /*4970*/  PRMT R249, R142, 0x7632, R249 ;  /* 0x000076328ef97816 */ /* 0x000fe400000000f9 */
[----:B------:R-:W-:Y:S02]  /*4980*/  SHF.L.U32 R198, R143, 0x10, RZ ;  /* 0x000000108fc67819 */ /* 0x000fe400000006ff */
[----:B------:R-:W-:-:S02]  /*4990*/  SHF.L.U32 R249, R249, 0x10, RZ ;  /* 0x00000010f9f97819 */ /* 0x000fc400000006ff */
[----:B------:R-:W-:Y:S01]  /*49a0*/  PRMT R242, R141, 0x7632, R242 ;  /* 0x000076328df27816 */ /* 0x000fe200000000f2 */
[-CC-:B------:R-:W-:Y:S01]  /*49b0*/  @P6 FFMA.FTZ R77, R3, R239.reuse, R238.reuse ;  /* 0x000000ef034d6223 */ /* 0x180fe200000100ee */
[----:B------:R-:W-:Y:S01]  /*49c0*/  PRMT R243, R140, 0x7632, R243 ;  /* 0x000076328cf37816 */ /* 0x000fe200000000f3 */
[-CC-:B------:R-:W-:Y:S01]  /*49d0*/  @P1 FFMA.FTZ R76, R192, R239.reuse, R238.reuse ;  /* 0x000000efc04c1223 */ /* 0x180fe200000100ee */
[----:B------:R-:W-:Y:S01]  /*49e0*/  @P1 FFMA.FTZ R78, R209, R239, R238 ;  /* 0x000000efd14e1223 */ /* 0x000fe200000100ee */
[----:B------:R-:W-:Y:S01]  /*49f0*/  @P6 FADD.FTZ R77, R172, -R77 ;  /* 0x8000004dac4d6221 */ /* 0x000fe20000010000 */
[----:B------:R-:W-:Y:S01]  /*4a00*/  SHF.L.U32 R242, R242, 0x10, RZ ;  /* 0x00000010f2f27819 */ /* 0x000fe200000006ff */
[----:B------:R-:W-:Y:S01]  /*4a10*/  @P1 FADD.FTZ R79, R193, -R76 ;  /* 0x8000004cc14f1221 */ /* 0x000fe20000010000 */
[----:B------:R-:W-:Y:S01]  /*4a20*/  @P1 FADD.FTZ R161, R207, -R78 ;  /* 0x8000004ecfa11221 */ /* 0x000fe20000010000 */
[----:B------:R-:W-:Y:S01]  /*4a30*/  @P6 FFMA.FTZ R199, R234, R77, R199 ;  /* 0x0000004deac76223 */ /* 0x000fe200000100c7 */
[-CC-:B------:R-:W-:Y:S01]  /*4a40*/  @P1 FFMA.FTZ R77, R185, R239.reuse, R238.reuse ;  /* 0x000000efb94d1223 */ /* 0x180fe200000100ee */
[-CC-:B------:R-:W-:Y:S01]  /*4a50*/  @P1 FFMA.FTZ R76, R194, R239.reuse, R238.reuse ;  /* 0x000000efc24c1223 */ /* 0x180fe200000100ee */
[----:B------:R-:W-:Y:S01]  /*4a60*/  @P1 FFMA.FTZ R78, R233, R239, R238 ;  /* 0x000000efe94e1223 */ /* 0x000fe200000100ee */
[----:B------:R-:W-:Y:S01]  /*4a70*/  @P1 FFMA.FTZ R242, R234, R79, R242 ;  /* 0x0000004feaf21223 */ /* 0x000fe200000100f2 */
[----:B------:R-:W-:Y:S01]  /*4a80*/  @P1 FADD.FTZ R77, R184, -R77 ;  /* 0x8000004db84d1221 */ /* 0x000fe20000010000 */
[----:B------:R-:W-:Y:S01]  /*4a90*/  @P1 FADD.FTZ R76, R195, -R76 ;  /* 0x8000004cc34c1221 */ /* 0x000fe20000010000 */
[C---:B------:R-:W-:Y:S01]  /*4aa0*/  @P1 FFMA.FTZ R244, R234.reuse, R161, R244 ;  /* 0x000000a1eaf41223 */ /* 0x040fe200000100f4 */
[----:B------:R-:W-:Y:S01]  /*4ab0*/  PRMT R245, R143, 0x7632, R245 ;  /* 0x000076328ff57816 */ /* 0x000fe200000000f5 */
[C---:B------:R-:W-:Y:S01]  /*4ac0*/  @P1 FFMA.FTZ R247, R234.reuse, R77, R247 ;  /* 0x0000004deaf71223 */ /* 0x040fe200000100f7 */
[----:B------:R-:W-:Y:S01]  /*4ad0*/  @P1 FADD.FTZ R77, R231, -R78 ;  /* 0x8000004ee74d1221 */ /* 0x000fe20000010000 */
[----:B------:R-:W-:Y:S01]  /*4ae0*/  @P1 FFMA.FTZ R249, R234, R76, R249 ;  /* 0x0000004ceaf91223 */ /* 0x000fe200000100f9 */
[----:B------:R-:W2:Y:S01]  /*4af0*/  @P0 LDC.64 R78, c[0x0][0x408] ;  /* 0x00010200ff4e0b82 */ /* 0x000ea20000000a00 */
[----:B------:R-:W-:Y:S01]  /*4b00*/  @P1 FFMA.FTZ R161, R202, R239, R238 ;  /* 0x000000efcaa11223 */ /* 0x000fe200000100ee */
[----:B------:R-:W-:Y:S01]  /*4b10*/  @P1 FFMA.FTZ R198, R234, R77, R198 ;  /* 0x0000004deac61223 */ /* 0x000fe200000100c6 */
[----:B------:R-:W-:Y:S01]  /*4b20*/  @P1 FFMA.FTZ R160, R196, R239, R238 ;  /* 0x000000efc4a01223 */ /* 0x000fe200000100ee */
[----:B------:R-:W-:Y:S01]  /*4b30*/  SHF.L.U32 R245, R245, 0x10, RZ ;  /* 0x00000010f5f57819 */ /* 0x000fe200000006ff */
[----:B------:R-:W-:Y:S01]  /*4b40*/  @P1 FADD.FTZ R161, R200, -R161 ;  /* 0x800000a1c8a11221 */ /* 0x000fe20000010000 */
[----:B------:R-:W-:-:S02]  /*4b50*/  IMAD.U32 R243, R243, 0x10000, RZ ;  /* 0x00010000f3f37824 */ /* 0x000fc400078e00ff */
[----:B------:R-:W-:Y:S01]  /*4b60*/  @P1 FADD.FTZ R160, R197, -R160 ;  /* 0x800000a0c5a01221 */ /* 0x000fe20000010000 */
[----:B------:R-:W3:Y:S01]  /*4b70*/  @P0 LDC.64 R76, c[0x0][0x408] ;  /* 0x00010200ff4c0b82 */ /* 0x000ee20000000a00 */
[----:B------:R-:W-:Y:S01]  /*4b80*/  @P0 LOP3.LUT P6, RZ, R174, 0xff000000, RZ, 0xc0, !PT ;  /* 0xff000000aeff0812 */ /* 0x000fe200078cc0ff */
[C---:B------:R-:W-:Y:S01]  /*4b90*/  @P1 FFMA.FTZ R243, R234.reuse, R161, R243 ;  /* 0x000000a1eaf31223 */ /* 0x040fe200000100f3 */
[----:B------:R-:W-:Y:S01]  /*4ba0*/  @P1 FFMA.FTZ R245, R234, R160, R245 ;  /* 0x000000a0eaf51223 */ /* 0x000fe200000100f5 */
[----:B------:R-:W-:-:S04]  /*4bb0*/  @P0 LOP3.LUT P1, RZ, R174, 0xff0000, RZ, 0xc0, !PT ;  /* 0x00ff0000aeff0812 */ /* 0x000fc8000782c0ff */
[----:B------:R-:W4:Y:S01]  /*4bc0*/  @P0 LDC.64 R164, c[0x0][0x408] ;  /* 0x00010200ffa40b82 */ /* 0x000f220000000a00 */
[----:B--2---:R-:W-:-:S07]  /*4bd0*/  @P0 FMUL.FTZ R79, R242, R79 ;  /* 0x0000004ff24f0220 */ /* 0x004fce0000410000 */
[----:B------:R-:W2:Y:S01]  /*4be0*/  @P0 LDC.64 R160, c[0x0][0x408] ;  /* 0x00010200ffa00b82 */ /* 0x000ea20000000a00 */
[----:B------:R-:W-:Y:S01]  /*4bf0*/  @P0 FMUL.FTZ R248, R79, R78 ;  /* 0x0000004e4ff80220 */ /* 0x000fe20000410000 */
[----:B---3--:R-:W-:-:S06]  /*4c00*/  @P0 FMUL.FTZ R77, R247, R77 ;  /* 0x0000004df74d0220 */ /* 0x008fcc0000410000 */
[----:B------:R-:W3:Y:S01]  /*4c10*/  @P0 LDC.64 R78, c[0x0][0x408] ;  /* 0x00010200ff4e0b82 */ /* 0x000ee20000000a00 */
[----:B------:R-:W-:Y:S01]  /*4c20*/  @P0 FMUL.FTZ R246, R77, R76 ;  /* 0x0000004c4df60220 */ /* 0x000fe20000410000 */
[----:B----4-:R-:W-:-:S06]  /*4c30*/  @P0 FMUL.FTZ R165, R199, R165 ;  /* 0x000000a5c7a50220 */ /* 0x010fcc0000410000 */
[----:B------:R-:W4:Y:S01]  /*4c40*/  @P0 LDC.64 R76, c[0x0][0x408] ;  /* 0x00010200ff4c0b82 */ /* 0x000f220000000a00 */
[----:B------:R-:W-:-:S07]  /*4c50*/  @P0 FMUL.FTZ R164, R165, R164 ;  /* 0x000000a4a5a40220 */ /* 0x000fce0000410000 */
[----:B0-----:R-:W0:Y:S01]  /*4c60*/  @P0 LDC.64 R166, c[0x0][0x408] ;  /* 0x00010200ffa60b82 */ /* 0x001e220000000a00 */
[----:B--2---:R-:W-:-:S04]  /*4c70*/  @P0 FMUL.FTZ R161, R198, R161 ;  /* 0x000000a1c6a10220 */ /* 0x004fc80000410000 */
[----:B------:R-:W-:Y:S01]  /*4c80*/  @P0 FMUL.FTZ R160, R161, R160 ;  /* 0x000000a0a1a00220 */ /* 0x000fe20000410000 */
[----:B------:R-:W-:Y:S01]  /*4c90*/  @P0 FSEL R161, R248, RZ, P6 ;  /* 0x000000fff8a10208 */ /* 0x000fe20003000000 */
[----:B---3--:R-:W-:Y:S01]  /*4ca0*/  @P0 FMUL.FTZ R79, R249, R79 ;  /* 0x0000004ff94f0220 */ /* 0x008fe20000410000 */
[----:B------:R-:W-:Y:S02]  /*4cb0*/  @P0 LOP3.LUT P6, RZ, R175, 0xff00, RZ, 0xc0, !PT ;  /* 0x0000ff00afff0812 */ /* 0x000fe400078cc0ff */
[----:B------:R-:W-:Y:S01]  /*4cc0*/  @P0 F2FP.BF16.F32.PACK_AB R161, RZ, R161 ;  /* 0x000000a1ffa1023e */ /* 0x000fe200000010ff */
[----:B------:R-:W-:Y:S01]  /*4cd0*/  @P0 FMUL.FTZ R78, R79, R78 ;  /* 0x0000004e4f4e0220 */ /* 0x000fe20000410000 */
[----:B------:R-:W-:Y:S01]  /*4ce0*/  F2FP.BF16.F32.PACK_AB R79, R245, R198 ;  /* 0x000000c6f54f723e */ /* 0x000fe200000010ff */
[----:B----4-:R-:W-:-:S04]  /*4cf0*/  @P0 FMUL.FTZ R77, R244, R77 ;  /* 0x0000004df44d0220 */ /* 0x010fc80000410000 */
[----:B------:R-:W-:Y:S01]  /*4d00*/  @P0 FMUL.FTZ R76, R77, R76 ;  /* 0x0000004c4d4c0220 */ /* 0x000fe20000410000 */
[----:B-1----:R-:W-:Y:S01]  /*4d10*/  @P0 FMUL.FTZ R77, R245, R163 ;  /* 0x000000a3f54d0220 */ /* 0x002fe20000410000 */
[----:B------:R-:W-:Y:S01]  /*4d20*/  @P0 FSEL R163, R78, RZ, P6 ;  /* 0x000000ff4ea30208 */ /* 0x000fe20003000000 */
[----:B0-----:R-:W-:Y:S02]  /*4d30*/  @P0 FMUL.FTZ R167, R243, R167 ;  /* 0x000000a7f3a70220 */ /* 0x001fe40000410000 */
[----:B------:R-:W-:Y:S01]  /*4d40*/  @P0 FMUL.FTZ R77, R77, R162 ;  /* 0x000000a24d4d0220 */ /* 0x000fe20000410000 */
[----:B------:R-:W-:Y:S02]  /*4d50*/  @P0 FSEL R162, R246, RZ, P1 ;  /* 0x000000fff6a20208 */ /* 0x000fe40000800000 */
[----:B------:R-:W-:Y:S01]  /*4d60*/  @P0 LOP3.LUT P1, RZ, R175, 0xff, RZ, 0xc0, !PT ;  /* 0x000000ffafff0812 */ /* 0x000fe2000782c0ff */
[----:B------:R-:W-:Y:S01]  /*4d70*/  @P0 FMUL.FTZ R166, R167, R166 ;  /* 0x000000a6a7a60220 */ /* 0x000fe20000410000 */
[----:B------:R-:W-:-:S02]  /*4d80*/  @P0 LOP3.LUT P6, RZ, R175, 0xff0000, RZ, 0xc0, !PT ;  /* 0x00ff0000afff0812 */ /* 0x000fc400078cc0ff */
[----:B------:R-:W-:Y:S02]  /*4d90*/  @P0 FSEL R165, R76, RZ, P1 ;  /* 0x000000ff4ca50208 */ /* 0x000fe40000800000 */
[----:B------:R-:W-:Y:S02]  /*4da0*/  @P0 ISETP.GE.U32.AND P1, PT, R174, RZ, PT ;  /* 0x000000ffae00020c */ /* 0x000fe40003f26070 */
[----:B------:R-:W-:Y:S02]  /*4db0*/  @P0 FSEL R160, R160, RZ, P6 ;  /* 0x000000ffa0a00208 */ /* 0x000fe40003000000 */
[----:B------:R-:W-:Y:S02]  /*4dc0*/  @P0 ISETP.GE.U32.AND.EX P1, PT, R175, 0x1000000, PT, P1 ;  /* 0x01000000af00080c */ /* 0x000fe40003f26110 */
[----:B------:R-:W-:Y:S02]  /*4dd0*/  @P0 LOP3.LUT P6, RZ, R174, 0xff00, RZ, 0xc0, !PT ;  /* 0x0000ff00aeff0812 */ /* 0x000fe400078cc0ff */
[----:B------:R-:W-:-:S02]  /*4de0*/  @P0 FSEL R77, R77, RZ, P1 ;  /* 0x000000ff4d4d0208 */ /* 0x000fc40000800000 */
[----:B------:R-:W-:Y:S02]  /*4df0*/  @P0 LOP3.LUT P1, RZ, R174, 0xff, RZ, 0xc0, !PT ;  /* 0x000000ffaeff0812 */ /* 0x000fe4000782c0ff */
[----:B------:R-:W-:Y:S02]  /*4e00*/  @P0 F2FP.BF16.F32.PACK_AB R162, RZ, R162 ;  /* 0x000000a2ffa2023e */ /* 0x000fe400000010ff */
[----:B------:R-:W-:Y:S02]  /*4e10*/  @P0 FSEL R164, R164, RZ, P1 ;  /* 0x000000ffa4a40208 */ /* 0x000fe40000800000 */
[----:B------:R-:W-:Y:S02]  /*4e20*/  @P0 F2FP.BF16.F32.PACK_AB R165, RZ, R165 ;  /* 0x000000a5ffa5023e */ /* 0x000fe400000010ff */
[----:B------:R-:W-:Y:S02]  /*4e30*/  @P0 F2FP.BF16.F32.PACK_AB R160, RZ, R160 ;  /* 0x000000a0ffa0023e */ /* 0x000fe400000010ff */
[----:B------:R-:W-:-:S02]  /*4e40*/  @P0 FSEL R166, R166, RZ, P6 ;  /* 0x000000ffa6a60208 */ /* 0x000fc40003000000 */
[----:B------:R-:W-:Y:S02]  /*4e50*/  @P0 F2FP.BF16.F32.PACK_AB R164, RZ, R164 ;  /* 0x000000a4ffa4023e */ /* 0x000fe400000010ff */
[----:B------:R-:W-:Y:S02]  /*4e60*/  @P0 F2FP.BF16.F32.PACK_AB R163, RZ, R163 ;  /* 0x000000a3ffa3023e */ /* 0x000fe400000010ff */
[----:B------:R-:W-:Y:S02]  /*4e70*/  @P0 F2FP.BF16.F32.PACK_AB R167, RZ, R77 ;  /* 0x0000004dffa7023e */ /* 0x000fe400000010ff */
[----:B------:R-:W-:Y:S02]  /*4e80*/  @P0 PRMT R149, R162, 0x7610, R149 ;  /* 0x00007610a2950816 */ /* 0x000fe40000000095 */
[----:B------:R-:W-:Y:S02]  /*4e90*/  @P0 F2FP.BF16.F32.PACK_AB R166, RZ, R166 ;  /* 0x000000a6ffa6023e */ /* 0x000fe400000010ff */
[----:B------:R-:W-:-:S02]  /*4ea0*/  @P0 PRMT R150, R165, 0x7610, R150 ;  /* 0x00007610a5960816 */ /* 0x000fc40000000096 */
[----:B------:R-:W-:Y:S02]  /*4eb0*/  @P0 PRMT R151, R160, 0x7610, R151 ;  /* 0x00007610a0970816 */ /* 0x000fe40000000097 */
[----:B------:R-:W-:Y:S02]  /*4ec0*/  @P0 PRMT R148, R164, 0x7610, R148 ;  /* 0x00007610a4940816 */ /* 0x000fe40000000094 */
[----:B------:R-:W-:Y:S02]  /*4ed0*/  F2FP.BF16.F32.PACK_AB R78, R249, R244 ;  /* 0x000000f4f94e723e */ /* 0x000fe400000010ff */
[----:B------:R-:W-:Y:S02]  /*4ee0*/  F2FP.BF16.F32.PACK_AB R77, R242, R247 ;  /* 0x000000f7f24d723e */ /* 0x000fe400000010ff */
[----:B------:R-:W-:Y:S02]  /*4ef0*/  F2FP.BF16.F32.PACK_AB R76, R243, R199 ;  /* 0x000000c7f34c723e */ /* 0x000fe400000010ff */
[----:B------:R-:W-:-:S02]  /*4f00*/  @P0 PRMT R149, R149, 0x5410, R161 ;  /* 0x0000541095950816 */ /* 0x000fc400000000a1 */
[----:B------:R-:W-:Y:S02]  /*4f10*/  @P0 PRMT R150, R150, 0x5410, R163 ;  /* 0x0000541096960816 */ /* 0x000fe400000000a3 */
[----:B------:R-:W-:Y:S02]  /*4f20*/  @P0 PRMT R151, R151, 0x5410, R167 ;  /* 0x0000541097970816 */ /* 0x000fe400000000a7 */
[----:B------:R-:W-:-:S07]  /*4f30*/  @P0 PRMT R148, R148, 0x5410, R166 ;  /* 0x0000541094940816 */ /* 0x000fce00000000a6 */
.L_x_907:
[----:B------:R-:W-:Y:S05]  /*4f40*/  BSYNC.RECONVERGENT B1 ;  /* 0x0000000000017941 */ /* 0x000fea0003800200 */
.L_x_890:
[----:B------:R-:W-:Y:S01]  /*4f50*/  ISETP.NE.U32.AND P1, PT, R241, RZ, PT ;  /* 0x000000fff100720c */ /* 0x000fe20003f25070 */
[----:B------:R-:W1:Y:S03]  /*4f60*/  @P0 LDC.64 R160, c[0x0][0x468] ;  /* 0x00011a00ffa00b82 */ /* 0x000e660000000a00 */
[----:B------:R-:W-:-:S13]  /*4f70*/  ISETP.NE.AND.EX P1, PT, R240, RZ, PT, P1 ;  /* 0x000000fff000720c */ /* 0x000fda0003f25310 */
[----:B------:R-:W2:Y:S01]  /*4f80*/  @P1 LDC.64 R162, c[0x0][0x478] ;  /* 0x00011e00ffa21b82 */ /* 0x000ea20000000a00 */
[C---:B-1----:R-:W-:Y:S01]  /*4f90*/  @P0 IMAD.WIDE.U32 R160, R235.reuse, 0x10, R160 ;  /* 0x00000010eba00825 */ /* 0x042fe200078e00a0 */
[----:B------:R-:W-:-:S03]  /*4fa0*/  IADD3 R235, PT, PT, R235, 0x20, RZ ;  /* 0x00000020ebeb7810 */ /* 0x000fc60007ffe0ff */
[----:B--2---:R-:W-:-:S04]  /*4fb0*/  @P1 IMAD.WIDE.U32 R162, R236, 0x10, R162 ;  /* 0x00000010eca21825 */ /* 0x004fc800078e00a2 */
[----:B------:R-:W-:Y:S01]  /*4fc0*/  VIADD R236, R236, 0x20 ;  /* 0x00000020ecec7836 */ /* 0x000fe20000000000 */
[----:B------:R1:W-:Y:S04]  /*4fd0*/  @P1 STG.E.128 desc[UR6][R162.64], R76 ;  /* 0x0000004ca2001986 */ /* 0x0003e8000c101d06 */
[----:B------:R1:W-:Y:S02]  /*4fe0*/  @P0 STG.E.128 desc[UR6][R160.64], R148 ;  /* 0x00000094a0000986 */ /* 0x0003e4000c101d06 */
.L_x_889:
[----:B------:R-:W-:Y:S05]  /*4ff0*/  BSYNC.RECONVERGENT B2 ;  /* 0x0000000000027941 */ /* 0x000fea0003800200 */
.L_x_888:
[----:B------:R-:W-:Y:S04]  /*5000*/  BSSY.RECONVERGENT B2, `(.L_x_909) ;  /* 0x00001a7000027945 */ /* 0x000fe80003800200 */
        /* <DEDUP_REMOVED lines=10> */
[----:B0-----:R-:W0:Y:S01]  /*50b0*/  @P0 LDC.64 R166, c[0x0][0x408] ;  /* 0x00010200ffa60b82 */ /* 0x001e220000000a00 */
[C---:B-----5:R-:W-:Y:S02]  /*50c0*/  PRMT R249, R144.reuse, 0x7632, R249 ;  /* 0x0000763290f97816 */ /* 0x060fe400000000f9 */
[----:B------:R-:W-:Y:S02]  /*50d0*/  SHF.L.U32 R251, R144, 0x10, RZ ;  /* 0x0000001090fb7819 */ /* 0x000fe400000006ff */
[----:B------:R-:W-:Y:S01]  /*50e0*/  PRMT R198, R145, 0x7632, R198 ;  /* 0x0000763291c67816 */ /* 0x000fe200000000c6 */
[----:B------:R-:W-:Y:S01]  /*50f0*/  IMAD.U32 R249, R249, 0x10000, RZ ;  /* 0x00010000f9f97824 */ /* 0x000fe200078e00ff */
[----:B------:R-:W-:Y:S01]  /*5100*/  PRMT R243, R146, 0x7632, R243 ;  /* 0x0000763292f37816 */ /* 0x000fe200000000f3 */
[----:B------:R-:W2:Y:S01]  /*5110*/  @P0 LDC.64 R164, c[0x0][0x408] ;  /* 0x00010200ffa40b82 */ /* 0x000ea20000000a00 */
[----:B------:R-:W-:-:S02]  /*5120*/  SHF.L.U32 R247, R145, 0x10, RZ ;  /* 0x0000001091f77819 */ /* 0x000fc400000006ff */
[----:B------:R-:W-:Y:S01]  /*5130*/  SHF.L.U32 R198, R198, 0x10, RZ ;  /* 0x00000010c6c67819 */ /* 0x000fe200000006ff */
[-CC-:B-1----:R-:W-:Y:S01]  /*5140*/  @P1 FFMA.FTZ R77, R169, R239.reuse, R238.reuse ;  /* 0x000000efa94d1223 */ /* 0x182fe200000100ee */
[-CC-:B------:R-:W-:Y:S01]  /*5150*/  @P1 FFMA.FTZ R76, R6, R239.reuse, R238.reuse ;  /* 0x000000ef064c1223 */ /* 0x180fe200000100ee */
[-CC-:B------:R-:W-:Y:S01]  /*5160*/  @P1 FFMA.FTZ R79, R205, R239.reuse, R238.reuse ;  /* 0x000000efcd4f1223 */ /* 0x180fe200000100ee */
[----:B------:R-:W-:Y:S01]  /*5170*/  @P1 FFMA.FTZ R160, R8, R239, R238 ;  /* 0x000000ef08a01223 */ /* 0x000fe200000100ee */
[----:B------:R-:W-:Y:S01]  /*5180*/  @P1 FADD.FTZ R77, R30, -R77 ;  /* 0x8000004d1e4d1221 */ /* 0x000fe20000010000 */
[----:B------:R-:W-:Y:S01]  /*5190*/  @P1 FADD.FTZ R76, R9, -R76 ;  /* 0x8000004c094c1221 */ /* 0x000fe20000010000 */
[----:B------:R-:W-:Y:S01]  /*51a0*/  SHF.L.U32 R245, R146, 0x10, RZ ;  /* 0x0000001092f57819 */ /* 0x000fe200000006ff */
[----:B------:R-:W-:Y:S01]  /*51b0*/  @P1 FADD.FTZ R79, R208, -R79 ;  /* 0x8000004fd04f1221 */ /* 0x000fe20000010000 */
[C---:B------:R-:W-:Y:S01]  /*51c0*/  @P1 FFMA.FTZ R251, R234.reuse, R77, R251 ;  /* 0x0000004deafb1223 */ /* 0x040fe200000100fb */
[-CC-:B------:R-:W-:Y:S01]  /*51d0*/  @P1 FFMA.FTZ R77, R187, R239.reuse, R238.reuse ;  /* 0x000000efbb4d1223 */ /* 0x180fe200000100ee */
[----:B------:R-:W-:Y:S01]  /*51e0*/  @P1 FFMA.FTZ R249, R234, R76, R249 ;  /* 0x0000004ceaf91223 */ /* 0x000fe200000100f9 */
[----:B------:R-:W-:Y:S01]  /*51f0*/  @P1 FFMA.FTZ R76, R10, R239, R238 ;  /* 0x000000ef0a4c1223 */ /* 0x000fe200000100ee */
[----:B------:R-:W-:-:S02]  /*5200*/  IMAD.U32 R243, R243, 0x10000, RZ ;  /* 0x00010000f3f37824 */ /* 0x000fc400078e00ff */
[----:B------:R-:W-:Y:S01]  /*5210*/  @P1 FADD.FTZ R78, R186, -R77 ;  /* 0x8000004dba4e1221 */ /* 0x000fe20000010000 */
[----:B------:R-:W-:Y:S01]  /*5220*/  @P1 FADD.FTZ R77, R11, -R160 ;  /* 0x800000a00b4d1221 */ /* 0x000fe20000010000 */
[----:B------:R-:W-:Y:S01]  /*5230*/  @P1 FADD.FTZ R76, R13, -R76 ;  /* 0x8000004c0d4c1221 */ /* 0x000fe20000010000 */
[C---:B------:R-:W-:Y:S01]  /*5240*/  @P1 FFMA.FTZ R245, R234.reuse, R79, R245 ;  /* 0x0000004feaf51223 */ /* 0x040fe200000100f5 */
[C---:B------:R-:W-:Y:S01]  /*5250*/  @P1 FFMA.FTZ R247, R234.reuse, R78, R247 ;  /* 0x0000004eeaf71223 */ /* 0x040fe200000100f7 */
[C---:B------:R-:W-:Y:S01]  /*5260*/  @P1 FFMA.FTZ R198, R234.reuse, R77, R198 ;  /* 0x0000004deac61223 */ /* 0x040fe200000100c6 */
[----:B------:R-:W-:Y:S01]  /*5270*/  @P1 FFMA.FTZ R243, R234, R76, R243 ;  /* 0x0000004ceaf31223 */ /* 0x000fe200000100f3 */
[----:B------:R-:W-:Y:S01]  /*5280*/  PRMT R199, R147, 0x7632, R199 ;  /* 0x0000763293c77816 */ /* 0x000fe200000000c7 */
[-CC-:B------:R-:W-:Y:S01]  /*5290*/  @P1 FFMA.FTZ R77, R215, R239.reuse, R238.reuse ;  /* 0x000000efd74d1223 */ /* 0x180fe200000100ee */
[----:B------:R-:W-:Y:S01]  /*52a0*/  @P1 FFMA.FTZ R76, R24, R239, R238 ;  /* 0x000000ef184c1223 */ /* 0x000fe200000100ee */
[----:B------:R-:W1:Y:S01]  /*52b0*/  @P0 LDC.64 R78, c[0x0][0x408] ;  /* 0x00010200ff4e0b82 */ /* 0x000e620000000a00 */
[----:B------:R-:W-:Y:S01]  /*52c0*/  SHF.L.U32 R199, R199, 0x10, RZ ;  /* 0x00000010c7c77819 */ /* 0x000fe200000006ff */
[----:B------:R-:W-:Y:S01]  /*52d0*/  @P1 FADD.FTZ R77, R232, -R77 ;  /* 0x8000004de84d1221 */ /* 0x000fe20000010000 */
[----:B------:R-:W-:Y:S01]  /*52e0*/  SHF.L.U32 R241, R147, 0x10, RZ ;  /* 0x0000001093f17819 */ /* 0x000fe200000006ff */
[----:B------:R-:W-:Y:S01]  /*52f0*/  @P1 FADD.FTZ R76, R27, -R76 ;  /* 0x8000004c1b4c1221 */ /* 0x000fe20000010000 */
[----:B0-----:R-:W-:Y:S01]  /*5300*/  @P0 FMUL.FTZ R167, R251, R167 ;  /* 0x000000a7fba70220 */ /* 0x001fe20000410000 */
[----:B--2---:R-:W-:-:S02]  /*5310*/  @P0 FMUL.FTZ R165, R249, R165 ;  /* 0x000000a5f9a50220 */ /* 0x004fc40000410000 */
[----:B------:R-:W0:Y:S01]  /*5320*/  @P0 LDC.64 R162, c[0x0][0x408] ;  /* 0x00010200ffa20b82 */ /* 0x000e220000000a00 */
[C---:B------:R-:W-:Y:S01]  /*5330*/  @P1 FFMA.FTZ R241, R234.reuse, R77, R241 ;  /* 0x0000004deaf11223 */ /* 0x040fe200000100f1 */
[----:B------:R-:W-:Y:S01]  /*5340*/  @P1 FFMA.FTZ R199, R234, R76, R199 ;  /* 0x0000004ceac71223 */ /* 0x000fe200000100c7 */
[----:B------:R-:W-:Y:S01]  /*5350*/  @P0 FMUL.FTZ R240, R167, R166 ;  /* 0x000000a6a7f00220 */ /* 0x000fe20000410000 */
[----:B------:R-:W-:Y:S01]  /*5360*/  @P0 LOP3.LUT P1, RZ, R176, 0xff, RZ, 0xc0, !PT ;  /* 0x000000ffb0ff0812 */ /* 0x000fe2000782c0ff */
[----:B------:R-:W-:-:S03]  /*5370*/  @P0 FMUL.FTZ R164, R165, R164 ;  /* 0x000000a4a5a40220 */ /* 0x000fc60000410000 */
[----:B------:R-:W2:Y:S01]  /*5380*/  @P0 LDC.64 R76, c[0x0][0x408] ;  /* 0x00010200ff4c0b82 */ /* 0x000ea20000000a00 */
[----:B------:R-:W-:Y:S02]  /*5390*/  @P0 FSEL R240, R240, RZ, P1 ;  /* 0x000000fff0f00208 */ /* 0x000fe40000800000 */
[----:B------:R-:W-:Y:S02]  /*53a0*/  @P0 LOP3.LUT P1, RZ, R176, 0xff00, RZ, 0xc0, !PT ;  /* 0x0000ff00b0ff0812 */ /* 0x000fe4000782c0ff */
[----:B------:R-:W-:Y:S02]  /*53b0*/  @P0 F2FP.BF16.F32.PACK_AB R240, RZ, R240 ;  /* 0x000000f0fff0023e */ /* 0x000fe400000010ff */
[----:B------:R-:W-:Y:S01]  /*53c0*/  @P0 FSEL R164, R164, RZ, P1 ;  /* 0x000000ffa4a40208 */ /* 0x000fe20000800000 */
[----:B------:R-:W3:Y:S01]  /*53d0*/  @P0 LDC.64 R160, c[0x0][0x408] ;  /* 0x00010200ffa00b82 */ /* 0x000ee20000000a00 */
[----:B-1----:R-:W-:Y:S01]  /*53e0*/  @P0 FMUL.FTZ R79, R247, R79 ;  /* 0x0000004ff74f0220 */ /* 0x002fe20000410000 */
[----:B------:R-:W-:-:S02]  /*53f0*/  @P0 LOP3.LUT P1, RZ, R176, 0xff0000, RZ, 0xc0, !PT ;  /* 0x00ff0000b0ff0812 */ /* 0x000fc4000782c0ff */
[----:B------:R-:W-:Y:S01]  /*5400*/  @P0 F2FP.BF16.F32.PACK_AB R164, RZ, R164 ;  /* 0x000000a4ffa4023e */ /* 0x000fe200000010ff */
[----:B------:R-:W-:Y:S01]  /*5410*/  @P0 FMUL.FTZ R79, R79, R78 ;  /* 0x0000004e4f4f0220 */ /* 0x000fe20000410000 */
[----:B------:R-:W-:Y:S02]  /*5420*/  @P0 PRMT R148, R240, 0x7610, R148 ;  /* 0x00007610f0940816 */ /* 0x000fe40000000094 */
[----:B------:R-:W1:Y:S01]  /*5430*/  @P0 LDC.64 R166, c[0x0][0x408] ;  /* 0x00010200ffa60b82 */ /* 0x000e620000000a00 */
[----:B0-----:R-:W-:Y:S01]  /*5440*/  @P0 FMUL.FTZ R163, R198, R163 ;  /* 0x000000a3c6a30220 */ /* 0x001fe20000410000 */
[----:B------:R-:W-:Y:S02]  /*5450*/  @P0 FSEL R79, R79, RZ, P1 ;  /* 0x000000ff4f4f0208 */ /* 0x000fe40000800000 */
[----:B------:R-:W-:Y:S01]  /*5460*/  @P0 LOP3.LUT P1, RZ, R176, 0xff000000, RZ, 0xc0, !PT ;  /* 0xff000000b0ff0812 */ /* 0x000fe2000782c0ff */
[----:B------:R-:W-:Y:S01]  /*5470*/  @P0 FMUL.FTZ R162, R163, R162 ;  /* 0x000000a2a3a20220 */ /* 0x000fe20000410000 */
[----:B------:R-:W-:Y:S01]  /*5480*/  @P0 F2FP.BF16.F32.PACK_AB R79, RZ, R79 ;  /* 0x0000004fff4f023e */ /* 0x000fe200000010ff */
[----:B--2---:R-:W-:Y:S01]  /*5490*/  @P0 FMUL.FTZ R77, R245, R77 ;  /* 0x0000004df54d0220 */ /* 0x004fe20000410000 */
[----:B------:R-:W-:-:S02]  /*54a0*/  @P0 PRMT R148, R148, 0x5410, R164 ;  /* 0x0000541094940816 */ /* 0x000fc400000000a4 */
[----:B------:R-:W-:Y:S01]  /*54b0*/  @P0 FSEL R162, R162, RZ, P1 ;  /* 0x000000ffa2a20208 */ /* 0x000fe20000800000 */
[----:B------:R-:W-:Y:S01]  /*54c0*/  @P0 FMUL.FTZ R78, R77, R76 ;  /* 0x0000004c4d4e0220 */ /* 0x000fe20000410000 */
[----:B------:R-:W-:Y:S02]  /*54d0*/  @P0 LOP3.LUT P1, RZ, R177, 0xff, RZ, 0xc0, !PT ;  /* 0x000000ffb1ff0812 */ /* 0x000fe4000782c0ff */
[----:B------:R-:W-:Y:S01]  /*54e0*/  @P0 F2FP.BF16.F32.PACK_AB R162, RZ, R162 ;  /* 0x000000a2ffa2023e */ /* 0x000fe200000010ff */
[----:B---3--:R-:W-:Y:S01]  /*54f0*/  @P0 FMUL.FTZ R161, R243, R161 ;  /* 0x000000a1f3a10220 */ /* 0x008fe20000410000 */
[----:B------:R-:W-:Y:S02]  /*5500*/  @P0 PRMT R149, R79, 0x7610, R149 ;  /* 0x000076104f950816 */ /* 0x000fe40000000095 */
[----:B------:R-:W-:Y:S01]  /*5510*/  F2FP.BF16.F32.PACK_AB R76, R249, R251 ;  /* 0x000000fbf94c723e */ /* 0x000fe200000010ff */
[----:B------:R-:W-:Y:S01]  /*5520*/  @P0 FMUL.FTZ R160, R161, R160 ;  /* 0x000000a0a1a00220 */ /* 0x000fe20000410000 */
[----:B------:R-:W-:-:S02]  /*5530*/  @P0 FSEL R161, R78, RZ, P1 ;  /* 0x000000ff4ea10208 */ /* 0x000fc40000800000 */
[----:B------:R-:W-:Y:S01]  /*5540*/  @P0 LOP3.LUT P1, RZ, R177, 0xff00, RZ, 0xc0, !PT ;  /* 0x0000ff00b1ff0812 */ /* 0x000fe2000782c0ff */
[----:B-1----:R-:W-:Y:S01]  /*5550*/  @P0 FMUL.FTZ R167, R241, R167 ;  /* 0x000000a7f1a70220 */ /* 0x002fe20000410000 */
[----:B------:R-:W-:Y:S02]  /*5560*/  @P0 F2FP.BF16.F32.PACK_AB R161, RZ, R161 ;  /* 0x000000a1ffa1023e */ /* 0x000fe400000010ff */
[----:B------:R-:W-:Y:S01]  /*5570*/  @P0 FSEL R160, R160, RZ, P1 ;  /* 0x000000ffa0a00208 */ /* 0x000fe20000800000 */
[----:B------:R-:W-:Y:S01]  /*5580*/  @P0 FMUL.FTZ R166, R167, R166 ;  /* 0x000000a6a7a60220 */ /* 0x000fe20000410000 */
[----:B------:R-:W-:Y:S02]  /*5590*/  @P0 LOP3.LUT P1, RZ, R177, 0xff0000, RZ, 0xc0, !PT ;  /* 0x00ff0000b1ff0812 */ /* 0x000fe4000782c0ff */
[----:B------:R-:W-:Y:S02]  /*55a0*/  @P0 F2FP.BF16.F32.PACK_AB R160, RZ, R160 ;  /* 0x000000a0ffa0023e */ /* 0x000fe400000010ff */
[----:B------:R-:W-:-:S02]  /*55b0*/  @P0 FSEL R166, R166, RZ, P1 ;  /* 0x000000ffa6a60208 */ /* 0x000fc40000800000 */
[----:B------:R-:W-:Y:S02]  /*55c0*/  @P0 PRMT R150, R161, 0x7610, R150 ;  /* 0x00007610a1960816 */ /* 0x000fe40000000096 */
[----:B------:R-:W-:Y:S02]  /*55d0*/  @P0 F2FP.BF16.F32.PACK_AB R166, RZ, R166 ;  /* 0x000000a6ffa6023e */ /* 0x000fe400000010ff */
[----:B------:R-:W-:Y:S02]  /*55e0*/  F2FP.BF16.F32.PACK_AB R77, R198, R247 ;  /* 0x000000f7c64d723e */ /* 0x000fe400000010ff */
[----:B------:R-:W-:Y:S02]  /*55f0*/  F2FP.BF16.F32.PACK_AB R78, R243, R245 ;  /* 0x000000f5f34e723e */ /* 0x000fe400000010ff */
        /* <DEDUP_REMOVED lines=13> */
.L_x_913:
[----:B------:R-:W-:Y:S01]  /*56d0*/  ISETP.GT.AND P1, PT, R237, RZ, PT ;  /* 0x000000ffed00720c */ /* 0x000fe20003f24270 */
[C---:B-----5:R-:W-:Y:S01]  /*56e0*/  IMAD.U32 R165, R144.reuse, 0x10000, RZ ;  /* 0x0001000090a57824 */ /* 0x060fe200078e00ff */
[----:B------:R-:W-:Y:S01]  /*56f0*/  PRMT R164, R144, 0x7632, R164 ;  /* 0x0000763290a47816 */ /* 0x000fe200000000a4 */
[C---:B------:R-:W-:Y:S01]  /*5700*/  IMAD.U32 R199, R145.reuse, 0x10000, RZ ;  /* 0x0001000091c77824 */ /* 0x040fe200078e00ff */
[----:B------:R-:W-:Y:S01]  /*5710*/  PRMT R198, R145, 0x7632, R198 ;  /* 0x0000763291c67816 */ /* 0x000fe200000000c6 */
[----:B------:R-:W-:Y:S01]  /*5720*/  IMAD.U32 R243, R147, 0x10000, RZ ;  /* 0x0001000093f37824 */ /* 0x000fe200078e00ff */
[----:B------:R-:W-:Y:S02]  /*5730*/  SHF.L.U32 R164, R164, 0x10, RZ ;  /* 0x00000010a4a47819 */ /* 0x000fe400000006ff */
[----:B------:R-:W-:Y:S02]  /*5740*/  SHF.L.U32 R198, R198, 0x10, RZ ;  /* 0x00000010c6c67819 */ /* 0x000fe400000006ff */
[----:B------:R-:W-:-:S02]  /*5750*/  @P0 LOP3.LUT P6, RZ, R176, 0xff, RZ, 0xc0, !PT ;  /* 0x000000ffb0ff0812 */ /* 0x000fc400078cc0ff */
[----:B------:R-:W-:Y:S01]  /*5760*/  SHF.L.U32 R241, R146, 0x10, RZ ;  /* 0x0000001092f17819 */ /* 0x000fe200000006ff */
[-CC-:B-1----:R-:W-:Y:S01]  /*5770*/  @P1 FFMA.FTZ R160, R6, R239.reuse, R238.reuse ;  /* 0x000000ef06a01223 */ /* 0x182fe200000100ee */
[-CC-:B------:R-:W-:Y:S01]  /*5780*/  @P1 FFMA.FTZ R161, R169, R239.reuse, R238.reuse ;  /* 0x000000efa9a11223 */ /* 0x180fe200000100ee */
[----:B------:R-:W-:Y:S02]  /*5790*/  @P1 FFMA.FTZ R240, R8, R239, R238 ;  /* 0x000000ef08f01223 */ /* 0x000fe400000100ee */
[----:B------:R-:W-:Y:S01]  /*57a0*/  @P1 FADD.FTZ R163, R9, -R160 ;  /* 0x800000a009a31221 */ /* 0x000fe20000010000 */
[----:B------:R-:W-:Y:S01]  /*57b0*/  @P1 FADD.FTZ R162, R30, -R161 ;  /* 0x800000a11ea21221 */ /* 0x000fe20000010000 */
[----:B0-----:R-:W-:Y:S01]  /*57c0*/  @P1 FADD.FTZ R167, R11, -R240 ;  /* 0x800000f00ba71221 */ /* 0x001fe20000010000 */
[----:B------:R-:W0:Y:S01]  /*57d0*/  @P0 LDC.64 R160, c[0x0][0x408] ;  /* 0x00010200ffa00b82 */ /* 0x000e220000000a00 */
[C---:B------:R-:W-:Y:S01]  /*57e0*/  @P1 FFMA.FTZ R164, R234.reuse, R163, R164 ;  /* 0x000000a3eaa41223 */ /* 0x040fe200000100a4 */
[----:B------:R-:W-:Y:S01]  /*57f0*/  @P1 FFMA.FTZ R163, R187, R239, R238 ;  /* 0x000000efbba31223 */ /* 0x000fe200000100ee */
[----:B------:R-:W-:Y:S01]  /*5800*/  @P1 FFMA.FTZ R165, R234, R162, R165 ;  /* 0x000000a2eaa51223 */ /* 0x000fe200000100a5 */
[----:B------:R-:W-:Y:S01]  /*5810*/  PRMT R240, R146, 0x7632, R240 ;  /* 0x0000763292f07816 */ /* 0x000fe200000000f0 */
[----:B------:R-:W-:Y:S01]  /*5820*/  @P1 FFMA.FTZ R198, R234, R167, R198 ;  /* 0x000000a7eac61223 */ /* 0x000fe200000100c6 */
[----:B------:R-:W-:-:S02]  /*5830*/  @P1 FADD.FTZ R166, R186, -R163 ;  /* 0x800000a3baa61221 */ /* 0x000fc40000010000 */
[----:B------:R-:W1:Y:S01]  /*5840*/  @P0 LDC.64 R162, c[0x0][0x408] ;  /* 0x00010200ffa20b82 */ /* 0x000e620000000a00 */
[----:B------:R-:W-:Y:S01]  /*5850*/  SHF.L.U32 R240, R240, 0x10, RZ ;  /* 0x00000010f0f07819 */ /* 0x000fe200000006ff */
[----:B------:R-:W-:Y:S01]  /*5860*/  @P1 FFMA.FTZ R199, R234, R166, R199 ;  /* 0x000000a6eac71223 */ /* 0x000fe200000100c7 */
[----:B------:R-:W-:-:S04]  /*5870*/  @P1 FFMA.FTZ R166, R10, R239, R238 ;  /* 0x000000ef0aa61223 */ /* 0x000fc800000100ee */
[----:B------:R-:W-:-:S04]  /*5880*/  @P1 FADD.FTZ R167, R13, -R166 ;  /* 0x800000a60da71221 */ /* 0x000fc80000010000 */
[----:B------:R-:W-:Y:S01]  /*5890*/  @P1 FFMA.FTZ R240, R234, R167, R240 ;  /* 0x000000a7eaf01223 */ /* 0x000fe200000100f0 */
[----:B0-----:R-:W-:Y:S01]  /*58a0*/  @P0 FMUL.FTZ R161, R165, R161 ;  /* 0x000000a1a5a10220 */ /* 0x001fe20000410000 */
[----:B------:R-:W-:-:S03]  /*58b0*/  @P1 FFMA.FTZ R165, R205, R239, R238 ;  /* 0x000000efcda51223 */ /* 0x000fc600000100ee */
[----:B------:R-:W-:Y:S01]  /*58c0*/  @P0 FMUL.FTZ R160, R161, R160 ;  /* 0x000000a0a1a00220 */ /* 0x000fe20000410000 */
[----:B------:R-:W-:Y:S01]  /*58d0*/  @P1 FFMA.FTZ R161, R215, R239, R238 ;  /* 0x000000efd7a11223 */ /* 0x000fe200000100ee */
[----:B------:R-:W-:Y:S01]  /*58e0*/  @P1 FADD.FTZ R165, R208, -R165 ;  /* 0x800000a5d0a51221 */ /* 0x000fe20000010000 */
[----:B-1----:R-:W-:Y:S02]  /*58f0*/  @P0 FMUL.FTZ R163, R164, R163 ;  /* 0x000000a3a4a30220 */ /* 0x002fe40000410000 */
[----:B------:R-:W-:Y:S01]  /*5900*/  @P1 FADD.FTZ R242, R232, -R161 ;  /* 0x800000a1e8f21221 */ /* 0x000fe20000010000 */
[----:B------:R-:W-:Y:S01]  /*5910*/  @P0 FSEL R166, R160, RZ, P6 ;  /* 0x000000ffa0a60208 */ /* 0x000fe20003000000 */
[----:B------:R-:W-:Y:S01]  /*5920*/  @P1 FFMA.FTZ R241, R234, R165, R241 ;  /* 0x000000a5eaf11223 */ /* 0x000fe200000100f1 */
[----:B------:R-:W-:Y:S01]  /*5930*/  @P0 FMUL.FTZ R167, R163, R162 ;  /* 0x000000a2a3a70220 */ /* 0x000fe20000410000 */
[----:B------:R-:W0:Y:S01]  /*5940*/  @P0 LDC.64 R160, c[0x0][0x408] ;  /* 0x00010200ffa00b82 */ /* 0x000e220000000a00 */
[----:B------:R-:W-:Y:S01]  /*5950*/  @P0 LOP3.LUT P6, RZ, R176, 0xff00, RZ, 0xc0, !PT ;  /* 0x0000ff00b0ff0812 */ /* 0x000fe200078cc0ff */
[----:B------:R-:W-:Y:S01]  /*5960*/  @P1 FFMA.FTZ R243, R234, R242, R243 ;  /* 0x000000f2eaf31223 */ /* 0x000fe200000100f3 */
[----:B------:R-:W-:-:S02]  /*5970*/  @P0 F2FP.BF16.F32.PACK_AB R242, RZ, R166 ;  /* 0x000000a6fff2023e */ /* 0x000fc400000010ff */
[----:B------:R-:W-:Y:S02]  /*5980*/  @P0 FSEL R167, R167, RZ, P6 ;  /* 0x000000ffa7a70208 */ /* 0x000fe40003000000 */
[----:B------:R-:W-:Y:S01]  /*5990*/  @P0 LOP3.LUT P6, RZ, R176, 0xff0000, RZ, 0xc0, !PT ;  /* 0x00ff0000b0ff0812 */ /* 0x000fe200078cc0ff */
[----:B------:R-:W1:Y:S01]  /*59a0*/  @P0 LDC.64 R162, c[0x0][0x408] ;  /* 0x00010200ffa20b82 */ /* 0x000e620000000a00 */
[----:B------:R-:W-:Y:S02]  /*59b0*/  @P0 F2FP.BF16.F32.PACK_AB R244, RZ, R167 ;  /* 0x000000a7fff4023e */ /* 0x000fe400000010ff */
[----:B------:R-:W-:-:S04]  /*59c0*/  @P0 PRMT R148, R242, 0x7610, R148 ;  /* 0x00007610f2940816 */ /* 0x000fc80000000094 */
[----:B------:R-:W-:Y:S01]  /*59d0*/  @P0 PRMT R148, R148, 0x5410, R244 ;  /* 0x0000541094940816 */ /* 0x000fe200000000f4 */
[----:B------:R-:W2:Y:S08]  /*59e0*/  @P0 LDC.64 R164, c[0x0][0x408] ;  /* 0x00010200ffa40b82 */ /* 0x000eb00000000a00 */
[----:B------:R-:W3:Y:S01]  /*59f0*/  @P0 LDC.64 R166, c[0x0][0x408] ;  /* 0x00010200ffa60b82 */ /* 0x000ee20000000a00 */
[----:B0-----:R-:W-:-:S04]  /*5a00*/  @P0 FMUL.FTZ R161, R199, R161 ;  /* 0x000000a1c7a10220 */ /* 0x001fc80000410000 */
[----:B------:R-:W-:Y:S01]  /*5a10*/  @P0 FMUL.FTZ R160, R161, R160 ;  /* 0x000000a0a1a00220 */ /* 0x000fe20000410000 */
[----:B-1----:R-:W-:Y:S02]  /*5a20*/  @P0 FMUL.FTZ R163, R198, R163 ;  /* 0x000000a3c6a30220 */ /* 0x002fe40000410000 */
[----:B------:R-:W0:Y:S02]  /*5a30*/  @P0 LDC.64 R198, c[0x0][0x408] ;  /* 0x00010200ffc60b82 */ /* 0x000e240000000a00 */
[----:B------:R-:W-:Y:S01]  /*5a40*/  @P0 FSEL R160, R160, RZ, P6 ;  /* 0x000000ffa0a00208 */ /* 0x000fe20003000000 */
[----:B------:R-:W-:Y:S01]  /*5a50*/  @P0 FMUL.FTZ R162, R163, R162 ;  /* 0x000000a2a3a20220 */ /* 0x000fe20000410000 */
[----:B------:R-:W-:Y:S02]  /*5a60*/  @P0 LOP3.LUT P6, RZ, R176, 0xff000000, RZ, 0xc0, !PT ;  /* 0xff000000b0ff0812 */ /* 0x000fe400078cc0ff */
[----:B------:R-:W-:Y:S01]  /*5a70*/  @P0 F2FP.BF16.F32.PACK_AB R160, RZ, R160 ;  /* 0x000000a0ffa0023e */ /* 0x000fe200000010ff */
[----:B--2---:R-:W-:Y:S01]  /*5a80*/  @P0 FMUL.FTZ R165, R241, R165 ;  /* 0x000000a5f1a50220 */ /* 0x004fe20000410000 */
[----:B------:R-:W-:-:S02]  /*5a90*/  @P0 FSEL R162, R162, RZ, P6 ;  /* 0x000000ffa2a20208 */ /* 0x000fc40003000000 */
[----:B------:R-:W-:Y:S01]  /*5aa0*/  @P0 LOP3.LUT P6, RZ, R177, 0xff, RZ, 0xc0, !PT ;  /* 0x000000ffb1ff0812 */ /* 0x000fe200078cc0ff */
[----:B------:R-:W-:Y:S01]  /*5ab0*/  @P0 FMUL.FTZ R164, R165, R164 ;  /* 0x000000a4a5a40220 */ /* 0x000fe20000410000 */
[----:B------:R-:W-:Y:S02]  /*5ac0*/  @P0 F2FP.BF16.F32.PACK_AB R162, RZ, R162 ;  /* 0x000000a2ffa2023e */ /* 0x000fe400000010ff */
[----:B------:R-:W-:Y:S01]  /*5ad0*/  @P0 PRMT R149, R160, 0x7610, R149 ;  /* 0x00007610a0950816 */ /* 0x000fe20000000095 */
[----:B---3--:R-:W-:Y:S01]  /*5ae0*/  @P0 FMUL.FTZ R167, R240, R167 ;  /* 0x000000a7f0a70220 */ /* 0x008fe20000410000 */
[----:B------:R-:W-:Y:S02]  /*5af0*/  @P0 FSEL R164, R164, RZ, P6 ;  /* 0x000000ffa4a40208 */ /* 0x000fe40003000000 */
[----:B------:R-:W-:Y:S01]  /*5b00*/  @P0 LOP3.LUT P6, RZ, R177, 0xff00, RZ, 0xc0, !PT ;  /* 0x0000ff00b1ff0812 */ /* 0x000fe200078cc0ff */
[----:B------:R-:W-:Y:S01]  /*5b10*/  @P0 FMUL.FTZ R166, R167, R166 ;  /* 0x000000a6a7a60220 */ /* 0x000fe20000410000 */
[----:B------:R-:W-:-:S02]  /*5b20*/  @P0 F2FP.BF16.F32.PACK_AB R164, RZ, R164 ;  /* 0x000000a4ffa4023e */ /* 0x000fc400000010ff */
[----:B------:R-:W-:Y:S02]  /*5b30*/  @P0 PRMT R149, R149, 0x5410, R162 ;  /* 0x0000541095950816 */ /* 0x000fe400000000a2 */
[----:B------:R-:W-:Y:S01]  /*5b40*/  @P0 FSEL R166, R166, RZ, P6 ;  /* 0x000000ffa6a60208 */ /* 0x000fe20003000000 */
[----:B0-----:R-:W-:Y:S01]  /*5b50*/  @P0 FMUL.FTZ R199, R243, R199 ;  /* 0x000000c7f3c70220 */ /* 0x001fe20000410000 */
[----:B------:R-:W-:Y:S02]  /*5b60*/  @P0 LOP3.LUT P6, RZ, R177, 0xff0000, RZ, 0xc0, !PT ;  /* 0x00ff0000b1ff0812 */ /* 0x000fe400078cc0ff */
[----:B------:R-:W-:Y:S01]  /*5b70*/  @P0 F2FP.BF16.F32.PACK_AB R166, RZ, R166 ;  /* 0x000000a6ffa6023e */ /* 0x000fe200000010ff */
[----:B------:R-:W-:Y:S01]  /*5b80*/  @P0 FMUL.FTZ R198, R199, R198 ;  /* 0x000000c6c7c60220 */ /* 0x000fe20000410000 */
[----:B------:R-:W-:-:S04]  /*5b90*/  @P0 PRMT R150, R164, 0x7610, R150 ;  /* 0x00007610a4960816 */ /* 0x000fc80000000096 */
[----:B------:R-:W-:Y:S02]  /*5ba0*/  @P0 FSEL R198, R198, RZ, P6 ;  /* 0x000000ffc6c60208 */ /* 0x000fe40003000000 */
        /* <DEDUP_REMOVED lines=17> */
.L_x_912:
[----:B------:R-:W-:-:S04]  /*5cc0*/  UISETP.NE.U32.AND UP0, UPT, UR20, URZ, UPT ;  /* 0x000000ff1400728c */ /* 0x000fc8000bf05070 */
[----:B------:R-:W-:-:S06]  /*5cd0*/  UISETP.NE.AND.EX UP0, UPT, UR21, URZ, UPT, UP0 ;  /* 0x000000ff1500728c */ /* 0x000fcc000bf05300 */
[----:B------:R-:W-:-:S13]  /*5ce0*/  PLOP3.LUT P2, PT, PT, PT, UP0, 0x80, 0x8 ;  /* 0x000000000008781c */ /* 0x000fda0003f4f008 */
[----:B------:R-:W-:Y:S05]  /*5cf0*/  @!P2 BRA `(.L_x_915) ;  /* 0x00000004007ca947 */ /* 0x000fea0003800000 */
[-CC-:B-1----:R-:W-:Y:S01]  /*5d00*/  FFMA.FTZ R161, R169, R239.reuse, R238.reuse ;  /* 0x000000efa9a17223 */ /* 0x182fe200000100ee */
[----:B------:R-:W1:Y:S01]  /*5d10*/  @P0 LDC.64 R78, c[0x0][0x408] ;  /* 0x00010200ff4e0b82 */ /* 0x000e620000000a00 */
[-CC-:B------:R-:W-:Y:S01]  /*5d20*/  FFMA.FTZ R160, R6, R239.reuse, R238.reuse ;  /* 0x000000ef06a07223 */ /* 0x180fe200000100ee */
[----:B------:R-:W-:Y:S01]  /*5d30*/  ISETP.GT.AND P1, PT, R237, RZ, PT ;  /* 0x000000ffed00720c */ /* 0x000fe20003f24270 */
[----:B------:R-:W-:Y:S01]  /*5d40*/  FADD.FTZ R161, R30, -R161 ;  /* 0x800000a11ea17221 */ /* 0x000fe20000010000 */
[----:B------:R-:W-:Y:S01]  /*5d50*/  FFMA.FTZ R240, R10, R239, R238 ;  /* 0x000000ef0af07223 */ /* 0x000fe200000100ee */
[----:B------:R-:W-:Y:S01]  /*5d60*/  FADD.FTZ R165, R9, -R160 ;  /* 0x800000a009a57221 */ /* 0x000fe20000010000 */
[----:B-----5:R-:W-:Y:S01]  /*5d70*/  @P0 LOP3.LUT P6, RZ, R176, 0xff, RZ, 0xc0, !PT ;  /* 0x000000ffb0ff0812 */ /* 0x020fe200078cc0ff */
[C---:B------:R-:W-:Y:S01]  /*5d80*/  FMUL.FTZ R163, R234.reuse, R161 ;  /* 0x000000a1eaa37220 */ /* 0x040fe20000410000 */
[----:B------:R-:W2:Y:S01]  /*5d90*/  @P0 LDC.64 R76, c[0x0][0x408] ;  /* 0x00010200ff4c0b82 */ /* 0x000ea20000000a00 */
[----:B------:R-:W-:Y:S01]  /*5da0*/  FMUL.FTZ R162, R234, R165 ;  /* 0x000000a5eaa27220 */ /* 0x000fe20000410000 */
[----:B------:R-:W-:Y:S01]  /*5db0*/  FFMA.FTZ R165, R187, R239, R238 ;  /* 0x000000efbba57223 */ /* 0x000fe200000100ee */
[----:B------:R-:W-:Y:S01]  /*5dc0*/  FADD.FTZ R199, R13, -R240 ;  /* 0x800000f00dc77221 */ /* 0x000fe20000010000 */
[----:B------:R-:W-:-:S02]  /*5dd0*/  FSEL R163, R163, RZ, P1 ;  /* 0x000000ffa3a37208 */ /* 0x000fc40000800000 */
[----:B------:R-:W-:Y:S01]  /*5de0*/  FSEL R162, R162, RZ, P1 ;  /* 0x000000ffa2a27208 */ /* 0x000fe20000800000 */
[----:B0-----:R-:W-:Y:S01]  /*5df0*/  FADD.FTZ R167, R186, -R165 ;  /* 0x800000a5baa77221 */ /* 0x001fe20000010000 */
[----:B------:R-:W0:Y:S01]  /*5e00*/  @P0 LDC.64 R160, c[0x0][0x408] ;  /* 0x00010200ffa00b82 */ /* 0x000e220000000a00 */
[C---:B------:R-:W-:Y:S01]  /*5e10*/  FMUL.FTZ R242, R234.reuse, R199 ;  /* 0x000000c7eaf27220 */ /* 0x040fe20000410000 */
[----:B------:R-:W-:Y:S01]  /*5e20*/  FFMA.FTZ R199, R215, R239, R238 ;  /* 0x000000efd7c77223 */ /* 0x000fe200000100ee */
[----:B------:R-:W-:-:S03]  /*5e30*/  FMUL.FTZ R164, R234, R167 ;  /* 0x000000a7eaa47220 */ /* 0x000fc60000410000 */
[----:B------:R-:W-:Y:S01]  /*5e40*/  FADD.FTZ R243, R232, -R199 ;  /* 0x800000c7e8f37221 */ /* 0x000fe20000010000 */
[----:B------:R-:W-:Y:S01]  /*5e50*/  FSEL R242, R242, RZ, P1 ;  /* 0x000000fff2f27208 */ /* 0x000fe20000800000 */
[----:B-1----:R-:W-:Y:S01]  /*5e60*/  @P0 FMUL.FTZ R79, R162, R79 ;  /* 0x0000004fa24f0220 */ /* 0x002fe20000410000 */
[----:B------:R-:W-:Y:S01]  /*5e70*/  FSEL R164, R164, RZ, P1 ;  /* 0x000000ffa4a47208 */ /* 0x000fe20000800000 */
[----:B------:R-:W-:Y:S02]  /*5e80*/  FMUL.FTZ R240, R234, R243 ;  /* 0x000000f3eaf07220 */ /* 0x000fe40000410000 */
[----:B------:R-:W-:Y:S01]  /*5e90*/  @P0 FMUL.FTZ R166, R79, R78 ;  /* 0x0000004e4fa60220 */ /* 0x000fe20000410000 */
[----:B------:R-:W-:Y:S02]  /*5ea0*/  FFMA.FTZ R78, R8, R239, R238 ;  /* 0x000000ef084e7223 */ /* 0x000fe400000100ee */
[----:B------:R-:W-:Y:S01]  /*5eb0*/  FSEL R240, R240, RZ, P1 ;  /* 0x000000fff0f07208 */ /* 0x000fe20000800000 */
[----:B--2---:R-:W-:Y:S01]  /*5ec0*/  @P0 FMUL.FTZ R77, R163, R77 ;  /* 0x0000004da34d0220 */ /* 0x004fe20000410000 */
[----:B------:R-:W-:-:S03]  /*5ed0*/  FADD.FTZ R79, R11, -R78 ;  /* 0x8000004e0b4f7221 */ /* 0x000fc60000010000 */
[----:B------:R-:W-:Y:S02]  /*5ee0*/  @P0 FMUL.FTZ R165, R77, R76 ;  /* 0x0000004c4da50220 */ /* 0x000fe40000410000 */
[----:B------:R-:W1:Y:S01]  /*5ef0*/  @P0 LDC.64 R76, c[0x0][0x408] ;  /* 0x00010200ff4c0b82 */ /* 0x000e620000000a00 */
[----:B0-----:R-:W-:Y:S02]  /*5f00*/  @P0 FMUL.FTZ R161, R164, R161 ;  /* 0x000000a1a4a10220 */ /* 0x001fe40000410000 */
[----:B------:R-:W-:Y:S02]  /*5f10*/  @P0 FSEL R165, R165, RZ, P6 ;  /* 0x000000ffa5a50208 */ /* 0x000fe40003000000 */
[----:B------:R-:W-:Y:S01]  /*5f20*/  @P0 LOP3.LUT P6, RZ, R176, 0xff00, RZ, 0xc0, !PT ;  /* 0x0000ff00b0ff0812 */ /* 0x000fe200078cc0ff */
[----:B------:R-:W-:Y:S01]  /*5f30*/  @P0 FMUL.FTZ R167, R161, R160 ;  /* 0x000000a0a1a70220 */ /* 0x000fe20000410000 */
[----:B------:R-:W-:Y:S01]  /*5f40*/  FMUL.FTZ R160, R234, R79 ;  /* 0x0000004feaa07220 */ /* 0x000fe20000410000 */
[----:B------:R-:W-:Y:S01]  /*5f50*/  FFMA.FTZ R161, R205, R239, R238 ;  /* 0x000000efcda17223 */ /* 0x000fe200000100ee */
[----:B------:R-:W0:Y:S01]  /*5f60*/  @P0 LDC.64 R78, c[0x0][0x408] ;  /* 0x00010200ff4e0b82 */ /* 0x000e220000000a00 */
[----:B------:R-:W-:-:S02]  /*5f70*/  @P0 F2FP.BF16.F32.PACK_AB R243, RZ, R165 ;  /* 0x000000a5fff3023e */ /* 0x000fc400000010ff */
[----:B------:R-:W-:Y:S01]  /*5f80*/  FADD.FTZ R161, R208, -R161 ;  /* 0x800000a1d0a17221 */ /* 0x000fe20000010000 */
[----:B------:R-:W-:Y:S02]  /*5f90*/  FSEL R160, R160, RZ, P1 ;  /* 0x000000ffa0a07208 */ /* 0x000fe40000800000 */
[----:B------:R-:W-:Y:S01]  /*5fa0*/  @P0 PRMT R148, R243, 0x7610, R148 ;  /* 0x00007610f3940816 */ /* 0x000fe20000000094 */
[----:B------:R-:W-:-:S05]  /*5fb0*/  FMUL.FTZ R198, R234, R161 ;  /* 0x000000a1eac67220 */ /* 0x000fca0000410000 */
[----:B------:R-:W-:Y:S01]  /*5fc0*/  FSEL R198, R198, RZ, P1 ;  /* 0x000000ffc6c67208 */ /* 0x000fe20000800000 */
[----:B-1----:R-:W-:-:S04]  /*5fd0*/  @P0 FMUL.FTZ R77, R160, R77 ;  /* 0x0000004da04d0220 */ /* 0x002fc80000410000 */
[----:B------:R-:W-:Y:S02]  /*5fe0*/  @P0 FMUL.FTZ R241, R77, R76 ;  /* 0x0000004c4df10220 */ /* 0x000fe40000410000 */
[----:B------:R-:W1:Y:S01]  /*5ff0*/  @P0 LDC.64 R76, c[0x0][0x408] ;  /* 0x00010200ff4c0b82 */ /* 0x000e620000000a00 */
[----:B0-----:R-:W-:-:S04]  /*6000*/  @P0 FMUL.FTZ R79, R79, R198 ;  /* 0x000000c64f4f0220 */ /* 0x001fc80000410000 */
[----:B------:R-:W-:-:S03]  /*6010*/  @P0 FMUL.FTZ R161, R79, R78 ;  /* 0x0000004e4fa10220 */ /* 0x000fc60000410000 */
[----:B------:R-:W0:Y:S01]  /*6020*/  @P0 LDC.64 R78, c[0x0][0x408] ;  /* 0x00010200ff4e0b82 */ /* 0x000e220000000a00 */
[----:B-1----:R-:W-:-:S04]  /*6030*/  @P0 FMUL.FTZ R77, R77, R242 ;  /* 0x000000f24d4d0220 */ /* 0x002fc80000410000 */
[----:B------:R-:W-:Y:S01]  /*6040*/  @P0 FMUL.FTZ R199, R77, R76 ;  /* 0x0000004c4dc70220 */ /* 0x000fe20000410000 */
[----:B------:R-:W-:Y:S01]  /*6050*/  F2FP.BF16.F32.PACK_AB R76, R162, R163 ;  /* 0x000000a3a24c723e */ /* 0x000fe200000010ff */
[----:B0-----:R-:W-:Y:S01]  /*6060*/  @P0 FMUL.FTZ R77, R79, R240 ;  /* 0x000000f04f4d0220 */ /* 0x001fe20000410000 */
[----:B------:R-:W-:Y:S02]  /*6070*/  @P0 FSEL R79, R166, RZ, P6 ;  /* 0x000000ffa64f0208 */ /* 0x000fe40003000000 */
[----:B------:R-:W-:Y:S01]  /*6080*/  @P0 LOP3.LUT P6, RZ, R176, 0xff0000, RZ, 0xc0, !PT ;  /* 0x00ff0000b0ff0812 */ /* 0x000fe200078cc0ff */
[----:B------:R-:W-:Y:S01]  /*6090*/  @P0 FMUL.FTZ R166, R77, R78 ;  /* 0x0000004e4da60220 */ /* 0x000fe20000410000 */
[----:B------:R-:W-:Y:S01]  /*60a0*/  F2FP.BF16.F32.PACK_AB R77, R160, R164 ;  /* 0x000000a4a04d723e */ /* 0x000fe200000010ff */
[----:B------:R-:W-:Y:S01]  /*60b0*/  FFMA.FTZ R160, R24, R239, R238 ;  /* 0x000000ef18a07223 */ /* 0x000fe200000100ee */
[----:B------:R-:W-:Y:S02]  /*60c0*/  @P0 FSEL R167, R167, RZ, P6 ;  /* 0x000000ffa7a70208 */ /* 0x000fe40003000000 */
[----:B------:R-:W-:Y:S01]  /*60d0*/  @P0 LOP3.LUT P6, RZ, R176, 0xff000000, RZ, 0xc0, !PT ;  /* 0xff000000b0ff0812 */ /* 0x000fe200078cc0ff */
[----:B------:R-:W-:Y:S01]  /*60e0*/  FADD.FTZ R163, R27, -R160 ;  /* 0x800000a01ba37221 */ /* 0x000fe20000010000 */
[----:B------:R-:W-:-:S02]  /*60f0*/  @P0 F2FP.BF16.F32.PACK_AB R165, RZ, R167 ;  /* 0x000000a7ffa5023e */ /* 0x000fc400000010ff */
[----:B------:R-:W-:Y:S01]  /*6100*/  @P0 FSEL R241, R241, RZ, P6 ;  /* 0x000000fff1f10208 */ /* 0x000fe20003000000 */
[----:B------:R-:W-:Y:S01]  /*6110*/  FMUL.FTZ R160, R234, R163 ;  /* 0x000000a3eaa07220 */ /* 0x000fe20000410000 */
[----:B------:R-:W-:Y:S02]  /*6120*/  @P0 LOP3.LUT P6, RZ, R177, 0xff, RZ, 0xc0, !PT ;  /* 0x000000ffb1ff0812 */ /* 0x000fe400078cc0ff */
[----:B------:R-:W-:Y:S02]  /*6130*/  @P0 F2FP.BF16.F32.PACK_AB R79, RZ, R79 ;  /* 0x0000004fff4f023e */ /* 0x000fe400000010ff */
[----:B------:R-:W-:Y:S02]  /*6140*/  @P0 FSEL R161, R161, RZ, P6 ;  /* 0x000000ffa1a10208 */ /* 0x000fe40003000000 */
[----:B------:R-:W-:Y:S02]  /*6150*/  @P0 LOP3.LUT P6, RZ, R177, 0xff00, RZ, 0xc0, !PT ;  /* 0x0000ff00b1ff0812 */ /* 0x000fe400078cc0ff */
[----:B------:R-:W-:-:S02]  /*6160*/  @P0 F2FP.BF16.F32.PACK_AB R161, RZ, R161 ;  /* 0x000000a1ffa1023e */ /* 0x000fc400000010ff */
[----:B------:R-:W-:Y:S02]  /*6170*/  @P0 FSEL R199, R199, RZ, P6 ;  /* 0x000000ffc7c70208 */ /* 0x000fe40003000000 */
[----:B------:R-:W-:Y:S02]  /*6180*/  @P0 LOP3.LUT P6, RZ, R177, 0xff0000, RZ, 0xc0, !PT ;  /* 0x00ff0000b1ff0812 */ /* 0x000fe400078cc0ff */
[----:B------:R-:W-:Y:S02]  /*6190*/  @P0 F2FP.BF16.F32.PACK_AB R167, RZ, R241 ;  /* 0x000000f1ffa7023e */ /* 0x000fe400000010ff */
[----:B------:R-:W-:Y:S02]  /*61a0*/  @P0 FSEL R166, R166, RZ, P6 ;  /* 0x000000ffa6a60208 */ /* 0x000fe40003000000 */
[----:B------:R-:W-:Y:S02]  /*61b0*/  @P0 F2FP.BF16.F32.PACK_AB R199, RZ, R199 ;  /* 0x000000c7ffc7023e */ /* 0x000fe400000010ff */
[----:B------:R-:W-:-:S02]  /*61c0*/  @P0 F2FP.BF16.F32.PACK_AB R166, RZ, R166 ;  /* 0x000000a6ffa6023e */ /* 0x000fc400000010ff */
[----:B------:R-:W-:Y:S02]  /*61d0*/  FSEL R163, R160, RZ, P1 ;  /* 0x000000ffa0a37208 */ /* 0x000fe40000800000 */
[----:B------:R-:W-:Y:S02]  /*61e0*/  @P0 PRMT R149, R165, 0x7610, R149 ;  /* 0x00007610a5950816 */ /* 0x000fe40000000095 */
[----:B------:R-:W-:Y:S02]  /*61f0*/  @P0 PRMT R150, R161, 0x7610, R150 ;  /* 0x00007610a1960816 */ /* 0x000fe40000000096 */
[----:B------:R-:W-:Y:S02]  /*6200*/  @P0 PRMT R148, R148, 0x5410, R79 ;  /* 0x0000541094940816 */ /* 0x000fe4000000004f */
[----:B------:R-:W-:Y:S02]  /*6210*/  F2FP.BF16.F32.PACK_AB R78, R242, R198 ;  /* 0x000000c6f24e723e */ /* 0x000fe400000010ff */
[----:B------:R-:W-:-:S02]  /*6220*/  @P0 PRMT R149, R149, 0x5410, R167 ;  /* 0x0000541095950816 */ /* 0x000fc400000000a7 */
[----:B------:R-:W-:Y:S02]  /*6230*/  F2FP.BF16.F32.PACK_AB R79, R163, R240 ;  /* 0x000000f0a34f723e */ /* 0x000fe400000010ff */
        /* <DEDUP_REMOVED lines=11> */
.L_x_915:
[----:B------:R-:W-:Y:S04]  /*62f0*/  BSSY.RECONVERGENT B3, `(.L_x_916) ;  /* 0x000000d000037945 */ /* 0x000fe80003800200 */
[----:B------:R-:W-:Y:S05]  /*6300*/  @!P0 BRA `(.L_x_917) ;  /* 0x00000000002c8947 */ /* 0x000fea0003800000 */
[----:B-1----:R-:W-:Y:S01]  /*6310*/  FFMA.FTZ R161, R169, R239, R238 ;  /* 0x000000efa9a17223 */ /* 0x002fe200000100ee */
        /* <DEDUP_REMOVED lines=10> */
.L_x_917:
[----:B------:R-:W-:Y:S05]  /*63c0*/  BSYNC.RECONVERGENT B3 ;  /* 0x0000000000037941 */ /* 0x000fea0003800200 */
.L_x_916:
        /* <DEDUP_REMOVED lines=13> */
.L_x_919:
[----:B------:R-:W-:Y:S05]  /*64a0*/  BSYNC.RECONVERGENT B3 ;  /* 0x0000000000037941 */ /* 0x000fea0003800200 */
.L_x_918:
        /* <DEDUP_REMOVED lines=13> */
.L_x_921:
[----:B------:R-:W-:Y:S05]  /*6580*/  BSYNC.RECONVERGENT B3 ;  /* 0x0000000000037941 */ /* 0x000fea0003800200 */
.L_x_920:
        /* <DEDUP_REMOVED lines=13> */
.L_x_923:
[----:B------:R-:W-:Y:S05]  /*6660*/  BSYNC.RECONVERGENT B3 ;  /* 0x0000000000037941 */ /* 0x000fea0003800200 */
.L_x_922:
        /* <DEDUP_REMOVED lines=13> */
.L_x_925:
[----:B------:R-:W-:Y:S05]  /*6740*/  BSYNC.RECONVERGENT B3 ;  /* 0x0000000000037941 */ /* 0x000fea0003800200 */
.L_x_924:
        /* <DEDUP_REMOVED lines=13> */
.L_x_927:
[----:B------:R-:W-:Y:S05]  /*6820*/  BSYNC.RECONVERGENT B3 ;  /* 0x0000000000037941 */ /* 0x000fea0003800200 */
.L_x_926:
        /* <DEDUP_REMOVED lines=13> */
.L_x_929:
[----:B------:R-:W-:Y:S05]  /*6900*/  BSYNC.RECONVERGENT B3 ;  /* 0x0000000000037941 */ /* 0x000fea0003800200 */
.L_x_928:
[----:B------:R-:W-:Y:S05]  /*6910*/  @!P0 BRA `(.L_x_914) ;  /* 0x0000000000308947 */ /* 0x000fea0003800000 */
[----:B-1----:R-:W-:Y:S01]  /*6920*/  FFMA.FTZ R160, R24, R239, R238 ;  /* 0x000000ef18a07223 */ /* 0x002fe200000100ee */
        /* <DEDUP_REMOVED lines=10> */
[----:B------:R-:W-:-:S07]  /*69d0*/  PRMT R151, R151, 0x5410, R160 ;  /* 0x0000541097977816 */ /* 0x000fce00000000a0 */
.L_x_914:
[----:B------:R-:W-:Y:S05]  /*69e0*/  BSYNC.RECONVERGENT B1 ;  /* 0x0000000000017941 */ /* 0x000fea0003800200 */
.L_x_911:
[----:B-1----:R-:W1:Y:S08]  /*69f0*/  @P2 LDC.64 R162, c[0x0][0x478] ;  /* 0x00011e00ffa22b82 */ /* 0x002e700000000a00 */
[----:B------:R-:W2:Y:S01]  /*6a00*/  @P0 LDC.64 R160, c[0x0][0x468] ;  /* 0x00011a00ffa00b82 */ /* 0x000ea20000000a00 */
[C---:B-1----:R-:W-:Y:S01]  /*6a10*/  @P2 IMAD.WIDE.U32 R162, R236.reuse, 0x10, R162 ;  /* 0x00000010eca22825 */ /* 0x042fe200078e00a2 */
[----:B------:R-:W-:-:S04]  /*6a20*/  IADD3 R236, PT, PT, R236, 0x20, RZ ;  /* 0x00000020ecec7810 */ /* 0x000fc80007ffe0ff */
[----:B------:R3:W-:Y:S01]  /*6a30*/  @P2 STG.E.128 desc[UR6][R162.64], R76 ;  /* 0x0000004ca2002986 */ /* 0x0007e2000c101d06 */
[----:B--2---:R-:W-:-:S04]  /*6a40*/  @P0 IMAD.WIDE.U32 R160, R235, 0x10, R160 ;  /* 0x00000010eba00825 */ /* 0x004fc800078e00a0 */
[----:B------:R-:W-:Y:S01]  /*6a50*/  VIADD R235, R235, 0x20 ;  /* 0x00000020ebeb7836 */ /* 0x000fe20000000000 */
[----:B------:R3:W-:Y:S06]  /*6a60*/  @P0 STG.E.128 desc[UR6][R160.64], R148 ;  /* 0x00000094a0000986 */ /* 0x0007ec000c101d06 */
.L_x_910:
[----:B------:R-:W-:Y:S05]  /*6a70*/  BSYNC.RECONVERGENT B2 ;  /* 0x0000000000027941 */ /* 0x000fea0003800200 */
.L_x_909:
        /* <DEDUP_REMOVED lines=11> */
[----:B-1-3--:R-:W1:Y:S01]  /*6b30*/  @P0 LDC.64 R162, c[0x0][0x408] ;  /* 0x00010200ffa20b82 */ /* 0x00ae620000000a00 */
[----:B-----5:R-:W-:Y:S02]  /*6b40*/  SHF.L.U32 R249, R32, 0x10, RZ ;  /* 0x0000001020f97819 */ /* 0x020fe400000006ff */
[C---:B------:R-:W-:Y:S02]  /*6b50*/  SHF.L.U32 R247, R33.reuse, 0x10, RZ ;  /* 0x0000001021f77819 */ /* 0x040fe400000006ff */
[----:B------:R-:W-:Y:S02]  /*6b60*/  SHF.L.U32 R245, R34, 0x10, RZ ;  /* 0x0000001022f57819 */ /* 0x000fe400000006ff */
[----:B------:R-:W-:Y:S01]  /*6b70*/  PRMT R244, R32, 0x7632, R244 ;  /* 0x0000763220f47816 */ /* 0x000fe200000000f4 */
[----:B------:R-:W2:Y:S01]  /*6b80*/  @P0 LDC.64 R164, c[0x0][0x408] ;  /* 0x00010200ffa40b82 */ /* 0x000ea20000000a00 */
[----:B------:R-:W-:-:S02]  /*6b90*/  PRMT R242, R33, 0x7632, R242 ;  /* 0x0000763221f27816 */ /* 0x000fc400000000f2 */
[----:B------:R-:W-:Y:S01]  /*6ba0*/  PRMT R240, R34, 0x7632, R240 ;  /* 0x0000763222f07816 */ /* 0x000fe200000000f0 */
[-CC-:B------:R-:W-:Y:S01]  /*6bb0*/  @P1 FFMA.FTZ R77, R171, R239.reuse, R238.reuse ;  /* 0x000000efab4d1223 */ /* 0x180fe200000100ee */
[-CC-:B------:R-:W-:Y:S01]  /*6bc0*/  @P1 FFMA.FTZ R76, R12, R239.reuse, R238.reuse ;  /* 0x000000ef0c4c1223 */ /* 0x180fe200000100ee */
[-C--:B------:R-:W-:Y:S01]  /*6bd0*/  @P1 FFMA.FTZ R161, R189, R239.reuse, R238 ;  /* 0x000000efbda11223 */ /* 0x080fe200000100ee */
[----:B------:R-:W-:Y:S02]  /*6be0*/  IMAD.U32 R244, R244, 0x10000, RZ ;  /* 0x00010000f4f47824 */ /* 0x000fe400078e00ff */
[----:B------:R-:W-:Y:S01]  /*6bf0*/  @P1 FADD.FTZ R77, R168, -R77 ;  /* 0x8000004da84d1221 */ /* 0x000fe20000010000 */
[----:B------:R-:W-:Y:S01]  /*6c00*/  @P1 FADD.FTZ R79, R15, -R76 ;  /* 0x8000004c0f4f1221 */ /* 0x000fe20000010000 */
[----:B------:R-:W-:Y:S01]  /*6c10*/  @P1 FADD.FTZ R76, R188, -R161 ;  /* 0x800000a1bc4c1221 */ /* 0x000fe20000010000 */
[--C-:B------:R-:W-:Y:S01]  /*6c20*/  @P1 FFMA.FTZ R78, R14, R239, R238.reuse ;  /* 0x000000ef0e4e1223 */ /* 0x100fe200000100ee */
[C---:B------:R-:W-:Y:S01]  /*6c30*/  @P1 FFMA.FTZ R249, R234.reuse, R77, R249 ;  /* 0x0000004deaf91223 */ /* 0x040fe200000100f9 */
[-CC-:B------:R-:W-:Y:S01]  /*6c40*/  @P1 FFMA.FTZ R77, R203, R239.reuse, R238.reuse ;  /* 0x000000efcb4d1223 */ /* 0x180fe200000100ee */
[----:B------:R-:W-:Y:S01]  /*6c50*/  @P1 FFMA.FTZ R247, R234, R76, R247 ;  /* 0x0000004ceaf71223 */ /* 0x000fe200000100f7 */
[----:B------:R-:W-:Y:S01]  /*6c60*/  @P1 FFMA.FTZ R76, R16, R239, R238 ;  /* 0x000000ef104c1223 */ /* 0x000fe200000100ee */
[----:B------:R-:W-:Y:S01]  /*6c70*/  @P1 FADD.FTZ R161, R17, -R78 ;  /* 0x8000004e11a11221 */ /* 0x000fe20000010000 */
[----:B------:R-:W-:Y:S01]  /*6c80*/  @P1 FADD.FTZ R77, R206, -R77 ;  /* 0x8000004dce4d1221 */ /* 0x000fe20000010000 */
[----:B------:R-:W-:Y:S01]  /*6c90*/  @P1 FFMA.FTZ R244, R234, R79, R244 ;  /* 0x0000004feaf41223 */ /* 0x000fe200000100f4 */
[----:B------:R-:W-:Y:S01]  /*6ca0*/  SHF.L.U32 R242, R242, 0x10, RZ ;  /* 0x00000010f2f27819 */ /* 0x000fe200000006ff */
[----:B------:R-:W-:Y:S01]  /*6cb0*/  @P1 FADD.FTZ R79, R19, -R76 ;  /* 0x8000004c134f1221 */ /* 0x000fe20000010000 */
[----:B------:R-:W-:Y:S01]  /*6cc0*/  @P1 FFMA.FTZ R245, R234, R77, R245 ;  /* 0x0000004deaf51223 */ /* 0x000fe200000100f5 */
[----:B------:R-:W-:Y:S01]  /*6cd0*/  @P1 FFMA.FTZ R77, R213, R239, R238 ;  /* 0x000000efd54d1223 */ /* 0x000fe200000100ee */
[----:B------:R-:W-:Y:S01]  /*6ce0*/  SHF.L.U32 R243, R35, 0x10, RZ ;  /* 0x0000001023f37819 */ /* 0x000fe200000006ff */
[----:B------:R-:W-:-:S02]  /*6cf0*/  IMAD.U32 R240, R240, 0x10000, RZ ;  /* 0x00010000f0f07824 */ /* 0x000fc400078e00ff */
[----:B------:R-:W-:Y:S01]  /*6d00*/  @P1 FFMA.FTZ R242, R234, R161, R242 ;  /* 0x000000a1eaf21223 */ /* 0x000fe200000100f2 */
[----:B------:R-:W-:Y:S01]  /*6d10*/  @P1 FADD.FTZ R78, R230, -R77 ;  /* 0x8000004de64e1221 */ /* 0x000fe20000010000 */
[----:B------:R-:W3:Y:S01]  /*6d20*/  @P0 LDC.64 R160, c[0x0][0x408] ;  /* 0x00010200ffa00b82 */ /* 0x000ee20000000a00 */
[C---:B------:R-:W-:Y:S01]  /*6d30*/  @P1 FFMA.FTZ R240, R234.reuse, R79, R240 ;  /* 0x0000004feaf01223 */ /* 0x040fe200000100f0 */
[----:B------:R-:W-:Y:S01]  /*6d40*/  PRMT R241, R35, 0x7632, R241 ;  /* 0x0000763223f17816 */ /* 0x000fe200000000f1 */
[----:B------:R-:W-:Y:S01]  /*6d50*/  @P1 FFMA.FTZ R243, R234, R78, R243 ;  /* 0x0000004eeaf31223 */ /* 0x000fe200000100f3 */
[----:B------:R-:W-:Y:S01]  /*6d60*/  @P1 FFMA.FTZ R246, R26, R239, R238 ;  /* 0x000000ef1af61223 */ /* 0x000fe200000100ee */
[----:B-1----:R-:W-:Y:S01]  /*6d70*/  @P0 FMUL.FTZ R163, R242, R163 ;  /* 0x000000a3f2a30220 */ /* 0x002fe20000410000 */
[----:B------:R-:W-:Y:S01]  /*6d80*/  SHF.L.U32 R241, R241, 0x10, RZ ;  /* 0x00000010f1f17819 */ /* 0x000fe200000006ff */
[----:B--2---:R-:W-:Y:S01]  /*6d90*/  @P0 FMUL.FTZ R165, R245, R165 ;  /* 0x000000a5f5a50220 */ /* 0x004fe20000410000 */
[----:B------:R-:W1:Y:S01]  /*6da0*/  @P0 LDC.64 R76, c[0x0][0x408] ;  /* 0x00010200ff4c0b82 */ /* 0x000e620000000a00 */
[----:B------:R-:W-:Y:S01]  /*6db0*/  @P1 FADD.FTZ R246, R29, -R246 ;  /* 0x800000f61df61221 */ /* 0x000fe20000010000 */
[----:B------:R-:W-:Y:S01]  /*6dc0*/  @P0 LOP3.LUT P3, RZ, R178, 0xff00, RZ, 0xc0, !PT ;  /* 0x0000ff00b2ff0812 */ /* 0x000fe2000786c0ff */
[----:B------:R-:W-:Y:S01]  /*6dd0*/  @P0 FMUL.FTZ R162, R163, R162 ;  /* 0x000000a2a3a20220 */ /* 0x000fe20000410000 */
[----:B------:R-:W-:Y:S01]  /*6de0*/  @P0 FMUL.FTZ R164, R165, R164 ;  /* 0x000000a4a5a40220 */ /* 0x000fe20000410000 */
[----:B------:R-:W-:Y:S01]  /*6df0*/  @P1 FFMA.FTZ R241, R234, R246, R241 ;  /* 0x000000f6eaf11223 */ /* 0x000fe200000100f1 */
[----:B------:R-:W-:-:S02]  /*6e00*/  @P0 LOP3.LUT P1, RZ, R178, 0xff, RZ, 0xc0, !PT ;  /* 0x000000ffb2ff0812 */ /* 0x000fc4000782c0ff */
[----:B------:R-:W2:Y:S08]  /*6e10*/  @P0 LDC.64 R78, c[0x0][0x408] ;  /* 0x00010200ff4e0b82 */ /* 0x000eb00000000a00 */
[----:B0-----:R-:W0:Y:S01]  /*6e20*/  @P0 LDC.64 R166, c[0x0][0x408] ;  /* 0x00010200ffa60b82 */ /* 0x001e220000000a00 */
[----:B---3--:R-:W-:-:S04]  /*6e30*/  @P0 FMUL.FTZ R161, R247, R161 ;  /* 0x000000a1f7a10220 */ /* 0x008fc80000410000 */
[----:B------:R-:W-:-:S03]  /*6e40*/  @P0 FMUL.FTZ R160, R161, R160 ;  /* 0x000000a0a1a00220 */ /* 0x000fc60000410000 */
[----:B------:R-:W3:Y:S01]  /*6e50*/  @P0 LDC.64 R198, c[0x0][0x408] ;  /* 0x00010200ffc60b82 */ /* 0x000ee20000000a00 */
[----:B-1----:R-:W-:-:S04]  /*6e60*/  @P0 FMUL.FTZ R77, R249, R77 ;  /* 0x0000004df94d0220 */ /* 0x002fc80000410000 */
[----:B------:R-:W-:Y:S01]  /*6e70*/  @P0 FMUL.FTZ R76, R77, R76 ;  /* 0x0000004c4d4c0220 */ /* 0x000fe20000410000 */
[----:B------:R-:W-:Y:S01]  /*6e80*/  F2FP.BF16.F32.PACK_AB R77, R242, R247 ;  /* 0x000000f7f24d723e */ /* 0x000fe200000010ff */
[----:B--2---:R-:W-:-:S03]  /*6e90*/  @P0 FMUL.FTZ R79, R244, R79 ;  /* 0x0000004ff44f0220 */ /* 0x004fc60000410000 */
[----:B------:R-:W-:Y:S01]  /*6ea0*/  @P0 FSEL R76, R76, RZ, P1 ;  /* 0x000000ff4c4c0208 */ /* 0x000fe20000800000 */
[----:B------:R-:W-:Y:S01]  /*6eb0*/  @P0 FMUL.FTZ R78, R79, R78 ;  /* 0x0000004e4f4e0220 */ /* 0x000fe20000410000 */
[----:B------:R-:W-:Y:S02]  /*6ec0*/  @P0 LOP3.LUT P1, RZ, R178, 0xff0000, RZ, 0xc0, !PT ;  /* 0x00ff0000b2ff0812 */ /* 0x000fe4000782c0ff */
[----:B------:R-:W-:Y:S01]  /*6ed0*/  @P0 F2FP.BF16.F32.PACK_AB R161, RZ, R76 ;  /* 0x0000004cffa1023e */ /* 0x000fe200000010ff */
[----:B0-----:R-:W-:Y:S01]  /*6ee0*/  @P0 FMUL.FTZ R167, R240, R167 ;  /* 0x000000a7f0a70220 */ /* 0x001fe20000410000 */
[----:B------:R-:W-:Y:S02]  /*6ef0*/  @P0 FSEL R79, R78, RZ, P3 ;  /* 0x000000ff4e4f0208 */ /* 0x000fe40001800000 */
[----:B------:R-:W-:Y:S01]  /*6f00*/  @P0 FSEL R160, R160, RZ, P1 ;  /* 0x000000ffa0a00208 */ /* 0x000fe20000800000 */
[----:B------:R-:W-:Y:S01]  /*6f10*/  @P0 FMUL.FTZ R166, R167, R166 ;  /* 0x000000a6a7a60220 */ /* 0x000fe20000410000 */
[----:B------:R-:W-:-:S02]  /*6f20*/  @P0 LOP3.LUT P3, RZ, R178, 0xff000000, RZ, 0xc0, !PT ;  /* 0xff000000b2ff0812 */ /* 0x000fc4000786c0ff */
[----:B------:R-:W-:Y:S01]  /*6f30*/  @P0 LOP3.LUT P1, RZ, R179, 0xff, RZ, 0xc0, !PT ;  /* 0x000000ffb3ff0812 */ /* 0x000fe2000782c0ff */
[----:B---3--:R-:W-:Y:S01]  /*6f40*/  @P0 FMUL.FTZ R199, R243, R199 ;  /* 0x000000c7f3c70220 */ /* 0x008fe20000410000 */
[----:B------:R-:W-:Y:S02]  /*6f50*/  @P0 FSEL R162, R162, RZ, P3 ;  /* 0x000000ffa2a20208 */ /* 0x000fe40001800000 */
[----:B------:R-:W-:Y:S01]  /*6f60*/  @P0 FSEL R164, R164, RZ, P1 ;  /* 0x000000ffa4a40208 */ /* 0x000fe20000800000 */
[----:B------:R-:W-:Y:S01]  /*6f70*/  @P0 FMUL.FTZ R198, R199, R198 ;  /* 0x000000c6c7c60220 */ /* 0x000fe20000410000 */
[C---:B------:R-:W-:Y:S02]  /*6f80*/  @P0 LOP3.LUT P1, RZ, R179.reuse, 0xff00, RZ, 0xc0, !PT ;  /* 0x0000ff00b3ff0812 */ /* 0x040fe4000782c0ff */
[----:B------:R-:W-:Y:S02]  /*6f90*/  @P0 LOP3.LUT P3, RZ, R179, 0xff0000, RZ, 0xc0, !PT ;  /* 0x00ff0000b3ff0812 */ /* 0x000fe4000786c0ff */
[----:B------:R-:W-:-:S02]  /*6fa0*/  @P0 F2FP.BF16.F32.PACK_AB R160, RZ, R160 ;  /* 0x000000a0ffa0023e */ /* 0x000fc400000010ff */
[----:B------:R-:W-:Y:S02]  /*6fb0*/  @P0 F2FP.BF16.F32.PACK_AB R164, RZ, R164 ;  /* 0x000000a4ffa4023e */ /* 0x000fe400000010ff */
[----:B------:R-:W-:Y:S02]  /*6fc0*/  @P0 FSEL R166, R166, RZ, P1 ;  /* 0x000000ffa6a60208 */ /* 0x000fe40000800000 */
[----:B------:R-:W-:Y:S02]  /*6fd0*/  @P0 FSEL R198, R198, RZ, P3 ;  /* 0x000000ffc6c60208 */ /* 0x000fe40001800000 */
[----:B------:R-:W-:Y:S02]  /*6fe0*/  @P0 F2FP.BF16.F32.PACK_AB R79, RZ, R79 ;  /* 0x0000004fff4f023e */ /* 0x000fe400000010ff */
[----:B------:R-:W-:Y:S02]  /*6ff0*/  @P0 PRMT R148, R161, 0x7610, R148 ;  /* 0x00007610a1940816 */ /* 0x000fe40000000094 */
[----:B------:R-:W-:-:S02]  /*7000*/  @P0 F2FP.BF16.F32.PACK_AB R162, RZ, R162 ;  /* 0x000000a2ffa2023e */ /* 0x000fc400000010ff */
[----:B------:R-:W-:Y:S02]  /*7010*/  @P0 F2FP.BF16.F32.PACK_AB R166, RZ, R166 ;  /* 0x000000a6ffa6023e */ /* 0x000fe400000010ff */
[----:B------:R-:W-:Y:S02]  /*7020*/  @P0 F2FP.BF16.F32.PACK_AB R198, RZ, R198 ;  /* 0x000000c6ffc6023e */ /* 0x000fe400000010ff */
[----:B------:R-:W-:Y:S02]  /*7030*/  @P0 PRMT R149, R160, 0x7610, R149 ;  /* 0x00007610a0950816 */ /* 0x000fe40000000095 */
[----:B------:R-:W-:Y:S02]  /*7040*/  @P0 PRMT R150, R164, 0x7610, R150 ;  /* 0x00007610a4960816 */ /* 0x000fe40000000096 */
[----:B------:R-:W-:Y:S02]  /*7050*/  @P0 PRMT R148, R148, 0x5410, R79 ;  /* 0x0000541094940816 */ /* 0x000fe4000000004f */
[----:B------:R-:W-:-:S02]  /*7060*/  F2FP.BF16.F32.PACK_AB R76, R244, R249 ;  /* 0x000000f9f44c723e */ /* 0x000fc400000010ff */
[----:B------:R-:W-:Y:S02]  /*7070*/  F2FP.BF16.F32.PACK_AB R78, R240, R245 ;  /* 0x000000f5f04e723e */ /* 0x000fe400000010ff */
[----:B------:R-:W-:Y:S02]  /*7080*/  @P0 PRMT R149, R149, 0x5410, R162 ;  /* 0x0000541095950816 */ /* 0x000fe400000000a2 */
        /* <DEDUP_REMOVED lines=12> */
.L_x_934:
[----:B------:R-:W-:Y:S01]  /*7150*/  ISETP.GT.AND P1, PT, R237, RZ, PT ;  /* 0x000000ffed00720c */ /* 0x000fe20003f24270 */
[C---:B-----5:R-:W-:Y:S01]  /*7160*/  IMAD.U32 R165, R32.reuse, 0x10000, RZ ;  /* 0x0001000020a57824 */ /* 0x060fe200078e00ff */
[----:B------:R-:W-:Y:S01]  /*7170*/  PRMT R164, R32, 0x7632, R164 ;  /* 0x0000763220a47816 */ /* 0x000fe200000000a4 */
[C---:B------:R-:W-:Y:S01]  /*7180*/  IMAD.U32 R241, R33.reuse, 0x10000, RZ ;  /* 0x0001000021f17824 */ /* 0x040fe200078e00ff */
[----:B------:R-:W-:Y:S02]  /*7190*/  @P0 LOP3.LUT P3, RZ, R178, 0xff, RZ, 0xc0, !PT ;  /* 0x000000ffb2ff0812 */ /* 0x000fe4000786c0ff */
[----:B------:R-:W-:Y:S02]  /*71a0*/  SHF.L.U32 R164, R164, 0x10, RZ ;  /* 0x00000010a4a47819 */ /* 0x000fe400000006ff */
[----:B------:R-:W-:Y:S02]  /*71b0*/  PRMT R240, R33, 0x7632, R240 ;  /* 0x0000763221f07816 */ /* 0x000fe400000000f0 */
[----:B------:R-:W-:-:S02]  /*71c0*/  @P0 LOP3.LUT P6, RZ, R178, 0xff00, RZ, 0xc0, !PT ;  /* 0x0000ff00b2ff0812 */ /* 0x000fc400078cc0ff */
[----:B------:R-:W-:Y:S01]  /*71d0*/  SHF.L.U32 R240, R240, 0x10, RZ ;  /* 0x00000010f0f07819 */ /* 0x000fe200000006ff */
[-CC-:B-1-3--:R-:W-:Y:S01]  /*71e0*/  @P1 FFMA.FTZ R160, R12, R239.reuse, R238.reuse ;  /* 0x000000ef0ca01223 */ /* 0x18afe200000100ee */
[-CC-:B------:R-:W-:Y:S01]  /*71f0*/  @P1 FFMA.FTZ R161, R171, R239.reuse, R238.reuse ;  /* 0x000000efaba11223 */ /* 0x180fe200000100ee */
[----:B------:R-:W-:Y:S01]  /*7200*/  @P1 FFMA.FTZ R198, R14, R239, R238 ;  /* 0x000000ef0ec61223 */ /* 0x000fe200000100ee */
[----:B------:R-:W-:Y:S01]  /*7210*/  SHF.L.U32 R243, R34, 0x10, RZ ;  /* 0x0000001022f37819 */ /* 0x000fe200000006ff */
        /* <DEDUP_REMOVED lines=9> */
[----:B------:R-:W-:Y:S01]  /*72b0*/  @P1 FADD.FTZ R166, R188, -R163 ;  /* 0x800000a3bca61221 */ /* 0x000fe20000010000 */
[-CC-:B------:R-:W-:Y:S01]  /*72c0*/  @P1 FFMA.FTZ R247, R213, R239.reuse, R238.reuse ;  /* 0x000000efd5f71223 */ /* 0x180fe200000100ee */
[----:B------:R-:W1:Y:S01]  /*72d0*/  @P0 LDC.64 R162, c[0x0][0x408] ;  /* 0x00010200ffa20b82 */ /* 0x000e620000000a00 */
[----:B------:R-:W-:Y:S01]  /*72e0*/  SHF.L.U32 R242, R242, 0x10, RZ ;  /* 0x00000010f2f27819 */ /* 0x000fe200000006ff */
[----:B------:R-:W-:Y:S01]  /*72f0*/  @P1 FFMA.FTZ R241, R234, R166, R241 ;  /* 0x000000a6eaf11223 */ /* 0x000fe200000100f1 */
[----:B------:R-:W-:Y:S01]  /*7300*/  @P1 FFMA.FTZ R166, R16, R239, R238 ;  /* 0x000000ef10a61223 */ /* 0x000fe200000100ee */
[----:B------:R-:W-:Y:S01]  /*7310*/  @P1 FADD.FTZ R246, R230, -R247 ;  /* 0x800000f7e6f61221 */ /* 0x000fe20000010000 */
[----:B------:R-:W-:-:S02]  /*7320*/  IMAD.U32 R247, R35, 0x10000, RZ ;  /* 0x0001000023f77824 */ /* 0x000fc400078e00ff */
[----:B------:R-:W-:Y:S01]  /*7330*/  @P1 FADD.FTZ R167, R19, -R166 ;  /* 0x800000a613a71221 */ /* 0x000fe20000010000 */
[----:B------:R-:W2:Y:S01]  /*7340*/  @P0 LDC.64 R198, c[0x0][0x408] ;  /* 0x00010200ffc60b82 */ /* 0x000ea20000000a00 */
[C---:B------:R-:W-:Y:S02]  /*7350*/  @P1 FFMA.FTZ R247, R234.reuse, R246, R247 ;  /* 0x000000f6eaf71223 */ /* 0x040fe400000100f7 */
[----:B------:R-:W-:Y:S01]  /*7360*/  @P1 FFMA.FTZ R242, R234, R167, R242 ;  /* 0x000000a7eaf21223 */ /* 0x000fe200000100f2 */
[----:B0-----:R-:W-:Y:S01]  /*7370*/  @P0 FMUL.FTZ R161, R165, R161 ;  /* 0x000000a1a5a10220 */ /* 0x001fe20000410000 */
[----:B------:R-:W-:-:S03]  /*7380*/  @P1 FFMA.FTZ R165, R203, R239, R238 ;  /* 0x000000efcba51223 */ /* 0x000fc600000100ee */
[----:B------:R-:W0:Y:S01]  /*7390*/  @P0 LDC.64 R166, c[0x0][0x408] ;  /* 0x00010200ffa60b82 */ /* 0x000e220000000a00 */
[----:B------:R-:W-:Y:S01]  /*73a0*/  @P0 FMUL.FTZ R160, R161, R160 ;  /* 0x000000a0a1a00220 */ /* 0x000fe20000410000 */
[----:B------:R-:W-:Y:S01]  /*73b0*/  @P1 FADD.FTZ R165, R206, -R165 ;  /* 0x800000a5cea51221 */ /* 0x000fe20000010000 */
[----:B-1----:R-:W-:-:S03]  /*73c0*/  @P0 FMUL.FTZ R163, R164, R163 ;  /* 0x000000a3a4a30220 */ /* 0x002fc60000410000 */
[----:B------:R-:W-:Y:S01]  /*73d0*/  @P0 FSEL R160, R160, RZ, P3 ;  /* 0x000000ffa0a00208 */ /* 0x000fe20001800000 */
[----:B------:R-:W-:Y:S01]  /*73e0*/  @P1 FFMA.FTZ R243, R234, R165, R243 ;  /* 0x000000a5eaf31223 */ /* 0x000fe200000100f3 */
[----:B------:R-:W-:Y:S01]  /*73f0*/  @P0 LOP3.LUT P3, RZ, R178, 0xff0000, RZ, 0xc0, !PT ;  /* 0x00ff0000b2ff0812 */ /* 0x000fe2000786c0ff */
[----:B------:R-:W-:Y:S01]  /*7400*/  @P0 FMUL.FTZ R162, R163, R162 ;  /* 0x000000a2a3a20220 */ /* 0x000fe20000410000 */
[----:B------:R-:W-:Y:S01]  /*7410*/  @P0 F2FP.BF16.F32.PACK_AB R244, RZ, R160 ;  /* 0x000000a0fff4023e */ /* 0x000fe200000010ff */
[----:B------:R-:W1:Y:S01]  /*7420*/  @P0 LDC.64 R164, c[0x0][0x408] ;  /* 0x00010200ffa40b82 */ /* 0x000e620000000a00 */
[----:B--2---:R-:W-:Y:S02]  /*7430*/  @P0 FMUL.FTZ R199, R247, R199 ;  /* 0x000000c7f7c70220 */ /* 0x004fe40000410000 */
[----:B------:R-:W-:Y:S02]  /*7440*/  @P0 FSEL R162, R162, RZ, P6 ;  /* 0x000000ffa2a20208 */ /* 0x000fe40003000000 */
[----:B------:R-:W-:Y:S01]  /*7450*/  @P0 LOP3.LUT P6, RZ, R178, 0xff000000, RZ, 0xc0, !PT ;  /* 0xff000000b2ff0812 */ /* 0x000fe200078cc0ff */
[----:B------:R-:W-:Y:S01]  /*7460*/  @P0 FMUL.FTZ R198, R199, R198 ;  /* 0x000000c6c7c60220 */ /* 0x000fe20000410000 */
[----:B------:R-:W-:Y:S01]  /*7470*/  @P0 F2FP.BF16.F32.PACK_AB R245, RZ, R162 ;  /* 0x000000a2fff5023e */ /* 0x000fe200000010ff */
[----:B------:R-:W2:Y:S01]  /*7480*/  @P0 LDC.64 R160, c[0x0][0x408] ;  /* 0x00010200ffa00b82 */ /* 0x000ea20000000a00 */
[----:B------:R-:W-:Y:S01]  /*7490*/  @P0 PRMT R148, R244, 0x7610, R148 ;  /* 0x00007610f4940816 */ /* 0x000fe20000000094 */
[----:B0-----:R-:W-:-:S03]  /*74a0*/  @P0 FMUL.FTZ R167, R242, R167 ;  /* 0x000000a7f2a70220 */ /* 0x001fc60000410000 */
[----:B------:R-:W-:-:S03]  /*74b0*/  @P0 PRMT R148, R148, 0x5410, R245 ;  /* 0x0000541094940816 */ /* 0x000fc600000000f5 */
[----:B------:R-:W0:Y:S01]  /*74c0*/  @P0 LDC.64 R162, c[0x0][0x408] ;  /* 0x00010200ffa20b82 */ /* 0x000e220000000a00 */
[----:B------:R-:W-:Y:S01]  /*74d0*/  @P0 FMUL.FTZ R166, R167, R166 ;  /* 0x000000a6a7a60220 */ /* 0x000fe20000410000 */
[----:B-1----:R-:W-:-:S04]  /*74e0*/  @P0 FMUL.FTZ R165, R243, R165 ;  /* 0x000000a5f3a50220 */ /* 0x002fc80000410000 */
[----:B------:R-:W-:Y:S01]  /*74f0*/  @P0 FMUL.FTZ R164, R165, R164 ;  /* 0x000000a4a5a40220 */ /* 0x000fe20000410000 */
[----:B--2---:R-:W-:-:S04]  /*7500*/  @P0 FMUL.FTZ R161, R241, R161 ;  /* 0x000000a1f1a10220 */ /* 0x004fc80000410000 */
[----:B------:R-:W-:Y:S01]  /*7510*/  @P0 FMUL.FTZ R160, R161, R160 ;  /* 0x000000a0a1a00220 */ /* 0x000fe20000410000 */
[----:B0-----:R-:W-:-:S04]  /*7520*/  @P0 FMUL.FTZ R163, R240, R163 ;  /* 0x000000a3f0a30220 */ /* 0x001fc80000410000 */
[----:B------:R-:W-:Y:S02]  /*7530*/  @P0 FSEL R160, R160, RZ, P3 ;  /* 0x000000ffa0a00208 */ /* 0x000fe40001800000 */
[----:B------:R-:W-:Y:S01]  /*7540*/  @P0 LOP3.LUT P3, RZ, R179, 0xff, RZ, 0xc0, !PT ;  /* 0x000000ffb3ff0812 */ /* 0x000fe2000786c0ff */
[----:B------:R-:W-:Y:S01]  /*7550*/  @P0 FMUL.FTZ R162, R163, R162 ;  /* 0x000000a2a3a20220 */ /* 0x000fe20000410000 */
[----:B------:R-:W-:Y:S02]  /*7560*/  @P0 F2FP.BF16.F32.PACK_AB R160, RZ, R160 ;  /* 0x000000a0ffa0023e */ /* 0x000fe400000010ff */
[----:B------:R-:W-:Y:S02]  /*7570*/  @P0 FSEL R164, R164, RZ, P3 ;  /* 0x000000ffa4a40208 */ /* 0x000fe40001800000 */
[----:B------:R-:W-:Y:S02]  /*7580*/  @P0 FSEL R162, R162, RZ, P6 ;  /* 0x000000ffa2a20208 */ /* 0x000fe40003000000 */
[----:B------:R-:W-:-:S02]  /*7590*/  @P0 LOP3.LUT P6, RZ, R179, 0xff00, RZ, 0xc0, !PT ;  /* 0x0000ff00b3ff0812 */ /* 0x000fc400078cc0ff */
[----:B------:R-:W-:Y:S02]  /*75a0*/  @P0 LOP3.LUT P3, RZ, R179, 0xff0000, RZ, 0xc0, !PT ;  /* 0x00ff0000b3ff0812 */ /* 0x000fe4000786c0ff */
[----:B------:R-:W-:Y:S02]  /*75b0*/  @P0 FSEL R166, R166, RZ, P6 ;  /* 0x000000ffa6a60208 */ /* 0x000fe40003000000 */
[----:B------:R-:W-:Y:S02]  /*75c0*/  @P0 FSEL R198, R198, RZ, P3 ;  /* 0x000000ffc6c60208 */ /* 0x000fe40001800000 */
[----:B------:R-:W-:Y:S02]  /*75d0*/  @P0 F2FP.BF16.F32.PACK_AB R164, RZ, R164 ;  /* 0x000000a4ffa4023e */ /* 0x000fe400000010ff */
[----:B------:R-:W-:Y:S02]  /*75e0*/  @P0 F2FP.BF16.F32.PACK_AB R162, RZ, R162 ;  /* 0x000000a2ffa2023e */ /* 0x000fe400000010ff */
[----:B------:R-:W-:-:S02]  /*75f0*/  @P0 F2FP.BF16.F32.PACK_AB R166, RZ, R166 ;  /* 0x000000a6ffa6023e */ /* 0x000fc400000010ff */
[----:B------:R-:W-:Y:S02]  /*7600*/  @P0 F2FP.BF16.F32.PACK_AB R198, RZ, R198 ;  /* 0x000000c6ffc6023e */ /* 0x000fe400000010ff */
[----:B------:R-:W-:Y:S02]  /*7610*/  @P0 PRMT R149, R160, 0x7610, R149 ;  /* 0x00007610a0950816 */ /* 0x000fe40000000095 */
[----:B------:R-:W-:Y:S02]  /*7620*/  @P0 PRMT R150, R164, 0x7610, R150 ;  /* 0x00007610a4960816 */ /* 0x000fe40000000096 */
[----:B------:R-:W-:Y:S02]  /*7630*/  @P0 PRMT R149, R149, 0x5410, R162 ;  /* 0x0000541095950816 */ /* 0x000fe400000000a2 */
[----:B------:R-:W-:Y:S02]  /*7640*/  @P0 PRMT R150, R150, 0x5410, R166 ;  /* 0x0000541096960816 */ /* 0x000fe400000000a6 */
        /* <DEDUP_REMOVED lines=15> */
.L_x_933:
[----:B------:R-:W-:-:S04]  /*7740*/  UISETP.NE.U32.AND UP0, UPT, UR20, URZ, UPT ;  /* 0x000000ff1400728c */ /* 0x000fc8000bf05070 */
[----:B------:R-:W-:-:S06]  /*7750*/  UISETP.NE.AND.EX UP0, UPT, UR21, URZ, UPT, UP0 ;  /* 0x000000ff1500728c */ /* 0x000fcc000bf05300 */
[----:B------:R-:W-:-:S13]  /*7760*/  PLOP3.LUT P2, PT, PT, PT, UP0, 0x80, 0x8 ;  /* 0x000000000008781c */ /* 0x000fda0003f4f008 */
[----:B------:R-:W-:Y:S05]  /*7770*/  @!P2 BRA `(.L_x_936) ;  /* 0x00000004007ca947 */ /* 0x000fea0003800000 */
[----:B-1-3--:R-:W1:Y:S01]  /*7780*/  @P0 LDC.64 R78, c[0x0][0x408] ;  /* 0x00010200ff4e0b82 */ /* 0x00ae620000000a00 */
[-CC-:B------:R-:W-:Y:S01]  /*7790*/  FFMA.FTZ R77, R171, R239.reuse, R238.reuse ;  /* 0x000000efab4d7223 */ /* 0x180fe200000100ee */
[----:B------:R-:W-:Y:S01]  /*77a0*/  ISETP.GT.AND P1, PT, R237, RZ, PT ;  /* 0x000000ffed00720c */ /* 0x000fe20003f24270 */
[-CC-:B------:R-:W-:Y:S01]  /*77b0*/  FFMA.FTZ R164, R12, R239.reuse, R238.reuse ;  /* 0x000000ef0ca47223 */ /* 0x180fe200000100ee */
[-CC-:B------:R-:W-:Y:S01]  /*77c0*/  FFMA.FTZ R165, R189, R239.reuse, R238.reuse ;  /* 0x000000efbda57223 */ /* 0x180fe200000100ee */
[----:B------:R-:W-:Y:S01]  /*77d0*/  FADD.FTZ R77, R168, -R77 ;  /* 0x8000004da84d7221 */ /* 0x000fe20000010000 */
[----:B------:R-:W-:Y:S01]  /*77e0*/  FFMA.FTZ R245, R213, R239, R238 ;  /* 0x000000efd5f57223 */ /* 0x000fe200000100ee */
[----:B------:R-:W-:Y:S01]  /*77f0*/  FADD.FTZ R163, R15, -R164 ;  /* 0x800000a40fa37221 */ /* 0x000fe20000010000 */
[----:B------:R-:W2:Y:S01]  /*7800*/  @P0 LDC.64 R160, c[0x0][0x408] ;  /* 0x00010200ffa00b82 */ /* 0x000ea20000000a00 */
[----:B------:R-:W-:Y:S01]  /*7810*/  FMUL.FTZ R162, R234, R77 ;  /* 0x0000004deaa27220 */ /* 0x000fe20000410000 */
[--C-:B------:R-:W-:Y:S01]  /*7820*/  FFMA.FTZ R164, R14, R239, R238.reuse ;  /* 0x000000ef0ea47223 */ /* 0x100fe200000100ee */
[----:B------:R-:W-:Y:S01]  /*7830*/  FADD.FTZ R165, R188, -R165 ;  /* 0x800000a5bca57221 */ /* 0x000fe20000010000 */
[----:B------:R-:W-:Y:S01]  /*7840*/  FMUL.FTZ R163, R234, R163 ;  /* 0x000000a3eaa37220 */ /* 0x000fe20000410000 */
[----:B------:R-:W-:Y:S01]  /*7850*/  FFMA.FTZ R198, R16, R239, R238 ;  /* 0x000000ef10c67223 */ /* 0x000fe200000100ee */
[----:B------:R-:W-:Y:S01]  /*7860*/  FSEL R162, R162, RZ, P1 ;  /* 0x000000ffa2a27208 */ /* 0x000fe20000800000 */
[----:B0-----:R-:W-:Y:S01]  /*7870*/  FADD.FTZ R167, R17, -R164 ;  /* 0x800000a411a77221 */ /* 0x001fe20000010000 */
[----:B------:R-:W0:Y:S01]  /*7880*/  @P0 LDC.64 R76, c[0x0][0x408] ;  /* 0x00010200ff4c0b82 */ /* 0x000e220000000a00 */
[C---:B------:R-:W-:Y:S01]  /*7890*/  FMUL.FTZ R164, R234.reuse, R165 ;  /* 0x000000a5eaa47220 */ /* 0x040fe20000410000 */
[----:B------:R-:W-:Y:S01]  /*78a0*/  FSEL R163, R163, RZ, P1 ;  /* 0x000000ffa3a37208 */ /* 0x000fe20000800000 */
[----:B------:R-:W-:Y:S01]  /*78b0*/  FMUL.FTZ R165, R234, R167 ;  /* 0x000000a7eaa57220 */ /* 0x000fe20000410000 */
[----:B------:R-:W-:Y:S01]  /*78c0*/  FFMA.FTZ R167, R203, R239, R238 ;  /* 0x000000efcba77223 */ /* 0x000fe200000100ee */
[----:B------:R-:W-:Y:S01]  /*78d0*/  FADD.FTZ R245, R230, -R245 ;  /* 0x800000f5e6f57221 */ /* 0x000fe20000010000 */
[----:B------:R-:W-:Y:S01]  /*78e0*/  FSEL R164, R164, RZ, P1 ;  /* 0x000000ffa4a47208 */ /* 0x000fe20000800000 */
[----:B------:R-:W-:Y:S01]  /*78f0*/  FADD.FTZ R243, R19, -R198 ;  /* 0x800000c613f37221 */ /* 0x000fe20000010000 */
[----:B-1----:R-:W-:Y:S01]  /*7900*/  @P0 FMUL.FTZ R79, R162, R79 ;  /* 0x0000004fa24f0220 */ /* 0x002fe20000410000 */
[----:B------:R-:W-:Y:S01]  /*7910*/  FSEL R165, R165, RZ, P1 ;  /* 0x000000ffa5a57208 */ /* 0x000fe20000800000 */
[----:B------:R-:W-:Y:S01]  /*7920*/  FADD.FTZ R167, R206, -R167 ;  /* 0x800000a7cea77221 */ /* 0x000fe20000010000 */
[----:B------:R-:W-:Y:S01]  /*7930*/  FMUL.FTZ R198, R234, R245 ;  /* 0x000000f5eac67220 */ /* 0x000fe20000410000 */
[----:B------:R-:W-:Y:S01]  /*7940*/  @P0 FMUL.FTZ R166, R79, R78 ;  /* 0x0000004e4fa60220 */ /* 0x000fe20000410000 */
[----:B-----5:R-:W-:Y:S01]  /*7950*/  @P0 LOP3.LUT P3, RZ, R178, 0xff, RZ, 0xc0, !PT ;  /* 0x000000ffb2ff0812 */ /* 0x020fe2000786c0ff */
[----:B------:R-:W1:Y:S01]  /*7960*/  @P0 LDC.64 R78, c[0x0][0x408] ;  /* 0x00010200ff4e0b82 */ /* 0x000e620000000a00 */
[----:B------:R-:W-:Y:S01]  /*7970*/  FMUL.FTZ R167, R234, R167 ;  /* 0x000000a7eaa77220 */ /* 0x000fe20000410000 */
[----:B--2---:R-:W-:Y:S01]  /*7980*/  @P0 FMUL.FTZ R161, R165, R161 ;  /* 0x000000a1a5a10220 */ /* 0x004fe20000410000 */
[----:B------:R-:W-:Y:S01]  /*7990*/  @P0 FSEL R166, R166, RZ, P3 ;  /* 0x000000ffa6a60208 */ /* 0x000fe20001800000 */
[----:B------:R-:W-:Y:S01]  /*79a0*/  FMUL.FTZ R240, R234, R243 ;  /* 0x000000f3eaf07220 */ /* 0x000fe20000410000 */
[----:B------:R-:W-:Y:S01]  /*79b0*/  FSEL R198, R198, RZ, P1 ;  /* 0x000000ffc6c67208 */ /* 0x000fe20000800000 */
[----:B------:R-:W-:Y:S01]  /*79c0*/  @P0 FMUL.FTZ R242, R161, R160 ;  /* 0x000000a0a1f20220 */ /* 0x000fe20000410000 */
[----:B------:R-:W-:Y:S01]  /*79d0*/  FSEL R167, R167, RZ, P1 ;  /* 0x000000ffa7a77208 */ /* 0x000fe20000800000 */
[----:B------:R-:W2:Y:S01]  /*79e0*/  @P0 LDC.64 R160, c[0x0][0x408] ;  /* 0x00010200ffa00b82 */ /* 0x000ea20000000a00 */
[----:B------:R-:W-:Y:S01]  /*79f0*/  @P0 LOP3.LUT P3, RZ, R178, 0xff0000, RZ, 0xc0, !PT ;  /* 0x00ff0000b2ff0812 */ /* 0x000fe2000786c0ff */
[----:B0-----:R-:W-:Y:S01]  /*7a00*/  @P0 FMUL.FTZ R77, R163, R77 ;  /* 0x0000004da34d0220 */ /* 0x001fe20000410000 */
[----:B------:R-:W-:-:S02]  /*7a10*/  @P0 F2FP.BF16.F32.PACK_AB R243, RZ, R166 ;  /* 0x000000a6fff3023e */ /* 0x000fc400000010ff */
[----:B------:R-:W-:Y:S01]  /*7a20*/  FSEL R240, R240, RZ, P1 ;  /* 0x000000fff0f07208 */ /* 0x000fe20000800000 */
[----:B------:R-:W-:Y:S01]  /*7a30*/  @P0 FMUL.FTZ R199, R77, R76 ;  /* 0x0000004c4dc70220 */ /* 0x000fe20000410000 */
[----:B------:R-:W-:Y:S01]  /*7a40*/  @P0 LOP3.LUT P6, RZ, R178, 0xff00, RZ, 0xc0, !PT ;  /* 0x0000ff00b2ff0812 */ /* 0x000fe200078cc0ff */
[----:B------:R-:W0:Y:S01]  /*7a50*/  @P0 LDC.64 R76, c[0x0][0x408] ;  /* 0x00010200ff4c0b82 */ /* 0x000e220000000a00 */
[----:B------:R-:W-:Y:S01]  /*7a60*/  @P0 PRMT R148, R243, 0x7610, R148 ;  /* 0x00007610f3940816 */ /* 0x000fe20000000094 */
[----:B-1----:R-:W-:-:S04]  /*7a70*/  @P0 FMUL.FTZ R79, R164, R79 ;  /* 0x0000004fa44f0220 */ /* 0x002fc80000410000 */
[----:B------:R-:W-:Y:S02]  /*7a80*/  @P0 FMUL.FTZ R241, R79, R78 ;  /* 0x0000004e4ff10220 */ /* 0x000fe40000410000 */
[----:B------:R-:W1:Y:S01]  /*7a90*/  @P0 LDC.64 R78, c[0x0][0x408] ;  /* 0x00010200ff4e0b82 */ /* 0x000e620000000a00 */
[----:B--2---:R-:W-:Y:S02]  /*7aa0*/  @P0 FMUL.FTZ R161, R161, R198 ;  /* 0x000000c6a1a10220 */ /* 0x004fe40000410000 */
[----:B------:R-:W-:Y:S02]  /*7ab0*/  @P0 FSEL R166, R241, RZ, P3 ;  /* 0x000000fff1a60208 */ /* 0x000fe40001800000 */
[----:B------:R-:W-:Y:S01]  /*7ac0*/  @P0 LOP3.LUT P3, RZ, R179, 0xff, RZ, 0xc0, !PT ;  /* 0x000000ffb3ff0812 */ /* 0x000fe2000786c0ff */
[----:B------:R-:W-:Y:S01]  /*7ad0*/  @P0 FMUL.FTZ R160, R161, R160 ;  /* 0x000000a0a1a00220 */ /* 0x000fe20000410000 */
[----:B------:R-:W-:Y:S02]  /*7ae0*/  @P0 FSEL R161, R199, RZ, P6 ;  /* 0x000000ffc7a10208 */ /* 0x000fe40003000000 */
[----:B------:R-:W-:Y:S01]  /*7af0*/  @P0 LOP3.LUT P6, RZ, R178, 0xff000000, RZ, 0xc0, !PT ;  /* 0xff000000b2ff0812 */ /* 0x000fe200078cc0ff */
[----:B0-----:R-:W-:Y:S01]  /*7b00*/  @P0 FMUL.FTZ R77, R77, R167 ;  /* 0x000000a74d4d0220 */ /* 0x001fe20000410000 */
[----:B------:R-:W-:-:S02]  /*7b10*/  @P0 F2FP.BF16.F32.PACK_AB R166, RZ, R166 ;  /* 0x000000a6ffa6023e */ /* 0x000fc400000010ff */
[----:B------:R-:W-:Y:S01]  /*7b20*/  @P0 FSEL R199, R242, RZ, P6 ;  /* 0x000000fff2c70208 */ /* 0x000fe20003000000 */
[----:B------:R-:W-:Y:S01]  /*7b30*/  @P0 FMUL.FTZ R76, R77, R76 ;  /* 0x0000004c4d4c0220 */ /* 0x000fe20000410000 */
[----:B------:R-:W-:Y:S02]  /*7b40*/  F2FP.BF16.F32.PACK_AB R77, R165, R164 ;  /* 0x000000a4a54d723e */ /* 0x000fe400000010ff */
[----:B------:R-:W-:Y:S02]  /*7b50*/  @P0 LOP3.LUT P6, RZ, R179, 0xff0000, RZ, 0xc0, !PT ;  /* 0x00ff0000b3ff0812 */ /* 0x000fe400078cc0ff */
        /* <DEDUP_REMOVED lines=9> */
[----:B------:R-:W-:Y:S01]  /*7bf0*/  @P0 F2FP.BF16.F32.PACK_AB R161, RZ, R161 ;  /* 0x000000a1ffa1023e */ /* 0x000fe200000010ff */
[----:B------:R-:W-:Y:S01]  /*7c00*/  FMUL.FTZ R163, R234, R163 ;  /* 0x000000a3eaa37220 */ /* 0x000fe20000410000 */
[----:B------:R-:W-:-:S02]  /*7c10*/  @P0 F2FP.BF16.F32.PACK_AB R199, RZ, R199 ;  /* 0x000000c7ffc7023e */ /* 0x000fc400000010ff */
[----:B------:R-:W-:Y:S02]  /*7c20*/  @P0 FSEL R79, R79, RZ, P3 ;  /* 0x000000ff4f4f0208 */ /* 0x000fe40001800000 */
[----:B------:R-:W-:Y:S02]  /*7c30*/  @P0 F2FP.BF16.F32.PACK_AB R162, RZ, R162 ;  /* 0x000000a2ffa2023e */ /* 0x000fe400000010ff */
[----:B------:R-:W-:Y:S02]  /*7c40*/  @P0 F2FP.BF16.F32.PACK_AB R160, RZ, R79 ;  /* 0x0000004fffa0023e */ /* 0x000fe400000010ff */
[----:B------:R-:W-:Y:S02]  /*7c50*/  FSEL R163, R163, RZ, P1 ;  /* 0x000000ffa3a37208 */ /* 0x000fe40000800000 */
[----:B------:R-:W-:Y:S02]  /*7c60*/  @P0 PRMT R149, R166, 0x7610, R149 ;  /* 0x00007610a6950816 */ /* 0x000fe40000000095 */
[----:B------:R-:W-:-:S02]  /*7c70*/  @P0 PRMT R150, R164, 0x7610, R150 ;  /* 0x00007610a4960816 */ /* 0x000fc40000000096 */
[----:B------:R-:W-:Y:S02]  /*7c80*/  F2FP.BF16.F32.PACK_AB R78, R240, R167 ;  /* 0x000000a7f04e723e */ /* 0x000fe400000010ff */
[----:B------:R-:W-:Y:S02]  /*7c90*/  @P0 PRMT R148, R148, 0x5410, R161 ;  /* 0x0000541094940816 */ /* 0x000fe400000000a1 */
        /* <DEDUP_REMOVED lines=13> */
.L_x_936:
[----:B------:R-:W-:Y:S04]  /*7d70*/  BSSY.RECONVERGENT B3, `(.L_x_937) ;  /* 0x000000d000037945 */ /* 0x000fe80003800200 */
[----:B------:R-:W-:Y:S05]  /*7d80*/  @!P0 BRA `(.L_x_938) ;  /* 0x00000000002c8947 */ /* 0x000fea0003800000 */
[----:B-1-3--:R-:W-:Y:S01]  /*7d90*/  FFMA.FTZ R161, R171, R239, R238 ;  /* 0x000000efaba17223 */ /* 0x00afe200000100ee */
        /* <DEDUP_REMOVED lines=10> */
.L_x_938:
[----:B------:R-:W-:Y:S05]  /*7e40*/  BSYNC.RECONVERGENT B3 ;  /* 0x0000000000037941 */ /* 0x000fea0003800200 */
.L_x_937:
        /* <DEDUP_REMOVED lines=13> */
.L_x_940:
[----:B------:R-:W-:Y:S05]  /*7f20*/  BSYNC.RECONVERGENT B3 ;  /* 0x0000000000037941 */ /* 0x000fea0003800200 */
.L_x_939:
        /* <DEDUP_REMOVED lines=13> */
.L_x_942:
[----:B------:R-:W-:Y:S05]  /*8000*/  BSYNC.RECONVERGENT B3 ;  /* 0x0000000000037941 */ /* 0x000fea0003800200 */
.L_x_941:
        /* <DEDUP_REMOVED lines=13> */
.L_x_944:
[----:B------:R-:W-:Y:S05]  /*80e0*/  BSYNC.RECONVERGENT B3 ;  /* 0x0000000000037941 */ /* 0x000fea0003800200 */
.L_x_943:
        /* <DEDUP_REMOVED lines=13> */
.L_x_946:
[----:B------:R-:W-:Y:S05]  /*81c0*/  BSYNC.RECONVERGENT B3 ;  /* 0x0000000000037941 */ /* 0x000fea0003800200 */
.L_x_945:
        /* <DEDUP_REMOVED lines=13> */
.L_x_948:
[----:B------:R-:W-:Y:S05]  /*82a0*/  BSYNC.RECONVERGENT B3 ;  /* 0x0000000000037941 */ /* 0x000fea0003800200 */
.L_x_947:
        /* <DEDUP_REMOVED lines=13> */
.L_x_950:
[----:B------:R-:W-:Y:S05]  /*8380*/  BSYNC.RECONVERGENT B3 ;  /* 0x0000000000037941 */ /* 0x000fea0003800200 */
.L_x_949:
[----:B------:R-:W-:Y:S05]  /*8390*/  @!P0 BRA `(.L_x_935) ;  /* 0x0000000000308947 */ /* 0x000fea0003800000 */
[----:B-1-3--:R-:W-:Y:S01]  /*83a0*/  FFMA.FTZ R160, R26, R239, R238 ;  /* 0x000000ef1aa07223 */ /* 0x00afe200000100ee */
        /* <DEDUP_REMOVED lines=11> */
.L_x_935:
[----:B------:R-:W-:Y:S05]  /*8460*/  BSYNC.RECONVERGENT B1 ;  /* 0x0000000000017941 */ /* 0x000fea0003800200 */
.L_x_932:
[----:B-1-3--:R-:W1:Y:S08]  /*8470*/  @P2 LDC.64 R162, c[0x0][0x478] ;  /* 0x00011e00ffa22b82 */ /* 0x00ae700000000a00 */
[----:B------:R-:W2:Y:S01]  /*8480*/  @P0 LDC.64 R160, c[0x0][0x468] ;  /* 0x00011a00ffa00b82 */ /* 0x000ea20000000a00 */
[C---:B-1----:R-:W-:Y:S01]  /*8490*/  @P2 IMAD.WIDE.U32 R162, R236.reuse, 0x10, R162 ;  /* 0x00000010eca22825 */ /* 0x042fe200078e00a2 */
[----:B------:R-:W-:-:S04]  /*84a0*/  IADD3 R236, PT, PT, R236, 0x20, RZ ;  /* 0x00000020ecec7810 */ /* 0x000fc80007ffe0ff */
[----:B------:R4:W-:Y:S01]  /*84b0*/  @P2 STG.E.128 desc[UR6][R162.64], R76 ;  /* 0x0000004ca2002986 */ /* 0x0009e2000c101d06 */
[----:B--2---:R-:W-:-:S04]  /*84c0*/  @P0 IMAD.WIDE.U32 R160, R235, 0x10, R160 ;  /* 0x00000010eba00825 */ /* 0x004fc800078e00a0 */
[----:B------:R-:W-:Y:S01]  /*84d0*/  VIADD R235, R235, 0x20 ;  /* 0x00000020ebeb7836 */ /* 0x000fe20000000000 */
[----:B------:R4:W-:Y:S06]  /*84e0*/  @P0 STG.E.128 desc[UR6][R160.64], R148 ;  /* 0x00000094a0000986 */ /* 0x0009ec000c101d06 */
.L_x_931:
[----:B------:R-:W-:Y:S05]  /*84f0*/  BSYNC.RECONVERGENT B2 ;  /* 0x0000000000027941 */ /* 0x000fea0003800200 */
.L_x_930:
        /* <DEDUP_REMOVED lines=11> */
[----:B-1-34-:R-:W1:Y:S01]  /*85b0*/  @P0 LDC.64 R162, c[0x0][0x408] ;  /* 0x00010200ffa20b82 */ /* 0x01ae620000000a00 */
        /* <DEDUP_REMOVED lines=97> */
.L_x_955:
        /* <DEDUP_REMOVED lines=9> */
[-CC-:B-1-34-:R-:W-:Y:S01]  /*8c60*/  @P1 FFMA.FTZ R160, R18, R239.reuse, R238.reuse ;  /* 0x000000ef12a01223 */ /* 0x19afe200000100ee */
[-CC-:B------:R-:W-:Y:S01]  /*8c70*/  @P1 FFMA.FTZ R161, R173, R239.reuse, R238.reuse ;  /* 0x000000efada11223 */ /* 0x180fe200000100ee */
[----:B------:R-:W-:Y:S01]  /*8c80*/  @P1 FFMA.FTZ R198, R20, R239, R238 ;  /* 0x000000ef14c61223 */ /* 0x000fe200000100ee */
[----:B------:R-:W-:Y:S01]  /*8c90*/  PRMT R242, R154, 0x7632, R242 ;  /* 0x000076329af27816 */ /* 0x000fe200000000f2 */
[----:B------:R-:W-:Y:S01]  /*8ca0*/  @P1 FADD.FTZ R163, R21, -R160 ;  /* 0x800000a015a31221 */ /* 0x000fe20000010000 */
[----:B------:R-:W-:Y:S01]  /*8cb0*/  @P1 FADD.FTZ R162, R170, -R161 ;  /* 0x800000a1aaa21221 */ /* 0x000fe20000010000 */
[----:B0-----:R-:W-:Y:S01]  /*8cc0*/  @P1 FADD.FTZ R167, R23, -R198 ;  /* 0x800000c617a71221 */ /* 0x001fe20000010000 */
[----:B------:R-:W0:Y:S01]  /*8cd0*/  @P0 LDC.64 R160, c[0x0][0x408] ;  /* 0x00010200ffa00b82 */ /* 0x000e220000000a00 */
[C---:B------:R-:W-:Y:S01]  /*8ce0*/  @P1 FFMA.FTZ R164, R234.reuse, R163, R164 ;  /* 0x000000a3eaa41223 */ /* 0x040fe200000100a4 */
[----:B------:R-:W-:Y:S01]  /*8cf0*/  @P1 FFMA.FTZ R163, R191, R239, R238 ;  /* 0x000000efbfa31223 */ /* 0x000fe200000100ee */
[----:B------:R-:W-:Y:S01]  /*8d00*/  @P1 FFMA.FTZ R165, R234, R162, R165 ;  /* 0x000000a2eaa51223 */ /* 0x000fe200000100a5 */
[----:B------:R-:W-:Y:S01]  /*8d10*/  SHF.L.U32 R243, R154, 0x10, RZ ;  /* 0x000000109af37819 */ /* 0x000fe200000006ff */
[----:B------:R-:W-:Y:S01]  /*8d20*/  @P1 FFMA.FTZ R240, R234, R167, R240 ;  /* 0x000000a7eaf01223 */ /* 0x000fe200000100f0 */
[----:B------:R-:W-:Y:S01]  /*8d30*/  @P1 FADD.FTZ R166, R190, -R163 ;  /* 0x800000a3bea61221 */ /* 0x000fe20000010000 */
[----:B------:R-:W-:Y:S01]  /*8d40*/  SHF.L.U32 R242, R242, 0x10, RZ ;  /* 0x00000010f2f27819 */ /* 0x000fe200000006ff */
[----:B------:R-:W1:Y:S01]  /*8d50*/  @P0 LDC.64 R162, c[0x0][0x408] ;  /* 0x00010200ffa20b82 */ /* 0x000e620000000a00 */
[-CC-:B------:R-:W-:Y:S01]  /*8d60*/  @P1 FFMA.FTZ R247, R211, R239.reuse, R238.reuse ;  /* 0x000000efd3f71223 */ /* 0x180fe200000100ee */
[----:B------:R-:W-:Y:S01]  /*8d70*/  @P1 FFMA.FTZ R241, R234, R166, R241 ;  /* 0x000000a6eaf11223 */ /* 0x000fe200000100f1 */
[----:B------:R-:W-:Y:S01]  /*8d80*/  @P1 FFMA.FTZ R166, R22, R239, R238 ;  /* 0x000000ef16a61223 */ /* 0x000fe200000100ee */
[----:B------:R-:W-:Y:S01]  /*8d90*/  @P0 LOP3.LUT P6, RZ, R181, 0xff0000, RZ, 0xc0, !PT ;  /* 0x00ff0000b5ff0812 */ /* 0x000fe200078cc0ff */
        /* <DEDUP_REMOVED lines=24> */
[----:B------:R-:W-:-:S02]  /*8f20*/  @P0 PRMT R148, R244, 0x7610, R148 ;  /* 0x00007610f4940816 */ /* 0x000fc40000000094 */
[----:B------:R-:W-:Y:S01]  /*8f30*/  @P0 FSEL R198, R198, RZ, P6 ;  /* 0x000000ffc6c60208 */ /* 0x000fe20003000000 */
[----:B0-----:R-:W-:Y:S01]  /*8f40*/  @P0 FMUL.FTZ R167, R242, R167 ;  /* 0x000000a7f2a70220 */ /* 0x001fe20000410000 */
[----:B------:R-:W-:Y:S02]  /*8f50*/  @P0 PRMT R148, R148, 0x5410, R245 ;  /* 0x0000541094940816 */ /* 0x000fe400000000f5 */
[----:B------:R-:W-:Y:S01]  /*8f60*/  @P0 F2FP.BF16.F32.PACK_AB R198, RZ, R198 ;  /* 0x000000c6ffc6023e */ /* 0x000fe200000010ff */
[----:B------:R-:W0:Y:S01]  /*8f70*/  @P0 LDC.64 R162, c[0x0][0x408] ;  /* 0x00010200ffa20b82 */ /* 0x000e220000000a00 */
[----:B------:R-:W-:Y:S02]  /*8f80*/  @P0 FMUL.FTZ R166, R167, R166 ;  /* 0x000000a6a7a60220 */ /* 0x000fe40000410000 */
[----:B------:R-:W-:Y:S01]  /*8f90*/  @P0 PRMT R151, R198, 0x7610, R151 ;  /* 0x00007610c6970816 */ /* 0x000fe20000000097 */
        /* <DEDUP_REMOVED lines=12> */
[----:B------:R-:W-:Y:S02]  /*9060*/  @P0 F2FP.BF16.F32.PACK_AB R164, RZ, R164 ;  /* 0x000000a4ffa4023e */ /* 0x000fe400000010ff */
[----:B------:R-:W-:Y:S02]  /*9070*/  @P0 FSEL R166, R166, RZ, P4 ;  /* 0x000000ffa6a60208 */ /* 0x000fe40002000000 */
[----:B------:R-:W-:Y:S02]  /*9080*/  @P0 F2FP.BF16.F32.PACK_AB R162, RZ, R162 ;  /* 0x000000a2ffa2023e */ /* 0x000fe400000010ff */
[----:B------:R-:W-:Y:S02]  /*9090*/  @P0 F2FP.BF16.F32.PACK_AB R166, RZ, R166 ;  /* 0x000000a6ffa6023e */ /* 0x000fe400000010ff */
[----:B------:R-:W-:Y:S02]  /*90a0*/  @P0 PRMT R149, R160, 0x7610, R149 ;  /* 0x00007610a0950816 */ /* 0x000fe40000000095 */
[----:B------:R-:W-:-:S02]  /*90b0*/  @P0 PRMT R150, R164, 0x7610, R150 ;  /* 0x00007610a4960816 */ /* 0x000fc40000000096 */
        /* <DEDUP_REMOVED lines=16> */
.L_x_954:
[----:B------:R-:W-:-:S04]  /*91c0*/  UISETP.NE.U32.AND UP0, UPT, UR20, URZ, UPT ;  /* 0x000000ff1400728c */ /* 0x000fc8000bf05070 */
[----:B------:R-:W-:-:S06]  /*91d0*/  UISETP.NE.AND.EX UP0, UPT, UR21, URZ, UPT, UP0 ;  /* 0x000000ff1500728c */ /* 0x000fcc000bf05300 */
[----:B------:R-:W-:-:S13]  /*91e0*/  PLOP3.LUT P2, PT, PT, PT, UP0, 0x80, 0x8 ;  /* 0x000000000008781c */ /* 0x000fda0003f4f008 */
[----:B------:R-:W-:Y:S05]  /*91f0*/  @!P2 BRA `(.L_x_957) ;  /* 0x00000004007ca947 */ /* 0x000fea0003800000 */
[----:B-1-34-:R-:W1:Y:S01]  /*9200*/  @P0 LDC.64 R78, c[0x0][0x408] ;  /* 0x00010200ff4e0b82 */ /* 0x01ae620000000a00 */
        /* <DEDUP_REMOVED lines=94> */
.L_x_957:
[----:B------:R-:W-:Y:S04]  /*97f0*/  BSSY.RECONVERGENT B3, `(.L_x_958) ;  /* 0x000000d000037945 */ /* 0x000fe80003800200 */
[----:B------:R-:W-:Y:S05]  /*9800*/  @!P0 BRA `(.L_x_959) ;  /* 0x00000000002c8947 */ /* 0x000fea0003800000 */
[----:B-1-34-:R-:W-:Y:S01]  /*9810*/  FFMA.FTZ R161, R173, R239, R238 ;  /* 0x000000efada17223 */ /* 0x01afe200000100ee */
        /* <DEDUP_REMOVED lines=10> */
.L_x_959:
[----:B------:R-:W-:Y:S05]  /*98c0*/  BSYNC.RECONVERGENT B3 ;  /* 0x0000000000037941 */ /* 0x000fea0003800200 */
.L_x_958:
        /* <DEDUP_REMOVED lines=13> */
.L_x_961:
[----:B------:R-:W-:Y:S05]  /*99a0*/  BSYNC.RECONVERGENT B3 ;  /* 0x0000000000037941 */ /* 0x000fea0003800200 */
.L_x_960:
        /* <DEDUP_REMOVED lines=13> */
.L_x_963:
[----:B------:R-:W-:Y:S05]  /*9a80*/  BSYNC.RECONVERGENT B3 ;  /* 0x0000000000037941 */ /* 0x000fea0003800200 */
.L_x_962:
        /* <DEDUP_REMOVED lines=13> */
.L_x_965:
[----:B------:R-:W-:Y:S05]  /*9b60*/  BSYNC.RECONVERGENT B3 ;  /* 0x0000000000037941 */ /* 0x000fea0003800200 */
.L_x_964:
        /* <DEDUP_REMOVED lines=13> */
.L_x_967:
[----:B------:R-:W-:Y:S05]  /*9c40*/  BSYNC.RECONVERGENT B3 ;  /* 0x0000000000037941 */ /* 0x000fea0003800200 */
.L_x_966:
        /* <DEDUP_REMOVED lines=13> */
.L_x_969:
[----:B------:R-:W-:Y:S05]  /*9d20*/  BSYNC.RECONVERGENT B3 ;  /* 0x0000000000037941 */ /* 0x000fea0003800200 */
.L_x_968:
        /* <DEDUP_REMOVED lines=13> */
.L_x_971:
[----:B------:R-:W-:Y:S05]  /*9e00*/  BSYNC.RECONVERGENT B3 ;  /* 0x0000000000037941 */ /* 0x000fea0003800200 */
.L_x_970:
[----:B------:R-:W-:Y:S05]  /*9e10*/  @!P0 BRA `(.L_x_956) ;  /* 0x0000000000308947 */ /* 0x000fea0003800000 */
[----:B-1-34-:R-:W-:Y:S01]  /*9e20*/  FFMA.FTZ R160, R28, R239, R238 ;  /* 0x000000ef1ca07223 */ /* 0x01afe200000100ee */
        /* <DEDUP_REMOVED lines=11> */
.L_x_956:
[----:B------:R-:W-:Y:S05]  /*9ee0*/  BSYNC.RECONVERGENT B1 ;  /* 0x0000000000017941 */ /* 0x000fea0003800200 */
.L_x_953:
[----:B-1-34-:R-:W1:Y:S08]  /*9ef0*/  @P2 LDC.64 R162, c[0x0][0x478] ;  /* 0x00011e00ffa22b82 */ /* 0x01ae700000000a00 */
[----:B------:R-:W2:Y:S01]  /*9f00*/  @P0 LDC.64 R160, c[0x0][0x468] ;  /* 0x00011a00ffa00b82 */ /* 0x000ea20000000a00 */
[C---:B-1----:R-:W-:Y:S01]  /*9f10*/  @P2 IMAD.WIDE.U32 R162, R236.reuse, 0x10, R162 ;  /* 0x00000010eca22825 */ /* 0x042fe200078e00a2 */
[----:B------:R-:W-:-:S04]  /*9f20*/  IADD3 R236, PT, PT, R236, 0x20, RZ ;  /* 0x00000020ecec7810 */ /* 0x000fc80007ffe0ff */
[----:B------:R1:W-:Y:S01]  /*9f30*/  @P2 STG.E.128 desc[UR6][R162.64], R76 ;  /* 0x0000004ca2002986 */ /* 0x0003e2000c101d06 */
[----:B--2---:R-:W-:-:S04]  /*9f40*/  @P0 IMAD.WIDE.U32 R160, R235, 0x10, R160 ;  /* 0x00000010eba00825 */ /* 0x004fc800078e00a0 */
[----:B------:R-:W-:Y:S01]  /*9f50*/  VIADD R235, R235, 0x20 ;  /* 0x00000020ebeb7836 */ /* 0x000fe20000000000 */
[----:B------:R1:W-:Y:S06]  /*9f60*/  @P0 STG.E.128 desc[UR6][R160.64], R148 ;  /* 0x00000094a0000986 */ /* 0x0003ec000c101d06 */
.L_x_952:
[----:B------:R-:W-:Y:S05]  /*9f70*/  BSYNC.RECONVERGENT B2 ;  /* 0x0000000000027941 */ /* 0x000fea0003800200 */
.L_x_951:
        /* <DEDUP_REMOVED lines=11> */
[C---:B-----5:R-:W-:Y:S01]  /*a030*/  IMAD.U32 R240, R157.reuse, 0x10000, RZ ;  /* 0x000100009df07824 */ /* 0x060fe200078e00ff */
[C---:B-1-34-:R-:W-:Y:S01]  /*a040*/  PRMT R77, R156.reuse, 0x7632, R77 ;  /* 0x000076329c4d7816 */ /* 0x05afe2000000004d */
[----:B------:R-:W1:Y:S01]  /*a050*/  @P0 LDC.64 R198, c[0x0][0x408] ;  /* 0x00010200ffc60b82 */ /* 0x000e620000000a00 */
[----:B------:R-:W-:Y:S02]  /*a060*/  SHF.L.U32 R237, R156, 0x10, RZ ;  /* 0x000000109ced7819 */ /* 0x000fe400000006ff */
[----:B------:R-:W-:Y:S02]  /*a070*/  PRMT R243, R157, 0x7632, R243 ;  /* 0x000076329df37816 */ /* 0x000fe400000000f3 */
[C---:B------:R-:W-:Y:S02]  /*a080*/  PRMT R242, R158.reuse, 0x7632, R242 ;  /* 0x000076329ef27816 */ /* 0x040fe400000000f2 */
[----:B------:R-:W-:-:S02]  /*a090*/  SHF.L.U32 R245, R158, 0x10, RZ ;  /* 0x000000109ef57819 */ /* 0x000fc400000006ff */
[----:B------:R-:W-:Y:S01]  /*a0a0*/  SHF.L.U32 R243, R243, 0x10, RZ ;  /* 0x00000010f3f37819 */ /* 0x000fe200000006ff */
[-CC-:B------:R-:W-:Y:S01]  /*a0b0*/  @P1 FFMA.FTZ R76, R229, R239.reuse, R238.reuse ;  /* 0x000000efe54c1223 */ /* 0x180fe200000100ee */
[-CC-:B------:R-:W-:Y:S01]  /*a0c0*/  @P1 FFMA.FTZ R78, R225, R239.reuse, R238.reuse ;  /* 0x000000efe14e1223 */ /* 0x180fe200000100ee */
[-CC-:B------:R-:W-:Y:S01]  /*a0d0*/  @P1 FFMA.FTZ R79, R226, R239.reuse, R238.reuse ;  /* 0x000000efe24f1223 */ /* 0x180fe200000100ee */
[-CC-:B------:R-:W-:Y:S01]  /*a0e0*/  @P1 FFMA.FTZ R161, R222, R239.reuse, R238.reuse ;  /* 0x000000efdea11223 */ /* 0x180fe200000100ee */
[-CC-:B------:R-:W-:Y:S01]  /*a0f0*/  @P1 FFMA.FTZ R160, R221, R239.reuse, R238.reuse ;  /* 0x000000efdda01223 */ /* 0x180fe200000100ee */
[-CC-:B------:R-:W-:Y:S01]  /*a100*/  @P1 FFMA.FTZ R163, R218, R239.reuse, R238.reuse ;  /* 0x000000efdaa31223 */ /* 0x180fe200000100ee */
[-CC-:B0-----:R-:W-:Y:S01]  /*a110*/  @P1 FFMA.FTZ R167, R212, R239.reuse, R238.reuse ;  /* 0x000000efd4a71223 */ /* 0x181fe200000100ee */
[----:B------:R-:W-:Y:S01]  /*a120*/  @P1 FFMA.FTZ R165, R217, R239, R238 ;  /* 0x000000efd9a51223 */ /* 0x000fe200000100ee */
[----:B------:R-:W-:Y:S01]  /*a130*/  SHF.L.U32 R238, R77, 0x10, RZ ;  /* 0x000000104dee7819 */ /* 0x000fe200000006ff */
[----:B------:R-:W-:Y:S01]  /*a140*/  @P1 FADD.FTZ R76, R227, -R76 ;  /* 0x8000004ce34c1221 */ /* 0x000fe20000010000 */
[----:B------:R-:W-:Y:S01]  /*a150*/  @P1 FADD.FTZ R77, R223, -R78 ;  /* 0x8000004edf4d1221 */ /* 0x000fe20000010000 */
[----:B------:R-:W-:Y:S01]  /*a160*/  PRMT R239, R159, 0x7632, R239 ;  /* 0x000076329fef7816 */ /* 0x000fe200000000ef */
[----:B------:R-:W-:Y:S01]  /*a170*/  @P1 FADD.FTZ R79, R224, -R79 ;  /* 0x8000004fe04f1221 */ /* 0x000fe20000010000 */
[----:B------:R-:W-:Y:S01]  /*a180*/  @P1 FADD.FTZ R78, R210, -R167 ;  /* 0x800000a7d24e1221 */ /* 0x000fe20000010000 */
[C---:B------:R-:W-:Y:S01]  /*a190*/  @P1 FFMA.FTZ R237, R234.reuse, R76, R237 ;  /* 0x0000004ceaed1223 */ /* 0x040fe200000100ed */
[----:B------:R-:W-:Y:S01]  /*a1a0*/  SHF.L.U32 R239, R239, 0x10, RZ ;  /* 0x00000010efef7819 */ /* 0x000fe200000006ff */
[----:B------:R-:W-:Y:S01]  /*a1b0*/  @P1 FFMA.FTZ R240, R234, R77, R240 ;  /* 0x0000004deaf01223 */ /* 0x000fe200000100f0 */
[----:B------:R-:W-:Y:S01]  /*a1c0*/  @P1 FADD.FTZ R161, R220, -R161 ;  /* 0x800000a1dca11221 */ /* 0x000fe20000010000 */
[----:B------:R-:W-:Y:S01]  /*a1d0*/  @P1 FADD.FTZ R160, R219, -R160 ;  /* 0x800000a0dba01221 */ /* 0x000fe20000010000 */
[----:B------:R-:W0:Y:S01]  /*a1e0*/  @P0 LDC.64 R76, c[0x0][0x408] ;  /* 0x00010200ff4c0b82 */ /* 0x000e220000000a00 */
[----:B------:R-:W-:Y:S01]  /*a1f0*/  @P1 FFMA.FTZ R238, R234, R79, R238 ;  /* 0x0000004feaee1223 */ /* 0x000fe200000100ee */
[----:B------:R-:W-:Y:S01]  /*a200*/  @P1 FADD.FTZ R163, R216, -R163 ;  /* 0x800000a3d8a31221 */ /* 0x000fe20000010000 */
[----:B------:R-:W-:Y:S01]  /*a210*/  @P1 FFMA.FTZ R239, R234, R78, R239 ;  /* 0x0000004eeaef1223 */ /* 0x000fe200000100ef */
[----:B------:R-:W-:-:S02]  /*a220*/  IMAD.U32 R242, R242, 0x10000, RZ ;  /* 0x00010000f2f27824 */ /* 0x000fc400078e00ff */
[C---:B------:R-:W-:Y:S01]  /*a230*/  @P1 FFMA.FTZ R243, R234.reuse, R161, R243 ;  /* 0x000000a1eaf31223 */ /* 0x040fe200000100f3 */
[----:B------:R-:W-:Y:S01]  /*a240*/  @P1 FFMA.FTZ R245, R234, R160, R245 ;  /* 0x000000a0eaf51223 */ /* 0x000fe200000100f5 */
[----:B------:R-:W-:Y:S01]  /*a250*/  SHF.L.U32 R241, R159, 0x10, RZ ;  /* 0x000000109ff17819 */ /* 0x000fe200000006ff */
[----:B------:R-:W-:Y:S01]  /*a260*/  @P1 FADD.FTZ R165, R214, -R165 ;  /* 0x800000a5d6a51221 */ /* 0x000fe20000010000 */
[----:B------:R-:W2:Y:S01]  /*a270*/  @P0 LDC.64 R78, c[0x0][0x408] ;  /* 0x00010200ff4e0b82 */ /* 0x000ea20000000a00 */
[----:B------:R-:W-:Y:S01]  /*a280*/  @P1 FFMA.FTZ R242, R234, R163, R242 ;  /* 0x000000a3eaf21223 */ /* 0x000fe200000100f2 */
[----:B------:R-:W-:Y:S01]  /*a290*/  @P0 LOP3.LUT P3, RZ, R182, 0xff00, RZ, 0xc0, !PT ;  /* 0x0000ff00b6ff0812 */ /* 0x000fe2000786c0ff */
[----:B------:R-:W-:Y:S01]  /*a2a0*/  @P1 FFMA.FTZ R241, R234, R165, R241 ;  /* 0x000000a5eaf11223 */ /* 0x000fe200000100f1 */
[----:B------:R-:W-:Y:S02]  /*a2b0*/  @P0 LOP3.LUT P1, RZ, R182, 0xff, RZ, 0xc0, !PT ;  /* 0x000000ffb6ff0812 */ /* 0x000fe4000782c0ff */
[----:B------:R-:W-:Y:S01]  /*a2c0*/  @P0 LOP3.LUT P4, RZ, R183, 0xff0000, RZ, 0xc0, !PT ;  /* 0x00ff0000b7ff0812 */ /* 0x000fe2000788c0ff */
[----:B-1----:R-:W-:Y:S01]  /*a2d0*/  @P0 FMUL.FTZ R199, R241, R199 ;  /* 0x000000c7f1c70220 */ /* 0x002fe20000410000 */
[----:B------:R-:W1:Y:S03]  /*a2e0*/  @P0 LDC.64 R160, c[0x0][0x408] ;  /* 0x00010200ffa00b82 */ /* 0x000e660000000a00 */
[----:B------:R-:W-:Y:S01]  /*a2f0*/  @P0 FMUL.FTZ R198, R199, R198 ;  /* 0x000000c6c7c60220 */ /* 0x000fe20000410000 */
[----:B0-----:R-:W-:-:S04]  /*a300*/  @P0 FMUL.FTZ R77, R237, R77 ;  /* 0x0000004ded4d0220 */ /* 0x001fc80000410000 */
[----:B------:R-:W0:Y:S01]  /*a310*/  @P0 LDC.64 R162, c[0x0][0x408] ;  /* 0x00010200ffa20b82 */ /* 0x000e220000000a00 */
[----:B------:R-:W-:Y:S01]  /*a320*/  @P0 FSEL R198, R198, RZ, P4 ;  /* 0x000000ffc6c60208 */ /* 0x000fe20002000000 */
[----:B------:R-:W-:Y:S01]  /*a330*/  @P0 FMUL.FTZ R76, R77, R76 ;  /* 0x0000004c4d4c0220 */ /* 0x000fe20000410000 */
[----:B------:R-:W-:Y:S02]  /*a340*/  F2FP.BF16.F32.PACK_AB R77, R243, R240 ;  /* 0x000000f0f34d723e */ /* 0x000fe400000010ff */
[----:B------:R-:W-:-:S03]  /*a350*/  @P0 F2FP.BF16.F32.PACK_AB R198, RZ, R198 ;  /* 0x000000c6ffc6023e */ /* 0x000fc600000010ff */
[----:B------:R-:W3:Y:S01]  /*a360*/  @P0 LDC.64 R164, c[0x0][0x408] ;  /* 0x00010200ffa40b82 */ /* 0x000ee20000000a00 */
[----:B--2---:R-:W-:Y:S01]  /*a370*/  @P0 FMUL.FTZ R79, R238, R79 ;  /* 0x0000004fee4f0220 */ /* 0x004fe20000410000 */
[----:B------:R-:W-:Y:S02]  /*a380*/  @P0 FSEL R76, R76, RZ, P1 ;  /* 0x000000ff4c4c0208 */ /* 0x000fe40000800000 */
[----:B------:R-:W-:Y:S01]  /*a390*/  @P0 LOP3.LUT P1, RZ, R182, 0xff0000, RZ, 0xc0, !PT ;  /* 0x00ff0000b6ff0812 */ /* 0x000fe2000782c0ff */
[----:B------:R-:W-:Y:S01]  /*a3a0*/  @P0 FMUL.FTZ R78, R79, R78 ;  /* 0x0000004e4f4e0220 */ /* 0x000fe20000410000 */
[----:B------:R-:W-:Y:S02]  /*a3b0*/  @P0 F2FP.BF16.F32.PACK_AB R79, RZ, R76 ;  /* 0x0000004cff4f023e */ /* 0x000fe400000010ff */
[----:B------:R-:W2:Y:S01]  /*a3c0*/  @P0 LDC.64 R166, c[0x0][0x408] ;  /* 0x00010200ffa60b82 */ /* 0x000ea20000000a00 */
[----:B-1----:R-:W-:Y:S01]  /*a3d0*/  @P0 FMUL.FTZ R161, R240, R161 ;  /* 0x000000a1f0a10220 */ /* 0x002fe20000410000 */
[----:B------:R-:W-:-:S02]  /*a3e0*/  @P0 FSEL R78, R78, RZ, P3 ;  /* 0x000000ff4e4e0208 */ /* 0x000fc40001800000 */
[----:B------:R-:W-:Y:S01]  /*a3f0*/  @P0 LOP3.LUT P3, RZ, R182, 0xff000000, RZ, 0xc0, !PT ;  /* 0xff000000b6ff0812 */ /* 0x000fe2000786c0ff */
[----:B------:R-:W-:Y:S01]  /*a400*/  @P0 FMUL.FTZ R161, R161, R160 ;  /* 0x000000a0a1a10220 */ /* 0x000fe20000410000 */
[----:B------:R-:W-:Y:S01]  /*a410*/  @P0 F2FP.BF16.F32.PACK_AB R160, RZ, R78 ;  /* 0x0000004effa0023e */ /* 0x000fe200000010ff */
[----:B0-----:R-:W-:Y:S01]  /*a420*/  @P0 FMUL.FTZ R163, R243, R163 ;  /* 0x000000a3f3a30220 */ /* 0x001fe20000410000 */
[----:B------:R-:W-:Y:S02]  /*a430*/  @P0 PRMT R148, R79, 0x7610, R148 ;  /* 0x000076104f940816 */ /* 0x000fe40000000094 */
[----:B------:R-:W-:Y:S01]  /*a440*/  @P0 FSEL R161, R161, RZ, P1 ;  /* 0x000000ffa1a10208 */ /* 0x000fe20000800000 */
[----:B------:R-:W-:Y:S01]  /*a450*/  @P0 FMUL.FTZ R162, R163, R162 ;  /* 0x000000a2a3a20220 */ /* 0x000fe20000410000 */
[----:B------:R-:W-:Y:S02]  /*a460*/  @P0 LOP3.LUT P1, RZ, R183, 0xff, RZ, 0xc0, !PT ;  /* 0x000000ffb7ff0812 */ /* 0x000fe4000782c0ff */
[----:B------:R-:W-:Y:S01]  /*a470*/  @P0 F2FP.BF16.F32.PACK_AB R161, RZ, R161 ;  /* 0x000000a1ffa1023e */ /* 0x000fe200000010ff */
[----:B---3--:R-:W-:Y:S01]  /*a480*/  @P0 FMUL.FTZ R165, R245, R165 ;  /* 0x000000a5f5a50220 */ /* 0x008fe20000410000 */
[----:B------:R-:W-:-:S02]  /*a490*/  @P0 FSEL R162, R162, RZ, P3 ;  /* 0x000000ffa2a20208 */ /* 0x000fc40001800000 */
[----:B------:R-:W-:Y:S01]  /*a4a0*/  @P0 LOP3.LUT P3, RZ, R183, 0xff00, RZ, 0xc0, !PT ;  /* 0x0000ff00b7ff0812 */ /* 0x000fe2000786c0ff */
[----:B------:R-:W-:Y:S01]  /*a4b0*/  @P0 FMUL.FTZ R164, R165, R164 ;  /* 0x000000a4a5a40220 */ /* 0x000fe20000410000 */
[----:B------:R-:W-:Y:S02]  /*a4c0*/  @P0 F2FP.BF16.F32.PACK_AB R162, RZ, R162 ;  /* 0x000000a2ffa2023e */ /* 0x000fe400000010ff */
[----:B------:R-:W-:Y:S01]  /*a4d0*/  @P0 PRMT R149, R161, 0x7610, R149 ;  /* 0x00007610a1950816 */ /* 0x000fe20000000095 */
[----:B--2---:R-:W-:Y:S01]  /*a4e0*/  @P0 FMUL.FTZ R167, R242, R167 ;  /* 0x000000a7f2a70220 */ /* 0x004fe20000410000 */
[----:B------:R-:W-:Y:S02]  /*a4f0*/  @P0 FSEL R164, R164, RZ, P1 ;  /* 0x000000ffa4a40208 */ /* 0x000fe40000800000 */
[----:B------:R-:W-:Y:S01]  /*a500*/  F2FP.BF16.F32.PACK_AB R78, R242, R245 ;  /* 0x000000f5f24e723e */ /* 0x000fe200000010ff */
[----:B------:R-:W-:Y:S01]  /*a510*/  @P0 FMUL.FTZ R166, R167, R166 ;  /* 0x000000a6a7a60220 */ /* 0x000fe20000410000 */
[----:B------:R-:W-:-:S02]  /*a520*/  @P0 F2FP.BF16.F32.PACK_AB R164, RZ, R164 ;  /* 0x000000a4ffa4023e */ /* 0x000fc400000010ff */
[----:B------:R-:W-:Y:S02]  /*a530*/  F2FP.BF16.F32.PACK_AB R76, R238, R237 ;  /* 0x000000edee4c723e */ /* 0x000fe400000010ff */
[----:B------:R-:W-:Y:S02]  /*a540*/  @P0 FSEL R166, R166, RZ, P3 ;  /* 0x000000ffa6a60208 */ /* 0x000fe40001800000 */
[----:B------:R-:W-:Y:S02]  /*a550*/  @P0 PRMT R150, R164, 0x7610, R150 ;  /* 0x00007610a4960816 */ /* 0x000fe40000000096 */
[----:B------:R-:W-:Y:S02]  /*a560*/  @P0 F2FP.BF16.F32.PACK_AB R166, RZ, R166 ;  /* 0x000000a6ffa6023e */ /* 0x000fe400000010ff */
[----:B------:R-:W-:Y:S02]  /*a570*/  @P0 PRMT R148, R148, 0x5410, R160 ;  /* 0x0000541094940816 */ /* 0x000fe400000000a0 */
        /* <DEDUP_REMOVED lines=13> */
.L_x_976:
[----:B------:R-:W-:Y:S01]  /*a650*/  ISETP.GT.AND P1, PT, R237, RZ, PT ;  /* 0x000000ffed00720c */ /* 0x000fe20003f24270 */
[C---:B-----5:R-:W-:Y:S01]  /*a660*/  IMAD.U32 R165, R156.reuse, 0x10000, RZ ;  /* 0x000100009ca57824 */ /* 0x060fe200078e00ff */
[----:B------:R-:W-:Y:S01]  /*a670*/  PRMT R164, R156, 0x7632, R164 ;  /* 0x000076329ca47816 */ /* 0x000fe200000000a4 */
[----:B-1-34-:R-:W1:Y:S01]  /*a680*/  @P0 LDC.64 R160, c[0x0][0x408] ;  /* 0x00010200ffa00b82 */ /* 0x01ae620000000a00 */
[C---:B------:R-:W-:Y:S01]  /*a690*/  IMAD.U32 R237, R157.reuse, 0x10000, RZ ;  /* 0x000100009ded7824 */ /* 0x040fe200078e00ff */
[----:B------:R-:W-:Y:S02]  /*a6a0*/  @P0 LOP3.LUT P3, RZ, R182, 0xff, RZ, 0xc0, !PT ;  /* 0x000000ffb6ff0812 */ /* 0x000fe4000786c0ff */
[----:B------:R-:W-:Y:S02]  /*a6b0*/  SHF.L.U32 R164, R164, 0x10, RZ ;  /* 0x00000010a4a47819 */ /* 0x000fe400000006ff */
[----:B------:R-:W-:Y:S02]  /*a6c0*/  PRMT R242, R158, 0x7632, R242 ;  /* 0x000076329ef27816 */ /* 0x000fe400000000f2 */
[----:B------:R-:W-:Y:S01]  /*a6d0*/  PRMT R240, R157, 0x7632, R240 ;  /* 0x000076329df07816 */ /* 0x000fe200000000f0 */
[----:B------:R-:W2:Y:S01]  /*a6e0*/  @P0 LDC.64 R198, c[0x0][0x408] ;  /* 0x00010200ffc60b82 */ /* 0x000ea20000000a00 */
[-CC-:B------:R-:W-:Y:S01]  /*a6f0*/  @P1 FFMA.FTZ R162, R229, R239.reuse, R238.reuse ;  /* 0x000000efe5a21223 */ /* 0x180fe200000100ee */
[-CC-:B------:R-:W-:Y:S01]  /*a700*/  @P1 FFMA.FTZ R163, R226, R239.reuse, R238.reuse ;  /* 0x000000efe2a31223 */ /* 0x180fe200000100ee */
[-C--:B0-----:R-:W-:Y:S01]  /*a710*/  @P1 FFMA.FTZ R167, R222, R239.reuse, R238 ;  /* 0x000000efdea71223 */ /* 0x081fe200000100ee */
[----:B------:R-:W-:Y:S01]  /*a720*/  SHF.L.U32 R242, R242, 0x10, RZ ;  /* 0x00000010f2f27819 */ /* 0x000fe200000006ff */
[----:B------:R-:W-:Y:S01]  /*a730*/  @P1 FADD.FTZ R162, R227, -R162 ;  /* 0x800000a2e3a21221 */ /* 0x000fe20000010000 */
[----:B------:R-:W-:Y:S01]  /*a740*/  @P1 FADD.FTZ R163, R224, -R163 ;  /* 0x800000a3e0a31221 */ /* 0x000fe20000010000 */
[----:B------:R-:W-:Y:S01]  /*a750*/  @P0 LOP3.LUT P4, RZ, R182, 0xff00, RZ, 0xc0, !PT ;  /* 0x0000ff00b6ff0812 */ /* 0x000fe2000788c0ff */
[----:B------:R-:W-:Y:S01]  /*a760*/  @P1 FADD.FTZ R167, R220, -R167 ;  /* 0x800000a7dca71221 */ /* 0x000fe20000010000 */
[C---:B------:R-:W-:Y:S01]  /*a770*/  @P1 FFMA.FTZ R165, R234.reuse, R162, R165 ;  /* 0x000000a2eaa51223 */ /* 0x040fe200000100a5 */
[----:B------:R-:W-:Y:S01]  /*a780*/  @P1 FFMA.FTZ R162, R225, R239, R238 ;  /* 0x000000efe1a21223 */ /* 0x000fe200000100ee */
[----:B------:R-:W-:Y:S01]  /*a790*/  @P1 FFMA.FTZ R164, R234, R163, R164 ;  /* 0x000000a3eaa41223 */ /* 0x000fe200000100a4 */
[----:B------:R-:W-:Y:S01]  /*a7a0*/  SHF.L.U32 R240, R240, 0x10, RZ ;  /* 0x00000010f0f07819 */ /* 0x000fe200000006ff */
[----:B------:R-:W-:Y:S01]  /*a7b0*/  @P1 FFMA.FTZ R243, R217, R239, R238 ;  /* 0x000000efd9f31223 */ /* 0x000fe200000100ee */
[----:B------:R-:W-:Y:S01]  /*a7c0*/  @P1 FADD.FTZ R166, R223, -R162 ;  /* 0x800000a2dfa61221 */ /* 0x000fe20000010000 */
[----:B-1----:R-:W-:Y:S01]  /*a7d0*/  @P0 FMUL.FTZ R161, R165, R161 ;  /* 0x000000a1a5a10220 */ /* 0x002fe20000410000 */
[----:B------:R-:W0:Y:S01]  /*a7e0*/  @P0 LDC.64 R162, c[0x0][0x408] ;  /* 0x00010200ffa20b82 */ /* 0x000e220000000a00 */
[-CC-:B------:R-:W-:Y:S01]  /*a7f0*/  @P1 FFMA.FTZ R165, R218, R239.reuse, R238.reuse ;  /* 0x000000efdaa51223 */ /* 0x180fe200000100ee */
[----:B------:R-:W-:Y:S01]  /*a800*/  @P1 FFMA.FTZ R237, R234, R166, R237 ;  /* 0x000000a6eaed1223 */ /* 0x000fe200000100ed */
[----:B------:R-:W-:Y:S01]  /*a810*/  @P0 FMUL.FTZ R160, R161, R160 ;  /* 0x000000a0a1a00220 */ /* 0x000fe20000410000 */
[----:B------:R-:W-:Y:S01]  /*a820*/  @P1 FFMA.FTZ R166, R221, R239, R238 ;  /* 0x000000efdda61223 */ /* 0x000fe200000100ee */
[----:B------:R-:W-:Y:S01]  /*a830*/  @P1 FADD.FTZ R165, R216, -R165 ;  /* 0x800000a5d8a51221 */ /* 0x000fe20000010000 */
[----:B------:R-:W-:Y:S01]  /*a840*/  SHF.L.U32 R241, R158, 0x10, RZ ;  /* 0x000000109ef17819 */ /* 0x000fe200000006ff */
[----:B------:R-:W-:Y:S01]  /*a850*/  @P1 FFMA.FTZ R240, R234, R167, R240 ;  /* 0x000000a7eaf01223 */ /* 0x000fe200000100f0 */
[----:B------:R-:W-:Y:S01]  /*a860*/  @P0 FSEL R160, R160, RZ, P3 ;  /* 0x000000ffa0a00208 */ /* 0x000fe20001800000 */
[----:B------:R-:W-:Y:S01]  /*a870*/  @P1 FADD.FTZ R166, R219, -R166 ;  /* 0x800000a6dba61221 */ /* 0x000fe20000010000 */
[----:B------:R-:W-:Y:S01]  /*a880*/  @P1 FFMA.FTZ R242, R234, R165, R242 ;  /* 0x000000a5eaf21223 */ /* 0x000fe200000100f2 */
[----:B------:R-:W-:Y:S01]  /*a890*/  @P1 FADD.FTZ R246, R214, -R243 ;  /* 0x800000f3d6f61221 */ /* 0x000fe20000010000 */
[----:B------:R-:W-:Y:S01]  /*a8a0*/  @P0 F2FP.BF16.F32.PACK_AB R244, RZ, R160 ;  /* 0x000000a0fff4023e */ /* 0x000fe200000010ff */
[----:B------:R-:W-:Y:S01]  /*a8b0*/  @P1 FFMA.FTZ R241, R234, R166, R241 ;  /* 0x000000a6eaf11223 */ /* 0x000fe200000100f1 */
[----:B------:R-:W1:Y:S01]  /*a8c0*/  @P0 LDC.64 R160, c[0x0][0x408] ;  /* 0x00010200ffa00b82 */ /* 0x000e620000000a00 */
[----:B------:R-:W-:Y:S01]  /*a8d0*/  IMAD.U32 R243, R159, 0x10000, RZ ;  /* 0x000100009ff37824 */ /* 0x000fe200078e00ff */
[----:B------:R-:W-:-:S02]  /*a8e0*/  @P0 LOP3.LUT P3, RZ, R182, 0xff0000, RZ, 0xc0, !PT ;  /* 0x00ff0000b6ff0812 */ /* 0x000fc4000786c0ff */
[C---:B------:R-:W-:Y:S01]  /*a8f0*/  @P0 LOP3.LUT P5, RZ, R183.reuse, 0xff00, RZ, 0xc0, !PT ;  /* 0x0000ff00b7ff0812 */ /* 0x040fe200078ac0ff */
[----:B------:R-:W-:Y:S01]  /*a900*/  @P1 FFMA.FTZ R243, R234, R246, R243 ;  /* 0x000000f6eaf31223 */ /* 0x000fe200000100f3 */
[----:B------:R-:W-:Y:S02]  /*a910*/  @P0 LOP3.LUT P6, RZ, R183, 0xff0000, RZ, 0xc0, !PT ;  /* 0x00ff0000b7ff0812 */ /* 0x000fe400078cc0ff */
[----:B------:R-:W3:Y:S01]  /*a920*/  @P0 LDC.64 R166, c[0x0][0x408] ;  /* 0x00010200ffa60b82 */ /* 0x000ee20000000a00 */
[----:B--2---:R-:W-:Y:S01]  /*a930*/  @P0 FMUL.FTZ R199, R243, R199 ;  /* 0x000000c7f3c70220 */ /* 0x004fe20000410000 */
[----:B0-----:R-:W-:Y:S01]  /*a940*/  @P0 FMUL.FTZ R163, R164, R163 ;  /* 0x000000a3a4a30220 */ /* 0x001fe20000410000 */
[----:B------:R-:W-:Y:S02]  /*a950*/  @P0 PRMT R148, R244, 0x7610, R148 ;  /* 0x00007610f4940816 */ /* 0x000fe40000000094 */
[----:B------:R-:W-:Y:S01]  /*a960*/  @P0 FMUL.FTZ R198, R199, R198 ;  /* 0x000000c6c7c60220 */ /* 0x000fe20000410000 */
[----:B------:R-:W-:-:S02]  /*a970*/  @P0 FMUL.FTZ R162, R163, R162 ;  /* 0x000000a2a3a20220 */ /* 0x000fc40000410000 */
[----:B------:R-:W0:Y:S02]  /*a980*/  @P0 LDC.64 R164, c[0x0][0x408] ;  /* 0x00010200ffa40b82 */ /* 0x000e240000000a00 */
[----:B------:R-:W-:Y:S02]  /*a990*/  @P0 FSEL R198, R198, RZ, P6 ;  /* 0x000000ffc6c60208 */ /* 0x000fe40003000000 */
[----:B------:R-:W-:Y:S02]  /*a9a0*/  @P0 FSEL R162, R162, RZ, P4 ;  /* 0x000000ffa2a20208 */ /* 0x000fe40002000000 */
[----:B------:R-:W-:Y:S02]  /*a9b0*/  @P0 LOP3.LUT P4, RZ, R183, 0xff, RZ, 0xc0, !PT ;  /* 0x000000ffb7ff0812 */ /* 0x000fe4000788c0ff */
[----:B------:R-:W-:Y:S01]  /*a9c0*/  @P0 F2FP.BF16.F32.PACK_AB R245, RZ, R162 ;  /* 0x000000a2fff5023e */ /* 0x000fe200000010ff */
[----:B-1----:R-:W-:Y:S01]  /*a9d0*/  @P0 FMUL.FTZ R161, R237, R161 ;  /* 0x000000a1eda10220 */ /* 0x002fe20000410000 */
[----:B------:R-:W1:Y:S01]  /*a9e0*/  @P0 LDC.64 R162, c[0x0][0x408] ;  /* 0x00010200ffa20b82 */ /* 0x000e620000000a00 */
[----:B------:R-:W-:-:S02]  /*a9f0*/  @P0 F2FP.BF16.F32.PACK_AB R198, RZ, R198 ;  /* 0x000000c6ffc6023e */ /* 0x000fc400000010ff */
[----:B------:R-:W-:Y:S01]  /*aa00*/  @P0 FMUL.FTZ R160, R161, R160 ;  /* 0x000000a0a1a00220 */ /* 0x000fe20000410000 */
[----:B------:R-:W-:Y:S01]  /*aa10*/  @P0 PRMT R148, R148, 0x5410, R245 ;  /* 0x0000541094940816 */ /* 0x000fe200000000f5 */
[----:B---3--:R-:W-:Y:S01]  /*aa20*/  @P0 FMUL.FTZ R167, R242, R167 ;  /* 0x000000a7f2a70220 */ /* 0x008fe20000410000 */
[----:B------:R-:W-:Y:S02]  /*aa30*/  @P0 PRMT R151, R198, 0x7610, R151 ;  /* 0x00007610c6970816 */ /* 0x000fe40000000097 */
[----:B------:R-:W-:Y:S01]  /*aa40*/  @P0 FSEL R160, R160, RZ, P3 ;  /* 0x000000ffa0a00208 */ /* 0x000fe20001800000 */
[----:B------:R-:W-:Y:S01]  /*aa50*/  @P0 FMUL.FTZ R166, R167, R166 ;  /* 0x000000a6a7a60220 */ /* 0x000fe20000410000 */
[----:B------:R-:W-:Y:S02]  /*aa60*/  @P0 LOP3.LUT P3, RZ, R182, 0xff000000, RZ, 0xc0, !PT ;  /* 0xff000000b6ff0812 */ /* 0x000fe4000786c0ff */
[----:B------:R-:W-:Y:S01]  /*aa70*/  @P0 F2FP.BF16.F32.PACK_AB R160, RZ, R160 ;  /* 0x000000a0ffa0023e */ /* 0x000fe200000010ff */
[----:B0-----:R-:W-:Y:S01]  /*aa80*/  @P0 FMUL.FTZ R165, R241, R165 ;  /* 0x000000a5f1a50220 */ /* 0x001fe20000410000 */
[----:B------:R-:W-:-:S02]  /*aa90*/  @P0 FSEL R166, R166, RZ, P5 ;  /* 0x000000ffa6a60208 */ /* 0x000fc40002800000 */
[----:B------:R-:W-:Y:S01]  /*aaa0*/  @P0 PRMT R149, R160, 0x7610, R149 ;  /* 0x00007610a0950816 */ /* 0x000fe20000000095 */
[----:B------:R-:W-:Y:S01]  /*aab0*/  @P0 FMUL.FTZ R164, R165, R164 ;  /* 0x000000a4a5a40220 */ /* 0x000fe20000410000 */
[----:B------:R-:W-:-:S04]  /*aac0*/  @P0 F2FP.BF16.F32.PACK_AB R166, RZ, R166 ;  /* 0x000000a6ffa6023e */ /* 0x000fc800000010ff */
[----:B------:R-:W-:Y:S01]  /*aad0*/  @P0 FSEL R164, R164, RZ, P4 ;  /* 0x000000ffa4a40208 */ /* 0x000fe20002000000 */
[----:B-1----:R-:W-:-:S03]  /*aae0*/  @P0 FMUL.FTZ R163, R240, R163 ;  /* 0x000000a3f0a30220 */ /* 0x002fc60000410000 */
[----:B------:R-:W-:Y:S01]  /*aaf0*/  @P0 F2FP.BF16.F32.PACK_AB R164, RZ, R164 ;  /* 0x000000a4ffa4023e */ /* 0x000fe200000010ff */
[----:B------:R-:W-:-:S03]  /*ab00*/  @P0 FMUL.FTZ R162, R163, R162 ;  /* 0x000000a2a3a20220 */ /* 0x000fc60000410000 */
[----:B------:R-:W-:Y:S02]  /*ab10*/  @P0 PRMT R150, R164, 0x7610, R150 ;  /* 0x00007610a4960816 */ /* 0x000fe40000000096 */
        /* <DEDUP_REMOVED lines=18> */
.L_x_975:
        /* <DEDUP_REMOVED lines=8> */
[-C--:B------:R-:W-:Y:S01]  /*acc0*/  FFMA.FTZ R78, R225, R239.reuse, R238 ;  /* 0x000000efe14e7223 */ /* 0x080fe200000100ee */
[----:B------:R-:W-:Y:S01]  /*acd0*/  FADD.FTZ R77, R227, -R76 ;  /* 0x8000004ce34d7221 */ /* 0x000fe20000010000 */
[----:B------:R-:W-:Y:S01]  /*ace0*/  FFMA.FTZ R199, R218, R239, R238 ;  /* 0x000000efdac77223 */ /* 0x000fe200000100ee */
[----:B------:R-:W-:Y:S01]  /*acf0*/  FADD.FTZ R79, R224, -R79 ;  /* 0x8000004fe04f7221 */ /* 0x000fe20000010000 */
[----:B------:R-:W-:Y:S01]  /*ad00*/  FADD.FTZ R163, R223, -R78 ;  /* 0x8000004edfa37221 */ /* 0x000fe20000010000 */
[----:B------:R-:W-:Y:S01]  /*ad10*/  FMUL.FTZ R198, R234, R77 ;  /* 0x0000004deac67220 */ /* 0x000fe20000410000 */
[----:B------:R-:W-:Y:S01]  /*ad20*/  FADD.FTZ R241, R216, -R199 ;  /* 0x800000c7d8f17221 */ /* 0x000fe20000010000 */
[----:B------:R-:W-:Y:S01]  /*ad30*/  FMUL.FTZ R199, R234, R79 ;  /* 0x0000004feac77220 */ /* 0x000fe20000410000 */
[----:B------:R-:W2:Y:S01]  /*ad40*/  @P0 LDC.64 R76, c[0x0][0x408] ;  /* 0x00010200ff4c0b82 */ /* 0x000ea20000000a00 */
[-CC-:B------:R-:W-:Y:S01]  /*ad50*/  FFMA.FTZ R165, R222, R239.reuse, R238.reuse ;  /* 0x000000efdea57223 */ /* 0x180fe200000100ee */
[----:B------:R-:W-:Y:S01]  /*ad60*/  FSEL R198, R198, RZ, P1 ;  /* 0x000000ffc6c67208 */ /* 0x000fe20000800000 */
[-CC-:B------:R-:W-:Y:S01]  /*ad70*/  FFMA.FTZ R162, R221, R239.reuse, R238.reuse ;  /* 0x000000efdda27223 */ /* 0x180fe200000100ee */
[-CC-:B------:R-:W-:Y:S01]  /*ad80*/  FFMA.FTZ R237, R217, R239.reuse, R238.reuse ;  /* 0x000000efd9ed7223 */ /* 0x180fe200000100ee */
[----:B------:R-:W-:Y:S01]  /*ad90*/  FFMA.FTZ R239, R212, R239, R238 ;  /* 0x000000efd4ef7223 */ /* 0x000fe200000100ee */
[----:B------:R-:W-:Y:S01]  /*ada0*/  FADD.FTZ R165, R220, -R165 ;  /* 0x800000a5dca57221 */ /* 0x000fe20000010000 */
[----:B0-----:R-:W-:Y:S01]  /*adb0*/  FADD.FTZ R167, R219, -R162 ;  /* 0x800000a2dba77221 */ /* 0x001fe20000010000 */
[----:B------:R-:W0:Y:S01]  /*adc0*/  @P0 LDC.64 R78, c[0x0][0x408] ;  /* 0x00010200ff4e0b82 */ /* 0x000e220000000a00 */
[----:B------:R-:W-:Y:S01]  /*add0*/  FMUL.FTZ R238, R234, R163 ;  /* 0x000000a3eaee7220 */ /* 0x000fe20000410000 */
[----:B------:R-:W-:Y:S01]  /*ade0*/  FADD.FTZ R243, R210, -R239 ;  /* 0x800000efd2f37221 */ /* 0x000fe20000010000 */
[----:B------:R-:W-:Y:S01]  /*adf0*/  FMUL.FTZ R239, R234, R165 ;  /* 0x000000a5eaef7220 */ /* 0x000fe20000410000 */
[----:B-1----:R-:W-:Y:S01]  /*ae00*/  @P0 FMUL.FTZ R161, R198, R161 ;  /* 0x000000a1c6a10220 */ /* 0x002fe20000410000 */
[----:B------:R-:W-:Y:S01]  /*ae10*/  FMUL.FTZ R240, R234, R167 ;  /* 0x000000a7eaf07220 */ /* 0x000fe20000410000 */
[----:B------:R-:W-:Y:S01]  /*ae20*/  FSEL R199, R199, RZ, P1 ;  /* 0x000000ffc7c77208 */ /* 0x000fe20000800000 */
[----:B------:R-:W-:Y:S01]  /*ae30*/  FADD.FTZ R237, R214, -R237 ;  /* 0x800000edd6ed7221 */ /* 0x000fe20000010000 */
[----:B------:R-:W-:Y:S01]  /*ae40*/  @P0 FMUL.FTZ R242, R161, R160 ;  /* 0x000000a0a1f20220 */ /* 0x000fe20000410000 */
[----:B------:R-:W1:Y:S01]  /*ae50*/  @P0 LDC.64 R162, c[0x0][0x408] ;  /* 0x00010200ffa20b82 */ /* 0x000e620000000a00 */
[----:B------:R-:W-:Y:S01]  /*ae60*/  FSEL R238, R238, RZ, P1 ;  /* 0x000000ffeeee7208 */ /* 0x000fe20000800000 */
[C---:B------:R-:W-:Y:S01]  /*ae70*/  FMUL.FTZ R241, R234.reuse, R241 ;  /* 0x000000f1eaf17220 */ /* 0x040fe20000410000 */
[----:B------:R-:W-:Y:S01]  /*ae80*/  FSEL R239, R239, RZ, P1 ;  /* 0x000000ffefef7208 */ /* 0x000fe20000800000 */
[----:B------:R-:W-:Y:S01]  /*ae90*/  FMUL.FTZ R237, R234, R237 ;  /* 0x000000edeaed7220 */ /* 0x000fe20000410000 */
[----:B-----5:R-:W-:Y:S01]  /*aea0*/  @P0 LOP3.LUT P3, RZ, R182, 0xff, RZ, 0xc0, !PT ;  /* 0x000000ffb6ff0812 */ /* 0x020fe2000786c0ff */
[----:B------:R-:W-:Y:S01]  /*aeb0*/  FMUL.FTZ R234, R234, R243 ;  /* 0x000000f3eaea7220 */ /* 0x000fe20000410000 */
[----:B--2---:R-:W-:Y:S01]  /*aec0*/  @P0 FMUL.FTZ R77, R199, R77 ;  /* 0x0000004dc74d0220 */ /* 0x004fe20000410000 */
[----:B------:R-:W2:Y:S01]  /*aed0*/  @P0 LDC.64 R160, c[0x0][0x408] ;  /* 0x00010200ffa00b82 */ /* 0x000ea20000000a00 */
[----:B------:R-:W-:-:S02]  /*aee0*/  FSEL R241, R241, RZ, P1 ;  /* 0x000000fff1f17208 */ /* 0x000fc40000800000 */
[----:B------:R-:W-:Y:S01]  /*aef0*/  @P0 FMUL.FTZ R77, R77, R76 ;  /* 0x0000004c4d4d0220 */ /* 0x000fe20000410000 */
[----:B------:R-:W-:Y:S02]  /*af00*/  @P0 LOP3.LUT P4, RZ, R182, 0xff00, RZ, 0xc0, !PT ;  /* 0x0000ff00b6ff0812 */ /* 0x000fe4000788c0ff */
[----:B------:R-:W-:Y:S01]  /*af10*/  @P0 FSEL R242, R242, RZ, P3 ;  /* 0x000000fff2f20208 */ /* 0x000fe20001800000 */
[----:B0-----:R-:W-:Y:S01]  /*af20*/  @P0 FMUL.FTZ R79, R238, R79 ;  /* 0x0000004fee4f0220 */ /* 0x001fe20000410000 */
[----:B------:R-:W0:Y:S01]  /*af30*/  @P0 LDC.64 R164, c[0x0][0x408] ;  /* 0x00010200ffa40b82 */ /* 0x000e220000000a00 */
[----:B------:R-:W-:Y:S02]  /*af40*/  @P0 LOP3.LUT P3, RZ, R182, 0xff0000, RZ, 0xc0, !PT ;  /* 0x00ff0000b6ff0812 */ /* 0x000fe4000786c0ff */
[----:B------:R-:W-:Y:S01]  /*af50*/  @P0 FMUL.FTZ R76, R79, R78 ;  /* 0x0000004e4f4c0220 */ /* 0x000fe20000410000 */
[----:B------:R-:W-:Y:S02]  /*af60*/  FSEL R78, R240, RZ, P1 ;  /* 0x000000fff04e7208 */ /* 0x000fe40000800000 */
[----:B------:R-:W-:-:S02]  /*af70*/  @P0 FSEL R77, R77, RZ, P4 ;  /* 0x000000ff4d4d0208 */ /* 0x000fc40002000000 */
[----:B------:R-:W3:Y:S01]  /*af80*/  @P0 LDC.64 R166, c[0x0][0x408] ;  /* 0x00010200ffa60b82 */ /* 0x000ee20000000a00 */
[----:B-1----:R-:W-:Y:S01]  /*af90*/  @P0 FMUL.FTZ R163, R163, R78 ;  /* 0x0000004ea3a30220 */ /* 0x002fe20000410000 */
[----:B------:R-:W-:Y:S02]  /*afa0*/  @P0 LOP3.LUT P4, RZ, R182, 0xff000000, RZ, 0xc0, !PT ;  /* 0xff000000b6ff0812 */ /* 0x000fe4000788c0ff */
[----:B------:R-:W-:Y:S01]  /*afb0*/  @P0 FSEL R76, R76, RZ, P3 ;  /* 0x000000ff4c4c0208 */ /* 0x000fe20001800000 */
[----:B------:R-:W-:Y:S01]  /*afc0*/  @P0 FMUL.FTZ R163, R163, R162 ;  /* 0x000000a2a3a30220 */ /* 0x000fe20000410000 */
[----:B------:R-:W-:Y:S01]  /*afd0*/  @P0 LOP3.LUT P3, RZ, R183, 0xff, RZ, 0xc0, !PT ;  /* 0x000000ffb7ff0812 */ /* 0x000fe2000786c0ff */
[----:B--2---:R-:W-:Y:S01]  /*afe0*/  @P0 FMUL.FTZ R161, R239, R161 ;  /* 0x000000a1efa10220 */ /* 0x004fe20000410000 */
[----:B------:R-:W-:Y:S02]  /*aff0*/  @P0 F2FP.BF16.F32.PACK_AB R79, RZ, R77 ;  /* 0x0000004dff4f023e */ /* 0x000fe400000010ff */
[----:B------:R-:W-:Y:S01]  /*b000*/  @P0 LOP3.LUT P5, RZ, R183, 0xff0000, RZ, 0xc0, !PT ;  /* 0x00ff0000b7ff0812 */ /* 0x000fe200078ac0ff */
[----:B------:R-:W-:Y:S01]  /*b010*/  @P0 FMUL.FTZ R161, R161, R160 ;  /* 0x000000a0a1a10220 */ /* 0x000fe20000410000 */
[----:B------:R-:W-:-:S02]  /*b020*/  FSEL R160, R237, RZ, P1 ;  /* 0x000000ffeda07208 */ /* 0x000fc40000800000 */
[----:B------:R-:W-:Y:S01]  /*b030*/  @P0 FSEL R163, R163, RZ, P3 ;  /* 0x000000ffa3a30208 */ /* 0x000fe20001800000 */
[----:B0-----:R-:W-:Y:S01]  /*b040*/  @P0 FMUL.FTZ R165, R165, R241 ;  /* 0x000000f1a5a50220 */ /* 0x001fe20000410000 */
[----:B------:R-:W-:Y:S02]  /*b050*/  @P0 FSEL R77, R161, RZ, P4 ;  /* 0x000000ffa14d0208 */ /* 0x000fe40002000000 */
[----:B------:R-:W-:Y:S01]  /*b060*/  @P0 LOP3.LUT P4, RZ, R183, 0xff00, RZ, 0xc0, !PT ;  /* 0x0000ff00b7ff0812 */ /* 0x000fe2000788c0ff */
[----:B------:R-:W-:Y:S01]  /*b070*/  @P0 FMUL.FTZ R164, R165, R164 ;  /* 0x000000a4a5a40220 */ /* 0x000fe20000410000 */
[----:B------:R-:W-:Y:S02]  /*b080*/  @P0 F2FP.BF16.F32.PACK_AB R242, RZ, R242 ;  /* 0x000000f2fff2023e */ /* 0x000fe400000010ff */
[----:B------:R-:W-:Y:S01]  /*b090*/  @P0 F2FP.BF16.F32.PACK_AB R161, RZ, R76 ;  /* 0x0000004cffa1023e */ /* 0x000fe200000010ff */
[----:B---3--:R-:W-:Y:S01]  /*b0a0*/  @P0 FMUL.FTZ R167, R167, R160 ;  /* 0x000000a0a7a70220 */ /* 0x008fe20000410000 */
[----:B------:R-:W-:-:S02]  /*b0b0*/  @P0 FSEL R164, R164, RZ, P4 ;  /* 0x000000ffa4a40208 */ /* 0x000fc40002000000 */
[----:B------:R-:W-:Y:S01]  /*b0c0*/  @P0 F2FP.BF16.F32.PACK_AB R163, RZ, R163 ;  /* 0x000000a3ffa3023e */ /* 0x000fe200000010ff */
[----:B------:R-:W-:Y:S01]  /*b0d0*/  @P0 FMUL.FTZ R166, R167, R166 ;  /* 0x000000a6a7a60220 */ /* 0x000fe20000410000 */
[----:B------:R-:W-:Y:S02]  /*b0e0*/  @P0 PRMT R148, R242, 0x7610, R148 ;  /* 0x00007610f2940816 */ /* 0x000fe40000000094 */
        /* <DEDUP_REMOVED lines=24> */
.L_x_978:
[----:B-1-34-:R-:W1:Y:S01]  /*b270*/  @P0 LDC.64 R160, c[0x0][0x408] ;  /* 0x00010200ffa00b82 */ /* 0x01ae620000000a00 */
[----:B------:R-:W-:Y:S01]  /*b280*/  FFMA.FTZ R163, R212, R239, R238 ;  /* 0x000000efd4a37223 */ /* 0x000fe200000100ee */
[----:B------:R-:W-:Y:S01]  /*b290*/  ISETP.GT.AND P1, PT, R237, RZ, PT ;  /* 0x000000ffed00720c */ /* 0x000fe20003f24270 */
[----:B------:R-:W-:Y:S02]  /*b2a0*/  BSSY.RECONVERGENT B3, `(.L_x_979) ;  /* 0x0000015000037945 */ /* 0x000fe40003800200 */
[----:B------:R-:W-:-:S04]  /*b2b0*/  FADD.FTZ R163, R210, -R163 ;  /* 0x800000a3d2a37221 */ /* 0x000fc80000010000 */
[----:B------:R-:W-:-:S05]  /*b2c0*/  FMUL.FTZ R162, R234, R163 ;  /* 0x000000a3eaa27220 */ /* 0x000fca0000410000 */
[----:B------:R-:W-:Y:S02]  /*b2d0*/  FSEL R162, R162, RZ, P1 ;  /* 0x000000ffa2a27208 */ /* 0x000fe40000800000 */
[----:B-----5:R-:W-:-:S04]  /*b2e0*/  @P0 ISETP.GE.U32.AND P1, PT, R182, RZ, PT ;  /* 0x000000ffb600020c */ /* 0x020fc80003f26070 */
[----:B------:R-:W-:Y:S01]  /*b2f0*/  @P0 ISETP.GE.U32.AND.EX P1, PT, R183, 0x1000000, PT, P1 ;  /* 0x01000000b700080c */ /* 0x000fe20003f26110 */
[----:B-1----:R-:W-:-:S04]  /*b300*/  @P0 FMUL.FTZ R161, R162, R161 ;  /* 0x000000a1a2a10220 */ /* 0x002fc80000410000 */
[----:B------:R-:W-:-:S05]  /*b310*/  @P0 FMUL.FTZ R160, R161, R160 ;  /* 0x000000a0a1a00220 */ /* 0x000fca0000410000 */
[----:B------:R-:W-:Y:S01]  /*b320*/  @P0 FSEL R160, R160, RZ, P1 ;  /* 0x000000ffa0a00208 */ /* 0x000fe20000800000 */
[----:B------:R-:W-:Y:S06]  /*b330*/  @!P0 BRA `(.L_x_980) ;  /* 0x00000000002c8947 */ /* 0x000fec0003800000 */
[----:B------:R-:W-:Y:S01]  /*b340*/  FFMA.FTZ R162, R229, R239, R238 ;  /* 0x000000efe5a27223 */ /* 0x000fe200000100ee */
[----:B------:R-:W-:-:S03]  /*b350*/  ISETP.GT.AND P1, PT, R237, RZ, PT ;  /* 0x000000ffed00720c */ /* 0x000fc60003f24270 */
[----:B------:R-:W-:-:S04]  /*b360*/  FADD.FTZ R161, R227, -R162 ;  /* 0x800000a2e3a17221 */ /* 0x000fc80000010000 */
[----:B------:R-:W-:-:S05]  /*b370*/  FMUL.FTZ R161, R234, R161 ;  /* 0x000000a1eaa17220 */ /* 0x000fca0000410000 */
[----:B------:R-:W-:Y:S02]  /*b380*/  FSEL R161, R161, RZ, P1 ;  /* 0x000000ffa1a17208 */ /* 0x000fe40000800000 */
[----:B------:R-:W-:-:S03]  /*b390*/  LOP3.LUT P1, RZ, R182, 0xff, RZ, 0xc0, !PT ;  /* 0x000000ffb6ff7812 */ /* 0x000fc6000782c0ff */
[----:B------:R-:W-:-:S04]  /*b3a0*/  FMUL.FTZ R161, R161, UR13 ;  /* 0x0000000da1a17c20 */ /* 0x000fc80008410000 */
[----:B------:R-:W-:-:S05]  /*b3b0*/  FMUL.FTZ R161, R161, UR12 ;  /* 0x0000000ca1a17c20 */ /* 0x000fca0008410000 */
[----:B------:R-:W-:-:S04]  /*b3c0*/  FSEL R161, R161, RZ, P1 ;  /* 0x000000ffa1a17208 */ /* 0x000fc80000800000 */
[----:B------:R-:W-:-:S04]  /*b3d0*/  F2FP.BF16.F32.PACK_AB R161, RZ, R161 ;  /* 0x000000a1ffa1723e */ /* 0x000fc800000010ff */
[----:B------:R-:W-:-:S07]  /*b3e0*/  PRMT R148, R161, 0x7610, R148 ;  /* 0x00007610a1947816 */ /* 0x000fce0000000094 */
.L_x_980:
[----:B------:R-:W-:Y:S05]  /*b3f0*/  BSYNC.RECONVERGENT B3 ;  /* 0x0000000000037941 */ /* 0x000fea0003800200 */
.L_x_979:
[----:B------:R-:W-:Y:S04]  /*b400*/  BSSY.RECONVERGENT B3, `(.L_x_981) ;  /* 0x000000d000037945 */ /* 0x000fe80003800200 */
[----:B------:R-:W-:Y:S05]  /*b410*/  @!P0 BRA `(.L_x_982) ;  /* 0x00000000002c8947 */ /* 0x000fea0003800000 */
        /* <DEDUP_REMOVED lines=11> */
.L_x_982:
[----:B------:R-:W-:Y:S05]  /*b4d0*/  BSYNC.RECONVERGENT B3 ;  /* 0x0000000000037941 */ /* 0x000fea0003800200 */
.L_x_981:
        /* <DEDUP_REMOVED lines=13> */
.L_x_984:
[----:B------:R-:W-:Y:S05]  /*b5b0*/  BSYNC.RECONVERGENT B3 ;  /* 0x0000000000037941 */ /* 0x000fea0003800200 */
.L_x_983:
        /* <DEDUP_REMOVED lines=13> */
.L_x_986:
[----:B------:R-:W-:Y:S05]  /*b690*/  BSYNC.RECONVERGENT B3 ;  /* 0x0000000000037941 */ /* 0x000fea0003800200 */
.L_x_985:
        /* <DEDUP_REMOVED lines=13> */
.L_x_988:
[----:B------:R-:W-:Y:S05]  /*b770*/  BSYNC.RECONVERGENT B3 ;  /* 0x0000000000037941 */ /* 0x000fea0003800200 */
.L_x_987:
        /* <DEDUP_REMOVED lines=13> */
.L_x_990:
[----:B------:R-:W-:Y:S05]  /*b850*/  BSYNC.RECONVERGENT B3 ;  /* 0x0000000000037941 */ /* 0x000fea0003800200 */
.L_x_989:
        /* <DEDUP_REMOVED lines=13> */
.L_x_992:
[----:B------:R-:W-:Y:S05]  /*b930*/  BSYNC.RECONVERGENT B3 ;  /* 0x0000000000037941 */ /* 0x000fea0003800200 */
.L_x_991:
[----:B------:R-:W-:-:S04]  /*b940*/  @P0 F2FP.BF16.F32.PACK_AB R160, RZ, R160 ;  /* 0x000000a0ffa0023e */ /* 0x000fc800000010ff */
[----:B------:R-:W-:-:S07]  /*b950*/  @P0 PRMT R151, R151, 0x5410, R160 ;  /* 0x0000541097970816 */ /* 0x000fce00000000a0 */
.L_x_977:
[----:B------:R-:W-:Y:S05]  /*b960*/  BSYNC.RECONVERGENT B1 ;  /* 0x0000000000017941 */ /* 0x000fea0003800200 */
.L_x_974:
[----:B------:R-:W1:Y:S08]  /*b970*/  @P2 LDC.64 R162, c[0x0][0x478] ;  /* 0x00011e00ffa22b82 */ /* 0x000e700000000a00 */
[----:B------:R-:W2:Y:S01]  /*b980*/  @P0 LDC.64 R160, c[0x0][0x468] ;  /* 0x00011a00ffa00b82 */ /* 0x000ea20000000a00 */
[----:B-1----:R-:W-:-:S05]  /*b990*/  @P2 IMAD.WIDE.U32 R162, R236, 0x10, R162 ;  /* 0x00000010eca22825 */ /* 0x002fca00078e00a2 */
[----:B------:R1:W-:Y:S01]  /*b9a0*/  @P2 STG.E.128 desc[UR6][R162.64], R76 ;  /* 0x0000004ca2002986 */ /* 0x0003e2000c101d06 */
[----:B--2---:R-:W-:-:S05]  /*b9b0*/  @P0 IMAD.WIDE.U32 R160, R235, 0x10, R160 ;  /* 0x00000010eba00825 */ /* 0x004fca00078e00a0 */
[----:B------:R1:W-:Y:S02]  /*b9c0*/  @P0 STG.E.128 desc[UR6][R160.64], R148 ;  /* 0x00000094a0000986 */ /* 0x0003e4000c101d06 */
.L_x_973:
[----:B------:R-:W-:Y:S05]  /*b9d0*/  BSYNC.RECONVERGENT B2 ;  /* 0x0000000000027941 */ /* 0x000fea0003800200 */
.L_x_972:
[----:B-1-34-:R-:W1:Y:S02]  /*b9e0*/  LDC.64 R160, c[0x0][0x380] ;  /* 0x0000e000ffa07b82 */ /* 0x01ae640000000a00 */
[----:B-1----:R-:W-:-:S04]  /*b9f0*/  LEA R7, R160, R7, 0x2 ;  /* 0x00000007a0077211 */ /* 0x002fc800078e10ff */
[----:B------:R-:W-:-:S13]  /*ba00*/  ISETP.GE.AND P0, PT, R7, R161, PT ;  /* 0x000000a10700720c */ /* 0x000fda0003f06270 */
[----:B------:R-:W-:Y:S05]  /*ba10*/  @!P0 BRA `(.L_x_993) ;  /* 0xffffff4c007c8947 */ /* 0x000fea000383ffff */
.L_x_874:
[----:B------:R-:W-:Y:S05]  /*ba20*/  BSYNC B0 ;  /* 0x0000000000007941 */ /* 0x000fea0003800000 */
.L_x_873:
[----:B------:R-:W1:Y:S01]  /*ba30*/  S2R R6, SR_CgaCtaId ;  /* 0x0000000000067919 */ /* 0x000e620000008800 */
[----:B------:R-:W-:Y:S01]  /*ba40*/  SHF.R.U32.HI R5, RZ, 0x5, R0 ;  /* 0x00000005ff057819 */ /* 0x000fe20000011600 */
[----:B------:R-:W-:Y:S05]  /*ba50*/  WARPSYNC.ALL ;  /* 0x0000000000007948 */ /* 0x000fea0003800000 */
[----:B------:R-:W-:Y:S01]  /*ba60*/  MOV R3, 0x400 ;  /* 0x0000040000037802 */ /* 0x000fe20000000f00 */
[----:B------:R-:W-:Y:S01]  /*ba70*/  IMAD R4, R5, 0xa0, R4 ;  /* 0x000000a005047824 */ /* 0x000fe200078e0204 */
[----:B------:R-:W2:Y:S01]  /*ba80*/  S2UR UR4, SR_CTAID.X ;  /* 0x00000000000479c3 */ /* 0x000ea20000002500 */
[----:B------:R-:W3:Y:S01]  /*ba90*/  LDCU.128 UR16, c[0x0][0x440] ;  /* 0x00008800ff1077ac */ /* 0x000ee20008000c00 */
[----:B-----5:R-:W-:-:S04]  /*baa0*/  LOP3.LUT R49, R0, 0x7f, RZ, 0x3c, !PT ;  /* 0x0000007f00317812 */ /* 0x020fc800078e3cff */
[----:B------:R-:W-:-:S04]  /*bab0*/  IADD3 R51, PT, PT, R49, R2, RZ ;  /* 0x0000000231337210 */ /* 0x000fc80007ffe0ff */
[C---:B------:R-:W-:Y:S02]  /*bac0*/  ISETP.GE.U32.AND P5, PT, R51.reuse, 0x180, PT ;  /* 0x000001803300780c */ /* 0x040fe40003fa6070 */
[----:B------:R-:W-:Y:S02]  /*bad0*/  ISETP.GE.U32.AND P4, PT, R51, 0x280, PT ;  /* 0x000002803300780c */ /* 0x000fe40003f86070 */
[----:B-1----:R-:W-:Y:S01]  /*bae0*/  LEA R3, R6, R3, 0x18 ;  /* 0x0000000306037211 */ /* 0x002fe200078ec0ff */
[----:B--2---:R-:W-:-:S03]  /*baf0*/  IMAD R53, R2, UR4, RZ ;  /* 0x0000000402357c24 */ /* 0x004fc6000f8e02ff */
[----:B------:R-:W-:Y:S01]  /*bb00*/  LEA R6, R0, R3, 0x2 ;  /* 0x0000000300067211 */ /* 0x000fe200078e10ff */
[----:B------:R-:W-:Y:S01]  /*bb10*/  IMAD R4, R4, 0x20, R3 ;  /* 0x0000002004047824 */ /* 0x000fe200078e0203 */
[----:B------:R-:W-:-:S04]  /*bb20*/  IADD3 R53, P0, PT, R53, R0, RZ ;  /* 0x0000000035357210 */ /* 0x000fc80007f1e0ff */
        /* <DEDUP_REMOVED lines=11> */
[----:B------:R-:W1:Y:S04]  /*bbe0*/  LDS R3, [R6] ;  /* 0x0000000006037984 */ /* 0x000e680000000800 */
[----:B------:R-:W2:Y:S04]  /*bbf0*/  LDS R16, [R6+0x1400] ;  /* 0x0014000006107984 */ /* 0x000ea80000000800 */
[----:B------:R-:W4:Y:S04]  /*bc00*/  LDS R5, [R6+0x200] ;  /* 0x0002000006057984 */ /* 0x000f280000000800 */
[----:B------:R-:W0:Y:S04]  /*bc10*/  LDS R18, [R6+0x1600] ;  /* 0x0016000006127984 */ /* 0x000e280000000800 */
[----:B------:R-:W3:Y:S04]  /*bc20*/  LDS R7, [R6+0x400] ;  /* 0x0004000006077984 */ /* 0x000ee80000000800 */
[----:B------:R-:W3:Y:S04]  /*bc30*/  LDS R20, [R6+0x1800] ;  /* 0x0018000006147984 */ /* 0x000ee80000000800 */
[----:B------:R-:W3:Y:S04]  /*bc40*/  LDS R8, [R6+0x600] ;  /* 0x0006000006087984 */ /* 0x000ee80000000800 */
[----:B------:R-:W3:Y:S04]  /*bc50*/  LDS R15, [R6+0x1a00] ;  /* 0x001a0000060f7984 */ /* 0x000ee80000000800 */
[----:B------:R-:W3:Y:S04]  /*bc60*/  LDS R9, [R6+0x800] ;  /* 0x0008000006097984 */ /* 0x000ee80000000800 */
[----:B------:R-:W3:Y:S04]  /*bc70*/  LDS R22, [R6+0x1c00] ;  /* 0x001c000006167984 */ /* 0x000ee80000000800 */
[----:B------:R-:W3:Y:S01]  /*bc80*/  LDS R10, [R6+0xa00] ;  /* 0x000a0000060a7984 */ /* 0x000ee20000000800 */
[----:B-1----:R-:W-:-:S03]  /*bc90*/  FADD.FTZ R3, RZ, R3 ;  /* 0x00000003ff037221 */ /* 0x002fc60000010000 */
[----:B------:R-:W1:Y:S01]  /*bca0*/  LDS R17, [R6+0x1e00] ;  /* 0x001e000006117984 */ /* 0x000e620000000800 */
[----:B--2---:R-:W-:-:S03]  /*bcb0*/  FADD.FTZ R3, R3, R16 ;  /* 0x0000001003037221 */ /* 0x004fc60000010000 */
[----:B------:R-:W2:Y:S01]  /*bcc0*/  LDS R11, [R6+0xc00] ;  /* 0x000c0000060b7984 */ /* 0x000ea20000000800 */
[----:B----4-:R-:W-:-:S03]  /*bcd0*/  FADD.FTZ R5, RZ, R5 ;  /* 0x00000005ff057221 */ /* 0x010fc60000010000 */
[----:B------:R-:W4:Y:S01]  /*bce0*/  LDS R24, [R6+0x2000] ;  /* 0x0020000006187984 */ /* 0x000f220000000800 */
[----:B0-----:R-:W-:-:S03]  /*bcf0*/  FADD.FTZ R5, R5, R18 ;  /* 0x0000001205057221 */ /* 0x001fc60000010000 */
[----:B------:R-:W0:Y:S01]  /*bd00*/  LDS R12, [R6+0xe00] ;  /* 0x000e0000060c7984 */ /* 0x000e220000000800 */
        /* <DEDUP_REMOVED lines=14> */
[----:B-1----:R-:W-:-:S03]  /*bdf0*/  FADD.FTZ R10, R10, R17 ;  /* 0x000000110a0a7221 */ /* 0x002fc60000010000 */
[----:B------:R-:W1:Y:S01]  /*be00*/  LDS R32, [R6+0x2c00] ;  /* 0x002c000006207984 */ /* 0x000e620000000800 */
[----:B--2---:R-:W-:-:S03]  /*be10*/  FADD.FTZ R11, RZ, R11 ;  /* 0x0000000bff0b7221 */ /* 0x004fc60000010000 */
[----:B------:R-:W2:Y:S01]  /*be20*/  LDS R23, [R6+0x2e00] ;  /* 0x002e000006177984 */ /* 0x000ea20000000800 */
[----:B----4-:R-:W-:-:S03]  /*be30*/  FADD.FTZ R11, R11, R24 ;  /* 0x000000180b0b7221 */ /* 0x010fc60000010000 */
[----:B------:R-:W4:Y:S01]  /*be40*/  LDS R34, [R6+0x3000] ;  /* 0x0030000006227984 */ /* 0x000f220000000800 */
[----:B0-----:R-:W-:-:S03]  /*be50*/  FADD.FTZ R12, RZ, R12 ;  /* 0x0000000cff0c7221 */ /* 0x001fc60000010000 */
[----:B------:R-:W0:Y:S01]  /*be60*/  LDS R25, [R6+0x3200] ;  /* 0x0032000006197984 */ /* 0x000e220000000800 */
        /* <DEDUP_REMOVED lines=9> */
[----:B------:R-:W-:Y:S01]  /*bf00*/  LDS R40, [R6+0x3c00] ;  /* 0x003c000006287984 */ /* 0x000fe20000000800 */
[----:B------:R-:W-:-:S03]  /*bf10*/  FADD.FTZ R3, R3, R28 ;  /* 0x0000001c03037221 */ /* 0x000fc60000010000 */
[----:B------:R-:W-:Y:S01]  /*bf20*/  LDS R42, [R6+0x3e00] ;  /* 0x003e0000062a7984 */ /* 0x000fe20000000800 */
[----:B------:R-:W-:-:S03]  /*bf30*/  FADD.FTZ R5, R5, R30 ;  /* 0x0000001e05057221 */ /* 0x000fc60000010000 */
[----:B------:R-:W3:Y:S01]  /*bf40*/  LDS R44, [R6+0x4000] ;  /* 0x00400000062c7984 */ /* 0x000ee20000000800 */
[----:B-1----:R-:W-:-:S03]  /*bf50*/  FADD.FTZ R7, R7, R32 ;  /* 0x0000002007077221 */ /* 0x002fc60000010000 */
[----:B------:R-:W1:Y:S01]  /*bf60*/  LDS R35, [R6+0x4200] ;  /* 0x0042000006237984 */ /* 0x000e620000000800 */
[----:B--2---:R-:W-:-:S03]  /*bf70*/  FADD.FTZ R8, R8, R23 ;  /* 0x0000001708087221 */ /* 0x004fc60000010000 */
[----:B------:R-:W2:Y:S01]  /*bf80*/  LDS R46, [R6+0x4400] ;  /* 0x00440000062e7984 */ /* 0x000ea20000000800 */
[----:B----4-:R-:W-:-:S03]  /*bf90*/  FADD.FTZ R9, R9, R34 ;  /* 0x0000002209097221 */ /* 0x010fc60000010000 */
[----:B------:R-:W4:Y:S01]  /*bfa0*/  LDS R37, [R6+0x4600] ;  /* 0x0046000006257984 */ /* 0x000f220000000800 */
[----:B0-----:R-:W-:-:S03]  /*bfb0*/  FADD.FTZ R10, R10, R25 ;  /* 0x000000190a0a7221 */ /* 0x001fc60000010000 */
[----:B------:R-:W0:Y:S01]  /*bfc0*/  LDS R48, [R6+0x4800] ;  /* 0x0048000006307984 */ /* 0x000e220000000800 */
        /* <DEDUP_REMOVED lines=9> */
[----:B-1----:R-:W-:Y:S01]  /*c060*/  FADD.FTZ R35, R8, R35 ;  /* 0x0000002308237221 */ /* 0x002fe20000010000 */
[----:B--2---:R-:W-:Y:S01]  /*c070*/  FADD.FTZ R9, R9, R46 ;  /* 0x0000002e09097221 */ /* 0x004fe20000010000 */
[----:B----4-:R-:W-:Y:S02]  /*c080*/  FADD.FTZ R37, R10, R37 ;  /* 0x000000250a257221 */ /* 0x010fe40000010000 */
[----:B------:R-:W-:Y:S01]  /*c090*/  STS.128 [R4], R56 ;  /* 0x0000003804007388 */ /* 0x000fe20000000c00 */
[----:B0-----:R-:W-:-:S03]  /*c0a0*/  FADD.FTZ R11, R11, R48 ;  /* 0x000000300b0b7221 */ /* 0x001fc60000010000 */
[----:B------:R0:W-:Y:S01]  /*c0b0*/  STS.128 [R4+0x10], R60 ;  /* 0x0000103c04007388 */ /* 0x0001e20000000c00 */
[----:B---3--:R-:W-:-:S03]  /*c0c0*/  FADD.FTZ R39, R12, R39 ;  /* 0x000000270c277221 */ /* 0x008fc60000010000 */
[----:B------:R1:W-:Y:S01]  /*c0d0*/  STS.128 [R4+0x400], R64 ;  /* 0x0004004004007388 */ /* 0x0003e20000000c00 */
[----:B------:R-:W-:-:S03]  /*c0e0*/  FADD.FTZ R13, R13, R50 ;  /* 0x000000320d0d7221 */ /* 0x000fc60000010000 */
[----:B------:R-:W-:Y:S01]  /*c0f0*/  STS.128 [R4+0x410], R68 ;  /* 0x0004104404007388 */ /* 0x000fe20000000c00 */
[----:B------:R-:W-:-:S03]  /*c100*/  FADD.FTZ R41, R14, R41 ;  /* 0x000000290e297221 */ /* 0x000fc60000010000 */
[----:B------:R-:W-:Y:S04]  /*c110*/  STS.128 [R4+0x800], R120 ;  /* 0x0008007804007388 */ /* 0x000fe80000000c00 */
[----:B------:R-:W-:Y:S01]  /*c120*/  STS.128 [R4+0x810], R84 ;  /* 0x0008105404007388 */ /* 0x000fe20000000c00 */
[----:B0-----:R-:W-:-:S03]  /*c130*/  IADD3.X R62, PT, PT, RZ, RZ, RZ, P0, !PT ;  /* 0x000000ffff3e7210 */ /* 0x001fc600007fe4ff */
[----:B------:R-:W-:Y:S01]  /*c140*/  STS.128 [R4+0xc00], R88 ;  /* 0x000c005804007388 */ /* 0x000fe20000000c00 */
[C---:B------:R-:W-:Y:S01]  /*c150*/  SHF.L.U64.HI R62, R53.reuse, 0x2, R62 ;  /* 0x00000002353e7819 */ /* 0x040fe2000001023e */
[----:B------:R-:W-:Y:S02]  /*c160*/  IMAD.SHL.U32 R53, R53, 0x4, RZ ;  /* 0x0000000435357824 */ /* 0x000fe400078e00ff */
[----:B------:R-:W-:Y:S03]  /*c170*/  STS.128 [R4+0xc10], R92 ;  /* 0x000c105c04007388 */ /* 0x000fe60000000c00 */
[C---:B------:R-:W-:Y:S01]  /*c180*/  IADD3 R55, P0, PT, R53.reuse, UR18, RZ ;  /* 0x0000001235377c10 */ /* 0x040fe2000ff1e0ff */
[----:B------:R-:W-:Y:S01]  /*c190*/  STS.128 [R4+0x1000], R96 ;  /* 0x0010006004007388 */ /* 0x000fe20000000c00 */
[----:B------:R-:W-:Y:S02]  /*c1a0*/  IADD3 R53, P1, PT, R53, UR16, RZ ;  /* 0x0000001035357c10 */ /* 0x000fe4000ff3e0ff */
[----:B-1----:R-:W-:Y:S01]  /*c1b0*/  IADD3.X R64, PT, PT, R62, UR19, RZ, P0, !PT ;  /* 0x000000133e407c10 */ /* 0x002fe200087fe4ff */
[----:B------:R-:W-:Y:S01]  /*c1c0*/  STS.128 [R4+0x1010], R100 ;  /* 0x0010106404007388 */ /* 0x000fe20000000c00 */
[----:B------:R-:W-:Y:S01]  /*c1d0*/  BAR.SYNC.DEFER_BLOCKING 0x0 ;  /* 0x0000000000007b1d */ /* 0x000fe20000010000 */
[----:B------:R-:W-:-:S02]  /*c1e0*/  ISETP.GE.U32.AND P0, PT, R51, 0x80, PT ;  /* 0x000000803300780c */ /* 0x000fc40003f06070 */
[----:B------:R-:W-:Y:S02]  /*c1f0*/  IADD3.X R62, PT, PT, R62, UR17, RZ, P1, !PT ;  /* 0x000000113e3e7c10 */ /* 0x000fe40008ffe4ff */
[----:B------:R-:W-:-:S09]  /*c200*/  ISETP.GE.U32.AND P1, PT, R51, 0x100, PT ;  /* 0x000001003300780c */ /* 0x000fd20003f26070 */
[----:B------:R-:W-:Y:S02]  /*c210*/  @P0 MOV R2, R55 ;  /* 0x0000003700020202 */ /* 0x000fe40000000f00 */
[----:B------:R-:W-:Y:S01]  /*c220*/  @P0 IADD3 R55, P2, PT, R55, 0x200, RZ ;  /* 0x0000020037370810 */ /* 0x000fe20007f5e0ff */
        /* <DEDUP_REMOVED lines=15> */
[----:B--2---:R-:W-:Y:S01]  /*c320*/  FADD.FTZ R56, R31, R56 ;  /* 0x000000381f387221 */ /* 0x004fe20000010000 */
[----:B------:R-:W-:Y:S01]  /*c330*/  FADD.FTZ R31, R3, R40 ;  /* 0x00000028031f7221 */ /* 0x000fe20000010000 */
[--C-:B------:R-:W-:Y:S01]  /*c340*/  @P0 IMAD.MOV.U32 R3, RZ, RZ, R64.reuse ;  /* 0x000000ffff030224 */ /* 0x100fe200078e0040 */
[----:B------:R-:W-:Y:S01]  /*c350*/  LDS R28, [R6+0x3000] ;  /* 0x00300000061c7984 */ /* 0x000fe20000000800 */
[----:B---3--:R-:W-:Y:S01]  /*c360*/  FADD.FTZ R49, R56, R33 ;  /* 0x0000002138317221 */ /* 0x008fe20000010000 */
[----:B------:R-:W-:Y:S02]  /*c370*/  @P0 IMAD.X R64, RZ, RZ, R64, P2 ;  /* 0x000000ffff400224 */ /* 0x000fe400010e0640 */
[----:B------:R-:W-:Y:S01]  /*c380*/  FADD.FTZ R33, R5, R42 ;  /* 0x0000002a05217221 */ /* 0x000fe20000010000 */
[----:B----4-:R-:W-:Y:S01]  /*c390*/  FADD.FTZ R43, RZ, R43 ;  /* 0x0000002bff2b7221 */ /* 0x010fe20000010000 */
[----:B------:R-:W-:Y:S03]  /*c3a0*/  LDS R24, [R6+0x4400] ;  /* 0x0044000006187984 */ /* 0x000fe60000000800 */
[----:B------:R-:W-:Y:S01]  /*c3b0*/  FADD.FTZ R43, R43, R54 ;  /* 0x000000362b2b7221 */ /* 0x000fe20000010000 */
[----:B------:R1:W-:Y:S01]  /*c3c0*/  @P0 STG.E desc[UR6][R2.64], R49 ;  /* 0x0000003102000986 */ /* 0x0003e2000c101906 */
[----:B------:R-:W-:-:S03]  /*c3d0*/  FADD.FTZ R4, RZ, R4 ;  /* 0x00000004ff047221 */ /* 0x000fc60000010000 */
[----:B------:R-:W2:Y:S01]  /*c3e0*/  LDS R15, [R6+0xa00] ;  /* 0x000a0000060f7984 */ /* 0x000ea20000000800 */
[----:B------:R-:W-:-:S03]  /*c3f0*/  FADD.FTZ R43, R43, R58 ;  /* 0x0000003a2b2b7221 */ /* 0x000fc60000010000 */
[----:B------:R-:W3:Y:S01]  /*c400*/  LDS R20, [R6+0x1e00] ;  /* 0x001e000006147984 */ /* 0x000ee20000000800 */
[----:B------:R-:W-:Y:S01]  /*c410*/  FADD.FTZ R4, R4, R45 ;  /* 0x0000002d04047221 */ /* 0x000fe20000010000 */
[----:B-1----:R-:W-:Y:S02]  /*c420*/  @P0 MOV R2, R53 ;  /* 0x0000003500020202 */ /* 0x002fe40000000f00 */
[----:B------:R-:W1:Y:S01]  /*c430*/  LDS R22, [R6+0x3200] ;  /* 0x0032000006167984 */ /* 0x000e620000000800 */
[-C--:B------:R-:W-:Y:S01]  /*c440*/  @P0 MOV R3, R62.reuse ;  /* 0x0000003e00030202 */ /* 0x080fe20000000f00 */
[----:B------:R-:W-:Y:S01]  /*c450*/  FADD.FTZ R43, R43, R0 ;  /* 0x000000002b2b7221 */ /* 0x000fe20000010000 */
[----:B------:R-:W-:Y:S01]  /*c460*/  @P0 IADD3 R53, P3, PT, R53, 0x200, RZ ;  /* 0x0000020035350810 */ /* 0x000fe20007f7e0ff */
[----:B------:R-:W4:Y:S01]  /*c470*/  LDS R0, [R6+0x600] ;  /* 0x0006000006007984 */ /* 0x000f220000000800 */
[----:B------:R-:W-:Y:S02]  /*c480*/  FADD.FTZ R47, R4, R47 ;  /* 0x0000002f042f7221 */ /* 0x000fe40000010000 */
[----:B------:R-:W-:Y:S01]  /*c490*/  @P0 IADD3.X R62, PT, PT, RZ, R62, RZ, P3, !PT ;  /* 0x0000003eff3e0210 */ /* 0x000fe20001ffe4ff */
[----:B------:R0:W-:Y:S01]  /*c4a0*/  @P0 STG.E desc[UR6][R2.64], R31 ;  /* 0x0000001f02000986 */ /* 0x0001e2000c101906 */
[----:B------:R-:W-:Y:S01]  /*c4b0*/  @P1 MOV R4, R53 ;  /* 0x0000003500041202 */ /* 0x000fe20000000f00 */
[----:B0-----:R-:W-:Y:S01]  /*c4c0*/  FADD.FTZ R47, R47, R60 ;  /* 0x0000003c2f2f7221 */ /* 0x001fe20000010000 */
[----:B------:R-:W-:Y:S01]  /*c4d0*/  @P1 IADD3 R53, P2, PT, R53, 0x200, RZ ;  /* 0x0000020035351810 */ /* 0x000fe20007f5e0ff */
[----:B------:R-:W0:Y:S01]  /*c4e0*/  LDS R31, [R6+0x1a00] ;  /* 0x001a0000061f7984 */ /* 0x000e220000000800 */
[----:B------:R-:W-:-:S02]  /*c4f0*/  @P1 MOV R5, R62 ;  /* 0x0000003e00051202 */ /* 0x000fc40000000f00 */
[----:B------:R-:W-:Y:S01]  /*c500*/  @P1 IADD3.X R62, PT, PT, RZ, R62, RZ, P2, !PT ;  /* 0x0000003eff3e1210 */ /* 0x000fe200017fe4ff */
[----:B------:R-:W-:Y:S01]  /*c510*/  LDS R26, [R6+0x4600] ;  /* 0x00460000061a7984 */ /* 0x000fe20000000800 */
[C---:B------:R-:W-:Y:S02]  /*c520*/  ISETP.GE.U32.AND P3, PT, R51.reuse, 0x300, PT ;  /* 0x000003003300780c */ /* 0x040fe40003f66070 */
[----:B------:R-:W-:Y:S01]  /*c530*/  ISETP.GE.U32.AND P2, PT, R51, 0x380, PT ;  /* 0x000003803300780c */ /* 0x000fe20003f46070 */
[----:B------:R-:W-:Y:S01]  /*c540*/  @P1 IMAD.MOV.U32 R3, RZ, RZ, R64 ;  /* 0x000000ffff031224 */ /* 0x000fe200078e0040 */
[----:B------:R-:W-:Y:S01]  /*c550*/  @P1 MOV R2, R55 ;  /* 0x0000003700021202 */ /* 0x000fe20000000f00 */
[----:B------:R-:W0:Y:S01]  /*c560*/  LDS R16, [R6+0xc00] ;  /* 0x000c000006107984 */ /* 0x000e220000000800 */
[----:B------:R-:W-:-:S03]  /*c570*/  @P1 IADD3 R55, P0, PT, R55, 0x200, RZ ;  /* 0x0000020037371810 */ /* 0x000fc60007f1e0ff */
[----:B------:R1:W-:Y:S02]  /*c580*/  @P1 STG.E desc[UR6][R2.64], R43 ;  /* 0x0000002b02001986 */ /* 0x0003e4000c101906 */
[----:B------:R-:W-:Y:S01]  /*c590*/  @P1 IMAD.X R64, RZ, RZ, R64, P0 ;  /* 0x000000ffff401224 */ /* 0x000fe200000e0640 */
[----:B------:R-:W-:Y:S01]  /*c5a0*/  ISETP.GE.U32.AND P0, PT, R51, 0x200, PT ;  /* 0x000002003300780c */ /* 0x000fe20003f06070 */
[----:B------:R-:W-:Y:S01]  /*c5b0*/  @P1 STG.E desc[UR6][R4.64], R33 ;  /* 0x0000002104001986 */ /* 0x000fe2000c101906 */
[----:B--2---:R-:W-:-:S03]  /*c5c0*/  FADD.FTZ R15, RZ, R15 ;  /* 0x0000000fff0f7221 */ /* 0x004fc60000010000 */
[----:B------:R-:W2:Y:S01]  /*c5d0*/  LDS R33, [R6+0x2e00] ;  /* 0x002e000006217984 */ /* 0x000ea20000000800 */
[----:B---3--:R-:W-:Y:S01]  /*c5e0*/  FADD.FTZ R15, R15, R20 ;  /* 0x000000140f0f7221 */ /* 0x008fe20000010000 */
[----:B-1----:R-:W-:Y:S01]  /*c5f0*/  @P5 MOV R2, R55 ;  /* 0x0000003700025202 */ /* 0x002fe20000000f00 */
[----:B------:R-:W-:Y:S01]  /*c600*/  @P5 IMAD.MOV.U32 R3, RZ, RZ, R64 ;  /* 0x000000ffff035224 */ /* 0x000fe200078e0040 */
[----:B------:R-:W1:Y:S01]  /*c610*/  LDS R43, [R6+0x4200] ;  /* 0x00420000062b7984 */ /* 0x000e620000000800 */
[----:B------:R-:W-:Y:S01]  /*c620*/  @P5 IADD3 R55, P1, PT, R55, 0x200, RZ ;  /* 0x0000020037375810 */ /* 0x000fe20007f3e0ff */
[----:B------:R-:W-:Y:S02]  /*c630*/  FADD.FTZ R15, R15, R22 ;  /* 0x000000160f0f7221 */ /* 0x000fe40000010000 */
[----:B------:R3:W-:Y:S01]  /*c640*/  @P5 STG.E desc[UR6][R2.64], R47 ;  /* 0x0000002f02005986 */ /* 0x0007e2000c101906 */
[----:B----4-:R-:W-:Y:S01]  /*c650*/  FADD.FTZ R0, RZ, R0 ;  /* 0x00000000ff007221 */ /* 0x010fe20000010000 */
[----:B------:R-:W-:Y:S01]  /*c660*/  @P5 IMAD.X R64, RZ, RZ, R64, P1 ;  /* 0x000000ffff405224 */ /* 0x000fe200008e0640 */
[----:B------:R-:W-:Y:S01]  /*c670*/  ISETP.GE.U32.AND P1, PT, R51, 0x400, PT ;  /* 0x000004003300780c */ /* 0x000fe20003f26070 */
[----:B------:R-:W4:Y:S01]  /*c680*/  LDS R17, [R6+0x2000] ;  /* 0x0020000006117984 */ /* 0x000f220000000800 */
[----:B0-----:R-:W-:-:S03]  /*c690*/  FADD.FTZ R0, R0, R31 ;  /* 0x0000001f00007221 */ /* 0x001fc60000010000 */
[----:B------:R-:W0:Y:S01]  /*c6a0*/  LDS R21, [R6+0x3400] ;  /* 0x0034000006157984 */ /* 0x000e220000000800 */
[----:B---3--:R-:W-:-:S03]  /*c6b0*/  @P5 MOV R2, R53 ;  /* 0x0000003500025202 */ /* 0x008fc60000000f00 */
[----:B------:R-:W3:Y:S01]  /*c6c0*/  LDS R27, [R6+0x4800] ;  /* 0x00480000061b7984 */ /* 0x000ee20000000800 */
[-C--:B------:R-:W-:Y:S02]  /*c6d0*/  @P5 MOV R3, R62.reuse ;  /* 0x0000003e00035202 */ /* 0x080fe40000000f00 */
[----:B------:R-:W-:Y:S01]  /*c6e0*/  @P5 IADD3 R53, P6, PT, R53, 0x200, RZ ;  /* 0x0000020035355810 */ /* 0x000fe20007fde0ff */
[----:B------:R-:W-:Y:S01]  /*c6f0*/  LDS R19, [R6+0x2200] ;  /* 0x0022000006137984 */ /* 0x000fe20000000800 */
[----:B------:R-:W-:Y:S02]  /*c700*/  FADD.FTZ R16, RZ, R16 ;  /* 0x00000010ff107221 */ /* 0x000fe40000010000 */
[----:B------:R-:W-:Y:S01]  /*c710*/  @P5 IADD3.X R62, PT, PT, RZ, R62, RZ, P6, !PT ;  /* 0x0000003eff3e5210 */ /* 0x000fe200037fe4ff */
[----:B------:R1:W-:Y:S01]  /*c720*/  @P5 STG.E desc[UR6][R2.64], R7 ;  /* 0x0000000702005986 */ /* 0x0003e2000c101906 */
[----:B------:R-:W-:Y:S02]  /*c730*/  @P0 MOV R4, R53 ;  /* 0x0000003500040202 */ /* 0x000fe40000000f00 */
[----:B------:R-:W-:Y:S01]  /*c740*/  @P0 MOV R5, R62 ;  /* 0x0000003e00050202 */ /* 0x000fe20000000f00 */
[----:B------:R-:W3:Y:S01]  /*c750*/  LDS R7, [R6+0x800] ;  /* 0x0008000006077984 */ /* 0x000ee20000000800 */
[----:B------:R-:W-:-:S03]  /*c760*/  ISETP.GE.U32.AND P5, PT, R51, 0x480, PT ;  /* 0x000004803300780c */ /* 0x000fc60003fa6070 */
[----:B------:R-:W-:Y:S01]  /*c770*/  LDS R23, [R6+0x3600] ;  /* 0x0036000006177984 */ /* 0x000fe20000000800 */
[----:B--2---:R-:W-:Y:S01]  /*c780*/  FADD.FTZ R0, R0, R33 ;  /* 0x0000002100007221 */ /* 0x004fe20000010000 */
[----:B-1----:R-:W-:Y:S01]  /*c790*/  @P0 MOV R2, R55 ;  /* 0x0000003700020202 */ /* 0x002fe20000000f00 */
[--C-:B------:R-:W-:Y:S01]  /*c7a0*/  @P0 IMAD.MOV.U32 R3, RZ, RZ, R64.reuse ;  /* 0x000000ffff030224 */ /* 0x100fe200078e0040 */
[----:B------:R-:W-:Y:S01]  /*c7b0*/  @P0 IADD3 R55, P6, PT, R55, 0x200, RZ ;  /* 0x0000020037370810 */ /* 0x000fe20007fde0ff */
[----:B------:R-:W-:Y:S01]  /*c7c0*/  FADD.FTZ R43, R0, R43 ;  /* 0x0000002b002b7221 */ /* 0x000fe20000010000 */
[----:B------:R-:W-:Y:S03]  /*c7d0*/  LDS R10, [R6+0x2400] ;  /* 0x00240000060a7984 */ /* 0x000fe60000000800 */
[----:B------:R-:W-:Y:S01]  /*c7e0*/  @P0 IMAD.X R64, RZ, RZ, R64, P6 ;  /* 0x000000ffff400224 */ /* 0x000fe200030e0640 */
[----:B------:R-:W1:Y:S01]  /*c7f0*/  LDS R0, [R6+0xe00] ;  /* 0x000e000006007984 */ /* 0x000e620000000800 */
[----:B------:R-:W-:Y:S01]  /*c800*/  @P0 IADD3 R53, P6, PT, R53, 0x200, RZ ;  /* 0x0000020035350810 */ /* 0x000fe20007fde0ff */
[----:B----4-:R-:W-:-:S02]  /*c810*/  FADD.FTZ R16, R16, R17 ;  /* 0x0000001110107221 */ /* 0x010fc40000010000 */
[----:B------:R2:W-:Y:S01]  /*c820*/  @P0 STG.E desc[UR6][R2.64], R43 ;  /* 0x0000002b02000986 */ /* 0x0005e2000c101906 */
[----:B------:R-:W-:Y:S02]  /*c830*/  @P0 IADD3.X R62, PT, PT, RZ, R62, RZ, P6, !PT ;  /* 0x0000003eff3e0210 */ /* 0x000fe400037fe4ff */
[----:B------:R-:W-:Y:S01]  /*c840*/  ISETP.GE.U32.AND P6, PT, R51, 0x500, PT ;  /* 0x000005003300780c */ /* 0x000fe20003fc6070 */
[----:B------:R-:W4:Y:S01]  /*c850*/  LDS R29, [R6+0x4a00] ;  /* 0x004a0000061d7984 */ /* 0x000f220000000800 */
[----:B0-----:R-:W-:-:S03]  /*c860*/  FADD.FTZ R16, R16, R21 ;  /* 0x0000001510107221 */ /* 0x001fc60000010000 */
[----:B------:R0:W-:Y:S01]  /*c870*/  @P0 STG.E desc[UR6][R4.64], R35 ;  /* 0x0000002304000986 */ /* 0x0001e2000c101906 */
[----:B---3--:R-:W-:Y:S01]  /*c880*/  FADD.FTZ R27, R16, R27 ;  /* 0x0000001b101b7221 */ /* 0x008fe20000010000 */
[----:B--2---:R-:W-:Y:S01]  /*c890*/  @P4 MOV R2, R55 ;  /* 0x0000003700024202 */ /* 0x004fe20000000f00 */
[----:B------:R-:W-:Y:S01]  /*c8a0*/  @P4 IMAD.MOV.U32 R3, RZ, RZ, R64 ;  /* 0x000000ffff034224 */ /* 0x000fe200078e0040 */
[----:B------:R-:W-:Y:S01]  /*c8b0*/  LDS R12, [R6+0x3800] ;  /* 0x00380000060c7984 */ /* 0x000fe20000000800 */
[----:B------:R-:W-:-:S03]  /*c8c0*/  @P4 IADD3 R55, P0, PT, R55, 0x200, RZ ;  /* 0x0000020037374810 */ /* 0x000fc60007f1e0ff */
[----:B------:R-:W2:Y:S01]  /*c8d0*/  LDS R8, [R6+0x1200] ;  /* 0x0012000006087984 */ /* 0x000ea20000000800 */
[----:B------:R-:W-:Y:S01]  /*c8e0*/  FADD.FTZ R7, RZ, R7 ;  /* 0x00000007ff077221 */ /* 0x000fe20000010000 */
[----:B0-----:R-:W-:Y:S02]  /*c8f0*/  FADD.FTZ R5, R15, R26 ;  /* 0x0000001a0f057221 */ /* 0x001fe40000010000 */
[----:B------:R-:W-:Y:S01]  /*c900*/  LDS R14, [R6+0x4c00] ;  /* 0x004c0000060e7984 */ /* 0x000fe20000000800 */
[----:B------:R-:W-:Y:S02]  /*c910*/  @P4 IMAD.X R64, RZ, RZ, R64, P0 ;  /* 0x000000ffff404224 */ /* 0x000fe400000e0640 */
[----:B------:R-:W-:Y:S01]  /*c920*/  FADD.FTZ R7, R7, R18 ;  /* 0x0000001207077221 */ /* 0x000fe20000010000 */
[----:B------:R-:W0:Y:S03]  /*c930*/  LDS R15, [R6+0x2600] ;  /* 0x00260000060f7984 */ /* 0x000e260000000800 */
[----:B------:R-:W-:Y:S01]  /*c940*/  FADD.FTZ R7, R7, R28 ;  /* 0x0000001c07077221 */ /* 0x000fe20000010000 */
[----:B------:R-:W-:Y:S03]  /*c950*/  LDS R17, [R6+0x4e00] ;  /* 0x004e000006117984 */ /* 0x000fe60000000800 */
[----:B------:R-:W-:-:S02]  /*c960*/  FADD.FTZ R25, R7, R24 ;  /* 0x0000001807197221 */ /* 0x000fc40000010000 */
[----:B------:R-:W3:Y:S01]  /*c970*/  LDS R7, [R6+0x1000] ;  /* 0x0010000006077984 */ /* 0x000ee20000000800 */
[----:B-1----:R-:W-:-:S03]  /*c980*/  FADD.FTZ R0, RZ, R0 ;  /* 0x00000000ff007221 */ /* 0x002fc60000010000 */
[----:B------:R1:W-:Y:S01]  /*c990*/  @P4 STG.E desc[UR6][R2.64], R25 ;  /* 0x0000001902004986 */ /* 0x0003e2000c101906 */
[----:B------:R-:W-:-:S04]  /*c9a0*/  FADD.FTZ R0, R0, R19 ;  /* 0x0000001300007221 */ /* 0x000fc80000010000 */
[----:B------:R-:W-:-:S04]  /*c9b0*/  FADD.FTZ R0, R0, R23 ;  /* 0x0000001700007221 */ /* 0x000fc80000010000 */
[----:B----4-:R-:W-:Y:S01]  /*c9c0*/  FADD.FTZ R29, R0, R29 ;  /* 0x0000001d001d7221 */ /* 0x010fe20000010000 */
[----:B-1----:R-:W-:Y:S02]  /*c9d0*/  @P4 MOV R2, R53 ;  /* 0x0000003500024202 */ /* 0x002fe40000000f00 */
[----:B------:R-:W-:Y:S02]  /*c9e0*/  @P4 MOV R3, R62 ;  /* 0x0000003e00034202 */ /* 0x000fe40000000f00 */
[----:B------:R-:W-:-:S03]  /*c9f0*/  @P4 IADD3 R53, P0, PT, R53, 0x200, RZ ;  /* 0x0000020035354810 */ /* 0x000fc60007f1e0ff */
[----:B------:R1:W-:Y:S01]  /*ca00*/  @P4 STG.E desc[UR6][R2.64], R9 ;  /* 0x0000000902004986 */ /* 0x0003e2000c101906 */
[----:B--2---:R-:W-:Y:S01]  /*ca10*/  FADD.FTZ R8, RZ, R8 ;  /* 0x00000008ff087221 */ /* 0x004fe20000010000 */
[----:B------:R-:W-:Y:S02]  /*ca20*/  @P4 IMAD.X R62, RZ, RZ, R62, P0 ;  /* 0x000000ffff3e4224 */ /* 0x000fe400000e063e */
[----:B------:R-:W2:Y:S01]  /*ca30*/  LDS R9, [R6+0x3a00] ;  /* 0x003a000006097984 */ /* 0x000ea20000000800 */
[----:B0-----:R-:W-:Y:S01]  /*ca40*/  FADD.FTZ R8, R8, R15 ;  /* 0x0000000f08087221 */ /* 0x001fe20000010000 */
[----:B-1----:R-:W-:Y:S02]  /*ca50*/  @P3 MOV R2, R55 ;  /* 0x0000003700023202 */ /* 0x002fe40000000f00 */
[----:B------:R-:W-:Y:S02]  /*ca60*/  @P3 MOV R3, R64 ;  /* 0x0000004000033202 */ /* 0x000fe40000000f00 */
[----:B------:R-:W-:Y:S01]  /*ca70*/  @P3 IADD3 R55, P0, PT, R55, 0x200, RZ ;  /* 0x0000020037373810 */ /* 0x000fe20007f1e0ff */
[----:B---3--:R-:W-:-:S02]  /*ca80*/  FADD.FTZ R7, RZ, R7 ;  /* 0x00000007ff077221 */ /* 0x008fc40000010000 */
[----:B------:R0:W-:Y:S02]  /*ca90*/  @P3 STG.E desc[UR6][R2.64], R5 ;  /* 0x0000000502003986 */ /* 0x0001e4000c101906 */
[----:B------:R-:W-:Y:S02]  /*caa0*/  @P3 IMAD.X R64, RZ, RZ, R64, P0 ;  /* 0x000000ffff403224 */ /* 0x000fe400000e0640 */
[----:B------:R-:W-:-:S04]  /*cab0*/  FADD.FTZ R7, R7, R10 ;  /* 0x0000000a07077221 */ /* 0x000fc80000010000 */
[----:B------:R-:W-:Y:S01]  /*cac0*/  FADD.FTZ R7, R7, R12 ;  /* 0x0000000c07077221 */ /* 0x000fe20000010000 */
[----:B0-----:R-:W-:Y:S02]  /*cad0*/  @P3 MOV R2, R53 ;  /* 0x0000003500023202 */ /* 0x001fe40000000f00 */
[----:B------:R-:W-:Y:S02]  /*cae0*/  @P3 MOV R3, R62 ;  /* 0x0000003e00033202 */ /* 0x000fe40000000f00 */
[----:B------:R-:W-:-:S03]  /*caf0*/  @P3 IADD3 R53, P4, PT, R53, 0x200, RZ ;  /* 0x0000020035353810 */ /* 0x000fc60007f9e0ff */
[----:B------:R0:W-:Y:S01]  /*cb00*/  @P3 STG.E desc[UR6][R2.64], R37 ;  /* 0x0000002502003986 */ /* 0x0001e2000c101906 */
[----:B------:R-:W-:Y:S01]  /*cb10*/  @P3 IADD3.X R62, PT, PT, RZ, R62, RZ, P4, !PT ;  /* 0x0000003eff3e3210 */ /* 0x000fe200027fe4ff */
[----:B--2---:R-:W-:-:S04]  /*cb20*/  FADD.FTZ R8, R8, R9 ;  /* 0x0000000908087221 */ /* 0x004fc80000010000 */
[----:B------:R-:W-:Y:S01]  /*cb30*/  FADD.FTZ R17, R8, R17 ;  /* 0x0000001108117221 */ /* 0x000fe20000010000 */
[----:B0-----:R-:W-:Y:S01]  /*cb40*/  @P2 MOV R2, R55 ;  /* 0x0000003700022202 */ /* 0x001fe20000000f00 */
[----:B------:R-:W-:Y:S01]  /*cb50*/  @P2 IMAD.MOV.U32 R3, RZ, RZ, R64 ;  /* 0x000000ffff032224 */ /* 0x000fe200078e0040 */
[----:B------:R-:W-:-:S04]  /*cb60*/  @P2 IADD3 R55, P0, PT, R55, 0x200, RZ ;  /* 0x0000020037372810 */ /* 0x000fc80007f1e0ff */
[----:B------:R0:W-:Y:S01]  /*cb70*/  @P2 STG.E desc[UR6][R2.64], R27 ;  /* 0x0000001b02002986 */ /* 0x0001e2000c101906 */
[----:B------:R-:W-:Y:S01]  /*cb80*/  @P2 IMAD.X R64, RZ, RZ, R64, P0 ;  /* 0x000000ffff402224 */ /* 0x000fe200000e0640 */
        /* <DEDUP_REMOVED lines=9> */
[----:B------:R-:W-:Y:S01]  /*cc20*/  @P5 MOV R6, R53 ;  /* 0x0000003500065202 */ /* 0x000fe20000000f00 */
[----:B0-----:R-:W-:Y:S01]  /*cc30*/  @P1 IMAD.MOV.U32 R3, RZ, RZ, R64 ;  /* 0x000000ffff031224 */ /* 0x001fe200078e0040 */
[----:B------:R-:W-:Y:S01]  /*cc40*/  @P1 MOV R2, R55 ;  /* 0x0000003700021202 */ /* 0x000fe20000000f00 */
[----:B------:R-:W-:Y:S01]  /*cc50*/  FADD.FTZ R11, R7, R14 ;  /* 0x0000000e070b7221 */ /* 0x000fe20000010000 */
[----:B------:R-:W-:-:S02]  /*cc60*/  @P1 IADD3 R55, P0, PT, R55, 0x200, RZ ;  /* 0x0000020037371810 */ /* 0x000fc40007f1e0ff */
[-C--:B------:R-:W-:Y:S01]  /*cc70*/  @P5 MOV R7, R62.reuse ;  /* 0x0000003e00075202 */ /* 0x080fe20000000f00 */
[----:B------:R0:W-:Y:S01]  /*cc80*/  @P1 STG.E desc[UR6][R2.64], R29 ;  /* 0x0000001d02001986 */ /* 0x0001e2000c101906 */
[----:B------:R-:W-:Y:S01]  /*cc90*/  @P5 IADD3 R53, P2, PT, R53, 0x200, RZ ;  /* 0x0000020035355810 */ /* 0x000fe20007f5e0ff */
[----:B------:R-:W-:Y:S02]  /*cca0*/  @P1 IMAD.X R64, RZ, RZ, R64, P0 ;  /* 0x000000ffff401224 */ /* 0x000fe400000e0640 */
[----:B------:R1:W-:Y:S01]  /*ccb0*/  @P1 STG.E desc[UR6][R4.64], R39 ;  /* 0x0000002704001986 */ /* 0x0003e2000c101906 */
[----:B------:R-:W-:Y:S02]  /*ccc0*/  @P5 IADD3.X R62, PT, PT, RZ, R62, RZ, P2, !PT ;  /* 0x0000003eff3e5210 */ /* 0x000fe400017fe4ff */
[----:B0-----:R-:W-:Y:S01]  /*ccd0*/  @P5 MOV R2, R55 ;  /* 0x0000003700025202 */ /* 0x001fe20000000f00 */
[----:B------:R-:W-:Y:S01]  /*cce0*/  @P5 IMAD.MOV.U32 R3, RZ, RZ, R64 ;  /* 0x000000ffff035224 */ /* 0x000fe200078e0040 */
[----:B------:R-:W-:-:S02]  /*ccf0*/  @P5 IADD3 R55, P0, PT, R55, 0x200, RZ ;  /* 0x0000020037375810 */ /* 0x000fc40007f1e0ff */
[----:B-1----:R-:W-:Y:S02]  /*cd00*/  MOV R4, R53 ;  /* 0x0000003500047202 */ /* 0x002fe40000000f00 */
[----:B------:R0:W-:Y:S01]  /*cd10*/  @P5 STG.E desc[UR6][R2.64], R11 ;  /* 0x0000000b02005986 */ /* 0x0001e2000c101906 */
[----:B------:R-:W-:Y:S01]  /*cd20*/  @P5 IMAD.X R64, RZ, RZ, R64, P0 ;  /* 0x000000ffff405224 */ /* 0x000fe200000e0640 */
[----:B------:R-:W-:Y:S02]  /*cd30*/  MOV R5, R62 ;  /* 0x0000003e00057202 */ /* 0x000fe40000000f00 */
[----:B------:R1:W-:Y:S01]  /*cd40*/  @P5 STG.E desc[UR6][R6.64], R13 ;  /* 0x0000000d06005986 */ /* 0x0003e2000c101906 */
[----:B0-----:R-:W-:Y:S01]  /*cd50*/  MOV R2, R55 ;  /* 0x0000003700027202 */ /* 0x001fe20000000f00 */
[----:B------:R-:W-:Y:S01]  /*cd60*/  IMAD.MOV.U32 R3, RZ, RZ, R64 ;  /* 0x000000ffff037224 */ /* 0x000fe200078e0040 */
[----:B------:R-:W-:Y:S06]  /*cd70*/  @!P6 EXIT ;  /* 0x000000000000e94d */ /* 0x000fec0003800000 */
[----:B------:R-:W-:Y:S04]  /*cd80*/  STG.E desc[UR6][R2.64], R17 ;  /* 0x0000001102007986 */ /* 0x000fe8000c101906 */
[----:B------:R-:W-:Y:S01]  /*cd90*/  STG.E desc[UR6][R4.64], R41 ;  /* 0x0000002904007986 */ /* 0x000fe2000c101906 */
[----:B------:R-:W-:Y:S05]  /*cda0*/  EXIT ;  /* 0x000000000000794d */ /* 0x000fea0003800000 */
.L_x_887:
[----:B---3--:R-:W-:Y:S01]  /*cdb0*/  HFMA2 R239, -RZ, RZ, 0, 5.9604644775390625e-08 ;  /* 0x00000001ffef7431 */ /* 0x008fe200000001ff */
[----:B------:R-:W-:Y:S01]  /*cdc0*/  BSSY B1, `(.L_x_994) ;  /* 0x0000007000017945 */ /* 0x000fe20003800000 */
[----:B------:R-:W-:Y:S01]  /*cdd0*/  IMAD.MOV.U32 R242, RZ, RZ, R241 ;  /* 0x000000fffff27224 */ /* 0x000fe200078e00f1 */
[----:B------:R-:W-:Y:S01]  /*cde0*/  MOV R244, 0x1f ;  /* 0x0000001f00f47802 */ /* 0x000fe20000000f00 */
[----:B------:R-:W-:-:S07]  /*cdf0*/  IMAD.MOV.U32 R235, RZ, RZ, -0x1 ;  /* 0xffffffffffeb7424 */ /* 0x000fce00078e00ff */
[----:B0----5:R-:W-:Y:S05]  /*ce00*/  WARPSYNC.COLLECTIVE R235, `(.L_x_995) ;  /* 0x00000000eb087348 */ /* 0x021fea0003c00000 */
[----:B------:R1:W2:Y:S02]  /*ce10*/  SHFL.BFLY P6, R238, R242, R239, R244 ;  /* 0x0c0000eff2ee7389 */ /* 0x0002a400000c00f4 */
[----:B012--5:R-:W-:Y:S05]  /*ce20*/  ENDCOLLECTIVE ;  /* 0x000000000000791b */ /* 0x027fea0003800000 */
.L_x_995:
[----:B------:R-:W-:Y:S05]  /*ce30*/  BSYNC B1 ;  /* 0x0000000000017941 */ /* 0x000fea0003800000 */
.L_x_994:
[----:B------:R-:W-:Y:S01]  /*ce40*/  MOV R242, R240 ;  /* 0x000000f000f27202 */ /* 0x000fe20000000f00 */
[----:B------:R-:W-:Y:S02]  /*ce50*/  IMAD.MOV.U32 R239, RZ, RZ, 0x1 ;  /* 0x00000001ffef7424 */ /* 0x000fe400078e00ff */
[----:B------:R-:W-:Y:S01]  /*ce60*/  HFMA2 R244, -RZ, RZ, 0, 1.847743988037109375e-06 ;  /* 0x0000001ffff47431 */ /* 0x000fe200000001ff */
[----:B------:R-:W-:Y:S02]  /*ce70*/  MOV R235, 0xffffffff ;  /* 0xffffffff00eb7802 */ /* 0x000fe40000000f00 */
[----:B------:R-:W-:-:S07]  /*ce80*/  MOV R160, R238 ;  /* 0x000000ee00a07202 */ /* 0x000fce0000000f00 */
[----:B------:R-:W-:Y:S05]  /*ce90*/  WARPSYNC.COLLECTIVE R235, `(.L_x_996) ;  /* 0x00000000eb087348 */ /* 0x000fea0003c00000 */
[----:B------:R0:W1:Y:S02]  /*cea0*/  SHFL.BFLY P6, R238, R242, R239, R244 ;  /* 0x0c0000eff2ee7389 */ /* 0x00006400000c00f4 */
[----:B01----:R-:W-:Y:S05]  /*ceb0*/  ENDCOLLECTIVE ;  /* 0x000000000000791b */ /* 0x003fea0003800000 */
.L_x_996:
[----:B------:R-:W-:-:S05]  /*cec0*/  FADD.FTZ R160, R160, R241 ;  /* 0x000000f1a0a07221 */ /* 0x000fca0000010000 */
[----:B------:R-:W-:Y:S01]  /*ced0*/  MOV R242, R160 ;  /* 0x000000a000f27202 */ /* 0x000fe20000000f00 */
[----:B------:R-:W-:Y:S02]  /*cee0*/  HFMA2 R239, -RZ, RZ, 0, 1.1920928955078125e-07 ;  /* 0x00000002ffef7431 */ /* 0x000fe400000001ff */
[----:B------:R-:W-:-:S07]  /*cef0*/  IMAD.MOV.U32 R161, RZ, RZ, R238 ;  /* 0x000000ffffa17224 */ /* 0x000fce00078e00ee */
[----:B------:R-:W-:Y:S05]  /*cf00*/  WARPSYNC.COLLECTIVE R235, `(.L_x_997) ;  /* 0x00000000eb087348 */ /* 0x000fea0003c00000 */
[----:B------:R0:W1:Y:S02]  /*cf10*/  SHFL.BFLY P6, R238, R242, R239, R244 ;  /* 0x0c0000eff2ee7389 */ /* 0x00006400000c00f4 */
[----:B01----:R-:W-:Y:S05]  /*cf20*/  ENDCOLLECTIVE ;  /* 0x000000000000791b */ /* 0x003fea0003800000 */
.L_x_997:
[----:B------:R-:W-:-:S05]  /*cf30*/  FADD.FTZ R161, R161, R240 ;  /* 0x000000f0a1a17221 */ /* 0x000fca0000010000 */
[----:B------:R-:W-:Y:S01]  /*cf40*/  MOV R242, R161 ;  /* 0x000000a100f27202 */ /* 0x000fe20000000f00 */
[----:B------:R-:W-:-:S07]  /*cf50*/  IMAD.MOV.U32 R163, RZ, RZ, R238 ;  /* 0x000000ffffa37224 */ /* 0x000fce00078e00ee */
[----:B------:R-:W-:Y:S05]  /*cf60*/  WARPSYNC.COLLECTIVE R235, `(.L_x_998) ;  /* 0x00000000eb087348 */ /* 0x000fea0003c00000 */
[----:B------:R0:W1:Y:S02]  /*cf70*/  SHFL.BFLY P6, R238, R242, R239, R244 ;  /* 0x0c0000eff2ee7389 */ /* 0x00006400000c00f4 */
[----:B01----:R-:W-:Y:S05]  /*cf80*/  ENDCOLLECTIVE ;  /* 0x000000000000791b */ /* 0x003fea0003800000 */
.L_x_998:
[----:B------:R-:W-:-:S04]  /*cf90*/  FADD.FTZ R163, R160, R163 ;  /* 0x000000a3a0a37221 */ /* 0x000fc80000010000 */
[----:B------:R-:W-:Y:S02]  /*cfa0*/  IMAD.MOV.U32 R242, RZ, RZ, R163 ;  /* 0x000000fffff27224 */ /* 0x000fe400078e00a3 */
[----:B------:R-:W-:Y:S01]  /*cfb0*/  HFMA2 R239, -RZ, RZ, 0, 2.384185791015625e-07 ;  /* 0x00000004ffef7431 */ /* 0x000fe200000001ff */
[----:B------:R-:W-:-:S07]  /*cfc0*/  MOV R162, R238 ;  /* 0x000000ee00a27202 */ /* 0x000fce0000000f00 */
[----:B------:R-:W-:Y:S05]  /*cfd0*/  WARPSYNC.COLLECTIVE R235, `(.L_x_999) ;  /* 0x00000000eb087348 */ /* 0x000fea0003c00000 */
[----:B------:R0:W1:Y:S02]  /*cfe0*/  SHFL.BFLY P6, R238, R242, R239, R244 ;  /* 0x0c0000eff2ee7389 */ /* 0x00006400000c00f4 */
[----:B01----:R-:W-:Y:S05]  /*cff0*/  ENDCOLLECTIVE ;  /* 0x000000000000791b */ /* 0x003fea0003800000 */
.L_x_999:
[----:B------:R-:W-:-:S04]  /*d000*/  FADD.FTZ R162, R161, R162 ;  /* 0x000000a2a1a27221 */ /* 0x000fc80000010000 */
[----:B------:R-:W-:Y:S01]  /*d010*/  IMAD.MOV.U32 R242, RZ, RZ, R162 ;  /* 0x000000fffff27224 */ /* 0x000fe200078e00a2 */
[----:B------:R-:W-:-:S07]  /*d020*/  MOV R164, R238 ;  /* 0x000000ee00a47202 */ /* 0x000fce0000000f00 */
[----:B------:R-:W-:Y:S05]  /*d030*/  WARPSYNC.COLLECTIVE R235, `(.L_x_1000) ;  /* 0x00000000eb087348 */ /* 0x000fea0003c00000 */
[----:B------:R0:W1:Y:S02]  /*d040*/  SHFL.BFLY P6, R238, R242, R239, R244 ;  /* 0x0c0000eff2ee7389 */ /* 0x00006400000c00f4 */
[----:B01----:R-:W-:Y:S05]  /*d050*/  ENDCOLLECTIVE ;  /* 0x000000000000791b */ /* 0x003fea0003800000 */
.L_x_1000:
[----:B------:R-:W-:-:S05]  /*d060*/  FADD.FTZ R164, R163, R164 ;  /* 0x000000a4a3a47221 */ /* 0x000fca0000010000 */
[----:B------:R-:W-:Y:S01]  /*d070*/  MOV R242, R164 ;  /* 0x000000a400f27202 */ /* 0x000fe20000000f00 */
[----:B------:R-:W-:Y:S01]  /*d080*/  IMAD.MOV.U32 R239, RZ, RZ, 0x8 ;  /* 0x00000008ffef7424 */ /* 0x000fe200078e00ff */
[----:B------:R-:W-:-:S07]  /*d090*/  MOV R165, R238 ;  /* 0x000000ee00a57202 */ /* 0x000fce0000000f00 */
[----:B------:R-:W-:Y:S05]  /*d0a0*/  WARPSYNC.COLLECTIVE R235, `(.L_x_1001) ;  /* 0x00000000eb087348 */ /* 0x000fea0003c00000 */
[----:B------:R0:W1:Y:S02]  /*d0b0*/  SHFL.BFLY P6, R238, R242, R239, R244 ;  /* 0x0c0000eff2ee7389 */ /* 0x00006400000c00f4 */
[----:B01----:R-:W-:Y:S05]  /*d0c0*/  ENDCOLLECTIVE ;  /* 0x000000000000791b */ /* 0x003fea0003800000 */
.L_x_1001:
[----:B------:R-:W-:-:S05]  /*d0d0*/  FADD.FTZ R165, R162, R165 ;  /* 0x000000a5a2a57221 */ /* 0x000fca0000010000 */
[----:B------:R-:W-:Y:S02]  /*d0e0*/  MOV R242, R165 ;  /* 0x000000a500f27202 */ /* 0x000fe40000000f00 */
[----:B------:R-:W-:-:S07]  /*d0f0*/  MOV R167, R238 ;  /* 0x000000ee00a77202 */ /* 0x000fce0000000f00 */
[----:B------:R-:W-:Y:S05]  /*d100*/  WARPSYNC.COLLECTIVE R235, `(.L_x_1002) ;  /* 0x00000000eb087348 */ /* 0x000fea0003c00000 */
[----:B------:R0:W1:Y:S02]  /*d110*/  SHFL.BFLY P6, R238, R242, R239, R244 ;  /* 0x0c0000eff2ee7389 */ /* 0x00006400000c00f4 */
[----:B01----:R-:W-:Y:S05]  /*d120*/  ENDCOLLECTIVE ;  /* 0x000000000000791b */ /* 0x003fea0003800000 */
.L_x_1002:
[----:B------:R-:W-:-:S05]  /*d130*/  FADD.FTZ R167, R164, R167 ;  /* 0x000000a7a4a77221 */ /* 0x000fca0000010000 */
[----:B------:R-:W-:Y:S01]  /*d140*/  MOV R242, R167 ;  /* 0x000000a700f27202 */ /* 0x000fe20000000f00 */
[----:B------:R-:W-:Y:S02]  /*d150*/  HFMA2 R239, -RZ, RZ, 0, 9.5367431640625e-07 ;  /* 0x00000010ffef7431 */ /* 0x000fe400000001ff */
[----:B------:R-:W-:-:S07]  /*d160*/  IMAD.MOV.U32 R166, RZ, RZ, R238 ;  /* 0x000000ffffa67224 */ /* 0x000fce00078e00ee */
[----:B------:R-:W-:Y:S05]  /*d170*/  WARPSYNC.COLLECTIVE R235, `(.L_x_1003) ;  /* 0x00000000eb087348 */ /* 0x000fea0003c00000 */
[----:B------:R0:W1:Y:S02]  /*d180*/  SHFL.BFLY P6, R238, R242, R239, R244 ;  /* 0x0c0000eff2ee7389 */ /* 0x00006400000c00f4 */
[----:B01----:R-:W-:Y:S05]  /*d190*/  ENDCOLLECTIVE ;  /* 0x000000000000791b */ /* 0x003fea0003800000 */
.L_x_1003:
[----:B------:R-:W-:-:S05]  /*d1a0*/  FADD.FTZ R166, R165, R166 ;  /* 0x000000a6a5a67221 */ /* 0x000fca0000010000 */
[----:B------:R-:W-:Y:S01]  /*d1b0*/  MOV R242, R166 ;  /* 0x000000a600f27202 */ /* 0x000fe20000000f00 */
[----:B------:R-:W-:-:S07]  /*d1c0*/  IMAD.MOV.U32 R160, RZ, RZ, R238 ;  /* 0x000000ffffa07224 */ /* 0x000fce00078e00ee */
[----:B------:R-:W-:Y:S05]  /*d1d0*/  WARPSYNC.COLLECTIVE R235, `(.L_x_1004) ;  /* 0x00000000eb087348 */ /* 0x000fea0003c00000 */
[----:B------:R0:W1:Y:S02]  /*d1e0*/  SHFL.BFLY P6, R238, R242, R239, R244 ;  /* 0x0c0000eff2ee7389 */ /* 0x00006400000c00f4 */
[----:B01----:R-:W-:Y:S05]  /*d1f0*/  ENDCOLLECTIVE ;  /* 0x000000000000791b */ /* 0x003fea0003800000 */
.L_x_1004:
[----:B------:R-:W-:Y:S01]  /*d200*/  MOV R161, R238 ;  /* 0x000000ee00a17202 */ /* 0x000fe20000000f00 */
[----:B------:R-:W-:Y:S06]  /*d210*/  BRA `(.L_x_1005) ;  /* 0xffffff6000947947 */ /* 0x000fec000383ffff */
.L_x_1006:
        /* <DEDUP_REMOVED lines=14> */
.L_x_25363:


//--------------------- .text._ZN10layer_norm22ln_bwd_finalize_kernelINS_22Kernel_traits_finalizeILj1280E13__nv_bfloat16S2_S2_S2_fjLb0ELj1024ELj4ENS_18Kernel_traits_baseILj1280ES2_S2_S2_S2_fjLj1024EEEEELb0ELb1EEEvNS_9BwdParamsE --------------------------
	.section	.text._ZN10layer_norm22ln_bwd_finalize_kernelINS_22Kernel_traits_finalizeILj1280E13__nv_bfloat16S2_S2_S2_fjLb0ELj1024ELj4ENS_18Kernel_traits_baseILj1280ES2_S2_S2_S2_fjLj1024EEEEELb0ELb1EEEvNS_9BwdParamsE,"ax",@progbits
	.align	128
        .global         _ZN10layer_norm22ln_bwd_finalize_kernelINS_22Kernel_traits_finalizeILj1280E13__nv_bfloat16S2_S2_S2_fjLb0ELj1024ELj4ENS_18Kernel_traits_baseILj1280ES2_S2_S2_S2_fjLj1024EEEEELb0ELb1EEEvNS_9BwdParamsE
        .type           _ZN10layer_norm22ln_bwd_finalize_kernelINS_22Kernel_traits_finalizeILj1280E13__nv_bfloat16S2_S2_S2_fjLb0ELj1024ELj4ENS_18Kernel_traits_baseILj1280ES2_S2_S2_S2_fjLj1024EEEEELb0ELb1EEEvNS_9BwdParamsE,@function
        .size           _ZN10layer_norm22ln_bwd_finalize_kernelINS_22Kernel_traits_finalizeILj1280E13__nv_bfloat16S2_S2_S2_fjLb0ELj1024ELj4ENS_18Kernel_traits_baseILj1280ES2_S2_S2_S2_fjLj1024EEEEELb0ELb1EEEvNS_9BwdParamsE,(.L_x_25364 - _ZN10layer_norm22ln_bwd_finalize_kernelINS_22Kernel_traits_finalizeILj1280E13__nv_bfloat16S2_S2_S2_fjLb0ELj1024ELj4ENS_18Kernel_traits_baseILj1280ES2_S2_S2_S2_fjLj1024EEEEELb0ELb1EEEvNS_9BwdParamsE)
        .other          _ZN10layer_norm22ln_bwd_finalize_kernelINS_22Kernel_traits_finalizeILj1280E13__nv_bfloat16S2_S2_S2_fjLb0ELj1024ELj4ENS_18Kernel_traits_baseILj1280ES2_S2_S2_S2_fjLj1024EEEEELb0ELb1EEEvNS_9BwdParamsE,@"STO_CUDA_ENTRY STV_DEFAULT"
_ZN10layer_norm22ln_bwd_finalize_kernelINS_22Kernel_traits_finalizeILj1280E13__nv_bfloat16S2_S2_S2_fjLb0ELj1024ELj4ENS_18Kernel_traits_baseILj1280ES2_S2_S2_S2_fjLj1024EEEEELb0ELb1EEEvNS_9BwdParamsE:
.text._ZN10layer_norm22ln_bwd_finalize_kernelINS_22Kernel_traits_finalizeILj1280E13__nv_bfloat16S2_S2_S2_fjLb0ELj1024ELj4ENS_18Kernel_traits_baseILj1280ES2_S2_S2_S2_fjLj1024EEEEELb0ELb1EEEvNS_9BwdParamsE:
[----:B------:R-:W-:Y:S08]  /*0000*/  LDC R1, c[0x0][0x37c] ;  /* 0x0000df00ff017b82 */ /* 0x000ff00000000800 */
[----:B------:R-:W0:Y:S01]  /*0010*/  S2UR UR4, SR_CTAID.X ;  /* 0x00000000000479c3 */ /* 0x000e220000002500 */
[----:B------:R-:W1:Y:S01]  /*0020*/  S2R R4, SR_TID.X ;  /* 0x0000000000047919 */ /* 0x000e620000002100 */
[----:B0-----:R-:W-:-:S06]  /*0030*/  USHF.L.U32 UR7, UR4, 0x5, URZ ;  /* 0x0000000504077899 */ /* 0x001fcc00080006ff */
[----:B------:R-:W-:-:S04]  /*0040*/  MOV R3, UR7 ;  /* 0x0000000700037c02 */ /* 0x000fc80008000f00 */
[----:B-1----:R-:W-:-:S04]  /*0050*/  LOP3.LUT R0, R3, 0x1f, R4, 0xf8, !PT ;  /* 0x0000001f03007812 */ /* 0x002fc800078ef804 */
[----:B------:R-:W-:-:S13]  /*0060*/  ISETP.GT.U32.AND P0, PT, R0, 0x4ff, PT ;  /* 0x000004ff0000780c */ /* 0x000fda0003f04070 */
[----:B------:R-:W-:Y:S05]  /*0070*/  @P0 EXIT ;  /* 0x000000000000094d */ /* 0x000fea0003800000 */
[----:B------:R-:W0:Y:S01]  /*0080*/  LDCU UR10, c[0x0][0x380] ;  /* 0x00007000ff0a77ac */ /* 0x000e220008000800 */
[----:B------:R-:W-:Y:S01]  /*0090*/  SHF.R.U32.HI R0, RZ, 0x5, R4 ;  /* 0x00000005ff007819 */ /* 0x000fe20000011604 */
[----:B------:R-:W-:Y:S01]  /*00a0*/  BSSY.RECONVERGENT B0, `(.L_x_1007) ;  /* 0x0000145000007945 */ /* 0x000fe20003800200 */
[----:B------:R-:W-:Y:S01]  /*00b0*/  HFMA2 R3, -RZ, RZ, 0, 0 ;  /* 0x00000000ff037431 */ /* 0x000fe200000001ff */
[----:B------:R-:W-:Y:S01]  /*00c0*/  USHF.L.U32 UR4, UR4, 0x4, URZ ;  /* 0x0000000404047899 */ /* 0x000fe200080006ff */
[----:B------:R-:W-:Y:S01]  /*00d0*/  LOP3.LUT R4, R4, 0x1f, RZ, 0xc0, !PT ;  /* 0x0000001f04047812 */ /* 0x000fe200078ec0ff */
[----:B------:R-:W1:Y:S01]  /*00e0*/  LDCU.64 UR8, c[0x0][0x358] ;  /* 0x00006b00ff0877ac */ /* 0x000e620008000a00 */
[----:B------:R-:W-:Y:S01]  /*00f0*/  MOV R26, RZ ;  /* 0x000000ff001a7202 */ /* 0x000fe20000000f00 */
[----:B------:R-:W-:Y:S01]  /*0100*/  ULOP3.LUT UR4, UR4, 0x7ffffff0, URZ, 0xc0, !UPT ;  /* 0x7ffffff004047892 */ /* 0x000fe2000f8ec0ff */
[----:B0-----:R-:W-:-:S13]  /*0110*/  ISETP.GE.U32.AND P0, PT, R0, UR10, PT ;  /* 0x0000000a00007c0c */ /* 0x001fda000bf06070 */
[----:B-1----:R-:W-:Y:S05]  /*0120*/  @P0 BRA `(.L_x_1008) ;  /* 0x0000001000f00947 */ /* 0x002fea0003800000 */
        /* <DEDUP_REMOVED lines=11> */
[----:B------:R-:W0:Y:S01]  /*01e0*/  LDC R5, c[0x0][0x388] ;  /* 0x0000e200ff057b82 */ /* 0x000e220000000800 */
[C---:B------:R-:W-:Y:S02]  /*01f0*/  LOP3.LUT R10, R0.reuse, 0x100, RZ, 0xfc, !PT ;  /* 0x00000100000a7812 */ /* 0x040fe400078efcff */
[C---:B------:R-:W-:Y:S02]  /*0200*/  LOP3.LUT R12, R0.reuse, 0x120, RZ, 0xfc, !PT ;  /* 0x00000120000c7812 */ /* 0x040fe400078efcff */
[C---:B------:R-:W-:Y:S02]  /*0210*/  LOP3.LUT R14, R0.reuse, 0x140, RZ, 0xfc, !PT ;  /* 0x00000140000e7812 */ /* 0x040fe400078efcff */
[C---:B------:R-:W-:Y:S02]  /*0220*/  LOP3.LUT R22, R0.reuse, 0x160, RZ, 0xfc, !PT ;  /* 0x0000016000167812 */ /* 0x040fe400078efcff */
[C---:B------:R-:W-:Y:S02]  /*0230*/  LOP3.LUT R26, R0.reuse, 0x180, RZ, 0xfc, !PT ;  /* 0x00000180001a7812 */ /* 0x040fe400078efcff */
[----:B------:R-:W-:-:S02]  /*0240*/  LOP3.LUT R28, R0, 0x1a0, RZ, 0xfc, !PT ;  /* 0x000001a0001c7812 */ /* 0x000fc400078efcff */
[C---:B------:R-:W-:Y:S02]  /*0250*/  LOP3.LUT R27, R0.reuse, 0x1c0, RZ, 0xfc, !PT ;  /* 0x000001c0001b7812 */ /* 0x040fe400078efcff */
[C---:B------:R-:W-:Y:S02]  /*0260*/  LOP3.LUT R7, R0.reuse, 0x1e0, RZ, 0xfc, !PT ;  /* 0x000001e000077812 */ /* 0x040fe400078efcff */
[C---:B------:R-:W-:Y:S02]  /*0270*/  LOP3.LUT R19, R0.reuse, 0x80, RZ, 0xfc, !PT ;  /* 0x0000008000137812 */ /* 0x040fe400078efcff */
[C---:B------:R-:W-:Y:S02]  /*0280*/  LOP3.LUT R20, R0.reuse, 0xa0, RZ, 0xfc, !PT ;  /* 0x000000a000147812 */ /* 0x040fe400078efcff */
[C---:B------:R-:W-:Y:S02]  /*0290*/  LOP3.LUT R18, R0.reuse, 0xc0, RZ, 0xfc, !PT ;  /* 0x000000c000127812 */ /* 0x040fe400078efcff */
[----:B------:R-:W-:Y:S01]  /*02a0*/  LOP3.LUT R16, R0, 0xe0, RZ, 0xfc, !PT ;  /* 0x000000e000107812 */ /* 0x000fe200078efcff */
[-C--:B0-----:R-:W-:Y:S01]  /*02b0*/  IMAD R25, R8, R5.reuse, UR7 ;  /* 0x0000000708197e24 */ /* 0x081fe2000f8e0205 */
[----:B------:R-:W-:Y:S01]  /*02c0*/  LOP3.LUT R6, R0, 0x40, RZ, 0xfc, !PT ;  /* 0x0000004000067812 */ /* 0x000fe200078efcff */
[-C--:B------:R-:W-:Y:S01]  /*02d0*/  IMAD R15, R10, R5.reuse, UR7 ;  /* 0x000000070a0f7e24 */ /* 0x080fe2000f8e0205 */
[----:B------:R-:W-:Y:S01]  /*02e0*/  LOP3.LUT R2, R0, 0x60, RZ, 0xfc, !PT ;  /* 0x0000006000027812 */ /* 0x000fe200078efcff */
[-C--:B------:R-:W-:Y:S01]  /*02f0*/  IMAD R8, R12, R5.reuse, UR7 ;  /* 0x000000070c087e24 */ /* 0x080fe2000f8e0205 */
[----:B------:R-:W-:Y:S01]  /*0300*/  LOP3.LUT R24, R24, 0xffffff0, RZ, 0xc0, !PT ;  /* 0x0ffffff018187812 */ /* 0x000fe200078ec0ff */
[----:B------:R-:W-:Y:S01]  /*0310*/  IMAD R10, R14, R5, UR7 ;  /* 0x000000070e0a7e24 */ /* 0x000fe2000f8e0205 */
[----:B------:R-:W-:Y:S01]  /*0320*/  IADD3 R25, PT, PT, R4, R25, RZ ;  /* 0x0000001904197210 */ /* 0x000fe20007ffe0ff */
[----:B------:R-:W-:Y:S01]  /*0330*/  IMAD R12, R22, R5, UR7 ;  /* 0x00000007160c7e24 */ /* 0x000fe2000f8e0205 */
[----:B------:R-:W-:Y:S01]  /*0340*/  IADD3 R15, PT, PT, R4, R15, RZ ;  /* 0x0000000f040f7210 */ /* 0x000fe20007ffe0ff */
[----:B------:R-:W-:-:S02]  /*0350*/  IMAD R14, R26, R5, UR7 ;  /* 0x000000071a0e7e24 */ /* 0x000fc4000f8e0205 */
[----:B------:R-:W-:Y:S02]  /*0360*/  HFMA2 R26, -RZ, RZ, 0, 0 ;  /* 0x00000000ff1a7431 */ /* 0x000fe400000001ff */
[-C--:B------:R-:W-:Y:S01]  /*0370*/  IMAD R29, R28, R5.reuse, UR7 ;  /* 0x000000071c1d7e24 */ /* 0x080fe2000f8e0205 */
[C---:B------:R-:W-:Y:S01]  /*0380*/  IADD3 R8, PT, PT, R4.reuse, R8, RZ ;  /* 0x0000000804087210 */ /* 0x040fe20007ffe0ff */
[-C--:B------:R-:W-:Y:S01]  /*0390*/  IMAD R27, R27, R5.reuse, UR7 ;  /* 0x000000071b1b7e24 */ /* 0x080fe2000f8e0205 */
[C---:B------:R-:W-:Y:S01]  /*03a0*/  IADD3 R10, PT, PT, R4.reuse, R10, RZ ;  /* 0x0000000a040a7210 */ /* 0x040fe20007ffe0ff */
[-C--:B------:R-:W-:Y:S01]  /*03b0*/  IMAD R7, R7, R5.reuse, UR7 ;  /* 0x0000000707077e24 */ /* 0x080fe2000f8e0205 */
[C---:B------:R-:W-:Y:S01]  /*03c0*/  IADD3 R12, PT, PT, R4.reuse, R12, RZ ;  /* 0x0000000c040c7210 */ /* 0x040fe20007ffe0ff */
[-C--:B------:R-:W-:Y:S01]  /*03d0*/  IMAD R19, R19, R5.reuse, UR7 ;  /* 0x0000000713137e24 */ /* 0x080fe2000f8e0205 */
[----:B------:R-:W-:Y:S01]  /*03e0*/  IADD3 R14, PT, PT, R4, R14, RZ ;  /* 0x0000000e040e7210 */ /* 0x000fe20007ffe0ff */
[----:B------:R-:W-:Y:S01]  /*03f0*/  IMAD R9, R20, R5, UR7 ;  /* 0x0000000714097e24 */ /* 0x000fe2000f8e0205 */
        /* <DEDUP_REMOVED lines=10> */
[----:B------:R-:W-:-:S02]  /*04a0*/  IADD3 R11, PT, PT, R4, R11, RZ ;  /* 0x0000000b040b7210 */ /* 0x000fc40007ffe0ff */
[C---:B------:R-:W-:Y:S02]  /*04b0*/  IADD3 R13, PT, PT, R4.reuse, R13, RZ ;  /* 0x0000000d040d7210 */ /* 0x040fe40007ffe0ff */
[C---:B------:R-:W-:Y:S02]  /*04c0*/  IADD3 R6, PT, PT, R4.reuse, R23, RZ ;  /* 0x0000001704067210 */ /* 0x040fe40007ffe0ff */
[C---:B------:R-:W-:Y:S02]  /*04d0*/  IADD3 R17, PT, PT, R4.reuse, R17, RZ ;  /* 0x0000001104117210 */ /* 0x040fe40007ffe0ff */
[----:B------:R-:W-:Y:S02]  /*04e0*/  IADD3 R4, PT, PT, R4, R21, RZ ;  /* 0x0000001504047210 */ /* 0x000fe40007ffe0ff */
[----:B------:R-:W-:Y:S02]  /*04f0*/  MOV R2, R0 ;  /* 0x0000000000027202 */ /* 0x000fe40000000f00 */
[----:B------:R-:W-:-:S07]  /*0500*/  IADD3 R24, PT, PT, -R24, RZ, RZ ;  /* 0x000000ff18187210 */ /* 0x000fce0007ffe1ff */
.L_x_1011:
[----:B------:R-:W0:Y:S02]  /*0510*/  LDC.64 R20, c[0x0][0x440] ;  /* 0x00011000ff147b82 */ /* 0x000e240000000a00 */
[----:B0-----:R-:W-:-:S06]  /*0520*/  IMAD.WIDE.U32 R22, R4, 0x4, R20 ;  /* 0x0000000404167825 */ /* 0x001fcc00078e0014 */
[----:B------:R-:W2:Y:S02]  /*0530*/  LDG.E R23, desc[UR8][R22.64] ;  /* 0x0000000816177981 */ /* 0x000ea4000c1e1900 */
[----:B--2---:R-:W-:Y:S01]  /*0540*/  FADD.FTZ R28, R23, R26 ;  /* 0x0000001a171c7221 */ /* 0x004fe20000010000 */
[----:B------:R-:W-:-:S06]  /*0550*/  IMAD.WIDE.U32 R26, R25, 0x4, R20 ;  /* 0x00000004191a7825 */ /* 0x000fcc00078e0014 */
[----:B------:R-:W2:Y:S02]  /*0560*/  LDG.E R27, desc[UR8][R26.64] ;  /* 0x000000081a1b7981 */ /* 0x000ea4000c1e1900 */
[----:B--2---:R-:W-:Y:S01]  /*0570*/  FADD.FTZ R27, R28, R27 ;  /* 0x0000001b1c1b7221 */ /* 0x004fe20000010000 */
[----:B------:R-:W-:-:S06]  /*0580*/  IMAD.WIDE.U32 R28, R6, 0x4, R20 ;  /* 0x00000004061c7825 */ /* 0x000fcc00078e0014 */
[----:B------:R-:W2:Y:S01]  /*0590*/  LDG.E R28, desc[UR8][R28.64] ;  /* 0x000000081c1c7981 */ /* 0x000ea2000c1e1900 */
[----:B------:R-:W-:-:S06]  /*05a0*/  IMAD.WIDE.U32 R22, R19, 0x4, R20 ;  /* 0x0000000413167825 */ /* 0x000fcc00078e0014 */
[----:B------:R-:W3:Y:S01]  /*05b0*/  LDG.E R23, desc[UR8][R22.64] ;  /* 0x0000000816177981 */ /* 0x000ee2000c1e1900 */
[----:B--2---:R-:W-:Y:S01]  /*05c0*/  FADD.FTZ R28, R27, R28 ;  /* 0x0000001c1b1c7221 */ /* 0x004fe20000010000 */
[----:B------:R-:W-:-:S06]  /*05d0*/  IMAD.WIDE.U32 R26, R17, 0x4, R20 ;  /* 0x00000004111a7825 */ /* 0x000fcc00078e0014 */
[----:B------:R-:W2:Y:S02]  /*05e0*/  LDG.E R27, desc[UR8][R26.64] ;  /* 0x000000081a1b7981 */ /* 0x000ea4000c1e1900 */
[----:B--2---:R-:W-:-:S04]  /*05f0*/  FADD.FTZ R28, R28, R27 ;  /* 0x0000001b1c1c7221 */ /* 0x004fc80000010000 */
[----:B---3--:R-:W-:Y:S01]  /*0600*/  FADD.FTZ R28, R28, R23 ;  /* 0x000000171c1c7221 */ /* 0x008fe20000010000 */
        /* <DEDUP_REMOVED lines=12> */
[----:B------:R-:W-:-:S04]  /*06d0*/  IMAD.WIDE.U32 R22, R8, 0x4, R20 ;  /* 0x0000000408167825 */ /* 0x000fc800078e0014 */
[----:B------:R-:W-:Y:S02]  /*06e0*/  IMAD.WIDE.U32 R28, R10, 0x4, R20 ;  /* 0x000000040a1c7825 */ /* 0x000fe400078e0014 */
[----:B------:R-:W2:Y:S04]  /*06f0*/  LDG.E R23, desc[UR8][R22.64] ;  /* 0x0000000816177981 */ /* 0x000ea8000c1e1900 */
[----:B------:R-:W3:Y:S01]  /*0700*/  LDG.E R29, desc[UR8][R28.64] ;  /* 0x000000081c1d7981 */ /* 0x000ee2000c1e1900 */
        /* <DEDUP_REMOVED lines=8> */
[----:B------:R-:W-:-:S06]  /*0790*/  IMAD.WIDE.U32 R26, R16, 0x4, R20 ;  /* 0x00000004101a7825 */ /* 0x000fcc00078e0014 */
[----:B------:R-:W2:Y:S02]  /*07a0*/  LDG.E R27, desc[UR8][R26.64] ;  /* 0x000000081a1b7981 */ /* 0x000ea4000c1e1900 */
[----:B--2---:R-:W-:Y:S01]  /*07b0*/  FADD.FTZ R22, R28, R27 ;  /* 0x0000001b1c167221 */ /* 0x004fe20000010000 */
[----:B------:R-:W-:-:S04]  /*07c0*/  IMAD.WIDE.U32 R28, R18, 0x4, R20 ;  /* 0x00000004121c7825 */ /* 0x000fc800078e0014 */
[----:B------:R-:W-:Y:S02]  /*07d0*/  IMAD.WIDE.U32 R20, R7, 0x4, R20 ;  /* 0x0000000407147825 */ /* 0x000fe400078e0014 */
[----:B------:R-:W2:Y:S04]  /*07e0*/  LDG.E R29, desc[UR8][R28.64] ;  /* 0x000000081c1d7981 */ /* 0x000ea8000c1e1900 */
[----:B------:R0:W3:Y:S02]  /*07f0*/  LDG.E R23, desc[UR8][R20.64] ;  /* 0x0000000814177981 */ /* 0x0000e4000c1e1900 */
[----:B0-----:R-:W0:Y:S01]  /*0800*/  LDC.64 R20, c[0x0][0x448] ;  /* 0x00011200ff147b82 */ /* 0x001e220000000a00 */
[----:B--2---:R-:W-:-:S04]  /*0810*/  FADD.FTZ R22, R22, R29 ;  /* 0x0000001d16167221 */ /* 0x004fc80000010000 */
[----:B---3--:R-:W-:Y:S01]  /*0820*/  FADD.FTZ R26, R22, R23 ;  /* 0x00000017161a7221 */ /* 0x008fe20000010000 */
[----:B0-----:R-:W-:-:S04]  /*0830*/  IMAD.WIDE.U32 R22, R4, 0x4, R20 ;  /* 0x0000000404167825 */ /* 0x001fc800078e0014 */
[----:B------:R-:W-:Y:S02]  /*0840*/  IMAD.WIDE.U32 R28, R25, 0x4, R20 ;  /* 0x00000004191c7825 */ /* 0x000fe400078e0014 */
[----:B------:R-:W2:Y:S04]  /*0850*/  LDG.E R22, desc[UR8][R22.64] ;  /* 0x0000000816167981 */ /* 0x000ea8000c1e1900 */
[----:B------:R-:W3:Y:S01]  /*0860*/  LDG.E R27, desc[UR8][R28.64] ;  /* 0x000000081c1b7981 */ /* 0x000ee2000c1e1900 */
[----:B--2---:R-:W-:Y:S01]  /*0870*/  FADD.FTZ R3, R22, R3 ;  /* 0x0000000316037221 */ /* 0x004fe20000010000 */
[----:B------:R-:W-:-:S04]  /*0880*/  IMAD.WIDE.U32 R22, R6, 0x4, R20 ;  /* 0x0000000406167825 */ /* 0x000fc800078e0014 */
[----:B---3--:R-:W-:Y:S02]  /*0890*/  FADD.FTZ R3, R3, R27 ;  /* 0x0000001b03037221 */ /* 0x008fe40000010000 */
[----:B------:R-:W2:Y:S01]  /*08a0*/  LDG.E R27, desc[UR8][R22.64] ;  /* 0x00000008161b7981 */ /* 0x000ea2000c1e1900 */
[----:B------:R-:W-:-:S04]  /*08b0*/  IMAD.WIDE.U32 R28, R17, 0x4, R20 ;  /* 0x00000004111c7825 */ /* 0x000fc800078e0014 */
[----:B--2---:R-:W-:Y:S02]  /*08c0*/  FADD.FTZ R3, R3, R27 ;  /* 0x0000001b03037221 */ /* 0x004fe40000010000 */
        /* <DEDUP_REMOVED lines=32> */
[----:B------:R-:W-:-:S06]  /*0ad0*/  IMAD.WIDE.U32 R20, R7, 0x4, R20 ;  /* 0x0000000407147825 */ /* 0x000fcc00078e0014 */
[----:B------:R-:W3:Y:S01]  /*0ae0*/  LDG.E R20, desc[UR8][R20.64] ;  /* 0x0000000814147981 */ /* 0x000ee2000c1e1900 */
[----:B------:R-:W-:Y:S01]  /*0af0*/  IADD3 R24, PT, PT, R24, 0x10, RZ ;  /* 0x0000001018187810 */ /* 0x000fe20007ffe0ff */
[----:B--2---:R-:W-:Y:S02]  /*0b00*/  FADD.FTZ R3, R3, R27 ;  /* 0x0000001b03037221 */ /* 0x004fe40000010000 */
[----:B------:R-:W2:Y:S01]  /*0b10*/  LDG.E R27, desc[UR8][R22.64] ;  /* 0x00000008161b7981 */ /* 0x000ea2000c1e1900 */
[----:B------:R-:W-:Y:S02]  /*0b20*/  ISETP.NE.AND P0, PT, R24, RZ, PT ;  /* 0x000000ff1800720c */ /* 0x000fe40003f05270 */
[----:B------:R-:W-:Y:S02]  /*0b30*/  IADD3 R2, PT, PT, R2, 0x200, RZ ;  /* 0x0000020002027810 */ /* 0x000fe40007ffe0ff */
        /* <DEDUP_REMOVED lines=15> */
[----:B------:R-:W-:Y:S01]  /*0c30*/  LEA R7, R5, R7, 0x9 ;  /* 0x0000000705077211 */ /* 0x000fe200078e48ff */
[----:B--2---:R-:W-:-:S04]  /*0c40*/  FADD.FTZ R3, R3, R27 ;  /* 0x0000001b03037221 */ /* 0x004fc80000010000 */
[----:B---3--:R-:W-:Y:S01]  /*0c50*/  FADD.FTZ R3, R3, R20 ;  /* 0x0000001403037221 */ /* 0x008fe20000010000 */
[----:B------:R-:W-:Y:S06]  /*0c60*/  @P0 BRA `(.L_x_1011) ;  /* 0xfffffff800280947 */ /* 0x000fec000383ffff */
.L_x_1010:
[----:B------:R-:W-:Y:S05]  /*0c70*/  BSYNC.RECONVERGENT B1 ;  /* 0x0000000000017941 */ /* 0x000fea0003800200 */
.L_x_1009:
        /* <DEDUP_REMOVED lines=12> */
[----:B------:R-:W-:Y:S02]  /*0d40*/  LOP3.LUT R7, R4, 0x7, RZ, 0xc0, !PT ;  /* 0x0000000704077812 */ /* 0x000fe400078ec0ff */
[----:B------:R-:W-:Y:S02]  /*0d50*/  MOV R5, UR7 ;  /* 0x0000000700057c02 */ /* 0x000fe40008000f00 */
[----:B------:R-:W-:Y:S02]  /*0d60*/  ISETP.NE.AND P1, PT, R7, RZ, PT ;  /* 0x000000ff0700720c */ /* 0x000fe40003f25270 */
[----:B0-----:R-:W-:-:S05]  /*0d70*/  LOP3.LUT R5, R5, 0x1f, R6, 0xf8, !PT ;  /* 0x0000001f05057812 */ /* 0x001fca00078ef806 */
[----:B------:R-:W-:Y:S06]  /*0d80*/  @!P0 BRA `(.L_x_1013) ;  /* 0x0000000000f08947 */ /* 0x000fec0003800000 */
[----:B------:R-:W0:Y:S08]  /*0d90*/  LDC R18, c[0x0][0x388] ;  /* 0x0000e200ff127b82 */ /* 0x000e300000000800 */
[----:B------:R-:W1:Y:S08]  /*0da0*/  LDC.64 R10, c[0x0][0x440] ;  /* 0x00011000ff0a7b82 */ /* 0x000e700000000a00 */
[----:B------:R-:W2:Y:S01]  /*0db0*/  LDC.64 R14, c[0x0][0x448] ;  /* 0x00011200ff0e7b82 */ /* 0x000ea20000000a00 */
[----:B0-----:R-:W-:-:S05]  /*0dc0*/  IMAD R19, R2, R18, R5 ;  /* 0x0000001202137224 */ /* 0x001fca00078e0205 */
[----:B------:R-:W-:Y:S01]  /*0dd0*/  LEA R25, R18, R19, 0x5 ;  /* 0x0000001312197211 */ /* 0x000fe200078e28ff */
[----:B-1----:R-:W-:-:S04]  /*0de0*/  IMAD.WIDE.U32 R8, R19, 0x4, R10 ;  /* 0x0000000413087825 */ /* 0x002fc800078e000a */
[----:B------:R-:W-:Y:S01]  /*0df0*/  IMAD.WIDE.U32 R22, R25, 0x4, R10 ;  /* 0x0000000419167825 */ /* 0x000fe200078e000a */
[----:B------:R-:W3:Y:S03]  /*0e00*/  LDG.E R21, desc[UR8][R8.64] ;  /* 0x0000000808157981 */ /* 0x000ee6000c1e1900 */
[----:B--2---:R-:W-:Y:S02]  /*0e10*/  IMAD.WIDE.U32 R12, R19, 0x4, R14 ;  /* 0x00000004130c7825 */ /* 0x004fe400078e000e */
[----:B------:R-:W2:Y:S04]  /*0e20*/  LDG.E R22, desc[UR8][R22.64] ;  /* 0x0000000816167981 */ /* 0x000ea8000c1e1900 */
[----:B------:R0:W4:Y:S01]  /*0e30*/  LDG.E R20, desc[UR8][R12.64] ;  /* 0x000000080c147981 */ /* 0x000122000c1e1900 */
[----:B------:R-:W-:-:S04]  /*0e40*/  LEA R17, R18, R19, 0x6 ;  /* 0x0000001312117211 */ /* 0x000fc800078e30ff */
[C---:B------:R-:W-:Y:S01]  /*0e50*/  LEA R27, R18.reuse, R17, 0x5 ;  /* 0x00000011121b7211 */ /* 0x040fe200078e28ff */
[----:B------:R-:W-:Y:S01]  /*0e60*/  IMAD.WIDE.U32 R24, R25, 0x4, R14 ;  /* 0x0000000419187825 */ /* 0x000fe200078e000e */
[----:B------:R-:W-:-:S03]  /*0e70*/  LEA R19, R18, R19, 0x7 ;  /* 0x0000001312137211 */ /* 0x000fc600078e38ff */
[----:B0-----:R-:W-:-:S04]  /*0e80*/  IMAD.WIDE.U32 R12, R27, 0x4, R10 ;  /* 0x000000041b0c7825 */ /* 0x001fc800078e000a */
[C---:B------:R-:W-:Y:S02]  /*0e90*/  IMAD.WIDE.U32 R8, R17.reuse, 0x4, R10 ;  /* 0x0000000411087825 */ /* 0x040fe400078e000a */
[----:B------:R-:W5:Y:S02]  /*0ea0*/  LDG.E R13, desc[UR8][R12.64] ;  /* 0x000000080c0d7981 */ /* 0x000f64000c1e1900 */
[----:B------:R-:W-:Y:S02]  /*0eb0*/  IMAD.WIDE.U32 R16, R17, 0x4, R14 ;  /* 0x0000000411107825 */ /* 0x000fe400078e000e */
[----:B------:R-:W5:Y:S02]  /*0ec0*/  LDG.E R9, desc[UR8][R8.64] ;  /* 0x0000000808097981 */ /* 0x000f64000c1e1900 */
[C---:B------:R-:W-:Y:S02]  /*0ed0*/  IMAD.WIDE.U32 R28, R19.reuse, 0x4, R10 ;  /* 0x00000004131c7825 */ /* 0x040fe400078e000a */
[----:B------:R-:W5:Y:S04]  /*0ee0*/  LDG.E R16, desc[UR8][R16.64] ;  /* 0x0000000810107981 */ /* 0x000f68000c1e1900 */
[----:B------:R-:W5:Y:S04]  /*0ef0*/  LDG.E R12, desc[UR8][R24.64] ;  /* 0x00000008180c7981 */ /* 0x000f68000c1e1900 */
[----:B------:R0:W5:Y:S02]  /*0f00*/  LDG.E R8, desc[UR8][R28.64] ;  /* 0x000000081c087981 */ /* 0x000164000c1e1900 */
[----:B0-----:R-:W-:-:S05]  /*0f10*/  IMAD.WIDE.U32 R28, R19, 0x4, R14 ;  /* 0x00000004131c7825 */ /* 0x001fca00078e000e */
[----:B------:R0:W5:Y:S01]  /*0f20*/  LDG.E R17, desc[UR8][R28.64] ;  /* 0x000000081c117981 */ /* 0x000162000c1e1900 */
[----:B---3--:R-:W-:Y:S01]  /*0f30*/  FADD.FTZ R26, R26, R21 ;  /* 0x000000151a1a7221 */ /* 0x008fe20000010000 */
[----:B------:R-:W-:-:S03]  /*0f40*/  LEA R21, R18, R19, 0x5 ;  /* 0x0000001312157211 */ /* 0x000fc600078e28ff */
[----:B--2---:R-:W-:Y:S01]  /*0f50*/  FADD.FTZ R22, R26, R22 ;  /* 0x000000161a167221 */ /* 0x004fe20000010000 */
[----:B------:R-:W-:Y:S01]  /*0f60*/  IMAD.WIDE.U32 R26, R27, 0x4, R14 ;  /* 0x000000041b1a7825 */ /* 0x000fe200078e000e */
[----:B------:R-:W-:-:S03]  /*0f70*/  LEA R19, R18, R19, 0x6 ;  /* 0x0000001312137211 */ /* 0x000fc600078e30ff */
[----:B------:R-:W-:-:S04]  /*0f80*/  IMAD.WIDE.U32 R24, R21, 0x4, R10 ;  /* 0x0000000415187825 */ /* 0x000fc800078e000a */
[----:B----4-:R-:W-:Y:S01]  /*0f90*/  FADD.FTZ R23, R3, R20 ;  /* 0x0000001403177221 */ /* 0x010fe20000010000 */
[----:B------:R-:W2:Y:S01]  /*0fa0*/  LDG.E R26, desc[UR8][R26.64] ;  /* 0x000000081a1a7981 */ /* 0x000ea2000c1e1900 */
[----:B------:R-:W-:-:S03]  /*0fb0*/  IMAD.WIDE.U32 R20, R21, 0x4, R14 ;  /* 0x0000000415147825 */ /* 0x000fc600078e000e */
[----:B------:R1:W3:Y:S01]  /*0fc0*/  LDG.E R3, desc[UR8][R24.64] ;  /* 0x0000000818037981 */ /* 0x0002e2000c1e1900 */
[----:B0-----:R-:W-:-:S03]  /*0fd0*/  IMAD.WIDE.U32 R28, R19, 0x4, R10 ;  /* 0x00000004131c7825 */ /* 0x001fc600078e000a */
[----:B------:R-:W4:Y:S01]  /*0fe0*/  LDG.E R20, desc[UR8][R20.64] ;  /* 0x0000000814147981 */ /* 0x000f22000c1e1900 */
[----:B-1----:R-:W-:Y:S01]  /*0ff0*/  LEA R25, R18, R19, 0x5 ;  /* 0x0000001312197211 */ /* 0x002fe200078e28ff */
[----:B------:R-:W-:Y:S02]  /*1000*/  IMAD.WIDE.U32 R18, R19, 0x4, R14 ;  /* 0x0000000413127825 */ /* 0x000fe400078e000e */
[----:B------:R-:W4:Y:S02]  /*1010*/  LDG.E R24, desc[UR8][R28.64] ;  /* 0x000000081c187981 */ /* 0x000f24000c1e1900 */
[C---:B------:R-:W-:Y:S02]  /*1020*/  IMAD.WIDE.U32 R10, R25.reuse, 0x4, R10 ;  /* 0x00000004190a7825 */ /* 0x040fe400078e000a */
[----:B------:R-:W4:Y:S02]  /*1030*/  LDG.E R18, desc[UR8][R18.64] ;  /* 0x0000000812127981 */ /* 0x000f24000c1e1900 */
[----:B------:R-:W-:-:S02]  /*1040*/  IMAD.WIDE.U32 R14, R25, 0x4, R14 ;  /* 0x00000004190e7825 */ /* 0x000fc400078e000e */
[----:B------:R-:W4:Y:S04]  /*1050*/  LDG.E R10, desc[UR8][R10.64] ;  /* 0x000000080a0a7981 */ /* 0x000f28000c1e1900 */
[----:B------:R-:W4:Y:S01]  /*1060*/  LDG.E R14, desc[UR8][R14.64] ;  /* 0x000000080e0e7981 */ /* 0x000f22000c1e1900 */
[----:B-----5:R-:W-:Y:S01]  /*1070*/  FADD.FTZ R23, R23, R12 ;  /* 0x0000000c17177221 */ /* 0x020fe20000010000 */
[----:B------:R-:W-:-:S03]  /*1080*/  FADD.FTZ R22, R22, R9 ;  /* 0x0000000916167221 */ /* 0x000fc60000010000 */
[----:B------:R-:W-:Y:S01]  /*1090*/  FADD.FTZ R23, R23, R16 ;  /* 0x0000001017177221 */ /* 0x000fe20000010000 */
[----:B------:R-:W-:-:S04]  /*10a0*/  FADD.FTZ R13, R22, R13 ;  /* 0x0000000d160d7221 */ /* 0x000fc80000010000 */
[----:B------:R-:W-:Y:S01]  /*10b0*/  FADD.FTZ R8, R13, R8 ;  /* 0x000000080d087221 */ /* 0x000fe20000010000 */
[----:B------:R-:W-:Y:S01]  /*10c0*/  IADD3 R2, PT, PT, R2, 0x100, RZ ;  /* 0x0000010002027810 */ /* 0x000fe20007ffe0ff */
[----:B--2---:R-:W-:-:S04]  /*10d0*/  FADD.FTZ R26, R23, R26 ;  /* 0x0000001a171a7221 */ /* 0x004fc80000010000 */
[----:B------:R-:W-:Y:S01]  /*10e0*/  FADD.FTZ R17, R26, R17 ;  /* 0x000000111a117221 */ /* 0x000fe20000010000 */
[----:B---3--:R-:W-:-:S03]  /*10f0*/  FADD.FTZ R3, R8, R3 ;  /* 0x0000000308037221 */ /* 0x008fc60000010000 */
[----:B----4-:R-:W-:Y:S01]  /*1100*/  FADD.FTZ R17, R17, R20 ;  /* 0x0000001411117221 */ /* 0x010fe20000010000 */
[----:B------:R-:W-:-:S03]  /*1110*/  FADD.FTZ R3, R3, R24 ;  /* 0x0000001803037221 */ /* 0x000fc60000010000 */
[----:B------:R-:W-:Y:S01]  /*1120*/  FADD.FTZ R17, R17, R18 ;  /* 0x0000001211117221 */ /* 0x000fe20000010000 */
[----:B------:R-:W-:-:S03]  /*1130*/  FADD.FTZ R26, R3, R10 ;  /* 0x0000000a031a7221 */ /* 0x000fc60000010000 */
[----:B------:R-:W-:-:S07]  /*1140*/  FADD.FTZ R3, R17, R14 ;  /* 0x0000000e11037221 */ /* 0x000fce0000010000 */
.L_x_1013:
[----:B------:R-:W-:Y:S05]  /*1150*/  BSYNC.RECONVERGENT B1 ;  /* 0x0000000000017941 */ /* 0x000fea0003800200 */
.L_x_1012:
[----:B------:R-:W-:Y:S05]  /*1160*/  @!P1 BRA `(.L_x_1008) ;  /* 0x0000000000e09947 */ /* 0x000fea0003800000 */
[----:B------:R-:W-:Y:S01]  /*1170*/  ISETP.GE.U32.AND P0, PT, R7, 0x4, PT ;  /* 0x000000040700780c */ /* 0x000fe20003f06070 */
[----:B------:R-:W-:Y:S01]  /*1180*/  BSSY.RECONVERGENT B1, `(.L_x_1014) ;  /* 0x0000024000017945 */ /* 0x000fe20003800200 */
[----:B------:R-:W-:-:S04]  /*1190*/  LOP3.LUT R4, R4, 0x3, RZ, 0xc0, !PT ;  /* 0x0000000304047812 */ /* 0x000fc800078ec0ff */
[----:B------:R-:W-:-:S07]  /*11a0*/  ISETP.NE.AND P1, PT, R4, RZ, PT ;  /* 0x000000ff0400720c */ /* 0x000fce0003f25270 */
[----:B------:R-:W-:Y:S06]  /*11b0*/  @!P0 BRA `(.L_x_1015) ;  /* 0x0000000000808947 */ /* 0x000fec0003800000 */
[----:B------:R-:W0:Y:S08]  /*11c0*/  LDC R7, c[0x0][0x388] ;  /* 0x0000e200ff077b82 */ /* 0x000e300000000800 */
[----:B------:R-:W1:Y:S08]  /*11d0*/  LDC.64 R8, c[0x0][0x448] ;  /* 0x00011200ff087b82 */ /* 0x000e700000000a00 */
[----:B------:R-:W2:Y:S01]  /*11e0*/  LDC.64 R10, c[0x0][0x440] ;  /* 0x00011000ff0a7b82 */ /* 0x000ea20000000a00 */
[----:B0-----:R-:W-:-:S05]  /*11f0*/  IMAD R12, R2, R7, R5 ;  /* 0x00000007020c7224 */ /* 0x001fca00078e0205 */
[CC--:B------:R-:W-:Y:S01]  /*1200*/  LEA R17, R7.reuse, R12.reuse, 0x5 ;  /* 0x0000000c07117211 */ /* 0x0c0fe200078e28ff */
[----:B-1----:R-:W-:Y:S01]  /*1210*/  IMAD.WIDE.U32 R20, R12, 0x4, R8 ;  /* 0x000000040c147825 */ /* 0x002fe200078e0008 */
[----:B------:R-:W-:-:S03]  /*1220*/  LEA R15, R7, R12, 0x6 ;  /* 0x0000000c070f7211 */ /* 0x000fc600078e30ff */
[--C-:B--2---:R-:W-:Y:S02]  /*1230*/  IMAD.WIDE.U32 R22, R12, 0x4, R10.reuse ;  /* 0x000000040c167825 */ /* 0x104fe400078e000a */
[----:B------:R-:W2:Y:S02]  /*1240*/  LDG.E R20, desc[UR8][R20.64] ;  /* 0x0000000814147981 */ /* 0x000ea4000c1e1900 */
[C---:B------:R-:W-:Y:S02]  /*1250*/  IMAD.WIDE.U32 R18, R17.reuse, 0x4, R10 ;  /* 0x0000000411127825 */ /* 0x040fe400078e000a */
        /* <DEDUP_REMOVED lines=14> */
[----:B--2---:R-:W-:Y:S01]  /*1340*/  FADD.FTZ R3, R3, R20 ;  /* 0x0000001403037221 */ /* 0x004fe20000010000 */
[----:B---3--:R-:W-:-:S04]  /*1350*/  FADD.FTZ R5, R26, R5 ;  /* 0x000000051a057221 */ /* 0x008fc80000010000 */
[----:B----4-:R-:W-:Y:S01]  /*1360*/  FADD.FTZ R5, R5, R18 ;  /* 0x0000001205057221 */ /* 0x010fe20000010000 */
[----:B-----5:R-:W-:-:S03]  /*1370*/  FADD.FTZ R3, R3, R16 ;  /* 0x0000001003037221 */ /* 0x020fc60000010000 */
[----:B------:R-:W-:Y:S01]  /*1380*/  FADD.FTZ R5, R5, R12 ;  /* 0x0000000c05057221 */ /* 0x000fe20000010000 */
[----:B------:R-:W-:-:S03]  /*1390*/  FADD.FTZ R3, R3, R14 ;  /* 0x0000000e03037221 */ /* 0x000fc60000010000 */
[----:B------:R-:W-:Y:S01]  /*13a0*/  FADD.FTZ R26, R5, R10 ;  /* 0x0000000a051a7221 */ /* 0x000fe20000010000 */
[----:B------:R-:W-:-:S07]  /*13b0*/  FADD.FTZ R3, R3, R8 ;  /* 0x0000000803037221 */ /* 0x000fce0000010000 */
.L_x_1015:
[----:B------:R-:W-:Y:S05]  /*13c0*/  BSYNC.RECONVERGENT B1 ;  /* 0x0000000000017941 */ /* 0x000fea0003800200 */
.L_x_1014:
[----:B------:R-:W-:Y:S05]  /*13d0*/  @!P1 BRA `(.L_x_1008) ;  /* 0x0000000000449947 */ /* 0x000fea0003800000 */
[----:B------:R-:W0:Y:S01]  /*13e0*/  LDC R12, c[0x0][0x388] ;  /* 0x0000e200ff0c7b82 */ /* 0x000e220000000800 */
[----:B------:R-:W-:-:S07]  /*13f0*/  LOP3.LUT R13, R6, 0x1f, RZ, 0xc0, !PT ;  /* 0x0000001f060d7812 */ /* 0x000fce00078ec0ff */
[----:B------:R-:W1:Y:S08]  /*1400*/  LDC.64 R8, c[0x0][0x440] ;  /* 0x00011000ff087b82 */ /* 0x000e700000000a00 */
[----:B------:R-:W2:Y:S01]  /*1410*/  LDC.64 R10, c[0x0][0x448] ;  /* 0x00011200ff0a7b82 */ /* 0x000ea20000000a00 */
[----:B0-----:R-:W-:-:S05]  /*1420*/  IMAD R2, R2, R12, UR7 ;  /* 0x0000000702027e24 */ /* 0x001fca000f8e020c */
[----:B------:R-:W-:Y:S02]  /*1430*/  IADD3 R13, PT, PT, R13, R2, RZ ;  /* 0x000000020d0d7210 */ /* 0x000fe40007ffe0ff */
[----:B------:R-:W-:-:S07]  /*1440*/  IADD3 R2, PT, PT, -R4, RZ, RZ ;  /* 0x000000ff04027210 */ /* 0x000fce0007ffe1ff */
.L_x_1016:
[----:B-1----:R-:W-:-:S04]  /*1450*/  IMAD.WIDE.U32 R4, R13, 0x4, R8 ;  /* 0x000000040d047825 */ /* 0x002fc800078e0008 */
[----:B--2---:R-:W-:Y:S02]  /*1460*/  IMAD.WIDE.U32 R6, R13, 0x4, R10 ;  /* 0x000000040d067825 */ /* 0x004fe400078e000a */
        /* <DEDUP_REMOVED lines=8> */
.L_x_1008:
[----:B------:R-:W-:Y:S05]  /*14f0*/  BSYNC.RECONVERGENT B0 ;  /* 0x0000000000007941 */ /* 0x000fea0003800200 */
.L_x_1007:
        /* <DEDUP_REMOVED lines=10> */
[C---:B------:R-:W-:Y:S01]  /*15a0*/  ISETP.NE.AND P1, PT, R2.reuse, RZ, PT ;  /* 0x000000ff0200720c */ /* 0x040fe20003f25270 */
[----:B------:R-:W-:Y:S01]  /*15b0*/  STS [R5], R3 ;  /* 0x0000000305007388 */ /* 0x000fe20000000800 */
[----:B------:R-:W-:Y:S02]  /*15c0*/  LOP3.LUT R4, R7, R4, RZ, 0xfc, !PT ;  /* 0x0000000407047212 */ /* 0x000fe400078efcff */
[----:B------:R-:W-:Y:S01]  /*15d0*/  ISETP.GT.U32.AND P0, PT, R2, 0xf, PT ;  /* 0x0000000f0200780c */ /* 0x000fe20003f04070 */
[----:B------:R-:W-:Y:S01]  /*15e0*/  STS [R5+0x1000], R26 ;  /* 0x0010001a05007388 */ /* 0x000fe20000000800 */
[----:B------:R-:W-:Y:S02]  /*15f0*/  BAR.SYNC.DEFER_BLOCKING 0x0 ;  /* 0x0000000000007b1d */ /* 0x000fe40000010000 */
[----:B------:R-:W-:-:S04]  /*1600*/  ISETP.NE.OR P0, PT, R0, 0x1f, P0 ;  /* 0x0000001f0000780c */ /* 0x000fc80000705670 */
        /* <DEDUP_REMOVED lines=10> */
[----:B------:R-:W0:Y:S01]  /*16b0*/  SHFL.BFLY PT, R3, R12, 0x4, 0x1f ;  /* 0x0c801f000c037f89 */ /* 0x000e2200000e0000 */
[----:B------:R-:W-:-:S03]  /*16c0*/  @!P1 LEA R8, R0, UR5, 0x2 ;  /* 0x0000000500089c11 */ /* 0x000fc6000f8e10ff */
        /* <DEDUP_REMOVED lines=15> */
[C---:B------:R-:W-:Y:S01]  /*17c0*/  LEA R0, R2.reuse, UR5, 0x3 ;  /* 0x0000000502007c11 */ /* 0x040fe2000f8e18ff */
[----:B0-----:R-:W0:Y:S01]  /*17d0*/  LDC.64 R4, c[0x0][0x488] ;  /* 0x00012200ff047b82 */ /* 0x001e220000000a00 */
[----:B------:R-:W-:-:S03]  /*17e0*/  IADD3 R9, PT, PT, R2, UR4, RZ ;  /* 0x0000000402097c10 */ /* 0x000fc6000fffe0ff */
        /* <DEDUP_REMOVED lines=10> */
.L_x_1017:
        /* <DEDUP_REMOVED lines=15> */
.L_x_25364:


//--------------------- .text._ZN10layer_norm13ln_bwd_kernelINS_13Kernel_traitsI13__nv_bfloat16S2_S2_S2_fjLj1280ELj1ELj4ELj1ELj16ENS_18Kernel_traits_baseILj1280ES2_S2_S2_S2_fjLj128EEEEELb1ELb0ELb1ELb1EEEvNS_9BwdParamsE --------------------------
	.section	.text._ZN10layer_norm13ln_bwd_kernelINS_13Kernel_traitsI13__nv_bfloat16S2_S2_S2_fjLj1280ELj1ELj4ELj1ELj16ENS_18Kernel_traits_baseILj1280ES2_S2_S2_S2_fjLj128EEEEELb1ELb0ELb1ELb1EEEvNS_9BwdParamsE,"ax",@progbits
	.align	128
        .global         _ZN10layer_norm13ln_bwd_kernelINS_13Kernel_traitsI13__nv_bfloat16S2_S2_S2_fjLj1280ELj1ELj4ELj1ELj16ENS_18Kernel_traits_baseILj1280ES2_S2_S2_S2_fjLj128EEEEELb1ELb0ELb1ELb1EEEvNS_9BwdParamsE
        .type           _ZN10layer_norm13ln_bwd_kernelINS_13Kernel_traitsI13__nv_bfloat16S2_S2_S2_fjLj1280ELj1ELj4ELj1ELj16ENS_18Kernel_traits_baseILj1280ES2_S2_S2_S2_fjLj128EEEEELb1ELb0ELb1ELb1EEEvNS_9BwdParamsE,@function
        .size           _ZN10layer_norm13ln_bwd_kernelINS_13Kernel_traitsI13__nv_bfloat16S2_S2_S2_fjLj1280ELj1ELj4ELj1ELj16ENS_18Kernel_traits_baseILj1280ES2_S2_S2_S2_fjLj128EEEEELb1ELb0ELb1ELb1EEEvNS_9BwdParamsE,(.L_x_25365 - _ZN10layer_norm13ln_bwd_kernelINS_13Kernel_traitsI13__nv_bfloat16S2_S2_S2_fjLj1280ELj1ELj4ELj1ELj16ENS_18Kernel_traits_baseILj1280ES2_S2_S2_S2_fjLj128EEEEELb1ELb0ELb1ELb1EEEvNS_9BwdParamsE)
        .other          _ZN10layer_norm13ln_bwd_kernelINS_13Kernel_traitsI13__nv_bfloat16S2_S2_S2_fjLj1280ELj1ELj4ELj1ELj16ENS_18Kernel_traits_baseILj1280ES2_S2_S2_S2_fjLj128EEEEELb1ELb0ELb1ELb1EEEvNS_9BwdParamsE,@"STO_CUDA_ENTRY STV_DEFAULT"
_ZN10layer_norm13ln_bwd_kernelINS_13Kernel_traitsI13__nv_bfloat16S2_S2_S2_fjLj1280ELj1ELj4ELj1ELj16ENS_18Kernel_traits_baseILj1280ES2_S2_S2_S2_fjLj128EEEEELb1ELb0ELb1ELb1EEEvNS_9BwdParamsE:
.text._ZN10layer_norm13ln_bwd_kernelINS_13Kernel_traitsI13__nv_bfloat16S2_S2_S2_fjLj1280ELj1ELj4ELj1ELj16ENS_18Kernel_traits_baseILj1280ES2_S2_S2_S2_fjLj128EEEEELb1ELb0ELb1ELb1EEEvNS_9BwdParamsE:
        /* <DEDUP_REMOVED lines=15> */
[----:B------:R-:W0:Y:S01]  /*00f0*/  LDCU.U8 UR9, c[0x0][0x410] ;  /* 0x00008200ff0977ac */ /* 0x000e220008000000 */
[----:B------:R-:W-:Y:S02]  /*0100*/  CS2R R132, SRZ ;  /* 0x0000000000847805 */ /* 0x000fe4000001ff00 */
[----:B------:R-:W-:Y:S02]  /*0110*/  CS2R R134, SRZ ;  /* 0x0000000000867805 */ /* 0x000fe4000001ff00 */
[----:B------:R-:W-:Y:S01]  /*0120*/  CS2R R128, SRZ ;  /* 0x0000000000807805 */ /* 0x000fe2000001ff00 */
[----:B------:R-:W0:Y:S01]  /*0130*/  LDCU UR10, c[0x0][0x400] ;  /* 0x00008000ff0a77ac */ /* 0x000e220008000800 */
[----:B------:R-:W-:Y:S02]  /*0140*/  CS2R R130, SRZ ;  /* 0x0000000000827805 */ /* 0x000fe4000001ff00 */
[----:B------:R-:W-:-:S02]  /*0150*/  CS2R R124, SRZ ;  /* 0x00000000007c7805 */ /* 0x000fc4000001ff00 */
[----:B------:R-:W-:Y:S01]  /*0160*/  CS2R R126, SRZ ;  /* 0x00000000007e7805 */ /* 0x000fe2000001ff00 */
[----:B------:R-:W2:Y:S01]  /*0170*/  LDCU.64 UR12, c[0x0][0x408] ;  /* 0x00008100ff0c77ac */ /* 0x000ea20008000a00 */
        /* <DEDUP_REMOVED lines=13> */
[----:B------:R-:W-:-:S02]  /*0250*/  LOP3.LUT R222, R0, UR4, RZ, 0xfc, !PT ;  /* 0x0000000400de7c12 */ /* 0x000fc4000f8efcff */
[----:B------:R-:W-:Y:S02]  /*0260*/  CS2R R106, SRZ ;  /* 0x00000000006a7805 */ /* 0x000fe4000001ff00 */
[----:B------:R-:W-:Y:S02]  /*0270*/  CS2R R100, SRZ ;  /* 0x0000000000647805 */ /* 0x000fe4000001ff00 */
[----:B------:R-:W-:Y:S02]  /*0280*/  CS2R R102, SRZ ;  /* 0x0000000000667805 */ /* 0x000fe4000001ff00 */
[----:B--2---:R-:W-:Y:S02]  /*0290*/  ISETP.GE.AND P0, PT, R222, UR5, PT ;  /* 0x00000005de007c0c */ /* 0x004fe4000bf06270 */
        /* <DEDUP_REMOVED lines=14> */
[----:B------:R-:W-:Y:S01]  /*0380*/  LOP3.LUT R223, R220, 0x1f, RZ, 0xc0, !PT ;  /* 0x0000001fdcdf7812 */ /* 0x000fe200078ec0ff */
[----:B01-34-:R-:W-:Y:S06]  /*0390*/  @P0 BRA `(.L_x_1019) ;  /* 0x000000ac00100947 */ /* 0x01bfec0003800000 */
[----:B------:R-:W0:Y:S02]  /*03a0*/  LDC.64 R2, c[0x0][0x3d0] ;  /* 0x0000f400ff027b82 */ /* 0x000e240000000a00 */
[----:B0-----:R-:W-:-:S05]  /*03b0*/  IMAD.WIDE.U32 R2, R223, 0x10, R2 ;  /* 0x00000010df027825 */ /* 0x001fca00078e0002 */
[----:B------:R0:W5:Y:S04]  /*03c0*/  LDG.E.128 R68, desc[UR6][R2.64+0x800] ;  /* 0x0008000602447981 */ /* 0x000168000c1e1d00 */
[----:B------:R0:W5:Y:S04]  /*03d0*/  LDG.E.128 R64, desc[UR6][R2.64+0x600] ;  /* 0x0006000602407981 */ /* 0x000168000c1e1d00 */
[----:B------:R0:W5:Y:S04]  /*03e0*/  LDG.E.128 R60, desc[UR6][R2.64+0x400] ;  /* 0x00040006023c7981 */ /* 0x000168000c1e1d00 */
[----:B------:R0:W5:Y:S04]  /*03f0*/  LDG.E.128 R56, desc[UR6][R2.64+0x200] ;  /* 0x0002000602387981 */ /* 0x000168000c1e1d00 */
[----:B------:R0:W5:Y:S01]  /*0400*/  LDG.E.128 R52, desc[UR6][R2.64] ;  /* 0x0000000602347981 */ /* 0x000162000c1e1d00 */
[----:B------:R-:W-:-:S07]  /*0410*/  HFMA2 R148, -RZ, RZ, 0, 0 ;  /* 0x00000000ff947431 */ /* 0x000fce00000001ff */
.L_x_1120:
[----:B------:R-:W1:Y:S08]  /*0420*/  LDC.64 R188, c[0x0][0x3f8] ;  /* 0x0000fe00ffbc7b82 */ /* 0x000e700000000a00 */
[----:B------:R-:W2:Y:S08]  /*0430*/  LDC.64 R224, c[0x0][0x3c8] ;  /* 0x0000f200ffe07b82 */ /* 0x000eb00000000a00 */
[----:B------:R-:W3:Y:S01]  /*0440*/  LDC.64 R186, c[0x0][0x3f0] ;  /* 0x0000fc00ffba7b82 */ /* 0x000ee20000000a00 */
[----:B-1----:R-:W-:-:S05]  /*0450*/  IMAD.WIDE R188, R222, 0x4, R188 ;  /* 0x00000004debc7825 */ /* 0x002fca00078e02bc */
[----:B------:R-:W4:Y:S01]  /*0460*/  LDG.E R227, desc[UR6][R188.64] ;  /* 0x00000006bce37981 */ /* 0x000f22000c1e1900 */
[----:B--2---:R-:W-:-:S06]  /*0470*/  IMAD.WIDE R224, R222, 0x4, R224 ;  /* 0x00000004dee07825 */ /* 0x004fcc00078e02e0 */
[----:B-----5:R-:W5:Y:S01]  /*0480*/  LDG.E R224, desc[UR6][R224.64] ;  /* 0x00000006e0e07981 */ /* 0x020f62000c1e1900 */
[----:B---3--:R-:W-:-:S05]  /*0490*/  IMAD.WIDE R186, R222, 0x4, R186 ;  /* 0x00000004deba7825 */ /* 0x008fca00078e02ba */
[----:B------:R1:W5:Y:S02]  /*04a0*/  LDG.E R184, desc[UR6][R186.64] ;  /* 0x00000006bab87981 */ /* 0x000364000c1e1900 */
[----:B-1----:R-:W1:Y:S01]  /*04b0*/  LDC.64 R186, c[0x0][0x3c0] ;  /* 0x0000f000ffba7b82 */ /* 0x002e620000000a00 */
[----:B------:R-:W-:Y:S01]  /*04c0*/  BSSY.RECONVERGENT B1, `(.L_x_1020) ;  /* 0x000026a000017945 */ /* 0x000fe20003800200 */
[----:B----4-:R-:W-:-:S13]  /*04d0*/  ISETP.GE.AND P1, PT, R227, 0x1, PT ;  /* 0x00000001e300780c */ /* 0x010fda0003f26270 */
[----:B-1----:R-:W-:Y:S05]  /*04e0*/  @!P1 BRA `(.L_x_1021) ;  /* 0x00000020008c9947 */ /* 0x002fea0003800000 */
[----:B------:R-:W1:Y:S01]  /*04f0*/  S2R R6, SR_TID.X ;  /* 0x0000000000067919 */ /* 0x000e620000002100 */
[----:B0-----:R-:W-:Y:S01]  /*0500*/  IADD3 R2, PT, PT, R227, -0x1, RZ ;  /* 0xffffffffe3027810 */ /* 0x001fe20007ffe0ff */
[----:B------:R-:W0:Y:S01]  /*0510*/  LDC.64 R168, c[0x0][0x3a8] ;  /* 0x0000ea00ffa87b82 */ /* 0x000e220000000a00 */
[----:B------:R-:W-:-:S03]  /*0520*/  IMAD R0, R222, UR8, RZ ;  /* 0x00000008de007c24 */ /* 0x000fc6000f8e02ff */
[----:B------:R-:W-:Y:S02]  /*0530*/  IMAD R2, R2, UR8, RZ ;  /* 0x0000000802027c24 */ /* 0x000fe4000f8e02ff */
[----:B------:R-:W-:Y:S02]  /*0540*/  SHF.R.S32.HI R3, RZ, 0x1f, R0 ;  /* 0x0000001fff037819 */ /* 0x000fe40000011400 */
[----:B------:R-:W2:Y:S01]  /*0550*/  LDC.64 R4, c[0x0][0x428] ;  /* 0x00010a00ff047b82 */ /* 0x000ea20000000a00 */
[----:B------:R-:W-:Y:S02]  /*0560*/  SHF.R.S32.HI R7, RZ, 0x1f, R2 ;  /* 0x0000001fff077819 */ /* 0x000fe40000011402 */
[----:B------:R-:W-:Y:S02]  /*0570*/  LEA.HI R3, R3, R0, RZ, 0x3 ;  /* 0x0000000003037211 */ /* 0x000fe400078f18ff */
[----:B------:R-:W-:Y:S01]  /*0580*/  LEA.HI R7, R7, R2, RZ, 0x3 ;  /* 0x0000000207077211 */ /* 0x000fe200078f18ff */
[----:B------:R-:W-:Y:S01]  /*0590*/  IMAD.WIDE R182, R222, 0x4, R186 ;  /* 0x00000004deb67825 */ /* 0x000fe200078e02ba */
[----:B------:R-:W-:Y:S01]  /*05a0*/  MOV R231, UR14 ;  /* 0x0000000e00e77c02 */ /* 0x000fe20008000f00 */
[----:B------:R-:W3:Y:S04]  /*05b0*/  LDC.64 R232, c[0x0][0x3b0] ;  /* 0x0000ec00ffe87b82 */ /* 0x000ee80000000a00 */
[----:B------:R-:W4:Y:S01]  /*05c0*/  LDG.E R182, desc[UR6][R182.64] ;  /* 0x00000006b6b67981 */ /* 0x000f22000c1e1900 */
[----:B-1----:R-:W-:-:S04]  /*05d0*/  LOP3.LUT R172, R6, 0x1f, RZ, 0xc0, !PT ;  /* 0x0000001f06ac7812 */ /* 0x002fc800078ec0ff */
[-C--:B------:R-:W-:Y:S02]  /*05e0*/  LEA.HI.SX32 R177, R3, R172.reuse, 0x1d ;  /* 0x000000ac03b17211 */ /* 0x080fe400078feaff */
[----:B------:R-:W-:Y:S02]  /*05f0*/  LEA.HI.SX32 R7, R7, R172, 0x1d ;  /* 0x000000ac07077211 */ /* 0x000fe400078feaff */
[C---:B------:R-:W-:Y:S01]  /*0600*/  IADD3 R181, PT, PT, R177.reuse, 0x40, RZ ;  /* 0x00000040b1b57810 */ /* 0x040fe20007ffe0ff */
[--C-:B0-----:R-:W-:Y:S01]  /*0610*/  IMAD.WIDE.U32 R204, R177, 0x10, R168.reuse ;  /* 0x00000010b1cc7825 */ /* 0x101fe200078e00a8 */
[C---:B------:R-:W-:Y:S02]  /*0620*/  IADD3 R17, PT, PT, R7.reuse, 0x20, RZ ;  /* 0x0000002007117810 */ /* 0x040fe40007ffe0ff */
[----:B------:R-:W-:Y:S01]  /*0630*/  IADD3 R21, PT, PT, R7, 0x40, RZ ;  /* 0x0000004007157810 */ /* 0x000fe20007ffe0ff */
[----:B------:R-:W-:Y:S01]  /*0640*/  IMAD.WIDE.U32 R12, R181, 0x10, R168 ;  /* 0x00000010b50c7825 */ /* 0x000fe200078e00a8 */
[----:B------:R-:W-:Y:S01]  /*0650*/  IADD3 R179, PT, PT, R177, 0x20, RZ ;  /* 0x00000020b1b37810 */ /* 0x000fe20007ffe0ff */
[----:B------:R-:W4:Y:S02]  /*0660*/  LDG.E.128 R204, desc[UR6][R204.64] ;  /* 0x00000006cccc7981 */ /* 0x000f24000c1e1d00 */
[----:B--2---:R-:W-:-:S02]  /*0670*/  IMAD.WIDE.U32 R16, R17, 0x10, R4 ;  /* 0x0000001011107825 */ /* 0x004fc400078e0004 */
[----:B------:R-:W2:Y:S02]  /*0680*/  LDG.E.128 R12, desc[UR6][R12.64] ;  /* 0x000000060c0c7981 */ /* 0x000ea4000c1e1d00 */
[----:B------:R-:W-:Y:S02]  /*0690*/  IMAD.WIDE.U32 R20, R21, 0x10, R4 ;  /* 0x0000001015147825 */ /* 0x000fe400078e0004 */
[----:B------:R-:W4:Y:S02]  /*06a0*/  LDG.E.128 R16, desc[UR6][R16.64] ;  /* 0x0000000610107981 */ /* 0x000f24000c1e1d00 */
[C---:B------:R-:W-:Y:S02]  /*06b0*/  VIADD R175, R177.reuse, 0x60 ;  /* 0x00000060b1af7836 */ /* 0x040fe40000000000 */
[----:B------:R-:W4:Y:S01]  /*06c0*/  LDG.E.128 R20, desc[UR6][R20.64] ;  /* 0x0000000614147981 */ /* 0x000f22000c1e1d00 */
[----:B------:R-:W-:Y:S01]  /*06d0*/  IADD3 R185, PT, PT, R177, 0x80, RZ ;  /* 0x00000080b1b97810 */ /* 0x000fe20007ffe0ff */
[----:B------:R-:W-:Y:S01]  /*06e0*/  IMAD.WIDE.U32 R160, R179, 0x10, R168 ;  /* 0x00000010b3a07825 */ /* 0x000fe200078e00a8 */
[----:B------:R-:W-:-:S03]  /*06f0*/  IADD3 R29, PT, PT, R7, 0x60, RZ ;  /* 0x00000060071d7810 */ /* 0x000fc60007ffe0ff */
[----:B------:R-:W-:Y:S01]  /*0700*/  IMAD.WIDE.U32 R24, R175, 0x10, R168 ;  /* 0x00000010af187825 */ /* 0x000fe200078e00a8 */
[C---:B------:R-:W-:Y:S01]  /*0710*/  IADD3 R3, PT, PT, R7.reuse, 0x80, RZ ;  /* 0x0000008007037810 */ /* 0x040fe20007ffe0ff */
[----:B------:R-:W4:Y:S02]  /*0720*/  LDG.E.128 R160, desc[UR6][R160.64] ;  /* 0x00000006a0a07981 */ /* 0x000f24000c1e1d00 */
[----:B------:R-:W-:Y:S02]  /*0730*/  IMAD.WIDE.U32 R164, R7, 0x10, R4 ;  /* 0x0000001007a47825 */ /* 0x000fe400078e0004 */
[----:B------:R-:W4:Y:S02]  /*0740*/  LDG.E.128 R24, desc[UR6][R24.64] ;  /* 0x0000000618187981 */ /* 0x000f24000c1e1d00 */
[----:B------:R-:W-:Y:S02]  /*0750*/  IMAD.WIDE.U32 R168, R185, 0x10, R168 ;  /* 0x00000010b9a87825 */ /* 0x000fe400078e00a8 */
[----:B------:R-:W4:Y:S02]  /*0760*/  LDG.E.128 R164, desc[UR6][R164.64] ;  /* 0x00000006a4a47981 */ /* 0x000f24000c1e1d00 */
[----:B------:R-:W-:-:S02]  /*0770*/  IMAD.WIDE.U32 R28, R29, 0x10, R4 ;  /* 0x000000101d1c7825 */ /* 0x000fc400078e0004 */
[----:B------:R-:W4:Y:S02]  /*0780*/  LDG.E.128 R168, desc[UR6][R168.64] ;  /* 0x00000006a8a87981 */ /* 0x000f24000c1e1d00 */
[----:B------:R-:W-:Y:S02]  /*0790*/  IMAD.WIDE.U32 R4, R3, 0x10, R4 ;  /* 0x0000001003047825 */ /* 0x000fe400078e0004 */
[----:B------:R-:W4:Y:S04]  /*07a0*/  LDG.E.128 R28, desc[UR6][R28.64] ;  /* 0x000000061c1c7981 */ /* 0x000f28000c1e1d00 */
[----:B------:R-:W4:Y:S01]  /*07b0*/  LDG.E.128 R4, desc[UR6][R4.64] ;  /* 0x0000000604047981 */ /* 0x000f22000c1e1d00 */
[----:B------:R-:W-:Y:S02]  /*07c0*/  MOV R230, UR15 ;  /* 0x0000000f00e67c02 */ /* 0x000fe40008000f00 */
[----:B------:R-:W-:-:S04]  /*07d0*/  ISETP.NE.U32.AND P0, PT, R231, RZ, PT ;  /* 0x000000ffe700720c */ /* 0x000fc80003f05070 */
[----:B------:R-:W-:Y:S02]  /*07e0*/  ISETP.NE.AND.EX P0, PT, R230, RZ, PT, P0 ;  /* 0x000000ffe600720c */ /* 0x000fe40003f05300 */
[----:B-----5:R-:W-:-:S11]  /*07f0*/  ISETP.GE.AND P2, PT, R184, 0x1, PT ;  /* 0x00000001b800780c */ /* 0x020fd60003f46270 */
[----:B------:R-:W0:Y:S02]  /*0800*/  @P0 LDC.64 R8, c[0x0][0x438] ;  /* 0x00010e00ff080b82 */ /* 0x000e240000000a00 */
[----:B------:R-:W-:-:S04]  /*0810*/  @P2 VIADD R0, R184, 0xffffffff ;  /* 0xffffffffb8002836 */ /* 0x000fc80000000000 */
[----:B------:R-:W-:Y:S02]  /*0820*/  @P2 IMAD R0, R0, UR8, RZ ;  /* 0x0000000800002c24 */ /* 0x000fe4000f8e02ff */
[----:B------:R-:W1:Y:S03]  /*0830*/  @P0 LDC.64 R242, c[0x0][0x438] ;  /* 0x00010e00fff20b82 */ /* 0x000e660000000a00 */
[----:B------:R-:W-:-:S04]  /*0840*/  @P2 SHF.R.S32.HI R173, RZ, 0x1f, R0 ;  /* 0x0000001fffad2819 */ /* 0x000fc80000011400 */
[----:B------:R-:W-:Y:S01]  /*0850*/  @P2 LEA.HI R173, R173, R0, RZ, 0x3 ;  /* 0x00000000adad2211 */ /* 0x000fe200078f18ff */
[----:B------:R-:W1:Y:S01]  /*0860*/  @P0 LDC.64 R208, c[0x0][0x438] ;  /* 0x00010e00ffd00b82 */ /* 0x000e620000000a00 */
[----:B------:R-:W-:Y:S02]  /*0870*/  MOV R241, RZ ;  /* 0x000000ff00f17202 */ /* 0x000fe40000000f00 */
[----:B------:R-:W-:Y:S01]  /*0880*/  @P2 LEA.HI.SX32 R241, R173, R172, 0x1d ;  /* 0x000000acadf12211 */ /* 0x000fe200078feaff */
[----:B0-----:R-:W-:-:S03]  /*0890*/  @P0 IMAD.WIDE.U32 R8, R185, 0x10, R8 ;  /* 0x00000010b9080825 */ /* 0x001fc600078e0008 */
[C---:B------:R-:W-:Y:S01]  /*08a0*/  IADD3 R237, PT, PT, R241.reuse, 0x40, RZ ;  /* 0x00000040f1ed7810 */ /* 0x040fe20007ffe0ff */
[----:B------:R-:W0:Y:S01]  /*08b0*/  @P0 LDC.64 R2, c[0x0][0x438] ;  /* 0x00010e00ff020b82 */ /* 0x000e220000000a00 */
[C---:B------:R-:W-:Y:S01]  /*08c0*/  IADD3 R235, PT, PT, R241.reuse, 0x60, RZ ;  /* 0x00000060f1eb7810 */ /* 0x040fe20007ffe0ff */
[----:B------:R-:W-:Y:S01]  /*08d0*/  VIADD R239, R241, 0x20 ;  /* 0x00000020f1ef7836 */ /* 0x000fe20000000000 */
[----:B------:R-:W-:Y:S01]  /*08e0*/  ISETP.NE.AND P3, PT, RZ, UR9, PT ;  /* 0x00000009ff007c0c */ /* 0x000fe2000bf65270 */
[--C-:B---3--:R-:W-:Y:S01]  /*08f0*/  IMAD.WIDE.U32 R236, R237, 0x8, R232.reuse ;  /* 0x00000008edec7825 */ /* 0x108fe200078e00e8 */
[----:B------:R-:W5:Y:S03]  /*0900*/  @P0 LDG.E.128 R32, desc[UR6][R8.64] ;  /* 0x0000000608200981 */ /* 0x000f66000c1e1d00 */
[--C-:B------:R-:W-:Y:S01]  /*0910*/  IMAD.WIDE.U32 R238, R239, 0x8, R232.reuse ;  /* 0x00000008efee7825 */ /* 0x100fe200078e00e8 */
[----:B------:R-:W3:Y:S01]  /*0920*/  @P0 LDC.64 R10, c[0x0][0x438] ;  /* 0x00010e00ff0a0b82 */ /* 0x000ee20000000a00 */
[----:B------:R-:W5:Y:S02]  /*0930*/  LDG.E.64 R236, desc[UR6][R236.64] ;  /* 0x00000006ecec7981 */ /* 0x000f64000c1e1b00 */
[----:B------:R-:W-:-:S02]  /*0940*/  IMAD.WIDE.U32 R234, R235, 0x8, R232 ;  /* 0x00000008ebea7825 */ /* 0x000fc400078e00e8 */
[----:B------:R-:W5:Y:S02]  /*0950*/  LDG.E.64 R238, desc[UR6][R238.64] ;  /* 0x00000006eeee7981 */ /* 0x000f64000c1e1b00 */
[----:B-1----:R-:W-:Y:S02]  /*0960*/  @P0 IMAD.WIDE.U32 R242, R177, 0x10, R242 ;  /* 0x00000010b1f20825 */ /* 0x002fe400078e00f2 */
[----:B------:R-:W5:Y:S04]  /*0970*/  LDG.E.64 R234, desc[UR6][R234.64] ;  /* 0x00000006eaea7981 */ /* 0x000f68000c1e1b00 */
[----:B------:R-:W5:Y:S01]  /*0980*/  @P0 LDG.E.128 R48, desc[UR6][R242.64] ;  /* 0x00000006f2300981 */ /* 0x000f62000c1e1d00 */
[----:B------:R-:W-:-:S04]  /*0990*/  @P0 IMAD.WIDE.U32 R208, R179, 0x10, R208 ;  /* 0x00000010b3d00825 */ /* 0x000fc800078e00d0 */
[----:B0-----:R-:W-:Y:S01]  /*09a0*/  @P0 IMAD.WIDE.U32 R2, R175, 0x10, R2 ;  /* 0x00000010af020825 */ /* 0x001fe200078e0002 */
[----:B------:R0:W5:Y:S04]  /*09b0*/  @P0 LDG.E.128 R44, desc[UR6][R208.64] ;  /* 0x00000006d02c0981 */ /* 0x000168000c1e1d00 */
[----:B------:R1:W5:Y:S01]  /*09c0*/  @P0 LDG.E.128 R36, desc[UR6][R2.64] ;  /* 0x0000000602240981 */ /* 0x000362000c1e1d00 */
[----:B---3--:R-:W-:Y:S01]  /*09d0*/  @P0 IMAD.WIDE.U32 R10, R181, 0x10, R10 ;  /* 0x00000010b50a0825 */ /* 0x008fe200078e000a */
[----:B0-----:R-:W-:-:S04]  /*09e0*/  PRMT R208, R54, 0x7632, R208 ;  /* 0x0000763236d07816 */ /* 0x001fc800000000d0 */
[----:B------:R0:W5:Y:S01]  /*09f0*/  @P0 LDG.E.128 R40, desc[UR6][R10.64] ;  /* 0x000000060a280981 */ /* 0x000162000c1e1d00 */
[----:B------:R-:W-:Y:S02]  /*0a00*/  SHF.L.U32 R208, R208, 0x10, RZ ;  /* 0x00000010d0d07819 */ /* 0x000fe400000006ff */
[----:B-1----:R-:W-:Y:S02]  /*0a10*/  SHF.L.U32 R3, R57, 0x10, RZ ;  /* 0x0000001039037819 */ /* 0x002fe400000006ff */
[----:B0-----:R-:W-:Y:S02]  /*0a20*/  SHF.L.U32 R10, R60, 0x10, RZ ;  /* 0x000000103c0a7819 */ /* 0x001fe400000006ff */
[----:B------:R-:W-:Y:S02]  /*0a30*/  SHF.L.U32 R11, R61, 0x10, RZ ;  /* 0x000000103d0b7819 */ /* 0x000fe400000006ff */
[C---:B--2---:R-:W-:Y:S02]  /*0a40*/  PRMT R178, R12.reuse, 0x7632, R178 ;  /* 0x000076320cb27816 */ /* 0x044fe400000000b2 */
[----:B------:R-:W-:-:S02]  /*0a50*/  SHF.L.U32 R195, R12, 0x10, RZ ;  /* 0x000000100cc37819 */ /* 0x000fc400000006ff */
[C---:B----4-:R-:W-:Y:S02]  /*0a60*/  PRMT R189, R18.reuse, 0x7632, R189 ;  /* 0x0000763212bd7816 */ /* 0x050fe400000000bd */
[----:B------:R-:W-:Y:S02]  /*0a70*/  SHF.L.U32 R193, R18, 0x10, RZ ;  /* 0x0000001012c17819 */ /* 0x000fe400000006ff */
[C---:B------:R-:W-:Y:S02]  /*0a80*/  PRMT R192, R16.reuse, 0x7632, R192 ;  /* 0x0000763210c07816 */ /* 0x040fe400000000c0 */
[----:B------:R-:W-:Y:S02]  /*0a90*/  SHF.L.U32 R185, R16, 0x10, RZ ;  /* 0x0000001010b97819 */ /* 0x000fe400000006ff */
[C---:B------:R-:W-:Y:S02]  /*0aa0*/  PRMT R18, R21.reuse, 0x7632, R18 ;  /* 0x0000763215127816 */ /* 0x040fe40000000012 */
[----:B------:R-:W-:-:S02]  /*0ab0*/  SHF.L.U32 R12, R21, 0x10, RZ ;  /* 0x00000010150c7819 */ /* 0x000fc400000006ff */
[C---:B------:R-:W-:Y:S02]  /*0ac0*/  PRMT R21, R23.reuse, 0x7632, R21 ;  /* 0x0000763217157816 */ /* 0x040fe40000000015 */
[----:B------:R-:W-:Y:S02]  /*0ad0*/  SHF.L.U32 R16, R23, 0x10, RZ ;  /* 0x0000001017107819 */ /* 0x000fe400000006ff */
[C---:B------:R-:W-:Y:S01]  /*0ae0*/  IADD3 R23, PT, PT, R241.reuse, 0x80, RZ ;  /* 0x00000080f1177810 */ /* 0x040fe20007ffe0ff */
[----:B------:R-:W-:-:S04]  /*0af0*/  IMAD.WIDE.U32 R240, R241, 0x8, R232 ;  /* 0x00000008f1f07825 */ /* 0x000fc800078e00e8 */
[----:B------:R-:W-:Y:S02]  /*0b00*/  IMAD.WIDE.U32 R232, R23, 0x8, R232 ;  /* 0x0000000817e87825 */ /* 0x000fe400078e00e8 */
[----:B------:R-:W5:Y:S04]  /*0b10*/  LDG.E.64 R240, desc[UR6][R240.64] ;  /* 0x00000006f0f07981 */ /* 0x000f68000c1e1b00 */
[----:B------:R-:W5:Y:S01]  /*0b20*/  LDG.E.64 R232, desc[UR6][R232.64] ;  /* 0x00000006e8e87981 */ /* 0x000f62000c1e1b00 */
[----:B------:R-:W-:Y:S02]  /*0b30*/  PRMT R179, R204, 0x7632, R179 ;  /* 0x00007632ccb37816 */ /* 0x000fe400000000b3 */
[----:B------:R-:W-:Y:S02]  /*0b40*/  PRMT R173, R206, 0x7632, R173 ;  /* 0x00007632cead7816 */ /* 0x000fe400000000ad */
[----:B------:R-:W-:-:S02]  /*0b50*/  PRMT R174, R207, 0x7632, R174 ;  /* 0x00007632cfae7816 */ /* 0x000fc400000000ae */
[C---:B------:R-:W-:Y:S02]  /*0b60*/  PRMT R190, R17.reuse, 0x7632, R190 ;  /* 0x0000763211be7816 */ /* 0x040fe400000000be */
[----:B------:R-:W-:Y:S02]  /*0b70*/  SHF.L.U32 R0, R17, 0x10, RZ ;  /* 0x0000001011007819 */ /* 0x000fe400000006ff */
[----:B------:R-:W-:Y:S02]  /*0b80*/  FSEL R182, R182, RZ, !P3 ;  /* 0x000000ffb6b67208 */ /* 0x000fe40005800000 */
[----:B------:R-:W-:Y:S02]  /*0b90*/  SHF.L.U32 R179, R179, 0x10, RZ ;  /* 0x00000010b3b37819 */ /* 0x000fe400000006ff */
[----:B------:R-:W-:Y:S02]  /*0ba0*/  SHF.L.U32 R173, R173, 0x10, RZ ;  /* 0x00000010adad7819 */ /* 0x000fe400000006ff */
[----:B------:R-:W-:-:S02]  /*0bb0*/  PRMT R175, R205, 0x7632, R175 ;  /* 0x00007632cdaf7816 */ /* 0x000fc400000000af */
[C---:B------:R-:W-:Y:S02]  /*0bc0*/  PRMT R187, R19.reuse, 0x7632, R187 ;  /* 0x0000763213bb7816 */ /* 0x040fe400000000bb */
[----:B------:R-:W-:Y:S02]  /*0bd0*/  SHF.L.U32 R191, R19, 0x10, RZ ;  /* 0x0000001013bf7819 */ /* 0x000fe400000006ff */
[C---:B------:R-:W-:Y:S02]  /*0be0*/  PRMT R17, R14.reuse, 0x7632, R17 ;  /* 0x000076320e117816 */ /* 0x040fe40000000011 */
[----:B------:R-:W-:Y:S02]  /*0bf0*/  SHF.L.U32 R188, R14, 0x10, RZ ;  /* 0x000000100ebc7819 */ /* 0x000fe400000006ff */
[----:B------:R-:W-:Y:S02]  /*0c00*/  PRMT R172, R160, 0x7632, R172 ;  /* 0x00007632a0ac7816 */ /* 0x000fe400000000ac */
[----:B------:R-:W-:-:S02]  /*0c10*/  PRMT R19, R22, 0x7632, R19 ;  /* 0x0000763216137816 */ /* 0x000fc40000000013 */
[----:B------:R-:W-:Y:S02]  /*0c20*/  SHF.L.U32 R14, R22, 0x10, RZ ;  /* 0x00000010160e7819 */ /* 0x000fe400000006ff */
[C---:B------:R-:W-:Y:S02]  /*0c30*/  PRMT R22, R25.reuse, 0x7632, R22 ;  /* 0x0000763219167816 */ /* 0x040fe40000000016 */
[----:B------:R-:W-:Y:S01]  /*0c40*/  SHF.L.U32 R183, R25, 0x10, RZ ;  /* 0x0000001019b77819 */ /* 0x000fe200000006ff */
[----:B------:R-:W-:Y:S01]  /*0c50*/  IMAD.U32 R194, R13, 0x10000, RZ ;  /* 0x000100000dc27824 */ /* 0x000fe200078e00ff */
[----:B------:R-:W-:Y:S01]  /*0c60*/  SHF.L.U32 R219, R204, 0x10, RZ ;  /* 0x00000010ccdb7819 */ /* 0x000fe200000006ff */
[----:B------:R-:W-:Y:S01]  /*0c70*/  FADD.FTZ R217, -R182, R179 ;  /* 0x000000b3b6d97221 */ /* 0x000fe20000010100 */
[----:B------:R-:W-:Y:S01]  /*0c80*/  SHF.L.U32 R25, R174, 0x10, RZ ;  /* 0x00000010ae197819 */ /* 0x000fe200000006ff */
[----:B------:R-:W-:Y:S01]  /*0c90*/  FADD.FTZ R229, -R182, R173 ;  /* 0x000000adb6e57221 */ /* 0x000fe20000010100 */
[----:B------:R-:W-:Y:S01]  /*0ca0*/  PRMT R197, R166, 0x7632, R197 ;  /* 0x00007632a6c57816 */ /* 0x000fe200000000c5 */
[----:B------:R-:W-:Y:S01]  /*0cb0*/  IMAD.U32 R225, R162, 0x10000, RZ ;  /* 0x00010000a2e17824 */ /* 0x000fe200078e00ff */
[----:B------:R-:W-:Y:S01]  /*0cc0*/  SHF.L.U32 R204, R166, 0x10, RZ ;  /* 0x00000010a6cc7819 */ /* 0x000fe200000006ff */
[----:B------:R-:W-:Y:S01]  /*0cd0*/  IMAD.U32 R201, R27, 0x10000, RZ ;  /* 0x000100001bc97824 */ /* 0x000fe200078e00ff */
[----:B------:R-:W-:-:S02]  /*0ce0*/  PRMT R196, R167, 0x7632, R196 ;  /* 0x00007632a7c47816 */ /* 0x000fc400000000c4 */
[----:B------:R-:W-:Y:S02]  /*0cf0*/  SHF.L.U32 R203, R167, 0x10, RZ ;  /* 0x00000010a7cb7819 */ /* 0x000fe400000006ff */
[----:B------:R-:W-:Y:S02]  /*0d00*/  PRMT R177, R13, 0x7632, R177 ;  /* 0x000076320db17816 */ /* 0x000fe400000000b1 */
[C---:B------:R-:W-:Y:S02]  /*0d10*/  PRMT R176, R15.reuse, 0x7632, R176 ;  /* 0x000076320fb07816 */ /* 0x040fe400000000b0 */
[----:B------:R-:W-:Y:S02]  /*0d20*/  SHF.L.U32 R180, R15, 0x10, RZ ;  /* 0x000000100fb47819 */ /* 0x000fe400000006ff */
[----:B------:R-:W-:Y:S02]  /*0d30*/  SHF.L.U32 R175, R175, 0x10, RZ ;  /* 0x00000010afaf7819 */ /* 0x000fe400000006ff */
[----:B------:R-:W-:-:S02]  /*0d40*/  PRMT R167, R161, 0x7632, R167 ;  /* 0x00007632a1a77816 */ /* 0x000fc400000000a7 */
[----:B------:R-:W-:Y:S02]  /*0d50*/  PRMT R166, R162, 0x7632, R166 ;  /* 0x00007632a2a67816 */ /* 0x000fe400000000a6 */
[C---:B------:R-:W-:Y:S02]  /*0d60*/  PRMT R15, R20.reuse, 0x7632, R15 ;  /* 0x00007632140f7816 */ /* 0x040fe4000000000f */
[----:B------:R-:W-:Y:S02]  /*0d70*/  SHF.L.U32 R13, R20, 0x10, RZ ;  /* 0x00000010140d7819 */ /* 0x000fe400000006ff */
[C---:B------:R-:W-:Y:S02]  /*0d80*/  PRMT R212, R169.reuse, 0x7632, R212 ;  /* 0x00007632a9d47816 */ /* 0x040fe400000000d4 */
[----:B------:R-:W-:Y:S02]  /*0d90*/  SHF.L.U32 R216, R169, 0x10, RZ ;  /* 0x00000010a9d87819 */ /* 0x000fe400000006ff */
[----:B------:R-:W-:-:S02]  /*0da0*/  PRMT R214, R171, 0x7632, R214 ;  /* 0x00007632abd67816 */ /* 0x000fc400000000d6 */
[----:B------:R-:W-:Y:S02]  /*0db0*/  SHF.L.U32 R173, R172, 0x10, RZ ;  /* 0x00000010acad7819 */ /* 0x000fe400000006ff */
[----:B------:R-:W-:Y:S02]  /*0dc0*/  SHF.L.U32 R179, R178, 0x10, RZ ;  /* 0x00000010b2b37819 */ /* 0x000fe400000006ff */
[----:B------:R-:W-:Y:S02]  /*0dd0*/  SHF.L.U32 R215, R205, 0x10, RZ ;  /* 0x00000010cdd77819 */ /* 0x000fe400000006ff */
[----:B------:R-:W-:Y:S02]  /*0de0*/  PRMT R162, R163, 0x7632, R162 ;  /* 0x00007632a3a27816 */ /* 0x000fe400000000a2 */
[----:B------:R-:W-:Y:S02]  /*0df0*/  PRMT R20, R24, 0x7632, R20 ;  /* 0x0000763218147816 */ /* 0x000fe40000000014 */
[----:B------:R-:W-:-:S02]  /*0e00*/  PRMT R23, R26, 0x7632, R23 ;  /* 0x000076321a177816 */ /* 0x000fc40000000017 */
[----:B------:R-:W-:Y:S02]  /*0e10*/  PRMT R181, R27, 0x7632, R181 ;  /* 0x000076321bb57816 */ /* 0x000fe400000000b5 */
[----:B------:R-:W-:Y:S02]  /*0e20*/  PRMT R210, R168, 0x7632, R210 ;  /* 0x00007632a8d27816 */ /* 0x000fe400000000d2 */
[----:B------:R-:W-:Y:S02]  /*0e30*/  PRMT R169, R170, 0x7632, R169 ;  /* 0x00007632aaa97816 */ /* 0x000fe400000000a9 */
[----:B------:R-:W-:Y:S01]  /*0e40*/  SHF.L.U32 R171, R171, 0x10, RZ ;  /* 0x00000010abab7819 */ /* 0x000fe200000006ff */
[----:B------:R-:W-:Y:S01]  /*0e50*/  FADD.FTZ R228, -R182, R25 ;  /* 0x00000019b6e47221 */ /* 0x000fe20000010100 */
[C---:B------:R-:W-:Y:S02]  /*0e60*/  PRMT R198, R165.reuse, 0x7632, R198 ;  /* 0x00007632a5c67816 */ /* 0x040fe400000000c6 */
[----:B------:R-:W-:-:S02]  /*0e70*/  SHF.L.U32 R205, R165, 0x10, RZ ;  /* 0x00000010a5cd7819 */ /* 0x000fc400000006ff */
[----:B------:R-:W-:Y:S01]  /*0e80*/  SHF.L.U32 R200, R163, 0x10, RZ ;  /* 0x00000010a3c87819 */ /* 0x000fe200000006ff */
[C---:B------:R-:W-:Y:S01]  /*0e90*/  FADD.FTZ R213, -R182.reuse, R175 ;  /* 0x000000afb6d57221 */ /* 0x040fe20000010100 */
[C---:B------:R-:W-:Y:S01]  /*0ea0*/  PRMT R165, R31.reuse, 0x7632, R165 ;  /* 0x000076321fa57816 */ /* 0x040fe200000000a5 */
[C---:B------:R-:W-:Y:S01]  /*0eb0*/  FADD.FTZ R25, -R182.reuse, R180 ;  /* 0x000000b4b6197221 */ /* 0x040fe20000010100 */
[----:B------:R-:W-:Y:S01]  /*0ec0*/  SHF.L.U32 R163, R31, 0x10, RZ ;  /* 0x000000101fa37819 */ /* 0x000fe200000006ff */
[C---:B------:R-:W-:Y:S01]  /*0ed0*/  FADD.FTZ R27, -R182.reuse, R183 ;  /* 0x000000b7b61b7221 */ /* 0x040fe20000010100 */
[----:B------:R-:W-:Y:S01]  /*0ee0*/  SHF.L.U32 R245, R17, 0x10, RZ ;  /* 0x0000001011f57819 */ /* 0x000fe200000006ff */
[----:B------:R-:W-:Y:S01]  /*0ef0*/  FADD.FTZ R31, -R182, R201 ;  /* 0x000000c9b61f7221 */ /* 0x000fe20000010100 */
[----:B------:R-:W-:Y:S01]  /*0f00*/  SHF.L.U32 R247, R176, 0x10, RZ ;  /* 0x00000010b0f77819 */ /* 0x000fe200000006ff */
[----:B------:R-:W-:Y:S01]  /*0f10*/  IMAD.U32 R167, R167, 0x10000, RZ ;  /* 0x00010000a7a77824 */ /* 0x000fe200078e00ff */
[----:B------:R-:W-:Y:S01]  /*0f20*/  SHF.L.U32 R211, R206, 0x10, RZ ;  /* 0x00000010ced37819 */ /* 0x000fe200000006ff */
[C---:B------:R-:W-:Y:S01]  /*0f30*/  FADD.FTZ R201, -R182.reuse, R173 ;  /* 0x000000adb6c97221 */ /* 0x040fe20000010100 */
[----:B------:R-:W-:Y:S01]  /*0f40*/  SHF.L.U32 R207, R207, 0x10, RZ ;  /* 0x00000010cfcf7819 */ /* 0x000fe200000006ff */
[----:B------:R-:W-:Y:S01]  /*0f50*/  FADD.FTZ R17, -R182, R179 ;  /* 0x000000b3b6117221 */ /* 0x000fe20000010100 */
[----:B------:R-:W-:Y:S01]  /*0f60*/  SHF.L.U32 R226, R160, 0x10, RZ ;  /* 0x00000010a0e27819 */ /* 0x000fe200000006ff */
[----:B------:R-:W-:Y:S01]  /*0f70*/  IMAD.U32 R218, R170, 0x10000, RZ ;  /* 0x00010000aada7824 */ /* 0x000fe200078e00ff */
[----:B------:R-:W-:Y:S01]  /*0f80*/  SHF.L.U32 R199, R161, 0x10, RZ ;  /* 0x00000010a1c77819 */ /* 0x000fe200000006ff */
[----:B------:R-:W-:Y:S01]  /*0f90*/  IMAD.U32 R249, R20, 0x10000, RZ ;  /* 0x0001000014f97824 */ /* 0x000fe200078e00ff */
        /* <DEDUP_REMOVED lines=12> */
[----:B------:R-:W-:Y:S01]  /*1060*/  SHF.L.U32 R180, R169, 0x10, RZ ;  /* 0x00000010a9b47819 */ /* 0x000fe200000006ff */
[----:B------:R-:W-:Y:S01]  /*1070*/  IMAD.U32 R171, R214, 0x10000, RZ ;  /* 0x00010000d6ab7824 */ /* 0x000fe200078e00ff */
[C---:B------:R-:W-:Y:S02]  /*1080*/  PRMT R179, R5.reuse, 0x7632, R179 ;  /* 0x0000763205b37816 */ /* 0x040fe400000000b3 */
[----:B------:R-:W-:Y:S01]  /*1090*/  SHF.L.U32 R173, R5, 0x10, RZ ;  /* 0x0000001005ad7819 */ /* 0x000fe200000006ff */
[----:B------:R-:W-:Y:S01]  /*10a0*/  IMAD.U32 R206, R164, 0x10000, RZ ;  /* 0x00010000a4ce7824 */ /* 0x000fe200078e00ff */
[----:B------:R-:W-:Y:S01]  /*10b0*/  SHF.L.U32 R5, R52, 0x10, RZ ;  /* 0x0000001034057819 */ /* 0x000fe200000006ff */
[----:B------:R-:W-:Y:S01]  /*10c0*/  FADD.FTZ R223, -R182, R167 ;  /* 0x000000a7b6df7221 */ /* 0x000fe20000010100 */
[----:B------:R-:W-:-:S02]  /*10d0*/  PRMT R160, R28, 0x7632, R160 ;  /* 0x000076321ca07816 */ /* 0x000fc400000000a0 */
[----:B------:R-:W-:Y:S01]  /*10e0*/  SHF.L.U32 R26, R28, 0x10, RZ ;  /* 0x000000101c1a7819 */ /* 0x000fe200000006ff */
[C---:B------:R-:W-:Y:S01]  /*10f0*/  FADD.FTZ R219, -R182.reuse, R219 ;  /* 0x000000dbb6db7221 */ /* 0x040fe20000010100 */
[C---:B------:R-:W-:Y:S01]  /*1100*/  PRMT R161, R29.reuse, 0x7632, R161 ;  /* 0x000076321da17816 */ /* 0x040fe200000000a1 */
[C---:B------:R-:W-:Y:S01]  /*1110*/  FADD.FTZ R215, -R182.reuse, R215 ;  /* 0x000000d7b6d77221 */ /* 0x040fe20000010100 */
[----:B------:R-:W-:Y:S01]  /*1120*/  SHF.L.U32 R28, R29, 0x10, RZ ;  /* 0x000000101d1c7819 */ /* 0x000fe200000006ff */
[C---:B------:R-:W-:Y:S01]  /*1130*/  FADD.FTZ R211, -R182.reuse, R211 ;  /* 0x000000d3b6d37221 */ /* 0x040fe20000010100 */
[----:B------:R-:W-:Y:S01]  /*1140*/  PRMT R212, R53, 0x7632, R212 ;  /* 0x0000763235d47816 */ /* 0x000fe200000000d4 */
        /* <DEDUP_REMOVED lines=25> */
[----:B------:R-:W-:-:S02]  /*12e0*/  IMAD.U32 R2, R197, 0x10000, RZ ;  /* 0x00010000c5027824 */ /* 0x000fc400078e00ff */
[----:B------:R-:W-:Y:S01]  /*12f0*/  FMUL.FTZ R209, R224, R229 ;  /* 0x000000e5e0d17220 */ /* 0x000fe20000410000 */
[----:B------:R-:W-:Y:S01]  /*1300*/  FADD.FTZ R182, -R182, R171 ;  /* 0x000000abb6b67221 */ /* 0x000fe20000010100 */
[C---:B------:R-:W-:Y:S01]  /*1310*/  PRMT R177, R4.reuse, 0x7632, R177 ;  /* 0x0000763204b17816 */ /* 0x040fe200000000b1 */
[----:B------:R-:W-:Y:S01]  /*1320*/  FMUL.FTZ R218, R5, R206 ;  /* 0x000000ce05da7220 */ /* 0x000fe20000410000 */
[----:B------:R-:W-:Y:S01]  /*1330*/  SHF.L.U32 R171, R4, 0x10, RZ ;  /* 0x0000001004ab7819 */ /* 0x000fe200000006ff */
[----:B------:R-:W-:Y:S01]  /*1340*/  IMAD.U32 R5, R54, 0x10000, RZ ;  /* 0x0001000036057824 */ /* 0x000fe200078e00ff */
[----:B------:R-:W-:Y:S01]  /*1350*/  SHF.L.U32 R212, R212, 0x10, RZ ;  /* 0x00000010d4d47819 */ /* 0x000fe200000006ff */
[----:B------:R-:W-:Y:S01]  /*1360*/  FMUL.FTZ R213, R224, R213 ;  /* 0x000000d5e0d57220 */ /* 0x000fe20000410000 */
[----:B------:R-:W-:Y:S01]  /*1370*/  SHF.L.U32 R198, R198, 0x10, RZ ;  /* 0x00000010c6c67819 */ /* 0x000fe200000006ff */
[-C--:B------:R-:W-:Y:S01]  /*1380*/  FMUL.FTZ R208, R208, R2.reuse ;  /* 0x00000002d0d07220 */ /* 0x080fe20000410000 */
[----:B------:R-:W-:Y:S01]  /*1390*/  PRMT R4, R56, 0x7632, R4 ;  /* 0x0000763238047816 */ /* 0x000fe20000000004 */
[----:B------:R-:W-:Y:S01]  /*13a0*/  FADD.FTZ R125, R125, R2 ;  /* 0x000000027d7d7221 */ /* 0x000fe20000010000 */
[----:B------:R-:W-:Y:S01]  /*13b0*/  FFMA.FTZ R77, R209, R2, R77 ;  /* 0x00000002d14d7223 */ /* 0x000fe2000001004d */
[----:B------:R-:W-:Y:S01]  /*13c0*/  PRMT R181, R6, 0x7632, R181 ;  /* 0x0000763206b57816 */ /* 0x000fe200000000b5 */
[----:B------:R-:W-:Y:S01]  /*13d0*/  FMUL.FTZ R199, R224, R199 ;  /* 0x000000c7e0c77220 */ /* 0x000fe20000410000 */
[----:B------:R-:W-:-:S02]  /*13e0*/  SHF.L.U32 R175, R6, 0x10, RZ ;  /* 0x0000001006af7819 */ /* 0x000fc400000006ff */
[----:B------:R-:W-:Y:S01]  /*13f0*/  SHF.L.U32 R2, R58, 0x10, RZ ;  /* 0x000000103a027819 */ /* 0x000fe200000006ff */
[----:B------:R-:W-:Y:S01]  /*1400*/  FMUL.FTZ R210, R5, R204 ;  /* 0x000000cc05d27220 */ /* 0x000fe20000410000 */
[----:B------:R-:W-:Y:S01]  /*1410*/  SHF.L.U32 R6, R59, 0x10, RZ ;  /* 0x000000103b067819 */ /* 0x000fe200000006ff */
[-C--:B------:R-:W-:Y:S01]  /*1420*/  FMUL.FTZ R212, R212, R198.reuse ;  /* 0x000000c6d4d47220 */ /* 0x080fe20000410000 */
[----:B------:R-:W-:Y:S01]  /*1430*/  SHF.L.U32 R192, R192, 0x10, RZ ;  /* 0x00000010c0c07819 */ /* 0x000fe200000006ff */
[----:B------:R-:W-:Y:S01]  /*1440*/  FADD.FTZ R131, R131, R198 ;  /* 0x000000c683837221 */ /* 0x000fe20000010000 */
[----:B------:R-:W-:Y:S01]  /*1450*/  FFMA.FTZ R75, R213, R198, R75 ;  /* 0x000000c6d54b7223 */ /* 0x000fe2000001004b */
[----:B------:R-:W-:Y:S01]  /*1460*/  IMAD.U32 R4, R4, 0x10000, RZ ;  /* 0x0001000004047824 */ /* 0x000fe200078e00ff */
[----:B------:R-:W-:Y:S01]  /*1470*/  PRMT R5, R58, 0x7632, R5 ;  /* 0x000076323a057816 */ /* 0x000fe20000000005 */
[-C--:B------:R-:W-:Y:S01]  /*1480*/  FMUL.FTZ R198, R3, R0.reuse ;  /* 0x0000000003c67220 */ /* 0x080fe20000410000 */
[----:B------:R-:W-:Y:S01]  /*1490*/  FADD.FTZ R122, R122, R0 ;  /* 0x000000007a7a7221 */ /* 0x000fe20000010000 */
[----:B------:R-:W-:Y:S01]  /*14a0*/  FFMA.FTZ R82, R199, R0, R82 ;  /* 0x00000000c7527223 */ /* 0x000fe20000010052 */
[----:B------:R-:W-:Y:S01]  /*14b0*/  FMUL.FTZ R0, R2, R193 ;  /* 0x000000c102007220 */ /* 0x000fe20000410000 */
[----:B------:R-:W-:Y:S01]  /*14c0*/  FMUL.FTZ R2, R224, R200 ;  /* 0x000000c8e0027220 */ /* 0x000fe20000410000 */
[----:B------:R-:W-:Y:S01]  /*14d0*/  FMUL.FTZ R3, R6, R191 ;  /* 0x000000bf06037220 */ /* 0x000fe20000410000 */
[C---:B------:R-:W-:Y:S01]  /*14e0*/  PRMT R183, R7.reuse, 0x7632, R183 ;  /* 0x0000763207b77816 */ /* 0x040fe200000000b7 */
[----:B------:R-:W-:Y:S01]  /*14f0*/  FMUL.FTZ R200, R4, R192 ;  /* 0x000000c004c87220 */ /* 0x000fe20000410000 */
[----:B------:R-:W-:Y:S01]  /*1500*/  SHF.L.U32 R186, R7, 0x10, RZ ;  /* 0x0000001007ba7819 */ /* 0x000fe200000006ff */
[----:B------:R-:W-:Y:S01]  /*1510*/  FMUL.FTZ R4, R224, R221 ;  /* 0x000000dde0047220 */ /* 0x000fe20000410000 */
[----:B------:R-:W-:-:S02]  /*1520*/  SHF.L.U32 R5, R5, 0x10, RZ ;  /* 0x0000001005057819 */ /* 0x000fc400000006ff */
[----:B------:R-:W-:Y:S02]  /*1530*/  SHF.L.U32 R6, R189, 0x10, RZ ;  /* 0x00000010bd067819 */ /* 0x000fe400000006ff */
[----:B------:R-:W-:Y:S01]  /*1540*/  PRMT R7, R59, 0x7632, R7 ;  /* 0x000076323b077816 */ /* 0x000fe20000000007 */
[----:B------:R-:W-:Y:S02]  /*1550*/  IMAD.U32 R8, R187, 0x10000, RZ ;  /* 0x00010000bb087824 */ /* 0x000fe400078e00ff */
[-C--:B------:R-:W-:Y:S01]  /*1560*/  FMUL.FTZ R5, R5, R6.reuse ;  /* 0x0000000605057220 */ /* 0x080fe20000410000 */
[----:B------:R-:W-:Y:S01]  /*1570*/  SHF.L.U32 R7, R7, 0x10, RZ ;  /* 0x0000001007077819 */ /* 0x000fe200000006ff */
[----:B------:R-:W-:Y:S01]  /*1580*/  FADD.FTZ R117, R117, R6 ;  /* 0x0000000675757221 */ /* 0x000fe20000010000 */
[----:B------:R-:W-:Y:S01]  /*1590*/  FFMA.FTZ R85, R4, R6, R85 ;  /* 0x0000000604557223 */ /* 0x000fe20000010055 */
[C---:B------:R-:W-:Y:S01]  /*15a0*/  FMUL.FTZ R6, R224.reuse, R220 ;  /* 0x000000dce0067220 */ /* 0x040fe20000410000 */
[----:B------:R-:W-:Y:S01]  /*15b0*/  FMUL.FTZ R211, R224, R211 ;  /* 0x000000d3e0d37220 */ /* 0x000fe20000410000 */
[-C--:B------:R-:W-:Y:S01]  /*15c0*/  FMUL.FTZ R7, R7, R8.reuse ;  /* 0x0000000807077220 */ /* 0x080fe20000410000 */
[----:B------:R-:W-:Y:S01]  /*15d0*/  FADD.FTZ R119, R119, R8 ;  /* 0x0000000877777221 */ /* 0x000fe20000010000 */
[----:B------:R-:W-:Y:S01]  /*15e0*/  FFMA.FTZ R87, R6, R8, R87 ;  /* 0x0000000806577223 */ /* 0x000fe20000010057 */
[----:B------:R-:W-:Y:S01]  /*15f0*/  FMUL.FTZ R8, R224, R195 ;  /* 0x000000c3e0087220 */ /* 0x000fe20000410000 */
[----:B------:R-:W-:Y:S01]  /*1600*/  FMUL.FTZ R9, R10, R13 ;  /* 0x0000000d0a097220 */ /* 0x000fe20000410000 */
[----:B------:R-:W-:Y:S01]  /*1610*/  FMUL.FTZ R10, R224, R194 ;  /* 0x000000c2e00a7220 */ /* 0x000fe20000410000 */
[----:B------:R-:W-:Y:S01]  /*1620*/  SHF.L.U32 R214, R53, 0x10, RZ ;  /* 0x0000001035d67819 */ /* 0x000fe200000006ff */
[----:B------:R-:W-:Y:S01]  /*1630*/  FADD.FTZ R124, R124, R204 ;  /* 0x000000cc7c7c7221 */ /* 0x000fe20000010000 */
[----:B------:R-:W-:Y:S01]  /*1640*/  FFMA.FTZ R76, R211, R204, R76 ;  /* 0x000000ccd34c7223 */ /* 0x000fe2000001004c */
[----:B------:R-:W-:Y:S01]  /*1650*/  FMUL.FTZ R215, R224, R215 ;  /* 0x000000d7e0d77220 */ /* 0x000fe20000410000 */
[----:B------:R-:W-:Y:S01]  /*1660*/  PRMT R204, R55, 0x7632, R204 ;  /* 0x0000763237cc7816 */ /* 0x000fe200000000cc */
[----:B------:R-:W-:Y:S01]  /*1670*/  FADD.FTZ R112, R112, R13 ;  /* 0x0000000d70707221 */ /* 0x000fe20000010000 */
[----:B------:R-:W-:Y:S01]  /*1680*/  FFMA.FTZ R88, R8, R13, R88 ;  /* 0x0000000d08587223 */ /* 0x000fe20000010058 */
[----:B------:R-:W-:Y:S01]  /*1690*/  SHF.L.U32 R13, R62, 0x10, RZ ;  /* 0x000000103e0d7819 */ /* 0x000fe200000006ff */
[-C--:B------:R-:W-:Y:S01]  /*16a0*/  FMUL.FTZ R11, R11, R12.reuse ;  /* 0x0000000c0b0b7220 */ /* 0x080fe20000410000 */
        /* <DEDUP_REMOVED lines=8> */
[----:B------:R-:W-:Y:S01]  /*1730*/  SHF.L.U32 R196, R196, 0x10, RZ ;  /* 0x00000010c4c47819 */ /* 0x000fe200000006ff */
[-C--:B------:R-:W-:Y:S01]  /*1740*/  FMUL.FTZ R13, R13, R14.reuse ;  /* 0x0000000e0d0d7220 */ /* 0x080fe20000410000 */
[----:B------:R-:W-:Y:S01]  /*1750*/  PRMT R187, R60, 0x7632, R187 ;  /* 0x000076323cbb7816 */ /* 0x000fe200000000bb */
[----:B------:R-:W-:Y:S01]  /*1760*/  FADD.FTZ R108, R108, R14 ;  /* 0x0000000e6c6c7221 */ /* 0x000fe20000010000 */
[----:B------:R-:W-:Y:S01]  /*1770*/  SHF.L.U32 R189, R63, 0x10, RZ ;  /* 0x000000103fbd7819 */ /* 0x000fe200000006ff */
[----:B------:R-:W-:Y:S01]  /*1780*/  FFMA.FTZ R148, R12, R14, R148 ;  /* 0x0000000e0c947223 */ /* 0x000fe20000010094 */
[----:B------:R-:W-:Y:S01]  /*1790*/  FMUL.FTZ R14, R224, R25 ;  /* 0x00000019e00e7220 */ /* 0x000fe20000410000 */
[-C--:B------:R-:W-:Y:S01]  /*17a0*/  FMUL.FTZ R204, R204, R196.reuse ;  /* 0x000000c4cccc7220 */ /* 0x080fe20000410000 */
[--C-:B------:R-:W-:Y:S01]  /*17b0*/  FADD.FTZ R127, R127, R196.reuse ;  /* 0x000000c47f7f7221 */ /* 0x100fe20000010000 */
[----:B------:R-:W-:Y:S01]  /*17c0*/  FFMA.FTZ R79, R205, R196, R79 ;  /* 0x000000c4cd4f7223 */ /* 0x000fe2000001004f */
[----:B------:R-:W-:Y:S01]  /*17d0*/  PRMT R196, R57, 0x7632, R196 ;  /* 0x0000763239c47816 */ /* 0x000fe200000000c4 */
[----:B------:R-:W-:Y:S01]  /*17e0*/  FADD.FTZ R110, R110, R16 ;  /* 0x000000106e6e7221 */ /* 0x000fe20000010000 */
[----:B------:R-:W-:Y:S01]  /*17f0*/  SHF.L.U32 R187, R187, 0x10, RZ ;  /* 0x00000010bbbb7819 */ /* 0x000fe200000006ff */
[-C--:B------:R-:W-:Y:S01]  /*1800*/  FFMA.FTZ R150, R14, R16.reuse, R150 ;  /* 0x000000100e967223 */ /* 0x080fe20000010096 */
[----:B------:R-:W-:Y:S01]  /*1810*/  SHF.L.U32 R188, R15, 0x10, RZ ;  /* 0x000000100fbc7819 */ /* 0x000fe200000006ff */
[----:B------:R-:W-:Y:S01]  /*1820*/  FMUL.FTZ R15, R189, R16 ;  /* 0x00000010bd0f7220 */ /* 0x000fe20000410000 */
[C---:B------:R-:W-:Y:S01]  /*1830*/  FMUL.FTZ R16, R224.reuse, R17 ;  /* 0x00000011e0107220 */ /* 0x040fe20000410000 */
[----:B------:R-:W-:Y:S01]  /*1840*/  PRMT R25, R61, 0x7632, R25 ;  /* 0x000076323d197816 */ /* 0x000fe20000000019 */
[----:B------:R-:W-:Y:S01]  /*1850*/  FMUL.FTZ R197, R224, R223 ;  /* 0x000000dfe0c57220 */ /* 0x000fe20000410000 */
[----:B------:R-:W-:Y:S01]  /*1860*/  SHF.L.U32 R196, R196, 0x10, RZ ;  /* 0x00000010c4c47819 */ /* 0x000fe200000006ff */
[-C--:B------:R-:W-:Y:S01]  /*1870*/  FMUL.FTZ R17, R187, R188.reuse ;  /* 0x000000bcbb117220 */ /* 0x080fe20000410000 */
[----:B------:R-:W-:Y:S01]  /*1880*/  SHF.L.U32 R190, R190, 0x10, RZ ;  /* 0x00000010bebe7819 */ /* 0x000fe200000006ff */
[----:B------:R-:W-:Y:S01]  /*1890*/  FADD.FTZ R113, R113, R188 ;  /* 0x000000bc71717221 */ /* 0x000fe20000010000 */
[----:B------:R-:W-:Y:S01]  /*18a0*/  FFMA.FTZ R89, R16, R188, R89 ;  /* 0x000000bc10597223 */ /* 0x000fe20000010059 */
[----:B------:R-:W-:Y:S01]  /*18b0*/  PRMT R187, R62, 0x7632, R187 ;  /* 0x000076323ebb7816 */ /* 0x000fe200000000bb */
[----:B------:R-:W-:Y:S01]  /*18c0*/  IMAD.U32 R25, R25, 0x10000, RZ ;  /* 0x0001000019197824 */ /* 0x000fe200078e00ff */
[----:B------:R-:W-:Y:S01]  /*18d0*/  SHF.L.U32 R188, R18, 0x10, RZ ;  /* 0x0000001012bc7819 */ /* 0x000fe200000006ff */
[-C--:B------:R-:W-:Y:S01]  /*18e0*/  FMUL.FTZ R196, R196, R190.reuse ;  /* 0x000000bec4c47220 */ /* 0x080fe20000410000 */
[----:B------:R-:W-:Y:S01]  /*18f0*/  FADD.FTZ R123, R123, R190 ;  /* 0x000000be7b7b7221 */ /* 0x000fe20000010000 */
[----:B------:R-:W-:Y:S01]  /*1900*/  FFMA.FTZ R83, R197, R190, R83 ;  /* 0x000000bec5537223 */ /* 0x000fe20000010053 */
[----:B------:R-:W-:Y:S01]  /*1910*/  FMUL.FTZ R18, R224, R23 ;  /* 0x00000017e0127220 */ /* 0x000fe20000410000 */
[----:B------:R-:W-:-:S02]  /*1920*/  PRMT R189, R63, 0x7632, R189 ;  /* 0x000076323fbd7816 */ /* 0x000fc400000000bd */
[----:B------:R-:W-:Y:S02]  /*1930*/  SHF.L.U32 R187, R187, 0x10, RZ ;  /* 0x00000010bbbb7819 */ /* 0x000fe400000006ff */
[----:B------:R-:W-:Y:S01]  /*1940*/  SHF.L.U32 R190, R19, 0x10, RZ ;  /* 0x0000001013be7819 */ /* 0x000fe200000006ff */
[-C--:B------:R-:W-:Y:S01]  /*1950*/  FMUL.FTZ R19, R25, R188.reuse ;  /* 0x000000bc19137220 */ /* 0x080fe20000410000 */
[----:B------:R-:W-:Y:S02]  /*1960*/  PRMT R202, R164, 0x7632, R202 ;  /* 0x00007632a4ca7816 */ /* 0x000fe400000000ca */
[----:B------:R-:W-:Y:S01]  /*1970*/  PRMT R216, R52, 0x7632, R216 ;  /* 0x0000763234d87816 */ /* 0x000fe200000000d8 */
[----:B------:R-:W-:Y:S01]  /*1980*/  FADD.FTZ R115, R115, R188 ;  /* 0x000000bc73737221 */ /* 0x000fe20000010000 */
[----:B------:R-:W-:Y:S01]  /*1990*/  FFMA.FTZ R91, R18, R188, R91 ;  /* 0x000000bc125b7223 */ /* 0x000fe2000001005b */
[----:B------:R-:W-:Y:S01]  /*19a0*/  SHF.L.U32 R25, R64, 0x10, RZ ;  /* 0x0000001040197819 */ /* 0x000fe200000006ff */
[C---:B------:R-:W-:Y:S01]  /*19b0*/  FMUL.FTZ R24, R224.reuse, R24 ;  /* 0x00000018e0187220 */ /* 0x040fe20000410000 */
[----:B------:R-:W-:Y:S01]  /*19c0*/  SHF.L.U32 R23, R189, 0x10, RZ ;  /* 0x00000010bd177819 */ /* 0x000fe200000006ff */
[----:B------:R-:W-:Y:S01]  /*19d0*/  FMUL.FTZ R22, R224, R22 ;  /* 0x00000016e0167220 */ /* 0x000fe20000410000 */
[----:B------:R-:W-:Y:S01]  /*19e0*/  SHF.L.U32 R188, R21, 0x10, RZ ;  /* 0x0000001015bc7819 */ /* 0x000fe200000006ff */
[----:B------:R-:W-:Y:S01]  /*19f0*/  FMUL.FTZ R21, R187, R190 ;  /* 0x000000bebb157220 */ /* 0x000fe20000410000 */
[----:B------:R-:W-:Y:S01]  /*1a00*/  SHF.L.U32 R216, R216, 0x10, RZ ;  /* 0x00000010d8d87819 */ /* 0x000fe200000006ff */
[----:B------:R-:W-:Y:S01]  /*1a10*/  FMUL.FTZ R219, R224, R219 ;  /* 0x000000dbe0db7220 */ /* 0x000fe20000410000 */
[----:B------:R-:W-:Y:S01]  /*1a20*/  SHF.L.U32 R202, R202, 0x10, RZ ;  /* 0x00000010caca7819 */ /* 0x000fe200000006ff */
[----:B------:R-:W-:-:S02]  /*1a30*/  IMAD.U32 R187, R65, 0x10000, RZ ;  /* 0x0001000041bb7824 */ /* 0x000fc400078e00ff */
[-C--:B------:R-:W-:Y:S01]  /*1a40*/  FMUL.FTZ R25, R25, R26.reuse ;  /* 0x0000001a19197220 */ /* 0x080fe20000410000 */
[----:B------:R-:W-:Y:S01]  /*1a50*/  FADD.FTZ R104, R104, R26 ;  /* 0x0000001a68687221 */ /* 0x000fe20000010000 */
[----:B------:R-:W-:Y:S01]  /*1a60*/  FFMA.FTZ R144, R24, R26, R144 ;  /* 0x0000001a18907223 */ /* 0x000fe20000010090 */
[-C--:B------:R-:W-:Y:S01]  /*1a70*/  FMUL.FTZ R23, R23, R188.reuse ;  /* 0x000000bc17177220 */ /* 0x080fe20000410000 */
[----:B------:R-:W-:Y:S01]  /*1a80*/  FADD.FTZ R111, R111, R188 ;  /* 0x000000bc6f6f7221 */ /* 0x000fe20000010000 */
[----:B------:R-:W-:Y:S01]  /*1a90*/  FFMA.FTZ R151, R22, R188, R151 ;  /* 0x000000bc16977223 */ /* 0x000fe20000010097 */
[C---:B------:R-:W-:Y:S01]  /*1aa0*/  FMUL.FTZ R26, R224.reuse, R27 ;  /* 0x0000001be01a7220 */ /* 0x040fe20000410000 */
[----:B------:R-:W-:Y:S01]  /*1ab0*/  FMUL.FTZ R217, R224, R217 ;  /* 0x000000d9e0d97220 */ /* 0x000fe20000410000 */
[----:B------:R-:W-:Y:S01]  /*1ac0*/  FMUL.FTZ R216, R216, R202 ;  /* 0x000000cad8d87220 */ /* 0x000fe20000410000 */
[----:B------:R-:W-:Y:S01]  /*1ad0*/  FMUL.FTZ R27, R187, R28 ;  /* 0x0000001cbb1b7220 */ /* 0x000fe20000410000 */
[----:B------:R-:W-:Y:S01]  /*1ae0*/  FFMA.FTZ R188, R219, R218, RZ ;  /* 0x000000dadbbc7223 */ /* 0x000fe200000100ff */
[----:B------:R-:W-:-:S03]  /*1af0*/  FADD.FTZ R187, RZ, R218 ;  /* 0x000000daffbb7221 */ /* 0x000fc60000010000 */
[----:B------:R-:W-:Y:S01]  /*1b00*/  FFMA.FTZ R188, R217, R216, R188 ;  /* 0x000000d8d9bc7223 */ /* 0x000fe200000100bc */
[----:B------:R-:W-:-:S03]  /*1b10*/  FADD.FTZ R187, R216, R187 ;  /* 0x000000bbd8bb7221 */ /* 0x000fc60000010000 */
[----:B------:R-:W-:Y:S01]  /*1b20*/  FFMA.FTZ R188, R215, R214, R188 ;  /* 0x000000d6d7bc7223 */ /* 0x000fe200000100bc */
[----:B------:R-:W-:Y:S01]  /*1b30*/  FADD.FTZ R187, R214, R187 ;  /* 0x000000bbd6bb7221 */ /* 0x000fe20000010000 */
[----:B------:R-:W-:Y:S02]  /*1b40*/  FADD.FTZ R128, R128, R206 ;  /* 0x000000ce80807221 */ /* 0x000fe40000010000 */
[----:B------:R-:W-:Y:S01]  /*1b50*/  FFMA.FTZ R188, R213, R212, R188 ;  /* 0x000000d4d5bc7223 */ /* 0x000fe200000100bc */
[----:B------:R-:W-:Y:S01]  /*1b60*/  FADD.FTZ R187, R212, R187 ;  /* 0x000000bbd4bb7221 */ /* 0x000fe20000010000 */
[----:B------:R-:W-:Y:S01]  /*1b70*/  FFMA.FTZ R72, R219, R206, R72 ;  /* 0x000000cedb487223 */ /* 0x000fe20000010048 */
[----:B------:R-:W-:Y:S01]  /*1b80*/  SHF.L.U32 R206, R55, 0x10, RZ ;  /* 0x0000001037ce7819 */ /* 0x000fe200000006ff */
[----:B------:R-:W-:Y:S01]  /*1b90*/  FFMA.FTZ R188, R211, R210, R188 ;  /* 0x000000d2d3bc7223 */ /* 0x000fe200000100bc */
[----:B------:R-:W-:Y:S01]  /*1ba0*/  FADD.FTZ R187, R210, R187 ;  /* 0x000000bbd2bb7221 */ /* 0x000fe20000010000 */
[----:B------:R-:W-:-:S02]  /*1bb0*/  FMUL.FTZ R207, R224, R207 ;  /* 0x000000cfe0cf7220 */ /* 0x000fc40000410000 */
[----:B------:R-:W-:Y:S01]  /*1bc0*/  FMUL.FTZ R206, R206, R203 ;  /* 0x000000cbcece7220 */ /* 0x000fe20000410000 */
[----:B------:R-:W-:Y:S01]  /*1bd0*/  FFMA.FTZ R188, R209, R208, R188 ;  /* 0x000000d0d1bc7223 */ /* 0x000fe200000100bc */
[----:B------:R-:W-:Y:S01]  /*1be0*/  FADD.FTZ R187, R208, R187 ;  /* 0x000000bbd0bb7221 */ /* 0x000fe20000010000 */
[----:B------:R-:W-:Y:S01]  /*1bf0*/  FADD.FTZ R129, R129, R202 ;  /* 0x000000ca81817221 */ /* 0x000fe20000010000 */
[----:B------:R-:W-:Y:S01]  /*1c00*/  FFMA.FTZ R73, R217, R202, R73 ;  /* 0x000000cad9497223 */ /* 0x000fe20000010049 */
[----:B------:R-:W-:Y:S01]  /*1c10*/  SHF.L.U32 R202, R56, 0x10, RZ ;  /* 0x0000001038ca7819 */ /* 0x000fe200000006ff */
[C---:B------:R-:W-:Y:S01]  /*1c20*/  FFMA.FTZ R188, R207.reuse, R206, R188 ;  /* 0x000000cecfbc7223 */ /* 0x040fe200000100bc */
[----:B------:R-:W-:Y:S01]  /*1c30*/  PRMT R164, R30, 0x7632, R164 ;  /* 0x000076321ea47816 */ /* 0x000fe200000000a4 */
[----:B------:R-:W-:Y:S01]  /*1c40*/  FMUL.FTZ R20, R224, R20 ;  /* 0x00000014e0147220 */ /* 0x000fe20000410000 */
[----:B------:R-:W-:Y:S01]  /*1c50*/  SHF.L.U32 R30, R30, 0x10, RZ ;  /* 0x000000101e1e7819 */ /* 0x000fe200000006ff */
[----:B------:R-:W-:Y:S01]  /*1c60*/  FADD.FTZ R106, R106, R28 ;  /* 0x0000001c6a6a7221 */ /* 0x000fe20000010000 */
[----:B------:R-:W-:Y:S01]  /*1c70*/  SHF.L.U32 R189, R66, 0x10, RZ ;  /* 0x0000001042bd7819 */ /* 0x000fe200000006ff */
[----:B------:R-:W-:Y:S01]  /*1c80*/  FFMA.FTZ R146, R26, R28, R146 ;  /* 0x0000001c1a927223 */ /* 0x000fe20000010092 */
[----:B------:R-:W-:Y:S01]  /*1c90*/  FADD.FTZ R187, R206, R187 ;  /* 0x000000bbcebb7221 */ /* 0x000fe20000010000 */
[----:B------:R-:W-:Y:S01]  /*1ca0*/  FMUL.FTZ R28, R224, R29 ;  /* 0x0000001de01c7220 */ /* 0x000fe20000410000 */
[----:B------:R-:W-:Y:S01]  /*1cb0*/  FADD.FTZ R126, R126, R203 ;  /* 0x000000cb7e7e7221 */ /* 0x000fe20000010000 */
[----:B------:R-:W-:Y:S01]  /*1cc0*/  FFMA.FTZ R78, R207, R203, R78 ;  /* 0x000000cbcf4e7223 */ /* 0x000fe2000001004e */
[----:B------:R-:W-:Y:S01]  /*1cd0*/  FMUL.FTZ R203, R224, R226 ;  /* 0x000000e2e0cb7220 */ /* 0x000fe20000410000 */
[----:B------:R-:W-:Y:S01]  /*1ce0*/  FMUL.FTZ R202, R202, R185 ;  /* 0x000000b9caca7220 */ /* 0x000fe20000410000 */
[----:B------:R-:W-:Y:S01]  /*1cf0*/  FFMA.FTZ R188, R205, R204, R188 ;  /* 0x000000cccdbc7223 */ /* 0x000fe200000100bc */
[----:B------:R-:W-:Y:S01]  /*1d00*/  FADD.FTZ R109, R109, R190 ;  /* 0x000000be6d6d7221 */ /* 0x000fe20000010000 */
[----:B------:R-:W-:Y:S01]  /*1d10*/  FFMA.FTZ R149, R20, R190, R149 ;  /* 0x000000be14957223 */ /* 0x000fe20000010095 */
[----:B------:R-:W-:Y:S01]  /*1d20*/  FADD.FTZ R187, R204, R187 ;  /* 0x000000bbccbb7221 */ /* 0x000fe20000010000 */
[----:B------:R-:W-:Y:S01]  /*1d30*/  SHF.L.U32 R190, R67, 0x10, RZ ;  /* 0x0000001043be7819 */ /* 0x000fe200000006ff */
[-C--:B------:R-:W-:Y:S01]  /*1d40*/  FMUL.FTZ R29, R189, R30.reuse ;  /* 0x0000001ebd1d7220 */ /* 0x080fe20000410000 */
[----:B------:R-:W-:Y:S01]  /*1d50*/  FADD.FTZ R100, R100, R30 ;  /* 0x0000001e64647221 */ /* 0x000fe20000010000 */
[----:B------:R-:W-:Y:S01]  /*1d60*/  FFMA.FTZ R140, R28, R30, R140 ;  /* 0x0000001e1c8c7223 */ /* 0x000fe2000001008c */
[C---:B------:R-:W-:Y:S01]  /*1d70*/  FMUL.FTZ R30, R224.reuse, R31 ;  /* 0x0000001fe01e7220 */ /* 0x040fe20000410000 */
[----:B------:R-:W-:Y:S01]  /*1d80*/  FMUL.FTZ R201, R224, R201 ;  /* 0x000000c9e0c97220 */ /* 0x000fe20000410000 */
[----:B------:R-:W-:Y:S01]  /*1d90*/  FFMA.FTZ R188, R203, R202, R188 ;  /* 0x000000cacbbc7223 */ /* 0x000fe200000100bc */
[----:B------:R-:W-:Y:S01]  /*1da0*/  FADD.FTZ R187, R202, R187 ;  /* 0x000000bbcabb7221 */ /* 0x000fe20000010000 */
[-C--:B------:R-:W-:Y:S01]  /*1db0*/  FMUL.FTZ R31, R190, R163.reuse ;  /* 0x000000a3be1f7220 */ /* 0x080fe20000410000 */
[--C-:B------:R-:W-:Y:S01]  /*1dc0*/  FADD.FTZ R102, R102, R163.reuse ;  /* 0x000000a366667221 */ /* 0x100fe20000010000 */
[----:B------:R-:W-:Y:S01]  /*1dd0*/  FFMA.FTZ R142, R30, R163, R142 ;  /* 0x000000a31e8e7223 */ /* 0x000fe2000001008e */
[----:B------:R-:W-:Y:S01]  /*1de0*/  PRMT R163, R64, 0x7632, R163 ;  /* 0x0000763240a37816 */ /* 0x000fe200000000a3 */
[----:B------:R-:W-:Y:S01]  /*1df0*/  FFMA.FTZ R188, R201, R200, R188 ;  /* 0x000000c8c9bc7223 */ /* 0x000fe200000100bc */
[----:B------:R-:W-:Y:S01]  /*1e00*/  FADD.FTZ R187, R200, R187 ;  /* 0x000000bbc8bb7221 */ /* 0x000fe20000010000 */
[----:B------:R-:W-:Y:S01]  /*1e10*/  SHF.L.U32 R190, R160, 0x10, RZ ;  /* 0x00000010a0be7819 */ /* 0x000fe200000006ff */
[----:B------:R-:W-:Y:S01]  /*1e20*/  FMUL.FTZ R160, R224, R169 ;  /* 0x000000a9e0a07220 */ /* 0x000fe20000410000 */
[----:B------:R-:W-:Y:S01]  /*1e30*/  SHF.L.U32 R163, R163, 0x10, RZ ;  /* 0x00000010a3a37819 */ /* 0x000fe200000006ff */
[----:B------:R-:W-:Y:S01]  /*1e40*/  FFMA.FTZ R188, R199, R198, R188 ;  /* 0x000000c6c7bc7223 */ /* 0x000fe200000100bc */
[----:B------:R-:W-:Y:S01]  /*1e50*/  PRMT R189, R65, 0x7632, R189 ;  /* 0x0000763241bd7816 */ /* 0x000fe200000000bd */
[----:B------:R-:W-:Y:S01]  /*1e60*/  FADD.FTZ R187, R198, R187 ;  /* 0x000000bbc6bb7221 */ /* 0x000fe20000010000 */
[----:B------:R-:W-:Y:S01]  /*1e70*/  FADD.FTZ R120, R120, R185 ;  /* 0x000000b978787221 */ /* 0x000fe20000010000 */
[----:B------:R-:W-:Y:S01]  /*1e80*/  FFMA.FTZ R80, R203, R185, R80 ;  /* 0x000000b9cb507223 */ /* 0x000fe20000010050 */
[----:B------:R-:W-:Y:S01]  /*1e90*/  FADD.FTZ R121, R121, R192 ;  /* 0x000000c079797221 */ /* 0x000fe20000010000 */
[----:B------:R-:W-:Y:S01]  /*1ea0*/  FFMA.FTZ R81, R201, R192, R81 ;  /* 0x000000c0c9517223 */ /* 0x000fe20000010051 */
[----:B------:R-:W-:Y:S01]  /*1eb0*/  PRMT R169, R66, 0x7632, R169 ;  /* 0x0000763242a97816 */ /* 0x000fe200000000a9 */
[----:B------:R-:W-:Y:S01]  /*1ec0*/  FMUL.FTZ R185, R224, R225 ;  /* 0x000000e1e0b97220 */ /* 0x000fe20000410000 */
[----:B------:R-:W-:Y:S01]  /*1ed0*/  SHF.L.U32 R192, R161, 0x10, RZ ;  /* 0x00000010a1c07819 */ /* 0x000fe200000006ff */
[----:B------:R-:W-:Y:S01]  /*1ee0*/  FFMA.FTZ R188, R197, R196, R188 ;  /* 0x000000c4c5bc7223 */ /* 0x000fe200000100bc */
[----:B------:R-:W-:Y:S01]  /*1ef0*/  SHF.L.U32 R189, R189, 0x10, RZ ;  /* 0x00000010bdbd7819 */ /* 0x000fe200000006ff */
[-C--:B------:R-:W-:Y:S01]  /*1f00*/  FMUL.FTZ R161, R163, R190.reuse ;  /* 0x000000bea3a17220 */ /* 0x080fe20000410000 */
[----:B------:R-:W-:Y:S01]  /*1f10*/  FADD.FTZ R105, R105, R190 ;  /* 0x000000be69697221 */ /* 0x000fe20000010000 */
[----:B------:R-:W-:Y:S01]  /*1f20*/  FFMA.FTZ R145, R160, R190, R145 ;  /* 0x000000bea0917223 */ /* 0x000fe20000010091 */
[----:B------:R-:W-:Y:S01]  /*1f30*/  FADD.FTZ R187, R196, R187 ;  /* 0x000000bbc4bb7221 */ /* 0x000fe20000010000 */
[----:B------:R-:W-:Y:S01]  /*1f40*/  FMUL.FTZ R162, R224, R162 ;  /* 0x000000a2e0a27220 */ /* 0x000fe20000410000 */
[----:B------:R-:W-:Y:S01]  /*1f50*/  SHF.L.U32 R190, R164, 0x10, RZ ;  /* 0x00000010a4be7819 */ /* 0x000fe200000006ff */
[----:B------:R-:W-:Y:S01]  /*1f60*/  FMUL.FTZ R164, R224, R167 ;  /* 0x000000a7e0a47220 */ /* 0x000fe20000410000 */
[----:B------:R-:W-:-:S02]  /*1f70*/  IMAD.U32 R169, R169, 0x10000, RZ ;  /* 0x00010000a9a97824 */ /* 0x000fc400078e00ff */
[----:B------:R-:W-:Y:S01]  /*1f80*/  FFMA.FTZ R167, R185, R0, R188 ;  /* 0x00000000b9a77223 */ /* 0x000fe200000100bc */
[----:B------:R-:W-:Y:S01]  /*1f90*/  FADD.FTZ R188, R0, R187 ;  /* 0x000000bb00bc7221 */ /* 0x000fe20000010000 */
[-C--:B------:R-:W-:Y:S01]  /*1fa0*/  FMUL.FTZ R163, R189, R192.reuse ;  /* 0x000000c0bda37220 */ /* 0x080fe20000410000 */
[----:B------:R-:W-:Y:S01]  /*1fb0*/  FADD.FTZ R107, R107, R192 ;  /* 0x000000c06b6b7221 */ /* 0x000fe20000010000 */
[----:B------:R-:W-:Y:S01]  /*1fc0*/  FFMA.FTZ R147, R162, R192, R147 ;  /* 0x000000c0a2937223 */ /* 0x000fe20000010093 */
[----:B------:R-:W-:Y:S01]  /*1fd0*/  SHF.L.U32 R192, R165, 0x10, RZ ;  /* 0x00000010a5c07819 */ /* 0x000fe200000006ff */
[----:B------:R-:W-:Y:S01]  /*1fe0*/  FMUL.FTZ R165, R169, R190 ;  /* 0x000000bea9a57220 */ /* 0x000fe20000410000 */
[----:B------:R-:W-:Y:S01]  /*1ff0*/  FFMA.FTZ R169, R4, R5, R167 ;  /* 0x0000000504a97223 */ /* 0x000fe200000100a7 */
[----:B------:R-:W-:-:S03]  /*2000*/  FADD.FTZ R188, R5, R188 ;  /* 0x000000bc05bc7221 */ /* 0x000fc60000010000 */
        /* <DEDUP_REMOVED lines=19> */
[----:B------:R-:W-:Y:S01]  /*2140*/  FADD.FTZ R188, R23, R188 ;  /* 0x000000bc17bc7221 */ /* 0x000fe20000010000 */
[----:B------:R-:W-:Y:S02]  /*2150*/  PRMT R189, R67, 0x7632, R189 ;  /* 0x0000763243bd7816 */ /* 0x000fe400000000bd */
[----:B------:R-:W-:Y:S01]  /*2160*/  FFMA.FTZ R187, R24, R25, R187 ;  /* 0x0000001918bb7223 */ /* 0x000fe200000100bb */
[----:B------:R-:W-:Y:S01]  /*2170*/  FADD.FTZ R188, R25, R188 ;  /* 0x000000bc19bc7221 */ /* 0x000fe20000010000 */
[----:B------:R-:W-:Y:S01]  /*2180*/  SHF.L.U32 R189, R189, 0x10, RZ ;  /* 0x00000010bdbd7819 */ /* 0x000fe200000006ff */
[----:B------:R-:W-:Y:S01]  /*2190*/  FADD.FTZ R101, R101, R190 ;  /* 0x000000be65657221 */ /* 0x000fe20000010000 */
[----:B------:R-:W-:Y:S01]  /*21a0*/  FFMA.FTZ R141, R164, R190, R141 ;  /* 0x000000bea48d7223 */ /* 0x000fe2000001008d */
[----:B------:R-:W-:Y:S01]  /*21b0*/  FFMA.FTZ R187, R160, R161, R187 ;  /* 0x000000a1a0bb7223 */ /* 0x000fe200000100bb */
[----:B------:R-:W-:Y:S01]  /*21c0*/  FADD.FTZ R188, R188, R161 ;  /* 0x000000a1bcbc7221 */ /* 0x000fe20000010000 */
[----:B------:R-:W-:Y:S01]  /*21d0*/  FMUL.FTZ R166, R224, R166 ;  /* 0x000000a6e0a67220 */ /* 0x000fe20000410000 */
[----:B------:R-:W-:Y:S01]  /*21e0*/  SHF.L.U32 R190, R68, 0x10, RZ ;  /* 0x0000001044be7819 */ /* 0x000fe200000006ff */
[----:B------:R-:W-:Y:S01]  /*21f0*/  FFMA.FTZ R187, R26, R27, R187 ;  /* 0x0000001b1abb7223 */ /* 0x000fe200000100bb */
[----:B------:R-:W-:Y:S01]  /*2200*/  FADD.FTZ R188, R188, R27 ;  /* 0x0000001bbcbc7221 */ /* 0x000fe20000010000 */
[-C--:B------:R-:W-:Y:S01]  /*2210*/  FMUL.FTZ R167, R189, R192.reuse ;  /* 0x000000c0bda77220 */ /* 0x080fe20000410000 */
[----:B------:R-:W-:Y:S01]  /*2220*/  FADD.FTZ R103, R103, R192 ;  /* 0x000000c067677221 */ /* 0x000fe20000010000 */
[----:B------:R-:W-:Y:S01]  /*2230*/  FFMA.FTZ R143, R166, R192, R143 ;  /* 0x000000c0a68f7223 */ /* 0x000fe2000001008f */
[----:B------:R-:W-:Y:S01]  /*2240*/  SHF.L.U32 R192, R69, 0x10, RZ ;  /* 0x0000001045c07819 */ /* 0x000fe200000006ff */
[----:B------:R-:W-:Y:S01]  /*2250*/  FMUL.FTZ R168, R224, R168 ;  /* 0x000000a8e0a87220 */ /* 0x000fe20000410000 */
[----:B------:R-:W-:Y:S01]  /*2260*/  FMUL.FTZ R169, R190, R171 ;  /* 0x000000abbea97220 */ /* 0x000fe20000410000 */
[----:B------:R-:W-:Y:S01]  /*2270*/  FMUL.FTZ R170, R224, R170 ;  /* 0x000000aae0aa7220 */ /* 0x000fe20000410000 */
[----:B------:R-:W-:Y:S01]  /*2280*/  SHF.L.U32 R190, R70, 0x10, RZ ;  /* 0x0000001046be7819 */ /* 0x000fe200000006ff */
[----:B------:R-:W-:Y:S01]  /*2290*/  FMUL.FTZ R172, R224, R172 ;  /* 0x000000ace0ac7220 */ /* 0x000fe20000410000 */
[----:B------:R-:W-:Y:S01]  /*22a0*/  FFMA.FTZ R187, R162, R163, R187 ;  /* 0x000000a3a2bb7223 */ /* 0x000fe200000100bb */
[----:B------:R-:W-:Y:S01]  /*22b0*/  FADD.FTZ R188, R188, R163 ;  /* 0x000000a3bcbc7221 */ /* 0x000fe20000010000 */
[----:B------:R-:W-:-:S02]  /*22c0*/  IMAD.U32 R189, R71, 0x10000, RZ ;  /* 0x0001000047bd7824 */ /* 0x000fc400078e00ff */
[----:B------:R-:W-:Y:S01]  /*22d0*/  FMUL.FTZ R174, R224, R174 ;  /* 0x000000aee0ae7220 */ /* 0x000fe20000410000 */
        /* <DEDUP_REMOVED lines=8> */
[----:B------:R-:W-:Y:S01]  /*2360*/  FFMA.FTZ R187, R28, R29, R187 ;  /* 0x0000001d1cbb7223 */ /* 0x000fe200000100bb */
[----:B------:R-:W-:Y:S01]  /*2370*/  FADD.FTZ R188, R188, R29 ;  /* 0x0000001dbcbc7221 */ /* 0x000fe20000010000 */
[-C--:B------:R-:W-:Y:S01]  /*2380*/  FMUL.FTZ R175, R189, R186.reuse ;  /* 0x000000babdaf7220 */ /* 0x080fe20000410000 */
[----:B------:R-:W-:Y:S01]  /*2390*/  FADD.FTZ R94, R94, R186 ;  /* 0x000000ba5e5e7221 */ /* 0x000fe20000010000 */
[----:B------:R-:W-:Y:S01]  /*23a0*/  FFMA.FTZ R134, R174, R186, R134 ;  /* 0x000000baae867223 */ /* 0x000fe20000010086 */
[----:B------:R-:W-:Y:S01]  /*23b0*/  PRMT R186, R68, 0x7632, R186 ;  /* 0x0000763244ba7816 */ /* 0x000fe200000000ba */
[----:B------:R-:W-:Y:S01]  /*23c0*/  FFMA.FTZ R187, R164, R165, R187 ;  /* 0x000000a5a4bb7223 */ /* 0x000fe200000100bb */
[----:B------:R-:W-:Y:S01]  /*23d0*/  FADD.FTZ R188, R188, R165 ;  /* 0x000000a5bcbc7221 */ /* 0x000fe20000010000 */
[----:B------:R-:W-:-:S02]  /*23e0*/  SHF.L.U32 R189, R177, 0x10, RZ ;  /* 0x00000010b1bd7819 */ /* 0x000fc400000006ff */
[----:B------:R-:W-:Y:S01]  /*23f0*/  SHF.L.U32 R186, R186, 0x10, RZ ;  /* 0x00000010baba7819 */ /* 0x000fe200000006ff */
[----:B------:R-:W-:Y:S01]  /*2400*/  FFMA.FTZ R187, R30, R31, R187 ;  /* 0x0000001f1ebb7223 */ /* 0x000fe200000100bb */
[----:B------:R-:W-:-:S03]  /*2410*/  FADD.FTZ R188, R188, R31 ;  /* 0x0000001fbcbc7221 */ /* 0x000fc60000010000 */
[----:B------:R-:W-:Y:S01]  /*2420*/  FMUL.FTZ R177, R186, R189 ;  /* 0x000000bdbab17220 */ /* 0x000fe20000410000 */
[----:B------:R-:W-:Y:S01]  /*2430*/  FFMA.FTZ R187, R166, R167, R187 ;  /* 0x000000a7a6bb7223 */ /* 0x000fe200000100bb */
[----:B------:R-:W-:Y:S01]  /*2440*/  FADD.FTZ R186, R188, R167 ;  /* 0x000000a7bcba7221 */ /* 0x000fe20000010000 */
[----:B------:R-:W-:Y:S01]  /*2450*/  PRMT R190, R69, 0x7632, R190 ;  /* 0x0000763245be7816 */ /* 0x000fe200000000be */
[----:B------:R-:W-:Y:S01]  /*2460*/  FMUL.FTZ R176, R224, R176 ;  /* 0x000000b0e0b07220 */ /* 0x000fe20000410000 */
[----:B------:R-:W-:Y:S01]  /*2470*/  FFMA.FTZ R187, R168, R169, R187 ;  /* 0x000000a9a8bb7223 */ /* 0x000fe200000100bb */
[----:B------:R-:W-:Y:S01]  /*2480*/  FADD.FTZ R186, R186, R169 ;  /* 0x000000a9baba7221 */ /* 0x000fe20000010000 */
[----:B------:R-:W-:Y:S01]  /*2490*/  FADD.FTZ R118, R118, R191 ;  /* 0x000000bf76767221 */ /* 0x000fe20000010000 */
[----:B------:R-:W-:Y:S01]  /*24a0*/  FFMA.FTZ R86, R2, R191, R86 ;  /* 0x000000bf02567223 */ /* 0x000fe20000010056 */
[----:B------:R-:W-:Y:S01]  /*24b0*/  SHF.L.U32 R190, R190, 0x10, RZ ;  /* 0x00000010bebe7819 */ /* 0x000fe200000006ff */
[----:B------:R-:W-:Y:S01]  /*24c0*/  FFMA.FTZ R187, R176, R177, R187 ;  /* 0x000000b1b0bb7223 */ /* 0x000fe200000100bb */
[----:B------:R-:W-:Y:S01]  /*24d0*/  SHF.L.U32 R191, R179, 0x10, RZ ;  /* 0x00000010b3bf7819 */ /* 0x000fe200000006ff */
[----:B------:R-:W-:Y:S01]  /*24e0*/  FADD.FTZ R186, R186, R177 ;  /* 0x000000b1baba7221 */ /* 0x000fe20000010000 */
[----:B------:R-:W-:Y:S01]  /*24f0*/  PRMT R188, R70, 0x7632, R188 ;  /* 0x0000763246bc7816 */ /* 0x000fe200000000bc */
[----:B------:R-:W-:Y:S01]  /*2500*/  FMUL.FTZ R178, R224, R178 ;  /* 0x000000b2e0b27220 */ /* 0x000fe20000410000 */
[----:B------:R-:W-:Y:S01]  /*2510*/  FFMA.FTZ R187, R170, R171, R187 ;  /* 0x000000abaabb7223 */ /* 0x000fe200000100bb */
[----:B------:R-:W-:Y:S01]  /*2520*/  FMUL.FTZ R179, R190, R191 ;  /* 0x000000bfbeb37220 */ /* 0x000fe20000410000 */
[----:B------:R-:W-:Y:S01]  /*2530*/  FADD.FTZ R186, R186, R171 ;  /* 0x000000abbaba7221 */ /* 0x000fe20000010000 */
[----:B------:R-:W-:Y:S01]  /*2540*/  FADD.FTZ R97, R97, R189 ;  /* 0x000000bd61617221 */ /* 0x000fe20000010000 */
[----:B------:R-:W-:Y:S01]  /*2550*/  FFMA.FTZ R137, R176, R189, R137 ;  /* 0x000000bdb0897223 */ /* 0x000fe20000010089 */
[----:B------:R-:W-:Y:S01]  /*2560*/  SHF.L.U32 R188, R188, 0x10, RZ ;  /* 0x00000010bcbc7819 */ /* 0x000fe200000006ff */
[----:B------:R-:W-:-:S02]  /*2570*/  IMAD.U32 R189, R181, 0x10000, RZ ;  /* 0x00010000b5bd7824 */ /* 0x000fc400078e00ff */
[----:B------:R-:W-:Y:S01]  /*2580*/  FFMA.FTZ R187, R178, R179, R187 ;  /* 0x000000b3b2bb7223 */ /* 0x000fe200000100bb */
[----:B------:R-:W-:Y:S01]  /*2590*/  FADD.FTZ R186, R186, R179 ;  /* 0x000000b3baba7221 */ /* 0x000fe20000010000 */
[----:B------:R-:W-:Y:S01]  /*25a0*/  PRMT R190, R71, 0x7632, R190 ;  /* 0x0000763247be7816 */ /* 0x000fe200000000be */
[----:B------:R-:W-:Y:S01]  /*25b0*/  FMUL.FTZ R181, R188, R189 ;  /* 0x000000bdbcb57220 */ /* 0x000fe20000410000 */
        /* <DEDUP_REMOVED lines=9> */
[----:B------:R-:W-:Y:S01]  /*2650*/  FMUL.FTZ R182, R224, R182 ;  /* 0x000000b6e0b67220 */ /* 0x000fe20000410000 */
[----:B------:R-:W-:-:S02]  /*2660*/  FFMA.FTZ R188, R174, R175, R187 ;  /* 0x000000afaebc7223 */ /* 0x000fc400000100bb */
[----:B------:R-:W-:Y:S01]  /*2670*/  FMUL.FTZ R183, R190, R191 ;  /* 0x000000bfbeb77220 */ /* 0x000fe20000410000 */
[----:B------:R-:W-:Y:S01]  /*2680*/  FADD.FTZ R186, R186, R175 ;  /* 0x000000afbaba7221 */ /* 0x000fe20000010000 */
[----:B------:R-:W-:Y:S01]  /*2690*/  FADD.FTZ R116, R116, R193 ;  /* 0x000000c174747221 */ /* 0x000fe20000010000 */
[----:B------:R-:W-:Y:S01]  /*26a0*/  FFMA.FTZ R84, R185, R193, R84 ;  /* 0x000000c1b9547223 */ /* 0x000fe20000010054 */
[----:B------:R-:W-:Y:S01]  /*26b0*/  FADD.FTZ R93, R93, R189 ;  /* 0x000000bd5d5d7221 */ /* 0x000fe20000010000 */
[----:B------:R-:W-:Y:S01]  /*26c0*/  FFMA.FTZ R133, R180, R189, R133 ;  /* 0x000000bdb4857223 */ /* 0x000fe20000010085 */
[----:B------:R-:W-:Y:S01]  /*26d0*/  FADD.FTZ R95, R95, R191 ;  /* 0x000000bf5f5f7221 */ /* 0x000fe20000010000 */
[C---:B------:R-:W-:Y:S01]  /*26e0*/  FFMA.FTZ R135, R182.reuse, R191, R135 ;  /* 0x000000bfb6877223 */ /* 0x040fe20000010087 */
[----:B------:R-:W-:Y:S01]  /*26f0*/  FFMA.FTZ R187, R182, R183, R188 ;  /* 0x000000b7b6bb7223 */ /* 0x000fe200000100bc */
[----:B------:R-:W-:Y:S01]  /*2700*/  FADD.FTZ R186, R186, R183 ;  /* 0x000000b7baba7221 */ /* 0x000fe20000010000 */
[----:B------:R-:W-:Y:S06]  /*2710*/  BRA `(.L_x_1022) ;  /* 0x0000000400107947 */ /* 0x000fec0003800000 */
.L_x_1021:
[----:B-----5:R-:W-:Y:S01]  /*2720*/  ISETP.GE.AND P2, PT, R184, 0x1, PT ;  /* 0x00000001b800780c */ /* 0x020fe20003f46270 */
[----:B------:R-:W-:Y:S01]  /*2730*/  HFMA2 R241, -RZ, RZ, 0, 0 ;  /* 0x00000000fff17431 */ /* 0x000fe200000001ff */
[----:B------:R-:W-:Y:S02]  /*2740*/  MOV R231, UR14 ;  /* 0x0000000e00e77c02 */ /* 0x000fe40008000f00 */
[----:B------:R-:W-:Y:S02]  /*2750*/  MOV R230, UR15 ;  /* 0x0000000f00e67c02 */ /* 0x000fe40008000f00 */
[----:B------:R-:W-:-:S04]  /*2760*/  ISETP.NE.U32.AND P0, PT, R231, RZ, PT ;  /* 0x000000ffe700720c */ /* 0x000fc80003f05070 */
[----:B------:R-:W-:-:S03]  /*2770*/  ISETP.NE.AND.EX P0, PT, R230, RZ, PT, P0 ;  /* 0x000000ffe600720c */ /* 0x000fc60003f05300 */
[----:B------:R-:W1:Y:S01]  /*2780*/  @P2 LDC R187, c[0x0][0x388] ;  /* 0x0000e200ffbb2b82 */ /* 0x000e620000000800 */
[----:B------:R-:W2:Y:S01]  /*2790*/  @P2 S2R R188, SR_TID.X ;  /* 0x0000000000bc2919 */ /* 0x000ea20000002100 */
[----:B------:R-:W-:-:S05]  /*27a0*/  @P2 IADD3 R186, PT, PT, R184, -0x1, RZ ;  /* 0xffffffffb8ba2810 */ /* 0x000fca0007ffe0ff */
[----:B-1----:R-:W-:-:S05]  /*27b0*/  @P2 IMAD R186, R186, R187, RZ ;  /* 0x000000bbbaba2224 */ /* 0x002fca00078e02ff */
[----:B------:R-:W-:-:S04]  /*27c0*/  @P2 SHF.R.S32.HI R187, RZ, 0x1f, R186 ;  /* 0x0000001fffbb2819 */ /* 0x000fc800000114ba */
[----:B------:R-:W-:Y:S02]  /*27d0*/  @P2 LEA.HI R187, R187, R186, RZ, 0x3 ;  /* 0x000000babbbb2211 */ /* 0x000fe400078f18ff */
[----:B--2---:R-:W-:-:S04]  /*27e0*/  @P2 LOP3.LUT R188, R188, 0x1f, RZ, 0xc0, !PT ;  /* 0x0000001fbcbc2812 */ /* 0x004fc800078ec0ff */
[----:B------:R-:W-:Y:S02]  /*27f0*/  @P2 LEA.HI.SX32 R241, R187, R188, 0x1d ;  /* 0x000000bcbbf12211 */ /* 0x000fe400078feaff */
[----:B------:R-:W-:Y:S01]  /*2800*/  CS2R R186, SRZ ;  /* 0x0000000000ba7805 */ /* 0x000fe2000001ff00 */
[----:B------:R-:W-:Y:S06]  /*2810*/  @P0 BRA `(.L_x_1023) ;  /* 0x0000000000400947 */ /* 0x000fec0003800000 */
[----:B------:R-:W1:Y:S01]  /*2820*/  LDC.64 R232, c[0x0][0x3b0] ;  /* 0x0000ec00ffe87b82 */ /* 0x000e620000000a00 */
[C---:B------:R-:W-:Y:S01]  /*2830*/  IADD3 R239, PT, PT, R241.reuse, 0x20, RZ ;  /* 0x00000020f1ef7810 */ /* 0x040fe20007ffe0ff */
[C---:B------:R-:W-:Y:S01]  /*2840*/  VIADD R237, R241.reuse, 0x40 ;  /* 0x00000040f1ed7836 */ /* 0x040fe20000000000 */
[C---:B------:R-:W-:Y:S02]  /*2850*/  IADD3 R235, PT, PT, R241.reuse, 0x60, RZ ;  /* 0x00000060f1eb7810 */ /* 0x040fe40007ffe0ff */
[C---:B------:R-:W-:Y:S01]  /*2860*/  IADD3 R189, PT, PT, R241.reuse, 0x80, RZ ;  /* 0x00000080f1bd7810 */ /* 0x040fe20007ffe0ff */
[----:B-1----:R-:W-:-:S04]  /*2870*/  IMAD.WIDE.U32 R240, R241, 0x8, R232 ;  /* 0x00000008f1f07825 */ /* 0x002fc800078e00e8 */
        /* <DEDUP_REMOVED lines=9> */
[----:B------:R-:W-:Y:S05]  /*2910*/  BRA `(.L_x_1022) ;  /* 0x0000000000907947 */ /* 0x000fea0003800000 */
.L_x_1023:
[----:B------:R-:W1:Y:S01]  /*2920*/  S2R R36, SR_TID.X ;  /* 0x0000000000247919 */ /* 0x000e620000002100 */
[----:B------:R-:W2:Y:S01]  /*2930*/  LDC.64 R32, c[0x0][0x438] ;  /* 0x00010e00ff207b82 */ /* 0x000ea20000000a00 */
[----:B------:R-:W-:Y:S01]  /*2940*/  IMAD R34, R222, UR8, RZ ;  /* 0x00000008de227c24 */ /* 0x000fe2000f8e02ff */
[C---:B------:R-:W-:Y:S01]  /*2950*/  IADD3 R237, PT, PT, R241.reuse, 0x40, RZ ;  /* 0x00000040f1ed7810 */ /* 0x040fe20007ffe0ff */
[C---:B------:R-:W-:Y:S01]  /*2960*/  VIADD R239, R241.reuse, 0x20 ;  /* 0x00000020f1ef7836 */ /* 0x040fe20000000000 */
[----:B------:R-:W-:Y:S02]  /*2970*/  IADD3 R235, PT, PT, R241, 0x60, RZ ;  /* 0x00000060f1eb7810 */ /* 0x000fe40007ffe0ff */
[----:B------:R-:W-:Y:S02]  /*2980*/  SHF.R.S32.HI R35, RZ, 0x1f, R34 ;  /* 0x0000001fff237819 */ /* 0x000fe40000011422 */
[----:B------:R-:W3:Y:S02]  /*2990*/  LDC.64 R232, c[0x0][0x3b0] ;  /* 0x0000ec00ffe87b82 */ /* 0x000ee40000000a00 */
[----:B------:R-:W-:-:S02]  /*29a0*/  LEA.HI R35, R35, R34, RZ, 0x3 ;  /* 0x0000002223237211 */ /* 0x000fc400078f18ff */
[----:B-1----:R-:W-:Y:S01]  /*29b0*/  LOP3.LUT R36, R36, 0x1f, RZ, 0xc0, !PT ;  /* 0x0000001f24247812 */ /* 0x002fe200078ec0ff */
[----:B---3--:R-:W-:-:S03]  /*29c0*/  IMAD.WIDE.U32 R238, R239, 0x8, R232 ;  /* 0x00000008efee7825 */ /* 0x008fc600078e00e8 */
[----:B------:R-:W-:Y:S01]  /*29d0*/  LEA.HI.SX32 R49, R35, R36, 0x1d ;  /* 0x0000002423317211 */ /* 0x000fe200078feaff */
[--C-:B------:R-:W-:Y:S02]  /*29e0*/  IMAD.WIDE.U32 R236, R237, 0x8, R232.reuse ;  /* 0x00000008edec7825 */ /* 0x100fe400078e00e8 */
[----:B------:R-:W5:Y:S01]  /*29f0*/  LDG.E.64 R238, desc[UR6][R238.64] ;  /* 0x00000006eeee7981 */ /* 0x000f62000c1e1b00 */
[----:B------:R-:W-:Y:S01]  /*2a00*/  IADD3 R45, PT, PT, R49, 0x20, RZ ;  /* 0x00000020312d7810 */ /* 0x000fe20007ffe0ff */
[----:B------:R-:W-:Y:S01]  /*2a10*/  IMAD.WIDE.U32 R234, R235, 0x8, R232 ;  /* 0x00000008ebea7825 */ /* 0x000fe200078e00e8 */
[C---:B------:R-:W-:Y:S01]  /*2a20*/  IADD3 R41, PT, PT, R49.reuse, 0x40, RZ ;  /* 0x0000004031297810 */ /* 0x040fe20007ffe0ff */
[----:B------:R-:W5:Y:S01]  /*2a30*/  LDG.E.64 R236, desc[UR6][R236.64] ;  /* 0x00000006ecec7981 */ /* 0x000f62000c1e1b00 */
[----:B------:R-:W-:Y:S01]  /*2a40*/  IADD3 R37, PT, PT, R49, 0x60, RZ ;  /* 0x0000006031257810 */ /* 0x000fe20007ffe0ff */
[--C-:B--2---:R-:W-:Y:S01]  /*2a50*/  IMAD.WIDE.U32 R44, R45, 0x10, R32.reuse ;  /* 0x000000102d2c7825 */ /* 0x104fe200078e0020 */
[C---:B------:R-:W-:Y:S01]  /*2a60*/  IADD3 R35, PT, PT, R49.reuse, 0x80, RZ ;  /* 0x0000008031237810 */ /* 0x040fe20007ffe0ff */
[----:B------:R-:W5:Y:S02]  /*2a70*/  LDG.E.64 R234, desc[UR6][R234.64] ;  /* 0x00000006eaea7981 */ /* 0x000f64000c1e1b00 */
[----:B------:R-:W-:-:S02]  /*2a80*/  IMAD.WIDE.U32 R48, R49, 0x10, R32 ;  /* 0x0000001031307825 */ /* 0x000fc400078e0020 */
[----:B------:R-:W5:Y:S02]  /*2a90*/  LDG.E.128 R44, desc[UR6][R44.64] ;  /* 0x000000062c2c7981 */ /* 0x000f64000c1e1d00 */
[--C-:B------:R-:W-:Y:S02]  /*2aa0*/  IMAD.WIDE.U32 R40, R41, 0x10, R32.reuse ;  /* 0x0000001029287825 */ /* 0x100fe400078e0020 */
[----:B------:R-:W5:Y:S02]  /*2ab0*/  LDG.E.128 R48, desc[UR6][R48.64] ;  /* 0x0000000630307981 */ /* 0x000f64000c1e1d00 */
[--C-:B------:R-:W-:Y:S02]  /*2ac0*/  IMAD.WIDE.U32 R36, R37, 0x10, R32.reuse ;  /* 0x0000001025247825 */ /* 0x100fe400078e0020 */
[----:B------:R-:W5:Y:S02]  /*2ad0*/  LDG.E.128 R40, desc[UR6][R40.64] ;  /* 0x0000000628287981 */ /* 0x000f64000c1e1d00 */
[----:B------:R-:W-:Y:S01]  /*2ae0*/  IMAD.WIDE.U32 R32, R35, 0x10, R32 ;  /* 0x0000001023207825 */ /* 0x000fe200078e0020 */
[C---:B------:R-:W-:Y:S01]  /*2af0*/  IADD3 R35, PT, PT, R241.reuse, 0x80, RZ ;  /* 0x00000080f1237810 */ /* 0x040fe20007ffe0ff */
[----:B------:R-:W5:Y:S02]  /*2b00*/  LDG.E.128 R36, desc[UR6][R36.64] ;  /* 0x0000000624247981 */ /* 0x000f64000c1e1d00 */
[----:B------:R-:W-:-:S04]  /*2b10*/  IMAD.WIDE.U32 R240, R241, 0x8, R232 ;  /* 0x00000008f1f07825 */ /* 0x000fc800078e00e8 */
[----:B------:R-:W-:Y:S02]  /*2b20*/  IMAD.WIDE.U32 R232, R35, 0x8, R232 ;  /* 0x0000000823e87825 */ /* 0x000fe400078e00e8 */
[----:B------:R-:W5:Y:S04]  /*2b30*/  LDG.E.64 R240, desc[UR6][R240.64] ;  /* 0x00000006f0f07981 */ /* 0x000f68000c1e1b00 */
[----:B------:R-:W5:Y:S04]  /*2b40*/  LDG.E.64 R232, desc[UR6][R232.64] ;  /* 0x00000006e8e87981 */ /* 0x000f68000c1e1b00 */
[----:B------:R-:W5:Y:S02]  /*2b50*/  LDG.E.128 R32, desc[UR6][R32.64] ;  /* 0x0000000620207981 */ /* 0x000f64000c1e1d00 */
.L_x_1022:
[----:B------:R-:W-:Y:S05]  /*2b60*/  BSYNC.RECONVERGENT B1 ;  /* 0x0000000000017941 */ /* 0x000fea0003800200 */
.L_x_1020:
[----:B------:R-:W-:-:S03]  /*2b70*/  UMOV UR4, 0xffffffff ;  /* 0xffffffff00047882 */ /* 0x000fc60000000000 */
[----:B------:R-:W-:Y:S05]  /*2b80*/  BRA.DIV UR4, `(.L_x_1024) ;  /* 0x0000009204987947 */ /* 0x000fea000b800000 */
[----:B------:R-:W1:Y:S04]  /*2b90*/  SHFL.BFLY PT, R189, R186, 0x1, 0x1f ;  /* 0x0c201f00babd7f89 */ /* 0x000e6800000e0000 */
[----:B------:R-:W2:Y:S01]  /*2ba0*/  SHFL.BFLY PT, R188, R187, 0x1, 0x1f ;  /* 0x0c201f00bbbc7f89 */ /* 0x000ea200000e0000 */
[----:B-1----:R-:W-:Y:S01]  /*2bb0*/  FADD.FTZ R189, R189, R186 ;  /* 0x000000babdbd7221 */ /* 0x002fe20000010000 */
[----:B--2---:R-:W-:-:S04]  /*2bc0*/  FADD.FTZ R188, R188, R187 ;  /* 0x000000bbbcbc7221 */ /* 0x004fc80000010000 */
        /* <DEDUP_REMOVED lines=12> */
[----:B------:R1:W2:Y:S04]  /*2c90*/  SHFL.BFLY PT, R189, R186, 0x10, 0x1f ;  /* 0x0e001f00babd7f89 */ /* 0x0002a800000e0000 */
[----:B------:R1:W3:Y:S02]  /*2ca0*/  SHFL.BFLY PT, R188, R187, 0x10, 0x1f ;  /* 0x0e001f00bbbc7f89 */ /* 0x0002e400000e0000 */
.L_x_1132:
[----:B------:R-:W4:Y:S01]  /*2cb0*/  S2R R220, SR_TID.X ;  /* 0x0000000000dc7919 */ /* 0x000f220000002100 */
[----:B------:R-:W-:Y:S01]  /*2cc0*/  @P2 IADD3 R184, PT, PT, R184, -0x1, RZ ;  /* 0xffffffffb8b82810 */ /* 0x000fe20007ffe0ff */
[----:B--2---:R-:W-:Y:S01]  /*2cd0*/  FADD.FTZ R189, R186, R189 ;  /* 0x000000bdbabd7221 */ /* 0x004fe20000010000 */
[----:B------:R-:W-:Y:S01]  /*2ce0*/  ISETP.NE.U32.AND P0, PT, R231, RZ, PT ;  /* 0x000000ffe700720c */ /* 0x000fe20003f05070 */
[----:B---3--:R-:W-:Y:S01]  /*2cf0*/  FADD.FTZ R188, R187, R188 ;  /* 0x000000bcbbbc7221 */ /* 0x008fe20000010000 */
[----:B------:R-:W-:Y:S01]  /*2d00*/  ISETP.NE.AND P3, PT, RZ, UR9, PT ;  /* 0x00000009ff007c0c */ /* 0x000fe2000bf65270 */
[----:B------:R-:W-:Y:S01]  /*2d10*/  @P2 IMAD R190, R184, UR8, RZ ;  /* 0x00000008b8be2c24 */ /* 0x000fe2000f8e02ff */
[----:B------:R-:W-:Y:S01]  /*2d20*/  ISETP.NE.AND.EX P0, PT, R230, RZ, PT, P0 ;  /* 0x000000ffe600720c */ /* 0x000fe20003f05300 */
[----:B------:R-:W-:Y:S02]  /*2d30*/  IMAD R184, R222, UR8, RZ ;  /* 0x00000008deb87c24 */ /* 0x000fe4000f8e02ff */
[----:B------:R-:W-:Y:S01]  /*2d40*/  FMUL.FTZ R225, R189, UR10 ;  /* 0x0000000abde17c20 */ /* 0x000fe20008410000 */
[----:B------:R-:W-:Y:S01]  /*2d50*/  BSSY.RECONVERGENT B1, `(.L_x_1025) ;  /* 0x00001a6000017945 */ /* 0x000fe20003800200 */
[----:B------:R-:W-:Y:S01]  /*2d60*/  @P2 SHF.R.S32.HI R191, RZ, 0x1f, R190 ;  /* 0x0000001fffbf2819 */ /* 0x000fe200000114be */
[----:B------:R-:W-:Y:S01]  /*2d70*/  HFMA2 R221, -RZ, RZ, 0, 0 ;  /* 0x00000000ffdd7431 */ /* 0x000fe200000001ff */
[----:B-1----:R-:W-:Y:S01]  /*2d80*/  SHF.R.S32.HI R187, RZ, 0x1f, R184 ;  /* 0x0000001fffbb7819 */ /* 0x002fe200000114b8 */
[----:B------:R-:W-:Y:S01]  /*2d90*/  FMUL.FTZ R226, R188, UR10 ;  /* 0x0000000abce27c20 */ /* 0x000fe20008410000 */
[----:B------:R-:W-:-:S02]  /*2da0*/  @P2 LEA.HI R190, R191, R190, RZ, 0x3 ;  /* 0x000000bebfbe2211 */ /* 0x000fc400078f18ff */
[----:B------:R-:W-:Y:S02]  /*2db0*/  LEA.HI R184, R187, R184, RZ, 0x3 ;  /* 0x000000b8bbb87211 */ /* 0x000fe400078f18ff */
[----:B------:R-:W-:Y:S02]  /*2dc0*/  FSEL R225, R225, RZ, !P3 ;  /* 0x000000ffe1e17208 */ /* 0x000fe40005800000 */
[----:B----4-:R-:W-:-:S04]  /*2dd0*/  LOP3.LUT R223, R220, 0x1f, RZ, 0xc0, !PT ;  /* 0x0000001fdcdf7812 */ /* 0x010fc800078ec0ff */
[-C--:B------:R-:W-:Y:S02]  /*2de0*/  @P2 LEA.HI.SX32 R221, R190, R223.reuse, 0x1d ;  /* 0x000000dfbedd2211 */ /* 0x080fe400078feaff */
[----:B------:R-:W-:Y:S01]  /*2df0*/  LEA.HI.SX32 R184, R184, R223, 0x1d ;  /* 0x000000dfb8b87211 */ /* 0x000fe200078feaff */
[----:B------:R-:W-:Y:S06]  /*2e00*/  @P0 BRA `(.L_x_1026) ;  /* 0x0000000c00500947 */ /* 0x000fec0003800000 */
[----:B------:R-:W-:Y:S01]  /*2e10*/  MOV R229, UR20 ;  /* 0x0000001400e57c02 */ /* 0x000fe20008000f00 */
[----:B------:R-:W-:-:S03]  /*2e20*/  IMAD.U32 R228, RZ, RZ, UR21 ;  /* 0x00000015ffe47e24 */ /* 0x000fc6000f8e00ff */
        /* <DEDUP_REMOVED lines=16> */
.L_x_1029:
[----:B------:R-:W-:Y:S05]  /*2f30*/  BSYNC.RECONVERGENT B2 ;  /* 0x0000000000027941 */ /* 0x000fea0003800200 */
.L_x_1028:
        /* <DEDUP_REMOVED lines=13> */
.L_x_1031:
[----:B------:R-:W-:Y:S05]  /*3010*/  BSYNC.RECONVERGENT B2 ;  /* 0x0000000000027941 */ /* 0x000fea0003800200 */
.L_x_1030:
        /* <DEDUP_REMOVED lines=13> */
.L_x_1033:
[----:B------:R-:W-:Y:S05]  /*30f0*/  BSYNC.RECONVERGENT B2 ;  /* 0x0000000000027941 */ /* 0x000fea0003800200 */
.L_x_1032:
        /* <DEDUP_REMOVED lines=13> */
.L_x_1035:
[----:B------:R-:W-:Y:S05]  /*31d0*/  BSYNC.RECONVERGENT B2 ;  /* 0x0000000000027941 */ /* 0x000fea0003800200 */
.L_x_1034:
        /* <DEDUP_REMOVED lines=13> */
.L_x_1037:
[----:B------:R-:W-:Y:S05]  /*32b0*/  BSYNC.RECONVERGENT B2 ;  /* 0x0000000000027941 */ /* 0x000fea0003800200 */
.L_x_1036:
        /* <DEDUP_REMOVED lines=13> */
.L_x_1039:
[----:B------:R-:W-:Y:S05]  /*3390*/  BSYNC.RECONVERGENT B2 ;  /* 0x0000000000027941 */ /* 0x000fea0003800200 */
.L_x_1038:
        /* <DEDUP_REMOVED lines=13> */
.L_x_1041:
[----:B------:R-:W-:Y:S05]  /*3470*/  BSYNC.RECONVERGENT B2 ;  /* 0x0000000000027941 */ /* 0x000fea0003800200 */
.L_x_1040:
        /* <DEDUP_REMOVED lines=14> */
.L_x_1027:
[----:B------:R-:W1:Y:S01]  /*3560*/  @P2 LDC.64 R158, c[0x0][0x408] ;  /* 0x00010200ff9e2b82 */ /* 0x000e620000000a00 */
[-CC-:B------:R-:W-:Y:S01]  /*3570*/  FFMA.FTZ R157, R219, R226.reuse, R225.reuse ;  /* 0x000000e2db9d7223 */ /* 0x180fe200000100e1 */
[----:B------:R-:W-:Y:S01]  /*3580*/  ISETP.GT.AND P0, PT, R227, RZ, PT ;  /* 0x000000ffe300720c */ /* 0x000fe20003f04270 */
[-CC-:B------:R-:W-:Y:S01]  /*3590*/  FFMA.FTZ R191, R215, R226.reuse, R225.reuse ;  /* 0x000000e2d7bf7223 */ /* 0x180fe200000100e1 */
[-C--:B------:R-:W-:Y:S01]  /*35a0*/  FFMA.FTZ R193, R213, R226.reuse, R225 ;  /* 0x000000e2d5c17223 */ /* 0x080fe200000100e1 */
[----:B------:R-:W-:Y:S01]  /*35b0*/  FADD.FTZ R157, R218, -R157 ;  /* 0x8000009dda9d7221 */ /* 0x000fe20000010000 */
[-C--:B------:R-:W-:Y:S01]  /*35c0*/  FFMA.FTZ R189, R217, R226.reuse, R225 ;  /* 0x000000e2d9bd7223 */ /* 0x080fe200000100e1 */
[----:B------:R-:W-:Y:S01]  /*35d0*/  FADD.FTZ R191, R214, -R191 ;  /* 0x800000bfd6bf7221 */ /* 0x000fe20000010000 */
[----:B------:R-:W2:Y:S01]  /*35e0*/  @P2 LDC.64 R186, c[0x0][0x408] ;  /* 0x00010200ffba2b82 */ /* 0x000ea20000000a00 */
[----:B------:R-:W-:Y:S01]  /*35f0*/  FMUL.FTZ R157, R224, R157 ;  /* 0x0000009de09d7220 */ /* 0x000fe20000410000 */
[----:B------:R-:W-:Y:S01]  /*3600*/  FADD.FTZ R193, R212, -R193 ;  /* 0x800000c1d4c17221 */ /* 0x000fe20000010000 */
[----:B------:R-:W-:Y:S01]  /*3610*/  FMUL.FTZ R190, R224, R191 ;  /* 0x000000bfe0be7220 */ /* 0x000fe20000410000 */
[----:B------:R-:W-:Y:S01]  /*3620*/  FADD.FTZ R189, R216, -R189 ;  /* 0x800000bdd8bd7221 */ /* 0x000fe20000010000 */
[-C--:B------:R-:W-:Y:S01]  /*3630*/  FFMA.FTZ R247, R207, R226.reuse, R225 ;  /* 0x000000e2cff77223 */ /* 0x080fe200000100e1 */
[----:B------:R-:W-:Y:S01]  /*3640*/  FSEL R188, R157, RZ, P0 ;  /* 0x000000ff9dbc7208 */ /* 0x000fe20000000000 */
[----:B------:R-:W-:Y:S01]  /*3650*/  FMUL.FTZ R191, R224, R193 ;  /* 0x000000c1e0bf7220 */ /* 0x000fe20000410000 */
[----:B------:R-:W3:Y:S01]  /*3660*/  @P2 LDC.64 R156, c[0x0][0x408] ;  /* 0x00010200ff9c2b82 */ /* 0x000ee20000000a00 */
[----:B------:R-:W-:Y:S01]  /*3670*/  FSEL R190, R190, RZ, P0 ;  /* 0x000000ffbebe7208 */ /* 0x000fe20000000000 */
[----:B------:R-:W-:Y:S01]  /*3680*/  FMUL.FTZ R189, R224, R189 ;  /* 0x000000bde0bd7220 */ /* 0x000fe20000410000 */
[----:B------:R-:W-:Y:S01]  /*3690*/  FADD.FTZ R247, R206, -R247 ;  /* 0x800000f7cef77221 */ /* 0x000fe20000010000 */
[----:B------:R-:W-:Y:S01]  /*36a0*/  FSEL R191, R191, RZ, P0 ;  /* 0x000000ffbfbf7208 */ /* 0x000fe20000000000 */
[-CC-:B------:R-:W-:Y:S01]  /*36b0*/  FFMA.FTZ R195, R209, R226.reuse, R225.reuse ;  /* 0x000000e2d1c37223 */ /* 0x180fe200000100e1 */
[----:B------:R-:W-:Y:S01]  /*36c0*/  FFMA.FTZ R193, R211, R226, R225 ;  /* 0x000000e2d3c17223 */ /* 0x000fe200000100e1 */
[----:B------:R-:W-:Y:S01]  /*36d0*/  FSEL R189, R189, RZ, P0 ;  /* 0x000000ffbdbd7208 */ /* 0x000fe20000000000 */
[----:B-1----:R-:W-:Y:S01]  /*36e0*/  @P2 FMUL.FTZ R159, R188, R159 ;  /* 0x0000009fbc9f2220 */ /* 0x002fe20000410000 */
[----:B------:R-:W-:Y:S01]  /*36f0*/  FMUL.FTZ R194, R224, R247 ;  /* 0x000000f7e0c27220 */ /* 0x000fe20000410000 */
[----:B------:R-:W-:Y:S01]  /*3700*/  FADD.FTZ R195, R208, -R195 ;  /* 0x800000c3d0c37221 */ /* 0x000fe20000010000 */
[----:B-----5:R-:W-:Y:S01]  /*3710*/  @P2 LOP3.LUT P1, RZ, R240, 0xff, RZ, 0xc0, !PT ;  /* 0x000000fff0ff2812 */ /* 0x020fe2000782c0ff */
[----:B------:R-:W-:Y:S01]  /*3720*/  @P2 FMUL.FTZ R192, R159, R158 ;  /* 0x0000009e9fc02220 */ /* 0x000fe20000410000 */
[----:B------:R-:W-:Y:S01]  /*3730*/  FADD.FTZ R193, R210, -R193 ;  /* 0x800000c1d2c17221 */ /* 0x000fe20000010000 */
[----:B------:R-:W1:Y:S01]  /*3740*/  @P2 LDC.64 R158, c[0x0][0x408] ;  /* 0x00010200ff9e2b82 */ /* 0x000e620000000a00 */
[----:B------:R-:W-:Y:S01]  /*3750*/  FSEL R194, R194, RZ, P0 ;  /* 0x000000ffc2c27208 */ /* 0x000fe20000000000 */
[----:B--2---:R-:W-:Y:S01]  /*3760*/  @P2 FMUL.FTZ R187, R191, R187 ;  /* 0x000000bbbfbb2220 */ /* 0x004fe20000410000 */
[----:B------:R-:W-:Y:S01]  /*3770*/  FMUL.FTZ R242, R224, R195 ;  /* 0x000000c3e0f27220 */ /* 0x000fe20000410000 */
[----:B------:R-:W-:Y:S01]  /*3780*/  @P2 LOP3.LUT P3, RZ, R240, 0xff00, RZ, 0xc0, !PT ;  /* 0x0000ff00f0ff2812 */ /* 0x000fe2000786c0ff */
[----:B------:R-:W-:Y:S01]  /*3790*/  FMUL.FTZ R193, R224, R193 ;  /* 0x000000c1e0c17220 */ /* 0x000fe20000410000 */
[----:B------:R-:W-:-:S02]  /*37a0*/  @P2 FMUL.FTZ R245, R187, R186 ;  /* 0x000000babbf52220 */ /* 0x000fc40000410000 */
[----:B------:R-:W2:Y:S01]  /*37b0*/  @P2 LDC.64 R186, c[0x0][0x408] ;  /* 0x00010200ffba2b82 */ /* 0x000ea20000000a00 */
[----:B------:R-:W-:Y:S01]  /*37c0*/  FSEL R242, R242, RZ, P0 ;  /* 0x000000fff2f27208 */ /* 0x000fe20000000000 */
[----:B---3--:R-:W-:Y:S01]  /*37d0*/  @P2 FMUL.FTZ R157, R189, R157 ;  /* 0x0000009dbd9d2220 */ /* 0x008fe20000410000 */
[----:B------:R-:W-:-:S03]  /*37e0*/  FSEL R195, R193, RZ, P0 ;  /* 0x000000ffc1c37208 */ /* 0x000fc60000000000 */
[----:B------:R-:W-:Y:S02]  /*37f0*/  @P2 FMUL.FTZ R243, R157, R156 ;  /* 0x0000009c9df32220 */ /* 0x000fe40000410000 */
[----:B------:R-:W3:Y:S01]  /*3800*/  @P2 LDC.64 R156, c[0x0][0x408] ;  /* 0x00010200ff9c2b82 */ /* 0x000ee20000000a00 */
[----:B-1----:R-:W-:-:S04]  /*3810*/  @P2 FMUL.FTZ R159, R190, R159 ;  /* 0x0000009fbe9f2220 */ /* 0x002fc80000410000 */
[----:B------:R-:W-:-:S03]  /*3820*/  @P2 FMUL.FTZ R244, R159, R158 ;  /* 0x0000009e9ff42220 */ /* 0x000fc60000410000 */
[----:B------:R-:W1:Y:S01]  /*3830*/  @P2 LDC.64 R158, c[0x0][0x408] ;  /* 0x00010200ff9e2b82 */ /* 0x000e620000000a00 */
[----:B--2---:R-:W-:-:S04]  /*3840*/  @P2 FMUL.FTZ R187, R187, R194 ;  /* 0x000000c2bbbb2220 */ /* 0x004fc80000410000 */
[----:B------:R-:W-:Y:S01]  /*3850*/  @P2 FMUL.FTZ R186, R187, R186 ;  /* 0x000000babbba2220 */ /* 0x000fe20000410000 */
[----:B------:R-:W-:Y:S02]  /*3860*/  @P2 FSEL R187, R192, RZ, P1 ;  /* 0x000000ffc0bb2208 */ /* 0x000fe40000800000 */
[----:B------:R-:W-:Y:S01]  /*3870*/  @P2 FSEL R192, R243, RZ, P3 ;  /* 0x000000fff3c02208 */ /* 0x000fe20001800000 */
[----:B---3--:R-:W-:Y:S01]  /*3880*/  @P2 FMUL.FTZ R157, R195, R157 ;  /* 0x0000009dc39d2220 */ /* 0x008fe20000410000 */
[----:B------:R-:W-:Y:S02]  /*3890*/  @P2 LOP3.LUT P3, RZ, R240, 0xff000000, RZ, 0xc0, !PT ;  /* 0xff000000f0ff2812 */ /* 0x000fe4000786c0ff */
[----:B------:R-:W-:Y:S01]  /*38a0*/  @P2 F2FP.BF16.F32.PACK_AB R187, RZ, R187 ;  /* 0x000000bbffbb223e */ /* 0x000fe200000010ff */
[----:B------:R-:W-:Y:S01]  /*38b0*/  @P2 FMUL.FTZ R193, R157, R156 ;  /* 0x0000009c9dc12220 */ /* 0x000fe20000410000 */
[----:B------:R-:W-:Y:S02]  /*38c0*/  @P2 FSEL R243, R245, RZ, P3 ;  /* 0x000000fff5f32208 */ /* 0x000fe40001800000 */
[----:B------:R-:W-:-:S02]  /*38d0*/  @P2 LOP3.LUT P3, RZ, R241, 0xff00, RZ, 0xc0, !PT ;  /* 0x0000ff00f1ff2812 */ /* 0x000fc4000786c0ff */
[----:B------:R-:W-:Y:S02]  /*38e0*/  @P2 LOP3.LUT P1, RZ, R240, 0xff0000, RZ, 0xc0, !PT ;  /* 0x00ff0000f0ff2812 */ /* 0x000fe4000782c0ff */
[----:B------:R-:W-:Y:S02]  /*38f0*/  @P2 PRMT R152, R187, 0x7610, R152 ;  /* 0x00007610bb982816 */ /* 0x000fe40000000098 */
[----:B------:R-:W-:Y:S01]  /*3900*/  @P2 FSEL R244, R244, RZ, P1 ;  /* 0x000000fff4f42208 */ /* 0x000fe20000800000 */
[----:B-1----:R-:W-:Y:S01]  /*3910*/  @P2 FMUL.FTZ R159, R159, R242 ;  /* 0x000000f29f9f2220 */ /* 0x002fe20000410000 */
[----:B------:R-:W-:Y:S02]  /*3920*/  @P2 LOP3.LUT P1, RZ, R241, 0xff, RZ, 0xc0, !PT ;  /* 0x000000fff1ff2812 */ /* 0x000fe4000782c0ff */
[----:B------:R-:W-:Y:S01]  /*3930*/  @P2 F2FP.BF16.F32.PACK_AB R244, RZ, R244 ;  /* 0x000000f4fff4223e */ /* 0x000fe200000010ff */
[----:B------:R-:W-:Y:S01]  /*3940*/  @P2 FMUL.FTZ R159, R159, R158 ;  /* 0x0000009e9f9f2220 */ /* 0x000fe20000410000 */
[----:B------:R-:W-:-:S02]  /*3950*/  @P2 FSEL R193, R193, RZ, P1 ;  /* 0x000000ffc1c12208 */ /* 0x000fc40000800000 */
[----:B------:R-:W-:Y:S02]  /*3960*/  @P2 LOP3.LUT P1, RZ, R241, 0xff0000, RZ, 0xc0, !PT ;  /* 0x00ff0000f1ff2812 */ /* 0x000fe4000782c0ff */
[----:B------:R-:W-:Y:S02]  /*3970*/  @P2 FSEL R159, R159, RZ, P3 ;  /* 0x000000ff9f9f2208 */ /* 0x000fe40001800000 */
[----:B------:R-:W-:Y:S02]  /*3980*/  @P2 F2FP.BF16.F32.PACK_AB R193, RZ, R193 ;  /* 0x000000c1ffc1223e */ /* 0x000fe400000010ff */
[----:B------:R-:W-:Y:S01]  /*3990*/  @P2 F2FP.BF16.F32.PACK_AB R187, RZ, R159 ;  /* 0x0000009fffbb223e */ /* 0x000fe200000010ff */
[----:B------:R-:W-:Y:S01]  /*39a0*/  FFMA.FTZ R159, R205, R226, R225 ;  /* 0x000000e2cd9f7223 */ /* 0x000fe200000100e1 */
[----:B------:R-:W-:Y:S02]  /*39b0*/  @P2 FSEL R186, R186, RZ, P1 ;  /* 0x000000ffbaba2208 */ /* 0x000fe40000800000 */
[----:B------:R-:W-:Y:S01]  /*39c0*/  F2FP.BF16.F32.PACK_AB R156, R189, R188 ;  /* 0x000000bcbd9c723e */ /* 0x000fe200000010ff */
[----:B------:R-:W-:Y:S01]  /*39d0*/  FADD.FTZ R159, R204, -R159 ;  /* 0x8000009fcc9f7221 */ /* 0x000fe20000010000 */
[----:B------:R-:W-:-:S02]  /*39e0*/  @P2 F2FP.BF16.F32.PACK_AB R192, RZ, R192 ;  /* 0x000000c0ffc0223e */ /* 0x000fc400000010ff */
[----:B------:R-:W-:Y:S01]  /*39f0*/  @P2 F2FP.BF16.F32.PACK_AB R243, RZ, R243 ;  /* 0x000000f3fff3223e */ /* 0x000fe200000010ff */
[----:B------:R-:W-:Y:S01]  /*3a00*/  FMUL.FTZ R159, R224, R159 ;  /* 0x0000009fe09f7220 */ /* 0x000fe20000410000 */
[----:B------:R-:W-:Y:S02]  /*3a10*/  @P2 F2FP.BF16.F32.PACK_AB R186, RZ, R186 ;  /* 0x000000baffba223e */ /* 0x000fe400000010ff */
[----:B------:R-:W-:Y:S02]  /*3a20*/  @P2 PRMT R153, R244, 0x7610, R153 ;  /* 0x00007610f4992816 */ /* 0x000fe40000000099 */
[----:B------:R-:W-:Y:S02]  /*3a30*/  FSEL R189, R159, RZ, P0 ;  /* 0x000000ff9fbd7208 */ /* 0x000fe40000000000 */
[----:B------:R-:W-:Y:S02]  /*3a40*/  @P2 PRMT R154, R193, 0x7610, R154 ;  /* 0x00007610c19a2816 */ /* 0x000fe4000000009a */
[----:B------:R-:W-:-:S02]  /*3a50*/  F2FP.BF16.F32.PACK_AB R158, R242, R195 ;  /* 0x000000c3f29e723e */ /* 0x000fc400000010ff */
        /* <DEDUP_REMOVED lines=15> */
.L_x_1026:
[----:B------:R-:W-:Y:S02]  /*3b50*/  MOV R229, UR20 ;  /* 0x0000001400e57c02 */ /* 0x000fe40008000f00 */
[----:B------:R-:W-:Y:S02]  /*3b60*/  MOV R228, UR21 ;  /* 0x0000001500e47c02 */ /* 0x000fe40008000f00 */
[----:B------:R-:W-:-:S04]  /*3b70*/  ISETP.NE.U32.AND P0, PT, R229, RZ, PT ;  /* 0x000000ffe500720c */ /* 0x000fc80003f05070 */
[----:B------:R-:W-:-:S13]  /*3b80*/  ISETP.NE.AND.EX P0, PT, R228, RZ, PT, P0 ;  /* 0x000000ffe400720c */ /* 0x000fda0003f05300 */
[----:B------:R-:W-:Y:S05]  /*3b90*/  @P0 BRA `(.L_x_1043) ;  /* 0x00000004007c0947 */ /* 0x000fea0003800000 */
[----:B------:R-:W-:Y:S02]  /*3ba0*/  ISETP.GT.AND P0, PT, R227, RZ, PT ;  /* 0x000000ffe300720c */ /* 0x000fe40003f04270 */
[C---:B-----5:R-:W-:Y:S02]  /*3bb0*/  SHF.L.U32 R193, R48.reuse, 0x10, RZ ;  /* 0x0000001030c17819 */ /* 0x060fe400000006ff */
[----:B------:R-:W-:Y:S02]  /*3bc0*/  PRMT R191, R48, 0x7632, R191 ;  /* 0x0000763230bf7816 */ /* 0x000fe400000000bf */
[----:B------:R-:W-:Y:S02]  /*3bd0*/  PRMT R242, R49, 0x7632, R242 ;  /* 0x0000763231f27816 */ /* 0x000fe400000000f2 */
[----:B------:R-:W-:Y:S02]  /*3be0*/  SHF.L.U32 R191, R191, 0x10, RZ ;  /* 0x00000010bfbf7819 */ /* 0x000fe400000006ff */
[----:B------:R-:W-:-:S02]  /*3bf0*/  SHF.L.U32 R242, R242, 0x10, RZ ;  /* 0x00000010f2f27819 */ /* 0x000fc400000006ff */
[C---:B------:R-:W-:Y:S01]  /*3c00*/  @P2 LOP3.LUT P3, RZ, R240.reuse, 0xff00, RZ, 0xc0, !PT ;  /* 0x0000ff00f0ff2812 */ /* 0x040fe2000786c0ff */
[-CC-:B------:R-:W-:Y:S01]  /*3c10*/  @P0 FFMA.FTZ R187, R219, R226.reuse, R225.reuse ;  /* 0x000000e2dbbb0223 */ /* 0x180fe200000100e1 */
[-CC-:B------:R-:W-:Y:S01]  /*3c20*/  @P0 FFMA.FTZ R189, R215, R226.reuse, R225.reuse ;  /* 0x000000e2d7bd0223 */ /* 0x180fe200000100e1 */
[-C--:B------:R-:W-:Y:S01]  /*3c30*/  @P0 FFMA.FTZ R195, R213, R226.reuse, R225 ;  /* 0x000000e2d5c30223 */ /* 0x080fe200000100e1 */
[----:B------:R-:W-:Y:S01]  /*3c40*/  @P2 LOP3.LUT P1, RZ, R240, 0xff, RZ, 0xc0, !PT ;  /* 0x000000fff0ff2812 */ /* 0x000fe2000782c0ff */
[----:B------:R-:W-:Y:S01]  /*3c50*/  @P0 FADD.FTZ R187, R218, -R187 ;  /* 0x800000bbdabb0221 */ /* 0x000fe20000010000 */
[----:B------:R-:W-:Y:S01]  /*3c60*/  @P0 FADD.FTZ R190, R214, -R189 ;  /* 0x800000bdd6be0221 */ /* 0x000fe20000010000 */
[----:B------:R-:W-:Y:S01]  /*3c70*/  @P0 FADD.FTZ R195, R212, -R195 ;  /* 0x800000c3d4c30221 */ /* 0x000fe20000010000 */
[----:B------:R-:W-:Y:S01]  /*3c80*/  SHF.L.U32 R243, R49, 0x10, RZ ;  /* 0x0000001031f37819 */ /* 0x000fe200000006ff */
[C---:B------:R-:W-:Y:S01]  /*3c90*/  @P0 FFMA.FTZ R193, R224.reuse, R187, R193 ;  /* 0x000000bbe0c10223 */ /* 0x040fe200000100c1 */
[-CC-:B------:R-:W-:Y:S01]  /*3ca0*/  @P0 FFMA.FTZ R187, R217, R226.reuse, R225.reuse ;  /* 0x000000e2d9bb0223 */ /* 0x180fe200000100e1 */
[----:B------:R-:W-:Y:S01]  /*3cb0*/  @P0 FFMA.FTZ R242, R224, R195, R242 ;  /* 0x000000c3e0f20223 */ /* 0x000fe200000100f2 */
[----:B------:R-:W-:Y:S01]  /*3cc0*/  PRMT R244, R50, 0x7632, R244 ;  /* 0x0000763232f47816 */ /* 0x000fe200000000f4 */
[----:B------:R-:W-:Y:S01]  /*3cd0*/  @P0 FFMA.FTZ R195, R209, R226, R225 ;  /* 0x000000e2d1c30223 */ /* 0x000fe200000100e1 */
[----:B------:R-:W-:Y:S01]  /*3ce0*/  @P0 FADD.FTZ R188, R216, -R187 ;  /* 0x800000bbd8bc0221 */ /* 0x000fe20000010000 */
[----:B------:R-:W-:Y:S01]  /*3cf0*/  SHF.L.U32 R245, R50, 0x10, RZ ;  /* 0x0000001032f57819 */ /* 0x000fe200000006ff */
[----:B------:R-:W1:Y:S01]  /*3d00*/  @P2 LDC.64 R186, c[0x0][0x408] ;  /* 0x00010200ffba2b82 */ /* 0x000e620000000a00 */
[----:B------:R-:W-:Y:S01]  /*3d10*/  @P0 FADD.FTZ R195, R208, -R195 ;  /* 0x800000c3d0c30221 */ /* 0x000fe20000010000 */
[C---:B------:R-:W-:Y:S01]  /*3d20*/  @P0 FFMA.FTZ R191, R224.reuse, R188, R191 ;  /* 0x000000bce0bf0223 */ /* 0x040fe200000100bf */
[----:B------:R-:W-:Y:S01]  /*3d30*/  @P0 FFMA.FTZ R243, R224, R190, R243 ;  /* 0x000000bee0f30223 */ /* 0x000fe200000100f3 */
[----:B------:R-:W-:-:S02]  /*3d40*/  IMAD.U32 R244, R244, 0x10000, RZ ;  /* 0x00010000f4f47824 */ /* 0x000fc400078e00ff */
[----:B------:R-:W-:Y:S01]  /*3d50*/  @P0 FFMA.FTZ R247, R207, R226, R225 ;  /* 0x000000e2cff70223 */ /* 0x000fe200000100e1 */
[----:B------:R-:W-:Y:S01]  /*3d60*/  @P2 LOP3.LUT P4, RZ, R241, 0xff0000, RZ, 0xc0, !PT ;  /* 0x00ff0000f1ff2812 */ /* 0x000fe2000788c0ff */
[----:B------:R-:W2:Y:S01]  /*3d70*/  @P2 LDC.64 R188, c[0x0][0x408] ;  /* 0x00010200ffbc2b82 */ /* 0x000ea20000000a00 */
[----:B------:R-:W-:Y:S01]  /*3d80*/  @P0 FFMA.FTZ R244, R224, R195, R244 ;  /* 0x000000c3e0f40223 */ /* 0x000fe200000100f4 */
[----:B------:R-:W-:Y:S01]  /*3d90*/  @P0 FADD.FTZ R249, R206, -R247 ;  /* 0x800000f7cef90221 */ /* 0x000fe20000010000 */
[----:B------:R-:W-:-:S05]  /*3da0*/  SHF.L.U32 R247, R51, 0x10, RZ ;  /* 0x0000001033f77819 */ /* 0x000fca00000006ff */
[----:B------:R-:W3:Y:S01]  /*3db0*/  @P2 LDC.64 R194, c[0x0][0x408] ;  /* 0x00010200ffc22b82 */ /* 0x000ee20000000a00 */
[----:B------:R-:W-:Y:S01]  /*3dc0*/  @P0 FFMA.FTZ R247, R224, R249, R247 ;  /* 0x000000f9e0f70223 */ /* 0x000fe200000100f7 */
[----:B-1----:R-:W-:Y:S01]  /*3dd0*/  @P2 FMUL.FTZ R187, R193, R187 ;  /* 0x000000bbc1bb2220 */ /* 0x002fe20000410000 */
[----:B------:R-:W-:-:S03]  /*3de0*/  @P0 FFMA.FTZ R193, R211, R226, R225 ;  /* 0x000000e2d3c10223 */ /* 0x000fc600000100e1 */
[----:B------:R-:W-:Y:S01]  /*3df0*/  @P2 FMUL.FTZ R186, R187, R186 ;  /* 0x000000babbba2220 */ /* 0x000fe20000410000 */
[----:B------:R-:W-:Y:S01]  /*3e00*/  @P0 FADD.FTZ R193, R210, -R193 ;  /* 0x800000c1d2c10221 */ /* 0x000fe20000010000 */
[----:B--2---:R-:W-:-:S03]  /*3e10*/  @P2 FMUL.FTZ R189, R191, R189 ;  /* 0x000000bdbfbd2220 */ /* 0x004fc60000410000 */
[----:B------:R-:W-:Y:S01]  /*3e20*/  @P2 FSEL R246, R186, RZ, P1 ;  /* 0x000000ffbaf62208 */ /* 0x000fe20000800000 */
[----:B------:R-:W1:Y:S01]  /*3e30*/  @P2 LDC.64 R190, c[0x0][0x408] ;  /* 0x00010200ffbe2b82 */ /* 0x000e620000000a00 */
[----:B------:R-:W-:Y:S01]  /*3e40*/  @P0 FFMA.FTZ R245, R224, R193, R245 ;  /* 0x000000c1e0f50223 */ /* 0x000fe200000100f5 */
[----:B------:R-:W-:Y:S01]  /*3e50*/  @P2 FMUL.FTZ R188, R189, R188 ;  /* 0x000000bcbdbc2220 */ /* 0x000fe20000410000 */
[----:B------:R-:W-:Y:S02]  /*3e60*/  @P2 LOP3.LUT P1, RZ, R240, 0xff0000, RZ, 0xc0, !PT ;  /* 0x00ff0000f0ff2812 */ /* 0x000fe4000782c0ff */
[----:B------:R-:W-:Y:S01]  /*3e70*/  @P2 F2FP.BF16.F32.PACK_AB R246, RZ, R246 ;  /* 0x000000f6fff6223e */ /* 0x000fe200000010ff */
[----:B---3--:R-:W-:Y:S01]  /*3e80*/  @P2 FMUL.FTZ R195, R247, R195 ;  /* 0x000000c3f7c32220 */ /* 0x008fe20000410000 */
[----:B------:R-:W-:Y:S01]  /*3e90*/  @P2 FSEL R188, R188, RZ, P3 ;  /* 0x000000ffbcbc2208 */ /* 0x000fe20001800000 */
[----:B------:R-:W2:Y:S01]  /*3ea0*/  @P2 LDC.64 R186, c[0x0][0x408] ;  /* 0x00010200ffba2b82 */ /* 0x000ea20000000a00 */
[----:B------:R-:W-:Y:S01]  /*3eb0*/  @P2 LOP3.LUT P3, RZ, R240, 0xff000000, RZ, 0xc0, !PT ;  /* 0xff000000f0ff2812 */ /* 0x000fe2000786c0ff */
[----:B------:R-:W-:Y:S01]  /*3ec0*/  @P2 FMUL.FTZ R194, R195, R194 ;  /* 0x000000c2c3c22220 */ /* 0x000fe20000410000 */
[----:B------:R-:W-:-:S02]  /*3ed0*/  @P2 F2FP.BF16.F32.PACK_AB R248, RZ, R188 ;  /* 0x000000bcfff8223e */ /* 0x000fc400000010ff */
[----:B------:R-:W-:Y:S02]  /*3ee0*/  @P2 PRMT R152, R246, 0x7610, R152 ;  /* 0x00007610f6982816 */ /* 0x000fe40000000098 */
[----:B------:R-:W-:Y:S01]  /*3ef0*/  @P2 FSEL R194, R194, RZ, P4 ;  /* 0x000000ffc2c22208 */ /* 0x000fe20002000000 */
[----:B------:R-:W3:Y:S01]  /*3f00*/  @P2 LDC.64 R188, c[0x0][0x408] ;  /* 0x00010200ffbc2b82 */ /* 0x000ee20000000a00 */
[----:B------:R-:W-:Y:S02]  /*3f10*/  @P2 PRMT R152, R152, 0x5410, R248 ;  /* 0x0000541098982816 */ /* 0x000fe400000000f8 */
[----:B------:R-:W-:-:S04]  /*3f20*/  @P2 F2FP.BF16.F32.PACK_AB R194, RZ, R194 ;  /* 0x000000c2ffc2223e */ /* 0x000fc800000010ff */
[----:B------:R-:W-:Y:S01]  /*3f30*/  @P2 PRMT R155, R194, 0x7610, R155 ;  /* 0x00007610c29b2816 */ /* 0x000fe2000000009b */
[----:B------:R-:W4:Y:S01]  /*3f40*/  @P2 LDC.64 R192, c[0x0][0x408] ;  /* 0x00010200ffc02b82 */ /* 0x000f220000000a00 */
[----:B-1----:R-:W-:-:S04]  /*3f50*/  @P2 FMUL.FTZ R191, R245, R191 ;  /* 0x000000bff5bf2220 */ /* 0x002fc80000410000 */
[----:B------:R-:W-:Y:S01]  /*3f60*/  @P2 FMUL.FTZ R190, R191, R190 ;  /* 0x000000bebfbe2220 */ /* 0x000fe20000410000 */
[----:B--2---:R-:W-:-:S04]  /*3f70*/  @P2 FMUL.FTZ R187, R243, R187 ;  /* 0x000000bbf3bb2220 */ /* 0x004fc80000410000 */
[----:B------:R-:W-:Y:S01]  /*3f80*/  @P2 FMUL.FTZ R186, R187, R186 ;  /* 0x000000babbba2220 */ /* 0x000fe20000410000 */
[----:B---3--:R-:W-:-:S04]  /*3f90*/  @P2 FMUL.FTZ R189, R242, R189 ;  /* 0x000000bdf2bd2220 */ /* 0x008fc80000410000 */
[----:B------:R-:W-:Y:S02]  /*3fa0*/  @P2 FSEL R186, R186, RZ, P1 ;  /* 0x000000ffbaba2208 */ /* 0x000fe40000800000 */
[----:B------:R-:W-:Y:S01]  /*3fb0*/  @P2 LOP3.LUT P1, RZ, R241, 0xff, RZ, 0xc0, !PT ;  /* 0x000000fff1ff2812 */ /* 0x000fe2000782c0ff */
[----:B------:R-:W-:Y:S01]  /*3fc0*/  @P2 FMUL.FTZ R188, R189, R188 ;  /* 0x000000bcbdbc2220 */ /* 0x000fe20000410000 */
[----:B------:R-:W-:Y:S02]  /*3fd0*/  @P2 F2FP.BF16.F32.PACK_AB R186, RZ, R186 ;  /* 0x000000baffba223e */ /* 0x000fe400000010ff */
[----:B------:R-:W-:Y:S01]  /*3fe0*/  @P2 FSEL R190, R190, RZ, P1 ;  /* 0x000000ffbebe2208 */ /* 0x000fe20000800000 */
[----:B----4-:R-:W-:Y:S01]  /*3ff0*/  @P2 FMUL.FTZ R193, R244, R193 ;  /* 0x000000c1f4c12220 */ /* 0x010fe20000410000 */
[----:B------:R-:W-:Y:S02]  /*4000*/  @P2 FSEL R188, R188, RZ, P3 ;  /* 0x000000ffbcbc2208 */ /* 0x000fe40001800000 */
[----:B------:R-:W-:Y:S01]  /*4010*/  @P2 LOP3.LUT P3, RZ, R241, 0xff00, RZ, 0xc0, !PT ;  /* 0x0000ff00f1ff2812 */ /* 0x000fe2000786c0ff */
[----:B------:R-:W-:Y:S01]  /*4020*/  @P2 FMUL.FTZ R192, R193, R192 ;  /* 0x000000c0c1c02220 */ /* 0x000fe20000410000 */
[----:B------:R-:W-:-:S02]  /*4030*/  @P2 F2FP.BF16.F32.PACK_AB R190, RZ, R190 ;  /* 0x000000beffbe223e */ /* 0x000fc400000010ff */
[----:B------:R-:W-:Y:S02]  /*4040*/  @P2 F2FP.BF16.F32.PACK_AB R188, RZ, R188 ;  /* 0x000000bcffbc223e */ /* 0x000fe400000010ff */
[----:B------:R-:W-:Y:S02]  /*4050*/  @P2 FSEL R192, R192, RZ, P3 ;  /* 0x000000ffc0c02208 */ /* 0x000fe40001800000 */
[----:B------:R-:W-:Y:S02]  /*4060*/  @P2 PRMT R153, R186, 0x7610, R153 ;  /* 0x00007610ba992816 */ /* 0x000fe40000000099 */
[----:B------:R-:W-:Y:S02]  /*4070*/  @P2 F2FP.BF16.F32.PACK_AB R192, RZ, R192 ;  /* 0x000000c0ffc0223e */ /* 0x000fe400000010ff */
[----:B------:R-:W-:Y:S02]  /*4080*/  @P2 PRMT R154, R190, 0x7610, R154 ;  /* 0x00007610be9a2816 */ /* 0x000fe4000000009a */
[----:B------:R-:W-:-:S02]  /*4090*/  @P2 PRMT R153, R153, 0x5410, R188 ;  /* 0x0000541099992816 */ /* 0x000fc400000000bc */
        /* <DEDUP_REMOVED lines=15> */
.L_x_1043:
[----:B------:R-:W-:Y:S01]  /*4190*/  ISETP.GT.AND P0, PT, R227, RZ, PT ;  /* 0x000000ffe300720c */ /* 0x000fe20003f04270 */
[-C--:B------:R-:W-:Y:S01]  /*41a0*/  @P1 FFMA.FTZ R157, R219, R226.reuse, R225 ;  /* 0x000000e2db9d1223 */ /* 0x080fe200000100e1 */
[C---:B-----5:R-:W-:Y:S01]  /*41b0*/  SHF.L.U32 R243, R48.reuse, 0x10, RZ ;  /* 0x0000001030f37819 */ /* 0x060fe200000006ff */
[----:B------:R-:W1:Y:S01]  /*41c0*/  @P2 LDC.64 R190, c[0x0][0x408] ;  /* 0x00010200ffbe2b82 */ /* 0x000e620000000a00 */
[----:B------:R-:W-:Y:S01]  /*41d0*/  PRMT R242, R48, 0x7632, R242 ;  /* 0x0000763230f27816 */ /* 0x000fe200000000f2 */
[----:B------:R-:W-:Y:S01]  /*41e0*/  @P1 FADD.FTZ R157, R218, -R157 ;  /* 0x8000009dda9d1221 */ /* 0x000fe20000010000 */
[----:B------:R-:W-:Y:S02]  /*41f0*/  PRMT R245, R49, 0x7632, R245 ;  /* 0x0000763231f57816 */ /* 0x000fe400000000f5 */
[----:B------:R-:W-:Y:S01]  /*4200*/  SHF.L.U32 R242, R242, 0x10, RZ ;  /* 0x00000010f2f27819 */ /* 0x000fe200000006ff */
[----:B------:R-:W-:Y:S01]  /*4210*/  @P1 FFMA.FTZ R243, R224, R157, R243 ;  /* 0x0000009de0f31223 */ /* 0x000fe200000100f3 */
[C---:B------:R-:W-:Y:S01]  /*4220*/  SHF.L.U32 R246, R50.reuse, 0x10, RZ ;  /* 0x0000001032f67819 */ /* 0x040fe200000006ff */
[----:B------:R-:W-:Y:S01]  /*4230*/  IMAD.U32 R245, R245, 0x10000, RZ ;  /* 0x00010000f5f57824 */ /* 0x000fe200078e00ff */
[----:B------:R-:W-:Y:S01]  /*4240*/  SHF.L.U32 R244, R49, 0x10, RZ ;  /* 0x0000001031f47819 */ /* 0x000fe200000006ff */
[-CC-:B------:R-:W-:Y:S01]  /*4250*/  @P0 FFMA.FTZ R159, R217, R226.reuse, R225.reuse ;  /* 0x000000e2d99f0223 */ /* 0x180fe200000100e1 */
[-CC-:B------:R-:W-:Y:S01]  /*4260*/  @P0 FFMA.FTZ R157, R213, R226.reuse, R225.reuse ;  /* 0x000000e2d59d0223 */ /* 0x180fe200000100e1 */
[-C--:B------:R-:W-:Y:S01]  /*4270*/  @P0 FFMA.FTZ R187, R215, R226.reuse, R225 ;  /* 0x000000e2d7bb0223 */ /* 0x080fe200000100e1 */
[----:B------:R-:W-:Y:S01]  /*4280*/  PRMT R247, R50, 0x7632, R247 ;  /* 0x0000763232f77816 */ /* 0x000fe200000000f7 */
[----:B------:R-:W-:Y:S01]  /*4290*/  @P0 FADD.FTZ R159, R216, -R159 ;  /* 0x8000009fd89f0221 */ /* 0x000fe20000010000 */
[----:B------:R-:W-:Y:S01]  /*42a0*/  @P0 FADD.FTZ R157, R212, -R157 ;  /* 0x8000009dd49d0221 */ /* 0x000fe20000010000 */
[----:B------:R-:W-:Y:S01]  /*42b0*/  @P0 FADD.FTZ R187, R214, -R187 ;  /* 0x800000bbd6bb0221 */ /* 0x000fe20000010000 */
[----:B------:R-:W-:Y:S01]  /*42c0*/  SHF.L.U32 R247, R247, 0x10, RZ ;  /* 0x00000010f7f77819 */ /* 0x000fe200000006ff */
[C---:B------:R-:W-:Y:S01]  /*42d0*/  @P0 FFMA.FTZ R242, R224.reuse, R159, R242 ;  /* 0x0000009fe0f20223 */ /* 0x040fe200000100f2 */
[C---:B------:R-:W-:Y:S01]  /*42e0*/  @P0 FFMA.FTZ R245, R224.reuse, R157, R245 ;  /* 0x0000009de0f50223 */ /* 0x040fe200000100f5 */
[-CC-:B------:R-:W-:Y:S01]  /*42f0*/  @P0 FFMA.FTZ R159, R211, R226.reuse, R225.reuse ;  /* 0x000000e2d39f0223 */ /* 0x180fe200000100e1 */
[-CC-:B------:R-:W-:Y:S01]  /*4300*/  @P0 FFMA.FTZ R157, R209, R226.reuse, R225.reuse ;  /* 0x000000e2d19d0223 */ /* 0x180fe200000100e1 */
[----:B------:R-:W-:Y:S01]  /*4310*/  @P0 FFMA.FTZ R244, R224, R187, R244 ;  /* 0x000000bbe0f40223 */ /* 0x000fe200000100f4 */
[-C--:B------:R-:W-:Y:S01]  /*4320*/  @P0 FFMA.FTZ R187, R207, R226.reuse, R225 ;  /* 0x000000e2cfbb0223 */ /* 0x080fe200000100e1 */
[----:B------:R-:W-:Y:S01]  /*4330*/  @P0 FADD.FTZ R159, R210, -R159 ;  /* 0x8000009fd29f0221 */ /* 0x000fe20000010000 */
[----:B------:R-:W-:Y:S01]  /*4340*/  @P0 FADD.FTZ R186, R208, -R157 ;  /* 0x8000009dd0ba0221 */ /* 0x000fe20000010000 */
[----:B------:R-:W-:Y:S01]  /*4350*/  PRMT R194, R51, 0x7632, R194 ;  /* 0x0000763233c27816 */ /* 0x000fe200000000c2 */
[----:B------:R-:W2:Y:S01]  /*4360*/  @P2 LDC.64 R156, c[0x0][0x408] ;  /* 0x00010200ff9c2b82 */ /* 0x000ea20000000a00 */
[----:B------:R-:W-:Y:S01]  /*4370*/  @P0 FFMA.FTZ R246, R224, R159, R246 ;  /* 0x0000009fe0f60223 */ /* 0x000fe200000100f6 */
[----:B------:R-:W-:Y:S01]  /*4380*/  @P0 FADD.FTZ R187, R206, -R187 ;  /* 0x800000bbcebb0221 */ /* 0x000fe20000010000 */
[----:B------:R-:W-:Y:S01]  /*4390*/  @P0 FFMA.FTZ R189, R205, R226, R225 ;  /* 0x000000e2cdbd0223 */ /* 0x000fe200000100e1 */
[----:B------:R-:W-:Y:S01]  /*43a0*/  SHF.L.U32 R195, R51, 0x10, RZ ;  /* 0x0000001033c37819 */ /* 0x000fe200000006ff */
[----:B------:R-:W-:Y:S01]  /*43b0*/  @P0 FFMA.FTZ R247, R224, R186, R247 ;  /* 0x000000bae0f70223 */ /* 0x000fe200000100f7 */
[----:B------:R-:W-:Y:S01]  /*43c0*/  SHF.L.U32 R194, R194, 0x10, RZ ;  /* 0x00000010c2c27819 */ /* 0x000fe200000006ff */
[----:B------:R-:W-:Y:S01]  /*43d0*/  @P0 FADD.FTZ R189, R204, -R189 ;  /* 0x800000bdccbd0221 */ /* 0x000fe20000010000 */
[----:B------:R-:W3:Y:S01]  /*43e0*/  @P2 LDC.64 R158, c[0x0][0x408] ;  /* 0x00010200ff9e2b82 */ /* 0x000ee20000000a00 */
[----:B------:R-:W-:Y:S01]  /*43f0*/  @P0 FFMA.FTZ R195, R224, R187, R195 ;  /* 0x000000bbe0c30223 */ /* 0x000fe200000100c3 */
[----:B------:R-:W-:Y:S01]  /*4400*/  @P2 LOP3.LUT P1, RZ, R240, 0xff00, RZ, 0xc0, !PT ;  /* 0x0000ff00f0ff2812 */ /* 0x000fe2000782c0ff */
[----:B------:R-:W-:Y:S01]  /*4410*/  @P0 FFMA.FTZ R194, R224, R189, R194 ;  /* 0x000000bde0c20223 */ /* 0x000fe200000100c2 */
[C---:B------:R-:W-:Y:S01]  /*4420*/  @P2 LOP3.LUT P0, RZ, R240.reuse, 0xff, RZ, 0xc0, !PT ;  /* 0x000000fff0ff2812 */ /* 0x040fe2000780c0ff */
[----:B-1----:R-:W-:Y:S01]  /*4430*/  @P2 FMUL.FTZ R191, R195, R191 ;  /* 0x000000bfc3bf2220 */ /* 0x002fe20000410000 */
[----:B------:R-:W-:-:S02]  /*4440*/  @P2 LOP3.LUT P6, RZ, R240, 0xff0000, RZ, 0xc0, !PT ;  /* 0x00ff0000f0ff2812 */ /* 0x000fc400078cc0ff */
[----:B------:R-:W1:Y:S01]  /*4450*/  @P2 LDC.64 R186, c[0x0][0x408] ;  /* 0x00010200ffba2b82 */ /* 0x000e620000000a00 */
[----:B------:R-:W-:Y:S01]  /*4460*/  @P2 LOP3.LUT P5, RZ, R240, 0xff000000, RZ, 0xc0, !PT ;  /* 0xff000000f0ff2812 */ /* 0x000fe200078ac0ff */
[----:B------:R-:W-:Y:S01]  /*4470*/  @P2 FMUL.FTZ R190, R191, R190 ;  /* 0x000000bebfbe2220 */ /* 0x000fe20000410000 */
[C---:B------:R-:W-:Y:S02]  /*4480*/  @P2 LOP3.LUT P4, RZ, R241.reuse, 0xff, RZ, 0xc0, !PT ;  /* 0x000000fff1ff2812 */ /* 0x040fe4000788c0ff */
[----:B------:R-:W-:Y:S01]  /*4490*/  @P2 LOP3.LUT P3, RZ, R241, 0xff00, RZ, 0xc0, !PT ;  /* 0x0000ff00f1ff2812 */ /* 0x000fe2000786c0ff */
[----:B--2---:R-:W-:Y:S02]  /*44a0*/  @P2 FMUL.FTZ R157, R243, R157 ;  /* 0x0000009df39d2220 */ /* 0x004fe40000410000 */
[----:B------:R-:W2:Y:S02]  /*44b0*/  @P2 LDC.64 R188, c[0x0][0x408] ;  /* 0x00010200ffbc2b82 */ /* 0x000ea40000000a00 */
[----:B------:R-:W-:Y:S01]  /*44c0*/  @P2 FMUL.FTZ R248, R157, R156 ;  /* 0x0000009c9df82220 */ /* 0x000fe20000410000 */
[----:B---3--:R-:W-:-:S05]  /*44d0*/  @P2 FMUL.FTZ R159, R242, R159 ;  /* 0x0000009ff29f2220 */ /* 0x008fca0000410000 */
[----:B------:R-:W3:Y:S01]  /*44e0*/  @P2 LDC.64 R156, c[0x0][0x408] ;  /* 0x00010200ff9c2b82 */ /* 0x000ee20000000a00 */
[----:B------:R-:W-:Y:S01]  /*44f0*/  @P2 FSEL R248, R248, RZ, P0 ;  /* 0x000000fff8f82208 */ /* 0x000fe20000000000 */
[----:B------:R-:W-:Y:S01]  /*4500*/  @P2 FMUL.FTZ R249, R159, R158 ;  /* 0x0000009e9ff92220 */ /* 0x000fe20000410000 */
[----:B------:R-:W-:Y:S02]  /*4510*/  @P2 ISETP.GE.U32.AND P0, PT, R240, RZ, PT ;  /* 0x000000fff000220c */ /* 0x000fe40003f06070 */
[----:B------:R-:W-:Y:S01]  /*4520*/  @P2 F2FP.BF16.F32.PACK_AB R248, RZ, R248 ;  /* 0x000000f8fff8223e */ /* 0x000fe200000010ff */
[----:B-1----:R-:W-:Y:S02]  /*4530*/  @P2 FMUL.FTZ R187, R246, R187 ;  /* 0x000000bbf6bb2220 */ /* 0x002fe40000410000 */
[----:B------:R-:W1:Y:S01]  /*4540*/  @P2 LDC.64 R158, c[0x0][0x408] ;  /* 0x00010200ff9e2b82 */ /* 0x000e620000000a00 */
[----:B------:R-:W-:Y:S01]  /*4550*/  @P2 FSEL R240, R249, RZ, P1 ;  /* 0x000000fff9f02208 */ /* 0x000fe20000800000 */
[----:B------:R-:W-:Y:S01]  /*4560*/  @P2 FMUL.FTZ R186, R187, R186 ;  /* 0x000000babbba2220 */ /* 0x000fe20000410000 */
[----:B------:R-:W-:-:S02]  /*4570*/  @P2 LOP3.LUT P1, RZ, R241, 0xff0000, RZ, 0xc0, !PT ;  /* 0x00ff0000f1ff2812 */ /* 0x000fc4000782c0ff */
[----:B------:R-:W-:-:S03]  /*4580*/  @P2 ISETP.GE.U32.AND.EX P0, PT, R241, 0x1000000, PT, P0 ;  /* 0x01000000f100280c */ /* 0x000fc60003f06100 */
[----:B------:R-:W4:Y:S01]  /*4590*/  @P2 LDC.64 R192, c[0x0][0x408] ;  /* 0x00010200ffc02b82 */ /* 0x000f220000000a00 */
[----:B--2---:R-:W-:Y:S01]  /*45a0*/  @P2 FMUL.FTZ R189, R247, R189 ;  /* 0x000000bdf7bd2220 */ /* 0x004fe20000410000 */
[----:B------:R-:W-:Y:S02]  /*45b0*/  @P2 FSEL R186, R186, RZ, P4 ;  /* 0x000000ffbaba2208 */ /* 0x000fe40002000000 */
[----:B------:R-:W-:Y:S01]  /*45c0*/  @P2 FSEL R190, R190, RZ, P1 ;  /* 0x000000ffbebe2208 */ /* 0x000fe20000800000 */
[----:B------:R-:W-:Y:S01]  /*45d0*/  @P2 FMUL.FTZ R188, R189, R188 ;  /* 0x000000bcbdbc2220 */ /* 0x000fe20000410000 */
[----:B------:R-:W-:Y:S01]  /*45e0*/  @P2 F2FP.BF16.F32.PACK_AB R186, RZ, R186 ;  /* 0x000000baffba223e */ /* 0x000fe200000010ff */
[----:B---3--:R-:W-:Y:S01]  /*45f0*/  @P2 FMUL.FTZ R157, R244, R157 ;  /* 0x0000009df49d2220 */ /* 0x008fe20000410000 */
[----:B------:R-:W-:Y:S02]  /*4600*/  @P2 F2FP.BF16.F32.PACK_AB R190, RZ, R190 ;  /* 0x000000beffbe223e */ /* 0x000fe400000010ff */
[----:B------:R-:W-:Y:S01]  /*4610*/  @P2 FSEL R188, R188, RZ, P3 ;  /* 0x000000ffbcbc2208 */ /* 0x000fe20001800000 */
[----:B------:R-:W-:Y:S01]  /*4620*/  @P2 FMUL.FTZ R156, R157, R156 ;  /* 0x0000009c9d9c2220 */ /* 0x000fe20000410000 */
[----:B------:R-:W-:-:S02]  /*4630*/  @P2 F2FP.BF16.F32.PACK_AB R240, RZ, R240 ;  /* 0x000000f0fff0223e */ /* 0x000fc400000010ff */
[----:B------:R-:W-:Y:S01]  /*4640*/  @P2 F2FP.BF16.F32.PACK_AB R188, RZ, R188 ;  /* 0x000000bcffbc223e */ /* 0x000fe200000010ff */
[----:B-1----:R-:W-:Y:S01]  /*4650*/  @P2 FMUL.FTZ R159, R245, R159 ;  /* 0x0000009ff59f2220 */ /* 0x002fe20000410000 */
[----:B------:R-:W-:Y:S02]  /*4660*/  @P2 FSEL R187, R156, RZ, P6 ;  /* 0x000000ff9cbb2208 */ /* 0x000fe40003000000 */
[----:B------:R-:W-:Y:S01]  /*4670*/  @P2 PRMT R152, R248, 0x7610, R152 ;  /* 0x00007610f8982816 */ /* 0x000fe20000000098 */
[----:B------:R-:W-:Y:S01]  /*4680*/  @P2 FMUL.FTZ R158, R159, R158 ;  /* 0x0000009e9f9e2220 */ /* 0x000fe20000410000 */
[----:B------:R-:W-:Y:S02]  /*4690*/  @P2 F2FP.BF16.F32.PACK_AB R187, RZ, R187 ;  /* 0x000000bbffbb223e */ /* 0x000fe400000010ff */
[----:B------:R-:W-:Y:S01]  /*46a0*/  @P2 PRMT R154, R186, 0x7610, R154 ;  /* 0x00007610ba9a2816 */ /* 0x000fe2000000009a */
[----:B----4-:R-:W-:Y:S01]  /*46b0*/  @P2 FMUL.FTZ R193, R194, R193 ;  /* 0x000000c1c2c12220 */ /* 0x010fe20000410000 */
[----:B------:R-:W-:-:S02]  /*46c0*/  @P2 FSEL R189, R158, RZ, P5 ;  /* 0x000000ff9ebd2208 */ /* 0x000fc40002800000 */
[----:B------:R-:W-:Y:S01]  /*46d0*/  @P2 PRMT R153, R187, 0x7610, R153 ;  /* 0x00007610bb992816 */ /* 0x000fe20000000099 */
[----:B------:R-:W-:Y:S01]  /*46e0*/  @P2 FMUL.FTZ R192, R193, R192 ;  /* 0x000000c0c1c02220 */ /* 0x000fe20000410000 */
[----:B------:R-:W-:Y:S02]  /*46f0*/  @P2 F2FP.BF16.F32.PACK_AB R189, RZ, R189 ;  /* 0x000000bdffbd223e */ /* 0x000fe400000010ff */
[----:B------:R-:W-:Y:S02]  /*4700*/  @P2 PRMT R155, R190, 0x7610, R155 ;  /* 0x00007610be9b2816 */ /* 0x000fe4000000009b */
[----:B------:R-:W-:Y:S02]  /*4710*/  @P2 FSEL R192, R192, RZ, P0 ;  /* 0x000000ffc0c02208 */ /* 0x000fe40000000000 */
[----:B------:R-:W-:Y:S02]  /*4720*/  F2FP.BF16.F32.PACK_AB R158, R247, R246 ;  /* 0x000000f6f79e723e */ /* 0x000fe400000010ff */
[----:B------:R-:W-:-:S02]  /*4730*/  @P2 F2FP.BF16.F32.PACK_AB R192, RZ, R192 ;  /* 0x000000c0ffc0223e */ /* 0x000fc400000010ff */
[----:B------:R-:W-:Y:S02]  /*4740*/  F2FP.BF16.F32.PACK_AB R157, R245, R244 ;  /* 0x000000f4f59d723e */ /* 0x000fe400000010ff */
[----:B------:R-:W-:Y:S02]  /*4750*/  F2FP.BF16.F32.PACK_AB R156, R242, R243 ;  /* 0x000000f3f29c723e */ /* 0x000fe400000010ff */
[----:B------:R-:W-:Y:S02]  /*4760*/  F2FP.BF16.F32.PACK_AB R159, R194, R195 ;  /* 0x000000c3c29f723e */ /* 0x000fe400000010ff */
[----:B------:R-:W-:Y:S02]  /*4770*/  @P2 PRMT R152, R152, 0x5410, R240 ;  /* 0x0000541098982816 */ /* 0x000fe400000000f0 */
[----:B------:R-:W-:Y:S02]  /*4780*/  @P2 PRMT R153, R153, 0x5410, R189 ;  /* 0x0000541099992816 */ /* 0x000fe400000000bd */
[----:B------:R-:W-:-:S02]  /*4790*/  @P2 PRMT R154, R154, 0x5410, R188 ;  /* 0x000054109a9a2816 */ /* 0x000fc400000000bc */
[----:B------:R-:W-:-:S07]  /*47a0*/  @P2 PRMT R155, R155, 0x5410, R192 ;  /* 0x000054109b9b2816 */ /* 0x000fce00000000c0 */
.L_x_1042:
[----:B------:R-:W-:Y:S05]  /*47b0*/  BSYNC.RECONVERGENT B1 ;  /* 0x0000000000017941 */ /* 0x000fea0003800200 */
.L_x_1025:
[----:B------:R-:W-:Y:S01]  /*47c0*/  ISETP.NE.U32.AND P0, PT, R229, RZ, PT ;  /* 0x000000ffe500720c */ /* 0x000fe20003f05070 */
[----:B------:R-:W1:Y:S01]  /*47d0*/  @P2 LDC.64 R186, c[0x0][0x468] ;  /* 0x00011a00ffba2b82 */ /* 0x000e620000000a00 */
[----:B------:R-:W-:Y:S01]  /*47e0*/  ISETP.NE.U32.AND P1, PT, R231, RZ, PT ;  /* 0x000000ffe700720c */ /* 0x000fe20003f25070 */
[----:B------:R-:W-:Y:S01]  /*47f0*/  BSSY.RECONVERGENT B1, `(.L_x_1044) ;  /* 0x000019b000017945 */ /* 0x000fe20003800200 */
[----:B------:R-:W-:Y:S02]  /*4800*/  ISETP.NE.AND.EX P0, PT, R228, RZ, PT, P0 ;  /* 0x000000ffe400720c */ /* 0x000fe40003f05300 */
[----:B------:R-:W-:-:S11]  /*4810*/  ISETP.NE.AND.EX P1, PT, R230, RZ, PT, P1 ;  /* 0x000000ffe600720c */ /* 0x000fd60003f25310 */
[----:B------:R-:W2:Y:S01]  /*4820*/  @P0 LDC.64 R188, c[0x0][0x478] ;  /* 0x00011e00ffbc0b82 */ /* 0x000ea20000000a00 */
[----:B-1----:R-:W-:-:S04]  /*4830*/  @P2 IMAD.WIDE.U32 R186, R221, 0x10, R186 ;  /* 0x00000010ddba2825 */ /* 0x002fc800078e00ba */
[----:B--2---:R-:W-:-:S05]  /*4840*/  @P0 IMAD.WIDE.U32 R188, R184, 0x10, R188 ;  /* 0x00000010b8bc0825 */ /* 0x004fca00078e00bc */
[----:B------:R1:W-:Y:S04]  /*4850*/  @P0 STG.E.128 desc[UR6][R188.64], R156 ;  /* 0x0000009cbc000986 */ /* 0x0003e8000c101d06 */
[----:B------:R1:W-:Y:S01]  /*4860*/  @P2 STG.E.128 desc[UR6][R186.64], R152 ;  /* 0x00000098ba002986 */ /* 0x0003e2000c101d06 */
[----:B------:R-:W-:Y:S05]  /*4870*/  @!P1 BRA `(.L_x_1045) ;  /* 0x0000000c000c9947 */ /* 0x000fea0003800000 */
[----:B------:R-:W-:Y:S05]  /*4880*/  @!P0 BRA `(.L_x_1046) ;  /* 0x00000004008c8947 */ /* 0x000fea0003800000 */
[----:B------:R-:W-:Y:S01]  /*4890*/  ISETP.GT.AND P3, PT, R227, RZ, PT ;  /* 0x000000ffe300720c */ /* 0x000fe20003f64270 */
[C---:B-----5:R-:W-:Y:S01]  /*48a0*/  IMAD.U32 R230, R45.reuse, 0x10000, RZ ;  /* 0x000100002de67824 */ /* 0x060fe200078e00ff */
[C---:B------:R-:W-:Y:S01]  /*48b0*/  PRMT R228, R44.reuse, 0x7632, R228 ;  /* 0x000076322ce47816 */ /* 0x040fe200000000e4 */
[----:B------:R-:W2:Y:S01]  /*48c0*/  @P2 LDC.64 R190, c[0x0][0x408] ;  /* 0x00010200ffbe2b82 */ /* 0x000ea20000000a00 */
[----:B------:R-:W-:Y:S02]  /*48d0*/  SHF.L.U32 R229, R44, 0x10, RZ ;  /* 0x000000102ce57819 */ /* 0x000fe400000006ff */
[----:B------:R-:W-:Y:S02]  /*48e0*/  SHF.L.U32 R228, R228, 0x10, RZ ;  /* 0x00000010e4e47819 */ /* 0x000fe400000006ff */
[----:B------:R-:W-:Y:S02]  /*48f0*/  PRMT R245, R45, 0x7632, R245 ;  /* 0x000076322df57816 */ /* 0x000fe400000000f5 */
[C---:B------:R-:W-:Y:S01]  /*4900*/  SHF.L.U32 R243, R46.reuse, 0x10, RZ ;  /* 0x000000102ef37819 */ /* 0x040fe200000006ff */
[----:B------:R-:W3:Y:S01]  /*4910*/  @P2 LDC.64 R192, c[0x0][0x408] ;  /* 0x00010200ffc02b82 */ /* 0x000ee20000000a00 */
[----:B------:R-:W-:Y:S01]  /*4920*/  SHF.L.U32 R245, R245, 0x10, RZ ;  /* 0x00000010f5f57819 */ /* 0x000fe200000006ff */
[-CC-:B-1----:R-:W-:Y:S01]  /*4930*/  @P3 FFMA.FTZ R157, R203, R226.reuse, R225.reuse ;  /* 0x000000e2cb9d3223 */ /* 0x182fe200000100e1 */
[-CC-:B------:R-:W-:Y:S01]  /*4940*/  @P3 FFMA.FTZ R159, R201, R226.reuse, R225.reuse ;  /* 0x000000e2c99f3223 */ /* 0x180fe200000100e1 */
[----:B------:R-:W-:Y:S01]  /*4950*/  PRMT R240, R46, 0x7632, R240 ;  /* 0x000076322ef07816 */ /* 0x000fe200000000f0 */
[-C--:B------:R-:W-:Y:S01]  /*4960*/  @P3 FFMA.FTZ R158, R4, R226.reuse, R225 ;  /* 0x000000e2049e3223 */ /* 0x080fe200000100e1 */
[----:B------:R-:W-:Y:S01]  /*4970*/  @P3 FADD.FTZ R157, R202, -R157 ;  /* 0x8000009dca9d3221 */ /* 0x000fe20000010000 */
[----:B------:R-:W-:Y:S01]  /*4980*/  @P3 FADD.FTZ R159, R200, -R159 ;  /* 0x8000009fc89f3221 */ /* 0x000fe20000010000 */
[-C--:B------:R-:W-:Y:S01]  /*4990*/  @P3 FFMA.FTZ R187, R199, R226.reuse, R225 ;  /* 0x000000e2c7bb3223 */ /* 0x080fe200000100e1 */
[----:B------:R-:W-:Y:S01]  /*49a0*/  SHF.L.U32 R240, R240, 0x10, RZ ;  /* 0x00000010f0f07819 */ /* 0x000fe200000006ff */
[C---:B------:R-:W-:Y:S01]  /*49b0*/  @P3 FFMA.FTZ R229, R224.reuse, R157, R229 ;  /* 0x0000009de0e53223 */ /* 0x040fe200000100e5 */
[----:B------:R-:W-:Y:S01]  /*49c0*/  @P3 FFMA.FTZ R228, R224, R159, R228 ;  /* 0x0000009fe0e43223 */ /* 0x000fe200000100e4 */
[-CC-:B------:R-:W-:Y:S01]  /*49d0*/  @P3 FFMA.FTZ R157, R197, R226.reuse, R225.reuse ;  /* 0x000000e2c59d3223 */ /* 0x180fe200000100e1 */
[-C--:B------:R-:W-:Y:S01]  /*49e0*/  @P3 FFMA.FTZ R159, R185, R226.reuse, R225 ;  /* 0x000000e2b99f3223 */ /* 0x080fe200000100e1 */
[----:B------:R-:W-:Y:S01]  /*49f0*/  @P3 FADD.FTZ R187, R198, -R187 ;  /* 0x800000bbc6bb3221 */ /* 0x000fe20000010000 */
[----:B------:R-:W-:Y:S01]  /*4a00*/  @P3 FFMA.FTZ R186, R2, R226, R225 ;  /* 0x000000e202ba3223 */ /* 0x000fe200000100e1 */
[----:B------:R-:W-:Y:S01]  /*4a10*/  @P3 FADD.FTZ R157, R196, -R157 ;  /* 0x8000009dc49d3221 */ /* 0x000fe20000010000 */
[----:B------:R-:W-:Y:S01]  /*4a20*/  @P3 FADD.FTZ R156, R0, -R159 ;  /* 0x8000009f009c3221 */ /* 0x000fe20000010000 */
[----:B------:R-:W-:Y:S01]  /*4a30*/  @P3 FADD.FTZ R159, R5, -R158 ;  /* 0x8000009e059f3221 */ /* 0x000fe20000010000 */
[----:B------:R-:W-:Y:S01]  /*4a40*/  SHF.L.U32 R241, R47, 0x10, RZ ;  /* 0x000000102ff17819 */ /* 0x000fe200000006ff */
[C---:B------:R-:W-:Y:S01]  /*4a50*/  @P3 FFMA.FTZ R245, R224.reuse, R157, R245 ;  /* 0x0000009de0f53223 */ /* 0x040fe200000100f5 */
[C---:B------:R-:W-:Y:S01]  /*4a60*/  @P3 FFMA.FTZ R243, R224.reuse, R156, R243 ;  /* 0x0000009ce0f33223 */ /* 0x040fe200000100f3 */
[C---:B------:R-:W-:Y:S01]  /*4a70*/  @P3 FFMA.FTZ R240, R224.reuse, R159, R240 ;  /* 0x0000009fe0f03223 */ /* 0x040fe200000100f0 */
[----:B------:R-:W1:Y:S01]  /*4a80*/  @P2 LDC.64 R156, c[0x0][0x408] ;  /* 0x00010200ff9c2b82 */ /* 0x000e620000000a00 */
[----:B------:R-:W-:Y:S01]  /*4a90*/  @P3 FADD.FTZ R188, R3, -R186 ;  /* 0x800000ba03bc3221 */ /* 0x000fe20000010000 */
[----:B------:R-:W-:Y:S01]  /*4aa0*/  @P3 FFMA.FTZ R230, R224, R187, R230 ;  /* 0x000000bbe0e63223 */ /* 0x000fe200000100e6 */
[----:B------:R-:W-:Y:S01]  /*4ab0*/  PRMT R231, R47, 0x7632, R231 ;  /* 0x000076322fe77816 */ /* 0x000fe200000000e7 */
[----:B------:R-:W-:Y:S01]  /*4ac0*/  @P3 FFMA.FTZ R242, R6, R226, R225 ;  /* 0x000000e206f23223 */ /* 0x000fe200000100e1 */
[----:B------:R-:W-:Y:S01]  /*4ad0*/  @P3 FFMA.FTZ R241, R224, R188, R241 ;  /* 0x000000bce0f13223 */ /* 0x000fe200000100f1 */
[----:B------:R-:W-:Y:S01]  /*4ae0*/  @P2 LOP3.LUT P4, RZ, R238, 0xff00, RZ, 0xc0, !PT ;  /* 0x0000ff00eeff2812 */ /* 0x000fe2000788c0ff */
[----:B--2---:R-:W-:Y:S01]  /*4af0*/  @P2 FMUL.FTZ R191, R243, R191 ;  /* 0x000000bff3bf2220 */ /* 0x004fe20000410000 */
[----:B------:R-:W2:Y:S01]  /*4b00*/  @P2 LDC.64 R158, c[0x0][0x408] ;  /* 0x00010200ff9e2b82 */ /* 0x000ea20000000a00 */
[----:B------:R-:W-:Y:S01]  /*4b10*/  SHF.L.U32 R231, R231, 0x10, RZ ;  /* 0x00000010e7e77819 */ /* 0x000fe200000006ff */
[----:B------:R-:W-:Y:S01]  /*4b20*/  @P3 FADD.FTZ R242, R7, -R242 ;  /* 0x800000f207f23221 */ /* 0x000fe20000010000 */
[----:B------:R-:W-:Y:S01]  /*4b30*/  @P2 FMUL.FTZ R190, R191, R190 ;  /* 0x000000bebfbe2220 */ /* 0x000fe20000410000 */
[----:B---3--:R-:W-:Y:S01]  /*4b40*/  @P2 FMUL.FTZ R193, R240, R193 ;  /* 0x000000c1f0c12220 */ /* 0x008fe20000410000 */
[----:B------:R-:W-:Y:S01]  /*4b50*/  @P2 LOP3.LUT P5, RZ, R239, 0xff0000, RZ, 0xc0, !PT ;  /* 0x00ff0000efff2812 */ /* 0x000fe200078ac0ff */
[----:B------:R-:W-:Y:S01]  /*4b60*/  @P3 FFMA.FTZ R231, R224, R242, R231 ;  /* 0x000000f2e0e73223 */ /* 0x000fe200000100e7 */
[----:B------:R-:W-:Y:S01]  /*4b70*/  @P2 LOP3.LUT P3, RZ, R238, 0xff, RZ, 0xc0, !PT ;  /* 0x000000ffeeff2812 */ /* 0x000fe2000786c0ff */
[----:B------:R-:W3:Y:S01]  /*4b80*/  @P2 LDC.64 R186, c[0x0][0x408] ;  /* 0x00010200ffba2b82 */ /* 0x000ee20000000a00 */
[----:B------:R-:W-:-:S07]  /*4b90*/  @P2 FMUL.FTZ R192, R193, R192 ;  /* 0x000000c0c1c02220 */ /* 0x000fce0000410000 */
[----:B------:R-:W4:Y:S01]  /*4ba0*/  @P2 LDC.64 R188, c[0x0][0x408] ;  /* 0x00010200ffbc2b82 */ /* 0x000f220000000a00 */
[----:B-1----:R-:W-:-:S04]  /*4bb0*/  @P2 FMUL.FTZ R157, R229, R157 ;  /* 0x0000009de59d2220 */ /* 0x002fc80000410000 */
[----:B------:R-:W-:Y:S01]  /*4bc0*/  @P2 FMUL.FTZ R156, R157, R156 ;  /* 0x0000009c9d9c2220 */ /* 0x000fe20000410000 */
[----:B------:R-:W-:Y:S02]  /*4bd0*/  F2FP.BF16.F32.PACK_AB R157, R245, R230 ;  /* 0x000000e6f59d723e */ /* 0x000fe400000010ff */
[----:B------:R-:W1:Y:S01]  /*4be0*/  @P2 LDC.64 R194, c[0x0][0x408] ;  /* 0x00010200ffc22b82 */ /* 0x000e620000000a00 */
[----:B--2---:R-:W-:Y:S01]  /*4bf0*/  @P2 FMUL.FTZ R159, R228, R159 ;  /* 0x0000009fe49f2220 */ /* 0x004fe20000410000 */
[----:B------:R-:W-:Y:S02]  /*4c00*/  @P2 FSEL R156, R156, RZ, P3 ;  /* 0x000000ff9c9c2208 */ /* 0x000fe40001800000 */
[----:B------:R-:W-:Y:S01]  /*4c10*/  @P2 LOP3.LUT P3, RZ, R238, 0xff0000, RZ, 0xc0, !PT ;  /* 0x00ff0000eeff2812 */ /* 0x000fe2000786c0ff */
[----:B------:R-:W-:Y:S01]  /*4c20*/  @P2 FMUL.FTZ R158, R159, R158 ;  /* 0x0000009e9f9e2220 */ /* 0x000fe20000410000 */
[----:B------:R-:W-:Y:S01]  /*4c30*/  @P2 F2FP.BF16.F32.PACK_AB R159, RZ, R156 ;  /* 0x0000009cff9f223e */ /* 0x000fe200000010ff */
[----:B---3--:R-:W-:Y:S01]  /*4c40*/  @P2 FMUL.FTZ R187, R230, R187 ;  /* 0x000000bbe6bb2220 */ /* 0x008fe20000410000 */
[----:B------:R-:W-:-:S02]  /*4c50*/  F2FP.BF16.F32.PACK_AB R156, R228, R229 ;  /* 0x000000e5e49c723e */ /* 0x000fc400000010ff */
[----:B------:R-:W-:Y:S01]  /*4c60*/  @P2 FSEL R158, R158, RZ, P4 ;  /* 0x000000ff9e9e2208 */ /* 0x000fe20002000000 */
[----:B------:R-:W-:Y:S01]  /*4c70*/  @P2 FMUL.FTZ R187, R187, R186 ;  /* 0x000000babbbb2220 */ /* 0x000fe20000410000 */
[----:B------:R-:W-:Y:S02]  /*4c80*/  @P2 LOP3.LUT P4, RZ, R238, 0xff000000, RZ, 0xc0, !PT ;  /* 0xff000000eeff2812 */ /* 0x000fe4000788c0ff */
[----:B------:R-:W-:Y:S01]  /*4c90*/  @P2 F2FP.BF16.F32.PACK_AB R186, RZ, R158 ;  /* 0x0000009effba223e */ /* 0x000fe200000010ff */
[----:B----4-:R-:W-:Y:S01]  /*4ca0*/  @P2 FMUL.FTZ R189, R245, R189 ;  /* 0x000000bdf5bd2220 */ /* 0x010fe20000410000 */
[----:B------:R-:W-:Y:S02]  /*4cb0*/  @P2 FSEL R187, R187, RZ, P3 ;  /* 0x000000ffbbbb2208 */ /* 0x000fe40001800000 */
[----:B------:R-:W-:Y:S01]  /*4cc0*/  @P2 LOP3.LUT P3, RZ, R239, 0xff, RZ, 0xc0, !PT ;  /* 0x000000ffefff2812 */ /* 0x000fe2000786c0ff */
[----:B------:R-:W-:Y:S01]  /*4cd0*/  @P2 FMUL.FTZ R188, R189, R188 ;  /* 0x000000bcbdbc2220 */ /* 0x000fe20000410000 */
[----:B------:R-:W-:-:S02]  /*4ce0*/  @P2 F2FP.BF16.F32.PACK_AB R187, RZ, R187 ;  /* 0x000000bbffbb223e */ /* 0x000fc400000010ff */
[----:B------:R-:W-:Y:S01]  /*4cf0*/  @P2 FSEL R190, R190, RZ, P3 ;  /* 0x000000ffbebe2208 */ /* 0x000fe20001800000 */
[----:B-1----:R-:W-:Y:S01]  /*4d00*/  @P2 FMUL.FTZ R195, R241, R195 ;  /* 0x000000c3f1c32220 */ /* 0x002fe20000410000 */
[----:B------:R-:W-:Y:S02]  /*4d10*/  @P2 FSEL R188, R188, RZ, P4 ;  /* 0x000000ffbcbc2208 */ /* 0x000fe40002000000 */
[----:B------:R-:W-:Y:S01]  /*4d20*/  @P2 LOP3.LUT P4, RZ, R239, 0xff00, RZ, 0xc0, !PT ;  /* 0x0000ff00efff2812 */ /* 0x000fe2000788c0ff */
[----:B------:R-:W-:Y:S01]  /*4d30*/  @P2 FMUL.FTZ R194, R195, R194 ;  /* 0x000000c2c3c22220 */ /* 0x000fe20000410000 */
[----:B------:R-:W-:Y:S02]  /*4d40*/  @P2 F2FP.BF16.F32.PACK_AB R190, RZ, R190 ;  /* 0x000000beffbe223e */ /* 0x000fe400000010ff */
[----:B------:R-:W-:Y:S02]  /*4d50*/  @P2 FSEL R192, R192, RZ, P4 ;  /* 0x000000ffc0c02208 */ /* 0x000fe40002000000 */
[----:B------:R-:W-:-:S02]  /*4d60*/  @P2 FSEL R194, R194, RZ, P5 ;  /* 0x000000ffc2c22208 */ /* 0x000fc40002800000 */
[----:B------:R-:W-:Y:S02]  /*4d70*/  @P2 F2FP.BF16.F32.PACK_AB R188, RZ, R188 ;  /* 0x000000bcffbc223e */ /* 0x000fe400000010ff */
[----:B------:R-:W-:Y:S02]  /*4d80*/  @P2 F2FP.BF16.F32.PACK_AB R192, RZ, R192 ;  /* 0x000000c0ffc0223e */ /* 0x000fe400000010ff */
[----:B------:R-:W-:Y:S02]  /*4d90*/  @P2 F2FP.BF16.F32.PACK_AB R194, RZ, R194 ;  /* 0x000000c2ffc2223e */ /* 0x000fe400000010ff */
[----:B------:R-:W-:Y:S02]  /*4da0*/  @P2 PRMT R152, R159, 0x7610, R152 ;  /* 0x000076109f982816 */ /* 0x000fe40000000098 */
        /* <DEDUP_REMOVED lines=17> */
.L_x_1046:
[----:B------:R-:W-:Y:S01]  /*4ec0*/  ISETP.GT.AND P3, PT, R227, RZ, PT ;  /* 0x000000ffe300720c */ /* 0x000fe20003f64270 */
[----:B-1----:R-:W1:Y:S01]  /*4ed0*/  @P2 LDC.64 R186, c[0x0][0x408] ;  /* 0x00010200ffba2b82 */ /* 0x002e620000000a00 */
[C---:B-----5:R-:W-:Y:S02]  /*4ee0*/  PRMT R190, R44.reuse, 0x7632, R190 ;  /* 0x000076322cbe7816 */ /* 0x060fe400000000be */
[----:B------:R-:W-:Y:S02]  /*4ef0*/  SHF.L.U32 R191, R44, 0x10, RZ ;  /* 0x000000102cbf7819 */ /* 0x000fe400000006ff */
[----:B------:R-:W-:Y:S01]  /*4f00*/  SHF.L.U32 R229, R45, 0x10, RZ ;  /* 0x000000102de57819 */ /* 0x000fe200000006ff */
[----:B------:R-:W-:Y:S01]  /*4f10*/  IMAD.U32 R190, R190, 0x10000, RZ ;  /* 0x00010000bebe7824 */ /* 0x000fe200078e00ff */
[C---:B------:R-:W-:Y:S01]  /*4f20*/  @P2 LOP3.LUT P4, RZ, R238.reuse, 0xff, RZ, 0xc0, !PT ;  /* 0x000000ffeeff2812 */ /* 0x040fe2000788c0ff */
[----:B------:R-:W2:Y:S01]  /*4f30*/  @P2 LDC.64 R188, c[0x0][0x408] ;  /* 0x00010200ffbc2b82 */ /* 0x000ea20000000a00 */
[----:B------:R-:W-:-:S02]  /*4f40*/  @P2 LOP3.LUT P5, RZ, R238, 0xff00, RZ, 0xc0, !PT ;  /* 0x0000ff00eeff2812 */ /* 0x000fc400078ac0ff */
[C---:B------:R-:W-:Y:S01]  /*4f50*/  PRMT R230, R46.reuse, 0x7632, R230 ;  /* 0x000076322ee67816 */ /* 0x040fe200000000e6 */
[-CC-:B------:R-:W-:Y:S01]  /*4f60*/  @P3 FFMA.FTZ R193, R203, R226.reuse, R225.reuse ;  /* 0x000000e2cbc13223 */ /* 0x180fe200000100e1 */
[-CC-:B------:R-:W-:Y:S01]  /*4f70*/  @P3 FFMA.FTZ R195, R201, R226.reuse, R225.reuse ;  /* 0x000000e2c9c33223 */ /* 0x180fe200000100e1 */
[----:B------:R-:W-:Y:S01]  /*4f80*/  SHF.L.U32 R231, R46, 0x10, RZ ;  /* 0x000000102ee77819 */ /* 0x000fe200000006ff */
[-C--:B------:R-:W-:Y:S01]  /*4f90*/  @P3 FFMA.FTZ R242, R2, R226.reuse, R225 ;  /* 0x000000e202f23223 */ /* 0x080fe200000100e1 */
[----:B------:R-:W-:Y:S01]  /*4fa0*/  @P3 FADD.FTZ R193, R202, -R193 ;  /* 0x800000c1cac13221 */ /* 0x000fe20000010000 */
[----:B------:R-:W-:Y:S01]  /*4fb0*/  @P3 FADD.FTZ R195, R200, -R195 ;  /* 0x800000c3c8c33221 */ /* 0x000fe20000010000 */
[----:B------:R-:W-:Y:S01]  /*4fc0*/  PRMT R228, R45, 0x7632, R228 ;  /* 0x000076322de47816 */ /* 0x000fe200000000e4 */
[----:B------:R-:W-:Y:S01]  /*4fd0*/  @P3 FADD.FTZ R242, R3, -R242 ;  /* 0x800000f203f23221 */ /* 0x000fe20000010000 */
[C---:B------:R-:W-:Y:S01]  /*4fe0*/  @P3 FFMA.FTZ R191, R224.reuse, R193, R191 ;  /* 0x000000c1e0bf3223 */ /* 0x040fe200000100bf */
[----:B------:R-:W-:Y:S01]  /*4ff0*/  @P3 FFMA.FTZ R190, R224, R195, R190 ;  /* 0x000000c3e0be3223 */ /* 0x000fe200000100be */
[-CC-:B------:R-:W-:Y:S01]  /*5000*/  @P3 FFMA.FTZ R193, R197, R226.reuse, R225.reuse ;  /* 0x000000e2c5c13223 */ /* 0x180fe200000100e1 */
[----:B------:R-:W-:Y:S01]  /*5010*/  SHF.L.U32 R230, R230, 0x10, RZ ;  /* 0x00000010e6e67819 */ /* 0x000fe200000006ff */
[----:B-1----:R-:W-:Y:S01]  /*5020*/  @P2 FMUL.FTZ R187, R191, R187 ;  /* 0x000000bbbfbb2220 */ /* 0x002fe20000410000 */
[----:B------:R-:W-:Y:S01]  /*5030*/  @P3 FFMA.FTZ R191, R199, R226, R225 ;  /* 0x000000e2c7bf3223 */ /* 0x000fe200000100e1 */
[----:B------:R-:W-:Y:S01]  /*5040*/  SHF.L.U32 R228, R228, 0x10, RZ ;  /* 0x00000010e4e47819 */ /* 0x000fe200000006ff */
[----:B------:R-:W-:Y:S01]  /*5050*/  @P3 FADD.FTZ R193, R196, -R193 ;  /* 0x800000c1c4c13221 */ /* 0x000fe20000010000 */
[----:B------:R-:W-:Y:S01]  /*5060*/  @P2 FMUL.FTZ R186, R187, R186 ;  /* 0x000000babbba2220 */ /* 0x000fe20000410000 */
[----:B------:R-:W-:Y:S01]  /*5070*/  @P3 FADD.FTZ R191, R198, -R191 ;  /* 0x800000bfc6bf3221 */ /* 0x000fe20000010000 */
[----:B------:R-:W-:Y:S01]  /*5080*/  @P3 FFMA.FTZ R187, R185, R226, R225 ;  /* 0x000000e2b9bb3223 */ /* 0x000fe200000100e1 */
[----:B------:R-:W-:Y:S01]  /*5090*/  @P3 FFMA.FTZ R228, R224, R193, R228 ;  /* 0x000000c1e0e43223 */ /* 0x000fe200000100e4 */
[----:B--2---:R-:W-:Y:S01]  /*50a0*/  @P2 FMUL.FTZ R189, R190, R189 ;  /* 0x000000bdbebd2220 */ /* 0x004fe20000410000 */
[----:B------:R-:W-:Y:S01]  /*50b0*/  @P3 FFMA.FTZ R229, R224, R191, R229 ;  /* 0x000000bfe0e53223 */ /* 0x000fe200000100e5 */
[----:B------:R-:W-:Y:S01]  /*50c0*/  @P3 FADD.FTZ R187, R0, -R187 ;  /* 0x800000bb00bb3221 */ /* 0x000fe20000010000 */
[----:B------:R-:W1:Y:S01]  /*50d0*/  @P2 LDC.64 R192, c[0x0][0x408] ;  /* 0x00010200ffc02b82 */ /* 0x000e620000000a00 */
[----:B------:R-:W-:Y:S01]  /*50e0*/  @P2 FMUL.FTZ R189, R189, R188 ;  /* 0x000000bcbdbd2220 */ /* 0x000fe20000410000 */
[----:B------:R-:W-:Y:S01]  /*50f0*/  @P3 FFMA.FTZ R188, R4, R226, R225 ;  /* 0x000000e204bc3223 */ /* 0x000fe200000100e1 */
[----:B------:R-:W-:Y:S01]  /*5100*/  @P3 FFMA.FTZ R231, R224, R187, R231 ;  /* 0x000000bbe0e73223 */ /* 0x000fe200000100e7 */
[----:B------:R-:W-:-:S02]  /*5110*/  SHF.L.U32 R243, R47, 0x10, RZ ;  /* 0x000000102ff37819 */ /* 0x000fc400000006ff */
[----:B------:R-:W-:Y:S01]  /*5120*/  @P3 FADD.FTZ R191, R5, -R188 ;  /* 0x800000bc05bf3221 */ /* 0x000fe20000010000 */
[----:B------:R-:W-:Y:S01]  /*5130*/  @P2 FSEL R188, R186, RZ, P4 ;  /* 0x000000ffbabc2208 */ /* 0x000fe20002000000 */
[----:B------:R-:W2:Y:S01]  /*5140*/  @P2 LDC.64 R194, c[0x0][0x408] ;  /* 0x00010200ffc22b82 */ /* 0x000ea20000000a00 */
[----:B------:R-:W-:Y:S01]  /*5150*/  @P2 FSEL R189, R189, RZ, P5 ;  /* 0x000000ffbdbd2208 */ /* 0x000fe20002800000 */
[C---:B------:R-:W-:Y:S01]  /*5160*/  @P3 FFMA.FTZ R230, R224.reuse, R191, R230 ;  /* 0x000000bfe0e63223 */ /* 0x040fe200000100e6 */
[----:B------:R-:W-:Y:S01]  /*5170*/  @P2 F2FP.BF16.F32.PACK_AB R240, RZ, R188 ;  /* 0x000000bcfff0223e */ /* 0x000fe200000010ff */
[----:B------:R-:W-:Y:S01]  /*5180*/  @P3 FFMA.FTZ R243, R224, R242, R243 ;  /* 0x000000f2e0f33223 */ /* 0x000fe200000100f3 */
[----:B------:R-:W-:Y:S02]  /*5190*/  @P2 F2FP.BF16.F32.PACK_AB R241, RZ, R189 ;  /* 0x000000bdfff1223e */ /* 0x000fe400000010ff */
[C---:B------:R-:W-:Y:S01]  /*51a0*/  @P2 LOP3.LUT P6, RZ, R238.reuse, 0xff0000, RZ, 0xc0, !PT ;  /* 0x00ff0000eeff2812 */ /* 0x040fe200078cc0ff */
[----:B------:R-:W3:Y:S01]  /*51b0*/  @P2 LDC.64 R186, c[0x0][0x408] ;  /* 0x00010200ffba2b82 */ /* 0x000ee20000000a00 */
[----:B------:R-:W-:-:S02]  /*51c0*/  @P2 LOP3.LUT P4, RZ, R238, 0xff000000, RZ, 0xc0, !PT ;  /* 0xff000000eeff2812 */ /* 0x000fc4000788c0ff */
[----:B------:R-:W-:Y:S02]  /*51d0*/  @P2 LOP3.LUT P5, RZ, R239, 0xff, RZ, 0xc0, !PT ;  /* 0x000000ffefff2812 */ /* 0x000fe400078ac0ff */
[----:B------:R-:W-:-:S03]  /*51e0*/  @P2 PRMT R152, R240, 0x7610, R152 ;  /* 0x00007610f0982816 */ /* 0x000fc60000000098 */
[----:B------:R-:W4:Y:S01]  /*51f0*/  @P2 LDC.64 R188, c[0x0][0x408] ;  /* 0x00010200ffbc2b82 */ /* 0x000f220000000a00 */
[----:B-1----:R-:W-:Y:S01]  /*5200*/  @P2 FMUL.FTZ R193, R230, R193 ;  /* 0x000000c1e6c12220 */ /* 0x002fe20000410000 */
[----:B------:R-:W-:-:S03]  /*5210*/  @P2 PRMT R152, R152, 0x5410, R241 ;  /* 0x0000541098982816 */ /* 0x000fc600000000f1 */
[----:B------:R-:W-:-:S03]  /*5220*/  @P2 FMUL.FTZ R192, R193, R192 ;  /* 0x000000c0c1c02220 */ /* 0x000fc60000410000 */
[----:B------:R-:W1:Y:S01]  /*5230*/  @P2 LDC.64 R190, c[0x0][0x408] ;  /* 0x00010200ffbe2b82 */ /* 0x000e620000000a00 */
[----:B--2---:R-:W-:-:S04]  /*5240*/  @P2 FMUL.FTZ R195, R243, R195 ;  /* 0x000000c3f3c32220 */ /* 0x004fc80000410000 */
[----:B------:R-:W-:Y:S01]  /*5250*/  @P2 FMUL.FTZ R194, R195, R194 ;  /* 0x000000c2c3c22220 */ /* 0x000fe20000410000 */
[----:B---3--:R-:W-:-:S04]  /*5260*/  @P2 FMUL.FTZ R187, R229, R187 ;  /* 0x000000bbe5bb2220 */ /* 0x008fc80000410000 */
[----:B------:R-:W-:Y:S01]  /*5270*/  @P2 FMUL.FTZ R186, R187, R186 ;  /* 0x000000babbba2220 */ /* 0x000fe20000410000 */
[----:B----4-:R-:W-:-:S04]  /*5280*/  @P2 FMUL.FTZ R189, R228, R189 ;  /* 0x000000bde4bd2220 */ /* 0x010fc80000410000 */
[----:B------:R-:W-:Y:S02]  /*5290*/  @P2 FSEL R186, R186, RZ, P6 ;  /* 0x000000ffbaba2208 */ /* 0x000fe40003000000 */
[----:B------:R-:W-:Y:S01]  /*52a0*/  @P2 LOP3.LUT P6, RZ, R239, 0xff00, RZ, 0xc0, !PT ;  /* 0x0000ff00efff2812 */ /* 0x000fe200078cc0ff */
[----:B------:R-:W-:Y:S01]  /*52b0*/  @P2 FMUL.FTZ R188, R189, R188 ;  /* 0x000000bcbdbc2220 */ /* 0x000fe20000410000 */
[----:B------:R-:W-:Y:S02]  /*52c0*/  @P2 F2FP.BF16.F32.PACK_AB R186, RZ, R186 ;  /* 0x000000baffba223e */ /* 0x000fe400000010ff */
[----:B------:R-:W-:Y:S01]  /*52d0*/  @P2 FSEL R192, R192, RZ, P6 ;  /* 0x000000ffc0c02208 */ /* 0x000fe20003000000 */
[----:B-1----:R-:W-:Y:S01]  /*52e0*/  @P2 FMUL.FTZ R191, R231, R191 ;  /* 0x000000bfe7bf2220 */ /* 0x002fe20000410000 */
[----:B------:R-:W-:Y:S02]  /*52f0*/  @P2 FSEL R188, R188, RZ, P4 ;  /* 0x000000ffbcbc2208 */ /* 0x000fe40002000000 */
[----:B------:R-:W-:Y:S01]  /*5300*/  @P2 LOP3.LUT P4, RZ, R239, 0xff0000, RZ, 0xc0, !PT ;  /* 0x00ff0000efff2812 */ /* 0x000fe2000788c0ff */
[----:B------:R-:W-:Y:S01]  /*5310*/  @P2 FMUL.FTZ R190, R191, R190 ;  /* 0x000000bebfbe2220 */ /* 0x000fe20000410000 */
[----:B------:R-:W-:-:S02]  /*5320*/  @P2 F2FP.BF16.F32.PACK_AB R188, RZ, R188 ;  /* 0x000000bcffbc223e */ /* 0x000fc400000010ff */
[----:B------:R-:W-:Y:S02]  /*5330*/  @P2 FSEL R194, R194, RZ, P4 ;  /* 0x000000ffc2c22208 */ /* 0x000fe40002000000 */
[----:B------:R-:W-:Y:S02]  /*5340*/  @P2 FSEL R190, R190, RZ, P5 ;  /* 0x000000ffbebe2208 */ /* 0x000fe40002800000 */
[----:B------:R-:W-:Y:S02]  /*5350*/  @P2 F2FP.BF16.F32.PACK_AB R192, RZ, R192 ;  /* 0x000000c0ffc0223e */ /* 0x000fe400000010ff */
[----:B------:R-:W-:Y:S02]  /*5360*/  @P2 F2FP.BF16.F32.PACK_AB R190, RZ, R190 ;  /* 0x000000beffbe223e */ /* 0x000fe400000010ff */
[----:B------:R-:W-:Y:S02]  /*5370*/  @P2 F2FP.BF16.F32.PACK_AB R194, RZ, R194 ;  /* 0x000000c2ffc2223e */ /* 0x000fe400000010ff */
[----:B------:R-:W-:-:S02]  /*5380*/  @P2 PRMT R153, R186, 0x7610, R153 ;  /* 0x00007610ba992816 */ /* 0x000fc40000000099 */
        /* <DEDUP_REMOVED lines=18> */
.L_x_1045:
[----:B------:R-:W-:Y:S05]  /*54b0*/  @!P0 BRA `(.L_x_1048) ;  /* 0x00000004007c8947 */ /* 0x000fea0003800000 */
[----:B-1----:R-:W1:Y:S01]  /*54c0*/  @P2 LDC.64 R158, c[0x0][0x408] ;  /* 0x00010200ff9e2b82 */ /* 0x002e620000000a00 */
[-CC-:B------:R-:W-:Y:S01]  /*54d0*/  FFMA.FTZ R191, R203, R226.reuse, R225.reuse ;  /* 0x000000e2cbbf7223 */ /* 0x180fe200000100e1 */
[-CC-:B------:R-:W-:Y:S01]  /*54e0*/  FFMA.FTZ R193, R201, R226.reuse, R225.reuse ;  /* 0x000000e2c9c17223 */ /* 0x180fe200000100e1 */
[-C--:B------:R-:W-:Y:S01]  /*54f0*/  FFMA.FTZ R229, R197, R226.reuse, R225 ;  /* 0x000000e2c5e57223 */ /* 0x080fe200000100e1 */
[----:B------:R-:W-:Y:S01]  /*5500*/  ISETP.GT.AND P3, PT, R227, RZ, PT ;  /* 0x000000ffe300720c */ /* 0x000fe20003f64270 */
[----:B------:R-:W-:Y:S01]  /*5510*/  FADD.FTZ R191, R202, -R191 ;  /* 0x800000bfcabf7221 */ /* 0x000fe20000010000 */
[----:B------:R-:W-:Y:S01]  /*5520*/  FADD.FTZ R193, R200, -R193 ;  /* 0x800000c1c8c17221 */ /* 0x000fe20000010000 */
[----:B------:R-:W-:Y:S01]  /*5530*/  FADD.FTZ R229, R196, -R229 ;  /* 0x800000e5c4e57221 */ /* 0x000fe20000010000 */
[----:B------:R-:W2:Y:S01]  /*5540*/  @P2 LDC.64 R156, c[0x0][0x408] ;  /* 0x00010200ff9c2b82 */ /* 0x000ea20000000a00 */
[C---:B------:R-:W-:Y:S01]  /*5550*/  FMUL.FTZ R190, R224.reuse, R191 ;  /* 0x000000bfe0be7220 */ /* 0x040fe20000410000 */
[C---:B------:R-:W-:Y:S01]  /*5560*/  FMUL.FTZ R191, R224.reuse, R193 ;  /* 0x000000c1e0bf7220 */ /* 0x040fe20000410000 */
[----:B------:R-:W-:Y:S01]  /*5570*/  FFMA.FTZ R195, R199, R226, R225 ;  /* 0x000000e2c7c37223 */ /* 0x000fe200000100e1 */
[----:B------:R-:W-:Y:S01]  /*5580*/  FMUL.FTZ R193, R224, R229 ;  /* 0x000000e5e0c17220 */ /* 0x000fe20000410000 */
[----:B-----5:R-:W-:-:S02]  /*5590*/  @P2 LOP3.LUT P4, RZ, R238, 0xff, RZ, 0xc0, !PT ;  /* 0x000000ffeeff2812 */ /* 0x020fc4000788c0ff */
[----:B------:R-:W-:Y:S01]  /*55a0*/  FSEL R191, R191, RZ, P3 ;  /* 0x000000ffbfbf7208 */ /* 0x000fe20001800000 */
[----:B------:R-:W3:Y:S01]  /*55b0*/  @P2 LDC.64 R188, c[0x0][0x408] ;  /* 0x00010200ffbc2b82 */ /* 0x000ee20000000a00 */
[----:B------:R-:W-:Y:S01]  /*55c0*/  FADD.FTZ R195, R198, -R195 ;  /* 0x800000c3c6c37221 */ /* 0x000fe20000010000 */
[----:B------:R-:W-:Y:S02]  /*55d0*/  FSEL R190, R190, RZ, P3 ;  /* 0x000000ffbebe7208 */ /* 0x000fe40001800000 */
[----:B------:R-:W-:Y:S01]  /*55e0*/  FSEL R193, R193, RZ, P3 ;  /* 0x000000ffc1c17208 */ /* 0x000fe20001800000 */
[----:B------:R-:W-:Y:S01]  /*55f0*/  FMUL.FTZ R192, R224, R195 ;  /* 0x000000c3e0c07220 */ /* 0x000fe20000410000 */
[----:B------:R-:W-:Y:S02]  /*5600*/  @P2 LOP3.LUT P5, RZ, R238, 0xff00, RZ, 0xc0, !PT ;  /* 0x0000ff00eeff2812 */ /* 0x000fe400078ac0ff */
[----:B------:R-:W4:Y:S01]  /*5610*/  @P2 LDC.64 R186, c[0x0][0x408] ;  /* 0x00010200ffba2b82 */ /* 0x000f220000000a00 */
[----:B-1----:R-:W-:Y:S01]  /*5620*/  @P2 FMUL.FTZ R159, R191, R159 ;  /* 0x0000009fbf9f2220 */ /* 0x002fe20000410000 */
[----:B------:R-:W-:-:S03]  /*5630*/  FSEL R192, R192, RZ, P3 ;  /* 0x000000ffc0c07208 */ /* 0x000fc60001800000 */
[----:B------:R-:W-:Y:S01]  /*5640*/  @P2 FMUL.FTZ R229, R159, R158 ;  /* 0x0000009e9fe52220 */ /* 0x000fe20000410000 */
[----:B--2---:R-:W-:Y:S02]  /*5650*/  @P2 FMUL.FTZ R157, R190, R157 ;  /* 0x0000009dbe9d2220 */ /* 0x004fe40000410000 */
[----:B------:R-:W1:Y:S02]  /*5660*/  @P2 LDC.64 R158, c[0x0][0x408] ;  /* 0x00010200ff9e2b82 */ /* 0x000e640000000a00 */
[----:B------:R-:W-:Y:S01]  /*5670*/  @P2 FSEL R229, R229, RZ, P5 ;  /* 0x000000ffe5e52208 */ /* 0x000fe20002800000 */
[----:B------:R-:W-:Y:S01]  /*5680*/  @P2 FMUL.FTZ R195, R157, R156 ;  /* 0x0000009c9dc32220 */ /* 0x000fe20000410000 */
[----:B------:R-:W-:Y:S02]  /*5690*/  @P2 LOP3.LUT P5, RZ, R238, 0xff000000, RZ, 0xc0, !PT ;  /* 0xff000000eeff2812 */ /* 0x000fe400078ac0ff */
[----:B------:R-:W-:Y:S01]  /*56a0*/  @P2 F2FP.BF16.F32.PACK_AB R229, RZ, R229 ;  /* 0x000000e5ffe5223e */ /* 0x000fe200000010ff */
[----:B---3--:R-:W-:Y:S01]  /*56b0*/  @P2 FMUL.FTZ R189, R193, R189 ;  /* 0x000000bdc1bd2220 */ /* 0x008fe20000410000 */
[----:B------:R-:W2:Y:S03]  /*56c0*/  @P2 LDC.64 R156, c[0x0][0x408] ;  /* 0x00010200ff9c2b82 */ /* 0x000ea60000000a00 */
[----:B------:R-:W-:Y:S01]  /*56d0*/  @P2 FMUL.FTZ R230, R189, R188 ;  /* 0x000000bcbde62220 */ /* 0x000fe20000410000 */
[-CC-:B------:R-:W-:Y:S01]  /*56e0*/  FFMA.FTZ R189, R185, R226.reuse, R225.reuse ;  /* 0x000000e2b9bd7223 */ /* 0x180fe200000100e1 */
[----:B------:R-:W-:Y:S01]  /*56f0*/  FFMA.FTZ R188, R4, R226, R225 ;  /* 0x000000e204bc7223 */ /* 0x000fe200000100e1 */
[----:B----4-:R-:W-:-:S02]  /*5700*/  @P2 FMUL.FTZ R187, R192, R187 ;  /* 0x000000bbc0bb2220 */ /* 0x010fc40000410000 */
[----:B------:R-:W-:Y:S01]  /*5710*/  FADD.FTZ R189, R0, -R189 ;  /* 0x800000bd00bd7221 */ /* 0x000fe20000010000 */
[----:B------:R-:W-:Y:S01]  /*5720*/  FADD.FTZ R231, R5, -R188 ;  /* 0x800000bc05e77221 */ /* 0x000fe20000010000 */
[----:B------:R-:W-:Y:S01]  /*5730*/  FFMA.FTZ R188, R2, R226, R225 ;  /* 0x000000e202bc7223 */ /* 0x000fe200000100e1 */
[----:B------:R-:W-:Y:S01]  /*5740*/  @P2 FMUL.FTZ R228, R187, R186 ;  /* 0x000000babbe42220 */ /* 0x000fe20000410000 */
[C---:B------:R-:W-:Y:S01]  /*5750*/  FMUL.FTZ R194, R224.reuse, R189 ;  /* 0x000000bde0c27220 */ /* 0x040fe20000410000 */
[----:B------:R-:W3:Y:S01]  /*5760*/  @P2 LDC.64 R186, c[0x0][0x408] ;  /* 0x00010200ffba2b82 */ /* 0x000ee20000000a00 */
[----:B------:R-:W-:Y:S01]  /*5770*/  FMUL.FTZ R189, R224, R231 ;  /* 0x000000e7e0bd7220 */ /* 0x000fe20000410000 */
[----:B------:R-:W-:Y:S01]  /*5780*/  FADD.FTZ R241, R3, -R188 ;  /* 0x800000bc03f17221 */ /* 0x000fe20000010000 */
[----:B------:R-:W-:Y:S02]  /*5790*/  @P2 FSEL R230, R230, RZ, P5 ;  /* 0x000000ffe6e62208 */ /* 0x000fe40002800000 */
[----:B------:R-:W-:Y:S01]  /*57a0*/  FSEL R194, R194, RZ, P3 ;  /* 0x000000ffc2c27208 */ /* 0x000fe20001800000 */
[----:B------:R-:W-:Y:S01]  /*57b0*/  FMUL.FTZ R188, R224, R241 ;  /* 0x000000f1e0bc7220 */ /* 0x000fe20000410000 */
[----:B------:R-:W-:-:S02]  /*57c0*/  FSEL R189, R189, RZ, P3 ;  /* 0x000000ffbdbd7208 */ /* 0x000fc40001800000 */
[----:B------:R-:W-:Y:S01]  /*57d0*/  @P2 LOP3.LUT P5, RZ, R239, 0xff00, RZ, 0xc0, !PT ;  /* 0x0000ff00efff2812 */ /* 0x000fe200078ac0ff */
[----:B--2---:R-:W-:Y:S02]  /*57e0*/  @P2 FMUL.FTZ R157, R194, R157 ;  /* 0x0000009dc29d2220 */ /* 0x004fe40000410000 */
[----:B-1----:R-:W-:Y:S01]  /*57f0*/  @P2 FMUL.FTZ R159, R189, R159 ;  /* 0x0000009fbd9f2220 */ /* 0x002fe20000410000 */
[----:B------:R-:W-:Y:S01]  /*5800*/  FSEL R188, R188, RZ, P3 ;  /* 0x000000ffbcbc7208 */ /* 0x000fe20001800000 */
[----:B------:R-:W-:Y:S02]  /*5810*/  @P2 FMUL.FTZ R156, R157, R156 ;  /* 0x0000009c9d9c2220 */ /* 0x000fe40000410000 */
[----:B------:R-:W-:Y:S01]  /*5820*/  @P2 FMUL.FTZ R158, R159, R158 ;  /* 0x0000009e9f9e2220 */ /* 0x000fe20000410000 */
[----:B------:R-:W-:Y:S02]  /*5830*/  @P2 FSEL R159, R195, RZ, P4 ;  /* 0x000000ffc39f2208 */ /* 0x000fe40002000000 */
[----:B------:R-:W-:-:S02]  /*5840*/  @P2 LOP3.LUT P4, RZ, R238, 0xff0000, RZ, 0xc0, !PT ;  /* 0x00ff0000eeff2812 */ /* 0x000fc4000788c0ff */
        /* <DEDUP_REMOVED lines=8> */
[----:B------:R-:W-:Y:S01]  /*58d0*/  @P2 F2FP.BF16.F32.PACK_AB R186, RZ, R156 ;  /* 0x0000009cffba223e */ /* 0x000fe200000010ff */
[----:B------:R-:W-:Y:S01]  /*58e0*/  FFMA.FTZ R156, R6, R226, R225 ;  /* 0x000000e2069c7223 */ /* 0x000fe200000100e1 */
[----:B------:R-:W-:Y:S02]  /*58f0*/  @P2 F2FP.BF16.F32.PACK_AB R187, RZ, R158 ;  /* 0x0000009effbb223e */ /* 0x000fe400000010ff */
[----:B------:R-:W-:Y:S01]  /*5900*/  F2FP.BF16.F32.PACK_AB R158, R189, R194 ;  /* 0x000000c2bd9e723e */ /* 0x000fe200000010ff */
[----:B------:R-:W-:Y:S01]  /*5910*/  FADD.FTZ R231, R7, -R156 ;  /* 0x8000009c07e77221 */ /* 0x000fe20000010000 */
[----:B------:R-:W-:Y:S02]  /*5920*/  @P2 F2FP.BF16.F32.PACK_AB R228, RZ, R228 ;  /* 0x000000e4ffe4223e */ /* 0x000fe400000010ff */
[----:B------:R-:W-:Y:S01]  /*5930*/  @P2 FSEL R157, R157, RZ, P4 ;  /* 0x000000ff9d9d2208 */ /* 0x000fe20002000000 */
[----:B------:R-:W-:Y:S01]  /*5940*/  FMUL.FTZ R189, R224, R231 ;  /* 0x000000e7e0bd7220 */ /* 0x000fe20000410000 */
[----:B------:R-:W-:-:S02]  /*5950*/  @P2 F2FP.BF16.F32.PACK_AB R230, RZ, R230 ;  /* 0x000000e6ffe6223e */ /* 0x000fc400000010ff */
[----:B------:R-:W-:Y:S02]  /*5960*/  @P2 F2FP.BF16.F32.PACK_AB R195, RZ, R157 ;  /* 0x0000009dffc3223e */ /* 0x000fe400000010ff */
[----:B------:R-:W-:Y:S02]  /*5970*/  @P2 PRMT R152, R159, 0x7610, R152 ;  /* 0x000076109f982816 */ /* 0x000fe40000000098 */
[----:B------:R-:W-:Y:S02]  /*5980*/  FSEL R189, R189, RZ, P3 ;  /* 0x000000ffbdbd7208 */ /* 0x000fe40001800000 */
[----:B------:R-:W-:Y:S02]  /*5990*/  @P2 PRMT R153, R228, 0x7610, R153 ;  /* 0x00007610e4992816 */ /* 0x000fe40000000099 */
        /* <DEDUP_REMOVED lines=17> */
.L_x_1048:
        /* <DEDUP_REMOVED lines=13> */
.L_x_1050:
[----:B------:R-:W-:Y:S05]  /*5b80*/  BSYNC.RECONVERGENT B2 ;  /* 0x0000000000027941 */ /* 0x000fea0003800200 */
.L_x_1049:
        /* <DEDUP_REMOVED lines=13> */
.L_x_1052:
[----:B------:R-:W-:Y:S05]  /*5c60*/  BSYNC.RECONVERGENT B2 ;  /* 0x0000000000027941 */ /* 0x000fea0003800200 */
.L_x_1051:
        /* <DEDUP_REMOVED lines=13> */
.L_x_1054:
[----:B------:R-:W-:Y:S05]  /*5d40*/  BSYNC.RECONVERGENT B2 ;  /* 0x0000000000027941 */ /* 0x000fea0003800200 */
.L_x_1053:
        /* <DEDUP_REMOVED lines=13> */
.L_x_1056:
[----:B------:R-:W-:Y:S05]  /*5e20*/  BSYNC.RECONVERGENT B2 ;  /* 0x0000000000027941 */ /* 0x000fea0003800200 */
.L_x_1055:
        /* <DEDUP_REMOVED lines=13> */
.L_x_1058:
[----:B------:R-:W-:Y:S05]  /*5f00*/  BSYNC.RECONVERGENT B2 ;  /* 0x0000000000027941 */ /* 0x000fea0003800200 */
.L_x_1057:
        /* <DEDUP_REMOVED lines=13> */
.L_x_1060:
[----:B------:R-:W-:Y:S05]  /*5fe0*/  BSYNC.RECONVERGENT B2 ;  /* 0x0000000000027941 */ /* 0x000fea0003800200 */
.L_x_1059:
        /* <DEDUP_REMOVED lines=13> */
.L_x_1062:
[----:B------:R-:W-:Y:S05]  /*60c0*/  BSYNC.RECONVERGENT B2 ;  /* 0x0000000000027941 */ /* 0x000fea0003800200 */
.L_x_1061:
        /* <DEDUP_REMOVED lines=13> */
.L_x_1047:
[----:B------:R-:W-:Y:S05]  /*61a0*/  BSYNC.RECONVERGENT B1 ;  /* 0x0000000000017941 */ /* 0x000fea0003800200 */
.L_x_1044:
[----:B-1----:R-:W1:Y:S01]  /*61b0*/  @P0 LDC.64 R188, c[0x0][0x478] ;  /* 0x00011e00ffbc0b82 */ /* 0x002e620000000a00 */
[----:B------:R-:W-:Y:S01]  /*61c0*/  @P0 VIADD R191, R184, 0x20 ;  /* 0x00000020b8bf0836 */ /* 0x000fe20000000000 */
[----:B------:R-:W-:Y:S01]  /*61d0*/  @P2 IADD3 R193, PT, PT, R221, 0x20, RZ ;  /* 0x00000020ddc12810 */ /* 0x000fe20007ffe0ff */
[----:B------:R-:W-:Y:S05]  /*61e0*/  BSSY.RECONVERGENT B1, `(.L_x_1063) ;  /* 0x0000199000017945 */ /* 0x000fea0003800200 */
[----:B------:R-:W2:Y:S01]  /*61f0*/  @P2 LDC.64 R186, c[0x0][0x468] ;  /* 0x00011a00ffba2b82 */ /* 0x000ea20000000a00 */
[----:B-1----:R-:W-:-:S05]  /*6200*/  @P0 IMAD.WIDE.U32 R188, R191, 0x10, R188 ;  /* 0x00000010bfbc0825 */ /* 0x002fca00078e00bc */
[----:B------:R1:W-:Y:S01]  /*6210*/  @P0 STG.E.128 desc[UR6][R188.64], R156 ;  /* 0x0000009cbc000986 */ /* 0x0003e2000c101d06 */
[----:B--2---:R-:W-:-:S05]  /*6220*/  @P2 IMAD.WIDE.U32 R186, R193, 0x10, R186 ;  /* 0x00000010c1ba2825 */ /* 0x004fca00078e00ba */
[----:B------:R1:W-:Y:S01]  /*6230*/  @P2 STG.E.128 desc[UR6][R186.64], R152 ;  /* 0x00000098ba002986 */ /* 0x0003e2000c101d06 */
[----:B------:R-:W-:Y:S05]  /*6240*/  @!P1 BRA `(.L_x_1064) ;  /* 0x0000000c000c9947 */ /* 0x000fea0003800000 */
[----:B------:R-:W-:Y:S05]  /*6250*/  @!P0 BRA `(.L_x_1065) ;  /* 0x00000004008c8947 */ /* 0x000fea0003800000 */
[----:B------:R-:W-:Y:S01]  /*6260*/  ISETP.GT.AND P3, PT, R227, RZ, PT ;  /* 0x000000ffe300720c */ /* 0x000fe20003f64270 */
[----:B-----5:R-:W-:Y:S01]  /*6270*/  IMAD.U32 R238, R43, 0x10000, RZ ;  /* 0x000100002bee7824 */ /* 0x020fe200078e00ff */
[C---:B------:R-:W-:Y:S01]  /*6280*/  SHF.L.U32 R229, R40.reuse, 0x10, RZ ;  /* 0x0000001028e57819 */ /* 0x040fe200000006ff */
[----:B------:R-:W2:Y:S01]  /*6290*/  @P2 LDC.64 R192, c[0x0][0x408] ;  /* 0x00010200ffc02b82 */ /* 0x000ea20000000a00 */
[----:B------:R-:W-:Y:S02]  /*62a0*/  PRMT R239, R41, 0x7632, R239 ;  /* 0x0000763229ef7816 */ /* 0x000fe400000000ef */
[----:B------:R-:W-:Y:S02]  /*62b0*/  PRMT R241, R40, 0x7632, R241 ;  /* 0x0000763228f17816 */ /* 0x000fe400000000f1 */
[----:B------:R-:W-:Y:S02]  /*62c0*/  SHF.L.U32 R239, R239, 0x10, RZ ;  /* 0x00000010efef7819 */ /* 0x000fe400000006ff */
[----:B------:R-:W-:Y:S01]  /*62d0*/  SHF.L.U32 R228, R42, 0x10, RZ ;  /* 0x000000102ae47819 */ /* 0x000fe200000006ff */
[----:B------:R-:W3:Y:S01]  /*62e0*/  @P2 LDC.64 R194, c[0x0][0x408] ;  /* 0x00010200ffc22b82 */ /* 0x000ee20000000a00 */
[----:B------:R-:W-:Y:S01]  /*62f0*/  SHF.L.U32 R230, R41, 0x10, RZ ;  /* 0x0000001029e67819 */ /* 0x000fe200000006ff */
[-CC-:B-1----:R-:W-:Y:S01]  /*6300*/  @P3 FFMA.FTZ R156, R8, R226.reuse, R225.reuse ;  /* 0x000000e2089c3223 */ /* 0x182fe200000100e1 */
[-CC-:B------:R-:W-:Y:S01]  /*6310*/  @P3 FFMA.FTZ R186, R18, R226.reuse, R225.reuse ;  /* 0x000000e212ba3223 */ /* 0x180fe200000100e1 */
[-CC-:B------:R-:W-:Y:S01]  /*6320*/  @P3 FFMA.FTZ R188, R12, R226.reuse, R225.reuse ;  /* 0x000000e20cbc3223 */ /* 0x180fe200000100e1 */
[----:B------:R-:W-:Y:S01]  /*6330*/  @P3 FFMA.FTZ R158, R10, R226, R225 ;  /* 0x000000e20a9e3223 */ /* 0x000fe200000100e1 */
[----:B------:R-:W-:Y:S01]  /*6340*/  @P3 FADD.FTZ R156, R9, -R156 ;  /* 0x8000009c099c3221 */ /* 0x000fe20000010000 */
[----:B------:R-:W-:Y:S01]  /*6350*/  @P3 FADD.FTZ R186, R19, -R186 ;  /* 0x800000ba13ba3221 */ /* 0x000fe20000010000 */
[----:B------:R-:W-:Y:S01]  /*6360*/  @P3 FADD.FTZ R159, R13, -R188 ;  /* 0x800000bc0d9f3221 */ /* 0x000fe20000010000 */
[----:B------:R-:W-:Y:S01]  /*6370*/  SHF.L.U32 R241, R241, 0x10, RZ ;  /* 0x00000010f1f17819 */ /* 0x000fe200000006ff */
[----:B------:R-:W-:Y:S01]  /*6380*/  @P3 FFMA.FTZ R229, R224, R156, R229 ;  /* 0x0000009ce0e53223 */ /* 0x000fe200000100e5 */
[----:B------:R-:W-:Y:S01]  /*6390*/  @P3 FFMA.FTZ R156, R16, R226, R225 ;  /* 0x000000e2109c3223 */ /* 0x000fe200000100e1 */
[----:B------:R-:W-:Y:S01]  /*63a0*/  @P3 FFMA.FTZ R239, R224, R186, R239 ;  /* 0x000000bae0ef3223 */ /* 0x000fe200000100ef */
[----:B------:R-:W-:Y:S01]  /*63b0*/  @P3 FADD.FTZ R157, R11, -R158 ;  /* 0x8000009e0b9d3221 */ /* 0x000fe20000010000 */
[----:B------:R-:W-:Y:S01]  /*63c0*/  PRMT R243, R42, 0x7632, R243 ;  /* 0x000076322af37816 */ /* 0x000fe200000000f3 */
[----:B------:R-:W-:Y:S01]  /*63d0*/  @P3 FADD.FTZ R156, R17, -R156 ;  /* 0x8000009c119c3221 */ /* 0x000fe20000010000 */
[-CC-:B------:R-:W-:Y:S01]  /*63e0*/  @P3 FFMA.FTZ R186, R20, R226.reuse, R225.reuse ;  /* 0x000000e214ba3223 */ /* 0x180fe200000100e1 */
[----:B------:R-:W-:Y:S01]  /*63f0*/  @P3 FFMA.FTZ R190, R14, R226, R225 ;  /* 0x000000e20ebe3223 */ /* 0x000fe200000100e1 */
[C---:B------:R-:W-:Y:S01]  /*6400*/  @P3 FFMA.FTZ R228, R224.reuse, R159, R228 ;  /* 0x0000009fe0e43223 */ /* 0x040fe200000100e4 */
[----:B------:R-:W-:Y:S01]  /*6410*/  SHF.L.U32 R243, R243, 0x10, RZ ;  /* 0x00000010f3f37819 */ /* 0x000fe200000006ff */
[----:B------:R-:W-:Y:S01]  /*6420*/  @P3 FADD.FTZ R188, R21, -R186 ;  /* 0x800000ba15bc3221 */ /* 0x000fe20000010000 */
[----:B------:R-:W-:Y:S01]  /*6430*/  @P3 FADD.FTZ R189, R15, -R190 ;  /* 0x800000be0fbd3221 */ /* 0x000fe20000010000 */
[C---:B------:R-:W-:Y:S01]  /*6440*/  @P3 FFMA.FTZ R241, R224.reuse, R156, R241 ;  /* 0x0000009ce0f13223 */ /* 0x040fe200000100f1 */
[C---:B------:R-:W-:Y:S01]  /*6450*/  @P3 FFMA.FTZ R230, R224.reuse, R157, R230 ;  /* 0x0000009de0e63223 */ /* 0x040fe200000100e6 */
[----:B------:R-:W1:Y:S01]  /*6460*/  @P2 LDC.64 R158, c[0x0][0x408] ;  /* 0x00010200ff9e2b82 */ /* 0x000e620000000a00 */
[C---:B------:R-:W-:Y:S01]  /*6470*/  @P3 FFMA.FTZ R243, R224.reuse, R188, R243 ;  /* 0x000000bce0f33223 */ /* 0x040fe200000100f3 */
[----:B------:R-:W-:Y:S01]  /*6480*/  @P3 FFMA.FTZ R238, R224, R189, R238 ;  /* 0x000000bde0ee3223 */ /* 0x000fe200000100ee */
[----:B------:R-:W-:Y:S01]  /*6490*/  PRMT R231, R43, 0x7632, R231 ;  /* 0x000076322be77816 */ /* 0x000fe200000000e7 */
[----:B------:R-:W-:Y:S01]  /*64a0*/  @P3 FFMA.FTZ R240, R22, R226, R225 ;  /* 0x000000e216f03223 */ /* 0x000fe200000100e1 */
[----:B------:R-:W-:Y:S01]  /*64b0*/  @P2 LOP3.LUT P4, RZ, R236, 0xff00, RZ, 0xc0, !PT ;  /* 0x0000ff00ecff2812 */ /* 0x000fe2000788c0ff */
[----:B--2---:R-:W-:Y:S01]  /*64c0*/  @P2 FMUL.FTZ R193, R243, R193 ;  /* 0x000000c1f3c12220 */ /* 0x004fe20000410000 */
[----:B------:R-:W-:Y:S01]  /*64d0*/  SHF.L.U32 R231, R231, 0x10, RZ ;  /* 0x00000010e7e77819 */ /* 0x000fe200000006ff */
[----:B------:R-:W2:Y:S01]  /*64e0*/  @P2 LDC.64 R156, c[0x0][0x408] ;  /* 0x00010200ff9c2b82 */ /* 0x000ea20000000a00 */
[----:B------:R-:W-:Y:S01]  /*64f0*/  @P3 FADD.FTZ R240, R23, -R240 ;  /* 0x800000f017f03221 */ /* 0x000fe20000010000 */
[----:B---3--:R-:W-:Y:S01]  /*6500*/  @P2 FMUL.FTZ R195, R238, R195 ;  /* 0x000000c3eec32220 */ /* 0x008fe20000410000 */
[----:B------:R-:W-:Y:S01]  /*6510*/  @P2 LOP3.LUT P5, RZ, R236, 0xff000000, RZ, 0xc0, !PT ;  /* 0xff000000ecff2812 */ /* 0x000fe200078ac0ff */
[----:B------:R-:W-:Y:S01]  /*6520*/  @P2 FMUL.FTZ R192, R193, R192 ;  /* 0x000000c0c1c02220 */ /* 0x000fe20000410000 */
[----:B------:R-:W-:Y:S01]  /*6530*/  @P3 FFMA.FTZ R231, R224, R240, R231 ;  /* 0x000000f0e0e73223 */ /* 0x000fe200000100e7 */
[----:B------:R-:W-:Y:S01]  /*6540*/  @P2 LOP3.LUT P3, RZ, R236, 0xff, RZ, 0xc0, !PT ;  /* 0x000000ffecff2812 */ /* 0x000fe2000786c0ff */
[----:B------:R-:W-:Y:S01]  /*6550*/  @P2 FMUL.FTZ R194, R195, R194 ;  /* 0x000000c2c3c22220 */ /* 0x000fe20000410000 */
[----:B------:R-:W3:Y:S08]  /*6560*/  @P2 LDC.64 R186, c[0x0][0x408] ;  /* 0x00010200ffba2b82 */ /* 0x000ef00000000a00 */
[----:B------:R-:W4:Y:S01]  /*6570*/  @P2 LDC.64 R188, c[0x0][0x408] ;  /* 0x00010200ffbc2b82 */ /* 0x000f220000000a00 */
[----:B-1----:R-:W-:-:S04]  /*6580*/  @P2 FMUL.FTZ R159, R241, R159 ;  /* 0x0000009ff19f2220 */ /* 0x002fc80000410000 */
[----:B------:R-:W-:-:S03]  /*6590*/  @P2 FMUL.FTZ R158, R159, R158 ;  /* 0x0000009e9f9e2220 */ /* 0x000fc60000410000 */
[----:B------:R-:W1:Y:S01]  /*65a0*/  @P2 LDC.64 R190, c[0x0][0x408] ;  /* 0x00010200ffbe2b82 */ /* 0x000e620000000a00 */
[----:B--2---:R-:W-:Y:S01]  /*65b0*/  @P2 FMUL.FTZ R157, R229, R157 ;  /* 0x0000009de59d2220 */ /* 0x004fe20000410000 */
[----:B------:R-:W-:Y:S02]  /*65c0*/  @P2 FSEL R158, R158, RZ, P4 ;  /* 0x000000ff9e9e2208 */ /* 0x000fe40002000000 */
[----:B------:R-:W-:Y:S01]  /*65d0*/  @P2 LOP3.LUT P4, RZ, R236, 0xff0000, RZ, 0xc0, !PT ;  /* 0x00ff0000ecff2812 */ /* 0x000fe2000788c0ff */
[----:B------:R-:W-:Y:S01]  /*65e0*/  @P2 FMUL.FTZ R156, R157, R156 ;  /* 0x0000009c9d9c2220 */ /* 0x000fe20000410000 */
[----:B------:R-:W-:Y:S01]  /*65f0*/  F2FP.BF16.F32.PACK_AB R157, R239, R230 ;  /* 0x000000e6ef9d723e */ /* 0x000fe200000010ff */
[----:B---3--:R-:W-:-:S03]  /*6600*/  @P2 FMUL.FTZ R187, R230, R187 ;  /* 0x000000bbe6bb2220 */ /* 0x008fc60000410000 */
        /* <DEDUP_REMOVED lines=20> */
[----:B------:R-:W-:Y:S02]  /*6750*/  @P2 F2FP.BF16.F32.PACK_AB R194, RZ, R194 ;  /* 0x000000c2ffc2223e */ /* 0x000fe400000010ff */
[----:B------:R-:W-:Y:S02]  /*6760*/  @P2 PRMT R152, R159, 0x7610, R152 ;  /* 0x000076109f982816 */ /* 0x000fe40000000098 */
[----:B------:R-:W-:-:S02]  /*6770*/  @P2 PRMT R153, R187, 0x7610, R153 ;  /* 0x00007610bb992816 */ /* 0x000fc40000000099 */
        /* <DEDUP_REMOVED lines=17> */
.L_x_1065:
[----:B------:R-:W-:Y:S01]  /*6890*/  ISETP.GT.AND P3, PT, R227, RZ, PT ;  /* 0x000000ffe300720c */ /* 0x000fe20003f64270 */
[----:B-1----:R-:W1:Y:S01]  /*68a0*/  @P2 LDC.64 R188, c[0x0][0x408] ;  /* 0x00010200ffbc2b82 */ /* 0x002e620000000a00 */
[C---:B-----5:R-:W-:Y:S02]  /*68b0*/  PRMT R190, R40.reuse, 0x7632, R190 ;  /* 0x0000763228be7816 */ /* 0x060fe400000000be */
[----:B------:R-:W-:Y:S02]  /*68c0*/  SHF.L.U32 R191, R40, 0x10, RZ ;  /* 0x0000001028bf7819 */ /* 0x000fe400000006ff */
[----:B------:R-:W-:Y:S02]  /*68d0*/  SHF.L.U32 R190, R190, 0x10, RZ ;  /* 0x00000010bebe7819 */ /* 0x000fe400000006ff */
[C---:B------:R-:W-:Y:S01]  /*68e0*/  @P2 LOP3.LUT P4, RZ, R236.reuse, 0xff, RZ, 0xc0, !PT ;  /* 0x000000ffecff2812 */ /* 0x040fe2000788c0ff */
[----:B------:R-:W2:Y:S01]  /*68f0*/  @P2 LDC.64 R186, c[0x0][0x408] ;  /* 0x00010200ffba2b82 */ /* 0x000ea20000000a00 */
[----:B------:R-:W-:-:S02]  /*6900*/  @P2 LOP3.LUT P5, RZ, R236, 0xff00, RZ, 0xc0, !PT ;  /* 0x0000ff00ecff2812 */ /* 0x000fc400078ac0ff */
[C---:B------:R-:W-:Y:S01]  /*6910*/  SHF.L.U32 R229, R41.reuse, 0x10, RZ ;  /* 0x0000001029e57819 */ /* 0x040fe200000006ff */
[-CC-:B------:R-:W-:Y:S01]  /*6920*/  @P3 FFMA.FTZ R194, R16, R226.reuse, R225.reuse ;  /* 0x000000e210c23223 */ /* 0x180fe200000100e1 */
[-CC-:B------:R-:W-:Y:S01]  /*6930*/  @P3 FFMA.FTZ R192, R8, R226.reuse, R225.reuse ;  /* 0x000000e208c03223 */ /* 0x180fe200000100e1 */
[-C--:B------:R-:W-:Y:S01]  /*6940*/  @P3 FFMA.FTZ R228, R10, R226.reuse, R225 ;  /* 0x000000e20ae43223 */ /* 0x080fe200000100e1 */
[----:B------:R-:W-:Y:S01]  /*6950*/  PRMT R231, R41, 0x7632, R231 ;  /* 0x0000763229e77816 */ /* 0x000fe200000000e7 */
[----:B------:R-:W-:Y:S01]  /*6960*/  @P3 FADD.FTZ R193, R17, -R194 ;  /* 0x800000c211c13221 */ /* 0x000fe20000010000 */
[----:B------:R-:W-:Y:S01]  /*6970*/  @P3 FADD.FTZ R192, R9, -R192 ;  /* 0x800000c009c03221 */ /* 0x000fe20000010000 */
[----:B------:R-:W-:Y:S01]  /*6980*/  @P3 FADD.FTZ R228, R11, -R228 ;  /* 0x800000e40be43221 */ /* 0x000fe20000010000 */
[----:B------:R-:W-:Y:S01]  /*6990*/  @P3 FFMA.FTZ R194, R12, R226, R225 ;  /* 0x000000e20cc23223 */ /* 0x000fe200000100e1 */
[C---:B------:R-:W-:Y:S01]  /*69a0*/  @P3 FFMA.FTZ R190, R224.reuse, R193, R190 ;  /* 0x000000c1e0be3223 */ /* 0x040fe200000100be */
[----:B------:R-:W-:Y:S01]  /*69b0*/  @P3 FFMA.FTZ R191, R224, R192, R191 ;  /* 0x000000c0e0bf3223 */ /* 0x000fe200000100bf */
[----:B------:R-:W-:Y:S01]  /*69c0*/  @P3 FFMA.FTZ R192, R18, R226, R225 ;  /* 0x000000e212c03223 */ /* 0x000fe200000100e1 */
[----:B------:R-:W-:Y:S01]  /*69d0*/  @P3 FFMA.FTZ R229, R224, R228, R229 ;  /* 0x000000e4e0e53223 */ /* 0x000fe200000100e5 */
[----:B-1----:R-:W-:Y:S01]  /*69e0*/  @P2 FMUL.FTZ R189, R190, R189 ;  /* 0x000000bdbebd2220 */ /* 0x002fe20000410000 */
[----:B------:R-:W-:Y:S01]  /*69f0*/  SHF.L.U32 R231, R231, 0x10, RZ ;  /* 0x00000010e7e77819 */ /* 0x000fe200000006ff */
[----:B------:R-:W-:Y:S01]  /*6a00*/  @P3 FADD.FTZ R192, R19, -R192 ;  /* 0x800000c013c03221 */ /* 0x000fe20000010000 */
[----:B------:R-:W-:Y:S01]  /*6a10*/  @P3 FADD.FTZ R193, R13, -R194 ;  /* 0x800000c20dc13221 */ /* 0x000fe20000010000 */
[----:B------:R-:W-:Y:S01]  /*6a20*/  @P2 FMUL.FTZ R189, R189, R188 ;  /* 0x000000bcbdbd2220 */ /* 0x000fe20000410000 */
[----:B------:R-:W-:Y:S01]  /*6a30*/  @P3 FFMA.FTZ R188, R20, R226, R225 ;  /* 0x000000e214bc3223 */ /* 0x000fe200000100e1 */
[----:B------:R-:W-:-:S02]  /*6a40*/  IMAD.U32 R228, R42, 0x10000, RZ ;  /* 0x000100002ae47824 */ /* 0x000fc400078e00ff */
[C---:B------:R-:W-:Y:S01]  /*6a50*/  @P3 FFMA.FTZ R231, R224.reuse, R192, R231 ;  /* 0x000000c0e0e73223 */ /* 0x040fe200000100e7 */
[----:B--2---:R-:W-:Y:S01]  /*6a60*/  @P2 FMUL.FTZ R187, R191, R187 ;  /* 0x000000bbbfbb2220 */ /* 0x004fe20000410000 */
[----:B------:R-:W-:Y:S01]  /*6a70*/  @P3 FADD.FTZ R191, R21, -R188 ;  /* 0x800000bc15bf3221 */ /* 0x000fe20000010000 */
[----:B------:R-:W-:Y:S01]  /*6a80*/  @P2 FSEL R190, R189, RZ, P5 ;  /* 0x000000ffbdbe2208 */ /* 0x000fe20002800000 */
[----:B------:R-:W-:Y:S01]  /*6a90*/  @P3 FFMA.FTZ R228, R224, R193, R228 ;  /* 0x000000c1e0e43223 */ /* 0x000fe200000100e4 */
[----:B------:R-:W-:Y:S01]  /*6aa0*/  @P2 FMUL.FTZ R186, R187, R186 ;  /* 0x000000babbba2220 */ /* 0x000fe20000410000 */
[----:B------:R-:W-:Y:S01]  /*6ab0*/  PRMT R187, R42, 0x7632, R187 ;  /* 0x000076322abb7816 */ /* 0x000fe200000000bb */
[----:B------:R-:W1:Y:S01]  /*6ac0*/  @P2 LDC.64 R192, c[0x0][0x408] ;  /* 0x00010200ffc02b82 */ /* 0x000e620000000a00 */
[----:B------:R-:W-:Y:S01]  /*6ad0*/  @P2 F2FP.BF16.F32.PACK_AB R238, RZ, R190 ;  /* 0x000000beffee223e */ /* 0x000fe200000010ff */
[----:B------:R-:W-:Y:S01]  /*6ae0*/  @P3 FFMA.FTZ R240, R14, R226, R225 ;  /* 0x000000e20ef03223 */ /* 0x000fe200000100e1 */
[----:B------:R-:W-:-:S02]  /*6af0*/  @P2 FSEL R188, R186, RZ, P4 ;  /* 0x000000ffbabc2208 */ /* 0x000fc40002000000 */
[----:B------:R-:W-:Y:S01]  /*6b00*/  SHF.L.U32 R239, R187, 0x10, RZ ;  /* 0x00000010bbef7819 */ /* 0x000fe200000006ff */
[----:B------:R-:W-:Y:S01]  /*6b10*/  @P3 FADD.FTZ R240, R15, -R240 ;  /* 0x800000f00ff03221 */ /* 0x000fe20000010000 */
[----:B------:R-:W-:Y:S01]  /*6b20*/  @P2 F2FP.BF16.F32.PACK_AB R230, RZ, R188 ;  /* 0x000000bcffe6223e */ /* 0x000fe200000010ff */
[----:B------:R-:W2:Y:S01]  /*6b30*/  @P2 LDC.64 R186, c[0x0][0x408] ;  /* 0x00010200ffba2b82 */ /* 0x000ea20000000a00 */
[----:B------:R-:W-:Y:S01]  /*6b40*/  SHF.L.U32 R241, R43, 0x10, RZ ;  /* 0x000000102bf17819 */ /* 0x000fe200000006ff */
[----:B------:R-:W-:Y:S01]  /*6b50*/  @P3 FFMA.FTZ R239, R224, R191, R239 ;  /* 0x000000bfe0ef3223 */ /* 0x000fe200000100ef */
[C---:B------:R-:W-:Y:S02]  /*6b60*/  @P2 LOP3.LUT P6, RZ, R236.reuse, 0xff0000, RZ, 0xc0, !PT ;  /* 0x00ff0000ecff2812 */ /* 0x040fe400078cc0ff */
[----:B------:R-:W-:Y:S01]  /*6b70*/  @P2 LOP3.LUT P4, RZ, R236, 0xff000000, RZ, 0xc0, !PT ;  /* 0xff000000ecff2812 */ /* 0x000fe2000788c0ff */
[----:B------:R-:W-:Y:S01]  /*6b80*/  @P3 FFMA.FTZ R241, R224, R240, R241 ;  /* 0x000000f0e0f13223 */ /* 0x000fe200000100f1 */
[----:B------:R-:W-:Y:S01]  /*6b90*/  @P2 LOP3.LUT P5, RZ, R237, 0xff, RZ, 0xc0, !PT ;  /* 0x000000ffedff2812 */ /* 0x000fe200078ac0ff */
[----:B------:R-:W3:Y:S01]  /*6ba0*/  @P2 LDC.64 R188, c[0x0][0x408] ;  /* 0x00010200ffbc2b82 */ /* 0x000ee20000000a00 */
[----:B------:R-:W-:-:S04]  /*6bb0*/  @P2 PRMT R152, R230, 0x7610, R152 ;  /* 0x00007610e6982816 */ /* 0x000fc80000000098 */
[----:B------:R-:W-:-:S03]  /*6bc0*/  @P2 PRMT R152, R152, 0x5410, R238 ;  /* 0x0000541098982816 */ /* 0x000fc600000000ee */
[----:B------:R-:W4:Y:S01]  /*6bd0*/  @P2 LDC.64 R190, c[0x0][0x408] ;  /* 0x00010200ffbe2b82 */ /* 0x000f220000000a00 */
[----:B-1----:R-:W-:-:S04]  /*6be0*/  @P2 FMUL.FTZ R193, R239, R193 ;  /* 0x000000c1efc12220 */ /* 0x002fc80000410000 */
[----:B------:R-:W-:-:S03]  /*6bf0*/  @P2 FMUL.FTZ R192, R193, R192 ;  /* 0x000000c0c1c02220 */ /* 0x000fc60000410000 */
[----:B------:R-:W1:Y:S01]  /*6c00*/  @P2 LDC.64 R194, c[0x0][0x408] ;  /* 0x00010200ffc22b82 */ /* 0x000e620000000a00 */
[----:B--2---:R-:W-:-:S04]  /*6c10*/  @P2 FMUL.FTZ R187, R229, R187 ;  /* 0x000000bbe5bb2220 */ /* 0x004fc80000410000 */
[----:B------:R-:W-:Y:S01]  /*6c20*/  @P2 FMUL.FTZ R186, R187, R186 ;  /* 0x000000babbba2220 */ /* 0x000fe20000410000 */
[----:B---3--:R-:W-:-:S04]  /*6c30*/  @P2 FMUL.FTZ R189, R231, R189 ;  /* 0x000000bde7bd2220 */ /* 0x008fc80000410000 */
[----:B------:R-:W-:Y:S01]  /*6c40*/  @P2 FSEL R186, R186, RZ, P6 ;  /* 0x000000ffbaba2208 */ /* 0x000fe20003000000 */
[----:B------:R-:W-:Y:S01]  /*6c50*/  @P2 FMUL.FTZ R188, R189, R188 ;  /* 0x000000bcbdbc2220 */ /* 0x000fe20000410000 */
[C---:B------:R-:W-:Y:S02]  /*6c60*/  @P2 LOP3.LUT P6, RZ, R237.reuse, 0xff00, RZ, 0xc0, !PT ;  /* 0x0000ff00edff2812 */ /* 0x040fe400078cc0ff */
[----:B------:R-:W-:Y:S01]  /*6c70*/  @P2 F2FP.BF16.F32.PACK_AB R186, RZ, R186 ;  /* 0x000000baffba223e */ /* 0x000fe200000010ff */
[----:B----4-:R-:W-:Y:S01]  /*6c80*/  @P2 FMUL.FTZ R191, R228, R191 ;  /* 0x000000bfe4bf2220 */ /* 0x010fe20000410000 */
[----:B------:R-:W-:Y:S02]  /*6c90*/  @P2 FSEL R188, R188, RZ, P4 ;  /* 0x000000ffbcbc2208 */ /* 0x000fe40002000000 */
[----:B------:R-:W-:Y:S01]  /*6ca0*/  @P2 LOP3.LUT P4, RZ, R237, 0xff0000, RZ, 0xc0, !PT ;  /* 0x00ff0000edff2812 */ /* 0x000fe2000788c0ff */
[----:B------:R-:W-:Y:S01]  /*6cb0*/  @P2 FMUL.FTZ R190, R191, R190 ;  /* 0x000000bebfbe2220 */ /* 0x000fe20000410000 */
[----:B------:R-:W-:-:S02]  /*6cc0*/  @P2 FSEL R192, R192, RZ, P6 ;  /* 0x000000ffc0c02208 */ /* 0x000fc40003000000 */
[----:B------:R-:W-:Y:S01]  /*6cd0*/  @P2 F2FP.BF16.F32.PACK_AB R188, RZ, R188 ;  /* 0x000000bcffbc223e */ /* 0x000fe200000010ff */
[----:B-1----:R-:W-:Y:S01]  /*6ce0*/  @P2 FMUL.FTZ R195, R241, R195 ;  /* 0x000000c3f1c32220 */ /* 0x002fe20000410000 */
[----:B------:R-:W-:Y:S02]  /*6cf0*/  @P2 FSEL R190, R190, RZ, P5 ;  /* 0x000000ffbebe2208 */ /* 0x000fe40002800000 */
[----:B------:R-:W-:Y:S01]  /*6d00*/  @P2 F2FP.BF16.F32.PACK_AB R192, RZ, R192 ;  /* 0x000000c0ffc0223e */ /* 0x000fe200000010ff */
[----:B------:R-:W-:Y:S01]  /*6d10*/  @P2 FMUL.FTZ R194, R195, R194 ;  /* 0x000000c2c3c22220 */ /* 0x000fe20000410000 */
[----:B------:R-:W-:Y:S02]  /*6d20*/  @P2 F2FP.BF16.F32.PACK_AB R190, RZ, R190 ;  /* 0x000000beffbe223e */ /* 0x000fe400000010ff */
[----:B------:R-:W-:Y:S02]  /*6d30*/  @P2 PRMT R153, R186, 0x7610, R153 ;  /* 0x00007610ba992816 */ /* 0x000fe40000000099 */
[----:B------:R-:W-:-:S02]  /*6d40*/  @P2 FSEL R194, R194, RZ, P4 ;  /* 0x000000ffc2c22208 */ /* 0x000fc40002000000 */
[----:B------:R-:W-:Y:S02]  /*6d50*/  @P2 PRMT R154, R190, 0x7610, R154 ;  /* 0x00007610be9a2816 */ /* 0x000fe4000000009a */
[----:B------:R-:W-:Y:S02]  /*6d60*/  @P2 F2FP.BF16.F32.PACK_AB R194, RZ, R194 ;  /* 0x000000c2ffc2223e */ /* 0x000fe400000010ff */
        /* <DEDUP_REMOVED lines=17> */
.L_x_1064:
[----:B------:R-:W-:Y:S05]  /*6e80*/  @!P0 BRA `(.L_x_1067) ;  /* 0x00000004007c8947 */ /* 0x000fea0003800000 */
[----:B-1----:R-:W1:Y:S01]  /*6e90*/  @P2 LDC.64 R188, c[0x0][0x408] ;  /* 0x00010200ffbc2b82 */ /* 0x002e620000000a00 */
[-CC-:B------:R-:W-:Y:S01]  /*6ea0*/  FFMA.FTZ R190, R8, R226.reuse, R225.reuse ;  /* 0x000000e208be7223 */ /* 0x180fe200000100e1 */
[-CC-:B------:R-:W-:Y:S01]  /*6eb0*/  FFMA.FTZ R228, R18, R226.reuse, R225.reuse ;  /* 0x000000e212e47223 */ /* 0x180fe200000100e1 */
[-CC-:B------:R-:W-:Y:S01]  /*6ec0*/  FFMA.FTZ R192, R16, R226.reuse, R225.reuse ;  /* 0x000000e210c07223 */ /* 0x180fe200000100e1 */
[-CC-:B------:R-:W-:Y:S01]  /*6ed0*/  FFMA.FTZ R194, R10, R226.reuse, R225.reuse ;  /* 0x000000e20ac27223 */ /* 0x180fe200000100e1 */
[----:B------:R-:W-:Y:S01]  /*6ee0*/  FADD.FTZ R191, R9, -R190 ;  /* 0x800000be09bf7221 */ /* 0x000fe20000010000 */
[----:B------:R-:W-:Y:S01]  /*6ef0*/  FADD.FTZ R229, R19, -R228 ;  /* 0x800000e413e57221 */ /* 0x000fe20000010000 */
[----:B------:R-:W-:Y:S01]  /*6f00*/  FADD.FTZ R193, R17, -R192 ;  /* 0x800000c011c17221 */ /* 0x000fe20000010000 */
[----:B------:R-:W2:Y:S01]  /*6f10*/  @P2 LDC.64 R158, c[0x0][0x408] ;  /* 0x00010200ff9e2b82 */ /* 0x000ea20000000a00 */
[C---:B------:R-:W-:Y:S01]  /*6f20*/  FMUL.FTZ R190, R224.reuse, R191 ;  /* 0x000000bfe0be7220 */ /* 0x040fe20000410000 */
[----:B------:R-:W-:Y:S01]  /*6f30*/  FADD.FTZ R195, R11, -R194 ;  /* 0x800000c20bc37221 */ /* 0x000fe20000010000 */
[----:B------:R-:W-:Y:S01]  /*6f40*/  ISETP.GT.AND P3, PT, R227, RZ, PT ;  /* 0x000000ffe300720c */ /* 0x000fe20003f64270 */
[C---:B------:R-:W-:Y:S01]  /*6f50*/  FMUL.FTZ R192, R224.reuse, R229 ;  /* 0x000000e5e0c07220 */ /* 0x040fe20000410000 */
[C---:B------:R-:W-:Y:S01]  /*6f60*/  FMUL.FTZ R191, R224.reuse, R193 ;  /* 0x000000c1e0bf7220 */ /* 0x040fe20000410000 */
[----:B------:R-:W-:Y:S01]  /*6f70*/  FMUL.FTZ R193, R224, R195 ;  /* 0x000000c3e0c17220 */ /* 0x000fe20000410000 */
[----:B------:R-:W-:Y:S01]  /*6f80*/  FSEL R190, R190, RZ, P3 ;  /* 0x000000ffbebe7208 */ /* 0x000fe20001800000 */
[----:B------:R-:W3:Y:S01]  /*6f90*/  @P2 LDC.64 R186, c[0x0][0x408] ;  /* 0x00010200ffba2b82 */ /* 0x000ee20000000a00 */
[----:B------:R-:W-:Y:S01]  /*6fa0*/  FSEL R192, R192, RZ, P3 ;  /* 0x000000ffc0c07208 */ /* 0x000fe20001800000 */
[-CC-:B------:R-:W-:Y:S01]  /*6fb0*/  FFMA.FTZ R194, R20, R226.reuse, R225.reuse ;  /* 0x000000e214c27223 */ /* 0x180fe200000100e1 */
[----:B------:R-:W-:Y:S01]  /*6fc0*/  FSEL R191, R191, RZ, P3 ;  /* 0x000000ffbfbf7208 */ /* 0x000fe20001800000 */
[----:B-----5:R-:W-:Y:S01]  /*6fd0*/  FFMA.FTZ R238, R22, R226, R225 ;  /* 0x000000e216ee7223 */ /* 0x020fe200000100e1 */
[----:B------:R-:W-:Y:S01]  /*6fe0*/  FSEL R193, R193, RZ, P3 ;  /* 0x000000ffc1c17208 */ /* 0x000fe20001800000 */
[----:B------:R-:W-:Y:S01]  /*6ff0*/  FADD.FTZ R231, R21, -R194 ;  /* 0x800000c215e77221 */ /* 0x000fe20000010000 */
[----:B------:R-:W-:Y:S01]  /*7000*/  @P2 LOP3.LUT P6, RZ, R236, 0xff, RZ, 0xc0, !PT ;  /* 0x000000ffecff2812 */ /* 0x000fe200078cc0ff */
[----:B------:R-:W4:Y:S01]  /*7010*/  @P2 LDC.64 R156, c[0x0][0x408] ;  /* 0x00010200ff9c2b82 */ /* 0x000f220000000a00 */
[----:B-1----:R-:W-:Y:S01]  /*7020*/  @P2 FMUL.FTZ R189, R190, R189 ;  /* 0x000000bdbebd2220 */ /* 0x002fe20000410000 */
[----:B------:R-:W-:-:S02]  /*7030*/  @P2 LOP3.LUT P4, RZ, R236, 0xff0000, RZ, 0xc0, !PT ;  /* 0x00ff0000ecff2812 */ /* 0x000fc4000788c0ff */
[----:B------:R-:W-:Y:S01]  /*7040*/  @P2 LOP3.LUT P5, RZ, R236, 0xff00, RZ, 0xc0, !PT ;  /* 0x0000ff00ecff2812 */ /* 0x000fe200078ac0ff */
        /* <DEDUP_REMOVED lines=8> */
[----:B------:R-:W2:Y:S01]  /*70d0*/  @P2 LDC.64 R158, c[0x0][0x408] ;  /* 0x00010200ff9e2b82 */ /* 0x000ea20000000a00 */
[----:B------:R-:W-:-:S02]  /*70e0*/  @P2 FSEL R229, R229, RZ, P6 ;  /* 0x000000ffe5e52208 */ /* 0x000fc40003000000 */
[----:B------:R-:W-:Y:S01]  /*70f0*/  @P2 FMUL.FTZ R228, R187, R186 ;  /* 0x000000babbe42220 */ /* 0x000fe20000410000 */
[-CC-:B------:R-:W-:Y:S01]  /*7100*/  FFMA.FTZ R186, R12, R226.reuse, R225.reuse ;  /* 0x000000e20cba7223 */ /* 0x180fe200000100e1 */
[----:B------:R-:W-:Y:S01]  /*7110*/  @P2 LOP3.LUT P6, RZ, R237, 0xff0000, RZ, 0xc0, !PT ;  /* 0x00ff0000edff2812 */ /* 0x000fe200078cc0ff */
[----:B----4-:R-:W-:Y:S02]  /*7120*/  @P2 FMUL.FTZ R157, R193, R157 ;  /* 0x0000009dc19d2220 */ /* 0x010fe40000410000 */
[----:B------:R-:W-:Y:S01]  /*7130*/  FADD.FTZ R187, R13, -R186 ;  /* 0x800000ba0dbb7221 */ /* 0x000fe20000010000 */
[----:B------:R-:W-:Y:S01]  /*7140*/  FFMA.FTZ R186, R14, R226, R225 ;  /* 0x000000e20eba7223 */ /* 0x000fe200000100e1 */
[----:B------:R-:W-:Y:S01]  /*7150*/  @P2 FSEL R228, R228, RZ, P5 ;  /* 0x000000ffe4e42208 */ /* 0x000fe20002800000 */
[----:B------:R-:W-:Y:S01]  /*7160*/  @P2 FMUL.FTZ R230, R157, R156 ;  /* 0x0000009c9de62220 */ /* 0x000fe20000410000 */
[C---:B------:R-:W-:Y:S01]  /*7170*/  FMUL.FTZ R194, R224.reuse, R187 ;  /* 0x000000bbe0c27220 */ /* 0x040fe20000410000 */
[----:B------:R-:W3:Y:S01]  /*7180*/  @P2 LDC.64 R156, c[0x0][0x408] ;  /* 0x00010200ff9c2b82 */ /* 0x000ee20000000a00 */
[----:B------:R-:W-:Y:S01]  /*7190*/  FADD.FTZ R239, R15, -R186 ;  /* 0x800000ba0fef7221 */ /* 0x000fe20000010000 */
[----:B------:R-:W-:Y:S01]  /*71a0*/  FMUL.FTZ R187, R224, R231 ;  /* 0x000000e7e0bb7220 */ /* 0x000fe20000410000 */
[----:B------:R-:W-:-:S02]  /*71b0*/  @P2 FSEL R230, R230, RZ, P4 ;  /* 0x000000ffe6e62208 */ /* 0x000fc40002000000 */
[----:B------:R-:W-:Y:S01]  /*71c0*/  FMUL.FTZ R186, R224, R239 ;  /* 0x000000efe0ba7220 */ /* 0x000fe20000410000 */
[----:B------:R-:W-:Y:S02]  /*71d0*/  FSEL R194, R194, RZ, P3 ;  /* 0x000000ffc2c27208 */ /* 0x000fe40001800000 */
[----:B------:R-:W-:Y:S02]  /*71e0*/  FSEL R187, R187, RZ, P3 ;  /* 0x000000ffbbbb7208 */ /* 0x000fe40001800000 */
[----:B------:R-:W-:Y:S01]  /*71f0*/  FSEL R186, R186, RZ, P3 ;  /* 0x000000ffbaba7208 */ /* 0x000fe20001800000 */
[----:B-1----:R-:W-:Y:S01]  /*7200*/  @P2 FMUL.FTZ R189, R194, R189 ;  /* 0x000000bdc2bd2220 */ /* 0x002fe20000410000 */
[C---:B------:R-:W-:Y:S02]  /*7210*/  @P2 LOP3.LUT P4, RZ, R237.reuse, 0xff, RZ, 0xc0, !PT ;  /* 0x000000ffedff2812 */ /* 0x040fe4000788c0ff */
[----:B------:R-:W-:Y:S01]  /*7220*/  @P2 LOP3.LUT P5, RZ, R237, 0xff00, RZ, 0xc0, !PT ;  /* 0x0000ff00edff2812 */ /* 0x000fe200078ac0ff */
[----:B--2---:R-:W-:Y:S01]  /*7230*/  @P2 FMUL.FTZ R159, R186, R159 ;  /* 0x0000009fba9f2220 */ /* 0x004fe20000410000 */
[----:B------:R-:W-:Y:S01]  /*7240*/  @P2 FMUL.FTZ R188, R189, R188 ;  /* 0x000000bcbdbc2220 */ /* 0x000fe20000410000 */
[----:B------:R-:W-:-:S02]  /*7250*/  @P2 F2FP.BF16.F32.PACK_AB R230, RZ, R230 ;  /* 0x000000e6ffe6223e */ /* 0x000fc400000010ff */
[----:B------:R-:W-:Y:S01]  /*7260*/  @P2 FMUL.FTZ R158, R159, R158 ;  /* 0x0000009e9f9e2220 */ /* 0x000fe20000410000 */
[----:B------:R-:W-:Y:S01]  /*7270*/  FADD.FTZ R159, R23, -R238 ;  /* 0x800000ee179f7221 */ /* 0x000fe20000010000 */
[----:B------:R-:W-:Y:S02]  /*7280*/  @P2 FSEL R188, R188, RZ, P4 ;  /* 0x000000ffbcbc2208 */ /* 0x000fe40002000000 */
[----:B------:R-:W-:Y:S01]  /*7290*/  @P2 F2FP.BF16.F32.PACK_AB R228, RZ, R228 ;  /* 0x000000e4ffe4223e */ /* 0x000fe200000010ff */
[----:B---3--:R-:W-:Y:S01]  /*72a0*/  @P2 FMUL.FTZ R157, R187, R157 ;  /* 0x0000009dbb9d2220 */ /* 0x008fe20000410000 */
[----:B------:R-:W-:Y:S01]  /*72b0*/  @P2 FSEL R158, R158, RZ, P6 ;  /* 0x000000ff9e9e2208 */ /* 0x000fe20003000000 */
[----:B------:R-:W-:Y:S01]  /*72c0*/  FMUL.FTZ R159, R224, R159 ;  /* 0x0000009fe09f7220 */ /* 0x000fe20000410000 */
[----:B------:R-:W-:Y:S01]  /*72d0*/  @P2 F2FP.BF16.F32.PACK_AB R188, RZ, R188 ;  /* 0x000000bcffbc223e */ /* 0x000fe200000010ff */
[----:B------:R-:W-:Y:S01]  /*72e0*/  @P2 FMUL.FTZ R156, R157, R156 ;  /* 0x0000009c9d9c2220 */ /* 0x000fe20000410000 */
[----:B------:R-:W-:-:S02]  /*72f0*/  @P2 F2FP.BF16.F32.PACK_AB R231, RZ, R158 ;  /* 0x0000009effe7223e */ /* 0x000fc400000010ff */
[----:B------:R-:W-:Y:S02]  /*7300*/  F2FP.BF16.F32.PACK_AB R158, R187, R194 ;  /* 0x000000c2bb9e723e */ /* 0x000fe400000010ff */
[----:B------:R-:W-:Y:S02]  /*7310*/  @P2 FSEL R156, R156, RZ, P5 ;  /* 0x000000ff9c9c2208 */ /* 0x000fe40002800000 */
[----:B------:R-:W-:Y:S02]  /*7320*/  @P2 F2FP.BF16.F32.PACK_AB R229, RZ, R229 ;  /* 0x000000e5ffe5223e */ /* 0x000fe400000010ff */
[----:B------:R-:W-:Y:S02]  /*7330*/  @P2 F2FP.BF16.F32.PACK_AB R189, RZ, R156 ;  /* 0x0000009cffbd223e */ /* 0x000fe400000010ff */
[----:B------:R-:W-:Y:S02]  /*7340*/  @P2 PRMT R152, R195, 0x7610, R152 ;  /* 0x00007610c3982816 */ /* 0x000fe40000000098 */
[----:B------:R-:W-:-:S02]  /*7350*/  FSEL R187, R159, RZ, P3 ;  /* 0x000000ff9fbb7208 */ /* 0x000fc40001800000 */
[----:B------:R-:W-:Y:S02]  /*7360*/  @P2 PRMT R153, R230, 0x7610, R153 ;  /* 0x00007610e6992816 */ /* 0x000fe40000000099 */
[----:B------:R-:W-:Y:S02]  /*7370*/  @P2 PRMT R154, R188, 0x7610, R154 ;  /* 0x00007610bc9a2816 */ /* 0x000fe4000000009a */
[----:B------:R-:W-:Y:S02]  /*7380*/  F2FP.BF16.F32.PACK_AB R157, R192, R193 ;  /* 0x000000c1c09d723e */ /* 0x000fe400000010ff */
[----:B------:R-:W-:Y:S02]  /*7390*/  F2FP.BF16.F32.PACK_AB R156, R191, R190 ;  /* 0x000000bebf9c723e */ /* 0x000fe400000010ff */
        /* <DEDUP_REMOVED lines=14> */
.L_x_1067:
        /* <DEDUP_REMOVED lines=13> */
.L_x_1069:
[----:B------:R-:W-:Y:S05]  /*7550*/  BSYNC.RECONVERGENT B2 ;  /* 0x0000000000027941 */ /* 0x000fea0003800200 */
.L_x_1068:
        /* <DEDUP_REMOVED lines=13> */
.L_x_1071:
[----:B------:R-:W-:Y:S05]  /*7630*/  BSYNC.RECONVERGENT B2 ;  /* 0x0000000000027941 */ /* 0x000fea0003800200 */
.L_x_1070:
        /* <DEDUP_REMOVED lines=13> */
.L_x_1073:
[----:B------:R-:W-:Y:S05]  /*7710*/  BSYNC.RECONVERGENT B2 ;  /* 0x0000000000027941 */ /* 0x000fea0003800200 */
.L_x_1072:
        /* <DEDUP_REMOVED lines=13> */
.L_x_1075:
[----:B------:R-:W-:Y:S05]  /*77f0*/  BSYNC.RECONVERGENT B2 ;  /* 0x0000000000027941 */ /* 0x000fea0003800200 */
.L_x_1074:
        /* <DEDUP_REMOVED lines=13> */
.L_x_1077:
[----:B------:R-:W-:Y:S05]  /*78d0*/  BSYNC.RECONVERGENT B2 ;  /* 0x0000000000027941 */ /* 0x000fea0003800200 */
.L_x_1076:
        /* <DEDUP_REMOVED lines=13> */
.L_x_1079:
[----:B------:R-:W-:Y:S05]  /*79b0*/  BSYNC.RECONVERGENT B2 ;  /* 0x0000000000027941 */ /* 0x000fea0003800200 */
.L_x_1078:
        /* <DEDUP_REMOVED lines=13> */
.L_x_1081:
[----:B------:R-:W-:Y:S05]  /*7a90*/  BSYNC.RECONVERGENT B2 ;  /* 0x0000000000027941 */ /* 0x000fea0003800200 */
.L_x_1080:
        /* <DEDUP_REMOVED lines=13> */
.L_x_1066:
[----:B------:R-:W-:Y:S05]  /*7b70*/  BSYNC.RECONVERGENT B1 ;  /* 0x0000000000017941 */ /* 0x000fea0003800200 */
.L_x_1063:
[----:B-1----:R-:W1:Y:S01]  /*7b80*/  @P0 LDC.64 R188, c[0x0][0x478] ;  /* 0x00011e00ffbc0b82 */ /* 0x002e620000000a00 */
[----:B------:R-:W-:Y:S01]  /*7b90*/  @P0 IADD3 R191, PT, PT, R184, 0x40, RZ ;  /* 0x00000040b8bf0810 */ /* 0x000fe20007ffe0ff */
[----:B------:R-:W-:Y:S01]  /*7ba0*/  BSSY.RECONVERGENT B1, `(.L_x_1082) ;  /* 0x000019a000017945 */ /* 0x000fe20003800200 */
[----:B------:R-:W-:-:S05]  /*7bb0*/  @P2 IADD3 R193, PT, PT, R221, 0x40, RZ ;  /* 0x00000040ddc12810 */ /* 0x000fca0007ffe0ff */
        /* <DEDUP_REMOVED lines=8> */
[----:B------:R-:W2:Y:S01]  /*7c40*/  @P2 LDC.64 R192, c[0x0][0x408] ;  /* 0x00010200ffc02b82 */ /* 0x000ea20000000a00 */
[----:B-----5:R-:W-:Y:S02]  /*7c50*/  SHF.L.U32 R229, R36, 0x10, RZ ;  /* 0x0000001024e57819 */ /* 0x020fe400000006ff */
[----:B------:R-:W-:Y:S02]  /*7c60*/  SHF.L.U32 R230, R37, 0x10, RZ ;  /* 0x0000001025e67819 */ /* 0x000fe400000006ff */
[C---:B------:R-:W-:Y:S02]  /*7c70*/  SHF.L.U32 R239, R38.reuse, 0x10, RZ ;  /* 0x0000001026ef7819 */ /* 0x040fe400000006ff */
[----:B------:R-:W-:Y:S01]  /*7c80*/  PRMT R236, R38, 0x7632, R236 ;  /* 0x0000763226ec7816 */ /* 0x000fe200000000ec */
[----:B------:R-:W3:Y:S01]  /*7c90*/  @P2 LDC.64 R194, c[0x0][0x408] ;  /* 0x00010200ffc22b82 */ /* 0x000ee20000000a00 */
[----:B------:R-:W-:-:S02]  /*7ca0*/  PRMT R228, R36, 0x7632, R228 ;  /* 0x0000763224e47816 */ /* 0x000fc400000000e4 */
[----:B------:R-:W-:Y:S01]  /*7cb0*/  PRMT R241, R37, 0x7632, R241 ;  /* 0x0000763225f17816 */ /* 0x000fe200000000f1 */
[-CC-:B-1----:R-:W-:Y:S01]  /*7cc0*/  @P3 FFMA.FTZ R158, R160, R226.reuse, R225.reuse ;  /* 0x000000e2a09e3223 */ /* 0x182fe200000100e1 */
[-CC-:B------:R-:W-:Y:S01]  /*7cd0*/  @P3 FFMA.FTZ R156, R24, R226.reuse, R225.reuse ;  /* 0x000000e2189c3223 */ /* 0x180fe200000100e1 */
[-CC-:B------:R-:W-:Y:S01]  /*7ce0*/  @P3 FFMA.FTZ R186, R26, R226.reuse, R225.reuse ;  /* 0x000000e21aba3223 */ /* 0x180fe200000100e1 */
[----:B------:R-:W-:Y:S01]  /*7cf0*/  SHF.L.U32 R236, R236, 0x10, RZ ;  /* 0x00000010ecec7819 */ /* 0x000fe200000006ff */
[----:B------:R-:W-:Y:S01]  /*7d00*/  @P3 FADD.FTZ R157, R161, -R158 ;  /* 0x8000009ea19d3221 */ /* 0x000fe20000010000 */
[-CC-:B------:R-:W-:Y:S01]  /*7d10*/  @P3 FFMA.FTZ R158, R28, R226.reuse, R225.reuse ;  /* 0x000000e21c9e3223 */ /* 0x180fe200000100e1 */
[----:B------:R-:W-:Y:S01]  /*7d20*/  @P3 FADD.FTZ R156, R25, -R156 ;  /* 0x8000009c199c3221 */ /* 0x000fe20000010000 */
[----:B------:R-:W-:Y:S01]  /*7d30*/  @P3 FADD.FTZ R159, R27, -R186 ;  /* 0x800000ba1b9f3221 */ /* 0x000fe20000010000 */
[----:B------:R-:W-:Y:S01]  /*7d40*/  @P3 FFMA.FTZ R186, R164, R226, R225 ;  /* 0x000000e2a4ba3223 */ /* 0x000fe200000100e1 */
[----:B------:R-:W-:Y:S01]  /*7d50*/  @P3 FADD.FTZ R158, R29, -R158 ;  /* 0x8000009e1d9e3221 */ /* 0x000fe20000010000 */
[----:B------:R-:W-:Y:S01]  /*7d60*/  @P3 FFMA.FTZ R229, R224, R156, R229 ;  /* 0x0000009ce0e53223 */ /* 0x000fe200000100e5 */
[----:B------:R-:W-:Y:S01]  /*7d70*/  @P3 FFMA.FTZ R156, R162, R226, R225 ;  /* 0x000000e2a29c3223 */ /* 0x000fe200000100e1 */
[C---:B------:R-:W-:Y:S01]  /*7d80*/  @P3 FFMA.FTZ R230, R224.reuse, R159, R230 ;  /* 0x0000009fe0e63223 */ /* 0x040fe200000100e6 */
[----:B------:R-:W-:Y:S01]  /*7d90*/  @P3 FFMA.FTZ R239, R224, R158, R239 ;  /* 0x0000009ee0ef3223 */ /* 0x000fe200000100ef */
[----:B------:R-:W-:Y:S01]  /*7da0*/  @P3 FADD.FTZ R159, R165, -R186 ;  /* 0x800000baa59f3221 */ /* 0x000fe20000010000 */
[-C--:B------:R-:W-:Y:S01]  /*7db0*/  @P3 FFMA.FTZ R158, R30, R226.reuse, R225 ;  /* 0x000000e21e9e3223 */ /* 0x080fe200000100e1 */
[----:B------:R-:W-:Y:S01]  /*7dc0*/  SHF.L.U32 R241, R241, 0x10, RZ ;  /* 0x00000010f1f17819 */ /* 0x000fe200000006ff */
[----:B------:R-:W-:Y:S01]  /*7dd0*/  @P3 FADD.FTZ R156, R163, -R156 ;  /* 0x8000009ca39c3221 */ /* 0x000fe20000010000 */
[----:B------:R-:W-:Y:S01]  /*7de0*/  IMAD.U32 R228, R228, 0x10000, RZ ;  /* 0x00010000e4e47824 */ /* 0x000fe200078e00ff */
[C---:B------:R-:W-:Y:S01]  /*7df0*/  PRMT R231, R39.reuse, 0x7632, R231 ;  /* 0x0000763227e77816 */ /* 0x040fe200000000e7 */
[----:B------:R-:W-:Y:S01]  /*7e00*/  @P3 FFMA.FTZ R188, R166, R226, R225 ;  /* 0x000000e2a6bc3223 */ /* 0x000fe200000100e1 */
[C---:B------:R-:W-:Y:S01]  /*7e10*/  @P3 FFMA.FTZ R236, R224.reuse, R159, R236 ;  /* 0x0000009fe0ec3223 */ /* 0x040fe200000100ec */
[----:B------:R-:W-:Y:S01]  /*7e20*/  SHF.L.U32 R237, R39, 0x10, RZ ;  /* 0x0000001027ed7819 */ /* 0x000fe200000006ff */
[----:B------:R-:W-:Y:S01]  /*7e30*/  @P3 FADD.FTZ R186, R31, -R158 ;  /* 0x8000009e1fba3221 */ /* 0x000fe20000010000 */
[C---:B------:R-:W-:Y:S01]  /*7e40*/  @P3 FFMA.FTZ R228, R224.reuse, R157, R228 ;  /* 0x0000009de0e43223 */ /* 0x040fe200000100e4 */
[C---:B------:R-:W-:Y:S01]  /*7e50*/  @P3 FFMA.FTZ R241, R224.reuse, R156, R241 ;  /* 0x0000009ce0f13223 */ /* 0x040fe200000100f1 */
[----:B------:R-:W1:Y:S01]  /*7e60*/  @P2 LDC.64 R158, c[0x0][0x408] ;  /* 0x00010200ff9e2b82 */ /* 0x000e620000000a00 */
[----:B------:R-:W-:Y:S01]  /*7e70*/  SHF.L.U32 R231, R231, 0x10, RZ ;  /* 0x00000010e7e77819 */ /* 0x000fe200000006ff */
[----:B------:R-:W-:Y:S01]  /*7e80*/  @P3 FADD.FTZ R190, R167, -R188 ;  /* 0x800000bca7be3221 */ /* 0x000fe20000010000 */
[----:B------:R-:W-:Y:S01]  /*7e90*/  @P3 FFMA.FTZ R237, R224, R186, R237 ;  /* 0x000000bae0ed3223 */ /* 0x000fe200000100ed */
[----:B------:R-:W-:Y:S01]  /*7ea0*/  @P2 LOP3.LUT P4, RZ, R234, 0xff00, RZ, 0xc0, !PT ;  /* 0x0000ff00eaff2812 */ /* 0x000fe2000788c0ff */
[----:B--2---:R-:W-:Y:S01]  /*7eb0*/  @P2 FMUL.FTZ R193, R236, R193 ;  /* 0x000000c1ecc12220 */ /* 0x004fe20000410000 */
[----:B------:R-:W-:Y:S01]  /*7ec0*/  @P3 FFMA.FTZ R231, R224, R190, R231 ;  /* 0x000000bee0e73223 */ /* 0x000fe200000100e7 */
[C---:B------:R-:W-:Y:S01]  /*7ed0*/  @P2 LOP3.LUT P3, RZ, R234.reuse, 0xff, RZ, 0xc0, !PT ;  /* 0x000000ffeaff2812 */ /* 0x040fe2000786c0ff */
[----:B------:R-:W2:Y:S01]  /*7ee0*/  @P2 LDC.64 R156, c[0x0][0x408] ;  /* 0x00010200ff9c2b82 */ /* 0x000ea20000000a00 */
[----:B---3--:R-:W-:Y:S01]  /*7ef0*/  @P2 FMUL.FTZ R195, R237, R195 ;  /* 0x000000c3edc32220 */ /* 0x008fe20000410000 */
[----:B------:R-:W-:Y:S01]  /*7f00*/  @P2 LOP3.LUT P5, RZ, R234, 0xff000000, RZ, 0xc0, !PT ;  /* 0xff000000eaff2812 */ /* 0x000fe200078ac0ff */
[----:B------:R-:W-:-:S02]  /*7f10*/  @P2 FMUL.FTZ R192, R193, R192 ;  /* 0x000000c0c1c02220 */ /* 0x000fc40000410000 */
[----:B------:R-:W-:-:S03]  /*7f20*/  @P2 FMUL.FTZ R194, R195, R194 ;  /* 0x000000c2c3c22220 */ /* 0x000fc60000410000 */
        /* <DEDUP_REMOVED lines=51> */
.L_x_1084:
[----:B------:R-:W-:Y:S01]  /*8260*/  ISETP.GT.AND P3, PT, R227, RZ, PT ;  /* 0x000000ffe300720c */ /* 0x000fe20003f64270 */
[----:B-1----:R-:W1:Y:S01]  /*8270*/  @P2 LDC.64 R188, c[0x0][0x408] ;  /* 0x00010200ffbc2b82 */ /* 0x002e620000000a00 */
[C---:B-----5:R-:W-:Y:S01]  /*8280*/  PRMT R190, R36.reuse, 0x7632, R190 ;  /* 0x0000763224be7816 */ /* 0x060fe200000000be */
[----:B------:R-:W-:Y:S01]  /*8290*/  IMAD.U32 R191, R36, 0x10000, RZ ;  /* 0x0001000024bf7824 */ /* 0x000fe200078e00ff */
[----:B------:R-:W-:Y:S02]  /*82a0*/  @P2 LOP3.LUT P4, RZ, R234, 0xff, RZ, 0xc0, !PT ;  /* 0x000000ffeaff2812 */ /* 0x000fe4000788c0ff */
[----:B------:R-:W-:Y:S02]  /*82b0*/  SHF.L.U32 R190, R190, 0x10, RZ ;  /* 0x00000010bebe7819 */ /* 0x000fe400000006ff */
[----:B------:R-:W-:Y:S01]  /*82c0*/  @P2 LOP3.LUT P5, RZ, R234, 0xff00, RZ, 0xc0, !PT ;  /* 0x0000ff00eaff2812 */ /* 0x000fe200078ac0ff */
[----:B------:R-:W2:Y:S01]  /*82d0*/  @P2 LDC.64 R186, c[0x0][0x408] ;  /* 0x00010200ffba2b82 */ /* 0x000ea20000000a00 */
[----:B------:R-:W-:-:S02]  /*82e0*/  SHF.L.U32 R229, R37, 0x10, RZ ;  /* 0x0000001025e57819 */ /* 0x000fc400000006ff */
[----:B------:R-:W-:Y:S01]  /*82f0*/  PRMT R231, R37, 0x7632, R231 ;  /* 0x0000763225e77816 */ /* 0x000fe200000000e7 */
[-CC-:B------:R-:W-:Y:S01]  /*8300*/  @P3 FFMA.FTZ R194, R160, R226.reuse, R225.reuse ;  /* 0x000000e2a0c23223 */ /* 0x180fe200000100e1 */
[-CC-:B------:R-:W-:Y:S01]  /*8310*/  @P3 FFMA.FTZ R192, R24, R226.reuse, R225.reuse ;  /* 0x000000e218c03223 */ /* 0x180fe200000100e1 */
[-CC-:B------:R-:W-:Y:S01]  /*8320*/  @P3 FFMA.FTZ R228, R26, R226.reuse, R225.reuse ;  /* 0x000000e21ae43223 */ /* 0x180fe200000100e1 */
[----:B------:R-:W-:Y:S01]  /*8330*/  SHF.L.U32 R231, R231, 0x10, RZ ;  /* 0x00000010e7e77819 */ /* 0x000fe200000006ff */
        /* <DEDUP_REMOVED lines=14> */
[C---:B------:R-:W-:Y:S01]  /*8420*/  @P3 FFMA.FTZ R231, R224.reuse, R192, R231 ;  /* 0x000000c0e0e73223 */ /* 0x040fe200000100e7 */
[----:B------:R-:W-:Y:S01]  /*8430*/  @P3 FFMA.FTZ R228, R224, R193, R228 ;  /* 0x000000c1e0e43223 */ /* 0x000fe200000100e4 */
[----:B--2---:R-:W-:Y:S01]  /*8440*/  @P2 FMUL.FTZ R187, R191, R187 ;  /* 0x000000bbbfbb2220 */ /* 0x004fe20000410000 */
[----:B------:R-:W-:Y:S01]  /*8450*/  @P3 FADD.FTZ R191, R165, -R188 ;  /* 0x800000bca5bf3221 */ /* 0x000fe20000010000 */
[----:B------:R-:W-:Y:S01]  /*8460*/  @P2 FSEL R190, R189, RZ, P5 ;  /* 0x000000ffbdbe2208 */ /* 0x000fe20002800000 */
[----:B------:R-:W1:Y:S01]  /*8470*/  @P2 LDC.64 R192, c[0x0][0x408] ;  /* 0x00010200ffc02b82 */ /* 0x000e620000000a00 */
[----:B------:R-:W-:Y:S01]  /*8480*/  @P2 FMUL.FTZ R186, R187, R186 ;  /* 0x000000babbba2220 */ /* 0x000fe20000410000 */
[----:B------:R-:W-:Y:S01]  /*8490*/  PRMT R187, R38, 0x7632, R187 ;  /* 0x0000763226bb7816 */ /* 0x000fe200000000bb */
[----:B------:R-:W-:Y:S01]  /*84a0*/  @P3 FFMA.FTZ R238, R30, R226, R225 ;  /* 0x000000e21eee3223 */ /* 0x000fe200000100e1 */
[----:B------:R-:W-:-:S02]  /*84b0*/  @P2 F2FP.BF16.F32.PACK_AB R236, RZ, R190 ;  /* 0x000000beffec223e */ /* 0x000fc400000010ff */
[----:B------:R-:W-:Y:S01]  /*84c0*/  @P2 FSEL R188, R186, RZ, P4 ;  /* 0x000000ffbabc2208 */ /* 0x000fe20002000000 */
[----:B------:R-:W-:Y:S01]  /*84d0*/  @P3 FADD.FTZ R238, R31, -R238 ;  /* 0x800000ee1fee3221 */ /* 0x000fe20000010000 */
[----:B------:R-:W-:Y:S01]  /*84e0*/  SHF.L.U32 R237, R187, 0x10, RZ ;  /* 0x00000010bbed7819 */ /* 0x000fe200000006ff */
[----:B------:R-:W2:Y:S01]  /*84f0*/  @P2 LDC.64 R194, c[0x0][0x408] ;  /* 0x00010200ffc22b82 */ /* 0x000ea20000000a00 */
[----:B------:R-:W-:Y:S02]  /*8500*/  @P2 F2FP.BF16.F32.PACK_AB R230, RZ, R188 ;  /* 0x000000bcffe6223e */ /* 0x000fe400000010ff */
[----:B------:R-:W-:Y:S01]  /*8510*/  SHF.L.U32 R239, R39, 0x10, RZ ;  /* 0x0000001027ef7819 */ /* 0x000fe200000006ff */
[----:B------:R-:W-:Y:S01]  /*8520*/  @P3 FFMA.FTZ R237, R224, R191, R237 ;  /* 0x000000bfe0ed3223 */ /* 0x000fe200000100ed */
[C---:B------:R-:W-:Y:S02]  /*8530*/  @P2 LOP3.LUT P6, RZ, R234.reuse, 0xff0000, RZ, 0xc0, !PT ;  /* 0x00ff0000eaff2812 */ /* 0x040fe400078cc0ff */
[----:B------:R-:W-:Y:S01]  /*8540*/  @P2 LOP3.LUT P4, RZ, R234, 0xff000000, RZ, 0xc0, !PT ;  /* 0xff000000eaff2812 */ /* 0x000fe2000788c0ff */
[----:B------:R-:W3:Y:S01]  /*8550*/  @P2 LDC.64 R186, c[0x0][0x408] ;  /* 0x00010200ffba2b82 */ /* 0x000ee20000000a00 */
[----:B------:R-:W-:Y:S01]  /*8560*/  @P3 FFMA.FTZ R239, R224, R238, R239 ;  /* 0x000000eee0ef3223 */ /* 0x000fe200000100ef */
[----:B------:R-:W-:-:S02]  /*8570*/  @P2 LOP3.LUT P5, RZ, R235, 0xff, RZ, 0xc0, !PT ;  /* 0x000000ffebff2812 */ /* 0x000fc400078ac0ff */
[----:B------:R-:W-:Y:S01]  /*8580*/  @P2 PRMT R152, R230, 0x7610, R152 ;  /* 0x00007610e6982816 */ /* 0x000fe20000000098 */
[----:B-1----:R-:W-:-:S03]  /*8590*/  @P2 FMUL.FTZ R193, R237, R193 ;  /* 0x000000c1edc12220 */ /* 0x002fc60000410000 */
[----:B------:R-:W1:Y:S01]  /*85a0*/  @P2 LDC.64 R188, c[0x0][0x408] ;  /* 0x00010200ffbc2b82 */ /* 0x000e620000000a00 */
[----:B------:R-:W-:Y:S01]  /*85b0*/  @P2 PRMT R152, R152, 0x5410, R236 ;  /* 0x0000541098982816 */ /* 0x000fe200000000ec */
[----:B------:R-:W-:-:S06]  /*85c0*/  @P2 FMUL.FTZ R192, R193, R192 ;  /* 0x000000c0c1c02220 */ /* 0x000fcc0000410000 */
[----:B------:R-:W4:Y:S01]  /*85d0*/  @P2 LDC.64 R190, c[0x0][0x408] ;  /* 0x00010200ffbe2b82 */ /* 0x000f220000000a00 */
[----:B--2---:R-:W-:-:S04]  /*85e0*/  @P2 FMUL.FTZ R195, R239, R195 ;  /* 0x000000c3efc32220 */ /* 0x004fc80000410000 */
[----:B------:R-:W-:Y:S01]  /*85f0*/  @P2 FMUL.FTZ R194, R195, R194 ;  /* 0x000000c2c3c22220 */ /* 0x000fe20000410000 */
[----:B---3--:R-:W-:-:S04]  /*8600*/  @P2 FMUL.FTZ R187, R229, R187 ;  /* 0x000000bbe5bb2220 */ /* 0x008fc80000410000 */
[----:B------:R-:W-:Y:S01]  /*8610*/  @P2 FMUL.FTZ R186, R187, R186 ;  /* 0x000000babbba2220 */ /* 0x000fe20000410000 */
[----:B-1----:R-:W-:-:S04]  /*8620*/  @P2 FMUL.FTZ R189, R231, R189 ;  /* 0x000000bde7bd2220 */ /* 0x002fc80000410000 */
        /* <DEDUP_REMOVED lines=22> */
[----:B------:R-:W-:-:S04]  /*8790*/  @P3 FFMA.FTZ R188, R166, R226, R225 ;  /* 0x000000e2a6bc3223 */ /* 0x000fc800000100e1 */
[----:B------:R-:W-:Y:S02]  /*87a0*/  IMAD.U32 R187, R186, 0x10000, RZ ;  /* 0x00010000babb7824 */ /* 0x000fe400078e00ff */
        /* <DEDUP_REMOVED lines=10> */
.L_x_1083:
        /* <DEDUP_REMOVED lines=10> */
[----:B------:R-:W-:Y:S01]  /*88f0*/  FADD.FTZ R229, R163, -R228 ;  /* 0x800000e4a3e57221 */ /* 0x000fe20000010000 */
[C---:B------:R-:W-:Y:S01]  /*8900*/  FMUL.FTZ R193, R224.reuse, R193 ;  /* 0x000000c1e0c17220 */ /* 0x040fe20000410000 */
[----:B------:R-:W-:Y:S01]  /*8910*/  ISETP.GT.AND P3, PT, R227, RZ, PT ;  /* 0x000000ffe300720c */ /* 0x000fe20003f64270 */
[C---:B------:R-:W-:Y:S01]  /*8920*/  FMUL.FTZ R194, R224.reuse, R195 ;  /* 0x000000c3e0c27220 */ /* 0x040fe20000410000 */
[C---:B------:R-:W-:Y:S01]  /*8930*/  FMUL.FTZ R192, R224.reuse, R191 ;  /* 0x000000bfe0c07220 */ /* 0x040fe20000410000 */
[----:B------:R-:W-:Y:S01]  /*8940*/  FMUL.FTZ R195, R224, R229 ;  /* 0x000000e5e0c37220 */ /* 0x000fe20000410000 */
[----:B------:R-:W-:Y:S01]  /*8950*/  FSEL R193, R193, RZ, P3 ;  /* 0x000000ffc1c17208 */ /* 0x000fe20001800000 */
[----:B------:R-:W3:Y:S01]  /*8960*/  @P2 LDC.64 R188, c[0x0][0x408] ;  /* 0x00010200ffbc2b82 */ /* 0x000ee20000000a00 */
[----:B------:R-:W-:Y:S01]  /*8970*/  FSEL R194, R194, RZ, P3 ;  /* 0x000000ffc2c27208 */ /* 0x000fe20001800000 */
[----:B-----5:R-:W-:Y:S01]  /*8980*/  FFMA.FTZ R236, R166, R226, R225 ;  /* 0x000000e2a6ec7223 */ /* 0x020fe200000100e1 */
[----:B------:R-:W-:-:S02]  /*8990*/  FSEL R192, R192, RZ, P3 ;  /* 0x000000ffc0c07208 */ /* 0x000fc40001800000 */
[----:B------:R-:W-:Y:S02]  /*89a0*/  FSEL R195, R195, RZ, P3 ;  /* 0x000000ffc3c37208 */ /* 0x000fe40001800000 */
[C---:B------:R-:W-:Y:S01]  /*89b0*/  @P2 LOP3.LUT P6, RZ, R234.reuse, 0xff, RZ, 0xc0, !PT ;  /* 0x000000ffeaff2812 */ /* 0x040fe200078cc0ff */
[----:B------:R-:W4:Y:S01]  /*89c0*/  @P2 LDC.64 R186, c[0x0][0x408] ;  /* 0x00010200ffba2b82 */ /* 0x000f220000000a00 */
[----:B-1----:R-:W-:Y:S01]  /*89d0*/  @P2 FMUL.FTZ R159, R193, R159 ;  /* 0x0000009fc19f2220 */ /* 0x002fe20000410000 */
[C---:B------:R-:W-:Y:S02]  /*89e0*/  @P2 LOP3.LUT P4, RZ, R234.reuse, 0xff0000, RZ, 0xc0, !PT ;  /* 0x00ff0000eaff2812 */ /* 0x040fe4000788c0ff */
[----:B------:R-:W-:Y:S01]  /*89f0*/  @P2 LOP3.LUT P5, RZ, R234, 0xff00, RZ, 0xc0, !PT ;  /* 0x0000ff00eaff2812 */ /* 0x000fe200078ac0ff */
[----:B------:R-:W-:Y:S01]  /*8a00*/  @P2 FMUL.FTZ R228, R159, R158 ;  /* 0x0000009e9fe42220 */ /* 0x000fe20000410000 */
[----:B--2---:R-:W-:Y:S02]  /*8a10*/  @P2 FMUL.FTZ R157, R192, R157 ;  /* 0x0000009dc09d2220 */ /* 0x004fe40000410000 */
[----:B------:R-:W1:Y:S02]  /*8a20*/  @P2 LDC.64 R190, c[0x0][0x408] ;  /* 0x00010200ffbe2b82 */ /* 0x000e640000000a00 */
[----:B------:R-:W-:-:S02]  /*8a30*/  @P2 FSEL R228, R228, RZ, P5 ;  /* 0x000000ffe4e42208 */ /* 0x000fc40002800000 */
[----:B------:R-:W-:Y:S02]  /*8a40*/  @P2 LOP3.LUT P5, RZ, R235, 0xff00, RZ, 0xc0, !PT ;  /* 0x0000ff00ebff2812 */ /* 0x000fe400078ac0ff */
[----:B------:R-:W-:Y:S01]  /*8a50*/  @P2 F2FP.BF16.F32.PACK_AB R228, RZ, R228 ;  /* 0x000000e4ffe4223e */ /* 0x000fe200000010ff */
[----:B---3--:R-:W-:Y:S01]  /*8a60*/  @P2 FMUL.FTZ R229, R195, R189 ;  /* 0x000000bdc3e52220 */ /* 0x008fe20000410000 */
[----:B------:R-:W2:Y:S01]  /*8a70*/  @P2 LDC.64 R158, c[0x0][0x408] ;  /* 0x00010200ff9e2b82 */ /* 0x000ea20000000a00 */
[----:B------:R-:W-:Y:S02]  /*8a80*/  @P2 FMUL.FTZ R189, R157, R156 ;  /* 0x0000009c9dbd2220 */ /* 0x000fe40000410000 */
[----:B------:R-:W-:Y:S01]  /*8a90*/  @P2 FMUL.FTZ R229, R229, R188 ;  /* 0x000000bce5e52220 */ /* 0x000fe20000410000 */
[-CC-:B------:R-:W-:Y:S02]  /*8aa0*/  FFMA.FTZ R188, R164, R226.reuse, R225.reuse ;  /* 0x000000e2a4bc7223 */ /* 0x180fe400000100e1 */
[----:B------:R-:W-:Y:S01]  /*8ab0*/  @P2 FSEL R189, R189, RZ, P6 ;  /* 0x000000ffbdbd2208 */ /* 0x000fe20003000000 */
[----:B----4-:R-:W-:Y:S01]  /*8ac0*/  @P2 FMUL.FTZ R187, R194, R187 ;  /* 0x000000bbc2bb2220 */ /* 0x010fe20000410000 */
[----:B------:R-:W3:Y:S01]  /*8ad0*/  @P2 LDC.64 R156, c[0x0][0x408] ;  /* 0x00010200ff9c2b82 */ /* 0x000ee20000000a00 */
[----:B------:R-:W-:Y:S01]  /*8ae0*/  FADD.FTZ R231, R165, -R188 ;  /* 0x800000bca5e77221 */ /* 0x000fe20000010000 */
[--C-:B------:R-:W-:Y:S01]  /*8af0*/  FFMA.FTZ R188, R30, R226, R225.reuse ;  /* 0x000000e21ebc7223 */ /* 0x100fe200000100e1 */
[----:B------:R-:W-:Y:S01]  /*8b00*/  @P2 FMUL.FTZ R230, R187, R186 ;  /* 0x000000babbe62220 */ /* 0x000fe20000410000 */
[----:B------:R-:W-:Y:S01]  /*8b10*/  FFMA.FTZ R186, R28, R226, R225 ;  /* 0x000000e21cba7223 */ /* 0x000fe200000100e1 */
[----:B------:R-:W-:Y:S01]  /*8b20*/  @P2 LOP3.LUT P6, RZ, R234, 0xff000000, RZ, 0xc0, !PT ;  /* 0xff000000eaff2812 */ /* 0x000fe200078cc0ff */
[----:B------:R-:W-:Y:S01]  /*8b30*/  FADD.FTZ R237, R31, -R188 ;  /* 0x800000bc1fed7221 */ /* 0x000fe20000010000 */
[----:B------:R-:W-:Y:S01]  /*8b40*/  @P2 F2FP.BF16.F32.PACK_AB R189, RZ, R189 ;  /* 0x000000bdffbd223e */ /* 0x000fe200000010ff */
[----:B------:R-:W-:Y:S01]  /*8b50*/  FADD.FTZ R187, R29, -R186 ;  /* 0x800000ba1dbb7221 */ /* 0x000fe20000010000 */
[----:B------:R-:W-:Y:S01]  /*8b60*/  @P2 FSEL R230, R230, RZ, P4 ;  /* 0x000000ffe6e62208 */ /* 0x000fe20002000000 */
[C---:B------:R-:W-:Y:S01]  /*8b70*/  FMUL.FTZ R188, R224.reuse, R237 ;  /* 0x000000ede0bc7220 */ /* 0x040fe20000410000 */
[----:B------:R-:W-:Y:S01]  /*8b80*/  @P2 LOP3.LUT P4, RZ, R235, 0xff, RZ, 0xc0, !PT ;  /* 0x000000ffebff2812 */ /* 0x000fe2000788c0ff */
[C---:B------:R-:W-:Y:S01]  /*8b90*/  FMUL.FTZ R186, R224.reuse, R187 ;  /* 0x000000bbe0ba7220 */ /* 0x040fe20000410000 */
[----:B------:R-:W-:Y:S01]  /*8ba0*/  FMUL.FTZ R187, R224, R231 ;  /* 0x000000e7e0bb7220 */ /* 0x000fe20000410000 */
[----:B------:R-:W-:-:S02]  /*8bb0*/  @P2 FSEL R229, R229, RZ, P6 ;  /* 0x000000ffe5e52208 */ /* 0x000fc40003000000 */
[----:B------:R-:W-:Y:S02]  /*8bc0*/  FSEL R188, R188, RZ, P3 ;  /* 0x000000ffbcbc7208 */ /* 0x000fe40001800000 */
[----:B------:R-:W-:Y:S02]  /*8bd0*/  FSEL R186, R186, RZ, P3 ;  /* 0x000000ffbaba7208 */ /* 0x000fe40001800000 */
[----:B------:R-:W-:Y:S01]  /*8be0*/  FSEL R187, R187, RZ, P3 ;  /* 0x000000ffbbbb7208 */ /* 0x000fe20001800000 */
[----:B--2---:R-:W-:Y:S01]  /*8bf0*/  @P2 FMUL.FTZ R159, R188, R159 ;  /* 0x0000009fbc9f2220 */ /* 0x004fe20000410000 */
[----:B------:R-:W-:Y:S01]  /*8c00*/  @P2 LOP3.LUT P6, RZ, R235, 0xff0000, RZ, 0xc0, !PT ;  /* 0x00ff0000ebff2812 */ /* 0x000fe200078cc0ff */
[----:B-1----:R-:W-:Y:S01]  /*8c10*/  @P2 FMUL.FTZ R191, R186, R191 ;  /* 0x000000bfbabf2220 */ /* 0x002fe20000410000 */
[----:B------:R-:W-:Y:S01]  /*8c20*/  @P2 F2FP.BF16.F32.PACK_AB R230, RZ, R230 ;  /* 0x000000e6ffe6223e */ /* 0x000fe200000010ff */
[----:B---3--:R-:W-:Y:S01]  /*8c30*/  @P2 FMUL.FTZ R157, R187, R157 ;  /* 0x0000009dbb9d2220 */ /* 0x008fe20000410000 */
[----:B------:R-:W-:Y:S01]  /*8c40*/  @P2 FMUL.FTZ R158, R159, R158 ;  /* 0x0000009e9f9e2220 */ /* 0x000fe20000410000 */
[----:B------:R-:W-:Y:S01]  /*8c50*/  @P2 FMUL.FTZ R190, R191, R190 ;  /* 0x000000bebfbe2220 */ /* 0x000fe20000410000 */
[----:B------:R-:W-:Y:S01]  /*8c60*/  FADD.FTZ R159, R167, -R236 ;  /* 0x800000eca79f7221 */ /* 0x000fe20000010000 */
[----:B------:R-:W-:Y:S01]  /*8c70*/  @P2 FMUL.FTZ R156, R157, R156 ;  /* 0x0000009c9d9c2220 */ /* 0x000fe20000410000 */
[----:B------:R-:W-:-:S02]  /*8c80*/  @P2 F2FP.BF16.F32.PACK_AB R229, RZ, R229 ;  /* 0x000000e5ffe5223e */ /* 0x000fc400000010ff */
[----:B------:R-:W-:Y:S01]  /*8c90*/  @P2 FSEL R190, R190, RZ, P4 ;  /* 0x000000ffbebe2208 */ /* 0x000fe20002000000 */
[----:B------:R-:W-:Y:S01]  /*8ca0*/  FMUL.FTZ R159, R224, R159 ;  /* 0x0000009fe09f7220 */ /* 0x000fe20000410000 */
[----:B------:R-:W-:Y:S02]  /*8cb0*/  @P2 FSEL R158, R158, RZ, P6 ;  /* 0x000000ff9e9e2208 */ /* 0x000fe40003000000 */
[----:B------:R-:W-:Y:S02]  /*8cc0*/  @P2 FSEL R156, R156, RZ, P5 ;  /* 0x000000ff9c9c2208 */ /* 0x000fe40002800000 */
[----:B------:R-:W-:Y:S02]  /*8cd0*/  @P2 F2FP.BF16.F32.PACK_AB R190, RZ, R190 ;  /* 0x000000beffbe223e */ /* 0x000fe400000010ff */
[----:B------:R-:W-:Y:S02]  /*8ce0*/  @P2 F2FP.BF16.F32.PACK_AB R231, RZ, R158 ;  /* 0x0000009effe7223e */ /* 0x000fe400000010ff */
[----:B------:R-:W-:-:S02]  /*8cf0*/  F2FP.BF16.F32.PACK_AB R158, R187, R186 ;  /* 0x000000babb9e723e */ /* 0x000fc400000010ff */
        /* <DEDUP_REMOVED lines=21> */
.L_x_1086:
        /* <DEDUP_REMOVED lines=13> */
.L_x_1088:
[----:B------:R-:W-:Y:S05]  /*8f20*/  BSYNC.RECONVERGENT B2 ;  /* 0x0000000000027941 */ /* 0x000fea0003800200 */
.L_x_1087:
        /* <DEDUP_REMOVED lines=13> */
.L_x_1090:
[----:B------:R-:W-:Y:S05]  /*9000*/  BSYNC.RECONVERGENT B2 ;  /* 0x0000000000027941 */ /* 0x000fea0003800200 */
.L_x_1089:
        /* <DEDUP_REMOVED lines=13> */
.L_x_1092:
[----:B------:R-:W-:Y:S05]  /*90e0*/  BSYNC.RECONVERGENT B2 ;  /* 0x0000000000027941 */ /* 0x000fea0003800200 */
.L_x_1091:
        /* <DEDUP_REMOVED lines=13> */
.L_x_1094:
[----:B------:R-:W-:Y:S05]  /*91c0*/  BSYNC.RECONVERGENT B2 ;  /* 0x0000000000027941 */ /* 0x000fea0003800200 */
.L_x_1093:
        /* <DEDUP_REMOVED lines=13> */
.L_x_1096:
[----:B------:R-:W-:Y:S05]  /*92a0*/  BSYNC.RECONVERGENT B2 ;  /* 0x0000000000027941 */ /* 0x000fea0003800200 */
.L_x_1095:
        /* <DEDUP_REMOVED lines=13> */
.L_x_1098:
[----:B------:R-:W-:Y:S05]  /*9380*/  BSYNC.RECONVERGENT B2 ;  /* 0x0000000000027941 */ /* 0x000fea0003800200 */
.L_x_1097:
        /* <DEDUP_REMOVED lines=13> */
.L_x_1100:
[----:B------:R-:W-:Y:S05]  /*9460*/  BSYNC.RECONVERGENT B2 ;  /* 0x0000000000027941 */ /* 0x000fea0003800200 */
.L_x_1099:
        /* <DEDUP_REMOVED lines=13> */
.L_x_1085:
[----:B------:R-:W-:Y:S05]  /*9540*/  BSYNC.RECONVERGENT B1 ;  /* 0x0000000000017941 */ /* 0x000fea0003800200 */
.L_x_1082:
        /* <DEDUP_REMOVED lines=11> */
[----:B------:R-:W-:Y:S02]  /*9600*/  ISETP.GT.AND P1, PT, R227, RZ, PT ;  /* 0x000000ffe300720c */ /* 0x000fe40003f24270 */
[C---:B-----5:R-:W-:Y:S02]  /*9610*/  PRMT R228, R32.reuse, 0x7632, R228 ;  /* 0x0000763220e47816 */ /* 0x060fe400000000e4 */
[----:B------:R-:W-:Y:S02]  /*9620*/  SHF.L.U32 R227, R32, 0x10, RZ ;  /* 0x0000001020e37819 */ /* 0x000fe400000006ff */
[C---:B------:R-:W-:Y:S02]  /*9630*/  SHF.L.U32 R229, R33.reuse, 0x10, RZ ;  /* 0x0000001021e57819 */ /* 0x040fe400000006ff */
[----:B------:R-:W-:Y:S02]  /*9640*/  SHF.L.U32 R228, R228, 0x10, RZ ;  /* 0x00000010e4e47819 */ /* 0x000fe400000006ff */
[----:B------:R-:W-:-:S02]  /*9650*/  PRMT R231, R33, 0x7632, R231 ;  /* 0x0000763221e77816 */ /* 0x000fc400000000e7 */
[----:B------:R-:W-:Y:S01]  /*9660*/  PRMT R237, R34, 0x7632, R237 ;  /* 0x0000763222ed7816 */ /* 0x000fe200000000ed */
[-CC-:B-1----:R-:W-:Y:S01]  /*9670*/  @P1 FFMA.FTZ R156, R168, R226.reuse, R225.reuse ;  /* 0x000000e2a89c1223 */ /* 0x182fe200000100e1 */
[-CC-:B------:R-:W-:Y:S01]  /*9680*/  @P1 FFMA.FTZ R158, R176, R226.reuse, R225.reuse ;  /* 0x000000e2b09e1223 */ /* 0x180fe200000100e1 */
[-CC-:B------:R-:W-:Y:S01]  /*9690*/  @P1 FFMA.FTZ R186, R170, R226.reuse, R225.reuse ;  /* 0x000000e2aaba1223 */ /* 0x180fe200000100e1 */
[-CC-:B------:R-:W-:Y:S01]  /*96a0*/  @P1 FFMA.FTZ R190, R172, R226.reuse, R225.reuse ;  /* 0x000000e2acbe1223 */ /* 0x180fe200000100e1 */
[-CC-:B------:R-:W-:Y:S01]  /*96b0*/  @P1 FFMA.FTZ R188, R178, R226.reuse, R225.reuse ;  /* 0x000000e2b2bc1223 */ /* 0x180fe200000100e1 */
[-CC-:B------:R-:W-:Y:S01]  /*96c0*/  @P1 FFMA.FTZ R192, R180, R226.reuse, R225.reuse ;  /* 0x000000e2b4c01223 */ /* 0x180fe200000100e1 */
[-CC-:B------:R-:W-:Y:S01]  /*96d0*/  @P1 FFMA.FTZ R230, R182, R226.reuse, R225.reuse ;  /* 0x000000e2b6e61223 */ /* 0x180fe200000100e1 */
[----:B------:R-:W-:Y:S01]  /*96e0*/  @P1 FFMA.FTZ R194, R174, R226, R225 ;  /* 0x000000e2aec21223 */ /* 0x000fe200000100e1 */
[----:B------:R-:W-:Y:S01]  /*96f0*/  @P1 FADD.FTZ R156, R169, -R156 ;  /* 0x8000009ca99c1221 */ /* 0x000fe20000010000 */
[----:B------:R-:W-:Y:S01]  /*9700*/  @P1 FADD.FTZ R157, R177, -R158 ;  /* 0x8000009eb19d1221 */ /* 0x000fe20000010000 */
[----:B------:R-:W-:Y:S01]  /*9710*/  @P1 FADD.FTZ R186, R171, -R186 ;  /* 0x800000baabba1221 */ /* 0x000fe20000010000 */
[----:B------:R-:W-:Y:S01]  /*9720*/  SHF.L.U32 R226, R34, 0x10, RZ ;  /* 0x0000001022e27819 */ /* 0x000fe200000006ff */
[----:B------:R-:W-:Y:S01]  /*9730*/  @P1 FADD.FTZ R187, R173, -R190 ;  /* 0x800000beadbb1221 */ /* 0x000fe20000010000 */
[----:B------:R-:W1:Y:S01]  /*9740*/  @P2 LDC.64 R158, c[0x0][0x408] ;  /* 0x00010200ff9e2b82 */ /* 0x000e620000000a00 */
[C---:B------:R-:W-:Y:S01]  /*9750*/  @P1 FFMA.FTZ R227, R224.reuse, R156, R227 ;  /* 0x0000009ce0e31223 */ /* 0x040fe200000100e3 */
[C---:B------:R-:W-:Y:S01]  /*9760*/  @P1 FFMA.FTZ R228, R224.reuse, R157, R228 ;  /* 0x0000009de0e41223 */ /* 0x040fe200000100e4 */
[C---:B------:R-:W-:Y:S01]  /*9770*/  @P1 FFMA.FTZ R229, R224.reuse, R186, R229 ;  /* 0x000000bae0e51223 */ /* 0x040fe200000100e5 */
[----:B------:R-:W-:Y:S01]  /*9780*/  SHF.L.U32 R237, R237, 0x10, RZ ;  /* 0x00000010eded7819 */ /* 0x000fe200000006ff */
[----:B------:R-:W-:Y:S01]  /*9790*/  @P1 FADD.FTZ R188, R179, -R188 ;  /* 0x800000bcb3bc1221 */ /* 0x000fe20000010000 */
[----:B------:R-:W-:Y:S01]  /*97a0*/  @P1 FADD.FTZ R192, R181, -R192 ;  /* 0x800000c0b5c01221 */ /* 0x000fe20000010000 */
[----:B------:R-:W-:Y:S01]  /*97b0*/  @P1 FFMA.FTZ R226, R224, R187, R226 ;  /* 0x000000bbe0e21223 */ /* 0x000fe200000100e2 */
[----:B------:R-:W-:Y:S01]  /*97c0*/  SHF.L.U32 R235, R35, 0x10, RZ ;  /* 0x0000001023eb7819 */ /* 0x000fe200000006ff */
[----:B------:R-:W-:Y:S01]  /*97d0*/  @P1 FADD.FTZ R194, R175, -R194 ;  /* 0x800000c2afc21221 */ /* 0x000fe20000010000 */
[----:B------:R-:W2:Y:S01]  /*97e0*/  @P2 LDC.64 R156, c[0x0][0x408] ;  /* 0x00010200ff9c2b82 */ /* 0x000ea20000000a00 */
[----:B------:R-:W-:-:S02]  /*97f0*/  IMAD.U32 R231, R231, 0x10000, RZ ;  /* 0x00010000e7e77824 */ /* 0x000fc400078e00ff */
[C---:B------:R-:W-:Y:S01]  /*9800*/  @P1 FFMA.FTZ R237, R224.reuse, R192, R237 ;  /* 0x000000c0e0ed1223 */ /* 0x040fe200000100ed */
[C---:B------:R-:W-:Y:S01]  /*9810*/  @P1 FFMA.FTZ R235, R224.reuse, R194, R235 ;  /* 0x000000c2e0eb1223 */ /* 0x040fe200000100eb */
[----:B------:R-:W-:Y:S01]  /*9820*/  PRMT R225, R35, 0x7632, R225 ;  /* 0x0000763223e17816 */ /* 0x000fe200000000e1 */
[----:B------:R-:W-:Y:S01]  /*9830*/  @P1 FFMA.FTZ R231, R224, R188, R231 ;  /* 0x000000bce0e71223 */ /* 0x000fe200000100e7 */
[----:B------:R-:W-:Y:S01]  /*9840*/  @P1 FADD.FTZ R230, R183, -R230 ;  /* 0x800000e6b7e61221 */ /* 0x000fe20000010000 */
[C---:B------:R-:W-:Y:S01]  /*9850*/  @P2 LOP3.LUT P3, RZ, R232.reuse, 0xff00, RZ, 0xc0, !PT ;  /* 0x0000ff00e8ff2812 */ /* 0x040fe2000786c0ff */
[----:B------:R-:W3:Y:S01]  /*9860*/  @P2 LDC.64 R186, c[0x0][0x408] ;  /* 0x00010200ffba2b82 */ /* 0x000ee20000000a00 */
[----:B------:R-:W-:Y:S02]  /*9870*/  SHF.L.U32 R225, R225, 0x10, RZ ;  /* 0x00000010e1e17819 */ /* 0x000fe400000006ff */
[----:B------:R-:W-:Y:S02]  /*9880*/  @P2 LOP3.LUT P4, RZ, R232, 0xff0000, RZ, 0xc0, !PT ;  /* 0x00ff0000e8ff2812 */ /* 0x000fe4000788c0ff */
[----:B------:R-:W-:Y:S01]  /*9890*/  @P2 LOP3.LUT P5, RZ, R233, 0xff0000, RZ, 0xc0, !PT ;  /* 0x00ff0000e9ff2812 */ /* 0x000fe200078ac0ff */
[----:B-1----:R-:W-:Y:S01]  /*98a0*/  @P2 FMUL.FTZ R159, R228, R159 ;  /* 0x0000009fe49f2220 */ /* 0x002fe20000410000 */
[----:B------:R-:W-:Y:S01]  /*98b0*/  @P1 FFMA.FTZ R225, R224, R230, R225 ;  /* 0x000000e6e0e11223 */ /* 0x000fe200000100e1 */
[----:B------:R-:W1:Y:S01]  /*98c0*/  @P2 LDC.64 R190, c[0x0][0x408] ;  /* 0x00010200ffbe2b82 */ /* 0x000e620000000a00 */
[----:B------:R-:W-:Y:S01]  /*98d0*/  @P2 LOP3.LUT P1, RZ, R232, 0xff, RZ, 0xc0, !PT ;  /* 0x000000ffe8ff2812 */ /* 0x000fe2000782c0ff */
[----:B------:R-:W-:-:S05]  /*98e0*/  @P2 FMUL.FTZ R158, R159, R158 ;  /* 0x0000009e9f9e2220 */ /* 0x000fca0000410000 */
[----:B------:R-:W-:Y:S01]  /*98f0*/  @P2 FSEL R158, R158, RZ, P3 ;  /* 0x000000ff9e9e2208 */ /* 0x000fe20001800000 */
[----:B------:R-:W4:Y:S01]  /*9900*/  @P2 LDC.64 R188, c[0x0][0x408] ;  /* 0x00010200ffbc2b82 */ /* 0x000f220000000a00 */
[----:B--2---:R-:W-:Y:S01]  /*9910*/  @P2 FMUL.FTZ R157, R227, R157 ;  /* 0x0000009de39d2220 */ /* 0x004fe20000410000 */
[----:B------:R-:W-:-:S03]  /*9920*/  @P2 LOP3.LUT P3, RZ, R233, 0xff, RZ, 0xc0, !PT ;  /* 0x000000ffe9ff2812 */ /* 0x000fc6000786c0ff */
[----:B------:R-:W-:-:S03]  /*9930*/  @P2 FMUL.FTZ R156, R157, R156 ;  /* 0x0000009c9d9c2220 */ /* 0x000fc60000410000 */
[----:B------:R-:W2:Y:S01]  /*9940*/  @P2 LDC.64 R192, c[0x0][0x408] ;  /* 0x00010200ffc02b82 */ /* 0x000ea20000000a00 */
[----:B---3--:R-:W-:Y:S01]  /*9950*/  @P2 FMUL.FTZ R187, R229, R187 ;  /* 0x000000bbe5bb2220 */ /* 0x008fe20000410000 */
[----:B------:R-:W-:Y:S02]  /*9960*/  @P2 FSEL R156, R156, RZ, P1 ;  /* 0x000000ff9c9c2208 */ /* 0x000fe40000800000 */
[----:B------:R-:W-:Y:S01]  /*9970*/  @P2 LOP3.LUT P1, RZ, R232, 0xff000000, RZ, 0xc0, !PT ;  /* 0xff000000e8ff2812 */ /* 0x000fe2000782c0ff */
[----:B------:R-:W-:Y:S01]  /*9980*/  @P2 FMUL.FTZ R186, R187, R186 ;  /* 0x000000babbba2220 */ /* 0x000fe20000410000 */
[----:B------:R-:W-:Y:S02]  /*9990*/  @P2 F2FP.BF16.F32.PACK_AB R159, RZ, R156 ;  /* 0x0000009cff9f223e */ /* 0x000fe400000010ff */
[----:B------:R-:W3:Y:S01]  /*99a0*/  @P2 LDC.64 R194, c[0x0][0x408] ;  /* 0x00010200ffc22b82 */ /* 0x000ee20000000a00 */
[----:B-1----:R-:W-:Y:S01]  /*99b0*/  @P2 FMUL.FTZ R191, R226, R191 ;  /* 0x000000bfe2bf2220 */ /* 0x002fe20000410000 */
[----:B------:R-:W-:-:S02]  /*99c0*/  @P2 FSEL R157, R186, RZ, P4 ;  /* 0x000000ffba9d2208 */ /* 0x000fc40002000000 */
[----:B------:R-:W-:Y:S01]  /*99d0*/  @P2 LOP3.LUT P4, RZ, R233, 0xff00, RZ, 0xc0, !PT ;  /* 0x0000ff00e9ff2812 */ /* 0x000fe2000788c0ff */
[----:B------:R-:W-:Y:S01]  /*99e0*/  @P2 FMUL.FTZ R190, R191, R190 ;  /* 0x000000bebfbe2220 */ /* 0x000fe20000410000 */
[----:B------:R-:W-:Y:S01]  /*99f0*/  @P2 F2FP.BF16.F32.PACK_AB R187, RZ, R157 ;  /* 0x0000009dffbb223e */ /* 0x000fe200000010ff */
[----:B----4-:R-:W-:Y:S01]  /*9a00*/  @P2 FMUL.FTZ R189, R231, R189 ;  /* 0x000000bde7bd2220 */ /* 0x010fe20000410000 */
[----:B------:R-:W-:Y:S02]  /*9a10*/  @P2 F2FP.BF16.F32.PACK_AB R186, RZ, R158 ;  /* 0x0000009effba223e */ /* 0x000fe400000010ff */
[----:B------:R-:W-:Y:S01]  /*9a20*/  @P2 FSEL R190, R190, RZ, P3 ;  /* 0x000000ffbebe2208 */ /* 0x000fe20001800000 */
[----:B------:R-:W-:Y:S01]  /*9a30*/  @P2 FMUL.FTZ R188, R189, R188 ;  /* 0x000000bcbdbc2220 */ /* 0x000fe20000410000 */
[----:B------:R-:W-:Y:S02]  /*9a40*/  @P2 PRMT R152, R159, 0x7610, R152 ;  /* 0x000076109f982816 */ /* 0x000fe40000000098 */
[----:B------:R-:W-:Y:S01]  /*9a50*/  @P2 F2FP.BF16.F32.PACK_AB R190, RZ, R190 ;  /* 0x000000beffbe223e */ /* 0x000fe200000010ff */
[----:B--2---:R-:W-:Y:S01]  /*9a60*/  @P2 FMUL.FTZ R193, R237, R193 ;  /* 0x000000c1edc12220 */ /* 0x004fe20000410000 */
[----:B------:R-:W-:-:S02]  /*9a70*/  @P2 FSEL R188, R188, RZ, P1 ;  /* 0x000000ffbcbc2208 */ /* 0x000fc40000800000 */
[----:B------:R-:W-:Y:S01]  /*9a80*/  @P2 PRMT R153, R187, 0x7610, R153 ;  /* 0x00007610bb992816 */ /* 0x000fe20000000099 */
[----:B------:R-:W-:Y:S01]  /*9a90*/  @P2 FMUL.FTZ R192, R193, R192 ;  /* 0x000000c0c1c02220 */ /* 0x000fe20000410000 */
[----:B------:R-:W-:Y:S02]  /*9aa0*/  @P2 F2FP.BF16.F32.PACK_AB R188, RZ, R188 ;  /* 0x000000bcffbc223e */ /* 0x000fe400000010ff */
[----:B------:R-:W-:Y:S01]  /*9ab0*/  @P2 PRMT R154, R190, 0x7610, R154 ;  /* 0x00007610be9a2816 */ /* 0x000fe2000000009a */
[----:B---3--:R-:W-:Y:S01]  /*9ac0*/  @P2 FMUL.FTZ R195, R235, R195 ;  /* 0x000000c3ebc32220 */ /* 0x008fe20000410000 */
[----:B------:R-:W-:Y:S02]  /*9ad0*/  @P2 FSEL R192, R192, RZ, P4 ;  /* 0x000000ffc0c02208 */ /* 0x000fe40002000000 */
[----:B------:R-:W-:Y:S01]  /*9ae0*/  F2FP.BF16.F32.PACK_AB R158, R237, R226 ;  /* 0x000000e2ed9e723e */ /* 0x000fe200000010ff */
[----:B------:R-:W-:Y:S01]  /*9af0*/  @P2 FMUL.FTZ R194, R195, R194 ;  /* 0x000000c2c3c22220 */ /* 0x000fe20000410000 */
[----:B------:R-:W-:-:S02]  /*9b00*/  @P2 F2FP.BF16.F32.PACK_AB R192, RZ, R192 ;  /* 0x000000c0ffc0223e */ /* 0x000fc400000010ff */
[----:B------:R-:W-:Y:S02]  /*9b10*/  F2FP.BF16.F32.PACK_AB R157, R231, R229 ;  /* 0x000000e5e79d723e */ /* 0x000fe400000010ff */
[----:B------:R-:W-:Y:S02]  /*9b20*/  @P2 FSEL R194, R194, RZ, P5 ;  /* 0x000000ffc2c22208 */ /* 0x000fe40002800000 */
[----:B------:R-:W-:Y:S02]  /*9b30*/  F2FP.BF16.F32.PACK_AB R156, R228, R227 ;  /* 0x000000e3e49c723e */ /* 0x000fe400000010ff */
        /* <DEDUP_REMOVED lines=15> */
.L_x_1103:
[----:B------:R-:W-:Y:S01]  /*9c30*/  ISETP.GT.AND P1, PT, R227, RZ, PT ;  /* 0x000000ffe300720c */ /* 0x000fe20003f24270 */
[----:B-1----:R-:W1:Y:S01]  /*9c40*/  @P2 LDC.64 R186, c[0x0][0x408] ;  /* 0x00010200ffba2b82 */ /* 0x002e620000000a00 */
[----:B-----5:R-:W-:Y:S01]  /*9c50*/  PRMT R188, R32, 0x7632, R188 ;  /* 0x0000763220bc7816 */ /* 0x020fe200000000bc */
[----:B------:R-:W-:Y:S01]  /*9c60*/  IMAD.U32 R227, R34, 0x10000, RZ ;  /* 0x0001000022e37824 */ /* 0x000fe200078e00ff */
[----:B------:R-:W-:Y:S02]  /*9c70*/  SHF.L.U32 R189, R32, 0x10, RZ ;  /* 0x0000001020bd7819 */ /* 0x000fe400000006ff */
[----:B------:R-:W-:Y:S02]  /*9c80*/  SHF.L.U32 R188, R188, 0x10, RZ ;  /* 0x00000010bcbc7819 */ /* 0x000fe400000006ff */
[----:B------:R-:W-:Y:S01]  /*9c90*/  SHF.L.U32 R228, R33, 0x10, RZ ;  /* 0x0000001021e47819 */ /* 0x000fe200000006ff */
[----:B------:R-:W2:Y:S01]  /*9ca0*/  @P2 LDC.64 R190, c[0x0][0x408] ;  /* 0x00010200ffbe2b82 */ /* 0x000ea20000000a00 */
[----:B------:R-:W-:-:S02]  /*9cb0*/  PRMT R229, R34, 0x7632, R229 ;  /* 0x0000763222e57816 */ /* 0x000fc400000000e5 */
[----:B------:R-:W-:Y:S01]  /*9cc0*/  PRMT R231, R33, 0x7632, R231 ;  /* 0x0000763221e77816 */ /* 0x000fe200000000e7 */
[-CC-:B------:R-:W-:Y:S01]  /*9cd0*/  @P1 FFMA.FTZ R192, R168, R226.reuse, R225.reuse ;  /* 0x000000e2a8c01223 */ /* 0x180fe200000100e1 */
[-CC-:B------:R-:W-:Y:S01]  /*9ce0*/  @P1 FFMA.FTZ R194, R176, R226.reuse, R225.reuse ;  /* 0x000000e2b0c21223 */ /* 0x180fe200000100e1 */
[-CC-:B------:R-:W-:Y:S01]  /*9cf0*/  @P1 FFMA.FTZ R230, R170, R226.reuse, R225.reuse ;  /* 0x000000e2aae61223 */ /* 0x180fe200000100e1 */
[----:B------:R-:W-:Y:S01]  /*9d00*/  SHF.L.U32 R229, R229, 0x10, RZ ;  /* 0x00000010e5e57819 */ /* 0x000fe200000006ff */
[----:B------:R-:W-:Y:S01]  /*9d10*/  @P1 FADD.FTZ R192, R169, -R192 ;  /* 0x800000c0a9c01221 */ /* 0x000fe20000010000 */
[----:B------:R-:W-:Y:S01]  /*9d20*/  @P1 FADD.FTZ R193, R177, -R194 ;  /* 0x800000c2b1c11221 */ /* 0x000fe20000010000 */
[----:B------:R-:W-:Y:S01]  /*9d30*/  @P1 FFMA.FTZ R194, R172, R226, R225 ;  /* 0x000000e2acc21223 */ /* 0x000fe200000100e1 */
[----:B------:R-:W-:Y:S01]  /*9d40*/  @P1 FADD.FTZ R195, R171, -R230 ;  /* 0x800000e6abc31221 */ /* 0x000fe20000010000 */
[C---:B------:R-:W-:Y:S01]  /*9d50*/  @P1 FFMA.FTZ R189, R224.reuse, R192, R189 ;  /* 0x000000c0e0bd1223 */ /* 0x040fe200000100bd */
[----:B------:R-:W-:Y:S01]  /*9d60*/  @P1 FFMA.FTZ R188, R224, R193, R188 ;  /* 0x000000c1e0bc1223 */ /* 0x000fe200000100bc */
[----:B------:R-:W-:Y:S01]  /*9d70*/  @P1 FADD.FTZ R194, R173, -R194 ;  /* 0x800000c2adc21221 */ /* 0x000fe20000010000 */
[-CC-:B------:R-:W-:Y:S01]  /*9d80*/  @P1 FFMA.FTZ R192, R178, R226.reuse, R225.reuse ;  /* 0x000000e2b2c01223 */ /* 0x180fe200000100e1 */
[----:B-1----:R-:W-:Y:S01]  /*9d90*/  @P2 FMUL.FTZ R187, R189, R187 ;  /* 0x000000bbbdbb2220 */ /* 0x002fe20000410000 */
[----:B------:R-:W-:Y:S01]  /*9da0*/  @P1 FFMA.FTZ R230, R180, R226, R225 ;  /* 0x000000e2b4e61223 */ /* 0x000fe200000100e1 */
[C---:B------:R-:W-:Y:S01]  /*9db0*/  @P1 FFMA.FTZ R228, R224.reuse, R195, R228 ;  /* 0x000000c3e0e41223 */ /* 0x040fe200000100e4 */
[----:B------:R-:W-:Y:S01]  /*9dc0*/  @P1 FFMA.FTZ R227, R224, R194, R227 ;  /* 0x000000c2e0e31223 */ /* 0x000fe200000100e3 */
[----:B------:R-:W-:Y:S01]  /*9dd0*/  SHF.L.U32 R231, R231, 0x10, RZ ;  /* 0x00000010e7e77819 */ /* 0x000fe200000006ff */
[----:B------:R-:W-:Y:S01]  /*9de0*/  @P1 FADD.FTZ R192, R179, -R192 ;  /* 0x800000c0b3c01221 */ /* 0x000fe20000010000 */
[----:B------:R-:W-:Y:S01]  /*9df0*/  @P1 FADD.FTZ R230, R181, -R230 ;  /* 0x800000e6b5e61221 */ /* 0x000fe20000010000 */
[----:B------:R-:W-:Y:S01]  /*9e00*/  @P2 FMUL.FTZ R194, R187, R186 ;  /* 0x000000babbc22220 */ /* 0x000fe20000410000 */
[----:B--2---:R-:W-:Y:S01]  /*9e10*/  @P2 FMUL.FTZ R191, R188, R191 ;  /* 0x000000bfbcbf2220 */ /* 0x004fe20000410000 */
[----:B------:R-:W1:Y:S01]  /*9e20*/  @P2 LDC.64 R186, c[0x0][0x408] ;  /* 0x00010200ffba2b82 */ /* 0x000e620000000a00 */
[----:B------:R-:W-:Y:S01]  /*9e30*/  @P2 LOP3.LUT P3, RZ, R232, 0xff, RZ, 0xc0, !PT ;  /* 0x000000ffe8ff2812 */ /* 0x000fe2000786c0ff */
[----:B------:R-:W-:Y:S01]  /*9e40*/  @P1 FFMA.FTZ R229, R224, R230, R229 ;  /* 0x000000e6e0e51223 */ /* 0x000fe200000100e5 */
[----:B------:R-:W-:Y:S01]  /*9e50*/  @P2 FMUL.FTZ R195, R191, R190 ;  /* 0x000000bebfc32220 */ /* 0x000fe20000410000 */
[----:B------:R-:W-:Y:S01]  /*9e60*/  @P2 LOP3.LUT P4, RZ, R232, 0xff00, RZ, 0xc0, !PT ;  /* 0x0000ff00e8ff2812 */ /* 0x000fe2000788c0ff */
[----:B------:R-:W-:Y:S01]  /*9e70*/  @P1 FFMA.FTZ R231, R224, R192, R231 ;  /* 0x000000c0e0e71223 */ /* 0x000fe200000100e7 */
[----:B------:R-:W-:Y:S01]  /*9e80*/  @P2 FSEL R230, R194, RZ, P3 ;  /* 0x000000ffc2e62208 */ /* 0x000fe20001800000 */
[----:B------:R-:W-:Y:S01]  /*9e90*/  @P1 FFMA.FTZ R236, R174, R226, R225 ;  /* 0x000000e2aeec1223 */ /* 0x000fe200000100e1 */
[----:B------:R-:W2:Y:S01]  /*9ea0*/  @P2 LDC.64 R190, c[0x0][0x408] ;  /* 0x00010200ffbe2b82 */ /* 0x000ea20000000a00 */
[----:B------:R-:W-:-:S02]  /*9eb0*/  @P2 FSEL R234, R195, RZ, P4 ;  /* 0x000000ffc3ea2208 */ /* 0x000fc40002000000 */
[----:B------:R-:W-:Y:S01]  /*9ec0*/  SHF.L.U32 R235, R35, 0x10, RZ ;  /* 0x0000001023eb7819 */ /* 0x000fe200000006ff */
[----:B------:R-:W-:Y:S01]  /*9ed0*/  @P1 FADD.FTZ R236, R175, -R236 ;  /* 0x800000ecafec1221 */ /* 0x000fe20000010000 */
[----:B------:R-:W-:Y:S02]  /*9ee0*/  @P2 LOP3.LUT P3, RZ, R232, 0xff0000, RZ, 0xc0, !PT ;  /* 0x00ff0000e8ff2812 */ /* 0x000fe4000786c0ff */
[C---:B------:R-:W-:Y:S01]  /*9ef0*/  @P2 LOP3.LUT P4, RZ, R233.reuse, 0xff, RZ, 0xc0, !PT ;  /* 0x000000ffe9ff2812 */ /* 0x040fe2000788c0ff */
[----:B------:R-:W3:Y:S01]  /*9f00*/  @P2 LDC.64 R188, c[0x0][0x408] ;  /* 0x00010200ffbc2b82 */ /* 0x000ee20000000a00 */
[----:B------:R-:W-:Y:S01]  /*9f10*/  @P1 FFMA.FTZ R235, R224, R236, R235 ;  /* 0x000000ece0eb1223 */ /* 0x000fe200000100eb */
[C---:B------:R-:W-:Y:S02]  /*9f20*/  @P2 LOP3.LUT P5, RZ, R233.reuse, 0xff00, RZ, 0xc0, !PT ;  /* 0x0000ff00e9ff2812 */ /* 0x040fe400078ac0ff */
[----:B------:R-:W-:Y:S02]  /*9f30*/  @P2 LOP3.LUT P6, RZ, R233, 0xff0000, RZ, 0xc0, !PT ;  /* 0x00ff0000e9ff2812 */ /* 0x000fe400078cc0ff */
[----:B------:R-:W-:-:S02]  /*9f40*/  @P2 F2FP.BF16.F32.PACK_AB R230, RZ, R230 ;  /* 0x000000e6ffe6223e */ /* 0x000fc400000010ff */
[----:B------:R-:W4:Y:S01]  /*9f50*/  @P2 LDC.64 R192, c[0x0][0x408] ;  /* 0x00010200ffc02b82 */ /* 0x000f220000000a00 */
[----:B-1----:R-:W-:Y:S01]  /*9f60*/  @P2 FMUL.FTZ R187, R228, R187 ;  /* 0x000000bbe4bb2220 */ /* 0x002fe20000410000 */
[----:B------:R-:W-:Y:S02]  /*9f70*/  @P2 F2FP.BF16.F32.PACK_AB R234, RZ, R234 ;  /* 0x000000eaffea223e */ /* 0x000fe400000010ff */
[----:B------:R-:W-:Y:S01]  /*9f80*/  @P2 PRMT R152, R230, 0x7610, R152 ;  /* 0x00007610e6982816 */ /* 0x000fe20000000098 */
[----:B------:R-:W-:-:S03]  /*9f90*/  @P2 FMUL.FTZ R186, R187, R186 ;  /* 0x000000babbba2220 */ /* 0x000fc60000410000 */
[----:B------:R-:W1:Y:S01]  /*9fa0*/  @P2 LDC.64 R194, c[0x0][0x408] ;  /* 0x00010200ffc22b82 */ /* 0x000e620000000a00 */
[----:B--2---:R-:W-:Y:S01]  /*9fb0*/  @P2 FMUL.FTZ R191, R227, R191 ;  /* 0x000000bfe3bf2220 */ /* 0x004fe20000410000 */
[----:B------:R-:W-:Y:S02]  /*9fc0*/  @P2 FSEL R186, R186, RZ, P3 ;  /* 0x000000ffbaba2208 */ /* 0x000fe40001800000 */
[----:B------:R-:W-:Y:S01]  /*9fd0*/  @P2 LOP3.LUT P3, RZ, R232, 0xff000000, RZ, 0xc0, !PT ;  /* 0xff000000e8ff2812 */ /* 0x000fe2000786c0ff */
[----:B------:R-:W-:Y:S01]  /*9fe0*/  @P2 FMUL.FTZ R190, R191, R190 ;  /* 0x000000bebfbe2220 */ /* 0x000fe20000410000 */
[----:B------:R-:W-:Y:S01]  /*9ff0*/  @P2 F2FP.BF16.F32.PACK_AB R186, RZ, R186 ;  /* 0x000000baffba223e */ /* 0x000fe200000010ff */
[----:B---3--:R-:W-:Y:S01]  /*a000*/  @P2 FMUL.FTZ R189, R231, R189 ;  /* 0x000000bde7bd2220 */ /* 0x008fe20000410000 */
[----:B------:R-:W-:Y:S02]  /*a010*/  @P2 PRMT R152, R152, 0x5410, R234 ;  /* 0x0000541098982816 */ /* 0x000fe400000000ea */
[----:B------:R-:W-:Y:S01]  /*a020*/  @P2 FSEL R190, R190, RZ, P4 ;  /* 0x000000ffbebe2208 */ /* 0x000fe20002000000 */
[----:B------:R-:W-:Y:S01]  /*a030*/  @P2 FMUL.FTZ R188, R189, R188 ;  /* 0x000000bcbdbc2220 */ /* 0x000fe20000410000 */
[----:B------:R-:W-:-:S02]  /*a040*/  @P2 PRMT R153, R186, 0x7610, R153 ;  /* 0x00007610ba992816 */ /* 0x000fc40000000099 */
[----:B------:R-:W-:Y:S01]  /*a050*/  @P2 F2FP.BF16.F32.PACK_AB R190, RZ, R190 ;  /* 0x000000beffbe223e */ /* 0x000fe200000010ff */
[----:B----4-:R-:W-:Y:S01]  /*a060*/  @P2 FMUL.FTZ R193, R229, R193 ;  /* 0x000000c1e5c12220 */ /* 0x010fe20000410000 */
[----:B------:R-:W-:Y:S02]  /*a070*/  @P2 FSEL R188, R188, RZ, P3 ;  /* 0x000000ffbcbc2208 */ /* 0x000fe40001800000 */
[----:B------:R-:W-:Y:S01]  /*a080*/  @P2 PRMT R154, R190, 0x7610, R154 ;  /* 0x00007610be9a2816 */ /* 0x000fe2000000009a */
[----:B------:R-:W-:Y:S01]  /*a090*/  @P2 FMUL.FTZ R192, R193, R192 ;  /* 0x000000c0c1c02220 */ /* 0x000fe20000410000 */
[----:B------:R-:W-:Y:S01]  /*a0a0*/  @P2 F2FP.BF16.F32.PACK_AB R188, RZ, R188 ;  /* 0x000000bcffbc223e */ /* 0x000fe200000010ff */
[----:B-1----:R-:W-:-:S03]  /*a0b0*/  @P2 FMUL.FTZ R195, R235, R195 ;  /* 0x000000c3ebc32220 */ /* 0x002fc60000410000 */
[----:B------:R-:W-:Y:S02]  /*a0c0*/  @P2 FSEL R192, R192, RZ, P5 ;  /* 0x000000ffc0c02208 */ /* 0x000fe40002800000 */
[----:B------:R-:W-:Y:S01]  /*a0d0*/  @P2 PRMT R153, R153, 0x5410, R188 ;  /* 0x0000541099992816 */ /* 0x000fe200000000bc */
[----:B------:R-:W-:Y:S01]  /*a0e0*/  @P2 FMUL.FTZ R194, R195, R194 ;  /* 0x000000c2c3c22220 */ /* 0x000fe20000410000 */
[----:B------:R-:W-:-:S04]  /*a0f0*/  @P2 F2FP.BF16.F32.PACK_AB R192, RZ, R192 ;  /* 0x000000c0ffc0223e */ /* 0x000fc800000010ff */
        /* <DEDUP_REMOVED lines=18> */
.L_x_1102:
[----:B------:R-:W-:Y:S05]  /*a220*/  @!P0 BRA `(.L_x_1105) ;  /* 0x00000004007c8947 */ /* 0x000fea0003800000 */
[----:B-1----:R-:W1:Y:S01]  /*a230*/  @P2 LDC.64 R156, c[0x0][0x408] ;  /* 0x00010200ff9c2b82 */ /* 0x002e620000000a00 */
[-CC-:B------:R-:W-:Y:S01]  /*a240*/  FFMA.FTZ R194, R168, R226.reuse, R225.reuse ;  /* 0x000000e2a8c27223 */ /* 0x180fe200000100e1 */
[-CC-:B------:R-:W-:Y:S01]  /*a250*/  FFMA.FTZ R228, R176, R226.reuse, R225.reuse ;  /* 0x000000e2b0e47223 */ /* 0x180fe200000100e1 */
[-CC-:B------:R-:W-:Y:S01]  /*a260*/  FFMA.FTZ R230, R170, R226.reuse, R225.reuse ;  /* 0x000000e2aae67223 */ /* 0x180fe200000100e1 */
[-CC-:B-----5:R-:W-:Y:S01]  /*a270*/  FFMA.FTZ R234, R178, R226.reuse, R225.reuse ;  /* 0x000000e2b2ea7223 */ /* 0x1a0fe200000100e1 */
[-CC-:B------:R-:W-:Y:S01]  /*a280*/  FFMA.FTZ R236, R172, R226.reuse, R225.reuse ;  /* 0x000000e2acec7223 */ /* 0x180fe200000100e1 */
[-CC-:B------:R-:W-:Y:S01]  /*a290*/  FFMA.FTZ R238, R180, R226.reuse, R225.reuse ;  /* 0x000000e2b4ee7223 */ /* 0x180fe200000100e1 */
[-CC-:B------:R-:W-:Y:S01]  /*a2a0*/  FFMA.FTZ R240, R174, R226.reuse, R225.reuse ;  /* 0x000000e2aef07223 */ /* 0x180fe200000100e1 */
[----:B------:R-:W2:Y:S01]  /*a2b0*/  @P2 LDC.64 R158, c[0x0][0x408] ;  /* 0x00010200ff9e2b82 */ /* 0x000ea20000000a00 */
[----:B------:R-:W-:Y:S01]  /*a2c0*/  FFMA.FTZ R226, R182, R226, R225 ;  /* 0x000000e2b6e27223 */ /* 0x000fe200000100e1 */
[----:B------:R-:W-:Y:S01]  /*a2d0*/  FADD.FTZ R195, R169, -R194 ;  /* 0x800000c2a9c37221 */ /* 0x000fe20000010000 */
[----:B------:R-:W-:Y:S01]  /*a2e0*/  ISETP.GT.AND P1, PT, R227, RZ, PT ;  /* 0x000000ffe300720c */ /* 0x000fe20003f24270 */
[----:B------:R-:W-:Y:S01]  /*a2f0*/  FADD.FTZ R225, R177, -R228 ;  /* 0x800000e4b1e17221 */ /* 0x000fe20000010000 */
[----:B------:R-:W-:Y:S01]  /*a300*/  FADD.FTZ R239, R183, -R226 ;  /* 0x800000e2b7ef7221 */ /* 0x000fe20000010000 */
[C---:B------:R-:W-:Y:S01]  /*a310*/  FMUL.FTZ R226, R224.reuse, R195 ;  /* 0x000000c3e0e27220 */ /* 0x040fe20000410000 */
[----:B------:R-:W-:Y:S01]  /*a320*/  FADD.FTZ R227, R171, -R230 ;  /* 0x800000e6abe37221 */ /* 0x000fe20000010000 */
[----:B------:R-:W3:Y:S01]  /*a330*/  @P2 LDC.64 R186, c[0x0][0x408] ;  /* 0x00010200ffba2b82 */ /* 0x000ee20000000a00 */
[----:B------:R-:W-:Y:S01]  /*a340*/  FADD.FTZ R229, R179, -R234 ;  /* 0x800000eab3e57221 */ /* 0x000fe20000010000 */
[----:B------:R-:W-:Y:S01]  /*a350*/  FMUL.FTZ R225, R224, R225 ;  /* 0x000000e1e0e17220 */ /* 0x000fe20000410000 */
[----:B------:R-:W-:Y:S01]  /*a360*/  FSEL R226, R226, RZ, P1 ;  /* 0x000000ffe2e27208 */ /* 0x000fe20000800000 */
[----:B------:R-:W-:Y:S01]  /*a370*/  FADD.FTZ R231, R173, -R236 ;  /* 0x800000ecade77221 */ /* 0x000fe20000010000 */
[C---:B------:R-:W-:Y:S01]  /*a380*/  FMUL.FTZ R228, R224.reuse, R227 ;  /* 0x000000e3e0e47220 */ /* 0x040fe20000410000 */
[----:B------:R-:W-:Y:S01]  /*a390*/  FMUL.FTZ R229, R224, R229 ;  /* 0x000000e5e0e57220 */ /* 0x000fe20000410000 */
[----:B------:R-:W-:Y:S01]  /*a3a0*/  FADD.FTZ R235, R181, -R238 ;  /* 0x800000eeb5eb7221 */ /* 0x000fe20000010000 */
[----:B------:R-:W4:Y:S01]  /*a3b0*/  @P2 LDC.64 R190, c[0x0][0x408] ;  /* 0x00010200ffbe2b82 */ /* 0x000f220000000a00 */
[----:B-1----:R-:W-:Y:S01]  /*a3c0*/  @P2 FMUL.FTZ R157, R226, R157 ;  /* 0x0000009de29d2220 */ /* 0x002fe20000410000 */
[----:B------:R-:W-:Y:S01]  /*a3d0*/  FADD.FTZ R237, R175, -R240 ;  /* 0x800000f0afed7221 */ /* 0x000fe20000010000 */
[C---:B------:R-:W-:Y:S01]  /*a3e0*/  FMUL.FTZ R230, R224.reuse, R231 ;  /* 0x000000e7e0e67220 */ /* 0x040fe20000410000 */
[----:B------:R-:W-:Y:S01]  /*a3f0*/  FSEL R225, R225, RZ, P1 ;  /* 0x000000ffe1e17208 */ /* 0x000fe20000800000 */
[----:B------:R-:W-:Y:S01]  /*a400*/  @P2 FMUL.FTZ R227, R157, R156 ;  /* 0x0000009c9de32220 */ /* 0x000fe20000410000 */
[C---:B------:R-:W-:Y:S01]  /*a410*/  FMUL.FTZ R231, R224.reuse, R235 ;  /* 0x000000ebe0e77220 */ /* 0x040fe20000410000 */
[----:B------:R-:W-:Y:S01]  /*a420*/  FMUL.FTZ R234, R224, R237 ;  /* 0x000000ede0ea7220 */ /* 0x000fe20000410000 */
[----:B------:R-:W1:Y:S01]  /*a430*/  @P2 LDC.64 R188, c[0x0][0x408] ;  /* 0x00010200ffbc2b82 */ /* 0x000e620000000a00 */
[----:B------:R-:W-:Y:S01]  /*a440*/  FSEL R156, R228, RZ, P1 ;  /* 0x000000ffe49c7208 */ /* 0x000fe20000800000 */
[----:B------:R-:W-:Y:S01]  /*a450*/  FMUL.FTZ R224, R224, R239 ;  /* 0x000000efe0e07220 */ /* 0x000fe20000410000 */
[----:B------:R-:W-:Y:S01]  /*a460*/  FSEL R157, R229, RZ, P1 ;  /* 0x000000ffe59d7208 */ /* 0x000fe20000800000 */
[----:B--2---:R-:W-:Y:S01]  /*a470*/  @P2 FMUL.FTZ R229, R225, R159 ;  /* 0x0000009fe1e52220 */ /* 0x004fe20000410000 */
[----:B------:R-:W-:-:S02]  /*a480*/  FSEL R228, R230, RZ, P1 ;  /* 0x000000ffe6e47208 */ /* 0x000fc40000800000 */
[----:B------:R-:W-:Y:S01]  /*a490*/  FSEL R159, R231, RZ, P1 ;  /* 0x000000ffe79f7208 */ /* 0x000fe20000800000 */
[----:B------:R-:W2:Y:S01]  /*a4a0*/  @P2 LDC.64 R192, c[0x0][0x408] ;  /* 0x00010200ffc02b82 */ /* 0x000ea20000000a00 */
[----:B---3--:R-:W-:Y:S01]  /*a4b0*/  @P2 FMUL.FTZ R187, R156, R187 ;  /* 0x000000bb9cbb2220 */ /* 0x008fe20000410000 */
[----:B------:R-:W-:Y:S01]  /*a4c0*/  @P2 FMUL.FTZ R158, R229, R158 ;  /* 0x0000009ee59e2220 */ /* 0x000fe20000410000 */
[----:B------:R-:W-:Y:S02]  /*a4d0*/  FSEL R234, R234, RZ, P1 ;  /* 0x000000ffeaea7208 */ /* 0x000fe40000800000 */
[C---:B------:R-:W-:Y:S01]  /*a4e0*/  @P2 LOP3.LUT P4, RZ, R232.reuse, 0xff00, RZ, 0xc0, !PT ;  /* 0x0000ff00e8ff2812 */ /* 0x040fe2000788c0ff */
[----:B------:R-:W-:Y:S01]  /*a4f0*/  @P2 FMUL.FTZ R186, R187, R186 ;  /* 0x000000babbba2220 */ /* 0x000fe20000410000 */
[----:B------:R-:W-:Y:S01]  /*a500*/  @P2 LOP3.LUT P3, RZ, R232, 0xff, RZ, 0xc0, !PT ;  /* 0x000000ffe8ff2812 */ /* 0x000fe2000786c0ff */
[----:B------:R-:W3:Y:S01]  /*a510*/  @P2 LDC.64 R194, c[0x0][0x408] ;  /* 0x00010200ffc22b82 */ /* 0x000ee20000000a00 */
[----:B----4-:R-:W-:Y:S01]  /*a520*/  @P2 FMUL.FTZ R191, R228, R191 ;  /* 0x000000bfe4bf2220 */ /* 0x010fe20000410000 */
[----:B------:R-:W-:-:S02]  /*a530*/  @P2 LOP3.LUT P5, RZ, R232, 0xff0000, RZ, 0xc0, !PT ;  /* 0x00ff0000e8ff2812 */ /* 0x000fc400078ac0ff */
[----:B------:R-:W-:Y:S01]  /*a540*/  @P2 FSEL R158, R158, RZ, P4 ;  /* 0x000000ff9e9e2208 */ /* 0x000fe20002000000 */
[----:B------:R-:W-:Y:S01]  /*a550*/  @P2 FMUL.FTZ R190, R191, R190 ;  /* 0x000000bebfbe2220 */ /* 0x000fe20000410000 */
[----:B------:R-:W-:Y:S01]  /*a560*/  @P2 LOP3.LUT P4, RZ, R233, 0xff, RZ, 0xc0, !PT ;  /* 0x000000ffe9ff2812 */ /* 0x000fe2000788c0ff */
[----:B-1----:R-:W-:Y:S01]  /*a570*/  @P2 FMUL.FTZ R189, R157, R189 ;  /* 0x000000bd9dbd2220 */ /* 0x002fe20000410000 */
[----:B------:R-:W-:Y:S02]  /*a580*/  @P2 FSEL R227, R227, RZ, P3 ;  /* 0x000000ffe3e32208 */ /* 0x000fe40001800000 */
[----:B------:R-:W-:Y:S01]  /*a590*/  @P2 FSEL R187, R186, RZ, P5 ;  /* 0x000000ffbabb2208 */ /* 0x000fe20002800000 */
[----:B------:R-:W-:Y:S01]  /*a5a0*/  @P2 FMUL.FTZ R188, R189, R188 ;  /* 0x000000bcbdbc2220 */ /* 0x000fe20000410000 */
[----:B------:R-:W-:Y:S02]  /*a5b0*/  @P2 LOP3.LUT P3, RZ, R232, 0xff000000, RZ, 0xc0, !PT ;  /* 0xff000000e8ff2812 */ /* 0x000fe4000786c0ff */
[----:B------:R-:W-:Y:S01]  /*a5c0*/  @P2 LOP3.LUT P5, RZ, R233, 0xff00, RZ, 0xc0, !PT ;  /* 0x0000ff00e9ff2812 */ /* 0x000fe200078ac0ff */
[----:B--2---:R-:W-:Y:S01]  /*a5d0*/  @P2 FMUL.FTZ R193, R159, R193 ;  /* 0x000000c19fc12220 */ /* 0x004fe20000410000 */
[----:B------:R-:W-:-:S02]  /*a5e0*/  @P2 LOP3.LUT P6, RZ, R233, 0xff0000, RZ, 0xc0, !PT ;  /* 0x00ff0000e9ff2812 */ /* 0x000fc400078cc0ff */
[----:B------:R-:W-:Y:S01]  /*a5f0*/  @P2 FSEL R190, R190, RZ, P4 ;  /* 0x000000ffbebe2208 */ /* 0x000fe20002000000 */
[----:B------:R-:W-:Y:S01]  /*a600*/  @P2 FMUL.FTZ R192, R193, R192 ;  /* 0x000000c0c1c02220 */ /* 0x000fe20000410000 */
[----:B------:R-:W-:Y:S02]  /*a610*/  @P2 F2FP.BF16.F32.PACK_AB R227, RZ, R227 ;  /* 0x000000e3ffe3223e */ /* 0x000fe400000010ff */
[----:B------:R-:W-:Y:S01]  /*a620*/  @P2 F2FP.BF16.F32.PACK_AB R187, RZ, R187 ;  /* 0x000000bbffbb223e */ /* 0x000fe200000010ff */
[----:B---3--:R-:W-:Y:S01]  /*a630*/  @P2 FMUL.FTZ R195, R234, R195 ;  /* 0x000000c3eac32220 */ /* 0x008fe20000410000 */
[----:B------:R-:W-:Y:S02]  /*a640*/  @P2 FSEL R188, R188, RZ, P3 ;  /* 0x000000ffbcbc2208 */ /* 0x000fe40001800000 */
[----:B------:R-:W-:Y:S01]  /*a650*/  @P2 FSEL R192, R192, RZ, P5 ;  /* 0x000000ffc0c02208 */ /* 0x000fe20002800000 */
[----:B------:R-:W-:Y:S01]  /*a660*/  @P2 FMUL.FTZ R194, R195, R194 ;  /* 0x000000c2c3c22220 */ /* 0x000fe20000410000 */
[----:B------:R-:W-:-:S02]  /*a670*/  @P2 F2FP.BF16.F32.PACK_AB R190, RZ, R190 ;  /* 0x000000beffbe223e */ /* 0x000fc400000010ff */
[----:B------:R-:W-:Y:S02]  /*a680*/  @P2 F2FP.BF16.F32.PACK_AB R186, RZ, R158 ;  /* 0x0000009effba223e */ /* 0x000fe400000010ff */
[----:B------:R-:W-:Y:S02]  /*a690*/  @P2 FSEL R194, R194, RZ, P6 ;  /* 0x000000ffc2c22208 */ /* 0x000fe40003000000 */
[----:B------:R-:W-:Y:S02]  /*a6a0*/  @P2 F2FP.BF16.F32.PACK_AB R188, RZ, R188 ;  /* 0x000000bcffbc223e */ /* 0x000fe400000010ff */
[----:B------:R-:W-:Y:S02]  /*a6b0*/  @P2 F2FP.BF16.F32.PACK_AB R192, RZ, R192 ;  /* 0x000000c0ffc0223e */ /* 0x000fe400000010ff */
[----:B------:R-:W-:Y:S02]  /*a6c0*/  @P2 F2FP.BF16.F32.PACK_AB R194, RZ, R194 ;  /* 0x000000c2ffc2223e */ /* 0x000fe400000010ff */
[----:B------:R-:W-:-:S02]  /*a6d0*/  @P2 PRMT R152, R227, 0x7610, R152 ;  /* 0x00007610e3982816 */ /* 0x000fc40000000098 */
[----:B------:R-:W-:Y:S02]  /*a6e0*/  FSEL R189, R224, RZ, P1 ;  /* 0x000000ffe0bd7208 */ /* 0x000fe40000800000 */
[----:B------:R-:W-:Y:S02]  /*a6f0*/  @P2 PRMT R153, R187, 0x7610, R153 ;  /* 0x00007610bb992816 */ /* 0x000fe40000000099 */
[----:B------:R-:W-:Y:S02]  /*a700*/  @P2 PRMT R154, R190, 0x7610, R154 ;  /* 0x00007610be9a2816 */ /* 0x000fe4000000009a */
[----:B------:R-:W-:Y:S02]  /*a710*/  F2FP.BF16.F32.PACK_AB R158, R159, R228 ;  /* 0x000000e49f9e723e */ /* 0x000fe400000010ff */
[----:B------:R-:W-:Y:S02]  /*a720*/  F2FP.BF16.F32.PACK_AB R157, R157, R156 ;  /* 0x0000009c9d9d723e */ /* 0x000fe400000010ff */
[----:B------:R-:W-:-:S02]  /*a730*/  F2FP.BF16.F32.PACK_AB R156, R225, R226 ;  /* 0x000000e2e19c723e */ /* 0x000fc400000010ff */
        /* <DEDUP_REMOVED lines=14> */
.L_x_1105:
[----:B-1----:R-:W1:Y:S01]  /*a820*/  @P2 LDC.64 R186, c[0x0][0x408] ;  /* 0x00010200ffba2b82 */ /* 0x002e620000000a00 */
        /* <DEDUP_REMOVED lines=23> */
.L_x_1107:
[----:B------:R-:W-:Y:S05]  /*a9a0*/  BSYNC.RECONVERGENT B2 ;  /* 0x0000000000027941 */ /* 0x000fea0003800200 */
.L_x_1106:
        /* <DEDUP_REMOVED lines=13> */
.L_x_1109:
[----:B------:R-:W-:Y:S05]  /*aa80*/  BSYNC.RECONVERGENT B2 ;  /* 0x0000000000027941 */ /* 0x000fea0003800200 */
.L_x_1108:
        /* <DEDUP_REMOVED lines=13> */
.L_x_1111:
[----:B------:R-:W-:Y:S05]  /*ab60*/  BSYNC.RECONVERGENT B2 ;  /* 0x0000000000027941 */ /* 0x000fea0003800200 */
.L_x_1110:
        /* <DEDUP_REMOVED lines=13> */
.L_x_1113:
[----:B------:R-:W-:Y:S05]  /*ac40*/  BSYNC.RECONVERGENT B2 ;  /* 0x0000000000027941 */ /* 0x000fea0003800200 */
.L_x_1112:
        /* <DEDUP_REMOVED lines=13> */
.L_x_1115:
[----:B------:R-:W-:Y:S05]  /*ad20*/  BSYNC.RECONVERGENT B2 ;  /* 0x0000000000027941 */ /* 0x000fea0003800200 */
.L_x_1114:
        /* <DEDUP_REMOVED lines=13> */
.L_x_1117:
[----:B------:R-:W-:Y:S05]  /*ae00*/  BSYNC.RECONVERGENT B2 ;  /* 0x0000000000027941 */ /* 0x000fea0003800200 */
.L_x_1116:
        /* <DEDUP_REMOVED lines=13> */
.L_x_1119:
[----:B------:R-:W-:Y:S05]  /*aee0*/  BSYNC.RECONVERGENT B2 ;  /* 0x0000000000027941 */ /* 0x000fea0003800200 */
.L_x_1118:
[----:B------:R-:W-:-:S04]  /*aef0*/  @P2 F2FP.BF16.F32.PACK_AB R186, RZ, R186 ;  /* 0x000000baffba223e */ /* 0x000fc800000010ff */
[----:B------:R-:W-:-:S07]  /*af00*/  @P2 PRMT R155, R155, 0x5410, R186 ;  /* 0x000054109b9b2816 */ /* 0x000fce00000000ba */
.L_x_1104:
[----:B------:R-:W-:Y:S05]  /*af10*/  BSYNC.RECONVERGENT B1 ;  /* 0x0000000000017941 */ /* 0x000fea0003800200 */
.L_x_1101:
[----:B------:R-:W1:Y:S01]  /*af20*/  @P0 LDC.64 R190, c[0x0][0x478] ;  /* 0x00011e00ffbe0b82 */ /* 0x000e620000000a00 */
[----:B------:R-:W-:Y:S02]  /*af30*/  @P0 IADD3 R193, PT, PT, R184, 0x80, RZ ;  /* 0x00000080b8c10810 */ /* 0x000fe40007ffe0ff */
[----:B------:R-:W-:-:S05]  /*af40*/  @P2 IADD3 R221, PT, PT, R221, 0x80, RZ ;  /* 0x00000080dddd2810 */ /* 0x000fca0007ffe0ff */
[----:B------:R-:W2:Y:S08]  /*af50*/  @P2 LDC.64 R188, c[0x0][0x468] ;  /* 0x00011a00ffbc2b82 */ /* 0x000eb00000000a00 */
[----:B------:R-:W3:Y:S01]  /*af60*/  LDC.64 R186, c[0x0][0x380] ;  /* 0x0000e000ffba7b82 */ /* 0x000ee20000000a00 */
[----:B-1----:R-:W-:-:S05]  /*af70*/  @P0 IMAD.WIDE.U32 R190, R193, 0x10, R190 ;  /* 0x00000010c1be0825 */ /* 0x002fca00078e00be */
[----:B------:R1:W-:Y:S01]  /*af80*/  @P0 STG.E.128 desc[UR6][R190.64], R156 ;  /* 0x0000009cbe000986 */ /* 0x0003e2000c101d06 */
[----:B--2---:R-:W-:-:S05]  /*af90*/  @P2 IMAD.WIDE.U32 R188, R221, 0x10, R188 ;  /* 0x00000010ddbc2825 */ /* 0x004fca00078e00bc */
[----:B------:R1:W-:Y:S01]  /*afa0*/  @P2 STG.E.128 desc[UR6][R188.64], R152 ;  /* 0x00000098bc002986 */ /* 0x0003e2000c101d06 */
[----:B---3--:R-:W-:-:S05]  /*afb0*/  IMAD R222, R186, 0x4, R222 ;  /* 0x00000004bade7824 */ /* 0x008fca00078e02de */
[----:B------:R-:W-:-:S13]  /*afc0*/  ISETP.GE.AND P0, PT, R222, R187, PT ;  /* 0x000000bbde00720c */ /* 0x000fda0003f06270 */
[----:B-1----:R-:W-:Y:S05]  /*afd0*/  @!P0 BRA `(.L_x_1120) ;  /* 0xffffff5400108947 */ /* 0x002fea000383ffff */
.L_x_1019:
[----:B------:R-:W-:Y:S05]  /*afe0*/  BSYNC B0 ;  /* 0x0000000000007941 */ /* 0x000fea0003800000 */
.L_x_1018:
[----:B0-----:R-:W0:Y:S01]  /*aff0*/  S2R R3, SR_CgaCtaId ;  /* 0x0000000000037919 */ /* 0x001e220000008800 */
        /* <DEDUP_REMOVED lines=223> */
.L_x_1024:
[----:B------:R-:W-:Y:S01]  /*bdf0*/  HFMA2 R220, -RZ, RZ, 0, 5.9604644775390625e-08 ;  /* 0x00000001ffdc7431 */ /* 0x000fe200000001ff */
[----:B------:R-:W-:Y:S01]  /*be00*/  BSSY B1, `(.L_x_1121) ;  /* 0x0000007000017945 */ /* 0x000fe20003800000 */
[----:B------:R-:W-:Y:S01]  /*be10*/  MOV R221, R186 ;  /* 0x000000ba00dd7202 */ /* 0x000fe20000000f00 */
[----:B------:R-:W-:Y:S01]  /*be20*/  IMAD.MOV.U32 R223, RZ, RZ, 0x1f ;  /* 0x0000001fffdf7424 */ /* 0x000fe200078e00ff */
[----:B------:R-:W-:-:S07]  /*be30*/  MOV R194, 0xffffffff ;  /* 0xffffffff00c27802 */ /* 0x000fce0000000f00 */
[----:B0----5:R-:W-:Y:S05]  /*be40*/  WARPSYNC.COLLECTIVE R194, `(.L_x_1122) ;  /* 0x00000000c2087348 */ /* 0x021fea0003c00000 */
[----:B------:R1:W2:Y:S02]  /*be50*/  SHFL.BFLY P0, R195, R221, R220, R223 ;  /* 0x0c0000dcddc37389 */ /* 0x0002a400000000df */
[----:B012--5:R-:W-:Y:S05]  /*be60*/  ENDCOLLECTIVE ;  /* 0x000000000000791b */ /* 0x027fea0003800000 */
.L_x_1122:
[----:B------:R-:W-:Y:S05]  /*be70*/  BSYNC B1 ;  /* 0x0000000000017941 */ /* 0x000fea0003800000 */
.L_x_1121:
        /* <DEDUP_REMOVED lines=8> */
.L_x_1123:
[----:B------:R-:W-:-:S05]  /*bf00*/  FADD.FTZ R189, R189, R186 ;  /* 0x000000babdbd7221 */ /* 0x000fca0000010000 */
[----:B------:R-:W-:Y:S01]  /*bf10*/  MOV R221, R189 ;  /* 0x000000bd00dd7202 */ /* 0x000fe20000000f00 */
[----:B------:R-:W-:Y:S02]  /*bf20*/  HFMA2 R220, -RZ, RZ, 0, 1.1920928955078125e-07 ;  /* 0x00000002ffdc7431 */ /* 0x000fe400000001ff */
[----:B------:R-:W-:-:S07]  /*bf30*/  IMAD.MOV.U32 R188, RZ, RZ, R195 ;  /* 0x000000ffffbc7224 */ /* 0x000fce00078e00c3 */
[----:B------:R-:W-:Y:S05]  /*bf40*/  WARPSYNC.COLLECTIVE R194, `(.L_x_1124) ;  /* 0x00000000c2087348 */ /* 0x000fea0003c00000 */
[----:B------:R0:W1:Y:S02]  /*bf50*/  SHFL.BFLY P0, R195, R221, R220, R223 ;  /* 0x0c0000dcddc37389 */ /* 0x00006400000000df */
[----:B01----:R-:W-:Y:S05]  /*bf60*/  ENDCOLLECTIVE ;  /* 0x000000000000791b */ /* 0x003fea0003800000 */
.L_x_1124:
[----:B------:R-:W-:-:S05]  /*bf70*/  FADD.FTZ R188, R188, R187 ;  /* 0x000000bbbcbc7221 */ /* 0x000fca0000010000 */
[----:B------:R-:W-:Y:S02]  /*bf80*/  MOV R221, R188 ;  /* 0x000000bc00dd7202 */ /* 0x000fe40000000f00 */
[----:B------:R-:W-:-:S07]  /*bf90*/  MOV R190, R195 ;  /* 0x000000c300be7202 */ /* 0x000fce0000000f00 */
[----:B------:R-:W-:Y:S05]  /*bfa0*/  WARPSYNC.COLLECTIVE R194, `(.L_x_1125) ;  /* 0x00000000c2087348 */ /* 0x000fea0003c00000 */
[----:B------:R0:W1:Y:S02]  /*bfb0*/  SHFL.BFLY P0, R195, R221, R220, R223 ;  /* 0x0c0000dcddc37389 */ /* 0x00006400000000df */
[----:B01----:R-:W-:Y:S05]  /*bfc0*/  ENDCOLLECTIVE ;  /* 0x000000000000791b */ /* 0x003fea0003800000 */
.L_x_1125:
[----:B------:R-:W-:-:S05]  /*bfd0*/  FADD.FTZ R190, R189, R190 ;  /* 0x000000bebdbe7221 */ /* 0x000fca0000010000 */
[----:B------:R-:W-:Y:S01]  /*bfe0*/  MOV R221, R190 ;  /* 0x000000be00dd7202 */ /* 0x000fe20000000f00 */
[----:B------:R-:W-:Y:S01]  /*bff0*/  IMAD.MOV.U32 R220, RZ, RZ, 0x4 ;  /* 0x00000004ffdc7424 */ /* 0x000fe200078e00ff */
[----:B------:R-:W-:-:S07]  /*c000*/  MOV R191, R195 ;  /* 0x000000c300bf7202 */ /* 0x000fce0000000f00 */
[----:B------:R-:W-:Y:S05]  /*c010*/  WARPSYNC.COLLECTIVE R194, `(.L_x_1126) ;  /* 0x00000000c2087348 */ /* 0x000fea0003c00000 */
[----:B------:R0:W1:Y:S02]  /*c020*/  SHFL.BFLY P0, R195, R221, R220, R223 ;  /* 0x0c0000dcddc37389 */ /* 0x00006400000000df */
[----:B01----:R-:W-:Y:S05]  /*c030*/  ENDCOLLECTIVE ;  /* 0x000000000000791b */ /* 0x003fea0003800000 */
.L_x_1126:
[----:B------:R-:W-:-:S05]  /*c040*/  FADD.FTZ R191, R188, R191 ;  /* 0x000000bfbcbf7221 */ /* 0x000fca0000010000 */
[----:B------:R-:W-:Y:S02]  /*c050*/  MOV R221, R191 ;  /* 0x000000bf00dd7202 */ /* 0x000fe40000000f00 */
[----:B------:R-:W-:-:S07]  /*c060*/  MOV R193, R195 ;  /* 0x000000c300c17202 */ /* 0x000fce0000000f00 */
[----:B------:R-:W-:Y:S05]  /*c070*/  WARPSYNC.COLLECTIVE R194, `(.L_x_1127) ;  /* 0x00000000c2087348 */ /* 0x000fea0003c00000 */
[----:B------:R0:W1:Y:S02]  /*c080*/  SHFL.BFLY P0, R195, R221, R220, R223 ;  /* 0x0c0000dcddc37389 */ /* 0x00006400000000df */
[----:B01----:R-:W-:Y:S05]  /*c090*/  ENDCOLLECTIVE ;  /* 0x000000000000791b */ /* 0x003fea0003800000 */
.L_x_1127:
[----:B------:R-:W-:-:S05]  /*c0a0*/  FADD.FTZ R193, R190, R193 ;  /* 0x000000c1bec17221 */ /* 0x000fca0000010000 */
[----:B------:R-:W-:Y:S01]  /*c0b0*/  MOV R221, R193 ;  /* 0x000000c100dd7202 */ /* 0x000fe20000000f00 */
[----:B------:R-:W-:Y:S01]  /*c0c0*/  HFMA2 R220, -RZ, RZ, 0, 4.76837158203125e-07 ;  /* 0x00000008ffdc7431 */ /* 0x000fe200000001ff */
[----:B------:R-:W-:-:S07]  /*c0d0*/  MOV R192, R195 ;  /* 0x000000c300c07202 */ /* 0x000fce0000000f00 */
[----:B------:R-:W-:Y:S05]  /*c0e0*/  WARPSYNC.COLLECTIVE R194, `(.L_x_1128) ;  /* 0x00000000c2087348 */ /* 0x000fea0003c00000 */
[----:B------:R0:W1:Y:S02]  /*c0f0*/  SHFL.BFLY P0, R195, R221, R220, R223 ;  /* 0x0c0000dcddc37389 */ /* 0x00006400000000df */
[----:B01----:R-:W-:Y:S05]  /*c100*/  ENDCOLLECTIVE ;  /* 0x000000000000791b */ /* 0x003fea0003800000 */
.L_x_1128:
[----:B------:R-:W-:-:S04]  /*c110*/  FADD.FTZ R192, R191, R192 ;  /* 0x000000c0bfc07221 */ /* 0x000fc80000010000 */
[----:B------:R-:W-:Y:S01]  /*c120*/  IMAD.MOV.U32 R221, RZ, RZ, R192 ;  /* 0x000000ffffdd7224 */ /* 0x000fe200078e00c0 */
[----:B------:R-:W-:-:S07]  /*c130*/  MOV R186, R195 ;  /* 0x000000c300ba7202 */ /* 0x000fce0000000f00 */
[----:B------:R-:W-:Y:S05]  /*c140*/  WARPSYNC.COLLECTIVE R194, `(.L_x_1129) ;  /* 0x00000000c2087348 */ /* 0x000fea0003c00000 */
[----:B------:R0:W1:Y:S02]  /*c150*/  SHFL.BFLY P0, R195, R221, R220, R223 ;  /* 0x0c0000dcddc37389 */ /* 0x00006400000000df */
[----:B01----:R-:W-:Y:S05]  /*c160*/  ENDCOLLECTIVE ;  /* 0x000000000000791b */ /* 0x003fea0003800000 */
.L_x_1129:
[----:B------:R-:W-:-:S05]  /*c170*/  FADD.FTZ R186, R193, R186 ;  /* 0x000000bac1ba7221 */ /* 0x000fca0000010000 */
[----:B------:R-:W-:Y:S01]  /*c180*/  MOV R221, R186 ;  /* 0x000000ba00dd7202 */ /* 0x000fe20000000f00 */
[----:B------:R-:W-:Y:S01]  /*c190*/  HFMA2 R220, -RZ, RZ, 0, 9.5367431640625e-07 ;  /* 0x00000010ffdc7431 */ /* 0x000fe200000001ff */
[----:B------:R-:W-:-:S07]  /*c1a0*/  MOV R187, R195 ;  /* 0x000000c300bb7202 */ /* 0x000fce0000000f00 */
[----:B------:R-:W-:Y:S05]  /*c1b0*/  WARPSYNC.COLLECTIVE R194, `(.L_x_1130) ;  /* 0x00000000c2087348 */ /* 0x000fea0003c00000 */
[----:B------:R0:W1:Y:S02]  /*c1c0*/  SHFL.BFLY P0, R195, R221, R220, R223 ;  /* 0x0c0000dcddc37389 */ /* 0x00006400000000df */
[----:B01----:R-:W-:Y:S05]  /*c1d0*/  ENDCOLLECTIVE ;  /* 0x000000000000791b */ /* 0x003fea0003800000 */
.L_x_1130:
[----:B------:R-:W-:-:S05]  /*c1e0*/  FADD.FTZ R187, R192, R187 ;  /* 0x000000bbc0bb7221 */ /* 0x000fca0000010000 */
[----:B------:R-:W-:Y:S02]  /*c1f0*/  MOV R221, R187 ;  /* 0x000000bb00dd7202 */ /* 0x000fe40000000f00 */
[----:B------:R-:W-:-:S07]  /*c200*/  MOV R189, R195 ;  /* 0x000000c300bd7202 */ /* 0x000fce0000000f00 */
[----:B------:R-:W-:Y:S05]  /*c210*/  WARPSYNC.COLLECTIVE R194, `(.L_x_1131) ;  /* 0x00000000c2087348 */ /* 0x000fea0003c00000 */
[----:B------:R0:W1:Y:S02]  /*c220*/  SHFL.BFLY P0, R195, R221, R220, R223 ;  /* 0x0c0000dcddc37389 */ /* 0x00006400000000df */
[----:B01----:R-:W-:Y:S05]  /*c230*/  ENDCOLLECTIVE ;  /* 0x000000000000791b */ /* 0x003fea0003800000 */
.L_x_1131:
[----:B------:R-:W-:Y:S01]  /*c240*/  MOV R188, R195 ;  /* 0x000000c300bc7202 */ /* 0x000fe20000000f00 */
[----:B------:R-:W-:Y:S06]  /*c250*/  BRA `(.L_x_1132) ;  /* 0xffffff6800947947 */ /* 0x000fec000383ffff */
.L_x_1133:
        /* <DEDUP_REMOVED lines=10> */
.L_x_25365:


//--------------------- .text._ZN10layer_norm13ln_bwd_kernelINS_13Kernel_traitsI13__nv_bfloat16S2_S2_S2_fjLj1280ELj1ELj4ELj1ELj16ENS_18Kernel_traits_baseILj1280ES2_S2_S2_S2_fjLj128EEEEELb1ELb1ELb0ELb0EEEvNS_9BwdParamsE --------------------------
	.section	.text._ZN10layer_norm13ln_bwd_kernelINS_13Kernel_traitsI13__nv_bfloat16S2_S2_S2_fjLj1280ELj1ELj4ELj1ELj16ENS_18Kernel_traits_baseILj1280ES2_S2_S2_S2_fjLj128EEEEELb1ELb1ELb0ELb0EEEvNS_9BwdParamsE,"ax",@progbits
	.align	128
        .global         _ZN10layer_norm13ln_bwd_kernelINS_13Kernel_traitsI13__nv_bfloat16S2_S2_S2_fjLj1280ELj1ELj4ELj1ELj16ENS_18Kernel_traits_baseILj1280ES2_S2_S2_S2_fjLj128EEEEELb1ELb1ELb0ELb0EEEvNS_9BwdParamsE
        .type           _ZN10layer_norm13ln_bwd_kernelINS_13Kernel_traitsI13__nv_bfloat16S2_S2_S2_fjLj1280ELj1ELj4ELj1ELj16ENS_18Kernel_traits_baseILj1280ES2_S2_S2_S2_fjLj128EEEEELb1ELb1ELb0ELb0EEEvNS_9BwdParamsE,@function
        .size           _ZN10layer_norm13ln_bwd_kernelINS_13Kernel_traitsI13__nv_bfloat16S2_S2_S2_fjLj1280ELj1ELj4ELj1ELj16ENS_18Kernel_traits_baseILj1280ES2_S2_S2_S2_fjLj128EEEEELb1ELb1ELb0ELb0EEEvNS_9BwdParamsE,(.L_x_25366 - _ZN10layer_norm13ln_bwd_kernelINS_13Kernel_traitsI13__nv_bfloat16S2_S2_S2_fjLj1280ELj1ELj4ELj1ELj16ENS_18Kernel_traits_baseILj1280ES2_S2_S2_S2_fjLj128EEEEELb1ELb1ELb0ELb0EEEvNS_9BwdParamsE)
        .other          _ZN10layer_norm13ln_bwd_kernelINS_13Kernel_traitsI13__nv_bfloat16S2_S2_S2_fjLj1280ELj1ELj4ELj1ELj16ENS_18Kernel_traits_baseILj1280ES2_S2_S2_S2_fjLj128EEEEELb1ELb1ELb0ELb0EEEvNS_9BwdParamsE,@"STO_CUDA_ENTRY STV_DEFAULT"
_ZN10layer_norm13ln_bwd_kernelINS_13Kernel_traitsI13__nv_bfloat16S2_S2_S2_fjLj1280ELj1ELj4ELj1ELj16ENS_18Kernel_traits_baseILj1280ES2_S2_S2_S2_fjLj128EEEEELb1ELb1ELb0ELb0EEEvNS_9BwdParamsE:
.text._ZN10layer_norm13ln_bwd_kernelINS_13Kernel_traitsI13__nv_bfloat16S2_S2_S2_fjLj1280ELj1ELj4ELj1ELj16ENS_18Kernel_traits_baseILj1280ES2_S2_S2_S2_fjLj128EEEEELb1ELb1ELb0ELb0EEEvNS_9BwdParamsE:
        /* <DEDUP_REMOVED lines=18> */
[----:B------:R-:W-:Y:S03]  /*0120*/  STL [R1+0xb8], R10 ;  /* 0x0000b80a01007387 */ /* 0x000fe60000100800 */
[----:B------:R-:W-:Y:S01]  /*0130*/  LEA.HI.SX32 R11, R0, R3, 0x1d ;  /* 0x00000003000b7211 */ /* 0x000fe200078feaff */
[----:B------:R-:W4:Y:S04]  /*0140*/  LDL.64 R76, [R1+0x100] ;  /* 0x00010000014c7983 */ /* 0x000f280000100a00 */
[----:B------:R-:W4:Y:S01]  /*0150*/  LDL.64 R78, [R1+0x108] ;  /* 0x00010800014e7983 */ /* 0x000f220000100a00 */
[----:B------:R-:W-:-:S02]  /*0160*/  ISETP.GE.U32.AND P0, PT, R11, 0x20, PT ;  /* 0x000000200b00780c */ /* 0x000fc40003f06070 */
[C---:B------:R-:W-:Y:S01]  /*0170*/  ISETP.GE.U32.AND P1, PT, R11.reuse, 0x40, PT ;  /* 0x000000400b00780c */ /* 0x040fe20003f26070 */
[----:B------:R2:W-:Y:S01]  /*0180*/  STL [R1+0x10], R11 ;  /* 0x0000100b01007387 */ /* 0x0005e20000100800 */
[C---:B------:R-:W-:Y:S02]  /*0190*/  ISETP.GE.U32.AND P2, PT, R11.reuse, 0x60, PT ;  /* 0x000000600b00780c */ /* 0x040fe40003f46070 */
[C---:B------:R-:W-:Y:S01]  /*01a0*/  ISETP.GE.U32.AND P3, PT, R11.reuse, 0x80, PT ;  /* 0x000000800b00780c */ /* 0x040fe20003f66070 */
[----:B------:R-:W4:Y:S01]  /*01b0*/  LDL.64 R72, [R1+0xf0] ;  /* 0x0000f00001487983 */ /* 0x000f220000100a00 */
[----:B------:R-:W-:Y:S02]  /*01c0*/  ISETP.GE.U32.AND P4, PT, R11, 0xa0, PT ;  /* 0x000000a00b00780c */ /* 0x000fe40003f86070 */
[----:B------:R-:W-:Y:S01]  /*01d0*/  MOV R27, R10 ;  /* 0x0000000a001b7202 */ /* 0x000fe20000000f00 */
[----:B------:R-:W4:Y:S02]  /*01e0*/  LDL.64 R74, [R1+0xf8] ;  /* 0x0000f800014a7983 */ /* 0x000f240000100a00 */
[----:B---3--:R-:W3:Y:S02]  /*01f0*/  @P0 LDC.64 R2, c[0x0][0x3d0] ;  /* 0x0000f400ff020b82 */ /* 0x008ee40000000a00 */
[----:B------:R-:W4:Y:S04]  /*0200*/  LDL.64 R68, [R1+0xe0] ;  /* 0x0000e00001447983 */ /* 0x000f280000100a00 */
[----:B------:R-:W4:Y:S02]  /*0210*/  LDL.64 R70, [R1+0xe8] ;  /* 0x0000e80001467983 */ /* 0x000f240000100a00 */
[----:B------:R-:W0:Y:S02]  /*0220*/  @P0 LDC.64 R4, c[0x0][0x3e8] ;  /* 0x0000fa00ff040b82 */ /* 0x000e240000000a00 */
[----:B------:R-:W4:Y:S04]  /*0230*/  LDL.64 R64, [R1+0xd0] ;  /* 0x0000d00001407983 */ /* 0x000f280000100a00 */
[----:B------:R-:W4:Y:S02]  /*0240*/  LDL.64 R66, [R1+0xd8] ;  /* 0x0000d80001427983 */ /* 0x000f240000100a00 */
[----:B------:R-:W2:Y:S02]  /*0250*/  @P1 LDC.64 R6, c[0x0][0x3d0] ;  /* 0x0000f400ff061b82 */ /* 0x000ea40000000a00 */
[----:B------:R-:W4:Y:S04]  /*0260*/  LDL.64 R60, [R1+0xc0] ;  /* 0x0000c000013c7983 */ /* 0x000f280000100a00 */
[----:B------:R-:W4:Y:S02]  /*0270*/  LDL.64 R62, [R1+0xc8] ;  /* 0x0000c800013e7983 */ /* 0x000f240000100a00 */
[----:B------:R-:W1:Y:S08]  /*0280*/  @P1 LDC.64 R8, c[0x0][0x3e8] ;  /* 0x0000fa00ff081b82 */ /* 0x000e700000000a00 */
[----:B------:R-:W1:Y:S08]  /*0290*/  @P2 LDC.64 R14, c[0x0][0x3d0] ;  /* 0x0000f400ff0e2b82 */ /* 0x000e700000000a00 */
[----:B------:R-:W1:Y:S01]  /*02a0*/  @P2 LDC.64 R16, c[0x0][0x3e8] ;  /* 0x0000fa00ff102b82 */ /* 0x000e620000000a00 */
[----:B---3--:R-:W-:-:S07]  /*02b0*/  @P0 IMAD.WIDE.U32 R2, R27, 0x10, R2 ;  /* 0x000000101b020825 */ /* 0x008fce00078e0002 */
[----:B------:R-:W3:Y:S01]  /*02c0*/  @P3 LDC.64 R18, c[0x0][0x3d0] ;  /* 0x0000f400ff123b82 */ /* 0x000ee20000000a00 */
[----:B0-----:R-:W-:-:S07]  /*02d0*/  @P0 IMAD.WIDE.U32 R4, R27, 0x10, R4 ;  /* 0x000000101b040825 */ /* 0x001fce00078e0004 */
[----:B------:R-:W0:Y:S01]  /*02e0*/  @P3 LDC.64 R20, c[0x0][0x3e8] ;  /* 0x0000fa00ff143b82 */ /* 0x000e220000000a00 */
[----:B------:R-:W-:Y:S01]  /*02f0*/  @P0 LOP3.LUT R27, R27, 0x20, RZ, 0xfc, !PT ;  /* 0x000000201b1b0812 */ /* 0x000fe200078efcff */
[----:B------:R-:W5:Y:S06]  /*0300*/  @P0 LDG.E.128 R168, desc[UR6][R4.64] ;  /* 0x0000000604a80981 */ /* 0x000f6c000c1e1d00 */
[----:B------:R-:W0:Y:S01]  /*0310*/  @P4 LDC.64 R22, c[0x0][0x3d0] ;  /* 0x0000f400ff164b82 */ /* 0x000e220000000a00 */
[----:B--2---:R-:W-:-:S04]  /*0320*/  @P1 IMAD.WIDE.U32 R10, R27, 0x10, R6 ;  /* 0x000000101b0a1825 */ /* 0x004fc800078e0006 */
[C---:B-1----:R-:W-:Y:S01]  /*0330*/  @P1 IMAD.WIDE.U32 R12, R27.reuse, 0x10, R8 ;  /* 0x000000101b0c1825 */ /* 0x042fe200078e0008 */
        /* <DEDUP_REMOVED lines=11> */
[C---:B0-----:R-:W-:Y:S01]  /*03f0*/  @P3 IMAD.WIDE.U32 R20, R27.reuse, 0x10, R20 ;  /* 0x000000101b143825 */ /* 0x041fe200078e0014 */
[----:B------:R-:W-:-:S04]  /*0400*/  @P3 IADD3 R27, PT, PT, R27, 0x20, RZ ;  /* 0x000000201b1b3810 */ /* 0x000fc80007ffe0ff */
[----:B------:R0:W5:Y:S01]  /*0410*/  @P3 LDG.E.128 R156, desc[UR6][R20.64] ;  /* 0x00000006149c3981 */ /* 0x000162000c1e1d00 */
[----:B------:R-:W-:-:S04]  /*0420*/  @P4 IMAD.WIDE.U32 R6, R27, 0x10, R22 ;  /* 0x000000101b064825 */ /* 0x000fc800078e0016 */
[----:B-1----:R-:W-:-:S05]  /*0430*/  @P4 IMAD.WIDE.U32 R8, R27, 0x10, R24 ;  /* 0x000000101b084825 */ /* 0x002fca00078e0018 */
[----:B------:R0:W5:Y:S04]  /*0440*/  @P4 LDG.E.128 R152, desc[UR6][R8.64] ;  /* 0x0000000608984981 */ /* 0x000168000c1e1d00 */
[----:B----4-:R-:W3:Y:S04]  /*0450*/  @P0 LDG.E.128 R76, desc[UR6][R2.64] ;  /* 0x00000006024c0981 */ /* 0x010ee8000c1e1d00 */
[----:B------:R-:W4:Y:S04]  /*0460*/  @P1 LDG.E.128 R72, desc[UR6][R10.64] ;  /* 0x000000060a481981 */ /* 0x000f28000c1e1d00 */
[----:B------:R-:W4:Y:S04]  /*0470*/  @P2 LDG.E.128 R68, desc[UR6][R14.64] ;  /* 0x000000060e442981 */ /* 0x000f28000c1e1d00 */
[----:B------:R-:W4:Y:S04]  /*0480*/  @P3 LDG.E.128 R64, desc[UR6][R18.64] ;  /* 0x0000000612403981 */ /* 0x000f28000c1e1d00 */
[----:B------:R-:W4:Y:S01]  /*0490*/  @P4 LDG.E.128 R60, desc[UR6][R6.64] ;  /* 0x00000006063c4981 */ /* 0x000f22000c1e1d00 */
[----:B--2---:R-:W-:-:S06]  /*04a0*/  USHF.L.U32 UR4, UR4, 0x2, URZ ;  /* 0x0000000204047899 */ /* 0x004fcc00080006ff */
        /* <DEDUP_REMOVED lines=38> */
[----:B------:R-:W-:Y:S01]  /*0710*/  CS2R R58, SRZ ;  /* 0x00000000003a7805 */ /* 0x000fe2000001ff00 */
[----:B---3--:R-:W-:Y:S04]  /*0720*/  @P0 STL.64 [R1+0x100], R76 ;  /* 0x0001004c01000387 */ /* 0x008fe80000100a00 */
[----:B------:R1:W-:Y:S04]  /*0730*/  @P0 STL.64 [R1+0x108], R78 ;  /* 0x0001084e01000387 */ /* 0x0003e80000100a00 */
[----:B----4-:R-:W-:Y:S04]  /*0740*/  @P1 STL.64 [R1+0xf0], R72 ;  /* 0x0000f04801001387 */ /* 0x010fe80000100a00 */
[----:B------:R2:W-:Y:S04]  /*0750*/  @P1 STL.64 [R1+0xf8], R74 ;  /* 0x0000f84a01001387 */ /* 0x0005e80000100a00 */
[----:B------:R-:W-:Y:S04]  /*0760*/  @P2 STL.64 [R1+0xe0], R68 ;  /* 0x0000e04401002387 */ /* 0x000fe80000100a00 */
        /* <DEDUP_REMOVED lines=28> */
[----:B------:R0:W-:Y:S01]  /*0930*/  STL [R1+0xc], RZ ;  /* 0x00000cff01007387 */ /* 0x0001e20000100800 */
[----:B------:R-:W-:-:S02]  /*0940*/  ISETP.GE.AND P0, PT, R251, UR5, PT ;  /* 0x00000005fb007c0c */ /* 0x000fc4000bf06270 */
[----:B------:R-:W-:Y:S02]  /*0950*/  MOV R172, R79 ;  /* 0x0000004f00ac7202 */ /* 0x000fe40000000f00 */
[----:B------:R-:W-:Y:S02]  /*0960*/  MOV R54, R78 ;  /* 0x0000004e00367202 */ /* 0x000fe40000000f00 */
[----:B-1----:R-:W-:Y:S02]  /*0970*/  CS2R R78, SRZ ;  /* 0x00000000004e7805 */ /* 0x002fe4000001ff00 */
[----:B------:R-:W-:Y:S02]  /*0980*/  MOV R52, R77 ;  /* 0x0000004d00347202 */ /* 0x000fe40000000f00 */
[----:B------:R-:W-:Y:S02]  /*0990*/  MOV R50, R76 ;  /* 0x0000004c00327202 */ /* 0x000fe40000000f00 */
[----:B------:R-:W-:-:S02]  /*09a0*/  CS2R R76, SRZ ;  /* 0x00000000004c7805 */ /* 0x000fc4000001ff00 */
[----:B------:R-:W-:Y:S02]  /*09b0*/  MOV R44, R75 ;  /* 0x0000004b002c7202 */ /* 0x000fe40000000f00 */
[----:B------:R-:W-:Y:S02]  /*09c0*/  MOV R42, R74 ;  /* 0x0000004a002a7202 */ /* 0x000fe40000000f00 */
[----:B--2---:R-:W-:Y:S02]  /*09d0*/  CS2R R74, SRZ ;  /* 0x00000000004a7805 */ /* 0x004fe4000001ff00 */
[----:B------:R-:W-:Y:S02]  /*09e0*/  MOV R40, R73 ;  /* 0x0000004900287202 */ /* 0x000fe40000000f00 */
[----:B------:R-:W-:Y:S02]  /*09f0*/  MOV R38, R72 ;  /* 0x0000004800267202 */ /* 0x000fe40000000f00 */
[----:B------:R-:W-:-:S02]  /*0a00*/  CS2R R72, SRZ ;  /* 0x0000000000487805 */ /* 0x000fc4000001ff00 */
[----:B------:R-:W-:Y:S02]  /*0a10*/  MOV R32, R71 ;  /* 0x0000004700207202 */ /* 0x000fe40000000f00 */
[----:B------:R-:W-:Y:S02]  /*0a20*/  MOV R30, R70 ;  /* 0x00000046001e7202 */ /* 0x000fe40000000f00 */
[----:B---3--:R-:W-:Y:S02]  /*0a30*/  CS2R R70, SRZ ;  /* 0x0000000000467805 */ /* 0x008fe4000001ff00 */
[----:B------:R-:W-:Y:S02]  /*0a40*/  MOV R28, R69 ;  /* 0x00000045001c7202 */ /* 0x000fe40000000f00 */
[----:B------:R-:W-:Y:S02]  /*0a50*/  MOV R26, R68 ;  /* 0x00000044001a7202 */ /* 0x000fe40000000f00 */
[----:B------:R-:W-:-:S02]  /*0a60*/  CS2R R68, SRZ ;  /* 0x0000000000447805 */ /* 0x000fc4000001ff00 */
[----:B------:R-:W-:Y:S02]  /*0a70*/  MOV R22, R67 ;  /* 0x0000004300167202 */ /* 0x000fe40000000f00 */
[----:B------:R-:W-:Y:S02]  /*0a80*/  MOV R18, R66 ;  /* 0x0000004200127202 */ /* 0x000fe40000000f00 */
[----:B----4-:R-:W-:Y:S02]  /*0a90*/  CS2R R66, SRZ ;  /* 0x0000000000427805 */ /* 0x010fe4000001ff00 */
[----:B------:R-:W-:Y:S02]  /*0aa0*/  MOV R16, R65 ;  /* 0x0000004100107202 */ /* 0x000fe40000000f00 */
[----:B------:R-:W-:Y:S02]  /*0ab0*/  MOV R14, R64 ;  /* 0x00000040000e7202 */ /* 0x000fe40000000f00 */
[----:B------:R-:W-:-:S02]  /*0ac0*/  CS2R R64, SRZ ;  /* 0x0000000000407805 */ /* 0x000fc4000001ff00 */
[----:B------:R-:W-:Y:S02]  /*0ad0*/  MOV R10, R63 ;  /* 0x0000003f000a7202 */ /* 0x000fe40000000f00 */
[----:B------:R-:W-:Y:S02]  /*0ae0*/  MOV R6, R62 ;  /* 0x0000003e00067202 */ /* 0x000fe40000000f00 */
[----:B0-----:R-:W-:Y:S02]  /*0af0*/  CS2R R62, SRZ ;  /* 0x00000000003e7805 */ /* 0x001fe4000001ff00 */
[----:B------:R-:W-:Y:S02]  /*0b00*/  MOV R4, R61 ;  /* 0x0000003d00047202 */ /* 0x000fe40000000f00 */
[----:B------:R-:W-:Y:S02]  /*0b10*/  MOV R2, R60 ;  /* 0x0000003c00027202 */ /* 0x000fe40000000f00 */
[----:B------:R-:W-:Y:S01]  /*0b20*/  CS2R R60, SRZ ;  /* 0x00000000003c7805 */ /* 0x000fe2000001ff00 */
[----:B------:R-:W-:Y:S06]  /*0b30*/  @P0 BRA `(.L_x_1135) ;  /* 0x000000f8001c0947 */ /* 0x000fec0003800000 */
[----:B-----5:R-:W-:Y:S01]  /*0b40*/  PRMT R59, R171, 0x7632, R59 ;  /* 0x00007632ab3b7816 */ /* 0x020fe2000000003b */
[----:B------:R-:W0:Y:S01]  /*0b50*/  LDCU.64 UR4, c[0x0][0x3e0] ;  /* 0x00007c00ff0477ac */ /* 0x000e220008000a00 */
        /* <DEDUP_REMOVED lines=152> */
[----:B------:R2:W-:Y:S02]  /*14e0*/  STL [R1+0xc], RZ ;  /* 0x00000cff01007387 */ /* 0x0005e40000100800 */
.L_x_1185:
[----:B--2---:R-:W0:Y:S01]  /*14f0*/  @P5 LDC.64 R2, c[0x0][0x3e0] ;  /* 0x0000f800ff025b82 */ /* 0x004e220000000a00 */
[----:B------:R-:W2:Y:S01]  /*1500*/  LDL R244, [R1+0x10] ;  /* 0x0000100001f47983 */ /* 0x000ea20000100800 */
[----:B0-----:R-:W-:-:S05]  /*1510*/  @P5 IMAD.WIDE R2, R251, 0x2, R2 ;  /* 0x00000002fb025825 */ /* 0x001fca00078e0202 */
[----:B---3--:R0:W3:Y:S02]  /*1520*/  @P5 LDG.E.U16 R4, desc[UR6][R2.64] ;  /* 0x0000000602045981 */ /* 0x0080e4000c1e1500 */
[----:B0-----:R-:W0:Y:S02]  /*1530*/  LDC.64 R2, c[0x0][0x3c0] ;  /* 0x0000f000ff027b82 */ /* 0x001e240000000a00 */
[----:B0-----:R-:W-:-:S05]  /*1540*/  IMAD.WIDE R2, R251, 0x4, R2 ;  /* 0x00000004fb027825 */ /* 0x001fca00078e0202 */
[----:B------:R0:W4:Y:S01]  /*1550*/  LDG.E R21, desc[UR6][R2.64] ;  /* 0x0000000602157981 */ /* 0x000122000c1e1900 */
[----:B-1----:R-:W1:Y:S01]  /*1560*/  S2R R173, SR_TID.X ;  /* 0x0000000000ad7919 */ /* 0x002e620000002100 */
[----:B0-----:R-:W0:Y:S01]  /*1570*/  LDC.64 R2, c[0x0][0x3c8] ;  /* 0x0000f200ff027b82 */ /* 0x001e220000000a00 */
[----:B------:R-:W-:-:S05]  /*1580*/  MOV R172, UR20 ;  /* 0x0000001400ac7c02 */ /* 0x000fca0008000f00 */
[----:B------:R3:W-:Y:S01]  /*1590*/  STL [R1+0xb4], R172 ;  /* 0x0000b4ac01007387 */ /* 0x0007e20000100800 */
[----:B0-----:R-:W-:Y:S01]  /*15a0*/  IMAD.WIDE R2, R251, 0x4, R2 ;  /* 0x00000004fb027825 */ /* 0x001fe200078e0202 */
[----:B-1----:R-:W-:-:S05]  /*15b0*/  LOP3.LUT R173, R173, 0x1f, RZ, 0xc0, !PT ;  /* 0x0000001fadad7812 */ /* 0x002fca00078ec0ff */
[----:B------:R0:W5:Y:S01]  /*15c0*/  LDG.E R2, desc[UR6][R2.64] ;  /* 0x0000000602027981 */ /* 0x000162000c1e1900 */
[----:B------:R-:W-:Y:S01]  /*15d0*/  ISETP.NE.AND P0, PT, RZ, UR8, PT ;  /* 0x00000008ff007c0c */ /* 0x000fe2000bf05270 */
[----:B------:R-:W-:Y:S01]  /*15e0*/  BSSY.RECONVERGENT B1, `(.L_x_1136) ;  /* 0x0000090000017945 */ /* 0x000fe20003800200 */
[----:B------:R-:W-:Y:S01]  /*15f0*/  HFMA2 R227, -RZ, RZ, 0, 0 ;  /* 0x00000000ffe37431 */ /* 0x000fe200000001ff */
[----:B------:R1:W-:Y:S01]  /*1600*/  STL [R1+0xb8], R173 ;  /* 0x0000b8ad01007387 */ /* 0x0003e20000100800 */
[----:B------:R-:W-:Y:S01]  /*1610*/  MOV R228, RZ ;  /* 0x000000ff00e47202 */ /* 0x000fe20000000f00 */
[----:B0-----:R-:W-:Y:S01]  /*1620*/  HFMA2 R3, -RZ, RZ, 1.875, 0 ;  /* 0x3f800000ff037431 */ /* 0x001fe200000001ff */
[C---:B--2---:R-:W-:Y:S02]  /*1630*/  ISETP.GE.U32.AND P4, PT, R244.reuse, 0x20, PT ;  /* 0x00000020f400780c */ /* 0x044fe40003f86070 */
[C---:B------:R-:W-:Y:S02]  /*1640*/  ISETP.GE.U32.AND P3, PT, R244.reuse, 0x40, PT ;  /* 0x00000040f400780c */ /* 0x040fe40003f66070 */
[----:B------:R-:W-:-:S02]  /*1650*/  ISETP.GE.U32.AND P2, PT, R244, 0x60, PT ;  /* 0x00000060f400780c */ /* 0x000fc40003f46070 */
[----:B------:R-:W-:Y:S02]  /*1660*/  ISETP.GE.U32.AND P1, PT, R244, 0x80, PT ;  /* 0x00000080f400780c */ /* 0x000fe40003f26070 */
[----:B---3--:R-:W-:Y:S01]  /*1670*/  @P5 SHF.L.U32 R3, R4, 0x10, RZ ;  /* 0x0000001004035819 */ /* 0x008fe200000006ff */
[----:B------:R-:W-:-:S05]  /*1680*/  IMAD R4, R251, R172, RZ ;  /* 0x000000acfb047224 */ /* 0x000fca00078e02ff */
[----:B------:R-:W-:-:S04]  /*1690*/  SHF.R.S32.HI R172, RZ, 0x1f, R4 ;  /* 0x0000001fffac7819 */ /* 0x000fc80000011404 */
[----:B------:R-:W-:-:S04]  /*16a0*/  LEA.HI R4, R172, R4, RZ, 0x3 ;  /* 0x00000004ac047211 */ /* 0x000fc800078f18ff */
[----:B------:R-:W-:-:S04]  /*16b0*/  LEA.HI.SX32 R4, R4, R173, 0x1d ;  /* 0x000000ad04047211 */ /* 0x000fc800078feaff */
[----:B------:R-:W-:Y:S02]  /*16c0*/  MOV R176, R4 ;  /* 0x0000000400b07202 */ /* 0x000fe40000000f00 */
[----:B----4-:R-:W-:Y:S01]  /*16d0*/  FSEL R21, R21, RZ, !P0 ;  /* 0x000000ff15157208 */ /* 0x010fe20004000000 */
[----:B-1----:R-:W-:Y:S06]  /*16e0*/  @!P4 BRA `(.L_x_1137) ;  /* 0x0000000400fcc947 */ /* 0x002fec0003800000 */
        /* <DEDUP_REMOVED lines=8> */
[----:B0-----:R-:W-:-:S03]  /*1770*/  IMAD.WIDE.U32 R6, R4, 0x10, R6 ;  /* 0x0000001004067825 */ /* 0x001fc600078e0006 */
[----:B------:R-:W4:Y:S04]  /*1780*/  LDL R207, [R1+0x10c] ;  /* 0x00010c0001cf7983 */ /* 0x000f280000100800 */
[----:B------:R1:W3:Y:S04]  /*1790*/  LDG.E.128 R172, desc[UR6][R6.64] ;  /* 0x0000000606ac7981 */ /* 0x0002e8000c1e1d00 */
[----:B------:R-:W4:Y:S04]  /*17a0*/  LDL.LU R249, [R1+0x58] ;  /* 0x0000580001f97983 */ /* 0x000f280000300800 */
[----:B------:R-:W4:Y:S01]  /*17b0*/  LDL R248, [R1+0x14c] ;  /* 0x00014c0001f87983 */ /* 0x000f220000100800 */
[----:B-1----:R-:W-:-:S03]  /*17c0*/  IMAD.WIDE.U32 R6, R4, 0x10, R22 ;  /* 0x0000001004067825 */ /* 0x002fc600078e0016 */
[----:B------:R-:W4:Y:S01]  /*17d0*/  LDL.LU R247, [R1+0x64] ;  /* 0x0000640001f77983 */ /* 0x000f220000300800 */
[----:B------:R-:W-:Y:S01]  /*17e0*/  ISETP.NE.U32.AND P0, PT, RZ, UR10, PT ;  /* 0x0000000aff007c0c */ /* 0x000fe2000bf05070 */
[----:B------:R-:W0:Y:S02]  /*17f0*/  LDC.64 R22, c[0x0][0x3b0] ;  /* 0x0000ec00ff167b82 */ /* 0x000e240000000a00 */
[----:B------:R1:W4:Y:S01]  /*1800*/  LDG.E.128 R180, desc[UR6][R6.64] ;  /* 0x0000000606b47981 */ /* 0x000322000c1e1d00 */
[----:B------:R-:W-:-:S03]  /*1810*/  ISETP.NE.AND.EX P0, PT, RZ, UR11, PT, P0 ;  /* 0x0000000bff007c0c */ /* 0x000fc6000bf05300 */
[----:B------:R-:W4:Y:S04]  /*1820*/  LDL R246, [R1+0x150] ;  /* 0x0001500001f67983 */ /* 0x000f280000100800 */
[----:B------:R-:W4:Y:S06]  /*1830*/  LDL.LU R245, [R1+0x6c] ;  /* 0x00006c0001f57983 */ /* 0x000f2c0000300800 */
[----:B-1----:R-:W1:Y:S02]  /*1840*/  @P0 LDC.64 R6, c[0x0][0x438] ;  /* 0x00010e00ff060b82 */ /* 0x002e640000000a00 */
[----:B-1----:R-:W-:-:S05]  /*1850*/  @P0 IMAD.WIDE.U32 R6, R4, 0x10, R6 ;  /* 0x0000001004060825 */ /* 0x002fca00078e0006 */
[----:B------:R0:W5:Y:S02]  /*1860*/  @P0 LDG.E.128 R52, desc[UR6][R6.64] ;  /* 0x0000000606340981 */ /* 0x000164000c1e1d00 */
[----:B0-----:R-:W-:-:S05]  /*1870*/  IMAD.WIDE.U32 R6, R4, 0x8, R22 ;  /* 0x0000000804067825 */ /* 0x001fca00078e0016 */
[----:B------:R2:W5:Y:S02]  /*1880*/  LDG.E.64 R22, desc[UR6][R6.64] ;  /* 0x0000000606167981 */ /* 0x000564000c1e1b00 */
[----:B--2---:R-:W-:Y:S02]  /*1890*/  SHF.L.U32 R7, R189, 0x10, RZ ;  /* 0x00000010bd077819 */ /* 0x004fe400000006ff */
[----:B---3--:R-:W-:Y:S02]  /*18a0*/  SHF.L.U32 R0, R172, 0x10, RZ ;  /* 0x00000010ac007819 */ /* 0x008fe400000006ff */
[----:B------:R-:W-:-:S03]  /*18b0*/  SHF.L.U32 R5, R173, 0x10, RZ ;  /* 0x00000010ad057819 */ /* 0x000fc600000006ff */
[C---:B------:R-:W-:Y:S02]  /*18c0*/  FADD.FTZ R0, -R21.reuse, R0 ;  /* 0x0000000015007221 */ /* 0x040fe40000010100 */
[----:B------:R-:W-:Y:S02]  /*18d0*/  FADD.FTZ R5, -R21, R5 ;  /* 0x0000000515057221 */ /* 0x000fe40000010100 */
[C---:B-----5:R-:W-:Y:S02]  /*18e0*/  FMUL.FTZ R0, R2.reuse, R0 ;  /* 0x0000000002007220 */ /* 0x060fe40000410000 */
[----:B------:R-:W-:Y:S01]  /*18f0*/  FMUL.FTZ R200, R2, R5 ;  /* 0x0000000502c87220 */ /* 0x000fe20000410000 */
[----:B------:R-:W-:Y:S02]  /*1900*/  SHF.L.U32 R5, R174, 0x10, RZ ;  /* 0x00000010ae057819 */ /* 0x000fe400000006ff */
[----:B----4-:R-:W-:-:S03]  /*1910*/  SHF.L.U32 R6, R180, 0x10, RZ ;  /* 0x00000010b4067819 */ /* 0x010fc600000006ff */
[----:B------:R-:W-:Y:S02]  /*1920*/  FADD.FTZ R5, -R21, R5 ;  /* 0x0000000515057221 */ /* 0x000fe40000010100 */
[----:B------:R-:W-:Y:S01]  /*1930*/  FADD.FTZ R132, R132, R6 ;  /* 0x0000000684847221 */ /* 0x000fe20000010000 */
[-C--:B------:R-:W-:Y:S01]  /*1940*/  FFMA.FTZ R232, R0, R6.reuse, R232 ;  /* 0x0000000600e87223 */ /* 0x080fe200000100e8 */
[----:B------:R-:W-:Y:S01]  /*1950*/  FMUL.FTZ R214, R7, R6 ;  /* 0x0000000607d67220 */ /* 0x000fe20000410000 */
[----:B------:R-:W-:Y:S02]  /*1960*/  SHF.L.U32 R6, R181, 0x10, RZ ;  /* 0x00000010b5067819 */ /* 0x000fe400000006ff */
[----:B------:R-:W-:Y:S01]  /*1970*/  SHF.L.U32 R7, R177, 0x10, RZ ;  /* 0x00000010b1077819 */ /* 0x000fe200000006ff */
[----:B------:R-:W-:Y:S02]  /*1980*/  FMUL.FTZ R199, R2, R5 ;  /* 0x0000000502c77220 */ /* 0x000fe40000410000 */
[----:B------:R-:W-:Y:S01]  /*1990*/  FADD.FTZ R134, R134, R6 ;  /* 0x0000000686867221 */ /* 0x000fe20000010000 */
[-C--:B------:R-:W-:Y:S01]  /*19a0*/  FFMA.FTZ R226, R200, R6.reuse, R226 ;  /* 0x00000006c8e27223 */ /* 0x080fe200000100e2 */
[----:B------:R-:W-:Y:S01]  /*19b0*/  FMUL.FTZ R243, R7, R6 ;  /* 0x0000000607f37220 */ /* 0x000fe20000410000 */
[----:B------:R-:W-:Y:S01]  /*19c0*/  SHF.L.U32 R6, R182, 0x10, RZ ;  /* 0x00000010b6067819 */ /* 0x000fe200000006ff */
[----:B------:R-:W-:Y:S04]  /*19d0*/  STL [R1+0x60], R232 ;  /* 0x000060e801007387 */ /* 0x000fe80000100800 */
[----:B------:R-:W-:Y:S01]  /*19e0*/  FFMA.FTZ R217, R199, R6, R217 ;  /* 0x00000006c7d97223 */ /* 0x000fe200000100d9 */
[----:B------:R-:W-:Y:S01]  /*19f0*/  STL [R1+0x68], R226 ;  /* 0x000068e201007387 */ /* 0x000fe20000100800 */
[----:B------:R-:W-:-:S03]  /*1a00*/  SHF.L.U32 R5, R175, 0x10, RZ ;  /* 0x00000010af057819 */ /* 0x000fc600000006ff */
[----:B------:R0:W-:Y:S01]  /*1a10*/  STL [R1+0x50], R217 ;  /* 0x000050d901007387 */ /* 0x0001e20000100800 */
[----:B------:R-:W-:Y:S01]  /*1a20*/  SHF.L.U32 R7, R218, 0x10, RZ ;  /* 0x00000010da077819 */ /* 0x000fe200000006ff */
[----:B------:R-:W-:Y:S01]  /*1a30*/  FADD.FTZ R5, -R21, R5 ;  /* 0x0000000515057221 */ /* 0x000fe20000010100 */
[----:B------:R-:W-:Y:S01]  /*1a40*/  PRMT R172, R172, 0x7632, R172 ;  /* 0x00007632acac7816 */ /* 0x000fe200000000ac */
[----:B------:R-:W-:Y:S01]  /*1a50*/  FADD.FTZ R128, R128, R6 ;  /* 0x0000000680807221 */ /* 0x000fe20000010000 */
[----:B0-----:R-:W2:Y:S01]  /*1a60*/  LDL R217, [R1+0x154] ;  /* 0x0001540001d97983 */ /* 0x001ea20000100800 */
[----:B------:R-:W-:Y:S01]  /*1a70*/  FMUL.FTZ R242, R7, R6 ;  /* 0x0000000607f27220 */ /* 0x000fe20000410000 */
[----:B------:R-:W-:Y:S01]  /*1a80*/  SHF.L.U32 R6, R183, 0x10, RZ ;  /* 0x00000010b7067819 */ /* 0x000fe200000006ff */
[----:B------:R-:W-:Y:S01]  /*1a90*/  FMUL.FTZ R189, R2, R5 ;  /* 0x0000000502bd7220 */ /* 0x000fe20000410000 */
[----:B------:R-:W-:Y:S02]  /*1aa0*/  SHF.L.U32 R7, R207, 0x10, RZ ;  /* 0x00000010cf077819 */ /* 0x000fe400000006ff */
[----:B------:R-:W-:Y:S01]  /*1ab0*/  SHF.L.U32 R5, R172, 0x10, RZ ;  /* 0x00000010ac057819 */ /* 0x000fe200000006ff */
[----:B------:R-:W3:Y:S01]  /*1ac0*/  LDL.LU R207, [R1+0x54] ;  /* 0x0000540001cf7983 */ /* 0x000ee20000300800 */
[--C-:B------:R-:W-:Y:S01]  /*1ad0*/  FADD.FTZ R130, R130, R6.reuse ;  /* 0x0000000682827221 */ /* 0x100fe20000010000 */
[-C--:B------:R-:W-:Y:S01]  /*1ae0*/  FFMA.FTZ R249, R189, R6.reuse, R249 ;  /* 0x00000006bdf97223 */ /* 0x080fe200000100f9 */
[----:B------:R-:W-:Y:S01]  /*1af0*/  FMUL.FTZ R232, R7, R6 ;  /* 0x0000000607e87220 */ /* 0x000fe20000410000 */
[----:B------:R-:W-:Y:S01]  /*1b00*/  PRMT R6, R180, 0x7632, R6 ;  /* 0x00007632b4067816 */ /* 0x000fe20000000006 */
[----:B------:R-:W-:-:S03]  /*1b10*/  FADD.FTZ R5, -R21, R5 ;  /* 0x0000000515057221 */ /* 0x000fc60000010100 */
[----:B------:R-:W-:Y:S01]  /*1b20*/  SHF.L.U32 R6, R6, 0x10, RZ ;  /* 0x0000001006067819 */ /* 0x000fe200000006ff */
[----:B------:R-:W-:Y:S01]  /*1b30*/  FMUL.FTZ R177, R2, R5 ;  /* 0x0000000502b17220 */ /* 0x000fe20000410000 */
[----:B------:R-:W-:Y:S03]  /*1b40*/  STL [R1+0x58], R249 ;  /* 0x000058f901007387 */ /* 0x000fe60000100800 */
[----:B------:R-:W-:Y:S01]  /*1b50*/  FFMA.FTZ R247, R177, R6, R247 ;  /* 0x00000006b1f77223 */ /* 0x000fe200000100f7 */
[----:B------:R-:W4:Y:S04]  /*1b60*/  LDL R180, [R1+0x158] ;  /* 0x0001580001b47983 */ /* 0x000f280000100800 */
[----:B------:R-:W-:Y:S04]  /*1b70*/  STL [R1+0x64], R247 ;  /* 0x000064f701007387 */ /* 0x000fe80000100800 */
[----:B------:R-:W4:Y:S01]  /*1b80*/  LDL.LU R176, [R1+0x5c] ;  /* 0x00005c0001b07983 */ /* 0x000f220000300800 */
[----:B------:R-:W-:-:S02]  /*1b90*/  PRMT R173, R173, 0x7632, R173 ;  /* 0x00007632adad7816 */ /* 0x000fc400000000ad */
[----:B------:R-:W-:Y:S02]  /*1ba0*/  SHF.L.U32 R7, R248, 0x10, RZ ;  /* 0x00000010f8077819 */ /* 0x000fe400000006ff */
[----:B------:R-:W-:-:S03]  /*1bb0*/  SHF.L.U32 R5, R173, 0x10, RZ ;  /* 0x00000010ad057819 */ /* 0x000fc600000006ff */
[----:B------:R-:W-:Y:S01]  /*1bc0*/  FMUL.FTZ R226, R7, R6 ;  /* 0x0000000607e27220 */ /* 0x000fe20000410000 */
[----:B------:R-:W-:Y:S01]  /*1bd0*/  PRMT R7, R181, 0x7632, R7 ;  /* 0x00007632b5077816 */ /* 0x000fe20000000007 */
[----:B------:R-:W-:Y:S01]  /*1be0*/  FADD.FTZ R5, -R21, R5 ;  /* 0x0000000515057221 */ /* 0x000fe20000010100 */
[--C-:B------:R-:W-:Y:S01]  /*1bf0*/  FADD.FTZ R133, R133, R6.reuse ;  /* 0x0000000685857221 */ /* 0x100fe20000010000 */
[----:B------:R-:W-:Y:S02]  /*1c00*/  PRMT R6, R174, 0x7632, R6 ;  /* 0x00007632ae067816 */ /* 0x000fe40000000006 */
[----:B------:R-:W-:Y:S01]  /*1c10*/  SHF.L.U32 R7, R7, 0x10, RZ ;  /* 0x0000001007077819 */ /* 0x000fe200000006ff */
[----:B------:R-:W-:Y:S01]  /*1c20*/  FMUL.FTZ R5, R2, R5 ;  /* 0x0000000502057220 */ /* 0x000fe20000410000 */
[----:B------:R-:W-:Y:S02]  /*1c30*/  SHF.L.U32 R172, R246, 0x10, RZ ;  /* 0x00000010f6ac7819 */ /* 0x000fe400000006ff */
[----:B------:R-:W-:-:S02]  /*1c40*/  PRMT R173, R182, 0x7632, R173 ;  /* 0x00007632b6ad7816 */ /* 0x000fc400000000ad */
[----:B------:R-:W-:Y:S01]  /*1c50*/  SHF.L.U32 R6, R6, 0x10, RZ ;  /* 0x0000001006067819 */ /* 0x000fe200000006ff */
[----:B------:R-:W-:Y:S01]  /*1c60*/  FADD.FTZ R135, R135, R7 ;  /* 0x0000000787877221 */ /* 0x000fe20000010000 */
[-C--:B------:R-:W-:Y:S01]  /*1c70*/  FFMA.FTZ R245, R5, R7.reuse, R245 ;  /* 0x0000000705f57223 */ /* 0x080fe200000100f5 */
[----:B------:R-:W-:Y:S01]  /*1c80*/  FMUL.FTZ R218, R172, R7 ;  /* 0x00000007acda7220 */ /* 0x000fe20000410000 */
[----:B------:R-:W-:Y:S01]  /*1c90*/  SHF.L.U32 R7, R173, 0x10, RZ ;  /* 0x00000010ad077819 */ /* 0x000fe200000006ff */
[----:B------:R-:W-:Y:S01]  /*1ca0*/  FADD.FTZ R6, -R21, R6 ;  /* 0x0000000615067221 */ /* 0x000fe20000010100 */
[----:B------:R-:W-:-:S03]  /*1cb0*/  FFMA.FTZ R173, R0, R214, RZ ;  /* 0x000000d600ad7223 */ /* 0x000fc600000100ff */
[----:B------:R-:W-:Y:S01]  /*1cc0*/  FMUL.FTZ R6, R2, R6 ;  /* 0x0000000602067220 */ /* 0x000fe20000410000 */
[----:B------:R-:W-:Y:S01]  /*1cd0*/  FADD.FTZ R129, R129, R7 ;  /* 0x0000000781817221 */ /* 0x000fe20000010000 */
[----:B------:R-:W-:-:S04]  /*1ce0*/  FFMA.FTZ R173, R177, R226, R173 ;  /* 0x000000e2b1ad7223 */ /* 0x000fc800000100ad */
[----:B------:R-:W-:Y:S01]  /*1cf0*/  FFMA.FTZ R173, R200, R243, R173 ;  /* 0x000000f3c8ad7223 */ /* 0x000fe200000100ad */
[----:B------:R-:W-:-:S03]  /*1d00*/  PRMT R174, R183, 0x7632, R174 ;  /* 0x00007632b7ae7816 */ /* 0x000fc600000000ae */
[----:B------:R-:W-:Y:S01]  /*1d10*/  FFMA.FTZ R173, R5, R218, R173 ;  /* 0x000000da05ad7223 */ /* 0x000fe200000100ad */
[----:B------:R-:W-:-:S03]  /*1d20*/  SHF.L.U32 R174, R174, 0x10, RZ ;  /* 0x00000010aeae7819 */ /* 0x000fc600000006ff */
[----:B------:R-:W-:Y:S01]  /*1d30*/  FFMA.FTZ R173, R199, R242, R173 ;  /* 0x000000f2c7ad7223 */ /* 0x000fe200000100ad */
[----:B------:R-:W-:Y:S01]  /*1d40*/  STL [R1+0x6c], R245 ;  /* 0x00006cf501007387 */ /* 0x000fe20000100800 */
[----:B------:R-:W-:Y:S01]  /*1d50*/  FADD.FTZ R131, R131, R174 ;  /* 0x000000ae83837221 */ /* 0x000fe20000010000 */
[----:B--2---:R-:W-:-:S05]  /*1d60*/  SHF.L.U32 R172, R217, 0x10, RZ ;  /* 0x00000010d9ac7819 */ /* 0x004fca00000006ff */
[-C--:B------:R-:W-:Y:S01]  /*1d70*/  FMUL.FTZ R217, R172, R7.reuse ;  /* 0x00000007acd97220 */ /* 0x080fe20000410000 */
[----:B------:R-:W-:Y:S01]  /*1d80*/  FADD.FTZ R172, RZ, R214 ;  /* 0x000000d6ffac7221 */ /* 0x000fe20000010000 */
[----:B---3--:R-:W-:Y:S01]  /*1d90*/  FFMA.FTZ R207, R6, R7, R207 ;  /* 0x0000000706cf7223 */ /* 0x008fe200000100cf */
[----:B------:R-:W-:Y:S02]  /*1da0*/  PRMT R7, R175, 0x7632, R7 ;  /* 0x00007632af077816 */ /* 0x000fe40000000007 */
[----:B------:R-:W-:Y:S02]  /*1db0*/  FADD.FTZ R172, R172, R226 ;  /* 0x000000e2acac7221 */ /* 0x000fe40000010000 */
[----:B------:R-:W-:Y:S02]  /*1dc0*/  SHF.L.U32 R7, R7, 0x10, RZ ;  /* 0x0000001007077819 */ /* 0x000fe400000006ff */
[----:B------:R-:W-:-:S04]  /*1dd0*/  FADD.FTZ R172, R172, R243 ;  /* 0x000000f3acac7221 */ /* 0x000fc80000010000 */
[----:B------:R-:W-:Y:S01]  /*1de0*/  FADD.FTZ R172, R172, R218 ;  /* 0x000000daacac7221 */ /* 0x000fe20000010000 */
[----:B------:R-:W-:-:S03]  /*1df0*/  FADD.FTZ R7, -R21, R7 ;  /* 0x0000000715077221 */ /* 0x000fc60000010100 */
[----:B------:R-:W-:Y:S01]  /*1e00*/  FADD.FTZ R172, R172, R242 ;  /* 0x000000f2acac7221 */ /* 0x000fe20000010000 */
[----:B------:R-:W-:Y:S01]  /*1e10*/  FMUL.FTZ R7, R2, R7 ;  /* 0x0000000702077220 */ /* 0x000fe20000410000 */
[----:B----4-:R-:W-:Y:S01]  /*1e20*/  SHF.L.U32 R175, R180, 0x10, RZ ;  /* 0x00000010b4af7819 */ /* 0x010fe200000006ff */
[----:B------:R-:W-:Y:S01]  /*1e30*/  FFMA.FTZ R173, R6, R217, R173 ;  /* 0x000000d906ad7223 */ /* 0x000fe200000100ad */
[----:B------:R-:W-:Y:S01]  /*1e40*/  FADD.FTZ R172, R172, R217 ;  /* 0x000000d9acac7221 */ /* 0x000fe20000010000 */
[----:B------:R0:W-:Y:S01]  /*1e50*/  STL [R1+0x54], R207 ;  /* 0x000054cf01007387 */ /* 0x0001e20000100800 */
[----:B------:R-:W-:Y:S02]  /*1e60*/  FFMA.FTZ R176, R7, R174, R176 ;  /* 0x000000ae07b07223 */ /* 0x000fe400000100b0 */
[----:B------:R-:W-:Y:S01]  /*1e70*/  FADD.FTZ R172, R172, R232 ;  /* 0x000000e8acac7221 */ /* 0x000fe20000010000 */
[----:B------:R-:W-:Y:S02]  /*1e80*/  FFMA.FTZ R173, R189, R232, R173 ;  /* 0x000000e8bdad7223 */ /* 0x000fe400000100ad */
[----:B------:R1:W-:Y:S01]  /*1e90*/  STL [R1+0x5c], R176 ;  /* 0x00005cb001007387 */ /* 0x0003e20000100800 */
[----:B0-----:R-:W-:-:S04]  /*1ea0*/  FMUL.FTZ R207, R175, R174 ;  /* 0x000000aeafcf7220 */ /* 0x001fc80000410000 */
[----:B------:R-:W-:Y:S01]  /*1eb0*/  FADD.FTZ R228, R172, R207 ;  /* 0x000000cface47221 */ /* 0x000fe20000010000 */
[----:B------:R-:W-:Y:S01]  /*1ec0*/  FFMA.FTZ R227, R7, R207, R173 ;  /* 0x000000cf07e37223 */ /* 0x000fe200000100ad */
[----:B-1----:R-:W-:-:S07]  /*1ed0*/  IADD3 R176, PT, PT, R4, 0x20, RZ ;  /* 0x0000002004b07810 */ /* 0x002fce0007ffe0ff */
.L_x_1137:
[----:B------:R-:W-:Y:S05]  /*1ee0*/  BSYNC.RECONVERGENT B1 ;  /* 0x0000000000017941 */ /* 0x000fea0003800200 */
.L_x_1136:
[----:B------:R-:W-:Y:S04]  /*1ef0*/  BSSY.RECONVERGENT B1, `(.L_x_1138) ;  /* 0x0000081000017945 */ /* 0x000fe80003800200 */
[----:B------:R-:W-:Y:S05]  /*1f00*/  @!P3 BRA `(.L_x_1139) ;  /* 0x0000000400fcb947 */ /* 0x000fea0003800000 */
[----:B------:R-:W0:Y:S01]  /*1f10*/  LDC.64 R8, c[0x0][0x3a8] ;  /* 0x0000ea00ff087b82 */ /* 0x000e220000000a00 */
[----:B------:R-:W2:Y:S04]  /*1f20*/  LDL R182, [R1+0xf0] ;  /* 0x0000f00001b67983 */ /* 0x000ea80000100800 */
[----:B------:R-:W3:Y:S03]  /*1f30*/  LDL.LU R231, [R1+0x40] ;  /* 0x0000400001e77983 */ /* 0x000ee60000300800 */
[----:B------:R-:W1:Y:S01]  /*1f40*/  LDC.64 R24, c[0x0][0x428] ;  /* 0x00010a00ff187b82 */ /* 0x000e620000000a00 */
[----:B------:R-:W4:Y:S04]  /*1f50*/  LDL R225, [R1+0xf4] ;  /* 0x0000f40001e17983 */ /* 0x000f280000100800 */
[----:B------:R-:W4:Y:S01]  /*1f60*/  LDL.LU R216, [R1+0x48] ;  /* 0x0000480001d87983 */ /* 0x000f220000300800 */
[----:B------:R-:W-:-:S02]  /*1f70*/  ISETP.NE.U32.AND P0, PT, RZ, UR10, PT ;  /* 0x0000000aff007c0c */ /* 0x000fc4000bf05070 */
[----:B------:R-:W1:Y:S01]  /*1f80*/  LDC.64 R180, c[0x0][0x3b0] ;  /* 0x0000ec00ffb47b82 */ /* 0x000e620000000a00 */
[----:B------:R-:W4:Y:S04]  /*1f90*/  LDL R215, [R1+0xf8] ;  /* 0x0000f80001d77983 */ /* 0x000f280000100800 */
[----:B------:R-:W4:Y:S01]  /*1fa0*/  LDL.LU R206, [R1+0x30] ;  /* 0x0000300001ce7983 */ /* 0x000f220000300800 */
[----:B0-----:R-:W-:-:S03]  /*1fb0*/  IMAD.WIDE.U32 R8, R176, 0x10, R8 ;  /* 0x00000010b0087825 */ /* 0x001fc600078e0008 */
[----:B------:R-:W4:Y:S04]  /*1fc0*/  LDL R183, [R1+0xfc] ;  /* 0x0000fc0001b77983 */ /* 0x000f280000100800 */
[----:B------:R-:W4:Y:S04]  /*1fd0*/  LDL.LU R249, [R1+0x38] ;  /* 0x0000380001f97983 */ /* 0x000f280000300800 */
[----:B------:R-:W3:Y:S01]  /*1fe0*/  LDG.E.128 R8, desc[UR6][R8.64] ;  /* 0x0000000608087981 */ /* 0x000ee2000c1e1d00 */
[----:B-1----:R-:W-:-:S03]  /*1ff0*/  IMAD.WIDE.U32 R24, R176, 0x10, R24 ;  /* 0x00000010b0187825 */ /* 0x002fc600078e0018 */
[----:B------:R-:W4:Y:S04]  /*2000*/  LDL R248, [R1+0x13c] ;  /* 0x00013c0001f87983 */ /* 0x000f280000100800 */
[----:B------:R0:W4:Y:S04]  /*2010*/  LDG.E.128 R172, desc[UR6][R24.64] ;  /* 0x0000000618ac7981 */ /* 0x000128000c1e1d00 */
[----:B------:R-:W4:Y:S01]  /*2020*/  LDL.LU R247, [R1+0x44] ;  /* 0x0000440001f77983 */ /* 0x000f220000300800 */
[----:B------:R-:W-:-:S03]  /*2030*/  ISETP.NE.AND.EX P0, PT, RZ, UR11, PT, P0 ;  /* 0x0000000bff007c0c */ /* 0x000fc6000bf05300 */
[----:B------:R-:W4:Y:S04]  /*2040*/  LDL R246, [R1+0x140] ;  /* 0x0001400001f67983 */ /* 0x000f280000100800 */
[----:B------:R-:W4:Y:S06]  /*2050*/  LDL.LU R245, [R1+0x4c] ;  /* 0x00004c0001f57983 */ /* 0x000f2c0000300800 */
[----:B0-----:R-:W0:Y:S02]  /*2060*/  @P0 LDC.64 R24, c[0x0][0x438] ;  /* 0x00010e00ff180b82 */ /* 0x001e240000000a00 */
[----:B0-----:R-:W-:-:S05]  /*2070*/  @P0 IMAD.WIDE.U32 R24, R176, 0x10, R24 ;  /* 0x00000010b0180825 */ /* 0x001fca00078e0018 */
[----:B------:R0:W5:Y:S02]  /*2080*/  @P0 LDG.E.128 R48, desc[UR6][R24.64] ;  /* 0x0000000618300981 */ /* 0x000164000c1e1d00 */
[----:B0-----:R-:W-:-:S06]  /*2090*/  IMAD.WIDE.U32 R24, R176, 0x8, R180 ;  /* 0x00000008b0187825 */ /* 0x001fcc00078e00b4 */
[----:B------:R-:W5:Y:S01]  /*20a0*/  LDG.E.64 R24, desc[UR6][R24.64] ;  /* 0x0000000618187981 */ /* 0x000f62000c1e1b00 */
[----:B--2---:R-:W-:Y:S02]  /*20b0*/  SHF.L.U32 R182, R182, 0x10, RZ ;  /* 0x00000010b6b67819 */ /* 0x004fe400000006ff */
[----:B---3--:R-:W-:-:S05]  /*20c0*/  SHF.L.U32 R180, R8, 0x10, RZ ;  /* 0x0000001008b47819 */ /* 0x008fca00000006ff */
[----:B------:R-:W-:-:S04]  /*20d0*/  FADD.FTZ R180, -R21, R180 ;  /* 0x000000b415b47221 */ /* 0x000fc80000010100 */
[----:B-----5:R-:W-:Y:S01]  /*20e0*/  FMUL.FTZ R198, R2, R180 ;  /* 0x000000b402c67220 */ /* 0x020fe20000410000 */
[----:B------:R-:W-:Y:S02]  /*20f0*/  SHF.L.U32 R180, R9, 0x10, RZ ;  /* 0x0000001009b47819 */ /* 0x000fe400000006ff */
[----:B----4-:R-:W-:-:S03]  /*2100*/  SHF.L.U32 R181, R172, 0x10, RZ ;  /* 0x00000010acb57819 */ /* 0x010fc600000006ff */
[----:B------:R-:W-:Y:S02]  /*2110*/  FADD.FTZ R180, -R21, R180 ;  /* 0x000000b415b47221 */ /* 0x000fe40000010100 */
[----:B------:R-:W-:Y:S02]  /*2120*/  FADD.FTZ R124, R124, R181 ;  /* 0x000000b57c7c7221 */ /* 0x000fe40000010000 */
[----:B------:R-:W-:Y:S01]  /*2130*/  FMUL.FTZ R197, R2, R180 ;  /* 0x000000b402c57220 */ /* 0x000fe20000410000 */
[----:B------:R-:W-:Y:S01]  /*2140*/  SHF.L.U32 R180, R10, 0x10, RZ ;  /* 0x000000100ab47819 */ /* 0x000fe200000006ff */
[-C--:B------:R-:W-:Y:S01]  /*2150*/  FFMA.FTZ R231, R198, R181.reuse, R231 ;  /* 0x000000b5c6e77223 */ /* 0x080fe200000100e7 */
[----:B------:R-:W-:Y:S01]  /*2160*/  FMUL.FTZ R241, R182, R181 ;  /* 0x000000b5b6f17220 */ /* 0x000fe20000410000 */
[----:B------:R-:W-:Y:S02]  /*2170*/  SHF.L.U32 R181, R173, 0x10, RZ ;  /* 0x00000010adb57819 */ /* 0x000fe400000006ff */
[----:B------:R-:W-:Y:S01]  /*2180*/  SHF.L.U32 R182, R225, 0x10, RZ ;  /* 0x00000010e1b67819 */ /* 0x000fe200000006ff */
[----:B------:R-:W-:-:S02]  /*2190*/  FADD.FTZ R180, -R21, R180 ;  /* 0x000000b415b47221 */ /* 0x000fc40000010100 */
[----:B------:R-:W-:Y:S01]  /*21a0*/  FADD.FTZ R126, R126, R181 ;  /* 0x000000b57e7e7221 */ /* 0x000fe20000010000 */
[-C--:B------:R-:W-:Y:S01]  /*21b0*/  FFMA.FTZ R216, R197, R181.reuse, R216 ;  /* 0x000000b5c5d87223 */ /* 0x080fe200000100d8 */
[----:B------:R-:W-:Y:S01]  /*21c0*/  FMUL.FTZ R240, R182, R181 ;  /* 0x000000b5b6f07220 */ /* 0x000fe20000410000 */
[----:B------:R-:W-:Y:S01]  /*21d0*/  SHF.L.U32 R181, R174, 0x10, RZ ;  /* 0x00000010aeb57819 */ /* 0x000fe200000006ff */
[----:B------:R-:W-:Y:S01]  /*21e0*/  FMUL.FTZ R196, R2, R180 ;  /* 0x000000b402c47220 */ /* 0x000fe20000410000 */
[----:B------:R-:W-:-:S03]  /*21f0*/  SHF.L.U32 R182, R215, 0x10, RZ ;  /* 0x00000010d7b67819 */ /* 0x000fc600000006ff */
[-C--:B------:R-:W-:Y:S01]  /*2200*/  FFMA.FTZ R206, R196, R181.reuse, R206 ;  /* 0x000000b5c4ce7223 */ /* 0x080fe200000100ce */
[----:B------:R0:W-:Y:S01]  /*2210*/  STL [R1+0x40], R231 ;  /* 0x000040e701007387 */ /* 0x0001e20000100800 */
[----:B------:R-:W-:Y:S01]  /*2220*/  FADD.FTZ R120, R120, R181 ;  /* 0x000000b578787221 */ /* 0x000fe20000010000 */
[----:B------:R-:W-:Y:S01]  /*2230*/  FMUL.FTZ R239, R182, R181 ;  /* 0x000000b5b6ef7220 */ /* 0x000fe20000410000 */
[----:B------:R-:W-:Y:S01]  /*2240*/  SHF.L.U32 R181, R183, 0x10, RZ ;  /* 0x00000010b7b57819 */ /* 0x000fe200000006ff */
[----:B------:R1:W-:Y:S01]  /*2250*/  STL [R1+0x48], R216 ;  /* 0x000048d801007387 */ /* 0x0003e20000100800 */
[----:B------:R-:W-:Y:S02]  /*2260*/  SHF.L.U32 R180, R11, 0x10, RZ ;  /* 0x000000100bb47819 */ /* 0x000fe400000006ff */
[----:B------:R-:W-:Y:S01]  /*2270*/  PRMT R8, R8, 0x7632, R8 ;  /* 0x0000763208087816 */ /* 0x000fe20000000008 */
[----:B------:R2:W-:Y:S04]  /*2280*/  STL [R1+0x30], R206 ;  /* 0x000030ce01007387 */ /* 0x0005e80000100800 */
[----:B------:R-:W3:Y:S01]  /*2290*/  LDL R183, [R1+0x144] ;  /* 0x0001440001b77983 */ /* 0x000ee20000100800 */
[----:B------:R-:W-:Y:S01]  /*22a0*/  SHF.L.U32 R8, R8, 0x10, RZ ;  /* 0x0000001008087819 */ /* 0x000fe200000006ff */
[----:B------:R-:W-:-:S02]  /*22b0*/  FADD.FTZ R180, -R21, R180 ;  /* 0x000000b415b47221 */ /* 0x000fc40000010100 */
[----:B------:R-:W4:Y:S01]  /*22c0*/  LDL.LU R182, [R1+0x34] ;  /* 0x0000340001b67983 */ /* 0x000f220000300800 */
[----:B------:R-:W-:Y:S01]  /*22d0*/  PRMT R10, R172, 0x7632, R10 ;  /* 0x00007632ac0a7816 */ /* 0x000fe2000000000a */
[----:B------:R-:W-:Y:S01]  /*22e0*/  FMUL.FTZ R188, R2, R180 ;  /* 0x000000b402bc7220 */ /* 0x000fe20000410000 */
[----:B------:R-:W-:Y:S01]  /*22f0*/  FADD.FTZ R8, -R21, R8 ;  /* 0x0000000815087221 */ /* 0x000fe20000010100 */
[----:B------:R-:W-:Y:S02]  /*2300*/  SHF.L.U32 R180, R175, 0x10, RZ ;  /* 0x00000010afb47819 */ /* 0x000fe400000006ff */
[----:B------:R-:W-:Y:S01]  /*2310*/  SHF.L.U32 R172, R10, 0x10, RZ ;  /* 0x000000100aac7819 */ /* 0x000fe200000006ff */
[----:B------:R-:W-:Y:S02]  /*2320*/  FMUL.FTZ R8, R2, R8 ;  /* 0x0000000802087220 */ /* 0x000fe40000410000 */
[-C--:B------:R-:W-:Y:S01]  /*2330*/  FFMA.FTZ R249, R188, R180.reuse, R249 ;  /* 0x000000b4bcf97223 */ /* 0x080fe200000100f9 */
[----:B------:R-:W-:Y:S01]  /*2340*/  FADD.FTZ R122, R122, R180 ;  /* 0x000000b47a7a7221 */ /* 0x000fe20000010000 */
[----:B0-----:R-:W-:Y:S01]  /*2350*/  FMUL.FTZ R231, R181, R180 ;  /* 0x000000b4b5e77220 */ /* 0x001fe20000410000 */
[----:B------:R-:W-:Y:S01]  /*2360*/  SHF.L.U32 R180, R248, 0x10, RZ ;  /* 0x00000010f8b47819 */ /* 0x000fe200000006ff */
[-C--:B------:R-:W-:Y:S01]  /*2370*/  FFMA.FTZ R247, R8, R172.reuse, R247 ;  /* 0x000000ac08f77223 */ /* 0x080fe200000100f7 */
[----:B------:R0:W-:Y:S03]  /*2380*/  STL [R1+0x38], R249 ;  /* 0x000038f901007387 */ /* 0x0001e60000100800 */
[----:B------:R-:W-:Y:S01]  /*2390*/  FMUL.FTZ R225, R180, R172 ;  /* 0x000000acb4e17220 */ /* 0x000fe20000410000 */
[----:B------:R-:W2:Y:S04]  /*23a0*/  LDL R181, [R1+0x148] ;  /* 0x0001480001b57983 */ /* 0x000ea80000100800 */
[----:B------:R0:W-:Y:S04]  /*23b0*/  STL [R1+0x44], R247 ;  /* 0x000044f701007387 */ /* 0x0001e80000100800 */
[----:B------:R-:W2:Y:S01]  /*23c0*/  LDL.LU R180, [R1+0x3c] ;  /* 0x00003c0001b47983 */ /* 0x000ea20000300800 */
[----:B------:R-:W-:Y:S01]  /*23d0*/  PRMT R9, R9, 0x7632, R9 ;  /* 0x0000763209097816 */ /* 0x000fe20000000009 */
[----:B------:R-:W-:Y:S01]  /*23e0*/  FADD.FTZ R125, R125, R172 ;  /* 0x000000ac7d7d7221 */ /* 0x000fe20000010000 */
[----:B------:R-:W-:-:S02]  /*23f0*/  PRMT R10, R10, 0x7632, R10 ;  /* 0x000076320a0a7816 */ /* 0x000fc4000000000a */
[----:B------:R-:W-:Y:S02]  /*2400*/  SHF.L.U32 R9, R9, 0x10, RZ ;  /* 0x0000001009097819 */ /* 0x000fe400000006ff */
[----:B------:R-:W-:Y:S02]  /*2410*/  PRMT R172, R173, 0x7632, R172 ;  /* 0x00007632adac7816 */ /* 0x000fe400000000ac */
[----:B------:R-:W-:Y:S01]  /*2420*/  SHF.L.U32 R10, R10, 0x10, RZ ;  /* 0x000000100a0a7819 */ /* 0x000fe200000006ff */
[C---:B------:R-:W-:Y:S01]  /*2430*/  FADD.FTZ R9, -R21.reuse, R9 ;  /* 0x0000000915097221 */ /* 0x040fe20000010100 */
[----:B------:R-:W-:Y:S02]  /*2440*/  SHF.L.U32 R172, R172, 0x10, RZ ;  /* 0x00000010acac7819 */ /* 0x000fe400000006ff */
[----:B------:R-:W-:Y:S01]  /*2450*/  SHF.L.U32 R173, R246, 0x10, RZ ;  /* 0x00000010f6ad7819 */ /* 0x000fe200000006ff */
[----:B------:R-:W-:Y:S01]  /*2460*/  FMUL.FTZ R9, R2, R9 ;  /* 0x0000000902097220 */ /* 0x000fe20000410000 */
[----:B------:R-:W-:Y:S01]  /*2470*/  PRMT R11, R174, 0x7632, R11 ;  /* 0x00007632ae0b7816 */ /* 0x000fe2000000000b */
[----:B------:R-:W-:Y:S01]  /*2480*/  FADD.FTZ R10, -R21, R10 ;  /* 0x0000000a150a7221 */ /* 0x000fe20000010100 */
[----:B------:R-:W-:Y:S01]  /*2490*/  FADD.FTZ R127, R127, R172 ;  /* 0x000000ac7f7f7221 */ /* 0x000fe20000010000 */
[-C--:B------:R-:W-:Y:S01]  /*24a0*/  FFMA.FTZ R245, R9, R172.reuse, R245 ;  /* 0x000000ac09f57223 */ /* 0x080fe200000100f5 */
[----:B-1----:R-:W-:Y:S01]  /*24b0*/  FMUL.FTZ R216, R173, R172 ;  /* 0x000000acadd87220 */ /* 0x002fe20000410000 */
[C---:B------:R-:W-:Y:S01]  /*24c0*/  SHF.L.U32 R172, R11.reuse, 0x10, RZ ;  /* 0x000000100bac7819 */ /* 0x040fe200000006ff */
[----:B------:R-:W-:Y:S01]  /*24d0*/  FMUL.FTZ R10, R2, R10 ;  /* 0x0000000a020a7220 */ /* 0x000fe20000410000 */
[----:B------:R-:W-:-:S03]  /*24e0*/  PRMT R174, R11, 0x7632, R174 ;  /* 0x000076320bae7816 */ /* 0x000fc600000000ae */
[----:B------:R-:W-:Y:S01]  /*24f0*/  FADD.FTZ R121, R121, R172 ;  /* 0x000000ac79797221 */ /* 0x000fe20000010000 */
[----:B------:R-:W-:Y:S02]  /*2500*/  PRMT R11, R175, 0x7632, R11 ;  /* 0x00007632af0b7816 */ /* 0x000fe4000000000b */
[----:B------:R-:W-:Y:S02]  /*2510*/  SHF.L.U32 R175, R174, 0x10, RZ ;  /* 0x00000010aeaf7819 */ /* 0x000fe400000006ff */
[----:B------:R-:W-:-:S03]  /*2520*/  SHF.L.U32 R174, R11, 0x10, RZ ;  /* 0x000000100bae7819 */ /* 0x000fc600000006ff */
[----:B------:R-:W-:Y:S01]  /*2530*/  FADD.FTZ R175, -R21, R175 ;  /* 0x000000af15af7221 */ /* 0x000fe20000010100 */
[----:B------:R0:W-:Y:S01]  /*2540*/  STL [R1+0x4c], R245 ;  /* 0x00004cf501007387 */ /* 0x0001e20000100800 */
[----:B------:R-:W-:Y:S01]  /*2550*/  FADD.FTZ R123, R123, R174 ;  /* 0x000000ae7b7b7221 */ /* 0x000fe20000010000 */
[----:B------:R-:W-:Y:S02]  /*2560*/  IADD3 R176, PT, PT, R176, 0x20, RZ ;  /* 0x00000020b0b07810 */ /* 0x000fe40007ffe0ff */
[----:B---3--:R-:W-:Y:S01]  /*2570*/  SHF.L.U32 R173, R183, 0x10, RZ ;  /* 0x00000010b7ad7819 */ /* 0x008fe200000006ff */
[----:B----4-:R-:W-:-:S04]  /*2580*/  FFMA.FTZ R182, R10, R172, R182 ;  /* 0x000000ac0ab67223 */ /* 0x010fc800000100b6 */
[----:B------:R-:W-:Y:S01]  /*2590*/  FMUL.FTZ R215, R173, R172 ;  /* 0x000000acadd77220 */ /* 0x000fe20000410000 */
[----:B------:R-:W-:-:S04]  /*25a0*/  FADD.FTZ R172, R228, R241 ;  /* 0x000000f1e4ac7221 */ /* 0x000fc80000010000 */
[----:B------:R-:W-:-:S04]  /*25b0*/  FADD.FTZ R172, R172, R225 ;  /* 0x000000e1acac7221 */ /* 0x000fc80000010000 */
[----:B------:R-:W-:Y:S01]  /*25c0*/  FADD.FTZ R11, R172, R240 ;  /* 0x000000f0ac0b7221 */ /* 0x000fe20000010000 */
[----:B------:R-:W-:-:S03]  /*25d0*/  FFMA.FTZ R173, R198, R241, R227 ;  /* 0x000000f1c6ad7223 */ /* 0x000fc600000100e3 */
[----:B------:R-:W-:Y:S01]  /*25e0*/  FADD.FTZ R172, R11, R216 ;  /* 0x000000d80bac7221 */ /* 0x000fe20000010000 */
[----:B------:R-:W-:Y:S01]  /*25f0*/  FMUL.FTZ R11, R2, R175 ;  /* 0x000000af020b7220 */ /* 0x000fe20000410000 */
[----:B------:R-:W-:Y:S01]  /*2600*/  FFMA.FTZ R173, R8, R225, R173 ;  /* 0x000000e108ad7223 */ /* 0x000fe200000100ad */
[----:B------:R0:W-:Y:S03]  /*2610*/  STL [R1+0x34], R182 ;  /* 0x000034b601007387 */ /* 0x0001e60000100800 */
[----:B------:R-:W-:Y:S01]  /*2620*/  FFMA.FTZ R173, R197, R240, R173 ;  /* 0x000000f0c5ad7223 */ /* 0x000fe200000100ad */
[----:B--2---:R-:W-:-:S03]  /*2630*/  FFMA.FTZ R180, R11, R174, R180 ;  /* 0x000000ae0bb47223 */ /* 0x004fc600000100b4 */
[----:B------:R-:W-:Y:S02]  /*2640*/  FFMA.FTZ R173, R9, R216, R173 ;  /* 0x000000d809ad7223 */ /* 0x000fe400000100ad */
[----:B------:R0:W-:Y:S01]  /*2650*/  STL [R1+0x3c], R180 ;  /* 0x00003cb401007387 */ /* 0x0001e20000100800 */
        /* <DEDUP_REMOVED lines=10> */
.L_x_1139:
[----:B------:R-:W-:Y:S05]  /*2700*/  BSYNC.RECONVERGENT B1 ;  /* 0x0000000000017941 */ /* 0x000fea0003800200 */
.L_x_1138:
        /* <DEDUP_REMOVED lines=11> */
[----:B------:R-:W4:Y:S01]  /*27c0*/  LDL.LU R205, [R1] ;  /* 0x0000000001cd7983 */ /* 0x000f220000300800 */
        /* <DEDUP_REMOVED lines=45> */
[----:B------:R2:W-:Y:S04]  /*2aa0*/  STL [R1], R205 ;  /* 0x000000cd01007387 */ /* 0x0005e80000100800 */
        /* <DEDUP_REMOVED lines=71> */
.L_x_1141:
[----:B------:R-:W-:Y:S05]  /*2f20*/  BSYNC.RECONVERGENT B1 ;  /* 0x0000000000017941 */ /* 0x000fea0003800200 */
.L_x_1140:
        /* <DEDUP_REMOVED lines=8> */
[----:B------:R-:W-:-:S02]  /*2fb0*/  ISETP.NE.U32.AND P0, PT, RZ, UR10, PT ;  /* 0x0000000aff007c0c */ /* 0x000fc4000bf05070 */
[----:B------:R-:W1:Y:S01]  /*2fc0*/  LDC.64 R180, c[0x0][0x3b0] ;  /* 0x0000ec00ffb47b82 */ /* 0x000e620000000a00 */
[----:B------:R-:W4:Y:S04]  /*2fd0*/  LDL R246, [R1+0x11c] ;  /* 0x00011c0001f67983 */ /* 0x000f280000100800 */
[----:B------:R-:W4:Y:S01]  /*2fe0*/  LDL R245, [R1+0x120] ;  /* 0x0001200001f57983 */ /* 0x000f220000100800 */
[----:B0-----:R-:W-:-:S03]  /*2ff0*/  IMAD.WIDE.U32 R16, R176, 0x10, R16 ;  /* 0x00000010b0107825 */ /* 0x001fc600078e0010 */
[----:B------:R-:W4:Y:S04]  /*3000*/  LDL R183, [R1+0x124] ;  /* 0x0001240001b77983 */ /* 0x000f280000100800 */
[----:B------:R-:W3:Y:S01]  /*3010*/  LDG.E.128 R16, desc[UR6][R16.64] ;  /* 0x0000000610107981 */ /* 0x000ee2000c1e1d00 */
[----:B-1----:R-:W-:-:S05]  /*3020*/  IMAD.WIDE.U32 R28, R176, 0x10, R28 ;  /* 0x00000010b01c7825 */ /* 0x002fca00078e001c */
[----:B------:R0:W4:Y:S01]  /*3030*/  LDG.E.128 R172, desc[UR6][R28.64] ;  /* 0x000000061cac7981 */ /* 0x000122000c1e1d00 */
[----:B------:R-:W-:-:S13]  /*3040*/  ISETP.NE.AND.EX P0, PT, RZ, UR11, PT, P0 ;  /* 0x0000000bff007c0c */ /* 0x000fda000bf05300 */
[----:B0-----:R-:W0:Y:S02]  /*3050*/  @P0 LDC.64 R28, c[0x0][0x438] ;  /* 0x00010e00ff1c0b82 */ /* 0x001e240000000a00 */
[----:B0-----:R-:W-:-:S05]  /*3060*/  @P0 IMAD.WIDE.U32 R28, R176, 0x10, R28 ;  /* 0x00000010b01c0825 */ /* 0x001fca00078e001c */
[----:B------:R0:W5:Y:S02]  /*3070*/  @P0 LDG.E.128 R40, desc[UR6][R28.64] ;  /* 0x000000061c280981 */ /* 0x000164000c1e1d00 */
[----:B0-----:R-:W-:-:S06]  /*3080*/  IMAD.WIDE.U32 R28, R176, 0x8, R180 ;  /* 0x00000008b01c7825 */ /* 0x001fcc00078e00b4 */
[----:B------:R-:W5:Y:S01]  /*3090*/  LDG.E.64 R28, desc[UR6][R28.64] ;  /* 0x000000061c1c7981 */ /* 0x000f62000c1e1b00 */
[----:B--2---:R-:W-:Y:S02]  /*30a0*/  SHF.L.U32 R182, R182, 0x10, RZ ;  /* 0x00000010b6b67819 */ /* 0x004fe400000006ff */
[C---:B---3--:R-:W-:Y:S02]  /*30b0*/  SHF.L.U32 R180, R16.reuse, 0x10, RZ ;  /* 0x0000001010b47819 */ /* 0x048fe400000006ff */
[----:B------:R-:W-:-:S03]  /*30c0*/  PRMT R16, R16, 0x7632, R16 ;  /* 0x0000763210107816 */ /* 0x000fc60000000010 */
[----:B------:R-:W-:Y:S01]  /*30d0*/  FADD.FTZ R180, -R21, R180 ;  /* 0x000000b415b47221 */ /* 0x000fe20000010100 */
[----:B------:R-:W-:Y:S02]  /*30e0*/  SHF.L.U32 R16, R16, 0x10, RZ ;  /* 0x0000001010107819 */ /* 0x000fe400000006ff */
[----:B----4-:R-:W-:Y:S01]  /*30f0*/  SHF.L.U32 R181, R172, 0x10, RZ ;  /* 0x00000010acb57819 */ /* 0x010fe200000006ff */
[----:B-----5:R-:W-:Y:S01]  /*3100*/  FMUL.FTZ R192, R2, R180 ;  /* 0x000000b402c07220 */ /* 0x020fe20000410000 */
[----:B------:R-:W-:Y:S01]  /*3110*/  SHF.L.U32 R180, R17, 0x10, RZ ;  /* 0x0000001011b47819 */ /* 0x000fe200000006ff */
[----:B------:R-:W-:Y:S01]  /*3120*/  FADD.FTZ R16, -R21, R16 ;  /* 0x0000001015107221 */ /* 0x000fe20000010100 */
[----:B------:R-:W-:Y:S01]  /*3130*/  PRMT R17, R17, 0x7632, R17 ;  /* 0x0000763211117816 */ /* 0x000fe20000000011 */
[----:B------:R-:W-:Y:S01]  /*3140*/  FADD.FTZ R108, R108, R181 ;  /* 0x000000b56c6c7221 */ /* 0x000fe20000010000 */
[-C--:B------:R-:W-:Y:S01]  /*3150*/  FFMA.FTZ R148, R192, R181.reuse, R148 ;  /* 0x000000b5c0947223 */ /* 0x080fe20000010094 */
[----:B------:R-:W-:Y:S01]  /*3160*/  FADD.FTZ R180, -R21, R180 ;  /* 0x000000b415b47221 */ /* 0x000fe20000010100 */
[----:B------:R-:W-:Y:S01]  /*3170*/  FMUL.FTZ R235, R182, R181 ;  /* 0x000000b5b6eb7220 */ /* 0x000fe20000410000 */
[----:B------:R-:W-:Y:S01]  /*3180*/  SHF.L.U32 R181, R173, 0x10, RZ ;  /* 0x00000010adb57819 */ /* 0x000fe200000006ff */
[C---:B------:R-:W-:Y:S01]  /*3190*/  FMUL.FTZ R16, R2.reuse, R16 ;  /* 0x0000001002107220 */ /* 0x040fe20000410000 */
[----:B------:R-:W-:Y:S01]  /*31a0*/  FMUL.FTZ R191, R2, R180 ;  /* 0x000000b402bf7220 */ /* 0x000fe20000410000 */
[----:B------:R-:W-:-:S02]  /*31b0*/  SHF.L.U32 R180, R18, 0x10, RZ ;  /* 0x0000001012b47819 */ /* 0x000fc400000006ff */
[----:B------:R-:W-:Y:S01]  /*31c0*/  SHF.L.U32 R182, R249, 0x10, RZ ;  /* 0x00000010f9b67819 */ /* 0x000fe200000006ff */
[----:B------:R-:W-:Y:S01]  /*31d0*/  FADD.FTZ R110, R110, R181 ;  /* 0x000000b56e6e7221 */ /* 0x000fe20000010000 */
[-C--:B------:R-:W-:Y:S01]  /*31e0*/  FFMA.FTZ R150, R191, R181.reuse, R150 ;  /* 0x000000b5bf967223 */ /* 0x080fe20000010096 */
[----:B------:R-:W-:Y:S01]  /*31f0*/  FADD.FTZ R180, -R21, R180 ;  /* 0x000000b415b47221 */ /* 0x000fe20000010100 */
[----:B------:R-:W-:Y:S01]  /*3200*/  PRMT R18, R172, 0x7632, R18 ;  /* 0x00007632ac127816 */ /* 0x000fe20000000012 */
[----:B------:R-:W-:Y:S01]  /*3210*/  FMUL.FTZ R234, R182, R181 ;  /* 0x000000b5b6ea7220 */ /* 0x000fe20000410000 */
[----:B------:R-:W-:Y:S01]  /*3220*/  SHF.L.U32 R181, R174, 0x10, RZ ;  /* 0x00000010aeb57819 */ /* 0x000fe200000006ff */
[----:B------:R-:W-:Y:S01]  /*3230*/  FMUL.FTZ R190, R2, R180 ;  /* 0x000000b402be7220 */ /* 0x000fe20000410000 */
[----:B------:R-:W-:Y:S02]  /*3240*/  SHF.L.U32 R180, R19, 0x10, RZ ;  /* 0x0000001013b47819 */ /* 0x000fe400000006ff */
[----:B------:R-:W-:Y:S01]  /*3250*/  SHF.L.U32 R182, R248, 0x10, RZ ;  /* 0x00000010f8b67819 */ /* 0x000fe200000006ff */
[----:B------:R-:W-:Y:S01]  /*3260*/  FADD.FTZ R104, R104, R181 ;  /* 0x000000b568687221 */ /* 0x000fe20000010000 */
[-C--:B------:R-:W-:Y:S01]  /*3270*/  FFMA.FTZ R144, R190, R181.reuse, R144 ;  /* 0x000000b5be907223 */ /* 0x080fe20000010090 */
[----:B------:R-:W-:Y:S01]  /*3280*/  FADD.FTZ R180, -R21, R180 ;  /* 0x000000b415b47221 */ /* 0x000fe20000010100 */
[----:B------:R-:W-:Y:S01]  /*3290*/  SHF.L.U32 R172, R18, 0x10, RZ ;  /* 0x0000001012ac7819 */ /* 0x000fe200000006ff */
[----:B------:R-:W-:Y:S01]  /*32a0*/  FMUL.FTZ R233, R182, R181 ;  /* 0x000000b5b6e97220 */ /* 0x000fe20000410000 */
[----:B------:R-:W-:Y:S01]  /*32b0*/  SHF.L.U32 R181, R247, 0x10, RZ ;  /* 0x00000010f7b57819 */ /* 0x000fe200000006ff */
[----:B------:R-:W-:Y:S01]  /*32c0*/  FMUL.FTZ R186, R2, R180 ;  /* 0x000000b402ba7220 */ /* 0x000fe20000410000 */
[----:B------:R-:W-:-:S05]  /*32d0*/  SHF.L.U32 R180, R175, 0x10, RZ ;  /* 0x00000010afb47819 */ /* 0x000fca00000006ff */
[-C--:B------:R-:W-:Y:S01]  /*32e0*/  FMUL.FTZ R229, R181, R180.reuse ;  /* 0x000000b4b5e57220 */ /* 0x080fe20000410000 */
[----:B------:R-:W-:Y:S01]  /*32f0*/  FADD.FTZ R106, R106, R180 ;  /* 0x000000b46a6a7221 */ /* 0x000fe20000010000 */
[----:B------:R-:W2:Y:S01]  /*3300*/  LDL R181, [R1+0x128] ;  /* 0x0001280001b57983 */ /* 0x000ea20000100800 */
[----:B------:R-:W-:Y:S01]  /*3310*/  FFMA.FTZ R146, R186, R180, R146 ;  /* 0x000000b4ba927223 */ /* 0x000fe20000010092 */
[----:B------:R-:W-:Y:S02]  /*3320*/  SHF.L.U32 R180, R246, 0x10, RZ ;  /* 0x00000010f6b47819 */ /* 0x000fe400000006ff */
[----:B------:R-:W-:Y:S01]  /*3330*/  SHF.L.U32 R17, R17, 0x10, RZ ;  /* 0x0000001011117819 */ /* 0x000fe200000006ff */
[----:B------:R-:W-:Y:S01]  /*3340*/  FADD.FTZ R109, R109, R172 ;  /* 0x000000ac6d6d7221 */ /* 0x000fe20000010000 */
[----:B------:R-:W-:Y:S01]  /*3350*/  PRMT R18, R18, 0x7632, R18 ;  /* 0x0000763212127816 */ /* 0x000fe20000000012 */
[-C--:B------:R-:W-:Y:S01]  /*3360*/  FFMA.FTZ R149, R16, R172.reuse, R149 ;  /* 0x000000ac10957223 */ /* 0x080fe20000010095 */
[----:B------:R-:W-:Y:S01]  /*3370*/  FMUL.FTZ R223, R180, R172 ;  /* 0x000000acb4df7220 */ /* 0x000fe20000410000 */
[----:B------:R-:W-:Y:S01]  /*3380*/  PRMT R172, R173, 0x7632, R172 ;  /* 0x00007632adac7816 */ /* 0x000fe200000000ac */
[----:B------:R-:W-:Y:S01]  /*3390*/  FADD.FTZ R17, -R21, R17 ;  /* 0x0000001115117221 */ /* 0x000fe20000010100 */
[----:B------:R-:W-:-:S02]  /*33a0*/  SHF.L.U32 R18, R18, 0x10, RZ ;  /* 0x0000001012127819 */ /* 0x000fc400000006ff */
        /* <DEDUP_REMOVED lines=10> */
[----:B------:R-:W-:-:S03]  /*3450*/  SHF.L.U32 R173, R183, 0x10, RZ ;  /* 0x00000010b7ad7819 */ /* 0x000fc600000006ff */
[----:B------:R-:W-:Y:S01]  /*3460*/  FADD.FTZ R105, R105, R172 ;  /* 0x000000ac69697221 */ /* 0x000fe20000010000 */
[-C--:B------:R-:W-:Y:S01]  /*3470*/  FFMA.FTZ R145, R18, R172.reuse, R145 ;  /* 0x000000ac12917223 */ /* 0x080fe20000010091 */
[----:B------:R-:W-:Y:S01]  /*3480*/  FMUL.FTZ R210, R173, R172 ;  /* 0x000000acadd27220 */ /* 0x000fe20000410000 */
[----:B------:R-:W-:Y:S01]  /*3490*/  FADD.FTZ R172, R228, R235 ;  /* 0x000000ebe4ac7221 */ /* 0x000fe20000010000 */
[----:B------:R-:W-:Y:S01]  /*34a0*/  FFMA.FTZ R173, R192, R235, R227 ;  /* 0x000000ebc0ad7223 */ /* 0x000fe200000100e3 */
[----:B------:R-:W-:Y:S02]  /*34b0*/  PRMT R174, R19, 0x7632, R174 ;  /* 0x0000763213ae7816 */ /* 0x000fe400000000ae */
[----:B------:R-:W-:Y:S01]  /*34c0*/  PRMT R19, R175, 0x7632, R19 ;  /* 0x00007632af137816 */ /* 0x000fe20000000013 */
[----:B------:R-:W-:Y:S01]  /*34d0*/  FADD.FTZ R172, R172, R223 ;  /* 0x000000dfacac7221 */ /* 0x000fe20000010000 */
[----:B------:R-:W-:Y:S01]  /*34e0*/  FFMA.FTZ R173, R16, R223, R173 ;  /* 0x000000df10ad7223 */ /* 0x000fe200000100ad */
[----:B------:R-:W-:-:S02]  /*34f0*/  SHF.L.U32 R175, R174, 0x10, RZ ;  /* 0x00000010aeaf7819 */ /* 0x000fc400000006ff */
[----:B------:R-:W-:Y:S01]  /*3500*/  SHF.L.U32 R174, R19, 0x10, RZ ;  /* 0x0000001013ae7819 */ /* 0x000fe200000006ff */
[----:B------:R-:W-:Y:S01]  /*3510*/  FADD.FTZ R19, R172, R234 ;  /* 0x000000eaac137221 */ /* 0x000fe20000010000 */
[----:B------:R-:W-:Y:S01]  /*3520*/  FFMA.FTZ R173, R191, R234, R173 ;  /* 0x000000eabfad7223 */ /* 0x000fe200000100ad */
[----:B------:R-:W-:Y:S02]  /*3530*/  FADD.FTZ R175, -R21, R175 ;  /* 0x000000af15af7221 */ /* 0x000fe40000010100 */
[----:B------:R-:W-:Y:S01]  /*3540*/  FADD.FTZ R172, R19, R211 ;  /* 0x000000d313ac7221 */ /* 0x000fe20000010000 */
[----:B------:R-:W-:Y:S01]  /*3550*/  FFMA.FTZ R173, R17, R211, R173 ;  /* 0x000000d311ad7223 */ /* 0x000fe200000100ad */
[----:B------:R-:W-:Y:S02]  /*3560*/  FMUL.FTZ R19, R2, R175 ;  /* 0x000000af02137220 */ /* 0x000fe40000410000 */
[----:B------:R-:W-:Y:S01]  /*3570*/  FADD.FTZ R172, R172, R233 ;  /* 0x000000e9acac7221 */ /* 0x000fe20000010000 */
[----:B------:R-:W-:-:S03]  /*3580*/  FFMA.FTZ R175, R190, R233, R173 ;  /* 0x000000e9beaf7223 */ /* 0x000fc600000100ad */
[----:B------:R-:W-:Y:S01]  /*3590*/  FADD.FTZ R172, R172, R210 ;  /* 0x000000d2acac7221 */ /* 0x000fe20000010000 */
[----:B------:R-:W-:-:S03]  /*35a0*/  FFMA.FTZ R175, R18, R210, R175 ;  /* 0x000000d212af7223 */ /* 0x000fc600000100af */
[----:B------:R-:W-:Y:S01]  /*35b0*/  FADD.FTZ R172, R172, R229 ;  /* 0x000000e5acac7221 */ /* 0x000fe20000010000 */
[----:B------:R-:W-:Y:S01]  /*35c0*/  FFMA.FTZ R175, R186, R229, R175 ;  /* 0x000000e5baaf7223 */ /* 0x000fe200000100af */
[----:B------:R-:W-:Y:S01]  /*35d0*/  FADD.FTZ R107, R107, R174 ;  /* 0x000000ae6b6b7221 */ /* 0x000fe20000010000 */
[----:B------:R-:W-:Y:S01]  /*35e0*/  FFMA.FTZ R147, R19, R174, R147 ;  /* 0x000000ae13937223 */ /* 0x000fe20000010093 */
[----:B------:R-:W-:Y:S02]  /*35f0*/  IADD3 R176, PT, PT, R176, 0x20, RZ ;  /* 0x00000020b0b07810 */ /* 0x000fe40007ffe0ff */
[----:B--2---:R-:W-:-:S05]  /*3600*/  SHF.L.U32 R173, R181, 0x10, RZ ;  /* 0x00000010b5ad7819 */ /* 0x004fca00000006ff */
[----:B------:R-:W-:-:S04]  /*3610*/  FMUL.FTZ R204, R173, R174 ;  /* 0x000000aeadcc7220 */ /* 0x000fc80000410000 */
[----:B------:R-:W-:Y:S01]  /*3620*/  FADD.FTZ R228, R172, R204 ;  /* 0x000000ccace47221 */ /* 0x000fe20000010000 */
[----:B------:R-:W-:-:S07]  /*3630*/  FFMA.FTZ R227, R19, R204, R175 ;  /* 0x000000cc13e37223 */ /* 0x000fce00000100af */
.L_x_1143:
[----:B------:R-:W-:Y:S05]  /*3640*/  BSYNC.RECONVERGENT B1 ;  /* 0x0000000000017941 */ /* 0x000fea0003800200 */
.L_x_1142:
[----:B------:R-:W-:Y:S01]  /*3650*/  ISETP.GE.U32.AND P0, PT, R244, 0xa0, PT ;  /* 0x000000a0f400780c */ /* 0x000fe20003f06070 */
[----:B------:R-:W-:-:S12]  /*3660*/  BSSY.RECONVERGENT B1, `(.L_x_1144) ;  /* 0x0000070000017945 */ /* 0x000fd80003800200 */
[----:B------:R-:W-:Y:S05]  /*3670*/  @!P0 BRA `(.L_x_1145) ;  /* 0x0000000400b88947 */ /* 0x000fea0003800000 */
[----:B------:R-:W-:Y:S01]  /*3680*/  ISETP.NE.U32.AND P6, PT, RZ, UR10, PT ;  /* 0x0000000aff007c0c */ /* 0x000fe2000bfc5070 */
[----:B------:R-:W0:Y:S01]  /*3690*/  LDC.64 R172, c[0x0][0x428] ;  /* 0x00010a00ffac7b82 */ /* 0x000e220000000a00 */
[----:B------:R-:W2:Y:S02]  /*36a0*/  LDL R252, [R1+0xc0] ;  /* 0x0000c00001fc7983 */ /* 0x000ea40000100800 */
[----:B------:R-:W-:Y:S02]  /*36b0*/  ISETP.NE.AND.EX P6, PT, RZ, UR11, PT, P6 ;  /* 0x0000000bff007c0c */ /* 0x000fe4000bfc5360 */
[----:B------:R-:W3:Y:S04]  /*36c0*/  LDL R249, [R1+0xc4] ;  /* 0x0000c40001f97983 */ /* 0x000ee80000100800 */
[----:B------:R-:W4:Y:S04]  /*36d0*/  LDL R248, [R1+0xc8] ;  /* 0x0000c80001f87983 */ /* 0x000f280000100800 */
[----:B------:R-:W4:Y:S03]  /*36e0*/  LDL R247, [R1+0xcc] ;  /* 0x0000cc0001f77983 */ /* 0x000f260000100800 */
[----:B------:R-:W1:Y:S01]  /*36f0*/  @P6 LDC.64 R30, c[0x0][0x438] ;  /* 0x00010e00ff1e6b82 */ /* 0x000e620000000a00 */
[----:B------:R-:W4:Y:S04]  /*3700*/  LDL R246, [R1+0xbc] ;  /* 0x0000bc0001f67983 */ /* 0x000f280000100800 */
[----:B------:R-:W4:Y:S04]  /*3710*/  LDL R245, [R1+0x110] ;  /* 0x0001100001f57983 */ /* 0x000f280000100800 */
[----:B------:R-:W4:Y:S01]  /*3720*/  LDL R244, [R1+0x114] ;  /* 0x0001140001f47983 */ /* 0x000f220000100800 */
[----:B-1----:R-:W-:-:S05]  /*3730*/  @P6 IMAD.WIDE.U32 R30, R176, 0x10, R30 ;  /* 0x00000010b01e6825 */ /* 0x002fca00078e001e */
[----:B------:R1:W5:Y:S02]  /*3740*/  @P6 LDG.E.128 R36, desc[UR6][R30.64] ;  /* 0x000000061e246981 */ /* 0x000364000c1e1d00 */
[----:B-1----:R-:W1:Y:S02]  /*3750*/  LDC.64 R30, c[0x0][0x3a8] ;  /* 0x0000ea00ff1e7b82 */ /* 0x002e640000000a00 */
[----:B-1----:R-:W-:-:S05]  /*3760*/  IMAD.WIDE.U32 R30, R176, 0x10, R30 ;  /* 0x00000010b01e7825 */ /* 0x002fca00078e001e */
[----:B------:R0:W2:Y:S02]  /*3770*/  LDG.E.128 R180, desc[UR6][R30.64] ;  /* 0x000000061eb47981 */ /* 0x0000a4000c1e1d00 */
[----:B0-----:R-:W-:-:S05]  /*3780*/  IMAD.WIDE.U32 R30, R176, 0x10, R172 ;  /* 0x00000010b01e7825 */ /* 0x001fca00078e00ac */
[----:B------:R0:W3:Y:S02]  /*3790*/  LDG.E.128 R172, desc[UR6][R30.64] ;  /* 0x000000061eac7981 */ /* 0x0000e4000c1e1d00 */
[----:B0-----:R-:W0:Y:S02]  /*37a0*/  LDC.64 R30, c[0x0][0x3b0] ;  /* 0x0000ec00ff1e7b82 */ /* 0x001e240000000a00 */
[----:B0-----:R-:W-:-:S06]  /*37b0*/  IMAD.WIDE.U32 R30, R176, 0x8, R30 ;  /* 0x00000008b01e7825 */ /* 0x001fcc00078e001e */
[----:B------:R-:W5:Y:S01]  /*37c0*/  LDG.E.64 R30, desc[UR6][R30.64] ;  /* 0x000000061e1e7981 */ /* 0x000f62000c1e1b00 */
[----:B--2---:R-:W-:Y:S02]  /*37d0*/  PRMT R179, R180, 0x7632, R179 ;  /* 0x00007632b4b37816 */ /* 0x004fe400000000b3 */
[----:B------:R-:W-:Y:S02]  /*37e0*/  PRMT R178, R181, 0x7632, R178 ;  /* 0x00007632b5b27816 */ /* 0x000fe400000000b2 */
[----:B------:R-:W-:Y:S02]  /*37f0*/  PRMT R20, R182, 0x7632, R20 ;  /* 0x00007632b6147816 */ /* 0x000fe40000000014 */
[----:B------:R-:W-:Y:S02]  /*3800*/  SHF.L.U32 R185, R180, 0x10, RZ ;  /* 0x00000010b4b97819 */ /* 0x000fe400000006ff */
[----:B------:R-:W-:Y:S02]  /*3810*/  PRMT R176, R183, 0x7632, R176 ;  /* 0x00007632b7b07816 */ /* 0x000fe400000000b0 */
[----:B------:R-:W-:-:S02]  /*3820*/  SHF.L.U32 R181, R181, 0x10, RZ ;  /* 0x00000010b5b57819 */ /* 0x000fc400000006ff */
[----:B------:R-:W-:Y:S01]  /*3830*/  SHF.L.U32 R180, R182, 0x10, RZ ;  /* 0x00000010b6b47819 */ /* 0x000fe200000006ff */
[----:B------:R-:W-:Y:S01]  /*3840*/  FADD.FTZ R182, -R21, R185 ;  /* 0x000000b915b67221 */ /* 0x000fe20000010100 */
[----:B------:R-:W-:Y:S01]  /*3850*/  SHF.L.U32 R184, R183, 0x10, RZ ;  /* 0x00000010b7b87819 */ /* 0x000fe200000006ff */
[----:B------:R-:W-:Y:S01]  /*3860*/  FADD.FTZ R181, -R21, R181 ;  /* 0x000000b515b57221 */ /* 0x000fe20000010100 */
[----:B------:R-:W-:Y:S01]  /*3870*/  SHF.L.U32 R179, R179, 0x10, RZ ;  /* 0x00000010b3b37819 */ /* 0x000fe200000006ff */
[C---:B------:R-:W-:Y:S01]  /*3880*/  FADD.FTZ R180, -R21.reuse, R180 ;  /* 0x000000b415b47221 */ /* 0x040fe20000010100 */
[----:B------:R-:W-:Y:S01]  /*3890*/  SHF.L.U32 R178, R178, 0x10, RZ ;  /* 0x00000010b2b27819 */ /* 0x000fe200000006ff */
[----:B-----5:R-:W-:Y:S01]  /*38a0*/  FMUL.FTZ R202, R2, R182 ;  /* 0x000000b602ca7220 */ /* 0x020fe20000410000 */
[----:B------:R-:W-:Y:S01]  /*38b0*/  SHF.L.U32 R20, R20, 0x10, RZ ;  /* 0x0000001014147819 */ /* 0x000fe200000006ff */
[C---:B------:R-:W-:Y:S01]  /*38c0*/  FADD.FTZ R179, -R21.reuse, R179 ;  /* 0x000000b315b37221 */ /* 0x040fe20000010100 */
[----:B------:R-:W-:Y:S01]  /*38d0*/  SHF.L.U32 R183, R176, 0x10, RZ ;  /* 0x00000010b0b77819 */ /* 0x000fe200000006ff */
[C---:B------:R-:W-:Y:S01]  /*38e0*/  FADD.FTZ R176, -R21.reuse, R184 ;  /* 0x000000b815b07221 */ /* 0x040fe20000010100 */
[C---:B------:R-:W-:Y:S01]  /*38f0*/  FADD.FTZ R178, -R21.reuse, R178 ;  /* 0x000000b215b27221 */ /* 0x040fe20000010100 */
[C---:B------:R-:W-:Y:S01]  /*3900*/  FADD.FTZ R20, -R21.reuse, R20 ;  /* 0x0000001415147221 */ /* 0x040fe20000010100 */
[----:B---3--:R-:W-:Y:S01]  /*3910*/  SHF.L.U32 R182, R172, 0x10, RZ ;  /* 0x00000010acb67819 */ /* 0x008fe200000006ff */
        /* <DEDUP_REMOVED lines=11> */
[----:B------:R-:W-:Y:S01]  /*39d0*/  SHF.L.U32 R180, R174, 0x10, RZ ;  /* 0x00000010aeb47819 */ /* 0x000fe200000006ff */
[----:B------:R-:W-:Y:S01]  /*39e0*/  FMUL.FTZ R221, R182, R181 ;  /* 0x000000b5b6dd7220 */ /* 0x000fe20000410000 */
[----:B----4-:R-:W-:Y:S01]  /*39f0*/  SHF.L.U32 R181, R248, 0x10, RZ ;  /* 0x00000010f8b57819 */ /* 0x010fe200000006ff */
[----:B------:R-:W-:Y:S01]  /*3a00*/  FMUL.FTZ R201, R2, R176 ;  /* 0x000000b002c97220 */ /* 0x000fe20000410000 */
[----:B------:R-:W-:Y:S01]  /*3a10*/  SHF.L.U32 R176, R175, 0x10, RZ ;  /* 0x00000010afb07819 */ /* 0x000fe200000006ff */
[----:B------:R-:W-:Y:S01]  /*3a20*/  FADD.FTZ R96, R96, R180 ;  /* 0x000000b460607221 */ /* 0x000fe20000010000 */
[-C--:B------:R-:W-:Y:S01]  /*3a30*/  FFMA.FTZ R136, R184, R180.reuse, R136 ;  /* 0x000000b4b8887223 */ /* 0x080fe20000010088 */
[----:B------:R-:W-:Y:S01]  /*3a40*/  FMUL.FTZ R220, R181, R180 ;  /* 0x000000b4b5dc7220 */ /* 0x000fe20000410000 */
[----:B------:R-:W-:Y:S01]  /*3a50*/  SHF.L.U32 R180, R247, 0x10, RZ ;  /* 0x00000010f7b47819 */ /* 0x000fe200000006ff */
[----:B------:R-:W-:Y:S01]  /*3a60*/  FADD.FTZ R98, R98, R176 ;  /* 0x000000b062627221 */ /* 0x000fe20000010000 */
[----:B------:R-:W-:Y:S01]  /*3a70*/  PRMT R172, R172, 0x7632, R172 ;  /* 0x00007632acac7816 */ /* 0x000fe200000000ac */
[-C--:B------:R-:W-:Y:S01]  /*3a80*/  FFMA.FTZ R138, R201, R176.reuse, R138 ;  /* 0x000000b0c98a7223 */ /* 0x080fe2000001008a */
[----:B------:R-:W-:Y:S01]  /*3a90*/  FMUL.FTZ R179, R2, R179 ;  /* 0x000000b302b37220 */ /* 0x000fe20000410000 */
[----:B------:R-:W-:Y:S01]  /*3aa0*/  FMUL.FTZ R219, R180, R176 ;  /* 0x000000b0b4db7220 */ /* 0x000fe20000410000 */
[----:B------:R-:W-:Y:S01]  /*3ab0*/  SHF.L.U32 R172, R172, 0x10, RZ ;  /* 0x00000010acac7819 */ /* 0x000fe200000006ff */
[----:B------:R-:W2:Y:S01]  /*3ac0*/  LDL R180, [R1+0x118] ;  /* 0x0001180001b47983 */ /* 0x000ea20000100800 */
[----:B------:R-:W-:-:S02]  /*3ad0*/  SHF.L.U32 R176, R246, 0x10, RZ ;  /* 0x00000010f6b07819 */ /* 0x000fc400000006ff */
        /* <DEDUP_REMOVED lines=10> */
[----:B------:R-:W-:Y:S01]  /*3b80*/  PRMT R173, R174, 0x7632, R173 ;  /* 0x00007632aead7816 */ /* 0x000fe200000000ad */
[----:B------:R-:W-:Y:S01]  /*3b90*/  FADD.FTZ R174, R228, R222 ;  /* 0x000000dee4ae7221 */ /* 0x000fe20000010000 */
[----:B------:R-:W-:Y:S01]  /*3ba0*/  PRMT R172, R175, 0x7632, R172 ;  /* 0x00007632afac7816 */ /* 0x000fe200000000ac */
[----:B------:R-:W-:Y:S02]  /*3bb0*/  FFMA.FTZ R175, R202, R222, R227 ;  /* 0x000000decaaf7223 */ /* 0x000fe400000100e3 */
[----:B------:R-:W-:Y:S02]  /*3bc0*/  FADD.FTZ R174, R174, R209 ;  /* 0x000000d1aeae7221 */ /* 0x000fe40000010000 */
[----:B------:R-:W-:-:S02]  /*3bd0*/  FFMA.FTZ R175, R179, R209, R175 ;  /* 0x000000d1b3af7223 */ /* 0x000fc400000100af */
[----:B------:R-:W-:Y:S02]  /*3be0*/  FADD.FTZ R174, R174, R221 ;  /* 0x000000ddaeae7221 */ /* 0x000fe40000010000 */
        /* <DEDUP_REMOVED lines=9> */
[----:B------:R-:W-:Y:S01]  /*3c80*/  FMUL.FTZ R250, R2, R21 ;  /* 0x0000001502fa7220 */ /* 0x000fe20000410000 */
[----:B------:R-:W-:Y:S01]  /*3c90*/  FADD.FTZ R21, R174, R220 ;  /* 0x000000dcae157221 */ /* 0x000fe20000010000 */
[----:B------:R-:W-:Y:S01]  /*3ca0*/  FFMA.FTZ R173, R184, R220, R175 ;  /* 0x000000dcb8ad7223 */ /* 0x000fe200000100af */
[----:B------:R-:W-:-:S02]  /*3cb0*/  SHF.L.U32 R172, R172, 0x10, RZ ;  /* 0x00000010acac7819 */ /* 0x000fc400000006ff */
[----:B------:R-:W-:Y:S01]  /*3cc0*/  FADD.FTZ R21, R21, R203 ;  /* 0x000000cb15157221 */ /* 0x000fe20000010000 */
[----:B------:R-:W-:-:S03]  /*3cd0*/  FFMA.FTZ R173, R20, R203, R173 ;  /* 0x000000cb14ad7223 */ /* 0x000fc600000100ad */
[----:B------:R-:W-:Y:S01]  /*3ce0*/  FADD.FTZ R21, R21, R219 ;  /* 0x000000db15157221 */ /* 0x000fe20000010000 */
[----:B------:R-:W-:Y:S01]  /*3cf0*/  FFMA.FTZ R173, R201, R219, R173 ;  /* 0x000000dbc9ad7223 */ /* 0x000fe200000100ad */
[----:B------:R-:W-:Y:S01]  /*3d00*/  FADD.FTZ R99, R99, R172 ;  /* 0x000000ac63637221 */ /* 0x000fe20000010000 */
[----:B------:R-:W-:Y:S01]  /*3d10*/  FFMA.FTZ R139, R250, R172, R139 ;  /* 0x000000acfa8b7223 */ /* 0x000fe2000001008b */
[----:B--2---:R-:W-:-:S05]  /*3d20*/  SHF.L.U32 R174, R180, 0x10, RZ ;  /* 0x00000010b4ae7819 */ /* 0x004fca00000006ff */
[----:B------:R-:W-:-:S04]  /*3d30*/  FMUL.FTZ R252, R174, R172 ;  /* 0x000000acaefc7220 */ /* 0x000fc80000410000 */
[----:B------:R-:W-:Y:S01]  /*3d40*/  FADD.FTZ R228, R21, R252 ;  /* 0x000000fc15e47221 */ /* 0x000fe20000010000 */
[----:B------:R-:W-:-:S07]  /*3d50*/  FFMA.FTZ R227, R250, R252, R173 ;  /* 0x000000fcfae37223 */ /* 0x000fce00000100ad */
.L_x_1145:
[----:B------:R-:W-:Y:S05]  /*3d60*/  BSYNC.RECONVERGENT B1 ;  /* 0x0000000000017941 */ /* 0x000fea0003800200 */
.L_x_1144:
[----:B------:R-:W-:Y:S01]  /*3d70*/  ISETP.NE.U32.AND P6, PT, RZ, UR10, PT ;  /* 0x0000000aff007c0c */ /* 0x000fe2000bfc5070 */
[----:B------:R-:W-:-:S03]  /*3d80*/  UMOV UR4, 0xffffffff ;  /* 0xffffffff00047882 */ /* 0x000fc60000000000 */
[----:B------:R-:W-:-:S04]  /*3d90*/  ISETP.NE.AND.EX P6, PT, RZ, UR11, PT, P6 ;  /* 0x0000000bff007c0c */ /* 0x000fc8000bfc5360 */
[----:B------:R-:W-:Y:S01]  /*3da0*/  P2R R174, PR, RZ, 0x40 ;  /* 0x00000040ffae7803 */ /* 0x000fe20000000000 */
[----:B------:R-:W-:Y:S08]  /*3db0*/  BRA.DIV UR4, `(.L_x_1146) ;  /* 0x000000e604787947 */ /* 0x000ff0000b800000 */
        /* <DEDUP_REMOVED lines=18> */
.L_x_1215:
[----:B------:R-:W-:Y:S01]  /*3ee0*/  ISETP.NE.AND P6, PT, R174, RZ, PT ;  /* 0x000000ffae00720c */ /* 0x000fe20003fc5270 */
[----:B------:R-:W-:Y:S01]  /*3ef0*/  FADD.FTZ R173, R176, R181 ;  /* 0x000000b5b0ad7221 */ /* 0x000fe20000010000 */
[----:B0-----:R-:W-:Y:S01]  /*3f00*/  FADD.FTZ R174, R180, R21 ;  /* 0x00000015b4ae7221 */ /* 0x001fe20000010000 */
[----:B------:R-:W-:Y:S01]  /*3f10*/  P2R R172, PR, RZ, 0x1 ;  /* 0x00000001ffac7803 */ /* 0x000fe20000000000 */
[----:B------:R-:W-:Y:S01]  /*3f20*/  BSSY.RECONVERGENT B1, `(.L_x_1147) ;  /* 0x0000c44000017945 */ /* 0x000fe20003800200 */
[----:B------:R-:W-:Y:S01]  /*3f30*/  FMUL.FTZ R21, R173, UR9 ;  /* 0x00000009ad157c20 */ /* 0x000fe20008410000 */
[----:B------:R-:W-:Y:S01]  /*3f40*/  ISETP.NE.AND P0, PT, RZ, UR8, PT ;  /* 0x00000008ff007c0c */ /* 0x000fe2000bf05270 */
[----:B-1----:R-:W-:-:S03]  /*3f50*/  FMUL.FTZ R176, R174, UR9 ;  /* 0x00000009aeb07c20 */ /* 0x002fc60008410000 */
[----:B------:R-:W-:Y:S02]  /*3f60*/  FSEL R21, R21, RZ, !P0 ;  /* 0x000000ff15157208 */ /* 0x000fe40004000000 */
[----:B------:R-:W-:Y:S01]  /*3f70*/  ISETP.NE.AND P0, PT, R172, RZ, PT ;  /* 0x000000ffac00720c */ /* 0x000fe20003f05270 */
[----:B------:R-:W-:-:S12]  /*3f80*/  @P6 BRA `(.L_x_1148) ;  /* 0x0000006800c06947 */ /* 0x000fd80003800000 */
[----:B------:R-:W-:Y:S04]  /*3f90*/  BSSY.RECONVERGENT B2, `(.L_x_1149) ;  /* 0x0000157000027945 */ /* 0x000fe80003800200 */
[----:B------:R-:W-:Y:S05]  /*3fa0*/  @!P4 BRA `(.L_x_1150) ;  /* 0x000000140054c947 */ /* 0x000fea0003800000 */
[----:B------:R-:W0:Y:S01]  /*3fb0*/  LDC.64 R172, c[0x0][0x390] ;  /* 0x0000e400ffac7b82 */ /* 0x000e220000000a00 */
[----:B------:R1:W5:Y:S04]  /*3fc0*/  LDL R245, [R1+0xa4] ;  /* 0x0000a40001f57983 */ /* 0x0003680000100800 */
        /* <DEDUP_REMOVED lines=8> */
[----:B------:R-:W-:-:S13]  /*4050*/  LOP3.LUT P6, RZ, R22, 0xff00, RZ, 0xc0, !PT ;  /* 0x0000ff0016ff7812 */ /* 0x000fda00078cc0ff */
[----:B------:R-:W0:Y:S01]  /*4060*/  @P6 LDC R181, c[0x0][0x408] ;  /* 0x00010200ffb56b82 */ /* 0x000e220000000800 */
[----:B------:R-:W-:Y:S01]  /*4070*/  @P6 FFMA.FTZ R180, R177, R176, R21 ;  /* 0x000000b0b1b46223 */ /* 0x000fe20000010015 */
[----:B-----5:R-:W-:-:S03]  /*4080*/  @P6 PRMT R182, R172, 0x7632, R182 ;  /* 0x00007632acb66816 */ /* 0x020fc600000000b6 */
[----:B------:R-:W-:Y:S01]  /*4090*/  @P6 FADD.FTZ R180, R226, -R180 ;  /* 0x800000b4e2b46221 */ /* 0x000fe20000010000 */
[----:B------:R-:W-:Y:S02]  /*40a0*/  @P6 SHF.L.U32 R182, R182, 0x10, RZ ;  /* 0x00000010b6b66819 */ /* 0x000fe400000006ff */
[----:B------:R-:W1:Y:S01]  /*40b0*/  @P6 LDC R183, c[0x0][0x408] ;  /* 0x00010200ffb76b82 */ /* 0x000e620000000800 */
[----:B------:R-:W-:-:S04]  /*40c0*/  @P6 FMUL.FTZ R180, R2, R180 ;  /* 0x000000b402b46220 */ /* 0x000fc80000410000 */
[----:B------:R-:W-:-:S04]  /*40d0*/  @P6 FMUL.FTZ R180, R180, R3 ;  /* 0x00000003b4b46220 */ /* 0x000fc80000410000 */
[----:B0-----:R-:W-:Y:S01]  /*40e0*/  @P6 FMUL.FTZ R181, R180, R181 ;  /* 0x000000b5b4b56220 */ /* 0x001fe20000410000 */
[----:B------:R-:W-:-:S03]  /*40f0*/  HFMA2 R180, -RZ, RZ, 0, 0 ;  /* 0x00000000ffb47431 */ /* 0x000fc600000001ff */
[----:B------:R-:W-:Y:S01]  /*4100*/  @P6 FMUL.FTZ R180, R182, R181 ;  /* 0x000000b5b6b46220 */ /* 0x000fe20000410000 */
[----:B------:R-:W-:Y:S01]  /*4110*/  @P6 FFMA.FTZ R181, R177, R176, R21 ;  /* 0x000000b0b1b56223 */ /* 0x000fe20000010015 */
[----:B------:R-:W-:Y:S02]  /*4120*/  MOV R182, RZ ;  /* 0x000000ff00b67202 */ /* 0x000fe40000000f00 */
[----:B------:R-:W-:Y:S01]  /*4130*/  FADD.FTZ R180, R93, R180 ;  /* 0x000000b45db47221 */ /* 0x000fe20000010000 */
[----:B------:R-:W-:-:S04]  /*4140*/  @P6 FADD.FTZ R181, R226, -R181 ;  /* 0x800000b5e2b56221 */ /* 0x000fc80000010000 */
[----:B------:R-:W-:-:S04]  /*4150*/  @P6 FMUL.FTZ R181, R2, R181 ;  /* 0x000000b502b56220 */ /* 0x000fc80000410000 */
[----:B------:R-:W-:-:S04]  /*4160*/  @P6 FMUL.FTZ R181, R181, R3 ;  /* 0x00000003b5b56220 */ /* 0x000fc80000410000 */
[----:B-1----:R-:W-:Y:S01]  /*4170*/  @P6 FMUL.FTZ R183, R181, R183 ;  /* 0x000000b7b5b76220 */ /* 0x002fe20000410000 */
[----:B------:R-:W-:-:S05]  /*4180*/  @P6 SHF.L.U32 R181, R245, 0x10, RZ ;  /* 0x00000010f5b56819 */ /* 0x000fca00000006ff */
[----:B------:R-:W-:Y:S01]  /*4190*/  @P6 FMUL.FTZ R182, R183, R181 ;  /* 0x000000b5b7b66220 */ /* 0x000fe20000410000 */
[----:B------:R-:W-:-:S13]  /*41a0*/  LOP3.LUT P6, RZ, R22, 0xff0000, RZ, 0xc0, !PT ;  /* 0x00ff000016ff7812 */ /* 0x000fda00078cc0ff */
[----:B------:R-:W0:Y:S01]  /*41b0*/  @P6 LDC R181, c[0x0][0x408] ;  /* 0x00010200ffb56b82 */ /* 0x000e220000000800 */
[----:B------:R-:W-:-:S04]  /*41c0*/  @P6 FFMA.FTZ R183, R200, R176, R21 ;  /* 0x000000b0c8b76223 */ /* 0x000fc80000010015 */
[----:B------:R-:W-:-:S04]  /*41d0*/  @P6 FADD.FTZ R183, R243, -R183 ;  /* 0x800000b7f3b76221 */ /* 0x000fc80000010000 */
[----:B------:R-:W-:-:S04]  /*41e0*/  @P6 FMUL.FTZ R183, R2, R183 ;  /* 0x000000b702b76220 */ /* 0x000fc80000410000 */
[----:B------:R-:W-:-:S04]  /*41f0*/  @P6 FMUL.FTZ R183, R183, R3 ;  /* 0x00000003b7b76220 */ /* 0x000fc80000410000 */
[----:B0-----:R-:W-:Y:S01]  /*4200*/  @P6 FMUL.FTZ R93, R183, R181 ;  /* 0x000000b5b75d6220 */ /* 0x001fe20000410000 */
[----:B------:R-:W-:Y:S01]  /*4210*/  @P6 SHF.L.U32 R181, R173, 0x10, RZ ;  /* 0x00000010adb56819 */ /* 0x000fe200000006ff */
[----:B------:R-:W-:-:S04]  /*4220*/  HFMA2 R183, -RZ, RZ, 0, 0 ;  /* 0x00000000ffb77431 */ /* 0x000fc800000001ff */
[----:B------:R-:W-:Y:S01]  /*4230*/  @P6 FMUL.FTZ R183, R181, R93 ;  /* 0x0000005db5b76220 */ /* 0x000fe20000410000 */
[----:B------:R-:W-:Y:S01]  /*4240*/  @P6 FFMA.FTZ R181, R200, R176, R21 ;  /* 0x000000b0c8b56223 */ /* 0x000fe20000010015 */
[----:B------:R-:W0:Y:S02]  /*4250*/  @P6 LDC R93, c[0x0][0x408] ;  /* 0x00010200ff5d6b82 */ /* 0x000e240000000800 */
[----:B------:R-:W-:Y:S01]  /*4260*/  FADD.FTZ R94, R94, R183 ;  /* 0x000000b75e5e7221 */ /* 0x000fe20000010000 */
[----:B------:R-:W-:Y:S01]  /*4270*/  @P6 FADD.FTZ R181, R243, -R181 ;  /* 0x800000b5f3b56221 */ /* 0x000fe20000010000 */
[----:B------:R-:W-:-:S03]  /*4280*/  @P6 SHF.L.U32 R183, R169, 0x10, RZ ;  /* 0x00000010a9b76819 */ /* 0x000fc600000006ff */
[----:B------:R-:W-:-:S04]  /*4290*/  @P6 FMUL.FTZ R181, R2, R181 ;  /* 0x000000b502b56220 */ /* 0x000fc80000410000 */
[----:B------:R-:W-:-:S04]  /*42a0*/  @P6 FMUL.FTZ R181, R181, R3 ;  /* 0x00000003b5b56220 */ /* 0x000fc80000410000 */
[----:B0-----:R-:W-:Y:S01]  /*42b0*/  @P6 FMUL.FTZ R181, R181, R93 ;  /* 0x0000005db5b56220 */ /* 0x001fe20000410000 */
[----:B------:R-:W-:-:S03]  /*42c0*/  MOV R93, RZ ;  /* 0x000000ff005d7202 */ /* 0x000fc60000000f00 */
[----:B------:R-:W-:Y:S01]  /*42d0*/  @P6 FMUL.FTZ R93, R181, R183 ;  /* 0x000000b7b55d6220 */ /* 0x000fe20000410000 */
[----:B------:R-:W-:-:S13]  /*42e0*/  LOP3.LUT P6, RZ, R22, 0xff000000, RZ, 0xc0, !PT ;  /* 0xff00000016ff7812 */ /* 0x000fda00078cc0ff */
[----:B------:R-:W0:Y:S01]  /*42f0*/  @P6 LDC R181, c[0x0][0x408] ;  /* 0x00010200ffb56b82 */ /* 0x000e220000000800 */
[----:B------:R-:W-:Y:S01]  /*4300*/  @P6 FFMA.FTZ R183, R5, R176, R21 ;  /* 0x000000b005b76223 */ /* 0x000fe20000010015 */
[----:B------:R-:W-:-:S03]  /*4310*/  @P6 PRMT R173, R173, 0x7632, R173 ;  /* 0x00007632adad6816 */ /* 0x000fc600000000ad */
[----:B------:R-:W-:Y:S01]  /*4320*/  @P6 FADD.FTZ R183, R218, -R183 ;  /* 0x800000b7dab76221 */ /* 0x000fe20000010000 */
[----:B------:R-:W-:-:S03]  /*4330*/  @P6 SHF.L.U32 R173, R173, 0x10, RZ ;  /* 0x00000010adad6819 */ /* 0x000fc600000006ff */
[----:B------:R-:W-:-:S04]  /*4340*/  @P6 FMUL.FTZ R183, R2, R183 ;  /* 0x000000b702b76220 */ /* 0x000fc80000410000 */
[----:B------:R-:W-:-:S04]  /*4350*/  @P6 FMUL.FTZ R183, R183, R3 ;  /* 0x00000003b7b76220 */ /* 0x000fc80000410000 */
[----:B0-----:R-:W-:Y:S01]  /*4360*/  @P6 FMUL.FTZ R181, R183, R181 ;  /* 0x000000b5b7b56220 */ /* 0x001fe20000410000 */
[----:B------:R-:W-:-:S03]  /*4370*/  HFMA2 R183, -RZ, RZ, 0, 0 ;  /* 0x00000000ffb77431 */ /* 0x000fc600000001ff */
[----:B------:R-:W-:Y:S01]  /*4380*/  @P6 FMUL.FTZ R183, R173, R181 ;  /* 0x000000b5adb76220 */ /* 0x000fe20000410000 */
[----:B------:R-:W-:Y:S01]  /*4390*/  @P6 FFMA.FTZ R181, R5, R176, R21 ;  /* 0x000000b005b56223 */ /* 0x000fe20000010015 */
[----:B------:R-:W0:Y:S02]  /*43a0*/  @P6 LDC R173, c[0x0][0x408] ;  /* 0x00010200ffad6b82 */ /* 0x000e240000000800 */
[----:B------:R-:W-:Y:S01]  /*43b0*/  FADD.FTZ R95, R95, R183 ;  /* 0x000000b75f5f7221 */ /* 0x000fe20000010000 */
[----:B------:R-:W-:Y:S01]  /*43c0*/  @P6 FADD.FTZ R181, R218, -R181 ;  /* 0x800000b5dab56221 */ /* 0x000fe20000010000 */
[----:B------:R-:W-:-:S03]  /*43d0*/  MOV R183, RZ ;  /* 0x000000ff00b77202 */ /* 0x000fc60000000f00 */
[----:B------:R-:W-:-:S04]  /*43e0*/  @P6 FMUL.FTZ R181, R2, R181 ;  /* 0x000000b502b56220 */ /* 0x000fc80000410000 */
[----:B------:R-:W-:-:S04]  /*43f0*/  @P6 FMUL.FTZ R181, R181, R3 ;  /* 0x00000003b5b56220 */ /* 0x000fc80000410000 */
[----:B0-----:R-:W-:Y:S01]  /*4400*/  @P6 FMUL.FTZ R173, R181, R173 ;  /* 0x000000adb5ad6220 */ /* 0x001fe20000410000 */
[----:B------:R-:W-:-:S05]  /*4410*/  @P6 SHF.L.U32 R181, R244, 0x10, RZ ;  /* 0x00000010f4b56819 */ /* 0x000fca00000006ff */
[----:B------:R-:W-:Y:S01]  /*4420*/  @P6 FMUL.FTZ R183, R173, R181 ;  /* 0x000000b5adb76220 */ /* 0x000fe20000410000 */
[----:B------:R-:W-:-:S13]  /*4430*/  LOP3.LUT P6, RZ, R23, 0xff, RZ, 0xc0, !PT ;  /* 0x000000ff17ff7812 */ /* 0x000fda00078cc0ff */
[----:B------:R-:W0:Y:S01]  /*4440*/  @P6 LDC R173, c[0x0][0x408] ;  /* 0x00010200ffad6b82 */ /* 0x000e220000000800 */
[----:B------:R-:W-:Y:S01]  /*4450*/  @P6 FFMA.FTZ R181, R199, R176, R21 ;  /* 0x000000b0c7b56223 */ /* 0x000fe20000010015 */
[----:B------:R-:W-:-:S03]  /*4460*/  @P6 SHF.L.U32 R227, R174, 0x10, RZ ;  /* 0x00000010aee36819 */ /* 0x000fc600000006ff */
[----:B------:R-:W-:-:S04]  /*4470*/  @P6 FADD.FTZ R181, R242, -R181 ;  /* 0x800000b5f2b56221 */ /* 0x000fc80000010000 */
[----:B------:R-:W-:-:S04]  /*4480*/  @P6 FMUL.FTZ R181, R2, R181 ;  /* 0x000000b502b56220 */ /* 0x000fc80000410000 */
[----:B------:R-:W-:-:S04]  /*4490*/  @P6 FMUL.FTZ R181, R181, R3 ;  /* 0x00000003b5b56220 */ /* 0x000fc80000410000 */
[----:B0-----:R-:W-:Y:S01]  /*44a0*/  @P6 FMUL.FTZ R181, R181, R173 ;  /* 0x000000adb5b56220 */ /* 0x001fe20000410000 */
[----:B------:R-:W-:-:S03]  /*44b0*/  HFMA2 R173, -RZ, RZ, 0, 0 ;  /* 0x00000000ffad7431 */ /* 0x000fc600000001ff */
[----:B------:R-:W-:Y:S01]  /*44c0*/  @P6 FMUL.FTZ R173, R227, R181 ;  /* 0x000000b5e3ad6220 */ /* 0x000fe20000410000 */
[----:B------:R-:W-:Y:S01]  /*44d0*/  @P6 SHF.L.U32 R227, R170, 0x10, RZ ;  /* 0x00000010aae36819 */ /* 0x000fe200000006ff */
[----:B------:R-:W0:Y:S02]  /*44e0*/  @P6 LDC R181, c[0x0][0x408] ;  /* 0x00010200ffb56b82 */ /* 0x000e240000000800 */
[----:B------:R-:W-:Y:S01]  /*44f0*/  FADD.FTZ R173, R88, R173 ;  /* 0x000000ad58ad7221 */ /* 0x000fe20000010000 */
[----:B------:R-:W-:-:S04]  /*4500*/  @P6 FFMA.FTZ R88, R199, R176, R21 ;  /* 0x000000b0c7586223 */ /* 0x000fc80000010015 */
[----:B------:R-:W-:-:S04]  /*4510*/  @P6 FADD.FTZ R88, R242, -R88 ;  /* 0x80000058f2586221 */ /* 0x000fc80000010000 */
        /* <DEDUP_REMOVED lines=15> */
[----:B------:R-:W-:Y:S02]  /*4610*/  @P6 FMUL.FTZ R227, R174, R181 ;  /* 0x000000b5aee36220 */ /* 0x000fe40000410000 */
[----:B------:R-:W0:Y:S02]  /*4620*/  @P6 LDC R174, c[0x0][0x408] ;  /* 0x00010200ffae6b82 */ /* 0x000e240000000800 */
[----:B------:R-:W-:Y:S01]  /*4630*/  FADD.FTZ R181, R89, R227 ;  /* 0x000000e359b57221 */ /* 0x000fe20000010000 */
[----:B------:R-:W-:Y:S01]  /*4640*/  @P6 FFMA.FTZ R89, R6, R176, R21 ;  /* 0x000000b006596223 */ /* 0x000fe20000010015 */
[----:B------:R-:W-:-:S03]  /*4650*/  MOV R227, RZ ;  /* 0x000000ff00e37202 */ /* 0x000fc60000000f00 */
[----:B------:R-:W-:-:S04]  /*4660*/  @P6 FADD.FTZ R89, R217, -R89 ;  /* 0x80000059d9596221 */ /* 0x000fc80000010000 */
        /* <DEDUP_REMOVED lines=15> */
[----:B------:R-:W-:Y:S01]  /*4760*/  MOV R228, RZ ;  /* 0x000000ff00e47202 */ /* 0x000fe20000000f00 */
[----:B------:R-:W0:Y:S02]  /*4770*/  @P6 LDC R89, c[0x0][0x408] ;  /* 0x00010200ff596b82 */ /* 0x000e240000000800 */
[----:B------:R-:W-:Y:S01]  /*4780*/  FADD.FTZ R174, R90, R174 ;  /* 0x000000ae5aae7221 */ /* 0x000fe20000010000 */
[----:B------:R-:W-:-:S04]  /*4790*/  @P6 FFMA.FTZ R90, R189, R176, R21 ;  /* 0x000000b0bd5a6223 */ /* 0x000fc80000010015 */
[----:B------:R-:W-:-:S04]  /*47a0*/  @P6 FADD.FTZ R90, R232, -R90 ;  /* 0x8000005ae85a6221 */ /* 0x000fc80000010000 */
[----:B------:R-:W-:-:S04]  /*47b0*/  @P6 FMUL.FTZ R90, R2, R90 ;  /* 0x0000005a025a6220 */ /* 0x000fc80000410000 */
[----:B------:R-:W-:-:S04]  /*47c0*/  @P6 FMUL.FTZ R90, R90, R3 ;  /* 0x000000035a5a6220 */ /* 0x000fc80000410000 */
[----:B0-----:R-:W-:Y:S01]  /*47d0*/  @P6 FMUL.FTZ R89, R90, R89 ;  /* 0x000000595a596220 */ /* 0x001fe20000410000 */
[----:B------:R-:W-:-:S05]  /*47e0*/  @P6 SHF.L.U32 R90, R171, 0x10, RZ ;  /* 0x00000010ab5a6819 */ /* 0x000fca00000006ff */
[----:B------:R-:W-:Y:S01]  /*47f0*/  @P6 FMUL.FTZ R228, R89, R90 ;  /* 0x0000005a59e46220 */ /* 0x000fe20000410000 */
[----:B------:R-:W-:-:S04]  /*4800*/  ISETP.GE.U32.AND P6, PT, R22, RZ, PT ;  /* 0x000000ff1600720c */ /* 0x000fc80003fc6070 */
[----:B------:R-:W-:-:S13]  /*4810*/  ISETP.GE.U32.AND.EX P6, PT, R23, 0x1000000, PT, P6 ;  /* 0x010000001700780c */ /* 0x000fda0003fc6160 */
[----:B------:R-:W0:Y:S01]  /*4820*/  @P6 LDC R89, c[0x0][0x408] ;  /* 0x00010200ff596b82 */ /* 0x000e220000000800 */
[----:B------:R-:W-:Y:S01]  /*4830*/  @P6 FFMA.FTZ R90, R7, R176, R21 ;  /* 0x000000b0075a6223 */ /* 0x000fe20000010015 */
[----:B------:R-:W-:-:S03]  /*4840*/  @P6 PRMT R175, R175, 0x7632, R175 ;  /* 0x00007632afaf6816 */ /* 0x000fc600000000af */
        /* <DEDUP_REMOVED lines=17> */
[----:B------:R-:W-:-:S04]  /*4960*/  LOP3.LUT P6, RZ, R22, 0xff, RZ, 0xc0, !PT ;  /* 0x000000ff16ff7812 */ /* 0x000fc800078cc0ff */
[----:B------:R-:W-:-:S09]  /*4970*/  F2FP.BF16.F32.PACK_AB R91, R91, R228 ;  /* 0x000000e45b5b723e */ /* 0x000fd200000010ff */
        /* <DEDUP_REMOVED lines=19> */
[----:B------:R-:W-:Y:S02]  /*4ab0*/  F2FP.BF16.F32.PACK_AB R90, R227, R88 ;  /* 0x00000058e35a723e */ /* 0x000fe400000010ff */
[----:B------:R-:W-:Y:S02]  /*4ac0*/  F2FP.BF16.F32.PACK_AB R89, R183, R93 ;  /* 0x0000005db759723e */ /* 0x000fe400000010ff */
[----:B------:R-:W-:Y:S01]  /*4ad0*/  F2FP.BF16.F32.PACK_AB R88, R182, R92 ;  /* 0x0000005cb658723e */ /* 0x000fe200000010ff */
[----:B------:R-:W-:Y:S06]  /*4ae0*/  BRA `(.L_x_1152) ;  /* 0x0000000800507947 */ /* 0x000fec0003800000 */
.L_x_1151:
[----:B------:R-:W-:Y:S01]  /*4af0*/  LOP3.LUT P6, RZ, R22, 0xff00, RZ, 0xc0, !PT ;  /* 0x0000ff0016ff7812 */ /* 0x000fe200078cc0ff */
[----:B------:R-:W-:Y:S01]  /*4b00*/  FFMA.FTZ R32, R177, R176, R21 ;  /* 0x000000b0b1207223 */ /* 0x000fe20000010015 */
[----:B------:R-:W-:Y:S02]  /*4b10*/  CS2R R182, SRZ ;  /* 0x0000000000b67805 */ /* 0x000fe4000001ff00 */
[----:B------:R-:W-:Y:S01]  /*4b20*/  MOV R181, RZ ;  /* 0x000000ff00b57202 */ /* 0x000fe20000000f00 */
[----:B------:R-:W-:-:S04]  /*4b30*/  FADD.FTZ R32, R226, -R32 ;  /* 0x80000020e2207221 */ /* 0x000fc80000010000 */
[----:B-----5:R-:W-:-:S04]  /*4b40*/  FMUL.FTZ R32, R2, R32 ;  /* 0x0000002002207220 */ /* 0x020fc80000410000 */
[----:B------:R-:W0:Y:S01]  /*4b50*/  @P6 LDC R34, c[0x0][0x408] ;  /* 0x00010200ff226b82 */ /* 0x000e220000000800 */
[----:B------:R-:W-:-:S07]  /*4b60*/  @P6 FMUL.FTZ R35, R32, R3 ;  /* 0x0000000320236220 */ /* 0x000fce0000410000 */
[----:B------:R-:W1:Y:S01]  /*4b70*/  @P6 LDC R33, c[0x0][0x408] ;  /* 0x00010200ff216b82 */ /* 0x000e620000000800 */
[----:B0-----:R-:W-:Y:S01]  /*4b80*/  @P6 FMUL.FTZ R34, R35, R34 ;  /* 0x0000002223226220 */ /* 0x001fe20000410000 */
[----:B------:R-:W-:-:S04]  /*4b90*/  @P6 PRMT R35, R172, 0x7632, R35 ;  /* 0x00007632ac236816 */ /* 0x000fc80000000023 */
[----:B------:R-:W-:Y:S01]  /*4ba0*/  @P6 SHF.L.U32 R180, R35, 0x10, RZ ;  /* 0x0000001023b46819 */ /* 0x000fe200000006ff */
[----:B------:R-:W-:-:S04]  /*4bb0*/  HFMA2 R35, -RZ, RZ, 0, 0 ;  /* 0x00000000ff237431 */ /* 0x000fc800000001ff */
[----:B------:R-:W-:Y:S01]  /*4bc0*/  @P6 FMUL.FTZ R35, R180, R34 ;  /* 0x00000022b4236220 */ /* 0x000fe20000410000 */
[----:B------:R-:W-:-:S04]  /*4bd0*/  @P6 FMUL.FTZ R34, R32, R3 ;  /* 0x0000000320226220 */ /* 0x000fc80000410000 */
[----:B-1----:R-:W-:Y:S01]  /*4be0*/  @P6 FMUL.FTZ R33, R34, R33 ;  /* 0x0000002122216220 */ /* 0x002fe20000410000 */
[----:B------:R-:W-:-:S05]  /*4bf0*/  @P6 SHF.L.U32 R34, R245, 0x10, RZ ;  /* 0x00000010f5226819 */ /* 0x000fca00000006ff */
[----:B------:R-:W-:Y:S01]  /*4c00*/  @P6 FMUL.FTZ R182, R33, R34 ;  /* 0x0000002221b66220 */ /* 0x000fe20000410000 */
[----:B------:R-:W-:Y:S01]  /*4c10*/  LOP3.LUT P6, RZ, R22, 0xff0000, RZ, 0xc0, !PT ;  /* 0x00ff000016ff7812 */ /* 0x000fe200078cc0ff */
[----:B------:R-:W-:-:S04]  /*4c20*/  FFMA.FTZ R33, R200, R176, R21 ;  /* 0x000000b0c8217223 */ /* 0x000fc80000010015 */
[----:B------:R-:W-:-:S04]  /*4c30*/  FADD.FTZ R180, R243, -R33 ;  /* 0x80000021f3b47221 */ /* 0x000fc80000010000 */
[----:B------:R-:W-:-:S04]  /*4c40*/  FMUL.FTZ R228, R2, R180 ;  /* 0x000000b402e47220 */ /* 0x000fc80000410000 */
[----:B------:R-:W0:Y:S01]  /*4c50*/  @P6 LDC R34, c[0x0][0x408] ;  /* 0x00010200ff226b82 */ /* 0x000e220000000800 */
[----:B------:R-:W-:-:S07]  /*4c60*/  @P6 FMUL.FTZ R180, R228, R3 ;  /* 0x00000003e4b46220 */ /* 0x000fce0000410000 */
[----:B------:R-:W1:Y:S01]  /*4c70*/  @P6 LDC R33, c[0x0][0x408] ;  /* 0x00010200ff216b82 */ /* 0x000e620000000800 */
[----:B0-----:R-:W-:Y:S01]  /*4c80*/  @P6 FMUL.FTZ R34, R180, R34 ;  /* 0x00000022b4226220 */ /* 0x001fe20000410000 */
[----:B------:R-:W-:-:S05]  /*4c90*/  @P6 SHF.L.U32 R180, R173, 0x10, RZ ;  /* 0x00000010adb46819 */ /* 0x000fca00000006ff */
[----:B------:R-:W-:Y:S01]  /*4ca0*/  @P6 FMUL.FTZ R181, R180, R34 ;  /* 0x00000022b4b56220 */ /* 0x000fe20000410000 */
[----:B------:R-:W-:-:S03]  /*4cb0*/  @P6 FMUL.FTZ R34, R228, R3 ;  /* 0x00000003e4226220 */ /* 0x000fc60000410000 */
[----:B------:R-:W-:Y:S01]  /*4cc0*/  FADD.FTZ R94, R94, R181 ;  /* 0x000000b55e5e7221 */ /* 0x000fe20000010000 */
        /* <DEDUP_REMOVED lines=8> */
[----:B------:R-:W-:Y:S01]  /*4d50*/  @P6 FMUL.FTZ R227, R33, R3 ;  /* 0x0000000321e36220 */ /* 0x000fe20000410000 */
[----:B------:R-:W-:-:S06]  /*4d60*/  @P6 PRMT R173, R173, 0x7632, R173 ;  /* 0x00007632adad6816 */ /* 0x000fcc00000000ad */
[----:B------:R-:W1:Y:S01]  /*4d70*/  @P6 LDC R34, c[0x0][0x408] ;  /* 0x00010200ff226b82 */ /* 0x000e620000000800 */
[----:B0-----:R-:W-:Y:S01]  /*4d80*/  @P6 FMUL.FTZ R180, R227, R180 ;  /* 0x000000b4e3b46220 */ /* 0x001fe20000410000 */
[----:B------:R-:W-:Y:S01]  /*4d90*/  @P6 SHF.L.U32 R227, R173, 0x10, RZ ;  /* 0x00000010ade36819 */ /* 0x000fe200000006ff */
[----:B------:R-:W-:-:S04]  /*4da0*/  HFMA2 R173, -RZ, RZ, 0, 0 ;  /* 0x00000000ffad7431 */ /* 0x000fc800000001ff */
[----:B------:R-:W-:Y:S01]  /*4db0*/  @P6 FMUL.FTZ R173, R227, R180 ;  /* 0x000000b4e3ad6220 */ /* 0x000fe20000410000 */
[----:B------:R-:W-:Y:S01]  /*4dc0*/  @P6 FMUL.FTZ R180, R33, R3 ;  /* 0x0000000321b46220 */ /* 0x000fe20000410000 */
[----:B------:R-:W-:Y:S02]  /*4dd0*/  MOV R227, RZ ;  /* 0x000000ff00e37202 */ /* 0x000fe40000000f00 */
[----:B------:R-:W-:Y:S01]  /*4de0*/  FADD.FTZ R95, R95, R173 ;  /* 0x000000ad5f5f7221 */ /* 0x000fe20000010000 */
[----:B-1----:R-:W-:Y:S01]  /*4df0*/  @P6 FMUL.FTZ R34, R180, R34 ;  /* 0x00000022b4226220 */ /* 0x002fe20000410000 */
[----:B------:R-:W-:Y:S02]  /*4e00*/  @P6 SHF.L.U32 R180, R244, 0x10, RZ ;  /* 0x00000010f4b46819 */ /* 0x000fe400000006ff */
[----:B------:R-:W-:-:S03]  /*4e10*/  F2FP.BF16.F32.PACK_AB R33, R33, R228 ;  /* 0x000000e42121723e */ /* 0x000fc600000010ff */
[----:B------:R-:W-:Y:S01]  /*4e20*/  @P6 FMUL.FTZ R227, R34, R180 ;  /* 0x000000b422e36220 */ /* 0x000fe20000410000 */
[----:B------:R-:W-:Y:S01]  /*4e30*/  LOP3.LUT P6, RZ, R23, 0xff, RZ, 0xc0, !PT ;  /* 0x000000ff17ff7812 */ /* 0x000fe200078cc0ff */
[----:B------:R-:W-:Y:S01]  /*4e40*/  FFMA.FTZ R34, R199, R176, R21 ;  /* 0x000000b0c7227223 */ /* 0x000fe20000010015 */
[----:B------:R-:W-:-:S03]  /*4e50*/  FADD.FTZ R180, R93, R35 ;  /* 0x000000235db47221 */ /* 0x000fc60000010000 */
[----:B------:R-:W-:-:S04]  /*4e60*/  FADD.FTZ R34, R242, -R34 ;  /* 0x80000022f2227221 */ /* 0x000fc80000010000 */
[----:B------:R-:W-:-:S04]  /*4e70*/  FMUL.FTZ R34, R2, R34 ;  /* 0x0000002202227220 */ /* 0x000fc80000410000 */
[----:B------:R-:W0:Y:S01]  /*4e80*/  @P6 LDC R244, c[0x0][0x408] ;  /* 0x00010200fff46b82 */ /* 0x000e220000000800 */
[CC--:B------:R-:W-:Y:S01]  /*4e90*/  @P6 FMUL.FTZ R35, R34.reuse, R3.reuse ;  /* 0x0000000322236220 */ /* 0x0c0fe20000410000 */
[----:B------:R-:W-:-:S03]  /*4ea0*/  @P6 FMUL.FTZ R181, R34, R3 ;  /* 0x0000000322b56220 */ /* 0x000fc60000410000 */
[----:B0-----:R-:W-:Y:S01]  /*4eb0*/  @P6 FMUL.FTZ R93, R35, R244 ;  /* 0x000000f4235d6220 */ /* 0x001fe20000410000 */
[----:B------:R-:W-:Y:S01]  /*4ec0*/  @P6 SHF.L.U32 R244, R174, 0x10, RZ ;  /* 0x00000010aef46819 */ /* 0x000fe200000006ff */
[----:B------:R-:W-:-:S04]  /*4ed0*/  HFMA2 R35, -RZ, RZ, 0, 0 ;  /* 0x00000000ff237431 */ /* 0x000fc800000001ff */
[----:B------:R-:W-:Y:S01]  /*4ee0*/  @P6 FMUL.FTZ R35, R244, R93 ;  /* 0x0000005df4236220 */ /* 0x000fe20000410000 */
[----:B------:R-:W-:Y:S01]  /*4ef0*/  @P6 SHF.L.U32 R244, R170, 0x10, RZ ;  /* 0x00000010aaf46819 */ /* 0x000fe200000006ff */
[----:B------:R-:W0:Y:S02]  /*4f00*/  @P6 LDC R93, c[0x0][0x408] ;  /* 0x00010200ff5d6b82 */ /* 0x000e240000000800 */
[----:B0-----:R-:W-:Y:S01]  /*4f10*/  @P6 FMUL.FTZ R181, R181, R93 ;  /* 0x0000005db5b56220 */ /* 0x001fe20000410000 */
[----:B------:R-:W-:-:S03]  /*4f20*/  MOV R93, RZ ;  /* 0x000000ff005d7202 */ /* 0x000fc60000000f00 */
[----:B------:R-:W-:Y:S01]  /*4f30*/  @P6 FMUL.FTZ R93, R181, R244 ;  /* 0x000000f4b55d6220 */ /* 0x000fe20000410000 */
[----:B------:R-:W-:Y:S01]  /*4f40*/  LOP3.LUT P6, RZ, R23, 0xff00, RZ, 0xc0, !PT ;  /* 0x0000ff0017ff7812 */ /* 0x000fe200078cc0ff */
[----:B------:R-:W-:-:S04]  /*4f50*/  FFMA.FTZ R181, R6, R176, R21 ;  /* 0x000000b006b57223 */ /* 0x000fc80000010015 */
[----:B------:R-:W-:-:S04]  /*4f60*/  FADD.FTZ R181, R217, -R181 ;  /* 0x800000b5d9b57221 */ /* 0x000fc80000010000 */
[----:B------:R-:W-:-:S04]  /*4f70*/  FMUL.FTZ R245, R2, R181 ;  /* 0x000000b502f57220 */ /* 0x000fc80000410000 */
[----:B------:R-:W0:Y:S01]  /*4f80*/  @P6 LDC R244, c[0x0][0x408] ;  /* 0x00010200fff46b82 */ /* 0x000e220000000800 */
[----:B------:R-:W-:Y:S01]  /*4f90*/  @P6 PRMT R174, R174, 0x7632, R174 ;  /* 0x00007632aeae6816 */ /* 0x000fe200000000ae */
[C---:B------:R-:W-:Y:S01]  /*4fa0*/  @P6 FMUL.FTZ R173, R245.reuse, R3 ;  /* 0x00000003f5ad6220 */ /* 0x040fe20000410000 */
[----:B------:R-:W-:Y:S02]  /*4fb0*/  F2FP.BF16.F32.PACK_AB R34, R245, R34 ;  /* 0x00000022f522723e */ /* 0x000fe400000010ff */
[----:B------:R-:W-:Y:S01]  /*4fc0*/  @P6 SHF.L.U32 R181, R174, 0x10, RZ ;  /* 0x00000010aeb56819 */ /* 0x000fe200000006ff */
[----:B------:R-:W-:Y:S02]  /*4fd0*/  HFMA2 R174, -RZ, RZ, 0, 0 ;  /* 0x00000000ffae7431 */ /* 0x000fe400000001ff */
[----:B0-----:R-:W-:-:S04]  /*4fe0*/  @P6 FMUL.FTZ R173, R173, R244 ;  /* 0x000000f4adad6220 */ /* 0x001fc80000410000 */
[----:B------:R-:W-:Y:S01]  /*4ff0*/  @P6 FMUL.FTZ R174, R181, R173 ;  /* 0x000000adb5ae6220 */ /* 0x000fe20000410000 */
[----:B------:R-:W-:Y:S01]  /*5000*/  FADD.FTZ R173, R88, R35 ;  /* 0x0000002358ad7221 */ /* 0x000fe20000010000 */
[----:B------:R-:W0:Y:S01]  /*5010*/  @P6 LDC R181, c[0x0][0x408] ;  /* 0x00010200ffb56b82 */ /* 0x000e220000000800 */
[----:B------:R-:W-:Y:S01]  /*5020*/  @P6 FMUL.FTZ R35, R245, R3 ;  /* 0x00000003f5236220 */ /* 0x000fe20000410000 */
[----:B------:R-:W-:-:S03]  /*5030*/  MOV R88, RZ ;  /* 0x000000ff00587202 */ /* 0x000fc60000000f00 */
[----:B0-----:R-:W-:Y:S01]  /*5040*/  @P6 FMUL.FTZ R35, R35, R181 ;  /* 0x000000b523236220 */ /* 0x001fe20000410000 */
[----:B------:R-:W-:-:S05]  /*5050*/  @P6 SHF.L.U32 R181, R248, 0x10, RZ ;  /* 0x00000010f8b56819 */ /* 0x000fca00000006ff */
[----:B------:R-:W-:Y:S01]  /*5060*/  @P6 FMUL.FTZ R88, R35, R181 ;  /* 0x000000b523586220 */ /* 0x000fe20000410000 */
[----:B------:R-:W-:Y:S01]  /*5070*/  LOP3.LUT P6, RZ, R23, 0xff0000, RZ, 0xc0, !PT ;  /* 0x00ff000017ff7812 */ /* 0x000fe200078cc0ff */
[----:B------:R-:W-:Y:S01]  /*5080*/  FFMA.FTZ R35, R189, R176, R21 ;  /* 0x000000b0bd237223 */ /* 0x000fe20000010015 */
[----:B------:R-:W-:Y:S01]  /*5090*/  FADD.FTZ R181, R89, R174 ;  /* 0x000000ae59b57221 */ /* 0x000fe20000010000 */
[----:B------:R-:W-:Y:S02]  /*50a0*/  HFMA2 R174, -RZ, RZ, 0, 0 ;  /* 0x00000000ffae7431 */ /* 0x000fe400000001ff */
[----:B------:R-:W-:-:S04]  /*50b0*/  FADD.FTZ R35, R232, -R35 ;  /* 0x80000023e8237221 */ /* 0x000fc80000010000 */
[----:B------:R-:W-:-:S04]  /*50c0*/  FMUL.FTZ R35, R2, R35 ;  /* 0x0000002302237220 */ /* 0x000fc80000410000 */
[----:B------:R-:W0:Y:S01]  /*50d0*/  @P6 LDC R244, c[0x0][0x408] ;  /* 0x00010200fff46b82 */ /* 0x000e220000000800 */
[----:B------:R-:W-:-:S04]  /*50e0*/  @P6 FMUL.FTZ R89, R35, R3 ;  /* 0x0000000323596220 */ /* 0x000fc80000410000 */
[----:B0-----:R-:W-:Y:S01]  /*50f0*/  @P6 FMUL.FTZ R89, R89, R244 ;  /* 0x000000f459596220 */ /* 0x001fe20000410000 */
[----:B------:R-:W-:-:S05]  /*5100*/  @P6 SHF.L.U32 R244, R175, 0x10, RZ ;  /* 0x00000010aff46819 */ /* 0x000fca00000006ff */
[----:B------:R-:W-:Y:S01]  /*5110*/  @P6 FMUL.FTZ R174, R244, R89 ;  /* 0x00000059f4ae6220 */ /* 0x000fe20000410000 */
[----:B------:R-:W-:Y:S01]  /*5120*/  MOV R244, RZ ;  /* 0x000000ff00f47202 */ /* 0x000fe20000000f00 */
[----:B------:R-:W0:Y:S02]  /*5130*/  @P6 LDC R89, c[0x0][0x408] ;  /* 0x00010200ff596b82 */ /* 0x000e240000000800 */
[----:B------:R-:W-:Y:S01]  /*5140*/  FADD.FTZ R174, R90, R174 ;  /* 0x000000ae5aae7221 */ /* 0x000fe20000010000 */
[----:B------:R-:W-:-:S04]  /*5150*/  @P6 FMUL.FTZ R90, R35, R3 ;  /* 0x00000003235a6220 */ /* 0x000fc80000410000 */
[----:B0-----:R-:W-:Y:S01]  /*5160*/  @P6 FMUL.FTZ R89, R90, R89 ;  /* 0x000000595a596220 */ /* 0x001fe20000410000 */
[----:B------:R-:W-:-:S05]  /*5170*/  @P6 SHF.L.U32 R90, R171, 0x10, RZ ;  /* 0x00000010ab5a6819 */ /* 0x000fca00000006ff */
[----:B------:R-:W-:Y:S01]  /*5180*/  @P6 FMUL.FTZ R244, R89, R90 ;  /* 0x0000005a59f46220 */ /* 0x000fe20000410000 */
[----:B------:R-:W-:Y:S01]  /*5190*/  ISETP.GE.U32.AND P6, PT, R22, RZ, PT ;  /* 0x000000ff1600720c */ /* 0x000fe20003fc6070 */
[----:B------:R-:W-:-:S03]  /*51a0*/  FFMA.FTZ R90, R7, R176, R21 ;  /* 0x000000b0075a7223 */ /* 0x000fc60000010015 */
[----:B------:R-:W-:Y:S01]  /*51b0*/  ISETP.GE.U32.AND.EX P6, PT, R23, 0x1000000, PT, P6 ;  /* 0x010000001700780c */ /* 0x000fe20003fc6160 */
[----:B------:R-:W-:-:S04]  /*51c0*/  FADD.FTZ R90, R207, -R90 ;  /* 0x8000005acf5a7221 */ /* 0x000fc80000010000 */
[----:B------:R-:W-:-:S05]  /*51d0*/  FMUL.FTZ R90, R2, R90 ;  /* 0x0000005a025a7220 */ /* 0x000fca0000410000 */
[----:B------:R-:W-:-:S03]  /*51e0*/  F2FP.BF16.F32.PACK_AB R35, R90, R35 ;  /* 0x000000235a23723e */ /* 0x000fc600000010ff */
[----:B------:R-:W0:Y:S01]  /*51f0*/  @P6 LDC R89, c[0x0][0x408] ;  /* 0x00010200ff596b82 */ /* 0x000e220000000800 */
[----:B------:R-:W-:Y:S01]  /*5200*/  @P6 PRMT R246, R175, 0x7632, R246 ;  /* 0x00007632aff66816 */ /* 0x000fe200000000f6 */
[----:B------:R-:W-:-:S03]  /*5210*/  @P6 FMUL.FTZ R175, R90, R3 ;  /* 0x000000035aaf6220 */ /* 0x000fc60000410000 */
[----:B------:R-:W-:Y:S01]  /*5220*/  @P6 SHF.L.U32 R246, R246, 0x10, RZ ;  /* 0x00000010f6f66819 */ /* 0x000fe200000006ff */
[----:B0-----:R-:W-:Y:S01]  /*5230*/  @P6 FMUL.FTZ R89, R175, R89 ;  /* 0x00000059af596220 */ /* 0x001fe20000410000 */
[----:B------:R-:W-:-:S03]  /*5240*/  HFMA2 R175, -RZ, RZ, 0, 0 ;  /* 0x00000000ffaf7431 */ /* 0x000fc600000001ff */
[----:B------:R-:W-:Y:S01]  /*5250*/  @P6 FMUL.FTZ R175, R246, R89 ;  /* 0x00000059f6af6220 */ /* 0x000fe20000410000 */
[----:B------:R-:W-:Y:S01]  /*5260*/  @P6 SHF.L.U32 R246, R247, 0x10, RZ ;  /* 0x00000010f7f66819 */ /* 0x000fe200000006ff */
[----:B------:R-:W0:Y:S02]  /*5270*/  @P6 LDC R89, c[0x0][0x408] ;  /* 0x00010200ff596b82 */ /* 0x000e240000000800 */
[----:B------:R-:W-:Y:S01]  /*5280*/  FADD.FTZ R175, R91, R175 ;  /* 0x000000af5baf7221 */ /* 0x000fe20000010000 */
[----:B------:R-:W-:-:S04]  /*5290*/  @P6 FMUL.FTZ R91, R90, R3 ;  /* 0x000000035a5b6220 */ /* 0x000fc80000410000 */
[----:B0-----:R-:W-:Y:S01]  /*52a0*/  @P6 FMUL.FTZ R89, R91, R89 ;  /* 0x000000595b596220 */ /* 0x001fe20000410000 */
[----:B------:R-:W-:-:S03]  /*52b0*/  MOV R91, RZ ;  /* 0x000000ff005b7202 */ /* 0x000fc60000000f00 */
[----:B------:R-:W-:Y:S01]  /*52c0*/  @P6 FMUL.FTZ R91, R89, R246 ;  /* 0x000000f6595b6220 */ /* 0x000fe20000410000 */
[----:B------:R-:W-:Y:S01]  /*52d0*/  LOP3.LUT P6, RZ, R22, 0xff, RZ, 0xc0, !PT ;  /* 0x000000ff16ff7812 */ /* 0x000fe200078cc0ff */
[----:B------:R-:W-:-:S03]  /*52e0*/  FFMA.FTZ R89, R0, R176, R21 ;  /* 0x000000b000597223 */ /* 0x000fc60000010015 */
[----:B------:R-:W-:Y:S01]  /*52f0*/  F2FP.BF16.F32.PACK_AB R91, R91, R244 ;  /* 0x000000f45b5b723e */ /* 0x000fe200000010ff */
[----:B------:R-:W-:-:S04]  /*5300*/  FADD.FTZ R89, R214, -R89 ;  /* 0x80000059d6597221 */ /* 0x000fc80000010000 */
[----:B------:R-:W-:-:S04]  /*5310*/  FMUL.FTZ R89, R2, R89 ;  /* 0x0000005902597220 */ /* 0x000fc80000410000 */
[----:B------:R-:W0:Y:S01]  /*5320*/  @P6 LDC R247, c[0x0][0x408] ;  /* 0x00010200fff76b82 */ /* 0x000e220000000800 */
[CC--:B------:R-:W-:Y:S01]  /*5330*/  @P6 FMUL.FTZ R246, R89.reuse, R3.reuse ;  /* 0x0000000359f66220 */ /* 0x0c0fe20000410000 */
[----:B------:R-:W-:Y:S01]  /*5340*/  @P6 FMUL.FTZ R90, R89, R3 ;  /* 0x00000003595a6220 */ /* 0x000fe20000410000 */
[----:B------:R-:W-:Y:S02]  /*5350*/  F2FP.BF16.F32.PACK_AB R32, R32, R89 ;  /* 0x000000592020723e */ /* 0x000fe400000010ff */
[----:B------:R-:W-:Y:S01]  /*5360*/  F2FP.BF16.F32.PACK_AB R89, R227, R183 ;  /* 0x000000b7e359723e */ /* 0x000fe200000010ff */
[----:B0-----:R-:W-:Y:S01]  /*5370*/  @P6 FMUL.FTZ R247, R246, R247 ;  /* 0x000000f7f6f76220 */ /* 0x001fe20000410000 */
[----:B------:R-:W-:Y:S01]  /*5380*/  @P6 SHF.L.U32 R246, R172, 0x10, RZ ;  /* 0x00000010acf66819 */ /* 0x000fe200000006ff */
[----:B------:R-:W-:-:S04]  /*5390*/  HFMA2 R172, -RZ, RZ, 0, 0 ;  /* 0x00000000ffac7431 */ /* 0x000fc800000001ff */
[----:B------:R-:W-:Y:S01]  /*53a0*/  @P6 FMUL.FTZ R172, R246, R247 ;  /* 0x000000f7f6ac6220 */ /* 0x000fe20000410000 */
[----:B------:R-:W-:-:S03]  /*53b0*/  @P6 SHF.L.U32 R246, R168, 0x10, RZ ;  /* 0x00000010a8f66819 */ /* 0x000fc600000006ff */
[----:B------:R-:W-:Y:S02]  /*53c0*/  FADD.FTZ R172, R92, R172 ;  /* 0x000000ac5cac7221 */ /* 0x000fe40000010000 */
[----:B------:R-:W0:Y:S02]  /*53d0*/  @P6 LDC R92, c[0x0][0x408] ;  /* 0x00010200ff5c6b82 */ /* 0x000e240000000800 */
[----:B0-----:R-:W-:Y:S01]  /*53e0*/  @P6 FMUL.FTZ R90, R90, R92 ;  /* 0x0000005c5a5a6220 */ /* 0x001fe20000410000 */
[----:B------:R-:W-:-:S03]  /*53f0*/  MOV R92, RZ ;  /* 0x000000ff005c7202 */ /* 0x000fc60000000f00 */
[----:B------:R-:W-:Y:S01]  /*5400*/  @P6 FMUL.FTZ R92, R90, R246 ;  /* 0x000000f65a5c6220 */ /* 0x000fe20000410000 */
[----:B------:R-:W-:-:S04]  /*5410*/  F2FP.BF16.F32.PACK_AB R90, R88, R93 ;  /* 0x0000005d585a723e */ /* 0x000fc800000010ff */
[----:B------:R-:W-:-:S07]  /*5420*/  F2FP.BF16.F32.PACK_AB R88, R182, R92 ;  /* 0x0000005cb658723e */ /* 0x000fce00000010ff */
.L_x_1152:
        /* <DEDUP_REMOVED lines=13> */
.L_x_1150:
[----:B------:R-:W-:Y:S05]  /*5500*/  BSYNC.RECONVERGENT B2 ;  /* 0x0000000000027941 */ /* 0x000fea0003800200 */
.L_x_1149:
[----:B------:R-:W-:Y:S04]  /*5510*/  BSSY.RECONVERGENT B2, `(.L_x_1153) ;  /* 0x0000159000027945 */ /* 0x000fe80003800200 */
[----:B------:R-:W-:Y:S05]  /*5520*/  @!P3 BRA `(.L_x_1154) ;  /* 0x00000014005cb947 */ /* 0x000fea0003800000 */
[----:B------:R-:W0:Y:S01]  /*5530*/  LDC.64 R172, c[0x0][0x390] ;  /* 0x0000e400ffac7b82 */ /* 0x000e220000000a00 */
        /* <DEDUP_REMOVED lines=8> */
[----:B------:R-:W-:Y:S01]  /*55c0*/  LOP3.LUT P4, RZ, R24, 0xff00, RZ, 0xc0, !PT ;  /* 0x0000ff0018ff7812 */ /* 0x000fe2000788c0ff */
[----:B------:R-:W-:Y:S01]  /*55d0*/  FFMA.FTZ R32, R8, R176, R21 ;  /* 0x000000b008207223 */ /* 0x000fe20000010015 */
[----:B------:R-:W-:Y:S01]  /*55e0*/  LOP3.LUT P6, RZ, R24, 0xff0000, RZ, 0xc0, !PT ;  /* 0x00ff000018ff7812 */ /* 0x000fe200078cc0ff */
[----:B------:R-:W3:Y:S01]  /*55f0*/  LDL R245, [R1+0x98] ;  /* 0x0000980001f57983 */ /* 0x000ee20000100800 */
[----:B------:R-:W-:Y:S01]  /*5600*/  CS2R R182, SRZ ;  /* 0x0000000000b67805 */ /* 0x000fe2000001ff00 */
        /* <DEDUP_REMOVED lines=11> */
[----:B-1----:R-:W-:Y:S02]  /*56c0*/  @P4 FMUL.FTZ R33, R34, R33 ;  /* 0x0000002122214220 */ /* 0x002fe40000410000 */
[----:B------:R-:W0:Y:S01]  /*56d0*/  @P6 LDC R34, c[0x0][0x408] ;  /* 0x00010200ff226b82 */ /* 0x000e220000000800 */
[----:B--2---:R-:W-:-:S05]  /*56e0*/  @P4 SHF.L.U32 R180, R181, 0x10, RZ ;  /* 0x00000010b5b44819 */ /* 0x004fca00000006ff */
[----:B------:R-:W-:Y:S01]  /*56f0*/  @P4 FMUL.FTZ R182, R33, R180 ;  /* 0x000000b421b64220 */ /* 0x000fe20000410000 */
[----:B------:R-:W-:-:S04]  /*5700*/  FFMA.FTZ R33, R197, R176, R21 ;  /* 0x000000b0c5217223 */ /* 0x000fc80000010015 */
[----:B------:R-:W-:Y:S02]  /*5710*/  FADD.FTZ R180, R240, -R33 ;  /* 0x80000021f0b47221 */ /* 0x000fe40000010000 */
[----:B------:R-:W1:Y:S02]  /*5720*/  @P6 LDC R33, c[0x0][0x408] ;  /* 0x00010200ff216b82 */ /* 0x000e640000000800 */
[----:B------:R-:W-:Y:S01]  /*5730*/  FMUL.FTZ R228, R2, R180 ;  /* 0x000000b402e47220 */ /* 0x000fe20000410000 */
[----:B------:R-:W-:-:S03]  /*5740*/  LOP3.LUT P4, RZ, R24, 0xff000000, RZ, 0xc0, !PT ;  /* 0xff00000018ff7812 */ /* 0x000fc6000788c0ff */
[----:B------:R-:W-:-:S04]  /*5750*/  @P6 FMUL.FTZ R180, R3, R228 ;  /* 0x000000e403b46220 */ /* 0x000fc80000410000 */
[----:B0-----:R-:W-:Y:S01]  /*5760*/  @P6 FMUL.FTZ R34, R180, R34 ;  /* 0x00000022b4226220 */ /* 0x001fe20000410000 */
[----:B------:R-:W-:Y:S02]  /*5770*/  @P6 SHF.L.U32 R180, R173, 0x10, RZ ;  /* 0x00000010adb46819 */ /* 0x000fe400000006ff */
[----:B------:R-:W-:-:S03]  /*5780*/  MOV R181, RZ ;  /* 0x000000ff00b57202 */ /* 0x000fc60000000f00 */
[----:B------:R-:W-:Y:S01]  /*5790*/  @P6 FMUL.FTZ R181, R180, R34 ;  /* 0x00000022b4b56220 */ /* 0x000fe20000410000 */
[----:B------:R-:W-:Y:S01]  /*57a0*/  @P6 FMUL.FTZ R34, R3, R228 ;  /* 0x000000e403226220 */ /* 0x000fe20000410000 */
[----:B------:R-:W0:Y:S03]  /*57b0*/  @P4 LDC R180, c[0x0][0x408] ;  /* 0x00010200ffb44b82 */ /* 0x000e260000000800 */
[----:B-1----:R-:W-:Y:S01]  /*57c0*/  @P6 FMUL.FTZ R33, R34, R33 ;  /* 0x0000002122216220 */ /* 0x002fe20000410000 */
[----:B------:R-:W-:-:S05]  /*57d0*/  @P6 SHF.L.U32 R34, R165, 0x10, RZ ;  /* 0x00000010a5226819 */ /* 0x000fca00000006ff */
[----:B------:R-:W-:Y:S01]  /*57e0*/  @P6 FMUL.FTZ R183, R33, R34 ;  /* 0x0000002221b76220 */ /* 0x000fe20000410000 */
[----:B------:R-:W-:Y:S01]  /*57f0*/  FFMA.FTZ R33, R9, R176, R21 ;  /* 0x000000b009217223 */ /* 0x000fe20000010015 */
[----:B------:R-:W1:Y:S03]  /*5800*/  @P4 LDC R34, c[0x0][0x408] ;  /* 0x00010200ff224b82 */ /* 0x000e660000000800 */
[----:B------:R-:W-:-:S04]  /*5810*/  FADD.FTZ R33, R216, -R33 ;  /* 0x80000021d8217221 */ /* 0x000fc80000010000 */
[----:B------:R-:W-:Y:S01]  /*5820*/  FMUL.FTZ R33, R2, R33 ;  /* 0x0000002102217220 */ /* 0x000fe20000410000 */
[----:B------:R-:W-:Y:S02]  /*5830*/  @P4 PRMT R173, R173, 0x7632, R173 ;  /* 0x00007632adad4816 */ /* 0x000fe400000000ad */
[----:B------:R-:W-:Y:S01]  /*5840*/  LOP3.LUT P6, RZ, R25, 0xff, RZ, 0xc0, !PT ;  /* 0x000000ff19ff7812 */ /* 0x000fe200078cc0ff */
[----:B------:R-:W-:-:S04]  /*5850*/  @P4 FMUL.FTZ R227, R3, R33 ;  /* 0x0000002103e34220 */ /* 0x000fc80000410000 */
[----:B0-----:R-:W-:Y:S01]  /*5860*/  @P4 FMUL.FTZ R180, R227, R180 ;  /* 0x000000b4e3b44220 */ /* 0x001fe20000410000 */
[----:B------:R-:W-:Y:S01]  /*5870*/  @P4 SHF.L.U32 R227, R173, 0x10, RZ ;  /* 0x00000010ade34819 */ /* 0x000fe200000006ff */
[----:B------:R-:W-:-:S04]  /*5880*/  HFMA2 R173, -RZ, RZ, 0, 0 ;  /* 0x00000000ffad7431 */ /* 0x000fc800000001ff */
[----:B------:R-:W-:Y:S01]  /*5890*/  @P4 FMUL.FTZ R173, R227, R180 ;  /* 0x000000b4e3ad4220 */ /* 0x000fe20000410000 */
[----:B------:R-:W-:Y:S01]  /*58a0*/  @P4 FMUL.FTZ R180, R3, R33 ;  /* 0x0000002103b44220 */ /* 0x000fe20000410000 */
[----:B------:R-:W0:Y:S03]  /*58b0*/  @P6 LDC R244, c[0x0][0x408] ;  /* 0x00010200fff46b82 */ /* 0x000e260000000800 */
[----:B-1----:R-:W-:Y:S01]  /*58c0*/  @P4 FMUL.FTZ R34, R180, R34 ;  /* 0x00000022b4224220 */ /* 0x002fe20000410000 */
[----:B---3--:R-:W-:Y:S02]  /*58d0*/  @P4 SHF.L.U32 R180, R245, 0x10, RZ ;  /* 0x00000010f5b44819 */ /* 0x008fe400000006ff */
[----:B------:R-:W-:-:S03]  /*58e0*/  MOV R227, RZ ;  /* 0x000000ff00e37202 */ /* 0x000fc60000000f00 */
[----:B------:R-:W-:Y:S01]  /*58f0*/  @P4 FMUL.FTZ R227, R34, R180 ;  /* 0x000000b422e34220 */ /* 0x000fe20000410000 */
[----:B------:R-:W-:-:S04]  /*5900*/  FFMA.FTZ R34, R196, R176, R21 ;  /* 0x000000b0c4227223 */ /* 0x000fc80000010015 */
[----:B------:R-:W-:Y:S01]  /*5910*/  FADD.FTZ R34, R239, -R34 ;  /* 0x80000022ef227221 */ /* 0x000fe20000010000 */
[----:B------:R-:W-:-:S03]  /*5920*/  FADD.FTZ R180, R85, R35 ;  /* 0x0000002355b47221 */ /* 0x000fc60000010000 */
[----:B------:R-:W-:-:S04]  /*5930*/  FMUL.FTZ R34, R2, R34 ;  /* 0x0000002202227220 */ /* 0x000fc80000410000 */
[----:B------:R-:W-:-:S04]  /*5940*/  @P6 FMUL.FTZ R35, R3, R34 ;  /* 0x0000002203236220 */ /* 0x000fc80000410000 */
[----:B0-----:R-:W-:Y:S01]  /*5950*/  @P6 FMUL.FTZ R85, R35, R244 ;  /* 0x000000f423556220 */ /* 0x001fe20000410000 */
[----:B------:R-:W-:Y:S01]  /*5960*/  @P6 SHF.L.U32 R244, R174, 0x10, RZ ;  /* 0x00000010aef46819 */ /* 0x000fe200000006ff */
[----:B------:R-:W-:-:S04]  /*5970*/  HFMA2 R35, -RZ, RZ, 0, 0 ;  /* 0x00000000ff237431 */ /* 0x000fc800000001ff */
[----:B------:R-:W-:Y:S02]  /*5980*/  @P6 FMUL.FTZ R35, R244, R85 ;  /* 0x00000055f4236220 */ /* 0x000fe40000410000 */
[----:B------:R-:W0:Y:S01]  /*5990*/  @P6 LDC R85, c[0x0][0x408] ;  /* 0x00010200ff556b82 */ /* 0x000e220000000800 */
[----:B------:R-:W-:Y:S01]  /*59a0*/  LOP3.LUT P4, RZ, R25, 0xff00, RZ, 0xc0, !PT ;  /* 0x0000ff0019ff7812 */ /* 0x000fe2000788c0ff */
[----:B------:R-:W-:Y:S01]  /*59b0*/  FADD.FTZ R86, R86, R181 ;  /* 0x000000b556567221 */ /* 0x000fe20000010000 */
[----:B------:R-:W-:Y:S01]  /*59c0*/  @P6 FMUL.FTZ R181, R3, R34 ;  /* 0x0000002203b56220 */ /* 0x000fe20000410000 */
[----:B------:R-:W-:-:S03]  /*59d0*/  @P6 SHF.L.U32 R244, R166, 0x10, RZ ;  /* 0x00000010a6f46819 */ /* 0x000fc600000006ff */
[----:B0-----:R-:W-:Y:S01]  /*59e0*/  @P6 FMUL.FTZ R181, R181, R85 ;  /* 0x00000055b5b56220 */ /* 0x001fe20000410000 */
[----:B------:R-:W-:-:S03]  /*59f0*/  MOV R85, RZ ;  /* 0x000000ff00557202 */ /* 0x000fc60000000f00 */
[----:B------:R-:W-:-:S03]  /*5a00*/  @P6 FMUL.FTZ R85, R181, R244 ;  /* 0x000000f4b5556220 */ /* 0x000fc60000410000 */
[----:B------:R-:W0:Y:S01]  /*5a10*/  @P4 LDC R244, c[0x0][0x408] ;  /* 0x00010200fff44b82 */ /* 0x000e220000000800 */
[----:B------:R-:W-:-:S04]  /*5a20*/  FFMA.FTZ R181, R10, R176, R21 ;  /* 0x000000b00ab57223 */ /* 0x000fc80000010015 */
[----:B------:R-:W-:Y:S01]  /*5a30*/  FADD.FTZ R181, R215, -R181 ;  /* 0x800000b5d7b57221 */ /* 0x000fe20000010000 */
[----:B------:R-:W-:-:S03]  /*5a40*/  FADD.FTZ R87, R87, R173 ;  /* 0x000000ad57577221 */ /* 0x000fc60000010000 */
[----:B------:R-:W-:Y:S01]  /*5a50*/  FMUL.FTZ R245, R2, R181 ;  /* 0x000000b502f57220 */ /* 0x000fe20000410000 */
[----:B------:R-:W-:-:S03]  /*5a60*/  @P4 PRMT R174, R174, 0x7632, R174 ;  /* 0x00007632aeae4816 */ /* 0x000fc600000000ae */
[----:B------:R-:W-:Y:S01]  /*5a70*/  @P4 FMUL.FTZ R173, R3, R245 ;  /* 0x000000f503ad4220 */ /* 0x000fe20000410000 */
[----:B------:R-:W-:Y:S01]  /*5a80*/  @P4 SHF.L.U32 R181, R174, 0x10, RZ ;  /* 0x00000010aeb54819 */ /* 0x000fe200000006ff */
[----:B------:R-:W-:Y:S02]  /*5a90*/  HFMA2 R174, -RZ, RZ, 0, 0 ;  /* 0x00000000ffae7431 */ /* 0x000fe400000001ff */
[----:B0-----:R-:W-:-:S04]  /*5aa0*/  @P4 FMUL.FTZ R173, R173, R244 ;  /* 0x000000f4adad4220 */ /* 0x001fc80000410000 */
[----:B------:R-:W-:Y:S02]  /*5ab0*/  @P4 FMUL.FTZ R174, R181, R173 ;  /* 0x000000adb5ae4220 */ /* 0x000fe40000410000 */
[----:B------:R-:W0:Y:S01]  /*5ac0*/  @P4 LDC R181, c[0x0][0x408] ;  /* 0x00010200ffb54b82 */ /* 0x000e220000000800 */
[----:B------:R-:W-:Y:S01]  /*5ad0*/  LOP3.LUT P6, RZ, R25, 0xff0000, RZ, 0xc0, !PT ;  /* 0x00ff000019ff7812 */ /* 0x000fe200078cc0ff */
[----:B------:R-:W-:Y:S01]  /*5ae0*/  FADD.FTZ R173, R80, R35 ;  /* 0x0000002350ad7221 */ /* 0x000fe20000010000 */
[----:B------:R-:W-:Y:S01]  /*5af0*/  @P4 FMUL.FTZ R35, R3, R245 ;  /* 0x000000f503234220 */ /* 0x000fe20000410000 */
[----:B------:R-:W-:-:S10]  /*5b00*/  MOV R80, RZ ;  /* 0x000000ff00507202 */ /* 0x000fd40000000f00 */
[----:B------:R-:W1:Y:S01]  /*5b10*/  @P6 LDC R244, c[0x0][0x408] ;  /* 0x00010200fff46b82 */ /* 0x000e620000000800 */
[----:B0-----:R-:W-:Y:S01]  /*5b20*/  @P4 FMUL.FTZ R35, R35, R181 ;  /* 0x000000b523234220 */ /* 0x001fe20000410000 */
[----:B------:R-:W-:-:S05]  /*5b30*/  @P4 SHF.L.U32 R181, R249, 0x10, RZ ;  /* 0x00000010f9b54819 */ /* 0x000fca00000006ff */
[----:B------:R-:W-:Y:S01]  /*5b40*/  @P4 FMUL.FTZ R80, R35, R181 ;  /* 0x000000b523504220 */ /* 0x000fe20000410000 */
[----:B------:R-:W-:-:S04]  /*5b50*/  FFMA.FTZ R35, R188, R176, R21 ;  /* 0x000000b0bc237223 */ /* 0x000fc80000010015 */
[----:B------:R-:W-:Y:S01]  /*5b60*/  FADD.FTZ R35, R231, -R35 ;  /* 0x80000023e7237221 */ /* 0x000fe20000010000 */
[----:B------:R-:W-:-:S03]  /*5b70*/  FADD.FTZ R181, R81, R174 ;  /* 0x000000ae51b57221 */ /* 0x000fc60000010000 */
[----:B------:R-:W-:-:S04]  /*5b80*/  FMUL.FTZ R35, R2, R35 ;  /* 0x0000002302237220 */ /* 0x000fc80000410000 */
[----:B------:R-:W-:-:S04]  /*5b90*/  @P6 FMUL.FTZ R81, R3, R35 ;  /* 0x0000002303516220 */ /* 0x000fc80000410000 */
[----:B-1----:R-:W-:Y:S01]  /*5ba0*/  @P6 FMUL.FTZ R81, R81, R244 ;  /* 0x000000f451516220 */ /* 0x002fe20000410000 */
[----:B------:R-:W-:Y:S01]  /*5bb0*/  @P6 SHF.L.U32 R244, R175, 0x10, RZ ;  /* 0x00000010aff46819 */ /* 0x000fe200000006ff */
[----:B------:R-:W-:-:S04]  /*5bc0*/  HFMA2 R174, -RZ, RZ, 0, 0 ;  /* 0x00000000ffae7431 */ /* 0x000fc800000001ff */
[----:B------:R-:W-:Y:S02]  /*5bd0*/  @P6 FMUL.FTZ R174, R244, R81 ;  /* 0x00000051f4ae6220 */ /* 0x000fe40000410000 */
[----:B------:R-:W0:Y:S01]  /*5be0*/  @P6 LDC R81, c[0x0][0x408] ;  /* 0x00010200ff516b82 */ /* 0x000e220000000800 */
[----:B------:R-:W-:Y:S01]  /*5bf0*/  ISETP.GE.U32.AND P4, PT, R24, RZ, PT ;  /* 0x000000ff1800720c */ /* 0x000fe20003f86070 */
[----:B------:R-:W-:Y:S01]  /*5c00*/  FADD.FTZ R174, R82, R174 ;  /* 0x000000ae52ae7221 */ /* 0x000fe20000010000 */
[----:B------:R-:W-:Y:S02]  /*5c10*/  @P6 FMUL.FTZ R82, R3, R35 ;  /* 0x0000002303526220 */ /* 0x000fe40000410000 */
[----:B------:R-:W-:Y:S02]  /*5c20*/  ISETP.GE.U32.AND.EX P4, PT, R25, 0x1000000, PT, P4 ;  /* 0x010000001900780c */ /* 0x000fe40003f86140 */
[----:B------:R-:W-:Y:S01]  /*5c30*/  MOV R244, RZ ;  /* 0x000000ff00f47202 */ /* 0x000fe20000000f00 */
[----:B0-----:R-:W-:Y:S01]  /*5c40*/  @P6 FMUL.FTZ R81, R82, R81 ;  /* 0x0000005152516220 */ /* 0x001fe20000410000 */
[----:B------:R-:W-:-:S05]  /*5c50*/  @P6 SHF.L.U32 R82, R167, 0x10, RZ ;  /* 0x00000010a7526819 */ /* 0x000fca00000006ff */
[----:B------:R-:W-:-:S04]  /*5c60*/  @P6 FMUL.FTZ R244, R81, R82 ;  /* 0x0000005251f46220 */ /* 0x000fc80000410000 */
[----:B------:R-:W0:Y:S01]  /*5c70*/  @P4 LDC R81, c[0x0][0x408] ;  /* 0x00010200ff514b82 */ /* 0x000e220000000800 */
[----:B------:R-:W-:-:S04]  /*5c80*/  FFMA.FTZ R82, R11, R176, R21 ;  /* 0x000000b00b527223 */ /* 0x000fc80000010015 */
[----:B------:R-:W-:Y:S01]  /*5c90*/  FADD.FTZ R82, R206, -R82 ;  /* 0x80000052ce527221 */ /* 0x000fe20000010000 */
[----:B------:R-:W-:-:S03]  /*5ca0*/  @P4 PRMT R246, R175, 0x7632, R246 ;  /* 0x00007632aff64816 */ /* 0x000fc600000000f6 */
[----:B------:R-:W-:-:S04]  /*5cb0*/  FMUL.FTZ R82, R2, R82 ;  /* 0x0000005202527220 */ /* 0x000fc80000410000 */
[----:B------:R-:W-:Y:S01]  /*5cc0*/  @P4 FMUL.FTZ R175, R3, R82 ;  /* 0x0000005203af4220 */ /* 0x000fe20000410000 */
[----:B------:R-:W-:-:S03]  /*5cd0*/  @P4 SHF.L.U32 R246, R246, 0x10, RZ ;  /* 0x00000010f6f64819 */ /* 0x000fc600000006ff */
[----:B0-----:R-:W-:Y:S01]  /*5ce0*/  @P4 FMUL.FTZ R81, R175, R81 ;  /* 0x00000051af514220 */ /* 0x001fe20000410000 */
[----:B------:R-:W-:-:S03]  /*5cf0*/  HFMA2 R175, -RZ, RZ, 0, 0 ;  /* 0x00000000ffaf7431 */ /* 0x000fc600000001ff */
[----:B------:R-:W-:Y:S02]  /*5d00*/  @P4 FMUL.FTZ R175, R246, R81 ;  /* 0x00000051f6af4220 */ /* 0x000fe40000410000 */
[----:B------:R-:W0:Y:S01]  /*5d10*/  @P4 LDC R81, c[0x0][0x408] ;  /* 0x00010200ff514b82 */ /* 0x000e220000000800 */
[----:B------:R-:W-:Y:S01]  /*5d20*/  LOP3.LUT P6, RZ, R24, 0xff, RZ, 0xc0, !PT ;  /* 0x000000ff18ff7812 */ /* 0x000fe200078cc0ff */
[----:B------:R-:W-:Y:S01]  /*5d30*/  FADD.FTZ R175, R83, R175 ;  /* 0x000000af53af7221 */ /* 0x000fe20000010000 */
[----:B------:R-:W-:Y:S01]  /*5d40*/  @P4 FMUL.FTZ R83, R3, R82 ;  /* 0x0000005203534220 */ /* 0x000fe20000410000 */
[----:B------:R-:W-:-:S10]  /*5d50*/  @P4 SHF.L.U32 R246, R248, 0x10, RZ ;  /* 0x00000010f8f64819 */ /* 0x000fd400000006ff */
[----:B------:R-:W1:Y:S01]  /*5d60*/  @P6 LDC R247, c[0x0][0x408] ;  /* 0x00010200fff76b82 */ /* 0x000e620000000800 */
[----:B0-----:R-:W-:Y:S01]  /*5d70*/  @P4 FMUL.FTZ R81, R83, R81 ;  /* 0x0000005153514220 */ /* 0x001fe20000410000 */
[----:B------:R-:W-:-:S03]  /*5d80*/  MOV R83, RZ ;  /* 0x000000ff00537202 */ /* 0x000fc60000000f00 */
[----:B------:R-:W-:Y:S01]  /*5d90*/  @P4 FMUL.FTZ R83, R81, R246 ;  /* 0x000000f651534220 */ /* 0x000fe20000410000 */
[----:B------:R-:W-:-:S04]  /*5da0*/  FFMA.FTZ R81, R198, R176, R21 ;  /* 0x000000b0c6517223 */ /* 0x000fc80000010015 */
[----:B------:R-:W-:-:S04]  /*5db0*/  FADD.FTZ R81, R241, -R81 ;  /* 0x80000051f1517221 */ /* 0x000fc80000010000 */
[----:B------:R-:W-:-:S04]  /*5dc0*/  FMUL.FTZ R81, R2, R81 ;  /* 0x0000005102517220 */ /* 0x000fc80000410000 */
[----:B------:R-:W-:-:S04]  /*5dd0*/  @P6 FMUL.FTZ R246, R3, R81 ;  /* 0x0000005103f66220 */ /* 0x000fc80000410000 */
[----:B-1----:R-:W-:Y:S01]  /*5de0*/  @P6 FMUL.FTZ R247, R246, R247 ;  /* 0x000000f7f6f76220 */ /* 0x002fe20000410000 */
[----:B------:R-:W-:Y:S01]  /*5df0*/  @P6 SHF.L.U32 R246, R172, 0x10, RZ ;  /* 0x00000010acf66819 */ /* 0x000fe200000006ff */
[----:B------:R-:W-:-:S04]  /*5e00*/  HFMA2 R172, -RZ, RZ, 0, 0 ;  /* 0x00000000ffac7431 */ /* 0x000fc800000001ff */
[----:B------:R-:W-:-:S04]  /*5e10*/  @P6 FMUL.FTZ R172, R246, R247 ;  /* 0x000000f7f6ac6220 */ /* 0x000fc80000410000 */
[----:B------:R-:W-:Y:S02]  /*5e20*/  FADD.FTZ R172, R84, R172 ;  /* 0x000000ac54ac7221 */ /* 0x000fe40000010000 */
[----:B------:R-:W0:Y:S01]  /*5e30*/  @P6 LDC R84, c[0x0][0x408] ;  /* 0x00010200ff546b82 */ /* 0x000e220000000800 */
[----:B------:R-:W-:Y:S01]  /*5e40*/  F2FP.BF16.F32.PACK_AB R35, R82, R35 ;  /* 0x000000235223723e */ /* 0x000fe200000010ff */
[-C--:B------:R-:W-:Y:S01]  /*5e50*/  @P6 FMUL.FTZ R82, R3, R81.reuse ;  /* 0x0000005103526220 */ /* 0x080fe20000410000 */
[----:B------:R-:W-:Y:S02]  /*5e60*/  @P6 SHF.L.U32 R246, R164, 0x10, RZ ;  /* 0x00000010a4f66819 */ /* 0x000fe400000006ff */
[----:B------:R-:W-:Y:S02]  /*5e70*/  F2FP.BF16.F32.PACK_AB R32, R32, R81 ;  /* 0x000000512020723e */ /* 0x000fe400000010ff */
[----:B------:R-:W-:Y:S02]  /*5e80*/  F2FP.BF16.F32.PACK_AB R34, R245, R34 ;  /* 0x00000022f522723e */ /* 0x000fe400000010ff */
[----:B------:R-:W-:-:S02]  /*5e90*/  F2FP.BF16.F32.PACK_AB R33, R33, R228 ;  /* 0x000000e42121723e */ /* 0x000fc400000010ff */
[----:B------:R-:W-:Y:S02]  /*5ea0*/  F2FP.BF16.F32.PACK_AB R81, R227, R183 ;  /* 0x000000b7e351723e */ /* 0x000fe400000010ff */
[----:B------:R-:W-:Y:S01]  /*5eb0*/  F2FP.BF16.F32.PACK_AB R83, R83, R244 ;  /* 0x000000f45353723e */ /* 0x000fe200000010ff */
[----:B0-----:R-:W-:Y:S01]  /*5ec0*/  @P6 FMUL.FTZ R82, R82, R84 ;  /* 0x0000005452526220 */ /* 0x001fe20000410000 */
[----:B------:R-:W-:-:S03]  /*5ed0*/  MOV R84, RZ ;  /* 0x000000ff00547202 */ /* 0x000fc60000000f00 */
[----:B------:R-:W-:Y:S01]  /*5ee0*/  @P6 FMUL.FTZ R84, R82, R246 ;  /* 0x000000f652546220 */ /* 0x000fe20000410000 */
[----:B------:R-:W-:-:S04]  /*5ef0*/  F2FP.BF16.F32.PACK_AB R82, R80, R85 ;  /* 0x000000555052723e */ /* 0x000fc800000010ff */
[----:B------:R-:W-:Y:S01]  /*5f00*/  F2FP.BF16.F32.PACK_AB R80, R182, R84 ;  /* 0x00000054b650723e */ /* 0x000fe200000010ff */
[----:B------:R-:W-:Y:S06]  /*5f10*/  BRA `(.L_x_1156) ;  /* 0x0000000800ac7947 */ /* 0x000fec0003800000 */
.L_x_1155:
[----:B------:R-:W2:Y:S01]  /*5f20*/  LDL R227, [R1+0x94] ;  /* 0x0000940001e37983 */ /* 0x000ea20000100800 */
[C---:B------:R-:W-:Y:S02]  /*5f30*/  LOP3.LUT P6, RZ, R24.reuse, 0xff00, RZ, 0xc0, !PT ;  /* 0x0000ff0018ff7812 */ /* 0x040fe400078cc0ff */
[----:B------:R-:W-:-:S11]  /*5f40*/  LOP3.LUT P4, RZ, R24, 0xff0000, RZ, 0xc0, !PT ;  /* 0x00ff000018ff7812 */ /* 0x000fd6000788c0ff */
        /* <DEDUP_REMOVED lines=12> */
[----:B------:R-:W-:-:S03]  /*6010*/  MOV R182, RZ ;  /* 0x000000ff00b67202 */ /* 0x000fc60000000f00 */
[----:B------:R-:W-:-:S04]  /*6020*/  @P6 FADD.FTZ R181, R225, -R181 ;  /* 0x800000b5e1b56221 */ /* 0x000fc80000010000 */
[----:B------:R-:W-:-:S04]  /*6030*/  @P6 FMUL.FTZ R181, R2, R181 ;  /* 0x000000b502b56220 */ /* 0x000fc80000410000 */
[----:B------:R-:W-:-:S04]  /*6040*/  @P6 FMUL.FTZ R181, R3, R181 ;  /* 0x000000b503b56220 */ /* 0x000fc80000410000 */
[----:B-1----:R-:W-:Y:S01]  /*6050*/  @P6 FMUL.FTZ R183, R181, R183 ;  /* 0x000000b7b5b76220 */ /* 0x002fe20000410000 */
[----:B------:R-:W-:Y:S01]  /*6060*/  FADD.FTZ R180, R85, R180 ;  /* 0x000000b455b47221 */ /* 0x000fe20000010000 */
[----:B--2---:R-:W-:Y:S02]  /*6070*/  @P6 SHF.L.U32 R181, R227, 0x10, RZ ;  /* 0x00000010e3b56819 */ /* 0x004fe400000006ff */
[----:B------:R-:W2:Y:S03]  /*6080*/  LDL R227, [R1+0x98] ;  /* 0x0000980001e37983 */ /* 0x000ea60000100800 */
[----:B------:R-:W-:Y:S01]  /*6090*/  @P6 FMUL.FTZ R182, R183, R181 ;  /* 0x000000b5b7b66220 */ /* 0x000fe20000410000 */
[----:B------:R-:W-:Y:S01]  /*60a0*/  @P4 FFMA.FTZ R183, R197, R176, R21 ;  /* 0x000000b0c5b74223 */ /* 0x000fe20000010015 */
[----:B------:R-:W0:Y:S01]  /*60b0*/  @P4 LDC R181, c[0x0][0x408] ;  /* 0x00010200ffb54b82 */ /* 0x000e220000000800 */
[----:B------:R-:W-:-:S02]  /*60c0*/  LOP3.LUT P6, RZ, R24, 0xff000000, RZ, 0xc0, !PT ;  /* 0xff00000018ff7812 */ /* 0x000fc400078cc0ff */
[----:B------:R-:W-:-:S04]  /*60d0*/  @P4 FADD.FTZ R183, R240, -R183 ;  /* 0x800000b7f0b74221 */ /* 0x000fc80000010000 */
[----:B------:R-:W-:-:S04]  /*60e0*/  @P4 FMUL.FTZ R183, R2, R183 ;  /* 0x000000b702b74220 */ /* 0x000fc80000410000 */
[----:B------:R-:W-:-:S04]  /*60f0*/  @P4 FMUL.FTZ R183, R3, R183 ;  /* 0x000000b703b74220 */ /* 0x000fc80000410000 */
[----:B0-----:R-:W-:Y:S01]  /*6100*/  @P4 FMUL.FTZ R85, R183, R181 ;  /* 0x000000b5b7554220 */ /* 0x001fe20000410000 */
[C---:B------:R-:W-:Y:S01]  /*6110*/  @P4 SHF.L.U32 R181, R173.reuse, 0x10, RZ ;  /* 0x00000010adb54819 */ /* 0x040fe200000006ff */
[----:B------:R-:W-:Y:S01]  /*6120*/  HFMA2 R183, -RZ, RZ, 0, 0 ;  /* 0x00000000ffb77431 */ /* 0x000fe200000001ff */
[----:B------:R-:W-:-:S03]  /*6130*/  @P6 PRMT R173, R173, 0x7632, R173 ;  /* 0x00007632adad6816 */ /* 0x000fc600000000ad */
[----:B------:R-:W-:Y:S01]  /*6140*/  @P4 FMUL.FTZ R183, R181, R85 ;  /* 0x00000055b5b74220 */ /* 0x000fe20000410000 */
[----:B------:R-:W-:Y:S01]  /*6150*/  @P4 FFMA.FTZ R181, R197, R176, R21 ;  /* 0x000000b0c5b54223 */ /* 0x000fe20000010015 */
[----:B------:R-:W0:Y:S01]  /*6160*/  @P4 LDC R85, c[0x0][0x408] ;  /* 0x00010200ff554b82 */ /* 0x000e220000000800 */
[----:B------:R-:W-:Y:S01]  /*6170*/  @P6 SHF.L.U32 R173, R173, 0x10, RZ ;  /* 0x00000010adad6819 */ /* 0x000fe200000006ff */
        /* <DEDUP_REMOVED lines=8> */
[----:B------:R-:W-:Y:S01]  /*6200*/  @P6 FFMA.FTZ R183, R9, R176, R21 ;  /* 0x000000b009b76223 */ /* 0x000fe20000010015 */
[----:B------:R-:W0:Y:S01]  /*6210*/  @P6 LDC R181, c[0x0][0x408] ;  /* 0x00010200ffb56b82 */ /* 0x000e220000000800 */
[----:B------:R-:W-:Y:S02]  /*6220*/  LOP3.LUT P4, RZ, R25, 0xff, RZ, 0xc0, !PT ;  /* 0x000000ff19ff7812 */ /* 0x000fe4000788c0ff */
[----:B------:R-:W-:-:S04]  /*6230*/  @P6 FADD.FTZ R183, R216, -R183 ;  /* 0x800000b7d8b76221 */ /* 0x000fc80000010000 */
        /* <DEDUP_REMOVED lines=13> */
[----:B--2---:R-:W-:Y:S02]  /*6310*/  @P6 SHF.L.U32 R181, R227, 0x10, RZ ;  /* 0x00000010e3b56819 */ /* 0x004fe400000006ff */
[----:B------:R-:W-:-:S03]  /*6320*/  @P4 SHF.L.U32 R227, R174, 0x10, RZ ;  /* 0x00000010aee34819 */ /* 0x000fc600000006ff */
[----:B------:R-:W-:Y:S01]  /*6330*/  @P6 FMUL.FTZ R183, R173, R181 ;  /* 0x000000b5adb76220 */ /* 0x000fe20000410000 */
[----:B------:R-:W-:Y:S01]  /*6340*/  @P4 FFMA.FTZ R181, R196, R176, R21 ;  /* 0x000000b0c4b54223 */ /* 0x000fe20000010015 */
[----:B------:R-:W0:Y:S03]  /*6350*/  @P4 LDC R173, c[0x0][0x408] ;  /* 0x00010200ffad4b82 */ /* 0x000e260000000800 */
        /* <DEDUP_REMOVED lines=102> */
[----:B------:R-:W-:-:S07]  /*69c0*/  F2FP.BF16.F32.PACK_AB R80, R182, R84 ;  /* 0x00000054b650723e */ /* 0x000fce00000010ff */
.L_x_1156:
        /* <DEDUP_REMOVED lines=13> */
.L_x_1154:
[----:B------:R-:W-:Y:S05]  /*6aa0*/  BSYNC.RECONVERGENT B2 ;  /* 0x0000000000027941 */ /* 0x000fea0003800200 */
.L_x_1153:
        /* <DEDUP_REMOVED lines=161> */
.L_x_1159:
        /* <DEDUP_REMOVED lines=67> */
[----:B------:R-:W0:Y:S01]  /*78f0*/  @P4 LDC R173, c[0x0][0x408] ;  /* 0x00010200ffad4b82 */ /* 0x000e220000000800 */
[----:B------:R-:W-:Y:S02]  /*7900*/  LOP3.LUT P3, RZ, R27, 0xff00, RZ, 0xc0, !PT ;  /* 0x0000ff001bff7812 */ /* 0x000fe4000786c0ff */
[----:B------:R-:W-:-:S04]  /*7910*/  @P4 FADD.FTZ R181, R236, -R181 ;  /* 0x800000b5ecb54221 */ /* 0x000fc80000010000 */
[----:B------:R-:W-:-:S04]  /*7920*/  @P4 FMUL.FTZ R181, R2, R181 ;  /* 0x000000b502b54220 */ /* 0x000fc80000410000 */
[----:B------:R-:W-:-:S03]  /*7930*/  @P4 FMUL.FTZ R181, R3, R181 ;  /* 0x000000b503b54220 */ /* 0x000fc60000410000 */
[----:B------:R-:W-:-:S04]  /*7940*/  @P3 PRMT R174, R174, 0x7632, R174 ;  /* 0x00007632aeae3816 */ /* 0x000fc800000000ae */
[----:B------:R-:W-:Y:S01]  /*7950*/  @P3 SHF.L.U32 R174, R174, 0x10, RZ ;  /* 0x00000010aeae3819 */ /* 0x000fe200000006ff */
        /* <DEDUP_REMOVED lines=97> */
.L_x_1160:
        /* <DEDUP_REMOVED lines=13> */
.L_x_1158:
[----:B------:R-:W-:Y:S05]  /*8040*/  BSYNC.RECONVERGENT B2 ;  /* 0x0000000000027941 */ /* 0x000fea0003800200 */
.L_x_1157:
        /* <DEDUP_REMOVED lines=161> */
.L_x_1163:
        /* <DEDUP_REMOVED lines=148> */
[----:B------:R-:W-:Y:S01]  /*93a0*/  @P3 FFMA.FTZ R66, R192, R176, R21 ;  /* 0x000000b0c0423223 */ /* 0x000fe20000010015 */
[----:B------:R-:W0:Y:S03]  /*93b0*/  @P3 LDC R65, c[0x0][0x408] ;  /* 0x00010200ff413b82 */ /* 0x000e260000000800 */
[----:B------:R-:W-:Y:S01]  /*93c0*/  @P3 FADD.FTZ R66, R235, -R66 ;  /* 0x80000042eb423221 */ /* 0x000fe20000010000 */
[----:B------:R-:W-:-:S03]  /*93d0*/  F2FP.BF16.F32.PACK_AB R67, R67, R228 ;  /* 0x000000e44343723e */ /* 0x000fc600000010ff */
        /* <DEDUP_REMOVED lines=19> */
.L_x_1164:
        /* <DEDUP_REMOVED lines=13> */
.L_x_1162:
[----:B------:R-:W-:Y:S05]  /*95e0*/  BSYNC.RECONVERGENT B2 ;  /* 0x0000000000027941 */ /* 0x000fea0003800200 */
.L_x_1161:
        /* <DEDUP_REMOVED lines=11> */
[C---:B------:R-:W-:Y:S01]  /*96a0*/  LOP3.LUT P1, RZ, R30.reuse, 0xff00, RZ, 0xc0, !PT ;  /* 0x0000ff001eff7812 */ /* 0x040fe2000782c0ff */
[----:B------:R-:W-:Y:S01]  /*96b0*/  FFMA.FTZ R32, R179, R176, R21 ;  /* 0x000000b0b3207223 */ /* 0x000fe20000010015 */
[----:B------:R-:W-:Y:S02]  /*96c0*/  LOP3.LUT P2, RZ, R30, 0xff0000, RZ, 0xc0, !PT ;  /* 0x00ff00001eff7812 */ /* 0x000fe4000784c0ff */
        /* <DEDUP_REMOVED lines=11> */
[----:B------:R-:W-:-:S03]  /*9780*/  @P1 FMUL.FTZ R34, R3, R32 ;  /* 0x0000002003221220 */ /* 0x000fc60000410000 */
[----:B------:R-:W-:Y:S01]  /*9790*/  FADD.FTZ R61, R61, R35 ;  /* 0x000000233d3d7221 */ /* 0x000fe20000010000 */
[----:B-1----:R-:W-:Y:S02]  /*97a0*/  @P1 FMUL.FTZ R33, R34, R33 ;  /* 0x0000002122211220 */ /* 0x002fe40000410000 */
[----:B------:R-:W0:Y:S01]  /*97b0*/  @P2 LDC R34, c[0x0][0x408] ;  /* 0x00010200ff222b82 */ /* 0x000e220000000800 */
[----:B--2---:R-:W-:Y:S02]  /*97c0*/  @P1 SHF.L.U32 R180, R182, 0x10, RZ ;  /* 0x00000010b6b41819 */ /* 0x004fe400000006ff */
[----:B------:R-:W-:-:S03]  /*97d0*/  @P2 SHF.L.U32 R182, R173, 0x10, RZ ;  /* 0x00000010adb62819 */ /* 0x000fc600000006ff */
[----:B------:R-:W-:Y:S01]  /*97e0*/  @P1 FMUL.FTZ R181, R33, R180 ;  /* 0x000000b421b51220 */ /* 0x000fe20000410000 */
[----:B------:R-:W-:Y:S01]  /*97f0*/  FFMA.FTZ R33, R185, R176, R21 ;  /* 0x000000b0b9217223 */ /* 0x000fe20000010015 */
[----:B------:R-:W-:-:S03]  /*9800*/  LOP3.LUT P1, RZ, R30, 0xff000000, RZ, 0xc0, !PT ;  /* 0xff0000001eff7812 */ /* 0x000fc6000782c0ff */
[----:B------:R-:W-:Y:S02]  /*9810*/  FADD.FTZ R180, R221, -R33 ;  /* 0x80000021ddb47221 */ /* 0x000fe40000010000 */
[----:B------:R-:W1:Y:S02]  /*9820*/  @P2 LDC R33, c[0x0][0x408] ;  /* 0x00010200ff212b82 */ /* 0x000e640000000800 */
[----:B------:R-:W-:-:S04]  /*9830*/  FMUL.FTZ R228, R2, R180 ;  /* 0x000000b402e47220 */ /* 0x000fc80000410000 */
[----:B------:R-:W-:Y:S02]  /*9840*/  @P2 FMUL.FTZ R180, R3, R228 ;  /* 0x000000e403b42220 */ /* 0x000fe40000410000 */
[----:B------:R-:W2:Y:S01]  /*9850*/  @P1 LDC R183, c[0x0][0x408] ;  /* 0x00010200ffb71b82 */ /* 0x000ea20000000800 */
[----:B------:R-:W-:Y:S01]  /*9860*/  @P1 PRMT R173, R173, 0x7632, R173 ;  /* 0x00007632adad1816 */ /* 0x000fe200000000ad */
[----:B0-----:R-:W-:Y:S01]  /*9870*/  @P2 FMUL.FTZ R34, R180, R34 ;  /* 0x00000022b4222220 */ /* 0x001fe20000410000 */
[----:B------:R-:W-:Y:S01]  /*9880*/  HFMA2 R180, -RZ, RZ, 0, 0 ;  /* 0x00000000ffb47431 */ /* 0x000fe200000001ff */
[----:B------:R-:W-:Y:S02]  /*9890*/  @P1 SHF.L.U32 R244, R249, 0x10, RZ ;  /* 0x00000010f9f41819 */ /* 0x000fe400000006ff */
[----:B------:R-:W-:Y:S01]  /*98a0*/  @P2 FMUL.FTZ R180, R182, R34 ;  /* 0x00000022b6b42220 */ /* 0x000fe20000410000 */
[----:B------:R-:W-:Y:S01]  /*98b0*/  @P2 FMUL.FTZ R34, R3, R228 ;  /* 0x000000e403222220 */ /* 0x000fe20000410000 */
[----:B------:R-:W-:-:S02]  /*98c0*/  MOV R182, RZ ;  /* 0x000000ff00b67202 */ /* 0x000fc40000000f00 */
[----:B------:R-:W-:Y:S01]  /*98d0*/  FADD.FTZ R62, R62, R180 ;  /* 0x000000b43e3e7221 */ /* 0x000fe20000010000 */
[----:B-1----:R-:W-:Y:S01]  /*98e0*/  @P2 FMUL.FTZ R33, R34, R33 ;  /* 0x0000002122212220 */ /* 0x002fe20000410000 */
[----:B------:R-:W-:-:S05]  /*98f0*/  @P2 SHF.L.U32 R34, R153, 0x10, RZ ;  /* 0x0000001099222819 */ /* 0x000fca00000006ff */
[----:B------:R-:W-:Y:S01]  /*9900*/  @P2 FMUL.FTZ R182, R33, R34 ;  /* 0x0000002221b62220 */ /* 0x000fe20000410000 */
[----:B------:R-:W-:Y:S01]  /*9910*/  FFMA.FTZ R33, R178, R176, R21 ;  /* 0x000000b0b2217223 */ /* 0x000fe20000010015 */
[----:B------:R-:W0:Y:S01]  /*9920*/  @P1 LDC R34, c[0x0][0x408] ;  /* 0x00010200ff221b82 */ /* 0x000e220000000800 */
[----:B------:R-:W-:Y:S02]  /*9930*/  LOP3.LUT P2, RZ, R31, 0xff, RZ, 0xc0, !PT ;  /* 0x000000ff1fff7812 */ /* 0x000fe4000784c0ff */
[----:B------:R-:W-:-:S04]  /*9940*/  FADD.FTZ R33, R208, -R33 ;  /* 0x80000021d0217221 */ /* 0x000fc80000010000 */
[----:B------:R-:W-:-:S04]  /*9950*/  FMUL.FTZ R33, R2, R33 ;  /* 0x0000002102217220 */ /* 0x000fc80000410000 */
[----:B------:R-:W-:-:S04]  /*9960*/  @P1 FMUL.FTZ R227, R3, R33 ;  /* 0x0000002103e31220 */ /* 0x000fc80000410000 */
[----:B--2---:R-:W-:Y:S01]  /*9970*/  @P1 FMUL.FTZ R183, R227, R183 ;  /* 0x000000b7e3b71220 */ /* 0x004fe20000410000 */
[----:B------:R-:W-:Y:S01]  /*9980*/  @P1 SHF.L.U32 R227, R173, 0x10, RZ ;  /* 0x00000010ade31819 */ /* 0x000fe200000006ff */
[----:B------:R-:W-:-:S04]  /*9990*/  HFMA2 R173, -RZ, RZ, 0, 0 ;  /* 0x00000000ffad7431 */ /* 0x000fc800000001ff */
[----:B------:R-:W-:Y:S01]  /*99a0*/  @P1 FMUL.FTZ R173, R227, R183 ;  /* 0x000000b7e3ad1220 */ /* 0x000fe20000410000 */
[----:B------:R-:W-:Y:S01]  /*99b0*/  @P1 FMUL.FTZ R183, R3, R33 ;  /* 0x0000002103b71220 */ /* 0x000fe20000410000 */
[----:B------:R-:W1:Y:S01]  /*99c0*/  @P2 LDC R227, c[0x0][0x408] ;  /* 0x00010200ffe32b82 */ /* 0x000e620000000800 */
[----:B------:R-:W-:Y:S01]  /*99d0*/  F2FP.BF16.F32.PACK_AB R33, R33, R228 ;  /* 0x000000e42121723e */ /* 0x000fe200000010ff */
[----:B------:R-:W-:Y:S01]  /*99e0*/  FADD.FTZ R63, R63, R173 ;  /* 0x000000ad3f3f7221 */ /* 0x000fe20000010000 */
[----:B0-----:R-:W-:Y:S01]  /*99f0*/  @P1 FMUL.FTZ R34, R183, R34 ;  /* 0x00000022b7221220 */ /* 0x001fe20000410000 */
[----:B------:R-:W-:-:S03]  /*9a00*/  MOV R183, RZ ;  /* 0x000000ff00b77202 */ /* 0x000fc60000000f00 */
[----:B------:R-:W-:Y:S01]  /*9a10*/  @P1 FMUL.FTZ R183, R34, R244 ;  /* 0x000000f422b71220 */ /* 0x000fe20000410000 */
[----:B------:R-:W-:Y:S01]  /*9a20*/  FFMA.FTZ R34, R184, R176, R21 ;  /* 0x000000b0b8227223 */ /* 0x000fe20000010015 */
[----:B------:R-:W-:Y:S02]  /*9a30*/  @P2 SHF.L.U32 R244, R174, 0x10, RZ ;  /* 0x00000010aef42819 */ /* 0x000fe400000006ff */
[----:B------:R-:W-:Y:S01]  /*9a40*/  LOP3.LUT P1, RZ, R31, 0xff00, RZ, 0xc0, !PT ;  /* 0x0000ff001fff7812 */ /* 0x000fe2000782c0ff */
[----:B------:R-:W-:-:S04]  /*9a50*/  FADD.FTZ R34, R220, -R34 ;  /* 0x80000022dc227221 */ /* 0x000fc80000010000 */
[----:B------:R-:W-:-:S04]  /*9a60*/  FMUL.FTZ R34, R2, R34 ;  /* 0x0000002202227220 */ /* 0x000fc80000410000 */
[CC--:B------:R-:W-:Y:S01]  /*9a70*/  @P2 FMUL.FTZ R35, R3.reuse, R34.reuse ;  /* 0x0000002203232220 */ /* 0x0c0fe20000410000 */
[----:B------:R-:W-:-:S03]  /*9a80*/  @P2 FMUL.FTZ R180, R3, R34 ;  /* 0x0000002203b42220 */ /* 0x000fc60000410000 */
[----:B-1----:R-:W-:Y:S01]  /*9a90*/  @P2 FMUL.FTZ R227, R35, R227 ;  /* 0x000000e323e32220 */ /* 0x002fe20000410000 */
[----:B------:R-:W-:Y:S01]  /*9aa0*/  HFMA2 R35, -RZ, RZ, 0, 0 ;  /* 0x00000000ff237431 */ /* 0x000fe200000001ff */
[----:B------:R-:W-:Y:S02]  /*9ab0*/  @P1 PRMT R174, R174, 0x7632, R174 ;  /* 0x00007632aeae1816 */ /* 0x000fe400000000ae */
[----:B------:R-:W-:Y:S01]  /*9ac0*/  @P2 FMUL.FTZ R35, R244, R227 ;  /* 0x000000e3f4232220 */ /* 0x000fe20000410000 */
[----:B------:R-:W-:Y:S01]  /*9ad0*/  @P2 SHF.L.U32 R244, R154, 0x10, RZ ;  /* 0x000000109af42819 */ /* 0x000fe200000006ff */
[----:B------:R-:W0:Y:S02]  /*9ae0*/  @P2 LDC R227, c[0x0][0x408] ;  /* 0x00010200ffe32b82 */ /* 0x000e240000000800 */
[----:B0-----:R-:W-:Y:S01]  /*9af0*/  @P2 FMUL.FTZ R180, R180, R227 ;  /* 0x000000e3b4b42220 */ /* 0x001fe20000410000 */
[----:B------:R-:W-:-:S03]  /*9b00*/  MOV R227, RZ ;  /* 0x000000ff00e37202 */ /* 0x000fc60000000f00 */
[----:B------:R-:W-:Y:S01]  /*9b10*/  @P2 FMUL.FTZ R227, R180, R244 ;  /* 0x000000f4b4e32220 */ /* 0x000fe20000410000 */
[----:B------:R-:W-:Y:S01]  /*9b20*/  FFMA.FTZ R180, R20, R176, R21 ;  /* 0x000000b014b47223 */ /* 0x000fe20000010015 */
[----:B------:R-:W0:Y:S01]  /*9b30*/  @P1 LDC R244, c[0x0][0x408] ;  /* 0x00010200fff41b82 */ /* 0x000e220000000800 */
[----:B------:R-:W-:Y:S02]  /*9b40*/  LOP3.LUT P2, RZ, R31, 0xff0000, RZ, 0xc0, !PT ;  /* 0x00ff00001fff7812 */ /* 0x000fe4000784c0ff */
[----:B------:R-:W-:-:S04]  /*9b50*/  FADD.FTZ R180, R203, -R180 ;  /* 0x800000b4cbb47221 */ /* 0x000fc80000010000 */
[----:B------:R-:W-:Y:S01]  /*9b60*/  FMUL.FTZ R245, R2, R180 ;  /* 0x000000b402f57220 */ /* 0x000fe20000410000 */
[----:B------:R-:W-:Y:S01]  /*9b70*/  @P1 SHF.L.U32 R180, R174, 0x10, RZ ;  /* 0x00000010aeb41819 */ /* 0x000fe200000006ff */
[----:B------:R-:W-:Y:S02]  /*9b80*/  HFMA2 R174, -RZ, RZ, 0, 0 ;  /* 0x00000000ffae7431 */ /* 0x000fe400000001ff */
[----:B------:R-:W-:Y:S01]  /*9b90*/  @P1 FMUL.FTZ R173, R3, R245 ;  /* 0x000000f503ad1220 */ /* 0x000fe20000410000 */
[----:B------:R-:W-:-:S03]  /*9ba0*/  F2FP.BF16.F32.PACK_AB R34, R245, R34 ;  /* 0x00000022f522723e */ /* 0x000fc600000010ff */
[----:B0-----:R-:W-:Y:S02]  /*9bb0*/  @P1 FMUL.FTZ R173, R173, R244 ;  /* 0x000000f4adad1220 */ /* 0x001fe40000410000 */
[----:B------:R-:W0:Y:S02]  /*9bc0*/  @P2 LDC R244, c[0x0][0x408] ;  /* 0x00010200fff42b82 */ /* 0x000e240000000800 */
[----:B------:R-:W-:Y:S01]  /*9bd0*/  @P1 FMUL.FTZ R174, R180, R173 ;  /* 0x000000adb4ae1220 */ /* 0x000fe20000410000 */
[----:B------:R-:W-:Y:S01]  /*9be0*/  FADD.FTZ R173, R56, R35 ;  /* 0x0000002338ad7221 */ /* 0x000fe20000010000 */
[----:B------:R-:W-:Y:S01]  /*9bf0*/  @P1 FMUL.FTZ R35, R3, R245 ;  /* 0x000000f503231220 */ /* 0x000fe20000410000 */
[----:B------:R-:W-:-:S03]  /*9c00*/  MOV R56, RZ ;  /* 0x000000ff00387202 */ /* 0x000fc60000000f00 */
[----:B------:R-:W1:Y:S02]  /*9c10*/  @P1 LDC R180, c[0x0][0x408] ;  /* 0x00010200ffb41b82 */ /* 0x000e640000000800 */
[----:B-1----:R-:W-:Y:S01]  /*9c20*/  @P1 FMUL.FTZ R35, R35, R180 ;  /* 0x000000b423231220 */ /* 0x002fe20000410000 */
[----:B------:R-:W-:-:S05]  /*9c30*/  @P1 SHF.L.U32 R180, R248, 0x10, RZ ;  /* 0x00000010f8b41819 */ /* 0x000fca00000006ff */
[----:B------:R-:W-:Y:S01]  /*9c40*/  @P1 FMUL.FTZ R56, R35, R180 ;  /* 0x000000b423381220 */ /* 0x000fe20000410000 */
[----:B------:R-:W-:Y:S01]  /*9c50*/  FFMA.FTZ R35, R201, R176, R21 ;  /* 0x000000b0c9237223 */ /* 0x000fe20000010015 */
[----:B------:R-:W-:Y:S01]  /*9c60*/  FADD.FTZ R180, R57, R174 ;  /* 0x000000ae39b47221 */ /* 0x000fe20000010000 */
[----:B------:R-:W-:Y:S01]  /*9c70*/  HFMA2 R174, -RZ, RZ, 0, 0 ;  /* 0x00000000ffae7431 */ /* 0x000fe200000001ff */
[----:B------:R-:W-:Y:S01]  /*9c80*/  ISETP.GE.U32.AND P1, PT, R30, RZ, PT ;  /* 0x000000ff1e00720c */ /* 0x000fe20003f26070 */
[----:B------:R-:W-:-:S03]  /*9c90*/  FADD.FTZ R35, R219, -R35 ;  /* 0x80000023db237221 */ /* 0x000fc60000010000 */
[----:B------:R-:W-:Y:S01]  /*9ca0*/  ISETP.GE.U32.AND.EX P1, PT, R31, 0x1000000, PT, P1 ;  /* 0x010000001f00780c */ /* 0x000fe20003f26110 */
[----:B------:R-:W-:-:S04]  /*9cb0*/  FMUL.FTZ R35, R2, R35 ;  /* 0x0000002302237220 */ /* 0x000fc80000410000 */
        /* <DEDUP_REMOVED lines=11> */
[-CC-:B------:R-:W-:Y:S01]  /*9d70*/  FFMA.FTZ R57, R250, R176.reuse, R21.reuse ;  /* 0x000000b0fa397223 */ /* 0x180fe20000010015 */
[----:B------:R-:W-:Y:S01]  /*9d80*/  @P1 PRMT R58, R175, 0x7632, R58 ;  /* 0x00007632af3a1816 */ /* 0x000fe2000000003a */
[----:B------:R-:W-:Y:S01]  /*9d90*/  FFMA.FTZ R21, R202, R176, R21 ;  /* 0x000000b0ca157223 */ /* 0x000fe20000010015 */
[----:B------:R-:W-:Y:S01]  /*9da0*/  LOP3.LUT P2, RZ, R30, 0xff, RZ, 0xc0, !PT ;  /* 0x000000ff1eff7812 */ /* 0x000fe2000784c0ff */
[----:B------:R-:W-:Y:S01]  /*9db0*/  FADD.FTZ R57, R252, -R57 ;  /* 0x80000039fc397221 */ /* 0x000fe20000010000 */
[----:B------:R-:W-:Y:S01]  /*9dc0*/  @P1 SHF.L.U32 R58, R58, 0x10, RZ ;  /* 0x000000103a3a1819 */ /* 0x000fe200000006ff */
[----:B------:R-:W-:Y:S02]  /*9dd0*/  FADD.FTZ R21, R222, -R21 ;  /* 0x80000015de157221 */ /* 0x000fe40000010000 */
[----:B------:R-:W-:-:S04]  /*9de0*/  FMUL.FTZ R57, R2, R57 ;  /* 0x0000003902397220 */ /* 0x000fc80000410000 */
[C---:B------:R-:W-:Y:S01]  /*9df0*/  FMUL.FTZ R175, R57.reuse, R3 ;  /* 0x0000000339af7220 */ /* 0x040fe20000410000 */
[----:B------:R-:W-:Y:S02]  /*9e00*/  F2FP.BF16.F32.PACK_AB R35, R57, R35 ;  /* 0x000000233923723e */ /* 0x000fe400000010ff */
[----:B------:R-:W-:Y:S01]  /*9e10*/  F2FP.BF16.F32.PACK_AB R57, R183, R182 ;  /* 0x000000b6b739723e */ /* 0x000fe200000010ff */
[----:B------:R-:W-:Y:S01]  /*9e20*/  FMUL.FTZ R246, R175, UR14 ;  /* 0x0000000eaff67c20 */ /* 0x000fe20008410000 */
[----:B------:R-:W-:-:S03]  /*9e30*/  HFMA2 R175, -RZ, RZ, 0, 0 ;  /* 0x00000000ffaf7431 */ /* 0x000fc600000001ff */
[----:B------:R-:W-:Y:S01]  /*9e40*/  @P1 FMUL.FTZ R175, R246, R58 ;  /* 0x0000003af6af1220 */ /* 0x000fe20000410000 */
[----:B------:R-:W-:Y:S01]  /*9e50*/  FMUL.FTZ R58, R2, R21 ;  /* 0x00000015023a7220 */ /* 0x000fe20000410000 */
[----:B------:R-:W-:Y:S02]  /*9e60*/  @P1 SHF.L.U32 R21, R247, 0x10, RZ ;  /* 0x00000010f7151819 */ /* 0x000fe400000006ff */
[----:B------:R-:W-:Y:S01]  /*9e70*/  MOV R2, RZ ;  /* 0x000000ff00027202 */ /* 0x000fe20000000f00 */
[----:B------:R-:W-:Y:S01]  /*9e80*/  FADD.FTZ R175, R59, R175 ;  /* 0x000000af3baf7221 */ /* 0x000fe20000010000 */
[----:B------:R-:W-:Y:S01]  /*9e90*/  @P2 SHF.L.U32 R59, R172, 0x10, RZ ;  /* 0x00000010ac3b2819 */ /* 0x000fe200000006ff */
[----:B------:R-:W-:Y:S01]  /*9ea0*/  @P1 FMUL.FTZ R2, R246, R21 ;  /* 0x00000015f6021220 */ /* 0x000fe20000410000 */
[CC--:B------:R-:W-:Y:S01]  /*9eb0*/  @P2 FMUL.FTZ R21, R3.reuse, R58.reuse ;  /* 0x0000003a03152220 */ /* 0x0c0fe20000410000 */
[-C--:B------:R-:W-:Y:S01]  /*9ec0*/  @P2 FMUL.FTZ R3, R3, R58.reuse ;  /* 0x0000003a03032220 */ /* 0x080fe20000410000 */
[----:B------:R-:W-:-:S02]  /*9ed0*/  F2FP.BF16.F32.PACK_AB R32, R32, R58 ;  /* 0x0000003a2020723e */ /* 0x000fc400000010ff */
[----:B------:R-:W-:Y:S01]  /*9ee0*/  @P2 FMUL.FTZ R172, R21, UR14 ;  /* 0x0000000e15ac2c20 */ /* 0x000fe20008410000 */
[----:B------:R-:W-:Y:S01]  /*9ef0*/  HFMA2 R21, -RZ, RZ, 0, 0 ;  /* 0x00000000ff157431 */ /* 0x000fe200000001ff */
[----:B------:R-:W-:Y:S02]  /*9f00*/  F2FP.BF16.F32.PACK_AB R58, R56, R227 ;  /* 0x000000e3383a723e */ /* 0x000fe400000010ff */
[----:B------:R-:W-:Y:S01]  /*9f10*/  @P2 FMUL.FTZ R21, R59, R172 ;  /* 0x000000ac3b152220 */ /* 0x000fe20000410000 */
[----:B------:R-:W-:Y:S01]  /*9f20*/  @P2 SHF.L.U32 R172, R152, 0x10, RZ ;  /* 0x0000001098ac2819 */ /* 0x000fe200000006ff */
[----:B------:R-:W0:Y:S02]  /*9f30*/  @P2 LDC R59, c[0x0][0x408] ;  /* 0x00010200ff3b2b82 */ /* 0x000e240000000800 */
[----:B------:R-:W-:Y:S01]  /*9f40*/  FADD.FTZ R21, R60, R21 ;  /* 0x000000153c157221 */ /* 0x000fe20000010000 */
[----:B0-----:R-:W-:Y:S01]  /*9f50*/  @P2 FMUL.FTZ R59, R3, R59 ;  /* 0x0000003b033b2220 */ /* 0x001fe20000410000 */
[----:B------:R-:W-:-:S03]  /*9f60*/  MOV R3, RZ ;  /* 0x000000ff00037202 */ /* 0x000fc60000000f00 */
[----:B------:R-:W-:Y:S01]  /*9f70*/  @P2 FMUL.FTZ R3, R59, R172 ;  /* 0x000000ac3b032220 */ /* 0x000fe20000410000 */
[----:B------:R-:W-:-:S04]  /*9f80*/  F2FP.BF16.F32.PACK_AB R59, R2, R244 ;  /* 0x000000f4023b723e */ /* 0x000fc800000010ff */
[----:B------:R-:W-:Y:S01]  /*9f90*/  F2FP.BF16.F32.PACK_AB R56, R181, R3 ;  /* 0x00000003b538723e */ /* 0x000fe200000010ff */
[----:B------:R-:W-:Y:S06]  /*9fa0*/  BRA `(.L_x_1167) ;  /* 0x0000000800887947 */ /* 0x000fec0003800000 */
.L_x_1166:
[----:B------:R-:W2:Y:S01]  /*9fb0*/  LDL R227, [R1+0x14] ;  /* 0x0000140001e37983 */ /* 0x000ea20000100800 */
[C---:B------:R-:W-:Y:S01]  /*9fc0*/  LOP3.LUT P1, RZ, R30.reuse, 0xff00, RZ, 0xc0, !PT ;  /* 0x0000ff001eff7812 */ /* 0x040fe2000782c0ff */
[----:B------:R-:W-:Y:S01]  /*9fd0*/  HFMA2 R183, -RZ, RZ, 0, 0 ;  /* 0x00000000ffb77431 */ /* 0x000fe200000001ff */
[----:B------:R-:W-:-:S11]  /*9fe0*/  LOP3.LUT P2, RZ, R30, 0xff0000, RZ, 0xc0, !PT ;  /* 0x00ff00001eff7812 */ /* 0x000fd6000784c0ff */
[----:B------:R-:W0:Y:S01]  /*9ff0*/  @P1 LDC R180, c[0x0][0x408] ;  /* 0x00010200ffb41b82 */ /* 0x000e220000000800 */
[----:B------:R-:W-:-:S04]  /*a000*/  @P1 FFMA.FTZ R181, R179, R176, R21 ;  /* 0x000000b0b3b51223 */ /* 0x000fc80000010015 */
[----:B------:R-:W-:-:S03]  /*a010*/  @P1 FADD.FTZ R181, R209, -R181 ;  /* 0x800000b5d1b51221 */ /* 0x000fc60000010000 */
[----:B------:R-:W1:Y:S01]  /*a020*/  @P1 LDC R182, c[0x0][0x408] ;  /* 0x00010200ffb61b82 */ /* 0x000e620000000800 */
[----:B-----5:R-:W-:-:S04]  /*a030*/  @P1 FMUL.FTZ R181, R2, R181 ;  /* 0x000000b502b51220 */ /* 0x020fc80000410000 */
[----:B------:R-:W-:-:S04]  /*a040*/  @P1 FMUL.FTZ R181, R3, R181 ;  /* 0x000000b503b51220 */ /* 0x000fc80000410000 */
[----:B0-----:R-:W-:Y:S01]  /*a050*/  @P1 FMUL.FTZ R180, R181, R180 ;  /* 0x000000b4b5b41220 */ /* 0x001fe20000410000 */
[----:B------:R-:W-:-:S04]  /*a060*/  @P1 PRMT R181, R172, 0x7632, R181 ;  /* 0x00007632acb51816 */ /* 0x000fc800000000b5 */
[----:B------:R-:W-:-:S05]  /*a070*/  @P1 SHF.L.U32 R181, R181, 0x10, RZ ;  /* 0x00000010b5b51819 */ /* 0x000fca00000006ff */
[----:B------:R-:W-:Y:S01]  /*a080*/  @P1 FMUL.FTZ R183, R181, R180 ;  /* 0x000000b4b5b71220 */ /* 0x000fe20000410000 */
[----:B------:R-:W-:Y:S01]  /*a090*/  @P1 FFMA.FTZ R180, R179, R176, R21 ;  /* 0x000000b0b3b41223 */ /* 0x000fe20000010015 */
[----:B------:R-:W-:Y:S02]  /*a0a0*/  MOV R181, RZ ;  /* 0x000000ff00b57202 */ /* 0x000fe40000000f00 */
[----:B------:R-:W-:Y:S01]  /*a0b0*/  FADD.FTZ R61, R61, R183 ;  /* 0x000000b73d3d7221 */ /* 0x000fe20000010000 */
[----:B------:R-:W-:Y:S01]  /*a0c0*/  @P1 FADD.FTZ R180, R209, -R180 ;  /* 0x800000b4d1b41221 */ /* 0x000fe20000010000 */
[----:B------:R-:W-:-:S03]  /*a0d0*/  HFMA2 R183, -RZ, RZ, 0, 0 ;  /* 0x00000000ffb77431 */ /* 0x000fc600000001ff */
[----:B------:R-:W-:-:S04]  /*a0e0*/  @P1 FMUL.FTZ R180, R2, R180 ;  /* 0x000000b402b41220 */ /* 0x000fc80000410000 */
[----:B------:R-:W-:-:S04]  /*a0f0*/  @P1 FMUL.FTZ R180, R3, R180 ;  /* 0x000000b403b41220 */ /* 0x000fc80000410000 */
[----:B-1----:R-:W-:Y:S01]  /*a100*/  @P1 FMUL.FTZ R182, R180, R182 ;  /* 0x000000b6b4b61220 */ /* 0x002fe20000410000 */
[----:B--2---:R-:W-:-:S05]  /*a110*/  @P1 SHF.L.U32 R180, R227, 0x10, RZ ;  /* 0x00000010e3b41819 */ /* 0x004fca00000006ff */
        /* <DEDUP_REMOVED lines=8> */
[C---:B------:R-:W-:Y:S02]  /*a1a0*/  @P2 SHF.L.U32 R182, R173.reuse, 0x10, RZ ;  /* 0x00000010adb62819 */ /* 0x040fe400000006ff */
        /* <DEDUP_REMOVED lines=18> */
[----:B------:R-:W-:-:S03]  /*a2d0*/  @P1 FMUL.FTZ R183, R3, R183 ;  /* 0x000000b703b71220 */ /* 0x000fc60000410000 */
[----:B------:R-:W-:Y:S01]  /*a2e0*/  @P2 SHF.L.U32 R227, R174, 0x10, RZ ;  /* 0x00000010aee32819 */ /* 0x000fe200000006ff */
        /* <DEDUP_REMOVED lines=77> */
[----:B------:R-:W-:-:S04]  /*a7c0*/  FMUL.FTZ R57, R2, R57 ;  /* 0x0000003902397220 */ /* 0x000fc80000410000 */
[----:B------:R-:W-:-:S04]  /*a7d0*/  FMUL.FTZ R57, R3, R57 ;  /* 0x0000003903397220 */ /* 0x000fc80000410000 */
[----:B------:R-:W-:Y:S01]  /*a7e0*/  @P1 PRMT R58, R175, 0x7632, R58 ;  /* 0x00007632af3a1816 */ /* 0x000fe2000000003a */
[----:B------:R-:W-:Y:S01]  /*a7f0*/  FMUL.FTZ R57, R57, UR14 ;  /* 0x0000000e39397c20 */ /* 0x000fe20008410000 */
[----:B------:R-:W-:Y:S02]  /*a800*/  HFMA2 R175, -RZ, RZ, 0, 0 ;  /* 0x00000000ffaf7431 */ /* 0x000fe400000001ff */
[----:B------:R-:W-:-:S05]  /*a810*/  @P1 SHF.L.U32 R58, R58, 0x10, RZ ;  /* 0x000000103a3a1819 */ /* 0x000fca00000006ff */
[----:B------:R-:W-:Y:S01]  /*a820*/  @P1 FMUL.FTZ R175, R58, R57 ;  /* 0x000000393aaf1220 */ /* 0x000fe20000410000 */
[----:B------:R-:W-:-:S03]  /*a830*/  @P1 SHF.L.U32 R58, R247, 0x10, RZ ;  /* 0x00000010f73a1819 */ /* 0x000fc600000006ff */
[----:B------:R-:W-:Y:S01]  /*a840*/  FADD.FTZ R175, R59, R175 ;  /* 0x000000af3baf7221 */ /* 0x000fe20000010000 */
[----:B------:R-:W-:Y:S01]  /*a850*/  MOV R59, RZ ;  /* 0x000000ff003b7202 */ /* 0x000fe20000000f00 */
[----:B------:R-:W-:Y:S01]  /*a860*/  @P1 FMUL.FTZ R59, R58, R57 ;  /* 0x000000393a3b1220 */ /* 0x000fe20000410000 */
[CCC-:B------:R-:W-:Y:S01]  /*a870*/  @P2 FFMA.FTZ R57, R202.reuse, R176.reuse, R21.reuse ;  /* 0x000000b0ca392223 */ /* 0x1c0fe20000010015 */
[----:B------:R-:W-:-:S03]  /*a880*/  @P2 FFMA.FTZ R21, R202, R176, R21 ;  /* 0x000000b0ca152223 */ /* 0x000fc60000010015 */
[C---:B------:R-:W-:Y:S01]  /*a890*/  @P2 FADD.FTZ R57, R222.reuse, -R57 ;  /* 0x80000039de392221 */ /* 0x040fe20000010000 */
[----:B------:R-:W-:Y:S01]  /*a8a0*/  @P2 FADD.FTZ R21, R222, -R21 ;  /* 0x80000015de152221 */ /* 0x000fe20000010000 */
[----:B------:R-:W-:Y:S02]  /*a8b0*/  F2FP.BF16.F32.PACK_AB R59, R59, R228 ;  /* 0x000000e43b3b723e */ /* 0x000fe400000010ff */
[C---:B------:R-:W-:Y:S01]  /*a8c0*/  @P2 FMUL.FTZ R57, R2.reuse, R57 ;  /* 0x0000003902392220 */ /* 0x040fe20000410000 */
[----:B------:R-:W-:Y:S02]  /*a8d0*/  @P2 FMUL.FTZ R21, R2, R21 ;  /* 0x0000001502152220 */ /* 0x000fe40000410000 */
[----:B------:R-:W0:Y:S01]  /*a8e0*/  @P2 LDC R2, c[0x0][0x408] ;  /* 0x00010200ff022b82 */ /* 0x000e220000000800 */
[C---:B------:R-:W-:Y:S01]  /*a8f0*/  @P2 FMUL.FTZ R57, R3.reuse, R57 ;  /* 0x0000003903392220 */ /* 0x040fe20000410000 */
[----:B------:R-:W-:Y:S01]  /*a900*/  @P2 FMUL.FTZ R3, R3, R21 ;  /* 0x0000001503032220 */ /* 0x000fe20000410000 */
[----:B------:R-:W-:-:S02]  /*a910*/  @P2 SHF.L.U32 R21, R172, 0x10, RZ ;  /* 0x00000010ac152819 */ /* 0x000fc400000006ff */
[----:B------:R-:W-:Y:S01]  /*a920*/  @P2 FMUL.FTZ R58, R57, UR14 ;  /* 0x0000000e393a2c20 */ /* 0x000fe20008410000 */
[----:B------:R-:W-:-:S03]  /*a930*/  HFMA2 R57, -RZ, RZ, 0, 0 ;  /* 0x00000000ff397431 */ /* 0x000fc600000001ff */
[----:B------:R-:W-:Y:S01]  /*a940*/  @P2 FMUL.FTZ R57, R21, R58 ;  /* 0x0000003a15392220 */ /* 0x000fe20000410000 */
[----:B------:R-:W-:Y:S02]  /*a950*/  @P2 SHF.L.U32 R21, R152, 0x10, RZ ;  /* 0x0000001098152819 */ /* 0x000fe400000006ff */
[----:B------:R-:W-:Y:S01]  /*a960*/  F2FP.BF16.F32.PACK_AB R58, R227, R56 ;  /* 0x00000038e33a723e */ /* 0x000fe200000010ff */
[----:B0-----:R-:W-:Y:S01]  /*a970*/  @P2 FMUL.FTZ R3, R3, R2 ;  /* 0x0000000203032220 */ /* 0x001fe20000410000 */
[----:B------:R-:W-:-:S03]  /*a980*/  MOV R2, RZ ;  /* 0x000000ff00027202 */ /* 0x000fc60000000f00 */
[----:B------:R-:W-:Y:S01]  /*a990*/  @P2 FMUL.FTZ R2, R3, R21 ;  /* 0x0000001503022220 */ /* 0x000fe20000410000 */
[----:B------:R-:W-:Y:S01]  /*a9a0*/  FADD.FTZ R21, R60, R57 ;  /* 0x000000393c157221 */ /* 0x000fe20000010000 */
[----:B------:R-:W-:-:S03]  /*a9b0*/  F2FP.BF16.F32.PACK_AB R57, R183, R182 ;  /* 0x000000b6b739723e */ /* 0x000fc600000010ff */
[----:B------:R-:W-:-:S07]  /*a9c0*/  F2FP.BF16.F32.PACK_AB R56, R181, R2 ;  /* 0x00000002b538723e */ /* 0x000fce00000010ff */
.L_x_1167:
        /* <DEDUP_REMOVED lines=12> */
.L_x_1148:
[----:B------:R-:W-:-:S04]  /*aa90*/  UISETP.NE.U32.AND UP0, UPT, UR12, URZ, UPT ;  /* 0x000000ff0c00728c */ /* 0x000fc8000bf05070 */
[----:B------:R-:W-:-:S09]  /*aaa0*/  UISETP.NE.AND.EX UP0, UPT, UR13, URZ, UPT, UP0 ;  /* 0x000000ff0d00728c */ /* 0x000fd2000bf05300 */
[----:B------:R-:W-:Y:S05]  /*aab0*/  BRA.U UP0, `(.L_x_1168) ;  /* 0x0000002900d47547 */ /* 0x000fea000b800000 */
[----:B------:R-:W-:Y:S04]  /*aac0*/  BSSY.RECONVERGENT B2, `(.L_x_1169) ;  /* 0x000008a000027945 */ /* 0x000fe80003800200 */
[----:B------:R-:W-:Y:S05]  /*aad0*/  @!P4 BRA `(.L_x_1170) ;  /* 0x000000080020c947 */ /* 0x000fea0003800000 */
[----:B------:R-:W0:Y:S01]  /*aae0*/  LDC.64 R172, c[0x0][0x390] ;  /* 0x0000e400ffac7b82 */ /* 0x000e220000000a00 */
[----:B------:R-:W2:Y:S01]  /*aaf0*/  LDL R227, [R1+0xa4] ;  /* 0x0000a40001e37983 */ /* 0x000ea20000100800 */
[----:B------:R-:W-:Y:S01]  /*ab00*/  FFMA.FTZ R180, R0, R176, R21 ;  /* 0x000000b000b47223 */ /* 0x000fe20000010015 */
[----:B------:R-:W-:Y:S02]  /*ab10*/  LOP3.LUT P4, RZ, R22, 0xff, RZ, 0xc0, !PT ;  /* 0x000000ff16ff7812 */ /* 0x000fe4000788c0ff */
[----:B------:R-:W-:Y:S01]  /*ab20*/  SHF.L.U32 R181, R52, 0x10, RZ ;  /* 0x0000001034b57819 */ /* 0x000fe200000006ff */
[----:B------:R-:W3:Y:S01]  /*ab30*/  LDL R228, [R1+0xac] ;  /* 0x0000ac0001e47983 */ /* 0x000ee20000100800 */
[----:B------:R-:W-:-:S03]  /*ab40*/  MOV R183, RZ ;  /* 0x000000ff00b77202 */ /* 0x000fc60000000f00 */
[----:B------:R-:W4:Y:S01]  /*ab50*/  LDL R244, [R1+0xb0] ;  /* 0x0000b00001f47983 */ /* 0x000f220000100800 */
[----:B0-----:R-:W-:-:S06]  /*ab60*/  IMAD.WIDE.U32 R172, R4, 0x10, R172 ;  /* 0x0000001004ac7825 */ /* 0x001fcc00078e00ac */
[----:B------:R-:W2:Y:S01]  /*ab70*/  LDG.E.128 R172, desc[UR6][R172.64] ;  /* 0x00000006acac7981 */ /* 0x000ea2000c1e1d00 */
[----:B------:R-:W-:-:S04]  /*ab80*/  FADD.FTZ R180, R214, -R180 ;  /* 0x800000b4d6b47221 */ /* 0x000fc80000010000 */
[----:B-----5:R-:W-:-:S04]  /*ab90*/  FFMA.FTZ R180, R2, R180, R181 ;  /* 0x000000b402b47223 */ /* 0x020fc800000100b5 */
[----:B------:R-:W-:-:S04]  /*aba0*/  FMUL.FTZ R180, R180, R3 ;  /* 0x00000003b4b47220 */ /* 0x000fc80000410000 */
[----:B------:R-:W-:Y:S01]  /*abb0*/  FMUL.FTZ R181, R180, UR14 ;  /* 0x0000000eb4b57c20 */ /* 0x000fe20008410000 */
[----:B------:R-:W-:Y:S01]  /*abc0*/  HFMA2 R180, -RZ, RZ, 0, 0 ;  /* 0x00000000ffb47431 */ /* 0x000fe200000001ff */
[----:B--2---:R-:W-:Y:S02]  /*abd0*/  @P4 SHF.L.U32 R182, R172, 0x10, RZ ;  /* 0x00000010acb64819 */ /* 0x004fe400000006ff */
[----:B------:R-:W-:-:S03]  /*abe0*/  PRMT R172, R52, 0x7632, R172 ;  /* 0x0000763234ac7816 */ /* 0x000fc600000000ac */
[----:B------:R-:W-:Y:S01]  /*abf0*/  @P4 FMUL.FTZ R180, R181, R182 ;  /* 0x000000b6b5b44220 */ /* 0x000fe20000410000 */
[----:B------:R-:W-:-:S03]  /*ac00*/  @P4 SHF.L.U32 R182, R168, 0x10, RZ ;  /* 0x00000010a8b64819 */ /* 0x000fc600000006ff */
[----:B------:R-:W-:Y:S02]  /*ac10*/  FADD.FTZ R92, R92, R180 ;  /* 0x000000b45c5c7221 */ /* 0x000fe40000010000 */
[----:B------:R-:W-:Y:S01]  /*ac20*/  @P4 FMUL.FTZ R183, R182, R181 ;  /* 0x000000b5b6b74220 */ /* 0x000fe20000410000 */
[----:B------:R-:W-:Y:S01]  /*ac30*/  LOP3.LUT P4, RZ, R22, 0xff00, RZ, 0xc0, !PT ;  /* 0x0000ff0016ff7812 */ /* 0x000fe2000788c0ff */
[----:B------:R-:W-:Y:S01]  /*ac40*/  FFMA.FTZ R182, R177, R176, R21 ;  /* 0x000000b0b1b67223 */ /* 0x000fe20000010015 */
[----:B------:R-:W-:-:S03]  /*ac50*/  SHF.L.U32 R181, R172, 0x10, RZ ;  /* 0x00000010acb57819 */ /* 0x000fc600000006ff */
[----:B------:R-:W-:-:S04]  /*ac60*/  FADD.FTZ R182, R226, -R182 ;  /* 0x800000b6e2b67221 */ /* 0x000fc80000010000 */
[----:B------:R-:W-:Y:S01]  /*ac70*/  FFMA.FTZ R182, R2, R182, R181 ;  /* 0x000000b602b67223 */ /* 0x000fe200000100b5 */
[----:B------:R-:W-:-:S03]  /*ac80*/  HFMA2 R181, -RZ, RZ, 0, 0 ;  /* 0x00000000ffb57431 */ /* 0x000fc600000001ff */
[----:B------:R-:W-:Y:S01]  /*ac90*/  @P4 SHF.L.U32 R180, R227, 0x10, RZ ;  /* 0x00000010e3b44819 */ /* 0x000fe200000006ff */
[----:B------:R-:W-:Y:S01]  /*aca0*/  FMUL.FTZ R182, R182, R3 ;  /* 0x00000003b6b67220 */ /* 0x000fe20000410000 */
[----:B------:R-:W2:Y:S01]  /*acb0*/  LDL R227, [R1+0xa8] ;  /* 0x0000a80001e37983 */ /* 0x000ea20000100800 */
[----:B------:R-:W-:Y:S02]  /*acc0*/  @P4 PRMT R172, R172, 0x7632, R172 ;  /* 0x00007632acac4816 */ /* 0x000fe400000000ac */
[----:B------:R-:W-:Y:S02]  /*acd0*/  FMUL.FTZ R182, R182, UR14 ;  /* 0x0000000eb6b67c20 */ /* 0x000fe40008410000 */
[----:B------:R-:W-:-:S05]  /*ace0*/  @P4 SHF.L.U32 R172, R172, 0x10, RZ ;  /* 0x00000010acac4819 */ /* 0x000fca00000006ff */
[----:B------:R-:W-:Y:S01]  /*acf0*/  @P4 FMUL.FTZ R181, R182, R172 ;  /* 0x000000acb6b54220 */ /* 0x000fe20000410000 */
[----:B------:R-:W-:Y:S01]  /*ad00*/  MOV R172, RZ ;  /* 0x000000ff00ac7202 */ /* 0x000fe20000000f00 */
[----:B------:R-:W-:Y:S01]  /*ad10*/  @P4 FMUL.FTZ R172, R180, R182 ;  /* 0x000000b6b4ac4220 */ /* 0x000fe20000410000 */
[----:B------:R-:W-:Y:S01]  /*ad20*/  FFMA.FTZ R180, R200, R176, R21 ;  /* 0x000000b0c8b47223 */ /* 0x000fe20000010015 */
[----:B------:R-:W-:Y:S02]  /*ad30*/  LOP3.LUT P4, RZ, R22, 0xff0000, RZ, 0xc0, !PT ;  /* 0x00ff000016ff7812 */ /* 0x000fe4000788c0ff */
[----:B------:R-:W-:Y:S01]  /*ad40*/  SHF.L.U32 R182, R53, 0x10, RZ ;  /* 0x0000001035b67819 */ /* 0x000fe200000006ff */
[----:B------:R-:W-:-:S04]  /*ad50*/  FADD.FTZ R180, R243, -R180 ;  /* 0x800000b4f3b47221 */ /* 0x000fc80000010000 */
[----:B------:R-:W-:-:S04]  /*ad60*/  FFMA.FTZ R180, R2, R180, R182 ;  /* 0x000000b402b47223 */ /* 0x000fc800000100b6 */
[----:B------:R-:W-:Y:S02]  /*ad70*/  FMUL.FTZ R180, R180, R3 ;  /* 0x00000003b4b47220 */ /* 0x000fe40000410000 */
[----:B------:R-:W-:Y:S02]  /*ad80*/  @P4 SHF.L.U32 R182, R173, 0x10, RZ ;  /* 0x00000010adb64819 */ /* 0x000fe400000006ff */
[----:B------:R-:W-:Y:S01]  /*ad90*/  FMUL.FTZ R180, R180, UR14 ;  /* 0x0000000eb4b47c20 */ /* 0x000fe20008410000 */
[----:B------:R-:W-:Y:S01]  /*ada0*/  FADD.FTZ R93, R93, R181 ;  /* 0x000000b55d5d7221 */ /* 0x000fe20000010000 */
[----:B------:R-:W-:Y:S02]  /*adb0*/  HFMA2 R181, -RZ, RZ, 0, 0 ;  /* 0x00000000ffb57431 */ /* 0x000fe400000001ff */
[----:B------:R-:W-:-:S04]  /*adc0*/  @P4 FMUL.FTZ R181, R180, R182 ;  /* 0x000000b6b4b54220 */ /* 0x000fc80000410000 */
[----:B------:R-:W-:Y:S01]  /*add0*/  FADD.FTZ R94, R94, R181 ;  /* 0x000000b55e5e7221 */ /* 0x000fe20000010000 */
[----:B------:R-:W-:Y:S02]  /*ade0*/  @P4 SHF.L.U32 R181, R169, 0x10, RZ ;  /* 0x00000010a9b54819 */ /* 0x000fe400000006ff */
[----:B------:R-:W-:-:S03]  /*adf0*/  MOV R182, RZ ;  /* 0x000000ff00b67202 */ /* 0x000fc60000000f00 */
[----:B------:R-:W-:Y:S01]  /*ae00*/  @P4 FMUL.FTZ R182, R181, R180 ;  /* 0x000000b4b5b64220 */ /* 0x000fe20000410000 */
[----:B------:R-:W-:Y:S01]  /*ae10*/  LOP3.LUT P4, RZ, R22, 0xff000000, RZ, 0xc0, !PT ;  /* 0xff00000016ff7812 */ /* 0x000fe2000788c0ff */
[----:B------:R-:W-:Y:S01]  /*ae20*/  FFMA.FTZ R181, R5, R176, R21 ;  /* 0x000000b005b57223 */ /* 0x000fe20000010015 */
[----:B------:R-:W-:-:S03]  /*ae30*/  PRMT R173, R53, 0x7632, R173 ;  /* 0x0000763235ad7816 */ /* 0x000fc600000000ad */
[----:B------:R-:W-:Y:S01]  /*ae40*/  FADD.FTZ R181, R218, -R181 ;  /* 0x800000b5dab57221 */ /* 0x000fe20000010000 */
[----:B------:R-:W-:-:S05]  /*ae50*/  SHF.L.U32 R180, R173, 0x10, RZ ;  /* 0x00000010adb47819 */ /* 0x000fca00000006ff */
[----:B------:R-:W-:Y:S02]  /*ae60*/  FFMA.FTZ R180, R2, R181, R180 ;  /* 0x000000b502b47223 */ /* 0x000fe400000100b4 */
[----:B------:R-:W-:Y:S02]  /*ae70*/  @P4 PRMT R173, R173, 0x7632, R173 ;  /* 0x00007632adad4816 */ /* 0x000fe400000000ad */
[----:B------:R-:W-:Y:S02]  /*ae80*/  FMUL.FTZ R180, R180, R3 ;  /* 0x00000003b4b47220 */ /* 0x000fe40000410000 */
[----:B------:R-:W-:Y:S02]  /*ae90*/  @P4 SHF.L.U32 R173, R173, 0x10, RZ ;  /* 0x00000010adad4819 */ /* 0x000fe400000006ff */
[----:B------:R-:W-:Y:S01]  /*aea0*/  FMUL.FTZ R180, R180, UR14 ;  /* 0x0000000eb4b47c20 */ /* 0x000fe20008410000 */
[----:B------:R-:W-:-:S03]  /*aeb0*/  HFMA2 R181, -RZ, RZ, 0, 0 ;  /* 0x00000000ffb57431 */ /* 0x000fc600000001ff */
[----:B------:R-:W-:-:S04]  /*aec0*/  @P4 FMUL.FTZ R181, R180, R173 ;  /* 0x000000adb4b54220 */ /* 0x000fc80000410000 */
[----:B------:R-:W-:Y:S01]  /*aed0*/  FADD.FTZ R95, R95, R181 ;  /* 0x000000b55f5f7221 */ /* 0x000fe20000010000 */
[----:B------:R-:W-:Y:S02]  /*aee0*/  MOV R173, RZ ;  /* 0x000000ff00ad7202 */ /* 0x000fe40000000f00 */
[----:B------:R-:W-:Y:S02]  /*aef0*/  F2FP.BF16.F32.PACK_AB R172, R172, R183 ;  /* 0x000000b7acac723e */ /* 0x000fe400000010ff */
[----:B--2---:R-:W-:-:S05]  /*af00*/  @P4 SHF.L.U32 R181, R227, 0x10, RZ ;  /* 0x00000010e3b54819 */ /* 0x004fca00000006ff */
        /* <DEDUP_REMOVED lines=9> */
[----:B------:R-:W-:-:S03]  /*afa0*/  HFMA2 R180, -RZ, RZ, 0, 0 ;  /* 0x00000000ffb47431 */ /* 0x000fc600000001ff */
[----:B------:R-:W-:Y:S01]  /*afb0*/  @P4 FMUL.FTZ R180, R181, R227 ;  /* 0x000000e3b5b44220 */ /* 0x000fe20000410000 */
[----:B------:R-:W-:-:S03]  /*afc0*/  @P4 SHF.L.U32 R227, R170, 0x10, RZ ;  /* 0x00000010aae34819 */ /* 0x000fc600000006ff */
[----:B------:R-:W-:Y:S01]  /*afd0*/  FADD.FTZ R88, R88, R180 ;  /* 0x000000b458587221 */ /* 0x000fe20000010000 */
[----:B------:R-:W-:Y:S01]  /*afe0*/  MOV R180, RZ ;  /* 0x000000ff00b47202 */ /* 0x000fe20000000f00 */
        /* <DEDUP_REMOVED lines=14> */
[----:B---3--:R-:W-:Y:S02]  /*b0d0*/  @P4 SHF.L.U32 R227, R228, 0x10, RZ ;  /* 0x00000010e4e34819 */ /* 0x008fe400000006ff */
[----:B------:R-:W-:-:S03]  /*b0e0*/  MOV R174, RZ ;  /* 0x000000ff00ae7202 */ /* 0x000fc60000000f00 */
        /* <DEDUP_REMOVED lines=15> */
[----:B------:R-:W-:Y:S01]  /*b1e0*/  ISETP.GE.U32.AND P4, PT, R22, RZ, PT ;  /* 0x000000ff1600720c */ /* 0x000fe20003f86070 */
[----:B------:R-:W-:Y:S01]  /*b1f0*/  FFMA.FTZ R227, R7, R176, R21 ;  /* 0x000000b007e37223 */ /* 0x000fe20000010015 */
[----:B------:R-:W-:Y:S02]  /*b200*/  PRMT R175, R55, 0x7632, R175 ;  /* 0x0000763237af7816 */ /* 0x000fe400000000af */
[----:B------:R-:W-:Y:S01]  /*b210*/  ISETP.GE.U32.AND.EX P4, PT, R23, 0x1000000, PT, P4 ;  /* 0x010000001700780c */ /* 0x000fe20003f86140 */
[----:B------:R-:W-:Y:S01]  /*b220*/  FADD.FTZ R227, R207, -R227 ;  /* 0x800000e3cfe37221 */ /* 0x000fe20000010000 */
[----:B------:R-:W-:Y:S02]  /*b230*/  SHF.L.U32 R228, R175, 0x10, RZ ;  /* 0x00000010afe47819 */ /* 0x000fe400000006ff */
[----:B------:R-:W-:-:S02]  /*b240*/  F2FP.BF16.F32.PACK_AB R173, R173, R182 ;  /* 0x000000b6adad723e */ /* 0x000fc400000010ff */
[----:B------:R-:W0:Y:S01]  /*b250*/  LDC.64 R182, c[0x0][0x468] ;  /* 0x00011a00ffb67b82 */ /* 0x000e220000000a00 */
[----:B------:R-:W-:-:S04]  /*b260*/  FFMA.FTZ R227, R2, R227, R228 ;  /* 0x000000e302e37223 */ /* 0x000fc800000100e4 */
[----:B------:R-:W-:Y:S02]  /*b270*/  FMUL.FTZ R227, R227, R3 ;  /* 0x00000003e3e37220 */ /* 0x000fe40000410000 */
[----:B------:R-:W-:Y:S02]  /*b280*/  @P4 PRMT R175, R175, 0x7632, R175 ;  /* 0x00007632afaf4816 */ /* 0x000fe400000000af */
[----:B------:R-:W-:Y:S02]  /*b290*/  FMUL.FTZ R227, R227, UR14 ;  /* 0x0000000ee3e37c20 */ /* 0x000fe40008410000 */
[----:B------:R-:W-:Y:S01]  /*b2a0*/  @P4 SHF.L.U32 R175, R175, 0x10, RZ ;  /* 0x00000010afaf4819 */ /* 0x000fe200000006ff */
[----:B------:R-:W-:-:S04]  /*b2b0*/  HFMA2 R228, -RZ, RZ, 0, 0 ;  /* 0x00000000ffe47431 */ /* 0x000fc800000001ff */
[----:B------:R-:W-:-:S04]  /*b2c0*/  @P4 FMUL.FTZ R228, R227, R175 ;  /* 0x000000afe3e44220 */ /* 0x000fc80000410000 */
[----:B------:R-:W-:Y:S01]  /*b2d0*/  FADD.FTZ R91, R91, R228 ;  /* 0x000000e45b5b7221 */ /* 0x000fe20000010000 */
[----:B----4-:R-:W-:Y:S02]  /*b2e0*/  @P4 SHF.L.U32 R228, R244, 0x10, RZ ;  /* 0x00000010f4e44819 */ /* 0x010fe400000006ff */
[----:B------:R-:W-:-:S03]  /*b2f0*/  MOV R175, RZ ;  /* 0x000000ff00af7202 */ /* 0x000fc60000000f00 */
[----:B------:R-:W-:Y:S01]  /*b300*/  @P4 FMUL.FTZ R175, R228, R227 ;  /* 0x000000e3e4af4220 */ /* 0x000fe20000410000 */
[----:B------:R-:W-:-:S04]  /*b310*/  F2FP.BF16.F32.PACK_AB R174, R174, R180 ;  /* 0x000000b4aeae723e */ /* 0x000fc800000010ff */
[----:B------:R-:W-:Y:S01]  /*b320*/  F2FP.BF16.F32.PACK_AB R175, R175, R181 ;  /* 0x000000b5afaf723e */ /* 0x000fe200000010ff */
[----:B0-----:R-:W-:-:S05]  /*b330*/  IMAD.WIDE.U32 R180, R4, 0x10, R182 ;  /* 0x0000001004b47825 */ /* 0x001fca00078e00b6 */
[----:B------:R0:W-:Y:S01]  /*b340*/  STG.E.128 desc[UR6][R180.64], R172 ;  /* 0x000000acb4007986 */ /* 0x0001e2000c101d06 */
[----:B------:R-:W-:-:S07]  /*b350*/  IADD3 R4, PT, PT, R4, 0x20, RZ ;  /* 0x0000002004047810 */ /* 0x000fce0007ffe0ff */
.L_x_1170:
[----:B------:R-:W-:Y:S05]  /*b360*/  BSYNC.RECONVERGENT B2 ;  /* 0x0000000000027941 */ /* 0x000fea0003800200 */
.L_x_1169:
[----:B------:R-:W-:Y:S04]  /*b370*/  BSSY.RECONVERGENT B2, `(.L_x_1171) ;  /* 0x000008a000027945 */ /* 0x000fe80003800200 */
[----:B------:R-:W-:Y:S05]  /*b380*/  @!P3 BRA `(.L_x_1172) ;  /* 0x000000080020b947 */ /* 0x000fea0003800000 */
[----:B0-----:R-:W0:Y:S01]  /*b390*/  LDC.64 R172, c[0x0][0x390] ;  /* 0x0000e400ffac7b82 */ /* 0x001e220000000a00 */
        /* <DEDUP_REMOVED lines=135> */
.L_x_1172:
[----:B------:R-:W-:Y:S05]  /*bc10*/  BSYNC.RECONVERGENT B2 ;  /* 0x0000000000027941 */ /* 0x000fea0003800200 */
.L_x_1171:
[----:B------:R-:W-:Y:S04]  /*bc20*/  BSSY.RECONVERGENT B2, `(.L_x_1173) ;  /* 0x000008a000027945 */ /* 0x000fe80003800200 */
[----:B------:R-:W-:Y:S05]  /*bc30*/  @!P2 BRA `(.L_x_1174) ;  /* 0x000000080020a947 */ /* 0x000fea0003800000 */
[----:B01----:R-:W0:Y:S01]  /*bc40*/  LDC.64 R172, c[0x0][0x390] ;  /* 0x0000e400ffac7b82 */ /* 0x003e220000000a00 */
        /* <DEDUP_REMOVED lines=135> */
.L_x_1174:
[----:B------:R-:W-:Y:S05]  /*c4c0*/  BSYNC.RECONVERGENT B2 ;  /* 0x0000000000027941 */ /* 0x000fea0003800200 */
.L_x_1173:
[----:B------:R-:W-:Y:S04]  /*c4d0*/  BSSY.RECONVERGENT B2, `(.L_x_1175) ;  /* 0x000008a000027945 */ /* 0x000fe80003800200 */
[----:B------:R-:W-:Y:S05]  /*c4e0*/  @!P1 BRA `(.L_x_1176) ;  /* 0x0000000800209947 */ /* 0x000fea0003800000 */
[----:B012---:R-:W0:Y:S01]  /*c4f0*/  LDC.64 R172, c[0x0][0x390] ;  /* 0x0000e400ffac7b82 */ /* 0x007e220000000a00 */
        /* <DEDUP_REMOVED lines=135> */
.L_x_1176:
[----:B------:R-:W-:Y:S05]  /*cd70*/  BSYNC.RECONVERGENT B2 ;  /* 0x0000000000027941 */ /* 0x000fea0003800200 */
.L_x_1175:
[----:B------:R-:W-:Y:S05]  /*cd80*/  @!P0 BRA `(.L_x_1165) ;  /* 0x0000003400748947 */ /* 0x000fea0003800000 */
[----:B0123--:R-:W0:Y:S01]  /*cd90*/  LDC.64 R172, c[0x0][0x390] ;  /* 0x0000e400ffac7b82 */ /* 0x00fe220000000a00 */
[----:B------:R-:W2:Y:S04]  /*cda0*/  LDL R183, [R1+0x14] ;  /* 0x0000140001b77983 */ /* 0x000ea80000100800 */
[----:B------:R-:W3:Y:S04]  /*cdb0*/  LDL R227, [R1+0x18] ;  /* 0x0000180001e37983 */ /* 0x000ee80000100800 */
[----:B------:R-:W4:Y:S04]  /*cdc0*/  LDL R244, [R1+0x1c] ;  /* 0x00001c0001f47983 */ /* 0x000f280000100800 */
[----:B------:R-:W4:Y:S01]  /*cdd0*/  LDL R228, [R1+0x70] ;  /* 0x0000700001e47983 */ /* 0x000f220000100800 */
[----:B0-----:R-:W-:-:S06]  /*cde0*/  IMAD.WIDE.U32 R172, R4, 0x10, R172 ;  /* 0x0000001004ac7825 */ /* 0x001fcc00078e00ac */
[----:B------:R-:W2:Y:S01]  /*cdf0*/  LDG.E.128 R172, desc[UR6][R172.64] ;  /* 0x00000006acac7981 */ /* 0x000ea2000c1e1d00 */
[----:B------:R-:W-:Y:S01]  /*ce00*/  FFMA.FTZ R180, R202, R176, R21 ;  /* 0x000000b0cab47223 */ /* 0x000fe20000010015 */
[----:B------:R-:W-:Y:S02]  /*ce10*/  LOP3.LUT P0, RZ, R30, 0xff, RZ, 0xc0, !PT ;  /* 0x000000ff1eff7812 */ /* 0x000fe4000780c0ff */
[----:B------:R-:W-:Y:S01]  /*ce20*/  SHF.L.U32 R181, R36, 0x10, RZ ;  /* 0x0000001024b57819 */ /* 0x000fe200000006ff */
[----:B------:R-:W-:-:S04]  /*ce30*/  FADD.FTZ R180, R222, -R180 ;  /* 0x800000b4deb47221 */ /* 0x000fc80000010000 */
[----:B-----5:R-:W-:-:S04]  /*ce40*/  FFMA.FTZ R180, R2, R180, R181 ;  /* 0x000000b402b47223 */ /* 0x020fc800000100b5 */
[----:B------:R-:W-:-:S04]  /*ce50*/  FMUL.FTZ R180, R180, R3 ;  /* 0x00000003b4b47220 */ /* 0x000fc80000410000 */
[----:B------:R-:W-:Y:S01]  /*ce60*/  FMUL.FTZ R181, R180, UR14 ;  /* 0x0000000eb4b57c20 */ /* 0x000fe20008410000 */
[----:B------:R-:W-:Y:S01]  /*ce70*/  HFMA2 R180, -RZ, RZ, 0, 0 ;  /* 0x00000000ffb47431 */ /* 0x000fe200000001ff */
[----:B------:R-:W-:Y:S02]  /*ce80*/  LOP3.LUT P1, RZ, R31, 0xff0000, RZ, 0xc0, !PT ;  /* 0x00ff00001fff7812 */ /* 0x000fe4000782c0ff */
[----:B--2---:R-:W-:Y:S02]  /*ce90*/  @P0 SHF.L.U32 R182, R172, 0x10, RZ ;  /* 0x00000010acb60819 */ /* 0x004fe400000006ff */
[----:B------:R-:W-:-:S03]  /*cea0*/  PRMT R172, R36, 0x7632, R172 ;  /* 0x0000763224ac7816 */ /* 0x000fc600000000ac */
[----:B------:R-:W-:Y:S01]  /*ceb0*/  @P0 FMUL.FTZ R180, R181, R182 ;  /* 0x000000b6b5b40220 */ /* 0x000fe20000410000 */
[----:B------:R-:W-:-:S03]  /*cec0*/  @P0 SHF.L.U32 R182, R152, 0x10, RZ ;  /* 0x0000001098b60819 */ /* 0x000fc600000006ff */
[----:B------:R-:W-:Y:S01]  /*ced0*/  FADD.FTZ R60, R60, R180 ;  /* 0x000000b43c3c7221 */ /* 0x000fe20000010000 */
[----:B------:R-:W-:Y:S01]  /*cee0*/  MOV R180, RZ ;  /* 0x000000ff00b47202 */ /* 0x000fe20000000f00 */
[----:B------:R-:W-:Y:S01]  /*cef0*/  @P0 FMUL.FTZ R180, R182, R181 ;  /* 0x000000b5b6b40220 */ /* 0x000fe20000410000 */
[----:B------:R-:W-:Y:S01]  /*cf00*/  LOP3.LUT P0, RZ, R30, 0xff00, RZ, 0xc0, !PT ;  /* 0x0000ff001eff7812 */ /* 0x000fe2000780c0ff */
[----:B------:R-:W-:Y:S01]  /*cf10*/  FFMA.FTZ R182, R179, R176, R21 ;  /* 0x000000b0b3b67223 */ /* 0x000fe20000010015 */
[----:B------:R-:W-:-:S03]  /*cf20*/  SHF.L.U32 R181, R172, 0x10, RZ ;  /* 0x00000010acb57819 */ /* 0x000fc600000006ff */
[----:B------:R-:W-:-:S04]  /*cf30*/  FADD.FTZ R182, R209, -R182 ;  /* 0x800000b6d1b67221 */ /* 0x000fc80000010000 */
[----:B------:R-:W-:Y:S01]  /*cf40*/  FFMA.FTZ R181, R2, R182, R181 ;  /* 0x000000b602b57223 */ /* 0x000fe200000100b5 */
[----:B------:R-:W-:-:S03]  /*cf50*/  HFMA2 R182, -RZ, RZ, 0, 0 ;  /* 0x00000000ffb67431 */ /* 0x000fc600000001ff */
[----:B------:R-:W-:Y:S01]  /*cf60*/  @P0 PRMT R172, R172, 0x7632, R172 ;  /* 0x00007632acac0816 */ /* 0x000fe200000000ac */
[----:B------:R-:W-:-:S03]  /*cf70*/  FMUL.FTZ R181, R181, R3 ;  /* 0x00000003b5b57220 */ /* 0x000fc60000410000 */
[----:B------:R-:W-:Y:S01]  /*cf80*/  @P0 SHF.L.U32 R172, R172, 0x10, RZ ;  /* 0x00000010acac0819 */ /* 0x000fe200000006ff */
[----:B------:R-:W-:-:S04]  /*cf90*/  FMUL.FTZ R181, R181, UR14 ;  /* 0x0000000eb5b57c20 */ /* 0x000fc80008410000 */
[----:B------:R-:W-:Y:S01]  /*cfa0*/  @P0 FMUL.FTZ R182, R181, R172 ;  /* 0x000000acb5b60220 */ /* 0x000fe20000410000 */
[----:B------:R-:W-:-:S03]  /*cfb0*/  MOV R172, RZ ;  /* 0x000000ff00ac7202 */ /* 0x000fc60000000f00 */
[----:B------:R-:W-:Y:S01]  /*cfc0*/  FADD.FTZ R61, R61, R182 ;  /* 0x000000b63d3d7221 */ /* 0x000fe20000010000 */
[----:B------:R-:W-:-:S05]  /*cfd0*/  @P0 SHF.L.U32 R182, R183, 0x10, RZ ;  /* 0x00000010b7b60819 */ /* 0x000fca00000006ff */
[----:B------:R-:W-:Y:S01]  /*cfe0*/  @P0 FMUL.FTZ R172, R182, R181 ;  /* 0x000000b5b6ac0220 */ /* 0x000fe20000410000 */
[----:B------:R-:W-:Y:S01]  /*cff0*/  FFMA.FTZ R181, R185, R176, R21 ;  /* 0x000000b0b9b57223 */ /* 0x000fe20000010015 */
[----:B------:R-:W-:Y:S02]  /*d000*/  LOP3.LUT P0, RZ, R30, 0xff0000, RZ, 0xc0, !PT ;  /* 0x00ff00001eff7812 */ /* 0x000fe4000780c0ff */
[----:B------:R-:W-:Y:S01]  /*d010*/  SHF.L.U32 R182, R37, 0x10, RZ ;  /* 0x0000001025b67819 */ /* 0x000fe200000006ff */
[----:B------:R-:W-:-:S04]  /*d020*/  FADD.FTZ R181, R221, -R181 ;  /* 0x800000b5ddb57221 */ /* 0x000fc80000010000 */
[----:B------:R-:W-:Y:S01]  /*d030*/  FFMA.FTZ R181, R2, R181, R182 ;  /* 0x000000b502b57223 */ /* 0x000fe200000100b6 */
[----:B------:R-:W-:-:S03]  /*d040*/  HFMA2 R182, -RZ, RZ, 0, 0 ;  /* 0x00000000ffb67431 */ /* 0x000fc600000001ff */
[----:B------:R-:W-:Y:S02]  /*d050*/  FMUL.FTZ R181, R181, R3 ;  /* 0x00000003b5b57220 */ /* 0x000fe40000410000 */
[----:B------:R-:W-:Y:S02]  /*d060*/  @P0 SHF.L.U32 R183, R173, 0x10, RZ ;  /* 0x00000010adb70819 */ /* 0x000fe400000006ff */
[----:B------:R-:W-:Y:S01]  /*d070*/  FMUL.FTZ R181, R181, UR14 ;  /* 0x0000000eb5b57c20 */ /* 0x000fe20008410000 */
        /* <DEDUP_REMOVED lines=19> */
[----:B---3--:R-:W-:-:S05]  /*d1b0*/  @P0 SHF.L.U32 R183, R227, 0x10, RZ ;  /* 0x00000010e3b70819 */ /* 0x008fca00000006ff */
        /* <DEDUP_REMOVED lines=28> */
[----:B----4-:R-:W-:Y:S02]  /*d380*/  @P0 SHF.L.U32 R227, R244, 0x10, RZ ;  /* 0x00000010f4e30819 */ /* 0x010fe400000006ff */
[----:B------:R-:W-:Y:S01]  /*d390*/  MOV R174, RZ ;  /* 0x000000ff00ae7202 */ /* 0x000fe20000000f00 */
[----:B------:R-:W0:Y:S02]  /*d3a0*/  LDC.64 R244, c[0x0][0x468] ;  /* 0x00011a00fff47b82 */ /* 0x000e240000000a00 */
[----:B------:R-:W-:Y:S01]  /*d3b0*/  @P0 FMUL.FTZ R174, R227, R183 ;  /* 0x000000b7e3ae0220 */ /* 0x000fe20000410000 */
[----:B------:R-:W-:Y:S01]  /*d3c0*/  PRMT R227, R39, 0x7632, R227 ;  /* 0x0000763227e37816 */ /* 0x000fe200000000e3 */
[-CC-:B------:R-:W-:Y:S01]  /*d3d0*/  FFMA.FTZ R183, R250, R176.reuse, R21.reuse ;  /* 0x000000b0fab77223 */ /* 0x180fe20000010015 */
[----:B------:R-:W-:Y:S01]  /*d3e0*/  FFMA.FTZ R21, R201, R176, R21 ;  /* 0x000000b0c9157223 */ /* 0x000fe20000010015 */
[----:B------:R-:W-:-:S02]  /*d3f0*/  SHF.L.U32 R176, R39, 0x10, RZ ;  /* 0x0000001027b07819 */ /* 0x000fc400000006ff */
[----:B------:R-:W-:Y:S01]  /*d400*/  SHF.L.U32 R227, R227, 0x10, RZ ;  /* 0x00000010e3e37819 */ /* 0x000fe200000006ff */
[----:B------:R-:W-:Y:S01]  /*d410*/  FADD.FTZ R183, R252, -R183 ;  /* 0x800000b7fcb77221 */ /* 0x000fe20000010000 */
[----:B------:R-:W-:-:S03]  /*d420*/  FADD.FTZ R21, R219, -R21 ;  /* 0x80000015db157221 */ /* 0x000fc60000010000 */
[C---:B------:R-:W-:Y:S01]  /*d430*/  FFMA.FTZ R183, R2.reuse, R183, R227 ;  /* 0x000000b702b77223 */ /* 0x040fe200000100e3 */
[----:B------:R-:W-:Y:S01]  /*d440*/  FFMA.FTZ R2, R2, R21, R176 ;  /* 0x0000001502027223 */ /* 0x000fe200000100b0 */
[----:B------:R-:W-:Y:S02]  /*d450*/  ISETP.GE.U32.AND P0, PT, R30, RZ, PT ;  /* 0x000000ff1e00720c */ /* 0x000fe40003f06070 */
[-C--:B------:R-:W-:Y:S01]  /*d460*/  FMUL.FTZ R21, R183, R3.reuse ;  /* 0x00000003b7157220 */ /* 0x080fe20000410000 */
[----:B------:R-:W-:Y:S01]  /*d470*/  FMUL.FTZ R3, R2, R3 ;  /* 0x0000000302037220 */ /* 0x000fe20000410000 */
[----:B------:R-:W-:Y:S02]  /*d480*/  ISETP.GE.U32.AND.EX P0, PT, R31, 0x1000000, PT, P0 ;  /* 0x010000001f00780c */ /* 0x000fe40003f06100 */
[----:B------:R-:W-:Y:S01]  /*d490*/  @P1 SHF.L.U32 R176, R175, 0x10, RZ ;  /* 0x00000010afb01819 */ /* 0x000fe200000006ff */
[----:B------:R-:W-:Y:S01]  /*d4a0*/  FMUL.FTZ R3, R3, UR14 ;  /* 0x0000000e03037c20 */ /* 0x000fe20008410000 */
[----:B------:R-:W-:-:S03]  /*d4b0*/  HFMA2 R2, -RZ, RZ, 0, 0 ;  /* 0x00000000ff027431 */ /* 0x000fc600000001ff */
[----:B------:R-:W-:Y:S01]  /*d4c0*/  @P1 FMUL.FTZ R2, R3, R176 ;  /* 0x000000b003021220 */ /* 0x000fe20000410000 */
[----:B------:R-:W-:-:S03]  /*d4d0*/  @P1 SHF.L.U32 R176, R155, 0x10, RZ ;  /* 0x000000109bb01819 */ /* 0x000fc600000006ff */
[----:B------:R-:W-:Y:S01]  /*d4e0*/  FADD.FTZ R58, R58, R2 ;  /* 0x000000023a3a7221 */ /* 0x000fe20000010000 */
[----:B------:R-:W-:Y:S01]  /*d4f0*/  MOV R2, RZ ;  /* 0x000000ff00027202 */ /* 0x000fe20000000f00 */
[----:B------:R-:W-:Y:S01]  /*d500*/  @P1 FMUL.FTZ R2, R176, R3 ;  /* 0x00000003b0021220 */ /* 0x000fe20000410000 */
[----:B------:R-:W-:Y:S01]  /*d510*/  @P0 PRMT R3, R175, 0x7632, R3 ;  /* 0x00007632af030816 */ /* 0x000fe20000000003 */
[----:B------:R-:W-:Y:S01]  /*d520*/  FMUL.FTZ R175, R21, UR14 ;  /* 0x0000000e15af7c20 */ /* 0x000fe20008410000 */
[----:B------:R-:W-:Y:S02]  /*d530*/  @P0 SHF.L.U32 R176, R228, 0x10, RZ ;  /* 0x00000010e4b00819 */ /* 0x000fe400000006ff */
[----:B------:R-:W-:Y:S01]  /*d540*/  @P0 SHF.L.U32 R3, R3, 0x10, RZ ;  /* 0x0000001003030819 */ /* 0x000fe200000006ff */
[----:B------:R-:W-:-:S04]  /*d550*/  HFMA2 R21, -RZ, RZ, 0, 0 ;  /* 0x00000000ff157431 */ /* 0x000fc800000001ff */
[----:B------:R-:W-:Y:S01]  /*d560*/  @P0 FMUL.FTZ R21, R175, R3 ;  /* 0x00000003af150220 */ /* 0x000fe20000410000 */
[----:B------:R-:W-:Y:S01]  /*d570*/  MOV R3, RZ ;  /* 0x000000ff00037202 */ /* 0x000fe20000000f00 */
[----:B------:R-:W-:Y:S01]  /*d580*/  @P0 FMUL.FTZ R3, R176, R175 ;  /* 0x000000afb0030220 */ /* 0x000fe20000410000 */
[----:B------:R-:W-:Y:S02]  /*d590*/  F2FP.BF16.F32.PACK_AB R172, R172, R180 ;  /* 0x000000b4acac723e */ /* 0x000fe400000010ff */
[----:B------:R-:W-:Y:S02]  /*d5a0*/  F2FP.BF16.F32.PACK_AB R173, R173, R182 ;  /* 0x000000b6adad723e */ /* 0x000fe400000010ff */
[----:B------:R-:W-:Y:S01]  /*d5b0*/  F2FP.BF16.F32.PACK_AB R175, R3, R2 ;  /* 0x0000000203af723e */ /* 0x000fe200000010ff */
[----:B0-----:R-:W-:Y:S01]  /*d5c0*/  IMAD.WIDE.U32 R2, R4, 0x10, R244 ;  /* 0x0000001004027825 */ /* 0x001fe200078e00f4 */
[----:B------:R-:W-:-:S05]  /*d5d0*/  F2FP.BF16.F32.PACK_AB R174, R174, R181 ;  /* 0x000000b5aeae723e */ /* 0x000fca00000010ff */
[----:B------:R4:W-:Y:S01]  /*d5e0*/  STG.E.128 desc[UR6][R2.64], R172 ;  /* 0x000000ac02007986 */ /* 0x0009e2000c101d06 */
[----:B------:R-:W-:Y:S01]  /*d5f0*/  FADD.FTZ R59, R59, R21 ;  /* 0x000000153b3b7221 */ /* 0x000fe20000010000 */
[----:B------:R-:W-:Y:S06]  /*d600*/  BRA `(.L_x_1165) ;  /* 0x0000002c00547947 */ /* 0x000fec0003800000 */
.L_x_1168:
[----:B------:R-:W-:Y:S04]  /*d610*/  BSSY.RECONVERGENT B2, `(.L_x_1177) ;  /* 0x0000091000027945 */ /* 0x000fe80003800200 */
[----:B------:R-:W-:Y:S05]  /*d620*/  @!P4 BRA `(.L_x_1178) ;  /* 0x00000008003cc947 */ /* 0x000fea0003800000 */
[----:B------:R-:W0:Y:S01]  /*d630*/  LDC.64 R32, c[0x0][0x390] ;  /* 0x0000e400ff207b82 */ /* 0x000e220000000a00 */
[----:B------:R-:W2:Y:S04]  /*d640*/  LDL R183, [R1+0xa4] ;  /* 0x0000a40001b77983 */ /* 0x000ea80000100800 */
[----:B------:R-:W3:Y:S04]  /*d650*/  LDL R228, [R1+0xa8] ;  /* 0x0000a80001e47983 */ /* 0x000ee80000100800 */
[----:B------:R-:W4:Y:S01]  /*d660*/  LDL R248, [R1+0xac] ;  /* 0x0000ac0001f87983 */ /* 0x000f220000100800 */
[----:B0-----:R-:W-:-:S06]  /*d670*/  IMAD.WIDE.U32 R32, R4, 0x10, R32 ;  /* 0x0000001004207825 */ /* 0x001fcc00078e0020 */
[----:B------:R-:W3:Y:S01]  /*d680*/  LDG.E.128 R32, desc[UR6][R32.64] ;  /* 0x0000000620207981 */ /* 0x000ee2000c1e1d00 */
[-CC-:B------:R-:W-:Y:S01]  /*d690*/  FFMA.FTZ R172, R0, R176.reuse, R21.reuse ;  /* 0x000000b000ac7223 */ /* 0x180fe20000010015 */
[----:B------:R-:W-:Y:S01]  /*d6a0*/  LOP3.LUT P4, RZ, R22, 0xff, RZ, 0xc0, !PT ;  /* 0x000000ff16ff7812 */ /* 0x000fe2000788c0ff */
[----:B------:R-:W-:Y:S01]  /*d6b0*/  FFMA.FTZ R174, R177, R176, R21 ;  /* 0x000000b0b1ae7223 */ /* 0x000fe20000010015 */
[----:B------:R-:W-:Y:S01]  /*d6c0*/  SHF.L.U32 R175, R52, 0x10, RZ ;  /* 0x0000001034af7819 */ /* 0x000fe200000006ff */
[----:B------:R-:W-:Y:S01]  /*d6d0*/  FADD.FTZ R172, R214, -R172 ;  /* 0x800000acd6ac7221 */ /* 0x000fe20000010000 */
[----:B------:R-:W-:Y:S01]  /*d6e0*/  LOP3.LUT P6, RZ, R22, 0xff00, RZ, 0xc0, !PT ;  /* 0x0000ff0016ff7812 */ /* 0x000fe200078cc0ff */
[----:B------:R-:W-:Y:S01]  /*d6f0*/  FADD.FTZ R174, R226, -R174 ;  /* 0x800000aee2ae7221 */ /* 0x000fe20000010000 */
[----:B------:R-:W-:Y:S01]  /*d700*/  PRMT R173, R52, 0x7632, R173 ;  /* 0x0000763234ad7816 */ /* 0x000fe200000000ad */
[----:B-----5:R-:W-:Y:S01]  /*d710*/  FFMA.FTZ R172, R2, R172, R175 ;  /* 0x000000ac02ac7223 */ /* 0x020fe200000100af */
[----:B------:R-:W-:Y:S01]  /*d720*/  MOV R180, RZ ;  /* 0x000000ff00b47202 */ /* 0x000fe20000000f00 */
[----:B------:R-:W-:Y:S01]  /*d730*/  HFMA2 R227, -RZ, RZ, 0, 0 ;  /* 0x00000000ffe37431 */ /* 0x000fe200000001ff */
[----:B------:R-:W-:Y:S01]  /*d740*/  SHF.L.U32 R173, R173, 0x10, RZ ;  /* 0x00000010adad7819 */ /* 0x000fe200000006ff */
[----:B------:R-:W-:-:S02]  /*d750*/  FMUL.FTZ R175, R172, R3 ;  /* 0x00000003acaf7220 */ /* 0x000fc40000410000 */
[----:B------:R-:W-:Y:S02]  /*d760*/  @P4 SHF.L.U32 R182, R168, 0x10, RZ ;  /* 0x00000010a8b64819 */ /* 0x000fe400000006ff */
[----:B------:R-:W-:Y:S01]  /*d770*/  FMUL.FTZ R175, R175, UR14 ;  /* 0x0000000eafaf7c20 */ /* 0x000fe20008410000 */
[----:B------:R-:W-:Y:S01]  /*d780*/  FFMA.FTZ R173, R2, R174, R173 ;  /* 0x000000ae02ad7223 */ /* 0x000fe200000100ad */
[----:B------:R-:W-:Y:S02]  /*d790*/  HFMA2 R174, -RZ, RZ, 0, 0 ;  /* 0x00000000ffae7431 */ /* 0x000fe400000001ff */
[----:B------:R-:W-:Y:S01]  /*d7a0*/  @P4 FMUL.FTZ R180, R182, R175 ;  /* 0x000000afb6b44220 */ /* 0x000fe20000410000 */
[----:B------:R-:W-:Y:S01]  /*d7b0*/  HFMA2 R182, -RZ, RZ, 0, 0 ;  /* 0x00000000ffb67431 */ /* 0x000fe200000001ff */
[----:B--2---:R-:W-:Y:S02]  /*d7c0*/  @P6 SHF.L.U32 R183, R183, 0x10, RZ ;  /* 0x00000010b7b76819 */ /* 0x004fe400000006ff */
[----:B---3--:R-:W-:-:S05]  /*d7d0*/  @P4 SHF.L.U32 R181, R32, 0x10, RZ ;  /* 0x0000001020b54819 */ /* 0x008fca00000006ff */
[----:B------:R-:W-:Y:S01]  /*d7e0*/  @P4 FMUL.FTZ R174, R175, R181 ;  /* 0x000000b5afae4220 */ /* 0x000fe20000410000 */
[----:B------:R-:W-:Y:S01]  /*d7f0*/  @P6 PRMT R175, R32, 0x7632, R175 ;  /* 0x0000763220af6816 */ /* 0x000fe200000000af */
[----:B------:R-:W-:Y:S01]  /*d800*/  FMUL.FTZ R32, R173, R3 ;  /* 0x00000003ad207220 */ /* 0x000fe20000410000 */
[----:B------:R-:W-:Y:S02]  /*d810*/  MOV R181, RZ ;  /* 0x000000ff00b57202 */ /* 0x000fe40000000f00 */
[----:B------:R-:W-:Y:S01]  /*d820*/  @P6 SHF.L.U32 R175, R175, 0x10, RZ ;  /* 0x00000010afaf6819 */ /* 0x000fe200000006ff */
[----:B------:R-:W-:Y:S01]  /*d830*/  FMUL.FTZ R32, R32, UR14 ;  /* 0x0000000e20207c20 */ /* 0x000fe20008410000 */
[----:B------:R-:W-:-:S03]  /*d840*/  LOP3.LUT P4, RZ, R22, 0xff0000, RZ, 0xc0, !PT ;  /* 0x00ff000016ff7812 */ /* 0x000fc6000788c0ff */
[----:B------:R-:W-:Y:S01]  /*d850*/  @P6 FMUL.FTZ R182, R183, R32 ;  /* 0x00000020b7b66220 */ /* 0x000fe20000410000 */
[----:B------:R-:W-:Y:S01]  /*d860*/  @P6 FMUL.FTZ R181, R32, R175 ;  /* 0x000000af20b56220 */ /* 0x000fe20000410000 */
[----:B------:R-:W-:Y:S01]  /*d870*/  FFMA.FTZ R32, R200, R176, R21 ;  /* 0x000000b0c8207223 */ /* 0x000fe20000010015 */
[----:B------:R-:W-:Y:S02]  /*d880*/  SHF.L.U32 R175, R53, 0x10, RZ ;  /* 0x0000001035af7819 */ /* 0x000fe400000006ff */
[----:B------:R-:W-:Y:S01]  /*d890*/  LOP3.LUT P6, RZ, R22, 0xff000000, RZ, 0xc0, !PT ;  /* 0xff00000016ff7812 */ /* 0x000fe200078cc0ff */
[----:B------:R-:W-:-:S04]  /*d8a0*/  FADD.FTZ R32, R243, -R32 ;  /* 0x80000020f3207221 */ /* 0x000fc80000010000 */
[--C-:B------:R-:W-:Y:S01]  /*d8b0*/  FFMA.FTZ R244, R2, R32, R175.reuse ;  /* 0x0000002002f47223 */ /* 0x100fe200000100af */
[----:B------:R-:W-:Y:S01]  /*d8c0*/  PRMT R175, R53, 0x7632, R175 ;  /* 0x0000763235af7816 */ /* 0x000fe200000000af */
[----:B------:R-:W-:Y:S01]  /*d8d0*/  FFMA.FTZ R32, R5, R176, R21 ;  /* 0x000000b005207223 */ /* 0x000fe20000010015 */
[----:B------:R-:W-:Y:S02]  /*d8e0*/  @P4 SHF.L.U32 R183, R169, 0x10, RZ ;  /* 0x00000010a9b74819 */ /* 0x000fe400000006ff */
[----:B------:R-:W-:Y:S01]  /*d8f0*/  SHF.L.U32 R175, R175, 0x10, RZ ;  /* 0x00000010afaf7819 */ /* 0x000fe200000006ff */
[----:B------:R-:W-:Y:S02]  /*d900*/  FADD.FTZ R32, R218, -R32 ;  /* 0x80000020da207221 */ /* 0x000fe40000010000 */
[----:B------:R-:W-:Y:S02]  /*d910*/  @P6 SHF.L.U32 R228, R228, 0x10, RZ ;  /* 0x00000010e4e46819 */ /* 0x000fe400000006ff */
[----:B------:R-:W-:Y:S01]  /*d920*/  FFMA.FTZ R245, R2, R32, R175 ;  /* 0x0000002002f57223 */ /* 0x000fe200000100af */
[----:B------:R-:W-:Y:S01]  /*d930*/  FMUL.FTZ R32, R244, R3 ;  /* 0x00000003f4207220 */ /* 0x000fe20000410000 */
[----:B------:R-:W-:-:S03]  /*d940*/  @P4 SHF.L.U32 R175, R33, 0x10, RZ ;  /* 0x0000001021af4819 */ /* 0x000fc600000006ff */
[----:B------:R-:W-:-:S04]  /*d950*/  FMUL.FTZ R32, R32, UR14 ;  /* 0x0000000e20207c20 */ /* 0x000fc80008410000 */
[----:B------:R-:W-:Y:S01]  /*d960*/  @P4 FMUL.FTZ R227, R32, R175 ;  /* 0x000000af20e34220 */ /* 0x000fe20000410000 */
[----:B------:R-:W-:Y:S01]  /*d970*/  MOV R175, RZ ;  /* 0x000000ff00af7202 */ /* 0x000fe20000000f00 */
[----:B------:R-:W-:Y:S01]  /*d980*/  @P4 FMUL.FTZ R175, R183, R32 ;  /* 0x00000020b7af4220 */ /* 0x000fe20000410000 */
[----:B------:R-:W-:Y:S01]  /*d990*/  @P6 PRMT R32, R33, 0x7632, R32 ;  /* 0x0000763221206816 */ /* 0x000fe20000000020 */
[----:B------:R-:W-:-:S03]  /*d9a0*/  FMUL.FTZ R33, R245, R3 ;  /* 0x00000003f5217220 */ /* 0x000fc60000410000 */
[----:B------:R-:W-:Y:S01]  /*d9b0*/  @P6 SHF.L.U32 R183, R32, 0x10, RZ ;  /* 0x0000001020b76819 */ /* 0x000fe200000006ff */
[----:B------:R-:W-:Y:S01]  /*d9c0*/  FMUL.FTZ R33, R33, UR14 ;  /* 0x0000000e21217c20 */ /* 0x000fe20008410000 */
[----:B------:R-:W-:-:S03]  /*d9d0*/  HFMA2 R32, -RZ, RZ, 0, 0 ;  /* 0x00000000ff207431 */ /* 0x000fc600000001ff */
[----:B------:R-:W-:Y:S01]  /*d9e0*/  @P6 FMUL.FTZ R32, R33, R183 ;  /* 0x000000b721206220 */ /* 0x000fe20000410000 */
[----:B------:R-:W-:Y:S01]  /*d9f0*/  MOV R183, RZ ;  /* 0x000000ff00b77202 */ /* 0x000fe20000000f00 */
[----:B------:R-:W-:Y:S01]  /*da00*/  @P6 FMUL.FTZ R183, R228, R33 ;  /* 0x00000021e4b76220 */ /* 0x000fe20000410000 */
[----:B------:R-:W-:Y:S01]  /*da10*/  FFMA.FTZ R33, R199, R176, R21 ;  /* 0x000000b0c7217223 */ /* 0x000fe20000010015 */
[----:B------:R-:W-:Y:S02]  /*da20*/  LOP3.LUT P4, RZ, R23, 0xff, RZ, 0xc0, !PT ;  /* 0x000000ff17ff7812 */ /* 0x000fe4000788c0ff */
[----:B------:R-:W-:Y:S01]  /*da30*/  SHF.L.U32 R228, R54, 0x10, RZ ;  /* 0x0000001036e47819 */ /* 0x000fe200000006ff */
[----:B------:R-:W-:-:S04]  /*da40*/  FADD.FTZ R33, R242, -R33 ;  /* 0x80000021f2217221 */ /* 0x000fc80000010000 */
[----:B------:R-:W-:Y:S01]  /*da50*/  FFMA.FTZ R246, R2, R33, R228 ;  /* 0x0000002102f67223 */ /* 0x000fe200000100e4 */
[----:B------:R-:W-:-:S03]  /*da60*/  FADD.FTZ R92, R92, R174 ;  /* 0x000000ae5c5c7221 */ /* 0x000fc60000010000 */
[----:B------:R-:W-:Y:S01]  /*da70*/  FMUL.FTZ R33, R246, R3 ;  /* 0x00000003f6217220 */ /* 0x000fe20000410000 */
[----:B------:R-:W-:Y:S01]  /*da80*/  FADD.FTZ R93, R93, R181 ;  /* 0x000000b55d5d7221 */ /* 0x000fe20000010000 */
[----:B------:R-:W-:Y:S01]  /*da90*/  @P4 SHF.L.U32 R174, R34, 0x10, RZ ;  /* 0x0000001022ae4819 */ /* 0x000fe200000006ff */
[----:B------:R-:W-:Y:S01]  /*daa0*/  FADD.FTZ R94, R94, R227 ;  /* 0x000000e35e5e7221 */ /* 0x000fe20000010000 */
[----:B------:R-:W-:Y:S01]  /*dab0*/  FMUL.FTZ R181, R33, UR14 ;  /* 0x0000000e21b57c20 */ /* 0x000fe20008410000 */
[----:B------:R-:W-:Y:S01]  /*dac0*/  @P4 SHF.L.U32 R227, R170, 0x10, RZ ;  /* 0x00000010aae34819 */ /* 0x000fe200000006ff */
[----:B------:R-:W-:Y:S02]  /*dad0*/  HFMA2 R33, -RZ, RZ, 0, 0 ;  /* 0x00000000ff217431 */ /* 0x000fe400000001ff */
[----:B------:R-:W-:Y:S01]  /*dae0*/  @P4 FMUL.FTZ R33, R181, R174 ;  /* 0x000000aeb5214220 */ /* 0x000fe20000410000 */
[----:B------:R-:W-:Y:S01]  /*daf0*/  MOV R174, RZ ;  /* 0x000000ff00ae7202 */ /* 0x000fe20000000f00 */
[----:B------:R-:W-:Y:S01]  /*db00*/  @P4 FMUL.FTZ R174, R227, R181 ;  /* 0x000000b5e3ae4220 */ /* 0x000fe20000410000 */
[----:B------:R-:W-:Y:S01]  /*db10*/  LOP3.LUT P4, RZ, R23, 0xff00, RZ, 0xc0, !PT ;  /* 0x0000ff0017ff7812 */ /* 0x000fe2000788c0ff */
[----:B------:R-:W-:Y:S01]  /*db20*/  FFMA.FTZ R227, R6, R176, R21 ;  /* 0x000000b006e37223 */ /* 0x000fe20000010015 */
[----:B------:R-:W-:-:S03]  /*db30*/  PRMT R34, R54, 0x7632, R34 ;  /* 0x0000763236227816 */ /* 0x000fc60000000022 */
[----:B------:R-:W-:Y:S01]  /*db40*/  FADD.FTZ R227, R217, -R227 ;  /* 0x800000e3d9e37221 */ /* 0x000fe20000010000 */
[----:B------:R-:W-:Y:S01]  /*db50*/  SHF.L.U32 R181, R34, 0x10, RZ ;  /* 0x0000001022b57819 */ /* 0x000fe200000006ff */
[----:B------:R-:W-:-:S04]  /*db60*/  FADD.FTZ R95, R95, R32 ;  /* 0x000000205f5f7221 */ /* 0x000fc80000010000 */
[----:B------:R-:W-:Y:S02]  /*db70*/  FFMA.FTZ R247, R2, R227, R181 ;  /* 0x000000e302f77223 */ /* 0x000fe400000100b5 */
[----:B------:R-:W-:Y:S02]  /*db80*/  @P4 PRMT R32, R34, 0x7632, R32 ;  /* 0x0000763222204816 */ /* 0x000fe40000000020 */
[----:B------:R-:W-:Y:S01]  /*db90*/  FMUL.FTZ R34, R247, R3 ;  /* 0x00000003f7227220 */ /* 0x000fe20000410000 */
[----:B------:R-:W-:Y:S01]  /*dba0*/  FADD.FTZ R88, R88, R33 ;  /* 0x0000002158587221 */ /* 0x000fe20000010000 */
[----:B----4-:R-:W-:Y:S02]  /*dbb0*/  @P4 SHF.L.U32 R33, R248, 0x10, RZ ;  /* 0x00000010f8214819 */ /* 0x010fe400000006ff */
[----:B------:R-:W-:Y:S01]  /*dbc0*/  FMUL.FTZ R34, R34, UR14 ;  /* 0x0000000e22227c20 */ /* 0x000fe20008410000 */
[----:B------:R-:W-:Y:S02]  /*dbd0*/  @P4 SHF.L.U32 R181, R32, 0x10, RZ ;  /* 0x0000001020b54819 */ /* 0x000fe400000006ff */
[----:B------:R-:W-:Y:S01]  /*dbe0*/  MOV R227, RZ ;  /* 0x000000ff00e37202 */ /* 0x000fe20000000f00 */
[----:B------:R-:W-:Y:S01]  /*dbf0*/  @P4 FMUL.FTZ R227, R33, R34 ;  /* 0x0000002221e34220 */ /* 0x000fe20000410000 */
[----:B------:R-:W-:-:S02]  /*dc00*/  HFMA2 R32, -RZ, RZ, 0, 0 ;  /* 0x00000000ff207431 */ /* 0x000fc400000001ff */
[----:B------:R-:W-:Y:S01]  /*dc10*/  FFMA.FTZ R33, R189, R176, R21 ;  /* 0x000000b0bd217223 */ /* 0x000fe20000010015 */
[----:B------:R-:W-:Y:S01]  /*dc20*/  @P4 FMUL.FTZ R32, R34, R181 ;  /* 0x000000b522204220 */ /* 0x000fe20000410000 */
[----:B------:R-:W-:Y:S02]  /*dc30*/  LOP3.LUT P4, RZ, R23, 0xff0000, RZ, 0xc0, !PT ;  /* 0x00ff000017ff7812 */ /* 0x000fe4000788c0ff */
[----:B------:R-:W-:Y:S01]  /*dc40*/  SHF.L.U32 R34, R55, 0x10, RZ ;  /* 0x0000001037227819 */ /* 0x000fe200000006ff */
[----:B------:R-:W-:Y:S01]  /*dc50*/  FADD.FTZ R33, R232, -R33 ;  /* 0x80000021e8217221 */ /* 0x000fe20000010000 */
[----:B------:R-:W-:-:S03]  /*dc60*/  FADD.FTZ R89, R89, R32 ;  /* 0x0000002059597221 */ /* 0x000fc60000010000 */
[----:B------:R-:W-:-:S04]  /*dc70*/  FFMA.FTZ R248, R2, R33, R34 ;  /* 0x0000002102f87223 */ /* 0x000fc80000010022 */
[----:B------:R-:W-:Y:S02]  /*dc80*/  FMUL.FTZ R32, R248, R3 ;  /* 0x00000003f8207220 */ /* 0x000fe40000410000 */
[----:B------:R-:W-:Y:S02]  /*dc90*/  @P4 SHF.L.U32 R34, R35, 0x10, RZ ;  /* 0x0000001023224819 */ /* 0x000fe400000006ff */
[----:B------:R-:W-:Y:S01]  /*dca0*/  FMUL.FTZ R32, R32, UR14 ;  /* 0x0000000e20207c20 */ /* 0x000fe20008410000 */
[----:B------:R-:W-:-:S03]  /*dcb0*/  HFMA2 R33, -RZ, RZ, 0, 0 ;  /* 0x00000000ff217431 */ /* 0x000fc600000001ff */
[----:B------:R-:W-:-:S04]  /*dcc0*/  @P4 FMUL.FTZ R33, R32, R34 ;  /* 0x0000002220214220 */ /* 0x000fc80000410000 */
[----:B------:R-:W-:Y:S01]  /*dcd0*/  FADD.FTZ R90, R90, R33 ;  /* 0x000000215a5a7221 */ /* 0x000fe20000010000 */
[----:B------:R-:W-:Y:S02]  /*dce0*/  @P4 SHF.L.U32 R33, R171, 0x10, RZ ;  /* 0x00000010ab214819 */ /* 0x000fe400000006ff */
[----:B------:R-:W-:-:S03]  /*dcf0*/  MOV R181, RZ ;  /* 0x000000ff00b57202 */ /* 0x000fc60000000f00 */
[----:B------:R-:W-:Y:S01]  /*dd00*/  @P4 FMUL.FTZ R181, R33, R32 ;  /* 0x0000002021b54220 */ /* 0x000fe20000410000 */
[----:B------:R-:W-:-:S04]  /*dd10*/  ISETP.GE.U32.AND P4, PT, R22, RZ, PT ;  /* 0x000000ff1600720c */ /* 0x000fc80003f86070 */
[----:B------:R-:W-:-:S13]  /*dd20*/  ISETP.GE.U32.AND.EX P4, PT, R23, 0x1000000, PT, P4 ;  /* 0x010000001700780c */ /* 0x000fda0003f86140 */
[----:B------:R-:W-:Y:S02]  /*dd30*/  @P4 PRMT R34, R35, 0x7632, R34 ;  /* 0x0000763223224816 */ /* 0x000fe40000000022 */
[----:B------:R-:W2:Y:S01]  /*dd40*/  LDL R35, [R1+0xb0] ;  /* 0x0000b00001237983 */ /* 0x000ea20000100800 */
[----:B------:R-:W-:Y:S01]  /*dd50*/  PRMT R33, R55, 0x7632, R33 ;  /* 0x0000763237217816 */ /* 0x000fe20000000021 */
[----:B------:R-:W-:-:S03]  /*dd60*/  FFMA.FTZ R32, R7, R176, R21 ;  /* 0x000000b007207223 */ /* 0x000fc60000010015 */
[----:B------:R-:W-:Y:S01]  /*dd70*/  SHF.L.U32 R33, R33, 0x10, RZ ;  /* 0x0000001021217819 */ /* 0x000fe200000006ff */
[----:B------:R-:W-:-:S04]  /*dd80*/  FADD.FTZ R32, R207, -R32 ;  /* 0x80000020cf207221 */ /* 0x000fc80000010000 */
[----:B------:R-:W-:Y:S01]  /*dd90*/  FFMA.FTZ R249, R2, R32, R33 ;  /* 0x0000002002f97223 */ /* 0x000fe20000010021 */
[----:B------:R-:W-:-:S03]  /*dda0*/  @P4 SHF.L.U32 R34, R34, 0x10, RZ ;  /* 0x0000001022224819 */ /* 0x000fc600000006ff */
[----:B------:R-:W-:Y:S01]  /*ddb0*/  FMUL.FTZ R32, R249, R3 ;  /* 0x00000003f9207220 */ /* 0x000fe20000410000 */
[----:B------:R-:W-:-:S03]  /*ddc0*/  HFMA2 R33, -RZ, RZ, 0, 0 ;  /* 0x00000000ff217431 */ /* 0x000fc600000001ff */
[----:B------:R-:W-:-:S04]  /*ddd0*/  FMUL.FTZ R32, R32, UR14 ;  /* 0x0000000e20207c20 */ /* 0x000fc80008410000 */
[----:B------:R-:W-:-:S04]  /*dde0*/  @P4 FMUL.FTZ R33, R32, R34 ;  /* 0x0000002220214220 */ /* 0x000fc80000410000 */
[----:B------:R-:W-:Y:S01]  /*ddf0*/  FADD.FTZ R91, R91, R33 ;  /* 0x000000215b5b7221 */ /* 0x000fe20000010000 */
[----:B------:R-:W-:Y:S02]  /*de00*/  MOV R228, RZ ;  /* 0x000000ff00e47202 */ /* 0x000fe40000000f00 */
[----:B------:R-:W-:Y:S02]  /*de10*/  F2FP.BF16.F32.PACK_AB R34, R247, R246 ;  /* 0x000000f6f722723e */ /* 0x000fe400000010ff */
[----:B------:R-:W-:Y:S02]  /*de20*/  F2FP.BF16.F32.PACK_AB R174, R227, R174 ;  /* 0x000000aee3ae723e */ /* 0x000fe400000010ff */
[----:B--2---:R-:W-:-:S05]  /*de30*/  @P4 SHF.L.U32 R33, R35, 0x10, RZ ;  /* 0x0000001023214819 */ /* 0x004fca00000006ff */
[----:B------:R-:W-:Y:S01]  /*de40*/  @P4 FMUL.FTZ R228, R33, R32 ;  /* 0x0000002021e44220 */ /* 0x000fe20000410000 */
[----:B------:R-:W-:Y:S02]  /*de50*/  F2FP.BF16.F32.PACK_AB R32, R173, R172 ;  /* 0x000000acad20723e */ /* 0x000fe400000010ff */
[----:B------:R-:W0:Y:S01]  /*de60*/  LDC.64 R172, c[0x0][0x478] ;  /* 0x00011e00ffac7b82 */ /* 0x000e220000000a00 */
[----:B------:R-:W-:-:S07]  /*de70*/  F2FP.BF16.F32.PACK_AB R33, R245, R244 ;  /* 0x000000f4f521723e */ /* 0x000fce00000010ff */
[----:B------:R-:W1:Y:S01]  /*de80*/  LDC.64 R244, c[0x0][0x468] ;  /* 0x00011a00fff47b82 */ /* 0x000e620000000a00 */
[----:B------:R-:W-:Y:S01]  /*de90*/  F2FP.BF16.F32.PACK_AB R35, R249, R248 ;  /* 0x000000f8f923723e */ /* 0x000fe200000010ff */
[----:B0-----:R-:W-:-:S05]  /*dea0*/  IMAD.WIDE.U32 R172, R4, 0x10, R172 ;  /* 0x0000001004ac7825 */ /* 0x001fca00078e00ac */
[----:B------:R0:W-:Y:S02]  /*deb0*/  STG.E.128 desc[UR6][R172.64], R32 ;  /* 0x00000020ac007986 */ /* 0x0001e4000c101d06 */
[----:B0-----:R-:W-:Y:S02]  /*dec0*/  F2FP.BF16.F32.PACK_AB R173, R183, R175 ;  /* 0x000000afb7ad723e */ /* 0x001fe400000010ff */
[----:B------:R-:W-:Y:S02]  /*ded0*/  F2FP.BF16.F32.PACK_AB R172, R182, R180 ;  /* 0x000000b4b6ac723e */ /* 0x000fe400000010ff */
[----:B------:R-:W-:Y:S01]  /*dee0*/  F2FP.BF16.F32.PACK_AB R175, R228, R181 ;  /* 0x000000b5e4af723e */ /* 0x000fe200000010ff */
[----:B-1----:R-:W-:-:S05]  /*def0*/  IMAD.WIDE.U32 R180, R4, 0x10, R244 ;  /* 0x0000001004b47825 */ /* 0x002fca00078e00f4 */
[----:B------:R0:W-:Y:S01]  /*df00*/  STG.E.128 desc[UR6][R180.64], R172 ;  /* 0x000000acb4007986 */ /* 0x0001e2000c101d06 */
[----:B------:R-:W-:-:S07]  /*df10*/  IADD3 R4, PT, PT, R4, 0x20, RZ ;  /* 0x0000002004047810 */ /* 0x000fce0007ffe0ff */
.L_x_1178:
[----:B------:R-:W-:Y:S05]  /*df20*/  BSYNC.RECONVERGENT B2 ;  /* 0x0000000000027941 */ /* 0x000fea0003800200 */
.L_x_1177:
[----:B------:R-:W-:Y:S04]  /*df30*/  BSSY.RECONVERGENT B2, `(.L_x_1179) ;  /* 0x0000091000027945 */ /* 0x000fe80003800200 */
[----:B------:R-:W-:Y:S05]  /*df40*/  @!P3 BRA `(.L_x_1180) ;  /* 0x00000008003cb947 */ /* 0x000fea0003800000 */
[----:B------:R-:W1:Y:S01]  /*df50*/  LDC.64 R32, c[0x0][0x390] ;  /* 0x0000e400ff207b82 */ /* 0x000e620000000a00 */
[----:B------:R-:W2:Y:S04]  /*df60*/  LDL R183, [R1+0x94] ;  /* 0x0000940001b77983 */ /* 0x000ea80000100800 */
[----:B------:R-:W3:Y:S04]  /*df70*/  LDL R228, [R1+0x98] ;  /* 0x0000980001e47983 */ /* 0x000ee80000100800 */
[----:B------:R-:W4:Y:S01]  /*df80*/  LDL R248, [R1+0x9c] ;  /* 0x00009c0001f87983 */ /* 0x000f220000100800 */
[----:B-1----:R-:W-:-:S06]  /*df90*/  IMAD.WIDE.U32 R32, R4, 0x10, R32 ;  /* 0x0000001004207825 */ /* 0x002fcc00078e0020 */
[----:B------:R-:W3:Y:S01]  /*dfa0*/  LDG.E.128 R32, desc[UR6][R32.64] ;  /* 0x0000000620207981 */ /* 0x000ee2000c1e1d00 */
[-CC-:B0-----:R-:W-:Y:S01]  /*dfb0*/  FFMA.FTZ R172, R198, R176.reuse, R21.reuse ;  /* 0x000000b0c6ac7223 */ /* 0x181fe20000010015 */
        /* <DEDUP_REMOVED lines=8> */
[----:B------:R-:W-:-:S02]  /*e040*/  MOV R180, RZ ;  /* 0x000000ff00b47202 */ /* 0x000fc40000000f00 */
[----:B------:R-:W-:Y:S01]  /*e050*/  SHF.L.U32 R173, R173, 0x10, RZ ;  /* 0x00000010adad7819 */ /* 0x000fe200000006ff */
[----:B------:R-:W-:Y:S01]  /*e060*/  FMUL.FTZ R175, R172, R3 ;  /* 0x00000003acaf7220 */ /* 0x000fe20000410000 */
[----:B------:R-:W-:Y:S02]  /*e070*/  MOV R227, RZ ;  /* 0x000000ff00e37202 */ /* 0x000fe40000000f00 */
[----:B------:R-:W-:Y:S01]  /*e080*/  @P3 SHF.L.U32 R181, R164, 0x10, RZ ;  /* 0x00000010a4b53819 */ /* 0x000fe200000006ff */
[----:B------:R-:W-:Y:S01]  /*e090*/  FMUL.FTZ R175, R175, UR14 ;  /* 0x0000000eafaf7c20 */ /* 0x000fe20008410000 */
[----:B------:R-:W-:Y:S01]  /*e0a0*/  FFMA.FTZ R173, R2, R174, R173 ;  /* 0x000000ae02ad7223 */ /* 0x000fe200000100ad */
[----:B------:R-:W-:Y:S02]  /*e0b0*/  HFMA2 R174, -RZ, RZ, 0, 0 ;  /* 0x00000000ffae7431 */ /* 0x000fe400000001ff */
[----:B------:R-:W-:Y:S01]  /*e0c0*/  @P3 FMUL.FTZ R180, R181, R175 ;  /* 0x000000afb5b43220 */ /* 0x000fe20000410000 */
[----:B------:R-:W-:-:S02]  /*e0d0*/  MOV R181, RZ ;  /* 0x000000ff00b57202 */ /* 0x000fc40000000f00 */
[----:B--2---:R-:W-:Y:S02]  /*e0e0*/  @P4 SHF.L.U32 R183, R183, 0x10, RZ ;  /* 0x00000010b7b74819 */ /* 0x004fe400000006ff */
[----:B---3--:R-:W-:-:S05]  /*e0f0*/  @P3 SHF.L.U32 R182, R32, 0x10, RZ ;  /* 0x0000001020b63819 */ /* 0x008fca00000006ff */
[----:B------:R-:W-:Y:S01]  /*e100*/  @P3 FMUL.FTZ R174, R175, R182 ;  /* 0x000000b6afae3220 */ /* 0x000fe20000410000 */
[----:B------:R-:W-:Y:S01]  /*e110*/  @P4 PRMT R175, R32, 0x7632, R175 ;  /* 0x0000763220af4816 */ /* 0x000fe200000000af */
[----:B------:R-:W-:Y:S01]  /*e120*/  FMUL.FTZ R32, R173, R3 ;  /* 0x00000003ad207220 */ /* 0x000fe20000410000 */
[----:B------:R-:W-:Y:S01]  /*e130*/  HFMA2 R182, -RZ, RZ, 0, 0 ;  /* 0x00000000ffb67431 */ /* 0x000fe200000001ff */
[----:B------:R-:W-:Y:S02]  /*e140*/  LOP3.LUT P3, RZ, R24, 0xff0000, RZ, 0xc0, !PT ;  /* 0x00ff000018ff7812 */ /* 0x000fe4000786c0ff */
[----:B------:R-:W-:Y:S01]  /*e150*/  @P4 SHF.L.U32 R175, R175, 0x10, RZ ;  /* 0x00000010afaf4819 */ /* 0x000fe200000006ff */
[----:B------:R-:W-:-:S04]  /*e160*/  FMUL.FTZ R32, R32, UR14 ;  /* 0x0000000e20207c20 */ /* 0x000fc80008410000 */
[----:B------:R-:W-:Y:S01]  /*e170*/  @P4 FMUL.FTZ R182, R183, R32 ;  /* 0x00000020b7b64220 */ /* 0x000fe20000410000 */
[----:B------:R-:W-:Y:S01]  /*e180*/  @P4 FMUL.FTZ R181, R32, R175 ;  /* 0x000000af20b54220 */ /* 0x000fe20000410000 */
[----:B------:R-:W-:Y:S01]  /*e190*/  FFMA.FTZ R32, R197, R176, R21 ;  /* 0x000000b0c5207223 */ /* 0x000fe20000010015 */
[----:B------:R-:W-:Y:S02]  /*e1a0*/  SHF.L.U32 R175, R49, 0x10, RZ ;  /* 0x0000001031af7819 */ /* 0x000fe400000006ff */
[----:B------:R-:W-:Y:S01]  /*e1b0*/  LOP3.LUT P4, RZ, R24, 0xff000000, RZ, 0xc0, !PT ;  /* 0xff00000018ff7812 */ /* 0x000fe2000788c0ff */
[----:B------:R-:W-:Y:S01]  /*e1c0*/  FADD.FTZ R32, R240, -R32 ;  /* 0x80000020f0207221 */ /* 0x000fe20000010000 */
[----:B------:R-:W-:-:S03]  /*e1d0*/  @P3 SHF.L.U32 R183, R165, 0x10, RZ ;  /* 0x00000010a5b73819 */ /* 0x000fc600000006ff */
[--C-:B------:R-:W-:Y:S01]  /*e1e0*/  FFMA.FTZ R244, R2, R32, R175.reuse ;  /* 0x0000002002f47223 */ /* 0x100fe200000100af */
[----:B------:R-:W-:Y:S01]  /*e1f0*/  PRMT R175, R49, 0x7632, R175 ;  /* 0x0000763231af7816 */ /* 0x000fe200000000af */
[----:B------:R-:W-:-:S03]  /*e200*/  FFMA.FTZ R32, R9, R176, R21 ;  /* 0x000000b009207223 */ /* 0x000fc60000010015 */
[----:B------:R-:W-:Y:S01]  /*e210*/  SHF.L.U32 R175, R175, 0x10, RZ ;  /* 0x00000010afaf7819 */ /* 0x000fe200000006ff */
[----:B------:R-:W-:Y:S02]  /*e220*/  FADD.FTZ R32, R216, -R32 ;  /* 0x80000020d8207221 */ /* 0x000fe40000010000 */
[----:B------:R-:W-:Y:S02]  /*e230*/  @P4 SHF.L.U32 R228, R228, 0x10, RZ ;  /* 0x00000010e4e44819 */ /* 0x000fe400000006ff */
[----:B------:R-:W-:Y:S01]  /*e240*/  FFMA.FTZ R245, R2, R32, R175 ;  /* 0x0000002002f57223 */ /* 0x000fe200000100af */
[----:B------:R-:W-:Y:S01]  /*e250*/  FMUL.FTZ R32, R244, R3 ;  /* 0x00000003f4207220 */ /* 0x000fe20000410000 */
[----:B------:R-:W-:-:S03]  /*e260*/  HFMA2 R175, -RZ, RZ, 0, 0 ;  /* 0x00000000ffaf7431 */ /* 0x000fc600000001ff */
[----:B------:R-:W-:-:S04]  /*e270*/  FMUL.FTZ R32, R32, UR14 ;  /* 0x0000000e20207c20 */ /* 0x000fc80008410000 */
[----:B------:R-:W-:Y:S01]  /*e280*/  @P3 FMUL.FTZ R175, R183, R32 ;  /* 0x00000020b7af3220 */ /* 0x000fe20000410000 */
[----:B------:R-:W-:-:S05]  /*e290*/  @P3 SHF.L.U32 R183, R33, 0x10, RZ ;  /* 0x0000001021b73819 */ /* 0x000fca00000006ff */
        /* <DEDUP_REMOVED lines=90> */
.L_x_1180:
[----:B------:R-:W-:Y:S05]  /*e840*/  BSYNC.RECONVERGENT B2 ;  /* 0x0000000000027941 */ /* 0x000fea0003800200 */
.L_x_1179:
[----:B------:R-:W-:Y:S04]  /*e850*/  BSSY.RECONVERGENT B2, `(.L_x_1181) ;  /* 0x0000091000027945 */ /* 0x000fe80003800200 */
[----:B------:R-:W-:Y:S05]  /*e860*/  @!P2 BRA `(.L_x_1182) ;  /* 0x00000008003ca947 */ /* 0x000fea0003800000 */
[----:B------:R-:W2:Y:S01]  /*e870*/  LDC.64 R32, c[0x0][0x390] ;  /* 0x0000e400ff207b82 */ /* 0x000ea20000000a00 */
[----:B------:R-:W3:Y:S04]  /*e880*/  LDL R183, [R1+0x84] ;  /* 0x0000840001b77983 */ /* 0x000ee80000100800 */
[----:B------:R-:W4:Y:S04]  /*e890*/  LDL R228, [R1+0x88] ;  /* 0x0000880001e47983 */ /* 0x000f280000100800 */
[----:B------:R-:W4:Y:S01]  /*e8a0*/  LDL R248, [R1+0x8c] ;  /* 0x00008c0001f87983 */ /* 0x000f220000100800 */
[----:B--2---:R-:W-:-:S06]  /*e8b0*/  IMAD.WIDE.U32 R32, R4, 0x10, R32 ;  /* 0x0000001004207825 */ /* 0x004fcc00078e0020 */
[----:B------:R-:W2:Y:S01]  /*e8c0*/  LDG.E.128 R32, desc[UR6][R32.64] ;  /* 0x0000000620207981 */ /* 0x000ea2000c1e1d00 */
[-CC-:B01----:R-:W-:Y:S01]  /*e8d0*/  FFMA.FTZ R172, R195, R176.reuse, R21.reuse ;  /* 0x000000b0c3ac7223 */ /* 0x183fe20000010015 */
        /* <DEDUP_REMOVED lines=18> */
[----:B---3--:R-:W-:Y:S02]  /*ea00*/  @P3 SHF.L.U32 R183, R183, 0x10, RZ ;  /* 0x00000010b7b73819 */ /* 0x008fe400000006ff */
[----:B--2---:R-:W-:-:S05]  /*ea10*/  @P2 SHF.L.U32 R182, R32, 0x10, RZ ;  /* 0x0000001020b62819 */ /* 0x004fca00000006ff */
        /* <DEDUP_REMOVED lines=19> */
[----:B----4-:R-:W-:Y:S02]  /*eb50*/  @P3 SHF.L.U32 R228, R228, 0x10, RZ ;  /* 0x00000010e4e43819 */ /* 0x010fe400000006ff */
        /* <DEDUP_REMOVED lines=41> */
[----:B------:R-:W-:Y:S02]  /*edf0*/  @P2 SHF.L.U32 R33, R248, 0x10, RZ ;  /* 0x00000010f8212819 */ /* 0x000fe400000006ff */
        /* <DEDUP_REMOVED lines=54> */
.L_x_1182:
[----:B------:R-:W-:Y:S05]  /*f160*/  BSYNC.RECONVERGENT B2 ;  /* 0x0000000000027941 */ /* 0x000fea0003800200 */
.L_x_1181:
[----:B------:R-:W-:Y:S04]  /*f170*/  BSSY.RECONVERGENT B2, `(.L_x_1183) ;  /* 0x0000091000027945 */ /* 0x000fe80003800200 */
[----:B------:R-:W-:Y:S05]  /*f180*/  @!P1 BRA `(.L_x_1184) ;  /* 0x00000008003c9947 */ /* 0x000fea0003800000 */
[----:B------:R-:W3:Y:S01]  /*f190*/  LDC.64 R32, c[0x0][0x390] ;  /* 0x0000e400ff207b82 */ /* 0x000ee20000000a00 */
[----:B------:R-:W4:Y:S04]  /*f1a0*/  LDL R183, [R1+0x74] ;  /* 0x0000740001b77983 */ /* 0x000f280000100800 */
[----:B------:R-:W4:Y:S04]  /*f1b0*/  LDL R228, [R1+0x78] ;  /* 0x0000780001e47983 */ /* 0x000f280000100800 */
[----:B------:R-:W4:Y:S01]  /*f1c0*/  LDL R248, [R1+0x7c] ;  /* 0x00007c0001f87983 */ /* 0x000f220000100800 */
[----:B---3--:R-:W-:-:S06]  /*f1d0*/  IMAD.WIDE.U32 R32, R4, 0x10, R32 ;  /* 0x0000001004207825 */ /* 0x008fcc00078e0020 */
[----:B------:R-:W3:Y:S01]  /*f1e0*/  LDG.E.128 R32, desc[UR6][R32.64] ;  /* 0x0000000620207981 */ /* 0x000ee2000c1e1d00 */
[-CC-:B012---:R-:W-:Y:S01]  /*f1f0*/  FFMA.FTZ R172, R192, R176.reuse, R21.reuse ;  /* 0x000000b0c0ac7223 */ /* 0x187fe20000010015 */
        /* <DEDUP_REMOVED lines=18> */
[----:B----4-:R-:W-:Y:S02]  /*f320*/  @P2 SHF.L.U32 R183, R183, 0x10, RZ ;  /* 0x00000010b7b72819 */ /* 0x010fe400000006ff */
        /* <DEDUP_REMOVED lines=117> */
.L_x_1184:
[----:B------:R-:W-:Y:S05]  /*fa80*/  BSYNC.RECONVERGENT B2 ;  /* 0x0000000000027941 */ /* 0x000fea0003800200 */
.L_x_1183:
[----:B------:R-:W-:Y:S05]  /*fa90*/  @!P0 BRA `(.L_x_1165) ;  /* 0x0000000800308947 */ /* 0x000fea0003800000 */
[----:B------:R-:W4:Y:S01]  /*faa0*/  LDC.64 R32, c[0x0][0x390] ;  /* 0x0000e400ff207b82 */ /* 0x000f220000000a00 */
[----:B0123--:R-:W2:Y:S04]  /*fab0*/  LDL R181, [R1+0x14] ;  /* 0x0000140001b57983 */ /* 0x00fea80000100800 */
[----:B------:R-:W3:Y:S04]  /*fac0*/  LDL R182, [R1+0x18] ;  /* 0x0000180001b67983 */ /* 0x000ee80000100800 */
[----:B------:R-:W3:Y:S04]  /*fad0*/  LDL R227, [R1+0x1c] ;  /* 0x00001c0001e37983 */ /* 0x000ee80000100800 */
[----:B------:R-:W3:Y:S01]  /*fae0*/  LDL R247, [R1+0x70] ;  /* 0x0000700001f77983 */ /* 0x000ee20000100800 */
[----:B----4-:R-:W-:-:S06]  /*faf0*/  IMAD.WIDE.U32 R32, R4, 0x10, R32 ;  /* 0x0000001004207825 */ /* 0x010fcc00078e0020 */
[----:B------:R-:W4:Y:S01]  /*fb00*/  LDG.E.128 R32, desc[UR6][R32.64] ;  /* 0x0000000620207981 */ /* 0x000f22000c1e1d00 */
        /* <DEDUP_REMOVED lines=8> */
[----:B-----5:R-:W-:-:S03]  /*fb90*/  FFMA.FTZ R245, R2, R174, R175 ;  /* 0x000000ae02f57223 */ /* 0x020fc600000100af */
[----:B------:R-:W-:Y:S01]  /*fba0*/  SHF.L.U32 R172, R172, 0x10, RZ ;  /* 0x00000010acac7819 */ /* 0x000fe200000006ff */
[----:B------:R-:W-:Y:S02]  /*fbb0*/  FMUL.FTZ R174, R245, R3 ;  /* 0x00000003f5ae7220 */ /* 0x000fe40000410000 */
[----:B------:R-:W-:Y:S02]  /*fbc0*/  @P0 SHF.L.U32 R175, R152, 0x10, RZ ;  /* 0x0000001098af0819 */ /* 0x000fe400000006ff */
[----:B------:R-:W-:Y:S01]  /*fbd0*/  FMUL.FTZ R174, R174, UR14 ;  /* 0x0000000eaeae7c20 */ /* 0x000fe20008410000 */
[----:B------:R-:W-:Y:S01]  /*fbe0*/  FFMA.FTZ R246, R2, R173, R172 ;  /* 0x000000ad02f67223 */ /* 0x000fe200000100ac */
[----:B------:R-:W-:Y:S02]  /*fbf0*/  CS2R R172, SRZ ;  /* 0x0000000000ac7805 */ /* 0x000fe4000001ff00 */
[----:B------:R-:W-:Y:S01]  /*fc00*/  @P0 FMUL.FTZ R172, R175, R174 ;  /* 0x000000aeafac0220 */ /* 0x000fe20000410000 */
[----:B------:R-:W-:Y:S01]  /*fc10*/  HFMA2 R175, -RZ, RZ, 0, 0 ;  /* 0x00000000ffaf7431 */ /* 0x000fe200000001ff */
[----:B--2---:R-:W-:-:S02]  /*fc20*/  @P1 SHF.L.U32 R181, R181, 0x10, RZ ;  /* 0x00000010b5b51819 */ /* 0x004fc400000006ff */
[C---:B----4-:R-:W-:Y:S02]  /*fc30*/  @P0 SHF.L.U32 R180, R32.reuse, 0x10, RZ ;  /* 0x0000001020b40819 */ /* 0x050fe400000006ff */
[----:B------:R-:W-:-:S03]  /*fc40*/  @P1 PRMT R32, R32, 0x7632, R32 ;  /* 0x0000763220201816 */ /* 0x000fc60000000020 */
[----:B------:R-:W-:Y:S01]  /*fc50*/  @P0 FMUL.FTZ R173, R174, R180 ;  /* 0x000000b4aead0220 */ /* 0x000fe20000410000 */
[----:B------:R-:W-:Y:S01]  /*fc60*/  FMUL.FTZ R174, R246, R3 ;  /* 0x00000003f6ae7220 */ /* 0x000fe20000410000 */
[----:B------:R-:W-:-:S03]  /*fc70*/  @P1 SHF.L.U32 R180, R32, 0x10, RZ ;  /* 0x0000001020b41819 */ /* 0x000fc600000006ff */
[----:B------:R-:W-:Y:S01]  /*fc80*/  FMUL.FTZ R174, R174, UR14 ;  /* 0x0000000eaeae7c20 */ /* 0x000fe20008410000 */
[----:B------:R-:W-:-:S03]  /*fc90*/  MOV R32, RZ ;  /* 0x000000ff00207202 */ /* 0x000fc60000000f00 */
[----:B------:R-:W-:Y:S01]  /*fca0*/  @P1 FMUL.FTZ R175, R181, R174 ;  /* 0x000000aeb5af1220 */ /* 0x000fe20000410000 */
[----:B------:R-:W-:Y:S01]  /*fcb0*/  @P1 FMUL.FTZ R32, R174, R180 ;  /* 0x000000b4ae201220 */ /* 0x000fe20000410000 */
[----:B------:R-:W-:Y:S01]  /*fcc0*/  FFMA.FTZ R174, R185, R176, R21 ;  /* 0x000000b0b9ae7223 */ /* 0x000fe20000010015 */
[----:B------:R-:W-:Y:S02]  /*fcd0*/  SHF.L.U32 R180, R37, 0x10, RZ ;  /* 0x0000001025b47819 */ /* 0x000fe400000006ff */
[----:B------:R-:W-:Y:S01]  /*fce0*/  LOP3.LUT P0, RZ, R30, 0xff0000, RZ, 0xc0, !PT ;  /* 0x00ff00001eff7812 */ /* 0x000fe2000780c0ff */
[----:B------:R-:W-:Y:S01]  /*fcf0*/  FADD.FTZ R174, R221, -R174 ;  /* 0x800000aeddae7221 */ /* 0x000fe20000010000 */
[----:B------:R-:W-:-:S03]  /*fd00*/  FADD.FTZ R60, R60, R173 ;  /* 0x000000ad3c3c7221 */ /* 0x000fc60000010000 */
[----:B------:R-:W-:-:S04]  /*fd10*/  FFMA.FTZ R244, R2, R174, R180 ;  /* 0x000000ae02f47223 */ /* 0x000fc800000100b4 */
[----:B------:R-:W-:-:S04]  /*fd20*/  FMUL.FTZ R173, R244, R3 ;  /* 0x00000003f4ad7220 */ /* 0x000fc80000410000 */
[----:B------:R-:W-:Y:S01]  /*fd30*/  FMUL.FTZ R180, R173, UR14 ;  /* 0x0000000eadb47c20 */ /* 0x000fe20008410000 */
[----:B------:R-:W-:Y:S02]  /*fd40*/  @P0 SHF.L.U32 R173, R33, 0x10, RZ ;  /* 0x0000001021ad0819 */ /* 0x000fe400000006ff */
        /* <DEDUP_REMOVED lines=13> */
[----:B------:R-:W-:Y:S02]  /*fe20*/  FMUL.FTZ R33, R183, R3 ;  /* 0x00000003b7217220 */ /* 0x000fe40000410000 */
[----:B------:R-:W-:Y:S01]  /*fe30*/  @P0 SHF.L.U32 R180, R32, 0x10, RZ ;  /* 0x0000001020b40819 */ /* 0x000fe200000006ff */
[----:B------:R-:W-:Y:S01]  /*fe40*/  FADD.FTZ R62, R62, R174 ;  /* 0x000000ae3e3e7221 */ /* 0x000fe20000010000 */
[----:B------:R-:W-:Y:S01]  /*fe50*/  FMUL.FTZ R33, R33, UR14 ;  /* 0x0000000e21217c20 */ /* 0x000fe20008410000 */
[----:B---3--:R-:W-:Y:S01]  /*fe60*/  @P0 SHF.L.U32 R174, R182, 0x10, RZ ;  /* 0x00000010b6ae0819 */ /* 0x008fe200000006ff */
[----:B------:R-:W-:-:S02]  /*fe70*/  HFMA2 R32, -RZ, RZ, 0, 0 ;  /* 0x00000000ff207431 */ /* 0x000fc400000001ff */
[----:B------:R-:W-:Y:S01]  /*fe80*/  @P0 FMUL.FTZ R32, R33, R180 ;  /* 0x000000b421200220 */ /* 0x000fe20000410000 */
[----:B------:R-:W-:Y:S02]  /*fe90*/  CS2R R180, SRZ ;  /* 0x0000000000b47805 */ /* 0x000fe4000001ff00 */
[----:B------:R-:W-:Y:S01]  /*fea0*/  @P0 FMUL.FTZ R180, R174, R33 ;  /* 0x00000021aeb40220 */ /* 0x000fe20000410000 */
[----:B------:R-:W-:Y:S01]  /*feb0*/  FFMA.FTZ R33, R184, R176, R21 ;  /* 0x000000b0b8217223 */ /* 0x000fe20000010015 */
        /* <DEDUP_REMOVED lines=8> */
[----:B------:R-:W-:-:S03]  /*ff40*/  MOV R33, RZ ;  /* 0x000000ff00217202 */ /* 0x000fc60000000f00 */
[----:B------:R-:W-:-:S04]  /*ff50*/  @P0 FMUL.FTZ R33, R32, R174 ;  /* 0x000000ae20210220 */ /* 0x000fc80000410000 */
[----:B------:R-:W-:Y:S01]  /*ff60*/  FADD.FTZ R56, R56, R33 ;  /* 0x0000002138387221 */ /* 0x000fe20000010000 */
[----:B------:R-:W-:Y:S01]  /*ff70*/  @P0 SHF.L.U32 R33, R154, 0x10, RZ ;  /* 0x000000109a210819 */ /* 0x000fe200000006ff */
[----:B------:R-:W-:-:S04]  /*ff80*/  HFMA2 R174, -RZ, RZ, 0, 0 ;  /* 0x00000000ffae7431 */ /* 0x000fc800000001ff */
[----:B------:R-:W-:Y:S01]  /*ff90*/  @P0 FMUL.FTZ R174, R33, R32 ;  /* 0x0000002021ae0220 */ /* 0x000fe20000410000 */
[----:B------:R-:W-:Y:S01]  /*ffa0*/  LOP3.LUT P0, RZ, R31, 0xff00, RZ, 0xc0, !PT ;  /* 0x0000ff001fff7812 */ /* 0x000fe2000780c0ff */
[----:B------:R-:W-:Y:S01]  /*ffb0*/  FFMA.FTZ R32, R20, R176, R21 ;  /* 0x000000b014207223 */ /* 0x000fe20000010015 */
[----:B------:R-:W-:-:S03]  /*ffc0*/  PRMT R33, R38, 0x7632, R33 ;  /* 0x0000763226217816 */ /* 0x000fc60000000021 */
[----:B------:R-:W-:Y:S01]  /*ffd0*/  FADD.FTZ R32, R203, -R32 ;  /* 0x80000020cb207221 */ /* 0x000fe20000010000 */
[----:B------:R-:W-:-:S05]  /*ffe0*/  SHF.L.U32 R33, R33, 0x10, RZ ;  /* 0x0000001021217819 */ /* 0x000fca00000006ff */
[--C-:B------:R-:W-:Y:S02]  /*fff0*/  FFMA.FTZ R182, R2, R32, R33.reuse ;  /* 0x0000002002b67223 */ /* 0x100fe40000010021 */
[----:B------:R-:W-:Y:S02]  /*10000*/  @P0 PRMT R33, R34, 0x7632, R33 ;  /* 0x0000763222210816 */ /* 0x000fe40000000021 */
[----:B------:R-:W-:Y:S02]  /*10010*/  FMUL.FTZ R32, R182, R3 ;  /* 0x00000003b6207220 */ /* 0x000fe40000410000 */
[----:B------:R-:W-:Y:S02]  /*10020*/  @P0 SHF.L.U32 R33, R33, 0x10, RZ ;  /* 0x0000001021210819 */ /* 0x000fe400000006ff */
[----:B------:R-:W-:Y:S01]  /*10030*/  FMUL.FTZ R32, R32, UR14 ;  /* 0x0000000e20207c20 */ /* 0x000fe20008410000 */
[----:B------:R-:W-:-:S03]  /*10040*/  MOV R34, RZ ;  /* 0x000000ff00227202 */ /* 0x000fc60000000f00 */
[----:B------:R-:W-:Y:S01]  /*10050*/  @P0 FMUL.FTZ R34, R32, R33 ;  /* 0x0000002120220220 */ /* 0x000fe20000410000 */
[----:B------:R-:W-:-:S05]  /*10060*/  @P0 SHF.L.U32 R33, R227, 0x10, RZ ;  /* 0x00000010e3210819 */ /* 0x000fca00000006ff */
[----:B------:R-:W-:Y:S01]  /*10070*/  @P0 FMUL.FTZ R181, R33, R32 ;  /* 0x0000002021b50220 */ /* 0x000fe20000410000 */
[----:B------:R-:W-:Y:S01]  /*10080*/  PRMT R33, R39, 0x7632, R33 ;  /* 0x0000763227217816 */ /* 0x000fe20000000021 */
[----:B------:R-:W-:-:S03]  /*10090*/  FFMA.FTZ R32, R250, R176, R21 ;  /* 0x000000b0fa207223 */ /* 0x000fc60000010015 */
[----:B------:R-:W-:Y:S01]  /*100a0*/  SHF.L.U32 R33, R33, 0x10, RZ ;  /* 0x0000001021217819 */ /* 0x000fe200000006ff */
[----:B------:R-:W-:Y:S01]  /*100b0*/  FADD.FTZ R32, R252, -R32 ;  /* 0x80000020fc207221 */ /* 0x000fe20000010000 */
[----:B------:R-:W-:Y:S01]  /*100c0*/  FFMA.FTZ R21, R201, R176, R21 ;  /* 0x000000b0c9157223 */ /* 0x000fe20000010015 */
[----:B------:R-:W-:Y:S02]  /*100d0*/  LOP3.LUT P0, RZ, R31, 0xff0000, RZ, 0xc0, !PT ;  /* 0x00ff00001fff7812 */ /* 0x000fe4000780c0ff */
[----:B------:R-:W-:Y:S01]  /*100e0*/  FFMA.FTZ R227, R2, R32, R33 ;  /* 0x0000002002e37223 */ /* 0x000fe20000010021 */
[----:B------:R-:W-:Y:S01]  /*100f0*/  SHF.L.U32 R32, R39, 0x10, RZ ;  /* 0x0000001027207819 */ /* 0x000fe200000006ff */
[----:B------:R-:W-:-:S04]  /*10100*/  FADD.FTZ R21, R219, -R21 ;  /* 0x80000015db157221 */ /* 0x000fc80000010000 */
[----:B------:R-:W-:-:S04]  /*10110*/  FFMA.FTZ R21, R2, R21, R32 ;  /* 0x0000001502157223 */ /* 0x000fc80000010020 */
[----:B------:R-:W-:Y:S01]  /*10120*/  FMUL.FTZ R2, R21, R3 ;  /* 0x0000000315027220 */ /* 0x000fe20000410000 */
[----:B------:R-:W-:-:S03]  /*10130*/  @P0 SHF.L.U32 R33, R35, 0x10, RZ ;  /* 0x0000001023210819 */ /* 0x000fc600000006ff */
[----:B------:R-:W-:Y:S01]  /*10140*/  FMUL.FTZ R32, R2, UR14 ;  /* 0x0000000e02207c20 */ /* 0x000fe20008410000 */
[----:B------:R-:W-:-:S03]  /*10150*/  HFMA2 R2, -RZ, RZ, 0, 0 ;  /* 0x00000000ff027431 */ /* 0x000fc600000001ff */
[----:B------:R-:W-:Y:S01]  /*10160*/  @P0 FMUL.FTZ R2, R32, R33 ;  /* 0x0000002120020220 */ /* 0x000fe20000410000 */
[----:B------:R-:W-:-:S03]  /*10170*/  @P0 SHF.L.U32 R33, R155, 0x10, RZ ;  /* 0x000000109b210819 */ /* 0x000fc600000006ff */
[----:B------:R-:W-:Y:S01]  /*10180*/  FADD.FTZ R58, R58, R2 ;  /* 0x000000023a3a7221 */ /* 0x000fe20000010000 */
[----:B------:R-:W-:Y:S01]  /*10190*/  MOV R2, RZ ;  /* 0x000000ff00027202 */ /* 0x000fe20000000f00 */
[----:B------:R-:W-:Y:S01]  /*101a0*/  @P0 FMUL.FTZ R2, R33, R32 ;  /* 0x0000002021020220 */ /* 0x000fe20000410000 */
[----:B------:R-:W-:-:S04]  /*101b0*/  ISETP.GE.U32.AND P0, PT, R30, RZ, PT ;  /* 0x000000ff1e00720c */ /* 0x000fc80003f06070 */
[----:B------:R-:W-:Y:S01]  /*101c0*/  ISETP.GE.U32.AND.EX P0, PT, R31, 0x1000000, PT, P0 ;  /* 0x010000001f00780c */ /* 0x000fe20003f06100 */
[----:B------:R-:W-:-:S04]  /*101d0*/  FMUL.FTZ R3, R227, R3 ;  /* 0x00000003e3037220 */ /* 0x000fc80000410000 */
[----:B------:R-:W-:-:S08]  /*101e0*/  FMUL.FTZ R32, R3, UR14 ;  /* 0x0000000e03207c20 */ /* 0x000fd00008410000 */
[----:B------:R-:W-:-:S04]  /*101f0*/  @P0 PRMT R35, R35, 0x7632, R35 ;  /* 0x0000763223230816 */ /* 0x000fc80000000023 */
[----:B------:R-:W-:Y:S01]  /*10200*/  @P0 SHF.L.U32 R3, R35, 0x10, RZ ;  /* 0x0000001023030819 */ /* 0x000fe200000006ff */
[----:B------:R-:W-:-:S04]  /*10210*/  HFMA2 R33, -RZ, RZ, 0, 0 ;  /* 0x00000000ff217431 */ /* 0x000fc800000001ff */
[----:B------:R-:W-:-:S04]  /*10220*/  @P0 FMUL.FTZ R33, R32, R3 ;  /* 0x0000000320210220 */ /* 0x000fc80000410000 */
[----:B------:R-:W-:Y:S01]  /*10230*/  FADD.FTZ R59, R59, R33 ;  /* 0x000000213b3b7221 */ /* 0x000fe20000010000 */
[----:B------:R-:W-:Y:S01]  /*10240*/  @P0 SHF.L.U32 R33, R247, 0x10, RZ ;  /* 0x00000010f7210819 */ /* 0x000fe200000006ff */
[----:B------:R-:W-:Y:S01]  /*10250*/  FADD.FTZ R57, R57, R34 ;  /* 0x0000002239397221 */ /* 0x000fe20000010000 */
[----:B------:R-:W-:Y:S02]  /*10260*/  MOV R3, RZ ;  /* 0x000000ff00037202 */ /* 0x000fe40000000f00 */
[----:B------:R-:W-:Y:S01]  /*10270*/  F2FP.BF16.F32.PACK_AB R34, R182, R228 ;  /* 0x000000e4b622723e */ /* 0x000fe200000010ff */
[----:B------:R-:W-:Y:S01]  /*10280*/  @P0 FMUL.FTZ R3, R33, R32 ;  /* 0x0000002021030220 */ /* 0x000fe20000410000 */
[----:B------:R-:W-:Y:S02]  /*10290*/  F2FP.BF16.F32.PACK_AB R33, R183, R244 ;  /* 0x000000f4b721723e */ /* 0x000fe400000010ff */
[----:B------:R-:W-:Y:S01]  /*102a0*/  F2FP.BF16.F32.PACK_AB R32, R246, R245 ;  /* 0x000000f5f620723e */ /* 0x000fe200000010ff */
[----:B------:R-:W0:Y:S08]  /*102b0*/  LDC.64 R182, c[0x0][0x478] ;  /* 0x00011e00ffb67b82 */ /* 0x000e300000000a00 */
[----:B------:R-:W1:Y:S01]  /*102c0*/  LDC.64 R244, c[0x0][0x468] ;  /* 0x00011a00fff47b82 */ /* 0x000e620000000a00 */
[----:B------:R-:W-:-:S02]  /*102d0*/  F2FP.BF16.F32.PACK_AB R172, R175, R172 ;  /* 0x000000acafac723e */ /* 0x000fc400000010ff */
[----:B------:R-:W-:Y:S02]  /*102e0*/  F2FP.BF16.F32.PACK_AB R173, R180, R173 ;  /* 0x000000adb4ad723e */ /* 0x000fe400000010ff */
[----:B------:R-:W-:Y:S02]  /*102f0*/  F2FP.BF16.F32.PACK_AB R174, R181, R174 ;  /* 0x000000aeb5ae723e */ /* 0x000fe400000010ff */
[----:B------:R-:W-:Y:S02]  /*10300*/  F2FP.BF16.F32.PACK_AB R35, R227, R21 ;  /* 0x00000015e323723e */ /* 0x000fe400000010ff */
[----:B------:R-:W-:Y:S01]  /*10310*/  F2FP.BF16.F32.PACK_AB R175, R3, R2 ;  /* 0x0000000203af723e */ /* 0x000fe200000010ff */
[----:B0-----:R-:W-:-:S04]  /*10320*/  IMAD.WIDE.U32 R180, R4, 0x10, R182 ;  /* 0x0000001004b47825 */ /* 0x001fc800078e00b6 */
[----:B-1----:R-:W-:Y:S01]  /*10330*/  IMAD.WIDE.U32 R2, R4, 0x10, R244 ;  /* 0x0000001004027825 */ /* 0x002fe200078e00f4 */
[----:B------:R0:W-:Y:S04]  /*10340*/  STG.E.128 desc[UR6][R180.64], R32 ;  /* 0x00000020b4007986 */ /* 0x0001e8000c101d06 */
[----:B------:R0:W-:Y:S02]  /*10350*/  STG.E.128 desc[UR6][R2.64], R172 ;  /* 0x000000ac02007986 */ /* 0x0001e4000c101d06 */
.L_x_1165:
[----:B------:R-:W-:Y:S05]  /*10360*/  BSYNC.RECONVERGENT B1 ;  /* 0x0000000000017941 */ /* 0x000fea0003800200 */
.L_x_1147:
[----:B0---45:R-:W0:Y:S02]  /*10370*/  LDC.64 R2, c[0x0][0x380] ;  /* 0x0000e000ff027b82 */ /* 0x031e240000000a00 */
[----:B0-----:R-:W-:-:S04]  /*10380*/  LEA R251, R2, R251, 0x2 ;  /* 0x000000fb02fb7211 */ /* 0x001fc800078e10ff */
[----:B------:R-:W-:-:S13]  /*10390*/  ISETP.GE.AND P0, PT, R251, R3, PT ;  /* 0x00000003fb00720c */ /* 0x000fda0003f06270 */
[----:B------:R-:W-:Y:S05]  /*103a0*/  @!P0 BRA `(.L_x_1185) ;  /* 0xffffff1000508947 */ /* 0x000fea000383ffff */
.L_x_1135:
[----:B------:R-:W-:Y:S05]  /*103b0*/  BSYNC B0 ;  /* 0x0000000000007941 */ /* 0x000fea0003800000 */
.L_x_1134:
[----:B------:R-:W4:Y:S01]  /*103c0*/  LDL.LU R4, [R1+0xb8] ;  /* 0x0000b80001047983 */ /* 0x000f220000300800 */
[----:B------:R-:W-:-:S03]  /*103d0*/  MOV R2, 0x400 ;  /* 0x0000040000027802 */ /* 0x000fc60000000f00 */
[----:B-123--:R-:W2:Y:S04]  /*103e0*/  LDL.LU R180, [R1] ;  /* 0x0000000001b47983 */ /* 0x00eea80000300800 */
[----:B------:R-:W2:Y:S04]  /*103f0*/  LDL.LU R181, [R1+0x4] ;  /* 0x0000040001b57983 */ /* 0x000ea80000300800 */
[----:B------:R-:W2:Y:S04]  /*10400*/  LDL.LU R182, [R1+0x8] ;  /* 0x0000080001b67983 */ /* 0x000ea80000300800 */
[----:B------:R-:W2:Y:S04]  /*10410*/  LDL.LU R183, [R1+0xc] ;  /* 0x00000c0001b77983 */ /* 0x000ea80000300800 */
[----:B------:R-:W3:Y:S04]  /*10420*/  LDL.LU R244, [R1+0x20] ;  /* 0x0000200001f47983 */ /* 0x000ee80000300800 */
[----:B------:R-:W3:Y:S04]  /*10430*/  LDL.LU R245, [R1+0x24] ;  /* 0x0000240001f57983 */ /* 0x000ee80000300800 */
[----:B------:R-:W3:Y:S04]  /*10440*/  LDL.LU R246, [R1+0x28] ;  /* 0x0000280001f67983 */ /* 0x000ee80000300800 */
[----:B------:R-:W3:Y:S04]  /*10450*/  LDL.LU R247, [R1+0x2c] ;  /* 0x00002c0001f77983 */ /* 0x000ee80000300800 */
[----:B------:R-:W2:Y:S04]  /*10460*/  LDL.LU R208, [R1+0x30] ;  /* 0x0000300001d07983 */ /* 0x000ea80000300800 */
        /* <DEDUP_REMOVED lines=15> */
[----:B------:R-:W2:Y:S01]  /*10560*/  LDL.LU R173, [R1+0xb4] ;  /* 0x0000b40001ad7983 */ /* 0x000ea20000300800 */
        /* <DEDUP_REMOVED lines=8> */
[----:B----4-:R-:W-:-:S05]  /*105f0*/  IMAD R0, R0, 0xa0, R4 ;  /* 0x000000a000007824 */ /* 0x010fca00078e0204 */
        /* <DEDUP_REMOVED lines=13> */
[----:B------:R-:W4:Y:S04]  /*106d0*/  LDS R2, [R0] ;  /* 0x0000000000027984 */ /* 0x000f280000000800 */
[----:B------:R-:W1:Y:S04]  /*106e0*/  LDS R3, [R0+0x1400] ;  /* 0x0014000000037984 */ /* 0x000e680000000800 */
        /* <DEDUP_REMOVED lines=39> */
[----:B----4-:R-:W-:-:S05]  /*10960*/  FADD.FTZ R2, RZ, R2 ;  /* 0x00000002ff027221 */ /* 0x010fca0000010000 */
[----:B---3--:R-:W-:Y:S04]  /*10970*/  STS.128 [R33], R192 ;  /* 0x000000c021007388 */ /* 0x008fe80000000c00 */
[----:B--2---:R-:W-:Y:S04]  /*10980*/  STS.128 [R33+0x10], R184 ;  /* 0x000010b821007388 */ /* 0x004fe80000000c00 */
        /* <DEDUP_REMOVED lines=30> */
[----:B------:R-:W3:Y:S04]  /*10b70*/  LDS R117, [R0+0x2800] ;  /* 0x0028000000757984 */ /* 0x000ee80000000800 */
        /* <DEDUP_REMOVED lines=31> */
[----:B0-----:R-:W-:Y:S01]  /*10d70*/  FADD.FTZ R34, RZ, R34 ;  /* 0x00000022ff227221 */ /* 0x001fe20000010000 */
[----:B------:R-:W-:-:S03]  /*10d80*/  FADD.FTZ R36, R36, R39 ;  /* 0x0000002724247221 */ /* 0x000fc60000010000 */
[----:B------:R-:W-:-:S03]  /*10d90*/  FADD.FTZ R34, R34, R37 ;  /* 0x0000002522227221 */ /* 0x000fc60000010000 */
[----:B----4-:R-:W0:Y:S01]  /*10da0*/  LDC R59, c[0x0][0x388] ;  /* 0x0000e200ff3b7b82 */ /* 0x010e220000000800 */
[----:B------:R-:W4:Y:S04]  /*10db0*/  LDS R84, [R0+0x400] ;  /* 0x0004000000547984 */ /* 0x000f280000000800 */
[----:B------:R-:W4:Y:S04]  /*10dc0*/  LDS R92, [R0] ;  /* 0x00000000005c7984 */ /* 0x000f280000000800 */
        /* <DEDUP_REMOVED lines=11> */
[----:B------:R-:W-:Y:S01]  /*10e80*/  FADD.FTZ R35, RZ, R35 ;  /* 0x00000023ff237221 */ /* 0x000fe20000010000 */
[----:B-1----:R-:W-:Y:S01]  /*10e90*/  FADD.FTZ R52, RZ, R52 ;  /* 0x00000034ff347221 */ /* 0x002fe20000010000 */
[----:B0-----:R-:W-:Y:S01]  /*10ea0*/  IMAD R59, R59, UR15, RZ ;  /* 0x0000000f3b3b7c24 */ /* 0x001fe2000f8e02ff */
[----:B------:R-:W-:Y:S01]  /*10eb0*/  IADD3 R61, PT, PT, R33, R173, RZ ;  /* 0x000000ad213d7210 */ /* 0x000fe20007ffe0ff */
[----:B------:R-:W-:Y:S01]  /*10ec0*/  FADD.FTZ R35, R35, R38 ;  /* 0x0000002623237221 */ /* 0x000fe20000010000 */
[----:B------:R-:W-:Y:S01]  /*10ed0*/  FADD.FTZ R34, R34, R51 ;  /* 0x0000003322227221 */ /* 0x000fe20000010000 */
[----:B--2---:R-:W-:Y:S01]  /*10ee0*/  FADD.FTZ R52, R52, R105 ;  /* 0x0000006934347221 */ /* 0x004fe20000010000 */
[----:B------:R-:W-:-:S02]  /*10ef0*/  IADD3 R67, P0, PT, R59, R172, RZ ;  /* 0x000000ac3b437210 */ /* 0x000fc40007f1e0ff */
[----:B------:R-:W-:Y:S01]  /*10f00*/  ISETP.GE.U32.AND P4, PT, R61, 0x80, PT ;  /* 0x000000803d00780c */ /* 0x000fe20003f86070 */
[----:B------:R-:W-:Y:S01]  /*10f10*/  FADD.FTZ R35, R35, R48 ;  /* 0x0000003023237221 */ /* 0x000fe20000010000 */
[----:B------:R-:W-:Y:S01]  /*10f20*/  FADD.FTZ R55, R34, R55 ;  /* 0x0000003722377221 */ /* 0x000fe20000010000 */
[----:B---3--:R-:W-:Y:S01]  /*10f30*/  FADD.FTZ R52, R52, R117 ;  /* 0x0000007534347221 */ /* 0x008fe20000010000 */
[----:B----4-:R-:W-:Y:S01]  /*10f40*/  FADD.FTZ R84, RZ, R84 ;  /* 0x00000054ff547221 */ /* 0x010fe20000010000 */
[----:B------:R-:W-:Y:S01]  /*10f50*/  FADD.FTZ R54, RZ, R54 ;  /* 0x00000036ff367221 */ /* 0x000fe20000010000 */
[----:B------:R-:W-:Y:S01]  /*10f60*/  FADD.FTZ R96, RZ, R96 ;  /* 0x00000060ff607221 */ /* 0x000fe20000010000 */
[----:B------:R-:W-:Y:S01]  /*10f70*/  FADD.FTZ R92, RZ, R92 ;  /* 0x0000005cff5c7221 */ /* 0x000fe20000010000 */
[----:B------:R-:W-:Y:S01]  /*10f80*/  FADD.FTZ R88, RZ, R88 ;  /* 0x00000058ff587221 */ /* 0x000fe20000010000 */
[----:B------:R-:W-:Y:S02]  /*10f90*/  IADD3.X R34, PT, PT, RZ, RZ, RZ, P0, !PT ;  /* 0x000000ffff227210 */ /* 0x000fe400007fe4ff */
[----:B------:R-:W-:Y:S01]  /*10fa0*/  SHF.L.U32 R48, R67, 0x2, RZ ;  /* 0x0000000243307819 */ /* 0x000fe200000006ff */
[----:B------:R-:W-:Y:S01]  /*10fb0*/  FADD.FTZ R33, R35, R50 ;  /* 0x0000003223217221 */ /* 0x000fe20000010000 */
        /* <DEDUP_REMOVED lines=15> */
[C---:B------:R-:W-:Y:S01]  /*110b0*/  IADD3.X R71, PT, PT, R67.reuse, UR19, RZ, P0, !PT ;  /* 0x0000001343477c10 */ /* 0x040fe200087fe4ff */
[----:B------:R-:W-:Y:S01]  /*110c0*/  BSSY.RECONVERGENT B0, `(.L_x_1186) ;  /* 0x000001d000007945 */ /* 0x000fe20003800200 */
[----:B------:R-:W-:-:S02]  /*110d0*/  IADD3.X R69, PT, PT, R67, UR17, RZ, P1, !PT ;  /* 0x0000001143457c10 */ /* 0x000fc40008ffe4ff */
        /* <DEDUP_REMOVED lines=8> */
[C---:B------:R-:W-:Y:S02]  /*11160*/  ISETP.GE.U32.AND P3, PT, R61.reuse, 0x180, PT ;  /* 0x000001803d00780c */ /* 0x040fe40003f66070 */
[----:B------:R-:W-:-:S02]  /*11170*/  ISETP.GE.U32.AND P0, PT, R61, 0x200, PT ;  /* 0x000002003d00780c */ /* 0x000fc40003f06070 */
        /* <DEDUP_REMOVED lines=17> */
.L_x_1187:
[----:B------:R-:W-:Y:S05]  /*11290*/  BSYNC.RECONVERGENT B0 ;  /* 0x0000000000007941 */ /* 0x000fea0003800200 */
.L_x_1186:
        /* <DEDUP_REMOVED lines=17> */
.L_x_1189:
[----:B------:R-:W-:Y:S05]  /*113b0*/  BSYNC.RECONVERGENT B0 ;  /* 0x0000000000007941 */ /* 0x000fea0003800200 */
.L_x_1188:
        /* <DEDUP_REMOVED lines=17> */
.L_x_1191:
[----:B------:R-:W-:Y:S05]  /*114d0*/  BSYNC.RECONVERGENT B0 ;  /* 0x0000000000007941 */ /* 0x000fea0003800200 */
.L_x_1190:
        /* <DEDUP_REMOVED lines=29> */
[C---:B------:R-:W-:Y:S01]  /*116b0*/  ISETP.GE.U32.AND P2, PT, R61.reuse, 0x300, PT ;  /* 0x000003003d00780c */ /* 0x040fe20003f46070 */
[----:B------:R-:W-:Y:S01]  /*116c0*/  FADD.FTZ R97, RZ, R97 ;  /* 0x00000061ff617221 */ /* 0x000fe20000010000 */
[----:B------:R-:W2:Y:S01]  /*116d0*/  LDS R14, [R0+0x800] ;  /* 0x00080000000e7984 */ /* 0x000ea20000000800 */
[C---:B------:R-:W-:Y:S01]  /*116e0*/  ISETP.GE.U32.AND P3, PT, R61.reuse, 0x380, PT ;  /* 0x000003803d00780c */ /* 0x040fe20003f66070 */
[----:B------:R-:W-:Y:S01]  /*116f0*/  FADD.FTZ R98, RZ, R98 ;  /* 0x00000062ff627221 */ /* 0x000fe20000010000 */
[C---:B------:R-:W-:Y:S01]  /*11700*/  ISETP.GE.U32.AND P4, PT, R61.reuse, 0x400, PT ;  /* 0x000004003d00780c */ /* 0x040fe20003f86070 */
[----:B------:R-:W3:Y:S01]  /*11710*/  LDS R20, [R0+0xa00] ;  /* 0x000a000000147984 */ /* 0x000ee20000000800 */
[C---:B------:R-:W-:Y:S01]  /*11720*/  ISETP.GE.U32.AND P5, PT, R61.reuse, 0x480, PT ;  /* 0x000004803d00780c */ /* 0x040fe20003fa6070 */
[----:B------:R-:W-:Y:S01]  /*11730*/  FADD.FTZ R99, RZ, R99 ;  /* 0x00000063ff637221 */ /* 0x000fe20000010000 */
[----:B------:R-:W-:Y:S01]  /*11740*/  ISETP.GE.U32.AND P6, PT, R61, 0x500, PT ;  /* 0x000005003d00780c */ /* 0x000fe20003fc6070 */
[----:B------:R-:W4:Y:S01]  /*11750*/  LDS R22, [R0+0xc00] ;  /* 0x000c000000167984 */ /* 0x000f220000000800 */
[----:B------:R-:W-:Y:S01]  /*11760*/  FADD.FTZ R100, RZ, R100 ;  /* 0x00000064ff647221 */ /* 0x000fe20000010000 */
[----:B------:R-:W-:Y:S01]  /*11770*/  FADD.FTZ R101, RZ, R101 ;  /* 0x00000065ff657221 */ /* 0x000fe20000010000 */
[----:B------:R-:W-:Y:S01]  /*11780*/  FADD.FTZ R102, RZ, R102 ;  /* 0x00000066ff667221 */ /* 0x000fe20000010000 */
[----:B------:R-:W4:Y:S01]  /*11790*/  LDS R24, [R0+0xe00] ;  /* 0x000e000000187984 */ /* 0x000f220000000800 */
[----:B------:R-:W-:Y:S01]  /*117a0*/  FADD.FTZ R103, RZ, R103 ;  /* 0x00000067ff677221 */ /* 0x000fe20000010000 */
[----:B------:R-:W-:Y:S01]  /*117b0*/  FADD.FTZ R97, R97, R104 ;  /* 0x0000006861617221 */ /* 0x000fe20000010000 */
[----:B------:R-:W-:Y:S01]  /*117c0*/  FADD.FTZ R98, R98, R111 ;  /* 0x0000006f62627221 */ /* 0x000fe20000010000 */
[----:B------:R-:W4:Y:S01]  /*117d0*/  LDS R25, [R0+0x1000] ;  /* 0x0010000000197984 */ /* 0x000f220000000800 */
[----:B------:R-:W-:Y:S01]  /*117e0*/  FADD.FTZ R99, R99, R106 ;  /* 0x0000006a63637221 */ /* 0x000fe20000010000 */
        /* <DEDUP_REMOVED lines=15> */
[----:B0-----:R-:W-:Y:S01]  /*118e0*/  FADD.FTZ R21, RZ, R21 ;  /* 0x00000015ff157221 */ /* 0x001fe20000010000 */
[----:B------:R-:W-:Y:S01]  /*118f0*/  BSSY.RECONVERGENT B0, `(.L_x_1192) ;  /* 0x0000045000007945 */ /* 0x000fe20003800200 */
[----:B------:R-:W-:Y:S01]  /*11900*/  FADD.FTZ R17, R42, R17 ;  /* 0x000000112a117221 */ /* 0x000fe20000010000 */
[----:B------:R-:W0:Y:S01]  /*11910*/  LDS R39, [R0+0x2000] ;  /* 0x0020000000277984 */ /* 0x000e220000000800 */
[----:B-1----:R-:W-:Y:S01]  /*11920*/  FADD.FTZ R12, RZ, R12 ;  /* 0x0000000cff0c7221 */ /* 0x002fe20000010000 */
[----:B------:R-:W-:Y:S01]  /*11930*/  FADD.FTZ R97, R97, R8 ;  /* 0x0000000861617221 */ /* 0x000fe20000010000 */
        /* <DEDUP_REMOVED lines=12> */
[----:B------:R-:W-:-:S03]  /*11a00*/  FADD.FTZ R24, RZ, R24 ;  /* 0x00000018ff187221 */ /* 0x000fc60000010000 */
[----:B------:R-:W4:Y:S01]  /*11a10*/  LDS R45, [R0+0x3000] ;  /* 0x00300000002d7984 */ /* 0x000f220000000800 */
[----:B------:R-:W-:-:S03]  /*11a20*/  FADD.FTZ R25, RZ, R25 ;  /* 0x00000019ff197221 */ /* 0x000fc60000010000 */
        /* <DEDUP_REMOVED lines=32> */
[----:B------:R-:W-:Y:S01]  /*11c30*/  FADD.FTZ R55, R12, R55 ;  /* 0x000000370c377221 */ /* 0x000fe20000010000 */
        /* <DEDUP_REMOVED lines=16> */
.L_x_1193:
[----:B------:R-:W-:Y:S05]  /*11d40*/  BSYNC.RECONVERGENT B0 ;  /* 0x0000000000007941 */ /* 0x000fea0003800200 */
.L_x_1192:
        /* <DEDUP_REMOVED lines=17> */
.L_x_1195:
[----:B------:R-:W-:Y:S05]  /*11e60*/  BSYNC.RECONVERGENT B0 ;  /* 0x0000000000007941 */ /* 0x000fea0003800200 */
.L_x_1194:
        /* <DEDUP_REMOVED lines=17> */
.L_x_1197:
[----:B------:R-:W-:Y:S05]  /*11f80*/  BSYNC.RECONVERGENT B0 ;  /* 0x0000000000007941 */ /* 0x000fea0003800200 */
.L_x_1196:
        /* <DEDUP_REMOVED lines=17> */
.L_x_1199:
[----:B------:R-:W-:Y:S05]  /*120a0*/  BSYNC.RECONVERGENT B0 ;  /* 0x0000000000007941 */ /* 0x000fea0003800200 */
.L_x_1198:
        /* <DEDUP_REMOVED lines=17> */
.L_x_1201:
[----:B------:R-:W-:Y:S05]  /*121c0*/  BSYNC.RECONVERGENT B0 ;  /* 0x0000000000007941 */ /* 0x000fea0003800200 */
.L_x_1200:
        /* <DEDUP_REMOVED lines=17> */
.L_x_1203:
[----:B------:R-:W-:Y:S05]  /*122e0*/  BSYNC.RECONVERGENT B0 ;  /* 0x0000000000007941 */ /* 0x000fea0003800200 */
.L_x_1202:
        /* <DEDUP_REMOVED lines=11> */
.L_x_1146:
        /* <DEDUP_REMOVED lines=8> */
.L_x_1205:
[----:B------:R-:W-:Y:S05]  /*12420*/  BSYNC B1 ;  /* 0x0000000000017941 */ /* 0x000fea0003800000 */
.L_x_1204:
        /* <DEDUP_REMOVED lines=9> */
.L_x_1206:
        /* <DEDUP_REMOVED lines=8> */
.L_x_1207:
[----:B------:R-:W-:Y:S02]  /*12540*/  MOV R175, R180 ;  /* 0x000000b400af7202 */ /* 0x000fe40000000f00 */
[----:B------:R-:W-:-:S05]  /*12550*/  MOV R21, R182 ;  /* 0x000000b600157202 */ /* 0x000fca0000000f00 */
[----:B------:R-:W-:Y:S01]  /*12560*/  FADD.FTZ R176, R176, R21 ;  /* 0x00000015b0b07221 */ /* 0x000fe20000010000 */
[----:B------:R-:W-:-:S07]  /*12570*/  MOV R21, 0xffffffff ;  /* 0xffffffff00157802 */ /* 0x000fce0000000f00 */
[----:B------:R-:W-:Y:S05]  /*12580*/  WARPSYNC.COLLECTIVE R21, `(.L_x_1208) ;  /* 0x0000000015087348 */ /* 0x000fea0003c00000 */
[----:B------:R0:W1:Y:S02]  /*12590*/  SHFL.BFLY P6, R182, R175, R173, R172 ;  /* 0x0c0000adafb67389 */ /* 0x00006400000c00ac */
[----:B01----:R-:W-:Y:S05]  /*125a0*/  ENDCOLLECTIVE ;  /* 0x000000000000791b */ /* 0x003fea0003800000 */
.L_x_1208:
        /* <DEDUP_REMOVED lines=8> */
.L_x_1209:
[----:B------:R-:W-:Y:S02]  /*12630*/  MOV R175, R180 ;  /* 0x000000b400af7202 */ /* 0x000fe40000000f00 */
[----:B------:R-:W-:-:S05]  /*12640*/  MOV R21, R182 ;  /* 0x000000b600157202 */ /* 0x000fca0000000f00 */
[----:B------:R-:W-:Y:S01]  /*12650*/  FADD.FTZ R176, R176, R21 ;  /* 0x00000015b0b07221 */ /* 0x000fe20000010000 */
[----:B------:R-:W-:-:S07]  /*12660*/  MOV R21, 0xffffffff ;  /* 0xffffffff00157802 */ /* 0x000fce0000000f00 */
[----:B------:R-:W-:Y:S05]  /*12670*/  WARPSYNC.COLLECTIVE R21, `(.L_x_1210) ;  /* 0x0000000015087348 */ /* 0x000fea0003c00000 */
[----:B------:R0:W1:Y:S02]  /*12680*/  SHFL.BFLY P6, R182, R175, R173, R172 ;  /* 0x0c0000adafb67389 */ /* 0x00006400000c00ac */
[----:B01----:R-:W-:Y:S05]  /*12690*/  ENDCOLLECTIVE ;  /* 0x000000000000791b */ /* 0x003fea0003800000 */
.L_x_1210:
        /* <DEDUP_REMOVED lines=8> */
.L_x_1211:
[----:B------:R-:W-:Y:S02]  /*12720*/  MOV R175, R180 ;  /* 0x000000b400af7202 */ /* 0x000fe40000000f00 */
[----:B------:R-:W-:-:S05]  /*12730*/  MOV R21, R182 ;  /* 0x000000b600157202 */ /* 0x000fca0000000f00 */
[----:B------:R-:W-:Y:S01]  /*12740*/  FADD.FTZ R176, R176, R21 ;  /* 0x00000015b0b07221 */ /* 0x000fe20000010000 */
[----:B------:R-:W-:-:S07]  /*12750*/  MOV R21, 0xffffffff ;  /* 0xffffffff00157802 */ /* 0x000fce0000000f00 */
[----:B------:R-:W-:Y:S05]  /*12760*/  WARPSYNC.COLLECTIVE R21, `(.L_x_1212) ;  /* 0x0000000015087348 */ /* 0x000fea0003c00000 */
[----:B------:R0:W1:Y:S02]  /*12770*/  SHFL.BFLY P6, R182, R175, R173, R172 ;  /* 0x0c0000adafb67389 */ /* 0x00006400000c00ac */
[----:B01----:R-:W-:Y:S05]  /*12780*/  ENDCOLLECTIVE ;  /* 0x000000000000791b */ /* 0x003fea0003800000 */
.L_x_1212:
        /* <DEDUP_REMOVED lines=8> */
.L_x_1213:
[----:B------:R-:W-:Y:S02]  /*12810*/  MOV R175, R180 ;  /* 0x000000b400af7202 */ /* 0x000fe40000000f00 */
[----:B------:R-:W-:-:S07]  /*12820*/  MOV R181, R182 ;  /* 0x000000b600b57202 */ /* 0x000fce0000000f00 */
[----:B------:R-:W-:Y:S05]  /*12830*/  WARPSYNC.COLLECTIVE R21, `(.L_x_1214) ;  /* 0x0000000015087348 */ /* 0x000fea0003c00000 */
[----:B------:R0:W1:Y:S02]  /*12840*/  SHFL.BFLY P6, R182, R175, R173, R172 ;  /* 0x0c0000adafb67389 */ /* 0x00006400000c00ac */
[----:B01----:R-:W-:Y:S05]  /*12850*/  ENDCOLLECTIVE ;  /* 0x000000000000791b */ /* 0x003fea0003800000 */
.L_x_1214:
[----:B------:R-:W-:Y:S01]  /*12860*/  MOV R21, R182 ;  /* 0x000000b600157202 */ /* 0x000fe20000000f00 */
[----:B------:R-:W-:Y:S06]  /*12870*/  BRA `(.L_x_1215) ;  /* 0xffffff1400987947 */ /* 0x000fec000383ffff */
.L_x_1216:
        /* <DEDUP_REMOVED lines=16> */
.L_x_25366:


//--------------------- .text._ZN10layer_norm13ln_bwd_kernelINS_13Kernel_traitsI13__nv_bfloat16S2_S2_S2_fjLj1280ELj1ELj4ELj1ELj16ENS_18Kernel_traits_baseILj1280ES2_S2_S2_S2_fjLj128EEEEELb1ELb1ELb0ELb1EEEvNS_9BwdParamsE --------------------------
	.section	.text._ZN10layer_norm13ln_bwd_kernelINS_13Kernel_traitsI13__nv_bfloat16S2_S2_S2_fjLj1280ELj1ELj4ELj1ELj16ENS_18Kernel_traits_baseILj1280ES2_S2_S2_S2_fjLj128EEEEELb1ELb1ELb0ELb1EEEvNS_9BwdParamsE,"ax",@progbits
	.align	128
        .global         _ZN10layer_norm13ln_bwd_kernelINS_13Kernel_traitsI13__nv_bfloat16S2_S2_S2_fjLj1280ELj1ELj4ELj1ELj16ENS_18Kernel_traits_baseILj1280ES2_S2_S2_S2_fjLj128EEEEELb1ELb1ELb0ELb1EEEvNS_9BwdParamsE
        .type           _ZN10layer_norm13ln_bwd_kernelINS_13Kernel_traitsI13__nv_bfloat16S2_S2_S2_fjLj1280ELj1ELj4ELj1ELj16ENS_18Kernel_traits_baseILj1280ES2_S2_S2_S2_fjLj128EEEEELb1ELb1ELb0ELb1EEEvNS_9BwdParamsE,@function
        .size           _ZN10layer_norm13ln_bwd_kernelINS_13Kernel_traitsI13__nv_bfloat16S2_S2_S2_fjLj1280ELj1ELj4ELj1ELj16ENS_18Kernel_traits_baseILj1280ES2_S2_S2_S2_fjLj128EEEEELb1ELb1ELb0ELb1EEEvNS_9BwdParamsE,(.L_x_25367 - _ZN10layer_norm13ln_bwd_kernelINS_13Kernel_traitsI13__nv_bfloat16S2_S2_S2_fjLj1280ELj1ELj4ELj1ELj16ENS_18Kernel_traits_baseILj1280ES2_S2_S2_S2_fjLj128EEEEELb1ELb1ELb0ELb1EEEvNS_9BwdParamsE)
        .other          _ZN10layer_norm13ln_bwd_kernelINS_13Kernel_traitsI13__nv_bfloat16S2_S2_S2_fjLj1280ELj1ELj4ELj1ELj16ENS_18Kernel_traits_baseILj1280ES2_S2_S2_S2_fjLj128EEEEELb1ELb1ELb0ELb1EEEvNS_9BwdParamsE,@"STO_CUDA_ENTRY STV_DEFAULT"
_ZN10layer_norm13ln_bwd_kernelINS_13Kernel_traitsI13__nv_bfloat16S2_S2_S2_fjLj1280ELj1ELj4ELj1ELj16ENS_18Kernel_traits_baseILj1280ES2_S2_S2_S2_fjLj128EEEEELb1ELb1ELb0ELb1EEEvNS_9BwdParamsE:
.text._ZN10layer_norm13ln_bwd_kernelINS_13Kernel_traitsI13__nv_bfloat16S2_S2_S2_fjLj1280ELj1ELj4ELj1ELj16ENS_18Kernel_traits_baseILj1280ES2_S2_S2_S2_fjLj128EEEEELb1ELb1ELb0ELb1EEEvNS_9BwdParamsE:
        /* <DEDUP_REMOVED lines=33> */
[----:B-1----:R-:W-:Y:S01]  /*0210*/  SHF.R.U32.HI R0, RZ, 0x5, R124 ;  /* 0x00000005ff007819 */ /* 0x002fe2000001167c */
[----:B------:R-:W1:Y:S01]  /*0220*/  LDCU.64 UR12, c[0x0][0x438] ;  /* 0x00008700ff0c77ac */ /* 0x000e620008000a00 */
[----:B------:R-:W-:Y:S02]  /*0230*/  LOP3.LUT R124, R124, 0x1f, RZ, 0xc0, !PT ;  /* 0x0000001f7c7c7812 */ /* 0x000fe400078ec0ff */
[----:B------:R-:W-:Y:S02]  /*0240*/  CS2R R4, SRZ ;  /* 0x0000000000047805 */ /* 0x000fe4000001ff00 */
[----:B------:R-:W-:Y:S02]  /*0250*/  LOP3.LUT R2, R0, UR4, RZ, 0xfc, !PT ;  /* 0x0000000400027c12 */ /* 0x000fe4000f8efcff */
[----:B------:R-:W-:Y:S02]  /*0260*/  CS2R R6, SRZ ;  /* 0x0000000000067805 */ /* 0x000fe4000001ff00 */
[----:B------:R-:W-:Y:S01]  /*0270*/  CS2R R8, SRZ ;  /* 0x0000000000087805 */ /* 0x000fe2000001ff00 */
[----:B------:R0:W-:Y:S01]  /*0280*/  STL [R1+0x178], R124 ;  /* 0x0001787c01007387 */ /* 0x0001e20000100800 */
[----:B---3--:R-:W-:-:S02]  /*0290*/  ISETP.GE.AND P0, PT, R2, UR8, PT ;  /* 0x0000000802007c0c */ /* 0x008fc4000bf06270 */
        /* <DEDUP_REMOVED lines=44> */
[----:B------:R0:W-:Y:S04]  /*0560*/  STL [R1+0x7c], RZ ;  /* 0x00007cff01007387 */ /* 0x0001e80000100800 */
[----:B------:R-:W2:Y:S04]  /*0570*/  LDG.E.128 R88, desc[UR6][R6.64] ;  /* 0x0000000606587981 */ /* 0x000ea8000c1e1d00 */
        /* <DEDUP_REMOVED lines=118> */
[----:B------:R3:W-:Y:S01]  /*0ce0*/  STL [R1+0x88], RZ ;  /* 0x000088ff01007387 */ /* 0x0007e20000100800 */
[----:B--2---:R-:W-:-:S03]  /*0cf0*/  PRMT R21, R88, 0x7632, R21 ;  /* 0x0000763258157816 */ /* 0x004fc60000000015 */
[----:B------:R3:W-:Y:S01]  /*0d00*/  STL [R1+0x84], RZ ;  /* 0x000084ff01007387 */ /* 0x0007e20000100800 */
[----:B------:R-:W-:-:S03]  /*0d10*/  PRMT R20, R89, 0x7632, R20 ;  /* 0x0000763259147816 */ /* 0x000fc60000000014 */
[----:B------:R3:W-:Y:S01]  /*0d20*/  STL [R1+0x80], RZ ;  /* 0x000080ff01007387 */ /* 0x0007e20000100800 */
[----:B------:R-:W-:-:S03]  /*0d30*/  PRMT R0, R90, 0x7632, R0 ;  /* 0x000076325a007816 */ /* 0x000fc60000000000 */
[----:B------:R3:W-:Y:S04]  /*0d40*/  STL [R1+0x30], RZ ;  /* 0x000030ff01007387 */ /* 0x0007e80000100800 */
[----:B------:R3:W-:Y:S04]  /*0d50*/  STL [R1+0x34], RZ ;  /* 0x000034ff01007387 */ /* 0x0007e80000100800 */
[----:B------:R3:W-:Y:S04]  /*0d60*/  STL [R1+0x38], RZ ;  /* 0x000038ff01007387 */ /* 0x0007e80000100800 */
[----:B------:R3:W-:Y:S04]  /*0d70*/  STL [R1+0x3c], RZ ;  /* 0x00003cff01007387 */ /* 0x0007e80000100800 */
[----:B------:R3:W-:Y:S04]  /*0d80*/  STL.S16 [R1+0x174], R23 ;  /* 0x0001741701007387 */ /* 0x0007e80000100600 */
[----:B------:R3:W-:Y:S04]  /*0d90*/  STL.S16 [R1+0x170], R22 ;  /* 0x0001701601007387 */ /* 0x0007e80000100600 */
[----:B------:R3:W-:Y:S04]  /*0da0*/  STL.S16 [R1+0x8], R21 ;  /* 0x0000081501007387 */ /* 0x0007e80000100600 */
[----:B------:R3:W-:Y:S04]  /*0db0*/  STL.S16 [R1+0x4], R20 ;  /* 0x0000041401007387 */ /* 0x0007e80000100600 */
[----:B------:R3:W-:Y:S01]  /*0dc0*/  STL.S16 [R1], R0 ;  /* 0x0000000001007387 */ /* 0x0007e20000100600 */
[----:B-1----:R-:W-:Y:S01]  /*0dd0*/  ISETP.NE.U32.AND P0, PT, RZ, UR8, PT ;  /* 0x00000008ff007c0c */ /* 0x002fe2000bf05070 */
[----:B------:R-:W-:Y:S01]  /*0de0*/  BSSY B1, `(.L_x_1219) ;  /* 0x0000ef0000017945 */ /* 0x000fe20003800000 */
[----:B----4-:R-:W-:Y:S01]  /*0df0*/  PRMT R3, R108, 0x7632, R3 ;  /* 0x000076326c037816 */ /* 0x010fe20000000003 */
[----:B------:R-:W5:Y:S01]  /*0e00*/  LDG.E.128 R84, desc[UR6][R4.64+0x600] ;  /* 0x0006000604547981 */ /* 0x000f62000c1e1d00 */
[----:B------:R-:W-:-:S02]  /*0e10*/  ISETP.NE.AND.EX P0, PT, RZ, UR9, PT, P0 ;  /* 0x00000009ff007c0c */ /* 0x000fc4000bf05300 */
[----:B0-----:R-:W-:Y:S01]  /*0e20*/  PRMT R6, R111, 0x7632, R6 ;  /* 0x000076326f067816 */ /* 0x001fe20000000006 */
[----:B------:R-:W5:Y:S01]  /*0e30*/  LDG.E.128 R80, desc[UR6][R4.64+0x400] ;  /* 0x0004000604507981 */ /* 0x000f62000c1e1d00 */
[----:B------:R-:W-:Y:S02]  /*0e40*/  PRMT R7, R100, 0x7632, R7 ;  /* 0x0000763264077816 */ /* 0x000fe40000000007 */
[----:B------:R-:W-:Y:S01]  /*0e50*/  PRMT R8, R101, 0x7632, R8 ;  /* 0x0000763265087816 */ /* 0x000fe20000000008 */
[----:B------:R-:W5:Y:S01]  /*0e60*/  LDG.E.128 R76, desc[UR6][R4.64+0x200] ;  /* 0x00020006044c7981 */ /* 0x000f62000c1e1d00 */
[----:B------:R-:W-:Y:S02]  /*0e70*/  PRMT R9, R102, 0x7632, R9 ;  /* 0x0000763266097816 */ /* 0x000fe40000000009 */
[----:B------:R-:W-:Y:S01]  /*0e80*/  PRMT R10, R103, 0x7632, R10 ;  /* 0x00007632670a7816 */ /* 0x000fe2000000000a */
[----:B------:R0:W5:Y:S01]  /*0e90*/  LDG.E.128 R72, desc[UR6][R4.64] ;  /* 0x0000000604487981 */ /* 0x000162000c1e1d00 */
[----:B------:R-:W-:-:S02]  /*0ea0*/  PRMT R11, R96, 0x7632, R11 ;  /* 0x00007632600b7816 */ /* 0x000fc4000000000b */
[----:B------:R-:W-:Y:S02]  /*0eb0*/  PRMT R12, R97, 0x7632, R12 ;  /* 0x00007632610c7816 */ /* 0x000fe4000000000c */
[----:B------:R-:W-:Y:S02]  /*0ec0*/  PRMT R13, R98, 0x7632, R13 ;  /* 0x00007632620d7816 */ /* 0x000fe4000000000d */
[----:B------:R-:W-:Y:S02]  /*0ed0*/  PRMT R14, R99, 0x7632, R14 ;  /* 0x00007632630e7816 */ /* 0x000fe4000000000e */
[----:B------:R-:W-:Y:S02]  /*0ee0*/  PRMT R15, R92, 0x7632, R15 ;  /* 0x000076325c0f7816 */ /* 0x000fe4000000000f */
[----:B0-----:R-:W-:Y:S02]  /*0ef0*/  PRMT R4, R109, 0x7632, R4 ;  /* 0x000076326d047816 */ /* 0x001fe40000000004 */
[----:B------:R-:W-:-:S02]  /*0f00*/  PRMT R5, R110, 0x7632, R5 ;  /* 0x000076326e057816 */ /* 0x000fc40000000005 */
[----:B------:R-:W-:Y:S02]  /*0f10*/  PRMT R16, R93, 0x7632, R16 ;  /* 0x000076325d107816 */ /* 0x000fe40000000010 */
[----:B------:R-:W-:Y:S02]  /*0f20*/  PRMT R17, R94, 0x7632, R17 ;  /* 0x000076325e117816 */ /* 0x000fe40000000011 */
[----:B------:R-:W-:Y:S02]  /*0f30*/  PRMT R18, R95, 0x7632, R18 ;  /* 0x000076325f127816 */ /* 0x000fe40000000012 */
[----:B---3--:R-:W-:-:S07]  /*0f40*/  PRMT R19, R91, 0x7632, R19 ;  /* 0x000076325b137816 */ /* 0x008fce0000000013 */
.L_x_1245:
[----:B0-----:R-:W0:Y:S08]  /*0f50*/  LDC.64 R22, c[0x0][0x3c0] ;  /* 0x0000f000ff167b82 */ /* 0x001e300000000a00 */
[----:B------:R-:W1:Y:S08]  /*0f60*/  @P0 LDC.64 R20, c[0x0][0x3e0] ;  /* 0x0000f800ff140b82 */ /* 0x000e700000000a00 */
[----:B------:R-:W2:Y:S01]  /*0f70*/  LDC.64 R24, c[0x0][0x3c8] ;  /* 0x0000f200ff187b82 */ /* 0x000ea20000000a00 */
[----:B0-----:R-:W-:-:S06]  /*0f80*/  IMAD.WIDE R22, R2, 0x4, R22 ;  /* 0x0000000402167825 */ /* 0x001fcc00078e0216 */
[----:B------:R-:W3:Y:S01]  /*0f90*/  LDG.E R22, desc[UR6][R22.64] ;  /* 0x0000000616167981 */ /* 0x000ee2000c1e1900 */
[----:B-1----:R-:W-:-:S05]  /*0fa0*/  @P0 IMAD.WIDE R20, R2, 0x2, R20 ;  /* 0x0000000202140825 */ /* 0x002fca00078e0214 */
[----:B------:R2:W4:Y:S01]  /*0fb0*/  @P0 LDG.E.U16 R0, desc[UR6][R20.64] ;  /* 0x0000000614000981 */ /* 0x000522000c1e1500 */
[----:B------:R-:W0:Y:S01]  /*0fc0*/  S2R R26, SR_TID.X ;  /* 0x00000000001a7919 */ /* 0x000e220000002100 */
[----:B------:R-:W-:-:S04]  /*0fd0*/  ISETP.NE.U32.AND P1, PT, RZ, UR12, PT ;  /* 0x0000000cff007c0c */ /* 0x000fc8000bf25070 */
[----:B------:R-:W-:Y:S01]  /*0fe0*/  ISETP.NE.AND.EX P1, PT, RZ, UR13, PT, P1 ;  /* 0x0000000dff007c0c */ /* 0x000fe2000bf25310 */
[----:B--2---:R-:W-:-:S04]  /*0ff0*/  IMAD.WIDE R20, R2, 0x4, R24 ;  /* 0x0000000402147825 */ /* 0x004fc800078e0218 */
[----:B------:R-:W-:Y:S01]  /*1000*/  IMAD R24, R2, UR11, RZ ;  /* 0x0000000b02187c24 */ /* 0x000fe2000f8e02ff */
[----:B------:R-:W-:Y:S01]  /*1010*/  ISETP.NE.AND P2, PT, RZ, UR10, PT ;  /* 0x0000000aff007c0c */ /* 0x000fe2000bf45270 */
[----:B-----5:R1:W5:Y:S03]  /*1020*/  LDG.E R20, desc[UR6][R20.64] ;  /* 0x0000000614147981 */ /* 0x020366000c1e1900 */
[----:B------:R-:W-:Y:S02]  /*1030*/  SHF.R.S32.HI R25, RZ, 0x1f, R24 ;  /* 0x0000001fff197819 */ /* 0x000fe40000011418 */
[----:B0-----:R-:W-:-:S05]  /*1040*/  LOP3.LUT R26, R26, 0x1f, RZ, 0xc0, !PT ;  /* 0x0000001f1a1a7812 */ /* 0x001fca00078ec0ff */
[----:B------:R0:W-:Y:S01]  /*1050*/  STL [R1+0x178], R26 ;  /* 0x0001781a01007387 */ /* 0x0001e20000100800 */
[----:B------:R-:W-:Y:S01]  /*1060*/  LEA.HI R25, R25, R24, RZ, 0x3 ;  /* 0x0000001819197211 */ /* 0x000fe200078f18ff */
[----:B-1----:R-:W-:-:S03]  /*1070*/  HFMA2 R21, -RZ, RZ, 1.875, 0 ;  /* 0x3f800000ff157431 */ /* 0x002fc600000001ff */
[----:B------:R-:W-:Y:S02]  /*1080*/  LEA.HI.SX32 R176, R25, R26, 0x1d ;  /* 0x0000001a19b07211 */ /* 0x000fe400078feaff */
[----:B---3--:R-:W-:Y:S02]  /*1090*/  FSEL R133, R22, RZ, !P2 ;  /* 0x000000ff16857208 */ /* 0x008fe40005000000 */
[----:B----4-:R-:W-:Y:S01]  /*10a0*/  @P0 SHF.L.U32 R21, R0, 0x10, RZ ;  /* 0x0000001000150819 */ /* 0x010fe200000006ff */
[----:B0-----:R-:W-:Y:S06]  /*10b0*/  @P1 BRA `(.L_x_1220) ;  /* 0x0000001c004c1947 */ /* 0x001fec0003800000 */
[----:B------:R-:W0:Y:S01]  /*10c0*/  LDC.64 R24, c[0x0][0x428] ;  /* 0x00010a00ff187b82 */ /* 0x000e220000000a00 */
[----:B------:R-:W2:Y:S04]  /*10d0*/  LDL R221, [R1+0x170] ;  /* 0x0001700001dd7983 */ /* 0x000ea80000100800 */
[----:B------:R-:W3:Y:S03]  /*10e0*/  LDL R222, [R1+0x174] ;  /* 0x0001740001de7983 */ /* 0x000ee60000100800 */
[----:B------:R-:W1:Y:S01]  /*10f0*/  LDC.64 R28, c[0x0][0x3a8] ;  /* 0x0000ea00ff1c7b82 */ /* 0x000e620000000a00 */
[C---:B------:R-:W-:Y:S02]  /*1100*/  IADD3 R157, PT, PT, R176.reuse, 0x20, RZ ;  /* 0x00000020b09d7810 */ /* 0x040fe40007ffe0ff */
[----:B------:R-:W-:-:S02]  /*1110*/  IADD3 R22, PT, PT, R176, 0x80, RZ ;  /* 0x00000080b0167810 */ /* 0x000fc40007ffe0ff */
[C---:B------:R-:W-:Y:S02]  /*1120*/  IADD3 R136, PT, PT, R176.reuse, 0x40, RZ ;  /* 0x00000040b0887810 */ /* 0x040fe40007ffe0ff */
[----:B------:R-:W-:Y:S01]  /*1130*/  IADD3 R41, PT, PT, R176, 0x60, RZ ;  /* 0x00000060b0297810 */ /* 0x000fe20007ffe0ff */
[----:B------:R-:W4:Y:S01]  /*1140*/  LDC.64 R138, c[0x0][0x3b0] ;  /* 0x0000ec00ff8a7b82 */ /* 0x000f220000000a00 */
[----:B0-----:R-:W-:-:S04]  /*1150*/  IMAD.WIDE.U32 R112, R157, 0x10, R24 ;  /* 0x000000109d707825 */ /* 0x001fc800078e0018 */
[----:B------:R-:W-:Y:S02]  /*1160*/  IMAD.WIDE.U32 R116, R176, 0x10, R24 ;  /* 0x00000010b0747825 */ /* 0x000fe400078e0018 */
[----:B------:R-:W2:Y:S02]  /*1170*/  LDG.E.128 R112, desc[UR6][R112.64] ;  /* 0x0000000670707981 */ /* 0x000ea4000c1e1d00 */
[--C-:B-1----:R-:W-:Y:S02]  /*1180*/  IMAD.WIDE.U32 R120, R22, 0x10, R28.reuse ;  /* 0x0000001016787825 */ /* 0x102fe400078e001c */
[----:B------:R-:W3:Y:S02]  /*1190*/  LDG.E.128 R116, desc[UR6][R116.64] ;  /* 0x0000000674747981 */ /* 0x000ee4000c1e1d00 */
[--C-:B------:R-:W-:Y:S02]  /*11a0*/  IMAD.WIDE.U32 R32, R136, 0x10, R28.reuse ;  /* 0x0000001088207825 */ /* 0x100fe400078e001c */
[----:B------:R-:W3:Y:S02]  /*11b0*/  LDG.E.128 R120, desc[UR6][R120.64] ;  /* 0x0000000678787981 */ /* 0x000ee4000c1e1d00 */
[----:B------:R-:W-:-:S02]  /*11c0*/  IMAD.WIDE.U32 R124, R176, 0x10, R28 ;  /* 0x00000010b07c7825 */ /* 0x000fc400078e001c */
[----:B------:R-:W3:Y:S02]  /*11d0*/  LDG.E.128 R32, desc[UR6][R32.64] ;  /* 0x0000000620207981 */ /* 0x000ee4000c1e1d00 */
[--C-:B------:R-:W-:Y:S02]  /*11e0*/  IMAD.WIDE.U32 R44, R157, 0x10, R28.reuse ;  /* 0x000000109d2c7825 */ /* 0x100fe400078e001c */
[----:B------:R-:W3:Y:S02]  /*11f0*/  LDG.E.128 R124, desc[UR6][R124.64] ;  /* 0x000000067c7c7981 */ /* 0x000ee4000c1e1d00 */
[----:B------:R-:W-:Y:S02]  /*1200*/  IMAD.WIDE.U32 R28, R41, 0x10, R28 ;  /* 0x00000010291c7825 */ /* 0x000fe400078e001c */
[----:B------:R-:W3:Y:S02]  /*1210*/  LDG.E.128 R44, desc[UR6][R44.64] ;  /* 0x000000062c2c7981 */ /* 0x000ee4000c1e1d00 */
[----:B------:R-:W-:-:S02]  /*1220*/  IMAD.WIDE.U32 R36, R136, 0x10, R24 ;  /* 0x0000001088247825 */ /* 0x000fc400078e0018 */
[----:B------:R-:W3:Y:S04]  /*1230*/  LDG.E.128 R28, desc[UR6][R28.64] ;  /* 0x000000061c1c7981 */ /* 0x000ee8000c1e1d00 */
[----:B------:R-:W3:Y:S01]  /*1240*/  LDG.E.128 R36, desc[UR6][R36.64] ;  /* 0x0000000624247981 */ /* 0x000ee2000c1e1d00 */
[----:B------:R-:W-:-:S04]  /*1250*/  IMAD.WIDE.U32 R192, R41, 0x10, R24 ;  /* 0x0000001029c07825 */ /* 0x000fc800078e0018 */
[----:B------:R-:W-:Y:S02]  /*1260*/  IMAD.WIDE.U32 R24, R22, 0x10, R24 ;  /* 0x0000001016187825 */ /* 0x000fe400078e0018 */
[----:B------:R-:W3:Y:S04]  /*1270*/  LDG.E.128 R192, desc[UR6][R192.64] ;  /* 0x00000006c0c07981 */ /* 0x000ee8000c1e1d00 */
[----:B------:R-:W3:Y:S01]  /*1280*/  LDG.E.128 R24, desc[UR6][R24.64] ;  /* 0x0000000618187981 */ /* 0x000ee2000c1e1d00 */
[----:B----4-:R-:W-:-:S04]  /*1290*/  IMAD.WIDE.U32 R152, R157, 0x8, R138 ;  /* 0x000000089d987825 */ /* 0x010fc800078e008a */
[--C-:B------:R-:W-:Y:S02]  /*12a0*/  IMAD.WIDE.U32 R144, R136, 0x8, R138.reuse ;  /* 0x0000000888907825 */ /* 0x100fe400078e008a */
[----:B------:R-:W5:Y:S02]  /*12b0*/  LDG.E.64 R152, desc[UR6][R152.64] ;  /* 0x0000000698987981 */ /* 0x000f64000c1e1b00 */
[----:B------:R-:W-:Y:S02]  /*12c0*/  IMAD.WIDE.U32 R134, R41, 0x8, R138 ;  /* 0x0000000829867825 */ /* 0x000fe400078e008a */
[----:B------:R-:W5:Y:S04]  /*12d0*/  LDG.E.64 R144, desc[UR6][R144.64] ;  /* 0x0000000690907981 */ /* 0x000f68000c1e1b00 */
[----:B------:R-:W5:Y:S01]  /*12e0*/  LDG.E.64 R134, desc[UR6][R134.64] ;  /* 0x0000000686867981 */ /* 0x000f62000c1e1b00 */
        /* <DEDUP_REMOVED lines=24> */
[C---:B---3--:R-:W-:Y:S02]  /*1470*/  PRMT R0, R123.reuse, 0x7632, R0 ;  /* 0x000076327b007816 */ /* 0x048fe40000000000 */
[----:B------:R-:W-:Y:S02]  /*1480*/  SHF.L.U32 R129, R123, 0x10, RZ ;  /* 0x000000107b817819 */ /* 0x000fe400000006ff */
[----:B------:R-:W-:Y:S02]  /*1490*/  PRMT R113, R32, 0x7632, R113 ;  /* 0x0000763220717816 */ /* 0x000fe40000000071 */
[----:B------:R-:W-:Y:S02]  /*14a0*/  PRMT R112, R33, 0x7632, R112 ;  /* 0x0000763221707816 */ /* 0x000fe40000000070 */
[----:B------:R-:W-:-:S02]  /*14b0*/  PRMT R43, R120, 0x7632, R43 ;  /* 0x00007632782b7816 */ /* 0x000fc4000000002b */
[----:B------:R-:W-:Y:S02]  /*14c0*/  SHF.L.U32 R131, R120, 0x10, RZ ;  /* 0x0000001078837819 */ /* 0x000fe400000006ff */
[C---:B------:R-:W-:Y:S02]  /*14d0*/  PRMT R123, R121.reuse, 0x7632, R123 ;  /* 0x00007632797b7816 */ /* 0x040fe4000000007b */
[----:B------:R-:W-:Y:S02]  /*14e0*/  SHF.L.U32 R130, R121, 0x10, RZ ;  /* 0x0000001079827819 */ /* 0x000fe400000006ff */
[----:B------:R-:W-:Y:S02]  /*14f0*/  PRMT R128, R122, 0x7632, R128 ;  /* 0x000076327a807816 */ /* 0x000fe40000000080 */
[----:B------:R-:W-:Y:S02]  /*1500*/  SHF.L.U32 R141, R32, 0x10, RZ ;  /* 0x00000010208d7819 */ /* 0x000fe400000006ff */
        /* <DEDUP_REMOVED lines=11> */
[----:B------:R-:W-:Y:S02]  /*15c0*/  SHF.L.U32 R126, R30, 0x10, RZ ;  /* 0x000000101e7e7819 */ /* 0x000fe400000006ff */
[----:B------:R-:W-:-:S02]  /*15d0*/  SHF.L.U32 R127, R0, 0x10, RZ ;  /* 0x00000010007f7819 */ /* 0x000fc400000006ff */
[----:B------:R-:W-:Y:S02]  /*15e0*/  SHF.L.U32 R113, R113, 0x10, RZ ;  /* 0x0000001071717819 */ /* 0x000fe400000006ff */
        /* <DEDUP_REMOVED lines=10> */
[----:B------:R-:W-:Y:S01]  /*1690*/  SHF.L.U32 R38, R28, 0x10, RZ ;  /* 0x000000101c267819 */ /* 0x000fe200000006ff */
[C---:B------:R-:W-:Y:S01]  /*16a0*/  FADD.FTZ R28, -R133.reuse, R131 ;  /* 0x00000083851c7221 */ /* 0x040fe20000010100 */
[----:B------:R-:W-:Y:S01]  /*16b0*/  PRMT R36, R30, 0x7632, R36 ;  /* 0x000076321e247816 */ /* 0x000fe20000000024 */
[----:B------:R-:W-:Y:S01]  /*16c0*/  FADD.FTZ R30, -R133, R122 ;  /* 0x0000007a851e7221 */ /* 0x000fe20000010100 */
[----:B------:R-:W-:Y:S01]  /*16d0*/  SHF.L.U32 R131, R35, 0x10, RZ ;  /* 0x0000001023837819 */ /* 0x000fe200000006ff */
[C---:B------:R-:W-:Y:S01]  /*16e0*/  FADD.FTZ R122, -R133.reuse, R126 ;  /* 0x0000007e857a7221 */ /* 0x040fe20000010100 */
[C---:B------:R-:W-:Y:S01]  /*16f0*/  FADD.FTZ R35, -R133.reuse, R127 ;  /* 0x0000007f85237221 */ /* 0x040fe20000010100 */
[C---:B------:R-:W-:Y:S01]  /*1700*/  FADD.FTZ R150, -R133.reuse, R113 ;  /* 0x0000007185967221 */ /* 0x040fe20000010100 */
[----:B------:R-:W-:Y:S01]  /*1710*/  FADD.FTZ R154, -R133, R112 ;  /* 0x00000070859a7221 */ /* 0x000fe20000010100 */
[----:B------:R-:W-:-:S04]  /*1720*/  IMAD.WIDE.U32 R112, R176, 0x8, R138 ;  /* 0x00000008b0707825 */ /* 0x000fc800078e008a */
[----:B------:R-:W-:Y:S02]  /*1730*/  IMAD.WIDE.U32 R126, R22, 0x8, R138 ;  /* 0x00000008167e7825 */ /* 0x000fe400078e008a */
[----:B------:R-:W5:Y:S04]  /*1740*/  LDG.E.64 R112, desc[UR6][R112.64] ;  /* 0x0000000670707981 */ /* 0x000f68000c1e1b00 */
[----:B------:R-:W5:Y:S01]  /*1750*/  LDG.E.64 R126, desc[UR6][R126.64] ;  /* 0x000000067e7e7981 */ /* 0x000f62000c1e1b00 */
[----:B------:R-:W-:Y:S02]  /*1760*/  PRMT R23, R124, 0x7632, R23 ;  /* 0x000076327c177816 */ /* 0x000fe40000000017 */
[C---:B------:R-:W-:Y:S02]  /*1770*/  PRMT R202, R118.reuse, 0x7632, R202 ;  /* 0x0000763276ca7816 */ /* 0x040fe400000000ca */
[----:B------:R-:W-:-:S02]  /*1780*/  SHF.L.U32 R189, R118, 0x10, RZ ;  /* 0x0000001076bd7819 */ /* 0x000fc400000006ff */
[----:B------:R-:W-:Y:S02]  /*1790*/  SHF.L.U32 R124, R124, 0x10, RZ ;  /* 0x000000107c7c7819 */ /* 0x000fe400000006ff */
[C---:B------:R-:W-:Y:S02]  /*17a0*/  PRMT R203, R119.reuse, 0x7632, R203 ;  /* 0x0000763277cb7816 */ /* 0x040fe400000000cb */
[----:B------:R-:W-:Y:S02]  /*17b0*/  SHF.L.U32 R188, R119, 0x10, RZ ;  /* 0x0000001077bc7819 */ /* 0x000fe400000006ff */
        /* <DEDUP_REMOVED lines=10> */
[----:B------:R-:W-:Y:S01]  /*1860*/  FADD.FTZ R29, -R133, R130 ;  /* 0x00000082851d7221 */ /* 0x000fe20000010100 */
[----:B------:R-:W-:Y:S01]  /*1870*/  SHF.L.U32 R31, R31, 0x10, RZ ;  /* 0x000000101f1f7819 */ /* 0x000fe200000006ff */
[----:B------:R-:W-:Y:S01]  /*1880*/  FADD.FTZ R0, -R133, R124 ;  /* 0x0000007c85007221 */ /* 0x000fe20000010100 */
[----:B------:R-:W-:Y:S02]  /*1890*/  PRMT R42, R125, 0x7632, R42 ;  /* 0x000076327d2a7816 */ /* 0x000fe4000000002a */
[C---:B------:R-:W-:Y:S02]  /*18a0*/  PRMT R200, R116.reuse, 0x7632, R200 ;  /* 0x0000763274c87816 */ /* 0x040fe400000000c8 */
[----:B------:R-:W-:Y:S02]  /*18b0*/  SHF.L.U32 R191, R116, 0x10, RZ ;  /* 0x0000001074bf7819 */ /* 0x000fe400000006ff */
[----:B------:R-:W-:-:S02]  /*18c0*/  SHF.L.U32 R23, R23, 0x10, RZ ;  /* 0x0000001017177819 */ /* 0x000fc400000006ff */
[----:B------:R-:W-:Y:S02]  /*18d0*/  SHF.L.U32 R130, R123, 0x10, RZ ;  /* 0x000000107b827819 */ /* 0x000fe400000006ff */
[C---:B------:R-:W-:Y:S02]  /*18e0*/  PRMT R116, R46.reuse, 0x7632, R116 ;  /* 0x000076322e747816 */ /* 0x040fe40000000074 */
[----:B------:R-:W-:Y:S02]  /*18f0*/  SHF.L.U32 R168, R46, 0x10, RZ ;  /* 0x000000102ea87819 */ /* 0x000fe400000006ff */
[----:B------:R-:W-:Y:S01]  /*1900*/  SHF.L.U32 R34, R34, 0x10, RZ ;  /* 0x0000001022227819 */ /* 0x000fe200000006ff */
[----:B------:R-:W-:Y:S01]  /*1910*/  FADD.FTZ R123, -R133, R31 ;  /* 0x0000001f857b7221 */ /* 0x000fe20000010100 */
[C---:B------:R-:W-:Y:S02]  /*1920*/  PRMT R207, R115.reuse, 0x7632, R207 ;  /* 0x0000763273cf7816 */ /* 0x040fe400000000cf */
[----:B------:R-:W-:Y:S01]  /*1930*/  SHF.L.U32 R46, R115, 0x10, RZ ;  /* 0x00000010732e7819 */ /* 0x000fe200000006ff */
[----:B------:R-:W-:Y:S01]  /*1940*/  FADD.FTZ R115, -R133, R129 ;  /* 0x0000008185737221 */ /* 0x000fe20000010100 */
[----:B------:R-:W-:Y:S01]  /*1950*/  SHF.L.U32 R125, R125, 0x10, RZ ;  /* 0x000000107d7d7819 */ /* 0x000fe200000006ff */
[----:B------:R-:W-:Y:S01]  /*1960*/  FMUL.FTZ R185, R185, R191 ;  /* 0x000000bfb9b97220 */ /* 0x000fe20000410000 */
[----:B------:R-:W-:Y:S01]  /*1970*/  SHF.L.U32 R181, R42, 0x10, RZ ;  /* 0x000000102ab57819 */ /* 0x000fe200000006ff */
[----:B------:R-:W-:Y:S01]  /*1980*/  FADD.FTZ R42, -R133, R23 ;  /* 0x00000017852a7221 */ /* 0x000fe20000010100 */
[----:B------:R-:W-:Y:S01]  /*1990*/  SHF.L.U32 R200, R200, 0x10, RZ ;  /* 0x00000010c8c87819 */ /* 0x000fe200000006ff */
[----:B-----5:R-:W-:Y:S01]  /*19a0*/  FMUL.FTZ R0, R20, R0 ;  /* 0x0000000014007220 */ /* 0x020fe20000410000 */
[----:B------:R-:W-:Y:S01]  /*19b0*/  SHF.L.U32 R31, R37, 0x10, RZ ;  /* 0x00000010251f7819 */ /* 0x000fe200000006ff */
[C---:B------:R-:W-:Y:S01]  /*19c0*/  FADD.FTZ R37, -R133.reuse, R130 ;  /* 0x0000008285257221 */ /* 0x040fe20000010100 */
[----:B------:R-:W-:Y:S01]  /*19d0*/  FADD.FTZ R130, -R133, R34 ;  /* 0x0000002285827221 */ /* 0x000fe20000010100 */
[----:B------:R-:W-:-:S02]  /*19e0*/  PRMT R219, R27, 0x7632, R219 ;  /* 0x000076321bdb7816 */ /* 0x000fc400000000db */
[----:B------:R-:W-:Y:S01]  /*19f0*/  SHF.L.U32 R199, R27, 0x10, RZ ;  /* 0x000000101bc77819 */ /* 0x000fe200000006ff */
[----:B------:R-:W-:Y:S01]  /*1a00*/  FMUL.FTZ R27, R20, R115 ;  /* 0x00000073141b7220 */ /* 0x000fe20000410000 */
[----:B------:R-:W-:Y:S01]  /*1a10*/  SHF.L.U32 R129, R43, 0x10, RZ ;  /* 0x000000102b817819 */ /* 0x000fe200000006ff */
[----:B------:R-:W-:Y:S01]  /*1a20*/  FADD.FTZ R43, -R133, R125 ;  /* 0x0000007d852b7221 */ /* 0x000fe20000010100 */
[----:B------:R-:W-:Y:S01]  /*1a30*/  SHF.L.U32 R34, R221, 0x10, RZ ;  /* 0x00000010dd227819 */ /* 0x000fe200000006ff */
[----:B------:R-:W-:Y:S01]  /*1a40*/  FMUL.FTZ R184, R184, R200 ;  /* 0x000000c8b8b87220 */ /* 0x000fe20000410000 */
        /* <DEDUP_REMOVED lines=203> */
[--C-:B------:R-:W-:Y:S01]  /*2700*/  FADD.FTZ R133, -R133, R31.reuse ;  /* 0x0000001f85857221 */ /* 0x100fe20000010100 */
        /* <DEDUP_REMOVED lines=16> */
[C---:B------:R-:W-:Y:S01]  /*2810*/  FMUL.FTZ R28, R20.reuse, R28 ;  /* 0x0000001c141c7220 */ /* 0x040fe20000410000 */
        /* <DEDUP_REMOVED lines=10> */
[----:B------:R-:W-:Y:S01]  /*28c0*/  FMUL.FTZ R220, R0, R191 ;  /* 0x000000bf00dc7220 */ /* 0x000fe20000410000 */
[----:B------:R-:W-:Y:S01]  /*28d0*/  SHF.L.U32 R217, R217, 0x10, RZ ;  /* 0x00000010d9d97819 */ /* 0x000fe200000006ff */
[----:B------:R-:W-:Y:S01]  /*28e0*/  FMUL.FTZ R24, R24, R197 ;  /* 0x000000c518187220 */ /* 0x000fe20000410000 */
[----:B------:R-:W-:Y:S01]  /*28f0*/  SHF.L.U32 R32, R32, 0x10, RZ ;  /* 0x0000001020207819 */ /* 0x000fe200000006ff */
[----:B------:R-:W-:Y:S01]  /*2900*/  FMUL.FTZ R29, R20, R29 ;  /* 0x0000001d141d7220 */ /* 0x000fe20000410000 */
[----:B------:R-:W-:Y:S01]  /*2910*/  FADD.FTZ R235, R235, R31 ;  /* 0x0000001febeb7221 */ /* 0x000fe20000010000 */
[----:B------:R-:W-:Y:S01]  /*2920*/  FFMA.FTZ R236, R36, R31, R236 ;  /* 0x0000001f24ec7223 */ /* 0x000fe200000100ec */
[----:B------:R0:W-:Y:S01]  /*2930*/  STL [R1+0x2c], R220 ;  /* 0x00002cdc01007387 */ /* 0x0001e20000100800 */
[----:B------:R-:W-:Y:S01]  /*2940*/  FMUL.FTZ R221, R43, R190 ;  /* 0x000000be2bdd7220 */ /* 0x000fe20000410000 */
[----:B------:R-:W-:Y:S01]  /*2950*/  PRMT R218, R26, 0x7632, R218 ;  /* 0x000076321ada7816 */ /* 0x000fe200000000da */
[----:B------:R-:W-:Y:S01]  /*2960*/  FMUL.FTZ R32, R32, R217 ;  /* 0x000000d920207220 */ /* 0x000fe20000410000 */
[----:B------:R-:W-:Y:S01]  /*2970*/  SHF.L.U32 R198, R26, 0x10, RZ ;  /* 0x000000101ac67819 */ /* 0x000fe200000006ff */
[----:B------:R-:W-:Y:S01]  /*2980*/  FMUL.FTZ R37, R20, R37 ;  /* 0x0000002514257220 */ /* 0x000fe20000410000 */
[----:B------:R-:W-:Y:S01]  /*2990*/  SHF.L.U32 R25, R106, 0x10, RZ ;  /* 0x000000106a197819 */ /* 0x000fe200000006ff */
[----:B------:R-:W-:Y:S01]  /*29a0*/  FADD.FTZ R235, R235, R24 ;  /* 0x00000018ebeb7221 */ /* 0x000fe20000010000 */
[----:B------:R-:W-:Y:S01]  /*29b0*/  FFMA.FTZ R236, R29, R24, R236 ;  /* 0x000000181dec7223 */ /* 0x000fe200000100ec */
[----:B0-----:R-:W-:Y:S01]  /*29c0*/  FMUL.FTZ R220, R179, R189 ;  /* 0x000000bdb3dc7220 */ /* 0x001fe20000410000 */
[----:B------:R-:W-:Y:S01]  /*29d0*/  SHF.L.U32 R218, R218, 0x10, RZ ;  /* 0x00000010dada7819 */ /* 0x000fe200000006ff */
[----:B------:R0:W-:Y:S01]  /*29e0*/  STL [R1+0x24], R221 ;  /* 0x000024dd01007387 */ /* 0x0001e20000100800 */
[----:B------:R-:W-:Y:S01]  /*29f0*/  FMUL.FTZ R25, R25, R198 ;  /* 0x000000c619197220 */ /* 0x000fe20000410000 */
[----:B------:R-:W-:Y:S01]  /*2a00*/  FMUL.FTZ R30, R20, R30 ;  /* 0x0000001e141e7220 */ /* 0x000fe20000410000 */
[----:B------:R-:W-:Y:S01]  /*2a10*/  FADD.FTZ R235, R235, R32 ;  /* 0x00000020ebeb7221 */ /* 0x000fe20000010000 */
[----:B------:R1:W-:Y:S01]  /*2a20*/  STL [R1+0x1c], R220 ;  /* 0x00001cdc01007387 */ /* 0x0003e20000100800 */
[----:B------:R-:W-:Y:S01]  /*2a30*/  FFMA.FTZ R236, R37, R32, R236 ;  /* 0x0000002025ec7223 */ /* 0x000fe200000100ec */
[----:B------:R-:W-:Y:S01]  /*2a40*/  SHF.L.U32 R26, R107, 0x10, RZ ;  /* 0x000000106b1a7819 */ /* 0x000fe200000006ff */
[----:B------:R-:W-:Y:S01]  /*2a50*/  FMUL.FTZ R238, R42, R200 ;  /* 0x000000c82aee7220 */ /* 0x000fe20000410000 */
[----:B------:R-:W-:Y:S01]  /*2a60*/  FMUL.FTZ R33, R33, R218 ;  /* 0x000000da21217220 */ /* 0x000fe20000410000 */
[----:B0-----:R-:W-:Y:S01]  /*2a70*/  FMUL.FTZ R221, R162, R187 ;  /* 0x000000bba2dd7220 */ /* 0x001fe20000410000 */
[----:B------:R-:W-:Y:S01]  /*2a80*/  FMUL.FTZ R38, R20, R38 ;  /* 0x0000002614267220 */ /* 0x000fe20000410000 */
[----:B-1----:R-:W-:Y:S01]  /*2a90*/  FMUL.FTZ R220, R164, R188 ;  /* 0x000000bca4dc7220 */ /* 0x002fe20000410000 */
[----:B------:R-:W-:Y:S01]  /*2aa0*/  FADD.FTZ R235, R235, R25 ;  /* 0x00000019ebeb7221 */ /* 0x000fe20000010000 */
[----:B------:R-:W-:Y:S01]  /*2ab0*/  FFMA.FTZ R236, R30, R25, R236 ;  /* 0x000000191eec7223 */ /* 0x000fe200000100ec */
[----:B------:R-:W-:-:S02]  /*2ac0*/  SHF.L.U32 R219, R219, 0x10, RZ ;  /* 0x00000010dbdb7819 */ /* 0x000fc400000006ff */
[----:B------:R-:W-:Y:S01]  /*2ad0*/  STL [R1+0x14], R220 ;  /* 0x000014dc01007387 */ /* 0x000fe20000100800 */
[----:B------:R-:W-:Y:S01]  /*2ae0*/  FMUL.FTZ R26, R26, R199 ;  /* 0x000000c71a1a7220 */ /* 0x000fe20000410000 */
[----:B------:R-:W-:Y:S01]  /*2af0*/  FADD.FTZ R235, R235, R33 ;  /* 0x00000021ebeb7221 */ /* 0x000fe20000010000 */
[----:B------:R-:W-:Y:S01]  /*2b00*/  FFMA.FTZ R236, R38, R33, R236 ;  /* 0x0000002126ec7223 */ /* 0x000fe200000100ec */
[----:B------:R-:W-:Y:S01]  /*2b10*/  STL [R1+0xc], R221 ;  /* 0x00000cdd01007387 */ /* 0x000fe20000100800 */
[----:B------:R-:W-:Y:S01]  /*2b20*/  FMUL.FTZ R237, R181, R201 ;  /* 0x000000c9b5ed7220 */ /* 0x000fe20000410000 */
[----:B------:R-:W-:Y:S02]  /*2b30*/  FMUL.FTZ R239, R114, R203 ;  /* 0x000000cb72ef7220 */ /* 0x000fe40000410000 */
[----:B------:R0:W-:Y:S01]  /*2b40*/  STL [R1+0x28], R238 ;  /* 0x000028ee01007387 */ /* 0x0001e20000100800 */
[----:B------:R-:W-:Y:S01]  /*2b50*/  FMUL.FTZ R34, R34, R219 ;  /* 0x000000db22227220 */ /* 0x000fe20000410000 */
[----:B------:R-:W-:Y:S01]  /*2b60*/  FMUL.FTZ R35, R20, R35 ;  /* 0x0000002314237220 */ /* 0x000fe20000410000 */
[----:B------:R-:W-:Y:S01]  /*2b70*/  FADD.FTZ R235, R235, R26 ;  /* 0x0000001aebeb7221 */ /* 0x000fe20000010000 */
[----:B------:R-:W-:Y:S01]  /*2b80*/  FFMA.FTZ R236, R27, R26, R236 ;  /* 0x0000001a1bec7223 */ /* 0x000fe200000100ec */
[----:B------:R1:W-:Y:S01]  /*2b90*/  STL [R1+0x20], R237 ;  /* 0x000020ed01007387 */ /* 0x0003e20000100800 */
[----:B0-----:R-:W-:Y:S01]  /*2ba0*/  FMUL.FTZ R238, R177, R202 ;  /* 0x000000cab1ee7220 */ /* 0x001fe20000410000 */
[----:B------:R-:W-:Y:S01]  /*2bb0*/  FMUL.FTZ R220, R163, R186 ;  /* 0x000000baa3dc7220 */ /* 0x000fe20000410000 */
[----:B------:R-:W-:Y:S01]  /*2bc0*/  FMUL.FTZ R221, R168, R47 ;  /* 0x0000002fa8dd7220 */ /* 0x000fe20000410000 */
[----:B------:R-:W-:-:S02]  /*2bd0*/  FMUL.FTZ R222, R169, R46 ;  /* 0x0000002ea9de7220 */ /* 0x000fc40000410000 */
[----:B------:R0:W-:Y:S01]  /*2be0*/  STL [R1+0x18], R238 ;  /* 0x000018ee01007387 */ /* 0x0001e20000100800 */
[----:B------:R-:W-:Y:S01]  /*2bf0*/  FMUL.FTZ R223, R141, R45 ;  /* 0x0000002d8ddf7220 */ /* 0x000fe20000410000 */
[----:B------:R-:W-:Y:S01]  /*2c00*/  FMUL.FTZ R224, R142, R44 ;  /* 0x0000002c8ee07220 */ /* 0x000fe20000410000 */
[----:B------:R-:W-:Y:S01]  /*2c10*/  FMUL.FTZ R225, R143, R40 ;  /* 0x000000288fe17220 */ /* 0x000fe20000410000 */
[----:B------:R2:W-:Y:S01]  /*2c20*/  STL [R1+0x10], R239 ;  /* 0x000010ef01007387 */ /* 0x0005e20000100800 */
        /* <DEDUP_REMOVED lines=11> */
[----:B-1----:R-:W-:Y:S01]  /*2ce0*/  FMUL.FTZ R237, R167, R204 ;  /* 0x000000cca7ed7220 */ /* 0x002fe20000410000 */
[----:B0-----:R-:W-:Y:S01]  /*2cf0*/  FMUL.FTZ R238, R171, R205 ;  /* 0x000000cdabee7220 */ /* 0x001fe20000410000 */
[----:B--2---:R-:W-:Y:S01]  /*2d00*/  FMUL.FTZ R239, R174, R206 ;  /* 0x000000ceaeef7220 */ /* 0x004fe20000410000 */
        /* <DEDUP_REMOVED lines=14> */
.L_x_1220:
[----:B------:R-:W0:Y:S01]  /*2df0*/  LDC.64 R28, c[0x0][0x3a8] ;  /* 0x0000ea00ff1c7b82 */ /* 0x000e220000000a00 */
[C---:B------:R-:W-:Y:S01]  /*2e00*/  IADD3 R22, PT, PT, R176.reuse, 0x80, RZ ;  /* 0x00000080b0167810 */ /* 0x040fe20007ffe0ff */
[----:B------:R-:W2:Y:S04]  /*2e10*/  LDL R251, [R1+0x174] ;  /* 0x0001740001fb7983 */ /* 0x000ea80000100800 */
[----:B------:R-:W3:Y:S02]  /*2e20*/  LDL R252, [R1+0x170] ;  /* 0x0001700001fc7983 */ /* 0x000ee40000100800 */
[----:B------:R-:W1:Y:S01]  /*2e30*/  LDC.64 R24, c[0x0][0x428] ;  /* 0x00010a00ff187b82 */ /* 0x000e620000000a00 */
[C---:B------:R-:W-:Y:S02]  /*2e40*/  IADD3 R157, PT, PT, R176.reuse, 0x20, RZ ;  /* 0x00000020b09d7810 */ /* 0x040fe40007ffe0ff */
[----:B------:R-:W-:-:S02]  /*2e50*/  IADD3 R136, PT, PT, R176, 0x40, RZ ;  /* 0x00000040b0887810 */ /* 0x000fc40007ffe0ff */
[----:B------:R-:W-:-:S03]  /*2e60*/  IADD3 R41, PT, PT, R176, 0x60, RZ ;  /* 0x00000060b0297810 */ /* 0x000fc60007ffe0ff */
[----:B------:R-:W4:Y:S01]  /*2e70*/  LDC.64 R126, c[0x0][0x3b0] ;  /* 0x0000ec00ff7e7b82 */ /* 0x000f220000000a00 */
[----:B0-----:R-:W-:-:S04]  /*2e80*/  IMAD.WIDE.U32 R60, R22, 0x10, R28 ;  /* 0x00000010163c7825 */ /* 0x001fc800078e001c */
[C---:B------:R-:W-:Y:S02]  /*2e90*/  IMAD.WIDE.U32 R64, R176.reuse, 0x10, R28 ;  /* 0x00000010b0407825 */ /* 0x040fe400078e001c */
[----:B------:R-:W2:Y:S04]  /*2ea0*/  LDG.E.128 R60, desc[UR6][R60.64] ;  /* 0x000000063c3c7981 */ /* 0x000ea8000c1e1d00 */
[----:B------:R-:W3:Y:S01]  /*2eb0*/  LDG.E.128 R64, desc[UR6][R64.64] ;  /* 0x0000000640407981 */ /* 0x000ee2000c1e1d00 */
[----:B-1----:R-:W-:-:S04]  /*2ec0*/  IMAD.WIDE.U32 R56, R176, 0x10, R24 ;  /* 0x00000010b0387825 */ /* 0x002fc800078e0018 */
[C---:B------:R-:W-:Y:S02]  /*2ed0*/  IMAD.WIDE.U32 R52, R157.reuse, 0x10, R24 ;  /* 0x000000109d347825 */ /* 0x040fe400078e0018 */
[----:B------:R-:W3:Y:S02]  /*2ee0*/  LDG.E.128 R56, desc[UR6][R56.64] ;  /* 0x0000000638387981 */ /* 0x000ee4000c1e1d00 */
[--C-:B------:R-:W-:Y:S02]  /*2ef0*/  IMAD.WIDE.U32 R44, R157, 0x10, R28.reuse ;  /* 0x000000109d2c7825 */ /* 0x100fe400078e001c */
[----:B------:R-:W3:Y:S02]  /*2f00*/  LDG.E.128 R52, desc[UR6][R52.64] ;  /* 0x0000000634347981 */ /* 0x000ee4000c1e1d00 */
[C---:B------:R-:W-:Y:S02]  /*2f10*/  IMAD.WIDE.U32 R32, R136.reuse, 0x10, R28 ;  /* 0x0000001088207825 */ /* 0x040fe400078e001c */
[----:B------:R-:W3:Y:S02]  /*2f20*/  LDG.E.128 R44, desc[UR6][R44.64] ;  /* 0x000000062c2c7981 */ /* 0x000ee4000c1e1d00 */
[----:B------:R-:W-:-:S02]  /*2f30*/  IMAD.WIDE.U32 R36, R136, 0x10, R24 ;  /* 0x0000001088247825 */ /* 0x000fc400078e0018 */
[----:B------:R-:W3:Y:S02]  /*2f40*/  LDG.E.128 R32, desc[UR6][R32.64] ;  /* 0x0000000620207981 */ /* 0x000ee4000c1e1d00 */
[C---:B------:R-:W-:Y:S02]  /*2f50*/  IMAD.WIDE.U32 R28, R41.reuse, 0x10, R28 ;  /* 0x00000010291c7825 */ /* 0x040fe400078e001c */
        /* <DEDUP_REMOVED lines=32> */
[----:B---3--:R-:W-:-:S02]  /*3160*/  PRMT R42, R66, 0x7632, R42 ;  /* 0x00007632422a7816 */ /* 0x008fc4000000002a */
[----:B------:R-:W-:Y:S02]  /*3170*/  SHF.L.U32 R179, R66, 0x10, RZ ;  /* 0x0000001042b37819 */ /* 0x000fe400000006ff */
[C---:B------:R-:W-:Y:S02]  /*3180*/  PRMT R60, R67.reuse, 0x7632, R60 ;  /* 0x00007632433c7816 */ /* 0x040fe4000000003c */
[----:B------:R-:W-:Y:S02]  /*3190*/  SHF.L.U32 R164, R67, 0x10, RZ ;  /* 0x0000001043a47819 */ /* 0x000fe400000006ff */
[----:B------:R-:W0:Y:S01]  /*31a0*/  LDC.64 R66, c[0x0][0x438] ;  /* 0x00010e00ff427b82 */ /* 0x000e220000000a00 */
        /* <DEDUP_REMOVED lines=9> */
[----:B------:R-:W-:Y:S02]  /*3240*/  SHF.L.U32 R187, R52, 0x10, RZ ;  /* 0x0000001034bb7819 */ /* 0x000fe400000006ff */
[----:B------:R-:W-:Y:S02]  /*3250*/  PRMT R61, R62, 0x7632, R61 ;  /* 0x000076323e3d7816 */ /* 0x000fe4000000003d */
[----:B------:R-:W-:Y:S02]  /*3260*/  PRMT R56, R44, 0x7632, R56 ;  /* 0x000076322c387816 */ /* 0x000fe40000000038 */
[----:B------:R-:W-:Y:S02]  /*3270*/  PRMT R57, R46, 0x7632, R57 ;  /* 0x000076322e397816 */ /* 0x000fe40000000039 */
[C---:B------:R-:W-:Y:S02]  /*3280*/  PRMT R52, R32.reuse, 0x7632, R52 ;  /* 0x0000763220347816 */ /* 0x040fe40000000034 */
[----:B------:R-:W-:-:S02]  /*3290*/  SHF.L.U32 R141, R32, 0x10, RZ ;  /* 0x00000010208d7819 */ /* 0x000fc400000006ff */
[C---:B------:R-:W-:Y:S02]  /*32a0*/  PRMT R32, R33.reuse, 0x7632, R32 ;  /* 0x0000763221207816 */ /* 0x040fe40000000020 */
[----:B------:R-:W-:Y:S02]  /*32b0*/  SHF.L.U32 R142, R33, 0x10, RZ ;  /* 0x00000010218e7819 */ /* 0x000fe400000006ff */
[----:B------:R-:W-:Y:S02]  /*32c0*/  SHF.L.U32 R70, R62, 0x10, RZ ;  /* 0x000000103e467819 */ /* 0x000fe400000006ff */
[C---:B------:R-:W-:Y:S02]  /*32d0*/  PRMT R202, R58.reuse, 0x7632, R202 ;  /* 0x000076323aca7816 */ /* 0x040fe400000000ca */
[----:B------:R-:W-:Y:S02]  /*32e0*/  SHF.L.U32 R189, R58, 0x10, RZ ;  /* 0x000000103abd7819 */ /* 0x000fe400000006ff */
[----:B------:R-:W-:-:S02]  /*32f0*/  SHF.L.U32 R162, R44, 0x10, RZ ;  /* 0x000000102ca27819 */ /* 0x000fc400000006ff */
[C---:B------:R-:W-:Y:S02]  /*3300*/  PRMT R33, R34.reuse, 0x7632, R33 ;  /* 0x0000763222217816 */ /* 0x040fe40000000021 */
[----:B------:R-:W-:Y:S02]  /*3310*/  SHF.L.U32 R143, R34, 0x10, RZ ;  /* 0x00000010228f7819 */ /* 0x000fe400000006ff */
[----:B------:R-:W-:Y:S02]  /*3320*/  PRMT R62, R64, 0x7632, R62 ;  /* 0x00007632403e7816 */ /* 0x000fe4000000003e */
[----:B------:R-:W-:Y:S02]  /*3330*/  PRMT R23, R65, 0x7632, R23 ;  /* 0x0000763241177816 */ /* 0x000fe40000000017 */
        /* <DEDUP_REMOVED lines=11> */
[----:B------:R-:W-:Y:S02]  /*33f0*/  SHF.L.U32 R65, R65, 0x10, RZ ;  /* 0x0000001041417819 */ /* 0x000fe400000006ff */
[C---:B------:R-:W-:Y:S02]  /*3400*/  PRMT R203, R59.reuse, 0x7632, R203 ;  /* 0x000076323bcb7816 */ /* 0x040fe400000000cb */
[----:B------:R-:W-:-:S02]  /*3410*/  SHF.L.U32 R188, R59, 0x10, RZ ;  /* 0x000000103bbc7819 */ /* 0x000fc400000006ff */
[C---:B------:R-:W-:Y:S02]  /*3420*/  PRMT R208, R36.reuse, 0x7632, R208 ;  /* 0x0000763224d07816 */ /* 0x040fe400000000d0 */
[----:B------:R-:W-:Y:S02]  /*3430*/  SHF.L.U32 R45, R36, 0x10, RZ ;  /* 0x00000010242d7819 */ /* 0x000fe400000006ff */
[----:B------:R-:W-:Y:S02]  /*3440*/  PRMT R35, R28, 0x7632, R35 ;  /* 0x000076321c237816 */ /* 0x000fe40000000023 */
[----:B------:R-:W-:Y:S02]  /*3450*/  PRMT R37, R30, 0x7632, R37 ;  /* 0x000076321e257816 */ /* 0x000fe40000000025 */
[----:B------:R-:W-:Y:S02]  /*3460*/  PRMT R38, R31, 0x7632, R38 ;  /* 0x000076321f267816 */ /* 0x000fe40000000026 */
[----:B------:R-:W-:-:S02]  /*3470*/  SHF.L.U32 R68, R68, 0x10, RZ ;  /* 0x0000001044447819 */ /* 0x000fc400000006ff */
[----:B------:R-:W-:Y:S02]  /*3480*/  SHF.L.U32 R53, R43, 0x10, RZ ;  /* 0x000000102b357819 */ /* 0x000fe400000006ff */
[----:B------:R-:W-:Y:S02]  /*3490*/  SHF.L.U32 R61, R61, 0x10, RZ ;  /* 0x000000103d3d7819 */ /* 0x000fe400000006ff */
[----:B------:R-:W-:Y:S02]  /*34a0*/  SHF.L.U32 R60, R60, 0x10, RZ ;  /* 0x000000103c3c7819 */ /* 0x000fe400000006ff */
[----:B------:R-:W-:Y:S02]  /*34b0*/  SHF.L.U32 R56, R56, 0x10, RZ ;  /* 0x0000001038387819 */ /* 0x000fe400000006ff */
[----:B------:R-:W-:Y:S02]  /*34c0*/  SHF.L.U32 R57, R57, 0x10, RZ ;  /* 0x0000001039397819 */ /* 0x000fe400000006ff */
[----:B------:R-:W-:-:S02]  /*34d0*/  SHF.L.U32 R52, R52, 0x10, RZ ;  /* 0x0000001034347819 */ /* 0x000fc400000006ff */
[----:B------:R-:W-:Y:S02]  /*34e0*/  PRMT R59, R47, 0x7632, R59 ;  /* 0x000076322f3b7816 */ /* 0x000fe4000000003b */
[----:B------:R-:W-:Y:S02]  /*34f0*/  PRMT R36, R29, 0x7632, R36 ;  /* 0x000076321d247816 */ /* 0x000fe40000000024 */
[----:B------:R-:W-:Y:S02]  /*3500*/  SHF.L.U32 R169, R47, 0x10, RZ ;  /* 0x000000102fa97819 */ /* 0x000fe400000006ff */
[C---:B------:R-:W-:Y:S02]  /*3510*/  PRMT R206, R54.reuse, 0x7632, R206 ;  /* 0x0000763236ce7816 */ /* 0x040fe400000000ce */
[----:B------:R-:W-:Y:S02]  /*3520*/  SHF.L.U32 R47, R54, 0x10, RZ ;  /* 0x00000010362f7819 */ /* 0x000fe400000006ff */
[----:B------:R-:W-:Y:S01]  /*3530*/  SHF.L.U32 R123, R31, 0x10, RZ ;  /* 0x000000101f7b7819 */ /* 0x000fe200000006ff */
[C---:B------:R-:W-:Y:S01]  /*3540*/  FADD.FTZ R43, -R133.reuse, R65 ;  /* 0x00000041852b7221 */ /* 0x040fe20000010100 */
[----:B------:R-:W-:Y:S01]  /*3550*/  SHF.L.U32 R120, R28, 0x10, RZ ;  /* 0x000000101c787819 */ /* 0x000fe200000006ff */
[C---:B------:R-:W-:Y:S01]  /*3560*/  FADD.FTZ R28, -R133.reuse, R69 ;  /* 0x00000045851c7221 */ /* 0x040fe20000010100 */
        /* <DEDUP_REMOVED lines=17> */
[----:B0-----:R-:W-:Y:S01]  /*3680*/  IMAD.WIDE.U32 R68, R176, 0x10, R66 ;  /* 0x00000010b0447825 */ /* 0x001fe200078e0042 */
[----:B------:R-:W-:-:S02]  /*3690*/  SHF.L.U32 R177, R42, 0x10, RZ ;  /* 0x000000102ab17819 */ /* 0x000fc400000006ff */
[----:B------:R-:W-:Y:S01]  /*36a0*/  SHF.L.U32 R58, R58, 0x10, RZ ;  /* 0x000000103a3a7819 */ /* 0x000fe200000006ff */
[--C-:B------:R-:W-:Y:S01]  /*36b0*/  IMAD.WIDE.U32 R64, R157, 0x10, R66.reuse ;  /* 0x000000109d407825 */ /* 0x100fe200078e0042 */
[----:B------:R-:W-:Y:S02]  /*36c0*/  SHF.L.U32 R59, R59, 0x10, RZ ;  /* 0x000000103b3b7819 */ /* 0x000fe400000006ff */
[----:B------:R-:W-:Y:S01]  /*36d0*/  SHF.L.U32 R32, R32, 0x10, RZ ;  /* 0x0000001020207819 */ /* 0x000fe200000006ff */
[--C-:B------:R-:W-:Y:S01]  /*36e0*/  IMAD.WIDE.U32 R60, R136, 0x10, R66.reuse ;  /* 0x00000010883c7825 */ /* 0x100fe200078e0042 */
[----:B------:R-:W-:Y:S02]  /*36f0*/  SHF.L.U32 R33, R33, 0x10, RZ ;  /* 0x0000001021217819 */ /* 0x000fe400000006ff */
[----:B------:R-:W-:Y:S01]  /*3700*/  SHF.L.U32 R34, R34, 0x10, RZ ;  /* 0x0000001022227819 */ /* 0x000fe200000006ff */
[----:B------:R-:W-:Y:S01]  /*3710*/  IMAD.WIDE.U32 R56, R41, 0x10, R66 ;  /* 0x0000001029387825 */ /* 0x000fe200078e0042 */
[----:B------:R-:W-:-:S03]  /*3720*/  SHF.L.U32 R131, R36, 0x10, RZ ;  /* 0x0000001024837819 */ /* 0x000fc600000006ff */
[----:B------:R-:W-:-:S04]  /*3730*/  IMAD.WIDE.U32 R52, R22, 0x10, R66 ;  /* 0x0000001016347825 */ /* 0x000fc800078e0042 */
        /* <DEDUP_REMOVED lines=29> */
[----:B------:R-:W-:Y:S01]  /*3910*/  PRMT R207, R55, 0x7632, R207 ;  /* 0x0000763237cf7816 */ /* 0x000fe200000000cf */
[----:B------:R-:W-:Y:S01]  /*3920*/  FADD.FTZ R133, -R133, R54 ;  /* 0x0000003685857221 */ /* 0x000fe20000010100 */
[----:B------:R-:W-:Y:S01]  /*3930*/  SHF.L.U32 R46, R55, 0x10, RZ ;  /* 0x00000010372e7819 */ /* 0x000fe200000006ff */
[----:B------:R-:W5:Y:S04]  /*3940*/  LDG.E.128 R68, desc[UR6][R68.64] ;  /* 0x0000000644447981 */ /* 0x000f68000c1e1d00 */
[----:B------:R-:W5:Y:S04]  /*3950*/  LDG.E.128 R64, desc[UR6][R64.64] ;  /* 0x0000000640407981 */ /* 0x000f68000c1e1d00 */
[----:B------:R-:W5:Y:S04]  /*3960*/  LDG.E.128 R60, desc[UR6][R60.64] ;  /* 0x000000063c3c7981 */ /* 0x000f68000c1e1d00 */
[----:B------:R-:W5:Y:S04]  /*3970*/  LDG.E.128 R56, desc[UR6][R56.64] ;  /* 0x0000000638387981 */ /* 0x000f68000c1e1d00 */
[----:B------:R-:W5:Y:S01]  /*3980*/  LDG.E.128 R52, desc[UR6][R52.64] ;  /* 0x0000000634347981 */ /* 0x000f62000c1e1d00 */
[----:B------:R-:W-:Y:S01]  /*3990*/  SHF.L.U32 R200, R200, 0x10, RZ ;  /* 0x00000010c8c87819 */ /* 0x000fe200000006ff */
[----:B------:R-:W-:Y:S01]  /*39a0*/  FMUL.FTZ R185, R185, R191 ;  /* 0x000000bfb9b97220 */ /* 0x000fe20000410000 */
[----:B-----5:R-:W-:Y:S01]  /*39b0*/  FMUL.FTZ R0, R20, R0 ;  /* 0x0000000014007220 */ /* 0x020fe20000410000 */
[----:B------:R-:W-:-:S02]  /*39c0*/  PRMT R219, R27, 0x7632, R219 ;  /* 0x000076321bdb7816 */ /* 0x000fc400000000db */
[----:B------:R-:W-:Y:S01]  /*39d0*/  SHF.L.U32 R199, R27, 0x10, RZ ;  /* 0x000000101bc77819 */ /* 0x000fe200000006ff */
[----:B------:R-:W-:Y:S01]  /*39e0*/  FMUL.FTZ R27, R20, R115 ;  /* 0x00000073141b7220 */ /* 0x000fe20000410000 */
[----:B------:R-:W-:Y:S01]  /*39f0*/  FMUL.FTZ R184, R184, R200 ;  /* 0x000000c8b8b87220 */ /* 0x000fe20000410000 */
[----:B------:R-:W-:Y:S01]  /*3a00*/  FADD.FTZ R115, RZ, R185 ;  /* 0x000000b9ff737221 */ /* 0x000fe20000010000 */
[----:B------:R-:W-:Y:S01]  /*3a10*/  FMUL.FTZ R42, R20, R42 ;  /* 0x0000002a142a7220 */ /* 0x000fe20000410000 */
        /* <DEDUP_REMOVED lines=16> */
[C---:B------:R-:W-:Y:S01]  /*3b20*/  FMUL.FTZ R177, R20.reuse, R177 ;  /* 0x000000b114b17220 */ /* 0x040fe20000410000 */
        /* <DEDUP_REMOVED lines=200> */
[----:B------:R-:W-:Y:S01]  /*47b0*/  SHF.L.U32 R218, R218, 0x10, RZ ;  /* 0x00000010dada7819 */ /* 0x000fe200000006ff */
[----:B------:R-:W-:Y:S01]  /*47c0*/  FMUL.FTZ R25, R25, R198 ;  /* 0x000000c619197220 */ /* 0x000fe20000410000 */
[----:B------:R-:W-:Y:S01]  /*47d0*/  FMUL.FTZ R30, R20, R30 ;  /* 0x0000001e141e7220 */ /* 0x000fe20000410000 */
[----:B------:R1:W-:Y:S01]  /*47e0*/  STL [R1+0x1c], R220 ;  /* 0x00001cdc01007387 */ /* 0x0003e20000100800 */
[----:B------:R-:W-:Y:S01]  /*47f0*/  FADD.FTZ R235, R235, R32 ;  /* 0x00000020ebeb7221 */ /* 0x000fe20000010000 */
[----:B------:R-:W-:Y:S01]  /*4800*/  FFMA.FTZ R236, R37, R32, R236 ;  /* 0x0000002025ec7223 */ /* 0x000fe200000100ec */
[----:B------:R-:W-:Y:S01]  /*4810*/  SHF.L.U32 R26, R107, 0x10, RZ ;  /* 0x000000106b1a7819 */ /* 0x000fe200000006ff */
[----:B------:R-:W-:Y:S01]  /*4820*/  FMUL.FTZ R238, R42, R200 ;  /* 0x000000c82aee7220 */ /* 0x000fe20000410000 */
[----:B0-----:R-:W-:Y:S01]  /*4830*/  FMUL.FTZ R221, R162, R187 ;  /* 0x000000bba2dd7220 */ /* 0x001fe20000410000 */
[----:B------:R-:W-:Y:S01]  /*4840*/  FMUL.FTZ R33, R33, R218 ;  /* 0x000000da21217220 */ /* 0x000fe20000410000 */
[----:B-1----:R-:W-:Y:S01]  /*4850*/  FMUL.FTZ R220, R164, R188 ;  /* 0x000000bca4dc7220 */ /* 0x002fe20000410000 */
[----:B------:R-:W-:Y:S01]  /*4860*/  FMUL.FTZ R38, R20, R38 ;  /* 0x0000002614267220 */ /* 0x000fe20000410000 */
[----:B------:R-:W-:Y:S01]  /*4870*/  FADD.FTZ R235, R235, R25 ;  /* 0x00000019ebeb7221 */ /* 0x000fe20000010000 */
[----:B------:R-:W-:Y:S01]  /*4880*/  FFMA.FTZ R236, R30, R25, R236 ;  /* 0x000000191eec7223 */ /* 0x000fe200000100ec */
[----:B------:R-:W-:Y:S01]  /*4890*/  SHF.L.U32 R34, R252, 0x10, RZ ;  /* 0x00000010fc227819 */ /* 0x000fe200000006ff */
[----:B------:R-:W-:Y:S01]  /*48a0*/  STL [R1+0x14], R220 ;  /* 0x000014dc01007387 */ /* 0x000fe20000100800 */
[----:B------:R-:W-:Y:S01]  /*48b0*/  SHF.L.U32 R219, R219, 0x10, RZ ;  /* 0x00000010dbdb7819 */ /* 0x000fe200000006ff */
[----:B------:R-:W-:Y:S01]  /*48c0*/  FMUL.FTZ R26, R26, R199 ;  /* 0x000000c71a1a7220 */ /* 0x000fe20000410000 */
[----:B------:R-:W-:Y:S01]  /*48d0*/  FADD.FTZ R235, R235, R33 ;  /* 0x00000021ebeb7221 */ /* 0x000fe20000010000 */
[----:B------:R-:W-:Y:S01]  /*48e0*/  STL [R1+0xc], R221 ;  /* 0x00000cdd01007387 */ /* 0x000fe20000100800 */
[----:B------:R-:W-:Y:S01]  /*48f0*/  FFMA.FTZ R236, R38, R33, R236 ;  /* 0x0000002126ec7223 */ /* 0x000fe200000100ec */
[----:B------:R-:W-:-:S02]  /*4900*/  FMUL.FTZ R237, R181, R201 ;  /* 0x000000c9b5ed7220 */ /* 0x000fc40000410000 */
[----:B------:R0:W-:Y:S01]  /*4910*/  STL [R1+0x28], R238 ;  /* 0x000028ee01007387 */ /* 0x0001e20000100800 */
[----:B------:R-:W-:Y:S01]  /*4920*/  FMUL.FTZ R239, R114, R203 ;  /* 0x000000cb72ef7220 */ /* 0x000fe20000410000 */
        /* <DEDUP_REMOVED lines=41> */
.L_x_1221:
[----:B------:R-:W-:Y:S04]  /*4bc0*/  STL [R1+0x26c], R21 ;  /* 0x00026c1501007387 */ /* 0x000fe80000100800 */
[----:B------:R0:W-:Y:S04]  /*4bd0*/  STL [R1+0x268], R20 ;  /* 0x0002681401007387 */ /* 0x0001e80000100800 */
[----:B0-----:R-:W2:Y:S04]  /*4be0*/  LDL.LU R20, [R1+0x2c] ;  /* 0x00002c0001147983 */ /* 0x001ea80000300800 */
[----:B------:R-:W2:Y:S04]  /*4bf0*/  LDL.LU R21, [R1+0x3c] ;  /* 0x00003c0001157983 */ /* 0x000ea80000300800 */
[----:B------:R0:W-:Y:S04]  /*4c00*/  STL [R1+0x264], R19 ;  /* 0x0002641301007387 */ /* 0x0001e80000100800 */
[----:B0-----:R-:W3:Y:S04]  /*4c10*/  LDL.LU R19, [R1+0x38] ;  /* 0x0000380001137983 */ /* 0x001ee80000300800 */
[----:B------:R0:W-:Y:S04]  /*4c20*/  STL [R1+0x260], R18 ;  /* 0x0002601201007387 */ /* 0x0001e80000100800 */
[----:B0-----:R-:W3:Y:S04]  /*4c30*/  LDL.LU R18, [R1+0x28] ;  /* 0x0000280001127983 */ /* 0x001ee80000300800 */
[----:B------:R0:W-:Y:S04]  /*4c40*/  STL [R1+0x25c], R17 ;  /* 0x00025c1101007387 */ /* 0x0001e80000100800 */
[----:B0-----:R-:W4:Y:S04]  /*4c50*/  LDL.LU R17, [R1+0x34] ;  /* 0x0000340001117983 */ /* 0x001f280000300800 */
        /* <DEDUP_REMOVED lines=31> */
[----:B0-----:R-:W4:Y:S01]  /*4e50*/  LDL.LU R0, [R1+0x20] ;  /* 0x0000200001007983 */ /* 0x001f220000300800 */
[----:B--2---:R-:W-:-:S03]  /*4e60*/  FADD.FTZ R20, R20, R21 ;  /* 0x0000001514147221 */ /* 0x004fc60000010000 */
[----:B------:R0:W5:Y:S04]  /*4e70*/  LDL.LU R21, [R1+0x26c] ;  /* 0x00026c0001157983 */ /* 0x0001680000300800 */
[----:B------:R1:W-:Y:S04]  /*4e80*/  STL [R1+0x3c], R20 ;  /* 0x00003c1401007387 */ /* 0x0003e80000100800 */
[----:B-1----:R0:W5:Y:S01]  /*4e90*/  LDL.LU R20, [R1+0x268] ;  /* 0x0002680001147983 */ /* 0x0021620000300800 */
[----:B---3--:R-:W-:-:S03]  /*4ea0*/  FADD.FTZ R18, R18, R19 ;  /* 0x0000001312127221 */ /* 0x008fc60000010000 */
[----:B------:R0:W5:Y:S04]  /*4eb0*/  LDL.LU R19, [R1+0x264] ;  /* 0x0002640001137983 */ /* 0x0001680000300800 */
[----:B------:R1:W-:Y:S04]  /*4ec0*/  STL [R1+0x38], R18 ;  /* 0x0000381201007387 */ /* 0x0003e80000100800 */
[----:B-1----:R0:W5:Y:S01]  /*4ed0*/  LDL.LU R18, [R1+0x260] ;  /* 0x0002600001127983 */ /* 0x0021620000300800 */
[----:B----4-:R-:W-:-:S03]  /*4ee0*/  FADD.FTZ R16, R16, R17 ;  /* 0x0000001110107221 */ /* 0x010fc60000010000 */
[----:B------:R0:W5:Y:S04]  /*4ef0*/  LDL.LU R17, [R1+0x25c] ;  /* 0x00025c0001117983 */ /* 0x0001680000300800 */
[----:B------:R1:W-:Y:S04]  /*4f00*/  STL [R1+0x34], R16 ;  /* 0x0000341001007387 */ /* 0x0003e80000100800 */
[----:B-1----:R0:W5:Y:S01]  /*4f10*/  LDL.LU R16, [R1+0x258] ;  /* 0x0002580001107983 */ /* 0x0021620000300800 */
        /* <DEDUP_REMOVED lines=12> */
[----:B--2---:R-:W-:-:S04]  /*4fe0*/  FADD.FTZ R3, R237, R12 ;  /* 0x0000000ced037221 */ /* 0x004fc80000010000 */
[----:B------:R1:W-:Y:S01]  /*4ff0*/  STL [R1+0x1c], R0 ;  /* 0x00001c0001007387 */ /* 0x0003e20000100800 */
[----:B---3--:R-:W-:-:S03]  /*5000*/  FADD.FTZ R2, R220, R13 ;  /* 0x0000000ddc027221 */ /* 0x008fc60000010000 */
[----:B------:R2:W-:Y:S01]  /*5010*/  STL [R1+0x18], R3 ;  /* 0x0000180301007387 */ /* 0x0005e20000100800 */
[----:B-1----:R-:W-:-:S03]  /*5020*/  FADD.FTZ R0, R238, R14 ;  /* 0x0000000eee007221 */ /* 0x002fc60000010000 */
[----:B------:R-:W3:Y:S04]  /*5030*/  LDL.LU R14, [R1+0xa0] ;  /* 0x0000a000010e7983 */ /* 0x000ee80000300800 */
[----:B------:R1:W-:Y:S04]  /*5040*/  STL [R1+0x14], R2 ;  /* 0x0000140201007387 */ /* 0x0003e80000100800 */
[----:B------:R-:W4:Y:S04]  /*5050*/  LDL.LU R238, [R1+0xa4] ;  /* 0x0000a40001ee7983 */ /* 0x000f280000300800 */
[----:B------:R0:W-:Y:S04]  /*5060*/  STL [R1+0x10], R0 ;  /* 0x0000100001007387 */ /* 0x0001e80000100800 */
        /* <DEDUP_REMOVED lines=13> */
[----:B-1----:R-:W2:Y:S04]  /*5140*/  LDL.LU R2, [R1+0xdc] ;  /* 0x0000dc0001027983 */ /* 0x002ea80000300800 */
[----:B0-----:R-:W2:Y:S01]  /*5150*/  LDL.LU R0, [R1+0xe0] ;  /* 0x0000e00001007983 */ /* 0x001ea20000300800 */
[----:B---3--:R-:W-:-:S03]  /*5160*/  FADD.FTZ R221, R221, R14 ;  /* 0x0000000edddd7221 */ /* 0x008fc60000010000 */
[----:B------:R0:W5:Y:S04]  /*5170*/  LDL.LU R14, [R1+0x250] ;  /* 0x00025000010e7983 */ /* 0x0001680000300800 */
[----:B------:R1:W-:Y:S01]  /*5180*/  STL [R1+0xc], R221 ;  /* 0x00000cdd01007387 */ /* 0x0003e20000100800 */
[----:B----4-:R-:W-:Y:S01]  /*5190*/  FADD.FTZ R239, R239, R238 ;  /* 0x000000eeefef7221 */ /* 0x010fe20000010000 */
[----:B------:R-:W-:Y:S01]  /*51a0*/  FADD.FTZ R238, R222, R237 ;  /* 0x000000eddeee7221 */ /* 0x000fe20000010000 */
[----:B------:R-:W-:Y:S01]  /*51b0*/  FADD.FTZ R240, R240, R220 ;  /* 0x000000dcf0f07221 */ /* 0x000fe20000010000 */
[----:B------:R-:W-:Y:S02]  /*51c0*/  FADD.FTZ R237, R223, R13 ;  /* 0x0000000ddfed7221 */ /* 0x000fe40000010000 */
[----:B------:R-:W3:Y:S01]  /*51d0*/  LDL.LU R223, [R1+0xe4] ;  /* 0x0000e40001df7983 */ /* 0x000ee20000300800 */
[----:B------:R-:W-:-:S03]  /*51e0*/  FADD.FTZ R241, R241, R12 ;  /* 0x0000000cf1f17221 */ /* 0x000fc60000010000 */
[----:B------:R-:W4:Y:S01]  /*51f0*/  LDL.LU R222, [R1+0xe8] ;  /* 0x0000e80001de7983 */ /* 0x000f220000300800 */
[----:B------:R-:W-:-:S03]  /*5200*/  FADD.FTZ R224, R224, R11 ;  /* 0x0000000be0e07221 */ /* 0x000fc60000010000 */
[----:B-1----:R-:W4:Y:S01]  /*5210*/  LDL.LU R221, [R1+0xec] ;  /* 0x0000ec0001dd7983 */ /* 0x002f220000300800 */
        /* <DEDUP_REMOVED lines=16> */
[----:B------:R-:W-:-:S03]  /*5320*/  FADD.FTZ R246, R246, R2 ;  /* 0x00000002f6f67221 */ /* 0x000fc60000010000 */
[----:B------:R-:W2:Y:S01]  /*5330*/  LDL.LU R6, [R1+0x10c] ;  /* 0x00010c0001067983 */ /* 0x000ea20000300800 */
[----:B------:R-:W-:-:S03]  /*5340*/  FADD.FTZ R229, R229, R0 ;  /* 0x00000000e5e57221 */ /* 0x000fc60000010000 */
[----:B------:R-:W2:Y:S04]  /*5350*/  LDL.LU R5, [R1+0x160] ;  /* 0x0001600001057983 */ /* 0x000ea80000300800 */
[----:B------:R-:W2:Y:S04]  /*5360*/  LDL.LU R4, [R1+0x164] ;  /* 0x0001640001047983 */ /* 0x000ea80000300800 */
[----:B------:R-:W2:Y:S04]  /*5370*/  LDL.LU R3, [R1+0x168] ;  /* 0x0001680001037983 */ /* 0x000ea80000300800 */
[----:B------:R-:W2:Y:S04]  /*5380*/  LDL.LU R2, [R1+0x110] ;  /* 0x0001100001027983 */ /* 0x000ea80000300800 */
[----:B------:R-:W2:Y:S01]  /*5390*/  LDL.LU R0, [R1+0x154] ;  /* 0x0001540001007983 */ /* 0x000ea20000300800 */
[----:B---3--:R-:W-:-:S03]  /*53a0*/  FADD.FTZ R247, R247, R223 ;  /* 0x000000dff7f77221 */ /* 0x008fc60000010000 */
        /* <DEDUP_REMOVED lines=8> */
[----:B------:R-:W3:Y:S01]  /*5430*/  LDL.LU R13, [R1+0x14c] ;  /* 0x00014c00010d7983 */ /* 0x000ee20000300800 */
        /* <DEDUP_REMOVED lines=50> */
[----:B------:R-:W-:Y:S01]  /*5760*/  FADD.FTZ R216, R216, R223 ;  /* 0x000000dfd8d87221 */ /* 0x000fe20000010000 */
[----:B------:R-:W-:Y:S01]  /*5770*/  FADD.FTZ R196, R196, R222 ;  /* 0x000000dec4c47221 */ /* 0x000fe20000010000 */
[----:B------:R-:W-:Y:S01]  /*5780*/  FADD.FTZ R215, R215, R221 ;  /* 0x000000ddd7d77221 */ /* 0x000fe20000010000 */
[----:B------:R-:W2:Y:S01]  /*5790*/  LDL.LU R223, [R1+0x70] ;  /* 0x0000700001df7983 */ /* 0x000ea20000300800 */
[----:B------:R-:W-:-:S03]  /*57a0*/  FADD.FTZ R195, R195, R220 ;  /* 0x000000dcc3c37221 */ /* 0x000fc60000010000 */
[----:B------:R-:W2:Y:S04]  /*57b0*/  LDL.LU R222, [R1+0x74] ;  /* 0x0000740001de7983 */ /* 0x000ea80000300800 */
[----:B------:R-:W2:Y:S04]  /*57c0*/  LDL.LU R221, [R1+0x78] ;  /* 0x0000780001dd7983 */ /* 0x000ea80000300800 */
[----:B------:R-:W2:Y:S01]  /*57d0*/  LDL.LU R220, [R1+0x7c] ;  /* 0x00007c0001dc7983 */ /* 0x000ea20000300800 */
[----:B---3--:R-:W-:-:S03]  /*57e0*/  FADD.FTZ R45, R45, R13 ;  /* 0x0000000d2d2d7221 */ /* 0x008fc60000010000 */
[----:B------:R0:W5:Y:S01]  /*57f0*/  LDL.LU R13, [R1+0x24c] ;  /* 0x00024c00010d7983 */ /* 0x0001620000300800 */
        /* <DEDUP_REMOVED lines=46> */
[----:B------:R-:W2:Y:S04]  /*5ae0*/  LDL.LU R191, [R1+0x3c] ;  /* 0x00003c0001bf7983 */ /* 0x000ea80000300800 */
        /* <DEDUP_REMOVED lines=24> */
[----:B------:R0:W-:Y:S04]  /*5c70*/  STL [R1+0xa4], R239 ;  /* 0x0000a4ef01007387 */ /* 0x0001e80000100800 */
[----:B--2---:R0:W-:Y:S04]  /*5c80*/  STL [R1+0xa0], R191 ;  /* 0x0000a0bf01007387 */ /* 0x0041e80000100800 */
        /* <DEDUP_REMOVED lines=68> */
.L_x_1257:
[----:B01----:R-:W-:Y:S01]  /*60d0*/  FADD.FTZ R39, R235, R39 ;  /* 0x00000027eb277221 */ /* 0x003fe20000010000 */
[----:B--2---:R-:W-:-:S03]  /*60e0*/  FADD.FTZ R40, R236, R40 ;  /* 0x00000028ec287221 */ /* 0x004fc60000010000 */
[----:B------:R-:W-:Y:S01]  /*60f0*/  FMUL.FTZ R44, R39, UR14 ;  /* 0x0000000e272c7c20 */ /* 0x000fe20008410000 */
[----:B------:R-:W-:-:S04]  /*6100*/  FMUL.FTZ R39, R40, UR14 ;  /* 0x0000000e28277c20 */ /* 0x000fc80008410000 */
[----:B------:R-:W-:Y:S01]  /*6110*/  FSEL R40, R44, RZ, !P2 ;  /* 0x000000ff2c287208 */ /* 0x000fe20005000000 */
[----:B------:R-:W-:Y:S06]  /*6120*/  @P1 BRA `(.L_x_1223) ;  /* 0x0000004400881947 */ /* 0x000fec0003800000 */
[----:B---3--:R-:W0:Y:S01]  /*6130*/  LDC.64 R188, c[0x0][0x390] ;  /* 0x0000e400ffbc7b82 */ /* 0x008e220000000a00 */
[----:B------:R1:W5:Y:S04]  /*6140*/  LDL R192, [R1+0x8] ;  /* 0x0000080001c07983 */ /* 0x0003680000100800 */
[----:B------:R1:W5:Y:S04]  /*6150*/  LDL R191, [R1+0x4] ;  /* 0x0000040001bf7983 */ /* 0x0003680000100800 */
[----:B------:R1:W5:Y:S01]  /*6160*/  LDL R190, [R1] ;  /* 0x0000000001be7983 */ /* 0x0003620000100800 */
[----:B0-----:R-:W-:-:S06]  /*6170*/  IMAD.WIDE.U32 R44, R176, 0x10, R188 ;  /* 0x00000010b02c7825 */ /* 0x001fcc00078e00bc */
[----:B------:R-:W5:Y:S01]  /*6180*/  LDG.E.128 R44, desc[UR6][R44.64] ;  /* 0x000000062c2c7981 */ /* 0x000f62000c1e1d00 */
[----:B------:R-:W-:-:S04]  /*6190*/  ISETP.NE.U32.AND P1, PT, RZ, UR16, PT ;  /* 0x00000010ff007c0c */ /* 0x000fc8000bf25070 */
[----:B------:R-:W-:-:S13]  /*61a0*/  ISETP.NE.AND.EX P1, PT, RZ, UR17, PT, P1 ;  /* 0x00000011ff007c0c */ /* 0x000fda000bf25310 */
[----:B-1----:R-:W-:Y:S05]  /*61b0*/  @P1 BRA `(.L_x_1224) ;  /* 0x0000000400ac1947 */ /* 0x002fea0003800000 */
[C-C-:B-----5:R-:W-:Y:S01]  /*61c0*/  FFMA.FTZ R0, R39.reuse, R0, R40.reuse ;  /* 0x0000000027007223 */ /* 0x160fe20000010028 */
[----:B------:R-:W-:Y:S01]  /*61d0*/  LOP3.LUT P2, RZ, R112, 0xff, RZ, 0xc0, !PT ;  /* 0x000000ff70ff7812 */ /* 0x000fe2000784c0ff */
[----:B------:R-:W-:Y:S01]  /*61e0*/  UMOV UR4, UR5 ;  /* 0x0000000500047c82 */ /* 0x000fe20008000000 */
[C-C-:B------:R-:W-:Y:S01]  /*61f0*/  FFMA.FTZ R42, R39.reuse, R42, R40.reuse ;  /* 0x0000002a272a7223 */ /* 0x140fe20000010028 */
[----:B------:R-:W-:Y:S01]  /*6200*/  FADD.FTZ R0, -R0, R185 ;  /* 0x000000b900007221 */ /* 0x000fe20000010100 */
[----:B------:R-:W-:Y:S01]  /*6210*/  FFMA.FTZ R43, R39, R43, R40 ;  /* 0x0000002b272b7223 */ /* 0x000fe20000010028 */
[----:B------:R-:W-:Y:S01]  /*6220*/  LOP3.LUT P6, RZ, R112, 0xff000000, RZ, 0xc0, !PT ;  /* 0xff00000070ff7812 */ /* 0x000fe200078cc0ff */
[----:B------:R-:W-:Y:S01]  /*6230*/  FADD.FTZ R42, -R42, R184 ;  /* 0x000000b82a2a7221 */ /* 0x000fe20000010100 */
[C---:B------:R-:W-:Y:S01]  /*6240*/  FMUL.FTZ R0, R20.reuse, R0 ;  /* 0x0000000014007220 */ /* 0x040fe20000410000 */
[----:B------:R-:W-:Y:S01]  /*6250*/  FADD.FTZ R43, -R43, R183 ;  /* 0x000000b72b2b7221 */ /* 0x000fe20000010100 */
[----:B------:R-:W-:Y:S01]  /*6260*/  FFMA.FTZ R181, R39, R181, R40 ;  /* 0x000000b527b57223 */ /* 0x000fe20000010028 */
[----:B------:R-:W-:Y:S01]  /*6270*/  FMUL.FTZ R42, R20, R42 ;  /* 0x0000002a142a7220 */ /* 0x000fe20000410000 */
[----:B------:R-:W-:Y:S01]  /*6280*/  FMUL.FTZ R0, R0, R21 ;  /* 0x0000001500007220 */ /* 0x000fe20000410000 */
[----:B------:R-:W-:Y:S01]  /*6290*/  FMUL.FTZ R43, R20, R43 ;  /* 0x0000002b142b7220 */ /* 0x000fe20000410000 */
[----:B------:R-:W-:Y:S01]  /*62a0*/  @P2 SHF.L.U32 R185, R44, 0x10, RZ ;  /* 0x000000102cb92819 */ /* 0x000fe200000006ff */
[----:B------:R-:W-:Y:S01]  /*62b0*/  FMUL.FTZ R42, R42, R21 ;  /* 0x000000152a2a7220 */ /* 0x000fe20000410000 */
[----:B------:R-:W-:Y:S01]  /*62c0*/  FMUL.FTZ R186, R0, UR4 ;  /* 0x0000000400ba7c20 */ /* 0x000fe20008410000 */
[----:B------:R-:W-:Y:S01]  /*62d0*/  @P2 SHF.L.U32 R187, R88, 0x10, RZ ;  /* 0x0000001058bb2819 */ /* 0x000fe200000006ff */
[----:B------:R-:W-:-:S02]  /*62e0*/  HFMA2 R0, -RZ, RZ, 0, 0 ;  /* 0x00000000ff007431 */ /* 0x000fc400000001ff */
[----:B------:R-:W-:Y:S01]  /*62f0*/  FMUL.FTZ R43, R43, R21 ;  /* 0x000000152b2b7220 */ /* 0x000fe20000410000 */
[C---:B------:R-:W-:Y:S01]  /*6300*/  @P2 FMUL.FTZ R0, R186.reuse, R185 ;  /* 0x000000b9ba002220 */ /* 0x040fe20000410000 */
[----:B------:R-:W-:Y:S01]  /*6310*/  MOV R185, RZ ;  /* 0x000000ff00b97202 */ /* 0x000fe20000000f00 */
[----:B------:R-:W-:Y:S01]  /*6320*/  @P2 FMUL.FTZ R185, R186, R187 ;  /* 0x000000bbbab92220 */ /* 0x000fe20000410000 */
[----:B------:R-:W-:Y:S01]  /*6330*/  LOP3.LUT P2, RZ, R112, 0xff00, RZ, 0xc0, !PT ;  /* 0x0000ff0070ff7812 */ /* 0x000fe2000784c0ff */
[----:B------:R-:W-:Y:S01]  /*6340*/  FADD.FTZ R181, -R181, R182 ;  /* 0x000000b6b5b57221 */ /* 0x000fe20000010100 */
[----:B------:R-:W-:Y:S01]  /*6350*/  LOP3.LUT P4, RZ, R113, 0xff00, RZ, 0xc0, !PT ;  /* 0x0000ff0071ff7812 */ /* 0x000fe2000788c0ff */
[C-C-:B------:R-:W-:Y:S01]  /*6360*/  FFMA.FTZ R177, R39.reuse, R177, R40.reuse ;  /* 0x000000b127b17223 */ /* 0x140fe20000010028 */
[----:B------:R-:W-:Y:S01]  /*6370*/  FFMA.FTZ R179, R39, R179, R40 ;  /* 0x000000b327b37223 */ /* 0x000fe20000010028 */
[C---:B------:R-:W-:Y:S01]  /*6380*/  FMUL.FTZ R181, R20.reuse, R181 ;  /* 0x000000b514b57220 */ /* 0x040fe20000410000 */
[----:B------:R-:W-:Y:S01]  /*6390*/  LOP3.LUT P5, RZ, R113, 0xff, RZ, 0xc0, !PT ;  /* 0x000000ff71ff7812 */ /* 0x000fe200078ac0ff */
[----:B------:R-:W-:Y:S01]  /*63a0*/  FADD.FTZ R177, -R177, R178 ;  /* 0x000000b2b1b17221 */ /* 0x000fe20000010100 */
[----:B------:R-:W-:Y:S01]  /*63b0*/  FFMA.FTZ R164, R39, R164, R40 ;  /* 0x000000a427a47223 */ /* 0x000fe20000010028 */
[----:B------:R-:W-:Y:S01]  /*63c0*/  FADD.FTZ R180, -R179, R180 ;  /* 0x000000b4b3b47221 */ /* 0x000fe20000010100 */
[----:B------:R-:W-:Y:S01]  /*63d0*/  LOP3.LUT P3, RZ, R113, 0xff0000, RZ, 0xc0, !PT ;  /* 0x00ff000071ff7812 */ /* 0x000fe2000786c0ff */
[----:B------:R-:W-:Y:S01]  /*63e0*/  FMUL.FTZ R177, R20, R177 ;  /* 0x000000b114b17220 */ /* 0x000fe20000410000 */
[----:B------:R-:W-:Y:S01]  /*63f0*/  FADD.FTZ R165, -R164, R165 ;  /* 0x000000a5a4a57221 */ /* 0x000fe20000010100 */
[----:B------:R-:W-:Y:S01]  /*6400*/  @P2 PRMT R184, R44, 0x7632, R184 ;  /* 0x000076322cb82816 */ /* 0x000fe200000000b8 */
[----:B------:R-:W-:Y:S01]  /*6410*/  FMUL.FTZ R44, R42, UR4 ;  /* 0x000000042a2c7c20 */ /* 0x000fe20008410000 */
[----:B------:R-:W-:Y:S01]  /*6420*/  @P2 SHF.L.U32 R186, R192, 0x10, RZ ;  /* 0x00000010c0ba2819 */ /* 0x000fe200000006ff */
[----:B------:R-:W-:Y:S01]  /*6430*/  HFMA2 R42, -RZ, RZ, 0, 0 ;  /* 0x00000000ff2a7431 */ /* 0x000fe200000001ff */
[----:B------:R-:W-:Y:S01]  /*6440*/  @P2 SHF.L.U32 R184, R184, 0x10, RZ ;  /* 0x00000010b8b82819 */ /* 0x000fe200000006ff */
[----:B------:R-:W-:Y:S01]  /*6450*/  FMUL.FTZ R180, R20, R180 ;  /* 0x000000b414b47220 */ /* 0x000fe20000410000 */
[----:B------:R-:W-:Y:S01]  /*6460*/  @P4 PRMT R164, R46, 0x7632, R164 ;  /* 0x000076322ea44816 */ /* 0x000fe200000000a4 */
[----:B------:R-:W-:Y:S01]  /*6470*/  FMUL.FTZ R177, R177, R21 ;  /* 0x00000015b1b17220 */ /* 0x000fe20000410000 */
[----:B------:R-:W-:Y:S01]  /*6480*/  FMUL.FTZ R165, R20, R165 ;  /* 0x000000a514a57220 */ /* 0x000fe20000410000 */
[C---:B------:R-:W-:Y:S01]  /*6490*/  @P2 FMUL.FTZ R42, R44.reuse, R184 ;  /* 0x000000b82c2a2220 */ /* 0x040fe20000410000 */
[----:B------:R-:W-:Y:S01]  /*64a0*/  MOV R184, RZ ;  /* 0x000000ff00b87202 */ /* 0x000fe20000000f00 */
[----:B------:R-:W-:Y:S01]  /*64b0*/  @P2 FMUL.FTZ R184, R44, R186 ;  /* 0x000000ba2cb82220 */ /* 0x000fe20000410000 */
[----:B------:R-:W-:Y:S01]  /*64c0*/  LOP3.LUT P2, RZ, R112, 0xff0000, RZ, 0xc0, !PT ;  /* 0x00ff000070ff7812 */ /* 0x000fe2000784c0ff */
[----:B------:R-:W-:Y:S01]  /*64d0*/  FMUL.FTZ R44, R43, UR4 ;  /* 0x000000042b2c7c20 */ /* 0x000fe20008410000 */
[----:B------:R-:W-:-:S02]  /*64e0*/  HFMA2 R43, -RZ, RZ, 0, 0 ;  /* 0x00000000ff2b7431 */ /* 0x000fc400000001ff */
[-C--:B------:R-:W-:Y:S01]  /*64f0*/  FMUL.FTZ R179, R180, R21.reuse ;  /* 0x00000015b4b37220 */ /* 0x080fe20000410000 */
[----:B------:R-:W-:Y:S01]  /*6500*/  @P4 SHF.L.U32 R164, R164, 0x10, RZ ;  /* 0x00000010a4a44819 */ /* 0x000fe200000006ff */
[----:B------:R-:W-:Y:S01]  /*6510*/  FMUL.FTZ R177, R177, UR4 ;  /* 0x00000004b1b17c20 */ /* 0x000fe20008410000 */
[----:B------:R-:W-:Y:S01]  /*6520*/  @P4 SHF.L.U32 R178, R190, 0x10, RZ ;  /* 0x00000010beb24819 */ /* 0x000fe200000006ff */
[----:B------:R-:W-:Y:S01]  /*6530*/  FFMA.FTZ R114, R39, R114, R40 ;  /* 0x0000007227727223 */ /* 0x000fe20000010028 */
[----:B------:R-:W-:Y:S01]  /*6540*/  FMUL.FTZ R179, R179, UR4 ;  /* 0x00000004b3b37c20 */ /* 0x000fe20008410000 */
[----:B------:R-:W-:Y:S01]  /*6550*/  @P5 SHF.L.U32 R180, R90, 0x10, RZ ;  /* 0x000000105ab45819 */ /* 0x000fe200000006ff */
[----:B------:R-:W-:Y:S01]  /*6560*/  FMUL.FTZ R165, R165, R21 ;  /* 0x00000015a5a57220 */ /* 0x000fe20000410000 */
[----:B------:R-:W-:Y:S01]  /*6570*/  FADD.FTZ R114, -R114, R115 ;  /* 0x0000007372727221 */ /* 0x000fe20000010100 */
[----:B------:R-:W-:Y:S02]  /*6580*/  MOV R115, RZ ;  /* 0x000000ff00737202 */ /* 0x000fe40000000f00 */
[----:B------:R-:W-:Y:S01]  /*6590*/  @P2 SHF.L.U32 R183, R45, 0x10, RZ ;  /* 0x000000102db72819 */ /* 0x000fe200000006ff */
[----:B------:R-:W-:Y:S01]  /*65a0*/  FMUL.FTZ R165, R165, UR4 ;  /* 0x00000004a5a57c20 */ /* 0x000fe20008410000 */
[----:B------:R-:W-:Y:S01]  /*65b0*/  @P2 SHF.L.U32 R186, R89, 0x10, RZ ;  /* 0x0000001059ba2819 */ /* 0x000fe200000006ff */
[----:B------:R-:W-:-:S02]  /*65c0*/  FMUL.FTZ R114, R20, R114 ;  /* 0x0000007214727220 */ /* 0x000fc40000410000 */
[C---:B------:R-:W-:Y:S01]  /*65d0*/  @P2 FMUL.FTZ R43, R44.reuse, R183 ;  /* 0x000000b72c2b2220 */ /* 0x040fe20000410000 */
[----:B------:R-:W-:Y:S01]  /*65e0*/  MOV R183, RZ ;  /* 0x000000ff00b77202 */ /* 0x000fe20000000f00 */
[----:B------:R-:W-:Y:S01]  /*65f0*/  @P2 FMUL.FTZ R183, R44, R186 ;  /* 0x000000ba2cb72220 */ /* 0x000fe20000410000 */
[----:B------:R-:W-:Y:S01]  /*6600*/  ISETP.GE.U32.AND P2, PT, R112, RZ, PT ;  /* 0x000000ff7000720c */ /* 0x000fe20003f46070 */
[----:B------:R-:W-:Y:S01]  /*6610*/  HFMA2 R44, -RZ, RZ, 0, 0 ;  /* 0x00000000ff2c7431 */ /* 0x000fe200000001ff */
[----:B------:R-:W-:Y:S01]  /*6620*/  @P6 PRMT R112, R45, 0x7632, R112 ;  /* 0x000076322d706816 */ /* 0x000fe20000000070 */
[----:B------:R-:W-:Y:S01]  /*6630*/  FMUL.FTZ R45, R181, R21 ;  /* 0x00000015b52d7220 */ /* 0x000fe20000410000 */
[----:B------:R-:W-:Y:S02]  /*6640*/  ISETP.GE.U32.AND.EX P2, PT, R113, 0x1000000, PT, P2 ;  /* 0x010000007100780c */ /* 0x000fe40003f46120 */
[----:B------:R-:W-:Y:S01]  /*6650*/  @P6 SHF.L.U32 R112, R112, 0x10, RZ ;  /* 0x0000001070706819 */ /* 0x000fe200000006ff */
[----:B------:R-:W-:Y:S01]  /*6660*/  FMUL.FTZ R45, R45, UR4 ;  /* 0x000000042d2d7c20 */ /* 0x000fe20008410000 */
[----:B------:R-:W-:-:S03]  /*6670*/  MOV R113, RZ ;  /* 0x000000ff00717202 */ /* 0x000fc60000000f00 */
[----:B------:R-:W-:Y:S01]  /*6680*/  @P6 FMUL.FTZ R44, R45, R112 ;  /* 0x000000702d2c6220 */ /* 0x000fe20000410000 */
[----:B------:R-:W-:-:S05]  /*6690*/  @P6 SHF.L.U32 R112, R191, 0x10, RZ ;  /* 0x00000010bf706819 */ /* 0x000fca00000006ff */
[----:B------:R-:W-:Y:S01]  /*66a0*/  @P6 FMUL.FTZ R113, R45, R112 ;  /* 0x000000702d716220 */ /* 0x000fe20000410000 */
[----:B------:R-:W-:Y:S01]  /*66b0*/  @P5 SHF.L.U32 R112, R46, 0x10, RZ ;  /* 0x000000102e705819 */ /* 0x000fe200000006ff */
[----:B------:R-:W-:Y:S02]  /*66c0*/  HFMA2 R46, -RZ, RZ, 0, 0 ;  /* 0x00000000ff2e7431 */ /* 0x000fe400000001ff */
[C---:B------:R-:W-:Y:S01]  /*66d0*/  @P4 FMUL.FTZ R46, R177.reuse, R164 ;  /* 0x000000a4b12e4220 */ /* 0x040fe20000410000 */
[----:B------:R-:W-:Y:S01]  /*66e0*/  MOV R164, RZ ;  /* 0x000000ff00a47202 */ /* 0x000fe20000000f00 */
[----:B------:R-:W-:Y:S02]  /*66f0*/  HFMA2 R45, -RZ, RZ, 0, 0 ;  /* 0x00000000ff2d7431 */ /* 0x000fe400000001ff */
[----:B------:R-:W-:Y:S01]  /*6700*/  @P4 FMUL.FTZ R164, R177, R178 ;  /* 0x000000b2b1a44220 */ /* 0x000fe20000410000 */
[----:B------:R-:W-:Y:S01]  /*6710*/  @P5 FMUL.FTZ R45, R179, R112 ;  /* 0x00000070b32d5220 */ /* 0x000fe20000410000 */
[----:B------:R-:W-:Y:S01]  /*6720*/  @P3 SHF.L.U32 R178, R47, 0x10, RZ ;  /* 0x000000102fb23819 */ /* 0x000fe200000006ff */
[----:B------:R-:W-:Y:S01]  /*6730*/  HFMA2 R177, -RZ, RZ, 0, 0 ;  /* 0x00000000ffb17431 */ /* 0x000fe200000001ff */
[----:B------:R-:W-:Y:S01]  /*6740*/  MOV R112, RZ ;  /* 0x000000ff00707202 */ /* 0x000fe20000000f00 */
[----:B------:R-:W-:Y:S01]  /*6750*/  @P5 FMUL.FTZ R112, R179, R180 ;  /* 0x000000b4b3705220 */ /* 0x000fe20000410000 */
[----:B------:R-:W-:Y:S01]  /*6760*/  @P3 SHF.L.U32 R179, R91, 0x10, RZ ;  /* 0x000000105bb33819 */ /* 0x000fe200000006ff */
[----:B------:R-:W-:Y:S01]  /*6770*/  @P3 FMUL.FTZ R177, R165, R178 ;  /* 0x000000b2a5b13220 */ /* 0x000fe20000410000 */
[----:B------:R-:W-:Y:S01]  /*6780*/  FMUL.FTZ R178, R114, R21 ;  /* 0x0000001572b27220 */ /* 0x000fe20000410000 */
[----:B------:R-:W-:-:S02]  /*6790*/  @P2 PRMT R47, R47, 0x7632, R47 ;  /* 0x000076322f2f2816 */ /* 0x000fc4000000002f */
[----:B------:R-:W-:Y:S01]  /*67a0*/  @P3 FMUL.FTZ R115, R165, R179 ;  /* 0x000000b3a5733220 */ /* 0x000fe20000410000 */
[----:B------:R-:W-:Y:S01]  /*67b0*/  @P2 SHF.L.U32 R179, R19, 0x10, RZ ;  /* 0x0000001013b32819 */ /* 0x000fe200000006ff */
[----:B------:R-:W-:Y:S01]  /*67c0*/  FMUL.FTZ R178, R178, UR4 ;  /* 0x00000004b2b27c20 */ /* 0x000fe20008410000 */
[----:B------:R-:W-:Y:S01]  /*67d0*/  @P2 SHF.L.U32 R114, R47, 0x10, RZ ;  /* 0x000000102f722819 */ /* 0x000fe200000006ff */
[----:B------:R-:W-:Y:S01]  /*67e0*/  HFMA2 R165, -RZ, RZ, 0, 0 ;  /* 0x00000000ffa57431 */ /* 0x000fe200000001ff */
[----:B------:R-:W-:Y:S01]  /*67f0*/  MOV R47, RZ ;  /* 0x000000ff002f7202 */ /* 0x000fe20000000f00 */
[C---:B------:R-:W-:Y:S01]  /*6800*/  @P2 FMUL.FTZ R165, R178.reuse, R179 ;  /* 0x000000b3b2a52220 */ /* 0x040fe20000410000 */
[----:B------:R-:W-:Y:S01]  /*6810*/  F2FP.BF16.F32.PACK_AB R113, R113, R183 ;  /* 0x000000b77171723e */ /* 0x000fe200000010ff */
[----:B------:R-:W-:Y:S01]  /*6820*/  @P2 FMUL.FTZ R47, R178, R114 ;  /* 0x00000072b22f2220 */ /* 0x000fe20000410000 */
[----:B------:R-:W-:Y:S02]  /*6830*/  F2FP.BF16.F32.PACK_AB R114, R164, R112 ;  /* 0x00000070a472723e */ /* 0x000fe400000010ff */
[----:B------:R-:W-:-:S02]  /*6840*/  F2FP.BF16.F32.PACK_AB R112, R184, R185 ;  /* 0x000000b9b870723e */ /* 0x000fc400000010ff */
[----:B------:R-:W-:Y:S01]  /*6850*/  F2FP.BF16.F32.PACK_AB R115, R165, R115 ;  /* 0x00000073a573723e */ /* 0x000fe200000010ff */
[----:B------:R-:W-:Y:S06]  /*6860*/  BRA `(.L_x_1225) ;  /* 0x0000000400b47947 */ /* 0x000fec0003800000 */
.L_x_1224:
[C-C-:B-----5:R-:W-:Y:S01]  /*6870*/  FFMA.FTZ R0, R39.reuse, R0, R40.reuse ;  /* 0x0000000027007223 */ /* 0x160fe20000010028 */
[C---:B------:R-:W-:Y:S01]  /*6880*/  LOP3.LUT P2, RZ, R112.reuse, 0xff, RZ, 0xc0, !PT ;  /* 0x000000ff70ff7812 */ /* 0x040fe2000784c0ff */
[----:B------:R-:W-:Y:S01]  /*6890*/  FFMA.FTZ R51, R39, R42, R40 ;  /* 0x0000002a27337223 */ /* 0x000fe20000010028 */
[----:B------:R-:W-:Y:S01]  /*68a0*/  LOP3.LUT P3, RZ, R112, 0xff00, RZ, 0xc0, !PT ;  /* 0x0000ff0070ff7812 */ /* 0x000fe2000786c0ff */
[----:B------:R-:W-:Y:S01]  /*68b0*/  FADD.FTZ R0, -R0, R185 ;  /* 0x000000b900007221 */ /* 0x000fe20000010100 */
[----:B------:R-:W-:Y:S01]  /*68c0*/  UMOV UR4, UR5 ;  /* 0x0000000500047c82 */ /* 0x000fe20008000000 */
[----:B------:R-:W-:Y:S01]  /*68d0*/  FADD.FTZ R51, -R51, R184 ;  /* 0x000000b833337221 */ /* 0x000fe20000010100 */
[----:B------:R-:W-:Y:S01]  /*68e0*/  CS2R R184, SRZ ;  /* 0x0000000000b87805 */ /* 0x000fe2000001ff00 */
[C---:B------:R-:W-:Y:S01]  /*68f0*/  FMUL.FTZ R48, R20.reuse, R0 ;  /* 0x0000000014307220 */ /* 0x040fe20000410000 */
[----:B------:R-:W-:Y:S02]  /*6900*/  HFMA2 R0, -RZ, RZ, 0, 0 ;  /* 0x00000000ff007431 */ /* 0x000fe400000001ff */
[----:B------:R-:W-:Y:S01]  /*6910*/  FMUL.FTZ R51, R20, R51 ;  /* 0x0000003314337220 */ /* 0x000fe20000410000 */
[C-C-:B------:R-:W-:Y:S01]  /*6920*/  FFMA.FTZ R43, R39.reuse, R43, R40.reuse ;  /* 0x0000002b272b7223 */ /* 0x140fe20000010028 */
[----:B------:R-:W-:Y:S01]  /*6930*/  FMUL.FTZ R42, R48, R21 ;  /* 0x00000015302a7220 */ /* 0x000fe20000410000 */
[--C-:B------:R-:W-:Y:S01]  /*6940*/  FFMA.FTZ R179, R39, R179, R40.reuse ;  /* 0x000000b327b37223 */ /* 0x100fe20000010028 */
[----:B------:R-:W-:Y:S01]  /*6950*/  @P2 SHF.L.U32 R49, R44, 0x10, RZ ;  /* 0x000000102c312819 */ /* 0x000fe200000006ff */
[----:B------:R-:W-:Y:S01]  /*6960*/  FADD.FTZ R43, -R43, R183 ;  /* 0x000000b72b2b7221 */ /* 0x000fe20000010100 */
[----:B------:R-:W-:Y:S01]  /*6970*/  FMUL.FTZ R42, R42, UR4 ;  /* 0x000000042a2a7c20 */ /* 0x000fe20008410000 */
[----:B------:R-:W-:Y:S01]  /*6980*/  @P2 SHF.L.U32 R50, R88, 0x10, RZ ;  /* 0x0000001058322819 */ /* 0x000fe200000006ff */
[----:B------:R-:W-:Y:S01]  /*6990*/  FFMA.FTZ R183, R39, R181, R40 ;  /* 0x000000b527b77223 */ /* 0x000fe20000010028 */
[----:B------:R-:W-:Y:S01]  /*69a0*/  MOV R181, RZ ;  /* 0x000000ff00b57202 */ /* 0x000fe20000000f00 */
[----:B------:R-:W-:Y:S01]  /*69b0*/  @P2 FMUL.FTZ R0, R42, R49 ;  /* 0x000000312a002220 */ /* 0x000fe20000410000 */
[----:B------:R-:W-:Y:S01]  /*69c0*/  @P3 PRMT R49, R44, 0x7632, R49 ;  /* 0x000076322c313816 */ /* 0x000fe20000000031 */
[----:B------:R-:W-:Y:S01]  /*69d0*/  FMUL.FTZ R44, R51, R21 ;  /* 0x00000015332c7220 */ /* 0x000fe20000410000 */
[----:B------:R-:W-:Y:S01]  /*69e0*/  @P2 FMUL.FTZ R184, R42, R50 ;  /* 0x000000322ab82220 */ /* 0x000fe20000410000 */
[----:B------:R-:W-:Y:S01]  /*69f0*/  MOV R42, RZ ;  /* 0x000000ff002a7202 */ /* 0x000fe20000000f00 */
[----:B------:R-:W-:Y:S01]  /*6a00*/  FADD.FTZ R183, -R183, R182 ;  /* 0x000000b6b7b77221 */ /* 0x000fe20000010100 */
[----:B------:R-:W-:Y:S01]  /*6a10*/  @P3 SHF.L.U32 R49, R49, 0x10, RZ ;  /* 0x0000001031313819 */ /* 0x000fe200000006ff */
[----:B------:R-:W-:Y:S01]  /*6a20*/  FMUL.FTZ R44, R44, UR4 ;  /* 0x000000042c2c7c20 */ /* 0x000fe20008410000 */
[----:B------:R-:W-:Y:S01]  /*6a30*/  LOP3.LUT P2, RZ, R112, 0xff0000, RZ, 0xc0, !PT ;  /* 0x00ff000070ff7812 */ /* 0x000fe2000784c0ff */
[----:B------:R-:W-:Y:S01]  /*6a40*/  FMUL.FTZ R183, R20, R183 ;  /* 0x000000b714b77220 */ /* 0x000fe20000410000 */
[----:B------:R-:W-:Y:S01]  /*6a50*/  MOV R182, RZ ;  /* 0x000000ff00b67202 */ /* 0x000fe20000000f00 */
[----:B------:R-:W-:Y:S01]  /*6a60*/  @P3 FMUL.FTZ R42, R44, R49 ;  /* 0x000000312c2a3220 */ /* 0x000fe20000410000 */
[----:B------:R-:W-:Y:S01]  /*6a70*/  @P3 SHF.L.U32 R49, R192, 0x10, RZ ;  /* 0x00000010c0313819 */ /* 0x000fe200000006ff */
[C-C-:B------:R-:W-:Y:S01]  /*6a80*/  FFMA.FTZ R177, R39.reuse, R177, R40.reuse ;  /* 0x000000b127b17223 */ /* 0x140fe20000010028 */
[C-C-:B------:R-:W-:Y:S01]  /*6a90*/  FFMA.FTZ R164, R39.reuse, R164, R40.reuse ;  /* 0x000000a427a47223 */ /* 0x140fe20000010028 */
[----:B------:R-:W-:Y:S01]  /*6aa0*/  FFMA.FTZ R114, R39, R114, R40 ;  /* 0x0000007227727223 */ /* 0x000fe20000010028 */
[----:B------:R-:W-:Y:S01]  /*6ab0*/  F2FP.BF16.F32.PACK_AB R48, R51, R48 ;  /* 0x000000303330723e */ /* 0x000fe200000010ff */
[----:B------:R-:W-:Y:S01]  /*6ac0*/  @P3 FMUL.FTZ R185, R44, R49 ;  /* 0x000000312cb93220 */ /* 0x000fe20000410000 */
[----:B------:R-:W-:Y:S01]  /*6ad0*/  FMUL.FTZ R49, R20, R43 ;  /* 0x0000002b14317220 */ /* 0x000fe20000410000 */
[----:B------:R-:W-:Y:S01]  /*6ae0*/  LOP3.LUT P3, RZ, R112, 0xff000000, RZ, 0xc0, !PT ;  /* 0xff00000070ff7812 */ /* 0x000fe2000786c0ff */
[----:B------:R-:W-:Y:S01]  /*6af0*/  HFMA2 R43, -RZ, RZ, 0, 0 ;  /* 0x00000000ff2b7431 */ /* 0x000fe200000001ff */
[----:B------:R-:W-:Y:S01]  /*6b00*/  @P2 SHF.L.U32 R50, R45, 0x10, RZ ;  /* 0x000000102d322819 */ /* 0x000fe200000006ff */
[----:B------:R-:W-:Y:S01]  /*6b10*/  FMUL.FTZ R44, R49, R21 ;  /* 0x00000015312c7220 */ /* 0x000fe20000410000 */
[----:B------:R-:W-:Y:S01]  /*6b20*/  FADD.FTZ R177, -R177, R178 ;  /* 0x000000b2b1b17221 */ /* 0x000fe20000010100 */
[----:B------:R-:W-:Y:S01]  /*6b30*/  FADD.FTZ R165, -R164, R165 ;  /* 0x000000a5a4a57221 */ /* 0x000fe20000010100 */
[----:B------:R-:W-:Y:S01]  /*6b40*/  F2FP.BF16.F32.PACK_AB R49, R183, R49 ;  /* 0x00000031b731723e */ /* 0x000fe200000010ff */
[----:B------:R-:W-:-:S02]  /*6b50*/  FMUL.FTZ R44, R44, UR4 ;  /* 0x000000042c2c7c20 */ /* 0x000fc40008410000 */
[----:B------:R-:W-:Y:S02]  /*6b60*/  FMUL.FTZ R165, R20, R165 ;  /* 0x000000a514a57220 */ /* 0x000fe40000410000 */
[----:B------:R-:W-:Y:S01]  /*6b70*/  @P2 FMUL.FTZ R43, R44, R50 ;  /* 0x000000322c2b2220 */ /* 0x000fe20000410000 */
[----:B------:R-:W-:-:S05]  /*6b80*/  @P2 SHF.L.U32 R50, R89, 0x10, RZ ;  /* 0x0000001059322819 */ /* 0x000fca00000006ff */
        /* <DEDUP_REMOVED lines=8> */
[----:B------:R-:W-:-:S05]  /*6c10*/  @P3 SHF.L.U32 R50, R191, 0x10, RZ ;  /* 0x00000010bf323819 */ /* 0x000fca00000006ff */
[----:B------:R-:W-:Y:S01]  /*6c20*/  @P3 FMUL.FTZ R182, R45, R50 ;  /* 0x000000322db63220 */ /* 0x000fe20000410000 */
[----:B------:R-:W-:Y:S01]  /*6c30*/  FADD.FTZ R50, -R179, R180 ;  /* 0x000000b4b3327221 */ /* 0x000fe20000010100 */
[----:B------:R-:W-:Y:S01]  /*6c40*/  @P2 SHF.L.U32 R179, R46, 0x10, RZ ;  /* 0x000000102eb32819 */ /* 0x000fe200000006ff */
[----:B------:R-:W-:Y:S01]  /*6c50*/  HFMA2 R45, -RZ, RZ, 0, 0 ;  /* 0x00000000ff2d7431 */ /* 0x000fe200000001ff */
[----:B------:R-:W-:Y:S01]  /*6c60*/  @P2 SHF.L.U32 R186, R90, 0x10, RZ ;  /* 0x000000105aba2819 */ /* 0x000fe200000006ff */
[----:B------:R-:W-:-:S04]  /*6c70*/  FMUL.FTZ R50, R20, R50 ;  /* 0x0000003214327220 */ /* 0x000fc80000410000 */
[----:B------:R-:W-:-:S04]  /*6c80*/  FMUL.FTZ R180, R50, R21 ;  /* 0x0000001532b47220 */ /* 0x000fc80000410000 */
[----:B------:R-:W-:-:S04]  /*6c90*/  FMUL.FTZ R180, R180, UR4 ;  /* 0x00000004b4b47c20 */ /* 0x000fc80008410000 */
[C---:B------:R-:W-:Y:S01]  /*6ca0*/  @P2 FMUL.FTZ R45, R180.reuse, R179 ;  /* 0x000000b3b42d2220 */ /* 0x040fe20000410000 */
[----:B------:R-:W-:Y:S01]  /*6cb0*/  MOV R179, RZ ;  /* 0x000000ff00b37202 */ /* 0x000fe20000000f00 */
[----:B------:R-:W-:Y:S01]  /*6cc0*/  @P2 FMUL.FTZ R179, R180, R186 ;  /* 0x000000bab4b32220 */ /* 0x000fe20000410000 */
[----:B------:R-:W-:Y:S01]  /*6cd0*/  LOP3.LUT P2, RZ, R113, 0xff00, RZ, 0xc0, !PT ;  /* 0x0000ff0071ff7812 */ /* 0x000fe2000784c0ff */
[----:B------:R-:W-:-:S04]  /*6ce0*/  FMUL.FTZ R180, R20, R177 ;  /* 0x000000b114b47220 */ /* 0x000fc80000410000 */
[C---:B------:R-:W-:Y:S01]  /*6cf0*/  FMUL.FTZ R177, R180.reuse, R21 ;  /* 0x00000015b4b17220 */ /* 0x040fe20000410000 */
[----:B------:R-:W-:-:S03]  /*6d00*/  F2FP.BF16.F32.PACK_AB R50, R180, R50 ;  /* 0x00000032b432723e */ /* 0x000fc600000010ff */
[----:B------:R-:W-:-:S04]  /*6d10*/  FMUL.FTZ R177, R177, UR4 ;  /* 0x00000004b1b17c20 */ /* 0x000fc80008410000 */
[----:B------:R-:W-:Y:S01]  /*6d20*/  @P2 PRMT R178, R46, 0x7632, R178 ;  /* 0x000076322eb22816 */ /* 0x000fe200000000b2 */
[----:B------:R-:W-:Y:S01]  /*6d30*/  HFMA2 R46, -RZ, RZ, 0, 0 ;  /* 0x00000000ff2e7431 */ /* 0x000fe200000001ff */
[----:B------:R-:W-:Y:S02]  /*6d40*/  @P2 SHF.L.U32 R186, R190, 0x10, RZ ;  /* 0x00000010beba2819 */ /* 0x000fe400000006ff */
[----:B------:R-:W-:-:S05]  /*6d50*/  @P2 SHF.L.U32 R178, R178, 0x10, RZ ;  /* 0x00000010b2b22819 */ /* 0x000fca00000006ff */
[C---:B------:R-:W-:Y:S01]  /*6d60*/  @P2 FMUL.FTZ R46, R177.reuse, R178 ;  /* 0x000000b2b12e2220 */ /* 0x040fe20000410000 */
[----:B------:R-:W-:Y:S01]  /*6d70*/  MOV R178, RZ ;  /* 0x000000ff00b27202 */ /* 0x000fe20000000f00 */
[----:B------:R-:W-:Y:S01]  /*6d80*/  @P2 FMUL.FTZ R178, R177, R186 ;  /* 0x000000bab1b22220 */ /* 0x000fe20000410000 */
[----:B------:R-:W-:Y:S01]  /*6d90*/  LOP3.LUT P2, RZ, R113, 0xff0000, RZ, 0xc0, !PT ;  /* 0x00ff000071ff7812 */ /* 0x000fe2000784c0ff */
[----:B------:R-:W-:Y:S01]  /*6da0*/  FMUL.FTZ R186, R165, R21 ;  /* 0x00000015a5ba7220 */ /* 0x000fe20000410000 */
[----:B------:R-:W-:-:S03]  /*6db0*/  HFMA2 R177, -RZ, RZ, 0, 0 ;  /* 0x00000000ffb17431 */ /* 0x000fc600000001ff */
[----:B------:R-:W-:-:S08]  /*6dc0*/  FMUL.FTZ R186, R186, UR4 ;  /* 0x00000004baba7c20 */ /* 0x000fd00008410000 */
[----:B------:R-:W-:Y:S02]  /*6dd0*/  @P2 SHF.L.U32 R164, R47, 0x10, RZ ;  /* 0x000000102fa42819 */ /* 0x000fe400000006ff */
[----:B------:R-:W-:-:S03]  /*6de0*/  @P2 SHF.L.U32 R187, R91, 0x10, RZ ;  /* 0x000000105bbb2819 */ /* 0x000fc600000006ff */
[C---:B------:R-:W-:Y:S01]  /*6df0*/  @P2 FMUL.FTZ R177, R186.reuse, R164 ;  /* 0x000000a4bab12220 */ /* 0x040fe20000410000 */
[----:B------:R-:W-:Y:S01]  /*6e00*/  MOV R164, RZ ;  /* 0x000000ff00a47202 */ /* 0x000fe20000000f00 */
[----:B------:R-:W-:Y:S01]  /*6e10*/  @P2 FMUL.FTZ R164, R186, R187 ;  /* 0x000000bbbaa42220 */ /* 0x000fe20000410000 */
[----:B------:R-:W-:Y:S01]  /*6e20*/  ISETP.GE.U32.AND P2, PT, R112, RZ, PT ;  /* 0x000000ff7000720c */ /* 0x000fe20003f46070 */
[----:B------:R-:W-:Y:S01]  /*6e30*/  FADD.FTZ R112, -R114, R115 ;  /* 0x0000007372707221 */ /* 0x000fe20000010100 */
[----:B------:R-:W-:Y:S02]  /*6e40*/  MOV R115, RZ ;  /* 0x000000ff00737202 */ /* 0x000fe40000000f00 */
[----:B------:R-:W-:Y:S01]  /*6e50*/  ISETP.GE.U32.AND.EX P2, PT, R113, 0x1000000, PT, P2 ;  /* 0x010000007100780c */ /* 0x000fe20003f46120 */
[----:B------:R-:W-:-:S04]  /*6e60*/  FMUL.FTZ R112, R20, R112 ;  /* 0x0000007014707220 */ /* 0x000fc80000410000 */
[C---:B------:R-:W-:Y:S01]  /*6e70*/  FMUL.FTZ R113, R112.reuse, R21 ;  /* 0x0000001570717220 */ /* 0x040fe20000410000 */
[----:B------:R-:W-:Y:S02]  /*6e80*/  F2FP.BF16.F32.PACK_AB R51, R112, R165 ;  /* 0x000000a57033723e */ /* 0x000fe400000010ff */
[----:B------:R-:W-:Y:S01]  /*6e90*/  F2FP.BF16.F32.PACK_AB R112, R185, R184 ;  /* 0x000000b8b970723e */ /* 0x000fe200000010ff */
[----:B------:R-:W-:-:S04]  /*6ea0*/  FMUL.FTZ R113, R113, UR4 ;  /* 0x0000000471717c20 */ /* 0x000fc80008410000 */
[----:B------:R-:W-:Y:S01]  /*6eb0*/  @P2 PRMT R114, R47, 0x7632, R114 ;  /* 0x000076322f722816 */ /* 0x000fe20000000072 */
[----:B------:R-:W-:-:S03]  /*6ec0*/  HFMA2 R47, -RZ, RZ, 0, 0 ;  /* 0x00000000ff2f7431 */ /* 0x000fc600000001ff */
[----:B------:R-:W-:-:S05]  /*6ed0*/  @P2 SHF.L.U32 R114, R114, 0x10, RZ ;  /* 0x0000001072722819 */ /* 0x000fca00000006ff */
[----:B------:R-:W-:Y:S01]  /*6ee0*/  @P2 FMUL.FTZ R47, R113, R114 ;  /* 0x00000072712f2220 */ /* 0x000fe20000410000 */
[----:B------:R-:W-:-:S05]  /*6ef0*/  @P2 SHF.L.U32 R114, R19, 0x10, RZ ;  /* 0x0000001013722819 */ /* 0x000fca00000006ff */
[----:B------:R-:W-:Y:S01]  /*6f00*/  @P2 FMUL.FTZ R115, R113, R114 ;  /* 0x0000007271732220 */ /* 0x000fe20000410000 */
[----:B------:R-:W-:Y:S02]  /*6f10*/  F2FP.BF16.F32.PACK_AB R114, R178, R179 ;  /* 0x000000b3b272723e */ /* 0x000fe400000010ff */
[----:B------:R-:W-:Y:S02]  /*6f20*/  F2FP.BF16.F32.PACK_AB R113, R182, R181 ;  /* 0x000000b5b671723e */ /* 0x000fe400000010ff */
[----:B------:R-:W-:-:S07]  /*6f30*/  F2FP.BF16.F32.PACK_AB R115, R115, R164 ;  /* 0x000000a47373723e */ /* 0x000fce00000010ff */
.L_x_1225:
        /* <DEDUP_REMOVED lines=10> */
[C---:B------:R-:W-:Y:S01]  /*6fe0*/  LOP3.LUT P2, RZ, R152.reuse, 0xff, RZ, 0xc0, !PT ;  /* 0x000000ff98ff7812 */ /* 0x040fe2000784c0ff */
[----:B------:R-:W-:Y:S01]  /*6ff0*/  FFMA.FTZ R51, R39, R167, R40 ;  /* 0x000000a727337223 */ /* 0x000fe20000010028 */
[----:B------:R-:W-:Y:S01]  /*7000*/  LOP3.LUT P3, RZ, R152, 0xff00, RZ, 0xc0, !PT ;  /* 0x0000ff0098ff7812 */ /* 0x000fe2000786c0ff */
[----:B------:R-:W-:Y:S01]  /*7010*/  FADD.FTZ R48, -R162, R158 ;  /* 0x0000009ea2307221 */ /* 0x000fe20000010100 */
[----:B------:R-:W-:Y:S02]  /*7020*/  HFMA2 R158, -RZ, RZ, 0, 0 ;  /* 0x00000000ff9e7431 */ /* 0x000fe400000001ff */
[----:B------:R-:W-:Y:S01]  /*7030*/  FADD.FTZ R51, -R51, R166 ;  /* 0x000000a633337221 */ /* 0x000fe20000010100 */
[----:B------:R-:W-:Y:S01]  /*7040*/  CS2R R166, SRZ ;  /* 0x0000000000a67805 */ /* 0x000fe2000001ff00 */
[C---:B------:R-:W-:Y:S01]  /*7050*/  FMUL.FTZ R48, R20.reuse, R48 ;  /* 0x0000003014307220 */ /* 0x040fe20000410000 */
[----:B------:R-:W-:Y:S01]  /*7060*/  MOV R162, RZ ;  /* 0x000000ff00a27202 */ /* 0x000fe20000000f00 */
[----:B------:R-:W-:Y:S01]  /*7070*/  FMUL.FTZ R51, R20, R51 ;  /* 0x0000003314337220 */ /* 0x000fe20000410000 */
[C-C-:B------:R-:W-:Y:S01]  /*7080*/  FFMA.FTZ R163, R39.reuse, R163, R40.reuse ;  /* 0x000000a327a37223 */ /* 0x140fe20000010028 */
[----:B------:R-:W-:Y:S01]  /*7090*/  FMUL.FTZ R49, R48, R21 ;  /* 0x0000001530317220 */ /* 0x000fe20000410000 */
[C-C-:B------:R-:W-:Y:S01]  /*70a0*/  FFMA.FTZ R171, R39.reuse, R171, R40.reuse ;  /* 0x000000ab27ab7223 */ /* 0x140fe20000010028 */
[----:B-----5:R-:W-:Y:S01]  /*70b0*/  @P2 SHF.L.U32 R50, R112, 0x10, RZ ;  /* 0x0000001070322819 */ /* 0x020fe200000006ff */
[----:B------:R-:W-:Y:S01]  /*70c0*/  FFMA.FTZ R168, R39, R168, R40 ;  /* 0x000000a827a87223 */ /* 0x000fe20000010028 */
[----:B------:R-:W-:Y:S01]  /*70d0*/  FMUL.FTZ R49, R49, UR4 ;  /* 0x0000000431317c20 */ /* 0x000fe20008410000 */
[----:B------:R-:W-:Y:S01]  /*70e0*/  FADD.FTZ R170, -R171, R170 ;  /* 0x000000aaabaa7221 */ /* 0x000fe20000010100 */
[C-C-:B------:R-:W-:Y:S01]  /*70f0*/  FFMA.FTZ R174, R39.reuse, R174, R40.reuse ;  /* 0x000000ae27ae7223 */ /* 0x140fe20000010028 */
[----:B------:R-:W-:Y:S01]  /*7100*/  FFMA.FTZ R169, R39, R169, R40 ;  /* 0x000000a927a97223 */ /* 0x000fe20000010028 */
[----:B------:R-:W-:Y:S01]  /*7110*/  @P2 FMUL.FTZ R158, R49, R50 ;  /* 0x00000032319e2220 */ /* 0x000fe20000410000 */
[----:B------:R-:W-:Y:S01]  /*7120*/  @P2 SHF.L.U32 R50, R92, 0x10, RZ ;  /* 0x000000105c322819 */ /* 0x000fe200000006ff */
[----:B------:R-:W-:Y:S01]  /*7130*/  FMUL.FTZ R170, R20, R170 ;  /* 0x000000aa14aa7220 */ /* 0x000fe20000410000 */
[----:B------:R-:W-:Y:S01]  /*7140*/  FADD.FTZ R172, -R174, R172 ;  /* 0x000000acaeac7221 */ /* 0x000fe20000010100 */
[----:B------:R-:W-:Y:S01]  /*7150*/  FADD.FTZ R169, -R169, R161 ;  /* 0x000000a1a9a97221 */ /* 0x000fe20000010100 */
[----:B------:R-:W-:-:S02]  /*7160*/  HFMA2 R161, -RZ, RZ, 0, 0 ;  /* 0x00000000ffa17431 */ /* 0x000fc400000001ff */
[----:B------:R-:W-:Y:S01]  /*7170*/  @P2 FMUL.FTZ R166, R49, R50 ;  /* 0x0000003231a62220 */ /* 0x000fe20000410000 */
[----:B------:R-:W-:Y:S01]  /*7180*/  @P3 PRMT R50, R112, 0x7632, R50 ;  /* 0x0000763270323816 */ /* 0x000fe20000000032 */
[----:B------:R-:W-:Y:S01]  /*7190*/  FMUL.FTZ R49, R51, R21 ;  /* 0x0000001533317220 */ /* 0x000fe20000410000 */
[----:B------:R-:W-:Y:S01]  /*71a0*/  HFMA2 R112, -RZ, RZ, 0, 0 ;  /* 0x00000000ff707431 */ /* 0x000fe200000001ff */
[----:B------:R-:W-:Y:S01]  /*71b0*/  LOP3.LUT P2, RZ, R152, 0xff0000, RZ, 0xc0, !PT ;  /* 0x00ff000098ff7812 */ /* 0x000fe2000784c0ff */
[----:B------:R-:W-:Y:S01]  /*71c0*/  FMUL.FTZ R172, R20, R172 ;  /* 0x000000ac14ac7220 */ /* 0x000fe20000410000 */
[----:B------:R-:W-:Y:S01]  /*71d0*/  @P3 SHF.L.U32 R50, R50, 0x10, RZ ;  /* 0x0000001032323819 */ /* 0x000fe200000006ff */
[----:B------:R-:W-:Y:S01]  /*71e0*/  FMUL.FTZ R49, R49, UR4 ;  /* 0x0000000431317c20 */ /* 0x000fe20008410000 */
[----:B------:R-:W-:Y:S01]  /*71f0*/  FFMA.FTZ R175, R39, R175, R40 ;  /* 0x000000af27af7223 */ /* 0x000fe20000010028 */
[----:B------:R-:W-:Y:S02]  /*7200*/  F2FP.BF16.F32.PACK_AB R48, R51, R48 ;  /* 0x000000303330723e */ /* 0x000fe400000010ff */
[----:B------:R-:W-:Y:S01]  /*7210*/  @P3 FMUL.FTZ R162, R49, R50 ;  /* 0x0000003231a23220 */ /* 0x000fe20000410000 */
[----:B------:R-:W-:Y:S01]  /*7220*/  @P3 SHF.L.U32 R50, R15, 0x10, RZ ;  /* 0x000000100f323819 */ /* 0x000fe200000006ff */
[----:B------:R-:W-:-:S04]  /*7230*/  FADD.FTZ R175, -R175, R173 ;  /* 0x000000adafaf7221 */ /* 0x000fc80000010100 */
[----:B------:R-:W-:Y:S01]  /*7240*/  @P3 FMUL.FTZ R112, R49, R50 ;  /* 0x0000003231703220 */ /* 0x000fe20000410000 */
[----:B------:R-:W-:Y:S01]  /*7250*/  FADD.FTZ R49, -R163, R159 ;  /* 0x0000009fa3317221 */ /* 0x000fe20000010100 */
[----:B------:R-:W-:Y:S02]  /*7260*/  @P2 SHF.L.U32 R163, R113, 0x10, RZ ;  /* 0x0000001071a32819 */ /* 0x000fe400000006ff */
[----:B------:R-:W-:Y:S01]  /*7270*/  MOV R159, RZ ;  /* 0x000000ff009f7202 */ /* 0x000fe20000000f00 */
[----:B------:R-:W-:Y:S01]  /*7280*/  FMUL.FTZ R49, R20, R49 ;  /* 0x0000003114317220 */ /* 0x000fe20000410000 */
[----:B------:R-:W-:-:S03]  /*7290*/  F2FP.BF16.F32.PACK_AB R112, R112, R166 ;  /* 0x000000a67070723e */ /* 0x000fc600000010ff */
[----:B------:R-:W-:Y:S01]  /*72a0*/  FMUL.FTZ R50, R49, R21 ;  /* 0x0000001531327220 */ /* 0x000fe20000410000 */
[----:B------:R-:W-:-:S03]  /*72b0*/  F2FP.BF16.F32.PACK_AB R49, R170, R49 ;  /* 0x00000031aa31723e */ /* 0x000fc600000010ff */
[----:B------:R-:W-:-:S04]  /*72c0*/  FMUL.FTZ R50, R50, UR4 ;  /* 0x0000000432327c20 */ /* 0x000fc80008410000 */
[----:B------:R-:W-:Y:S01]  /*72d0*/  @P2 FMUL.FTZ R159, R50, R163 ;  /* 0x000000a3329f2220 */ /* 0x000fe20000410000 */
[----:B------:R-:W-:-:S05]  /*72e0*/  @P2 SHF.L.U32 R163, R93, 0x10, RZ ;  /* 0x000000105da32819 */ /* 0x000fca00000006ff */
[----:B------:R-:W-:Y:S01]  /*72f0*/  @P2 FMUL.FTZ R167, R50, R163 ;  /* 0x000000a332a72220 */ /* 0x000fe20000410000 */
[----:B------:R-:W-:Y:S01]  /*7300*/  LOP3.LUT P2, RZ, R152, 0xff000000, RZ, 0xc0, !PT ;  /* 0xff00000098ff7812 */ /* 0x000fe2000784c0ff */
[----:B------:R-:W-:Y:S01]  /*7310*/  FMUL.FTZ R50, R170, R21 ;  /* 0x00000015aa327220 */ /* 0x000fe20000410000 */
[----:B------:R-:W-:-:S03]  /*7320*/  HFMA2 R163, -RZ, RZ, 0, 0 ;  /* 0x00000000ffa37431 */ /* 0x000fc600000001ff */
[----:B------:R-:W-:-:S08]  /*7330*/  FMUL.FTZ R50, R50, UR4 ;  /* 0x0000000432327c20 */ /* 0x000fd00008410000 */
[----:B------:R-:W-:Y:S02]  /*7340*/  @P2 PRMT R113, R113, 0x7632, R113 ;  /* 0x0000763271712816 */ /* 0x000fe40000000071 */
[----:B------:R-:W-:Y:S02]  /*7350*/  @P2 SHF.L.U32 R164, R16, 0x10, RZ ;  /* 0x0000001010a42819 */ /* 0x000fe400000006ff */
[----:B------:R-:W-:-:S05]  /*7360*/  @P2 SHF.L.U32 R113, R113, 0x10, RZ ;  /* 0x0000001071712819 */ /* 0x000fca00000006ff */
[C---:B------:R-:W-:Y:S01]  /*7370*/  @P2 FMUL.FTZ R163, R50.reuse, R113 ;  /* 0x0000007132a32220 */ /* 0x040fe20000410000 */
[----:B------:R-:W-:Y:S01]  /*7380*/  MOV R113, RZ ;  /* 0x000000ff00717202 */ /* 0x000fe20000000f00 */
[----:B------:R-:W-:Y:S01]  /*7390*/  @P2 FMUL.FTZ R113, R50, R164 ;  /* 0x000000a432712220 */ /* 0x000fe20000410000 */
[----:B------:R-:W-:Y:S01]  /*73a0*/  LOP3.LUT P2, RZ, R153, 0xff, RZ, 0xc0, !PT ;  /* 0x000000ff99ff7812 */ /* 0x000fe2000784c0ff */
[----:B------:R-:W-:Y:S01]  /*73b0*/  FADD.FTZ R50, -R168, R160 ;  /* 0x000000a0a8327221 */ /* 0x000fe20000010100 */
[----:B------:R-:W-:Y:S01]  /*73c0*/  HFMA2 R160, -RZ, RZ, 0, 0 ;  /* 0x00000000ffa07431 */ /* 0x000fe200000001ff */
[----:B------:R-:W-:Y:S02]  /*73d0*/  MOV R168, RZ ;  /* 0x000000ff00a87202 */ /* 0x000fe40000000f00 */
[----:B------:R-:W-:Y:S01]  /*73e0*/  FMUL.FTZ R50, R20, R50 ;  /* 0x0000003214327220 */ /* 0x000fe20000410000 */
[----:B------:R-:W-:-:S03]  /*73f0*/  F2FP.BF16.F32.PACK_AB R113, R113, R167 ;  /* 0x000000a77171723e */ /* 0x000fc600000010ff */
[----:B------:R-:W-:Y:S01]  /*7400*/  FMUL.FTZ R164, R50, R21 ;  /* 0x0000001532a47220 */ /* 0x000fe20000410000 */
[----:B------:R-:W-:-:S03]  /*7410*/  F2FP.BF16.F32.PACK_AB R50, R172, R50 ;  /* 0x00000032ac32723e */ /* 0x000fc600000010ff */
[----:B------:R-:W-:Y:S01]  /*7420*/  @P2 SHF.L.U32 R165, R114, 0x10, RZ ;  /* 0x0000001072a52819 */ /* 0x000fe200000006ff */
        /* <DEDUP_REMOVED lines=15> */
[----:B------:R-:W-:-:S03]  /*7520*/  FMUL.FTZ R171, R20, R169 ;  /* 0x000000a914ab7220 */ /* 0x000fc60000410000 */
[----:B------:R-:W-:Y:S01]  /*7530*/  F2FP.BF16.F32.PACK_AB R114, R114, R168 ;  /* 0x000000a87272723e */ /* 0x000fe200000010ff */
[----:B------:R-:W-:-:S04]  /*7540*/  FMUL.FTZ R165, R171, R21 ;  /* 0x00000015aba57220 */ /* 0x000fc80000410000 */
[----:B------:R-:W-:-:S04]  /*7550*/  FMUL.FTZ R165, R165, UR4 ;  /* 0x00000004a5a57c20 */ /* 0x000fc80008410000 */
[----:B------:R-:W-:Y:S02]  /*7560*/  @P2 SHF.L.U32 R169, R115, 0x10, RZ ;  /* 0x0000001073a92819 */ /* 0x000fe400000006ff */
[----:B------:R-:W-:-:S03]  /*7570*/  @P2 SHF.L.U32 R174, R95, 0x10, RZ ;  /* 0x000000105fae2819 */ /* 0x000fc600000006ff */
[C---:B------:R-:W-:Y:S01]  /*7580*/  @P2 FMUL.FTZ R161, R165.reuse, R169 ;  /* 0x000000a9a5a12220 */ /* 0x040fe20000410000 */
[----:B------:R-:W-:Y:S01]  /*7590*/  MOV R169, RZ ;  /* 0x000000ff00a97202 */ /* 0x000fe20000000f00 */
[----:B------:R-:W-:Y:S01]  /*75a0*/  @P2 FMUL.FTZ R169, R165, R174 ;  /* 0x000000aea5a92220 */ /* 0x000fe20000410000 */
[----:B------:R-:W-:Y:S01]  /*75b0*/  ISETP.GE.U32.AND P2, PT, R152, RZ, PT ;  /* 0x000000ff9800720c */ /* 0x000fe20003f46070 */
[----:B------:R-:W-:Y:S01]  /*75c0*/  FMUL.FTZ R152, R20, R175 ;  /* 0x000000af14987220 */ /* 0x000fe20000410000 */
[----:B------:R-:W-:Y:S02]  /*75d0*/  HFMA2 R165, -RZ, RZ, 0, 0 ;  /* 0x00000000ffa57431 */ /* 0x000fe400000001ff */
[----:B------:R-:W-:Y:S01]  /*75e0*/  ISETP.GE.U32.AND.EX P2, PT, R153, 0x1000000, PT, P2 ;  /* 0x010000009900780c */ /* 0x000fe20003f46120 */
[C---:B------:R-:W-:Y:S01]  /*75f0*/  FMUL.FTZ R153, R152.reuse, R21 ;  /* 0x0000001598997220 */ /* 0x040fe20000410000 */
[----:B------:R-:W-:-:S03]  /*7600*/  F2FP.BF16.F32.PACK_AB R51, R152, R171 ;  /* 0x000000ab9833723e */ /* 0x000fc600000010ff */
[----:B------:R-:W-:-:S08]  /*7610*/  FMUL.FTZ R153, R153, UR4 ;  /* 0x0000000499997c20 */ /* 0x000fd00008410000 */
[----:B------:R-:W-:Y:S02]  /*7620*/  @P2 PRMT R115, R115, 0x7632, R115 ;  /* 0x0000763273732816 */ /* 0x000fe40000000073 */
[----:B------:R-:W-:Y:S02]  /*7630*/  @P2 SHF.L.U32 R173, R18, 0x10, RZ ;  /* 0x0000001012ad2819 */ /* 0x000fe400000006ff */
[----:B------:R-:W-:-:S05]  /*7640*/  @P2 SHF.L.U32 R115, R115, 0x10, RZ ;  /* 0x0000001073732819 */ /* 0x000fca00000006ff */
[C---:B------:R-:W-:Y:S01]  /*7650*/  @P2 FMUL.FTZ R165, R153.reuse, R115 ;  /* 0x0000007399a52220 */ /* 0x040fe20000410000 */
[----:B------:R-:W-:Y:S01]  /*7660*/  MOV R115, RZ ;  /* 0x000000ff00737202 */ /* 0x000fe20000000f00 */
[----:B------:R-:W-:-:S05]  /*7670*/  @P2 FMUL.FTZ R115, R153, R173 ;  /* 0x000000ad99732220 */ /* 0x000fca0000410000 */
[----:B------:R-:W-:Y:S01]  /*7680*/  F2FP.BF16.F32.PACK_AB R115, R115, R169 ;  /* 0x000000a97373723e */ /* 0x000fe200000010ff */
[----:B------:R-:W-:Y:S06]  /*7690*/  BRA `(.L_x_1227) ;  /* 0x0000000400a07947 */ /* 0x000fec0003800000 */
.L_x_1226:
[C-C-:B------:R-:W-:Y:S01]  /*76a0*/  FFMA.FTZ R162, R39.reuse, R162, R40.reuse ;  /* 0x000000a227a27223 */ /* 0x140fe20000010028 */
[----:B------:R-:W-:Y:S01]  /*76b0*/  LOP3.LUT P2, RZ, R152, 0xff, RZ, 0xc0, !PT ;  /* 0x000000ff98ff7812 */ /* 0x000fe2000784c0ff */
[C---:B------:R-:W-:Y:S01]  /*76c0*/  FFMA.FTZ R167, R39.reuse, R167, R40 ;  /* 0x000000a727a77223 */ /* 0x040fe20000010028 */
[----:B------:R-:W-:Y:S01]  /*76d0*/  MOV R176, RZ ;  /* 0x000000ff00b07202 */ /* 0x000fe20000000f00 */
[----:B------:R-:W-:Y:S01]  /*76e0*/  FADD.FTZ R162, -R162, R158 ;  /* 0x0000009ea2a27221 */ /* 0x000fe20000010100 */
[----:B------:R-:W-:Y:S02]  /*76f0*/  HFMA2 R158, -RZ, RZ, 0, 0 ;  /* 0x00000000ff9e7431 */ /* 0x000fe400000001ff */
[C-C-:B------:R-:W-:Y:S01]  /*7700*/  FFMA.FTZ R163, R39.reuse, R163, R40.reuse ;  /* 0x000000a327a37223 */ /* 0x140fe20000010028 */
[C-C-:B------:R-:W-:Y:S01]  /*7710*/  FFMA.FTZ R171, R39.reuse, R171, R40.reuse ;  /* 0x000000ab27ab7223 */ /* 0x140fe20000010028 */
[----:B------:R-:W-:Y:S01]  /*7720*/  FMUL.FTZ R162, R20, R162 ;  /* 0x000000a214a27220 */ /* 0x000fe20000410000 */
[----:B------:R-:W-:Y:S01]  /*7730*/  FFMA.FTZ R168, R39, R168, R40 ;  /* 0x000000a827a87223 */ /* 0x000fe20000010028 */
[----:B------:R-:W-:Y:S01]  /*7740*/  FADD.FTZ R163, -R163, R159 ;  /* 0x0000009fa3a37221 */ /* 0x000fe20000010100 */
[----:B------:R-:W-:-:S02]  /*7750*/  HFMA2 R159, -RZ, RZ, 0, 0 ;  /* 0x00000000ff9f7431 */ /* 0x000fc400000001ff */
[----:B------:R-:W-:Y:S01]  /*7760*/  FMUL.FTZ R162, R21, R162 ;  /* 0x000000a215a27220 */ /* 0x000fe20000410000 */
[----:B------:R-:W-:Y:S01]  /*7770*/  FADD.FTZ R168, -R168, R160 ;  /* 0x000000a0a8a87221 */ /* 0x000fe20000010100 */
[----:B-----5:R-:W-:Y:S01]  /*7780*/  @P2 SHF.L.U32 R164, R112, 0x10, RZ ;  /* 0x0000001070a42819 */ /* 0x020fe200000006ff */
[----:B------:R-:W-:Y:S01]  /*7790*/  FMUL.FTZ R163, R20, R163 ;  /* 0x000000a314a37220 */ /* 0x000fe20000410000 */
[----:B------:R-:W-:Y:S01]  /*77a0*/  FMUL.FTZ R162, R162, UR4 ;  /* 0x00000004a2a27c20 */ /* 0x000fe20008410000 */
[----:B------:R-:W-:Y:S01]  /*77b0*/  FMUL.FTZ R168, R20, R168 ;  /* 0x000000a814a87220 */ /* 0x000fe20000410000 */
[----:B------:R-:W-:Y:S01]  /*77c0*/  LOP3.LUT P3, RZ, R153, 0xff00, RZ, 0xc0, !PT ;  /* 0x0000ff0099ff7812 */ /* 0x000fe2000786c0ff */
[----:B------:R-:W-:Y:S01]  /*77d0*/  FMUL.FTZ R163, R21, R163 ;  /* 0x000000a315a37220 */ /* 0x000fe20000410000 */
[----:B------:R-:W-:Y:S01]  /*77e0*/  @P2 FMUL.FTZ R158, R164, R162 ;  /* 0x000000a2a49e2220 */ /* 0x000fe20000410000 */
[----:B------:R-:W-:Y:S01]  /*77f0*/  @P2 SHF.L.U32 R164, R92, 0x10, RZ ;  /* 0x000000105ca42819 */ /* 0x000fe200000006ff */
[--C-:B------:R-:W-:Y:S01]  /*7800*/  FFMA.FTZ R174, R39, R174, R40.reuse ;  /* 0x000000ae27ae7223 */ /* 0x100fe20000010028 */
[----:B------:R-:W-:Y:S01]  /*7810*/  FMUL.FTZ R163, R163, UR4 ;  /* 0x00000004a3a37c20 */ /* 0x000fe20008410000 */
[----:B------:R-:W-:Y:S01]  /*7820*/  MOV R160, RZ ;  /* 0x000000ff00a07202 */ /* 0x000fe20000000f00 */
[----:B------:R-:W-:Y:S01]  /*7830*/  FFMA.FTZ R169, R39, R169, R40 ;  /* 0x000000a927a97223 */ /* 0x000fe20000010028 */
[----:B------:R-:W-:Y:S01]  /*7840*/  @P2 FMUL.FTZ R176, R164, R162 ;  /* 0x000000a2a4b02220 */ /* 0x000fe20000410000 */
[----:B------:R-:W-:Y:S01]  /*7850*/  LOP3.LUT P2, RZ, R152, 0xff00, RZ, 0xc0, !PT ;  /* 0x0000ff0098ff7812 */ /* 0x000fe2000784c0ff */
[----:B------:R-:W-:Y:S01]  /*7860*/  FADD.FTZ R162, -R167, R166 ;  /* 0x000000a6a7a27221 */ /* 0x000fe20000010100 */
[----:B------:R-:W-:Y:S01]  /*7870*/  CS2R R166, SRZ ;  /* 0x0000000000a67805 */ /* 0x000fe2000001ff00 */
[----:B------:R-:W-:Y:S01]  /*7880*/  FADD.FTZ R174, -R174, R172 ;  /* 0x000000acaeae7221 */ /* 0x000fe20000010100 */
[----:B------:R-:W-:Y:S01]  /*7890*/  LOP3.LUT P4, RZ, R153, 0xff0000, RZ, 0xc0, !PT ;  /* 0x00ff000099ff7812 */ /* 0x000fe2000788c0ff */
[C---:B------:R-:W-:Y:S01]  /*78a0*/  FMUL.FTZ R162, R20.reuse, R162 ;  /* 0x000000a214a27220 */ /* 0x040fe20000410000 */
[----:B------:R-:W-:Y:S01]  /*78b0*/  FADD.FTZ R161, -R169, R161 ;  /* 0x000000a1a9a17221 */ /* 0x000fe20000010100 */
[C---:B------:R-:W-:Y:S01]  /*78c0*/  FMUL.FTZ R174, R20.reuse, R174 ;  /* 0x000000ae14ae7220 */ /* 0x040fe20000410000 */
[----:B------:R-:W-:Y:S01]  /*78d0*/  FFMA.FTZ R175, R39, R175, R40 ;  /* 0x000000af27af7223 */ /* 0x000fe20000010028 */
[----:B------:R-:W-:Y:S01]  /*78e0*/  FMUL.FTZ R162, R21, R162 ;  /* 0x000000a215a27220 */ /* 0x000fe20000410000 */
[----:B------:R-:W-:-:S02]  /*78f0*/  FMUL.FTZ R161, R20, R161 ;  /* 0x000000a114a17220 */ /* 0x000fc40000410000 */
[----:B------:R-:W-:Y:S01]  /*7900*/  FADD.FTZ R173, -R175, R173 ;  /* 0x000000adafad7221 */ /* 0x000fe20000010100 */
[----:B------:R-:W-:Y:S01]  /*7910*/  @P2 PRMT R112, R112, 0x7632, R112 ;  /* 0x0000763270702816 */ /* 0x000fe20000000070 */
[----:B------:R-:W-:Y:S01]  /*7920*/  FMUL.FTZ R164, R162, UR4 ;  /* 0x00000004a2a47c20 */ /* 0x000fe20008410000 */
[----:B------:R-:W-:Y:S01]  /*7930*/  @P2 SHF.L.U32 R165, R15, 0x10, RZ ;  /* 0x000000100fa52819 */ /* 0x000fe200000006ff */
[----:B------:R-:W-:Y:S01]  /*7940*/  HFMA2 R162, -RZ, RZ, 0, 0 ;  /* 0x00000000ffa27431 */ /* 0x000fe200000001ff */
[----:B------:R-:W-:Y:S01]  /*7950*/  @P2 SHF.L.U32 R112, R112, 0x10, RZ ;  /* 0x0000001070702819 */ /* 0x000fe200000006ff */
[----:B------:R-:W-:-:S04]  /*7960*/  FMUL.FTZ R173, R20, R173 ;  /* 0x000000ad14ad7220 */ /* 0x000fc80000410000 */
[-C--:B------:R-:W-:Y:S01]  /*7970*/  @P2 FMUL.FTZ R162, R112, R164.reuse ;  /* 0x000000a470a22220 */ /* 0x080fe20000410000 */
[----:B------:R-:W-:Y:S01]  /*7980*/  MOV R112, RZ ;  /* 0x000000ff00707202 */ /* 0x000fe20000000f00 */
[----:B------:R-:W-:Y:S01]  /*7990*/  @P2 FMUL.FTZ R112, R165, R164 ;  /* 0x000000a4a5702220 */ /* 0x000fe20000410000 */
[----:B------:R-:W-:-:S04]  /*79a0*/  LOP3.LUT P2, RZ, R152, 0xff0000, RZ, 0xc0, !PT ;  /* 0x00ff000098ff7812 */ /* 0x000fc8000784c0ff */
[----:B------:R-:W-:-:S09]  /*79b0*/  F2FP.BF16.F32.PACK_AB R112, R112, R176 ;  /* 0x000000b07070723e */ /* 0x000fd200000010ff */
[----:B------:R-:W-:-:S05]  /*79c0*/  @P2 SHF.L.U32 R164, R113, 0x10, RZ ;  /* 0x0000001071a42819 */ /* 0x000fca00000006ff */
[----:B------:R-:W-:Y:S01]  /*79d0*/  @P2 FMUL.FTZ R159, R164, R163 ;  /* 0x000000a3a49f2220 */ /* 0x000fe20000410000 */
[----:B------:R-:W-:-:S05]  /*79e0*/  @P2 SHF.L.U32 R164, R93, 0x10, RZ ;  /* 0x000000105da42819 */ /* 0x000fca00000006ff */
[----:B------:R-:W-:Y:S01]  /*79f0*/  @P2 FMUL.FTZ R166, R164, R163 ;  /* 0x000000a3a4a62220 */ /* 0x000fe20000410000 */
[----:B------:R-:W-:Y:S01]  /*7a00*/  LOP3.LUT P2, RZ, R152, 0xff000000, RZ, 0xc0, !PT ;  /* 0xff00000098ff7812 */ /* 0x000fe2000784c0ff */
[----:B------:R-:W-:-:S04]  /*7a10*/  FADD.FTZ R163, -R171, R170 ;  /* 0x000000aaaba37221 */ /* 0x000fc80000010100 */
[----:B------:R-:W-:-:S04]  /*7a20*/  FMUL.FTZ R163, R20, R163 ;  /* 0x000000a314a37220 */ /* 0x000fc80000410000 */
[----:B------:R-:W-:-:S04]  /*7a30*/  FMUL.FTZ R163, R21, R163 ;  /* 0x000000a315a37220 */ /* 0x000fc80000410000 */
[----:B------:R-:W-:Y:S01]  /*7a40*/  @P2 PRMT R113, R113, 0x7632, R113 ;  /* 0x0000763271712816 */ /* 0x000fe20000000071 */
[----:B------:R-:W-:Y:S01]  /*7a50*/  FMUL.FTZ R164, R163, UR4 ;  /* 0x00000004a3a47c20 */ /* 0x000fe20008410000 */
[----:B------:R-:W-:Y:S02]  /*7a60*/  @P2 SHF.L.U32 R165, R16, 0x10, RZ ;  /* 0x0000001010a52819 */ /* 0x000fe400000006ff */
[----:B------:R-:W-:Y:S02]  /*7a70*/  @P2 SHF.L.U32 R113, R113, 0x10, RZ ;  /* 0x0000001071712819 */ /* 0x000fe400000006ff */
[----:B------:R-:W-:-:S03]  /*7a80*/  MOV R163, RZ ;  /* 0x000000ff00a37202 */ /* 0x000fc60000000f00 */
[-C--:B------:R-:W-:Y:S01]  /*7a90*/  @P2 FMUL.FTZ R163, R113, R164.reuse ;  /* 0x000000a471a32220 */ /* 0x080fe20000410000 */
[----:B------:R-:W-:Y:S02]  /*7aa0*/  HFMA2 R113, -RZ, RZ, 0, 0 ;  /* 0x00000000ff717431 */ /* 0x000fe400000001ff */
[----:B------:R-:W-:Y:S01]  /*7ab0*/  @P2 FMUL.FTZ R113, R165, R164 ;  /* 0x000000a4a5712220 */ /* 0x000fe20000410000 */
[----:B------:R-:W-:Y:S01]  /*7ac0*/  LOP3.LUT P2, RZ, R153, 0xff, RZ, 0xc0, !PT ;  /* 0x000000ff99ff7812 */ /* 0x000fe2000784c0ff */
[C---:B------:R-:W-:Y:S01]  /*7ad0*/  FMUL.FTZ R164, R21.reuse, R168 ;  /* 0x000000a815a47220 */ /* 0x040fe20000410000 */
[----:B------:R-:W-:Y:S02]  /*7ae0*/  FMUL.FTZ R168, R21, R173 ;  /* 0x000000ad15a87220 */ /* 0x000fe40000410000 */
[----:B------:R-:W-:Y:S01]  /*7af0*/  F2FP.BF16.F32.PACK_AB R113, R113, R166 ;  /* 0x000000a67171723e */ /* 0x000fe200000010ff */
[----:B------:R-:W-:Y:S01]  /*7b00*/  FMUL.FTZ R164, R164, UR4 ;  /* 0x00000004a4a47c20 */ /* 0x000fe20008410000 */
[----:B------:R-:W-:-:S07]  /*7b10*/  FMUL.FTZ R168, R168, UR4 ;  /* 0x00000004a8a87c20 */ /* 0x000fce0008410000 */
[C---:B------:R-:W-:Y:S02]  /*7b20*/  @P2 SHF.L.U32 R165, R114.reuse, 0x10, RZ ;  /* 0x0000001072a52819 */ /* 0x040fe400000006ff */
[----:B------:R-:W-:-:S03]  /*7b30*/  @P3 PRMT R114, R114, 0x7632, R114 ;  /* 0x0000763272723816 */ /* 0x000fc60000000072 */
[----:B------:R-:W-:Y:S01]  /*7b40*/  @P2 FMUL.FTZ R160, R165, R164 ;  /* 0x000000a4a5a02220 */ /* 0x000fe20000410000 */
[----:B------:R-:W-:Y:S02]  /*7b50*/  @P2 SHF.L.U32 R165, R94, 0x10, RZ ;  /* 0x000000105ea52819 */ /* 0x000fe400000006ff */
[----:B------:R-:W-:-:S03]  /*7b60*/  @P3 SHF.L.U32 R114, R114, 0x10, RZ ;  /* 0x0000001072723819 */ /* 0x000fc600000006ff */
[----:B------:R-:W-:Y:S01]  /*7b70*/  @P2 FMUL.FTZ R167, R165, R164 ;  /* 0x000000a4a5a72220 */ /* 0x000fe20000410000 */
[----:B------:R-:W-:Y:S01]  /*7b80*/  ISETP.GE.U32.AND P2, PT, R152, RZ, PT ;  /* 0x000000ff9800720c */ /* 0x000fe20003f46070 */
[----:B------:R-:W-:Y:S01]  /*7b90*/  FMUL.FTZ R152, R21, R174 ;  /* 0x000000ae15987220 */ /* 0x000fe20000410000 */
[----:B------:R-:W-:Y:S01]  /*7ba0*/  HFMA2 R164, -RZ, RZ, 0, 0 ;  /* 0x00000000ffa47431 */ /* 0x000fe200000001ff */
[----:B------:R-:W-:Y:S02]  /*7bb0*/  @P4 SHF.L.U32 R165, R95, 0x10, RZ ;  /* 0x000000105fa54819 */ /* 0x000fe400000006ff */
[----:B------:R-:W-:Y:S01]  /*7bc0*/  ISETP.GE.U32.AND.EX P2, PT, R153, 0x1000000, PT, P2 ;  /* 0x010000009900780c */ /* 0x000fe20003f46120 */
[----:B------:R-:W-:Y:S01]  /*7bd0*/  FMUL.FTZ R152, R152, UR4 ;  /* 0x0000000498987c20 */ /* 0x000fe20008410000 */
[----:B------:R-:W-:-:S03]  /*7be0*/  @P3 SHF.L.U32 R153, R17, 0x10, RZ ;  /* 0x0000001011993819 */ /* 0x000fc600000006ff */
[-C--:B------:R-:W-:Y:S01]  /*7bf0*/  @P3 FMUL.FTZ R164, R114, R152.reuse ;  /* 0x0000009872a43220 */ /* 0x080fe20000410000 */
[----:B------:R-:W-:Y:S01]  /*7c00*/  MOV R114, RZ ;  /* 0x000000ff00727202 */ /* 0x000fe20000000f00 */
[----:B------:R-:W-:Y:S01]  /*7c10*/  @P3 FMUL.FTZ R114, R153, R152 ;  /* 0x0000009899723220 */ /* 0x000fe20000410000 */
[----:B------:R-:W-:Y:S01]  /*7c20*/  FMUL.FTZ R153, R21, R161 ;  /* 0x000000a115997220 */ /* 0x000fe20000410000 */
[----:B------:R-:W-:Y:S01]  /*7c30*/  @P4 SHF.L.U32 R152, R115, 0x10, RZ ;  /* 0x0000001073984819 */ /* 0x000fe200000006ff */
[----:B------:R-:W-:Y:S02]  /*7c40*/  HFMA2 R161, -RZ, RZ, 0, 0 ;  /* 0x00000000ffa17431 */ /* 0x000fe400000001ff */
[----:B------:R-:W-:Y:S01]  /*7c50*/  FMUL.FTZ R153, R153, UR4 ;  /* 0x0000000499997c20 */ /* 0x000fe20008410000 */
[----:B------:R-:W-:Y:S02]  /*7c60*/  @P2 SHF.L.U32 R169, R18, 0x10, RZ ;  /* 0x0000001012a92819 */ /* 0x000fe400000006ff */
[----:B------:R-:W-:Y:S01]  /*7c70*/  F2FP.BF16.F32.PACK_AB R114, R114, R167 ;  /* 0x000000a77272723e */ /* 0x000fe200000010ff */
[-C--:B------:R-:W-:Y:S01]  /*7c80*/  @P4 FMUL.FTZ R161, R152, R153.reuse ;  /* 0x0000009998a14220 */ /* 0x080fe20000410000 */
[----:B------:R-:W-:Y:S01]  /*7c90*/  MOV R152, RZ ;  /* 0x000000ff00987202 */ /* 0x000fe20000000f00 */
[----:B------:R-:W-:Y:S01]  /*7ca0*/  @P4 FMUL.FTZ R152, R165, R153 ;  /* 0x00000099a5984220 */ /* 0x000fe20000410000 */
[----:B------:R-:W-:Y:S01]  /*7cb0*/  @P2 PRMT R153, R115, 0x7632, R153 ;  /* 0x0000763273992816 */ /* 0x000fe20000000099 */
[----:B------:R-:W-:-:S02]  /*7cc0*/  HFMA2 R115, -RZ, RZ, 0, 0 ;  /* 0x00000000ff737431 */ /* 0x000fc400000001ff */
[----:B------:R-:W-:Y:S01]  /*7cd0*/  @P2 FMUL.FTZ R115, R169, R168 ;  /* 0x000000a8a9732220 */ /* 0x000fe20000410000 */
[----:B------:R-:W-:Y:S02]  /*7ce0*/  MOV R165, RZ ;  /* 0x000000ff00a57202 */ /* 0x000fe40000000f00 */
[----:B------:R-:W-:Y:S02]  /*7cf0*/  @P2 SHF.L.U32 R153, R153, 0x10, RZ ;  /* 0x0000001099992819 */ /* 0x000fe400000006ff */
[----:B------:R-:W-:-:S03]  /*7d00*/  F2FP.BF16.F32.PACK_AB R115, R115, R152 ;  /* 0x000000987373723e */ /* 0x000fc600000010ff */
[----:B------:R-:W-:-:S07]  /*7d10*/  @P2 FMUL.FTZ R165, R153, R168 ;  /* 0x000000a899a52220 */ /* 0x000fce0000410000 */
.L_x_1227:
        /* <DEDUP_REMOVED lines=15> */
[----:B------:R-:W-:Y:S01]  /*7e10*/  MOV R137, RZ ;  /* 0x000000ff00897202 */ /* 0x000fe20000000f00 */
[----:B------:R-:W-:Y:S01]  /*7e20*/  FMUL.FTZ R48, R20, R48 ;  /* 0x0000003014307220 */ /* 0x000fe20000410000 */
[----:B------:R-:W-:-:S02]  /*7e30*/  HFMA2 R147, -RZ, RZ, 0, 0 ;  /* 0x00000000ff937431 */ /* 0x000fc400000001ff */
[----:B------:R-:W-:Y:S01]  /*7e40*/  FMUL.FTZ R51, R20, R51 ;  /* 0x0000003314337220 */ /* 0x000fe20000410000 */
[C-C-:B------:R-:W-:Y:S01]  /*7e50*/  FFMA.FTZ R142, R39.reuse, R142, R40.reuse ;  /* 0x0000008e278e7223 */ /* 0x140fe20000010028 */
[----:B------:R-:W-:Y:S01]  /*7e60*/  FMUL.FTZ R49, R48, R21 ;  /* 0x0000001530317220 */ /* 0x000fe20000410000 */
[C-C-:B------:R-:W-:Y:S01]  /*7e70*/  FFMA.FTZ R154, R39.reuse, R154, R40.reuse ;  /* 0x0000009a279a7223 */ /* 0x140fe20000010028 */
[----:B-----5:R-:W-:Y:S01]  /*7e80*/  @P2 SHF.L.U32 R50, R112, 0x10, RZ ;  /* 0x0000001070322819 */ /* 0x020fe200000006ff */
[--C-:B------:R-:W-:Y:S01]  /*7e90*/  FFMA.FTZ R143, R39, R143, R40.reuse ;  /* 0x0000008f278f7223 */ /* 0x100fe20000010028 */
[----:B------:R-:W-:Y:S01]  /*7ea0*/  FMUL.FTZ R49, R49, UR4 ;  /* 0x0000000431317c20 */ /* 0x000fe20008410000 */
[C-C-:B------:R-:W-:Y:S01]  /*7eb0*/  FFMA.FTZ R155, R39.reuse, R155, R40.reuse ;  /* 0x0000009b279b7223 */ /* 0x140fe20000010028 */
[C-C-:B------:R-:W-:Y:S01]  /*7ec0*/  FFMA.FTZ R146, R39.reuse, R146, R40.reuse ;  /* 0x0000009227927223 */ /* 0x140fe20000010028 */
[----:B------:R-:W-:Y:S01]  /*7ed0*/  FFMA.FTZ R156, R39, R156, R40 ;  /* 0x0000009c279c7223 */ /* 0x000fe20000010028 */
[----:B------:R-:W-:Y:S01]  /*7ee0*/  @P2 FMUL.FTZ R141, R49, R50 ;  /* 0x00000032318d2220 */ /* 0x000fe20000410000 */
[----:B------:R-:W-:Y:S01]  /*7ef0*/  @P2 SHF.L.U32 R50, R96, 0x10, RZ ;  /* 0x0000001060322819 */ /* 0x000fe200000006ff */
[----:B------:R-:W-:Y:S01]  /*7f00*/  FADD.FTZ R146, -R146, R140 ;  /* 0x0000008c92927221 */ /* 0x000fe20000010100 */
[----:B------:R-:W-:-:S02]  /*7f10*/  HFMA2 R140, -RZ, RZ, 0, 0 ;  /* 0x00000000ff8c7431 */ /* 0x000fc400000001ff */
[----:B------:R-:W-:Y:S01]  /*7f20*/  FADD.FTZ R156, -R156, R151 ;  /* 0x000000979c9c7221 */ /* 0x000fe20000010100 */
[----:B------:R-:W-:Y:S01]  /*7f30*/  F2FP.BF16.F32.PACK_AB R48, R51, R48 ;  /* 0x000000303330723e */ /* 0x000fe200000010ff */
        /* <DEDUP_REMOVED lines=8> */
[----:B------:R-:W-:-:S05]  /*7fc0*/  @P3 SHF.L.U32 R50, R11, 0x10, RZ ;  /* 0x000000100b323819 */ /* 0x000fca00000006ff */
[----:B------:R-:W-:Y:S01]  /*7fd0*/  @P3 FMUL.FTZ R112, R49, R50 ;  /* 0x0000003231703220 */ /* 0x000fe20000410000 */
[----:B------:R-:W-:Y:S01]  /*7fe0*/  FADD.FTZ R49, -R142, R138 ;  /* 0x0000008a8e317221 */ /* 0x000fe20000010100 */
[----:B------:R-:W-:Y:S02]  /*7ff0*/  HFMA2 R142, -RZ, RZ, 0, 0 ;  /* 0x00000000ff8e7431 */ /* 0x000fe400000001ff */
[----:B------:R-:W-:Y:S01]  /*8000*/  @P2 SHF.L.U32 R138, R113, 0x10, RZ ;  /* 0x00000010718a2819 */ /* 0x000fe200000006ff */
[----:B------:R-:W-:Y:S01]  /*8010*/  FMUL.FTZ R49, R20, R49 ;  /* 0x0000003114317220 */ /* 0x000fe20000410000 */
[----:B------:R-:W-:Y:S02]  /*8020*/  @P2 SHF.L.U32 R150, R97, 0x10, RZ ;  /* 0x0000001061962819 */ /* 0x000fe400000006ff */
[----:B------:R-:W-:Y:S01]  /*8030*/  F2FP.BF16.F32.PACK_AB R112, R112, R137 ;  /* 0x000000897070723e */ /* 0x000fe200000010ff */
[----:B------:R-:W-:-:S04]  /*8040*/  FMUL.FTZ R50, R49, R21 ;  /* 0x0000001531327220 */ /* 0x000fc80000410000 */
[----:B------:R-:W-:-:S04]  /*8050*/  FMUL.FTZ R50, R50, UR4 ;  /* 0x0000000432327c20 */ /* 0x000fc80008410000 */
[C---:B------:R-:W-:Y:S01]  /*8060*/  @P2 FMUL.FTZ R142, R50.reuse, R138 ;  /* 0x0000008a328e2220 */ /* 0x040fe20000410000 */
[----:B------:R-:W-:Y:S01]  /*8070*/  MOV R138, RZ ;  /* 0x000000ff008a7202 */ /* 0x000fe20000000f00 */
[----:B------:R-:W-:Y:S01]  /*8080*/  @P2 FMUL.FTZ R138, R50, R150 ;  /* 0x00000096328a2220 */ /* 0x000fe20000410000 */
[----:B------:R-:W-:Y:S01]  /*8090*/  LOP3.LUT P2, RZ, R144, 0xff000000, RZ, 0xc0, !PT ;  /* 0xff00000090ff7812 */ /* 0x000fe2000784c0ff */
[----:B------:R-:W-:Y:S01]  /*80a0*/  FADD.FTZ R150, -R154, R148 ;  /* 0x000000949a967221 */ /* 0x000fe20000010100 */
[----:B------:R-:W-:-:S03]  /*80b0*/  HFMA2 R148, -RZ, RZ, 0, 0 ;  /* 0x00000000ff947431 */ /* 0x000fc600000001ff */
[----:B------:R-:W-:-:S04]  /*80c0*/  FMUL.FTZ R150, R20, R150 ;  /* 0x0000009614967220 */ /* 0x000fc80000410000 */
[C---:B------:R-:W-:Y:S01]  /*80d0*/  FMUL.FTZ R50, R150.reuse, R21 ;  /* 0x0000001596327220 */ /* 0x040fe20000410000 */
[----:B------:R-:W-:-:S03]  /*80e0*/  F2FP.BF16.F32.PACK_AB R49, R150, R49 ;  /* 0x000000319631723e */ /* 0x000fc600000010ff */
[----:B------:R-:W-:Y:S01]  /*80f0*/  @P2 PRMT R113, R113, 0x7632, R113 ;  /* 0x0000763271712816 */ /* 0x000fe20000000071 */
[----:B------:R-:W-:Y:S01]  /*8100*/  FMUL.FTZ R50, R50, UR4 ;  /* 0x0000000432327c20 */ /* 0x000fe20008410000 */
[----:B------:R-:W-:Y:S02]  /*8110*/  @P2 SHF.L.U32 R152, R12, 0x10, RZ ;  /* 0x000000100c982819 */ /* 0x000fe400000006ff */
[----:B------:R-:W-:-:S05]  /*8120*/  @P2 SHF.L.U32 R113, R113, 0x10, RZ ;  /* 0x0000001071712819 */ /* 0x000fca00000006ff */
[C---:B------:R-:W-:Y:S01]  /*8130*/  @P2 FMUL.FTZ R148, R50.reuse, R113 ;  /* 0x0000007132942220 */ /* 0x040fe20000410000 */
[----:B------:R-:W-:Y:S01]  /*8140*/  MOV R113, RZ ;  /* 0x000000ff00717202 */ /* 0x000fe20000000f00 */
[----:B------:R-:W-:Y:S01]  /*8150*/  @P2 FMUL.FTZ R113, R50, R152 ;  /* 0x0000009832712220 */ /* 0x000fe20000410000 */
[----:B------:R-:W-:Y:S01]  /*8160*/  LOP3.LUT P2, RZ, R145, 0xff, RZ, 0xc0, !PT ;  /* 0x000000ff91ff7812 */ /* 0x000fe2000784c0ff */
[----:B------:R-:W-:Y:S01]  /*8170*/  FADD.FTZ R50, -R143, R139 ;  /* 0x0000008b8f327221 */ /* 0x000fe20000010100 */
[----:B------:R-:W-:Y:S02]  /*8180*/  HFMA2 R143, -RZ, RZ, 0, 0 ;  /* 0x00000000ff8f7431 */ /* 0x000fe400000001ff */
[----:B------:R-:W-:Y:S01]  /*8190*/  F2FP.BF16.F32.PACK_AB R113, R113, R138 ;  /* 0x0000008a7171723e */ /* 0x000fe200000010ff */
[----:B------:R-:W-:-:S04]  /*81a0*/  FMUL.FTZ R50, R20, R50 ;  /* 0x0000003214327220 */ /* 0x000fc80000410000 */
[----:B------:R-:W-:-:S04]  /*81b0*/  FMUL.FTZ R152, R50, R21 ;  /* 0x0000001532987220 */ /* 0x000fc80000410000 */
[----:B------:R-:W-:Y:S01]  /*81c0*/  @P2 SHF.L.U32 R139, R114, 0x10, RZ ;  /* 0x00000010728b2819 */ /* 0x000fe200000006ff */
[----:B------:R-:W-:Y:S01]  /*81d0*/  FMUL.FTZ R152, R152, UR4 ;  /* 0x0000000498987c20 */ /* 0x000fe20008410000 */
[----:B------:R-:W-:-:S03]  /*81e0*/  @P2 SHF.L.U32 R153, R98, 0x10, RZ ;  /* 0x0000001062992819 */ /* 0x000fc600000006ff */
        /* <DEDUP_REMOVED lines=27> */
[----:B------:R-:W-:-:S03]  /*83a0*/  HFMA2 R144, -RZ, RZ, 0, 0 ;  /* 0x00000000ff907431 */ /* 0x000fc600000001ff */
[----:B------:R-:W-:Y:S01]  /*83b0*/  ISETP.GE.U32.AND.EX P2, PT, R145, 0x1000000, PT, P2 ;  /* 0x010000009100780c */ /* 0x000fe20003f46120 */
[----:B------:R-:W-:-:S04]  /*83c0*/  FMUL.FTZ R145, R20, R156 ;  /* 0x0000009c14917220 */ /* 0x000fc80000410000 */
[C---:B------:R-:W-:Y:S01]  /*83d0*/  FMUL.FTZ R151, R145.reuse, R21 ;  /* 0x0000001591977220 */ /* 0x040fe20000410000 */
[----:B------:R-:W-:-:S03]  /*83e0*/  F2FP.BF16.F32.PACK_AB R51, R145, R152 ;  /* 0x000000989133723e */ /* 0x000fc600000010ff */
[----:B------:R-:W-:-:S04]  /*83f0*/  FMUL.FTZ R151, R151, UR4 ;  /* 0x0000000497977c20 */ /* 0x000fc80008410000 */
        /* <DEDUP_REMOVED lines=8> */
.L_x_1228:
[C-C-:B------:R-:W-:Y:S01]  /*8480*/  FFMA.FTZ R141, R39.reuse, R141, R40.reuse ;  /* 0x0000008d278d7223 */ /* 0x140fe20000010028 */
[----:B------:R-:W-:Y:S01]  /*8490*/  LOP3.LUT P2, RZ, R144, 0xff, RZ, 0xc0, !PT ;  /* 0x000000ff90ff7812 */ /* 0x000fe2000784c0ff */
[C-C-:B------:R-:W-:Y:S01]  /*84a0*/  FFMA.FTZ R150, R39.reuse, R150, R40.reuse ;  /* 0x0000009627967223 */ /* 0x140fe20000010028 */
[--C-:B------:R-:W-:Y:S01]  /*84b0*/  FFMA.FTZ R142, R39, R142, R40.reuse ;  /* 0x0000008e278e7223 */ /* 0x100fe20000010028 */
[----:B------:R-:W-:Y:S01]  /*84c0*/  FADD.FTZ R141, -R141, R137 ;  /* 0x000000898d8d7221 */ /* 0x000fe20000010100 */
[----:B------:R-:W-:Y:S01]  /*84d0*/  FFMA.FTZ R154, R39, R154, R40 ;  /* 0x0000009a279a7223 */ /* 0x000fe20000010028 */
[----:B------:R-:W-:Y:S01]  /*84e0*/  FADD.FTZ R147, -R150, R147 ;  /* 0x0000009396937221 */ /* 0x000fe20000010100 */
[----:B------:R-:W-:Y:S01]  /*84f0*/  FADD.FTZ R142, -R142, R138 ;  /* 0x0000008a8e8e7221 */ /* 0x000fe20000010100 */
[----:B------:R-:W-:Y:S01]  /*8500*/  FMUL.FTZ R141, R20, R141 ;  /* 0x0000008d148d7220 */ /* 0x000fe20000410000 */
[----:B------:R-:W-:Y:S01]  /*8510*/  FADD.FTZ R148, -R154, R148 ;  /* 0x000000949a947221 */ /* 0x000fe20000010100 */
[C---:B------:R-:W-:Y:S01]  /*8520*/  FMUL.FTZ R147, R20.reuse, R147 ;  /* 0x0000009314937220 */ /* 0x040fe20000410000 */
[C---:B------:R-:W-:Y:S01]  /*8530*/  FMUL.FTZ R142, R20.reuse, R142 ;  /* 0x0000008e148e7220 */ /* 0x040fe20000410000 */
[C---:B------:R-:W-:Y:S01]  /*8540*/  FMUL.FTZ R141, R21.reuse, R141 ;  /* 0x0000008d158d7220 */ /* 0x040fe20000410000 */
[----:B------:R-:W-:Y:S01]  /*8550*/  FMUL.FTZ R148, R20, R148 ;  /* 0x0000009414947220 */ /* 0x000fe20000410000 */
[----:B-----5:R-:W-:Y:S01]  /*8560*/  @P2 SHF.L.U32 R137, R112, 0x10, RZ ;  /* 0x0000001070892819 */ /* 0x020fe200000006ff */
[----:B------:R-:W-:Y:S01]  /*8570*/  FMUL.FTZ R147, R21, R147 ;  /* 0x0000009315937220 */ /* 0x000fe20000410000 */
[----:B------:R-:W-:Y:S01]  /*8580*/  FMUL.FTZ R152, R141, UR4 ;  /* 0x000000048d987c20 */ /* 0x000fe20008410000 */
[----:B------:R-:W-:Y:S01]  /*8590*/  @P2 SHF.L.U32 R153, R96, 0x10, RZ ;  /* 0x0000001060992819 */ /* 0x000fe200000006ff */
[----:B------:R-:W-:-:S02]  /*85a0*/  HFMA2 R141, -RZ, RZ, 0, 0 ;  /* 0x00000000ff8d7431 */ /* 0x000fc400000001ff */
[----:B------:R-:W-:Y:S01]  /*85b0*/  FMUL.FTZ R150, R147, UR4 ;  /* 0x0000000493967c20 */ /* 0x000fe20008410000 */
[-C--:B------:R-:W-:Y:S01]  /*85c0*/  @P2 FMUL.FTZ R141, R137, R152.reuse ;  /* 0x00000098898d2220 */ /* 0x080fe20000410000 */
[----:B------:R-:W-:Y:S01]  /*85d0*/  MOV R137, RZ ;  /* 0x000000ff00897202 */ /* 0x000fe20000000f00 */
[----:B------:R-:W-:Y:S01]  /*85e0*/  @P2 FMUL.FTZ R137, R153, R152 ;  /* 0x0000009899892220 */ /* 0x000fe20000410000 */
[----:B------:R-:W-:Y:S01]  /*85f0*/  LOP3.LUT P2, RZ, R144, 0xff00, RZ, 0xc0, !PT ;  /* 0x0000ff0090ff7812 */ /* 0x000fe2000784c0ff */
[----:B------:R-:W-:Y:S02]  /*8600*/  HFMA2 R147, -RZ, RZ, 0, 0 ;  /* 0x00000000ff937431 */ /* 0x000fe400000001ff */
[C---:B------:R-:W-:Y:S01]  /*8610*/  FMUL.FTZ R142, R21.reuse, R142 ;  /* 0x0000008e158e7220 */ /* 0x040fe20000410000 */
[----:B------:R-:W-:Y:S01]  /*8620*/  FMUL.FTZ R148, R21, R148 ;  /* 0x0000009415947220 */ /* 0x000fe20000410000 */
[--C-:B------:R-:W-:Y:S01]  /*8630*/  FFMA.FTZ R143, R39, R143, R40.reuse ;  /* 0x0000008f278f7223 */ /* 0x100fe20000010028 */
[----:B------:R-:W-:Y:S01]  /*8640*/  LOP3.LUT P3, RZ, R145, 0xff00, RZ, 0xc0, !PT ;  /* 0x0000ff0091ff7812 */ /* 0x000fe2000786c0ff */
[C-C-:B------:R-:W-:Y:S01]  /*8650*/  FFMA.FTZ R155, R39.reuse, R155, R40.reuse ;  /* 0x0000009b279b7223 */ /* 0x140fe20000010028 */
[----:B------:R-:W-:Y:S01]  /*8660*/  FFMA.FTZ R146, R39, R146, R40 ;  /* 0x0000009227927223 */ /* 0x000fe20000010028 */
[----:B------:R-:W-:Y:S01]  /*8670*/  FADD.FTZ R143, -R143, R139 ;  /* 0x0000008b8f8f7221 */ /* 0x000fe20000010100 */
[----:B------:R-:W-:Y:S01]  /*8680*/  LOP3.LUT P4, RZ, R145, 0xff0000, RZ, 0xc0, !PT ;  /* 0x00ff000091ff7812 */ /* 0x000fe2000788c0ff */
[----:B------:R-:W-:Y:S01]  /*8690*/  FADD.FTZ R155, -R155, R149 ;  /* 0x000000959b9b7221 */ /* 0x000fe20000010100 */
[----:B------:R-:W-:Y:S01]  /*86a0*/  FADD.FTZ R140, -R146, R140 ;  /* 0x0000008c928c7221 */ /* 0x000fe20000010100 */
[----:B------:R-:W-:Y:S01]  /*86b0*/  FMUL.FTZ R143, R20, R143 ;  /* 0x0000008f148f7220 */ /* 0x000fe20000410000 */
[----:B------:R-:W-:Y:S01]  /*86c0*/  @P2 PRMT R112, R112, 0x7632, R112 ;  /* 0x0000763270702816 */ /* 0x000fe20000000070 */
[----:B------:R-:W-:Y:S01]  /*86d0*/  FMUL.FTZ R155, R20, R155 ;  /* 0x0000009b149b7220 */ /* 0x000fe20000410000 */
[----:B------:R-:W-:Y:S01]  /*86e0*/  @P2 SHF.L.U32 R152, R11, 0x10, RZ ;  /* 0x000000100b982819 */ /* 0x000fe200000006ff */
[----:B------:R-:W-:Y:S01]  /*86f0*/  FMUL.FTZ R143, R21, R143 ;  /* 0x0000008f158f7220 */ /* 0x000fe20000410000 */
[----:B------:R-:W-:Y:S01]  /*8700*/  @P2 SHF.L.U32 R112, R112, 0x10, RZ ;  /* 0x0000001070702819 */ /* 0x000fe200000006ff */
[----:B------:R-:W-:Y:S01]  /*8710*/  FFMA.FTZ R156, R39, R156, R40 ;  /* 0x0000009c279c7223 */ /* 0x000fe20000010028 */
[----:B------:R-:W-:Y:S01]  /*8720*/  FMUL.FTZ R140, R20, R140 ;  /* 0x0000008c148c7220 */ /* 0x000fe20000410000 */
[----:B------:R-:W-:-:S02]  /*8730*/  HFMA2 R149, -RZ, RZ, 0, 0 ;  /* 0x00000000ff957431 */ /* 0x000fc400000001ff */
[-C--:B------:R-:W-:Y:S01]  /*8740*/  @P2 FMUL.FTZ R147, R112, R150.reuse ;  /* 0x0000009670932220 */ /* 0x080fe20000410000 */
[----:B------:R-:W-:Y:S01]  /*8750*/  MOV R112, RZ ;  /* 0x000000ff00707202 */ /* 0x000fe20000000f00 */
[----:B------:R-:W-:Y:S01]  /*8760*/  @P2 FMUL.FTZ R112, R152, R150 ;  /* 0x0000009698702220 */ /* 0x000fe20000410000 */
[----:B------:R-:W-:Y:S01]  /*8770*/  LOP3.LUT P2, RZ, R144, 0xff0000, RZ, 0xc0, !PT ;  /* 0x00ff000090ff7812 */ /* 0x000fe2000784c0ff */
[----:B------:R-:W-:Y:S01]  /*8780*/  FMUL.FTZ R150, R142, UR4 ;  /* 0x000000048e967c20 */ /* 0x000fe20008410000 */
[----:B------:R-:W-:Y:S02]  /*8790*/  HFMA2 R142, -RZ, RZ, 0, 0 ;  /* 0x00000000ff8e7431 */ /* 0x000fe400000001ff */
[----:B------:R-:W-:Y:S01]  /*87a0*/  FADD.FTZ R151, -R156, R151 ;  /* 0x000000979c977221 */ /* 0x000fe20000010100 */
[----:B------:R-:W-:Y:S01]  /*87b0*/  FMUL.FTZ R140, R21, R140 ;  /* 0x0000008c158c7220 */ /* 0x000fe20000410000 */
[----:B------:R-:W-:Y:S02]  /*87c0*/  @P4 SHF.L.U32 R146, R99, 0x10, RZ ;  /* 0x0000001063924819 */ /* 0x000fe400000006ff */
[----:B------:R-:W-:Y:S01]  /*87d0*/  FMUL.FTZ R151, R20, R151 ;  /* 0x0000009714977220 */ /* 0x000fe20000410000 */
[----:B------:R-:W-:-:S04]  /*87e0*/  F2FP.BF16.F32.PACK_AB R112, R112, R137 ;  /* 0x000000897070723e */ /* 0x000fc800000010ff */
[----:B------:R-:W-:Y:S02]  /*87f0*/  @P2 SHF.L.U32 R138, R113, 0x10, RZ ;  /* 0x00000010718a2819 */ /* 0x000fe400000006ff */
[----:B------:R-:W-:-:S03]  /*8800*/  @P2 SHF.L.U32 R152, R97, 0x10, RZ ;  /* 0x0000001061982819 */ /* 0x000fc600000006ff */
[-C--:B------:R-:W-:Y:S01]  /*8810*/  @P2 FMUL.FTZ R142, R138, R150.reuse ;  /* 0x000000968a8e2220 */ /* 0x080fe20000410000 */
[----:B------:R-:W-:Y:S01]  /*8820*/  MOV R138, RZ ;  /* 0x000000ff008a7202 */ /* 0x000fe20000000f00 */
[----:B------:R-:W-:Y:S01]  /*8830*/  @P2 FMUL.FTZ R138, R152, R150 ;  /* 0x00000096988a2220 */ /* 0x000fe20000410000 */
[----:B------:R-:W-:Y:S01]  /*8840*/  LOP3.LUT P2, RZ, R144, 0xff000000, RZ, 0xc0, !PT ;  /* 0xff00000090ff7812 */ /* 0x000fe2000784c0ff */
[----:B------:R-:W-:Y:S01]  /*8850*/  FMUL.FTZ R150, R148, UR4 ;  /* 0x0000000494967c20 */ /* 0x000fe20008410000 */
[----:B------:R-:W-:-:S11]  /*8860*/  HFMA2 R148, -RZ, RZ, 0, 0 ;  /* 0x00000000ff947431 */ /* 0x000fd600000001ff */
[----:B------:R-:W-:Y:S02]  /*8870*/  @P2 PRMT R113, R113, 0x7632, R113 ;  /* 0x0000763271712816 */ /* 0x000fe40000000071 */
[----:B------:R-:W-:Y:S02]  /*8880*/  @P2 SHF.L.U32 R152, R12, 0x10, RZ ;  /* 0x000000100c982819 */ /* 0x000fe400000006ff */
[----:B------:R-:W-:-:S05]  /*8890*/  @P2 SHF.L.U32 R113, R113, 0x10, RZ ;  /* 0x0000001071712819 */ /* 0x000fca00000006ff */
[-C--:B------:R-:W-:Y:S01]  /*88a0*/  @P2 FMUL.FTZ R148, R113, R150.reuse ;  /* 0x0000009671942220 */ /* 0x080fe20000410000 */
[----:B------:R-:W-:Y:S01]  /*88b0*/  MOV R113, RZ ;  /* 0x000000ff00717202 */ /* 0x000fe20000000f00 */
[----:B------:R-:W-:Y:S01]  /*88c0*/  @P2 FMUL.FTZ R113, R152, R150 ;  /* 0x0000009698712220 */ /* 0x000fe20000410000 */
[----:B------:R-:W-:Y:S01]  /*88d0*/  LOP3.LUT P2, RZ, R145, 0xff, RZ, 0xc0, !PT ;  /* 0x000000ff91ff7812 */ /* 0x000fe2000784c0ff */
[----:B------:R-:W-:Y:S01]  /*88e0*/  FMUL.FTZ R150, R143, UR4 ;  /* 0x000000048f967c20 */ /* 0x000fe20008410000 */
[----:B------:R-:W-:Y:S02]  /*88f0*/  HFMA2 R143, -RZ, RZ, 0, 0 ;  /* 0x00000000ff8f7431 */ /* 0x000fe400000001ff */
[----:B------:R-:W-:-:S09]  /*8900*/  F2FP.BF16.F32.PACK_AB R113, R113, R138 ;  /* 0x0000008a7171723e */ /* 0x000fd200000010ff */
[----:B------:R-:W-:Y:S02]  /*8910*/  @P2 SHF.L.U32 R139, R114, 0x10, RZ ;  /* 0x00000010728b2819 */ /* 0x000fe400000006ff */
[----:B------:R-:W-:Y:S02]  /*8920*/  @P2 SHF.L.U32 R152, R98, 0x10, RZ ;  /* 0x0000001062982819 */ /* 0x000fe400000006ff */
[----:B------:R-:W-:Y:S01]  /*8930*/  @P3 PRMT R114, R114, 0x7632, R114 ;  /* 0x0000763272723816 */ /* 0x000fe20000000072 */
[-C--:B------:R-:W-:Y:S01]  /*8940*/  @P2 FMUL.FTZ R143, R139, R150.reuse ;  /* 0x000000968b8f2220 */ /* 0x080fe20000410000 */
[----:B------:R-:W-:Y:S01]  /*8950*/  MOV R139, RZ ;  /* 0x000000ff008b7202 */ /* 0x000fe20000000f00 */
[----:B------:R-:W-:Y:S01]  /*8960*/  @P2 FMUL.FTZ R139, R152, R150 ;  /* 0x00000096988b2220 */ /* 0x000fe20000410000 */
[----:B------:R-:W-:Y:S01]  /*8970*/  ISETP.GE.U32.AND P2, PT, R144, RZ, PT ;  /* 0x000000ff9000720c */ /* 0x000fe20003f46070 */
[C---:B------:R-:W-:Y:S01]  /*8980*/  FMUL.FTZ R144, R21.reuse, R155 ;  /* 0x0000009b15907220 */ /* 0x040fe20000410000 */
[----:B------:R-:W-:Y:S01]  /*8990*/  @P3 SHF.L.U32 R114, R114, 0x10, RZ ;  /* 0x0000001072723819 */ /* 0x000fe200000006ff */
[----:B------:R-:W-:Y:S01]  /*89a0*/  FMUL.FTZ R150, R21, R151 ;  /* 0x0000009715967220 */ /* 0x000fe20000410000 */
[----:B------:R-:W-:Y:S01]  /*89b0*/  ISETP.GE.U32.AND.EX P2, PT, R145, 0x1000000, PT, P2 ;  /* 0x010000009100780c */ /* 0x000fe20003f46120 */
[----:B------:R-:W-:Y:S01]  /*89c0*/  FMUL.FTZ R144, R144, UR4 ;  /* 0x0000000490907c20 */ /* 0x000fe20008410000 */
[----:B------:R-:W-:Y:S01]  /*89d0*/  @P3 SHF.L.U32 R145, R13, 0x10, RZ ;  /* 0x000000100d913819 */ /* 0x000fe200000006ff */
[----:B------:R-:W-:-:S02]  /*89e0*/  FMUL.FTZ R150, R150, UR4 ;  /* 0x0000000496967c20 */ /* 0x000fc40008410000 */
[-C--:B------:R-:W-:Y:S01]  /*89f0*/  @P3 FMUL.FTZ R149, R114, R144.reuse ;  /* 0x0000009072953220 */ /* 0x080fe20000410000 */
[----:B------:R-:W-:Y:S01]  /*8a00*/  MOV R114, RZ ;  /* 0x000000ff00727202 */ /* 0x000fe20000000f00 */
[----:B------:R-:W-:Y:S01]  /*8a10*/  @P3 FMUL.FTZ R114, R145, R144 ;  /* 0x0000009091723220 */ /* 0x000fe20000410000 */
[----:B------:R-:W-:Y:S01]  /*8a20*/  @P4 SHF.L.U32 R145, R115, 0x10, RZ ;  /* 0x0000001073914819 */ /* 0x000fe200000006ff */
[----:B------:R-:W-:Y:S01]  /*8a30*/  FMUL.FTZ R144, R140, UR4 ;  /* 0x000000048c907c20 */ /* 0x000fe20008410000 */
[----:B------:R-:W-:Y:S02]  /*8a40*/  HFMA2 R140, -RZ, RZ, 0, 0 ;  /* 0x00000000ff8c7431 */ /* 0x000fe400000001ff */
[----:B------:R-:W-:Y:S01]  /*8a50*/  F2FP.BF16.F32.PACK_AB R114, R114, R139 ;  /* 0x0000008b7272723e */ /* 0x000fe200000010ff */
[-C--:B------:R-:W-:Y:S01]  /*8a60*/  @P4 FMUL.FTZ R140, R145, R144.reuse ;  /* 0x00000090918c4220 */ /* 0x080fe20000410000 */
[----:B------:R-:W-:Y:S01]  /*8a70*/  MOV R145, RZ ;  /* 0x000000ff00917202 */ /* 0x000fe20000000f00 */
[----:B------:R-:W-:Y:S01]  /*8a80*/  @P4 FMUL.FTZ R145, R146, R144 ;  /* 0x0000009092914220 */ /* 0x000fe20000410000 */
[----:B------:R-:W-:-:S02]  /*8a90*/  @P2 SHF.L.U32 R151, R14, 0x10, RZ ;  /* 0x000000100e972819 */ /* 0x000fc400000006ff */
[----:B------:R-:W-:Y:S01]  /*8aa0*/  @P2 PRMT R146, R115, 0x7632, R146 ;  /* 0x0000763273922816 */ /* 0x000fe20000000092 */
[----:B------:R-:W-:Y:S01]  /*8ab0*/  HFMA2 R115, -RZ, RZ, 0, 0 ;  /* 0x00000000ff737431 */ /* 0x000fe200000001ff */
[----:B------:R-:W-:Y:S01]  /*8ac0*/  MOV R144, RZ ;  /* 0x000000ff00907202 */ /* 0x000fe20000000f00 */
[----:B------:R-:W-:Y:S01]  /*8ad0*/  @P2 FMUL.FTZ R115, R151, R150 ;  /* 0x0000009697732220 */ /* 0x000fe20000410000 */
[----:B------:R-:W-:-:S04]  /*8ae0*/  @P2 SHF.L.U32 R146, R146, 0x10, RZ ;  /* 0x0000001092922819 */ /* 0x000fc800000006ff */
[----:B------:R-:W-:Y:S01]  /*8af0*/  F2FP.BF16.F32.PACK_AB R115, R115, R145 ;  /* 0x000000917373723e */ /* 0x000fe200000010ff */
[----:B------:R-:W-:-:S07]  /*8b00*/  @P2 FMUL.FTZ R144, R146, R150 ;  /* 0x0000009692902220 */ /* 0x000fce0000410000 */
.L_x_1229:
        /* <DEDUP_REMOVED lines=21> */
[----:B------:R-:W-:Y:S01]  /*8c60*/  MOV R136, RZ ;  /* 0x000000ff00887202 */ /* 0x000fe20000000f00 */
[--C-:B------:R-:W-:Y:S01]  /*8c70*/  FFMA.FTZ R131, R39, R131, R40.reuse ;  /* 0x0000008327837223 */ /* 0x100fe20000010028 */
[----:B-----5:R-:W-:Y:S01]  /*8c80*/  @P2 SHF.L.U32 R50, R112, 0x10, RZ ;  /* 0x0000001070322819 */ /* 0x020fe200000006ff */
[----:B------:R-:W-:Y:S01]  /*8c90*/  FMUL.FTZ R49, R49, UR4 ;  /* 0x0000000431317c20 */ /* 0x000fe20008410000 */
[--C-:B------:R-:W-:Y:S01]  /*8ca0*/  FFMA.FTZ R122, R39, R122, R40.reuse ;  /* 0x0000007a277a7223 */ /* 0x100fe20000010028 */
[----:B------:R-:W-:Y:S01]  /*8cb0*/  FADD.FTZ R131, -R131, R125 ;  /* 0x0000007d83837221 */ /* 0x000fe20000010100 */
[----:B------:R-:W-:Y:S01]  /*8cc0*/  FFMA.FTZ R132, R39, R132, R40 ;  /* 0x0000008427847223 */ /* 0x000fe20000010028 */
[----:B------:R-:W-:Y:S01]  /*8cd0*/  @P2 FMUL.FTZ R119, R49, R50 ;  /* 0x0000003231772220 */ /* 0x000fe20000410000 */
[----:B------:R-:W-:Y:S01]  /*8ce0*/  @P2 SHF.L.U32 R50, R100, 0x10, RZ ;  /* 0x0000001064322819 */ /* 0x000fe200000006ff */
[----:B------:R-:W-:Y:S01]  /*8cf0*/  FMUL.FTZ R131, R20, R131 ;  /* 0x0000008314837220 */ /* 0x000fe20000410000 */
[----:B------:R-:W-:Y:S01]  /*8d00*/  FADD.FTZ R132, -R132, R128 ;  /* 0x0000008084847221 */ /* 0x000fe20000010100 */
[C-C-:B------:R-:W-:Y:S01]  /*8d10*/  FFMA.FTZ R123, R39.reuse, R123, R40.reuse ;  /* 0x0000007b277b7223 */ /* 0x140fe20000010028 */
[----:B------:R-:W-:Y:S01]  /*8d20*/  FFMA.FTZ R133, R39, R133, R40 ;  /* 0x0000008527857223 */ /* 0x000fe20000010028 */
[----:B------:R-:W-:Y:S01]  /*8d30*/  @P2 FMUL.FTZ R130, R49, R50 ;  /* 0x0000003231822220 */ /* 0x000fe20000410000 */
[----:B------:R-:W-:Y:S01]  /*8d40*/  @P3 PRMT R50, R112, 0x7632, R50 ;  /* 0x0000763270323816 */ /* 0x000fe20000000032 */
[----:B------:R-:W-:Y:S01]  /*8d50*/  FMUL.FTZ R49, R51, R21 ;  /* 0x0000001533317220 */ /* 0x000fe20000410000 */
[----:B------:R-:W-:Y:S01]  /*8d60*/  MOV R112, RZ ;  /* 0x000000ff00707202 */ /* 0x000fe20000000f00 */
[----:B------:R-:W-:Y:S01]  /*8d70*/  FMUL.FTZ R132, R20, R132 ;  /* 0x0000008414847220 */ /* 0x000fe20000410000 */
[----:B------:R-:W-:Y:S01]  /*8d80*/  @P3 SHF.L.U32 R50, R50, 0x10, RZ ;  /* 0x0000001032323819 */ /* 0x000fe200000006ff */
[----:B------:R-:W-:Y:S01]  /*8d90*/  FMUL.FTZ R49, R49, UR4 ;  /* 0x0000000431317c20 */ /* 0x000fe20008410000 */
[----:B------:R-:W-:Y:S01]  /*8da0*/  LOP3.LUT P2, RZ, R134, 0xff0000, RZ, 0xc0, !PT ;  /* 0x00ff000086ff7812 */ /* 0x000fe2000784c0ff */
[----:B------:R-:W-:Y:S01]  /*8db0*/  FADD.FTZ R123, -R123, R116 ;  /* 0x000000747b7b7221 */ /* 0x000fe20000010100 */
[----:B------:R-:W-:Y:S01]  /*8dc0*/  FADD.FTZ R129, -R133, R129 ;  /* 0x0000008185817221 */ /* 0x000fe20000010100 */
[----:B------:R-:W-:Y:S01]  /*8dd0*/  @P3 FMUL.FTZ R120, R49, R50 ;  /* 0x0000003231783220 */ /* 0x000fe20000410000 */
[----:B------:R-:W-:-:S02]  /*8de0*/  @P3 SHF.L.U32 R50, R7, 0x10, RZ ;  /* 0x0000001007323819 */ /* 0x000fc400000006ff */
[C---:B------:R-:W-:Y:S01]  /*8df0*/  FMUL.FTZ R129, R20.reuse, R129 ;  /* 0x0000008114817220 */ /* 0x040fe20000410000 */
[----:B------:R-:W-:Y:S02]  /*8e00*/  F2FP.BF16.F32.PACK_AB R48, R51, R48 ;  /* 0x000000303330723e */ /* 0x000fe400000010ff */
[----:B------:R-:W-:Y:S01]  /*8e10*/  @P3 FMUL.FTZ R112, R49, R50 ;  /* 0x0000003231703220 */ /* 0x000fe20000410000 */
[----:B------:R-:W-:Y:S01]  /*8e20*/  FADD.FTZ R49, -R121, R118 ;  /* 0x0000007679317221 */ /* 0x000fe20000010100 */
[----:B------:R-:W-:Y:S02]  /*8e30*/  HFMA2 R118, -RZ, RZ, 0, 0 ;  /* 0x00000000ff767431 */ /* 0x000fe400000001ff */
[----:B------:R-:W-:Y:S01]  /*8e40*/  FMUL.FTZ R133, R129, R21 ;  /* 0x0000001581857220 */ /* 0x000fe20000410000 */
[----:B------:R-:W-:Y:S01]  /*8e50*/  @P2 SHF.L.U32 R121, R113, 0x10, RZ ;  /* 0x0000001071792819 */ /* 0x000fe200000006ff */
[----:B------:R-:W-:Y:S01]  /*8e60*/  FMUL.FTZ R49, R20, R49 ;  /* 0x0000003114317220 */ /* 0x000fe20000410000 */
[----:B------:R-:W-:Y:S01]  /*8e70*/  F2FP.BF16.F32.PACK_AB R112, R112, R130 ;  /* 0x000000827070723e */ /* 0x000fe200000010ff */
[----:B------:R-:W-:-:S02]  /*8e80*/  FMUL.FTZ R133, R133, UR4 ;  /* 0x0000000485857c20 */ /* 0x000fc40008410000 */
        /* <DEDUP_REMOVED lines=21> */
[----:B------:R-:W-:Y:S01]  /*8fe0*/  FMUL.FTZ R124, R50, R21 ;  /* 0x00000015327c7220 */ /* 0x000fe20000410000 */
[----:B------:R-:W-:-:S03]  /*8ff0*/  F2FP.BF16.F32.PACK_AB R50, R132, R50 ;  /* 0x000000328432723e */ /* 0x000fc600000010ff */
[----:B------:R-:W-:Y:S01]  /*9000*/  @P2 SHF.L.U32 R117, R114, 0x10, RZ ;  /* 0x0000001072752819 */ /* 0x000fe200000006ff */
[----:B------:R-:W-:Y:S01]  /*9010*/  FMUL.FTZ R124, R124, UR4 ;  /* 0x000000047c7c7c20 */ /* 0x000fe20008410000 */
[----:B------:R-:W-:-:S03]  /*9020*/  @P2 SHF.L.U32 R125, R102, 0x10, RZ ;  /* 0x00000010667d2819 */ /* 0x000fc600000006ff */
[C---:B------:R-:W-:Y:S01]  /*9030*/  @P2 FMUL.FTZ R122, R124.reuse, R117 ;  /* 0x000000757c7a2220 */ /* 0x040fe20000410000 */
[----:B------:R-:W-:Y:S01]  /*9040*/  MOV R117, RZ ;  /* 0x000000ff00757202 */ /* 0x000fe20000000f00 */
        /* <DEDUP_REMOVED lines=12> */
[----:B------:R-:W-:Y:S01]  /*9110*/  FMUL.FTZ R128, R20, R123 ;  /* 0x0000007b14807220 */ /* 0x000fe20000410000 */
[----:B------:R-:W-:Y:S02]  /*9120*/  HFMA2 R123, -RZ, RZ, 0, 0 ;  /* 0x00000000ff7b7431 */ /* 0x000fe400000001ff */
[----:B------:R-:W-:Y:S01]  /*9130*/  F2FP.BF16.F32.PACK_AB R114, R114, R117 ;  /* 0x000000757272723e */ /* 0x000fe200000010ff */
[----:B------:R-:W-:Y:S01]  /*9140*/  FMUL.FTZ R125, R128, R21 ;  /* 0x00000015807d7220 */ /* 0x000fe20000410000 */
[----:B------:R-:W-:-:S03]  /*9150*/  F2FP.BF16.F32.PACK_AB R51, R129, R128 ;  /* 0x000000808133723e */ /* 0x000fc600000010ff */
        /* <DEDUP_REMOVED lines=8> */
[----:B------:R-:W-:-:S13]  /*91e0*/  ISETP.GE.U32.AND.EX P2, PT, R135, 0x1000000, PT, P2 ;  /* 0x010000008700780c */ /* 0x000fda0003f46120 */
        /* <DEDUP_REMOVED lines=8> */
.L_x_1230:
[C-C-:B------:R-:W-:Y:S01]  /*9270*/  FFMA.FTZ R120, R39.reuse, R120, R40.reuse ;  /* 0x0000007827787223 */ /* 0x140fe20000010028 */
[----:B------:R-:W-:Y:S01]  /*9280*/  LOP3.LUT P2, RZ, R134, 0xff, RZ, 0xc0, !PT ;  /* 0x000000ff86ff7812 */ /* 0x000fe2000784c0ff */
[C-C-:B------:R-:W-:Y:S01]  /*9290*/  FFMA.FTZ R130, R39.reuse, R130, R40.reuse ;  /* 0x0000008227827223 */ /* 0x140fe20000010028 */
[C-C-:B------:R-:W-:Y:S01]  /*92a0*/  FFMA.FTZ R121, R39.reuse, R121, R40.reuse ;  /* 0x0000007927797223 */ /* 0x140fe20000010028 */
[----:B------:R-:W-:Y:S01]  /*92b0*/  FADD.FTZ R120, -R120, R119 ;  /* 0x0000007778787221 */ /* 0x000fe20000010100 */
[----:B------:R-:W-:Y:S02]  /*92c0*/  HFMA2 R119, -RZ, RZ, 0, 0 ;  /* 0x00000000ff777431 */ /* 0x000fe400000001ff */
[----:B------:R-:W-:Y:S01]  /*92d0*/  FFMA.FTZ R131, R39, R131, R40 ;  /* 0x0000008327837223 */ /* 0x000fe20000010028 */
[----:B------:R-:W-:Y:S01]  /*92e0*/  FADD.FTZ R121, -R121, R118 ;  /* 0x0000007679797221 */ /* 0x000fe20000010100 */
[----:B------:R-:W-:Y:S01]  /*92f0*/  FMUL.FTZ R120, R20, R120 ;  /* 0x0000007814787220 */ /* 0x000fe20000410000 */
[----:B------:R-:W-:-:S02]  /*9300*/  HFMA2 R118, -RZ, RZ, 0, 0 ;  /* 0x00000000ff767431 */ /* 0x000fc400000001ff */
[----:B------:R-:W-:Y:S01]  /*9310*/  FFMA.FTZ R122, R39, R122, R40 ;  /* 0x0000007a277a7223 */ /* 0x000fe20000010028 */
[----:B------:R-:W-:Y:S01]  /*9320*/  FMUL.FTZ R121, R20, R121 ;  /* 0x0000007914797220 */ /* 0x000fe20000410000 */
[----:B------:R-:W-:Y:S01]  /*9330*/  FMUL.FTZ R120, R21, R120 ;  /* 0x0000007815787220 */ /* 0x000fe20000410000 */
[----:B------:R-:W-:Y:S01]  /*9340*/  LOP3.LUT P3, RZ, R135, 0xff00, RZ, 0xc0, !PT ;  /* 0x0000ff0087ff7812 */ /* 0x000fe2000786c0ff */
[----:B------:R-:W-:Y:S01]  /*9350*/  FADD.FTZ R122, -R122, R117 ;  /* 0x000000757a7a7221 */ /* 0x000fe20000010100 */
[----:B-----5:R-:W-:Y:S01]  /*9360*/  @P2 SHF.L.U32 R136, R112, 0x10, RZ ;  /* 0x0000001070882819 */ /* 0x020fe200000006ff */
[----:B------:R-:W-:Y:S01]  /*9370*/  FMUL.FTZ R120, R120, UR4 ;  /* 0x0000000478787c20 */ /* 0x000fe20008410000 */
[----:B------:R-:W-:Y:S01]  /*9380*/  @P2 SHF.L.U32 R137, R100, 0x10, RZ ;  /* 0x0000001064892819 */ /* 0x000fe200000006ff */
[----:B------:R-:W-:Y:S01]  /*9390*/  FMUL.FTZ R121, R21, R121 ;  /* 0x0000007915797220 */ /* 0x000fe20000410000 */
[----:B------:R-:W-:Y:S01]  /*93a0*/  FMUL.FTZ R122, R20, R122 ;  /* 0x0000007a147a7220 */ /* 0x000fe20000410000 */
[-C--:B------:R-:W-:Y:S01]  /*93b0*/  @P2 FMUL.FTZ R119, R136, R120.reuse ;  /* 0x0000007888772220 */ /* 0x080fe20000410000 */
[----:B------:R-:W-:Y:S01]  /*93c0*/  MOV R136, RZ ;  /* 0x000000ff00887202 */ /* 0x000fe20000000f00 */
[----:B------:R-:W-:Y:S01]  /*93d0*/  @P2 FMUL.FTZ R136, R137, R120 ;  /* 0x0000007889882220 */ /* 0x000fe20000410000 */
[----:B------:R-:W-:Y:S01]  /*93e0*/  LOP3.LUT P2, RZ, R134, 0xff00, RZ, 0xc0, !PT ;  /* 0x0000ff0086ff7812 */ /* 0x000fe2000784c0ff */
[----:B------:R-:W-:Y:S01]  /*93f0*/  FADD.FTZ R120, -R130, R124 ;  /* 0x0000007c82787221 */ /* 0x000fe20000010100 */
[----:B------:R-:W-:Y:S01]  /*9400*/  FMUL.FTZ R121, R121, UR4 ;  /* 0x0000000479797c20 */ /* 0x000fe20008410000 */
[--C-:B------:R-:W-:Y:S01]  /*9410*/  FFMA.FTZ R132, R39, R132, R40.reuse ;  /* 0x0000008427847223 */ /* 0x100fe20000010028 */
[----:B------:R-:W-:Y:S01]  /*9420*/  FMUL.FTZ R122, R21, R122 ;  /* 0x0000007a157a7220 */ /* 0x000fe20000410000 */
[----:B------:R-:W-:Y:S01]  /*9430*/  FMUL.FTZ R120, R20, R120 ;  /* 0x0000007814787220 */ /* 0x000fe20000410000 */
[----:B------:R-:W-:Y:S01]  /*9440*/  FFMA.FTZ R123, R39, R123, R40 ;  /* 0x0000007b277b7223 */ /* 0x000fe20000010028 */
[----:B------:R-:W-:Y:S01]  /*9450*/  FADD.FTZ R132, -R132, R128 ;  /* 0x0000008084847221 */ /* 0x000fe20000010100 */
[----:B------:R-:W-:Y:S01]  /*9460*/  LOP3.LUT P4, RZ, R135, 0xff0000, RZ, 0xc0, !PT ;  /* 0x00ff000087ff7812 */ /* 0x000fe2000788c0ff */
[----:B------:R-:W-:Y:S01]  /*9470*/  FMUL.FTZ R120, R21, R120 ;  /* 0x0000007815787220 */ /* 0x000fe20000410000 */
[----:B------:R-:W-:Y:S01]  /*9480*/  FADD.FTZ R116, -R123, R116 ;  /* 0x000000747b747221 */ /* 0x000fe20000010100 */
[----:B------:R-:W-:Y:S01]  /*9490*/  FMUL.FTZ R132, R20, R132 ;  /* 0x0000008414847220 */ /* 0x000fe20000410000 */
[----:B------:R-:W-:Y:S01]  /*94a0*/  FFMA.FTZ R133, R39, R133, R40 ;  /* 0x0000008527857223 */ /* 0x000fe20000010028 */
[----:B------:R-:W-:Y:S01]  /*94b0*/  @P2 PRMT R112, R112, 0x7632, R112 ;  /* 0x0000763270702816 */ /* 0x000fe20000000070 */
[----:B------:R-:W-:Y:S01]  /*94c0*/  FMUL.FTZ R124, R120, UR4 ;  /* 0x00000004787c7c20 */ /* 0x000fe20008410000 */
[----:B------:R-:W-:Y:S01]  /*94d0*/  @P2 SHF.L.U32 R130, R7, 0x10, RZ ;  /* 0x0000001007822819 */ /* 0x000fe200000006ff */
[----:B------:R-:W-:Y:S01]  /*94e0*/  HFMA2 R120, -RZ, RZ, 0, 0 ;  /* 0x00000000ff787431 */ /* 0x000fe200000001ff */
[----:B------:R-:W-:Y:S01]  /*94f0*/  @P2 SHF.L.U32 R112, R112, 0x10, RZ ;  /* 0x0000001070702819 */ /* 0x000fe200000006ff */
[----:B------:R-:W-:Y:S01]  /*9500*/  FMUL.FTZ R123, R21, R132 ;  /* 0x00000084157b7220 */ /* 0x000fe20000410000 */
[----:B------:R-:W-:Y:S01]  /*9510*/  FMUL.FTZ R116, R20, R116 ;  /* 0x0000007414747220 */ /* 0x000fe20000410000 */
[----:B------:R-:W-:Y:S01]  /*9520*/  FADD.FTZ R129, -R133, R129 ;  /* 0x0000008185817221 */ /* 0x000fe20000010100 */
[----:B------:R-:W-:Y:S01]  /*9530*/  @P4 SHF.L.U32 R128, R103, 0x10, RZ ;  /* 0x0000001067804819 */ /* 0x000fe200000006ff */
[-C--:B------:R-:W-:Y:S01]  /*9540*/  @P2 FMUL.FTZ R120, R112, R124.reuse ;  /* 0x0000007c70782220 */ /* 0x080fe20000410000 */
[----:B------:R-:W-:Y:S01]  /*9550*/  MOV R112, RZ ;  /* 0x000000ff00707202 */ /* 0x000fe20000000f00 */
[----:B------:R-:W-:Y:S01]  /*9560*/  @P2 FMUL.FTZ R112, R130, R124 ;  /* 0x0000007c82702220 */ /* 0x000fe20000410000 */
[----:B------:R-:W-:Y:S01]  /*9570*/  LOP3.LUT P2, RZ, R134, 0xff0000, RZ, 0xc0, !PT ;  /* 0x00ff000086ff7812 */ /* 0x000fe2000784c0ff */
[----:B------:R-:W-:Y:S01]  /*9580*/  FMUL.FTZ R123, R123, UR4 ;  /* 0x000000047b7b7c20 */ /* 0x000fe20008410000 */
[----:B------:R-:W-:Y:S01]  /*9590*/  MOV R130, RZ ;  /* 0x000000ff00827202 */ /* 0x000fe20000000f00 */
[----:B------:R-:W-:Y:S01]  /*95a0*/  FMUL.FTZ R116, R21, R116 ;  /* 0x0000007415747220 */ /* 0x000fe20000410000 */
[----:B------:R-:W-:Y:S01]  /*95b0*/  FMUL.FTZ R129, R20, R129 ;  /* 0x0000008114817220 */ /* 0x000fe20000410000 */
[----:B------:R-:W-:-:S03]  /*95c0*/  F2FP.BF16.F32.PACK_AB R112, R112, R136 ;  /* 0x000000887070723e */ /* 0x000fc600000010ff */
[----:B------:R-:W-:-:S04]  /*95d0*/  FMUL.FTZ R129, R21, R129 ;  /* 0x0000008115817220 */ /* 0x000fc80000410000 */
[----:B------:R-:W-:Y:S01]  /*95e0*/  FMUL.FTZ R129, R129, UR4 ;  /* 0x0000000481817c20 */ /* 0x000fe20008410000 */
        /* <DEDUP_REMOVED lines=10> */
[----:B------:R-:W-:Y:S01]  /*9690*/  @P2 SHF.L.U32 R125, R8, 0x10, RZ ;  /* 0x00000010087d2819 */ /* 0x000fe200000006ff */
[----:B------:R-:W-:Y:S01]  /*96a0*/  HFMA2 R121, -RZ, RZ, 0, 0 ;  /* 0x00000000ff797431 */ /* 0x000fe200000001ff */
        /* <DEDUP_REMOVED lines=15> */
[----:B------:R-:W-:Y:S01]  /*97a0*/  HFMA2 R124, -RZ, RZ, 0, 0 ;  /* 0x00000000ff7c7431 */ /* 0x000fe200000001ff */
[----:B------:R-:W-:-:S02]  /*97b0*/  @P3 SHF.L.U32 R114, R114, 0x10, RZ ;  /* 0x0000001072723819 */ /* 0x000fc400000006ff */
[----:B------:R-:W-:Y:S02]  /*97c0*/  @P3 SHF.L.U32 R125, R9, 0x10, RZ ;  /* 0x00000010097d3819 */ /* 0x000fe400000006ff */
[----:B------:R-:W-:Y:S01]  /*97d0*/  ISETP.GE.U32.AND.EX P2, PT, R135, 0x1000000, PT, P2 ;  /* 0x010000008700780c */ /* 0x000fe20003f46120 */
[-C--:B------:R-:W-:Y:S01]  /*97e0*/  @P3 FMUL.FTZ R124, R114, R123.reuse ;  /* 0x0000007b727c3220 */ /* 0x080fe20000410000 */
[----:B------:R-:W-:Y:S01]  /*97f0*/  MOV R114, RZ ;  /* 0x000000ff00727202 */ /* 0x000fe20000000f00 */
[----:B------:R-:W-:Y:S01]  /*9800*/  @P3 FMUL.FTZ R114, R125, R123 ;  /* 0x0000007b7d723220 */ /* 0x000fe20000410000 */
[----:B------:R-:W-:Y:S01]  /*9810*/  FMUL.FTZ R125, R116, UR4 ;  /* 0x00000004747d7c20 */ /* 0x000fe20008410000 */
[----:B------:R-:W-:Y:S01]  /*9820*/  @P4 SHF.L.U32 R116, R115, 0x10, RZ ;  /* 0x0000001073744819 */ /* 0x000fe200000006ff */
[----:B------:R-:W-:Y:S02]  /*9830*/  HFMA2 R123, -RZ, RZ, 0, 0 ;  /* 0x00000000ff7b7431 */ /* 0x000fe400000001ff */
[----:B------:R-:W-:-:S02]  /*9840*/  F2FP.BF16.F32.PACK_AB R114, R114, R117 ;  /* 0x000000757272723e */ /* 0x000fc400000010ff */
[-C--:B------:R-:W-:Y:S01]  /*9850*/  @P4 FMUL.FTZ R123, R116, R125.reuse ;  /* 0x0000007d747b4220 */ /* 0x080fe20000410000 */
[----:B------:R-:W-:Y:S01]  /*9860*/  MOV R116, RZ ;  /* 0x000000ff00747202 */ /* 0x000fe20000000f00 */
[----:B------:R-:W-:Y:S01]  /*9870*/  @P4 FMUL.FTZ R116, R128, R125 ;  /* 0x0000007d80744220 */ /* 0x000fe20000410000 */
[----:B------:R-:W-:Y:S02]  /*9880*/  @P2 SHF.L.U32 R131, R10, 0x10, RZ ;  /* 0x000000100a832819 */ /* 0x000fe400000006ff */
[----:B------:R-:W-:Y:S01]  /*9890*/  @P2 PRMT R128, R115, 0x7632, R128 ;  /* 0x0000763273802816 */ /* 0x000fe20000000080 */
[----:B------:R-:W-:Y:S01]  /*98a0*/  HFMA2 R115, -RZ, RZ, 0, 0 ;  /* 0x00000000ff737431 */ /* 0x000fe200000001ff */
[----:B------:R-:W-:Y:S01]  /*98b0*/  MOV R125, RZ ;  /* 0x000000ff007d7202 */ /* 0x000fe20000000f00 */
[----:B------:R-:W-:Y:S01]  /*98c0*/  @P2 FMUL.FTZ R115, R131, R129 ;  /* 0x0000008183732220 */ /* 0x000fe20000410000 */
[----:B------:R-:W-:-:S04]  /*98d0*/  @P2 SHF.L.U32 R128, R128, 0x10, RZ ;  /* 0x0000001080802819 */ /* 0x000fc800000006ff */
[----:B------:R-:W-:Y:S01]  /*98e0*/  F2FP.BF16.F32.PACK_AB R115, R115, R116 ;  /* 0x000000747373723e */ /* 0x000fe200000010ff */
[----:B------:R-:W-:-:S07]  /*98f0*/  @P2 FMUL.FTZ R125, R128, R129 ;  /* 0x00000081807d2220 */ /* 0x000fce0000410000 */
.L_x_1231:
        /* <DEDUP_REMOVED lines=10> */
[C-C-:B------:R-:W-:Y:S01]  /*99a0*/  FFMA.FTZ R116, R39.reuse, R36, R40.reuse ;  /* 0x0000002427747223 */ /* 0x140fe20000010028 */
[----:B------:R-:W-:Y:S01]  /*99b0*/  LOP3.LUT P3, RZ, R126, 0xff00, RZ, 0xc0, !PT ;  /* 0x0000ff007eff7812 */ /* 0x000fe2000786c0ff */
[----:B------:R-:W-:Y:S01]  /*99c0*/  FADD.FTZ R28, -R28, R23 ;  /* 0x000000171c1c7221 */ /* 0x000fe20000010100 */
[C-C-:B------:R-:W-:Y:S01]  /*99d0*/  FFMA.FTZ R29, R39.reuse, R29, R40.reuse ;  /* 0x0000001d271d7223 */ /* 0x140fe20000010028 */
[----:B------:R-:W-:Y:S01]  /*99e0*/  FADD.FTZ R116, -R116, R31 ;  /* 0x0000001f74747221 */ /* 0x000fe20000010100 */
[----:B------:R-:W-:Y:S01]  /*99f0*/  FFMA.FTZ R37, R39, R37, R40 ;  /* 0x0000002527257223 */ /* 0x000fe20000010028 */
[C---:B------:R-:W-:Y:S01]  /*9a00*/  FMUL.FTZ R48, R20.reuse, R28 ;  /* 0x0000001c14307220 */ /* 0x040fe20000410000 */
[----:B------:R-:W-:Y:S02]  /*9a10*/  HFMA2 R28, -RZ, RZ, 0, 0 ;  /* 0x00000000ff1c7431 */ /* 0x000fe400000001ff */
[----:B------:R-:W-:Y:S01]  /*9a20*/  FMUL.FTZ R116, R20, R116 ;  /* 0x0000007414747220 */ /* 0x000fe20000410000 */
[----:B------:R-:W-:Y:S01]  /*9a30*/  FADD.FTZ R29, -R29, R24 ;  /* 0x000000181d1d7221 */ /* 0x000fe20000010100 */
[----:B------:R-:W-:Y:S01]  /*9a40*/  FMUL.FTZ R31, R48, R21 ;  /* 0x00000015301f7220 */ /* 0x000fe20000410000 */
[----:B------:R-:W-:Y:S01]  /*9a50*/  FADD.FTZ R37, -R37, R32 ;  /* 0x0000002025257221 */ /* 0x000fe20000010100 */
[----:B-----5:R-:W-:Y:S01]  /*9a60*/  @P2 SHF.L.U32 R23, R112, 0x10, RZ ;  /* 0x0000001070172819 */ /* 0x020fe200000006ff */
[----:B------:R-:W-:-:S02]  /*9a70*/  HFMA2 R32, -RZ, RZ, 0, 0 ;  /* 0x00000000ff207431 */ /* 0x000fc400000001ff */
[----:B------:R-:W-:Y:S01]  /*9a80*/  FMUL.FTZ R31, R31, UR4 ;  /* 0x000000041f1f7c20 */ /* 0x000fe20008410000 */
[----:B------:R-:W-:Y:S01]  /*9a90*/  @P2 SHF.L.U32 R36, R108, 0x10, RZ ;  /* 0x000000106c242819 */ /* 0x000fe200000006ff */
[----:B------:R-:W-:Y:S01]  /*9aa0*/  FFMA.FTZ R30, R39, R30, R40 ;  /* 0x0000001e271e7223 */ /* 0x000fe20000010028 */
[----:B------:R-:W-:Y:S01]  /*9ab0*/  @P3 PRMT R41, R112, 0x7632, R41 ;  /* 0x0000763270293816 */ /* 0x000fe20000000029 */
[C---:B------:R-:W-:Y:S01]  /*9ac0*/  @P2 FMUL.FTZ R28, R31.reuse, R23 ;  /* 0x000000171f1c2220 */ /* 0x040fe20000410000 */
[----:B------:R-:W-:Y:S01]  /*9ad0*/  MOV R23, RZ ;  /* 0x000000ff00177202 */ /* 0x000fe20000000f00 */
[----:B------:R-:W-:Y:S01]  /*9ae0*/  @P2 FMUL.FTZ R23, R31, R36 ;  /* 0x000000241f172220 */ /* 0x000fe20000410000 */
[----:B------:R-:W-:Y:S01]  /*9af0*/  FMUL.FTZ R36, R116, R21 ;  /* 0x0000001574247220 */ /* 0x000fe20000410000 */
[----:B------:R-:W-:Y:S01]  /*9b00*/  @P3 SHF.L.U32 R41, R41, 0x10, RZ ;  /* 0x0000001029293819 */ /* 0x000fe200000006ff */
[----:B------:R-:W-:Y:S01]  /*9b10*/  HFMA2 R31, -RZ, RZ, 0, 0 ;  /* 0x00000000ff1f7431 */ /* 0x000fe200000001ff */
[----:B------:R-:W-:Y:S01]  /*9b20*/  @P3 SHF.L.U32 R49, R3, 0x10, RZ ;  /* 0x0000001003313819 */ /* 0x000fe200000006ff */
[----:B------:R-:W-:Y:S01]  /*9b30*/  FMUL.FTZ R36, R36, UR4 ;  /* 0x0000000424247c20 */ /* 0x000fe20008410000 */
[----:B------:R-:W-:Y:S01]  /*9b40*/  LOP3.LUT P2, RZ, R126, 0xff0000, RZ, 0xc0, !PT ;  /* 0x00ff00007eff7812 */ /* 0x000fe2000784c0ff */
[----:B------:R-:W-:Y:S01]  /*9b50*/  FMUL.FTZ R112, R20, R37 ;  /* 0x0000002514707220 */ /* 0x000fe20000410000 */
[----:B------:R-:W-:Y:S01]  /*9b60*/  FADD.FTZ R30, -R30, R25 ;  /* 0x000000191e1e7221 */ /* 0x000fe20000010100 */
[C---:B------:R-:W-:Y:S01]  /*9b70*/  @P3 FMUL.FTZ R31, R36.reuse, R41 ;  /* 0x00000029241f3220 */ /* 0x040fe20000410000 */
[----:B------:R-:W-:Y:S01]  /*9b80*/  MOV R41, RZ ;  /* 0x000000ff00297202 */ /* 0x000fe20000000f00 */
[----:B------:R-:W-:Y:S01]  /*9b90*/  @P3 FMUL.FTZ R41, R36, R49 ;  /* 0x0000003124293220 */ /* 0x000fe20000410000 */
[----:B------:R-:W-:Y:S01]  /*9ba0*/  FMUL.FTZ R49, R20, R29 ;  /* 0x0000001d14317220 */ /* 0x000fe20000410000 */
[----:B------:R-:W-:-:S02]  /*9bb0*/  HFMA2 R29, -RZ, RZ, 0, 0 ;  /* 0x00000000ff1d7431 */ /* 0x000fc400000001ff */
[C-C-:B------:R-:W-:Y:S01]  /*9bc0*/  FFMA.FTZ R38, R39.reuse, R38, R40.reuse ;  /* 0x0000002627267223 */ /* 0x140fe20000010028 */
[--C-:B------:R-:W-:Y:S01]  /*9bd0*/  FFMA.FTZ R27, R39, R27, R40.reuse ;  /* 0x0000001b271b7223 */ /* 0x100fe20000010028 */
[----:B------:R-:W-:Y:S01]  /*9be0*/  FMUL.FTZ R36, R49, R21 ;  /* 0x0000001531247220 */ /* 0x000fe20000410000 */
[----:B------:R-:W-:Y:S01]  /*9bf0*/  FFMA.FTZ R35, R39, R35, R40 ;  /* 0x0000002327237223 */ /* 0x000fe20000010028 */
[----:B------:R-:W-:Y:S01]  /*9c00*/  FADD.FTZ R38, -R38, R33 ;  /* 0x0000002126267221 */ /* 0x000fe20000010100 */
[----:B------:R-:W-:Y:S01]  /*9c10*/  @P2 SHF.L.U32 R24, R113, 0x10, RZ ;  /* 0x0000001071182819 */ /* 0x000fe200000006ff */
[----:B------:R-:W-:Y:S01]  /*9c20*/  FMUL.FTZ R36, R36, UR4 ;  /* 0x0000000424247c20 */ /* 0x000fe20008410000 */
[----:B------:R-:W-:Y:S01]  /*9c30*/  @P2 SHF.L.U32 R50, R109, 0x10, RZ ;  /* 0x000000106d322819 */ /* 0x000fe200000006ff */
[----:B------:R-:W-:Y:S02]  /*9c40*/  HFMA2 R33, -RZ, RZ, 0, 0 ;  /* 0x00000000ff217431 */ /* 0x000fe400000001ff */
[----:B------:R-:W-:Y:S01]  /*9c50*/  FADD.FTZ R27, -R27, R26 ;  /* 0x0000001a1b1b7221 */ /* 0x000fe20000010100 */
[C---:B------:R-:W-:Y:S01]  /*9c60*/  @P2 FMUL.FTZ R29, R36.reuse, R24 ;  /* 0x00000018241d2220 */ /* 0x040fe20000410000 */
[----:B------:R-:W-:Y:S01]  /*9c70*/  MOV R24, RZ ;  /* 0x000000ff00187202 */ /* 0x000fe20000000f00 */
[----:B------:R-:W-:Y:S01]  /*9c80*/  @P2 FMUL.FTZ R24, R36, R50 ;  /* 0x0000003224182220 */ /* 0x000fe20000410000 */
[----:B------:R-:W-:Y:S01]  /*9c90*/  LOP3.LUT P2, RZ, R126, 0xff000000, RZ, 0xc0, !PT ;  /* 0xff0000007eff7812 */ /* 0x000fe2000784c0ff */
[C---:B------:R-:W-:Y:S01]  /*9ca0*/  FMUL.FTZ R36, R112.reuse, R21 ;  /* 0x0000001570247220 */ /* 0x040fe20000410000 */
[----:B------:R-:W-:-:S02]  /*9cb0*/  F2FP.BF16.F32.PACK_AB R49, R112, R49 ;  /* 0x000000317031723e */ /* 0x000fc400000010ff */
[----:B------:R-:W-:Y:S01]  /*9cc0*/  F2FP.BF16.F32.PACK_AB R48, R116, R48 ;  /* 0x000000307430723e */ /* 0x000fe200000010ff */
[----:B------:R-:W-:-:S08]  /*9cd0*/  FMUL.FTZ R36, R36, UR4 ;  /* 0x0000000424247c20 */ /* 0x000fd00008410000 */
[----:B------:R-:W-:Y:S01]  /*9ce0*/  @P2 PRMT R37, R113, 0x7632, R37 ;  /* 0x0000763271252816 */ /* 0x000fe20000000025 */
[----:B------:R-:W-:Y:S01]  /*9cf0*/  FMUL.FTZ R113, R20, R38 ;  /* 0x0000002614717220 */ /* 0x000fe20000410000 */
        /* <DEDUP_REMOVED lines=16> */
[----:B------:R-:W-:Y:S01]  /*9e00*/  LOP3.LUT P2, RZ, R127, 0xff00, RZ, 0xc0, !PT ;  /* 0x0000ff007fff7812 */ /* 0x000fe2000784c0ff */
[----:B------:R-:W-:-:S04]  /*9e10*/  FMUL.FTZ R36, R113, R21 ;  /* 0x0000001571247220 */ /* 0x000fc80000410000 */
        /* <DEDUP_REMOVED lines=18> */
[----:B------:R-:W-:Y:S01]  /*9f40*/  FADD.FTZ R26, -R35, R34 ;  /* 0x00000022231a7221 */ /* 0x000fe20000010100 */
[----:B------:R-:W-:Y:S02]  /*9f50*/  HFMA2 R34, -RZ, RZ, 0, 0 ;  /* 0x00000000ff227431 */ /* 0x000fe400000001ff */
[----:B------:R-:W-:Y:S01]  /*9f60*/  ISETP.GE.U32.AND.EX P2, PT, R127, 0x1000000, PT, P2 ;  /* 0x010000007f00780c */ /* 0x000fe20003f46120 */
[----:B------:R-:W-:-:S04]  /*9f70*/  FMUL.FTZ R26, R20, R26 ;  /* 0x0000001a141a7220 */ /* 0x000fc80000410000 */
[C---:B------:R-:W-:Y:S01]  /*9f80*/  FMUL.FTZ R21, R26.reuse, R21 ;  /* 0x000000151a157220 */ /* 0x040fe20000410000 */
[----:B------:R-:W-:Y:S02]  /*9f90*/  F2FP.BF16.F32.PACK_AB R51, R26, R51 ;  /* 0x000000331a33723e */ /* 0x000fe400000010ff */
[----:B------:R-:W-:Y:S01]  /*9fa0*/  F2FP.BF16.F32.PACK_AB R26, R38, R25 ;  /* 0x00000019261a723e */ /* 0x000fe200000010ff */
[----:B------:R-:W-:Y:S01]  /*9fb0*/  FMUL.FTZ R21, R21, UR4 ;  /* 0x0000000415157c20 */ /* 0x000fe20008410000 */
[----:B------:R-:W-:Y:S02]  /*9fc0*/  F2FP.BF16.F32.PACK_AB R25, R37, R24 ;  /* 0x000000182519723e */ /* 0x000fe400000010ff */
[----:B------:R-:W-:Y:S02]  /*9fd0*/  F2FP.BF16.F32.PACK_AB R24, R41, R23 ;  /* 0x000000172918723e */ /* 0x000fe400000010ff */
[----:B------:R-:W-:Y:S02]  /*9fe0*/  @P2 PRMT R20, R115, 0x7632, R20 ;  /* 0x0000763273142816 */ /* 0x000fe40000000014 */
[----:B------:R-:W-:-:S02]  /*9ff0*/  @P2 SHF.L.U32 R35, R6, 0x10, RZ ;  /* 0x0000001006232819 */ /* 0x000fc400000006ff */
[----:B------:R-:W-:-:S05]  /*a000*/  @P2 SHF.L.U32 R20, R20, 0x10, RZ ;  /* 0x0000001014142819 */ /* 0x000fca00000006ff */
[C---:B------:R-:W-:Y:S01]  /*a010*/  @P2 FMUL.FTZ R34, R21.reuse, R20 ;  /* 0x0000001415222220 */ /* 0x040fe20000410000 */
[----:B------:R-:W-:Y:S01]  /*a020*/  MOV R20, RZ ;  /* 0x000000ff00147202 */ /* 0x000fe20000000f00 */
[----:B------:R-:W-:-:S05]  /*a030*/  @P2 FMUL.FTZ R20, R21, R35 ;  /* 0x0000002315142220 */ /* 0x000fca0000410000 */
[----:B------:R-:W-:Y:S01]  /*a040*/  F2FP.BF16.F32.PACK_AB R27, R20, R27 ;  /* 0x0000001b141b723e */ /* 0x000fe200000010ff */
[----:B------:R-:W-:Y:S06]  /*a050*/  BRA `(.L_x_1233) ;  /* 0x0000000400a47947 */ /* 0x000fec0003800000 */
.L_x_1232:
[C-C-:B------:R-:W-:Y:S01]  /*a060*/  FFMA.FTZ R28, R39.reuse, R28, R40.reuse ;  /* 0x0000001c271c7223 */ /* 0x140fe20000010028 */
[----:B------:R-:W-:Y:S01]  /*a070*/  LOP3.LUT P2, RZ, R126, 0xff, RZ, 0xc0, !PT ;  /* 0x000000ff7eff7812 */ /* 0x000fe2000784c0ff */
[C-C-:B------:R-:W-:Y:S01]  /*a080*/  FFMA.FTZ R36, R39.reuse, R36, R40.reuse ;  /* 0x0000002427247223 */ /* 0x140fe20000010028 */
[C-C-:B------:R-:W-:Y:S01]  /*a090*/  FFMA.FTZ R29, R39.reuse, R29, R40.reuse ;  /* 0x0000001d271d7223 */ /* 0x140fe20000010028 */
[----:B------:R-:W-:Y:S01]  /*a0a0*/  FADD.FTZ R28, -R28, R23 ;  /* 0x000000171c1c7221 */ /* 0x000fe20000010100 */
[----:B------:R-:W-:Y:S01]  /*a0b0*/  FFMA.FTZ R37, R39, R37, R40 ;  /* 0x0000002527257223 */ /* 0x000fe20000010028 */
[----:B------:R-:W-:Y:S01]  /*a0c0*/  FADD.FTZ R31, -R36, R31 ;  /* 0x0000001f241f7221 */ /* 0x000fe20000010100 */
[----:B------:R-:W-:Y:S01]  /*a0d0*/  FADD.FTZ R29, -R29, R24 ;  /* 0x000000181d1d7221 */ /* 0x000fe20000010100 */
[C---:B------:R-:W-:Y:S01]  /*a0e0*/  FMUL.FTZ R28, R20.reuse, R28 ;  /* 0x0000001c141c7220 */ /* 0x040fe20000410000 */
        /* <DEDUP_REMOVED lines=28> */
[C---:B------:R-:W-:Y:S01]  /*a2b0*/  FMUL.FTZ R38, R20.reuse, R38 ;  /* 0x0000002614267220 */ /* 0x040fe20000410000 */
[----:B------:R-:W-:Y:S01]  /*a2c0*/  @P2 SHF.L.U32 R112, R3, 0x10, RZ ;  /* 0x0000001003702819 */ /* 0x000fe200000006ff */
[----:B------:R-:W-:Y:S01]  /*a2d0*/  FMUL.FTZ R30, R21, R30 ;  /* 0x0000001e151e7220 */ /* 0x000fe20000410000 */
[----:B------:R-:W-:Y:S01]  /*a2e0*/  @P2 SHF.L.U32 R41, R41, 0x10, RZ ;  /* 0x0000001029292819 */ /* 0x000fe200000006ff */
[----:B------:R-:W-:Y:S01]  /*a2f0*/  FMUL.FTZ R27, R20, R27 ;  /* 0x0000001b141b7220 */ /* 0x000fe20000410000 */
[----:B------:R-:W-:Y:S01]  /*a300*/  FFMA.FTZ R35, R39, R35, R40 ;  /* 0x0000002327237223 */ /* 0x000fe20000010028 */
[----:B------:R-:W-:Y:S01]  /*a310*/  @P3 PRMT R26, R114, 0x7632, R26 ;  /* 0x00007632721a3816 */ /* 0x000fe2000000001a */
[----:B------:R-:W-:-:S02]  /*a320*/  HFMA2 R33, -RZ, RZ, 0, 0 ;  /* 0x00000000ff217431 */ /* 0x000fc400000001ff */
[-C--:B------:R-:W-:Y:S01]  /*a330*/  @P2 FMUL.FTZ R31, R41, R36.reuse ;  /* 0x00000024291f2220 */ /* 0x080fe20000410000 */
[----:B------:R-:W-:Y:S01]  /*a340*/  MOV R41, RZ ;  /* 0x000000ff00297202 */ /* 0x000fe20000000f00 */
[----:B------:R-:W-:Y:S01]  /*a350*/  @P2 FMUL.FTZ R41, R112, R36 ;  /* 0x0000002470292220 */ /* 0x000fe20000410000 */
[----:B------:R-:W-:Y:S01]  /*a360*/  LOP3.LUT P2, RZ, R126, 0xff0000, RZ, 0xc0, !PT ;  /* 0x00ff00007eff7812 */ /* 0x000fe2000784c0ff */
[----:B------:R-:W-:Y:S01]  /*a370*/  FMUL.FTZ R36, R29, UR4 ;  /* 0x000000041d247c20 */ /* 0x000fe20008410000 */
[----:B------:R-:W-:Y:S02]  /*a380*/  HFMA2 R29, -RZ, RZ, 0, 0 ;  /* 0x00000000ff1d7431 */ /* 0x000fe400000001ff */
[----:B------:R-:W-:Y:S01]  /*a390*/  FMUL.FTZ R27, R21, R27 ;  /* 0x0000001b151b7220 */ /* 0x000fe20000410000 */
[----:B------:R-:W-:Y:S01]  /*a3a0*/  @P3 SHF.L.U32 R26, R26, 0x10, RZ ;  /* 0x000000101a1a3819 */ /* 0x000fe200000006ff */
[----:B------:R-:W-:Y:S02]  /*a3b0*/  FADD.FTZ R35, -R35, R34 ;  /* 0x0000002223237221 */ /* 0x000fe40000010100 */
[----:B------:R-:W-:Y:S01]  /*a3c0*/  FMUL.FTZ R34, R27, UR4 ;  /* 0x000000041b227c20 */ /* 0x000fe20008410000 */
[----:B------:R-:W-:Y:S01]  /*a3d0*/  @P4 SHF.L.U32 R27, R115, 0x10, RZ ;  /* 0x00000010731b4819 */ /* 0x000fe200000006ff */
[----:B------:R-:W-:Y:S01]  /*a3e0*/  FMUL.FTZ R20, R20, R35 ;  /* 0x0000002314147220 */ /* 0x000fe20000410000 */
[----:B------:R-:W-:-:S02]  /*a3f0*/  @P4 SHF.L.U32 R35, R111, 0x10, RZ ;  /* 0x000000106f234819 */ /* 0x000fc400000006ff */
[----:B------:R-:W-:Y:S01]  /*a400*/  @P2 SHF.L.U32 R24, R113, 0x10, RZ ;  /* 0x0000001071182819 */ /* 0x000fe200000006ff */
[----:B------:R-:W-:Y:S01]  /*a410*/  FMUL.FTZ R20, R21, R20 ;  /* 0x0000001415147220 */ /* 0x000fe20000410000 */
        /* <DEDUP_REMOVED lines=15> */
[----:B------:R-:W-:-:S11]  /*a510*/  HFMA2 R30, -RZ, RZ, 0, 0 ;  /* 0x00000000ff1e7431 */ /* 0x000fd600000001ff */
[----:B------:R-:W-:Y:S02]  /*a520*/  @P2 SHF.L.U32 R25, R114, 0x10, RZ ;  /* 0x0000001072192819 */ /* 0x000fe400000006ff */
[----:B------:R-:W-:-:S03]  /*a530*/  @P2 SHF.L.U32 R112, R110, 0x10, RZ ;  /* 0x000000106e702819 */ /* 0x000fc600000006ff */
[-C--:B------:R-:W-:Y:S01]  /*a540*/  @P2 FMUL.FTZ R30, R25, R36.reuse ;  /* 0x00000024191e2220 */ /* 0x080fe20000410000 */
[----:B------:R-:W-:Y:S01]  /*a550*/  MOV R25, RZ ;  /* 0x000000ff00197202 */ /* 0x000fe20000000f00 */
[----:B------:R-:W-:Y:S01]  /*a560*/  @P2 FMUL.FTZ R25, R112, R36 ;  /* 0x0000002470192220 */ /* 0x000fe20000410000 */
[----:B------:R-:W-:Y:S01]  /*a570*/  ISETP.GE.U32.AND P2, PT, R126, RZ, PT ;  /* 0x000000ff7e00720c */ /* 0x000fe20003f46070 */
[----:B------:R-:W-:Y:S01]  /*a580*/  FMUL.FTZ R36, R21, R38 ;  /* 0x0000002615247220 */ /* 0x000fe20000410000 */
[----:B------:R-:W-:Y:S02]  /*a590*/  @P3 SHF.L.U32 R38, R5, 0x10, RZ ;  /* 0x0000001005263819 */ /* 0x000fe400000006ff */
[----:B------:R-:W-:Y:S01]  /*a5a0*/  ISETP.GE.U32.AND.EX P2, PT, R127, 0x1000000, PT, P2 ;  /* 0x010000007f00780c */ /* 0x000fe20003f46120 */
[----:B------:R-:W-:-:S04]  /*a5b0*/  FMUL.FTZ R36, R36, UR4 ;  /* 0x0000000424247c20 */ /* 0x000fc80008410000 */
[-C--:B------:R-:W-:Y:S01]  /*a5c0*/  @P3 FMUL.FTZ R33, R26, R36.reuse ;  /* 0x000000241a213220 */ /* 0x080fe20000410000 */
[----:B------:R-:W-:Y:S01]  /*a5d0*/  MOV R26, RZ ;  /* 0x000000ff001a7202 */ /* 0x000fe20000000f00 */
[----:B------:R-:W-:Y:S01]  /*a5e0*/  @P3 FMUL.FTZ R26, R38, R36 ;  /* 0x00000024261a3220 */ /* 0x000fe20000410000 */
[----:B------:R-:W-:Y:S02]  /*a5f0*/  HFMA2 R36, -RZ, RZ, 0, 0 ;  /* 0x00000000ff247431 */ /* 0x000fe400000001ff */
[-C--:B------:R-:W-:Y:S01]  /*a600*/  @P4 FMUL.FTZ R36, R27, R34.reuse ;  /* 0x000000221b244220 */ /* 0x080fe20000410000 */
[----:B------:R-:W-:Y:S01]  /*a610*/  MOV R27, RZ ;  /* 0x000000ff001b7202 */ /* 0x000fe20000000f00 */
[----:B------:R-:W-:Y:S01]  /*a620*/  @P4 FMUL.FTZ R27, R35, R34 ;  /* 0x00000022231b4220 */ /* 0x000fe20000410000 */
[----:B------:R-:W-:Y:S01]  /*a630*/  FMUL.FTZ R35, R20, UR4 ;  /* 0x0000000414237c20 */ /* 0x000fe20008410000 */
[----:B------:R-:W-:Y:S01]  /*a640*/  @P2 SHF.L.U32 R38, R6, 0x10, RZ ;  /* 0x0000001006262819 */ /* 0x000fe200000006ff */
[----:B------:R-:W-:Y:S01]  /*a650*/  HFMA2 R20, -RZ, RZ, 0, 0 ;  /* 0x00000000ff147431 */ /* 0x000fe200000001ff */
[----:B------:R-:W-:-:S02]  /*a660*/  @P2 PRMT R21, R115, 0x7632, R21 ;  /* 0x0000763273152816 */ /* 0x000fc40000000015 */
[----:B------:R-:W-:Y:S01]  /*a670*/  F2FP.BF16.F32.PACK_AB R26, R26, R25 ;  /* 0x000000191a1a723e */ /* 0x000fe200000010ff */
[-C--:B------:R-:W-:Y:S01]  /*a680*/  @P2 FMUL.FTZ R20, R38, R35.reuse ;  /* 0x0000002326142220 */ /* 0x080fe20000410000 */
[----:B------:R-:W-:Y:S02]  /*a690*/  @P2 SHF.L.U32 R21, R21, 0x10, RZ ;  /* 0x0000001015152819 */ /* 0x000fe400000006ff */
[----:B------:R-:W-:Y:S02]  /*a6a0*/  MOV R34, RZ ;  /* 0x000000ff00227202 */ /* 0x000fe40000000f00 */
[----:B------:R-:W-:Y:S01]  /*a6b0*/  F2FP.BF16.F32.PACK_AB R25, R37, R24 ;  /* 0x000000182519723e */ /* 0x000fe200000010ff */
[----:B------:R-:W-:Y:S01]  /*a6c0*/  @P2 FMUL.FTZ R34, R21, R35 ;  /* 0x0000002315222220 */ /* 0x000fe20000410000 */
[----:B------:R-:W-:Y:S02]  /*a6d0*/  F2FP.BF16.F32.PACK_AB R24, R41, R23 ;  /* 0x000000172918723e */ /* 0x000fe400000010ff */
[----:B------:R-:W-:-:S07]  /*a6e0*/  F2FP.BF16.F32.PACK_AB R27, R20, R27 ;  /* 0x0000001b141b723e */ /* 0x000fce00000010ff */
.L_x_1233:
[----:B------:R-:W0:Y:S02]  /*a6f0*/  @P1 LDC.64 R20, c[0x0][0x478] ;  /* 0x00011e00ff141b82 */ /* 0x000e240000000a00 */
[----:B0-----:R-:W-:-:S04]  /*a700*/  @P1 IMAD.WIDE.U32 R20, R22, 0x10, R20 ;  /* 0x0000001016141825 */ /* 0x001fc800078e0014 */
[----:B------:R-:W-:Y:S01]  /*a710*/  IMAD.WIDE.U32 R22, R22, 0x10, R178 ;  /* 0x0000001016167825 */ /* 0x000fe200078e00b2 */
[----:B------:R1:W-:Y:S04]  /*a720*/  @P1 STG.E.128 desc[UR6][R20.64], R48 ;  /* 0x0000003014001986 */ /* 0x0003e8000c101d06 */
[----:B------:R1:W-:Y:S01]  /*a730*/  STG.E.128 desc[UR6][R22.64], R24 ;  /* 0x0000001816007986 */ /* 0x0003e2000c101d06 */
[----:B------:R-:W-:Y:S05]  /*a740*/  BRA `(.L_x_1234) ;  /* 0x0000004c00747947 */ /* 0x000fea0003800000 */
.L_x_1223:
[----:B---3--:R-:W0:Y:S01]  /*a750*/  LDC.64 R188, c[0x0][0x390] ;  /* 0x0000e400ffbc7b82 */ /* 0x008e220000000a00 */
[----:B------:R1:W5:Y:S04]  /*a760*/  LDL R190, [R1] ;  /* 0x0000000001be7983 */ /* 0x0003680000100800 */
[----:B------:R1:W5:Y:S04]  /*a770*/  LDL R191, [R1+0x4] ;  /* 0x0000040001bf7983 */ /* 0x0003680000100800 */
[----:B------:R1:W5:Y:S01]  /*a780*/  LDL R192, [R1+0x8] ;  /* 0x0000080001c07983 */ /* 0x0003620000100800 */
[----:B0-----:R-:W-:-:S06]  /*a790*/  IMAD.WIDE.U32 R44, R176, 0x10, R188 ;  /* 0x00000010b02c7825 */ /* 0x001fcc00078e00bc */
[----:B------:R-:W5:Y:S01]  /*a7a0*/  LDG.E.128 R44, desc[UR6][R44.64] ;  /* 0x000000062c2c7981 */ /* 0x000f62000c1e1d00 */
[----:B------:R-:W-:-:S04]  /*a7b0*/  UISETP.NE.U32.AND UP0, UPT, UR16, URZ, UPT ;  /* 0x000000ff1000728c */ /* 0x000fc8000bf05070 */
[----:B------:R-:W-:-:S09]  /*a7c0*/  UISETP.NE.AND.EX UP0, UPT, UR17, URZ, UPT, UP0 ;  /* 0x000000ff1100728c */ /* 0x000fd2000bf05300 */
[----:B-1----:R-:W-:Y:S05]  /*a7d0*/  BRA.U UP0, `(.L_x_1235) ;  /* 0x0000000500dc7547 */ /* 0x002fea000b800000 */
[C-C-:B-----5:R-:W-:Y:S01]  /*a7e0*/  FFMA.FTZ R0, R39.reuse, R0, R40.reuse ;  /* 0x0000000027007223 */ /* 0x160fe20000010028 */
[----:B------:R-:W-:Y:S01]  /*a7f0*/  LOP3.LUT P1, RZ, R112, 0xff, RZ, 0xc0, !PT ;  /* 0x000000ff70ff7812 */ /* 0x000fe2000782c0ff */
[----:B------:R-:W-:Y:S01]  /*a800*/  UMOV UR4, UR5 ;  /* 0x0000000500047c82 */ /* 0x000fe20008000000 */
[C-C-:B------:R-:W-:Y:S01]  /*a810*/  FFMA.FTZ R42, R39.reuse, R42, R40.reuse ;  /* 0x0000002a272a7223 */ /* 0x140fe20000010028 */
[----:B------:R-:W-:Y:S01]  /*a820*/  FADD.FTZ R0, -R0, R185 ;  /* 0x000000b900007221 */ /* 0x000fe20000010100 */
[----:B------:R-:W-:Y:S01]  /*a830*/  SHF.L.U32 R185, R68, 0x10, RZ ;  /* 0x0000001044b97819 */ /* 0x000fe200000006ff */
[C---:B------:R-:W-:Y:S01]  /*a840*/  FFMA.FTZ R43, R39.reuse, R43, R40 ;  /* 0x0000002b272b7223 */ /* 0x040fe20000010028 */
[--C-:B------:R-:W-:Y:S01]  /*a850*/  FADD.FTZ R42, -R42, R184.reuse ;  /* 0x000000b82a2a7221 */ /* 0x100fe20000010100 */
[----:B------:R-:W-:Y:S01]  /*a860*/  PRMT R184, R68, 0x7632, R184 ;  /* 0x0000763244b87816 */ /* 0x000fe200000000b8 */
[----:B------:R-:W-:Y:S01]  /*a870*/  FFMA.FTZ R181, R39, R181, R40 ;  /* 0x000000b527b57223 */ /* 0x000fe20000010028 */
[----:B------:R-:W-:Y:S01]  /*a880*/  FFMA.FTZ R0, R20, R0, R185 ;  /* 0x0000000014007223 */ /* 0x000fe200000100b9 */
[----:B------:R-:W-:Y:S01]  /*a890*/  FADD.FTZ R43, -R43, R183 ;  /* 0x000000b72b2b7221 */ /* 0x000fe20000010100 */
[----:B------:R-:W-:Y:S01]  /*a8a0*/  SHF.L.U32 R184, R184, 0x10, RZ ;  /* 0x00000010b8b87819 */ /* 0x000fe200000006ff */
[----:B------:R-:W-:Y:S01]  /*a8b0*/  FADD.FTZ R181, -R181, R182 ;  /* 0x000000b6b5b57221 */ /* 0x000fe20000010100 */
[----:B------:R-:W-:Y:S01]  /*a8c0*/  FMUL.FTZ R0, R0, R21 ;  /* 0x0000001500007220 */ /* 0x000fe20000410000 */
[----:B------:R-:W-:Y:S01]  /*a8d0*/  @P1 SHF.L.U32 R185, R44, 0x10, RZ ;  /* 0x000000102cb91819 */ /* 0x000fe200000006ff */
[----:B------:R-:W-:Y:S01]  /*a8e0*/  FFMA.FTZ R177, R39, R177, R40 ;  /* 0x000000b127b17223 */ /* 0x000fe20000010028 */
[----:B------:R-:W-:Y:S01]  /*a8f0*/  @P1 SHF.L.U32 R187, R88, 0x10, RZ ;  /* 0x0000001058bb1819 */ /* 0x000fe200000006ff */
[----:B------:R-:W-:Y:S01]  /*a900*/  FMUL.FTZ R186, R0, UR4 ;  /* 0x0000000400ba7c20 */ /* 0x000fe20008410000 */
[----:B------:R-:W-:-:S02]  /*a910*/  HFMA2 R0, -RZ, RZ, 0, 0 ;  /* 0x00000000ff007431 */ /* 0x000fc400000001ff */
[----:B------:R-:W-:Y:S01]  /*a920*/  FFMA.FTZ R42, R20, R42, R184 ;  /* 0x0000002a142a7223 */ /* 0x000fe200000100b8 */
[----:B------:R-:W-:Y:S01]  /*a930*/  LOP3.LUT P2, RZ, R112, 0xff000000, RZ, 0xc0, !PT ;  /* 0xff00000070ff7812 */ /* 0x000fe2000784c0ff */
[----:B------:R-:W-:Y:S01]  /*a940*/  @P1 FMUL.FTZ R0, R186, R185 ;  /* 0x000000b9ba001220 */ /* 0x000fe20000410000 */
[----:B------:R-:W-:Y:S01]  /*a950*/  MOV R185, RZ ;  /* 0x000000ff00b97202 */ /* 0x000fe20000000f00 */
[----:B------:R-:W-:Y:S01]  /*a960*/  @P1 FMUL.FTZ R185, R187, R186 ;  /* 0x000000babbb91220 */ /* 0x000fe20000410000 */
[----:B------:R-:W-:Y:S01]  /*a970*/  LOP3.LUT P1, RZ, R112, 0xff00, RZ, 0xc0, !PT ;  /* 0x0000ff0070ff7812 */ /* 0x000fe2000782c0ff */
[----:B------:R-:W-:Y:S01]  /*a980*/  FMUL.FTZ R42, R42, R21 ;  /* 0x000000152a2a7220 */ /* 0x000fe20000410000 */
[----:B------:R-:W-:Y:S01]  /*a990*/  FFMA.FTZ R179, R39, R179, R40 ;  /* 0x000000b327b37223 */ /* 0x000fe20000010028 */
[----:B------:R-:W-:Y:S01]  /*a9a0*/  LOP3.LUT P3, RZ, R113, 0xff, RZ, 0xc0, !PT ;  /* 0x000000ff71ff7812 */ /* 0x000fe2000786c0ff */
[----:B------:R-:W-:Y:S01]  /*a9b0*/  FADD.FTZ R177, -R177, R178 ;  /* 0x000000b2b1b17221 */ /* 0x000fe20000010100 */
[----:B------:R-:W-:Y:S01]  /*a9c0*/  SHF.L.U32 R178, R70, 0x10, RZ ;  /* 0x0000001046b27819 */ /* 0x000fe200000006ff */
[----:B------:R-:W-:Y:S01]  /*a9d0*/  FADD.FTZ R179, -R179, R180 ;  /* 0x000000b4b3b37221 */ /* 0x000fe20000010100 */
[----:B------:R-:W-:Y:S01]  /*a9e0*/  LOP3.LUT P4, RZ, R113, 0xff00, RZ, 0xc0, !PT ;  /* 0x0000ff0071ff7812 */ /* 0x000fe2000788c0ff */
[----:B------:R-:W-:Y:S01]  /*a9f0*/  FFMA.FTZ R114, R39, R114, R40 ;  /* 0x0000007227727223 */ /* 0x000fe20000010028 */
[----:B------:R-:W-:Y:S01]  /*aa00*/  LOP3.LUT P5, RZ, R113, 0xff0000, RZ, 0xc0, !PT ;  /* 0x00ff000071ff7812 */ /* 0x000fe200078ac0ff */
[----:B------:R-:W-:Y:S01]  /*aa10*/  FFMA.FTZ R178, R20, R179, R178 ;  /* 0x000000b314b27223 */ /* 0x000fe200000100b2 */
[----:B------:R-:W-:Y:S01]  /*aa20*/  FFMA.FTZ R164, R39, R164, R40 ;  /* 0x000000a427a47223 */ /* 0x000fe20000010028 */
[----:B------:R-:W-:Y:S01]  /*aa30*/  FADD.FTZ R114, -R114, R115 ;  /* 0x0000007372727221 */ /* 0x000fe20000010100 */
[----:B------:R-:W-:Y:S01]  /*aa40*/  @P1 PRMT R184, R44, 0x7632, R184 ;  /* 0x000076322cb81816 */ /* 0x000fe200000000b8 */
[----:B------:R-:W-:Y:S01]  /*aa50*/  FMUL.FTZ R44, R42, UR4 ;  /* 0x000000042a2c7c20 */ /* 0x000fe20008410000 */
[----:B------:R-:W-:Y:S01]  /*aa60*/  @P1 SHF.L.U32 R186, R192, 0x10, RZ ;  /* 0x00000010c0ba1819 */ /* 0x000fe200000006ff */
[----:B------:R-:W-:Y:S01]  /*aa70*/  HFMA2 R42, -RZ, RZ, 0, 0 ;  /* 0x00000000ff2a7431 */ /* 0x000fe200000001ff */
[----:B------:R-:W-:Y:S01]  /*aa80*/  @P1 SHF.L.U32 R184, R184, 0x10, RZ ;  /* 0x00000010b8b81819 */ /* 0x000fe200000006ff */
[----:B------:R-:W-:Y:S01]  /*aa90*/  FMUL.FTZ R178, R178, R21 ;  /* 0x00000015b2b27220 */ /* 0x000fe20000410000 */
[----:B------:R-:W-:Y:S01]  /*aaa0*/  @P3 SHF.L.U32 R179, R90, 0x10, RZ ;  /* 0x000000105ab33819 */ /* 0x000fe200000006ff */
[----:B------:R-:W-:Y:S01]  /*aab0*/  FADD.FTZ R164, -R164, R165 ;  /* 0x000000a5a4a47221 */ /* 0x000fe20000010100 */
[----:B------:R-:W-:Y:S01]  /*aac0*/  SHF.L.U32 R115, R71, 0x10, RZ ;  /* 0x0000001047737819 */ /* 0x000fe200000006ff */
[----:B------:R-:W-:Y:S01]  /*aad0*/  @P1 FMUL.FTZ R42, R44, R184 ;  /* 0x000000b82c2a1220 */ /* 0x000fe20000410000 */
[----:B------:R-:W-:Y:S01]  /*aae0*/  MOV R184, RZ ;  /* 0x000000ff00b87202 */ /* 0x000fe20000000f00 */
[----:B------:R-:W-:Y:S01]  /*aaf0*/  @P1 FMUL.FTZ R184, R186, R44 ;  /* 0x0000002cbab81220 */ /* 0x000fe20000410000 */
[----:B------:R-:W-:Y:S01]  /*ab00*/  LOP3.LUT P1, RZ, R112, 0xff0000, RZ, 0xc0, !PT ;  /* 0x00ff000070ff7812 */ /* 0x000fe2000782c0ff */
[----:B------:R-:W-:Y:S01]  /*ab10*/  FMUL.FTZ R178, R178, UR4 ;  /* 0x00000004b2b27c20 */ /* 0x000fe20008410000 */
[----:B------:R-:W-:Y:S01]  /*ab20*/  SHF.L.U32 R44, R69, 0x10, RZ ;  /* 0x00000010452c7819 */ /* 0x000fe200000006ff */
[--C-:B------:R-:W-:Y:S01]  /*ab30*/  FFMA.FTZ R164, R20, R164, R115.reuse ;  /* 0x000000a414a47223 */ /* 0x100fe20000010073 */
[----:B------:R-:W-:-:S02]  /*ab40*/  PRMT R115, R71, 0x7632, R115 ;  /* 0x0000763247737816 */ /* 0x000fc40000000073 */
[----:B------:R-:W-:Y:S01]  /*ab50*/  @P5 SHF.L.U32 R165, R47, 0x10, RZ ;  /* 0x000000102fa55819 */ /* 0x000fe200000006ff */
[----:B------:R-:W-:Y:S01]  /*ab60*/  FFMA.FTZ R43, R20, R43, R44 ;  /* 0x0000002b142b7223 */ /* 0x000fe2000001002c */
[----:B------:R-:W-:Y:S01]  /*ab70*/  SHF.L.U32 R115, R115, 0x10, RZ ;  /* 0x0000001073737819 */ /* 0x000fe200000006ff */
[-C--:B------:R-:W-:Y:S02]  /*ab80*/  FMUL.FTZ R164, R164, R21.reuse ;  /* 0x00000015a4a47220 */ /* 0x080fe40000410000 */
[----:B------:R-:W-:Y:S02]  /*ab90*/  FMUL.FTZ R43, R43, R21 ;  /* 0x000000152b2b7220 */ /* 0x000fe40000410000 */
[----:B------:R-:W-:Y:S01]  /*aba0*/  @P1 SHF.L.U32 R183, R45, 0x10, RZ ;  /* 0x000000102db71819 */ /* 0x000fe200000006ff */
[----:B------:R-:W-:Y:S01]  /*abb0*/  FMUL.FTZ R164, R164, UR4 ;  /* 0x00000004a4a47c20 */ /* 0x000fe20008410000 */
[----:B------:R-:W-:Y:S01]  /*abc0*/  FMUL.FTZ R44, R43, UR4 ;  /* 0x000000042b2c7c20 */ /* 0x000fe20008410000 */
[----:B------:R-:W-:Y:S01]  /*abd0*/  @P1 SHF.L.U32 R186, R89, 0x10, RZ ;  /* 0x0000001059ba1819 */ /* 0x000fe200000006ff */
[----:B------:R-:W-:-:S02]  /*abe0*/  HFMA2 R43, -RZ, RZ, 0, 0 ;  /* 0x00000000ff2b7431 */ /* 0x000fc400000001ff */
[----:B------:R-:W-:Y:S01]  /*abf0*/  FFMA.FTZ R114, R20, R114, R115 ;  /* 0x0000007214727223 */ /* 0x000fe20000010073 */
[----:B------:R-:W-:Y:S01]  /*ac00*/  @P1 FMUL.FTZ R43, R44, R183 ;  /* 0x000000b72c2b1220 */ /* 0x000fe20000410000 */
[----:B------:R-:W-:Y:S01]  /*ac10*/  MOV R183, RZ ;  /* 0x000000ff00b77202 */ /* 0x000fe20000000f00 */
[----:B------:R-:W-:Y:S01]  /*ac20*/  @P1 FMUL.FTZ R183, R186, R44 ;  /* 0x0000002cbab71220 */ /* 0x000fe20000410000 */
[----:B------:R-:W-:Y:S02]  /*ac30*/  PRMT R44, R69, 0x7632, R44 ;  /* 0x00007632452c7816 */ /* 0x000fe4000000002c */
[----:B------:R-:W-:Y:S02]  /*ac40*/  ISETP.GE.U32.AND P1, PT, R112, RZ, PT ;  /* 0x000000ff7000720c */ /* 0x000fe40003f26070 */
[----:B------:R-:W-:Y:S02]  /*ac50*/  SHF.L.U32 R44, R44, 0x10, RZ ;  /* 0x000000102c2c7819 */ /* 0x000fe400000006ff */
[----:B------:R-:W-:-:S02]  /*ac60*/  @P2 PRMT R112, R45, 0x7632, R112 ;  /* 0x000076322d702816 */ /* 0x000fc40000000070 */
[----:B------:R-:W-:Y:S01]  /*ac70*/  ISETP.GE.U32.AND.EX P1, PT, R113, 0x1000000, PT, P1 ;  /* 0x010000007100780c */ /* 0x000fe20003f26110 */
[----:B------:R-:W-:Y:S01]  /*ac80*/  FFMA.FTZ R44, R20, R181, R44 ;  /* 0x000000b5142c7223 */ /* 0x000fe2000001002c */
[----:B------:R-:W-:Y:S02]  /*ac90*/  @P2 SHF.L.U32 R112, R112, 0x10, RZ ;  /* 0x0000001070702819 */ /* 0x000fe400000006ff */
[----:B------:R-:W-:Y:S01]  /*aca0*/  MOV R113, RZ ;  /* 0x000000ff00717202 */ /* 0x000fe20000000f00 */
[----:B------:R-:W-:Y:S01]  /*acb0*/  FMUL.FTZ R44, R44, R21 ;  /* 0x000000152c2c7220 */ /* 0x000fe20000410000 */
[----:B------:R-:W-:-:S03]  /*acc0*/  MOV R115, RZ ;  /* 0x000000ff00737202 */ /* 0x000fc60000000f00 */
[----:B------:R-:W-:Y:S01]  /*acd0*/  FMUL.FTZ R45, R44, UR4 ;  /* 0x000000042c2d7c20 */ /* 0x000fe20008410000 */
[----:B------:R-:W-:-:S03]  /*ace0*/  HFMA2 R44, -RZ, RZ, 0, 0 ;  /* 0x00000000ff2c7431 */ /* 0x000fc600000001ff */
[----:B------:R-:W-:Y:S01]  /*acf0*/  @P2 FMUL.FTZ R44, R45, R112 ;  /* 0x000000702d2c2220 */ /* 0x000fe20000410000 */
[----:B------:R-:W-:Y:S02]  /*ad00*/  @P2 SHF.L.U32 R112, R191, 0x10, RZ ;  /* 0x00000010bf702819 */ /* 0x000fe400000006ff */
[----:B------:R-:W-:-:S03]  /*ad10*/  @P1 PRMT R47, R47, 0x7632, R47 ;  /* 0x000076322f2f1816 */ /* 0x000fc6000000002f */
[----:B------:R-:W-:Y:S01]  /*ad20*/  @P2 FMUL.FTZ R113, R112, R45 ;  /* 0x0000002d70712220 */ /* 0x000fe20000410000 */
[----:B------:R-:W-:Y:S02]  /*ad30*/  PRMT R45, R70, 0x7632, R45 ;  /* 0x00007632462d7816 */ /* 0x000fe4000000002d */
[----:B------:R-:W-:Y:S02]  /*ad40*/  @P3 SHF.L.U32 R112, R46, 0x10, RZ ;  /* 0x000000102e703819 */ /* 0x000fe400000006ff */
[----:B------:R-:W-:Y:S02]  /*ad50*/  SHF.L.U32 R45, R45, 0x10, RZ ;  /* 0x000000102d2d7819 */ /* 0x000fe400000006ff */
[----:B------:R-:W-:-:S03]  /*ad60*/  F2FP.BF16.F32.PACK_AB R113, R113, R183 ;  /* 0x000000b77171723e */ /* 0x000fc600000010ff */
[----:B------:R-:W-:Y:S01]  /*ad70*/  FFMA.FTZ R177, R20, R177, R45 ;  /* 0x000000b114b17223 */ /* 0x000fe2000001002d */
[----:B------:R-:W-:Y:S02]  /*ad80*/  HFMA2 R45, -RZ, RZ, 0, 0 ;  /* 0x00000000ff2d7431 */ /* 0x000fe400000001ff */
[----:B------:R-:W-:Y:S01]  /*ad90*/  @P3 FMUL.FTZ R45, R178, R112 ;  /* 0x00000070b22d3220 */ /* 0x000fe20000410000 */
[----:B------:R-:W-:Y:S01]  /*ada0*/  MOV R112, RZ ;  /* 0x000000ff00707202 */ /* 0x000fe20000000f00 */
[----:B------:R-:W-:Y:S01]  /*adb0*/  @P3 FMUL.FTZ R112, R179, R178 ;  /* 0x000000b2b3703220 */ /* 0x000fe20000410000 */
[----:B------:R-:W-:Y:S01]  /*adc0*/  @P4 PRMT R178, R46, 0x7632, R178 ;  /* 0x000076322eb24816 */ /* 0x000fe200000000b2 */
[----:B------:R-:W-:Y:S01]  /*add0*/  FMUL.FTZ R177, R177, R21 ;  /* 0x00000015b1b17220 */ /* 0x000fe20000410000 */
[----:B------:R-:W-:Y:S01]  /*ade0*/  @P4 SHF.L.U32 R179, R190, 0x10, RZ ;  /* 0x00000010beb34819 */ /* 0x000fe200000006ff */
[----:B------:R-:W-:Y:S01]  /*adf0*/  HFMA2 R46, -RZ, RZ, 0, 0 ;  /* 0x00000000ff2e7431 */ /* 0x000fe200000001ff */
[----:B------:R-:W-:Y:S01]  /*ae00*/  @P4 SHF.L.U32 R178, R178, 0x10, RZ ;  /* 0x00000010b2b24819 */ /* 0x000fe200000006ff */
[----:B------:R-:W-:-:S04]  /*ae10*/  FMUL.FTZ R177, R177, UR4 ;  /* 0x00000004b1b17c20 */ /* 0x000fc80008410000 */
[----:B------:R-:W-:Y:S01]  /*ae20*/  @P4 FMUL.FTZ R46, R177, R178 ;  /* 0x000000b2b12e4220 */ /* 0x000fe20000410000 */
[----:B------:R-:W-:Y:S01]  /*ae30*/  MOV R178, RZ ;  /* 0x000000ff00b27202 */ /* 0x000fe20000000f00 */
[----:B------:R-:W-:Y:S01]  /*ae40*/  @P4 FMUL.FTZ R178, R179, R177 ;  /* 0x000000b1b3b24220 */ /* 0x000fe20000410000 */
[----:B------:R-:W-:Y:S01]  /*ae50*/  @P5 SHF.L.U32 R179, R91, 0x10, RZ ;  /* 0x000000105bb35819 */ /* 0x000fe200000006ff */
[----:B------:R-:W-:Y:S02]  /*ae60*/  HFMA2 R177, -RZ, RZ, 0, 0 ;  /* 0x00000000ffb17431 */ /* 0x000fe400000001ff */
[----:B------:R-:W-:Y:S01]  /*ae70*/  @P5 FMUL.FTZ R177, R164, R165 ;  /* 0x000000a5a4b15220 */ /* 0x000fe20000410000 */
[----:B------:R-:W-:Y:S01]  /*ae80*/  FMUL.FTZ R165, R114, R21 ;  /* 0x0000001572a57220 */ /* 0x000fe20000410000 */
[----:B------:R-:W-:Y:S01]  /*ae90*/  @P1 SHF.L.U32 R114, R47, 0x10, RZ ;  /* 0x000000102f721819 */ /* 0x000fe200000006ff */
[----:B------:R-:W-:Y:S01]  /*aea0*/  @P5 FMUL.FTZ R115, R179, R164 ;  /* 0x000000a4b3735220 */ /* 0x000fe20000410000 */
[----:B------:R-:W-:Y:S01]  /*aeb0*/  @P1 SHF.L.U32 R179, R19, 0x10, RZ ;  /* 0x0000001013b31819 */ /* 0x000fe200000006ff */
[----:B------:R-:W-:Y:S01]  /*aec0*/  FMUL.FTZ R165, R165, UR4 ;  /* 0x00000004a5a57c20 */ /* 0x000fe20008410000 */
[----:B------:R-:W-:Y:S01]  /*aed0*/  HFMA2 R164, -RZ, RZ, 0, 0 ;  /* 0x00000000ffa47431 */ /* 0x000fe200000001ff */
[----:B------:R-:W-:-:S02]  /*aee0*/  MOV R47, RZ ;  /* 0x000000ff002f7202 */ /* 0x000fc40000000f00 */
[----:B------:R-:W-:Y:S01]  /*aef0*/  @P1 FMUL.FTZ R164, R179, R165 ;  /* 0x000000a5b3a41220 */ /* 0x000fe20000410000 */
[----:B------:R-:W-:Y:S01]  /*af00*/  @P1 FMUL.FTZ R47, R165, R114 ;  /* 0x00000072a52f1220 */ /* 0x000fe20000410000 */
[----:B------:R-:W-:Y:S02]  /*af10*/  F2FP.BF16.F32.PACK_AB R114, R178, R112 ;  /* 0x00000070b272723e */ /* 0x000fe400000010ff */
[----:B------:R-:W-:Y:S02]  /*af20*/  F2FP.BF16.F32.PACK_AB R112, R184, R185 ;  /* 0x000000b9b870723e */ /* 0x000fe400000010ff */
[----:B------:R-:W-:Y:S01]  /*af30*/  F2FP.BF16.F32.PACK_AB R115, R164, R115 ;  /* 0x00000073a473723e */ /* 0x000fe200000010ff */
[----:B------:R-:W-:Y:S06]  /*af40*/  BRA `(.L_x_1236) ;  /* 0x0000000400e87947 */ /* 0x000fec0003800000 */
.L_x_1235:
[C-C-:B-----5:R-:W-:Y:S01]  /*af50*/  FFMA.FTZ R0, R39.reuse, R0, R40.reuse ;  /* 0x0000000027007223 */ /* 0x160fe20000010028 */
[----:B------:R-:W-:Y:S01]  /*af60*/  LOP3.LUT P1, RZ, R112, 0xff, RZ, 0xc0, !PT ;  /* 0x000000ff70ff7812 */ /* 0x000fe2000782c0ff */
[----:B------:R-:W-:Y:S01]  /*af70*/  UMOV UR4, UR5 ;  /* 0x0000000500047c82 */ /* 0x000fe20008000000 */
[----:B------:R-:W-:Y:S01]  /*af80*/  SHF.L.U32 R48, R68, 0x10, RZ ;  /* 0x0000001044307819 */ /* 0x000fe200000006ff */
[----:B------:R-:W-:Y:S01]  /*af90*/  FADD.FTZ R0, -R0, R185 ;  /* 0x000000b900007221 */ /* 0x000fe20000010100 */
[----:B------:R-:W-:Y:S01]  /*afa0*/  MOV R185, RZ ;  /* 0x000000ff00b97202 */ /* 0x000fe20000000f00 */
[C---:B------:R-:W-:Y:S01]  /*afb0*/  FFMA.FTZ R42, R39.reuse, R42, R40 ;  /* 0x0000002a272a7223 */ /* 0x040fe20000010028 */
[----:B------:R-:W-:Y:S01]  /*afc0*/  LOP3.LUT P2, RZ, R112, 0xff0000, RZ, 0xc0, !PT ;  /* 0x00ff000070ff7812 */ /* 0x000fe2000784c0ff */
[----:B------:R-:W-:Y:S01]  /*afd0*/  FFMA.FTZ R48, R20, R0, R48 ;  /* 0x0000000014307223 */ /* 0x000fe20000010030 */
[----:B------:R-:W-:Y:S02]  /*afe0*/  HFMA2 R0, -RZ, RZ, 0, 0 ;  /* 0x00000000ff007431 */ /* 0x000fe400000001ff */
[----:B------:R-:W-:Y:S01]  /*aff0*/  FADD.FTZ R42, -R42, R184 ;  /* 0x000000b82a2a7221 */ /* 0x000fe20000010100 */
[----:B------:R-:W-:Y:S01]  /*b000*/  MOV R184, RZ ;  /* 0x000000ff00b87202 */ /* 0x000fe20000000f00 */
[----:B------:R-:W-:Y:S01]  /*b010*/  FMUL.FTZ R49, R48, R21 ;  /* 0x0000001530317220 */ /* 0x000fe20000410000 */
[C-C-:B------:R-:W-:Y:S01]  /*b020*/  FFMA.FTZ R181, R39.reuse, R181, R40.reuse ;  /* 0x000000b527b57223 */ /* 0x140fe20000010028 */
[----:B------:R-:W-:Y:S01]  /*b030*/  @P1 SHF.L.U32 R50, R44, 0x10, RZ ;  /* 0x000000102c321819 */ /* 0x000fe200000006ff */
[----:B------:R-:W-:Y:S01]  /*b040*/  FFMA.FTZ R177, R39, R177, R40 ;  /* 0x000000b127b17223 */ /* 0x000fe20000010028 */
[----:B------:R-:W-:Y:S01]  /*b050*/  @P1 SHF.L.U32 R51, R88, 0x10, RZ ;  /* 0x0000001058331819 */ /* 0x000fe200000006ff */
[----:B------:R-:W-:Y:S01]  /*b060*/  FMUL.FTZ R49, R49, UR4 ;  /* 0x0000000431317c20 */ /* 0x000fe20008410000 */
[----:B------:R-:W-:Y:S01]  /*b070*/  FADD.FTZ R181, -R181, R182 ;  /* 0x000000b6b5b57221 */ /* 0x000fe20000010100 */
[----:B------:R-:W-:Y:S01]  /*b080*/  FADD.FTZ R177, -R177, R178 ;  /* 0x000000b2b1b17221 */ /* 0x000fe20000010100 */
[--C-:B------:R-:W-:Y:S01]  /*b090*/  FFMA.FTZ R164, R39, R164, R40.reuse ;  /* 0x000000a427a47223 */ /* 0x100fe20000010028 */
[-C--:B------:R-:W-:Y:S01]  /*b0a0*/  @P1 FMUL.FTZ R0, R50, R49.reuse ;  /* 0x0000003132001220 */ /* 0x080fe20000410000 */
[----:B------:R-:W-:Y:S01]  /*b0b0*/  @P1 FMUL.FTZ R185, R51, R49 ;  /* 0x0000003133b91220 */ /* 0x000fe20000410000 */
[----:B------:R-:W-:Y:S01]  /*b0c0*/  LOP3.LUT P1, RZ, R112, 0xff00, RZ, 0xc0, !PT ;  /* 0x0000ff0070ff7812 */ /* 0x000fe2000782c0ff */
[--C-:B------:R-:W-:Y:S01]  /*b0d0*/  FFMA.FTZ R49, R39, R43, R40.reuse ;  /* 0x0000002b27317223 */ /* 0x100fe20000010028 */
[----:B------:R-:W-:Y:S01]  /*b0e0*/  PRMT R51, R68, 0x7632, R51 ;  /* 0x0000763244337816 */ /* 0x000fe20000000033 */
[----:B------:R-:W-:Y:S01]  /*b0f0*/  FADD.FTZ R165, -R164, R165 ;  /* 0x000000a5a4a57221 */ /* 0x000fe20000010100 */
[----:B------:R-:W-:Y:S01]  /*b100*/  @P2 SHF.L.U32 R50, R45, 0x10, RZ ;  /* 0x000000102d322819 */ /* 0x000fe200000006ff */
[----:B------:R-:W-:Y:S01]  /*b110*/  FADD.FTZ R49, -R49, R183 ;  /* 0x000000b731317221 */ /* 0x000fe20000010100 */
[----:B------:R-:W-:Y:S01]  /*b120*/  SHF.L.U32 R51, R51, 0x10, RZ ;  /* 0x0000001033337819 */ /* 0x000fe200000006ff */
[----:B------:R-:W-:Y:S01]  /*b130*/  FFMA.FTZ R114, R39, R114, R40 ;  /* 0x0000007227727223 */ /* 0x000fe20000010028 */
[----:B------:R-:W-:-:S02]  /*b140*/  MOV R183, RZ ;  /* 0x000000ff00b77202 */ /* 0x000fc40000000f00 */
[----:B------:R-:W-:Y:S01]  /*b150*/  SHF.L.U32 R164, R71, 0x10, RZ ;  /* 0x0000001047a47819 */ /* 0x000fe200000006ff */
[----:B------:R-:W-:Y:S01]  /*b160*/  FFMA.FTZ R51, R20, R42, R51 ;  /* 0x0000002a14337223 */ /* 0x000fe20000010033 */
[----:B------:R-:W-:Y:S01]  /*b170*/  HFMA2 R42, -RZ, RZ, 0, 0 ;  /* 0x00000000ff2a7431 */ /* 0x000fe200000001ff */
[----:B------:R-:W-:Y:S02]  /*b180*/  @P1 PRMT R44, R44, 0x7632, R44 ;  /* 0x000076322c2c1816 */ /* 0x000fe4000000002c */
[----:B------:R-:W-:Y:S01]  /*b190*/  FMUL.FTZ R43, R51, R21 ;  /* 0x00000015332b7220 */ /* 0x000fe20000410000 */
[----:B------:R-:W-:Y:S01]  /*b1a0*/  FFMA.FTZ R165, R20, R165, R164 ;  /* 0x000000a514a57223 */ /* 0x000fe200000100a4 */
[----:B------:R-:W-:Y:S02]  /*b1b0*/  @P1 SHF.L.U32 R44, R44, 0x10, RZ ;  /* 0x000000102c2c1819 */ /* 0x000fe400000006ff */
[----:B------:R-:W-:Y:S01]  /*b1c0*/  FMUL.FTZ R43, R43, UR4 ;  /* 0x000000042b2b7c20 */ /* 0x000fe20008410000 */
[----:B------:R-:W-:-:S03]  /*b1d0*/  F2FP.BF16.F32.PACK_AB R48, R51, R48 ;  /* 0x000000303330723e */ /* 0x000fc600000010ff */
[----:B------:R-:W-:Y:S01]  /*b1e0*/  @P1 FMUL.FTZ R42, R44, R43 ;  /* 0x0000002b2c2a1220 */ /* 0x000fe20000410000 */
[----:B------:R-:W-:-:S05]  /*b1f0*/  SHF.L.U32 R44, R69, 0x10, RZ ;  /* 0x00000010452c7819 */ /* 0x000fca00000006ff */
[----:B------:R-:W-:Y:S01]  /*b200*/  FFMA.FTZ R49, R20, R49, R44 ;  /* 0x0000003114317223 */ /* 0x000fe2000001002c */
[----:B------:R-:W-:-:S05]  /*b210*/  @P1 SHF.L.U32 R44, R192, 0x10, RZ ;  /* 0x00000010c02c1819 */ /* 0x000fca00000006ff */
[----:B------:R-:W-:Y:S01]  /*b220*/  @P1 FMUL.FTZ R183, R44, R43 ;  /* 0x0000002b2cb71220 */ /* 0x000fe20000410000 */
[----:B------:R-:W-:Y:S01]  /*b230*/  FMUL.FTZ R44, R49, R21 ;  /* 0x00000015312c7220 */ /* 0x000fe20000410000 */
[----:B------:R-:W-:Y:S01]  /*b240*/  HFMA2 R43, -RZ, RZ, 0, 0 ;  /* 0x00000000ff2b7431 */ /* 0x000fe200000001ff */
[----:B------:R-:W-:Y:S02]  /*b250*/  LOP3.LUT P1, RZ, R112, 0xff000000, RZ, 0xc0, !PT ;  /* 0xff00000070ff7812 */ /* 0x000fe4000782c0ff */
[----:B------:R-:W-:-:S04]  /*b260*/  FMUL.FTZ R44, R44, UR4 ;  /* 0x000000042c2c7c20 */ /* 0x000fc80008410000 */
[----:B------:R-:W-:Y:S01]  /*b270*/  @P2 FMUL.FTZ R43, R50, R44 ;  /* 0x0000002c322b2220 */ /* 0x000fe20000410000 */
[----:B------:R-:W-:-:S05]  /*b280*/  @P2 SHF.L.U32 R50, R89, 0x10, RZ ;  /* 0x0000001059322819 */ /* 0x000fca00000006ff */
[----:B------:R-:W-:Y:S01]  /*b290*/  @P2 FMUL.FTZ R184, R50, R44 ;  /* 0x0000002c32b82220 */ /* 0x000fe20000410000 */
[----:B------:R-:W-:Y:S01]  /*b2a0*/  PRMT R44, R69, 0x7632, R44 ;  /* 0x00007632452c7816 */ /* 0x000fe2000000002c */
[----:B------:R-:W-:Y:S01]  /*b2b0*/  FFMA.FTZ R50, R39, R179, R40 ;  /* 0x000000b327327223 */ /* 0x000fe20000010028 */
[----:B------:R-:W-:Y:S02]  /*b2c0*/  @P1 PRMT R179, R45, 0x7632, R179 ;  /* 0x000076322db31816 */ /* 0x000fe400000000b3 */
[----:B------:R-:W-:Y:S01]  /*b2d0*/  SHF.L.U32 R44, R44, 0x10, RZ ;  /* 0x000000102c2c7819 */ /* 0x000fe200000006ff */
[----:B------:R-:W-:Y:S01]  /*b2e0*/  FADD.FTZ R50, -R50, R180 ;  /* 0x000000b432327221 */ /* 0x000fe20000010100 */
[----:B------:R-:W-:Y:S02]  /*b2f0*/  @P1 SHF.L.U32 R179, R179, 0x10, RZ ;  /* 0x00000010b3b31819 */ /* 0x000fe400000006ff */
[----:B------:R-:W-:Y:S01]  /*b300*/  LOP3.LUT P2, RZ, R113, 0xff, RZ, 0xc0, !PT ;  /* 0x000000ff71ff7812 */ /* 0x000fe2000784c0ff */
[----:B------:R-:W-:Y:S01]  /*b310*/  FFMA.FTZ R181, R20, R181, R44 ;  /* 0x000000b514b57223 */ /* 0x000fe2000001002c */
[----:B------:R-:W-:Y:S01]  /*b320*/  HFMA2 R44, -RZ, RZ, 0, 0 ;  /* 0x00000000ff2c7431 */ /* 0x000fe200000001ff */
[----:B------:R-:W-:-:S02]  /*b330*/  @P1 SHF.L.U32 R180, R191, 0x10, RZ ;  /* 0x00000010bfb41819 */ /* 0x000fc400000006ff */
[C---:B------:R-:W-:Y:S01]  /*b340*/  FMUL.FTZ R45, R181.reuse, R21 ;  /* 0x00000015b52d7220 */ /* 0x040fe20000410000 */
[----:B------:R-:W-:-:S03]  /*b350*/  F2FP.BF16.F32.PACK_AB R49, R181, R49 ;  /* 0x00000031b531723e */ /* 0x000fc600000010ff */
[----:B------:R-:W-:-:S04]  /*b360*/  FMUL.FTZ R45, R45, UR4 ;  /* 0x000000042d2d7c20 */ /* 0x000fc80008410000 */
[----:B------:R-:W-:Y:S01]  /*b370*/  @P1 FMUL.FTZ R44, R179, R45 ;  /* 0x0000002db32c1220 */ /* 0x000fe20000410000 */
[----:B------:R-:W-:Y:S02]  /*b380*/  SHF.L.U32 R179, R70, 0x10, RZ ;  /* 0x0000001046b37819 */ /* 0x000fe400000006ff */
[----:B------:R-:W-:-:S03]  /*b390*/  @P2 SHF.L.U32 R186, R90, 0x10, RZ ;  /* 0x000000105aba2819 */ /* 0x000fc600000006ff */
[----:B------:R-:W-:Y:S01]  /*b3a0*/  FFMA.FTZ R50, R20, R50, R179 ;  /* 0x0000003214327223 */ /* 0x000fe200000100b3 */
[----:B------:R-:W-:Y:S01]  /*b3b0*/  MOV R179, RZ ;  /* 0x000000ff00b37202 */ /* 0x000fe20000000f00 */
[----:B------:R-:W-:Y:S01]  /*b3c0*/  @P1 FMUL.FTZ R179, R180, R45 ;  /* 0x0000002db4b31220 */ /* 0x000fe20000410000 */
[----:B------:R-:W-:Y:S01]  /*b3d0*/  @P2 SHF.L.U32 R180, R46, 0x10, RZ ;  /* 0x000000102eb42819 */ /* 0x000fe200000006ff */
[----:B------:R-:W-:Y:S01]  /*b3e0*/  FMUL.FTZ R182, R50, R21 ;  /* 0x0000001532b67220 */ /* 0x000fe20000410000 */
[----:B------:R-:W-:Y:S01]  /*b3f0*/  HFMA2 R45, -RZ, RZ, 0, 0 ;  /* 0x00000000ff2d7431 */ /* 0x000fe200000001ff */
[----:B------:R-:W-:Y:S02]  /*b400*/  LOP3.LUT P1, RZ, R113, 0xff00, RZ, 0xc0, !PT ;  /* 0x0000ff0071ff7812 */ /* 0x000fe4000782c0ff */
[----:B------:R-:W-:-:S04]  /*b410*/  FMUL.FTZ R182, R182, UR4 ;  /* 0x00000004b6b67c20 */ /* 0x000fc80008410000 */
[-C--:B------:R-:W-:Y:S01]  /*b420*/  @P2 FMUL.FTZ R45, R180, R182.reuse ;  /* 0x000000b6b42d2220 */ /* 0x080fe20000410000 */
[----:B------:R-:W-:Y:S01]  /*b430*/  MOV R180, RZ ;  /* 0x000000ff00b47202 */ /* 0x000fe20000000f00 */
[----:B------:R-:W-:Y:S01]  /*b440*/  @P2 FMUL.FTZ R180, R186, R182 ;  /* 0x000000b6bab42220 */ /* 0x000fe20000410000 */
[----:B------:R-:W-:-:S04]  /*b450*/  PRMT R182, R70, 0x7632, R182 ;  /* 0x0000763246b67816 */ /* 0x000fc800000000b6 */
[----:B------:R-:W-:Y:S02]  /*b460*/  SHF.L.U32 R182, R182, 0x10, RZ ;  /* 0x00000010b6b67819 */ /* 0x000fe400000006ff */
[----:B------:R-:W-:Y:S01]  /*b470*/  @P1 PRMT R178, R46, 0x7632, R178 ;  /* 0x000076322eb21816 */ /* 0x000fe200000000b2 */
[----:B------:R-:W-:Y:S01]  /*b480*/  HFMA2 R46, -RZ, RZ, 0, 0 ;  /* 0x00000000ff2e7431 */ /* 0x000fe200000001ff */
[----:B------:R-:W-:Y:S01]  /*b490*/  @P1 SHF.L.U32 R186, R190, 0x10, RZ ;  /* 0x00000010beba1819 */ /* 0x000fe200000006ff */
[----:B------:R-:W-:Y:S01]  /*b4a0*/  FFMA.FTZ R182, R20, R177, R182 ;  /* 0x000000b114b67223 */ /* 0x000fe200000100b6 */
[----:B------:R-:W-:-:S03]  /*b4b0*/  @P1 SHF.L.U32 R178, R178, 0x10, RZ ;  /* 0x00000010b2b21819 */ /* 0x000fc600000006ff */
[C---:B------:R-:W-:Y:S01]  /*b4c0*/  FMUL.FTZ R177, R182.reuse, R21 ;  /* 0x00000015b6b17220 */ /* 0x040fe20000410000 */
[----:B------:R-:W-:-:S03]  /*b4d0*/  F2FP.BF16.F32.PACK_AB R50, R182, R50 ;  /* 0x00000032b632723e */ /* 0x000fc600000010ff */
[----:B------:R-:W-:-:S04]  /*b4e0*/  FMUL.FTZ R177, R177, UR4 ;  /* 0x00000004b1b17c20 */ /* 0x000fc80008410000 */
[-C--:B------:R-:W-:Y:S01]  /*b4f0*/  @P1 FMUL.FTZ R46, R178, R177.reuse ;  /* 0x000000b1b22e1220 */ /* 0x080fe20000410000 */
        /* <DEDUP_REMOVED lines=8> */
[-C--:B------:R-:W-:Y:S01]  /*b580*/  @P1 FMUL.FTZ R177, R164, R186.reuse ;  /* 0x000000baa4b11220 */ /* 0x080fe20000410000 */
[----:B------:R-:W-:Y:S01]  /*b590*/  MOV R164, RZ ;  /* 0x000000ff00a47202 */ /* 0x000fe20000000f00 */
[----:B------:R-:W-:Y:S01]  /*b5a0*/  @P1 FMUL.FTZ R164, R187, R186 ;  /* 0x000000babba41220 */ /* 0x000fe20000410000 */
[----:B------:R-:W-:Y:S01]  /*b5b0*/  ISETP.GE.U32.AND P1, PT, R112, RZ, PT ;  /* 0x000000ff7000720c */ /* 0x000fe20003f26070 */
[----:B------:R-:W-:Y:S01]  /*b5c0*/  FADD.FTZ R112, -R114, R115 ;  /* 0x0000007372707221 */ /* 0x000fe20000010100 */
[----:B------:R-:W-:Y:S02]  /*b5d0*/  MOV R115, RZ ;  /* 0x000000ff00737202 */ /* 0x000fe40000000f00 */
[----:B------:R-:W-:Y:S02]  /*b5e0*/  ISETP.GE.U32.AND.EX P1, PT, R113, 0x1000000, PT, P1 ;  /* 0x010000007100780c */ /* 0x000fe40003f26110 */
[----:B------:R-:W-:-:S04]  /*b5f0*/  PRMT R113, R71, 0x7632, R113 ;  /* 0x0000763247717816 */ /* 0x000fc80000000071 */
[----:B------:R-:W-:-:S05]  /*b600*/  SHF.L.U32 R113, R113, 0x10, RZ ;  /* 0x0000001071717819 */ /* 0x000fca00000006ff */
[----:B------:R-:W-:Y:S02]  /*b610*/  FFMA.FTZ R112, R20, R112, R113 ;  /* 0x0000007014707223 */ /* 0x000fe40000010071 */
[----:B------:R-:W-:Y:S01]  /*b620*/  @P1 PRMT R114, R47, 0x7632, R114 ;  /* 0x000076322f721816 */ /* 0x000fe20000000072 */
[----:B------:R-:W-:Y:S02]  /*b630*/  HFMA2 R47, -RZ, RZ, 0, 0 ;  /* 0x00000000ff2f7431 */ /* 0x000fe400000001ff */
[C---:B------:R-:W-:Y:S01]  /*b640*/  FMUL.FTZ R113, R112.reuse, R21 ;  /* 0x0000001570717220 */ /* 0x040fe20000410000 */
[----:B------:R-:W-:Y:S02]  /*b650*/  F2FP.BF16.F32.PACK_AB R51, R112, R165 ;  /* 0x000000a57033723e */ /* 0x000fe400000010ff */
[----:B------:R-:W-:Y:S01]  /*b660*/  @P1 SHF.L.U32 R114, R114, 0x10, RZ ;  /* 0x0000001072721819 */ /* 0x000fe200000006ff */
[----:B------:R-:W-:Y:S01]  /*b670*/  FMUL.FTZ R113, R113, UR4 ;  /* 0x0000000471717c20 */ /* 0x000fe20008410000 */
[----:B------:R-:W-:-:S03]  /*b680*/  F2FP.BF16.F32.PACK_AB R112, R183, R185 ;  /* 0x000000b9b770723e */ /* 0x000fc600000010ff */
[----:B------:R-:W-:Y:S01]  /*b690*/  @P1 FMUL.FTZ R47, R114, R113 ;  /* 0x00000071722f1220 */ /* 0x000fe20000410000 */
[----:B------:R-:W-:-:S05]  /*b6a0*/  @P1 SHF.L.U32 R114, R19, 0x10, RZ ;  /* 0x0000001013721819 */ /* 0x000fca00000006ff */
[----:B------:R-:W-:Y:S01]  /*b6b0*/  @P1 FMUL.FTZ R115, R114, R113 ;  /* 0x0000007172731220 */ /* 0x000fe20000410000 */
[----:B------:R-:W-:Y:S02]  /*b6c0*/  F2FP.BF16.F32.PACK_AB R114, R178, R180 ;  /* 0x000000b4b272723e */ /* 0x000fe400000010ff */
[----:B------:R-:W-:Y:S02]  /*b6d0*/  F2FP.BF16.F32.PACK_AB R113, R179, R184 ;  /* 0x000000b8b371723e */ /* 0x000fe400000010ff */
[----:B------:R-:W-:-:S07]  /*b6e0*/  F2FP.BF16.F32.PACK_AB R115, R115, R164 ;  /* 0x000000a47373723e */ /* 0x000fce00000010ff */
.L_x_1236:
        /* <DEDUP_REMOVED lines=11> */
[C-C-:B------:R-:W-:Y:S01]  /*b7a0*/  FFMA.FTZ R162, R39.reuse, R162, R40.reuse ;  /* 0x000000a227a27223 */ /* 0x140fe20000010028 */
[----:B------:R-:W-:Y:S01]  /*b7b0*/  LOP3.LUT P2, RZ, R152, 0xff, RZ, 0xc0, !PT ;  /* 0x000000ff98ff7812 */ /* 0x000fe2000784c0ff */
[----:B------:R-:W-:Y:S01]  /*b7c0*/  FFMA.FTZ R167, R39, R167, R40 ;  /* 0x000000a727a77223 */ /* 0x000fe20000010028 */
[----:B------:R-:W-:Y:S01]  /*b7d0*/  SHF.L.U32 R49, R64, 0x10, RZ ;  /* 0x0000001040317819 */ /* 0x000fe200000006ff */
[----:B------:R-:W-:Y:S01]  /*b7e0*/  FADD.FTZ R48, -R162, R158 ;  /* 0x0000009ea2307221 */ /* 0x000fe20000010100 */
[----:B------:R-:W-:Y:S01]  /*b7f0*/  HFMA2 R158, -RZ, RZ, 0, 0 ;  /* 0x00000000ff9e7431 */ /* 0x000fe200000001ff */
[----:B------:R-:W-:Y:S01]  /*b800*/  MOV R176, RZ ;  /* 0x000000ff00b07202 */ /* 0x000fe20000000f00 */
[----:B------:R-:W-:Y:S01]  /*b810*/  FADD.FTZ R51, -R167, R166 ;  /* 0x000000a6a7337221 */ /* 0x000fe20000010100 */
[----:B------:R-:W-:Y:S01]  /*b820*/  FFMA.FTZ R48, R20, R48, R49 ;  /* 0x0000003014307223 */ /* 0x000fe20000010031 */
[----:B------:R-:W-:Y:S01]  /*b830*/  HFMA2 R162, -RZ, RZ, 0, 0 ;  /* 0x00000000ffa27431 */ /* 0x000fe200000001ff */
[----:B------:R-:W-:Y:S01]  /*b840*/  LOP3.LUT P3, RZ, R152, 0xff0000, RZ, 0xc0, !PT ;  /* 0x00ff000098ff7812 */ /* 0x000fe2000786c0ff */
[C-C-:B------:R-:W-:Y:S01]  /*b850*/  FFMA.FTZ R171, R39.reuse, R171, R40.reuse ;  /* 0x000000ab27ab7223 */ /* 0x140fe20000010028 */
[----:B------:R-:W-:Y:S01]  /*b860*/  FMUL.FTZ R49, R48, R21 ;  /* 0x0000001530317220 */ /* 0x000fe20000410000 */
[----:B------:R-:W-:Y:S01]  /*b870*/  MOV R166, RZ ;  /* 0x000000ff00a67202 */ /* 0x000fe20000000f00 */
[----:B------:R-:W-:Y:S01]  /*b880*/  FFMA.FTZ R168, R39, R168, R40 ;  /* 0x000000a827a87223 */ /* 0x000fe20000010028 */
[----:B-----5:R-:W-:Y:S01]  /*b890*/  @P2 SHF.L.U32 R50, R112, 0x10, RZ ;  /* 0x0000001070322819 */ /* 0x020fe200000006ff */
[----:B------:R-:W-:Y:S01]  /*b8a0*/  FMUL.FTZ R49, R49, UR4 ;  /* 0x0000000431317c20 */ /* 0x000fe20008410000 */
[----:B------:R-:W-:Y:S01]  /*b8b0*/  FADD.FTZ R167, -R171, R170 ;  /* 0x000000aaaba77221 */ /* 0x000fe20000010100 */
[C-C-:B------:R-:W-:Y:S01]  /*b8c0*/  FFMA.FTZ R174, R39.reuse, R174, R40.reuse ;  /* 0x000000ae27ae7223 */ /* 0x140fe20000010028 */
[----:B------:R-:W-:Y:S01]  /*b8d0*/  FFMA.FTZ R169, R39, R169, R40 ;  /* 0x000000a927a97223 */ /* 0x000fe20000010028 */
[----:B------:R-:W-:Y:S01]  /*b8e0*/  @P2 FMUL.FTZ R158, R49, R50 ;  /* 0x00000032319e2220 */ /* 0x000fe20000410000 */
[----:B------:R-:W-:Y:S01]  /*b8f0*/  @P2 SHF.L.U32 R50, R92, 0x10, RZ ;  /* 0x000000105c322819 */ /* 0x000fe200000006ff */
[----:B------:R-:W-:Y:S01]  /*b900*/  FADD.FTZ R171, -R174, R172 ;  /* 0x000000acaeab7221 */ /* 0x000fe20000010100 */
[----:B------:R-:W-:Y:S01]  /*b910*/  FADD.FTZ R169, -R169, R161 ;  /* 0x000000a1a9a97221 */ /* 0x000fe20000010100 */
[----:B------:R-:W-:-:S02]  /*b920*/  HFMA2 R161, -RZ, RZ, 0, 0 ;  /* 0x00000000ffa17431 */ /* 0x000fc400000001ff */
[----:B------:R-:W-:Y:S01]  /*b930*/  FFMA.FTZ R175, R39, R175, R40 ;  /* 0x000000af27af7223 */ /* 0x000fe20000010028 */
[----:B------:R-:W-:Y:S01]  /*b940*/  @P2 FMUL.FTZ R176, R50, R49 ;  /* 0x0000003132b02220 */ /* 0x000fe20000410000 */
[----:B------:R-:W-:Y:S02]  /*b950*/  LOP3.LUT P2, RZ, R152, 0xff00, RZ, 0xc0, !PT ;  /* 0x0000ff0098ff7812 */ /* 0x000fe4000784c0ff */
[----:B------:R-:W-:Y:S01]  /*b960*/  PRMT R49, R64, 0x7632, R49 ;  /* 0x0000763240317816 */ /* 0x000fe20000000031 */
[----:B------:R-:W-:-:S03]  /*b970*/  FADD.FTZ R175, -R175, R173 ;  /* 0x000000adafaf7221 */ /* 0x000fc60000010100 */
[----:B------:R-:W-:-:S05]  /*b980*/  SHF.L.U32 R49, R49, 0x10, RZ ;  /* 0x0000001031317819 */ /* 0x000fca00000006ff */
[----:B------:R-:W-:Y:S01]  /*b990*/  FFMA.FTZ R51, R20, R51, R49 ;  /* 0x0000003314337223 */ /* 0x000fe20000010031 */
[----:B------:R-:W-:Y:S01]  /*b9a0*/  FFMA.FTZ R49, R39, R163, R40 ;  /* 0x000000a327317223 */ /* 0x000fe20000010028 */
[----:B------:R-:W-:Y:S02]  /*b9b0*/  @P2 PRMT R112, R112, 0x7632, R112 ;  /* 0x0000763270702816 */ /* 0x000fe40000000070 */
[----:B------:R-:W-:Y:S01]  /*b9c0*/  FMUL.FTZ R50, R51, R21 ;  /* 0x0000001533327220 */ /* 0x000fe20000410000 */
[----:B------:R-:W-:Y:S01]  /*b9d0*/  FADD.FTZ R49, -R49, R159 ;  /* 0x0000009f31317221 */ /* 0x000fe20000010100 */
[----:B------:R-:W-:Y:S02]  /*b9e0*/  @P2 SHF.L.U32 R112, R112, 0x10, RZ ;  /* 0x0000001070702819 */ /* 0x000fe400000006ff */
[----:B------:R-:W-:Y:S01]  /*b9f0*/  FMUL.FTZ R50, R50, UR4 ;  /* 0x0000000432327c20 */ /* 0x000fe20008410000 */
[----:B------:R-:W-:Y:S02]  /*ba00*/  @P2 SHF.L.U32 R159, R15, 0x10, RZ ;  /* 0x000000100f9f2819 */ /* 0x000fe400000006ff */
[----:B------:R-:W-:Y:S01]  /*ba10*/  @P3 SHF.L.U32 R163, R113, 0x10, RZ ;  /* 0x0000001071a33819 */ /* 0x000fe200000006ff */
[----:B------:R-:W-:Y:S01]  /*ba20*/  @P2 FMUL.FTZ R162, R50, R112 ;  /* 0x0000007032a22220 */ /* 0x000fe20000410000 */
[----:B------:R-:W-:-:S02]  /*ba30*/  SHF.L.U32 R112, R65, 0x10, RZ ;  /* 0x0000001041707819 */ /* 0x000fc400000006ff */
[----:B------:R-:W-:-:S03]  /*ba40*/  F2FP.BF16.F32.PACK_AB R48, R51, R48 ;  /* 0x000000303330723e */ /* 0x000fc600000010ff */
[----:B------:R-:W-:Y:S01]  /*ba50*/  FFMA.FTZ R49, R20, R49, R112 ;  /* 0x0000003114317223 */ /* 0x000fe20000010070 */
[----:B------:R-:W-:Y:S01]  /*ba60*/  MOV R112, RZ ;  /* 0x000000ff00707202 */ /* 0x000fe20000000f00 */
[----:B------:R-:W-:Y:S01]  /*ba70*/  @P2 FMUL.FTZ R112, R159, R50 ;  /* 0x000000329f702220 */ /* 0x000fe20000410000 */
[----:B------:R-:W-:Y:S02]  /*ba80*/  HFMA2 R159, -RZ, RZ, 0, 0 ;  /* 0x00000000ff9f7431 */ /* 0x000fe400000001ff */
[----:B------:R-:W-:Y:S01]  /*ba90*/  FMUL.FTZ R50, R49, R21 ;  /* 0x0000001531327220 */ /* 0x000fe20000410000 */
[----:B------:R-:W-:Y:S02]  /*baa0*/  LOP3.LUT P2, RZ, R152, 0xff000000, RZ, 0xc0, !PT ;  /* 0xff00000098ff7812 */ /* 0x000fe4000784c0ff */
[----:B------:R-:W-:Y:S01]  /*bab0*/  F2FP.BF16.F32.PACK_AB R112, R112, R176 ;  /* 0x000000b07070723e */ /* 0x000fe200000010ff */
[----:B------:R-:W-:-:S04]  /*bac0*/  FMUL.FTZ R50, R50, UR4 ;  /* 0x0000000432327c20 */ /* 0x000fc80008410000 */
[----:B------:R-:W-:Y:S01]  /*bad0*/  @P3 FMUL.FTZ R159, R50, R163 ;  /* 0x000000a3329f3220 */ /* 0x000fe20000410000 */
[----:B------:R-:W-:-:S05]  /*bae0*/  @P3 SHF.L.U32 R163, R93, 0x10, RZ ;  /* 0x000000105da33819 */ /* 0x000fca00000006ff */
[----:B------:R-:W-:Y:S01]  /*baf0*/  @P3 FMUL.FTZ R166, R163, R50 ;  /* 0x00000032a3a63220 */ /* 0x000fe20000410000 */
[----:B------:R-:W-:Y:S01]  /*bb00*/  PRMT R50, R65, 0x7632, R50 ;  /* 0x0000763241327816 */ /* 0x000fe20000000032 */
[----:B------:R-:W-:Y:S01]  /*bb10*/  HFMA2 R163, -RZ, RZ, 0, 0 ;  /* 0x00000000ffa37431 */ /* 0x000fe200000001ff */
[----:B------:R-:W-:Y:S02]  /*bb20*/  @P2 PRMT R113, R113, 0x7632, R113 ;  /* 0x0000763271712816 */ /* 0x000fe40000000071 */
[----:B------:R-:W-:Y:S02]  /*bb30*/  SHF.L.U32 R50, R50, 0x10, RZ ;  /* 0x0000001032327819 */ /* 0x000fe400000006ff */
[----:B------:R-:W-:Y:S02]  /*bb40*/  @P2 SHF.L.U32 R113, R113, 0x10, RZ ;  /* 0x0000001071712819 */ /* 0x000fe400000006ff */
[----:B------:R-:W-:Y:S01]  /*bb50*/  @P2 SHF.L.U32 R164, R16, 0x10, RZ ;  /* 0x0000001010a42819 */ /* 0x000fe200000006ff */
[----:B------:R-:W-:-:S04]  /*bb60*/  FFMA.FTZ R167, R20, R167, R50 ;  /* 0x000000a714a77223 */ /* 0x000fc80000010032 */
[C---:B------:R-:W-:Y:S01]  /*bb70*/  FMUL.FTZ R50, R167.reuse, R21 ;  /* 0x00000015a7327220 */ /* 0x040fe20000410000 */
[----:B------:R-:W-:-:S03]  /*bb80*/  F2FP.BF16.F32.PACK_AB R49, R167, R49 ;  /* 0x00000031a731723e */ /* 0x000fc600000010ff */
[----:B------:R-:W-:-:S04]  /*bb90*/  FMUL.FTZ R50, R50, UR4 ;  /* 0x0000000432327c20 */ /* 0x000fc80008410000 */
[----:B------:R-:W-:Y:S01]  /*bba0*/  @P2 FMUL.FTZ R163, R50, R113 ;  /* 0x0000007132a32220 */ /* 0x000fe20000410000 */
[----:B------:R-:W-:Y:S01]  /*bbb0*/  MOV R113, RZ ;  /* 0x000000ff00717202 */ /* 0x000fe20000000f00 */
[----:B------:R-:W-:Y:S01]  /*bbc0*/  @P2 FMUL.FTZ R113, R164, R50 ;  /* 0x00000032a4712220 */ /* 0x000fe20000410000 */
[----:B------:R-:W-:Y:S01]  /*bbd0*/  FADD.FTZ R50, -R168, R160 ;  /* 0x000000a0a8327221 */ /* 0x000fe20000010100 */
[----:B------:R-:W-:Y:S02]  /*bbe0*/  LOP3.LUT P2, RZ, R153, 0xff, RZ, 0xc0, !PT ;  /* 0x000000ff99ff7812 */ /* 0x000fe4000784c0ff */
[----:B------:R-:W-:Y:S02]  /*bbf0*/  SHF.L.U32 R160, R66, 0x10, RZ ;  /* 0x0000001042a07819 */ /* 0x000fe400000006ff */
[----:B------:R-:W-:Y:S02]  /*bc00*/  MOV R168, RZ ;  /* 0x000000ff00a87202 */ /* 0x000fe40000000f00 */
[----:B------:R-:W-:Y:S01]  /*bc10*/  F2FP.BF16.F32.PACK_AB R113, R113, R166 ;  /* 0x000000a67171723e */ /* 0x000fe200000010ff */
[----:B------:R-:W-:Y:S01]  /*bc20*/  FFMA.FTZ R50, R20, R50, R160 ;  /* 0x0000003214327223 */ /* 0x000fe200000100a0 */
[----:B------:R-:W-:-:S03]  /*bc30*/  HFMA2 R160, -RZ, RZ, 0, 0 ;  /* 0x00000000ffa07431 */ /* 0x000fc600000001ff */
[----:B------:R-:W-:Y:S02]  /*bc40*/  FMUL.FTZ R164, R50, R21 ;  /* 0x0000001532a47220 */ /* 0x000fe40000410000 */
[----:B------:R-:W-:Y:S02]  /*bc50*/  @P2 SHF.L.U32 R165, R114, 0x10, RZ ;  /* 0x0000001072a52819 */ /* 0x000fe400000006ff */
[----:B------:R-:W-:-:S04]  /*bc60*/  FMUL.FTZ R164, R164, UR4 ;  /* 0x00000004a4a47c20 */ /* 0x000fc80008410000 */
[----:B------:R-:W-:Y:S01]  /*bc70*/  @P2 FMUL.FTZ R160, R164, R165 ;  /* 0x000000a5a4a02220 */ /* 0x000fe20000410000 */
[----:B------:R-:W-:-:S05]  /*bc80*/  @P2 SHF.L.U32 R165, R94, 0x10, RZ ;  /* 0x000000105ea52819 */ /* 0x000fca00000006ff */
[----:B------:R-:W-:Y:S01]  /*bc90*/  @P2 FMUL.FTZ R168, R165, R164 ;  /* 0x000000a4a5a82220 */ /* 0x000fe20000410000 */
[----:B------:R-:W-:Y:S02]  /*bca0*/  LOP3.LUT P2, RZ, R153, 0xff00, RZ, 0xc0, !PT ;  /* 0x0000ff0099ff7812 */ /* 0x000fe4000784c0ff */
[----:B------:R-:W-:-:S04]  /*bcb0*/  PRMT R164, R66, 0x7632, R164 ;  /* 0x0000763242a47816 */ /* 0x000fc800000000a4 */
[----:B------:R-:W-:-:S05]  /*bcc0*/  SHF.L.U32 R164, R164, 0x10, RZ ;  /* 0x00000010a4a47819 */ /* 0x000fca00000006ff */
[----:B------:R-:W-:Y:S01]  /*bcd0*/  FFMA.FTZ R171, R20, R171, R164 ;  /* 0x000000ab14ab7223 */ /* 0x000fe200000100a4 */
[----:B------:R-:W-:Y:S01]  /*bce0*/  HFMA2 R164, -RZ, RZ, 0, 0 ;  /* 0x00000000ffa47431 */ /* 0x000fe200000001ff */
[----:B------:R-:W-:Y:S02]  /*bcf0*/  @P2 PRMT R114, R114, 0x7632, R114 ;  /* 0x0000763272722816 */ /* 0x000fe40000000072 */
[----:B------:R-:W-:Y:S01]  /*bd00*/  FMUL.FTZ R165, R171, R21 ;  /* 0x00000015aba57220 */ /* 0x000fe20000410000 */
[----:B------:R-:W-:Y:S02]  /*bd10*/  @P2 SHF.L.U32 R170, R17, 0x10, RZ ;  /* 0x0000001011aa2819 */ /* 0x000fe400000006ff */
[----:B------:R-:W-:Y:S01]  /*bd20*/  @P2 SHF.L.U32 R114, R114, 0x10, RZ ;  /* 0x0000001072722819 */ /* 0x000fe200000006ff */
[----:B------:R-:W-:Y:S01]  /*bd30*/  FMUL.FTZ R165, R165, UR4 ;  /* 0x00000004a5a57c20 */ /* 0x000fe20008410000 */
[----:B------:R-:W-:-:S03]  /*bd40*/  F2FP.BF16.F32.PACK_AB R50, R171, R50 ;  /* 0x00000032ab32723e */ /* 0x000fc600000010ff */
[----:B------:R-:W-:Y:S01]  /*bd50*/  @P2 FMUL.FTZ R164, R165, R114 ;  /* 0x00000072a5a42220 */ /* 0x000fe20000410000 */
[----:B------:R-:W-:Y:S01]  /*bd60*/  MOV R114, RZ ;  /* 0x000000ff00727202 */ /* 0x000fe20000000f00 */
[----:B------:R-:W-:Y:S01]  /*bd70*/  @P2 FMUL.FTZ R114, R170, R165 ;  /* 0x000000a5aa722220 */ /* 0x000fe20000410000 */
[----:B------:R-:W-:Y:S02]  /*bd80*/  LOP3.LUT P2, RZ, R153, 0xff0000, RZ, 0xc0, !PT ;  /* 0x00ff000099ff7812 */ /* 0x000fe4000784c0ff */
[----:B------:R-:W-:Y:S02]  /*bd90*/  SHF.L.U32 R170, R67, 0x10, RZ ;  /* 0x0000001043aa7819 */ /* 0x000fe400000006ff */
[----:B------:R-:W-:-:S03]  /*bda0*/  F2FP.BF16.F32.PACK_AB R114, R114, R168 ;  /* 0x000000a87272723e */ /* 0x000fc600000010ff */
[----:B------:R-:W-:-:S04]  /*bdb0*/  FFMA.FTZ R170, R20, R169, R170 ;  /* 0x000000a914aa7223 */ /* 0x000fc800000100aa */
[----:B------:R-:W-:Y:S02]  /*bdc0*/  FMUL.FTZ R165, R170, R21 ;  /* 0x00000015aaa57220 */ /* 0x000fe40000410000 */
[----:B------:R-:W-:Y:S02]  /*bdd0*/  @P2 SHF.L.U32 R169, R115, 0x10, RZ ;  /* 0x0000001073a92819 */ /* 0x000fe400000006ff */
[----:B------:R-:W-:Y:S01]  /*bde0*/  FMUL.FTZ R165, R165, UR4 ;  /* 0x00000004a5a57c20 */ /* 0x000fe20008410000 */
[----:B------:R-:W-:-:S03]  /*bdf0*/  @P2 SHF.L.U32 R172, R95, 0x10, RZ ;  /* 0x000000105fac2819 */ /* 0x000fc600000006ff */
[----:B------:R-:W-:Y:S01]  /*be00*/  @P2 FMUL.FTZ R161, R165, R169 ;  /* 0x000000a9a5a12220 */ /* 0x000fe20000410000 */
[----:B------:R-:W-:Y:S01]  /*be10*/  MOV R169, RZ ;  /* 0x000000ff00a97202 */ /* 0x000fe20000000f00 */
[----:B------:R-:W-:Y:S01]  /*be20*/  @P2 FMUL.FTZ R169, R172, R165 ;  /* 0x000000a5aca92220 */ /* 0x000fe20000410000 */
[----:B------:R-:W-:Y:S01]  /*be30*/  ISETP.GE.U32.AND P2, PT, R152, RZ, PT ;  /* 0x000000ff9800720c */ /* 0x000fe20003f46070 */
[----:B------:R-:W-:Y:S01]  /*be40*/  HFMA2 R165, -RZ, RZ, 0, 0 ;  /* 0x00000000ffa57431 */ /* 0x000fe200000001ff */
[----:B------:R-:W-:Y:S02]  /*be50*/  PRMT R152, R67, 0x7632, R152 ;  /* 0x0000763243987816 */ /* 0x000fe40000000098 */
[----:B------:R-:W-:Y:S02]  /*be60*/  ISETP.GE.U32.AND.EX P2, PT, R153, 0x1000000, PT, P2 ;  /* 0x010000009900780c */ /* 0x000fe40003f46120 */
[----:B------:R-:W-:-:S05]  /*be70*/  SHF.L.U32 R152, R152, 0x10, RZ ;  /* 0x0000001098987819 */ /* 0x000fca00000006ff */
[----:B------:R-:W-:-:S04]  /*be80*/  FFMA.FTZ R152, R20, R175, R152 ;  /* 0x000000af14987223 */ /* 0x000fc80000010098 */
[C---:B------:R-:W-:Y:S01]  /*be90*/  FMUL.FTZ R153, R152.reuse, R21 ;  /* 0x0000001598997220 */ /* 0x040fe20000410000 */
[----:B------:R-:W-:Y:S02]  /*bea0*/  F2FP.BF16.F32.PACK_AB R51, R152, R170 ;  /* 0x000000aa9833723e */ /* 0x000fe400000010ff */
[----:B------:R-:W-:Y:S01]  /*beb0*/  @P2 PRMT R115, R115, 0x7632, R115 ;  /* 0x0000763273732816 */ /* 0x000fe20000000073 */
[----:B------:R-:W-:Y:S01]  /*bec0*/  FMUL.FTZ R153, R153, UR4 ;  /* 0x0000000499997c20 */ /* 0x000fe20008410000 */
[----:B------:R-:W-:Y:S02]  /*bed0*/  @P2 SHF.L.U32 R172, R18, 0x10, RZ ;  /* 0x0000001012ac2819 */ /* 0x000fe400000006ff */
[----:B------:R-:W-:-:S05]  /*bee0*/  @P2 SHF.L.U32 R115, R115, 0x10, RZ ;  /* 0x0000001073732819 */ /* 0x000fca00000006ff */
[----:B------:R-:W-:Y:S01]  /*bef0*/  @P2 FMUL.FTZ R165, R153, R115 ;  /* 0x0000007399a52220 */ /* 0x000fe20000410000 */
[----:B------:R-:W-:Y:S01]  /*bf00*/  MOV R115, RZ ;  /* 0x000000ff00737202 */ /* 0x000fe20000000f00 */
[----:B------:R-:W-:-:S05]  /*bf10*/  @P2 FMUL.FTZ R115, R172, R153 ;  /* 0x00000099ac732220 */ /* 0x000fca0000410000 */
[----:B------:R-:W-:Y:S01]  /*bf20*/  F2FP.BF16.F32.PACK_AB R115, R115, R169 ;  /* 0x000000a97373723e */ /* 0x000fe200000010ff */
[----:B------:R-:W-:Y:S06]  /*bf30*/  BRA `(.L_x_1238) ;  /* 0x0000000400d07947 */ /* 0x000fec0003800000 */
.L_x_1237:
[C-C-:B------:R-:W-:Y:S01]  /*bf40*/  FFMA.FTZ R162, R39.reuse, R162, R40.reuse ;  /* 0x000000a227a27223 */ /* 0x140fe20000010028 */
[----:B------:R-:W-:Y:S01]  /*bf50*/  LOP3.LUT P2, RZ, R152, 0xff, RZ, 0xc0, !PT ;  /* 0x000000ff98ff7812 */ /* 0x000fe2000784c0ff */
[----:B------:R-:W-:Y:S01]  /*bf60*/  FFMA.FTZ R167, R39, R167, R40 ;  /* 0x000000a727a77223 */ /* 0x000fe20000010028 */
[----:B------:R-:W-:Y:S01]  /*bf70*/  MOV R176, RZ ;  /* 0x000000ff00b07202 */ /* 0x000fe20000000f00 */
[----:B------:R-:W-:Y:S01]  /*bf80*/  FADD.FTZ R162, -R162, R158 ;  /* 0x0000009ea2a27221 */ /* 0x000fe20000010100 */
[----:B------:R-:W-:Y:S01]  /*bf90*/  SHF.L.U32 R158, R64, 0x10, RZ ;  /* 0x00000010409e7819 */ /* 0x000fe200000006ff */
[----:B------:R-:W-:Y:S01]  /*bfa0*/  FADD.FTZ R167, -R167, R166 ;  /* 0x000000a6a7a77221 */ /* 0x000fe20000010100 */
[C-C-:B------:R-:W-:Y:S01]  /*bfb0*/  FFMA.FTZ R163, R39.reuse, R163, R40.reuse ;  /* 0x000000a327a37223 */ /* 0x140fe20000010028 */
[C-C-:B------:R-:W-:Y:S01]  /*bfc0*/  FFMA.FTZ R171, R39.reuse, R171, R40.reuse ;  /* 0x000000ab27ab7223 */ /* 0x140fe20000010028 */
[----:B------:R-:W-:Y:S01]  /*bfd0*/  FFMA.FTZ R168, R39, R168, R40 ;  /* 0x000000a827a87223 */ /* 0x000fe20000010028 */
[----:B------:R-:W-:Y:S01]  /*bfe0*/  FFMA.FTZ R158, R20, R162, R158 ;  /* 0x000000a2149e7223 */ /* 0x000fe2000001009e */
[----:B------:R-:W-:Y:S01]  /*bff0*/  FADD.FTZ R163, -R163, R159 ;  /* 0x0000009fa3a37221 */ /* 0x000fe20000010100 */
[----:B------:R-:W-:Y:S01]  /*c000*/  SHF.L.U32 R159, R65, 0x10, RZ ;  /* 0x00000010419f7819 */ /* 0x000fe200000006ff */
[----:B------:R-:W-:Y:S01]  /*c010*/  FADD.FTZ R171, -R171, R170 ;  /* 0x000000aaabab7221 */ /* 0x000fe20000010100 */
[C---:B------:R-:W-:Y:S01]  /*c020*/  FMUL.FTZ R158, R21.reuse, R158 ;  /* 0x0000009e159e7220 */ /* 0x040fe20000410000 */
[----:B-----5:R-:W-:Y:S01]  /*c030*/  @P2 SHF.L.U32 R164, R112, 0x10, RZ ;  /* 0x0000001070a42819 */ /* 0x020fe200000006ff */
[----:B------:R-:W-:Y:S01]  /*c040*/  FADD.FTZ R168, -R168, R160 ;  /* 0x000000a0a8a87221 */ /* 0x000fe20000010100 */
[----:B------:R-:W-:Y:S01]  /*c050*/  FFMA.FTZ R159, R20, R163, R159 ;  /* 0x000000a3149f7223 */ /* 0x000fe2000001009f */
[----:B------:R-:W-:Y:S01]  /*c060*/  FMUL.FTZ R162, R158, UR4 ;  /* 0x000000049ea27c20 */ /* 0x000fe20008410000 */
[----:B------:R-:W-:Y:S01]  /*c070*/  HFMA2 R158, -RZ, RZ, 0, 0 ;  /* 0x00000000ff9e7431 */ /* 0x000fe200000001ff */
[----:B------:R-:W-:Y:S01]  /*c080*/  SHF.L.U32 R160, R66, 0x10, RZ ;  /* 0x0000001042a07819 */ /* 0x000fe200000006ff */
[----:B------:R-:W-:Y:S01]  /*c090*/  FMUL.FTZ R159, R21, R159 ;  /* 0x0000009f159f7220 */ /* 0x000fe20000410000 */
[----:B------:R-:W-:Y:S01]  /*c0a0*/  @P2 FMUL.FTZ R158, R164, R162 ;  /* 0x000000a2a49e2220 */ /* 0x000fe20000410000 */
[----:B------:R-:W-:Y:S01]  /*c0b0*/  @P2 SHF.L.U32 R164, R92, 0x10, RZ ;  /* 0x000000105ca42819 */ /* 0x000fe200000006ff */
[----:B------:R-:W-:Y:S01]  /*c0c0*/  FFMA.FTZ R174, R39, R174, R40 ;  /* 0x000000ae27ae7223 */ /* 0x000fe20000010028 */
[----:B------:R-:W-:Y:S01]  /*c0d0*/  FMUL.FTZ R163, R159, UR4 ;  /* 0x000000049fa37c20 */ /* 0x000fe20008410000 */
[----:B------:R-:W-:-:S02]  /*c0e0*/  HFMA2 R159, -RZ, RZ, 0, 0 ;  /* 0x00000000ff9f7431 */ /* 0x000fc400000001ff */
[----:B------:R-:W-:Y:S01]  /*c0f0*/  FFMA.FTZ R160, R20, R168, R160 ;  /* 0x000000a814a07223 */ /* 0x000fe200000100a0 */
[----:B------:R-:W-:Y:S01]  /*c100*/  @P2 FMUL.FTZ R176, R164, R162 ;  /* 0x000000a2a4b02220 */ /* 0x000fe20000410000 */
[----:B------:R-:W-:Y:S01]  /*c110*/  LOP3.LUT P2, RZ, R152, 0xff00, RZ, 0xc0, !PT ;  /* 0x0000ff0098ff7812 */ /* 0x000fe2000784c0ff */
[----:B------:R-:W-:Y:S01]  /*c120*/  FADD.FTZ R174, -R174, R172 ;  /* 0x000000acaeae7221 */ /* 0x000fe20000010100 */
[----:B------:R-:W-:Y:S01]  /*c130*/  PRMT R162, R64, 0x7632, R162 ;  /* 0x0000763240a27816 */ /* 0x000fe200000000a2 */
[----:B------:R-:W-:Y:S01]  /*c140*/  FMUL.FTZ R160, R21, R160 ;  /* 0x000000a015a07220 */ /* 0x000fe20000410000 */
[----:B------:R-:W-:Y:S01]  /*c150*/  LOP3.LUT P3, RZ, R153, 0xff00, RZ, 0xc0, !PT ;  /* 0x0000ff0099ff7812 */ /* 0x000fe2000786c0ff */
[C-C-:B------:R-:W-:Y:S01]  /*c160*/  FFMA.FTZ R169, R39.reuse, R169, R40.reuse ;  /* 0x000000a927a97223 */ /* 0x140fe20000010028 */
[----:B------:R-:W-:Y:S01]  /*c170*/  SHF.L.U32 R162, R162, 0x10, RZ ;  /* 0x00000010a2a27819 */ /* 0x000fe200000006ff */
[----:B------:R-:W-:Y:S01]  /*c180*/  FFMA.FTZ R175, R39, R175, R40 ;  /* 0x000000af27af7223 */ /* 0x000fe20000010028 */
[----:B------:R-:W-:Y:S01]  /*c190*/  LOP3.LUT P4, RZ, R153, 0xff0000, RZ, 0xc0, !PT ;  /* 0x00ff000099ff7812 */ /* 0x000fe2000788c0ff */
[----:B------:R-:W-:Y:S01]  /*c1a0*/  FADD.FTZ R169, -R169, R161 ;  /* 0x000000a1a9a97221 */ /* 0x000fe20000010100 */
[----:B------:R-:W-:-:S02]  /*c1b0*/  HFMA2 R161, -RZ, RZ, 0, 0 ;  /* 0x00000000ffa17431 */ /* 0x000fc400000001ff */
[----:B------:R-:W-:Y:S01]  /*c1c0*/  FFMA.FTZ R162, R20, R167, R162 ;  /* 0x000000a714a27223 */ /* 0x000fe200000100a2 */
[----:B------:R-:W-:Y:S02]  /*c1d0*/  CS2R R166, SRZ ;  /* 0x0000000000a67805 */ /* 0x000fe4000001ff00 */
[----:B------:R-:W-:Y:S01]  /*c1e0*/  @P2 PRMT R112, R112, 0x7632, R112 ;  /* 0x0000763270702816 */ /* 0x000fe20000000070 */
[----:B------:R-:W-:Y:S01]  /*c1f0*/  FMUL.FTZ R162, R21, R162 ;  /* 0x000000a215a27220 */ /* 0x000fe20000410000 */
[----:B------:R-:W-:Y:S02]  /*c200*/  @P2 SHF.L.U32 R165, R15, 0x10, RZ ;  /* 0x000000100fa52819 */ /* 0x000fe400000006ff */
[----:B------:R-:W-:Y:S01]  /*c210*/  @P2 SHF.L.U32 R112, R112, 0x10, RZ ;  /* 0x0000001070702819 */ /* 0x000fe200000006ff */
[----:B------:R-:W-:Y:S01]  /*c220*/  FMUL.FTZ R164, R162, UR4 ;  /* 0x00000004a2a47c20 */ /* 0x000fe20008410000 */
[----:B------:R-:W-:Y:S01]  /*c230*/  HFMA2 R162, -RZ, RZ, 0, 0 ;  /* 0x00000000ffa27431 */ /* 0x000fe200000001ff */
[----:B------:R-:W-:-:S02]  /*c240*/  @P4 SHF.L.U32 R168, R95, 0x10, RZ ;  /* 0x000000105fa84819 */ /* 0x000fc400000006ff */
        /* <DEDUP_REMOVED lines=9> */
[----:B------:R-:W-:Y:S02]  /*c2e0*/  LOP3.LUT P2, RZ, R152, 0xff000000, RZ, 0xc0, !PT ;  /* 0xff00000098ff7812 */ /* 0x000fe4000784c0ff */
[----:B------:R-:W-:-:S04]  /*c2f0*/  PRMT R163, R65, 0x7632, R163 ;  /* 0x0000763241a37816 */ /* 0x000fc800000000a3 */
[----:B------:R-:W-:-:S05]  /*c300*/  SHF.L.U32 R163, R163, 0x10, RZ ;  /* 0x00000010a3a37819 */ /* 0x000fca00000006ff */
[----:B------:R-:W-:Y:S02]  /*c310*/  FFMA.FTZ R163, R20, R171, R163 ;  /* 0x000000ab14a37223 */ /* 0x000fe400000100a3 */
[----:B------:R-:W-:Y:S02]  /*c320*/  @P2 PRMT R113, R113, 0x7632, R113 ;  /* 0x0000763271712816 */ /* 0x000fe40000000071 */
[----:B------:R-:W-:Y:S01]  /*c330*/  FMUL.FTZ R163, R21, R163 ;  /* 0x000000a315a37220 */ /* 0x000fe20000410000 */
[----:B------:R-:W-:Y:S02]  /*c340*/  @P2 SHF.L.U32 R165, R16, 0x10, RZ ;  /* 0x0000001010a52819 */ /* 0x000fe400000006ff */
[----:B------:R-:W-:Y:S01]  /*c350*/  @P2 SHF.L.U32 R113, R113, 0x10, RZ ;  /* 0x0000001071712819 */ /* 0x000fe200000006ff */
[----:B------:R-:W-:Y:S01]  /*c360*/  FMUL.FTZ R164, R163, UR4 ;  /* 0x00000004a3a47c20 */ /* 0x000fe20008410000 */
[----:B------:R-:W-:-:S03]  /*c370*/  MOV R163, RZ ;  /* 0x000000ff00a37202 */ /* 0x000fc60000000f00 */
[-C--:B------:R-:W-:Y:S01]  /*c380*/  @P2 FMUL.FTZ R163, R113, R164.reuse ;  /* 0x000000a471a32220 */ /* 0x080fe20000410000 */
[----:B------:R-:W-:Y:S02]  /*c390*/  HFMA2 R113, -RZ, RZ, 0, 0 ;  /* 0x00000000ff717431 */ /* 0x000fe400000001ff */
[----:B------:R-:W-:Y:S01]  /*c3a0*/  @P2 FMUL.FTZ R113, R165, R164 ;  /* 0x000000a4a5712220 */ /* 0x000fe20000410000 */
[----:B------:R-:W-:Y:S01]  /*c3b0*/  LOP3.LUT P2, RZ, R153, 0xff, RZ, 0xc0, !PT ;  /* 0x000000ff99ff7812 */ /* 0x000fe2000784c0ff */
[----:B------:R-:W-:Y:S01]  /*c3c0*/  FMUL.FTZ R164, R160, UR4 ;  /* 0x00000004a0a47c20 */ /* 0x000fe20008410000 */
[----:B------:R-:W-:Y:S02]  /*c3d0*/  MOV R160, RZ ;  /* 0x000000ff00a07202 */ /* 0x000fe40000000f00 */
[----:B------:R-:W-:-:S09]  /*c3e0*/  F2FP.BF16.F32.PACK_AB R113, R113, R166 ;  /* 0x000000a67171723e */ /* 0x000fd200000010ff */
[C---:B------:R-:W-:Y:S02]  /*c3f0*/  @P2 SHF.L.U32 R165, R114.reuse, 0x10, RZ ;  /* 0x0000001072a52819 */ /* 0x040fe400000006ff */
[----:B------:R-:W-:-:S03]  /*c400*/  @P3 PRMT R114, R114, 0x7632, R114 ;  /* 0x0000763272723816 */ /* 0x000fc60000000072 */
[----:B------:R-:W-:Y:S01]  /*c410*/  @P2 FMUL.FTZ R160, R165, R164 ;  /* 0x000000a4a5a02220 */ /* 0x000fe20000410000 */
[----:B------:R-:W-:Y:S02]  /*c420*/  @P2 SHF.L.U32 R165, R94, 0x10, RZ ;  /* 0x000000105ea52819 */ /* 0x000fe400000006ff */
[----:B------:R-:W-:-:S03]  /*c430*/  @P3 SHF.L.U32 R114, R114, 0x10, RZ ;  /* 0x0000001072723819 */ /* 0x000fc600000006ff */
[----:B------:R-:W-:Y:S01]  /*c440*/  @P2 FMUL.FTZ R167, R165, R164 ;  /* 0x000000a4a5a72220 */ /* 0x000fe20000410000 */
[----:B------:R-:W-:Y:S02]  /*c450*/  PRMT R164, R66, 0x7632, R164 ;  /* 0x0000763242a47816 */ /* 0x000fe400000000a4 */
[----:B------:R-:W-:Y:S02]  /*c460*/  ISETP.GE.U32.AND P2, PT, R152, RZ, PT ;  /* 0x000000ff9800720c */ /* 0x000fe40003f46070 */
[----:B------:R-:W-:Y:S02]  /*c470*/  SHF.L.U32 R164, R164, 0x10, RZ ;  /* 0x00000010a4a47819 */ /* 0x000fe400000006ff */
[----:B------:R-:W-:Y:S02]  /*c480*/  ISETP.GE.U32.AND.EX P2, PT, R153, 0x1000000, PT, P2 ;  /* 0x010000009900780c */ /* 0x000fe40003f46120 */
[----:B------:R-:W-:Y:S01]  /*c490*/  @P3 SHF.L.U32 R153, R17, 0x10, RZ ;  /* 0x0000001011993819 */ /* 0x000fe200000006ff */
[----:B------:R-:W-:Y:S01]  /*c4a0*/  FFMA.FTZ R164, R20, R174, R164 ;  /* 0x000000ae14a47223 */ /* 0x000fe200000100a4 */
[----:B------:R-:W-:-:S03]  /*c4b0*/  SHF.L.U32 R165, R67, 0x10, RZ ;  /* 0x0000001043a57819 */ /* 0x000fc600000006ff */
[----:B------:R-:W-:Y:S01]  /*c4c0*/  FMUL.FTZ R152, R21, R164 ;  /* 0x000000a415987220 */ /* 0x000fe20000410000 */
[----:B------:R-:W-:Y:S02]  /*c4d0*/  HFMA2 R164, -RZ, RZ, 0, 0 ;  /* 0x00000000ffa47431 */ /* 0x000fe400000001ff */
[----:B------:R-:W-:Y:S01]  /*c4e0*/  FFMA.FTZ R165, R20, R169, R165 ;  /* 0x000000a914a57223 */ /* 0x000fe200000100a5 */
[----:B------:R-:W-:-:S03]  /*c4f0*/  FMUL.FTZ R152, R152, UR4 ;  /* 0x0000000498987c20 */ /* 0x000fc60008410000 */
[----:B------:R-:W-:Y:S01]  /*c500*/  FMUL.FTZ R165, R21, R165 ;  /* 0x000000a515a57220 */ /* 0x000fe20000410000 */
[----:B------:R-:W-:Y:S01]  /*c510*/  @P2 SHF.L.U32 R169, R18, 0x10, RZ ;  /* 0x0000001012a92819 */ /* 0x000fe200000006ff */
[-C--:B------:R-:W-:Y:S01]  /*c520*/  @P3 FMUL.FTZ R164, R114, R152.reuse ;  /* 0x0000009872a43220 */ /* 0x080fe20000410000 */
[----:B------:R-:W-:Y:S01]  /*c530*/  MOV R114, RZ ;  /* 0x000000ff00727202 */ /* 0x000fe20000000f00 */
[----:B------:R-:W-:Y:S01]  /*c540*/  @P3 FMUL.FTZ R114, R153, R152 ;  /* 0x0000009899723220 */ /* 0x000fe20000410000 */
[----:B------:R-:W-:Y:S01]  /*c550*/  PRMT R152, R67, 0x7632, R152 ;  /* 0x0000763243987816 */ /* 0x000fe20000000098 */
[----:B------:R-:W-:Y:S01]  /*c560*/  FADD.FTZ R153, -R175, R173 ;  /* 0x000000adaf997221 */ /* 0x000fe20000010100 */
[----:B------:R-:W-:Y:S02]  /*c570*/  FMUL.FTZ R165, R165, UR4 ;  /* 0x00000004a5a57c20 */ /* 0x000fe40008410000 */
[----:B------:R-:W-:Y:S02]  /*c580*/  SHF.L.U32 R152, R152, 0x10, RZ ;  /* 0x0000001098987819 */ /* 0x000fe400000006ff */
[----:B------:R-:W-:-:S03]  /*c590*/  F2FP.BF16.F32.PACK_AB R114, R114, R167 ;  /* 0x000000a77272723e */ /* 0x000fc600000010ff */
[----:B------:R-:W-:Y:S01]  /*c5a0*/  FFMA.FTZ R153, R20, R153, R152 ;  /* 0x0000009914997223 */ /* 0x000fe20000010098 */
[C---:B------:R-:W-:Y:S02]  /*c5b0*/  @P4 SHF.L.U32 R152, R115.reuse, 0x10, RZ ;  /* 0x0000001073984819 */ /* 0x040fe400000006ff */
[----:B------:R-:W-:-:S03]  /*c5c0*/  @P2 PRMT R115, R115, 0x7632, R115 ;  /* 0x0000763273732816 */ /* 0x000fc60000000073 */
[-C--:B------:R-:W-:Y:S01]  /*c5d0*/  @P4 FMUL.FTZ R161, R152, R165.reuse ;  /* 0x000000a598a14220 */ /* 0x080fe20000410000 */
[----:B------:R-:W-:Y:S01]  /*c5e0*/  MOV R152, RZ ;  /* 0x000000ff00987202 */ /* 0x000fe20000000f00 */
[----:B------:R-:W-:Y:S01]  /*c5f0*/  @P4 FMUL.FTZ R152, R168, R165 ;  /* 0x000000a5a8984220 */ /* 0x000fe20000410000 */
[----:B------:R-:W-:Y:S01]  /*c600*/  FMUL.FTZ R168, R21, R153 ;  /* 0x0000009915a87220 */ /* 0x000fe20000410000 */
[----:B------:R-:W-:Y:S01]  /*c610*/  @P2 SHF.L.U32 R153, R115, 0x10, RZ ;  /* 0x0000001073992819 */ /* 0x000fe200000006ff */
[----:B------:R-:W-:Y:S01]  /*c620*/  HFMA2 R115, -RZ, RZ, 0, 0 ;  /* 0x00000000ff737431 */ /* 0x000fe200000001ff */
[----:B------:R-:W-:Y:S01]  /*c630*/  MOV R165, RZ ;  /* 0x000000ff00a57202 */ /* 0x000fe20000000f00 */
[----:B------:R-:W-:-:S04]  /*c640*/  FMUL.FTZ R168, R168, UR4 ;  /* 0x00000004a8a87c20 */ /* 0x000fc80008410000 */
[-C--:B------:R-:W-:Y:S01]  /*c650*/  @P2 FMUL.FTZ R115, R169, R168.reuse ;  /* 0x000000a8a9732220 */ /* 0x080fe20000410000 */
[----:B------:R-:W-:-:S04]  /*c660*/  @P2 FMUL.FTZ R165, R153, R168 ;  /* 0x000000a899a52220 */ /* 0x000fc80000410000 */
[----:B------:R-:W-:-:S07]  /*c670*/  F2FP.BF16.F32.PACK_AB R115, R115, R152 ;  /* 0x000000987373723e */ /* 0x000fce00000010ff */
.L_x_1238:
        /* <DEDUP_REMOVED lines=10> */
[--C-:B------:R-:W-:Y:S01]  /*c720*/  FFMA.FTZ R150, R39, R150, R40.reuse ;  /* 0x0000009627967223 */ /* 0x100fe20000010028 */
        /* <DEDUP_REMOVED lines=10> */
[C-C-:B------:R-:W-:Y:S01]  /*c7d0*/  FFMA.FTZ R143, R39.reuse, R143, R40.reuse ;  /* 0x0000008f278f7223 */ /* 0x140fe20000010028 */
[----:B-----5:R-:W-:Y:S01]  /*c7e0*/  @P2 SHF.L.U32 R50, R112, 0x10, RZ ;  /* 0x0000001070322819 */ /* 0x020fe200000006ff */
[--C-:B------:R-:W-:Y:S01]  /*c7f0*/  FFMA.FTZ R155, R39, R155, R40.reuse ;  /* 0x0000009b279b7223 */ /* 0x100fe20000010028 */
[----:B------:R-:W-:Y:S01]  /*c800*/  FMUL.FTZ R49, R49, UR4 ;  /* 0x0000000431317c20 */ /* 0x000fe20008410000 */
[C-C-:B------:R-:W-:Y:S01]  /*c810*/  FFMA.FTZ R146, R39.reuse, R146, R40.reuse ;  /* 0x0000009227927223 */ /* 0x140fe20000010028 */
[----:B------:R-:W-:-:S02]  /*c820*/  FFMA.FTZ R156, R39, R156, R40 ;  /* 0x0000009c279c7223 */ /* 0x000fc40000010028 */
[----:B------:R-:W-:Y:S01]  /*c830*/  @P2 FMUL.FTZ R141, R49, R50 ;  /* 0x00000032318d2220 */ /* 0x000fe20000410000 */
[----:B------:R-:W-:Y:S01]  /*c840*/  @P2 SHF.L.U32 R50, R96, 0x10, RZ ;  /* 0x0000001060322819 */ /* 0x000fe200000006ff */
[----:B------:R-:W-:Y:S01]  /*c850*/  FADD.FTZ R146, -R146, R140 ;  /* 0x0000008c92927221 */ /* 0x000fe20000010100 */
[----:B------:R-:W-:Y:S01]  /*c860*/  @P3 SHF.L.U32 R150, R97, 0x10, RZ ;  /* 0x0000001061963819 */ /* 0x000fe200000006ff */
[----:B------:R-:W-:Y:S02]  /*c870*/  HFMA2 R140, -RZ, RZ, 0, 0 ;  /* 0x00000000ff8c7431 */ /* 0x000fe400000001ff */
[----:B------:R-:W-:Y:S01]  /*c880*/  FADD.FTZ R156, -R156, R151 ;  /* 0x000000979c9c7221 */ /* 0x000fe20000010100 */
[----:B------:R-:W-:Y:S01]  /*c890*/  @P2 FMUL.FTZ R137, R50, R49 ;  /* 0x0000003132892220 */ /* 0x000fe20000410000 */
[----:B------:R-:W-:Y:S02]  /*c8a0*/  LOP3.LUT P2, RZ, R144, 0xff00, RZ, 0xc0, !PT ;  /* 0x0000ff0090ff7812 */ /* 0x000fe4000784c0ff */
[----:B------:R-:W-:-:S04]  /*c8b0*/  PRMT R49, R60, 0x7632, R49 ;  /* 0x000076323c317816 */ /* 0x000fc80000000031 */
[----:B------:R-:W-:-:S05]  /*c8c0*/  SHF.L.U32 R49, R49, 0x10, RZ ;  /* 0x0000001031317819 */ /* 0x000fca00000006ff */
[----:B------:R-:W-:Y:S01]  /*c8d0*/  FFMA.FTZ R51, R20, R51, R49 ;  /* 0x0000003314337223 */ /* 0x000fe20000010031 */
[----:B------:R-:W-:Y:S01]  /*c8e0*/  FFMA.FTZ R49, R39, R142, R40 ;  /* 0x0000008e27317223 */ /* 0x000fe20000010028 */
[----:B------:R-:W-:Y:S01]  /*c8f0*/  @P2 PRMT R112, R112, 0x7632, R112 ;  /* 0x0000763270702816 */ /* 0x000fe20000000070 */
[----:B------:R-:W-:Y:S02]  /*c900*/  HFMA2 R142, -RZ, RZ, 0, 0 ;  /* 0x00000000ff8e7431 */ /* 0x000fe400000001ff */
[----:B------:R-:W-:Y:S01]  /*c910*/  FMUL.FTZ R50, R51, R21 ;  /* 0x0000001533327220 */ /* 0x000fe20000410000 */
[----:B------:R-:W-:Y:S01]  /*c920*/  FADD.FTZ R49, -R49, R138 ;  /* 0x0000008a31317221 */ /* 0x000fe20000010100 */
[----:B------:R-:W-:Y:S02]  /*c930*/  @P2 SHF.L.U32 R112, R112, 0x10, RZ ;  /* 0x0000001070702819 */ /* 0x000fe400000006ff */
[----:B------:R-:W-:Y:S01]  /*c940*/  FMUL.FTZ R50, R50, UR4 ;  /* 0x0000000432327c20 */ /* 0x000fe20008410000 */
[----:B------:R-:W-:-:S02]  /*c950*/  @P2 SHF.L.U32 R138, R11, 0x10, RZ ;  /* 0x000000100b8a2819 */ /* 0x000fc400000006ff */
[----:B------:R-:W-:Y:S01]  /*c960*/  F2FP.BF16.F32.PACK_AB R48, R51, R48 ;  /* 0x000000303330723e */ /* 0x000fe200000010ff */
[----:B------:R-:W-:Y:S01]  /*c970*/  @P2 FMUL.FTZ R147, R50, R112 ;  /* 0x0000007032932220 */ /* 0x000fe20000410000 */
[----:B------:R-:W-:-:S05]  /*c980*/  SHF.L.U32 R112, R61, 0x10, RZ ;  /* 0x000000103d707819 */ /* 0x000fca00000006ff */
[----:B------:R-:W-:Y:S01]  /*c990*/  FFMA.FTZ R49, R20, R49, R112 ;  /* 0x0000003114317223 */ /* 0x000fe20000010070 */
[----:B------:R-:W-:Y:S01]  /*c9a0*/  MOV R112, RZ ;  /* 0x000000ff00707202 */ /* 0x000fe20000000f00 */
[----:B------:R-:W-:Y:S01]  /*c9b0*/  @P2 FMUL.FTZ R112, R138, R50 ;  /* 0x000000328a702220 */ /* 0x000fe20000410000 */
[----:B------:R-:W-:Y:S01]  /*c9c0*/  @P3 SHF.L.U32 R138, R113, 0x10, RZ ;  /* 0x00000010718a3819 */ /* 0x000fe200000006ff */
[----:B------:R-:W-:Y:S01]  /*c9d0*/  FMUL.FTZ R50, R49, R21 ;  /* 0x0000001531327220 */ /* 0x000fe20000410000 */
[----:B------:R-:W-:Y:S02]  /*c9e0*/  LOP3.LUT P2, RZ, R144, 0xff000000, RZ, 0xc0, !PT ;  /* 0xff00000090ff7812 */ /* 0x000fe4000784c0ff */
[----:B------:R-:W-:Y:S01]  /*c9f0*/  F2FP.BF16.F32.PACK_AB R112, R112, R137 ;  /* 0x000000897070723e */ /* 0x000fe200000010ff */
[----:B------:R-:W-:-:S04]  /*ca00*/  FMUL.FTZ R50, R50, UR4 ;  /* 0x0000000432327c20 */ /* 0x000fc80008410000 */
[----:B------:R-:W-:Y:S01]  /*ca10*/  @P3 FMUL.FTZ R142, R50, R138 ;  /* 0x0000008a328e3220 */ /* 0x000fe20000410000 */
[----:B------:R-:W-:Y:S01]  /*ca20*/  MOV R138, RZ ;  /* 0x000000ff008a7202 */ /* 0x000fe20000000f00 */
[----:B------:R-:W-:Y:S01]  /*ca30*/  @P3 FMUL.FTZ R138, R150, R50 ;  /* 0x00000032968a3220 */ /* 0x000fe20000410000 */
[----:B------:R-:W-:Y:S01]  /*ca40*/  PRMT R50, R61, 0x7632, R50 ;  /* 0x000076323d327816 */ /* 0x000fe20000000032 */
[----:B------:R-:W-:Y:S01]  /*ca50*/  FADD.FTZ R150, -R154, R148 ;  /* 0x000000949a967221 */ /* 0x000fe20000010100 */
[----:B------:R-:W-:Y:S01]  /*ca60*/  HFMA2 R148, -RZ, RZ, 0, 0 ;  /* 0x00000000ff947431 */ /* 0x000fe200000001ff */
[----:B------:R-:W-:Y:S02]  /*ca70*/  @P2 PRMT R113, R113, 0x7632, R113 ;  /* 0x0000763271712816 */ /* 0x000fe40000000071 */
[----:B------:R-:W-:Y:S02]  /*ca80*/  SHF.L.U32 R50, R50, 0x10, RZ ;  /* 0x0000001032327819 */ /* 0x000fe400000006ff */
[----:B------:R-:W-:-:S02]  /*ca90*/  @P2 SHF.L.U32 R113, R113, 0x10, RZ ;  /* 0x0000001071712819 */ /* 0x000fc400000006ff */
        /* <DEDUP_REMOVED lines=9> */
[----:B------:R-:W-:Y:S01]  /*cb30*/  LOP3.LUT P2, RZ, R145, 0xff, RZ, 0xc0, !PT ;  /* 0x000000ff91ff7812 */ /* 0x000fe2000784c0ff */
[----:B------:R-:W-:Y:S01]  /*cb40*/  HFMA2 R143, -RZ, RZ, 0, 0 ;  /* 0x00000000ff8f7431 */ /* 0x000fe200000001ff */
        /* <DEDUP_REMOVED lines=10> */
[--C-:B------:R-:W-:Y:S01]  /*cbf0*/  FADD.FTZ R153, -R155, R149.reuse ;  /* 0x000000959b997221 */ /* 0x100fe20000010100 */
        /* <DEDUP_REMOVED lines=26> */
[----:B------:R-:W-:-:S03]  /*cda0*/  HFMA2 R144, -RZ, RZ, 0, 0 ;  /* 0x00000000ff907431 */ /* 0x000fc600000001ff */
[----:B------:R-:W-:Y:S02]  /*cdb0*/  ISETP.GE.U32.AND.EX P2, PT, R145, 0x1000000, PT, P2 ;  /* 0x010000009100780c */ /* 0x000fe40003f46120 */
        /* <DEDUP_REMOVED lines=11> */
[----:B------:R-:W-:-:S05]  /*ce70*/  @P2 FMUL.FTZ R115, R154, R151 ;  /* 0x000000979a732220 */ /* 0x000fca0000410000 */
[----:B------:R-:W-:Y:S01]  /*ce80*/  F2FP.BF16.F32.PACK_AB R115, R115, R146 ;  /* 0x000000927373723e */ /* 0x000fe200000010ff */
[----:B------:R-:W-:Y:S06]  /*ce90*/  BRA `(.L_x_1240) ;  /* 0x0000000400d47947 */ /* 0x000fec0003800000 */
.L_x_1239:
[C-C-:B------:R-:W-:Y:S01]  /*cea0*/  FFMA.FTZ R141, R39.reuse, R141, R40.reuse ;  /* 0x0000008d278d7223 */ /* 0x140fe20000010028 */
[----:B------:R-:W-:Y:S01]  /*ceb0*/  LOP3.LUT P2, RZ, R144, 0xff, RZ, 0xc0, !PT ;  /* 0x000000ff90ff7812 */ /* 0x000fe2000784c0ff */
[C-C-:B------:R-:W-:Y:S01]  /*cec0*/  FFMA.FTZ R150, R39.reuse, R150, R40.reuse ;  /* 0x0000009627967223 */ /* 0x140fe20000010028 */
[----:B------:R-:W-:Y:S01]  /*ced0*/  FFMA.FTZ R142, R39, R142, R40 ;  /* 0x0000008e278e7223 */ /* 0x000fe20000010028 */
[----:B------:R-:W-:Y:S01]  /*cee0*/  FADD.FTZ R141, -R141, R137 ;  /* 0x000000898d8d7221 */ /* 0x000fe20000010100 */
[----:B------:R-:W-:Y:S01]  /*cef0*/  SHF.L.U32 R137, R60, 0x10, RZ ;  /* 0x000000103c897819 */ /* 0x000fe200000006ff */
[--C-:B------:R-:W-:Y:S01]  /*cf00*/  FADD.FTZ R150, -R150, R147.reuse ;  /* 0x0000009396967221 */ /* 0x100fe20000010100 */
[----:B------:R-:W-:Y:S01]  /*cf10*/  PRMT R147, R60, 0x7632, R147 ;  /* 0x000076323c937816 */ /* 0x000fe20000000093 */
[----:B------:R-:W-:Y:S01]  /*cf20*/  FADD.FTZ R142, -R142, R138 ;  /* 0x0000008a8e8e7221 */ /* 0x000fe20000010100 */
[----:B------:R-:W-:Y:S01]  /*cf30*/  SHF.L.U32 R138, R61, 0x10, RZ ;  /* 0x000000103d8a7819 */ /* 0x000fe200000006ff */
[----:B------:R-:W-:Y:S01]  /*cf40*/  FFMA.FTZ R137, R20, R141, R137 ;  /* 0x0000008d14897223 */ /* 0x000fe20000010089 */
[----:B------:R-:W-:Y:S01]  /*cf50*/  HFMA2 R141, -RZ, RZ, 0, 0 ;  /* 0x00000000ff8d7431 */ /* 0x000fe200000001ff */
[----:B------:R-:W-:Y:S01]  /*cf60*/  SHF.L.U32 R147, R147, 0x10, RZ ;  /* 0x0000001093937819 */ /* 0x000fe200000006ff */
[----:B------:R-:W-:Y:S01]  /*cf70*/  FFMA.FTZ R154, R39, R154, R40 ;  /* 0x0000009a279a7223 */ /* 0x000fe20000010028 */
[----:B------:R-:W-:Y:S01]  /*cf80*/  FMUL.FTZ R137, R21, R137 ;  /* 0x0000008915897220 */ /* 0x000fe20000410000 */
[----:B------:R-:W-:Y:S01]  /*cf90*/  @P2 SHF.L.U32 R153, R96, 0x10, RZ ;  /* 0x0000001060992819 */ /* 0x000fe200000006ff */
[C---:B------:R-:W-:Y:S01]  /*cfa0*/  FFMA.FTZ R138, R20.reuse, R142, R138 ;  /* 0x0000008e148a7223 */ /* 0x040fe2000001008a */
[----:B------:R-:W-:Y:S01]  /*cfb0*/  FFMA.FTZ R147, R20, R150, R147 ;  /* 0x0000009614937223 */ /* 0x000fe20000010093 */
[----:B------:R-:W-:Y:S01]  /*cfc0*/  FMUL.FTZ R152, R137, UR4 ;  /* 0x0000000489987c20 */ /* 0x000fe20008410000 */
[----:B-----5:R-:W-:Y:S01]  /*cfd0*/  @P2 SHF.L.U32 R137, R112, 0x10, RZ ;  /* 0x0000001070892819 */ /* 0x020fe200000006ff */
[C---:B------:R-:W-:Y:S01]  /*cfe0*/  FMUL.FTZ R138, R21.reuse, R138 ;  /* 0x0000008a158a7220 */ /* 0x040fe20000410000 */
[----:B------:R-:W-:Y:S01]  /*cff0*/  FMUL.FTZ R147, R21, R147 ;  /* 0x0000009315937220 */ /* 0x000fe20000410000 */
[----:B------:R-:W-:-:S02]  /*d000*/  HFMA2 R142, -RZ, RZ, 0, 0 ;  /* 0x00000000ff8e7431 */ /* 0x000fc400000001ff */
[--C-:B------:R-:W-:Y:S01]  /*d010*/  FADD.FTZ R154, -R154, R148.reuse ;  /* 0x000000949a9a7221 */ /* 0x100fe20000010100 */
[-C--:B------:R-:W-:Y:S01]  /*d020*/  @P2 FMUL.FTZ R141, R137, R152.reuse ;  /* 0x00000098898d2220 */ /* 0x080fe20000410000 */
[----:B------:R-:W-:Y:S01]  /*d030*/  MOV R137, RZ ;  /* 0x000000ff00897202 */ /* 0x000fe20000000f00 */
[----:B------:R-:W-:Y:S01]  /*d040*/  @P2 FMUL.FTZ R137, R153, R152 ;  /* 0x0000009899892220 */ /* 0x000fe20000410000 */
[----:B------:R-:W-:Y:S01]  /*d050*/  LOP3.LUT P2, RZ, R144, 0xff00, RZ, 0xc0, !PT ;  /* 0x0000ff0090ff7812 */ /* 0x000fe2000784c0ff */
[----:B------:R-:W-:Y:S01]  /*d060*/  FMUL.FTZ R150, R147, UR4 ;  /* 0x0000000493967c20 */ /* 0x000fe20008410000 */
[----:B------:R-:W-:Y:S01]  /*d070*/  HFMA2 R147, -RZ, RZ, 0, 0 ;  /* 0x00000000ff937431 */ /* 0x000fe200000001ff */
[----:B------:R-:W-:Y:S01]  /*d080*/  PRMT R148, R61, 0x7632, R148 ;  /* 0x000076323d947816 */ /* 0x000fe20000000094 */
[C-C-:B------:R-:W-:Y:S01]  /*d090*/  FFMA.FTZ R143, R39.reuse, R143, R40.reuse ;  /* 0x0000008f278f7223 */ /* 0x140fe20000010028 */
[--C-:B------:R-:W-:Y:S01]  /*d0a0*/  FFMA.FTZ R155, R39, R155, R40.reuse ;  /* 0x0000009b279b7223 */ /* 0x100fe20000010028 */
[----:B------:R-:W-:Y:S01]  /*d0b0*/  LOP3.LUT P3, RZ, R145, 0xff00, RZ, 0xc0, !PT ;  /* 0x0000ff0091ff7812 */ /* 0x000fe2000786c0ff */
[----:B------:R-:W-:Y:S01]  /*d0c0*/  FFMA.FTZ R146, R39, R146, R40 ;  /* 0x0000009227927223 */ /* 0x000fe20000010028 */
[----:B------:R-:W-:Y:S01]  /*d0d0*/  SHF.L.U32 R148, R148, 0x10, RZ ;  /* 0x0000001094947819 */ /* 0x000fe200000006ff */
[----:B------:R-:W-:Y:S01]  /*d0e0*/  FADD.FTZ R143, -R143, R139 ;  /* 0x0000008b8f8f7221 */ /* 0x000fe20000010100 */
[C---:B------:R-:W-:Y:S01]  /*d0f0*/  SHF.L.U32 R139, R62.reuse, 0x10, RZ ;  /* 0x000000103e8b7819 */ /* 0x040fe200000006ff */
[--C-:B------:R-:W-:Y:S01]  /*d100*/  FADD.FTZ R155, -R155, R149.reuse ;  /* 0x000000959b9b7221 */ /* 0x100fe20000010100 */
[----:B------:R-:W-:Y:S01]  /*d110*/  PRMT R149, R62, 0x7632, R149 ;  /* 0x000076323e957816 */ /* 0x000fe20000000095 */
[----:B------:R-:W-:Y:S01]  /*d120*/  FFMA.FTZ R148, R20, R154, R148 ;  /* 0x0000009a14947223 */ /* 0x000fe20000010094 */
[----:B------:R-:W-:Y:S01]  /*d130*/  @P2 PRMT R112, R112, 0x7632, R112 ;  /* 0x0000763270702816 */ /* 0x000fe20000000070 */
[----:B------:R-:W-:Y:S01]  /*d140*/  FFMA.FTZ R139, R20, R143, R139 ;  /* 0x0000008f148b7223 */ /* 0x000fe2000001008b */
[----:B------:R-:W-:Y:S01]  /*d150*/  @P2 SHF.L.U32 R152, R11, 0x10, RZ ;  /* 0x000000100b982819 */ /* 0x000fe200000006ff */
[C---:B------:R-:W-:Y:S01]  /*d160*/  FMUL.FTZ R148, R21.reuse, R148 ;  /* 0x0000009415947220 */ /* 0x040fe20000410000 */
[----:B------:R-:W-:Y:S01]  /*d170*/  @P2 SHF.L.U32 R112, R112, 0x10, RZ ;  /* 0x0000001070702819 */ /* 0x000fe200000006ff */
[----:B------:R-:W-:Y:S01]  /*d180*/  FMUL.FTZ R139, R21, R139 ;  /* 0x0000008b158b7220 */ /* 0x000fe20000410000 */
[----:B------:R-:W-:Y:S01]  /*d190*/  SHF.L.U32 R149, R149, 0x10, RZ ;  /* 0x0000001095957819 */ /* 0x000fe200000006ff */
[----:B------:R-:W-:-:S02]  /*d1a0*/  HFMA2 R143, -RZ, RZ, 0, 0 ;  /* 0x00000000ff8f7431 */ /* 0x000fc400000001ff */
[----:B------:R-:W-:Y:S01]  /*d1b0*/  FADD.FTZ R146, -R146, R140 ;  /* 0x0000008c92927221 */ /* 0x000fe20000010100 */
[-C--:B------:R-:W-:Y:S01]  /*d1c0*/  @P2 FMUL.FTZ R147, R112, R150.reuse ;  /* 0x0000009670932220 */ /* 0x080fe20000410000 */
[----:B------:R-:W-:Y:S01]  /*d1d0*/  MOV R112, RZ ;  /* 0x000000ff00707202 */ /* 0x000fe20000000f00 */
[----:B------:R-:W-:Y:S01]  /*d1e0*/  @P2 FMUL.FTZ R112, R152, R150 ;  /* 0x0000009698702220 */ /* 0x000fe20000410000 */
[----:B------:R-:W-:Y:S01]  /*d1f0*/  LOP3.LUT P2, RZ, R144, 0xff0000, RZ, 0xc0, !PT ;  /* 0x00ff000090ff7812 */ /* 0x000fe2000784c0ff */
[----:B------:R-:W-:Y:S01]  /*d200*/  FMUL.FTZ R150, R138, UR4 ;  /* 0x000000048a967c20 */ /* 0x000fe20008410000 */
[----:B------:R-:W-:Y:S01]  /*d210*/  FFMA.FTZ R149, R20, R155, R149 ;  /* 0x0000009b14957223 */ /* 0x000fe20000010095 */
[----:B------:R-:W-:Y:S01]  /*d220*/  SHF.L.U32 R140, R63, 0x10, RZ ;  /* 0x000000103f8c7819 */ /* 0x000fe200000006ff */
[----:B------:R-:W-:Y:S01]  /*d230*/  FFMA.FTZ R156, R39, R156, R40 ;  /* 0x0000009c279c7223 */ /* 0x000fe20000010028 */
[----:B------:R-:W-:Y:S02]  /*d240*/  LOP3.LUT P4, RZ, R145, 0xff0000, RZ, 0xc0, !PT ;  /* 0x00ff000091ff7812 */ /* 0x000fe4000788c0ff */
[----:B------:R-:W-:Y:S01]  /*d250*/  F2FP.BF16.F32.PACK_AB R112, R112, R137 ;  /* 0x000000897070723e */ /* 0x000fe200000010ff */
[--C-:B------:R-:W-:Y:S01]  /*d260*/  FFMA.FTZ R146, R20, R146, R140.reuse ;  /* 0x0000009214927223 */ /* 0x100fe2000001008c */
[----:B------:R-:W-:-:S03]  /*d270*/  PRMT R140, R63, 0x7632, R140 ;  /* 0x000076323f8c7816 */ /* 0x000fc6000000008c */
[----:B------:R-:W-:Y:S01]  /*d280*/  FMUL.FTZ R146, R21, R146 ;  /* 0x0000009215927220 */ /* 0x000fe20000410000 */
[----:B------:R-:W-:Y:S02]  /*d290*/  @P2 SHF.L.U32 R138, R113, 0x10, RZ ;  /* 0x00000010718a2819 */ /* 0x000fe400000006ff */
[----:B------:R-:W-:Y:S01]  /*d2a0*/  @P2 SHF.L.U32 R152, R97, 0x10, RZ ;  /* 0x0000001061982819 */ /* 0x000fe200000006ff */
[----:B------:R-:W-:Y:S01]  /*d2b0*/  FMUL.FTZ R146, R146, UR4 ;  /* 0x0000000492927c20 */ /* 0x000fe20008410000 */
[----:B------:R-:W-:Y:S01]  /*d2c0*/  SHF.L.U32 R140, R140, 0x10, RZ ;  /* 0x000000108c8c7819 */ /* 0x000fe200000006ff */
        /* <DEDUP_REMOVED lines=13> */
[----:B------:R-:W-:-:S03]  /*d3a0*/  FMUL.FTZ R150, R139, UR4 ;  /* 0x000000048b967c20 */ /* 0x000fc60008410000 */
        /* <DEDUP_REMOVED lines=8> */
[----:B------:R-:W-:Y:S01]  /*d430*/  FMUL.FTZ R144, R21, R149 ;  /* 0x0000009515907220 */ /* 0x000fe20000410000 */
[----:B------:R-:W-:Y:S01]  /*d440*/  @P3 SHF.L.U32 R114, R114, 0x10, RZ ;  /* 0x0000001072723819 */ /* 0x000fe200000006ff */
[----:B------:R-:W-:Y:S01]  /*d450*/  HFMA2 R149, -RZ, RZ, 0, 0 ;  /* 0x00000000ff957431 */ /* 0x000fe200000001ff */
[----:B------:R-:W-:Y:S01]  /*d460*/  ISETP.GE.U32.AND.EX P2, PT, R145, 0x1000000, PT, P2 ;  /* 0x010000009100780c */ /* 0x000fe20003f46120 */
[----:B------:R-:W-:Y:S01]  /*d470*/  FMUL.FTZ R144, R144, UR4 ;  /* 0x0000000490907c20 */ /* 0x000fe20008410000 */
[----:B------:R-:W-:-:S02]  /*d480*/  @P3 SHF.L.U32 R145, R13, 0x10, RZ ;  /* 0x000000100d913819 */ /* 0x000fc400000006ff */
[----:B------:R-:W-:Y:S01]  /*d490*/  @P4 SHF.L.U32 R150, R99, 0x10, RZ ;  /* 0x0000001063964819 */ /* 0x000fe200000006ff */
[-C--:B------:R-:W-:Y:S01]  /*d4a0*/  @P3 FMUL.FTZ R149, R114, R144.reuse ;  /* 0x0000009072953220 */ /* 0x080fe20000410000 */
[----:B------:R-:W-:Y:S01]  /*d4b0*/  MOV R114, RZ ;  /* 0x000000ff00727202 */ /* 0x000fe20000000f00 */
[----:B------:R-:W-:Y:S01]  /*d4c0*/  @P3 FMUL.FTZ R114, R145, R144 ;  /* 0x0000009091723220 */ /* 0x000fe20000410000 */
[----:B------:R-:W-:Y:S01]  /*d4d0*/  FADD.FTZ R144, -R156, R151 ;  /* 0x000000979c907221 */ /* 0x000fe20000010100 */
[----:B------:R-:W-:-:S03]  /*d4e0*/  @P4 SHF.L.U32 R145, R115, 0x10, RZ ;  /* 0x0000001073914819 */ /* 0x000fc600000006ff */
[----:B------:R-:W-:Y:S01]  /*d4f0*/  FFMA.FTZ R144, R20, R144, R140 ;  /* 0x0000009014907223 */ /* 0x000fe2000001008c */
[----:B------:R-:W-:Y:S02]  /*d500*/  HFMA2 R140, -RZ, RZ, 0, 0 ;  /* 0x00000000ff8c7431 */ /* 0x000fe400000001ff */
[----:B------:R-:W-:Y:S01]  /*d510*/  @P4 FMUL.FTZ R140, R145, R146 ;  /* 0x00000092918c4220 */ /* 0x000fe20000410000 */
[----:B------:R-:W-:Y:S01]  /*d520*/  MOV R145, RZ ;  /* 0x000000ff00917202 */ /* 0x000fe20000000f00 */
[----:B------:R-:W-:Y:S01]  /*d530*/  FMUL.FTZ R144, R21, R144 ;  /* 0x0000009015907220 */ /* 0x000fe20000410000 */
[----:B------:R-:W-:Y:S01]  /*d540*/  @P4 FMUL.FTZ R145, R150, R146 ;  /* 0x0000009296914220 */ /* 0x000fe20000410000 */
[----:B------:R-:W-:Y:S02]  /*d550*/  @P2 SHF.L.U32 R151, R14, 0x10, RZ ;  /* 0x000000100e972819 */ /* 0x000fe400000006ff */
[----:B------:R-:W-:Y:S01]  /*d560*/  @P2 PRMT R146, R115, 0x7632, R146 ;  /* 0x0000763273922816 */ /* 0x000fe20000000092 */
[----:B------:R-:W-:Y:S01]  /*d570*/  FMUL.FTZ R150, R144, UR4 ;  /* 0x0000000490967c20 */ /* 0x000fe20008410000 */
[----:B------:R-:W-:Y:S01]  /*d580*/  HFMA2 R115, -RZ, RZ, 0, 0 ;  /* 0x00000000ff737431 */ /* 0x000fe200000001ff */
[----:B------:R-:W-:-:S02]  /*d590*/  MOV R144, RZ ;  /* 0x000000ff00907202 */ /* 0x000fc40000000f00 */
[----:B------:R-:W-:Y:S01]  /*d5a0*/  @P2 SHF.L.U32 R146, R146, 0x10, RZ ;  /* 0x0000001092922819 */ /* 0x000fe200000006ff */
[----:B------:R-:W-:Y:S01]  /*d5b0*/  @P2 FMUL.FTZ R115, R151, R150 ;  /* 0x0000009697732220 */ /* 0x000fe20000410000 */
[----:B------:R-:W-:-:S03]  /*d5c0*/  F2FP.BF16.F32.PACK_AB R114, R114, R139 ;  /* 0x0000008b7272723e */ /* 0x000fc600000010ff */
[----:B------:R-:W-:Y:S01]  /*d5d0*/  @P2 FMUL.FTZ R144, R146, R150 ;  /* 0x0000009692902220 */ /* 0x000fe20000410000 */
[----:B------:R-:W-:-:S07]  /*d5e0*/  F2FP.BF16.F32.PACK_AB R115, R115, R145 ;  /* 0x000000917373723e */ /* 0x000fce00000010ff */
.L_x_1240:
        /* <DEDUP_REMOVED lines=9> */
[----:B------:R-:W-:Y:S01]  /*d680*/  LOP3.LUT P2, RZ, R134, 0xff, RZ, 0xc0, !PT ;  /* 0x000000ff86ff7812 */ /* 0x000fe2000784c0ff */
[C---:B------:R-:W-:Y:S01]  /*d690*/  FFMA.FTZ R130, R39.reuse, R130, R40 ;  /* 0x0000008227827223 */ /* 0x040fe20000010028 */
        /* <DEDUP_REMOVED lines=11> */
[--C-:B------:R-:W-:Y:S01]  /*d750*/  FFMA.FTZ R122, R39, R122, R40.reuse ;  /* 0x0000007a277a7223 */ /* 0x100fe20000010028 */
        /* <DEDUP_REMOVED lines=9> */
[----:B------:R-:W-:-:S02]  /*d7f0*/  FFMA.FTZ R133, R39, R133, R40 ;  /* 0x0000008527857223 */ /* 0x000fc40000010028 */
[----:B------:R-:W-:Y:S01]  /*d800*/  @P2 FMUL.FTZ R136, R50, R49 ;  /* 0x0000003132882220 */ /* 0x000fe20000410000 */
[----:B------:R-:W-:Y:S01]  /*d810*/  LOP3.LUT P2, RZ, R134, 0xff00, RZ, 0xc0, !PT ;  /* 0x0000ff0086ff7812 */ /* 0x000fe2000784c0ff */
[----:B------:R-:W-:Y:S01]  /*d820*/  FADD.FTZ R129, -R133, R129 ;  /* 0x0000008185817221 */ /* 0x000fe20000010100 */
[----:B------:R-:W-:-:S04]  /*d830*/  PRMT R49, R56, 0x7632, R49 ;  /* 0x0000763238317816 */ /* 0x000fc80000000031 */
        /* <DEDUP_REMOVED lines=67> */
[----:B------:R-:W-:Y:S01]  /*dc70*/  FFMA.FTZ R128, R20, R123, R128 ;  /* 0x0000007b14807223 */ /* 0x000fe20000010080 */
[----:B------:R-:W-:-:S03]  /*dc80*/  HFMA2 R123, -RZ, RZ, 0, 0 ;  /* 0x00000000ff7b7431 */ /* 0x000fc600000001ff */
[----:B------:R-:W-:Y:S02]  /*dc90*/  FMUL.FTZ R125, R128, R21 ;  /* 0x00000015807d7220 */ /* 0x000fe40000410000 */
[----:B------:R-:W-:Y:S02]  /*dca0*/  @P2 SHF.L.U32 R116, R115, 0x10, RZ ;  /* 0x0000001073742819 */ /* 0x000fe400000006ff */
[----:B------:R-:W-:Y:S01]  /*dcb0*/  FMUL.FTZ R125, R125, UR4 ;  /* 0x000000047d7d7c20 */ /* 0x000fe20008410000 */
[----:B------:R-:W-:-:S03]  /*dcc0*/  @P2 SHF.L.U32 R137, R103, 0x10, RZ ;  /* 0x0000001067892819 */ /* 0x000fc600000006ff */
[----:B------:R-:W-:Y:S01]  /*dcd0*/  @P2 FMUL.FTZ R123, R125, R116 ;  /* 0x000000747d7b2220 */ /* 0x000fe20000410000 */
[----:B------:R-:W-:Y:S01]  /*dce0*/  MOV R116, RZ ;  /* 0x000000ff00747202 */ /* 0x000fe20000000f00 */
[----:B------:R-:W-:Y:S01]  /*dcf0*/  @P2 FMUL.FTZ R116, R137, R125 ;  /* 0x0000007d89742220 */ /* 0x000fe20000410000 */
[----:B------:R-:W-:Y:S02]  /*dd00*/  ISETP.GE.U32.AND P2, PT, R134, RZ, PT ;  /* 0x000000ff8600720c */ /* 0x000fe40003f46070 */
[----:B------:R-:W-:Y:S02]  /*dd10*/  PRMT R125, R59, 0x7632, R125 ;  /* 0x000076323b7d7816 */ /* 0x000fe4000000007d */
[----:B------:R-:W-:Y:S02]  /*dd20*/  ISETP.GE.U32.AND.EX P2, PT, R135, 0x1000000, PT, P2 ;  /* 0x010000008700780c */ /* 0x000fe40003f46120 */
[----:B------:R-:W-:-:S05]  /*dd30*/  SHF.L.U32 R125, R125, 0x10, RZ ;  /* 0x000000107d7d7819 */ /* 0x000fca00000006ff */
[----:B------:R-:W-:Y:S01]  /*dd40*/  FFMA.FTZ R129, R20, R129, R125 ;  /* 0x0000008114817223 */ /* 0x000fe2000001007d */
[----:B------:R-:W-:-:S03]  /*dd50*/  HFMA2 R125, -RZ, RZ, 0, 0 ;  /* 0x00000000ff7d7431 */ /* 0x000fc600000001ff */
        /* <DEDUP_REMOVED lines=11> */
.L_x_1241:
[C-C-:B------:R-:W-:Y:S01]  /*de10*/  FFMA.FTZ R120, R39.reuse, R120, R40.reuse ;  /* 0x0000007827787223 */ /* 0x140fe20000010028 */
[----:B------:R-:W-:Y:S01]  /*de20*/  LOP3.LUT P2, RZ, R134, 0xff, RZ, 0xc0, !PT ;  /* 0x000000ff86ff7812 */ /* 0x000fe2000784c0ff */
[C-C-:B------:R-:W-:Y:S01]  /*de30*/  FFMA.FTZ R130, R39.reuse, R130, R40.reuse ;  /* 0x0000008227827223 */ /* 0x140fe20000010028 */
[----:B------:R-:W-:Y:S01]  /*de40*/  FFMA.FTZ R121, R39, R121, R40 ;  /* 0x0000007927797223 */ /* 0x000fe20000010028 */
[----:B------:R-:W-:Y:S01]  /*de50*/  FADD.FTZ R120, -R120, R119 ;  /* 0x0000007778787221 */ /* 0x000fe20000010100 */
[----:B------:R-:W-:Y:S01]  /*de60*/  SHF.L.U32 R119, R56, 0x10, RZ ;  /* 0x0000001038777819 */ /* 0x000fe200000006ff */
[----:B------:R-:W-:Y:S01]  /*de70*/  FADD.FTZ R130, -R130, R124 ;  /* 0x0000007c82827221 */ /* 0x000fe20000010100 */
[----:B------:R-:W-:Y:S01]  /*de80*/  FADD.FTZ R121, -R121, R118 ;  /* 0x0000007679797221 */ /* 0x000fe20000010100 */
[----:B------:R-:W-:Y:S01]  /*de90*/  SHF.L.U32 R118, R57, 0x10, RZ ;  /* 0x0000001039767819 */ /* 0x000fe200000006ff */
[C-C-:B------:R-:W-:Y:S01]  /*dea0*/  FFMA.FTZ R131, R39.reuse, R131, R40.reuse ;  /* 0x0000008327837223 */ /* 0x140fe20000010028 */
[C---:B------:R-:W-:Y:S01]  /*deb0*/  FFMA.FTZ R119, R20.reuse, R120, R119 ;  /* 0x0000007814777223 */ /* 0x040fe20000010077 */
[----:B------:R-:W-:Y:S01]  /*dec0*/  FFMA.FTZ R122, R39, R122, R40 ;  /* 0x0000007a277a7223 */ /* 0x000fe20000010028 */
[----:B------:R-:W-:Y:S01]  /*ded0*/  LOP3.LUT P3, RZ, R135, 0xff00, RZ, 0xc0, !PT ;  /* 0x0000ff0087ff7812 */ /* 0x000fe2000786c0ff */
[----:B------:R-:W-:Y:S01]  /*dee0*/  FFMA.FTZ R118, R20, R121, R118 ;  /* 0x0000007914767223 */ /* 0x000fe20000010076 */
[----:B------:R-:W-:Y:S01]  /*def0*/  FMUL.FTZ R119, R21, R119 ;  /* 0x0000007715777220 */ /* 0x000fe20000410000 */
[----:B-----5:R-:W-:Y:S01]  /*df00*/  @P2 SHF.L.U32 R136, R112, 0x10, RZ ;  /* 0x0000001070882819 */ /* 0x020fe200000006ff */
[----:B------:R-:W-:Y:S01]  /*df10*/  FADD.FTZ R131, -R131, R125 ;  /* 0x0000007d83837221 */ /* 0x000fe20000010100 */
[----:B------:R-:W-:Y:S01]  /*df20*/  @P2 SHF.L.U32 R137, R100, 0x10, RZ ;  /* 0x0000001064892819 */ /* 0x000fe200000006ff */
[----:B------:R-:W-:Y:S01]  /*df30*/  FMUL.FTZ R120, R119, UR4 ;  /* 0x0000000477787c20 */ /* 0x000fe20008410000 */
[----:B------:R-:W-:-:S02]  /*df40*/  HFMA2 R119, -RZ, RZ, 0, 0 ;  /* 0x00000000ff777431 */ /* 0x000fc400000001ff */
[----:B------:R-:W-:Y:S01]  /*df50*/  FMUL.FTZ R118, R21, R118 ;  /* 0x0000007615767220 */ /* 0x000fe20000410000 */
[----:B------:R-:W-:Y:S01]  /*df60*/  FADD.FTZ R122, -R122, R117 ;  /* 0x000000757a7a7221 */ /* 0x000fe20000010100 */
[-C--:B------:R-:W-:Y:S01]  /*df70*/  @P2 FMUL.FTZ R119, R136, R120.reuse ;  /* 0x0000007888772220 */ /* 0x080fe20000410000 */
[----:B------:R-:W-:Y:S01]  /*df80*/  MOV R136, RZ ;  /* 0x000000ff00887202 */ /* 0x000fe20000000f00 */
[----:B------:R-:W-:Y:S01]  /*df90*/  @P2 FMUL.FTZ R136, R137, R120 ;  /* 0x0000007889882220 */ /* 0x000fe20000410000 */
[----:B------:R-:W-:Y:S01]  /*dfa0*/  LOP3.LUT P2, RZ, R134, 0xff00, RZ, 0xc0, !PT ;  /* 0x0000ff0086ff7812 */ /* 0x000fe2000784c0ff */
[----:B------:R-:W-:Y:S01]  /*dfb0*/  FMUL.FTZ R121, R118, UR4 ;  /* 0x0000000476797c20 */ /* 0x000fe20008410000 */
[----:B------:R-:W-:Y:S01]  /*dfc0*/  PRMT R120, R56, 0x7632, R120 ;  /* 0x0000763238787816 */ /* 0x000fe20000000078 */
[----:B------:R-:W-:Y:S01]  /*dfd0*/  HFMA2 R118, -RZ, RZ, 0, 0 ;  /* 0x00000000ff767431 */ /* 0x000fe200000001ff */
[----:B------:R-:W-:Y:S01]  /*dfe0*/  SHF.L.U32 R117, R58, 0x10, RZ ;  /* 0x000000103a757819 */ /* 0x000fe200000006ff */
[C-C-:B------:R-:W-:Y:S01]  /*dff0*/  FFMA.FTZ R132, R39.reuse, R132, R40.reuse ;  /* 0x0000008427847223 */ /* 0x140fe20000010028 */
[----:B------:R-:W-:Y:S01]  /*e000*/  SHF.L.U32 R120, R120, 0x10, RZ ;  /* 0x0000001078787819 */ /* 0x000fe200000006ff */
[----:B------:R-:W-:Y:S01]  /*e010*/  FFMA.FTZ R123, R39, R123, R40 ;  /* 0x0000007b277b7223 */ /* 0x000fe20000010028 */
[----:B------:R-:W-:Y:S01]  /*e020*/  LOP3.LUT P4, RZ, R135, 0xff0000, RZ, 0xc0, !PT ;  /* 0x00ff000087ff7812 */ /* 0x000fe2000788c0ff */
[----:B------:R-:W-:Y:S01]  /*e030*/  FFMA.FTZ R117, R20, R122, R117 ;  /* 0x0000007a14757223 */ /* 0x000fe20000010075 */
[----:B------:R-:W-:-:S02]  /*e040*/  HFMA2 R122, -RZ, RZ, 0, 0 ;  /* 0x00000000ff7a7431 */ /* 0x000fc400000001ff */
[----:B------:R-:W-:Y:S01]  /*e050*/  FFMA.FTZ R120, R20, R130, R120 ;  /* 0x0000008214787223 */ /* 0x000fe20000010078 */
[----:B------:R-:W-:Y:S01]  /*e060*/  FADD.FTZ R132, -R132, R128 ;  /* 0x0000008084847221 */ /* 0x000fe20000010100 */
[----:B------:R-:W-:Y:S01]  /*e070*/  @P2 PRMT R112, R112, 0x7632, R112 ;  /* 0x0000763270702816 */ /* 0x000fe20000000070 */
[C---:B------:R-:W-:Y:S01]  /*e080*/  FMUL.FTZ R117, R21.reuse, R117 ;  /* 0x0000007515757220 */ /* 0x040fe20000410000 */
[----:B------:R-:W-:Y:S01]  /*e090*/  FMUL.FTZ R120, R21, R120 ;  /* 0x0000007815787220 */ /* 0x000fe20000410000 */
[----:B------:R-:W-:Y:S01]  /*e0a0*/  @P2 SHF.L.U32 R130, R7, 0x10, RZ ;  /* 0x0000001007822819 */ /* 0x000fe200000006ff */
[----:B------:R-:W-:Y:S01]  /*e0b0*/  FADD.FTZ R123, -R123, R116 ;  /* 0x000000747b7b7221 */ /* 0x000fe20000010100 */
[----:B------:R-:W-:Y:S01]  /*e0c0*/  @P2 SHF.L.U32 R112, R112, 0x10, RZ ;  /* 0x0000001070702819 */ /* 0x000fe200000006ff */
[----:B------:R-:W-:Y:S01]  /*e0d0*/  FMUL.FTZ R124, R120, UR4 ;  /* 0x00000004787c7c20 */ /* 0x000fe20008410000 */
[----:B------:R-:W-:Y:S01]  /*e0e0*/  HFMA2 R120, -RZ, RZ, 0, 0 ;  /* 0x00000000ff787431 */ /* 0x000fe200000001ff */
[----:B------:R-:W-:Y:S01]  /*e0f0*/  SHF.L.U32 R116, R59, 0x10, RZ ;  /* 0x000000103b747819 */ /* 0x000fe200000006ff */
[----:B------:R-:W-:Y:S01]  /*e100*/  FFMA.FTZ R133, R39, R133, R40 ;  /* 0x0000008527857223 */ /* 0x000fe20000010028 */
[-C--:B------:R-:W-:Y:S01]  /*e110*/  @P2 FMUL.FTZ R120, R112, R124.reuse ;  /* 0x0000007c70782220 */ /* 0x080fe20000410000 */
[----:B------:R-:W-:Y:S01]  /*e120*/  MOV R112, RZ ;  /* 0x000000ff00707202 */ /* 0x000fe20000000f00 */
[----:B------:R-:W-:Y:S01]  /*e130*/  @P2 FMUL.FTZ R112, R130, R124 ;  /* 0x0000007c82702220 */ /* 0x000fe20000410000 */
[----:B------:R-:W-:Y:S01]  /*e140*/  LOP3.LUT P2, RZ, R134, 0xff0000, RZ, 0xc0, !PT ;  /* 0x00ff000086ff7812 */ /* 0x000fe2000784c0ff */
[----:B------:R-:W-:Y:S01]  /*e150*/  FFMA.FTZ R123, R20, R123, R116 ;  /* 0x0000007b147b7223 */ /* 0x000fe20000010074 */
[----:B------:R-:W-:-:S02]  /*e160*/  MOV R130, RZ ;  /* 0x000000ff00827202 */ /* 0x000fc40000000f00 */
[----:B------:R-:W-:Y:S02]  /*e170*/  @P3 SHF.L.U32 R128, R9, 0x10, RZ ;  /* 0x0000001009803819 */ /* 0x000fe400000006ff */
[----:B------:R-:W-:Y:S02]  /*e180*/  PRMT R116, R59, 0x7632, R116 ;  /* 0x000076323b747816 */ /* 0x000fe40000000074 */
[----:B------:R-:W-:Y:S02]  /*e190*/  F2FP.BF16.F32.PACK_AB R112, R112, R136 ;  /* 0x000000887070723e */ /* 0x000fe400000010ff */
[----:B------:R-:W-:-:S03]  /*e1a0*/  SHF.L.U32 R116, R116, 0x10, RZ ;  /* 0x0000001074747819 */ /* 0x000fc600000006ff */
        /* <DEDUP_REMOVED lines=13> */
[----:B------:R-:W-:-:S03]  /*e280*/  HFMA2 R121, -RZ, RZ, 0, 0 ;  /* 0x00000000ff797431 */ /* 0x000fc600000001ff */
        /* <DEDUP_REMOVED lines=12> */
[----:B------:R-:W-:Y:S02]  /*e350*/  PRMT R124, R58, 0x7632, R124 ;  /* 0x000076323a7c7816 */ /* 0x000fe4000000007c */
[----:B------:R-:W-:-:S02]  /*e360*/  @P3 SHF.L.U32 R114, R114, 0x10, RZ ;  /* 0x0000001072723819 */ /* 0x000fc400000006ff */
[----:B------:R-:W-:Y:S02]  /*e370*/  SHF.L.U32 R124, R124, 0x10, RZ ;  /* 0x000000107c7c7819 */ /* 0x000fe400000006ff */
[----:B------:R-:W-:-:S03]  /*e380*/  ISETP.GE.U32.AND P2, PT, R134, RZ, PT ;  /* 0x000000ff8600720c */ /* 0x000fc60003f46070 */
[----:B------:R-:W-:Y:S01]  /*e390*/  FFMA.FTZ R124, R20, R132, R124 ;  /* 0x00000084147c7223 */ /* 0x000fe2000001007c */
[----:B------:R-:W-:-:S03]  /*e3a0*/  ISETP.GE.U32.AND.EX P2, PT, R135, 0x1000000, PT, P2 ;  /* 0x010000008700780c */ /* 0x000fc60003f46120 */
[----:B------:R-:W-:-:S04]  /*e3b0*/  FMUL.FTZ R124, R21, R124 ;  /* 0x0000007c157c7220 */ /* 0x000fc80000410000 */
[----:B------:R-:W-:Y:S01]  /*e3c0*/  FMUL.FTZ R125, R124, UR4 ;  /* 0x000000047c7d7c20 */ /* 0x000fe20008410000 */
[----:B------:R-:W-:-:S03]  /*e3d0*/  HFMA2 R124, -RZ, RZ, 0, 0 ;  /* 0x00000000ff7c7431 */ /* 0x000fc600000001ff */
[-C--:B------:R-:W-:Y:S01]  /*e3e0*/  @P3 FMUL.FTZ R124, R114, R125.reuse ;  /* 0x0000007d727c3220 */ /* 0x080fe20000410000 */
[----:B------:R-:W-:Y:S01]  /*e3f0*/  MOV R114, RZ ;  /* 0x000000ff00727202 */ /* 0x000fe20000000f00 */
[----:B------:R-:W-:Y:S01]  /*e400*/  @P3 FMUL.FTZ R114, R128, R125 ;  /* 0x0000007d80723220 */ /* 0x000fe20000410000 */
[----:B------:R-:W-:Y:S01]  /*e410*/  FADD.FTZ R125, -R133, R129 ;  /* 0x00000081857d7221 */ /* 0x000fe20000010100 */
[----:B------:R-:W-:Y:S01]  /*e420*/  FMUL.FTZ R128, R21, R123 ;  /* 0x0000007b15807220 */ /* 0x000fe20000410000 */
[----:B------:R-:W-:Y:S01]  /*e430*/  @P4 SHF.L.U32 R129, R103, 0x10, RZ ;  /* 0x0000001067814819 */ /* 0x000fe200000006ff */
[----:B------:R-:W-:Y:S02]  /*e440*/  HFMA2 R123, -RZ, RZ, 0, 0 ;  /* 0x00000000ff7b7431 */ /* 0x000fe400000001ff */
[----:B------:R-:W-:Y:S01]  /*e450*/  FFMA.FTZ R125, R20, R125, R116 ;  /* 0x0000007d147d7223 */ /* 0x000fe20000010074 */
[----:B------:R-:W-:Y:S01]  /*e460*/  @P4 SHF.L.U32 R116, R115, 0x10, RZ ;  /* 0x0000001073744819 */ /* 0x000fe200000006ff */
[----:B------:R-:W-:Y:S01]  /*e470*/  FMUL.FTZ R128, R128, UR4 ;  /* 0x0000000480807c20 */ /* 0x000fe20008410000 */
[----:B------:R-:W-:Y:S01]  /*e480*/  @P2 SHF.L.U32 R131, R10, 0x10, RZ ;  /* 0x000000100a832819 */ /* 0x000fe200000006ff */
[----:B------:R-:W-:Y:S01]  /*e490*/  FMUL.FTZ R125, R21, R125 ;  /* 0x0000007d157d7220 */ /* 0x000fe20000410000 */
[----:B------:R-:W-:Y:S01]  /*e4a0*/  F2FP.BF16.F32.PACK_AB R114, R114, R117 ;  /* 0x000000757272723e */ /* 0x000fe200000010ff */
[-C--:B------:R-:W-:Y:S01]  /*e4b0*/  @P4 FMUL.FTZ R123, R116, R128.reuse ;  /* 0x00000080747b4220 */ /* 0x080fe20000410000 */
[----:B------:R-:W-:Y:S01]  /*e4c0*/  MOV R116, RZ ;  /* 0x000000ff00747202 */ /* 0x000fe20000000f00 */
[----:B------:R-:W-:Y:S01]  /*e4d0*/  @P4 FMUL.FTZ R116, R129, R128 ;  /* 0x0000008081744220 */ /* 0x000fe20000410000 */
[----:B------:R-:W-:Y:S01]  /*e4e0*/  @P2 PRMT R128, R115, 0x7632, R128 ;  /* 0x0000763273802816 */ /* 0x000fe20000000080 */
[----:B------:R-:W-:Y:S01]  /*e4f0*/  FMUL.FTZ R129, R125, UR4 ;  /* 0x000000047d817c20 */ /* 0x000fe20008410000 */
[----:B------:R-:W-:Y:S01]  /*e500*/  HFMA2 R115, -RZ, RZ, 0, 0 ;  /* 0x00000000ff737431 */ /* 0x000fe200000001ff */
[----:B------:R-:W-:-:S02]  /*e510*/  MOV R125, RZ ;  /* 0x000000ff007d7202 */ /* 0x000fc40000000f00 */
[----:B------:R-:W-:Y:S01]  /*e520*/  @P2 SHF.L.U32 R128, R128, 0x10, RZ ;  /* 0x0000001080802819 */ /* 0x000fe200000006ff */
[----:B------:R-:W-:-:S04]  /*e530*/  @P2 FMUL.FTZ R115, R131, R129 ;  /* 0x0000008183732220 */ /* 0x000fc80000410000 */
[----:B------:R-:W-:Y:S01]  /*e540*/  @P2 FMUL.FTZ R125, R128, R129 ;  /* 0x00000081807d2220 */ /* 0x000fe20000410000 */
[----:B------:R-:W-:-:S07]  /*e550*/  F2FP.BF16.F32.PACK_AB R115, R115, R116 ;  /* 0x000000747373723e */ /* 0x000fce00000010ff */
.L_x_1242:
        /* <DEDUP_REMOVED lines=13> */
[----:B------:R-:W-:Y:S01]  /*e630*/  LOP3.LUT P3, RZ, R126, 0xff0000, RZ, 0xc0, !PT ;  /* 0x00ff00007eff7812 */ /* 0x000fe2000786c0ff */
[----:B------:R-:W-:Y:S01]  /*e640*/  FADD.FTZ R36, -R36, R31 ;  /* 0x0000001f24247221 */ /* 0x000fe20000010100 */
[----:B------:R-:W-:Y:S02]  /*e650*/  HFMA2 R31, -RZ, RZ, 0, 0 ;  /* 0x00000000ff1f7431 */ /* 0x000fe400000001ff */
[----:B------:R-:W-:Y:S01]  /*e660*/  FFMA.FTZ R48, R20, R28, R48 ;  /* 0x0000001c14307223 */ /* 0x000fe20000010030 */
[----:B------:R-:W-:Y:S01]  /*e670*/  HFMA2 R28, -RZ, RZ, 0, 0 ;  /* 0x00000000ff1c7431 */ /* 0x000fe200000001ff */
[----:B------:R-:W-:Y:S01]  /*e680*/  PRMT R116, R53, 0x7632, R116 ;  /* 0x0000763235747816 */ /* 0x000fe20000000074 */
[C-C-:B------:R-:W-:Y:S01]  /*e690*/  FFMA.FTZ R37, R39.reuse, R37, R40.reuse ;  /* 0x0000002527257223 */ /* 0x140fe20000010028 */
[----:B------:R-:W-:Y:S01]  /*e6a0*/  FMUL.FTZ R41, R48, R21 ;  /* 0x0000001530297220 */ /* 0x000fe20000410000 */
[----:B------:R-:W-:Y:S01]  /*e6b0*/  FFMA.FTZ R30, R39, R30, R40 ;  /* 0x0000001e271e7223 */ /* 0x000fe20000010028 */
[----:B-----5:R-:W-:Y:S01]  /*e6c0*/  @P2 SHF.L.U32 R23, R112, 0x10, RZ ;  /* 0x0000001070172819 */ /* 0x020fe200000006ff */
[----:B------:R-:W-:Y:S01]  /*e6d0*/  FADD.FTZ R37, -R37, R32 ;  /* 0x0000002025257221 */ /* 0x000fe20000010100 */
[----:B------:R-:W-:Y:S01]  /*e6e0*/  FMUL.FTZ R41, R41, UR4 ;  /* 0x0000000429297c20 */ /* 0x000fe20008410000 */
[----:B------:R-:W-:Y:S01]  /*e6f0*/  @P2 SHF.L.U32 R49, R108, 0x10, RZ ;  /* 0x000000106c312819 */ /* 0x000fe200000006ff */
[----:B------:R-:W-:Y:S01]  /*e700*/  HFMA2 R32, -RZ, RZ, 0, 0 ;  /* 0x00000000ff207431 */ /* 0x000fe200000001ff */
[----:B------:R-:W-:Y:S01]  /*e710*/  @P3 SHF.L.U32 R50, R113, 0x10, RZ ;  /* 0x0000001071323819 */ /* 0x000fe200000006ff */
[----:B------:R-:W-:Y:S01]  /*e720*/  @P2 FMUL.FTZ R28, R41, R23 ;  /* 0x00000017291c2220 */ /* 0x000fe20000410000 */
[----:B------:R-:W-:Y:S01]  /*e730*/  MOV R23, RZ ;  /* 0x000000ff00177202 */ /* 0x000fe20000000f00 */
[----:B------:R-:W-:Y:S01]  /*e740*/  @P2 FMUL.FTZ R23, R49, R41 ;  /* 0x0000002931172220 */ /* 0x000fe20000410000 */
[----:B------:R-:W-:Y:S01]  /*e750*/  LOP3.LUT P2, RZ, R126, 0xff00, RZ, 0xc0, !PT ;  /* 0x0000ff007eff7812 */ /* 0x000fe2000784c0ff */
[----:B------:R-:W-:Y:S01]  /*e760*/  FFMA.FTZ R49, R39, R29, R40 ;  /* 0x0000001d27317223 */ /* 0x000fe20000010028 */
[----:B------:R-:W-:Y:S01]  /*e770*/  PRMT R41, R52, 0x7632, R41 ;  /* 0x0000763234297816 */ /* 0x000fe20000000029 */
[----:B------:R-:W-:Y:S01]  /*e780*/  FADD.FTZ R30, -R30, R25 ;  /* 0x000000191e1e7221 */ /* 0x000fe20000010100 */
[----:B------:R-:W-:Y:S01]  /*e790*/  SHF.L.U32 R116, R116, 0x10, RZ ;  /* 0x0000001074747819 */ /* 0x000fe200000006ff */
[----:B------:R-:W-:Y:S01]  /*e7a0*/  FADD.FTZ R49, -R49, R24 ;  /* 0x0000001831317221 */ /* 0x000fe20000010100 */
[----:B------:R-:W-:Y:S01]  /*e7b0*/  SHF.L.U32 R41, R41, 0x10, RZ ;  /* 0x0000001029297819 */ /* 0x000fe200000006ff */
[C-C-:B------:R-:W-:Y:S01]  /*e7c0*/  FFMA.FTZ R38, R39.reuse, R38, R40.reuse ;  /* 0x0000002627267223 */ /* 0x140fe20000010028 */
[C---:B------:R-:W-:Y:S01]  /*e7d0*/  FFMA.FTZ R27, R39.reuse, R27, R40 ;  /* 0x0000001b271b7223 */ /* 0x040fe20000010028 */
[C---:B------:R-:W-:Y:S01]  /*e7e0*/  FFMA.FTZ R116, R20.reuse, R37, R116 ;  /* 0x0000002514747223 */ /* 0x040fe20000010074 */
[----:B------:R-:W-:Y:S01]  /*e7f0*/  FFMA.FTZ R35, R39, R35, R40 ;  /* 0x0000002327237223 */ /* 0x000fe20000010028 */
[----:B------:R-:W-:Y:S01]  /*e800*/  FFMA.FTZ R41, R20, R36, R41 ;  /* 0x0000002414297223 */ /* 0x000fe20000010029 */
[----:B------:R-:W-:Y:S01]  /*e810*/  FADD.FTZ R38, -R38, R33 ;  /* 0x0000002126267221 */ /* 0x000fe20000010100 */
[----:B------:R-:W-:Y:S01]  /*e820*/  @P2 PRMT R24, R112, 0x7632, R24 ;  /* 0x0000763270182816 */ /* 0x000fe20000000018 */
[----:B------:R-:W-:-:S02]  /*e830*/  HFMA2 R33, -RZ, RZ, 0, 0 ;  /* 0x00000000ff217431 */ /* 0x000fc400000001ff */
[----:B------:R-:W-:Y:S01]  /*e840*/  FMUL.FTZ R29, R41, R21 ;  /* 0x00000015291d7220 */ /* 0x000fe20000410000 */
[----:B------:R-:W-:Y:S01]  /*e850*/  @P2 SHF.L.U32 R36, R3, 0x10, RZ ;  /* 0x0000001003242819 */ /* 0x000fe200000006ff */
[----:B------:R-:W-:Y:S01]  /*e860*/  FADD.FTZ R27, -R27, R26 ;  /* 0x0000001a1b1b7221 */ /* 0x000fe20000010100 */
[----:B------:R-:W-:Y:S01]  /*e870*/  @P2 SHF.L.U32 R24, R24, 0x10, RZ ;  /* 0x0000001018182819 */ /* 0x000fe200000006ff */
[----:B------:R-:W-:Y:S01]  /*e880*/  FMUL.FTZ R29, R29, UR4 ;  /* 0x000000041d1d7c20 */ /* 0x000fe20008410000 */
[----:B------:R-:W-:Y:S02]  /*e890*/  MOV R112, RZ ;  /* 0x000000ff00707202 */ /* 0x000fe40000000f00 */
[----:B------:R-:W-:Y:S01]  /*e8a0*/  F2FP.BF16.F32.PACK_AB R48, R41, R48 ;  /* 0x000000302930723e */ /* 0x000fe200000010ff */
[----:B------:R-:W-:Y:S01]  /*e8b0*/  @P2 FMUL.FTZ R31, R29, R24 ;  /* 0x000000181d1f2220 */ /* 0x000fe20000410000 */
[----:B------:R-:W-:-:S05]  /*e8c0*/  SHF.L.U32 R24, R53, 0x10, RZ ;  /* 0x0000001035187819 */ /* 0x000fca00000006ff */
[----:B------:R-:W-:Y:S01]  /*e8d0*/  FFMA.FTZ R49, R20, R49, R24 ;  /* 0x0000003114317223 */ /* 0x000fe20000010018 */
[----:B------:R-:W-:Y:S01]  /*e8e0*/  MOV R24, RZ ;  /* 0x000000ff00187202 */ /* 0x000fe20000000f00 */
[----:B------:R-:W-:Y:S01]  /*e8f0*/  @P2 FMUL.FTZ R24, R36, R29 ;  /* 0x0000001d24182220 */ /* 0x000fe20000410000 */
[----:B------:R-:W-:Y:S01]  /*e900*/  LOP3.LUT P2, RZ, R126, 0xff000000, RZ, 0xc0, !PT ;  /* 0xff0000007eff7812 */ /* 0x000fe2000784c0ff */
[----:B------:R-:W-:Y:S01]  /*e910*/  FMUL.FTZ R36, R49, R21 ;  /* 0x0000001531247220 */ /* 0x000fe20000410000 */
[----:B------:R-:W-:Y:S01]  /*e920*/  HFMA2 R29, -RZ, RZ, 0, 0 ;  /* 0x00000000ff1d7431 */ /* 0x000fe200000001ff */
[----:B------:R-:W-:Y:S02]  /*e930*/  F2FP.BF16.F32.PACK_AB R49, R116, R49 ;  /* 0x000000317431723e */ /* 0x000fe400000010ff */
[----:B------:R-:W-:Y:S01]  /*e940*/  FMUL.FTZ R36, R36, UR4 ;  /* 0x0000000424247c20 */ /* 0x000fe20008410000 */
[----:B------:R-:W-:-:S03]  /*e950*/  F2FP.BF16.F32.PACK_AB R24, R24, R23 ;  /* 0x000000171818723e */ /* 0x000fc600000010ff */
[----:B------:R-:W-:Y:S01]  /*e960*/  @P3 FMUL.FTZ R29, R36, R50 ;  /* 0x00000032241d3220 */ /* 0x000fe20000410000 */
[----:B------:R-:W-:-:S03]  /*e970*/  @P3 SHF.L.U32 R50, R109, 0x10, RZ ;  /* 0x000000106d323819 */ /* 0x000fc600000006ff */
[----:B------:R-:W-:Y:S02]  /*e980*/  @P2 PRMT R37, R113, 0x7632, R37 ;  /* 0x0000763271252816 */ /* 0x000fe40000000025 */
[----:B------:R-:W-:Y:S01]  /*e990*/  @P3 FMUL.FTZ R112, R50, R36 ;  /* 0x0000002432703220 */ /* 0x000fe20000410000 */
[----:B------:R-:W-:Y:S01]  /*e9a0*/  FMUL.FTZ R36, R116, R21 ;  /* 0x0000001574247220 */ /* 0x000fe20000410000 */
[----:B------:R-:W-:Y:S02]  /*e9b0*/  @P2 SHF.L.U32 R37, R37, 0x10, RZ ;  /* 0x0000001025252819 */ /* 0x000fe400000006ff */
[----:B------:R-:W-:Y:S01]  /*e9c0*/  @P2 SHF.L.U32 R50, R4, 0x10, RZ ;  /* 0x0000001004322819 */ /* 0x000fe200000006ff */
[----:B------:R-:W-:Y:S01]  /*e9d0*/  FMUL.FTZ R36, R36, UR4 ;  /* 0x0000000424247c20 */ /* 0x000fe20008410000 */
[----:B------:R-:W-:-:S03]  /*e9e0*/  PRMT R113, R54, 0x7632, R113 ;  /* 0x0000763236717816 */ /* 0x000fc60000000071 */
[----:B------:R-:W-:Y:S01]  /*e9f0*/  @P2 FMUL.FTZ R32, R36, R37 ;  /* 0x0000002524202220 */ /* 0x000fe20000410000 */
[----:B------:R-:W-:Y:S01]  /*ea00*/  MOV R37, RZ ;  /* 0x000000ff00257202 */ /* 0x000fe20000000f00 */
[----:B------:R-:W-:Y:S01]  /*ea10*/  @P2 FMUL.FTZ R37, R50, R36 ;  /* 0x0000002432252220 */ /* 0x000fe20000410000 */
[----:B------:R-:W-:Y:S02]  /*ea20*/  LOP3.LUT P2, RZ, R127, 0xff, RZ, 0xc0, !PT ;  /* 0x000000ff7fff7812 */ /* 0x000fe4000784c0ff */
[----:B------:R-:W-:Y:S02]  /*ea30*/  SHF.L.U32 R50, R54, 0x10, RZ ;  /* 0x0000001036327819 */ /* 0x000fe400000006ff */
[----:B------:R-:W-:-:S03]  /*ea40*/  SHF.L.U32 R113, R113, 0x10, RZ ;  /* 0x0000001071717819 */ /* 0x000fc600000006ff */
[C---:B------:R-:W-:Y:S01]  /*ea50*/  FFMA.FTZ R50, R20.reuse, R30, R50 ;  /* 0x0000001e14327223 */ /* 0x040fe20000010032 */
[----:B------:R-:W-:Y:S02]  /*ea60*/  HFMA2 R30, -RZ, RZ, 0, 0 ;  /* 0x00000000ff1e7431 */ /* 0x000fe400000001ff */
[----:B------:R-:W-:Y:S01]  /*ea70*/  FFMA.FTZ R113, R20, R38, R113 ;  /* 0x0000002614717223 */ /* 0x000fe20000010071 */
[----:B------:R-:W-:Y:S02]  /*ea80*/  FMUL.FTZ R36, R50, R21 ;  /* 0x0000001532247220 */ /* 0x000fe40000410000 */
[----:B------:R-:W-:Y:S02]  /*ea90*/  @P2 SHF.L.U32 R25, R114, 0x10, RZ ;  /* 0x0000001072192819 */ /* 0x000fe400000006ff */
[----:B------:R-:W-:Y:S01]  /*eaa0*/  FMUL.FTZ R36, R36, UR4 ;  /* 0x0000000424247c20 */ /* 0x000fe20008410000 */
[----:B------:R-:W-:Y:S02]  /*eab0*/  @P2 SHF.L.U32 R51, R110, 0x10, RZ ;  /* 0x000000106e332819 */ /* 0x000fe400000006ff */
[----:B------:R-:W-:Y:S01]  /*eac0*/  F2FP.BF16.F32.PACK_AB R50, R113, R50 ;  /* 0x000000327132723e */ /* 0x000fe200000010ff */
[----:B------:R-:W-:Y:S01]  /*ead0*/  @P2 FMUL.FTZ R30, R36, R25 ;  /* 0x00000019241e2220 */ /* 0x000fe20000410000 */
        /* <DEDUP_REMOVED lines=8> */
[----:B------:R-:W-:Y:S01]  /*eb60*/  @P2 FMUL.FTZ R33, R36, R38 ;  /* 0x0000002624212220 */ /* 0x000fe20000410000 */
[----:B------:R-:W-:Y:S01]  /*eb70*/  MOV R38, RZ ;  /* 0x000000ff00267202 */ /* 0x000fe20000000f00 */
[----:B------:R-:W-:Y:S01]  /*eb80*/  @P2 FMUL.FTZ R38, R51, R36 ;  /* 0x0000002433262220 */ /* 0x000fe20000410000 */
[----:B------:R-:W-:Y:S01]  /*eb90*/  LOP3.LUT P2, RZ, R127, 0xff0000, RZ, 0xc0, !PT ;  /* 0x00ff00007fff7812 */ /* 0x000fe2000784c0ff */
[----:B------:R-:W-:Y:S01]  /*eba0*/  HFMA2 R36, -RZ, RZ, 0, 0 ;  /* 0x00000000ff247431 */ /* 0x000fe200000001ff */
[----:B------:R-:W-:-:S05]  /*ebb0*/  SHF.L.U32 R51, R55, 0x10, RZ ;  /* 0x0000001037337819 */ /* 0x000fca00000006ff */
        /* <DEDUP_REMOVED lines=9> */
[--C-:B------:R-:W-:Y:S01]  /*ec50*/  FADD.FTZ R26, -R35, R34.reuse ;  /* 0x00000022231a7221 */ /* 0x100fe20000010100 */
        /* <DEDUP_REMOVED lines=10> */
[----:B------:R-:W-:Y:S02]  /*ed00*/  @P2 SHF.L.U32 R20, R20, 0x10, RZ ;  /* 0x0000001014142819 */ /* 0x000fe400000006ff */
[----:B------:R-:W-:Y:S02]  /*ed10*/  F2FP.BF16.F32.PACK_AB R26, R38, R25 ;  /* 0x00000019261a723e */ /* 0x000fe400000010ff */
[----:B------:R-:W-:Y:S01]  /*ed20*/  F2FP.BF16.F32.PACK_AB R25, R37, R112 ;  /* 0x000000702519723e */ /* 0x000fe200000010ff */
[----:B------:R-:W-:Y:S01]  /*ed30*/  @P2 FMUL.FTZ R34, R21, R20 ;  /* 0x0000001415222220 */ /* 0x000fe20000410000 */
[----:B------:R-:W-:Y:S01]  /*ed40*/  MOV R20, RZ ;  /* 0x000000ff00147202 */ /* 0x000fe20000000f00 */
[----:B------:R-:W-:-:S05]  /*ed50*/  @P2 FMUL.FTZ R20, R35, R21 ;  /* 0x0000001523142220 */ /* 0x000fca0000410000 */
[----:B------:R-:W-:Y:S01]  /*ed60*/  F2FP.BF16.F32.PACK_AB R27, R20, R27 ;  /* 0x0000001b141b723e */ /* 0x000fe200000010ff */
[----:B------:R-:W-:Y:S06]  /*ed70*/  BRA `(.L_x_1244) ;  /* 0x0000000400d47947 */ /* 0x000fec0003800000 */
.L_x_1243:
        /* <DEDUP_REMOVED lines=32> */
[C-C-:B------:R-:W-:Y:S01]  /*ef80*/  FFMA.FTZ R38, R39.reuse, R38, R40.reuse ;  /* 0x0000002627267223 */ /* 0x140fe20000010028 */
[----:B------:R-:W-:Y:S01]  /*ef90*/  FFMA.FTZ R27, R39, R27, R40 ;  /* 0x0000001b271b7223 */ /* 0x000fe20000010028 */
[----:B------:R-:W-:Y:S01]  /*efa0*/  SHF.L.U32 R32, R32, 0x10, RZ ;  /* 0x0000001020207819 */ /* 0x000fe200000006ff */
[----:B------:R-:W-:Y:S01]  /*efb0*/  FADD.FTZ R30, -R30, R25 ;  /* 0x000000191e1e7221 */ /* 0x000fe20000010100 */
[----:B------:R-:W-:Y:S01]  /*efc0*/  SHF.L.U32 R25, R54, 0x10, RZ ;  /* 0x0000001036197819 */ /* 0x000fe200000006ff */
[----:B------:R-:W-:Y:S01]  /*efd0*/  FADD.FTZ R38, -R38, R33 ;  /* 0x0000002126267221 */ /* 0x000fe20000010100 */
[----:B------:R-:W-:Y:S01]  /*efe0*/  LOP3.LUT P3, RZ, R127, 0xff00, RZ, 0xc0, !PT ;  /* 0x0000ff007fff7812 */ /* 0x000fe2000786c0ff */
[----:B------:R-:W-:Y:S01]  /*eff0*/  FFMA.FTZ R32, R20, R37, R32 ;  /* 0x0000002514207223 */ /* 0x000fe20000010020 */
[----:B------:R-:W-:Y:S01]  /*f000*/  @P2 PRMT R41, R112, 0x7632, R41 ;  /* 0x0000763270292816 */ /* 0x000fe20000000029 */
[----:B------:R-:W-:Y:S01]  /*f010*/  FFMA.FTZ R25, R20, R30, R25 ;  /* 0x0000001e14197223 */ /* 0x000fe20000010019 */
[----:B------:R-:W-:Y:S01]  /*f020*/  @P2 SHF.L.U32 R112, R3, 0x10, RZ ;  /* 0x0000001003702819 */ /* 0x000fe200000006ff */
[----:B------:R-:W-:Y:S01]  /*f030*/  FMUL.FTZ R32, R21, R32 ;  /* 0x0000002015207220 */ /* 0x000fe20000410000 */
[----:B------:R-:W-:Y:S01]  /*f040*/  @P2 SHF.L.U32 R41, R41, 0x10, RZ ;  /* 0x0000001029292819 */ /* 0x000fe200000006ff */
[----:B------:R-:W-:Y:S01]  /*f050*/  FMUL.FTZ R25, R21, R25 ;  /* 0x0000001915197220 */ /* 0x000fe20000410000 */
[----:B------:R-:W-:Y:S01]  /*f060*/  PRMT R33, R54, 0x7632, R33 ;  /* 0x0000763236217816 */ /* 0x000fe20000000021 */
[----:B------:R-:W-:Y:S01]  /*f070*/  FADD.FTZ R27, -R27, R26 ;  /* 0x0000001a1b1b7221 */ /* 0x000fe20000010100 */
[----:B------:R-:W-:Y:S01]  /*f080*/  FFMA.FTZ R35, R39, R35, R40 ;  /* 0x0000002327237223 */ /* 0x000fe20000010028 */
[-C--:B------:R-:W-:Y:S01]  /*f090*/  @P2 FMUL.FTZ R31, R41, R36.reuse ;  /* 0x00000024291f2220 */ /* 0x080fe20000410000 */
[----:B------:R-:W-:Y:S01]  /*f0a0*/  MOV R41, RZ ;  /* 0x000000ff00297202 */ /* 0x000fe20000000f00 */
[----:B------:R-:W-:Y:S01]  /*f0b0*/  @P2 FMUL.FTZ R41, R112, R36 ;  /* 0x0000002470292220 */ /* 0x000fe20000410000 */
[----:B------:R-:W-:Y:S01]  /*f0c0*/  LOP3.LUT P2, RZ, R126, 0xff0000, RZ, 0xc0, !PT ;  /* 0x00ff00007eff7812 */ /* 0x000fe2000784c0ff */
[----:B------:R-:W-:Y:S01]  /*f0d0*/  FMUL.FTZ R36, R24, UR4 ;  /* 0x0000000418247c20 */ /* 0x000fe20008410000 */
[----:B------:R-:W-:Y:S01]  /*f0e0*/  PRMT R26, R55, 0x7632, R26 ;  /* 0x00007632371a7816 */ /* 0x000fe2000000001a */
[----:B------:R-:W-:Y:S01]  /*f0f0*/  FADD.FTZ R35, -R35, R34 ;  /* 0x0000002223237221 */ /* 0x000fe20000010100 */
[----:B------:R-:W-:Y:S01]  /*f100*/  SHF.L.U32 R33, R33, 0x10, RZ ;  /* 0x0000001021217819 */ /* 0x000fe200000006ff */
[----:B------:R-:W-:Y:S01]  /*f110*/  HFMA2 R30, -RZ, RZ, 0, 0 ;  /* 0x00000000ff1e7431 */ /* 0x000fe200000001ff */
[----:B------:R-:W-:-:S02]  /*f120*/  SHF.L.U32 R26, R26, 0x10, RZ ;  /* 0x000000101a1a7819 */ /* 0x000fc400000006ff */
[----:B------:R-:W-:Y:S01]  /*f130*/  SHF.L.U32 R34, R55, 0x10, RZ ;  /* 0x0000001037227819 */ /* 0x000fe200000006ff */
[C---:B------:R-:W-:Y:S01]  /*f140*/  FFMA.FTZ R33, R20.reuse, R38, R33 ;  /* 0x0000002614217223 */ /* 0x040fe20000010021 */
[----:B------:R-:W-:Y:S01]  /*f150*/  LOP3.LUT P4, RZ, R127, 0xff0000, RZ, 0xc0, !PT ;  /* 0x00ff00007fff7812 */ /* 0x000fe2000788c0ff */
[--C-:B------:R-:W-:Y:S01]  /*f160*/  FFMA.FTZ R35, R20, R35, R26.reuse ;  /* 0x0000002314237223 */ /* 0x100fe2000001001a */
[----:B------:R-:W-:Y:S01]  /*f170*/  @P3 PRMT R26, R114, 0x7632, R26 ;  /* 0x00007632721a3816 */ /* 0x000fe2000000001a */
[----:B------:R-:W-:Y:S01]  /*f180*/  FFMA.FTZ R27, R20, R27, R34 ;  /* 0x0000001b141b7223 */ /* 0x000fe20000010022 */
[----:B------:R-:W-:Y:S01]  /*f190*/  @P2 SHF.L.U32 R24, R113, 0x10, RZ ;  /* 0x0000001071182819 */ /* 0x000fe200000006ff */
[----:B------:R-:W-:Y:S01]  /*f1a0*/  FMUL.FTZ R20, R21, R33 ;  /* 0x0000002115147220 */ /* 0x000fe20000410000 */
[----:B------:R-:W-:Y:S01]  /*f1b0*/  @P2 SHF.L.U32 R112, R109, 0x10, RZ ;  /* 0x000000106d702819 */ /* 0x000fe200000006ff */
[----:B------:R-:W-:Y:S01]  /*f1c0*/  HFMA2 R33, -RZ, RZ, 0, 0 ;  /* 0x00000000ff217431 */ /* 0x000fe200000001ff */
[----:B------:R-:W-:Y:S01]  /*f1d0*/  @P3 SHF.L.U32 R26, R26, 0x10, RZ ;  /* 0x000000101a1a3819 */ /* 0x000fe200000006ff */
[-C--:B------:R-:W-:Y:S01]  /*f1e0*/  @P2 FMUL.FTZ R29, R24, R36.reuse ;  /* 0x00000024181d2220 */ /* 0x080fe20000410000 */
[----:B------:R-:W-:Y:S01]  /*f1f0*/  MOV R24, RZ ;  /* 0x000000ff00187202 */ /* 0x000fe20000000f00 */
[----:B------:R-:W-:Y:S01]  /*f200*/  @P2 FMUL.FTZ R24, R112, R36 ;  /* 0x0000002470182220 */ /* 0x000fe20000410000 */
[----:B------:R-:W-:Y:S01]  /*f210*/  LOP3.LUT P2, RZ, R126, 0xff000000, RZ, 0xc0, !PT ;  /* 0xff0000007eff7812 */ /* 0x000fe2000784c0ff */
[----:B------:R-:W-:Y:S01]  /*f220*/  FMUL.FTZ R36, R32, UR4 ;  /* 0x0000000420247c20 */ /* 0x000fe20008410000 */
[----:B------:R-:W-:-:S02]  /*f230*/  HFMA2 R32, -RZ, RZ, 0, 0 ;  /* 0x00000000ff207431 */ /* 0x000fc400000001ff */
[----:B------:R-:W-:Y:S01]  /*f240*/  FMUL.FTZ R20, R20, UR4 ;  /* 0x0000000414147c20 */ /* 0x000fe20008410000 */
[----:B------:R-:W-:Y:S01]  /*f250*/  @P3 SHF.L.U32 R34, R5, 0x10, RZ ;  /* 0x0000001005223819 */ /* 0x000fe200000006ff */
[C---:B------:R-:W-:Y:S02]  /*f260*/  FMUL.FTZ R35, R21.reuse, R35 ;  /* 0x0000002315237220 */ /* 0x040fe40000410000 */
[-C--:B------:R-:W-:Y:S01]  /*f270*/  @P3 FMUL.FTZ R33, R26, R20.reuse ;  /* 0x000000141a213220 */ /* 0x080fe20000410000 */
[----:B------:R-:W-:Y:S01]  /*f280*/  MOV R26, RZ ;  /* 0x000000ff001a7202 */ /* 0x000fe20000000f00 */
[----:B------:R-:W-:Y:S01]  /*f290*/  @P3 FMUL.FTZ R26, R34, R20 ;  /* 0x00000014221a3220 */ /* 0x000fe20000410000 */
[----:B------:R-:W-:Y:S01]  /*f2a0*/  FMUL.FTZ R20, R21, R27 ;  /* 0x0000001b15147220 */ /* 0x000fe20000410000 */
[----:B------:R-:W-:Y:S01]  /*f2b0*/  @P4 SHF.L.U32 R27, R115, 0x10, RZ ;  /* 0x00000010731b4819 */ /* 0x000fe200000006ff */
[----:B------:R-:W-:Y:S01]  /*f2c0*/  FMUL.FTZ R35, R35, UR4 ;  /* 0x0000000423237c20 */ /* 0x000fe20008410000 */
[----:B------:R-:W-:Y:S01]  /*f2d0*/  @P2 PRMT R37, R113, 0x7632, R37 ;  /* 0x0000763271252816 */ /* 0x000fe20000000025 */
[----:B------:R-:W-:Y:S01]  /*f2e0*/  FMUL.FTZ R20, R20, UR4 ;  /* 0x0000000414147c20 */ /* 0x000fe20008410000 */
[----:B------:R-:W-:-:S02]  /*f2f0*/  @P2 SHF.L.U32 R112, R4, 0x10, RZ ;  /* 0x0000001004702819 */ /* 0x000fc400000006ff */
[----:B------:R-:W-:Y:S02]  /*f300*/  @P2 SHF.L.U32 R37, R37, 0x10, RZ ;  /* 0x0000001025252819 */ /* 0x000fe400000006ff */
[----:B------:R-:W-:-:S03]  /*f310*/  @P4 SHF.L.U32 R34, R111, 0x10, RZ ;  /* 0x000000106f224819 */ /* 0x000fc600000006ff */
[-C--:B------:R-:W-:Y:S01]  /*f320*/  @P2 FMUL.FTZ R32, R37, R36.reuse ;  /* 0x0000002425202220 */ /* 0x080fe20000410000 */
[----:B------:R-:W-:Y:S01]  /*f330*/  MOV R37, RZ ;  /* 0x000000ff00257202 */ /* 0x000fe20000000f00 */
[----:B------:R-:W-:Y:S01]  /*f340*/  @P2 FMUL.FTZ R37, R112, R36 ;  /* 0x0000002470252220 */ /* 0x000fe20000410000 */
[----:B------:R-:W-:Y:S01]  /*f350*/  LOP3.LUT P2, RZ, R127, 0xff, RZ, 0xc0, !PT ;  /* 0x000000ff7fff7812 */ /* 0x000fe2000784c0ff */
[----:B------:R-:W-:-:S12]  /*f360*/  FMUL.FTZ R36, R25, UR4 ;  /* 0x0000000419247c20 */ /* 0x000fd80008410000 */
[----:B------:R-:W-:Y:S02]  /*f370*/  @P2 SHF.L.U32 R25, R114, 0x10, RZ ;  /* 0x0000001072192819 */ /* 0x000fe400000006ff */
[----:B------:R-:W-:-:S03]  /*f380*/  @P2 SHF.L.U32 R112, R110, 0x10, RZ ;  /* 0x000000106e702819 */ /* 0x000fc600000006ff */
[-C--:B------:R-:W-:Y:S01]  /*f390*/  @P2 FMUL.FTZ R30, R25, R36.reuse ;  /* 0x00000024191e2220 */ /* 0x080fe20000410000 */
[----:B------:R-:W-:Y:S01]  /*f3a0*/  MOV R25, RZ ;  /* 0x000000ff00197202 */ /* 0x000fe20000000f00 */
[----:B------:R-:W-:Y:S01]  /*f3b0*/  @P2 FMUL.FTZ R25, R112, R36 ;  /* 0x0000002470192220 */ /* 0x000fe20000410000 */
[----:B------:R-:W-:Y:S01]  /*f3c0*/  ISETP.GE.U32.AND P2, PT, R126, RZ, PT ;  /* 0x000000ff7e00720c */ /* 0x000fe20003f46070 */
[----:B------:R-:W-:Y:S02]  /*f3d0*/  HFMA2 R36, -RZ, RZ, 0, 0 ;  /* 0x00000000ff247431 */ /* 0x000fe400000001ff */
[-C--:B------:R-:W-:Y:S01]  /*f3e0*/  @P4 FMUL.FTZ R36, R27, R20.reuse ;  /* 0x000000141b244220 */ /* 0x080fe20000410000 */
[----:B------:R-:W-:Y:S01]  /*f3f0*/  MOV R27, RZ ;  /* 0x000000ff001b7202 */ /* 0x000fe20000000f00 */
[----:B------:R-:W-:Y:S01]  /*f400*/  @P4 FMUL.FTZ R27, R34, R20 ;  /* 0x00000014221b4220 */ /* 0x000fe20000410000 */
[----:B------:R-:W-:Y:S01]  /*f410*/  ISETP.GE.U32.AND.EX P2, PT, R127, 0x1000000, PT, P2 ;  /* 0x010000007f00780c */ /* 0x000fe20003f46120 */
[----:B------:R-:W-:Y:S01]  /*f420*/  HFMA2 R20, -RZ, RZ, 0, 0 ;  /* 0x00000000ff147431 */ /* 0x000fe200000001ff */
[----:B------:R-:W-:-:S02]  /*f430*/  F2FP.BF16.F32.PACK_AB R26, R26, R25 ;  /* 0x000000191a1a723e */ /* 0x000fc400000010ff */
[----:B------:R-:W-:Y:S02]  /*f440*/  MOV R34, RZ ;  /* 0x000000ff00227202 */ /* 0x000fe40000000f00 */
[----:B------:R-:W-:Y:S02]  /*f450*/  F2FP.BF16.F32.PACK_AB R25, R37, R24 ;  /* 0x000000182519723e */ /* 0x000fe400000010ff */
[----:B------:R-:W-:-:S05]  /*f460*/  F2FP.BF16.F32.PACK_AB R24, R41, R23 ;  /* 0x000000172918723e */ /* 0x000fca00000010ff */
[----:B------:R-:W-:Y:S02]  /*f470*/  @P2 SHF.L.U32 R38, R6, 0x10, RZ ;  /* 0x0000001006262819 */ /* 0x000fe400000006ff */
[----:B------:R-:W-:-:S03]  /*f480*/  @P2 PRMT R21, R115, 0x7632, R21 ;  /* 0x0000763273152816 */ /* 0x000fc60000000015 */
[----:B------:R-:W-:Y:S01]  /*f490*/  @P2 FMUL.FTZ R20, R38, R35 ;  /* 0x0000002326142220 */ /* 0x000fe20000410000 */
[----:B------:R-:W-:-:S04]  /*f4a0*/  @P2 SHF.L.U32 R21, R21, 0x10, RZ ;  /* 0x0000001015152819 */ /* 0x000fc800000006ff */
[----:B------:R-:W-:Y:S01]  /*f4b0*/  F2FP.BF16.F32.PACK_AB R27, R20, R27 ;  /* 0x0000001b141b723e */ /* 0x000fe200000010ff */
[----:B------:R-:W-:-:S07]  /*f4c0*/  @P2 FMUL.FTZ R34, R21, R35 ;  /* 0x0000002315222220 */ /* 0x000fce0000410000 */
.L_x_1244:
[----:B------:R-:W0:Y:S02]  /*f4d0*/  @P1 LDC.64 R20, c[0x0][0x478] ;  /* 0x00011e00ff141b82 */ /* 0x000e240000000a00 */
[----:B0-----:R-:W-:-:S04]  /*f4e0*/  @P1 IMAD.WIDE.U32 R20, R22, 0x10, R20 ;  /* 0x0000001016141825 */ /* 0x001fc800078e0014 */
[----:B------:R-:W-:Y:S01]  /*f4f0*/  IMAD.WIDE.U32 R22, R22, 0x10, R178 ;  /* 0x0000001016167825 */ /* 0x000fe200078e00b2 */
[----:B------:R0:W-:Y:S04]  /*f500*/  @P1 STG.E.128 desc[UR6][R20.64], R48 ;  /* 0x0000003014001986 */ /* 0x0001e8000c101d06 */
[----:B------:R0:W-:Y:S02]  /*f510*/  STG.E.128 desc[UR6][R22.64], R24 ;  /* 0x0000001816007986 */ /* 0x0001e4000c101d06 */
.L_x_1234:
[----:B------:R-:W2:Y:S01]  /*f520*/  LDL.LU R155, [R1+0x17c] ;  /* 0x00017c00019b7983 */ /* 0x000ea20000300800 */
[----:B01----:R-:W0:Y:S03]  /*f530*/  LDC.64 R20, c[0x0][0x380] ;  /* 0x0000e000ff147b82 */ /* 0x003e260000000a00 */
        /* <DEDUP_REMOVED lines=39> */
[----:B0-----:R-:W-:-:S04]  /*f7b0*/  LEA R2, R20, R2, 0x2 ;  /* 0x0000000214027211 */ /* 0x001fc800078e10ff */
[----:B------:R-:W-:Y:S01]  /*f7c0*/  ISETP.GE.AND P1, PT, R2, R21, PT ;  /* 0x000000150200720c */ /* 0x000fe20003f26270 */
        /* <DEDUP_REMOVED lines=82> */
.L_x_1219:
        /* <DEDUP_REMOVED lines=96> */
[----:B0-----:R1:W5:Y:S04]  /*102f0*/  LDL.LU R115, [R1+0x9c] ;  /* 0x00009c0001737983 */ /* 0x0013680000300800 */
        /* <DEDUP_REMOVED lines=11> */
.L_x_1218:
[----:B------:R-:W-:Y:S05]  /*103b0*/  BSYNC B0 ;  /* 0x0000000000007941 */ /* 0x000fea0003800000 */
.L_x_1217:
        /* <DEDUP_REMOVED lines=331> */
.L_x_1222:
        /* <DEDUP_REMOVED lines=8> */
.L_x_1247:
[----:B------:R-:W-:Y:S05]  /*118f0*/  BSYNC B2 ;  /* 0x0000000000027941 */ /* 0x000fea0003800000 */
.L_x_1246:
        /* <DEDUP_REMOVED lines=8> */
.L_x_1248:
[----:B------:R-:W-:Y:S01]  /*11980*/  MOV R223, R235 ;  /* 0x000000eb00df7202 */ /* 0x000fe20000000f00 */
[----:B------:R-:W-:Y:S02]  /*11990*/  HFMA2 R221, -RZ, RZ, 0, 1.1920928955078125e-07 ;  /* 0x00000002ffdd7431 */ /* 0x000fe400000001ff */
[----:B------:R-:W-:Y:S01]  /*119a0*/  FADD.FTZ R236, R191, R236 ;  /* 0x000000ecbfec7221 */ /* 0x000fe20000010000 */
[----:B------:R-:W-:-:S07]  /*119b0*/  MOV R191, 0xffffffff ;  /* 0xffffffff00bf7802 */ /* 0x000fce0000000f00 */
[----:B------:R-:W-:Y:S05]  /*119c0*/  WARPSYNC.COLLECTIVE R191, `(.L_x_1249) ;  /* 0x00000000bf087348 */ /* 0x000fea0003c00000 */
[----:B------:R0:W1:Y:S02]  /*119d0*/  SHFL.BFLY P3, R191, R223, R221, R220 ;  /* 0x0c0000dddfbf7389 */ /* 0x00006400000600dc */
[----:B01----:R-:W-:Y:S05]  /*119e0*/  ENDCOLLECTIVE ;  /* 0x000000000000791b */ /* 0x003fea0003800000 */
.L_x_1249:
[----:B------:R-:W-:Y:S01]  /*119f0*/  MOV R223, R236 ;  /* 0x000000ec00df7202 */ /* 0x000fe20000000f00 */
[----:B------:R-:W-:Y:S01]  /*11a00*/  FADD.FTZ R235, R235, R191 ;  /* 0x000000bfebeb7221 */ /* 0x000fe20000010000 */
[----:B------:R-:W-:-:S07]  /*11a10*/  MOV R191, 0xffffffff ;  /* 0xffffffff00bf7802 */ /* 0x000fce0000000f00 */
[----:B------:R-:W-:Y:S05]  /*11a20*/  WARPSYNC.COLLECTIVE R191, `(.L_x_1250) ;  /* 0x00000000bf087348 */ /* 0x000fea0003c00000 */
[----:B------:R0:W1:Y:S02]  /*11a30*/  SHFL.BFLY P3, R191, R223, R221, R220 ;  /* 0x0c0000dddfbf7389 */ /* 0x00006400000600dc */
[----:B01----:R-:W-:Y:S05]  /*11a40*/  ENDCOLLECTIVE ;  /* 0x000000000000791b */ /* 0x003fea0003800000 */
.L_x_1250:
[----:B------:R-:W-:Y:S01]  /*11a50*/  MOV R223, R235 ;  /* 0x000000eb00df7202 */ /* 0x000fe20000000f00 */
[----:B------:R-:W-:Y:S02]  /*11a60*/  HFMA2 R221, -RZ, RZ, 0, 2.384185791015625e-07 ;  /* 0x00000004ffdd7431 */ /* 0x000fe400000001ff */
[----:B------:R-:W-:Y:S01]  /*11a70*/  FADD.FTZ R236, R236, R191 ;  /* 0x000000bfecec7221 */ /* 0x000fe20000010000 */
[----:B------:R-:W-:-:S07]  /*11a80*/  MOV R191, 0xffffffff ;  /* 0xffffffff00bf7802 */ /* 0x000fce0000000f00 */
[----:B------:R-:W-:Y:S05]  /*11a90*/  WARPSYNC.COLLECTIVE R191, `(.L_x_1251) ;  /* 0x00000000bf087348 */ /* 0x000fea0003c00000 */
[----:B------:R0:W1:Y:S02]  /*11aa0*/  SHFL.BFLY P3, R191, R223, R221, R220 ;  /* 0x0c0000dddfbf7389 */ /* 0x00006400000600dc */
[----:B01----:R-:W-:Y:S05]  /*11ab0*/  ENDCOLLECTIVE ;  /* 0x000000000000791b */ /* 0x003fea0003800000 */
.L_x_1251:
[----:B------:R-:W-:Y:S01]  /*11ac0*/  MOV R223, R236 ;  /* 0x000000ec00df7202 */ /* 0x000fe20000000f00 */
[----:B------:R-:W-:Y:S01]  /*11ad0*/  FADD.FTZ R235, R235, R191 ;  /* 0x000000bfebeb7221 */ /* 0x000fe20000010000 */
[----:B------:R-:W-:-:S07]  /*11ae0*/  MOV R191, 0xffffffff ;  /* 0xffffffff00bf7802 */ /* 0x000fce0000000f00 */
[----:B------:R-:W-:Y:S05]  /*11af0*/  WARPSYNC.COLLECTIVE R191, `(.L_x_1252) ;  /* 0x00000000bf087348 */ /* 0x000fea0003c00000 */
[----:B------:R0:W1:Y:S02]  /*11b00*/  SHFL.BFLY P3, R191, R223, R221, R220 ;  /* 0x0c0000dddfbf7389 */ /* 0x00006400000600dc */
[----:B01----:R-:W-:Y:S05]  /*11b10*/  ENDCOLLECTIVE ;  /* 0x000000000000791b */ /* 0x003fea0003800000 */
.L_x_1252:
[----:B------:R-:W-:Y:S01]  /*11b20*/  MOV R223, R235 ;  /* 0x000000eb00df7202 */ /* 0x000fe20000000f00 */
[----:B------:R-:W-:Y:S02]  /*11b30*/  HFMA2 R221, -RZ, RZ, 0, 4.76837158203125e-07 ;  /* 0x00000008ffdd7431 */ /* 0x000fe400000001ff */
[----:B------:R-:W-:Y:S01]  /*11b40*/  FADD.FTZ R236, R236, R191 ;  /* 0x000000bfecec7221 */ /* 0x000fe20000010000 */
[----:B------:R-:W-:-:S07]  /*11b50*/  MOV R191, 0xffffffff ;  /* 0xffffffff00bf7802 */ /* 0x000fce0000000f00 */
[----:B------:R-:W-:Y:S05]  /*11b60*/  WARPSYNC.COLLECTIVE R191, `(.L_x_1253) ;  /* 0x00000000bf087348 */ /* 0x000fea0003c00000 */
[----:B------:R0:W1:Y:S02]  /*11b70*/  SHFL.BFLY P3, R191, R223, R221, R220 ;  /* 0x0c0000dddfbf7389 */ /* 0x00006400000600dc */
[----:B01----:R-:W-:Y:S05]  /*11b80*/  ENDCOLLECTIVE ;  /* 0x000000000000791b */ /* 0x003fea0003800000 */
.L_x_1253:
[----:B------:R-:W-:Y:S01]  /*11b90*/  MOV R223, R236 ;  /* 0x000000ec00df7202 */ /* 0x000fe20000000f00 */
[----:B------:R-:W-:Y:S01]  /*11ba0*/  FADD.FTZ R235, R235, R191 ;  /* 0x000000bfebeb7221 */ /* 0x000fe20000010000 */
[----:B------:R-:W-:-:S07]  /*11bb0*/  MOV R191, 0xffffffff ;  /* 0xffffffff00bf7802 */ /* 0x000fce0000000f00 */
[----:B------:R-:W-:Y:S05]  /*11bc0*/  WARPSYNC.COLLECTIVE R191, `(.L_x_1254) ;  /* 0x00000000bf087348 */ /* 0x000fea0003c00000 */
[----:B------:R0:W1:Y:S02]  /*11bd0*/  SHFL.BFLY P3, R191, R223, R221, R220 ;  /* 0x0c0000dddfbf7389 */ /* 0x00006400000600dc */
[----:B01----:R-:W-:Y:S05]  /*11be0*/  ENDCOLLECTIVE ;  /* 0x000000000000791b */ /* 0x003fea0003800000 */
.L_x_1254:
[----:B------:R-:W-:Y:S02]  /*11bf0*/  FADD.FTZ R236, R236, R191 ;  /* 0x000000bfecec7221 */ /* 0x000fe40000010000 */
        /* <DEDUP_REMOVED lines=23> */
[----:B0-----:R-:W2:Y:S01]  /*11d70*/  LDL.LU R191, [R1+0xc] ;  /* 0x00000c0001bf7983 */ /* 0x001ea20000300800 */
[----:B------:R-:W-:Y:S01]  /*11d80*/  MOV R223, R235 ;  /* 0x000000eb00df7202 */ /* 0x000fe20000000f00 */
[----:B------:R-:W-:-:S02]  /*11d90*/  HFMA2 R221, -RZ, RZ, 0, 9.5367431640625e-07 ;  /* 0x00000010ffdd7431 */ /* 0x000fc400000001ff */
[----:B---3--:R0:W-:Y:S04]  /*11da0*/  STL [R1+0x9c], R220 ;  /* 0x00009cdc01007387 */ /* 0x0081e80000100800 */
[----:B------:R-:W-:Y:S01]  /*11db0*/  STL [R1+0xa4], R239 ;  /* 0x0000a4ef01007387 */ /* 0x000fe20000100800 */
[----:B0-----:R-:W-:-:S03]  /*11dc0*/  MOV R220, 0x1f ;  /* 0x0000001f00dc7802 */ /* 0x001fc60000000f00 */
[----:B--2---:R0:W-:Y:S04]  /*11dd0*/  STL [R1+0xa0], R191 ;  /* 0x0000a0bf01007387 */ /* 0x0041e80000100800 */
[----:B------:R1:W-:Y:S04]  /*11de0*/  STL [R1+0xa8], R238 ;  /* 0x0000a8ee01007387 */ /* 0x0003e80000100800 */
[----:B------:R1:W-:Y:S01]  /*11df0*/  STL [R1+0xac], R240 ;  /* 0x0000acf001007387 */ /* 0x0003e20000100800 */
[----:B0-----:R-:W-:-:S03]  /*11e00*/  MOV R191, 0xffffffff ;  /* 0xffffffff00bf7802 */ /* 0x001fc60000000f00 */
        /* <DEDUP_REMOVED lines=32> */
.L_x_1255:
[----:B------:R-:W-:Y:S04]  /*12010*/  STL [R1+0x154], R197 ;  /* 0x000154c501007387 */ /* 0x000fe80000100800 */
[----:B------:R-:W-:Y:S04]  /*12020*/  STL [R1+0x158], R216 ;  /* 0x000158d801007387 */ /* 0x000fe80000100800 */
[----:B------:R-:W-:Y:S01]  /*12030*/  STL [R1+0x15c], R196 ;  /* 0x00015cc401007387 */ /* 0x000fe20000100800 */
[----:B------:R-:W-:-:S03]  /*12040*/  MOV R223, R236 ;  /* 0x000000ec00df7202 */ /* 0x000fc60000000f00 */
[----:B------:R-:W-:Y:S04]  /*12050*/  STL [R1+0x114], R215 ;  /* 0x000114d701007387 */ /* 0x000fe80000100800 */
        /* <DEDUP_REMOVED lines=8> */
[----:B------:R0:W-:Y:S04]  /*120e0*/  STL [R1+0x130], R39 ;  /* 0x0001302701007387 */ /* 0x0001e80000100800 */
[----:B------:R1:W-:Y:S04]  /*120f0*/  STL [R1+0x134], R210 ;  /* 0x000134d201007387 */ /* 0x0003e80000100800 */
[----:B------:R1:W-:Y:S01]  /*12100*/  STL [R1+0x138], R40 ;  /* 0x0001382801007387 */ /* 0x0003e20000100800 */
[----:B0-----:R-:W-:-:S03]  /*12110*/  MOV R39, R191 ;  /* 0x000000bf00277202 */ /* 0x001fc60000000f00 */
        /* <DEDUP_REMOVED lines=19> */
.L_x_1256:
[----:B------:R3:W-:Y:S04]  /*12250*/  STL [R1+0x6c], R189 ;  /* 0x00006cbd01007387 */ /* 0x0007e80000100800 */
[----:B------:R3:W-:Y:S04]  /*12260*/  STL [R1+0x70], R201 ;  /* 0x000070c901007387 */ /* 0x0007e80000100800 */
[----:B------:R3:W-:Y:S04]  /*12270*/  STL [R1+0x74], R190 ;  /* 0x000074be01007387 */ /* 0x0007e80000100800 */
[----:B------:R3:W-:Y:S04]  /*12280*/  STL [R1+0x78], R200 ;  /* 0x000078c801007387 */ /* 0x0007e80000100800 */
[----:B------:R3:W-:Y:S01]  /*12290*/  STL [R1+0x7c], R222 ;  /* 0x00007cde01007387 */ /* 0x0007e20000100800 */
[----:B------:R-:W-:Y:S01]  /*122a0*/  MOV R40, R191 ;  /* 0x000000bf00287202 */ /* 0x000fe20000000f00 */
[----:B------:R-:W-:Y:S06]  /*122b0*/  BRA `(.L_x_1257) ;  /* 0xffffff3c00847947 */ /* 0x000fec000383ffff */
.L_x_1258:
        /* <DEDUP_REMOVED lines=12> */
.L_x_25367:


//--------------------- .text._ZN10layer_norm22ln_bwd_finalize_kernelINS_22Kernel_traits_finalizeILj1280E13__nv_bfloat16S2_S2_S2_fjLb1ELj1024ELj4ENS_18Kernel_traits_baseILj1280ES2_S2_S2_S2_fjLj1024EEEEELb1ELb0EEEvNS_9BwdParamsE --------------------------
	.section	.text._ZN10layer_norm22ln_bwd_finalize_kernelINS_22Kernel_traits_finalizeILj1280E13__nv_bfloat16S2_S2_S2_fjLb1ELj1024ELj4ENS_18Kernel_traits_baseILj1280ES2_S2_S2_S2_fjLj1024EEEEELb1ELb0EEEvNS_9BwdParamsE,"ax",@progbits
	.align	128
        .global         _ZN10layer_norm22ln_bwd_finalize_kernelINS_22Kernel_traits_finalizeILj1280E13__nv_bfloat16S2_S2_S2_fjLb1ELj1024ELj4ENS_18Kernel_traits_baseILj1280ES2_S2_S2_S2_fjLj1024EEEEELb1ELb0EEEvNS_9BwdParamsE
        .type           _ZN10layer_norm22ln_bwd_finalize_kernelINS_22Kernel_traits_finalizeILj1280E13__nv_bfloat16S2_S2_S2_fjLb1ELj1024ELj4ENS_18Kernel_traits_baseILj1280ES2_S2_S2_S2_fjLj1024EEEEELb1ELb0EEEvNS_9BwdParamsE,@function
        .size           _ZN10layer_norm22ln_bwd_finalize_kernelINS_22Kernel_traits_finalizeILj1280E13__nv_bfloat16S2_S2_S2_fjLb1ELj1024ELj4ENS_18Kernel_traits_baseILj1280ES2_S2_S2_S2_fjLj1024EEEEELb1ELb0EEEvNS_9BwdParamsE,(.L_x_25368 - _ZN10layer_norm22ln_bwd_finalize_kernelINS_22Kernel_traits_finalizeILj1280E13__nv_bfloat16S2_S2_S2_fjLb1ELj1024ELj4ENS_18Kernel_traits_baseILj1280ES2_S2_S2_S2_fjLj1024EEEEELb1ELb0EEEvNS_9BwdParamsE)
        .other          _ZN10layer_norm22ln_bwd_finalize_kernelINS_22Kernel_traits_finalizeILj1280E13__nv_bfloat16S2_S2_S2_fjLb1ELj1024ELj4ENS_18Kernel_traits_baseILj1280ES2_S2_S2_S2_fjLj1024EEEEELb1ELb0EEEvNS_9BwdParamsE,@"STO_CUDA_ENTRY STV_DEFAULT"
_ZN10layer_norm22ln_bwd_finalize_kernelINS_22Kernel_traits_finalizeILj1280E13__nv_bfloat16S2_S2_S2_fjLb1ELj1024ELj4ENS_18Kernel_traits_baseILj1280ES2_S2_S2_S2_fjLj1024EEEEELb1ELb0EEEvNS_9BwdParamsE:
.text._ZN10layer_norm22ln_bwd_finalize_kernelINS_22Kernel_traits_finalizeILj1280E13__nv_bfloat16S2_S2_S2_fjLb1ELj1024ELj4ENS_18Kernel_traits_baseILj1280ES2_S2_S2_S2_fjLj1024EEEEELb1ELb0EEEvNS_9BwdParamsE:
        /* <DEDUP_REMOVED lines=15> */
[----:B------:R-:W-:Y:S01]  /*00f0*/  LOP3.LUT R6, R6, 0x7ffffff0, RZ, 0xc0, !PT ;  /* 0x7ffffff006067812 */ /* 0x000fe200078ec0ff */
[----:B------:R-:W-:Y:S01]  /*0100*/  HFMA2 R8, -RZ, RZ, 0, 0 ;  /* 0x00000000ff087431 */ /* 0x000fe200000001ff */
        /* <DEDUP_REMOVED lines=13> */
[----:B------:R-:W-:Y:S02]  /*01e0*/  LEA.HI R11, R10, 0x1, RZ, 0x1b ;  /* 0x000000010a0b7811 */ /* 0x000fe400078fd8ff */
[----:B------:R-:W-:Y:S02]  /*01f0*/  MOV R22, RZ ;  /* 0x000000ff00167202 */ /* 0x000fe40000000f00 */
[----:B------:R-:W-:Y:S02]  /*0200*/  LOP3.LUT R12, R11, 0x7, RZ, 0xc0, !PT ;  /* 0x000000070b0c7812 */ /* 0x000fe400078ec0ff */
[----:B------:R-:W-:Y:S02]  /*0210*/  MOV R7, RZ ;  /* 0x000000ff00077202 */ /* 0x000fe40000000f00 */
[----:B------:R-:W-:-:S03]  /*0220*/  ISETP.NE.AND P0, PT, R12, RZ, PT ;  /* 0x000000ff0c00720c */ /* 0x000fc60003f05270 */
[----:B------:R-:W-:Y:S10]  /*0230*/  @!P1 BRA `(.L_x_1262) ;  /* 0x0000000400c49947 */ /* 0x000ff40003800000 */
[C---:B------:R-:W-:Y:S01]  /*0240*/  LOP3.LUT R24, R4.reuse, 0x80, RZ, 0xfc, !PT ;  /* 0x0000008004187812 */ /* 0x040fe200078efcff */
[-CC-:B------:R-:W-:Y:S01]  /*0250*/  IMAD R20, R13, R3.reuse, R14.reuse ;  /* 0x000000030d147224 */ /* 0x180fe200078e020e */
[C---:B------:R-:W-:Y:S02]  /*0260*/  LOP3.LUT R26, R4.reuse, 0xa0, RZ, 0xfc, !PT ;  /* 0x000000a0041a7812 */ /* 0x040fe400078efcff */
[----:B------:R-:W-:Y:S01]  /*0270*/  LOP3.LUT R28, R4, 0xc0, RZ, 0xfc, !PT ;  /* 0x000000c0041c7812 */ /* 0x000fe200078efcff */
[-CC-:B------:R-:W-:Y:S01]  /*0280*/  IMAD R24, R24, R3.reuse, R14.reuse ;  /* 0x0000000318187224 */ /* 0x180fe200078e020e */
        /* <DEDUP_REMOVED lines=8> */
[----:B------:R-:W-:Y:S01]  /*0310*/  IADD3 R21, PT, PT, R5, R20, RZ ;  /* 0x0000001405157210 */ /* 0x000fe20007ffe0ff */
[-CC-:B------:R-:W-:Y:S01]  /*0320*/  IMAD R18, R18, R3.reuse, R14.reuse ;  /* 0x0000000312127224 */ /* 0x180fe200078e020e */
[----:B------:R-:W-:Y:S01]  /*0330*/  MOV R8, RZ ;  /* 0x000000ff00087202 */ /* 0x000fe20000000f00 */
[----:B------:R-:W-:Y:S01]  /*0340*/  IMAD R14, R4, R3, R14 ;  /* 0x00000003040e7224 */ /* 0x000fe200078e020e */
[----:B------:R-:W-:-:S02]  /*0350*/  MOV R6, R4 ;  /* 0x0000000400067202 */ /* 0x000fc40000000f00 */
[----:B------:R-:W-:Y:S02]  /*0360*/  IADD3 R20, PT, PT, -R15, RZ, RZ ;  /* 0x000000ff0f147210 */ /* 0x000fe40007ffe1ff */
[C---:B------:R-:W-:Y:S02]  /*0370*/  IADD3 R13, PT, PT, R5.reuse, R14, RZ ;  /* 0x0000000e050d7210 */ /* 0x040fe40007ffe0ff */
[C---:B------:R-:W-:Y:S02]  /*0380*/  IADD3 R29, PT, PT, R5.reuse, R24, RZ ;  /* 0x00000018051d7210 */ /* 0x040fe40007ffe0ff */
[C---:B------:R-:W-:Y:S02]  /*0390*/  IADD3 R23, PT, PT, R5.reuse, R26, RZ ;  /* 0x0000001a05177210 */ /* 0x040fe40007ffe0ff */
[C---:B------:R-:W-:Y:S02]  /*03a0*/  IADD3 R25, PT, PT, R5.reuse, R28, RZ ;  /* 0x0000001c05197210 */ /* 0x040fe40007ffe0ff */
[----:B------:R-:W-:-:S02]  /*03b0*/  IADD3 R27, PT, PT, R5, R27, RZ ;  /* 0x0000001b051b7210 */ /* 0x000fc40007ffe0ff */
[C---:B------:R-:W-:Y:S02]  /*03c0*/  IADD3 R19, PT, PT, R5.reuse, R16, RZ ;  /* 0x0000001005137210 */ /* 0x040fe40007ffe0ff */
[----:B------:R-:W-:-:S07]  /*03d0*/  IADD3 R18, PT, PT, R5, R18, RZ ;  /* 0x0000001205127210 */ /* 0x000fce0007ffe0ff */
.L_x_1263:
[----:B------:R-:W0:Y:S02]  /*03e0*/  LDC.64 R14, c[0x0][0x440] ;  /* 0x00011000ff0e7b82 */ /* 0x000e240000000a00 */
[----:B0-----:R-:W-:-:S06]  /*03f0*/  IMAD.WIDE.U32 R16, R13, 0x4, R14 ;  /* 0x000000040d107825 */ /* 0x001fcc00078e000e */
[----:B------:R-:W2:Y:S02]  /*0400*/  LDG.E R17, desc[UR6][R16.64] ;  /* 0x0000000610117981 */ /* 0x000ea4000c1e1900 */
[----:B--2---:R-:W-:Y:S01]  /*0410*/  FADD.FTZ R8, R17, R8 ;  /* 0x0000000811087221 */ /* 0x004fe20000010000 */
[----:B------:R-:W-:-:S05]  /*0420*/  IMAD.WIDE.U32 R16, R21, 0x4, R14 ;  /* 0x0000000415107825 */ /* 0x000fca00078e000e */
[----:B------:R0:W2:Y:S02]  /*0430*/  LDG.E R24, desc[UR6][R16.64] ;  /* 0x0000000610187981 */ /* 0x0000a4000c1e1900 */
[----:B0-----:R-:W-:-:S04]  /*0440*/  IMAD.WIDE.U32 R16, R19, 0x4, R14 ;  /* 0x0000000413107825 */ /* 0x001fc800078e000e */
[----:B--2---:R-:W-:Y:S02]  /*0450*/  FADD.FTZ R8, R8, R24 ;  /* 0x0000001808087221 */ /* 0x004fe40000010000 */
        /* <DEDUP_REMOVED lines=11> */
[----:B------:R-:W-:-:S05]  /*0510*/  IMAD.WIDE.U32 R14, R27, 0x4, R14 ;  /* 0x000000041b0e7825 */ /* 0x000fca00078e000e */
[----:B------:R0:W3:Y:S02]  /*0520*/  LDG.E R26, desc[UR6][R14.64] ;  /* 0x000000060e1a7981 */ /* 0x0000e4000c1e1900 */
[----:B0-----:R-:W0:Y:S01]  /*0530*/  LDC.64 R14, c[0x0][0x448] ;  /* 0x00011200ff0e7b82 */ /* 0x001e220000000a00 */
        /* <DEDUP_REMOVED lines=21> */
[----:B------:R-:W-:-:S04]  /*0690*/  IMAD.WIDE.U32 R14, R27, 0x4, R14 ;  /* 0x000000041b0e7825 */ /* 0x000fc800078e000e */
[----:B---3--:R-:W-:Y:S02]  /*06a0*/  FADD.FTZ R8, R8, R26 ;  /* 0x0000001a08087221 */ /* 0x008fe40000010000 */
        /* <DEDUP_REMOVED lines=23> */
[----:B------:R-:W-:-:S06]  /*0820*/  IMAD.WIDE.U32 R14, R27, 0x4, R14 ;  /* 0x000000041b0e7825 */ /* 0x000fcc00078e000e */
[----:B------:R-:W4:Y:S01]  /*0830*/  LDG.E R14, desc[UR6][R14.64] ;  /* 0x000000060e0e7981 */ /* 0x000f22000c1e1900 */
[----:B--2---:R-:W-:-:S03]  /*0840*/  FADD.FTZ R7, R7, R24 ;  /* 0x0000001807077221 */ /* 0x004fc60000010000 */
[----:B------:R-:W2:Y:S01]  /*0850*/  LDG.E R24, desc[UR6][R16.64] ;  /* 0x0000000610187981 */ /* 0x000ea2000c1e1900 */
[----:B------:R-:W-:-:S04]  /*0860*/  IADD3 R20, PT, PT, R20, 0x8, RZ ;  /* 0x0000000814147810 */ /* 0x000fc80007ffe0ff */
[----:B------:R-:W-:Y:S01]  /*0870*/  ISETP.NE.AND P1, PT, R20, RZ, PT ;  /* 0x000000ff1400720c */ /* 0x000fe20003f25270 */
[----:B---3--:R-:W-:Y:S01]  /*0880*/  FADD.FTZ R22, R22, R26 ;  /* 0x0000001a16167221 */ /* 0x008fe20000010000 */
        /* <DEDUP_REMOVED lines=8> */
[----:B------:R-:W-:Y:S01]  /*0910*/  LEA R27, R3, R27, 0x8 ;  /* 0x0000001b031b7211 */ /* 0x000fe200078e40ff */
[----:B--2---:R-:W-:-:S04]  /*0920*/  FADD.FTZ R7, R7, R24 ;  /* 0x0000001807077221 */ /* 0x004fc80000010000 */
[----:B----4-:R-:W-:Y:S01]  /*0930*/  FADD.FTZ R7, R7, R14 ;  /* 0x0000000e07077221 */ /* 0x010fe20000010000 */
[----:B------:R-:W-:Y:S06]  /*0940*/  @P1 BRA `(.L_x_1263) ;  /* 0xfffffff800a41947 */ /* 0x000fec000383ffff */
.L_x_1262:
[----:B------:R-:W-:Y:S05]  /*0950*/  BSYNC.RECONVERGENT B1 ;  /* 0x0000000000017941 */ /* 0x000fea0003800200 */
.L_x_1261:
[----:B------:R-:W-:Y:S05]  /*0960*/  @!P0 BRA `(.L_x_1260) ;  /* 0x0000000400748947 */ /* 0x000fea0003800000 */
[----:B------:R-:W-:Y:S01]  /*0970*/  ISETP.GE.U32.AND P0, PT, R12, 0x4, PT ;  /* 0x000000040c00780c */ /* 0x000fe20003f06070 */
[----:B------:R-:W-:Y:S01]  /*0980*/  BSSY.RECONVERGENT B1, `(.L_x_1264) ;  /* 0x000002f000017945 */ /* 0x000fe20003800200 */
[----:B------:R-:W-:-:S11]  /*0990*/  LOP3.LUT P1, R18, R11, 0x3, RZ, 0xc0, !PT ;  /* 0x000000030b127812 */ /* 0x000fd6000782c0ff */
[----:B------:R-:W-:Y:S05]  /*09a0*/  @!P0 BRA `(.L_x_1265) ;  /* 0x0000000000b08947 */ /* 0x000fea0003800000 */
[----:B------:R-:W0:Y:S01]  /*09b0*/  LDC.64 R12, c[0x0][0x440] ;  /* 0x00011000ff0c7b82 */ /* 0x000e220000000a00 */
[----:B------:R-:W-:-:S07]  /*09c0*/  IMAD R11, R6, R3, R2 ;  /* 0x00000003060b7224 */ /* 0x000fce00078e0202 */
[----:B------:R-:W1:Y:S08]  /*09d0*/  LDC.64 R16, c[0x0][0x448] ;  /* 0x00011200ff107b82 */ /* 0x000e700000000a00 */
[----:B------:R-:W2:Y:S01]  /*09e0*/  LDC.64 R14, c[0x0][0x460] ;  /* 0x00011800ff0e7b82 */ /* 0x000ea20000000a00 */
[----:B0-----:R-:W-:-:S05]  /*09f0*/  IMAD.WIDE.U32 R24, R11, 0x4, R12 ;  /* 0x000000040b187825 */ /* 0x001fca00078e000c */
[----:B------:R0:W3:Y:S01]  /*0a00*/  LDG.E R19, desc[UR6][R24.64] ;  /* 0x0000000618137981 */ /* 0x0000e2000c1e1900 */
[----:B-1----:R-:W-:-:S05]  /*0a10*/  IMAD.WIDE.U32 R26, R11, 0x4, R16 ;  /* 0x000000040b1a7825 */ /* 0x002fca00078e0010 */
[----:B------:R-:W4:Y:S01]  /*0a20*/  LDG.E R23, desc[UR6][R26.64] ;  /* 0x000000061a177981 */ /* 0x000f22000c1e1900 */
[----:B--2---:R-:W-:-:S06]  /*0a30*/  IMAD.WIDE.U32 R20, R11, 0x4, R14 ;  /* 0x000000040b147825 */ /* 0x004fcc00078e000e */
[----:B------:R1:W2:Y:S01]  /*0a40*/  LDG.E R20, desc[UR6][R20.64] ;  /* 0x0000000614147981 */ /* 0x0002a2000c1e1900 */
[----:B------:R-:W-:-:S05]  /*0a50*/  LEA R29, R3, R11, 0x5 ;  /* 0x0000000b031d7211 */ /* 0x000fca00078e28ff */
[----:B0-----:R-:W-:Y:S01]  /*0a60*/  IMAD.WIDE.U32 R24, R29, 0x4, R12 ;  /* 0x000000041d187825 */ /* 0x001fe200078e000c */
[----:B-1----:R-:W-:-:S04]  /*0a70*/  LEA R21, R3, R11, 0x6 ;  /* 0x0000000b03157211 */ /* 0x002fc800078e30ff */
[----:B------:R0:W5:Y:S01]  /*0a80*/  LDG.E R11, desc[UR6][R24.64] ;  /* 0x00000006180b7981 */ /* 0x000162000c1e1900 */
[----:B------:R-:W-:-:S04]  /*0a90*/  IMAD.WIDE.U32 R26, R21, 0x4, R12 ;  /* 0x00000004151a7825 */ /* 0x000fc800078e000c */
[----:B0-----:R-:W-:-:S04]  /*0aa0*/  IMAD.WIDE.U32 R24, R29, 0x4, R16 ;  /* 0x000000041d187825 */ /* 0x001fc800078e0010 */
[----:B------:R-:W-:-:S04]  /*0ab0*/  IMAD.WIDE.U32 R28, R29, 0x4, R14 ;  /* 0x000000041d1c7825 */ /* 0x000fc800078e000e */
[----:B---3--:R-:W-:Y:S02]  /*0ac0*/  FADD.FTZ R8, R8, R19 ;  /* 0x0000001308087221 */ /* 0x008fe40000010000 */
[----:B------:R0:W3:Y:S01]  /*0ad0*/  LDG.E R19, desc[UR6][R26.64] ;  /* 0x000000061a137981 */ /* 0x0000e2000c1e1900 */
[----:B----4-:R-:W-:-:S03]  /*0ae0*/  FADD.FTZ R23, R22, R23 ;  /* 0x0000001716177221 */ /* 0x010fc60000010000 */
[----:B------:R2:W4:Y:S01]  /*0af0*/  LDG.E R22, desc[UR6][R24.64] ;  /* 0x0000000618167981 */ /* 0x000522000c1e1900 */
[----:B0-----:R-:W-:-:S04]  /*0b00*/  IMAD.WIDE.U32 R26, R21, 0x4, R16 ;  /* 0x00000004151a7825 */ /* 0x001fc800078e0010 */
[----:B--2---:R-:W-:Y:S01]  /*0b10*/  FADD.FTZ R25, R7, R20 ;  /* 0x0000001407197221 */ /* 0x004fe20000010000 */
[----:B------:R-:W2:Y:S04]  /*0b20*/  LDG.E R24, desc[UR6][R28.64] ;  /* 0x000000061c187981 */ /* 0x000ea8000c1e1900 */
[----:B------:R0:W2:Y:S02]  /*0b30*/  LDG.E R7, desc[UR6][R26.64] ;  /* 0x000000061a077981 */ /* 0x0000a4000c1e1900 */
[----:B0-----:R-:W-:Y:S01]  /*0b40*/  LEA R27, R3, R21, 0x5 ;  /* 0x00000015031b7211 */ /* 0x001fe200078e28ff */
[----:B------:R-:W-:-:S04]  /*0b50*/  IMAD.WIDE.U32 R20, R21, 0x4, R14 ;  /* 0x0000000415147825 */ /* 0x000fc800078e000e */
[C---:B------:R-:W-:Y:S02]  /*0b60*/  IMAD.WIDE.U32 R16, R27.reuse, 0x4, R16 ;  /* 0x000000041b107825 */ /* 0x040fe400078e0010 */
[----:B------:R-:W2:Y:S02]  /*0b70*/  LDG.E R20, desc[UR6][R20.64] ;  /* 0x0000000614147981 */ /* 0x000ea4000c1e1900 */
[C---:B------:R-:W-:Y:S02]  /*0b80*/  IMAD.WIDE.U32 R12, R27.reuse, 0x4, R12 ;  /* 0x000000041b0c7825 */ /* 0x040fe400078e000c */
[----:B------:R-:W2:Y:S02]  /*0b90*/  LDG.E R16, desc[UR6][R16.64] ;  /* 0x0000000610107981 */ /* 0x000ea4000c1e1900 */
[----:B------:R-:W-:Y:S02]  /*0ba0*/  IMAD.WIDE.U32 R14, R27, 0x4, R14 ;  /* 0x000000041b0e7825 */ /* 0x000fe400078e000e */
[----:B------:R-:W2:Y:S04]  /*0bb0*/  LDG.E R12, desc[UR6][R12.64] ;  /* 0x000000060c0c7981 */ /* 0x000ea8000c1e1900 */
[----:B------:R-:W2:Y:S01]  /*0bc0*/  LDG.E R14, desc[UR6][R14.64] ;  /* 0x000000060e0e7981 */ /* 0x000ea2000c1e1900 */
[----:B-----5:R-:W-:Y:S01]  /*0bd0*/  FADD.FTZ R8, R8, R11 ;  /* 0x0000000b08087221 */ /* 0x020fe20000010000 */
[----:B------:R-:W-:-:S03]  /*0be0*/  IADD3 R6, PT, PT, R6, 0x80, RZ ;  /* 0x0000008006067810 */ /* 0x000fc60007ffe0ff */
[----:B---3--:R-:W-:Y:S01]  /*0bf0*/  FADD.FTZ R19, R8, R19 ;  /* 0x0000001308137221 */ /* 0x008fe20000010000 */
[----:B----4-:R-:W-:Y:S01]  /*0c00*/  FADD.FTZ R22, R23, R22 ;  /* 0x0000001617167221 */ /* 0x010fe20000010000 */
[----:B--2---:R-:W-:-:S03]  /*0c10*/  FADD.FTZ R25, R25, R24 ;  /* 0x0000001819197221 */ /* 0x004fc60000010000 */
[----:B------:R-:W-:Y:S01]  /*0c20*/  FADD.FTZ R7, R22, R7 ;  /* 0x0000000716077221 */ /* 0x000fe20000010000 */
[----:B------:R-:W-:-:S03]  /*0c30*/  FADD.FTZ R25, R25, R20 ;  /* 0x0000001419197221 */ /* 0x000fc60000010000 */
[----:B------:R-:W-:Y:S01]  /*0c40*/  FADD.FTZ R22, R7, R16 ;  /* 0x0000001007167221 */ /* 0x000fe20000010000 */
[----:B------:R-:W-:Y:S01]  /*0c50*/  FADD.FTZ R8, R19, R12 ;  /* 0x0000000c13087221 */ /* 0x000fe20000010000 */
[----:B------:R-:W-:-:S07]  /*0c60*/  FADD.FTZ R7, R25, R14 ;  /* 0x0000000e19077221 */ /* 0x000fce0000010000 */
.L_x_1265:
[----:B------:R-:W-:Y:S05]  /*0c70*/  BSYNC.RECONVERGENT B1 ;  /* 0x0000000000017941 */ /* 0x000fea0003800200 */
.L_x_1264:
[----:B------:R-:W-:Y:S05]  /*0c80*/  @!P1 BRA `(.L_x_1260) ;  /* 0x0000000000ac9947 */ /* 0x000fea0003800000 */
[----:B------:R-:W-:Y:S01]  /*0c90*/  ISETP.NE.AND P1, PT, R18, 0x1, PT ;  /* 0x000000011200780c */ /* 0x000fe20003f25270 */
[----:B------:R-:W-:Y:S01]  /*0ca0*/  BSSY.RECONVERGENT B1, `(.L_x_1266) ;  /* 0x000001b000017945 */ /* 0x000fe20003800200 */
[----:B------:R-:W-:-:S11]  /*0cb0*/  LOP3.LUT P0, RZ, R10, 0x20, RZ, 0xc0, !PT ;  /* 0x000000200aff7812 */ /* 0x000fd6000780c0ff */
[----:B------:R-:W-:Y:S05]  /*0cc0*/  @!P1 BRA `(.L_x_1267) ;  /* 0x0000000000609947 */ /* 0x000fea0003800000 */
[----:B------:R-:W0:Y:S01]  /*0cd0*/  LDC.64 R18, c[0x0][0x440] ;  /* 0x00011000ff127b82 */ /* 0x000e220000000a00 */
[----:B------:R-:W-:-:S05]  /*0ce0*/  IMAD R17, R6, R3, R2 ;  /* 0x0000000306117224 */ /* 0x000fca00078e0202 */
[----:B------:R-:W-:Y:S02]  /*0cf0*/  LEA R23, R3, R17, 0x5 ;  /* 0x0000001103177211 */ /* 0x000fe400078e28ff */
[----:B------:R-:W1:Y:S08]  /*0d00*/  LDC.64 R10, c[0x0][0x448] ;  /* 0x00011200ff0a7b82 */ /* 0x000e700000000a00 */
[----:B------:R-:W2:Y:S01]  /*0d10*/  LDC.64 R12, c[0x0][0x460] ;  /* 0x00011800ff0c7b82 */ /* 0x000ea20000000a00 */
[----:B0-----:R-:W-:-:S04]  /*0d20*/  IMAD.WIDE.U32 R20, R17, 0x4, R18 ;  /* 0x0000000411147825 */ /* 0x001fc800078e0012 */
[----:B-1----:R-:W-:Y:S02]  /*0d30*/  IMAD.WIDE.U32 R14, R17, 0x4, R10 ;  /* 0x00000004110e7825 */ /* 0x002fe400078e000a */
[----:B------:R-:W3:Y:S02]  /*0d40*/  LDG.E R21, desc[UR6][R20.64] ;  /* 0x0000000614157981 */ /* 0x000ee4000c1e1900 */
[----:B------:R-:W-:Y:S02]  /*0d50*/  IMAD.WIDE.U32 R18, R23, 0x4, R18 ;  /* 0x0000000417127825 */ /* 0x000fe400078e0012 */
[----:B------:R-:W4:Y:S02]  /*0d60*/  LDG.E R15, desc[UR6][R14.64] ;  /* 0x000000060e0f7981 */ /* 0x000f24000c1e1900 */
[----:B--2---:R-:W-:Y:S02]  /*0d70*/  IMAD.WIDE.U32 R16, R17, 0x4, R12 ;  /* 0x0000000411107825 */ /* 0x004fe400078e000c */
[----:B------:R-:W2:Y:S02]  /*0d80*/  LDG.E R19, desc[UR6][R18.64] ;  /* 0x0000000612137981 */ /* 0x000ea4000c1e1900 */
[----:B------:R-:W-:-:S02]  /*0d90*/  IMAD.WIDE.U32 R10, R23, 0x4, R10 ;  /* 0x00000004170a7825 */ /* 0x000fc400078e000a */
[----:B------:R-:W5:Y:S02]  /*0da0*/  LDG.E R16, desc[UR6][R16.64] ;  /* 0x0000000610107981 */ /* 0x000f64000c1e1900 */
[----:B------:R-:W-:Y:S02]  /*0db0*/  IMAD.WIDE.U32 R12, R23, 0x4, R12 ;  /* 0x00000004170c7825 */ /* 0x000fe400078e000c */
[----:B------:R-:W5:Y:S04]  /*0dc0*/  LDG.E R11, desc[UR6][R10.64] ;  /* 0x000000060a0b7981 */ /* 0x000f68000c1e1900 */
[----:B------:R-:W5:Y:S01]  /*0dd0*/  LDG.E R12, desc[UR6][R12.64] ;  /* 0x000000060c0c7981 */ /* 0x000f62000c1e1900 */
[----:B------:R-:W-:Y:S01]  /*0de0*/  IADD3 R6, PT, PT, R6, 0x40, RZ ;  /* 0x0000004006067810 */ /* 0x000fe20007ffe0ff */
[----:B---3--:R-:W-:Y:S01]  /*0df0*/  FADD.FTZ R8, R8, R21 ;  /* 0x0000001508087221 */ /* 0x008fe20000010000 */
[----:B----4-:R-:W-:-:S03]  /*0e00*/  FADD.FTZ R22, R22, R15 ;  /* 0x0000000f16167221 */ /* 0x010fc60000010000 */
[----:B--2---:R-:W-:Y:S01]  /*0e10*/  FADD.FTZ R8, R8, R19 ;  /* 0x0000001308087221 */ /* 0x004fe20000010000 */
[----:B-----5:R-:W-:Y:S01]  /*0e20*/  FADD.FTZ R7, R7, R16 ;  /* 0x0000001007077221 */ /* 0x020fe20000010000 */
[----:B------:R-:W-:-:S03]  /*0e30*/  FADD.FTZ R22, R22, R11 ;  /* 0x0000000b16167221 */ /* 0x000fc60000010000 */
[----:B------:R-:W-:-:S07]  /*0e40*/  FADD.FTZ R7, R7, R12 ;  /* 0x0000000c07077221 */ /* 0x000fce0000010000 */
.L_x_1267:
[----:B------:R-:W-:Y:S05]  /*0e50*/  BSYNC.RECONVERGENT B1 ;  /* 0x0000000000017941 */ /* 0x000fea0003800200 */
.L_x_1266:
[----:B------:R-:W-:Y:S05]  /*0e60*/  @P0 BRA `(.L_x_1260) ;  /* 0x0000000000340947 */ /* 0x000fea0003800000 */
[----:B------:R-:W0:Y:S01]  /*0e70*/  LDC.64 R14, c[0x0][0x440] ;  /* 0x00011000ff0e7b82 */ /* 0x000e220000000a00 */
[----:B------:R-:W-:-:S07]  /*0e80*/  IMAD R17, R6, R3, R2 ;  /* 0x0000000306117224 */ /* 0x000fce00078e0202 */
[----:B------:R-:W1:Y:S08]  /*0e90*/  LDC.64 R12, c[0x0][0x448] ;  /* 0x00011200ff0c7b82 */ /* 0x000e700000000a00 */
[----:B------:R-:W2:Y:S01]  /*0ea0*/  LDC.64 R10, c[0x0][0x460] ;  /* 0x00011800ff0a7b82 */ /* 0x000ea20000000a00 */
[----:B0-----:R-:W-:-:S06]  /*0eb0*/  IMAD.WIDE.U32 R14, R17, 0x4, R14 ;  /* 0x00000004110e7825 */ /* 0x001fcc00078e000e */
[----:B------:R-:W3:Y:S01]  /*0ec0*/  LDG.E R15, desc[UR6][R14.64] ;  /* 0x000000060e0f7981 */ /* 0x000ee2000c1e1900 */
[----:B-1----:R-:W-:-:S06]  /*0ed0*/  IMAD.WIDE.U32 R12, R17, 0x4, R12 ;  /* 0x00000004110c7825 */ /* 0x002fcc00078e000c */
[----:B------:R-:W4:Y:S01]  /*0ee0*/  LDG.E R13, desc[UR6][R12.64] ;  /* 0x000000060c0d7981 */ /* 0x000f22000c1e1900 */
[----:B--2---:R-:W-:-:S06]  /*0ef0*/  IMAD.WIDE.U32 R10, R17, 0x4, R10 ;  /* 0x00000004110a7825 */ /* 0x004fcc00078e000a */
[----:B------:R-:W2:Y:S01]  /*0f00*/  LDG.E R10, desc[UR6][R10.64] ;  /* 0x000000060a0a7981 */ /* 0x000ea2000c1e1900 */
[----:B---3--:R-:W-:Y:S01]  /*0f10*/  FADD.FTZ R8, R8, R15 ;  /* 0x0000000f08087221 */ /* 0x008fe20000010000 */
[----:B----4-:R-:W-:Y:S01]  /*0f20*/  FADD.FTZ R22, R22, R13 ;  /* 0x0000000d16167221 */ /* 0x010fe20000010000 */
[----:B--2---:R-:W-:-:S07]  /*0f30*/  FADD.FTZ R7, R7, R10 ;  /* 0x0000000a07077221 */ /* 0x004fce0000010000 */
.L_x_1260:
[----:B------:R-:W-:Y:S05]  /*0f40*/  BSYNC.RECONVERGENT B0 ;  /* 0x0000000000007941 */ /* 0x000fea0003800200 */
.L_x_1259:
[----:B------:R-:W0:Y:S01]  /*0f50*/  S2UR UR5, SR_CgaCtaId ;  /* 0x00000000000579c3 */ /* 0x000e220000008800 */
[----:B------:R-:W-:Y:S01]  /*0f60*/  UMOV UR4, 0x400 ;  /* 0x0000040000047882 */ /* 0x000fe20000000000 */
[--C-:B------:R-:W-:Y:S02]  /*0f70*/  LOP3.LUT R11, R4, 0x1f, R0.reuse, 0x78, !PT ;  /* 0x0000001f040b7812 */ /* 0x100fe400078e7800 */
[----:B------:R-:W-:Y:S02]  /*0f80*/  SHF.L.U32 R13, R5, 0x7, RZ ;  /* 0x00000007050d7819 */ /* 0x000fe400000006ff */
[C---:B------:R-:W-:Y:S02]  /*0f90*/  LOP3.LUT R0, R11.reuse, 0x3e0, R0, 0xf8, !PT ;  /* 0x000003e00b007812 */ /* 0x040fe400078ef800 */
[----:B------:R-:W-:Y:S02]  /*0fa0*/  SHF.L.U32 R2, R11, 0x2, RZ ;  /* 0x000000020b027819 */ /* 0x000fe400000006ff */
[----:B------:R-:W-:-:S02]  /*0fb0*/  ISETP.NE.AND P0, PT, R5, RZ, PT ;  /* 0x000000ff0500720c */ /* 0x000fc40003f05270 */
[----:B------:R-:W-:Y:S01]  /*0fc0*/  LOP3.LUT R2, R13, R2, RZ, 0xfc, !PT ;  /* 0x000000020d027212 */ /* 0x000fe200078efcff */
[----:B0-----:R-:W-:-:S06]  /*0fd0*/  ULEA UR4, UR5, UR4, 0x18 ;  /* 0x0000000405047291 */ /* 0x001fcc000f8ec0ff */
[----:B------:R-:W-:-:S05]  /*0fe0*/  LEA R11, R0, UR4, 0x2 ;  /* 0x00000004000b7c11 */ /* 0x000fca000f8e10ff */
[----:B------:R-:W-:Y:S04]  /*0ff0*/  STS [R11], R22 ;  /* 0x000000160b007388 */ /* 0x000fe80000000800 */
[----:B------:R-:W-:Y:S04]  /*1000*/  STS [R11+0x1000], R8 ;  /* 0x001000080b007388 */ /* 0x000fe80000000800 */
[----:B------:R-:W-:Y:S01]  /*1010*/  STS [R11+0x2000], R7 ;  /* 0x002000070b007388 */ /* 0x000fe20000000800 */
[----:B------:R-:W-:Y:S06]  /*1020*/  BAR.SYNC.DEFER_BLOCKING 0x0 ;  /* 0x0000000000007b1d */ /* 0x000fec0000010000 */
[----:B------:R-:W0:Y:S04]  /*1030*/  LDS R10, [R2+UR4+0x1000] ;  /* 0x00100004020a7984 */ /* 0x000e280008000800 */
[----:B------:R-:W1:Y:S04]  /*1040*/  LDS R0, [R2+UR4] ;  /* 0x0000000402007984 */ /* 0x000e680008000800 */
[----:B------:R-:W2:Y:S04]  /*1050*/  LDS R6, [R2+UR4+0x2000] ;  /* 0x0020000402067984 */ /* 0x000ea80008000800 */
[----:B0-----:R-:W0:Y:S04]  /*1060*/  SHFL.BFLY PT, R13, R10, 0x1, 0x1f ;  /* 0x0c201f000a0d7f89 */ /* 0x001e2800000e0000 */
[----:B-1----:R-:W1:Y:S04]  /*1070*/  SHFL.BFLY PT, R15, R0, 0x1, 0x1f ;  /* 0x0c201f00000f7f89 */ /* 0x002e6800000e0000 */
[----:B--2---:R-:W2:Y:S01]  /*1080*/  SHFL.BFLY PT, R17, R6, 0x1, 0x1f ;  /* 0x0c201f0006117f89 */ /* 0x004ea200000e0000 */
[----:B0-----:R-:W-:Y:S01]  /*1090*/  FADD.FTZ R13, R10, R13 ;  /* 0x0000000d0a0d7221 */ /* 0x001fe20000010000 */
[----:B-1----:R-:W-:-:S04]  /*10a0*/  FADD.FTZ R15, R0, R15 ;  /* 0x0000000f000f7221 */ /* 0x002fc80000010000 */
[----:B------:R-:W0:Y:S01]  /*10b0*/  SHFL.BFLY PT, R8, R13, 0x2, 0x1f ;  /* 0x0c401f000d087f89 */ /* 0x000e2200000e0000 */
[----:B--2---:R-:W-:-:S03]  /*10c0*/  FADD.FTZ R17, R6, R17 ;  /* 0x0000001106117221 */ /* 0x004fc60000010000 */
[----:B------:R-:W1:Y:S04]  /*10d0*/  SHFL.BFLY PT, R12, R15, 0x2, 0x1f ;  /* 0x0c401f000f0c7f89 */ /* 0x000e6800000e0000 */
[----:B------:R-:W2:Y:S01]  /*10e0*/  SHFL.BFLY PT, R14, R17, 0x2, 0x1f ;  /* 0x0c401f00110e7f89 */ /* 0x000ea200000e0000 */
[----:B0-----:R-:W-:Y:S01]  /*10f0*/  FADD.FTZ R8, R13, R8 ;  /* 0x000000080d087221 */ /* 0x001fe20000010000 */
[----:B-1----:R-:W-:-:S04]  /*1100*/  FADD.FTZ R12, R15, R12 ;  /* 0x0000000c0f0c7221 */ /* 0x002fc80000010000 */
[----:B------:R-:W0:Y:S01]  /*1110*/  SHFL.BFLY PT, R7, R8, 0x4, 0x1f ;  /* 0x0c801f0008077f89 */ /* 0x000e2200000e0000 */
[----:B--2---:R-:W-:-:S03]  /*1120*/  FADD.FTZ R14, R17, R14 ;  /* 0x0000000e110e7221 */ /* 0x004fc60000010000 */
[----:B------:R-:W1:Y:S04]  /*1130*/  SHFL.BFLY PT, R11, R12, 0x4, 0x1f ;  /* 0x0c801f000c0b7f89 */ /* 0x000e6800000e0000 */
[----:B------:R-:W2:Y:S01]  /*1140*/  SHFL.BFLY PT, R19, R14, 0x4, 0x1f ;  /* 0x0c801f000e137f89 */ /* 0x000ea200000e0000 */
[----:B0-----:R-:W-:Y:S01]  /*1150*/  FADD.FTZ R7, R8, R7 ;  /* 0x0000000708077221 */ /* 0x001fe20000010000 */
[----:B------:R-:W-:Y:S01]  /*1160*/  SHF.L.U32 R8, R9, 0x1, RZ ;  /* 0x0000000109087819 */ /* 0x000fe200000006ff */
[----:B-1----:R-:W-:-:S03]  /*1170*/  FADD.FTZ R2, R12, R11 ;  /* 0x0000000b0c027221 */ /* 0x002fc60000010000 */
[----:B------:R-:W0:Y:S01]  /*1180*/  SHFL.BFLY PT, R0, R7, 0x8, 0x1f ;  /* 0x0d001f0007007f89 */ /* 0x000e2200000e0000 */
[----:B------:R-:W-:Y:S01]  /*1190*/  ISETP.GE.U32.AND P1, PT, R8, R3, PT ;  /* 0x000000030800720c */ /* 0x000fe20003f26070 */
[----:B--2---:R-:W-:Y:S02]  /*11a0*/  FADD.FTZ R19, R14, R19 ;  /* 0x000000130e137221 */ /* 0x004fe40000010000 */
[----:B------:R-:W1:Y:S04]  /*11b0*/  SHFL.BFLY PT, R11, R2, 0x8, 0x1f ;  /* 0x0d001f00020b7f89 */ /* 0x000e6800000e0000 */
[----:B------:R-:W2:Y:S01]  /*11c0*/  SHFL.BFLY PT, R10, R19, 0x8, 0x1f ;  /* 0x0d001f00130a7f89 */ /* 0x000ea200000e0000 */
[----:B0-----:R-:W-:Y:S01]  /*11d0*/  FADD.FTZ R0, R7, R0 ;  /* 0x0000000007007221 */ /* 0x001fe20000010000 */
[----:B-1----:R-:W-:Y:S01]  /*11e0*/  FADD.FTZ R6, R2, R11 ;  /* 0x0000000b02067221 */ /* 0x002fe20000010000 */
[----:B------:R-:W-:-:S03]  /*11f0*/  @!P0 LEA R2, R4, UR4, 0x2 ;  /* 0x0000000404028c11 */ /* 0x000fc6000f8e10ff */
[----:B------:R-:W0:Y:S01]  /*1200*/  SHFL.BFLY PT, R11, R0, 0x10, 0x1f ;  /* 0x0e001f00000b7f89 */ /* 0x000e2200000e0000 */
[----:B--2---:R-:W-:-:S03]  /*1210*/  FADD.FTZ R10, R19, R10 ;  /* 0x0000000a130a7221 */ /* 0x004fc60000010000 */
[----:B------:R-:W1:Y:S04]  /*1220*/  SHFL.BFLY PT, R13, R6, 0x10, 0x1f ;  /* 0x0e001f00060d7f89 */ /* 0x000e6800000e0000 */
[----:B------:R-:W2:Y:S01]  /*1230*/  SHFL.BFLY PT, R15, R10, 0x10, 0x1f ;  /* 0x0e001f000a0f7f89 */ /* 0x000ea200000e0000 */
[----:B0-----:R-:W-:Y:S01]  /*1240*/  FADD.FTZ R11, R0, R11 ;  /* 0x0000000b000b7221 */ /* 0x001fe20000010000 */
[----:B-1----:R-:W-:-:S04]  /*1250*/  FADD.FTZ R13, R6, R13 ;  /* 0x0000000d060d7221 */ /* 0x002fc80000010000 */
[----:B------:R0:W-:Y:S01]  /*1260*/  @!P0 STS [R2+0x3080], R11 ;  /* 0x0030800b02008388 */ /* 0x0001e20000000800 */
[----:B--2---:R-:W-:-:S03]  /*1270*/  FADD.FTZ R15, R10, R15 ;  /* 0x0000000f0a0f7221 */ /* 0x004fc60000010000 */
[----:B------:R0:W-:Y:S04]  /*1280*/  @!P0 STS [R2+0x3000], R13 ;  /* 0x0030000d02008388 */ /* 0x0001e80000000800 */
[----:B------:R0:W-:Y:S01]  /*1290*/  @!P0 STS [R2+0x3100], R15 ;  /* 0x0031000f02008388 */ /* 0x0001e20000000800 */
[----:B------:R-:W-:Y:S06]  /*12a0*/  BAR.SYNC.DEFER_BLOCKING 0x0 ;  /* 0x0000000000007b1d */ /* 0x000fec0000010000 */
[----:B------:R-:W-:Y:S05]  /*12b0*/  @P1 EXIT ;  /* 0x000000000000194d */ /* 0x000fea0003800000 */
[----:B------:R-:W-:-:S04]  /*12c0*/  ISETP.GT.U32.AND P0, PT, R5, 0xf, PT ;  /* 0x0000000f0500780c */ /* 0x000fc80003f04070 */
[----:B------:R-:W-:-:S13]  /*12d0*/  ISETP.NE.OR P0, PT, R4, 0x1f, P0 ;  /* 0x0000001f0400780c */ /* 0x000fda0000705670 */
[----:B------:R-:W-:Y:S05]  /*12e0*/  @P0 EXIT ;  /* 0x000000000000094d */ /* 0x000fea0003800000 */
[----:B------:R-:W-:Y:S01]  /*12f0*/  LEA R0, R5, UR4, 0x3 ;  /* 0x0000000405007c11 */ /* 0x000fe2000f8e18ff */
[----:B0-----:R-:W0:Y:S04]  /*1300*/  LDC.64 R2, c[0x0][0x488] ;  /* 0x00012200ff027b82 */ /* 0x001e280000000a00 */
[----:B------:R-:W1:Y:S04]  /*1310*/  LDS.64 R10, [R0+0x3000] ;  /* 0x00300000000a7984 */ /* 0x000e680000000a00 */
[----:B------:R-:W2:Y:S01]  /*1320*/  LDS.64 R12, [R0+0x3080] ;  /* 0x00308000000c7984 */ /* 0x000ea20000000a00 */
[----:B------:R-:W3:Y:S03]  /*1330*/  LDC.64 R4, c[0x0][0x480] ;  /* 0x00012000ff047b82 */ /* 0x000ee60000000a00 */
[----:B------:R-:W4:Y:S05]  /*1340*/  LDS.64 R14, [R0+0x3100] ;  /* 0x00310000000e7984 */ /* 0x000f2a0000000a00 */
[----:B------:R-:W5:Y:S01]  /*1350*/  LDC.64 R6, c[0x0][0x4a0] ;  /* 0x00012800ff067b82 */ /* 0x000f620000000a00 */
[----:B0-----:R-:W-:-:S04]  /*1360*/  IMAD.WIDE.U32 R2, R9, 0x4, R2 ;  /* 0x0000000409027825 */ /* 0x001fc800078e0002 */
[----:B---3--:R-:W-:-:S04]  /*1370*/  IMAD.WIDE.U32 R4, R9, 0x4, R4 ;  /* 0x0000000409047825 */ /* 0x008fc800078e0004 */
[----:B-----5:R-:W-:Y:S01]  /*1380*/  IMAD.WIDE.U32 R6, R9, 0x4, R6 ;  /* 0x0000000409067825 */ /* 0x020fe200078e0006 */
[----:B-1----:R-:W-:Y:S02]  /*1390*/  F2FP.BF16.F32.PACK_AB R11, R11, R10 ;  /* 0x0000000a0b0b723e */ /* 0x002fe400000010ff */
[----:B--2---:R-:W-:-:S03]  /*13a0*/  F2FP.BF16.F32.PACK_AB R13, R13, R12 ;  /* 0x0000000c0d0d723e */ /* 0x004fc600000010ff */
[----:B------:R-:W-:Y:S01]  /*13b0*/  STG.E desc[UR6][R2.64], R11 ;  /* 0x0000000b02007986 */ /* 0x000fe2000c101906 */
[----:B----4-:R-:W-:-:S03]  /*13c0*/  F2FP.BF16.F32.PACK_AB R15, R15, R14 ;  /* 0x0000000e0f0f723e */ /* 0x010fc600000010ff */
[----:B------:R-:W-:Y:S04]  /*13d0*/  STG.E desc[UR6][R4.64], R13 ;  /* 0x0000000d04007986 */ /* 0x000fe8000c101906 */
[----:B------:R-:W-:Y:S01]  /*13e0*/  STG.E desc[UR6][R6.64], R15 ;  /* 0x0000000f06007986 */ /* 0x000fe2000c101906 */
[----:B------:R-:W-:Y:S05]  /*13f0*/  EXIT ;  /* 0x000000000000794d */ /* 0x000fea0003800000 */
.L_x_1268:
        /* <DEDUP_REMOVED lines=16> */
.L_x_25368:


//--------------------- .text._ZN10layer_norm13ln_bwd_kernelINS_13Kernel_traitsI13__nv_bfloat16S2_S2_S2_fjLj1280ELj1ELj4ELj1ELj16ENS_18Kernel_traits_baseILj1280ES2_S2_S2_S2_fjLj128EEEEELb1ELb1ELb1ELb0EEEvNS_9BwdParamsE --------------------------
	.section	.text._ZN10layer_norm13ln_bwd_kernelINS_13Kernel_traitsI13__nv_bfloat16S2_S2_S2_fjLj1280ELj1ELj4ELj1ELj16ENS_18Kernel_traits_baseILj1280ES2_S2_S2_S2_fjLj128EEEEELb1ELb1ELb1ELb0EEEvNS_9BwdParamsE,"ax",@progbits
	.align	128
        .global         _ZN10layer_norm13ln_bwd_kernelINS_13Kernel_traitsI13__nv_bfloat16S2_S2_S2_fjLj1280ELj1ELj4ELj1ELj16ENS_18Kernel_traits_baseILj1280ES2_S2_S2_S2_fjLj128EEEEELb1ELb1ELb1ELb0EEEvNS_9BwdParamsE
        .type           _ZN10layer_norm13ln_bwd_kernelINS_13Kernel_traitsI13__nv_bfloat16S2_S2_S2_fjLj1280ELj1ELj4ELj1ELj16ENS_18Kernel_traits_baseILj1280ES2_S2_S2_S2_fjLj128EEEEELb1ELb1ELb1ELb0EEEvNS_9BwdParamsE,@function
        .size           _ZN10layer_norm13ln_bwd_kernelINS_13Kernel_traitsI13__nv_bfloat16S2_S2_S2_fjLj1280ELj1ELj4ELj1ELj16ENS_18Kernel_traits_baseILj1280ES2_S2_S2_S2_fjLj128EEEEELb1ELb1ELb1ELb0EEEvNS_9BwdParamsE,(.L_x_25369 - _ZN10layer_norm13ln_bwd_kernelINS_13Kernel_traitsI13__nv_bfloat16S2_S2_S2_fjLj1280ELj1ELj4ELj1ELj16ENS_18Kernel_traits_baseILj1280ES2_S2_S2_S2_fjLj128EEEEELb1ELb1ELb1ELb0EEEvNS_9BwdParamsE)
        .other          _ZN10layer_norm13ln_bwd_kernelINS_13Kernel_traitsI13__nv_bfloat16S2_S2_S2_fjLj1280ELj1ELj4ELj1ELj16ENS_18Kernel_traits_baseILj1280ES2_S2_S2_S2_fjLj128EEEEELb1ELb1ELb1ELb0EEEvNS_9BwdParamsE,@"STO_CUDA_ENTRY STV_DEFAULT"
_ZN10layer_norm13ln_bwd_kernelINS_13Kernel_traitsI13__nv_bfloat16S2_S2_S2_fjLj1280ELj1ELj4ELj1ELj16ENS_18Kernel_traits_baseILj1280ES2_S2_S2_S2_fjLj128EEEEELb1ELb1ELb1ELb0EEEvNS_9BwdParamsE:
.text._ZN10layer_norm13ln_bwd_kernelINS_13Kernel_traitsI13__nv_bfloat16S2_S2_S2_fjLj1280ELj1ELj4ELj1ELj16ENS_18Kernel_traits_baseILj1280ES2_S2_S2_S2_fjLj128EEEEELb1ELb1ELb1ELb0EEEvNS_9BwdParamsE:
        /* <DEDUP_REMOVED lines=11> */
[----:B------:R-:W0:Y:S03]  /*00b0*/  LDCU.64 UR12, c[0x0][0x408] ;  /* 0x00008100ff0c77ac */ /* 0x000e260008000a00 */
[----:B------:R-:W-:Y:S01]  /*00c0*/  LEA.HI R3, R3, R18, RZ, 0x3 ;  /* 0x0000001203037211 */ /* 0x000fe200078f18ff */
[----:B------:R-:W0:Y:S01]  /*00d0*/  LDCU.64 UR10, c[0x0][0x438] ;  /* 0x00008700ff0a77ac */ /* 0x000e220008000a00 */
[----:B-1----:R-:W-:Y:S01]  /*00e0*/  LOP3.LUT R17, R70, 0x1f, RZ, 0xc0, !PT ;  /* 0x0000001f46117812 */ /* 0x002fe200078ec0ff */
[----:B------:R-:W1:Y:S03]  /*00f0*/  LDCU.64 UR20, c[0x0][0x478] ;  /* 0x00008f00ff1477ac */ /* 0x000e660008000a00 */
        /* <DEDUP_REMOVED lines=8> */
[----:B------:R-:W3:Y:S08]  /*0180*/  @P0 LDC.64 R2, c[0x0][0x3d0] ;  /* 0x0000f400ff020b82 */ /* 0x000ef00000000a00 */
[----:B------:R-:W4:Y:S08]  /*0190*/  @P0 LDC.64 R4, c[0x0][0x3e8] ;  /* 0x0000fa00ff040b82 */ /* 0x000f300000000a00 */
[----:B------:R-:W2:Y:S08]  /*01a0*/  @P1 LDC.64 R6, c[0x0][0x3d0] ;  /* 0x0000f400ff061b82 */ /* 0x000eb00000000a00 */
[----:B------:R-:W0:Y:S01]  /*01b0*/  @P1 LDC.64 R8, c[0x0][0x3e8] ;  /* 0x0000fa00ff081b82 */ /* 0x000e220000000a00 */
[C---:B---3--:R-:W-:Y:S01]  /*01c0*/  @P0 IMAD.WIDE.U32 R2, R19.reuse, 0x10, R2 ;  /* 0x0000001013020825 */ /* 0x048fe200078e0002 */
[----:B------:R3:W-:Y:S06]  /*01d0*/  STL [R1+0xd0], RZ ;  /* 0x0000d0ff01007387 */ /* 0x0007ec0000100800 */
[----:B------:R-:W1:Y:S01]  /*01e0*/  @P2 LDC.64 R14, c[0x0][0x3d0] ;  /* 0x0000f400ff0e2b82 */ /* 0x000e620000000a00 */
[C---:B----4-:R-:W-:Y:S01]  /*01f0*/  @P0 IMAD.WIDE.U32 R4, R19.reuse, 0x10, R4 ;  /* 0x0000001013040825 */ /* 0x050fe200078e0004 */
[----:B------:R-:W-:-:S06]  /*0200*/  @P0 LOP3.LUT R19, R19, 0x20, RZ, 0xfc, !PT ;  /* 0x0000002013130812 */ /* 0x000fcc00078efcff */
[----:B------:R-:W4:Y:S01]  /*0210*/  @P2 LDC.64 R20, c[0x0][0x3e8] ;  /* 0x0000fa00ff142b82 */ /* 0x000f220000000a00 */
[----:B--2---:R-:W-:-:S07]  /*0220*/  @P1 IMAD.WIDE.U32 R10, R19, 0x10, R6 ;  /* 0x00000010130a1825 */ /* 0x004fce00078e0006 */
[----:B------:R-:W2:Y:S01]  /*0230*/  @P3 LDC.64 R22, c[0x0][0x3d0] ;  /* 0x0000f400ff163b82 */ /* 0x000ea20000000a00 */
[C---:B0-----:R-:W-:Y:S01]  /*0240*/  @P1 IMAD.WIDE.U32 R12, R19.reuse, 0x10, R8 ;  /* 0x00000010130c1825 */ /* 0x041fe200078e0008 */
[----:B------:R-:W-:Y:S01]  /*0250*/  @P1 IADD3 R19, PT, PT, R19, 0x20, RZ ;  /* 0x0000002013131810 */ /* 0x000fe20007ffe0ff */
[----:B------:R-:W5:Y:S04]  /*0260*/  @P1 LDG.E.128 R36, desc[UR6][R10.64] ;  /* 0x000000060a241981 */ /* 0x000f68000c1e1d00 */
[----:B------:R-:W5:Y:S01]  /*0270*/  @P1 LDG.E.128 R40, desc[UR6][R12.64] ;  /* 0x000000060c281981 */ /* 0x000f62000c1e1d00 */
[----:B------:R-:W0:Y:S01]  /*0280*/  @P3 LDC.64 R24, c[0x0][0x3e8] ;  /* 0x0000fa00ff183b82 */ /* 0x000e220000000a00 */
[----:B-1----:R-:W-:-:S07]  /*0290*/  @P2 IMAD.WIDE.U32 R14, R19, 0x10, R14 ;  /* 0x00000010130e2825 */ /* 0x002fce00078e000e */
[----:B------:R-:W1:Y:S01]  /*02a0*/  @P4 LDC.64 R26, c[0x0][0x3d0] ;  /* 0x0000f400ff1a4b82 */ /* 0x000e620000000a00 */
[C---:B----4-:R-:W-:Y:S01]  /*02b0*/  @P2 IMAD.WIDE.U32 R20, R19.reuse, 0x10, R20 ;  /* 0x0000001013142825 */ /* 0x050fe200078e0014 */
[----:B------:R-:W-:-:S06]  /*02c0*/  @P2 IADD3 R19, PT, PT, R19, 0x20, RZ ;  /* 0x0000002013132810 */ /* 0x000fcc0007ffe0ff */
[----:B------:R-:W4:Y:S01]  /*02d0*/  @P4 LDC.64 R68, c[0x0][0x3e8] ;  /* 0x0000fa00ff444b82 */ /* 0x000f220000000a00 */
[C---:B--2---:R-:W-:Y:S01]  /*02e0*/  @P3 IMAD.WIDE.U32 R22, R19.reuse, 0x10, R22 ;  /* 0x0000001013163825 */ /* 0x044fe200078e0016 */
[----:B------:R-:W5:Y:S04]  /*02f0*/  @P2 LDG.E.128 R48, desc[UR6][R20.64] ;  /* 0x0000000614302981 */ /* 0x000f68000c1e1d00 */
[----:B------:R-:W5:Y:S01]  /*0300*/  @P3 LDG.E.128 R52, desc[UR6][R22.64] ;  /* 0x0000000616343981 */ /* 0x000f62000c1e1d00 */
[C---:B0-----:R-:W-:Y:S01]  /*0310*/  @P3 IMAD.WIDE.U32 R24, R19.reuse, 0x10, R24 ;  /* 0x0000001013183825 */ /* 0x041fe200078e0018 */
[----:B------:R-:W-:Y:S02]  /*0320*/  @P3 IADD3 R19, PT, PT, R19, 0x20, RZ ;  /* 0x0000002013133810 */ /* 0x000fe40007ffe0ff */
[----:B------:R3:W-:Y:S04]  /*0330*/  STL [R1+0xd4], RZ ;  /* 0x0000d4ff01007387 */ /* 0x0007e80000100800 */
[----:B------:R-:W5:Y:S01]  /*0340*/  @P3 LDG.E.128 R56, desc[UR6][R24.64] ;  /* 0x0000000618383981 */ /* 0x000f62000c1e1d00 */
[C---:B-1----:R-:W-:Y:S01]  /*0350*/  @P4 IMAD.WIDE.U32 R6, R19.reuse, 0x10, R26 ;  /* 0x0000001013064825 */ /* 0x042fe200078e001a */
[----:B------:R-:W0:Y:S02]  /*0360*/  S2UR UR4, SR_CTAID.X ;  /* 0x00000000000479c3 */ /* 0x000e240000002500 */
[----:B------:R1:W5:Y:S04]  /*0370*/  @P2 LDG.E.128 R44, desc[UR6][R14.64] ;  /* 0x000000060e2c2981 */ /* 0x000368000c1e1d00 */
[----:B------:R3:W5:Y:S01]  /*0380*/  @P4 LDG.E.128 R60, desc[UR6][R6.64] ;  /* 0x00000006063c4981 */ /* 0x000762000c1e1d00 */
[----:B----4-:R-:W-:-:S03]  /*0390*/  @P4 IMAD.WIDE.U32 R8, R19, 0x10, R68 ;  /* 0x0000001013084825 */ /* 0x010fc600078e0044 */
[----:B------:R3:W5:Y:S04]  /*03a0*/  @P0 LDG.E.128 R28, desc[UR6][R2.64] ;  /* 0x00000006021c0981 */ /* 0x000768000c1e1d00 */
[----:B------:R3:W5:Y:S04]  /*03b0*/  @P4 LDG.E.128 R64, desc[UR6][R8.64] ;  /* 0x0000000608404981 */ /* 0x000768000c1e1d00 */
        /* <DEDUP_REMOVED lines=33> */
[----:B0-----:R-:W-:-:S03]  /*05d0*/  USHF.L.U32 UR4, UR4, 0x2, URZ ;  /* 0x0000000204047899 */ /* 0x001fc600080006ff */
[----:B------:R3:W-:Y:S04]  /*05e0*/  STL [R1+0x5c], RZ ;  /* 0x00005cff01007387 */ /* 0x0007e80000100800 */
[----:B------:R3:W-:Y:S01]  /*05f0*/  STL [R1+0x40], RZ ;  /* 0x000040ff01007387 */ /* 0x0007e20000100800 */
[----:B-1----:R-:W-:-:S03]  /*0600*/  SHF.R.U32.HI R15, RZ, 0x5, R70 ;  /* 0x00000005ff0f7819 */ /* 0x002fc60000011646 */
[----:B------:R3:W-:Y:S04]  /*0610*/  STL [R1+0x44], RZ ;  /* 0x000044ff01007387 */ /* 0x0007e80000100800 */
[----:B------:R3:W-:Y:S04]  /*0620*/  STL [R1+0x48], RZ ;  /* 0x000048ff01007387 */ /* 0x0007e80000100800 */
[----:B------:R3:W-:Y:S04]  /*0630*/  STL [R1+0x4c], RZ ;  /* 0x00004cff01007387 */ /* 0x0007e80000100800 */
[----:B------:R3:W-:Y:S01]  /*0640*/  STL [R1+0x30], RZ ;  /* 0x000030ff01007387 */ /* 0x0007e20000100800 */
[----:B------:R-:W-:-:S03]  /*0650*/  LOP3.LUT R15, R15, UR4, RZ, 0xfc, !PT ;  /* 0x000000040f0f7c12 */ /* 0x000fc6000f8efcff */
[----:B------:R3:W-:Y:S04]  /*0660*/  STL [R1+0x34], RZ ;  /* 0x000034ff01007387 */ /* 0x0007e80000100800 */
[----:B------:R3:W-:Y:S04]  /*0670*/  STL [R1+0x38], RZ ;  /* 0x000038ff01007387 */ /* 0x0007e80000100800 */
[----:B------:R3:W-:Y:S04]  /*0680*/  STL [R1+0x3c], RZ ;  /* 0x00003cff01007387 */ /* 0x0007e80000100800 */
[----:B------:R3:W5:Y:S01]  /*0690*/  @P0 LDG.E.128 R32, desc[UR6][R4.64] ;  /* 0x0000000604200981 */ /* 0x000762000c1e1d00 */
[----:B------:R-:W-:Y:S01]  /*06a0*/  ISETP.GE.AND P0, PT, R15, UR5, PT ;  /* 0x000000050f007c0c */ /* 0x000fe2000bf06270 */
[----:B------:R-:W-:Y:S01]  /*06b0*/  BSSY B0, `(.L_x_1269) ;  /* 0x0001422000007945 */ /* 0x000fe20003800000 */
        /* <DEDUP_REMOVED lines=38> */
[----:B---3--:R-:W-:Y:S06]  /*0920*/  @P0 BRA `(.L_x_1270) ;  /* 0x0000013c00e80947 */ /* 0x008fec0003800000 */
        /* <DEDUP_REMOVED lines=9> */
[----:B------:R0:W-:Y:S01]  /*09c0*/  STL.S16 [R1+0x10c], R17 ;  /* 0x00010c1101007387 */ /* 0x0001e20000100600 */
        /* <DEDUP_REMOVED lines=22> */
[----:B------:R-:W-:Y:S01]  /*0b30*/  CS2R R82, SRZ ;  /* 0x0000000000527805 */ /* 0x000fe2000001ff00 */
[----:B------:R0:W-:Y:S01]  /*0b40*/  STL.S16 [R1+0xf4], R9 ;  /* 0x0000f40901007387 */ /* 0x0001e20000100600 */
[----:B------:R-:W-:Y:S02]  /*0b50*/  CS2R R84, SRZ ;  /* 0x0000000000547805 */ /* 0x000fe4000001ff00 */
[----:B------:R-:W-:Y:S02]  /*0b60*/  CS2R R86, SRZ ;  /* 0x0000000000567805 */ /* 0x000fe4000001ff00 */
[----:B------:R-:W-:Y:S01]  /*0b70*/  CS2R R88, SRZ ;  /* 0x0000000000587805 */ /* 0x000fe2000001ff00 */
[----:B------:R0:W-:Y:S01]  /*0b80*/  STL.S16 [R1+0xf0], R8 ;  /* 0x0000f00801007387 */ /* 0x0001e20000100600 */
[----:B------:R-:W-:-:S02]  /*0b90*/  CS2R R90, SRZ ;  /* 0x00000000005a7805 */ /* 0x000fc4000001ff00 */
        /* <DEDUP_REMOVED lines=26> */
[----:B------:R0:W-:Y:S01]  /*0d40*/  STL [R1+0xd0], RZ ;  /* 0x0000d0ff01007387 */ /* 0x0001e20000100800 */
[----:B------:R-:W-:Y:S02]  /*0d50*/  CS2R R132, SRZ ;  /* 0x0000000000847805 */ /* 0x000fe4000001ff00 */
[----:B------:R-:W-:Y:S02]  /*0d60*/  CS2R R134, SRZ ;  /* 0x0000000000867805 */ /* 0x000fe4000001ff00 */
[----:B------:R-:W-:Y:S01]  /*0d70*/  CS2R R136, SRZ ;  /* 0x0000000000887805 */ /* 0x000fe2000001ff00 */
[----:B------:R0:W-:Y:S01]  /*0d80*/  STL.S16 [R1+0x24], R0 ;  /* 0x0000240001007387 */ /* 0x0001e20000100600 */
[----:B------:R-:W-:-:S03]  /*0d90*/  CS2R R138, SRZ ;  /* 0x00000000008a7805 */ /* 0x000fc6000001ff00 */
        /* <DEDUP_REMOVED lines=43> */
.L_x_1765:
[----:B0-----:R-:W0:Y:S08]  /*1050*/  LDC.64 R12, c[0x0][0x3f8] ;  /* 0x0000fe00ff0c7b82 */ /* 0x001e300000000a00 */
[----:B-1----:R-:W1:Y:S01]  /*1060*/  LDC.64 R172, c[0x0][0x3f0] ;  /* 0x0000fc00ffac7b82 */ /* 0x002e620000000a00 */
[----:B0-----:R-:W-:-:S05]  /*1070*/  IMAD.WIDE R12, R15, 0x4, R12 ;  /* 0x000000040f0c7825 */ /* 0x001fca00078e020c */
[----:B--2---:R0:W2:Y:S01]  /*1080*/  LDG.E R14, desc[UR6][R12.64] ;  /* 0x000000060c0e7981 */ /* 0x0040a2000c1e1900 */
[----:B-1----:R-:W-:-:S05]  /*1090*/  IMAD.WIDE R172, R15, 0x4, R172 ;  /* 0x000000040fac7825 */ /* 0x002fca00078e02ac */
[----:B---3--:R1:W3:Y:S01]  /*10a0*/  LDG.E R174, desc[UR6][R172.64] ;  /* 0x00000006acae7981 */ /* 0x0082e2000c1e1900 */
[----:B0-----:R-:W0:Y:S08]  /*10b0*/  LDC.64 R12, c[0x0][0x3c8] ;  /* 0x0000f200ff0c7b82 */ /* 0x001e300000000a00 */
[----:B-1----:R-:W1:Y:S01]  /*10c0*/  LDC.64 R172, c[0x0][0x3c0] ;  /* 0x0000f000ffac7b82 */ /* 0x002e620000000a00 */
[----:B0-----:R-:W-:-:S06]  /*10d0*/  IMAD.WIDE R12, R15, 0x4, R12 ;  /* 0x000000040f0c7825 */ /* 0x001fcc00078e020c */
[----:B------:R0:W5:Y:S01]  /*10e0*/  LDG.E R13, desc[UR6][R12.64] ;  /* 0x000000060c0d7981 */ /* 0x000162000c1e1900 */
[----:B------:R-:W-:Y:S01]  /*10f0*/  BSSY.RECONVERGENT B1, `(.L_x_1271) ;  /* 0x000030d000017945 */ /* 0x000fe20003800200 */
[----:B--2---:R-:W-:-:S04]  /*1100*/  ISETP.GE.AND P0, PT, R14, 0x1, PT ;  /* 0x000000010e00780c */ /* 0x004fc80003f06270 */
[----:B------:R-:W-:Y:S01]  /*1110*/  P2R R11, PR, RZ, 0x1 ;  /* 0x00000001ff0b7803 */ /* 0x000fe20000000000 */
[----:B---3--:R0:W-:Y:S04]  /*1120*/  STL [R1+0x10], R174 ;  /* 0x000010ae01007387 */ /* 0x0081e80000100800 */
[----:B------:R0:W-:Y:S04]  /*1130*/  STL [R1+0x20], R11 ;  /* 0x0000200b01007387 */ /* 0x0001e80000100800 */
[----:B-1----:R-:W-:Y:S05]  /*1140*/  @!P0 BRA `(.L_x_1272) ;  /* 0x0000002800a88947 */ /* 0x002fea0003800000 */
[----:B------:R-:W-:-:S05]  /*1150*/  IMAD.WIDE R172, R15, 0x4, R172 ;  /* 0x000000040fac7825 */ /* 0x000fca00078e02ac */
[----:B0-----:R0:W2:Y:S01]  /*1160*/  LDG.E R11, desc[UR6][R172.64] ;  /* 0x00000006ac0b7981 */ /* 0x0010a2000c1e1900 */
[----:B------:R-:W-:Y:S01]  /*1170*/  ISETP.GE.AND P0, PT, R174, 0x1, PT ;  /* 0x00000001ae00780c */ /* 0x000fe20003f06270 */
[----:B------:R-:W-:Y:S01]  /*1180*/  BSSY.RECONVERGENT B2, `(.L_x_1273) ;  /* 0x00000a6000027945 */ /* 0x000fe20003800200 */
[----:B------:R-:W-:Y:S01]  /*1190*/  MOV R18, UR15 ;  /* 0x0000000f00127c02 */ /* 0x000fe20008000f00 */
[----:B------:R-:W1:Y:S01]  /*11a0*/  S2R R175, SR_TID.X ;  /* 0x0000000000af7919 */ /* 0x000e620000002100 */
[----:B------:R-:W-:Y:S01]  /*11b0*/  IADD3 R12, PT, PT, R14, -0x1, RZ ;  /* 0xffffffff0e0c7810 */ /* 0x000fe20007ffe0ff */
[----:B------:R-:W-:Y:S01]  /*11c0*/  HFMA2 R215, -RZ, RZ, 0, 0 ;  /* 0x00000000ffd77431 */ /* 0x000fe200000001ff */
[C---:B------:R-:W-:Y:S02]  /*11d0*/  ISETP.GE.U32.AND P1, PT, R16.reuse, 0x20, PT ;  /* 0x000000201000780c */ /* 0x040fe40003f26070 */
[----:B------:R-:W-:Y:S01]  /*11e0*/  ISETP.NE.AND P5, PT, RZ, UR8, PT ;  /* 0x00000008ff007c0c */ /* 0x000fe2000bfa5270 */
[-C--:B0-----:R-:W-:Y:S01]  /*11f0*/  IMAD R173, R15, R18.reuse, RZ ;  /* 0x000000120fad7224 */ /* 0x081fe200078e02ff */
[----:B------:R-:W-:Y:S01]  /*1200*/  ISETP.GE.U32.AND P2, PT, R16, 0x40, PT ;  /* 0x000000401000780c */ /* 0x000fe20003f46070 */
[----:B------:R-:W-:Y:S01]  /*1210*/  IMAD R17, R12, R18, RZ ;  /* 0x000000120c117224 */ /* 0x000fe200078e02ff */
[----:B------:R-:W-:-:S02]  /*1220*/  ISETP.GE.U32.AND P3, PT, R16, 0x60, PT ;  /* 0x000000601000780c */ /* 0x000fc40003f66070 */
[----:B------:R-:W-:Y:S02]  /*1230*/  @P0 IADD3 R12, PT, PT, R174, -0x1, RZ ;  /* 0xffffffffae0c0810 */ /* 0x000fe40007ffe0ff */
[----:B------:R-:W-:Y:S02]  /*1240*/  SHF.R.S32.HI R172, RZ, 0x1f, R173 ;  /* 0x0000001fffac7819 */ /* 0x000fe400000114ad */
[----:B------:R-:W-:Y:S01]  /*1250*/  ISETP.GE.U32.AND P4, PT, R16, 0x80, PT ;  /* 0x000000801000780c */ /* 0x000fe20003f86070 */
[----:B------:R-:W-:Y:S01]  /*1260*/  @P0 IMAD R12, R12, R18, RZ ;  /* 0x000000120c0c0224 */ /* 0x000fe200078e02ff */
[----:B------:R-:W-:Y:S02]  /*1270*/  LEA.HI R173, R172, R173, RZ, 0x3 ;  /* 0x000000adacad7211 */ /* 0x000fe400078f18ff */
[----:B------:R-:W-:Y:S02]  /*1280*/  SHF.R.S32.HI R172, RZ, 0x1f, R17 ;  /* 0x0000001fffac7819 */ /* 0x000fe40000011411 */
[----:B------:R-:W-:-:S02]  /*1290*/  MOV R216, RZ ;  /* 0x000000ff00d87202 */ /* 0x000fc40000000f00 */
[----:B------:R-:W-:Y:S02]  /*12a0*/  LEA.HI R172, R172, R17, RZ, 0x3 ;  /* 0x00000011acac7211 */ /* 0x000fe400078f18ff */
[----:B------:R-:W-:-:S04]  /*12b0*/  @P0 SHF.R.S32.HI R17, RZ, 0x1f, R12 ;  /* 0x0000001fff110819 */ /* 0x000fc8000001140c */
[----:B------:R-:W-:Y:S01]  /*12c0*/  @P0 LEA.HI R174, R17, R12, RZ, 0x3 ;  /* 0x0000000c11ae0211 */ /* 0x000fe200078f18ff */
[----:B------:R-:W-:Y:S01]  /*12d0*/  HFMA2 R12, -RZ, RZ, 0, 0 ;  /* 0x00000000ff0c7431 */ /* 0x000fe200000001ff */
[----:B-1----:R-:W-:-:S04]  /*12e0*/  LOP3.LUT R17, R175, 0x1f, RZ, 0xc0, !PT ;  /* 0x0000001faf117812 */ /* 0x002fc800078ec0ff */
[-C--:B------:R-:W-:Y:S02]  /*12f0*/  LEA.HI.SX32 R173, R173, R17.reuse, 0x1d ;  /* 0x00000011adad7211 */ /* 0x080fe400078feaff */
[-C--:B------:R-:W-:Y:S02]  /*1300*/  @P0 LEA.HI.SX32 R12, R174, R17.reuse, 0x1d ;  /* 0x00000011ae0c0211 */ /* 0x080fe400078feaff */
[----:B------:R-:W-:Y:S01]  /*1310*/  LEA.HI.SX32 R199, R172, R17, 0x1d ;  /* 0x00000011acc77211 */ /* 0x000fe200078feaff */
[----:B------:R0:W-:Y:S01]  /*1320*/  STL [R1+0x14], R173 ;  /* 0x000014ad01007387 */ /* 0x0001e20000100800 */
[----:B------:R-:W-:Y:S01]  /*1330*/  IMAD.MOV.U32 R214, RZ, RZ, R173 ;  /* 0x000000ffffd67224 */ /* 0x000fe200078e00ad */
[----:B--2---:R-:W-:Y:S01]  /*1340*/  FSEL R11, R11, RZ, !P5 ;  /* 0x000000ff0b0b7208 */ /* 0x004fe20006800000 */
[----:B0-----:R-:W-:Y:S06]  /*1350*/  @!P1 BRA `(.L_x_1274) ;  /* 0x0000000800209947 */ /* 0x001fec0003800000 */
[----:B------:R-:W0:Y:S01]  /*1360*/  LDC.64 R8, c[0x0][0x3a8] ;  /* 0x0000ea00ff087b82 */ /* 0x000e220000000a00 */
[----:B------:R-:W2:Y:S04]  /*1370*/  LDL.LU R204, [R1+0x34] ;  /* 0x0000340001cc7983 */ /* 0x000ea80000300800 */
[----:B------:R-:W3:Y:S03]  /*1380*/  LDL.LU R234, [R1+0xd4] ;  /* 0x0000d40001ea7983 */ /* 0x000ee60000300800 */
[----:B------:R-:W1:Y:S01]  /*1390*/  LDC.64 R176, c[0x0][0x428] ;  /* 0x00010a00ffb07b82 */ /* 0x000e620000000a00 */
[----:B------:R-:W4:Y:S01]  /*13a0*/  LDL.LU R212, [R1+0x3c] ;  /* 0x00003c0001d47983 */ /* 0x000f220000300800 */
[----:B------:R-:W-:-:S03]  /*13b0*/  ISETP.NE.U32.AND P5, PT, RZ, UR10, PT ;  /* 0x0000000aff007c0c */ /* 0x000fc6000bfa5070 */
[----:B------:R-:W4:Y:S03]  /*13c0*/  LDL.LU R229, [R1+0xdc] ;  /* 0x0000dc0001e57983 */ /* 0x000f260000300800 */
[----:B------:R-:W1:Y:S01]  /*13d0*/  LDC.64 R188, c[0x0][0x3b0] ;  /* 0x0000ec00ffbc7b82 */ /* 0x000e620000000a00 */
[----:B0-----:R-:W-:-:S04]  /*13e0*/  IMAD.WIDE.U32 R8, R214, 0x10, R8 ;  /* 0x00000010d6087825 */ /* 0x001fc800078e0008 */
[----:B-1----:R-:W-:Y:S01]  /*13f0*/  IMAD.WIDE.U32 R176, R199, 0x10, R176 ;  /* 0x00000010c7b07825 */ /* 0x002fe200078e00b0 */
[----:B------:R0:W2:Y:S01]  /*1400*/  LDG.E.128 R172, desc[UR6][R8.64] ;  /* 0x0000000608ac7981 */ /* 0x0000a2000c1e1d00 */
[----:B------:R-:W-:-:S03]  /*1410*/  ISETP.NE.AND.EX P5, PT, RZ, UR11, PT, P5 ;  /* 0x0000000bff007c0c */ /* 0x000fc6000bfa5350 */
[----:B------:R-:W4:Y:S04]  /*1420*/  LDL.LU R218, [R1+0xc4] ;  /* 0x0000c40001da7983 */ /* 0x000f280000300800 */
[----:B------:R-:W3:Y:S06]  /*1430*/  LDG.E.128 R176, desc[UR6][R176.64] ;  /* 0x00000006b0b07981 */ /* 0x000eec000c1e1d00 */
[----:B0-----:R-:W0:Y:S02]  /*1440*/  @P5 LDC.64 R8, c[0x0][0x438] ;  /* 0x00010e00ff085b82 */ /* 0x001e240000000a00 */
[----:B0-----:R-:W-:-:S05]  /*1450*/  @P5 IMAD.WIDE.U32 R8, R214, 0x10, R8 ;  /* 0x00000010d6085825 */ /* 0x001fca00078e0008 */
[----:B------:R0:W5:Y:S02]  /*1460*/  @P5 LDG.E.128 R140, desc[UR6][R8.64] ;  /* 0x00000006088c5981 */ /* 0x000164000c1e1d00 */
[----:B0-----:R-:W-:-:S05]  /*1470*/  IMAD.WIDE.U32 R8, R12, 0x8, R188 ;  /* 0x000000080c087825 */ /* 0x001fca00078e00bc */
[----:B------:R0:W5:Y:S02]  /*1480*/  LDG.E.64 R188, desc[UR6][R8.64] ;  /* 0x0000000608bc7981 */ /* 0x000164000c1e1b00 */
[----:B0-----:R-:W-:-:S04]  /*1490*/  PRMT R8, R28, 0x7632, R8 ;  /* 0x000076321c087816 */ /* 0x001fc80000000008 */
[----:B------:R-:W-:Y:S02]  /*14a0*/  SHF.L.U32 R8, R8, 0x10, RZ ;  /* 0x0000001008087819 */ /* 0x000fe400000006ff */
[----:B--2---:R-:W-:-:S04]  /*14b0*/  PRMT R0, R172, 0x7632, R0 ;  /* 0x00007632ac007816 */ /* 0x004fc80000000000 */
[----:B------:R-:W-:Y:S02]  /*14c0*/  SHF.L.U32 R10, R0, 0x10, RZ ;  /* 0x00000010000a7819 */ /* 0x000fe400000006ff */
[----:B---3--:R-:W-:-:S03]  /*14d0*/  PRMT R0, R176, 0x7632, R0 ;  /* 0x00007632b0007816 */ /* 0x008fc60000000000 */
[----:B------:R-:W-:Y:S01]  /*14e0*/  FADD.FTZ R10, -R11, R10 ;  /* 0x0000000a0b0a7221 */ /* 0x000fe20000010100 */
[----:B------:R-:W-:-:S03]  /*14f0*/  SHF.L.U32 R0, R0, 0x10, RZ ;  /* 0x0000001000007819 */ /* 0x000fc600000006ff */
[----:B-----5:R-:W-:Y:S02]  /*1500*/  FMUL.FTZ R10, R13, R10 ;  /* 0x0000000a0d0a7220 */ /* 0x020fe40000410000 */
[-C--:B------:R-:W-:Y:S01]  /*1510*/  FMUL.FTZ R217, R8, R0.reuse ;  /* 0x0000000008d97220 */ /* 0x080fe20000410000 */
[----:B------:R-:W-:Y:S01]  /*1520*/  FADD.FTZ R204, R204, R0 ;  /* 0x00000000cccc7221 */ /* 0x000fe20000010000 */
[----:B------:R-:W-:Y:S01]  /*1530*/  FFMA.FTZ R234, R10, R0, R234 ;  /* 0x000000000aea7223 */ /* 0x000fe200000100ea */
[----:B------:R-:W-:-:S04]  /*1540*/  PRMT R0, R173, 0x7632, R0 ;  /* 0x00007632ad007816 */ /* 0x000fc80000000000 */
[----:B------:R-:W-:Y:S02]  /*1550*/  SHF.L.U32 R9, R0, 0x10, RZ ;  /* 0x0000001000097819 */ /* 0x000fe400000006ff */
[----:B------:R-:W-:-:S04]  /*1560*/  PRMT R0, R177, 0x7632, R0 ;  /* 0x00007632b1007816 */ /* 0x000fc80000000000 */
[----:B------:R-:W-:Y:S01]  /*1570*/  SHF.L.U32 R0, R0, 0x10, RZ ;  /* 0x0000001000007819 */ /* 0x000fe200000006ff */
[----:B------:R-:W-:Y:S04]  /*1580*/  STL [R1+0xc], R217 ;  /* 0x00000cd901007387 */ /* 0x000fe80000100800 */
[----:B----4-:R-:W-:Y:S01]  /*1590*/  FADD.FTZ R212, R212, R0 ;  /* 0x00000000d4d47221 */ /* 0x010fe20000010000 */
[----:B------:R-:W-:Y:S04]  /*15a0*/  STL [R1+0x34], R204 ;  /* 0x000034cc01007387 */ /* 0x000fe80000100800 */
[----:B------:R-:W-:Y:S04]  /*15b0*/  STL [R1+0xd4], R234 ;  /* 0x0000d4ea01007387 */ /* 0x000fe80000100800 */
[----:B------:R0:W-:Y:S04]  /*15c0*/  STL [R1+0x3c], R212 ;  /* 0x00003cd401007387 */ /* 0x0001e80000100800 */
[----:B0-----:R-:W2:Y:S04]  /*15d0*/  LDL.LU R212, [R1+0xcc] ;  /* 0x0000cc0001d47983 */ /* 0x001ea80000300800 */
[----:B------:R-:W3:Y:S04]  /*15e0*/  LDL.LU R234, [R1+0x30] ;  /* 0x0000300001ea7983 */ /* 0x000ee80000300800 */
[----:B------:R-:W4:Y:S01]  /*15f0*/  LDL.LU R204, [R1+0xd0] ;  /* 0x0000d00001cc7983 */ /* 0x000f220000300800 */
[----:B------:R-:W-:Y:S01]  /*1600*/  PRMT R8, R29, 0x7632, R8 ;  /* 0x000076321d087816 */ /* 0x000fe20000000008 */
[----:B------:R-:W-:-:S03]  /*1610*/  FADD.FTZ R9, -R11, R9 ;  /* 0x000000090b097221 */ /* 0x000fc60000010100 */
[----:B------:R-:W-:Y:S01]  /*1620*/  SHF.L.U32 R8, R8, 0x10, RZ ;  /* 0x0000001008087819 */ /* 0x000fe200000006ff */
[----:B------:R-:W-:-:S04]  /*1630*/  FMUL.FTZ R9, R13, R9 ;  /* 0x000000090d097220 */ /* 0x000fc80000410000 */
[-C--:B------:R-:W-:Y:S01]  /*1640*/  FMUL.FTZ R216, R8, R0.reuse ;  /* 0x0000000008d87220 */ /* 0x080fe20000410000 */
[----:B------:R-:W-:Y:S01]  /*1650*/  FFMA.FTZ R229, R9, R0, R229 ;  /* 0x0000000009e57223 */ /* 0x000fe200000100e5 */
[----:B------:R-:W-:-:S04]  /*1660*/  PRMT R0, R174, 0x7632, R0 ;  /* 0x00007632ae007816 */ /* 0x000fc80000000000 */
[----:B------:R-:W-:Y:S02]  /*1670*/  SHF.L.U32 R8, R0, 0x10, RZ ;  /* 0x0000001000087819 */ /* 0x000fe400000006ff */
[----:B------:R-:W-:Y:S02]  /*1680*/  PRMT R180, R30, 0x7632, R180 ;  /* 0x000076321eb47816 */ /* 0x000fe400000000b4 */
[----:B------:R-:W-:Y:S01]  /*1690*/  PRMT R0, R178, 0x7632, R0 ;  /* 0x00007632b2007816 */ /* 0x000fe20000000000 */
[----:B------:R-:W-:Y:S01]  /*16a0*/  FADD.FTZ R8, -R11, R8 ;  /* 0x000000080b087221 */ /* 0x000fe20000010100 */
[----:B------:R-:W-:Y:S02]  /*16b0*/  SHF.L.U32 R180, R180, 0x10, RZ ;  /* 0x00000010b4b47819 */ /* 0x000fe400000006ff */
[----:B------:R-:W-:Y:S01]  /*16c0*/  SHF.L.U32 R0, R0, 0x10, RZ ;  /* 0x0000001000007819 */ /* 0x000fe200000006ff */
[----:B------:R-:W-:-:S04]  /*16d0*/  FMUL.FTZ R8, R13, R8 ;  /* 0x000000080d087220 */ /* 0x000fc80000410000 */
[-C--:B------:R-:W-:Y:S01]  /*16e0*/  FMUL.FTZ R215, R180, R0.reuse ;  /* 0x00000000b4d77220 */ /* 0x080fe20000410000 */
[----:B------:R-:W-:Y:S01]  /*16f0*/  FADD.FTZ R73, R73, R0 ;  /* 0x0000000049497221 */ /* 0x000fe20000010000 */
[----:B------:R-:W-:Y:S01]  /*1700*/  FFMA.FTZ R218, R8, R0, R218 ;  /* 0x0000000008da7223 */ /* 0x000fe200000100da */
[----:B------:R-:W-:-:S04]  /*1710*/  PRMT R0, R175, 0x7632, R0 ;  /* 0x00007632af007816 */ /* 0x000fc80000000000 */
[----:B------:R-:W-:Y:S02]  /*1720*/  SHF.L.U32 R180, R0, 0x10, RZ ;  /* 0x0000001000b47819 */ /* 0x000fe400000006ff */
[----:B------:R-:W-:-:S03]  /*1730*/  PRMT R0, R179, 0x7632, R0 ;  /* 0x00007632b3007816 */ /* 0x000fc60000000000 */
[----:B------:R-:W-:Y:S01]  /*1740*/  FADD.FTZ R180, -R11, R180 ;  /* 0x000000b40bb47221 */ /* 0x000fe20000010100 */
[----:B------:R-:W-:-:S03]  /*1750*/  SHF.L.U32 R0, R0, 0x10, RZ ;  /* 0x0000001000007819 */ /* 0x000fc600000006ff */
[----:B------:R-:W-:Y:S01]  /*1760*/  FMUL.FTZ R180, R13, R180 ;  /* 0x000000b40db47220 */ /* 0x000fe20000410000 */
[----:B------:R0:W-:Y:S01]  /*1770*/  STL [R1+0xdc], R229 ;  /* 0x0000dce501007387 */ /* 0x0001e20000100800 */
[----:B------:R-:W-:-:S03]  /*1780*/  PRMT R195, R31, 0x7632, R195 ;  /* 0x000076321fc37816 */ /* 0x000fc600000000c3 */
[----:B------:R-:W-:Y:S04]  /*1790*/  STL [R1+0x8], R216 ;  /* 0x000008d801007387 */ /* 0x000fe80000100800 */
[----:B------:R-:W-:Y:S01]  /*17a0*/  STL [R1+0x4], R215 ;  /* 0x000004d701007387 */ /* 0x000fe20000100800 */
[----:B------:R-:W-:-:S03]  /*17b0*/  SHF.L.U32 R195, R195, 0x10, RZ ;  /* 0x00000010c3c37819 */ /* 0x000fc600000006ff */
[----:B------:R-:W-:Y:S04]  /*17c0*/  STL [R1+0xc4], R218 ;  /* 0x0000c4da01007387 */ /* 0x000fe80000100800 */
[----:B0-----:R-:W4:Y:S01]  /*17d0*/  LDL.LU R229, [R1+0x38] ;  /* 0x0000380001e57983 */ /* 0x001f220000300800 */
[----:B------:R-:W-:Y:S02]  /*17e0*/  IMAD.U32 R172, R172, 0x10000, RZ ;  /* 0x00010000acac7824 */ /* 0x000fe400078e00ff */
[-C--:B------:R-:W-:Y:S01]  /*17f0*/  FMUL.FTZ R244, R195, R0.reuse ;  /* 0x00000000c3f47220 */ /* 0x080fe20000410000 */
[----:B------:R-:W-:Y:S01]  /*1800*/  FADD.FTZ R75, R75, R0 ;  /* 0x000000004b4b7221 */ /* 0x000fe20000010000 */
[----:B--2---:R-:W-:-:S05]  /*1810*/  FFMA.FTZ R212, R180, R0, R212 ;  /* 0x00000000b4d47223 */ /* 0x004fca00000100d4 */
[----:B------:R0:W-:Y:S01]  /*1820*/  STL [R1+0xcc], R212 ;  /* 0x0000ccd401007387 */ /* 0x0001e20000100800 */
[----:B------:R-:W-:Y:S01]  /*1830*/  FADD.FTZ R0, -R11, R172 ;  /* 0x000000ac0b007221 */ /* 0x000fe20000010100 */
[----:B------:R-:W-:Y:S02]  /*1840*/  SHF.L.U32 R172, R173, 0x10, RZ ;  /* 0x00000010adac7819 */ /* 0x000fe400000006ff */
[----:B0-----:R-:W2:Y:S01]  /*1850*/  LDL.LU R212, [R1+0xd8] ;  /* 0x0000d80001d47983 */ /* 0x001ea20000300800 */
[----:B------:R-:W-:Y:S01]  /*1860*/  SHF.L.U32 R173, R176, 0x10, RZ ;  /* 0x00000010b0ad7819 */ /* 0x000fe200000006ff */
[----:B------:R-:W-:Y:S02]  /*1870*/  FMUL.FTZ R0, R13, R0 ;  /* 0x000000000d007220 */ /* 0x000fe40000410000 */
[----:B------:R-:W2:Y:S01]  /*1880*/  LDL.LU R218, [R1+0xc0] ;  /* 0x0000c00001da7983 */ /* 0x000ea20000300800 */
[----:B------:R-:W-:Y:S01]  /*1890*/  SHF.L.U32 R176, R28, 0x10, RZ ;  /* 0x000000101cb07819 */ /* 0x000fe200000006ff */
[----:B---3--:R-:W-:Y:S01]  /*18a0*/  FADD.FTZ R234, R234, R173 ;  /* 0x000000adeaea7221 */ /* 0x008fe20000010000 */
[----:B----4-:R-:W-:-:S03]  /*18b0*/  FFMA.FTZ R204, R0, R173, R204 ;  /* 0x000000ad00cc7223 */ /* 0x010fc600000100cc */
[----:B------:R-:W-:Y:S01]  /*18c0*/  FMUL.FTZ R195, R176, R173 ;  /* 0x000000adb0c37220 */ /* 0x000fe20000410000 */
[----:B------:R-:W-:Y:S04]  /*18d0*/  STL [R1+0x30], R234 ;  /* 0x000030ea01007387 */ /* 0x000fe80000100800 */
[----:B------:R0:W-:Y:S04]  /*18e0*/  STL [R1+0xd0], R204 ;  /* 0x0000d0cc01007387 */ /* 0x0001e80000100800 */
[----:B------:R-:W3:Y:S01]  /*18f0*/  LDL.LU R176, [R1+0xc8] ;  /* 0x0000c80001b07983 */ /* 0x000ee20000300800 */
[----:B------:R-:W-:Y:S01]  /*1900*/  FADD.FTZ R172, -R11, R172 ;  /* 0x000000ac0bac7221 */ /* 0x000fe20000010100 */
[----:B------:R-:W-:-:S02]  /*1910*/  SHF.L.U32 R173, R177, 0x10, RZ ;  /* 0x00000010b1ad7819 */ /* 0x000fc400000006ff */
[----:B------:R-:W-:Y:S01]  /*1920*/  SHF.L.U32 R174, R174, 0x10, RZ ;  /* 0x00000010aeae7819 */ /* 0x000fe200000006ff */
[----:B0-----:R-:W-:Y:S01]  /*1930*/  FMUL.FTZ R204, R13, R172 ;  /* 0x000000ac0dcc7220 */ /* 0x001fe20000410000 */
[----:B------:R-:W-:-:S03]  /*1940*/  SHF.L.U32 R172, R29, 0x10, RZ ;  /* 0x000000101dac7819 */ /* 0x000fc600000006ff */
[----:B------:R-:W-:Y:S02]  /*1950*/  FADD.FTZ R174, -R11, R174 ;  /* 0x000000ae0bae7221 */ /* 0x000fe40000010100 */
[----:B------:R-:W-:Y:S01]  /*1960*/  FMUL.FTZ R234, R172, R173 ;  /* 0x000000adacea7220 */ /* 0x000fe20000410000 */
[----:B------:R-:W-:-:S05]  /*1970*/  SHF.L.U32 R172, R178, 0x10, RZ ;  /* 0x00000010b2ac7819 */ /* 0x000fca00000006ff */
[----:B------:R-:W-:Y:S01]  /*1980*/  FADD.FTZ R72, R72, R172 ;  /* 0x000000ac48487221 */ /* 0x000fe20000010000 */
[----:B------:R-:W-:-:S05]  /*1990*/  FADD.FTZ R229, R229, R173 ;  /* 0x000000ade5e57221 */ /* 0x000fca0000010000 */
[----:B------:R0:W-:Y:S01]  /*19a0*/  STL [R1+0x38], R229 ;  /* 0x000038e501007387 */ /* 0x0001e20000100800 */
[----:B------:R-:W-:Y:S01]  /*19b0*/  IADD3 R199, PT, PT, R199, 0x20, RZ ;  /* 0x00000020c7c77810 */ /* 0x000fe20007ffe0ff */
[----:B------:R-:W-:Y:S01]  /*19c0*/  VIADD R12, R12, 0x20 ;  /* 0x000000200c0c7836 */ /* 0x000fe20000000000 */
[----:B------:R-:W-:Y:S01]  /*19d0*/  IADD3 R214, PT, PT, R214, 0x20, RZ ;  /* 0x00000020d6d67810 */ /* 0x000fe20007ffe0ff */
[----:B--2---:R-:W-:Y:S01]  /*19e0*/  FFMA.FTZ R212, R204, R173, R212 ;  /* 0x000000adccd47223 */ /* 0x004fe200000100d4 */
[----:B------:R-:W-:-:S04]  /*19f0*/  SHF.L.U32 R173, R30, 0x10, RZ ;  /* 0x000000101ead7819 */ /* 0x000fc800000006ff */
[----:B------:R1:W-:Y:S01]  /*1a00*/  STL [R1+0xd8], R212 ;  /* 0x0000d8d401007387 */ /* 0x0003e20000100800 */
[----:B0-----:R-:W-:Y:S01]  /*1a10*/  FMUL.FTZ R229, R173, R172 ;  /* 0x000000acade57220 */ /* 0x001fe20000410000 */
[----:B------:R-:W-:Y:S01]  /*1a20*/  FADD.FTZ R173, RZ, R195 ;  /* 0x000000c3ffad7221 */ /* 0x000fe20000010000 */
[----:B-1----:R-:W-:Y:S01]  /*1a30*/  FMUL.FTZ R212, R13, R174 ;  /* 0x000000ae0dd47220 */ /* 0x002fe20000410000 */
[----:B------:R-:W-:-:S03]  /*1a40*/  SHF.L.U32 R174, R175, 0x10, RZ ;  /* 0x00000010afae7819 */ /* 0x000fc600000006ff */
[----:B------:R-:W-:Y:S01]  /*1a50*/  FFMA.FTZ R218, R212, R172, R218 ;  /* 0x000000acd4da7223 */ /* 0x000fe200000100da */
[----:B------:R-:W-:Y:S01]  /*1a60*/  FFMA.FTZ R172, R0, R195, RZ ;  /* 0x000000c300ac7223 */ /* 0x000fe200000100ff */
[----:B------:R-:W-:Y:S01]  /*1a70*/  FADD.FTZ R174, -R11, R174 ;  /* 0x000000ae0bae7221 */ /* 0x000fe20000010100 */
[----:B------:R-:W-:Y:S01]  /*1a80*/  SHF.L.U32 R175, R179, 0x10, RZ ;  /* 0x00000010b3af7819 */ /* 0x000fe200000006ff */
[----:B------:R-:W-:Y:S01]  /*1a90*/  FADD.FTZ R173, R173, R217 ;  /* 0x000000d9adad7221 */ /* 0x000fe20000010000 */
[----:B------:R-:W-:Y:S01]  /*1aa0*/  FFMA.FTZ R172, R10, R217, R172 ;  /* 0x000000d90aac7223 */ /* 0x000fe200000100ac */
[----:B------:R-:W-:-:S04]  /*1ab0*/  FMUL.FTZ R217, R13, R174 ;  /* 0x000000ae0dd97220 */ /* 0x000fc80000410000 */
[----:B---3--:R-:W-:Y:S01]  /*1ac0*/  FFMA.FTZ R176, R217, R175, R176 ;  /* 0x000000afd9b07223 */ /* 0x008fe200000100b0 */
[----:B------:R0:W-:Y:S01]  /*1ad0*/  STL [R1+0xc0], R218 ;  /* 0x0000c0da01007387 */ /* 0x0001e20000100800 */
[----:B------:R-:W-:Y:S01]  /*1ae0*/  FADD.FTZ R173, R173, R234 ;  /* 0x000000eaadad7221 */ /* 0x000fe20000010000 */
[----:B------:R-:W-:Y:S02]  /*1af0*/  FFMA.FTZ R172, R204, R234, R172 ;  /* 0x000000eaccac7223 */ /* 0x000fe400000100ac */
[----:B------:R1:W-:Y:S01]  /*1b00*/  STL [R1+0xc8], R176 ;  /* 0x0000c8b001007387 */ /* 0x0003e20000100800 */
[----:B------:R-:W-:Y:S01]  /*1b10*/  FADD.FTZ R173, R173, R216 ;  /* 0x000000d8adad7221 */ /* 0x000fe20000010000 */
[----:B------:R-:W-:Y:S01]  /*1b20*/  FFMA.FTZ R172, R9, R216, R172 ;  /* 0x000000d809ac7223 */ /* 0x000fe200000100ac */
[----:B------:R-:W-:Y:S02]  /*1b30*/  SHF.L.U32 R174, R31, 0x10, RZ ;  /* 0x000000101fae7819 */ /* 0x000fe400000006ff */
[----:B------:R-:W-:Y:S01]  /*1b40*/  FADD.FTZ R173, R173, R229 ;  /* 0x000000e5adad7221 */ /* 0x000fe20000010000 */
[----:B------:R-:W-:-:S02]  /*1b50*/  FFMA.FTZ R172, R212, R229, R172 ;  /* 0x000000e5d4ac7223 */ /* 0x000fc400000100ac */
[----:B0-----:R-:W-:Y:S01]  /*1b60*/  FMUL.FTZ R218, R174, R175 ;  /* 0x000000afaeda7220 */ /* 0x001fe20000410000 */
[----:B------:R-:W-:Y:S01]  /*1b70*/  FADD.FTZ R173, R173, R215 ;  /* 0x000000d7adad7221 */ /* 0x000fe20000010000 */
[----:B------:R-:W-:-:S03]  /*1b80*/  FFMA.FTZ R172, R8, R215, R172 ;  /* 0x000000d708ac7223 */ /* 0x000fc600000100ac */
[----:B------:R-:W-:Y:S01]  /*1b90*/  FADD.FTZ R173, R173, R218 ;  /* 0x000000daadad7221 */ /* 0x000fe20000010000 */
[----:B------:R-:W-:Y:S01]  /*1ba0*/  FFMA.FTZ R172, R217, R218, R172 ;  /* 0x000000dad9ac7223 */ /* 0x000fe200000100ac */
[----:B------:R-:W-:Y:S02]  /*1bb0*/  FADD.FTZ R74, R74, R175 ;  /* 0x000000af4a4a7221 */ /* 0x000fe40000010000 */
[----:B------:R-:W-:Y:S01]  /*1bc0*/  FADD.FTZ R216, R173, R244 ;  /* 0x000000f4add87221 */ /* 0x000fe20000010000 */
[----:B-1----:R-:W-:-:S07]  /*1bd0*/  FFMA.FTZ R215, R180, R244, R172 ;  /* 0x000000f4b4d77223 */ /* 0x002fce00000100ac */
.L_x_1274:
[----:B------:R-:W-:Y:S05]  /*1be0*/  BSYNC.RECONVERGENT B2 ;  /* 0x0000000000027941 */ /* 0x000fea0003800200 */
.L_x_1273:
[----:B------:R-:W-:Y:S04]  /*1bf0*/  BSSY.RECONVERGENT B2, `(.L_x_1275) ;  /* 0x0000080000027945 */ /* 0x000fe80003800200 */
[----:B------:R-:W-:Y:S05]  /*1c00*/  @!P2 BRA `(.L_x_1276) ;  /* 0x0000000400f8a947 */ /* 0x000fea0003800000 */
[----:B------:R-:W0:Y:S01]  /*1c10*/  LDC.64 R176, c[0x0][0x428] ;  /* 0x00010a00ffb07b82 */ /* 0x000e220000000a00 */
[----:B------:R-:W2:Y:S04]  /*1c20*/  LDL.LU R240, [R1+0xb4] ;  /* 0x0000b40001f07983 */ /* 0x000ea80000300800 */
[----:B------:R-:W3:Y:S03]  /*1c30*/  LDL.LU R211, [R1+0xbc] ;  /* 0x0000bc0001d37983 */ /* 0x000ee60000300800 */
[----:B------:R-:W1:Y:S01]  /*1c40*/  LDC.64 R6, c[0x0][0x3a8] ;  /* 0x0000ea00ff067b82 */ /* 0x000e620000000a00 */
[----:B------:R-:W-:Y:S01]  /*1c50*/  ISETP.NE.U32.AND P5, PT, RZ, UR10, PT ;  /* 0x0000000aff007c0c */ /* 0x000fe2000bfa5070 */
[----:B------:R-:W4:Y:S06]  /*1c60*/  LDL.LU R233, [R1+0xa4] ;  /* 0x0000a40001e97983 */ /* 0x000f2c0000300800 */
[----:B------:R-:W1:Y:S01]  /*1c70*/  LDC.64 R186, c[0x0][0x3b0] ;  /* 0x0000ec00ffba7b82 */ /* 0x000e620000000a00 */
[----:B0-----:R-:W-:-:S04]  /*1c80*/  IMAD.WIDE.U32 R176, R199, 0x10, R176 ;  /* 0x00000010c7b07825 */ /* 0x001fc800078e00b0 */
[----:B-1----:R-:W-:Y:S02]  /*1c90*/  IMAD.WIDE.U32 R6, R214, 0x10, R6 ;  /* 0x00000010d6067825 */ /* 0x002fe400078e0006 */
[----:B------:R-:W2:Y:S04]  /*1ca0*/  LDG.E.128 R176, desc[UR6][R176.64] ;  /* 0x00000006b0b07981 */ /* 0x000ea8000c1e1d00 */
[----:B------:R0:W3:Y:S01]  /*1cb0*/  LDG.E.128 R172, desc[UR6][R6.64] ;  /* 0x0000000606ac7981 */ /* 0x0000e2000c1e1d00 */
[----:B------:R-:W-:-:S03]  /*1cc0*/  ISETP.NE.AND.EX P5, PT, RZ, UR11, PT, P5 ;  /* 0x0000000bff007c0c */ /* 0x000fc6000bfa5350 */
[----:B------:R-:W4:Y:S04]  /*1cd0*/  LDL.LU R210, [R1+0xac] ;  /* 0x0000ac0001d27983 */ /* 0x000f280000300800 */
[----:B------:R-:W4:Y:S06]  /*1ce0*/  LDL.LU R220, [R1+0xb8] ;  /* 0x0000b80001dc7983 */ /* 0x000f2c0000300800 */
[----:B0-----:R-:W0:Y:S02]  /*1cf0*/  @P5 LDC.64 R6, c[0x0][0x438] ;  /* 0x00010e00ff065b82 */ /* 0x001e240000000a00 */
[----:B0-----:R-:W-:-:S05]  /*1d00*/  @P5 IMAD.WIDE.U32 R6, R214, 0x10, R6 ;  /* 0x00000010d6065825 */ /* 0x001fca00078e0006 */
[----:B------:R0:W5:Y:S02]  /*1d10*/  @P5 LDG.E.128 R24, desc[UR6][R6.64] ;  /* 0x0000000606185981 */ /* 0x000164000c1e1d00 */
[----:B0-----:R-:W-:-:S05]  /*1d20*/  IMAD.WIDE.U32 R6, R12, 0x8, R186 ;  /* 0x000000080c067825 */ /* 0x001fca00078e00ba */
[----:B------:R0:W5:Y:S02]  /*1d30*/  LDG.E.64 R186, desc[UR6][R6.64] ;  /* 0x0000000606ba7981 */ /* 0x000164000c1e1b00 */
[----:B0-----:R-:W-:-:S04]  /*1d40*/  PRMT R6, R36, 0x7632, R6 ;  /* 0x0000763224067816 */ /* 0x001fc80000000006 */
[----:B------:R-:W-:Y:S02]  /*1d50*/  SHF.L.U32 R6, R6, 0x10, RZ ;  /* 0x0000001006067819 */ /* 0x000fe400000006ff */
[----:B--2---:R-:W-:Y:S02]  /*1d60*/  PRMT R5, R176, 0x7632, R5 ;  /* 0x00007632b0057816 */ /* 0x004fe40000000005 */
[----:B---3--:R-:W-:Y:S02]  /*1d70*/  PRMT R7, R172, 0x7632, R7 ;  /* 0x00007632ac077816 */ /* 0x008fe40000000007 */
[----:B------:R-:W-:Y:S02]  /*1d80*/  SHF.L.U32 R5, R5, 0x10, RZ ;  /* 0x0000001005057819 */ /* 0x000fe400000006ff */
[----:B------:R-:W-:-:S03]  /*1d90*/  SHF.L.U32 R7, R7, 0x10, RZ ;  /* 0x0000001007077819 */ /* 0x000fc600000006ff */
[----:B------:R-:W-:Y:S01]  /*1da0*/  FMUL.FTZ R219, R6, R5 ;  /* 0x0000000506db7220 */ /* 0x000fe20000410000 */
[----:B------:R-:W-:Y:S01]  /*1db0*/  PRMT R6, R173, 0x7632, R6 ;  /* 0x00007632ad067816 */ /* 0x000fe20000000006 */
[----:B------:R-:W-:-:S03]  /*1dc0*/  FADD.FTZ R7, -R11, R7 ;  /* 0x000000070b077221 */ /* 0x000fc60000010100 */
[----:B------:R-:W-:Y:S01]  /*1dd0*/  SHF.L.U32 R6, R6, 0x10, RZ ;  /* 0x0000001006067819 */ /* 0x000fe200000006ff */
[----:B-----5:R-:W-:Y:S01]  /*1de0*/  FMUL.FTZ R7, R13, R7 ;  /* 0x000000070d077220 */ /* 0x020fe20000410000 */
[----:B------:R-:W-:-:S03]  /*1df0*/  FADD.FTZ R149, R149, R5 ;  /* 0x0000000595957221 */ /* 0x000fc60000010000 */
[----:B------:R-:W-:Y:S01]  /*1e00*/  FFMA.FTZ R240, R7, R5, R240 ;  /* 0x0000000507f07223 */ /* 0x000fe200000100f0 */
[----:B------:R-:W-:Y:S01]  /*1e10*/  PRMT R5, R177, 0x7632, R5 ;  /* 0x00007632b1057816 */ /* 0x000fe20000000005 */
[----:B------:R-:W-:-:S03]  /*1e20*/  FADD.FTZ R6, -R11, R6 ;  /* 0x000000060b067221 */ /* 0x000fc60000010100 */
[----:B------:R-:W-:Y:S01]  /*1e30*/  SHF.L.U32 R5, R5, 0x10, RZ ;  /* 0x0000001005057819 */ /* 0x000fe200000006ff */
[----:B------:R-:W-:Y:S01]  /*1e40*/  FMUL.FTZ R6, R13, R6 ;  /* 0x000000060d067220 */ /* 0x000fe20000410000 */
[----:B------:R-:W-:Y:S03]  /*1e50*/  STL [R1], R219 ;  /* 0x000000db01007387 */ /* 0x000fe60000100800 */
[----:B------:R-:W-:Y:S01]  /*1e60*/  FFMA.FTZ R211, R6, R5, R211 ;  /* 0x0000000506d37223 */ /* 0x000fe200000100d3 */
[----:B------:R-:W-:Y:S04]  /*1e70*/  STL [R1+0xb4], R240 ;  /* 0x0000b4f001007387 */ /* 0x000fe80000100800 */
[----:B------:R0:W-:Y:S04]  /*1e80*/  STL [R1+0xbc], R211 ;  /* 0x0000bcd301007387 */ /* 0x0001e80000100800 */
[----:B0-----:R-:W2:Y:S01]  /*1e90*/  LDL.LU R211, [R1+0xb0] ;  /* 0x0000b00001d37983 */ /* 0x001ea20000300800 */
[----:B------:R-:W-:-:S04]  /*1ea0*/  PRMT R23, R37, 0x7632, R23 ;  /* 0x0000763225177816 */ /* 0x000fc80000000017 */
[----:B------:R-:W-:Y:S01]  /*1eb0*/  SHF.L.U32 R23, R23, 0x10, RZ ;  /* 0x0000001017177819 */ /* 0x000fe200000006ff */
[----:B------:R-:W-:-:S04]  /*1ec0*/  FADD.FTZ R151, R151, R5 ;  /* 0x0000000597977221 */ /* 0x000fc80000010000 */
[----:B------:R-:W-:Y:S01]  /*1ed0*/  FMUL.FTZ R252, R23, R5 ;  /* 0x0000000517fc7220 */ /* 0x000fe20000410000 */
        /* <DEDUP_REMOVED lines=10> */
[----:B----4-:R-:W-:Y:S01]  /*1f80*/  FFMA.FTZ R233, R5, R23, R233 ;  /* 0x0000001705e97223 */ /* 0x010fe200000100e9 */
[----:B------:R-:W-:-:S04]  /*1f90*/  PRMT R23, R175, 0x7632, R23 ;  /* 0x00007632af177816 */ /* 0x000fc80000000017 */
[----:B------:R-:W-:Y:S02]  /*1fa0*/  SHF.L.U32 R23, R23, 0x10, RZ ;  /* 0x0000001017177819 */ /* 0x000fe400000006ff */
[----:B------:R-:W-:-:S03]  /*1fb0*/  PRMT R203, R179, 0x7632, R203 ;  /* 0x00007632b3cb7816 */ /* 0x000fc600000000cb */
[----:B------:R-:W-:Y:S02]  /*1fc0*/  FADD.FTZ R23, -R11, R23 ;  /* 0x000000170b177221 */ /* 0x000fe40000010100 */
[----:B------:R-:W-:Y:S02]  /*1fd0*/  IMAD.U32 R203, R203, 0x10000, RZ ;  /* 0x00010000cbcb7824 */ /* 0x000fe400078e00ff */
[----:B------:R-:W-:Y:S01]  /*1fe0*/  FMUL.FTZ R23, R13, R23 ;  /* 0x000000170d177220 */ /* 0x000fe20000410000 */
[----:B------:R-:W-:Y:S02]  /*1ff0*/  PRMT R194, R39, 0x7632, R194 ;  /* 0x0000763227c27816 */ /* 0x000fe400000000c2 */
[----:B------:R-:W-:Y:S01]  /*2000*/  SHF.L.U32 R172, R172, 0x10, RZ ;  /* 0x00000010acac7819 */ /* 0x000fe200000006ff */
[----:B------:R-:W-:Y:S01]  /*2010*/  FFMA.FTZ R210, R23, R203, R210 ;  /* 0x000000cb17d27223 */ /* 0x000fe200000100d2 */
[----:B------:R-:W-:Y:S01]  /*2020*/  SHF.L.U32 R194, R194, 0x10, RZ ;  /* 0x00000010c2c27819 */ /* 0x000fe200000006ff */
[----:B------:R-:W-:Y:S02]  /*2030*/  STL [R1+0xa4], R233 ;  /* 0x0000a4e901007387 */ /* 0x000fe40000100800 */
[----:B------:R-:W-:-:S02]  /*2040*/  FADD.FTZ R172, -R11, R172 ;  /* 0x000000ac0bac7221 */ /* 0x000fc40000010100 */
[----:B------:R0:W-:Y:S01]  /*2050*/  STL [R1+0xac], R210 ;  /* 0x0000acd201007387 */ /* 0x0001e20000100800 */
[----:B------:R-:W-:Y:S01]  /*2060*/  FMUL.FTZ R243, R194, R203 ;  /* 0x000000cbc2f37220 */ /* 0x000fe20000410000 */
[----:B------:R-:W-:Y:S01]  /*2070*/  FADD.FTZ R159, R159, R203 ;  /* 0x000000cb9f9f7221 */ /* 0x000fe20000010000 */
[----:B------:R-:W-:Y:S01]  /*2080*/  SHF.L.U32 R203, R173, 0x10, RZ ;  /* 0x00000010adcb7819 */ /* 0x000fe200000006ff */
[----:B------:R-:W-:Y:S01]  /*2090*/  FMUL.FTZ R194, R13, R172 ;  /* 0x000000ac0dc27220 */ /* 0x000fe20000410000 */
[----:B------:R-:W-:Y:S01]  /*20a0*/  SHF.L.U32 R173, R176, 0x10, RZ ;  /* 0x00000010b0ad7819 */ /* 0x000fe200000006ff */
[----:B0-----:R-:W3:Y:S01]  /*20b0*/  LDL.LU R210, [R1+0xa0] ;  /* 0x0000a00001d27983 */ /* 0x001ee20000300800 */
[----:B------:R-:W-:Y:S02]  /*20c0*/  SHF.L.U32 R172, R36, 0x10, RZ ;  /* 0x0000001024ac7819 */ /* 0x000fe400000006ff */
[----:B------:R-:W-:-:S03]  /*20d0*/  SHF.L.U32 R176, R174, 0x10, RZ ;  /* 0x00000010aeb07819 */ /* 0x000fc600000006ff */
[----:B------:R-:W-:Y:S01]  /*20e0*/  FMUL.FTZ R240, R172, R173 ;  /* 0x000000adacf07220 */ /* 0x000fe20000410000 */
[----:B------:R-:W-:-:S04]  /*20f0*/  FADD.FTZ R172, -R11, R203 ;  /* 0x000000cb0bac7221 */ /* 0x000fc80000010100 */
[----:B------:R-:W-:Y:S01]  /*2100*/  FMUL.FTZ R203, R13, R172 ;  /* 0x000000ac0dcb7220 */ /* 0x000fe20000410000 */
[----:B------:R-:W-:Y:S01]  /*2110*/  FADD.FTZ R172, -R11, R176 ;  /* 0x000000b00bac7221 */ /* 0x000fe20000010100 */
[----:B--2---:R-:W-:-:S05]  /*2120*/  FFMA.FTZ R211, R194, R173, R211 ;  /* 0x000000adc2d37223 */ /* 0x004fca00000100d3 */
[----:B------:R0:W-:Y:S04]  /*2130*/  STL [R1+0xb0], R211 ;  /* 0x0000b0d301007387 */ /* 0x0001e80000100800 */
[----:B------:R-:W2:Y:S01]  /*2140*/  LDL.LU R176, [R1+0xa8] ;  /* 0x0000a80001b07983 */ /* 0x000ea20000300800 */
[----:B------:R-:W-:Y:S01]  /*2150*/  FADD.FTZ R148, R148, R173 ;  /* 0x000000ad94947221 */ /* 0x000fe20000010000 */
[----:B------:R-:W-:Y:S02]  /*2160*/  SHF.L.U32 R174, R177, 0x10, RZ ;  /* 0x00000010b1ae7819 */ /* 0x000fe400000006ff */
[----:B------:R-:W-:Y:S01]  /*2170*/  SHF.L.U32 R173, R37, 0x10, RZ ;  /* 0x0000001025ad7819 */ /* 0x000fe200000006ff */
[----:B0-----:R-:W-:-:S04]  /*2180*/  FMUL.FTZ R211, R13, R172 ;  /* 0x000000ac0dd37220 */ /* 0x001fc80000410000 */
[-C--:B------:R-:W-:Y:S01]  /*2190*/  FMUL.FTZ R233, R173, R174.reuse ;  /* 0x000000aeade97220 */ /* 0x080fe20000410000 */
[----:B------:R-:W-:Y:S01]  /*21a0*/  SHF.L.U32 R173, R178, 0x10, RZ ;  /* 0x00000010b2ad7819 */ /* 0x000fe200000006ff */
[----:B------:R-:W-:Y:S01]  /*21b0*/  FFMA.FTZ R220, R203, R174, R220 ;  /* 0x000000aecbdc7223 */ /* 0x000fe200000100dc */
[----:B------:R-:W-:Y:S01]  /*21c0*/  SHF.L.U32 R172, R38, 0x10, RZ ;  /* 0x0000001026ac7819 */ /* 0x000fe200000006ff */
[----:B------:R-:W-:Y:S01]  /*21d0*/  FADD.FTZ R150, R150, R174 ;  /* 0x000000ae96967221 */ /* 0x000fe20000010000 */
[----:B------:R-:W-:Y:S02]  /*21e0*/  SHF.L.U32 R174, R175, 0x10, RZ ;  /* 0x00000010afae7819 */ /* 0x000fe400000006ff */
[----:B------:R-:W-:Y:S01]  /*21f0*/  STL [R1+0xb8], R220 ;  /* 0x0000b8dc01007387 */ /* 0x000fe20000100800 */
[----:B------:R-:W-:Y:S02]  /*2200*/  FADD.FTZ R156, R156, R173 ;  /* 0x000000ad9c9c7221 */ /* 0x000fe40000010000 */
[----:B------:R-:W-:Y:S01]  /*2210*/  FADD.FTZ R174, -R11, R174 ;  /* 0x000000ae0bae7221 */ /* 0x000fe20000010100 */
[----:B------:R-:W-:Y:S01]  /*2220*/  SHF.L.U32 R179, R179, 0x10, RZ ;  /* 0x00000010b3b37819 */ /* 0x000fe200000006ff */
[----:B---3--:R-:W-:-:S05]  /*2230*/  FFMA.FTZ R210, R211, R173, R210 ;  /* 0x000000add3d27223 */ /* 0x008fca00000100d2 */
[----:B------:R0:W-:Y:S02]  /*2240*/  STL [R1+0xa0], R210 ;  /* 0x0000a0d201007387 */ /* 0x0001e40000100800 */
[----:B0-----:R-:W-:Y:S01]  /*2250*/  FMUL.FTZ R210, R172, R173 ;  /* 0x000000adacd27220 */ /* 0x001fe20000410000 */
[----:B------:R-:W-:Y:S01]  /*2260*/  FADD.FTZ R172, R216, R240 ;  /* 0x000000f0d8ac7221 */ /* 0x000fe20000010000 */
[----:B------:R-:W-:-:S03]  /*2270*/  FFMA.FTZ R173, R194, R240, R215 ;  /* 0x000000f0c2ad7223 */ /* 0x000fc600000100d7 */
        /* <DEDUP_REMOVED lines=14> */
[----:B------:R-:W-:Y:S01]  /*2360*/  FFMA.FTZ R172, R219, R220, R172 ;  /* 0x000000dcdbac7223 */ /* 0x000fe200000100ac */
[----:B------:R-:W-:Y:S01]  /*2370*/  FADD.FTZ R158, R158, R179 ;  /* 0x000000b39e9e7221 */ /* 0x000fe20000010000 */
[----:B------:R-:W-:Y:S01]  /*2380*/  VIADD R199, R199, 0x20 ;  /* 0x00000020c7c77836 */ /* 0x000fe20000000000 */
[----:B------:R-:W-:Y:S01]  /*2390*/  IADD3 R12, PT, PT, R12, 0x20, RZ ;  /* 0x000000200c0c7810 */ /* 0x000fe20007ffe0ff */
[----:B------:R-:W-:Y:S01]  /*23a0*/  FADD.FTZ R216, R173, R243 ;  /* 0x000000f3add87221 */ /* 0x000fe20000010000 */
[----:B------:R-:W-:Y:S01]  /*23b0*/  IADD3 R214, PT, PT, R214, 0x20, RZ ;  /* 0x00000020d6d67810 */ /* 0x000fe20007ffe0ff */
[----:B------:R-:W-:Y:S01]  /*23c0*/  FFMA.FTZ R215, R23, R243, R172 ;  /* 0x000000f317d77223 */ /* 0x000fe200000100ac */
[----:B--2---:R-:W-:-:S05]  /*23d0*/  FFMA.FTZ R176, R219, R179, R176 ;  /* 0x000000b3dbb07223 */ /* 0x004fca00000100b0 */
[----:B------:R0:W-:Y:S02]  /*23e0*/  STL [R1+0xa8], R176 ;  /* 0x0000a8b001007387 */ /* 0x0001e40000100800 */
.L_x_1276:
[----:B------:R-:W-:Y:S05]  /*23f0*/  BSYNC.RECONVERGENT B2 ;  /* 0x0000000000027941 */ /* 0x000fea0003800200 */
.L_x_1275:
[----:B------:R-:W-:Y:S04]  /*2400*/  BSSY.RECONVERGENT B2, `(.L_x_1277) ;  /* 0x000007f000027945 */ /* 0x000fe80003800200 */
[----:B------:R-:W-:Y:S05]  /*2410*/  @!P3 BRA `(.L_x_1278) ;  /* 0x0000000400f4b947 */ /* 0x000fea0003800000 */
[----:B------:R-:W1:Y:S01]  /*2420*/  LDC.64 R2, c[0x0][0x3a8] ;  /* 0x0000ea00ff027b82 */ /* 0x000e620000000a00 */
[----:B------:R-:W2:Y:S04]  /*2430*/  LDL.LU R239, [R1+0x94] ;  /* 0x0000940001ef7983 */ /* 0x000ea80000300800 */
[----:B------:R-:W3:Y:S03]  /*2440*/  LDL.LU R209, [R1+0x9c] ;  /* 0x00009c0001d17983 */ /* 0x000ee60000300800 */
[----:B0-----:R-:W0:Y:S01]  /*2450*/  LDC.64 R176, c[0x0][0x428] ;  /* 0x00010a00ffb07b82 */ /* 0x001e220000000a00 */
[----:B------:R-:W4:Y:S04]  /*2460*/  LDL.LU R232, [R1+0x84] ;  /* 0x0000840001e87983 */ /* 0x000f280000300800 */
[----:B------:R-:W4:Y:S01]  /*2470*/  LDL.LU R208, [R1+0x8c] ;  /* 0x00008c0001d07983 */ /* 0x000f220000300800 */
[----:B------:R-:W-:-:S02]  /*2480*/  ISETP.NE.U32.AND P5, PT, RZ, UR10, PT ;  /* 0x0000000aff007c0c */ /* 0x000fc4000bfa5070 */
[----:B------:R-:W0:Y:S01]  /*2490*/  LDC.64 R184, c[0x0][0x3b0] ;  /* 0x0000ec00ffb87b82 */ /* 0x000e220000000a00 */
[----:B------:R-:W-:Y:S01]  /*24a0*/  PRMT R22, R45, 0x7632, R22 ;  /* 0x000076322d167816 */ /* 0x000fe20000000016 */
[----:B------:R-:W4:Y:S01]  /*24b0*/  LDL.LU R221, [R1+0x98] ;  /* 0x0000980001dd7983 */ /* 0x000f220000300800 */
[----:B-1----:R-:W-:-:S04]  /*24c0*/  IMAD.WIDE.U32 R2, R214, 0x10, R2 ;  /* 0x00000010d6027825 */ /* 0x002fc800078e0002 */
[----:B0-----:R-:W-:Y:S01]  /*24d0*/  IMAD.WIDE.U32 R176, R199, 0x10, R176 ;  /* 0x00000010c7b07825 */ /* 0x001fe200078e00b0 */
[----:B------:R0:W2:Y:S01]  /*24e0*/  LDG.E.128 R172, desc[UR6][R2.64] ;  /* 0x0000000602ac7981 */ /* 0x0000a2000c1e1d00 */
[----:B------:R-:W-:Y:S02]  /*24f0*/  ISETP.NE.AND.EX P5, PT, RZ, UR11, PT, P5 ;  /* 0x0000000bff007c0c */ /* 0x000fe4000bfa5350 */
[----:B------:R-:W-:Y:S01]  /*2500*/  SHF.L.U32 R22, R22, 0x10, RZ ;  /* 0x0000001016167819 */ /* 0x000fe200000006ff */
        /* <DEDUP_REMOVED lines=9> */
[----:B------:R-:W-:-:S04]  /*25a0*/  PRMT R183, R46, 0x7632, R183 ;  /* 0x000076322eb77816 */ /* 0x000fc800000000b7 */
[----:B------:R-:W-:Y:S02]  /*25b0*/  SHF.L.U32 R183, R183, 0x10, RZ ;  /* 0x00000010b7b77819 */ /* 0x000fe400000006ff */
[----:B--2---:R-:W-:-:S04]  /*25c0*/  PRMT R2, R172, 0x7632, R2 ;  /* 0x00007632ac027816 */ /* 0x004fc80000000002 */
[----:B------:R-:W-:Y:S02]  /*25d0*/  SHF.L.U32 R4, R2, 0x10, RZ ;  /* 0x0000001002047819 */ /* 0x000fe400000006ff */
[----:B---3--:R-:W-:-:S04]  /*25e0*/  PRMT R2, R176, 0x7632, R2 ;  /* 0x00007632b0027816 */ /* 0x008fc80000000002 */
[----:B------:R-:W-:Y:S01]  /*25f0*/  SHF.L.U32 R2, R2, 0x10, RZ ;  /* 0x0000001002027819 */ /* 0x000fe200000006ff */
[----:B------:R-:W-:-:S04]  /*2600*/  FADD.FTZ R4, -R11, R4 ;  /* 0x000000040b047221 */ /* 0x000fc80000010100 */
[----:B------:R-:W-:Y:S01]  /*2610*/  FMUL.FTZ R250, R3, R2 ;  /* 0x0000000203fa7220 */ /* 0x000fe20000410000 */
[----:B------:R-:W-:Y:S01]  /*2620*/  PRMT R3, R173, 0x7632, R3 ;  /* 0x00007632ad037816 */ /* 0x000fe20000000003 */
[----:B-----5:R-:W-:-:S03]  /*2630*/  FMUL.FTZ R4, R13, R4 ;  /* 0x000000040d047220 */ /* 0x020fc60000410000 */
[----:B------:R-:W-:Y:S01]  /*2640*/  SHF.L.U32 R3, R3, 0x10, RZ ;  /* 0x0000001003037819 */ /* 0x000fe200000006ff */
[--C-:B------:R-:W-:Y:S01]  /*2650*/  FADD.FTZ R77, R77, R2.reuse ;  /* 0x000000024d4d7221 */ /* 0x100fe20000010000 */
[----:B------:R-:W-:Y:S01]  /*2660*/  FFMA.FTZ R239, R4, R2, R239 ;  /* 0x0000000204ef7223 */ /* 0x000fe200000100ef */
[----:B------:R-:W-:Y:S02]  /*2670*/  PRMT R2, R177, 0x7632, R2 ;  /* 0x00007632b1027816 */ /* 0x000fe40000000002 */
[----:B------:R-:W-:Y:S02]  /*2680*/  FADD.FTZ R3, -R11, R3 ;  /* 0x000000030b037221 */ /* 0x000fe40000010100 */
[----:B------:R-:W-:Y:S02]  /*2690*/  SHF.L.U32 R2, R2, 0x10, RZ ;  /* 0x0000001002027819 */ /* 0x000fe400000006ff */
[----:B------:R-:W-:-:S03]  /*26a0*/  FMUL.FTZ R3, R13, R3 ;  /* 0x000000030d037220 */ /* 0x000fc60000410000 */
[-C--:B------:R-:W-:Y:S01]  /*26b0*/  FMUL.FTZ R249, R22, R2.reuse ;  /* 0x0000000216f97220 */ /* 0x080fe20000410000 */
[--C-:B------:R-:W-:Y:S01]  /*26c0*/  FADD.FTZ R79, R79, R2.reuse ;  /* 0x000000024f4f7221 */ /* 0x100fe20000010000 */
[----:B------:R-:W-:Y:S01]  /*26d0*/  FFMA.FTZ R209, R3, R2, R209 ;  /* 0x0000000203d17223 */ /* 0x000fe200000100d1 */
[----:B------:R-:W-:-:S04]  /*26e0*/  PRMT R2, R174, 0x7632, R2 ;  /* 0x00007632ae027816 */ /* 0x000fc80000000002 */
[----:B------:R-:W-:Y:S02]  /*26f0*/  SHF.L.U32 R2, R2, 0x10, RZ ;  /* 0x0000001002027819 */ /* 0x000fe400000006ff */
[----:B------:R-:W-:-:S03]  /*2700*/  PRMT R22, R178, 0x7632, R22 ;  /* 0x00007632b2167816 */ /* 0x000fc60000000016 */
[----:B------:R-:W-:Y:S01]  /*2710*/  FADD.FTZ R2, -R11, R2 ;  /* 0x000000020b027221 */ /* 0x000fe20000010100 */
[----:B------:R-:W-:-:S03]  /*2720*/  SHF.L.U32 R22, R22, 0x10, RZ ;  /* 0x0000001016167819 */ /* 0x000fc600000006ff */
[----:B------:R-:W-:Y:S02]  /*2730*/  FMUL.FTZ R2, R13, R2 ;  /* 0x000000020d027220 */ /* 0x000fe40000410000 */
[-C--:B------:R-:W-:Y:S01]  /*2740*/  FMUL.FTZ R248, R183, R22.reuse ;  /* 0x00000016b7f87220 */ /* 0x080fe20000410000 */
[----:B------:R-:W-:Y:S01]  /*2750*/  FADD.FTZ R81, R81, R22 ;  /* 0x0000001651517221 */ /* 0x000fe20000010000 */
[----:B----4-:R-:W-:Y:S01]  /*2760*/  FFMA.FTZ R232, R2, R22, R232 ;  /* 0x0000001602e87223 */ /* 0x010fe200000100e8 */
[----:B------:R-:W-:-:S04]  /*2770*/  PRMT R22, R175, 0x7632, R22 ;  /* 0x00007632af167816 */ /* 0x000fc80000000016 */
[----:B------:R-:W-:Y:S01]  /*2780*/  SHF.L.U32 R22, R22, 0x10, RZ ;  /* 0x0000001016167819 */ /* 0x000fe200000006ff */
[----:B------:R-:W-:Y:S01]  /*2790*/  STL [R1+0x94], R239 ;  /* 0x000094ef01007387 */ /* 0x000fe20000100800 */
[----:B------:R-:W-:-:S03]  /*27a0*/  PRMT R202, R179, 0x7632, R202 ;  /* 0x00007632b3ca7816 */ /* 0x000fc600000000ca */
[----:B------:R-:W-:Y:S01]  /*27b0*/  FADD.FTZ R22, -R11, R22 ;  /* 0x000000160b167221 */ /* 0x000fe20000010100 */
[----:B------:R0:W-:Y:S01]  /*27c0*/  STL [R1+0x9c], R209 ;  /* 0x00009cd101007387 */ /* 0x0001e20000100800 */
[----:B------:R-:W-:Y:S02]  /*27d0*/  SHF.L.U32 R202, R202, 0x10, RZ ;  /* 0x00000010caca7819 */ /* 0x000fe400000006ff */
[----:B------:R-:W-:Y:S01]  /*27e0*/  FMUL.FTZ R22, R13, R22 ;  /* 0x000000160d167220 */ /* 0x000fe20000410000 */
[----:B0-----:R-:W2:Y:S03]  /*27f0*/  LDL.LU R209, [R1+0x90] ;  /* 0x0000900001d17983 */ /* 0x001ea60000300800 */
[----:B------:R-:W-:Y:S01]  /*2800*/  FFMA.FTZ R208, R22, R202, R208 ;  /* 0x000000ca16d07223 */ /* 0x000fe200000100d0 */
[----:B------:R-:W-:Y:S04]  /*2810*/  STL [R1+0x84], R232 ;  /* 0x000084e801007387 */ /* 0x000fe80000100800 */
[----:B------:R0:W-:Y:S04]  /*2820*/  STL [R1+0x8c], R208 ;  /* 0x00008cd001007387 */ /* 0x0001e80000100800 */
[----:B0-----:R-:W3:Y:S01]  /*2830*/  LDL.LU R208, [R1+0x80] ;  /* 0x0000800001d07983 */ /* 0x001ee20000300800 */
[----:B------:R-:W-:-:S02]  /*2840*/  PRMT R183, R47, 0x7632, R183 ;  /* 0x000076322fb77816 */ /* 0x000fc400000000b7 */
[----:B------:R-:W-:-:S03]  /*2850*/  SHF.L.U32 R172, R172, 0x10, RZ ;  /* 0x00000010acac7819 */ /* 0x000fc600000006ff */
[----:B------:R-:W-:Y:S02]  /*2860*/  IMAD.U32 R183, R183, 0x10000, RZ ;  /* 0x00010000b7b77824 */ /* 0x000fe400078e00ff */
[----:B------:R-:W-:Y:S01]  /*2870*/  FADD.FTZ R172, -R11, R172 ;  /* 0x000000ac0bac7221 */ /* 0x000fe20000010100 */
[----:B------:R-:W-:Y:S01]  /*2880*/  FADD.FTZ R83, R83, R202 ;  /* 0x000000ca53537221 */ /* 0x000fe20000010000 */
[----:B------:R-:W-:Y:S01]  /*2890*/  FMUL.FTZ R242, R183, R202 ;  /* 0x000000cab7f27220 */ /* 0x000fe20000410000 */
[----:B------:R-:W-:Y:S01]  /*28a0*/  SHF.L.U32 R202, R173, 0x10, RZ ;  /* 0x00000010adca7819 */ /* 0x000fe200000006ff */
[----:B------:R-:W-:Y:S01]  /*28b0*/  FMUL.FTZ R183, R13, R172 ;  /* 0x000000ac0db77220 */ /* 0x000fe20000410000 */
[----:B------:R-:W-:Y:S02]  /*28c0*/  SHF.L.U32 R173, R176, 0x10, RZ ;  /* 0x00000010b0ad7819 */ /* 0x000fe400000006ff */
[----:B------:R-:W-:Y:S02]  /*28d0*/  SHF.L.U32 R172, R44, 0x10, RZ ;  /* 0x000000102cac7819 */ /* 0x000fe400000006ff */
[----:B------:R-:W-:Y:S01]  /*28e0*/  SHF.L.U32 R176, R174, 0x10, RZ ;  /* 0x00000010aeb07819 */ /* 0x000fe200000006ff */
[----:B------:R-:W-:-:S02]  /*28f0*/  FADD.FTZ R76, R76, R173 ;  /* 0x000000ad4c4c7221 */ /* 0x000fc40000010000 */
[----:B------:R-:W-:Y:S01]  /*2900*/  FMUL.FTZ R239, R172, R173 ;  /* 0x000000adacef7220 */ /* 0x000fe20000410000 */
[----:B------:R-:W-:Y:S01]  /*2910*/  FADD.FTZ R172, -R11, R202 ;  /* 0x000000ca0bac7221 */ /* 0x000fe20000010100 */
[----:B------:R-:W-:-:S03]  /*2920*/  SHF.L.U32 R174, R177, 0x10, RZ ;  /* 0x00000010b1ae7819 */ /* 0x000fc600000006ff */
[----:B------:R-:W-:Y:S01]  /*2930*/  FMUL.FTZ R202, R13, R172 ;  /* 0x000000ac0dca7220 */ /* 0x000fe20000410000 */
[----:B------:R-:W-:-:S03]  /*2940*/  FADD.FTZ R172, -R11, R176 ;  /* 0x000000b00bac7221 */ /* 0x000fc60000010100 */
[----:B------:R-:W-:Y:S01]  /*2950*/  FFMA.FTZ R221, R202, R174, R221 ;  /* 0x000000aecadd7223 */ /* 0x000fe200000100dd */
[----:B------:R-:W-:Y:S01]  /*2960*/  FADD.FTZ R78, R78, R174 ;  /* 0x000000ae4e4e7221 */ /* 0x000fe20000010000 */
[----:B------:R-:W-:Y:S02]  /*2970*/  SHF.L.U32 R179, R179, 0x10, RZ ;  /* 0x00000010b3b37819 */ /* 0x000fe400000006ff */
[----:B------:R-:W-:Y:S02]  /*2980*/  IADD3 R199, PT, PT, R199, 0x20, RZ ;  /* 0x00000020c7c77810 */ /* 0x000fe40007ffe0ff */
[----:B------:R-:W-:Y:S01]  /*2990*/  IADD3 R12, PT, PT, R12, 0x20, RZ ;  /* 0x000000200c0c7810 */ /* 0x000fe20007ffe0ff */
[----:B------:R-:W-:Y:S01]  /*29a0*/  FADD.FTZ R82, R82, R179 ;  /* 0x000000b352527221 */ /* 0x000fe20000010000 */
[----:B------:R-:W-:Y:S01]  /*29b0*/  IADD3 R214, PT, PT, R214, 0x20, RZ ;  /* 0x00000020d6d67810 */ /* 0x000fe20007ffe0ff */
[----:B--2---:R-:W-:Y:S01]  /*29c0*/  FFMA.FTZ R209, R183, R173, R209 ;  /* 0x000000adb7d17223 */ /* 0x004fe200000100d1 */
[----:B------:R-:W-:-:S04]  /*29d0*/  SHF.L.U32 R173, R45, 0x10, RZ ;  /* 0x000000102dad7819 */ /* 0x000fc800000006ff */
[----:B------:R0:W-:Y:S01]  /*29e0*/  STL [R1+0x90], R209 ;  /* 0x000090d101007387 */ /* 0x0001e20000100800 */
[----:B------:R-:W-:Y:S01]  /*29f0*/  FMUL.FTZ R232, R173, R174 ;  /* 0x000000aeade87220 */ /* 0x000fe20000410000 */
[----:B------:R-:W-:Y:S01]  /*2a00*/  SHF.L.U32 R173, R178, 0x10, RZ ;  /* 0x00000010b2ad7819 */ /* 0x000fe200000006ff */
[----:B0-----:R-:W-:Y:S01]  /*2a10*/  FMUL.FTZ R209, R13, R172 ;  /* 0x000000ac0dd17220 */ /* 0x001fe20000410000 */
[----:B------:R-:W-:-:S03]  /*2a20*/  SHF.L.U32 R172, R46, 0x10, RZ ;  /* 0x000000102eac7819 */ /* 0x000fc600000006ff */
[----:B---3--:R-:W-:Y:S01]  /*2a30*/  FFMA.FTZ R208, R209, R173, R208 ;  /* 0x000000add1d07223 */ /* 0x008fe200000100d0 */
[----:B------:R-:W-:Y:S01]  /*2a40*/  STL [R1+0x98], R221 ;  /* 0x000098dd01007387 */ /* 0x000fe20000100800 */
[----:B------:R-:W-:-:S03]  /*2a50*/  FADD.FTZ R80, R80, R173 ;  /* 0x000000ad50507221 */ /* 0x000fc60000010000 */
[----:B------:R0:W-:Y:S01]  /*2a60*/  STL [R1+0x80], R208 ;  /* 0x000080d001007387 */ /* 0x0001e20000100800 */
[----:B------:R-:W-:Y:S01]  /*2a70*/  SHF.L.U32 R174, R175, 0x10, RZ ;  /* 0x00000010afae7819 */ /* 0x000fe200000006ff */
[----:B0-----:R-:W-:Y:S01]  /*2a80*/  FMUL.FTZ R208, R172, R173 ;  /* 0x000000adacd07220 */ /* 0x001fe20000410000 */
[----:B------:R-:W-:Y:S01]  /*2a90*/  FADD.FTZ R172, R216, R239 ;  /* 0x000000efd8ac7221 */ /* 0x000fe20000010000 */
[----:B------:R-:W-:-:S03]  /*2aa0*/  FFMA.FTZ R173, R183, R239, R215 ;  /* 0x000000efb7ad7223 */ /* 0x000fc600000100d7 */
[----:B------:R-:W-:Y:S01]  /*2ab0*/  FADD.FTZ R172, R172, R250 ;  /* 0x000000faacac7221 */ /* 0x000fe20000010000 */
[----:B------:R-:W-:Y:S01]  /*2ac0*/  FFMA.FTZ R175, R4, R250, R173 ;  /* 0x000000fa04af7223 */ /* 0x000fe200000100ad */
[----:B------:R-:W-:Y:S02]  /*2ad0*/  FADD.FTZ R174, -R11, R174 ;  /* 0x000000ae0bae7221 */ /* 0x000fe40000010100 */
[----:B------:R-:W-:Y:S01]  /*2ae0*/  FADD.FTZ R173, R172, R232 ;  /* 0x000000e8acad7221 */ /* 0x000fe20000010000 */
[----:B------:R-:W-:Y:S01]  /*2af0*/  FFMA.FTZ R172, R202, R232, R175 ;  /* 0x000000e8caac7223 */ /* 0x000fe200000100af */
[----:B------:R-:W-:Y:S02]  /*2b00*/  FMUL.FTZ R221, R13, R174 ;  /* 0x000000ae0ddd7220 */ /* 0x000fe40000410000 */
[----:B------:R-:W-:Y:S01]  /*2b10*/  FADD.FTZ R173, R173, R249 ;  /* 0x000000f9adad7221 */ /* 0x000fe20000010000 */
[----:B------:R-:W-:Y:S01]  /*2b20*/  FFMA.FTZ R172, R3, R249, R172 ;  /* 0x000000f903ac7223 */ /* 0x000fe200000100ac */
[----:B------:R-:W-:Y:S01]  /*2b30*/  FFMA.FTZ R222, R221, R179, R222 ;  /* 0x000000b3ddde7223 */ /* 0x000fe200000100de */
[----:B------:R-:W-:-:S02]  /*2b40*/  IMAD.U32 R174, R47, 0x10000, RZ ;  /* 0x000100002fae7824 */ /* 0x000fc400078e00ff */
[----:B------:R-:W-:Y:S01]  /*2b50*/  FADD.FTZ R173, R173, R208 ;  /* 0x000000d0adad7221 */ /* 0x000fe20000010000 */
[----:B------:R-:W-:Y:S01]  /*2b60*/  FFMA.FTZ R172, R209, R208, R172 ;  /* 0x000000d0d1ac7223 */ /* 0x000fe200000100ac */
[----:B------:R0:W-:Y:S02]  /*2b70*/  STL [R1+0x88], R222 ;  /* 0x000088de01007387 */ /* 0x0001e40000100800 */
[----:B------:R-:W-:Y:S01]  /*2b80*/  FADD.FTZ R173, R173, R248 ;  /* 0x000000f8adad7221 */ /* 0x000fe20000010000 */
[----:B------:R-:W-:Y:S01]  /*2b90*/  FFMA.FTZ R172, R2, R248, R172 ;  /* 0x000000f802ac7223 */ /* 0x000fe200000100ac */
[----:B0-----:R-:W-:-:S04]  /*2ba0*/  FMUL.FTZ R222, R174, R179 ;  /* 0x000000b3aede7220 */ /* 0x001fc80000410000 */
[----:B------:R-:W-:Y:S01]  /*2bb0*/  FADD.FTZ R173, R173, R222 ;  /* 0x000000deadad7221 */ /* 0x000fe20000010000 */
[----:B------:R-:W-:-:S03]  /*2bc0*/  FFMA.FTZ R172, R221, R222, R172 ;  /* 0x000000deddac7223 */ /* 0x000fc600000100ac */
[----:B------:R-:W-:Y:S01]  /*2bd0*/  FADD.FTZ R216, R173, R242 ;  /* 0x000000f2add87221 */ /* 0x000fe20000010000 */
[----:B------:R-:W-:-:S07]  /*2be0*/  FFMA.FTZ R215, R22, R242, R172 ;  /* 0x000000f216d77223 */ /* 0x000fce00000100ac */
.L_x_1278:
[----:B------:R-:W-:Y:S05]  /*2bf0*/  BSYNC.RECONVERGENT B2 ;  /* 0x0000000000027941 */ /* 0x000fea0003800200 */
.L_x_1277:
        /* <DEDUP_REMOVED lines=55> */
[----:B------:R-:W-:Y:S01]  /*2f70*/  PRMT R181, R175, 0x7632, R181 ;  /* 0x00007632afb57816 */ /* 0x000fe200000000b5 */
[----:B------:R-:W-:Y:S01]  /*2f80*/  STL [R1+0x74], R238 ;  /* 0x000074ee01007387 */ /* 0x000fe20000100800 */
[----:B------:R-:W-:-:S03]  /*2f90*/  PRMT R201, R179, 0x7632, R201 ;  /* 0x00007632b3c97816 */ /* 0x000fc600000000c9 */
[----:B------:R-:W-:Y:S01]  /*2fa0*/  IMAD.U32 R181, R181, 0x10000, RZ ;  /* 0x00010000b5b57824 */ /* 0x000fe200078e00ff */
[----:B------:R0:W-:Y:S03]  /*2fb0*/  STL [R1+0x7c], R207 ;  /* 0x00007ccf01007387 */ /* 0x0001e60000100800 */
[----:B------:R-:W-:Y:S01]  /*2fc0*/  FADD.FTZ R181, -R11, R181 ;  /* 0x000000b50bb57221 */ /* 0x000fe20000010100 */
[----:B------:R-:W-:-:S03]  /*2fd0*/  SHF.L.U32 R201, R201, 0x10, RZ ;  /* 0x00000010c9c97819 */ /* 0x000fc600000006ff */
[----:B------:R-:W-:Y:S01]  /*2fe0*/  FMUL.FTZ R181, R13, R181 ;  /* 0x000000b50db57220 */ /* 0x000fe20000410000 */
[----:B0-----:R-:W2:Y:S03]  /*2ff0*/  LDL.LU R207, [R1+0x70] ;  /* 0x0000700001cf7983 */ /* 0x001ea60000300800 */
[----:B------:R-:W-:Y:S01]  /*3000*/  FFMA.FTZ R206, R181, R201, R206 ;  /* 0x000000c9b5ce7223 */ /* 0x000fe200000100ce */
[----:B------:R-:W-:Y:S04]  /*3010*/  STL [R1+0x64], R231 ;  /* 0x000064e701007387 */ /* 0x000fe80000100800 */
[----:B------:R0:W-:Y:S04]  /*3020*/  STL [R1+0x6c], R206 ;  /* 0x00006cce01007387 */ /* 0x0001e80000100800 */
[----:B0-----:R-:W3:Y:S01]  /*3030*/  LDL.LU R206, [R1+0x60] ;  /* 0x0000600001ce7983 */ /* 0x001ee20000300800 */
[----:B------:R-:W-:-:S02]  /*3040*/  PRMT R182, R55, 0x7632, R182 ;  /* 0x0000763237b67816 */ /* 0x000fc400000000b6 */
[----:B------:R-:W-:Y:S02]  /*3050*/  SHF.L.U32 R172, R172, 0x10, RZ ;  /* 0x00000010acac7819 */ /* 0x000fe400000006ff */
[----:B------:R-:W-:-:S03]  /*3060*/  SHF.L.U32 R182, R182, 0x10, RZ ;  /* 0x00000010b6b67819 */ /* 0x000fc600000006ff */
        /* <DEDUP_REMOVED lines=16> */
[----:B------:R-:W-:Y:S01]  /*3170*/  IMAD.U32 R179, R179, 0x10000, RZ ;  /* 0x00010000b3b37824 */ /* 0x000fe200078e00ff */
        /* <DEDUP_REMOVED lines=28> */
[----:B------:R-:W-:Y:S01]  /*3340*/  SHF.L.U32 R174, R55, 0x10, RZ ;  /* 0x0000001037ae7819 */ /* 0x000fe200000006ff */
[----:B------:R-:W-:Y:S01]  /*3350*/  FADD.FTZ R173, R173, R206 ;  /* 0x000000ceadad7221 */ /* 0x000fe20000010000 */
[----:B------:R-:W-:-:S02]  /*3360*/  FFMA.FTZ R172, R207, R206, R172 ;  /* 0x000000cecfac7223 */ /* 0x000fc400000100ac */
[----:B------:R0:W-:Y:S01]  /*3370*/  STL [R1+0x68], R224 ;  /* 0x000068e001007387 */ /* 0x0001e20000100800 */
[----:B------:R-:W-:Y:S01]  /*3380*/  FADD.FTZ R173, R173, R245 ;  /* 0x000000f5adad7221 */ /* 0x000fe20000010000 */
[----:B------:R-:W-:Y:S01]  /*3390*/  FFMA.FTZ R172, R21, R245, R172 ;  /* 0x000000f515ac7223 */ /* 0x000fe200000100ac */
[----:B0-----:R-:W-:-:S04]  /*33a0*/  FMUL.FTZ R224, R174, R179 ;  /* 0x000000b3aee07220 */ /* 0x001fc80000410000 */
[----:B------:R-:W-:Y:S01]  /*33b0*/  FADD.FTZ R173, R173, R224 ;  /* 0x000000e0adad7221 */ /* 0x000fe20000010000 */
[----:B------:R-:W-:-:S03]  /*33c0*/  FFMA.FTZ R172, R223, R224, R172 ;  /* 0x000000e0dfac7223 */ /* 0x000fc600000100ac */
[----:B------:R-:W-:Y:S01]  /*33d0*/  FADD.FTZ R216, R173, R241 ;  /* 0x000000f1add87221 */ /* 0x000fe20000010000 */
[----:B------:R-:W-:-:S07]  /*33e0*/  FFMA.FTZ R215, R181, R241, R172 ;  /* 0x000000f1b5d77223 */ /* 0x000fce00000100ac */
.L_x_1280:
[----:B------:R-:W-:Y:S05]  /*33f0*/  BSYNC.RECONVERGENT B2 ;  /* 0x0000000000027941 */ /* 0x000fea0003800200 */
.L_x_1279:
[----:B------:R-:W-:-:S13]  /*3400*/  ISETP.GE.U32.AND P5, PT, R16, 0xa0, PT ;  /* 0x000000a01000780c */ /* 0x000fda0003fa6070 */
[----:B------:R-:W-:Y:S05]  /*3410*/  @!P5 BRA `(.L_x_1281) ;  /* 0x0000000c0068d947 */ /* 0x000fea0003800000 */
[----:B------:R-:W-:Y:S01]  /*3420*/  ISETP.NE.U32.AND P6, PT, RZ, UR10, PT ;  /* 0x0000000aff007c0c */ /* 0x000fe2000bfc5070 */
[----:B0-----:R-:W0:Y:S01]  /*3430*/  LDC.64 R176, c[0x0][0x428] ;  /* 0x00010a00ffb07b82 */ /* 0x001e220000000a00 */
[----:B------:R-:W2:Y:S02]  /*3440*/  LDL.LU R230, [R1+0x54] ;  /* 0x0000540001e67983 */ /* 0x000ea40000300800 */
[----:B------:R-:W-:Y:S02]  /*3450*/  ISETP.NE.AND.EX P6, PT, RZ, UR11, PT, P6 ;  /* 0x0000000bff007c0c */ /* 0x000fe4000bfc5360 */
[----:B------:R-:W3:Y:S03]  /*3460*/  LDL.LU R205, [R1+0x5c] ;  /* 0x00005c0001cd7983 */ /* 0x000ee60000300800 */
[----:B------:R-:W1:Y:S01]  /*3470*/  LDC.64 R192, c[0x0][0x3b0] ;  /* 0x0000ec00ffc07b82 */ /* 0x000e620000000a00 */
[----:B------:R-:W4:Y:S04]  /*3480*/  LDL.LU R213, [R1+0x44] ;  /* 0x0000440001d57983 */ /* 0x000f280000300800 */
[----:B------:R-:W4:Y:S03]  /*3490*/  LDL.LU R226, [R1+0x4c] ;  /* 0x00004c0001e27983 */ /* 0x000f260000300800 */
[----:B------:R-:W1:Y:S01]  /*34a0*/  @P6 LDC.64 R172, c[0x0][0x438] ;  /* 0x00010e00ffac6b82 */ /* 0x000e620000000a00 */
[----:B------:R-:W4:Y:S04]  /*34b0*/  LDL.LU R225, [R1+0x50] ;  /* 0x0000500001e17983 */ /* 0x000f280000300800 */
[----:B------:R-:W4:Y:S01]  /*34c0*/  LDL.LU R227, [R1+0x58] ;  /* 0x0000580001e37983 */ /* 0x000f220000300800 */
[----:B0-----:R-:W-:-:S03]  /*34d0*/  IMAD.WIDE.U32 R176, R199, 0x10, R176 ;  /* 0x00000010c7b07825 */ /* 0x001fc600078e00b0 */
[----:B------:R-:W4:Y:S04]  /*34e0*/  LDL.LU R228, [R1+0x48] ;  /* 0x0000480001e47983 */ /* 0x000f280000300800 */
[----:B------:R-:W2:Y:S01]  /*34f0*/  LDG.E.128 R176, desc[UR6][R176.64] ;  /* 0x00000006b0b07981 */ /* 0x000ea2000c1e1d00 */
[----:B-1----:R-:W-:-:S05]  /*3500*/  @P6 IMAD.WIDE.U32 R172, R214, 0x10, R172 ;  /* 0x00000010d6ac6825 */ /* 0x002fca00078e00ac */
[----:B------:R0:W5:Y:S02]  /*3510*/  @P6 LDG.E.128 R168, desc[UR6][R172.64] ;  /* 0x00000006aca86981 */ /* 0x000164000c1e1d00 */
[----:B0-----:R-:W0:Y:S02]  /*3520*/  LDC.64 R172, c[0x0][0x3a8] ;  /* 0x0000ea00ffac7b82 */ /* 0x001e240000000a00 */
[----:B0-----:R-:W-:-:S06]  /*3530*/  IMAD.WIDE.U32 R172, R214, 0x10, R172 ;  /* 0x00000010d6ac7825 */ /* 0x001fcc00078e00ac */
[----:B------:R-:W3:Y:S01]  /*3540*/  LDG.E.128 R172, desc[UR6][R172.64] ;  /* 0x00000006acac7981 */ /* 0x000ee2000c1e1d00 */
[----:B------:R-:W-:-:S06]  /*3550*/  IMAD.WIDE.U32 R192, R12, 0x8, R192 ;  /* 0x000000080cc07825 */ /* 0x000fcc00078e00c0 */
[----:B------:R-:W5:Y:S01]  /*3560*/  LDG.E.64 R192, desc[UR6][R192.64] ;  /* 0x00000006c0c07981 */ /* 0x000f62000c1e1b00 */
[C---:B---3--:R-:W-:Y:S02]  /*3570*/  SHF.L.U32 R199, R172.reuse, 0x10, RZ ;  /* 0x00000010acc77819 */ /* 0x048fe400000006ff */
[----:B------:R-:W-:Y:S02]  /*3580*/  PRMT R196, R172, 0x7632, R196 ;  /* 0x00007632acc47816 */ /* 0x000fe400000000c4 */
[----:B------:R-:W-:Y:S02]  /*3590*/  PRMT R172, R173, 0x7632, R172 ;  /* 0x00007632adac7816 */ /* 0x000fe400000000ac */
[C---:B------:R-:W-:Y:S02]  /*35a0*/  SHF.L.U32 R198, R174.reuse, 0x10, RZ ;  /* 0x00000010aec67819 */ /* 0x040fe400000006ff */
[----:B------:R-:W-:Y:S01]  /*35b0*/  PRMT R12, R174, 0x7632, R12 ;  /* 0x00007632ae0c7816 */ /* 0x000fe2000000000c */
[----:B------:R-:W-:Y:S01]  /*35c0*/  FADD.FTZ R174, -R11, R199 ;  /* 0x000000c70bae7221 */ /* 0x000fe20000010100 */
        /* <DEDUP_REMOVED lines=13> */
[----:B------:R-:W-:Y:S01]  /*36a0*/  FADD.FTZ R199, -R11, R200 ;  /* 0x000000c80bc77221 */ /* 0x000fe20000010100 */
[----:B------:R-:W-:-:S02]  /*36b0*/  PRMT R198, R60, 0x7632, R198 ;  /* 0x000076323cc67816 */ /* 0x000fc400000000c6 */
[----:B--2---:R-:W-:-:S03]  /*36c0*/  PRMT R11, R176, 0x7632, R11 ;  /* 0x00007632b00b7816 */ /* 0x004fc6000000000b */
[----:B------:R-:W-:Y:S01]  /*36d0*/  IMAD.U32 R200, R198, 0x10000, RZ ;  /* 0x00010000c6c87824 */ /* 0x000fe200078e00ff */
[----:B------:R-:W-:Y:S01]  /*36e0*/  SHF.L.U32 R11, R11, 0x10, RZ ;  /* 0x000000100b0b7819 */ /* 0x000fe200000006ff */
[----:B-----5:R-:W-:Y:S01]  /*36f0*/  FMUL.FTZ R198, R13, R196 ;  /* 0x000000c40dc67220 */ /* 0x020fe20000410000 */
[----:B------:R-:W-:-:S03]  /*3700*/  PRMT R196, R61, 0x7632, R196 ;  /* 0x000076323dc47816 */ /* 0x000fc600000000c4 */
[-C--:B------:R-:W-:Y:S01]  /*3710*/  FMUL.FTZ R237, R200, R11.reuse ;  /* 0x0000000bc8ed7220 */ /* 0x080fe20000410000 */
[--C-:B------:R-:W-:Y:S01]  /*3720*/  FADD.FTZ R93, R93, R11.reuse ;  /* 0x0000000b5d5d7221 */ /* 0x100fe20000010000 */
[----:B------:R-:W-:Y:S01]  /*3730*/  FFMA.FTZ R230, R198, R11, R230 ;  /* 0x0000000bc6e67223 */ /* 0x000fe200000100e6 */
[----:B------:R-:W-:Y:S01]  /*3740*/  PRMT R11, R177, 0x7632, R11 ;  /* 0x00007632b10b7816 */ /* 0x000fe2000000000b */
[----:B------:R-:W-:Y:S01]  /*3750*/  FMUL.FTZ R197, R13, R197 ;  /* 0x000000c50dc57220 */ /* 0x000fe20000410000 */
[----:B------:R-:W-:Y:S02]  /*3760*/  SHF.L.U32 R196, R196, 0x10, RZ ;  /* 0x00000010c4c47819 */ /* 0x000fe400000006ff */
[----:B------:R-:W-:-:S05]  /*3770*/  SHF.L.U32 R11, R11, 0x10, RZ ;  /* 0x000000100b0b7819 */ /* 0x000fca00000006ff */
[-C--:B------:R-:W-:Y:S01]  /*3780*/  FMUL.FTZ R236, R196, R11.reuse ;  /* 0x0000000bc4ec7220 */ /* 0x080fe20000410000 */
[----:B------:R-:W-:Y:S01]  /*3790*/  FADD.FTZ R95, R95, R11 ;  /* 0x0000000b5f5f7221 */ /* 0x000fe20000010000 */
[----:B------:R-:W-:Y:S01]  /*37a0*/  FFMA.FTZ R205, R197, R11, R205 ;  /* 0x0000000bc5cd7223 */ /* 0x000fe200000100cd */
[----:B------:R-:W-:Y:S02]  /*37b0*/  PRMT R196, R62, 0x7632, R196 ;  /* 0x000076323ec47816 */ /* 0x000fe400000000c4 */
[----:B------:R-:W-:Y:S02]  /*37c0*/  PRMT R11, R178, 0x7632, R11 ;  /* 0x00007632b20b7816 */ /* 0x000fe4000000000b */
[----:B------:R-:W-:Y:S01]  /*37d0*/  SHF.L.U32 R200, R196, 0x10, RZ ;  /* 0x00000010c4c87819 */ /* 0x000fe200000006ff */
[----:B------:R-:W-:Y:S01]  /*37e0*/  FMUL.FTZ R196, R13, R175 ;  /* 0x000000af0dc47220 */ /* 0x000fe20000410000 */
[----:B------:R-:W-:-:S05]  /*37f0*/  SHF.L.U32 R11, R11, 0x10, RZ ;  /* 0x000000100b0b7819 */ /* 0x000fca00000006ff */
[-C--:B------:R-:W-:Y:S01]  /*3800*/  FMUL.FTZ R235, R200, R11.reuse ;  /* 0x0000000bc8eb7220 */ /* 0x080fe20000410000 */
[----:B------:R-:W-:Y:S01]  /*3810*/  FADD.FTZ R97, R97, R11 ;  /* 0x0000000b61617221 */ /* 0x000fe20000010000 */
[----:B----4-:R-:W-:Y:S01]  /*3820*/  FFMA.FTZ R213, R196, R11, R213 ;  /* 0x0000000bc4d57223 */ /* 0x010fe200000100d5 */
[----:B------:R-:W-:Y:S01]  /*3830*/  PRMT R11, R179, 0x7632, R11 ;  /* 0x00007632b30b7816 */ /* 0x000fe2000000000b */
[----:B------:R-:W-:-:S03]  /*3840*/  FMUL.FTZ R214, R13, R199 ;  /* 0x000000c70dd67220 */ /* 0x000fc60000410000 */
[----:B------:R-:W-:Y:S01]  /*3850*/  SHF.L.U32 R11, R11, 0x10, RZ ;  /* 0x000000100b0b7819 */ /* 0x000fe200000006ff */
[----:B------:R-:W-:Y:S04]  /*3860*/  STL [R1+0x54], R230 ;  /* 0x000054e601007387 */ /* 0x000fe80000100800 */
[----:B------:R-:W-:Y:S01]  /*3870*/  FFMA.FTZ R226, R214, R11, R226 ;  /* 0x0000000bd6e27223 */ /* 0x000fe200000100e2 */
[----:B------:R-:W-:Y:S04]  /*3880*/  STL [R1+0x5c], R205 ;  /* 0x00005ccd01007387 */ /* 0x000fe80000100800 */
[----:B------:R-:W-:Y:S04]  /*3890*/  STL [R1+0x44], R213 ;  /* 0x000044d501007387 */ /* 0x000fe80000100800 */
[----:B------:R-:W-:Y:S04]  /*38a0*/  STL [R1+0x1c], R214 ;  /* 0x00001cd601007387 */ /* 0x000fe80000100800 */
[----:B------:R0:W-:Y:S04]  /*38b0*/  STL [R1+0x4c], R226 ;  /* 0x00004ce201007387 */ /* 0x0001e80000100800 */
[----:B0-----:R-:W2:Y:S01]  /*38c0*/  LDL.LU R226, [R1+0x40] ;  /* 0x0000400001e27983 */ /* 0x001ea20000300800 */
[----:B------:R-:W-:-:S04]  /*38d0*/  PRMT R175, R63, 0x7632, R175 ;  /* 0x000076323faf7816 */ /* 0x000fc800000000af */
[----:B------:R-:W-:Y:S01]  /*38e0*/  SHF.L.U32 R175, R175, 0x10, RZ ;  /* 0x00000010afaf7819 */ /* 0x000fe200000006ff */
[----:B------:R-:W-:Y:S01]  /*38f0*/  FADD.FTZ R99, R99, R11 ;  /* 0x0000000b63637221 */ /* 0x000fe20000010000 */
[----:B------:R-:W-:Y:S01]  /*3900*/  FMUL.FTZ R200, R13, R174 ;  /* 0x000000ae0dc87220 */ /* 0x000fe20000410000 */
[----:B------:R-:W-:Y:S02]  /*3910*/  SHF.L.U32 R174, R60, 0x10, RZ ;  /* 0x000000103cae7819 */ /* 0x000fe400000006ff */
[----:B------:R-:W-:Y:S01]  /*3920*/  FMUL.FTZ R199, R175, R11 ;  /* 0x0000000bafc77220 */ /* 0x000fe20000410000 */
[----:B------:R-:W-:-:S05]  /*3930*/  SHF.L.U32 R11, R176, 0x10, RZ ;  /* 0x00000010b00b7819 */ /* 0x000fca00000006ff */
[-C--:B------:R-:W-:Y:S01]  /*3940*/  FFMA.FTZ R225, R200, R11.reuse, R225 ;  /* 0x0000000bc8e17223 */ /* 0x080fe200000100e1 */
[----:B------:R-:W-:Y:S01]  /*3950*/  FADD.FTZ R92, R92, R11 ;  /* 0x0000000b5c5c7221 */ /* 0x000fe20000010000 */
[----:B------:R-:W-:Y:S01]  /*3960*/  FMUL.FTZ R230, R174, R11 ;  /* 0x0000000baee67220 */ /* 0x000fe20000410000 */
[----:B------:R-:W-:Y:S02]  /*3970*/  SHF.L.U32 R11, R177, 0x10, RZ ;  /* 0x00000010b10b7819 */ /* 0x000fe400000006ff */
[----:B------:R-:W-:Y:S01]  /*3980*/  SHF.L.U32 R174, R61, 0x10, RZ ;  /* 0x000000103dae7819 */ /* 0x000fe200000006ff */
[----:B------:R-:W-:Y:S01]  /*3990*/  STL [R1+0x18], R199 ;  /* 0x000018c701007387 */ /* 0x000fe20000100800 */
[----:B------:R-:W-:-:S03]  /*39a0*/  FMUL.FTZ R205, R13, R173 ;  /* 0x000000ad0dcd7220 */ /* 0x000fc60000410000 */
[----:B------:R0:W-:Y:S01]  /*39b0*/  STL [R1+0x50], R225 ;  /* 0x000050e101007387 */ /* 0x0001e20000100800 */
[-C--:B------:R-:W-:Y:S01]  /*39c0*/  FMUL.FTZ R213, R174, R11.reuse ;  /* 0x0000000baed57220 */ /* 0x080fe20000410000 */
[----:B------:R-:W-:Y:S01]  /*39d0*/  SHF.L.U32 R173, R178, 0x10, RZ ;  /* 0x00000010b2ad7819 */ /* 0x000fe200000006ff */
[----:B------:R-:W-:Y:S01]  /*39e0*/  FFMA.FTZ R174, R200, R230, R215 ;  /* 0x000000e6c8ae7223 */ /* 0x000fe200000100d7 */
[----:B------:R-:W-:Y:S01]  /*39f0*/  FFMA.FTZ R227, R205, R11, R227 ;  /* 0x0000000bcde37223 */ /* 0x000fe200000100e3 */
[----:B0-----:R-:W-:Y:S01]  /*3a00*/  FMUL.FTZ R225, R13, R172 ;  /* 0x000000ac0de17220 */ /* 0x001fe20000410000 */
[----:B------:R-:W-:Y:S01]  /*3a10*/  FADD.FTZ R172, R216, R230 ;  /* 0x000000e6d8ac7221 */ /* 0x000fe20000010000 */
[----:B------:R-:W-:-:S03]  /*3a20*/  FFMA.FTZ R174, R198, R237, R174 ;  /* 0x000000edc6ae7223 */ /* 0x000fc600000100ae */
[----:B------:R-:W-:Y:S01]  /*3a30*/  FADD.FTZ R172, R172, R237 ;  /* 0x000000edacac7221 */ /* 0x000fe20000010000 */
[----:B------:R-:W-:Y:S01]  /*3a40*/  SHF.L.U32 R175, R62, 0x10, RZ ;  /* 0x000000103eaf7819 */ /* 0x000fe200000006ff */
[----:B------:R-:W-:Y:S01]  /*3a50*/  FADD.FTZ R94, R94, R11 ;  /* 0x0000000b5e5e7221 */ /* 0x000fe20000010000 */
[----:B------:R0:W-:Y:S01]  /*3a60*/  STL [R1+0x58], R227 ;  /* 0x000058e301007387 */ /* 0x0001e20000100800 */
[----:B------:R-:W-:Y:S01]  /*3a70*/  FADD.FTZ R172, R172, R213 ;  /* 0x000000d5acac7221 */ /* 0x000fe20000010000 */
[----:B------:R-:W-:Y:S02]  /*3a80*/  IMAD.U32 R11, R179, 0x10000, RZ ;  /* 0x00010000b30b7824 */ /* 0x000fe400078e00ff */
[----:B------:R-:W-:Y:S01]  /*3a90*/  FFMA.FTZ R174, R205, R213, R174 ;  /* 0x000000d5cdae7223 */ /* 0x000fe200000100ae */
[----:B------:R-:W-:Y:S01]  /*3aa0*/  FADD.FTZ R96, R96, R173 ;  /* 0x000000ad60607221 */ /* 0x000fe20000010000 */
[----:B0-----:R-:W-:Y:S01]  /*3ab0*/  FMUL.FTZ R227, R13, R12 ;  /* 0x0000000c0de37220 */ /* 0x001fe20000410000 */
[----:B------:R-:W-:Y:S01]  /*3ac0*/  FADD.FTZ R12, R172, R236 ;  /* 0x000000ecac0c7221 */ /* 0x000fe20000010000 */
[----:B------:R-:W-:-:S02]  /*3ad0*/  FFMA.FTZ R172, R197, R236, R174 ;  /* 0x000000ecc5ac7223 */ /* 0x000fc400000100ae */
[----:B------:R-:W-:Y:S01]  /*3ae0*/  FFMA.FTZ R228, R227, R11, R228 ;  /* 0x0000000be3e47223 */ /* 0x000fe200000100e4 */
[----:B------:R-:W-:Y:S01]  /*3af0*/  FADD.FTZ R98, R98, R11 ;  /* 0x0000000b62627221 */ /* 0x000fe20000010000 */
[----:B--2---:R-:W-:-:S05]  /*3b00*/  FFMA.FTZ R226, R225, R173, R226 ;  /* 0x000000ade1e27223 */ /* 0x004fca00000100e2 */
[----:B------:R0:W-:Y:S04]  /*3b10*/  STL [R1+0x40], R226 ;  /* 0x000040e201007387 */ /* 0x0001e80000100800 */
[----:B------:R1:W-:Y:S01]  /*3b20*/  STL [R1+0x48], R228 ;  /* 0x000048e401007387 */ /* 0x0003e20000100800 */
[----:B0-----:R-:W-:Y:S01]  /*3b30*/  FMUL.FTZ R226, R175, R173 ;  /* 0x000000adafe27220 */ /* 0x001fe20000410000 */
[----:B------:R-:W-:-:S03]  /*3b40*/  SHF.L.U32 R173, R63, 0x10, RZ ;  /* 0x000000103fad7819 */ /* 0x000fc600000006ff */
[----:B------:R-:W-:Y:S01]  /*3b50*/  FADD.FTZ R12, R12, R226 ;  /* 0x000000e20c0c7221 */ /* 0x000fe20000010000 */
[----:B------:R-:W-:Y:S01]  /*3b60*/  FFMA.FTZ R172, R225, R226, R172 ;  /* 0x000000e2e1ac7223 */ /* 0x000fe200000100ac */
[----:B-1----:R-:W-:Y:S02]  /*3b70*/  FMUL.FTZ R228, R173, R11 ;  /* 0x0000000bade47220 */ /* 0x002fe40000410000 */
[----:B------:R-:W-:Y:S01]  /*3b80*/  FADD.FTZ R11, R12, R235 ;  /* 0x000000eb0c0b7221 */ /* 0x000fe20000010000 */
[----:B------:R-:W-:-:S03]  /*3b90*/  FFMA.FTZ R12, R196, R235, R172 ;  /* 0x000000ebc40c7223 */ /* 0x000fc600000100ac */
[----:B------:R-:W-:Y:S01]  /*3ba0*/  FADD.FTZ R11, R11, R228 ;  /* 0x000000e40b0b7221 */ /* 0x000fe20000010000 */
[----:B------:R-:W-:-:S03]  /*3bb0*/  FFMA.FTZ R12, R227, R228, R12 ;  /* 0x000000e4e30c7223 */ /* 0x000fc6000001000c */
[----:B------:R-:W-:Y:S01]  /*3bc0*/  FADD.FTZ R216, R11, R199 ;  /* 0x000000c70bd87221 */ /* 0x000fe20000010000 */
[----:B------:R-:W-:Y:S01]  /*3bd0*/  FFMA.FTZ R215, R214, R199, R12 ;  /* 0x000000c7d6d77223 */ /* 0x000fe2000001000c */
[----:B------:R-:W-:Y:S06]  /*3be0*/  BRA `(.L_x_1281) ;  /* 0x0000000400747947 */ /* 0x000fec0003800000 */
.L_x_1272:
[----:B------:R-:W2:Y:S01]  /*3bf0*/  LDL R172, [R1+0x10] ;  /* 0x0000100001ac7983 */ /* 0x000ea20000100800 */
[----:B------:R-:W-:Y:S01]  /*3c00*/  MOV R18, UR15 ;  /* 0x0000000f00127c02 */ /* 0x000fe20008000f00 */
[----:B------:R-:W-:-:S04]  /*3c10*/  UISETP.NE.U32.AND UP0, UPT, UR10, URZ, UPT ;  /* 0x000000ff0a00728c */ /* 0x000fc8000bf05070 */
[----:B0-----:R-:W-:Y:S01]  /*3c20*/  IMAD R11, R15, R18, RZ ;  /* 0x000000120f0b7224 */ /* 0x001fe200078e02ff */
[----:B------:R-:W-:-:S04]  /*3c30*/  UISETP.NE.AND.EX UP0, UPT, UR11, URZ, UPT, UP0 ;  /* 0x000000ff0b00728c */ /* 0x000fc8000bf05300 */
[----:B------:R-:W-:-:S04]  /*3c40*/  SHF.R.S32.HI R12, RZ, 0x1f, R11 ;  /* 0x0000001fff0c7819 */ /* 0x000fc8000001140b */
[----:B------:R-:W-:Y:S02]  /*3c50*/  LEA.HI R11, R12, R11, RZ, 0x3 ;  /* 0x0000000b0c0b7211 */ /* 0x000fe400078f18ff */
[----:B--2---:R-:W-:-:S13]  /*3c60*/  ISETP.GE.AND P0, PT, R172, 0x1, PT ;  /* 0x00000001ac00780c */ /* 0x004fda0003f06270 */
[----:B------:R-:W-:Y:S02]  /*3c70*/  @P0 IADD3 R12, PT, PT, R172, -0x1, RZ ;  /* 0xffffffffac0c0810 */ /* 0x000fe40007ffe0ff */
[----:B------:R-:W0:Y:S03]  /*3c80*/  S2R R172, SR_TID.X ;  /* 0x0000000000ac7919 */ /* 0x000e260000002100 */
[----:B------:R-:W-:-:S05]  /*3c90*/  @P0 IMAD R12, R12, R18, RZ ;  /* 0x000000120c0c0224 */ /* 0x000fca00078e02ff */
[----:B------:R-:W-:-:S04]  /*3ca0*/  @P0 SHF.R.S32.HI R17, RZ, 0x1f, R12 ;  /* 0x0000001fff110819 */ /* 0x000fc8000001140c */
[----:B------:R-:W-:Y:S02]  /*3cb0*/  @P0 LEA.HI R12, R17, R12, RZ, 0x3 ;  /* 0x0000000c110c0211 */ /* 0x000fe400078f18ff */
[----:B0-----:R-:W-:-:S04]  /*3cc0*/  LOP3.LUT R17, R172, 0x1f, RZ, 0xc0, !PT ;  /* 0x0000001fac117812 */ /* 0x001fc800078ec0ff */
[-C--:B------:R-:W-:Y:S02]  /*3cd0*/  LEA.HI.SX32 R172, R11, R17.reuse, 0x1d ;  /* 0x000000110bac7211 */ /* 0x080fe400078feaff */
[----:B------:R-:W-:Y:S02]  /*3ce0*/  MOV R11, RZ ;  /* 0x000000ff000b7202 */ /* 0x000fe40000000f00 */
[----:B------:R-:W-:Y:S01]  /*3cf0*/  @P0 LEA.HI.SX32 R11, R12, R17, 0x1d ;  /* 0x000000110c0b0211 */ /* 0x000fe200078feaff */
[----:B------:R0:W-:Y:S01]  /*3d00*/  STL [R1+0x14], R172 ;  /* 0x000014ac01007387 */ /* 0x0001e20000100800 */
[----:B------:R-:W-:Y:S01]  /*3d10*/  MOV R12, R172 ;  /* 0x000000ac000c7202 */ /* 0x000fe20000000f00 */
[----:B------:R-:W-:Y:S06]  /*3d20*/  BRA.U UP0, `(.L_x_1282) ;  /* 0x0000000100707547 */ /* 0x000fec000b800000 */
[C---:B------:R-:W-:Y:S02]  /*3d30*/  ISETP.GE.U32.AND P1, PT, R16.reuse, 0x20, PT ;  /* 0x000000201000780c */ /* 0x040fe40003f26070 */
[----:B------:R-:W-:-:S11]  /*3d40*/  ISETP.GE.U32.AND P2, PT, R16, 0x40, PT ;  /* 0x000000401000780c */ /* 0x000fd60003f46070 */
[----:B0-----:R-:W0:Y:S01]  /*3d50*/  @P1 LDC.64 R172, c[0x0][0x3b0] ;  /* 0x0000ec00ffac1b82 */ /* 0x001e220000000a00 */
[----:B------:R-:W-:Y:S01]  /*3d60*/  ISETP.GE.U32.AND P3, PT, R16, 0x60, PT ;  /* 0x000000601000780c */ /* 0x000fe20003f66070 */
[----:B0-----:R-:W-:-:S05]  /*3d70*/  @P1 IMAD.WIDE.U32 R172, R11, 0x8, R172 ;  /* 0x000000080bac1825 */ /* 0x001fca00078e00ac */
[----:B------:R0:W5:Y:S01]  /*3d80*/  @P1 LDG.E.64 R188, desc[UR6][R172.64] ;  /* 0x00000006acbc1981 */ /* 0x000162000c1e1b00 */
[----:B------:R-:W-:Y:S01]  /*3d90*/  @P1 IADD3 R11, PT, PT, R11, 0x20, RZ ;  /* 0x000000200b0b1810 */ /* 0x000fe20007ffe0ff */
[----:B0-----:R-:W0:Y:S01]  /*3da0*/  @P2 LDC.64 R172, c[0x0][0x3b0] ;  /* 0x0000ec00ffac2b82 */ /* 0x001e220000000a00 */
[----:B------:R-:W-:-:S03]  /*3db0*/  ISETP.GE.U32.AND P4, PT, R16, 0x80, PT ;  /* 0x000000801000780c */ /* 0x000fc60003f86070 */
[----:B0-----:R-:W-:-:S05]  /*3dc0*/  @P2 IMAD.WIDE.U32 R172, R11, 0x8, R172 ;  /* 0x000000080bac2825 */ /* 0x001fca00078e00ac */
[----:B------:R0:W5:Y:S01]  /*3dd0*/  @P2 LDG.E.64 R186, desc[UR6][R172.64] ;  /* 0x00000006acba2981 */ /* 0x000162000c1e1b00 */
[----:B------:R-:W-:Y:S01]  /*3de0*/  @P2 IADD3 R11, PT, PT, R11, 0x20, RZ ;  /* 0x000000200b0b2810 */ /* 0x000fe20007ffe0ff */
[----:B0-----:R-:W0:Y:S04]  /*3df0*/  @P3 LDC.64 R172, c[0x0][0x3b0] ;  /* 0x0000ec00ffac3b82 */ /* 0x001e280000000a00 */
[----:B0-----:R-:W-:-:S05]  /*3e00*/  @P3 IMAD.WIDE.U32 R172, R11, 0x8, R172 ;  /* 0x000000080bac3825 */ /* 0x001fca00078e00ac */
[----:B------:R0:W5:Y:S01]  /*3e10*/  @P3 LDG.E.64 R184, desc[UR6][R172.64] ;  /* 0x00000006acb83981 */ /* 0x000162000c1e1b00 */
[----:B------:R-:W-:Y:S01]  /*3e20*/  @P3 IADD3 R11, PT, PT, R11, 0x20, RZ ;  /* 0x000000200b0b3810 */ /* 0x000fe20007ffe0ff */
[----:B0-----:R-:W0:Y:S04]  /*3e30*/  @P4 LDC.64 R172, c[0x0][0x3b0] ;  /* 0x0000ec00ffac4b82 */ /* 0x001e280000000a00 */
[----:B0-----:R-:W-:-:S05]  /*3e40*/  @P4 IMAD.WIDE.U32 R172, R11, 0x8, R172 ;  /* 0x000000080bac4825 */ /* 0x001fca00078e00ac */
[----:B------:R1:W5:Y:S01]  /*3e50*/  @P4 LDG.E.64 R190, desc[UR6][R172.64] ;  /* 0x00000006acbe4981 */ /* 0x000362000c1e1b00 */
[----:B------:R-:W-:Y:S01]  /*3e60*/  ISETP.GE.U32.AND P5, PT, R16, 0xa0, PT ;  /* 0x000000a01000780c */ /* 0x000fe20003fa6070 */
[----:B------:R-:W-:Y:S01]  /*3e70*/  HFMA2 R216, -RZ, RZ, 0, 0 ;  /* 0x00000000ffd87431 */ /* 0x000fe200000001ff */
[----:B------:R-:W-:Y:S02]  /*3e80*/  @P4 IADD3 R11, PT, PT, R11, 0x20, RZ ;  /* 0x000000200b0b4810 */ /* 0x000fe40007ffe0ff */
[----:B------:R-:W-:-:S09]  /*3e90*/  MOV R215, RZ ;  /* 0x000000ff00d77202 */ /* 0x000fd20000000f00 */
[----:B-1----:R-:W-:Y:S05]  /*3ea0*/  @!P5 BRA `(.L_x_1281) ;  /* 0x0000000000c4d947 */ /* 0x002fea0003800000 */
[----:B------:R-:W0:Y:S02]  /*3eb0*/  LDC.64 R172, c[0x0][0x3b0] ;  /* 0x0000ec00ffac7b82 */ /* 0x000e240000000a00 */
[----:B0-----:R-:W-:-:S05]  /*3ec0*/  IMAD.WIDE.U32 R172, R11, 0x8, R172 ;  /* 0x000000080bac7825 */ /* 0x001fca00078e00ac */
[----:B------:R1:W5:Y:S01]  /*3ed0*/  LDG.E.64 R192, desc[UR6][R172.64] ;  /* 0x00000006acc07981 */ /* 0x000362000c1e1b00 */
[----:B------:R-:W-:Y:S05]  /*3ee0*/  BRA `(.L_x_1281) ;  /* 0x0000000000b47947 */ /* 0x000fea0003800000 */
.L_x_1282:
[C---:B------:R-:W-:Y:S02]  /*3ef0*/  ISETP.GE.U32.AND P1, PT, R16.reuse, 0x20, PT ;  /* 0x000000201000780c */ /* 0x040fe40003f26070 */
[C---:B------:R-:W-:Y:S02]  /*3f00*/  ISETP.GE.U32.AND P2, PT, R16.reuse, 0x40, PT ;  /* 0x000000401000780c */ /* 0x040fe40003f46070 */
[----:B------:R-:W-:-:S09]  /*3f10*/  ISETP.GE.U32.AND P3, PT, R16, 0x60, PT ;  /* 0x000000601000780c */ /* 0x000fd20003f66070 */
[----:B0-----:R-:W0:Y:S08]  /*3f20*/  @P1 LDC.64 R172, c[0x0][0x3b0] ;  /* 0x0000ec00ffac1b82 */ /* 0x001e300000000a00 */
[----:B------:R-:W1:Y:S01]  /*3f30*/  @P2 LDC.64 R174, c[0x0][0x3b0] ;  /* 0x0000ec00ffae2b82 */ /* 0x000e620000000a00 */
[C---:B------:R-:W-:Y:S02]  /*3f40*/  ISETP.GE.U32.AND P4, PT, R16.reuse, 0x80, PT ;  /* 0x000000801000780c */ /* 0x040fe40003f86070 */
[----:B------:R-:W-:-:S05]  /*3f50*/  ISETP.GE.U32.AND P5, PT, R16, 0xa0, PT ;  /* 0x000000a01000780c */ /* 0x000fca0003fa6070 */
[----:B------:R-:W2:Y:S01]  /*3f60*/  @P1 LDC.64 R178, c[0x0][0x438] ;  /* 0x00010e00ffb21b82 */ /* 0x000ea20000000a00 */
[----:B0-----:R-:W-:-:S07]  /*3f70*/  @P1 IMAD.WIDE.U32 R172, R11, 0x8, R172 ;  /* 0x000000080bac1825 */ /* 0x001fce00078e00ac */
[----:B------:R-:W0:Y:S01]  /*3f80*/  @P2 LDC.64 R176, c[0x0][0x438] ;  /* 0x00010e00ffb02b82 */ /* 0x000e220000000a00 */
[----:B------:R3:W5:Y:S01]  /*3f90*/  @P1 LDG.E.64 R188, desc[UR6][R172.64] ;  /* 0x00000006acbc1981 */ /* 0x000762000c1e1b00 */
[----:B------:R-:W-:-:S04]  /*3fa0*/  @P1 VIADD R11, R11, 0x20 ;  /* 0x000000200b0b1836 */ /* 0x000fc80000000000 */
[C---:B-1----:R-:W-:Y:S02]  /*3fb0*/  @P2 IMAD.WIDE.U32 R174, R11.reuse, 0x8, R174 ;  /* 0x000000080bae2825 */ /* 0x042fe400078e00ae */
[----:B---3--:R-:W1:Y:S01]  /*3fc0*/  @P3 LDC.64 R172, c[0x0][0x3b0] ;  /* 0x0000ec00ffac3b82 */ /* 0x008e620000000a00 */
[----:B------:R-:W-:Y:S02]  /*3fd0*/  @P2 IADD3 R11, PT, PT, R11, 0x20, RZ ;  /* 0x000000200b0b2810 */ /* 0x000fe40007ffe0ff */
[----:B------:R3:W5:Y:S05]  /*3fe0*/  @P2 LDG.E.64 R186, desc[UR6][R174.64] ;  /* 0x00000006aeba2981 */ /* 0x00076a000c1e1b00 */
[----:B---3--:R-:W3:Y:S01]  /*3ff0*/  @P4 LDC.64 R174, c[0x0][0x3b0] ;  /* 0x0000ec00ffae4b82 */ /* 0x008ee20000000a00 */
[----:B-1----:R-:W-:-:S05]  /*4000*/  @P3 IMAD.WIDE.U32 R172, R11, 0x8, R172 ;  /* 0x000000080bac3825 */ /* 0x002fca00078e00ac */
[----:B------:R1:W5:Y:S01]  /*4010*/  @P3 LDG.E.64 R184, desc[UR6][R172.64] ;  /* 0x00000006acb83981 */ /* 0x000362000c1e1b00 */
[----:B------:R-:W-:-:S05]  /*4020*/  @P3 IADD3 R11, PT, PT, R11, 0x20, RZ ;  /* 0x000000200b0b3810 */ /* 0x000fca0007ffe0ff */
[C---:B---3--:R-:W-:Y:S01]  /*4030*/  @P4 IMAD.WIDE.U32 R174, R11.reuse, 0x8, R174 ;  /* 0x000000080bae4825 */ /* 0x048fe200078e00ae */
[----:B------:R-:W-:Y:S01]  /*4040*/  @P4 IADD3 R11, PT, PT, R11, 0x20, RZ ;  /* 0x000000200b0b4810 */ /* 0x000fe20007ffe0ff */
[----:B-1----:R-:W1:Y:S03]  /*4050*/  @P5 LDC.64 R172, c[0x0][0x3b0] ;  /* 0x0000ec00ffac5b82 */ /* 0x002e660000000a00 */
[----:B------:R3:W5:Y:S05]  /*4060*/  @P4 LDG.E.64 R190, desc[UR6][R174.64] ;  /* 0x00000006aebe4981 */ /* 0x00076a000c1e1b00 */
[----:B---3--:R-:W3:Y:S01]  /*4070*/  @P3 LDC.64 R174, c[0x0][0x438] ;  /* 0x00010e00ffae3b82 */ /* 0x008ee20000000a00 */
[----:B-1----:R-:W-:-:S05]  /*4080*/  @P5 IMAD.WIDE.U32 R172, R11, 0x8, R172 ;  /* 0x000000080bac5825 */ /* 0x002fca00078e00ac */
[----:B------:R2:W5:Y:S02]  /*4090*/  @P5 LDG.E.64 R192, desc[UR6][R172.64] ;  /* 0x00000006acc05981 */ /* 0x000564000c1e1b00 */
[C---:B--2---:R-:W-:Y:S01]  /*40a0*/  @P1 IMAD.WIDE.U32 R172, R12.reuse, 0x10, R178 ;  /* 0x000000100cac1825 */ /* 0x044fe200078e00b2 */
[----:B------:R-:W-:-:S04]  /*40b0*/  @P1 IADD3 R12, PT, PT, R12, 0x20, RZ ;  /* 0x000000200c0c1810 */ /* 0x000fc80007ffe0ff */
[----:B------:R0:W5:Y:S02]  /*40c0*/  @P1 LDG.E.128 R140, desc[UR6][R172.64] ;  /* 0x00000006ac8c1981 */ /* 0x000164000c1e1d00 */
[C---:B0-----:R-:W-:Y:S02]  /*40d0*/  @P2 IMAD.WIDE.U32 R172, R12.reuse, 0x10, R176 ;  /* 0x000000100cac2825 */ /* 0x041fe400078e00b0 */
[----:B------:R-:W0:Y:S03]  /*40e0*/  @P5 LDC.64 R176, c[0x0][0x438] ;  /* 0x00010e00ffb05b82 */ /* 0x000e260000000a00 */
[----:B------:R1:W5:Y:S05]  /*40f0*/  @P2 LDG.E.128 R24, desc[UR6][R172.64] ;  /* 0x00000006ac182981 */ /* 0x00036a000c1e1d00 */
[----:B-1----:R-:W1:Y:S01]  /*4100*/  @P4 LDC.64 R172, c[0x0][0x438] ;  /* 0x00010e00ffac4b82 */ /* 0x002e620000000a00 */
[----:B------:R-:W-:-:S05]  /*4110*/  @P2 IADD3 R12, PT, PT, R12, 0x20, RZ ;  /* 0x000000200c0c2810 */ /* 0x000fca0007ffe0ff */
[C---:B---3--:R-:W-:Y:S01]  /*4120*/  @P3 IMAD.WIDE.U32 R178, R12.reuse, 0x10, R174 ;  /* 0x000000100cb23825 */ /* 0x048fe200078e00ae */
[----:B------:R-:W-:-:S04]  /*4130*/  @P3 IADD3 R12, PT, PT, R12, 0x20, RZ ;  /* 0x000000200c0c3810 */ /* 0x000fc80007ffe0ff */
[----:B------:R2:W5:Y:S01]  /*4140*/  @P3 LDG.E.128 R160, desc[UR6][R178.64] ;  /* 0x00000006b2a03981 */ /* 0x000562000c1e1d00 */
[C---:B-1----:R-:W-:Y:S01]  /*4150*/  @P4 IMAD.WIDE.U32 R174, R12.reuse, 0x10, R172 ;  /* 0x000000100cae4825 */ /* 0x042fe200078e00ac */
[----:B------:R-:W-:-:S04]  /*4160*/  @P4 IADD3 R12, PT, PT, R12, 0x20, RZ ;  /* 0x000000200c0c4810 */ /* 0x000fc80007ffe0ff */
[----:B------:R2:W5:Y:S01]  /*4170*/  @P4 LDG.E.128 R164, desc[UR6][R174.64] ;  /* 0x00000006aea44981 */ /* 0x000562000c1e1d00 */
[----:B0-----:R-:W-:-:S05]  /*4180*/  @P5 IMAD.WIDE.U32 R172, R12, 0x10, R176 ;  /* 0x000000100cac5825 */ /* 0x001fca00078e00b0 */
[----:B------:R2:W5:Y:S01]  /*4190*/  @P5 LDG.E.128 R168, desc[UR6][R172.64] ;  /* 0x00000006aca85981 */ /* 0x000562000c1e1d00 */
[----:B------:R-:W-:Y:S01]  /*41a0*/  HFMA2 R216, -RZ, RZ, 0, 0 ;  /* 0x00000000ffd87431 */ /* 0x000fe200000001ff */
[----:B------:R-:W-:-:S07]  /*41b0*/  MOV R215, RZ ;  /* 0x000000ff00d77202 */ /* 0x000fce0000000f00 */
.L_x_1281:
[----:B------:R-:W-:Y:S05]  /*41c0*/  BSYNC.RECONVERGENT B1 ;  /* 0x0000000000017941 */ /* 0x000fea0003800200 */
.L_x_1271:
[----:B------:R-:W-:-:S03]  /*41d0*/  UMOV UR4, 0xffffffff ;  /* 0xffffffff00047882 */ /* 0x000fc60000000000 */
[----:B------:R-:W-:Y:S05]  /*41e0*/  BRA.DIV UR4, `(.L_x_1283) ;  /* 0x0000012604fc7947 */ /* 0x000fea000b800000 */
[----:B------:R-:W2:Y:S02]  /*41f0*/  SHFL.BFLY PT, R11, R216, 0x1, 0x1f ;  /* 0x0c201f00d80b7f89 */ /* 0x000ea400000e0000 */
[----:B--2---:R-:W-:Y:S02]  /*4200*/  FADD.FTZ R174, R11, R216 ;  /* 0x000000d80bae7221 */ /* 0x004fe40000010000 */
[----:B------:R-:W2:Y:S02]  /*4210*/  SHFL.BFLY PT, R11, R215, 0x1, 0x1f ;  /* 0x0c201f00d70b7f89 */ /* 0x000ea400000e0000 */
[----:B--2---:R-:W-:Y:S02]  /*4220*/  FADD.FTZ R175, R11, R215 ;  /* 0x000000d70baf7221 */ /* 0x004fe40000010000 */
[----:B------:R-:W2:Y:S02]  /*4230*/  SHFL.BFLY PT, R11, R174, 0x2, 0x1f ;  /* 0x0c401f00ae0b7f89 */ /* 0x000ea400000e0000 */
[----:B--2---:R-:W-:-:S02]  /*4240*/  FADD.FTZ R174, R174, R11 ;  /* 0x0000000baeae7221 */ /* 0x004fc40000010000 */
        /* <DEDUP_REMOVED lines=8> */
[----:B------:R-:W2:Y:S04]  /*42d0*/  SHFL.BFLY PT, R11, R175, 0x8, 0x1f ;  /* 0x0d001f00af0b7f89 */ /* 0x000ea800000e0000 */
[----:B------:R3:W4:Y:S01]  /*42e0*/  SHFL.BFLY PT, R177, R174, 0x10, 0x1f ;  /* 0x0e001f00aeb17f89 */ /* 0x00072200000e0000 */
[----:B--2---:R-:W-:-:S05]  /*42f0*/  FADD.FTZ R175, R175, R11 ;  /* 0x0000000bafaf7221 */ /* 0x004fca0000010000 */
[----:B----4-:R3:W2:Y:S02]  /*4300*/  SHFL.BFLY PT, R11, R175, 0x10, 0x1f ;  /* 0x0e001f00af0b7f89 */ /* 0x0106a400000e0000 */
.L_x_1795:
[----:B-1----:R-:W4:Y:S04]  /*4310*/  LDL.LU R172, [R1+0x10] ;  /* 0x0000100001ac7983 */ /* 0x002f280000300800 */
[----:B0-----:R-:W3:Y:S01]  /*4320*/  LDL.LU R176, [R1+0x14] ;  /* 0x0000140001b07983 */ /* 0x001ee20000300800 */
[----:B------:R-:W-:Y:S01]  /*4330*/  FADD.FTZ R12, R174, R177 ;  /* 0x000000b1ae0c7221 */ /* 0x000fe20000010000 */
[----:B--2---:R-:W-:Y:S01]  /*4340*/  FADD.FTZ R173, R175, R11 ;  /* 0x0000000bafad7221 */ /* 0x004fe20000010000 */
[----:B------:R-:W-:Y:S01]  /*4350*/  ISETP.NE.AND P6, PT, RZ, UR8, PT ;  /* 0x00000008ff007c0c */ /* 0x000fe2000bfc5270 */
[----:B------:R-:W-:Y:S01]  /*4360*/  BSSY.RECONVERGENT B2, `(.L_x_1284) ;  /* 0x000035c000027945 */ /* 0x000fe20003800200 */
[----:B------:R-:W-:Y:S01]  /*4370*/  FMUL.FTZ R11, R12, UR9 ;  /* 0x000000090c0b7c20 */ /* 0x000fe20008410000 */
[----:B------:R-:W-:-:S04]  /*4380*/  FMUL.FTZ R173, R173, UR9 ;  /* 0x00000009adad7c20 */ /* 0x000fc80008410000 */
[----:B------:R-:W-:Y:S02]  /*4390*/  FSEL R12, R11, RZ, !P6 ;  /* 0x000000ff0b0c7208 */ /* 0x000fe40007000000 */
[----:B----4-:R-:W-:-:S05]  /*43a0*/  @P0 IADD3 R11, PT, PT, R172, -0x1, RZ ;  /* 0xffffffffac0b0810 */ /* 0x010fca0007ffe0ff */
[----:B------:R-:W-:-:S05]  /*43b0*/  @P0 IMAD R11, R11, R18, RZ ;  /* 0x000000120b0b0224 */ /* 0x000fca00078e02ff */
[----:B------:R-:W-:-:S04]  /*43c0*/  @P0 SHF.R.S32.HI R172, RZ, 0x1f, R11 ;  /* 0x0000001fffac0819 */ /* 0x000fc8000001140b */
[----:B------:R-:W-:Y:S01]  /*43d0*/  @P0 LEA.HI R172, R172, R11, RZ, 0x3 ;  /* 0x0000000bacac0211 */ /* 0x000fe200078f18ff */
[----:B------:R-:W-:-:S03]  /*43e0*/  HFMA2 R11, -RZ, RZ, 0, 0 ;  /* 0x00000000ff0b7431 */ /* 0x000fc600000001ff */
[----:B------:R-:W-:Y:S02]  /*43f0*/  @P0 LEA.HI.SX32 R11, R172, R17, 0x1d ;  /* 0x00000011ac0b0211 */ /* 0x000fe400078feaff */
[----:B---3--:R-:W-:Y:S01]  /*4400*/  MOV R172, R176 ;  /* 0x000000b000ac7202 */ /* 0x008fe20000000f00 */
[----:B------:R-:W-:Y:S06]  /*4410*/  @!P1 BRA `(.L_x_1285) ;  /* 0x0000003400409947 */ /* 0x000fec0003800000 */
[----:B------:R-:W-:Y:S04]  /*4420*/  BSSY.RECONVERGENT B1, `(.L_x_1286) ;  /* 0x0000005000017945 */ /* 0x000fe80003800200 */
[----:B------:R-:W-:Y:S05]  /*4430*/  @!P0 BRA `(.L_x_1287) ;  /* 0x00000000000c8947 */ /* 0x000fea0003800000 */
[----:B------:R-:W0:Y:S02]  /*4440*/  LDC.64 R152, c[0x0][0x390] ;  /* 0x0000e400ff987b82 */ /* 0x000e240000000a00 */
[----:B0-----:R-:W-:-:S06]  /*4450*/  IMAD.WIDE.U32 R152, R11, 0x10, R152 ;  /* 0x000000100b987825 */ /* 0x001fcc00078e0098 */
[----:B------:R-:W5:Y:S02]  /*4460*/  LDG.E.128 R152, desc[UR6][R152.64] ;  /* 0x0000000698987981 */ /* 0x000f64000c1e1d00 */
.L_x_1287:
[----:B------:R-:W-:Y:S05]  /*4470*/  BSYNC.RECONVERGENT B1 ;  /* 0x0000000000017941 */ /* 0x000fea0003800200 */
.L_x_1286:
        /* <DEDUP_REMOVED lines=11> */
[----:B-----5:R-:W-:Y:S01]  /*4530*/  LOP3.LUT P6, RZ, R188, 0xff, RZ, 0xc0, !PT ;  /* 0x000000ffbcff7812 */ /* 0x020fe200078cc0ff */
[----:B------:R-:W-:Y:S01]  /*4540*/  BSSY.RECONVERGENT B4, `(.L_x_1293) ;  /* 0x000000c000047945 */ /* 0x000fe20003800200 */
[----:B------:R-:W-:-:S11]  /*4550*/  HFMA2 R176, -RZ, RZ, 0, 0 ;  /* 0x00000000ffb07431 */ /* 0x000fd600000001ff */
[----:B------:R-:W-:Y:S05]  /*4560*/  @!P6 BRA `(.L_x_1294) ;  /* 0x000000000024e947 */ /* 0x000fea0003800000 */
[----:B------:R-:W-:Y:S01]  /*4570*/  FFMA.FTZ R176, R0, R173, R12 ;  /* 0x000000ad00b07223 */ /* 0x000fe2000001000c */
[----:B------:R-:W-:Y:S02]  /*4580*/  ISETP.GT.AND P1, PT, R14, RZ, PT ;  /* 0x000000ff0e00720c */ /* 0x000fe40003f24270 */
[----:B------:R-:W-:Y:S01]  /*4590*/  SHF.L.U32 R177, R152, 0x10, RZ ;  /* 0x0000001098b17819 */ /* 0x000fe200000006ff */
[----:B------:R-:W-:-:S04]  /*45a0*/  FADD.FTZ R176, R195, -R176 ;  /* 0x800000b0c3b07221 */ /* 0x000fc80000010000 */
[----:B------:R-:W-:-:S05]  /*45b0*/  FMUL.FTZ R176, R13, R176 ;  /* 0x000000b00db07220 */ /* 0x000fca0000410000 */
[----:B------:R-:W-:-:S05]  /*45c0*/  FSEL R176, R176, RZ, P1 ;  /* 0x000000ffb0b07208 */ /* 0x000fca0000800000 */
[----:B------:R-:W-:-:S04]  /*45d0*/  FMUL.FTZ R176, R176, UR13 ;  /* 0x0000000db0b07c20 */ /* 0x000fc80008410000 */
[----:B------:R-:W-:-:S04]  /*45e0*/  FMUL.FTZ R176, R176, UR12 ;  /* 0x0000000cb0b07c20 */ /* 0x000fc80008410000 */
[----:B------:R-:W-:-:S07]  /*45f0*/  FMUL.FTZ R176, R177, R176 ;  /* 0x000000b0b1b07220 */ /* 0x000fce0000410000 */
.L_x_1294:
[----:B------:R-:W-:Y:S05]  /*4600*/  BSYNC.RECONVERGENT B4 ;  /* 0x0000000000047941 */ /* 0x000fea0003800200 */
.L_x_1293:
[----:B------:R-:W-:Y:S01]  /*4610*/  BSSY.RECONVERGENT B4, `(.L_x_1295) ;  /* 0x000000d000047945 */ /* 0x000fe20003800200 */
[----:B------:R-:W-:Y:S01]  /*4620*/  FADD.FTZ R100, R100, R176 ;  /* 0x000000b064647221 */ /* 0x000fe20000010000 */
[----:B------:R-:W-:Y:S02]  /*4630*/  MOV R176, RZ ;  /* 0x000000ff00b07202 */ /* 0x000fe40000000f00 */
        /* <DEDUP_REMOVED lines=10> */
.L_x_1296:
[----:B------:R-:W-:Y:S05]  /*46e0*/  BSYNC.RECONVERGENT B4 ;  /* 0x0000000000047941 */ /* 0x000fea0003800200 */
.L_x_1295:
[----:B------:R-:W-:-:S04]  /*46f0*/  F2FP.BF16.F32.PACK_AB R176, RZ, R176 ;  /* 0x000000b0ffb0723e */ /* 0x000fc800000010ff */
[----:B------:R-:W-:-:S07]  /*4700*/  PRMT R144, R176, 0x7610, R144 ;  /* 0x00007610b0907816 */ /* 0x000fce0000000090 */
.L_x_1292:
[----:B------:R-:W-:Y:S05]  /*4710*/  BSYNC.RECONVERGENT B3 ;  /* 0x0000000000037941 */ /* 0x000fea0003800200 */
.L_x_1291:
[----:B------:R-:W-:Y:S04]  /*4720*/  BSSY.RECONVERGENT B3, `(.L_x_1297) ;  /* 0x0000023000037945 */ /* 0x000fe80003800200 */
[----:B------:R-:W-:Y:S05]  /*4730*/  @!P0 BRA `(.L_x_1298) ;  /* 0x0000000000848947 */ /* 0x000fea0003800000 */
[----:B------:R0:W5:Y:S02]  /*4740*/  LDL R178, [R1+0xc] ;  /* 0x00000c0001b27983 */ /* 0x0001640000100800 */
[----:B-----5:R-:W-:Y:S01]  /*4750*/  LOP3.LUT P1, RZ, R188, 0xff00, RZ, 0xc0, !PT ;  /* 0x0000ff00bcff7812 */ /* 0x020fe2000782c0ff */
[----:B------:R-:W-:Y:S01]  /*4760*/  BSSY.RECONVERGENT B4, `(.L_x_1299) ;  /* 0x000000d000047945 */ /* 0x000fe20003800200 */
[----:B------:R-:W-:-:S11]  /*4770*/  HFMA2 R176, -RZ, RZ, 0, 0 ;  /* 0x00000000ffb07431 */ /* 0x000fd600000001ff */
[----:B0-----:R-:W-:Y:S05]  /*4780*/  @!P1 BRA `(.L_x_1300) ;  /* 0x0000000000289947 */ /* 0x001fea0003800000 */
[----:B------:R-:W-:Y:S01]  /*4790*/  FFMA.FTZ R176, R10, R173, R12 ;  /* 0x000000ad0ab07223 */ /* 0x000fe2000001000c */
[----:B------:R-:W-:Y:S02]  /*47a0*/  ISETP.GT.AND P6, PT, R14, RZ, PT ;  /* 0x000000ff0e00720c */ /* 0x000fe40003fc4270 */
[----:B------:R-:W-:Y:S01]  /*47b0*/  PRMT R177, R152, 0x7632, R177 ;  /* 0x0000763298b17816 */ /* 0x000fe200000000b1 */
[----:B------:R-:W-:-:S03]  /*47c0*/  FADD.FTZ R176, R178, -R176 ;  /* 0x800000b0b2b07221 */ /* 0x000fc60000010000 */
[----:B------:R-:W-:Y:S01]  /*47d0*/  SHF.L.U32 R177, R177, 0x10, RZ ;  /* 0x00000010b1b17819 */ /* 0x000fe200000006ff */
[----:B------:R-:W-:-:S05]  /*47e0*/  FMUL.FTZ R176, R13, R176 ;  /* 0x000000b00db07220 */ /* 0x000fca0000410000 */
[----:B------:R-:W-:-:S05]  /*47f0*/  FSEL R176, R176, RZ, P6 ;  /* 0x000000ffb0b07208 */ /* 0x000fca0003000000 */
[----:B------:R-:W-:-:S04]  /*4800*/  FMUL.FTZ R176, R176, UR13 ;  /* 0x0000000db0b07c20 */ /* 0x000fc80008410000 */
[----:B------:R-:W-:-:S04]  /*4810*/  FMUL.FTZ R176, R176, UR12 ;  /* 0x0000000cb0b07c20 */ /* 0x000fc80008410000 */
[----:B------:R-:W-:-:S07]  /*4820*/  FMUL.FTZ R176, R177, R176 ;  /* 0x000000b0b1b07220 */ /* 0x000fce0000410000 */
.L_x_1300:
[----:B------:R-:W-:Y:S05]  /*4830*/  BSYNC.RECONVERGENT B4 ;  /* 0x0000000000047941 */ /* 0x000fea0003800200 */
.L_x_1299:
[----:B------:R-:W-:Y:S01]  /*4840*/  BSSY.RECONVERGENT B4, `(.L_x_1301) ;  /* 0x000000e000047945 */ /* 0x000fe20003800200 */
[----:B------:R-:W-:Y:S01]  /*4850*/  FADD.FTZ R101, R101, R176 ;  /* 0x000000b065657221 */ /* 0x000fe20000010000 */
[----:B------:R-:W-:Y:S02]  /*4860*/  MOV R176, RZ ;  /* 0x000000ff00b07202 */ /* 0x000fe40000000f00 */
[----:B------:R-:W-:Y:S05]  /*4870*/  @!P1 BRA `(.L_x_1302) ;  /* 0x0000000000289947 */ /* 0x000fea0003800000 */
[----:B------:R-:W2:Y:S01]  /*4880*/  LDL R177, [R1+0x104] ;  /* 0x0001040001b17983 */ /* 0x000ea20000100800 */
[----:B------:R-:W-:Y:S01]  /*4890*/  FFMA.FTZ R176, R10, R173, R12 ;  /* 0x000000ad0ab07223 */ /* 0x000fe2000001000c */
[----:B------:R-:W-:-:S03]  /*48a0*/  ISETP.GT.AND P1, PT, R14, RZ, PT ;  /* 0x000000ff0e00720c */ /* 0x000fc60003f24270 */
[----:B------:R-:W-:-:S04]  /*48b0*/  FADD.FTZ R176, R178, -R176 ;  /* 0x800000b0b2b07221 */ /* 0x000fc80000010000 */
[----:B------:R-:W-:-:S05]  /*48c0*/  FMUL.FTZ R176, R13, R176 ;  /* 0x000000b00db07220 */ /* 0x000fca0000410000 */
[----:B------:R-:W-:-:S05]  /*48d0*/  FSEL R176, R176, RZ, P1 ;  /* 0x000000ffb0b07208 */ /* 0x000fca0000800000 */
[----:B------:R-:W-:-:S04]  /*48e0*/  FMUL.FTZ R176, R176, UR13 ;  /* 0x0000000db0b07c20 */ /* 0x000fc80008410000 */
[----:B------:R-:W-:Y:S01]  /*48f0*/  FMUL.FTZ R176, R176, UR12 ;  /* 0x0000000cb0b07c20 */ /* 0x000fe20008410000 */
[----:B--2---:R-:W-:-:S05]  /*4900*/  SHF.L.U32 R177, R177, 0x10, RZ ;  /* 0x00000010b1b17819 */ /* 0x004fca00000006ff */
[----:B------:R-:W-:-:S07]  /*4910*/  FMUL.FTZ R176, R176, R177 ;  /* 0x000000b1b0b07220 */ /* 0x000fce0000410000 */
.L_x_1302:
[----:B------:R-:W-:Y:S05]  /*4920*/  BSYNC.RECONVERGENT B4 ;  /* 0x0000000000047941 */ /* 0x000fea0003800200 */
.L_x_1301:
[----:B------:R-:W-:-:S04]  /*4930*/  F2FP.BF16.F32.PACK_AB R176, RZ, R176 ;  /* 0x000000b0ffb0723e */ /* 0x000fc800000010ff */
[----:B------:R-:W-:-:S07]  /*4940*/  PRMT R144, R144, 0x5410, R176 ;  /* 0x0000541090907816 */ /* 0x000fce00000000b0 */
.L_x_1298:
[----:B------:R-:W-:Y:S05]  /*4950*/  BSYNC.RECONVERGENT B3 ;  /* 0x0000000000037941 */ /* 0x000fea0003800200 */
.L_x_1297:
        /* <DEDUP_REMOVED lines=15> */
.L_x_1306:
[----:B------:R-:W-:Y:S05]  /*4a50*/  BSYNC.RECONVERGENT B4 ;  /* 0x0000000000047941 */ /* 0x000fea0003800200 */
.L_x_1305:
[----:B------:R-:W-:Y:S01]  /*4a60*/  BSSY.RECONVERGENT B4, `(.L_x_1307) ;  /* 0x000000d000047945 */ /* 0x000fe20003800200 */
[----:B------:R-:W-:Y:S01]  /*4a70*/  FADD.FTZ R102, R102, R176 ;  /* 0x000000b066667221 */ /* 0x000fe20000010000 */
[----:B------:R-:W-:Y:S02]  /*4a80*/  MOV R176, RZ ;  /* 0x000000ff00b07202 */ /* 0x000fe40000000f00 */
[----:B------:R-:W-:Y:S05]  /*4a90*/  @!P1 BRA `(.L_x_1308) ;  /* 0x0000000000249947 */ /* 0x000fea0003800000 */
[----:B------:R-:W-:Y:S01]  /*4aa0*/  FFMA.FTZ R176, R204, R173, R12 ;  /* 0x000000adccb07223 */ /* 0x000fe2000001000c */
[----:B------:R-:W-:Y:S01]  /*4ab0*/  ISETP.GT.AND P1, PT, R14, RZ, PT ;  /* 0x000000ff0e00720c */ /* 0x000fe20003f24270 */
[----:B------:R-:W-:Y:S02]  /*4ac0*/  IMAD.U32 R177, R33, 0x10000, RZ ;  /* 0x0001000021b17824 */ /* 0x000fe400078e00ff */
[----:B------:R-:W-:-:S04]  /*4ad0*/  FADD.FTZ R176, R234, -R176 ;  /* 0x800000b0eab07221 */ /* 0x000fc80000010000 */
[----:B------:R-:W-:-:S05]  /*4ae0*/  FMUL.FTZ R176, R13, R176 ;  /* 0x000000b00db07220 */ /* 0x000fca0000410000 */
[----:B------:R-:W-:-:S05]  /*4af0*/  FSEL R176, R176, RZ, P1 ;  /* 0x000000ffb0b07208 */ /* 0x000fca0000800000 */
[----:B------:R-:W-:-:S04]  /*4b00*/  FMUL.FTZ R176, R176, UR13 ;  /* 0x0000000db0b07c20 */ /* 0x000fc80008410000 */
[----:B------:R-:W-:-:S04]  /*4b10*/  FMUL.FTZ R176, R176, UR12 ;  /* 0x0000000cb0b07c20 */ /* 0x000fc80008410000 */
[----:B------:R-:W-:-:S07]  /*4b20*/  FMUL.FTZ R176, R176, R177 ;  /* 0x000000b1b0b07220 */ /* 0x000fce0000410000 */
.L_x_1308:
[----:B------:R-:W-:Y:S05]  /*4b30*/  BSYNC.RECONVERGENT B4 ;  /* 0x0000000000047941 */ /* 0x000fea0003800200 */
.L_x_1307:
[----:B------:R-:W-:-:S04]  /*4b40*/  F2FP.BF16.F32.PACK_AB R176, RZ, R176 ;  /* 0x000000b0ffb0723e */ /* 0x000fc800000010ff */
[----:B------:R-:W-:-:S07]  /*4b50*/  PRMT R145, R176, 0x7610, R145 ;  /* 0x00007610b0917816 */ /* 0x000fce0000000091 */
.L_x_1304:
[----:B------:R-:W-:Y:S05]  /*4b60*/  BSYNC.RECONVERGENT B3 ;  /* 0x0000000000037941 */ /* 0x000fea0003800200 */
.L_x_1303:
        /* <DEDUP_REMOVED lines=17> */
.L_x_1312:
[----:B------:R-:W-:Y:S05]  /*4c80*/  BSYNC.RECONVERGENT B4 ;  /* 0x0000000000047941 */ /* 0x000fea0003800200 */
.L_x_1311:
        /* <DEDUP_REMOVED lines=14> */
.L_x_1314:
[----:B------:R-:W-:Y:S05]  /*4d70*/  BSYNC.RECONVERGENT B4 ;  /* 0x0000000000047941 */ /* 0x000fea0003800200 */
.L_x_1313:
[----:B------:R-:W-:-:S04]  /*4d80*/  F2FP.BF16.F32.PACK_AB R176, RZ, R176 ;  /* 0x000000b0ffb0723e */ /* 0x000fc800000010ff */
[----:B------:R-:W-:-:S07]  /*4d90*/  PRMT R145, R145, 0x5410, R176 ;  /* 0x0000541091917816 */ /* 0x000fce00000000b0 */
.L_x_1310:
[----:B------:R-:W-:Y:S05]  /*4da0*/  BSYNC.RECONVERGENT B3 ;  /* 0x0000000000037941 */ /* 0x000fea0003800200 */
.L_x_1309:
        /* <DEDUP_REMOVED lines=15> */
.L_x_1318:
[----:B------:R-:W-:Y:S05]  /*4ea0*/  BSYNC.RECONVERGENT B4 ;  /* 0x0000000000047941 */ /* 0x000fea0003800200 */
.L_x_1317:
        /* <DEDUP_REMOVED lines=13> */
.L_x_1320:
[----:B------:R-:W-:Y:S05]  /*4f80*/  BSYNC.RECONVERGENT B4 ;  /* 0x0000000000047941 */ /* 0x000fea0003800200 */
.L_x_1319:
[----:B------:R-:W-:-:S04]  /*4f90*/  F2FP.BF16.F32.PACK_AB R176, RZ, R176 ;  /* 0x000000b0ffb0723e */ /* 0x000fc800000010ff */
[----:B------:R-:W-:-:S07]  /*4fa0*/  PRMT R146, R176, 0x7610, R146 ;  /* 0x00007610b0927816 */ /* 0x000fce0000000092 */
.L_x_1316:
[----:B------:R-:W-:Y:S05]  /*4fb0*/  BSYNC.RECONVERGENT B3 ;  /* 0x0000000000037941 */ /* 0x000fea0003800200 */
.L_x_1315:
        /* <DEDUP_REMOVED lines=17> */
.L_x_1324:
[----:B------:R-:W-:Y:S05]  /*50d0*/  BSYNC.RECONVERGENT B4 ;  /* 0x0000000000047941 */ /* 0x000fea0003800200 */
.L_x_1323:
        /* <DEDUP_REMOVED lines=14> */
.L_x_1326:
[----:B------:R-:W-:Y:S05]  /*51c0*/  BSYNC.RECONVERGENT B4 ;  /* 0x0000000000047941 */ /* 0x000fea0003800200 */
.L_x_1325:
[----:B------:R-:W-:-:S04]  /*51d0*/  F2FP.BF16.F32.PACK_AB R176, RZ, R176 ;  /* 0x000000b0ffb0723e */ /* 0x000fc800000010ff */
[----:B------:R-:W-:-:S07]  /*51e0*/  PRMT R146, R146, 0x5410, R176 ;  /* 0x0000541092927816 */ /* 0x000fce00000000b0 */
.L_x_1322:
[----:B------:R-:W-:Y:S05]  /*51f0*/  BSYNC.RECONVERGENT B3 ;  /* 0x0000000000037941 */ /* 0x000fea0003800200 */
.L_x_1321:
[----:B------:R-:W-:Y:S04]  /*5200*/  BSSY.RECONVERGENT B3, `(.L_x_1327) ;  /* 0x0000020000037945 */ /* 0x000fe80003800200 */
[----:B------:R-:W-:Y:S05]  /*5210*/  @!P0 BRA `(.L_x_1328) ;  /* 0x0000000000788947 */ /* 0x000fea0003800000 */
[----:B-----5:R-:W-:Y:S01]  /*5220*/  LOP3.LUT P1, RZ, R189, 0xff0000, RZ, 0xc0, !PT ;  /* 0x00ff0000bdff7812 */ /* 0x020fe2000782c0ff */
[----:B------:R-:W-:Y:S01]  /*5230*/  BSSY.RECONVERGENT B4, `(.L_x_1329) ;  /* 0x000000c000047945 */ /* 0x000fe20003800200 */
[----:B------:R-:W-:-:S11]  /*5240*/  IMAD.MOV.U32 R176, RZ, RZ, RZ ;  /* 0x000000ffffb07224 */ /* 0x000fd600078e00ff */
        /* <DEDUP_REMOVED lines=10> */
.L_x_1330:
[----:B------:R-:W-:Y:S05]  /*52f0*/  BSYNC.RECONVERGENT B4 ;  /* 0x0000000000047941 */ /* 0x000fea0003800200 */
.L_x_1329:
[----:B------:R-:W-:Y:S01]  /*5300*/  FADD.FTZ R106, R106, R176 ;  /* 0x000000b06a6a7221 */ /* 0x000fe20000010000 */
[----:B------:R-:W-:Y:S01]  /*5310*/  BSSY.RECONVERGENT B4, `(.L_x_1331) ;  /* 0x000000c000047945 */ /* 0x000fe20003800200 */
[----:B------:R-:W-:-:S03]  /*5320*/  HFMA2 R176, -RZ, RZ, 0, 0 ;  /* 0x00000000ffb07431 */ /* 0x000fc600000001ff */
        /* <DEDUP_REMOVED lines=10> */
.L_x_1332:
[----:B------:R-:W-:Y:S05]  /*53d0*/  BSYNC.RECONVERGENT B4 ;  /* 0x0000000000047941 */ /* 0x000fea0003800200 */
.L_x_1331:
[----:B------:R-:W-:-:S04]  /*53e0*/  F2FP.BF16.F32.PACK_AB R176, RZ, R176 ;  /* 0x000000b0ffb0723e */ /* 0x000fc800000010ff */
[----:B------:R-:W-:-:S07]  /*53f0*/  PRMT R147, R176, 0x7610, R147 ;  /* 0x00007610b0937816 */ /* 0x000fce0000000093 */
.L_x_1328:
[----:B------:R-:W-:Y:S05]  /*5400*/  BSYNC.RECONVERGENT B3 ;  /* 0x0000000000037941 */ /* 0x000fea0003800200 */
.L_x_1327:
[----:B------:R-:W-:Y:S05]  /*5410*/  @!P0 BRA `(.L_x_1333) ;  /* 0x0000002400148947 */ /* 0x000fea0003800000 */
[----:B-----5:R-:W-:Y:S01]  /*5420*/  ISETP.GE.U32.AND P1, PT, R188, RZ, PT ;  /* 0x000000ffbc00720c */ /* 0x020fe20003f26070 */
[----:B------:R-:W-:Y:S01]  /*5430*/  BSSY.RECONVERGENT B3, `(.L_x_1334) ;  /* 0x000000e000037945 */ /* 0x000fe20003800200 */
[----:B------:R-:W-:Y:S02]  /*5440*/  MOV R176, RZ ;  /* 0x000000ff00b07202 */ /* 0x000fe40000000f00 */
[----:B------:R-:W-:-:S13]  /*5450*/  ISETP.GE.U32.AND.EX P1, PT, R189, 0x1000000, PT, P1 ;  /* 0x01000000bd00780c */ /* 0x000fda0003f26110 */
[----:B------:R-:W-:Y:S05]  /*5460*/  @!P1 BRA `(.L_x_1335) ;  /* 0x0000000000289947 */ /* 0x000fea0003800000 */
        /* <DEDUP_REMOVED lines=10> */
.L_x_1335:
[----:B------:R-:W-:Y:S05]  /*5510*/  BSYNC.RECONVERGENT B3 ;  /* 0x0000000000037941 */ /* 0x000fea0003800200 */
.L_x_1334:
[----:B------:R-:W-:Y:S01]  /*5520*/  FADD.FTZ R107, R107, R176 ;  /* 0x000000b06b6b7221 */ /* 0x000fe20000010000 */
[----:B------:R-:W-:Y:S01]  /*5530*/  BSSY.RECONVERGENT B3, `(.L_x_1336) ;  /* 0x000000d000037945 */ /* 0x000fe20003800200 */
[----:B------:R-:W-:-:S03]  /*5540*/  HFMA2 R176, -RZ, RZ, 0, 0 ;  /* 0x00000000ffb07431 */ /* 0x000fc600000001ff */
        /* <DEDUP_REMOVED lines=11> */
.L_x_1337:
[----:B------:R-:W-:Y:S05]  /*5600*/  BSYNC.RECONVERGENT B3 ;  /* 0x0000000000037941 */ /* 0x000fea0003800200 */
.L_x_1336:
[----:B------:R-:W-:-:S04]  /*5610*/  F2FP.BF16.F32.PACK_AB R176, RZ, R176 ;  /* 0x000000b0ffb0723e */ /* 0x000fc800000010ff */
[----:B------:R-:W-:Y:S01]  /*5620*/  PRMT R147, R147, 0x5410, R176 ;  /* 0x0000541093937816 */ /* 0x000fe200000000b0 */
[----:B------:R-:W-:Y:S06]  /*5630*/  BRA `(.L_x_1333) ;  /* 0x00000020008c7947 */ /* 0x000fec0003800000 */
.L_x_1290:
[----:B------:R-:W-:Y:S01]  /*5640*/  FFMA.FTZ R68, R0, R173, R12 ;  /* 0x000000ad00447223 */ /* 0x000fe2000001000c */
[----:B------:R-:W-:Y:S01]  /*5650*/  ISETP.GT.AND P1, PT, R14, RZ, PT ;  /* 0x000000ff0e00720c */ /* 0x000fe20003f24270 */
[----:B------:R-:W-:Y:S02]  /*5660*/  BSSY.RECONVERGENT B3, `(.L_x_1338) ;  /* 0x0000015000037945 */ /* 0x000fe40003800200 */
[----:B------:R-:W-:-:S04]  /*5670*/  FADD.FTZ R68, R195, -R68 ;  /* 0x80000044c3447221 */ /* 0x000fc80000010000 */
[----:B-----5:R-:W-:-:S05]  /*5680*/  FMUL.FTZ R68, R13, R68 ;  /* 0x000000440d447220 */ /* 0x020fca0000410000 */
[----:B------:R-:W-:Y:S01]  /*5690*/  FSEL R179, R68, RZ, P1 ;  /* 0x000000ff44b37208 */ /* 0x000fe20000800000 */
[----:B------:R-:W-:Y:S06]  /*56a0*/  @!P0 BRA `(.L_x_1339) ;  /* 0x0000000000408947 */ /* 0x000fec0003800000 */
[----:B------:R-:W-:-:S13]  /*56b0*/  LOP3.LUT P6, RZ, R188, 0xff, RZ, 0xc0, !PT ;  /* 0x000000ffbcff7812 */ /* 0x000fda00078cc0ff */
[----:B------:R-:W0:Y:S01]  /*56c0*/  @P6 LDC.64 R68, c[0x0][0x408] ;  /* 0x00010200ff446b82 */ /* 0x000e220000000a00 */
[----:B------:R-:W-:Y:S01]  /*56d0*/  @P6 SHF.L.U32 R70, R152, 0x10, RZ ;  /* 0x0000001098466819 */ /* 0x000fe200000006ff */
[----:B0-----:R-:W-:-:S04]  /*56e0*/  @P6 FMUL.FTZ R69, R69, R179 ;  /* 0x000000b345456220 */ /* 0x001fc80000410000 */
[----:B------:R-:W-:Y:S01]  /*56f0*/  @P6 FMUL.FTZ R68, R69, R68 ;  /* 0x0000004445446220 */ /* 0x000fe20000410000 */
[----:B------:R-:W-:-:S03]  /*5700*/  MOV R69, RZ ;  /* 0x000000ff00457202 */ /* 0x000fc60000000f00 */
[----:B------:R-:W-:Y:S01]  /*5710*/  @P6 FMUL.FTZ R69, R70, R68 ;  /* 0x0000004446456220 */ /* 0x000fe20000410000 */
[----:B------:R-:W-:-:S03]  /*5720*/  @P6 SHF.L.U32 R70, R32, 0x10, RZ ;  /* 0x0000001020466819 */ /* 0x000fc600000006ff */
[----:B------:R-:W-:Y:S02]  /*5730*/  FADD.FTZ R100, R100, R69 ;  /* 0x0000004564647221 */ /* 0x000fe40000010000 */
[----:B------:R-:W0:Y:S02]  /*5740*/  @P6 LDC.64 R68, c[0x0][0x408] ;  /* 0x00010200ff446b82 */ /* 0x000e240000000a00 */
[----:B0-----:R-:W-:-:S04]  /*5750*/  @P6 FMUL.FTZ R69, R69, R179 ;  /* 0x000000b345456220 */ /* 0x001fc80000410000 */
[----:B------:R-:W-:Y:S01]  /*5760*/  @P6 FMUL.FTZ R68, R69, R68 ;  /* 0x0000004445446220 */ /* 0x000fe20000410000 */
[----:B------:R-:W-:-:S03]  /*5770*/  HFMA2 R69, -RZ, RZ, 0, 0 ;  /* 0x00000000ff457431 */ /* 0x000fc600000001ff */
[----:B------:R-:W-:-:S05]  /*5780*/  @P6 FMUL.FTZ R69, R70, R68 ;  /* 0x0000004446456220 */ /* 0x000fca0000410000 */
[----:B------:R-:W-:-:S04]  /*5790*/  F2FP.BF16.F32.PACK_AB R69, RZ, R69 ;  /* 0x00000045ff45723e */ /* 0x000fc800000010ff */
[----:B------:R-:W-:-:S07]  /*57a0*/  PRMT R144, R69, 0x7610, R144 ;  /* 0x0000761045907816 */ /* 0x000fce0000000090 */
.L_x_1339:
[----:B------:R-:W-:Y:S05]  /*57b0*/  BSYNC.RECONVERGENT B3 ;  /* 0x0000000000037941 */ /* 0x000fea0003800200 */
.L_x_1338:
[----:B------:R-:W2:Y:S01]  /*57c0*/  LDL R69, [R1+0xc] ;  /* 0x00000c0001457983 */ /* 0x000ea20000100800 */
[----:B------:R-:W-:Y:S01]  /*57d0*/  FFMA.FTZ R68, R10, R173, R12 ;  /* 0x000000ad0a447223 */ /* 0x000fe2000001000c */
[----:B------:R-:W-:Y:S03]  /*57e0*/  BSSY.RECONVERGENT B3, `(.L_x_1340) ;  /* 0x0000017000037945 */ /* 0x000fe60003800200 */
[----:B--2---:R-:W-:-:S04]  /*57f0*/  FADD.FTZ R68, R69, -R68 ;  /* 0x8000004445447221 */ /* 0x004fc80000010000 */
[----:B------:R-:W-:-:S05]  /*5800*/  FMUL.FTZ R68, R13, R68 ;  /* 0x000000440d447220 */ /* 0x000fca0000410000 */
[----:B------:R-:W-:Y:S01]  /*5810*/  FSEL R178, R68, RZ, P1 ;  /* 0x000000ff44b27208 */ /* 0x000fe20000800000 */
[----:B------:R-:W-:Y:S06]  /*5820*/  @!P0 BRA `(.L_x_1341) ;  /* 0x0000000000488947 */ /* 0x000fec0003800000 */
[----:B------:R-:W2:Y:S01]  /*5830*/  LDL R71, [R1+0x104] ;  /* 0x0001040001477983 */ /* 0x000ea20000100800 */
[----:B------:R-:W-:Y:S01]  /*5840*/  LOP3.LUT P6, RZ, R188, 0xff00, RZ, 0xc0, !PT ;  /* 0x0000ff00bcff7812 */ /* 0x000fe200078cc0ff */
[----:B------:R-:W-:-:S12]  /*5850*/  IMAD.MOV.U32 R70, RZ, RZ, RZ ;  /* 0x000000ffff467224 */ /* 0x000fd800078e00ff */
[----:B------:R-:W0:Y:S02]  /*5860*/  @P6 LDC.64 R68, c[0x0][0x408] ;  /* 0x00010200ff446b82 */ /* 0x000e240000000a00 */
[----:B0-----:R-:W-:-:S04]  /*5870*/  @P6 FMUL.FTZ R69, R69, R178 ;  /* 0x000000b245456220 */ /* 0x001fc80000410000 */
[----:B------:R-:W-:Y:S01]  /*5880*/  @P6 FMUL.FTZ R68, R69, R68 ;  /* 0x0000004445446220 */ /* 0x000fe20000410000 */
[----:B------:R-:W-:-:S04]  /*5890*/  @P6 PRMT R69, R152, 0x7632, R69 ;  /* 0x0000763298456816 */ /* 0x000fc80000000045 */
[----:B------:R-:W-:-:S05]  /*58a0*/  @P6 SHF.L.U32 R69, R69, 0x10, RZ ;  /* 0x0000001045456819 */ /* 0x000fca00000006ff */
[----:B------:R-:W-:Y:S02]  /*58b0*/  @P6 FMUL.FTZ R70, R69, R68 ;  /* 0x0000004445466220 */ /* 0x000fe40000410000 */
[----:B------:R-:W0:Y:S02]  /*58c0*/  @P6 LDC.64 R68, c[0x0][0x408] ;  /* 0x00010200ff446b82 */ /* 0x000e240000000a00 */
[----:B------:R-:W-:Y:S01]  /*58d0*/  FADD.FTZ R101, R101, R70 ;  /* 0x0000004665657221 */ /* 0x000fe20000010000 */
[----:B0-----:R-:W-:-:S04]  /*58e0*/  @P6 FMUL.FTZ R69, R69, R178 ;  /* 0x000000b245456220 */ /* 0x001fc80000410000 */
[----:B------:R-:W-:Y:S01]  /*58f0*/  @P6 FMUL.FTZ R68, R69, R68 ;  /* 0x0000004445446220 */ /* 0x000fe20000410000 */
[----:B------:R-:W-:Y:S02]  /*5900*/  MOV R69, RZ ;  /* 0x000000ff00457202 */ /* 0x000fe40000000f00 */
[----:B--2---:R-:W-:-:S05]  /*5910*/  @P6 SHF.L.U32 R70, R71, 0x10, RZ ;  /* 0x0000001047466819 */ /* 0x004fca00000006ff */
[----:B------:R-:W-:-:S05]  /*5920*/  @P6 FMUL.FTZ R69, R70, R68 ;  /* 0x0000004446456220 */ /* 0x000fca0000410000 */
[----:B------:R-:W-:-:S04]  /*5930*/  F2FP.BF16.F32.PACK_AB R69, RZ, R69 ;  /* 0x00000045ff45723e */ /* 0x000fc800000010ff */
[----:B------:R-:W-:-:S07]  /*5940*/  PRMT R144, R144, 0x5410, R69 ;  /* 0x0000541090907816 */ /* 0x000fce0000000045 */
.L_x_1341:
[----:B------:R-:W-:Y:S05]  /*5950*/  BSYNC.RECONVERGENT B3 ;  /* 0x0000000000037941 */ /* 0x000fea0003800200 */
.L_x_1340:
[----:B------:R-:W-:Y:S01]  /*5960*/  FFMA.FTZ R68, R204, R173, R12 ;  /* 0x000000adcc447223 */ /* 0x000fe2000001000c */
[----:B------:R-:W-:Y:S03]  /*5970*/  BSSY.RECONVERGENT B3, `(.L_x_1342) ;  /* 0x0000015000037945 */ /* 0x000fe60003800200 */
[----:B------:R-:W-:-:S04]  /*5980*/  FADD.FTZ R68, R234, -R68 ;  /* 0x80000044ea447221 */ /* 0x000fc80000010000 */
[----:B------:R-:W-:-:S05]  /*5990*/  FMUL.FTZ R68, R13, R68 ;  /* 0x000000440d447220 */ /* 0x000fca0000410000 */
[----:B------:R-:W-:Y:S01]  /*59a0*/  FSEL R176, R68, RZ, P1 ;  /* 0x000000ff44b07208 */ /* 0x000fe20000800000 */
[----:B------:R-:W-:Y:S06]  /*59b0*/  @!P0 BRA `(.L_x_1343) ;  /* 0x0000000000408947 */ /* 0x000fec0003800000 */
[----:B------:R-:W-:-:S13]  /*59c0*/  LOP3.LUT P6, RZ, R188, 0xff0000, RZ, 0xc0, !PT ;  /* 0x00ff0000bcff7812 */ /* 0x000fda00078cc0ff */
[----:B------:R-:W0:Y:S01]  /*59d0*/  @P6 LDC.64 R68, c[0x0][0x408] ;  /* 0x00010200ff446b82 */ /* 0x000e220000000a00 */
[----:B------:R-:W-:Y:S01]  /*59e0*/  @P6 SHF.L.U32 R70, R153, 0x10, RZ ;  /* 0x0000001099466819 */ /* 0x000fe200000006ff */
[----:B0-----:R-:W-:-:S04]  /*59f0*/  @P6 FMUL.FTZ R69, R69, R176 ;  /* 0x000000b045456220 */ /* 0x001fc80000410000 */
[----:B------:R-:W-:Y:S01]  /*5a00*/  @P6 FMUL.FTZ R68, R69, R68 ;  /* 0x0000004445446220 */ /* 0x000fe20000410000 */
[----:B------:R-:W-:-:S03]  /*5a10*/  HFMA2 R69, -RZ, RZ, 0, 0 ;  /* 0x00000000ff457431 */ /* 0x000fc600000001ff */
[----:B------:R-:W-:Y:S01]  /*5a20*/  @P6 FMUL.FTZ R69, R70, R68 ;  /* 0x0000004446456220 */ /* 0x000fe20000410000 */
[----:B------:R-:W-:-:S03]  /*5a30*/  @P6 SHF.L.U32 R70, R33, 0x10, RZ ;  /* 0x0000001021466819 */ /* 0x000fc600000006ff */
[----:B------:R-:W-:Y:S02]  /*5a40*/  FADD.FTZ R102, R102, R69 ;  /* 0x0000004566667221 */ /* 0x000fe40000010000 */
[----:B------:R-:W0:Y:S02]  /*5a50*/  @P6 LDC.64 R68, c[0x0][0x408] ;  /* 0x00010200ff446b82 */ /* 0x000e240000000a00 */
[----:B0-----:R-:W-:-:S04]  /*5a60*/  @P6 FMUL.FTZ R69, R69, R176 ;  /* 0x000000b045456220 */ /* 0x001fc80000410000 */
[----:B------:R-:W-:Y:S01]  /*5a70*/  @P6 FMUL.FTZ R68, R69, R68 ;  /* 0x0000004445446220 */ /* 0x000fe20000410000 */
[----:B------:R-:W-:-:S03]  /*5a80*/  MOV R69, RZ ;  /* 0x000000ff00457202 */ /* 0x000fc60000000f00 */
[----:B------:R-:W-:-:S05]  /*5a90*/  @P6 FMUL.FTZ R69, R70, R68 ;  /* 0x0000004446456220 */ /* 0x000fca0000410000 */
[----:B------:R-:W-:-:S04]  /*5aa0*/  F2FP.BF16.F32.PACK_AB R69, RZ, R69 ;  /* 0x00000045ff45723e */ /* 0x000fc800000010ff */
[----:B------:R-:W-:-:S07]  /*5ab0*/  PRMT R145, R69, 0x7610, R145 ;  /* 0x0000761045917816 */ /* 0x000fce0000000091 */
.L_x_1343:
[----:B------:R-:W-:Y:S05]  /*5ac0*/  BSYNC.RECONVERGENT B3 ;  /* 0x0000000000037941 */ /* 0x000fea0003800200 */
.L_x_1342:
        /* <DEDUP_REMOVED lines=8> */
[----:B------:R-:W-:-:S13]  /*5b50*/  LOP3.LUT P6, RZ, R188, 0xff000000, RZ, 0xc0, !PT ;  /* 0xff000000bcff7812 */ /* 0x000fda00078cc0ff */
[----:B------:R-:W0:Y:S02]  /*5b60*/  @P6 LDC.64 R68, c[0x0][0x408] ;  /* 0x00010200ff446b82 */ /* 0x000e240000000a00 */
[----:B0-----:R-:W-:-:S04]  /*5b70*/  @P6 FMUL.FTZ R69, R69, R71 ;  /* 0x0000004745456220 */ /* 0x001fc80000410000 */
[----:B------:R-:W-:Y:S01]  /*5b80*/  @P6 FMUL.FTZ R70, R69, R68 ;  /* 0x0000004445466220 */ /* 0x000fe20000410000 */
[----:B------:R-:W-:Y:S01]  /*5b90*/  @P6 PRMT R68, R153, 0x7632, R68 ;  /* 0x0000763299446816 */ /* 0x000fe20000000044 */
[----:B------:R-:W-:-:S03]  /*5ba0*/  HFMA2 R69, -RZ, RZ, 0, 0 ;  /* 0x00000000ff457431 */ /* 0x000fc600000001ff */
[----:B------:R-:W-:-:S05]  /*5bb0*/  @P6 SHF.L.U32 R68, R68, 0x10, RZ ;  /* 0x0000001044446819 */ /* 0x000fca00000006ff */
[----:B------:R-:W-:-:S04]  /*5bc0*/  @P6 FMUL.FTZ R69, R68, R70 ;  /* 0x0000004644456220 */ /* 0x000fc80000410000 */
[----:B------:R-:W-:Y:S02]  /*5bd0*/  FADD.FTZ R103, R103, R69 ;  /* 0x0000004567677221 */ /* 0x000fe40000010000 */
[----:B------:R-:W0:Y:S02]  /*5be0*/  @P6 LDC.64 R68, c[0x0][0x408] ;  /* 0x00010200ff446b82 */ /* 0x000e240000000a00 */
[----:B0-----:R-:W-:-:S04]  /*5bf0*/  @P6 FMUL.FTZ R69, R69, R71 ;  /* 0x0000004745456220 */ /* 0x001fc80000410000 */
[----:B------:R-:W-:Y:S01]  /*5c00*/  @P6 FMUL.FTZ R70, R69, R68 ;  /* 0x0000004445466220 */ /* 0x000fe20000410000 */
[----:B------:R-:W-:Y:S02]  /*5c10*/  MOV R68, RZ ;  /* 0x000000ff00447202 */ /* 0x000fe40000000f00 */
[----:B--2---:R-:W-:-:S05]  /*5c20*/  @P6 SHF.L.U32 R69, R177, 0x10, RZ ;  /* 0x00000010b1456819 */ /* 0x004fca00000006ff */
[----:B------:R-:W-:-:S05]  /*5c30*/  @P6 FMUL.FTZ R68, R69, R70 ;  /* 0x0000004645446220 */ /* 0x000fca0000410000 */
[----:B------:R-:W-:-:S04]  /*5c40*/  F2FP.BF16.F32.PACK_AB R68, RZ, R68 ;  /* 0x00000044ff44723e */ /* 0x000fc800000010ff */
[----:B------:R-:W-:-:S07]  /*5c50*/  PRMT R145, R145, 0x5410, R68 ;  /* 0x0000541091917816 */ /* 0x000fce0000000044 */
.L_x_1345:
[----:B------:R-:W-:Y:S05]  /*5c60*/  BSYNC.RECONVERGENT B3 ;  /* 0x0000000000037941 */ /* 0x000fea0003800200 */
.L_x_1344:
[----:B------:R-:W-:Y:S01]  /*5c70*/  FFMA.FTZ R68, R212, R173, R12 ;  /* 0x000000add4447223 */ /* 0x000fe2000001000c */
[----:B------:R-:W-:Y:S03]  /*5c80*/  BSSY.RECONVERGENT B3, `(.L_x_1346) ;  /* 0x0000015000037945 */ /* 0x000fe60003800200 */
[----:B------:R-:W-:-:S04]  /*5c90*/  FADD.FTZ R68, R229, -R68 ;  /* 0x80000044e5447221 */ /* 0x000fc80000010000 */
[----:B------:R-:W-:-:S05]  /*5ca0*/  FMUL.FTZ R68, R13, R68 ;  /* 0x000000440d447220 */ /* 0x000fca0000410000 */
[----:B------:R-:W-:Y:S01]  /*5cb0*/  FSEL R70, R68, RZ, P1 ;  /* 0x000000ff44467208 */ /* 0x000fe20000800000 */
[----:B------:R-:W-:Y:S06]  /*5cc0*/  @!P0 BRA `(.L_x_1347) ;  /* 0x0000000000408947 */ /* 0x000fec0003800000 */
[----:B------:R-:W-:-:S13]  /*5cd0*/  LOP3.LUT P6, RZ, R189, 0xff, RZ, 0xc0, !PT ;  /* 0x000000ffbdff7812 */ /* 0x000fda00078cc0ff */
[----:B------:R-:W0:Y:S02]  /*5ce0*/  @P6 LDC.64 R68, c[0x0][0x408] ;  /* 0x00010200ff446b82 */ /* 0x000e240000000a00 */
[----:B0-----:R-:W-:-:S04]  /*5cf0*/  @P6 FMUL.FTZ R69, R69, R70 ;  /* 0x0000004645456220 */ /* 0x001fc80000410000 */
[----:B------:R-:W-:Y:S01]  /*5d00*/  @P6 FMUL.FTZ R177, R69, R68 ;  /* 0x0000004445b16220 */ /* 0x000fe20000410000 */
[----:B------:R-:W-:Y:S01]  /*5d10*/  @P6 SHF.L.U32 R69, R154, 0x10, RZ ;  /* 0x000000109a456819 */ /* 0x000fe200000006ff */
[----:B------:R-:W-:-:S04]  /*5d20*/  HFMA2 R68, -RZ, RZ, 0, 0 ;  /* 0x00000000ff447431 */ /* 0x000fc800000001ff */
[----:B------:R-:W-:-:S04]  /*5d30*/  @P6 FMUL.FTZ R68, R69, R177 ;  /* 0x000000b145446220 */ /* 0x000fc80000410000 */
[----:B------:R-:W-:Y:S02]  /*5d40*/  FADD.FTZ R104, R104, R68 ;  /* 0x0000004468687221 */ /* 0x000fe40000010000 */
[----:B------:R-:W0:Y:S02]  /*5d50*/  @P6 LDC.64 R68, c[0x0][0x408] ;  /* 0x00010200ff446b82 */ /* 0x000e240000000a00 */
[----:B0-----:R-:W-:-:S04]  /*5d60*/  @P6 FMUL.FTZ R69, R69, R70 ;  /* 0x0000004645456220 */ /* 0x001fc80000410000 */
[----:B------:R-:W-:Y:S01]  /*5d70*/  @P6 FMUL.FTZ R177, R69, R68 ;  /* 0x0000004445b16220 */ /* 0x000fe20000410000 */
[----:B------:R-:W-:Y:S01]  /*5d80*/  @P6 SHF.L.U32 R69, R34, 0x10, RZ ;  /* 0x0000001022456819 */ /* 0x000fe200000006ff */
[----:B------:R-:W-:-:S04]  /*5d90*/  IMAD.MOV.U32 R68, RZ, RZ, RZ ;  /* 0x000000ffff447224 */ /* 0x000fc800078e00ff */
[----:B------:R-:W-:-:S05]  /*5da0*/  @P6 FMUL.FTZ R68, R69, R177 ;  /* 0x000000b145446220 */ /* 0x000fca0000410000 */
[----:B------:R-:W-:-:S04]  /*5db0*/  F2FP.BF16.F32.PACK_AB R68, RZ, R68 ;  /* 0x00000044ff44723e */ /* 0x000fc800000010ff */
[----:B------:R-:W-:-:S07]  /*5dc0*/  PRMT R146, R68, 0x7610, R146 ;  /* 0x0000761044927816 */ /* 0x000fce0000000092 */
.L_x_1347:
[----:B------:R-:W-:Y:S05]  /*5dd0*/  BSYNC.RECONVERGENT B3 ;  /* 0x0000000000037941 */ /* 0x000fea0003800200 */
.L_x_1346:
        /* <DEDUP_REMOVED lines=12> */
[----:B------:R-:W-:-:S04]  /*5ea0*/  @P6 PRMT R68, R154, 0x7632, R68 ;  /* 0x000076329a446816 */ /* 0x000fc80000000044 */
[----:B------:R-:W-:Y:S02]  /*5eb0*/  @P6 SHF.L.U32 R69, R68, 0x10, RZ ;  /* 0x0000001044456819 */ /* 0x000fe400000006ff */
[----:B------:R-:W-:-:S03]  /*5ec0*/  MOV R68, RZ ;  /* 0x000000ff00447202 */ /* 0x000fc60000000f00 */
[----:B------:R-:W-:-:S04]  /*5ed0*/  @P6 FMUL.FTZ R68, R69, R199 ;  /* 0x000000c745446220 */ /* 0x000fc80000410000 */
[----:B------:R-:W-:Y:S02]  /*5ee0*/  FADD.FTZ R105, R105, R68 ;  /* 0x0000004469697221 */ /* 0x000fe40000010000 */
[----:B------:R-:W0:Y:S02]  /*5ef0*/  @P6 LDC.64 R68, c[0x0][0x408] ;  /* 0x00010200ff446b82 */ /* 0x000e240000000a00 */
[----:B0-----:R-:W-:-:S04]  /*5f00*/  @P6 FMUL.FTZ R69, R69, R177 ;  /* 0x000000b145456220 */ /* 0x001fc80000410000 */
[----:B------:R-:W-:Y:S01]  /*5f10*/  @P6 FMUL.FTZ R199, R69, R68 ;  /* 0x0000004445c76220 */ /* 0x000fe20000410000 */
[----:B------:R-:W-:Y:S01]  /*5f20*/  HFMA2 R68, -RZ, RZ, 0, 0 ;  /* 0x00000000ff447431 */ /* 0x000fe200000001ff */
[----:B--2---:R-:W-:-:S05]  /*5f30*/  @P6 SHF.L.U32 R69, R214, 0x10, RZ ;  /* 0x00000010d6456819 */ /* 0x004fca00000006ff */
[----:B------:R-:W-:-:S05]  /*5f40*/  @P6 FMUL.FTZ R68, R69, R199 ;  /* 0x000000c745446220 */ /* 0x000fca0000410000 */
[----:B------:R-:W-:-:S04]  /*5f50*/  F2FP.BF16.F32.PACK_AB R68, RZ, R68 ;  /* 0x00000044ff44723e */ /* 0x000fc800000010ff */
[----:B------:R-:W-:-:S07]  /*5f60*/  PRMT R146, R146, 0x5410, R68 ;  /* 0x0000541092927816 */ /* 0x000fce0000000044 */
.L_x_1349:
[----:B------:R-:W-:Y:S05]  /*5f70*/  BSYNC.RECONVERGENT B3 ;  /* 0x0000000000037941 */ /* 0x000fea0003800200 */
.L_x_1348:
[----:B------:R-:W-:Y:S01]  /*5f80*/  F2FP.BF16.F32.PACK_AB R69, R71, R176 ;  /* 0x000000b04745723e */ /* 0x000fe200000010ff */
[--C-:B------:R-:W-:Y:S01]  /*5f90*/  FFMA.FTZ R71, R217, R173, R12.reuse ;  /* 0x000000add9477223 */ /* 0x100fe2000001000c */
[----:B------:R-:W-:Y:S01]  /*5fa0*/  F2FP.BF16.F32.PACK_AB R68, R178, R179 ;  /* 0x000000b3b244723e */ /* 0x000fe200000010ff */
[----:B------:R-:W-:Y:S01]  /*5fb0*/  FFMA.FTZ R178, R180, R173, R12 ;  /* 0x000000adb4b27223 */ /* 0x000fe2000001000c */
[----:B------:R-:W-:Y:S01]  /*5fc0*/  BSSY.RECONVERGENT B3, `(.L_x_1350) ;  /* 0x0000019000037945 */ /* 0x000fe20003800200 */
[----:B------:R-:W-:Y:S01]  /*5fd0*/  FADD.FTZ R71, R218, -R71 ;  /* 0x80000047da477221 */ /* 0x000fe20000010000 */
[----:B------:R-:W-:Y:S01]  /*5fe0*/  F2FP.BF16.F32.PACK_AB R70, R177, R70 ;  /* 0x00000046b146723e */ /* 0x000fe200000010ff */
[----:B------:R-:W-:Y:S02]  /*5ff0*/  FADD.FTZ R178, R244, -R178 ;  /* 0x800000b2f4b27221 */ /* 0x000fe40000010000 */
[C---:B------:R-:W-:Y:S02]  /*6000*/  FMUL.FTZ R71, R13.reuse, R71 ;  /* 0x000000470d477220 */ /* 0x040fe40000410000 */
[----:B------:R-:W-:-:S03]  /*6010*/  FMUL.FTZ R178, R13, R178 ;  /* 0x000000b20db27220 */ /* 0x000fc60000410000 */
[----:B------:R-:W-:Y:S02]  /*6020*/  FSEL R71, R71, RZ, P1 ;  /* 0x000000ff47477208 */ /* 0x000fe40000800000 */
[----:B------:R-:W-:Y:S01]  /*6030*/  FSEL R178, R178, RZ, P1 ;  /* 0x000000ffb2b27208 */ /* 0x000fe20000800000 */
[----:B------:R-:W-:Y:S06]  /*6040*/  @!P0 BRA `(.L_x_1351) ;  /* 0x0000000000408947 */ /* 0x000fec0003800000 */
[----:B------:R-:W-:-:S13]  /*6050*/  LOP3.LUT P1, RZ, R189, 0xff0000, RZ, 0xc0, !PT ;  /* 0x00ff0000bdff7812 */ /* 0x000fda000782c0ff */
[----:B------:R-:W0:Y:S02]  /*6060*/  @P1 LDC.64 R176, c[0x0][0x408] ;  /* 0x00010200ffb01b82 */ /* 0x000e240000000a00 */
[----:B0-----:R-:W-:-:S04]  /*6070*/  @P1 FMUL.FTZ R177, R177, R71 ;  /* 0x00000047b1b11220 */ /* 0x001fc80000410000 */
[----:B------:R-:W-:Y:S01]  /*6080*/  @P1 FMUL.FTZ R179, R177, R176 ;  /* 0x000000b0b1b31220 */ /* 0x000fe20000410000 */
[----:B------:R-:W-:Y:S02]  /*6090*/  @P1 SHF.L.U32 R177, R155, 0x10, RZ ;  /* 0x000000109bb11819 */ /* 0x000fe400000006ff */
[----:B------:R-:W-:-:S03]  /*60a0*/  MOV R176, RZ ;  /* 0x000000ff00b07202 */ /* 0x000fc60000000f00 */
[----:B------:R-:W-:-:S04]  /*60b0*/  @P1 FMUL.FTZ R176, R177, R179 ;  /* 0x000000b3b1b01220 */ /* 0x000fc80000410000 */
[----:B------:R-:W-:Y:S02]  /*60c0*/  FADD.FTZ R106, R106, R176 ;  /* 0x000000b06a6a7221 */ /* 0x000fe40000010000 */
[----:B------:R-:W0:Y:S02]  /*60d0*/  @P1 LDC.64 R176, c[0x0][0x408] ;  /* 0x00010200ffb01b82 */ /* 0x000e240000000a00 */
[----:B0-----:R-:W-:-:S04]  /*60e0*/  @P1 FMUL.FTZ R177, R177, R71 ;  /* 0x00000047b1b11220 */ /* 0x001fc80000410000 */
[----:B------:R-:W-:Y:S01]  /*60f0*/  @P1 FMUL.FTZ R179, R177, R176 ;  /* 0x000000b0b1b31220 */ /* 0x000fe20000410000 */
[----:B------:R-:W-:Y:S01]  /*6100*/  @P1 SHF.L.U32 R177, R35, 0x10, RZ ;  /* 0x0000001023b11819 */ /* 0x000fe200000006ff */
[----:B------:R-:W-:-:S04]  /*6110*/  HFMA2 R176, -RZ, RZ, 0, 0 ;  /* 0x00000000ffb07431 */ /* 0x000fc800000001ff */
[----:B------:R-:W-:-:S05]  /*6120*/  @P1 FMUL.FTZ R176, R177, R179 ;  /* 0x000000b3b1b01220 */ /* 0x000fca0000410000 */
[----:B------:R-:W-:-:S04]  /*6130*/  F2FP.BF16.F32.PACK_AB R176, RZ, R176 ;  /* 0x000000b0ffb0723e */ /* 0x000fc800000010ff */
[----:B------:R-:W-:-:S07]  /*6140*/  PRMT R147, R176, 0x7610, R147 ;  /* 0x00007610b0937816 */ /* 0x000fce0000000093 */
.L_x_1351:
[----:B------:R-:W-:Y:S05]  /*6150*/  BSYNC.RECONVERGENT B3 ;  /* 0x0000000000037941 */ /* 0x000fea0003800200 */
.L_x_1350:
[----:B------:R-:W-:Y:S01]  /*6160*/  F2FP.BF16.F32.PACK_AB R71, R178, R71 ;  /* 0x00000047b247723e */ /* 0x000fe200000010ff */
[----:B------:R-:W-:Y:S06]  /*6170*/  @!P0 BRA `(.L_x_1333) ;  /* 0x0000001400bc8947 */ /* 0x000fec0003800000 */
[----:B------:R-:W2:Y:S01]  /*6180*/  LDL R199, [R1+0x110] ;  /* 0x0001100001c77983 */ /* 0x000ea20000100800 */
[----:B------:R-:W-:-:S04]  /*6190*/  ISETP.GE.U32.AND P1, PT, R188, RZ, PT ;  /* 0x000000ffbc00720c */ /* 0x000fc80003f26070 */
[----:B------:R-:W-:-:S13]  /*61a0*/  ISETP.GE.U32.AND.EX P1, PT, R189, 0x1000000, PT, P1 ;  /* 0x01000000bd00780c */ /* 0x000fda0003f26110 */
[----:B------:R-:W0:Y:S02]  /*61b0*/  @P1 LDC.64 R176, c[0x0][0x408] ;  /* 0x00010200ffb01b82 */ /* 0x000e240000000a00 */
[----:B0-----:R-:W-:-:S04]  /*61c0*/  @P1 FMUL.FTZ R177, R178, R177 ;  /* 0x000000b1b2b11220 */ /* 0x001fc80000410000 */
[----:B------:R-:W-:Y:S01]  /*61d0*/  @P1 FMUL.FTZ R179, R177, R176 ;  /* 0x000000b0b1b31220 */ /* 0x000fe20000410000 */
[----:B------:R-:W-:Y:S02]  /*61e0*/  @P1 PRMT R177, R155, 0x7632, R177 ;  /* 0x000076329bb11816 */ /* 0x000fe400000000b1 */
[----:B------:R-:W-:Y:S02]  /*61f0*/  MOV R176, RZ ;  /* 0x000000ff00b07202 */ /* 0x000fe40000000f00 */
[----:B------:R-:W-:-:S05]  /*6200*/  @P1 SHF.L.U32 R177, R177, 0x10, RZ ;  /* 0x00000010b1b11819 */ /* 0x000fca00000006ff */
[----:B------:R-:W-:-:S04]  /*6210*/  @P1 FMUL.FTZ R176, R177, R179 ;  /* 0x000000b3b1b01220 */ /* 0x000fc80000410000 */
[----:B------:R-:W-:Y:S02]  /*6220*/  FADD.FTZ R107, R107, R176 ;  /* 0x000000b06b6b7221 */ /* 0x000fe40000010000 */
[----:B------:R-:W0:Y:S02]  /*6230*/  @P1 LDC.64 R176, c[0x0][0x408] ;  /* 0x00010200ffb01b82 */ /* 0x000e240000000a00 */
[----:B0-----:R-:W-:-:S04]  /*6240*/  @P1 FMUL.FTZ R177, R178, R177 ;  /* 0x000000b1b2b11220 */ /* 0x001fc80000410000 */
[----:B------:R-:W-:Y:S01]  /*6250*/  @P1 FMUL.FTZ R177, R177, R176 ;  /* 0x000000b0b1b11220 */ /* 0x000fe20000410000 */
[----:B------:R-:W-:Y:S02]  /*6260*/  HFMA2 R176, -RZ, RZ, 0, 0 ;  /* 0x00000000ffb07431 */ /* 0x000fe400000001ff */
[----:B--2---:R-:W-:-:S04]  /*6270*/  @P1 IMAD.U32 R178, R199, 0x10000, RZ ;  /* 0x00010000c7b21824 */ /* 0x004fc800078e00ff */
[----:B------:R-:W-:-:S05]  /*6280*/  @P1 FMUL.FTZ R176, R178, R177 ;  /* 0x000000b1b2b01220 */ /* 0x000fca0000410000 */
[----:B------:R-:W-:-:S04]  /*6290*/  F2FP.BF16.F32.PACK_AB R176, RZ, R176 ;  /* 0x000000b0ffb0723e */ /* 0x000fc800000010ff */
[----:B------:R-:W-:Y:S01]  /*62a0*/  PRMT R147, R147, 0x5410, R176 ;  /* 0x0000541093937816 */ /* 0x000fe200000000b0 */
[----:B------:R-:W-:Y:S06]  /*62b0*/  BRA `(.L_x_1333) ;  /* 0x00000014006c7947 */ /* 0x000fec0003800000 */
.L_x_1289:
[----:B------:R-:W-:Y:S02]  /*62c0*/  MOV R174, UR20 ;  /* 0x0000001400ae7c02 */ /* 0x000fe40008000f00 */
[----:B------:R-:W-:Y:S02]  /*62d0*/  MOV R175, UR21 ;  /* 0x0000001500af7c02 */ /* 0x000fe40008000f00 */
[----:B------:R-:W-:-:S04]  /*62e0*/  ISETP.NE.U32.AND P1, PT, R174, RZ, PT ;  /* 0x000000ffae00720c */ /* 0x000fc80003f25070 */
[----:B------:R-:W-:-:S13]  /*62f0*/  ISETP.NE.AND.EX P1, PT, R175, RZ, PT, P1 ;  /* 0x000000ffaf00720c */ /* 0x000fda0003f25310 */
[----:B------:R-:W-:Y:S05]  /*6300*/  @P1 BRA `(.L_x_1352) ;  /* 0x0000000800a41947 */ /* 0x000fea0003800000 */
[----:B------:R-:W-:Y:S01]  /*6310*/  BSSY.RECONVERGENT B3, `(.L_x_1353) ;  /* 0x0000013000037945 */ /* 0x000fe20003800200 */
[----:B------:R-:W-:-:S03]  /*6320*/  ISETP.GT.AND P6, PT, R14, RZ, PT ;  /* 0x000000ff0e00720c */ /* 0x000fc60003fc4270 */
[----:B------:R-:W-:Y:S10]  /*6330*/  @!P0 BRA `(.L_x_1354) ;  /* 0x0000000000408947 */ /* 0x000ff40003800000 */
[----:B------:R-:W-:Y:S01]  /*6340*/  @P6 FFMA.FTZ R176, R0, R173, R12 ;  /* 0x000000ad00b06223 */ /* 0x000fe2000001000c */
[----:B-----5:R-:W-:Y:S02]  /*6350*/  LOP3.LUT P1, RZ, R188, 0xff, RZ, 0xc0, !PT ;  /* 0x000000ffbcff7812 */ /* 0x020fe4000782c0ff */
[----:B------:R-:W-:Y:S01]  /*6360*/  SHF.L.U32 R177, R140, 0x10, RZ ;  /* 0x000000108cb17819 */ /* 0x000fe200000006ff */
[----:B------:R-:W-:-:S04]  /*6370*/  @P6 FADD.FTZ R176, R195, -R176 ;  /* 0x800000b0c3b06221 */ /* 0x000fc80000010000 */
[----:B------:R-:W-:Y:S01]  /*6380*/  @P6 FFMA.FTZ R177, R13, R176, R177 ;  /* 0x000000b00db16223 */ /* 0x000fe200000100b1 */
[----:B------:R-:W-:-:S03]  /*6390*/  MOV R176, RZ ;  /* 0x000000ff00b07202 */ /* 0x000fc60000000f00 */
[----:B------:R-:W-:Y:S02]  /*63a0*/  FMUL.FTZ R178, R177, UR13 ;  /* 0x0000000db1b27c20 */ /* 0x000fe40008410000 */
[----:B------:R-:W-:Y:S02]  /*63b0*/  @P1 SHF.L.U32 R177, R152, 0x10, RZ ;  /* 0x0000001098b11819 */ /* 0x000fe400000006ff */
[----:B------:R-:W-:-:S04]  /*63c0*/  FMUL.FTZ R178, R178, UR12 ;  /* 0x0000000cb2b27c20 */ /* 0x000fc80008410000 */
[----:B------:R-:W-:Y:S01]  /*63d0*/  @P1 FMUL.FTZ R176, R177, R178 ;  /* 0x000000b2b1b01220 */ /* 0x000fe20000410000 */
[----:B------:R-:W-:-:S03]  /*63e0*/  @P1 SHF.L.U32 R177, R32, 0x10, RZ ;  /* 0x0000001020b11819 */ /* 0x000fc600000006ff */
[----:B------:R-:W-:Y:S01]  /*63f0*/  FADD.FTZ R100, R100, R176 ;  /* 0x000000b064647221 */ /* 0x000fe20000010000 */
[----:B------:R-:W-:Y:S02]  /*6400*/  HFMA2 R176, -RZ, RZ, 0, 0 ;  /* 0x00000000ffb07431 */ /* 0x000fe400000001ff */
[----:B------:R-:W-:-:S05]  /*6410*/  @P1 FMUL.FTZ R176, R177, R178 ;  /* 0x000000b2b1b01220 */ /* 0x000fca0000410000 */
[----:B------:R-:W-:-:S04]  /*6420*/  F2FP.BF16.F32.PACK_AB R176, RZ, R176 ;  /* 0x000000b0ffb0723e */ /* 0x000fc800000010ff */
[----:B------:R-:W-:-:S07]  /*6430*/  PRMT R144, R176, 0x7610, R144 ;  /* 0x00007610b0907816 */ /* 0x000fce0000000090 */
.L_x_1354:
[----:B------:R-:W-:Y:S05]  /*6440*/  BSYNC.RECONVERGENT B3 ;  /* 0x0000000000037941 */ /* 0x000fea0003800200 */
.L_x_1353:
[----:B------:R-:W-:Y:S04]  /*6450*/  BSSY.RECONVERGENT B3, `(.L_x_1355) ;  /* 0x0000017000037945 */ /* 0x000fe80003800200 */
[----:B------:R-:W-:Y:S05]  /*6460*/  @!P0 BRA `(.L_x_1356) ;  /* 0x0000000000548947 */ /* 0x000fea0003800000 */
[----:B------:R-:W2:Y:S04]  /*6470*/  LDL R176, [R1+0x104] ;  /* 0x0001040001b07983 */ /* 0x000ea80000100800 */
[----:B------:R-:W3:Y:S01]  /*6480*/  LDL R178, [R1+0xc] ;  /* 0x00000c0001b27983 */ /* 0x000ee20000100800 */
[----:B-----5:R-:W-:Y:S02]  /*6490*/  LOP3.LUT P1, RZ, R188, 0xff00, RZ, 0xc0, !PT ;  /* 0x0000ff00bcff7812 */ /* 0x020fe4000782c0ff */
[----:B------:R-:W-:-:S04]  /*64a0*/  PRMT R177, R140, 0x7632, R177 ;  /* 0x000076328cb17816 */ /* 0x000fc800000000b1 */
[----:B------:R-:W-:Y:S02]  /*64b0*/  SHF.L.U32 R177, R177, 0x10, RZ ;  /* 0x00000010b1b17819 */ /* 0x000fe400000006ff */
[----:B--2---:R-:W-:Y:S01]  /*64c0*/  MOV R179, R176 ;  /* 0x000000b000b37202 */ /* 0x004fe20000000f00 */
[----:B------:R-:W-:-:S04]  /*64d0*/  @P6 FFMA.FTZ R176, R10, R173, R12 ;  /* 0x000000ad0ab06223 */ /* 0x000fc8000001000c */
[----:B---3--:R-:W-:-:S04]  /*64e0*/  @P6 FADD.FTZ R176, R178, -R176 ;  /* 0x800000b0b2b06221 */ /* 0x008fc80000010000 */
[----:B------:R-:W-:Y:S01]  /*64f0*/  @P6 FFMA.FTZ R177, R13, R176, R177 ;  /* 0x000000b00db16223 */ /* 0x000fe200000100b1 */
[----:B------:R-:W-:-:S03]  /*6500*/  @P1 PRMT R176, R152, 0x7632, R176 ;  /* 0x0000763298b01816 */ /* 0x000fc600000000b0 */
[----:B------:R-:W-:Y:S01]  /*6510*/  FMUL.FTZ R178, R177, UR13 ;  /* 0x0000000db1b27c20 */ /* 0x000fe20008410000 */
[----:B------:R-:W-:Y:S01]  /*6520*/  @P1 SHF.L.U32 R176, R176, 0x10, RZ ;  /* 0x00000010b0b01819 */ /* 0x000fe200000006ff */
[----:B------:R-:W-:Y:S02]  /*6530*/  HFMA2 R177, -RZ, RZ, 0, 0 ;  /* 0x00000000ffb17431 */ /* 0x000fe400000001ff */
[----:B------:R-:W-:-:S04]  /*6540*/  FMUL.FTZ R178, R178, UR12 ;  /* 0x0000000cb2b27c20 */ /* 0x000fc80008410000 */
[----:B------:R-:W-:Y:S01]  /*6550*/  @P1 FMUL.FTZ R177, R178, R176 ;  /* 0x000000b0b2b11220 */ /* 0x000fe20000410000 */
[----:B------:R-:W-:-:S03]  /*6560*/  MOV R176, RZ ;  /* 0x000000ff00b07202 */ /* 0x000fc60000000f00 */
[----:B------:R-:W-:Y:S01]  /*6570*/  FADD.FTZ R101, R101, R177 ;  /* 0x000000b165657221 */ /* 0x000fe20000010000 */
[----:B------:R-:W-:-:S04]  /*6580*/  @P1 IMAD.U32 R177, R179, 0x10000, RZ ;  /* 0x00010000b3b11824 */ /* 0x000fc800078e00ff */
[----:B------:R-:W-:-:S05]  /*6590*/  @P1 FMUL.FTZ R176, R177, R178 ;  /* 0x000000b2b1b01220 */ /* 0x000fca0000410000 */
[----:B------:R-:W-:-:S04]  /*65a0*/  F2FP.BF16.F32.PACK_AB R176, RZ, R176 ;  /* 0x000000b0ffb0723e */ /* 0x000fc800000010ff */
[----:B------:R-:W-:-:S07]  /*65b0*/  PRMT R144, R144, 0x5410, R176 ;  /* 0x0000541090907816 */ /* 0x000fce00000000b0 */
.L_x_1356:
[----:B------:R-:W-:Y:S05]  /*65c0*/  BSYNC.RECONVERGENT B3 ;  /* 0x0000000000037941 */ /* 0x000fea0003800200 */
.L_x_1355:
[----:B------:R-:W-:Y:S04]  /*65d0*/  BSSY.RECONVERGENT B3, `(.L_x_1357) ;  /* 0x0000012000037945 */ /* 0x000fe80003800200 */
[----:B------:R-:W-:Y:S05]  /*65e0*/  @!P0 BRA `(.L_x_1358) ;  /* 0x0000000000408947 */ /* 0x000fea0003800000 */
[----:B------:R-:W-:Y:S01]  /*65f0*/  @P6 FFMA.FTZ R176, R204, R173, R12 ;  /* 0x000000adccb06223 */ /* 0x000fe2000001000c */
[----:B-----5:R-:W-:Y:S02]  /*6600*/  LOP3.LUT P1, RZ, R188, 0xff0000, RZ, 0xc0, !PT ;  /* 0x00ff0000bcff7812 */ /* 0x020fe4000782c0ff */
[----:B------:R-:W-:Y:S01]  /*6610*/  SHF.L.U32 R177, R141, 0x10, RZ ;  /* 0x000000108db17819 */ /* 0x000fe200000006ff */
[----:B------:R-:W-:-:S04]  /*6620*/  @P6 FADD.FTZ R176, R234, -R176 ;  /* 0x800000b0eab06221 */ /* 0x000fc80000010000 */
[----:B------:R-:W-:Y:S01]  /*6630*/  @P6 FFMA.FTZ R177, R13, R176, R177 ;  /* 0x000000b00db16223 */ /* 0x000fe200000100b1 */
[----:B------:R-:W-:-:S03]  /*6640*/  HFMA2 R176, -RZ, RZ, 0, 0 ;  /* 0x00000000ffb07431 */ /* 0x000fc600000001ff */
[----:B------:R-:W-:Y:S02]  /*6650*/  FMUL.FTZ R178, R177, UR13 ;  /* 0x0000000db1b27c20 */ /* 0x000fe40008410000 */
[----:B------:R-:W-:Y:S02]  /*6660*/  @P1 SHF.L.U32 R177, R153, 0x10, RZ ;  /* 0x0000001099b11819 */ /* 0x000fe400000006ff */
[----:B------:R-:W-:-:S04]  /*6670*/  FMUL.FTZ R178, R178, UR12 ;  /* 0x0000000cb2b27c20 */ /* 0x000fc80008410000 */
[----:B------:R-:W-:Y:S01]  /*6680*/  @P1 FMUL.FTZ R176, R177, R178 ;  /* 0x000000b2b1b01220 */ /* 0x000fe20000410000 */
[----:B------:R-:W-:-:S03]  /*6690*/  @P1 SHF.L.U32 R177, R33, 0x10, RZ ;  /* 0x0000001021b11819 */ /* 0x000fc600000006ff */
[----:B------:R-:W-:Y:S01]  /*66a0*/  FADD.FTZ R102, R102, R176 ;  /* 0x000000b066667221 */ /* 0x000fe20000010000 */
[----:B------:R-:W-:Y:S01]  /*66b0*/  MOV R176, RZ ;  /* 0x000000ff00b07202 */ /* 0x000fe20000000f00 */
[----:B------:R-:W-:-:S05]  /*66c0*/  @P1 FMUL.FTZ R176, R177, R178 ;  /* 0x000000b2b1b01220 */ /* 0x000fca0000410000 */
[----:B------:R-:W-:-:S04]  /*66d0*/  F2FP.BF16.F32.PACK_AB R176, RZ, R176 ;  /* 0x000000b0ffb0723e */ /* 0x000fc800000010ff */
[----:B------:R-:W-:-:S07]  /*66e0*/  PRMT R145, R176, 0x7610, R145 ;  /* 0x00007610b0917816 */ /* 0x000fce0000000091 */
.L_x_1358:
[----:B------:R-:W-:Y:S05]  /*66f0*/  BSYNC.RECONVERGENT B3 ;  /* 0x0000000000037941 */ /* 0x000fea0003800200 */
.L_x_1357:
[----:B------:R-:W-:Y:S04]  /*6700*/  BSSY.RECONVERGENT B3, `(.L_x_1359) ;  /* 0x0000016000037945 */ /* 0x000fe80003800200 */
[----:B------:R-:W-:Y:S05]  /*6710*/  @!P0 BRA `(.L_x_1360) ;  /* 0x0000000000508947 */ /* 0x000fea0003800000 */
[----:B------:R-:W2:Y:S04]  /*6720*/  LDL R178, [R1+0x8] ;  /* 0x0000080001b27983 */ /* 0x000ea80000100800 */
[----:B------:R-:W3:Y:S01]  /*6730*/  LDL R179, [R1+0x108] ;  /* 0x0001080001b37983 */ /* 0x000ee20000100800 */
[----:B-----5:R-:W-:Y:S01]  /*6740*/  LOP3.LUT P1, RZ, R188, 0xff000000, RZ, 0xc0, !PT ;  /* 0xff000000bcff7812 */ /* 0x020fe2000782c0ff */
[----:B------:R-:W-:Y:S01]  /*6750*/  @P6 FFMA.FTZ R176, R9, R173, R12 ;  /* 0x000000ad09b06223 */ /* 0x000fe2000001000c */
[----:B------:R-:W-:-:S04]  /*6760*/  PRMT R177, R141, 0x7632, R177 ;  /* 0x000076328db17816 */ /* 0x000fc800000000b1 */
[----:B------:R-:W-:Y:S01]  /*6770*/  SHF.L.U32 R177, R177, 0x10, RZ ;  /* 0x00000010b1b17819 */ /* 0x000fe200000006ff */
[----:B--2---:R-:W-:-:S04]  /*6780*/  @P6 FADD.FTZ R176, R178, -R176 ;  /* 0x800000b0b2b06221 */ /* 0x004fc80000010000 */
[----:B------:R-:W-:Y:S02]  /*6790*/  @P6 FFMA.FTZ R177, R13, R176, R177 ;  /* 0x000000b00db16223 */ /* 0x000fe400000100b1 */
[----:B------:R-:W-:Y:S02]  /*67a0*/  @P1 PRMT R176, R153, 0x7632, R176 ;  /* 0x0000763299b01816 */ /* 0x000fe400000000b0 */
[----:B------:R-:W-:Y:S02]  /*67b0*/  FMUL.FTZ R178, R177, UR13 ;  /* 0x0000000db1b27c20 */ /* 0x000fe40008410000 */
[----:B------:R-:W-:Y:S01]  /*67c0*/  @P1 SHF.L.U32 R176, R176, 0x10, RZ ;  /* 0x00000010b0b01819 */ /* 0x000fe200000006ff */
[----:B------:R-:W-:Y:S02]  /*67d0*/  HFMA2 R177, -RZ, RZ, 0, 0 ;  /* 0x00000000ffb17431 */ /* 0x000fe400000001ff */
[----:B------:R-:W-:-:S04]  /*67e0*/  FMUL.FTZ R178, R178, UR12 ;  /* 0x0000000cb2b27c20 */ /* 0x000fc80008410000 */
[----:B------:R-:W-:Y:S01]  /*67f0*/  @P1 FMUL.FTZ R177, R178, R176 ;  /* 0x000000b0b2b11220 */ /* 0x000fe20000410000 */
[----:B------:R-:W-:-:S03]  /*6800*/  MOV R176, RZ ;  /* 0x000000ff00b07202 */ /* 0x000fc60000000f00 */
[----:B------:R-:W-:Y:S01]  /*6810*/  FADD.FTZ R103, R103, R177 ;  /* 0x000000b167677221 */ /* 0x000fe20000010000 */
[----:B---3--:R-:W-:-:S05]  /*6820*/  @P1 SHF.L.U32 R177, R179, 0x10, RZ ;  /* 0x00000010b3b11819 */ /* 0x008fca00000006ff */
[----:B------:R-:W-:-:S05]  /*6830*/  @P1 FMUL.FTZ R176, R177, R178 ;  /* 0x000000b2b1b01220 */ /* 0x000fca0000410000 */
[----:B------:R-:W-:-:S04]  /*6840*/  F2FP.BF16.F32.PACK_AB R176, RZ, R176 ;  /* 0x000000b0ffb0723e */ /* 0x000fc800000010ff */
[----:B------:R-:W-:-:S07]  /*6850*/  PRMT R145, R145, 0x5410, R176 ;  /* 0x0000541091917816 */ /* 0x000fce00000000b0 */
.L_x_1360:
[----:B------:R-:W-:Y:S05]  /*6860*/  BSYNC.RECONVERGENT B3 ;  /* 0x0000000000037941 */ /* 0x000fea0003800200 */
.L_x_1359:
[----:B------:R-:W-:Y:S04]  /*6870*/  BSSY.RECONVERGENT B3, `(.L_x_1361) ;  /* 0x0000012000037945 */ /* 0x000fe80003800200 */
[----:B------:R-:W-:Y:S05]  /*6880*/  @!P0 BRA `(.L_x_1362) ;  /* 0x0000000000408947 */ /* 0x000fea0003800000 */
[----:B------:R-:W-:Y:S01]  /*6890*/  @P6 FFMA.FTZ R176, R212, R173, R12 ;  /* 0x000000add4b06223 */ /* 0x000fe2000001000c */
[----:B-----5:R-:W-:Y:S02]  /*68a0*/  SHF.L.U32 R177, R142, 0x10, RZ ;  /* 0x000000108eb17819 */ /* 0x020fe400000006ff */
[----:B------:R-:W-:Y:S01]  /*68b0*/  LOP3.LUT P1, RZ, R189, 0xff, RZ, 0xc0, !PT ;  /* 0x000000ffbdff7812 */ /* 0x000fe2000782c0ff */
[----:B------:R-:W-:-:S04]  /*68c0*/  @P6 FADD.FTZ R176, R229, -R176 ;  /* 0x800000b0e5b06221 */ /* 0x000fc80000010000 */
[----:B------:R-:W-:Y:S01]  /*68d0*/  @P6 FFMA.FTZ R177, R13, R176, R177 ;  /* 0x000000b00db16223 */ /* 0x000fe200000100b1 */
[----:B------:R-:W-:-:S03]  /*68e0*/  HFMA2 R176, -RZ, RZ, 0, 0 ;  /* 0x00000000ffb07431 */ /* 0x000fc600000001ff */
[----:B------:R-:W-:-:S04]  /*68f0*/  FMUL.FTZ R178, R177, UR13 ;  /* 0x0000000db1b27c20 */ /* 0x000fc80008410000 */
[----:B------:R-:W-:Y:S01]  /*6900*/  FMUL.FTZ R178, R178, UR12 ;  /* 0x0000000cb2b27c20 */ /* 0x000fe20008410000 */
[----:B------:R-:W-:-:S04]  /*6910*/  @P1 IMAD.U32 R177, R154, 0x10000, RZ ;  /* 0x000100009ab11824 */ /* 0x000fc800078e00ff */
[----:B------:R-:W-:Y:S01]  /*6920*/  @P1 FMUL.FTZ R176, R177, R178 ;  /* 0x000000b2b1b01220 */ /* 0x000fe20000410000 */
[----:B------:R-:W-:-:S03]  /*6930*/  @P1 SHF.L.U32 R177, R34, 0x10, RZ ;  /* 0x0000001022b11819 */ /* 0x000fc600000006ff */
[----:B------:R-:W-:Y:S01]  /*6940*/  FADD.FTZ R104, R104, R176 ;  /* 0x000000b068687221 */ /* 0x000fe20000010000 */
[----:B------:R-:W-:Y:S01]  /*6950*/  MOV R176, RZ ;  /* 0x000000ff00b07202 */ /* 0x000fe20000000f00 */
[----:B------:R-:W-:-:S05]  /*6960*/  @P1 FMUL.FTZ R176, R177, R178 ;  /* 0x000000b2b1b01220 */ /* 0x000fca0000410000 */
[----:B------:R-:W-:-:S04]  /*6970*/  F2FP.BF16.F32.PACK_AB R176, RZ, R176 ;  /* 0x000000b0ffb0723e */ /* 0x000fc800000010ff */
[----:B------:R-:W-:-:S07]  /*6980*/  PRMT R146, R176, 0x7610, R146 ;  /* 0x00007610b0927816 */ /* 0x000fce0000000092 */
.L_x_1362:
[----:B------:R-:W-:Y:S05]  /*6990*/  BSYNC.RECONVERGENT B3 ;  /* 0x0000000000037941 */ /* 0x000fea0003800200 */
.L_x_1361:
        /* <DEDUP_REMOVED lines=22> */
.L_x_1364:
[----:B------:R-:W-:Y:S05]  /*6b00*/  BSYNC.RECONVERGENT B3 ;  /* 0x0000000000037941 */ /* 0x000fea0003800200 */
.L_x_1363:
        /* <DEDUP_REMOVED lines=18> */
.L_x_1366:
[----:B------:R-:W-:Y:S05]  /*6c30*/  BSYNC.RECONVERGENT B3 ;  /* 0x0000000000037941 */ /* 0x000fea0003800200 */
.L_x_1365:
[----:B------:R-:W-:Y:S05]  /*6c40*/  @!P0 BRA `(.L_x_1333) ;  /* 0x0000000c00088947 */ /* 0x000fea0003800000 */
[----:B------:R-:W2:Y:S01]  /*6c50*/  LDL R179, [R1+0x110] ;  /* 0x0001100001b37983 */ /* 0x000ea20000100800 */
[----:B-----5:R-:W-:Y:S01]  /*6c60*/  ISETP.GE.U32.AND P1, PT, R188, RZ, PT ;  /* 0x000000ffbc00720c */ /* 0x020fe20003f26070 */
[----:B------:R-:W-:Y:S01]  /*6c70*/  @P6 FFMA.FTZ R176, R180, R173, R12 ;  /* 0x000000adb4b06223 */ /* 0x000fe2000001000c */
[----:B------:R-:W-:Y:S02]  /*6c80*/  PRMT R177, R143, 0x7632, R177 ;  /* 0x000076328fb17816 */ /* 0x000fe400000000b1 */
[----:B------:R-:W-:Y:S01]  /*6c90*/  ISETP.GE.U32.AND.EX P1, PT, R189, 0x1000000, PT, P1 ;  /* 0x01000000bd00780c */ /* 0x000fe20003f26110 */
[----:B------:R-:W-:Y:S02]  /*6ca0*/  @P6 FADD.FTZ R176, R244, -R176 ;  /* 0x800000b0f4b06221 */ /* 0x000fe40000010000 */
[----:B------:R-:W-:-:S04]  /*6cb0*/  IMAD.U32 R177, R177, 0x10000, RZ ;  /* 0x00010000b1b17824 */ /* 0x000fc800078e00ff */
[----:B------:R-:W-:-:S04]  /*6cc0*/  @P6 FFMA.FTZ R177, R13, R176, R177 ;  /* 0x000000b00db16223 */ /* 0x000fc800000100b1 */
[----:B------:R-:W-:Y:S01]  /*6cd0*/  FMUL.FTZ R178, R177, UR13 ;  /* 0x0000000db1b27c20 */ /* 0x000fe20008410000 */
[----:B------:R-:W-:Y:S01]  /*6ce0*/  HFMA2 R177, -RZ, RZ, 0, 0 ;  /* 0x00000000ffb17431 */ /* 0x000fe200000001ff */
[----:B------:R-:W-:Y:S02]  /*6cf0*/  @P1 PRMT R176, R155, 0x7632, R176 ;  /* 0x000076329bb01816 */ /* 0x000fe400000000b0 */
[----:B------:R-:W-:Y:S02]  /*6d00*/  FMUL.FTZ R178, R178, UR12 ;  /* 0x0000000cb2b27c20 */ /* 0x000fe40008410000 */
[----:B------:R-:W-:-:S05]  /*6d10*/  @P1 SHF.L.U32 R176, R176, 0x10, RZ ;  /* 0x00000010b0b01819 */ /* 0x000fca00000006ff */
[----:B------:R-:W-:Y:S01]  /*6d20*/  @P1 FMUL.FTZ R177, R178, R176 ;  /* 0x000000b0b2b11220 */ /* 0x000fe20000410000 */
[----:B------:R-:W-:-:S03]  /*6d30*/  MOV R176, RZ ;  /* 0x000000ff00b07202 */ /* 0x000fc60000000f00 */
[----:B------:R-:W-:Y:S01]  /*6d40*/  FADD.FTZ R107, R107, R177 ;  /* 0x000000b16b6b7221 */ /* 0x000fe20000010000 */
[----:B--2---:R-:W-:-:S05]  /*6d50*/  @P1 SHF.L.U32 R177, R179, 0x10, RZ ;  /* 0x00000010b3b11819 */ /* 0x004fca00000006ff */
[----:B------:R-:W-:-:S05]  /*6d60*/  @P1 FMUL.FTZ R176, R177, R178 ;  /* 0x000000b2b1b01220 */ /* 0x000fca0000410000 */
[----:B------:R-:W-:-:S04]  /*6d70*/  F2FP.BF16.F32.PACK_AB R176, RZ, R176 ;  /* 0x000000b0ffb0723e */ /* 0x000fc800000010ff */
[----:B------:R-:W-:Y:S01]  /*6d80*/  PRMT R147, R147, 0x5410, R176 ;  /* 0x0000541093937816 */ /* 0x000fe200000000b0 */
[----:B------:R-:W-:Y:S06]  /*6d90*/  BRA `(.L_x_1333) ;  /* 0x0000000800b47947 */ /* 0x000fec0003800000 */
.L_x_1352:
[----:B------:R-:W2:Y:S04]  /*6da0*/  LDL.LU R176, [R1+0x20] ;  /* 0x0000200001b07983 */ /* 0x000ea80000300800 */
[----:B------:R-:W3:Y:S01]  /*6db0*/  LDL R177, [R1+0xc] ;  /* 0x00000c0001b17983 */ /* 0x000ee20000100800 */
[----:B------:R-:W-:Y:S01]  /*6dc0*/  ISETP.GT.AND P1, PT, R14, RZ, PT ;  /* 0x000000ff0e00720c */ /* 0x000fe20003f24270 */
[----:B------:R-:W-:Y:S01]  /*6dd0*/  BSSY.RECONVERGENT B3, `(.L_x_1367) ;  /* 0x0000018000037945 */ /* 0x000fe20003800200 */
[----:B-----5:R-:W-:-:S11]  /*6de0*/  PRMT R69, R140, 0x7632, R69 ;  /* 0x000076328c457816 */ /* 0x020fd60000000045 */
[----:B------:R-:W-:Y:S01]  /*6df0*/  @P1 FFMA.FTZ R68, R10, R173, R12 ;  /* 0x000000ad0a441223 */ /* 0x000fe2000001000c */
[----:B--2---:R-:W-:Y:S02]  /*6e00*/  ISETP.NE.AND P6, PT, R176, RZ, PT ;  /* 0x000000ffb000720c */ /* 0x004fe40003fc5270 */
[----:B------:R-:W-:Y:S01]  /*6e10*/  SHF.L.U32 R176, R69, 0x10, RZ ;  /* 0x0000001045b07819 */ /* 0x000fe200000006ff */
[----:B---3--:R-:W-:-:S04]  /*6e20*/  @P1 FADD.FTZ R68, R177, -R68 ;  /* 0x80000044b1441221 */ /* 0x008fc80000010000 */
[----:B------:R-:W-:Y:S01]  /*6e30*/  @P1 FFMA.FTZ R176, R13, R68, R176 ;  /* 0x000000440db01223 */ /* 0x000fe200000100b0 */
[----:B------:R-:W-:-:S05]  /*6e40*/  SHF.L.U32 R68, R140, 0x10, RZ ;  /* 0x000000108c447819 */ /* 0x000fca00000006ff */
[----:B------:R-:W-:-:S04]  /*6e50*/  @P6 FFMA.FTZ R69, R0, R173, R12 ;  /* 0x000000ad00456223 */ /* 0x000fc8000001000c */
[----:B------:R-:W-:-:S04]  /*6e60*/  @P6 FADD.FTZ R69, R195, -R69 ;  /* 0x80000045c3456221 */ /* 0x000fc80000010000 */
[----:B------:R-:W-:Y:S01]  /*6e70*/  @P6 FFMA.FTZ R68, R13, R69, R68 ;  /* 0x000000450d446223 */ /* 0x000fe20000010044 */
[----:B------:R-:W-:Y:S06]  /*6e80*/  @!P0 BRA `(.L_x_1368) ;  /* 0x0000000000308947 */ /* 0x000fec0003800000 */
[----:B------:R-:W-:Y:S01]  /*6e90*/  LOP3.LUT P6, RZ, R188, 0xff, RZ, 0xc0, !PT ;  /* 0x000000ffbcff7812 */ /* 0x000fe200078cc0ff */
[----:B------:R-:W-:Y:S01]  /*6ea0*/  FMUL.FTZ R69, R68, UR13 ;  /* 0x0000000d44457c20 */ /* 0x000fe20008410000 */
[----:B------:R-:W-:-:S03]  /*6eb0*/  HFMA2 R70, -RZ, RZ, 0, 0 ;  /* 0x00000000ff467431 */ /* 0x000fc600000001ff */
[----:B------:R-:W-:-:S08]  /*6ec0*/  FMUL.FTZ R69, R69, UR12 ;  /* 0x0000000c45457c20 */ /* 0x000fd00008410000 */
[----:B------:R-:W-:-:S05]  /*6ed0*/  @P6 SHF.L.U32 R71, R152, 0x10, RZ ;  /* 0x0000001098476819 */ /* 0x000fca00000006ff */
[----:B------:R-:W-:Y:S01]  /*6ee0*/  @P6 FMUL.FTZ R70, R71, R69 ;  /* 0x0000004547466220 */ /* 0x000fe20000410000 */
[----:B------:R-:W-:-:S03]  /*6ef0*/  @P6 SHF.L.U32 R71, R32, 0x10, RZ ;  /* 0x0000001020476819 */ /* 0x000fc600000006ff */
[----:B------:R-:W-:Y:S01]  /*6f00*/  FADD.FTZ R100, R100, R70 ;  /* 0x0000004664647221 */ /* 0x000fe20000010000 */
[----:B------:R-:W-:Y:S01]  /*6f10*/  MOV R70, RZ ;  /* 0x000000ff00467202 */ /* 0x000fe20000000f00 */
[----:B------:R-:W-:-:S05]  /*6f20*/  @P6 FMUL.FTZ R70, R71, R69 ;  /* 0x0000004547466220 */ /* 0x000fca0000410000 */
[----:B------:R-:W-:-:S04]  /*6f30*/  F2FP.BF16.F32.PACK_AB R70, RZ, R70 ;  /* 0x00000046ff46723e */ /* 0x000fc800000010ff */
[----:B------:R-:W-:-:S07]  /*6f40*/  PRMT R144, R70, 0x7610, R144 ;  /* 0x0000761046907816 */ /* 0x000fce0000000090 */
.L_x_1368:
[----:B------:R-:W-:Y:S05]  /*6f50*/  BSYNC.RECONVERGENT B3 ;  /* 0x0000000000037941 */ /* 0x000fea0003800200 */
.L_x_1367:
[----:B------:R-:W-:Y:S04]  /*6f60*/  BSSY.RECONVERGENT B3, `(.L_x_1369) ;  /* 0x0000010000037945 */ /* 0x000fe80003800200 */
[----:B------:R-:W-:Y:S05]  /*6f70*/  @!P0 BRA `(.L_x_1370) ;  /* 0x0000000000388947 */ /* 0x000fea0003800000 */
[----:B------:R-:W2:Y:S01]  /*6f80*/  LDL R177, [R1+0x104] ;  /* 0x0001040001b17983 */ /* 0x000ea20000100800 */
[----:B------:R-:W-:Y:S01]  /*6f90*/  LOP3.LUT P6, RZ, R188, 0xff00, RZ, 0xc0, !PT ;  /* 0x0000ff00bcff7812 */ /* 0x000fe200078cc0ff */
[----:B------:R-:W-:Y:S01]  /*6fa0*/  FMUL.FTZ R69, R176, UR13 ;  /* 0x0000000db0457c20 */ /* 0x000fe20008410000 */
[----:B------:R-:W-:-:S03]  /*6fb0*/  HFMA2 R71, -RZ, RZ, 0, 0 ;  /* 0x00000000ff477431 */ /* 0x000fc600000001ff */
[----:B------:R-:W-:-:S08]  /*6fc0*/  FMUL.FTZ R69, R69, UR12 ;  /* 0x0000000c45457c20 */ /* 0x000fd00008410000 */
[----:B------:R-:W-:-:S04]  /*6fd0*/  @P6 PRMT R70, R152, 0x7632, R70 ;  /* 0x0000763298466816 */ /* 0x000fc80000000046 */
[----:B------:R-:W-:-:S05]  /*6fe0*/  @P6 SHF.L.U32 R70, R70, 0x10, RZ ;  /* 0x0000001046466819 */ /* 0x000fca00000006ff */
[----:B------:R-:W-:Y:S01]  /*6ff0*/  @P6 FMUL.FTZ R71, R69, R70 ;  /* 0x0000004645476220 */ /* 0x000fe20000410000 */
[----:B------:R-:W-:-:S03]  /*7000*/  IMAD.MOV.U32 R70, RZ, RZ, RZ ;  /* 0x000000ffff467224 */ /* 0x000fc600078e00ff */
[----:B------:R-:W-:Y:S01]  /*7010*/  FADD.FTZ R101, R101, R71 ;  /* 0x0000004765657221 */ /* 0x000fe20000010000 */
[----:B--2---:R-:W-:-:S05]  /*7020*/  @P6 SHF.L.U32 R71, R177, 0x10, RZ ;  /* 0x00000010b1476819 */ /* 0x004fca00000006ff */
[----:B------:R-:W-:-:S05]  /*7030*/  @P6 FMUL.FTZ R70, R71, R69 ;  /* 0x0000004547466220 */ /* 0x000fca0000410000 */
[----:B------:R-:W-:-:S04]  /*7040*/  F2FP.BF16.F32.PACK_AB R70, RZ, R70 ;  /* 0x00000046ff46723e */ /* 0x000fc800000010ff */
[----:B------:R-:W-:-:S07]  /*7050*/  PRMT R144, R144, 0x5410, R70 ;  /* 0x0000541090907816 */ /* 0x000fce0000000046 */
.L_x_1370:
[----:B------:R-:W-:Y:S05]  /*7060*/  BSYNC.RECONVERGENT B3 ;  /* 0x0000000000037941 */ /* 0x000fea0003800200 */
.L_x_1369:
[----:B------:R-:W-:Y:S01]  /*7070*/  @P1 FFMA.FTZ R70, R204, R173, R12 ;  /* 0x000000adcc461223 */ /* 0x000fe2000001000c */
[----:B------:R-:W-:Y:S01]  /*7080*/  SHF.L.U32 R69, R141, 0x10, RZ ;  /* 0x000000108d457819 */ /* 0x000fe200000006ff */
[----:B------:R-:W-:Y:S02]  /*7090*/  BSSY.RECONVERGENT B3, `(.L_x_1371) ;  /* 0x0000010000037945 */ /* 0x000fe40003800200 */
[----:B------:R-:W-:-:S04]  /*70a0*/  @P1 FADD.FTZ R70, R234, -R70 ;  /* 0x80000046ea461221 */ /* 0x000fc80000010000 */
[----:B------:R-:W-:Y:S01]  /*70b0*/  @P1 FFMA.FTZ R69, R13, R70, R69 ;  /* 0x000000460d451223 */ /* 0x000fe20000010045 */
[----:B------:R-:W-:Y:S06]  /*70c0*/  @!P0 BRA `(.L_x_1372) ;  /* 0x0000000000308947 */ /* 0x000fec0003800000 */
[----:B------:R-:W-:Y:S01]  /*70d0*/  LOP3.LUT P6, RZ, R188, 0xff0000, RZ, 0xc0, !PT ;  /* 0x00ff0000bcff7812 */ /* 0x000fe200078cc0ff */
[----:B------:R-:W-:Y:S01]  /*70e0*/  FMUL.FTZ R70, R69, UR13 ;  /* 0x0000000d45467c20 */ /* 0x000fe20008410000 */
[----:B------:R-:W-:-:S03]  /*70f0*/  MOV R71, RZ ;  /* 0x000000ff00477202 */ /* 0x000fc60000000f00 */
[----:B------:R-:W-:-:S08]  /*7100*/  FMUL.FTZ R70, R70, UR12 ;  /* 0x0000000c46467c20 */ /* 0x000fd00008410000 */
[----:B------:R-:W-:-:S05]  /*7110*/  @P6 SHF.L.U32 R177, R153, 0x10, RZ ;  /* 0x0000001099b16819 */ /* 0x000fca00000006ff */
[----:B------:R-:W-:Y:S01]  /*7120*/  @P6 FMUL.FTZ R71, R177, R70 ;  /* 0x00000046b1476220 */ /* 0x000fe20000410000 */
[----:B------:R-:W-:-:S03]  /*7130*/  @P6 SHF.L.U32 R177, R33, 0x10, RZ ;  /* 0x0000001021b16819 */ /* 0x000fc600000006ff */
[----:B------:R-:W-:Y:S01]  /*7140*/  FADD.FTZ R102, R102, R71 ;  /* 0x0000004766667221 */ /* 0x000fe20000010000 */
[----:B------:R-:W-:Y:S02]  /*7150*/  HFMA2 R71, -RZ, RZ, 0, 0 ;  /* 0x00000000ff477431 */ /* 0x000fe400000001ff */
[----:B------:R-:W-:-:S05]  /*7160*/  @P6 FMUL.FTZ R71, R177, R70 ;  /* 0x00000046b1476220 */ /* 0x000fca0000410000 */
[----:B------:R-:W-:-:S04]  /*7170*/  F2FP.BF16.F32.PACK_AB R71, RZ, R71 ;  /* 0x00000047ff47723e */ /* 0x000fc800000010ff */
[----:B------:R-:W-:-:S07]  /*7180*/  PRMT R145, R71, 0x7610, R145 ;  /* 0x0000761047917816 */ /* 0x000fce0000000091 */
.L_x_1372:
[----:B------:R-:W-:Y:S05]  /*7190*/  BSYNC.RECONVERGENT B3 ;  /* 0x0000000000037941 */ /* 0x000fea0003800200 */
.L_x_1371:
[----:B------:R-:W2:Y:S01]  /*71a0*/  LDL R178, [R1+0x8] ;  /* 0x0000080001b27983 */ /* 0x000ea20000100800 */
[----:B------:R-:W-:Y:S01]  /*71b0*/  PRMT R71, R141, 0x7632, R71 ;  /* 0x000076328d477816 */ /* 0x000fe20000000047 */
[----:B------:R-:W-:Y:S01]  /*71c0*/  @P1 FFMA.FTZ R70, R9, R173, R12 ;  /* 0x000000ad09461223 */ /* 0x000fe2000001000c */
[----:B------:R-:W-:Y:S02]  /*71d0*/  BSSY.RECONVERGENT B3, `(.L_x_1373) ;  /* 0x0000013000037945 */ /* 0x000fe40003800200 */
[----:B------:R-:W-:Y:S01]  /*71e0*/  SHF.L.U32 R177, R71, 0x10, RZ ;  /* 0x0000001047b17819 */ /* 0x000fe200000006ff */
[----:B--2---:R-:W-:-:S04]  /*71f0*/  @P1 FADD.FTZ R70, R178, -R70 ;  /* 0x80000046b2461221 */ /* 0x004fc80000010000 */
[----:B------:R-:W-:Y:S01]  /*7200*/  @P1 FFMA.FTZ R177, R13, R70, R177 ;  /* 0x000000460db11223 */ /* 0x000fe200000100b1 */
[----:B------:R-:W-:Y:S06]  /*7210*/  @!P0 BRA `(.L_x_1374) ;  /* 0x0000000000388947 */ /* 0x000fec0003800000 */
[----:B------:R-:W2:Y:S01]  /*7220*/  LDL R179, [R1+0x108] ;  /* 0x0001080001b37983 */ /* 0x000ea20000100800 */
[----:B------:R-:W-:Y:S01]  /*7230*/  LOP3.LUT P6, RZ, R188, 0xff000000, RZ, 0xc0, !PT ;  /* 0xff000000bcff7812 */ /* 0x000fe200078cc0ff */
[----:B------:R-:W-:-:S04]  /*7240*/  FMUL.FTZ R71, R177, UR13 ;  /* 0x0000000db1477c20 */ /* 0x000fc80008410000 */
[----:B------:R-:W-:-:S08]  /*7250*/  FMUL.FTZ R71, R71, UR12 ;  /* 0x0000000c47477c20 */ /* 0x000fd00008410000 */
[----:B------:R-:W-:-:S04]  /*7260*/  @P6 PRMT R70, R153, 0x7632, R70 ;  /* 0x0000763299466816 */ /* 0x000fc80000000046 */
[----:B------:R-:W-:Y:S02]  /*7270*/  @P6 SHF.L.U32 R178, R70, 0x10, RZ ;  /* 0x0000001046b26819 */ /* 0x000fe400000006ff */
[----:B------:R-:W-:-:S03]  /*7280*/  MOV R70, RZ ;  /* 0x000000ff00467202 */ /* 0x000fc60000000f00 */
[----:B------:R-:W-:-:S04]  /*7290*/  @P6 FMUL.FTZ R70, R71, R178 ;  /* 0x000000b247466220 */ /* 0x000fc80000410000 */
[----:B------:R-:W-:Y:S01]  /*72a0*/  FADD.FTZ R103, R103, R70 ;  /* 0x0000004667677221 */ /* 0x000fe20000010000 */
[----:B------:R-:W-:Y:S01]  /*72b0*/  HFMA2 R70, -RZ, RZ, 0, 0 ;  /* 0x00000000ff467431 */ /* 0x000fe200000001ff */
[----:B--2---:R-:W-:-:S05]  /*72c0*/  @P6 SHF.L.U32 R178, R179, 0x10, RZ ;  /* 0x00000010b3b26819 */ /* 0x004fca00000006ff */
[----:B------:R-:W-:-:S05]  /*72d0*/  @P6 FMUL.FTZ R70, R178, R71 ;  /* 0x00000047b2466220 */ /* 0x000fca0000410000 */
[----:B------:R-:W-:-:S04]  /*72e0*/  F2FP.BF16.F32.PACK_AB R70, RZ, R70 ;  /* 0x00000046ff46723e */ /* 0x000fc800000010ff */
[----:B------:R-:W-:-:S07]  /*72f0*/  PRMT R145, R145, 0x5410, R70 ;  /* 0x0000541091917816 */ /* 0x000fce0000000046 */
.L_x_1374:
[----:B------:R-:W-:Y:S05]  /*7300*/  BSYNC.RECONVERGENT B3 ;  /* 0x0000000000037941 */ /* 0x000fea0003800200 */
.L_x_1373:
        /* <DEDUP_REMOVED lines=8> */
[----:B------:R-:W-:-:S03]  /*7390*/  IMAD.MOV.U32 R71, RZ, RZ, RZ ;  /* 0x000000ffff477224 */ /* 0x000fc600078e00ff */
        /* <DEDUP_REMOVED lines=9> */
.L_x_1376:
[----:B------:R-:W-:Y:S05]  /*7430*/  BSYNC.RECONVERGENT B3 ;  /* 0x0000000000037941 */ /* 0x000fea0003800200 */
.L_x_1375:
        /* <DEDUP_REMOVED lines=13> */
[----:B------:R-:W-:Y:S01]  /*7510*/  @P6 SHF.L.U32 R199, R179, 0x10, RZ ;  /* 0x00000010b3c76819 */ /* 0x000fe200000006ff */
[----:B------:R-:W-:-:S04]  /*7520*/  HFMA2 R179, -RZ, RZ, 0, 0 ;  /* 0x00000000ffb37431 */ /* 0x000fc800000001ff */
[----:B------:R-:W-:-:S04]  /*7530*/  @P6 FMUL.FTZ R179, R71, R199 ;  /* 0x000000c747b36220 */ /* 0x000fc80000410000 */
[----:B------:R-:W-:Y:S01]  /*7540*/  FADD.FTZ R105, R105, R179 ;  /* 0x000000b369697221 */ /* 0x000fe20000010000 */
[----:B------:R-:W-:Y:S02]  /*7550*/  MOV R179, RZ ;  /* 0x000000ff00b37202 */ /* 0x000fe40000000f00 */
[----:B--2---:R-:W-:-:S05]  /*7560*/  @P6 SHF.L.U32 R199, R214, 0x10, RZ ;  /* 0x00000010d6c76819 */ /* 0x004fca00000006ff */
[----:B------:R-:W-:-:S05]  /*7570*/  @P6 FMUL.FTZ R179, R199, R71 ;  /* 0x00000047c7b36220 */ /* 0x000fca0000410000 */
[----:B------:R-:W-:-:S04]  /*7580*/  F2FP.BF16.F32.PACK_AB R71, RZ, R179 ;  /* 0x000000b3ff47723e */ /* 0x000fc800000010ff */
[----:B------:R-:W-:-:S07]  /*7590*/  PRMT R146, R146, 0x5410, R71 ;  /* 0x0000541092927816 */ /* 0x000fce0000000047 */
.L_x_1378:
[----:B------:R-:W-:Y:S05]  /*75a0*/  BSYNC.RECONVERGENT B3 ;  /* 0x0000000000037941 */ /* 0x000fea0003800200 */
.L_x_1377:
[--C-:B------:R-:W-:Y:S01]  /*75b0*/  @P1 FFMA.FTZ R71, R217, R173, R12.reuse ;  /* 0x000000add9471223 */ /* 0x100fe2000001000c */
[----:B------:R-:W-:Y:S01]  /*75c0*/  F2FP.BF16.F32.PACK_AB R68, R176, R68 ;  /* 0x00000044b044723e */ /* 0x000fe200000010ff */
[----:B------:R-:W-:Y:S01]  /*75d0*/  BSSY.RECONVERGENT B3, `(.L_x_1379) ;  /* 0x0000018000037945 */ /* 0x000fe20003800200 */
[----:B------:R-:W-:Y:S01]  /*75e0*/  F2FP.BF16.F32.PACK_AB R69, R177, R69 ;  /* 0x00000045b145723e */ /* 0x000fe200000010ff */
[----:B------:R-:W-:Y:S01]  /*75f0*/  @P1 FFMA.FTZ R177, R180, R173, R12 ;  /* 0x000000adb4b11223 */ /* 0x000fe2000001000c */
[C---:B------:R-:W-:Y:S01]  /*7600*/  PRMT R176, R143.reuse, 0x7632, R176 ;  /* 0x000076328fb07816 */ /* 0x040fe200000000b0 */
[----:B------:R-:W-:Y:S01]  /*7610*/  @P1 FADD.FTZ R179, R218, -R71 ;  /* 0x80000047dab31221 */ /* 0x000fe20000010000 */
[----:B------:R-:W-:Y:S01]  /*7620*/  SHF.L.U32 R71, R143, 0x10, RZ ;  /* 0x000000108f477819 */ /* 0x000fe200000006ff */
[----:B------:R-:W-:Y:S01]  /*7630*/  @P1 FADD.FTZ R177, R244, -R177 ;  /* 0x800000b1f4b11221 */ /* 0x000fe20000010000 */
[----:B------:R-:W-:Y:S02]  /*7640*/  SHF.L.U32 R176, R176, 0x10, RZ ;  /* 0x00000010b0b07819 */ /* 0x000fe400000006ff */
[----:B------:R-:W-:Y:S01]  /*7650*/  F2FP.BF16.F32.PACK_AB R70, R70, R178 ;  /* 0x000000b24646723e */ /* 0x000fe200000010ff */
[----:B------:R-:W-:-:S02]  /*7660*/  @P1 FFMA.FTZ R71, R13, R179, R71 ;  /* 0x000000b30d471223 */ /* 0x000fc40000010047 */
        /* <DEDUP_REMOVED lines=10> */
[----:B------:R-:W-:Y:S02]  /*7710*/  IMAD.MOV.U32 R178, RZ, RZ, RZ ;  /* 0x000000ffffb27224 */ /* 0x000fe400078e00ff */
[----:B------:R-:W-:-:S05]  /*7720*/  @P1 FMUL.FTZ R178, R179, R177 ;  /* 0x000000b1b3b21220 */ /* 0x000fca0000410000 */
[----:B------:R-:W-:-:S04]  /*7730*/  F2FP.BF16.F32.PACK_AB R178, RZ, R178 ;  /* 0x000000b2ffb2723e */ /* 0x000fc800000010ff */
[----:B------:R-:W-:-:S07]  /*7740*/  PRMT R147, R178, 0x7610, R147 ;  /* 0x00007610b2937816 */ /* 0x000fce0000000093 */
.L_x_1380:
[----:B------:R-:W-:Y:S05]  /*7750*/  BSYNC.RECONVERGENT B3 ;  /* 0x0000000000037941 */ /* 0x000fea0003800200 */
.L_x_1379:
[----:B------:R-:W-:Y:S01]  /*7760*/  F2FP.BF16.F32.PACK_AB R71, R176, R71 ;  /* 0x00000047b047723e */ /* 0x000fe200000010ff */
[----:B------:R-:W-:Y:S06]  /*7770*/  @!P0 BRA `(.L_x_1333) ;  /* 0x00000000003c8947 */ /* 0x000fec0003800000 */
[----:B------:R-:W2:Y:S01]  /*7780*/  LDL R179, [R1+0x110] ;  /* 0x0001100001b37983 */ /* 0x000ea20000100800 */
[----:B------:R-:W-:Y:S01]  /*7790*/  ISETP.GE.U32.AND P1, PT, R188, RZ, PT ;  /* 0x000000ffbc00720c */ /* 0x000fe20003f26070 */
[----:B------:R-:W-:Y:S01]  /*77a0*/  FMUL.FTZ R178, R176, UR13 ;  /* 0x0000000db0b27c20 */ /* 0x000fe20008410000 */
[----:B------:R-:W-:Y:S02]  /*77b0*/  MOV R177, RZ ;  /* 0x000000ff00b17202 */ /* 0x000fe40000000f00 */
[----:B------:R-:W-:Y:S01]  /*77c0*/  ISETP.GE.U32.AND.EX P1, PT, R189, 0x1000000, PT, P1 ;  /* 0x01000000bd00780c */ /* 0x000fe20003f26110 */
[----:B------:R-:W-:-:S12]  /*77d0*/  FMUL.FTZ R178, R178, UR12 ;  /* 0x0000000cb2b27c20 */ /* 0x000fd80008410000 */
[----:B------:R-:W-:-:S04]  /*77e0*/  @P1 PRMT R176, R155, 0x7632, R176 ;  /* 0x000076329bb01816 */ /* 0x000fc800000000b0 */
[----:B------:R-:W-:-:S05]  /*77f0*/  @P1 SHF.L.U32 R176, R176, 0x10, RZ ;  /* 0x00000010b0b01819 */ /* 0x000fca00000006ff */
[----:B------:R-:W-:Y:S01]  /*7800*/  @P1 FMUL.FTZ R177, R178, R176 ;  /* 0x000000b0b2b11220 */ /* 0x000fe20000410000 */
[----:B------:R-:W-:-:S03]  /*7810*/  HFMA2 R176, -RZ, RZ, 0, 0 ;  /* 0x00000000ffb07431 */ /* 0x000fc600000001ff */
[----:B------:R-:W-:Y:S01]  /*7820*/  FADD.FTZ R107, R107, R177 ;  /* 0x000000b16b6b7221 */ /* 0x000fe20000010000 */
[----:B--2---:R-:W-:-:S05]  /*7830*/  @P1 SHF.L.U32 R177, R179, 0x10, RZ ;  /* 0x00000010b3b11819 */ /* 0x004fca00000006ff */
[----:B------:R-:W-:-:S05]  /*7840*/  @P1 FMUL.FTZ R176, R177, R178 ;  /* 0x000000b2b1b01220 */ /* 0x000fca0000410000 */
[----:B------:R-:W-:-:S04]  /*7850*/  F2FP.BF16.F32.PACK_AB R176, RZ, R176 ;  /* 0x000000b0ffb0723e */ /* 0x000fc800000010ff */
[----:B------:R-:W-:-:S07]  /*7860*/  PRMT R147, R147, 0x5410, R176 ;  /* 0x0000541093937816 */ /* 0x000fce00000000b0 */
.L_x_1333:
[----:B------:R-:W-:Y:S05]  /*7870*/  BSYNC.RECONVERGENT B1 ;  /* 0x0000000000017941 */ /* 0x000fea0003800200 */
.L_x_1288:
[----:B------:R-:W-:-:S04]  /*7880*/  ISETP.NE.U32.AND P1, PT, R174, RZ, PT ;  /* 0x000000ffae00720c */ /* 0x000fc80003f25070 */
[----:B------:R-:W-:-:S13]  /*7890*/  ISETP.NE.AND.EX P1, PT, R175, RZ, PT, P1 ;  /* 0x000000ffaf00720c */ /* 0x000fda0003f25310 */
[----:B------:R-:W0:Y:S02]  /*78a0*/  @P1 LDC.64 R174, c[0x0][0x478] ;  /* 0x00011e00ffae1b82 */ /* 0x000e240000000a00 */
[C---:B0-----:R-:W-:Y:S01]  /*78b0*/  @P1 IMAD.WIDE.U32 R174, R172.reuse, 0x10, R174 ;  /* 0x00000010acae1825 */ /* 0x041fe200078e00ae */
[----:B------:R-:W-:-:S04]  /*78c0*/  IADD3 R172, PT, PT, R172, 0x20, RZ ;  /* 0x00000020acac7810 */ /* 0x000fc80007ffe0ff */
[----:B------:R0:W-:Y:S02]  /*78d0*/  @P1 STG.E.128 desc[UR6][R174.64], R68 ;  /* 0x00000044ae001986 */ /* 0x0001e4000c101d06 */
[----:B0-----:R-:W0:Y:S02]  /*78e0*/  @P0 LDC.64 R174, c[0x0][0x468] ;  /* 0x00011a00ffae0b82 */ /* 0x001e240000000a00 */
[C---:B0-----:R-:W-:Y:S01]  /*78f0*/  @P0 IMAD.WIDE.U32 R174, R11.reuse, 0x10, R174 ;  /* 0x000000100bae0825 */ /* 0x041fe200078e00ae */
[----:B------:R-:W-:-:S04]  /*7900*/  IADD3 R11, PT, PT, R11, 0x20, RZ ;  /* 0x000000200b0b7810 */ /* 0x000fc80007ffe0ff */
[----:B------:R0:W-:Y:S03]  /*7910*/  @P0 STG.E.128 desc[UR6][R174.64], R144 ;  /* 0x00000090ae000986 */ /* 0x0001e6000c101d06 */
.L_x_1285:
[----:B------:R-:W-:Y:S05]  /*7920*/  BSYNC.RECONVERGENT B2 ;  /* 0x0000000000027941 */ /* 0x000fea0003800200 */
.L_x_1284:
[----:B------:R-:W-:Y:S04]  /*7930*/  BSSY.RECONVERGENT B2, `(.L_x_1381) ;  /* 0x0000344000027945 */ /* 0x000fe80003800200 */
[----:B------:R-:W-:Y:S05]  /*7940*/  @!P2 BRA `(.L_x_1382) ;  /* 0x000000340008a947 */ /* 0x000fea0003800000 */
[----:B------:R-:W-:Y:S04]  /*7950*/  BSSY.RECONVERGENT B1, `(.L_x_1383) ;  /* 0x0000005000017945 */ /* 0x000fe80003800200 */
[----:B------:R-:W-:Y:S05]  /*7960*/  @!P0 BRA `(.L_x_1384) ;  /* 0x00000000000c8947 */ /* 0x000fea0003800000 */
[----:B-----5:R-:W1:Y:S02]  /*7970*/  LDC.64 R152, c[0x0][0x390] ;  /* 0x0000e400ff987b82 */ /* 0x020e640000000a00 */
[----:B-1----:R-:W-:-:S06]  /*7980*/  IMAD.WIDE.U32 R152, R11, 0x10, R152 ;  /* 0x000000100b987825 */ /* 0x002fcc00078e0098 */
[----:B------:R-:W5:Y:S02]  /*7990*/  LDG.E.128 R152, desc[UR6][R152.64] ;  /* 0x0000000698987981 */ /* 0x000f64000c1e1d00 */
.L_x_1384:
[----:B------:R-:W-:Y:S05]  /*79a0*/  BSYNC.RECONVERGENT B1 ;  /* 0x0000000000017941 */ /* 0x000fea0003800200 */
.L_x_1383:
        /* <DEDUP_REMOVED lines=8> */
[----:B0-----:R-:W2:Y:S01]  /*7a30*/  LDL R175, [R1] ;  /* 0x0000000001af7983 */ /* 0x001ea20000100800 */
[----:B------:R-:W-:Y:S01]  /*7a40*/  ISETP.GT.AND P1, PT, R14, RZ, PT ;  /* 0x000000ff0e00720c */ /* 0x000fe20003f24270 */
[----:B------:R-:W-:Y:S01]  /*7a50*/  BSSY.RECONVERGENT B3, `(.L_x_1388) ;  /* 0x0000017000037945 */ /* 0x000fe20003800200 */
[----:B-----5:R-:W-:-:S04]  /*7a60*/  PRMT R69, R24, 0x7632, R69 ;  /* 0x0000763218457816 */ /* 0x020fc80000000045 */
[----:B------:R-:W-:-:S07]  /*7a70*/  SHF.L.U32 R174, R69, 0x10, RZ ;  /* 0x0000001045ae7819 */ /* 0x000fce00000006ff */
[-CC-:B------:R-:W-:Y:S01]  /*7a80*/  @P1 FFMA.FTZ R68, R7, R173.reuse, R12.reuse ;  /* 0x000000ad07441223 */ /* 0x180fe2000001000c */
[----:B------:R-:W-:-:S04]  /*7a90*/  @P1 FFMA.FTZ R69, R194, R173, R12 ;  /* 0x000000adc2451223 */ /* 0x000fc8000001000c */
[----:B------:R-:W-:Y:S01]  /*7aa0*/  @P1 FADD.FTZ R69, R240, -R69 ;  /* 0x80000045f0451221 */ /* 0x000fe20000010000 */
[----:B--2---:R-:W-:-:S04]  /*7ab0*/  @P1 FADD.FTZ R68, R175, -R68 ;  /* 0x80000044af441221 */ /* 0x004fc80000010000 */
[----:B------:R-:W-:Y:S01]  /*7ac0*/  @P1 FFMA.FTZ R174, R13, R68, R174 ;  /* 0x000000440dae1223 */ /* 0x000fe200000100ae */
[----:B------:R-:W-:-:S05]  /*7ad0*/  SHF.L.U32 R68, R24, 0x10, RZ ;  /* 0x0000001018447819 */ /* 0x000fca00000006ff */
        /* <DEDUP_REMOVED lines=8> */
[----:B------:R-:W-:-:S03]  /*7b60*/  @P6 IMAD.U32 R71, R40, 0x10000, RZ ;  /* 0x0001000028476824 */ /* 0x000fc600078e00ff */
[----:B------:R-:W-:Y:S01]  /*7b70*/  FADD.FTZ R108, R108, R70 ;  /* 0x000000466c6c7221 */ /* 0x000fe20000010000 */
[----:B------:R-:W-:Y:S02]  /*7b80*/  HFMA2 R70, -RZ, RZ, 0, 0 ;  /* 0x00000000ff467431 */ /* 0x000fe400000001ff */
[----:B------:R-:W-:-:S05]  /*7b90*/  @P6 FMUL.FTZ R70, R69, R71 ;  /* 0x0000004745466220 */ /* 0x000fca0000410000 */
[----:B------:R-:W-:-:S04]  /*7ba0*/  F2FP.BF16.F32.PACK_AB R70, RZ, R70 ;  /* 0x00000046ff46723e */ /* 0x000fc800000010ff */
[----:B------:R-:W-:-:S07]  /*7bb0*/  PRMT R144, R70, 0x7610, R144 ;  /* 0x0000761046907816 */ /* 0x000fce0000000090 */
.L_x_1389:
[----:B------:R-:W-:Y:S05]  /*7bc0*/  BSYNC.RECONVERGENT B3 ;  /* 0x0000000000037941 */ /* 0x000fea0003800200 */
.L_x_1388:
[----:B------:R-:W-:Y:S04]  /*7bd0*/  BSSY.RECONVERGENT B3, `(.L_x_1390) ;  /* 0x0000010000037945 */ /* 0x000fe80003800200 */
[----:B------:R-:W-:Y:S05]  /*7be0*/  @!P0 BRA `(.L_x_1391) ;  /* 0x0000000000388947 */ /* 0x000fea0003800000 */
[----:B------:R-:W2:Y:S01]  /*7bf0*/  LDL R175, [R1+0xf4] ;  /* 0x0000f40001af7983 */ /* 0x000ea20000100800 */
[----:B------:R-:W-:Y:S01]  /*7c00*/  LOP3.LUT P6, RZ, R186, 0xff00, RZ, 0xc0, !PT ;  /* 0x0000ff00baff7812 */ /* 0x000fe200078cc0ff */
[----:B------:R-:W-:Y:S01]  /*7c10*/  FMUL.FTZ R69, R174, UR13 ;  /* 0x0000000dae457c20 */ /* 0x000fe20008410000 */
[----:B------:R-:W-:-:S03]  /*7c20*/  MOV R71, RZ ;  /* 0x000000ff00477202 */ /* 0x000fc60000000f00 */
[----:B------:R-:W-:-:S08]  /*7c30*/  FMUL.FTZ R69, R69, UR12 ;  /* 0x0000000c45457c20 */ /* 0x000fd00008410000 */
        /* <DEDUP_REMOVED lines=9> */
.L_x_1391:
[----:B------:R-:W-:Y:S05]  /*7cd0*/  BSYNC.RECONVERGENT B3 ;  /* 0x0000000000037941 */ /* 0x000fea0003800200 */
.L_x_1390:
        /* <DEDUP_REMOVED lines=18> */
.L_x_1393:
[----:B------:R-:W-:Y:S05]  /*7e00*/  BSYNC.RECONVERGENT B3 ;  /* 0x0000000000037941 */ /* 0x000fea0003800200 */
.L_x_1392:
[----:B------:R-:W-:Y:S01]  /*7e10*/  PRMT R71, R25, 0x7632, R71 ;  /* 0x0000763219477816 */ /* 0x000fe20000000047 */
[----:B------:R-:W-:Y:S01]  /*7e20*/  @P1 FFMA.FTZ R70, R6, R173, R12 ;  /* 0x000000ad06461223 */ /* 0x000fe2000001000c */
[----:B------:R-:W-:Y:S02]  /*7e30*/  BSSY.RECONVERGENT B3, `(.L_x_1394) ;  /* 0x0000013000037945 */ /* 0x000fe40003800200 */
[----:B------:R-:W-:Y:S01]  /*7e40*/  SHF.L.U32 R175, R71, 0x10, RZ ;  /* 0x0000001047af7819 */ /* 0x000fe200000006ff */
[----:B------:R-:W-:-:S04]  /*7e50*/  @P1 FADD.FTZ R70, R252, -R70 ;  /* 0x80000046fc461221 */ /* 0x000fc80000010000 */
[----:B------:R-:W-:Y:S01]  /*7e60*/  @P1 FFMA.FTZ R175, R13, R70, R175 ;  /* 0x000000460daf1223 */ /* 0x000fe200000100af */
[----:B------:R-:W-:Y:S06]  /*7e70*/  @!P0 BRA `(.L_x_1395) ;  /* 0x0000000000388947 */ /* 0x000fec0003800000 */
        /* <DEDUP_REMOVED lines=14> */
.L_x_1395:
[----:B------:R-:W-:Y:S05]  /*7f60*/  BSYNC.RECONVERGENT B3 ;  /* 0x0000000000037941 */ /* 0x000fea0003800200 */
.L_x_1394:
        /* <DEDUP_REMOVED lines=18> */
.L_x_1397:
[----:B------:R-:W-:Y:S05]  /*8090*/  BSYNC.RECONVERGENT B3 ;  /* 0x0000000000037941 */ /* 0x000fea0003800200 */
.L_x_1396:
        /* <DEDUP_REMOVED lines=21> */
.L_x_1399:
[----:B------:R-:W-:Y:S05]  /*81f0*/  BSYNC.RECONVERGENT B3 ;  /* 0x0000000000037941 */ /* 0x000fea0003800200 */
.L_x_1398:
        /* <DEDUP_REMOVED lines=9> */
[----:B------:R-:W-:Y:S01]  /*8290*/  F2FP.BF16.F32.PACK_AB R70, R70, R176 ;  /* 0x000000b04646723e */ /* 0x000fe200000010ff */
[----:B------:R-:W-:-:S02]  /*82a0*/  IMAD.U32 R174, R174, 0x10000, RZ ;  /* 0x00010000aeae7824 */ /* 0x000fc400078e00ff */
[C---:B------:R-:W-:Y:S02]  /*82b0*/  @P1 FFMA.FTZ R71, R13.reuse, R177, R71 ;  /* 0x000000b10d471223 */ /* 0x040fe40000010047 */
        /* <DEDUP_REMOVED lines=14> */
.L_x_1401:
[----:B------:R-:W-:Y:S05]  /*83a0*/  BSYNC.RECONVERGENT B3 ;  /* 0x0000000000037941 */ /* 0x000fea0003800200 */
.L_x_1400:
[----:B------:R-:W-:Y:S01]  /*83b0*/  F2FP.BF16.F32.PACK_AB R71, R174, R71 ;  /* 0x00000047ae47723e */ /* 0x000fe200000010ff */
[----:B------:R-:W-:Y:S06]  /*83c0*/  @!P0 BRA `(.L_x_1402) ;  /* 0x0000002800448947 */ /* 0x000fec0003800000 */
[----:B------:R-:W2:Y:S01]  /*83d0*/  LDL R177, [R1+0x100] ;  /* 0x0001000001b17983 */ /* 0x000ea20000100800 */
[----:B------:R-:W-:Y:S01]  /*83e0*/  ISETP.GE.U32.AND P1, PT, R186, RZ, PT ;  /* 0x000000ffba00720c */ /* 0x000fe20003f26070 */
[----:B------:R-:W-:Y:S01]  /*83f0*/  FMUL.FTZ R174, R174, UR13 ;  /* 0x0000000daeae7c20 */ /* 0x000fe20008410000 */
[----:B------:R-:W-:Y:S02]  /*8400*/  HFMA2 R176, -RZ, RZ, 0, 0 ;  /* 0x00000000ffb07431 */ /* 0x000fe400000001ff */
[----:B------:R-:W-:Y:S01]  /*8410*/  ISETP.GE.U32.AND.EX P1, PT, R187, 0x1000000, PT, P1 ;  /* 0x01000000bb00780c */ /* 0x000fe20003f26110 */
[----:B------:R-:W-:-:S12]  /*8420*/  FMUL.FTZ R174, R174, UR12 ;  /* 0x0000000caeae7c20 */ /* 0x000fd80008410000 */
[----:B------:R-:W-:-:S04]  /*8430*/  @P1 PRMT R175, R155, 0x7632, R175 ;  /* 0x000076329baf1816 */ /* 0x000fc800000000af */
        /* <DEDUP_REMOVED lines=9> */
.L_x_1387:
[----:B------:R-:W-:Y:S01]  /*84d0*/  BSSY.RECONVERGENT B3, `(.L_x_1403) ;  /* 0x0000013000037945 */ /* 0x000fe20003800200 */
[----:B------:R-:W-:-:S03]  /*84e0*/  ISETP.GT.AND P6, PT, R14, RZ, PT ;  /* 0x000000ff0e00720c */ /* 0x000fc60003fc4270 */
[----:B------:R-:W-:Y:S10]  /*84f0*/  @!P0 BRA `(.L_x_1404) ;  /* 0x0000000000408947 */ /* 0x000ff40003800000 */
[----:B0-----:R-:W-:Y:S01]  /*8500*/  @P6 FFMA.FTZ R174, R194, R173, R12 ;  /* 0x000000adc2ae6223 */ /* 0x001fe2000001000c */
[----:B-----5:R-:W-:Y:S02]  /*8510*/  LOP3.LUT P1, RZ, R186, 0xff, RZ, 0xc0, !PT ;  /* 0x000000ffbaff7812 */ /* 0x020fe4000782c0ff */
[----:B------:R-:W-:Y:S01]  /*8520*/  SHF.L.U32 R175, R24, 0x10, RZ ;  /* 0x0000001018af7819 */ /* 0x000fe200000006ff */
[----:B------:R-:W-:-:S04]  /*8530*/  @P6 FADD.FTZ R174, R240, -R174 ;  /* 0x800000aef0ae6221 */ /* 0x000fc80000010000 */
[----:B------:R-:W-:-:S04]  /*8540*/  @P6 FFMA.FTZ R175, R13, R174, R175 ;  /* 0x000000ae0daf6223 */ /* 0x000fc800000100af */
[----:B------:R-:W-:Y:S01]  /*8550*/  FMUL.FTZ R174, R175, UR13 ;  /* 0x0000000dafae7c20 */ /* 0x000fe20008410000 */
[----:B------:R-:W-:Y:S01]  /*8560*/  HFMA2 R175, -RZ, RZ, 0, 0 ;  /* 0x00000000ffaf7431 */ /* 0x000fe200000001ff */
[----:B------:R-:W-:Y:S02]  /*8570*/  @P1 SHF.L.U32 R176, R152, 0x10, RZ ;  /* 0x0000001098b01819 */ /* 0x000fe400000006ff */
[----:B------:R-:W-:-:S04]  /*8580*/  FMUL.FTZ R174, R174, UR12 ;  /* 0x0000000caeae7c20 */ /* 0x000fc80008410000 */
[----:B------:R-:W-:Y:S01]  /*8590*/  @P1 FMUL.FTZ R175, R176, R174 ;  /* 0x000000aeb0af1220 */ /* 0x000fe20000410000 */
[----:B------:R-:W-:-:S03]  /*85a0*/  @P1 IMAD.U32 R176, R40, 0x10000, RZ ;  /* 0x0001000028b01824 */ /* 0x000fc600078e00ff */
[----:B------:R-:W-:Y:S01]  /*85b0*/  FADD.FTZ R108, R108, R175 ;  /* 0x000000af6c6c7221 */ /* 0x000fe20000010000 */
[----:B------:R-:W-:Y:S01]  /*85c0*/  MOV R175, RZ ;  /* 0x000000ff00af7202 */ /* 0x000fe20000000f00 */
[----:B------:R-:W-:-:S05]  /*85d0*/  @P1 FMUL.FTZ R175, R176, R174 ;  /* 0x000000aeb0af1220 */ /* 0x000fca0000410000 */
[----:B------:R-:W-:-:S04]  /*85e0*/  F2FP.BF16.F32.PACK_AB R175, RZ, R175 ;  /* 0x000000afffaf723e */ /* 0x000fc800000010ff */
[----:B------:R-:W-:-:S07]  /*85f0*/  PRMT R144, R175, 0x7610, R144 ;  /* 0x00007610af907816 */ /* 0x000fce0000000090 */
.L_x_1404:
[----:B------:R-:W-:Y:S05]  /*8600*/  BSYNC.RECONVERGENT B3 ;  /* 0x0000000000037941 */ /* 0x000fea0003800200 */
.L_x_1403:
[----:B------:R-:W-:Y:S04]  /*8610*/  BSSY.RECONVERGENT B3, `(.L_x_1405) ;  /* 0x0000017000037945 */ /* 0x000fe80003800200 */
[----:B------:R-:W-:Y:S05]  /*8620*/  @!P0 BRA `(.L_x_1406) ;  /* 0x0000000000548947 */ /* 0x000fea0003800000 */
[----:B0-----:R-:W2:Y:S04]  /*8630*/  LDL R174, [R1+0xf4] ;  /* 0x0000f40001ae7983 */ /* 0x001ea80000100800 */
[----:B------:R-:W3:Y:S01]  /*8640*/  LDL R176, [R1] ;  /* 0x0000000001b07983 */ /* 0x000ee20000100800 */
[----:B-----5:R-:W-:Y:S02]  /*8650*/  PRMT R175, R24, 0x7632, R175 ;  /* 0x0000763218af7816 */ /* 0x020fe400000000af */
[----:B------:R-:W-:Y:S02]  /*8660*/  LOP3.LUT P1, RZ, R186, 0xff00, RZ, 0xc0, !PT ;  /* 0x0000ff00baff7812 */ /* 0x000fe4000782c0ff */
[----:B------:R-:W-:Y:S02]  /*8670*/  SHF.L.U32 R175, R175, 0x10, RZ ;  /* 0x00000010afaf7819 */ /* 0x000fe400000006ff */
[----:B--2---:R-:W-:Y:S01]  /*8680*/  MOV R177, R174 ;  /* 0x000000ae00b17202 */ /* 0x004fe20000000f00 */
[----:B------:R-:W-:-:S04]  /*8690*/  @P6 FFMA.FTZ R174, R7, R173, R12 ;  /* 0x000000ad07ae6223 */ /* 0x000fc8000001000c */
[----:B---3--:R-:W-:Y:S01]  /*86a0*/  @P6 FADD.FTZ R174, R176, -R174 ;  /* 0x800000aeb0ae6221 */ /* 0x008fe20000010000 */
[----:B------:R-:W-:-:S03]  /*86b0*/  HFMA2 R176, -RZ, RZ, 0, 0 ;  /* 0x00000000ffb07431 */ /* 0x000fc600000001ff */
[----:B------:R-:W-:-:S04]  /*86c0*/  @P6 FFMA.FTZ R175, R13, R174, R175 ;  /* 0x000000ae0daf6223 */ /* 0x000fc800000100af */
[----:B------:R-:W-:Y:S01]  /*86d0*/  FMUL.FTZ R174, R175, UR13 ;  /* 0x0000000dafae7c20 */ /* 0x000fe20008410000 */
[----:B------:R-:W-:-:S03]  /*86e0*/  @P1 PRMT R175, R152, 0x7632, R175 ;  /* 0x0000763298af1816 */ /* 0x000fc600000000af */
[----:B------:R-:W-:Y:S01]  /*86f0*/  FMUL.FTZ R174, R174, UR12 ;  /* 0x0000000caeae7c20 */ /* 0x000fe20008410000 */
[----:B------:R-:W-:-:S05]  /*8700*/  @P1 SHF.L.U32 R175, R175, 0x10, RZ ;  /* 0x00000010afaf1819 */ /* 0x000fca00000006ff */
[----:B------:R-:W-:Y:S01]  /*8710*/  @P1 FMUL.FTZ R176, R174, R175 ;  /* 0x000000afaeb01220 */ /* 0x000fe20000410000 */
[----:B------:R-:W-:-:S03]  /*8720*/  MOV R175, RZ ;  /* 0x000000ff00af7202 */ /* 0x000fc60000000f00 */
[----:B------:R-:W-:Y:S01]  /*8730*/  FADD.FTZ R109, R109, R176 ;  /* 0x000000b06d6d7221 */ /* 0x000fe20000010000 */
[----:B------:R-:W-:-:S05]  /*8740*/  @P1 SHF.L.U32 R176, R177, 0x10, RZ ;  /* 0x00000010b1b01819 */ /* 0x000fca00000006ff */
[----:B------:R-:W-:-:S05]  /*8750*/  @P1 FMUL.FTZ R175, R176, R174 ;  /* 0x000000aeb0af1220 */ /* 0x000fca0000410000 */
[----:B------:R-:W-:-:S04]  /*8760*/  F2FP.BF16.F32.PACK_AB R175, RZ, R175 ;  /* 0x000000afffaf723e */ /* 0x000fc800000010ff */
[----:B------:R-:W-:-:S07]  /*8770*/  PRMT R144, R144, 0x5410, R175 ;  /* 0x0000541090907816 */ /* 0x000fce00000000af */
.L_x_1406:
[----:B------:R-:W-:Y:S05]  /*8780*/  BSYNC.RECONVERGENT B3 ;  /* 0x0000000000037941 */ /* 0x000fea0003800200 */
.L_x_1405:
[----:B------:R-:W-:Y:S04]  /*8790*/  BSSY.RECONVERGENT B3, `(.L_x_1407) ;  /* 0x0000012000037945 */ /* 0x000fe80003800200 */
[----:B------:R-:W-:Y:S05]  /*87a0*/  @!P0 BRA `(.L_x_1408) ;  /* 0x0000000000408947 */ /* 0x000fea0003800000 */
        /* <DEDUP_REMOVED lines=16> */
.L_x_1408:
[----:B------:R-:W-:Y:S05]  /*88b0*/  BSYNC.RECONVERGENT B3 ;  /* 0x0000000000037941 */ /* 0x000fea0003800200 */
.L_x_1407:
[----:B------:R-:W-:Y:S04]  /*88c0*/  BSSY.RECONVERGENT B3, `(.L_x_1409) ;  /* 0x0000015000037945 */ /* 0x000fe80003800200 */
[----:B------:R-:W-:Y:S05]  /*88d0*/  @!P0 BRA `(.L_x_1410) ;  /* 0x00000000004c8947 */ /* 0x000fea0003800000 */
[----:B------:R-:W2:Y:S01]  /*88e0*/  LDL R177, [R1+0xf8] ;  /* 0x0000f80001b17983 */ /* 0x000ea20000100800 */
[----:B0----5:R-:W-:Y:S01]  /*88f0*/  PRMT R175, R25, 0x7632, R175 ;  /* 0x0000763219af7816 */ /* 0x021fe200000000af */
[----:B------:R-:W-:Y:S01]  /*8900*/  @P6 FFMA.FTZ R174, R6, R173, R12 ;  /* 0x000000ad06ae6223 */ /* 0x000fe2000001000c */
[----:B------:R-:W-:Y:S01]  /*8910*/  LOP3.LUT P1, RZ, R186, 0xff000000, RZ, 0xc0, !PT ;  /* 0xff000000baff7812 */ /* 0x000fe2000782c0ff */
[----:B------:R-:W-:Y:S01]  /*8920*/  HFMA2 R176, -RZ, RZ, 0, 0 ;  /* 0x00000000ffb07431 */ /* 0x000fe200000001ff */
[----:B------:R-:W-:Y:S01]  /*8930*/  SHF.L.U32 R175, R175, 0x10, RZ ;  /* 0x00000010afaf7819 */ /* 0x000fe200000006ff */
[----:B------:R-:W-:-:S04]  /*8940*/  @P6 FADD.FTZ R174, R252, -R174 ;  /* 0x800000aefcae6221 */ /* 0x000fc80000010000 */
[----:B------:R-:W-:-:S04]  /*8950*/  @P6 FFMA.FTZ R175, R13, R174, R175 ;  /* 0x000000ae0daf6223 */ /* 0x000fc800000100af */
[----:B------:R-:W-:Y:S02]  /*8960*/  FMUL.FTZ R174, R175, UR13 ;  /* 0x0000000dafae7c20 */ /* 0x000fe40008410000 */
[----:B------:R-:W-:Y:S02]  /*8970*/  @P1 PRMT R175, R153, 0x7632, R175 ;  /* 0x0000763299af1816 */ /* 0x000fe400000000af */
[----:B------:R-:W-:-:S03]  /*8980*/  FMUL.FTZ R174, R174, UR12 ;  /* 0x0000000caeae7c20 */ /* 0x000fc60008410000 */
[----:B------:R-:W-:-:S04]  /*8990*/  @P1 IMAD.U32 R175, R175, 0x10000, RZ ;  /* 0x00010000afaf1824 */ /* 0x000fc800078e00ff */
[----:B------:R-:W-:Y:S01]  /*89a0*/  @P1 FMUL.FTZ R176, R174, R175 ;  /* 0x000000afaeb01220 */ /* 0x000fe20000410000 */
[----:B------:R-:W-:-:S03]  /*89b0*/  MOV R175, RZ ;  /* 0x000000ff00af7202 */ /* 0x000fc60000000f00 */
[----:B------:R-:W-:Y:S01]  /*89c0*/  FADD.FTZ R111, R111, R176 ;  /* 0x000000b06f6f7221 */ /* 0x000fe20000010000 */
[----:B--2---:R-:W-:-:S05]  /*89d0*/  @P1 SHF.L.U32 R176, R177, 0x10, RZ ;  /* 0x00000010b1b01819 */ /* 0x004fca00000006ff */
[----:B------:R-:W-:-:S05]  /*89e0*/  @P1 FMUL.FTZ R175, R176, R174 ;  /* 0x000000aeb0af1220 */ /* 0x000fca0000410000 */
[----:B------:R-:W-:-:S04]  /*89f0*/  F2FP.BF16.F32.PACK_AB R175, RZ, R175 ;  /* 0x000000afffaf723e */ /* 0x000fc800000010ff */
[----:B------:R-:W-:-:S07]  /*8a00*/  PRMT R145, R145, 0x5410, R175 ;  /* 0x0000541091917816 */ /* 0x000fce00000000af */
.L_x_1410:
[----:B------:R-:W-:Y:S05]  /*8a10*/  BSYNC.RECONVERGENT B3 ;  /* 0x0000000000037941 */ /* 0x000fea0003800200 */
.L_x_1409:
        /* <DEDUP_REMOVED lines=18> */
.L_x_1412:
[----:B------:R-:W-:Y:S05]  /*8b40*/  BSYNC.RECONVERGENT B3 ;  /* 0x0000000000037941 */ /* 0x000fea0003800200 */
.L_x_1411:
        /* <DEDUP_REMOVED lines=12> */
[----:B------:R-:W-:Y:S02]  /*8c10*/  FMUL.FTZ R174, R174, UR12 ;  /* 0x0000000caeae7c20 */ /* 0x000fe40008410000 */
[----:B------:R-:W-:-:S05]  /*8c20*/  @P1 SHF.L.U32 R175, R175, 0x10, RZ ;  /* 0x00000010afaf1819 */ /* 0x000fca00000006ff */
[----:B------:R-:W-:Y:S01]  /*8c30*/  @P1 FMUL.FTZ R176, R174, R175 ;  /* 0x000000afaeb01220 */ /* 0x000fe20000410000 */
[----:B------:R-:W-:-:S03]  /*8c40*/  MOV R175, RZ ;  /* 0x000000ff00af7202 */ /* 0x000fc60000000f00 */
[----:B------:R-:W-:Y:S01]  /*8c50*/  FADD.FTZ R113, R113, R176 ;  /* 0x000000b071717221 */ /* 0x000fe20000010000 */
[----:B--2---:R-:W-:-:S04]  /*8c60*/  @P1 IMAD.U32 R176, R177, 0x10000, RZ ;  /* 0x00010000b1b01824 */ /* 0x004fc800078e00ff */
[----:B------:R-:W-:-:S05]  /*8c70*/  @P1 FMUL.FTZ R175, R176, R174 ;  /* 0x000000aeb0af1220 */ /* 0x000fca0000410000 */
[----:B------:R-:W-:-:S04]  /*8c80*/  F2FP.BF16.F32.PACK_AB R175, RZ, R175 ;  /* 0x000000afffaf723e */ /* 0x000fc800000010ff */
[----:B------:R-:W-:-:S07]  /*8c90*/  PRMT R146, R146, 0x5410, R175 ;  /* 0x0000541092927816 */ /* 0x000fce00000000af */
.L_x_1414:
[----:B------:R-:W-:Y:S05]  /*8ca0*/  BSYNC.RECONVERGENT B3 ;  /* 0x0000000000037941 */ /* 0x000fea0003800200 */
.L_x_1413:
        /* <DEDUP_REMOVED lines=18> */
.L_x_1416:
[----:B------:R-:W-:Y:S05]  /*8dd0*/  BSYNC.RECONVERGENT B3 ;  /* 0x0000000000037941 */ /* 0x000fea0003800200 */
.L_x_1415:
[----:B------:R-:W-:Y:S05]  /*8de0*/  @!P0 BRA `(.L_x_1402) ;  /* 0x0000001c00bc8947 */ /* 0x000fea0003800000 */
[----:B------:R-:W2:Y:S01]  /*8df0*/  LDL R177, [R1+0x100] ;  /* 0x0001000001b17983 */ /* 0x000ea20000100800 */
[----:B-----5:R-:W-:Y:S01]  /*8e00*/  ISETP.GE.U32.AND P1, PT, R186, RZ, PT ;  /* 0x000000ffba00720c */ /* 0x020fe20003f26070 */
[----:B0-----:R-:W-:Y:S01]  /*8e10*/  @P6 FFMA.FTZ R174, R23, R173, R12 ;  /* 0x000000ad17ae6223 */ /* 0x001fe2000001000c */
[----:B------:R-:W-:Y:S01]  /*8e20*/  PRMT R175, R27, 0x7632, R175 ;  /* 0x000076321baf7816 */ /* 0x000fe200000000af */
[----:B------:R-:W-:Y:S01]  /*8e30*/  HFMA2 R176, -RZ, RZ, 0, 0 ;  /* 0x00000000ffb07431 */ /* 0x000fe200000001ff */
[----:B------:R-:W-:Y:S01]  /*8e40*/  ISETP.GE.U32.AND.EX P1, PT, R187, 0x1000000, PT, P1 ;  /* 0x01000000bb00780c */ /* 0x000fe20003f26110 */
[----:B------:R-:W-:Y:S01]  /*8e50*/  @P6 FADD.FTZ R174, R243, -R174 ;  /* 0x800000aef3ae6221 */ /* 0x000fe20000010000 */
[----:B------:R-:W-:-:S05]  /*8e60*/  SHF.L.U32 R175, R175, 0x10, RZ ;  /* 0x00000010afaf7819 */ /* 0x000fca00000006ff */
        /* <DEDUP_REMOVED lines=13> */
.L_x_1386:
[----:B------:R-:W-:-:S04]  /*8f40*/  UISETP.NE.U32.AND UP0, UPT, UR20, URZ, UPT ;  /* 0x000000ff1400728c */ /* 0x000fc8000bf05070 */
[----:B------:R-:W-:-:S06]  /*8f50*/  UISETP.NE.AND.EX UP0, UPT, UR21, URZ, UPT, UP0 ;  /* 0x000000ff1500728c */ /* 0x000fcc000bf05300 */
[----:B------:R-:W-:-:S13]  /*8f60*/  PLOP3.LUT P2, PT, PT, PT, UP0, 0x80, 0x8 ;  /* 0x000000000008781c */ /* 0x000fda0003f4f008 */
[----:B------:R-:W-:Y:S05]  /*8f70*/  @!P2 BRA `(.L_x_1417) ;  /* 0x0000000c0018a947 */ /* 0x000fea0003800000 */
        /* <DEDUP_REMOVED lines=8> */
[----:B------:R-:W1:Y:S01]  /*9000*/  @P6 LDC.64 R68, c[0x0][0x408] ;  /* 0x00010200ff446b82 */ /* 0x000e620000000a00 */
[----:B------:R-:W-:Y:S01]  /*9010*/  @P6 SHF.L.U32 R70, R152, 0x10, RZ ;  /* 0x0000001098466819 */ /* 0x000fe200000006ff */
[----:B-1----:R-:W-:-:S04]  /*9020*/  @P6 FMUL.FTZ R69, R69, R176 ;  /* 0x000000b045456220 */ /* 0x002fc80000410000 */
[----:B------:R-:W-:Y:S01]  /*9030*/  @P6 FMUL.FTZ R68, R69, R68 ;  /* 0x0000004445446220 */ /* 0x000fe20000410000 */
[----:B------:R-:W-:-:S03]  /*9040*/  HFMA2 R69, -RZ, RZ, 0, 0 ;  /* 0x00000000ff457431 */ /* 0x000fc600000001ff */
[----:B------:R-:W-:Y:S01]  /*9050*/  @P6 FMUL.FTZ R69, R70, R68 ;  /* 0x0000004446456220 */ /* 0x000fe20000410000 */
[----:B------:R-:W-:-:S03]  /*9060*/  @P6 SHF.L.U32 R70, R40, 0x10, RZ ;  /* 0x0000001028466819 */ /* 0x000fc600000006ff */
[----:B------:R-:W-:Y:S02]  /*9070*/  FADD.FTZ R108, R108, R69 ;  /* 0x000000456c6c7221 */ /* 0x000fe40000010000 */
[----:B------:R-:W1:Y:S02]  /*9080*/  @P6 LDC.64 R68, c[0x0][0x408] ;  /* 0x00010200ff446b82 */ /* 0x000e640000000a00 */
[----:B-1----:R-:W-:-:S04]  /*9090*/  @P6 FMUL.FTZ R69, R69, R176 ;  /* 0x000000b045456220 */ /* 0x002fc80000410000 */
[----:B------:R-:W-:Y:S01]  /*90a0*/  @P6 FMUL.FTZ R68, R69, R68 ;  /* 0x0000004445446220 */ /* 0x000fe20000410000 */
[----:B------:R-:W-:-:S03]  /*90b0*/  IMAD.MOV.U32 R69, RZ, RZ, RZ ;  /* 0x000000ffff457224 */ /* 0x000fc600078e00ff */
[----:B------:R-:W-:-:S05]  /*90c0*/  @P6 FMUL.FTZ R69, R70, R68 ;  /* 0x0000004446456220 */ /* 0x000fca0000410000 */
[----:B------:R-:W-:-:S04]  /*90d0*/  F2FP.BF16.F32.PACK_AB R69, RZ, R69 ;  /* 0x00000045ff45723e */ /* 0x000fc800000010ff */
[----:B0-----:R-:W-:-:S07]  /*90e0*/  PRMT R144, R69, 0x7610, R144 ;  /* 0x0000761045907816 */ /* 0x001fce0000000090 */
.L_x_1419:
[----:B------:R-:W-:Y:S05]  /*90f0*/  BSYNC.RECONVERGENT B3 ;  /* 0x0000000000037941 */ /* 0x000fea0003800200 */
.L_x_1418:
[----:B------:R-:W2:Y:S01]  /*9100*/  LDL R69, [R1] ;  /* 0x0000000001457983 */ /* 0x000ea20000100800 */
[----:B------:R-:W-:Y:S01]  /*9110*/  FFMA.FTZ R68, R7, R173, R12 ;  /* 0x000000ad07447223 */ /* 0x000fe2000001000c */
[----:B------:R-:W-:Y:S03]  /*9120*/  BSSY.RECONVERGENT B3, `(.L_x_1420) ;  /* 0x0000017000037945 */ /* 0x000fe60003800200 */
[----:B--2---:R-:W-:-:S04]  /*9130*/  FADD.FTZ R68, R69, -R68 ;  /* 0x8000004445447221 */ /* 0x004fc80000010000 */
[----:B------:R-:W-:-:S05]  /*9140*/  FMUL.FTZ R68, R13, R68 ;  /* 0x000000440d447220 */ /* 0x000fca0000410000 */
[----:B0-----:R-:W-:Y:S01]  /*9150*/  FSEL R175, R68, RZ, P1 ;  /* 0x000000ff44af7208 */ /* 0x001fe20000800000 */
[----:B------:R-:W-:Y:S06]  /*9160*/  @!P0 BRA `(.L_x_1421) ;  /* 0x0000000000488947 */ /* 0x000fec0003800000 */
[----:B------:R-:W2:Y:S01]  /*9170*/  LDL R71, [R1+0xf4] ;  /* 0x0000f40001477983 */ /* 0x000ea20000100800 */
[----:B------:R-:W-:Y:S02]  /*9180*/  LOP3.LUT P6, RZ, R186, 0xff00, RZ, 0xc0, !PT ;  /* 0x0000ff00baff7812 */ /* 0x000fe400078cc0ff */
[----:B------:R-:W-:-:S11]  /*9190*/  MOV R70, RZ ;  /* 0x000000ff00467202 */ /* 0x000fd60000000f00 */
        /* <DEDUP_REMOVED lines=10> */
[----:B------:R-:W-:Y:S01]  /*9240*/  HFMA2 R69, -RZ, RZ, 0, 0 ;  /* 0x00000000ff457431 */ /* 0x000fe200000001ff */
[----:B--2---:R-:W-:-:S05]  /*9250*/  @P6 SHF.L.U32 R70, R71, 0x10, RZ ;  /* 0x0000001047466819 */ /* 0x004fca00000006ff */
[----:B------:R-:W-:-:S05]  /*9260*/  @P6 FMUL.FTZ R69, R70, R68 ;  /* 0x0000004446456220 */ /* 0x000fca0000410000 */
[----:B------:R-:W-:-:S04]  /*9270*/  F2FP.BF16.F32.PACK_AB R69, RZ, R69 ;  /* 0x00000045ff45723e */ /* 0x000fc800000010ff */
[----:B------:R-:W-:-:S07]  /*9280*/  PRMT R144, R144, 0x5410, R69 ;  /* 0x0000541090907816 */ /* 0x000fce0000000045 */
.L_x_1421:
[----:B------:R-:W-:Y:S05]  /*9290*/  BSYNC.RECONVERGENT B3 ;  /* 0x0000000000037941 */ /* 0x000fea0003800200 */
.L_x_1420:
        /* <DEDUP_REMOVED lines=22> */
.L_x_1423:
[----:B------:R-:W-:Y:S05]  /*9400*/  BSYNC.RECONVERGENT B3 ;  /* 0x0000000000037941 */ /* 0x000fea0003800200 */
.L_x_1422:
[----:B------:R-:W-:Y:S01]  /*9410*/  FFMA.FTZ R68, R6, R173, R12 ;  /* 0x000000ad06447223 */ /* 0x000fe2000001000c */
[----:B------:R-:W-:Y:S03]  /*9420*/  BSSY.RECONVERGENT B3, `(.L_x_1424) ;  /* 0x0000017000037945 */ /* 0x000fe60003800200 */
[----:B------:R-:W-:-:S04]  /*9430*/  FADD.FTZ R68, R252, -R68 ;  /* 0x80000044fc447221 */ /* 0x000fc80000010000 */
[----:B------:R-:W-:-:S05]  /*9440*/  FMUL.FTZ R68, R13, R68 ;  /* 0x000000440d447220 */ /* 0x000fca0000410000 */
[----:B------:R-:W-:Y:S01]  /*9450*/  FSEL R71, R68, RZ, P1 ;  /* 0x000000ff44477208 */ /* 0x000fe20000800000 */
        /* <DEDUP_REMOVED lines=14> */
[----:B------:R-:W-:Y:S02]  /*9540*/  HFMA2 R69, -RZ, RZ, 0, 0 ;  /* 0x00000000ff457431 */ /* 0x000fe400000001ff */
[----:B--2---:R-:W-:-:S04]  /*9550*/  @P6 IMAD.U32 R70, R177, 0x10000, RZ ;  /* 0x00010000b1466824 */ /* 0x004fc800078e00ff */
[----:B------:R-:W-:-:S05]  /*9560*/  @P6 FMUL.FTZ R69, R70, R68 ;  /* 0x0000004446456220 */ /* 0x000fca0000410000 */
[----:B------:R-:W-:-:S04]  /*9570*/  F2FP.BF16.F32.PACK_AB R69, RZ, R69 ;  /* 0x00000045ff45723e */ /* 0x000fc800000010ff */
[----:B------:R-:W-:-:S07]  /*9580*/  PRMT R145, R145, 0x5410, R69 ;  /* 0x0000541091917816 */ /* 0x000fce0000000045 */
.L_x_1425:
[----:B------:R-:W-:Y:S05]  /*9590*/  BSYNC.RECONVERGENT B3 ;  /* 0x0000000000037941 */ /* 0x000fea0003800200 */
.L_x_1424:
        /* <DEDUP_REMOVED lines=22> */
.L_x_1427:
[----:B------:R-:W-:Y:S05]  /*9700*/  BSYNC.RECONVERGENT B3 ;  /* 0x0000000000037941 */ /* 0x000fea0003800200 */
.L_x_1426:
[----:B------:R-:W-:Y:S01]  /*9710*/  FFMA.FTZ R68, R5, R173, R12 ;  /* 0x000000ad05447223 */ /* 0x000fe2000001000c */
[----:B------:R-:W-:Y:S03]  /*9720*/  BSSY.RECONVERGENT B3, `(.L_x_1428) ;  /* 0x0000017000037945 */ /* 0x000fe60003800200 */
[----:B------:R-:W-:-:S04]  /*9730*/  FADD.FTZ R68, R251, -R68 ;  /* 0x80000044fb447221 */ /* 0x000fc80000010000 */
        /* <DEDUP_REMOVED lines=21> */
.L_x_1429:
[----:B------:R-:W-:Y:S05]  /*9890*/  BSYNC.RECONVERGENT B3 ;  /* 0x0000000000037941 */ /* 0x000fea0003800200 */
.L_x_1428:
[----:B------:R-:W-:Y:S01]  /*98a0*/  F2FP.BF16.F32.PACK_AB R69, R71, R174 ;  /* 0x000000ae4745723e */ /* 0x000fe200000010ff */
[-CC-:B------:R-:W-:Y:S01]  /*98b0*/  FFMA.FTZ R174, R23, R173.reuse, R12.reuse ;  /* 0x000000ad17ae7223 */ /* 0x180fe2000001000c */
[----:B------:R-:W-:Y:S01]  /*98c0*/  FFMA.FTZ R71, R219, R173, R12 ;  /* 0x000000addb477223 */ /* 0x000fe2000001000c */
[----:B------:R-:W-:Y:S01]  /*98d0*/  BSSY.RECONVERGENT B3, `(.L_x_1430) ;  /* 0x000001a000037945 */ /* 0x000fe20003800200 */
[----:B------:R-:W-:Y:S01]  /*98e0*/  F2FP.BF16.F32.PACK_AB R68, R175, R176 ;  /* 0x000000b0af44723e */ /* 0x000fe200000010ff */
[----:B------:R-:W-:Y:S01]  /*98f0*/  FADD.FTZ R174, R243, -R174 ;  /* 0x800000aef3ae7221 */ /* 0x000fe20000010000 */
[----:B------:R-:W-:Y:S01]  /*9900*/  FADD.FTZ R71, R220, -R71 ;  /* 0x80000047dc477221 */ /* 0x000fe20000010000 */
[----:B------:R-:W-:Y:S02]  /*9910*/  F2FP.BF16.F32.PACK_AB R70, R177, R70 ;  /* 0x00000046b146723e */ /* 0x000fe400000010ff */
[C---:B------:R-:W-:Y:S01]  /*9920*/  FMUL.FTZ R174, R13.reuse, R174 ;  /* 0x000000ae0dae7220 */ /* 0x040fe20000410000 */
[----:B------:R-:W-:-:S04]  /*9930*/  FMUL.FTZ R71, R13, R71 ;  /* 0x000000470d477220 */ /* 0x000fc80000410000 */
[----:B------:R-:W-:Y:S02]  /*9940*/  FSEL R176, R174, RZ, P1 ;  /* 0x000000ffaeb07208 */ /* 0x000fe40000800000 */
        /* <DEDUP_REMOVED lines=18> */
.L_x_1431:
[----:B------:R-:W-:Y:S05]  /*9a70*/  BSYNC.RECONVERGENT B3 ;  /* 0x0000000000037941 */ /* 0x000fea0003800200 */
.L_x_1430:
[----:B------:R-:W-:Y:S01]  /*9a80*/  F2FP.BF16.F32.PACK_AB R71, R176, R71 ;  /* 0x00000047b047723e */ /* 0x000fe200000010ff */
[----:B------:R-:W-:Y:S06]  /*9a90*/  @!P0 BRA `(.L_x_1402) ;  /* 0x0000001000908947 */ /* 0x000fec0003800000 */
[----:B------:R-:W2:Y:S01]  /*9aa0*/  LDL R178, [R1+0x100] ;  /* 0x0001000001b27983 */ /* 0x000ea20000100800 */
[----:B------:R-:W-:Y:S02]  /*9ab0*/  ISETP.GE.U32.AND P1, PT, R186, RZ, PT ;  /* 0x000000ffba00720c */ /* 0x000fe40003f26070 */
[----:B------:R-:W-:Y:S02]  /*9ac0*/  MOV R177, RZ ;  /* 0x000000ff00b17202 */ /* 0x000fe40000000f00 */
[----:B------:R-:W-:-:S13]  /*9ad0*/  ISETP.GE.U32.AND.EX P1, PT, R187, 0x1000000, PT, P1 ;  /* 0x01000000bb00780c */ /* 0x000fda0003f26110 */
[----:B------:R-:W0:Y:S02]  /*9ae0*/  @P1 LDC.64 R174, c[0x0][0x408] ;  /* 0x00010200ffae1b82 */ /* 0x000e240000000a00 */
[----:B0-----:R-:W-:-:S04]  /*9af0*/  @P1 FMUL.FTZ R175, R176, R175 ;  /* 0x000000afb0af1220 */ /* 0x001fc80000410000 */
[----:B------:R-:W-:Y:S01]  /*9b00*/  @P1 FMUL.FTZ R174, R175, R174 ;  /* 0x000000aeafae1220 */ /* 0x000fe20000410000 */
[----:B------:R-:W-:-:S05]  /*9b10*/  @P1 PRMT R175, R155, 0x7632, R175 ;  /* 0x000076329baf1816 */ /* 0x000fca00000000af */
[----:B------:R-:W-:-:S04]  /*9b20*/  @P1 IMAD.U32 R175, R175, 0x10000, RZ ;  /* 0x00010000afaf1824 */ /* 0x000fc800078e00ff */
        /* <DEDUP_REMOVED lines=9> */
[----:B------:R-:W-:Y:S01]  /*9bc0*/  PRMT R147, R147, 0x5410, R175 ;  /* 0x0000541093937816 */ /* 0x000fe200000000af */
[----:B------:R-:W-:Y:S06]  /*9bd0*/  BRA `(.L_x_1402) ;  /* 0x0000001000407947 */ /* 0x000fec0003800000 */
.L_x_1417:
[----:B------:R-:W-:Y:S04]  /*9be0*/  BSSY.RECONVERGENT B3, `(.L_x_1432) ;  /* 0x0000020000037945 */ /* 0x000fe80003800200 */
[----:B------:R-:W-:Y:S05]  /*9bf0*/  @!P0 BRA `(.L_x_1433) ;  /* 0x0000000000788947 */ /* 0x000fea0003800000 */
[----:B-----5:R-:W-:Y:S01]  /*9c00*/  LOP3.LUT P1, RZ, R186, 0xff, RZ, 0xc0, !PT ;  /* 0x000000ffbaff7812 */ /* 0x020fe2000782c0ff */
[----:B------:R-:W-:Y:S01]  /*9c10*/  BSSY.RECONVERGENT B4, `(.L_x_1434) ;  /* 0x000000c000047945 */ /* 0x000fe20003800200 */
[----:B0-----:R-:W-:-:S11]  /*9c20*/  MOV R174, RZ ;  /* 0x000000ff00ae7202 */ /* 0x001fd60000000f00 */
        /* <DEDUP_REMOVED lines=10> */
.L_x_1435:
[----:B------:R-:W-:Y:S05]  /*9cd0*/  BSYNC.RECONVERGENT B4 ;  /* 0x0000000000047941 */ /* 0x000fea0003800200 */
.L_x_1434:
        /* <DEDUP_REMOVED lines=13> */
.L_x_1437:
[----:B------:R-:W-:Y:S05]  /*9db0*/  BSYNC.RECONVERGENT B4 ;  /* 0x0000000000047941 */ /* 0x000fea0003800200 */
.L_x_1436:
[----:B------:R-:W-:-:S04]  /*9dc0*/  F2FP.BF16.F32.PACK_AB R174, RZ, R174 ;  /* 0x000000aeffae723e */ /* 0x000fc800000010ff */
[----:B------:R-:W-:-:S07]  /*9dd0*/  PRMT R144, R174, 0x7610, R144 ;  /* 0x00007610ae907816 */ /* 0x000fce0000000090 */
.L_x_1433:
[----:B------:R-:W-:Y:S05]  /*9de0*/  BSYNC.RECONVERGENT B3 ;  /* 0x0000000000037941 */ /* 0x000fea0003800200 */
.L_x_1432:
[----:B------:R-:W-:Y:S04]  /*9df0*/  BSSY.RECONVERGENT B3, `(.L_x_1438) ;  /* 0x0000023000037945 */ /* 0x000fe80003800200 */
[----:B------:R-:W-:Y:S05]  /*9e00*/  @!P0 BRA `(.L_x_1439) ;  /* 0x0000000000848947 */ /* 0x000fea0003800000 */
[----:B------:R1:W5:Y:S02]  /*9e10*/  LDL R176, [R1] ;  /* 0x0000000001b07983 */ /* 0x0003640000100800 */
[----:B-----5:R-:W-:Y:S01]  /*9e20*/  LOP3.LUT P1, RZ, R186, 0xff00, RZ, 0xc0, !PT ;  /* 0x0000ff00baff7812 */ /* 0x020fe2000782c0ff */
[----:B------:R-:W-:Y:S01]  /*9e30*/  BSSY.RECONVERGENT B4, `(.L_x_1440) ;  /* 0x000000d000047945 */ /* 0x000fe20003800200 */
[----:B0-----:R-:W-:-:S11]  /*9e40*/  MOV R174, RZ ;  /* 0x000000ff00ae7202 */ /* 0x001fd60000000f00 */
[----:B-1----:R-:W-:Y:S05]  /*9e50*/  @!P1 BRA `(.L_x_1441) ;  /* 0x0000000000289947 */ /* 0x002fea0003800000 */
        /* <DEDUP_REMOVED lines=10> */
.L_x_1441:
[----:B------:R-:W-:Y:S05]  /*9f00*/  BSYNC.RECONVERGENT B4 ;  /* 0x0000000000047941 */ /* 0x000fea0003800200 */
.L_x_1440:
        /* <DEDUP_REMOVED lines=14> */
.L_x_1443:
[----:B------:R-:W-:Y:S05]  /*9ff0*/  BSYNC.RECONVERGENT B4 ;  /* 0x0000000000047941 */ /* 0x000fea0003800200 */
.L_x_1442:
[----:B------:R-:W-:-:S04]  /*a000*/  F2FP.BF16.F32.PACK_AB R174, RZ, R174 ;  /* 0x000000aeffae723e */ /* 0x000fc800000010ff */
[----:B------:R-:W-:-:S07]  /*a010*/  PRMT R144, R144, 0x5410, R174 ;  /* 0x0000541090907816 */ /* 0x000fce00000000ae */
.L_x_1439:
[----:B------:R-:W-:Y:S05]  /*a020*/  BSYNC.RECONVERGENT B3 ;  /* 0x0000000000037941 */ /* 0x000fea0003800200 */
.L_x_1438:
[----:B------:R-:W-:Y:S04]  /*a030*/  BSSY.RECONVERGENT B3, `(.L_x_1444) ;  /* 0x0000020000037945 */ /* 0x000fe80003800200 */
[----:B------:R-:W-:Y:S05]  /*a040*/  @!P0 BRA `(.L_x_1445) ;  /* 0x0000000000788947 */ /* 0x000fea0003800000 */
[----:B-----5:R-:W-:Y:S01]  /*a050*/  LOP3.LUT P1, RZ, R186, 0xff0000, RZ, 0xc0, !PT ;  /* 0x00ff0000baff7812 */ /* 0x020fe2000782c0ff */
[----:B------:R-:W-:Y:S01]  /*a060*/  BSSY.RECONVERGENT B4, `(.L_x_1446) ;  /* 0x000000c000047945 */ /* 0x000fe20003800200 */
[----:B0-----:R-:W-:-:S11]  /*a070*/  MOV R174, RZ ;  /* 0x000000ff00ae7202 */ /* 0x001fd60000000f00 */
        /* <DEDUP_REMOVED lines=10> */
.L_x_1447:
[----:B------:R-:W-:Y:S05]  /*a120*/  BSYNC.RECONVERGENT B4 ;  /* 0x0000000000047941 */ /* 0x000fea0003800200 */
.L_x_1446:
        /* <DEDUP_REMOVED lines=13> */
.L_x_1449:
[----:B------:R-:W-:Y:S05]  /*a200*/  BSYNC.RECONVERGENT B4 ;  /* 0x0000000000047941 */ /* 0x000fea0003800200 */
.L_x_1448:
[----:B------:R-:W-:-:S04]  /*a210*/  F2FP.BF16.F32.PACK_AB R174, RZ, R174 ;  /* 0x000000aeffae723e */ /* 0x000fc800000010ff */
[----:B------:R-:W-:-:S07]  /*a220*/  PRMT R145, R174, 0x7610, R145 ;  /* 0x00007610ae917816 */ /* 0x000fce0000000091 */
.L_x_1445:
[----:B------:R-:W-:Y:S05]  /*a230*/  BSYNC.RECONVERGENT B3 ;  /* 0x0000000000037941 */ /* 0x000fea0003800200 */
.L_x_1444:
        /* <DEDUP_REMOVED lines=16> */
.L_x_1453:
[----:B------:R-:W-:Y:S05]  /*a340*/  BSYNC.RECONVERGENT B4 ;  /* 0x0000000000047941 */ /* 0x000fea0003800200 */
.L_x_1452:
        /* <DEDUP_REMOVED lines=14> */
.L_x_1455:
[----:B------:R-:W-:Y:S05]  /*a430*/  BSYNC.RECONVERGENT B4 ;  /* 0x0000000000047941 */ /* 0x000fea0003800200 */
.L_x_1454:
[----:B------:R-:W-:-:S04]  /*a440*/  F2FP.BF16.F32.PACK_AB R174, RZ, R174 ;  /* 0x000000aeffae723e */ /* 0x000fc800000010ff */
[----:B------:R-:W-:-:S07]  /*a450*/  PRMT R145, R145, 0x5410, R174 ;  /* 0x0000541091917816 */ /* 0x000fce00000000ae */
.L_x_1451:
[----:B------:R-:W-:Y:S05]  /*a460*/  BSYNC.RECONVERGENT B3 ;  /* 0x0000000000037941 */ /* 0x000fea0003800200 */
.L_x_1450:
        /* <DEDUP_REMOVED lines=15> */
.L_x_1459:
[----:B------:R-:W-:Y:S05]  /*a560*/  BSYNC.RECONVERGENT B4 ;  /* 0x0000000000047941 */ /* 0x000fea0003800200 */
.L_x_1458:
        /* <DEDUP_REMOVED lines=13> */
.L_x_1461:
[----:B------:R-:W-:Y:S05]  /*a640*/  BSYNC.RECONVERGENT B4 ;  /* 0x0000000000047941 */ /* 0x000fea0003800200 */
.L_x_1460:
[----:B------:R-:W-:-:S04]  /*a650*/  F2FP.BF16.F32.PACK_AB R174, RZ, R174 ;  /* 0x000000aeffae723e */ /* 0x000fc800000010ff */
[----:B------:R-:W-:-:S07]  /*a660*/  PRMT R146, R174, 0x7610, R146 ;  /* 0x00007610ae927816 */ /* 0x000fce0000000092 */
.L_x_1457:
[----:B------:R-:W-:Y:S05]  /*a670*/  BSYNC.RECONVERGENT B3 ;  /* 0x0000000000037941 */ /* 0x000fea0003800200 */
.L_x_1456:
        /* <DEDUP_REMOVED lines=16> */
.L_x_1465:
[----:B------:R-:W-:Y:S05]  /*a780*/  BSYNC.RECONVERGENT B4 ;  /* 0x0000000000047941 */ /* 0x000fea0003800200 */
.L_x_1464:
[----:B------:R-:W-:Y:S01]  /*a790*/  BSSY.RECONVERGENT B4, `(.L_x_1466) ;  /* 0x000000e000047945 */ /* 0x000fe20003800200 */
[----:B------:R-:W-:Y:S01]  /*a7a0*/  FADD.FTZ R113, R113, R174 ;  /* 0x000000ae71717221 */ /* 0x000fe20000010000 */
[----:B------:R-:W-:Y:S02]  /*a7b0*/  IMAD.MOV.U32 R174, RZ, RZ, RZ ;  /* 0x000000ffffae7224 */ /* 0x000fe400078e00ff */
        /* <DEDUP_REMOVED lines=11> */
.L_x_1467:
[----:B------:R-:W-:Y:S05]  /*a870*/  BSYNC.RECONVERGENT B4 ;  /* 0x0000000000047941 */ /* 0x000fea0003800200 */
.L_x_1466:
[----:B------:R-:W-:-:S04]  /*a880*/  F2FP.BF16.F32.PACK_AB R174, RZ, R174 ;  /* 0x000000aeffae723e */ /* 0x000fc800000010ff */
[----:B------:R-:W-:-:S07]  /*a890*/  PRMT R146, R146, 0x5410, R174 ;  /* 0x0000541092927816 */ /* 0x000fce00000000ae */
.L_x_1463:
[----:B------:R-:W-:Y:S05]  /*a8a0*/  BSYNC.RECONVERGENT B3 ;  /* 0x0000000000037941 */ /* 0x000fea0003800200 */
.L_x_1462:
[----:B------:R-:W-:Y:S04]  /*a8b0*/  BSSY.RECONVERGENT B3, `(.L_x_1468) ;  /* 0x0000020000037945 */ /* 0x000fe80003800200 */
[----:B------:R-:W-:Y:S05]  /*a8c0*/  @!P0 BRA `(.L_x_1469) ;  /* 0x0000000000788947 */ /* 0x000fea0003800000 */
[----:B-----5:R-:W-:Y:S01]  /*a8d0*/  LOP3.LUT P1, RZ, R187, 0xff0000, RZ, 0xc0, !PT ;  /* 0x00ff0000bbff7812 */ /* 0x020fe2000782c0ff */
[----:B------:R-:W-:Y:S01]  /*a8e0*/  BSSY.RECONVERGENT B4, `(.L_x_1470) ;  /* 0x000000c000047945 */ /* 0x000fe20003800200 */
[----:B0-----:R-:W-:-:S11]  /*a8f0*/  HFMA2 R174, -RZ, RZ, 0, 0 ;  /* 0x00000000ffae7431 */ /* 0x001fd600000001ff */
        /* <DEDUP_REMOVED lines=10> */
.L_x_1471:
[----:B------:R-:W-:Y:S05]  /*a9a0*/  BSYNC.RECONVERGENT B4 ;  /* 0x0000000000047941 */ /* 0x000fea0003800200 */
.L_x_1470:
        /* <DEDUP_REMOVED lines=13> */
.L_x_1473:
[----:B------:R-:W-:Y:S05]  /*aa80*/  BSYNC.RECONVERGENT B4 ;  /* 0x0000000000047941 */ /* 0x000fea0003800200 */
.L_x_1472:
[----:B------:R-:W-:-:S04]  /*aa90*/  F2FP.BF16.F32.PACK_AB R174, RZ, R174 ;  /* 0x000000aeffae723e */ /* 0x000fc800000010ff */
[----:B------:R-:W-:-:S07]  /*aaa0*/  PRMT R147, R174, 0x7610, R147 ;  /* 0x00007610ae937816 */ /* 0x000fce0000000093 */
.L_x_1469:
[----:B------:R-:W-:Y:S05]  /*aab0*/  BSYNC.RECONVERGENT B3 ;  /* 0x0000000000037941 */ /* 0x000fea0003800200 */
.L_x_1468:
[----:B------:R-:W-:Y:S05]  /*aac0*/  @!P0 BRA `(.L_x_1402) ;  /* 0x0000000000848947 */ /* 0x000fea0003800000 */
[----:B-----5:R-:W-:Y:S01]  /*aad0*/  ISETP.GE.U32.AND P1, PT, R186, RZ, PT ;  /* 0x000000ffba00720c */ /* 0x020fe20003f26070 */
[----:B------:R-:W-:Y:S01]  /*aae0*/  BSSY.RECONVERGENT B3, `(.L_x_1474) ;  /* 0x000000e000037945 */ /* 0x000fe20003800200 */
[----:B0-----:R-:W-:Y:S02]  /*aaf0*/  HFMA2 R174, -RZ, RZ, 0, 0 ;  /* 0x00000000ffae7431 */ /* 0x001fe400000001ff */
        /* <DEDUP_REMOVED lines=12> */
.L_x_1475:
[----:B------:R-:W-:Y:S05]  /*abc0*/  BSYNC.RECONVERGENT B3 ;  /* 0x0000000000037941 */ /* 0x000fea0003800200 */
.L_x_1474:
        /* <DEDUP_REMOVED lines=14> */
.L_x_1477:
[----:B------:R-:W-:Y:S05]  /*acb0*/  BSYNC.RECONVERGENT B3 ;  /* 0x0000000000037941 */ /* 0x000fea0003800200 */
.L_x_1476:
[----:B------:R-:W-:-:S04]  /*acc0*/  F2FP.BF16.F32.PACK_AB R174, RZ, R174 ;  /* 0x000000aeffae723e */ /* 0x000fc800000010ff */
[----:B------:R-:W-:-:S07]  /*acd0*/  PRMT R147, R147, 0x5410, R174 ;  /* 0x0000541093937816 */ /* 0x000fce00000000ae */
.L_x_1402:
[----:B------:R-:W-:Y:S05]  /*ace0*/  BSYNC.RECONVERGENT B1 ;  /* 0x0000000000017941 */ /* 0x000fea0003800200 */
.L_x_1385:
        /* <DEDUP_REMOVED lines=8> */
.L_x_1382:
[----:B------:R-:W-:Y:S05]  /*ad70*/  BSYNC.RECONVERGENT B2 ;  /* 0x0000000000027941 */ /* 0x000fea0003800200 */
.L_x_1381:
[----:B------:R-:W-:Y:S04]  /*ad80*/  BSSY.RECONVERGENT B2, `(.L_x_1478) ;  /* 0x000033f000027945 */ /* 0x000fe80003800200 */
[----:B------:R-:W-:Y:S05]  /*ad90*/  @!P3 BRA `(.L_x_1479) ;  /* 0x0000003000f4b947 */ /* 0x000fea0003800000 */
[----:B------:R-:W-:Y:S04]  /*ada0*/  BSSY.RECONVERGENT B1, `(.L_x_1480) ;  /* 0x0000005000017945 */ /* 0x000fe80003800200 */
[----:B------:R-:W-:Y:S05]  /*adb0*/  @!P0 BRA `(.L_x_1481) ;  /* 0x00000000000c8947 */ /* 0x000fea0003800000 */
[----:B-----5:R-:W2:Y:S02]  /*adc0*/  LDC.64 R152, c[0x0][0x390] ;  /* 0x0000e400ff987b82 */ /* 0x020ea40000000a00 */
[----:B--2---:R-:W-:-:S06]  /*add0*/  IMAD.WIDE.U32 R152, R11, 0x10, R152 ;  /* 0x000000100b987825 */ /* 0x004fcc00078e0098 */
[----:B------:R-:W5:Y:S02]  /*ade0*/  LDG.E.128 R152, desc[UR6][R152.64] ;  /* 0x0000000698987981 */ /* 0x000f64000c1e1d00 */
.L_x_1481:
[----:B------:R-:W-:Y:S05]  /*adf0*/  BSYNC.RECONVERGENT B1 ;  /* 0x0000000000017941 */ /* 0x000fea0003800200 */
.L_x_1480:
        /* <DEDUP_REMOVED lines=9> */
[----:B------:R-:W-:Y:S01]  /*ae90*/  BSSY.RECONVERGENT B3, `(.L_x_1485) ;  /* 0x0000017000037945 */ /* 0x000fe20003800200 */
[----:B-----5:R-:W-:-:S04]  /*aea0*/  PRMT R69, R160, 0x7632, R69 ;  /* 0x00007632a0457816 */ /* 0x020fc80000000045 */
[----:B01----:R-:W-:-:S07]  /*aeb0*/  SHF.L.U32 R174, R69, 0x10, RZ ;  /* 0x0000001045ae7819 */ /* 0x003fce00000006ff */
[-CC-:B------:R-:W-:Y:S01]  /*aec0*/  @P1 FFMA.FTZ R68, R4, R173.reuse, R12.reuse ;  /* 0x000000ad04441223 */ /* 0x180fe2000001000c */
[----:B------:R-:W-:-:S03]  /*aed0*/  @P1 FFMA.FTZ R69, R183, R173, R12 ;  /* 0x000000adb7451223 */ /* 0x000fc6000001000c */
[----:B------:R-:W-:Y:S01]  /*aee0*/  @P1 FADD.FTZ R68, R250, -R68 ;  /* 0x80000044fa441221 */ /* 0x000fe20000010000 */
[----:B------:R-:W-:-:S03]  /*aef0*/  @P1 FADD.FTZ R69, R239, -R69 ;  /* 0x80000045ef451221 */ /* 0x000fc60000010000 */
[----:B------:R-:W-:Y:S01]  /*af00*/  @P1 FFMA.FTZ R174, R13, R68, R174 ;  /* 0x000000440dae1223 */ /* 0x000fe200000100ae */
[----:B------:R-:W-:-:S04]  /*af10*/  IMAD.U32 R68, R160, 0x10000, RZ ;  /* 0x00010000a0447824 */ /* 0x000fc800078e00ff */
        /* <DEDUP_REMOVED lines=14> */
.L_x_1486:
[----:B------:R-:W-:Y:S05]  /*b000*/  BSYNC.RECONVERGENT B3 ;  /* 0x0000000000037941 */ /* 0x000fea0003800200 */
.L_x_1485:
        /* <DEDUP_REMOVED lines=15> */
[----:B------:R-:W-:-:S07]  /*b100*/  PRMT R144, R144, 0x5410, R70 ;  /* 0x0000541090907816 */ /* 0x000fce0000000046 */
.L_x_1488:
[----:B------:R-:W-:Y:S05]  /*b110*/  BSYNC.RECONVERGENT B3 ;  /* 0x0000000000037941 */ /* 0x000fea0003800200 */
.L_x_1487:
        /* <DEDUP_REMOVED lines=12> */
[----:B------:R-:W-:-:S03]  /*b1e0*/  @P3 IMAD.U32 R175, R49, 0x10000, RZ ;  /* 0x0001000031af3824 */ /* 0x000fc600078e00ff */
[----:B------:R-:W-:Y:S01]  /*b1f0*/  FADD.FTZ R118, R118, R71 ;  /* 0x0000004776767221 */ /* 0x000fe20000010000 */
[----:B------:R-:W-:Y:S01]  /*b200*/  MOV R71, RZ ;  /* 0x000000ff00477202 */ /* 0x000fe20000000f00 */
[----:B------:R-:W-:-:S05]  /*b210*/  @P3 FMUL.FTZ R71, R70, R175 ;  /* 0x000000af46473220 */ /* 0x000fca0000410000 */
[----:B------:R-:W-:-:S04]  /*b220*/  F2FP.BF16.F32.PACK_AB R71, RZ, R71 ;  /* 0x00000047ff47723e */ /* 0x000fc800000010ff */
[----:B------:R-:W-:-:S07]  /*b230*/  PRMT R145, R71, 0x7610, R145 ;  /* 0x0000761047917816 */ /* 0x000fce0000000091 */
.L_x_1490:
[----:B------:R-:W-:Y:S05]  /*b240*/  BSYNC.RECONVERGENT B3 ;  /* 0x0000000000037941 */ /* 0x000fea0003800200 */
.L_x_1489:
        /* <DEDUP_REMOVED lines=21> */
.L_x_1492:
[----:B------:R-:W-:Y:S05]  /*b3a0*/  BSYNC.RECONVERGENT B3 ;  /* 0x0000000000037941 */ /* 0x000fea0003800200 */
.L_x_1491:
        /* <DEDUP_REMOVED lines=18> */
.L_x_1494:
[----:B------:R-:W-:Y:S05]  /*b4d0*/  BSYNC.RECONVERGENT B3 ;  /* 0x0000000000037941 */ /* 0x000fea0003800200 */
.L_x_1493:
        /* <DEDUP_REMOVED lines=13> */
[----:B------:R-:W-:-:S04]  /*b5b0*/  IMAD.MOV.U32 R71, RZ, RZ, RZ ;  /* 0x000000ffff477224 */ /* 0x000fc800078e00ff */
[----:B------:R-:W-:-:S04]  /*b5c0*/  @P3 FMUL.FTZ R71, R177, R178 ;  /* 0x000000b2b1473220 */ /* 0x000fc80000410000 */
[----:B------:R-:W-:Y:S01]  /*b5d0*/  FADD.FTZ R121, R121, R71 ;  /* 0x0000004779797221 */ /* 0x000fe20000010000 */
[----:B------:R-:W-:Y:S01]  /*b5e0*/  HFMA2 R71, -RZ, RZ, 0, 0 ;  /* 0x00000000ff477431 */ /* 0x000fe200000001ff */
[----:B--2---:R-:W-:-:S05]  /*b5f0*/  @P3 SHF.L.U32 R178, R179, 0x10, RZ ;  /* 0x00000010b3b23819 */ /* 0x004fca00000006ff */
[----:B------:R-:W-:-:S05]  /*b600*/  @P3 FMUL.FTZ R71, R177, R178 ;  /* 0x000000b2b1473220 */ /* 0x000fca0000410000 */
[----:B------:R-:W-:-:S04]  /*b610*/  F2FP.BF16.F32.PACK_AB R71, RZ, R71 ;  /* 0x00000047ff47723e */ /* 0x000fc800000010ff */
[----:B------:R-:W-:-:S07]  /*b620*/  PRMT R146, R146, 0x5410, R71 ;  /* 0x0000541092927816 */ /* 0x000fce0000000047 */
.L_x_1496:
[----:B------:R-:W-:Y:S05]  /*b630*/  BSYNC.RECONVERGENT B3 ;  /* 0x0000000000037941 */ /* 0x000fea0003800200 */
.L_x_1495:
        /* <DEDUP_REMOVED lines=26> */
.L_x_1498:
[----:B------:R-:W-:Y:S05]  /*b7e0*/  BSYNC.RECONVERGENT B3 ;  /* 0x0000000000037941 */ /* 0x000fea0003800200 */
.L_x_1497:
        /* <DEDUP_REMOVED lines=16> */
[----:B------:R-:W-:Y:S01]  /*b8f0*/  PRMT R147, R147, 0x5410, R175 ;  /* 0x0000541093937816 */ /* 0x000fe200000000af */
[----:B------:R-:W-:Y:S06]  /*b900*/  BRA `(.L_x_1499) ;  /* 0x0000002400f47947 */ /* 0x000fec0003800000 */
.L_x_1484:
[----:B------:R-:W-:Y:S01]  /*b910*/  BSSY.RECONVERGENT B3, `(.L_x_1500) ;  /* 0x0000013000037945 */ /* 0x000fe20003800200 */
[----:B------:R-:W-:-:S03]  /*b920*/  ISETP.GT.AND P3, PT, R14, RZ, PT ;  /* 0x000000ff0e00720c */ /* 0x000fc60003f64270 */
[----:B------:R-:W-:Y:S10]  /*b930*/  @!P0 BRA `(.L_x_1501) ;  /* 0x0000000000408947 */ /* 0x000ff40003800000 */
[----:B01----:R-:W-:Y:S01]  /*b940*/  @P3 FFMA.FTZ R174, R183, R173, R12 ;  /* 0x000000adb7ae3223 */ /* 0x003fe2000001000c */
[----:B-----5:R-:W-:Y:S01]  /*b950*/  LOP3.LUT P1, RZ, R184, 0xff, RZ, 0xc0, !PT ;  /* 0x000000ffb8ff7812 */ /* 0x020fe2000782c0ff */
[----:B------:R-:W-:Y:S02]  /*b960*/  IMAD.U32 R175, R160, 0x10000, RZ ;  /* 0x00010000a0af7824 */ /* 0x000fe400078e00ff */
[----:B------:R-:W-:-:S04]  /*b970*/  @P3 FADD.FTZ R174, R239, -R174 ;  /* 0x800000aeefae3221 */ /* 0x000fc80000010000 */
[----:B------:R-:W-:-:S04]  /*b980*/  @P3 FFMA.FTZ R175, R13, R174, R175 ;  /* 0x000000ae0daf3223 */ /* 0x000fc800000100af */
[----:B------:R-:W-:Y:S01]  /*b990*/  FMUL.FTZ R174, R175, UR13 ;  /* 0x0000000dafae7c20 */ /* 0x000fe20008410000 */
[----:B------:R-:W-:Y:S02]  /*b9a0*/  MOV R175, RZ ;  /* 0x000000ff00af7202 */ /* 0x000fe40000000f00 */
[----:B------:R-:W-:Y:S01]  /*b9b0*/  @P1 SHF.L.U32 R176, R152, 0x10, RZ ;  /* 0x0000001098b01819 */ /* 0x000fe200000006ff */
        /* <DEDUP_REMOVED lines=8> */
.L_x_1501:
[----:B------:R-:W-:Y:S05]  /*ba40*/  BSYNC.RECONVERGENT B3 ;  /* 0x0000000000037941 */ /* 0x000fea0003800200 */
.L_x_1500:
[----:B------:R-:W-:Y:S04]  /*ba50*/  BSSY.RECONVERGENT B3, `(.L_x_1502) ;  /* 0x0000015000037945 */ /* 0x000fe80003800200 */
[----:B------:R-:W-:Y:S05]  /*ba60*/  @!P0 BRA `(.L_x_1503) ;  /* 0x00000000004c8947 */ /* 0x000fea0003800000 */
[----:B------:R-:W2:Y:S01]  /*ba70*/  LDL R177, [R1+0xe4] ;  /* 0x0000e40001b17983 */ /* 0x000ea20000100800 */
[----:B01---5:R-:W-:Y:S01]  /*ba80*/  PRMT R175, R160, 0x7632, R175 ;  /* 0x00007632a0af7816 */ /* 0x023fe200000000af */
[----:B------:R-:W-:Y:S01]  /*ba90*/  @P3 FFMA.FTZ R174, R4, R173, R12 ;  /* 0x000000ad04ae3223 */ /* 0x000fe2000001000c */
[----:B------:R-:W-:Y:S02]  /*baa0*/  LOP3.LUT P1, RZ, R184, 0xff00, RZ, 0xc0, !PT ;  /* 0x0000ff00b8ff7812 */ /* 0x000fe4000782c0ff */
[----:B------:R-:W-:Y:S01]  /*bab0*/  SHF.L.U32 R175, R175, 0x10, RZ ;  /* 0x00000010afaf7819 */ /* 0x000fe200000006ff */
[----:B------:R-:W-:Y:S01]  /*bac0*/  @P3 FADD.FTZ R174, R250, -R174 ;  /* 0x800000aefaae3221 */ /* 0x000fe20000010000 */
[----:B------:R-:W-:-:S03]  /*bad0*/  MOV R176, RZ ;  /* 0x000000ff00b07202 */ /* 0x000fc60000000f00 */
[----:B------:R-:W-:-:S04]  /*bae0*/  @P3 FFMA.FTZ R175, R13, R174, R175 ;  /* 0x000000ae0daf3223 */ /* 0x000fc800000100af */
[----:B------:R-:W-:Y:S02]  /*baf0*/  FMUL.FTZ R174, R175, UR13 ;  /* 0x0000000dafae7c20 */ /* 0x000fe40008410000 */
[----:B------:R-:W-:Y:S02]  /*bb00*/  @P1 PRMT R175, R152, 0x7632, R175 ;  /* 0x0000763298af1816 */ /* 0x000fe400000000af */
[----:B------:R-:W-:Y:S02]  /*bb10*/  FMUL.FTZ R174, R174, UR12 ;  /* 0x0000000caeae7c20 */ /* 0x000fe40008410000 */
        /* <DEDUP_REMOVED lines=8> */
.L_x_1503:
[----:B------:R-:W-:Y:S05]  /*bba0*/  BSYNC.RECONVERGENT B3 ;  /* 0x0000000000037941 */ /* 0x000fea0003800200 */
.L_x_1502:
[----:B------:R-:W-:Y:S04]  /*bbb0*/  BSSY.RECONVERGENT B3, `(.L_x_1504) ;  /* 0x0000012000037945 */ /* 0x000fe80003800200 */
[----:B------:R-:W-:Y:S05]  /*bbc0*/  @!P0 BRA `(.L_x_1505) ;  /* 0x0000000000408947 */ /* 0x000fea0003800000 */
[----:B01----:R-:W-:Y:S01]  /*bbd0*/  @P3 FFMA.FTZ R174, R202, R173, R12 ;  /* 0x000000adcaae3223 */ /* 0x003fe2000001000c */
[----:B-----5:R-:W-:Y:S02]  /*bbe0*/  LOP3.LUT P1, RZ, R184, 0xff0000, RZ, 0xc0, !PT ;  /* 0x00ff0000b8ff7812 */ /* 0x020fe4000782c0ff */
[----:B------:R-:W-:Y:S01]  /*bbf0*/  SHF.L.U32 R175, R161, 0x10, RZ ;  /* 0x00000010a1af7819 */ /* 0x000fe200000006ff */
        /* <DEDUP_REMOVED lines=9> */
[----:B------:R-:W-:Y:S02]  /*bc90*/  IMAD.MOV.U32 R175, RZ, RZ, RZ ;  /* 0x000000ffffaf7224 */ /* 0x000fe400078e00ff */
[----:B------:R-:W-:-:S05]  /*bca0*/  @P1 FMUL.FTZ R175, R176, R174 ;  /* 0x000000aeb0af1220 */ /* 0x000fca0000410000 */
[----:B------:R-:W-:-:S04]  /*bcb0*/  F2FP.BF16.F32.PACK_AB R175, RZ, R175 ;  /* 0x000000afffaf723e */ /* 0x000fc800000010ff */
[----:B------:R-:W-:-:S07]  /*bcc0*/  PRMT R145, R175, 0x7610, R145 ;  /* 0x00007610af917816 */ /* 0x000fce0000000091 */
.L_x_1505:
[----:B------:R-:W-:Y:S05]  /*bcd0*/  BSYNC.RECONVERGENT B3 ;  /* 0x0000000000037941 */ /* 0x000fea0003800200 */
.L_x_1504:
[----:B------:R-:W-:Y:S04]  /*bce0*/  BSSY.RECONVERGENT B3, `(.L_x_1506) ;  /* 0x0000015000037945 */ /* 0x000fe80003800200 */
[----:B------:R-:W-:Y:S05]  /*bcf0*/  @!P0 BRA `(.L_x_1507) ;  /* 0x00000000004c8947 */ /* 0x000fea0003800000 */
[----:B------:R-:W2:Y:S01]  /*bd00*/  LDL R177, [R1+0xe8] ;  /* 0x0000e80001b17983 */ /* 0x000ea20000100800 */
[----:B01---5:R-:W-:Y:S01]  /*bd10*/  PRMT R175, R161, 0x7632, R175 ;  /* 0x00007632a1af7816 */ /* 0x023fe200000000af */
        /* <DEDUP_REMOVED lines=17> */
.L_x_1507:
[----:B------:R-:W-:Y:S05]  /*be30*/  BSYNC.RECONVERGENT B3 ;  /* 0x0000000000037941 */ /* 0x000fea0003800200 */
.L_x_1506:
        /* <DEDUP_REMOVED lines=18> */
.L_x_1509:
[----:B------:R-:W-:Y:S05]  /*bf60*/  BSYNC.RECONVERGENT B3 ;  /* 0x0000000000037941 */ /* 0x000fea0003800200 */
.L_x_1508:
        /* <DEDUP_REMOVED lines=21> */
.L_x_1511:
[----:B------:R-:W-:Y:S05]  /*c0c0*/  BSYNC.RECONVERGENT B3 ;  /* 0x0000000000037941 */ /* 0x000fea0003800200 */
.L_x_1510:
        /* <DEDUP_REMOVED lines=18> */
.L_x_1513:
[----:B------:R-:W-:Y:S05]  /*c1f0*/  BSYNC.RECONVERGENT B3 ;  /* 0x0000000000037941 */ /* 0x000fea0003800200 */
.L_x_1512:
[----:B------:R-:W-:Y:S05]  /*c200*/  @!P0 BRA `(.L_x_1499) ;  /* 0x0000001c00b48947 */ /* 0x000fea0003800000 */
[----:B------:R-:W2:Y:S01]  /*c210*/  LDL R177, [R1+0xf0] ;  /* 0x0000f00001b17983 */ /* 0x000ea20000100800 */
[----:B-----5:R-:W-:Y:S01]  /*c220*/  ISETP.GE.U32.AND P1, PT, R184, RZ, PT ;  /* 0x000000ffb800720c */ /* 0x020fe20003f26070 */
[----:B01----:R-:W-:Y:S01]  /*c230*/  @P3 FFMA.FTZ R174, R22, R173, R12 ;  /* 0x000000ad16ae3223 */ /* 0x003fe2000001000c */
        /* <DEDUP_REMOVED lines=16> */
[----:B------:R-:W-:Y:S01]  /*c340*/  PRMT R147, R147, 0x5410, R175 ;  /* 0x0000541093937816 */ /* 0x000fe200000000af */
[----:B------:R-:W-:Y:S06]  /*c350*/  BRA `(.L_x_1499) ;  /* 0x0000001c00607947 */ /* 0x000fec0003800000 */
.L_x_1483:
        /* <DEDUP_REMOVED lines=12> */
[----:B------:R-:W2:Y:S01]  /*c420*/  @P3 LDC.64 R68, c[0x0][0x408] ;  /* 0x00010200ff443b82 */ /* 0x000ea20000000a00 */
[----:B------:R-:W-:Y:S01]  /*c430*/  @P3 SHF.L.U32 R70, R152, 0x10, RZ ;  /* 0x0000001098463819 */ /* 0x000fe200000006ff */
[----:B--2---:R-:W-:-:S04]  /*c440*/  @P3 FMUL.FTZ R69, R69, R176 ;  /* 0x000000b045453220 */ /* 0x004fc80000410000 */
[----:B------:R-:W-:Y:S01]  /*c450*/  @P3 FMUL.FTZ R68, R69, R68 ;  /* 0x0000004445443220 */ /* 0x000fe20000410000 */
[----:B------:R-:W-:-:S03]  /*c460*/  HFMA2 R69, -RZ, RZ, 0, 0 ;  /* 0x00000000ff457431 */ /* 0x000fc600000001ff */
[----:B------:R-:W-:Y:S01]  /*c470*/  @P3 FMUL.FTZ R69, R70, R68 ;  /* 0x0000004446453220 */ /* 0x000fe20000410000 */
[----:B------:R-:W-:-:S03]  /*c480*/  @P3 SHF.L.U32 R70, R48, 0x10, RZ ;  /* 0x0000001030463819 */ /* 0x000fc600000006ff */
[----:B------:R-:W-:Y:S02]  /*c490*/  FADD.FTZ R116, R116, R69 ;  /* 0x0000004574747221 */ /* 0x000fe40000010000 */
[----:B------:R-:W2:Y:S02]  /*c4a0*/  @P3 LDC.64 R68, c[0x0][0x408] ;  /* 0x00010200ff443b82 */ /* 0x000ea40000000a00 */
[----:B--2---:R-:W-:-:S04]  /*c4b0*/  @P3 FMUL.FTZ R69, R69, R176 ;  /* 0x000000b045453220 */ /* 0x004fc80000410000 */
[----:B------:R-:W-:Y:S01]  /*c4c0*/  @P3 FMUL.FTZ R68, R69, R68 ;  /* 0x0000004445443220 */ /* 0x000fe20000410000 */
[----:B------:R-:W-:-:S03]  /*c4d0*/  MOV R69, RZ ;  /* 0x000000ff00457202 */ /* 0x000fc60000000f00 */
[----:B------:R-:W-:-:S05]  /*c4e0*/  @P3 FMUL.FTZ R69, R70, R68 ;  /* 0x0000004446453220 */ /* 0x000fca0000410000 */
[----:B------:R-:W-:-:S04]  /*c4f0*/  F2FP.BF16.F32.PACK_AB R69, RZ, R69 ;  /* 0x00000045ff45723e */ /* 0x000fc800000010ff */
[----:B01----:R-:W-:-:S07]  /*c500*/  PRMT R144, R69, 0x7610, R144 ;  /* 0x0000761045907816 */ /* 0x003fce0000000090 */
.L_x_1516:
[----:B------:R-:W-:Y:S05]  /*c510*/  BSYNC.RECONVERGENT B3 ;  /* 0x0000000000037941 */ /* 0x000fea0003800200 */
.L_x_1515:
[----:B------:R-:W-:Y:S01]  /*c520*/  FFMA.FTZ R68, R4, R173, R12 ;  /* 0x000000ad04447223 */ /* 0x000fe2000001000c */
[----:B------:R-:W-:Y:S03]  /*c530*/  BSSY.RECONVERGENT B3, `(.L_x_1517) ;  /* 0x0000017000037945 */ /* 0x000fe60003800200 */
[----:B------:R-:W-:-:S04]  /*c540*/  FADD.FTZ R68, R250, -R68 ;  /* 0x80000044fa447221 */ /* 0x000fc80000010000 */
[----:B------:R-:W-:-:S05]  /*c550*/  FMUL.FTZ R68, R13, R68 ;  /* 0x000000440d447220 */ /* 0x000fca0000410000 */
[----:B01----:R-:W-:Y:S01]  /*c560*/  FSEL R175, R68, RZ, P1 ;  /* 0x000000ff44af7208 */ /* 0x003fe20000800000 */
[----:B------:R-:W-:Y:S06]  /*c570*/  @!P0 BRA `(.L_x_1518) ;  /* 0x0000000000488947 */ /* 0x000fec0003800000 */
[----:B------:R-:W2:Y:S01]  /*c580*/  LDL R71, [R1+0xe4] ;  /* 0x0000e40001477983 */ /* 0x000ea20000100800 */
[----:B------:R-:W-:Y:S01]  /*c590*/  LOP3.LUT P3, RZ, R184, 0xff00, RZ, 0xc0, !PT ;  /* 0x0000ff00b8ff7812 */ /* 0x000fe2000786c0ff */
[----:B------:R-:W-:-:S12]  /*c5a0*/  HFMA2 R70, -RZ, RZ, 0, 0 ;  /* 0x00000000ff467431 */ /* 0x000fd800000001ff */
        /* <DEDUP_REMOVED lines=15> */
.L_x_1518:
[----:B------:R-:W-:Y:S05]  /*c6a0*/  BSYNC.RECONVERGENT B3 ;  /* 0x0000000000037941 */ /* 0x000fea0003800200 */
.L_x_1517:
        /* <DEDUP_REMOVED lines=22> */
.L_x_1520:
[----:B------:R-:W-:Y:S05]  /*c810*/  BSYNC.RECONVERGENT B3 ;  /* 0x0000000000037941 */ /* 0x000fea0003800200 */
.L_x_1519:
[----:B------:R-:W-:Y:S01]  /*c820*/  FFMA.FTZ R68, R3, R173, R12 ;  /* 0x000000ad03447223 */ /* 0x000fe2000001000c */
[----:B------:R-:W-:Y:S03]  /*c830*/  BSSY.RECONVERGENT B3, `(.L_x_1521) ;  /* 0x0000017000037945 */ /* 0x000fe60003800200 */
[----:B------:R-:W-:-:S04]  /*c840*/  FADD.FTZ R68, R249, -R68 ;  /* 0x80000044f9447221 */ /* 0x000fc80000010000 */
[----:B------:R-:W-:-:S05]  /*c850*/  FMUL.FTZ R68, R13, R68 ;  /* 0x000000440d447220 */ /* 0x000fca0000410000 */
[----:B------:R-:W-:Y:S01]  /*c860*/  FSEL R71, R68, RZ, P1 ;  /* 0x000000ff44477208 */ /* 0x000fe20000800000 */
[----:B------:R-:W-:Y:S06]  /*c870*/  @!P0 BRA `(.L_x_1522) ;  /* 0x0000000000488947 */ /* 0x000fec0003800000 */
[----:B------:R-:W2:Y:S01]  /*c880*/  LDL R177, [R1+0xe8] ;  /* 0x0000e80001b17983 */ /* 0x000ea20000100800 */
[----:B------:R-:W-:Y:S01]  /*c890*/  LOP3.LUT P3, RZ, R184, 0xff000000, RZ, 0xc0, !PT ;  /* 0xff000000b8ff7812 */ /* 0x000fe2000786c0ff */
[----:B------:R-:W-:-:S12]  /*c8a0*/  HFMA2 R70, -RZ, RZ, 0, 0 ;  /* 0x00000000ff467431 */ /* 0x000fd800000001ff */
        /* <DEDUP_REMOVED lines=15> */
.L_x_1522:
[----:B------:R-:W-:Y:S05]  /*c9a0*/  BSYNC.RECONVERGENT B3 ;  /* 0x0000000000037941 */ /* 0x000fea0003800200 */
.L_x_1521:
        /* <DEDUP_REMOVED lines=22> */
.L_x_1524:
[----:B------:R-:W-:Y:S05]  /*cb10*/  BSYNC.RECONVERGENT B3 ;  /* 0x0000000000037941 */ /* 0x000fea0003800200 */
.L_x_1523:
        /* <DEDUP_REMOVED lines=24> */
.L_x_1526:
[----:B------:R-:W-:Y:S05]  /*cca0*/  BSYNC.RECONVERGENT B3 ;  /* 0x0000000000037941 */ /* 0x000fea0003800200 */
.L_x_1525:
        /* <DEDUP_REMOVED lines=15> */
[----:B------:R-:W-:Y:S02]  /*cda0*/  @P1 IMAD.U32 R177, R155, 0x10000, RZ ;  /* 0x000100009bb11824 */ /* 0x000fe400078e00ff */
        /* <DEDUP_REMOVED lines=13> */
.L_x_1528:
[----:B------:R-:W-:Y:S05]  /*ce80*/  BSYNC.RECONVERGENT B3 ;  /* 0x0000000000037941 */ /* 0x000fea0003800200 */
.L_x_1527:
[----:B------:R-:W-:Y:S01]  /*ce90*/  F2FP.BF16.F32.PACK_AB R71, R176, R71 ;  /* 0x00000047b047723e */ /* 0x000fe200000010ff */
[----:B------:R-:W-:Y:S06]  /*cea0*/  @!P0 BRA `(.L_x_1499) ;  /* 0x00000010008c8947 */ /* 0x000fec0003800000 */
[----:B------:R-:W2:Y:S01]  /*ceb0*/  LDL R178, [R1+0xf0] ;  /* 0x0000f00001b27983 */ /* 0x000ea20000100800 */
[----:B------:R-:W-:Y:S01]  /*cec0*/  ISETP.GE.U32.AND P1, PT, R184, RZ, PT ;  /* 0x000000ffb800720c */ /* 0x000fe20003f26070 */
[----:B------:R-:W-:-:S03]  /*ced0*/  HFMA2 R177, -RZ, RZ, 0, 0 ;  /* 0x00000000ffb17431 */ /* 0x000fc600000001ff */
[----:B------:R-:W-:-:S13]  /*cee0*/  ISETP.GE.U32.AND.EX P1, PT, R185, 0x1000000, PT, P1 ;  /* 0x01000000b900780c */ /* 0x000fda0003f26110 */
        /* <DEDUP_REMOVED lines=14> */
[----:B------:R-:W-:Y:S01]  /*cfd0*/  PRMT R147, R147, 0x5410, R175 ;  /* 0x0000541093937816 */ /* 0x000fe200000000af */
[----:B------:R-:W-:Y:S06]  /*cfe0*/  BRA `(.L_x_1499) ;  /* 0x00000010003c7947 */ /* 0x000fec0003800000 */
.L_x_1514:
[----:B------:R-:W-:Y:S04]  /*cff0*/  BSSY.RECONVERGENT B3, `(.L_x_1529) ;  /* 0x0000020000037945 */ /* 0x000fe80003800200 */
[----:B------:R-:W-:Y:S05]  /*d000*/  @!P0 BRA `(.L_x_1530) ;  /* 0x0000000000788947 */ /* 0x000fea0003800000 */
[----:B-----5:R-:W-:Y:S01]  /*d010*/  LOP3.LUT P1, RZ, R184, 0xff, RZ, 0xc0, !PT ;  /* 0x000000ffb8ff7812 */ /* 0x020fe2000782c0ff */
[----:B------:R-:W-:Y:S01]  /*d020*/  BSSY.RECONVERGENT B4, `(.L_x_1531) ;  /* 0x000000c000047945 */ /* 0x000fe20003800200 */
[----:B01----:R-:W-:-:S11]  /*d030*/  HFMA2 R174, -RZ, RZ, 0, 0 ;  /* 0x00000000ffae7431 */ /* 0x003fd600000001ff */
        /* <DEDUP_REMOVED lines=10> */
.L_x_1532:
[----:B------:R-:W-:Y:S05]  /*d0e0*/  BSYNC.RECONVERGENT B4 ;  /* 0x0000000000047941 */ /* 0x000fea0003800200 */
.L_x_1531:
        /* <DEDUP_REMOVED lines=13> */
.L_x_1534:
[----:B------:R-:W-:Y:S05]  /*d1c0*/  BSYNC.RECONVERGENT B4 ;  /* 0x0000000000047941 */ /* 0x000fea0003800200 */
.L_x_1533:
[----:B------:R-:W-:-:S04]  /*d1d0*/  F2FP.BF16.F32.PACK_AB R174, RZ, R174 ;  /* 0x000000aeffae723e */ /* 0x000fc800000010ff */
[----:B------:R-:W-:-:S07]  /*d1e0*/  PRMT R144, R174, 0x7610, R144 ;  /* 0x00007610ae907816 */ /* 0x000fce0000000090 */
.L_x_1530:
[----:B------:R-:W-:Y:S05]  /*d1f0*/  BSYNC.RECONVERGENT B3 ;  /* 0x0000000000037941 */ /* 0x000fea0003800200 */
.L_x_1529:
        /* <DEDUP_REMOVED lines=16> */
.L_x_1538:
[----:B------:R-:W-:Y:S05]  /*d300*/  BSYNC.RECONVERGENT B4 ;  /* 0x0000000000047941 */ /* 0x000fea0003800200 */
.L_x_1537:
        /* <DEDUP_REMOVED lines=14> */
.L_x_1540:
[----:B------:R-:W-:Y:S05]  /*d3f0*/  BSYNC.RECONVERGENT B4 ;  /* 0x0000000000047941 */ /* 0x000fea0003800200 */
.L_x_1539:
[----:B------:R-:W-:-:S04]  /*d400*/  F2FP.BF16.F32.PACK_AB R174, RZ, R174 ;  /* 0x000000aeffae723e */ /* 0x000fc800000010ff */
[----:B------:R-:W-:-:S07]  /*d410*/  PRMT R144, R144, 0x5410, R174 ;  /* 0x0000541090907816 */ /* 0x000fce00000000ae */
.L_x_1536:
[----:B------:R-:W-:Y:S05]  /*d420*/  BSYNC.RECONVERGENT B3 ;  /* 0x0000000000037941 */ /* 0x000fea0003800200 */
.L_x_1535:
[----:B------:R-:W-:Y:S04]  /*d430*/  BSSY.RECONVERGENT B3, `(.L_x_1541) ;  /* 0x0000020000037945 */ /* 0x000fe80003800200 */
[----:B------:R-:W-:Y:S05]  /*d440*/  @!P0 BRA `(.L_x_1542) ;  /* 0x0000000000788947 */ /* 0x000fea0003800000 */
[----:B-----5:R-:W-:Y:S01]  /*d450*/  LOP3.LUT P1, RZ, R184, 0xff0000, RZ, 0xc0, !PT ;  /* 0x00ff0000b8ff7812 */ /* 0x020fe2000782c0ff */
[----:B------:R-:W-:Y:S01]  /*d460*/  BSSY.RECONVERGENT B4, `(.L_x_1543) ;  /* 0x000000c000047945 */ /* 0x000fe20003800200 */
[----:B01----:R-:W-:-:S11]  /*d470*/  MOV R174, RZ ;  /* 0x000000ff00ae7202 */ /* 0x003fd60000000f00 */
        /* <DEDUP_REMOVED lines=10> */
.L_x_1544:
[----:B------:R-:W-:Y:S05]  /*d520*/  BSYNC.RECONVERGENT B4 ;  /* 0x0000000000047941 */ /* 0x000fea0003800200 */
.L_x_1543:
        /* <DEDUP_REMOVED lines=13> */
.L_x_1546:
[----:B------:R-:W-:Y:S05]  /*d600*/  BSYNC.RECONVERGENT B4 ;  /* 0x0000000000047941 */ /* 0x000fea0003800200 */
.L_x_1545:
[----:B------:R-:W-:-:S04]  /*d610*/  F2FP.BF16.F32.PACK_AB R174, RZ, R174 ;  /* 0x000000aeffae723e */ /* 0x000fc800000010ff */
[----:B------:R-:W-:-:S07]  /*d620*/  PRMT R145, R174, 0x7610, R145 ;  /* 0x00007610ae917816 */ /* 0x000fce0000000091 */
.L_x_1542:
[----:B------:R-:W-:Y:S05]  /*d630*/  BSYNC.RECONVERGENT B3 ;  /* 0x0000000000037941 */ /* 0x000fea0003800200 */
.L_x_1541:
        /* <DEDUP_REMOVED lines=16> */
.L_x_1550:
[----:B------:R-:W-:Y:S05]  /*d740*/  BSYNC.RECONVERGENT B4 ;  /* 0x0000000000047941 */ /* 0x000fea0003800200 */
.L_x_1549:
        /* <DEDUP_REMOVED lines=14> */
.L_x_1552:
[----:B------:R-:W-:Y:S05]  /*d830*/  BSYNC.RECONVERGENT B4 ;  /* 0x0000000000047941 */ /* 0x000fea0003800200 */
.L_x_1551:
[----:B------:R-:W-:-:S04]  /*d840*/  F2FP.BF16.F32.PACK_AB R174, RZ, R174 ;  /* 0x000000aeffae723e */ /* 0x000fc800000010ff */
[----:B------:R-:W-:-:S07]  /*d850*/  PRMT R145, R145, 0x5410, R174 ;  /* 0x0000541091917816 */ /* 0x000fce00000000ae */
.L_x_1548:
[----:B------:R-:W-:Y:S05]  /*d860*/  BSYNC.RECONVERGENT B3 ;  /* 0x0000000000037941 */ /* 0x000fea0003800200 */
.L_x_1547:
        /* <DEDUP_REMOVED lines=15> */
.L_x_1556:
[----:B------:R-:W-:Y:S05]  /*d960*/  BSYNC.RECONVERGENT B4 ;  /* 0x0000000000047941 */ /* 0x000fea0003800200 */
.L_x_1555:
[----:B------:R-:W-:Y:S01]  /*d970*/  FADD.FTZ R120, R120, R174 ;  /* 0x000000ae78787221 */ /* 0x000fe20000010000 */
[----:B------:R-:W-:Y:S01]  /*d980*/  BSSY.RECONVERGENT B4, `(.L_x_1557) ;  /* 0x000000c000047945 */ /* 0x000fe20003800200 */
[----:B------:R-:W-:-:S03]  /*d990*/  HFMA2 R174, -RZ, RZ, 0, 0 ;  /* 0x00000000ffae7431 */ /* 0x000fc600000001ff */
        /* <DEDUP_REMOVED lines=10> */
.L_x_1558:
[----:B------:R-:W-:Y:S05]  /*da40*/  BSYNC.RECONVERGENT B4 ;  /* 0x0000000000047941 */ /* 0x000fea0003800200 */
.L_x_1557:
[----:B------:R-:W-:-:S04]  /*da50*/  F2FP.BF16.F32.PACK_AB R174, RZ, R174 ;  /* 0x000000aeffae723e */ /* 0x000fc800000010ff */
[----:B------:R-:W-:-:S07]  /*da60*/  PRMT R146, R174, 0x7610, R146 ;  /* 0x00007610ae927816 */ /* 0x000fce0000000092 */
.L_x_1554:
[----:B------:R-:W-:Y:S05]  /*da70*/  BSYNC.RECONVERGENT B3 ;  /* 0x0000000000037941 */ /* 0x000fea0003800200 */
.L_x_1553:
        /* <DEDUP_REMOVED lines=16> */
.L_x_1562:
[----:B------:R-:W-:Y:S05]  /*db80*/  BSYNC.RECONVERGENT B4 ;  /* 0x0000000000047941 */ /* 0x000fea0003800200 */
.L_x_1561:
        /* <DEDUP_REMOVED lines=14> */
.L_x_1564:
[----:B------:R-:W-:Y:S05]  /*dc70*/  BSYNC.RECONVERGENT B4 ;  /* 0x0000000000047941 */ /* 0x000fea0003800200 */
.L_x_1563:
[----:B------:R-:W-:-:S04]  /*dc80*/  F2FP.BF16.F32.PACK_AB R174, RZ, R174 ;  /* 0x000000aeffae723e */ /* 0x000fc800000010ff */
[----:B------:R-:W-:-:S07]  /*dc90*/  PRMT R146, R146, 0x5410, R174 ;  /* 0x0000541092927816 */ /* 0x000fce00000000ae */
.L_x_1560:
[----:B------:R-:W-:Y:S05]  /*dca0*/  BSYNC.RECONVERGENT B3 ;  /* 0x0000000000037941 */ /* 0x000fea0003800200 */
.L_x_1559:
        /* <DEDUP_REMOVED lines=15> */
.L_x_1568:
[----:B------:R-:W-:Y:S05]  /*dda0*/  BSYNC.RECONVERGENT B4 ;  /* 0x0000000000047941 */ /* 0x000fea0003800200 */
.L_x_1567:
        /* <DEDUP_REMOVED lines=13> */
.L_x_1570:
[----:B------:R-:W-:Y:S05]  /*de80*/  BSYNC.RECONVERGENT B4 ;  /* 0x0000000000047941 */ /* 0x000fea0003800200 */
.L_x_1569:
[----:B------:R-:W-:-:S04]  /*de90*/  F2FP.BF16.F32.PACK_AB R174, RZ, R174 ;  /* 0x000000aeffae723e */ /* 0x000fc800000010ff */
[----:B------:R-:W-:-:S07]  /*dea0*/  PRMT R147, R174, 0x7610, R147 ;  /* 0x00007610ae937816 */ /* 0x000fce0000000093 */
.L_x_1566:
[----:B------:R-:W-:Y:S05]  /*deb0*/  BSYNC.RECONVERGENT B3 ;  /* 0x0000000000037941 */ /* 0x000fea0003800200 */
.L_x_1565:
[----:B------:R-:W-:Y:S05]  /*dec0*/  @!P0 BRA `(.L_x_1499) ;  /* 0x0000000000848947 */ /* 0x000fea0003800000 */
[----:B-----5:R-:W-:Y:S01]  /*ded0*/  ISETP.GE.U32.AND P1, PT, R184, RZ, PT ;  /* 0x000000ffb800720c */ /* 0x020fe20003f26070 */
[----:B------:R-:W-:Y:S01]  /*dee0*/  BSSY.RECONVERGENT B3, `(.L_x_1571) ;  /* 0x000000e000037945 */ /* 0x000fe20003800200 */
[----:B01----:R-:W-:Y:S02]  /*def0*/  MOV R174, RZ ;  /* 0x000000ff00ae7202 */ /* 0x003fe40000000f00 */
        /* <DEDUP_REMOVED lines=12> */
.L_x_1572:
[----:B------:R-:W-:Y:S05]  /*dfc0*/  BSYNC.RECONVERGENT B3 ;  /* 0x0000000000037941 */ /* 0x000fea0003800200 */
.L_x_1571:
        /* <DEDUP_REMOVED lines=14> */
.L_x_1574:
[----:B------:R-:W-:Y:S05]  /*e0b0*/  BSYNC.RECONVERGENT B3 ;  /* 0x0000000000037941 */ /* 0x000fea0003800200 */
.L_x_1573:
[----:B------:R-:W-:-:S04]  /*e0c0*/  F2FP.BF16.F32.PACK_AB R174, RZ, R174 ;  /* 0x000000aeffae723e */ /* 0x000fc800000010ff */
[----:B------:R-:W-:-:S07]  /*e0d0*/  PRMT R147, R147, 0x5410, R174 ;  /* 0x0000541093937816 */ /* 0x000fce00000000ae */
.L_x_1499:
[----:B------:R-:W-:Y:S05]  /*e0e0*/  BSYNC.RECONVERGENT B1 ;  /* 0x0000000000017941 */ /* 0x000fea0003800200 */
.L_x_1482:
[----:B01----:R-:W0:Y:S02]  /*e0f0*/  @P2 LDC.64 R174, c[0x0][0x478] ;  /* 0x00011e00ffae2b82 */ /* 0x003e240000000a00 */
[----:B0-----:R-:W-:-:S04]  /*e100*/  @P2 IMAD.WIDE.U32 R174, R172, 0x10, R174 ;  /* 0x00000010acae2825 */ /* 0x001fc800078e00ae */
[----:B------:R-:W-:Y:S01]  /*e110*/  VIADD R172, R172, 0x20 ;  /* 0x00000020acac7836 */ /* 0x000fe20000000000 */
[----:B------:R0:W-:Y:S02]  /*e120*/  @P2 STG.E.128 desc[UR6][R174.64], R68 ;  /* 0x00000044ae002986 */ /* 0x0001e4000c101d06 */
[----:B0-----:R-:W0:Y:S02]  /*e130*/  @P0 LDC.64 R174, c[0x0][0x468] ;  /* 0x00011a00ffae0b82 */ /* 0x001e240000000a00 */
[C---:B0-----:R-:W-:Y:S01]  /*e140*/  @P0 IMAD.WIDE.U32 R174, R11.reuse, 0x10, R174 ;  /* 0x000000100bae0825 */ /* 0x041fe200078e00ae */
[----:B------:R-:W-:-:S04]  /*e150*/  IADD3 R11, PT, PT, R11, 0x20, RZ ;  /* 0x000000200b0b7810 */ /* 0x000fc80007ffe0ff */
[----:B------:R2:W-:Y:S03]  /*e160*/  @P0 STG.E.128 desc[UR6][R174.64], R144 ;  /* 0x00000090ae000986 */ /* 0x0005e6000c101d06 */
.L_x_1479:
[----:B------:R-:W-:Y:S05]  /*e170*/  BSYNC.RECONVERGENT B2 ;  /* 0x0000000000027941 */ /* 0x000fea0003800200 */
.L_x_1478:
[----:B------:R-:W-:Y:S04]  /*e180*/  BSSY.RECONVERGENT B2, `(.L_x_1575) ;  /* 0x000033f000027945 */ /* 0x000fe80003800200 */
[----:B------:R-:W-:Y:S05]  /*e190*/  @!P4 BRA `(.L_x_1576) ;  /* 0x0000003000f4c947 */ /* 0x000fea0003800000 */
[----:B------:R-:W-:Y:S04]  /*e1a0*/  BSSY.RECONVERGENT B1, `(.L_x_1577) ;  /* 0x0000005000017945 */ /* 0x000fe80003800200 */
[----:B------:R-:W-:Y:S05]  /*e1b0*/  @!P0 BRA `(.L_x_1578) ;  /* 0x00000000000c8947 */ /* 0x000fea0003800000 */
[----:B-----5:R-:W3:Y:S02]  /*e1c0*/  LDC.64 R152, c[0x0][0x390] ;  /* 0x0000e400ff987b82 */ /* 0x020ee40000000a00 */
[----:B---3--:R-:W-:-:S06]  /*e1d0*/  IMAD.WIDE.U32 R152, R11, 0x10, R152 ;  /* 0x000000100b987825 */ /* 0x008fcc00078e0098 */
[----:B------:R-:W5:Y:S02]  /*e1e0*/  LDG.E.128 R152, desc[UR6][R152.64] ;  /* 0x0000000698987981 */ /* 0x000f64000c1e1d00 */
.L_x_1578:
[----:B------:R-:W-:Y:S05]  /*e1f0*/  BSYNC.RECONVERGENT B1 ;  /* 0x0000000000017941 */ /* 0x000fea0003800200 */
.L_x_1577:
        /* <DEDUP_REMOVED lines=11> */
[----:B012---:R-:W-:-:S07]  /*e2b0*/  SHF.L.U32 R174, R69, 0x10, RZ ;  /* 0x0000001045ae7819 */ /* 0x007fce00000006ff */
[-CC-:B------:R-:W-:Y:S01]  /*e2c0*/  @P1 FFMA.FTZ R68, R19, R173.reuse, R12.reuse ;  /* 0x000000ad13441223 */ /* 0x180fe2000001000c */
[----:B------:R-:W-:-:S03]  /*e2d0*/  @P1 FFMA.FTZ R69, R182, R173, R12 ;  /* 0x000000adb6451223 */ /* 0x000fc6000001000c */
[----:B------:R-:W-:Y:S01]  /*e2e0*/  @P1 FADD.FTZ R68, R247, -R68 ;  /* 0x80000044f7441221 */ /* 0x000fe20000010000 */
[----:B------:R-:W-:-:S03]  /*e2f0*/  @P1 FADD.FTZ R69, R238, -R69 ;  /* 0x80000045ee451221 */ /* 0x000fc60000010000 */
        /* <DEDUP_REMOVED lines=16> */
.L_x_1583:
[----:B------:R-:W-:Y:S05]  /*e400*/  BSYNC.RECONVERGENT B3 ;  /* 0x0000000000037941 */ /* 0x000fea0003800200 */
.L_x_1582:
        /* <DEDUP_REMOVED lines=16> */
.L_x_1585:
[----:B------:R-:W-:Y:S05]  /*e510*/  BSYNC.RECONVERGENT B3 ;  /* 0x0000000000037941 */ /* 0x000fea0003800200 */
.L_x_1584:
        /* <DEDUP_REMOVED lines=18> */
.L_x_1587:
[----:B------:R-:W-:Y:S05]  /*e640*/  BSYNC.RECONVERGENT B3 ;  /* 0x0000000000037941 */ /* 0x000fea0003800200 */
.L_x_1586:
        /* <DEDUP_REMOVED lines=21> */
.L_x_1589:
[----:B------:R-:W-:Y:S05]  /*e7a0*/  BSYNC.RECONVERGENT B3 ;  /* 0x0000000000037941 */ /* 0x000fea0003800200 */
.L_x_1588:
        /* <DEDUP_REMOVED lines=18> */
.L_x_1591:
[----:B------:R-:W-:Y:S05]  /*e8d0*/  BSYNC.RECONVERGENT B3 ;  /* 0x0000000000037941 */ /* 0x000fea0003800200 */
.L_x_1590:
        /* <DEDUP_REMOVED lines=21> */
.L_x_1593:
[----:B------:R-:W-:Y:S05]  /*ea30*/  BSYNC.RECONVERGENT B3 ;  /* 0x0000000000037941 */ /* 0x000fea0003800200 */
.L_x_1592:
        /* <DEDUP_REMOVED lines=26> */
.L_x_1595:
[----:B------:R-:W-:Y:S05]  /*ebe0*/  BSYNC.RECONVERGENT B3 ;  /* 0x0000000000037941 */ /* 0x000fea0003800200 */
.L_x_1594:
[----:B------:R-:W-:Y:S01]  /*ebf0*/  F2FP.BF16.F32.PACK_AB R71, R174, R71 ;  /* 0x00000047ae47723e */ /* 0x000fe200000010ff */
[----:B------:R-:W-:Y:S06]  /*ec00*/  @!P0 BRA `(.L_x_1596) ;  /* 0x0000002800348947 */ /* 0x000fec0003800000 */
[----:B------:R-:W2:Y:S01]  /*ec10*/  LDL R177, [R1+0xe0] ;  /* 0x0000e00001b17983 */ /* 0x000ea20000100800 */
[----:B------:R-:W-:Y:S01]  /*ec20*/  ISETP.GE.U32.AND P1, PT, R190, RZ, PT ;  /* 0x000000ffbe00720c */ /* 0x000fe20003f26070 */
[----:B------:R-:W-:Y:S01]  /*ec30*/  FMUL.FTZ R174, R174, UR13 ;  /* 0x0000000daeae7c20 */ /* 0x000fe20008410000 */
[----:B------:R-:W-:Y:S02]  /*ec40*/  IMAD.MOV.U32 R176, RZ, RZ, RZ ;  /* 0x000000ffffb07224 */ /* 0x000fe400078e00ff */
        /* <DEDUP_REMOVED lines=12> */
.L_x_1581:
[----:B------:R-:W-:Y:S01]  /*ed10*/  BSSY.RECONVERGENT B3, `(.L_x_1597) ;  /* 0x0000013000037945 */ /* 0x000fe20003800200 */
[----:B------:R-:W-:-:S03]  /*ed20*/  ISETP.GT.AND P3, PT, R14, RZ, PT ;  /* 0x000000ff0e00720c */ /* 0x000fc60003f64270 */
[----:B------:R-:W-:Y:S10]  /*ed30*/  @!P0 BRA `(.L_x_1598) ;  /* 0x0000000000408947 */ /* 0x000ff40003800000 */
[----:B012---:R-:W-:Y:S01]  /*ed40*/  @P3 FFMA.FTZ R174, R182, R173, R12 ;  /* 0x000000adb6ae3223 */ /* 0x007fe2000001000c */
        /* <DEDUP_REMOVED lines=15> */
.L_x_1598:
[----:B------:R-:W-:Y:S05]  /*ee40*/  BSYNC.RECONVERGENT B3 ;  /* 0x0000000000037941 */ /* 0x000fea0003800200 */
.L_x_1597:
[----:B------:R-:W-:Y:S04]  /*ee50*/  BSSY.RECONVERGENT B3, `(.L_x_1599) ;  /* 0x0000015000037945 */ /* 0x000fe80003800200 */
[----:B------:R-:W-:Y:S05]  /*ee60*/  @!P0 BRA `(.L_x_1600) ;  /* 0x00000000004c8947 */ /* 0x000fea0003800000 */
[----:B------:R-:W3:Y:S01]  /*ee70*/  LDL R177, [R1+0x24] ;  /* 0x0000240001b17983 */ /* 0x000ee20000100800 */
[----:B012--5:R-:W-:Y:S01]  /*ee80*/  PRMT R175, R164, 0x7632, R175 ;  /* 0x00007632a4af7816 */ /* 0x027fe200000000af */
        /* <DEDUP_REMOVED lines=13> */
[----:B---3--:R-:W-:-:S05]  /*ef60*/  @P1 SHF.L.U32 R176, R177, 0x10, RZ ;  /* 0x00000010b1b01819 */ /* 0x008fca00000006ff */
[----:B------:R-:W-:-:S05]  /*ef70*/  @P1 FMUL.FTZ R175, R176, R174 ;  /* 0x000000aeb0af1220 */ /* 0x000fca0000410000 */
[----:B------:R-:W-:-:S04]  /*ef80*/  F2FP.BF16.F32.PACK_AB R175, RZ, R175 ;  /* 0x000000afffaf723e */ /* 0x000fc800000010ff */
[----:B------:R-:W-:-:S07]  /*ef90*/  PRMT R144, R144, 0x5410, R175 ;  /* 0x0000541090907816 */ /* 0x000fce00000000af */
.L_x_1600:
[----:B------:R-:W-:Y:S05]  /*efa0*/  BSYNC.RECONVERGENT B3 ;  /* 0x0000000000037941 */ /* 0x000fea0003800200 */
.L_x_1599:
[----:B------:R-:W-:Y:S04]  /*efb0*/  BSSY.RECONVERGENT B3, `(.L_x_1601) ;  /* 0x0000012000037945 */ /* 0x000fe80003800200 */
[----:B------:R-:W-:Y:S05]  /*efc0*/  @!P0 BRA `(.L_x_1602) ;  /* 0x0000000000408947 */ /* 0x000fea0003800000 */
[----:B012---:R-:W-:Y:S01]  /*efd0*/  @P3 FFMA.FTZ R174, R201, R173, R12 ;  /* 0x000000adc9ae3223 */ /* 0x007fe2000001000c */
        /* <DEDUP_REMOVED lines=15> */
.L_x_1602:
[----:B------:R-:W-:Y:S05]  /*f0d0*/  BSYNC.RECONVERGENT B3 ;  /* 0x0000000000037941 */ /* 0x000fea0003800200 */
.L_x_1601:
        /* <DEDUP_REMOVED lines=21> */
.L_x_1604:
[----:B------:R-:W-:Y:S05]  /*f230*/  BSYNC.RECONVERGENT B3 ;  /* 0x0000000000037941 */ /* 0x000fea0003800200 */
.L_x_1603:
[----:B------:R-:W-:Y:S04]  /*f240*/  BSSY.RECONVERGENT B3, `(.L_x_1605) ;  /* 0x0000012000037945 */ /* 0x000fe80003800200 */
[----:B------:R-:W-:Y:S05]  /*f250*/  @!P0 BRA `(.L_x_1606) ;  /* 0x0000000000408947 */ /* 0x000fea0003800000 */
        /* <DEDUP_REMOVED lines=16> */
.L_x_1606:
[----:B------:R-:W-:Y:S05]  /*f360*/  BSYNC.RECONVERGENT B3 ;  /* 0x0000000000037941 */ /* 0x000fea0003800200 */
.L_x_1605:
[----:B------:R-:W-:Y:S04]  /*f370*/  BSSY.RECONVERGENT B3, `(.L_x_1607) ;  /* 0x0000015000037945 */ /* 0x000fe80003800200 */
[----:B------:R-:W-:Y:S05]  /*f380*/  @!P0 BRA `(.L_x_1608) ;  /* 0x00000000004c8947 */ /* 0x000fea0003800000 */
[----:B------:R-:W3:Y:S01]  /*f390*/  LDL R177, [R1+0x2c] ;  /* 0x00002c0001b17983 */ /* 0x000ee20000100800 */
[----:B012--5:R-:W-:Y:S01]  /*f3a0*/  PRMT R175, R166, 0x7632, R175 ;  /* 0x00007632a6af7816 */ /* 0x027fe200000000af */
        /* <DEDUP_REMOVED lines=13> */
[----:B---3--:R-:W-:-:S05]  /*f480*/  @P1 SHF.L.U32 R176, R177, 0x10, RZ ;  /* 0x00000010b1b01819 */ /* 0x008fca00000006ff */
[----:B------:R-:W-:-:S05]  /*f490*/  @P1 FMUL.FTZ R175, R176, R174 ;  /* 0x000000aeb0af1220 */ /* 0x000fca0000410000 */
[----:B------:R-:W-:-:S04]  /*f4a0*/  F2FP.BF16.F32.PACK_AB R175, RZ, R175 ;  /* 0x000000afffaf723e */ /* 0x000fc800000010ff */
[----:B------:R-:W-:-:S07]  /*f4b0*/  PRMT R146, R146, 0x5410, R175 ;  /* 0x0000541092927816 */ /* 0x000fce00000000af */
.L_x_1608:
[----:B------:R-:W-:Y:S05]  /*f4c0*/  BSYNC.RECONVERGENT B3 ;  /* 0x0000000000037941 */ /* 0x000fea0003800200 */
.L_x_1607:
        /* <DEDUP_REMOVED lines=18> */
.L_x_1610:
[----:B------:R-:W-:Y:S05]  /*f5f0*/  BSYNC.RECONVERGENT B3 ;  /* 0x0000000000037941 */ /* 0x000fea0003800200 */
.L_x_1609:
[----:B------:R-:W-:Y:S05]  /*f600*/  @!P0 BRA `(.L_x_1596) ;  /* 0x0000001c00b48947 */ /* 0x000fea0003800000 */
[----:B------:R-:W3:Y:S01]  /*f610*/  LDL R177, [R1+0xe0] ;  /* 0x0000e00001b17983 */ /* 0x000ee20000100800 */
[----:B-----5:R-:W-:Y:S01]  /*f620*/  ISETP.GE.U32.AND P1, PT, R190, RZ, PT ;  /* 0x000000ffbe00720c */ /* 0x020fe20003f26070 */
[----:B012---:R-:W-:Y:S01]  /*f630*/  @P3 FFMA.FTZ R174, R181, R173, R12 ;  /* 0x000000adb5ae3223 */ /* 0x007fe2000001000c */
        /* <DEDUP_REMOVED lines=13> */
[----:B---3--:R-:W-:-:S05]  /*f710*/  @P1 SHF.L.U32 R176, R177, 0x10, RZ ;  /* 0x00000010b1b01819 */ /* 0x008fca00000006ff */
[----:B------:R-:W-:-:S05]  /*f720*/  @P1 FMUL.FTZ R175, R176, R174 ;  /* 0x000000aeb0af1220 */ /* 0x000fca0000410000 */
[----:B------:R-:W-:-:S04]  /*f730*/  F2FP.BF16.F32.PACK_AB R175, RZ, R175 ;  /* 0x000000afffaf723e */ /* 0x000fc800000010ff */
[----:B------:R-:W-:Y:S01]  /*f740*/  PRMT R147, R147, 0x5410, R175 ;  /* 0x0000541093937816 */ /* 0x000fe200000000af */
[----:B------:R-:W-:Y:S06]  /*f750*/  BRA `(.L_x_1596) ;  /* 0x0000001c00607947 */ /* 0x000fec0003800000 */
.L_x_1580:
        /* <DEDUP_REMOVED lines=12> */
[----:B------:R-:W3:Y:S01]  /*f820*/  @P3 LDC.64 R68, c[0x0][0x408] ;  /* 0x00010200ff443b82 */ /* 0x000ee20000000a00 */
[----:B------:R-:W-:Y:S01]  /*f830*/  @P3 SHF.L.U32 R70, R152, 0x10, RZ ;  /* 0x0000001098463819 */ /* 0x000fe200000006ff */
[----:B---3--:R-:W-:-:S04]  /*f840*/  @P3 FMUL.FTZ R69, R69, R176 ;  /* 0x000000b045453220 */ /* 0x008fc80000410000 */
[----:B------:R-:W-:Y:S01]  /*f850*/  @P3 FMUL.FTZ R68, R69, R68 ;  /* 0x0000004445443220 */ /* 0x000fe20000410000 */
[----:B------:R-:W-:-:S03]  /*f860*/  HFMA2 R69, -RZ, RZ, 0, 0 ;  /* 0x00000000ff457431 */ /* 0x000fc600000001ff */
[----:B------:R-:W-:Y:S01]  /*f870*/  @P3 FMUL.FTZ R69, R70, R68 ;  /* 0x0000004446453220 */ /* 0x000fe20000410000 */
[----:B------:R-:W-:-:S03]  /*f880*/  @P3 SHF.L.U32 R70, R56, 0x10, RZ ;  /* 0x0000001038463819 */ /* 0x000fc600000006ff */
[----:B------:R-:W-:Y:S02]  /*f890*/  FADD.FTZ R124, R124, R69 ;  /* 0x000000457c7c7221 */ /* 0x000fe40000010000 */
[----:B------:R-:W3:Y:S02]  /*f8a0*/  @P3 LDC.64 R68, c[0x0][0x408] ;  /* 0x00010200ff443b82 */ /* 0x000ee40000000a00 */
[----:B---3--:R-:W-:-:S04]  /*f8b0*/  @P3 FMUL.FTZ R69, R69, R176 ;  /* 0x000000b045453220 */ /* 0x008fc80000410000 */
[----:B------:R-:W-:Y:S01]  /*f8c0*/  @P3 FMUL.FTZ R68, R69, R68 ;  /* 0x0000004445443220 */ /* 0x000fe20000410000 */
[----:B------:R-:W-:-:S03]  /*f8d0*/  MOV R69, RZ ;  /* 0x000000ff00457202 */ /* 0x000fc60000000f00 */
[----:B------:R-:W-:-:S05]  /*f8e0*/  @P3 FMUL.FTZ R69, R70, R68 ;  /* 0x0000004446453220 */ /* 0x000fca0000410000 */
[----:B------:R-:W-:-:S04]  /*f8f0*/  F2FP.BF16.F32.PACK_AB R69, RZ, R69 ;  /* 0x00000045ff45723e */ /* 0x000fc800000010ff */
[----:B012---:R-:W-:-:S07]  /*f900*/  PRMT R144, R69, 0x7610, R144 ;  /* 0x0000761045907816 */ /* 0x007fce0000000090 */
.L_x_1613:
[----:B------:R-:W-:Y:S05]  /*f910*/  BSYNC.RECONVERGENT B3 ;  /* 0x0000000000037941 */ /* 0x000fea0003800200 */
.L_x_1612:
[----:B------:R-:W-:Y:S01]  /*f920*/  FFMA.FTZ R68, R19, R173, R12 ;  /* 0x000000ad13447223 */ /* 0x000fe2000001000c */
[----:B------:R-:W-:Y:S03]  /*f930*/  BSSY.RECONVERGENT B3, `(.L_x_1614) ;  /* 0x0000017000037945 */ /* 0x000fe60003800200 */
[----:B------:R-:W-:-:S04]  /*f940*/  FADD.FTZ R68, R247, -R68 ;  /* 0x80000044f7447221 */ /* 0x000fc80000010000 */
[----:B------:R-:W-:-:S05]  /*f950*/  FMUL.FTZ R68, R13, R68 ;  /* 0x000000440d447220 */ /* 0x000fca0000410000 */
[----:B012---:R-:W-:Y:S01]  /*f960*/  FSEL R175, R68, RZ, P1 ;  /* 0x000000ff44af7208 */ /* 0x007fe20000800000 */
        /* <DEDUP_REMOVED lines=19> */
.L_x_1615:
[----:B------:R-:W-:Y:S05]  /*faa0*/  BSYNC.RECONVERGENT B3 ;  /* 0x0000000000037941 */ /* 0x000fea0003800200 */
.L_x_1614:
        /* <DEDUP_REMOVED lines=22> */
.L_x_1617:
[----:B------:R-:W-:Y:S05]  /*fc10*/  BSYNC.RECONVERGENT B3 ;  /* 0x0000000000037941 */ /* 0x000fea0003800200 */
.L_x_1616:
        /* <DEDUP_REMOVED lines=24> */
.L_x_1619:
[----:B------:R-:W-:Y:S05]  /*fda0*/  BSYNC.RECONVERGENT B3 ;  /* 0x0000000000037941 */ /* 0x000fea0003800200 */
.L_x_1618:
        /* <DEDUP_REMOVED lines=22> */
.L_x_1621:
[----:B------:R-:W-:Y:S05]  /*ff10*/  BSYNC.RECONVERGENT B3 ;  /* 0x0000000000037941 */ /* 0x000fea0003800200 */
.L_x_1620:
        /* <DEDUP_REMOVED lines=19> */
[----:B------:R-:W-:Y:S01]  /*10050*/  IMAD.MOV.U32 R68, RZ, RZ, RZ ;  /* 0x000000ffff447224 */ /* 0x000fe200078e00ff */
[----:B--2---:R-:W-:-:S05]  /*10060*/  @P3 SHF.L.U32 R69, R179, 0x10, RZ ;  /* 0x00000010b3453819 */ /* 0x004fca00000006ff */
[----:B------:R-:W-:-:S05]  /*10070*/  @P3 FMUL.FTZ R68, R69, R178 ;  /* 0x000000b245443220 */ /* 0x000fca0000410000 */
[----:B------:R-:W-:-:S04]  /*10080*/  F2FP.BF16.F32.PACK_AB R68, RZ, R68 ;  /* 0x00000044ff44723e */ /* 0x000fc800000010ff */
[----:B------:R-:W-:-:S07]  /*10090*/  PRMT R146, R146, 0x5410, R68 ;  /* 0x0000541092927816 */ /* 0x000fce0000000044 */
.L_x_1623:
[----:B------:R-:W-:Y:S05]  /*100a0*/  BSYNC.RECONVERGENT B3 ;  /* 0x0000000000037941 */ /* 0x000fea0003800200 */
.L_x_1622:
        /* <DEDUP_REMOVED lines=29> */
.L_x_1625:
[----:B------:R-:W-:Y:S05]  /*10280*/  BSYNC.RECONVERGENT B3 ;  /* 0x0000000000037941 */ /* 0x000fea0003800200 */
.L_x_1624:
        /* <DEDUP_REMOVED lines=22> */
.L_x_1611:
[----:B------:R-:W-:Y:S04]  /*103f0*/  BSSY.RECONVERGENT B3, `(.L_x_1626) ;  /* 0x0000020000037945 */ /* 0x000fe80003800200 */
[----:B------:R-:W-:Y:S05]  /*10400*/  @!P0 BRA `(.L_x_1627) ;  /* 0x0000000000788947 */ /* 0x000fea0003800000 */
[----:B-----5:R-:W-:Y:S01]  /*10410*/  LOP3.LUT P1, RZ, R190, 0xff, RZ, 0xc0, !PT ;  /* 0x000000ffbeff7812 */ /* 0x020fe2000782c0ff */
[----:B------:R-:W-:Y:S01]  /*10420*/  BSSY.RECONVERGENT B4, `(.L_x_1628) ;  /* 0x000000c000047945 */ /* 0x000fe20003800200 */
[----:B012---:R-:W-:-:S11]  /*10430*/  MOV R174, RZ ;  /* 0x000000ff00ae7202 */ /* 0x007fd60000000f00 */
        /* <DEDUP_REMOVED lines=10> */
.L_x_1629:
[----:B------:R-:W-:Y:S05]  /*104e0*/  BSYNC.RECONVERGENT B4 ;  /* 0x0000000000047941 */ /* 0x000fea0003800200 */
.L_x_1628:
        /* <DEDUP_REMOVED lines=13> */
.L_x_1631:
[----:B------:R-:W-:Y:S05]  /*105c0*/  BSYNC.RECONVERGENT B4 ;  /* 0x0000000000047941 */ /* 0x000fea0003800200 */
.L_x_1630:
[----:B------:R-:W-:-:S04]  /*105d0*/  F2FP.BF16.F32.PACK_AB R174, RZ, R174 ;  /* 0x000000aeffae723e */ /* 0x000fc800000010ff */
[----:B------:R-:W-:-:S07]  /*105e0*/  PRMT R144, R174, 0x7610, R144 ;  /* 0x00007610ae907816 */ /* 0x000fce0000000090 */
.L_x_1627:
[----:B------:R-:W-:Y:S05]  /*105f0*/  BSYNC.RECONVERGENT B3 ;  /* 0x0000000000037941 */ /* 0x000fea0003800200 */
.L_x_1626:
        /* <DEDUP_REMOVED lines=16> */
.L_x_1635:
[----:B------:R-:W-:Y:S05]  /*10700*/  BSYNC.RECONVERGENT B4 ;  /* 0x0000000000047941 */ /* 0x000fea0003800200 */
.L_x_1634:
        /* <DEDUP_REMOVED lines=14> */
.L_x_1637:
[----:B------:R-:W-:Y:S05]  /*107f0*/  BSYNC.RECONVERGENT B4 ;  /* 0x0000000000047941 */ /* 0x000fea0003800200 */
.L_x_1636:
[----:B------:R-:W-:-:S04]  /*10800*/  F2FP.BF16.F32.PACK_AB R174, RZ, R174 ;  /* 0x000000aeffae723e */ /* 0x000fc800000010ff */
[----:B------:R-:W-:-:S07]  /*10810*/  PRMT R144, R144, 0x5410, R174 ;  /* 0x0000541090907816 */ /* 0x000fce00000000ae */
.L_x_1633:
[----:B------:R-:W-:Y:S05]  /*10820*/  BSYNC.RECONVERGENT B3 ;  /* 0x0000000000037941 */ /* 0x000fea0003800200 */
.L_x_1632:
        /* <DEDUP_REMOVED lines=15> */
.L_x_1641:
[----:B------:R-:W-:Y:S05]  /*10920*/  BSYNC.RECONVERGENT B4 ;  /* 0x0000000000047941 */ /* 0x000fea0003800200 */
.L_x_1640:
        /* <DEDUP_REMOVED lines=13> */
.L_x_1643:
[----:B------:R-:W-:Y:S05]  /*10a00*/  BSYNC.RECONVERGENT B4 ;  /* 0x0000000000047941 */ /* 0x000fea0003800200 */
.L_x_1642:
[----:B------:R-:W-:-:S04]  /*10a10*/  F2FP.BF16.F32.PACK_AB R174, RZ, R174 ;  /* 0x000000aeffae723e */ /* 0x000fc800000010ff */
[----:B------:R-:W-:-:S07]  /*10a20*/  PRMT R145, R174, 0x7610, R145 ;  /* 0x00007610ae917816 */ /* 0x000fce0000000091 */
.L_x_1639:
[----:B------:R-:W-:Y:S05]  /*10a30*/  BSYNC.RECONVERGENT B3 ;  /* 0x0000000000037941 */ /* 0x000fea0003800200 */
.L_x_1638:
        /* <DEDUP_REMOVED lines=16> */
.L_x_1647:
[----:B------:R-:W-:Y:S05]  /*10b40*/  BSYNC.RECONVERGENT B4 ;  /* 0x0000000000047941 */ /* 0x000fea0003800200 */
.L_x_1646:
        /* <DEDUP_REMOVED lines=14> */
.L_x_1649:
[----:B------:R-:W-:Y:S05]  /*10c30*/  BSYNC.RECONVERGENT B4 ;  /* 0x0000000000047941 */ /* 0x000fea0003800200 */
.L_x_1648:
[----:B------:R-:W-:-:S04]  /*10c40*/  F2FP.BF16.F32.PACK_AB R174, RZ, R174 ;  /* 0x000000aeffae723e */ /* 0x000fc800000010ff */
[----:B------:R-:W-:-:S07]  /*10c50*/  PRMT R145, R145, 0x5410, R174 ;  /* 0x0000541091917816 */ /* 0x000fce00000000ae */
.L_x_1645:
[----:B------:R-:W-:Y:S05]  /*10c60*/  BSYNC.RECONVERGENT B3 ;  /* 0x0000000000037941 */ /* 0x000fea0003800200 */
.L_x_1644:
[----:B------:R-:W-:Y:S04]  /*10c70*/  BSSY.RECONVERGENT B3, `(.L_x_1650) ;  /* 0x0000020000037945 */ /* 0x000fe80003800200 */
[----:B------:R-:W-:Y:S05]  /*10c80*/  @!P0 BRA `(.L_x_1651) ;  /* 0x0000000000788947 */ /* 0x000fea0003800000 */
[----:B-----5:R-:W-:Y:S01]  /*10c90*/  LOP3.LUT P1, RZ, R191, 0xff, RZ, 0xc0, !PT ;  /* 0x000000ffbfff7812 */ /* 0x020fe2000782c0ff */
[----:B------:R-:W-:Y:S01]  /*10ca0*/  BSSY.RECONVERGENT B4, `(.L_x_1652) ;  /* 0x000000c000047945 */ /* 0x000fe20003800200 */
[----:B012---:R-:W-:-:S11]  /*10cb0*/  IMAD.MOV.U32 R174, RZ, RZ, RZ ;  /* 0x000000ffffae7224 */ /* 0x007fd600078e00ff */
        /* <DEDUP_REMOVED lines=10> */
.L_x_1653:
[----:B------:R-:W-:Y:S05]  /*10d60*/  BSYNC.RECONVERGENT B4 ;  /* 0x0000000000047941 */ /* 0x000fea0003800200 */
.L_x_1652:
        /* <DEDUP_REMOVED lines=13> */
.L_x_1655:
[----:B------:R-:W-:Y:S05]  /*10e40*/  BSYNC.RECONVERGENT B4 ;  /* 0x0000000000047941 */ /* 0x000fea0003800200 */
.L_x_1654:
[----:B------:R-:W-:-:S04]  /*10e50*/  F2FP.BF16.F32.PACK_AB R174, RZ, R174 ;  /* 0x000000aeffae723e */ /* 0x000fc800000010ff */
[----:B------:R-:W-:-:S07]  /*10e60*/  PRMT R146, R174, 0x7610, R146 ;  /* 0x00007610ae927816 */ /* 0x000fce0000000092 */
.L_x_1651:
[----:B------:R-:W-:Y:S05]  /*10e70*/  BSYNC.RECONVERGENT B3 ;  /* 0x0000000000037941 */ /* 0x000fea0003800200 */
.L_x_1650:
[----:B------:R-:W-:Y:S04]  /*10e80*/  BSSY.RECONVERGENT B3, `(.L_x_1656) ;  /* 0x0000022000037945 */ /* 0x000fe80003800200 */
[----:B------:R-:W-:Y:S05]  /*10e90*/  @!P0 BRA `(.L_x_1657) ;  /* 0x0000000000808947 */ /* 0x000fea0003800000 */
[----:B-----5:R-:W-:Y:S01]  /*10ea0*/  LOP3.LUT P1, RZ, R191, 0xff00, RZ, 0xc0, !PT ;  /* 0x0000ff00bfff7812 */ /* 0x020fe2000782c0ff */
[----:B------:R-:W-:Y:S01]  /*10eb0*/  BSSY.RECONVERGENT B4, `(.L_x_1658) ;  /* 0x000000d000047945 */ /* 0x000fe20003800200 */
[----:B012---:R-:W-:-:S11]  /*10ec0*/  HFMA2 R174, -RZ, RZ, 0, 0 ;  /* 0x00000000ffae7431 */ /* 0x007fd600000001ff */
        /* <DEDUP_REMOVED lines=11> */
.L_x_1659:
[----:B------:R-:W-:Y:S05]  /*10f80*/  BSYNC.RECONVERGENT B4 ;  /* 0x0000000000047941 */ /* 0x000fea0003800200 */
.L_x_1658:
        /* <DEDUP_REMOVED lines=14> */
.L_x_1661:
[----:B------:R-:W-:Y:S05]  /*11070*/  BSYNC.RECONVERGENT B4 ;  /* 0x0000000000047941 */ /* 0x000fea0003800200 */
.L_x_1660:
[----:B------:R-:W-:-:S04]  /*11080*/  F2FP.BF16.F32.PACK_AB R174, RZ, R174 ;  /* 0x000000aeffae723e */ /* 0x000fc800000010ff */
[----:B------:R-:W-:-:S07]  /*11090*/  PRMT R146, R146, 0x5410, R174 ;  /* 0x0000541092927816 */ /* 0x000fce00000000ae */
.L_x_1657:
[----:B------:R-:W-:Y:S05]  /*110a0*/  BSYNC.RECONVERGENT B3 ;  /* 0x0000000000037941 */ /* 0x000fea0003800200 */
.L_x_1656:
        /* <DEDUP_REMOVED lines=15> */
.L_x_1665:
[----:B------:R-:W-:Y:S05]  /*111a0*/  BSYNC.RECONVERGENT B4 ;  /* 0x0000000000047941 */ /* 0x000fea0003800200 */
.L_x_1664:
        /* <DEDUP_REMOVED lines=13> */
.L_x_1667:
[----:B------:R-:W-:Y:S05]  /*11280*/  BSYNC.RECONVERGENT B4 ;  /* 0x0000000000047941 */ /* 0x000fea0003800200 */
.L_x_1666:
[----:B------:R-:W-:-:S04]  /*11290*/  F2FP.BF16.F32.PACK_AB R174, RZ, R174 ;  /* 0x000000aeffae723e */ /* 0x000fc800000010ff */
[----:B------:R-:W-:-:S07]  /*112a0*/  PRMT R147, R174, 0x7610, R147 ;  /* 0x00007610ae937816 */ /* 0x000fce0000000093 */
.L_x_1663:
[----:B------:R-:W-:Y:S05]  /*112b0*/  BSYNC.RECONVERGENT B3 ;  /* 0x0000000000037941 */ /* 0x000fea0003800200 */
.L_x_1662:
[----:B------:R-:W-:Y:S05]  /*112c0*/  @!P0 BRA `(.L_x_1596) ;  /* 0x0000000000848947 */ /* 0x000fea0003800000 */
[----:B-----5:R-:W-:Y:S01]  /*112d0*/  ISETP.GE.U32.AND P1, PT, R190, RZ, PT ;  /* 0x000000ffbe00720c */ /* 0x020fe20003f26070 */
[----:B------:R-:W-:Y:S01]  /*112e0*/  BSSY.RECONVERGENT B3, `(.L_x_1668) ;  /* 0x000000e000037945 */ /* 0x000fe20003800200 */
[----:B012---:R-:W-:Y:S02]  /*112f0*/  HFMA2 R174, -RZ, RZ, 0, 0 ;  /* 0x00000000ffae7431 */ /* 0x007fe400000001ff */
[----:B------:R-:W-:-:S13]  /*11300*/  ISETP.GE.U32.AND.EX P1, PT, R191, 0x1000000, PT, P1 ;  /* 0x01000000bf00780c */ /* 0x000fda0003f26110 */
[----:B------:R-:W-:Y:S05]  /*11310*/  @!P1 BRA `(.L_x_1669) ;  /* 0x0000000000289947 */ /* 0x000fea0003800000 */
[----:B------:R-:W-:Y:S01]  /*11320*/  FFMA.FTZ R174, R181, R173, R12 ;  /* 0x000000adb5ae7223 */ /* 0x000fe2000001000c */
[----:B------:R-:W-:Y:S02]  /*11330*/  ISETP.GT.AND P3, PT, R14, RZ, PT ;  /* 0x000000ff0e00720c */ /* 0x000fe40003f64270 */
[----:B------:R-:W-:Y:S01]  /*11340*/  PRMT R175, R155, 0x7632, R175 ;  /* 0x000076329baf7816 */ /* 0x000fe200000000af */
[----:B------:R-:W-:-:S04]  /*11350*/  FADD.FTZ R174, R241, -R174 ;  /* 0x800000aef1ae7221 */ /* 0x000fc80000010000 */
[----:B------:R-:W-:Y:S01]  /*11360*/  FMUL.FTZ R174, R13, R174 ;  /* 0x000000ae0dae7220 */ /* 0x000fe20000410000 */
[----:B------:R-:W-:-:S04]  /*11370*/  IMAD.U32 R175, R175, 0x10000, RZ ;  /* 0x00010000afaf7824 */ /* 0x000fc800078e00ff */
[----:B------:R-:W-:-:S05]  /*11380*/  FSEL R174, R174, RZ, P3 ;  /* 0x000000ffaeae7208 */ /* 0x000fca0001800000 */
[----:B------:R-:W-:-:S04]  /*11390*/  FMUL.FTZ R174, R174, UR13 ;  /* 0x0000000daeae7c20 */ /* 0x000fc80008410000 */
[----:B------:R-:W-:-:S04]  /*113a0*/  FMUL.FTZ R174, R174, UR12 ;  /* 0x0000000caeae7c20 */ /* 0x000fc80008410000 */
[----:B------:R-:W-:-:S07]  /*113b0*/  FMUL.FTZ R174, R175, R174 ;  /* 0x000000aeafae7220 */ /* 0x000fce0000410000 */
.L_x_1669:
[----:B------:R-:W-:Y:S05]  /*113c0*/  BSYNC.RECONVERGENT B3 ;  /* 0x0000000000037941 */ /* 0x000fea0003800200 */
.L_x_1668:
        /* <DEDUP_REMOVED lines=14> */
.L_x_1671:
[----:B------:R-:W-:Y:S05]  /*114b0*/  BSYNC.RECONVERGENT B3 ;  /* 0x0000000000037941 */ /* 0x000fea0003800200 */
.L_x_1670:
[----:B------:R-:W-:-:S04]  /*114c0*/  F2FP.BF16.F32.PACK_AB R174, RZ, R174 ;  /* 0x000000aeffae723e */ /* 0x000fc800000010ff */
[----:B------:R-:W-:-:S07]  /*114d0*/  PRMT R147, R147, 0x5410, R174 ;  /* 0x0000541093937816 */ /* 0x000fce00000000ae */
.L_x_1596:
[----:B------:R-:W-:Y:S05]  /*114e0*/  BSYNC.RECONVERGENT B1 ;  /* 0x0000000000017941 */ /* 0x000fea0003800200 */
.L_x_1579:
[----:B012---:R-:W0:Y:S02]  /*114f0*/  @P2 LDC.64 R174, c[0x0][0x478] ;  /* 0x00011e00ffae2b82 */ /* 0x007e240000000a00 */
[C---:B0-----:R-:W-:Y:S01]  /*11500*/  @P2 IMAD.WIDE.U32 R174, R172.reuse, 0x10, R174 ;  /* 0x00000010acae2825 */ /* 0x041fe200078e00ae */
[----:B------:R-:W-:-:S04]  /*11510*/  IADD3 R172, PT, PT, R172, 0x20, RZ ;  /* 0x00000020acac7810 */ /* 0x000fc80007ffe0ff */
[----:B------:R0:W-:Y:S02]  /*11520*/  @P2 STG.E.128 desc[UR6][R174.64], R68 ;  /* 0x00000044ae002986 */ /* 0x0001e4000c101d06 */
[----:B0-----:R-:W0:Y:S02]  /*11530*/  @P0 LDC.64 R174, c[0x0][0x468] ;  /* 0x00011a00ffae0b82 */ /* 0x001e240000000a00 */
[C---:B0-----:R-:W-:Y:S01]  /*11540*/  @P0 IMAD.WIDE.U32 R174, R11.reuse, 0x10, R174 ;  /* 0x000000100bae0825 */ /* 0x041fe200078e00ae */
[----:B------:R-:W-:-:S04]  /*11550*/  IADD3 R11, PT, PT, R11, 0x20, RZ ;  /* 0x000000200b0b7810 */ /* 0x000fc80007ffe0ff */
[----:B------:R3:W-:Y:S03]  /*11560*/  @P0 STG.E.128 desc[UR6][R174.64], R144 ;  /* 0x00000090ae000986 */ /* 0x0007e6000c101d06 */
.L_x_1576:
[----:B------:R-:W-:Y:S05]  /*11570*/  BSYNC.RECONVERGENT B2 ;  /* 0x0000000000027941 */ /* 0x000fea0003800200 */
.L_x_1575:
[----:B------:R-:W-:Y:S04]  /*11580*/  BSSY.RECONVERGENT B2, `(.L_x_1672) ;  /* 0x0000330000027945 */ /* 0x000fe80003800200 */
[----:B------:R-:W-:Y:S05]  /*11590*/  @!P5 BRA `(.L_x_1673) ;  /* 0x0000003000b8d947 */ /* 0x000fea0003800000 */
[----:B------:R-:W-:Y:S04]  /*115a0*/  BSSY.RECONVERGENT B1, `(.L_x_1674) ;  /* 0x0000005000017945 */ /* 0x000fe80003800200 */
[----:B------:R-:W-:Y:S05]  /*115b0*/  @!P0 BRA `(.L_x_1675) ;  /* 0x00000000000c8947 */ /* 0x000fea0003800000 */
[----:B-----5:R-:W4:Y:S02]  /*115c0*/  LDC.64 R152, c[0x0][0x390] ;  /* 0x0000e400ff987b82 */ /* 0x020f240000000a00 */
[----:B----4-:R-:W-:-:S06]  /*115d0*/  IMAD.WIDE.U32 R152, R11, 0x10, R152 ;  /* 0x000000100b987825 */ /* 0x010fcc00078e0098 */
[----:B------:R-:W5:Y:S02]  /*115e0*/  LDG.E.128 R152, desc[UR6][R152.64] ;  /* 0x0000000698987981 */ /* 0x000f64000c1e1d00 */
.L_x_1675:
[----:B------:R-:W-:Y:S05]  /*115f0*/  BSYNC.RECONVERGENT B1 ;  /* 0x0000000000017941 */ /* 0x000fea0003800200 */
.L_x_1674:
[----:B------:R-:W-:Y:S01]  /*11600*/  UISETP.NE.U32.AND UP0, UPT, UR10, URZ, UPT ;  /* 0x000000ff0a00728c */ /* 0x000fe2000bf05070 */
[----:B------:R-:W-:Y:S03]  /*11610*/  BSSY.RECONVERGENT B1, `(.L_x_1676) ;  /* 0x0000320000017945 */ /* 0x000fe60003800200 */
[----:B------:R-:W-:-:S09]  /*11620*/  UISETP.NE.AND.EX UP0, UPT, UR11, URZ, UPT, UP0 ;  /* 0x000000ff0b00728c */ /* 0x000fd2000bf05300 */
[----:B------:R-:W-:Y:S05]  /*11630*/  BRA.U !UP0, `(.L_x_1677) ;  /* 0x0000001508487547 */ /* 0x000fea000b800000 */
[----:B------:R-:W-:Y:S01]  /*11640*/  UISETP.NE.U32.AND UP0, UPT, UR20, URZ, UPT ;  /* 0x000000ff1400728c */ /* 0x000fe2000bf05070 */
[----:B------:R-:W-:Y:S02]  /*11650*/  PRMT R177, R67, 0x7632, R177 ;  /* 0x0000763243b17816 */ /* 0x000fe400000000b1 */
[----:B------:R-:W-:Y:S01]  /*11660*/  PRMT R176, R65, 0x7632, R176 ;  /* 0x0000763241b07816 */ /* 0x000fe200000000b0 */
[----:B------:R-:W-:Y:S01]  /*11670*/  UISETP.NE.AND.EX UP0, UPT, UR21, URZ, UPT, UP0 ;  /* 0x000000ff1500728c */ /* 0x000fe2000bf05300 */
[----:B0123--:R-:W-:Y:S02]  /*11680*/  PRMT R175, R64, 0x7632, R175 ;  /* 0x0000763240af7816 */ /* 0x00ffe400000000af */
[----:B------:R-:W-:-:S03]  /*11690*/  PRMT R174, R66, 0x7632, R174 ;  /* 0x0000763242ae7816 */ /* 0x000fc600000000ae */
[----:B------:R-:W-:-:S13]  /*116a0*/  PLOP3.LUT P2, PT, PT, PT, UP0, 0x80, 0x8 ;  /* 0x000000000008781c */ /* 0x000fda0003f4f008 */
[----:B------:R-:W-:Y:S05]  /*116b0*/  @!P2 BRA `(.L_x_1678) ;  /* 0x00000008009ca947 */ /* 0x000fea0003800000 */
[----:B------:R-:W-:Y:S01]  /*116c0*/  ISETP.GT.AND P1, PT, R14, RZ, PT ;  /* 0x000000ff0e00720c */ /* 0x000fe20003f24270 */
[----:B------:R-:W-:Y:S01]  /*116d0*/  BSSY.RECONVERGENT B3, `(.L_x_1679) ;  /* 0x0000012000037945 */ /* 0x000fe20003800200 */
[----:B-----5:R-:W-:-:S11]  /*116e0*/  SHF.L.U32 R68, R168, 0x10, RZ ;  /* 0x00000010a8447819 */ /* 0x020fd600000006ff */
        /* <DEDUP_REMOVED lines=16> */
.L_x_1680:
[----:B------:R-:W-:Y:S05]  /*117f0*/  BSYNC.RECONVERGENT B3 ;  /* 0x0000000000037941 */ /* 0x000fea0003800200 */
.L_x_1679:
[----:B------:R-:W-:Y:S01]  /*11800*/  PRMT R14, R168, 0x7632, R14 ;  /* 0x00007632a80e7816 */ /* 0x000fe2000000000e */
[----:B------:R-:W-:Y:S01]  /*11810*/  @P1 FFMA.FTZ R69, R198, R173, R12 ;  /* 0x000000adc6451223 */ /* 0x000fe2000001000c */
[----:B------:R-:W-:Y:S02]  /*11820*/  BSSY.RECONVERGENT B3, `(.L_x_1681) ;  /* 0x0000012000037945 */ /* 0x000fe40003800200 */
[----:B------:R-:W-:Y:S01]  /*11830*/  SHF.L.U32 R14, R14, 0x10, RZ ;  /* 0x000000100e0e7819 */ /* 0x000fe200000006ff */
[----:B------:R-:W-:-:S04]  /*11840*/  @P1 FADD.FTZ R69, R237, -R69 ;  /* 0x80000045ed451221 */ /* 0x000fc80000010000 */
[----:B------:R-:W-:Y:S01]  /*11850*/  @P1 FFMA.FTZ R14, R13, R69, R14 ;  /* 0x000000450d0e1223 */ /* 0x000fe2000001000e */
[----:B------:R-:W-:Y:S06]  /*11860*/  @!P0 BRA `(.L_x_1682) ;  /* 0x0000000000348947 */ /* 0x000fec0003800000 */
[----:B------:R-:W-:Y:S01]  /*11870*/  LOP3.LUT P3, RZ, R192, 0xff00, RZ, 0xc0, !PT ;  /* 0x0000ff00c0ff7812 */ /* 0x000fe2000786c0ff */
[----:B------:R-:W-:Y:S01]  /*11880*/  FMUL.FTZ R69, R14, UR13 ;  /* 0x0000000d0e457c20 */ /* 0x000fe20008410000 */
[----:B------:R-:W-:-:S03]  /*11890*/  HFMA2 R71, -RZ, RZ, 0, 0 ;  /* 0x00000000ff477431 */ /* 0x000fc600000001ff */
[----:B------:R-:W-:-:S08]  /*118a0*/  FMUL.FTZ R69, R69, UR12 ;  /* 0x0000000c45457c20 */ /* 0x000fd00008410000 */
[----:B------:R-:W-:-:S04]  /*118b0*/  @P3 PRMT R70, R152, 0x7632, R70 ;  /* 0x0000763298463816 */ /* 0x000fc80000000046 */
        /* <DEDUP_REMOVED lines=8> */
.L_x_1682:
[----:B------:R-:W-:Y:S05]  /*11940*/  BSYNC.RECONVERGENT B3 ;  /* 0x0000000000037941 */ /* 0x000fea0003800200 */
.L_x_1681:
        /* <DEDUP_REMOVED lines=18> */
.L_x_1684:
[----:B------:R-:W-:Y:S05]  /*11a70*/  BSYNC.RECONVERGENT B3 ;  /* 0x0000000000037941 */ /* 0x000fea0003800200 */
.L_x_1683:
        /* <DEDUP_REMOVED lines=15> */
[----:B------:R-:W-:Y:S02]  /*11b70*/  @P3 SHF.L.U32 R175, R176, 0x10, RZ ;  /* 0x00000010b0af3819 */ /* 0x000fe400000006ff */
[----:B------:R-:W-:-:S03]  /*11b80*/  MOV R176, RZ ;  /* 0x000000ff00b07202 */ /* 0x000fc60000000f00 */
[----:B------:R-:W-:-:S05]  /*11b90*/  @P3 FMUL.FTZ R176, R70, R175 ;  /* 0x000000af46b03220 */ /* 0x000fca0000410000 */
[----:B------:R-:W-:-:S04]  /*11ba0*/  F2FP.BF16.F32.PACK_AB R70, RZ, R176 ;  /* 0x000000b0ff46723e */ /* 0x000fc800000010ff */
[----:B------:R-:W-:-:S07]  /*11bb0*/  PRMT R145, R145, 0x5410, R70 ;  /* 0x0000541091917816 */ /* 0x000fce0000000046 */
.L_x_1686:
[----:B------:R-:W-:Y:S05]  /*11bc0*/  BSYNC.RECONVERGENT B3 ;  /* 0x0000000000037941 */ /* 0x000fea0003800200 */
.L_x_1685:
        /* <DEDUP_REMOVED lines=18> */
.L_x_1688:
[----:B------:R-:W-:Y:S05]  /*11cf0*/  BSYNC.RECONVERGENT B3 ;  /* 0x0000000000037941 */ /* 0x000fea0003800200 */
.L_x_1687:
        /* <DEDUP_REMOVED lines=9> */
[----:B------:R-:W-:-:S03]  /*11d90*/  MOV R178, RZ ;  /* 0x000000ff00b27202 */ /* 0x000fc60000000f00 */
[----:B------:R-:W-:-:S08]  /*11da0*/  FMUL.FTZ R176, R176, UR12 ;  /* 0x0000000cb0b07c20 */ /* 0x000fd00008410000 */
[----:B------:R-:W-:-:S04]  /*11db0*/  @P3 PRMT R179, R154, 0x7632, R179 ;  /* 0x000076329ab33816 */ /* 0x000fc800000000b3 */
[----:B------:R-:W-:-:S05]  /*11dc0*/  @P3 SHF.L.U32 R179, R179, 0x10, RZ ;  /* 0x00000010b3b33819 */ /* 0x000fca00000006ff */
[----:B------:R-:W-:-:S04]  /*11dd0*/  @P3 FMUL.FTZ R178, R176, R179 ;  /* 0x000000b3b0b23220 */ /* 0x000fc80000410000 */
[----:B------:R-:W-:Y:S01]  /*11de0*/  FADD.FTZ R137, R137, R178 ;  /* 0x000000b289897221 */ /* 0x000fe20000010000 */
[----:B------:R-:W-:Y:S01]  /*11df0*/  @P3 SHF.L.U32 R178, R174, 0x10, RZ ;  /* 0x00000010aeb23819 */ /* 0x000fe200000006ff */
[----:B------:R-:W-:-:S04]  /*11e00*/  HFMA2 R174, -RZ, RZ, 0, 0 ;  /* 0x00000000ffae7431 */ /* 0x000fc800000001ff */
[----:B------:R-:W-:-:S05]  /*11e10*/  @P3 FMUL.FTZ R174, R176, R178 ;  /* 0x000000b2b0ae3220 */ /* 0x000fca0000410000 */
[----:B------:R-:W-:-:S04]  /*11e20*/  F2FP.BF16.F32.PACK_AB R174, RZ, R174 ;  /* 0x000000aeffae723e */ /* 0x000fc800000010ff */
[----:B------:R-:W-:-:S07]  /*11e30*/  PRMT R146, R146, 0x5410, R174 ;  /* 0x0000541092927816 */ /* 0x000fce00000000ae */
.L_x_1690:
[----:B------:R-:W-:Y:S05]  /*11e40*/  BSYNC.RECONVERGENT B3 ;  /* 0x0000000000037941 */ /* 0x000fea0003800200 */
.L_x_1689:
[----:B------:R-:W2:Y:S04]  /*11e50*/  LDL R179, [R1+0x1c] ;  /* 0x00001c0001b37983 */ /* 0x000ea80000100800 */
[----:B------:R-:W3:Y:S01]  /*11e60*/  LDL R178, [R1+0x18] ;  /* 0x0000180001b27983 */ /* 0x000ee20000100800 */
[----:B------:R-:W-:Y:S01]  /*11e70*/  @P1 FFMA.FTZ R174, R227, R173, R12 ;  /* 0x000000ade3ae1223 */ /* 0x000fe2000001000c */
[----:B------:R-:W-:Y:S01]  /*11e80*/  BSSY.RECONVERGENT B3, `(.L_x_1691) ;  /* 0x0000019000037945 */ /* 0x000fe20003800200 */
[----:B------:R-:W-:Y:S02]  /*11e90*/  F2FP.BF16.F32.PACK_AB R70, R70, R175 ;  /* 0x000000af4646723e */ /* 0x000fe400000010ff */
[----:B------:R-:W-:Y:S01]  /*11ea0*/  @P1 FADD.FTZ R176, R228, -R174 ;  /* 0x800000aee4b01221 */ /* 0x000fe20000010000 */
[----:B------:R-:W-:-:S02]  /*11eb0*/  SHF.L.U32 R174, R171, 0x10, RZ ;  /* 0x00000010abae7819 */ /* 0x000fc400000006ff */
[----:B------:R-:W-:Y:S02]  /*11ec0*/  F2FP.BF16.F32.PACK_AB R69, R69, R71 ;  /* 0x000000474545723e */ /* 0x000fe400000010ff */
[----:B------:R-:W-:Y:S01]  /*11ed0*/  F2FP.BF16.F32.PACK_AB R68, R14, R68 ;  /* 0x000000440e44723e */ /* 0x000fe200000010ff */
[----:B------:R-:W-:Y:S01]  /*11ee0*/  @P1 FFMA.FTZ R174, R13, R176, R174 ;  /* 0x000000b00dae1223 */ /* 0x000fe200000100ae */
[--C-:B--2---:R-:W-:Y:S01]  /*11ef0*/  @P1 FFMA.FTZ R173, R179, R173, R12.reuse ;  /* 0x000000adb3ad1223 */ /* 0x104fe2000001000c */
[----:B------:R-:W-:-:S03]  /*11f00*/  PRMT R12, R171, 0x7632, R12 ;  /* 0x00007632ab0c7816 */ /* 0x000fc6000000000c */
[----:B---3--:R-:W-:Y:S01]  /*11f10*/  @P1 FADD.FTZ R173, R178, -R173 ;  /* 0x800000adb2ad1221 */ /* 0x008fe20000010000 */
        /* <DEDUP_REMOVED lines=15> */
.L_x_1692:
[----:B------:R-:W-:Y:S05]  /*12010*/  BSYNC.RECONVERGENT B3 ;  /* 0x0000000000037941 */ /* 0x000fea0003800200 */
.L_x_1691:
[----:B------:R-:W-:Y:S01]  /*12020*/  F2FP.BF16.F32.PACK_AB R71, R12, R174 ;  /* 0x000000ae0c47723e */ /* 0x000fe200000010ff */
[----:B------:R-:W-:Y:S06]  /*12030*/  @!P0 BRA `(.L_x_1693) ;  /* 0x0000002400f48947 */ /* 0x000fec0003800000 */
        /* <DEDUP_REMOVED lines=8> */
[----:B------:R-:W-:-:S03]  /*120c0*/  @P1 SHF.L.U32 R13, R177, 0x10, RZ ;  /* 0x00000010b10d1819 */ /* 0x000fc600000006ff */
[----:B------:R-:W-:Y:S01]  /*120d0*/  FADD.FTZ R139, R139, R14 ;  /* 0x0000000e8b8b7221 */ /* 0x000fe20000010000 */
[----:B------:R-:W-:Y:S01]  /*120e0*/  MOV R14, RZ ;  /* 0x000000ff000e7202 */ /* 0x000fe20000000f00 */
[----:B------:R-:W-:-:S05]  /*120f0*/  @P1 FMUL.FTZ R14, R12, R13 ;  /* 0x0000000d0c0e1220 */ /* 0x000fca0000410000 */
[----:B------:R-:W-:-:S04]  /*12100*/  F2FP.BF16.F32.PACK_AB R14, RZ, R14 ;  /* 0x0000000eff0e723e */ /* 0x000fc800000010ff */
[----:B------:R-:W-:Y:S01]  /*12110*/  PRMT R147, R147, 0x5410, R14 ;  /* 0x0000541093937816 */ /* 0x000fe2000000000e */
[----:B------:R-:W-:Y:S06]  /*12120*/  BRA `(.L_x_1693) ;  /* 0x0000002400b87947 */ /* 0x000fec0003800000 */
.L_x_1678:
[----:B------:R-:W-:Y:S01]  /*12130*/  BSSY.RECONVERGENT B3, `(.L_x_1694) ;  /* 0x0000013000037945 */ /* 0x000fe20003800200 */
[----:B------:R-:W-:-:S03]  /*12140*/  ISETP.GT.AND P1, PT, R14, RZ, PT ;  /* 0x000000ff0e00720c */ /* 0x000fc60003f24270 */
[----:B------:R-:W-:Y:S10]  /*12150*/  @!P0 BRA `(.L_x_1695) ;  /* 0x0000000000408947 */ /* 0x000ff40003800000 */
[----:B------:R-:W-:Y:S01]  /*12160*/  @P1 FFMA.FTZ R14, R200, R173, R12 ;  /* 0x000000adc80e1223 */ /* 0x000fe2000001000c */
[----:B-----5:R-:W-:-:S03]  /*12170*/  LOP3.LUT P3, RZ, R192, 0xff, RZ, 0xc0, !PT ;  /* 0x000000ffc0ff7812 */ /* 0x020fc6000786c0ff */
[----:B------:R-:W-:Y:S01]  /*12180*/  @P1 FADD.FTZ R178, R230, -R14 ;  /* 0x8000000ee6b21221 */ /* 0x000fe20000010000 */
[----:B------:R-:W-:-:S05]  /*12190*/  SHF.L.U32 R14, R168, 0x10, RZ ;  /* 0x00000010a80e7819 */ /* 0x000fca00000006ff */
[----:B------:R-:W-:-:S04]  /*121a0*/  @P1 FFMA.FTZ R14, R13, R178, R14 ;  /* 0x000000b20d0e1223 */ /* 0x000fc8000001000e */
[----:B------:R-:W-:Y:S01]  /*121b0*/  FMUL.FTZ R14, R14, UR13 ;  /* 0x0000000d0e0e7c20 */ /* 0x000fe20008410000 */
[----:B------:R-:W-:-:S03]  /*121c0*/  @P3 SHF.L.U32 R178, R152, 0x10, RZ ;  /* 0x0000001098b23819 */ /* 0x000fc600000006ff */
[----:B------:R-:W-:Y:S01]  /*121d0*/  FMUL.FTZ R179, R14, UR12 ;  /* 0x0000000c0eb37c20 */ /* 0x000fe20008410000 */
[----:B------:R-:W-:-:S03]  /*121e0*/  HFMA2 R14, -RZ, RZ, 0, 0 ;  /* 0x00000000ff0e7431 */ /* 0x000fc600000001ff */
[----:B------:R-:W-:Y:S01]  /*121f0*/  @P3 FMUL.FTZ R14, R178, R179 ;  /* 0x000000b3b20e3220 */ /* 0x000fe20000410000 */
[----:B------:R-:W-:-:S03]  /*12200*/  @P3 SHF.L.U32 R178, R64, 0x10, RZ ;  /* 0x0000001040b23819 */ /* 0x000fc600000006ff */
[----:B------:R-:W-:Y:S01]  /*12210*/  FADD.FTZ R132, R132, R14 ;  /* 0x0000000e84847221 */ /* 0x000fe20000010000 */
[----:B------:R-:W-:Y:S01]  /*12220*/  MOV R14, RZ ;  /* 0x000000ff000e7202 */ /* 0x000fe20000000f00 */
[----:B------:R-:W-:-:S05]  /*12230*/  @P3 FMUL.FTZ R14, R178, R179 ;  /* 0x000000b3b20e3220 */ /* 0x000fca0000410000 */
[----:B------:R-:W-:-:S04]  /*12240*/  F2FP.BF16.F32.PACK_AB R14, RZ, R14 ;  /* 0x0000000eff0e723e */ /* 0x000fc800000010ff */
[----:B------:R-:W-:-:S07]  /*12250*/  PRMT R144, R14, 0x7610, R144 ;  /* 0x000076100e907816 */ /* 0x000fce0000000090 */
.L_x_1695:
[----:B------:R-:W-:Y:S05]  /*12260*/  BSYNC.RECONVERGENT B3 ;  /* 0x0000000000037941 */ /* 0x000fea0003800200 */
.L_x_1694:
[----:B------:R-:W-:Y:S04]  /*12270*/  BSSY.RECONVERGENT B3, `(.L_x_1696) ;  /* 0x0000014000037945 */ /* 0x000fe80003800200 */
[----:B------:R-:W-:Y:S05]  /*12280*/  @!P0 BRA `(.L_x_1697) ;  /* 0x0000000000488947 */ /* 0x000fea0003800000 */
[----:B-----5:R-:W-:Y:S01]  /*12290*/  PRMT R14, R168, 0x7632, R14 ;  /* 0x00007632a80e7816 */ /* 0x020fe2000000000e */
[----:B------:R-:W-:Y:S01]  /*122a0*/  @P1 FFMA.FTZ R178, R198, R173, R12 ;  /* 0x000000adc6b21223 */ /* 0x000fe2000001000c */
[----:B------:R-:W-:Y:S02]  /*122b0*/  LOP3.LUT P3, RZ, R192, 0xff00, RZ, 0xc0, !PT ;  /* 0x0000ff00c0ff7812 */ /* 0x000fe4000786c0ff */
[----:B------:R-:W-:Y:S01]  /*122c0*/  SHF.L.U32 R14, R14, 0x10, RZ ;  /* 0x000000100e0e7819 */ /* 0x000fe200000006ff */
[----:B------:R-:W-:-:S04]  /*122d0*/  @P1 FADD.FTZ R178, R237, -R178 ;  /* 0x800000b2edb21221 */ /* 0x000fc80000010000 */
[----:B------:R-:W-:-:S04]  /*122e0*/  @P1 FFMA.FTZ R14, R13, R178, R14 ;  /* 0x000000b20d0e1223 */ /* 0x000fc8000001000e */
[----:B------:R-:W-:Y:S02]  /*122f0*/  FMUL.FTZ R179, R14, UR13 ;  /* 0x0000000d0eb37c20 */ /* 0x000fe40008410000 */
[----:B------:R-:W-:Y:S02]  /*12300*/  @P3 PRMT R14, R152, 0x7632, R14 ;  /* 0x00007632980e3816 */ /* 0x000fe4000000000e */
[----:B------:R-:W-:Y:S02]  /*12310*/  FMUL.FTZ R179, R179, UR12 ;  /* 0x0000000cb3b37c20 */ /* 0x000fe40008410000 */
[----:B------:R-:W-:Y:S01]  /*12320*/  @P3 SHF.L.U32 R178, R14, 0x10, RZ ;  /* 0x000000100eb23819 */ /* 0x000fe200000006ff */
[----:B------:R-:W-:-:S04]  /*12330*/  IMAD.MOV.U32 R14, RZ, RZ, RZ ;  /* 0x000000ffff0e7224 */ /* 0x000fc800078e00ff */
[----:B------:R-:W-:-:S04]  /*12340*/  @P3 FMUL.FTZ R14, R179, R178 ;  /* 0x000000b2b30e3220 */ /* 0x000fc80000410000 */
[----:B------:R-:W-:Y:S01]  /*12350*/  FADD.FTZ R133, R133, R14 ;  /* 0x0000000e85857221 */ /* 0x000fe20000010000 */
[----:B------:R-:W-:Y:S01]  /*12360*/  @P3 SHF.L.U32 R14, R175, 0x10, RZ ;  /* 0x00000010af0e3819 */ /* 0x000fe200000006ff */
[----:B------:R-:W-:-:S04]  /*12370*/  HFMA2 R175, -RZ, RZ, 0, 0 ;  /* 0x00000000ffaf7431 */ /* 0x000fc800000001ff */
[----:B------:R-:W-:-:S05]  /*12380*/  @P3 FMUL.FTZ R175, R14, R179 ;  /* 0x000000b30eaf3220 */ /* 0x000fca0000410000 */
[----:B------:R-:W-:-:S04]  /*12390*/  F2FP.BF16.F32.PACK_AB R14, RZ, R175 ;  /* 0x000000afff0e723e */ /* 0x000fc800000010ff */
[----:B------:R-:W-:-:S07]  /*123a0*/  PRMT R144, R144, 0x5410, R14 ;  /* 0x0000541090907816 */ /* 0x000fce000000000e */
.L_x_1697:
[----:B------:R-:W-:Y:S05]  /*123b0*/  BSYNC.RECONVERGENT B3 ;  /* 0x0000000000037941 */ /* 0x000fea0003800200 */
.L_x_1696:
[----:B------:R-:W-:Y:S04]  /*123c0*/  BSSY.RECONVERGENT B3, `(.L_x_1698) ;  /* 0x0000012000037945 */ /* 0x000fe80003800200 */
[----:B------:R-:W-:Y:S05]  /*123d0*/  @!P0 BRA `(.L_x_1699) ;  /* 0x0000000000408947 */ /* 0x000fea0003800000 */
[----:B------:R-:W-:Y:S01]  /*123e0*/  @P1 FFMA.FTZ R14, R205, R173, R12 ;  /* 0x000000adcd0e1223 */ /* 0x000fe2000001000c */
[----:B-----5:R-:W-:Y:S02]  /*123f0*/  LOP3.LUT P3, RZ, R192, 0xff0000, RZ, 0xc0, !PT ;  /* 0x00ff0000c0ff7812 */ /* 0x020fe4000786c0ff */
[----:B------:R-:W-:Y:S01]  /*12400*/  SHF.L.U32 R175, R169, 0x10, RZ ;  /* 0x00000010a9af7819 */ /* 0x000fe200000006ff */
[----:B------:R-:W-:-:S04]  /*12410*/  @P1 FADD.FTZ R14, R213, -R14 ;  /* 0x8000000ed50e1221 */ /* 0x000fc80000010000 */
[----:B------:R-:W-:-:S04]  /*12420*/  @P1 FFMA.FTZ R175, R13, R14, R175 ;  /* 0x0000000e0daf1223 */ /* 0x000fc800000100af */
[----:B------:R-:W-:Y:S02]  /*12430*/  FMUL.FTZ R14, R175, UR13 ;  /* 0x0000000daf0e7c20 */ /* 0x000fe40008410000 */
[----:B------:R-:W-:Y:S02]  /*12440*/  @P3 SHF.L.U32 R175, R153, 0x10, RZ ;  /* 0x0000001099af3819 */ /* 0x000fe400000006ff */
[----:B------:R-:W-:Y:S01]  /*12450*/  FMUL.FTZ R178, R14, UR12 ;  /* 0x0000000c0eb27c20 */ /* 0x000fe20008410000 */
[----:B------:R-:W-:-:S03]  /*12460*/  MOV R14, RZ ;  /* 0x000000ff000e7202 */ /* 0x000fc60000000f00 */
[----:B------:R-:W-:Y:S01]  /*12470*/  @P3 FMUL.FTZ R14, R175, R178 ;  /* 0x000000b2af0e3220 */ /* 0x000fe20000410000 */
[----:B------:R-:W-:-:S03]  /*12480*/  @P3 SHF.L.U32 R175, R65, 0x10, RZ ;  /* 0x0000001041af3819 */ /* 0x000fc600000006ff */
[----:B------:R-:W-:Y:S01]  /*12490*/  FADD.FTZ R134, R134, R14 ;  /* 0x0000000e86867221 */ /* 0x000fe20000010000 */
[----:B------:R-:W-:Y:S02]  /*124a0*/  HFMA2 R14, -RZ, RZ, 0, 0 ;  /* 0x00000000ff0e7431 */ /* 0x000fe400000001ff */
[----:B------:R-:W-:-:S05]  /*124b0*/  @P3 FMUL.FTZ R14, R175, R178 ;  /* 0x000000b2af0e3220 */ /* 0x000fca0000410000 */
[----:B------:R-:W-:-:S04]  /*124c0*/  F2FP.BF16.F32.PACK_AB R14, RZ, R14 ;  /* 0x0000000eff0e723e */ /* 0x000fc800000010ff */
[----:B------:R-:W-:-:S07]  /*124d0*/  PRMT R145, R14, 0x7610, R145 ;  /* 0x000076100e917816 */ /* 0x000fce0000000091 */
.L_x_1699:
[----:B------:R-:W-:Y:S05]  /*124e0*/  BSYNC.RECONVERGENT B3 ;  /* 0x0000000000037941 */ /* 0x000fea0003800200 */
.L_x_1698:
[----:B------:R-:W-:Y:S04]  /*124f0*/  BSSY.RECONVERGENT B3, `(.L_x_1700) ;  /* 0x0000014000037945 */ /* 0x000fe80003800200 */
[----:B------:R-:W-:Y:S05]  /*12500*/  @!P0 BRA `(.L_x_1701) ;  /* 0x0000000000488947 */ /* 0x000fea0003800000 */
[----:B-----5:R-:W-:Y:S01]  /*12510*/  LOP3.LUT P3, RZ, R192, 0xff000000, RZ, 0xc0, !PT ;  /* 0xff000000c0ff7812 */ /* 0x020fe2000786c0ff */
[----:B------:R-:W-:Y:S01]  /*12520*/  @P1 FFMA.FTZ R14, R197, R173, R12 ;  /* 0x000000adc50e1223 */ /* 0x000fe2000001000c */
[----:B------:R-:W-:-:S03]  /*12530*/  PRMT R175, R169, 0x7632, R175 ;  /* 0x00007632a9af7816 */ /* 0x000fc600000000af */
[----:B------:R-:W-:Y:S01]  /*12540*/  @P1 FADD.FTZ R14, R236, -R14 ;  /* 0x8000000eec0e1221 */ /* 0x000fe20000010000 */
[----:B------:R-:W-:-:S05]  /*12550*/  SHF.L.U32 R175, R175, 0x10, RZ ;  /* 0x00000010afaf7819 */ /* 0x000fca00000006ff */
[----:B------:R-:W-:Y:S02]  /*12560*/  @P1 FFMA.FTZ R175, R13, R14, R175 ;  /* 0x0000000e0daf1223 */ /* 0x000fe400000100af */
[----:B------:R-:W-:Y:S02]  /*12570*/  @P3 PRMT R14, R153, 0x7632, R14 ;  /* 0x00007632990e3816 */ /* 0x000fe4000000000e */
        /* <DEDUP_REMOVED lines=11> */
.L_x_1701:
[----:B------:R-:W-:Y:S05]  /*12630*/  BSYNC.RECONVERGENT B3 ;  /* 0x0000000000037941 */ /* 0x000fea0003800200 */
.L_x_1700:
[----:B------:R-:W-:Y:S04]  /*12640*/  BSSY.RECONVERGENT B3, `(.L_x_1702) ;  /* 0x0000012000037945 */ /* 0x000fe80003800200 */
[----:B------:R-:W-:Y:S05]  /*12650*/  @!P0 BRA `(.L_x_1703) ;  /* 0x0000000000408947 */ /* 0x000fea0003800000 */
[----:B------:R-:W-:Y:S01]  /*12660*/  @P1 FFMA.FTZ R14, R225, R173, R12 ;  /* 0x000000ade10e1223 */ /* 0x000fe2000001000c */
        /* <DEDUP_REMOVED lines=15> */
.L_x_1703:
[----:B------:R-:W-:Y:S05]  /*12760*/  BSYNC.RECONVERGENT B3 ;  /* 0x0000000000037941 */ /* 0x000fea0003800200 */
.L_x_1702:
[----:B------:R-:W-:Y:S04]  /*12770*/  BSSY.RECONVERGENT B3, `(.L_x_1704) ;  /* 0x0000014000037945 */ /* 0x000fe80003800200 */
[----:B------:R-:W-:Y:S05]  /*12780*/  @!P0 BRA `(.L_x_1705) ;  /* 0x0000000000488947 */ /* 0x000fea0003800000 */
[----:B-----5:R-:W-:Y:S01]  /*12790*/  LOP3.LUT P3, RZ, R193, 0xff00, RZ, 0xc0, !PT ;  /* 0x0000ff00c1ff7812 */ /* 0x020fe2000786c0ff */
[----:B------:R-:W-:Y:S01]  /*127a0*/  @P1 FFMA.FTZ R14, R196, R173, R12 ;  /* 0x000000adc40e1223 */ /* 0x000fe2000001000c */
[----:B------:R-:W-:Y:S02]  /*127b0*/  PRMT R175, R170, 0x7632, R175 ;  /* 0x00007632aaaf7816 */ /* 0x000fe400000000af */
[----:B------:R-:W-:Y:S01]  /*127c0*/  MOV R176, RZ ;  /* 0x000000ff00b07202 */ /* 0x000fe20000000f00 */
[----:B------:R-:W-:Y:S01]  /*127d0*/  @P1 FADD.FTZ R14, R235, -R14 ;  /* 0x8000000eeb0e1221 */ /* 0x000fe20000010000 */
[----:B------:R-:W-:-:S05]  /*127e0*/  SHF.L.U32 R175, R175, 0x10, RZ ;  /* 0x00000010afaf7819 */ /* 0x000fca00000006ff */
[----:B------:R-:W-:Y:S02]  /*127f0*/  @P1 FFMA.FTZ R175, R13, R14, R175 ;  /* 0x0000000e0daf1223 */ /* 0x000fe400000100af */
[----:B------:R-:W-:Y:S02]  /*12800*/  @P3 PRMT R14, R154, 0x7632, R14 ;  /* 0x000076329a0e3816 */ /* 0x000fe4000000000e */
[----:B------:R-:W-:Y:S02]  /*12810*/  FMUL.FTZ R175, R175, UR13 ;  /* 0x0000000dafaf7c20 */ /* 0x000fe40008410000 */
[----:B------:R-:W-:Y:S02]  /*12820*/  @P3 SHF.L.U32 R14, R14, 0x10, RZ ;  /* 0x000000100e0e3819 */ /* 0x000fe400000006ff */
[----:B------:R-:W-:-:S04]  /*12830*/  FMUL.FTZ R175, R175, UR12 ;  /* 0x0000000cafaf7c20 */ /* 0x000fc80008410000 */
[----:B------:R-:W-:Y:S01]  /*12840*/  @P3 FMUL.FTZ R176, R175, R14 ;  /* 0x0000000eafb03220 */ /* 0x000fe20000410000 */
[----:B------:R-:W-:Y:S01]  /*12850*/  @P3 SHF.L.U32 R14, R174, 0x10, RZ ;  /* 0x00000010ae0e3819 */ /* 0x000fe200000006ff */
[----:B------:R-:W-:Y:S02]  /*12860*/  HFMA2 R174, -RZ, RZ, 0, 0 ;  /* 0x00000000ffae7431 */ /* 0x000fe400000001ff */
[----:B------:R-:W-:Y:S02]  /*12870*/  FADD.FTZ R137, R137, R176 ;  /* 0x000000b089897221 */ /* 0x000fe40000010000 */
[----:B------:R-:W-:-:S05]  /*12880*/  @P3 FMUL.FTZ R174, R14, R175 ;  /* 0x000000af0eae3220 */ /* 0x000fca0000410000 */
[----:B------:R-:W-:-:S04]  /*12890*/  F2FP.BF16.F32.PACK_AB R14, RZ, R174 ;  /* 0x000000aeff0e723e */ /* 0x000fc800000010ff */
[----:B------:R-:W-:-:S07]  /*128a0*/  PRMT R146, R146, 0x5410, R14 ;  /* 0x0000541092927816 */ /* 0x000fce000000000e */
.L_x_1705:
[----:B------:R-:W-:Y:S05]  /*128b0*/  BSYNC.RECONVERGENT B3 ;  /* 0x0000000000037941 */ /* 0x000fea0003800200 */
.L_x_1704:
[----:B------:R-:W-:Y:S04]  /*128c0*/  BSSY.RECONVERGENT B3, `(.L_x_1706) ;  /* 0x0000012000037945 */ /* 0x000fe80003800200 */
[----:B------:R-:W-:Y:S05]  /*128d0*/  @!P0 BRA `(.L_x_1707) ;  /* 0x0000000000408947 */ /* 0x000fea0003800000 */
[----:B------:R-:W-:Y:S01]  /*128e0*/  @P1 FFMA.FTZ R14, R227, R173, R12 ;  /* 0x000000ade30e1223 */ /* 0x000fe2000001000c */
        /* <DEDUP_REMOVED lines=15> */
.L_x_1707:
[----:B------:R-:W-:Y:S05]  /*129e0*/  BSYNC.RECONVERGENT B3 ;  /* 0x0000000000037941 */ /* 0x000fea0003800200 */
.L_x_1706:
[----:B------:R-:W-:Y:S05]  /*129f0*/  @!P0 BRA `(.L_x_1693) ;  /* 0x0000001c00848947 */ /* 0x000fea0003800000 */
[----:B------:R-:W2:Y:S04]  /*12a00*/  LDL R175, [R1+0x1c] ;  /* 0x00001c0001af7983 */ /* 0x000ea80000100800 */
[----:B------:R-:W3:Y:S01]  /*12a10*/  LDL R174, [R1+0x18] ;  /* 0x0000180001ae7983 */ /* 0x000ee20000100800 */
[----:B-----5:R-:W-:-:S04]  /*12a20*/  PRMT R14, R171, 0x7632, R14 ;  /* 0x00007632ab0e7816 */ /* 0x020fc8000000000e */
[----:B------:R-:W-:Y:S01]  /*12a30*/  SHF.L.U32 R14, R14, 0x10, RZ ;  /* 0x000000100e0e7819 */ /* 0x000fe200000006ff */
[----:B--2---:R-:W-:-:S04]  /*12a40*/  @P1 FFMA.FTZ R12, R175, R173, R12 ;  /* 0x000000adaf0c1223 */ /* 0x004fc8000001000c */
[----:B---3--:R-:W-:-:S04]  /*12a50*/  @P1 FADD.FTZ R12, R174, -R12 ;  /* 0x8000000cae0c1221 */ /* 0x008fc80000010000 */
[----:B------:R-:W-:Y:S01]  /*12a60*/  @P1 FFMA.FTZ R14, R13, R12, R14 ;  /* 0x0000000c0d0e1223 */ /* 0x000fe2000001000e */
[----:B------:R-:W-:-:S03]  /*12a70*/  ISETP.GE.U32.AND P1, PT, R192, RZ, PT ;  /* 0x000000ffc000720c */ /* 0x000fc60003f26070 */
[----:B------:R-:W-:Y:S01]  /*12a80*/  FMUL.FTZ R13, R14, UR13 ;  /* 0x0000000d0e0d7c20 */ /* 0x000fe20008410000 */
[----:B------:R-:W-:Y:S01]  /*12a90*/  ISETP.GE.U32.AND.EX P1, PT, R193, 0x1000000, PT, P1 ;  /* 0x01000000c100780c */ /* 0x000fe20003f26110 */
[----:B------:R-:W-:Y:S02]  /*12aa0*/  HFMA2 R14, -RZ, RZ, 0, 0 ;  /* 0x00000000ff0e7431 */ /* 0x000fe400000001ff */
[----:B------:R-:W-:-:S10]  /*12ab0*/  FMUL.FTZ R13, R13, UR12 ;  /* 0x0000000c0d0d7c20 */ /* 0x000fd40008410000 */
        /* <DEDUP_REMOVED lines=10> */
.L_x_1677:
[----:B------:R-:W-:Y:S01]  /*12b60*/  UISETP.NE.U32.AND UP0, UPT, UR20, URZ, UPT ;  /* 0x000000ff1400728c */ /* 0x000fe2000bf05070 */
[----:B------:R-:W-:Y:S02]  /*12b70*/  PRMT R179, R67, 0x7632, R179 ;  /* 0x0000763243b37816 */ /* 0x000fe400000000b3 */
[----:B------:R-:W-:Y:S01]  /*12b80*/  PRMT R177, R65, 0x7632, R177 ;  /* 0x0000763241b17816 */ /* 0x000fe200000000b1 */
[----:B------:R-:W-:Y:S01]  /*12b90*/  UISETP.NE.AND.EX UP0, UPT, UR21, URZ, UPT, UP0 ;  /* 0x000000ff1500728c */ /* 0x000fe2000bf05300 */
[----:B------:R-:W-:Y:S02]  /*12ba0*/  PRMT R176, R64, 0x7632, R176 ;  /* 0x0000763240b07816 */ /* 0x000fe400000000b0 */
[----:B------:R-:W-:-:S03]  /*12bb0*/  PRMT R178, R66, 0x7632, R178 ;  /* 0x0000763242b27816 */ /* 0x000fc600000000b2 */
[----:B------:R-:W-:-:S13]  /*12bc0*/  PLOP3.LUT P2, PT, PT, PT, UP0, 0x80, 0x8 ;  /* 0x000000000008781c */ /* 0x000fda0003f4f008 */
[----:B------:R-:W-:Y:S05]  /*12bd0*/  @!P2 BRA `(.L_x_1708) ;  /* 0x0000000c0000a947 */ /* 0x000fea0003800000 */
[----:B------:R-:W-:Y:S01]  /*12be0*/  ISETP.GT.AND P1, PT, R14, RZ, PT ;  /* 0x000000ff0e00720c */ /* 0x000fe20003f24270 */
[----:B------:R-:W-:Y:S01]  /*12bf0*/  FFMA.FTZ R14, R200, R173, R12 ;  /* 0x000000adc80e7223 */ /* 0x000fe2000001000c */
[----:B------:R-:W-:Y:S03]  /*12c00*/  BSSY.RECONVERGENT B3, `(.L_x_1709) ;  /* 0x0000015000037945 */ /* 0x000fe60003800200 */
[----:B------:R-:W-:-:S04]  /*12c10*/  FADD.FTZ R14, R230, -R14 ;  /* 0x8000000ee60e7221 */ /* 0x000fc80000010000 */
[----:B-----5:R-:W-:-:S05]  /*12c20*/  FMUL.FTZ R14, R13, R14 ;  /* 0x0000000e0d0e7220 */ /* 0x020fca0000410000 */
[----:B0123--:R-:W-:Y:S01]  /*12c30*/  FSEL R175, R14, RZ, P1 ;  /* 0x000000ff0eaf7208 */ /* 0x00ffe20000800000 */
[----:B------:R-:W-:Y:S06]  /*12c40*/  @!P0 BRA `(.L_x_1710) ;  /* 0x0000000000408947 */ /* 0x000fec0003800000 */
[----:B------:R-:W-:-:S13]  /*12c50*/  LOP3.LUT P3, RZ, R192, 0xff, RZ, 0xc0, !PT ;  /* 0x000000ffc0ff7812 */ /* 0x000fda000786c0ff */
[----:B------:R-:W0:Y:S02]  /*12c60*/  @P3 LDC.64 R68, c[0x0][0x408] ;  /* 0x00010200ff443b82 */ /* 0x000e240000000a00 */
[----:B0-----:R-:W-:Y:S01]  /*12c70*/  @P3 FMUL.FTZ R14, R69, R175 ;  /* 0x000000af450e3220 */ /* 0x001fe20000410000 */
[----:B------:R-:W-:-:S03]  /*12c80*/  @P3 SHF.L.U32 R69, R152, 0x10, RZ ;  /* 0x0000001098453819 */ /* 0x000fc600000006ff */
[----:B------:R-:W-:Y:S01]  /*12c90*/  @P3 FMUL.FTZ R14, R14, R68 ;  /* 0x000000440e0e3220 */ /* 0x000fe20000410000 */
[----:B------:R-:W-:-:S03]  /*12ca0*/  HFMA2 R68, -RZ, RZ, 0, 0 ;  /* 0x00000000ff447431 */ /* 0x000fc600000001ff */
[----:B------:R-:W-:-:S04]  /*12cb0*/  @P3 FMUL.FTZ R68, R69, R14 ;  /* 0x0000000e45443220 */ /* 0x000fc80000410000 */
[----:B------:R-:W-:Y:S02]  /*12cc0*/  FADD.FTZ R132, R132, R68 ;  /* 0x0000004484847221 */ /* 0x000fe40000010000 */
[----:B------:R-:W0:Y:S02]  /*12cd0*/  @P3 LDC.64 R68, c[0x0][0x408] ;  /* 0x00010200ff443b82 */ /* 0x000e240000000a00 */
[----:B0-----:R-:W-:Y:S01]  /*12ce0*/  @P3 FMUL.FTZ R14, R69, R175 ;  /* 0x000000af450e3220 */ /* 0x001fe20000410000 */
[----:B------:R-:W-:-:S03]  /*12cf0*/  @P3 SHF.L.U32 R69, R64, 0x10, RZ ;  /* 0x0000001040453819 */ /* 0x000fc600000006ff */
[----:B------:R-:W-:Y:S01]  /*12d00*/  @P3 FMUL.FTZ R14, R14, R68 ;  /* 0x000000440e0e3220 */ /* 0x000fe20000410000 */
[----:B------:R-:W-:-:S03]  /*12d10*/  MOV R68, RZ ;  /* 0x000000ff00447202 */ /* 0x000fc60000000f00 */
[----:B------:R-:W-:-:S05]  /*12d20*/  @P3 FMUL.FTZ R68, R69, R14 ;  /* 0x0000000e45443220 */ /* 0x000fca0000410000 */
[----:B------:R-:W-:-:S04]  /*12d30*/  F2FP.BF16.F32.PACK_AB R14, RZ, R68 ;  /* 0x00000044ff0e723e */ /* 0x000fc800000010ff */
[----:B------:R-:W-:-:S07]  /*12d40*/  PRMT R144, R14, 0x7610, R144 ;  /* 0x000076100e907816 */ /* 0x000fce0000000090 */
.L_x_1710:
[----:B------:R-:W-:Y:S05]  /*12d50*/  BSYNC.RECONVERGENT B3 ;  /* 0x0000000000037941 */ /* 0x000fea0003800200 */
.L_x_1709:
        /* <DEDUP_REMOVED lines=8> */
[----:B0-----:R-:W-:Y:S01]  /*12de0*/  @P3 FMUL.FTZ R14, R69, R174 ;  /* 0x000000ae450e3220 */ /* 0x001fe20000410000 */
[----:B------:R-:W-:-:S03]  /*12df0*/  HFMA2 R69, -RZ, RZ, 0, 0 ;  /* 0x00000000ff457431 */ /* 0x000fc600000001ff */
[----:B------:R-:W-:Y:S01]  /*12e00*/  @P3 FMUL.FTZ R14, R14, R68 ;  /* 0x000000440e0e3220 */ /* 0x000fe20000410000 */
[----:B------:R-:W-:-:S04]  /*12e10*/  @P3 PRMT R68, R152, 0x7632, R68 ;  /* 0x0000763298443816 */ /* 0x000fc80000000044 */
[----:B------:R-:W-:-:S05]  /*12e20*/  @P3 SHF.L.U32 R68, R68, 0x10, RZ ;  /* 0x0000001044443819 */ /* 0x000fca00000006ff */
[----:B------:R-:W-:-:S04]  /*12e30*/  @P3 FMUL.FTZ R69, R68, R14 ;  /* 0x0000000e44453220 */ /* 0x000fc80000410000 */
[----:B------:R-:W-:Y:S02]  /*12e40*/  FADD.FTZ R133, R133, R69 ;  /* 0x0000004585857221 */ /* 0x000fe40000010000 */
[----:B------:R-:W0:Y:S02]  /*12e50*/  @P3 LDC.64 R68, c[0x0][0x408] ;  /* 0x00010200ff443b82 */ /* 0x000e240000000a00 */
[----:B0-----:R-:W-:Y:S01]  /*12e60*/  @P3 FMUL.FTZ R14, R69, R174 ;  /* 0x000000ae450e3220 */ /* 0x001fe20000410000 */
[----:B------:R-:W-:-:S03]  /*12e70*/  MOV R69, RZ ;  /* 0x000000ff00457202 */ /* 0x000fc60000000f00 */
[----:B------:R-:W-:Y:S01]  /*12e80*/  @P3 FMUL.FTZ R14, R14, R68 ;  /* 0x000000440e0e3220 */ /* 0x000fe20000410000 */
[----:B------:R-:W-:-:S04]  /*12e90*/  @P3 IMAD.U32 R68, R176, 0x10000, RZ ;  /* 0x00010000b0443824 */ /* 0x000fc800078e00ff */
[----:B------:R-:W-:-:S05]  /*12ea0*/  @P3 FMUL.FTZ R69, R68, R14 ;  /* 0x0000000e44453220 */ /* 0x000fca0000410000 */
[----:B------:R-:W-:-:S04]  /*12eb0*/  F2FP.BF16.F32.PACK_AB R14, RZ, R69 ;  /* 0x00000045ff0e723e */ /* 0x000fc800000010ff */
[----:B------:R-:W-:-:S07]  /*12ec0*/  PRMT R144, R144, 0x5410, R14 ;  /* 0x0000541090907816 */ /* 0x000fce000000000e */
.L_x_1712:
[----:B------:R-:W-:Y:S05]  /*12ed0*/  BSYNC.RECONVERGENT B3 ;  /* 0x0000000000037941 */ /* 0x000fea0003800200 */
.L_x_1711:
        /* <DEDUP_REMOVED lines=22> */
.L_x_1714:
[----:B------:R-:W-:Y:S05]  /*13040*/  BSYNC.RECONVERGENT B3 ;  /* 0x0000000000037941 */ /* 0x000fea0003800200 */
.L_x_1713:
        /* <DEDUP_REMOVED lines=10> */
[----:B------:R-:W-:Y:S01]  /*130f0*/  @P3 PRMT R68, R153, 0x7632, R68 ;  /* 0x0000763299443816 */ /* 0x000fe20000000044 */
[----:B------:R-:W-:-:S03]  /*13100*/  HFMA2 R69, -RZ, RZ, 0, 0 ;  /* 0x00000000ff457431 */ /* 0x000fc600000001ff */
[----:B------:R-:W-:-:S05]  /*13110*/  @P3 SHF.L.U32 R68, R68, 0x10, RZ ;  /* 0x0000001044443819 */ /* 0x000fca00000006ff */
[----:B------:R-:W-:Y:S01]  /*13120*/  @P3 FMUL.FTZ R69, R68, R70 ;  /* 0x0000004644453220 */ /* 0x000fe20000410000 */
[----:B------:R-:W-:-:S03]  /*13130*/  MOV R70, RZ ;  /* 0x000000ff00467202 */ /* 0x000fc60000000f00 */
[----:B------:R-:W-:Y:S02]  /*13140*/  FADD.FTZ R135, R135, R69 ;  /* 0x0000004587877221 */ /* 0x000fe40000010000 */
[----:B------:R-:W0:Y:S02]  /*13150*/  @P3 LDC.64 R68, c[0x0][0x408] ;  /* 0x00010200ff443b82 */ /* 0x000e240000000a00 */
[----:B0-----:R-:W-:-:S04]  /*13160*/  @P3 FMUL.FTZ R69, R69, R14 ;  /* 0x0000000e45453220 */ /* 0x001fc80000410000 */
[----:B------:R-:W-:Y:S01]  /*13170*/  @P3 FMUL.FTZ R68, R69, R68 ;  /* 0x0000004445443220 */ /* 0x000fe20000410000 */
[----:B------:R-:W-:-:S05]  /*13180*/  @P3 SHF.L.U32 R69, R177, 0x10, RZ ;  /* 0x00000010b1453819 */ /* 0x000fca00000006ff */
[----:B------:R-:W-:-:S05]  /*13190*/  @P3 FMUL.FTZ R70, R69, R68 ;  /* 0x0000004445463220 */ /* 0x000fca0000410000 */
[----:B------:R-:W-:-:S04]  /*131a0*/  F2FP.BF16.F32.PACK_AB R70, RZ, R70 ;  /* 0x00000046ff46723e */ /* 0x000fc800000010ff */
[----:B------:R-:W-:-:S07]  /*131b0*/  PRMT R145, R145, 0x5410, R70 ;  /* 0x0000541091917816 */ /* 0x000fce0000000046 */
.L_x_1716:
[----:B------:R-:W-:Y:S05]  /*131c0*/  BSYNC.RECONVERGENT B3 ;  /* 0x0000000000037941 */ /* 0x000fea0003800200 */
.L_x_1715:
        /* <DEDUP_REMOVED lines=17> */
[----:B------:R-:W-:Y:S01]  /*132e0*/  @P3 IMAD.U32 R69, R66, 0x10000, RZ ;  /* 0x0001000042453824 */ /* 0x000fe200078e00ff */
[----:B------:R-:W-:-:S03]  /*132f0*/  MOV R68, RZ ;  /* 0x000000ff00447202 */ /* 0x000fc60000000f00 */
[----:B------:R-:W-:-:S05]  /*13300*/  @P3 FMUL.FTZ R68, R69, R176 ;  /* 0x000000b045443220 */ /* 0x000fca0000410000 */
[----:B------:R-:W-:-:S04]  /*13310*/  F2FP.BF16.F32.PACK_AB R68, RZ, R68 ;  /* 0x00000044ff44723e */ /* 0x000fc800000010ff */
[----:B------:R-:W-:-:S07]  /*13320*/  PRMT R146, R68, 0x7610, R146 ;  /* 0x0000761044927816 */ /* 0x000fce0000000092 */
.L_x_1718:
[----:B------:R-:W-:Y:S05]  /*13330*/  BSYNC.RECONVERGENT B3 ;  /* 0x0000000000037941 */ /* 0x000fea0003800200 */
.L_x_1717:
        /* <DEDUP_REMOVED lines=18> */
[----:B------:R-:W-:Y:S02]  /*13460*/  @P3 SHF.L.U32 R68, R178, 0x10, RZ ;  /* 0x00000010b2443819 */ /* 0x000fe400000006ff */
[----:B------:R-:W-:-:S03]  /*13470*/  MOV R69, RZ ;  /* 0x000000ff00457202 */ /* 0x000fc60000000f00 */
[----:B------:R-:W-:-:S05]  /*13480*/  @P3 FMUL.FTZ R69, R68, R177 ;  /* 0x000000b144453220 */ /* 0x000fca0000410000 */
[----:B------:R-:W-:-:S04]  /*13490*/  F2FP.BF16.F32.PACK_AB R69, RZ, R69 ;  /* 0x00000045ff45723e */ /* 0x000fc800000010ff */
[----:B------:R-:W-:-:S07]  /*134a0*/  PRMT R146, R146, 0x5410, R69 ;  /* 0x0000541092927816 */ /* 0x000fce0000000045 */
.L_x_1720:
[----:B------:R-:W-:Y:S05]  /*134b0*/  BSYNC.RECONVERGENT B3 ;  /* 0x0000000000037941 */ /* 0x000fea0003800200 */
.L_x_1719:
[----:B------:R-:W2:Y:S04]  /*134c0*/  LDL R68, [R1+0x18] ;  /* 0x0000180001447983 */ /* 0x000ea80000100800 */
[----:B------:R-:W3:Y:S01]  /*134d0*/  LDL R177, [R1+0x1c] ;  /* 0x00001c0001b17983 */ /* 0x000ee20000100800 */
[----:B------:R-:W-:Y:S01]  /*134e0*/  BSSY.RECONVERGENT B3, `(.L_x_1721) ;  /* 0x000001e000037945 */ /* 0x000fe20003800200 */
[----:B------:R-:W-:Y:S02]  /*134f0*/  F2FP.BF16.F32.PACK_AB R70, R176, R70 ;  /* 0x00000046b046723e */ /* 0x000fe400000010ff */
[----:B--2---:R-:W-:Y:S01]  /*13500*/  MOV R69, R68 ;  /* 0x0000004400457202 */ /* 0x004fe20000000f00 */
[-CC-:B------:R-:W-:Y:S01]  /*13510*/  FFMA.FTZ R68, R227, R173.reuse, R12.reuse ;  /* 0x000000ade3447223 */ /* 0x180fe2000001000c */
[----:B---3--:R-:W-:-:S03]  /*13520*/  FFMA.FTZ R12, R177, R173, R12 ;  /* 0x000000adb10c7223 */ /* 0x008fc6000001000c */
[----:B------:R-:W-:Y:S01]  /*13530*/  FADD.FTZ R68, R228, -R68 ;  /* 0x80000044e4447221 */ /* 0x000fe20000010000 */
[----:B------:R-:W-:-:S03]  /*13540*/  FADD.FTZ R69, R69, -R12 ;  /* 0x8000000c45457221 */ /* 0x000fc60000010000 */
[C---:B------:R-:W-:Y:S01]  /*13550*/  FMUL.FTZ R12, R13.reuse, R68 ;  /* 0x000000440d0c7220 */ /* 0x040fe20000410000 */
[----:B------:R-:W-:Y:S01]  /*13560*/  F2FP.BF16.F32.PACK_AB R68, R174, R175 ;  /* 0x000000afae44723e */ /* 0x000fe200000010ff */
[----:B------:R-:W-:Y:S01]  /*13570*/  FMUL.FTZ R13, R13, R69 ;  /* 0x000000450d0d7220 */ /* 0x000fe20000410000 */
[----:B------:R-:W-:Y:S02]  /*13580*/  F2FP.BF16.F32.PACK_AB R69, R14, R71 ;  /* 0x000000470e45723e */ /* 0x000fe400000010ff */
        /* <DEDUP_REMOVED lines=19> */
.L_x_1722:
[----:B------:R-:W-:Y:S05]  /*136c0*/  BSYNC.RECONVERGENT B3 ;  /* 0x0000000000037941 */ /* 0x000fea0003800200 */
.L_x_1721:
        /* <DEDUP_REMOVED lines=12> */
[----:B------:R-:W-:Y:S02]  /*13790*/  IMAD.MOV.U32 R14, RZ, RZ, RZ ;  /* 0x000000ffff0e7224 */ /* 0x000fe400078e00ff */
[----:B------:R-:W-:-:S05]  /*137a0*/  @P1 FMUL.FTZ R14, R13, R12 ;  /* 0x0000000c0d0e1220 */ /* 0x000fca0000410000 */
[----:B------:R-:W-:-:S04]  /*137b0*/  F2FP.BF16.F32.PACK_AB R14, RZ, R14 ;  /* 0x0000000eff0e723e */ /* 0x000fc800000010ff */
[----:B------:R-:W-:Y:S01]  /*137c0*/  PRMT R147, R147, 0x5410, R14 ;  /* 0x0000541093937816 */ /* 0x000fe2000000000e */
[----:B------:R-:W-:Y:S06]  /*137d0*/  BRA `(.L_x_1693) ;  /* 0x00000010000c7947 */ /* 0x000fec0003800000 */
.L_x_1708:
[----:B------:R-:W-:Y:S04]  /*137e0*/  BSSY.RECONVERGENT B3, `(.L_x_1723) ;  /* 0x0000021000037945 */ /* 0x000fe80003800200 */
[----:B------:R-:W-:Y:S05]  /*137f0*/  @!P0 BRA `(.L_x_1724) ;  /* 0x00000000007c8947 */ /* 0x000fea0003800000 */
[----:B-----5:R-:W-:Y:S01]  /*13800*/  LOP3.LUT P1, RZ, R192, 0xff, RZ, 0xc0, !PT ;  /* 0x000000ffc0ff7812 */ /* 0x020fe2000782c0ff */
[----:B------:R-:W-:Y:S01]  /*13810*/  BSSY.RECONVERGENT B4, `(.L_x_1725) ;  /* 0x000000c000047945 */ /* 0x000fe20003800200 */
[----:B0123--:R-:W-:-:S11]  /*13820*/  MOV R174, RZ ;  /* 0x000000ff00ae7202 */ /* 0x00ffd60000000f00 */
[----:B------:R-:W-:Y:S05]  /*13830*/  @!P1 BRA `(.L_x_1726) ;  /* 0x0000000000249947 */ /* 0x000fea0003800000 */
[----:B------:R-:W-:Y:S01]  /*13840*/  FFMA.FTZ R174, R200, R173, R12 ;  /* 0x000000adc8ae7223 */ /* 0x000fe2000001000c */
[----:B------:R-:W-:-:S03]  /*13850*/  ISETP.GT.AND P3, PT, R14, RZ, PT ;  /* 0x000000ff0e00720c */ /* 0x000fc60003f64270 */
[----:B------:R-:W-:-:S04]  /*13860*/  FADD.FTZ R174, R230, -R174 ;  /* 0x800000aee6ae7221 */ /* 0x000fc80000010000 */
[----:B------:R-:W-:-:S05]  /*13870*/  FMUL.FTZ R174, R13, R174 ;  /* 0x000000ae0dae7220 */ /* 0x000fca0000410000 */
[----:B------:R-:W-:-:S05]  /*13880*/  FSEL R174, R174, RZ, P3 ;  /* 0x000000ffaeae7208 */ /* 0x000fca0001800000 */
[----:B------:R-:W-:-:S04]  /*13890*/  FMUL.FTZ R174, R174, UR13 ;  /* 0x0000000daeae7c20 */ /* 0x000fc80008410000 */
[----:B------:R-:W-:Y:S01]  /*138a0*/  FMUL.FTZ R175, R174, UR12 ;  /* 0x0000000caeaf7c20 */ /* 0x000fe20008410000 */
[----:B------:R-:W-:-:S05]  /*138b0*/  SHF.L.U32 R174, R152, 0x10, RZ ;  /* 0x0000001098ae7819 */ /* 0x000fca00000006ff */
[----:B------:R-:W-:-:S07]  /*138c0*/  FMUL.FTZ R174, R174, R175 ;  /* 0x000000afaeae7220 */ /* 0x000fce0000410000 */
.L_x_1726:
[----:B------:R-:W-:Y:S05]  /*138d0*/  BSYNC.RECONVERGENT B4 ;  /* 0x0000000000047941 */ /* 0x000fea0003800200 */
.L_x_1725:
        /* <DEDUP_REMOVED lines=13> */
.L_x_1728:
[----:B------:R-:W-:Y:S05]  /*139b0*/  BSYNC.RECONVERGENT B4 ;  /* 0x0000000000047941 */ /* 0x000fea0003800200 */
.L_x_1727:
[----:B------:R-:W-:-:S04]  /*139c0*/  F2FP.BF16.F32.PACK_AB R132, RZ, R132 ;  /* 0x00000084ff84723e */ /* 0x000fc800000010ff */
[----:B------:R-:W-:Y:S02]  /*139d0*/  PRMT R144, R132, 0x7610, R144 ;  /* 0x0000761084907816 */ /* 0x000fe40000000090 */
[----:B------:R-:W-:-:S07]  /*139e0*/  MOV R132, R175 ;  /* 0x000000af00847202 */ /* 0x000fce0000000f00 */
.L_x_1724:
[----:B------:R-:W-:Y:S05]  /*139f0*/  BSYNC.RECONVERGENT B3 ;  /* 0x0000000000037941 */ /* 0x000fea0003800200 */
.L_x_1723:
[----:B------:R-:W-:Y:S04]  /*13a00*/  BSSY.RECONVERGENT B3, `(.L_x_1729) ;  /* 0x0000022000037945 */ /* 0x000fe80003800200 */
[----:B------:R-:W-:Y:S05]  /*13a10*/  @!P0 BRA `(.L_x_1730) ;  /* 0x0000000000808947 */ /* 0x000fea0003800000 */
[----:B-----5:R-:W-:Y:S01]  /*13a20*/  LOP3.LUT P1, RZ, R192, 0xff00, RZ, 0xc0, !PT ;  /* 0x0000ff00c0ff7812 */ /* 0x020fe2000782c0ff */
[----:B------:R-:W-:Y:S01]  /*13a30*/  BSSY.RECONVERGENT B4, `(.L_x_1731) ;  /* 0x000000d000047945 */ /* 0x000fe20003800200 */
[----:B0123--:R-:W-:-:S11]  /*13a40*/  HFMA2 R174, -RZ, RZ, 0, 0 ;  /* 0x00000000ffae7431 */ /* 0x00ffd600000001ff */
        /* <DEDUP_REMOVED lines=11> */
.L_x_1732:
[----:B------:R-:W-:Y:S05]  /*13b00*/  BSYNC.RECONVERGENT B4 ;  /* 0x0000000000047941 */ /* 0x000fea0003800200 */
.L_x_1731:
        /* <DEDUP_REMOVED lines=13> */
.L_x_1734:
[----:B------:R-:W-:Y:S05]  /*13be0*/  BSYNC.RECONVERGENT B4 ;  /* 0x0000000000047941 */ /* 0x000fea0003800200 */
.L_x_1733:
[----:B------:R-:W-:-:S04]  /*13bf0*/  F2FP.BF16.F32.PACK_AB R133, RZ, R133 ;  /* 0x00000085ff85723e */ /* 0x000fc800000010ff */
[----:B------:R-:W-:Y:S02]  /*13c00*/  PRMT R144, R144, 0x5410, R133 ;  /* 0x0000541090907816 */ /* 0x000fe40000000085 */
[----:B------:R-:W-:-:S07]  /*13c10*/  MOV R133, R175 ;  /* 0x000000af00857202 */ /* 0x000fce0000000f00 */
.L_x_1730:
[----:B------:R-:W-:Y:S05]  /*13c20*/  BSYNC.RECONVERGENT B3 ;  /* 0x0000000000037941 */ /* 0x000fea0003800200 */
.L_x_1729:
[----:B------:R-:W-:Y:S04]  /*13c30*/  BSSY.RECONVERGENT B3, `(.L_x_1735) ;  /* 0x0000021000037945 */ /* 0x000fe80003800200 */
[----:B------:R-:W-:Y:S05]  /*13c40*/  @!P0 BRA `(.L_x_1736) ;  /* 0x00000000007c8947 */ /* 0x000fea0003800000 */
[----:B-----5:R-:W-:Y:S01]  /*13c50*/  LOP3.LUT P1, RZ, R192, 0xff0000, RZ, 0xc0, !PT ;  /* 0x00ff0000c0ff7812 */ /* 0x020fe2000782c0ff */
[----:B------:R-:W-:Y:S01]  /*13c60*/  BSSY.RECONVERGENT B4, `(.L_x_1737) ;  /* 0x000000c000047945 */ /* 0x000fe20003800200 */
[----:B0123--:R-:W-:-:S11]  /*13c70*/  HFMA2 R175, -RZ, RZ, 0, 0 ;  /* 0x00000000ffaf7431 */ /* 0x00ffd600000001ff */
        /* <DEDUP_REMOVED lines=10> */
.L_x_1738:
[----:B------:R-:W-:Y:S05]  /*13d20*/  BSYNC.RECONVERGENT B4 ;  /* 0x0000000000047941 */ /* 0x000fea0003800200 */
.L_x_1737:
[----:B------:R-:W-:Y:S01]  /*13d30*/  BSSY.RECONVERGENT B4, `(.L_x_1739) ;  /* 0x000000d000047945 */ /* 0x000fe20003800200 */
[----:B------:R-:W-:Y:S01]  /*13d40*/  FADD.FTZ R175, R134, R175 ;  /* 0x000000af86af7221 */ /* 0x000fe20000010000 */
[----:B------:R-:W-:Y:S02]  /*13d50*/  IMAD.MOV.U32 R134, RZ, RZ, RZ ;  /* 0x000000ffff867224 */ /* 0x000fe400078e00ff */
        /* <DEDUP_REMOVED lines=10> */
.L_x_1740:
[----:B------:R-:W-:Y:S05]  /*13e00*/  BSYNC.RECONVERGENT B4 ;  /* 0x0000000000047941 */ /* 0x000fea0003800200 */
.L_x_1739:
[----:B------:R-:W-:-:S04]  /*13e10*/  F2FP.BF16.F32.PACK_AB R134, RZ, R134 ;  /* 0x00000086ff86723e */ /* 0x000fc800000010ff */
[----:B------:R-:W-:Y:S02]  /*13e20*/  PRMT R145, R134, 0x7610, R145 ;  /* 0x0000761086917816 */ /* 0x000fe40000000091 */
[----:B------:R-:W-:-:S07]  /*13e30*/  MOV R134, R175 ;  /* 0x000000af00867202 */ /* 0x000fce0000000f00 */
.L_x_1736:
[----:B------:R-:W-:Y:S05]  /*13e40*/  BSYNC.RECONVERGENT B3 ;  /* 0x0000000000037941 */ /* 0x000fea0003800200 */
.L_x_1735:
        /* <DEDUP_REMOVED lines=16> */
.L_x_1744:
[----:B------:R-:W-:Y:S05]  /*13f50*/  BSYNC.RECONVERGENT B4 ;  /* 0x0000000000047941 */ /* 0x000fea0003800200 */
.L_x_1743:
        /* <DEDUP_REMOVED lines=13> */
.L_x_1746:
[----:B------:R-:W-:Y:S05]  /*14030*/  BSYNC.RECONVERGENT B4 ;  /* 0x0000000000047941 */ /* 0x000fea0003800200 */
.L_x_1745:
[----:B------:R-:W-:-:S04]  /*14040*/  F2FP.BF16.F32.PACK_AB R175, RZ, R175 ;  /* 0x000000afffaf723e */ /* 0x000fc800000010ff */
[----:B------:R-:W-:-:S07]  /*14050*/  PRMT R145, R145, 0x5410, R175 ;  /* 0x0000541091917816 */ /* 0x000fce00000000af */
.L_x_1742:
[----:B------:R-:W-:Y:S05]  /*14060*/  BSYNC.RECONVERGENT B3 ;  /* 0x0000000000037941 */ /* 0x000fea0003800200 */
.L_x_1741:
        /* <DEDUP_REMOVED lines=15> */
.L_x_1750:
[----:B------:R-:W-:Y:S05]  /*14160*/  BSYNC.RECONVERGENT B4 ;  /* 0x0000000000047941 */ /* 0x000fea0003800200 */
.L_x_1749:
        /* <DEDUP_REMOVED lines=13> */
.L_x_1752:
[----:B------:R-:W-:Y:S05]  /*14240*/  BSYNC.RECONVERGENT B4 ;  /* 0x0000000000047941 */ /* 0x000fea0003800200 */
.L_x_1751:
[----:B------:R-:W-:-:S04]  /*14250*/  F2FP.BF16.F32.PACK_AB R174, RZ, R174 ;  /* 0x000000aeffae723e */ /* 0x000fc800000010ff */
[----:B------:R-:W-:-:S07]  /*14260*/  PRMT R146, R174, 0x7610, R146 ;  /* 0x00007610ae927816 */ /* 0x000fce0000000092 */
.L_x_1748:
[----:B------:R-:W-:Y:S05]  /*14270*/  BSYNC.RECONVERGENT B3 ;  /* 0x0000000000037941 */ /* 0x000fea0003800200 */
.L_x_1747:
        /* <DEDUP_REMOVED lines=16> */
.L_x_1756:
[----:B------:R-:W-:Y:S05]  /*14380*/  BSYNC.RECONVERGENT B4 ;  /* 0x0000000000047941 */ /* 0x000fea0003800200 */
.L_x_1755:
        /* <DEDUP_REMOVED lines=13> */
.L_x_1758:
[----:B------:R-:W-:Y:S05]  /*14460*/  BSYNC.RECONVERGENT B4 ;  /* 0x0000000000047941 */ /* 0x000fea0003800200 */
.L_x_1757:
[----:B------:R-:W-:-:S04]  /*14470*/  F2FP.BF16.F32.PACK_AB R175, RZ, R175 ;  /* 0x000000afffaf723e */ /* 0x000fc800000010ff */
[----:B------:R-:W-:-:S07]  /*14480*/  PRMT R146, R146, 0x5410, R175 ;  /* 0x0000541092927816 */ /* 0x000fce00000000af */
.L_x_1754:
[----:B------:R-:W-:Y:S05]  /*14490*/  BSYNC.RECONVERGENT B3 ;  /* 0x0000000000037941 */ /* 0x000fea0003800200 */
.L_x_1753:
[----:B------:R-:W-:Y:S04]  /*144a0*/  BSSY.RECONVERGENT B3, `(.L_x_1759) ;  /* 0x0000020000037945 */ /* 0x000fe80003800200 */
[----:B------:R-:W-:Y:S05]  /*144b0*/  @!P0 BRA `(.L_x_1760) ;  /* 0x0000000000788947 */ /* 0x000fea0003800000 */
[----:B-----5:R-:W-:Y:S01]  /*144c0*/  LOP3.LUT P1, RZ, R193, 0xff0000, RZ, 0xc0, !PT ;  /* 0x00ff0000c1ff7812 */ /* 0x020fe2000782c0ff */
[----:B------:R-:W-:Y:S01]  /*144d0*/  BSSY.RECONVERGENT B4, `(.L_x_1761) ;  /* 0x000000c000047945 */ /* 0x000fe20003800200 */
[----:B0123--:R-:W-:-:S11]  /*144e0*/  MOV R174, RZ ;  /* 0x000000ff00ae7202 */ /* 0x00ffd60000000f00 */
        /* <DEDUP_REMOVED lines=10> */
.L_x_1762:
[----:B------:R-:W-:Y:S05]  /*14590*/  BSYNC.RECONVERGENT B4 ;  /* 0x0000000000047941 */ /* 0x000fea0003800200 */
.L_x_1761:
        /* <DEDUP_REMOVED lines=13> */
.L_x_1764:
[----:B------:R-:W-:Y:S05]  /*14670*/  BSYNC.RECONVERGENT B4 ;  /* 0x0000000000047941 */ /* 0x000fea0003800200 */
.L_x_1763:
[----:B------:R-:W-:-:S04]  /*14680*/  F2FP.BF16.F32.PACK_AB R174, RZ, R174 ;  /* 0x000000aeffae723e */ /* 0x000fc800000010ff */
[----:B------:R-:W-:-:S07]  /*14690*/  PRMT R147, R174, 0x7610, R147 ;  /* 0x00007610ae937816 */ /* 0x000fce0000000093 */
.L_x_1760:
[----:B------:R-:W-:Y:S05]  /*146a0*/  BSYNC.RECONVERGENT B3 ;  /* 0x0000000000037941 */ /* 0x000fea0003800200 */
.L_x_1759:
[----:B------:R-:W-:Y:S05]  /*146b0*/  @!P0 BRA `(.L_x_1693) ;  /* 0x0000000000548947 */ /* 0x000fea0003800000 */
[----:B0123--:R-:W2:Y:S04]  /*146c0*/  LDL R175, [R1+0x1c] ;  /* 0x00001c0001af7983 */ /* 0x00fea80000100800 */
[----:B------:R-:W3:Y:S01]  /*146d0*/  LDL R174, [R1+0x18] ;  /* 0x0000180001ae7983 */ /* 0x000ee20000100800 */
[----:B-----5:R-:W-:Y:S02]  /*146e0*/  ISETP.GE.U32.AND P1, PT, R192, RZ, PT ;  /* 0x000000ffc000720c */ /* 0x020fe40003f26070 */
[----:B------:R-:W-:Y:S02]  /*146f0*/  ISETP.GT.AND P3, PT, R14, RZ, PT ;  /* 0x000000ff0e00720c */ /* 0x000fe40003f64270 */
[----:B------:R-:W-:Y:S02]  /*14700*/  ISETP.GE.U32.AND.EX P1, PT, R193, 0x1000000, PT, P1 ;  /* 0x01000000c100780c */ /* 0x000fe40003f26110 */
[----:B------:R-:W-:Y:S01]  /*14710*/  MOV R14, RZ ;  /* 0x000000ff000e7202 */ /* 0x000fe20000000f00 */
[----:B--2---:R-:W-:-:S04]  /*14720*/  FFMA.FTZ R12, R175, R173, R12 ;  /* 0x000000adaf0c7223 */ /* 0x004fc8000001000c */
[----:B---3--:R-:W-:-:S04]  /*14730*/  FADD.FTZ R12, R174, -R12 ;  /* 0x8000000cae0c7221 */ /* 0x008fc80000010000 */
[----:B------:R-:W-:-:S05]  /*14740*/  FMUL.FTZ R12, R13, R12 ;  /* 0x0000000c0d0c7220 */ /* 0x000fca0000410000 */
[----:B------:R-:W-:-:S05]  /*14750*/  FSEL R12, R12, RZ, P3 ;  /* 0x000000ff0c0c7208 */ /* 0x000fca0001800000 */
[----:B------:R-:W-:Y:S01]  /*14760*/  FMUL.FTZ R13, R12, UR13 ;  /* 0x0000000d0c0d7c20 */ /* 0x000fe20008410000 */
[----:B------:R-:W-:-:S03]  /*14770*/  @P1 PRMT R12, R155, 0x7632, R12 ;  /* 0x000076329b0c1816 */ /* 0x000fc6000000000c */
[----:B------:R-:W-:Y:S01]  /*14780*/  FMUL.FTZ R13, R13, UR12 ;  /* 0x0000000c0d0d7c20 */ /* 0x000fe20008410000 */
        /* <DEDUP_REMOVED lines=8> */
.L_x_1693:
[----:B------:R-:W-:Y:S05]  /*14810*/  BSYNC.RECONVERGENT B1 ;  /* 0x0000000000017941 */ /* 0x000fea0003800200 */
.L_x_1676:
[----:B-----5:R-:W4:Y:S02]  /*14820*/  @P2 LDC.64 R12, c[0x0][0x478] ;  /* 0x00011e00ff0c2b82 */ /* 0x020f240000000a00 */
[----:B----4-:R-:W-:-:S05]  /*14830*/  @P2 IMAD.WIDE.U32 R12, R172, 0x10, R12 ;  /* 0x00000010ac0c2825 */ /* 0x010fca00078e000c */
[----:B------:R4:W-:Y:S02]  /*14840*/  @P2 STG.E.128 desc[UR6][R12.64], R68 ;  /* 0x000000440c002986 */ /* 0x0009e4000c101d06 */
[----:B----4-:R-:W4:Y:S02]  /*14850*/  @P0 LDC.64 R12, c[0x0][0x468] ;  /* 0x00011a00ff0c0b82 */ /* 0x010f240000000a00 */
[----:B----4-:R-:W-:-:S05]  /*14860*/  @P0 IMAD.WIDE.U32 R12, R11, 0x10, R12 ;  /* 0x000000100b0c0825 */ /* 0x010fca00078e000c */
[----:B------:R4:W-:Y:S02]  /*14870*/  @P0 STG.E.128 desc[UR6][R12.64], R144 ;  /* 0x000000900c000986 */ /* 0x0009e4000c101d06 */
.L_x_1673:
[----:B------:R-:W-:Y:S05]  /*14880*/  BSYNC.RECONVERGENT B2 ;  /* 0x0000000000027941 */ /* 0x000fea0003800200 */
.L_x_1672:
[----:B----45:R-:W4:Y:S02]  /*14890*/  LDC.64 R12, c[0x0][0x380] ;  /* 0x0000e000ff0c7b82 */ /* 0x030f240000000a00 */
[----:B----4-:R-:W-:-:S04]  /*148a0*/  LEA R15, R12, R15, 0x2 ;  /* 0x0000000f0c0f7211 */ /* 0x010fc800078e10ff */
[----:B------:R-:W-:-:S13]  /*148b0*/  ISETP.GE.AND P0, PT, R15, R13, PT ;  /* 0x0000000d0f00720c */ /* 0x000fda0003f06270 */
[----:B------:R-:W-:Y:S05]  /*148c0*/  @!P0 BRA `(.L_x_1765) ;  /* 0xfffffec400e08947 */ /* 0x000fea000383ffff */
.L_x_1270:
[----:B------:R-:W-:Y:S05]  /*148d0*/  BSYNC B0 ;  /* 0x0000000000007941 */ /* 0x000fea0003800000 */
.L_x_1269:
[----:B------:R-:W4:Y:S04]  /*148e0*/  LDL.LU R176, [R1+0x30] ;  /* 0x0000300001b07983 */ /* 0x000f280000300800 */
[----:B------:R-:W4:Y:S04]  /*148f0*/  LDL.LU R177, [R1+0x34] ;  /* 0x0000340001b17983 */ /* 0x000f280000300800 */
[----:B------:R-:W4:Y:S04]  /*14900*/  LDL.LU R178, [R1+0x38] ;  /* 0x0000380001b27983 */ /* 0x000f280000300800 */
[----:B------:R-:W4:Y:S01]  /*14910*/  LDL.LU R179, [R1+0x3c] ;  /* 0x00003c0001b37983 */ /* 0x000f220000300800 */
[----:B------:R-:W-:Y:S01]  /*14920*/  MOV R0, 0x400 ;  /* 0x0000040000007802 */ /* 0x000fe20000000f00 */
[----:B------:R-:W0:Y:S01]  /*14930*/  S2R R172, SR_TID.X ;  /* 0x0000000000ac7919 */ /* 0x000e220000002100 */
[----:B------:R-:W1:Y:S01]  /*14940*/  S2R R3, SR_CgaCtaId ;  /* 0x0000000000037919 */ /* 0x000e620000008800 */
[----:B0-----:R-:W-:-:S02]  /*14950*/  SHF.R.U32.HI R2, RZ, 0x5, R172 ;  /* 0x00000005ff027819 */ /* 0x001fc400000116ac */
[----:B-1----:R-:W-:-:S03]  /*14960*/  LEA R0, R3, R0, 0x18 ;  /* 0x0000000003007211 */ /* 0x002fc600078ec0ff */
[----:B------:R-:W-:-:S05]  /*14970*/  IMAD R17, R2, 0xa0, R17 ;  /* 0x000000a002117824 */ /* 0x000fca00078e0211 */
[----:B-----5:R-:W-:-:S05]  /*14980*/  LEA R34, R17, R0, 0x5 ;  /* 0x0000000011227211 */ /* 0x020fca00078e28ff */
[----:B----4-:R0:W-:Y:S04]  /*14990*/  STS.128 [R34], R176 ;  /* 0x000000b022007388 */ /* 0x0101e80000000c00 */
[----:B0-----:R-:W4:Y:S04]  /*149a0*/  LDL.LU R176, [R1+0x40] ;  /* 0x0000400001b07983 */ /* 0x001f280000300800 */
[----:B------:R-:W4:Y:S04]  /*149b0*/  LDL.LU R177, [R1+0x44] ;  /* 0x0000440001b17983 */ /* 0x000f280000300800 */
[----:B------:R-:W4:Y:S04]  /*149c0*/  LDL.LU R178, [R1+0x48] ;  /* 0x0000480001b27983 */ /* 0x000f280000300800 */
[----:B------:R-:W4:Y:S04]  /*149d0*/  LDL.LU R179, [R1+0x4c] ;  /* 0x00004c0001b37983 */ /* 0x000f280000300800 */
[----:B------:R-:W4:Y:S04]  /*149e0*/  LDL.LU R68, [R1+0x50] ;  /* 0x0000500001447983 */ /* 0x000f280000300800 */
[----:B------:R-:W4:Y:S04]  /*149f0*/  LDL.LU R69, [R1+0x54] ;  /* 0x0000540001457983 */ /* 0x000f280000300800 */
[----:B------:R-:W4:Y:S04]  /*14a00*/  LDL.LU R70, [R1+0x58] ;  /* 0x0000580001467983 */ /* 0x000f280000300800 */
[----:B------:R-:W4:Y:S04]  /*14a10*/  LDL.LU R71, [R1+0x5c] ;  /* 0x00005c0001477983 */ /* 0x000f280000300800 */
[----:B--23--:R-:W2:Y:S04]  /*14a20*/  LDL.LU R144, [R1+0x60] ;  /* 0x0000600001907983 */ /* 0x00cea80000300800 */
[----:B------:R-:W2:Y:S04]  /*14a30*/  LDL.LU R145, [R1+0x64] ;  /* 0x0000640001917983 */ /* 0x000ea80000300800 */
[----:B------:R-:W2:Y:S04]  /*14a40*/  LDL.LU R146, [R1+0x68] ;  /* 0x0000680001927983 */ /* 0x000ea80000300800 */
[----:B------:R-:W2:Y:S04]  /*14a50*/  LDL.LU R147, [R1+0x6c] ;  /* 0x00006c0001937983 */ /* 0x000ea80000300800 */
        /* <DEDUP_REMOVED lines=27> */
[----:B------:R-:W4:Y:S01]  /*14c10*/  LDL.LU R163, [R1+0xdc] ;  /* 0x0000dc0001a37983 */ /* 0x000f220000300800 */
[----:B------:R-:W-:Y:S05]  /*14c20*/  WARPSYNC.ALL ;  /* 0x0000000000007948 */ /* 0x000fea0003800000 */
[----:B------:R-:W-:Y:S01]  /*14c30*/  STS.128 [R34+0x10], R72 ;  /* 0x0000104822007388 */ /* 0x000fe20000000c00 */
[----:B------:R-:W-:Y:S01]  /*14c40*/  LEA R0, R172, R0, 0x2 ;  /* 0x00000000ac007211 */ /* 0x000fe200078e10ff */
[----:B------:R-:W0:Y:S01]  /*14c50*/  S2UR UR14, SR_CTAID.X ;  /* 0x00000000000e79c3 */ /* 0x000e220000002500 */
[----:B------:R-:W1:Y:S01]  /*14c60*/  LDCU.128 UR16, c[0x0][0x440] ;  /* 0x00008800ff1077ac */ /* 0x000e620008000c00 */
[----:B------:R-:W-:Y:S01]  /*14c70*/  STS.128 [R34+0x400], R148 ;  /* 0x0004009422007388 */ /* 0x000fe20000000c00 */
[----:B------:R-:W-:Y:S01]  /*14c80*/  BSSY.RECONVERGENT B0, `(.L_x_1766) ;  /* 0x00000c5000007945 */ /* 0x000fe20003800200 */
[----:B------:R-:W1:Y:S02]  /*14c90*/  LDCU.64 UR4, c[0x0][0x460] ;  /* 0x00008c00ff0477ac */ /* 0x000e640008000a00 */
        /* <DEDUP_REMOVED lines=9> */
[----:B------:R-:W0:Y:S04]  /*14d30*/  LDS R3, [R0+0x1400] ;  /* 0x0014000000037984 */ /* 0x000e280000000800 */
[----:B------:R-:W0:Y:S04]  /*14d40*/  LDS R35, [R0+0x200] ;  /* 0x0002000000237984 */ /* 0x000e280000000800 */
[----:B------:R-:W0:Y:S04]  /*14d50*/  LDS R38, [R0+0x1600] ;  /* 0x0016000000267984 */ /* 0x000e280000000800 */
[----:B------:R-:W0:Y:S04]  /*14d60*/  LDS R36, [R0+0x400] ;  /* 0x0004000000247984 */ /* 0x000e280000000800 */
[----:B------:R-:W0:Y:S04]  /*14d70*/  LDS R39, [R0+0x1800] ;  /* 0x0018000000277984 */ /* 0x000e280000000800 */
[----:B------:R-:W-:Y:S04]  /*14d80*/  LDS R40, [R0+0x600] ;  /* 0x0006000000287984 */ /* 0x000fe80000000800 */
[----:B------:R-:W-:Y:S04]  /*14d90*/  LDS R47, [R0+0x1a00] ;  /* 0x001a0000002f7984 */ /* 0x000fe80000000800 */
[----:B------:R-:W-:Y:S04]  /*14da0*/  LDS R41, [R0+0x800] ;  /* 0x0008000000297984 */ /* 0x000fe80000000800 */
[----:B------:R-:W-:Y:S04]  /*14db0*/  LDS R46, [R0+0x1c00] ;  /* 0x001c0000002e7984 */ /* 0x000fe80000000800 */
[----:B------:R-:W-:Y:S01]  /*14dc0*/  LDS R42, [R0+0xa00] ;  /* 0x000a0000002a7984 */ /* 0x000fe20000000800 */
[----:B-1----:R-:W-:-:S03]  /*14dd0*/  FADD.FTZ R2, RZ, R2 ;  /* 0x00000002ff027221 */ /* 0x002fc60000010000 */
[----:B------:R-:W-:Y:S01]  /*14de0*/  LDS R49, [R0+0x1e00] ;  /* 0x001e000000317984 */ /* 0x000fe20000000800 */
[----:B0-----:R-:W-:-:S03]  /*14df0*/  FADD.FTZ R37, R2, R3 ;  /* 0x0000000302257221 */ /* 0x001fc60000010000 */
[----:B------:R-:W-:Y:S01]  /*14e00*/  LDS R43, [R0+0xc00] ;  /* 0x000c0000002b7984 */ /* 0x000fe20000000800 */
[----:B------:R-:W-:-:S03]  /*14e10*/  FADD.FTZ R35, RZ, R35 ;  /* 0x00000023ff237221 */ /* 0x000fc60000010000 */
[----:B------:R-:W-:Y:S01]  /*14e20*/  LDS R32, [R0+0x2000] ;  /* 0x0020000000207984 */ /* 0x000fe20000000800 */
[----:B------:R-:W-:-:S03]  /*14e30*/  FADD.FTZ R35, R35, R38 ;  /* 0x0000002623237221 */ /* 0x000fc60000010000 */
[----:B------:R-:W-:Y:S01]  /*14e40*/  LDS R44, [R0+0xe00] ;  /* 0x000e0000002c7984 */ /* 0x000fe20000000800 */
[----:B------:R-:W-:-:S03]  /*14e50*/  FADD.FTZ R36, RZ, R36 ;  /* 0x00000024ff247221 */ /* 0x000fc60000010000 */
[----:B------:R-:W-:Y:S01]  /*14e60*/  LDS R31, [R0+0x2200] ;  /* 0x00220000001f7984 */ /* 0x000fe20000000800 */
[----:B------:R-:W-:-:S03]  /*14e70*/  FADD.FTZ R36, R36, R39 ;  /* 0x0000002724247221 */ /* 0x000fc60000010000 */
[----:B------:R-:W-:Y:S04]  /*14e80*/  LDS R45, [R0+0x1000] ;  /* 0x00100000002d7984 */ /* 0x000fe80000000800 */
[----:B------:R-:W-:Y:S04]  /*14e90*/  LDS R30, [R0+0x2400] ;  /* 0x00240000001e7984 */ /* 0x000fe80000000800 */
[----:B------:R-:W-:Y:S04]  /*14ea0*/  LDS R33, [R0+0x1200] ;  /* 0x0012000000217984 */ /* 0x000fe80000000800 */
[----:B------:R-:W-:Y:S04]  /*14eb0*/  LDS R29, [R0+0x2600] ;  /* 0x00260000001d7984 */ /* 0x000fe80000000800 */
[----:B------:R-:W0:Y:S04]  /*14ec0*/  LDS R48, [R0+0x2800] ;  /* 0x0028000000307984 */ /* 0x000e280000000800 */
[----:B------:R-:W1:Y:S04]  /*14ed0*/  LDS R50, [R0+0x2a00] ;  /* 0x002a000000327984 */ /* 0x000e680000000800 */
[----:B------:R-:W1:Y:S04]  /*14ee0*/  LDS R51, [R0+0x2c00] ;  /* 0x002c000000337984 */ /* 0x000e680000000800 */
[----:B------:R-:W-:Y:S04]  /*14ef0*/  LDS R28, [R0+0x2e00] ;  /* 0x002e0000001c7984 */ /* 0x000fe80000000800 */
[----:B------:R-:W-:Y:S04]  /*14f00*/  LDS R27, [R0+0x3000] ;  /* 0x00300000001b7984 */ /* 0x000fe80000000800 */
[----:B------:R-:W-:Y:S04]  /*14f10*/  LDS R26, [R0+0x3200] ;  /* 0x00320000001a7984 */ /* 0x000fe80000000800 */
[----:B------:R-:W-:Y:S04]  /*14f20*/  LDS R25, [R0+0x3400] ;  /* 0x0034000000197984 */ /* 0x000fe80000000800 */
[----:B------:R-:W-:Y:S04]  /*14f30*/  LDS R24, [R0+0x3600] ;  /* 0x0036000000187984 */ /* 0x000fe80000000800 */
[----:B------:R-:W-:Y:S04]  /*14f40*/  LDS R23, [R0+0x3800] ;  /* 0x0038000000177984 */ /* 0x000fe80000000800 */
[----:B------:R-:W-:Y:S04]  /*14f50*/  LDS R22, [R0+0x3a00] ;  /* 0x003a000000167984 */ /* 0x000fe80000000800 */
[----:B------:R-:W1:Y:S01]  /*14f60*/  LDS R52, [R0+0x3c00] ;  /* 0x003c000000347984 */ /* 0x000e620000000800 */
[----:B0-----:R-:W-:-:S03]  /*14f70*/  FADD.FTZ R37, R37, R48 ;  /* 0x0000003025257221 */ /* 0x001fc60000010000 */
[----:B------:R-:W-:Y:S01]  /*14f80*/  LDS R54, [R0+0x3e00] ;  /* 0x003e000000367984 */ /* 0x000fe20000000800 */
[----:B-1----:R-:W-:-:S03]  /*14f90*/  FADD.FTZ R35, R35, R50 ;  /* 0x0000003223237221 */ /* 0x002fc60000010000 */
[----:B------:R-:W0:Y:S01]  /*14fa0*/  LDS R55, [R0+0x4000] ;  /* 0x0040000000377984 */ /* 0x000e220000000800 */
[----:B------:R-:W-:-:S03]  /*14fb0*/  FADD.FTZ R36, R36, R51 ;  /* 0x0000003324247221 */ /* 0x000fc60000010000 */
        /* <DEDUP_REMOVED lines=8> */
[----:B------:R-:W-:Y:S01]  /*15040*/  FADD.FTZ R51, R37, R52 ;  /* 0x0000003425337221 */ /* 0x000fe20000010000 */
[----:B0-----:R-:W-:-:S04]  /*15050*/  FADD.FTZ R55, R36, R55 ;  /* 0x0000003724377221 */ /* 0x001fc80000010000 */
[----:B--2---:R-:W-:Y:S04]  /*15060*/  STS.128 [R34+0x800], R168 ;  /* 0x000800a822007388 */ /* 0x004fe80000000c00 */
[----:B---3--:R-:W-:Y:S04]  /*15070*/  STS.128 [R34+0x410], R224 ;  /* 0x000410e022007388 */ /* 0x008fe80000000c00 */
[----:B----4-:R-:W-:Y:S04]  /*15080*/  STS.128 [R34+0x810], R196 ;  /* 0x000810c422007388 */ /* 0x010fe80000000c00 */
[----:B------:R-:W-:Y:S04]  /*15090*/  STS.128 [R34+0xc00], R152 ;  /* 0x000c009822007388 */ /* 0x000fe80000000c00 */
[----:B------:R-:W-:Y:S04]  /*150a0*/  STS.128 [R34+0xc10], R144 ;  /* 0x000c109022007388 */ /* 0x000fe80000000c00 */
[----:B------:R-:W-:Y:S04]  /*150b0*/  STS.128 [R34+0x400], R164 ;  /* 0x000400a422007388 */ /* 0x000fe80000000c00 */
[----:B------:R-:W-:Y:S04]  /*150c0*/  STS.128 [R34+0x1000], R68 ;  /* 0x0010004422007388 */ /* 0x000fe80000000c00 */
[----:B------:R-:W-:Y:S04]  /*150d0*/  STS.128 [R34+0x1010], R176 ;  /* 0x001010b022007388 */ /* 0x000fe80000000c00 */
[----:B------:R-:W-:Y:S04]  /*150e0*/  STS.128 [R34+0x10], R236 ;  /* 0x000010ec22007388 */ /* 0x000fe80000000c00 */
[----:B------:R-:W-:Y:S01]  /*150f0*/  STS.128 [R34], R160 ;  /* 0x000000a022007388 */ /* 0x000fe20000000c00 */
[----:B------:R-:W-:Y:S06]  /*15100*/  BAR.SYNC.DEFER_BLOCKING 0x0 ;  /* 0x0000000000007b1d */ /* 0x000fec0000010000 */
[----:B------:R-:W-:Y:S04]  /*15110*/  LDS R53, [R0] ;  /* 0x0000000000357984 */ /* 0x000fe80000000800 */
[----:B------:R-:W-:Y:S04]  /*15120*/  LDS R65, [R0+0x1400] ;  /* 0x0014000000417984 */ /* 0x000fe80000000800 */
[----:B------:R-:W0:Y:S04]  /*15130*/  LDS R56, [R0+0x200] ;  /* 0x0002000000387984 */ /* 0x000e280000000800 */
[----:B------:R-:W1:Y:S04]  /*15140*/  LDS R67, [R0+0x1600] ;  /* 0x0016000000437984 */ /* 0x000e680000000800 */
[----:B------:R-:W2:Y:S04]  /*15150*/  LDS R57, [R0+0x400] ;  /* 0x0004000000397984 */ /* 0x000ea80000000800 */
[----:B------:R-:W3:Y:S04]  /*15160*/  LDS R66, [R0+0x1800] ;  /* 0x0018000000427984 */ /* 0x000ee80000000800 */
[----:B------:R-:W-:Y:S04]  /*15170*/  LDS R58, [R0+0x600] ;  /* 0x00060000003a7984 */ /* 0x000fe80000000800 */
[----:B------:R-:W-:Y:S04]  /*15180*/  LDS R69, [R0+0x1a00] ;  /* 0x001a000000457984 */ /* 0x000fe80000000800 */
[----:B------:R-:W-:Y:S04]  /*15190*/  LDS R59, [R0+0x800] ;  /* 0x00080000003b7984 */ /* 0x000fe80000000800 */
[----:B------:R-:W-:Y:S04]  /*151a0*/  LDS R68, [R0+0x1c00] ;  /* 0x001c000000447984 */ /* 0x000fe80000000800 */
[----:B------:R-:W-:Y:S04]  /*151b0*/  LDS R60, [R0+0xa00] ;  /* 0x000a0000003c7984 */ /* 0x000fe80000000800 */
[----:B------:R-:W-:Y:S04]  /*151c0*/  LDS R71, [R0+0x1e00] ;  /* 0x001e000000477984 */ /* 0x000fe80000000800 */
[----:B------:R-:W-:Y:S01]  /*151d0*/  LDS R61, [R0+0xc00] ;  /* 0x000c0000003d7984 */ /* 0x000fe20000000800 */
[----:B0-----:R-:W-:-:S03]  /*151e0*/  FADD.FTZ R56, RZ, R56 ;  /* 0x00000038ff387221 */ /* 0x001fc60000010000 */
[----:B------:R-:W-:Y:S01]  /*151f0*/  LDS R70, [R0+0x2000] ;  /* 0x0020000000467984 */ /* 0x000fe20000000800 */
[----:B-1----:R-:W-:-:S03]  /*15200*/  FADD.FTZ R56, R56, R67 ;  /* 0x0000004338387221 */ /* 0x002fc60000010000 */
[----:B------:R-:W-:Y:S01]  /*15210*/  LDS R62, [R0+0xe00] ;  /* 0x000e0000003e7984 */ /* 0x000fe20000000800 */
[----:B--2---:R-:W-:-:S03]  /*15220*/  FADD.FTZ R57, RZ, R57 ;  /* 0x00000039ff397221 */ /* 0x004fc60000010000 */
[----:B------:R-:W-:Y:S01]  /*15230*/  LDS R73, [R0+0x2200] ;  /* 0x0022000000497984 */ /* 0x000fe20000000800 */
[----:B---3--:R-:W-:-:S03]  /*15240*/  FADD.FTZ R57, R57, R66 ;  /* 0x0000004239397221 */ /* 0x008fc60000010000 */
[----:B------:R-:W-:Y:S04]  /*15250*/  LDS R63, [R0+0x1000] ;  /* 0x00100000003f7984 */ /* 0x000fe80000000800 */
[----:B------:R-:W-:Y:S04]  /*15260*/  LDS R72, [R0+0x2400] ;  /* 0x0024000000487984 */ /* 0x000fe80000000800 */
[----:B------:R-:W-:Y:S04]  /*15270*/  LDS R64, [R0+0x1200] ;  /* 0x0012000000407984 */ /* 0x000fe80000000800 */
[----:B------:R-:W-:Y:S04]  /*15280*/  LDS R75, [R0+0x2600] ;  /* 0x00260000004b7984 */ /* 0x000fe80000000800 */
[----:B------:R-:W-:Y:S04]  /*15290*/  LDS R77, [R0+0x2800] ;  /* 0x00280000004d7984 */ /* 0x000fe80000000800 */
[----:B------:R-:W0:Y:S04]  /*152a0*/  LDS R79, [R0+0x2a00] ;  /* 0x002a0000004f7984 */ /* 0x000e280000000800 */
        /* <DEDUP_REMOVED lines=9> */
[----:B------:R-:W2:Y:S01]  /*15340*/  LDS R85, [R0+0x3e00] ;  /* 0x003e000000557984 */ /* 0x000ea20000000800 */
[----:B0-----:R-:W-:-:S03]  /*15350*/  FADD.FTZ R56, R56, R79 ;  /* 0x0000004f38387221 */ /* 0x001fc60000010000 */
[----:B------:R-:W0:Y:S01]  /*15360*/  LDS R78, [R0+0x4000] ;  /* 0x00400000004e7984 */ /* 0x000e220000000800 */
[----:B-1----:R-:W-:-:S03]  /*15370*/  FADD.FTZ R57, R57, R74 ;  /* 0x0000004a39397221 */ /* 0x002fc60000010000 */
        /* <DEDUP_REMOVED lines=8> */
[----:B--2---:R-:W-:Y:S01]  /*15400*/  FADD.FTZ R85, R56, R85 ;  /* 0x0000005538557221 */ /* 0x004fe20000010000 */
[----:B0-----:R-:W-:-:S04]  /*15410*/  FADD.FTZ R57, R57, R78 ;  /* 0x0000004e39397221 */ /* 0x001fc80000010000 */
[----:B------:R0:W-:Y:S04]  /*15420*/  STS.128 [R34], R100 ;  /* 0x0000006422007388 */ /* 0x0001e80000000c00 */
[----:B------:R-:W-:Y:S04]  /*15430*/  STS.128 [R34+0x10], R104 ;  /* 0x0000106822007388 */ /* 0x000fe80000000c00 */
[----:B------:R-:W-:Y:S04]  /*15440*/  STS.128 [R34+0x400], R108 ;  /* 0x0004006c22007388 */ /* 0x000fe80000000c00 */
[----:B------:R-:W-:Y:S04]  /*15450*/  STS.128 [R34+0x410], R112 ;  /* 0x0004107022007388 */ /* 0x000fe80000000c00 */
[----:B------:R-:W-:Y:S01]  /*15460*/  STS.128 [R34+0x800], R116 ;  /* 0x0008007422007388 */ /* 0x000fe20000000c00 */
[----:B0-----:R-:W-:-:S03]  /*15470*/  LOP3.LUT R103, R172, 0x7f, RZ, 0x3c, !PT ;  /* 0x0000007fac677812 */ /* 0x001fc600078e3cff */
[----:B------:R-:W-:Y:S01]  /*15480*/  STS.128 [R34+0x810], R120 ;  /* 0x0008107822007388 */ /* 0x000fe20000000c00 */
[----:B------:R-:W-:Y:S01]  /*15490*/  IADD3 R103, PT, PT, R103, R18, RZ ;  /* 0x0000001267677210 */ /* 0x000fe20007ffe0ff */
[----:B------:R-:W-:Y:S01]  /*154a0*/  FADD.FTZ R18, RZ, R53 ;  /* 0x00000035ff127221 */ /* 0x000fe20000010000 */
[----:B------:R-:W-:Y:S01]  /*154b0*/  FADD.FTZ R53, R35, R54 ;  /* 0x0000003623357221 */ /* 0x000fe20000010000 */
[----:B------:R-:W-:Y:S01]  /*154c0*/  STS.128 [R34+0xc00], R124 ;  /* 0x000c007c22007388 */ /* 0x000fe20000000c00 */
[C---:B------:R-:W-:Y:S01]  /*154d0*/  ISETP.GE.U32.AND P4, PT, R103.reuse, 0x80, PT ;  /* 0x000000806700780c */ /* 0x040fe20003f86070 */
[----:B------:R-:W-:Y:S01]  /*154e0*/  FADD.FTZ R18, R18, R65 ;  /* 0x0000004112127221 */ /* 0x000fe20000010000 */
[----:B------:R-:W-:Y:S01]  /*154f0*/  ISETP.GE.U32.AND P3, PT, R103, 0x180, PT ;  /* 0x000001806700780c */ /* 0x000fe20003f66070 */
[----:B------:R-:W-:Y:S02]  /*15500*/  STS.128 [R34+0xc10], R128 ;  /* 0x000c108022007388 */ /* 0x000fe40000000c00 */
[----:B------:R-:W-:-:S02]  /*15510*/  FADD.FTZ R18, R18, R77 ;  /* 0x0000004d12127221 */ /* 0x000fc40000010000 */
[----:B------:R-:W-:Y:S02]  /*15520*/  STS.128 [R34+0x1000], R132 ;  /* 0x0010008422007388 */ /* 0x000fe40000000c00 */
[----:B------:R-:W-:Y:S02]  /*15530*/  FADD.FTZ R83, R18, R83 ;  /* 0x0000005312537221 */ /* 0x000fe40000010000 */
        /* <DEDUP_REMOVED lines=11> */
[----:B------:R-:W-:Y:S01]  /*155f0*/  SHF.L.U32 R48, R77, 0x2, RZ ;  /* 0x000000024d307819 */ /* 0x000fe200000006ff */
[----:B------:R-:W-:Y:S01]  /*15600*/  IMAD.X R18, RZ, RZ, RZ, P0 ;  /* 0x000000ffff127224 */ /* 0x000fe200000e06ff */
[----:B------:R-:W0:Y:S02]  /*15610*/  LDS R93, [R0+0x2800] ;  /* 0x00280000005d7984 */ /* 0x000e240000000800 */
[----:B------:R-:W-:-:S02]  /*15620*/  IADD3 R52, P0, PT, R48, UR18, RZ ;  /* 0x0000001230347c10 */ /* 0x000fc4000ff1e0ff */
[----:B------:R-:W0:Y:S01]  /*15630*/  LDS R95, [R0+0x2a00] ;  /* 0x002a0000005f7984 */ /* 0x000e220000000800 */
[----:B------:R-:W-:Y:S02]  /*15640*/  SHF.L.U64.HI R77, R77, 0x2, R18 ;  /* 0x000000024d4d7819 */ /* 0x000fe40000010212 */
[C---:B------:R-:W-:Y:S01]  /*15650*/  IADD3 R50, P1, PT, R48.reuse, UR16, RZ ;  /* 0x0000001030327c10 */ /* 0x040fe2000ff3e0ff */
[----:B------:R-:W0:Y:S01]  /*15660*/  LDS R97, [R0+0x2c00] ;  /* 0x002c000000617984 */ /* 0x000e220000000800 */
[----:B------:R-:W-:Y:S02]  /*15670*/  IADD3 R48, P2, PT, R48, UR4, RZ ;  /* 0x0000000430307c10 */ /* 0x000fe4000ff5e0ff */
[----:B------:R-:W-:Y:S01]  /*15680*/  IADD3.X R79, PT, PT, R77, UR17, RZ, P1, !PT ;  /* 0x000000114d4f7c10 */ /* 0x000fe20008ffe4ff */
[----:B------:R-:W0:Y:S01]  /*15690*/  LDS R99, [R0+0x3c00] ;  /* 0x003c000000637984 */ /* 0x000e220000000800 */
[----:B------:R-:W-:-:S03]  /*156a0*/  ISETP.GE.U32.AND P1, PT, R103, 0x280, PT ;  /* 0x000002806700780c */ /* 0x000fc60003f26070 */
[----:B------:R-:W0:Y:S01]  /*156b0*/  LDS R101, [R0+0x3e00] ;  /* 0x003e000000657984 */ /* 0x000e220000000800 */
[----:B-1----:R-:W-:-:S03]  /*156c0*/  FADD.FTZ R80, RZ, R80 ;  /* 0x00000050ff507221 */ /* 0x002fc60000010000 */
[----:B------:R-:W1:Y:S01]  /*156d0*/  LDS R39, [R0+0x4000] ;  /* 0x0040000000277984 */ /* 0x000e620000000800 */
[----:B--2---:R-:W-:Y:S01]  /*156e0*/  FADD.FTZ R82, RZ, R82 ;  /* 0x00000052ff527221 */ /* 0x004fe20000010000 */
[----:B---3--:R-:W-:Y:S01]  /*156f0*/  FADD.FTZ R84, RZ, R84 ;  /* 0x00000054ff547221 */ /* 0x008fe20000010000 */
[----:B----4-:R-:W-:Y:S01]  /*15700*/  FADD.FTZ R80, R80, R87 ;  /* 0x0000005750507221 */ /* 0x010fe20000010000 */
[C---:B------:R-:W-:Y:S02]  /*15710*/  IADD3.X R87, PT, PT, R77.reuse, UR19, RZ, P0, !PT ;  /* 0x000000134d577c10 */ /* 0x040fe400087fe4ff */
[----:B------:R-:W-:Y:S01]  /*15720*/  IADD3.X R77, PT, PT, R77, UR5, RZ, P2, !PT ;  /* 0x000000054d4d7c10 */ /* 0x000fe200097fe4ff */
[----:B0-----:R-:W-:Y:S01]  /*15730*/  FADD.FTZ R82, R82, R89 ;  /* 0x0000005952527221 */ /* 0x001fe20000010000 */
[C---:B------:R-:W-:Y:S02]  /*15740*/  ISETP.GE.U32.AND P2, PT, R103.reuse, 0x100, PT ;  /* 0x000001006700780c */ /* 0x040fe40003f46070 */
[----:B------:R-:W-:Y:S01]  /*15750*/  ISETP.GE.U32.AND P0, PT, R103, 0x200, PT ;  /* 0x000002006700780c */ /* 0x000fe20003f06070 */
[----:B------:R-:W-:Y:S01]  /*15760*/  FADD.FTZ R84, R84, R91 ;  /* 0x0000005b54547221 */ /* 0x000fe20000010000 */
[----:B------:R-:W-:Y:S01]  /*15770*/  FADD.FTZ R80, R80, R93 ;  /* 0x0000005d50507221 */ /* 0x000fe20000010000 */
[----:B------:R-:W-:-:S02]  /*15780*/  FADD.FTZ R82, R82, R95 ;  /* 0x0000005f52527221 */ /* 0x000fc40000010000 */
[----:B------:R-:W-:Y:S01]  /*15790*/  FADD.FTZ R84, R84, R97 ;  /* 0x0000006154547221 */ /* 0x000fe20000010000 */
[----:B------:R-:W-:Y:S01]  /*157a0*/  FADD.FTZ R99, R80, R99 ;  /* 0x0000006350637221 */ /* 0x000fe20000010000 */
[----:B------:R-:W-:Y:S02]  /*157b0*/  FADD.FTZ R101, R82, R101 ;  /* 0x0000006552657221 */ /* 0x000fe40000010000 */
[----:B-1----:R-:W-:Y:S01]  /*157c0*/  FADD.FTZ R65, R84, R39 ;  /* 0x0000002754417221 */ /* 0x002fe20000010000 */
        /* <DEDUP_REMOVED lines=16> */
.L_x_1767:
[----:B------:R-:W-:Y:S05]  /*158d0*/  BSYNC.RECONVERGENT B0 ;  /* 0x0000000000007941 */ /* 0x000fea0003800200 */
.L_x_1766:
        /* <DEDUP_REMOVED lines=17> */
.L_x_1769:
[----:B------:R-:W-:Y:S05]  /*159f0*/  BSYNC.RECONVERGENT B0 ;  /* 0x0000000000007941 */ /* 0x000fea0003800200 */
.L_x_1768:
        /* <DEDUP_REMOVED lines=17> */
.L_x_1771:
[----:B------:R-:W-:Y:S05]  /*15b10*/  BSYNC.RECONVERGENT B0 ;  /* 0x0000000000007941 */ /* 0x000fea0003800200 */
.L_x_1770:
[----:B------:R-:W-:Y:S01]  /*15b20*/  FADD.FTZ R42, RZ, R42 ;  /* 0x0000002aff2a7221 */ /* 0x000fe20000010000 */
[----:B------:R-:W-:Y:S01]  /*15b30*/  FADD.FTZ R44, RZ, R44 ;  /* 0x0000002cff2c7221 */ /* 0x000fe20000010000 */
        /* <DEDUP_REMOVED lines=23> */
[----:B------:R-:W3:Y:S01]  /*15cb0*/  LDS R26, [R0+0x1200] ;  /* 0x00120000001a7984 */ /* 0x000ee20000000800 */
[----:B------:R-:W-:Y:S01]  /*15cc0*/  FADD.FTZ R47, R40, R47 ;  /* 0x0000002f282f7221 */ /* 0x000fe20000010000 */
[----:B------:R-:W-:Y:S01]  /*15cd0*/  FADD.FTZ R59, RZ, R59 ;  /* 0x0000003bff3b7221 */ /* 0x000fe20000010000 */
[----:B------:R-:W-:Y:S01]  /*15ce0*/  FADD.FTZ R63, RZ, R63 ;  /* 0x0000003fff3f7221 */ /* 0x000fe20000010000 */
[----:B------:R-:W4:Y:S01]  /*15cf0*/  LDS R12, [R0+0x600] ;  /* 0x00060000000c7984 */ /* 0x000f220000000800 */
[----:B------:R-:W-:Y:S01]  /*15d00*/  FADD.FTZ R28, R47, R28 ;  /* 0x0000001c2f1c7221 */ /* 0x000fe20000010000 */
[----:B------:R-:W-:Y:S01]  /*15d10*/  FADD.FTZ R59, R59, R68 ;  /* 0x000000443b3b7221 */ /* 0x000fe20000010000 */
[----:B------:R-:W-:Y:S01]  /*15d20*/  FADD.FTZ R58, RZ, R58 ;  /* 0x0000003aff3a7221 */ /* 0x000fe20000010000 */
[----:B------:R-:W5:Y:S01]  /*15d30*/  LDS R14, [R0+0x800] ;  /* 0x00080000000e7984 */ /* 0x000f620000000800 */
[----:B------:R-:W-:Y:S01]  /*15d40*/  FADD.FTZ R60, RZ, R60 ;  /* 0x0000003cff3c7221 */ /* 0x000fe20000010000 */
[----:B------:R-:W-:Y:S01]  /*15d50*/  FADD.FTZ R62, RZ, R62 ;  /* 0x0000003eff3e7221 */ /* 0x000fe20000010000 */
[----:B------:R-:W-:Y:S01]  /*15d60*/  FADD.FTZ R58, R58, R69 ;  /* 0x000000453a3a7221 */ /* 0x000fe20000010000 */
[----:B------:R-:W5:Y:S01]  /*15d70*/  LDS R18, [R0+0xa00] ;  /* 0x000a000000127984 */ /* 0x000f620000000800 */
[----:B------:R-:W-:Y:S01]  /*15d80*/  FADD.FTZ R60, R60, R71 ;  /* 0x000000473c3c7221 */ /* 0x000fe20000010000 */
[----:B------:R-:W-:Y:S01]  /*15d90*/  FADD.FTZ R62, R62, R73 ;  /* 0x000000493e3e7221 */ /* 0x000fe20000010000 */
[----:B------:R-:W-:Y:S01]  /*15da0*/  FADD.FTZ R72, R63, R72 ;  /* 0x000000483f487221 */ /* 0x000fe20000010000 */
[----:B------:R-:W5:Y:S01]  /*15db0*/  LDS R20, [R0+0xc00] ;  /* 0x000c000000147984 */ /* 0x000f620000000800 */
[----:B------:R-:W-:Y:S01]  /*15dc0*/  FADD.FTZ R76, R59, R76 ;  /* 0x0000004c3b4c7221 */ /* 0x000fe20000010000 */
        /* <DEDUP_REMOVED lines=13> */
[----:B------:R-:W-:Y:S01]  /*15ea0*/  BSSY.RECONVERGENT B0, `(.L_x_1772) ;  /* 0x000004e000007945 */ /* 0x000fe20003800200 */
[----:B------:R-:W5:Y:S01]  /*15eb0*/  LDS R33, [R0+0x1a00] ;  /* 0x001a000000217984 */ /* 0x000f620000000800 */
[C---:B------:R-:W-:Y:S01]  /*15ec0*/  ISETP.GE.U32.AND P2, PT, R103.reuse, 0x300, PT ;  /* 0x000003006700780c */ /* 0x040fe20003f46070 */
[----:B------:R-:W-:Y:S01]  /*15ed0*/  FADD.FTZ R21, R28, R21 ;  /* 0x000000151c157221 */ /* 0x000fe20000010000 */
[C---:B------:R-:W-:Y:S01]  /*15ee0*/  ISETP.GE.U32.AND P3, PT, R103.reuse, 0x380, PT ;  /* 0x000003806700780c */ /* 0x040fe20003f66070 */
[----:B012---:R-:W0:Y:S01]  /*15ef0*/  LDS R35, [R0+0x1c00] ;  /* 0x001c000000237984 */ /* 0x007e220000000800 */
[----:B------:R-:W-:Y:S01]  /*15f00*/  ISETP.GE.U32.AND P4, PT, R103, 0x400, PT ;  /* 0x000004006700780c */ /* 0x000fe20003f86070 */
[----:B------:R-:W-:Y:S01]  /*15f10*/  FADD.FTZ R81, R81, R8 ;  /* 0x0000000851517221 */ /* 0x000fe20000010000 */
[C---:B------:R-:W-:Y:S01]  /*15f20*/  ISETP.GE.U32.AND P5, PT, R103.reuse, 0x480, PT ;  /* 0x000004806700780c */ /* 0x040fe20003fa6070 */
[----:B------:R-:W1:Y:S01]  /*15f30*/  LDS R37, [R0+0x1e00] ;  /* 0x001e000000257984 */ /* 0x000e620000000800 */
[----:B---3--:R-:W-:Y:S01]  /*15f40*/  FADD.FTZ R26, RZ, R26 ;  /* 0x0000001aff1a7221 */ /* 0x008fe20000010000 */
[----:B------:R-:W-:Y:S01]  /*15f50*/  ISETP.GE.U32.AND P6, PT, R103, 0x500, PT ;  /* 0x000005006700780c */ /* 0x000fe20003fc6070 */
[----:B------:R-:W-:Y:S01]  /*15f60*/  FADD.FTZ R11, R76, R7 ;  /* 0x000000074c0b7221 */ /* 0x000fe20000010000 */
[----:B------:R-:W2:Y:S01]  /*15f70*/  LDS R39, [R0+0x2000] ;  /* 0x0020000000277984 */ /* 0x000ea20000000800 */
[----:B----4-:R-:W-:Y:S01]  /*15f80*/  FADD.FTZ R12, RZ, R12 ;  /* 0x0000000cff0c7221 */ /* 0x010fe20000010000 */
[----:B------:R-:W-:Y:S01]  /*15f90*/  FADD.FTZ R19, R19, R6 ;  /* 0x0000000613137221 */ /* 0x000fe20000010000 */
[----:B------:R-:W-:Y:S01]  /*15fa0*/  FADD.FTZ R15, R15, R4 ;  /* 0x000000040f0f7221 */ /* 0x000fe20000010000 */
[----:B------:R-:W3:Y:S01]  /*15fb0*/  LDS R41, [R0+0x2200] ;  /* 0x0022000000297984 */ /* 0x000ee20000000800 */
[----:B-----5:R-:W-:Y:S01]  /*15fc0*/  FADD.FTZ R14, RZ, R14 ;  /* 0x0000000eff0e7221 */ /* 0x020fe20000010000 */
[----:B------:R-:W-:Y:S01]  /*15fd0*/  FADD.FTZ R31, R72, R3 ;  /* 0x00000003481f7221 */ /* 0x000fe20000010000 */
[----:B------:R-:W-:Y:S01]  /*15fe0*/  FADD.FTZ R75, R75, R2 ;  /* 0x000000024b4b7221 */ /* 0x000fe20000010000 */
[----:B------:R-:W4:Y:S01]  /*15ff0*/  LDS R43, [R0+0x2400] ;  /* 0x00240000002b7984 */ /* 0x000f220000000800 */
[----:B------:R-:W-:-:S03]  /*16000*/  FADD.FTZ R18, RZ, R18 ;  /* 0x00000012ff127221 */ /* 0x000fc60000010000 */
[----:B------:R-:W5:Y:S01]  /*16010*/  LDS R57, [R0+0x3a00] ;  /* 0x003a000000397984 */ /* 0x000f620000000800 */
[----:B------:R-:W-:-:S03]  /*16020*/  FADD.FTZ R20, RZ, R20 ;  /* 0x00000014ff147221 */ /* 0x000fc60000010000 */
[----:B------:R-:W5:Y:S01]  /*16030*/  LDS R45, [R0+0x2e00] ;  /* 0x002e0000002d7984 */ /* 0x000f620000000800 */
[----:B------:R-:W-:-:S03]  /*16040*/  FADD.FTZ R22, RZ, R22 ;  /* 0x00000016ff167221 */ /* 0x000fc60000010000 */
        /* <DEDUP_REMOVED lines=33> */
[----:B------:R-:W-:Y:S01]  /*16260*/  FADD.FTZ R71, R24, R71 ;  /* 0x0000004718477221 */ /* 0x000fe20000010000 */
        /* <DEDUP_REMOVED lines=17> */
.L_x_1773:
[----:B------:R-:W-:Y:S05]  /*16380*/  BSYNC.RECONVERGENT B0 ;  /* 0x0000000000007941 */ /* 0x000fea0003800200 */
.L_x_1772:
[----:B------:R-:W-:Y:S04]  /*16390*/  BSSY.RECONVERGENT B0, `(.L_x_1774) ;  /* 0x0000011000007945 */ /* 0x000fe80003800200 */
[----:B------:R-:W-:Y:S05]  /*163a0*/  @!P1 BRA `(.L_x_1775) ;  /* 0x00000000003c9947 */ /* 0x000fea0003800000 */
        /* <DEDUP_REMOVED lines=10> */
[----:B------:R-:W-:Y:S01]  /*16450*/  IADD3.X R87, PT, PT, RZ, R87, RZ, P1, !PT ;  /* 0x00000057ff577210 */ /* 0x000fe20000ffe4ff */
[----:B------:R0:W-:Y:S01]  /*16460*/  STG.E desc[UR6][R6.64], R63 ;  /* 0x0000003f06007986 */ /* 0x0001e2000c101906 */
[----:B------:R-:W-:Y:S02]  /*16470*/  IADD3 R48, P1, PT, R48, 0x200, RZ ;  /* 0x0000020030307810 */ /* 0x000fe40007f3e0ff */
[----:B------:R-:W-:Y:S02]  /*16480*/  IADD3.X R79, PT, PT, RZ, R79, RZ, P0, !PT ;  /* 0x0000004fff4f7210 */ /* 0x000fe400007fe4ff */
[----:B------:R-:W-:-:S09]  /*16490*/  IADD3.X R77, PT, PT, RZ, R77, RZ, P1, !PT ;  /* 0x0000004dff4d7210 */ /* 0x000fd20000ffe4ff */
.L_x_1775:
[----:B------:R-:W-:Y:S05]  /*164a0*/  BSYNC.RECONVERGENT B0 ;  /* 0x0000000000007941 */ /* 0x000fea0003800200 */
.L_x_1774:
        /* <DEDUP_REMOVED lines=17> */
.L_x_1777:
[----:B------:R-:W-:Y:S05]  /*165c0*/  BSYNC.RECONVERGENT B0 ;  /* 0x0000000000007941 */ /* 0x000fea0003800200 */
.L_x_1776:
[----:B------:R-:W-:Y:S04]  /*165d0*/  BSSY.RECONVERGENT B0, `(.L_x_1778) ;  /* 0x0000011000007945 */ /* 0x000fe80003800200 */
[----:B------:R-:W-:Y:S05]  /*165e0*/  @!P3 BRA `(.L_x_1779) ;  /* 0x00000000003cb947 */ /* 0x000fea0003800000 */
[----:B01----:R-:W-:Y:S01]  /*165f0*/  IMAD.MOV.U32 R2, RZ, RZ, R52 ;  /* 0x000000ffff027224 */ /* 0x003fe200078e0034 */
        /* <DEDUP_REMOVED lines=14> */
.L_x_1779:
[----:B------:R-:W-:Y:S05]  /*166e0*/  BSYNC.RECONVERGENT B0 ;  /* 0x0000000000007941 */ /* 0x000fea0003800200 */
.L_x_1778:
[----:B------:R-:W-:Y:S04]  /*166f0*/  BSSY.RECONVERGENT B0, `(.L_x_1780) ;  /* 0x0000011000007945 */ /* 0x000fe80003800200 */
[----:B------:R-:W-:Y:S05]  /*16700*/  @!P4 BRA `(.L_x_1781) ;  /* 0x00000000003cc947 */ /* 0x000fea0003800000 */
[----:B012---:R-:W-:Y:S01]  /*16710*/  MOV R2, R52 ;  /* 0x0000003400027202 */ /* 0x007fe20000000f00 */
        /* <DEDUP_REMOVED lines=14> */
.L_x_1781:
[----:B------:R-:W-:Y:S05]  /*16800*/  BSYNC.RECONVERGENT B0 ;  /* 0x0000000000007941 */ /* 0x000fea0003800200 */
.L_x_1780:
        /* <DEDUP_REMOVED lines=17> */
.L_x_1783:
[----:B------:R-:W-:Y:S05]  /*16920*/  BSYNC.RECONVERGENT B0 ;  /* 0x0000000000007941 */ /* 0x000fea0003800200 */
.L_x_1782:
[----:B01234-:R-:W-:Y:S01]  /*16930*/  MOV R2, R52 ;  /* 0x0000003400027202 */ /* 0x01ffe20000000f00 */
[----:B------:R-:W-:Y:S01]  /*16940*/  IMAD.MOV.U32 R3, RZ, RZ, R87 ;  /* 0x000000ffff037224 */ /* 0x000fe200078e0057 */
        /* <DEDUP_REMOVED lines=9> */
.L_x_1283:
[----:B-12---:R-:W-:Y:S01]  /*169e0*/  HFMA2 R172, -RZ, RZ, 0, 5.9604644775390625e-08 ;  /* 0x00000001ffac7431 */ /* 0x006fe200000001ff */
[----:B------:R-:W-:Y:S01]  /*169f0*/  BSSY B1, `(.L_x_1784) ;  /* 0x0000007000017945 */ /* 0x000fe20003800000 */
[----:B------:R-:W-:Y:S02]  /*16a00*/  MOV R173, R216 ;  /* 0x000000d800ad7202 */ /* 0x000fe40000000f00 */
[----:B------:R-:W-:Y:S02]  /*16a10*/  MOV R12, 0x1f ;  /* 0x0000001f000c7802 */ /* 0x000fe40000000f00 */
[----:B------:R-:W-:-:S07]  /*16a20*/  MOV R11, 0xffffffff ;  /* 0xffffffff000b7802 */ /* 0x000fce0000000f00 */
[----:B0----5:R-:W-:Y:S05]  /*16a30*/  WARPSYNC.COLLECTIVE R11, `(.L_x_1785) ;  /* 0x000000000b087348 */ /* 0x021fea0003c00000 */
[----:B0-----:R0:W1:Y:S02]  /*16a40*/  SHFL.BFLY P6, R176, R173, R172, R12 ;  /* 0x0c0000acadb07389 */ /* 0x00106400000c000c */
[----:B01---5:R-:W-:Y:S05]  /*16a50*/  ENDCOLLECTIVE ;  /* 0x000000000000791b */ /* 0x023fea0003800000 */
.L_x_1785:
[----:B------:R-:W-:Y:S05]  /*16a60*/  BSYNC B1 ;  /* 0x0000000000017941 */ /* 0x000fea0003800000 */
.L_x_1784:
        /* <DEDUP_REMOVED lines=9> */
.L_x_1786:
[----:B------:R-:W-:Y:S01]  /*16b00*/  MOV R173, R174 ;  /* 0x000000ae00ad7202 */ /* 0x000fe20000000f00 */
[----:B------:R-:W-:Y:S02]  /*16b10*/  HFMA2 R172, -RZ, RZ, 0, 1.1920928955078125e-07 ;  /* 0x00000002ffac7431 */ /* 0x000fe400000001ff */
[----:B------:R-:W-:-:S04]  /*16b20*/  IMAD.MOV.U32 R11, RZ, RZ, R176 ;  /* 0x000000ffff0b7224 */ /* 0x000fc800078e00b0 */
[----:B------:R-:W-:Y:S01]  /*16b30*/  FADD.FTZ R175, R11, R215 ;  /* 0x000000d70baf7221 */ /* 0x000fe20000010000 */
[----:B------:R-:W-:-:S07]  /*16b40*/  MOV R11, 0xffffffff ;  /* 0xffffffff000b7802 */ /* 0x000fce0000000f00 */
[----:B------:R-:W-:Y:S05]  /*16b50*/  WARPSYNC.COLLECTIVE R11, `(.L_x_1787) ;  /* 0x000000000b087348 */ /* 0x000fea0003c00000 */
[----:B------:R0:W1:Y:S02]  /*16b60*/  SHFL.BFLY P6, R176, R173, R172, R12 ;  /* 0x0c0000acadb07389 */ /* 0x00006400000c000c */
[----:B01----:R-:W-:Y:S05]  /*16b70*/  ENDCOLLECTIVE ;  /* 0x000000000000791b */ /* 0x003fea0003800000 */
.L_x_1787:
[----:B------:R-:W-:Y:S02]  /*16b80*/  MOV R173, R175 ;  /* 0x000000af00ad7202 */ /* 0x000fe40000000f00 */
[----:B------:R-:W-:-:S05]  /*16b90*/  MOV R11, R176 ;  /* 0x000000b0000b7202 */ /* 0x000fca0000000f00 */
[----:B------:R-:W-:Y:S01]  /*16ba0*/  FADD.FTZ R174, R174, R11 ;  /* 0x0000000baeae7221 */ /* 0x000fe20000010000 */
[----:B------:R-:W-:-:S07]  /*16bb0*/  MOV R11, 0xffffffff ;  /* 0xffffffff000b7802 */ /* 0x000fce0000000f00 */
[----:B------:R-:W-:Y:S05]  /*16bc0*/  WARPSYNC.COLLECTIVE R11, `(.L_x_1788) ;  /* 0x000000000b087348 */ /* 0x000fea0003c00000 */
[----:B------:R0:W1:Y:S02]  /*16bd0*/  SHFL.BFLY P6, R176, R173, R172, R12 ;  /* 0x0c0000acadb07389 */ /* 0x00006400000c000c */
[----:B01----:R-:W-:Y:S05]  /*16be0*/  ENDCOLLECTIVE ;  /* 0x000000000000791b */ /* 0x003fea0003800000 */
.L_x_1788:
        /* <DEDUP_REMOVED lines=8> */
.L_x_1789:
[----:B------:R-:W-:Y:S02]  /*16c70*/  MOV R173, R175 ;  /* 0x000000af00ad7202 */ /* 0x000fe40000000f00 */
[----:B------:R-:W-:-:S05]  /*16c80*/  MOV R11, R176 ;  /* 0x000000b0000b7202 */ /* 0x000fca0000000f00 */
[----:B------:R-:W-:Y:S01]  /*16c90*/  FADD.FTZ R174, R174, R11 ;  /* 0x0000000baeae7221 */ /* 0x000fe20000010000 */
[----:B------:R-:W-:-:S07]  /*16ca0*/  MOV R11, 0xffffffff ;  /* 0xffffffff000b7802 */ /* 0x000fce0000000f00 */
[----:B------:R-:W-:Y:S05]  /*16cb0*/  WARPSYNC.COLLECTIVE R11, `(.L_x_1790) ;  /* 0x000000000b087348 */ /* 0x000fea0003c00000 */
[----:B------:R0:W1:Y:S02]  /*16cc0*/  SHFL.BFLY P6, R176, R173, R172, R12 ;  /* 0x0c0000acadb07389 */ /* 0x00006400000c000c */
[----:B01----:R-:W-:Y:S05]  /*16cd0*/  ENDCOLLECTIVE ;  /* 0x000000000000791b */ /* 0x003fea0003800000 */
.L_x_1790:
[----:B------:R-:W-:Y:S01]  /*16ce0*/  MOV R173, R174 ;  /* 0x000000ae00ad7202 */ /* 0x000fe20000000f00 */
[----:B------:R-:W-:Y:S02]  /*16cf0*/  HFMA2 R172, -RZ, RZ, 0, 4.76837158203125e-07 ;  /* 0x00000008ffac7431 */ /* 0x000fe400000001ff */
[----:B------:R-:W-:-:S04]  /*16d00*/  IMAD.MOV.U32 R11, RZ, RZ, R176 ;  /* 0x000000ffff0b7224 */ /* 0x000fc800078e00b0 */
[----:B------:R-:W-:Y:S01]  /*16d10*/  FADD.FTZ R175, R175, R11 ;  /* 0x0000000bafaf7221 */ /* 0x000fe20000010000 */
[----:B------:R-:W-:-:S07]  /*16d20*/  MOV R11, 0xffffffff ;  /* 0xffffffff000b7802 */ /* 0x000fce0000000f00 */
[----:B------:R-:W-:Y:S05]  /*16d30*/  WARPSYNC.COLLECTIVE R11, `(.L_x_1791) ;  /* 0x000000000b087348 */ /* 0x000fea0003c00000 */
[----:B------:R0:W1:Y:S02]  /*16d40*/  SHFL.BFLY P6, R176, R173, R172, R12 ;  /* 0x0c0000acadb07389 */ /* 0x00006400000c000c */
[----:B01----:R-:W-:Y:S05]  /*16d50*/  ENDCOLLECTIVE ;  /* 0x000000000000791b */ /* 0x003fea0003800000 */
.L_x_1791:
[----:B------:R-:W-:Y:S02]  /*16d60*/  MOV R173, R175 ;  /* 0x000000af00ad7202 */ /* 0x000fe40000000f00 */
[----:B------:R-:W-:-:S05]  /*16d70*/  MOV R11, R176 ;  /* 0x000000b0000b7202 */ /* 0x000fca0000000f00 */
[----:B------:R-:W-:Y:S01]  /*16d80*/  FADD.FTZ R174, R174, R11 ;  /* 0x0000000baeae7221 */ /* 0x000fe20000010000 */
[----:B------:R-:W-:-:S07]  /*16d90*/  MOV R11, 0xffffffff ;  /* 0xffffffff000b7802 */ /* 0x000fce0000000f00 */
[----:B------:R-:W-:Y:S05]  /*16da0*/  WARPSYNC.COLLECTIVE R11, `(.L_x_1792) ;  /* 0x000000000b087348 */ /* 0x000fea0003c00000 */
[----:B------:R0:W1:Y:S02]  /*16db0*/  SHFL.BFLY P6, R176, R173, R172, R12 ;  /* 0x0c0000acadb07389 */ /* 0x00006400000c000c */
[----:B01----:R-:W-:Y:S05]  /*16dc0*/  ENDCOLLECTIVE ;  /* 0x000000000000791b */ /* 0x003fea0003800000 */
.L_x_1792:
        /* <DEDUP_REMOVED lines=8> */
.L_x_1793:
[----:B------:R-:W-:Y:S02]  /*16e50*/  MOV R173, R175 ;  /* 0x000000af00ad7202 */ /* 0x000fe40000000f00 */
[----:B------:R-:W-:-:S07]  /*16e60*/  MOV R177, R176 ;  /* 0x000000b000b17202 */ /* 0x000fce0000000f00 */
[----:B------:R-:W-:Y:S05]  /*16e70*/  WARPSYNC.COLLECTIVE R11, `(.L_x_1794) ;  /* 0x000000000b087348 */ /* 0x000fea0003c00000 */
[----:B------:R0:W1:Y:S02]  /*16e80*/  SHFL.BFLY P6, R176, R173, R172, R12 ;  /* 0x0c0000acadb07389 */ /* 0x00006400000c000c */
[----:B01----:R-:W-:Y:S05]  /*16e90*/  ENDCOLLECTIVE ;  /* 0x000000000000791b */ /* 0x003fea0003800000 */
.L_x_1794:
[----:B------:R-:W-:Y:S01]  /*16ea0*/  MOV R11, R176 ;  /* 0x000000b0000b7202 */ /* 0x000fe20000000f00 */
[----:B------:R-:W-:Y:S06]  /*16eb0*/  BRA `(.L_x_1795) ;  /* 0xfffffed400147947 */ /* 0x000fec000383ffff */
.L_x_1796:
        /* <DEDUP_REMOVED lines=12> */
.L_x_25369:


//--------------------- .text._ZN10layer_norm22ln_bwd_finalize_kernelINS_22Kernel_traits_finalizeILj1280E13__nv_bfloat16S2_S2_S2_fjLb1ELj1024ELj4ENS_18Kernel_traits_baseILj1280ES2_S2_S2_S2_fjLj1024EEEEELb1ELb1EEEvNS_9BwdParamsE --------------------------
	.section	.text._ZN10layer_norm22ln_bwd_finalize_kernelINS_22Kernel_traits_finalizeILj1280E13__nv_bfloat16S2_S2_S2_fjLb1ELj1024ELj4ENS_18Kernel_traits_baseILj1280ES2_S2_S2_S2_fjLj1024EEEEELb1ELb1EEEvNS_9BwdParamsE,"ax",@progbits
	.align	128
        .global         _ZN10layer_norm22ln_bwd_finalize_kernelINS_22Kernel_traits_finalizeILj1280E13__nv_bfloat16S2_S2_S2_fjLb1ELj1024ELj4ENS_18Kernel_traits_baseILj1280ES2_S2_S2_S2_fjLj1024EEEEELb1ELb1EEEvNS_9BwdParamsE
        .type           _ZN10layer_norm22ln_bwd_finalize_kernelINS_22Kernel_traits_finalizeILj1280E13__nv_bfloat16S2_S2_S2_fjLb1ELj1024ELj4ENS_18Kernel_traits_baseILj1280ES2_S2_S2_S2_fjLj1024EEEEELb1ELb1EEEvNS_9BwdParamsE,@function
        .size           _ZN10layer_norm22ln_bwd_finalize_kernelINS_22Kernel_traits_finalizeILj1280E13__nv_bfloat16S2_S2_S2_fjLb1ELj1024ELj4ENS_18Kernel_traits_baseILj1280ES2_S2_S2_S2_fjLj1024EEEEELb1ELb1EEEvNS_9BwdParamsE,(.L_x_25370 - _ZN10layer_norm22ln_bwd_finalize_kernelINS_22Kernel_traits_finalizeILj1280E13__nv_bfloat16S2_S2_S2_fjLb1ELj1024ELj4ENS_18Kernel_traits_baseILj1280ES2_S2_S2_S2_fjLj1024EEEEELb1ELb1EEEvNS_9BwdParamsE)
        .other          _ZN10layer_norm22ln_bwd_finalize_kernelINS_22Kernel_traits_finalizeILj1280E13__nv_bfloat16S2_S2_S2_fjLb1ELj1024ELj4ENS_18Kernel_traits_baseILj1280ES2_S2_S2_S2_fjLj1024EEEEELb1ELb1EEEvNS_9BwdParamsE,@"STO_CUDA_ENTRY STV_DEFAULT"
_ZN10layer_norm22ln_bwd_finalize_kernelINS_22Kernel_traits_finalizeILj1280E13__nv_bfloat16S2_S2_S2_fjLb1ELj1024ELj4ENS_18Kernel_traits_baseILj1280ES2_S2_S2_S2_fjLj1024EEEEELb1ELb1EEEvNS_9BwdParamsE:
.text._ZN10layer_norm22ln_bwd_finalize_kernelINS_22Kernel_traits_finalizeILj1280E13__nv_bfloat16S2_S2_S2_fjLb1ELj1024ELj4ENS_18Kernel_traits_baseILj1280ES2_S2_S2_S2_fjLj1024EEEEELb1ELb1EEEvNS_9BwdParamsE:
[----:B------:R-:W-:Y:S01]  /*0000*/  LDC R1, c[0x0][0x37c] ;  /* 0x0000df00ff017b82 */ /* 0x000fe20000000800 */
[----:B------:R-:W0:Y:S01]  /*0010*/  S2R R9, SR_CTAID.X ;  /* 0x0000000000097919 */ /* 0x000e220000002500 */
[----:B------:R-:W1:Y:S01]  /*0020*/  S2R R0, SR_TID.X ;  /* 0x0000000000007919 */ /* 0x000e620000002100 */
[----:B0-----:R-:W-:-:S04]  /*0030*/  SHF.L.U32 R12, R9, 0x5, RZ ;  /* 0x00000005090c7819 */ /* 0x001fc800000006ff */
[----:B-1----:R-:W-:-:S04]  /*0040*/  LOP3.LUT R2, R12, 0x1f, R0, 0xf8, !PT ;  /* 0x0000001f0c027812 */ /* 0x002fc800078ef800 */
[----:B------:R-:W-:-:S13]  /*0050*/  ISETP.GT.U32.AND P0, PT, R2, 0x4ff, PT ;  /* 0x000004ff0200780c */ /* 0x000fda0003f04070 */
[----:B------:R-:W-:Y:S05]  /*0060*/  @P0 EXIT ;  /* 0x000000000000094d */ /* 0x000fea0003800000 */
[----:B------:R-:W0:Y:S01]  /*0070*/  LDCU UR8, c[0x0][0x380] ;  /* 0x00007000ff0877ac */ /* 0x000e220008000800 */
[----:B------:R-:W-:Y:S01]  /*0080*/  SHF.R.U32.HI R3, RZ, 0x5, R0 ;  /* 0x00000005ff037819 */ /* 0x000fe20000011600 */
[----:B------:R-:W-:Y:S01]  /*0090*/  BSSY.RECONVERGENT B0, `(.L_x_1797) ;  /* 0x00000ea000007945 */ /* 0x000fe20003800200 */
[----:B------:R-:W-:Y:S01]  /*00a0*/  SHF.L.U32 R9, R9, 0x4, RZ ;  /* 0x0000000409097819 */ /* 0x000fe200000006ff */
[----:B------:R-:W1:Y:S01]  /*00b0*/  LDCU.64 UR6, c[0x0][0x358] ;  /* 0x00006b00ff0677ac */ /* 0x000e620008000a00 */
[----:B------:R-:W-:Y:S01]  /*00c0*/  HFMA2 R22, -RZ, RZ, 0, 0 ;  /* 0x00000000ff167431 */ /* 0x000fe200000001ff */
[----:B------:R-:W-:Y:S02]  /*00d0*/  LOP3.LUT R4, R0, 0x1f, RZ, 0xc0, !PT ;  /* 0x0000001f00047812 */ /* 0x000fe400078ec0ff */
[----:B------:R-:W-:Y:S02]  /*00e0*/  CS2R R6, SRZ ;  /* 0x0000000000067805 */ /* 0x000fe4000001ff00 */
[----:B------:R-:W-:-:S02]  /*00f0*/  LOP3.LUT R9, R9, 0x7ffffff0, RZ, 0xc0, !PT ;  /* 0x7ffffff009097812 */ /* 0x000fc400078ec0ff */
[----:B0-----:R-:W-:-:S13]  /*0100*/  ISETP.GE.U32.AND P0, PT, R3, UR8, PT ;  /* 0x0000000803007c0c */ /* 0x001fda000bf06070 */
[----:B-1----:R-:W-:Y:S05]  /*0110*/  @P0 BRA `(.L_x_1798) ;  /* 0x0000000c00840947 */ /* 0x002fea0003800000 */
[----:B------:R-:W-:Y:S01]  /*0120*/  LOP3.LUT R14, R3, 0x20, RZ, 0xfc, !PT ;  /* 0x00000020030e7812 */ /* 0x000fe200078efcff */
[----:B------:R-:W-:Y:S01]  /*0130*/  BSSY.RECONVERGENT B1, `(.L_x_1799) ;  /* 0x000007e000017945 */ /* 0x000fe20003800200 */
[----:B------:R-:W-:Y:S02]  /*0140*/  LOP3.LUT R5, RZ, R3, RZ, 0x33, !PT ;  /* 0x00000003ff057212 */ /* 0x000fe400078e33ff */
[----:B------:R-:W-:Y:S02]  /*0150*/  CS2R R6, SRZ ;  /* 0x0000000000067805 */ /* 0x000fe4000001ff00 */
[----:B------:R-:W-:Y:S02]  /*0160*/  VIMNMX.U32 R8, PT, PT, R14, UR8, !PT ;  /* 0x000000080e087c48 */ /* 0x000fe4000ffe0000 */
[----:B------:R-:W-:Y:S02]  /*0170*/  MOV R22, RZ ;  /* 0x000000ff00167202 */ /* 0x000fe40000000f00 */
[----:B------:R-:W-:-:S02]  /*0180*/  IADD3 R8, PT, PT, R8, R5, RZ ;  /* 0x0000000508087210 */ /* 0x000fc40007ffe0ff */
[----:B------:R-:W-:Y:S02]  /*0190*/  MOV R5, R3 ;  /* 0x0000000300057202 */ /* 0x000fe40000000f00 */
[C---:B------:R-:W-:Y:S02]  /*01a0*/  ISETP.GE.U32.AND P1, PT, R8.reuse, 0xe0, PT ;  /* 0x000000e00800780c */ /* 0x040fe40003f26070 */
[----:B------:R-:W-:-:S04]  /*01b0*/  LEA.HI R10, R8, 0x1, RZ, 0x1b ;  /* 0x00000001080a7811 */ /* 0x000fc800078fd8ff */
[----:B------:R-:W-:-:S04]  /*01c0*/  LOP3.LUT R11, R10, 0x7, RZ, 0xc0, !PT ;  /* 0x000000070a0b7812 */ /* 0x000fc800078ec0ff */
[----:B------:R-:W-:-:S03]  /*01d0*/  ISETP.NE.AND P0, PT, R11, RZ, PT ;  /* 0x000000ff0b00720c */ /* 0x000fc60003f05270 */
[----:B------:R-:W-:Y:S10]  /*01e0*/  @!P1 BRA `(.L_x_1800) ;  /* 0x0000000400c89947 */ /* 0x000ff40003800000 */
[----:B------:R-:W0:Y:S01]  /*01f0*/  LDC R13, c[0x0][0x388] ;  /* 0x0000e200ff0d7b82 */ /* 0x000e220000000800 */
[C---:B------:R-:W-:Y:S02]  /*0200*/  LOP3.LUT R15, R3.reuse, 0x80, RZ, 0xfc, !PT ;  /* 0x00000080030f7812 */ /* 0x040fe400078efcff */
[C---:B------:R-:W-:Y:S02]  /*0210*/  LOP3.LUT R16, R3.reuse, 0xa0, RZ, 0xfc, !PT ;  /* 0x000000a003107812 */ /* 0x040fe400078efcff */
[C---:B------:R-:W-:Y:S02]  /*0220*/  LOP3.LUT R17, R3.reuse, 0xc0, RZ, 0xfc, !PT ;  /* 0x000000c003117812 */ /* 0x040fe400078efcff */
[C---:B------:R-:W-:Y:S02]  /*0230*/  LOP3.LUT R18, R3.reuse, 0xe0, RZ, 0xfc, !PT ;  /* 0x000000e003127812 */ /* 0x040fe400078efcff */
[C---:B------:R-:W-:Y:S02]  /*0240*/  LOP3.LUT R19, R3.reuse, 0x40, RZ, 0xfc, !PT ;  /* 0x0000004003137812 */ /* 0x040fe400078efcff */
[----:B------:R-:W-:-:S02]  /*0250*/  LOP3.LUT R23, R3, 0x60, RZ, 0xfc, !PT ;  /* 0x0000006003177812 */ /* 0x000fc400078efcff */
[----:B------:R-:W-:Y:S02]  /*0260*/  LOP3.LUT R20, R10, 0xffffff8, RZ, 0xc0, !PT ;  /* 0x0ffffff80a147812 */ /* 0x000fe400078ec0ff */
[----:B------:R-:W-:Y:S02]  /*0270*/  MOV R7, RZ ;  /* 0x000000ff00077202 */ /* 0x000fe40000000f00 */
[----:B------:R-:W-:Y:S02]  /*0280*/  MOV R5, R3 ;  /* 0x0000000300057202 */ /* 0x000fe40000000f00 */
[----:B------:R-:W-:Y:S01]  /*0290*/  IADD3 R20, PT, PT, -R20, RZ, RZ ;  /* 0x000000ff14147210 */ /* 0x000fe20007ffe1ff */
[-CC-:B0-----:R-:W-:Y:S02]  /*02a0*/  IMAD R27, R14, R13.reuse, R12.reuse ;  /* 0x0000000d0e1b7224 */ /* 0x181fe400078e020c */
[-CC-:B------:R-:W-:Y:S02]  /*02b0*/  IMAD R15, R15, R13.reuse, R12.reuse ;  /* 0x0000000d0f0f7224 */ /* 0x180fe400078e020c */
[--C-:B------:R-:W-:Y:S01]  /*02c0*/  IMAD R21, R16, R13, R12.reuse ;  /* 0x0000000d10157224 */ /* 0x100fe200078e020c */
[----:B------:R-:W-:Y:S01]  /*02d0*/  IADD3 R27, PT, PT, R4, R27, RZ ;  /* 0x0000001b041b7210 */ /* 0x000fe20007ffe0ff */
[----:B------:R-:W-:-:S02]  /*02e0*/  IMAD R17, R17, R13, R12 ;  /* 0x0000000d11117224 */ /* 0x000fc400078e020c */
[--C-:B------:R-:W-:Y:S01]  /*02f0*/  IMAD R25, R18, R13, R12.reuse ;  /* 0x0000000d12197224 */ /* 0x100fe200078e020c */
[C---:B------:R-:W-:Y:S01]  /*0300*/  IADD3 R18, PT, PT, R4.reuse, R15, RZ ;  /* 0x0000000f04127210 */ /* 0x040fe20007ffe0ff */
[--C-:B------:R-:W-:Y:S01]  /*0310*/  IMAD R19, R19, R13, R12.reuse ;  /* 0x0000000d13137224 */ /* 0x100fe200078e020c */
[C---:B------:R-:W-:Y:S01]  /*0320*/  IADD3 R21, PT, PT, R4.reuse, R21, RZ ;  /* 0x0000001504157210 */ /* 0x040fe20007ffe0ff */
[--C-:B------:R-:W-:Y:S01]  /*0330*/  IMAD R29, R23, R13, R12.reuse ;  /* 0x0000000d171d7224 */ /* 0x100fe200078e020c */
[C---:B------:R-:W-:Y:S01]  /*0340*/  IADD3 R23, PT, PT, R4.reuse, R17, RZ ;  /* 0x0000001104177210 */ /* 0x040fe20007ffe0ff */
[----:B------:R-:W-:Y:S01]  /*0350*/  IMAD R12, R3, R13, R12 ;  /* 0x0000000d030c7224 */ /* 0x000fe200078e020c */
[C---:B------:R-:W-:Y:S02]  /*0360*/  IADD3 R25, PT, PT, R4.reuse, R25, RZ ;  /* 0x0000001904197210 */ /* 0x040fe40007ffe0ff */
[C---:B------:R-:W-:Y:S02]  /*0370*/  IADD3 R19, PT, PT, R4.reuse, R19, RZ ;  /* 0x0000001304137210 */ /* 0x040fe40007ffe0ff */
[----:B------:R-:W-:-:S02]  /*0380*/  IADD3 R29, PT, PT, R4, R29, RZ ;  /* 0x0000001d041d7210 */ /* 0x000fc40007ffe0ff */
[----:B------:R-:W-:-:S07]  /*0390*/  IADD3 R12, PT, PT, R4, R12, RZ ;  /* 0x0000000c040c7210 */ /* 0x000fce0007ffe0ff */
.L_x_1801:
        /* <DEDUP_REMOVED lines=87> */
.L_x_1800:
[----:B------:R-:W-:Y:S05]  /*0910*/  BSYNC.RECONVERGENT B1 ;  /* 0x0000000000017941 */ /* 0x000fea0003800200 */
.L_x_1799:
[----:B------:R-:W-:Y:S05]  /*0920*/  @!P0 BRA `(.L_x_1798) ;  /* 0x0000000400808947 */ /* 0x000fea0003800000 */
[----:B------:R-:W-:Y:S01]  /*0930*/  ISETP.GE.U32.AND P0, PT, R11, 0x4, PT ;  /* 0x000000040b00780c */ /* 0x000fe20003f06070 */
[----:B------:R-:W-:Y:S01]  /*0940*/  BSSY.RECONVERGENT B1, `(.L_x_1802) ;  /* 0x0000030000017945 */ /* 0x000fe20003800200 */
[----:B------:R-:W-:-:S11]  /*0950*/  LOP3.LUT P1, R10, R10, 0x3, RZ, 0xc0, !PT ;  /* 0x000000030a0a7812 */ /* 0x000fd6000782c0ff */
[----:B------:R-:W-:Y:S05]  /*0960*/  @!P0 BRA `(.L_x_1803) ;  /* 0x0000000000b48947 */ /* 0x000fea0003800000 */
[----:B------:R-:W0:Y:S08]  /*0970*/  LDC R18, c[0x0][0x388] ;  /* 0x0000e200ff127b82 */ /* 0x000e300000000800 */
[----:B------:R-:W1:Y:S08]  /*0980*/  LDC.64 R12, c[0x0][0x440] ;  /* 0x00011000ff0c7b82 */ /* 0x000e700000000a00 */
[----:B------:R-:W2:Y:S08]  /*0990*/  LDC.64 R16, c[0x0][0x448] ;  /* 0x00011200ff107b82 */ /* 0x000eb00000000a00 */
[----:B------:R-:W3:Y:S01]  /*09a0*/  LDC.64 R14, c[0x0][0x460] ;  /* 0x00011800ff0e7b82 */ /* 0x000ee20000000a00 */
[----:B0-----:R-:W-:-:S04]  /*09b0*/  IMAD R19, R5, R18, R2 ;  /* 0x0000001205137224 */ /* 0x001fc800078e0202 */
[----:B-1----:R-:W-:-:S06]  /*09c0*/  IMAD.WIDE.U32 R24, R19, 0x4, R12 ;  /* 0x0000000413187825 */ /* 0x002fcc00078e000c */
[----:B------:R-:W4:Y:S01]  /*09d0*/  LDG.E R24, desc[UR6][R24.64] ;  /* 0x0000000618187981 */ /* 0x000f22000c1e1900 */
[----:B--2---:R-:W-:-:S06]  /*09e0*/  IMAD.WIDE.U32 R20, R19, 0x4, R16 ;  /* 0x0000000413147825 */ /* 0x004fcc00078e0010 */
[----:B------:R-:W2:Y:S01]  /*09f0*/  LDG.E R21, desc[UR6][R20.64] ;  /* 0x0000000614157981 */ /* 0x000ea2000c1e1900 */
[----:B---3--:R-:W-:-:S05]  /*0a00*/  IMAD.WIDE.U32 R26, R19, 0x4, R14 ;  /* 0x00000004131a7825 */ /* 0x008fca00078e000e */
[----:B------:R0:W3:Y:S02]  /*0a10*/  LDG.E R23, desc[UR6][R26.64] ;  /* 0x000000061a177981 */ /* 0x0000e4000c1e1900 */
[CC--:B0-----:R-:W-:Y:S02]  /*0a20*/  LEA R27, R18.reuse, R19.reuse, 0x5 ;  /* 0x00000013121b7211 */ /* 0x0c1fe400078e28ff */
[----:B------:R-:W-:-:S05]  /*0a30*/  LEA R19, R18, R19, 0x6 ;  /* 0x0000001312137211 */ /* 0x000fca00078e30ff */
[----:B------:R-:W-:-:S05]  /*0a40*/  IMAD.WIDE.U32 R28, R19, 0x4, R12 ;  /* 0x00000004131c7825 */ /* 0x000fca00078e000c */
[----:B------:R0:W5:Y:S02]  /*0a50*/  LDG.E R11, desc[UR6][R28.64] ;  /* 0x000000061c0b7981 */ /* 0x000164000c1e1900 */
[----:B0-----:R-:W-:-:S04]  /*0a60*/  IMAD.WIDE.U32 R28, R19, 0x4, R16 ;  /* 0x00000004131c7825 */ /* 0x001fc800078e0010 */
[----:B----4-:R-:W-:Y:S01]  /*0a70*/  FADD.FTZ R20, R7, R24 ;  /* 0x0000001807147221 */ /* 0x010fe20000010000 */
[----:B------:R-:W-:-:S05]  /*0a80*/  IMAD.WIDE.U32 R24, R27, 0x4, R12 ;  /* 0x000000041b187825 */ /* 0x000fca00078e000c */
[----:B------:R0:W4:Y:S01]  /*0a90*/  LDG.E R7, desc[UR6][R24.64] ;  /* 0x0000000618077981 */ /* 0x000122000c1e1900 */
[----:B--2---:R-:W-:Y:S01]  /*0aa0*/  FADD.FTZ R22, R22, R21 ;  /* 0x0000001516167221 */ /* 0x004fe20000010000 */
[----:B0-----:R-:W-:-:S04]  /*0ab0*/  IMAD.WIDE.U32 R24, R27, 0x4, R16 ;  /* 0x000000041b187825 */ /* 0x001fc800078e0010 */
[----:B------:R-:W-:Y:S01]  /*0ac0*/  IMAD.WIDE.U32 R26, R27, 0x4, R14 ;  /* 0x000000041b1a7825 */ /* 0x000fe200078e000e */
[----:B------:R0:W2:Y:S03]  /*0ad0*/  LDG.E R21, desc[UR6][R24.64] ;  /* 0x0000000618157981 */ /* 0x0000a6000c1e1900 */
[----:B---3--:R-:W-:Y:S02]  /*0ae0*/  FADD.FTZ R23, R6, R23 ;  /* 0x0000001706177221 */ /* 0x008fe40000010000 */
[----:B------:R-:W3:Y:S04]  /*0af0*/  LDG.E R6, desc[UR6][R28.64] ;  /* 0x000000061c067981 */ /* 0x000ee8000c1e1900 */
[----:B------:R-:W3:Y:S01]  /*0b00*/  LDG.E R26, desc[UR6][R26.64] ;  /* 0x000000061a1a7981 */ /* 0x000ee2000c1e1900 */
[----:B0-----:R-:W-:Y:S01]  /*0b10*/  LEA R25, R18, R19, 0x5 ;  /* 0x0000001312197211 */ /* 0x001fe200078e28ff */
[----:B------:R-:W-:-:S04]  /*0b20*/  IMAD.WIDE.U32 R18, R19, 0x4, R14 ;  /* 0x0000000413127825 */ /* 0x000fc800078e000e */
[C---:B------:R-:W-:Y:S02]  /*0b30*/  IMAD.WIDE.U32 R16, R25.reuse, 0x4, R16 ;  /* 0x0000000419107825 */ /* 0x040fe400078e0010 */
[----:B------:R-:W3:Y:S02]  /*0b40*/  LDG.E R18, desc[UR6][R18.64] ;  /* 0x0000000612127981 */ /* 0x000ee4000c1e1900 */
[C---:B------:R-:W-:Y:S02]  /*0b50*/  IMAD.WIDE.U32 R12, R25.reuse, 0x4, R12 ;  /* 0x00000004190c7825 */ /* 0x040fe400078e000c */
[----:B------:R-:W3:Y:S02]  /*0b60*/  LDG.E R17, desc[UR6][R16.64] ;  /* 0x0000000610117981 */ /* 0x000ee4000c1e1900 */
[----:B------:R-:W-:Y:S02]  /*0b70*/  IMAD.WIDE.U32 R14, R25, 0x4, R14 ;  /* 0x00000004190e7825 */ /* 0x000fe400078e000e */
[----:B------:R-:W3:Y:S04]  /*0b80*/  LDG.E R12, desc[UR6][R12.64] ;  /* 0x000000060c0c7981 */ /* 0x000ee8000c1e1900 */
[----:B------:R-:W3:Y:S01]  /*0b90*/  LDG.E R14, desc[UR6][R14.64] ;  /* 0x000000060e0e7981 */ /* 0x000ee2000c1e1900 */
[----:B------:R-:W-:Y:S01]  /*0ba0*/  IADD3 R5, PT, PT, R5, 0x80, RZ ;  /* 0x0000008005057810 */ /* 0x000fe20007ffe0ff */
[----:B----4-:R-:W-:-:S04]  /*0bb0*/  FADD.FTZ R20, R20, R7 ;  /* 0x0000000714147221 */ /* 0x010fc80000010000 */
[----:B-----5:R-:W-:Y:S01]  /*0bc0*/  FADD.FTZ R11, R20, R11 ;  /* 0x0000000b140b7221 */ /* 0x020fe20000010000 */
[----:B--2---:R-:W-:-:S04]  /*0bd0*/  FADD.FTZ R21, R22, R21 ;  /* 0x0000001516157221 */ /* 0x004fc80000010000 */
[----:B---3--:R-:W-:Y:S01]  /*0be0*/  FADD.FTZ R6, R21, R6 ;  /* 0x0000000615067221 */ /* 0x008fe20000010000 */
[----:B------:R-:W-:-:S04]  /*0bf0*/  FADD.FTZ R23, R23, R26 ;  /* 0x0000001a17177221 */ /* 0x000fc80000010000 */
[----:B------:R-:W-:Y:S01]  /*0c00*/  FADD.FTZ R23, R23, R18 ;  /* 0x0000001217177221 */ /* 0x000fe20000010000 */
[----:B------:R-:W-:Y:S01]  /*0c10*/  FADD.FTZ R22, R6, R17 ;  /* 0x0000001106167221 */ /* 0x000fe20000010000 */
[----:B------:R-:W-:Y:S02]  /*0c20*/  FADD.FTZ R7, R11, R12 ;  /* 0x0000000c0b077221 */ /* 0x000fe40000010000 */
[----:B------:R-:W-:-:S07]  /*0c30*/  FADD.FTZ R6, R23, R14 ;  /* 0x0000000e17067221 */ /* 0x000fce0000010000 */
.L_x_1803:
[----:B------:R-:W-:Y:S05]  /*0c40*/  BSYNC.RECONVERGENT B1 ;  /* 0x0000000000017941 */ /* 0x000fea0003800200 */
.L_x_1802:
[----:B------:R-:W-:Y:S05]  /*0c50*/  @!P1 BRA `(.L_x_1798) ;  /* 0x0000000000b49947 */ /* 0x000fea0003800000 */
[----:B------:R-:W-:Y:S01]  /*0c60*/  ISETP.NE.AND P1, PT, R10, 0x1, PT ;  /* 0x000000010a00780c */ /* 0x000fe20003f25270 */
[----:B------:R-:W-:Y:S01]  /*0c70*/  BSSY.RECONVERGENT B1, `(.L_x_1804) ;  /* 0x000001c000017945 */ /* 0x000fe20003800200 */
[----:B------:R-:W-:-:S11]  /*0c80*/  LOP3.LUT P0, RZ, R8, 0x20, RZ, 0xc0, !PT ;  /* 0x0000002008ff7812 */ /* 0x000fd6000780c0ff */
[----:B------:R-:W-:Y:S05]  /*0c90*/  @!P1 BRA `(.L_x_1805) ;  /* 0x0000000000649947 */ /* 0x000fea0003800000 */
[----:B------:R-:W0:Y:S08]  /*0ca0*/  LDC R8, c[0x0][0x388] ;  /* 0x0000e200ff087b82 */ /* 0x000e300000000800 */
[----:B------:R-:W1:Y:S08]  /*0cb0*/  LDC.64 R16, c[0x0][0x440] ;  /* 0x00011000ff107b82 */ /* 0x000e700000000a00 */
[----:B------:R-:W2:Y:S08]  /*0cc0*/  LDC.64 R12, c[0x0][0x448] ;  /* 0x00011200ff0c7b82 */ /* 0x000eb00000000a00 */
[----:B------:R-:W3:Y:S01]  /*0cd0*/  LDC.64 R10, c[0x0][0x460] ;  /* 0x00011800ff0a7b82 */ /* 0x000ee20000000a00 */
[----:B0-----:R-:W-:-:S05]  /*0ce0*/  IMAD R15, R5, R8, R2 ;  /* 0x00000008050f7224 */ /* 0x001fca00078e0202 */
[----:B------:R-:W-:Y:S01]  /*0cf0*/  LEA R23, R8, R15, 0x5 ;  /* 0x0000000f08177211 */ /* 0x000fe200078e28ff */
[----:B-1----:R-:W-:-:S04]  /*0d00*/  IMAD.WIDE.U32 R20, R15, 0x4, R16 ;  /* 0x000000040f147825 */ /* 0x002fc800078e0010 */
[----:B--2---:R-:W-:Y:S02]  /*0d10*/  IMAD.WIDE.U32 R18, R15, 0x4, R12 ;  /* 0x000000040f127825 */ /* 0x004fe400078e000c */
[----:B------:R-:W2:Y:S02]  /*0d20*/  LDG.E R20, desc[UR6][R20.64] ;  /* 0x0000000614147981 */ /* 0x000ea4000c1e1900 */
[----:B------:R-:W-:Y:S02]  /*0d30*/  IMAD.WIDE.U32 R16, R23, 0x4, R16 ;  /* 0x0000000417107825 */ /* 0x000fe400078e0010 */
[----:B------:R-:W4:Y:S02]  /*0d40*/  LDG.E R19, desc[UR6][R18.64] ;  /* 0x0000000612137981 */ /* 0x000f24000c1e1900 */
[----:B---3--:R-:W-:Y:S02]  /*0d50*/  IMAD.WIDE.U32 R14, R15, 0x4, R10 ;  /* 0x000000040f0e7825 */ /* 0x008fe400078e000a */
[----:B------:R-:W3:Y:S02]  /*0d60*/  LDG.E R16, desc[UR6][R16.64] ;  /* 0x0000000610107981 */ /* 0x000ee4000c1e1900 */
[----:B------:R-:W-:-:S02]  /*0d70*/  IMAD.WIDE.U32 R12, R23, 0x4, R12 ;  /* 0x00000004170c7825 */ /* 0x000fc400078e000c */
[----:B------:R-:W5:Y:S02]  /*0d80*/  LDG.E R15, desc[UR6][R14.64] ;  /* 0x000000060e0f7981 */ /* 0x000f64000c1e1900 */
[----:B------:R-:W-:Y:S02]  /*0d90*/  IMAD.WIDE.U32 R10, R23, 0x4, R10 ;  /* 0x00000004170a7825 */ /* 0x000fe400078e000a */
[----:B------:R-:W5:Y:S04]  /*0da0*/  LDG.E R13, desc[UR6][R12.64] ;  /* 0x000000060c0d7981 */ /* 0x000f68000c1e1900 */
[----:B------:R-:W5:Y:S01]  /*0db0*/  LDG.E R11, desc[UR6][R10.64] ;  /* 0x000000060a0b7981 */ /* 0x000f62000c1e1900 */
[----:B------:R-:W-:Y:S01]  /*0dc0*/  IADD3 R5, PT, PT, R5, 0x40, RZ ;  /* 0x0000004005057810 */ /* 0x000fe20007ffe0ff */
[----:B--2---:R-:W-:Y:S01]  /*0dd0*/  FADD.FTZ R7, R7, R20 ;  /* 0x0000001407077221 */ /* 0x004fe20000010000 */
[----:B----4-:R-:W-:-:S03]  /*0de0*/  FADD.FTZ R22, R22, R19 ;  /* 0x0000001316167221 */ /* 0x010fc60000010000 */
[----:B---3--:R-:W-:Y:S01]  /*0df0*/  FADD.FTZ R7, R7, R16 ;  /* 0x0000001007077221 */ /* 0x008fe20000010000 */
[----:B-----5:R-:W-:Y:S01]  /*0e00*/  FADD.FTZ R6, R6, R15 ;  /* 0x0000000f06067221 */ /* 0x020fe20000010000 */
[----:B------:R-:W-:-:S03]  /*0e10*/  FADD.FTZ R22, R22, R13 ;  /* 0x0000000d16167221 */ /* 0x000fc60000010000 */
[----:B------:R-:W-:-:S07]  /*0e20*/  FADD.FTZ R6, R6, R11 ;  /* 0x0000000b06067221 */ /* 0x000fce0000010000 */
.L_x_1805:
[----:B------:R-:W-:Y:S05]  /*0e30*/  BSYNC.RECONVERGENT B1 ;  /* 0x0000000000017941 */ /* 0x000fea0003800200 */
.L_x_1804:
[----:B------:R-:W-:Y:S05]  /*0e40*/  @P0 BRA `(.L_x_1798) ;  /* 0x0000000000380947 */ /* 0x000fea0003800000 */
[----:B------:R-:W0:Y:S01]  /*0e50*/  LDC.64 R12, c[0x0][0x440] ;  /* 0x00011000ff0c7b82 */ /* 0x000e220000000a00 */
[----:B------:R-:W1:Y:S07]  /*0e60*/  LDCU UR4, c[0x0][0x388] ;  /* 0x00007100ff0477ac */ /* 0x000e6e0008000800 */
[----:B------:R-:W2:Y:S08]  /*0e70*/  LDC.64 R14, c[0x0][0x448] ;  /* 0x00011200ff0e7b82 */ /* 0x000eb00000000a00 */
[----:B------:R-:W3:Y:S01]  /*0e80*/  LDC.64 R10, c[0x0][0x460] ;  /* 0x00011800ff0a7b82 */ /* 0x000ee20000000a00 */
[----:B-1----:R-:W-:-:S04]  /*0e90*/  IMAD R5, R5, UR4, R2 ;  /* 0x0000000405057c24 */ /* 0x002fc8000f8e0202 */
[----:B0-----:R-:W-:-:S06]  /*0ea0*/  IMAD.WIDE.U32 R12, R5, 0x4, R12 ;  /* 0x00000004050c7825 */ /* 0x001fcc00078e000c */
[----:B------:R-:W4:Y:S01]  /*0eb0*/  LDG.E R12, desc[UR6][R12.64] ;  /* 0x000000060c0c7981 */ /* 0x000f22000c1e1900 */
[----:B--2---:R-:W-:-:S06]  /*0ec0*/  IMAD.WIDE.U32 R14, R5, 0x4, R14 ;  /* 0x00000004050e7825 */ /* 0x004fcc00078e000e */
[----:B------:R-:W2:Y:S01]  /*0ed0*/  LDG.E R15, desc[UR6][R14.64] ;  /* 0x000000060e0f7981 */ /* 0x000ea2000c1e1900 */
[----:B---3--:R-:W-:-:S06]  /*0ee0*/  IMAD.WIDE.U32 R10, R5, 0x4, R10 ;  /* 0x00000004050a7825 */ /* 0x008fcc00078e000a */
[----:B------:R-:W3:Y:S01]  /*0ef0*/  LDG.E R11, desc[UR6][R10.64] ;  /* 0x000000060a0b7981 */ /* 0x000ee2000c1e1900 */
[----:B----4-:R-:W-:Y:S01]  /*0f00*/  FADD.FTZ R7, R7, R12 ;  /* 0x0000000c07077221 */ /* 0x010fe20000010000 */
[----:B--2---:R-:W-:Y:S01]  /*0f10*/  FADD.FTZ R22, R22, R15 ;  /* 0x0000000f16167221 */ /* 0x004fe20000010000 */
[----:B---3--:R-:W-:-:S07]  /*0f20*/  FADD.FTZ R6, R6, R11 ;  /* 0x0000000b06067221 */ /* 0x008fce0000010000 */
.L_x_1798:
[----:B------:R-:W-:Y:S05]  /*0f30*/  BSYNC.RECONVERGENT B0 ;  /* 0x0000000000007941 */ /* 0x000fea0003800200 */
.L_x_1797:
[----:B------:R-:W0:Y:S01]  /*0f40*/  S2UR UR5, SR_CgaCtaId ;  /* 0x00000000000579c3 */ /* 0x000e220000008800 */
[----:B------:R-:W-:Y:S01]  /*0f50*/  UMOV UR4, 0x400 ;  /* 0x0000040000047882 */ /* 0x000fe20000000000 */
[--C-:B------:R-:W-:Y:S02]  /*0f60*/  LOP3.LUT R5, R3, 0x1f, R0.reuse, 0x78, !PT ;  /* 0x0000001f03057812 */ /* 0x100fe400078e7800 */
[C---:B------:R-:W-:Y:S02]  /*0f70*/  SHF.L.U32 R11, R4.reuse, 0x7, RZ ;  /* 0x00000007040b7819 */ /* 0x040fe400000006ff */
[C---:B------:R-:W-:Y:S02]  /*0f80*/  LOP3.LUT R0, R5.reuse, 0x3e0, R0, 0xf8, !PT ;  /* 0x000003e005007812 */ /* 0x040fe400078ef800 */
[----:B------:R-:W-:Y:S02]  /*0f90*/  SHF.L.U32 R2, R5, 0x2, RZ ;  /* 0x0000000205027819 */ /* 0x000fe400000006ff */
[----:B------:R-:W-:-:S02]  /*0fa0*/  ISETP.NE.AND P1, PT, R4, RZ, PT ;  /* 0x000000ff0400720c */ /* 0x000fc40003f25270 */
[----:B------:R-:W-:Y:S02]  /*0fb0*/  LOP3.LUT R2, R11, R2, RZ, 0xfc, !PT ;  /* 0x000000020b027212 */ /* 0x000fe400078efcff */
[----:B------:R-:W-:-:S04]  /*0fc0*/  ISETP.GT.U32.AND P0, PT, R4, 0xf, PT ;  /* 0x0000000f0400780c */ /* 0x000fc80003f04070 */
[----:B------:R-:W-:Y:S01]  /*0fd0*/  ISETP.NE.OR P0, PT, R3, 0x1f, P0 ;  /* 0x0000001f0300780c */ /* 0x000fe20000705670 */
        /* <DEDUP_REMOVED lines=45> */
[C---:B------:R-:W-:Y:S01]  /*12b0*/  LEA R0, R4.reuse, UR4, 0x3 ;  /* 0x0000000404007c11 */ /* 0x040fe2000f8e18ff */
[----:B0-----:R-:W0:Y:S01]  /*12c0*/  LDC.64 R2, c[0x0][0x488] ;  /* 0x00012200ff027b82 */ /* 0x001e220000000a00 */
[----:B------:R-:W-:-:S03]  /*12d0*/  IADD3 R9, PT, PT, R4, R9, RZ ;  /* 0x0000000904097210 */ /* 0x000fc60007ffe0ff */
        /* <DEDUP_REMOVED lines=15> */
.L_x_1806:
        /* <DEDUP_REMOVED lines=11> */
.L_x_25370:


//--------------------- .text._ZN10layer_norm13ln_bwd_kernelINS_13Kernel_traitsI13__nv_bfloat16S2_S2_S2_fjLj1280ELj1ELj4ELj1ELj16ENS_18Kernel_traits_baseILj1280ES2_S2_S2_S2_fjLj128EEEEELb1ELb1ELb1ELb1EEEvNS_9BwdParamsE --------------------------
	.section	.text._ZN10layer_norm13ln_bwd_kernelINS_13Kernel_traitsI13__nv_bfloat16S2_S2_S2_fjLj1280ELj1ELj4ELj1ELj16ENS_18Kernel_traits_baseILj1280ES2_S2_S2_S2_fjLj128EEEEELb1ELb1ELb1ELb1EEEvNS_9BwdParamsE,"ax",@progbits
	.align	128
        .global         _ZN10layer_norm13ln_bwd_kernelINS_13Kernel_traitsI13__nv_bfloat16S2_S2_S2_fjLj1280ELj1ELj4ELj1ELj16ENS_18Kernel_traits_baseILj1280ES2_S2_S2_S2_fjLj128EEEEELb1ELb1ELb1ELb1EEEvNS_9BwdParamsE
        .type           _ZN10layer_norm13ln_bwd_kernelINS_13Kernel_traitsI13__nv_bfloat16S2_S2_S2_fjLj1280ELj1ELj4ELj1ELj16ENS_18Kernel_traits_baseILj1280ES2_S2_S2_S2_fjLj128EEEEELb1ELb1ELb1ELb1EEEvNS_9BwdParamsE,@function
        .size           _ZN10layer_norm13ln_bwd_kernelINS_13Kernel_traitsI13__nv_bfloat16S2_S2_S2_fjLj1280ELj1ELj4ELj1ELj16ENS_18Kernel_traits_baseILj1280ES2_S2_S2_S2_fjLj128EEEEELb1ELb1ELb1ELb1EEEvNS_9BwdParamsE,(.L_x_25371 - _ZN10layer_norm13ln_bwd_kernelINS_13Kernel_traitsI13__nv_bfloat16S2_S2_S2_fjLj1280ELj1ELj4ELj1ELj16ENS_18Kernel_traits_baseILj1280ES2_S2_S2_S2_fjLj128EEEEELb1ELb1ELb1ELb1EEEvNS_9BwdParamsE)
        .other          _ZN10layer_norm13ln_bwd_kernelINS_13Kernel_traitsI13__nv_bfloat16S2_S2_S2_fjLj1280ELj1ELj4ELj1ELj16ENS_18Kernel_traits_baseILj1280ES2_S2_S2_S2_fjLj128EEEEELb1ELb1ELb1ELb1EEEvNS_9BwdParamsE,@"STO_CUDA_ENTRY STV_DEFAULT"
_ZN10layer_norm13ln_bwd_kernelINS_13Kernel_traitsI13__nv_bfloat16S2_S2_S2_fjLj1280ELj1ELj4ELj1ELj16ENS_18Kernel_traits_baseILj1280ES2_S2_S2_S2_fjLj128EEEEELb1ELb1ELb1ELb1EEEvNS_9BwdParamsE:
.text._ZN10layer_norm13ln_bwd_kernelINS_13Kernel_traitsI13__nv_bfloat16S2_S2_S2_fjLj1280ELj1ELj4ELj1ELj16ENS_18Kernel_traits_baseILj1280ES2_S2_S2_S2_fjLj128EEEEELb1ELb1ELb1ELb1EEEvNS_9BwdParamsE:
        /* <DEDUP_REMOVED lines=16> */
[----:B------:R-:W0:Y:S01]  /*0100*/  LDCU.U8 UR9, c[0x0][0x410] ;  /* 0x00008200ff0977ac */ /* 0x000e220008000000 */
[----:B------:R-:W-:Y:S01]  /*0110*/  CS2R R150, SRZ ;  /* 0x0000000000967805 */ /* 0x000fe2000001ff00 */
[----:B------:R3:W-:Y:S01]  /*0120*/  STL [R1+0xb8], RZ ;  /* 0x0000b8ff01007387 */ /* 0x0007e20000100800 */
[----:B------:R-:W-:Y:S01]  /*0130*/  CS2R R144, SRZ ;  /* 0x0000000000907805 */ /* 0x000fe2000001ff00 */
[----:B------:R-:W2:Y:S01]  /*0140*/  LDCU UR10, c[0x0][0x400] ;  /* 0x00008000ff0a77ac */ /* 0x000ea20008000800 */
[----:B------:R-:W-:Y:S01]  /*0150*/  CS2R R146, SRZ ;  /* 0x0000000000927805 */ /* 0x000fe2000001ff00 */
[----:B------:R3:W-:Y:S01]  /*0160*/  STL [R1+0x9c], RZ ;  /* 0x00009cff01007387 */ /* 0x0007e20000100800 */
[----:B------:R-:W-:Y:S01]  /*0170*/  CS2R R140, SRZ ;  /* 0x00000000008c7805 */ /* 0x000fe2000001ff00 */
[----:B------:R-:W2:Y:S01]  /*0180*/  LDCU.64 UR12, c[0x0][0x408] ;  /* 0x00008100ff0c77ac */ /* 0x000ea20008000a00 */
        /* <DEDUP_REMOVED lines=82> */
[----:B------:R-:W3:Y:S01]  /*06b0*/  LDG.E.128 R72, desc[UR6][R4.64+0x200] ;  /* 0x0002000604487981 */ /* 0x000ee2000c1e1d00 */
[----:B-1----:R-:W-:-:S03]  /*06c0*/  IMAD.WIDE.U32 R2, R17, 0x10, R2 ;  /* 0x0000001011027825 */ /* 0x002fc600078e0002 */
[----:B------:R-:W3:Y:S04]  /*06d0*/  LDG.E.128 R68, desc[UR6][R4.64] ;  /* 0x0000000604447981 */ /* 0x000ee8000c1e1d00 */
[----:B------:R0:W5:Y:S04]  /*06e0*/  LDG.E.128 R44, desc[UR6][R4.64+0x800] ;  /* 0x00080006042c7981 */ /* 0x000168000c1e1d00 */
        /* <DEDUP_REMOVED lines=8> */
[----:B------:R-:W-:Y:S02]  /*0770*/  PRMT R14, R82, 0x7632, R14 ;  /* 0x00007632520e7816 */ /* 0x000fe4000000000e */
[----:B------:R-:W-:Y:S01]  /*0780*/  PRMT R13, R83, 0x7632, R13 ;  /* 0x00007632530d7816 */ /* 0x000fe2000000000d */
[----:B------:R2:W-:Y:S01]  /*0790*/  STL.S16 [R1+0xc0], R16 ;  /* 0x0000c01001007387 */ /* 0x0005e20000100600 */
[----:B----4-:R-:W-:Y:S02]  /*07a0*/  PRMT R12, R76, 0x7632, R12 ;  /* 0x000076324c0c7816 */ /* 0x010fe4000000000c */
[----:B------:R-:W-:Y:S01]  /*07b0*/  PRMT R11, R77, 0x7632, R11 ;  /* 0x000076324d0b7816 */ /* 0x000fe2000000000b */
[----:B------:R2:W-:Y:S01]  /*07c0*/  STL.S16 [R1+0xbc], R15 ;  /* 0x0000bc0f01007387 */ /* 0x0005e20000100600 */
[----:B------:R-:W-:-:S02]  /*07d0*/  PRMT R10, R78, 0x7632, R10 ;  /* 0x000076324e0a7816 */ /* 0x000fc4000000000a */
[----:B------:R-:W-:Y:S01]  /*07e0*/  PRMT R9, R79, 0x7632, R9 ;  /* 0x000076324f097816 */ /* 0x000fe20000000009 */
[----:B------:R2:W-:Y:S01]  /*07f0*/  STL.S16 [R1+0x8], R14 ;  /* 0x0000080e01007387 */ /* 0x0005e20000100600 */
[----:B---3--:R-:W-:Y:S02]  /*0800*/  PRMT R8, R72, 0x7632, R8 ;  /* 0x0000763248087816 */ /* 0x008fe40000000008 */
[----:B------:R-:W-:Y:S01]  /*0810*/  PRMT R7, R73, 0x7632, R7 ;  /* 0x0000763249077816 */ /* 0x000fe20000000007 */
[----:B------:R2:W-:Y:S01]  /*0820*/  STL.S16 [R1+0x4], R13 ;  /* 0x0000040d01007387 */ /* 0x0005e20000100600 */
[----:B------:R-:W-:-:S03]  /*0830*/  PRMT R6, R74, 0x7632, R6 ;  /* 0x000076324a067816 */ /* 0x000fc60000000006 */
[----:B------:R2:W-:Y:S01]  /*0840*/  STL.S16 [R1+0xd0], R12 ;  /* 0x0000d00c01007387 */ /* 0x0005e20000100600 */
[----:B0-----:R-:W-:-:S03]  /*0850*/  PRMT R5, R75, 0x7632, R5 ;  /* 0x000076324b057816 */ /* 0x001fc60000000005 */
[----:B------:R2:W-:Y:S01]  /*0860*/  STL.S16 [R1+0xcc], R11 ;  /* 0x0000cc0b01007387 */ /* 0x0005e20000100600 */
[----:B------:R-:W-:-:S03]  /*0870*/  PRMT R4, R68, 0x7632, R4 ;  /* 0x0000763244047816 */ /* 0x000fc60000000004 */
[----:B------:R2:W-:Y:S01]  /*0880*/  STL.S16 [R1+0xc8], R10 ;  /* 0x0000c80a01007387 */ /* 0x0005e20000100600 */
[----:B-1----:R-:W-:-:S03]  /*0890*/  PRMT R3, R69, 0x7632, R3 ;  /* 0x0000763245037816 */ /* 0x002fc60000000003 */
[----:B------:R2:W-:Y:S01]  /*08a0*/  STL.S16 [R1+0xc4], R9 ;  /* 0x0000c40901007387 */ /* 0x0005e20000100600 */
[----:B------:R-:W-:-:S03]  /*08b0*/  PRMT R0, R71, 0x7632, R0 ;  /* 0x0000763247007816 */ /* 0x000fc60000000000 */
        /* <DEDUP_REMOVED lines=8> */
[----:B------:R2:W-:Y:S02]  /*0940*/  STL.S16 [R1+0xe8], R2 ;  /* 0x0000e80201007387 */ /* 0x0005e40000100600 */
.L_x_2283:
[----:B0-----:R-:W0:Y:S08]  /*0950*/  LDC.64 R178, c[0x0][0x3f8] ;  /* 0x0000fe00ffb27b82 */ /* 0x001e300000000a00 */
[----:B-1----:R-:W1:Y:S01]  /*0960*/  LDC.64 R206, c[0x0][0x3f0] ;  /* 0x0000fc00ffce7b82 */ /* 0x002e620000000a00 */
[----:B0-----:R-:W-:-:S05]  /*0970*/  IMAD.WIDE R178, R218, 0x4, R178 ;  /* 0x00000004dab27825 */ /* 0x001fca00078e02b2 */
[----:B------:R0:W3:Y:S01]  /*0980*/  LDG.E R234, desc[UR6][R178.64] ;  /* 0x00000006b2ea7981 */ /* 0x0000e2000c1e1900 */
[----:B-1----:R-:W-:-:S05]  /*0990*/  IMAD.WIDE R206, R218, 0x4, R206 ;  /* 0x00000004dace7825 */ /* 0x002fca00078e02ce */
[----:B-----5:R-:W5:Y:S01]  /*09a0*/  LDG.E R233, desc[UR6][R206.64] ;  /* 0x00000006cee97981 */ /* 0x020f62000c1e1900 */
[----:B0-----:R-:W0:Y:S01]  /*09b0*/  LDC.64 R178, c[0x0][0x3c8] ;  /* 0x0000f200ffb27b82 */ /* 0x001e220000000a00 */
[----:B------:R-:W-:Y:S01]  /*09c0*/  BSSY.RECONVERGENT B1, `(.L_x_1809) ;  /* 0x00002c7000017945 */ /* 0x000fe20003800200 */
[----:B0-----:R-:W-:-:S05]  /*09d0*/  IMAD.WIDE R178, R218, 0x4, R178 ;  /* 0x00000004dab27825 */ /* 0x001fca00078e02b2 */
[----:B------:R0:W5:Y:S02]  /*09e0*/  LDG.E R219, desc[UR6][R178.64] ;  /* 0x00000006b2db7981 */ /* 0x000164000c1e1900 */
[----:B0-----:R-:W0:Y:S01]  /*09f0*/  LDC.64 R178, c[0x0][0x3c0] ;  /* 0x0000f000ffb27b82 */ /* 0x001e220000000a00 */
[----:B---3--:R-:W-:-:S13]  /*0a00*/  ISETP.GE.AND P1, PT, R234, 0x1, PT ;  /* 0x00000001ea00780c */ /* 0x008fda0003f26270 */
[----:B0-----:R-:W-:Y:S05]  /*0a10*/  @!P1 BRA `(.L_x_1810) ;  /* 0x0000002400ec9947 */ /* 0x001fea0003800000 */
[----:B------:R-:W0:Y:S01]  /*0a20*/  S2R R206, SR_TID.X ;  /* 0x0000000000ce7919 */ /* 0x000e220000002100 */
[----:B------:R-:W1:Y:S01]  /*0a30*/  LDC.64 R20, c[0x0][0x3a8] ;  /* 0x0000ea00ff147b82 */ /* 0x000e620000000a00 */
[C---:B--2---:R-:W-:Y:S01]  /*0a40*/  IMAD R0, R218.reuse, UR8, RZ ;  /* 0x00000008da007c24 */ /* 0x044fe2000f8e02ff */
[----:B------:R-:W2:Y:S04]  /*0a50*/  LDL.LU R250, [R1+0xb8] ;  /* 0x0000b80001fa7983 */ /* 0x000ea80000300800 */
[----:B------:R-:W-:Y:S01]  /*0a60*/  SHF.R.S32.HI R3, RZ, 0x1f, R0 ;  /* 0x0000001fff037819 */ /* 0x000fe20000011400 */
[----:B------:R-:W-:Y:S01]  /*0a70*/  IMAD.WIDE R222, R218, 0x4, R178 ;  /* 0x00000004dade7825 */ /* 0x000fe200078e02b2 */
[----:B------:R-:W-:Y:S01]  /*0a80*/  MOV R232, UR14 ;  /* 0x0000000e00e87c02 */ /* 0x000fe20008000f00 */
[----:B------:R-:W3:Y:S01]  /*0a90*/  LDC.64 R204, c[0x0][0x428] ;  /* 0x00010a00ffcc7b82 */ /* 0x000ee20000000a00 */
[----:B------:R-:W-:Y:S01]  /*0aa0*/  LEA.HI R3, R3, R0, RZ, 0x3 ;  /* 0x0000000003037211 */ /* 0x000fe200078f18ff */
[----:B------:R-:W4:Y:S04]  /*0ab0*/  LDL.LU R247, [R1+0xa0] ;  /* 0x0000a00001f77983 */ /* 0x000f280000300800 */
[----:B------:R-:W2:Y:S01]  /*0ac0*/  LDG.E R222, desc[UR6][R222.64] ;  /* 0x00000006dede7981 */ /* 0x000ea2000c1e1900 */
[----:B------:R-:W-:Y:S01]  /*0ad0*/  MOV R231, UR15 ;  /* 0x0000000f00e77c02 */ /* 0x000fe20008000f00 */
[----:B------:R-:W4:Y:S01]  /*0ae0*/  LDC.64 R214, c[0x0][0x3b0] ;  /* 0x0000ec00ffd67b82 */ /* 0x000f220000000a00 */
[----:B0-----:R-:W-:Y:S01]  /*0af0*/  LOP3.LUT R206, R206, 0x1f, RZ, 0xc0, !PT ;  /* 0x0000001fcece7812 */ /* 0x001fe200078ec0ff */
[----:B------:R-:W2:Y:S03]  /*0b00*/  LDL.LU R252, [R1+0xa8] ;  /* 0x0000a80001fc7983 */ /* 0x000ea60000300800 */
[----:B------:R-:W-:Y:S01]  /*0b10*/  LEA.HI.SX32 R202, R3, R206, 0x1d ;  /* 0x000000ce03ca7211 */ /* 0x000fe200078feaff */
[----:B------:R-:W2:Y:S03]  /*0b20*/  LDL.LU R251, [R1+0x90] ;  /* 0x0000900001fb7983 */ /* 0x000ea60000300800 */
[----:B------:R-:W-:-:S02]  /*0b30*/  IADD3 R201, PT, PT, R202, 0x20, RZ ;  /* 0x00000020cac97810 */ /* 0x000fc40007ffe0ff */
[C---:B------:R-:W-:Y:S01]  /*0b40*/  IADD3 R200, PT, PT, R202.reuse, 0x40, RZ ;  /* 0x00000040cac87810 */ /* 0x040fe20007ffe0ff */
[C-C-:B-1----:R-:W-:Y:S01]  /*0b50*/  IMAD.WIDE.U32 R196, R202.reuse, 0x10, R20.reuse ;  /* 0x00000010cac47825 */ /* 0x142fe200078e0014 */
[C---:B------:R-:W-:Y:S01]  /*0b60*/  IADD3 R3, PT, PT, R202.reuse, 0x60, RZ ;  /* 0x00000060ca037810 */ /* 0x040fe20007ffe0ff */
[----:B------:R-:W2:Y:S02]  /*0b70*/  LDL.LU R249, [R1+0x98] ;  /* 0x0000980001f97983 */ /* 0x000ea40000300800 */
[--C-:B------:R-:W-:Y:S01]  /*0b80*/  IMAD.WIDE.U32 R8, R201, 0x10, R20.reuse ;  /* 0x00000010c9087825 */ /* 0x100fe200078e0014 */
[----:B------:R-:W-:Y:S01]  /*0b90*/  IADD3 R0, PT, PT, R202, 0x80, RZ ;  /* 0x00000080ca007810 */ /* 0x000fe20007ffe0ff */
[----:B------:R-:W4:Y:S02]  /*0ba0*/  LDG.E.128 R196, desc[UR6][R196.64] ;  /* 0x00000006c4c47981 */ /* 0x000f24000c1e1d00 */
[--C-:B------:R-:W-:Y:S02]  /*0bb0*/  IMAD.WIDE.U32 R4, R200, 0x10, R20.reuse ;  /* 0x00000010c8047825 */ /* 0x100fe400078e0014 */
[----:B------:R-:W2:Y:S02]  /*0bc0*/  LDG.E.128 R8, desc[UR6][R8.64] ;  /* 0x0000000608087981 */ /* 0x000ea4000c1e1d00 */
[----:B------:R-:W-:-:S02]  /*0bd0*/  IMAD.WIDE.U32 R192, R3, 0x10, R20 ;  /* 0x0000001003c07825 */ /* 0x000fc400078e0014 */
[----:B------:R-:W2:Y:S01]  /*0be0*/  LDG.E.128 R4, desc[UR6][R4.64] ;  /* 0x0000000604047981 */ /* 0x000ea2000c1e1d00 */
[----:B------:R-:W-:Y:S01]  /*0bf0*/  IADD3 R2, PT, PT, R234, -0x1, RZ ;  /* 0xffffffffea027810 */ /* 0x000fe20007ffe0ff */
[----:B------:R-:W-:Y:S01]  /*0c00*/  IMAD.WIDE.U32 R20, R0, 0x10, R20 ;  /* 0x0000001000147825 */ /* 0x000fe200078e0014 */
[----:B------:R-:W-:Y:S01]  /*0c10*/  ISETP.NE.U32.AND P0, PT, R232, RZ, PT ;  /* 0x000000ffe800720c */ /* 0x000fe20003f05070 */
[----:B------:R-:W2:Y:S02]  /*0c20*/  LDG.E.128 R192, desc[UR6][R192.64] ;  /* 0x00000006c0c07981 */ /* 0x000ea4000c1e1d00 */
[----:B------:R-:W-:Y:S02]  /*0c30*/  IMAD R2, R2, UR8, RZ ;  /* 0x0000000802027c24 */ /* 0x000fe4000f8e02ff */
[----:B------:R-:W2:Y:S01]  /*0c40*/  LDG.E.128 R20, desc[UR6][R20.64] ;  /* 0x0000000614147981 */ /* 0x000ea2000c1e1d00 */
[----:B------:R-:W-:Y:S02]  /*0c50*/  ISETP.NE.AND.EX P0, PT, R231, RZ, PT, P0 ;  /* 0x000000ffe700720c */ /* 0x000fe40003f05300 */
[----:B-----5:R-:W-:-:S02]  /*0c60*/  ISETP.GE.AND P2, PT, R233, 0x1, PT ;  /* 0x00000001e900780c */ /* 0x020fc40003f46270 */
[----:B------:R-:W-:-:S04]  /*0c70*/  SHF.R.S32.HI R13, RZ, 0x1f, R2 ;  /* 0x0000001fff0d7819 */ /* 0x000fc80000011402 */
[----:B------:R-:W-:-:S05]  /*0c80*/  LEA.HI R13, R13, R2, RZ, 0x3 ;  /* 0x000000020d0d7211 */ /* 0x000fca00078f18ff */
[----:B------:R-:W0:Y:S01]  /*0c90*/  @P0 LDC.64 R18, c[0x0][0x438] ;  /* 0x00010e00ff120b82 */ /* 0x000e220000000a00 */
[----:B------:R-:W-:Y:S02]  /*0ca0*/  LEA.HI.SX32 R188, R13, R206, 0x1d ;  /* 0x000000ce0dbc7211 */ /* 0x000fe400078feaff */
[----:B------:R-:W-:-:S05]  /*0cb0*/  @P2 IADD3 R2, PT, PT, R233, -0x1, RZ ;  /* 0xffffffffe9022810 */ /* 0x000fca0007ffe0ff */
[----:B------:R-:W1:Y:S01]  /*0cc0*/  @P0 LDC.64 R16, c[0x0][0x438] ;  /* 0x00010e00ff100b82 */ /* 0x000e620000000a00 */
[----:B------:R-:W-:-:S07]  /*0cd0*/  @P2 IMAD R2, R2, UR8, RZ ;  /* 0x0000000802022c24 */ /* 0x000fce000f8e02ff */
[----:B------:R-:W1:Y:S08]  /*0ce0*/  @P0 LDC.64 R12, c[0x0][0x438] ;  /* 0x00010e00ff0c0b82 */ /* 0x000e700000000a00 */
[----:B------:R-:W1:Y:S08]  /*0cf0*/  @P0 LDC.64 R190, c[0x0][0x438] ;  /* 0x00010e00ffbe0b82 */ /* 0x000e700000000a00 */
[----:B------:R-:W1:Y:S01]  /*0d00*/  @P0 LDC.64 R14, c[0x0][0x438] ;  /* 0x00010e00ff0e0b82 */ /* 0x000e620000000a00 */
[----:B---3--:R-:W-:Y:S01]  /*0d10*/  IMAD.WIDE.U32 R172, R188, 0x10, R204 ;  /* 0x00000010bcac7825 */ /* 0x008fe200078e00cc */
[----:B------:R-:W-:-:S02]  /*0d20*/  @P2 SHF.R.S32.HI R189, RZ, 0x1f, R2 ;  /* 0x0000001fffbd2819 */ /* 0x000fc40000011402 */
[C---:B------:R-:W-:Y:S02]  /*0d30*/  IADD3 R177, PT, PT, R188.reuse, 0x20, RZ ;  /* 0x00000020bcb17810 */ /* 0x040fe40007ffe0ff */
[C---:B------:R-:W-:Y:S01]  /*0d40*/  IADD3 R181, PT, PT, R188.reuse, 0x40, RZ ;  /* 0x00000040bcb57810 */ /* 0x040fe20007ffe0ff */
[----:B------:R-:W3:Y:S01]  /*0d50*/  LDG.E.128 R172, desc[UR6][R172.64] ;  /* 0x00000006acac7981 */ /* 0x000ee2000c1e1d00 */
[C---:B------:R-:W-:Y:S02]  /*0d60*/  IADD3 R184, PT, PT, R188.reuse, 0x60, RZ ;  /* 0x00000060bcb87810 */ /* 0x040fe40007ffe0ff */
[----:B------:R-:W-:Y:S02]  /*0d70*/  IADD3 R188, PT, PT, R188, 0x80, RZ ;  /* 0x00000080bcbc7810 */ /* 0x000fe40007ffe0ff */
[----:B------:R-:W-:Y:S01]  /*0d80*/  @P2 LEA.HI R203, R189, R2, RZ, 0x3 ;  /* 0x00000002bdcb2211 */ /* 0x000fe200078f18ff */
[----:B------:R-:W-:Y:S01]  /*0d90*/  IMAD.WIDE.U32 R176, R177, 0x10, R204 ;  /* 0x00000010b1b07825 */ /* 0x000fe200078e00cc */
[----:B------:R-:W-:-:S02]  /*0da0*/  MOV R2, RZ ;  /* 0x000000ff00027202 */ /* 0x000fc40000000f00 */
[----:B------:R-:W-:Y:S01]  /*0db0*/  @P2 LEA.HI.SX32 R2, R203, R206, 0x1d ;  /* 0x000000cecb022211 */ /* 0x000fe200078feaff */
[--C-:B------:R-:W-:Y:S01]  /*0dc0*/  IMAD.WIDE.U32 R180, R181, 0x10, R204.reuse ;  /* 0x00000010b5b47825 */ /* 0x100fe200078e00cc */
[----:B------:R-:W-:Y:S01]  /*0dd0*/  ISETP.NE.AND P3, PT, RZ, UR9, PT ;  /* 0x00000009ff007c0c */ /* 0x000fe2000bf65270 */
[----:B------:R-:W3:Y:S02]  /*0de0*/  LDG.E.128 R176, desc[UR6][R176.64] ;  /* 0x00000006b0b07981 */ /* 0x000ee4000c1e1d00 */
[--C-:B------:R-:W-:Y:S02]  /*0df0*/  IMAD.WIDE.U32 R184, R184, 0x10, R204.reuse ;  /* 0x00000010b8b87825 */ /* 0x100fe400078e00cc */
[----:B------:R-:W3:Y:S02]  /*0e00*/  LDG.E.128 R180, desc[UR6][R180.64] ;  /* 0x00000006b4b47981 */ /* 0x000ee4000c1e1d00 */
[----:B------:R-:W-:Y:S02]  /*0e10*/  IMAD.WIDE.U32 R188, R188, 0x10, R204 ;  /* 0x00000010bcbc7825 */ /* 0x000fe400078e00cc */
[----:B------:R-:W3:Y:S02]  /*0e20*/  LDG.E.128 R184, desc[UR6][R184.64] ;  /* 0x00000006b8b87981 */ /* 0x000ee4000c1e1d00 */
[----:B0-----:R-:W-:-:S04]  /*0e30*/  @P0 IMAD.WIDE.U32 R204, R201, 0x10, R18 ;  /* 0x00000010c9cc0825 */ /* 0x001fc800078e0012 */
[----:B-1----:R-:W-:Y:S01]  /*0e40*/  @P0 IMAD.WIDE.U32 R16, R3, 0x10, R16 ;  /* 0x0000001003100825 */ /* 0x002fe200078e0010 */
[----:B------:R-:W-:Y:S01]  /*0e50*/  IADD3 R3, PT, PT, R2, 0x40, RZ ;  /* 0x0000004002037810 */ /* 0x000fe20007ffe0ff */
[----:B------:R0:W5:Y:S02]  /*0e60*/  @P0 LDG.E.128 R36, desc[UR6][R204.64] ;  /* 0x00000006cc240981 */ /* 0x000164000c1e1d00 */
[----:B------:R-:W-:Y:S02]  /*0e70*/  @P0 IMAD.WIDE.U32 R12, R0, 0x10, R12 ;  /* 0x00000010000c0825 */ /* 0x000fe400078e000c */
[----:B------:R-:W5:Y:S02]  /*0e80*/  @P0 LDG.E.128 R28, desc[UR6][R16.64] ;  /* 0x00000006101c0981 */ /* 0x000f64000c1e1d00 */
[----:B------:R-:W-:Y:S02]  /*0e90*/  @P0 IMAD.WIDE.U32 R206, R202, 0x10, R190 ;  /* 0x00000010cace0825 */ /* 0x000fe400078e00be */
[----:B------:R-:W5:Y:S02]  /*0ea0*/  @P0 LDG.E.128 R24, desc[UR6][R12.64] ;  /* 0x000000060c180981 */ /* 0x000f64000c1e1d00 */
[----:B------:R-:W-:-:S02]  /*0eb0*/  @P0 IMAD.WIDE.U32 R14, R200, 0x10, R14 ;  /* 0x00000010c80e0825 */ /* 0x000fc400078e000e */
[----:B------:R1:W5:Y:S04]  /*0ec0*/  @P0 LDG.E.128 R40, desc[UR6][R206.64] ;  /* 0x00000006ce280981 */ /* 0x000368000c1e1d00 */
[----:B------:R3:W5:Y:S04]  /*0ed0*/  @P0 LDG.E.128 R32, desc[UR6][R14.64] ;  /* 0x000000060e200981 */ /* 0x000768000c1e1d00 */
[----:B------:R-:W3:Y:S01]  /*0ee0*/  LDG.E.128 R188, desc[UR6][R188.64] ;  /* 0x00000006bcbc7981 */ /* 0x000ee2000c1e1d00 */
[C---:B----4-:R-:W-:Y:S02]  /*0ef0*/  PRMT R201, R198.reuse, 0x7632, R201 ;  /* 0x00007632c6c97816 */ /* 0x050fe400000000c9 */
[----:B------:R-:W-:-:S02]  /*0f00*/  SHF.L.U32 R221, R198, 0x10, RZ ;  /* 0x00000010c6dd7819 */ /* 0x000fc400000006ff */
[C---:B--2---:R-:W-:Y:S02]  /*0f10*/  PRMT R226, R9.reuse, 0x7632, R226 ;  /* 0x0000763209e27816 */ /* 0x044fe400000000e2 */
[----:B------:R-:W-:Y:S02]  /*0f20*/  SHF.L.U32 R224, R9, 0x10, RZ ;  /* 0x0000001009e07819 */ /* 0x000fe400000006ff */
[C---:B------:R-:W-:Y:S02]  /*0f30*/  PRMT R198, R4.reuse, 0x7632, R198 ;  /* 0x0000763204c67816 */ /* 0x040fe400000000c6 */
[----:B------:R-:W-:Y:S02]  /*0f40*/  SHF.L.U32 R216, R4, 0x10, RZ ;  /* 0x0000001004d87819 */ /* 0x000fe400000006ff */
[C---:B------:R-:W-:Y:S02]  /*0f50*/  PRMT R230, R8.reuse, 0x7632, R230 ;  /* 0x0000763208e67816 */ /* 0x040fe400000000e6 */
[----:B------:R-:W-:-:S02]  /*0f60*/  SHF.L.U32 R210, R8, 0x10, RZ ;  /* 0x0000001008d27819 */ /* 0x000fc400000006ff */
[C---:B------:R-:W-:Y:S02]  /*0f70*/  IADD3 R4, PT, PT, R2.reuse, 0x20, RZ ;  /* 0x0000002002047810 */ /* 0x040fe40007ffe0ff */
[C---:B------:R-:W-:Y:S02]  /*0f80*/  IADD3 R9, PT, PT, R2.reuse, 0x60, RZ ;  /* 0x0000006002097810 */ /* 0x040fe40007ffe0ff */
[----:B------:R-:W-:Y:S02]  /*0f90*/  IADD3 R8, PT, PT, R2, 0x80, RZ ;  /* 0x0000008002087810 */ /* 0x000fe40007ffe0ff */
        /* <DEDUP_REMOVED lines=10> */
[----:B------:R-:W-:Y:S01]  /*1040*/  IMAD.WIDE.U32 R6, R2, 0x8, R214 ;  /* 0x0000000802067825 */ /* 0x000fe200078e00d6 */
[C---:B------:R-:W-:Y:S02]  /*1050*/  PRMT R197, R5.reuse, 0x7632, R197 ;  /* 0x0000763205c57816 */ /* 0x040fe400000000c5 */
[----:B------:R-:W-:Y:S01]  /*1060*/  SHF.L.U32 R199, R5, 0x10, RZ ;  /* 0x0000001005c77819 */ /* 0x000fe200000006ff */
[----:B------:R-:W-:Y:S01]  /*1070*/  IMAD.WIDE.U32 R4, R4, 0x8, R214 ;  /* 0x0000000804047825 */ /* 0x000fe200078e00d6 */
[----:B------:R-:W-:-:S03]  /*1080*/  SHF.L.U32 R243, R22, 0x10, RZ ;  /* 0x0000001016f37819 */ /* 0x000fc600000006ff */
[----:B------:R-:W-:-:S04]  /*1090*/  IMAD.WIDE.U32 R2, R3, 0x8, R214 ;  /* 0x0000000803027825 */ /* 0x000fc800078e00d6 */
[----:B------:R-:W-:-:S04]  /*10a0*/  IMAD.WIDE.U32 R212, R9, 0x8, R214 ;  /* 0x0000000809d47825 */ /* 0x000fc800078e00d6 */
[----:B------:R-:W-:Y:S01]  /*10b0*/  IMAD.WIDE.U32 R214, R8, 0x8, R214 ;  /* 0x0000000808d67825 */ /* 0x000fe200078e00d6 */
[----:B------:R-:W-:Y:S01]  /*10c0*/  FSEL R8, R222, RZ, !P3 ;  /* 0x000000ffde087208 */ /* 0x000fe20005800000 */
[----:B------:R-:W5:Y:S04]  /*10d0*/  LDG.E.64 R212, desc[UR6][R212.64] ;  /* 0x00000006d4d47981 */ /* 0x000f68000c1e1b00 */
[----:B------:R-:W-:Y:S01]  /*10e0*/  FADD.FTZ R246, -R8, R243 ;  /* 0x000000f308f67221 */ /* 0x000fe20000010100 */
[----:B------:R-:W-:Y:S01]  /*10f0*/  SHF.L.U32 R201, R201, 0x10, RZ ;  /* 0x00000010c9c97819 */ /* 0x000fe200000006ff */
[----:B------:R-:W2:Y:S01]  /*1100*/  LDL.LU R243, [R1+0xb0] ;  /* 0x0000b00001f37983 */ /* 0x000ea20000300800 */
[----:B------:R-:W-:Y:S02]  /*1110*/  SHF.L.U32 R208, R10, 0x10, RZ ;  /* 0x000000100ad07819 */ /* 0x000fe400000006ff */
[----:B------:R-:W-:-:S02]  /*1120*/  PRMT R229, R11, 0x7632, R229 ;  /* 0x000076320be57816 */ /* 0x000fc400000000e5 */
[----:B------:R-:W-:Y:S01]  /*1130*/  SHF.L.U32 R211, R11, 0x10, RZ ;  /* 0x000000100bd37819 */ /* 0x000fe200000006ff */
[----:B------:R-:W5:Y:S01]  /*1140*/  LDG.E.64 R214, desc[UR6][R214.64] ;  /* 0x00000006d6d67981 */ /* 0x000f62000c1e1b00 */
[----:B0-----:R-:W-:Y:S02]  /*1150*/  SHF.L.U32 R205, R200, 0x10, RZ ;  /* 0x00000010c8cd7819 */ /* 0x001fe400000006ff */
[C---:B------:R-:W-:Y:S02]  /*1160*/  PRMT R11, R192.reuse, 0x7632, R11 ;  /* 0x00007632c00b7816 */ /* 0x040fe4000000000b */
[----:B------:R-:W-:Y:S02]  /*1170*/  SHF.L.U32 R228, R192, 0x10, RZ ;  /* 0x00000010c0e47819 */ /* 0x000fe400000006ff */
[----:B------:R-:W-:Y:S02]  /*1180*/  PRMT R9, R194, 0x7632, R9 ;  /* 0x00007632c2097816 */ /* 0x000fe40000000009 */
[----:B------:R-:W-:Y:S01]  /*1190*/  PRMT R18, R195, 0x7632, R18 ;  /* 0x00007632c3127816 */ /* 0x000fe20000000012 */
[----:B------:R-:W-:Y:S01]  /*11a0*/  FADD.FTZ R222, -R8, R209 ;  /* 0x000000d108de7221 */ /* 0x000fe20000010100 */
[----:B------:R-:W-:-:S02]  /*11b0*/  PRMT R227, R10, 0x7632, R227 ;  /* 0x000076320ae37816 */ /* 0x000fc400000000e3 */
[----:B------:R-:W-:Y:S02]  /*11c0*/  SHF.L.U32 R194, R194, 0x10, RZ ;  /* 0x00000010c2c27819 */ /* 0x000fe400000006ff */
[----:B------:R-:W-:Y:S02]  /*11d0*/  SHF.L.U32 R195, R195, 0x10, RZ ;  /* 0x00000010c3c37819 */ /* 0x000fe400000006ff */
[C---:B------:R-:W-:Y:S02]  /*11e0*/  PRMT R192, R20.reuse, 0x7632, R192 ;  /* 0x0000763214c07816 */ /* 0x040fe400000000c0 */
[----:B-1----:R-:W-:Y:S01]  /*11f0*/  SHF.L.U32 R206, R20, 0x10, RZ ;  /* 0x0000001014ce7819 */ /* 0x002fe200000006ff */
[C---:B------:R-:W-:Y:S01]  /*1200*/  FADD.FTZ R200, -R8.reuse, R201 ;  /* 0x000000c908c87221 */ /* 0x040fe20000010100 */
[C---:B------:R-:W-:Y:S02]  /*1210*/  PRMT R20, R21.reuse, 0x7632, R20 ;  /* 0x0000763215147816 */ /* 0x040fe40000000014 */
[----:B------:R-:W-:Y:S01]  /*1220*/  SHF.L.U32 R207, R21, 0x10, RZ ;  /* 0x0000001015cf7819 */ /* 0x000fe200000006ff */
[C---:B------:R-:W-:Y:S01]  /*1230*/  FADD.FTZ R201, -R8.reuse, R205 ;  /* 0x000000cd08c97221 */ /* 0x040fe20000010100 */
[----:B------:R-:W-:Y:S01]  /*1240*/  PRMT R10, R193, 0x7632, R10 ;  /* 0x00007632c10a7816 */ /* 0x000fe2000000000a */
[----:B------:R-:W-:Y:S01]  /*1250*/  FADD.FTZ R223, -R8, R210 ;  /* 0x000000d208df7221 */ /* 0x000fe20000010100 */
[----:B------:R-:W-:-:S02]  /*1260*/  PRMT R21, R22, 0x7632, R21 ;  /* 0x0000763216157816 */ /* 0x000fc40000000015 */
[----:B------:R-:W-:Y:S02]  /*1270*/  PRMT R242, R23, 0x7632, R242 ;  /* 0x0000763217f27816 */ /* 0x000fe400000000f2 */
[----:B------:R-:W-:Y:S01]  /*1280*/  SHF.L.U32 R209, R226, 0x10, RZ ;  /* 0x00000010e2d17819 */ /* 0x000fe200000006ff */
        /* <DEDUP_REMOVED lines=25> */
[----:B------:R-:W-:Y:S01]  /*1420*/  SHF.L.U32 R217, R242, 0x10, RZ ;  /* 0x00000010f2d97819 */ /* 0x000fe200000006ff */
[----:B------:R-:W-:Y:S01]  /*1430*/  FADD.FTZ R241, -R8, R206 ;  /* 0x000000ce08f17221 */ /* 0x000fe20000010100 */
[----:B------:R-:W-:Y:S01]  /*1440*/  PRMT R22, R48, 0x7632, R22 ;  /* 0x0000763230167816 */ /* 0x000fe20000000016 */
[----:B------:R-:W-:Y:S01]  /*1450*/  FADD.FTZ R206, -R8, R11 ;  /* 0x0000000b08ce7221 */ /* 0x000fe20000010100 */
[----:B---3--:R-:W-:Y:S01]  /*1460*/  PRMT R203, R172, 0x7632, R203 ;  /* 0x00007632accb7816 */ /* 0x008fe200000000cb */
        /* <DEDUP_REMOVED lines=26> */
[----:B------:R-:W-:-:S02]  /*1610*/  SHF.L.U32 R8, R22, 0x10, RZ ;  /* 0x0000001016087819 */ /* 0x000fc400000006ff */
[----:B------:R-:W-:Y:S02]  /*1620*/  PRMT R14, R49, 0x7632, R14 ;  /* 0x00007632310e7816 */ /* 0x000fe4000000000e */
[----:B------:R-:W-:Y:S02]  /*1630*/  PRMT R12, R173, 0x7632, R12 ;  /* 0x00007632ad0c7816 */ /* 0x000fe4000000000c */
[----:B------:R-:W-:Y:S01]  /*1640*/  PRMT R15, R175, 0x7632, R15 ;  /* 0x00007632af0f7816 */ /* 0x000fe2000000000f */
[----:B------:R-:W-:Y:S01]  /*1650*/  FMUL.FTZ R205, R219, R202 ;  /* 0x000000cadbcd7220 */ /* 0x000fe20000410000 */
[----:B------:R-:W-:Y:S02]  /*1660*/  SHF.L.U32 R22, R203, 0x10, RZ ;  /* 0x00000010cb167819 */ /* 0x000fe400000006ff */
[----:B------:R-:W-:Y:S01]  /*1670*/  PRMT R13, R50, 0x7632, R13 ;  /* 0x00007632320d7816 */ /* 0x000fe2000000000d */
[C---:B------:R-:W-:Y:S01]  /*1680*/  FMUL.FTZ R197, R219.reuse, R192 ;  /* 0x000000c0dbc57220 */ /* 0x040fe20000410000 */
[C---:B------:R-:W-:Y:S01]  /*1690*/  FMUL.FTZ R199, R219.reuse, R193 ;  /* 0x000000c1dbc77220 */ /* 0x040fe20000410000 */
[----:B------:R-:W-:Y:S01]  /*16a0*/  FMUL.FTZ R216, R8, R22 ;  /* 0x0000001608d87220 */ /* 0x000fe20000410000 */
[----:B------:R-:W-:Y:S01]  /*16b0*/  PRMT R8, R174, 0x7632, R8 ;  /* 0x00007632ae087816 */ /* 0x000fe20000000008 */
[C---:B------:R-:W-:Y:S01]  /*16c0*/  FMUL.FTZ R201, R219.reuse, R201 ;  /* 0x000000c9dbc97220 */ /* 0x040fe20000410000 */
[----:B------:R-:W-:Y:S01]  /*16d0*/  SHF.L.U32 R14, R14, 0x10, RZ ;  /* 0x000000100e0e7819 */ /* 0x000fe200000006ff */
[C---:B------:R-:W-:Y:S01]  /*16e0*/  FMUL.FTZ R23, R219.reuse, R23 ;  /* 0x00000017db177220 */ /* 0x040fe20000410000 */
[----:B------:R-:W-:Y:S01]  /*16f0*/  SHF.L.U32 R12, R12, 0x10, RZ ;  /* 0x000000100c0c7819 */ /* 0x000fe200000006ff */
[C---:B------:R-:W-:Y:S01]  /*1700*/  FMUL.FTZ R195, R219.reuse, R21 ;  /* 0x00000015dbc37220 */ /* 0x040fe20000410000 */
[----:B------:R-:W-:Y:S01]  /*1710*/  SHF.L.U32 R8, R8, 0x10, RZ ;  /* 0x0000001008087819 */ /* 0x000fe200000006ff */
[C---:B------:R-:W-:Y:S01]  /*1720*/  FMUL.FTZ R19, R219.reuse, R19 ;  /* 0x00000013db137220 */ /* 0x040fe20000410000 */
[C---:B------:R-:W-:Y:S01]  /*1730*/  FMUL.FTZ R11, R219.reuse, R11 ;  /* 0x0000000bdb0b7220 */ /* 0x040fe20000410000 */
[----:B------:R-:W-:Y:S01]  /*1740*/  FMUL.FTZ R203, R14, R12 ;  /* 0x0000000c0ecb7220 */ /* 0x000fe20000410000 */
[----:B------:R-:W-:Y:S01]  /*1750*/  PRMT R14, R176, 0x7632, R14 ;  /* 0x00007632b00e7816 */ /* 0x000fe2000000000e */
[----:B------:R-:W-:Y:S01]  /*1760*/  FMUL.FTZ R9, R219, R9 ;  /* 0x00000009db097220 */ /* 0x000fe20000410000 */
[----:B------:R-:W-:Y:S01]  /*1770*/  SHF.L.U32 R15, R15, 0x10, RZ ;  /* 0x000000100f0f7819 */ /* 0x000fe200000006ff */
[----:B------:R0:W5:Y:S01]  /*1780*/  LDG.E.64 R210, desc[UR6][R2.64] ;  /* 0x0000000602d27981 */ /* 0x000162000c1e1b00 */
[----:B------:R-:W-:-:S03]  /*1790*/  SHF.L.U32 R14, R14, 0x10, RZ ;  /* 0x000000100e0e7819 */ /* 0x000fc600000006ff */
[----:B------:R-:W-:Y:S02]  /*17a0*/  FADD.FTZ R250, R250, R15 ;  /* 0x0000000ffafa7221 */ /* 0x000fe40000010000 */
[----:B------:R-:W-:Y:S01]  /*17b0*/  FADD.FTZ R247, R247, R14 ;  /* 0x0000000ef7f77221 */ /* 0x000fe20000010000 */
[--C-:B------:R-:W-:Y:S01]  /*17c0*/  FADD.FTZ R159, R159, R12.reuse ;  /* 0x0000000c9f9f7221 */ /* 0x100fe20000010000 */
[----:B------:R-:W-:Y:S01]  /*17d0*/  FFMA.FTZ R87, R205, R12, R87 ;  /* 0x0000000ccd577223 */ /* 0x000fe20000010057 */
[----:B------:R-:W-:Y:S01]  /*17e0*/  PRMT R12, R51, 0x7632, R12 ;  /* 0x00007632330c7816 */ /* 0x000fe2000000000c */
[----:B------:R-:W-:-:S03]  /*17f0*/  FMUL.FTZ R217, R219, R204 ;  /* 0x000000ccdbd97220 */ /* 0x000fc60000410000 */
[----:B------:R-:W-:Y:S01]  /*1800*/  SHF.L.U32 R16, R12, 0x10, RZ ;  /* 0x000000100c107819 */ /* 0x000fe200000006ff */
[----:B------:R-:W-:-:S04]  /*1810*/  FMUL.FTZ R204, R219, R200 ;  /* 0x000000c8dbcc7220 */ /* 0x000fc80000410000 */
[----:B------:R-:W-:Y:S01]  /*1820*/  FMUL.FTZ R200, R16, R15 ;  /* 0x0000000f10c87220 */ /* 0x000fe20000410000 */
[----:B--2---:R-:W-:-:S05]  /*1830*/  FADD.FTZ R243, R243, R8 ;  /* 0x00000008f3f37221 */ /* 0x004fca0000010000 */
[----:B------:R-:W-:Y:S04]  /*1840*/  STL [R1+0xb0], R243 ;  /* 0x0000b0f301007387 */ /* 0x000fe80000100800 */
[----:B------:R-:W2:Y:S04]  /*1850*/  LDL.LU R208, [R1+0x80] ;  /* 0x0000800001d07983 */ /* 0x000ea80000300800 */
[----:B------:R-:W-:Y:S04]  /*1860*/  STL [R1+0xb8], R250 ;  /* 0x0000b8fa01007387 */ /* 0x000fe80000100800 */
[----:B------:R-:W-:Y:S04]  /*1870*/  STL [R1+0xa0], R247 ;  /* 0x0000a0f701007387 */ /* 0x000fe80000100800 */
[----:B------:R-:W3:Y:S04]  /*1880*/  LDL.LU R17, [R1+0x88] ;  /* 0x0000880001117983 */ /* 0x000ee80000300800 */
[----:B------:R-:W4:Y:S01]  /*1890*/  LDL.LU R16, [R1+0x70] ;  /* 0x0000700001107983 */ /* 0x000f220000300800 */
[----:B------:R-:W-:Y:S01]  /*18a0*/  SHF.L.U32 R13, R13, 0x10, RZ ;  /* 0x000000100d0d7819 */ /* 0x000fe200000006ff */
[----:B------:R-:W-:-:S04]  /*18b0*/  FFMA.FTZ R89, R204, R8, R89 ;  /* 0x00000008cc597223 */ /* 0x000fc80000010059 */
[----:B------:R-:W-:Y:S01]  /*18c0*/  FMUL.FTZ R202, R13, R8 ;  /* 0x000000080dca7220 */ /* 0x000fe20000410000 */
[----:B------:R-:W-:Y:S02]  /*18d0*/  PRMT R13, R52, 0x7632, R13 ;  /* 0x00007632340d7816 */ /* 0x000fe4000000000d */
[----:B------:R-:W-:Y:S02]  /*18e0*/  PRMT R8, R53, 0x7632, R8 ;  /* 0x0000763235087816 */ /* 0x000fe40000000008 */
[----:B------:R-:W-:Y:S02]  /*18f0*/  SHF.L.U32 R13, R13, 0x10, RZ ;  /* 0x000000100d0d7819 */ /* 0x000fe400000006ff */
[----:B------:R-:W-:Y:S02]  /*1900*/  PRMT R12, R177, 0x7632, R12 ;  /* 0x00007632b10c7816 */ /* 0x000fe4000000000c */
[----:B------:R-:W-:Y:S01]  /*1910*/  SHF.L.U32 R8, R8, 0x10, RZ ;  /* 0x0000001008087819 */ /* 0x000fe200000006ff */
[----:B------:R-:W-:Y:S01]  /*1920*/  FMUL.FTZ R198, R13, R14 ;  /* 0x0000000e0dc67220 */ /* 0x000fe20000410000 */
[----:B------:R-:W-:-:S02]  /*1930*/  SHF.L.U32 R12, R12, 0x10, RZ ;  /* 0x000000100c0c7819 */ /* 0x000fc400000006ff */
[----:B------:R-:W-:-:S03]  /*1940*/  PRMT R13, R178, 0x7632, R13 ;  /* 0x00007632b20d7816 */ /* 0x000fc6000000000d */
[-C--:B------:R-:W-:Y:S01]  /*1950*/  FMUL.FTZ R196, R8, R12.reuse ;  /* 0x0000000c08c47220 */ /* 0x080fe20000410000 */
[----:B------:R-:W-:Y:S01]  /*1960*/  FADD.FTZ R252, R252, R12 ;  /* 0x0000000cfcfc7221 */ /* 0x000fe20000010000 */
[----:B------:R-:W-:Y:S01]  /*1970*/  FFMA.FTZ R95, R197, R12, R95 ;  /* 0x0000000cc55f7223 */ /* 0x000fe2000001005f */
[----:B------:R-:W-:Y:S02]  /*1980*/  PRMT R8, R55, 0x7632, R8 ;  /* 0x0000763237087816 */ /* 0x000fe40000000008 */
[----:B------:R-:W-:Y:S02]  /*1990*/  SHF.L.U32 R13, R13, 0x10, RZ ;  /* 0x000000100d0d7819 */ /* 0x000fe400000006ff */
[----:B------:R-:W-:Y:S01]  /*19a0*/  PRMT R12, R179, 0x7632, R12 ;  /* 0x00007632b30c7816 */ /* 0x000fe2000000000c */
[----:B------:R-:W-:Y:S01]  /*19b0*/  FMUL.FTZ R193, R219, R20 ;  /* 0x00000014dbc17220 */ /* 0x000fe20000410000 */
[----:B------:R-:W-:Y:S01]  /*19c0*/  SHF.L.U32 R8, R8, 0x10, RZ ;  /* 0x0000001008087819 */ /* 0x000fe200000006ff */
[----:B------:R-:W-:Y:S01]  /*19d0*/  FADD.FTZ R251, R251, R13 ;  /* 0x0000000dfbfb7221 */ /* 0x000fe20000010000 */
[----:B------:R-:W-:Y:S01]  /*19e0*/  SHF.L.U32 R12, R12, 0x10, RZ ;  /* 0x000000100c0c7819 */ /* 0x000fe200000006ff */
[----:B------:R-:W-:Y:S01]  /*19f0*/  STL [R1+0xa8], R252 ;  /* 0x0000a8fc01007387 */ /* 0x000fe20000100800 */
[----:B------:R-:W-:Y:S01]  /*1a00*/  FFMA.FTZ R91, R201, R15, R91 ;  /* 0x0000000fc95b7223 */ /* 0x000fe2000001005b */
[----:B------:R-:W-:-:S02]  /*1a10*/  FFMA.FTZ R93, R199, R14, R93 ;  /* 0x0000000ec75d7223 */ /* 0x000fc4000001005d */
[-C--:B------:R-:W-:Y:S01]  /*1a20*/  FMUL.FTZ R192, R8, R12.reuse ;  /* 0x0000000c08c07220 */ /* 0x080fe20000410000 */
[--C-:B------:R-:W-:Y:S01]  /*1a30*/  FADD.FTZ R249, R249, R12.reuse ;  /* 0x0000000cf9f97221 */ /* 0x100fe20000010000 */
[----:B------:R-:W-:Y:S01]  /*1a40*/  FFMA.FTZ R99, R193, R12, R99 ;  /* 0x0000000cc1637223 */ /* 0x000fe20000010063 */
[----:B------:R-:W-:Y:S01]  /*1a50*/  STL [R1+0x90], R251 ;  /* 0x000090fb01007387 */ /* 0x000fe20000100800 */
[----:B------:R-:W-:Y:S02]  /*1a60*/  PRMT R12, R56, 0x7632, R12 ;  /* 0x00007632380c7816 */ /* 0x000fe4000000000c */
[----:B------:R-:W-:Y:S01]  /*1a70*/  PRMT R8, R180, 0x7632, R8 ;  /* 0x00007632b4087816 */ /* 0x000fe20000000008 */
[----:B------:R-:W4:Y:S01]  /*1a80*/  LDL.LU R15, [R1+0x78] ;  /* 0x00007800010f7983 */ /* 0x000f220000300800 */
[----:B------:R-:W-:Y:S02]  /*1a90*/  PRMT R14, R54, 0x7632, R14 ;  /* 0x00007632360e7816 */ /* 0x000fe4000000000e */
[----:B------:R-:W-:-:S02]  /*1aa0*/  SHF.L.U32 R12, R12, 0x10, RZ ;  /* 0x000000100c0c7819 */ /* 0x000fc400000006ff */
[----:B------:R-:W-:Y:S02]  /*1ab0*/  SHF.L.U32 R8, R8, 0x10, RZ ;  /* 0x0000001008087819 */ /* 0x000fe400000006ff */
[----:B------:R-:W-:Y:S01]  /*1ac0*/  SHF.L.U32 R14, R14, 0x10, RZ ;  /* 0x000000100e0e7819 */ /* 0x000fe200000006ff */
[----:B------:R-:W-:Y:S01]  /*1ad0*/  FADD.FTZ R157, R157, R22 ;  /* 0x000000169d9d7221 */ /* 0x000fe20000010000 */
[----:B------:R-:W-:Y:S01]  /*1ae0*/  FFMA.FTZ R85, R217, R22, R85 ;  /* 0x00000016d9557223 */ /* 0x000fe20000010055 */
[-C--:B------:R-:W-:Y:S01]  /*1af0*/  FMUL.FTZ R22, R12, R8.reuse ;  /* 0x000000080c167220 */ /* 0x080fe20000410000 */
[----:B------:R-:W-:Y:S01]  /*1b00*/  FFMA.FTZ R101, R23, R8, R101 ;  /* 0x0000000817657223 */ /* 0x000fe20000010065 */
[-C--:B------:R-:W-:Y:S01]  /*1b10*/  FMUL.FTZ R194, R14, R13.reuse ;  /* 0x0000000d0ec27220 */ /* 0x080fe20000410000 */
[----:B------:R-:W-:Y:S01]  /*1b20*/  FFMA.FTZ R97, R195, R13, R97 ;  /* 0x0000000dc3617223 */ /* 0x000fe20000010061 */
[----:B------:R-:W-:Y:S01]  /*1b30*/  PRMT R12, R57, 0x7632, R12 ;  /* 0x00007632390c7816 */ /* 0x000fe2000000000c */
[----:B------:R-:W4:Y:S01]  /*1b40*/  LDL.LU R13, [R1+0x60] ;  /* 0x00006000010d7983 */ /* 0x000f220000300800 */
[----:B------:R-:W-:-:S02]  /*1b50*/  FMUL.FTZ R21, R219, R18 ;  /* 0x00000012db157220 */ /* 0x000fc40000410000 */
[----:B------:R-:W-:Y:S01]  /*1b60*/  SHF.L.U32 R12, R12, 0x10, RZ ;  /* 0x000000100c0c7819 */ /* 0x000fe200000006ff */
[----:B------:R-:W-:Y:S01]  /*1b70*/  STL [R1+0x98], R249 ;  /* 0x000098f901007387 */ /* 0x000fe20000100800 */
[--C-:B--2---:R-:W-:Y:S01]  /*1b80*/  FADD.FTZ R208, R208, R8.reuse ;  /* 0x00000008d0d07221 */ /* 0x104fe20000010000 */
[----:B------:R-:W-:-:S04]  /*1b90*/  PRMT R8, R181, 0x7632, R8 ;  /* 0x00007632b5087816 */ /* 0x000fc80000000008 */
[----:B------:R-:W-:Y:S01]  /*1ba0*/  SHF.L.U32 R8, R8, 0x10, RZ ;  /* 0x0000001008087819 */ /* 0x000fe200000006ff */
[----:B------:R1:W-:Y:S04]  /*1bb0*/  STL [R1+0x80], R208 ;  /* 0x000080d001007387 */ /* 0x0003e80000100800 */
[-C--:B------:R-:W-:Y:S01]  /*1bc0*/  FMUL.FTZ R20, R12, R8.reuse ;  /* 0x000000080c147220 */ /* 0x080fe20000410000 */
[----:B------:R-:W-:Y:S01]  /*1bd0*/  FFMA.FTZ R103, R21, R8, R103 ;  /* 0x0000000815677223 */ /* 0x000fe20000010067 */
[--C-:B---3--:R-:W-:Y:S01]  /*1be0*/  FADD.FTZ R17, R17, R8.reuse ;  /* 0x0000000811117221 */ /* 0x108fe20000010000 */
[----:B------:R-:W-:Y:S01]  /*1bf0*/  PRMT R8, R182, 0x7632, R8 ;  /* 0x00007632b6087816 */ /* 0x000fe20000000008 */
[----:B------:R-:W2:Y:S03]  /*1c00*/  LDL.LU R209, [R1+0x68] ;  /* 0x0000680001d17983 */ /* 0x000ea60000300800 */
[----:B------:R-:W-:Y:S01]  /*1c10*/  SHF.L.U32 R8, R8, 0x10, RZ ;  /* 0x0000001008087819 */ /* 0x000fe200000006ff */
[----:B-1----:R-:W3:Y:S04]  /*1c20*/  LDL.LU R208, [R1+0x50] ;  /* 0x0000500001d07983 */ /* 0x002ee80000300800 */
[----:B----4-:R-:W-:Y:S01]  /*1c30*/  FADD.FTZ R16, R16, R8 ;  /* 0x0000000810107221 */ /* 0x010fe20000010000 */
[----:B------:R1:W-:Y:S04]  /*1c40*/  STL [R1+0x88], R17 ;  /* 0x0000881101007387 */ /* 0x0003e80000100800 */
[----:B------:R4:W-:Y:S01]  /*1c50*/  STL [R1+0x70], R16 ;  /* 0x0000701001007387 */ /* 0x0009e20000100800 */
[----:B-1----:R-:W-:-:S03]  /*1c60*/  FMUL.FTZ R17, R219, R207 ;  /* 0x000000cfdb117220 */ /* 0x002fc60000410000 */
[----:B------:R-:W3:Y:S01]  /*1c70*/  LDL.LU R207, [R1+0x58] ;  /* 0x0000580001cf7983 */ /* 0x000ee20000300800 */
[----:B------:R-:W-:-:S04]  /*1c80*/  PRMT R12, R58, 0x7632, R12 ;  /* 0x000076323a0c7816 */ /* 0x000fc8000000000c */
[----:B------:R-:W-:Y:S01]  /*1c90*/  SHF.L.U32 R12, R12, 0x10, RZ ;  /* 0x000000100c0c7819 */ /* 0x000fe200000006ff */
[----:B------:R-:W-:-:S04]  /*1ca0*/  FFMA.FTZ R105, R19, R8, R105 ;  /* 0x0000000813697223 */ /* 0x000fc80000010069 */
[----:B------:R-:W-:Y:S01]  /*1cb0*/  FMUL.FTZ R18, R12, R8 ;  /* 0x000000080c127220 */ /* 0x000fe20000410000 */
[----:B------:R-:W-:Y:S02]  /*1cc0*/  PRMT R12, R59, 0x7632, R12 ;  /* 0x000076323b0c7816 */ /* 0x000fe4000000000c */
[----:B------:R-:W-:Y:S02]  /*1cd0*/  PRMT R8, R183, 0x7632, R8 ;  /* 0x00007632b7087816 */ /* 0x000fe40000000008 */
[----:B------:R-:W-:Y:S02]  /*1ce0*/  SHF.L.U32 R12, R12, 0x10, RZ ;  /* 0x000000100c0c7819 */ /* 0x000fe400000006ff */
[----:B------:R-:W-:Y:S02]  /*1cf0*/  SHF.L.U32 R8, R8, 0x10, RZ ;  /* 0x0000001008087819 */ /* 0x000fe400000006ff */
[----:B------:R-:W-:-:S03]  /*1d00*/  PRMT R14, R60, 0x7632, R14 ;  /* 0x000076323c0e7816 */ /* 0x000fc6000000000e */
[-C--:B----4-:R-:W-:Y:S01]  /*1d10*/  FMUL.FTZ R16, R12, R8.reuse ;  /* 0x000000080c107220 */ /* 0x090fe20000410000 */
[----:B------:R-:W-:Y:S01]  /*1d20*/  FFMA.FTZ R107, R17, R8, R107 ;  /* 0x00000008116b7223 */ /* 0x000fe2000001006b */
[--C-:B------:R-:W-:Y:S01]  /*1d30*/  FADD.FTZ R15, R15, R8.reuse ;  /* 0x000000080f0f7221 */ /* 0x100fe20000010000 */
[----:B------:R-:W-:Y:S02]  /*1d40*/  PRMT R8, R184, 0x7632, R8 ;  /* 0x00007632b8087816 */ /* 0x000fe40000000008 */
[----:B------:R-:W-:Y:S02]  /*1d50*/  SHF.L.U32 R14, R14, 0x10, RZ ;  /* 0x000000100e0e7819 */ /* 0x000fe400000006ff */
[----:B------:R1:W-:Y:S01]  /*1d60*/  STL [R1+0x78], R15 ;  /* 0x0000780f01007387 */ /* 0x0003e20000100800 */
[----:B------:R-:W-:Y:S02]  /*1d70*/  SHF.L.U32 R8, R8, 0x10, RZ ;  /* 0x0000001008087819 */ /* 0x000fe400000006ff */
[----:B------:R-:W-:-:S03]  /*1d80*/  PRMT R12, R61, 0x7632, R12 ;  /* 0x000076323d0c7816 */ /* 0x000fc6000000000c */
[----:B------:R-:W-:Y:S01]  /*1d90*/  FMUL.FTZ R14, R14, R8 ;  /* 0x000000080e0e7220 */ /* 0x000fe20000410000 */
[----:B-1----:R-:W-:Y:S01]  /*1da0*/  FMUL.FTZ R15, R219, R206 ;  /* 0x000000cedb0f7220 */ /* 0x002fe20000410000 */
[----:B------:R-:W-:-:S03]  /*1db0*/  FADD.FTZ R13, R13, R8 ;  /* 0x000000080d0d7221 */ /* 0x000fc60000010000 */
[----:B------:R-:W-:Y:S01]  /*1dc0*/  FFMA.FTZ R109, R15, R8, R109 ;  /* 0x000000080f6d7223 */ /* 0x000fe2000001006d */
[----:B------:R-:W-:Y:S01]  /*1dd0*/  PRMT R8, R185, 0x7632, R8 ;  /* 0x00007632b9087816 */ /* 0x000fe20000000008 */
[----:B------:R1:W-:Y:S01]  /*1de0*/  STL [R1+0x60], R13 ;  /* 0x0000600d01007387 */ /* 0x0003e20000100800 */
[----:B------:R-:W-:Y:S02]  /*1df0*/  SHF.L.U32 R12, R12, 0x10, RZ ;  /* 0x000000100c0c7819 */ /* 0x000fe400000006ff */
[----:B------:R-:W-:Y:S01]  /*1e00*/  SHF.L.U32 R8, R8, 0x10, RZ ;  /* 0x0000001008087819 */ /* 0x000fe200000006ff */
[----:B-1----:R-:W-:-:S04]  /*1e10*/  FMUL.FTZ R13, R219, R10 ;  /* 0x0000000adb0d7220 */ /* 0x002fc80000410000 */
[-C--:B------:R-:W-:Y:S01]  /*1e20*/  FMUL.FTZ R12, R12, R8.reuse ;  /* 0x000000080c0c7220 */ /* 0x080fe20000410000 */
[----:B------:R-:W-:Y:S01]  /*1e30*/  FFMA.FTZ R111, R13, R8, R111 ;  /* 0x000000080d6f7223 */ /* 0x000fe2000001006f */
[----:B------:R-:W-:-:S04]  /*1e40*/  PRMT R206, R187, 0x7632, R206 ;  /* 0x00007632bbce7816 */ /* 0x000fc800000000ce */
[----:B------:R-:W-:Y:S01]  /*1e50*/  SHF.L.U32 R206, R206, 0x10, RZ ;  /* 0x00000010cece7819 */ /* 0x000fe200000006ff */
[--C-:B--2---:R-:W-:Y:S01]  /*1e60*/  FADD.FTZ R209, R209, R8.reuse ;  /* 0x00000008d1d17221 */ /* 0x104fe20000010000 */
[----:B------:R-:W-:-:S04]  /*1e70*/  PRMT R8, R186, 0x7632, R8 ;  /* 0x00007632ba087816 */ /* 0x000fc80000000008 */
[----:B------:R-:W-:Y:S01]  /*1e80*/  SHF.L.U32 R8, R8, 0x10, RZ ;  /* 0x0000001008087819 */ /* 0x000fe200000006ff */
[----:B------:R-:W-:Y:S04]  /*1e90*/  STL [R1+0x68], R209 ;  /* 0x000068d101007387 */ /* 0x000fe80000100800 */
[----:B---3--:R-:W-:-:S05]  /*1ea0*/  FADD.FTZ R208, R208, R8 ;  /* 0x00000008d0d07221 */ /* 0x008fca0000010000 */
[----:B------:R1:W-:Y:S04]  /*1eb0*/  STL [R1+0x50], R208 ;  /* 0x000050d001007387 */ /* 0x0003e80000100800 */
[----:B------:R-:W2:Y:S01]  /*1ec0*/  LDL.LU R252, [R1+0x10] ;  /* 0x0000100001fc7983 */ /* 0x000ea20000300800 */
[----:B------:R-:W-:-:S03]  /*1ed0*/  FADD.FTZ R207, R207, R206 ;  /* 0x000000cecfcf7221 */ /* 0x000fc60000010000 */
[----:B------:R-:W3:Y:S04]  /*1ee0*/  LDL.LU R251, [R1+0x48] ;  /* 0x0000480001fb7983 */ /* 0x000ee80000300800 */
[----:B------:R-:W4:Y:S04]  /*1ef0*/  LDL.LU R249, [R1+0x18] ;  /* 0x0000180001f97983 */ /* 0x000f280000300800 */
[----:B------:R0:W-:Y:S04]  /*1f00*/  STL [R1+0x58], R207 ;  /* 0x000058cf01007387 */ /* 0x0001e80000100800 */
[----:B------:R-:W3:Y:S04]  /*1f10*/  LDL.LU R250, [R1+0x30] ;  /* 0x0000300001fa7983 */ /* 0x000ee80000300800 */
[----:B------:R-:W3:Y:S04]  /*1f20*/  LDL.LU R247, [R1+0x20] ;  /* 0x0000200001f77983 */ /* 0x000ee80000300800 */
[----:B-1----:R-:W5:Y:S04]  /*1f30*/  LDG.E.64 R208, desc[UR6][R4.64] ;  /* 0x0000000604d07981 */ /* 0x002f68000c1e1b00 */
[----:B------:R-:W4:Y:S01]  /*1f40*/  LDL.LU R5, [R1+0x40] ;  /* 0x0000400001057983 */ /* 0x000f220000300800 */
[----:B------:R-:W-:-:S04]  /*1f50*/  PRMT R10, R62, 0x7632, R10 ;  /* 0x000076323e0a7816 */ /* 0x000fc8000000000a */
[----:B------:R-:W-:Y:S01]  /*1f60*/  SHF.L.U32 R10, R10, 0x10, RZ ;  /* 0x000000100a0a7819 */ /* 0x000fe200000006ff */
[----:B------:R-:W-:-:S04]  /*1f70*/  FFMA.FTZ R113, R11, R8, R113 ;  /* 0x000000080b717223 */ /* 0x000fc80000010071 */
[----:B------:R-:W-:Y:S01]  /*1f80*/  FMUL.FTZ R10, R10, R8 ;  /* 0x000000080a0a7220 */ /* 0x000fe20000410000 */
[----:B------:R-:W-:-:S04]  /*1f90*/  PRMT R8, R63, 0x7632, R8 ;  /* 0x000076323f087816 */ /* 0x000fc80000000008 */
[----:B------:R-:W-:Y:S01]  /*1fa0*/  SHF.L.U32 R8, R8, 0x10, RZ ;  /* 0x0000001008087819 */ /* 0x000fe200000006ff */
[----:B------:R-:W-:Y:S01]  /*1fb0*/  FFMA.FTZ R115, R9, R206, R115 ;  /* 0x000000ce09737223 */ /* 0x000fe20000010073 */
[----:B0-----:R-:W-:-:S03]  /*1fc0*/  PRMT R2, R188, 0x7632, R2 ;  /* 0x00007632bc027816 */ /* 0x001fc60000000002 */
[----:B------:R-:W-:Y:S01]  /*1fd0*/  FMUL.FTZ R8, R8, R206 ;  /* 0x000000ce08087220 */ /* 0x000fe20000410000 */
[----:B------:R-:W-:Y:S02]  /*1fe0*/  PRMT R206, R64, 0x7632, R206 ;  /* 0x0000763240ce7816 */ /* 0x000fe400000000ce */
[----:B------:R-:W-:Y:S02]  /*1ff0*/  SHF.L.U32 R2, R2, 0x10, RZ ;  /* 0x0000001002027819 */ /* 0x000fe400000006ff */
[----:B------:R-:W-:Y:S02]  /*2000*/  SHF.L.U32 R243, R206, 0x10, RZ ;  /* 0x00000010cef37819 */ /* 0x000fe400000006ff */
[----:B------:R0:W5:Y:S02]  /*2010*/  LDG.E.64 R206, desc[UR6][R6.64] ;  /* 0x0000000606ce7981 */ /* 0x000164000c1e1b00 */
[----:B0-----:R-:W-:Y:S01]  /*2020*/  FMUL.FTZ R7, R219, R244 ;  /* 0x000000f4db077220 */ /* 0x001fe20000410000 */
[----:B------:R-:W-:Y:S01]  /*2030*/  FMUL.FTZ R6, R243, R2 ;  /* 0x00000002f3067220 */ /* 0x000fe20000410000 */
[----:B------:R-:W-:-:S04]  /*2040*/  PRMT R3, R65, 0x7632, R3 ;  /* 0x0000763241037816 */ /* 0x000fc80000000003 */
[----:B------:R-:W-:Y:S01]  /*2050*/  SHF.L.U32 R3, R3, 0x10, RZ ;  /* 0x0000001003037819 */ /* 0x000fe200000006ff */
[----:B--2---:R-:W-:Y:S01]  /*2060*/  FFMA.FTZ R252, R7, R2, R252 ;  /* 0x0000000207fc7223 */ /* 0x004fe200000100fc */
[--C-:B----4-:R-:W-:Y:S01]  /*2070*/  FADD.FTZ R5, R5, R2.reuse ;  /* 0x0000000205057221 */ /* 0x110fe20000010000 */
[----:B------:R-:W-:-:S04]  /*2080*/  PRMT R2, R189, 0x7632, R2 ;  /* 0x00007632bd027816 */ /* 0x000fc80000000002 */
[----:B------:R0:W-:Y:S04]  /*2090*/  STL [R1+0x40], R5 ;  /* 0x0000400501007387 */ /* 0x0001e80000100800 */
[----:B------:R-:W-:Y:S04]  /*20a0*/  STL [R1+0x10], R252 ;  /* 0x000010fc01007387 */ /* 0x000fe80000100800 */
[----:B------:R-:W2:Y:S01]  /*20b0*/  LDL.LU R243, [R1+0x38] ;  /* 0x0000380001f37983 */ /* 0x000ea20000300800 */
[----:B------:R-:W-:Y:S01]  /*20c0*/  SHF.L.U32 R2, R2, 0x10, RZ ;  /* 0x0000001002027819 */ /* 0x000fe200000006ff */
[----:B0-----:R-:W-:-:S04]  /*20d0*/  FMUL.FTZ R5, R219, R242 ;  /* 0x000000f2db057220 */ /* 0x001fc80000410000 */
[-C--:B------:R-:W-:Y:S01]  /*20e0*/  FMUL.FTZ R4, R3, R2.reuse ;  /* 0x0000000203047220 */ /* 0x080fe20000410000 */
[----:B------:R-:W-:Y:S01]  /*20f0*/  PRMT R3, R190, 0x7632, R3 ;  /* 0x00007632be037816 */ /* 0x000fe20000000003 */
[----:B------:R-:W-:-:S03]  /*2100*/  FFMA.FTZ R249, R5, R2, R249 ;  /* 0x0000000205f97223 */ /* 0x000fc600000100f9 */
[----:B------:R-:W-:Y:S01]  /*2110*/  SHF.L.U32 R242, R3, 0x10, RZ ;  /* 0x0000001003f27819 */ /* 0x000fe200000006ff */
[----:B------:R-:W-:Y:S01]  /*2120*/  FMUL.FTZ R3, R219, R228 ;  /* 0x000000e4db037220 */ /* 0x000fe20000410000 */
[----:B---3--:R-:W-:Y:S01]  /*2130*/  FADD.FTZ R251, R251, R2 ;  /* 0x00000002fbfb7221 */ /* 0x008fe20000010000 */
[----:B------:R0:W-:Y:S02]  /*2140*/  STL [R1+0x18], R249 ;  /* 0x000018f901007387 */ /* 0x0001e40000100800 */
[----:B------:R-:W-:Y:S01]  /*2150*/  FADD.FTZ R250, R250, R242 ;  /* 0x000000f2fafa7221 */ /* 0x000fe20000010000 */
[----:B------:R-:W-:Y:S01]  /*2160*/  FFMA.FTZ R247, R3, R242, R247 ;  /* 0x000000f203f77223 */ /* 0x000fe200000100f7 */
[----:B------:R-:W-:Y:S04]  /*2170*/  STL [R1+0x48], R251 ;  /* 0x000048fb01007387 */ /* 0x000fe80000100800 */
[----:B0-----:R-:W3:Y:S04]  /*2180*/  LDL.LU R249, [R1+0x28] ;  /* 0x0000280001f97983 */ /* 0x001ee80000300800 */
[----:B------:R-:W-:Y:S04]  /*2190*/  STL [R1+0x30], R250 ;  /* 0x000030fa01007387 */ /* 0x000fe80000100800 */
[----:B------:R0:W-:Y:S04]  /*21a0*/  STL [R1+0x20], R247 ;  /* 0x000020f701007387 */ /* 0x0001e80000100800 */
[----:B------:R-:W4:Y:S01]  /*21b0*/  LDL.LU R244, [R1+0xac] ;  /* 0x0000ac0001f47983 */ /* 0x000f220000300800 */
[----:B------:R-:W-:-:S02]  /*21c0*/  PRMT R228, R191, 0x7632, R228 ;  /* 0x00007632bfe47816 */ /* 0x000fc400000000e4 */
[----:B------:R-:W-:Y:S02]  /*21d0*/  PRMT R2, R66, 0x7632, R2 ;  /* 0x0000763242027816 */ /* 0x000fe40000000002 */
[----:B------:R-:W-:Y:S02]  /*21e0*/  SHF.L.U32 R228, R228, 0x10, RZ ;  /* 0x00000010e4e47819 */ /* 0x000fe400000006ff */
[----:B------:R-:W-:-:S05]  /*21f0*/  SHF.L.U32 R2, R2, 0x10, RZ ;  /* 0x0000001002027819 */ /* 0x000fca00000006ff */
[----:B------:R-:W-:Y:S01]  /*2200*/  FMUL.FTZ R2, R2, R242 ;  /* 0x000000f202027220 */ /* 0x000fe20000410000 */
[----:B------:R-:W-:-:S04]  /*2210*/  PRMT R242, R67, 0x7632, R242 ;  /* 0x0000763243f27816 */ /* 0x000fc800000000f2 */
[----:B------:R-:W-:-:S05]  /*2220*/  SHF.L.U32 R242, R242, 0x10, RZ ;  /* 0x00000010f2f27819 */ /* 0x000fca00000006ff */
[----:B0-----:R-:W-:Y:S01]  /*2230*/  FMUL.FTZ R247, R242, R228 ;  /* 0x000000e4f2f77220 */ /* 0x001fe20000410000 */
[----:B------:R-:W-:Y:S01]  /*2240*/  FMUL.FTZ R250, R219, R225 ;  /* 0x000000e1dbfa7220 */ /* 0x000fe20000410000 */
[----:B------:R-:W-:Y:S01]  /*2250*/  SHF.L.U32 R174, R174, 0x10, RZ ;  /* 0x00000010aeae7819 */ /* 0x000fe200000006ff */
[----:B--2---:R-:W-:-:S05]  /*2260*/  FADD.FTZ R243, R243, R228 ;  /* 0x000000e4f3f37221 */ /* 0x004fca0000010000 */
[----:B------:R0:W-:Y:S04]  /*2270*/  STL [R1+0x38], R243 ;  /* 0x000038f301007387 */ /* 0x0001e80000100800 */
[----:B0-----:R-:W2:Y:S04]  /*2280*/  LDL.LU R243, [R1+0xb4] ;  /* 0x0000b40001f37983 */ /* 0x001ea80000300800 */
[----:B------:R-:W2:Y:S04]  /*2290*/  LDL.LU R252, [R1+0x9c] ;  /* 0x00009c0001fc7983 */ /* 0x000ea80000300800 */
[----:B------:R-:W2:Y:S01]  /*22a0*/  LDL.LU R242, [R1+0xa4] ;  /* 0x0000a40001f27983 */ /* 0x000ea20000300800 */
[----:B---3--:R-:W-:-:S03]  /*22b0*/  FFMA.FTZ R249, R250, R228, R249 ;  /* 0x000000e4faf97223 */ /* 0x008fc600000100f9 */
[----:B------:R-:W3:Y:S04]  /*22c0*/  LDL.LU R251, [R1+0x8c] ;  /* 0x00008c0001fb7983 */ /* 0x000ee80000300800 */
[----:B------:R0:W-:Y:S01]  /*22d0*/  STL [R1+0x28], R249 ;  /* 0x000028f901007387 */ /* 0x0001e20000100800 */
[----:B----4-:R-:W-:-:S05]  /*22e0*/  FADD.FTZ R244, R244, R174 ;  /* 0x000000aef4f47221 */ /* 0x010fca0000010000 */
[----:B------:R1:W-:Y:S04]  /*22f0*/  STL [R1+0xac], R244 ;  /* 0x0000acf401007387 */ /* 0x0003e80000100800 */
[----:B0-----:R-:W4:Y:S04]  /*2300*/  LDL.LU R249, [R1+0x94] ;  /* 0x0000940001f97983 */ /* 0x001f280000300800 */
[----:B-1----:R-:W4:Y:S01]  /*2310*/  LDL.LU R244, [R1+0x7c] ;  /* 0x00007c0001f47983 */ /* 0x002f220000300800 */
[----:B------:R-:W-:Y:S01]  /*2320*/  SHF.L.U32 R172, R172, 0x10, RZ ;  /* 0x00000010acac7819 */ /* 0x000fe200000006ff */
[C---:B------:R-:W-:Y:S01]  /*2330*/  FMUL.FTZ R0, R219.reuse, R0 ;  /* 0x00000000db007220 */ /* 0x040fe20000410000 */
        /* <DEDUP_REMOVED lines=8> */
[----:B------:R-:W-:Y:S01]  /*23c0*/  FFMA.FTZ R86, R220, R173, R86 ;  /* 0x000000addc567223 */ /* 0x000fe20000010056 */
[----:B------:R-:W-:-:S02]  /*23d0*/  FMUL.FTZ R221, R219, R221 ;  /* 0x000000dddbdd7220 */ /* 0x000fc40000410000 */
[----:B------:R-:W-:Y:S01]  /*23e0*/  FMUL.FTZ R173, R225, R173 ;  /* 0x000000ade1ad7220 */ /* 0x000fe20000410000 */
[----:B------:R-:W-:Y:S01]  /*23f0*/  SHF.L.U32 R225, R50, 0x10, RZ ;  /* 0x0000001032e17819 */ /* 0x000fe200000006ff */
[----:B------:R-:W-:Y:S01]  /*2400*/  FFMA.FTZ R88, R221, R174, R88 ;  /* 0x000000aedd587223 */ /* 0x000fe20000010058 */
[----:B------:R-:W-:Y:S01]  /*2410*/  SHF.L.U32 R175, R175, 0x10, RZ ;  /* 0x00000010afaf7819 */ /* 0x000fe200000006ff */
[----:B------:R-:W-:Y:S02]  /*2420*/  FMUL.FTZ R222, R219, R222 ;  /* 0x000000dedbde7220 */ /* 0x000fe40000410000 */
[----:B------:R-:W-:Y:S01]  /*2430*/  FMUL.FTZ R174, R225, R174 ;  /* 0x000000aee1ae7220 */ /* 0x000fe20000410000 */
[----:B------:R-:W-:Y:S01]  /*2440*/  SHF.L.U32 R225, R51, 0x10, RZ ;  /* 0x0000001033e17819 */ /* 0x000fe200000006ff */
[----:B------:R-:W-:Y:S01]  /*2450*/  FFMA.FTZ R90, R222, R175, R90 ;  /* 0x000000afde5a7223 */ /* 0x000fe2000001005a */
[----:B------:R-:W-:Y:S02]  /*2460*/  SHF.L.U32 R176, R176, 0x10, RZ ;  /* 0x00000010b0b07819 */ /* 0x000fe400000006ff */
[----:B------:R-:W-:Y:S01]  /*2470*/  SHF.L.U32 R177, R177, 0x10, RZ ;  /* 0x00000010b1b17819 */ /* 0x000fe200000006ff */
[C---:B------:R-:W-:Y:S01]  /*2480*/  FMUL.FTZ R223, R219.reuse, R223 ;  /* 0x000000dfdbdf7220 */ /* 0x040fe20000410000 */
[----:B------:R-:W-:-:S03]  /*2490*/  FMUL.FTZ R224, R219, R224 ;  /* 0x000000e0dbe07220 */ /* 0x000fc60000410000 */
[----:B------:R-:W-:Y:S01]  /*24a0*/  FFMA.FTZ R92, R223, R176, R92 ;  /* 0x000000b0df5c7223 */ /* 0x000fe2000001005c */
[----:B------:R-:W-:Y:S01]  /*24b0*/  FFMA.FTZ R94, R224, R177, R94 ;  /* 0x000000b1e05e7223 */ /* 0x000fe2000001005e */
[----:B------:R-:W-:Y:S01]  /*24c0*/  SHF.L.U32 R178, R178, 0x10, RZ ;  /* 0x00000010b2b27819 */ /* 0x000fe200000006ff */
[----:B------:R-:W-:Y:S01]  /*24d0*/  FMUL.FTZ R226, R219, R226 ;  /* 0x000000e2dbe27220 */ /* 0x000fe20000410000 */
[----:B------:R-:W-:-:S03]  /*24e0*/  SHF.L.U32 R179, R179, 0x10, RZ ;  /* 0x00000010b3b37819 */ /* 0x000fc600000006ff */
[----:B------:R-:W-:Y:S01]  /*24f0*/  FFMA.FTZ R96, R226, R178, R96 ;  /* 0x000000b2e2607223 */ /* 0x000fe20000010060 */
[----:B------:R-:W-:Y:S01]  /*2500*/  FMUL.FTZ R228, R219, R227 ;  /* 0x000000e3dbe47220 */ /* 0x000fe20000410000 */
[----:B--2---:R-:W-:Y:S01]  /*2510*/  FADD.FTZ R243, R243, R175 ;  /* 0x000000aff3f37221 */ /* 0x004fe20000010000 */
[----:B------:R-:W-:Y:S01]  /*2520*/  FMUL.FTZ R175, R225, R175 ;  /* 0x000000afe1af7220 */ /* 0x000fe20000410000 */
[----:B------:R-:W-:Y:S01]  /*2530*/  SHF.L.U32 R225, R52, 0x10, RZ ;  /* 0x0000001034e17819 */ /* 0x000fe200000006ff */
[----:B------:R-:W-:Y:S02]  /*2540*/  FADD.FTZ R252, R252, R176 ;  /* 0x000000b0fcfc7221 */ /* 0x000fe40000010000 */
[----:B------:R0:W-:Y:S01]  /*2550*/  STL [R1+0xb4], R243 ;  /* 0x0000b4f301007387 */ /* 0x0001e20000100800 */
[----:B------:R-:W-:Y:S01]  /*2560*/  FADD.FTZ R242, R242, R177 ;  /* 0x000000b1f2f27221 */ /* 0x000fe20000010000 */
[----:B------:R-:W-:Y:S01]  /*2570*/  FMUL.FTZ R176, R225, R176 ;  /* 0x000000b0e1b07220 */ /* 0x000fe20000410000 */
[----:B------:R-:W-:Y:S01]  /*2580*/  SHF.L.U32 R225, R53, 0x10, RZ ;  /* 0x0000001035e17819 */ /* 0x000fe200000006ff */
[----:B0-----:R-:W2:Y:S04]  /*2590*/  LDL.LU R243, [R1+0x84] ;  /* 0x0000840001f37983 */ /* 0x001ea80000300800 */
[----:B------:R-:W-:Y:S01]  /*25a0*/  STL [R1+0x9c], R252 ;  /* 0x00009cfc01007387 */ /* 0x000fe20000100800 */
[----:B------:R-:W-:-:S03]  /*25b0*/  FMUL.FTZ R177, R225, R177 ;  /* 0x000000b1e1b17220 */ /* 0x000fc60000410000 */
[----:B------:R0:W-:Y:S01]  /*25c0*/  STL [R1+0xa4], R242 ;  /* 0x0000a4f201007387 */ /* 0x0001e20000100800 */
[----:B------:R-:W-:Y:S01]  /*25d0*/  SHF.L.U32 R225, R54, 0x10, RZ ;  /* 0x0000001036e17819 */ /* 0x000fe200000006ff */
[----:B---3--:R-:W-:Y:S02]  /*25e0*/  FADD.FTZ R251, R251, R178 ;  /* 0x000000b2fbfb7221 */ /* 0x008fe40000010000 */
[----:B0-----:R-:W3:Y:S02]  /*25f0*/  LDL.LU R242, [R1+0x6c] ;  /* 0x00006c0001f27983 */ /* 0x001ee40000300800 */
[----:B------:R-:W-:Y:S01]  /*2600*/  FMUL.FTZ R225, R225, R178 ;  /* 0x000000b2e1e17220 */ /* 0x000fe20000410000 */
[----:B------:R-:W-:Y:S01]  /*2610*/  SHF.L.U32 R178, R55, 0x10, RZ ;  /* 0x0000001037b27819 */ /* 0x000fe200000006ff */
[----:B----4-:R-:W-:-:S04]  /*2620*/  FADD.FTZ R249, R249, R179 ;  /* 0x000000b3f9f97221 */ /* 0x010fc80000010000 */
[----:B------:R-:W-:Y:S01]  /*2630*/  FMUL.FTZ R227, R178, R179 ;  /* 0x000000b3b2e37220 */ /* 0x000fe20000410000 */
[----:B------:R-:W-:Y:S01]  /*2640*/  SHF.L.U32 R178, R180, 0x10, RZ ;  /* 0x00000010b4b27819 */ /* 0x000fe200000006ff */
[----:B------:R-:W-:Y:S04]  /*2650*/  STL [R1+0x8c], R251 ;  /* 0x00008cfb01007387 */ /* 0x000fe80000100800 */
[----:B------:R0:W-:Y:S01]  /*2660*/  STL [R1+0x94], R249 ;  /* 0x000094f901007387 */ /* 0x0001e20000100800 */
[----:B------:R-:W-:-:S03]  /*2670*/  FADD.FTZ R244, R244, R178 ;  /* 0x000000b2f4f47221 */ /* 0x000fc60000010000 */
[----:B0-----:R-:W4:Y:S04]  /*2680*/  LDL.LU R249, [R1+0x74] ;  /* 0x0000740001f97983 */ /* 0x001f280000300800 */
[----:B------:R0:W-:Y:S04]  /*2690*/  STL [R1+0x7c], R244 ;  /* 0x00007cf401007387 */ /* 0x0001e80000100800 */
[----:B0-----:R-:W4:Y:S01]  /*26a0*/  LDL.LU R244, [R1+0x5c] ;  /* 0x00005c0001f47983 */ /* 0x001f220000300800 */
[----:B------:R-:W-:Y:S01]  /*26b0*/  FFMA.FTZ R98, R228, R179, R98 ;  /* 0x000000b3e4627223 */ /* 0x000fe20000010062 */
        /* <DEDUP_REMOVED lines=14> */
[-C--:B------:R-:W-:Y:S01]  /*27a0*/  FFMA.FTZ R104, R235, R178.reuse, R104 ;  /* 0x000000b2eb687223 */ /* 0x080fe20000010068 */
[----:B------:R-:W-:Y:S01]  /*27b0*/  FMUL.FTZ R182, R179, R178 ;  /* 0x000000b2b3b67220 */ /* 0x000fe20000410000 */
[----:B------:R0:W-:Y:S01]  /*27c0*/  STL [R1+0x84], R243 ;  /* 0x000084f301007387 */ /* 0x0001e20000100800 */
[----:B---3--:R-:W-:Y:S01]  /*27d0*/  FADD.FTZ R242, R242, R178 ;  /* 0x000000b2f2f27221 */ /* 0x008fe20000010000 */
[----:B------:R-:W-:Y:S02]  /*27e0*/  FFMA.FTZ R178, R0, R172, RZ ;  /* 0x000000ac00b27223 */ /* 0x000fe400000100ff */
[----:B0-----:R-:W2:Y:S04]  /*27f0*/  LDL.LU R243, [R1+0x64] ;  /* 0x0000640001f37983 */ /* 0x001ea80000300800 */
[----:B------:R0:W-:Y:S02]  /*2800*/  STL [R1+0x6c], R242 ;  /* 0x00006cf201007387 */ /* 0x0001e40000100800 */
[----:B0-----:R-:W-:Y:S01]  /*2810*/  FFMA.FTZ R242, R217, R216, R178 ;  /* 0x000000d8d9f27223 */ /* 0x001fe200000100b2 */
[----:B------:R-:W-:-:S03]  /*2820*/  SHF.L.U32 R178, R183, 0x10, RZ ;  /* 0x00000010b7b27819 */ /* 0x000fc600000006ff */
[----:B------:R-:W-:-:S04]  /*2830*/  FFMA.FTZ R183, R220, R173, R242 ;  /* 0x000000addcb77223 */ /* 0x000fc800000100f2 */
[----:B------:R-:W-:Y:S01]  /*2840*/  FFMA.FTZ R242, R205, R203, R183 ;  /* 0x000000cbcdf27223 */ /* 0x000fe200000100b7 */
[----:B------:R-:W-:Y:S01]  /*2850*/  SHF.L.U32 R183, R59, 0x10, RZ ;  /* 0x000000103bb77819 */ /* 0x000fe200000006ff */
[----:B----4-:R-:W-:Y:S01]  /*2860*/  FADD.FTZ R249, R249, R178 ;  /* 0x000000b2f9f97221 */ /* 0x010fe20000010000 */
[----:B------:R-:W-:-:S03]  /*2870*/  FFMA.FTZ R106, R236, R178, R106 ;  /* 0x000000b2ec6a7223 */ /* 0x000fc6000001006a */
[----:B------:R-:W-:Y:S01]  /*2880*/  FMUL.FTZ R183, R183, R178 ;  /* 0x000000b2b7b77220 */ /* 0x000fe20000410000 */
[----:B------:R-:W-:Y:S01]  /*2890*/  SHF.L.U32 R178, R184, 0x10, RZ ;  /* 0x00000010b8b27819 */ /* 0x000fe200000006ff */
[----:B------:R0:W-:Y:S04]  /*28a0*/  STL [R1+0x74], R249 ;  /* 0x000074f901007387 */ /* 0x0001e80000100800 */
[----:B------:R-:W-:-:S05]  /*28b0*/  FADD.FTZ R244, R244, R178 ;  /* 0x000000b2f4f47221 */ /* 0x000fca0000010000 */
[----:B------:R1:W-:Y:S04]  /*28c0*/  STL [R1+0x5c], R244 ;  /* 0x00005cf401007387 */ /* 0x0003e80000100800 */
[----:B------:R-:W3:Y:S04]  /*28d0*/  LDL.LU R252, [R1+0x4c] ;  /* 0x00004c0001fc7983 */ /* 0x000ee80000300800 */
[----:B0-----:R-:W4:Y:S01]  /*28e0*/  LDL.LU R249, [R1+0x54] ;  /* 0x0000540001f97983 */ /* 0x001f220000300800 */
[----:B------:R-:W-:Y:S01]  /*28f0*/  FFMA.FTZ R242, R221, R174, R242 ;  /* 0x000000aeddf27223 */ /* 0x000fe200000100f2 */
[C---:B------:R-:W-:Y:S01]  /*2900*/  FMUL.FTZ R237, R219.reuse, R237 ;  /* 0x000000eddbed7220 */ /* 0x040fe20000410000 */
[----:B------:R-:W-:Y:S01]  /*2910*/  FMUL.FTZ R238, R219, R238 ;  /* 0x000000eedbee7220 */ /* 0x000fe20000410000 */
[----:B------:R-:W4:Y:S01]  /*2920*/  LDL.LU R251, [R1+0x3c] ;  /* 0x00003c0001fb7983 */ /* 0x000f220000300800 */
[----:B------:R-:W-:-:S04]  /*2930*/  FFMA.FTZ R242, R204, R202, R242 ;  /* 0x000000caccf27223 */ /* 0x000fc800000100f2 */
[----:B------:R-:W-:-:S04]  /*2940*/  FFMA.FTZ R184, R222, R175, R242 ;  /* 0x000000afdeb87223 */ /* 0x000fc800000100f2 */
[----:B------:R-:W-:Y:S01]  /*2950*/  FFMA.FTZ R242, R201, R200, R184 ;  /* 0x000000c8c9f27223 */ /* 0x000fe200000100b8 */
[----:B------:R-:W-:-:S03]  /*2960*/  SHF.L.U32 R184, R60, 0x10, RZ ;  /* 0x000000103cb87819 */ /* 0x000fc600000006ff */
[----:B------:R-:W-:Y:S01]  /*2970*/  FFMA.FTZ R242, R223, R176, R242 ;  /* 0x000000b0dff27223 */ /* 0x000fe200000100f2 */
[-C--:B------:R-:W-:Y:S01]  /*2980*/  FFMA.FTZ R108, R237, R178.reuse, R108 ;  /* 0x000000b2ed6c7223 */ /* 0x080fe2000001006c */
[----:B------:R-:W-:Y:S02]  /*2990*/  FMUL.FTZ R184, R184, R178 ;  /* 0x000000b2b8b87220 */ /* 0x000fe40000410000 */
[----:B------:R-:W-:Y:S01]  /*29a0*/  FFMA.FTZ R242, R199, R198, R242 ;  /* 0x000000c6c7f27223 */ /* 0x000fe200000100f2 */
        /* <DEDUP_REMOVED lines=8> */
[----:B------:R-:W-:Y:S01]  /*2a30*/  FMUL.FTZ R239, R219, R239 ;  /* 0x000000efdbef7220 */ /* 0x000fe20000410000 */
[----:B--2---:R-:W-:Y:S01]  /*2a40*/  FADD.FTZ R243, R243, R178 ;  /* 0x000000b2f3f37221 */ /* 0x004fe20000010000 */
[----:B------:R-:W-:Y:S01]  /*2a50*/  SHF.L.U32 R178, R186, 0x10, RZ ;  /* 0x00000010bab27819 */ /* 0x000fe200000006ff */
[----:B------:R-:W-:-:S03]  /*2a60*/  FFMA.FTZ R186, R228, R227, R242 ;  /* 0x000000e3e4ba7223 */ /* 0x000fc600000100f2 */
[----:B------:R0:W-:Y:S01]  /*2a70*/  STL [R1+0x64], R243 ;  /* 0x000064f301007387 */ /* 0x0001e20000100800 */
[----:B------:R-:W-:Y:S01]  /*2a80*/  FFMA.FTZ R242, R193, R192, R186 ;  /* 0x000000c0c1f27223 */ /* 0x000fe200000100ba */
[----:B------:R-:W-:Y:S02]  /*2a90*/  SHF.L.U32 R186, R62, 0x10, RZ ;  /* 0x000000103eba7819 */ /* 0x000fe400000006ff */
[----:B-1----:R-:W2:Y:S01]  /*2aa0*/  LDL.LU R244, [R1+0xc] ;  /* 0x00000c0001f47983 */ /* 0x002ea20000300800 */
[-C--:B------:R-:W-:Y:S02]  /*2ab0*/  FFMA.FTZ R112, R239, R178.reuse, R112 ;  /* 0x000000b2ef707223 */ /* 0x080fe40000010070 */
[----:B------:R-:W-:Y:S01]  /*2ac0*/  FMUL.FTZ R186, R186, R178 ;  /* 0x000000b2baba7220 */ /* 0x000fe20000410000 */
[----:B0-----:R-:W2:Y:S01]  /*2ad0*/  LDL.LU R243, [R1+0x44] ;  /* 0x0000440001f37983 */ /* 0x001ea20000300800 */
[----:B---3--:R-:W-:Y:S01]  /*2ae0*/  FADD.FTZ R252, R252, R178 ;  /* 0x000000b2fcfc7221 */ /* 0x008fe20000010000 */
[----:B------:R-:W-:-:S05]  /*2af0*/  SHF.L.U32 R178, R187, 0x10, RZ ;  /* 0x00000010bbb27819 */ /* 0x000fca00000006ff */
[----:B----4-:R-:W-:Y:S01]  /*2b00*/  FADD.FTZ R249, R249, R178 ;  /* 0x000000b2f9f97221 */ /* 0x010fe20000010000 */
[----:B------:R-:W-:Y:S04]  /*2b10*/  STL [R1+0x4c], R252 ;  /* 0x00004cfc01007387 */ /* 0x000fe80000100800 */
[----:B------:R0:W-:Y:S04]  /*2b20*/  STL [R1+0x54], R249 ;  /* 0x000054f901007387 */ /* 0x0001e80000100800 */
[----:B0-----:R-:W3:Y:S01]  /*2b30*/  LDL.LU R249, [R1+0x14] ;  /* 0x0000140001f97983 */ /* 0x001ee20000300800 */
[----:B------:R-:W-:-:S04]  /*2b40*/  FFMA.FTZ R242, R229, R180, R242 ;  /* 0x000000b4e5f27223 */ /* 0x000fc800000100f2 */
[----:B------:R-:W-:-:S04]  /*2b50*/  FFMA.FTZ R242, R23, R22, R242 ;  /* 0x0000001617f27223 */ /* 0x000fc800000100f2 */
[----:B------:R-:W-:Y:S01]  /*2b60*/  FFMA.FTZ R187, R230, R181, R242 ;  /* 0x000000b5e6bb7223 */ /* 0x000fe200000100f2 */
[----:B------:R-:W-:-:S03]  /*2b70*/  FMUL.FTZ R240, R219, R240 ;  /* 0x000000f0dbf07220 */ /* 0x000fc60000410000 */
[----:B------:R-:W-:Y:S01]  /*2b80*/  FFMA.FTZ R242, R21, R20, R187 ;  /* 0x0000001415f27223 */ /* 0x000fe200000100bb */
[----:B------:R-:W-:Y:S01]  /*2b90*/  SHF.L.U32 R187, R63, 0x10, RZ ;  /* 0x000000103fbb7819 */ /* 0x000fe200000006ff */
[----:B------:R-:W-:Y:S02]  /*2ba0*/  FFMA.FTZ R114, R240, R178, R114 ;  /* 0x000000b2f0727223 */ /* 0x000fe40000010072 */
[----:B------:R-:W-:Y:S02]  /*2bb0*/  FFMA.FTZ R242, R235, R182, R242 ;  /* 0x000000b6ebf27223 */ /* 0x000fe400000100f2 */
[----:B------:R-:W-:Y:S01]  /*2bc0*/  FMUL.FTZ R187, R187, R178 ;  /* 0x000000b2bbbb7220 */ /* 0x000fe20000410000 */
[----:B------:R-:W-:Y:S01]  /*2bd0*/  SHF.L.U32 R178, R188, 0x10, RZ ;  /* 0x00000010bcb27819 */ /* 0x000fe200000006ff */
[----:B------:R-:W-:Y:S01]  /*2be0*/  FMUL.FTZ R241, R219, R241 ;  /* 0x000000f1dbf17220 */ /* 0x000fe20000410000 */
[----:B------:R-:W-:-:S03]  /*2bf0*/  FFMA.FTZ R242, R19, R18, R242 ;  /* 0x0000001213f27223 */ /* 0x000fc600000100f2 */
[----:B------:R-:W-:Y:S01]  /*2c00*/  FADD.FTZ R251, R251, R178 ;  /* 0x000000b2fbfb7221 */ /* 0x000fe20000010000 */
[----:B------:R-:W-:-:S04]  /*2c10*/  FFMA.FTZ R188, R236, R183, R242 ;  /* 0x000000b7ecbc7223 */ /* 0x000fc800000100f2 */
[----:B------:R-:W-:Y:S01]  /*2c20*/  STL [R1+0x3c], R251 ;  /* 0x00003cfb01007387 */ /* 0x000fe20000100800 */
[----:B------:R-:W-:Y:S01]  /*2c30*/  FFMA.FTZ R242, R17, R16, R188 ;  /* 0x0000001011f27223 */ /* 0x000fe200000100bc */
[----:B------:R-:W-:-:S03]  /*2c40*/  SHF.L.U32 R188, R64, 0x10, RZ ;  /* 0x0000001040bc7819 */ /* 0x000fc600000006ff */
[----:B------:R-:W-:Y:S01]  /*2c50*/  FFMA.FTZ R242, R237, R184, R242 ;  /* 0x000000b8edf27223 */ /* 0x000fe200000100f2 */
[----:B------:R-:W-:Y:S01]  /*2c60*/  SHF.L.U32 R189, R189, 0x10, RZ ;  /* 0x00000010bdbd7819 */ /* 0x000fe200000006ff */
[----:B------:R-:W-:Y:S01]  /*2c70*/  FMUL.FTZ R188, R188, R178 ;  /* 0x000000b2bcbc7220 */ /* 0x000fe20000410000 */
[----:B------:R-:W-:-:S04]  /*2c80*/  FADD.FTZ R179, RZ, R172 ;  /* 0x000000acffb37221 */ /* 0x000fc80000010000 */
[----:B------:R-:W-:Y:S01]  /*2c90*/  FADD.FTZ R179, R216, R179 ;  /* 0x000000b3d8b37221 */ /* 0x000fe20000010000 */
[----:B--2---:R-:W-:-:S05]  /*2ca0*/  FFMA.FTZ R244, R241, R178, R244 ;  /* 0x000000b2f1f47223 */ /* 0x004fca00000100f4 */
[----:B------:R0:W-:Y:S01]  /*2cb0*/  STL [R1+0xc], R244 ;  /* 0x00000cf401007387 */ /* 0x0001e20000100800 */
[----:B------:R-:W-:Y:S01]  /*2cc0*/  FFMA.FTZ R178, R15, R14, R242 ;  /* 0x0000000e0fb27223 */ /* 0x000fe200000100f2 */
[----:B------:R-:W-:Y:S02]  /*2cd0*/  FMUL.FTZ R242, R219, R245 ;  /* 0x000000f5dbf27220 */ /* 0x000fe40000410000 */
[----:B0-----:R-:W2:Y:S01]  /*2ce0*/  LDL.LU R244, [R1+0x2c] ;  /* 0x00002c0001f47983 */ /* 0x001ea20000300800 */
[----:B------:R-:W-:-:S03]  /*2cf0*/  FADD.FTZ R243, R243, R189 ;  /* 0x000000bdf3f37221 */ /* 0x000fc60000010000 */
[----:B------:R-:W4:Y:S04]  /*2d00*/  LDL.LU R251, [R1+0x1c] ;  /* 0x00001c0001fb7983 */ /* 0x000f280000300800 */
[----:B------:R-:W-:Y:S04]  /*2d10*/  STL [R1+0x44], R243 ;  /* 0x000044f301007387 */ /* 0x000fe80000100800 */
[----:B------:R-:W4:Y:S01]  /*2d20*/  LDL.LU R245, [R1+0x34] ;  /* 0x0000340001f57983 */ /* 0x000f220000300800 */
[----:B---3--:R-:W-:-:S05]  /*2d30*/  FFMA.FTZ R249, R242, R189, R249 ;  /* 0x000000bdf2f97223 */ /* 0x008fca00000100f9 */
[----:B------:R0:W-:Y:S04]  /*2d40*/  STL [R1+0x14], R249 ;  /* 0x000014f901007387 */ /* 0x0001e80000100800 */
[----:B0-----:R-:W3:Y:S01]  /*2d50*/  LDL.LU R249, [R1+0x24] ;  /* 0x0000240001f97983 */ /* 0x001ee20000300800 */
        /* <DEDUP_REMOVED lines=24> */
[----:B------:R-:W-:-:S03]  /*2ee0*/  FFMA.FTZ R178, R238, R185, R178 ;  /* 0x000000b9eeb27223 */ /* 0x000fc600000100b2 */
[----:B------:R-:W-:Y:S01]  /*2ef0*/  FADD.FTZ R179, R179, R185 ;  /* 0x000000b9b3b37221 */ /* 0x000fe20000010000 */
[----:B------:R-:W-:Y:S01]  /*2f00*/  FFMA.FTZ R178, R13, R12, R178 ;  /* 0x0000000c0db27223 */ /* 0x000fe200000100b2 */
[----:B------:R-:W-:Y:S02]  /*2f10*/  SHF.L.U32 R190, R190, 0x10, RZ ;  /* 0x00000010bebe7819 */ /* 0x000fe400000006ff */
[----:B------:R-:W-:Y:S01]  /*2f20*/  FADD.FTZ R179, R179, R12 ;  /* 0x0000000cb3b37221 */ /* 0x000fe20000010000 */
[----:B------:R-:W-:Y:S01]  /*2f30*/  FFMA.FTZ R178, R239, R186, R178 ;  /* 0x000000baefb27223 */ /* 0x000fe200000100b2 */
[----:B------:R-:W-:Y:S02]  /*2f40*/  SHF.L.U32 R243, R65, 0x10, RZ ;  /* 0x0000001041f37819 */ /* 0x000fe400000006ff */
[----:B------:R-:W-:Y:S01]  /*2f50*/  FADD.FTZ R179, R179, R186 ;  /* 0x000000bab3b37221 */ /* 0x000fe20000010000 */
[----:B------:R-:W-:-:S03]  /*2f60*/  FFMA.FTZ R178, R11, R10, R178 ;  /* 0x0000000a0bb27223 */ /* 0x000fc600000100b2 */
[----:B------:R-:W-:Y:S01]  /*2f70*/  FADD.FTZ R179, R179, R10 ;  /* 0x0000000ab3b37221 */ /* 0x000fe20000010000 */
[----:B------:R-:W-:Y:S01]  /*2f80*/  FMUL.FTZ R189, R243, R189 ;  /* 0x000000bdf3bd7220 */ /* 0x000fe20000410000 */
        /* <DEDUP_REMOVED lines=13> */
[----:B--2---:R-:W-:-:S05]  /*3060*/  FADD.FTZ R244, R244, R190 ;  /* 0x000000bef4f47221 */ /* 0x004fca0000010000 */
[----:B------:R0:W-:Y:S01]  /*3070*/  STL [R1+0x2c], R244 ;  /* 0x00002cf401007387 */ /* 0x0001e20000100800 */
[----:B----4-:R-:W-:Y:S01]  /*3080*/  FFMA.FTZ R251, R243, R190, R251 ;  /* 0x000000bef3fb7223 */ /* 0x010fe200000100fb */
[----:B0-----:R-:W-:-:S05]  /*3090*/  SHF.L.U32 R244, R66, 0x10, RZ ;  /* 0x0000001042f47819 */ /* 0x001fca00000006ff */
[----:B------:R-:W-:Y:S01]  /*30a0*/  FMUL.FTZ R190, R244, R190 ;  /* 0x000000bef4be7220 */ /* 0x000fe20000410000 */
[----:B------:R-:W-:Y:S01]  /*30b0*/  SHF.L.U32 R244, R191, 0x10, RZ ;  /* 0x00000010bff47819 */ /* 0x000fe200000006ff */
[----:B------:R-:W-:-:S04]  /*30c0*/  FMUL.FTZ R191, R219, R248 ;  /* 0x000000f8dbbf7220 */ /* 0x000fc80000410000 */
[----:B------:R-:W-:Y:S01]  /*30d0*/  FADD.FTZ R245, R245, R244 ;  /* 0x000000f4f5f57221 */ /* 0x000fe20000010000 */
[----:B------:R-:W-:Y:S04]  /*30e0*/  STL [R1+0x1c], R251 ;  /* 0x00001cfb01007387 */ /* 0x000fe80000100800 */
[----:B------:R0:W-:Y:S01]  /*30f0*/  STL [R1+0x34], R245 ;  /* 0x000034f501007387 */ /* 0x0001e20000100800 */
[----:B------:R-:W-:Y:S01]  /*3100*/  FFMA.FTZ R178, R243, R190, R178 ;  /* 0x000000bef3b27223 */ /* 0x000fe200000100b2 */
[----:B------:R-:W-:-:S03]  /*3110*/  FADD.FTZ R179, R179, R190 ;  /* 0x000000beb3b37221 */ /* 0x000fc60000010000 */
[----:B------:R-:W-:Y:S01]  /*3120*/  FFMA.FTZ R178, R3, R2, R178 ;  /* 0x0000000203b27223 */ /* 0x000fe200000100b2 */
[----:B0-----:R-:W-:Y:S01]  /*3130*/  SHF.L.U32 R245, R67, 0x10, RZ ;  /* 0x0000001043f57819 */ /* 0x001fe200000006ff */
[----:B---3--:R-:W-:-:S05]  /*3140*/  FFMA.FTZ R249, R191, R244, R249 ;  /* 0x000000f4bff97223 */ /* 0x008fca00000100f9 */
[----:B------:R0:W-:Y:S01]  /*3150*/  STL [R1+0x24], R249 ;  /* 0x000024f901007387 */ /* 0x0001e20000100800 */
[----:B------:R-:W-:Y:S01]  /*3160*/  FMUL.FTZ R244, R245, R244 ;  /* 0x000000f4f5f47220 */ /* 0x000fe20000410000 */
[----:B------:R-:W-:-:S03]  /*3170*/  FADD.FTZ R179, R179, R2 ;  /* 0x00000002b3b37221 */ /* 0x000fc60000010000 */
[----:B------:R-:W-:Y:S01]  /*3180*/  FFMA.FTZ R178, R191, R244, R178 ;  /* 0x000000f4bfb27223 */ /* 0x000fe200000100b2 */
[----:B------:R-:W-:-:S03]  /*3190*/  FADD.FTZ R179, R179, R244 ;  /* 0x000000f4b3b37221 */ /* 0x000fc60000010000 */
[----:B------:R-:W-:Y:S01]  /*31a0*/  FFMA.FTZ R178, R250, R247, R178 ;  /* 0x000000f7fab27223 */ /* 0x000fe200000100b2 */
[----:B------:R-:W-:Y:S01]  /*31b0*/  FADD.FTZ R179, R179, R247 ;  /* 0x000000f7b3b37221 */ /* 0x000fe20000010000 */
[----:B0-----:R-:W-:Y:S06]  /*31c0*/  BRA `(.L_x_1811) ;  /* 0x0000000400187947 */ /* 0x001fec0003800000 */
.L_x_1810:
[----:B-----5:R-:W-:Y:S01]  /*31d0*/  ISETP.GE.AND P2, PT, R233, 0x1, PT ;  /* 0x00000001e900780c */ /* 0x020fe20003f46270 */
[----:B------:R-:W-:Y:S01]  /*31e0*/  HFMA2 R206, -RZ, RZ, 0, 0 ;  /* 0x00000000ffce7431 */ /* 0x000fe200000001ff */
[----:B------:R-:W-:Y:S02]  /*31f0*/  MOV R232, UR14 ;  /* 0x0000000e00e87c02 */ /* 0x000fe40008000f00 */
[----:B------:R-:W-:Y:S02]  /*3200*/  MOV R231, UR15 ;  /* 0x0000000f00e77c02 */ /* 0x000fe40008000f00 */
[----:B------:R-:W-:-:S04]  /*3210*/  ISETP.NE.U32.AND P0, PT, R232, RZ, PT ;  /* 0x000000ffe800720c */ /* 0x000fc80003f05070 */
[----:B------:R-:W-:-:S03]  /*3220*/  ISETP.NE.AND.EX P0, PT, R231, RZ, PT, P0 ;  /* 0x000000ffe700720c */ /* 0x000fc60003f05300 */
[----:B------:R-:W0:Y:S01]  /*3230*/  @P2 LDC R178, c[0x0][0x388] ;  /* 0x0000e200ffb22b82 */ /* 0x000e220000000800 */
[----:B------:R-:W-:-:S05]  /*3240*/  @P2 IADD3 R179, PT, PT, R233, -0x1, RZ ;  /* 0xffffffffe9b32810 */ /* 0x000fca0007ffe0ff */
[----:B0-----:R-:W-:-:S05]  /*3250*/  @P2 IMAD R178, R179, R178, RZ ;  /* 0x000000b2b3b22224 */ /* 0x001fca00078e02ff */
[----:B------:R-:W-:-:S04]  /*3260*/  @P2 SHF.R.S32.HI R179, RZ, 0x1f, R178 ;  /* 0x0000001fffb32819 */ /* 0x000fc800000114b2 */
[----:B------:R-:W-:Y:S02]  /*3270*/  @P2 LEA.HI R178, R179, R178, RZ, 0x3 ;  /* 0x000000b2b3b22211 */ /* 0x000fe400078f18ff */
[----:B------:R-:W0:Y:S02]  /*3280*/  @P2 S2R R179, SR_TID.X ;  /* 0x0000000000b32919 */ /* 0x000e240000002100 */
[----:B0-----:R-:W-:-:S04]  /*3290*/  @P2 LOP3.LUT R179, R179, 0x1f, RZ, 0xc0, !PT ;  /* 0x0000001fb3b32812 */ /* 0x001fc800078ec0ff */
[----:B------:R-:W-:Y:S02]  /*32a0*/  @P2 LEA.HI.SX32 R206, R178, R179, 0x1d ;  /* 0x000000b3b2ce2211 */ /* 0x000fe400078feaff */
[----:B------:R-:W-:Y:S01]  /*32b0*/  CS2R R178, SRZ ;  /* 0x0000000000b27805 */ /* 0x000fe2000001ff00 */
[----:B------:R-:W-:Y:S06]  /*32c0*/  @P0 BRA `(.L_x_1812) ;  /* 0x0000000000400947 */ /* 0x000fec0003800000 */
[----:B------:R-:W0:Y:S01]  /*32d0*/  LDC.64 R248, c[0x0][0x3b0] ;  /* 0x0000ec00fff87b82 */ /* 0x000e220000000a00 */
[C---:B------:R-:W-:Y:S02]  /*32e0*/  IADD3 R208, PT, PT, R206.reuse, 0x20, RZ ;  /* 0x00000020ced07810 */ /* 0x040fe40007ffe0ff */
[C---:B------:R-:W-:Y:S02]  /*32f0*/  IADD3 R210, PT, PT, R206.reuse, 0x40, RZ ;  /* 0x00000040ced27810 */ /* 0x040fe40007ffe0ff */
[C---:B------:R-:W-:Y:S02]  /*3300*/  IADD3 R212, PT, PT, R206.reuse, 0x60, RZ ;  /* 0x00000060ced47810 */ /* 0x040fe40007ffe0ff */
[C---:B------:R-:W-:Y:S01]  /*3310*/  IADD3 R214, PT, PT, R206.reuse, 0x80, RZ ;  /* 0x00000080ced67810 */ /* 0x040fe20007ffe0ff */
[----:B0-----:R-:W-:-:S04]  /*3320*/  IMAD.WIDE.U32 R206, R206, 0x8, R248 ;  /* 0x00000008cece7825 */ /* 0x001fc800078e00f8 */
        /* <DEDUP_REMOVED lines=10> */
.L_x_1812:
[----:B------:R-:W0:Y:S01]  /*33d0*/  S2R R26, SR_TID.X ;  /* 0x00000000001a7919 */ /* 0x000e220000002100 */
[----:B------:R-:W1:Y:S01]  /*33e0*/  LDC.64 R32, c[0x0][0x438] ;  /* 0x00010e00ff207b82 */ /* 0x000e620000000a00 */
[----:B------:R-:W-:Y:S01]  /*33f0*/  IMAD R24, R218, UR8, RZ ;  /* 0x00000008da187c24 */ /* 0x000fe2000f8e02ff */
[C---:B------:R-:W-:Y:S02]  /*3400*/  IADD3 R34, PT, PT, R206.reuse, 0x40, RZ ;  /* 0x00000040ce227810 */ /* 0x040fe40007ffe0ff */
[C---:B------:R-:W-:Y:S02]  /*3410*/  IADD3 R36, PT, PT, R206.reuse, 0x60, RZ ;  /* 0x00000060ce247810 */ /* 0x040fe40007ffe0ff */
[----:B------:R-:W-:Y:S02]  /*3420*/  SHF.R.S32.HI R25, RZ, 0x1f, R24 ;  /* 0x0000001fff197819 */ /* 0x000fe40000011418 */
[----:B------:R-:W3:Y:S01]  /*3430*/  LDC.64 R40, c[0x0][0x3b0] ;  /* 0x0000ec00ff287b82 */ /* 0x000ee20000000a00 */
[----:B------:R-:W-:-:S02]  /*3440*/  IADD3 R38, PT, PT, R206, 0x80, RZ ;  /* 0x00000080ce267810 */ /* 0x000fc40007ffe0ff */
[----:B------:R-:W-:Y:S02]  /*3450*/  LEA.HI R25, R25, R24, RZ, 0x3 ;  /* 0x0000001819197211 */ /* 0x000fe400078f18ff */
[----:B0-----:R-:W-:Y:S01]  /*3460*/  LOP3.LUT R26, R26, 0x1f, RZ, 0xc0, !PT ;  /* 0x0000001f1a1a7812 */ /* 0x001fe200078ec0ff */
[----:B---3--:R-:W-:-:S03]  /*3470*/  IMAD.WIDE.U32 R34, R34, 0x8, R40 ;  /* 0x0000000822227825 */ /* 0x008fc600078e0028 */
[----:B------:R-:W-:Y:S01]  /*3480*/  LEA.HI.SX32 R26, R25, R26, 0x1d ;  /* 0x0000001a191a7211 */ /* 0x000fe200078feaff */
[--C-:B------:R-:W-:Y:S01]  /*3490*/  IMAD.WIDE.U32 R36, R36, 0x8, R40.reuse ;  /* 0x0000000824247825 */ /* 0x100fe200078e0028 */
[----:B------:R-:W5:Y:S02]  /*34a0*/  LDG.E.64 R210, desc[UR6][R34.64] ;  /* 0x0000000622d27981 */ /* 0x000f64000c1e1b00 */
[----:B------:R-:W-:Y:S01]  /*34b0*/  IADD3 R28, PT, PT, R26, 0x20, RZ ;  /* 0x000000201a1c7810 */ /* 0x000fe20007ffe0ff */
[----:B------:R-:W-:Y:S01]  /*34c0*/  IMAD.WIDE.U32 R38, R38, 0x8, R40 ;  /* 0x0000000826267825 */ /* 0x000fe200078e0028 */
[C---:B------:R-:W-:Y:S01]  /*34d0*/  IADD3 R30, PT, PT, R26.reuse, 0x40, RZ ;  /* 0x000000401a1e7810 */ /* 0x040fe20007ffe0ff */
[----:B------:R-:W5:Y:S01]  /*34e0*/  LDG.E.64 R212, desc[UR6][R36.64] ;  /* 0x0000000624d47981 */ /* 0x000f62000c1e1b00 */
[----:B------:R-:W-:Y:S01]  /*34f0*/  IADD3 R25, PT, PT, R26, 0x60, RZ ;  /* 0x000000601a197810 */ /* 0x000fe20007ffe0ff */
[--C-:B-1----:R-:W-:Y:S01]  /*3500*/  IMAD.WIDE.U32 R28, R28, 0x10, R32.reuse ;  /* 0x000000101c1c7825 */ /* 0x102fe200078e0020 */
[C---:B------:R-:W-:Y:S01]  /*3510*/  IADD3 R24, PT, PT, R26.reuse, 0x80, RZ ;  /* 0x000000801a187810 */ /* 0x040fe20007ffe0ff */
[----:B------:R-:W5:Y:S02]  /*3520*/  LDG.E.64 R214, desc[UR6][R38.64] ;  /* 0x0000000626d67981 */ /* 0x000f64000c1e1b00 */
[----:B------:R-:W-:-:S04]  /*3530*/  IMAD.WIDE.U32 R26, R26, 0x10, R32 ;  /* 0x000000101a1a7825 */ /* 0x000fc800078e0020 */
[----:B------:R-:W-:-:S04]  /*3540*/  IMAD.WIDE.U32 R30, R30, 0x10, R32 ;  /* 0x000000101e1e7825 */ /* 0x000fc800078e0020 */
[--C-:B------:R-:W-:Y:S01]  /*3550*/  IMAD.WIDE.U32 R248, R25, 0x10, R32.reuse ;  /* 0x0000001019f87825 */ /* 0x100fe200078e0020 */
[----:B------:R-:W5:Y:S03]  /*3560*/  LDG.E.128 R36, desc[UR6][R28.64] ;  /* 0x000000061c247981 */ /* 0x000f66000c1e1d00 */
[----:B------:R-:W-:Y:S01]  /*3570*/  IMAD.WIDE.U32 R42, R24, 0x10, R32 ;  /* 0x00000010182a7825 */ /* 0x000fe200078e0020 */
[----:B------:R-:W-:-:S03]  /*3580*/  IADD3 R32, PT, PT, R206, 0x20, RZ ;  /* 0x00000020ce207810 */ /* 0x000fc60007ffe0ff */
[----:B------:R-:W-:-:S04]  /*3590*/  IMAD.WIDE.U32 R24, R206, 0x8, R40 ;  /* 0x00000008ce187825 */ /* 0x000fc800078e0028 */
[----:B------:R-:W-:Y:S01]  /*35a0*/  IMAD.WIDE.U32 R32, R32, 0x8, R40 ;  /* 0x0000000820207825 */ /* 0x000fe200078e0028 */
[----:B------:R0:W5:Y:S04]  /*35b0*/  LDG.E.64 R206, desc[UR6][R24.64] ;  /* 0x0000000618ce7981 */ /* 0x000168000c1e1b00 */
[----:B------:R1:W5:Y:S01]  /*35c0*/  LDG.E.64 R208, desc[UR6][R32.64] ;  /* 0x0000000620d07981 */ /* 0x000362000c1e1b00 */
[----:B0-----:R-:W-:Y:S02]  /*35d0*/  MOV R24, R42 ;  /* 0x0000002a00187202 */ /* 0x001fe40000000f00 */
[----:B------:R-:W-:Y:S02]  /*35e0*/  MOV R25, R43 ;  /* 0x0000002b00197202 */ /* 0x000fe40000000f00 */
[----:B------:R1:W5:Y:S04]  /*35f0*/  LDG.E.128 R40, desc[UR6][R26.64] ;  /* 0x000000061a287981 */ /* 0x000368000c1e1d00 */
[----:B------:R1:W5:Y:S04]  /*3600*/  LDG.E.128 R32, desc[UR6][R30.64] ;  /* 0x000000061e207981 */ /* 0x000368000c1e1d00 */
[----:B------:R-:W5:Y:S04]  /*3610*/  LDG.E.128 R24, desc[UR6][R24.64] ;  /* 0x0000000618187981 */ /* 0x000f68000c1e1d00 */
[----:B------:R1:W5:Y:S02]  /*3620*/  LDG.E.128 R28, desc[UR6][R248.64] ;  /* 0x00000006f81c7981 */ /* 0x000364000c1e1d00 */
.L_x_1811:
[----:B------:R-:W-:Y:S05]  /*3630*/  BSYNC.RECONVERGENT B1 ;  /* 0x0000000000017941 */ /* 0x000fea0003800200 */
.L_x_1809:
[----:B------:R-:W-:-:S03]  /*3640*/  UMOV UR4, 0xffffffff ;  /* 0xffffffff00047882 */ /* 0x000fc60000000000 */
[----:B------:R-:W-:Y:S05]  /*3650*/  BRA.DIV UR4, `(.L_x_1813) ;  /* 0x0000011a04bc7947 */ /* 0x000fea000b800000 */
[----:B------:R-:W1:Y:S02]  /*3660*/  SHFL.BFLY PT, R245, R179, 0x1, 0x1f ;  /* 0x0c201f00b3f57f89 */ /* 0x000e6400000e0000 */
[----:B-1----:R-:W-:Y:S02]  /*3670*/  FADD.FTZ R249, R245, R179 ;  /* 0x000000b3f5f97221 */ /* 0x002fe40000010000 */
        /* <DEDUP_REMOVED lines=10> */
[----:B------:R-:W0:Y:S04]  /*3720*/  SHFL.BFLY PT, R178, R249, 0x8, 0x1f ;  /* 0x0d001f00f9b27f89 */ /* 0x000e2800000e0000 */
[----:B------:R-:W1:Y:S01]  /*3730*/  SHFL.BFLY PT, R179, R251, 0x8, 0x1f ;  /* 0x0d001f00fbb37f89 */ /* 0x000e6200000e0000 */
[----:B0-----:R-:W-:Y:S01]  /*3740*/  FADD.FTZ R178, R249, R178 ;  /* 0x000000b2f9b27221 */ /* 0x001fe20000010000 */
[----:B-1----:R-:W-:-:S04]  /*3750*/  FADD.FTZ R249, R251, R179 ;  /* 0x000000b3fbf97221 */ /* 0x002fc80000010000 */
[----:B------:R0:W1:Y:S04]  /*3760*/  SHFL.BFLY PT, R251, R178, 0x10, 0x1f ;  /* 0x0e001f00b2fb7f89 */ /* 0x00006800000e0000 */
[----:B------:R0:W3:Y:S02]  /*3770*/  SHFL.BFLY PT, R179, R249, 0x10, 0x1f ;  /* 0x0e001f00f9b37f89 */ /* 0x0000e400000e0000 */
.L_x_2295:
[----:B------:R-:W4:Y:S01]  /*3780*/  S2R R246, SR_TID.X ;  /* 0x0000000000f67919 */ /* 0x000f220000002100 */
[----:B------:R-:W-:Y:S01]  /*3790*/  @P2 IADD3 R233, PT, PT, R233, -0x1, RZ ;  /* 0xffffffffe9e92810 */ /* 0x000fe20007ffe0ff */
[----:B01----:R-:W-:-:S04]  /*37a0*/  FADD.FTZ R178, R178, R251 ;  /* 0x000000fbb2b27221 */ /* 0x003fc80000010000 */
[----:B------:R-:W-:Y:S02]  /*37b0*/  @P2 IMAD R245, R233, UR8, RZ ;  /* 0x00000008e9f52c24 */ /* 0x000fe4000f8e02ff */
[----:B---3--:R-:W-:Y:S02]  /*37c0*/  FADD.FTZ R233, R249, R179 ;  /* 0x000000b3f9e97221 */ /* 0x008fe40000010000 */
[----:B------:R-:W0:Y:S01]  /*37d0*/  @P2 LDC.64 R248, c[0x0][0x390] ;  /* 0x0000e400fff82b82 */ /* 0x000e220000000a00 */
[----:B------:R-:W-:-:S04]  /*37e0*/  @P2 SHF.R.S32.HI R179, RZ, 0x1f, R245 ;  /* 0x0000001fffb32819 */ /* 0x000fc800000114f5 */
[----:B------:R-:W-:Y:S01]  /*37f0*/  @P2 LEA.HI R245, R179, R245, RZ, 0x3 ;  /* 0x000000f5b3f52211 */ /* 0x000fe200078f18ff */
[----:B------:R-:W-:Y:S01]  /*3800*/  HFMA2 R179, -RZ, RZ, 0, 0 ;  /* 0x00000000ffb37431 */ /* 0x000fe200000001ff */
[----:B----4-:R-:W-:-:S04]  /*3810*/  LOP3.LUT R251, R246, 0x1f, RZ, 0xc0, !PT ;  /* 0x0000001ff6fb7812 */ /* 0x010fc800078ec0ff */
[----:B------:R-:W-:Y:S01]  /*3820*/  @P2 LEA.HI.SX32 R179, R245, R251, 0x1d ;  /* 0x000000fbf5b32211 */ /* 0x000fe200078feaff */
[----:B------:R1:W-:Y:S04]  /*3830*/  STL [R1+0xf4], R251 ;  /* 0x0000f4fb01007387 */ /* 0x0003e80000100800 */
[----:B0-----:R-:W-:-:S05]  /*3840*/  @P2 IMAD.WIDE.U32 R248, R179, 0x10, R248 ;  /* 0x00000010b3f82825 */ /* 0x001fca00078e00f8 */
[----:B------:R1:W5:Y:S01]  /*3850*/  @P2 LDG.E.128 R160, desc[UR6][R248.64] ;  /* 0x00000006f8a02981 */ /* 0x000362000c1e1d00 */
[----:B------:R-:W-:Y:S01]  /*3860*/  ISETP.NE.U32.AND P0, PT, R232, RZ, PT ;  /* 0x000000ffe800720c */ /* 0x000fe20003f05070 */
[----:B------:R-:W-:Y:S02]  /*3870*/  IMAD R245, R218, UR8, RZ ;  /* 0x00000008daf57c24 */ /* 0x000fe4000f8e02ff */
[----:B------:R-:W-:Y:S01]  /*3880*/  FMUL.FTZ R246, R178, UR10 ;  /* 0x0000000ab2f67c20 */ /* 0x000fe20008410000 */
[----:B------:R-:W-:Y:S01]  /*3890*/  ISETP.NE.AND P3, PT, RZ, UR9, PT ;  /* 0x00000009ff007c0c */ /* 0x000fe2000bf65270 */
[----:B------:R-:W-:Y:S01]  /*38a0*/  BSSY.RECONVERGENT B1, `(.L_x_1814) ;  /* 0x0000346000017945 */ /* 0x000fe20003800200 */
[----:B------:R-:W-:Y:S02]  /*38b0*/  ISETP.NE.AND.EX P0, PT, R231, RZ, PT, P0 ;  /* 0x000000ffe700720c */ /* 0x000fe40003f05300 */
[----:B------:R-:W-:Y:S02]  /*38c0*/  SHF.R.S32.HI R178, RZ, 0x1f, R245 ;  /* 0x0000001fffb27819 */ /* 0x000fe400000114f5 */
[----:B------:R-:W-:-:S02]  /*38d0*/  FSEL R246, R246, RZ, !P3 ;  /* 0x000000fff6f67208 */ /* 0x000fc40005800000 */
[----:B------:R-:W-:Y:S01]  /*38e0*/  LEA.HI R245, R178, R245, RZ, 0x3 ;  /* 0x000000f5b2f57211 */ /* 0x000fe200078f18ff */
[----:B------:R-:W-:-:S03]  /*38f0*/  FMUL.FTZ R178, R233, UR10 ;  /* 0x0000000ae9b27c20 */ /* 0x000fc60008410000 */
[----:B------:R-:W-:-:S03]  /*3900*/  LEA.HI.SX32 R252, R245, R251, 0x1d ;  /* 0x000000fbf5fc7211 */ /* 0x000fc600078feaff */
[----:B-1----:R-:W-:Y:S05]  /*3910*/  @P0 BRA `(.L_x_1815) ;  /* 0x0000001c00800947 */ /* 0x002fea0003800000 */
[----:B------:R-:W-:Y:S02]  /*3920*/  MOV R233, UR20 ;  /* 0x0000001400e97c02 */ /* 0x000fe40008000f00 */
[----:B------:R-:W-:Y:S02]  /*3930*/  MOV R245, UR21 ;  /* 0x0000001500f57c02 */ /* 0x000fe40008000f00 */
[----:B------:R-:W-:-:S04]  /*3940*/  ISETP.NE.U32.AND P0, PT, R233, RZ, PT ;  /* 0x000000ffe900720c */ /* 0x000fc80003f05070 */
[----:B------:R-:W-:-:S13]  /*3950*/  ISETP.NE.AND.EX P0, PT, R245, RZ, PT, P0 ;  /* 0x000000fff500720c */ /* 0x000fda0003f05300 */
[----:B------:R-:W-:Y:S05]  /*3960*/  @P0 BRA `(.L_x_1816) ;  /* 0x0000001000400947 */ /* 0x000fea0003800000 */
[----:B------:R-:W-:Y:S04]  /*3970*/  BSSY.RECONVERGENT B2, `(.L_x_1817) ;  /* 0x0000020000027945 */ /* 0x000fe80003800200 */
[----:B------:R-:W-:Y:S05]  /*3980*/  @!P2 BRA `(.L_x_1818) ;  /* 0x000000000078a947 */ /* 0x000fea0003800000 */
[----:B-----5:R-:W-:Y:S01]  /*3990*/  LOP3.LUT P1, RZ, R206, 0xff, RZ, 0xc0, !PT ;  /* 0x000000ffceff7812 */ /* 0x020fe2000782c0ff */
[----:B------:R-:W-:Y:S01]  /*39a0*/  BSSY.RECONVERGENT B3, `(.L_x_1819) ;  /* 0x000000c000037945 */ /* 0x000fe20003800200 */
[----:B------:R-:W-:-:S11]  /*39b0*/  MOV R248, RZ ;  /* 0x000000ff00f87202 */ /* 0x000fd60000000f00 */
        /* <DEDUP_REMOVED lines=10> */
.L_x_1820:
[----:B------:R-:W-:Y:S05]  /*3a60*/  BSYNC.RECONVERGENT B3 ;  /* 0x0000000000037941 */ /* 0x000fea0003800200 */
.L_x_1819:
        /* <DEDUP_REMOVED lines=13> */
.L_x_1822:
[----:B------:R-:W-:Y:S05]  /*3b40*/  BSYNC.RECONVERGENT B3 ;  /* 0x0000000000037941 */ /* 0x000fea0003800200 */
.L_x_1821:
[----:B------:R-:W-:-:S04]  /*3b50*/  F2FP.BF16.F32.PACK_AB R248, RZ, R248 ;  /* 0x000000f8fff8723e */ /* 0x000fc800000010ff */
[----:B------:R-:W-:-:S07]  /*3b60*/  PRMT R164, R248, 0x7610, R164 ;  /* 0x00007610f8a47816 */ /* 0x000fce00000000a4 */
.L_x_1818:
[----:B------:R-:W-:Y:S05]  /*3b70*/  BSYNC.RECONVERGENT B2 ;  /* 0x0000000000027941 */ /* 0x000fea0003800200 */
.L_x_1817:
        /* <DEDUP_REMOVED lines=16> */
.L_x_1826:
[----:B------:R-:W-:Y:S05]  /*3c80*/  BSYNC.RECONVERGENT B3 ;  /* 0x0000000000037941 */ /* 0x000fea0003800200 */
.L_x_1825:
[----:B------:R-:W-:Y:S01]  /*3c90*/  FADD.FTZ R153, R153, R248 ;  /* 0x000000f899997221 */ /* 0x000fe20000010000 */
[----:B------:R-:W-:Y:S01]  /*3ca0*/  BSSY.RECONVERGENT B3, `(.L_x_1827) ;  /* 0x000000d000037945 */ /* 0x000fe20003800200 */
[----:B------:R-:W-:-:S03]  /*3cb0*/  HFMA2 R248, -RZ, RZ, 0, 0 ;  /* 0x00000000fff87431 */ /* 0x000fc600000001ff */
[----:B------:R-:W-:Y:S05]  /*3cc0*/  @!P0 BRA `(.L_x_1828) ;  /* 0x0000000000288947 */ /* 0x000fea0003800000 */
[----:B------:R-:W3:Y:S01]  /*3cd0*/  LDL R249, [R1+0xf0] ;  /* 0x0000f00001f97983 */ /* 0x000ee20000100800 */
[----:B------:R-:W-:Y:S01]  /*3ce0*/  FFMA.FTZ R248, R217, R178, R246 ;  /* 0x000000b2d9f87223 */ /* 0x000fe200000100f6 */
[----:B------:R-:W-:-:S03]  /*3cf0*/  ISETP.GT.AND P0, PT, R234, RZ, PT ;  /* 0x000000ffea00720c */ /* 0x000fc60003f04270 */
[----:B------:R-:W-:-:S04]  /*3d00*/  FADD.FTZ R248, R216, -R248 ;  /* 0x800000f8d8f87221 */ /* 0x000fc80000010000 */
[----:B------:R-:W-:-:S05]  /*3d10*/  FMUL.FTZ R248, R219, R248 ;  /* 0x000000f8dbf87220 */ /* 0x000fca0000410000 */
[----:B------:R-:W-:-:S05]  /*3d20*/  FSEL R248, R248, RZ, P0 ;  /* 0x000000fff8f87208 */ /* 0x000fca0000000000 */
[----:B------:R-:W-:-:S04]  /*3d30*/  FMUL.FTZ R248, R248, UR13 ;  /* 0x0000000df8f87c20 */ /* 0x000fc80008410000 */
[----:B------:R-:W-:Y:S01]  /*3d40*/  FMUL.FTZ R248, R248, UR12 ;  /* 0x0000000cf8f87c20 */ /* 0x000fe20008410000 */
[----:B---3--:R-:W-:-:S05]  /*3d50*/  SHF.L.U32 R249, R249, 0x10, RZ ;  /* 0x00000010f9f97819 */ /* 0x008fca00000006ff */
[----:B------:R-:W-:-:S07]  /*3d60*/  FMUL.FTZ R248, R248, R249 ;  /* 0x000000f9f8f87220 */ /* 0x000fce0000410000 */
.L_x_1828:
[----:B------:R-:W-:Y:S05]  /*3d70*/  BSYNC.RECONVERGENT B3 ;  /* 0x0000000000037941 */ /* 0x000fea0003800200 */
.L_x_1827:
[----:B------:R-:W-:-:S04]  /*3d80*/  F2FP.BF16.F32.PACK_AB R248, RZ, R248 ;  /* 0x000000f8fff8723e */ /* 0x000fc800000010ff */
[----:B------:R-:W-:-:S07]  /*3d90*/  PRMT R164, R164, 0x5410, R248 ;  /* 0x00005410a4a47816 */ /* 0x000fce00000000f8 */
.L_x_1824:
[----:B------:R-:W-:Y:S05]  /*3da0*/  BSYNC.RECONVERGENT B2 ;  /* 0x0000000000027941 */ /* 0x000fea0003800200 */
.L_x_1823:
        /* <DEDUP_REMOVED lines=15> */
.L_x_1832:
[----:B------:R-:W-:Y:S05]  /*3ea0*/  BSYNC.RECONVERGENT B3 ;  /* 0x0000000000037941 */ /* 0x000fea0003800200 */
.L_x_1831:
        /* <DEDUP_REMOVED lines=13> */
.L_x_1834:
[----:B------:R-:W-:Y:S05]  /*3f80*/  BSYNC.RECONVERGENT B3 ;  /* 0x0000000000037941 */ /* 0x000fea0003800200 */
.L_x_1833:
[----:B------:R-:W-:-:S04]  /*3f90*/  F2FP.BF16.F32.PACK_AB R248, RZ, R248 ;  /* 0x000000f8fff8723e */ /* 0x000fc800000010ff */
[----:B------:R-:W-:-:S07]  /*3fa0*/  PRMT R165, R248, 0x7610, R165 ;  /* 0x00007610f8a57816 */ /* 0x000fce00000000a5 */
.L_x_1830:
[----:B------:R-:W-:Y:S05]  /*3fb0*/  BSYNC.RECONVERGENT B2 ;  /* 0x0000000000027941 */ /* 0x000fea0003800200 */
.L_x_1829:
        /* <DEDUP_REMOVED lines=16> */
.L_x_1838:
[----:B------:R-:W-:Y:S05]  /*40c0*/  BSYNC.RECONVERGENT B3 ;  /* 0x0000000000037941 */ /* 0x000fea0003800200 */
.L_x_1837:
        /* <DEDUP_REMOVED lines=14> */
.L_x_1840:
[----:B------:R-:W-:Y:S05]  /*41b0*/  BSYNC.RECONVERGENT B3 ;  /* 0x0000000000037941 */ /* 0x000fea0003800200 */
.L_x_1839:
[----:B------:R-:W-:-:S04]  /*41c0*/  F2FP.BF16.F32.PACK_AB R248, RZ, R248 ;  /* 0x000000f8fff8723e */ /* 0x000fc800000010ff */
[----:B------:R-:W-:-:S07]  /*41d0*/  PRMT R165, R165, 0x5410, R248 ;  /* 0x00005410a5a57816 */ /* 0x000fce00000000f8 */
.L_x_1836:
[----:B------:R-:W-:Y:S05]  /*41e0*/  BSYNC.RECONVERGENT B2 ;  /* 0x0000000000027941 */ /* 0x000fea0003800200 */
.L_x_1835:
        /* <DEDUP_REMOVED lines=15> */
.L_x_1844:
[----:B------:R-:W-:Y:S05]  /*42e0*/  BSYNC.RECONVERGENT B3 ;  /* 0x0000000000037941 */ /* 0x000fea0003800200 */
.L_x_1843:
        /* <DEDUP_REMOVED lines=13> */
.L_x_1846:
[----:B------:R-:W-:Y:S05]  /*43c0*/  BSYNC.RECONVERGENT B3 ;  /* 0x0000000000037941 */ /* 0x000fea0003800200 */
.L_x_1845:
[----:B------:R-:W-:-:S04]  /*43d0*/  F2FP.BF16.F32.PACK_AB R248, RZ, R248 ;  /* 0x000000f8fff8723e */ /* 0x000fc800000010ff */
[----:B------:R-:W-:-:S07]  /*43e0*/  PRMT R166, R248, 0x7610, R166 ;  /* 0x00007610f8a67816 */ /* 0x000fce00000000a6 */
.L_x_1842:
[----:B------:R-:W-:Y:S05]  /*43f0*/  BSYNC.RECONVERGENT B2 ;  /* 0x0000000000027941 */ /* 0x000fea0003800200 */
.L_x_1841:
        /* <DEDUP_REMOVED lines=16> */
.L_x_1850:
[----:B------:R-:W-:Y:S05]  /*4500*/  BSYNC.RECONVERGENT B3 ;  /* 0x0000000000037941 */ /* 0x000fea0003800200 */
.L_x_1849:
        /* <DEDUP_REMOVED lines=14> */
.L_x_1852:
[----:B------:R-:W-:Y:S05]  /*45f0*/  BSYNC.RECONVERGENT B3 ;  /* 0x0000000000037941 */ /* 0x000fea0003800200 */
.L_x_1851:
[----:B------:R-:W-:-:S04]  /*4600*/  F2FP.BF16.F32.PACK_AB R248, RZ, R248 ;  /* 0x000000f8fff8723e */ /* 0x000fc800000010ff */
[----:B------:R-:W-:-:S07]  /*4610*/  PRMT R166, R166, 0x5410, R248 ;  /* 0x00005410a6a67816 */ /* 0x000fce00000000f8 */
.L_x_1848:
[----:B------:R-:W-:Y:S05]  /*4620*/  BSYNC.RECONVERGENT B2 ;  /* 0x0000000000027941 */ /* 0x000fea0003800200 */
.L_x_1847:
        /* <DEDUP_REMOVED lines=15> */
.L_x_1856:
[----:B------:R-:W-:Y:S05]  /*4720*/  BSYNC.RECONVERGENT B3 ;  /* 0x0000000000037941 */ /* 0x000fea0003800200 */
.L_x_1855:
        /* <DEDUP_REMOVED lines=13> */
.L_x_1858:
[----:B------:R-:W-:Y:S05]  /*4800*/  BSYNC.RECONVERGENT B3 ;  /* 0x0000000000037941 */ /* 0x000fea0003800200 */
.L_x_1857:
[----:B------:R-:W-:-:S04]  /*4810*/  F2FP.BF16.F32.PACK_AB R248, RZ, R248 ;  /* 0x000000f8fff8723e */ /* 0x000fc800000010ff */
[----:B------:R-:W-:-:S07]  /*4820*/  PRMT R167, R248, 0x7610, R167 ;  /* 0x00007610f8a77816 */ /* 0x000fce00000000a7 */
.L_x_1854:
[----:B------:R-:W-:Y:S05]  /*4830*/  BSYNC.RECONVERGENT B2 ;  /* 0x0000000000027941 */ /* 0x000fea0003800200 */
.L_x_1853:
        /* <DEDUP_REMOVED lines=16> */
.L_x_1861:
[----:B------:R-:W-:Y:S05]  /*4940*/  BSYNC.RECONVERGENT B2 ;  /* 0x0000000000027941 */ /* 0x000fea0003800200 */
.L_x_1860:
        /* <DEDUP_REMOVED lines=14> */
.L_x_1863:
[----:B------:R-:W-:Y:S05]  /*4a30*/  BSYNC.RECONVERGENT B2 ;  /* 0x0000000000027941 */ /* 0x000fea0003800200 */
.L_x_1862:
[----:B------:R-:W-:-:S04]  /*4a40*/  F2FP.BF16.F32.PACK_AB R206, RZ, R206 ;  /* 0x000000ceffce723e */ /* 0x000fc800000010ff */
[----:B------:R-:W-:Y:S01]  /*4a50*/  PRMT R167, R167, 0x5410, R206 ;  /* 0x00005410a7a77816 */ /* 0x000fe200000000ce */
[----:B------:R-:W-:Y:S06]  /*4a60*/  BRA `(.L_x_1859) ;  /* 0x0000002000a47947 */ /* 0x000fec0003800000 */
.L_x_1816:
[----:B------:R-:W-:Y:S01]  /*4a70*/  FFMA.FTZ R168, R0, R178, R246 ;  /* 0x000000b200a87223 */ /* 0x000fe200000100f6 */
[----:B------:R-:W-:Y:S01]  /*4a80*/  ISETP.GT.AND P0, PT, R234, RZ, PT ;  /* 0x000000ffea00720c */ /* 0x000fe20003f04270 */
[----:B------:R-:W-:Y:S02]  /*4a90*/  BSSY.RECONVERGENT B2, `(.L_x_1864) ;  /* 0x0000016000027945 */ /* 0x000fe40003800200 */
[----:B------:R-:W-:-:S04]  /*4aa0*/  FADD.FTZ R168, R172, -R168 ;  /* 0x800000a8aca87221 */ /* 0x000fc80000010000 */
[----:B------:R-:W-:-:S05]  /*4ab0*/  FMUL.FTZ R168, R219, R168 ;  /* 0x000000a8dba87220 */ /* 0x000fca0000410000 */
[----:B------:R-:W-:-:S05]  /*4ac0*/  FSEL R171, R168, RZ, P0 ;  /* 0x000000ffa8ab7208 */ /* 0x000fca0000000000 */
[----:B------:R0:W-:Y:S01]  /*4ad0*/  STL [R1], R171 ;  /* 0x000000ab01007387 */ /* 0x0001e20000100800 */
[----:B------:R-:W-:Y:S05]  /*4ae0*/  @!P2 BRA `(.L_x_1865) ;  /* 0x000000000040a947 */ /* 0x000fea0003800000 */
[----:B-----5:R-:W-:-:S13]  /*4af0*/  LOP3.LUT P1, RZ, R206, 0xff, RZ, 0xc0, !PT ;  /* 0x000000ffceff7812 */ /* 0x020fda000782c0ff */
[----:B------:R-:W1:Y:S02]  /*4b00*/  @P1 LDC.64 R168, c[0x0][0x408] ;  /* 0x00010200ffa81b82 */ /* 0x000e640000000a00 */
[----:B-1----:R-:W-:-:S04]  /*4b10*/  @P1 FMUL.FTZ R169, R169, R171 ;  /* 0x000000aba9a91220 */ /* 0x002fc80000410000 */
[----:B------:R-:W-:Y:S01]  /*4b20*/  @P1 FMUL.FTZ R170, R169, R168 ;  /* 0x000000a8a9aa1220 */ /* 0x000fe20000410000 */
[----:B------:R-:W-:Y:S02]  /*4b30*/  @P1 SHF.L.U32 R169, R160, 0x10, RZ ;  /* 0x00000010a0a91819 */ /* 0x000fe400000006ff */
[----:B------:R-:W-:-:S03]  /*4b40*/  MOV R168, RZ ;  /* 0x000000ff00a87202 */ /* 0x000fc60000000f00 */
[----:B------:R-:W-:-:S04]  /*4b50*/  @P1 FMUL.FTZ R168, R169, R170 ;  /* 0x000000aaa9a81220 */ /* 0x000fc80000410000 */
[----:B------:R-:W-:Y:S02]  /*4b60*/  FADD.FTZ R152, R152, R168 ;  /* 0x000000a898987221 */ /* 0x000fe40000010000 */
[----:B------:R-:W1:Y:S02]  /*4b70*/  @P1 LDC.64 R168, c[0x0][0x408] ;  /* 0x00010200ffa81b82 */ /* 0x000e640000000a00 */
[----:B-1----:R-:W-:-:S04]  /*4b80*/  @P1 FMUL.FTZ R169, R169, R171 ;  /* 0x000000aba9a91220 */ /* 0x002fc80000410000 */
[----:B------:R-:W-:Y:S01]  /*4b90*/  @P1 FMUL.FTZ R170, R169, R168 ;  /* 0x000000a8a9aa1220 */ /* 0x000fe20000410000 */
[----:B------:R-:W-:Y:S01]  /*4ba0*/  @P1 SHF.L.U32 R169, R68, 0x10, RZ ;  /* 0x0000001044a91819 */ /* 0x000fe200000006ff */
[----:B------:R-:W-:-:S04]  /*4bb0*/  HFMA2 R168, -RZ, RZ, 0, 0 ;  /* 0x00000000ffa87431 */ /* 0x000fc800000001ff */
[----:B------:R-:W-:-:S05]  /*4bc0*/  @P1 FMUL.FTZ R168, R169, R170 ;  /* 0x000000aaa9a81220 */ /* 0x000fca0000410000 */
[----:B------:R-:W-:-:S04]  /*4bd0*/  F2FP.BF16.F32.PACK_AB R168, RZ, R168 ;  /* 0x000000a8ffa8723e */ /* 0x000fc800000010ff */
[----:B------:R-:W-:-:S07]  /*4be0*/  PRMT R164, R168, 0x7610, R164 ;  /* 0x00007610a8a47816 */ /* 0x000fce00000000a4 */
.L_x_1865:
[----:B------:R-:W-:Y:S05]  /*4bf0*/  BSYNC.RECONVERGENT B2 ;  /* 0x0000000000027941 */ /* 0x000fea0003800200 */
.L_x_1864:
[----:B------:R-:W-:Y:S01]  /*4c00*/  FFMA.FTZ R168, R217, R178, R246 ;  /* 0x000000b2d9a87223 */ /* 0x000fe200000100f6 */
[----:B------:R-:W-:Y:S03]  /*4c10*/  BSSY.RECONVERGENT B2, `(.L_x_1866) ;  /* 0x0000017000027945 */ /* 0x000fe60003800200 */
[----:B------:R-:W-:-:S04]  /*4c20*/  FADD.FTZ R168, R216, -R168 ;  /* 0x800000a8d8a87221 */ /* 0x000fc80000010000 */
[----:B------:R-:W-:-:S05]  /*4c30*/  FMUL.FTZ R168, R219, R168 ;  /* 0x000000a8dba87220 */ /* 0x000fca0000410000 */
[----:B------:R-:W-:Y:S01]  /*4c40*/  FSEL R251, R168, RZ, P0 ;  /* 0x000000ffa8fb7208 */ /* 0x000fe20000000000 */
[----:B------:R-:W-:Y:S06]  /*4c50*/  @!P2 BRA `(.L_x_1867) ;  /* 0x000000000048a947 */ /* 0x000fec0003800000 */
[----:B0-----:R-:W3:Y:S01]  /*4c60*/  LDL R171, [R1+0xf0] ;  /* 0x0000f00001ab7983 */ /* 0x001ee20000100800 */
[----:B-----5:R-:W-:-:S13]  /*4c70*/  LOP3.LUT P1, RZ, R206, 0xff00, RZ, 0xc0, !PT ;  /* 0x0000ff00ceff7812 */ /* 0x020fda000782c0ff */
        /* <DEDUP_REMOVED lines=12> */
[----:B---3--:R-:W-:-:S05]  /*4d40*/  @P1 SHF.L.U32 R169, R171, 0x10, RZ ;  /* 0x00000010aba91819 */ /* 0x008fca00000006ff */
[----:B------:R-:W-:-:S05]  /*4d50*/  @P1 FMUL.FTZ R168, R169, R170 ;  /* 0x000000aaa9a81220 */ /* 0x000fca0000410000 */
[----:B------:R-:W-:-:S04]  /*4d60*/  F2FP.BF16.F32.PACK_AB R168, RZ, R168 ;  /* 0x000000a8ffa8723e */ /* 0x000fc800000010ff */
[----:B------:R-:W-:-:S07]  /*4d70*/  PRMT R164, R164, 0x5410, R168 ;  /* 0x00005410a4a47816 */ /* 0x000fce00000000a8 */
.L_x_1867:
[----:B------:R-:W-:Y:S05]  /*4d80*/  BSYNC.RECONVERGENT B2 ;  /* 0x0000000000027941 */ /* 0x000fea0003800200 */
.L_x_1866:
[----:B------:R-:W-:Y:S01]  /*4d90*/  FFMA.FTZ R168, R220, R178, R246 ;  /* 0x000000b2dca87223 */ /* 0x000fe200000100f6 */
[----:B------:R-:W-:Y:S03]  /*4da0*/  BSSY.RECONVERGENT B2, `(.L_x_1868) ;  /* 0x0000015000027945 */ /* 0x000fe60003800200 */
[----:B------:R-:W-:-:S04]  /*4db0*/  FADD.FTZ R168, R173, -R168 ;  /* 0x800000a8ada87221 */ /* 0x000fc80000010000 */
[----:B------:R-:W-:-:S05]  /*4dc0*/  FMUL.FTZ R168, R219, R168 ;  /* 0x000000a8dba87220 */ /* 0x000fca0000410000 */
[----:B------:R-:W-:Y:S01]  /*4dd0*/  FSEL R248, R168, RZ, P0 ;  /* 0x000000ffa8f87208 */ /* 0x000fe20000000000 */
[----:B------:R-:W-:Y:S06]  /*4de0*/  @!P2 BRA `(.L_x_1869) ;  /* 0x000000000040a947 */ /* 0x000fec0003800000 */
        /* <DEDUP_REMOVED lines=16> */
.L_x_1869:
[----:B------:R-:W-:Y:S05]  /*4ef0*/  BSYNC.RECONVERGENT B2 ;  /* 0x0000000000027941 */ /* 0x000fea0003800200 */
.L_x_1868:
[----:B------:R-:W-:Y:S01]  /*4f00*/  FFMA.FTZ R168, R205, R178, R246 ;  /* 0x000000b2cda87223 */ /* 0x000fe200000100f6 */
[----:B------:R-:W-:Y:S03]  /*4f10*/  BSSY.RECONVERGENT B2, `(.L_x_1870) ;  /* 0x0000017000027945 */ /* 0x000fe60003800200 */
[----:B------:R-:W-:-:S04]  /*4f20*/  FADD.FTZ R168, R203, -R168 ;  /* 0x800000a8cba87221 */ /* 0x000fc80000010000 */
[----:B------:R-:W-:-:S05]  /*4f30*/  FMUL.FTZ R168, R219, R168 ;  /* 0x000000a8dba87220 */ /* 0x000fca0000410000 */
[----:B0-----:R-:W-:Y:S01]  /*4f40*/  FSEL R171, R168, RZ, P0 ;  /* 0x000000ffa8ab7208 */ /* 0x001fe20000000000 */
[----:B------:R-:W-:Y:S06]  /*4f50*/  @!P2 BRA `(.L_x_1871) ;  /* 0x000000000048a947 */ /* 0x000fec0003800000 */
[----:B------:R-:W3:Y:S01]  /*4f60*/  LDL R249, [R1+0xec] ;  /* 0x0000ec0001f97983 */ /* 0x000ee20000100800 */
        /* <DEDUP_REMOVED lines=17> */
.L_x_1871:
[----:B------:R-:W-:Y:S05]  /*5080*/  BSYNC.RECONVERGENT B2 ;  /* 0x0000000000027941 */ /* 0x000fea0003800200 */
.L_x_1870:
[----:B------:R-:W-:Y:S01]  /*5090*/  FFMA.FTZ R168, R221, R178, R246 ;  /* 0x000000b2dda87223 */ /* 0x000fe200000100f6 */
[----:B------:R-:W-:Y:S03]  /*50a0*/  BSSY.RECONVERGENT B2, `(.L_x_1872) ;  /* 0x0000015000027945 */ /* 0x000fe60003800200 */
[----:B------:R-:W-:-:S04]  /*50b0*/  FADD.FTZ R168, R174, -R168 ;  /* 0x800000a8aea87221 */ /* 0x000fc80000010000 */
[----:B------:R-:W-:-:S05]  /*50c0*/  FMUL.FTZ R168, R219, R168 ;  /* 0x000000a8dba87220 */ /* 0x000fca0000410000 */
[----:B------:R-:W-:Y:S01]  /*50d0*/  FSEL R170, R168, RZ, P0 ;  /* 0x000000ffa8aa7208 */ /* 0x000fe20000000000 */
[----:B------:R-:W-:Y:S06]  /*50e0*/  @!P2 BRA `(.L_x_1873) ;  /* 0x000000000040a947 */ /* 0x000fec0003800000 */
[----:B-----5:R-:W-:-:S13]  /*50f0*/  LOP3.LUT P1, RZ, R207, 0xff, RZ, 0xc0, !PT ;  /* 0x000000ffcfff7812 */ /* 0x020fda000782c0ff */
        /* <DEDUP_REMOVED lines=15> */
.L_x_1873:
[----:B------:R-:W-:Y:S05]  /*51f0*/  BSYNC.RECONVERGENT B2 ;  /* 0x0000000000027941 */ /* 0x000fea0003800200 */
.L_x_1872:
[----:B------:R-:W-:Y:S01]  /*5200*/  FFMA.FTZ R168, R204, R178, R246 ;  /* 0x000000b2cca87223 */ /* 0x000fe200000100f6 */
[----:B------:R-:W-:Y:S03]  /*5210*/  BSSY.RECONVERGENT B2, `(.L_x_1874) ;  /* 0x0000019000027945 */ /* 0x000fe60003800200 */
[----:B------:R-:W-:-:S04]  /*5220*/  FADD.FTZ R168, R202, -R168 ;  /* 0x800000a8caa87221 */ /* 0x000fc80000010000 */
[----:B------:R-:W-:-:S05]  /*5230*/  FMUL.FTZ R168, R219, R168 ;  /* 0x000000a8dba87220 */ /* 0x000fca0000410000 */
[----:B------:R-:W-:Y:S01]  /*5240*/  FSEL R249, R168, RZ, P0 ;  /* 0x000000ffa8f97208 */ /* 0x000fe20000000000 */
[----:B------:R-:W-:Y:S06]  /*5250*/  @!P2 BRA `(.L_x_1875) ;  /* 0x000000000050a947 */ /* 0x000fec0003800000 */
[----:B-----5:R-:W-:Y:S01]  /*5260*/  LOP3.LUT P1, RZ, R207, 0xff00, RZ, 0xc0, !PT ;  /* 0x0000ff00cfff7812 */ /* 0x020fe2000782c0ff */
[----:B------:R2:W-:-:S12]  /*5270*/  STL [R1+0xf8], R0 ;  /* 0x0000f80001007387 */ /* 0x0005d80000100800 */
[----:B------:R-:W0:Y:S02]  /*5280*/  @P1 LDC.64 R168, c[0x0][0x408] ;  /* 0x00010200ffa81b82 */ /* 0x000e240000000a00 */
[----:B0-----:R-:W-:-:S04]  /*5290*/  @P1 FMUL.FTZ R169, R169, R249 ;  /* 0x000000f9a9a91220 */ /* 0x001fc80000410000 */
[----:B--2---:R-:W-:Y:S01]  /*52a0*/  @P1 FMUL.FTZ R0, R169, R168 ;  /* 0x000000a8a9001220 */ /* 0x004fe20000410000 */
[----:B------:R-:W-:Y:S02]  /*52b0*/  @P1 PRMT R169, R162, 0x7632, R169 ;  /* 0x00007632a2a91816 */ /* 0x000fe400000000a9 */
[----:B------:R-:W-:Y:S02]  /*52c0*/  MOV R168, RZ ;  /* 0x000000ff00a87202 */ /* 0x000fe40000000f00 */
[----:B------:R-:W-:-:S05]  /*52d0*/  @P1 SHF.L.U32 R169, R169, 0x10, RZ ;  /* 0x00000010a9a91819 */ /* 0x000fca00000006ff */
[----:B------:R-:W-:-:S04]  /*52e0*/  @P1 FMUL.FTZ R168, R169, R0 ;  /* 0x00000000a9a81220 */ /* 0x000fc80000410000 */
[----:B------:R-:W-:Y:S02]  /*52f0*/  FADD.FTZ R149, R149, R168 ;  /* 0x000000a895957221 */ /* 0x000fe40000010000 */
[----:B------:R-:W0:Y:S02]  /*5300*/  @P1 LDC.64 R168, c[0x0][0x408] ;  /* 0x00010200ffa81b82 */ /* 0x000e240000000a00 */
[----:B0-----:R-:W-:-:S04]  /*5310*/  @P1 FMUL.FTZ R169, R169, R249 ;  /* 0x000000f9a9a91220 */ /* 0x001fc80000410000 */
[----:B------:R-:W-:Y:S02]  /*5320*/  @P1 FMUL.FTZ R0, R169, R168 ;  /* 0x000000a8a9001220 */ /* 0x000fe40000410000 */
[----:B------:R-:W2:Y:S01]  /*5330*/  LDL R169, [R1+0xe8] ;  /* 0x0000e80001a97983 */ /* 0x000ea20000100800 */
[----:B------:R-:W-:Y:S01]  /*5340*/  HFMA2 R168, -RZ, RZ, 0, 0 ;  /* 0x00000000ffa87431 */ /* 0x000fe200000001ff */
[----:B--2---:R-:W-:-:S05]  /*5350*/  @P1 SHF.L.U32 R169, R169, 0x10, RZ ;  /* 0x00000010a9a91819 */ /* 0x004fca00000006ff */
[----:B------:R-:W-:Y:S02]  /*5360*/  @P1 FMUL.FTZ R168, R169, R0 ;  /* 0x00000000a9a81220 */ /* 0x000fe40000410000 */
[----:B------:R0:W5:Y:S03]  /*5370*/  LDL.LU R0, [R1+0xf8] ;  /* 0x0000f80001007983 */ /* 0x0001660000300800 */
[----:B------:R-:W-:-:S04]  /*5380*/  F2FP.BF16.F32.PACK_AB R168, RZ, R168 ;  /* 0x000000a8ffa8723e */ /* 0x000fc800000010ff */
[----:B------:R-:W-:-:S07]  /*5390*/  PRMT R166, R166, 0x5410, R168 ;  /* 0x00005410a6a67816 */ /* 0x000fce00000000a8 */
.L_x_1875:
[----:B------:R-:W-:Y:S05]  /*53a0*/  BSYNC.RECONVERGENT B2 ;  /* 0x0000000000027941 */ /* 0x000fea0003800200 */
.L_x_1874:
[----:B------:R-:W3:Y:S01]  /*53b0*/  LDL.LU R168, [R1] ;  /* 0x0000000001a87983 */ /* 0x000ee20000300800 */
[----:B------:R-:W-:Y:S01]  /*53c0*/  F2FP.BF16.F32.PACK_AB R169, R171, R248 ;  /* 0x000000f8aba9723e */ /* 0x000fe200000010ff */
[----:B------:R-:W-:Y:S01]  /*53d0*/  FFMA.FTZ R171, R222, R178, R246 ;  /* 0x000000b2deab7223 */ /* 0x000fe200000100f6 */
[----:B------:R-:W-:Y:S01]  /*53e0*/  BSSY.RECONVERGENT B2, `(.L_x_1876) ;  /* 0x000001d000027945 */ /* 0x000fe20003800200 */
[----:B------:R-:W-:Y:S02]  /*53f0*/  F2FP.BF16.F32.PACK_AB R170, R249, R170 ;  /* 0x000000aaf9aa723e */ /* 0x000fe400000010ff */
[----:B------:R-:W-:-:S04]  /*5400*/  FADD.FTZ R171, R175, -R171 ;  /* 0x800000abafab7221 */ /* 0x000fc80000010000 */
[----:B------:R-:W-:-:S05]  /*5410*/  FMUL.FTZ R171, R219, R171 ;  /* 0x000000abdbab7220 */ /* 0x000fca0000410000 */
[----:B------:R-:W-:Y:S02]  /*5420*/  FSEL R171, R171, RZ, P0 ;  /* 0x000000ffabab7208 */ /* 0x000fe40000000000 */
[----:B---3--:R-:W-:Y:S01]  /*5430*/  F2FP.BF16.F32.PACK_AB R168, R251, R168 ;  /* 0x000000a8fba8723e */ /* 0x008fe200000010ff */
[----:B------:R-:W-:-:S04]  /*5440*/  FFMA.FTZ R251, R201, R178, R246 ;  /* 0x000000b2c9fb7223 */ /* 0x000fc800000100f6 */
[----:B------:R-:W-:-:S04]  /*5450*/  FADD.FTZ R251, R200, -R251 ;  /* 0x800000fbc8fb7221 */ /* 0x000fc80000010000 */
[----:B------:R-:W-:-:S05]  /*5460*/  FMUL.FTZ R251, R219, R251 ;  /* 0x000000fbdbfb7220 */ /* 0x000fca0000410000 */
[----:B------:R-:W-:Y:S01]  /*5470*/  FSEL R251, R251, RZ, P0 ;  /* 0x000000fffbfb7208 */ /* 0x000fe20000000000 */
[----:B------:R-:W-:Y:S06]  /*5480*/  @!P2 BRA `(.L_x_1877) ;  /* 0x000000000048a947 */ /* 0x000fec0003800000 */
[----:B-----5:R-:W-:Y:S01]  /*5490*/  LOP3.LUT P0, RZ, R207, 0xff0000, RZ, 0xc0, !PT ;  /* 0x00ff0000cfff7812 */ /* 0x020fe2000780c0ff */
[----:B------:R2:W-:-:S12]  /*54a0*/  STL [R1+0xf8], R0 ;  /* 0x0000f80001007387 */ /* 0x0005d80000100800 */
[----:B------:R-:W1:Y:S02]  /*54b0*/  @P0 LDC.64 R248, c[0x0][0x408] ;  /* 0x00010200fff80b82 */ /* 0x000e640000000a00 */
[----:B-1----:R-:W-:-:S04]  /*54c0*/  @P0 FMUL.FTZ R249, R249, R171 ;  /* 0x000000abf9f90220 */ /* 0x002fc80000410000 */
[----:B--2---:R-:W-:Y:S01]  /*54d0*/  @P0 FMUL.FTZ R0, R249, R248 ;  /* 0x000000f8f9000220 */ /* 0x004fe20000410000 */
        /* <DEDUP_REMOVED lines=9> */
[----:B------:R-:W-:Y:S02]  /*5570*/  @P0 FMUL.FTZ R248, R249, R0 ;  /* 0x00000000f9f80220 */ /* 0x000fe40000410000 */
[----:B------:R1:W5:Y:S03]  /*5580*/  LDL.LU R0, [R1+0xf8] ;  /* 0x0000f80001007983 */ /* 0x0003660000300800 */
[----:B------:R-:W-:-:S04]  /*5590*/  F2FP.BF16.F32.PACK_AB R248, RZ, R248 ;  /* 0x000000f8fff8723e */ /* 0x000fc800000010ff */
[----:B------:R-:W-:-:S07]  /*55a0*/  PRMT R167, R248, 0x7610, R167 ;  /* 0x00007610f8a77816 */ /* 0x000fce00000000a7 */
.L_x_1877:
[----:B------:R-:W-:Y:S05]  /*55b0*/  BSYNC.RECONVERGENT B2 ;  /* 0x0000000000027941 */ /* 0x000fea0003800200 */
.L_x_1876:
[----:B------:R-:W-:Y:S01]  /*55c0*/  F2FP.BF16.F32.PACK_AB R171, R251, R171 ;  /* 0x000000abfbab723e */ /* 0x000fe200000010ff */
[----:B------:R-:W-:Y:S06]  /*55d0*/  @!P2 BRA `(.L_x_1859) ;  /* 0x0000001400c8a947 */ /* 0x000fec0003800000 */
[----:B------:R-:W3:Y:S01]  /*55e0*/  LDL R249, [R1+0xe4] ;  /* 0x0000e40001f97983 */ /* 0x000ee20000100800 */
[----:B-----5:R-:W-:Y:S02]  /*55f0*/  ISETP.GE.U32.AND P0, PT, R206, RZ, PT ;  /* 0x000000ffce00720c */ /* 0x020fe40003f06070 */
[----:B------:R-:W-:Y:S02]  /*5600*/  MOV R248, RZ ;  /* 0x000000ff00f87202 */ /* 0x000fe40000000f00 */
[----:B------:R-:W-:-:S13]  /*5610*/  ISETP.GE.U32.AND.EX P0, PT, R207, 0x1000000, PT, P0 ;  /* 0x01000000cf00780c */ /* 0x000fda0003f06100 */
[----:B------:R-:W4:Y:S02]  /*5620*/  @P0 LDC.64 R206, c[0x0][0x408] ;  /* 0x00010200ffce0b82 */ /* 0x000f240000000a00 */
[----:B----4-:R-:W-:-:S04]  /*5630*/  @P0 FMUL.FTZ R207, R251, R207 ;  /* 0x000000cffbcf0220 */ /* 0x010fc80000410000 */
[----:B------:R-:W-:Y:S01]  /*5640*/  @P0 FMUL.FTZ R206, R207, R206 ;  /* 0x000000cecfce0220 */ /* 0x000fe20000410000 */
[----:B------:R-:W-:-:S04]  /*5650*/  @P0 PRMT R207, R163, 0x7632, R207 ;  /* 0x00007632a3cf0816 */ /* 0x000fc800000000cf */
[----:B------:R-:W-:-:S05]  /*5660*/  @P0 SHF.L.U32 R207, R207, 0x10, RZ ;  /* 0x00000010cfcf0819 */ /* 0x000fca00000006ff */
[----:B------:R-:W-:Y:S02]  /*5670*/  @P0 FMUL.FTZ R248, R207, R206 ;  /* 0x000000cecff80220 */ /* 0x000fe40000410000 */
[----:B------:R-:W4:Y:S02]  /*5680*/  @P0 LDC.64 R206, c[0x0][0x408] ;  /* 0x00010200ffce0b82 */ /* 0x000f240000000a00 */
[----:B------:R-:W-:Y:S01]  /*5690*/  FADD.FTZ R151, R151, R248 ;  /* 0x000000f897977221 */ /* 0x000fe20000010000 */
[----:B----4-:R-:W-:-:S04]  /*56a0*/  @P0 FMUL.FTZ R207, R251, R207 ;  /* 0x000000cffbcf0220 */ /* 0x010fc80000410000 */
[----:B------:R-:W-:Y:S01]  /*56b0*/  @P0 FMUL.FTZ R206, R207, R206 ;  /* 0x000000cecfce0220 */ /* 0x000fe20000410000 */
[----:B------:R-:W-:Y:S01]  /*56c0*/  HFMA2 R207, -RZ, RZ, 0, 0 ;  /* 0x00000000ffcf7431 */ /* 0x000fe200000001ff */
[----:B---3--:R-:W-:-:S05]  /*56d0*/  @P0 SHF.L.U32 R248, R249, 0x10, RZ ;  /* 0x00000010f9f80819 */ /* 0x008fca00000006ff */
[----:B------:R-:W-:-:S05]  /*56e0*/  @P0 FMUL.FTZ R207, R248, R206 ;  /* 0x000000cef8cf0220 */ /* 0x000fca0000410000 */
[----:B------:R-:W-:-:S04]  /*56f0*/  F2FP.BF16.F32.PACK_AB R207, RZ, R207 ;  /* 0x000000cfffcf723e */ /* 0x000fc800000010ff */
[----:B------:R-:W-:Y:S01]  /*5700*/  PRMT R167, R167, 0x5410, R207 ;  /* 0x00005410a7a77816 */ /* 0x000fe200000000cf */
[----:B------:R-:W-:Y:S06]  /*5710*/  BRA `(.L_x_1859) ;  /* 0x0000001400787947 */ /* 0x000fec0003800000 */
.L_x_1815:
        /* <DEDUP_REMOVED lines=9> */
[----:B-----5:R-:W-:Y:S02]  /*57b0*/  SHF.L.U32 R249, R40, 0x10, RZ ;  /* 0x0000001028f97819 */ /* 0x020fe400000006ff */
[----:B------:R-:W-:Y:S01]  /*57c0*/  LOP3.LUT P0, RZ, R206, 0xff, RZ, 0xc0, !PT ;  /* 0x000000ffceff7812 */ /* 0x000fe2000780c0ff */
[----:B------:R-:W-:-:S04]  /*57d0*/  @P1 FADD.FTZ R248, R172, -R248 ;  /* 0x800000f8acf81221 */ /* 0x000fc80000010000 */
[----:B------:R-:W-:Y:S01]  /*57e0*/  @P1 FFMA.FTZ R249, R219, R248, R249 ;  /* 0x000000f8dbf91223 */ /* 0x000fe200000100f9 */
[----:B------:R-:W-:-:S03]  /*57f0*/  MOV R248, RZ ;  /* 0x000000ff00f87202 */ /* 0x000fc60000000f00 */
[----:B------:R-:W-:-:S04]  /*5800*/  FMUL.FTZ R249, R249, UR13 ;  /* 0x0000000df9f97c20 */ /* 0x000fc80008410000 */
        /* <DEDUP_REMOVED lines=9> */
.L_x_1880:
[----:B------:R-:W-:Y:S05]  /*58a0*/  BSYNC.RECONVERGENT B2 ;  /* 0x0000000000027941 */ /* 0x000fea0003800200 */
.L_x_1879:
        /* <DEDUP_REMOVED lines=13> */
[----:B------:R-:W-:-:S04]  /*5980*/  @P0 FMUL.FTZ R249, R251, R248 ;  /* 0x000000f8fbf90220 */ /* 0x000fc80000410000 */
[----:B------:R-:W-:Y:S02]  /*5990*/  FADD.FTZ R153, R153, R249 ;  /* 0x000000f999997221 */ /* 0x000fe40000010000 */
[----:B------:R-:W3:Y:S01]  /*59a0*/  LDL R249, [R1+0xf0] ;  /* 0x0000f00001f97983 */ /* 0x000ee20000100800 */
[----:B------:R-:W-:Y:S01]  /*59b0*/  HFMA2 R248, -RZ, RZ, 0, 0 ;  /* 0x00000000fff87431 */ /* 0x000fe200000001ff */
[----:B---3--:R-:W-:-:S05]  /*59c0*/  @P0 SHF.L.U32 R249, R249, 0x10, RZ ;  /* 0x00000010f9f90819 */ /* 0x008fca00000006ff */
[----:B------:R-:W-:-:S05]  /*59d0*/  @P0 FMUL.FTZ R248, R249, R251 ;  /* 0x000000fbf9f80220 */ /* 0x000fca0000410000 */
[----:B------:R-:W-:-:S04]  /*59e0*/  F2FP.BF16.F32.PACK_AB R248, RZ, R248 ;  /* 0x000000f8fff8723e */ /* 0x000fc800000010ff */
[----:B------:R-:W-:-:S07]  /*59f0*/  PRMT R164, R164, 0x5410, R248 ;  /* 0x00005410a4a47816 */ /* 0x000fce00000000f8 */
.L_x_1882:
[----:B------:R-:W-:Y:S05]  /*5a00*/  BSYNC.RECONVERGENT B2 ;  /* 0x0000000000027941 */ /* 0x000fea0003800200 */
.L_x_1881:
[----:B------:R-:W-:Y:S04]  /*5a10*/  BSSY.RECONVERGENT B2, `(.L_x_1883) ;  /* 0x0000012000027945 */ /* 0x000fe80003800200 */
[----:B------:R-:W-:Y:S05]  /*5a20*/  @!P2 BRA `(.L_x_1884) ;  /* 0x000000000040a947 */ /* 0x000fea0003800000 */
        /* <DEDUP_REMOVED lines=16> */
.L_x_1884:
[----:B------:R-:W-:Y:S05]  /*5b30*/  BSYNC.RECONVERGENT B2 ;  /* 0x0000000000027941 */ /* 0x000fea0003800200 */
.L_x_1883:
        /* <DEDUP_REMOVED lines=21> */
.L_x_1886:
[----:B------:R-:W-:Y:S05]  /*5c90*/  BSYNC.RECONVERGENT B2 ;  /* 0x0000000000027941 */ /* 0x000fea0003800200 */
.L_x_1885:
        /* <DEDUP_REMOVED lines=18> */
.L_x_1888:
[----:B------:R-:W-:Y:S05]  /*5dc0*/  BSYNC.RECONVERGENT B2 ;  /* 0x0000000000027941 */ /* 0x000fea0003800200 */
.L_x_1887:
        /* <DEDUP_REMOVED lines=21> */
.L_x_1890:
[----:B------:R-:W-:Y:S05]  /*5f20*/  BSYNC.RECONVERGENT B2 ;  /* 0x0000000000027941 */ /* 0x000fea0003800200 */
.L_x_1889:
        /* <DEDUP_REMOVED lines=18> */
.L_x_1892:
[----:B------:R-:W-:Y:S05]  /*6050*/  BSYNC.RECONVERGENT B2 ;  /* 0x0000000000027941 */ /* 0x000fea0003800200 */
.L_x_1891:
[----:B------:R-:W-:Y:S05]  /*6060*/  @!P2 BRA `(.L_x_1859) ;  /* 0x0000000c0024a947 */ /* 0x000fea0003800000 */
[----:B------:R-:W3:Y:S01]  /*6070*/  LDL R249, [R1+0xe4] ;  /* 0x0000e40001f97983 */ /* 0x000ee20000100800 */
[----:B-----5:R-:W-:Y:S01]  /*6080*/  ISETP.GE.U32.AND P0, PT, R206, RZ, PT ;  /* 0x000000ffce00720c */ /* 0x020fe20003f06070 */
[----:B------:R-:W-:-:S03]  /*6090*/  @P1 FFMA.FTZ R206, R201, R178, R246 ;  /* 0x000000b2c9ce1223 */ /* 0x000fc600000100f6 */
[----:B------:R-:W-:Y:S01]  /*60a0*/  ISETP.GE.U32.AND.EX P0, PT, R207, 0x1000000, PT, P0 ;  /* 0x01000000cf00780c */ /* 0x000fe20003f06100 */
[----:B------:R-:W-:Y:S01]  /*60b0*/  @P1 FADD.FTZ R206, R200, -R206 ;  /* 0x800000cec8ce1221 */ /* 0x000fe20000010000 */
[----:B------:R-:W-:-:S04]  /*60c0*/  PRMT R207, R43, 0x7632, R207 ;  /* 0x000076322bcf7816 */ /* 0x000fc800000000cf */
        /* <DEDUP_REMOVED lines=8> */
[----:B------:R-:W-:-:S03]  /*6150*/  HFMA2 R206, -RZ, RZ, 0, 0 ;  /* 0x00000000ffce7431 */ /* 0x000fc600000001ff */
[----:B------:R-:W-:Y:S01]  /*6160*/  FADD.FTZ R151, R151, R207 ;  /* 0x000000cf97977221 */ /* 0x000fe20000010000 */
[----:B---3--:R-:W-:-:S05]  /*6170*/  @P0 SHF.L.U32 R207, R249, 0x10, RZ ;  /* 0x00000010f9cf0819 */ /* 0x008fca00000006ff */
[----:B------:R-:W-:-:S05]  /*6180*/  @P0 FMUL.FTZ R206, R207, R248 ;  /* 0x000000f8cfce0220 */ /* 0x000fca0000410000 */
[----:B------:R-:W-:-:S04]  /*6190*/  F2FP.BF16.F32.PACK_AB R206, RZ, R206 ;  /* 0x000000ceffce723e */ /* 0x000fc800000010ff */
[----:B------:R-:W-:Y:S01]  /*61a0*/  PRMT R167, R167, 0x5410, R206 ;  /* 0x00005410a7a77816 */ /* 0x000fe200000000ce */
[----:B------:R-:W-:Y:S06]  /*61b0*/  BRA `(.L_x_1859) ;  /* 0x0000000800d07947 */ /* 0x000fec0003800000 */
.L_x_1878:
[----:B------:R-:W-:Y:S01]  /*61c0*/  ISETP.GT.AND P0, PT, R234, RZ, PT ;  /* 0x000000ffea00720c */ /* 0x000fe20003f04270 */
[----:B------:R-:W-:Y:S01]  /*61d0*/  BSSY.RECONVERGENT B2, `(.L_x_1893) ;  /* 0x0000017000027945 */ /* 0x000fe20003800200 */
[----:B-----5:R-:W-:-:S04]  /*61e0*/  PRMT R169, R40, 0x7632, R169 ;  /* 0x0000763228a97816 */ /* 0x020fc800000000a9 */
[----:B------:R-:W-:Y:S01]  /*61f0*/  SHF.L.U32 R248, R169, 0x10, RZ ;  /* 0x00000010a9f87819 */ /* 0x000fe200000006ff */
[----:B------:R-:W-:-:S04]  /*6200*/  @P1 FFMA.FTZ R169, R0, R178, R246 ;  /* 0x000000b200a91223 */ /* 0x000fc800000100f6 */
[----:B------:R-:W-:Y:S02]  /*6210*/  @P1 FADD.FTZ R169, R172, -R169 ;  /* 0x800000a9aca91221 */ /* 0x000fe40000010000 */
[----:B------:R-:W-:-:S04]  /*6220*/  @P0 FFMA.FTZ R168, R217, R178, R246 ;  /* 0x000000b2d9a80223 */ /* 0x000fc800000100f6 */
[----:B------:R-:W-:-:S04]  /*6230*/  @P0 FADD.FTZ R168, R216, -R168 ;  /* 0x800000a8d8a80221 */ /* 0x000fc80000010000 */
        /* <DEDUP_REMOVED lines=16> */
.L_x_1894:
[----:B------:R-:W-:Y:S05]  /*6340*/  BSYNC.RECONVERGENT B2 ;  /* 0x0000000000027941 */ /* 0x000fea0003800200 */
.L_x_1893:
[----:B------:R-:W-:Y:S04]  /*6350*/  BSSY.RECONVERGENT B2, `(.L_x_1895) ;  /* 0x0000010000027945 */ /* 0x000fe80003800200 */
[----:B------:R-:W-:Y:S05]  /*6360*/  @!P2 BRA `(.L_x_1896) ;  /* 0x000000000038a947 */ /* 0x000fea0003800000 */
[----:B------:R-:W3:Y:S01]  /*6370*/  LDL R249, [R1+0xf0] ;  /* 0x0000f00001f97983 */ /* 0x000ee20000100800 */
        /* <DEDUP_REMOVED lines=13> */
.L_x_1896:
[----:B------:R-:W-:Y:S05]  /*6450*/  BSYNC.RECONVERGENT B2 ;  /* 0x0000000000027941 */ /* 0x000fea0003800200 */
.L_x_1895:
        /* <DEDUP_REMOVED lines=18> */
.L_x_1898:
[----:B------:R-:W-:Y:S05]  /*6580*/  BSYNC.RECONVERGENT B2 ;  /* 0x0000000000027941 */ /* 0x000fea0003800200 */
.L_x_1897:
        /* <DEDUP_REMOVED lines=21> */
.L_x_1900:
[----:B------:R-:W-:Y:S05]  /*66e0*/  BSYNC.RECONVERGENT B2 ;  /* 0x0000000000027941 */ /* 0x000fea0003800200 */
.L_x_1899:
        /* <DEDUP_REMOVED lines=8> */
[----:B------:R2:W-:Y:S01]  /*6770*/  STL [R1+0xf8], R0 ;  /* 0x0000f80001007387 */ /* 0x0005e20000100800 */
[----:B------:R-:W-:Y:S02]  /*6780*/  MOV R170, RZ ;  /* 0x000000ff00aa7202 */ /* 0x000fe40000000f00 */
[----:B------:R-:W-:-:S08]  /*6790*/  FMUL.FTZ R171, R171, UR12 ;  /* 0x0000000cabab7c20 */ /* 0x000fd00008410000 */
[----:B--2---:R-:W-:-:S05]  /*67a0*/  @P1 SHF.L.U32 R0, R162, 0x10, RZ ;  /* 0x00000010a2001819 */ /* 0x004fca00000006ff */
[----:B------:R-:W-:Y:S01]  /*67b0*/  @P1 FMUL.FTZ R170, R0, R171 ;  /* 0x000000ab00aa1220 */ /* 0x000fe20000410000 */
[----:B------:R-:W-:-:S03]  /*67c0*/  @P1 SHF.L.U32 R0, R70, 0x10, RZ ;  /* 0x0000001046001819 */ /* 0x000fc600000006ff */
[----:B------:R-:W-:Y:S01]  /*67d0*/  FADD.FTZ R148, R148, R170 ;  /* 0x000000aa94947221 */ /* 0x000fe20000010000 */
[----:B------:R-:W-:Y:S02]  /*67e0*/  HFMA2 R170, -RZ, RZ, 0, 0 ;  /* 0x00000000ffaa7431 */ /* 0x000fe400000001ff */
[----:B------:R-:W-:Y:S02]  /*67f0*/  @P1 FMUL.FTZ R170, R0, R171 ;  /* 0x000000ab00aa1220 */ /* 0x000fe40000410000 */
[----:B------:R0:W5:Y:S03]  /*6800*/  LDL.LU R0, [R1+0xf8] ;  /* 0x0000f80001007983 */ /* 0x0001660000300800 */
[----:B------:R-:W-:-:S04]  /*6810*/  F2FP.BF16.F32.PACK_AB R170, RZ, R170 ;  /* 0x000000aaffaa723e */ /* 0x000fc800000010ff */
[----:B------:R-:W-:-:S07]  /*6820*/  PRMT R166, R170, 0x7610, R166 ;  /* 0x00007610aaa67816 */ /* 0x000fce00000000a6 */
.L_x_1902:
[----:B------:R-:W-:Y:S05]  /*6830*/  BSYNC.RECONVERGENT B2 ;  /* 0x0000000000027941 */ /* 0x000fea0003800200 */
.L_x_1901:
[----:B------:R-:W-:Y:S01]  /*6840*/  PRMT R170, R42, 0x7632, R170 ;  /* 0x000076322aaa7816 */ /* 0x000fe200000000aa */
[----:B------:R-:W-:Y:S01]  /*6850*/  @P0 FFMA.FTZ R171, R204, R178, R246 ;  /* 0x000000b2ccab0223 */ /* 0x000fe200000100f6 */
[----:B------:R-:W-:Y:S02]  /*6860*/  BSSY.RECONVERGENT B2, `(.L_x_1903) ;  /* 0x0000019000027945 */ /* 0x000fe40003800200 */
[----:B------:R-:W-:Y:S01]  /*6870*/  SHF.L.U32 R170, R170, 0x10, RZ ;  /* 0x00000010aaaa7819 */ /* 0x000fe200000006ff */
[----:B------:R-:W-:-:S04]  /*6880*/  @P0 FADD.FTZ R171, R202, -R171 ;  /* 0x800000abcaab0221 */ /* 0x000fc80000010000 */
[----:B------:R-:W-:Y:S01]  /*6890*/  @P0 FFMA.FTZ R170, R219, R171, R170 ;  /* 0x000000abdbaa0223 */ /* 0x000fe200000100aa */
[----:B------:R-:W-:Y:S06]  /*68a0*/  @!P2 BRA `(.L_x_1904) ;  /* 0x000000000050a947 */ /* 0x000fec0003800000 */
[----:B------:R-:W-:Y:S04]  /*68b0*/  STL [R1+0x100], R3 ;  /* 0x0001000301007387 */ /* 0x000fe80000100800 */
[----:B------:R-:W-:Y:S04]  /*68c0*/  STL [R1+0xfc], R2 ;  /* 0x0000fc0201007387 */ /* 0x000fe80000100800 */
[----:B-----5:R2:W-:Y:S04]  /*68d0*/  STL [R1+0xf8], R0 ;  /* 0x0000f80001007387 */ /* 0x0205e80000100800 */
[----:B--2---:R-:W2:Y:S01]  /*68e0*/  LDL R0, [R1+0xe8] ;  /* 0x0000e80001007983 */ /* 0x004ea20000100800 */
[----:B------:R-:W-:Y:S01]  /*68f0*/  LOP3.LUT P1, RZ, R207, 0xff00, RZ, 0xc0, !PT ;  /* 0x0000ff00cfff7812 */ /* 0x000fe2000782c0ff */
[----:B------:R-:W-:-:S04]  /*6900*/  FMUL.FTZ R171, R170, UR13 ;  /* 0x0000000daaab7c20 */ /* 0x000fc80008410000 */
[----:B------:R-:W-:Y:S01]  /*6910*/  FMUL.FTZ R2, R171, UR12 ;  /* 0x0000000cab027c20 */ /* 0x000fe20008410000 */
[----:B------:R-:W-:-:S07]  /*6920*/  MOV R171, RZ ;  /* 0x000000ff00ab7202 */ /* 0x000fce0000000f00 */
[----:B------:R-:W-:-:S04]  /*6930*/  @P1 PRMT R3, R162, 0x7632, R3 ;  /* 0x00007632a2031816 */ /* 0x000fc80000000003 */
[----:B------:R-:W-:-:S05]  /*6940*/  @P1 SHF.L.U32 R3, R3, 0x10, RZ ;  /* 0x0000001003031819 */ /* 0x000fca00000006ff */
[----:B------:R-:W-:Y:S02]  /*6950*/  @P1 FMUL.FTZ R171, R2, R3 ;  /* 0x0000000302ab1220 */ /* 0x000fe40000410000 */
[----:B------:R1:W5:Y:S02]  /*6960*/  LDL.LU R3, [R1+0x100] ;  /* 0x0001000001037983 */ /* 0x0003640000300800 */
[----:B------:R-:W-:Y:S01]  /*6970*/  FADD.FTZ R149, R149, R171 ;  /* 0x000000ab95957221 */ /* 0x000fe20000010000 */
[----:B------:R-:W-:Y:S01]  /*6980*/  HFMA2 R171, -RZ, RZ, 0, 0 ;  /* 0x00000000ffab7431 */ /* 0x000fe200000001ff */
[----:B--2---:R-:W-:-:S05]  /*6990*/  @P1 SHF.L.U32 R0, R0, 0x10, RZ ;  /* 0x0000001000001819 */ /* 0x004fca00000006ff */
[----:B------:R-:W-:Y:S02]  /*69a0*/  @P1 FMUL.FTZ R171, R0, R2 ;  /* 0x0000000200ab1220 */ /* 0x000fe40000410000 */
[----:B------:R1:W5:Y:S04]  /*69b0*/  LDL.LU R2, [R1+0xfc] ;  /* 0x0000fc0001027983 */ /* 0x0003680000300800 */
[----:B------:R1:W5:Y:S01]  /*69c0*/  LDL.LU R0, [R1+0xf8] ;  /* 0x0000f80001007983 */ /* 0x0003620000300800 */
[----:B------:R-:W-:-:S04]  /*69d0*/  F2FP.BF16.F32.PACK_AB R171, RZ, R171 ;  /* 0x000000abffab723e */ /* 0x000fc800000010ff */
[----:B------:R-:W-:-:S07]  /*69e0*/  PRMT R166, R166, 0x5410, R171 ;  /* 0x00005410a6a67816 */ /* 0x000fce00000000ab */
.L_x_1904:
[----:B------:R-:W-:Y:S05]  /*69f0*/  BSYNC.RECONVERGENT B2 ;  /* 0x0000000000027941 */ /* 0x000fea0003800200 */
.L_x_1903:
[----:B------:R-:W-:Y:S01]  /*6a00*/  @P0 FFMA.FTZ R171, R222, R178, R246 ;  /* 0x000000b2deab0223 */ /* 0x000fe200000100f6 */
[----:B-----5:R2:W-:Y:S03]  /*6a10*/  STL [R1+0xf8], R0 ;  /* 0x0000f80001007387 */ /* 0x0205e60000100800 */
[----:B--2---:R-:W-:Y:S01]  /*6a20*/  @P0 FADD.FTZ R0, R175, -R171 ;  /* 0x800000abaf000221 */ /* 0x004fe20000010000 */
[----:B------:R-:W-:-:S05]  /*6a30*/  SHF.L.U32 R171, R43, 0x10, RZ ;  /* 0x000000102bab7819 */ /* 0x000fca00000006ff */
[----:B------:R-:W-:Y:S02]  /*6a40*/  @P0 FFMA.FTZ R171, R219, R0, R171 ;  /* 0x00000000dbab0223 */ /* 0x000fe400000100ab */
[----:B------:R2:W5:Y:S01]  /*6a50*/  LDL.LU R0, [R1+0xf8] ;  /* 0x0000f80001007983 */ /* 0x0005620000300800 */
[----:B------:R-:W-:Y:S01]  /*6a60*/  F2FP.BF16.F32.PACK_AB R168, R248, R168 ;  /* 0x000000a8f8a8723e */ /* 0x000fe200000010ff */
[----:B------:R-:W-:Y:S01]  /*6a70*/  BSSY.RECONVERGENT B2, `(.L_x_1905) ;  /* 0x0000017000027945 */ /* 0x000fe20003800200 */
[----:B------:R-:W-:Y:S01]  /*6a80*/  F2FP.BF16.F32.PACK_AB R169, R169, R249 ;  /* 0x000000f9a9a9723e */ /* 0x000fe200000010ff */
[----:B------:R-:W-:Y:S01]  /*6a90*/  @P0 FFMA.FTZ R249, R201, R178, R246 ;  /* 0x000000b2c9f90223 */ /* 0x000fe200000100f6 */
[----:B------:R-:W-:Y:S02]  /*6aa0*/  PRMT R248, R43, 0x7632, R248 ;  /* 0x000076322bf87816 */ /* 0x000fe400000000f8 */
[----:B------:R-:W-:Y:S01]  /*6ab0*/  F2FP.BF16.F32.PACK_AB R170, R170, R251 ;  /* 0x000000fbaaaa723e */ /* 0x000fe200000010ff */
[----:B------:R-:W-:Y:S01]  /*6ac0*/  @P0 FADD.FTZ R249, R200, -R249 ;  /* 0x800000f9c8f90221 */ /* 0x000fe20000010000 */
[----:B------:R-:W-:-:S05]  /*6ad0*/  SHF.L.U32 R248, R248, 0x10, RZ ;  /* 0x00000010f8f87819 */ /* 0x000fca00000006ff */
[----:B------:R-:W-:Y:S01]  /*6ae0*/  @P0 FFMA.FTZ R248, R219, R249, R248 ;  /* 0x000000f9dbf80223 */ /* 0x000fe200000100f8 */
[----:B--2---:R-:W-:Y:S06]  /*6af0*/  @!P2 BRA `(.L_x_1906) ;  /* 0x000000000038a947 */ /* 0x004fec0003800000 */
[----:B------:R-:W-:Y:S01]  /*6b00*/  LOP3.LUT P0, RZ, R207, 0xff0000, RZ, 0xc0, !PT ;  /* 0x00ff0000cfff7812 */ /* 0x000fe2000780c0ff */
[----:B------:R-:W-:Y:S01]  /*6b10*/  FMUL.FTZ R251, R171, UR13 ;  /* 0x0000000dabfb7c20 */ /* 0x000fe20008410000 */
[----:B-----5:R2:W-:Y:S01]  /*6b20*/  STL [R1+0xf8], R0 ;  /* 0x0000f80001007387 */ /* 0x0205e20000100800 */
        /* <DEDUP_REMOVED lines=11> */
.L_x_1906:
[----:B------:R-:W-:Y:S05]  /*6be0*/  BSYNC.RECONVERGENT B2 ;  /* 0x0000000000027941 */ /* 0x000fea0003800200 */
.L_x_1905:
[----:B------:R-:W-:Y:S01]  /*6bf0*/  F2FP.BF16.F32.PACK_AB R171, R248, R171 ;  /* 0x000000abf8ab723e */ /* 0x000fe200000010ff */
[----:B------:R-:W-:Y:S06]  /*6c00*/  @!P2 BRA `(.L_x_1859) ;  /* 0x00000000003ca947 */ /* 0x000fec0003800000 */
[----:B------:R-:W3:Y:S01]  /*6c10*/  LDL R249, [R1+0xe4] ;  /* 0x0000e40001f97983 */ /* 0x000ee20000100800 */
[----:B------:R-:W-:Y:S01]  /*6c20*/  ISETP.GE.U32.AND P0, PT, R206, RZ, PT ;  /* 0x000000ffce00720c */ /* 0x000fe20003f06070 */
[----:B------:R-:W-:-:S03]  /*6c30*/  FMUL.FTZ R206, R248, UR13 ;  /* 0x0000000df8ce7c20 */ /* 0x000fc60008410000 */
[----:B------:R-:W-:Y:S01]  /*6c40*/  ISETP.GE.U32.AND.EX P0, PT, R207, 0x1000000, PT, P0 ;  /* 0x01000000cf00780c */ /* 0x000fe20003f06100 */
[----:B------:R-:W-:Y:S01]  /*6c50*/  FMUL.FTZ R248, R206, UR12 ;  /* 0x0000000ccef87c20 */ /* 0x000fe20008410000 */
[----:B------:R-:W-:-:S11]  /*6c60*/  MOV R206, RZ ;  /* 0x000000ff00ce7202 */ /* 0x000fd60000000f00 */
[----:B------:R-:W-:-:S04]  /*6c70*/  @P0 PRMT R207, R163, 0x7632, R207 ;  /* 0x00007632a3cf0816 */ /* 0x000fc800000000cf */
[----:B------:R-:W-:-:S05]  /*6c80*/  @P0 SHF.L.U32 R207, R207, 0x10, RZ ;  /* 0x00000010cfcf0819 */ /* 0x000fca00000006ff */
[----:B------:R-:W-:-:S04]  /*6c90*/  @P0 FMUL.FTZ R206, R248, R207 ;  /* 0x000000cff8ce0220 */ /* 0x000fc80000410000 */
[----:B------:R-:W-:Y:S01]  /*6ca0*/  FADD.FTZ R151, R151, R206 ;  /* 0x000000ce97977221 */ /* 0x000fe20000010000 */
[----:B------:R-:W-:Y:S01]  /*6cb0*/  HFMA2 R206, -RZ, RZ, 0, 0 ;  /* 0x00000000ffce7431 */ /* 0x000fe200000001ff */
[----:B---3--:R-:W-:-:S05]  /*6cc0*/  @P0 SHF.L.U32 R207, R249, 0x10, RZ ;  /* 0x00000010f9cf0819 */ /* 0x008fca00000006ff */
[----:B------:R-:W-:-:S05]  /*6cd0*/  @P0 FMUL.FTZ R206, R207, R248 ;  /* 0x000000f8cfce0220 */ /* 0x000fca0000410000 */
[----:B------:R-:W-:-:S04]  /*6ce0*/  F2FP.BF16.F32.PACK_AB R206, RZ, R206 ;  /* 0x000000ceffce723e */ /* 0x000fc800000010ff */
[----:B------:R-:W-:-:S07]  /*6cf0*/  PRMT R167, R167, 0x5410, R206 ;  /* 0x00005410a7a77816 */ /* 0x000fce00000000ce */
.L_x_1859:
[----:B------:R-:W-:Y:S05]  /*6d00*/  BSYNC.RECONVERGENT B1 ;  /* 0x0000000000017941 */ /* 0x000fea0003800200 */
.L_x_1814:
[----:B------:R-:W-:Y:S01]  /*6d10*/  ISETP.NE.U32.AND P0, PT, R233, RZ, PT ;  /* 0x000000ffe900720c */ /* 0x000fe20003f05070 */
[----:B------:R-:W-:Y:S01]  /*6d20*/  BSSY.RECONVERGENT B1, `(.L_x_1907) ;  /* 0x000000f000017945 */ /* 0x000fe20003800200 */
[----:B------:R-:W-:Y:S02]  /*6d30*/  ISETP.NE.U32.AND P1, PT, R232, RZ, PT ;  /* 0x000000ffe800720c */ /* 0x000fe40003f25070 */
[----:B------:R-:W-:Y:S02]  /*6d40*/  ISETP.NE.AND.EX P0, PT, R245, RZ, PT, P0 ;  /* 0x000000fff500720c */ /* 0x000fe40003f05300 */
[----:B------:R-:W-:-:S11]  /*6d50*/  ISETP.NE.AND.EX P1, PT, R231, RZ, PT, P1 ;  /* 0x000000ffe700720c */ /* 0x000fd60003f25310 */
[----:B-----5:R-:W3:Y:S02]  /*6d60*/  @P0 LDC.64 R206, c[0x0][0x478] ;  /* 0x00011e00ffce0b82 */ /* 0x020ee40000000a00 */
[----:B---3--:R-:W-:-:S05]  /*6d70*/  @P0 IMAD.WIDE.U32 R206, R252, 0x10, R206 ;  /* 0x00000010fcce0825 */ /* 0x008fca00078e00ce */
[----:B------:R3:W-:Y:S02]  /*6d80*/  @P0 STG.E.128 desc[UR6][R206.64], R168 ;  /* 0x000000a8ce000986 */ /* 0x0007e4000c101d06 */
[----:B---3--:R-:W3:Y:S02]  /*6d90*/  @P2 LDC.64 R206, c[0x0][0x468] ;  /* 0x00011a00ffce2b82 */ /* 0x008ee40000000a00 */
[----:B---3--:R-:W-:-:S05]  /*6da0*/  @P2 IMAD.WIDE.U32 R206, R179, 0x10, R206 ;  /* 0x00000010b3ce2825 */ /* 0x008fca00078e00ce */
[----:B------:R3:W-:Y:S01]  /*6db0*/  @P2 STG.E.128 desc[UR6][R206.64], R164 ;  /* 0x000000a4ce002986 */ /* 0x0007e2000c101d06 */
[----:B------:R-:W-:Y:S05]  /*6dc0*/  @!P2 BRA `(.L_x_1908) ;  /* 0x000000000010a947 */ /* 0x000fea0003800000 */
[----:B------:R-:W4:Y:S01]  /*6dd0*/  LDC.64 R162, c[0x0][0x390] ;  /* 0x0000e400ffa27b82 */ /* 0x000f220000000a00 */
[----:B------:R-:W-:-:S05]  /*6de0*/  IADD3 R160, PT, PT, R179, 0x20, RZ ;  /* 0x00000020b3a07810 */ /* 0x000fca0007ffe0ff */
[----:B----4-:R-:W-:-:S06]  /*6df0*/  IMAD.WIDE.U32 R160, R160, 0x10, R162 ;  /* 0x00000010a0a07825 */ /* 0x010fcc00078e00a2 */
[----:B------:R-:W5:Y:S02]  /*6e00*/  LDG.E.128 R160, desc[UR6][R160.64] ;  /* 0x00000006a0a07981 */ /* 0x000f64000c1e1d00 */
.L_x_1908:
[----:B------:R-:W-:Y:S05]  /*6e10*/  BSYNC.RECONVERGENT B1 ;  /* 0x0000000000017941 */ /* 0x000fea0003800200 */
.L_x_1907:
[----:B------:R-:W-:Y:S04]  /*6e20*/  BSSY.RECONVERGENT B1, `(.L_x_1909) ;  /* 0x0000326000017945 */ /* 0x000fe80003800200 */
[----:B------:R-:W-:Y:S05]  /*6e30*/  @!P1 BRA `(.L_x_1910) ;  /* 0x00000014003c9947 */ /* 0x000fea0003800000 */
[----:B------:R-:W-:Y:S05]  /*6e40*/  @!P0 BRA `(.L_x_1911) ;  /* 0x0000000800a48947 */ /* 0x000fea0003800000 */
[----:B------:R-:W-:Y:S01]  /*6e50*/  ISETP.GT.AND P3, PT, R234, RZ, PT ;  /* 0x000000ffea00720c */ /* 0x000fe20003f64270 */
[----:B------:R-:W-:Y:S01]  /*6e60*/  BSSY.RECONVERGENT B2, `(.L_x_1912) ;  /* 0x0000017000027945 */ /* 0x000fe20003800200 */
[C---:B------:R-:W-:Y:S02]  /*6e70*/  PRMT R168, R36.reuse, 0x7632, R168 ;  /* 0x0000763224a87816 */ /* 0x040fe400000000a8 */
[----:B---3--:R-:W-:Y:S02]  /*6e80*/  SHF.L.U32 R206, R36, 0x10, RZ ;  /* 0x0000001024ce7819 */ /* 0x008fe400000006ff */
[----:B------:R-:W-:-:S07]  /*6e90*/  SHF.L.U32 R168, R168, 0x10, RZ ;  /* 0x00000010a8a87819 */ /* 0x000fce00000006ff */
[----:B------:R-:W-:-:S04]  /*6ea0*/  @P3 FFMA.FTZ R169, R199, R178, R246 ;  /* 0x000000b2c7a93223 */ /* 0x000fc800000100f6 */
[----:B------:R-:W-:-:S04]  /*6eb0*/  @P3 FADD.FTZ R169, R198, -R169 ;  /* 0x800000a9c6a93221 */ /* 0x000fc80000010000 */
[----:B------:R-:W-:Y:S01]  /*6ec0*/  @P3 FFMA.FTZ R168, R219, R169, R168 ;  /* 0x000000a9dba83223 */ /* 0x000fe200000100a8 */
[----:B------:R-:W-:-:S04]  /*6ed0*/  @P3 FFMA.FTZ R169, R223, R178, R246 ;  /* 0x000000b2dfa93223 */ /* 0x000fc800000100f6 */
[----:B------:R-:W-:-:S04]  /*6ee0*/  @P3 FADD.FTZ R169, R176, -R169 ;  /* 0x800000a9b0a93221 */ /* 0x000fc80000010000 */
[----:B------:R-:W-:Y:S01]  /*6ef0*/  @P3 FFMA.FTZ R206, R219, R169, R206 ;  /* 0x000000a9dbce3223 */ /* 0x000fe200000100ce */
[----:B------:R-:W-:Y:S06]  /*6f00*/  @!P2 BRA `(.L_x_1913) ;  /* 0x000000000030a947 */ /* 0x000fec0003800000 */
[----:B------:R-:W-:Y:S01]  /*6f10*/  LOP3.LUT P4, RZ, R208, 0xff, RZ, 0xc0, !PT ;  /* 0x000000ffd0ff7812 */ /* 0x000fe2000788c0ff */
[----:B------:R-:W-:Y:S01]  /*6f20*/  FMUL.FTZ R169, R206, UR13 ;  /* 0x0000000dcea97c20 */ /* 0x000fe20008410000 */
[----:B------:R-:W-:-:S03]  /*6f30*/  MOV R170, RZ ;  /* 0x000000ff00aa7202 */ /* 0x000fc60000000f00 */
[----:B------:R-:W-:-:S08]  /*6f40*/  FMUL.FTZ R169, R169, UR12 ;  /* 0x0000000ca9a97c20 */ /* 0x000fd00008410000 */
[----:B-----5:R-:W-:-:S05]  /*6f50*/  @P4 SHF.L.U32 R171, R160, 0x10, RZ ;  /* 0x00000010a0ab4819 */ /* 0x020fca00000006ff */
[----:B------:R-:W-:Y:S01]  /*6f60*/  @P4 FMUL.FTZ R170, R171, R169 ;  /* 0x000000a9abaa4220 */ /* 0x000fe20000410000 */
[----:B------:R-:W-:-:S03]  /*6f70*/  @P4 SHF.L.U32 R171, R72, 0x10, RZ ;  /* 0x0000001048ab4819 */ /* 0x000fc600000006ff */
[----:B------:R-:W-:Y:S01]  /*6f80*/  FADD.FTZ R144, R144, R170 ;  /* 0x000000aa90907221 */ /* 0x000fe20000010000 */
[----:B------:R-:W-:Y:S02]  /*6f90*/  HFMA2 R170, -RZ, RZ, 0, 0 ;  /* 0x00000000ffaa7431 */ /* 0x000fe400000001ff */
[----:B------:R-:W-:-:S05]  /*6fa0*/  @P4 FMUL.FTZ R170, R169, R171 ;  /* 0x000000aba9aa4220 */ /* 0x000fca0000410000 */
[----:B------:R-:W-:-:S04]  /*6fb0*/  F2FP.BF16.F32.PACK_AB R170, RZ, R170 ;  /* 0x000000aaffaa723e */ /* 0x000fc800000010ff */
[----:B------:R-:W-:-:S07]  /*6fc0*/  PRMT R164, R170, 0x7610, R164 ;  /* 0x00007610aaa47816 */ /* 0x000fce00000000a4 */
.L_x_1913:
[----:B------:R-:W-:Y:S05]  /*6fd0*/  BSYNC.RECONVERGENT B2 ;  /* 0x0000000000027941 */ /* 0x000fea0003800200 */
.L_x_1912:
[----:B------:R-:W-:Y:S04]  /*6fe0*/  BSSY.RECONVERGENT B2, `(.L_x_1914) ;  /* 0x0000010000027945 */ /* 0x000fe80003800200 */
[----:B------:R-:W-:Y:S05]  /*6ff0*/  @!P2 BRA `(.L_x_1915) ;  /* 0x000000000038a947 */ /* 0x000fea0003800000 */
[----:B------:R-:W3:Y:S01]  /*7000*/  LDL R207, [R1+0xe0] ;  /* 0x0000e00001cf7983 */ /* 0x000ee20000100800 */
[----:B------:R-:W-:Y:S01]  /*7010*/  LOP3.LUT P4, RZ, R208, 0xff00, RZ, 0xc0, !PT ;  /* 0x0000ff00d0ff7812 */ /* 0x000fe2000788c0ff */
[----:B------:R-:W-:Y:S01]  /*7020*/  FMUL.FTZ R169, R168, UR13 ;  /* 0x0000000da8a97c20 */ /* 0x000fe20008410000 */
[----:B------:R-:W-:-:S03]  /*7030*/  MOV R171, RZ ;  /* 0x000000ff00ab7202 */ /* 0x000fc60000000f00 */
[----:B------:R-:W-:-:S08]  /*7040*/  FMUL.FTZ R169, R169, UR12 ;  /* 0x0000000ca9a97c20 */ /* 0x000fd00008410000 */
[----:B-----5:R-:W-:-:S04]  /*7050*/  @P4 PRMT R170, R160, 0x7632, R170 ;  /* 0x00007632a0aa4816 */ /* 0x020fc800000000aa */
        /* <DEDUP_REMOVED lines=8> */
.L_x_1915:
[----:B------:R-:W-:Y:S05]  /*70e0*/  BSYNC.RECONVERGENT B2 ;  /* 0x0000000000027941 */ /* 0x000fea0003800200 */
.L_x_1914:
        /* <DEDUP_REMOVED lines=18> */
.L_x_1917:
[----:B------:R-:W-:Y:S05]  /*7210*/  BSYNC.RECONVERGENT B2 ;  /* 0x0000000000027941 */ /* 0x000fea0003800200 */
.L_x_1916:
[----:B------:R-:W-:Y:S01]  /*7220*/  PRMT R171, R37, 0x7632, R171 ;  /* 0x0000763225ab7816 */ /* 0x000fe200000000ab */
[----:B------:R-:W-:Y:S01]  /*7230*/  @P3 FFMA.FTZ R170, R197, R178, R246 ;  /* 0x000000b2c5aa3223 */ /* 0x000fe200000100f6 */
[----:B------:R-:W-:Y:S02]  /*7240*/  BSSY.RECONVERGENT B2, `(.L_x_1918) ;  /* 0x0000013000027945 */ /* 0x000fe40003800200 */
[----:B------:R-:W-:Y:S01]  /*7250*/  SHF.L.U32 R207, R171, 0x10, RZ ;  /* 0x00000010abcf7819 */ /* 0x000fe200000006ff */
[----:B------:R-:W-:-:S04]  /*7260*/  @P3 FADD.FTZ R170, R196, -R170 ;  /* 0x800000aac4aa3221 */ /* 0x000fc80000010000 */
[----:B------:R-:W-:Y:S01]  /*7270*/  @P3 FFMA.FTZ R207, R219, R170, R207 ;  /* 0x000000aadbcf3223 */ /* 0x000fe200000100cf */
[----:B------:R-:W-:Y:S06]  /*7280*/  @!P2 BRA `(.L_x_1919) ;  /* 0x000000000038a947 */ /* 0x000fec0003800000 */
        /* <DEDUP_REMOVED lines=14> */
.L_x_1919:
[----:B------:R-:W-:Y:S05]  /*7370*/  BSYNC.RECONVERGENT B2 ;  /* 0x0000000000027941 */ /* 0x000fea0003800200 */
.L_x_1918:
        /* <DEDUP_REMOVED lines=18> */
.L_x_1921:
[----:B------:R-:W-:Y:S05]  /*74a0*/  BSYNC.RECONVERGENT B2 ;  /* 0x0000000000027941 */ /* 0x000fea0003800200 */
.L_x_1920:
        /* <DEDUP_REMOVED lines=21> */
.L_x_1923:
[----:B------:R-:W-:Y:S05]  /*7600*/  BSYNC.RECONVERGENT B2 ;  /* 0x0000000000027941 */ /* 0x000fea0003800200 */
.L_x_1922:
[--C-:B------:R-:W-:Y:S01]  /*7610*/  @P3 FFMA.FTZ R171, R228, R178, R246.reuse ;  /* 0x000000b2e4ab3223 */ /* 0x100fe200000100f6 */
[----:B------:R-:W-:Y:S01]  /*7620*/  F2FP.BF16.F32.PACK_AB R168, R168, R206 ;  /* 0x000000cea8a8723e */ /* 0x000fe200000010ff */
[----:B------:R-:W-:Y:S01]  /*7630*/  BSSY.RECONVERGENT B2, `(.L_x_1924) ;  /* 0x0000018000027945 */ /* 0x000fe20003800200 */
[----:B------:R-:W-:Y:S01]  /*7640*/  F2FP.BF16.F32.PACK_AB R169, R207, R169 ;  /* 0x000000a9cfa9723e */ /* 0x000fe200000010ff */
[----:B------:R-:W-:Y:S01]  /*7650*/  @P3 FFMA.FTZ R207, R193, R178, R246 ;  /* 0x000000b2c1cf3223 */ /* 0x000fe200000100f6 */
[----:B------:R-:W-:Y:S01]  /*7660*/  PRMT R206, R39, 0x7632, R206 ;  /* 0x0000763227ce7816 */ /* 0x000fe200000000ce */
        /* <DEDUP_REMOVED lines=20> */
.L_x_1925:
[----:B------:R-:W-:Y:S05]  /*77b0*/  BSYNC.RECONVERGENT B2 ;  /* 0x0000000000027941 */ /* 0x000fea0003800200 */
.L_x_1924:
[----:B------:R-:W-:Y:S01]  /*77c0*/  F2FP.BF16.F32.PACK_AB R171, R206, R171 ;  /* 0x000000abceab723e */ /* 0x000fe200000010ff */
[----:B------:R-:W-:Y:S06]  /*77d0*/  @!P2 BRA `(.L_x_1926) ;  /* 0x000000280028a947 */ /* 0x000fec0003800000 */
[----:B------:R-:W3:Y:S01]  /*77e0*/  LDL R231, [R1+0xd4] ;  /* 0x0000d40001e77983 */ /* 0x000ee20000100800 */
[----:B------:R-:W-:Y:S01]  /*77f0*/  ISETP.GE.U32.AND P3, PT, R208, RZ, PT ;  /* 0x000000ffd000720c */ /* 0x000fe20003f66070 */
[----:B------:R-:W-:Y:S01]  /*7800*/  FMUL.FTZ R206, R206, UR13 ;  /* 0x0000000dcece7c20 */ /* 0x000fe20008410000 */
[----:B------:R-:W-:Y:S02]  /*7810*/  MOV R208, RZ ;  /* 0x000000ff00d07202 */ /* 0x000fe40000000f00 */
[----:B------:R-:W-:Y:S01]  /*7820*/  ISETP.GE.U32.AND.EX P3, PT, R209, 0x1000000, PT, P3 ;  /* 0x01000000d100780c */ /* 0x000fe20003f66130 */
[----:B------:R-:W-:-:S12]  /*7830*/  FMUL.FTZ R206, R206, UR12 ;  /* 0x0000000ccece7c20 */ /* 0x000fd80008410000 */
        /* <DEDUP_REMOVED lines=10> */
.L_x_1911:
[----:B------:R-:W-:Y:S01]  /*78e0*/  BSSY.RECONVERGENT B2, `(.L_x_1927) ;  /* 0x0000013000027945 */ /* 0x000fe20003800200 */
[----:B------:R-:W-:-:S03]  /*78f0*/  ISETP.GT.AND P4, PT, R234, RZ, PT ;  /* 0x000000ffea00720c */ /* 0x000fc60003f84270 */
[----:B------:R-:W-:Y:S10]  /*7900*/  @!P2 BRA `(.L_x_1928) ;  /* 0x000000000040a947 */ /* 0x000ff40003800000 */
[----:B---3--:R-:W-:Y:S01]  /*7910*/  @P4 FFMA.FTZ R206, R223, R178, R246 ;  /* 0x000000b2dfce4223 */ /* 0x008fe200000100f6 */
[----:B------:R-:W-:Y:S02]  /*7920*/  LOP3.LUT P3, RZ, R208, 0xff, RZ, 0xc0, !PT ;  /* 0x000000ffd0ff7812 */ /* 0x000fe4000786c0ff */
[----:B------:R-:W-:Y:S01]  /*7930*/  SHF.L.U32 R207, R36, 0x10, RZ ;  /* 0x0000001024cf7819 */ /* 0x000fe200000006ff */
[----:B------:R-:W-:-:S04]  /*7940*/  @P4 FADD.FTZ R206, R176, -R206 ;  /* 0x800000ceb0ce4221 */ /* 0x000fc80000010000 */
[----:B------:R-:W-:-:S04]  /*7950*/  @P4 FFMA.FTZ R207, R219, R206, R207 ;  /* 0x000000cedbcf4223 */ /* 0x000fc800000100cf */
[----:B------:R-:W-:Y:S01]  /*7960*/  FMUL.FTZ R206, R207, UR13 ;  /* 0x0000000dcfce7c20 */ /* 0x000fe20008410000 */
[----:B------:R-:W-:Y:S02]  /*7970*/  MOV R207, RZ ;  /* 0x000000ff00cf7202 */ /* 0x000fe40000000f00 */
[----:B-----5:R-:W-:Y:S01]  /*7980*/  @P3 SHF.L.U32 R231, R160, 0x10, RZ ;  /* 0x00000010a0e73819 */ /* 0x020fe200000006ff */
        /* <DEDUP_REMOVED lines=8> */
.L_x_1928:
[----:B------:R-:W-:Y:S05]  /*7a10*/  BSYNC.RECONVERGENT B2 ;  /* 0x0000000000027941 */ /* 0x000fea0003800200 */
.L_x_1927:
[----:B------:R-:W-:Y:S04]  /*7a20*/  BSSY.RECONVERGENT B2, `(.L_x_1929) ;  /* 0x0000015000027945 */ /* 0x000fe80003800200 */
[----:B------:R-:W-:Y:S05]  /*7a30*/  @!P2 BRA `(.L_x_1930) ;  /* 0x00000000004ca947 */ /* 0x000fea0003800000 */
[----:B------:R-:W4:Y:S01]  /*7a40*/  LDL R232, [R1+0xe0] ;  /* 0x0000e00001e87983 */ /* 0x000f220000100800 */
[----:B---3--:R-:W-:Y:S01]  /*7a50*/  PRMT R207, R36, 0x7632, R207 ;  /* 0x0000763224cf7816 */ /* 0x008fe200000000cf */
[----:B------:R-:W-:Y:S01]  /*7a60*/  @P4 FFMA.FTZ R206, R199, R178, R246 ;  /* 0x000000b2c7ce4223 */ /* 0x000fe200000100f6 */
[----:B------:R-:W-:Y:S02]  /*7a70*/  LOP3.LUT P3, RZ, R208, 0xff00, RZ, 0xc0, !PT ;  /* 0x0000ff00d0ff7812 */ /* 0x000fe4000786c0ff */
[----:B------:R-:W-:Y:S01]  /*7a80*/  SHF.L.U32 R207, R207, 0x10, RZ ;  /* 0x00000010cfcf7819 */ /* 0x000fe200000006ff */
[----:B------:R-:W-:Y:S01]  /*7a90*/  @P4 FADD.FTZ R206, R198, -R206 ;  /* 0x800000cec6ce4221 */ /* 0x000fe20000010000 */
[----:B------:R-:W-:-:S03]  /*7aa0*/  MOV R231, RZ ;  /* 0x000000ff00e77202 */ /* 0x000fc60000000f00 */
[----:B------:R-:W-:-:S04]  /*7ab0*/  @P4 FFMA.FTZ R207, R219, R206, R207 ;  /* 0x000000cedbcf4223 */ /* 0x000fc800000100cf */
[----:B------:R-:W-:Y:S02]  /*7ac0*/  FMUL.FTZ R206, R207, UR13 ;  /* 0x0000000dcfce7c20 */ /* 0x000fe40008410000 */
[----:B-----5:R-:W-:Y:S02]  /*7ad0*/  @P3 PRMT R207, R160, 0x7632, R207 ;  /* 0x00007632a0cf3816 */ /* 0x020fe400000000cf */
[----:B------:R-:W-:Y:S02]  /*7ae0*/  FMUL.FTZ R206, R206, UR12 ;  /* 0x0000000ccece7c20 */ /* 0x000fe40008410000 */
[----:B------:R-:W-:-:S05]  /*7af0*/  @P3 SHF.L.U32 R207, R207, 0x10, RZ ;  /* 0x00000010cfcf3819 */ /* 0x000fca00000006ff */
[----:B------:R-:W-:Y:S01]  /*7b00*/  @P3 FMUL.FTZ R231, R206, R207 ;  /* 0x000000cfcee73220 */ /* 0x000fe20000410000 */
[----:B------:R-:W-:-:S03]  /*7b10*/  HFMA2 R207, -RZ, RZ, 0, 0 ;  /* 0x00000000ffcf7431 */ /* 0x000fc600000001ff */
[----:B------:R-:W-:Y:S01]  /*7b20*/  FADD.FTZ R145, R145, R231 ;  /* 0x000000e791917221 */ /* 0x000fe20000010000 */
[----:B----4-:R-:W-:-:S05]  /*7b30*/  @P3 SHF.L.U32 R231, R232, 0x10, RZ ;  /* 0x00000010e8e73819 */ /* 0x010fca00000006ff */
[----:B------:R-:W-:-:S05]  /*7b40*/  @P3 FMUL.FTZ R207, R231, R206 ;  /* 0x000000cee7cf3220 */ /* 0x000fca0000410000 */
[----:B------:R-:W-:-:S04]  /*7b50*/  F2FP.BF16.F32.PACK_AB R207, RZ, R207 ;  /* 0x000000cfffcf723e */ /* 0x000fc800000010ff */
[----:B------:R-:W-:-:S07]  /*7b60*/  PRMT R164, R164, 0x5410, R207 ;  /* 0x00005410a4a47816 */ /* 0x000fce00000000cf */
.L_x_1930:
[----:B------:R-:W-:Y:S05]  /*7b70*/  BSYNC.RECONVERGENT B2 ;  /* 0x0000000000027941 */ /* 0x000fea0003800200 */
.L_x_1929:
[----:B------:R-:W-:Y:S04]  /*7b80*/  BSSY.RECONVERGENT B2, `(.L_x_1931) ;  /* 0x0000012000027945 */ /* 0x000fe80003800200 */
[----:B------:R-:W-:Y:S05]  /*7b90*/  @!P2 BRA `(.L_x_1932) ;  /* 0x000000000040a947 */ /* 0x000fea0003800000 */
        /* <DEDUP_REMOVED lines=16> */
.L_x_1932:
[----:B------:R-:W-:Y:S05]  /*7ca0*/  BSYNC.RECONVERGENT B2 ;  /* 0x0000000000027941 */ /* 0x000fea0003800200 */
.L_x_1931:
        /* <DEDUP_REMOVED lines=21> */
.L_x_1934:
[----:B------:R-:W-:Y:S05]  /*7e00*/  BSYNC.RECONVERGENT B2 ;  /* 0x0000000000027941 */ /* 0x000fea0003800200 */
.L_x_1933:
        /* <DEDUP_REMOVED lines=18> */
.L_x_1936:
[----:B------:R-:W-:Y:S05]  /*7f30*/  BSYNC.RECONVERGENT B2 ;  /* 0x0000000000027941 */ /* 0x000fea0003800200 */
.L_x_1935:
        /* <DEDUP_REMOVED lines=21> */
.L_x_1938:
[----:B------:R-:W-:Y:S05]  /*8090*/  BSYNC.RECONVERGENT B2 ;  /* 0x0000000000027941 */ /* 0x000fea0003800200 */
.L_x_1937:
        /* <DEDUP_REMOVED lines=18> */
.L_x_1940:
[----:B------:R-:W-:Y:S05]  /*81c0*/  BSYNC.RECONVERGENT B2 ;  /* 0x0000000000027941 */ /* 0x000fea0003800200 */
.L_x_1939:
[----:B------:R-:W-:Y:S05]  /*81d0*/  @!P2 BRA `(.L_x_1926) ;  /* 0x0000001c00a8a947 */ /* 0x000fea0003800000 */
[----:B------:R-:W4:Y:S01]  /*81e0*/  LDL R231, [R1+0xd4] ;  /* 0x0000d40001e77983 */ /* 0x000f220000100800 */
[----:B------:R-:W-:Y:S01]  /*81f0*/  ISETP.GE.U32.AND P3, PT, R208, RZ, PT ;  /* 0x000000ffd000720c */ /* 0x000fe20003f66070 */
[----:B---3--:R-:W-:Y:S01]  /*8200*/  @P4 FFMA.FTZ R206, R193, R178, R246 ;  /* 0x000000b2c1ce4223 */ /* 0x008fe200000100f6 */
[----:B------:R-:W-:Y:S02]  /*8210*/  PRMT R207, R39, 0x7632, R207 ;  /* 0x0000763227cf7816 */ /* 0x000fe400000000cf */
[----:B------:R-:W-:Y:S01]  /*8220*/  ISETP.GE.U32.AND.EX P3, PT, R209, 0x1000000, PT, P3 ;  /* 0x01000000d100780c */ /* 0x000fe20003f66130 */
[----:B------:R-:W-:Y:S01]  /*8230*/  @P4 FADD.FTZ R206, R192, -R206 ;  /* 0x800000cec0ce4221 */ /* 0x000fe20000010000 */
[----:B------:R-:W-:Y:S02]  /*8240*/  SHF.L.U32 R207, R207, 0x10, RZ ;  /* 0x00000010cfcf7819 */ /* 0x000fe400000006ff */
        /* <DEDUP_REMOVED lines=12> */
[----:B------:R-:W-:Y:S01]  /*8310*/  PRMT R167, R167, 0x5410, R207 ;  /* 0x00005410a7a77816 */ /* 0x000fe200000000cf */
[----:B------:R-:W-:Y:S06]  /*8320*/  BRA `(.L_x_1926) ;  /* 0x0000001c00547947 */ /* 0x000fec0003800000 */
.L_x_1910:
[----:B------:R-:W-:Y:S05]  /*8330*/  @!P0 BRA `(.L_x_1941) ;  /* 0x0000000c00148947 */ /* 0x000fea0003800000 */
[----:B------:R-:W-:Y:S01]  /*8340*/  FFMA.FTZ R168, R223, R178, R246 ;  /* 0x000000b2dfa87223 */ /* 0x000fe200000100f6 */
[----:B------:R-:W-:Y:S01]  /*8350*/  ISETP.GT.AND P3, PT, R234, RZ, PT ;  /* 0x000000ffea00720c */ /* 0x000fe20003f64270 */
[----:B------:R-:W-:Y:S02]  /*8360*/  BSSY.RECONVERGENT B2, `(.L_x_1942) ;  /* 0x0000015000027945 */ /* 0x000fe40003800200 */
[----:B------:R-:W-:-:S04]  /*8370*/  FADD.FTZ R168, R176, -R168 ;  /* 0x800000a8b0a87221 */ /* 0x000fc80000010000 */
[----:B------:R-:W-:-:S05]  /*8380*/  FMUL.FTZ R168, R219, R168 ;  /* 0x000000a8dba87220 */ /* 0x000fca0000410000 */
[----:B------:R-:W-:Y:S01]  /*8390*/  FSEL R231, R168, RZ, P3 ;  /* 0x000000ffa8e77208 */ /* 0x000fe20001800000 */
[----:B------:R-:W-:Y:S06]  /*83a0*/  @!P2 BRA `(.L_x_1943) ;  /* 0x000000000040a947 */ /* 0x000fec0003800000 */
[----:B------:R-:W-:-:S13]  /*83b0*/  LOP3.LUT P4, RZ, R208, 0xff, RZ, 0xc0, !PT ;  /* 0x000000ffd0ff7812 */ /* 0x000fda000788c0ff */
[----:B------:R-:W4:Y:S01]  /*83c0*/  @P4 LDC.64 R168, c[0x0][0x408] ;  /* 0x00010200ffa84b82 */ /* 0x000f220000000a00 */
[----:B-----5:R-:W-:Y:S01]  /*83d0*/  @P4 SHF.L.U32 R170, R160, 0x10, RZ ;  /* 0x00000010a0aa4819 */ /* 0x020fe200000006ff */
[----:B----4-:R-:W-:-:S04]  /*83e0*/  @P4 FMUL.FTZ R169, R169, R231 ;  /* 0x000000e7a9a94220 */ /* 0x010fc80000410000 */
[----:B------:R-:W-:Y:S01]  /*83f0*/  @P4 FMUL.FTZ R168, R169, R168 ;  /* 0x000000a8a9a84220 */ /* 0x000fe20000410000 */
[----:B------:R-:W-:-:S03]  /*8400*/  MOV R169, RZ ;  /* 0x000000ff00a97202 */ /* 0x000fc60000000f00 */
[----:B------:R-:W-:Y:S01]  /*8410*/  @P4 FMUL.FTZ R169, R170, R168 ;  /* 0x000000a8aaa94220 */ /* 0x000fe20000410000 */
[----:B------:R-:W-:-:S03]  /*8420*/  @P4 SHF.L.U32 R170, R72, 0x10, RZ ;  /* 0x0000001048aa4819 */ /* 0x000fc600000006ff */
[----:B------:R-:W-:Y:S02]  /*8430*/  FADD.FTZ R144, R144, R169 ;  /* 0x000000a990907221 */ /* 0x000fe40000010000 */
[----:B------:R-:W4:Y:S02]  /*8440*/  @P4 LDC.64 R168, c[0x0][0x408] ;  /* 0x00010200ffa84b82 */ /* 0x000f240000000a00 */
[----:B----4-:R-:W-:-:S04]  /*8450*/  @P4 FMUL.FTZ R169, R169, R231 ;  /* 0x000000e7a9a94220 */ /* 0x010fc80000410000 */
[----:B------:R-:W-:Y:S01]  /*8460*/  @P4 FMUL.FTZ R168, R169, R168 ;  /* 0x000000a8a9a84220 */ /* 0x000fe20000410000 */
[----:B------:R-:W-:-:S03]  /*8470*/  HFMA2 R169, -RZ, RZ, 0, 0 ;  /* 0x00000000ffa97431 */ /* 0x000fc600000001ff */
[----:B------:R-:W-:-:S05]  /*8480*/  @P4 FMUL.FTZ R169, R170, R168 ;  /* 0x000000a8aaa94220 */ /* 0x000fca0000410000 */
[----:B------:R-:W-:-:S04]  /*8490*/  F2FP.BF16.F32.PACK_AB R169, RZ, R169 ;  /* 0x000000a9ffa9723e */ /* 0x000fc800000010ff */
[----:B---3--:R-:W-:-:S07]  /*84a0*/  PRMT R164, R169, 0x7610, R164 ;  /* 0x00007610a9a47816 */ /* 0x008fce00000000a4 */
.L_x_1943:
[----:B------:R-:W-:Y:S05]  /*84b0*/  BSYNC.RECONVERGENT B2 ;  /* 0x0000000000027941 */ /* 0x000fea0003800200 */
.L_x_1942:
[----:B------:R-:W-:Y:S01]  /*84c0*/  FFMA.FTZ R168, R199, R178, R246 ;  /* 0x000000b2c7a87223 */ /* 0x000fe200000100f6 */
[----:B------:R-:W-:Y:S03]  /*84d0*/  BSSY.RECONVERGENT B2, `(.L_x_1944) ;  /* 0x0000017000027945 */ /* 0x000fe60003800200 */
[----:B------:R-:W-:-:S04]  /*84e0*/  FADD.FTZ R168, R198, -R168 ;  /* 0x800000a8c6a87221 */ /* 0x000fc80000010000 */
[----:B------:R-:W-:-:S05]  /*84f0*/  FMUL.FTZ R168, R219, R168 ;  /* 0x000000a8dba87220 */ /* 0x000fca0000410000 */
[----:B---3--:R-:W-:Y:S01]  /*8500*/  FSEL R207, R168, RZ, P3 ;  /* 0x000000ffa8cf7208 */ /* 0x008fe20001800000 */
[----:B------:R-:W-:Y:S06]  /*8510*/  @!P2 BRA `(.L_x_1945) ;  /* 0x000000000048a947 */ /* 0x000fec0003800000 */
[----:B------:R-:W3:Y:S01]  /*8520*/  LDL R171, [R1+0xe0] ;  /* 0x0000e00001ab7983 */ /* 0x000ee20000100800 */
[----:B------:R-:W-:Y:S02]  /*8530*/  LOP3.LUT P4, RZ, R208, 0xff00, RZ, 0xc0, !PT ;  /* 0x0000ff00d0ff7812 */ /* 0x000fe4000788c0ff */
[----:B------:R-:W-:-:S11]  /*8540*/  MOV R170, RZ ;  /* 0x000000ff00aa7202 */ /* 0x000fd60000000f00 */
[----:B------:R-:W4:Y:S02]  /*8550*/  @P4 LDC.64 R168, c[0x0][0x408] ;  /* 0x00010200ffa84b82 */ /* 0x000f240000000a00 */
[----:B----4-:R-:W-:-:S04]  /*8560*/  @P4 FMUL.FTZ R169, R169, R207 ;  /* 0x000000cfa9a94220 */ /* 0x010fc80000410000 */
[----:B------:R-:W-:Y:S01]  /*8570*/  @P4 FMUL.FTZ R168, R169, R168 ;  /* 0x000000a8a9a84220 */ /* 0x000fe20000410000 */
[----:B-----5:R-:W-:-:S04]  /*8580*/  @P4 PRMT R169, R160, 0x7632, R169 ;  /* 0x00007632a0a94816 */ /* 0x020fc800000000a9 */
        /* <DEDUP_REMOVED lines=10> */
[----:B------:R-:W-:-:S07]  /*8630*/  PRMT R164, R164, 0x5410, R169 ;  /* 0x00005410a4a47816 */ /* 0x000fce00000000a9 */
.L_x_1945:
[----:B------:R-:W-:Y:S05]  /*8640*/  BSYNC.RECONVERGENT B2 ;  /* 0x0000000000027941 */ /* 0x000fea0003800200 */
.L_x_1944:
[----:B------:R-:W-:Y:S01]  /*8650*/  FFMA.FTZ R168, R224, R178, R246 ;  /* 0x000000b2e0a87223 */ /* 0x000fe200000100f6 */
[----:B------:R-:W-:Y:S03]  /*8660*/  BSSY.RECONVERGENT B2, `(.L_x_1946) ;  /* 0x0000015000027945 */ /* 0x000fe60003800200 */
[----:B------:R-:W-:-:S04]  /*8670*/  FADD.FTZ R168, R177, -R168 ;  /* 0x800000a8b1a87221 */ /* 0x000fc80000010000 */
[----:B------:R-:W-:-:S05]  /*8680*/  FMUL.FTZ R168, R219, R168 ;  /* 0x000000a8dba87220 */ /* 0x000fca0000410000 */
[----:B------:R-:W-:Y:S01]  /*8690*/  FSEL R206, R168, RZ, P3 ;  /* 0x000000ffa8ce7208 */ /* 0x000fe20001800000 */
[----:B------:R-:W-:Y:S06]  /*86a0*/  @!P2 BRA `(.L_x_1947) ;  /* 0x000000000040a947 */ /* 0x000fec0003800000 */
[----:B------:R-:W-:-:S13]  /*86b0*/  LOP3.LUT P4, RZ, R208, 0xff0000, RZ, 0xc0, !PT ;  /* 0x00ff0000d0ff7812 */ /* 0x000fda000788c0ff */
[----:B------:R-:W3:Y:S01]  /*86c0*/  @P4 LDC.64 R168, c[0x0][0x408] ;  /* 0x00010200ffa84b82 */ /* 0x000ee20000000a00 */
[----:B-----5:R-:W-:Y:S01]  /*86d0*/  @P4 SHF.L.U32 R170, R161, 0x10, RZ ;  /* 0x00000010a1aa4819 */ /* 0x020fe200000006ff */
[----:B---3--:R-:W-:-:S04]  /*86e0*/  @P4 FMUL.FTZ R169, R169, R206 ;  /* 0x000000cea9a94220 */ /* 0x008fc80000410000 */
[----:B------:R-:W-:Y:S01]  /*86f0*/  @P4 FMUL.FTZ R168, R169, R168 ;  /* 0x000000a8a9a84220 */ /* 0x000fe20000410000 */
[----:B------:R-:W-:-:S03]  /*8700*/  MOV R169, RZ ;  /* 0x000000ff00a97202 */ /* 0x000fc60000000f00 */
[----:B------:R-:W-:Y:S01]  /*8710*/  @P4 FMUL.FTZ R169, R170, R168 ;  /* 0x000000a8aaa94220 */ /* 0x000fe20000410000 */
[----:B------:R-:W-:-:S03]  /*8720*/  @P4 SHF.L.U32 R170, R73, 0x10, RZ ;  /* 0x0000001049aa4819 */ /* 0x000fc600000006ff */
[----:B------:R-:W-:Y:S02]  /*8730*/  FADD.FTZ R146, R146, R169 ;  /* 0x000000a992927221 */ /* 0x000fe40000010000 */
[----:B------:R-:W3:Y:S02]  /*8740*/  @P4 LDC.64 R168, c[0x0][0x408] ;  /* 0x00010200ffa84b82 */ /* 0x000ee40000000a00 */
[----:B---3--:R-:W-:-:S04]  /*8750*/  @P4 FMUL.FTZ R169, R169, R206 ;  /* 0x000000cea9a94220 */ /* 0x008fc80000410000 */
[----:B------:R-:W-:Y:S01]  /*8760*/  @P4 FMUL.FTZ R168, R169, R168 ;  /* 0x000000a8a9a84220 */ /* 0x000fe20000410000 */
[----:B------:R-:W-:-:S03]  /*8770*/  HFMA2 R169, -RZ, RZ, 0, 0 ;  /* 0x00000000ffa97431 */ /* 0x000fc600000001ff */
[----:B------:R-:W-:-:S05]  /*8780*/  @P4 FMUL.FTZ R169, R170, R168 ;  /* 0x000000a8aaa94220 */ /* 0x000fca0000410000 */
[----:B------:R-:W-:-:S04]  /*8790*/  F2FP.BF16.F32.PACK_AB R169, RZ, R169 ;  /* 0x000000a9ffa9723e */ /* 0x000fc800000010ff */
[----:B------:R-:W-:-:S07]  /*87a0*/  PRMT R165, R169, 0x7610, R165 ;  /* 0x00007610a9a57816 */ /* 0x000fce00000000a5 */
.L_x_1947:
[----:B------:R-:W-:Y:S05]  /*87b0*/  BSYNC.RECONVERGENT B2 ;  /* 0x0000000000027941 */ /* 0x000fea0003800200 */
.L_x_1946:
[----:B------:R-:W-:Y:S01]  /*87c0*/  FFMA.FTZ R168, R197, R178, R246 ;  /* 0x000000b2c5a87223 */ /* 0x000fe200000100f6 */
[----:B------:R-:W-:Y:S03]  /*87d0*/  BSSY.RECONVERGENT B2, `(.L_x_1948) ;  /* 0x0000017000027945 */ /* 0x000fe60003800200 */
[----:B------:R-:W-:-:S04]  /*87e0*/  FADD.FTZ R168, R196, -R168 ;  /* 0x800000a8c4a87221 */ /* 0x000fc80000010000 */
[----:B------:R-:W-:-:S05]  /*87f0*/  FMUL.FTZ R168, R219, R168 ;  /* 0x000000a8dba87220 */ /* 0x000fca0000410000 */
[----:B------:R-:W-:Y:S01]  /*8800*/  FSEL R171, R168, RZ, P3 ;  /* 0x000000ffa8ab7208 */ /* 0x000fe20001800000 */
        /* <DEDUP_REMOVED lines=19> */
.L_x_1949:
[----:B------:R-:W-:Y:S05]  /*8940*/  BSYNC.RECONVERGENT B2 ;  /* 0x0000000000027941 */ /* 0x000fea0003800200 */
.L_x_1948:
        /* <DEDUP_REMOVED lines=22> */
.L_x_1951:
[----:B------:R-:W-:Y:S05]  /*8ab0*/  BSYNC.RECONVERGENT B2 ;  /* 0x0000000000027941 */ /* 0x000fea0003800200 */
.L_x_1950:
        /* <DEDUP_REMOVED lines=24> */
.L_x_1953:
[----:B------:R-:W-:Y:S05]  /*8c40*/  BSYNC.RECONVERGENT B2 ;  /* 0x0000000000027941 */ /* 0x000fea0003800200 */
.L_x_1952:
        /* <DEDUP_REMOVED lines=29> */
.L_x_1955:
[----:B------:R-:W-:Y:S05]  /*8e20*/  BSYNC.RECONVERGENT B2 ;  /* 0x0000000000027941 */ /* 0x000fea0003800200 */
.L_x_1954:
[----:B------:R-:W-:Y:S01]  /*8e30*/  F2FP.BF16.F32.PACK_AB R171, R231, R171 ;  /* 0x000000abe7ab723e */ /* 0x000fe200000010ff */
[----:B------:R-:W-:Y:S06]  /*8e40*/  @!P2 BRA `(.L_x_1926) ;  /* 0x00000010008ca947 */ /* 0x000fec0003800000 */
[----:B------:R-:W3:Y:S01]  /*8e50*/  LDL R232, [R1+0xd4] ;  /* 0x0000d40001e87983 */ /* 0x000ee20000100800 */
[----:B------:R-:W-:Y:S02]  /*8e60*/  ISETP.GE.U32.AND P3, PT, R208, RZ, PT ;  /* 0x000000ffd000720c */ /* 0x000fe40003f66070 */
[----:B------:R-:W-:Y:S02]  /*8e70*/  MOV R208, RZ ;  /* 0x000000ff00d07202 */ /* 0x000fe40000000f00 */
[----:B------:R-:W-:-:S13]  /*8e80*/  ISETP.GE.U32.AND.EX P3, PT, R209, 0x1000000, PT, P3 ;  /* 0x01000000d100780c */ /* 0x000fda0003f66130 */
        /* <DEDUP_REMOVED lines=16> */
.L_x_1941:
[----:B------:R-:W-:Y:S04]  /*8f90*/  BSSY.RECONVERGENT B2, `(.L_x_1956) ;  /* 0x0000020000027945 */ /* 0x000fe80003800200 */
[----:B------:R-:W-:Y:S05]  /*8fa0*/  @!P2 BRA `(.L_x_1957) ;  /* 0x000000000078a947 */ /* 0x000fea0003800000 */
[----:B------:R-:W-:Y:S01]  /*8fb0*/  LOP3.LUT P3, RZ, R208, 0xff, RZ, 0xc0, !PT ;  /* 0x000000ffd0ff7812 */ /* 0x000fe2000786c0ff */
[----:B------:R-:W-:Y:S01]  /*8fc0*/  BSSY.RECONVERGENT B3, `(.L_x_1958) ;  /* 0x000000c000037945 */ /* 0x000fe20003800200 */
[----:B---3--:R-:W-:-:S11]  /*8fd0*/  MOV R206, RZ ;  /* 0x000000ff00ce7202 */ /* 0x008fd60000000f00 */
        /* <DEDUP_REMOVED lines=8> */
[----:B------:R-:W-:-:S04]  /*9060*/  FMUL.FTZ R206, R206, UR12 ;  /* 0x0000000ccece7c20 */ /* 0x000fc80008410000 */
[----:B------:R-:W-:-:S07]  /*9070*/  FMUL.FTZ R206, R207, R206 ;  /* 0x000000cecfce7220 */ /* 0x000fce0000410000 */
.L_x_1959:
[----:B------:R-:W-:Y:S05]  /*9080*/  BSYNC.RECONVERGENT B3 ;  /* 0x0000000000037941 */ /* 0x000fea0003800200 */
.L_x_1958:
        /* <DEDUP_REMOVED lines=13> */
.L_x_1961:
[----:B------:R-:W-:Y:S05]  /*9160*/  BSYNC.RECONVERGENT B3 ;  /* 0x0000000000037941 */ /* 0x000fea0003800200 */
.L_x_1960:
[----:B------:R-:W-:-:S04]  /*9170*/  F2FP.BF16.F32.PACK_AB R206, RZ, R206 ;  /* 0x000000ceffce723e */ /* 0x000fc800000010ff */
[----:B------:R-:W-:-:S07]  /*9180*/  PRMT R164, R206, 0x7610, R164 ;  /* 0x00007610cea47816 */ /* 0x000fce00000000a4 */
.L_x_1957:
[----:B------:R-:W-:Y:S05]  /*9190*/  BSYNC.RECONVERGENT B2 ;  /* 0x0000000000027941 */ /* 0x000fea0003800200 */
.L_x_1956:
        /* <DEDUP_REMOVED lines=14> */
[----:B------:R-:W-:-:S04]  /*9280*/  FMUL.FTZ R206, R206, UR12 ;  /* 0x0000000ccece7c20 */ /* 0x000fc80008410000 */
[----:B------:R-:W-:-:S07]  /*9290*/  FMUL.FTZ R206, R207, R206 ;  /* 0x000000cecfce7220 */ /* 0x000fce0000410000 */
.L_x_1965:
[----:B------:R-:W-:Y:S05]  /*92a0*/  BSYNC.RECONVERGENT B3 ;  /* 0x0000000000037941 */ /* 0x000fea0003800200 */
.L_x_1964:
        /* <DEDUP_REMOVED lines=14> */
.L_x_1967:
[----:B------:R-:W-:Y:S05]  /*9390*/  BSYNC.RECONVERGENT B3 ;  /* 0x0000000000037941 */ /* 0x000fea0003800200 */
.L_x_1966:
[----:B------:R-:W-:-:S04]  /*93a0*/  F2FP.BF16.F32.PACK_AB R206, RZ, R206 ;  /* 0x000000ceffce723e */ /* 0x000fc800000010ff */
[----:B------:R-:W-:-:S07]  /*93b0*/  PRMT R164, R164, 0x5410, R206 ;  /* 0x00005410a4a47816 */ /* 0x000fce00000000ce */
.L_x_1963:
[----:B------:R-:W-:Y:S05]  /*93c0*/  BSYNC.RECONVERGENT B2 ;  /* 0x0000000000027941 */ /* 0x000fea0003800200 */
.L_x_1962:
        /* <DEDUP_REMOVED lines=15> */
.L_x_1971:
[----:B------:R-:W-:Y:S05]  /*94c0*/  BSYNC.RECONVERGENT B3 ;  /* 0x0000000000037941 */ /* 0x000fea0003800200 */
.L_x_1970:
        /* <DEDUP_REMOVED lines=13> */
.L_x_1973:
[----:B------:R-:W-:Y:S05]  /*95a0*/  BSYNC.RECONVERGENT B3 ;  /* 0x0000000000037941 */ /* 0x000fea0003800200 */
.L_x_1972:
[----:B------:R-:W-:-:S04]  /*95b0*/  F2FP.BF16.F32.PACK_AB R206, RZ, R206 ;  /* 0x000000ceffce723e */ /* 0x000fc800000010ff */
[----:B------:R-:W-:-:S07]  /*95c0*/  PRMT R165, R206, 0x7610, R165 ;  /* 0x00007610cea57816 */ /* 0x000fce00000000a5 */
.L_x_1969:
[----:B------:R-:W-:Y:S05]  /*95d0*/  BSYNC.RECONVERGENT B2 ;  /* 0x0000000000027941 */ /* 0x000fea0003800200 */
.L_x_1968:
        /* <DEDUP_REMOVED lines=16> */
.L_x_1977:
[----:B------:R-:W-:Y:S05]  /*96e0*/  BSYNC.RECONVERGENT B3 ;  /* 0x0000000000037941 */ /* 0x000fea0003800200 */
.L_x_1976:
        /* <DEDUP_REMOVED lines=14> */
.L_x_1979:
[----:B------:R-:W-:Y:S05]  /*97d0*/  BSYNC.RECONVERGENT B3 ;  /* 0x0000000000037941 */ /* 0x000fea0003800200 */
.L_x_1978:
[----:B------:R-:W-:-:S04]  /*97e0*/  F2FP.BF16.F32.PACK_AB R206, RZ, R206 ;  /* 0x000000ceffce723e */ /* 0x000fc800000010ff */
[----:B------:R-:W-:-:S07]  /*97f0*/  PRMT R165, R165, 0x5410, R206 ;  /* 0x00005410a5a57816 */ /* 0x000fce00000000ce */
.L_x_1975:
[----:B------:R-:W-:Y:S05]  /*9800*/  BSYNC.RECONVERGENT B2 ;  /* 0x0000000000027941 */ /* 0x000fea0003800200 */
.L_x_1974:
        /* <DEDUP_REMOVED lines=15> */
.L_x_1983:
[----:B------:R-:W-:Y:S05]  /*9900*/  BSYNC.RECONVERGENT B3 ;  /* 0x0000000000037941 */ /* 0x000fea0003800200 */
.L_x_1982:
        /* <DEDUP_REMOVED lines=13> */
.L_x_1985:
[----:B------:R-:W-:Y:S05]  /*99e0*/  BSYNC.RECONVERGENT B3 ;  /* 0x0000000000037941 */ /* 0x000fea0003800200 */
.L_x_1984:
[----:B------:R-:W-:-:S04]  /*99f0*/  F2FP.BF16.F32.PACK_AB R206, RZ, R206 ;  /* 0x000000ceffce723e */ /* 0x000fc800000010ff */
[----:B------:R-:W-:-:S07]  /*9a00*/  PRMT R166, R206, 0x7610, R166 ;  /* 0x00007610cea67816 */ /* 0x000fce00000000a6 */
.L_x_1981:
[----:B------:R-:W-:Y:S05]  /*9a10*/  BSYNC.RECONVERGENT B2 ;  /* 0x0000000000027941 */ /* 0x000fea0003800200 */
.L_x_1980:
        /* <DEDUP_REMOVED lines=16> */
.L_x_1989:
[----:B------:R-:W-:Y:S05]  /*9b20*/  BSYNC.RECONVERGENT B3 ;  /* 0x0000000000037941 */ /* 0x000fea0003800200 */
.L_x_1988:
        /* <DEDUP_REMOVED lines=14> */
.L_x_1991:
[----:B------:R-:W-:Y:S05]  /*9c10*/  BSYNC.RECONVERGENT B3 ;  /* 0x0000000000037941 */ /* 0x000fea0003800200 */
.L_x_1990:
[----:B------:R-:W-:-:S04]  /*9c20*/  F2FP.BF16.F32.PACK_AB R206, RZ, R206 ;  /* 0x000000ceffce723e */ /* 0x000fc800000010ff */
[----:B------:R-:W-:-:S07]  /*9c30*/  PRMT R166, R166, 0x5410, R206 ;  /* 0x00005410a6a67816 */ /* 0x000fce00000000ce */
.L_x_1987:
[----:B------:R-:W-:Y:S05]  /*9c40*/  BSYNC.RECONVERGENT B2 ;  /* 0x0000000000027941 */ /* 0x000fea0003800200 */
.L_x_1986:
        /* <DEDUP_REMOVED lines=15> */
.L_x_1995:
[----:B------:R-:W-:Y:S05]  /*9d40*/  BSYNC.RECONVERGENT B3 ;  /* 0x0000000000037941 */ /* 0x000fea0003800200 */
.L_x_1994:
        /* <DEDUP_REMOVED lines=13> */
.L_x_1997:
[----:B------:R-:W-:Y:S05]  /*9e20*/  BSYNC.RECONVERGENT B3 ;  /* 0x0000000000037941 */ /* 0x000fea0003800200 */
.L_x_1996:
[----:B------:R-:W-:-:S04]  /*9e30*/  F2FP.BF16.F32.PACK_AB R206, RZ, R206 ;  /* 0x000000ceffce723e */ /* 0x000fc800000010ff */
[----:B------:R-:W-:-:S07]  /*9e40*/  PRMT R167, R206, 0x7610, R167 ;  /* 0x00007610cea77816 */ /* 0x000fce00000000a7 */
.L_x_1993:
[----:B------:R-:W-:Y:S05]  /*9e50*/  BSYNC.RECONVERGENT B2 ;  /* 0x0000000000027941 */ /* 0x000fea0003800200 */
.L_x_1992:
[----:B------:R-:W-:Y:S05]  /*9e60*/  @!P2 BRA `(.L_x_1926) ;  /* 0x000000000084a947 */ /* 0x000fea0003800000 */
[----:B------:R-:W-:Y:S01]  /*9e70*/  ISETP.GE.U32.AND P3, PT, R208, RZ, PT ;  /* 0x000000ffd000720c */ /* 0x000fe20003f66070 */
[----:B------:R-:W-:Y:S01]  /*9e80*/  BSSY.RECONVERGENT B2, `(.L_x_1998) ;  /* 0x000000e000027945 */ /* 0x000fe20003800200 */
[----:B---3--:R-:W-:Y:S02]  /*9e90*/  MOV R206, RZ ;  /* 0x000000ff00ce7202 */ /* 0x008fe40000000f00 */
[----:B------:R-:W-:-:S13]  /*9ea0*/  ISETP.GE.U32.AND.EX P3, PT, R209, 0x1000000, PT, P3 ;  /* 0x01000000d100780c */ /* 0x000fda0003f66130 */
        /* <DEDUP_REMOVED lines=11> */
.L_x_1999:
[----:B------:R-:W-:Y:S05]  /*9f60*/  BSYNC.RECONVERGENT B2 ;  /* 0x0000000000027941 */ /* 0x000fea0003800200 */
.L_x_1998:
        /* <DEDUP_REMOVED lines=14> */
.L_x_2001:
[----:B------:R-:W-:Y:S05]  /*a050*/  BSYNC.RECONVERGENT B2 ;  /* 0x0000000000027941 */ /* 0x000fea0003800200 */
.L_x_2000:
[----:B------:R-:W-:-:S04]  /*a060*/  F2FP.BF16.F32.PACK_AB R206, RZ, R206 ;  /* 0x000000ceffce723e */ /* 0x000fc800000010ff */
[----:B------:R-:W-:-:S07]  /*a070*/  PRMT R167, R167, 0x5410, R206 ;  /* 0x00005410a7a77816 */ /* 0x000fce00000000ce */
.L_x_1926:
[----:B------:R-:W-:Y:S05]  /*a080*/  BSYNC.RECONVERGENT B1 ;  /* 0x0000000000017941 */ /* 0x000fea0003800200 */
.L_x_1909:
[----:B---3--:R-:W3:Y:S01]  /*a090*/  @P0 LDC.64 R206, c[0x0][0x478] ;  /* 0x00011e00ffce0b82 */ /* 0x008ee20000000a00 */
[----:B------:R-:W-:Y:S01]  /*a0a0*/  @P0 IADD3 R208, PT, PT, R252, 0x20, RZ ;  /* 0x00000020fcd00810 */ /* 0x000fe20007ffe0ff */
[----:B------:R-:W-:Y:S04]  /*a0b0*/  BSSY.RECONVERGENT B1, `(.L_x_2002) ;  /* 0x000000c000017945 */ /* 0x000fe80003800200 */
[----:B---3--:R-:W-:Y:S01]  /*a0c0*/  @P0 IMAD.WIDE.U32 R206, R208, 0x10, R206 ;  /* 0x00000010d0ce0825 */ /* 0x008fe200078e00ce */
[----:B------:R-:W-:-:S04]  /*a0d0*/  @P2 IADD3 R208, PT, PT, R179, 0x20, RZ ;  /* 0x00000020b3d02810 */ /* 0x000fc80007ffe0ff */
[----:B------:R3:W-:Y:S02]  /*a0e0*/  @P0 STG.E.128 desc[UR6][R206.64], R168 ;  /* 0x000000a8ce000986 */ /* 0x0007e4000c101d06 */
[----:B---3--:R-:W3:Y:S02]  /*a0f0*/  @P2 LDC.64 R206, c[0x0][0x468] ;  /* 0x00011a00ffce2b82 */ /* 0x008ee40000000a00 */
[----:B---3--:R-:W-:-:S05]  /*a100*/  @P2 IMAD.WIDE.U32 R206, R208, 0x10, R206 ;  /* 0x00000010d0ce2825 */ /* 0x008fca00078e00ce */
[----:B------:R3:W-:Y:S01]  /*a110*/  @P2 STG.E.128 desc[UR6][R206.64], R164 ;  /* 0x000000a4ce002986 */ /* 0x0007e2000c101d06 */
[----:B------:R-:W-:Y:S05]  /*a120*/  @!P2 BRA `(.L_x_2003) ;  /* 0x000000000010a947 */ /* 0x000fea0003800000 */
[----:B-----5:R-:W4:Y:S01]  /*a130*/  LDC.64 R162, c[0x0][0x390] ;  /* 0x0000e400ffa27b82 */ /* 0x020f220000000a00 */
[----:B------:R-:W-:-:S05]  /*a140*/  IADD3 R160, PT, PT, R179, 0x40, RZ ;  /* 0x00000040b3a07810 */ /* 0x000fca0007ffe0ff */
[----:B----4-:R-:W-:-:S06]  /*a150*/  IMAD.WIDE.U32 R160, R160, 0x10, R162 ;  /* 0x00000010a0a07825 */ /* 0x010fcc00078e00a2 */
[----:B------:R-:W5:Y:S02]  /*a160*/  LDG.E.128 R160, desc[UR6][R160.64] ;  /* 0x00000006a0a07981 */ /* 0x000f64000c1e1d00 */
.L_x_2003:
[----:B------:R-:W-:Y:S05]  /*a170*/  BSYNC.RECONVERGENT B1 ;  /* 0x0000000000017941 */ /* 0x000fea0003800200 */
.L_x_2002:
        /* <DEDUP_REMOVED lines=27> */
.L_x_2008:
[----:B------:R-:W-:Y:S05]  /*a330*/  BSYNC.RECONVERGENT B2 ;  /* 0x0000000000027941 */ /* 0x000fea0003800200 */
.L_x_2007:
        /* <DEDUP_REMOVED lines=16> */
.L_x_2010:
[----:B------:R-:W-:Y:S05]  /*a440*/  BSYNC.RECONVERGENT B2 ;  /* 0x0000000000027941 */ /* 0x000fea0003800200 */
.L_x_2009:
        /* <DEDUP_REMOVED lines=18> */
.L_x_2012:
[----:B------:R-:W-:Y:S05]  /*a570*/  BSYNC.RECONVERGENT B2 ;  /* 0x0000000000027941 */ /* 0x000fea0003800200 */
.L_x_2011:
        /* <DEDUP_REMOVED lines=21> */
.L_x_2014:
[----:B------:R-:W-:Y:S05]  /*a6d0*/  BSYNC.RECONVERGENT B2 ;  /* 0x0000000000027941 */ /* 0x000fea0003800200 */
.L_x_2013:
        /* <DEDUP_REMOVED lines=18> */
.L_x_2016:
[----:B------:R-:W-:Y:S05]  /*a800*/  BSYNC.RECONVERGENT B2 ;  /* 0x0000000000027941 */ /* 0x000fea0003800200 */
.L_x_2015:
        /* <DEDUP_REMOVED lines=21> */
.L_x_2018:
[----:B------:R-:W-:Y:S05]  /*a960*/  BSYNC.RECONVERGENT B2 ;  /* 0x0000000000027941 */ /* 0x000fea0003800200 */
.L_x_2017:
        /* <DEDUP_REMOVED lines=26> */
.L_x_2020:
[----:B------:R-:W-:Y:S05]  /*ab10*/  BSYNC.RECONVERGENT B2 ;  /* 0x0000000000027941 */ /* 0x000fea0003800200 */
.L_x_2019:
        /* <DEDUP_REMOVED lines=18> */
.L_x_2006:
        /* <DEDUP_REMOVED lines=19> */
.L_x_2023:
[----:B------:R-:W-:Y:S05]  /*ad70*/  BSYNC.RECONVERGENT B2 ;  /* 0x0000000000027941 */ /* 0x000fea0003800200 */
.L_x_2022:
        /* <DEDUP_REMOVED lines=21> */
.L_x_2025:
[----:B------:R-:W-:Y:S05]  /*aed0*/  BSYNC.RECONVERGENT B2 ;  /* 0x0000000000027941 */ /* 0x000fea0003800200 */
.L_x_2024:
        /* <DEDUP_REMOVED lines=18> */
.L_x_2027:
[----:B------:R-:W-:Y:S05]  /*b000*/  BSYNC.RECONVERGENT B2 ;  /* 0x0000000000027941 */ /* 0x000fea0003800200 */
.L_x_2026:
        /* <DEDUP_REMOVED lines=21> */
.L_x_2029:
[----:B------:R-:W-:Y:S05]  /*b160*/  BSYNC.RECONVERGENT B2 ;  /* 0x0000000000027941 */ /* 0x000fea0003800200 */
.L_x_2028:
        /* <DEDUP_REMOVED lines=18> */
.L_x_2031:
[----:B------:R-:W-:Y:S05]  /*b290*/  BSYNC.RECONVERGENT B2 ;  /* 0x0000000000027941 */ /* 0x000fea0003800200 */
.L_x_2030:
        /* <DEDUP_REMOVED lines=21> */
.L_x_2033:
[----:B------:R-:W-:Y:S05]  /*b3f0*/  BSYNC.RECONVERGENT B2 ;  /* 0x0000000000027941 */ /* 0x000fea0003800200 */
.L_x_2032:
        /* <DEDUP_REMOVED lines=18> */
.L_x_2035:
[----:B------:R-:W-:Y:S05]  /*b520*/  BSYNC.RECONVERGENT B2 ;  /* 0x0000000000027941 */ /* 0x000fea0003800200 */
.L_x_2034:
        /* <DEDUP_REMOVED lines=22> */
.L_x_2005:
        /* <DEDUP_REMOVED lines=24> */
.L_x_2038:
[----:B------:R-:W-:Y:S05]  /*b810*/  BSYNC.RECONVERGENT B2 ;  /* 0x0000000000027941 */ /* 0x000fea0003800200 */
.L_x_2037:
        /* <DEDUP_REMOVED lines=24> */
.L_x_2040:
[----:B------:R-:W-:Y:S05]  /*b9a0*/  BSYNC.RECONVERGENT B2 ;  /* 0x0000000000027941 */ /* 0x000fea0003800200 */
.L_x_2039:
        /* <DEDUP_REMOVED lines=22> */
.L_x_2042:
[----:B------:R-:W-:Y:S05]  /*bb10*/  BSYNC.RECONVERGENT B2 ;  /* 0x0000000000027941 */ /* 0x000fea0003800200 */
.L_x_2041:
        /* <DEDUP_REMOVED lines=24> */
.L_x_2044:
[----:B------:R-:W-:Y:S05]  /*bca0*/  BSYNC.RECONVERGENT B2 ;  /* 0x0000000000027941 */ /* 0x000fea0003800200 */
.L_x_2043:
        /* <DEDUP_REMOVED lines=22> */
.L_x_2046:
[----:B------:R-:W-:Y:S05]  /*be10*/  BSYNC.RECONVERGENT B2 ;  /* 0x0000000000027941 */ /* 0x000fea0003800200 */
.L_x_2045:
        /* <DEDUP_REMOVED lines=24> */
.L_x_2048:
[----:B------:R-:W-:Y:S05]  /*bfa0*/  BSYNC.RECONVERGENT B2 ;  /* 0x0000000000027941 */ /* 0x000fea0003800200 */
.L_x_2047:
        /* <DEDUP_REMOVED lines=29> */
.L_x_2050:
[----:B------:R-:W-:Y:S05]  /*c180*/  BSYNC.RECONVERGENT B2 ;  /* 0x0000000000027941 */ /* 0x000fea0003800200 */
.L_x_2049:
        /* <DEDUP_REMOVED lines=22> */
.L_x_2036:
        /* <DEDUP_REMOVED lines=15> */
.L_x_2054:
[----:B------:R-:W-:Y:S05]  /*c3e0*/  BSYNC.RECONVERGENT B3 ;  /* 0x0000000000037941 */ /* 0x000fea0003800200 */
.L_x_2053:
        /* <DEDUP_REMOVED lines=13> */
.L_x_2056:
[----:B------:R-:W-:Y:S05]  /*c4c0*/  BSYNC.RECONVERGENT B3 ;  /* 0x0000000000037941 */ /* 0x000fea0003800200 */
.L_x_2055:
[----:B------:R-:W-:-:S04]  /*c4d0*/  F2FP.BF16.F32.PACK_AB R206, RZ, R206 ;  /* 0x000000ceffce723e */ /* 0x000fc800000010ff */
[----:B------:R-:W-:-:S07]  /*c4e0*/  PRMT R164, R206, 0x7610, R164 ;  /* 0x00007610cea47816 */ /* 0x000fce00000000a4 */
.L_x_2052:
[----:B------:R-:W-:Y:S05]  /*c4f0*/  BSYNC.RECONVERGENT B2 ;  /* 0x0000000000027941 */ /* 0x000fea0003800200 */
.L_x_2051:
        /* <DEDUP_REMOVED lines=16> */
.L_x_2060:
[----:B------:R-:W-:Y:S05]  /*c600*/  BSYNC.RECONVERGENT B3 ;  /* 0x0000000000037941 */ /* 0x000fea0003800200 */
.L_x_2059:
        /* <DEDUP_REMOVED lines=14> */
.L_x_2062:
[----:B------:R-:W-:Y:S05]  /*c6f0*/  BSYNC.RECONVERGENT B3 ;  /* 0x0000000000037941 */ /* 0x000fea0003800200 */
.L_x_2061:
[----:B------:R-:W-:-:S04]  /*c700*/  F2FP.BF16.F32.PACK_AB R206, RZ, R206 ;  /* 0x000000ceffce723e */ /* 0x000fc800000010ff */
[----:B------:R-:W-:-:S07]  /*c710*/  PRMT R164, R164, 0x5410, R206 ;  /* 0x00005410a4a47816 */ /* 0x000fce00000000ce */
.L_x_2058:
[----:B------:R-:W-:Y:S05]  /*c720*/  BSYNC.RECONVERGENT B2 ;  /* 0x0000000000027941 */ /* 0x000fea0003800200 */
.L_x_2057:
        /* <DEDUP_REMOVED lines=15> */
.L_x_2066:
[----:B------:R-:W-:Y:S05]  /*c820*/  BSYNC.RECONVERGENT B3 ;  /* 0x0000000000037941 */ /* 0x000fea0003800200 */
.L_x_2065:
        /* <DEDUP_REMOVED lines=13> */
.L_x_2068:
[----:B------:R-:W-:Y:S05]  /*c900*/  BSYNC.RECONVERGENT B3 ;  /* 0x0000000000037941 */ /* 0x000fea0003800200 */
.L_x_2067:
[----:B------:R-:W-:-:S04]  /*c910*/  F2FP.BF16.F32.PACK_AB R206, RZ, R206 ;  /* 0x000000ceffce723e */ /* 0x000fc800000010ff */
[----:B------:R-:W-:-:S07]  /*c920*/  PRMT R165, R206, 0x7610, R165 ;  /* 0x00007610cea57816 */ /* 0x000fce00000000a5 */
.L_x_2064:
[----:B------:R-:W-:Y:S05]  /*c930*/  BSYNC.RECONVERGENT B2 ;  /* 0x0000000000027941 */ /* 0x000fea0003800200 */
.L_x_2063:
        /* <DEDUP_REMOVED lines=16> */
.L_x_2072:
[----:B------:R-:W-:Y:S05]  /*ca40*/  BSYNC.RECONVERGENT B3 ;  /* 0x0000000000037941 */ /* 0x000fea0003800200 */
.L_x_2071:
        /* <DEDUP_REMOVED lines=14> */
.L_x_2074:
[----:B------:R-:W-:Y:S05]  /*cb30*/  BSYNC.RECONVERGENT B3 ;  /* 0x0000000000037941 */ /* 0x000fea0003800200 */
.L_x_2073:
[----:B------:R-:W-:-:S04]  /*cb40*/  F2FP.BF16.F32.PACK_AB R206, RZ, R206 ;  /* 0x000000ceffce723e */ /* 0x000fc800000010ff */
[----:B------:R-:W-:-:S07]  /*cb50*/  PRMT R165, R165, 0x5410, R206 ;  /* 0x00005410a5a57816 */ /* 0x000fce00000000ce */
.L_x_2070:
[----:B------:R-:W-:Y:S05]  /*cb60*/  BSYNC.RECONVERGENT B2 ;  /* 0x0000000000027941 */ /* 0x000fea0003800200 */
.L_x_2069:
        /* <DEDUP_REMOVED lines=15> */
.L_x_2078:
[----:B------:R-:W-:Y:S05]  /*cc60*/  BSYNC.RECONVERGENT B3 ;  /* 0x0000000000037941 */ /* 0x000fea0003800200 */
.L_x_2077:
        /* <DEDUP_REMOVED lines=13> */
.L_x_2080:
[----:B------:R-:W-:Y:S05]  /*cd40*/  BSYNC.RECONVERGENT B3 ;  /* 0x0000000000037941 */ /* 0x000fea0003800200 */
.L_x_2079:
[----:B------:R-:W-:-:S04]  /*cd50*/  F2FP.BF16.F32.PACK_AB R206, RZ, R206 ;  /* 0x000000ceffce723e */ /* 0x000fc800000010ff */
[----:B------:R-:W-:-:S07]  /*cd60*/  PRMT R166, R206, 0x7610, R166 ;  /* 0x00007610cea67816 */ /* 0x000fce00000000a6 */
.L_x_2076:
[----:B------:R-:W-:Y:S05]  /*cd70*/  BSYNC.RECONVERGENT B2 ;  /* 0x0000000000027941 */ /* 0x000fea0003800200 */
.L_x_2075:
        /* <DEDUP_REMOVED lines=16> */
.L_x_2084:
[----:B------:R-:W-:Y:S05]  /*ce80*/  BSYNC.RECONVERGENT B3 ;  /* 0x0000000000037941 */ /* 0x000fea0003800200 */
.L_x_2083:
        /* <DEDUP_REMOVED lines=14> */
.L_x_2086:
[----:B------:R-:W-:Y:S05]  /*cf70*/  BSYNC.RECONVERGENT B3 ;  /* 0x0000000000037941 */ /* 0x000fea0003800200 */
.L_x_2085:
[----:B------:R-:W-:-:S04]  /*cf80*/  F2FP.BF16.F32.PACK_AB R206, RZ, R206 ;  /* 0x000000ceffce723e */ /* 0x000fc800000010ff */
[----:B------:R-:W-:-:S07]  /*cf90*/  PRMT R166, R166, 0x5410, R206 ;  /* 0x00005410a6a67816 */ /* 0x000fce00000000ce */
.L_x_2082:
[----:B------:R-:W-:Y:S05]  /*cfa0*/  BSYNC.RECONVERGENT B2 ;  /* 0x0000000000027941 */ /* 0x000fea0003800200 */
.L_x_2081:
        /* <DEDUP_REMOVED lines=15> */
.L_x_2090:
[----:B------:R-:W-:Y:S05]  /*d0a0*/  BSYNC.RECONVERGENT B3 ;  /* 0x0000000000037941 */ /* 0x000fea0003800200 */
.L_x_2089:
        /* <DEDUP_REMOVED lines=13> */
.L_x_2092:
[----:B------:R-:W-:Y:S05]  /*d180*/  BSYNC.RECONVERGENT B3 ;  /* 0x0000000000037941 */ /* 0x000fea0003800200 */
.L_x_2091:
[----:B------:R-:W-:-:S04]  /*d190*/  F2FP.BF16.F32.PACK_AB R206, RZ, R206 ;  /* 0x000000ceffce723e */ /* 0x000fc800000010ff */
[----:B------:R-:W-:-:S07]  /*d1a0*/  PRMT R167, R206, 0x7610, R167 ;  /* 0x00007610cea77816 */ /* 0x000fce00000000a7 */
.L_x_2088:
[----:B------:R-:W-:Y:S05]  /*d1b0*/  BSYNC.RECONVERGENT B2 ;  /* 0x0000000000027941 */ /* 0x000fea0003800200 */
.L_x_2087:
        /* <DEDUP_REMOVED lines=16> */
.L_x_2094:
[----:B------:R-:W-:Y:S05]  /*d2c0*/  BSYNC.RECONVERGENT B2 ;  /* 0x0000000000027941 */ /* 0x000fea0003800200 */
.L_x_2093:
        /* <DEDUP_REMOVED lines=14> */
.L_x_2096:
[----:B------:R-:W-:Y:S05]  /*d3b0*/  BSYNC.RECONVERGENT B2 ;  /* 0x0000000000027941 */ /* 0x000fea0003800200 */
.L_x_2095:
[----:B------:R-:W-:-:S04]  /*d3c0*/  F2FP.BF16.F32.PACK_AB R206, RZ, R206 ;  /* 0x000000ceffce723e */ /* 0x000fc800000010ff */
[----:B------:R-:W-:-:S07]  /*d3d0*/  PRMT R167, R167, 0x5410, R206 ;  /* 0x00005410a7a77816 */ /* 0x000fce00000000ce */
.L_x_2021:
[----:B------:R-:W-:Y:S05]  /*d3e0*/  BSYNC.RECONVERGENT B1 ;  /* 0x0000000000017941 */ /* 0x000fea0003800200 */
.L_x_2004:
        /* <DEDUP_REMOVED lines=14> */
.L_x_2098:
[----:B------:R-:W-:Y:S05]  /*d4d0*/  BSYNC.RECONVERGENT B1 ;  /* 0x0000000000017941 */ /* 0x000fea0003800200 */
.L_x_2097:
        /* <DEDUP_REMOVED lines=27> */
.L_x_2103:
[----:B------:R-:W-:Y:S05]  /*d690*/  BSYNC.RECONVERGENT B2 ;  /* 0x0000000000027941 */ /* 0x000fea0003800200 */
.L_x_2102:
        /* <DEDUP_REMOVED lines=16> */
.L_x_2105:
[----:B------:R-:W-:Y:S05]  /*d7a0*/  BSYNC.RECONVERGENT B2 ;  /* 0x0000000000027941 */ /* 0x000fea0003800200 */
.L_x_2104:
        /* <DEDUP_REMOVED lines=18> */
.L_x_2107:
[----:B------:R-:W-:Y:S05]  /*d8d0*/  BSYNC.RECONVERGENT B2 ;  /* 0x0000000000027941 */ /* 0x000fea0003800200 */
.L_x_2106:
        /* <DEDUP_REMOVED lines=21> */
.L_x_2109:
[----:B------:R-:W-:Y:S05]  /*da30*/  BSYNC.RECONVERGENT B2 ;  /* 0x0000000000027941 */ /* 0x000fea0003800200 */
.L_x_2108:
        /* <DEDUP_REMOVED lines=18> */
.L_x_2111:
[----:B------:R-:W-:Y:S05]  /*db60*/  BSYNC.RECONVERGENT B2 ;  /* 0x0000000000027941 */ /* 0x000fea0003800200 */
.L_x_2110:
        /* <DEDUP_REMOVED lines=21> */
.L_x_2113:
[----:B------:R-:W-:Y:S05]  /*dcc0*/  BSYNC.RECONVERGENT B2 ;  /* 0x0000000000027941 */ /* 0x000fea0003800200 */
.L_x_2112:
        /* <DEDUP_REMOVED lines=26> */
.L_x_2115:
[----:B------:R-:W-:Y:S05]  /*de70*/  BSYNC.RECONVERGENT B2 ;  /* 0x0000000000027941 */ /* 0x000fea0003800200 */
.L_x_2114:
        /* <DEDUP_REMOVED lines=18> */
.L_x_2101:
        /* <DEDUP_REMOVED lines=19> */
.L_x_2118:
[----:B------:R-:W-:Y:S05]  /*e0d0*/  BSYNC.RECONVERGENT B2 ;  /* 0x0000000000027941 */ /* 0x000fea0003800200 */
.L_x_2117:
        /* <DEDUP_REMOVED lines=21> */
.L_x_2120:
[----:B------:R-:W-:Y:S05]  /*e230*/  BSYNC.RECONVERGENT B2 ;  /* 0x0000000000027941 */ /* 0x000fea0003800200 */
.L_x_2119:
        /* <DEDUP_REMOVED lines=18> */
.L_x_2122:
[----:B------:R-:W-:Y:S05]  /*e360*/  BSYNC.RECONVERGENT B2 ;  /* 0x0000000000027941 */ /* 0x000fea0003800200 */
.L_x_2121:
        /* <DEDUP_REMOVED lines=21> */
.L_x_2124:
[----:B------:R-:W-:Y:S05]  /*e4c0*/  BSYNC.RECONVERGENT B2 ;  /* 0x0000000000027941 */ /* 0x000fea0003800200 */
.L_x_2123:
        /* <DEDUP_REMOVED lines=18> */
.L_x_2126:
[----:B------:R-:W-:Y:S05]  /*e5f0*/  BSYNC.RECONVERGENT B2 ;  /* 0x0000000000027941 */ /* 0x000fea0003800200 */
.L_x_2125:
        /* <DEDUP_REMOVED lines=21> */
.L_x_2128:
[----:B------:R-:W-:Y:S05]  /*e750*/  BSYNC.RECONVERGENT B2 ;  /* 0x0000000000027941 */ /* 0x000fea0003800200 */
.L_x_2127:
        /* <DEDUP_REMOVED lines=18> */
.L_x_2130:
[----:B------:R-:W-:Y:S05]  /*e880*/  BSYNC.RECONVERGENT B2 ;  /* 0x0000000000027941 */ /* 0x000fea0003800200 */
.L_x_2129:
        /* <DEDUP_REMOVED lines=22> */
.L_x_2100:
[----:B------:R-:W-:Y:S05]  /*e9f0*/  @!P0 BRA `(.L_x_2131) ;  /* 0x0000000c00148947 */ /* 0x000fea0003800000 */
[----:B------:R-:W-:Y:S01]  /*ea00*/  FFMA.FTZ R168, R237, R178, R246 ;  /* 0x000000b2eda87223 */ /* 0x000fe200000100f6 */
[----:B------:R-:W-:Y:S01]  /*ea10*/  ISETP.GT.AND P3, PT, R234, RZ, PT ;  /* 0x000000ffea00720c */ /* 0x000fe20003f64270 */
[----:B------:R-:W-:Y:S02]  /*ea20*/  BSSY.RECONVERGENT B2, `(.L_x_2132) ;  /* 0x0000015000027945 */ /* 0x000fe40003800200 */
[----:B------:R-:W-:-:S04]  /*ea30*/  FADD.FTZ R168, R184, -R168 ;  /* 0x800000a8b8a87221 */ /* 0x000fc80000010000 */
[----:B------:R-:W-:-:S05]  /*ea40*/  FMUL.FTZ R168, R219, R168 ;  /* 0x000000a8dba87220 */ /* 0x000fca0000410000 */
[----:B---3--:R-:W-:Y:S01]  /*ea50*/  FSEL R207, R168, RZ, P3 ;  /* 0x000000ffa8cf7208 */ /* 0x008fe20001800000 */
        /* <DEDUP_REMOVED lines=17> */
.L_x_2133:
[----:B------:R-:W-:Y:S05]  /*eb70*/  BSYNC.RECONVERGENT B2 ;  /* 0x0000000000027941 */ /* 0x000fea0003800200 */
.L_x_2132:
        /* <DEDUP_REMOVED lines=24> */
.L_x_2135:
[----:B------:R-:W-:Y:S05]  /*ed00*/  BSYNC.RECONVERGENT B2 ;  /* 0x0000000000027941 */ /* 0x000fea0003800200 */
.L_x_2134:
        /* <DEDUP_REMOVED lines=22> */
.L_x_2137:
[----:B------:R-:W-:Y:S05]  /*ee70*/  BSYNC.RECONVERGENT B2 ;  /* 0x0000000000027941 */ /* 0x000fea0003800200 */
.L_x_2136:
        /* <DEDUP_REMOVED lines=24> */
.L_x_2139:
[----:B------:R-:W-:Y:S05]  /*f000*/  BSYNC.RECONVERGENT B2 ;  /* 0x0000000000027941 */ /* 0x000fea0003800200 */
.L_x_2138:
        /* <DEDUP_REMOVED lines=22> */
.L_x_2141:
[----:B------:R-:W-:Y:S05]  /*f170*/  BSYNC.RECONVERGENT B2 ;  /* 0x0000000000027941 */ /* 0x000fea0003800200 */
.L_x_2140:
        /* <DEDUP_REMOVED lines=24> */
.L_x_2143:
[----:B------:R-:W-:Y:S05]  /*f300*/  BSYNC.RECONVERGENT B2 ;  /* 0x0000000000027941 */ /* 0x000fea0003800200 */
.L_x_2142:
[----:B------:R-:W-:Y:S01]  /*f310*/  F2FP.BF16.F32.PACK_AB R169, R208, R171 ;  /* 0x000000abd0a9723e */ /* 0x000fe200000010ff */
[-CC-:B------:R-:W-:Y:S01]  /*f320*/  FFMA.FTZ R171, R240, R178.reuse, R246.reuse ;  /* 0x000000b2f0ab7223 */ /* 0x180fe200000100f6 */
        /* <DEDUP_REMOVED lines=27> */
.L_x_2145:
[----:B------:R-:W-:Y:S05]  /*f4e0*/  BSYNC.RECONVERGENT B2 ;  /* 0x0000000000027941 */ /* 0x000fea0003800200 */
.L_x_2144:
        /* <DEDUP_REMOVED lines=22> */
.L_x_2131:
        /* <DEDUP_REMOVED lines=15> */
.L_x_2149:
[----:B------:R-:W-:Y:S05]  /*f740*/  BSYNC.RECONVERGENT B3 ;  /* 0x0000000000037941 */ /* 0x000fea0003800200 */
.L_x_2148:
        /* <DEDUP_REMOVED lines=13> */
.L_x_2151:
[----:B------:R-:W-:Y:S05]  /*f820*/  BSYNC.RECONVERGENT B3 ;  /* 0x0000000000037941 */ /* 0x000fea0003800200 */
.L_x_2150:
[----:B------:R-:W-:-:S04]  /*f830*/  F2FP.BF16.F32.PACK_AB R206, RZ, R206 ;  /* 0x000000ceffce723e */ /* 0x000fc800000010ff */
[----:B------:R-:W-:-:S07]  /*f840*/  PRMT R164, R206, 0x7610, R164 ;  /* 0x00007610cea47816 */ /* 0x000fce00000000a4 */
.L_x_2147:
[----:B------:R-:W-:Y:S05]  /*f850*/  BSYNC.RECONVERGENT B2 ;  /* 0x0000000000027941 */ /* 0x000fea0003800200 */
.L_x_2146:
        /* <DEDUP_REMOVED lines=16> */
.L_x_2155:
[----:B------:R-:W-:Y:S05]  /*f960*/  BSYNC.RECONVERGENT B3 ;  /* 0x0000000000037941 */ /* 0x000fea0003800200 */
.L_x_2154:
        /* <DEDUP_REMOVED lines=14> */
.L_x_2157:
[----:B------:R-:W-:Y:S05]  /*fa50*/  BSYNC.RECONVERGENT B3 ;  /* 0x0000000000037941 */ /* 0x000fea0003800200 */
.L_x_2156:
[----:B------:R-:W-:-:S04]  /*fa60*/  F2FP.BF16.F32.PACK_AB R206, RZ, R206 ;  /* 0x000000ceffce723e */ /* 0x000fc800000010ff */
[----:B------:R-:W-:-:S07]  /*fa70*/  PRMT R164, R164, 0x5410, R206 ;  /* 0x00005410a4a47816 */ /* 0x000fce00000000ce */
.L_x_2153:
[----:B------:R-:W-:Y:S05]  /*fa80*/  BSYNC.RECONVERGENT B2 ;  /* 0x0000000000027941 */ /* 0x000fea0003800200 */
.L_x_2152:
        /* <DEDUP_REMOVED lines=15> */
.L_x_2161:
[----:B------:R-:W-:Y:S05]  /*fb80*/  BSYNC.RECONVERGENT B3 ;  /* 0x0000000000037941 */ /* 0x000fea0003800200 */
.L_x_2160:
        /* <DEDUP_REMOVED lines=13> */
.L_x_2163:
[----:B------:R-:W-:Y:S05]  /*fc60*/  BSYNC.RECONVERGENT B3 ;  /* 0x0000000000037941 */ /* 0x000fea0003800200 */
.L_x_2162:
[----:B------:R-:W-:-:S04]  /*fc70*/  F2FP.BF16.F32.PACK_AB R206, RZ, R206 ;  /* 0x000000ceffce723e */ /* 0x000fc800000010ff */
[----:B------:R-:W-:-:S07]  /*fc80*/  PRMT R165, R206, 0x7610, R165 ;  /* 0x00007610cea57816 */ /* 0x000fce00000000a5 */
.L_x_2159:
[----:B------:R-:W-:Y:S05]  /*fc90*/  BSYNC.RECONVERGENT B2 ;  /* 0x0000000000027941 */ /* 0x000fea0003800200 */
.L_x_2158:
        /* <DEDUP_REMOVED lines=16> */
.L_x_2167:
[----:B------:R-:W-:Y:S05]  /*fda0*/  BSYNC.RECONVERGENT B3 ;  /* 0x0000000000037941 */ /* 0x000fea0003800200 */
.L_x_2166:
        /* <DEDUP_REMOVED lines=14> */
.L_x_2169:
[----:B------:R-:W-:Y:S05]  /*fe90*/  BSYNC.RECONVERGENT B3 ;  /* 0x0000000000037941 */ /* 0x000fea0003800200 */
.L_x_2168:
[----:B------:R-:W-:-:S04]  /*fea0*/  F2FP.BF16.F32.PACK_AB R206, RZ, R206 ;  /* 0x000000ceffce723e */ /* 0x000fc800000010ff */
[----:B------:R-:W-:-:S07]  /*feb0*/  PRMT R165, R165, 0x5410, R206 ;  /* 0x00005410a5a57816 */ /* 0x000fce00000000ce */
.L_x_2165:
[----:B------:R-:W-:Y:S05]  /*fec0*/  BSYNC.RECONVERGENT B2 ;  /* 0x0000000000027941 */ /* 0x000fea0003800200 */
.L_x_2164:
        /* <DEDUP_REMOVED lines=15> */
.L_x_2173:
[----:B------:R-:W-:Y:S05]  /*ffc0*/  BSYNC.RECONVERGENT B3 ;  /* 0x0000000000037941 */ /* 0x000fea0003800200 */
.L_x_2172:
        /* <DEDUP_REMOVED lines=13> */
.L_x_2175:
[----:B------:R-:W-:Y:S05]  /*100a0*/  BSYNC.RECONVERGENT B3 ;  /* 0x0000000000037941 */ /* 0x000fea0003800200 */
.L_x_2174:
[----:B------:R-:W-:-:S04]  /*100b0*/  F2FP.BF16.F32.PACK_AB R206, RZ, R206 ;  /* 0x000000ceffce723e */ /* 0x000fc800000010ff */
[----:B------:R-:W-:-:S07]  /*100c0*/  PRMT R166, R206, 0x7610, R166 ;  /* 0x00007610cea67816 */ /* 0x000fce00000000a6 */
.L_x_2171:
[----:B------:R-:W-:Y:S05]  /*100d0*/  BSYNC.RECONVERGENT B2 ;  /* 0x0000000000027941 */ /* 0x000fea0003800200 */
.L_x_2170:
        /* <DEDUP_REMOVED lines=16> */
.L_x_2179:
[----:B------:R-:W-:Y:S05]  /*101e0*/  BSYNC.RECONVERGENT B3 ;  /* 0x0000000000037941 */ /* 0x000fea0003800200 */
.L_x_2178:
        /* <DEDUP_REMOVED lines=14> */
.L_x_2181:
[----:B------:R-:W-:Y:S05]  /*102d0*/  BSYNC.RECONVERGENT B3 ;  /* 0x0000000000037941 */ /* 0x000fea0003800200 */
.L_x_2180:
[----:B------:R-:W-:-:S04]  /*102e0*/  F2FP.BF16.F32.PACK_AB R206, RZ, R206 ;  /* 0x000000ceffce723e */ /* 0x000fc800000010ff */
[----:B------:R-:W-:-:S07]  /*102f0*/  PRMT R166, R166, 0x5410, R206 ;  /* 0x00005410a6a67816 */ /* 0x000fce00000000ce */
.L_x_2177:
[----:B------:R-:W-:Y:S05]  /*10300*/  BSYNC.RECONVERGENT B2 ;  /* 0x0000000000027941 */ /* 0x000fea0003800200 */
.L_x_2176:
        /* <DEDUP_REMOVED lines=15> */
.L_x_2185:
[----:B------:R-:W-:Y:S05]  /*10400*/  BSYNC.RECONVERGENT B3 ;  /* 0x0000000000037941 */ /* 0x000fea0003800200 */
.L_x_2184:
        /* <DEDUP_REMOVED lines=13> */
.L_x_2187:
[----:B------:R-:W-:Y:S05]  /*104e0*/  BSYNC.RECONVERGENT B3 ;  /* 0x0000000000037941 */ /* 0x000fea0003800200 */
.L_x_2186:
[----:B------:R-:W-:-:S04]  /*104f0*/  F2FP.BF16.F32.PACK_AB R206, RZ, R206 ;  /* 0x000000ceffce723e */ /* 0x000fc800000010ff */
[----:B------:R-:W-:-:S07]  /*10500*/  PRMT R167, R206, 0x7610, R167 ;  /* 0x00007610cea77816 */ /* 0x000fce00000000a7 */
.L_x_2183:
[----:B------:R-:W-:Y:S05]  /*10510*/  BSYNC.RECONVERGENT B2 ;  /* 0x0000000000027941 */ /* 0x000fea0003800200 */
.L_x_2182:
        /* <DEDUP_REMOVED lines=16> */
.L_x_2189:
[----:B------:R-:W-:Y:S05]  /*10620*/  BSYNC.RECONVERGENT B2 ;  /* 0x0000000000027941 */ /* 0x000fea0003800200 */
.L_x_2188:
        /* <DEDUP_REMOVED lines=14> */
.L_x_2191:
[----:B------:R-:W-:Y:S05]  /*10710*/  BSYNC.RECONVERGENT B2 ;  /* 0x0000000000027941 */ /* 0x000fea0003800200 */
.L_x_2190:
[----:B------:R-:W-:-:S04]  /*10720*/  F2FP.BF16.F32.PACK_AB R206, RZ, R206 ;  /* 0x000000ceffce723e */ /* 0x000fc800000010ff */
[----:B------:R-:W-:-:S07]  /*10730*/  PRMT R167, R167, 0x5410, R206 ;  /* 0x00005410a7a77816 */ /* 0x000fce00000000ce */
.L_x_2116:
[----:B------:R-:W-:Y:S05]  /*10740*/  BSYNC.RECONVERGENT B1 ;  /* 0x0000000000017941 */ /* 0x000fea0003800200 */
.L_x_2099:
[----:B---3--:R-:W3:Y:S01]  /*10750*/  @P0 LDC.64 R206, c[0x0][0x478] ;  /* 0x00011e00ffce0b82 */ /* 0x008ee20000000a00 */
[----:B------:R-:W-:Y:S01]  /*10760*/  @P0 IADD3 R208, PT, PT, R252, 0x60, RZ ;  /* 0x00000060fcd00810 */ /* 0x000fe20007ffe0ff */
[----:B------:R-:W-:Y:S01]  /*10770*/  BSSY.RECONVERGENT B1, `(.L_x_2192) ;  /* 0x000000c000017945 */ /* 0x000fe20003800200 */
[----:B------:R-:W-:-:S03]  /*10780*/  IADD3 R210, PT, PT, R179, 0x80, RZ ;  /* 0x00000080b3d27810 */ /* 0x000fc60007ffe0ff */
[----:B---3--:R-:W-:Y:S01]  /*10790*/  @P0 IMAD.WIDE.U32 R206, R208, 0x10, R206 ;  /* 0x00000010d0ce0825 */ /* 0x008fe200078e00ce */
[----:B------:R-:W-:-:S04]  /*107a0*/  @P2 IADD3 R208, PT, PT, R179, 0x60, RZ ;  /* 0x00000060b3d02810 */ /* 0x000fc80007ffe0ff */
[----:B------:R3:W-:Y:S02]  /*107b0*/  @P0 STG.E.128 desc[UR6][R206.64], R168 ;  /* 0x000000a8ce000986 */ /* 0x0007e4000c101d06 */
[----:B---3--:R-:W3:Y:S02]  /*107c0*/  @P2 LDC.64 R206, c[0x0][0x468] ;  /* 0x00011a00ffce2b82 */ /* 0x008ee40000000a00 */
[----:B---3--:R-:W-:-:S05]  /*107d0*/  @P2 IMAD.WIDE.U32 R206, R208, 0x10, R206 ;  /* 0x00000010d0ce2825 */ /* 0x008fca00078e00ce */
[----:B------:R3:W-:Y:S01]  /*107e0*/  @P2 STG.E.128 desc[UR6][R206.64], R164 ;  /* 0x000000a4ce002986 */ /* 0x0007e2000c101d06 */
[----:B------:R-:W-:Y:S05]  /*107f0*/  @!P2 BRA `(.L_x_2193) ;  /* 0x00000000000ca947 */ /* 0x000fea0003800000 */
[----:B-----5:R-:W4:Y:S02]  /*10800*/  LDC.64 R160, c[0x0][0x390] ;  /* 0x0000e400ffa07b82 */ /* 0x020f240000000a00 */
[----:B----4-:R-:W-:-:S06]  /*10810*/  IMAD.WIDE.U32 R160, R210, 0x10, R160 ;  /* 0x00000010d2a07825 */ /* 0x010fcc00078e00a0 */
[----:B------:R-:W5:Y:S02]  /*10820*/  LDG.E.128 R160, desc[UR6][R160.64] ;  /* 0x00000006a0a07981 */ /* 0x000f64000c1e1d00 */
.L_x_2193:
[----:B------:R-:W-:Y:S05]  /*10830*/  BSYNC.RECONVERGENT B1 ;  /* 0x0000000000017941 */ /* 0x000fea0003800200 */
.L_x_2192:
[----:B------:R-:W-:Y:S04]  /*10840*/  BSSY.RECONVERGENT B1, `(.L_x_2194) ;  /* 0x000030d000017945 */ /* 0x000fe80003800200 */
[----:B------:R-:W-:Y:S05]  /*10850*/  @!P1 BRA `(.L_x_2195) ;  /* 0x00000014002c9947 */ /* 0x000fea0003800000 */
[----:B------:R-:W-:Y:S02]  /*10860*/  PRMT R208, R44, 0x7632, R208 ;  /* 0x000076322cd07816 */ /* 0x000fe400000000d0 */
[----:B---3--:R-:W-:Y:S02]  /*10870*/  PRMT R207, R45, 0x7632, R207 ;  /* 0x000076322dcf7816 */ /* 0x008fe400000000cf */
[----:B------:R-:W-:Y:S02]  /*10880*/  PRMT R206, R47, 0x7632, R206 ;  /* 0x000076322fce7816 */ /* 0x000fe400000000ce */
[----:B------:R-:W-:Y:S01]  /*10890*/  PRMT R179, R46, 0x7632, R179 ;  /* 0x000076322eb37816 */ /* 0x000fe200000000b3 */
[----:B------:R-:W-:Y:S06]  /*108a0*/  @!P0 BRA `(.L_x_2196) ;  /* 0x0000000800948947 */ /* 0x000fec0003800000 */
[----:B------:R-:W-:Y:S01]  /*108b0*/  ISETP.GT.AND P1, PT, R234, RZ, PT ;  /* 0x000000ffea00720c */ /* 0x000fe20003f24270 */
[----:B------:R-:W-:Y:S01]  /*108c0*/  BSSY.RECONVERGENT B2, `(.L_x_2197) ;  /* 0x0000012000027945 */ /* 0x000fe20003800200 */
[----:B------:R-:W-:-:S11]  /*108d0*/  SHF.L.U32 R171, R24, 0x10, RZ ;  /* 0x0000001018ab7819 */ /* 0x000fd600000006ff */
        /* <DEDUP_REMOVED lines=16> */
.L_x_2198:
[----:B------:R-:W-:Y:S05]  /*109e0*/  BSYNC.RECONVERGENT B2 ;  /* 0x0000000000027941 */ /* 0x000fea0003800200 */
.L_x_2197:
        /* <DEDUP_REMOVED lines=11> */
[----:B-----5:R-:W-:-:S04]  /*10aa0*/  @P3 PRMT R170, R160, 0x7632, R170 ;  /* 0x00007632a0aa3816 */ /* 0x020fc800000000aa */
[----:B------:R-:W-:-:S05]  /*10ab0*/  @P3 SHF.L.U32 R170, R170, 0x10, RZ ;  /* 0x00000010aaaa3819 */ /* 0x000fca00000006ff */
[----:B------:R-:W-:Y:S01]  /*10ac0*/  @P3 FMUL.FTZ R209, R169, R170 ;  /* 0x000000aaa9d13220 */ /* 0x000fe20000410000 */
[----:B------:R-:W-:Y:S01]  /*10ad0*/  @P3 SHF.L.U32 R170, R208, 0x10, RZ ;  /* 0x00000010d0aa3819 */ /* 0x000fe200000006ff */
[----:B------:R-:W-:Y:S02]  /*10ae0*/  HFMA2 R208, -RZ, RZ, 0, 0 ;  /* 0x00000000ffd07431 */ /* 0x000fe400000001ff */
[----:B------:R-:W-:Y:S02]  /*10af0*/  FADD.FTZ R121, R121, R209 ;  /* 0x000000d179797221 */ /* 0x000fe40000010000 */
[----:B------:R-:W-:-:S05]  /*10b00*/  @P3 FMUL.FTZ R208, R169, R170 ;  /* 0x000000aaa9d03220 */ /* 0x000fca0000410000 */
[----:B------:R-:W-:-:S04]  /*10b10*/  F2FP.BF16.F32.PACK_AB R169, RZ, R208 ;  /* 0x000000d0ffa9723e */ /* 0x000fc800000010ff */
[----:B------:R-:W-:-:S07]  /*10b20*/  PRMT R164, R164, 0x5410, R169 ;  /* 0x00005410a4a47816 */ /* 0x000fce00000000a9 */
.L_x_2200:
[----:B------:R-:W-:Y:S05]  /*10b30*/  BSYNC.RECONVERGENT B2 ;  /* 0x0000000000027941 */ /* 0x000fea0003800200 */
.L_x_2199:
        /* <DEDUP_REMOVED lines=18> */
.L_x_2202:
[----:B------:R-:W-:Y:S05]  /*10c60*/  BSYNC.RECONVERGENT B2 ;  /* 0x0000000000027941 */ /* 0x000fea0003800200 */
.L_x_2201:
        /* <DEDUP_REMOVED lines=11> */
[----:B-----5:R-:W-:Y:S02]  /*10d20*/  @P3 PRMT R209, R161, 0x7632, R209 ;  /* 0x00007632a1d13816 */ /* 0x020fe400000000d1 */
[----:B------:R-:W-:Y:S02]  /*10d30*/  @P3 SHF.L.U32 R207, R207, 0x10, RZ ;  /* 0x00000010cfcf3819 */ /* 0x000fe400000006ff */
[----:B------:R-:W-:-:S05]  /*10d40*/  @P3 SHF.L.U32 R209, R209, 0x10, RZ ;  /* 0x00000010d1d13819 */ /* 0x000fca00000006ff */
[C---:B------:R-:W-:Y:S01]  /*10d50*/  @P3 FMUL.FTZ R211, R170.reuse, R209 ;  /* 0x000000d1aad33220 */ /* 0x040fe20000410000 */
[----:B------:R-:W-:Y:S02]  /*10d60*/  HFMA2 R209, -RZ, RZ, 0, 0 ;  /* 0x00000000ffd17431 */ /* 0x000fe400000001ff */
[----:B------:R-:W-:Y:S01]  /*10d70*/  @P3 FMUL.FTZ R209, R170, R207 ;  /* 0x000000cfaad13220 */ /* 0x000fe20000410000 */
[----:B------:R-:W-:-:S04]  /*10d80*/  FADD.FTZ R123, R123, R211 ;  /* 0x000000d37b7b7221 */ /* 0x000fc80000010000 */
[----:B------:R-:W-:-:S04]  /*10d90*/  F2FP.BF16.F32.PACK_AB R170, RZ, R209 ;  /* 0x000000d1ffaa723e */ /* 0x000fc800000010ff */
[----:B------:R-:W-:-:S07]  /*10da0*/  PRMT R165, R165, 0x5410, R170 ;  /* 0x00005410a5a57816 */ /* 0x000fce00000000aa */
.L_x_2204:
[----:B------:R-:W-:Y:S05]  /*10db0*/  BSYNC.RECONVERGENT B2 ;  /* 0x0000000000027941 */ /* 0x000fea0003800200 */
.L_x_2203:
        /* <DEDUP_REMOVED lines=18> */
.L_x_2206:
[----:B------:R-:W-:Y:S05]  /*10ee0*/  BSYNC.RECONVERGENT B2 ;  /* 0x0000000000027941 */ /* 0x000fea0003800200 */
.L_x_2205:
        /* <DEDUP_REMOVED lines=20> */
.L_x_2208:
[----:B------:R-:W-:Y:S05]  /*11030*/  BSYNC.RECONVERGENT B2 ;  /* 0x0000000000027941 */ /* 0x000fea0003800200 */
.L_x_2207:
[-CC-:B------:R-:W-:Y:S01]  /*11040*/  @P1 FFMA.FTZ R179, R191, R178.reuse, R246.reuse ;  /* 0x000000b2bfb31223 */ /* 0x180fe200000100f6 */
[----:B------:R-:W-:Y:S01]  /*11050*/  BSSY.RECONVERGENT B2, `(.L_x_2209) ;  /* 0x0000019000027945 */ /* 0x000fe20003800200 */
[----:B------:R-:W-:Y:S02]  /*11060*/  F2FP.BF16.F32.PACK_AB R170, R170, R207 ;  /* 0x000000cfaaaa723e */ /* 0x000fe400000010ff */
[----:B------:R-:W-:Y:S01]  /*11070*/  @P1 FADD.FTZ R209, R244, -R179 ;  /* 0x800000b3f4d11221 */ /* 0x000fe20000010000 */
[----:B------:R-:W-:Y:S02]  /*11080*/  SHF.L.U32 R179, R27, 0x10, RZ ;  /* 0x000000101bb37819 */ /* 0x000fe400000006ff */
[----:B------:R-:W-:Y:S02]  /*11090*/  F2FP.BF16.F32.PACK_AB R169, R208, R169 ;  /* 0x000000a9d0a9723e */ /* 0x000fe400000010ff */
[----:B------:R-:W-:Y:S01]  /*110a0*/  F2FP.BF16.F32.PACK_AB R168, R168, R171 ;  /* 0x000000aba8a8723e */ /* 0x000fe200000010ff */
[----:B------:R-:W-:Y:S01]  /*110b0*/  @P1 FFMA.FTZ R179, R219, R209, R179 ;  /* 0x000000d1dbb31223 */ /* 0x000fe200000100b3 */
[----:B------:R-:W-:Y:S01]  /*110c0*/  @P1 FFMA.FTZ R209, R250, R178, R246 ;  /* 0x000000b2fad11223 */ /* 0x000fe200000100f6 */
[----:B------:R-:W-:-:S03]  /*110d0*/  PRMT R178, R27, 0x7632, R178 ;  /* 0x000076321bb27816 */ /* 0x000fc600000000b2 */
[----:B------:R-:W-:Y:S01]  /*110e0*/  @P1 FADD.FTZ R209, R247, -R209 ;  /* 0x800000d1f7d11221 */ /* 0x000fe20000010000 */
[----:B------:R-:W-:-:S05]  /*110f0*/  SHF.L.U32 R178, R178, 0x10, RZ ;  /* 0x00000010b2b27819 */ /* 0x000fca00000006ff */
        /* <DEDUP_REMOVED lines=14> */
.L_x_2210:
[----:B------:R-:W-:Y:S05]  /*111e0*/  BSYNC.RECONVERGENT B2 ;  /* 0x0000000000027941 */ /* 0x000fea0003800200 */
.L_x_2209:
[----:B------:R-:W-:Y:S01]  /*111f0*/  F2FP.BF16.F32.PACK_AB R171, R178, R179 ;  /* 0x000000b3b2ab723e */ /* 0x000fe200000010ff */
[----:B------:R-:W-:Y:S06]  /*11200*/  @!P2 BRA `(.L_x_2211) ;  /* 0x0000002400c0a947 */ /* 0x000fec0003800000 */
        /* <DEDUP_REMOVED lines=13> */
[----:B------:R-:W-:Y:S01]  /*112e0*/  PRMT R167, R167, 0x5410, R178 ;  /* 0x00005410a7a77816 */ /* 0x000fe200000000b2 */
[----:B------:R-:W-:Y:S06]  /*112f0*/  BRA `(.L_x_2211) ;  /* 0x0000002400847947 */ /* 0x000fec0003800000 */
.L_x_2196:
[----:B------:R-:W-:Y:S01]  /*11300*/  BSSY.RECONVERGENT B2, `(.L_x_2212) ;  /* 0x0000013000027945 */ /* 0x000fe20003800200 */
[----:B------:R-:W-:-:S03]  /*11310*/  ISETP.GT.AND P1, PT, R234, RZ, PT ;  /* 0x000000ffea00720c */ /* 0x000fc60003f24270 */
[----:B------:R-:W-:Y:S10]  /*11320*/  @!P2 BRA `(.L_x_2213) ;  /* 0x000000000040a947 */ /* 0x000ff40003800000 */
[----:B------:R-:W-:Y:S01]  /*11330*/  @P1 FFMA.FTZ R209, R241, R178, R246 ;  /* 0x000000b2f1d11223 */ /* 0x000fe200000100f6 */
        /* <DEDUP_REMOVED lines=15> */
.L_x_2213:
[----:B------:R-:W-:Y:S05]  /*11430*/  BSYNC.RECONVERGENT B2 ;  /* 0x0000000000027941 */ /* 0x000fea0003800200 */
.L_x_2212:
[----:B------:R-:W-:Y:S04]  /*11440*/  BSSY.RECONVERGENT B2, `(.L_x_2214) ;  /* 0x0000014000027945 */ /* 0x000fe80003800200 */
[----:B------:R-:W-:Y:S05]  /*11450*/  @!P2 BRA `(.L_x_2215) ;  /* 0x000000000048a947 */ /* 0x000fea0003800000 */
[----:B------:R-:W-:Y:S01]  /*11460*/  PRMT R211, R24, 0x7632, R211 ;  /* 0x0000763218d37816 */ /* 0x000fe200000000d3 */
        /* <DEDUP_REMOVED lines=8> */
[----:B------:R-:W-:Y:S01]  /*114f0*/  FMUL.FTZ R209, R209, UR12 ;  /* 0x0000000cd1d17c20 */ /* 0x000fe20008410000 */
[----:B------:R-:W-:Y:S02]  /*11500*/  @P3 SHF.L.U32 R208, R208, 0x10, RZ ;  /* 0x00000010d0d03819 */ /* 0x000fe400000006ff */
[----:B------:R-:W-:-:S05]  /*11510*/  @P3 SHF.L.U32 R211, R211, 0x10, RZ ;  /* 0x00000010d3d33819 */ /* 0x000fca00000006ff */
[----:B------:R-:W-:Y:S01]  /*11520*/  @P3 FMUL.FTZ R212, R209, R211 ;  /* 0x000000d3d1d43220 */ /* 0x000fe20000410000 */
[----:B------:R-:W-:Y:S02]  /*11530*/  HFMA2 R211, -RZ, RZ, 0, 0 ;  /* 0x00000000ffd37431 */ /* 0x000fe400000001ff */
[----:B------:R-:W-:Y:S01]  /*11540*/  @P3 FMUL.FTZ R211, R208, R209 ;  /* 0x000000d1d0d33220 */ /* 0x000fe20000410000 */
[----:B------:R-:W-:-:S04]  /*11550*/  FADD.FTZ R121, R121, R212 ;  /* 0x000000d479797221 */ /* 0x000fc80000010000 */
[----:B------:R-:W-:-:S04]  /*11560*/  F2FP.BF16.F32.PACK_AB R211, RZ, R211 ;  /* 0x000000d3ffd3723e */ /* 0x000fc800000010ff */
[----:B------:R-:W-:-:S07]  /*11570*/  PRMT R164, R164, 0x5410, R211 ;  /* 0x00005410a4a47816 */ /* 0x000fce00000000d3 */
.L_x_2215:
[----:B------:R-:W-:Y:S05]  /*11580*/  BSYNC.RECONVERGENT B2 ;  /* 0x0000000000027941 */ /* 0x000fea0003800200 */
.L_x_2214:
[----:B------:R-:W-:Y:S04]  /*11590*/  BSSY.RECONVERGENT B2, `(.L_x_2216) ;  /* 0x0000012000027945 */ /* 0x000fe80003800200 */
[----:B------:R-:W-:Y:S05]  /*115a0*/  @!P2 BRA `(.L_x_2217) ;  /* 0x000000000040a947 */ /* 0x000fea0003800000 */
        /* <DEDUP_REMOVED lines=16> */
.L_x_2217:
[----:B------:R-:W-:Y:S05]  /*116b0*/  BSYNC.RECONVERGENT B2 ;  /* 0x0000000000027941 */ /* 0x000fea0003800200 */
.L_x_2216:
        /* <DEDUP_REMOVED lines=20> */
.L_x_2219:
[----:B------:R-:W-:Y:S05]  /*11800*/  BSYNC.RECONVERGENT B2 ;  /* 0x0000000000027941 */ /* 0x000fea0003800200 */
.L_x_2218:
        /* <DEDUP_REMOVED lines=18> */
.L_x_2221:
[----:B------:R-:W-:Y:S05]  /*11930*/  BSYNC.RECONVERGENT B2 ;  /* 0x0000000000027941 */ /* 0x000fea0003800200 */
.L_x_2220:
[----:B------:R-:W-:Y:S04]  /*11940*/  BSSY.RECONVERGENT B2, `(.L_x_2222) ;  /* 0x0000014000027945 */ /* 0x000fe80003800200 */
[----:B------:R-:W-:Y:S05]  /*11950*/  @!P2 BRA `(.L_x_2223) ;  /* 0x000000000048a947 */ /* 0x000fea0003800000 */
[----:B------:R-:W-:Y:S01]  /*11960*/  LOP3.LUT P3, RZ, R215, 0xff00, RZ, 0xc0, !PT ;  /* 0x0000ff00d7ff7812 */ /* 0x000fe2000786c0ff */
[----:B------:R-:W-:Y:S01]  /*11970*/  @P1 FFMA.FTZ R207, R3, R178, R246 ;  /* 0x000000b203cf1223 */ /* 0x000fe200000100f6 */
[----:B------:R-:W-:Y:S02]  /*11980*/  PRMT R208, R26, 0x7632, R208 ;  /* 0x000076321ad07816 */ /* 0x000fe400000000d0 */
[----:B------:R-:W-:Y:S01]  /*11990*/  MOV R209, RZ ;  /* 0x000000ff00d17202 */ /* 0x000fe20000000f00 */
[----:B------:R-:W-:Y:S01]  /*119a0*/  @P1 FADD.FTZ R207, R2, -R207 ;  /* 0x800000cf02cf1221 */ /* 0x000fe20000010000 */
[----:B------:R-:W-:-:S05]  /*119b0*/  SHF.L.U32 R208, R208, 0x10, RZ ;  /* 0x00000010d0d07819 */ /* 0x000fca00000006ff */
[----:B------:R-:W-:Y:S02]  /*119c0*/  @P1 FFMA.FTZ R208, R219, R207, R208 ;  /* 0x000000cfdbd01223 */ /* 0x000fe400000100d0 */
[----:B-----5:R-:W-:Y:S02]  /*119d0*/  @P3 PRMT R207, R162, 0x7632, R207 ;  /* 0x00007632a2cf3816 */ /* 0x020fe400000000cf */
[----:B------:R-:W-:Y:S01]  /*119e0*/  FMUL.FTZ R208, R208, UR13 ;  /* 0x0000000dd0d07c20 */ /* 0x000fe20008410000 */
[----:B------:R-:W-:Y:S02]  /*119f0*/  @P3 SHF.L.U32 R179, R179, 0x10, RZ ;  /* 0x00000010b3b33819 */ /* 0x000fe400000006ff */
[----:B------:R-:W-:Y:S01]  /*11a00*/  @P3 SHF.L.U32 R207, R207, 0x10, RZ ;  /* 0x00000010cfcf3819 */ /* 0x000fe200000006ff */
[----:B------:R-:W-:-:S04]  /*11a10*/  FMUL.FTZ R208, R208, UR12 ;  /* 0x0000000cd0d07c20 */ /* 0x000fc80008410000 */
[----:B------:R-:W-:Y:S01]  /*11a20*/  @P3 FMUL.FTZ R209, R208, R207 ;  /* 0x000000cfd0d13220 */ /* 0x000fe20000410000 */
[----:B------:R-:W-:Y:S02]  /*11a30*/  HFMA2 R207, -RZ, RZ, 0, 0 ;  /* 0x00000000ffcf7431 */ /* 0x000fe400000001ff */
[----:B------:R-:W-:Y:S01]  /*11a40*/  @P3 FMUL.FTZ R207, R179, R208 ;  /* 0x000000d0b3cf3220 */ /* 0x000fe20000410000 */
[----:B------:R-:W-:-:S04]  /*11a50*/  FADD.FTZ R117, R117, R209 ;  /* 0x000000d175757221 */ /* 0x000fc80000010000 */
[----:B------:R-:W-:-:S04]  /*11a60*/  F2FP.BF16.F32.PACK_AB R179, RZ, R207 ;  /* 0x000000cfffb3723e */ /* 0x000fc800000010ff */
[----:B------:R-:W-:-:S07]  /*11a70*/  PRMT R166, R166, 0x5410, R179 ;  /* 0x00005410a6a67816 */ /* 0x000fce00000000b3 */
.L_x_2223:
[----:B------:R-:W-:Y:S05]  /*11a80*/  BSYNC.RECONVERGENT B2 ;  /* 0x0000000000027941 */ /* 0x000fea0003800200 */
.L_x_2222:
        /* <DEDUP_REMOVED lines=18> */
.L_x_2225:
[----:B------:R-:W-:Y:S05]  /*11bb0*/  BSYNC.RECONVERGENT B2 ;  /* 0x0000000000027941 */ /* 0x000fea0003800200 */
.L_x_2224:
[----:B------:R-:W-:Y:S05]  /*11bc0*/  @!P2 BRA `(.L_x_2211) ;  /* 0x0000001c0050a947 */ /* 0x000fea0003800000 */
[----:B------:R-:W-:Y:S01]  /*11bd0*/  PRMT R179, R27, 0x7632, R179 ;  /* 0x000076321bb37816 */ /* 0x000fe200000000b3 */
[----:B------:R-:W-:Y:S01]  /*11be0*/  @P1 FFMA.FTZ R178, R250, R178, R246 ;  /* 0x000000b2fab21223 */ /* 0x000fe200000100f6 */
[----:B------:R-:W-:Y:S02]  /*11bf0*/  MOV R207, RZ ;  /* 0x000000ff00cf7202 */ /* 0x000fe40000000f00 */
[----:B------:R-:W-:Y:S01]  /*11c00*/  SHF.L.U32 R179, R179, 0x10, RZ ;  /* 0x00000010b3b37819 */ /* 0x000fe200000006ff */
[----:B------:R-:W-:-:S04]  /*11c10*/  @P1 FADD.FTZ R178, R247, -R178 ;  /* 0x800000b2f7b21221 */ /* 0x000fc80000010000 */
[----:B------:R-:W-:Y:S01]  /*11c20*/  @P1 FFMA.FTZ R179, R219, R178, R179 ;  /* 0x000000b2dbb31223 */ /* 0x000fe200000100b3 */
[----:B------:R-:W-:-:S03]  /*11c30*/  ISETP.GE.U32.AND P1, PT, R214, RZ, PT ;  /* 0x000000ffd600720c */ /* 0x000fc60003f26070 */
[----:B------:R-:W-:Y:S01]  /*11c40*/  FMUL.FTZ R178, R179, UR13 ;  /* 0x0000000db3b27c20 */ /* 0x000fe20008410000 */
[----:B------:R-:W-:-:S03]  /*11c50*/  ISETP.GE.U32.AND.EX P1, PT, R215, 0x1000000, PT, P1 ;  /* 0x01000000d700780c */ /* 0x000fc60003f26110 */
[----:B------:R-:W-:-:S10]  /*11c60*/  FMUL.FTZ R178, R178, UR12 ;  /* 0x0000000cb2b27c20 */ /* 0x000fd40008410000 */
        /* <DEDUP_REMOVED lines=10> */
.L_x_2195:
[----:B------:R-:W-:Y:S02]  /*11d10*/  PRMT R209, R47, 0x7632, R209 ;  /* 0x000076322fd17816 */ /* 0x000fe400000000d1 */
[----:B------:R-:W-:Y:S02]  /*11d20*/  PRMT R208, R46, 0x7632, R208 ;  /* 0x000076322ed07816 */ /* 0x000fe400000000d0 */
[----:B---3--:R-:W-:Y:S02]  /*11d30*/  PRMT R207, R44, 0x7632, R207 ;  /* 0x000076322ccf7816 */ /* 0x008fe400000000cf */
[----:B------:R-:W-:Y:S01]  /*11d40*/  PRMT R206, R45, 0x7632, R206 ;  /* 0x000076322dce7816 */ /* 0x000fe200000000ce */
[----:B------:R-:W-:Y:S06]  /*11d50*/  @!P0 BRA `(.L_x_2226) ;  /* 0x0000000800f48947 */ /* 0x000fec0003800000 */
        /* <DEDUP_REMOVED lines=23> */
.L_x_2228:
[----:B------:R-:W-:Y:S05]  /*11ed0*/  BSYNC.RECONVERGENT B2 ;  /* 0x0000000000027941 */ /* 0x000fea0003800200 */
.L_x_2227:
[----:B------:R-:W-:Y:S01]  /*11ee0*/  FFMA.FTZ R168, R7, R178, R246 ;  /* 0x000000b207a87223 */ /* 0x000fe200000100f6 */
[----:B------:R-:W-:Y:S03]  /*11ef0*/  BSSY.RECONVERGENT B2, `(.L_x_2229) ;  /* 0x0000016000027945 */ /* 0x000fe60003800200 */
[----:B------:R-:W-:-:S04]  /*11f00*/  FADD.FTZ R168, R6, -R168 ;  /* 0x800000a806a87221 */ /* 0x000fc80000010000 */
[----:B------:R-:W-:-:S05]  /*11f10*/  FMUL.FTZ R168, R219, R168 ;  /* 0x000000a8dba87220 */ /* 0x000fca0000410000 */
[----:B------:R-:W-:Y:S01]  /*11f20*/  FSEL R171, R168, RZ, P1 ;  /* 0x000000ffa8ab7208 */ /* 0x000fe20000800000 */
[----:B------:R-:W-:Y:S06]  /*11f30*/  @!P2 BRA `(.L_x_2230) ;  /* 0x000000000044a947 */ /* 0x000fec0003800000 */
[----:B------:R-:W-:Y:S02]  /*11f40*/  LOP3.LUT P3, RZ, R214, 0xff00, RZ, 0xc0, !PT ;  /* 0x0000ff00d6ff7812 */ /* 0x000fe4000786c0ff */
[----:B------:R-:W-:-:S11]  /*11f50*/  MOV R170, RZ ;  /* 0x000000ff00aa7202 */ /* 0x000fd60000000f00 */
[----:B------:R-:W3:Y:S02]  /*11f60*/  @P3 LDC.64 R168, c[0x0][0x408] ;  /* 0x00010200ffa83b82 */ /* 0x000ee40000000a00 */
[----:B---3--:R-:W-:-:S04]  /*11f70*/  @P3 FMUL.FTZ R169, R169, R171 ;  /* 0x000000aba9a93220 */ /* 0x008fc80000410000 */
[----:B------:R-:W-:Y:S01]  /*11f80*/  @P3 FMUL.FTZ R168, R169, R168 ;  /* 0x000000a8a9a83220 */ /* 0x000fe20000410000 */
[----:B-----5:R-:W-:-:S04]  /*11f90*/  @P3 PRMT R169, R160, 0x7632, R169 ;  /* 0x00007632a0a93816 */ /* 0x020fc800000000a9 */
[----:B------:R-:W-:-:S05]  /*11fa0*/  @P3 SHF.L.U32 R169, R169, 0x10, RZ ;  /* 0x00000010a9a93819 */ /* 0x000fca00000006ff */
[----:B------:R-:W-:Y:S02]  /*11fb0*/  @P3 FMUL.FTZ R170, R169, R168 ;  /* 0x000000a8a9aa3220 */ /* 0x000fe40000410000 */
[----:B------:R-:W3:Y:S02]  /*11fc0*/  @P3 LDC.64 R168, c[0x0][0x408] ;  /* 0x00010200ffa83b82 */ /* 0x000ee40000000a00 */
[----:B------:R-:W-:Y:S01]  /*11fd0*/  FADD.FTZ R121, R121, R170 ;  /* 0x000000aa79797221 */ /* 0x000fe20000010000 */
[----:B------:R-:W-:Y:S02]  /*11fe0*/  HFMA2 R170, -RZ, RZ, 0, 0 ;  /* 0x00000000ffaa7431 */ /* 0x000fe400000001ff */
[----:B---3--:R-:W-:-:S04]  /*11ff0*/  @P3 FMUL.FTZ R169, R169, R171 ;  /* 0x000000aba9a93220 */ /* 0x008fc80000410000 */
[----:B------:R-:W-:Y:S01]  /*12000*/  @P3 FMUL.FTZ R168, R169, R168 ;  /* 0x000000a8a9a83220 */ /* 0x000fe20000410000 */
[----:B------:R-:W-:-:S05]  /*12010*/  @P3 SHF.L.U32 R169, R207, 0x10, RZ ;  /* 0x00000010cfa93819 */ /* 0x000fca00000006ff */
[----:B------:R-:W-:-:S05]  /*12020*/  @P3 FMUL.FTZ R170, R169, R168 ;  /* 0x000000a8a9aa3220 */ /* 0x000fca0000410000 */
[----:B------:R-:W-:-:S04]  /*12030*/  F2FP.BF16.F32.PACK_AB R170, RZ, R170 ;  /* 0x000000aaffaa723e */ /* 0x000fc800000010ff */
[----:B------:R-:W-:-:S07]  /*12040*/  PRMT R164, R164, 0x5410, R170 ;  /* 0x00005410a4a47816 */ /* 0x000fce00000000aa */
.L_x_2230:
[----:B------:R-:W-:Y:S05]  /*12050*/  BSYNC.RECONVERGENT B2 ;  /* 0x0000000000027941 */ /* 0x000fea0003800200 */
.L_x_2229:
        /* <DEDUP_REMOVED lines=22> */
.L_x_2232:
[----:B------:R-:W-:Y:S05]  /*121c0*/  BSYNC.RECONVERGENT B2 ;  /* 0x0000000000027941 */ /* 0x000fea0003800200 */
.L_x_2231:
        /* <DEDUP_REMOVED lines=23> */
.L_x_2234:
[----:B------:R-:W-:Y:S05]  /*12340*/  BSYNC.RECONVERGENT B2 ;  /* 0x0000000000027941 */ /* 0x000fea0003800200 */
.L_x_2233:
        /* <DEDUP_REMOVED lines=22> */
.L_x_2236:
[----:B------:R-:W-:Y:S05]  /*124b0*/  BSYNC.RECONVERGENT B2 ;  /* 0x0000000000027941 */ /* 0x000fea0003800200 */
.L_x_2235:
        /* <DEDUP_REMOVED lines=16> */
[----:B---3--:R-:W-:-:S04]  /*125c0*/  @P3 FMUL.FTZ R169, R169, R206 ;  /* 0x000000cea9a93220 */ /* 0x008fc80000410000 */
[----:B------:R-:W-:Y:S01]  /*125d0*/  @P3 FMUL.FTZ R168, R169, R168 ;  /* 0x000000a8a9a83220 */ /* 0x000fe20000410000 */
[----:B------:R-:W-:Y:S01]  /*125e0*/  @P3 SHF.L.U32 R169, R208, 0x10, RZ ;  /* 0x00000010d0a93819 */ /* 0x000fe200000006ff */
[----:B------:R-:W-:-:S04]  /*125f0*/  HFMA2 R208, -RZ, RZ, 0, 0 ;  /* 0x00000000ffd07431 */ /* 0x000fc800000001ff */
[----:B------:R-:W-:-:S05]  /*12600*/  @P3 FMUL.FTZ R208, R169, R168 ;  /* 0x000000a8a9d03220 */ /* 0x000fca0000410000 */
[----:B------:R-:W-:-:S04]  /*12610*/  F2FP.BF16.F32.PACK_AB R168, RZ, R208 ;  /* 0x000000d0ffa8723e */ /* 0x000fc800000010ff */
[----:B------:R-:W-:-:S07]  /*12620*/  PRMT R166, R166, 0x5410, R168 ;  /* 0x00005410a6a67816 */ /* 0x000fce00000000a8 */
.L_x_2238:
[----:B------:R-:W-:Y:S05]  /*12630*/  BSYNC.RECONVERGENT B2 ;  /* 0x0000000000027941 */ /* 0x000fea0003800200 */
.L_x_2237:
[-CC-:B------:R-:W-:Y:S01]  /*12640*/  FFMA.FTZ R168, R191, R178.reuse, R246.reuse ;  /* 0x000000b2bfa87223 */ /* 0x180fe200000100f6 */
[----:B------:R-:W-:Y:S01]  /*12650*/  FFMA.FTZ R169, R250, R178, R246 ;  /* 0x000000b2faa97223 */ /* 0x000fe200000100f6 */
[----:B------:R-:W-:Y:S01]  /*12660*/  F2FP.BF16.F32.PACK_AB R170, R206, R170 ;  /* 0x000000aaceaa723e */ /* 0x000fe200000010ff */
[----:B------:R-:W-:Y:S01]  /*12670*/  BSSY.RECONVERGENT B2, `(.L_x_2239) ;  /* 0x000001a000027945 */ /* 0x000fe20003800200 */
[----:B------:R-:W-:Y:S01]  /*12680*/  FADD.FTZ R168, R244, -R168 ;  /* 0x800000a8f4a87221 */ /* 0x000fe20000010000 */
[----:B------:R-:W-:-:S03]  /*12690*/  FADD.FTZ R169, R247, -R169 ;  /* 0x800000a9f7a97221 */ /* 0x000fc60000010000 */
[C---:B------:R-:W-:Y:S01]  /*126a0*/  FMUL.FTZ R178, R219.reuse, R168 ;  /* 0x000000a8dbb27220 */ /* 0x040fe20000410000 */
[----:B------:R-:W-:Y:S01]  /*126b0*/  FMUL.FTZ R206, R219, R169 ;  /* 0x000000a9dbce7220 */ /* 0x000fe20000410000 */
[----:B------:R-:W-:Y:S02]  /*126c0*/  F2FP.BF16.F32.PACK_AB R168, R171, R179 ;  /* 0x000000b3aba8723e */ /* 0x000fe400000010ff */
[----:B------:R-:W-:Y:S02]  /*126d0*/  F2FP.BF16.F32.PACK_AB R169, R211, R207 ;  /* 0x000000cfd3a9723e */ /* 0x000fe400000010ff */
        /* <DEDUP_REMOVED lines=19> */
.L_x_2240:
[----:B------:R-:W-:Y:S05]  /*12810*/  BSYNC.RECONVERGENT B2 ;  /* 0x0000000000027941 */ /* 0x000fea0003800200 */
.L_x_2239:
        /* <DEDUP_REMOVED lines=10> */
[----:B------:R-:W-:-:S03]  /*128c0*/  @P1 SHF.L.U32 R179, R209, 0x10, RZ ;  /* 0x00000010d1b31819 */ /* 0x000fc600000006ff */
[----:B------:R-:W-:Y:S01]  /*128d0*/  FADD.FTZ R119, R119, R206 ;  /* 0x000000ce77777221 */ /* 0x000fe20000010000 */
[----:B------:R-:W-:Y:S02]  /*128e0*/  HFMA2 R206, -RZ, RZ, 0, 0 ;  /* 0x00000000ffce7431 */ /* 0x000fe400000001ff */
[----:B------:R-:W-:-:S05]  /*128f0*/  @P1 FMUL.FTZ R206, R179, R178 ;  /* 0x000000b2b3ce1220 */ /* 0x000fca0000410000 */
[----:B------:R-:W-:-:S04]  /*12900*/  F2FP.BF16.F32.PACK_AB R178, RZ, R206 ;  /* 0x000000ceffb2723e */ /* 0x000fc800000010ff */
[----:B------:R-:W-:Y:S01]  /*12910*/  PRMT R167, R167, 0x5410, R178 ;  /* 0x00005410a7a77816 */ /* 0x000fe200000000b2 */
[----:B------:R-:W-:Y:S06]  /*12920*/  BRA `(.L_x_2211) ;  /* 0x0000000c00f87947 */ /* 0x000fec0003800000 */
.L_x_2226:
[----:B------:R-:W-:Y:S04]  /*12930*/  BSSY.RECONVERGENT B2, `(.L_x_2241) ;  /* 0x0000020000027945 */ /* 0x000fe80003800200 */
[----:B------:R-:W-:Y:S05]  /*12940*/  @!P2 BRA `(.L_x_2242) ;  /* 0x000000000078a947 */ /* 0x000fea0003800000 */
[----:B------:R-:W-:Y:S01]  /*12950*/  LOP3.LUT P1, RZ, R214, 0xff, RZ, 0xc0, !PT ;  /* 0x000000ffd6ff7812 */ /* 0x000fe2000782c0ff */
[----:B------:R-:W-:Y:S01]  /*12960*/  BSSY.RECONVERGENT B3, `(.L_x_2243) ;  /* 0x000000c000037945 */ /* 0x000fe20003800200 */
[----:B------:R-:W-:-:S11]  /*12970*/  MOV R179, RZ ;  /* 0x000000ff00b37202 */ /* 0x000fd60000000f00 */
        /* <DEDUP_REMOVED lines=10> */
.L_x_2244:
[----:B------:R-:W-:Y:S05]  /*12a20*/  BSYNC.RECONVERGENT B3 ;  /* 0x0000000000037941 */ /* 0x000fea0003800200 */
.L_x_2243:
        /* <DEDUP_REMOVED lines=13> */
.L_x_2246:
[----:B------:R-:W-:Y:S05]  /*12b00*/  BSYNC.RECONVERGENT B3 ;  /* 0x0000000000037941 */ /* 0x000fea0003800200 */
.L_x_2245:
[----:B------:R-:W-:-:S04]  /*12b10*/  F2FP.BF16.F32.PACK_AB R179, RZ, R179 ;  /* 0x000000b3ffb3723e */ /* 0x000fc800000010ff */
[----:B------:R-:W-:-:S07]  /*12b20*/  PRMT R164, R179, 0x7610, R164 ;  /* 0x00007610b3a47816 */ /* 0x000fce00000000a4 */
.L_x_2242:
[----:B------:R-:W-:Y:S05]  /*12b30*/  BSYNC.RECONVERGENT B2 ;  /* 0x0000000000027941 */ /* 0x000fea0003800200 */
.L_x_2241:
        /* <DEDUP_REMOVED lines=16> */
.L_x_2250:
[----:B------:R-:W-:Y:S05]  /*12c40*/  BSYNC.RECONVERGENT B3 ;  /* 0x0000000000037941 */ /* 0x000fea0003800200 */
.L_x_2249:
        /* <DEDUP_REMOVED lines=13> */
.L_x_2252:
[----:B------:R-:W-:Y:S05]  /*12d20*/  BSYNC.RECONVERGENT B3 ;  /* 0x0000000000037941 */ /* 0x000fea0003800200 */
.L_x_2251:
[----:B------:R-:W-:-:S04]  /*12d30*/  F2FP.BF16.F32.PACK_AB R179, RZ, R179 ;  /* 0x000000b3ffb3723e */ /* 0x000fc800000010ff */
[----:B------:R-:W-:-:S07]  /*12d40*/  PRMT R164, R164, 0x5410, R179 ;  /* 0x00005410a4a47816 */ /* 0x000fce00000000b3 */
.L_x_2248:
[----:B------:R-:W-:Y:S05]  /*12d50*/  BSYNC.RECONVERGENT B2 ;  /* 0x0000000000027941 */ /* 0x000fea0003800200 */
.L_x_2247:
        /* <DEDUP_REMOVED lines=15> */
.L_x_2256:
[----:B------:R-:W-:Y:S05]  /*12e50*/  BSYNC.RECONVERGENT B3 ;  /* 0x0000000000037941 */ /* 0x000fea0003800200 */
.L_x_2255:
        /* <DEDUP_REMOVED lines=13> */
.L_x_2258:
[----:B------:R-:W-:Y:S05]  /*12f30*/  BSYNC.RECONVERGENT B3 ;  /* 0x0000000000037941 */ /* 0x000fea0003800200 */
.L_x_2257:
[----:B------:R-:W-:-:S04]  /*12f40*/  F2FP.BF16.F32.PACK_AB R179, RZ, R179 ;  /* 0x000000b3ffb3723e */ /* 0x000fc800000010ff */
[----:B------:R-:W-:-:S07]  /*12f50*/  PRMT R165, R179, 0x7610, R165 ;  /* 0x00007610b3a57816 */ /* 0x000fce00000000a5 */
.L_x_2254:
[----:B------:R-:W-:Y:S05]  /*12f60*/  BSYNC.RECONVERGENT B2 ;  /* 0x0000000000027941 */ /* 0x000fea0003800200 */
.L_x_2253:
        /* <DEDUP_REMOVED lines=16> */
.L_x_2262:
[----:B------:R-:W-:Y:S05]  /*13070*/  BSYNC.RECONVERGENT B3 ;  /* 0x0000000000037941 */ /* 0x000fea0003800200 */
.L_x_2261:
        /* <DEDUP_REMOVED lines=13> */
.L_x_2264:
[----:B------:R-:W-:Y:S05]  /*13150*/  BSYNC.RECONVERGENT B3 ;  /* 0x0000000000037941 */ /* 0x000fea0003800200 */
.L_x_2263:
[----:B------:R-:W-:-:S04]  /*13160*/  F2FP.BF16.F32.PACK_AB R179, RZ, R179 ;  /* 0x000000b3ffb3723e */ /* 0x000fc800000010ff */
[----:B------:R-:W-:-:S07]  /*13170*/  PRMT R165, R165, 0x5410, R179 ;  /* 0x00005410a5a57816 */ /* 0x000fce00000000b3 */
.L_x_2260:
[----:B------:R-:W-:Y:S05]  /*13180*/  BSYNC.RECONVERGENT B2 ;  /* 0x0000000000027941 */ /* 0x000fea0003800200 */
.L_x_2259:
        /* <DEDUP_REMOVED lines=15> */
.L_x_2268:
[----:B------:R-:W-:Y:S05]  /*13280*/  BSYNC.RECONVERGENT B3 ;  /* 0x0000000000037941 */ /* 0x000fea0003800200 */
.L_x_2267:
        /* <DEDUP_REMOVED lines=13> */
.L_x_2270:
[----:B------:R-:W-:Y:S05]  /*13360*/  BSYNC.RECONVERGENT B3 ;  /* 0x0000000000037941 */ /* 0x000fea0003800200 */
.L_x_2269:
[----:B------:R-:W-:-:S04]  /*13370*/  F2FP.BF16.F32.PACK_AB R179, RZ, R179 ;  /* 0x000000b3ffb3723e */ /* 0x000fc800000010ff */
[----:B------:R-:W-:-:S07]  /*13380*/  PRMT R166, R179, 0x7610, R166 ;  /* 0x00007610b3a67816 */ /* 0x000fce00000000a6 */
.L_x_2266:
[----:B------:R-:W-:Y:S05]  /*13390*/  BSYNC.RECONVERGENT B2 ;  /* 0x0000000000027941 */ /* 0x000fea0003800200 */
.L_x_2265:
        /* <DEDUP_REMOVED lines=16> */
.L_x_2274:
[----:B------:R-:W-:Y:S05]  /*134a0*/  BSYNC.RECONVERGENT B3 ;  /* 0x0000000000037941 */ /* 0x000fea0003800200 */
.L_x_2273:
        /* <DEDUP_REMOVED lines=13> */
.L_x_2276:
[----:B------:R-:W-:Y:S05]  /*13580*/  BSYNC.RECONVERGENT B3 ;  /* 0x0000000000037941 */ /* 0x000fea0003800200 */
.L_x_2275:
[----:B------:R-:W-:-:S04]  /*13590*/  F2FP.BF16.F32.PACK_AB R179, RZ, R179 ;  /* 0x000000b3ffb3723e */ /* 0x000fc800000010ff */
[----:B------:R-:W-:-:S07]  /*135a0*/  PRMT R166, R166, 0x5410, R179 ;  /* 0x00005410a6a67816 */ /* 0x000fce00000000b3 */
.L_x_2272:
[----:B------:R-:W-:Y:S05]  /*135b0*/  BSYNC.RECONVERGENT B2 ;  /* 0x0000000000027941 */ /* 0x000fea0003800200 */
.L_x_2271:
        /* <DEDUP_REMOVED lines=15> */
.L_x_2280:
[----:B------:R-:W-:Y:S05]  /*136b0*/  BSYNC.RECONVERGENT B3 ;  /* 0x0000000000037941 */ /* 0x000fea0003800200 */
.L_x_2279:
        /* <DEDUP_REMOVED lines=13> */
.L_x_2282:
[----:B------:R-:W-:Y:S05]  /*13790*/  BSYNC.RECONVERGENT B3 ;  /* 0x0000000000037941 */ /* 0x000fea0003800200 */
.L_x_2281:
[----:B------:R-:W-:-:S04]  /*137a0*/  F2FP.BF16.F32.PACK_AB R179, RZ, R179 ;  /* 0x000000b3ffb3723e */ /* 0x000fc800000010ff */
[----:B------:R-:W-:-:S07]  /*137b0*/  PRMT R167, R179, 0x7610, R167 ;  /* 0x00007610b3a77816 */ /* 0x000fce00000000a7 */
.L_x_2278:
[----:B------:R-:W-:Y:S05]  /*137c0*/  BSYNC.RECONVERGENT B2 ;  /* 0x0000000000027941 */ /* 0x000fea0003800200 */
.L_x_2277:
[----:B------:R-:W-:Y:S05]  /*137d0*/  @!P2 BRA `(.L_x_2211) ;  /* 0x00000000004ca947 */ /* 0x000fea0003800000 */
[----:B------:R-:W-:Y:S01]  /*137e0*/  FFMA.FTZ R178, R250, R178, R246 ;  /* 0x000000b2fab27223 */ /* 0x000fe200000100f6 */
[----:B------:R-:W-:Y:S02]  /*137f0*/  ISETP.GE.U32.AND P1, PT, R214, RZ, PT ;  /* 0x000000ffd600720c */ /* 0x000fe40003f26070 */
[----:B------:R-:W-:Y:S01]  /*13800*/  ISETP.GT.AND P3, PT, R234, RZ, PT ;  /* 0x000000ffea00720c */ /* 0x000fe20003f64270 */
[----:B------:R-:W-:Y:S01]  /*13810*/  FADD.FTZ R178, R247, -R178 ;  /* 0x800000b2f7b27221 */ /* 0x000fe20000010000 */
[----:B------:R-:W-:Y:S02]  /*13820*/  ISETP.GE.U32.AND.EX P1, PT, R215, 0x1000000, PT, P1 ;  /* 0x01000000d700780c */ /* 0x000fe40003f26110 */
[----:B------:R-:W-:Y:S01]  /*13830*/  MOV R206, RZ ;  /* 0x000000ff00ce7202 */ /* 0x000fe20000000f00 */
[----:B------:R-:W-:-:S05]  /*13840*/  FMUL.FTZ R178, R219, R178 ;  /* 0x000000b2dbb27220 */ /* 0x000fca0000410000 */
[----:B------:R-:W-:-:S05]  /*13850*/  FSEL R178, R178, RZ, P3 ;  /* 0x000000ffb2b27208 */ /* 0x000fca0001800000 */
[----:B-----5:R-:W-:Y:S01]  /*13860*/  @P1 PRMT R179, R163, 0x7632, R179 ;  /* 0x00007632a3b31816 */ /* 0x020fe200000000b3 */
[----:B------:R-:W-:-:S03]  /*13870*/  FMUL.FTZ R178, R178, UR13 ;  /* 0x0000000db2b27c20 */ /* 0x000fc60008410000 */
        /* <DEDUP_REMOVED lines=9> */
.L_x_2211:
[----:B------:R-:W-:Y:S05]  /*13910*/  BSYNC.RECONVERGENT B1 ;  /* 0x0000000000017941 */ /* 0x000fea0003800200 */
.L_x_2194:
[----:B------:R-:W3:Y:S01]  /*13920*/  @P0 LDC.64 R178, c[0x0][0x478] ;  /* 0x00011e00ffb20b82 */ /* 0x000ee20000000a00 */
[----:B------:R-:W-:-:S05]  /*13930*/  @P0 IADD3 R206, PT, PT, R252, 0x80, RZ ;  /* 0x00000080fcce0810 */ /* 0x000fca0007ffe0ff */
[----:B---3--:R-:W-:-:S05]  /*13940*/  @P0 IMAD.WIDE.U32 R178, R206, 0x10, R178 ;  /* 0x00000010ceb20825 */ /* 0x008fca00078e00b2 */
[----:B------:R3:W-:Y:S02]  /*13950*/  @P0 STG.E.128 desc[UR6][R178.64], R168 ;  /* 0x000000a8b2000986 */ /* 0x0007e4000c101d06 */
[----:B---3--:R-:W3:Y:S02]  /*13960*/  @P2 LDC.64 R178, c[0x0][0x468] ;  /* 0x00011a00ffb22b82 */ /* 0x008ee40000000a00 */
[----:B---3--:R-:W-:-:S05]  /*13970*/  @P2 IMAD.WIDE.U32 R178, R210, 0x10, R178 ;  /* 0x00000010d2b22825 */ /* 0x008fca00078e00b2 */
[----:B------:R3:W-:Y:S02]  /*13980*/  @P2 STG.E.128 desc[UR6][R178.64], R164 ;  /* 0x000000a4b2002986 */ /* 0x0007e4000c101d06 */
[----:B---3--:R-:W3:Y:S02]  /*13990*/  LDC.64 R178, c[0x0][0x380] ;  /* 0x0000e000ffb27b82 */ /* 0x008ee40000000a00 */
[----:B---3--:R-:W-:-:S04]  /*139a0*/  LEA R218, R178, R218, 0x2 ;  /* 0x000000dab2da7211 */ /* 0x008fc800078e10ff */
[----:B------:R-:W-:-:S13]  /*139b0*/  ISETP.GE.AND P0, PT, R218, R179, PT ;  /* 0x000000b3da00720c */ /* 0x000fda0003f06270 */
[----:B------:R-:W-:Y:S05]  /*139c0*/  @!P0 BRA `(.L_x_2283) ;  /* 0xfffffecc00e08947 */ /* 0x000fea000383ffff */
.L_x_1808:
[----:B------:R-:W-:Y:S05]  /*139d0*/  BSYNC B0 ;  /* 0x0000000000007941 */ /* 0x000fea0003800000 */
.L_x_1807:
        /* <DEDUP_REMOVED lines=8> */
[----:B------:R-:W4:Y:S04]  /*13a60*/  LDL.LU R179, [R1+0xf4] ;  /* 0x0000f40001b37983 */ /* 0x000f280000300800 */
        /* <DEDUP_REMOVED lines=8> */
[----:B-----5:R-:W3:Y:S04]  /*13af0*/  LDL.LU R160, [R1+0x6c] ;  /* 0x00006c0001a07983 */ /* 0x020ee80000300800 */
        /* <DEDUP_REMOVED lines=20> */
[----:B------:R-:W2:Y:S01]  /*13c40*/  S2R R178, SR_TID.X ;  /* 0x0000000000b27919 */ /* 0x000ea20000002100 */
[----:B------:R-:W0:Y:S01]  /*13c50*/  S2R R3, SR_CgaCtaId ;  /* 0x0000000000037919 */ /* 0x000e220000008800 */
[----:B--2---:R-:W-:-:S02]  /*13c60*/  SHF.R.U32.HI R0, RZ, 0x5, R178 ;  /* 0x00000005ff007819 */ /* 0x004fc400000116b2 */
[----:B0-----:R-:W-:-:S03]  /*13c70*/  LEA R3, R3, R2, 0x18 ;  /* 0x0000000203037211 */ /* 0x001fc600078ec0ff */
[----:B----4-:R-:W-:-:S05]  /*13c80*/  IMAD R0, R0, 0xa0, R179 ;  /* 0x000000a000007824 */ /* 0x010fca00078e02b3 */
[-C--:B------:R-:W-:Y:S01]  /*13c90*/  LEA R2, R0, R3.reuse, 0x5 ;  /* 0x0000000300027211 */ /* 0x080fe200078e28ff */
[----:B------:R-:W-:Y:S05]  /*13ca0*/  WARPSYNC.ALL ;  /* 0x0000000000007948 */ /* 0x000fea0003800000 */
[----:B------:R-:W-:Y:S04]  /*13cb0*/  STS.128 [R2], R156 ;  /* 0x0000009c02007388 */ /* 0x000fe80000000c00 */
        /* <DEDUP_REMOVED lines=9> */
[----:B------:R-:W-:Y:S01]  /*13d50*/  LEA R0, R178, R3, 0x2 ;  /* 0x00000003b2007211 */ /* 0x000fe200078e10ff */
[----:B------:R-:W2:Y:S01]  /*13d60*/  LDCU.128 UR16, c[0x0][0x440] ;  /* 0x00008800ff1077ac */ /* 0x000ea20008000c00 */
[----:B------:R-:W-:Y:S06]  /*13d70*/  BAR.SYNC.DEFER_BLOCKING 0x0 ;  /* 0x0000000000007b1d */ /* 0x000fec0000010000 */
[----:B------:R-:W3:Y:S01]  /*13d80*/  LDCU.64 UR4, c[0x0][0x460] ;  /* 0x00008c00ff0477ac */ /* 0x000ee20008000a00 */
[----:B0-----:R-:W4:Y:S04]  /*13d90*/  LDL.LU R208, [R1+0x1c] ;  /* 0x00001c0001d07983 */ /* 0x001f280000300800 */
[----:B------:R-:W4:Y:S04]  /*13da0*/  LDL.LU R209, [R1+0x20] ;  /* 0x0000200001d17983 */ /* 0x000f280000300800 */
[----:B------:R-:W4:Y:S04]  /*13db0*/  LDL.LU R210, [R1+0x24] ;  /* 0x0000240001d27983 */ /* 0x000f280000300800 */
[----:B------:R-:W4:Y:S04]  /*13dc0*/  LDL.LU R211, [R1+0x28] ;  /* 0x0000280001d37983 */ /* 0x000f280000300800 */
[----:B------:R-:W2:Y:S04]  /*13dd0*/  LDL.LU R212, [R1+0xc] ;  /* 0x00000c0001d47983 */ /* 0x000ea80000300800 */
[----:B------:R-:W2:Y:S04]  /*13de0*/  LDL.LU R213, [R1+0x10] ;  /* 0x0000100001d57983 */ /* 0x000ea80000300800 */
[----:B------:R-:W2:Y:S04]  /*13df0*/  LDL.LU R214, [R1+0x14] ;  /* 0x0000140001d67983 */ /* 0x000ea80000300800 */
[----:B------:R-:W2:Y:S01]  /*13e00*/  LDL.LU R215, [R1+0x18] ;  /* 0x0000180001d77983 */ /* 0x000ea20000300800 */
[----:B------:R-:W0:Y:S03]  /*13e10*/  S2UR UR11, SR_CTAID.X ;  /* 0x00000000000b79c3 */ /* 0x000e260000002500 */
[----:B------:R-:W1:Y:S04]  /*13e20*/  LDS R3, [R0] ;  /* 0x0000000000037984 */ /* 0x000e680000000800 */
[----:B------:R-:W3:Y:S04]  /*13e30*/  LDS R4, [R0+0x200] ;  /* 0x0002000000047984 */ /* 0x000ee80000000800 */
        /* <DEDUP_REMOVED lines=9> */
[----:B-1----:R-:W-:-:S03]  /*13ed0*/  FADD.FTZ R3, RZ, R3 ;  /* 0x00000003ff037221 */ /* 0x002fc60000010000 */
[----:B------:R-:W1:Y:S01]  /*13ee0*/  LDS R17, [R0+0x1e00] ;  /* 0x001e000000117984 */ /* 0x000e620000000800 */
[----:B---3--:R-:W-:-:S03]  /*13ef0*/  FADD.FTZ R4, RZ, R4 ;  /* 0x00000004ff047221 */ /* 0x008fc60000010000 */
[----:B------:R-:W3:Y:S01]  /*13f00*/  LDS R9, [R0+0xc00] ;  /* 0x000c000000097984 */ /* 0x000ee20000000800 */
[----:B0-----:R-:W-:-:S03]  /*13f10*/  FADD.FTZ R3, R3, R14 ;  /* 0x0000000e03037221 */ /* 0x001fc60000010000 */
[----:B------:R-:W0:Y:S01]  /*13f20*/  LDS R20, [R0+0x2000] ;  /* 0x0020000000147984 */ /* 0x000e220000000800 */
[----:B------:R-:W-:-:S03]  /*13f30*/  FADD.FTZ R4, R4, R13 ;  /* 0x0000000d04047221 */ /* 0x000fc60000010000 */
[----:B------:R-:W0:Y:S01]  /*13f40*/  LDS R10, [R0+0xe00] ;  /* 0x000e0000000a7984 */ /* 0x000e220000000800 */
[----:B------:R-:W-:-:S03]  /*13f50*/  FADD.FTZ R5, RZ, R5 ;  /* 0x00000005ff057221 */ /* 0x000fc60000010000 */
        /* <DEDUP_REMOVED lines=13> */
[----:B-1----:R-:W-:-:S03]  /*14030*/  FADD.FTZ R8, R8, R17 ;  /* 0x0000001108087221 */ /* 0x002fc60000010000 */
[----:B------:R-:W1:Y:S01]  /*14040*/  LDS R26, [R0+0x2c00] ;  /* 0x002c0000001a7984 */ /* 0x000e620000000800 */
[----:B---3--:R-:W-:-:S03]  /*14050*/  FADD.FTZ R9, RZ, R9 ;  /* 0x00000009ff097221 */ /* 0x008fc60000010000 */
[----:B------:R-:W3:Y:S01]  /*14060*/  LDS R25, [R0+0x2e00] ;  /* 0x002e000000197984 */ /* 0x000ee20000000800 */
[----:B0-----:R-:W-:-:S03]  /*14070*/  FADD.FTZ R9, R9, R20 ;  /* 0x0000001409097221 */ /* 0x001fc60000010000 */
        /* <DEDUP_REMOVED lines=13> */
[----:B------:R-:W-:-:S03]  /*14150*/  FADD.FTZ R3, R3, R24 ;  /* 0x0000001803037221 */ /* 0x000fc60000010000 */
[----:B------:R-:W0:Y:S01]  /*14160*/  LDS R33, [R0+0x3e00] ;  /* 0x003e000000217984 */ /* 0x000e220000000800 */
[----:B------:R-:W-:-:S03]  /*14170*/  FADD.FTZ R4, R4, R23 ;  /* 0x0000001704047221 */ /* 0x000fc60000010000 */
[----:B------:R-:W0:Y:S01]  /*14180*/  LDS R36, [R0+0x4000] ;  /* 0x0040000000247984 */ /* 0x000e220000000800 */
[----:B-1----:R-:W-:-:S03]  /*14190*/  FADD.FTZ R5, R5, R26 ;  /* 0x0000001a05057221 */ /* 0x002fc60000010000 */
[----:B------:R-:W1:Y:S01]  /*141a0*/  LDS R35, [R0+0x4200] ;  /* 0x0042000000237984 */ /* 0x000e620000000800 */
[----:B---3--:R-:W-:-:S03]  /*141b0*/  FADD.FTZ R6, R6, R25 ;  /* 0x0000001906067221 */ /* 0x008fc60000010000 */
[----:B------:R-:W3:Y:S01]  /*141c0*/  LDS R38, [R0+0x4400] ;  /* 0x0044000000267984 */ /* 0x000ee20000000800 */
[----:B0-----:R-:W-:-:S03]  /*141d0*/  FADD.FTZ R7, R7, R28 ;  /* 0x0000001c07077221 */ /* 0x001fc60000010000 */
[----:B------:R-:W0:Y:S01]  /*141e0*/  LDS R37, [R0+0x4600] ;  /* 0x0046000000257984 */ /* 0x000e220000000800 */
[----:B------:R-:W-:-:S03]  /*141f0*/  FADD.FTZ R8, R8, R27 ;  /* 0x0000001b08087221 */ /* 0x000fc60000010000 */
[----:B------:R-:W0:Y:S01]  /*14200*/  LDS R40, [R0+0x4800] ;  /* 0x0048000000287984 */ /* 0x000e220000000800 */
[----:B------:R-:W-:-:S03]  /*14210*/  FADD.FTZ R9, R9, R30 ;  /* 0x0000001e09097221 */ /* 0x000fc60000010000 */
[----:B------:R-:W0:Y:S01]  /*14220*/  LDS R39, [R0+0x4a00] ;  /* 0x004a000000277984 */ /* 0x000e220000000800 */
[----:B------:R-:W-:-:S03]  /*14230*/  FADD.FTZ R10, R10, R29 ;  /* 0x0000001d0a0a7221 */ /* 0x000fc60000010000 */
[----:B------:R-:W0:Y:S01]  /*14240*/  LDS R42, [R0+0x4c00] ;  /* 0x004c0000002a7984 */ /* 0x000e220000000800 */
[----:B------:R-:W-:-:S03]  /*14250*/  FADD.FTZ R11, R11, R32 ;  /* 0x000000200b0b7221 */ /* 0x000fc60000010000 */
[----:B------:R-:W0:Y:S01]  /*14260*/  LDS R41, [R0+0x4e00] ;  /* 0x004e000000297984 */ /* 0x000e220000000800 */
[----:B------:R-:W-:Y:S01]  /*14270*/  FADD.FTZ R12, R12, R31 ;  /* 0x0000001f0c0c7221 */ /* 0x000fe20000010000 */
[----:B------:R-:W-:Y:S01]  /*14280*/  BAR.SYNC.DEFER_BLOCKING 0x0 ;  /* 0x0000000000007b1d */ /* 0x000fe20000010000 */
[----:B------:R-:W-:Y:S01]  /*14290*/  FADD.FTZ R13, R3, R34 ;  /* 0x00000022030d7221 */ /* 0x000fe20000010000 */
[----:B------:R-:W-:Y:S01]  /*142a0*/  FADD.FTZ R33, R4, R33 ;  /* 0x0000002104217221 */ /* 0x000fe20000010000 */
[----:B------:R-:W-:Y:S01]  /*142b0*/  FADD.FTZ R15, R5, R36 ;  /* 0x00000024050f7221 */ /* 0x000fe20000010000 */
[----:B-1----:R-:W-:Y:S01]  /*142c0*/  FADD.FTZ R35, R6, R35 ;  /* 0x0000002306237221 */ /* 0x002fe20000010000 */
[----:B---3--:R-:W-:Y:S01]  /*142d0*/  FADD.FTZ R17, R7, R38 ;  /* 0x0000002607117221 */ /* 0x008fe20000010000 */
[----:B0-----:R-:W-:Y:S01]  /*142e0*/  FADD.FTZ R37, R8, R37 ;  /* 0x0000002508257221 */ /* 0x001fe20000010000 */
[----:B------:R-:W-:Y:S01]  /*142f0*/  STS.128 [R2], R84 ;  /* 0x0000005402007388 */ /* 0x000fe20000000c00 */
[----:B------:R-:W-:-:S03]  /*14300*/  FADD.FTZ R9, R9, R40 ;  /* 0x0000002809097221 */ /* 0x000fc60000010000 */
[----:B------:R-:W-:Y:S01]  /*14310*/  STS.128 [R2+0x10], R88 ;  /* 0x0000105802007388 */ /* 0x000fe20000000c00 */
[----:B------:R-:W-:-:S03]  /*14320*/  FADD.FTZ R39, R10, R39 ;  /* 0x000000270a277221 */ /* 0x000fc60000010000 */
        /* <DEDUP_REMOVED lines=8> */
[----:B----4-:R-:W-:Y:S04]  /*143b0*/  STS.128 [R2+0x1010], R208 ;  /* 0x001010d002007388 */ /* 0x010fe80000000c00 */
[----:B--2---:R-:W-:Y:S01]  /*143c0*/  STS.128 [R2+0x1000], R212 ;  /* 0x001000d402007388 */ /* 0x004fe20000000c00 */
        /* <DEDUP_REMOVED lines=21> */
[----:B------:R-:W-:-:S03]  /*14520*/  FADD.FTZ R45, RZ, R45 ;  /* 0x0000002dff2d7221 */ /* 0x000fc60000010000 */
        /* <DEDUP_REMOVED lines=85> */
[----:B------:R-:W-:-:S02]  /*14a80*/  IADD3 R2, P0, PT, R6, UR18, RZ ;  /* 0x0000001206027c10 */ /* 0x000fc4000ff1e0ff */
[C---:B------:R-:W-:Y:S01]  /*14a90*/  IADD3 R4, P1, PT, R6.reuse, UR16, RZ ;  /* 0x0000001006047c10 */ /* 0x040fe2000ff3e0ff */
[----:B------:R-:W0:Y:S01]  /*14aa0*/  LDS R29, [R0+0x1800] ;  /* 0x00180000001d7984 */ /* 0x000e220000000800 */
[C---:B------:R-:W-:Y:S02]  /*14ab0*/  IADD3.X R3, PT, PT, R7.reuse, UR19, RZ, P0, !PT ;  /* 0x0000001307037c10 */ /* 0x040fe400087fe4ff */
[C---:B------:R-:W-:Y:S01]  /*14ac0*/  IADD3.X R5, PT, PT, R7.reuse, UR17, RZ, P1, !PT ;  /* 0x0000001107057c10 */ /* 0x040fe20008ffe4ff */
[----:B------:R-:W0:Y:S01]  /*14ad0*/  LDS R65, [R0+0x3e00] ;  /* 0x003e000000417984 */ /* 0x000e220000000800 */
        /* <DEDUP_REMOVED lines=12> */
[----:B------:R-:W-:-:S03]  /*14ba0*/  FADD.FTZ R8, RZ, R8 ;  /* 0x00000008ff087221 */ /* 0x000fc60000010000 */
[----:B------:R-:W0:Y:S01]  /*14bb0*/  LDS R10, [R0+0xa00] ;  /* 0x000a0000000a7984 */ /* 0x000e220000000800 */
[----:B------:R-:W-:-:S03]  /*14bc0*/  FADD.FTZ R61, R36, R43 ;  /* 0x0000002b243d7221 */ /* 0x000fc60000010000 */
[----:B------:R-:W-:Y:S01]  /*14bd0*/  STG.E desc[UR6][R2.64], R49 ;  /* 0x0000003102007986 */ /* 0x000fe2000c101906 */
[----:B------:R-:W-:-:S03]  /*14be0*/  FADD.FTZ R16, R25, R16 ;  /* 0x0000001019107221 */ /* 0x000fc60000010000 */
[----:B------:R-:W0:Y:S01]  /*14bf0*/  LDS R43, [R0+0x1c00] ;  /* 0x001c0000002b7984 */ /* 0x000e220000000800 */
[----:B------:R-:W-:-:S03]  /*14c00*/  FADD.FTZ R29, R8, R29 ;  /* 0x0000001d081d7221 */ /* 0x000fc60000010000 */
[----:B------:R-:W-:Y:S01]  /*14c10*/  STG.E desc[UR6][R4.64], R13 ;  /* 0x0000000d04007986 */ /* 0x000fe2000c101906 */
[----:B------:R-:W-:-:S03]  /*14c20*/  FADD.FTZ R65, R16, R65 ;  /* 0x0000004110417221 */ /* 0x000fc60000010000 */
[----:B------:R-:W0:Y:S04]  /*14c30*/  LDS R45, [R0+0x2e00] ;  /* 0x002e0000002d7984 */ /* 0x000e280000000800 */
        /* <DEDUP_REMOVED lines=11> */
[----:B------:R-:W-:-:S03]  /*14cf0*/  FADD.FTZ R10, RZ, R10 ;  /* 0x0000000aff0a7221 */ /* 0x000fc60000010000 */
[----:B------:R-:W-:Y:S04]  /*14d00*/  STG.E desc[UR6][R6.64], R61 ;  /* 0x0000003d06007986 */ /* 0x000fe8000c101906 */
[----:B------:R-:W0:Y:S01]  /*14d10*/  LDS R49, [R0+0x3200] ;  /* 0x0032000000317984 */ /* 0x000e220000000800 */
[----:B------:R-:W-:-:S03]  /*14d20*/  FADD.FTZ R14, R14, R43 ;  /* 0x0000002b0e0e7221 */ /* 0x000fc60000010000 */
[----:B------:R-:W-:Y:S04]  /*14d30*/  STG.E desc[UR6][R2.64+0x200], R51 ;  /* 0x0002003302007986 */ /* 0x000fe8000c101906 */
[----:B------:R-:W0:Y:S01]  /*14d40*/  LDS R69, [R0+0x4400] ;  /* 0x0044000000457984 */ /* 0x000e220000000800 */
[----:B------:R-:W-:-:S03]  /*14d50*/  FADD.FTZ R12, R12, R45 ;  /* 0x0000002d0c0c7221 */ /* 0x000fc60000010000 */
[----:B------:R-:W0:Y:S01]  /*14d60*/  LDS R16, [R0+0x1000] ;  /* 0x0010000000107984 */ /* 0x000e220000000800 */
        /* <DEDUP_REMOVED lines=13> */
[----:B------:R-:W-:-:S03]  /*14e40*/  FADD.FTZ R10, R10, R49 ;  /* 0x000000310a0a7221 */ /* 0x000fc60000010000 */
[----:B------:R-:W4:Y:S04]  /*14e50*/  LDS R27, [R0+0x2400] ;  /* 0x00240000001b7984 */ /* 0x000f280000000800 */
[----:B------:R-:W4:Y:S01]  /*14e60*/  LDS R33, [R0+0x3600] ;  /* 0x0036000000217984 */ /* 0x000f220000000800 */
[----:B------:R-:W-:-:S03]  /*14e70*/  FADD.FTZ R69, R14, R69 ;  /* 0x000000450e457221 */ /* 0x000fc60000010000 */
[----:B------:R-:W-:Y:S01]  /*14e80*/  STG.E desc[UR6][R4.64+0x400], R15 ;  /* 0x0004000f04007986 */ /* 0x000fe2000c101906 */
[----:B------:R-:W-:-:S03]  /*14e90*/  FADD.FTZ R16, RZ, R16 ;  /* 0x00000010ff107221 */ /* 0x000fc60000010000 */
[----:B------:R-:W4:Y:S04]  /*14ea0*/  LDS R26, [R0+0x4800] ;  /* 0x00480000001a7984 */ /* 0x000f280000000800 */
[----:B------:R-:W4:Y:S01]  /*14eb0*/  LDS R15, [R0+0x2600] ;  /* 0x00260000000f7984 */ /* 0x000f220000000800 */
        /* <DEDUP_REMOVED lines=12> */
[----:B------:R-:W-:-:S03]  /*14f80*/  FADD.FTZ R8, R8, R33 ;  /* 0x0000002108087221 */ /* 0x000fc60000010000 */
        /* <DEDUP_REMOVED lines=28> */
.L_x_1813:
[----:B------:R-:W-:Y:S01]  /*15150*/  HFMA2 R246, -RZ, RZ, 0, 1.847743988037109375e-06 ;  /* 0x0000001ffff67431 */ /* 0x000fe200000001ff */
[----:B------:R-:W-:Y:S01]  /*15160*/  BSSY B1, `(.L_x_2284) ;  /* 0x0000006000017945 */ /* 0x000fe20003800000 */
[----:B-1----:R-:W-:Y:S02]  /*15170*/  MOV R248, 0x1 ;  /* 0x0000000100f87802 */ /* 0x002fe40000000f00 */
[----:B------:R-:W-:-:S07]  /*15180*/  MOV R245, 0xffffffff ;  /* 0xffffffff00f57802 */ /* 0x000fce0000000f00 */
[----:B--2--5:R-:W-:Y:S05]  /*15190*/  WARPSYNC.COLLECTIVE R245, `(.L_x_2285) ;  /* 0x00000000f5087348 */ /* 0x024fea0003c00000 */
[----:B------:R0:W1:Y:S02]  /*151a0*/  SHFL.BFLY P0, R252, R179, R248, R246 ;  /* 0x0c0000f8b3fc7389 */ /* 0x00006400000000f6 */
[----:B012--5:R-:W-:Y:S05]  /*151b0*/  ENDCOLLECTIVE ;  /* 0x000000000000791b */ /* 0x027fea0003800000 */
.L_x_2285:
[----:B------:R-:W-:Y:S05]  /*151c0*/  BSYNC B1 ;  /* 0x0000000000017941 */ /* 0x000fea0003800000 */
.L_x_2284:
[----:B------:R-:W-:Y:S01]  /*151d0*/  MOV R245, R252 ;  /* 0x000000fc00f57202 */ /* 0x000fe20000000f00 */
[----:B------:R-:W-:Y:S01]  /*151e0*/  HFMA2 R248, -RZ, RZ, 0, 5.9604644775390625e-08 ;  /* 0x00000001fff87431 */ /* 0x000fe200000001ff */
[----:B------:R-:W-:-:S03]  /*151f0*/  MOV R246, 0x1f ;  /* 0x0000001f00f67802 */ /* 0x000fc60000000f00 */
[----:B------:R-:W-:Y:S01]  /*15200*/  FADD.FTZ R249, R245, R179 ;  /* 0x000000b3f5f97221 */ /* 0x000fe20000010000 */
[----:B------:R-:W-:Y:S02]  /*15210*/  MOV R179, R178 ;  /* 0x000000b200b37202 */ /* 0x000fe40000000f00 */
[----:B------:R-:W-:-:S07]  /*15220*/  MOV R245, 0xffffffff ;  /* 0xffffffff00f57802 */ /* 0x000fce0000000f00 */
[----:B------:R-:W-:Y:S05]  /*15230*/  WARPSYNC.COLLECTIVE R245, `(.L_x_2286) ;  /* 0x00000000f5087348 */ /* 0x000fea0003c00000 */
[----:B------:R0:W1:Y:S02]  /*15240*/  SHFL.BFLY P0, R252, R179, R248, R246 ;  /* 0x0c0000f8b3fc7389 */ /* 0x00006400000000f6 */
[----:B01----:R-:W-:Y:S05]  /*15250*/  ENDCOLLECTIVE ;  /* 0x000000000000791b */ /* 0x003fea0003800000 */
.L_x_2286:
[----:B------:R-:W-:Y:S01]  /*15260*/  HFMA2 R248, -RZ, RZ, 0, 1.1920928955078125e-07 ;  /* 0x00000002fff87431 */ /* 0x000fe200000001ff */
[----:B------:R-:W-:-:S05]  /*15270*/  MOV R179, R252 ;  /* 0x000000fc00b37202 */ /* 0x000fca0000000f00 */
[----:B------:R-:W-:Y:S01]  /*15280*/  FADD.FTZ R178, R179, R178 ;  /* 0x000000b2b3b27221 */ /* 0x000fe20000010000 */
[----:B------:R-:W-:-:S07]  /*15290*/  MOV R179, R249 ;  /* 0x000000f900b37202 */ /* 0x000fce0000000f00 */
[----:B------:R-:W-:Y:S05]  /*152a0*/  WARPSYNC.COLLECTIVE R245, `(.L_x_2287) ;  /* 0x00000000f5087348 */ /* 0x000fea0003c00000 */
[----:B------:R0:W1:Y:S02]  /*152b0*/  SHFL.BFLY P0, R252, R179, R248, R246 ;  /* 0x0c0000f8b3fc7389 */ /* 0x00006400000000f6 */
[----:B01----:R-:W-:Y:S05]  /*152c0*/  ENDCOLLECTIVE ;  /* 0x000000000000791b */ /* 0x003fea0003800000 */
.L_x_2287:
[----:B------:R-:W-:-:S05]  /*152d0*/  MOV R179, R252 ;  /* 0x000000fc00b37202 */ /* 0x000fca0000000f00 */
[----:B------:R-:W-:Y:S01]  /*152e0*/  FADD.FTZ R249, R249, R179 ;  /* 0x000000b3f9f97221 */ /* 0x000fe20000010000 */
[----:B------:R-:W-:-:S07]  /*152f0*/  MOV R179, R178 ;  /* 0x000000b200b37202 */ /* 0x000fce0000000f00 */
[----:B------:R-:W-:Y:S05]  /*15300*/  WARPSYNC.COLLECTIVE R245, `(.L_x_2288) ;  /* 0x00000000f5087348 */ /* 0x000fea0003c00000 */
[----:B------:R0:W1:Y:S02]  /*15310*/  SHFL.BFLY P0, R252, R179, R248, R246 ;  /* 0x0c0000f8b3fc7389 */ /* 0x00006400000000f6 */
[----:B01----:R-:W-:Y:S05]  /*15320*/  ENDCOLLECTIVE ;  /* 0x000000000000791b */ /* 0x003fea0003800000 */
.L_x_2288:
[----:B------:R-:W-:Y:S01]  /*15330*/  HFMA2 R248, -RZ, RZ, 0, 2.384185791015625e-07 ;  /* 0x00000004fff87431 */ /* 0x000fe200000001ff */
[----:B------:R-:W-:-:S05]  /*15340*/  MOV R179, R252 ;  /* 0x000000fc00b37202 */ /* 0x000fca0000000f00 */
[----:B------:R-:W-:Y:S01]  /*15350*/  FADD.FTZ R178, R178, R179 ;  /* 0x000000b3b2b27221 */ /* 0x000fe20000010000 */
[----:B------:R-:W-:-:S07]  /*15360*/  MOV R179, R249 ;  /* 0x000000f900b37202 */ /* 0x000fce0000000f00 */
[----:B------:R-:W-:Y:S05]  /*15370*/  WARPSYNC.COLLECTIVE R245, `(.L_x_2289) ;  /* 0x00000000f5087348 */ /* 0x000fea0003c00000 */
[----:B------:R0:W1:Y:S02]  /*15380*/  SHFL.BFLY P0, R252, R179, R248, R246 ;  /* 0x0c0000f8b3fc7389 */ /* 0x00006400000000f6 */
[----:B01----:R-:W-:Y:S05]  /*15390*/  ENDCOLLECTIVE ;  /* 0x000000000000791b */ /* 0x003fea0003800000 */
.L_x_2289:
[----:B------:R-:W-:-:S05]  /*153a0*/  MOV R179, R252 ;  /* 0x000000fc00b37202 */ /* 0x000fca0000000f00 */
[----:B------:R-:W-:Y:S01]  /*153b0*/  FADD.FTZ R249, R249, R179 ;  /* 0x000000b3f9f97221 */ /* 0x000fe20000010000 */
[----:B------:R-:W-:-:S07]  /*153c0*/  MOV R179, R178 ;  /* 0x000000b200b37202 */ /* 0x000fce0000000f00 */
[----:B------:R-:W-:Y:S05]  /*153d0*/  WARPSYNC.COLLECTIVE R245, `(.L_x_2290) ;  /* 0x00000000f5087348 */ /* 0x000fea0003c00000 */
[----:B------:R0:W1:Y:S02]  /*153e0*/  SHFL.BFLY P0, R252, R179, R248, R246 ;  /* 0x0c0000f8b3fc7389 */ /* 0x00006400000000f6 */
[----:B01----:R-:W-:Y:S05]  /*153f0*/  ENDCOLLECTIVE ;  /* 0x000000000000791b */ /* 0x003fea0003800000 */
.L_x_2290:
[----:B------:R-:W-:Y:S01]  /*15400*/  HFMA2 R248, -RZ, RZ, 0, 4.76837158203125e-07 ;  /* 0x00000008fff87431 */ /* 0x000fe200000001ff */
[----:B------:R-:W-:-:S05]  /*15410*/  MOV R179, R252 ;  /* 0x000000fc00b37202 */ /* 0x000fca0000000f00 */
[----:B------:R-:W-:Y:S01]  /*15420*/  FADD.FTZ R251, R178, R179 ;  /* 0x000000b3b2fb7221 */ /* 0x000fe20000010000 */
[----:B------:R-:W-:-:S07]  /*15430*/  MOV R179, R249 ;  /* 0x000000f900b37202 */ /* 0x000fce0000000f00 */
[----:B------:R-:W-:Y:S05]  /*15440*/  WARPSYNC.COLLECTIVE R245, `(.L_x_2291) ;  /* 0x00000000f5087348 */ /* 0x000fea0003c00000 */
[----:B------:R0:W1:Y:S02]  /*15450*/  SHFL.BFLY P0, R252, R179, R248, R246 ;  /* 0x0c0000f8b3fc7389 */ /* 0x00006400000000f6 */
[----:B01----:R-:W-:Y:S05]  /*15460*/  ENDCOLLECTIVE ;  /* 0x000000000000791b */ /* 0x003fea0003800000 */
.L_x_2291:
[----:B------:R-:W-:Y:S02]  /*15470*/  MOV R179, R251 ;  /* 0x000000fb00b37202 */ /* 0x000fe40000000f00 */
[----:B------:R-:W-:-:S07]  /*15480*/  MOV R178, R252 ;  /* 0x000000fc00b27202 */ /* 0x000fce0000000f00 */
[----:B------:R-:W-:Y:S05]  /*15490*/  WARPSYNC.COLLECTIVE R245, `(.L_x_2292) ;  /* 0x00000000f5087348 */ /* 0x000fea0003c00000 */
[----:B------:R0:W1:Y:S02]  /*154a0*/  SHFL.BFLY P0, R252, R179, R248, R246 ;  /* 0x0c0000f8b3fc7389 */ /* 0x00006400000000f6 */
[----:B01----:R-:W-:Y:S05]  /*154b0*/  ENDCOLLECTIVE ;  /* 0x000000000000791b */ /* 0x003fea0003800000 */
.L_x_2292:
[----:B------:R-:W-:Y:S01]  /*154c0*/  FADD.FTZ R178, R249, R178 ;  /* 0x000000b2f9b27221 */ /* 0x000fe20000010000 */
[----:B------:R-:W-:Y:S01]  /*154d0*/  HFMA2 R248, -RZ, RZ, 0, 9.5367431640625e-07 ;  /* 0x00000010fff87431 */ /* 0x000fe200000001ff */
[----:B------:R-:W-:-:S05]  /*154e0*/  MOV R179, R252 ;  /* 0x000000fc00b37202 */ /* 0x000fca0000000f00 */
[----:B------:R-:W-:Y:S01]  /*154f0*/  FADD.FTZ R249, R251, R179 ;  /* 0x000000b3fbf97221 */ /* 0x000fe20000010000 */
[----:B------:R-:W-:-:S07]  /*15500*/  MOV R179, R178 ;  /* 0x000000b200b37202 */ /* 0x000fce0000000f00 */
[----:B------:R-:W-:Y:S05]  /*15510*/  WARPSYNC.COLLECTIVE R245, `(.L_x_2293) ;  /* 0x00000000f5087348 */ /* 0x000fea0003c00000 */
[----:B------:R0:W1:Y:S02]  /*15520*/  SHFL.BFLY P0, R252, R179, R248, R246 ;  /* 0x0c0000f8b3fc7389 */ /* 0x00006400000000f6 */
[----:B01----:R-:W-:Y:S05]  /*15530*/  ENDCOLLECTIVE ;  /* 0x000000000000791b */ /* 0x003fea0003800000 */
.L_x_2293:
[----:B------:R-:W-:Y:S02]  /*15540*/  MOV R179, R249 ;  /* 0x000000f900b37202 */ /* 0x000fe40000000f00 */
[----:B------:R-:W-:-:S07]  /*15550*/  MOV R251, R252 ;  /* 0x000000fc00fb7202 */ /* 0x000fce0000000f00 */
[----:B------:R-:W-:Y:S05]  /*15560*/  WARPSYNC.COLLECTIVE R245, `(.L_x_2294) ;  /* 0x00000000f5087348 */ /* 0x000fea0003c00000 */
[----:B------:R0:W1:Y:S02]  /*15570*/  SHFL.BFLY P0, R252, R179, R248, R246 ;  /* 0x0c0000f8b3fc7389 */ /* 0x00006400000000f6 */
[----:B01----:R-:W-:Y:S05]  /*15580*/  ENDCOLLECTIVE ;  /* 0x000000000000791b */ /* 0x003fea0003800000 */
.L_x_2294:
[----:B------:R-:W-:Y:S01]  /*15590*/  MOV R179, R252 ;  /* 0x000000fc00b37202 */ /* 0x000fe20000000f00 */
[----:B------:R-:W-:Y:S06]  /*155a0*/  BRA `(.L_x_2295) ;  /* 0xfffffee000747947 */ /* 0x000fec000383ffff */
.L_x_2296:
        /* <DEDUP_REMOVED lines=13> */
.L_x_25371:


//--------------------- .text._ZN10layer_norm13ln_bwd_kernelINS_13Kernel_traitsI6__halfS2_S2_S2_fjLj1280ELj1ELj4ELj1ELj16ENS_18Kernel_traits_baseILj1280ES2_S2_S2_S2_fjLj128EEEEELb0ELb0ELb0ELb0EEEvNS_9BwdParamsE --------------------------
	.section	.text._ZN10layer_norm13ln_bwd_kernelINS_13Kernel_traitsI6__halfS2_S2_S2_fjLj1280ELj1ELj4ELj1ELj16ENS_18Kernel_traits_baseILj1280ES2_S2_S2_S2_fjLj128EEEEELb0ELb0ELb0ELb0EEEvNS_9BwdParamsE,"ax",@progbits
	.align	128
        .global         _ZN10layer_norm13ln_bwd_kernelINS_13Kernel_traitsI6__halfS2_S2_S2_fjLj1280ELj1ELj4ELj1ELj16ENS_18Kernel_traits_baseILj1280ES2_S2_S2_S2_fjLj128EEEEELb0ELb0ELb0ELb0EEEvNS_9BwdParamsE
        .type           _ZN10layer_norm13ln_bwd_kernelINS_13Kernel_traitsI6__halfS2_S2_S2_fjLj1280ELj1ELj4ELj1ELj16ENS_18Kernel_traits_baseILj1280ES2_S2_S2_S2_fjLj128EEEEELb0ELb0ELb0ELb0EEEvNS_9BwdParamsE,@function
        .size           _ZN10layer_norm13ln_bwd_kernelINS_13Kernel_traitsI6__halfS2_S2_S2_fjLj1280ELj1ELj4ELj1ELj16ENS_18Kernel_traits_baseILj1280ES2_S2_S2_S2_fjLj128EEEEELb0ELb0ELb0ELb0EEEvNS_9BwdParamsE,(.L_x_25372 - _ZN10layer_norm13ln_bwd_kernelINS_13Kernel_traitsI6__halfS2_S2_S2_fjLj1280ELj1ELj4ELj1ELj16ENS_18Kernel_traits_baseILj1280ES2_S2_S2_S2_fjLj128EEEEELb0ELb0ELb0ELb0EEEvNS_9BwdParamsE)
        .other          _ZN10layer_norm13ln_bwd_kernelINS_13Kernel_traitsI6__halfS2_S2_S2_fjLj1280ELj1ELj4ELj1ELj16ENS_18Kernel_traits_baseILj1280ES2_S2_S2_S2_fjLj128EEEEELb0ELb0ELb0ELb0EEEvNS_9BwdParamsE,@"STO_CUDA_ENTRY STV_DEFAULT"
_ZN10layer_norm13ln_bwd_kernelINS_13Kernel_traitsI6__halfS2_S2_S2_fjLj1280ELj1ELj4ELj1ELj16ENS_18Kernel_traits_baseILj1280ES2_S2_S2_S2_fjLj128EEEEELb0ELb0ELb0ELb0EEEvNS_9BwdParamsE:
.text._ZN10layer_norm13ln_bwd_kernelINS_13Kernel_traitsI6__halfS2_S2_S2_fjLj1280ELj1ELj4ELj1ELj16ENS_18Kernel_traits_baseILj1280ES2_S2_S2_S2_fjLj128EEEEELb0ELb0ELb0ELb0EEEvNS_9BwdParamsE:
        /* <DEDUP_REMOVED lines=14> */
[----:B------:R-:W-:-:S04]  /*00e0*/  LOP3.LUT R166, R168, 0x1f, RZ, 0x3c, !PT ;  /* 0x0000001fa8a67812 */ /* 0x000fc800078e3cff */
[----:B------:R-:W-:Y:S02]  /*00f0*/  LEA.HI.SX32 R166, R3, R166, 0x1d ;  /* 0x000000a603a67211 */ /* 0x000fe400078feaff */
[----:B------:R-:W-:Y:S02]  /*0100*/  MOV R3, R168 ;  /* 0x000000a800037202 */ /* 0x000fe40000000f00 */
[C---:B------:R-:W-:Y:S02]  /*0110*/  ISETP.GE.U32.AND P0, PT, R166.reuse, 0x20, PT ;  /* 0x00000020a600780c */ /* 0x040fe40003f06070 */
[C---:B------:R-:W-:Y:S02]  /*0120*/  ISETP.GE.U32.AND P1, PT, R166.reuse, 0x40, PT ;  /* 0x00000040a600780c */ /* 0x040fe40003f26070 */
[C---:B------:R-:W-:Y:S02]  /*0130*/  ISETP.GE.U32.AND P2, PT, R166.reuse, 0x60, PT ;  /* 0x00000060a600780c */ /* 0x040fe40003f46070 */
[----:B------:R-:W-:-:S02]  /*0140*/  ISETP.GE.U32.AND P3, PT, R166, 0x80, PT ;  /* 0x00000080a600780c */ /* 0x000fc40003f66070 */
        /* <DEDUP_REMOVED lines=85> */
[----:B0-----:R-:W-:-:S02]  /*06a0*/  ISETP.NE.U32.AND P0, PT, RZ, UR4, PT ;  /* 0x00000004ff007c0c */ /* 0x001fc4000bf05070 */
[----:B------:R-:W-:Y:S02]  /*06b0*/  CS2R R82, SRZ ;  /* 0x0000000000527805 */ /* 0x000fe4000001ff00 */
[----:B------:R-:W-:Y:S02]  /*06c0*/  CS2R R84, SRZ ;  /* 0x0000000000547805 */ /* 0x000fe4000001ff00 */
[----:B------:R-:W-:Y:S02]  /*06d0*/  CS2R R86, SRZ ;  /* 0x0000000000567805 */ /* 0x000fe4000001ff00 */
[----:B------:R-:W-:Y:S02]  /*06e0*/  ISETP.NE.AND.EX P0, PT, RZ, UR5, PT, P0 ;  /* 0x00000005ff007c0c */ /* 0x000fe4000bf05300 */
        /* <DEDUP_REMOVED lines=20> */
.L_x_2357:
        /* <DEDUP_REMOVED lines=21> */
[----:B------:R-:W-:Y:S01]  /*0980*/  LEA.HI.SX32 R170, R163, R168, 0x1d ;  /* 0x000000a8a3aa7211 */ /* 0x000fe200078feaff */
[----:B---3--:R-:W-:Y:S01]  /*0990*/  @P0 HADD2.F32 R172, -RZ, R156.H0_H0 ;  /* 0x2000009cffac0230 */ /* 0x008fe20000004100 */
        /* <DEDUP_REMOVED lines=17> */
[--C-:B------:R-:W-:Y:S02]  /*0ab0*/  HADD2.F32 R219, -RZ, R32.reuse.H0_H0 ;  /* 0x20000020ffdb7230 */ /* 0x100fe40000004100 */
[--C-:B------:R-:W-:Y:S02]  /*0ac0*/  HADD2.F32 R212, -RZ, R33.reuse.H1_H1 ;  /* 0x30000021ffd47230 */ /* 0x100fe40000004100 */
[----:B------:R-:W-:Y:S02]  /*0ad0*/  HADD2.F32 R216, -RZ, R32.H1_H1 ;  /* 0x30000020ffd87230 */ /* 0x000fe40000004100 */
[----:B------:R-:W-:Y:S02]  /*0ae0*/  HADD2.F32 R215, -RZ, R33.H0_H0 ;  /* 0x20000021ffd77230 */ /* 0x000fe40000004100 */
[----:B------:R-:W-:Y:S02]  /*0af0*/  HADD2.F32 R208, -RZ, R34.H1_H1 ;  /* 0x30000022ffd07230 */ /* 0x000fe40000004100 */
[----:B--2---:R-:W-:-:S02]  /*0b00*/  HADD2.F32 R207, -RZ, R156.H0_H0 ;  /* 0x2000009cffcf7230 */ /* 0x004fc40000004100 */
[--C-:B------:R-:W-:Y:S02]  /*0b10*/  HADD2.F32 R213, -RZ, R157.reuse.H1_H1 ;  /* 0x3000009dffd57230 */ /* 0x100fe40000004100 */
[--C-:B------:R-:W-:Y:S02]  /*0b20*/  HADD2.F32 R223, -RZ, R158.reuse.H0_H0 ;  /* 0x2000009effdf7230 */ /* 0x100fe40000004100 */
[----:B------:R-:W-:Y:S02]  /*0b30*/  HADD2.F32 R225, -RZ, R158.H1_H1 ;  /* 0x3000009effe17230 */ /* 0x000fe40000004100 */
[C---:B------:R-:W-:Y:S01]  /*0b40*/  FADD.FTZ R158, -R220.reuse, R207 ;  /* 0x000000cfdc9e7221 */ /* 0x040fe20000010100 */
[----:B------:R-:W-:Y:S02]  /*0b50*/  HADD2.F32 R211, -RZ, R157.H0_H0 ;  /* 0x2000009dffd37230 */ /* 0x000fe40000004100 */
[----:B------:R-:W-:Y:S01]  /*0b60*/  FADD.FTZ R214, -R220, R213 ;  /* 0x000000d5dcd67221 */ /* 0x000fe20000010100 */
[----:B------:R-:W-:-:S02]  /*0b70*/  HADD2.F32 R209, -RZ, R156.H1_H1 ;  /* 0x3000009cffd17230 */ /* 0x000fc40000004100 */
[C---:B-----5:R-:W-:Y:S01]  /*0b80*/  FMUL.FTZ R221, R171.reuse, R158 ;  /* 0x0000009eabdd7220 */ /* 0x060fe20000410000 */
[--C-:B---3--:R-:W-:Y:S02]  /*0b90*/  HADD2.F32 R157, -RZ, R160.reuse.H0_H0 ;  /* 0x200000a0ff9d7230 */ /* 0x108fe40000004100 */
[C---:B------:R-:W-:Y:S01]  /*0ba0*/  FADD.FTZ R158, -R220.reuse, R211 ;  /* 0x000000d3dc9e7221 */ /* 0x040fe20000010100 */
[--C-:B------:R-:W-:Y:S02]  /*0bb0*/  HADD2.F32 R204, -RZ, R161.reuse.H0_H0 ;  /* 0x200000a1ffcc7230 */ /* 0x100fe40000004100 */
[----:B------:R-:W-:Y:S01]  /*0bc0*/  FADD.FTZ R218, -R220, R209 ;  /* 0x000000d1dcda7221 */ /* 0x000fe20000010100 */
[----:B------:R-:W-:Y:S02]  /*0bd0*/  HADD2.F32 R161, -RZ, R161.H1_H1 ;  /* 0x300000a1ffa17230 */ /* 0x000fe40000004100 */
[----:B------:R-:W-:Y:S01]  /*0be0*/  FMUL.FTZ R214, R171, R214 ;  /* 0x000000d6abd67220 */ /* 0x000fe20000410000 */
[----:B------:R-:W-:-:S02]  /*0bf0*/  HADD2.F32 R160, -RZ, R160.H1_H1 ;  /* 0x300000a0ffa07230 */ /* 0x000fc40000004100 */
[-C--:B------:R-:W-:Y:S01]  /*0c00*/  FMUL.FTZ R219, R219, R157.reuse ;  /* 0x0000009ddbdb7220 */ /* 0x080fe20000410000 */
[----:B------:R-:W-:Y:S01]  /*0c10*/  FMUL.FTZ R217, R171, R158 ;  /* 0x0000009eabd97220 */ /* 0x000fe20000410000 */
[----:B------:R-:W-:Y:S01]  /*0c20*/  FADD.FTZ R88, R88, R157 ;  /* 0x0000009d58587221 */ /* 0x000fe20000010000 */
[----:B------:R-:W-:Y:S01]  /*0c30*/  FFMA.FTZ R52, R221, R157, R52 ;  /* 0x0000009ddd347223 */ /* 0x000fe20000010034 */
[----:B------:R-:W-:Y:S01]  /*0c40*/  FMUL.FTZ R218, R171, R218 ;  /* 0x000000daabda7220 */ /* 0x000fe20000410000 */
[----:B------:R-:W-:Y:S01]  /*0c50*/  FADD.FTZ R158, -R220, R223 ;  /* 0x000000dfdc9e7221 */ /* 0x000fe20000010100 */
[-C--:B------:R-:W-:Y:S01]  /*0c60*/  FMUL.FTZ R212, R212, R161.reuse ;  /* 0x000000a1d4d47220 */ /* 0x080fe20000410000 */
[----:B------:R-:W-:Y:S01]  /*0c70*/  FADD.FTZ R91, R91, R161 ;  /* 0x000000a15b5b7221 */ /* 0x000fe20000010000 */
[----:B------:R-:W-:Y:S01]  /*0c80*/  FFMA.FTZ R55, R214, R161, R55 ;  /* 0x000000a1d6377223 */ /* 0x000fe20000010037 */
[-C--:B------:R-:W-:Y:S01]  /*0c90*/  FMUL.FTZ R216, R216, R160.reuse ;  /* 0x000000a0d8d87220 */ /* 0x080fe20000410000 */
[----:B------:R-:W-:Y:S01]  /*0ca0*/  FADD.FTZ R157, RZ, R219 ;  /* 0x000000dbff9d7221 */ /* 0x000fe20000010000 */
[----:B------:R-:W-:Y:S01]  /*0cb0*/  FFMA.FTZ R161, R221, R219, RZ ;  /* 0x000000dbdda17223 */ /* 0x000fe200000100ff */
[----:B------:R-:W-:Y:S01]  /*0cc0*/  FADD.FTZ R89, R89, R160 ;  /* 0x000000a059597221 */ /* 0x000fe20000010000 */
[C---:B------:R-:W-:Y:S01]  /*0cd0*/  FFMA.FTZ R53, R218.reuse, R160, R53 ;  /* 0x000000a0da357223 */ /* 0x040fe20000010035 */
[----:B------:R-:W-:Y:S01]  /*0ce0*/  FMUL.FTZ R213, R171, R158 ;  /* 0x0000009eabd57220 */ /* 0x000fe20000410000 */
[----:B------:R-:W-:Y:S01]  /*0cf0*/  FMUL.FTZ R215, R215, R204 ;  /* 0x000000ccd7d77220 */ /* 0x000fe20000410000 */
[----:B------:R-:W-:Y:S01]  /*0d00*/  FADD.FTZ R158, R157, R216 ;  /* 0x000000d89d9e7221 */ /* 0x000fe20000010000 */
[----:B------:R-:W-:Y:S01]  /*0d10*/  FFMA.FTZ R160, R218, R216, R161 ;  /* 0x000000d8daa07223 */ /* 0x000fe200000100a1 */
[----:B------:R-:W-:-:S02]  /*0d20*/  HADD2.F32 R206, -RZ, R162.H0_H0 ;  /* 0x200000a2ffce7230 */ /* 0x000fc40000004100 */
[----:B------:R-:W-:Y:S01]  /*0d30*/  FADD.FTZ R210, -R220, R225 ;  /* 0x000000e1dcd27221 */ /* 0x000fe20000010100 */
[----:B------:R-:W-:Y:S02]  /*0d40*/  HADD2.F32 R211, -RZ, R34.H0_H0 ;  /* 0x20000022ffd37230 */ /* 0x000fe40000004100 */
[----:B------:R-:W-:Y:S01]  /*0d50*/  FADD.FTZ R157, R158, R215 ;  /* 0x000000d79e9d7221 */ /* 0x000fe20000010000 */
[----:B------:R-:W-:Y:S01]  /*0d60*/  FFMA.FTZ R161, R217, R215, R160 ;  /* 0x000000d7d9a17223 */ /* 0x000fe200000100a0 */
[----:B------:R-:W-:Y:S02]  /*0d70*/  HADD2.F32 R162, -RZ, R162.H1_H1 ;  /* 0x300000a2ffa27230 */ /* 0x000fe40000004100 */
[----:B------:R-:W-:Y:S01]  /*0d80*/  FMUL.FTZ R210, R171, R210 ;  /* 0x000000d2abd27220 */ /* 0x000fe20000410000 */
[--C-:B------:R-:W-:Y:S02]  /*0d90*/  HADD2.F32 R227, -RZ, R159.reuse.H0_H0 ;  /* 0x2000009fffe37230 */ /* 0x100fe40000004100 */
[----:B------:R-:W-:Y:S01]  /*0da0*/  FMUL.FTZ R211, R211, R206 ;  /* 0x000000ced3d37220 */ /* 0x000fe20000410000 */
[----:B------:R-:W-:Y:S01]  /*0db0*/  FADD.FTZ R158, R157, R212 ;  /* 0x000000d49d9e7221 */ /* 0x000fe20000010000 */
[----:B------:R-:W-:Y:S01]  /*0dc0*/  FFMA.FTZ R160, R214, R212, R161 ;  /* 0x000000d4d6a07223 */ /* 0x000fe200000100a1 */
[----:B------:R-:W-:-:S02]  /*0dd0*/  HADD2.F32 R159, -RZ, R159.H1_H1 ;  /* 0x3000009fff9f7230 */ /* 0x000fc40000004100 */
[-C--:B------:R-:W-:Y:S01]  /*0de0*/  FMUL.FTZ R208, R208, R162.reuse ;  /* 0x000000a2d0d07220 */ /* 0x080fe20000410000 */
[----:B------:R-:W-:Y:S02]  /*0df0*/  HADD2.F32 R224, -RZ, R163.H0_H0 ;  /* 0x200000a3ffe07230 */ /* 0x000fe40000004100 */
[----:B------:R-:W-:Y:S01]  /*0e00*/  FADD.FTZ R93, R93, R162 ;  /* 0x000000a25d5d7221 */ /* 0x000fe20000010000 */
[----:B------:R-:W-:Y:S01]  /*0e10*/  FFMA.FTZ R57, R210, R162, R57 ;  /* 0x000000a2d2397223 */ /* 0x000fe20000010039 */
[----:B------:R-:W-:Y:S02]  /*0e20*/  HADD2.F32 R207, -RZ, R35.H0_H0 ;  /* 0x20000023ffcf7230 */ /* 0x000fe40000004100 */
[----:B------:R-:W-:Y:S01]  /*0e30*/  FADD.FTZ R162, -R220, R227 ;  /* 0x000000e3dca27221 */ /* 0x000fe20000010100 */
[----:B------:R-:W-:Y:S01]  /*0e40*/  FADD.FTZ R157, R158, R211 ;  /* 0x000000d39e9d7221 */ /* 0x000fe20000010000 */
[----:B------:R-:W-:Y:S01]  /*0e50*/  FFMA.FTZ R161, R213, R211, R160 ;  /* 0x000000d3d5a17223 */ /* 0x000fe200000100a0 */
[----:B------:R-:W-:-:S02]  /*0e60*/  HADD2.F32 R156, -RZ, R163.H1_H1 ;  /* 0x300000a3ff9c7230 */ /* 0x000fc40000004100 */
[----:B------:R-:W-:Y:S01]  /*0e70*/  FADD.FTZ R92, R92, R206 ;  /* 0x000000ce5c5c7221 */ /* 0x000fe20000010000 */
[----:B------:R-:W-:Y:S01]  /*0e80*/  FFMA.FTZ R56, R213, R206, R56 ;  /* 0x000000ced5387223 */ /* 0x000fe20000010038 */
[----:B------:R-:W-:Y:S02]  /*0e90*/  HADD2.F32 R163, -RZ, R35.H1_H1 ;  /* 0x30000023ffa37230 */ /* 0x000fe40000004100 */
[----:B------:R-:W-:Y:S01]  /*0ea0*/  FMUL.FTZ R207, R207, R224 ;  /* 0x000000e0cfcf7220 */ /* 0x000fe20000410000 */
[----:B------:R-:W-:Y:S01]  /*0eb0*/  FMUL.FTZ R209, R171, R162 ;  /* 0x000000a2abd17220 */ /* 0x000fe20000410000 */
[----:B------:R-:W-:Y:S01]  /*0ec0*/  FADD.FTZ R206, -R220, R159 ;  /* 0x0000009fdcce7221 */ /* 0x000fe20000010100 */
[----:B------:R-:W-:Y:S01]  /*0ed0*/  FADD.FTZ R158, R157, R208 ;  /* 0x000000d09d9e7221 */ /* 0x000fe20000010000 */
[----:B------:R-:W-:Y:S01]  /*0ee0*/  FFMA.FTZ R160, R210, R208, R161 ;  /* 0x000000d0d2a07223 */ /* 0x000fe200000100a1 */
[----:B------:R-:W-:Y:S01]  /*0ef0*/  FADD.FTZ R90, R90, R204 ;  /* 0x000000cc5a5a7221 */ /* 0x000fe20000010000 */
[----:B------:R-:W-:Y:S01]  /*0f00*/  FFMA.FTZ R54, R217, R204, R54 ;  /* 0x000000ccd9367223 */ /* 0x000fe20000010036 */
[----:B------:R-:W-:Y:S01]  /*0f10*/  FMUL.FTZ R204, R163, R156 ;  /* 0x0000009ca3cc7220 */ /* 0x000fe20000410000 */
[----:B------:R-:W-:Y:S01]  /*0f20*/  FMUL.FTZ R206, R171, R206 ;  /* 0x000000ceabce7220 */ /* 0x000fe20000410000 */
[----:B------:R-:W-:Y:S01]  /*0f30*/  FADD.FTZ R157, R158, R207 ;  /* 0x000000cf9e9d7221 */ /* 0x000fe20000010000 */
[C---:B------:R-:W-:Y:S01]  /*0f40*/  FFMA.FTZ R159, R209.reuse, R207, R160 ;  /* 0x000000cfd19f7223 */ /* 0x040fe200000100a0 */
[----:B------:R-:W-:Y:S01]  /*0f50*/  FADD.FTZ R94, R94, R224 ;  /* 0x000000e05e5e7221 */ /* 0x000fe20000010000 */
[----:B------:R-:W-:Y:S01]  /*0f60*/  FFMA.FTZ R58, R209, R224, R58 ;  /* 0x000000e0d13a7223 */ /* 0x000fe2000001003a */
[----:B------:R-:W-:Y:S01]  /*0f70*/  FADD.FTZ R95, R95, R156 ;  /* 0x0000009c5f5f7221 */ /* 0x000fe20000010000 */
[----:B------:R-:W-:Y:S01]  /*0f80*/  FFMA.FTZ R59, R206, R156, R59 ;  /* 0x0000009cce3b7223 */ /* 0x000fe2000001003b */
[----:B------:R-:W-:Y:S01]  /*0f90*/  IADD3 R223, PT, PT, R170, 0x20, RZ ;  /* 0x00000020aadf7810 */ /* 0x000fe20007ffe0ff */
[----:B------:R-:W-:Y:S01]  /*0fa0*/  FADD.FTZ R226, R157, R204 ;  /* 0x000000cc9de27221 */ /* 0x000fe20000010000 */
[----:B------:R-:W-:-:S07]  /*0fb0*/  FFMA.FTZ R224, R206, R204, R159 ;  /* 0x000000cccee07223 */ /* 0x000fce000001009f */
.L_x_2302:
[----:B------:R-:W-:Y:S05]  /*0fc0*/  BSYNC.RECONVERGENT B2 ;  /* 0x0000000000027941 */ /* 0x000fea0003800200 */
.L_x_2301:
        /* <DEDUP_REMOVED lines=8> */
[--C-:B------:R-:W-:Y:S01]  /*1050*/  HADD2.F32 R203, -RZ, R36.reuse.H0_H0 ;  /* 0x20000024ffcb7230 */ /* 0x100fe20000004100 */
[----:B------:R-:W-:Y:S01]  /*1060*/  IADD3 R223, PT, PT, R223, 0x20, RZ ;  /* 0x00000020dfdf7810 */ /* 0x000fe20007ffe0ff */
[----:B------:R-:W-:Y:S02]  /*1070*/  HADD2.F32 R200, -RZ, R36.H1_H1 ;  /* 0x30000024ffc87230 */ /* 0x000fe40000004100 */
[--C-:B------:R-:W-:Y:S02]  /*1080*/  HADD2.F32 R196, -RZ, R37.reuse.H1_H1 ;  /* 0x30000025ffc47230 */ /* 0x100fe40000004100 */
[----:B------:R-:W-:Y:S02]  /*1090*/  HADD2.F32 R199, -RZ, R37.H0_H0 ;  /* 0x20000025ffc77230 */ /* 0x000fe40000004100 */
[----:B--2---:R-:W-:Y:S02]  /*10a0*/  HADD2.F32 R191, -RZ, R156.H0_H0 ;  /* 0x2000009cffbf7230 */ /* 0x004fe40000004100 */
[----:B------:R-:W-:-:S02]  /*10b0*/  HADD2.F32 R225, -RZ, R158.H0_H0 ;  /* 0x2000009effe17230 */ /* 0x000fc40000004100 */
[----:B------:R-:W-:Y:S02]  /*10c0*/  HADD2.F32 R227, -RZ, R158.H1_H1 ;  /* 0x3000009effe37230 */ /* 0x000fe40000004100 */
[C---:B------:R-:W-:Y:S01]  /*10d0*/  FADD.FTZ R158, -R220.reuse, R191 ;  /* 0x000000bfdc9e7221 */ /* 0x040fe20000010100 */
[----:B------:R-:W-:Y:S02]  /*10e0*/  HADD2.F32 R193, -RZ, R156.H1_H1 ;  /* 0x3000009cffc17230 */ /* 0x000fe40000004100 */
[--C-:B------:R-:W-:Y:S02]  /*10f0*/  HADD2.F32 R195, -RZ, R157.reuse.H0_H0 ;  /* 0x2000009dffc37230 */ /* 0x100fe40000004100 */
[----:B-----5:R-:W-:Y:S01]  /*1100*/  FMUL.FTZ R205, R171, R158 ;  /* 0x0000009eabcd7220 */ /* 0x020fe20000410000 */
[----:B------:R-:W-:Y:S02]  /*1110*/  HADD2.F32 R197, -RZ, R157.H1_H1 ;  /* 0x3000009dffc57230 */ /* 0x000fe40000004100 */
[----:B------:R-:W-:Y:S01]  /*1120*/  FADD.FTZ R202, -R220, R193 ;  /* 0x000000c1dcca7221 */ /* 0x000fe20000010100 */
[----:B---3--:R-:W-:-:S02]  /*1130*/  HADD2.F32 R188, -RZ, R160.H0_H0 ;  /* 0x200000a0ffbc7230 */ /* 0x008fc40000004100 */
[C---:B------:R-:W-:Y:S01]  /*1140*/  FADD.FTZ R158, -R220.reuse, R195 ;  /* 0x000000c3dc9e7221 */ /* 0x040fe20000010100 */
[----:B------:R-:W-:Y:S02]  /*1150*/  HADD2.F32 R160, -RZ, R160.H1_H1 ;  /* 0x300000a0ffa07230 */ /* 0x000fe40000004100 */
[C---:B------:R-:W-:Y:S01]  /*1160*/  FADD.FTZ R198, -R220.reuse, R197 ;  /* 0x000000c5dcc67221 */ /* 0x040fe20000010100 */
[--C-:B------:R-:W-:Y:S02]  /*1170*/  HADD2.F32 R190, -RZ, R161.reuse.H0_H0 ;  /* 0x200000a1ffbe7230 */ /* 0x100fe40000004100 */
[C---:B------:R-:W-:Y:S01]  /*1180*/  FMUL.FTZ R202, R171.reuse, R202 ;  /* 0x000000caabca7220 */ /* 0x040fe20000410000 */
[C---:B------:R-:W-:Y:S01]  /*1190*/  FMUL.FTZ R201, R171.reuse, R158 ;  /* 0x0000009eabc97220 */ /* 0x040fe20000410000 */
[----:B------:R-:W-:Y:S02]  /*11a0*/  HADD2.F32 R161, -RZ, R161.H1_H1 ;  /* 0x300000a1ffa17230 */ /* 0x000fe40000004100 */
[----:B------:R-:W-:Y:S01]  /*11b0*/  FADD.FTZ R158, -R220, R225 ;  /* 0x000000e1dc9e7221 */ /* 0x000fe20000010100 */
[----:B------:R-:W-:Y:S01]  /*11c0*/  FMUL.FTZ R198, R171, R198 ;  /* 0x000000c6abc67220 */ /* 0x000fe20000410000 */
[----:B------:R-:W-:Y:S01]  /*11d0*/  FMUL.FTZ R203, R203, R188 ;  /* 0x000000bccbcb7220 */ /* 0x000fe20000410000 */
[----:B------:R-:W-:-:S02]  /*11e0*/  HADD2.F32 R192, -RZ, R162.H0_H0 ;  /* 0x200000a2ffc07230 */ /* 0x000fc40000004100 */
[-C--:B------:R-:W-:Y:S01]  /*11f0*/  FMUL.FTZ R200, R200, R160.reuse ;  /* 0x000000a0c8c87220 */ /* 0x080fe20000410000 */
[----:B------:R-:W-:Y:S01]  /*1200*/  FADD.FTZ R133, R133, R160 ;  /* 0x000000a085857221 */ /* 0x000fe20000010000 */
[----:B------:R-:W-:Y:S01]  /*1210*/  FFMA.FTZ R97, R202, R160, R97 ;  /* 0x000000a0ca617223 */ /* 0x000fe20000010061 */
[----:B------:R-:W-:Y:S02]  /*1220*/  HADD2.F32 R195, -RZ, R38.H0_H0 ;  /* 0x20000026ffc37230 */ /* 0x000fe40000004100 */
[----:B------:R-:W-:Y:S01]  /*1230*/  FMUL.FTZ R197, R171, R158 ;  /* 0x0000009eabc57220 */ /* 0x000fe20000410000 */
[----:B------:R-:W-:Y:S02]  /*1240*/  HADD2.F32 R162, -RZ, R162.H1_H1 ;  /* 0x300000a2ffa27230 */ /* 0x000fe40000004100 */
[----:B------:R-:W-:Y:S01]  /*1250*/  FADD.FTZ R194, -R220, R227 ;  /* 0x000000e3dcc27221 */ /* 0x000fe20000010100 */
[----:B------:R-:W-:Y:S02]  /*1260*/  HADD2.F32 R160, -RZ, R38.H1_H1 ;  /* 0x30000026ffa07230 */ /* 0x000fe40000004100 */
[----:B------:R-:W-:Y:S01]  /*1270*/  FMUL.FTZ R196, R196, R161 ;  /* 0x000000a1c4c47220 */ /* 0x000fe20000410000 */
[----:B------:R-:W-:-:S02]  /*1280*/  HADD2.F32 R157, -RZ, R163.H0_H0 ;  /* 0x200000a3ff9d7230 */ /* 0x000fc40000004100 */
[----:B------:R-:W-:Y:S01]  /*1290*/  FADD.FTZ R135, R135, R161 ;  /* 0x000000a187877221 */ /* 0x000fe20000010000 */
[----:B------:R-:W-:Y:S02]  /*12a0*/  HADD2.F32 R156, -RZ, R163.H1_H1 ;  /* 0x300000a3ff9c7230 */ /* 0x000fe40000004100 */
[----:B------:R-:W-:Y:S01]  /*12b0*/  FFMA.FTZ R99, R198, R161, R99 ;  /* 0x000000a1c6637223 */ /* 0x000fe20000010063 */
[----:B------:R-:W-:Y:S01]  /*12c0*/  FADD.FTZ R161, R226, R203 ;  /* 0x000000cbe2a17221 */ /* 0x000fe20000010000 */
[----:B------:R-:W-:Y:S01]  /*12d0*/  FFMA.FTZ R163, R205, R203, R224 ;  /* 0x000000cbcda37223 */ /* 0x000fe200000100e0 */
[----:B------:R-:W-:Y:S02]  /*12e0*/  HADD2.F32 R229, -RZ, R159.H0_H0 ;  /* 0x2000009fffe57230 */ /* 0x000fe40000004100 */
[-C--:B------:R-:W-:Y:S01]  /*12f0*/  FMUL.FTZ R195, R195, R192.reuse ;  /* 0x000000c0c3c37220 */ /* 0x080fe20000410000 */
[----:B------:R-:W-:Y:S01]  /*1300*/  FADD.FTZ R136, R136, R192 ;  /* 0x000000c088887221 */ /* 0x000fe20000010000 */
[----:B------:R-:W-:Y:S01]  /*1310*/  FFMA.FTZ R100, R197, R192, R100 ;  /* 0x000000c0c5647223 */ /* 0x000fe20000010064 */
[----:B------:R-:W-:Y:S01]  /*1320*/  FMUL.FTZ R194, R171, R194 ;  /* 0x000000c2abc27220 */ /* 0x000fe20000410000 */
[----:B------:R-:W-:Y:S01]  /*1330*/  FMUL.FTZ R192, R160, R162 ;  /* 0x000000a2a0c07220 */ /* 0x000fe20000410000 */
[----:B------:R-:W-:Y:S01]  /*1340*/  FMUL.FTZ R199, R199, R190 ;  /* 0x000000bec7c77220 */ /* 0x000fe20000410000 */
[----:B------:R-:W-:Y:S01]  /*1350*/  FADD.FTZ R158, R161, R200 ;  /* 0x000000c8a19e7221 */ /* 0x000fe20000010000 */
[----:B------:R-:W-:Y:S01]  /*1360*/  FFMA.FTZ R160, R202, R200, R163 ;  /* 0x000000c8caa07223 */ /* 0x000fe200000100a3 */
[----:B------:R-:W-:Y:S01]  /*1370*/  FADD.FTZ R137, R137, R162 ;  /* 0x000000a289897221 */ /* 0x000fe20000010000 */
[----:B------:R-:W-:Y:S01]  /*1380*/  FFMA.FTZ R101, R194, R162, R101 ;  /* 0x000000a2c2657223 */ /* 0x000fe20000010065 */
[----:B------:R-:W-:Y:S01]  /*1390*/  FADD.FTZ R162, -R220, R229 ;  /* 0x000000e5dca27221 */ /* 0x000fe20000010100 */
[----:B------:R-:W-:Y:S01]  /*13a0*/  FADD.FTZ R161, R158, R199 ;  /* 0x000000c79ea17221 */ /* 0x000fe20000010000 */
[----:B------:R-:W-:Y:S01]  /*13b0*/  FFMA.FTZ R163, R201, R199, R160 ;  /* 0x000000c7c9a37223 */ /* 0x000fe200000100a0 */
[----:B------:R-:W-:Y:S01]  /*13c0*/  FADD.FTZ R132, R132, R188 ;  /* 0x000000bc84847221 */ /* 0x000fe20000010000 */
[----:B------:R-:W-:Y:S01]  /*13d0*/  FFMA.FTZ R96, R205, R188, R96 ;  /* 0x000000bccd607223 */ /* 0x000fe20000010060 */
[----:B------:R-:W-:-:S02]  /*13e0*/  HADD2.F32 R188, -RZ, R39.H0_H0 ;  /* 0x20000027ffbc7230 */ /* 0x000fc40000004100 */
[----:B------:R-:W-:Y:S01]  /*13f0*/  FMUL.FTZ R193, R171, R162 ;  /* 0x000000a2abc17220 */ /* 0x000fe20000410000 */
[----:B------:R-:W-:Y:S01]  /*1400*/  FADD.FTZ R158, R161, R196 ;  /* 0x000000c4a19e7221 */ /* 0x000fe20000010000 */
[----:B------:R-:W-:Y:S01]  /*1410*/  FFMA.FTZ R160, R198, R196, R163 ;  /* 0x000000c4c6a07223 */ /* 0x000fe200000100a3 */
[----:B------:R-:W-:Y:S02]  /*1420*/  HADD2.F32 R159, -RZ, R159.H1_H1 ;  /* 0x3000009fff9f7230 */ /* 0x000fe40000004100 */
[-C--:B------:R-:W-:Y:S01]  /*1430*/  FMUL.FTZ R191, R188, R157.reuse ;  /* 0x0000009dbcbf7220 */ /* 0x080fe20000410000 */
[----:B------:R-:W-:Y:S01]  /*1440*/  FADD.FTZ R138, R138, R157 ;  /* 0x0000009d8a8a7221 */ /* 0x000fe20000010000 */
[----:B------:R-:W-:Y:S01]  /*1450*/  FFMA.FTZ R102, R193, R157, R102 ;  /* 0x0000009dc1667223 */ /* 0x000fe20000010066 */
[----:B------:R-:W-:Y:S01]  /*1460*/  FADD.FTZ R157, R158, R195 ;  /* 0x000000c39e9d7221 */ /* 0x000fe20000010000 */
[----:B------:R-:W-:Y:S01]  /*1470*/  FFMA.FTZ R161, R197, R195, R160 ;  /* 0x000000c3c5a17223 */ /* 0x000fe200000100a0 */
[----:B------:R-:W-:Y:S01]  /*1480*/  FADD.FTZ R134, R134, R190 ;  /* 0x000000be86867221 */ /* 0x000fe20000010000 */
[----:B------:R-:W-:Y:S01]  /*1490*/  FFMA.FTZ R98, R201, R190, R98 ;  /* 0x000000bec9627223 */ /* 0x000fe20000010062 */
[----:B------:R-:W-:-:S02]  /*14a0*/  HADD2.F32 R225, -RZ, R39.H1_H1 ;  /* 0x30000027ffe17230 */ /* 0x000fc40000004100 */
[----:B------:R-:W-:Y:S01]  /*14b0*/  FADD.FTZ R190, -R220, R159 ;  /* 0x0000009fdcbe7221 */ /* 0x000fe20000010100 */
[----:B------:R-:W-:Y:S01]  /*14c0*/  FADD.FTZ R158, R157, R192 ;  /* 0x000000c09d9e7221 */ /* 0x000fe20000010000 */
[----:B------:R-:W-:Y:S01]  /*14d0*/  FFMA.FTZ R160, R194, R192, R161 ;  /* 0x000000c0c2a07223 */ /* 0x000fe200000100a1 */
[----:B------:R-:W-:Y:S01]  /*14e0*/  FADD.FTZ R139, R139, R156 ;  /* 0x0000009c8b8b7221 */ /* 0x000fe20000010000 */
[----:B------:R-:W-:Y:S01]  /*14f0*/  FMUL.FTZ R188, R225, R156 ;  /* 0x0000009ce1bc7220 */ /* 0x000fe20000410000 */
[----:B------:R-:W-:Y:S01]  /*1500*/  FMUL.FTZ R190, R171, R190 ;  /* 0x000000beabbe7220 */ /* 0x000fe20000410000 */
[----:B------:R-:W-:Y:S01]  /*1510*/  FADD.FTZ R157, R158, R191 ;  /* 0x000000bf9e9d7221 */ /* 0x000fe20000010000 */
[----:B------:R-:W-:Y:S02]  /*1520*/  FFMA.FTZ R159, R193, R191, R160 ;  /* 0x000000bfc19f7223 */ /* 0x000fe400000100a0 */
[C---:B------:R-:W-:Y:S01]  /*1530*/  FFMA.FTZ R103, R190.reuse, R156, R103 ;  /* 0x0000009cbe677223 */ /* 0x040fe20000010067 */
[----:B------:R-:W-:Y:S01]  /*1540*/  FADD.FTZ R226, R157, R188 ;  /* 0x000000bc9de27221 */ /* 0x000fe20000010000 */
[----:B------:R-:W-:-:S07]  /*1550*/  FFMA.FTZ R224, R190, R188, R159 ;  /* 0x000000bcbee07223 */ /* 0x000fce000001009f */
.L_x_2304:
[----:B------:R-:W-:Y:S05]  /*1560*/  BSYNC.RECONVERGENT B2 ;  /* 0x0000000000027941 */ /* 0x000fea0003800200 */
.L_x_2303:
        /* <DEDUP_REMOVED lines=10> */
[--C-:B------:R-:W-:Y:S02]  /*1610*/  HADD2.F32 R180, -RZ, R41.reuse.H1_H1 ;  /* 0x30000029ffb47230 */ /* 0x100fe40000004100 */
[----:B------:R-:W-:Y:S02]  /*1620*/  HADD2.F32 R184, -RZ, R40.H1_H1 ;  /* 0x30000028ffb87230 */ /* 0x000fe40000004100 */
[----:B------:R-:W-:Y:S02]  /*1630*/  HADD2.F32 R183, -RZ, R41.H0_H0 ;  /* 0x20000029ffb77230 */ /* 0x000fe40000004100 */
[----:B--2---:R-:W-:Y:S02]  /*1640*/  HADD2.F32 R173, -RZ, R156.H0_H0 ;  /* 0x2000009cffad7230 */ /* 0x004fe40000004100 */
[----:B------:R-:W-:-:S02]  /*1650*/  HADD2.F32 R181, -RZ, R158.H0_H0 ;  /* 0x2000009effb57230 */ /* 0x000fc40000004100 */
[----:B------:R-:W-:Y:S02]  /*1660*/  HADD2.F32 R225, -RZ, R158.H1_H1 ;  /* 0x3000009effe17230 */ /* 0x000fe40000004100 */
[C---:B------:R-:W-:Y:S01]  /*1670*/  FADD.FTZ R158, -R220.reuse, R173 ;  /* 0x000000addc9e7221 */ /* 0x040fe20000010100 */
[--C-:B------:R-:W-:Y:S02]  /*1680*/  HADD2.F32 R177, -RZ, R157.reuse.H0_H0 ;  /* 0x2000009dffb17230 */ /* 0x100fe40000004100 */
[----:B------:R-:W-:Y:S02]  /*1690*/  HADD2.F32 R179, -RZ, R157.H1_H1 ;  /* 0x3000009dffb37230 */ /* 0x000fe40000004100 */
[----:B-----5:R-:W-:Y:S01]  /*16a0*/  FMUL.FTZ R189, R171, R158 ;  /* 0x0000009eabbd7220 */ /* 0x020fe20000410000 */
[----:B------:R-:W-:Y:S02]  /*16b0*/  HADD2.F32 R175, -RZ, R156.H1_H1 ;  /* 0x3000009cffaf7230 */ /* 0x000fe40000004100 */
[----:B------:R-:W-:Y:S01]  /*16c0*/  FADD.FTZ R158, -R220, R177 ;  /* 0x000000b1dc9e7221 */ /* 0x000fe20000010100 */
[----:B---3--:R-:W-:-:S02]  /*16d0*/  HADD2.F32 R174, -RZ, R160.H0_H0 ;  /* 0x200000a0ffae7230 */ /* 0x008fc40000004100 */
[C---:B------:R-:W-:Y:S01]  /*16e0*/  FADD.FTZ R182, -R220.reuse, R179 ;  /* 0x000000b3dcb67221 */ /* 0x040fe20000010100 */
[--C-:B------:R-:W-:Y:S02]  /*16f0*/  HADD2.F32 R176, -RZ, R161.reuse.H0_H0 ;  /* 0x200000a1ffb07230 */ /* 0x100fe40000004100 */
[C---:B------:R-:W-:Y:S01]  /*1700*/  FMUL.FTZ R185, R171.reuse, R158 ;  /* 0x0000009eabb97220 */ /* 0x040fe20000410000 */
[----:B------:R-:W-:Y:S02]  /*1710*/  HADD2.F32 R161, -RZ, R161.H1_H1 ;  /* 0x300000a1ffa17230 */ /* 0x000fe40000004100 */
[C---:B------:R-:W-:Y:S01]  /*1720*/  FADD.FTZ R158, -R220.reuse, R181 ;  /* 0x000000b5dc9e7221 */ /* 0x040fe20000010100 */
[----:B------:R-:W-:Y:S02]  /*1730*/  HADD2.F32 R160, -RZ, R160.H1_H1 ;  /* 0x300000a0ffa07230 */ /* 0x000fe40000004100 */
[----:B------:R-:W-:Y:S01]  /*1740*/  FADD.FTZ R186, -R220, R175 ;  /* 0x000000afdcba7221 */ /* 0x000fe20000010100 */
[----:B------:R-:W-:Y:S01]  /*1750*/  FMUL.FTZ R182, R171, R182 ;  /* 0x000000b6abb67220 */ /* 0x000fe20000410000 */
[----:B------:R-:W-:Y:S01]  /*1760*/  FMUL.FTZ R187, R174, R187 ;  /* 0x000000bbaebb7220 */ /* 0x000fe20000410000 */
[----:B------:R-:W-:-:S02]  /*1770*/  HADD2.F32 R178, -RZ, R162.H0_H0 ;  /* 0x200000a2ffb27230 */ /* 0x000fc40000004100 */
[C---:B------:R-:W-:Y:S01]  /*1780*/  FMUL.FTZ R181, R171.reuse, R158 ;  /* 0x0000009eabb57220 */ /* 0x040fe20000410000 */
[----:B------:R-:W-:Y:S02]  /*1790*/  HADD2.F32 R179, -RZ, R42.H0_H0 ;  /* 0x2000002affb37230 */ /* 0x000fe40000004100 */
[----:B------:R-:W-:Y:S01]  /*17a0*/  FMUL.FTZ R186, R171, R186 ;  /* 0x000000baabba7220 */ /* 0x000fe20000410000 */
[--C-:B------:R-:W-:Y:S02]  /*17b0*/  HADD2.F32 R157, -RZ, R163.reuse.H0_H0 ;  /* 0x200000a3ff9d7230 */ /* 0x100fe40000004100 */
[----:B------:R-:W-:Y:S01]  /*17c0*/  FMUL.FTZ R180, R161, R180 ;  /* 0x000000b4a1b47220 */ /* 0x000fe20000410000 */
[----:B------:R-:W-:Y:S02]  /*17d0*/  HADD2.F32 R156, -RZ, R163.H1_H1 ;  /* 0x300000a3ff9c7230 */ /* 0x000fe40000004100 */
[----:B------:R-:W-:Y:S01]  /*17e0*/  FADD.FTZ R107, R107, R161 ;  /* 0x000000a16b6b7221 */ /* 0x000fe20000010000 */
[----:B------:R-:W-:Y:S01]  /*17f0*/  FFMA.FTZ R67, R182, R161, R67 ;  /* 0x000000a1b6437223 */ /* 0x000fe20000010043 */
[----:B------:R-:W-:Y:S01]  /*1800*/  FADD.FTZ R158, -R220, R225 ;  /* 0x000000e1dc9e7221 */ /* 0x000fe20000010100 */
[----:B------:R-:W-:Y:S01]  /*1810*/  FMUL.FTZ R184, R160, R184 ;  /* 0x000000b8a0b87220 */ /* 0x000fe20000410000 */
[----:B------:R-:W-:Y:S01]  /*1820*/  FADD.FTZ R161, R226, R187 ;  /* 0x000000bbe2a17221 */ /* 0x000fe20000010000 */
[----:B------:R-:W-:Y:S01]  /*1830*/  FFMA.FTZ R163, R189, R187, R224 ;  /* 0x000000bbbda37223 */ /* 0x000fe200000100e0 */
[----:B------:R-:W-:-:S02]  /*1840*/  HADD2.F32 R227, -RZ, R159.H0_H0 ;  /* 0x2000009fffe37230 */ /* 0x000fc40000004100 */
[----:B------:R-:W-:Y:S01]  /*1850*/  FMUL.FTZ R179, R178, R179 ;  /* 0x000000b3b2b37220 */ /* 0x000fe20000410000 */
[----:B------:R-:W-:Y:S01]  /*1860*/  FADD.FTZ R108, R108, R178 ;  /* 0x000000b26c6c7221 */ /* 0x000fe20000010000 */
[----:B------:R-:W-:Y:S01]  /*1870*/  FFMA.FTZ R68, R181, R178, R68 ;  /* 0x000000b2b5447223 */ /* 0x000fe20000010044 */
[----:B------:R-:W-:Y:S01]  /*1880*/  FADD.FTZ R105, R105, R160 ;  /* 0x000000a069697221 */ /* 0x000fe20000010000 */
[----:B------:R-:W-:Y:S01]  /*1890*/  FFMA.FTZ R65, R186, R160, R65 ;  /* 0x000000a0ba417223 */ /* 0x000fe20000010041 */
[----:B------:R-:W-:Y:S01]  /*18a0*/  FMUL.FTZ R183, R176, R183 ;  /* 0x000000b7b0b77220 */ /* 0x000fe20000410000 */
[----:B------:R-:W-:Y:S01]  /*18b0*/  FADD.FTZ R106, R106, R176 ;  /* 0x000000b06a6a7221 */ /* 0x000fe20000010000 */
[----:B------:R-:W-:Y:S01]  /*18c0*/  FFMA.FTZ R66, R185, R176, R66 ;  /* 0x000000b0b9427223 */ /* 0x000fe20000010042 */
[----:B------:R-:W-:Y:S01]  /*18d0*/  FMUL.FTZ R178, R171, R158 ;  /* 0x0000009eabb27220 */ /* 0x000fe20000410000 */
[----:B------:R-:W-:Y:S02]  /*18e0*/  HADD2.F32 R162, -RZ, R162.H1_H1 ;  /* 0x300000a2ffa27230 */ /* 0x000fe40000004100 */
[----:B------:R-:W-:Y:S01]  /*18f0*/  FADD.FTZ R158, R161, R184 ;  /* 0x000000b8a19e7221 */ /* 0x000fe20000010000 */
[----:B------:R-:W-:-:S02]  /*1900*/  HADD2.F32 R176, -RZ, R42.H1_H1 ;  /* 0x3000002affb07230 */ /* 0x000fc40000004100 */
[----:B------:R-:W-:Y:S01]  /*1910*/  FFMA.FTZ R160, R186, R184, R163 ;  /* 0x000000b8baa07223 */ /* 0x000fe200000100a3 */
[----:B------:R-:W-:Y:S01]  /*1920*/  FADD.FTZ R104, R104, R174 ;  /* 0x000000ae68687221 */ /* 0x000fe20000010000 */
[----:B------:R-:W-:Y:S01]  /*1930*/  FFMA.FTZ R64, R189, R174, R64 ;  /* 0x000000aebd407223 */ /* 0x000fe20000010040 */
[----:B------:R-:W-:Y:S01]  /*1940*/  FADD.FTZ R174, -R220, R227 ;  /* 0x000000e3dcae7221 */ /* 0x000fe20000010100 */
[----:B------:R-:W-:Y:S01]  /*1950*/  FADD.FTZ R161, R158, R183 ;  /* 0x000000b79ea17221 */ /* 0x000fe20000010000 */
[----:B------:R-:W-:Y:S01]  /*1960*/  FFMA.FTZ R163, R185, R183, R160 ;  /* 0x000000b7b9a37223 */ /* 0x000fe200000100a0 */
[----:B------:R-:W-:Y:S01]  /*1970*/  FMUL.FTZ R176, R162, R176 ;  /* 0x000000b0a2b07220 */ /* 0x000fe20000410000 */
[----:B------:R-:W-:Y:S01]  /*1980*/  FADD.FTZ R109, R109, R162 ;  /* 0x000000a26d6d7221 */ /* 0x000fe20000010000 */
[----:B------:R-:W-:Y:S01]  /*1990*/  FFMA.FTZ R69, R178, R162, R69 ;  /* 0x000000a2b2457223 */ /* 0x000fe20000010045 */
[----:B------:R-:W-:Y:S02]  /*19a0*/  HADD2.F32 R162, -RZ, R43.H0_H0 ;  /* 0x2000002bffa27230 */ /* 0x000fe40000004100 */
[----:B------:R-:W-:Y:S01]  /*19b0*/  FMUL.FTZ R177, R171, R174 ;  /* 0x000000aeabb17220 */ /* 0x000fe20000410000 */
[----:B------:R-:W-:Y:S01]  /*19c0*/  FADD.FTZ R158, R161, R180 ;  /* 0x000000b4a19e7221 */ /* 0x000fe20000010000 */
[----:B------:R-:W-:Y:S01]  /*19d0*/  FFMA.FTZ R160, R182, R180, R163 ;  /* 0x000000b4b6a07223 */ /* 0x000fe200000100a3 */
[----:B------:R-:W-:-:S02]  /*19e0*/  HADD2.F32 R159, -RZ, R159.H1_H1 ;  /* 0x3000009fff9f7230 */ /* 0x000fc40000004100 */
[----:B------:R-:W-:Y:S01]  /*19f0*/  FMUL.FTZ R175, R157, R162 ;  /* 0x000000a29daf7220 */ /* 0x000fe20000410000 */
[----:B------:R-:W-:Y:S01]  /*1a00*/  FADD.FTZ R110, R110, R157 ;  /* 0x0000009d6e6e7221 */ /* 0x000fe20000010000 */
[----:B------:R-:W-:Y:S01]  /*1a10*/  FFMA.FTZ R70, R177, R157, R70 ;  /* 0x0000009db1467223 */ /* 0x000fe20000010046 */
[----:B------:R-:W-:Y:S01]  /*1a20*/  FADD.FTZ R157, R158, R179 ;  /* 0x000000b39e9d7221 */ /* 0x000fe20000010000 */
[----:B------:R-:W-:Y:S01]  /*1a30*/  FFMA.FTZ R161, R181, R179, R160 ;  /* 0x000000b3b5a17223 */ /* 0x000fe200000100a0 */
[----:B------:R-:W-:Y:S02]  /*1a40*/  HADD2.F32 R173, -RZ, R43.H1_H1 ;  /* 0x3000002bffad7230 */ /* 0x000fe40000004100 */
[----:B------:R-:W-:Y:S01]  /*1a50*/  FADD.FTZ R174, -R220, R159 ;  /* 0x0000009fdcae7221 */ /* 0x000fe20000010100 */
[----:B------:R-:W-:Y:S01]  /*1a60*/  FADD.FTZ R158, R157, R176 ;  /* 0x000000b09d9e7221 */ /* 0x000fe20000010000 */
[----:B------:R-:W-:Y:S01]  /*1a70*/  FFMA.FTZ R160, R178, R176, R161 ;  /* 0x000000b0b2a07223 */ /* 0x000fe200000100a1 */
[----:B------:R-:W-:Y:S01]  /*1a80*/  FADD.FTZ R111, R111, R156 ;  /* 0x0000009c6f6f7221 */ /* 0x000fe20000010000 */
[----:B------:R-:W-:Y:S01]  /*1a90*/  FMUL.FTZ R173, R156, R173 ;  /* 0x000000ad9cad7220 */ /* 0x000fe20000410000 */
[----:B------:R-:W-:Y:S01]  /*1aa0*/  FMUL.FTZ R174, R171, R174 ;  /* 0x000000aeabae7220 */ /* 0x000fe20000410000 */
[----:B------:R-:W-:Y:S01]  /*1ab0*/  FADD.FTZ R158, R158, R175 ;  /* 0x000000af9e9e7221 */ /* 0x000fe20000010000 */
[----:B------:R-:W-:-:S02]  /*1ac0*/  FFMA.FTZ R160, R177, R175, R160 ;  /* 0x000000afb1a07223 */ /* 0x000fc400000100a0 */
[----:B------:R-:W-:Y:S01]  /*1ad0*/  FFMA.FTZ R71, R174, R156, R71 ;  /* 0x0000009cae477223 */ /* 0x000fe20000010047 */
[----:B------:R-:W-:Y:S01]  /*1ae0*/  FADD.FTZ R226, R158, R173 ;  /* 0x000000ad9ee27221 */ /* 0x000fe20000010000 */
[----:B------:R-:W-:-:S07]  /*1af0*/  FFMA.FTZ R224, R174, R173, R160 ;  /* 0x000000adaee07223 */ /* 0x000fce00000100a0 */
.L_x_2306:
[----:B------:R-:W-:Y:S05]  /*1b00*/  BSYNC.RECONVERGENT B2 ;  /* 0x0000000000027941 */ /* 0x000fea0003800200 */
.L_x_2305:
        /* <DEDUP_REMOVED lines=11> */
[----:B------:R-:W-:Y:S02]  /*1bc0*/  HADD2.F32 R158, -RZ, R47.H0_H0 ;  /* 0x2000002fff9e7230 */ /* 0x000fe40000004100 */
[--C-:B--2---:R-:W-:Y:S02]  /*1bd0*/  HADD2.F32 R3, -RZ, R4.reuse.H0_H0 ;  /* 0x20000004ff037230 */ /* 0x104fe40000004100 */
[----:B------:R-:W-:Y:S02]  /*1be0*/  HADD2.F32 R161, -RZ, R5.H0_H0 ;  /* 0x20000005ffa17230 */ /* 0x000fe40000004100 */
[----:B------:R-:W-:-:S02]  /*1bf0*/  HADD2.F32 R13, -RZ, R4.H1_H1 ;  /* 0x30000004ff0d7230 */ /* 0x000fc40000004100 */
[C---:B------:R-:W-:Y:S01]  /*1c00*/  FADD.FTZ R4, -R220.reuse, R3 ;  /* 0x00000003dc047221 */ /* 0x040fe20000010100 */
[--C-:B------:R-:W-:Y:S02]  /*1c10*/  HADD2.F32 R225, -RZ, R6.reuse.H0_H0 ;  /* 0x20000006ffe17230 */ /* 0x100fe40000004100 */
[----:B------:R-:W-:Y:S02]  /*1c20*/  HADD2.F32 R229, -RZ, R6.H1_H1 ;  /* 0x30000006ffe57230 */ /* 0x000fe40000004100 */
[----:B------:R-:W-:Y:S01]  /*1c30*/  FADD.FTZ R6, -R220, R161 ;  /* 0x000000a1dc067221 */ /* 0x000fe20000010100 */
[----:B------:R-:W-:Y:S02]  /*1c40*/  HADD2.F32 R163, -RZ, R5.H1_H1 ;  /* 0x30000005ffa37230 */ /* 0x000fe40000004100 */
[C---:B-----5:R-:W-:Y:S01]  /*1c50*/  FMUL.FTZ R167, R171.reuse, R4 ;  /* 0x00000004aba77220 */ /* 0x060fe20000410000 */
[--C-:B------:R-:W-:Y:S02]  /*1c60*/  HADD2.F32 R231, -RZ, R7.reuse.H0_H0 ;  /* 0x20000007ffe77230 */ /* 0x100fe40000004100 */
[----:B------:R-:W-:Y:S01]  /*1c70*/  FMUL.FTZ R3, R171, R6 ;  /* 0x00000006ab037220 */ /* 0x000fe20000410000 */
[----:B------:R-:W-:-:S02]  /*1c80*/  HADD2.F32 R157, -RZ, R7.H1_H1 ;  /* 0x30000007ff9d7230 */ /* 0x000fc40000004100 */
[C---:B------:R-:W-:Y:S01]  /*1c90*/  FADD.FTZ R6, -R220.reuse, R163 ;  /* 0x000000a3dc067221 */ /* 0x040fe20000010100 */
[----:B---3--:R-:W-:Y:S02]  /*1ca0*/  HADD2.F32 R5, -RZ, R8.H0_H0 ;  /* 0x20000008ff057230 */ /* 0x008fe40000004100 */
[----:B------:R-:W-:Y:S01]  /*1cb0*/  FADD.FTZ R164, -R220, R13 ;  /* 0x0000000ddca47221 */ /* 0x000fe20000010100 */
[----:B------:R-:W-:Y:S02]  /*1cc0*/  HADD2.F32 R7, -RZ, R9.H0_H0 ;  /* 0x20000009ff077230 */ /* 0x000fe40000004100 */
[----:B------:R-:W-:Y:S01]  /*1cd0*/  FMUL.FTZ R6, R171, R6 ;  /* 0x00000006ab067220 */ /* 0x000fe20000410000 */
[----:B------:R-:W-:Y:S02]  /*1ce0*/  HADD2.F32 R4, -RZ, R45.H0_H0 ;  /* 0x2000002dff047230 */ /* 0x000fe40000004100 */
[----:B------:R-:W-:Y:S01]  /*1cf0*/  FMUL.FTZ R165, R5, R165 ;  /* 0x000000a505a57220 */ /* 0x000fe20000410000 */
[----:B------:R-:W-:-:S02]  /*1d00*/  HADD2.F32 R227, -RZ, R10.H0_H0 ;  /* 0x2000000affe37230 */ /* 0x000fc40000004100 */
[----:B------:R-:W-:Y:S01]  /*1d10*/  FADD.FTZ R112, R112, R5 ;  /* 0x0000000570707221 */ /* 0x000fe20000010000 */
[----:B------:R-:W-:Y:S02]  /*1d20*/  HADD2.F32 R14, -RZ, R10.H1_H1 ;  /* 0x3000000aff0e7230 */ /* 0x000fe40000004100 */
[----:B------:R-:W-:Y:S01]  /*1d30*/  FADD.FTZ R10, -R220, R225 ;  /* 0x000000e1dc0a7221 */ /* 0x000fe20000010100 */
[----:B------:R-:W-:Y:S02]  /*1d40*/  HADD2.F32 R8, -RZ, R8.H1_H1 ;  /* 0x30000008ff087230 */ /* 0x000fe40000004100 */
[----:B------:R-:W-:Y:S01]  /*1d50*/  FFMA.FTZ R72, R167, R5, R72 ;  /* 0x00000005a7487223 */ /* 0x000fe20000010048 */
[----:B------:R-:W-:Y:S01]  /*1d60*/  FMUL.FTZ R4, R7, R4 ;  /* 0x0000000407047220 */ /* 0x000fe20000410000 */
[----:B------:R-:W-:Y:S01]  /*1d70*/  FADD.FTZ R114, R114, R7 ;  /* 0x0000000772727221 */ /* 0x000fe20000010000 */
[----:B------:R-:W-:Y:S01]  /*1d80*/  FFMA.FTZ R74, R3, R7, R74 ;  /* 0x00000007034a7223 */ /* 0x000fe2000001004a */
[----:B------:R-:W-:-:S02]  /*1d90*/  HADD2.F32 R12, -RZ, R9.H1_H1 ;  /* 0x30000009ff0c7230 */ /* 0x000fc40000004100 */
[C---:B------:R-:W-:Y:S01]  /*1da0*/  FMUL.FTZ R7, R171.reuse, R10 ;  /* 0x0000000aab077220 */ /* 0x040fe20000410000 */
[----:B------:R-:W-:Y:S02]  /*1db0*/  HADD2.F32 R5, -RZ, R45.H1_H1 ;  /* 0x3000002dff057230 */ /* 0x000fe40000004100 */
[----:B------:R-:W-:Y:S01]  /*1dc0*/  FADD.FTZ R10, -R220, R229 ;  /* 0x000000e5dc0a7221 */ /* 0x000fe20000010100 */
[--C-:B------:R-:W-:Y:S02]  /*1dd0*/  HADD2.F32 R159, -RZ, R11.reuse.H0_H0 ;  /* 0x2000000bff9f7230 */ /* 0x100fe40000004100 */
[----:B------:R-:W-:Y:S01]  /*1de0*/  FMUL.FTZ R164, R171, R164 ;  /* 0x000000a4aba47220 */ /* 0x000fe20000410000 */
[----:B------:R-:W-:Y:S02]  /*1df0*/  HADD2.F32 R156, -RZ, R11.H1_H1 ;  /* 0x3000000bff9c7230 */ /* 0x000fe40000004100 */
[----:B------:R-:W-:Y:S01]  /*1e00*/  FMUL.FTZ R31, R8, R31 ;  /* 0x0000001f081f7220 */ /* 0x000fe20000410000 */
[----:B------:R-:W-:Y:S01]  /*1e10*/  FADD.FTZ R226, R226, R165 ;  /* 0x000000a5e2e27221 */ /* 0x000fe20000010000 */
[----:B------:R-:W-:Y:S01]  /*1e20*/  FFMA.FTZ R11, R167, R165, R224 ;  /* 0x000000a5a70b7223 */ /* 0x000fe200000100e0 */
[----:B------:R-:W-:-:S02]  /*1e30*/  HADD2.F32 R9, -RZ, R46.H1_H1 ;  /* 0x3000002eff097230 */ /* 0x000fc40000004100 */
[----:B------:R-:W-:Y:S01]  /*1e40*/  FMUL.FTZ R5, R12, R5 ;  /* 0x000000050c057220 */ /* 0x000fe20000410000 */
[----:B------:R-:W-:Y:S01]  /*1e50*/  FADD.FTZ R115, R115, R12 ;  /* 0x0000000c73737221 */ /* 0x000fe20000010000 */
[----:B------:R-:W-:Y:S01]  /*1e60*/  FFMA.FTZ R75, R6, R12, R75 ;  /* 0x0000000c064b7223 */ /* 0x000fe2000001004b */
[----:B------:R-:W-:Y:S01]  /*1e70*/  FMUL.FTZ R10, R171, R10 ;  /* 0x0000000aab0a7220 */ /* 0x000fe20000410000 */
[----:B------:R-:W-:Y:S01]  /*1e80*/  FADD.FTZ R13, R226, R31 ;  /* 0x0000001fe20d7221 */ /* 0x000fe20000010000 */
[C---:B------:R-:W-:Y:S01]  /*1e90*/  FFMA.FTZ R12, R164.reuse, R31, R11 ;  /* 0x0000001fa40c7223 */ /* 0x040fe2000001000b */
[----:B------:R-:W-:Y:S01]  /*1ea0*/  FADD.FTZ R113, R113, R8 ;  /* 0x0000000871717221 */ /* 0x000fe20000010000 */
[----:B------:R-:W-:Y:S01]  /*1eb0*/  FFMA.FTZ R73, R164, R8, R73 ;  /* 0x00000008a4497223 */ /* 0x000fe20000010049 */
[----:B------:R-:W-:Y:S02]  /*1ec0*/  HADD2.F32 R8, -RZ, R46.H0_H0 ;  /* 0x2000002eff087230 */ /* 0x000fe40000004100 */
[----:B------:R-:W-:Y:S01]  /*1ed0*/  FMUL.FTZ R9, R14, R9 ;  /* 0x000000090e097220 */ /* 0x000fe20000410000 */
[----:B------:R-:W-:Y:S01]  /*1ee0*/  FADD.FTZ R117, R117, R14 ;  /* 0x0000000e75757221 */ /* 0x000fe20000010000 */
[----:B------:R-:W-:Y:S01]  /*1ef0*/  FFMA.FTZ R77, R10, R14, R77 ;  /* 0x0000000e0a4d7223 */ /* 0x000fe2000001004d */
[----:B------:R-:W-:Y:S01]  /*1f00*/  FADD.FTZ R160, -R220, R231 ;  /* 0x000000e7dca07221 */ /* 0x000fe20000010100 */
[----:B------:R-:W-:Y:S01]  /*1f10*/  FADD.FTZ R14, R13, R4 ;  /* 0x000000040d0e7221 */ /* 0x000fe20000010000 */
[----:B------:R-:W-:Y:S01]  /*1f20*/  FFMA.FTZ R161, R3, R4, R12 ;  /* 0x0000000403a17223 */ /* 0x000fe2000001000c */
[----:B------:R-:W-:Y:S01]  /*1f30*/  FMUL.FTZ R8, R227, R8 ;  /* 0x00000008e3087220 */ /* 0x000fe20000410000 */
[----:B------:R-:W-:Y:S01]  /*1f40*/  FMUL.FTZ R13, R171, R160 ;  /* 0x000000a0ab0d7220 */ /* 0x000fe20000410000 */
[----:B------:R-:W-:Y:S01]  /*1f50*/  FADD.FTZ R163, R14, R5 ;  /* 0x000000050ea37221 */ /* 0x000fe20000010000 */
[----:B------:R-:W-:Y:S01]  /*1f60*/  FFMA.FTZ R12, R6, R5, R161 ;  /* 0x00000005060c7223 */ /* 0x000fe200000100a1 */
[----:B------:R-:W-:Y:S01]  /*1f70*/  FMUL.FTZ R11, R159, R158 ;  /* 0x0000009e9f0b7220 */ /* 0x000fe20000410000 */
        /* <DEDUP_REMOVED lines=12> */
[----:B------:R-:W-:Y:S01]  /*2040*/  FFMA.FTZ R159, R13, R11, R160 ;  /* 0x0000000b0d9f7223 */ /* 0x000fe200000100a0 */
[----:B------:R-:W-:Y:S01]  /*2050*/  FFMA.FTZ R76, R7, R227, R76 ;  /* 0x000000e3074c7223 */ /* 0x000fe2000001004c */
[----:B------:R-:W-:Y:S01]  /*2060*/  FADD.FTZ R119, R119, R156 ;  /* 0x0000009c77777221 */ /* 0x000fe20000010000 */
[C---:B------:R-:W-:Y:S01]  /*2070*/  FFMA.FTZ R79, R14.reuse, R156, R79 ;  /* 0x0000009c0e4f7223 */ /* 0x040fe2000001004f */
[----:B------:R-:W-:Y:S01]  /*2080*/  FADD.FTZ R226, R157, R12 ;  /* 0x0000000c9de27221 */ /* 0x000fe20000010000 */
[----:B------:R-:W-:-:S07]  /*2090*/  FFMA.FTZ R224, R14, R12, R159 ;  /* 0x0000000c0ee07223 */ /* 0x000fce000001009f */
.L_x_2308:
[----:B------:R-:W-:Y:S05]  /*20a0*/  BSYNC.RECONVERGENT B2 ;  /* 0x0000000000027941 */ /* 0x000fea0003800200 */
.L_x_2307:
        /* <DEDUP_REMOVED lines=8> */
[----:B------:R-:W-:Y:S02]  /*2130*/  HADD2.F32 R163, -RZ, R51.H1_H1 ;  /* 0x30000033ffa37230 */ /* 0x000fe40000004100 */
[--C-:B--2---:R-:W-:Y:S02]  /*2140*/  HADD2.F32 R15, -RZ, R16.reuse.H0_H0 ;  /* 0x20000010ff0f7230 */ /* 0x104fe40000004100 */
[----:B------:R-:W-:Y:S02]  /*2150*/  HADD2.F32 R25, -RZ, R16.H1_H1 ;  /* 0x30000010ff197230 */ /* 0x000fe40000004100 */
[----:B------:R-:W-:Y:S02]  /*2160*/  HADD2.F32 R161, -RZ, R19.H0_H0 ;  /* 0x20000013ffa17230 */ /* 0x000fe40000004100 */
[----:B------:R-:W-:Y:S01]  /*2170*/  FADD.FTZ R16, -R220, R15 ;  /* 0x0000000fdc107221 */ /* 0x000fe20000010100 */
[----:B------:R-:W-:-:S02]  /*2180*/  HADD2.F32 R27, -RZ, R17.H0_H0 ;  /* 0x20000011ff1b7230 */ /* 0x000fc40000004100 */
[C---:B------:R-:W-:Y:S01]  /*2190*/  FADD.FTZ R24, -R220.reuse, R25 ;  /* 0x00000019dc187221 */ /* 0x040fe20000010100 */
[----:B------:R-:W-:Y:S02]  /*21a0*/  HADD2.F32 R29, -RZ, R17.H1_H1 ;  /* 0x30000011ff1d7230 */ /* 0x000fe40000004100 */
[----:B-----5:R-:W-:Y:S01]  /*21b0*/  FMUL.FTZ R15, R171, R16 ;  /* 0x00000010ab0f7220 */ /* 0x020fe20000410000 */
[--C-:B------:R-:W-:Y:S02]  /*21c0*/  HADD2.F32 R157, -RZ, R18.reuse.H0_H0 ;  /* 0x20000012ff9d7230 */ /* 0x100fe40000004100 */
[C---:B------:R-:W-:Y:S01]  /*21d0*/  FADD.FTZ R228, -R220.reuse, R161 ;  /* 0x000000a1dce47221 */ /* 0x040fe20000010100 */
[----:B------:R-:W-:Y:S02]  /*21e0*/  HADD2.F32 R159, -RZ, R18.H1_H1 ;  /* 0x30000012ff9f7230 */ /* 0x000fe40000004100 */
[----:B------:R-:W-:Y:S01]  /*21f0*/  FADD.FTZ R26, -R220, R27 ;  /* 0x0000001bdc1a7221 */ /* 0x000fe20000010100 */
[----:B------:R-:W-:-:S02]  /*2200*/  HADD2.F32 R19, -RZ, R19.H1_H1 ;  /* 0x30000013ff137230 */ /* 0x000fc40000004100 */
[C---:B------:R-:W-:Y:S01]  /*2210*/  FADD.FTZ R160, -R220.reuse, R157 ;  /* 0x0000009ddca07221 */ /* 0x040fe20000010100 */
[----:B------:R-:W-:Y:S02]  /*2220*/  HADD2.F32 R17, -RZ, R48.H0_H0 ;  /* 0x20000030ff117230 */ /* 0x000fe40000004100 */
[C---:B------:R-:W-:Y:S01]  /*2230*/  FADD.FTZ R28, -R220.reuse, R29 ;  /* 0x0000001ddc1c7221 */ /* 0x040fe20000010100 */
[--C-:B---3--:R-:W-:Y:S02]  /*2240*/  HADD2.F32 R18, -RZ, R20.reuse.H0_H0 ;  /* 0x20000014ff127230 */ /* 0x108fe40000004100 */
[C---:B------:R-:W-:Y:S01]  /*2250*/  FADD.FTZ R30, -R220.reuse, R19 ;  /* 0x00000013dc1e7221 */ /* 0x040fe20000010100 */
[----:B------:R-:W-:Y:S02]  /*2260*/  HADD2.F32 R20, -RZ, R20.H1_H1 ;  /* 0x30000014ff147230 */ /* 0x000fe40000004100 */
[----:B------:R-:W-:Y:S01]  /*2270*/  FADD.FTZ R162, -R220, R159 ;  /* 0x0000009fdca27221 */ /* 0x000fe20000010100 */
[----:B------:R-:W-:-:S02]  /*2280*/  HADD2.F32 R25, -RZ, R21.H0_H0 ;  /* 0x20000015ff197230 */ /* 0x000fc40000004100 */
[-C--:B------:R-:W-:Y:S01]  /*2290*/  FMUL.FTZ R16, R17, R18.reuse ;  /* 0x0000001211107220 */ /* 0x080fe20000410000 */
[----:B------:R-:W-:Y:S02]  /*22a0*/  HADD2.F32 R158, -RZ, R21.H1_H1 ;  /* 0x30000015ff9e7230 */ /* 0x000fe40000004100 */
[----:B------:R-:W-:Y:S01]  /*22b0*/  FADD.FTZ R120, R120, R18 ;  /* 0x0000001278787221 */ /* 0x000fe20000010000 */
[----:B------:R-:W-:Y:S02]  /*22c0*/  HADD2.F32 R19, -RZ, R48.H1_H1 ;  /* 0x30000030ff137230 */ /* 0x000fe40000004100 */
[----:B------:R-:W-:Y:S01]  /*22d0*/  FFMA.FTZ R80, R15, R18, R80 ;  /* 0x000000120f507223 */ /* 0x000fe20000010050 */
[--C-:B------:R-:W-:Y:S02]  /*22e0*/  HADD2.F32 R161, -RZ, R23.reuse.H0_H0 ;  /* 0x20000017ffa17230 */ /* 0x100fe40000004100 */
[----:B------:R-:W-:Y:S01]  /*22f0*/  FMUL.FTZ R18, R171, R24 ;  /* 0x00000018ab127220 */ /* 0x000fe20000410000 */
[----:B------:R-:W-:-:S02]  /*2300*/  HADD2.F32 R156, -RZ, R23.H1_H1 ;  /* 0x30000017ff9c7230 */ /* 0x000fc40000004100 */
[-C--:B------:R-:W-:Y:S01]  /*2310*/  FMUL.FTZ R17, R19, R20.reuse ;  /* 0x0000001413117220 */ /* 0x080fe20000410000 */
[--C-:B------:R-:W-:Y:S02]  /*2320*/  HADD2.F32 R21, -RZ, R49.reuse.H0_H0 ;  /* 0x20000031ff157230 */ /* 0x100fe40000004100 */
[----:B------:R-:W-:Y:S01]  /*2330*/  FADD.FTZ R121, R121, R20 ;  /* 0x0000001479797221 */ /* 0x000fe20000010000 */
[----:B------:R-:W-:Y:S02]  /*2340*/  HADD2.F32 R23, -RZ, R49.H1_H1 ;  /* 0x30000031ff177230 */ /* 0x000fe40000004100 */
[----:B------:R-:W-:Y:S01]  /*2350*/  FFMA.FTZ R81, R18, R20, R81 ;  /* 0x0000001412517223 */ /* 0x000fe20000010051 */
[----:B------:R-:W-:Y:S02]  /*2360*/  HADD2.F32 R27, -RZ, R22.H0_H0 ;  /* 0x20000016ff1b7230 */ /* 0x000fe40000004100 */
[----:B------:R-:W-:Y:S01]  /*2370*/  FMUL.FTZ R20, R21, R25 ;  /* 0x0000001915147220 */ /* 0x000fe20000410000 */
[----:B------:R-:W-:-:S02]  /*2380*/  HADD2.F32 R24, -RZ, R50.H0_H0 ;  /* 0x20000032ff187230 */ /* 0x000fc40000004100 */
[----:B------:R-:W-:Y:S01]  /*2390*/  FMUL.FTZ R21, R23, R158 ;  /* 0x0000009e17157220 */ /* 0x000fe20000410000 */
[----:B------:R-:W-:Y:S01]  /*23a0*/  FMUL.FTZ R23, R171, R160 ;  /* 0x000000a0ab177220 */ /* 0x000fe20000410000 */
[----:B------:R-:W-:Y:S01]  /*23b0*/  FADD.FTZ R124, R124, R27 ;  /* 0x0000001b7c7c7221 */ /* 0x000fe20000010000 */
[----:B------:R-:W-:Y:S01]  /*23c0*/  FADD.FTZ R226, R226, R16 ;  /* 0x00000010e2e27221 */ /* 0x000fe20000010000 */
[-C--:B------:R-:W-:Y:S01]  /*23d0*/  FMUL.FTZ R24, R24, R27.reuse ;  /* 0x0000001b18187220 */ /* 0x080fe20000410000 */
[----:B------:R-:W-:Y:S01]  /*23e0*/  FFMA.FTZ R84, R23, R27, R84 ;  /* 0x0000001b17547223 */ /* 0x000fe20000010054 */
[----:B------:R-:W-:Y:S01]  /*23f0*/  FFMA.FTZ R27, R15, R16, R224 ;  /* 0x000000100f1b7223 */ /* 0x000fe200000100e0 */
[----:B------:R-:W-:Y:S02]  /*2400*/  HADD2.F32 R220, -RZ, R22.H1_H1 ;  /* 0x30000016ffdc7230 */ /* 0x000fe40000004100 */
[C---:B------:R-:W-:Y:S01]  /*2410*/  FMUL.FTZ R22, R171.reuse, R28 ;  /* 0x0000001cab167220 */ /* 0x040fe20000410000 */
[----:B------:R-:W-:Y:S01]  /*2420*/  FADD.FTZ R29, R226, R17 ;  /* 0x00000011e21d7221 */ /* 0x000fe20000010000 */
[----:B------:R-:W-:Y:S01]  /*2430*/  FMUL.FTZ R19, R171, R26 ;  /* 0x0000001aab137220 */ /* 0x000fe20000410000 */
[----:B------:R-:W-:Y:S01]  /*2440*/  FFMA.FTZ R28, R18, R17, R27 ;  /* 0x00000011121c7223 */ /* 0x000fe2000001001b */
[----:B------:R-:W-:Y:S01]  /*2450*/  FADD.FTZ R123, R123, R158 ;  /* 0x0000009e7b7b7221 */ /* 0x000fe20000010000 */
[----:B------:R-:W-:Y:S01]  /*2460*/  FFMA.FTZ R83, R22, R158, R83 ;  /* 0x0000009e16537223 */ /* 0x000fe20000010053 */
[----:B------:R-:W-:Y:S01]  /*2470*/  FADD.FTZ R158, R29, R20 ;  /* 0x000000141d9e7221 */ /* 0x000fe20000010000 */
[C---:B------:R-:W-:Y:S01]  /*2480*/  FFMA.FTZ R27, R19.reuse, R20, R28 ;  /* 0x00000014131b7223 */ /* 0x040fe2000001001c */
[----:B------:R-:W-:Y:S01]  /*2490*/  FADD.FTZ R122, R122, R25 ;  /* 0x000000197a7a7221 */ /* 0x000fe20000010000 */
[----:B------:R-:W-:Y:S01]  /*24a0*/  FFMA.FTZ R82, R19, R25, R82 ;  /* 0x0000001913527223 */ /* 0x000fe20000010052 */
[----:B------:R-:W-:-:S02]  /*24b0*/  HADD2.F32 R25, -RZ, R50.H1_H1 ;  /* 0x30000032ff197230 */ /* 0x000fc40000004100 */
[----:B------:R-:W-:Y:S01]  /*24c0*/  FADD.FTZ R157, R158, R21 ;  /* 0x000000159e9d7221 */ /* 0x000fe20000010000 */
[----:B------:R-:W-:Y:S01]  /*24d0*/  FFMA.FTZ R28, R22, R21, R27 ;  /* 0x00000015161c7223 */ /* 0x000fe2000001001b */
[----:B------:R-:W-:Y:S02]  /*24e0*/  HADD2.F32 R159, -RZ, R51.H0_H0 ;  /* 0x20000033ff9f7230 */ /* 0x000fe40000004100 */
[----:B------:R-:W-:Y:S01]  /*24f0*/  FMUL.FTZ R26, R171, R162 ;  /* 0x000000a2ab1a7220 */ /* 0x000fe20000410000 */
[----:B------:R-:W-:Y:S01]  /*2500*/  FADD.FTZ R158, R157, R24 ;  /* 0x000000189d9e7221 */ /* 0x000fe20000010000 */
[----:B------:R-:W-:Y:S01]  /*2510*/  FMUL.FTZ R25, R25, R220 ;  /* 0x000000dc19197220 */ /* 0x000fe20000410000 */
[----:B------:R-:W-:Y:S01]  /*2520*/  FFMA.FTZ R157, R23, R24, R28 ;  /* 0x00000018179d7223 */ /* 0x000fe2000001001c */
        /* <DEDUP_REMOVED lines=17> */
.L_x_2300:
        /* <DEDUP_REMOVED lines=18> */
[--C-:B------:R-:W-:Y:S02]  /*2760*/  HADD2.F32 R219, -RZ, R32.reuse.H0_H0 ;  /* 0x20000020ffdb7230 */ /* 0x100fe40000004100 */
[--C-:B------:R-:W-:Y:S02]  /*2770*/  HADD2.F32 R212, -RZ, R33.reuse.H1_H1 ;  /* 0x30000021ffd47230 */ /* 0x100fe40000004100 */
[----:B------:R-:W-:Y:S02]  /*2780*/  HADD2.F32 R216, -RZ, R32.H1_H1 ;  /* 0x30000020ffd87230 */ /* 0x000fe40000004100 */
[----:B------:R-:W-:Y:S02]  /*2790*/  HADD2.F32 R215, -RZ, R33.H0_H0 ;  /* 0x20000021ffd77230 */ /* 0x000fe40000004100 */
[----:B------:R-:W-:Y:S02]  /*27a0*/  HADD2.F32 R208, -RZ, R34.H1_H1 ;  /* 0x30000022ffd07230 */ /* 0x000fe40000004100 */
[----:B---3--:R-:W-:-:S02]  /*27b0*/  HADD2.F32 R207, -RZ, R156.H0_H0 ;  /* 0x2000009cffcf7230 */ /* 0x008fc40000004100 */
        /* <DEDUP_REMOVED lines=8> */
[--C-:B----4-:R-:W-:Y:S02]  /*2840*/  HADD2.F32 R157, -RZ, R160.reuse.H0_H0 ;  /* 0x200000a0ff9d7230 */ /* 0x110fe40000004100 */
        /* <DEDUP_REMOVED lines=66> */
.L_x_2311:
[----:B------:R-:W-:Y:S05]  /*2c70*/  BSYNC.RECONVERGENT B2 ;  /* 0x0000000000027941 */ /* 0x000fea0003800200 */
.L_x_2310:
        /* <DEDUP_REMOVED lines=11> */
[----:B------:R-:W-:Y:S01]  /*2d30*/  HADD2.F32 R190, -RZ, R36.H0_H0 ;  /* 0x20000024ffbe7230 */ /* 0x000fe20000004100 */
[----:B------:R-:W-:Y:S01]  /*2d40*/  IADD3 R223, PT, PT, R223, 0x20, RZ ;  /* 0x00000020dfdf7810 */ /* 0x000fe20007ffe0ff */
[--C-:B--2---:R-:W-:Y:S02]  /*2d50*/  HADD2.F32 R191, -RZ, R156.reuse.H0_H0 ;  /* 0x2000009cffbf7230 */ /* 0x104fe40000004100 */
[----:B------:R-:W-:Y:S02]  /*2d60*/  HADD2.F32 R195, -RZ, R156.H1_H1 ;  /* 0x3000009cffc37230 */ /* 0x000fe40000004100 */
[--C-:B------:R-:W-:Y:S02]  /*2d70*/  HADD2.F32 R197, -RZ, R157.reuse.H0_H0 ;  /* 0x2000009dffc57230 */ /* 0x100fe40000004100 */
[----:B------:R-:W-:Y:S02]  /*2d80*/  HADD2.F32 R199, -RZ, R157.H1_H1 ;  /* 0x3000009dffc77230 */ /* 0x000fe40000004100 */
[----:B------:R-:W-:Y:S01]  /*2d90*/  FADD.FTZ R202, -R220, R195 ;  /* 0x000000c3dcca7221 */ /* 0x000fe20000010100 */
[----:B------:R-:W-:-:S02]  /*2da0*/  HADD2.F32 R227, -RZ, R158.H0_H0 ;  /* 0x2000009effe37230 */ /* 0x000fc40000004100 */
[----:B------:R-:W-:Y:S02]  /*2db0*/  HADD2.F32 R229, -RZ, R158.H1_H1 ;  /* 0x3000009effe57230 */ /* 0x000fe40000004100 */
[C---:B------:R-:W-:Y:S01]  /*2dc0*/  FADD.FTZ R158, -R220.reuse, R191 ;  /* 0x000000bfdc9e7221 */ /* 0x040fe20000010100 */
[--C-:B---3--:R-:W-:Y:S02]  /*2dd0*/  HADD2.F32 R193, -RZ, R160.reuse.H0_H0 ;  /* 0x200000a0ffc17230 */ /* 0x108fe40000004100 */
[C---:B-----5:R-:W-:Y:S01]  /*2de0*/  FMUL.FTZ R202, R171.reuse, R202 ;  /* 0x000000caabca7220 */ /* 0x060fe20000410000 */
[--C-:B------:R-:W-:Y:S02]  /*2df0*/  HADD2.F32 R157, -RZ, R163.reuse.H0_H0 ;  /* 0x200000a3ff9d7230 */ /* 0x100fe40000004100 */
[----:B------:R-:W-:Y:S01]  /*2e00*/  FMUL.FTZ R205, R171, R158 ;  /* 0x0000009eabcd7220 */ /* 0x000fe20000410000 */
[----:B------:R-:W-:Y:S02]  /*2e10*/  HADD2.F32 R156, -RZ, R163.H1_H1 ;  /* 0x300000a3ff9c7230 */ /* 0x000fe40000004100 */
[----:B------:R-:W-:Y:S01]  /*2e20*/  FADD.FTZ R158, -R220, R197 ;  /* 0x000000c5dc9e7221 */ /* 0x000fe20000010100 */
[----:B------:R-:W-:-:S02]  /*2e30*/  HADD2.F32 R160, -RZ, R160.H1_H1 ;  /* 0x300000a0ffa07230 */ /* 0x000fc40000004100 */
[----:B------:R-:W-:Y:S01]  /*2e40*/  FMUL.FTZ R203, R190, R193 ;  /* 0x000000c1becb7220 */ /* 0x000fe20000410000 */
[----:B------:R-:W-:Y:S02]  /*2e50*/  HADD2.F32 R163, -RZ, R36.H1_H1 ;  /* 0x30000024ffa37230 */ /* 0x000fe40000004100 */
[----:B------:R-:W-:Y:S01]  /*2e60*/  FMUL.FTZ R201, R171, R158 ;  /* 0x0000009eabc97220 */ /* 0x000fe20000410000 */
[--C-:B------:R-:W-:Y:S02]  /*2e70*/  HADD2.F32 R188, -RZ, R161.reuse.H1_H1 ;  /* 0x300000a1ffbc7230 */ /* 0x100fe40000004100 */
[----:B------:R-:W-:Y:S01]  /*2e80*/  FADD.FTZ R158, -R220, R227 ;  /* 0x000000e3dc9e7221 */ /* 0x000fe20000010100 */
[----:B------:R-:W-:Y:S02]  /*2e90*/  HADD2.F32 R225, -RZ, R161.H0_H0 ;  /* 0x200000a1ffe17230 */ /* 0x000fe40000004100 */
[----:B------:R-:W-:Y:S01]  /*2ea0*/  FMUL.FTZ R200, R163, R160 ;  /* 0x000000a0a3c87220 */ /* 0x000fe20000410000 */
[----:B------:R-:W-:-:S02]  /*2eb0*/  HADD2.F32 R163, -RZ, R37.H1_H1 ;  /* 0x30000025ffa37230 */ /* 0x000fc40000004100 */
[----:B------:R-:W-:Y:S01]  /*2ec0*/  FADD.FTZ R133, R133, R160 ;  /* 0x000000a085857221 */ /* 0x000fe20000010000 */
[--C-:B------:R-:W-:Y:S02]  /*2ed0*/  HADD2.F32 R161, -RZ, R162.reuse.H0_H0 ;  /* 0x200000a2ffa17230 */ /* 0x100fe40000004100 */
[----:B------:R-:W-:Y:S01]  /*2ee0*/  FFMA.FTZ R97, R202, R160, R97 ;  /* 0x000000a0ca617223 */ /* 0x000fe20000010061 */
[----:B------:R-:W-:Y:S02]  /*2ef0*/  HADD2.F32 R162, -RZ, R162.H1_H1 ;  /* 0x300000a2ffa27230 */ /* 0x000fe40000004100 */
[----:B------:R-:W-:Y:S01]  /*2f00*/  FMUL.FTZ R196, R163, R188 ;  /* 0x000000bca3c47220 */ /* 0x000fe20000410000 */
[--C-:B------:R-:W-:Y:S02]  /*2f10*/  HADD2.F32 R160, -RZ, R38.reuse.H0_H0 ;  /* 0x20000026ffa07230 */ /* 0x100fe40000004100 */
[----:B------:R-:W-:Y:S01]  /*2f20*/  FMUL.FTZ R197, R171, R158 ;  /* 0x0000009eabc57220 */ /* 0x000fe20000410000 */
[----:B------:R-:W-:-:S02]  /*2f30*/  HADD2.F32 R163, -RZ, R38.H1_H1 ;  /* 0x30000026ffa37230 */ /* 0x000fc40000004100 */
[----:B------:R-:W-:Y:S01]  /*2f40*/  FADD.FTZ R194, -R220, R229 ;  /* 0x000000e5dcc27221 */ /* 0x000fe20000010100 */
[----:B------:R-:W-:Y:S02]  /*2f50*/  HADD2.F32 R190, -RZ, R37.H0_H0 ;  /* 0x20000025ffbe7230 */ /* 0x000fe40000004100 */
[-C--:B------:R-:W-:Y:S01]  /*2f60*/  FMUL.FTZ R195, R160, R161.reuse ;  /* 0x000000a1a0c37220 */ /* 0x080fe20000410000 */
[----:B------:R-:W-:Y:S01]  /*2f70*/  FADD.FTZ R136, R136, R161 ;  /* 0x000000a188887221 */ /* 0x000fe20000010000 */
[----:B------:R-:W-:Y:S01]  /*2f80*/  FFMA.FTZ R100, R197, R161, R100 ;  /* 0x000000a1c5647223 */ /* 0x000fe20000010064 */
[----:B------:R-:W-:Y:S01]  /*2f90*/  FMUL.FTZ R192, R163, R162 ;  /* 0x000000a2a3c07220 */ /* 0x000fe20000410000 */
[----:B------:R-:W-:Y:S01]  /*2fa0*/  FADD.FTZ R161, R226, R203 ;  /* 0x000000cbe2a17221 */ /* 0x000fe20000010000 */
[----:B------:R-:W-:Y:S01]  /*2fb0*/  FFMA.FTZ R163, R205, R203, R224 ;  /* 0x000000cbcda37223 */ /* 0x000fe200000100e0 */
[----:B------:R-:W-:Y:S01]  /*2fc0*/  FADD.FTZ R198, -R220, R199 ;  /* 0x000000c7dcc67221 */ /* 0x000fe20000010100 */
[----:B------:R-:W-:-:S02]  /*2fd0*/  HADD2.F32 R231, -RZ, R159.H0_H0 ;  /* 0x2000009fffe77230 */ /* 0x000fc40000004100 */
[----:B------:R-:W-:Y:S01]  /*2fe0*/  FMUL.FTZ R194, R171, R194 ;  /* 0x000000c2abc27220 */ /* 0x000fe20000410000 */
[----:B------:R-:W-:Y:S01]  /*2ff0*/  FMUL.FTZ R199, R190, R225 ;  /* 0x000000e1bec77220 */ /* 0x000fe20000410000 */
[----:B------:R-:W-:Y:S01]  /*3000*/  FADD.FTZ R158, R161, R200 ;  /* 0x000000c8a19e7221 */ /* 0x000fe20000010000 */
[----:B------:R-:W-:Y:S01]  /*3010*/  FFMA.FTZ R160, R202, R200, R163 ;  /* 0x000000c8caa07223 */ /* 0x000fe200000100a3 */
[----:B------:R-:W-:Y:S01]  /*3020*/  FMUL.FTZ R198, R171, R198 ;  /* 0x000000c6abc67220 */ /* 0x000fe20000410000 */
[----:B------:R-:W-:Y:S01]  /*3030*/  FADD.FTZ R137, R137, R162 ;  /* 0x000000a289897221 */ /* 0x000fe20000010000 */
[----:B------:R-:W-:Y:S01]  /*3040*/  FFMA.FTZ R101, R194, R162, R101 ;  /* 0x000000a2c2657223 */ /* 0x000fe20000010065 */
[----:B------:R-:W-:Y:S01]  /*3050*/  FADD.FTZ R162, -R220, R231 ;  /* 0x000000e7dca27221 */ /* 0x000fe20000010100 */
[----:B------:R-:W-:Y:S01]  /*3060*/  FADD.FTZ R161, R158, R199 ;  /* 0x000000c79ea17221 */ /* 0x000fe20000010000 */
[----:B------:R-:W-:Y:S01]  /*3070*/  FFMA.FTZ R163, R201, R199, R160 ;  /* 0x000000c7c9a37223 */ /* 0x000fe200000100a0 */
        /* <DEDUP_REMOVED lines=28> */
.L_x_2313:
[----:B------:R-:W-:Y:S05]  /*3240*/  BSYNC.RECONVERGENT B2 ;  /* 0x0000000000027941 */ /* 0x000fea0003800200 */
.L_x_2312:
        /* <DEDUP_REMOVED lines=11> */
[--C-:B------:R-:W-:Y:S01]  /*3300*/  HADD2.F32 R187, -RZ, R40.reuse.H0_H0 ;  /* 0x20000028ffbb7230 */ /* 0x100fe20000004100 */
[----:B------:R-:W-:Y:S01]  /*3310*/  IADD3 R223, PT, PT, R223, 0x20, RZ ;  /* 0x00000020dfdf7810 */ /* 0x000fe20007ffe0ff */
[--C-:B------:R-:W-:Y:S02]  /*3320*/  HADD2.F32 R180, -RZ, R41.reuse.H1_H1 ;  /* 0x30000029ffb47230 */ /* 0x100fe40000004100 */
[----:B------:R-:W-:Y:S02]  /*3330*/  HADD2.F32 R184, -RZ, R40.H1_H1 ;  /* 0x30000028ffb87230 */ /* 0x000fe40000004100 */
[----:B------:R-:W-:Y:S02]  /*3340*/  HADD2.F32 R183, -RZ, R41.H0_H0 ;  /* 0x20000029ffb77230 */ /* 0x000fe40000004100 */
[----:B---3--:R-:W-:Y:S02]  /*3350*/  HADD2.F32 R173, -RZ, R156.H0_H0 ;  /* 0x2000009cffad7230 */ /* 0x008fe40000004100 */
        /* <DEDUP_REMOVED lines=8> */
[----:B----4-:R-:W-:-:S02]  /*33e0*/  HADD2.F32 R174, -RZ, R160.H0_H0 ;  /* 0x200000a0ffae7230 */ /* 0x010fc40000004100 */
[C---:B------:R-:W-:Y:S01]  /*33f0*/  FADD.FTZ R182, -R220.reuse, R179 ;  /* 0x000000b3dcb67221 */ /* 0x040fe20000010100 */
[--C-:B------:R-:W-:Y:S02]  /*3400*/  HADD2.F32 R176, -RZ, R161.reuse.H0_H0 ;  /* 0x200000a1ffb07230 */ /* 0x100fe40000004100 */
[C---:B------:R-:W-:Y:S01]  /*3410*/  FMUL.FTZ R185, R171.reuse, R158 ;  /* 0x0000009eabb97220 */ /* 0x040fe20000410000 */
[C---:B------:R-:W-:Y:S01]  /*3420*/  FADD.FTZ R158, -R220.reuse, R181 ;  /* 0x000000b5dc9e7221 */ /* 0x040fe20000010100 */
[----:B------:R-:W-:Y:S02]  /*3430*/  HADD2.F32 R161, -RZ, R161.H1_H1 ;  /* 0x300000a1ffa17230 */ /* 0x000fe40000004100 */
[----:B------:R-:W-:Y:S01]  /*3440*/  FADD.FTZ R186, -R220, R175 ;  /* 0x000000afdcba7221 */ /* 0x000fe20000010100 */
[----:B------:R-:W-:Y:S02]  /*3450*/  HADD2.F32 R160, -RZ, R160.H1_H1 ;  /* 0x300000a0ffa07230 */ /* 0x000fe40000004100 */
[----:B------:R-:W-:Y:S01]  /*3460*/  FMUL.FTZ R182, R171, R182 ;  /* 0x000000b6abb67220 */ /* 0x000fe20000410000 */
[----:B------:R-:W-:-:S02]  /*3470*/  HADD2.F32 R178, -RZ, R162.H0_H0 ;  /* 0x200000a2ffb27230 */ /* 0x000fc40000004100 */
[----:B------:R-:W-:Y:S01]  /*3480*/  FMUL.FTZ R187, R187, R174 ;  /* 0x000000aebbbb7220 */ /* 0x000fe20000410000 */
[----:B------:R-:W-:Y:S02]  /*3490*/  HADD2.F32 R179, -RZ, R42.H0_H0 ;  /* 0x2000002affb37230 */ /* 0x000fe40000004100 */
[C---:B------:R-:W-:Y:S01]  /*34a0*/  FMUL.FTZ R181, R171.reuse, R158 ;  /* 0x0000009eabb57220 */ /* 0x040fe20000410000 */
[----:B------:R-:W-:Y:S01]  /*34b0*/  FADD.FTZ R158, -R220, R225 ;  /* 0x000000e1dc9e7221 */ /* 0x000fe20000010100 */
[--C-:B------:R-:W-:Y:S02]  /*34c0*/  HADD2.F32 R157, -RZ, R163.reuse.H0_H0 ;  /* 0x200000a3ff9d7230 */ /* 0x100fe40000004100 */
[----:B------:R-:W-:Y:S01]  /*34d0*/  FMUL.FTZ R186, R171, R186 ;  /* 0x000000baabba7220 */ /* 0x000fe20000410000 */
[----:B------:R-:W-:Y:S02]  /*34e0*/  HADD2.F32 R156, -RZ, R163.H1_H1 ;  /* 0x300000a3ff9c7230 */ /* 0x000fe40000004100 */
[-C--:B------:R-:W-:Y:S01]  /*34f0*/  FMUL.FTZ R180, R180, R161.reuse ;  /* 0x000000a1b4b47220 */ /* 0x080fe20000410000 */
[----:B------:R-:W-:Y:S01]  /*3500*/  FADD.FTZ R107, R107, R161 ;  /* 0x000000a16b6b7221 */ /* 0x000fe20000010000 */
[----:B------:R-:W-:Y:S01]  /*3510*/  FFMA.FTZ R67, R182, R161, R67 ;  /* 0x000000a1b6437223 */ /* 0x000fe20000010043 */
[----:B------:R-:W-:Y:S01]  /*3520*/  FMUL.FTZ R184, R184, R160 ;  /* 0x000000a0b8b87220 */ /* 0x000fe20000410000 */
[-C--:B------:R-:W-:Y:S01]  /*3530*/  FMUL.FTZ R183, R183, R176.reuse ;  /* 0x000000b0b7b77220 */ /* 0x080fe20000410000 */
[----:B------:R-:W-:Y:S01]  /*3540*/  FADD.FTZ R106, R106, R176 ;  /* 0x000000b06a6a7221 */ /* 0x000fe20000010000 */
[----:B------:R-:W-:Y:S01]  /*3550*/  FFMA.FTZ R66, R185, R176, R66 ;  /* 0x000000b0b9427223 */ /* 0x000fe20000010042 */
[----:B------:R-:W-:Y:S01]  /*3560*/  FADD.FTZ R161, R226, R187 ;  /* 0x000000bbe2a17221 */ /* 0x000fe20000010000 */
[----:B------:R-:W-:Y:S01]  /*3570*/  FFMA.FTZ R163, R189, R187, R224 ;  /* 0x000000bbbda37223 */ /* 0x000fe200000100e0 */
[----:B------:R-:W-:-:S02]  /*3580*/  HADD2.F32 R162, -RZ, R162.H1_H1 ;  /* 0x300000a2ffa27230 */ /* 0x000fc40000004100 */
[-C--:B------:R-:W-:Y:S01]  /*3590*/  FMUL.FTZ R179, R179, R178.reuse ;  /* 0x000000b2b3b37220 */ /* 0x080fe20000410000 */
[----:B------:R-:W-:Y:S02]  /*35a0*/  HADD2.F32 R176, -RZ, R42.H1_H1 ;  /* 0x3000002affb07230 */ /* 0x000fe40000004100 */
[----:B------:R-:W-:Y:S01]  /*35b0*/  FADD.FTZ R108, R108, R178 ;  /* 0x000000b26c6c7221 */ /* 0x000fe20000010000 */
[----:B------:R-:W-:Y:S01]  /*35c0*/  FFMA.FTZ R68, R181, R178, R68 ;  /* 0x000000b2b5447223 */ /* 0x000fe20000010044 */
[----:B------:R-:W-:Y:S02]  /*35d0*/  HADD2.F32 R227, -RZ, R159.H0_H0 ;  /* 0x2000009fffe37230 */ /* 0x000fe40000004100 */
[----:B------:R-:W-:Y:S01]  /*35e0*/  FMUL.FTZ R178, R171, R158 ;  /* 0x0000009eabb27220 */ /* 0x000fe20000410000 */
[----:B------:R-:W-:Y:S01]  /*35f0*/  FADD.FTZ R105, R105, R160 ;  /* 0x000000a069697221 */ /* 0x000fe20000010000 */
[C---:B------:R-:W-:Y:S01]  /*3600*/  FFMA.FTZ R65, R186.reuse, R160, R65 ;  /* 0x000000a0ba417223 */ /* 0x040fe20000010041 */
[----:B------:R-:W-:Y:S01]  /*3610*/  FADD.FTZ R158, R161, R184 ;  /* 0x000000b8a19e7221 */ /* 0x000fe20000010000 */
[----:B------:R-:W-:Y:S01]  /*3620*/  FFMA.FTZ R160, R186, R184, R163 ;  /* 0x000000b8baa07223 */ /* 0x000fe200000100a3 */
[-C--:B------:R-:W-:Y:S01]  /*3630*/  FMUL.FTZ R176, R176, R162.reuse ;  /* 0x000000a2b0b07220 */ /* 0x080fe20000410000 */
        /* <DEDUP_REMOVED lines=26> */
[----:B------:R-:W-:Y:S01]  /*37e0*/  FFMA.FTZ R71, R174, R156, R71 ;  /* 0x0000009cae477223 */ /* 0x000fe20000010047 */
[----:B------:R-:W-:Y:S01]  /*37f0*/  FADD.FTZ R226, R158, R173 ;  /* 0x000000ad9ee27221 */ /* 0x000fe20000010000 */
[----:B------:R-:W-:-:S07]  /*3800*/  FFMA.FTZ R224, R174, R173, R160 ;  /* 0x000000adaee07223 */ /* 0x000fce00000100a0 */
.L_x_2315:
[----:B------:R-:W-:Y:S05]  /*3810*/  BSYNC.RECONVERGENT B2 ;  /* 0x0000000000027941 */ /* 0x000fea0003800200 */
.L_x_2314:
        /* <DEDUP_REMOVED lines=13> */
[----:B------:R-:W-:Y:S02]  /*38f0*/  HADD2.F32 R31, -RZ, R44.H1_H1 ;  /* 0x3000002cff1f7230 */ /* 0x000fe40000004100 */
[----:B------:R-:W-:Y:S02]  /*3900*/  HADD2.F32 R160, -RZ, R47.H0_H0 ;  /* 0x2000002fffa07230 */ /* 0x000fe40000004100 */
[--C-:B---3--:R-:W-:Y:S02]  /*3910*/  HADD2.F32 R3, -RZ, R4.reuse.H0_H0 ;  /* 0x20000004ff037230 */ /* 0x108fe40000004100 */
[----:B------:R-:W-:Y:S02]  /*3920*/  HADD2.F32 R13, -RZ, R4.H1_H1 ;  /* 0x30000004ff0d7230 */ /* 0x000fe40000004100 */
[----:B------:R-:W-:-:S02]  /*3930*/  HADD2.F32 R161, -RZ, R5.H0_H0 ;  /* 0x20000005ffa17230 */ /* 0x000fc40000004100 */
[C---:B------:R-:W-:Y:S01]  /*3940*/  FADD.FTZ R4, -R220.reuse, R3 ;  /* 0x00000003dc047221 */ /* 0x040fe20000010100 */
[----:B------:R-:W-:Y:S02]  /*3950*/  HADD2.F32 R163, -RZ, R5.H1_H1 ;  /* 0x30000005ffa37230 */ /* 0x000fe40000004100 */
[C---:B------:R-:W-:Y:S01]  /*3960*/  FADD.FTZ R164, -R220.reuse, R13 ;  /* 0x0000000ddca47221 */ /* 0x040fe20000010100 */
[--C-:B----4-:R-:W-:Y:S02]  /*3970*/  HADD2.F32 R5, -RZ, R8.reuse.H0_H0 ;  /* 0x20000008ff057230 */ /* 0x110fe40000004100 */
[C---:B-----5:R-:W-:Y:S01]  /*3980*/  FMUL.FTZ R167, R171.reuse, R4 ;  /* 0x00000004aba77220 */ /* 0x060fe20000410000 */
[----:B------:R-:W-:Y:S02]  /*3990*/  HADD2.F32 R8, -RZ, R8.H1_H1 ;  /* 0x30000008ff087230 */ /* 0x000fe40000004100 */
[----:B------:R-:W-:Y:S01]  /*39a0*/  FMUL.FTZ R164, R171, R164 ;  /* 0x000000a4aba47220 */ /* 0x000fe20000410000 */
[----:B------:R-:W-:Y:S01]  /*39b0*/  FADD.FTZ R4, -R220, R161 ;  /* 0x000000a1dc047221 */ /* 0x000fe20000010100 */
[----:B------:R-:W-:-:S02]  /*39c0*/  HADD2.F32 R225, -RZ, R6.H0_H0 ;  /* 0x20000006ffe17230 */ /* 0x000fc40000004100 */
[-C--:B------:R-:W-:Y:S01]  /*39d0*/  FMUL.FTZ R165, R165, R5.reuse ;  /* 0x00000005a5a57220 */ /* 0x080fe20000410000 */
[----:B------:R-:W-:Y:S02]  /*39e0*/  HADD2.F32 R227, -RZ, R6.H1_H1 ;  /* 0x30000006ffe37230 */ /* 0x000fe40000004100 */
[----:B------:R-:W-:Y:S01]  /*39f0*/  FADD.FTZ R112, R112, R5 ;  /* 0x0000000570707221 */ /* 0x000fe20000010000 */
[----:B------:R-:W-:Y:S01]  /*3a00*/  FFMA.FTZ R72, R167, R5, R72 ;  /* 0x00000005a7487223 */ /* 0x000fe20000010048 */
[----:B------:R-:W-:Y:S02]  /*3a10*/  HADD2.F32 R6, -RZ, R9.H0_H0 ;  /* 0x20000009ff067230 */ /* 0x000fe40000004100 */
[-C--:B------:R-:W-:Y:S01]  /*3a20*/  FMUL.FTZ R31, R31, R8.reuse ;  /* 0x000000081f1f7220 */ /* 0x080fe20000410000 */
[----:B------:R-:W-:Y:S02]  /*3a30*/  HADD2.F32 R5, -RZ, R45.H0_H0 ;  /* 0x2000002dff057230 */ /* 0x000fe40000004100 */
[----:B------:R-:W-:Y:S01]  /*3a40*/  FADD.FTZ R113, R113, R8 ;  /* 0x0000000871717221 */ /* 0x000fe20000010000 */
[----:B------:R-:W-:Y:S01]  /*3a50*/  FFMA.FTZ R73, R164, R8, R73 ;  /* 0x00000008a4497223 */ /* 0x000fe20000010049 */
[----:B------:R-:W-:Y:S01]  /*3a60*/  FMUL.FTZ R3, R171, R4 ;  /* 0x00000004ab037220 */ /* 0x000fe20000410000 */
[----:B------:R-:W-:Y:S01]  /*3a70*/  FADD.FTZ R8, -R220, R163 ;  /* 0x000000a3dc087221 */ /* 0x000fe20000010100 */
[----:B------:R-:W-:-:S02]  /*3a80*/  HADD2.F32 R229, -RZ, R7.H0_H0 ;  /* 0x20000007ffe57230 */ /* 0x000fc40000004100 */
[-C--:B------:R-:W-:Y:S01]  /*3a90*/  FMUL.FTZ R4, R5, R6.reuse ;  /* 0x0000000605047220 */ /* 0x080fe20000410000 */
[----:B------:R-:W-:Y:S02]  /*3aa0*/  HADD2.F32 R157, -RZ, R7.H1_H1 ;  /* 0x30000007ff9d7230 */ /* 0x000fe40000004100 */
[----:B------:R-:W-:Y:S01]  /*3ab0*/  FADD.FTZ R114, R114, R6 ;  /* 0x0000000672727221 */ /* 0x000fe20000010000 */
[----:B------:R-:W-:Y:S02]  /*3ac0*/  HADD2.F32 R12, -RZ, R9.H1_H1 ;  /* 0x30000009ff0c7230 */ /* 0x000fe40000004100 */
[----:B------:R-:W-:Y:S01]  /*3ad0*/  FFMA.FTZ R74, R3, R6, R74 ;  /* 0x00000006034a7223 */ /* 0x000fe2000001004a */
[----:B------:R-:W-:Y:S02]  /*3ae0*/  HADD2.F32 R7, -RZ, R45.H1_H1 ;  /* 0x3000002dff077230 */ /* 0x000fe40000004100 */
[----:B------:R-:W-:Y:S01]  /*3af0*/  FMUL.FTZ R6, R171, R8 ;  /* 0x00000008ab067220 */ /* 0x000fe20000410000 */
[----:B------:R-:W-:-:S02]  /*3b00*/  HADD2.F32 R14, -RZ, R10.H0_H0 ;  /* 0x2000000aff0e7230 */ /* 0x000fc40000004100 */
[----:B------:R-:W-:Y:S01]  /*3b10*/  FADD.FTZ R8, -R220, R225 ;  /* 0x000000e1dc087221 */ /* 0x000fe20000010100 */
[--C-:B------:R-:W-:Y:S02]  /*3b20*/  HADD2.F32 R159, -RZ, R11.reuse.H0_H0 ;  /* 0x2000000bff9f7230 */ /* 0x100fe40000004100 */
[----:B------:R-:W-:Y:S01]  /*3b30*/  FMUL.FTZ R5, R7, R12 ;  /* 0x0000000c07057220 */ /* 0x000fe20000410000 */
[----:B------:R-:W-:Y:S02]  /*3b40*/  HADD2.F32 R156, -RZ, R11.H1_H1 ;  /* 0x3000000bff9c7230 */ /* 0x000fe40000004100 */
[----:B------:R-:W-:Y:S01]  /*3b50*/  FMUL.FTZ R7, R171, R8 ;  /* 0x00000008ab077220 */ /* 0x000fe20000410000 */
[----:B------:R-:W-:Y:S02]  /*3b60*/  HADD2.F32 R9, -RZ, R46.H0_H0 ;  /* 0x2000002eff097230 */ /* 0x000fe40000004100 */
[----:B------:R-:W-:Y:S01]  /*3b70*/  FADD.FTZ R226, R226, R165 ;  /* 0x000000a5e2e27221 */ /* 0x000fe20000010000 */
[----:B------:R-:W-:-:S02]  /*3b80*/  HADD2.F32 R158, -RZ, R10.H1_H1 ;  /* 0x3000000aff9e7230 */ /* 0x000fc40000004100 */
[----:B------:R-:W-:Y:S01]  /*3b90*/  FADD.FTZ R10, -R220, R227 ;  /* 0x000000e3dc0a7221 */ /* 0x000fe20000010100 */
[----:B------:R-:W-:Y:S02]  /*3ba0*/  HADD2.F32 R11, -RZ, R46.H1_H1 ;  /* 0x3000002eff0b7230 */ /* 0x000fe40000004100 */
[----:B------:R-:W-:Y:S01]  /*3bb0*/  FMUL.FTZ R8, R9, R14 ;  /* 0x0000000e09087220 */ /* 0x000fe20000410000 */
[----:B------:R-:W-:Y:S01]  /*3bc0*/  FADD.FTZ R115, R115, R12 ;  /* 0x0000000c73737221 */ /* 0x000fe20000010000 */
[----:B------:R-:W-:Y:S01]  /*3bd0*/  FMUL.FTZ R10, R171, R10 ;  /* 0x0000000aab0a7220 */ /* 0x000fe20000410000 */
[----:B------:R-:W-:Y:S01]  /*3be0*/  FFMA.FTZ R75, R6, R12, R75 ;  /* 0x0000000c064b7223 */ /* 0x000fe2000001004b */
[-C--:B------:R-:W-:Y:S01]  /*3bf0*/  FMUL.FTZ R9, R11, R158.reuse ;  /* 0x0000009e0b097220 */ /* 0x080fe20000410000 */
[----:B------:R-:W-:Y:S01]  /*3c00*/  FFMA.FTZ R11, R167, R165, R224 ;  /* 0x000000a5a70b7223 */ /* 0x000fe200000100e0 */
[----:B------:R-:W-:Y:S01]  /*3c10*/  FADD.FTZ R13, R226, R31 ;  /* 0x0000001fe20d7221 */ /* 0x000fe20000010000 */
[----:B------:R-:W-:Y:S01]  /*3c20*/  FADD.FTZ R117, R117, R158 ;  /* 0x0000009e75757221 */ /* 0x000fe20000010000 */
[----:B------:R-:W-:Y:S01]  /*3c30*/  FFMA.FTZ R77, R10, R158, R77 ;  /* 0x0000009e0a4d7223 */ /* 0x000fe2000001004d */
[----:B------:R-:W-:Y:S01]  /*3c40*/  FFMA.FTZ R12, R164, R31, R11 ;  /* 0x0000001fa40c7223 */ /* 0x000fe2000001000b */
        /* <DEDUP_REMOVED lines=25> */
.L_x_2317:
[----:B------:R-:W-:Y:S05]  /*3de0*/  BSYNC.RECONVERGENT B2 ;  /* 0x0000000000027941 */ /* 0x000fea0003800200 */
.L_x_2316:
[----:B------:R-:W-:-:S13]  /*3df0*/  ISETP.GE.U32.AND P5, PT, R166, 0xa0, PT ;  /* 0x000000a0a600780c */ /* 0x000fda0003fa6070 */
        /* <DEDUP_REMOVED lines=8> */
[----:B--2---:R-:W-:-:S05]  /*3e80*/  IMAD.WIDE.U32 R24, R223, 0x10, R24 ;  /* 0x00000010df187825 */ /* 0x004fca00078e0018 */
[----:B------:R0:W5:Y:S01]  /*3e90*/  LDG.E.128 R60, desc[UR6][R24.64] ;  /* 0x00000006183c7981 */ /* 0x000162000c1e1d00 */
[--C-:B---3--:R-:W-:Y:S02]  /*3ea0*/  HADD2.F32 R15, -RZ, R16.reuse.H0_H0 ;  /* 0x20000010ff0f7230 */ /* 0x108fe40000004100 */
[--C-:B------:R-:W-:Y:S02]  /*3eb0*/  HADD2.F32 R29, -RZ, R17.reuse.H0_H0 ;  /* 0x20000011ff1d7230 */ /* 0x100fe40000004100 */
[----:B------:R-:W-:Y:S02]  /*3ec0*/  HADD2.F32 R157, -RZ, R17.H1_H1 ;  /* 0x30000011ff9d7230 */ /* 0x000fe40000004100 */
[----:B------:R-:W-:Y:S02]  /*3ed0*/  HADD2.F32 R161, -RZ, R19.H0_H0 ;  /* 0x20000013ffa17230 */ /* 0x000fe40000004100 */
[----:B0-----:R-:W-:Y:S01]  /*3ee0*/  FADD.FTZ R24, -R220, R29 ;  /* 0x0000001ddc187221 */ /* 0x001fe20000010100 */
[----:B------:R-:W-:-:S02]  /*3ef0*/  HADD2.F32 R27, -RZ, R16.H1_H1 ;  /* 0x30000010ff1b7230 */ /* 0x000fc40000004100 */
[C---:B------:R-:W-:Y:S01]  /*3f00*/  FADD.FTZ R16, -R220.reuse, R15 ;  /* 0x0000000fdc107221 */ /* 0x040fe20000010100 */
[--C-:B------:R-:W-:Y:S02]  /*3f10*/  HADD2.F32 R159, -RZ, R18.reuse.H0_H0 ;  /* 0x20000012ff9f7230 */ /* 0x100fe40000004100 */
[C---:B------:R-:W-:Y:S01]  /*3f20*/  FADD.FTZ R26, -R220.reuse, R157 ;  /* 0x0000009ddc1a7221 */ /* 0x040fe20000010100 */
[----:B------:R-:W-:Y:S02]  /*3f30*/  HADD2.F32 R17, -RZ, R18.H1_H1 ;  /* 0x30000012ff117230 */ /* 0x000fe40000004100 */
[C---:B------:R-:W-:Y:S01]  /*3f40*/  FADD.FTZ R18, -R220.reuse, R27 ;  /* 0x0000001bdc127221 */ /* 0x040fe20000010100 */
[----:B------:R-:W-:Y:S02]  /*3f50*/  HADD2.F32 R19, -RZ, R19.H1_H1 ;  /* 0x30000013ff137230 */ /* 0x000fe40000004100 */
[C---:B------:R-:W-:Y:S01]  /*3f60*/  FADD.FTZ R158, -R220.reuse, R159 ;  /* 0x0000009fdc9e7221 */ /* 0x040fe20000010100 */
[C---:B------:R-:W-:Y:S01]  /*3f70*/  FADD.FTZ R228, -R220.reuse, R161 ;  /* 0x000000a1dce47221 */ /* 0x040fe20000010100 */
[----:B------:R-:W-:Y:S01]  /*3f80*/  FADD.FTZ R160, -R220, R17 ;  /* 0x00000011dca07221 */ /* 0x000fe20000010100 */
[----:B----4-:R-:W-:-:S02]  /*3f90*/  HADD2.F32 R17, -RZ, R20.H0_H0 ;  /* 0x20000014ff117230 */ /* 0x010fc40000004100 */
[----:B------:R-:W-:Y:S01]  /*3fa0*/  FADD.FTZ R30, -R220, R19 ;  /* 0x00000013dc1e7221 */ /* 0x000fe20000010100 */
[----:B------:R-:W-:Y:S02]  /*3fb0*/  HADD2.F32 R220, -RZ, R48.H0_H0 ;  /* 0x20000030ffdc7230 */ /* 0x000fe40000004100 */
[----:B-----5:R-:W-:Y:S01]  /*3fc0*/  FMUL.FTZ R15, R171, R16 ;  /* 0x00000010ab0f7220 */ /* 0x020fe20000410000 */
[----:B------:R-:W-:Y:S02]  /*3fd0*/  HADD2.F32 R20, -RZ, R20.H1_H1 ;  /* 0x30000014ff147230 */ /* 0x000fe40000004100 */
[----:B------:R-:W-:Y:S01]  /*3fe0*/  FADD.FTZ R120, R120, R17 ;  /* 0x0000001178787221 */ /* 0x000fe20000010000 */
[----:B------:R-:W-:Y:S02]  /*3ff0*/  HADD2.F32 R19, -RZ, R48.H1_H1 ;  /* 0x30000030ff137230 */ /* 0x000fe40000004100 */
[-C--:B------:R-:W-:Y:S01]  /*4000*/  FMUL.FTZ R16, R220, R17.reuse ;  /* 0x00000011dc107220 */ /* 0x080fe20000410000 */
[----:B------:R-:W-:Y:S01]  /*4010*/  FFMA.FTZ R80, R15, R17, R80 ;  /* 0x000000110f507223 */ /* 0x000fe20000010050 */
[----:B------:R-:W-:-:S02]  /*4020*/  HADD2.F32 R27, -RZ, R22.H0_H0 ;  /* 0x20000016ff1b7230 */ /* 0x000fc40000004100 */
[----:B------:R-:W-:Y:S01]  /*4030*/  FMUL.FTZ R18, R171, R18 ;  /* 0x00000012ab127220 */ /* 0x000fe20000410000 */
[----:B------:R-:W-:Y:S02]  /*4040*/  HADD2.F32 R162, -RZ, R22.H1_H1 ;  /* 0x30000016ffa27230 */ /* 0x000fe40000004100 */
[----:B------:R-:W-:Y:S01]  /*4050*/  FMUL.FTZ R17, R19, R20 ;  /* 0x0000001413117220 */ /* 0x000fe20000410000 */
[----:B------:R-:W-:Y:S02]  /*4060*/  HADD2.F32 R25, -RZ, R21.H0_H0 ;  /* 0x20000015ff197230 */ /* 0x000fe40000004100 */
[----:B------:R-:W-:Y:S01]  /*4070*/  FMUL.FTZ R19, R171, R24 ;  /* 0x00000018ab137220 */ /* 0x000fe20000410000 */
[----:B------:R-:W-:Y:S02]  /*4080*/  HADD2.F32 R22, -RZ, R49.H0_H0 ;  /* 0x20000031ff167230 */ /* 0x000fe40000004100 */
[----:B------:R-:W-:Y:S01]  /*4090*/  FADD.FTZ R121, R121, R20 ;  /* 0x0000001479797221 */ /* 0x000fe20000010000 */
[----:B------:R-:W-:-:S02]  /*40a0*/  HADD2.F32 R159, -RZ, R23.H0_H0 ;  /* 0x20000017ff9f7230 */ /* 0x000fc40000004100 */
[----:B------:R-:W-:Y:S01]  /*40b0*/  FFMA.FTZ R81, R18, R20, R81 ;  /* 0x0000001412517223 */ /* 0x000fe20000010051 */
[----:B------:R-:W-:Y:S02]  /*40c0*/  HADD2.F32 R156, -RZ, R23.H1_H1 ;  /* 0x30000017ff9c7230 */ /* 0x000fe40000004100 */
[C---:B------:R-:W-:Y:S01]  /*40d0*/  FMUL.FTZ R23, R171.reuse, R158 ;  /* 0x0000009eab177220 */ /* 0x040fe20000410000 */
[----:B------:R-:W-:Y:S02]  /*40e0*/  HADD2.F32 R24, -RZ, R50.H0_H0 ;  /* 0x20000032ff187230 */ /* 0x000fe40000004100 */
[----:B------:R-:W-:Y:S01]  /*40f0*/  FMUL.FTZ R20, R22, R25 ;  /* 0x0000001916147220 */ /* 0x000fe20000410000 */
[----:B------:R-:W-:Y:S02]  /*4100*/  HADD2.F32 R28, -RZ, R21.H1_H1 ;  /* 0x30000015ff1c7230 */ /* 0x000fe40000004100 */
[----:B------:R-:W-:Y:S01]  /*4110*/  FMUL.FTZ R22, R171, R26 ;  /* 0x0000001aab167220 */ /* 0x000fe20000410000 */
[----:B------:R-:W-:-:S02]  /*4120*/  HADD2.F32 R21, -RZ, R49.H1_H1 ;  /* 0x30000031ff157230 */ /* 0x000fc40000004100 */
[-C--:B------:R-:W-:Y:S01]  /*4130*/  FMUL.FTZ R24, R24, R27.reuse ;  /* 0x0000001b18187220 */ /* 0x080fe20000410000 */
[----:B------:R-:W-:Y:S01]  /*4140*/  FADD.FTZ R124, R124, R27 ;  /* 0x0000001b7c7c7221 */ /* 0x000fe20000010000 */
[----:B------:R-:W-:Y:S01]  /*4150*/  FFMA.FTZ R84, R23, R27, R84 ;  /* 0x0000001b17547223 */ /* 0x000fe20000010054 */
[----:B------:R-:W-:Y:S01]  /*4160*/  FADD.FTZ R226, R226, R16 ;  /* 0x00000010e2e27221 */ /* 0x000fe20000010000 */
[----:B------:R-:W-:Y:S01]  /*4170*/  FFMA.FTZ R27, R15, R16, R224 ;  /* 0x000000100f1b7223 */ /* 0x000fe200000100e0 */
[-C--:B------:R-:W-:Y:S01]  /*4180*/  FMUL.FTZ R21, R21, R28.reuse ;  /* 0x0000001c15157220 */ /* 0x080fe20000410000 */
        /* <DEDUP_REMOVED lines=8> */
[----:B------:R-:W-:-:S02]  /*4210*/  HADD2.F32 R25, -RZ, R50.H1_H1 ;  /* 0x30000032ff197230 */ /* 0x000fc40000004100 */
[----:B------:R-:W-:Y:S01]  /*4220*/  FMUL.FTZ R26, R171, R160 ;  /* 0x000000a0ab1a7220 */ /* 0x000fe20000410000 */
[----:B------:R-:W-:Y:S01]  /*4230*/  FADD.FTZ R157, R158, R21 ;  /* 0x000000159e9d7221 */ /* 0x000fe20000010000 */
[----:B------:R-:W-:Y:S01]  /*4240*/  FFMA.FTZ R28, R22, R21, R27 ;  /* 0x00000015161c7223 */ /* 0x000fe2000001001b */
[--C-:B------:R-:W-:Y:S02]  /*4250*/  HADD2.F32 R220, -RZ, R51.reuse.H0_H0 ;  /* 0x20000033ffdc7230 */ /* 0x100fe40000004100 */
[----:B------:R-:W-:Y:S01]  /*4260*/  FMUL.FTZ R25, R25, R162 ;  /* 0x000000a219197220 */ /* 0x000fe20000410000 */
[----:B------:R-:W-:Y:S01]  /*4270*/  FADD.FTZ R158, R157, R24 ;  /* 0x000000189d9e7221 */ /* 0x000fe20000010000 */
[----:B------:R-:W-:Y:S01]  /*4280*/  FFMA.FTZ R157, R23, R24, R28 ;  /* 0x00000018179d7223 */ /* 0x000fe2000001001c */
[----:B------:R-:W-:Y:S02]  /*4290*/  HADD2.F32 R161, -RZ, R51.H1_H1 ;  /* 0x30000033ffa17230 */ /* 0x000fe40000004100 */
[----:B------:R-:W-:Y:S01]  /*42a0*/  FMUL.FTZ R29, R171, R228 ;  /* 0x000000e4ab1d7220 */ /* 0x000fe20000410000 */
[----:B------:R-:W-:Y:S01]  /*42b0*/  FMUL.FTZ R27, R220, R159 ;  /* 0x0000009fdc1b7220 */ /* 0x000fe20000410000 */
        /* <DEDUP_REMOVED lines=13> */
[----:B------:R-:W-:-:S07]  /*4390*/  FFMA.FTZ R224, R30, R28, R159 ;  /* 0x0000001c1ee07223 */ /* 0x000fce000001009f */
.L_x_2309:
[----:B------:R-:W-:Y:S05]  /*43a0*/  BSYNC.RECONVERGENT B1 ;  /* 0x0000000000017941 */ /* 0x000fea0003800200 */
.L_x_2299:
        /* <DEDUP_REMOVED lines=20> */
.L_x_2369:
        /* <DEDUP_REMOVED lines=8> */
[----:B0-----:R-:W-:Y:S02]  /*4570*/  FSEL R160, R157, RZ, !P0 ;  /* 0x000000ff9da07208 */ /* 0x001fe40004000000 */
        /* <DEDUP_REMOVED lines=39> */
[----:B------:R-:W-:-:S02]  /*47f0*/  F2FP.F16.F32.PACK_AB R156, R159, R156 ;  /* 0x0000009c9f9c723e */ /* 0x000fc400000000ff */
[----:B------:R-:W-:Y:S02]  /*4800*/  F2FP.F16.F32.PACK_AB R157, R158, R157 ;  /* 0x0000009d9e9d723e */ /* 0x000fe400000000ff */
[----:B------:R-:W-:Y:S02]  /*4810*/  F2FP.F16.F32.PACK_AB R158, R162, R225 ;  /* 0x000000e1a29e723e */ /* 0x000fe400000000ff */
[----:B------:R-:W-:Y:S01]  /*4820*/  F2FP.F16.F32.PACK_AB R159, R220, R229 ;  /* 0x000000e5dc9f723e */ /* 0x000fe200000000ff */
[----:B------:R-:W-:Y:S06]  /*4830*/  BRA `(.L_x_2324) ;  /* 0x0000000000a07947 */ /* 0x000fec0003800000 */
.L_x_2323:
        /* <DEDUP_REMOVED lines=24> */
[C---:B------:R-:W-:Y:S01]  /*49c0*/  F2FP.F16.F32.PACK_AB R130, R162.reuse, R159 ;  /* 0x0000009fa282723e */ /* 0x040fe200000000ff */
        /* <DEDUP_REMOVED lines=11> */
[----:B------:R-:W-:Y:S02]  /*4a80*/  F2FP.F16.F32.PACK_AB R159, R227, R222 ;  /* 0x000000dee39f723e */ /* 0x000fe400000000ff */
[----:B------:R-:W-:Y:S02]  /*4a90*/  F2FP.F16.F32.PACK_AB R158, R225, R220 ;  /* 0x000000dce19e723e */ /* 0x000fe400000000ff */
[----:B------:R-:W-:Y:S02]  /*4aa0*/  F2FP.F16.F32.PACK_AB R157, R223, R162 ;  /* 0x000000a2df9d723e */ /* 0x000fe400000000ff */
[----:B------:R-:W-:-:S07]  /*4ab0*/  F2FP.F16.F32.PACK_AB R156, R163, R156 ;  /* 0x0000009ca39c723e */ /* 0x000fce00000000ff */
.L_x_2324:
[----:B------:R-:W0:Y:S08]  /*4ac0*/  @P1 LDC.64 R222, c[0x0][0x478] ;  /* 0x00011e00ffde1b82 */ /* 0x000e300000000a00 */
[----:B------:R-:W1:Y:S01]  /*4ad0*/  LDC.64 R162, c[0x0][0x468] ;  /* 0x00011a00ffa27b82 */ /* 0x000e620000000a00 */
[----:B0-----:R-:W-:-:S05]  /*4ae0*/  @P1 IMAD.WIDE.U32 R222, R170, 0x10, R222 ;  /* 0x00000010aade1825 */ /* 0x001fca00078e00de */
[----:B------:R0:W-:Y:S01]  /*4af0*/  @P1 STG.E.128 desc[UR6][R222.64], R128 ;  /* 0x00000080de001986 */ /* 0x0001e2000c101d06 */
[C---:B-1----:R-:W-:Y:S01]  /*4b00*/  IMAD.WIDE.U32 R162, R170.reuse, 0x10, R162 ;  /* 0x00000010aaa27825 */ /* 0x042fe200078e00a2 */
[----:B------:R-:W-:-:S04]  /*4b10*/  IADD3 R170, PT, PT, R170, 0x20, RZ ;  /* 0x00000020aaaa7810 */ /* 0x000fc80007ffe0ff */
[----:B------:R0:W-:Y:S03]  /*4b20*/  STG.E.128 desc[UR6][R162.64], R156 ;  /* 0x0000009ca2007986 */ /* 0x0001e6000c101d06 */
.L_x_2322:
[----:B------:R-:W-:Y:S05]  /*4b30*/  BSYNC.RECONVERGENT B2 ;  /* 0x0000000000027941 */ /* 0x000fea0003800200 */
.L_x_2321:
[----:B------:R-:W-:Y:S04]  /*4b40*/  BSSY.RECONVERGENT B2, `(.L_x_2325) ;  /* 0x0000059000027945 */ /* 0x000fe80003800200 */
[----:B------:R-:W-:Y:S05]  /*4b50*/  @!P2 BRA `(.L_x_2326) ;  /* 0x00000004005ca947 */ /* 0x000fea0003800000 */
[----:B------:R-:W-:-:S04]  /*4b60*/  ISETP.NE.U32.AND P1, PT, RZ, UR12, PT ;  /* 0x0000000cff007c0c */ /* 0x000fc8000bf25070 */
[----:B------:R-:W-:-:S13]  /*4b70*/  ISETP.NE.AND.EX P1, PT, RZ, UR13, PT, P1 ;  /* 0x0000000dff007c0c */ /* 0x000fda000bf25310 */
[----:B------:R-:W-:Y:S05]  /*4b80*/  @!P1 BRA `(.L_x_2327) ;  /* 0x0000000000a49947 */ /* 0x000fea0003800000 */
[-CC-:B0-----:R-:W-:Y:S01]  /*4b90*/  FFMA.FTZ R156, R197, R161.reuse, R160.reuse ;  /* 0x000000a1c59c7223 */ /* 0x181fe200000100a0 */
        /* <DEDUP_REMOVED lines=38> */
[----:B------:R-:W-:Y:S01]  /*4e00*/  F2FP.F16.F32.PACK_AB R156, R163, R156 ;  /* 0x0000009ca39c723e */ /* 0x000fe200000000ff */
[----:B------:R-:W-:Y:S06]  /*4e10*/  BRA `(.L_x_2328) ;  /* 0x0000000000907947 */ /* 0x000fec0003800000 */
.L_x_2327:
        /* <DEDUP_REMOVED lines=35> */
[----:B------:R-:W-:-:S07]  /*5050*/  F2FP.F16.F32.PACK_AB R159, R220, R229 ;  /* 0x000000e5dc9f723e */ /* 0x000fce00000000ff */
.L_x_2328:
[----:B------:R-:W0:Y:S08]  /*5060*/  @P1 LDC.64 R222, c[0x0][0x478] ;  /* 0x00011e00ffde1b82 */ /* 0x000e300000000a00 */
[----:B------:R-:W1:Y:S01]  /*5070*/  LDC.64 R162, c[0x0][0x468] ;  /* 0x00011a00ffa27b82 */ /* 0x000e620000000a00 */
[----:B0-----:R-:W-:-:S05]  /*5080*/  @P1 IMAD.WIDE.U32 R222, R170, 0x10, R222 ;  /* 0x00000010aade1825 */ /* 0x001fca00078e00de */
[----:B------:R2:W-:Y:S01]  /*5090*/  @P1 STG.E.128 desc[UR6][R222.64], R128 ;  /* 0x00000080de001986 */ /* 0x0005e2000c101d06 */
[C---:B-1----:R-:W-:Y:S01]  /*50a0*/  IMAD.WIDE.U32 R162, R170.reuse, 0x10, R162 ;  /* 0x00000010aaa27825 */ /* 0x042fe200078e00a2 */
[----:B------:R-:W-:-:S04]  /*50b0*/  IADD3 R170, PT, PT, R170, 0x20, RZ ;  /* 0x00000020aaaa7810 */ /* 0x000fc80007ffe0ff */
[----:B------:R2:W-:Y:S03]  /*50c0*/  STG.E.128 desc[UR6][R162.64], R156 ;  /* 0x0000009ca2007986 */ /* 0x0005e6000c101d06 */
.L_x_2326:
[----:B------:R-:W-:Y:S05]  /*50d0*/  BSYNC.RECONVERGENT B2 ;  /* 0x0000000000027941 */ /* 0x000fea0003800200 */
.L_x_2325:
[----:B------:R-:W-:Y:S04]  /*50e0*/  BSSY.RECONVERGENT B2, `(.L_x_2329) ;  /* 0x0000059000027945 */ /* 0x000fe80003800200 */
[----:B------:R-:W-:Y:S05]  /*50f0*/  @!P3 BRA `(.L_x_2330) ;  /* 0x00000004005cb947 */ /* 0x000fea0003800000 */
[----:B------:R-:W-:-:S04]  /*5100*/  ISETP.NE.U32.AND P1, PT, RZ, UR12, PT ;  /* 0x0000000cff007c0c */ /* 0x000fc8000bf25070 */
[----:B------:R-:W-:-:S13]  /*5110*/  ISETP.NE.AND.EX P1, PT, RZ, UR13, PT, P1 ;  /* 0x0000000dff007c0c */ /* 0x000fda000bf25310 */
[----:B------:R-:W-:Y:S05]  /*5120*/  @!P1 BRA `(.L_x_2331) ;  /* 0x0000000000a49947 */ /* 0x000fea0003800000 */
[-CC-:B0-2---:R-:W-:Y:S01]  /*5130*/  FFMA.FTZ R162, R174, R161.reuse, R160.reuse ;  /* 0x000000a1aea27223 */ /* 0x185fe200000100a0 */
        /* <DEDUP_REMOVED lines=40> */
.L_x_2331:
        /* <DEDUP_REMOVED lines=36> */
.L_x_2332:
[----:B------:R-:W0:Y:S08]  /*5600*/  @P1 LDC.64 R222, c[0x0][0x478] ;  /* 0x00011e00ffde1b82 */ /* 0x000e300000000a00 */
[----:B------:R-:W1:Y:S01]  /*5610*/  LDC.64 R162, c[0x0][0x468] ;  /* 0x00011a00ffa27b82 */ /* 0x000e620000000a00 */
[----:B0-----:R-:W-:-:S05]  /*5620*/  @P1 IMAD.WIDE.U32 R222, R170, 0x10, R222 ;  /* 0x00000010aade1825 */ /* 0x001fca00078e00de */
[----:B------:R3:W-:Y:S01]  /*5630*/  @P1 STG.E.128 desc[UR6][R222.64], R128 ;  /* 0x00000080de001986 */ /* 0x0007e2000c101d06 */
[C---:B-1----:R-:W-:Y:S01]  /*5640*/  IMAD.WIDE.U32 R162, R170.reuse, 0x10, R162 ;  /* 0x00000010aaa27825 */ /* 0x042fe200078e00a2 */
[----:B------:R-:W-:-:S04]  /*5650*/  IADD3 R170, PT, PT, R170, 0x20, RZ ;  /* 0x00000020aaaa7810 */ /* 0x000fc80007ffe0ff */
[----:B------:R3:W-:Y:S03]  /*5660*/  STG.E.128 desc[UR6][R162.64], R156 ;  /* 0x0000009ca2007986 */ /* 0x0007e6000c101d06 */
.L_x_2330:
[----:B------:R-:W-:Y:S05]  /*5670*/  BSYNC.RECONVERGENT B2 ;  /* 0x0000000000027941 */ /* 0x000fea0003800200 */
.L_x_2329:
[----:B------:R-:W-:Y:S04]  /*5680*/  BSSY.RECONVERGENT B2, `(.L_x_2333) ;  /* 0x0000059000027945 */ /* 0x000fe80003800200 */
[----:B------:R-:W-:Y:S05]  /*5690*/  @!P4 BRA `(.L_x_2334) ;  /* 0x00000004005cc947 */ /* 0x000fea0003800000 */
[----:B------:R-:W-:-:S04]  /*56a0*/  ISETP.NE.U32.AND P1, PT, RZ, UR12, PT ;  /* 0x0000000cff007c0c */ /* 0x000fc8000bf25070 */
[----:B------:R-:W-:-:S13]  /*56b0*/  ISETP.NE.AND.EX P1, PT, RZ, UR13, PT, P1 ;  /* 0x0000000dff007c0c */ /* 0x000fda000bf25310 */
[----:B------:R-:W-:Y:S05]  /*56c0*/  @!P1 BRA `(.L_x_2335) ;  /* 0x0000000000a49947 */ /* 0x000fea0003800000 */
[-CC-:B0-23--:R-:W-:Y:S01]  /*56d0*/  FFMA.FTZ R162, R13, R161.reuse, R160.reuse ;  /* 0x000000a10da27223 */ /* 0x18dfe200000100a0 */
        /* <DEDUP_REMOVED lines=40> */
.L_x_2335:
        /* <DEDUP_REMOVED lines=36> */
.L_x_2336:
[----:B------:R-:W0:Y:S08]  /*5ba0*/  @P1 LDC.64 R222, c[0x0][0x478] ;  /* 0x00011e00ffde1b82 */ /* 0x000e300000000a00 */
[----:B------:R-:W1:Y:S01]  /*5bb0*/  LDC.64 R162, c[0x0][0x468] ;  /* 0x00011a00ffa27b82 */ /* 0x000e620000000a00 */
[----:B0-----:R-:W-:-:S05]  /*5bc0*/  @P1 IMAD.WIDE.U32 R222, R170, 0x10, R222 ;  /* 0x00000010aade1825 */ /* 0x001fca00078e00de */
[----:B------:R4:W-:Y:S01]  /*5bd0*/  @P1 STG.E.128 desc[UR6][R222.64], R128 ;  /* 0x00000080de001986 */ /* 0x0009e2000c101d06 */
[C---:B-1----:R-:W-:Y:S01]  /*5be0*/  IMAD.WIDE.U32 R162, R170.reuse, 0x10, R162 ;  /* 0x00000010aaa27825 */ /* 0x042fe200078e00a2 */
[----:B------:R-:W-:-:S04]  /*5bf0*/  IADD3 R170, PT, PT, R170, 0x20, RZ ;  /* 0x00000020aaaa7810 */ /* 0x000fc80007ffe0ff */
[----:B------:R4:W-:Y:S03]  /*5c00*/  STG.E.128 desc[UR6][R162.64], R156 ;  /* 0x0000009ca2007986 */ /* 0x0009e6000c101d06 */
.L_x_2334:
[----:B------:R-:W-:Y:S05]  /*5c10*/  BSYNC.RECONVERGENT B2 ;  /* 0x0000000000027941 */ /* 0x000fea0003800200 */
.L_x_2333:
        /* <DEDUP_REMOVED lines=30> */
[----:B------:R-:W-:Y:S01]  /*5e00*/  F2FP.F16.F32.PACK_AB R131, R131, R161 ;  /* 0x000000a18383723e */ /* 0x000fe200000000ff */
[-C--:B------:R-:W-:Y:S01]  /*5e10*/  FMUL.FTZ R220, R161, R172.reuse ;  /* 0x000000aca1dc7220 */ /* 0x080fe20000410000 */
[C---:B------:R-:W-:Y:S01]  /*5e20*/  F2FP.F16.F32.PACK_AB R129, R156.reuse, R129 ;  /* 0x000000819c81723e */ /* 0x040fe200000000ff */
        /* <DEDUP_REMOVED lines=10> */
[----:B------:R-:W-:Y:S01]  /*5ed0*/  F2FP.F16.F32.PACK_AB R156, R161, R156 ;  /* 0x0000009ca19c723e */ /* 0x000fe200000000ff */
[----:B------:R-:W-:Y:S06]  /*5ee0*/  BRA `(.L_x_2339) ;  /* 0x0000000000907947 */ /* 0x000fec0003800000 */
.L_x_2338:
        /* <DEDUP_REMOVED lines=36> */
.L_x_2339:
[----:B------:R-:W0:Y:S08]  /*6130*/  @P1 LDC.64 R162, c[0x0][0x478] ;  /* 0x00011e00ffa21b82 */ /* 0x000e300000000a00 */
[----:B------:R-:W1:Y:S01]  /*6140*/  LDC.64 R160, c[0x0][0x468] ;  /* 0x00011a00ffa07b82 */ /* 0x000e620000000a00 */
[----:B0-----:R-:W-:-:S05]  /*6150*/  @P1 IMAD.WIDE.U32 R162, R170, 0x10, R162 ;  /* 0x00000010aaa21825 */ /* 0x001fca00078e00a2 */
[----:B------:R0:W-:Y:S01]  /*6160*/  @P1 STG.E.128 desc[UR6][R162.64], R128 ;  /* 0x00000080a2001986 */ /* 0x0001e2000c101d06 */
[----:B-1----:R-:W-:-:S05]  /*6170*/  IMAD.WIDE.U32 R160, R170, 0x10, R160 ;  /* 0x00000010aaa07825 */ /* 0x002fca00078e00a0 */
[----:B------:R0:W-:Y:S01]  /*6180*/  STG.E.128 desc[UR6][R160.64], R156 ;  /* 0x0000009ca0007986 */ /* 0x0001e2000c101d06 */
[----:B------:R-:W-:Y:S05]  /*6190*/  BRA `(.L_x_2337) ;  /* 0x0000002000807947 */ /* 0x000fea0003800000 */
.L_x_2320:
[----:B------:R-:W-:-:S04]  /*61a0*/  UISETP.NE.U32.AND UP0, UPT, UR12, URZ, UPT ;  /* 0x000000ff0c00728c */ /* 0x000fc8000bf05070 */
[----:B------:R-:W-:-:S09]  /*61b0*/  UISETP.NE.AND.EX UP0, UPT, UR13, URZ, UPT, UP0 ;  /* 0x000000ff0d00728c */ /* 0x000fd2000bf05300 */
[----:B------:R-:W-:Y:S05]  /*61c0*/  BRA.U UP0, `(.L_x_2340) ;  /* 0x0000000d00f87547 */ /* 0x000fea000b800000 */
[----:B------:R-:W-:Y:S01]  /*61d0*/  ISETP.GT.U32.AND P1, PT, R166, 0x1f, PT ;  /* 0x0000001fa600780c */ /* 0x000fe20003f24070 */
[----:B------:R-:W-:-:S12]  /*61e0*/  BSSY.RECONVERGENT B2, `(.L_x_2341) ;  /* 0x0000032000027945 */ /* 0x000fd80003800200 */
[----:B------:R-:W-:Y:S05]  /*61f0*/  @!P1 BRA `(.L_x_2342) ;  /* 0x0000000000c09947 */ /* 0x000fea0003800000 */
[-CC-:B------:R-:W-:Y:S01]  /*6200*/  FFMA.FTZ R224, R209, R161.reuse, R160.reuse ;  /* 0x000000a1d1e07223 */ /* 0x180fe200000100a0 */
[--C-:B------:R-:W-:Y:S02]  /*6210*/  HADD2.F32 R162, -RZ, R143.reuse.H0_H0 ;  /* 0x2000008fffa27230 */ /* 0x100fe40000004100 */
[-CC-:B------:R-:W-:Y:S01]  /*6220*/  FFMA.FTZ R157, R210, R161.reuse, R160.reuse ;  /* 0x000000a1d29d7223 */ /* 0x180fe200000100a0 */
[-C--:B------:R-:W-:Y:S01]  /*6230*/  FFMA.FTZ R159, R206, R161.reuse, R160 ;  /* 0x000000a1ce9f7223 */ /* 0x080fe200000100a0 */
[----:B------:R-:W-:Y:S01]  /*6240*/  FADD.FTZ R224, R207, -R224 ;  /* 0x800000e0cfe07221 */ /* 0x000fe20000010000 */
[--C-:B------:R-:W-:Y:S02]  /*6250*/  HADD2.F32 R158, -RZ, R142.reuse.H1_H1 ;  /* 0x3000008eff9e7230 */ /* 0x100fe40000004100 */
[----:B------:R-:W-:Y:S01]  /*6260*/  FFMA.FTZ R222, R213, R161, R160 ;  /* 0x000000a1d5de7223 */ /* 0x000fe200000100a0 */
[----:B------:R-:W-:Y:S02]  /*6270*/  HADD2.F32 R220, -RZ, R143.H1_H1 ;  /* 0x3000008fffdc7230 */ /* 0x000fe40000004100 */
[----:B-----5:R-:W-:Y:S01]  /*6280*/  FFMA.FTZ R231, R171, R224, R162 ;  /* 0x000000e0abe77223 */ /* 0x020fe200000100a2 */
[----:B------:R-:W-:Y:S01]  /*6290*/  FADD.FTZ R157, R208, -R157 ;  /* 0x8000009dd09d7221 */ /* 0x000fe20000010000 */
[----:B------:R-:W0:Y:S01]  /*62a0*/  LDC.64 R162, c[0x0][0x468] ;  /* 0x00011a00ffa27b82 */ /* 0x000e220000000a00 */
[----:B------:R-:W-:Y:S01]  /*62b0*/  FADD.FTZ R159, R204, -R159 ;  /* 0x8000009fcc9f7221 */ /* 0x000fe20000010000 */
[----:B------:R-:W-:-:S02]  /*62c0*/  HADD2.F32 R156, -RZ, R142.H0_H0 ;  /* 0x2000008eff9c7230 */ /* 0x000fc40000004100 */
[----:B------:R-:W-:Y:S01]  /*62d0*/  FADD.FTZ R227, R211, -R222 ;  /* 0x800000ded3e37221 */ /* 0x000fe20000010000 */
[C---:B------:R-:W-:Y:S01]  /*62e0*/  FFMA.FTZ R229, R171.reuse, R157, R158 ;  /* 0x0000009dabe57223 */ /* 0x040fe2000001009e */
[----:B------:R-:W-:Y:S01]  /*62f0*/  FFMA.FTZ R233, R171, R159, R220 ;  /* 0x0000009fabe97223 */ /* 0x000fe200000100dc */
[-CC-:B------:R-:W-:Y:S01]  /*6300*/  FFMA.FTZ R226, R217, R161.reuse, R160.reuse ;  /* 0x000000a1d9e27223 */ /* 0x180fe200000100a0 */
[-CC-:B------:R-:W-:Y:S01]  /*6310*/  FFMA.FTZ R157, R214, R161.reuse, R160.reuse ;  /* 0x000000a1d69d7223 */ /* 0x180fe200000100a0 */
[-CC-:B------:R-:W-:Y:S01]  /*6320*/  FFMA.FTZ R224, R221, R161.reuse, R160.reuse ;  /* 0x000000a1dde07223 */ /* 0x180fe200000100a0 */
[----:B------:R-:W-:Y:S01]  /*6330*/  FFMA.FTZ R159, R218, R161, R160 ;  /* 0x000000a1da9f7223 */ /* 0x000fe200000100a0 */
[----:B------:R-:W-:Y:S01]  /*6340*/  FFMA.FTZ R227, R171, R227, R156 ;  /* 0x000000e3abe37223 */ /* 0x000fe2000001009c */
[--C-:B------:R-:W-:Y:S02]  /*6350*/  HADD2.F32 R220, -RZ, R141.reuse.H0_H0 ;  /* 0x2000008dffdc7230 */ /* 0x100fe40000004100 */
[----:B------:R-:W-:Y:S01]  /*6360*/  FADD.FTZ R223, R215, -R226 ;  /* 0x800000e2d7df7221 */ /* 0x000fe20000010000 */
[----:B------:R-:W-:-:S02]  /*6370*/  HADD2.F32 R222, -RZ, R141.H1_H1 ;  /* 0x3000008dffde7230 */ /* 0x000fc40000004100 */
[----:B------:R-:W-:Y:S01]  /*6380*/  FADD.FTZ R225, R212, -R157 ;  /* 0x8000009dd4e17221 */ /* 0x000fe20000010000 */
[--C-:B------:R-:W-:Y:S02]  /*6390*/  HADD2.F32 R156, -RZ, R140.reuse.H0_H0 ;  /* 0x2000008cff9c7230 */ /* 0x100fe40000004100 */
[----:B------:R-:W-:Y:S01]  /*63a0*/  FADD.FTZ R157, R219, -R224 ;  /* 0x800000e0db9d7221 */ /* 0x000fe20000010000 */
[----:B------:R-:W-:Y:S02]  /*63b0*/  HADD2.F32 R158, -RZ, R140.H1_H1 ;  /* 0x3000008cff9e7230 */ /* 0x000fe40000004100 */
[----:B------:R-:W-:Y:S01]  /*63c0*/  FADD.FTZ R159, R216, -R159 ;  /* 0x8000009fd89f7221 */ /* 0x000fe20000010000 */
[C---:B------:R-:W-:Y:S01]  /*63d0*/  FFMA.FTZ R223, R171.reuse, R223, R220 ;  /* 0x000000dfabdf7223 */ /* 0x040fe200000100dc */
[C---:B------:R-:W-:Y:S01]  /*63e0*/  FFMA.FTZ R225, R171.reuse, R225, R222 ;  /* 0x000000e1abe17223 */ /* 0x040fe200000100de */
[C---:B------:R-:W-:Y:S01]  /*63f0*/  FFMA.FTZ R157, R171.reuse, R157, R156 ;  /* 0x0000009dab9d7223 */ /* 0x040fe2000001009c */
[----:B------:R-:W-:Y:S01]  /*6400*/  FFMA.FTZ R159, R171, R159, R158 ;  /* 0x0000009fab9f7223 */ /* 0x000fe2000001009e */
        /* <DEDUP_REMOVED lines=8> */
[----:B------:R-:W-:Y:S01]  /*6490*/  F2FP.F16.F32.PACK_AB R159, R222, R231 ;  /* 0x000000e7de9f723e */ /* 0x000fe200000000ff */
[----:B0-----:R-:W-:Y:S01]  /*64a0*/  IMAD.WIDE.U32 R162, R170, 0x10, R162 ;  /* 0x00000010aaa27825 */ /* 0x001fe200078e00a2 */
[----:B------:R-:W-:-:S02]  /*64b0*/  F2FP.F16.F32.PACK_AB R158, R229, R158 ;  /* 0x0000009ee59e723e */ /* 0x000fc400000000ff */
[----:B------:R-:W-:Y:S02]  /*64c0*/  F2FP.F16.F32.PACK_AB R157, R225, R220 ;  /* 0x000000dce19d723e */ /* 0x000fe400000000ff */
[----:B------:R-:W-:Y:S02]  /*64d0*/  F2FP.F16.F32.PACK_AB R156, R223, R156 ;  /* 0x0000009cdf9c723e */ /* 0x000fe400000000ff */
[----:B------:R-:W-:-:S03]  /*64e0*/  IADD3 R170, PT, PT, R170, 0x20, RZ ;  /* 0x00000020aaaa7810 */ /* 0x000fc60007ffe0ff */
[----:B------:R0:W-:Y:S04]  /*64f0*/  STG.E.128 desc[UR6][R162.64], R156 ;  /* 0x0000009ca2007986 */ /* 0x0001e8000c101d06 */
.L_x_2342:
[----:B------:R-:W-:Y:S05]  /*6500*/  BSYNC.RECONVERGENT B2 ;  /* 0x0000000000027941 */ /* 0x000fea0003800200 */
.L_x_2341:
[----:B------:R-:W-:Y:S04]  /*6510*/  BSSY.RECONVERGENT B2, `(.L_x_2343) ;  /* 0x0000032000027945 */ /* 0x000fe80003800200 */
[----:B------:R-:W-:Y:S05]  /*6520*/  @!P2 BRA `(.L_x_2344) ;  /* 0x0000000000c0a947 */ /* 0x000fea0003800000 */
[-CC-:B------:R-:W-:Y:S01]  /*6530*/  FFMA.FTZ R224, R193, R161.reuse, R160.reuse ;  /* 0x000000a1c1e07223 */ /* 0x180fe200000100a0 */
[--C-:B0-----:R-:W-:Y:S02]  /*6540*/  HADD2.F32 R162, -RZ, R147.reuse.H0_H0 ;  /* 0x20000093ffa27230 */ /* 0x101fe40000004100 */
        /* <DEDUP_REMOVED lines=46> */
.L_x_2344:
[----:B------:R-:W-:Y:S05]  /*6830*/  BSYNC.RECONVERGENT B2 ;  /* 0x0000000000027941 */ /* 0x000fea0003800200 */
.L_x_2343:
[----:B------:R-:W-:Y:S04]  /*6840*/  BSSY.RECONVERGENT B2, `(.L_x_2345) ;  /* 0x0000032000027945 */ /* 0x000fe80003800200 */
[----:B------:R-:W-:Y:S05]  /*6850*/  @!P3 BRA `(.L_x_2346) ;  /* 0x0000000000c0b947 */ /* 0x000fea0003800000 */
[-CC-:B------:R-:W-:Y:S01]  /*6860*/  FFMA.FTZ R224, R177, R161.reuse, R160.reuse ;  /* 0x000000a1b1e07223 */ /* 0x180fe200000100a0 */
[--C-:B01----:R-:W-:Y:S02]  /*6870*/  HADD2.F32 R162, -RZ, R151.reuse.H0_H0 ;  /* 0x20000097ffa27230 */ /* 0x103fe40000004100 */
[-CC-:B------:R-:W-:Y:S01]  /*6880*/  FFMA.FTZ R157, R178, R161.reuse, R160.reuse ;  /* 0x000000a1b29d7223 */ /* 0x180fe200000100a0 */
[-C--:B------:R-:W-:Y:S01]  /*6890*/  FFMA.FTZ R226, R174, R161.reuse, R160 ;  /* 0x000000a1aee27223 */ /* 0x080fe200000100a0 */
[----:B------:R-:W-:Y:S01]  /*68a0*/  FADD.FTZ R224, R175, -R224 ;  /* 0x800000e0afe07221 */ /* 0x000fe20000010000 */
[--C-:B------:R-:W-:Y:S02]  /*68b0*/  HADD2.F32 R158, -RZ, R150.reuse.H1_H1 ;  /* 0x30000096ff9e7230 */ /* 0x100fe40000004100 */
[----:B------:R-:W-:Y:S01]  /*68c0*/  FFMA.FTZ R222, R181, R161, R160 ;  /* 0x000000a1b5de7223 */ /* 0x000fe200000100a0 */
[----:B------:R-:W-:Y:S01]  /*68d0*/  FADD.FTZ R157, R176, -R157 ;  /* 0x8000009db09d7221 */ /* 0x000fe20000010000 */
[----:B-----5:R-:W-:Y:S01]  /*68e0*/  FFMA.FTZ R231, R171, R224, R162 ;  /* 0x000000e0abe77223 */ /* 0x020fe200000100a2 */
[----:B------:R-:W-:Y:S01]  /*68f0*/  HADD2.F32 R220, -RZ, R151.H1_H1 ;  /* 0x30000097ffdc7230 */ /* 0x000fe20000004100 */
[----:B------:R-:W0:Y:S01]  /*6900*/  LDC.64 R162, c[0x0][0x468] ;  /* 0x00011a00ffa27b82 */ /* 0x000e220000000a00 */
[----:B------:R-:W-:-:S02]  /*6910*/  HADD2.F32 R156, -RZ, R150.H0_H0 ;  /* 0x20000096ff9c7230 */ /* 0x000fc40000004100 */
[----:B------:R-:W-:Y:S01]  /*6920*/  FADD.FTZ R233, R173, -R226 ;  /* 0x800000e2ade97221 */ /* 0x000fe20000010000 */
[----:B------:R-:W-:Y:S01]  /*6930*/  FADD.FTZ R227, R179, -R222 ;  /* 0x800000deb3e37221 */ /* 0x000fe20000010000 */
[----:B------:R-:W-:Y:S01]  /*6940*/  FFMA.FTZ R229, R171, R157, R158 ;  /* 0x0000009dabe57223 */ /* 0x000fe2000001009e */
[-CC-:B------:R-:W-:Y:S01]  /*6950*/  FFMA.FTZ R226, R185, R161.reuse, R160.reuse ;  /* 0x000000a1b9e27223 */ /* 0x180fe200000100a0 */
[-CC-:B------:R-:W-:Y:S01]  /*6960*/  FFMA.FTZ R157, R182, R161.reuse, R160.reuse ;  /* 0x000000a1b69d7223 */ /* 0x180fe200000100a0 */
[-CC-:B------:R-:W-:Y:S01]  /*6970*/  FFMA.FTZ R224, R189, R161.reuse, R160.reuse ;  /* 0x000000a1bde07223 */ /* 0x180fe200000100a0 */
[----:B------:R-:W-:Y:S01]  /*6980*/  FFMA.FTZ R159, R186, R161, R160 ;  /* 0x000000a1ba9f7223 */ /* 0x000fe200000100a0 */
[C---:B------:R-:W-:Y:S01]  /*6990*/  FFMA.FTZ R233, R171.reuse, R233, R220 ;  /* 0x000000e9abe97223 */ /* 0x040fe200000100dc */
        /* <DEDUP_REMOVED lines=28> */
.L_x_2346:
[----:B------:R-:W-:Y:S05]  /*6b60*/  BSYNC.RECONVERGENT B2 ;  /* 0x0000000000027941 */ /* 0x000fea0003800200 */
.L_x_2345:
[----:B------:R-:W-:Y:S04]  /*6b70*/  BSSY.RECONVERGENT B2, `(.L_x_2347) ;  /* 0x0000032000027945 */ /* 0x000fe80003800200 */
[----:B------:R-:W-:Y:S05]  /*6b80*/  @!P4 BRA `(.L_x_2348) ;  /* 0x0000000000c0c947 */ /* 0x000fea0003800000 */
[-CC-:B------:R-:W-:Y:S01]  /*6b90*/  FFMA.FTZ R224, R13, R161.reuse, R160.reuse ;  /* 0x000000a10de07223 */ /* 0x180fe200000100a0 */
[--C-:B012---:R-:W-:Y:S02]  /*6ba0*/  HADD2.F32 R162, -RZ, R155.reuse.H0_H0 ;  /* 0x2000009bffa27230 */ /* 0x107fe40000004100 */
[-CC-:B------:R-:W-:Y:S01]  /*6bb0*/  FFMA.FTZ R157, R7, R161.reuse, R160.reuse ;  /* 0x000000a1079d7223 */ /* 0x180fe200000100a0 */
[-C--:B------:R-:W-:Y:S01]  /*6bc0*/  FFMA.FTZ R159, R14, R161.reuse, R160 ;  /* 0x000000a10e9f7223 */ /* 0x080fe200000100a0 */
[----:B------:R-:W-:Y:S01]  /*6bd0*/  FADD.FTZ R224, R11, -R224 ;  /* 0x800000e00be07221 */ /* 0x000fe20000010000 */
[--C-:B------:R-:W-:Y:S02]  /*6be0*/  HADD2.F32 R156, -RZ, R154.reuse.H0_H0 ;  /* 0x2000009aff9c7230 */ /* 0x100fe40000004100 */
[----:B------:R-:W-:Y:S01]  /*6bf0*/  FFMA.FTZ R222, R10, R161, R160 ;  /* 0x000000a10ade7223 */ /* 0x000fe200000100a0 */
[----:B------:R-:W-:Y:S01]  /*6c00*/  FADD.FTZ R157, R8, -R157 ;  /* 0x8000009d089d7221 */ /* 0x000fe20000010000 */
[----:B-----5:R-:W-:Y:S01]  /*6c10*/  FFMA.FTZ R231, R171, R224, R162 ;  /* 0x000000e0abe77223 */ /* 0x020fe200000100a2 */
[----:B------:R-:W-:Y:S01]  /*6c20*/  HADD2.F32 R220, -RZ, R155.H1_H1 ;  /* 0x3000009bffdc7230 */ /* 0x000fe20000004100 */
[----:B------:R-:W0:Y:S01]  /*6c30*/  LDC.64 R162, c[0x0][0x468] ;  /* 0x00011a00ffa27b82 */ /* 0x000e220000000a00 */
[----:B------:R-:W-:-:S02]  /*6c40*/  HADD2.F32 R158, -RZ, R154.H1_H1 ;  /* 0x3000009aff9e7230 */ /* 0x000fc40000004100 */
        /* <DEDUP_REMOVED lines=36> */
.L_x_2348:
[----:B------:R-:W-:Y:S05]  /*6e90*/  BSYNC.RECONVERGENT B2 ;  /* 0x0000000000027941 */ /* 0x000fea0003800200 */
.L_x_2347:
[----:B------:R-:W-:Y:S05]  /*6ea0*/  @!P5 BRA `(.L_x_2337) ;  /* 0x00000014003cd947 */ /* 0x000fea0003800000 */
[-CC-:B0123--:R-:W-:Y:S01]  /*6eb0*/  FFMA.FTZ R159, R30, R161.reuse, R160.reuse ;  /* 0x000000a11e9f7223 */ /* 0x18ffe200000100a0 */
[--C-:B------:R-:W-:Y:S02]  /*6ec0*/  HADD2.F32 R156, -RZ, R63.reuse.H1_H1 ;  /* 0x3000003fff9c7230 */ /* 0x100fe40000004100 */
[-CC-:B------:R-:W-:Y:S01]  /*6ed0*/  FFMA.FTZ R157, R23, R161.reuse, R160.reuse ;  /* 0x000000a1179d7223 */ /* 0x180fe200000100a0 */
[-CC-:B------:R-:W-:Y:S01]  /*6ee0*/  FFMA.FTZ R226, R29, R161.reuse, R160.reuse ;  /* 0x000000a11de27223 */ /* 0x180fe200000100a0 */
[----:B------:R-:W-:Y:S01]  /*6ef0*/  FADD.FTZ R229, R28, -R159 ;  /* 0x8000009f1ce57221 */ /* 0x000fe20000010000 */
[-CC-:B------:R-:W-:Y:S01]  /*6f00*/  FFMA.FTZ R220, R26, R161.reuse, R160.reuse ;  /* 0x000000a11adc7223 */ /* 0x180fe200000100a0 */
[----:B------:R-:W-:Y:S01]  /*6f10*/  FADD.FTZ R223, R24, -R157 ;  /* 0x8000009d18df7221 */ /* 0x000fe20000010000 */
[----:B------:R-:W-:Y:S01]  /*6f20*/  FFMA.FTZ R163, R19, R161, R160 ;  /* 0x000000a113a37223 */ /* 0x000fe200000100a0 */
[----:B-----5:R-:W-:Y:S01]  /*6f30*/  FFMA.FTZ R229, R171, R229, R156 ;  /* 0x000000e5abe57223 */ /* 0x020fe2000001009c */
[-CC-:B------:R-:W-:Y:S01]  /*6f40*/  FFMA.FTZ R224, R22, R161.reuse, R160.reuse ;  /* 0x000000a116e07223 */ /* 0x180fe200000100a0 */
[----:B------:R-:W0:Y:S01]  /*6f50*/  LDC.64 R156, c[0x0][0x468] ;  /* 0x00011a00ff9c7b82 */ /* 0x000e220000000a00 */
[-CC-:B------:R-:W-:Y:S01]  /*6f60*/  FFMA.FTZ R159, R15, R161.reuse, R160.reuse ;  /* 0x000000a10f9f7223 */ /* 0x180fe200000100a0 */
[----:B------:R-:W-:Y:S01]  /*6f70*/  FFMA.FTZ R222, R18, R161, R160 ;  /* 0x000000a112de7223 */ /* 0x000fe200000100a0 */
[----:B------:R-:W-:-:S02]  /*6f80*/  HADD2.F32 R162, -RZ, R63.H0_H0 ;  /* 0x2000003fffa27230 */ /* 0x000fc40000004100 */
[----:B------:R-:W-:Y:S01]  /*6f90*/  FADD.FTZ R226, R27, -R226 ;  /* 0x800000e21be27221 */ /* 0x000fe20000010000 */
[--C-:B------:R-:W-:Y:S02]  /*6fa0*/  HADD2.F32 R158, -RZ, R62.reuse.H0_H0 ;  /* 0x2000003eff9e7230 */ /* 0x100fe40000004100 */
[----:B------:R-:W-:Y:S01]  /*6fb0*/  FADD.FTZ R225, R25, -R220 ;  /* 0x800000dc19e17221 */ /* 0x000fe20000010000 */
[----:B------:R-:W-:Y:S02]  /*6fc0*/  HADD2.F32 R160, -RZ, R62.H1_H1 ;  /* 0x3000003effa07230 */ /* 0x000fe40000004100 */
[C---:B------:R-:W-:Y:S01]  /*6fd0*/  FFMA.FTZ R227, R171.reuse, R226, R162 ;  /* 0x000000e2abe37223 */ /* 0x040fe200000100a2 */
[--C-:B------:R-:W-:Y:S02]  /*6fe0*/  HADD2.F32 R162, -RZ, R61.reuse.H0_H0 ;  /* 0x2000003dffa27230 */ /* 0x100fe40000004100 */
[----:B------:R-:W-:Y:S01]  /*6ff0*/  FFMA.FTZ R223, R171, R223, R158 ;  /* 0x000000dfabdf7223 */ /* 0x000fe2000001009e */
[----:B------:R-:W-:-:S02]  /*7000*/  HADD2.F32 R220, -RZ, R61.H1_H1 ;  /* 0x3000003dffdc7230 */ /* 0x000fc40000004100 */
[----:B------:R-:W-:Y:S01]  /*7010*/  FFMA.FTZ R225, R171, R225, R160 ;  /* 0x000000e1abe17223 */ /* 0x000fe200000100a0 */
[--C-:B------:R-:W-:Y:S02]  /*7020*/  HADD2.F32 R158, -RZ, R60.reuse.H0_H0 ;  /* 0x2000003cff9e7230 */ /* 0x100fe40000004100 */
[----:B------:R-:W-:Y:S01]  /*7030*/  FADD.FTZ R161, R20, -R163 ;  /* 0x800000a314a17221 */ /* 0x000fe20000010000 */
[----:B------:R-:W-:Y:S02]  /*7040*/  HADD2.F32 R160, -RZ, R60.H1_H1 ;  /* 0x3000003cffa07230 */ /* 0x000fe40000004100 */
[----:B------:R-:W-:Y:S01]  /*7050*/  FADD.FTZ R163, R21, -R224 ;  /* 0x800000e015a37221 */ /* 0x000fe20000010000 */
[----:B------:R-:W-:Y:S01]  /*7060*/  FADD.FTZ R159, R16, -R159 ;  /* 0x8000009f109f7221 */ /* 0x000fe20000010000 */
        /* <DEDUP_REMOVED lines=14> */
[----:B------:R-:W-:-:S02]  /*7150*/  F2FP.F16.F32.PACK_AB R159, R220, R227 ;  /* 0x000000e3dc9f723e */ /* 0x000fc400000000ff */
[----:B------:R-:W-:Y:S02]  /*7160*/  F2FP.F16.F32.PACK_AB R158, R225, R158 ;  /* 0x0000009ee19e723e */ /* 0x000fe400000000ff */
[----:B------:R-:W-:Y:S02]  /*7170*/  F2FP.F16.F32.PACK_AB R157, R163, R162 ;  /* 0x000000a2a39d723e */ /* 0x000fe400000000ff */
[----:B------:R-:W-:-:S05]  /*7180*/  F2FP.F16.F32.PACK_AB R156, R161, R160 ;  /* 0x000000a0a19c723e */ /* 0x000fca00000000ff */
[----:B------:R0:W-:Y:S01]  /*7190*/  STG.E.128 desc[UR6][R170.64], R156 ;  /* 0x0000009caa007986 */ /* 0x0001e2000c101d06 */
[----:B------:R-:W-:Y:S05]  /*71a0*/  BRA `(.L_x_2337) ;  /* 0x00000010007c7947 */ /* 0x000fea0003800000 */
.L_x_2340:
[----:B------:R-:W-:Y:S04]  /*71b0*/  BSSY.RECONVERGENT B2, `(.L_x_2349) ;  /* 0x0000039000027945 */ /* 0x000fe80003800200 */
[----:B------:R-:W-:Y:S05]  /*71c0*/  @!P1 BRA `(.L_x_2350) ;  /* 0x0000000000dc9947 */ /* 0x000fea0003800000 */
[-CC-:B------:R-:W-:Y:S01]  /*71d0*/  FFMA.FTZ R128, R221, R161.reuse, R160.reuse ;  /* 0x000000a1dd807223 */ /* 0x180fe200000100a0 */
[-CC-:B------:R-:W-:Y:S01]  /*71e0*/  FFMA.FTZ R159, R214, R161.reuse, R160.reuse ;  /* 0x000000a1d69f7223 */ /* 0x180fe200000100a0 */
[----:B------:R-:W-:Y:S02]  /*71f0*/  HADD2.F32 R130, -RZ, R140.H0_H0 ;  /* 0x2000008cff827230 */ /* 0x000fe40000004100 */
[-C--:B------:R-:W-:Y:S01]  /*7200*/  FFMA.FTZ R129, R218, R161.reuse, R160 ;  /* 0x000000a1da817223 */ /* 0x080fe200000100a0 */
[--C-:B------:R-:W-:Y:S02]  /*7210*/  HADD2.F32 R163, -RZ, R141.reuse.H1_H1 ;  /* 0x3000008dffa37230 */ /* 0x100fe40000004100 */
[----:B------:R-:W-:Y:S01]  /*7220*/  FADD.FTZ R128, R219, -R128 ;  /* 0x80000080db807221 */ /* 0x000fe20000010000 */
[----:B------:R-:W-:Y:S01]  /*7230*/  FADD.FTZ R162, R212, -R159 ;  /* 0x8000009fd4a27221 */ /* 0x000fe20000010000 */
[----:B------:R-:W-:Y:S01]  /*7240*/  FFMA.FTZ R158, R217, R161, R160 ;  /* 0x000000a1d99e7223 */ /* 0x000fe200000100a0 */
[----:B------:R-:W-:Y:S01]  /*7250*/  FADD.FTZ R156, R216, -R129 ;  /* 0x80000081d89c7221 */ /* 0x000fe20000010000 */
[----:B-----5:R-:W-:Y:S01]  /*7260*/  FFMA.FTZ R129, R171, R128, R130 ;  /* 0x00000080ab817223 */ /* 0x020fe20000010082 */
[----:B------:R-:W-:-:S02]  /*7270*/  HADD2.F32 R157, -RZ, R141.H0_H0 ;  /* 0x2000008dff9d7230 */ /* 0x000fc40000004100 */
[----:B------:R-:W-:Y:S01]  /*7280*/  FFMA.FTZ R130, R171, R162, R163 ;  /* 0x000000a2ab827223 */ /* 0x000fe200000100a3 */
[----:B------:R-:W0:Y:S01]  /*7290*/  LDC.64 R222, c[0x0][0x478] ;  /* 0x00011e00ffde7b82 */ /* 0x000e220000000a00 */
[----:B------:R-:W-:Y:S01]  /*72a0*/  FADD.FTZ R158, R215, -R158 ;  /* 0x8000009ed79e7221 */ /* 0x000fe20000010000 */
[----:B------:R-:W-:Y:S02]  /*72b0*/  HADD2.F32 R131, -RZ, R140.H1_H1 ;  /* 0x3000008cff837230 */ /* 0x000fe40000004100 */
[-CC-:B------:R-:W-:Y:S01]  /*72c0*/  FFMA.FTZ R128, R213, R161.reuse, R160.reuse ;  /* 0x000000a1d5807223 */ /* 0x180fe200000100a0 */
[-CC-:B------:R-:W-:Y:S01]  /*72d0*/  FFMA.FTZ R220, R209, R161.reuse, R160.reuse ;  /* 0x000000a1d1dc7223 */ /* 0x180fe200000100a0 */
[C---:B------:R-:W-:Y:S01]  /*72e0*/  FFMA.FTZ R159, R171.reuse, R158, R157 ;  /* 0x0000009eab9f7223 */ /* 0x040fe2000001009d */
[-CC-:B------:R-:W-:Y:S01]  /*72f0*/  FFMA.FTZ R157, R210, R161.reuse, R160.reuse ;  /* 0x000000a1d29d7223 */ /* 0x180fe200000100a0 */
[----:B------:R-:W-:Y:S01]  /*7300*/  FFMA.FTZ R131, R171, R156, R131 ;  /* 0x0000009cab837223 */ /* 0x000fe20000010083 */
[----:B------:R-:W1:Y:S01]  /*7310*/  LDC.64 R162, c[0x0][0x468] ;  /* 0x00011a00ffa27b82 */ /* 0x000e620000000a00 */
[----:B------:R-:W-:Y:S01]  /*7320*/  FFMA.FTZ R225, R206, R161, R160 ;  /* 0x000000a1cee17223 */ /* 0x000fe200000100a0 */
[----:B------:R-:W-:-:S02]  /*7330*/  HADD2.F32 R156, -RZ, R142.H0_H0 ;  /* 0x2000008eff9c7230 */ /* 0x000fc40000004100 */
[----:B------:R-:W-:Y:S01]  /*7340*/  FADD.FTZ R128, R211, -R128 ;  /* 0x80000080d3807221 */ /* 0x000fe20000010000 */
[----:B------:R-:W-:Y:S02]  /*7350*/  HADD2.F32 R227, -RZ, R142.H1_H1 ;  /* 0x3000008effe37230 */ /* 0x000fe40000004100 */
        /* <DEDUP_REMOVED lines=10> */
[----:B------:R-:W-:Y:S01]  /*7400*/  F2FP.F16.F32.PACK_AB R128, R131, R129 ;  /* 0x000000818380723e */ /* 0x000fe200000000ff */
[-C--:B------:R-:W-:Y:S01]  /*7410*/  FMUL.FTZ R158, R159, R172.reuse ;  /* 0x000000ac9f9e7220 */ /* 0x080fe20000410000 */
[C---:B------:R-:W-:Y:S01]  /*7420*/  F2FP.F16.F32.PACK_AB R129, R130.reuse, R159 ;  /* 0x0000009f8281723e */ /* 0x040fe200000000ff */
[-C--:B------:R-:W-:Y:S01]  /*7430*/  FMUL.FTZ R157, R131, R172.reuse ;  /* 0x000000ac839d7220 */ /* 0x080fe20000410000 */
[-C--:B------:R-:W-:Y:S01]  /*7440*/  FMUL.FTZ R159, R130, R172.reuse ;  /* 0x000000ac829f7220 */ /* 0x080fe20000410000 */
[-C--:B------:R-:W-:Y:S01]  /*7450*/  FMUL.FTZ R220, R225, R172.reuse ;  /* 0x000000ace1dc7220 */ /* 0x080fe20000410000 */
[C---:B------:R-:W-:Y:S01]  /*7460*/  F2FP.F16.F32.PACK_AB R130, R227.reuse, R225 ;  /* 0x000000e1e382723e */ /* 0x040fe200000000ff */
[-C--:B------:R-:W-:Y:S01]  /*7470*/  FMUL.FTZ R227, R227, R172.reuse ;  /* 0x000000ace3e37220 */ /* 0x080fe20000410000 */
[-C--:B------:R-:W-:Y:S01]  /*7480*/  FMUL.FTZ R224, R229, R172.reuse ;  /* 0x000000ace5e07220 */ /* 0x080fe20000410000 */
[----:B------:R-:W-:Y:S01]  /*7490*/  FMUL.FTZ R225, R231, R172 ;  /* 0x000000ace7e17220 */ /* 0x000fe20000410000 */
[----:B------:R-:W-:Y:S01]  /*74a0*/  F2FP.F16.F32.PACK_AB R156, R157, R156 ;  /* 0x0000009c9d9c723e */ /* 0x000fe200000000ff */
[----:B0-----:R-:W-:Y:S01]  /*74b0*/  IMAD.WIDE.U32 R222, R170, 0x10, R222 ;  /* 0x00000010aade7825 */ /* 0x001fe200078e00de */
[----:B------:R-:W-:-:S02]  /*74c0*/  F2FP.F16.F32.PACK_AB R131, R231, R229 ;  /* 0x000000e5e783723e */ /* 0x000fc400000000ff */
[----:B------:R-:W-:Y:S01]  /*74d0*/  F2FP.F16.F32.PACK_AB R157, R159, R158 ;  /* 0x0000009e9f9d723e */ /* 0x000fe200000000ff */
[C---:B-1----:R-:W-:Y:S01]  /*74e0*/  IMAD.WIDE.U32 R162, R170.reuse, 0x10, R162 ;  /* 0x00000010aaa27825 */ /* 0x042fe200078e00a2 */
[----:B------:R-:W-:Y:S01]  /*74f0*/  F2FP.F16.F32.PACK_AB R158, R227, R220 ;  /* 0x000000dce39e723e */ /* 0x000fe200000000ff */
[----:B------:R0:W-:Y:S01]  /*7500*/  STG.E.128 desc[UR6][R222.64], R128 ;  /* 0x00000080de007986 */ /* 0x0001e2000c101d06 */
[----:B------:R-:W-:Y:S02]  /*7510*/  F2FP.F16.F32.PACK_AB R159, R225, R224 ;  /* 0x000000e0e19f723e */ /* 0x000fe400000000ff */
[----:B------:R-:W-:-:S03]  /*7520*/  IADD3 R170, PT, PT, R170, 0x20, RZ ;  /* 0x00000020aaaa7810 */ /* 0x000fc60007ffe0ff */
[----:B------:R0:W-:Y:S04]  /*7530*/  STG.E.128 desc[UR6][R162.64], R156 ;  /* 0x0000009ca2007986 */ /* 0x0001e8000c101d06 */
.L_x_2350:
[----:B------:R-:W-:Y:S05]  /*7540*/  BSYNC.RECONVERGENT B2 ;  /* 0x0000000000027941 */ /* 0x000fea0003800200 */
.L_x_2349:
[----:B------:R-:W-:Y:S04]  /*7550*/  BSSY.RECONVERGENT B2, `(.L_x_2351) ;  /* 0x0000039000027945 */ /* 0x000fe80003800200 */
[----:B------:R-:W-:Y:S05]  /*7560*/  @!P2 BRA `(.L_x_2352) ;  /* 0x0000000000dca947 */ /* 0x000fea0003800000 */
[-CC-:B0-----:R-:W-:Y:S01]  /*7570*/  FFMA.FTZ R128, R205, R161.reuse, R160.reuse ;  /* 0x000000a1cd807223 */ /* 0x181fe200000100a0 */
        /* <DEDUP_REMOVED lines=54> */
.L_x_2352:
[----:B------:R-:W-:Y:S05]  /*78e0*/  BSYNC.RECONVERGENT B2 ;  /* 0x0000000000027941 */ /* 0x000fea0003800200 */
.L_x_2351:
[----:B------:R-:W-:Y:S04]  /*78f0*/  BSSY.RECONVERGENT B2, `(.L_x_2353) ;  /* 0x0000039000027945 */ /* 0x000fe80003800200 */
[----:B------:R-:W-:Y:S05]  /*7900*/  @!P3 BRA `(.L_x_2354) ;  /* 0x0000000000dcb947 */ /* 0x000fea0003800000 */
[-CC-:B01----:R-:W-:Y:S01]  /*7910*/  FFMA.FTZ R128, R189, R161.reuse, R160.reuse ;  /* 0x000000a1bd807223 */ /* 0x183fe200000100a0 */
        /* <DEDUP_REMOVED lines=54> */
.L_x_2354:
[----:B------:R-:W-:Y:S05]  /*7c80*/  BSYNC.RECONVERGENT B2 ;  /* 0x0000000000027941 */ /* 0x000fea0003800200 */
.L_x_2353:
[----:B------:R-:W-:Y:S04]  /*7c90*/  BSSY.RECONVERGENT B2, `(.L_x_2355) ;  /* 0x0000039000027945 */ /* 0x000fe80003800200 */
[----:B------:R-:W-:Y:S05]  /*7ca0*/  @!P4 BRA `(.L_x_2356) ;  /* 0x0000000000dcc947 */ /* 0x000fea0003800000 */
[-CC-:B012---:R-:W-:Y:S01]  /*7cb0*/  FFMA.FTZ R128, R167, R161.reuse, R160.reuse ;  /* 0x000000a1a7807223 */ /* 0x187fe200000100a0 */
[-CC-:B------:R-:W-:Y:S01]  /*7cc0*/  FFMA.FTZ R162, R6, R161.reuse, R160.reuse ;  /* 0x000000a106a27223 */ /* 0x180fe200000100a0 */
[----:B------:R-:W-:Y:S02]  /*7cd0*/  HADD2.F32 R130, -RZ, R152.H0_H0 ;  /* 0x20000098ff827230 */ /* 0x000fe40000004100 */
[-C--:B------:R-:W-:Y:S01]  /*7ce0*/  FFMA.FTZ R129, R3, R161.reuse, R160 ;  /* 0x000000a103817223 */ /* 0x080fe200000100a0 */
[--C-:B------:R-:W-:Y:S02]  /*7cf0*/  HADD2.F32 R163, -RZ, R153.reuse.H1_H1 ;  /* 0x30000099ffa37230 */ /* 0x100fe40000004100 */
[----:B------:R-:W-:Y:S01]  /*7d00*/  FADD.FTZ R128, R165, -R128 ;  /* 0x80000080a5807221 */ /* 0x000fe20000010000 */
[----:B------:R-:W-:Y:S01]  /*7d10*/  FADD.FTZ R162, R5, -R162 ;  /* 0x800000a205a27221 */ /* 0x000fe20000010000 */
[----:B------:R-:W-:Y:S01]  /*7d20*/  FADD.FTZ R158, R4, -R129 ;  /* 0x80000081049e7221 */ /* 0x000fe20000010000 */
[----:B------:R-:W-:Y:S01]  /*7d30*/  FFMA.FTZ R156, R164, R161, R160 ;  /* 0x000000a1a49c7223 */ /* 0x000fe200000100a0 */
[----:B-----5:R-:W-:Y:S01]  /*7d40*/  FFMA.FTZ R129, R171, R128, R130 ;  /* 0x00000080ab817223 */ /* 0x020fe20000010082 */
[----:B------:R-:W-:-:S02]  /*7d50*/  HADD2.F32 R157, -RZ, R153.H0_H0 ;  /* 0x20000099ff9d7230 */ /* 0x000fc40000004100 */
[----:B------:R-:W-:Y:S01]  /*7d60*/  FFMA.FTZ R130, R171, R162, R163 ;  /* 0x000000a2ab827223 */ /* 0x000fe200000100a3 */
[----:B------:R-:W0:Y:S01]  /*7d70*/  LDC.64 R222, c[0x0][0x478] ;  /* 0x00011e00ffde7b82 */ /* 0x000e220000000a00 */
[----:B------:R-:W-:Y:S02]  /*7d80*/  HADD2.F32 R131, -RZ, R152.H1_H1 ;  /* 0x30000098ff837230 */ /* 0x000fe40000004100 */
[----:B------:R-:W-:Y:S01]  /*7d90*/  FADD.FTZ R156, R31, -R156 ;  /* 0x8000009c1f9c7221 */ /* 0x000fe20000010000 */
[----:B------:R-:W-:Y:S01]  /*7da0*/  FFMA.FTZ R159, R171, R158, R157 ;  /* 0x0000009eab9f7223 */ /* 0x000fe2000001009d */
[-CC-:B------:R-:W-:Y:S01]  /*7db0*/  FFMA.FTZ R157, R7, R161.reuse, R160.reuse ;  /* 0x000000a1079d7223 */ /* 0x180fe200000100a0 */
[-CC-:B------:R-:W-:Y:S01]  /*7dc0*/  FFMA.FTZ R158, R10, R161.reuse, R160.reuse ;  /* 0x000000a10a9e7223 */ /* 0x180fe200000100a0 */
[----:B------:R-:W-:Y:S01]  /*7dd0*/  FFMA.FTZ R131, R171, R156, R131 ;  /* 0x0000009cab837223 */ /* 0x000fe20000010083 */
[-CC-:B------:R-:W-:Y:S01]  /*7de0*/  FFMA.FTZ R220, R13, R161.reuse, R160.reuse ;  /* 0x000000a10ddc7223 */ /* 0x180fe200000100a0 */
        /* <DEDUP_REMOVED lines=35> */
.L_x_2356:
[----:B------:R-:W-:Y:S05]  /*8020*/  BSYNC.RECONVERGENT B2 ;  /* 0x0000000000027941 */ /* 0x000fea0003800200 */
.L_x_2355:
[----:B------:R-:W-:Y:S05]  /*8030*/  @!P5 BRA `(.L_x_2337) ;  /* 0x0000000000d8d947 */ /* 0x000fea0003800000 */
[-CC-:B------:R-:W-:Y:S01]  /*8040*/  FFMA.FTZ R227, R30, R161.reuse, R160.reuse ;  /* 0x000000a11ee37223 */ /* 0x180fe200000100a0 */
[-CC-:B0123--:R-:W-:Y:S01]  /*8050*/  FFMA.FTZ R130, R29, R161.reuse, R160.reuse ;  /* 0x000000a11d827223 */ /* 0x18ffe200000100a0 */
[-CC-:B------:R-:W-:Y:S01]  /*8060*/  FFMA.FTZ R131, R15, R161.reuse, R160.reuse ;  /* 0x000000a10f837223 */ /* 0x180fe200000100a0 */
[-CC-:B------:R-:W-:Y:S01]  /*8070*/  FFMA.FTZ R156, R18, R161.reuse, R160.reuse ;  /* 0x000000a1129c7223 */ /* 0x180fe200000100a0 */
[-CC-:B------:R-:W-:Y:S01]  /*8080*/  FFMA.FTZ R163, R19, R161.reuse, R160.reuse ;  /* 0x000000a113a37223 */ /* 0x180fe200000100a0 */
[-CC-:B------:R-:W-:Y:S01]  /*8090*/  FFMA.FTZ R158, R22, R161.reuse, R160.reuse ;  /* 0x000000a1169e7223 */ /* 0x180fe200000100a0 */
[-CC-:B------:R-:W-:Y:S01]  /*80a0*/  FFMA.FTZ R223, R23, R161.reuse, R160.reuse ;  /* 0x000000a117df7223 */ /* 0x180fe200000100a0 */
[----:B------:R-:W-:Y:S01]  /*80b0*/  FFMA.FTZ R220, R26, R161, R160 ;  /* 0x000000a11adc7223 */ /* 0x000fe200000100a0 */
[----:B------:R-:W0:Y:S01]  /*80c0*/  LDC.64 R128, c[0x0][0x468] ;  /* 0x00011a00ff807b82 */ /* 0x000e220000000a00 */
[--C-:B------:R-:W-:Y:S02]  /*80d0*/  HADD2.F32 R159, -RZ, R60.reuse.H1_H1 ;  /* 0x3000003cff9f7230 */ /* 0x100fe40000004100 */
[----:B------:R-:W-:Y:S01]  /*80e0*/  FADD.FTZ R162, R27, -R130 ;  /* 0x800000821ba27221 */ /* 0x000fe20000010000 */
[----:B------:R-:W-:-:S02]  /*80f0*/  HADD2.F32 R157, -RZ, R60.H0_H0 ;  /* 0x2000003cff9d7230 */ /* 0x000fc40000004100 */
[----:B------:R-:W-:Y:S01]  /*8100*/  FADD.FTZ R156, R17, -R156 ;  /* 0x8000009c119c7221 */ /* 0x000fe20000010000 */
[----:B------:R-:W-:Y:S01]  /*8110*/  FADD.FTZ R130, R16, -R131 ;  /* 0x8000008310827221 */ /* 0x000fe20000010000 */
[----:B------:R-:W-:Y:S02]  /*8120*/  HADD2.F32 R225, -RZ, R63.H0_H0 ;  /* 0x2000003fffe17230 */ /* 0x000fe40000004100 */
[----:B------:R-:W-:Y:S01]  /*8130*/  FADD.FTZ R222, R28, -R227 ;  /* 0x800000e31cde7221 */ /* 0x000fe20000010000 */
[----:B------:R-:W1:Y:S01]  /*8140*/  LDC.64 R160, c[0x0][0x478] ;  /* 0x00011e00ffa07b82 */ /* 0x000e620000000a00 */
[C---:B-----5:R-:W-:Y:S01]  /*8150*/  FFMA.FTZ R159, R171.reuse, R156, R159 ;  /* 0x0000009cab9f7223 */ /* 0x060fe2000001009f */
[----:B------:R-:W-:Y:S01]  /*8160*/  FFMA.FTZ R157, R171, R130, R157 ;  /* 0x00000082ab9d7223 */ /* 0x000fe2000001009d */
[--C-:B------:R-:W-:Y:S02]  /*8170*/  HADD2.F32 R156, -RZ, R61.reuse.H0_H0 ;  /* 0x2000003dff9c7230 */ /* 0x100fe40000004100 */
[----:B------:R-:W-:Y:S01]  /*8180*/  FADD.FTZ R130, R20, -R163 ;  /* 0x800000a314827221 */ /* 0x000fe20000010000 */
[----:B------:R-:W-:-:S02]  /*8190*/  HADD2.F32 R131, -RZ, R61.H1_H1 ;  /* 0x3000003dff837230 */ /* 0x000fc40000004100 */
[----:B------:R-:W-:Y:S01]  /*81a0*/  FFMA.FTZ R229, R171, R162, R225 ;  /* 0x000000a2abe57223 */ /* 0x000fe200000100e1 */
[----:B------:R-:W-:Y:S01]  /*81b0*/  FADD.FTZ R158, R21, -R158 ;  /* 0x8000009e159e7221 */ /* 0x000fe20000010000 */
[----:B------:R-:W-:Y:S02]  /*81c0*/  HADD2.F32 R224, -RZ, R63.H1_H1 ;  /* 0x3000003fffe07230 */ /* 0x000fe40000004100 */
[----:B------:R-:W-:Y:S01]  /*81d0*/  FADD.FTZ R162, R24, -R223 ;  /* 0x800000df18a27221 */ /* 0x000fe20000010000 */
[--C-:B------:R-:W-:Y:S02]  /*81e0*/  HADD2.F32 R225, -RZ, R62.reuse.H0_H0 ;  /* 0x2000003effe17230 */ /* 0x100fe40000004100 */
[----:B------:R-:W-:Y:S01]  /*81f0*/  FADD.FTZ R220, R25, -R220 ;  /* 0x800000dc19dc7221 */ /* 0x000fe20000010000 */
[----:B------:R-:W-:Y:S02]  /*8200*/  HADD2.F32 R227, -RZ, R62.H1_H1 ;  /* 0x3000003effe37230 */ /* 0x000fe40000004100 */
[C---:B------:R-:W-:Y:S01]  /*8210*/  FFMA.FTZ R163, R171.reuse, R130, R156 ;  /* 0x00000082aba37223 */ /* 0x040fe2000001009c */
        /* <DEDUP_REMOVED lines=9> */
[----:B------:R-:W-:Y:S01]  /*82b0*/  FMUL.FTZ R223, R220, R172 ;  /* 0x000000acdcdf7220 */ /* 0x000fe20000410000 */
[----:B-1----:R-:W-:Y:S01]  /*82c0*/  IMAD.WIDE.U32 R160, R170, 0x10, R160 ;  /* 0x00000010aaa07825 */ /* 0x002fe200078e00a0 */
[----:B------:R-:W-:-:S03]  /*82d0*/  F2FP.F16.F32.PACK_AB R131, R224, R229 ;  /* 0x000000e5e083723e */ /* 0x000fc600000000ff */
[----:B0-----:R-:W-:Y:S01]  /*82e0*/  IMAD.WIDE.U32 R170, R170, 0x10, R128 ;  /* 0x00000010aaaa7825 */ /* 0x001fe200078e0080 */
[----:B------:R-:W-:-:S03]  /*82f0*/  F2FP.F16.F32.PACK_AB R128, R159, R157 ;  /* 0x0000009d9f80723e */ /* 0x000fc600000000ff */
[-C--:B------:R-:W-:Y:S01]  /*8300*/  FMUL.FTZ R157, R159, R172.reuse ;  /* 0x000000ac9f9d7220 */ /* 0x080fe20000410000 */
[C---:B------:R-:W-:Y:S01]  /*8310*/  F2FP.F16.F32.PACK_AB R129, R130.reuse, R163 ;  /* 0x000000a38281723e */ /* 0x040fe200000000ff */
[----:B------:R-:W-:Y:S01]  /*8320*/  FMUL.FTZ R163, R130, R172 ;  /* 0x000000ac82a37220 */ /* 0x000fe20000410000 */
[----:B------:R-:W-:Y:S02]  /*8330*/  F2FP.F16.F32.PACK_AB R130, R220, R225 ;  /* 0x000000e1dc82723e */ /* 0x000fe400000000ff */
[----:B------:R-:W-:Y:S02]  /*8340*/  F2FP.F16.F32.PACK_AB R156, R157, R156 ;  /* 0x0000009c9d9c723e */ /* 0x000fe400000000ff */
[----:B------:R-:W-:Y:S01]  /*8350*/  F2FP.F16.F32.PACK_AB R157, R163, R158 ;  /* 0x0000009ea39d723e */ /* 0x000fe200000000ff */
[----:B------:R0:W-:Y:S01]  /*8360*/  STG.E.128 desc[UR6][R160.64], R128 ;  /* 0x00000080a0007986 */ /* 0x0001e2000c101d06 */
[----:B------:R-:W-:Y:S02]  /*8370*/  F2FP.F16.F32.PACK_AB R159, R227, R222 ;  /* 0x000000dee39f723e */ /* 0x000fe400000000ff */
[----:B------:R-:W-:-:S05]  /*8380*/  F2FP.F16.F32.PACK_AB R158, R223, R162 ;  /* 0x000000a2df9e723e */ /* 0x000fca00000000ff */
[----:B------:R0:W-:Y:S02]  /*8390*/  STG.E.128 desc[UR6][R170.64], R156 ;  /* 0x0000009caa007986 */ /* 0x0001e4000c101d06 */
.L_x_2337:
[----:B------:R-:W-:Y:S05]  /*83a0*/  BSYNC.RECONVERGENT B1 ;  /* 0x0000000000017941 */ /* 0x000fea0003800200 */
.L_x_2319:
[----:B01234-:R-:W0:Y:S02]  /*83b0*/  LDC.64 R156, c[0x0][0x380] ;  /* 0x0000e000ff9c7b82 */ /* 0x01fe240000000a00 */
[----:B0-----:R-:W-:-:S04]  /*83c0*/  LEA R169, R156, R169, 0x2 ;  /* 0x000000a99ca97211 */ /* 0x001fc800078e10ff */
[----:B------:R-:W-:-:S13]  /*83d0*/  ISETP.GE.AND P1, PT, R169, R157, PT ;  /* 0x0000009da900720c */ /* 0x000fda0003f26270 */
[----:B------:R-:W-:Y:S05]  /*83e0*/  @!P1 BRA `(.L_x_2357) ;  /* 0xffffff8400109947 */ /* 0x000fea000383ffff */
.L_x_2298:
[----:B------:R-:W-:Y:S05]  /*83f0*/  BSYNC B0 ;  /* 0x0000000000007941 */ /* 0x000fea0003800000 */
.L_x_2297:
        /* <DEDUP_REMOVED lines=29> */
[----:B------:R-:W3:Y:S04]  /*85d0*/  LDS R4, [R6+0x200] ;  /* 0x0002000006047984 */ /* 0x000ee80000000800 */
[----:B------:R-:W4:Y:S04]  /*85e0*/  LDS R15, [R6+0x1600] ;  /* 0x00160000060f7984 */ /* 0x000f280000000800 */
[----:B------:R-:W2:Y:S04]  /*85f0*/  LDS R5, [R6+0x400] ;  /* 0x0004000006057984 */ /* 0x000ea80000000800 */
[----:B------:R-:W2:Y:S04]  /*8600*/  LDS R16, [R6+0x1800] ;  /* 0x0018000006107984 */ /* 0x000ea80000000800 */
[----:B------:R-:W2:Y:S04]  /*8610*/  LDS R7, [R6+0x600] ;  /* 0x0006000006077984 */ /* 0x000ea80000000800 */
[----:B------:R-:W2:Y:S04]  /*8620*/  LDS R18, [R6+0x1a00] ;  /* 0x001a000006127984 */ /* 0x000ea80000000800 */
[----:B------:R-:W2:Y:S04]  /*8630*/  LDS R8, [R6+0x800] ;  /* 0x0008000006087984 */ /* 0x000ea80000000800 */
[----:B------:R-:W2:Y:S04]  /*8640*/  LDS R17, [R6+0x1c00] ;  /* 0x001c000006117984 */ /* 0x000ea80000000800 */
[----:B------:R-:W2:Y:S01]  /*8650*/  LDS R9, [R6+0xa00] ;  /* 0x000a000006097984 */ /* 0x000ea20000000800 */
[----:B0-----:R-:W-:-:S03]  /*8660*/  FADD.FTZ R3, RZ, R3 ;  /* 0x00000003ff037221 */ /* 0x001fc60000010000 */
[----:B------:R-:W0:Y:S01]  /*8670*/  LDS R20, [R6+0x1e00] ;  /* 0x001e000006147984 */ /* 0x000e220000000800 */
[----:B-1----:R-:W-:-:S03]  /*8680*/  FADD.FTZ R3, R3, R14 ;  /* 0x0000000e03037221 */ /* 0x002fc60000010000 */
[----:B------:R-:W1:Y:S01]  /*8690*/  LDS R10, [R6+0xc00] ;  /* 0x000c0000060a7984 */ /* 0x000e620000000800 */
[----:B---3--:R-:W-:-:S03]  /*86a0*/  FADD.FTZ R4, RZ, R4 ;  /* 0x00000004ff047221 */ /* 0x008fc60000010000 */
[----:B------:R-:W3:Y:S01]  /*86b0*/  LDS R19, [R6+0x2000] ;  /* 0x0020000006137984 */ /* 0x000ee20000000800 */
[----:B----4-:R-:W-:-:S03]  /*86c0*/  FADD.FTZ R4, R4, R15 ;  /* 0x0000000f04047221 */ /* 0x010fc60000010000 */
[----:B------:R-:W4:Y:S01]  /*86d0*/  LDS R11, [R6+0xe00] ;  /* 0x000e0000060b7984 */ /* 0x000f220000000800 */
[----:B--2---:R-:W-:-:S03]  /*86e0*/  FADD.FTZ R5, RZ, R5 ;  /* 0x00000005ff057221 */ /* 0x004fc60000010000 */
[----:B------:R-:W2:Y:S01]  /*86f0*/  LDS R22, [R6+0x2200] ;  /* 0x0022000006167984 */ /* 0x000ea20000000800 */
[----:B------:R-:W-:-:S03]  /*8700*/  FADD.FTZ R5, R5, R16 ;  /* 0x0000001005057221 */ /* 0x000fc60000010000 */
[----:B------:R-:W2:Y:S01]  /*8710*/  LDS R12, [R6+0x1000] ;  /* 0x00100000060c7984 */ /* 0x000ea20000000800 */
[----:B------:R-:W-:-:S03]  /*8720*/  FADD.FTZ R7, RZ, R7 ;  /* 0x00000007ff077221 */ /* 0x000fc60000010000 */
        /* <DEDUP_REMOVED lines=9> */
[----:B0-----:R-:W-:-:S03]  /*87c0*/  FADD.FTZ R9, R9, R20 ;  /* 0x0000001409097221 */ /* 0x001fc60000010000 */
[----:B------:R-:W0:Y:S01]  /*87d0*/  LDS R28, [R6+0x2c00] ;  /* 0x002c0000061c7984 */ /* 0x000e220000000800 */
[----:B-1----:R-:W-:-:S03]  /*87e0*/  FADD.FTZ R10, RZ, R10 ;  /* 0x0000000aff0a7221 */ /* 0x002fc60000010000 */
[----:B------:R-:W1:Y:S01]  /*87f0*/  LDS R30, [R6+0x2e00] ;  /* 0x002e0000061e7984 */ /* 0x000e620000000800 */
[----:B---3--:R-:W-:-:S03]  /*8800*/  FADD.FTZ R10, R10, R19 ;  /* 0x000000130a0a7221 */ /* 0x008fc60000010000 */
[----:B------:R-:W3:Y:S01]  /*8810*/  LDS R25, [R6+0x3000] ;  /* 0x0030000006197984 */ /* 0x000ee20000000800 */
[----:B----4-:R-:W-:-:S03]  /*8820*/  FADD.FTZ R11, RZ, R11 ;  /* 0x0000000bff0b7221 */ /* 0x010fc60000010000 */
[----:B------:R-:W4:Y:S01]  /*8830*/  LDS R32, [R6+0x3200] ;  /* 0x0032000006207984 */ /* 0x000f220000000800 */
[----:B--2---:R-:W-:-:S03]  /*8840*/  FADD.FTZ R11, R11, R22 ;  /* 0x000000160b0b7221 */ /* 0x004fc60000010000 */
        /* <DEDUP_REMOVED lines=9> */
[----:B------:R-:W-:-:S03]  /*88e0*/  FADD.FTZ R3, R3, R26 ;  /* 0x0000001a03037221 */ /* 0x000fc60000010000 */
[----:B------:R-:W2:Y:S01]  /*88f0*/  LDS R31, [R6+0x3e00] ;  /* 0x003e0000061f7984 */ /* 0x000ea20000000800 */
[----:B------:R-:W-:-:S03]  /*8900*/  FADD.FTZ R4, R4, R23 ;  /* 0x0000001704047221 */ /* 0x000fc60000010000 */
[----:B------:R-:W2:Y:S01]  /*8910*/  LDS R40, [R6+0x4000] ;  /* 0x0040000006287984 */ /* 0x000ea20000000800 */
[----:B0-----:R-:W-:-:S03]  /*8920*/  FADD.FTZ R5, R5, R28 ;  /* 0x0000001c05057221 */ /* 0x001fc60000010000 */
[----:B------:R-:W0:Y:S01]  /*8930*/  LDS R42, [R6+0x4200] ;  /* 0x00420000062a7984 */ /* 0x000e220000000800 */
[----:B-1----:R-:W-:-:S03]  /*8940*/  FADD.FTZ R7, R7, R30 ;  /* 0x0000001e07077221 */ /* 0x002fc60000010000 */
[----:B------:R-:W1:Y:S01]  /*8950*/  LDS R33, [R6+0x4400] ;  /* 0x0044000006217984 */ /* 0x000e620000000800 */
[----:B---3--:R-:W-:-:S03]  /*8960*/  FADD.FTZ R8, R8, R25 ;  /* 0x0000001908087221 */ /* 0x008fc60000010000 */
[----:B------:R-:W3:Y:S01]  /*8970*/  LDS R44, [R6+0x4600] ;  /* 0x00460000062c7984 */ /* 0x000ee20000000800 */
[----:B----4-:R-:W-:-:S03]  /*8980*/  FADD.FTZ R9, R9, R32 ;  /* 0x0000002009097221 */ /* 0x010fc60000010000 */
[----:B------:R-:W4:Y:S01]  /*8990*/  LDS R35, [R6+0x4800] ;  /* 0x0048000006237984 */ /* 0x000f220000000800 */
[----:B--2---:R-:W-:-:S03]  /*89a0*/  FADD.FTZ R10, R10, R27 ;  /* 0x0000001b0a0a7221 */ /* 0x004fc60000010000 */
[----:B------:R-:W2:Y:S01]  /*89b0*/  LDS R46, [R6+0x4a00] ;  /* 0x004a0000062e7984 */ /* 0x000ea20000000800 */
[----:B------:R-:W-:-:S03]  /*89c0*/  FADD.FTZ R11, R11, R34 ;  /* 0x000000220b0b7221 */ /* 0x000fc60000010000 */
[----:B------:R-:W2:Y:S01]  /*89d0*/  LDS R37, [R6+0x4c00] ;  /* 0x004c000006257984 */ /* 0x000ea20000000800 */
[----:B------:R-:W-:-:S03]  /*89e0*/  FADD.FTZ R12, R12, R29 ;  /* 0x0000001d0c0c7221 */ /* 0x000fc60000010000 */
[----:B------:R-:W2:Y:S01]  /*89f0*/  LDS R48, [R6+0x4e00] ;  /* 0x004e000006307984 */ /* 0x000ea20000000800 */
[----:B------:R-:W-:Y:S01]  /*8a00*/  FADD.FTZ R13, R13, R36 ;  /* 0x000000240d0d7221 */ /* 0x000fe20000010000 */
[----:B------:R-:W-:Y:S01]  /*8a10*/  BAR.SYNC.DEFER_BLOCKING 0x0 ;  /* 0x0000000000007b1d */ /* 0x000fe20000010000 */
[----:B------:R-:W-:Y:S01]  /*8a20*/  FADD.FTZ R15, R3, R38 ;  /* 0x00000026030f7221 */ /* 0x000fe20000010000 */
[----:B------:R-:W-:Y:S01]  /*8a30*/  FADD.FTZ R31, R4, R31 ;  /* 0x0000001f041f7221 */ /* 0x000fe20000010000 */
[----:B------:R-:W-:Y:S01]  /*8a40*/  FADD.FTZ R23, R5, R40 ;  /* 0x0000002805177221 */ /* 0x000fe20000010000 */
[----:B0-----:R-:W-:Y:S01]  /*8a50*/  FADD.FTZ R7, R7, R42 ;  /* 0x0000002a07077221 */ /* 0x001fe20000010000 */
[----:B-1----:R-:W-:Y:S01]  /*8a60*/  FADD.FTZ R33, R8, R33 ;  /* 0x0000002108217221 */ /* 0x002fe20000010000 */
[----:B---3--:R-:W-:Y:S01]  /*8a70*/  FADD.FTZ R9, R9, R44 ;  /* 0x0000002c09097221 */ /* 0x008fe20000010000 */
[----:B------:R-:W-:Y:S01]  /*8a80*/  STS.128 [R168], R52 ;  /* 0x00000034a8007388 */ /* 0x000fe20000000c00 */
[----:B----4-:R-:W-:-:S03]  /*8a90*/  FADD.FTZ R35, R10, R35 ;  /* 0x000000230a237221 */ /* 0x010fc60000010000 */
[----:B------:R-:W-:Y:S01]  /*8aa0*/  STS.128 [R168+0x10], R56 ;  /* 0x00001038a8007388 */ /* 0x000fe20000000c00 */
[----:B--2---:R-:W-:-:S03]  /*8ab0*/  FADD.FTZ R11, R11, R46 ;  /* 0x0000002e0b0b7221 */ /* 0x004fc60000010000 */
[----:B------:R-:W-:Y:S01]  /*8ac0*/  STS.128 [R168+0x400], R96 ;  /* 0x00040060a8007388 */ /* 0x000fe20000000c00 */
[----:B------:R-:W-:-:S03]  /*8ad0*/  FADD.FTZ R37, R12, R37 ;  /* 0x000000250c257221 */ /* 0x000fc60000010000 */
[----:B------:R-:W-:Y:S01]  /*8ae0*/  STS.128 [R168+0x410], R100 ;  /* 0x00041064a8007388 */ /* 0x000fe20000000c00 */
[----:B------:R-:W-:-:S03]  /*8af0*/  FADD.FTZ R13, R13, R48 ;  /* 0x000000300d0d7221 */ /* 0x000fc60000010000 */
[----:B------:R0:W-:Y:S04]  /*8b00*/  STS.128 [R168+0x800], R64 ;  /* 0x00080040a8007388 */ /* 0x0001e80000000c00 */
[----:B------:R-:W-:Y:S04]  /*8b10*/  STS.128 [R168+0x810], R68 ;  /* 0x00081044a8007388 */ /* 0x000fe80000000c00 */
[----:B------:R-:W-:Y:S04]  /*8b20*/  STS.128 [R168+0xc00], R72 ;  /* 0x000c0048a8007388 */ /* 0x000fe80000000c00 */
[----:B------:R-:W-:Y:S04]  /*8b30*/  STS.128 [R168+0xc10], R76 ;  /* 0x000c104ca8007388 */ /* 0x000fe80000000c00 */
[----:B------:R-:W-:Y:S01]  /*8b40*/  STS.128 [R168+0x1000], R80 ;  /* 0x00100050a8007388 */ /* 0x000fe20000000c00 */
[----:B0-----:R-:W-:-:S03]  /*8b50*/  IADD3.X R64, PT, PT, RZ, RZ, RZ, P0, !PT ;  /* 0x000000ffff407210 */ /* 0x001fc600007fe4ff */
[----:B------:R-:W-:Y:S01]  /*8b60*/  STS.128 [R168+0x1010], R84 ;  /* 0x00101054a8007388 */ /* 0x000fe20000000c00 */
[C---:B------:R-:W-:Y:S02]  /*8b70*/  SHF.L.U64.HI R64, R49.reuse, 0x2, R64 ;  /* 0x0000000231407819 */ /* 0x040fe40000010240 */
[----:B------:R-:W-:Y:S01]  /*8b80*/  SHF.L.U32 R49, R49, 0x2, RZ ;  /* 0x0000000231317819 */ /* 0x000fe200000006ff */
[----:B------:R-:W-:Y:S03]  /*8b90*/  BAR.SYNC.DEFER_BLOCKING 0x0 ;  /* 0x0000000000007b1d */ /* 0x000fe60000010000 */
[C---:B------:R-:W-:Y:S02]  /*8ba0*/  IADD3 R51, P0, PT, R49.reuse, UR18, RZ ;  /* 0x0000001231337c10 */ /* 0x040fe4000ff1e0ff */
[----:B------:R-:W-:Y:S02]  /*8bb0*/  IADD3 R49, P1, PT, R49, UR16, RZ ;  /* 0x0000001031317c10 */ /* 0x000fe4000ff3e0ff */
[----:B------:R-:W-:-:S02]  /*8bc0*/  IADD3.X R66, PT, PT, R64, UR19, RZ, P0, !PT ;  /* 0x0000001340427c10 */ /* 0x000fc400087fe4ff */
[C---:B------:R-:W-:Y:S02]  /*8bd0*/  ISETP.GE.U32.AND P0, PT, R47.reuse, 0x80, PT ;  /* 0x000000802f00780c */ /* 0x040fe40003f06070 */
[----:B------:R-:W-:Y:S02]  /*8be0*/  IADD3.X R64, PT, PT, R64, UR17, RZ, P1, !PT ;  /* 0x0000001140407c10 */ /* 0x000fe40008ffe4ff */
[----:B------:R-:W-:-:S09]  /*8bf0*/  ISETP.GE.U32.AND P1, PT, R47, 0x100, PT ;  /* 0x000001002f00780c */ /* 0x000fd20003f26070 */
[----:B------:R-:W-:Y:S01]  /*8c00*/  @P0 MOV R2, R51 ;  /* 0x0000003300020202 */ /* 0x000fe20000000f00 */
[----:B------:R-:W0:Y:S01]  /*8c10*/  LDS R39, [R6] ;  /* 0x0000000006277984 */ /* 0x000e220000000800 */
[-C--:B------:R-:W-:Y:S02]  /*8c20*/  @P0 MOV R3, R66.reuse ;  /* 0x0000004200030202 */ /* 0x080fe40000000f00 */
[----:B------:R-:W-:Y:S01]  /*8c30*/  @P0 IADD3 R51, P2, PT, R51, 0x200, RZ ;  /* 0x0000020033330810 */ /* 0x000fe20007f5e0ff */
[----:B------:R-:W1:Y:S03]  /*8c40*/  LDS R50, [R6+0x1400] ;  /* 0x0014000006327984 */ /* 0x000e660000000800 */
[----:B------:R-:W-:Y:S01]  /*8c50*/  @P0 IADD3.X R66, PT, PT, RZ, R66, RZ, P2, !PT ;  /* 0x00000042ff420210 */ /* 0x000fe200017fe4ff */
        /* <DEDUP_REMOVED lines=15> */
[----:B---3--:R-:W-:Y:S01]  /*8d50*/  FADD.FTZ R39, R39, R60 ;  /* 0x0000003c27277221 */ /* 0x008fe20000010000 */
[----:B----4-:R-:W-:Y:S02]  /*8d60*/  FADD.FTZ R41, RZ, R41 ;  /* 0x00000029ff297221 */ /* 0x010fe40000010000 */
[----:B------:R-:W-:Y:S02]  /*8d70*/  LDS R20, [R6+0x3200] ;  /* 0x0032000006147984 */ /* 0x000fe40000000800 */
[----:B------:R-:W-:Y:S02]  /*8d80*/  FADD.FTZ R41, R41, R52 ;  /* 0x0000003429297221 */ /* 0x000fe40000010000 */
[----:B------:R2:W-:Y:S01]  /*8d90*/  @P0 STG.E desc[UR6][R2.64], R39 ;  /* 0x0000002702000986 */ /* 0x0005e2000c101906 */
[----:B------:R-:W-:-:S03]  /*8da0*/  FADD.FTZ R43, RZ, R43 ;  /* 0x0000002bff2b7221 */ /* 0x000fc60000010000 */
[----:B------:R-:W-:Y:S01]  /*8db0*/  LDS R39, [R6+0x2e00] ;  /* 0x002e000006277984 */ /* 0x000fe20000000800 */
[----:B------:R-:W-:-:S03]  /*8dc0*/  FADD.FTZ R41, R41, R58 ;  /* 0x0000003a29297221 */ /* 0x000fc60000010000 */
[----:B------:R-:W-:Y:S01]  /*8dd0*/  LDS R22, [R6+0x4600] ;  /* 0x0046000006167984 */ /* 0x000fe20000000800 */
[----:B------:R-:W-:Y:S01]  /*8de0*/  FADD.FTZ R43, R43, R54 ;  /* 0x000000362b2b7221 */ /* 0x000fe20000010000 */
[----:B--2---:R-:W-:Y:S02]  /*8df0*/  @P0 MOV R2, R49 ;  /* 0x0000003100020202 */ /* 0x004fe40000000f00 */
[----:B------:R-:W2:Y:S01]  /*8e00*/  LDS R16, [R6+0xc00] ;  /* 0x000c000006107984 */ /* 0x000ea20000000800 */
[-C--:B------:R-:W-:Y:S01]  /*8e10*/  @P0 MOV R3, R64.reuse ;  /* 0x0000004000030202 */ /* 0x080fe20000000f00 */
[----:B------:R-:W-:Y:S01]  /*8e20*/  FADD.FTZ R41, R41, R62 ;  /* 0x0000003e29297221 */ /* 0x000fe20000010000 */
[----:B------:R-:W-:Y:S01]  /*8e30*/  @P0 IADD3 R49, P3, PT, R49, 0x200, RZ ;  /* 0x0000020031310810 */ /* 0x000fe20007f7e0ff */
[----:B------:R-:W3:Y:S01]  /*8e40*/  LDS R17, [R6+0x2000] ;  /* 0x0020000006117984 */ /* 0x000ee20000000800 */
[----:B------:R-:W-:Y:S02]  /*8e50*/  FADD.FTZ R0, R43, R0 ;  /* 0x000000002b007221 */ /* 0x000fe40000010000 */
[----:B------:R-:W-:Y:S01]  /*8e60*/  @P0 IADD3.X R64, PT, PT, RZ, R64, RZ, P3, !PT ;  /* 0x00000040ff400210 */ /* 0x000fe20001ffe4ff */
[----:B------:R4:W-:Y:S01]  /*8e70*/  @P0 STG.E desc[UR6][R2.64], R15 ;  /* 0x0000000f02000986 */ /* 0x0009e2000c101906 */
[----:B------:R-:W-:Y:S01]  /*8e80*/  @P1 MOV R4, R49 ;  /* 0x0000003100041202 */ /* 0x000fe20000000f00 */
[----:B0-----:R-:W-:Y:S01]  /*8e90*/  FADD.FTZ R45, R0, R45 ;  /* 0x0000002d002d7221 */ /* 0x001fe20000010000 */
[----:B------:R-:W-:Y:S01]  /*8ea0*/  @P1 IADD3 R49, P2, PT, R49, 0x200, RZ ;  /* 0x0000020031311810 */ /* 0x000fe20007f5e0ff */
[----:B------:R-:W0:Y:S01]  /*8eb0*/  LDS R0, [R6+0x600] ;  /* 0x0006000006007984 */ /* 0x000e220000000800 */
[-C--:B------:R-:W-:Y:S01]  /*8ec0*/  @P1 MOV R5, R64.reuse ;  /* 0x0000004000051202 */ /* 0x080fe20000000f00 */
[----:B-1----:R-:W-:Y:S01]  /*8ed0*/  FADD.FTZ R14, RZ, R14 ;  /* 0x0000000eff0e7221 */ /* 0x002fe20000010000 */
[----:B------:R-:W-:Y:S01]  /*8ee0*/  @P1 IADD3.X R64, PT, PT, RZ, R64, RZ, P2, !PT ;  /* 0x00000040ff401210 */ /* 0x000fe200017fe4ff */
[----:B------:R-:W-:Y:S01]  /*8ef0*/  LDS R43, [R6+0x4200] ;  /* 0x00420000062b7984 */ /* 0x000fe20000000800 */
[----:B------:R-:W-:-:S02]  /*8f00*/  ISETP.GE.U32.AND P3, PT, R47, 0x300, PT ;  /* 0x000003002f00780c */ /* 0x000fc40003f66070 */
[----:B------:R-:W-:Y:S01]  /*8f10*/  ISETP.GE.U32.AND P2, PT, R47, 0x380, PT ;  /* 0x000003802f00780c */ /* 0x000fe20003f46070 */
[----:B------:R-:W1:Y:S01]  /*8f20*/  LDS R15, [R6+0xa00] ;  /* 0x000a0000060f7984 */ /* 0x000e620000000800 */
[----:B----4-:R-:W-:Y:S02]  /*8f30*/  @P1 MOV R2, R51 ;  /* 0x0000003300021202 */ /* 0x010fe40000000f00 */
[----:B------:R-:W-:Y:S01]  /*8f40*/  @P1 IADD3 R51, P0, PT, R51, 0x200, RZ ;  /* 0x0000020033331810 */ /* 0x000fe20007f1e0ff */
[----:B------:R-:W-:Y:S01]  /*8f50*/  LDS R29, [R6+0x4800] ;  /* 0x00480000061d7984 */ /* 0x000fe20000000800 */
[-C--:B------:R-:W-:Y:S02]  /*8f60*/  @P1 MOV R3, R66.reuse ;  /* 0x0000004200031202 */ /* 0x080fe40000000f00 */
[----:B------:R-:W-:Y:S01]  /*8f70*/  @P1 IADD3.X R66, PT, PT, RZ, R66, RZ, P0, !PT ;  /* 0x00000042ff421210 */ /* 0x000fe200007fe4ff */
[----:B------:R-:W-:Y:S01]  /*8f80*/  LDS R19, [R6+0x2200] ;  /* 0x0022000006137984 */ /* 0x000fe20000000800 */
[----:B------:R-:W-:-:S03]  /*8f90*/  ISETP.GE.U32.AND P0, PT, R47, 0x200, PT ;  /* 0x000002002f00780c */ /* 0x000fc60003f06070 */
[----:B------:R4:W-:Y:S04]  /*8fa0*/  @P1 STG.E desc[UR6][R2.64], R41 ;  /* 0x0000002902001986 */ /* 0x0009e8000c101906 */
[----:B------:R-:W-:Y:S04]  /*8fb0*/  @P1 STG.E desc[UR6][R4.64], R31 ;  /* 0x0000001f04001986 */ /* 0x000fe8000c101906 */
[----:B------:R-:W1:Y:S01]  /*8fc0*/  LDS R31, [R6+0x1c00] ;  /* 0x001c0000061f7984 */ /* 0x000e620000000800 */
[----:B--2---:R-:W-:Y:S01]  /*8fd0*/  FADD.FTZ R16, RZ, R16 ;  /* 0x00000010ff107221 */ /* 0x004fe20000010000 */
[----:B----4-:R-:W-:-:S02]  /*8fe0*/  @P5 MOV R2, R51 ;  /* 0x0000003300025202 */ /* 0x010fc40000000f00 */
[----:B------:R-:W2:Y:S01]  /*8ff0*/  LDS R41, [R6+0x3000] ;  /* 0x0030000006297984 */ /* 0x000ea20000000800 */
[----:B------:R-:W-:Y:S01]  /*9000*/  @P5 MOV R3, R66 ;  /* 0x0000004200035202 */ /* 0x000fe20000000f00 */
[----:B---3--:R-:W-:Y:S01]  /*9010*/  FADD.FTZ R16, R16, R17 ;  /* 0x0000001110107221 */ /* 0x008fe20000010000 */
[----:B------:R-:W-:Y:S01]  /*9020*/  @P5 IADD3 R51, P1, PT, R51, 0x200, RZ ;  /* 0x0000020033335810 */ /* 0x000fe20007f3e0ff */
[----:B------:R-:W3:Y:S01]  /*9030*/  LDS R8, [R6+0x1000] ;  /* 0x0010000006087984 */ /* 0x000ee20000000800 */
[----:B0-----:R-:W-:-:S03]  /*9040*/  FADD.FTZ R0, RZ, R0 ;  /* 0x00000000ff007221 */ /* 0x001fc60000010000 */
[----:B------:R0:W-:Y:S01]  /*9050*/  @P5 STG.E desc[UR6][R2.64], R45 ;  /* 0x0000002d02005986 */ /* 0x0001e2000c101906 */
[----:B------:R-:W-:Y:S02]  /*9060*/  @P5 IADD3.X R66, PT, PT, RZ, R66, RZ, P1, !PT ;  /* 0x00000042ff425210 */ /* 0x000fe40000ffe4ff */
[----:B------:R-:W-:Y:S01]  /*9070*/  ISETP.GE.U32.AND P1, PT, R47, 0x400, PT ;  /* 0x000004002f00780c */ /* 0x000fe20003f26070 */
[----:B------:R-:W4:Y:S01]  /*9080*/  LDS R45, [R6+0x4400] ;  /* 0x00440000062d7984 */ /* 0x000f220000000800 */
[----:B-1----:R-:W-:-:S03]  /*9090*/  FADD.FTZ R15, RZ, R15 ;  /* 0x0000000fff0f7221 */ /* 0x002fc60000010000 */
[----:B------:R-:W-:Y:S01]  /*90a0*/  LDS R25, [R6+0x3600] ;  /* 0x0036000006197984 */ /* 0x000fe20000000800 */
[----:B------:R-:W-:Y:S01]  /*90b0*/  FADD.FTZ R15, R15, R18 ;  /* 0x000000120f0f7221 */ /* 0x000fe20000010000 */
[----:B0-----:R-:W-:Y:S02]  /*90c0*/  @P5 MOV R2, R49 ;  /* 0x0000003100025202 */ /* 0x001fe40000000f00 */
[----:B------:R-:W0:Y:S01]  /*90d0*/  LDS R21, [R6+0x2400] ;  /* 0x0024000006157984 */ /* 0x000e220000000800 */
[-C--:B------:R-:W-:Y:S01]  /*90e0*/  @P5 MOV R3, R64.reuse ;  /* 0x0000004000035202 */ /* 0x080fe20000000f00 */
[----:B------:R-:W-:Y:S01]  /*90f0*/  FADD.FTZ R15, R15, R20 ;  /* 0x000000140f0f7221 */ /* 0x000fe20000010000 */
[----:B------:R-:W-:Y:S01]  /*9100*/  @P5 IADD3 R49, P6, PT, R49, 0x200, RZ ;  /* 0x0000020031315810 */ /* 0x000fe20007fde0ff */
[----:B------:R-:W1:Y:S03]  /*9110*/  LDS R27, [R6+0x3800] ;  /* 0x00380000061b7984 */ /* 0x000e660000000800 */
[----:B------:R-:W-:Y:S01]  /*9120*/  @P5 IADD3.X R64, PT, PT, RZ, R64, RZ, P6, !PT ;  /* 0x00000040ff405210 */ /* 0x000fe200037fe4ff */
[----:B------:R3:W-:Y:S01]  /*9130*/  @P5 STG.E desc[UR6][R2.64], R23 ;  /* 0x0000001702005986 */ /* 0x0007e2000c101906 */
[----:B------:R-:W-:-:S02]  /*9140*/  @P0 MOV R4, R49 ;  /* 0x0000003100040202 */ /* 0x000fc40000000f00 */
[----:B------:R-:W-:Y:S01]  /*9150*/  @P0 MOV R5, R64 ;  /* 0x0000004000050202 */ /* 0x000fe20000000f00 */
[----:B------:R-:W1:Y:S01]  /*9160*/  LDS R23, [R6+0x1a00] ;  /* 0x001a000006177984 */ /* 0x000e620000000800 */
[----:B------:R-:W-:Y:S01]  /*9170*/  ISETP.GE.U32.AND P5, PT, R47, 0x480, PT ;  /* 0x000004802f00780c */ /* 0x000fe20003fa6070 */
[----:B------:R-:W-:Y:S02]  /*9180*/  FADD.FTZ R14, R14, R31 ;  /* 0x0000001f0e0e7221 */ /* 0x000fe40000010000 */
[----:B------:R-:W-:Y:S02]  /*9190*/  LDS R31, [R6+0x4a00] ;  /* 0x004a0000061f7984 */ /* 0x000fe40000000800 */
[----:B--2---:R-:W-:Y:S01]  /*91a0*/  FADD.FTZ R14, R14, R41 ;  /* 0x000000290e0e7221 */ /* 0x004fe20000010000 */
[----:B---3--:R-:W-:Y:S01]  /*91b0*/  @P0 MOV R2, R51 ;  /* 0x0000003300020202 */ /* 0x008fe20000000f00 */
[----:B------:R-:W-:Y:S01]  /*91c0*/  LDS R10, [R6+0x2600] ;  /* 0x00260000060a7984 */ /* 0x000fe20000000800 */
[----:B------:R-:W-:Y:S01]  /*91d0*/  @P0 IADD3 R51, P6, PT, R51, 0x200, RZ ;  /* 0x0000020033330810 */ /* 0x000fe20007fde0ff */
[----:B------:R-:W-:Y:S01]  /*91e0*/  FADD.FTZ R8, RZ, R8 ;  /* 0x00000008ff087221 */ /* 0x000fe20000010000 */
[-C--:B------:R-:W-:Y:S01]  /*91f0*/  @P0 MOV R3, R66.reuse ;  /* 0x0000004200030202 */ /* 0x080fe20000000f00 */
[----:B------:R-:W-:Y:S01]  /*9200*/  LDS R17, [R6+0x4e00] ;  /* 0x004e000006117984 */ /* 0x000fe20000000800 */
[----:B------:R-:W-:-:S02]  /*9210*/  @P0 IADD3.X R66, PT, PT, RZ, R66, RZ, P6, !PT ;  /* 0x00000042ff420210 */ /* 0x000fc400037fe4ff */
[----:B------:R-:W-:Y:S01]  /*9220*/  @P0 IADD3 R49, P6, PT, R49, 0x200, RZ ;  /* 0x0000020031310810 */ /* 0x000fe20007fde0ff */
[----:B----4-:R-:W-:-:S03]  /*9230*/  FADD.FTZ R45, R14, R45 ;  /* 0x0000002d0e2d7221 */ /* 0x010fc60000010000 */
[----:B------:R-:W-:Y:S02]  /*9240*/  @P0 IADD3.X R64, PT, PT, RZ, R64, RZ, P6, !PT ;  /* 0x00000040ff400210 */ /* 0x000fe400037fe4ff */
[----:B------:R-:W-:Y:S01]  /*9250*/  ISETP.GE.U32.AND P6, PT, R47, 0x500, PT ;  /* 0x000005002f00780c */ /* 0x000fe20003fc6070 */
[----:B0-----:R-:W-:-:S04]  /*9260*/  FADD.FTZ R8, R8, R21 ;  /* 0x0000001508087221 */ /* 0x001fc80000010000 */
[----:B-1----:R-:W-:Y:S01]  /*9270*/  FADD.FTZ R8, R8, R27 ;  /* 0x0000001b08087221 */ /* 0x002fe20000010000 */
[----:B------:R-:W-:Y:S02]  /*9280*/  FADD.FTZ R0, R0, R23 ;  /* 0x0000001700007221 */ /* 0x000fe40000010000 */
[----:B------:R-:W0:Y:S02]  /*9290*/  LDS R23, [R6+0x3400] ;  /* 0x0034000006177984 */ /* 0x000e240000000800 */
[----:B------:R-:W-:Y:S02]  /*92a0*/  FADD.FTZ R0, R0, R39 ;  /* 0x0000002700007221 */ /* 0x000fe40000010000 */
[----:B------:R-:W1:Y:S02]  /*92b0*/  LDS R39, [R6+0x4c00] ;  /* 0x004c000006277984 */ /* 0x000e640000000800 */
[----:B------:R-:W-:Y:S02]  /*92c0*/  FADD.FTZ R43, R0, R43 ;  /* 0x0000002b002b7221 */ /* 0x000fe40000010000 */
[----:B------:R-:W2:Y:S04]  /*92d0*/  LDS R0, [R6+0xe00] ;  /* 0x000e000006007984 */ /* 0x000ea80000000800 */
[----:B------:R3:W-:Y:S04]  /*92e0*/  @P0 STG.E desc[UR6][R2.64], R43 ;  /* 0x0000002b02000986 */ /* 0x0007e8000c101906 */
[----:B------:R4:W-:Y:S04]  /*92f0*/  @P0 STG.E desc[UR6][R4.64], R7 ;  /* 0x0000000704000986 */ /* 0x0009e8000c101906 */
[----:B------:R-:W2:Y:S01]  /*9300*/  LDS R7, [R6+0x1200] ;  /* 0x0012000006077984 */ /* 0x000ea20000000800 */
[----:B---3--:R-:W-:-:S02]  /*9310*/  @P4 MOV R2, R51 ;  /* 0x0000003300024202 */ /* 0x008fc40000000f00 */
[-C--:B------:R-:W-:Y:S02]  /*9320*/  @P4 MOV R3, R66.reuse ;  /* 0x0000004200034202 */ /* 0x080fe40000000f00 */
[----:B------:R-:W-:Y:S01]  /*9330*/  @P4 IADD3 R51, P0, PT, R51, 0x200, RZ ;  /* 0x0000020033334810 */ /* 0x000fe20007f1e0ff */
[----:B----4-:R-:W-:Y:S02]  /*9340*/  FADD.FTZ R5, R15, R22 ;  /* 0x000000160f057221 */ /* 0x010fe40000010000 */
[----:B------:R3:W-:Y:S01]  /*9350*/  @P4 STG.E desc[UR6][R2.64], R45 ;  /* 0x0000002d02004986 */ /* 0x0007e2000c101906 */
[----:B------:R-:W-:-:S03]  /*9360*/  @P4 IADD3.X R66, PT, PT, RZ, R66, RZ, P0, !PT ;  /* 0x00000042ff424210 */ /* 0x000fc600007fe4ff */
[----:B------:R-:W4:Y:S01]  /*9370*/  LDS R15, [R6+0x3a00] ;  /* 0x003a0000060f7984 */ /* 0x000f220000000800 */
[----:B0-----:R-:W-:Y:S01]  /*9380*/  FADD.FTZ R16, R16, R23 ;  /* 0x0000001710107221 */ /* 0x001fe20000010000 */
[----:B---3--:R-:W-:-:S03]  /*9390*/  @P4 MOV R2, R49 ;  /* 0x0000003100024202 */ /* 0x008fc60000000f00 */
[----:B------:R-:W-:Y:S01]  /*93a0*/  FADD.FTZ R29, R16, R29 ;  /* 0x0000001d101d7221 */ /* 0x000fe20000010000 */
[-C--:B------:R-:W-:Y:S01]  /*93b0*/  @P4 MOV R3, R64.reuse ;  /* 0x0000004000034202 */ /* 0x080fe20000000f00 */
[----:B-1----:R-:W-:Y:S01]  /*93c0*/  FADD.FTZ R39, R8, R39 ;  /* 0x0000002708277221 */ /* 0x002fe20000010000 */
[----:B------:R-:W-:Y:S01]  /*93d0*/  @P4 IADD3 R49, P0, PT, R49, 0x200, RZ ;  /* 0x0000020031314810 */ /* 0x000fe20007f1e0ff */
[----:B--2---:R-:W-:Y:S02]  /*93e0*/  FADD.FTZ R0, RZ, R0 ;  /* 0x00000000ff007221 */ /* 0x004fe40000010000 */
        /* <DEDUP_REMOVED lines=12> */
[----:B----4-:R-:W-:-:S04]  /*94b0*/  FADD.FTZ R10, R10, R15 ;  /* 0x0000000f0a0a7221 */ /* 0x010fc80000010000 */
        /* <DEDUP_REMOVED lines=44> */
.L_x_2318:
        /* <DEDUP_REMOVED lines=8> */
.L_x_2359:
[----:B------:R-:W-:Y:S05]  /*9800*/  BSYNC B1 ;  /* 0x0000000000017941 */ /* 0x000fea0003800000 */
.L_x_2358:
        /* <DEDUP_REMOVED lines=8> */
.L_x_2360:
[----:B------:R-:W-:-:S05]  /*9890*/  FADD.FTZ R157, R157, R226 ;  /* 0x000000e29d9d7221 */ /* 0x000fca0000010000 */
[----:B------:R-:W-:Y:S01]  /*98a0*/  MOV R225, R157 ;  /* 0x0000009d00e17202 */ /* 0x000fe20000000f00 */
[----:B------:R-:W-:Y:S01]  /*98b0*/  HFMA2 R227, -RZ, RZ, 0, 1.1920928955078125e-07 ;  /* 0x00000002ffe37431 */ /* 0x000fe200000001ff */
[----:B------:R-:W-:-:S07]  /*98c0*/  MOV R159, R223 ;  /* 0x000000df009f7202 */ /* 0x000fce0000000f00 */
[----:B------:R-:W-:Y:S05]  /*98d0*/  WARPSYNC.COLLECTIVE R220, `(.L_x_2361) ;  /* 0x00000000dc087348 */ /* 0x000fea0003c00000 */
[----:B------:R0:W1:Y:S02]  /*98e0*/  SHFL.BFLY P6, R223, R225, R227, R228 ;  /* 0x0c0000e3e1df7389 */ /* 0x00006400000c00e4 */
[----:B01----:R-:W-:Y:S05]  /*98f0*/  ENDCOLLECTIVE ;  /* 0x000000000000791b */ /* 0x003fea0003800000 */
.L_x_2361:
[----:B------:R-:W-:-:S05]  /*9900*/  FADD.FTZ R159, R159, R224 ;  /* 0x000000e09f9f7221 */ /* 0x000fca0000010000 */
[----:B------:R-:W-:Y:S02]  /*9910*/  MOV R225, R159 ;  /* 0x0000009f00e17202 */ /* 0x000fe40000000f00 */
[----:B------:R-:W-:-:S07]  /*9920*/  MOV R156, R223 ;  /* 0x000000df009c7202 */ /* 0x000fce0000000f00 */
[----:B------:R-:W-:Y:S05]  /*9930*/  WARPSYNC.COLLECTIVE R220, `(.L_x_2362) ;  /* 0x00000000dc087348 */ /* 0x000fea0003c00000 */
[----:B------:R0:W1:Y:S02]  /*9940*/  SHFL.BFLY P6, R223, R225, R227, R228 ;  /* 0x0c0000e3e1df7389 */ /* 0x00006400000c00e4 */
[----:B01----:R-:W-:Y:S05]  /*9950*/  ENDCOLLECTIVE ;  /* 0x000000000000791b */ /* 0x003fea0003800000 */
.L_x_2362:
[----:B------:R-:W-:-:S05]  /*9960*/  FADD.FTZ R156, R157, R156 ;  /* 0x0000009c9d9c7221 */ /* 0x000fca0000010000 */
[----:B------:R-:W-:Y:S01]  /*9970*/  MOV R225, R156 ;  /* 0x0000009c00e17202 */ /* 0x000fe20000000f00 */
[----:B------:R-:W-:Y:S01]  /*9980*/  HFMA2 R227, -RZ, RZ, 0, 2.384185791015625e-07 ;  /* 0x00000004ffe37431 */ /* 0x000fe200000001ff */
[----:B------:R-:W-:-:S07]  /*9990*/  MOV R158, R223 ;  /* 0x000000df009e7202 */ /* 0x000fce0000000f00 */
[----:B------:R-:W-:Y:S05]  /*99a0*/  WARPSYNC.COLLECTIVE R220, `(.L_x_2363) ;  /* 0x00000000dc087348 */ /* 0x000fea0003c00000 */
[----:B------:R0:W1:Y:S02]  /*99b0*/  SHFL.BFLY P6, R223, R225, R227, R228 ;  /* 0x0c0000e3e1df7389 */ /* 0x00006400000c00e4 */
[----:B01----:R-:W-:Y:S05]  /*99c0*/  ENDCOLLECTIVE ;  /* 0x000000000000791b */ /* 0x003fea0003800000 */
.L_x_2363:
[----:B------:R-:W-:-:S05]  /*99d0*/  FADD.FTZ R158, R159, R158 ;  /* 0x0000009e9f9e7221 */ /* 0x000fca0000010000 */
[----:B------:R-:W-:Y:S02]  /*99e0*/  MOV R225, R158 ;  /* 0x0000009e00e17202 */ /* 0x000fe40000000f00 */
[----:B------:R-:W-:-:S07]  /*99f0*/  MOV R161, R223 ;  /* 0x000000df00a17202 */ /* 0x000fce0000000f00 */
[----:B------:R-:W-:Y:S05]  /*9a00*/  WARPSYNC.COLLECTIVE R220, `(.L_x_2364) ;  /* 0x00000000dc087348 */ /* 0x000fea0003c00000 */
[----:B------:R0:W1:Y:S02]  /*9a10*/  SHFL.BFLY P6, R223, R225, R227, R228 ;  /* 0x0c0000e3e1df7389 */ /* 0x00006400000c00e4 */
[----:B01----:R-:W-:Y:S05]  /*9a20*/  ENDCOLLECTIVE ;  /* 0x000000000000791b */ /* 0x003fea0003800000 */
.L_x_2364:
[----:B------:R-:W-:-:S05]  /*9a30*/  FADD.FTZ R161, R156, R161 ;  /* 0x000000a19ca17221 */ /* 0x000fca0000010000 */
[----:B------:R-:W-:Y:S01]  /*9a40*/  MOV R225, R161 ;  /* 0x000000a100e17202 */ /* 0x000fe20000000f00 */
[----:B------:R-:W-:Y:S01]  /*9a50*/  HFMA2 R227, -RZ, RZ, 0, 4.76837158203125e-07 ;  /* 0x00000008ffe37431 */ /* 0x000fe200000001ff */
[----:B------:R-:W-:-:S07]  /*9a60*/  MOV R163, R223 ;  /* 0x000000df00a37202 */ /* 0x000fce0000000f00 */
[----:B------:R-:W-:Y:S05]  /*9a70*/  WARPSYNC.COLLECTIVE R220, `(.L_x_2365) ;  /* 0x00000000dc087348 */ /* 0x000fea0003c00000 */
[----:B------:R0:W1:Y:S02]  /*9a80*/  SHFL.BFLY P6, R223, R225, R227, R228 ;  /* 0x0c0000e3e1df7389 */ /* 0x00006400000c00e4 */
[----:B01----:R-:W-:Y:S05]  /*9a90*/  ENDCOLLECTIVE ;  /* 0x000000000000791b */ /* 0x003fea0003800000 */
.L_x_2365:
[----:B------:R-:W-:-:S05]  /*9aa0*/  FADD.FTZ R163, R158, R163 ;  /* 0x000000a39ea37221 */ /* 0x000fca0000010000 */
[----:B------:R-:W-:Y:S02]  /*9ab0*/  MOV R225, R163 ;  /* 0x000000a300e17202 */ /* 0x000fe40000000f00 */
[----:B------:R-:W-:-:S07]  /*9ac0*/  MOV R160, R223 ;  /* 0x000000df00a07202 */ /* 0x000fce0000000f00 */
[----:B------:R-:W-:Y:S05]  /*9ad0*/  WARPSYNC.COLLECTIVE R220, `(.L_x_2366) ;  /* 0x00000000dc087348 */ /* 0x000fea0003c00000 */
[----:B------:R0:W1:Y:S02]  /*9ae0*/  SHFL.BFLY P6, R223, R225, R227, R228 ;  /* 0x0c0000e3e1df7389 */ /* 0x00006400000c00e4 */
[----:B01----:R-:W-:Y:S05]  /*9af0*/  ENDCOLLECTIVE ;  /* 0x000000000000791b */ /* 0x003fea0003800000 */
.L_x_2366:
[----:B------:R-:W-:-:S05]  /*9b00*/  FADD.FTZ R160, R161, R160 ;  /* 0x000000a0a1a07221 */ /* 0x000fca0000010000 */
[----:B------:R-:W-:Y:S01]  /*9b10*/  MOV R225, R160 ;  /* 0x000000a000e17202 */ /* 0x000fe20000000f00 */
[----:B------:R-:W-:Y:S01]  /*9b20*/  HFMA2 R227, -RZ, RZ, 0, 9.5367431640625e-07 ;  /* 0x00000010ffe37431 */ /* 0x000fe200000001ff */
[----:B------:R-:W-:-:S07]  /*9b30*/  MOV R162, R223 ;  /* 0x000000df00a27202 */ /* 0x000fce0000000f00 */
[----:B------:R-:W-:Y:S05]  /*9b40*/  WARPSYNC.COLLECTIVE R220, `(.L_x_2367) ;  /* 0x00000000dc087348 */ /* 0x000fea0003c00000 */
[----:B------:R0:W1:Y:S02]  /*9b50*/  SHFL.BFLY P6, R223, R225, R227, R228 ;  /* 0x0c0000e3e1df7389 */ /* 0x00006400000c00e4 */
[----:B01----:R-:W-:Y:S05]  /*9b60*/  ENDCOLLECTIVE ;  /* 0x000000000000791b */ /* 0x003fea0003800000 */
.L_x_2367:
[----:B------:R-:W-:-:S05]  /*9b70*/  FADD.FTZ R162, R163, R162 ;  /* 0x000000a2a3a27221 */ /* 0x000fca0000010000 */
[----:B------:R-:W-:Y:S02]  /*9b80*/  MOV R225, R162 ;  /* 0x000000a200e17202 */ /* 0x000fe40000000f00 */
[----:B------:R-:W-:-:S07]  /*9b90*/  MOV R157, R223 ;  /* 0x000000df009d7202 */ /* 0x000fce0000000f00 */
[----:B------:R-:W-:Y:S05]  /*9ba0*/  WARPSYNC.COLLECTIVE R220, `(.L_x_2368) ;  /* 0x00000000dc087348 */ /* 0x000fea0003c00000 */
[----:B------:R0:W1:Y:S02]  /*9bb0*/  SHFL.BFLY P6, R223, R225, R227, R228 ;  /* 0x0c0000e3e1df7389 */ /* 0x00006400000c00e4 */
[----:B01----:R-:W-:Y:S05]  /*9bc0*/  ENDCOLLECTIVE ;  /* 0x000000000000791b */ /* 0x003fea0003800000 */
.L_x_2368:
[----:B------:R-:W-:Y:S01]  /*9bd0*/  MOV R159, R223 ;  /* 0x000000df009f7202 */ /* 0x000fe20000000f00 */
[----:B------:R-:W-:Y:S06]  /*9be0*/  BRA `(.L_x_2369) ;  /* 0xffffffa800407947 */ /* 0x000fec000383ffff */
.L_x_2370:
        /* <DEDUP_REMOVED lines=9> */
.L_x_25372:


//--------------------- .text._ZN10layer_norm13ln_bwd_kernelINS_13Kernel_traitsI6__halfS2_S2_S2_fjLj1280ELj1ELj4ELj1ELj16ENS_18Kernel_traits_baseILj1280ES2_S2_S2_S2_fjLj128EEEEELb0ELb0ELb0ELb1EEEvNS_9BwdParamsE --------------------------
	.section	.text._ZN10layer_norm13ln_bwd_kernelINS_13Kernel_traitsI6__halfS2_S2_S2_fjLj1280ELj1ELj4ELj1ELj16ENS_18Kernel_traits_baseILj1280ES2_S2_S2_S2_fjLj128EEEEELb0ELb0ELb0ELb1EEEvNS_9BwdParamsE,"ax",@progbits
	.align	128
        .global         _ZN10layer_norm13ln_bwd_kernelINS_13Kernel_traitsI6__halfS2_S2_S2_fjLj1280ELj1ELj4ELj1ELj16ENS_18Kernel_traits_baseILj1280ES2_S2_S2_S2_fjLj128EEEEELb0ELb0ELb0ELb1EEEvNS_9BwdParamsE
        .type           _ZN10layer_norm13ln_bwd_kernelINS_13Kernel_traitsI6__halfS2_S2_S2_fjLj1280ELj1ELj4ELj1ELj16ENS_18Kernel_traits_baseILj1280ES2_S2_S2_S2_fjLj128EEEEELb0ELb0ELb0ELb1EEEvNS_9BwdParamsE,@function
        .size           _ZN10layer_norm13ln_bwd_kernelINS_13Kernel_traitsI6__halfS2_S2_S2_fjLj1280ELj1ELj4ELj1ELj16ENS_18Kernel_traits_baseILj1280ES2_S2_S2_S2_fjLj128EEEEELb0ELb0ELb0ELb1EEEvNS_9BwdParamsE,(.L_x_25373 - _ZN10layer_norm13ln_bwd_kernelINS_13Kernel_traitsI6__halfS2_S2_S2_fjLj1280ELj1ELj4ELj1ELj16ENS_18Kernel_traits_baseILj1280ES2_S2_S2_S2_fjLj128EEEEELb0ELb0ELb0ELb1EEEvNS_9BwdParamsE)
        .other          _ZN10layer_norm13ln_bwd_kernelINS_13Kernel_traitsI6__halfS2_S2_S2_fjLj1280ELj1ELj4ELj1ELj16ENS_18Kernel_traits_baseILj1280ES2_S2_S2_S2_fjLj128EEEEELb0ELb0ELb0ELb1EEEvNS_9BwdParamsE,@"STO_CUDA_ENTRY STV_DEFAULT"
_ZN10layer_norm13ln_bwd_kernelINS_13Kernel_traitsI6__halfS2_S2_S2_fjLj1280ELj1ELj4ELj1ELj16ENS_18Kernel_traits_baseILj1280ES2_S2_S2_S2_fjLj128EEEEELb0ELb0ELb0ELb1EEEvNS_9BwdParamsE:
.text._ZN10layer_norm13ln_bwd_kernelINS_13Kernel_traitsI6__halfS2_S2_S2_fjLj1280ELj1ELj4ELj1ELj16ENS_18Kernel_traits_baseILj1280ES2_S2_S2_S2_fjLj128EEEEELb0ELb0ELb0ELb1EEEvNS_9BwdParamsE:
        /* <DEDUP_REMOVED lines=62> */
[----:B------:R0:W5:Y:S04]  /*03e0*/  LDG.E.128 R44, desc[UR6][R2.64+0x800] ;  /* 0x00080006022c7981 */ /* 0x000168000c1e1d00 */
[----:B------:R0:W5:Y:S04]  /*03f0*/  LDG.E.128 R48, desc[UR6][R2.64+0x600] ;  /* 0x0006000602307981 */ /* 0x000168000c1e1d00 */
[----:B------:R0:W5:Y:S04]  /*0400*/  LDG.E.128 R52, desc[UR6][R2.64+0x400] ;  /* 0x0004000602347981 */ /* 0x000168000c1e1d00 */
[----:B------:R0:W5:Y:S04]  /*0410*/  LDG.E.128 R56, desc[UR6][R2.64+0x200] ;  /* 0x0002000602387981 */ /* 0x000168000c1e1d00 */
[----:B------:R0:W5:Y:S01]  /*0420*/  LDG.E.128 R60, desc[UR6][R2.64] ;  /* 0x00000006023c7981 */ /* 0x000162000c1e1d00 */
[----:B-1----:R-:W-:Y:S01]  /*0430*/  ISETP.NE.U32.AND P0, PT, RZ, UR4, PT ;  /* 0x00000004ff007c0c */ /* 0x002fe2000bf05070 */
[----:B------:R-:W-:Y:S01]  /*0440*/  HFMA2 R130, -RZ, RZ, 0, 0 ;  /* 0x00000000ff827431 */ /* 0x000fe200000001ff */
[----:B------:R-:W-:Y:S01]  /*0450*/  BSSY B1, `(.L_x_2373) ;  /* 0x00007b2000017945 */ /* 0x000fe20003800000 */
[----:B------:R0:W-:Y:S01]  /*0460*/  STL [R1+0x24], RZ ;  /* 0x000024ff01007387 */ /* 0x0001e20000100800 */
[----:B------:R-:W-:-:S02]  /*0470*/  ISETP.NE.AND.EX P0, PT, RZ, UR5, PT, P0 ;  /* 0x00000005ff007c0c */ /* 0x000fc4000bf05300 */
[----:B------:R-:W-:Y:S02]  /*0480*/  CS2R R128, SRZ ;  /* 0x0000000000807805 */ /* 0x000fe4000001ff00 */
[----:B------:R-:W-:Y:S01]  /*0490*/  MOV R131, R0 ;  /* 0x0000000000837202 */ /* 0x000fe20000000f00 */
        /* <DEDUP_REMOVED lines=26> */
[----:B------:R-:W-:Y:S01]  /*0640*/  MOV R9, RZ ;  /* 0x000000ff00097202 */ /* 0x000fe20000000f00 */
        /* <DEDUP_REMOVED lines=30> */
.L_x_2381:
        /* <DEDUP_REMOVED lines=19> */
[----:B------:R-:W-:Y:S01]  /*0960*/  LEA.HI.SX32 R6, R6, R3, 0x1d ;  /* 0x0000000306067211 */ /* 0x000fe200078feaff */
[----:B---3--:R-:W-:Y:S01]  /*0970*/  @P0 HADD2.F32 R7, -RZ, R84.H0_H0 ;  /* 0x20000054ff070230 */ /* 0x008fe20000004100 */
[----:B----4-:R-:W-:Y:S01]  /*0980*/  FSEL R153, R2, RZ, !P2 ;  /* 0x000000ff02997208 */ /* 0x010fe20005000000 */
[----:B-1----:R-:W-:Y:S06]  /*0990*/  @P1 BRA `(.L_x_2374) ;  /* 0x00000018000c1947 */ /* 0x002fec0003800000 */
[----:B------:R-:W0:Y:S08]  /*09a0*/  LDC.64 R112, c[0x0][0x3a8] ;  /* 0x0000ea00ff707b82 */ /* 0x000e300000000a00 */
[----:B------:R-:W1:Y:S01]  /*09b0*/  LDC.64 R120, c[0x0][0x428] ;  /* 0x00010a00ff787b82 */ /* 0x000e620000000a00 */
[C---:B------:R-:W-:Y:S02]  /*09c0*/  IADD3 R4, PT, PT, R6.reuse, 0x20, RZ ;  /* 0x0000002006047810 */ /* 0x040fe40007ffe0ff */
[----:B------:R-:W-:-:S02]  /*09d0*/  IADD3 R5, PT, PT, R6, 0x80, RZ ;  /* 0x0000008006057810 */ /* 0x000fc40007ffe0ff */
[C---:B------:R-:W-:Y:S02]  /*09e0*/  IADD3 R3, PT, PT, R6.reuse, 0x40, RZ ;  /* 0x0000004006037810 */ /* 0x040fe40007ffe0ff */
[----:B------:R-:W-:Y:S01]  /*09f0*/  IADD3 R2, PT, PT, R6, 0x60, RZ ;  /* 0x0000006006027810 */ /* 0x000fe20007ffe0ff */
[----:B0-----:R-:W-:-:S04]  /*0a00*/  IMAD.WIDE.U32 R96, R4, 0x10, R112 ;  /* 0x0000001004607825 */ /* 0x001fc800078e0070 */
[----:B------:R-:W-:Y:S02]  /*0a10*/  IMAD.WIDE.U32 R84, R5, 0x10, R112 ;  /* 0x0000001005547825 */ /* 0x000fe400078e0070 */
[----:B------:R-:W2:Y:S02]  /*0a20*/  LDG.E.128 R96, desc[UR6][R96.64] ;  /* 0x0000000660607981 */ /* 0x000ea4000c1e1d00 */
[C---:B-1----:R-:W-:Y:S02]  /*0a30*/  IMAD.WIDE.U32 R92, R6.reuse, 0x10, R120 ;  /* 0x00000010065c7825 */ /* 0x042fe400078e0078 */
[----:B------:R-:W3:Y:S02]  /*0a40*/  LDG.E.128 R84, desc[UR6][R84.64] ;  /* 0x0000000654547981 */ /* 0x000ee4000c1e1d00 */
[--C-:B------:R-:W-:Y:S02]  /*0a50*/  IMAD.WIDE.U32 R88, R6, 0x10, R112.reuse ;  /* 0x0000001006587825 */ /* 0x100fe400078e0070 */
[----:B------:R-:W4:Y:S02]  /*0a60*/  LDG.E.128 R92, desc[UR6][R92.64] ;  /* 0x000000065c5c7981 */ /* 0x000f24000c1e1d00 */
[----:B------:R-:W-:-:S02]  /*0a70*/  IMAD.WIDE.U32 R104, R3, 0x10, R112 ;  /* 0x0000001003687825 */ /* 0x000fc400078e0070 */
[----:B------:R-:W3:Y:S02]  /*0a80*/  LDG.E.128 R88, desc[UR6][R88.64] ;  /* 0x0000000658587981 */ /* 0x000ee4000c1e1d00 */
[----:B------:R-:W-:Y:S02]  /*0a90*/  IMAD.WIDE.U32 R108, R3, 0x10, R120 ;  /* 0x00000010036c7825 */ /* 0x000fe400078e0078 */
[----:B------:R-:W3:Y:S02]  /*0aa0*/  LDG.E.128 R104, desc[UR6][R104.64] ;  /* 0x0000000668687981 */ /* 0x000ee4000c1e1d00 */
[----:B------:R-:W-:Y:S02]  /*0ab0*/  IMAD.WIDE.U32 R112, R2, 0x10, R112 ;  /* 0x0000001002707825 */ /* 0x000fe400078e0070 */
[----:B------:R-:W3:Y:S04]  /*0ac0*/  LDG.E.128 R108, desc[UR6][R108.64] ;  /* 0x000000066c6c7981 */ /* 0x000ee8000c1e1d00 */
[----:B------:R-:W3:Y:S01]  /*0ad0*/  LDG.E.128 R112, desc[UR6][R112.64] ;  /* 0x0000000670707981 */ /* 0x000ee2000c1e1d00 */
[----:B------:R-:W-:-:S06]  /*0ae0*/  IMAD.WIDE.U32 R100, R4, 0x10, R120 ;  /* 0x0000001004647825 */ /* 0x000fcc00078e0078 */
[----:B------:R-:W3:Y:S01]  /*0af0*/  LDG.E.128 R100, desc[UR6][R100.64] ;  /* 0x0000000664647981 */ /* 0x000ee2000c1e1d00 */
[----:B------:R-:W-:-:S06]  /*0b00*/  IMAD.WIDE.U32 R116, R2, 0x10, R120 ;  /* 0x0000001002747825 */ /* 0x000fcc00078e0078 */
[----:B------:R-:W3:Y:S01]  /*0b10*/  LDG.E.128 R116, desc[UR6][R116.64] ;  /* 0x0000000674747981 */ /* 0x000ee2000c1e1d00 */
[----:B------:R-:W-:-:S06]  /*0b20*/  IMAD.WIDE.U32 R120, R5, 0x10, R120 ;  /* 0x0000001005787825 */ /* 0x000fcc00078e0078 */
[----:B------:R-:W3:Y:S01]  /*0b30*/  LDG.E.128 R120, desc[UR6][R120.64] ;  /* 0x0000000678787981 */ /* 0x000ee2000c1e1d00 */
[----:B------:R-:W-:Y:S02]  /*0b40*/  HADD2.F32 R231, -RZ, R60.H0_H0 ;  /* 0x2000003cffe77230 */ /* 0x000fe40000004100 */
[----:B------:R-:W-:Y:S02]  /*0b50*/  HADD2.F32 R224, -RZ, R63.H1_H1 ;  /* 0x3000003fffe07230 */ /* 0x000fe40000004100 */
[----:B------:R-:W-:Y:S02]  /*0b60*/  HADD2.F32 R223, -RZ, R56.H0_H0 ;  /* 0x20000038ffdf7230 */ /* 0x000fe40000004100 */
[----:B------:R-:W-:Y:S02]  /*0b70*/  HADD2.F32 R216, -RZ, R59.H1_H1 ;  /* 0x3000003bffd87230 */ /* 0x000fe40000004100 */
[----:B------:R-:W-:Y:S02]  /*0b80*/  HADD2.F32 R215, -RZ, R52.H0_H0 ;  /* 0x20000034ffd77230 */ /* 0x000fe40000004100 */
[----:B------:R-:W-:-:S02]  /*0b90*/  HADD2.F32 R212, -RZ, R53.H1_H1 ;  /* 0x30000035ffd47230 */ /* 0x000fc40000004100 */
[----:B------:R-:W-:Y:S02]  /*0ba0*/  HADD2.F32 R211, -RZ, R54.H0_H0 ;  /* 0x20000036ffd37230 */ /* 0x000fe40000004100 */
[----:B------:R-:W-:Y:S02]  /*0bb0*/  HADD2.F32 R208, -RZ, R55.H1_H1 ;  /* 0x30000037ffd07230 */ /* 0x000fe40000004100 */
[----:B------:R-:W-:Y:S02]  /*0bc0*/  HADD2.F32 R207, -RZ, R48.H0_H0 ;  /* 0x20000030ffcf7230 */ /* 0x000fe40000004100 */
[--C-:B------:R-:W-:Y:S02]  /*0bd0*/  HADD2.F32 R205, -RZ, R49.reuse.H0_H0 ;  /* 0x20000031ffcd7230 */ /* 0x100fe40000004100 */
[----:B------:R-:W-:Y:S02]  /*0be0*/  HADD2.F32 R204, -RZ, R49.H1_H1 ;  /* 0x30000031ffcc7230 */ /* 0x000fe40000004100 */
[----:B------:R-:W-:-:S02]  /*0bf0*/  HADD2.F32 R202, -RZ, R50.H0_H0 ;  /* 0x20000032ffca7230 */ /* 0x000fc40000004100 */
[--C-:B--2---:R-:W-:Y:S02]  /*0c00*/  HADD2.F32 R154, -RZ, R96.reuse.H0_H0 ;  /* 0x20000060ff9a7230 */ /* 0x104fe40000004100 */
[----:B------:R-:W-:Y:S02]  /*0c10*/  HADD2.F32 R156, -RZ, R96.H1_H1 ;  /* 0x30000060ff9c7230 */ /* 0x000fe40000004100 */
[--C-:B----4-:R-:W-:Y:S02]  /*0c20*/  HADD2.F32 R132, -RZ, R92.reuse.H0_H0 ;  /* 0x2000005cff847230 */ /* 0x110fe40000004100 */
[----:B------:R-:W-:Y:S02]  /*0c30*/  HADD2.F32 R134, -RZ, R92.H1_H1 ;  /* 0x3000005cff867230 */ /* 0x000fe40000004100 */
[--C-:B---3--:R-:W-:Y:S02]  /*0c40*/  HADD2.F32 R0, -RZ, R88.reuse.H0_H0 ;  /* 0x20000058ff007230 */ /* 0x108fe40000004100 */
[----:B------:R-:W-:-:S02]  /*0c50*/  HADD2.F32 R88, -RZ, R88.H1_H1 ;  /* 0x30000058ff587230 */ /* 0x000fc40000004100 */
[--C-:B------:R-:W-:Y:S02]  /*0c60*/  HADD2.F32 R92, -RZ, R108.reuse.H0_H0 ;  /* 0x2000006cff5c7230 */ /* 0x100fe40000004100 */
[----:B------:R-:W-:Y:S02]  /*0c70*/  HADD2.F32 R96, -RZ, R108.H1_H1 ;  /* 0x3000006cff607230 */ /* 0x000fe40000004100 */
[--C-:B------:R-:W-:Y:S02]  /*0c80*/  HADD2.F32 R108, -RZ, R112.reuse.H0_H0 ;  /* 0x20000070ff6c7230 */ /* 0x100fe40000004100 */
[----:B------:R-:W-:Y:S02]  /*0c90*/  HADD2.F32 R112, -RZ, R112.H1_H1 ;  /* 0x30000070ff707230 */ /* 0x000fe40000004100 */
[----:B------:R-:W-:Y:S01]  /*0ca0*/  FADD.FTZ R0, -R153, R0 ;  /* 0x0000000099007221 */ /* 0x000fe20000010100 */
[--C-:B------:R-:W-:Y:S02]  /*0cb0*/  HADD2.F32 R135, -RZ, R94.reuse.H0_H0 ;  /* 0x2000005eff877230 */ /* 0x100fe40000004100 */
[----:B------:R-:W-:-:S02]  /*0cc0*/  HADD2.F32 R138, -RZ, R94.H1_H1 ;  /* 0x3000005eff8a7230 */ /* 0x000fc40000004100 */
[--C-:B------:R-:W-:Y:S02]  /*0cd0*/  HADD2.F32 R162, -RZ, R98.reuse.H0_H0 ;  /* 0x20000062ffa27230 */ /* 0x100fe40000004100 */
[----:B------:R-:W-:Y:S02]  /*0ce0*/  HADD2.F32 R180, -RZ, R98.H1_H1 ;  /* 0x30000062ffb47230 */ /* 0x000fe40000004100 */
[----:B------:R-:W-:Y:S01]  /*0cf0*/  FADD.FTZ R159, -R153, R112 ;  /* 0x00000070999f7221 */ /* 0x000fe20000010100 */
[--C-:B------:R-:W-:Y:S02]  /*0d00*/  HADD2.F32 R94, -RZ, R110.reuse.H0_H0 ;  /* 0x2000006eff5e7230 */ /* 0x100fe40000004100 */
[----:B------:R-:W-:Y:S02]  /*0d10*/  HADD2.F32 R98, -RZ, R110.H1_H1 ;  /* 0x3000006eff627230 */ /* 0x000fe40000004100 */
[----:B------:R-:W-:Y:S02]  /*0d20*/  HADD2.F32 R148, -RZ, R90.H0_H0 ;  /* 0x2000005aff947230 */ /* 0x000fe40000004100 */
[----:B------:R-:W-:-:S02]  /*0d30*/  HADD2.F32 R110, -RZ, R113.H0_H0 ;  /* 0x20000071ff6e7230 */ /* 0x000fc40000004100 */
[----:B------:R-:W-:Y:S02]  /*0d40*/  HADD2.F32 R194, -RZ, R113.H1_H1 ;  /* 0x30000071ffc27230 */ /* 0x000fe40000004100 */
[--C-:B------:R-:W-:Y:S02]  /*0d50*/  HADD2.F32 R174, -RZ, R84.reuse.H0_H0 ;  /* 0x20000054ffae7230 */ /* 0x100fe40000004100 */
[----:B------:R-:W-:Y:S02]  /*0d60*/  HADD2.F32 R172, -RZ, R84.H1_H1 ;  /* 0x30000054ffac7230 */ /* 0x000fe40000004100 */
[----:B------:R-:W-:Y:S02]  /*0d70*/  HADD2.F32 R136, -RZ, R93.H1_H1 ;  /* 0x3000005dff887230 */ /* 0x000fe40000004100 */
[----:B------:R-:W-:Y:S02]  /*0d80*/  HADD2.F32 R137, -RZ, R95.H0_H0 ;  /* 0x2000005fff897230 */ /* 0x000fe40000004100 */
[----:B------:R-:W-:-:S02]  /*0d90*/  HADD2.F32 R198, -RZ, R115.H0_H0 ;  /* 0x20000073ffc67230 */ /* 0x000fc40000004100 */
[----:B------:R-:W-:Y:S02]  /*0da0*/  HADD2.F32 R200, -RZ, R115.H1_H1 ;  /* 0x30000073ffc87230 */ /* 0x000fe40000004100 */
[----:B------:R-:W-:Y:S02]  /*0db0*/  HADD2.F32 R113, -RZ, R61.H1_H1 ;  /* 0x3000003dff717230 */ /* 0x000fe40000004100 */
[----:B------:R-:W-:Y:S02]  /*0dc0*/  HADD2.F32 R112, -RZ, R63.H0_H0 ;  /* 0x2000003fff707230 */ /* 0x000fe40000004100 */
[----:B------:R-:W-:Y:S01]  /*0dd0*/  FADD.FTZ R203, -R153, R88 ;  /* 0x0000005899cb7221 */ /* 0x000fe20000010100 */
[----:B------:R-:W-:Y:S02]  /*0de0*/  HADD2.F32 R84, -RZ, R89.H0_H0 ;  /* 0x20000059ff547230 */ /* 0x000fe40000004100 */
[----:B------:R-:W-:Y:S01]  /*0df0*/  FMUL.FTZ R231, R231, R132 ;  /* 0x00000084e7e77220 */ /* 0x000fe20000410000 */
[----:B------:R-:W-:-:S02]  /*0e00*/  HADD2.F32 R115, -RZ, R60.H1_H1 ;  /* 0x3000003cff737230 */ /* 0x000fc40000004100 */
[----:B-----5:R-:W-:Y:S01]  /*0e10*/  FMUL.FTZ R0, R8, R0 ;  /* 0x0000000008007220 */ /* 0x020fe20000410000 */
[--C-:B------:R-:W-:Y:S02]  /*0e20*/  HADD2.F32 R166, -RZ, R86.reuse.H0_H0 ;  /* 0x20000056ffa67230 */ /* 0x100fe40000004100 */
[----:B------:R-:W-:Y:S01]  /*0e30*/  FADD.FTZ R197, -R153, R148 ;  /* 0x0000009499c57221 */ /* 0x000fe20000010100 */
[----:B------:R-:W-:Y:S02]  /*0e40*/  HADD2.F32 R164, -RZ, R86.H1_H1 ;  /* 0x30000056ffa47230 */ /* 0x000fe40000004100 */
[----:B------:R-:W-:Y:S01]  /*0e50*/  FMUL.FTZ R228, R113, R136 ;  /* 0x0000008871e47220 */ /* 0x000fe20000410000 */
[----:B------:R-:W-:Y:S02]  /*0e60*/  HADD2.F32 R86, -RZ, R89.H1_H1 ;  /* 0x30000059ff567230 */ /* 0x000fe40000004100 */
[----:B------:R-:W-:Y:S01]  /*0e70*/  FMUL.FTZ R225, R112, R137 ;  /* 0x0000008970e17220 */ /* 0x000fe20000410000 */
[----:B------:R-:W-:-:S02]  /*0e80*/  HADD2.F32 R133, -RZ, R93.H0_H0 ;  /* 0x2000005dff857230 */ /* 0x000fc40000004100 */
[----:B------:R-:W-:Y:S01]  /*0e90*/  FADD.FTZ R201, -R153, R84 ;  /* 0x0000005499c97221 */ /* 0x000fe20000010100 */
[----:B------:R-:W-:Y:S02]  /*0ea0*/  HADD2.F32 R148, -RZ, R61.H0_H0 ;  /* 0x2000003dff947230 */ /* 0x000fe40000004100 */
[----:B------:R-:W-:Y:S01]  /*0eb0*/  FMUL.FTZ R230, R115, R134 ;  /* 0x0000008673e67220 */ /* 0x000fe20000410000 */
[--C-:B------:R-:W-:Y:S02]  /*0ec0*/  HADD2.F32 R196, -RZ, R114.reuse.H0_H0 ;  /* 0x20000072ffc47230 */ /* 0x100fe40000004100 */
[----:B------:R-:W-:Y:S01]  /*0ed0*/  FMUL.FTZ R203, R8, R203 ;  /* 0x000000cb08cb7220 */ /* 0x000fe20000410000 */
[----:B------:R-:W-:Y:S01]  /*0ee0*/  FADD.FTZ R113, RZ, R231 ;  /* 0x000000e7ff717221 */ /* 0x000fe20000010000 */
[----:B------:R-:W-:Y:S01]  /*0ef0*/  FFMA.FTZ R112, R0, R231, RZ ;  /* 0x000000e700707223 */ /* 0x000fe200000100ff */
[----:B------:R-:W-:Y:S02]  /*0f00*/  HADD2.F32 R114, -RZ, R114.H1_H1 ;  /* 0x30000072ff727230 */ /* 0x000fe40000004100 */
[----:B------:R-:W-:Y:S01]  /*0f10*/  FADD.FTZ R199, -R153, R86 ;  /* 0x0000005699c77221 */ /* 0x000fe20000010100 */
[----:B------:R-:W-:Y:S01]  /*0f20*/  FMUL.FTZ R229, R148, R133 ;  /* 0x0000008594e57220 */ /* 0x000fe20000410000 */
[----:B------:R-:W-:Y:S01]  /*0f30*/  FMUL.FTZ R201, R8, R201 ;  /* 0x000000c908c97220 */ /* 0x000fe20000410000 */
[----:B------:R-:W-:Y:S01]  /*0f40*/  FADD.FTZ R113, R113, R230 ;  /* 0x000000e671717221 */ /* 0x000fe20000010000 */
[----:B------:R-:W-:Y:S01]  /*0f50*/  FFMA.FTZ R112, R203, R230, R112 ;  /* 0x000000e6cb707223 */ /* 0x000fe20000010070 */
[----:B------:R-:W-:Y:S01]  /*0f60*/  FADD.FTZ R155, -R153, R114 ;  /* 0x00000072999b7221 */ /* 0x000fe20000010100 */
[----:B------:R-:W-:-:S02]  /*0f70*/  HADD2.F32 R90, -RZ, R90.H1_H1 ;  /* 0x3000005aff5a7230 */ /* 0x000fc40000004100 */
[----:B------:R-:W-:Y:S01]  /*0f80*/  FMUL.FTZ R199, R8, R199 ;  /* 0x000000c708c77220 */ /* 0x000fe20000410000 */
[----:B------:R-:W-:Y:S02]  /*0f90*/  HADD2.F32 R114, -RZ, R62.H0_H0 ;  /* 0x2000003eff727230 */ /* 0x000fe40000004100 */
[----:B------:R-:W-:Y:S01]  /*0fa0*/  FADD.FTZ R113, R113, R229 ;  /* 0x000000e571717221 */ /* 0x000fe20000010000 */
[----:B------:R-:W-:Y:S01]  /*0fb0*/  FFMA.FTZ R112, R201, R229, R112 ;  /* 0x000000e5c9707223 */ /* 0x000fe20000010070 */
[----:B------:R-:W-:Y:S02]  /*0fc0*/  HADD2.F32 R139, -RZ, R95.H1_H1 ;  /* 0x3000005fff8b7230 */ /* 0x000fe40000004100 */
[--C-:B------:R-:W-:Y:S02]  /*0fd0*/  HADD2.F32 R182, -RZ, R99.reuse.H0_H0 ;  /* 0x20000063ffb67230 */ /* 0x100fe40000004100 */
[----:B------:R-:W-:Y:S02]  /*0fe0*/  HADD2.F32 R184, -RZ, R99.H1_H1 ;  /* 0x30000063ffb87230 */ /* 0x000fe40000004100 */
[----:B------:R-:W-:-:S02]  /*0ff0*/  HADD2.F32 R95, -RZ, R111.H0_H0 ;  /* 0x2000006fff5f7230 */ /* 0x000fc40000004100 */
        /* <DEDUP_REMOVED lines=9> */
[----:B------:R-:W-:Y:S01]  /*1090*/  FADD.FTZ R193, -R153, R150 ;  /* 0x0000009699c17221 */ /* 0x000fe20000010100 */
[----:B------:R-:W-:Y:S01]  /*10a0*/  FMUL.FTZ R226, R111, R138 ;  /* 0x0000008a6fe27220 */ /* 0x000fe20000410000 */
[C---:B------:R-:W-:Y:S01]  /*10b0*/  FMUL.FTZ R195, R8.reuse, R195 ;  /* 0x000000c308c37220 */ /* 0x040fe20000410000 */
[----:B------:R-:W-:Y:S01]  /*10c0*/  FADD.FTZ R113, R113, R227 ;  /* 0x000000e371717221 */ /* 0x000fe20000010000 */
[----:B------:R-:W-:Y:S01]  /*10d0*/  FFMA.FTZ R112, R197, R227, R112 ;  /* 0x000000e3c5707223 */ /* 0x000fe20000010070 */
[----:B------:R-:W-:Y:S01]  /*10e0*/  FADD.FTZ R191, -R153, R152 ;  /* 0x0000009899bf7221 */ /* 0x000fe20000010100 */
[----:B------:R-:W-:Y:S01]  /*10f0*/  FMUL.FTZ R193, R8, R193 ;  /* 0x000000c108c17220 */ /* 0x000fe20000410000 */
[----:B------:R-:W-:Y:S01]  /*1100*/  FADD.FTZ R113, R113, R226 ;  /* 0x000000e271717221 */ /* 0x000fe20000010000 */
[----:B------:R-:W-:Y:S01]  /*1110*/  FFMA.FTZ R112, R195, R226, R112 ;  /* 0x000000e2c3707223 */ /* 0x000fe20000010070 */
[----:B------:R-:W-:Y:S02]  /*1120*/  HADD2.F32 R140, -RZ, R100.H0_H0 ;  /* 0x20000064ff8c7230 */ /* 0x000fe40000004100 */
[----:B------:R-:W-:Y:S01]  /*1130*/  FADD.FTZ R189, -R153, R154 ;  /* 0x0000009a99bd7221 */ /* 0x000fe20000010100 */
[----:B------:R-:W-:-:S02]  /*1140*/  HADD2.F32 R158, -RZ, R97.H0_H0 ;  /* 0x20000061ff9e7230 */ /* 0x000fc40000004100 */
[----:B------:R-:W-:Y:S01]  /*1150*/  FMUL.FTZ R224, R224, R139 ;  /* 0x0000008be0e07220 */ /* 0x000fe20000410000 */
[----:B------:R-:W-:Y:S01]  /*1160*/  FMUL.FTZ R191, R8, R191 ;  /* 0x000000bf08bf7220 */ /* 0x000fe20000410000 */
[----:B------:R-:W-:Y:S01]  /*1170*/  FADD.FTZ R113, R113, R225 ;  /* 0x000000e171717221 */ /* 0x000fe20000010000 */
[----:B------:R-:W-:Y:S01]  /*1180*/  FFMA.FTZ R112, R193, R225, R112 ;  /* 0x000000e1c1707223 */ /* 0x000fe20000010070 */
[----:B------:R-:W-:Y:S02]  /*1190*/  HADD2.F32 R160, -RZ, R97.H1_H1 ;  /* 0x30000061ffa07230 */ /* 0x000fe40000004100 */
[--C-:B------:R-:W-:Y:S02]  /*11a0*/  HADD2.F32 R93, -RZ, R109.reuse.H0_H0 ;  /* 0x2000006dff5d7230 */ /* 0x100fe40000004100 */
[----:B------:R-:W-:Y:S02]  /*11b0*/  HADD2.F32 R97, -RZ, R109.H1_H1 ;  /* 0x3000006dff617230 */ /* 0x000fe40000004100 */
[----:B------:R-:W-:Y:S01]  /*11c0*/  FADD.FTZ R187, -R153, R156 ;  /* 0x0000009c99bb7221 */ /* 0x000fe20000010100 */
[----:B------:R-:W-:-:S02]  /*11d0*/  HADD2.F32 R142, -RZ, R100.H1_H1 ;  /* 0x30000064ff8e7230 */ /* 0x000fc40000004100 */
[----:B------:R-:W-:Y:S01]  /*11e0*/  FMUL.FTZ R223, R223, R140 ;  /* 0x0000008cdfdf7220 */ /* 0x000fe20000410000 */
[----:B------:R-:W-:Y:S02]  /*11f0*/  HADD2.F32 R109, -RZ, R56.H1_H1 ;  /* 0x30000038ff6d7230 */ /* 0x000fe40000004100 */
[----:B------:R-:W-:Y:S01]  /*1200*/  FMUL.FTZ R189, R8, R189 ;  /* 0x000000bd08bd7220 */ /* 0x000fe20000410000 */
[----:B------:R-:W-:Y:S01]  /*1210*/  FADD.FTZ R113, R113, R224 ;  /* 0x000000e071717221 */ /* 0x000fe20000010000 */
[----:B------:R-:W-:Y:S01]  /*1220*/  FFMA.FTZ R112, R191, R224, R112 ;  /* 0x000000e0bf707223 */ /* 0x000fe20000010070 */
[C---:B------:R-:W-:Y:S01]  /*1230*/  FADD.FTZ R185, -R153.reuse, R158 ;  /* 0x0000009e99b97221 */ /* 0x040fe20000010100 */
[----:B------:R-:W-:Y:S01]  /*1240*/  FADD.FTZ R158, -R153, R110 ;  /* 0x0000006e999e7221 */ /* 0x000fe20000010100 */
[----:B------:R-:W-:Y:S02]  /*1250*/  HADD2.F32 R141, -RZ, R101.H0_H0 ;  /* 0x20000065ff8d7230 */ /* 0x000fe40000004100 */
[----:B------:R-:W-:Y:S01]  /*1260*/  FMUL.FTZ R222, R109, R142 ;  /* 0x0000008e6dde7220 */ /* 0x000fe20000410000 */
[----:B------:R-:W-:-:S02]  /*1270*/  HADD2.F32 R110, -RZ, R57.H0_H0 ;  /* 0x20000039ff6e7230 */ /* 0x000fc40000004100 */
[----:B------:R-:W-:Y:S01]  /*1280*/  FMUL.FTZ R187, R8, R187 ;  /* 0x000000bb08bb7220 */ /* 0x000fe20000410000 */
[----:B------:R-:W-:Y:S01]  /*1290*/  FADD.FTZ R113, R113, R223 ;  /* 0x000000df71717221 */ /* 0x000fe20000010000 */
[----:B------:R-:W-:Y:S01]  /*12a0*/  FFMA.FTZ R112, R189, R223, R112 ;  /* 0x000000dfbd707223 */ /* 0x000fe20000010070 */
[--C-:B------:R-:W-:Y:S02]  /*12b0*/  HADD2.F32 R190, -RZ, R107.reuse.H0_H0 ;  /* 0x2000006bffbe7230 */ /* 0x100fe40000004100 */
[----:B------:R-:W-:Y:S02]  /*12c0*/  HADD2.F32 R192, -RZ, R107.H1_H1 ;  /* 0x3000006bffc07230 */ /* 0x000fe40000004100 */
[----:B------:R-:W-:Y:S01]  /*12d0*/  FADD.FTZ R183, -R153, R160 ;  /* 0x000000a099b77221 */ /* 0x000fe20000010100 */
[----:B------:R-:W-:Y:S02]  /*12e0*/  HADD2.F32 R144, -RZ, R101.H1_H1 ;  /* 0x30000065ff907230 */ /* 0x000fe40000004100 */
[----:B------:R-:W-:Y:S01]  /*12f0*/  FMUL.FTZ R221, R110, R141 ;  /* 0x0000008d6edd7220 */ /* 0x000fe20000410000 */
[----:B------:R-:W-:-:S02]  /*1300*/  HADD2.F32 R107, -RZ, R57.H1_H1 ;  /* 0x30000039ff6b7230 */ /* 0x000fc40000004100 */
[----:B------:R-:W-:Y:S01]  /*1310*/  FMUL.FTZ R185, R8, R185 ;  /* 0x000000b908b97220 */ /* 0x000fe20000410000 */
[----:B------:R-:W-:Y:S01]  /*1320*/  FADD.FTZ R113, R113, R222 ;  /* 0x000000de71717221 */ /* 0x000fe20000010000 */
[----:B------:R-:W-:Y:S01]  /*1330*/  FFMA.FTZ R112, R187, R222, R112 ;  /* 0x000000debb707223 */ /* 0x000fe20000010070 */
[C---:B------:R-:W-:Y:S01]  /*1340*/  FADD.FTZ R160, -R153.reuse, R108 ;  /* 0x0000006c99a07221 */ /* 0x040fe20000010100 */
[----:B------:R-:W-:Y:S02]  /*1350*/  HADD2.F32 R143, -RZ, R102.H0_H0 ;  /* 0x20000066ff8f7230 */ /* 0x000fe40000004100 */
[----:B------:R-:W-:Y:S01]  /*1360*/  FADD.FTZ R181, -R153, R162 ;  /* 0x000000a299b57221 */ /* 0x000fe20000010100 */
[----:B------:R-:W-:Y:S02]  /*1370*/  HADD2.F32 R108, -RZ, R58.H0_H0 ;  /* 0x2000003aff6c7230 */ /* 0x000fe40000004100 */
[----:B------:R-:W-:Y:S01]  /*1380*/  FMUL.FTZ R220, R107, R144 ;  /* 0x000000906bdc7220 */ /* 0x000fe20000410000 */
[----:B------:R-:W-:-:S02]  /*1390*/  HADD2.F32 R188, -RZ, R106.H0_H0 ;  /* 0x2000006affbc7230 */ /* 0x000fc40000004100 */
[----:B------:R-:W-:Y:S01]  /*13a0*/  FMUL.FTZ R183, R8, R183 ;  /* 0x000000b708b77220 */ /* 0x000fe20000410000 */
[----:B------:R-:W-:Y:S01]  /*13b0*/  FADD.FTZ R113, R113, R221 ;  /* 0x000000dd71717221 */ /* 0x000fe20000010000 */
[----:B------:R-:W-:Y:S01]  /*13c0*/  FFMA.FTZ R112, R185, R221, R112 ;  /* 0x000000ddb9707223 */ /* 0x000fe20000010070 */
[----:B------:R-:W-:Y:S02]  /*13d0*/  HADD2.F32 R146, -RZ, R102.H1_H1 ;  /* 0x30000066ff927230 */ /* 0x000fe40000004100 */
[----:B------:R-:W-:Y:S02]  /*13e0*/  HADD2.F32 R106, -RZ, R106.H1_H1 ;  /* 0x3000006aff6a7230 */ /* 0x000fe40000004100 */
[--C-:B------:R-:W-:Y:S02]  /*13f0*/  HADD2.F32 R102, -RZ, R105.reuse.H0_H0 ;  /* 0x20000069ff667230 */ /* 0x100fe40000004100 */
[----:B------:R-:W-:Y:S02]  /*1400*/  HADD2.F32 R186, -RZ, R105.H1_H1 ;  /* 0x30000069ffba7230 */ /* 0x000fe40000004100 */
[----:B------:R-:W-:Y:S01]  /*1410*/  FADD.FTZ R179, -R153, R180 ;  /* 0x000000b499b37221 */ /* 0x000fe20000010100 */
[----:B------:R-:W-:-:S02]  /*1420*/  HADD2.F32 R105, -RZ, R58.H1_H1 ;  /* 0x3000003aff697230 */ /* 0x000fc40000004100 */
[----:B------:R-:W-:Y:S01]  /*1430*/  FMUL.FTZ R219, R108, R143 ;  /* 0x0000008f6cdb7220 */ /* 0x000fe20000410000 */
[C---:B------:R-:W-:Y:S01]  /*1440*/  FMUL.FTZ R181, R8.reuse, R181 ;  /* 0x000000b508b57220 */ /* 0x040fe20000410000 */
[----:B------:R-:W-:Y:S01]  /*1450*/  FADD.FTZ R113, R113, R220 ;  /* 0x000000dc71717221 */ /* 0x000fe20000010000 */
[----:B------:R-:W-:Y:S01]  /*1460*/  FFMA.FTZ R112, R183, R220, R112 ;  /* 0x000000dcb7707223 */ /* 0x000fe20000010070 */
[C---:B------:R-:W-:Y:S01]  /*1470*/  FADD.FTZ R163, -R153.reuse, R106 ;  /* 0x0000006a99a37221 */ /* 0x040fe20000010100 */
[----:B------:R-:W-:Y:S02]  /*1480*/  HADD2.F32 R145, -RZ, R103.H0_H0 ;  /* 0x20000067ff917230 */ /* 0x000fe40000004100 */
[----:B------:R-:W-:Y:S01]  /*1490*/  FADD.FTZ R177, -R153, R182 ;  /* 0x000000b699b17221 */ /* 0x000fe20000010100 */
[----:B------:R-:W-:Y:S02]  /*14a0*/  HADD2.F32 R106, -RZ, R59.H0_H0 ;  /* 0x2000003bff6a7230 */ /* 0x000fe40000004100 */
[----:B------:R-:W-:Y:S01]  /*14b0*/  FMUL.FTZ R218, R105, R146 ;  /* 0x0000009269da7220 */ /* 0x000fe20000410000 */
[----:B------:R-:W-:Y:S01]  /*14c0*/  FMUL.FTZ R179, R8, R179 ;  /* 0x000000b308b37220 */ /* 0x000fe20000410000 */
[----:B------:R-:W-:Y:S01]  /*14d0*/  FADD.FTZ R113, R113, R219 ;  /* 0x000000db71717221 */ /* 0x000fe20000010000 */
[----:B------:R-:W-:Y:S01]  /*14e0*/  FFMA.FTZ R112, R181, R219, R112 ;  /* 0x000000dbb5707223 */ /* 0x000fe20000010070 */
[----:B------:R-:W-:-:S02]  /*14f0*/  HADD2.F32 R147, -RZ, R103.H1_H1 ;  /* 0x30000067ff937230 */ /* 0x000fc40000004100 */
[----:B------:R-:W-:Y:S01]  /*1500*/  FADD.FTZ R175, -R153, R184 ;  /* 0x000000b899af7221 */ /* 0x000fe20000010100 */
[--C-:B------:R-:W-:Y:S02]  /*1510*/  HADD2.F32 R100, -RZ, R104.reuse.H0_H0 ;  /* 0x20000068ff647230 */ /* 0x100fe40000004100 */
[----:B------:R-:W-:Y:S01]  /*1520*/  FMUL.FTZ R217, R106, R145 ;  /* 0x000000916ad97220 */ /* 0x000fe20000410000 */
[----:B------:R-:W-:Y:S01]  /*1530*/  FMUL.FTZ R177, R8, R177 ;  /* 0x000000b108b17220 */ /* 0x000fe20000410000 */
[----:B------:R-:W-:Y:S01]  /*1540*/  FADD.FTZ R113, R113, R218 ;  /* 0x000000da71717221 */ /* 0x000fe20000010000 */
[----:B------:R-:W-:Y:S01]  /*1550*/  FFMA.FTZ R112, R179, R218, R112 ;  /* 0x000000dab3707223 */ /* 0x000fe20000010070 */
[----:B------:R-:W-:Y:S02]  /*1560*/  HADD2.F32 R104, -RZ, R104.H1_H1 ;  /* 0x30000068ff687230 */ /* 0x000fe40000004100 */
[----:B------:R-:W-:Y:S01]  /*1570*/  FADD.FTZ R173, -R153, R100 ;  /* 0x0000006499ad7221 */ /* 0x000fe20000010100 */
[----:B------:R-:W-:Y:S01]  /*1580*/  FMUL.FTZ R216, R216, R147 ;  /* 0x00000093d8d87220 */ /* 0x000fe20000410000 */
        /* <DEDUP_REMOVED lines=9> */
[----:B------:R-:W-:Y:S02]  /*1620*/  HADD2.F32 R104, -RZ, R53.H0_H0 ;  /* 0x20000035ff687230 */ /* 0x000fe40000004100 */
[----:B------:R-:W-:Y:S01]  /*1630*/  FADD.FTZ R169, -R153, R102 ;  /* 0x0000006699a97221 */ /* 0x000fe20000010100 */
[----:B------:R-:W-:Y:S01]  /*1640*/  FMUL.FTZ R214, R103, R96 ;  /* 0x0000006067d67220 */ /* 0x000fe20000410000 */
[----:B------:R-:W-:Y:S01]  /*1650*/  FMUL.FTZ R171, R8, R171 ;  /* 0x000000ab08ab7220 */ /* 0x000fe20000410000 */
[----:B------:R-:W-:Y:S01]  /*1660*/  FADD.FTZ R113, R113, R215 ;  /* 0x000000d771717221 */ /* 0x000fe20000010000 */
[----:B------:R-:W-:Y:S01]  /*1670*/  FFMA.FTZ R112, R173, R215, R112 ;  /* 0x000000d7ad707223 */ /* 0x000fe20000010070 */
        /* <DEDUP_REMOVED lines=10> */
[----:B------:R-:W-:-:S02]  /*1720*/  HADD2.F32 R101, -RZ, R54.H1_H1 ;  /* 0x30000036ff657230 */ /* 0x000fc40000004100 */
        /* <DEDUP_REMOVED lines=15> */
[----:B------:R-:W-:-:S02]  /*1820*/  HADD2.F32 R100, -RZ, R116.H0_H0 ;  /* 0x20000074ff647230 */ /* 0x000fc40000004100 */
[----:B------:R-:W-:Y:S01]  /*1830*/  FMUL.FTZ R208, R208, R99 ;  /* 0x00000063d0d07220 */ /* 0x000fe20000410000 */
[----:B------:R-:W-:Y:S01]  /*1840*/  FMUL.FTZ R161, R8, R161 ;  /* 0x000000a108a17220 */ /* 0x000fe20000410000 */
[----:B------:R-:W-:Y:S01]  /*1850*/  FADD.FTZ R113, R113, R209 ;  /* 0x000000d171717221 */ /* 0x000fe20000010000 */
[----:B------:R-:W-:Y:S01]  /*1860*/  FFMA.FTZ R112, R162, R209, R112 ;  /* 0x000000d1a2707223 */ /* 0x000fe20000010070 */
[----:B------:R-:W-:Y:S02]  /*1870*/  HADD2.F32 R116, -RZ, R116.H1_H1 ;  /* 0x30000074ff747230 */ /* 0x000fe40000004100 */
[----:B------:R-:W-:Y:S01]  /*1880*/  FMUL.FTZ R207, R207, R100 ;  /* 0x00000064cfcf7220 */ /* 0x000fe20000410000 */
[----:B------:R-:W-:Y:S02]  /*1890*/  HADD2.F32 R91, -RZ, R48.H1_H1 ;  /* 0x30000030ff5b7230 */ /* 0x000fe40000004100 */
        /* <DEDUP_REMOVED lines=9> */
[----:B------:R-:W-:Y:S01]  /*1930*/  FADD.FTZ R157, -R153, R194 ;  /* 0x000000c2999d7221 */ /* 0x000fe20000010100 */
[--C-:B------:R-:W-:Y:S02]  /*1940*/  HADD2.F32 R178, -RZ, R87.reuse.H0_H0 ;  /* 0x20000057ffb27230 */ /* 0x100fe40000004100 */
[----:B------:R-:W-:Y:S01]  /*1950*/  FMUL.FTZ R205, R205, R84 ;  /* 0x00000054cdcd7220 */ /* 0x000fe20000410000 */
[----:B------:R-:W-:-:S02]  /*1960*/  HADD2.F32 R176, -RZ, R87.H1_H1 ;  /* 0x30000057ffb07230 */ /* 0x000fc40000004100 */
[----:B------:R-:W-:Y:S01]  /*1970*/  FMUL.FTZ R158, R8, R158 ;  /* 0x0000009e089e7220 */ /* 0x000fe20000410000 */
[--C-:B------:R-:W-:Y:S02]  /*1980*/  HADD2.F32 R170, -RZ, R85.reuse.H0_H0 ;  /* 0x20000055ffaa7230 */ /* 0x100fe40000004100 */
[----:B------:R-:W-:Y:S01]  /*1990*/  FADD.FTZ R113, R113, R206 ;  /* 0x000000ce71717221 */ /* 0x000fe20000010000 */
[----:B------:R-:W-:Y:S02]  /*19a0*/  HADD2.F32 R168, -RZ, R85.H1_H1 ;  /* 0x30000055ffa87230 */ /* 0x000fe40000004100 */
[----:B------:R-:W-:Y:S01]  /*19b0*/  FFMA.FTZ R112, R159, R206, R112 ;  /* 0x000000ce9f707223 */ /* 0x000fe20000010070 */
[--C-:B------:R-:W-:Y:S02]  /*19c0*/  HADD2.F32 R85, -RZ, R118.reuse.H0_H0 ;  /* 0x20000076ff557230 */ /* 0x100fe40000004100 */
        /* <DEDUP_REMOVED lines=15> */
[----:B------:R-:W-:-:S02]  /*1ac0*/  HADD2.F32 R118, -RZ, R118.H1_H1 ;  /* 0x30000076ff767230 */ /* 0x000fc40000004100 */
[----:B------:R-:W-:Y:S01]  /*1ad0*/  FMUL.FTZ R202, R202, R85 ;  /* 0x00000055caca7220 */ /* 0x000fe20000410000 */
[----:B------:R-:W-:Y:S02]  /*1ae0*/  HADD2.F32 R200, -RZ, R50.H1_H1 ;  /* 0x30000032ffc87230 */ /* 0x000fe40000004100 */
[----:B------:R-:W-:Y:S01]  /*1af0*/  FMUL.FTZ R156, R8, R156 ;  /* 0x0000009c089c7220 */ /* 0x000fe20000410000 */
[----:B------:R-:W-:Y:S01]  /*1b00*/  FADD.FTZ R113, R113, R204 ;  /* 0x000000cc71717221 */ /* 0x000fe20000010000 */
[----:B------:R-:W-:Y:S01]  /*1b10*/  FFMA.FTZ R112, R157, R204, R112 ;  /* 0x000000cc9d707223 */ /* 0x000fe20000010070 */
[----:B------:R-:W-:Y:S02]  /*1b20*/  HADD2.F32 R86, -RZ, R119.H0_H0 ;  /* 0x20000077ff567230 */ /* 0x000fe40000004100 */
[----:B------:R-:W-:Y:S01]  /*1b30*/  FMUL.FTZ R200, R200, R118 ;  /* 0x00000076c8c87220 */ /* 0x000fe20000410000 */
[----:B------:R-:W-:Y:S02]  /*1b40*/  HADD2.F32 R198, -RZ, R51.H0_H0 ;  /* 0x20000033ffc67230 */ /* 0x000fe40000004100 */
[----:B------:R-:W-:Y:S01]  /*1b50*/  FMUL.FTZ R155, R8, R155 ;  /* 0x0000009b089b7220 */ /* 0x000fe20000410000 */
[----:B------:R-:W-:Y:S01]  /*1b60*/  FADD.FTZ R113, R113, R202 ;  /* 0x000000ca71717221 */ /* 0x000fe20000010000 */
[----:B------:R-:W-:Y:S01]  /*1b70*/  FFMA.FTZ R112, R156, R202, R112 ;  /* 0x000000ca9c707223 */ /* 0x000fe20000010070 */
        /* <DEDUP_REMOVED lines=101> */
.L_x_2374:
[----:B------:R-:W0:Y:S01]  /*21d0*/  LDC.64 R88, c[0x0][0x428] ;  /* 0x00010a00ff587b82 */ /* 0x000e220000000a00 */
[C---:B------:R-:W-:Y:S02]  /*21e0*/  IADD3 R4, PT, PT, R6.reuse, 0x20, RZ ;  /* 0x0000002006047810 */ /* 0x040fe40007ffe0ff */
[----:B------:R-:W-:-:S05]  /*21f0*/  IADD3 R5, PT, PT, R6, 0x80, RZ ;  /* 0x0000008006057810 */ /* 0x000fca0007ffe0ff */
        /* <DEDUP_REMOVED lines=8> */
[----:B------:R-:W-:Y:S02]  /*2280*/  IMAD.WIDE.U32 R76, R4, 0x10, R84 ;  /* 0x00000010044c7825 */ /* 0x000fe400078e0054 */
[----:B------:R-:W4:Y:S04]  /*2290*/  LDG.E.128 R68, desc[UR6][R68.64] ;  /* 0x0000000644447981 */ /* 0x000f28000c1e1d00 */
[----:B------:R-:W4:Y:S01]  /*22a0*/  LDG.E.128 R76, desc[UR6][R76.64] ;  /* 0x000000064c4c7981 */ /* 0x000f22000c1e1d00 */
[----:B------:R-:W-:-:S05]  /*22b0*/  IADD3 R3, PT, PT, R6, 0x40, RZ ;  /* 0x0000004006037810 */ /* 0x000fca0007ffe0ff */
[----:B------:R-:W-:-:S06]  /*22c0*/  IMAD.WIDE.U32 R92, R3, 0x10, R84 ;  /* 0x00000010035c7825 */ /* 0x000fcc00078e0054 */
[----:B------:R-:W4:Y:S01]  /*22d0*/  LDG.E.128 R92, desc[UR6][R92.64] ;  /* 0x000000065c5c7981 */ /* 0x000f22000c1e1d00 */
[----:B------:R-:W-:Y:S01]  /*22e0*/  IADD3 R2, PT, PT, R6, 0x60, RZ ;  /* 0x0000006006027810 */ /* 0x000fe20007ffe0ff */
[----:B------:R-:W-:-:S04]  /*22f0*/  IMAD.WIDE.U32 R96, R3, 0x10, R88 ;  /* 0x0000001003607825 */ /* 0x000fc800078e0058 */
[C---:B------:R-:W-:Y:S02]  /*2300*/  IMAD.WIDE.U32 R100, R2.reuse, 0x10, R84 ;  /* 0x0000001002647825 */ /* 0x040fe400078e0054 */
[----:B------:R-:W4:Y:S04]  /*2310*/  LDG.E.128 R96, desc[UR6][R96.64] ;  /* 0x0000000660607981 */ /* 0x000f28000c1e1d00 */
[----:B------:R-:W4:Y:S01]  /*2320*/  LDG.E.128 R100, desc[UR6][R100.64] ;  /* 0x0000000664647981 */ /* 0x000f22000c1e1d00 */
[----:B------:R-:W-:-:S04]  /*2330*/  IMAD.WIDE.U32 R84, R2, 0x10, R88 ;  /* 0x0000001002547825 */ /* 0x000fc800078e0058 */
[----:B------:R-:W-:Y:S02]  /*2340*/  IMAD.WIDE.U32 R88, R5, 0x10, R88 ;  /* 0x0000001005587825 */ /* 0x000fe400078e0058 */
[----:B------:R-:W4:Y:S04]  /*2350*/  LDG.E.128 R84, desc[UR6][R84.64] ;  /* 0x0000000654547981 */ /* 0x000f28000c1e1d00 */
[----:B------:R-:W4:Y:S01]  /*2360*/  LDG.E.128 R88, desc[UR6][R88.64] ;  /* 0x0000000658587981 */ /* 0x000f22000c1e1d00 */
[--C-:B------:R-:W-:Y:S02]  /*2370*/  HADD2.F32 R231, -RZ, R60.reuse.H0_H0 ;  /* 0x2000003cffe77230 */ /* 0x100fe40000004100 */
[----:B------:R-:W-:Y:S02]  /*2380*/  HADD2.F32 R113, -RZ, R61.H1_H1 ;  /* 0x3000003dff717230 */ /* 0x000fe40000004100 */
[----:B------:R-:W-:-:S02]  /*2390*/  HADD2.F32 R115, -RZ, R60.H1_H1 ;  /* 0x3000003cff737230 */ /* 0x000fc40000004100 */
[----:B------:R-:W-:Y:S02]  /*23a0*/  HADD2.F32 R111, -RZ, R62.H1_H1 ;  /* 0x3000003eff6f7230 */ /* 0x000fe40000004100 */
[----:B------:R-:W-:Y:S02]  /*23b0*/  HADD2.F32 R224, -RZ, R63.H1_H1 ;  /* 0x3000003fffe07230 */ /* 0x000fe40000004100 */
[--C-:B------:R-:W-:Y:S02]  /*23c0*/  HADD2.F32 R223, -RZ, R56.reuse.H0_H0 ;  /* 0x20000038ffdf7230 */ /* 0x100fe40000004100 */
[----:B------:R-:W-:Y:S02]  /*23d0*/  HADD2.F32 R109, -RZ, R56.H1_H1 ;  /* 0x30000038ff6d7230 */ /* 0x000fe40000004100 */
[----:B------:R-:W-:Y:S02]  /*23e0*/  HADD2.F32 R107, -RZ, R57.H1_H1 ;  /* 0x30000039ff6b7230 */ /* 0x000fe40000004100 */
[----:B------:R-:W-:-:S02]  /*23f0*/  HADD2.F32 R105, -RZ, R58.H1_H1 ;  /* 0x3000003aff697230 */ /* 0x000fc40000004100 */
[----:B------:R-:W-:Y:S02]  /*2400*/  HADD2.F32 R216, -RZ, R59.H1_H1 ;  /* 0x3000003bffd87230 */ /* 0x000fe40000004100 */
[--C-:B--2---:R-:W-:Y:S02]  /*2410*/  HADD2.F32 R140, -RZ, R80.reuse.H0_H0 ;  /* 0x20000050ff8c7230 */ /* 0x104fe40000004100 */
[----:B------:R-:W-:Y:S02]  /*2420*/  HADD2.F32 R142, -RZ, R80.H1_H1 ;  /* 0x30000050ff8e7230 */ /* 0x000fe40000004100 */
[--C-:B------:R-:W-:Y:S02]  /*2430*/  HADD2.F32 R141, -RZ, R81.reuse.H0_H0 ;  /* 0x20000051ff8d7230 */ /* 0x100fe40000004100 */
[----:B------:R-:W-:Y:S02]  /*2440*/  HADD2.F32 R144, -RZ, R81.H1_H1 ;  /* 0x30000051ff907230 */ /* 0x000fe40000004100 */
[----:B------:R-:W0:Y:S01]  /*2450*/  LDC.64 R80, c[0x0][0x438] ;  /* 0x00010e00ff507b82 */ /* 0x000e220000000a00 */
[----:B---3--:R-:W-:-:S02]  /*2460*/  HADD2.F32 R132, -RZ, R72.H0_H0 ;  /* 0x20000048ff847230 */ /* 0x008fc40000004100 */
[--C-:B----4-:R-:W-:Y:S02]  /*2470*/  HADD2.F32 R174, -RZ, R64.reuse.H0_H0 ;  /* 0x20000040ffae7230 */ /* 0x110fe40000004100 */
[----:B------:R-:W-:Y:S02]  /*2480*/  HADD2.F32 R172, -RZ, R64.H1_H1 ;  /* 0x30000040ffac7230 */ /* 0x000fe40000004100 */
[--C-:B------:R-:W-:Y:S02]  /*2490*/  HADD2.F32 R170, -RZ, R65.reuse.H0_H0 ;  /* 0x20000041ffaa7230 */ /* 0x100fe40000004100 */
[----:B------:R-:W-:Y:S02]  /*24a0*/  HADD2.F32 R168, -RZ, R65.H1_H1 ;  /* 0x30000041ffa87230 */ /* 0x000fe40000004100 */
[--C-:B------:R-:W-:Y:S02]  /*24b0*/  HADD2.F32 R0, -RZ, R68.reuse.H0_H0 ;  /* 0x20000044ff007230 */ /* 0x100fe40000004100 */
[----:B------:R-:W-:-:S02]  /*24c0*/  HADD2.F32 R150, -RZ, R68.H1_H1 ;  /* 0x30000044ff967230 */ /* 0x000fc40000004100 */
[--C-:B------:R-:W-:Y:S02]  /*24d0*/  HADD2.F32 R152, -RZ, R69.reuse.H0_H0 ;  /* 0x20000045ff987230 */ /* 0x100fe40000004100 */
[----:B------:R-:W-:Y:S02]  /*24e0*/  HADD2.F32 R158, -RZ, R69.H1_H1 ;  /* 0x30000045ff9e7230 */ /* 0x000fe40000004100 */
[----:B------:R-:W-:Y:S02]  /*24f0*/  HADD2.F32 R134, -RZ, R72.H1_H1 ;  /* 0x30000048ff867230 */ /* 0x000fe40000004100 */
[--C-:B------:R-:W-:Y:S02]  /*2500*/  HADD2.F32 R133, -RZ, R73.reuse.H0_H0 ;  /* 0x20000049ff857230 */ /* 0x100fe40000004100 */
[----:B------:R-:W-:Y:S02]  /*2510*/  HADD2.F32 R136, -RZ, R73.H1_H1 ;  /* 0x30000049ff887230 */ /* 0x000fe40000004100 */
[----:B------:R-:W-:-:S02]  /*2520*/  HADD2.F32 R160, -RZ, R76.H0_H0 ;  /* 0x2000004cffa07230 */ /* 0x000fc40000004100 */
[----:B------:R-:W-:Y:S02]  /*2530*/  HADD2.F32 R180, -RZ, R76.H1_H1 ;  /* 0x3000004cffb47230 */ /* 0x000fe40000004100 */
[--C-:B------:R-:W-:Y:S02]  /*2540*/  HADD2.F32 R182, -RZ, R77.reuse.H0_H0 ;  /* 0x2000004dffb67230 */ /* 0x100fe40000004100 */
[----:B------:R-:W-:Y:S02]  /*2550*/  HADD2.F32 R184, -RZ, R77.H1_H1 ;  /* 0x3000004dffb87230 */ /* 0x000fe40000004100 */
[----:B0-----:R-:W-:-:S04]  /*2560*/  IMAD.WIDE.U32 R64, R6, 0x10, R80 ;  /* 0x0000001006407825 */ /* 0x001fc800078e0050 */
[----:B------:R-:W-:-:S04]  /*2570*/  IMAD.WIDE.U32 R68, R4, 0x10, R80 ;  /* 0x0000001004447825 */ /* 0x000fc800078e0050 */
[----:B------:R-:W-:-:S04]  /*2580*/  IMAD.WIDE.U32 R76, R3, 0x10, R80 ;  /* 0x00000010034c7825 */ /* 0x000fc800078e0050 */
[----:B------:R-:W-:-:S04]  /*2590*/  IMAD.WIDE.U32 R72, R2, 0x10, R80 ;  /* 0x0000001002487825 */ /* 0x000fc800078e0050 */
[----:B------:R-:W-:-:S04]  /*25a0*/  IMAD.WIDE.U32 R80, R5, 0x10, R80 ;  /* 0x0000001005507825 */ /* 0x000fc800078e0050 */
[--C-:B------:R-:W-:Y:S02]  /*25b0*/  HADD2.F32 R178, -RZ, R67.reuse.H0_H0 ;  /* 0x20000043ffb27230 */ /* 0x100fe40000004100 */
[----:B------:R-:W-:Y:S02]  /*25c0*/  HADD2.F32 R176, -RZ, R67.H1_H1 ;  /* 0x30000043ffb07230 */ /* 0x000fe40000004100 */
[--C-:B------:R-:W-:Y:S02]  /*25d0*/  HADD2.F32 R166, -RZ, R66.reuse.H0_H0 ;  /* 0x20000042ffa67230 */ /* 0x100fe40000004100 */
[----:B------:R-:W-:Y:S02]  /*25e0*/  HADD2.F32 R164, -RZ, R66.H1_H1 ;  /* 0x30000042ffa47230 */ /* 0x000fe40000004100 */
[--C-:B------:R-:W-:Y:S01]  /*25f0*/  HADD2.F32 R114, -RZ, R70.reuse.H0_H0 ;  /* 0x20000046ff727230 */ /* 0x100fe20000004100 */
[----:B------:R-:W5:Y:S01]  /*2600*/  LDG.E.128 R64, desc[UR6][R64.64] ;  /* 0x0000000640407981 */ /* 0x000f62000c1e1d00 */
[----:B------:R-:W-:-:S02]  /*2610*/  HADD2.F32 R116, -RZ, R70.H1_H1 ;  /* 0x30000046ff747230 */ /* 0x000fc40000004100 */
[--C-:B------:R-:W-:Y:S02]  /*2620*/  HADD2.F32 R104, -RZ, R71.reuse.H0_H0 ;  /* 0x20000047ff687230 */ /* 0x100fe40000004100 */
[----:B------:R-:W-:Y:S02]  /*2630*/  HADD2.F32 R106, -RZ, R71.H1_H1 ;  /* 0x30000047ff6a7230 */ /* 0x000fe40000004100 */
[--C-:B------:R-:W-:Y:S01]  /*2640*/  HADD2.F32 R135, -RZ, R74.reuse.H0_H0 ;  /* 0x2000004aff877230 */ /* 0x100fe20000004100 */
[----:B------:R-:W5:Y:S01]  /*2650*/  LDG.E.128 R68, desc[UR6][R68.64] ;  /* 0x0000000644447981 */ /* 0x000f62000c1e1d00 */
[----:B------:R-:W-:Y:S02]  /*2660*/  HADD2.F32 R138, -RZ, R74.H1_H1 ;  /* 0x3000004aff8a7230 */ /* 0x000fe40000004100 */
[--C-:B------:R-:W-:Y:S02]  /*2670*/  HADD2.F32 R137, -RZ, R75.reuse.H0_H0 ;  /* 0x2000004bff897230 */ /* 0x100fe40000004100 */
[----:B------:R-:W-:-:S02]  /*2680*/  HADD2.F32 R139, -RZ, R75.H1_H1 ;  /* 0x3000004bff8b7230 */ /* 0x000fc40000004100 */
[--C-:B------:R-:W-:Y:S01]  /*2690*/  HADD2.F32 R118, -RZ, R78.reuse.H0_H0 ;  /* 0x2000004eff767230 */ /* 0x100fe20000004100 */
[----:B------:R-:W5:Y:S01]  /*26a0*/  LDG.E.128 R72, desc[UR6][R72.64] ;  /* 0x0000000648487981 */ /* 0x000f62000c1e1d00 */
        /* <DEDUP_REMOVED lines=8> */
[----:B------:R-:W5:Y:S01]  /*2730*/  LDG.E.128 R80, desc[UR6][R80.64] ;  /* 0x0000000650507981 */ /* 0x000f62000c1e1d00 */
[----:B------:R-:W-:Y:S02]  /*2740*/  HADD2.F32 R112, -RZ, R95.H1_H1 ;  /* 0x3000005fff707230 */ /* 0x000fe40000004100 */
[C---:B------:R-:W-:Y:S01]  /*2750*/  FADD.FTZ R0, -R153.reuse, R0 ;  /* 0x0000000099007221 */ /* 0x040fe20000010100 */
[----:B------:R-:W-:Y:S02]  /*2760*/  HADD2.F32 R148, -RZ, R94.H1_H1 ;  /* 0x3000005eff947230 */ /* 0x000fe40000004100 */
[----:B------:R-:W-:Y:S01]  /*2770*/  FADD.FTZ R161, -R153, R112 ;  /* 0x0000007099a17221 */ /* 0x000fe20000010100 */
[----:B------:R-:W-:-:S02]  /*2780*/  HADD2.F32 R112, -RZ, R63.H0_H0 ;  /* 0x2000003fff707230 */ /* 0x000fc40000004100 */
[----:B------:R-:W-:Y:S01]  /*2790*/  FADD.FTZ R203, -R153, R150 ;  /* 0x0000009699cb7221 */ /* 0x000fe20000010100 */
[----:B------:R-:W-:Y:S01]  /*27a0*/  FMUL.FTZ R231, R231, R132 ;  /* 0x00000084e7e77220 */ /* 0x000fe20000410000 */
[----:B-----5:R-:W-:Y:S01]  /*27b0*/  FMUL.FTZ R0, R8, R0 ;  /* 0x0000000008007220 */ /* 0x020fe20000410000 */
[----:B------:R-:W-:Y:S01]  /*27c0*/  FADD.FTZ R163, -R153, R148 ;  /* 0x0000009499a37221 */ /* 0x000fe20000010100 */
[----:B------:R-:W-:Y:S02]  /*27d0*/  HADD2.F32 R148, -RZ, R61.H0_H0 ;  /* 0x2000003dff947230 */ /* 0x000fe40000004100 */
[----:B------:R-:W-:Y:S01]  /*27e0*/  FMUL.FTZ R228, R113, R136 ;  /* 0x0000008871e47220 */ /* 0x000fe20000410000 */
[----:B------:R-:W-:Y:S01]  /*27f0*/  FMUL.FTZ R225, R112, R137 ;  /* 0x0000008970e17220 */ /* 0x000fe20000410000 */
[----:B------:R-:W-:Y:S01]  /*2800*/  FADD.FTZ R201, -R153, R152 ;  /* 0x0000009899c97221 */ /* 0x000fe20000010100 */
[----:B------:R-:W-:Y:S01]  /*2810*/  FMUL.FTZ R230, R115, R134 ;  /* 0x0000008673e67220 */ /* 0x000fe20000410000 */
[----:B------:R-:W-:Y:S01]  /*2820*/  FMUL.FTZ R203, R8, R203 ;  /* 0x000000cb08cb7220 */ /* 0x000fe20000410000 */
[----:B------:R-:W-:Y:S01]  /*2830*/  FADD.FTZ R113, RZ, R231 ;  /* 0x000000e7ff717221 */ /* 0x000fe20000010000 */
[----:B------:R-:W-:Y:S01]  /*2840*/  FFMA.FTZ R112, R0, R231, RZ ;  /* 0x000000e700707223 */ /* 0x000fe200000100ff */
[----:B------:R-:W-:Y:S01]  /*2850*/  FADD.FTZ R199, -R153, R158 ;  /* 0x0000009e99c77221 */ /* 0x000fe20000010100 */
[----:B------:R-:W-:Y:S01]  /*2860*/  FMUL.FTZ R229, R148, R133 ;  /* 0x0000008594e57220 */ /* 0x000fe20000410000 */
[----:B------:R-:W-:Y:S01]  /*2870*/  FMUL.FTZ R201, R8, R201 ;  /* 0x000000c908c97220 */ /* 0x000fe20000410000 */
[----:B------:R-:W-:Y:S01]  /*2880*/  FADD.FTZ R113, R113, R230 ;  /* 0x000000e671717221 */ /* 0x000fe20000010000 */
[----:B------:R-:W-:Y:S01]  /*2890*/  FFMA.FTZ R112, R203, R230, R112 ;  /* 0x000000e6cb707223 */ /* 0x000fe20000010070 */
[----:B------:R-:W-:Y:S01]  /*28a0*/  FADD.FTZ R197, -R153, R114 ;  /* 0x0000007299c57221 */ /* 0x000fe20000010100 */
[----:B------:R-:W-:-:S02]  /*28b0*/  HADD2.F32 R114, -RZ, R62.H0_H0 ;  /* 0x2000003eff727230 */ /* 0x000fc40000004100 */
[----:B------:R-:W-:Y:S01]  /*28c0*/  FMUL.FTZ R199, R8, R199 ;  /* 0x000000c708c77220 */ /* 0x000fe20000410000 */
[----:B------:R-:W-:Y:S01]  /*28d0*/  FADD.FTZ R113, R113, R229 ;  /* 0x000000e571717221 */ /* 0x000fe20000010000 */
[----:B------:R-:W-:Y:S01]  /*28e0*/  FFMA.FTZ R112, R201, R229, R112 ;  /* 0x000000e5c9707223 */ /* 0x000fe20000010070 */
[----:B------:R-:W-:Y:S01]  /*28f0*/  FADD.FTZ R195, -R153, R116 ;  /* 0x0000007499c37221 */ /* 0x000fe20000010100 */
[----:B------:R-:W-:Y:S01]  /*2900*/  FMUL.FTZ R227, R114, R135 ;  /* 0x0000008772e37220 */ /* 0x000fe20000410000 */
[C---:B------:R-:W-:Y:S01]  /*2910*/  FMUL.FTZ R197, R8.reuse, R197 ;  /* 0x000000c508c57220 */ /* 0x040fe20000410000 */
        /* <DEDUP_REMOVED lines=22> */
[----:B------:R-:W-:-:S02]  /*2a80*/  HADD2.F32 R110, -RZ, R57.H0_H0 ;  /* 0x20000039ff6e7230 */ /* 0x000fc40000004100 */
        /* <DEDUP_REMOVED lines=27> */
[--C-:B------:R-:W-:Y:S02]  /*2c40*/  HADD2.F32 R186, -RZ, R92.reuse.H0_H0 ;  /* 0x2000005cffba7230 */ /* 0x100fe40000004100 */
[----:B------:R-:W-:Y:S01]  /*2c50*/  FMUL.FTZ R217, R106, R145 ;  /* 0x000000916ad97220 */ /* 0x000fe20000410000 */
[----:B------:R-:W-:Y:S01]  /*2c60*/  FMUL.FTZ R177, R8, R177 ;  /* 0x000000b108b17220 */ /* 0x000fe20000410000 */
[----:B------:R-:W-:Y:S01]  /*2c70*/  FADD.FTZ R113, R113, R218 ;  /* 0x000000da71717221 */ /* 0x000fe20000010000 */
[----:B------:R-:W-:Y:S01]  /*2c80*/  FFMA.FTZ R112, R179, R218, R112 ;  /* 0x000000dab3707223 */ /* 0x000fe20000010070 */
[----:B------:R-:W-:-:S02]  /*2c90*/  HADD2.F32 R188, -RZ, R92.H1_H1 ;  /* 0x3000005cffbc7230 */ /* 0x000fc40000004100 */
[----:B------:R-:W-:Y:S01]  /*2ca0*/  FADD.FTZ R173, -R153, R186 ;  /* 0x000000ba99ad7221 */ /* 0x000fe20000010100 */
[----:B------:R-:W-:Y:S02]  /*2cb0*/  HADD2.F32 R92, -RZ, R96.H0_H0 ;  /* 0x20000060ff5c7230 */ /* 0x000fe40000004100 */
[----:B------:R-:W-:Y:S01]  /*2cc0*/  FMUL.FTZ R216, R216, R147 ;  /* 0x00000093d8d87220 */ /* 0x000fe20000410000 */
[----:B------:R-:W-:Y:S02]  /*2cd0*/  HADD2.F32 R215, -RZ, R52.H0_H0 ;  /* 0x20000034ffd77230 */ /* 0x000fe40000004100 */
[----:B------:R-:W-:Y:S01]  /*2ce0*/  FMUL.FTZ R175, R8, R175 ;  /* 0x000000af08af7220 */ /* 0x000fe20000410000 */
[----:B------:R-:W-:Y:S01]  /*2cf0*/  FADD.FTZ R113, R113, R217 ;  /* 0x000000d971717221 */ /* 0x000fe20000010000 */
[----:B------:R-:W-:Y:S01]  /*2d00*/  FFMA.FTZ R112, R177, R217, R112 ;  /* 0x000000d9b1707223 */ /* 0x000fe20000010070 */
[--C-:B------:R-:W-:Y:S02]  /*2d10*/  HADD2.F32 R194, -RZ, R100.reuse.H0_H0 ;  /* 0x20000064ffc27230 */ /* 0x100fe40000004100 */
[----:B------:R-:W-:-:S02]  /*2d20*/  HADD2.F32 R196, -RZ, R100.H1_H1 ;  /* 0x30000064ffc47230 */ /* 0x000fc40000004100 */
[--C-:B------:R-:W-:Y:S02]  /*2d30*/  HADD2.F32 R154, -RZ, R103.reuse.H0_H0 ;  /* 0x20000067ff9a7230 */ /* 0x100fe40000004100 */
[----:B------:R-:W-:Y:S02]  /*2d40*/  HADD2.F32 R100, -RZ, R103.H1_H1 ;  /* 0x30000067ff647230 */ /* 0x000fe40000004100 */
[----:B------:R-:W-:Y:S01]  /*2d50*/  FADD.FTZ R171, -R153, R188 ;  /* 0x000000bc99ab7221 */ /* 0x000fe20000010100 */
[----:B------:R-:W-:Y:S02]  /*2d60*/  HADD2.F32 R190, -RZ, R93.H0_H0 ;  /* 0x2000005dffbe7230 */ /* 0x000fe40000004100 */
[----:B------:R-:W-:Y:S01]  /*2d70*/  FMUL.FTZ R215, R215, R92 ;  /* 0x0000005cd7d77220 */ /* 0x000fe20000410000 */
[----:B------:R-:W-:Y:S02]  /*2d80*/  HADD2.F32 R96, -RZ, R96.H1_H1 ;  /* 0x30000060ff607230 */ /* 0x000fe40000004100 */
[----:B------:R-:W-:Y:S01]  /*2d90*/  FMUL.FTZ R173, R8, R173 ;  /* 0x000000ad08ad7220 */ /* 0x000fe20000410000 */
[----:B------:R-:W-:-:S02]  /*2da0*/  HADD2.F32 R103, -RZ, R52.H1_H1 ;  /* 0x30000034ff677230 */ /* 0x000fc40000004100 */
[----:B------:R-:W-:Y:S01]  /*2db0*/  FADD.FTZ R113, R113, R216 ;  /* 0x000000d871717221 */ /* 0x000fe20000010000 */
[----:B------:R-:W-:Y:S01]  /*2dc0*/  FFMA.FTZ R112, R175, R216, R112 ;  /* 0x000000d8af707223 */ /* 0x000fe20000010070 */
[----:B------:R-:W-:Y:S02]  /*2dd0*/  HADD2.F32 R192, -RZ, R93.H1_H1 ;  /* 0x3000005dffc07230 */ /* 0x000fe40000004100 */
[----:B------:R-:W-:Y:S01]  /*2de0*/  FADD.FTZ R169, -R153, R190 ;  /* 0x000000be99a97221 */ /* 0x000fe20000010100 */
[----:B------:R-:W-:Y:S02]  /*2df0*/  HADD2.F32 R93, -RZ, R97.H0_H0 ;  /* 0x20000061ff5d7230 */ /* 0x000fe40000004100 */
[----:B------:R-:W-:Y:S01]  /*2e00*/  FMUL.FTZ R214, R103, R96 ;  /* 0x0000006067d67220 */ /* 0x000fe20000410000 */
[----:B------:R-:W-:Y:S02]  /*2e10*/  HADD2.F32 R104, -RZ, R53.H0_H0 ;  /* 0x20000035ff687230 */ /* 0x000fe40000004100 */
[----:B------:R-:W-:Y:S01]  /*2e20*/  FMUL.FTZ R171, R8, R171 ;  /* 0x000000ab08ab7220 */ /* 0x000fe20000410000 */
[----:B------:R-:W-:Y:S01]  /*2e30*/  FADD.FTZ R113, R113, R215 ;  /* 0x000000d771717221 */ /* 0x000fe20000010000 */
[----:B------:R-:W-:Y:S01]  /*2e40*/  FFMA.FTZ R112, R173, R215, R112 ;  /* 0x000000d7ad707223 */ /* 0x000fe20000010070 */
[----:B------:R-:W-:-:S02]  /*2e50*/  HADD2.F32 R122, -RZ, R94.H0_H0 ;  /* 0x2000005eff7a7230 */ /* 0x000fc40000004100 */
[----:B------:R-:W-:Y:S01]  /*2e60*/  FADD.FTZ R167, -R153, R192 ;  /* 0x000000c099a77221 */ /* 0x000fe20000010100 */
[----:B------:R-:W-:Y:S02]  /*2e70*/  HADD2.F32 R97, -RZ, R97.H1_H1 ;  /* 0x30000061ff617230 */ /* 0x000fe40000004100 */
[----:B------:R-:W-:Y:S01]  /*2e80*/  FMUL.FTZ R213, R104, R93 ;  /* 0x0000005d68d57220 */ /* 0x000fe20000410000 */
[----:B------:R-:W-:Y:S02]  /*2e90*/  HADD2.F32 R212, -RZ, R53.H1_H1 ;  /* 0x30000035ffd47230 */ /* 0x000fe40000004100 */
[----:B------:R-:W-:Y:S01]  /*2ea0*/  FMUL.FTZ R169, R8, R169 ;  /* 0x000000a908a97220 */ /* 0x000fe20000410000 */
[----:B------:R-:W-:Y:S01]  /*2eb0*/  FADD.FTZ R113, R113, R214 ;  /* 0x000000d671717221 */ /* 0x000fe20000010000 */
[----:B------:R-:W-:Y:S01]  /*2ec0*/  FFMA.FTZ R112, R171, R214, R112 ;  /* 0x000000d6ab707223 */ /* 0x000fe20000010070 */
[----:B------:R-:W-:Y:S02]  /*2ed0*/  HADD2.F32 R94, -RZ, R98.H0_H0 ;  /* 0x20000062ff5e7230 */ /* 0x000fe40000004100 */
[----:B------:R-:W-:Y:S01]  /*2ee0*/  FADD.FTZ R165, -R153, R122 ;  /* 0x0000007a99a57221 */ /* 0x000fe20000010100 */
[----:B------:R-:W-:-:S02]  /*2ef0*/  HADD2.F32 R211, -RZ, R54.H0_H0 ;  /* 0x20000036ffd37230 */ /* 0x000fc40000004100 */
[----:B------:R-:W-:Y:S01]  /*2f00*/  FMUL.FTZ R212, R212, R97 ;  /* 0x00000061d4d47220 */ /* 0x000fe20000410000 */
[--C-:B------:R-:W-:Y:S02]  /*2f10*/  HADD2.F32 R156, -RZ, R102.reuse.H0_H0 ;  /* 0x20000066ff9c7230 */ /* 0x100fe40000004100 */
[----:B------:R-:W-:Y:S01]  /*2f20*/  FMUL.FTZ R167, R8, R167 ;  /* 0x000000a708a77220 */ /* 0x000fe20000410000 */
[----:B------:R-:W-:Y:S01]  /*2f30*/  FADD.FTZ R113, R113, R213 ;  /* 0x000000d571717221 */ /* 0x000fe20000010000 */
[----:B------:R-:W-:Y:S01]  /*2f40*/  FFMA.FTZ R112, R169, R213, R112 ;  /* 0x000000d5a9707223 */ /* 0x000fe20000010070 */
[----:B------:R-:W-:Y:S02]  /*2f50*/  HADD2.F32 R102, -RZ, R102.H1_H1 ;  /* 0x30000066ff667230 */ /* 0x000fe40000004100 */
[--C-:B------:R-:W-:Y:S02]  /*2f60*/  HADD2.F32 R198, -RZ, R101.reuse.H0_H0 ;  /* 0x20000065ffc67230 */ /* 0x100fe40000004100 */
[----:B------:R-:W-:-:S02]  /*2f70*/  HADD2.F32 R200, -RZ, R101.H1_H1 ;  /* 0x30000065ffc87230 */ /* 0x000fc40000004100 */
[----:B------:R-:W-:Y:S01]  /*2f80*/  FMUL.FTZ R211, R211, R94 ;  /* 0x0000005ed3d37220 */ /* 0x000fe20000410000 */
[----:B------:R-:W-:Y:S02]  /*2f90*/  HADD2.F32 R162, -RZ, R95.H0_H0 ;  /* 0x2000005fffa27230 */ /* 0x000fe40000004100 */
[----:B------:R-:W-:Y:S01]  /*2fa0*/  FMUL.FTZ R165, R8, R165 ;  /* 0x000000a508a57220 */ /* 0x000fe20000410000 */
[----:B------:R-:W-:Y:S02]  /*2fb0*/  HADD2.F32 R98, -RZ, R98.H1_H1 ;  /* 0x30000062ff627230 */ /* 0x000fe40000004100 */
[----:B------:R-:W-:Y:S01]  /*2fc0*/  FADD.FTZ R113, R113, R212 ;  /* 0x000000d471717221 */ /* 0x000fe20000010000 */
[----:B------:R-:W-:Y:S02]  /*2fd0*/  HADD2.F32 R101, -RZ, R54.H1_H1 ;  /* 0x30000036ff657230 */ /* 0x000fe40000004100 */
[----:B------:R-:W-:Y:S01]  /*2fe0*/  FFMA.FTZ R112, R167, R212, R112 ;  /* 0x000000d4a7707223 */ /* 0x000fe20000010070 */
[----:B------:R-:W-:Y:S01]  /*2ff0*/  FADD.FTZ R155, -R153, R102 ;  /* 0x00000066999b7221 */ /* 0x000fe20000010100 */
[----:B------:R-:W-:-:S02]  /*3000*/  HADD2.F32 R95, -RZ, R99.H0_H0 ;  /* 0x20000063ff5f7230 */ /* 0x000fc40000004100 */
[----:B------:R-:W-:Y:S01]  /*3010*/  FADD.FTZ R162, -R153, R162 ;  /* 0x000000a299a27221 */ /* 0x000fe20000010100 */
[----:B------:R-:W-:Y:S02]  /*3020*/  HADD2.F32 R102, -RZ, R55.H0_H0 ;  /* 0x20000037ff667230 */ /* 0x000fe40000004100 */
        /* <DEDUP_REMOVED lines=21> */
[--C-:B------:R-:W-:Y:S02]  /*3180*/  HADD2.F32 R100, -RZ, R84.reuse.H0_H0 ;  /* 0x20000054ff647230 */ /* 0x100fe40000004100 */
[----:B------:R-:W-:Y:S01]  /*3190*/  FMUL.FTZ R162, R8, R162 ;  /* 0x000000a208a27220 */ /* 0x000fe20000410000 */
[----:B------:R-:W-:Y:S02]  /*31a0*/  HADD2.F32 R116, -RZ, R84.H1_H1 ;  /* 0x30000054ff747230 */ /* 0x000fe40000004100 */
[----:B------:R-:W-:Y:S01]  /*31b0*/  FADD.FTZ R113, R113, R210 ;  /* 0x000000d271717221 */ /* 0x000fe20000010000 */
[----:B------:R-:W-:Y:S02]  /*31c0*/  HADD2.F32 R208, -RZ, R55.H1_H1 ;  /* 0x30000037ffd07230 */ /* 0x000fe40000004100 */
[----:B------:R-:W-:Y:S01]  /*31d0*/  FFMA.FTZ R112, R163, R210, R112 ;  /* 0x000000d2a3707223 */ /* 0x000fe20000010070 */
[----:B------:R-:W-:-:S02]  /*31e0*/  HADD2.F32 R84, -RZ, R85.H0_H0 ;  /* 0x20000055ff547230 */ /* 0x000fc40000004100 */
[----:B------:R-:W-:Y:S02]  /*31f0*/  HADD2.F32 R117, -RZ, R85.H1_H1 ;  /* 0x30000055ff757230 */ /* 0x000fe40000004100 */
[--C-:B------:R-:W-:Y:S02]  /*3200*/  HADD2.F32 R85, -RZ, R86.reuse.H0_H0 ;  /* 0x20000056ff557230 */ /* 0x100fe40000004100 */
[----:B------:R-:W-:Y:S02]  /*3210*/  HADD2.F32 R118, -RZ, R86.H1_H1 ;  /* 0x30000056ff767230 */ /* 0x000fe40000004100 */
[--C-:B------:R-:W-:Y:S02]  /*3220*/  HADD2.F32 R86, -RZ, R87.reuse.H0_H0 ;  /* 0x20000057ff567230 */ /* 0x100fe40000004100 */
[----:B------:R-:W-:Y:S02]  /*3230*/  HADD2.F32 R119, -RZ, R87.H1_H1 ;  /* 0x30000057ff777230 */ /* 0x000fe40000004100 */
[----:B------:R-:W-:Y:S01]  /*3240*/  FMUL.FTZ R208, R208, R99 ;  /* 0x00000063d0d07220 */ /* 0x000fe20000410000 */
[----:B------:R-:W-:-:S02]  /*3250*/  HADD2.F32 R87, -RZ, R88.H0_H0 ;  /* 0x20000058ff577230 */ /* 0x000fc40000004100 */
[----:B------:R-:W-:Y:S01]  /*3260*/  FMUL.FTZ R161, R8, R161 ;  /* 0x000000a108a17220 */ /* 0x000fe20000410000 */
[----:B------:R-:W-:Y:S02]  /*3270*/  HADD2.F32 R120, -RZ, R88.H1_H1 ;  /* 0x30000058ff787230 */ /* 0x000fe40000004100 */
[----:B------:R-:W-:Y:S01]  /*3280*/  FADD.FTZ R113, R113, R209 ;  /* 0x000000d171717221 */ /* 0x000fe20000010000 */
[----:B------:R-:W-:Y:S02]  /*3290*/  HADD2.F32 R207, -RZ, R48.H0_H0 ;  /* 0x20000030ffcf7230 */ /* 0x000fe40000004100 */
[----:B------:R-:W-:Y:S01]  /*32a0*/  FFMA.FTZ R112, R162, R209, R112 ;  /* 0x000000d1a2707223 */ /* 0x000fe20000010070 */
[--C-:B------:R-:W-:Y:S02]  /*32b0*/  HADD2.F32 R88, -RZ, R89.reuse.H0_H0 ;  /* 0x20000059ff587230 */ /* 0x100fe40000004100 */
[----:B------:R-:W-:Y:S02]  /*32c0*/  HADD2.F32 R121, -RZ, R89.H1_H1 ;  /* 0x30000059ff797230 */ /* 0x000fe40000004100 */
[----:B------:R-:W-:-:S02]  /*32d0*/  HADD2.F32 R89, -RZ, R90.H0_H0 ;  /* 0x2000005aff597230 */ /* 0x000fc40000004100 */
[----:B------:R-:W-:Y:S02]  /*32e0*/  HADD2.F32 R122, -RZ, R90.H1_H1 ;  /* 0x3000005aff7a7230 */ /* 0x000fe40000004100 */
[--C-:B------:R-:W-:Y:S02]  /*32f0*/  HADD2.F32 R90, -RZ, R91.reuse.H0_H0 ;  /* 0x2000005bff5a7230 */ /* 0x100fe40000004100 */
        /* <DEDUP_REMOVED lines=122> */
.L_x_2375:
        /* <DEDUP_REMOVED lines=68> */
[----:B------:R-:W2:Y:S01]  /*3ee0*/  LDL.LU R241, [R1+0x5c] ;  /* 0x00005c0001f17983 */ /* 0x000ea20000300800 */
[----:B------:R-:W-:-:S03]  /*3ef0*/  FADD.FTZ R99, R99, R240 ;  /* 0x000000f063637221 */ /* 0x000fc60000010000 */
        /* <DEDUP_REMOVED lines=106> */
.L_x_2393:
        /* <DEDUP_REMOVED lines=58> */
[----:B------:R-:W0:Y:S01]  /*4940*/  LDC.64 R84, c[0x0][0x468] ;  /* 0x00011a00ff547b82 */ /* 0x000e220000000a00 */
        /* <DEDUP_REMOVED lines=113> */
[----:B------:R-:W-:Y:S01]  /*5060*/  F2FP.F16.F32.PACK_AB R6, R91, R92 ;  /* 0x0000005c5b06723e */ /* 0x000fe200000000ff */
[--C-:B------:R-:W-:Y:S01]  /*5070*/  IMAD.WIDE.U32 R102, R4, 0x10, R84.reuse ;  /* 0x0000001004667825 */ /* 0x100fe200078e0054 */
[----:B------:R-:W-:Y:S02]  /*5080*/  F2FP.F16.F32.PACK_AB R4, R87, R0 ;  /* 0x000000005704723e */ /* 0x000fe400000000ff */
[----:B------:R-:W-:Y:S01]  /*5090*/  F2FP.F16.F32.PACK_AB R87, R109, R112 ;  /* 0x000000706d57723e */ /* 0x000fe200000000ff */
[--C-:B------:R-:W-:Y:S01]  /*50a0*/  IMAD.WIDE.U32 R104, R3, 0x10, R84.reuse ;  /* 0x0000001003687825 */ /* 0x100fe200078e0054 */
[----:B------:R-:W-:Y:S02]  /*50b0*/  F2FP.F16.F32.PACK_AB R86, R99, R86 ;  /* 0x000000566356723e */ /* 0x000fe400000000ff */
[----:B------:R-:W-:Y:S01]  /*50c0*/  F2FP.F16.F32.PACK_AB R91, R117, R136 ;  /* 0x00000088755b723e */ /* 0x000fe200000000ff */
[----:B------:R-:W-:Y:S01]  /*50d0*/  IMAD.WIDE.U32 R106, R5, 0x10, R84 ;  /* 0x00000010056a7825 */ /* 0x000fe200078e0054 */
[----:B------:R-:W-:-:S02]  /*50e0*/  F2FP.F16.F32.PACK_AB R5, R89, R88 ;  /* 0x000000585905723e */ /* 0x000fc400000000ff */
[----:B------:R-:W-:Y:S01]  /*50f0*/  F2FP.F16.F32.PACK_AB R89, R113, R120 ;  /* 0x000000787159723e */ /* 0x000fe200000000ff */
[----:B------:R-:W-:Y:S01]  /*5100*/  IMAD.WIDE.U32 R2, R2, 0x10, R84 ;  /* 0x0000001002027825 */ /* 0x000fe200078e0054 */
[----:B------:R-:W-:Y:S01]  /*5110*/  F2FP.F16.F32.PACK_AB R85, R97, R90 ;  /* 0x0000005a6155723e */ /* 0x000fe200000000ff */
[----:B------:R3:W-:Y:S01]  /*5120*/  STG.E.128 desc[UR6][R100.64], R4 ;  /* 0x0000000464007986 */ /* 0x0007e2000c101d06 */
[----:B------:R-:W-:Y:S02]  /*5130*/  F2FP.F16.F32.PACK_AB R84, R95, R8 ;  /* 0x000000085f54723e */ /* 0x000fe400000000ff */
[----:B------:R-:W-:Y:S02]  /*5140*/  F2FP.F16.F32.PACK_AB R90, R115, R132 ;  /* 0x00000084735a723e */ /* 0x000fe400000000ff */
[----:B------:R-:W-:Y:S01]  /*5150*/  F2FP.F16.F32.PACK_AB R88, R111, R116 ;  /* 0x000000746f58723e */ /* 0x000fe200000000ff */
[----:B------:R3:W-:Y:S01]  /*5160*/  STG.E.128 desc[UR6][R102.64], R84 ;  /* 0x0000005466007986 */ /* 0x0007e2000c101d06 */
[----:B------:R-:W-:-:S02]  /*5170*/  F2FP.F16.F32.PACK_AB R95, R133, R152 ;  /* 0x00000098855f723e */ /* 0x000fc400000000ff */
[----:B------:R-:W-:Y:S01]  /*5180*/  F2FP.F16.F32.PACK_AB R94, R123, R94 ;  /* 0x0000005e7b5e723e */ /* 0x000fe200000000ff */
[----:B------:R3:W-:Y:S01]  /*5190*/  STG.E.128 desc[UR6][R104.64], R88 ;  /* 0x0000005868007986 */ /* 0x0007e2000c101d06 */
[----:B------:R-:W-:Y:S02]  /*51a0*/  F2FP.F16.F32.PACK_AB R93, R121, R144 ;  /* 0x00000090795d723e */ /* 0x000fe400000000ff */
[----:B------:R-:W-:Y:S02]  /*51b0*/  F2FP.F16.F32.PACK_AB R92, R119, R140 ;  /* 0x0000008c775c723e */ /* 0x000fe400000000ff */
[----:B------:R-:W-:Y:S02]  /*51c0*/  F2FP.F16.F32.PACK_AB R99, R141, R168 ;  /* 0x000000a88d63723e */ /* 0x000fe400000000ff */
[----:B------:R-:W-:Y:S01]  /*51d0*/  F2FP.F16.F32.PACK_AB R98, R139, R98 ;  /* 0x000000628b62723e */ /* 0x000fe200000000ff */
[----:B------:R3:W-:Y:S01]  /*51e0*/  STG.E.128 desc[UR6][R2.64], R92 ;  /* 0x0000005c02007986 */ /* 0x0007e2000c101d06 */
[----:B------:R-:W-:-:S02]  /*51f0*/  F2FP.F16.F32.PACK_AB R97, R137, R160 ;  /* 0x000000a08961723e */ /* 0x000fc400000000ff */
[----:B------:R-:W-:-:S05]  /*5200*/  F2FP.F16.F32.PACK_AB R96, R135, R156 ;  /* 0x0000009c8760723e */ /* 0x000fca00000000ff */
[----:B------:R3:W-:Y:S01]  /*5210*/  STG.E.128 desc[UR6][R106.64], R96 ;  /* 0x000000606a007986 */ /* 0x0007e2000c101d06 */
[----:B------:R-:W-:Y:S05]  /*5220*/  BRA `(.L_x_2379) ;  /* 0x0000002c00407947 */ /* 0x000fea0003800000 */
.L_x_2378:
[C-C-:B------:R-:W-:Y:S01]  /*5230*/  FFMA.FTZ R102, R84.reuse, R177, R85.reuse ;  /* 0x000000b154667223 */ /* 0x140fe20000010055 */
[C-C-:B------:R-:W-:Y:S01]  /*5240*/  FFMA.FTZ R88, R84.reuse, R0, R85.reuse ;  /* 0x0000000054587223 */ /* 0x140fe20000010055 */
[C-C-:B------:R-:W-:Y:S01]  /*5250*/  FFMA.FTZ R203, R84.reuse, R203, R85.reuse ;  /* 0x000000cb54cb7223 */ /* 0x140fe20000010055 */
[----:B------:R-:W-:Y:S01]  /*5260*/  FFMA.FTZ R90, R84, R201, R85 ;  /* 0x000000c9545a7223 */ /* 0x000fe20000010055 */
        /* <DEDUP_REMOVED lines=118> */
[----:B------:R-:W1:Y:S01]  /*59d0*/  LDC.64 R106, c[0x0][0x468] ;  /* 0x00011a00ff6a7b82 */ /* 0x000e620000000a00 */
[----:B------:R-:W-:Y:S01]  /*59e0*/  FMUL.FTZ R90, R86, R7 ;  /* 0x00000007565a7220 */ /* 0x000fe20000410000 */
[----:B------:R-:W-:Y:S01]  /*59f0*/  F2FP.F16.F32.PACK_AB R85, R199, R84 ;  /* 0x00000054c755723e */ /* 0x000fe200000000ff */
[----:B0-----:R-:W-:-:S04]  /*5a00*/  IMAD.WIDE.U32 R92, R6, 0x10, R102 ;  /* 0x00000010065c7825 */ /* 0x001fc800078e0066 */
[-C--:B------:R-:W-:Y:S01]  /*5a10*/  FMUL.FTZ R91, R94, R7.reuse ;  /* 0x000000075e5b7220 */ /* 0x080fe20000410000 */
[----:B------:R-:W-:Y:S01]  /*5a20*/  F2FP.F16.F32.PACK_AB R86, R195, R86 ;  /* 0x00000056c356723e */ /* 0x000fe200000000ff */
[CC--:B------:R-:W-:Y:S01]  /*5a30*/  FMUL.FTZ R96, R191.reuse, R7.reuse ;  /* 0x00000007bf607220 */ /* 0x0c0fe20000410000 */
[----:B------:R-:W-:Y:S01]  /*5a40*/  F2FP.F16.F32.PACK_AB R87, R191, R94 ;  /* 0x0000005ebf57723e */ /* 0x000fe200000000ff */
[-C--:B------:R-:W-:Y:S01]  /*5a50*/  FMUL.FTZ R94, R199, R7.reuse ;  /* 0x00000007c75e7220 */ /* 0x080fe20000410000 */
[----:B------:R-:W-:Y:S01]  /*5a60*/  F2FP.F16.F32.PACK_AB R84, R203, R88 ;  /* 0x00000058cb54723e */ /* 0x000fe200000000ff */
[----:B------:R-:W-:Y:S01]  /*5a70*/  FMUL.FTZ R195, R195, R7 ;  /* 0x00000007c3c37220 */ /* 0x000fe20000410000 */
[----:B------:R-:W-:Y:S01]  /*5a80*/  F2FP.F16.F32.PACK_AB R91, R96, R91 ;  /* 0x0000005b605b723e */ /* 0x000fe200000000ff */
[-C--:B------:R-:W-:Y:S01]  /*5a90*/  FMUL.FTZ R88, R88, R7.reuse ;  /* 0x0000000758587220 */ /* 0x080fe20000410000 */
[----:B------:R-:W-:Y:S01]  /*5aa0*/  FMUL.FTZ R203, R203, R7 ;  /* 0x00000007cbcb7220 */ /* 0x000fe20000410000 */
[----:B------:R0:W-:Y:S01]  /*5ab0*/  STG.E.128 desc[UR6][R92.64], R84 ;  /* 0x000000545c007986 */ /* 0x0001e2000c101d06 */
[----:B------:R-:W-:Y:S01]  /*5ac0*/  F2FP.F16.F32.PACK_AB R89, R94, R89 ;  /* 0x000000595e59723e */ /* 0x000fe200000000ff */
[-C--:B------:R-:W-:Y:S01]  /*5ad0*/  FMUL.FTZ R96, R100, R7.reuse ;  /* 0x0000000764607220 */ /* 0x080fe20000410000 */
[-C--:B------:R-:W-:Y:S01]  /*5ae0*/  FMUL.FTZ R94, R104, R7.reuse ;  /* 0x00000007685e7220 */ /* 0x080fe20000410000 */
[----:B------:R-:W-:Y:S01]  /*5af0*/  FMUL.FTZ R95, R108, R7 ;  /* 0x000000076c5f7220 */ /* 0x000fe20000410000 */
[----:B------:R-:W-:Y:S01]  /*5b00*/  F2FP.F16.F32.PACK_AB R90, R195, R90 ;  /* 0x0000005ac35a723e */ /* 0x000fe200000000ff */
[----:B------:R-:W-:Y:S01]  /*5b10*/  IMAD.WIDE.U32 R110, R3, 0x10, R102 ;  /* 0x00000010036e7825 */ /* 0x000fe200078e0066 */
[----:B------:R-:W-:-:S02]  /*5b20*/  F2FP.F16.F32.PACK_AB R88, R203, R88 ;  /* 0x00000058cb58723e */ /* 0x000fc400000000ff */
[----:B------:R-:W-:Y:S01]  /*5b30*/  F2FP.F16.F32.PACK_AB R97, R141, R140 ;  /* 0x0000008c8d61723e */ /* 0x000fe200000000ff */
[----:B-1----:R-:W-:Y:S01]  /*5b40*/  IMAD.WIDE.U32 R112, R6, 0x10, R106 ;  /* 0x0000001006707825 */ /* 0x002fe200078e006a */
[----:B------:R-:W-:-:S03]  /*5b50*/  F2FP.F16.F32.PACK_AB R99, R145, R144 ;  /* 0x000000909163723e */ /* 0x000fc600000000ff */
[-C--:B------:R-:W-:Y:S01]  /*5b60*/  FMUL.FTZ R140, R140, R7.reuse ;  /* 0x000000078c8c7220 */ /* 0x080fe20000410000 */
[-C--:B------:R-:W-:Y:S01]  /*5b70*/  FMUL.FTZ R141, R141, R7.reuse ;  /* 0x000000078d8d7220 */ /* 0x080fe20000410000 */
[----:B------:R-:W-:Y:S01]  /*5b80*/  IMAD.WIDE.U32 R114, R4, 0x10, R106 ;  /* 0x0000001004727825 */ /* 0x000fe200078e006a */
[----:B------:R1:W-:Y:S03]  /*5b90*/  STG.E.128 desc[UR6][R112.64], R88 ;  /* 0x0000005870007986 */ /* 0x0003e6000c101d06 */
[----:B------:R-:W-:Y:S01]  /*5ba0*/  FMUL.FTZ R144, R144, R7 ;  /* 0x0000000790907220 */ /* 0x000fe20000410000 */
[----:B------:R-:W-:Y:S01]  /*5bb0*/  F2FP.F16.F32.PACK_AB R6, R116, R117 ;  /* 0x000000757406723e */ /* 0x000fe200000000ff */
[-C--:B0-----:R-:W-:Y:S01]  /*5bc0*/  FMUL.FTZ R92, R98, R7.reuse ;  /* 0x00000007625c7220 */ /* 0x081fe20000410000 */
[C---:B------:R-:W-:Y:S01]  /*5bd0*/  F2FP.F16.F32.PACK_AB R85, R183.reuse, R100 ;  /* 0x00000064b755723e */ /* 0x040fe200000000ff */
[-C--:B------:R-:W-:Y:S01]  /*5be0*/  FMUL.FTZ R183, R183, R7.reuse ;  /* 0x00000007b7b77220 */ /* 0x080fe20000410000 */
[C---:B------:R-:W-:Y:S01]  /*5bf0*/  F2FP.F16.F32.PACK_AB R86, R179.reuse, R104 ;  /* 0x00000068b356723e */ /* 0x040fe200000000ff */
[-C--:B------:R-:W-:Y:S01]  /*5c00*/  FMUL.FTZ R179, R179, R7.reuse ;  /* 0x00000007b3b37220 */ /* 0x080fe20000410000 */
[----:B------:R-:W-:Y:S01]  /*5c10*/  F2FP.F16.F32.PACK_AB R84, R187, R98 ;  /* 0x00000062bb54723e */ /* 0x000fe200000000ff */
[-C--:B------:R-:W-:Y:S01]  /*5c20*/  FMUL.FTZ R100, R175, R7.reuse ;  /* 0x00000007af647220 */ /* 0x080fe20000410000 */
[----:B------:R-:W-:Y:S01]  /*5c30*/  FMUL.FTZ R187, R187, R7 ;  /* 0x00000007bbbb7220 */ /* 0x000fe20000410000 */
[----:B------:R-:W-:Y:S01]  /*5c40*/  F2FP.F16.F32.PACK_AB R87, R175, R108 ;  /* 0x0000006caf57723e */ /* 0x000fe200000000ff */
[----:B------:R-:W-:Y:S01]  /*5c50*/  IMAD.WIDE.U32 R108, R4, 0x10, R102 ;  /* 0x00000010046c7825 */ /* 0x000fe200078e0066 */
[----:B------:R-:W-:-:S02]  /*5c60*/  F2FP.F16.F32.PACK_AB R94, R179, R94 ;  /* 0x0000005eb35e723e */ /* 0x000fc400000000ff */
[----:B------:R-:W-:Y:S01]  /*5c70*/  F2FP.F16.F32.PACK_AB R95, R100, R95 ;  /* 0x0000005f645f723e */ /* 0x000fe200000000ff */
[----:B------:R-:W-:Y:S01]  /*5c80*/  IMAD.WIDE.U32 R100, R2, 0x10, R102 ;  /* 0x0000001002647825 */ /* 0x000fe200078e0066 */
[----:B------:R-:W-:Y:S01]  /*5c90*/  F2FP.F16.F32.PACK_AB R93, R183, R96 ;  /* 0x00000060b75d723e */ /* 0x000fe200000000ff */
[----:B------:R0:W-:Y:S01]  /*5ca0*/  STG.E.128 desc[UR6][R108.64], R84 ;  /* 0x000000546c007986 */ /* 0x0001e2000c101d06 */
[----:B------:R-:W-:Y:S01]  /*5cb0*/  F2FP.F16.F32.PACK_AB R92, R187, R92 ;  /* 0x0000005cbb5c723e */ /* 0x000fe200000000ff */
[----:B------:R-:W-:Y:S01]  /*5cc0*/  IMAD.WIDE.U32 R104, R3, 0x10, R106 ;  /* 0x0000001003687825 */ /* 0x000fe200078e006a */
[----:B------:R-:W-:-:S03]  /*5cd0*/  F2FP.F16.F32.PACK_AB R96, R139, R138 ;  /* 0x0000008a8b60723e */ /* 0x000fc600000000ff */
[-C--:B------:R-:W-:Y:S01]  /*5ce0*/  FMUL.FTZ R138, R138, R7.reuse ;  /* 0x000000078a8a7220 */ /* 0x080fe20000410000 */
[----:B------:R-:W-:Y:S01]  /*5cf0*/  F2FP.F16.F32.PACK_AB R98, R143, R142 ;  /* 0x0000008e8f62723e */ /* 0x000fe200000000ff */
[----:B------:R2:W-:Y:S01]  /*5d00*/  STG.E.128 desc[UR6][R114.64], R92 ;  /* 0x0000005c72007986 */ /* 0x0005e2000c101d06 */
[-C--:B------:R-:W-:Y:S01]  /*5d10*/  FMUL.FTZ R139, R139, R7.reuse ;  /* 0x000000078b8b7220 */ /* 0x080fe20000410000 */
[-C--:B------:R-:W-:Y:S01]  /*5d20*/  FMUL.FTZ R142, R142, R7.reuse ;  /* 0x000000078e8e7220 */ /* 0x080fe20000410000 */
[-C--:B------:R-:W-:Y:S01]  /*5d30*/  FMUL.FTZ R143, R143, R7.reuse ;  /* 0x000000078f8f7220 */ /* 0x080fe20000410000 */
[-C--:B-1----:R-:W-:Y:S01]  /*5d40*/  FMUL.FTZ R91, R145, R7.reuse ;  /* 0x00000007915b7220 */ /* 0x082fe20000410000 */
[----:B------:R-:W-:Y:S01]  /*5d50*/  IMAD.WIDE.U32 R2, R2, 0x10, R106 ;  /* 0x0000001002027825 */ /* 0x000fe200078e006a */
[----:B------:R1:W-:Y:S03]  /*5d60*/  STG.E.128 desc[UR6][R110.64], R96 ;  /* 0x000000606e007986 */ /* 0x0003e6000c101d06 */
[----:B------:R-:W-:Y:S01]  /*5d70*/  FMUL.FTZ R112, R8, R7 ;  /* 0x0000000708707220 */ /* 0x000fe20000410000 */
[----:B------:R-:W-:Y:S01]  /*5d80*/  F2FP.F16.F32.PACK_AB R90, R143, R142 ;  /* 0x0000008e8f5a723e */ /* 0x000fe200000000ff */
[----:B------:R-:W-:Y:S01]  /*5d90*/  IMAD.WIDE.U32 R102, R5, 0x10, R102 ;  /* 0x0000001005667825 */ /* 0x000fe200078e0066 */
[----:B------:R-:W-:-:S02]  /*5da0*/  F2FP.F16.F32.PACK_AB R91, R91, R144 ;  /* 0x000000905b5b723e */ /* 0x000fc400000000ff */
[----:B0-----:R-:W-:Y:S01]  /*5db0*/  F2FP.F16.F32.PACK_AB R84, R137, R136 ;  /* 0x000000888954723e */ /* 0x001fe200000000ff */
[----:B------:R-:W-:Y:S01]  /*5dc0*/  IMAD.WIDE.U32 R106, R5, 0x10, R106 ;  /* 0x00000010056a7825 */ /* 0x000fe200078e006a */
[----:B------:R-:W-:-:S03]  /*5dd0*/  F2FP.F16.F32.PACK_AB R86, R133, R132 ;  /* 0x000000848556723e */ /* 0x000fc600000000ff */
[-C--:B------:R-:W-:Y:S01]  /*5de0*/  FMUL.FTZ R108, R136, R7.reuse ;  /* 0x00000007886c7220 */ /* 0x080fe20000410000 */
[-C--:B------:R-:W-:Y:S01]  /*5df0*/  FMUL.FTZ R137, R137, R7.reuse ;  /* 0x0000000789897220 */ /* 0x080fe20000410000 */
[-C--:B------:R-:W-:Y:S01]  /*5e00*/  FMUL.FTZ R133, R133, R7.reuse ;  /* 0x0000000785857220 */ /* 0x080fe20000410000 */
[-C--:B--2---:R-:W-:Y:S01]  /*5e10*/  FMUL.FTZ R93, R134, R7.reuse ;  /* 0x00000007865d7220 */ /* 0x084fe20000410000 */
[-C--:B------:R-:W-:Y:S01]  /*5e20*/  FMUL.FTZ R92, R135, R7.reuse ;  /* 0x00000007875c7220 */ /* 0x080fe20000410000 */
[-C--:B------:R-:W-:Y:S01]  /*5e30*/  FMUL.FTZ R94, R132, R7.reuse ;  /* 0x00000007845e7220 */ /* 0x080fe20000410000 */
[----:B------:R-:W-:Y:S01]  /*5e40*/  FMUL.FTZ R95, R122, R7 ;  /* 0x000000077a5f7220 */ /* 0x000fe20000410000 */
[----:B------:R-:W-:Y:S01]  /*5e50*/  F2FP.F16.F32.PACK_AB R5, R118, R119 ;  /* 0x000000777605723e */ /* 0x000fe200000000ff */
[-C--:B------:R-:W-:Y:S01]  /*5e60*/  FMUL.FTZ R109, R120, R7.reuse ;  /* 0x00000007786d7220 */ /* 0x080fe20000410000 */
[-C--:B-1----:R-:W-:Y:S01]  /*5e70*/  FMUL.FTZ R96, R123, R7.reuse ;  /* 0x000000077b607220 */ /* 0x082fe20000410000 */
        /* <DEDUP_REMOVED lines=10> */
[----:B------:R2:W-:Y:S01]  /*5f20*/  STG.E.128 desc[UR6][R104.64], R88 ;  /* 0x0000005868007986 */ /* 0x0005e2000c101d06 */
[----:B------:R-:W-:Y:S02]  /*5f30*/  F2FP.F16.F32.PACK_AB R93, R92, R93 ;  /* 0x0000005d5c5d723e */ /* 0x000fe400000000ff */
[----:B------:R-:W-:Y:S01]  /*5f40*/  F2FP.F16.F32.PACK_AB R95, R96, R95 ;  /* 0x0000005f605f723e */ /* 0x000fe200000000ff */
[----:B------:R2:W-:Y:S01]  /*5f50*/  STG.E.128 desc[UR6][R100.64], R84 ;  /* 0x0000005464007986 */ /* 0x0005e2000c101d06 */
        /* <DEDUP_REMOVED lines=9> */
[----:B------:R-:W-:-:S05]  /*5ff0*/  F2FP.F16.F32.PACK_AB R96, R110, R109 ;  /* 0x0000006d6e60723e */ /* 0x000fca00000000ff */
[----:B------:R2:W-:Y:S01]  /*6000*/  STG.E.128 desc[UR6][R106.64], R96 ;  /* 0x000000606a007986 */ /* 0x0005e2000c101d06 */
[----:B------:R-:W-:Y:S05]  /*6010*/  BRA `(.L_x_2379) ;  /* 0x0000001c00c47947 */ /* 0x000fea0003800000 */
.L_x_2377:
[----:B------:R-:W-:-:S04]  /*6020*/  UISETP.NE.U32.AND UP0, UPT, UR14, URZ, UPT ;  /* 0x000000ff0e00728c */ /* 0x000fc8000bf05070 */
[----:B------:R-:W-:-:S09]  /*6030*/  UISETP.NE.AND.EX UP0, UPT, UR15, URZ, UPT, UP0 ;  /* 0x000000ff0f00728c */ /* 0x000fd2000bf05300 */
[----:B------:R-:W-:Y:S05]  /*6040*/  BRA.U UP0, `(.L_x_2380) ;  /* 0x0000000d00a07547 */ /* 0x000fea000b800000 */
[C-C-:B------:R-:W-:Y:S01]  /*6050*/  FFMA.FTZ R95, R84.reuse, R154, R85.reuse ;  /* 0x0000009a545f7223 */ /* 0x140fe20000010055 */
[C-C-:B------:R-:W-:Y:S01]  /*6060*/  FFMA.FTZ R103, R84.reuse, R172, R85.reuse ;  /* 0x000000ac54677223 */ /* 0x140fe20000010055 */
[C-C-:B------:R-:W-:Y:S01]  /*6070*/  FFMA.FTZ R111, R84.reuse, R168, R85.reuse ;  /* 0x000000a8546f7223 */ /* 0x140fe20000010055 */
[C-C-:B------:R-:W-:Y:S01]  /*6080*/  FFMA.FTZ R195, R84.reuse, R195, R85.reuse ;  /* 0x000000c354c37223 */ /* 0x140fe20000010055 */
[----:B------:R-:W-:Y:S01]  /*6090*/  FADD.FTZ R152, -R95, R198 ;  /* 0x000000c65f987221 */ /* 0x000fe20000010100 */
[C-C-:B------:R-:W-:Y:S01]  /*60a0*/  FFMA.FTZ R89, R84.reuse, R203, R85.reuse ;  /* 0x000000cb54597223 */ /* 0x140fe20000010055 */
        /* <DEDUP_REMOVED lines=37> */
[----:B------:R-:W-:-:S02]  /*6300*/  HADD2.F32 R111, -RZ, R66.H1_H1 ;  /* 0x30000042ff6f7230 */ /* 0x000fc40000004100 */
[----:B------:R-:W-:Y:S01]  /*6310*/  FADD.FTZ R94, -R195, R226 ;  /* 0x000000e2c35e7221 */ /* 0x000fe20000010100 */
[----:B------:R-:W-:Y:S02]  /*6320*/  HADD2.F32 R84, -RZ, R64.H1_H1 ;  /* 0x30000040ff547230 */ /* 0x000fe40000004100 */
[----:B------:R-:W-:Y:S01]  /*6330*/  FADD.FTZ R89, -R89, R230 ;  /* 0x000000e659597221 */ /* 0x000fe20000010100 */
[----:B------:R-:W-:Y:S01]  /*6340*/  FADD.FTZ R229, -R86, R229 ;  /* 0x000000e556e57221 */ /* 0x000fe20000010100 */
[C---:B------:R-:W-:Y:S01]  /*6350*/  FFMA.FTZ R94, R8.reuse, R94, R111 ;  /* 0x0000005e085e7223 */ /* 0x040fe2000001006f */
[----:B------:R-:W-:Y:S02]  /*6360*/  HADD2.F32 R111, -RZ, R71.H0_H0 ;  /* 0x20000047ff6f7230 */ /* 0x000fe40000004100 */
[----:B------:R-:W-:Y:S01]  /*6370*/  FFMA.FTZ R86, R8, R89, R84 ;  /* 0x0000005908567223 */ /* 0x000fe20000010054 */
[----:B------:R-:W-:Y:S01]  /*6380*/  FADD.FTZ R102, -R102, R217 ;  /* 0x000000d966667221 */ /* 0x000fe20000010100 */
[----:B------:R-:W-:-:S02]  /*6390*/  HADD2.F32 R89, -RZ, R70.H0_H0 ;  /* 0x20000046ff597230 */ /* 0x000fc40000004100 */
[----:B------:R-:W-:Y:S01]  /*63a0*/  FADD.FTZ R108, -R100, R219 ;  /* 0x000000db646c7221 */ /* 0x000fe20000010100 */
[----:B------:R-:W-:Y:S01]  /*63b0*/  FADD.FTZ R132, -R112, R211 ;  /* 0x000000d370847221 */ /* 0x000fe20000010100 */
[C---:B------:R-:W-:Y:S01]  /*63c0*/  FFMA.FTZ R112, R8.reuse, R102, R111 ;  /* 0x0000006608707223 */ /* 0x040fe2000001006f */
[--C-:B------:R-:W-:Y:S02]  /*63d0*/  HADD2.F32 R100, -RZ, R69.reuse.H0_H0 ;  /* 0x20000045ff647230 */ /* 0x100fe40000004100 */
[----:B------:R-:W-:Y:S01]  /*63e0*/  FFMA.FTZ R108, R8, R108, R89 ;  /* 0x0000006c086c7223 */ /* 0x000fe20000010059 */
[----:B------:R-:W-:Y:S02]  /*63f0*/  HADD2.F32 R102, -RZ, R69.H1_H1 ;  /* 0x30000045ff667230 */ /* 0x000fe40000004100 */
[----:B------:R-:W-:Y:S01]  /*6400*/  FADD.FTZ R221, -R96, R221 ;  /* 0x000000dd60dd7221 */ /* 0x000fe20000010100 */
[----:B------:R-:W-:Y:S01]  /*6410*/  FADD.FTZ R105, -R105, R220 ;  /* 0x000000dc69697221 */ /* 0x000fe20000010100 */
[----:B------:R-:W-:-:S02]  /*6420*/  HADD2.F32 R84, -RZ, R68.H0_H0 ;  /* 0x20000044ff547230 */ /* 0x000fc40000004100 */
[----:B------:R-:W-:Y:S01]  /*6430*/  FADD.FTZ R223, -R92, R223 ;  /* 0x000000df5cdf7221 */ /* 0x000fe20000010100 */
[----:B------:R-:W-:Y:S02]  /*6440*/  HADD2.F32 R89, -RZ, R68.H1_H1 ;  /* 0x30000044ff597230 */ /* 0x000fe40000004100 */
[----:B------:R-:W-:Y:S01]  /*6450*/  FADD.FTZ R85, -R187, R222 ;  /* 0x000000debb557221 */ /* 0x000fe20000010100 */
[----:B------:R-:W-:Y:S01]  /*6460*/  FADD.FTZ R215, -R104, R215 ;  /* 0x000000d768d77221 */ /* 0x000fe20000010100 */
[----:B------:R-:W-:Y:S01]  /*6470*/  FADD.FTZ R213, -R106, R213 ;  /* 0x000000d56ad57221 */ /* 0x000fe20000010100 */
[C---:B------:R-:W-:Y:S01]  /*6480*/  FFMA.FTZ R104, R8.reuse, R221, R100 ;  /* 0x000000dd08687223 */ /* 0x040fe20000010064 */
[C---:B------:R-:W-:Y:S01]  /*6490*/  FFMA.FTZ R106, R8.reuse, R105, R102 ;  /* 0x00000069086a7223 */ /* 0x040fe20000010066 */
[C---:B------:R-:W-:Y:S01]  /*64a0*/  FFMA.FTZ R100, R8.reuse, R223, R84 ;  /* 0x000000df08647223 */ /* 0x040fe20000010054 */
[----:B------:R-:W-:Y:S01]  /*64b0*/  FFMA.FTZ R102, R8, R85, R89 ;  /* 0x0000005508667223 */ /* 0x000fe20000010059 */
[----:B------:R-:W-:-:S02]  /*64c0*/  HADD2.F32 R116, -RZ, R77.H1_H1 ;  /* 0x3000004dff747230 */ /* 0x000fc40000004100 */
[----:B------:R-:W-:Y:S01]  /*64d0*/  FADD.FTZ R99, -R99, R212 ;  /* 0x000000d463637221 */ /* 0x000fe20000010100 */
[----:B------:R-:W-:Y:S02]  /*64e0*/  HADD2.F32 R85, -RZ, R77.H0_H0 ;  /* 0x2000004dff557230 */ /* 0x000fe40000004100 */
[----:B------:R-:W-:Y:S01]  /*64f0*/  FADD.FTZ R205, -R158, R205 ;  /* 0x000000cd9ecd7221 */ /* 0x000fe20000010100 */
[----:B------:R-:W-:Y:S02]  /*6500*/  HADD2.F32 R84, -RZ, R76.H0_H0 ;  /* 0x2000004cff547230 */ /* 0x000fe40000004100 */
[C---:B------:R-:W-:Y:S01]  /*6510*/  FFMA.FTZ R122, R8.reuse, R99, R116 ;  /* 0x00000063087a7223 */ /* 0x040fe20000010074 */
[----:B------:R-:W-:Y:S01]  /*6520*/  FADD.FTZ R148, -R93, R202 ;  /* 0x000000ca5d947221 */ /* 0x000fe20000010100 */
[C---:B------:R-:W-:Y:S01]  /*6530*/  FFMA.FTZ R120, R8.reuse, R213, R85 ;  /* 0x000000d508787223 */ /* 0x040fe20000010055 */
[----:B------:R-:W-:Y:S02]  /*6540*/  HADD2.F32 R85, -RZ, R74.H0_H0 ;  /* 0x2000004aff557230 */ /* 0x000fe40000004100 */
[----:B------:R-:W-:Y:S01]  /*6550*/  FFMA.FTZ R116, R8, R215, R84 ;  /* 0x000000d708747223 */ /* 0x000fe20000010054 */
[----:B------:R-:W-:-:S02]  /*6560*/  HADD2.F32 R84, -RZ, R73.H0_H0 ;  /* 0x20000049ff547230 */ /* 0x000fc40000004100 */
[----:B------:R-:W-:Y:S01]  /*6570*/  FADD.FTZ R107, -R107, R204 ;  /* 0x000000cc6b6b7221 */ /* 0x000fe20000010100 */
[----:B------:R-:W-:Y:S02]  /*6580*/  HADD2.F32 R140, -RZ, R73.H1_H1 ;  /* 0x30000049ff8c7230 */ /* 0x000fe40000004100 */
[C---:B------:R-:W-:Y:S01]  /*6590*/  FFMA.FTZ R148, R8.reuse, R148, R85 ;  /* 0x0000009408947223 */ /* 0x040fe20000010055 */
[--C-:B------:R-:W-:Y:S02]  /*65a0*/  HADD2.F32 R85, -RZ, R72.reuse.H0_H0 ;  /* 0x20000048ff557230 */ /* 0x100fe40000004100 */
[----:B------:R-:W-:Y:S01]  /*65b0*/  FFMA.FTZ R144, R8, R205, R84 ;  /* 0x000000cd08907223 */ /* 0x000fe20000010054 */
[----:B------:R-:W-:Y:S02]  /*65c0*/  HADD2.F32 R84, -RZ, R72.H1_H1 ;  /* 0x30000048ff547230 */ /* 0x000fe40000004100 */
[----:B------:R-:W-:Y:S01]  /*65d0*/  FADD.FTZ R207, -R160, R207 ;  /* 0x000000cfa0cf7221 */ /* 0x000fe20000010100 */
[----:B------:R-:W-:Y:S01]  /*65e0*/  FADD.FTZ R87, -R87, R206 ;  /* 0x000000ce57577221 */ /* 0x000fe20000010100 */
[----:B------:R-:W-:Y:S01]  /*65f0*/  FADD.FTZ R93, -R101, R194 ;  /* 0x000000c2655d7221 */ /* 0x000fe20000010100 */
[----:B------:R-:W-:Y:S01]  /*6600*/  FADD.FTZ R101, -R109, R190 ;  /* 0x000000be6d657221 */ /* 0x000fe20000010100 */
[----:B------:R-:W-:-:S02]  /*6610*/  HADD2.F32 R109, -RZ, R66.H0_H0 ;  /* 0x20000042ff6d7230 */ /* 0x000fc40000004100 */
[----:B------:R-:W-:Y:S01]  /*6620*/  FADD.FTZ R88, -R88, R227 ;  /* 0x000000e358587221 */ /* 0x000fe20000010100 */
[C---:B------:R-:W-:Y:S01]  /*6630*/  FFMA.FTZ R146, R8.reuse, R107, R140 ;  /* 0x0000006b08927223 */ /* 0x040fe2000001008c */
[C---:B------:R-:W-:Y:S01]  /*6640*/  FFMA.FTZ R140, R8.reuse, R207, R85 ;  /* 0x000000cf088c7223 */ /* 0x040fe20000010055 */
[----:B------:R-:W-:Y:S01]  /*6650*/  FFMA.FTZ R142, R8, R87, R84 ;  /* 0x00000057088e7223 */ /* 0x000fe20000010054 */
[----:B------:R-:W-:Y:S02]  /*6660*/  HADD2.F32 R156, -RZ, R81.H0_H0 ;  /* 0x20000051ff9c7230 */ /* 0x000fe40000004100 */
[----:B------:R-:W-:Y:S01]  /*6670*/  FADD.FTZ R164, -R113, R186 ;  /* 0x000000ba71a47221 */ /* 0x000fe20000010100 */
[----:B------:R-:W-:Y:S02]  /*6680*/  HADD2.F32 R85, -RZ, R82.H1_H1 ;  /* 0x30000052ff557230 */ /* 0x000fe40000004100 */
[----:B------:R-:W-:Y:S01]  /*6690*/  FADD.FTZ R166, -R115, R184 ;  /* 0x000000b873a67221 */ /* 0x000fe20000010100 */
[----:B------:R-:W-:-:S02]  /*66a0*/  HADD2.F32 R84, -RZ, R80.H0_H0 ;  /* 0x20000050ff547230 */ /* 0x000fc40000004100 */
[----:B------:R-:W-:Y:S01]  /*66b0*/  FFMA.FTZ R92, R8, R88, R109 ;  /* 0x00000058085c7223 */ /* 0x000fe2000001006d */
[----:B------:R-:W-:Y:S02]  /*66c0*/  HADD2.F32 R113, -RZ, R67.H0_H0 ;  /* 0x20000043ff717230 */ /* 0x000fe40000004100 */
[----:B------:R-:W-:Y:S01]  /*66d0*/  FADD.FTZ R90, -R90, R225 ;  /* 0x000000e15a5a7221 */ /* 0x000fe20000010100 */
[----:B------:R-:W-:Y:S02]  /*66e0*/  HADD2.F32 R109, -RZ, R65.H1_H1 ;  /* 0x30000041ff6d7230 */ /* 0x000fe40000004100 */
[----:B------:R-:W-:Y:S01]  /*66f0*/  FADD.FTZ R97, -R97, R228 ;  /* 0x000000e461617221 */ /* 0x000fe20000010100 */
[C---:B------:R-:W-:Y:S01]  /*6700*/  FFMA.FTZ R160, R8.reuse, R101, R156 ;  /* 0x0000006508a07223 */ /* 0x040fe2000001009c */
[C---:B------:R-:W-:Y:S01]  /*6710*/  FFMA.FTZ R166, R8.reuse, R166, R85 ;  /* 0x000000a608a67223 */ /* 0x040fe20000010055 */
[C---:B------:R-:W-:Y:S01]  /*6720*/  FFMA.FTZ R156, R8.reuse, R93, R84 ;  /* 0x0000005d089c7223 */ /* 0x040fe20000010054 */
[C---:B------:R-:W-:Y:S01]  /*6730*/  FFMA.FTZ R96, R8.reuse, R90, R113 ;  /* 0x0000005a08607223 */ /* 0x040fe20000010071 */
[----:B------:R-:W0:Y:S01]  /*6740*/  LDC.64 R84, c[0x0][0x468] ;  /* 0x00011a00ff547b82 */ /* 0x000e220000000a00 */
[----:B------:R-:W-:Y:S01]  /*6750*/  FFMA.FTZ R90, R8, R97, R109 ;  /* 0x00000061085a7223 */ /* 0x000fe2000001006d */
[----:B------:R-:W-:-:S02]  /*6760*/  HADD2.F32 R118, -RZ, R76.H1_H1 ;  /* 0x3000004cff767230 */ /* 0x000fc40000004100 */
[----:B------:R-:W-:Y:S01]  /*6770*/  FADD.FTZ R91, -R91, R214 ;  /* 0x000000d65b5b7221 */ /* 0x000fe20000010100 */
[----:B------:R-:W-:Y:S02]  /*6780*/  HADD2.F32 R89, -RZ, R75.H0_H0 ;  /* 0x2000004bff597230 */ /* 0x000fe40000004100 */
[----:B------:R-:W-:Y:S01]  /*6790*/  FADD.FTZ R231, -R0, R231 ;  /* 0x000000e700e77221 */ /* 0x000fe20000010100 */
[----:B------:R-:W-:Y:S02]  /*67a0*/  HADD2.F32 R97, -RZ, R70.H1_H1 ;  /* 0x30000046ff617230 */ /* 0x000fe40000004100 */
[----:B------:R-:W-:Y:S01]  /*67b0*/  FADD.FTZ R110, -R179, R218 ;  /* 0x000000dab36e7221 */ /* 0x000fe20000010100 */
[----:B------:R-:W-:Y:S02]  /*67c0*/  HADD2.F32 R0, -RZ, R65.H0_H0 ;  /* 0x20000041ff007230 */ /* 0x000fe40000004100 */
[C---:B------:R-:W-:Y:S01]  /*67d0*/  FFMA.FTZ R118, R8.reuse, R91, R118 ;  /* 0x0000005b08767223 */ /* 0x040fe20000010076 */
[C---:B------:R-:W-:Y:S01]  /*67e0*/  FFMA.FTZ R152, R8.reuse, R152, R89 ;  /* 0x0000009808987223 */ /* 0x040fe20000010059 */
[----:B------:R-:W-:Y:S01]  /*67f0*/  FFMA.FTZ R110, R8, R110, R97 ;  /* 0x0000006e086e7223 */ /* 0x000fe20000010061 */
[----:B------:R-:W-:-:S02]  /*6800*/  HADD2.F32 R91, -RZ, R75.H1_H1 ;  /* 0x3000004bff5b7230 */ /* 0x000fc40000004100 */
[----:B------:R-:W-:Y:S01]  /*6810*/  FADD.FTZ R150, -R155, R200 ;  /* 0x000000c89b967221 */ /* 0x000fe20000010100 */
[----:B------:R-:W-:Y:S02]  /*6820*/  HADD2.F32 R89, -RZ, R74.H1_H1 ;  /* 0x3000004aff597230 */ /* 0x000fe40000004100 */
[----:B------:R-:W-:Y:S01]  /*6830*/  FADD.FTZ R153, -R153, R196 ;  /* 0x000000c499997221 */ /* 0x000fe20000010100 */
[----:B------:R-:W-:Y:S02]  /*6840*/  HADD2.F32 R97, -RZ, R78.H0_H0 ;  /* 0x2000004eff617230 */ /* 0x000fe40000004100 */
[----:B------:R-:W-:Y:S01]  /*6850*/  FFMA.FTZ R88, R8, R229, R0 ;  /* 0x000000e508587223 */ /* 0x000fe20000010000 */
[----:B------:R-:W-:Y:S02]  /*6860*/  HADD2.F32 R115, -RZ, R67.H1_H1 ;  /* 0x30000043ff737230 */ /* 0x000fe40000004100 */
[----:B------:R-:W-:Y:S01]  /*6870*/  FADD.FTZ R98, -R191, R224 ;  /* 0x000000e0bf627221 */ /* 0x000fe20000010100 */
        /* <DEDUP_REMOVED lines=8> */
[----:B------:R-:W-:-:S02]  /*6900*/  HADD2.F32 R105, -RZ, R78.H1_H1 ;  /* 0x3000004eff697230 */ /* 0x000fc40000004100 */
[----:B------:R-:W-:Y:S01]  /*6910*/  FADD.FTZ R136, -R162, R209 ;  /* 0x000000d1a2887221 */ /* 0x000fe20000010100 */
[----:B------:R-:W-:Y:S01]  /*6920*/  FADD.FTZ R138, -R161, R208 ;  /* 0x000000d0a18a7221 */ /* 0x000fe20000010100 */
[C---:B------:R-:W-:Y:S01]  /*6930*/  FFMA.FTZ R132, R8.reuse, R132, R97 ;  /* 0x0000008408847223 */ /* 0x040fe20000010061 */
[--C-:B------:R-:W-:Y:S02]  /*6940*/  HADD2.F32 R91, -RZ, R83.reuse.H0_H0 ;  /* 0x20000053ff5b7230 */ /* 0x100fe40000004100 */
[----:B------:R-:W-:Y:S01]  /*6950*/  FADD.FTZ R168, -R117, R182 ;  /* 0x000000b675a87221 */ /* 0x000fe20000010100 */
[----:B------:R-:W-:Y:S02]  /*6960*/  HADD2.F32 R89, -RZ, R82.H0_H0 ;  /* 0x20000052ff597230 */ /* 0x000fe40000004100 */
[----:B------:R-:W-:Y:S01]  /*6970*/  FADD.FTZ R170, -R119, R180 ;  /* 0x000000b477aa7221 */ /* 0x000fe20000010100 */
[----:B------:R-:W-:Y:S02]  /*6980*/  HADD2.F32 R97, -RZ, R83.H1_H1 ;  /* 0x30000053ff617230 */ /* 0x000fe40000004100 */
[----:B------:R-:W-:Y:S01]  /*6990*/  FFMA.FTZ R98, R8, R98, R115 ;  /* 0x0000006208627223 */ /* 0x000fe20000010073 */
[----:B------:R-:W-:-:S02]  /*69a0*/  HADD2.F32 R162, -RZ, R81.H1_H1 ;  /* 0x30000051ffa27230 */ /* 0x000fc40000004100 */
[C---:B------:R-:W-:Y:S01]  /*69b0*/  FFMA.FTZ R0, R8.reuse, R231, R0 ;  /* 0x000000e708007223 */ /* 0x040fe20000010000 */
[----:B------:R-:W-:Y:S02]  /*69c0*/  HADD2.F32 R158, -RZ, R80.H1_H1 ;  /* 0x30000050ff9e7230 */ /* 0x000fe40000004100 */
        /* <DEDUP_REMOVED lines=80> */
.L_x_2380:
[C-C-:B------:R-:W-:Y:S01]  /*6ed0*/  FFMA.FTZ R0, R84.reuse, R0, R85.reuse ;  /* 0x0000000054007223 */ /* 0x140fe20000010055 */
[C-C-:B------:R-:W-:Y:S01]  /*6ee0*/  FFMA.FTZ R86, R84.reuse, R201, R85.reuse ;  /* 0x000000c954567223 */ /* 0x140fe20000010055 */
[C-C-:B------:R-:W-:Y:S01]  /*6ef0*/  FFMA.FTZ R195, R84.reuse, R195, R85.reuse ;  /* 0x000000c354c37223 */ /* 0x140fe20000010055 */
[----:B------:R-:W-:Y:S01]  /*6f00*/  FFMA.FTZ R90, R84, R193, R85 ;  /* 0x000000c1545a7223 */ /* 0x000fe20000010055 */
[----:B------:R-:W-:Y:S01]  /*6f10*/  FADD.FTZ R231, -R0, R231 ;  /* 0x000000e700e77221 */ /* 0x000fe20000010100 */
[----:B------:R-:W-:Y:S02]  /*6f20*/  HADD2.F32 R0, -RZ, R65.H0_H0 ;  /* 0x20000041ff007230 */ /* 0x000fe40000004100 */
[----:B------:R-:W-:Y:S01]  /*6f30*/  FADD.FTZ R229, -R86, R229 ;  /* 0x000000e556e57221 */ /* 0x000fe20000010100 */
[C-C-:B------:R-:W-:Y:S01]  /*6f40*/  FFMA.FTZ R89, R84.reuse, R172, R85.reuse ;  /* 0x000000ac54597223 */ /* 0x140fe20000010055 */
[C-C-:B------:R-:W-:Y:S01]  /*6f50*/  FFMA.FTZ R98, R84.reuse, R177, R85.reuse ;  /* 0x000000b154627223 */ /* 0x140fe20000010055 */
[----:B------:R-:W-:Y:S01]  /*6f60*/  FFMA.FTZ R95, R84, R178, R85 ;  /* 0x000000b2545f7223 */ /* 0x000fe20000010055 */
[----:B------:R-:W-:Y:S01]  /*6f70*/  FFMA.FTZ R229, R8, R229, R0 ;  /* 0x000000e508e57223 */ /* 0x000fe20000010000 */
[----:B------:R-:W-:-:S02]  /*6f80*/  HADD2.F32 R0, -RZ, R66.H1_H1 ;  /* 0x30000042ff007230 */ /* 0x000fc40000004100 */
[----:B------:R-:W-:Y:S01]  /*6f90*/  FADD.FTZ R195, -R195, R226 ;  /* 0x000000e2c3c37221 */ /* 0x000fe20000010100 */
[----:B------:R-:W-:Y:S02]  /*6fa0*/  HADD2.F32 R86, -RZ, R67.H0_H0 ;  /* 0x20000043ff567230 */ /* 0x000fe40000004100 */
        /* <DEDUP_REMOVED lines=37> */
[----:B------:R-:W-:-:S02]  /*7200*/  HADD2.F32 R95, -RZ, R64.H0_H0 ;  /* 0x20000040ff5f7230 */ /* 0x000fc40000004100 */
[C---:B------:R-:W-:Y:S01]  /*7210*/  FFMA.FTZ R195, R8.reuse, R195, R0 ;  /* 0x000000c308c37223 */ /* 0x040fe20000010000 */
[----:B------:R-:W-:Y:S01]  /*7220*/  FFMA.FTZ R98, R8, R225, R86 ;  /* 0x000000e108627223 */ /* 0x000fe20000010056 */
[----:B------:R-:W-:Y:S01]  /*7230*/  FADD.FTZ R223, -R92, R223 ;  /* 0x000000df5cdf7221 */ /* 0x000fe20000010100 */
[----:B------:R-:W-:Y:S02]  /*7240*/  HADD2.F32 R0, -RZ, R68.H1_H1 ;  /* 0x30000044ff007230 */ /* 0x000fe40000004100 */
[----:B------:R-:W-:Y:S01]  /*7250*/  FADD.FTZ R187, -R187, R222 ;  /* 0x000000debbbb7221 */ /* 0x000fe20000010100 */
[----:B------:R-:W-:Y:S02]  /*7260*/  HADD2.F32 R86, -RZ, R69.H0_H0 ;  /* 0x20000045ff567230 */ /* 0x000fe40000004100 */
[----:B------:R-:W-:Y:S01]  /*7270*/  FADD.FTZ R221, -R94, R221 ;  /* 0x000000dd5edd7221 */ /* 0x000fe20000010100 */
[----:B------:R-:W-:Y:S02]  /*7280*/  HADD2.F32 R92, -RZ, R67.H1_H1 ;  /* 0x30000043ff5c7230 */ /* 0x000fe40000004100 */
[----:B------:R-:W-:Y:S01]  /*7290*/  FADD.FTZ R191, -R191, R224 ;  /* 0x000000e0bfbf7221 */ /* 0x000fe20000010100 */
[----:B------:R-:W-:Y:S01]  /*72a0*/  FADD.FTZ R227, -R88, R227 ;  /* 0x000000e358e37221 */ /* 0x000fe20000010100 */
[C---:B------:R-:W-:Y:S01]  /*72b0*/  FFMA.FTZ R88, R8.reuse, R231, R95 ;  /* 0x000000e708587223 */ /* 0x040fe2000001005f */
[C---:B------:R-:W-:Y:S01]  /*72c0*/  FFMA.FTZ R95, R8.reuse, R187, R0 ;  /* 0x000000bb085f7223 */ /* 0x040fe20000010000 */
[C---:B------:R-:W-:Y:S01]  /*72d0*/  FFMA.FTZ R108, R8.reuse, R221, R86 ;  /* 0x000000dd086c7223 */ /* 0x040fe20000010056 */
[----:B------:R-:W-:Y:S01]  /*72e0*/  FFMA.FTZ R191, R8, R191, R92 ;  /* 0x000000bf08bf7223 */ /* 0x000fe2000001005c */
[----:B------:R-:W-:-:S02]  /*72f0*/  HADD2.F32 R0, -RZ, R70.H0_H0 ;  /* 0x20000046ff007230 */ /* 0x000fc40000004100 */
[----:B------:R-:W-:Y:S01]  /*7300*/  FADD.FTZ R219, -R96, R219 ;  /* 0x000000db60db7221 */ /* 0x000fe20000010100 */
[----:B------:R-:W-:Y:S02]  /*7310*/  HADD2.F32 R86, -RZ, R71.H0_H0 ;  /* 0x20000047ff567230 */ /* 0x000fe40000004100 */
[----:B------:R-:W-:Y:S01]  /*7320*/  FADD.FTZ R183, -R183, R220 ;  /* 0x000000dcb7b77221 */ /* 0x000fe20000010100 */
[----:B------:R-:W-:Y:S02]  /*7330*/  HADD2.F32 R92, -RZ, R69.H1_H1 ;  /* 0x30000045ff5c7230 */ /* 0x000fe40000004100 */
[C---:B------:R-:W-:Y:S01]  /*7340*/  FFMA.FTZ R110, R8.reuse, R219, R0 ;  /* 0x000000db086e7223 */ /* 0x040fe20000010000 */
[----:B------:R-:W-:Y:S02]  /*7350*/  HADD2.F32 R0, -RZ, R71.H1_H1 ;  /* 0x30000047ff007230 */ /* 0x000fe40000004100 */
[----:B------:R-:W-:Y:S01]  /*7360*/  FFMA.FTZ R112, R8, R217, R86 ;  /* 0x000000d908707223 */ /* 0x000fe20000010056 */
[----:B------:R-:W-:-:S02]  /*7370*/  HADD2.F32 R86, -RZ, R77.H1_H1 ;  /* 0x3000004dff567230 */ /* 0x000fc40000004100 */
[----:B------:R-:W-:Y:S01]  /*7380*/  FFMA.FTZ R183, R8, R183, R92 ;  /* 0x000000b708b77223 */ /* 0x000fe2000001005c */
[----:B------:R-:W-:Y:S01]  /*7390*/  FADD.FTZ R175, -R175, R216 ;  /* 0x000000d8afaf7221 */ /* 0x000fe20000010100 */
[----:B------:R-:W-:Y:S01]  /*73a0*/  FADD.FTZ R117, -R167, R212 ;  /* 0x000000d4a7757221 */ /* 0x000fe20000010100 */
[----:B------:R-:W-:Y:S02]  /*73b0*/  HADD2.F32 R92, -RZ, R76.H0_H0 ;  /* 0x2000004cff5c7230 */ /* 0x000fe40000004100 */
[----:B------:R-:W-:Y:S01]  /*73c0*/  FADD.FTZ R215, -R100, R215 ;  /* 0x000000d764d77221 */ /* 0x000fe20000010100 */
[C---:B------:R-:W-:Y:S01]  /*73d0*/  FFMA.FTZ R175, R8.reuse, R175, R0 ;  /* 0x000000af08af7223 */ /* 0x040fe20000010000 */
[----:B------:R-:W-:Y:S01]  /*73e0*/  FFMA.FTZ R117, R8, R117, R86 ;  /* 0x0000007508757223 */ /* 0x000fe20000010056 */
[----:B------:R-:W-:Y:S01]  /*73f0*/  FADD.FTZ R213, -R102, R213 ;  /* 0x000000d566d57221 */ /* 0x000fe20000010100 */
[----:B------:R-:W-:Y:S01]  /*7400*/  FFMA.FTZ R0, R8, R215, R92 ;  /* 0x000000d708007223 */ /* 0x000fe2000001005c */
[----:B------:R-:W-:-:S02]  /*7410*/  HADD2.F32 R86, -RZ, R79.H1_H1 ;  /* 0x3000004fff567230 */ /* 0x000fc40000004100 */
[----:B------:R-:W-:Y:S01]  /*7420*/  FADD.FTZ R121, -R161, R208 ;  /* 0x000000d0a1797221 */ /* 0x000fe20000010100 */
[----:B------:R-:W-:Y:S01]  /*7430*/  HADD2.F32 R92, -RZ, R78.H1_H1 ;  /* 0x3000004eff5c7230 */ /* 0x000fe20000004100 */
[----:B------:R-:W0:Y:S01]  /*7440*/  LDC.64 R102, c[0x0][0x478] ;  /* 0x00011e00ff667b82 */ /* 0x000e220000000a00 */
[----:B------:R-:W-:Y:S01]  /*7450*/  FADD.FTZ R119, -R163, R210 ;  /* 0x000000d2a3777221 */ /* 0x000fe20000010100 */
[C---:B------:R-:W-:Y:S01]  /*7460*/  FFMA.FTZ R121, R8.reuse, R121, R86 ;  /* 0x0000007908797223 */ /* 0x040fe20000010056 */
[----:B------:R-:W-:Y:S02]  /*7470*/  HADD2.F32 R86, -RZ, R72.H1_H1 ;  /* 0x30000048ff567230 */ /* 0x000fe40000004100 */
[----:B------:R-:W-:Y:S01]  /*7480*/  FADD.FTZ R133, -R159, R206 ;  /* 0x000000ce9f857221 */ /* 0x000fe20000010100 */
[----:B------:R-:W-:Y:S01]  /*7490*/  FFMA.FTZ R119, R8, R119, R92 ;  /* 0x0000007708777223 */ /* 0x000fe2000001005c */
[----:B------:R-:W-:Y:S02]  /*74a0*/  HADD2.F32 R92, -RZ, R73.H0_H0 ;  /* 0x20000049ff5c7230 */ /* 0x000fe40000004100 */
[----:B------:R-:W-:Y:S01]  /*74b0*/  FADD.FTZ R135, -R158, R205 ;  /* 0x000000cd9e877221 */ /* 0x000fe20000010100 */
[----:B------:R-:W-:Y:S01]  /*74c0*/  FADD.FTZ R101, -R99, R180 ;  /* 0x000000b463657221 */ /* 0x000fe20000010100 */
[----:B------:R-:W-:Y:S01]  /*74d0*/  FADD.FTZ R123, -R87, R202 ;  /* 0x000000ca577b7221 */ /* 0x000fe20000010100 */
[C---:B------:R-:W-:Y:S01]  /*74e0*/  FFMA.FTZ R133, R8.reuse, R133, R86 ;  /* 0x0000008508857223 */ /* 0x040fe20000010056 */
[----:B------:R-:W-:Y:S01]  /*74f0*/  HADD2.F32 R99, -RZ, R74.H1_H1 ;  /* 0x3000004aff637230 */ /* 0x000fe20000004100 */
[----:B------:R-:W1:Y:S01]  /*7500*/  LDC.64 R106, c[0x0][0x468] ;  /* 0x00011a00ff6a7b82 */ /* 0x000e620000000a00 */
[----:B------:R-:W-:Y:S01]  /*7510*/  FADD.FTZ R87, -R155, R200 ;  /* 0x000000c89b577221 */ /* 0x000fe20000010100 */
[----:B------:R-:W-:Y:S01]  /*7520*/  FFMA.FTZ R135, R8, R135, R92 ;  /* 0x0000008708877223 */ /* 0x000fe2000001005c */
[----:B------:R-:W-:-:S02]  /*7530*/  HADD2.F32 R86, -RZ, R75.H0_H0 ;  /* 0x2000004bff567230 */ /* 0x000fc40000004100 */
[----:B------:R-:W-:Y:S01]  /*7540*/  FADD.FTZ R137, -R137, R198 ;  /* 0x000000c689897221 */ /* 0x000fe20000010100 */
[----:B------:R-:W-:Y:S02]  /*7550*/  HADD2.F32 R100, -RZ, R70.H1_H1 ;  /* 0x30000046ff647230 */ /* 0x000fe40000004100 */
[----:B------:R-:W-:Y:S01]  /*7560*/  FADD.FTZ R179, -R179, R218 ;  /* 0x000000dab3b37221 */ /* 0x000fe20000010100 */
[----:B------:R-:W-:Y:S02]  /*7570*/  HADD2.F32 R92, -RZ, R80.H0_H0 ;  /* 0x20000050ff5c7230 */ /* 0x000fe40000004100 */
[----:B------:R-:W-:Y:S01]  /*7580*/  FADD.FTZ R139, -R139, R194 ;  /* 0x000000c28b8b7221 */ /* 0x000fe20000010100 */
[----:B------:R-:W-:Y:S02]  /*7590*/  HADD2.F32 R84, -RZ, R66.H0_H0 ;  /* 0x20000042ff547230 */ /* 0x000fe40000004100 */
[----:B------:R-:W-:Y:S01]  /*75a0*/  FADD.FTZ R203, -R203, R230 ;  /* 0x000000e6cbcb7221 */ /* 0x000fe20000010100 */
[----:B------:R-:W-:-:S02]  /*75b0*/  HADD2.F32 R94, -RZ, R64.H1_H1 ;  /* 0x30000040ff5e7230 */ /* 0x000fc40000004100 */
[----:B------:R-:W-:Y:S01]  /*75c0*/  FADD.FTZ R199, -R199, R228 ;  /* 0x000000e4c7c77221 */ /* 0x000fe20000010100 */
[----:B------:R-:W-:Y:S02]  /*75d0*/  HADD2.F32 R90, -RZ, R65.H1_H1 ;  /* 0x30000041ff5a7230 */ /* 0x000fe40000004100 */
[C---:B------:R-:W-:Y:S01]  /*75e0*/  FFMA.FTZ R138, R8.reuse, R87, R99 ;  /* 0x00000057088a7223 */ /* 0x040fe20000010063 */
[----:B------:R-:W-:Y:S02]  /*75f0*/  HADD2.F32 R120, -RZ, R83.H1_H1 ;  /* 0x30000053ff787230 */ /* 0x000fe40000004100 */
[----:B------:R-:W-:Y:S01]  /*7600*/  FFMA.FTZ R137, R8, R137, R86 ;  /* 0x0000008908897223 */ /* 0x000fe20000010056 */
[----:B------:R-:W-:Y:S02]  /*7610*/  HADD2.F32 R87, -RZ, R80.H1_H1 ;  /* 0x30000050ff577230 */ /* 0x000fe40000004100 */
[----:B------:R-:W-:Y:S01]  /*7620*/  FADD.FTZ R91, -R91, R188 ;  /* 0x000000bc5b5b7221 */ /* 0x000fe20000010100 */
[----:B------:R-:W-:-:S02]  /*7630*/  HADD2.F32 R144, -RZ, R81.H1_H1 ;  /* 0x30000051ff907230 */ /* 0x000fc40000004100 */
[C---:B------:R-:W-:Y:S01]  /*7640*/  FFMA.FTZ R179, R8.reuse, R179, R100 ;  /* 0x000000b308b37223 */ /* 0x040fe20000010064 */
[----:B------:R-:W-:Y:S02]  /*7650*/  HADD2.F32 R140, -RZ, R75.H1_H1 ;  /* 0x3000004bff8c7230 */ /* 0x000fe40000004100 */
[C---:B------:R-:W-:Y:S01]  /*7660*/  FFMA.FTZ R139, R8.reuse, R139, R92 ;  /* 0x0000008b088b7223 */ /* 0x040fe2000001005c */
[----:B------:R-:W-:Y:S02]  /*7670*/  HADD2.F32 R86, -RZ, R81.H0_H0 ;  /* 0x20000051ff567230 */ /* 0x000fe40000004100 */
[----:B------:R-:W-:Y:S01]  /*7680*/  FADD.FTZ R97, -R97, R196 ;  /* 0x000000c461617221 */ /* 0x000fe20000010100 */
[----:B------:R-:W-:Y:S01]  /*7690*/  FADD.FTZ R141, -R141, R190 ;  /* 0x000000be8d8d7221 */ /* 0x000fe20000010100 */
[----:B------:R-:W-:Y:S01]  /*76a0*/  FFMA.FTZ R84, R8, R227, R84 ;  /* 0x000000e308547223 */ /* 0x000fe20000010054 */
[----:B------:R-:W-:Y:S02]  /*76b0*/  HADD2.F32 R100, -RZ, R74.H0_H0 ;  /* 0x2000004aff647230 */ /* 0x000fe40000004100 */
[----:B------:R-:W-:Y:S01]  /*76c0*/  FADD.FTZ R143, -R143, R186 ;  /* 0x000000ba8f8f7221 */ /* 0x000fe20000010100 */
[----:B------:R-:W-:-:S02]  /*76d0*/  HADD2.F32 R92, -RZ, R82.H0_H0 ;  /* 0x20000052ff5c7230 */ /* 0x000fc40000004100 */
[----:B------:R-:W-:Y:S01]  /*76e0*/  FADD.FTZ R93, -R93, R184 ;  /* 0x000000b85d5d7221 */ /* 0x000fe20000010100 */
[----:B------:R-:W-:Y:S02]  /*76f0*/  HADD2.F32 R146, -RZ, R82.H1_H1 ;  /* 0x30000052ff927230 */ /* 0x000fe40000004100 */
[C---:B------:R-:W-:Y:S01]  /*7700*/  FFMA.FTZ R94, R8.reuse, R203, R94 ;  /* 0x000000cb085e7223 */ /* 0x040fe2000001005e */
[C---:B------:R-:W-:Y:S01]  /*7710*/  FFMA.FTZ R90, R8.reuse, R199, R90 ;  /* 0x000000c7085a7223 */ /* 0x040fe2000001005a */
[----:B------:R-:W-:Y:S02]  /*7720*/  HADD2.F32 R96, -RZ, R68.H0_H0 ;  /* 0x20000044ff607230 */ /* 0x000fe40000004100 */
[C---:B------:R-:W-:Y:S01]  /*7730*/  FFMA.FTZ R120, R8.reuse, R101, R120 ;  /* 0x0000006508787223 */ /* 0x040fe20000010078 */
[----:B------:R-:W-:Y:S02]  /*7740*/  HADD2.F32 R116, -RZ, R76.H1_H1 ;  /* 0x3000004cff747230 */ /* 0x000fe40000004100 */
[----:B------:R-:W-:Y:S01]  /*7750*/  FFMA.FTZ R142, R8, R85, R87 ;  /* 0x00000055088e7223 */ /* 0x000fe20000010057 */
[----:B------:R-:W-:-:S02]  /*7760*/  HADD2.F32 R118, -RZ, R77.H0_H0 ;  /* 0x2000004dff767230 */ /* 0x000fc40000004100 */
[----:B------:R-:W-:Y:S01]  /*7770*/  FFMA.FTZ R144, R8, R91, R144 ;  /* 0x0000005b08907223 */ /* 0x000fe20000010090 */
[----:B------:R-:W-:Y:S02]  /*7780*/  HADD2.F32 R122, -RZ, R78.H0_H0 ;  /* 0x2000004eff7a7230 */ /* 0x000fe40000004100 */
[----:B------:R-:W-:Y:S01]  /*7790*/  FADD.FTZ R171, -R171, R214 ;  /* 0x000000d6abab7221 */ /* 0x000fe20000010100 */
[----:B------:R-:W-:Y:S02]  /*77a0*/  HADD2.F32 R132, -RZ, R79.H0_H0 ;  /* 0x2000004fff847230 */ /* 0x000fe40000004100 */
[----:B------:R-:W-:Y:S01]  /*77b0*/  FADD.FTZ R211, -R104, R211 ;  /* 0x000000d368d37221 */ /* 0x000fe20000010100 */
[----:B------:R-:W-:Y:S02]  /*77c0*/  HADD2.F32 R134, -RZ, R72.H0_H0 ;  /* 0x20000048ff867230 */ /* 0x000fe40000004100 */
[----:B------:R-:W-:Y:S01]  /*77d0*/  FADD.FTZ R209, -R162, R209 ;  /* 0x000000d1a2d17221 */ /* 0x000fe20000010100 */
[----:B------:R-:W-:-:S02]  /*77e0*/  HADD2.F32 R136, -RZ, R73.H1_H1 ;  /* 0x30000049ff887230 */ /* 0x000fc40000004100 */
[----:B------:R-:W-:Y:S01]  /*77f0*/  FADD.FTZ R207, -R160, R207 ;  /* 0x000000cfa0cf7221 */ /* 0x000fe20000010100 */
[----:B------:R-:W-:Y:S01]  /*7800*/  FADD.FTZ R157, -R157, R204 ;  /* 0x000000cc9d9d7221 */ /* 0x000fe20000010100 */
[C---:B------:R-:W-:Y:S01]  /*7810*/  FFMA.FTZ R140, R8.reuse, R97, R140 ;  /* 0x00000061088c7223 */ /* 0x040fe2000001008c */
[----:B------:R-:W-:Y:S01]  /*7820*/  FFMA.FTZ R141, R8, R141, R86 ;  /* 0x0000008d088d7223 */ /* 0x000fe20000010056 */
[----:B------:R-:W-:Y:S02]  /*7830*/  HADD2.F32 R101, -RZ, R83.H0_H0 ;  /* 0x20000053ff657230 */ /* 0x000fe40000004100 */
[----:B------:R-:W-:Y:S01]  /*7840*/  FMUL.FTZ R91, R98, R7 ;  /* 0x00000007625b7220 */ /* 0x000fe20000410000 */
[----:B------:R-:W-:Y:S01]  /*7850*/  F2FP.F16.F32.PACK_AB R87, R191, R98 ;  /* 0x00000062bf57723e */ /* 0x000fe200000000ff */
[C---:B------:R-:W-:Y:S01]  /*7860*/  FFMA.FTZ R123, R8.reuse, R123, R100 ;  /* 0x0000007b087b7223 */ /* 0x040fe20000010064 */
[C---:B------:R-:W-:Y:S01]  /*7870*/  FFMA.FTZ R143, R8.reuse, R143, R92 ;  /* 0x0000008f088f7223 */ /* 0x040fe2000001005c */
[----:B------:R-:W-:Y:S01]  /*7880*/  FFMA.FTZ R146, R8, R93, R146 ;  /* 0x0000005d08927223 */ /* 0x000fe20000010092 */
[-C--:B------:R-:W-:Y:S01]  /*7890*/  FMUL.FTZ R97, R229, R7.reuse ;  /* 0x00000007e5617220 */ /* 0x080fe20000410000 */
[-C--:B------:R-:W-:Y:S01]  /*78a0*/  FMUL.FTZ R99, R84, R7.reuse ;  /* 0x0000000754637220 */ /* 0x080fe20000410000 */
[----:B------:R-:W-:Y:S01]  /*78b0*/  F2FP.F16.F32.PACK_AB R86, R195, R84 ;  /* 0x00000054c356723e */ /* 0x000fe200000000ff */
[----:B------:R-:W-:Y:S01]  /*78c0*/  FMUL.FTZ R98, R90, R7 ;  /* 0x000000075a627220 */ /* 0x000fe20000410000 */
[----:B0-----:R-:W-:Y:S01]  /*78d0*/  IMAD.WIDE.U32 R92, R6, 0x10, R102 ;  /* 0x00000010065c7825 */ /* 0x001fe200078e0066 */
[----:B------:R-:W-:-:S03]  /*78e0*/  F2FP.F16.F32.PACK_AB R85, R90, R229 ;  /* 0x000000e55a55723e */ /* 0x000fc600000000ff */
[----:B------:R-:W-:Y:S01]  /*78f0*/  FMUL.FTZ R100, R195, R7 ;  /* 0x00000007c3647220 */ /* 0x000fe20000410000 */
[----:B------:R-:W-:Y:S01]  /*7900*/  F2FP.F16.F32.PACK_AB R84, R94, R88 ;  /* 0x000000585e54723e */ /* 0x000fe200000000ff */
        /* <DEDUP_REMOVED lines=8> */
[----:B------:R-:W-:Y:S01]  /*7990*/  F2FP.F16.F32.PACK_AB R89, R98, R97 ;  /* 0x000000616259723e */ /* 0x000fe200000000ff */
[----:B------:R-:W-:Y:S01]  /*79a0*/  FMUL.FTZ R104, R191, R7 ;  /* 0x00000007bf687220 */ /* 0x000fe20000410000 */
[----:B------:R0:W-:Y:S01]  /*79b0*/  STG.E.128 desc[UR6][R92.64], R84 ;  /* 0x000000545c007986 */ /* 0x0001e2000c101d06 */
[----:B------:R-:W-:Y:S01]  /*79c0*/  F2FP.F16.F32.PACK_AB R90, R100, R99 ;  /* 0x00000063645a723e */ /* 0x000fe200000000ff */
[-C--:B------:R-:W-:Y:S01]  /*79d0*/  FMUL.FTZ R88, R88, R7.reuse ;  /* 0x0000000758587220 */ /* 0x080fe20000410000 */
[-C--:B------:R-:W-:Y:S01]  /*79e0*/  FMUL.FTZ R97, R94, R7.reuse ;  /* 0x000000075e617220 */ /* 0x080fe20000410000 */
[-C--:B------:R-:W-:Y:S01]  /*79f0*/  FMUL.FTZ R100, R175, R7.reuse ;  /* 0x00000007af647220 */ /* 0x080fe20000410000 */
[-C--:B------:R-:W-:Y:S01]  /*7a00*/  FMUL.FTZ R98, R108, R7.reuse ;  /* 0x000000076c627220 */ /* 0x080fe20000410000 */
[-C--:B------:R-:W-:Y:S01]  /*7a10*/  FMUL.FTZ R94, R110, R7.reuse ;  /* 0x000000076e5e7220 */ /* 0x080fe20000410000 */
[----:B------:R-:W-:Y:S01]  /*7a20*/  FMUL.FTZ R99, R95, R7 ;  /* 0x000000075f637220 */ /* 0x000fe20000410000 */
[----:B------:R-:W-:Y:S01]  /*7a30*/  F2FP.F16.F32.PACK_AB R91, R104, R91 ;  /* 0x0000005b685b723e */ /* 0x000fe200000000ff */
[----:B-1----:R-:W-:Y:S01]  /*7a40*/  IMAD.WIDE.U32 R114, R4, 0x10, R106 ;  /* 0x0000001004727825 */ /* 0x002fe200078e006a */
[----:B------:R-:W-:-:S03]  /*7a50*/  F2FP.F16.F32.PACK_AB R88, R97, R88 ;  /* 0x000000586158723e */ /* 0x000fc600000000ff */
[-C--:B------:R-:W-:Y:S01]  /*7a60*/  FMUL.FTZ R145, R116, R7.reuse ;  /* 0x0000000774917220 */ /* 0x080fe20000410000 */
[C---:B------:R-:W-:Y:S01]  /*7a70*/  F2FP.F16.F32.PACK_AB R97, R117.reuse, R118 ;  /* 0x000000767561723e */ /* 0x040fe200000000ff */
[-C--:B------:R-:W-:Y:S01]  /*7a80*/  FMUL.FTZ R118, R118, R7.reuse ;  /* 0x0000000776767220 */ /* 0x080fe20000410000 */
[----:B------:R-:W-:Y:S01]  /*7a90*/  FMUL.FTZ R117, R117, R7 ;  /* 0x0000000775757220 */ /* 0x000fe20000410000 */
[----:B------:R-:W-:Y:S01]  /*7aa0*/  IMAD.WIDE.U32 R104, R3, 0x10, R106 ;  /* 0x0000001003687825 */ /* 0x000fe200078e006a */
[----:B0-----:R-:W-:-:S03]  /*7ab0*/  F2FP.F16.F32.PACK_AB R85, R183, R108 ;  /* 0x0000006cb755723e */ /* 0x001fc600000000ff */
[-C--:B------:R-:W-:Y:S01]  /*7ac0*/  FMUL.FTZ R93, R112, R7.reuse ;  /* 0x00000007705d7220 */ /* 0x080fe20000410000 */
[----:B------:R-:W-:Y:S01]  /*7ad0*/  F2FP.F16.F32.PACK_AB R86, R179, R110 ;  /* 0x0000006eb356723e */ /* 0x000fe200000000ff */
[-C--:B------:R-:W-:Y:S01]  /*7ae0*/  FMUL.FTZ R183, R183, R7.reuse ;  /* 0x00000007b7b77220 */ /* 0x080fe20000410000 */
[-C--:B------:R-:W-:Y:S01]  /*7af0*/  FMUL.FTZ R179, R179, R7.reuse ;  /* 0x00000007b3b37220 */ /* 0x080fe20000410000 */
[----:B------:R-:W-:Y:S01]  /*7b00*/  FMUL.FTZ R92, R96, R7 ;  /* 0x00000007605c7220 */ /* 0x000fe20000410000 */
[----:B------:R-:W-:Y:S01]  /*7b10*/  F2FP.F16.F32.PACK_AB R87, R175, R112 ;  /* 0x00000070af57723e */ /* 0x000fe200000000ff */
[----:B------:R-:W-:Y:S01]  /*7b20*/  IMAD.WIDE.U32 R112, R6, 0x10, R106 ;  /* 0x0000001006707825 */ /* 0x000fe200078e006a */
[----:B------:R-:W-:Y:S02]  /*7b30*/  F2FP.F16.F32.PACK_AB R84, R95, R96 ;  /* 0x000000605f54723e */ /* 0x000fe400000000ff */
[----:B------:R-:W-:Y:S01]  /*7b40*/  F2FP.F16.F32.PACK_AB R95, R100, R93 ;  /* 0x0000005d645f723e */ /* 0x000fe200000000ff */
[--C-:B------:R-:W-:Y:S01]  /*7b50*/  IMAD.WIDE.U32 R108, R4, 0x10, R102.reuse ;  /* 0x00000010046c7825 */ /* 0x100fe200078e0066 */
[----:B------:R-:W-:Y:S01]  /*7b60*/  F2FP.F16.F32.PACK_AB R94, R179, R94 ;  /* 0x0000005eb35e723e */ /* 0x000fe200000000ff */
[----:B------:R0:W-:Y:S01]  /*7b70*/  STG.E.128 desc[UR6][R112.64], R88 ;  /* 0x0000005870007986 */ /* 0x0001e2000c101d06 */
[----:B------:R-:W-:Y:S01]  /*7b80*/  F2FP.F16.F32.PACK_AB R93, R183, R98 ;  /* 0x00000062b75d723e */ /* 0x000fe200000000ff */
[--C-:B------:R-:W-:Y:S01]  /*7b90*/  IMAD.WIDE.U32 R110, R3, 0x10, R102.reuse ;  /* 0x00000010036e7825 */ /* 0x100fe200078e0066 */
[----:B------:R-:W-:Y:S01]  /*7ba0*/  F2FP.F16.F32.PACK_AB R92, R99, R92 ;  /* 0x0000005c635c723e */ /* 0x000fe200000000ff */
[----:B------:R1:W-:Y:S01]  /*7bb0*/  STG.E.128 desc[UR6][R108.64], R84 ;  /* 0x000000546c007986 */ /* 0x0003e2000c101d06 */
[----:B------:R-:W-:Y:S01]  /*7bc0*/  F2FP.F16.F32.PACK_AB R96, R116, R0 ;  /* 0x000000007460723e */ /* 0x000fe200000000ff */
[-C--:B------:R-:W-:Y:S01]  /*7bd0*/  FMUL.FTZ R0, R0, R7.reuse ;  /* 0x0000000700007220 */ /* 0x080fe20000410000 */
[----:B------:R-:W-:Y:S01]  /*7be0*/  F2FP.F16.F32.PACK_AB R98, R119, R122 ;  /* 0x0000007a7762723e */ /* 0x000fe200000000ff */
[----:B------:R2:W-:Y:S01]  /*7bf0*/  STG.E.128 desc[UR6][R114.64], R92 ;  /* 0x0000005c72007986 */ /* 0x0005e2000c101d06 */
[----:B------:R-:W-:Y:S01]  /*7c00*/  F2FP.F16.F32.PACK_AB R99, R121, R132 ;  /* 0x000000847963723e */ /* 0x000fe200000000ff */
[-C--:B------:R-:W-:Y:S01]  /*7c10*/  FMUL.FTZ R122, R122, R7.reuse ;  /* 0x000000077a7a7220 */ /* 0x080fe20000410000 */
[-C--:B------:R-:W-:Y:S01]  /*7c20*/  FMUL.FTZ R119, R119, R7.reuse ;  /* 0x0000000777777220 */ /* 0x080fe20000410000 */
[----:B------:R-:W-:Y:S01]  /*7c30*/  FMUL.FTZ R132, R132, R7 ;  /* 0x0000000784847220 */ /* 0x000fe20000410000 */
[----:B------:R-:W-:Y:S01]  /*7c40*/  IMAD.WIDE.U32 R100, R2, 0x10, R102 ;  /* 0x0000001002647825 */ /* 0x000fe200078e0066 */
[----:B------:R3:W-:Y:S01]  /*7c50*/  STG.E.128 desc[UR6][R110.64], R96 ;  /* 0x000000606e007986 */ /* 0x0007e2000c101d06 */
[----:B------:R-:W-:-:S02]  /*7c60*/  F2FP.F16.F32.PACK_AB R4, R142, R139 ;  /* 0x0000008b8e04723e */ /* 0x000fc400000000ff */
[----:B------:R-:W-:-:S04]  /*7c70*/  IMAD.WIDE.U32 R2, R2, 0x10, R106 ;  /* 0x0000001002027825 */ /* 0x000fc800078e006a */
[-C--:B0-----:R-:W-:Y:S01]  /*7c80*/  FMUL.FTZ R91, R121, R7.reuse ;  /* 0x00000007795b7220 */ /* 0x081fe20000410000 */
[-C--:B------:R-:W-:Y:S01]  /*7c90*/  FMUL.FTZ R113, R146, R7.reuse ;  /* 0x0000000792717220 */ /* 0x080fe20000410000 */
[-C--:B------:R-:W-:Y:S01]  /*7ca0*/  FMUL.FTZ R112, R120, R7.reuse ;  /* 0x0000000778707220 */ /* 0x080fe20000410000 */
[----:B------:R-:W-:Y:S01]  /*7cb0*/  F2FP.F16.F32.PACK_AB R90, R119, R122 ;  /* 0x0000007a775a723e */ /* 0x000fe200000000ff */
[-C--:B-1----:R-:W-:Y:S01]  /*7cc0*/  FMUL.FTZ R108, R134, R7.reuse ;  /* 0x00000007866c7220 */ /* 0x082fe20000410000 */
[C---:B------:R-:W-:Y:S01]  /*7cd0*/  F2FP.F16.F32.PACK_AB R84, R133.reuse, R134 ;  /* 0x000000868554723e */ /* 0x040fe200000000ff */
[----:B------:R-:W-:Y:S01]  /*7ce0*/  FMUL.FTZ R133, R133, R7 ;  /* 0x0000000785857220 */ /* 0x000fe20000410000 */
[----:B------:R-:W-:Y:S01]  /*7cf0*/  F2FP.F16.F32.PACK_AB R85, R136, R135 ;  /* 0x000000878855723e */ /* 0x000fe200000000ff */
[----:B--2---:R-:W-:Y:S01]  /*7d00*/  FMUL.FTZ R93, R135, R7 ;  /* 0x00000007875d7220 */ /* 0x004fe20000410000 */
[----:B------:R-:W-:Y:S01]  /*7d10*/  F2FP.F16.F32.PACK_AB R87, R140, R137 ;  /* 0x000000898c57723e */ /* 0x000fe200000000ff */
        /* <DEDUP_REMOVED lines=9> */
[-C--:B------:R-:W-:Y:S01]  /*7db0*/  FMUL.FTZ R98, R143, R7.reuse ;  /* 0x000000078f627220 */ /* 0x080fe20000410000 */
[----:B------:R-:W-:Y:S01]  /*7dc0*/  FMUL.FTZ R99, R8, R7 ;  /* 0x0000000708637220 */ /* 0x000fe20000410000 */
[----:B------:R-:W-:Y:S01]  /*7dd0*/  F2FP.F16.F32.PACK_AB R91, R91, R132 ;  /* 0x000000845b5b723e */ /* 0x000fe200000000ff */
[----:B------:R-:W-:Y:S01]  /*7de0*/  IMAD.WIDE.U32 R102, R5, 0x10, R102 ;  /* 0x0000001005667825 */ /* 0x000fe200078e0066 */
[----:B------:R-:W-:-:S02]  /*7df0*/  F2FP.F16.F32.PACK_AB R89, R117, R118 ;  /* 0x000000767559723e */ /* 0x000fc400000000ff */
[----:B------:R-:W-:Y:S01]  /*7e00*/  F2FP.F16.F32.PACK_AB R88, R145, R0 ;  /* 0x000000009158723e */ /* 0x000fe200000000ff */
[----:B------:R-:W-:Y:S01]  /*7e10*/  IMAD.WIDE.U32 R106, R5, 0x10, R106 ;  /* 0x00000010056a7825 */ /* 0x000fe200078e006a */
        /* <DEDUP_REMOVED lines=8> */
[----:B------:R-:W-:Y:S01]  /*7ea0*/  F2FP.F16.F32.PACK_AB R6, R146, R143 ;  /* 0x0000008f9206723e */ /* 0x000fe200000000ff */
[----:B------:R1:W-:Y:S01]  /*7eb0*/  STG.E.128 desc[UR6][R2.64], R92 ;  /* 0x0000005c02007986 */ /* 0x0003e2000c101d06 */
[----:B------:R-:W-:Y:S02]  /*7ec0*/  F2FP.F16.F32.PACK_AB R7, R120, R8 ;  /* 0x000000087807723e */ /* 0x000fe400000000ff */
[----:B------:R-:W-:Y:S02]  /*7ed0*/  F2FP.F16.F32.PACK_AB R99, R112, R99 ;  /* 0x000000637063723e */ /* 0x000fe400000000ff */
[----:B------:R-:W-:Y:S01]  /*7ee0*/  F2FP.F16.F32.PACK_AB R98, R113, R98 ;  /* 0x000000627162723e */ /* 0x000fe200000000ff */
[----:B------:R1:W-:Y:S01]  /*7ef0*/  STG.E.128 desc[UR6][R102.64], R4 ;  /* 0x0000000466007986 */ /* 0x0003e2000c101d06 */
[----:B------:R-:W-:-:S02]  /*7f00*/  F2FP.F16.F32.PACK_AB R97, R111, R110 ;  /* 0x0000006e6f61723e */ /* 0x000fc400000000ff */
[----:B------:R-:W-:-:S05]  /*7f10*/  F2FP.F16.F32.PACK_AB R96, R109, R96 ;  /* 0x000000606d60723e */ /* 0x000fca00000000ff */
[----:B------:R1:W-:Y:S02]  /*7f20*/  STG.E.128 desc[UR6][R106.64], R96 ;  /* 0x000000606a007986 */ /* 0x0003e4000c101d06 */
.L_x_2379:
[----:B0123--:R-:W0:Y:S02]  /*7f30*/  LDC.64 R2, c[0x0][0x380] ;  /* 0x0000e000ff027b82 */ /* 0x00fe240000000a00 */
[----:B0-----:R-:W-:-:S04]  /*7f40*/  LEA R131, R2, R131, 0x2 ;  /* 0x0000008302837211 */ /* 0x001fc800078e10ff */
[----:B------:R-:W-:-:S13]  /*7f50*/  ISETP.GE.AND P1, PT, R131, R3, PT ;  /* 0x000000038300720c */ /* 0x000fda0003f26270 */
[----:B------:R-:W-:Y:S05]  /*7f60*/  @!P1 BRA `(.L_x_2381) ;  /* 0xffffff8800309947 */ /* 0x000fea000383ffff */
[----:B------:R-:W-:Y:S05]  /*7f70*/  BSYNC B1 ;  /* 0x0000000000017941 */ /* 0x000fea0003800000 */
.L_x_2373:
        /* <DEDUP_REMOVED lines=74> */
[----:B0-----:R-:W-:-:S07]  /*8420*/  MOV R12, R9 ;  /* 0x00000009000c7202 */ /* 0x001fce0000000f00 */
.L_x_2372:
[----:B------:R-:W-:Y:S05]  /*8430*/  BSYNC B0 ;  /* 0x0000000000007941 */ /* 0x000fea0003800000 */
.L_x_2371:
        /* <DEDUP_REMOVED lines=108> */
[----:B------:R-:W-:Y:S04]  /*8b00*/  STS.128 [R0+0x810], R52 ;  /* 0x0008103400007388 */ /* 0x000fe80000000c00 */
[----:B------:R0:W-:Y:S04]  /*8b10*/  STS.128 [R0+0xc00], R4 ;  /* 0x000c000400007388 */ /* 0x0001e80000000c00 */
[----:B------:R-:W-:Y:S04]  /*8b20*/  STS.128 [R0+0xc10], R44 ;  /* 0x000c102c00007388 */ /* 0x000fe80000000c00 */
[----:B------:R-:W-:Y:S04]  /*8b30*/  STS.128 [R0+0x1000], R128 ;  /* 0x0010008000007388 */ /* 0x000fe80000000c00 */
[----:B------:R1:W-:Y:S01]  /*8b40*/  STS.128 [R0+0x1010], R48 ;  /* 0x0010103000007388 */ /* 0x0003e20000000c00 */
[----:B------:R-:W-:Y:S01]  /*8b50*/  BAR.SYNC.DEFER_BLOCKING 0x0 ;  /* 0x0000000000007b1d */ /* 0x000fe20000010000 */
[----:B0-----:R-:W-:-:S07]  /*8b60*/  FADD.FTZ R7, R3, R70 ;  /* 0x0000004603077221 */ /* 0x001fce0000010000 */
        /* <DEDUP_REMOVED lines=111> */
.L_x_2376:
        /* <DEDUP_REMOVED lines=8> */
.L_x_2383:
[----:B------:R-:W-:Y:S05]  /*92e0*/  BSYNC B2 ;  /* 0x0000000000027941 */ /* 0x000fea0003800000 */
.L_x_2382:
[----:B------:R-:W-:Y:S01]  /*92f0*/  MOV R84, R87 ;  /* 0x0000005700547202 */ /* 0x000fe20000000f00 */
[----:B------:R-:W-:Y:S01]  /*9300*/  HFMA2 R87, -RZ, RZ, 0, 5.9604644775390625e-08 ;  /* 0x00000001ff577431 */ /* 0x000fe200000001ff */
[----:B------:R-:W-:Y:S01]  /*9310*/  MOV R86, R112 ;  /* 0x0000007000567202 */ /* 0x000fe20000000f00 */
[----:B------:R0:W-:Y:S01]  /*9320*/  STL [R1+0x28], R99 ;  /* 0x0000286301007387 */ /* 0x0001e20000100800 */
[----:B------:R-:W-:Y:S01]  /*9330*/  MOV R88, 0x1f ;  /* 0x0000001f00587802 */ /* 0x000fe20000000f00 */
[----:B------:R-:W-:Y:S01]  /*9340*/  FADD.FTZ R84, R84, R113 ;  /* 0x0000007154547221 */ /* 0x000fe20000010000 */
[----:B------:R-:W-:Y:S01]  /*9350*/  MOV R89, 0xffffffff ;  /* 0xffffffff00597802 */ /* 0x000fe20000000f00 */
[----:B------:R0:W-:Y:S06]  /*9360*/  STL [R1+0x2c], R95 ;  /* 0x00002c5f01007387 */ /* 0x0001ec0000100800 */
[----:B0-----:R-:W-:Y:S05]  /*9370*/  WARPSYNC.COLLECTIVE R89, `(.L_x_2384) ;  /* 0x0000000059087348 */ /* 0x001fea0003c00000 */
[----:B------:R1:W2:Y:S02]  /*9380*/  SHFL.BFLY P3, R87, R86, R87, R88 ;  /* 0x0c00005756577389 */ /* 0x0002a40000060058 */
[----:B012---:R-:W-:Y:S05]  /*9390*/  ENDCOLLECTIVE ;  /* 0x000000000000791b */ /* 0x007fea0003800000 */
.L_x_2384:
        /* <DEDUP_REMOVED lines=14> */
.L_x_2385:
        /* <DEDUP_REMOVED lines=14> */
.L_x_2386:
        /* <DEDUP_REMOVED lines=14> */
.L_x_2387:
        /* <DEDUP_REMOVED lines=8> */
[----:B------:R0:W-:Y:S02]  /*96c0*/  STL [R1], R110 ;  /* 0x0000006e01007387 */ /* 0x0001e40000100800 */
[----:B------:R-:W-:-:S02]  /*96d0*/  FADD.FTZ R100, R105, R100 ;  /* 0x0000006469647221 */ /* 0x000fc40000010000 */
[----:B------:R0:W-:Y:S05]  /*96e0*/  STL [R1+0x4], R111 ;  /* 0x0000046f01007387 */ /* 0x0001ea0000100800 */
[----:B0-----:R-:W-:Y:S05]  /*96f0*/  WARPSYNC.COLLECTIVE R89, `(.L_x_2388) ;  /* 0x0000000059087348 */ /* 0x001fea0003c00000 */
[----:B------:R1:W2:Y:S02]  /*9700*/  SHFL.BFLY P3, R87, R86, R87, R88 ;  /* 0x0c00005756577389 */ /* 0x0002a40000060058 */
[----:B012---:R-:W-:Y:S05]  /*9710*/  ENDCOLLECTIVE ;  /* 0x000000000000791b */ /* 0x007fea0003800000 */
.L_x_2388:
        /* <DEDUP_REMOVED lines=14> */
.L_x_2389:
        /* <DEDUP_REMOVED lines=8> */
.L_x_2390:
[----:B------:R-:W-:Y:S02]  /*9880*/  MOV R86, R84 ;  /* 0x0000005400567202 */ /* 0x000fe40000000f00 */
[----:B------:R-:W-:Y:S01]  /*9890*/  MOV R104, R87 ;  /* 0x0000005700687202 */ /* 0x000fe20000000f00 */
[----:B------:R-:W-:-:S04]  /*98a0*/  HFMA2 R87, -RZ, RZ, 0, 9.5367431640625e-07 ;  /* 0x00000010ff577431 */ /* 0x000fc800000001ff */
[----:B------:R-:W-:-:S07]  /*98b0*/  FADD.FTZ R85, R107, R104 ;  /* 0x000000686b557221 */ /* 0x000fce0000010000 */
[----:B------:R-:W-:Y:S05]  /*98c0*/  WARPSYNC.COLLECTIVE R89, `(.L_x_2391) ;  /* 0x0000000059087348 */ /* 0x000fea0003c00000 */
[----:B------:R0:W1:Y:S02]  /*98d0*/  SHFL.BFLY P3, R87, R86, R87, R88 ;  /* 0x0c00005756577389 */ /* 0x0000640000060058 */
[----:B01----:R-:W-:Y:S05]  /*98e0*/  ENDCOLLECTIVE ;  /* 0x000000000000791b */ /* 0x003fea0003800000 */
.L_x_2391:
[----:B------:R-:W-:Y:S02]  /*98f0*/  MOV R86, R85 ;  /* 0x0000005500567202 */ /* 0x000fe40000000f00 */
[----:B------:R-:W-:Y:S01]  /*9900*/  MOV R91, R87 ;  /* 0x00000057005b7202 */ /* 0x000fe20000000f00 */
[----:B------:R-:W-:-:S07]  /*9910*/  HFMA2 R87, -RZ, RZ, 0, 9.5367431640625e-07 ;  /* 0x00000010ff577431 */ /* 0x000fce00000001ff */
[----:B------:R-:W-:Y:S05]  /*9920*/  WARPSYNC.COLLECTIVE R89, `(.L_x_2392) ;  /* 0x0000000059087348 */ /* 0x000fea0003c00000 */
[----:B------:R0:W1:Y:S02]  /*9930*/  SHFL.BFLY P3, R87, R86, R87, R88 ;  /* 0x0c00005756577389 */ /* 0x0000640000060058 */
[----:B01----:R-:W-:Y:S05]  /*9940*/  ENDCOLLECTIVE ;  /* 0x000000000000791b */ /* 0x003fea0003800000 */
.L_x_2392:
[----:B------:R-:W-:Y:S01]  /*9950*/  MOV R90, R87 ;  /* 0x00000057005a7202 */ /* 0x000fe20000000f00 */
[----:B------:R-:W-:Y:S06]  /*9960*/  BRA `(.L_x_2393) ;  /* 0xffffffac000c7947 */ /* 0x000fec000383ffff */
.L_x_2394:
        /* <DEDUP_REMOVED lines=9> */
.L_x_25373:


//--------------------- .text._ZN10layer_norm13ln_bwd_kernelINS_13Kernel_traitsI6__halfS2_S2_S2_fjLj1280ELj1ELj4ELj1ELj16ENS_18Kernel_traits_baseILj1280ES2_S2_S2_S2_fjLj128EEEEELb0ELb0ELb1ELb0EEEvNS_9BwdParamsE --------------------------
	.section	.text._ZN10layer_norm13ln_bwd_kernelINS_13Kernel_traitsI6__halfS2_S2_S2_fjLj1280ELj1ELj4ELj1ELj16ENS_18Kernel_traits_baseILj1280ES2_S2_S2_S2_fjLj128EEEEELb0ELb0ELb1ELb0EEEvNS_9BwdParamsE,"ax",@progbits
	.align	128
        .global         _ZN10layer_norm13ln_bwd_kernelINS_13Kernel_traitsI6__halfS2_S2_S2_fjLj1280ELj1ELj4ELj1ELj16ENS_18Kernel_traits_baseILj1280ES2_S2_S2_S2_fjLj128EEEEELb0ELb0ELb1ELb0EEEvNS_9BwdParamsE
        .type           _ZN10layer_norm13ln_bwd_kernelINS_13Kernel_traitsI6__halfS2_S2_S2_fjLj1280ELj1ELj4ELj1ELj16ENS_18Kernel_traits_baseILj1280ES2_S2_S2_S2_fjLj128EEEEELb0ELb0ELb1ELb0EEEvNS_9BwdParamsE,@function
        .size           _ZN10layer_norm13ln_bwd_kernelINS_13Kernel_traitsI6__halfS2_S2_S2_fjLj1280ELj1ELj4ELj1ELj16ENS_18Kernel_traits_baseILj1280ES2_S2_S2_S2_fjLj128EEEEELb0ELb0ELb1ELb0EEEvNS_9BwdParamsE,(.L_x_25374 - _ZN10layer_norm13ln_bwd_kernelINS_13Kernel_traitsI6__halfS2_S2_S2_fjLj1280ELj1ELj4ELj1ELj16ENS_18Kernel_traits_baseILj1280ES2_S2_S2_S2_fjLj128EEEEELb0ELb0ELb1ELb0EEEvNS_9BwdParamsE)
        .other          _ZN10layer_norm13ln_bwd_kernelINS_13Kernel_traitsI6__halfS2_S2_S2_fjLj1280ELj1ELj4ELj1ELj16ENS_18Kernel_traits_baseILj1280ES2_S2_S2_S2_fjLj128EEEEELb0ELb0ELb1ELb0EEEvNS_9BwdParamsE,@"STO_CUDA_ENTRY STV_DEFAULT"
_ZN10layer_norm13ln_bwd_kernelINS_13Kernel_traitsI6__halfS2_S2_S2_fjLj1280ELj1ELj4ELj1ELj16ENS_18Kernel_traits_baseILj1280ES2_S2_S2_S2_fjLj128EEEEELb0ELb0ELb1ELb0EEEvNS_9BwdParamsE:
.text._ZN10layer_norm13ln_bwd_kernelINS_13Kernel_traitsI6__halfS2_S2_S2_fjLj1280ELj1ELj4ELj1ELj16ENS_18Kernel_traits_baseILj1280ES2_S2_S2_S2_fjLj128EEEEELb0ELb0ELb1ELb0EEEvNS_9BwdParamsE:
        /* <DEDUP_REMOVED lines=28> */
[----:B------:R-:W-:-:S06]  /*01c0*/  @P0 LOP3.LUT R19, R19, 0x20, RZ, 0xfc, !PT ;  /* 0x0000002013130812 */ /* 0x000fcc00078efcff */
[----:B------:R-:W2:Y:S01]  /*01d0*/  S2UR UR4, SR_CTAID.X ;  /* 0x00000000000479c3 */ /* 0x000ea20000002500 */
[C---:B---3--:R-:W-:Y:S01]  /*01e0*/  @P1 IMAD.WIDE.U32 R10, R19.reuse, 0x10, R8 ;  /* 0x00000010130a1825 */ /* 0x048fe200078e0008 */
[----:B------:R-:W-:Y:S01]  /*01f0*/  @P1 IADD3 R19, PT, PT, R19, 0x20, RZ ;  /* 0x0000002013131810 */ /* 0x000fe20007ffe0ff */
[----:B------:R3:W5:Y:S04]  /*0200*/  @P0 LDG.E.128 R36, desc[UR6][R6.64] ;  /* 0x0000000606240981 */ /* 0x000768000c1e1d00 */
[----:B------:R3:W5:Y:S01]  /*0210*/  @P1 LDG.E.128 R40, desc[UR6][R10.64] ;  /* 0x000000060a281981 */ /* 0x000762000c1e1d00 */
[----:B------:R-:W0:Y:S01]  /*0220*/  @P4 LDC.64 R16, c[0x0][0x3d0] ;  /* 0x0000f400ff104b82 */ /* 0x000e220000000a00 */
        /* <DEDUP_REMOVED lines=8> */
[----:B--2---:R-:W-:Y:S01]  /*02b0*/  USHF.L.U32 UR4, UR4, 0x2, URZ ;  /* 0x0000000204047899 */ /* 0x004fe200080006ff */
[----:B------:R-:W-:-:S05]  /*02c0*/  SHF.R.U32.HI R0, RZ, 0x5, R4 ;  /* 0x00000005ff007819 */ /* 0x000fca0000011604 */
[----:B------:R-:W-:-:S04]  /*02d0*/  LOP3.LUT R0, R0, UR4, RZ, 0xfc, !PT ;  /* 0x0000000400007c12 */ /* 0x000fc8000f8efcff */
[----:B------:R-:W-:Y:S01]  /*02e0*/  ISETP.GE.AND P0, PT, R0, UR5, PT ;  /* 0x0000000500007c0c */ /* 0x000fe2000bf06270 */
[----:B------:R-:W-:Y:S01]  /*02f0*/  BSSY B0, `(.L_x_2395) ;  /* 0x00008d3000007945 */ /* 0x000fe20003800000 */
        /* <DEDUP_REMOVED lines=81> */
.L_x_2514:
[----:B------:R-:W0:Y:S08]  /*0810*/  LDC.64 R8, c[0x0][0x3f8] ;  /* 0x0000fe00ff087b82 */ /* 0x000e300000000a00 */
[----:B------:R-:W1:Y:S08]  /*0820*/  LDC.64 R6, c[0x0][0x3c8] ;  /* 0x0000f200ff067b82 */ /* 0x000e700000000a00 */
[----:B------:R-:W2:Y:S01]  /*0830*/  LDC.64 R4, c[0x0][0x3f0] ;  /* 0x0000fc00ff047b82 */ /* 0x000ea20000000a00 */
[----:B0-----:R-:W-:-:S05]  /*0840*/  IMAD.WIDE R160, R0, 0x4, R8 ;  /* 0x0000000400a07825 */ /* 0x001fca00078e0208 */
[----:B------:R-:W3:Y:S01]  /*0850*/  LDG.E R11, desc[UR6][R160.64] ;  /* 0x00000006a00b7981 */ /* 0x000ee2000c1e1900 */
[----:B-1----:R-:W-:-:S05]  /*0860*/  IMAD.WIDE R6, R0, 0x4, R6 ;  /* 0x0000000400067825 */ /* 0x002fca00078e0206 */
[----:B-----5:R0:W5:Y:S01]  /*0870*/  LDG.E R10, desc[UR6][R6.64] ;  /* 0x00000006060a7981 */ /* 0x020162000c1e1900 */
        /* <DEDUP_REMOVED lines=9> */
[----:B------:R0:W2:Y:S01]  /*0910*/  LDG.E R7, desc[UR6][R6.64] ;  /* 0x0000000606077981 */ /* 0x0000a2000c1e1900 */
[----:B------:R-:W-:Y:S01]  /*0920*/  MOV R5, UR13 ;  /* 0x0000000d00057c02 */ /* 0x000fe20008000f00 */
[----:B------:R-:W-:Y:S01]  /*0930*/  BSSY.RECONVERGENT B2, `(.L_x_2399) ;  /* 0x0000074000027945 */ /* 0x000fe20003800200 */
[----:B------:R-:W-:Y:S01]  /*0940*/  IADD3 R8, PT, PT, R11, -0x1, RZ ;  /* 0xffffffff0b087810 */ /* 0x000fe20007ffe0ff */
[----:B------:R-:W1:Y:S01]  /*0950*/  S2R R4, SR_TID.X ;  /* 0x0000000000047919 */ /* 0x000e620000002100 */
[----:B------:R-:W-:Y:S01]  /*0960*/  ISETP.GE.U32.AND P6, PT, R2, 0x20, PT ;  /* 0x000000200200780c */ /* 0x000fe20003fc6070 */
[-C--:B------:R-:W-:Y:S01]  /*0970*/  IMAD R3, R0, R5.reuse, RZ ;  /* 0x0000000500037224 */ /* 0x080fe200078e02ff */
[----:B------:R-:W-:Y:S01]  /*0980*/  ISETP.NE.AND P0, PT, RZ, UR8, PT ;  /* 0x00000008ff007c0c */ /* 0x000fe2000bf05270 */
[----:B------:R-:W-:Y:S01]  /*0990*/  IMAD R160, R8, R5, RZ ;  /* 0x0000000508a07224 */ /* 0x000fe200078e02ff */
[----:B------:R-:W-:Y:S02]  /*09a0*/  ISETP.GE.U32.AND P5, PT, R2, 0x40, PT ;  /* 0x000000400200780c */ /* 0x000fe40003fa6070 */
[----:B------:R-:W-:-:S02]  /*09b0*/  SHF.R.S32.HI R8, RZ, 0x1f, R3 ;  /* 0x0000001fff087819 */ /* 0x000fc40000011403 */
[----:B------:R-:W-:Y:S02]  /*09c0*/  SHF.R.S32.HI R161, RZ, 0x1f, R160 ;  /* 0x0000001fffa17819 */ /* 0x000fe400000114a0 */
[----:B------:R-:W-:Y:S02]  /*09d0*/  LEA.HI R8, R8, R3, RZ, 0x3 ;  /* 0x0000000308087211 */ /* 0x000fe400078f18ff */
[----:B------:R-:W-:Y:S02]  /*09e0*/  LEA.HI R160, R161, R160, RZ, 0x3 ;  /* 0x000000a0a1a07211 */ /* 0x000fe400078f18ff */
[C---:B------:R-:W-:Y:S02]  /*09f0*/  ISETP.GE.U32.AND P2, PT, R2.reuse, 0x60, PT ;  /* 0x000000600200780c */ /* 0x040fe40003f46070 */
[C---:B------:R-:W-:Y:S02]  /*0a00*/  ISETP.GE.U32.AND P3, PT, R2.reuse, 0x80, PT ;  /* 0x000000800200780c */ /* 0x040fe40003f66070 */
[----:B------:R-:W-:-:S02]  /*0a10*/  ISETP.GE.U32.AND P4, PT, R2, 0xa0, PT ;  /* 0x000000a00200780c */ /* 0x000fc40003f86070 */
[----:B------:R-:W-:Y:S02]  /*0a20*/  MOV R231, RZ ;  /* 0x000000ff00e77202 */ /* 0x000fe40000000f00 */
[----:B------:R-:W-:Y:S02]  /*0a30*/  MOV R228, RZ ;  /* 0x000000ff00e47202 */ /* 0x000fe40000000f00 */
[----:B-1----:R-:W-:-:S04]  /*0a40*/  LOP3.LUT R3, R4, 0x1f, RZ, 0xc0, !PT ;  /* 0x0000001f04037812 */ /* 0x002fc800078ec0ff */
[-C--:B------:R-:W-:Y:S02]  /*0a50*/  LEA.HI.SX32 R8, R8, R3.reuse, 0x1d ;  /* 0x0000000308087211 */ /* 0x080fe400078feaff */
[----:B------:R-:W-:Y:S02]  /*0a60*/  LEA.HI.SX32 R177, R160, R3, 0x1d ;  /* 0x00000003a0b17211 */ /* 0x000fe400078feaff */
[----:B0-----:R-:W-:Y:S02]  /*0a70*/  MOV R6, R8 ;  /* 0x0000000800067202 */ /* 0x001fe40000000f00 */
        /* <DEDUP_REMOVED lines=11> */
[----:B------:R-:W-:Y:S02]  /*0b30*/  HADD2.F32 R227, -RZ, R36.H0_H0 ;  /* 0x20000024ffe37230 */ /* 0x000fe40000004100 */
[----:B0-----:R-:W-:-:S05]  /*0b40*/  @P0 IMAD.WIDE.U32 R20, R6, 0x10, R20 ;  /* 0x0000001006140825 */ /* 0x001fca00078e0014 */
[----:B------:R0:W5:Y:S01]  /*0b50*/  @P0 LDG.E.128 R124, desc[UR6][R20.64] ;  /* 0x00000006147c0981 */ /* 0x000162000c1e1d00 */
[----:B------:R-:W-:Y:S01]  /*0b60*/  HADD2.F32 R167, -RZ, R39.H1_H1 ;  /* 0x30000027ffa77230 */ /* 0x000fe20000004100 */
[----:B------:R-:W-:Y:S02]  /*0b70*/  IADD3 R177, PT, PT, R177, 0x20, RZ ;  /* 0x00000020b1b17810 */ /* 0x000fe40007ffe0ff */
[----:B------:R-:W-:Y:S01]  /*0b80*/  IADD3 R6, PT, PT, R6, 0x20, RZ ;  /* 0x0000002006067810 */ /* 0x000fe20007ffe0ff */
[--C-:B--2---:R-:W-:Y:S02]  /*0b90*/  HADD2.F32 R26, -RZ, R12.reuse.H0_H0 ;  /* 0x2000000cff1a7230 */ /* 0x104fe40000004100 */
[----:B------:R-:W-:Y:S02]  /*0ba0*/  HADD2.F32 R162, -RZ, R12.H1_H1 ;  /* 0x3000000cffa27230 */ /* 0x000fe40000004100 */
[--C-:B------:R-:W-:Y:S02]  /*0bb0*/  HADD2.F32 R164, -RZ, R13.reuse.H0_H0 ;  /* 0x2000000dffa47230 */ /* 0x100fe40000004100 */
[----:B------:R-:W-:Y:S01]  /*0bc0*/  FADD.FTZ R229, -R7, R26 ;  /* 0x0000001a07e57221 */ /* 0x000fe20000010100 */
[----:B------:R-:W-:-:S02]  /*0bd0*/  HADD2.F32 R166, -RZ, R13.H1_H1 ;  /* 0x3000000dffa67230 */ /* 0x000fc40000004100 */
[----:B------:R-:W-:Y:S01]  /*0be0*/  FADD.FTZ R13, -R7, R162 ;  /* 0x000000a2070d7221 */ /* 0x000fe20000010100 */
[----:B---3--:R-:W-:Y:S02]  /*0bf0*/  HADD2.F32 R12, -RZ, R16.H0_H0 ;  /* 0x20000010ff0c7230 */ /* 0x008fe40000004100 */
[----:B-----5:R-:W-:Y:S01]  /*0c00*/  FMUL.FTZ R229, R10, R229 ;  /* 0x000000e50ae57220 */ /* 0x020fe20000410000 */
[--C-:B------:R-:W-:Y:S02]  /*0c10*/  HADD2.F32 R228, -RZ, R14.reuse.H0_H0 ;  /* 0x2000000effe47230 */ /* 0x100fe40000004100 */
[----:B------:R-:W-:Y:S02]  /*0c20*/  HADD2.F32 R230, -RZ, R14.H1_H1 ;  /* 0x3000000effe67230 */ /* 0x000fe40000004100 */
[----:B------:R-:W-:Y:S01]  /*0c30*/  FMUL.FTZ R227, R227, R12 ;  /* 0x0000000ce3e37220 */ /* 0x000fe20000410000 */
[--C-:B------:R-:W-:Y:S02]  /*0c40*/  HADD2.F32 R22, -RZ, R15.reuse.H0_H0 ;  /* 0x2000000fff167230 */ /* 0x100fe40000004100 */
[----:B------:R-:W-:Y:S01]  /*0c50*/  FADD.FTZ R88, R88, R12 ;  /* 0x0000000c58587221 */ /* 0x000fe20000010000 */
[----:B------:R-:W-:-:S02]  /*0c60*/  HADD2.F32 R24, -RZ, R15.H1_H1 ;  /* 0x3000000fff187230 */ /* 0x000fc40000004100 */
[----:B------:R-:W-:Y:S01]  /*0c70*/  FFMA.FTZ R56, R229, R12, R56 ;  /* 0x0000000ce5387223 */ /* 0x000fe20000010038 */
[----:B------:R-:W-:Y:S02]  /*0c80*/  HADD2.F32 R16, -RZ, R16.H1_H1 ;  /* 0x30000010ff107230 */ /* 0x000fe40000004100 */
[----:B------:R-:W-:Y:S01]  /*0c90*/  FADD.FTZ R15, -R7, R164 ;  /* 0x000000a4070f7221 */ /* 0x000fe20000010100 */
[----:B------:R-:W-:Y:S02]  /*0ca0*/  HADD2.F32 R14, -RZ, R36.H1_H1 ;  /* 0x30000024ff0e7230 */ /* 0x000fe40000004100 */
[C---:B------:R-:W-:Y:S01]  /*0cb0*/  FMUL.FTZ R12, R10.reuse, R13 ;  /* 0x0000000d0a0c7220 */ /* 0x040fe20000410000 */
[--C-:B------:R-:W-:Y:S02]  /*0cc0*/  HADD2.F32 R161, -RZ, R19.reuse.H0_H0 ;  /* 0x20000013ffa17230 */ /* 0x100fe40000004100 */
[----:B------:R-:W-:Y:S01]  /*0cd0*/  FMUL.FTZ R15, R10, R15 ;  /* 0x0000000f0a0f7220 */ /* 0x000fe20000410000 */
[----:B------:R-:W-:-:S02]  /*0ce0*/  HADD2.F32 R160, -RZ, R19.H1_H1 ;  /* 0x30000013ffa07230 */ /* 0x000fc40000004100 */
[----:B------:R-:W-:Y:S01]  /*0cf0*/  FADD.FTZ R19, -R7, R166 ;  /* 0x000000a607137221 */ /* 0x000fe20000010100 */
[--C-:B0-----:R-:W-:Y:S02]  /*0d00*/  HADD2.F32 R20, -RZ, R17.reuse.H0_H0 ;  /* 0x20000011ff147230 */ /* 0x101fe40000004100 */
[-C--:B------:R-:W-:Y:S01]  /*0d10*/  FMUL.FTZ R13, R14, R16.reuse ;  /* 0x000000100e0d7220 */ /* 0x080fe20000410000 */
[----:B------:R-:W-:Y:S02]  /*0d20*/  HADD2.F32 R21, -RZ, R17.H1_H1 ;  /* 0x30000011ff157230 */ /* 0x000fe40000004100 */
[----:B------:R-:W-:Y:S01]  /*0d30*/  FADD.FTZ R89, R89, R16 ;  /* 0x0000001059597221 */ /* 0x000fe20000010000 */
[----:B------:R-:W-:Y:S02]  /*0d40*/  HADD2.F32 R17, -RZ, R37.H0_H0 ;  /* 0x20000025ff117230 */ /* 0x000fe40000004100 */
[----:B------:R-:W-:Y:S01]  /*0d50*/  FFMA.FTZ R57, R12, R16, R57 ;  /* 0x000000100c397223 */ /* 0x000fe20000010039 */
[----:B------:R-:W-:-:S02]  /*0d60*/  HADD2.F32 R23, -RZ, R18.H0_H0 ;  /* 0x20000012ff177230 */ /* 0x000fc40000004100 */
[----:B------:R-:W-:Y:S01]  /*0d70*/  FMUL.FTZ R16, R10, R19 ;  /* 0x000000130a107220 */ /* 0x000fe20000410000 */
[----:B------:R-:W-:Y:S02]  /*0d80*/  HADD2.F32 R163, -RZ, R18.H1_H1 ;  /* 0x30000012ffa37230 */ /* 0x000fe40000004100 */
[-C--:B------:R-:W-:Y:S01]  /*0d90*/  FMUL.FTZ R14, R17, R20.reuse ;  /* 0x00000014110e7220 */ /* 0x080fe20000410000 */
[----:B------:R-:W-:Y:S02]  /*0da0*/  HADD2.F32 R18, -RZ, R37.H1_H1 ;  /* 0x30000025ff127230 */ /* 0x000fe40000004100 */
[----:B------:R-:W-:Y:S01]  /*0db0*/  FADD.FTZ R90, R90, R20 ;  /* 0x000000145a5a7221 */ /* 0x000fe20000010000 */
[----:B------:R-:W-:Y:S01]  /*0dc0*/  FFMA.FTZ R58, R15, R20, R58 ;  /* 0x000000140f3a7223 */ /* 0x000fe2000001003a */
[--C-:B------:R-:W-:Y:S02]  /*0dd0*/  HADD2.F32 R20, -RZ, R38.reuse.H0_H0 ;  /* 0x20000026ff147230 */ /* 0x100fe40000004100 */
[----:B------:R-:W-:Y:S01]  /*0de0*/  FADD.FTZ R19, -R7, R228 ;  /* 0x000000e407137221 */ /* 0x000fe20000010100 */
[-C--:B------:R-:W-:Y:S01]  /*0df0*/  FMUL.FTZ R17, R18, R21.reuse ;  /* 0x0000001512117220 */ /* 0x080fe20000410000 */
[----:B------:R-:W-:Y:S01]  /*0e00*/  FADD.FTZ R91, R91, R21 ;  /* 0x000000155b5b7221 */ /* 0x000fe20000010000 */
[----:B------:R-:W-:Y:S01]  /*0e10*/  FFMA.FTZ R59, R16, R21, R59 ;  /* 0x00000015103b7223 */ /* 0x000fe2000001003b */
[----:B------:R-:W-:-:S02]  /*0e20*/  HADD2.F32 R26, -RZ, R38.H1_H1 ;  /* 0x30000026ff1a7230 */ /* 0x000fc40000004100 */
[----:B------:R-:W-:Y:S01]  /*0e30*/  FADD.FTZ R21, -R7, R230 ;  /* 0x000000e607157221 */ /* 0x000fe20000010100 */
[----:B------:R-:W-:Y:S01]  /*0e40*/  FMUL.FTZ R19, R10, R19 ;  /* 0x000000130a137220 */ /* 0x000fe20000410000 */
[----:B------:R-:W-:Y:S01]  /*0e50*/  FMUL.FTZ R18, R20, R23 ;  /* 0x0000001714127220 */ /* 0x000fe20000410000 */
[----:B------:R-:W-:Y:S01]  /*0e60*/  FADD.FTZ R92, R92, R23 ;  /* 0x000000175c5c7221 */ /* 0x000fe20000010000 */
[----:B------:R-:W-:Y:S01]  /*0e70*/  FMUL.FTZ R20, R10, R21 ;  /* 0x000000150a147220 */ /* 0x000fe20000410000 */
[----:B------:R-:W-:Y:S01]  /*0e80*/  FMUL.FTZ R21, R26, R163 ;  /* 0x000000a31a157220 */ /* 0x000fe20000410000 */
[----:B------:R-:W-:Y:S01]  /*0e90*/  FFMA.FTZ R60, R19, R23, R60 ;  /* 0x00000017133c7223 */ /* 0x000fe2000001003c */
[----:B------:R-:W-:Y:S01]  /*0ea0*/  FADD.FTZ R26, RZ, R227 ;  /* 0x000000e3ff1a7221 */ /* 0x000fe20000010000 */
[----:B------:R-:W-:Y:S01]  /*0eb0*/  FFMA.FTZ R23, R229, R227, RZ ;  /* 0x000000e3e5177223 */ /* 0x000fe200000100ff */
[----:B------:R-:W-:Y:S02]  /*0ec0*/  HADD2.F32 R162, -RZ, R39.H0_H0 ;  /* 0x20000027ffa27230 */ /* 0x000fe40000004100 */
[----:B------:R-:W-:Y:S01]  /*0ed0*/  FADD.FTZ R93, R93, R163 ;  /* 0x000000a35d5d7221 */ /* 0x000fe20000010000 */
[----:B------:R-:W-:Y:S01]  /*0ee0*/  FFMA.FTZ R61, R20, R163, R61 ;  /* 0x000000a3143d7223 */ /* 0x000fe2000001003d */
[----:B------:R-:W-:Y:S01]  /*0ef0*/  FADD.FTZ R163, R26, R13 ;  /* 0x0000000d1aa37221 */ /* 0x000fe20000010000 */
[----:B------:R-:W-:Y:S01]  /*0f00*/  FFMA.FTZ R26, R12, R13, R23 ;  /* 0x0000000d0c1a7223 */ /* 0x000fe20000010017 */
[----:B------:R-:W-:Y:S01]  /*0f10*/  FADD.FTZ R23, -R7, R22 ;  /* 0x0000001607177221 */ /* 0x000fe20000010100 */
[----:B------:R-:W-:Y:S01]  /*0f20*/  FMUL.FTZ R22, R162, R161 ;  /* 0x000000a1a2167220 */ /* 0x000fe20000410000 */
[----:B------:R-:W-:Y:S01]  /*0f30*/  FADD.FTZ R162, R163, R14 ;  /* 0x0000000ea3a27221 */ /* 0x000fe20000010000 */
[----:B------:R-:W-:Y:S01]  /*0f40*/  FFMA.FTZ R163, R15, R14, R26 ;  /* 0x0000000e0fa37223 */ /* 0x000fe2000001001a */
[----:B------:R-:W-:Y:S01]  /*0f50*/  FMUL.FTZ R23, R10, R23 ;  /* 0x000000170a177220 */ /* 0x000fe20000410000 */
[----:B------:R-:W-:Y:S01]  /*0f60*/  FADD.FTZ R94, R94, R161 ;  /* 0x000000a15e5e7221 */ /* 0x000fe20000010000 */
[----:B------:R-:W-:Y:S01]  /*0f70*/  FADD.FTZ R165, R162, R17 ;  /* 0x00000011a2a57221 */ /* 0x000fe20000010000 */
[----:B------:R-:W-:Y:S01]  /*0f80*/  FFMA.FTZ R26, R16, R17, R163 ;  /* 0x00000011101a7223 */ /* 0x000fe200000100a3 */
[----:B------:R-:W-:Y:S01]  /*0f90*/  FADD.FTZ R163, -R7, R24 ;  /* 0x0000001807a37221 */ /* 0x000fe20000010100 */
[----:B------:R-:W-:Y:S01]  /*0fa0*/  FFMA.FTZ R62, R23, R161, R62 ;  /* 0x000000a1173e7223 */ /* 0x000fe2000001003e */
        /* <DEDUP_REMOVED lines=11> */
[----:B------:R-:W-:-:S07]  /*1060*/  FFMA.FTZ R228, R26, R24, R161 ;  /* 0x000000181ae47223 */ /* 0x000fce00000100a1 */
.L_x_2400:
[----:B------:R-:W-:Y:S05]  /*1070*/  BSYNC.RECONVERGENT B2 ;  /* 0x0000000000027941 */ /* 0x000fea0003800200 */
.L_x_2399:
        /* <DEDUP_REMOVED lines=21> */
[--C-:B---3--:R-:W-:Y:S02]  /*11d0*/  HADD2.F32 R27, -RZ, R160.reuse.H0_H0 ;  /* 0x200000a0ff1b7230 */ /* 0x108fe40000004100 */
[----:B-----5:R-:W-:Y:S01]  /*11e0*/  FMUL.FTZ R25, R10, R25 ;  /* 0x000000190a197220 */ /* 0x020fe20000410000 */
[----:B0-----:R-:W-:Y:S02]  /*11f0*/  HADD2.F32 R164, -RZ, R160.H1_H1 ;  /* 0x300000a0ffa47230 */ /* 0x001fe40000004100 */
[----:B------:R-:W-:Y:S01]  /*1200*/  FADD.FTZ R175, -R7, R176 ;  /* 0x000000b007af7221 */ /* 0x000fe20000010100 */
[--C-:B------:R-:W-:Y:S02]  /*1210*/  HADD2.F32 R31, -RZ, R161.reuse.H0_H0 ;  /* 0x200000a1ff1f7230 */ /* 0x100fe40000004100 */
[----:B------:R-:W-:Y:S01]  /*1220*/  FADD.FTZ R96, R96, R27 ;  /* 0x0000001b60607221 */ /* 0x000fe20000010000 */
[----:B------:R-:W-:Y:S02]  /*1230*/  HADD2.F32 R165, -RZ, R161.H1_H1 ;  /* 0x300000a1ffa57230 */ /* 0x000fe40000004100 */
[----:B------:R-:W-:Y:S01]  /*1240*/  FFMA.FTZ R64, R25, R27, R64 ;  /* 0x0000001b19407223 */ /* 0x000fe20000010040 */
[----:B------:R-:W-:-:S02]  /*1250*/  HADD2.F32 R161, -RZ, R163.H0_H0 ;  /* 0x200000a3ffa17230 */ /* 0x000fc40000004100 */
[----:B------:R-:W-:Y:S01]  /*1260*/  FADD.FTZ R98, R98, R31 ;  /* 0x0000001f62627221 */ /* 0x000fe20000010000 */
[----:B------:R-:W-:Y:S02]  /*1270*/  HADD2.F32 R160, -RZ, R163.H1_H1 ;  /* 0x300000a3ffa07230 */ /* 0x000fe40000004100 */
[----:B------:R-:W-:Y:S01]  /*1280*/  FADD.FTZ R163, -R7, R170 ;  /* 0x000000aa07a37221 */ /* 0x000fe20000010100 */
[--C-:B------:R-:W-:Y:S02]  /*1290*/  HADD2.F32 R172, -RZ, R29.reuse.H0_H0 ;  /* 0x2000001dffac7230 */ /* 0x100fe40000004100 */
[----:B------:R-:W-:Y:S01]  /*12a0*/  FADD.FTZ R97, R97, R164 ;  /* 0x000000a461617221 */ /* 0x000fe20000010000 */
[----:B------:R-:W-:Y:S02]  /*12b0*/  HADD2.F32 R174, -RZ, R29.H1_H1 ;  /* 0x3000001dffae7230 */ /* 0x000fe40000004100 */
[----:B------:R-:W-:Y:S01]  /*12c0*/  FADD.FTZ R99, R99, R165 ;  /* 0x000000a563637221 */ /* 0x000fe20000010000 */
[----:B------:R-:W-:-:S02]  /*12d0*/  HADD2.F32 R28, -RZ, R40.H0_H0 ;  /* 0x20000028ff1c7230 */ /* 0x000fc40000004100 */
[----:B------:R-:W-:Y:S01]  /*12e0*/  FMUL.FTZ R175, R10, R175 ;  /* 0x000000af0aaf7220 */ /* 0x000fe20000410000 */
[--C-:B------:R-:W-:Y:S02]  /*12f0*/  HADD2.F32 R230, -RZ, R30.reuse.H0_H0 ;  /* 0x2000001effe67230 */ /* 0x100fe40000004100 */
[----:B------:R-:W-:Y:S01]  /*1300*/  FADD.FTZ R102, R102, R161 ;  /* 0x000000a166667221 */ /* 0x000fe20000010000 */
[----:B------:R-:W-:Y:S02]  /*1310*/  HADD2.F32 R232, -RZ, R30.H1_H1 ;  /* 0x3000001effe87230 */ /* 0x000fe40000004100 */
[----:B------:R-:W-:Y:S01]  /*1320*/  FMUL.FTZ R30, R10, R163 ;  /* 0x000000a30a1e7220 */ /* 0x000fe20000410000 */
[----:B------:R-:W-:Y:S02]  /*1330*/  HADD2.F32 R29, -RZ, R40.H1_H1 ;  /* 0x30000028ff1d7230 */ /* 0x000fe40000004100 */
[----:B------:R-:W-:Y:S01]  /*1340*/  FADD.FTZ R163, -R7, R172 ;  /* 0x000000ac07a37221 */ /* 0x000fe20000010100 */
[----:B------:R-:W-:Y:S01]  /*1350*/  FMUL.FTZ R28, R28, R27 ;  /* 0x0000001b1c1c7220 */ /* 0x000fe20000410000 */
[----:B------:R-:W-:-:S02]  /*1360*/  HADD2.F32 R167, -RZ, R162.H0_H0 ;  /* 0x200000a2ffa77230 */ /* 0x000fc40000004100 */
[-C--:B------:R-:W-:Y:S01]  /*1370*/  FFMA.FTZ R65, R30, R164.reuse, R65 ;  /* 0x000000a41e417223 */ /* 0x080fe20000010041 */
[----:B------:R-:W-:Y:S01]  /*1380*/  FMUL.FTZ R27, R29, R164 ;  /* 0x000000a41d1b7220 */ /* 0x000fe20000410000 */
[C---:B------:R-:W-:Y:S01]  /*1390*/  FMUL.FTZ R29, R10.reuse, R163 ;  /* 0x000000a30a1d7220 */ /* 0x040fe20000410000 */
[C---:B------:R-:W-:Y:S01]  /*13a0*/  FADD.FTZ R163, -R7.reuse, R174 ;  /* 0x000000ae07a37221 */ /* 0x040fe20000010100 */
[----:B------:R-:W-:Y:S02]  /*13b0*/  HADD2.F32 R178, -RZ, R162.H1_H1 ;  /* 0x300000a2ffb27230 */ /* 0x000fe40000004100 */
[----:B------:R-:W-:Y:S01]  /*13c0*/  FADD.FTZ R169, -R7, R230 ;  /* 0x000000e607a97221 */ /* 0x000fe20000010100 */
[--C-:B------:R-:W-:Y:S02]  /*13d0*/  HADD2.F32 R168, -RZ, R41.reuse.H0_H0 ;  /* 0x20000029ffa87230 */ /* 0x100fe40000004100 */
[----:B------:R-:W-:Y:S01]  /*13e0*/  FMUL.FTZ R170, R10, R163 ;  /* 0x000000a30aaa7220 */ /* 0x000fe20000410000 */
[----:B------:R-:W-:-:S02]  /*13f0*/  HADD2.F32 R162, -RZ, R41.H1_H1 ;  /* 0x30000029ffa27230 */ /* 0x000fc40000004100 */
[----:B------:R-:W-:Y:S01]  /*1400*/  FADD.FTZ R163, -R7, R232 ;  /* 0x000000e807a37221 */ /* 0x000fe20000010100 */
[-C--:B------:R-:W-:Y:S01]  /*1410*/  FFMA.FTZ R66, R29, R31.reuse, R66 ;  /* 0x0000001f1d427223 */ /* 0x080fe20000010042 */
[----:B------:R-:W-:Y:S01]  /*1420*/  FMUL.FTZ R168, R168, R31 ;  /* 0x0000001fa8a87220 */ /* 0x000fe20000410000 */
[-C--:B------:R-:W-:Y:S01]  /*1430*/  FFMA.FTZ R67, R170, R165.reuse, R67 ;  /* 0x000000a5aa437223 */ /* 0x080fe20000010043 */
[----:B------:R-:W-:Y:S01]  /*1440*/  FMUL.FTZ R31, R162, R165 ;  /* 0x000000a5a21f7220 */ /* 0x000fe20000410000 */
[C---:B------:R-:W-:Y:S01]  /*1450*/  FMUL.FTZ R174, R10.reuse, R163 ;  /* 0x000000a30aae7220 */ /* 0x040fe20000410000 */
[----:B------:R-:W-:Y:S01]  /*1460*/  FADD.FTZ R162, R231, R28 ;  /* 0x0000001ce7a27221 */ /* 0x000fe20000010000 */
[----:B------:R-:W-:Y:S01]  /*1470*/  FFMA.FTZ R163, R25, R28, R228 ;  /* 0x0000001c19a37223 */ /* 0x000fe200000100e4 */
[----:B------:R-:W-:Y:S02]  /*1480*/  HADD2.F32 R164, -RZ, R43.H0_H0 ;  /* 0x2000002bffa47230 */ /* 0x000fe40000004100 */
[----:B------:R-:W-:Y:S01]  /*1490*/  FMUL.FTZ R169, R10, R169 ;  /* 0x000000a90aa97220 */ /* 0x000fe20000410000 */
[----:B------:R-:W-:Y:S01]  /*14a0*/  FADD.FTZ R165, R162, R27 ;  /* 0x0000001ba2a57221 */ /* 0x000fe20000010000 */
[----:B------:R-:W-:Y:S01]  /*14b0*/  FFMA.FTZ R162, R30, R27, R163 ;  /* 0x0000001b1ea27223 */ /* 0x000fe200000100a3 */
[----:B------:R-:W-:-:S02]  /*14c0*/  HADD2.F32 R172, -RZ, R42.H0_H0 ;  /* 0x2000002affac7230 */ /* 0x000fc40000004100 */
[-C--:B------:R-:W-:Y:S01]  /*14d0*/  FMUL.FTZ R173, R164, R161.reuse ;  /* 0x000000a1a4ad7220 */ /* 0x080fe20000410000 */
[----:B------:R-:W-:Y:S01]  /*14e0*/  FADD.FTZ R164, R165, R168 ;  /* 0x000000a8a5a47221 */ /* 0x000fe20000010000 */
[----:B------:R-:W-:Y:S01]  /*14f0*/  FFMA.FTZ R163, R29, R168, R162 ;  /* 0x000000a81da37223 */ /* 0x000fe200000100a2 */
[----:B------:R-:W-:Y:S01]  /*1500*/  FFMA.FTZ R70, R175, R161, R70 ;  /* 0x000000a1af467223 */ /* 0x000fe20000010046 */
[----:B------:R-:W-:Y:S01]  /*1510*/  FMUL.FTZ R172, R172, R167 ;  /* 0x000000a7acac7220 */ /* 0x000fe20000410000 */
[----:B------:R-:W-:Y:S01]  /*1520*/  FADD.FTZ R165, R164, R31 ;  /* 0x0000001fa4a57221 */ /* 0x000fe20000010000 */
[----:B------:R-:W-:Y:S01]  /*1530*/  FFMA.FTZ R162, R170, R31, R163 ;  /* 0x0000001faaa27223 */ /* 0x000fe200000100a3 */
[----:B------:R-:W-:Y:S01]  /*1540*/  FMUL.FTZ R171, R171, R178 ;  /* 0x000000b2abab7220 */ /* 0x000fe20000410000 */
[----:B------:R-:W-:Y:S01]  /*1550*/  FADD.FTZ R100, R100, R167 ;  /* 0x000000a764647221 */ /* 0x000fe20000010000 */
[----:B------:R-:W-:Y:S01]  /*1560*/  FADD.FTZ R164, R165, R172 ;  /* 0x000000aca5a47221 */ /* 0x000fe20000010000 */
[C---:B------:R-:W-:Y:S01]  /*1570*/  FFMA.FTZ R161, R169.reuse, R172, R162 ;  /* 0x000000aca9a17223 */ /* 0x040fe200000100a2 */
[----:B------:R-:W-:Y:S01]  /*1580*/  FFMA.FTZ R68, R169, R167, R68 ;  /* 0x000000a7a9447223 */ /* 0x000fe20000010044 */
[----:B------:R-:W-:-:S02]  /*1590*/  HADD2.F32 R167, -RZ, R43.H1_H1 ;  /* 0x3000002bffa77230 */ /* 0x000fc40000004100 */
[----:B------:R-:W-:Y:S01]  /*15a0*/  FADD.FTZ R163, -R7, R166 ;  /* 0x000000a607a37221 */ /* 0x000fe20000010100 */
[----:B------:R-:W-:Y:S01]  /*15b0*/  FADD.FTZ R164, R164, R171 ;  /* 0x000000aba4a47221 */ /* 0x000fe20000010000 */
[C---:B------:R-:W-:Y:S01]  /*15c0*/  FFMA.FTZ R162, R174.reuse, R171, R161 ;  /* 0x000000abaea27223 */ /* 0x040fe200000100a1 */
[----:B------:R-:W-:Y:S01]  /*15d0*/  FADD.FTZ R101, R101, R178 ;  /* 0x000000b265657221 */ /* 0x000fe20000010000 */
[----:B------:R-:W-:Y:S01]  /*15e0*/  FFMA.FTZ R69, R174, R178, R69 ;  /* 0x000000b2ae457223 */ /* 0x000fe20000010045 */
[-C--:B------:R-:W-:Y:S01]  /*15f0*/  FMUL.FTZ R176, R167, R160.reuse ;  /* 0x000000a0a7b07220 */ /* 0x080fe20000410000 */
[----:B------:R-:W-:Y:S01]  /*1600*/  FMUL.FTZ R178, R10, R163 ;  /* 0x000000a30ab27220 */ /* 0x000fe20000410000 */
[----:B------:R-:W-:Y:S01]  /*1610*/  FADD.FTZ R231, R164, R173 ;  /* 0x000000ada4e77221 */ /* 0x000fe20000010000 */
[----:B------:R-:W-:Y:S01]  /*1620*/  FFMA.FTZ R161, R175, R173, R162 ;  /* 0x000000adafa17223 */ /* 0x000fe200000100a2 */
[----:B------:R-:W-:Y:S01]  /*1630*/  FADD.FTZ R103, R103, R160 ;  /* 0x000000a067677221 */ /* 0x000fe20000010000 */
[C---:B------:R-:W-:Y:S01]  /*1640*/  FFMA.FTZ R71, R178.reuse, R160, R71 ;  /* 0x000000a0b2477223 */ /* 0x040fe20000010047 */
[----:B------:R-:W-:Y:S01]  /*1650*/  FADD.FTZ R231, R231, R176 ;  /* 0x000000b0e7e77221 */ /* 0x000fe20000010000 */
[----:B------:R-:W-:-:S07]  /*1660*/  FFMA.FTZ R228, R178, R176, R161 ;  /* 0x000000b0b2e47223 */ /* 0x000fce00000100a1 */
.L_x_2402:
[----:B------:R-:W-:Y:S05]  /*1670*/  BSYNC.RECONVERGENT B2 ;  /* 0x0000000000027941 */ /* 0x000fea0003800200 */
.L_x_2401:
        /* <DEDUP_REMOVED lines=11> */
[----:B------:R-:W-:Y:S02]  /*1730*/  HADD2.F32 R189, -RZ, R46.H1_H1 ;  /* 0x3000002effbd7230 */ /* 0x000fe40000004100 */
[----:B0-----:R-:W-:-:S05]  /*1740*/  @P0 IMAD.WIDE.U32 R180, R6, 0x10, R180 ;  /* 0x0000001006b40825 */ /* 0x001fca00078e00b4 */
[----:B------:R0:W5:Y:S01]  /*1750*/  @P0 LDG.E.128 R132, desc[UR6][R180.64] ;  /* 0x00000006b4840981 */ /* 0x000162000c1e1d00 */
[----:B------:R-:W-:Y:S02]  /*1760*/  IADD3 R177, PT, PT, R177, 0x20, RZ ;  /* 0x00000020b1b17810 */ /* 0x000fe40007ffe0ff */
[----:B------:R-:W-:Y:S01]  /*1770*/  IADD3 R6, PT, PT, R6, 0x20, RZ ;  /* 0x0000002006067810 */ /* 0x000fe20007ffe0ff */
[----:B0-----:R-:W-:Y:S02]  /*1780*/  HADD2.F32 R181, -RZ, R44.H1_H1 ;  /* 0x3000002cffb57230 */ /* 0x001fe40000004100 */
[--C-:B--2---:R-:W-:Y:S02]  /*1790*/  HADD2.F32 R184, -RZ, R160.reuse.H0_H0 ;  /* 0x200000a0ffb87230 */ /* 0x104fe40000004100 */
[----:B------:R-:W-:Y:S02]  /*17a0*/  HADD2.F32 R190, -RZ, R161.H0_H0 ;  /* 0x200000a1ffbe7230 */ /* 0x000fe40000004100 */
[----:B------:R-:W-:-:S02]  /*17b0*/  HADD2.F32 R186, -RZ, R160.H1_H1 ;  /* 0x300000a0ffba7230 */ /* 0x000fc40000004100 */
[C---:B------:R-:W-:Y:S01]  /*17c0*/  FADD.FTZ R179, -R7.reuse, R184 ;  /* 0x000000b807b37221 */ /* 0x040fe20000010100 */
[--C-:B------:R-:W-:Y:S02]  /*17d0*/  HADD2.F32 R230, -RZ, R162.reuse.H0_H0 ;  /* 0x200000a2ffe67230 */ /* 0x100fe40000004100 */
[----:B------:R-:W-:Y:S01]  /*17e0*/  FADD.FTZ R183, -R7, R190 ;  /* 0x000000be07b77221 */ /* 0x000fe20000010100 */
[----:B------:R-:W-:Y:S02]  /*17f0*/  HADD2.F32 R232, -RZ, R162.H1_H1 ;  /* 0x300000a2ffe87230 */ /* 0x000fe40000004100 */
[C---:B-----5:R-:W-:Y:S01]  /*1800*/  FMUL.FTZ R179, R10.reuse, R179 ;  /* 0x000000b30ab37220 */ /* 0x060fe20000410000 */
[--C-:B------:R-:W-:Y:S02]  /*1810*/  HADD2.F32 R192, -RZ, R163.reuse.H0_H0 ;  /* 0x200000a3ffc07230 */ /* 0x100fe40000004100 */
[----:B------:R-:W-:Y:S01]  /*1820*/  FMUL.FTZ R183, R10, R183 ;  /* 0x000000b70ab77220 */ /* 0x000fe20000410000 */
[----:B------:R-:W-:-:S02]  /*1830*/  HADD2.F32 R162, -RZ, R163.H1_H1 ;  /* 0x300000a3ffa27230 */ /* 0x000fc40000004100 */
[C---:B------:R-:W-:Y:S01]  /*1840*/  FADD.FTZ R187, -R7.reuse, R230 ;  /* 0x000000e607bb7221 */ /* 0x040fe20000010100 */
[----:B------:R-:W-:Y:S02]  /*1850*/  HADD2.F32 R163, -RZ, R44.H0_H0 ;  /* 0x2000002cffa37230 */ /* 0x000fe40000004100 */
[----:B------:R-:W-:Y:S01]  /*1860*/  FADD.FTZ R193, -R7, R192 ;  /* 0x000000c007c17221 */ /* 0x000fe20000010100 */
[----:B---3--:R-:W-:Y:S02]  /*1870*/  HADD2.F32 R182, -RZ, R164.H0_H0 ;  /* 0x200000a4ffb67230 */ /* 0x008fe40000004100 */
[C---:B------:R-:W-:Y:S01]  /*1880*/  FMUL.FTZ R187, R10.reuse, R187 ;  /* 0x000000bb0abb7220 */ /* 0x040fe20000410000 */
[----:B------:R-:W-:Y:S02]  /*1890*/  HADD2.F32 R194, -RZ, R161.H1_H1 ;  /* 0x300000a1ffc27230 */ /* 0x000fe40000004100 */
[----:B------:R-:W-:Y:S01]  /*18a0*/  FMUL.FTZ R193, R10, R193 ;  /* 0x000000c10ac17220 */ /* 0x000fe20000410000 */
[----:B------:R-:W-:-:S02]  /*18b0*/  HADD2.F32 R161, -RZ, R167.H0_H0 ;  /* 0x200000a7ffa17230 */ /* 0x000fc40000004100 */
[-C--:B------:R-:W-:Y:S01]  /*18c0*/  FMUL.FTZ R180, R163, R182.reuse ;  /* 0x000000b6a3b47220 */ /* 0x080fe20000410000 */
[----:B------:R-:W-:Y:S02]  /*18d0*/  HADD2.F32 R160, -RZ, R167.H1_H1 ;  /* 0x300000a7ffa07230 */ /* 0x000fe40000004100 */
[----:B------:R-:W-:Y:S01]  /*18e0*/  FADD.FTZ R167, -R7, R186 ;  /* 0x000000ba07a77221 */ /* 0x000fe20000010100 */
[----:B------:R-:W-:Y:S02]  /*18f0*/  HADD2.F32 R185, -RZ, R165.H0_H0 ;  /* 0x200000a5ffb97230 */ /* 0x000fe40000004100 */
[----:B------:R-:W-:Y:S01]  /*1900*/  FADD.FTZ R104, R104, R182 ;  /* 0x000000b668687221 */ /* 0x000fe20000010000 */
[----:B------:R-:W-:Y:S02]  /*1910*/  HADD2.F32 R184, -RZ, R45.H0_H0 ;  /* 0x2000002dffb87230 */ /* 0x000fe40000004100 */
[----:B------:R-:W-:Y:S01]  /*1920*/  FFMA.FTZ R72, R179, R182, R72 ;  /* 0x000000b6b3487223 */ /* 0x000fe20000010048 */
[----:B------:R-:W-:-:S02]  /*1930*/  HADD2.F32 R164, -RZ, R164.H1_H1 ;  /* 0x300000a4ffa47230 */ /* 0x000fc40000004100 */
[----:B------:R-:W-:Y:S01]  /*1940*/  FMUL.FTZ R182, R10, R167 ;  /* 0x000000a70ab67220 */ /* 0x000fe20000410000 */
[----:B------:R-:W-:Y:S02]  /*1950*/  HADD2.F32 R188, -RZ, R165.H1_H1 ;  /* 0x300000a5ffbc7230 */ /* 0x000fe40000004100 */
[----:B------:R-:W-:Y:S01]  /*1960*/  FADD.FTZ R167, -R7, R194 ;  /* 0x000000c207a77221 */ /* 0x000fe20000010100 */
[----:B------:R-:W-:Y:S02]  /*1970*/  HADD2.F32 R163, -RZ, R45.H1_H1 ;  /* 0x3000002dffa37230 */ /* 0x000fe40000004100 */
[-C--:B------:R-:W-:Y:S01]  /*1980*/  FMUL.FTZ R184, R184, R185.reuse ;  /* 0x000000b9b8b87220 */ /* 0x080fe20000410000 */
[----:B------:R-:W-:Y:S01]  /*1990*/  FADD.FTZ R106, R106, R185 ;  /* 0x000000b96a6a7221 */ /* 0x000fe20000010000 */
[----:B------:R-:W-:Y:S01]  /*19a0*/  FFMA.FTZ R74, R183, R185, R74 ;  /* 0x000000b9b74a7223 */ /* 0x000fe2000001004a */
[-C--:B------:R-:W-:Y:S01]  /*19b0*/  FMUL.FTZ R181, R181, R164.reuse ;  /* 0x000000a4b5b57220 */ /* 0x080fe20000410000 */
[----:B------:R-:W-:Y:S01]  /*19c0*/  FADD.FTZ R105, R105, R164 ;  /* 0x000000a469697221 */ /* 0x000fe20000010000 */
[----:B------:R-:W-:Y:S01]  /*19d0*/  FFMA.FTZ R73, R182, R164, R73 ;  /* 0x000000a4b6497223 */ /* 0x000fe20000010049 */
[----:B------:R-:W-:Y:S01]  /*19e0*/  FMUL.FTZ R185, R163, R188 ;  /* 0x000000bca3b97220 */ /* 0x000fe20000410000 */
[----:B------:R-:W-:-:S02]  /*19f0*/  HADD2.F32 R165, -RZ, R166.H0_H0 ;  /* 0x200000a6ffa57230 */ /* 0x000fc40000004100 */
[----:B------:R-:W-:Y:S01]  /*1a00*/  FMUL.FTZ R186, R10, R167 ;  /* 0x000000a70aba7220 */ /* 0x000fe20000410000 */
[----:B------:R-:W-:Y:S02]  /*1a10*/  HADD2.F32 R164, -RZ, R46.H0_H0 ;  /* 0x2000002effa47230 */ /* 0x000fe40000004100 */
[----:B------:R-:W-:Y:S01]  /*1a20*/  FADD.FTZ R163, -R7, R232 ;  /* 0x000000e807a37221 */ /* 0x000fe20000010100 */
[----:B------:R-:W-:Y:S02]  /*1a30*/  HADD2.F32 R166, -RZ, R166.H1_H1 ;  /* 0x300000a6ffa67230 */ /* 0x000fe40000004100 */
[----:B------:R-:W-:Y:S01]  /*1a40*/  FADD.FTZ R107, R107, R188 ;  /* 0x000000bc6b6b7221 */ /* 0x000fe20000010000 */
[----:B------:R-:W-:Y:S01]  /*1a50*/  FFMA.FTZ R75, R186, R188, R75 ;  /* 0x000000bcba4b7223 */ /* 0x000fe2000001004b */
[----:B------:R-:W-:Y:S01]  /*1a60*/  FMUL.FTZ R190, R10, R163 ;  /* 0x000000a30abe7220 */ /* 0x000fe20000410000 */
[-C--:B------:R-:W-:Y:S01]  /*1a70*/  FMUL.FTZ R188, R164, R165.reuse ;  /* 0x000000a5a4bc7220 */ /* 0x080fe20000410000 */
[----:B------:R-:W-:Y:S01]  /*1a80*/  FADD.FTZ R164, R231, R180 ;  /* 0x000000b4e7a47221 */ /* 0x000fe20000010000 */
[----:B------:R-:W-:Y:S01]  /*1a90*/  FFMA.FTZ R163, R179, R180, R228 ;  /* 0x000000b4b3a37223 */ /* 0x000fe200000100e4 */
[-C--:B------:R-:W-:Y:S01]  /*1aa0*/  FMUL.FTZ R189, R189, R166.reuse ;  /* 0x000000a6bdbd7220 */ /* 0x080fe20000410000 */
[----:B------:R-:W-:Y:S01]  /*1ab0*/  FADD.FTZ R109, R109, R166 ;  /* 0x000000a66d6d7221 */ /* 0x000fe20000010000 */
[----:B------:R-:W-:Y:S01]  /*1ac0*/  FFMA.FTZ R77, R190, R166, R77 ;  /* 0x000000a6be4d7223 */ /* 0x000fe2000001004d */
[----:B------:R-:W-:Y:S01]  /*1ad0*/  FADD.FTZ R108, R108, R165 ;  /* 0x000000a56c6c7221 */ /* 0x000fe20000010000 */
[----:B------:R-:W-:Y:S01]  /*1ae0*/  FFMA.FTZ R76, R187, R165, R76 ;  /* 0x000000a5bb4c7223 */ /* 0x000fe2000001004c */
[----:B------:R-:W-:-:S02]  /*1af0*/  HADD2.F32 R166, -RZ, R47.H0_H0 ;  /* 0x2000002fffa67230 */ /* 0x000fc40000004100 */
[----:B------:R-:W-:Y:S01]  /*1b00*/  FADD.FTZ R165, R164, R181 ;  /* 0x000000b5a4a57221 */ /* 0x000fe20000010000 */
[----:B------:R-:W-:Y:S01]  /*1b10*/  FFMA.FTZ R164, R182, R181, R163 ;  /* 0x000000b5b6a47223 */ /* 0x000fe200000100a3 */
[----:B------:R-:W-:Y:S01]  /*1b20*/  FADD.FTZ R110, R110, R161 ;  /* 0x000000a16e6e7221 */ /* 0x000fe20000010000 */
[-C--:B------:R-:W-:Y:S01]  /*1b30*/  FFMA.FTZ R78, R193, R161.reuse, R78 ;  /* 0x000000a1c14e7223 */ /* 0x080fe2000001004e */
[----:B------:R-:W-:Y:S01]  /*1b40*/  FMUL.FTZ R191, R166, R161 ;  /* 0x000000a1a6bf7220 */ /* 0x000fe20000410000 */
[----:B------:R-:W-:Y:S01]  /*1b50*/  FADD.FTZ R166, R165, R184 ;  /* 0x000000b8a5a67221 */ /* 0x000fe20000010000 */
[----:B------:R-:W-:Y:S01]  /*1b60*/  FFMA.FTZ R163, R183, R184, R164 ;  /* 0x000000b8b7a37223 */ /* 0x000fe200000100a4 */
[----:B------:R-:W-:Y:S02]  /*1b70*/  HADD2.F32 R167, -RZ, R47.H1_H1 ;  /* 0x3000002fffa77230 */ /* 0x000fe40000004100 */
[----:B------:R-:W-:Y:S01]  /*1b80*/  FADD.FTZ R111, R111, R160 ;  /* 0x000000a06f6f7221 */ /* 0x000fe20000010000 */
[----:B------:R-:W-:Y:S01]  /*1b90*/  FADD.FTZ R165, R166, R185 ;  /* 0x000000b9a6a57221 */ /* 0x000fe20000010000 */
[----:B------:R-:W-:Y:S01]  /*1ba0*/  FFMA.FTZ R164, R186, R185, R163 ;  /* 0x000000b9baa47223 */ /* 0x000fe200000100a3 */
[----:B------:R-:W-:Y:S01]  /*1bb0*/  FADD.FTZ R163, -R7, R162 ;  /* 0x000000a207a37221 */ /* 0x000fe20000010100 */
[----:B------:R-:W-:Y:S01]  /*1bc0*/  FMUL.FTZ R192, R167, R160 ;  /* 0x000000a0a7c07220 */ /* 0x000fe20000410000 */
[----:B------:R-:W-:Y:S01]  /*1bd0*/  FADD.FTZ R162, R165, R188 ;  /* 0x000000bca5a27221 */ /* 0x000fe20000010000 */
[----:B------:R-:W-:Y:S01]  /*1be0*/  FFMA.FTZ R161, R187, R188, R164 ;  /* 0x000000bcbba17223 */ /* 0x000fe200000100a4 */
[----:B------:R-:W-:-:S02]  /*1bf0*/  FMUL.FTZ R194, R10, R163 ;  /* 0x000000a30ac27220 */ /* 0x000fc40000410000 */
[----:B------:R-:W-:Y:S01]  /*1c00*/  FADD.FTZ R162, R162, R189 ;  /* 0x000000bda2a27221 */ /* 0x000fe20000010000 */
[----:B------:R-:W-:Y:S01]  /*1c10*/  FFMA.FTZ R164, R190, R189, R161 ;  /* 0x000000bdbea47223 */ /* 0x000fe200000100a1 */
[----:B------:R-:W-:Y:S02]  /*1c20*/  FFMA.FTZ R79, R194, R160, R79 ;  /* 0x000000a0c24f7223 */ /* 0x000fe4000001004f */
[----:B------:R-:W-:Y:S01]  /*1c30*/  FADD.FTZ R231, R162, R191 ;  /* 0x000000bfa2e77221 */ /* 0x000fe20000010000 */
[----:B------:R-:W-:-:S03]  /*1c40*/  FFMA.FTZ R161, R193, R191, R164 ;  /* 0x000000bfc1a17223 */ /* 0x000fc600000100a4 */
[----:B------:R-:W-:Y:S01]  /*1c50*/  FADD.FTZ R231, R231, R192 ;  /* 0x000000c0e7e77221 */ /* 0x000fe20000010000 */
[----:B------:R-:W-:-:S07]  /*1c60*/  FFMA.FTZ R228, R194, R192, R161 ;  /* 0x000000c0c2e47223 */ /* 0x000fce00000100a1 */
.L_x_2404:
[----:B------:R-:W-:Y:S05]  /*1c70*/  BSYNC.RECONVERGENT B2 ;  /* 0x0000000000027941 */ /* 0x000fea0003800200 */
.L_x_2403:
        /* <DEDUP_REMOVED lines=95> */
.L_x_2406:
[----:B------:R-:W-:Y:S05]  /*2270*/  BSYNC.RECONVERGENT B2 ;  /* 0x0000000000027941 */ /* 0x000fea0003800200 */
.L_x_2405:
        /* <DEDUP_REMOVED lines=12> */
[--C-:B0-----:R-:W-:Y:S02]  /*2340*/  HADD2.F32 R212, -RZ, R52.reuse.H0_H0 ;  /* 0x20000034ffd47230 */ /* 0x101fe40000004100 */
[----:B------:R-:W-:Y:S02]  /*2350*/  HADD2.F32 R213, -RZ, R52.H1_H1 ;  /* 0x30000034ffd57230 */ /* 0x000fe40000004100 */
[--C-:B--2---:R-:W-:Y:S02]  /*2360*/  HADD2.F32 R6, -RZ, R160.reuse.H0_H0 ;  /* 0x200000a0ff067230 */ /* 0x104fe40000004100 */
[----:B------:R-:W-:Y:S02]  /*2370*/  HADD2.F32 R214, -RZ, R160.H1_H1 ;  /* 0x300000a0ffd67230 */ /* 0x000fe40000004100 */
[----:B------:R-:W-:-:S02]  /*2380*/  HADD2.F32 R160, -RZ, R161.H1_H1 ;  /* 0x300000a1ffa07230 */ /* 0x000fc40000004100 */
[C---:B------:R-:W-:Y:S01]  /*2390*/  FADD.FTZ R211, -R7.reuse, R6 ;  /* 0x0000000607d37221 */ /* 0x040fe20000010100 */
[----:B------:R-:W-:Y:S02]  /*23a0*/  HADD2.F32 R216, -RZ, R161.H0_H0 ;  /* 0x200000a1ffd87230 */ /* 0x000fe40000004100 */
[----:B---3--:R-:W-:Y:S02]  /*23b0*/  HADD2.F32 R161, -RZ, R164.H0_H0 ;  /* 0x200000a4ffa17230 */ /* 0x008fe40000004100 */
[----:B------:R-:W-:Y:S01]  /*23c0*/  FADD.FTZ R217, -R7, R160 ;  /* 0x000000a007d97221 */ /* 0x000fe20000010100 */
[----:B------:R-:W-:Y:S02]  /*23d0*/  HADD2.F32 R218, -RZ, R162.H0_H0 ;  /* 0x200000a2ffda7230 */ /* 0x000fe40000004100 */
[----:B-----5:R-:W-:Y:S01]  /*23e0*/  FMUL.FTZ R211, R10, R211 ;  /* 0x000000d30ad37220 */ /* 0x020fe20000410000 */
[--C-:B------:R-:W-:Y:S02]  /*23f0*/  HADD2.F32 R177, -RZ, R165.reuse.H0_H0 ;  /* 0x200000a5ffb17230 */ /* 0x100fe40000004100 */
[----:B------:R-:W-:Y:S01]  /*2400*/  FMUL.FTZ R212, R212, R161 ;  /* 0x000000a1d4d47220 */ /* 0x000fe20000410000 */
[----:B------:R-:W-:-:S02]  /*2410*/  HADD2.F32 R165, -RZ, R165.H1_H1 ;  /* 0x300000a5ffa57230 */ /* 0x000fc40000004100 */
[C---:B------:R-:W-:Y:S01]  /*2420*/  FADD.FTZ R219, -R7.reuse, R218 ;  /* 0x000000da07db7221 */ /* 0x040fe20000010100 */
[----:B------:R-:W-:Y:S02]  /*2430*/  HADD2.F32 R160, -RZ, R53.H1_H1 ;  /* 0x30000035ffa07230 */ /* 0x000fe40000004100 */
[----:B------:R-:W-:Y:S01]  /*2440*/  FMUL.FTZ R218, R10, R217 ;  /* 0x000000d90ada7220 */ /* 0x000fe20000410000 */
[----:B------:R-:W-:Y:S02]  /*2450*/  HADD2.F32 R164, -RZ, R164.H1_H1 ;  /* 0x300000a4ffa47230 */ /* 0x000fe40000004100 */
[----:B------:R-:W-:Y:S01]  /*2460*/  FADD.FTZ R215, -R7, R216 ;  /* 0x000000d807d77221 */ /* 0x000fe20000010100 */
[--C-:B------:R-:W-:Y:S02]  /*2470*/  HADD2.F32 R220, -RZ, R163.reuse.H0_H0 ;  /* 0x200000a3ffdc7230 */ /* 0x100fe40000004100 */
[----:B------:R-:W-:Y:S01]  /*2480*/  FMUL.FTZ R217, R160, R165 ;  /* 0x000000a5a0d97220 */ /* 0x000fe20000410000 */
[----:B------:R-:W-:-:S02]  /*2490*/  HADD2.F32 R222, -RZ, R163.H1_H1 ;  /* 0x300000a3ffde7230 */ /* 0x000fc40000004100 */
[----:B------:R-:W-:Y:S01]  /*24a0*/  FADD.FTZ R163, -R7, R214 ;  /* 0x000000d607a37221 */ /* 0x000fe20000010100 */
[----:B------:R-:W-:Y:S02]  /*24b0*/  HADD2.F32 R162, -RZ, R162.H1_H1 ;  /* 0x300000a2ffa27230 */ /* 0x000fe40000004100 */
[----:B------:R-:W-:Y:S01]  /*24c0*/  FADD.FTZ R116, R116, R161 ;  /* 0x000000a174747221 */ /* 0x000fe20000010000 */
[----:B------:R-:W-:Y:S01]  /*24d0*/  FFMA.FTZ R80, R211, R161, R80 ;  /* 0x000000a1d3507223 */ /* 0x000fe20000010050 */
[----:B------:R-:W-:Y:S02]  /*24e0*/  HADD2.F32 R216, -RZ, R53.H0_H0 ;  /* 0x20000035ffd87230 */ /* 0x000fe40000004100 */
[----:B------:R-:W-:Y:S01]  /*24f0*/  FMUL.FTZ R213, R213, R164 ;  /* 0x000000a4d5d57220 */ /* 0x000fe20000410000 */
[----:B------:R-:W-:Y:S01]  /*2500*/  FADD.FTZ R160, R231, R212 ;  /* 0x000000d4e7a07221 */ /* 0x000fe20000010000 */
[----:B------:R-:W-:Y:S01]  /*2510*/  FADD.FTZ R225, -R7, R220 ;  /* 0x000000dc07e17221 */ /* 0x000fe20000010100 */
[----:B------:R-:W-:Y:S01]  /*2520*/  FMUL.FTZ R214, R10, R163 ;  /* 0x000000a30ad67220 */ /* 0x000fe20000410000 */
[----:B------:R-:W-:Y:S01]  /*2530*/  FFMA.FTZ R161, R211, R212, R228 ;  /* 0x000000d4d3a17223 */ /* 0x000fe200000100e4 */
[----:B------:R-:W-:Y:S01]  /*2540*/  FADD.FTZ R223, -R7, R162 ;  /* 0x000000a207df7221 */ /* 0x000fe20000010100 */
[----:B------:R-:W-:-:S02]  /*2550*/  HADD2.F32 R221, -RZ, R166.H0_H0 ;  /* 0x200000a6ffdd7230 */ /* 0x000fc40000004100 */
[----:B------:R-:W-:Y:S01]  /*2560*/  FMUL.FTZ R219, R10, R219 ;  /* 0x000000db0adb7220 */ /* 0x000fe20000410000 */
[----:B------:R-:W-:Y:S02]  /*2570*/  HADD2.F32 R220, -RZ, R54.H0_H0 ;  /* 0x20000036ffdc7230 */ /* 0x000fe40000004100 */
[----:B------:R-:W-:Y:S01]  /*2580*/  FADD.FTZ R163, R160, R213 ;  /* 0x000000d5a0a37221 */ /* 0x000fe20000010000 */
[----:B------:R-:W-:Y:S02]  /*2590*/  HADD2.F32 R166, -RZ, R166.H1_H1 ;  /* 0x300000a6ffa67230 */ /* 0x000fe40000004100 */
[----:B------:R-:W-:Y:S01]  /*25a0*/  FMUL.FTZ R215, R10, R215 ;  /* 0x000000d70ad77220 */ /* 0x000fe20000410000 */
[----:B------:R-:W-:Y:S02]  /*25b0*/  HADD2.F32 R162, -RZ, R54.H1_H1 ;  /* 0x30000036ffa27230 */ /* 0x000fe40000004100 */
[----:B------:R-:W-:Y:S01]  /*25c0*/  FMUL.FTZ R216, R216, R177 ;  /* 0x000000b1d8d87220 */ /* 0x000fe20000410000 */
[----:B------:R-:W-:Y:S01]  /*25d0*/  FFMA.FTZ R160, R214, R213, R161 ;  /* 0x000000d5d6a07223 */ /* 0x000fe200000100a1 */
[-C--:B------:R-:W-:Y:S01]  /*25e0*/  FMUL.FTZ R220, R220, R221.reuse ;  /* 0x000000dddcdc7220 */ /* 0x080fe20000410000 */
        /* <DEDUP_REMOVED lines=9> */
[----:B------:R-:W-:Y:S01]  /*2680*/  FADD.FTZ R7, -R7, R222 ;  /* 0x000000de07077221 */ /* 0x000fe20000010100 */
[----:B------:R-:W-:-:S02]  /*2690*/  HADD2.F32 R233, -RZ, R167.H0_H0 ;  /* 0x200000a7ffe97230 */ /* 0x000fc40000004100 */
[----:B------:R-:W-:Y:S01]  /*26a0*/  FMUL.FTZ R222, R10, R223 ;  /* 0x000000df0ade7220 */ /* 0x000fe20000410000 */
[----:B------:R-:W-:Y:S02]  /*26b0*/  HADD2.F32 R164, -RZ, R55.H0_H0 ;  /* 0x20000037ffa47230 */ /* 0x000fe40000004100 */
[----:B------:R-:W-:Y:S01]  /*26c0*/  FADD.FTZ R162, R163, R220 ;  /* 0x000000dca3a27221 */ /* 0x000fe20000010000 */
[----:B------:R-:W-:Y:S01]  /*26d0*/  FFMA.FTZ R161, R219, R220, R160 ;  /* 0x000000dcdba17223 */ /* 0x000fe200000100a0 */
[----:B------:R-:W-:Y:S01]  /*26e0*/  FADD.FTZ R119, R119, R165 ;  /* 0x000000a577777221 */ /* 0x000fe20000010000 */
[----:B------:R-:W-:Y:S01]  /*26f0*/  FFMA.FTZ R83, R218, R165, R83 ;  /* 0x000000a5da537223 */ /* 0x000fe20000010053 */
[----:B------:R-:W-:Y:S02]  /*2700*/  HADD2.F32 R6, -RZ, R167.H1_H1 ;  /* 0x300000a7ff067230 */ /* 0x000fe40000004100 */
[----:B------:R-:W-:Y:S01]  /*2710*/  FMUL.FTZ R223, R164, R233 ;  /* 0x000000e9a4df7220 */ /* 0x000fe20000410000 */
[----:B------:R-:W-:-:S02]  /*2720*/  HADD2.F32 R165, -RZ, R55.H1_H1 ;  /* 0x30000037ffa57230 */ /* 0x000fc40000004100 */
        /* <DEDUP_REMOVED lines=18> */
.L_x_2398:
        /* <DEDUP_REMOVED lines=10> */
[C---:B------:R-:W-:Y:S02]  /*28f0*/  ISETP.GE.U32.AND P0, PT, R2.reuse, 0x20, PT ;  /* 0x000000200200780c */ /* 0x040fe40003f06070 */
[C---:B------:R-:W-:Y:S02]  /*2900*/  ISETP.GE.U32.AND P2, PT, R2.reuse, 0x40, PT ;  /* 0x000000400200780c */ /* 0x040fe40003f46070 */
[C---:B------:R-:W-:Y:S02]  /*2910*/  ISETP.GE.U32.AND P3, PT, R2.reuse, 0x60, PT ;  /* 0x000000600200780c */ /* 0x040fe40003f66070 */
[C---:B------:R-:W-:Y:S02]  /*2920*/  ISETP.GE.U32.AND P4, PT, R2.reuse, 0x80, PT ;  /* 0x000000800200780c */ /* 0x040fe40003f86070 */
[----:B------:R-:W-:Y:S02]  /*2930*/  ISETP.GE.U32.AND P5, PT, R2, 0xa0, PT ;  /* 0x000000a00200780c */ /* 0x000fe40003fa6070 */
[----:B------:R-:W-:-:S03]  /*2940*/  MOV R177, R8 ;  /* 0x0000000800b17202 */ /* 0x000fc60000000f00 */
[----:B------:R-:W0:Y:S08]  /*2950*/  @P0 LDC.64 R166, c[0x0][0x438] ;  /* 0x00010e00ffa60b82 */ /* 0x000e300000000a00 */
[----:B------:R-:W1:Y:S08]  /*2960*/  @P2 LDC.64 R164, c[0x0][0x438] ;  /* 0x00010e00ffa42b82 */ /* 0x000e700000000a00 */
[----:B------:R-:W2:Y:S08]  /*2970*/  @P3 LDC.64 R162, c[0x0][0x438] ;  /* 0x00010e00ffa23b82 */ /* 0x000eb00000000a00 */
[----:B------:R-:W3:Y:S01]  /*2980*/  @P4 LDC.64 R160, c[0x0][0x438] ;  /* 0x00010e00ffa04b82 */ /* 0x000ee20000000a00 */
[C---:B0-----:R-:W-:Y:S01]  /*2990*/  @P0 IMAD.WIDE.U32 R166, R177.reuse, 0x10, R166 ;  /* 0x00000010b1a60825 */ /* 0x041fe200078e00a6 */
[----:B------:R-:W-:-:S04]  /*29a0*/  @P0 IADD3 R177, PT, PT, R177, 0x20, RZ ;  /* 0x00000020b1b10810 */ /* 0x000fc80007ffe0ff */
[----:B------:R0:W5:Y:S02]  /*29b0*/  @P0 LDG.E.128 R124, desc[UR6][R166.64] ;  /* 0x00000006a67c0981 */ /* 0x000164000c1e1d00 */
[----:B------:R-:W4:Y:S01]  /*29c0*/  @P5 LDC.64 R6, c[0x0][0x438] ;  /* 0x00010e00ff065b82 */ /* 0x000f220000000a00 */
[C---:B-1----:R-:W-:Y:S01]  /*29d0*/  @P2 IMAD.WIDE.U32 R164, R177.reuse, 0x10, R164 ;  /* 0x00000010b1a42825 */ /* 0x042fe200078e00a4 */
[----:B------:R-:W-:-:S04]  /*29e0*/  @P2 IADD3 R177, PT, PT, R177, 0x20, RZ ;  /* 0x00000020b1b12810 */ /* 0x000fc80007ffe0ff */
[----:B------:R0:W5:Y:S01]  /*29f0*/  @P2 LDG.E.128 R128, desc[UR6][R164.64] ;  /* 0x00000006a4802981 */ /* 0x000162000c1e1d00 */
[C---:B--2---:R-:W-:Y:S01]  /*2a00*/  @P3 IMAD.WIDE.U32 R162, R177.reuse, 0x10, R162 ;  /* 0x00000010b1a23825 */ /* 0x044fe200078e00a2 */
[----:B------:R-:W-:-:S04]  /*2a10*/  @P3 IADD3 R177, PT, PT, R177, 0x20, RZ ;  /* 0x00000020b1b13810 */ /* 0x000fc80007ffe0ff */
[----:B------:R0:W5:Y:S01]  /*2a20*/  @P3 LDG.E.128 R132, desc[UR6][R162.64] ;  /* 0x00000006a2843981 */ /* 0x000162000c1e1d00 */
[C---:B---3--:R-:W-:Y:S01]  /*2a30*/  @P4 IMAD.WIDE.U32 R160, R177.reuse, 0x10, R160 ;  /* 0x00000010b1a04825 */ /* 0x048fe200078e00a0 */
[----:B------:R-:W-:-:S04]  /*2a40*/  @P4 IADD3 R177, PT, PT, R177, 0x20, RZ ;  /* 0x00000020b1b14810 */ /* 0x000fc80007ffe0ff */
[----:B------:R0:W5:Y:S01]  /*2a50*/  @P4 LDG.E.128 R32, desc[UR6][R160.64] ;  /* 0x00000006a0204981 */ /* 0x000162000c1e1d00 */
[----:B----4-:R-:W-:-:S05]  /*2a60*/  @P5 IMAD.WIDE.U32 R6, R177, 0x10, R6 ;  /* 0x00000010b1065825 */ /* 0x010fca00078e0006 */
[----:B------:R0:W5:Y:S02]  /*2a70*/  @P5 LDG.E.128 R156, desc[UR6][R6.64] ;  /* 0x00000006069c5981 */ /* 0x000164000c1e1d00 */
.L_x_2407:
[----:B------:R-:W-:Y:S05]  /*2a80*/  BSYNC.RECONVERGENT B1 ;  /* 0x0000000000017941 */ /* 0x000fea0003800200 */
.L_x_2397:
[----:B------:R-:W-:Y:S01]  /*2a90*/  UMOV UR4, 0xffffffff ;  /* 0xffffffff00047882 */ /* 0x000fe20000000000 */
[----:B-----5:R-:W-:Y:S02]  /*2aa0*/  ISETP.GE.AND P2, PT, R9, 0x1, PT ;  /* 0x000000010900780c */ /* 0x020fe40003f46270 */
[----:B------:R-:W-:Y:S11]  /*2ab0*/  BRA.DIV UR4, `(.L_x_2408) ;  /* 0x0000007a043c7947 */ /* 0x000ff6000b800000 */
[----:B0-----:R-:W0:Y:S04]  /*2ac0*/  SHFL.BFLY PT, R6, R231, 0x1, 0x1f ;  /* 0x0c201f00e7067f89 */ /* 0x001e2800000e0000 */
        /* <DEDUP_REMOVED lines=17> */
.L_x_2526:
        /* <DEDUP_REMOVED lines=8> */
[----:B------:R-:W-:Y:S01]  /*2c60*/  HFMA2 R161, -RZ, RZ, 0, 0 ;  /* 0x00000000ffa17431 */ /* 0x000fe200000001ff */
[----:B------:R-:W-:-:S02]  /*2c70*/  MOV R163, R8 ;  /* 0x0000000800a37202 */ /* 0x000fc40000000f00 */
[----:B------:R-:W-:Y:S02]  /*2c80*/  @P2 SHF.R.S32.HI R9, RZ, 0x1f, R160 ;  /* 0x0000001fff092819 */ /* 0x000fe400000114a0 */
[----:B------:R-:W-:Y:S02]  /*2c90*/  FSEL R165, R165, RZ, !P0 ;  /* 0x000000ffa5a57208 */ /* 0x000fe40004000000 */
[----:B------:R-:W-:-:S04]  /*2ca0*/  @P2 LEA.HI R160, R9, R160, RZ, 0x3 ;  /* 0x000000a009a02211 */ /* 0x000fc800078f18ff */
[----:B------:R-:W-:Y:S01]  /*2cb0*/  @P2 LEA.HI.SX32 R161, R160, R3, 0x1d ;  /* 0x00000003a0a12211 */ /* 0x000fe200078feaff */
[----:B------:R-:W-:Y:S01]  /*2cc0*/  FMUL.FTZ R160, R7, UR9 ;  /* 0x0000000907a07c20 */ /* 0x000fe20008410000 */
        /* <DEDUP_REMOVED lines=18> */
[----:B------:R-:W-:-:S04]  /*2df0*/  F2FP.F16.F32.PACK_AB R7, RZ, R7 ;  /* 0x00000007ff07723e */ /* 0x000fc800000000ff */
[----:B------:R-:W-:-:S07]  /*2e00*/  PRMT R136, R7, 0x7610, R136 ;  /* 0x0000761007887816 */ /* 0x000fce0000000088 */
.L_x_2415:
[----:B------:R-:W-:Y:S05]  /*2e10*/  BSYNC.RECONVERGENT B3 ;  /* 0x0000000000037941 */ /* 0x000fea0003800200 */
.L_x_2414:
        /* <DEDUP_REMOVED lines=10> */
.L_x_2417:
[----:B------:R-:W-:Y:S05]  /*2ec0*/  BSYNC.RECONVERGENT B3 ;  /* 0x0000000000037941 */ /* 0x000fea0003800200 */
.L_x_2416:
        /* <DEDUP_REMOVED lines=10> */
.L_x_2419:
[----:B------:R-:W-:Y:S05]  /*2f70*/  BSYNC.RECONVERGENT B3 ;  /* 0x0000000000037941 */ /* 0x000fea0003800200 */
.L_x_2418:
        /* <DEDUP_REMOVED lines=10> */
.L_x_2421:
[----:B------:R-:W-:Y:S05]  /*3020*/  BSYNC.RECONVERGENT B3 ;  /* 0x0000000000037941 */ /* 0x000fea0003800200 */
.L_x_2420:
        /* <DEDUP_REMOVED lines=10> */
.L_x_2423:
[----:B------:R-:W-:Y:S05]  /*30d0*/  BSYNC.RECONVERGENT B3 ;  /* 0x0000000000037941 */ /* 0x000fea0003800200 */
.L_x_2422:
        /* <DEDUP_REMOVED lines=10> */
.L_x_2425:
[----:B------:R-:W-:Y:S05]  /*3180*/  BSYNC.RECONVERGENT B3 ;  /* 0x0000000000037941 */ /* 0x000fea0003800200 */
.L_x_2424:
        /* <DEDUP_REMOVED lines=10> */
.L_x_2427:
[----:B------:R-:W-:Y:S05]  /*3230*/  BSYNC.RECONVERGENT B3 ;  /* 0x0000000000037941 */ /* 0x000fea0003800200 */
.L_x_2426:
        /* <DEDUP_REMOVED lines=8> */
[----:B------:R-:W-:Y:S01]  /*32c0*/  PRMT R139, R139, 0x5410, R7 ;  /* 0x000054108b8b7816 */ /* 0x000fe20000000007 */
[----:B------:R-:W-:Y:S06]  /*32d0*/  BRA `(.L_x_2428) ;  /* 0x0000000c00487947 */ /* 0x000fec0003800000 */
.L_x_2413:
[----:B------:R-:W0:Y:S01]  /*32e0*/  @P2 LDC R9, c[0x0][0x40c] ;  /* 0x00010300ff092b82 */ /* 0x000e220000000800 */
[-CC-:B------:R-:W-:Y:S01]  /*32f0*/  FFMA.FTZ R6, R229, R160.reuse, R165.reuse ;  /* 0x000000a0e5067223 */ /* 0x180fe200000100a5 */
[-CC-:B------:R-:W-:Y:S01]  /*3300*/  FFMA.FTZ R8, R12, R160.reuse, R165.reuse ;  /* 0x000000a00c087223 */ /* 0x180fe200000100a5 */
[----:B------:R-:W-:Y:S01]  /*3310*/  ISETP.GT.AND P0, PT, R11, RZ, PT ;  /* 0x000000ff0b00720c */ /* 0x000fe20003f04270 */
[-CC-:B------:R-:W-:Y:S01]  /*3320*/  FFMA.FTZ R228, R20, R160.reuse, R165.reuse ;  /* 0x000000a014e47223 */ /* 0x180fe200000100a5 */
[----:B------:R-:W-:Y:S01]  /*3330*/  FADD.FTZ R7, R227, -R6 ;  /* 0x80000006e3077221 */ /* 0x000fe20000010000 */
[----:B------:R-:W-:Y:S01]  /*3340*/  FADD.FTZ R145, R13, -R8 ;  /* 0x800000080d917221 */ /* 0x000fe20000010000 */
[----:B------:R-:W-:Y:S01]  /*3350*/  FFMA.FTZ R233, R23, R160, R165 ;  /* 0x000000a017e97223 */ /* 0x000fe200000100a5 */
[----:B------:R-:W1:Y:S01]  /*3360*/  @P2 LDC R146, c[0x0][0x40c] ;  /* 0x00010300ff922b82 */ /* 0x000e620000000800 */
[C---:B------:R-:W-:Y:S01]  /*3370*/  FMUL.FTZ R7, R10.reuse, R7 ;  /* 0x000000070a077220 */ /* 0x040fe20000410000 */
[----:B------:R-:W-:Y:S01]  /*3380*/  FMUL.FTZ R145, R10, R145 ;  /* 0x000000910a917220 */ /* 0x000fe20000410000 */
[----:B------:R-:W-:Y:S01]  /*3390*/  FADD.FTZ R231, R21, -R228 ;  /* 0x800000e415e77221 */ /* 0x000fe20000010000 */
[----:B------:R-:W-:-:S02]  /*33a0*/  FADD.FTZ R233, R22, -R233 ;  /* 0x800000e916e97221 */ /* 0x000fc40000010000 */
[----:B------:R-:W-:Y:S01]  /*33b0*/  FSEL R144, R7, RZ, P0 ;  /* 0x000000ff07907208 */ /* 0x000fe20000000000 */
[C---:B------:R-:W-:Y:S01]  /*33c0*/  FMUL.FTZ R231, R10.reuse, R231 ;  /* 0x000000e70ae77220 */ /* 0x040fe20000410000 */
[----:B------:R-:W2:Y:S01]  /*33d0*/  @P2 LDC R166, c[0x0][0x40c] ;  /* 0x00010300ffa62b82 */ /* 0x000ea20000000800 */
[----:B------:R-:W-:Y:S01]  /*33e0*/  FSEL R7, R145, RZ, P0 ;  /* 0x000000ff91077208 */ /* 0x000fe20000000000 */
[----:B------:R-:W-:Y:S01]  /*33f0*/  FFMA.FTZ R145, R19, R160, R165 ;  /* 0x000000a013917223 */ /* 0x000fe200000100a5 */
[----:B------:R-:W-:Y:S01]  /*3400*/  FMUL.FTZ R233, R10, R233 ;  /* 0x000000e90ae97220 */ /* 0x000fe20000410000 */
[----:B------:R-:W-:Y:S02]  /*3410*/  FSEL R231, R231, RZ, P0 ;  /* 0x000000ffe7e77208 */ /* 0x000fe40000000000 */
[----:B------:R-:W-:Y:S02]  /*3420*/  FADD.FTZ R177, R18, -R145 ;  /* 0x8000009112b17221 */ /* 0x000fe40000010000 */
[----:B------:R-:W3:Y:S01]  /*3430*/  @P2 LDC R235, c[0x0][0x40c] ;  /* 0x00010300ffeb2b82 */ /* 0x000ee20000000800 */
[----:B0-----:R-:W-:Y:S01]  /*3440*/  @P2 FMUL.FTZ R6, R9, R144 ;  /* 0x0000009009062220 */ /* 0x001fe20000410000 */
[----:B------:R-:W-:Y:S01]  /*3450*/  FFMA.FTZ R9, R15, R160, R165 ;  /* 0x000000a00f097223 */ /* 0x000fe200000100a5 */
[----:B------:R-:W-:Y:S01]  /*3460*/  FMUL.FTZ R177, R10, R177 ;  /* 0x000000b10ab17220 */ /* 0x000fe20000410000 */
[----:B------:R-:W-:-:S02]  /*3470*/  FSEL R233, R233, RZ, P0 ;  /* 0x000000ffe9e97208 */ /* 0x000fc40000000000 */
[----:B------:R-:W-:Y:S01]  /*3480*/  FADD.FTZ R9, R14, -R9 ;  /* 0x800000090e097221 */ /* 0x000fe20000010000 */
[----:B------:R-:W-:Y:S01]  /*3490*/  @P2 F2FP.F16.F32.PACK_AB R6, RZ, R6 ;  /* 0x00000006ff06223e */ /* 0x000fe200000000ff */
[----:B------:R-:W0:Y:S01]  /*34a0*/  @P2 LDC R167, c[0x0][0x40c] ;  /* 0x00010300ffa72b82 */ /* 0x000e220000000800 */
[----:B-1----:R-:W-:Y:S01]  /*34b0*/  @P2 FMUL.FTZ R8, R146, R7 ;  /* 0x0000000792082220 */ /* 0x002fe20000410000 */
[----:B------:R-:W-:Y:S01]  /*34c0*/  FMUL.FTZ R9, R10, R9 ;  /* 0x000000090a097220 */ /* 0x000fe20000410000 */
[----:B------:R-:W-:Y:S01]  /*34d0*/  FFMA.FTZ R146, R16, R160, R165 ;  /* 0x000000a010927223 */ /* 0x000fe200000100a5 */
[----:B------:R-:W-:Y:S02]  /*34e0*/  FSEL R230, R177, RZ, P0 ;  /* 0x000000ffb1e67208 */ /* 0x000fe40000000000 */
[----:B------:R-:W-:Y:S01]  /*34f0*/  @P2 PRMT R136, R6, 0x7610, R136 ;  /* 0x0000761006882816 */ /* 0x000fe20000000088 */
[----:B------:R-:W-:Y:S01]  /*3500*/  FADD.FTZ R147, R17, -R146 ;  /* 0x8000009211937221 */ /* 0x000fe20000010000 */
[----:B------:R-:W1:Y:S01]  /*3510*/  @P2 LDC R232, c[0x0][0x40c] ;  /* 0x00010300ffe82b82 */ /* 0x000e620000000800 */
[----:B------:R-:W-:-:S02]  /*3520*/  FSEL R145, R9, RZ, P0 ;  /* 0x000000ff09917208 */ /* 0x000fc40000000000 */
[----:B------:R-:W-:Y:S01]  /*3530*/  FMUL.FTZ R147, R10, R147 ;  /* 0x000000930a937220 */ /* 0x000fe20000410000 */
[----:B------:R-:W-:Y:S02]  /*3540*/  @P2 F2FP.F16.F32.PACK_AB R8, RZ, R8 ;  /* 0x00000008ff08223e */ /* 0x000fe400000000ff */
[----:B--2---:R-:W-:Y:S01]  /*3550*/  @P2 FMUL.FTZ R9, R166, R145 ;  /* 0x00000091a6092220 */ /* 0x004fe20000410000 */
[----:B------:R-:W-:Y:S01]  /*3560*/  F2FP.F16.F32.PACK_AB R144, R7, R144 ;  /* 0x000000900790723e */ /* 0x000fe200000000ff */
[----:B------:R-:W2:Y:S01]  /*3570*/  @P2 LDC R234, c[0x0][0x40c] ;  /* 0x00010300ffea2b82 */ /* 0x000ea20000000800 */
[----:B---3--:R-:W-:Y:S01]  /*3580*/  @P2 FMUL.FTZ R166, R235, R230 ;  /* 0x000000e6eba62220 */ /* 0x008fe20000410000 */
[----:B------:R-:W-:Y:S01]  /*3590*/  FFMA.FTZ R235, R26, R160, R165 ;  /* 0x000000a01aeb7223 */ /* 0x000fe200000100a5 */
[----:B------:R-:W-:Y:S02]  /*35a0*/  FSEL R228, R147, RZ, P0 ;  /* 0x000000ff93e47208 */ /* 0x000fe40000000000 */
[----:B------:R-:W-:Y:S01]  /*35b0*/  @P2 F2FP.F16.F32.PACK_AB R9, RZ, R9 ;  /* 0x00000009ff09223e */ /* 0x000fe200000000ff */
[----:B------:R-:W-:Y:S01]  /*35c0*/  FADD.FTZ R235, R24, -R235 ;  /* 0x800000eb18eb7221 */ /* 0x000fe20000010000 */
[----:B------:R-:W-:Y:S01]  /*35d0*/  @P2 F2FP.F16.F32.PACK_AB R166, RZ, R166 ;  /* 0x000000a6ffa6223e */ /* 0x000fe200000000ff */
[----:B0-----:R-:W-:Y:S01]  /*35e0*/  @P2 FMUL.FTZ R146, R167, R228 ;  /* 0x000000e4a7922220 */ /* 0x001fe20000410000 */
[----:B------:R-:W-:Y:S01]  /*35f0*/  @P2 PRMT R137, R9, 0x7610, R137 ;  /* 0x0000761009892816 */ /* 0x000fe20000000089 */
[----:B------:R-:W-:Y:S01]  /*3600*/  FMUL.FTZ R235, R10, R235 ;  /* 0x000000eb0aeb7220 */ /* 0x000fe20000410000 */
[----:B------:R-:W-:-:S02]  /*3610*/  @P2 PRMT R138, R166, 0x7610, R138 ;  /* 0x00007610a68a2816 */ /* 0x000fc4000000008a */
[----:B------:R-:W-:Y:S02]  /*3620*/  @P2 F2FP.F16.F32.PACK_AB R147, RZ, R146 ;  /* 0x00000092ff93223e */ /* 0x000fe400000000ff */
[----:B------:R-:W-:Y:S01]  /*3630*/  FSEL R6, R235, RZ, P0 ;  /* 0x000000ffeb067208 */ /* 0x000fe20000000000 */
[----:B-1----:R-:W-:Y:S01]  /*3640*/  @P2 FMUL.FTZ R167, R232, R231 ;  /* 0x000000e7e8a72220 */ /* 0x002fe20000410000 */
[----:B------:R-:W-:Y:S02]  /*3650*/  @P2 PRMT R137, R137, 0x5410, R147 ;  /* 0x0000541089892816 */ /* 0x000fe40000000093 */
[----:B------:R-:W-:Y:S02]  /*3660*/  F2FP.F16.F32.PACK_AB R145, R228, R145 ;  /* 0x00000091e491723e */ /* 0x000fe400000000ff */
[----:B------:R-:W-:Y:S02]  /*3670*/  @P2 F2FP.F16.F32.PACK_AB R167, RZ, R167 ;  /* 0x000000a7ffa7223e */ /* 0x000fe400000000ff */
[----:B------:R-:W-:Y:S01]  /*3680*/  F2FP.F16.F32.PACK_AB R146, R231, R230 ;  /* 0x000000e6e792723e */ /* 0x000fe200000000ff */
[----:B--2---:R-:W-:Y:S01]  /*3690*/  @P2 FMUL.FTZ R177, R234, R233 ;  /* 0x000000e9eab12220 */ /* 0x004fe20000410000 */
[----:B------:R-:W-:-:S02]  /*36a0*/  @P2 PRMT R136, R136, 0x5410, R8 ;  /* 0x0000541088882816 */ /* 0x000fc40000000008 */
[----:B------:R-:W-:Y:S02]  /*36b0*/  F2FP.F16.F32.PACK_AB R147, R6, R233 ;  /* 0x000000e90693723e */ /* 0x000fe400000000ff */
[----:B------:R-:W-:Y:S02]  /*36c0*/  @P2 F2FP.F16.F32.PACK_AB R177, RZ, R177 ;  /* 0x000000b1ffb1223e */ /* 0x000fe400000000ff */
[----:B------:R-:W-:Y:S02]  /*36d0*/  @P2 PRMT R138, R138, 0x5410, R167 ;  /* 0x000054108a8a2816 */ /* 0x000fe400000000a7 */
[----:B------:R-:W-:Y:S01]  /*36e0*/  @P2 PRMT R139, R177, 0x7610, R139 ;  /* 0x00007610b18b2816 */ /* 0x000fe2000000008b */
[----:B------:R-:W-:Y:S06]  /*36f0*/  @!P2 BRA `(.L_x_2428) ;  /* 0x000000080040a947 */ /* 0x000fec0003800000 */
[----:B------:R-:W-:-:S05]  /*3700*/  FMUL.FTZ R6, R6, UR12 ;  /* 0x0000000c06067c20 */ /* 0x000fca0008410000 */
[----:B------:R-:W-:-:S04]  /*3710*/  F2FP.F16.F32.PACK_AB R6, RZ, R6 ;  /* 0x00000006ff06723e */ /* 0x000fc800000000ff */
[----:B------:R-:W-:Y:S01]  /*3720*/  PRMT R139, R139, 0x5410, R6 ;  /* 0x000054108b8b7816 */ /* 0x000fe20000000006 */
[----:B------:R-:W-:Y:S06]  /*3730*/  BRA `(.L_x_2428) ;  /* 0x0000000800307947 */ /* 0x000fec0003800000 */
.L_x_2412:
[----:B------:R-:W-:Y:S02]  /*3740*/  MOV R162, UR14 ;  /* 0x0000000e00a27c02 */ /* 0x000fe40008000f00 */
[----:B------:R-:W-:Y:S02]  /*3750*/  MOV R164, UR15 ;  /* 0x0000000f00a47c02 */ /* 0x000fe40008000f00 */
[----:B------:R-:W-:-:S04]  /*3760*/  ISETP.NE.U32.AND P0, PT, R162, RZ, PT ;  /* 0x000000ffa200720c */ /* 0x000fc80003f05070 */
[----:B------:R-:W-:-:S13]  /*3770*/  ISETP.NE.AND.EX P0, PT, R164, RZ, PT, P0 ;  /* 0x000000ffa400720c */ /* 0x000fda0003f05300 */
[----:B------:R-:W-:Y:S05]  /*3780*/  @P0 BRA `(.L_x_2429) ;  /* 0x0000000400080947 */ /* 0x000fea0003800000 */
[----:B------:R-:W-:Y:S01]  /*3790*/  ISETP.GT.AND P0, PT, R11, RZ, PT ;  /* 0x000000ff0b00720c */ /* 0x000fe20003f04270 */
[----:B------:R-:W0:Y:S01]  /*37a0*/  @P2 LDC R8, c[0x0][0x40c] ;  /* 0x00010300ff082b82 */ /* 0x000e220000000800 */
[--C-:B------:R-:W-:Y:S02]  /*37b0*/  HADD2.F32 R7, -RZ, R124.reuse.H0_H0 ;  /* 0x2000007cff077230 */ /* 0x100fe40000004100 */
[----:B------:R-:W-:Y:S02]  /*37c0*/  HADD2.F32 R9, -RZ, R124.H1_H1 ;  /* 0x3000007cff097230 */ /* 0x000fe40000004100 */
[----:B------:R-:W-:Y:S02]  /*37d0*/  HADD2.F32 R167, -RZ, R125.H0_H0 ;  /* 0x2000007dffa77230 */ /* 0x000fe40000004100 */
[----:B------:R-:W-:Y:S01]  /*37e0*/  HADD2.F32 R231, -RZ, R126.H0_H0 ;  /* 0x2000007effe77230 */ /* 0x000fe20000004100 */
[----:B------:R-:W1:Y:S01]  /*37f0*/  @P2 LDC R228, c[0x0][0x40c] ;  /* 0x00010300ffe42b82 */ /* 0x000e620000000800 */
[----:B------:R-:W-:-:S03]  /*3800*/  HADD2.F32 R235, -RZ, R127.H0_H0 ;  /* 0x2000007fffeb7230 */ /* 0x000fc60000004100 */
        /* <DEDUP_REMOVED lines=10> */
[----:B------:R-:W-:-:S02]  /*38b0*/  HADD2.F32 R177, -RZ, R125.H1_H1 ;  /* 0x3000007dffb17230 */ /* 0x000fc40000004100 */
[----:B------:R-:W-:Y:S01]  /*38c0*/  @P0 FFMA.FTZ R167, R10, R230, R167 ;  /* 0x000000e60aa70223 */ /* 0x000fe200000100a7 */
[----:B0-----:R-:W-:Y:S01]  /*38d0*/  @P2 FMUL.FTZ R7, R7, R8 ;  /* 0x0000000807072220 */ /* 0x001fe20000410000 */
[-C--:B------:R-:W-:Y:S01]  /*38e0*/  @P0 FFMA.FTZ R8, R16, R160.reuse, R165 ;  /* 0x000000a010080223 */ /* 0x080fe200000100a5 */
[----:B------:R-:W0:Y:S01]  /*38f0*/  @P2 LDC R6, c[0x0][0x40c] ;  /* 0x00010300ff062b82 */ /* 0x000e220000000800 */
[----:B------:R-:W-:Y:S01]  /*3900*/  @P0 FADD.FTZ R230, R18, -R233 ;  /* 0x800000e912e60221 */ /* 0x000fe20000010000 */
[----:B------:R-:W-:Y:S01]  /*3910*/  @P0 FFMA.FTZ R237, R23, R160, R165 ;  /* 0x000000a017ed0223 */ /* 0x000fe200000100a5 */
[----:B------:R-:W-:Y:S01]  /*3920*/  @P0 FADD.FTZ R8, R17, -R8 ;  /* 0x8000000811080221 */ /* 0x000fe20000010000 */
[----:B------:R-:W-:Y:S02]  /*3930*/  HADD2.F32 R233, -RZ, R126.H1_H1 ;  /* 0x3000007effe97230 */ /* 0x000fe40000004100 */
[C---:B------:R-:W-:Y:S01]  /*3940*/  @P0 FFMA.FTZ R231, R10.reuse, R230, R231 ;  /* 0x000000e60ae70223 */ /* 0x040fe200000100e7 */
[----:B-1----:R-:W-:Y:S01]  /*3950*/  @P2 FMUL.FTZ R9, R9, R228 ;  /* 0x000000e409092220 */ /* 0x002fe20000410000 */
[----:B------:R-:W-:Y:S01]  /*3960*/  @P0 FFMA.FTZ R177, R10, R8, R177 ;  /* 0x000000080ab10223 */ /* 0x000fe200000100b1 */
[----:B------:R-:W1:Y:S01]  /*3970*/  @P2 LDC R166, c[0x0][0x40c] ;  /* 0x00010300ffa62b82 */ /* 0x000e620000000800 */
[----:B------:R-:W-:Y:S01]  /*3980*/  @P0 FFMA.FTZ R8, R20, R160, R165 ;  /* 0x000000a014080223 */ /* 0x000fe200000100a5 */
[----:B------:R-:W-:Y:S01]  /*3990*/  @P0 FADD.FTZ R228, R22, -R237 ;  /* 0x800000ed16e40221 */ /* 0x000fe20000010000 */
[----:B------:R-:W-:-:S02]  /*39a0*/  @P2 F2FP.F16.F32.PACK_AB R7, RZ, R7 ;  /* 0x00000007ff07223e */ /* 0x000fc400000000ff */
[----:B------:R-:W-:Y:S01]  /*39b0*/  @P0 FADD.FTZ R8, R21, -R8 ;  /* 0x8000000815080221 */ /* 0x000fe20000010000 */
[C---:B------:R-:W-:Y:S01]  /*39c0*/  @P0 FFMA.FTZ R235, R10.reuse, R228, R235 ;  /* 0x000000e40aeb0223 */ /* 0x040fe200000100eb */
[----:B------:R-:W-:Y:S01]  /*39d0*/  @P2 F2FP.F16.F32.PACK_AB R9, RZ, R9 ;  /* 0x00000009ff09223e */ /* 0x000fe200000000ff */
[----:B------:R-:W3:Y:S01]  /*39e0*/  @P2 LDC R234, c[0x0][0x40c] ;  /* 0x00010300ffea2b82 */ /* 0x000ee20000000800 */
[----:B------:R-:W-:Y:S01]  /*39f0*/  @P0 FFMA.FTZ R233, R10, R8, R233 ;  /* 0x000000080ae90223 */ /* 0x000fe200000100e9 */
[----:B--2---:R-:W-:Y:S01]  /*3a00*/  @P2 FMUL.FTZ R231, R231, R232 ;  /* 0x000000e8e7e72220 */ /* 0x004fe20000410000 */
[----:B------:R-:W-:-:S04]  /*3a10*/  @P2 PRMT R136, R7, 0x7610, R136 ;  /* 0x0000761007882816 */ /* 0x000fc80000000088 */
[----:B------:R-:W-:Y:S01]  /*3a20*/  @P2 F2FP.F16.F32.PACK_AB R231, RZ, R231 ;  /* 0x000000e7ffe7223e */ /* 0x000fe200000000ff */
[----:B------:R-:W2:Y:S01]  /*3a30*/  @P2 LDC R236, c[0x0][0x40c] ;  /* 0x00010300ffec2b82 */ /* 0x000ea20000000800 */
[----:B0-----:R-:W-:Y:S01]  /*3a40*/  @P2 FMUL.FTZ R167, R167, R6 ;  /* 0x00000006a7a72220 */ /* 0x001fe20000410000 */
[----:B------:R-:W-:Y:S02]  /*3a50*/  @P2 PRMT R136, R136, 0x5410, R9 ;  /* 0x0000541088882816 */ /* 0x000fe40000000009 */
[----:B------:R-:W-:Y:S02]  /*3a60*/  @P2 PRMT R138, R231, 0x7610, R138 ;  /* 0x00007610e78a2816 */ /* 0x000fe4000000008a */
[----:B------:R-:W-:Y:S01]  /*3a70*/  @P2 F2FP.F16.F32.PACK_AB R167, RZ, R167 ;  /* 0x000000a7ffa7223e */ /* 0x000fe200000000ff */
[----:B-1----:R-:W-:-:S03]  /*3a80*/  @P2 FMUL.FTZ R177, R177, R166 ;  /* 0x000000a6b1b12220 */ /* 0x002fc60000410000 */
[----:B------:R-:W-:Y:S02]  /*3a90*/  @P2 PRMT R137, R167, 0x7610, R137 ;  /* 0x00007610a7892816 */ /* 0x000fe40000000089 */
[----:B------:R-:W-:Y:S01]  /*3aa0*/  @P2 F2FP.F16.F32.PACK_AB R177, RZ, R177 ;  /* 0x000000b1ffb1223e */ /* 0x000fe200000000ff */
[----:B---3--:R-:W-:-:S03]  /*3ab0*/  @P2 FMUL.FTZ R233, R233, R234 ;  /* 0x000000eae9e92220 */ /* 0x008fc60000410000 */
[----:B------:R-:W-:Y:S02]  /*3ac0*/  @P2 PRMT R137, R137, 0x5410, R177 ;  /* 0x0000541089892816 */ /* 0x000fe400000000b1 */
[----:B------:R-:W-:Y:S01]  /*3ad0*/  @P2 F2FP.F16.F32.PACK_AB R233, RZ, R233 ;  /* 0x000000e9ffe9223e */ /* 0x000fe200000000ff */
[----:B--2---:R-:W-:-:S03]  /*3ae0*/  @P2 FMUL.FTZ R235, R235, R236 ;  /* 0x000000ecebeb2220 */ /* 0x004fc60000410000 */
[----:B------:R-:W-:Y:S02]  /*3af0*/  @P2 PRMT R138, R138, 0x5410, R233 ;  /* 0x000054108a8a2816 */ /* 0x000fe400000000e9 */
[----:B------:R-:W-:-:S04]  /*3b00*/  @P2 F2FP.F16.F32.PACK_AB R235, RZ, R235 ;  /* 0x000000ebffeb223e */ /* 0x000fc800000000ff */
[----:B------:R-:W-:Y:S01]  /*3b10*/  @P2 PRMT R139, R235, 0x7610, R139 ;  /* 0x00007610eb8b2816 */ /* 0x000fe2000000008b */
[----:B------:R-:W-:Y:S06]  /*3b20*/  @!P2 BRA `(.L_x_2428) ;  /* 0x000000040034a947 */ /* 0x000fec0003800000 */
[----:B------:R-:W-:Y:S01]  /*3b30*/  @P0 FFMA.FTZ R9, R26, R160, R165 ;  /* 0x000000a01a090223 */ /* 0x000fe200000100a5 */
[----:B------:R-:W-:-:S03]  /*3b40*/  HADD2.F32 R7, -RZ, R127.H1_H1 ;  /* 0x3000007fff077230 */ /* 0x000fc60000004100 */
[----:B------:R-:W-:-:S04]  /*3b50*/  @P0 FADD.FTZ R9, R24, -R9 ;  /* 0x8000000918090221 */ /* 0x000fc80000010000 */
[----:B------:R-:W-:-:S04]  /*3b60*/  @P0 FFMA.FTZ R7, R10, R9, R7 ;  /* 0x000000090a070223 */ /* 0x000fc80000010007 */
[----:B------:R-:W-:-:S05]  /*3b70*/  FMUL.FTZ R7, R7, UR12 ;  /* 0x0000000c07077c20 */ /* 0x000fca0008410000 */
[----:B------:R-:W-:-:S04]  /*3b80*/  F2FP.F16.F32.PACK_AB R7, RZ, R7 ;  /* 0x00000007ff07723e */ /* 0x000fc800000000ff */
[----:B------:R-:W-:Y:S01]  /*3b90*/  PRMT R139, R139, 0x5410, R7 ;  /* 0x000054108b8b7816 */ /* 0x000fe20000000007 */
[----:B------:R-:W-:Y:S06]  /*3ba0*/  BRA `(.L_x_2428) ;  /* 0x0000000400147947 */ /* 0x000fec0003800000 */
.L_x_2429:
[----:B------:R-:W-:Y:S01]  /*3bb0*/  ISETP.GT.AND P0, PT, R11, RZ, PT ;  /* 0x000000ff0b00720c */ /* 0x000fe20003f04270 */
[----:B------:R-:W0:Y:S01]  /*3bc0*/  @P2 LDC R166, c[0x0][0x40c] ;  /* 0x00010300ffa62b82 */ /* 0x000e220000000800 */
[--C-:B------:R-:W-:Y:S02]  /*3bd0*/  HADD2.F32 R9, -RZ, R126.reuse.H1_H1 ;  /* 0x3000007eff097230 */ /* 0x100fe40000004100 */
[----:B------:R-:W-:Y:S01]  /*3be0*/  @P1 FFMA.FTZ R6, R229, R160, R165 ;  /* 0x000000a0e5061223 */ /* 0x000fe200000100a5 */
[----:B------:R-:W-:Y:S02]  /*3bf0*/  HADD2.F32 R146, -RZ, R126.H0_H0 ;  /* 0x2000007eff927230 */ /* 0x000fe40000004100 */
[----:B------:R-:W-:Y:S02]  /*3c00*/  HADD2.F32 R7, -RZ, R124.H0_H0 ;  /* 0x2000007cff077230 */ /* 0x000fe40000004100 */
[----:B------:R-:W-:Y:S01]  /*3c10*/  @P1 FADD.FTZ R6, R227, -R6 ;  /* 0x80000006e3061221 */ /* 0x000fe20000010000 */
[----:B------:R-:W1:Y:S03]  /*3c20*/  @P2 LDC R228, c[0x0][0x40c] ;  /* 0x00010300ffe42b82 */ /* 0x000e660000000800 */
[----:B------:R-:W-:Y:S01]  /*3c30*/  @P1 FFMA.FTZ R7, R10, R6, R7 ;  /* 0x000000060a071223 */ /* 0x000fe20000010007 */
[----:B------:R-:W-:-:S02]  /*3c40*/  HADD2.F32 R6, -RZ, R125.H1_H1 ;  /* 0x3000007dff067230 */ /* 0x000fc40000004100 */
[-CC-:B------:R-:W-:Y:S01]  /*3c50*/  @P0 FFMA.FTZ R8, R20, R160.reuse, R165.reuse ;  /* 0x000000a014080223 */ /* 0x180fe200000100a5 */
[-CC-:B------:R-:W-:Y:S01]  /*3c60*/  @P0 FFMA.FTZ R145, R19, R160.reuse, R165.reuse ;  /* 0x000000a013910223 */ /* 0x180fe200000100a5 */
[-CC-:B------:R-:W-:Y:S01]  /*3c70*/  @P0 FFMA.FTZ R147, R15, R160.reuse, R165.reuse ;  /* 0x000000a00f930223 */ /* 0x180fe200000100a5 */
[----:B------:R-:W-:Y:S01]  /*3c80*/  @P0 FFMA.FTZ R177, R23, R160, R165 ;  /* 0x000000a017b10223 */ /* 0x000fe200000100a5 */
[----:B------:R-:W2:Y:S01]  /*3c90*/  @P2 LDC R231, c[0x0][0x40c] ;  /* 0x00010300ffe72b82 */ /* 0x000ea20000000800 */
[----:B------:R-:W-:Y:S01]  /*3ca0*/  @P0 FADD.FTZ R8, R21, -R8 ;  /* 0x8000000815080221 */ /* 0x000fe20000010000 */
[----:B------:R-:W-:Y:S01]  /*3cb0*/  @P0 FADD.FTZ R145, R18, -R145 ;  /* 0x8000009112910221 */ /* 0x000fe20000010000 */
[----:B------:R-:W-:Y:S01]  /*3cc0*/  @P0 FADD.FTZ R147, R14, -R147 ;  /* 0x800000930e930221 */ /* 0x000fe20000010000 */
[----:B------:R-:W-:Y:S01]  /*3cd0*/  @P0 FADD.FTZ R177, R22, -R177 ;  /* 0x800000b116b10221 */ /* 0x000fe20000010000 */
[----:B------:R-:W-:Y:S01]  /*3ce0*/  @P0 FFMA.FTZ R9, R10, R8, R9 ;  /* 0x000000080a090223 */ /* 0x000fe20000010009 */
[----:B------:R-:W-:Y:S01]  /*3cf0*/  @P0 FFMA.FTZ R8, R16, R160, R165 ;  /* 0x000000a010080223 */ /* 0x000fe200000100a5 */
[----:B------:R-:W-:Y:S01]  /*3d00*/  @P0 FFMA.FTZ R146, R10, R145, R146 ;  /* 0x000000910a920223 */ /* 0x000fe20000010092 */
[----:B------:R-:W3:Y:S01]  /*3d10*/  @P2 LDC R233, c[0x0][0x40c] ;  /* 0x00010300ffe92b82 */ /* 0x000ee20000000800 */
[----:B------:R-:W-:-:S02]  /*3d20*/  HADD2.F32 R145, -RZ, R125.H0_H0 ;  /* 0x2000007dff917230 */ /* 0x000fc40000004100 */
[----:B------:R-:W-:Y:S01]  /*3d30*/  @P0 FADD.FTZ R167, R17, -R8 ;  /* 0x8000000811a70221 */ /* 0x000fe20000010000 */
[-CC-:B------:R-:W-:Y:S01]  /*3d40*/  @P0 FFMA.FTZ R8, R12, R160.reuse, R165.reuse ;  /* 0x000000a00c080223 */ /* 0x180fe200000100a5 */
[----:B------:R-:W-:Y:S01]  /*3d50*/  @P0 FFMA.FTZ R235, R26, R160, R165 ;  /* 0x000000a01aeb0223 */ /* 0x000fe200000100a5 */
[----:B0-----:R-:W-:Y:S01]  /*3d60*/  @P2 FMUL.FTZ R166, R9, R166 ;  /* 0x000000a609a62220 */ /* 0x001fe20000410000 */
[C---:B------:R-:W-:Y:S01]  /*3d70*/  @P0 FFMA.FTZ R145, R10.reuse, R147, R145 ;  /* 0x000000930a910223 */ /* 0x040fe20000010091 */
[----:B------:R-:W-:Y:S01]  /*3d80*/  @P0 FFMA.FTZ R6, R10, R167, R6 ;  /* 0x000000a70a060223 */ /* 0x000fe20000010006 */
[----:B------:R-:W0:Y:S01]  /*3d90*/  @P2 LDC R230, c[0x0][0x40c] ;  /* 0x00010300ffe62b82 */ /* 0x000e220000000800 */
[----:B------:R-:W-:Y:S02]  /*3da0*/  HADD2.F32 R147, -RZ, R124.H1_H1 ;  /* 0x3000007cff937230 */ /* 0x000fe40000004100 */
[----:B------:R-:W-:Y:S01]  /*3db0*/  @P0 FADD.FTZ R8, R13, -R8 ;  /* 0x800000080d080221 */ /* 0x000fe20000010000 */
[----:B------:R-:W-:-:S02]  /*3dc0*/  HADD2.F32 R167, -RZ, R127.H0_H0 ;  /* 0x2000007fffa77230 */ /* 0x000fc40000004100 */
[----:B------:R-:W-:Y:S01]  /*3dd0*/  @P0 FADD.FTZ R235, R24, -R235 ;  /* 0x800000eb18eb0221 */ /* 0x000fe20000010000 */
[----:B------:R-:W-:Y:S01]  /*3de0*/  @P2 F2FP.F16.F32.PACK_AB R232, RZ, R166 ;  /* 0x000000a6ffe8223e */ /* 0x000fe200000000ff */
[C---:B------:R-:W-:Y:S01]  /*3df0*/  @P0 FFMA.FTZ R147, R10.reuse, R8, R147 ;  /* 0x000000080a930223 */ /* 0x040fe20000010093 */
[----:B-1----:R-:W-:Y:S01]  /*3e00*/  @P2 FMUL.FTZ R8, R145, R228 ;  /* 0x000000e491082220 */ /* 0x002fe20000410000 */
[----:B------:R-:W1:Y:S01]  /*3e10*/  @P2 LDC R236, c[0x0][0x40c] ;  /* 0x00010300ffec2b82 */ /* 0x000e620000000800 */
[----:B------:R-:W-:Y:S01]  /*3e20*/  @P0 FFMA.FTZ R167, R10, R177, R167 ;  /* 0x000000b10aa70223 */ /* 0x000fe200000100a7 */
[----:B------:R-:W-:Y:S02]  /*3e30*/  HADD2.F32 R177, -RZ, R127.H1_H1 ;  /* 0x3000007fffb17230 */ /* 0x000fe40000004100 */
[----:B--2---:R-:W-:Y:S01]  /*3e40*/  @P2 FMUL.FTZ R144, R146, R231 ;  /* 0x000000e792902220 */ /* 0x004fe20000410000 */
[----:B------:R-:W-:Y:S02]  /*3e50*/  @P2 F2FP.F16.F32.PACK_AB R228, RZ, R8 ;  /* 0x00000008ffe4223e */ /* 0x000fe400000000ff */
[----:B------:R-:W-:Y:S01]  /*3e60*/  F2FP.F16.F32.PACK_AB R146, R9, R146 ;  /* 0x000000920992723e */ /* 0x000fe200000000ff */
[----:B------:R-:W-:Y:S01]  /*3e70*/  @P0 FFMA.FTZ R177, R10, R235, R177 ;  /* 0x000000eb0ab10223 */ /* 0x000fe200000100b1 */
[----:B------:R-:W2:Y:S01]  /*3e80*/  @P2 LDC R234, c[0x0][0x40c] ;  /* 0x00010300ffea2b82 */ /* 0x000ea20000000800 */
[----:B---3--:R-:W-:Y:S01]  /*3e90*/  @P2 FMUL.FTZ R166, R6, R233 ;  /* 0x000000e906a62220 */ /* 0x008fe20000410000 */
[----:B------:R-:W-:-:S02]  /*3ea0*/  @P2 F2FP.F16.F32.PACK_AB R231, RZ, R144 ;  /* 0x00000090ffe7223e */ /* 0x000fc400000000ff */
[----:B------:R-:W-:Y:S02]  /*3eb0*/  @P2 PRMT R137, R228, 0x7610, R137 ;  /* 0x00007610e4892816 */ /* 0x000fe40000000089 */
[----:B------:R-:W-:Y:S02]  /*3ec0*/  @P2 PRMT R138, R231, 0x7610, R138 ;  /* 0x00007610e78a2816 */ /* 0x000fe4000000008a */
[----:B------:R-:W3:Y:S01]  /*3ed0*/  @P2 LDC R238, c[0x0][0x40c] ;  /* 0x00010300ffee2b82 */ /* 0x000ee20000000800 */
[----:B0-----:R-:W-:Y:S01]  /*3ee0*/  @P2 FMUL.FTZ R8, R7, R230 ;  /* 0x000000e607082220 */ /* 0x001fe20000410000 */
[----:B------:R-:W-:Y:S02]  /*3ef0*/  @P2 F2FP.F16.F32.PACK_AB R230, RZ, R166 ;  /* 0x000000a6ffe6223e */ /* 0x000fe400000000ff */
[----:B------:R-:W-:Y:S02]  /*3f00*/  F2FP.F16.F32.PACK_AB R145, R6, R145 ;  /* 0x000000910691723e */ /* 0x000fe400000000ff */
[----:B------:R-:W-:Y:S01]  /*3f10*/  @P2 F2FP.F16.F32.PACK_AB R8, RZ, R8 ;  /* 0x00000008ff08223e */ /* 0x000fe200000000ff */
[----:B-1----:R-:W-:Y:S01]  /*3f20*/  @P2 FMUL.FTZ R233, R167, R236 ;  /* 0x000000eca7e92220 */ /* 0x002fe20000410000 */
[----:B------:R-:W-:-:S02]  /*3f30*/  @P2 PRMT R138, R138, 0x5410, R232 ;  /* 0x000054108a8a2816 */ /* 0x000fc400000000e8 */
[----:B------:R-:W-:Y:S02]  /*3f40*/  @P2 PRMT R136, R8, 0x7610, R136 ;  /* 0x0000761008882816 */ /* 0x000fe40000000088 */
[----:B------:R-:W-:Y:S02]  /*3f50*/  @P2 F2FP.F16.F32.PACK_AB R233, RZ, R233 ;  /* 0x000000e9ffe9223e */ /* 0x000fe400000000ff */
[----:B------:R-:W-:Y:S01]  /*3f60*/  @P2 PRMT R137, R137, 0x5410, R230 ;  /* 0x0000541089892816 */ /* 0x000fe200000000e6 */
[----:B--2---:R-:W-:Y:S01]  /*3f70*/  @P2 FMUL.FTZ R144, R147, R234 ;  /* 0x000000ea93902220 */ /* 0x004fe20000410000 */
[----:B------:R-:W-:-:S04]  /*3f80*/  @P2 PRMT R139, R233, 0x7610, R139 ;  /* 0x00007610e98b2816 */ /* 0x000fc8000000008b */
[----:B------:R-:W-:Y:S02]  /*3f90*/  @P2 F2FP.F16.F32.PACK_AB R166, RZ, R144 ;  /* 0x00000090ffa6223e */ /* 0x000fe400000000ff */
[----:B------:R-:W-:Y:S01]  /*3fa0*/  F2FP.F16.F32.PACK_AB R144, R147, R7 ;  /* 0x000000079390723e */ /* 0x000fe200000000ff */
[C---:B---3--:R-:W-:Y:S01]  /*3fb0*/  @P2 FMUL.FTZ R234, R177.reuse, R238 ;  /* 0x000000eeb1ea2220 */ /* 0x048fe20000410000 */
[----:B------:R-:W-:Y:S02]  /*3fc0*/  F2FP.F16.F32.PACK_AB R147, R177, R167 ;  /* 0x000000a7b193723e */ /* 0x000fe400000000ff */
[----:B------:R-:W-:Y:S02]  /*3fd0*/  @P2 PRMT R136, R136, 0x5410, R166 ;  /* 0x0000541088882816 */ /* 0x000fe400000000a6 */
[----:B------:R-:W-:-:S04]  /*3fe0*/  @P2 F2FP.F16.F32.PACK_AB R234, RZ, R234 ;  /* 0x000000eaffea223e */ /* 0x000fc800000000ff */
[----:B------:R-:W-:-:S07]  /*3ff0*/  @P2 PRMT R139, R139, 0x5410, R234 ;  /* 0x000054108b8b2816 */ /* 0x000fce00000000ea */
.L_x_2428:
[----:B------:R-:W-:Y:S05]  /*4000*/  BSYNC.RECONVERGENT B1 ;  /* 0x0000000000017941 */ /* 0x000fea0003800200 */
.L_x_2411:
        /* <DEDUP_REMOVED lines=10> */
.L_x_2410:
[----:B------:R-:W-:Y:S05]  /*40b0*/  BSYNC.RECONVERGENT B2 ;  /* 0x0000000000027941 */ /* 0x000fea0003800200 */
.L_x_2409:
        /* <DEDUP_REMOVED lines=13> */
[--C-:B0-----:R-:W-:Y:S02]  /*4190*/  HADD2.F32 R7, -RZ, R130.reuse.H0_H0 ;  /* 0x20000082ff077230 */ /* 0x101fe40000004100 */
[----:B------:R-:W-:-:S05]  /*41a0*/  HADD2.F32 R146, -RZ, R130.H1_H1 ;  /* 0x30000082ff927230 */ /* 0x000fca0000004100 */
[----:B------:R-:W0:Y:S04]  /*41b0*/  @P2 LDC R235, c[0x0][0x40c] ;  /* 0x00010300ffeb2b82 */ /* 0x000e280000000800 */
        /* <DEDUP_REMOVED lines=10> */
[----:B------:R-:W-:-:S02]  /*4260*/  HADD2.F32 R9, -RZ, R128.H0_H0 ;  /* 0x20000080ff097230 */ /* 0x000fc40000004100 */
[-CC-:B------:R-:W-:Y:S01]  /*4270*/  @P1 FFMA.FTZ R167, R29, R160.reuse, R165.reuse ;  /* 0x000000a01da71223 */ /* 0x180fe200000100a5 */
[----:B------:R-:W3:Y:S01]  /*4280*/  @P2 LDC R232, c[0x0][0x40c] ;  /* 0x00010300ffe82b82 */ /* 0x000ee20000000800 */
[--C-:B------:R-:W-:Y:S02]  /*4290*/  HADD2.F32 R6, -RZ, R129.reuse.H1_H1 ;  /* 0x30000081ff067230 */ /* 0x100fe40000004100 */
[----:B------:R-:W-:Y:S01]  /*42a0*/  @P1 FFMA.FTZ R144, R175, R160, R165 ;  /* 0x000000a0af901223 */ /* 0x000fe200000100a5 */
[C---:B------:R-:W-:Y:S01]  /*42b0*/  @P1 FFMA.FTZ R146, R10.reuse, R145, R146 ;  /* 0x000000910a921223 */ /* 0x040fe20000010092 */
[----:B------:R-:W-:Y:S01]  /*42c0*/  @P1 FFMA.FTZ R9, R10, R8, R9 ;  /* 0x000000080a091223 */ /* 0x000fe20000010009 */
[----:B------:R-:W-:Y:S02]  /*42d0*/  HADD2.F32 R145, -RZ, R129.H0_H0 ;  /* 0x20000081ff917230 */ /* 0x000fe40000004100 */
[----:B------:R-:W-:Y:S01]  /*42e0*/  @P1 FFMA.FTZ R8, R30, R160, R165 ;  /* 0x000000a01e081223 */ /* 0x000fe200000100a5 */
[----:B------:R-:W-:Y:S01]  /*42f0*/  @P1 FADD.FTZ R167, R168, -R167 ;  /* 0x800000a7a8a71221 */ /* 0x000fe20000010000 */
[----:B------:R-:W4:Y:S01]  /*4300*/  @P2 LDC R233, c[0x0][0x40c] ;  /* 0x00010300ffe92b82 */ /* 0x000f220000000800 */
[----:B------:R-:W-:Y:S01]  /*4310*/  @P1 FADD.FTZ R164, R173, -R144 ;  /* 0x80000090ada41221 */ /* 0x000fe20000010000 */
[----:B------:R-:W-:Y:S01]  /*4320*/  @P1 FFMA.FTZ R6, R10, R177, R6 ;  /* 0x000000b10a061223 */ /* 0x000fe20000010006 */
[----:B-1----:R-:W-:Y:S01]  /*4330*/  @P2 FMUL.FTZ R144, R7, R162 ;  /* 0x000000a207902220 */ /* 0x002fe20000410000 */
[----:B------:R-:W-:-:S02]  /*4340*/  HADD2.F32 R177, -RZ, R128.H1_H1 ;  /* 0x30000080ffb17230 */ /* 0x000fc40000004100 */
[----:B0-----:R-:W-:Y:S01]  /*4350*/  @P2 FMUL.FTZ R162, R146, R235 ;  /* 0x000000eb92a22220 */ /* 0x001fe20000410000 */
[--C-:B------:R-:W-:Y:S02]  /*4360*/  HADD2.F32 R147, -RZ, R131.reuse.H0_H0 ;  /* 0x20000083ff937230 */ /* 0x100fe40000004100 */
[----:B------:R-:W-:Y:S01]  /*4370*/  @P1 FFMA.FTZ R231, R178, R160, R165 ;  /* 0x000000a0b2e71223 */ /* 0x000fe200000100a5 */
[----:B------:R-:W0:Y:S01]  /*4380*/  @P2 LDC R234, c[0x0][0x40c] ;  /* 0x00010300ffea2b82 */ /* 0x000e220000000800 */
[----:B------:R-:W-:Y:S01]  /*4390*/  @P1 FADD.FTZ R8, R27, -R8 ;  /* 0x800000081b081221 */ /* 0x000fe20000010000 */
[----:B------:R-:W-:Y:S01]  /*43a0*/  @P1 FFMA.FTZ R145, R10, R167, R145 ;  /* 0x000000a70a911223 */ /* 0x000fe20000010091 */
[----:B------:R-:W-:Y:S02]  /*43b0*/  HADD2.F32 R167, -RZ, R131.H1_H1 ;  /* 0x30000083ffa77230 */ /* 0x000fe40000004100 */
[----:B------:R-:W-:Y:S01]  /*43c0*/  @P1 FADD.FTZ R166, R176, -R231 ;  /* 0x800000e7b0a61221 */ /* 0x000fe20000010000 */
[C---:B------:R-:W-:Y:S01]  /*43d0*/  @P1 FFMA.FTZ R177, R10.reuse, R8, R177 ;  /* 0x000000080ab11223 */ /* 0x040fe200000100b1 */
[----:B------:R-:W-:Y:S01]  /*43e0*/  @P2 F2FP.F16.F32.PACK_AB R230, RZ, R162 ;  /* 0x000000a2ffe6223e */ /* 0x000fe200000000ff */
[C---:B------:R-:W-:Y:S01]  /*43f0*/  @P1 FFMA.FTZ R147, R10.reuse, R164, R147 ;  /* 0x000000a40a931223 */ /* 0x040fe20000010093 */
[----:B------:R-:W1:Y:S01]  /*4400*/  @P2 LDC R238, c[0x0][0x40c] ;  /* 0x00010300ffee2b82 */ /* 0x000e620000000800 */
[----:B--2---:R-:W-:Y:S01]  /*4410*/  @P2 FMUL.FTZ R162, R145, R236 ;  /* 0x000000ec91a22220 */ /* 0x004fe20000410000 */
[----:B---3--:R-:W-:Y:S01]  /*4420*/  @P2 FMUL.FTZ R8, R9, R232 ;  /* 0x000000e809082220 */ /* 0x008fe20000410000 */
[----:B------:R-:W-:Y:S01]  /*4430*/  @P1 FFMA.FTZ R167, R10, R166, R167 ;  /* 0x000000a60aa71223 */ /* 0x000fe200000100a7 */
[----:B------:R-:W-:-:S02]  /*4440*/  @P2 F2FP.F16.F32.PACK_AB R228, RZ, R144 ;  /* 0x00000090ffe4223e */ /* 0x000fc400000000ff */
[----:B------:R-:W-:Y:S01]  /*4450*/  @P2 F2FP.F16.F32.PACK_AB R164, RZ, R162 ;  /* 0x000000a2ffa4223e */ /* 0x000fe200000000ff */
[----:B----4-:R-:W-:Y:S01]  /*4460*/  @P2 FMUL.FTZ R166, R6, R233 ;  /* 0x000000e906a62220 */ /* 0x010fe20000410000 */
[----:B------:R-:W-:Y:S02]  /*4470*/  @P2 F2FP.F16.F32.PACK_AB R8, RZ, R8 ;  /* 0x00000008ff08223e */ /* 0x000fe400000000ff */
[----:B------:R-:W-:Y:S02]  /*4480*/  @P2 PRMT R138, R228, 0x7610, R138 ;  /* 0x00007610e48a2816 */ /* 0x000fe4000000008a */
[----:B------:R-:W-:Y:S02]  /*4490*/  @P2 F2FP.F16.F32.PACK_AB R166, RZ, R166 ;  /* 0x000000a6ffa6223e */ /* 0x000fe400000000ff */
[----:B------:R-:W-:Y:S01]  /*44a0*/  @P2 PRMT R137, R164, 0x7610, R137 ;  /* 0x00007610a4892816 */ /* 0x000fe20000000089 */
[----:B0-----:R-:W-:Y:S01]  /*44b0*/  @P2 FMUL.FTZ R144, R177, R234 ;  /* 0x000000eab1902220 */ /* 0x001fe20000410000 */
[----:B------:R-:W-:-:S02]  /*44c0*/  @P2 PRMT R136, R8, 0x7610, R136 ;  /* 0x0000761008882816 */ /* 0x000fc40000000088 */
[----:B------:R-:W-:Y:S02]  /*44d0*/  F2FP.F16.F32.PACK_AB R146, R146, R7 ;  /* 0x000000079292723e */ /* 0x000fe400000000ff */
[----:B------:R-:W-:Y:S02]  /*44e0*/  @P2 F2FP.F16.F32.PACK_AB R162, RZ, R144 ;  /* 0x00000090ffa2223e */ /* 0x000fe400000000ff */
[----:B------:R-:W-:Y:S01]  /*44f0*/  F2FP.F16.F32.PACK_AB R145, R6, R145 ;  /* 0x000000910691723e */ /* 0x000fe200000000ff */
[----:B-1----:R-:W-:Y:S01]  /*4500*/  @P2 FMUL.FTZ R231, R147, R238 ;  /* 0x000000ee93e72220 */ /* 0x002fe20000410000 */
[----:B------:R-:W-:Y:S02]  /*4510*/  F2FP.F16.F32.PACK_AB R144, R177, R9 ;  /* 0x00000009b190723e */ /* 0x000fe400000000ff */
[----:B------:R-:W-:Y:S02]  /*4520*/  @P2 PRMT R138, R138, 0x5410, R230 ;  /* 0x000054108a8a2816 */ /* 0x000fe400000000e6 */
[----:B------:R-:W-:-:S02]  /*4530*/  @P2 F2FP.F16.F32.PACK_AB R231, RZ, R231 ;  /* 0x000000e7ffe7223e */ /* 0x000fc400000000ff */
[----:B------:R-:W-:Y:S02]  /*4540*/  @P2 PRMT R137, R137, 0x5410, R166 ;  /* 0x0000541089892816 */ /* 0x000fe400000000a6 */
[----:B------:R-:W-:Y:S02]  /*4550*/  F2FP.F16.F32.PACK_AB R147, R167, R147 ;  /* 0x00000093a793723e */ /* 0x000fe400000000ff */
[----:B------:R-:W-:Y:S02]  /*4560*/  @P2 PRMT R136, R136, 0x5410, R162 ;  /* 0x0000541088882816 */ /* 0x000fe400000000a2 */
[----:B------:R-:W-:Y:S01]  /*4570*/  @P2 PRMT R139, R231, 0x7610, R139 ;  /* 0x00007610e78b2816 */ /* 0x000fe2000000008b */
[----:B------:R-:W-:Y:S06]  /*4580*/  @!P2 BRA `(.L_x_2435) ;  /* 0x0000000c0098a947 */ /* 0x000fec0003800000 */
[----:B------:R-:W-:-:S05]  /*4590*/  FMUL.FTZ R167, R167, UR12 ;  /* 0x0000000ca7a77c20 */ /* 0x000fca0008410000 */
[----:B------:R-:W-:-:S04]  /*45a0*/  F2FP.F16.F32.PACK_AB R167, RZ, R167 ;  /* 0x000000a7ffa7723e */ /* 0x000fc800000000ff */
[----:B------:R-:W-:Y:S01]  /*45b0*/  PRMT R139, R139, 0x5410, R167 ;  /* 0x000054108b8b7816 */ /* 0x000fe200000000a7 */
[----:B------:R-:W-:Y:S06]  /*45c0*/  BRA `(.L_x_2435) ;  /* 0x0000000c00887947 */ /* 0x000fec0003800000 */
.L_x_2434:
[----:B------:R-:W-:Y:S01]  /*45d0*/  ISETP.GT.AND P1, PT, R11, RZ, PT ;  /* 0x000000ff0b00720c */ /* 0x000fe20003f24270 */
[----:B------:R-:W1:Y:S01]  /*45e0*/  @P2 LDC R164, c[0x0][0x40c] ;  /* 0x00010300ffa42b82 */ /* 0x000e620000000800 */
[----:B0-----:R-:W-:Y:S02]  /*45f0*/  HADD2.F32 R7, -RZ, R128.H0_H0 ;  /* 0x20000080ff077230 */ /* 0x001fe40000004100 */
[--C-:B------:R-:W-:Y:S02]  /*4600*/  HADD2.F32 R167, -RZ, R129.reuse.H0_H0 ;  /* 0x20000081ffa77230 */ /* 0x100fe40000004100 */
[----:B------:R-:W-:Y:S02]  /*4610*/  HADD2.F32 R177, -RZ, R129.H1_H1 ;  /* 0x30000081ffb17230 */ /* 0x000fe40000004100 */
[----:B------:R-:W-:Y:S01]  /*4620*/  HADD2.F32 R233, -RZ, R130.H1_H1 ;  /* 0x30000082ffe97230 */ /* 0x000fe20000004100 */
[----:B------:R-:W0:Y:S01]  /*4630*/  @P2 LDC R8, c[0x0][0x40c] ;  /* 0x00010300ff082b82 */ /* 0x000e220000000800 */
[----:B------:R-:W-:-:S03]  /*4640*/  HADD2.F32 R235, -RZ, R131.H0_H0 ;  /* 0x20000083ffeb7230 */ /* 0x000fc60000004100 */
[-CC-:B------:R-:W-:Y:S01]  /*4650*/  @P1 FFMA.FTZ R9, R25, R160.reuse, R165.reuse ;  /* 0x000000a019091223 */ /* 0x180fe200000100a5 */
[-CC-:B------:R-:W-:Y:S01]  /*4660*/  @P1 FFMA.FTZ R162, R30, R160.reuse, R165.reuse ;  /* 0x000000a01ea21223 */ /* 0x180fe200000100a5 */
[-CC-:B------:R-:W-:Y:S01]  /*4670*/  @P1 FFMA.FTZ R231, R29, R160.reuse, R165.reuse ;  /* 0x000000a01de71223 */ /* 0x180fe200000100a5 */
[----:B------:R-:W-:Y:S01]  /*4680*/  @P1 FFMA.FTZ R237, R169, R160, R165 ;  /* 0x000000a0a9ed1223 */ /* 0x000fe200000100a5 */
[----:B------:R-:W-:Y:S01]  /*4690*/  @P1 FADD.FTZ R6, R28, -R9 ;  /* 0x800000091c061221 */ /* 0x000fe20000010000 */
[----:B------:R-:W-:Y:S02]  /*46a0*/  HADD2.F32 R9, -RZ, R128.H1_H1 ;  /* 0x30000080ff097230 */ /* 0x000fe40000004100 */
[----:B------:R-:W-:Y:S01]  /*46b0*/  @P1 FADD.FTZ R162, R27, -R162 ;  /* 0x800000a21ba21221 */ /* 0x000fe20000010000 */
[----:B------:R-:W2:Y:S01]  /*46c0*/  @P2 LDC R166, c[0x0][0x40c] ;  /* 0x00010300ffa62b82 */ /* 0x000ea20000000800 */
[----:B------:R-:W-:Y:S01]  /*46d0*/  @P1 FFMA.FTZ R7, R10, R6, R7 ;  /* 0x000000060a071223 */ /* 0x000fe20000010007 */
[----:B------:R-:W-:Y:S01]  /*46e0*/  @P1 FADD.FTZ R231, R168, -R231 ;  /* 0x800000e7a8e71221 */ /* 0x000fe20000010000 */
[----:B------:R-:W-:Y:S01]  /*46f0*/  @P1 FFMA.FTZ R9, R10, R162, R9 ;  /* 0x000000a20a091223 */ /* 0x000fe20000010009 */
[----:B------:R-:W-:Y:S01]  /*4700*/  @P1 FFMA.FTZ R228, R175, R160, R165 ;  /* 0x000000a0afe41223 */ /* 0x000fe200000100a5 */
[----:B------:R-:W-:Y:S01]  /*4710*/  @P1 FADD.FTZ R237, R172, -R237 ;  /* 0x800000edaced1221 */ /* 0x000fe20000010000 */
[----:B------:R-:W-:Y:S01]  /*4720*/  @P1 FFMA.FTZ R167, R10, R231, R167 ;  /* 0x000000e70aa71223 */ /* 0x000fe200000100a7 */
[----:B-1----:R-:W-:Y:S01]  /*4730*/  @P2 FMUL.FTZ R9, R9, R164 ;  /* 0x000000a409092220 */ /* 0x002fe20000410000 */
[----:B------:R-:W1:Y:S01]  /*4740*/  @P2 LDC R6, c[0x0][0x40c] ;  /* 0x00010300ff062b82 */ /* 0x000e620000000800 */
[----:B------:R-:W-:-:S02]  /*4750*/  HADD2.F32 R231, -RZ, R130.H0_H0 ;  /* 0x20000082ffe77230 */ /* 0x000fc40000004100 */
[----:B------:R-:W-:Y:S01]  /*4760*/  @P1 FADD.FTZ R228, R173, -R228 ;  /* 0x800000e4ade41221 */ /* 0x000fe20000010000 */
[----:B------:R-:W-:Y:S01]  /*4770*/  @P2 F2FP.F16.F32.PACK_AB R9, RZ, R9 ;  /* 0x00000009ff09223e */ /* 0x000fe200000000ff */
[----:B0-----:R-:W-:Y:S01]  /*4780*/  @P2 FMUL.FTZ R7, R7, R8 ;  /* 0x0000000807072220 */ /* 0x001fe20000410000 */
[----:B------:R-:W-:Y:S01]  /*4790*/  @P1 FFMA.FTZ R8, R170, R160, R165 ;  /* 0x000000a0aa081223 */ /* 0x000fe200000100a5 */
[C---:B------:R-:W-:Y:S01]  /*47a0*/  @P1 FFMA.FTZ R231, R10.reuse, R237, R231 ;  /* 0x000000ed0ae71223 */ /* 0x040fe200000100e7 */
[----:B------:R-:W0:Y:S01]  /*47b0*/  @P2 LDC R164, c[0x0][0x40c] ;  /* 0x00010300ffa42b82 */ /* 0x000e220000000800 */
[----:B------:R-:W-:Y:S01]  /*47c0*/  @P1 FFMA.FTZ R235, R10, R228, R235 ;  /* 0x000000e40aeb1223 */ /* 0x000fe200000100eb */
[----:B------:R-:W-:Y:S01]  /*47d0*/  @P1 FADD.FTZ R8, R31, -R8 ;  /* 0x800000081f081221 */ /* 0x000fe20000010000 */
[----:B------:R-:W-:-:S03]  /*47e0*/  @P2 F2FP.F16.F32.PACK_AB R7, RZ, R7 ;  /* 0x00000007ff07223e */ /* 0x000fc600000000ff */
[----:B------:R-:W-:Y:S01]  /*47f0*/  @P1 FFMA.FTZ R177, R10, R8, R177 ;  /* 0x000000080ab11223 */ /* 0x000fe200000100b1 */
[----:B------:R-:W-:Y:S01]  /*4800*/  @P1 FFMA.FTZ R8, R174, R160, R165 ;  /* 0x000000a0ae081223 */ /* 0x000fe200000100a5 */
[----:B------:R-:W3:Y:S01]  /*4810*/  @P2 LDC R162, c[0x0][0x40c] ;  /* 0x00010300ffa22b82 */ /* 0x000ee20000000800 */
[----:B------:R-:W-:Y:S02]  /*4820*/  @P2 PRMT R136, R7, 0x7610, R136 ;  /* 0x0000761007882816 */ /* 0x000fe40000000088 */
[----:B------:R-:W-:Y:S02]  /*4830*/  @P1 FADD.FTZ R8, R171, -R8 ;  /* 0x80000008ab081221 */ /* 0x000fe40000010000 */
[----:B------:R-:W-:Y:S02]  /*4840*/  @P2 PRMT R136, R136, 0x5410, R9 ;  /* 0x0000541088882816 */ /* 0x000fe40000000009 */
[----:B------:R-:W-:Y:S01]  /*4850*/  @P1 FFMA.FTZ R233, R10, R8, R233 ;  /* 0x000000080ae91223 */ /* 0x000fe200000100e9 */
[----:B------:R-:W4:Y:S01]  /*4860*/  @P2 LDC R230, c[0x0][0x40c] ;  /* 0x00010300ffe62b82 */ /* 0x000f220000000800 */
[----:B-1----:R-:W-:-:S02]  /*4870*/  @P2 FMUL.FTZ R167, R167, R6 ;  /* 0x00000006a7a72220 */ /* 0x002fc40000410000 */
[----:B--2---:R-:W-:-:S03]  /*4880*/  @P2 FMUL.FTZ R233, R233, R166 ;  /* 0x000000a6e9e92220 */ /* 0x004fc60000410000 */
[----:B------:R-:W-:Y:S01]  /*4890*/  @P2 F2FP.F16.F32.PACK_AB R167, RZ, R167 ;  /* 0x000000a7ffa7223e */ /* 0x000fe200000000ff */
[----:B0-----:R-:W-:Y:S01]  /*48a0*/  @P2 FMUL.FTZ R231, R231, R164 ;  /* 0x000000a4e7e72220 */ /* 0x001fe20000410000 */
[----:B------:R-:W-:Y:S02]  /*48b0*/  @P2 F2FP.F16.F32.PACK_AB R233, RZ, R233 ;  /* 0x000000e9ffe9223e */ /* 0x000fe400000000ff */
[----:B------:R-:W-:Y:S02]  /*48c0*/  @P2 PRMT R137, R167, 0x7610, R137 ;  /* 0x00007610a7892816 */ /* 0x000fe40000000089 */
[----:B------:R-:W-:Y:S01]  /*48d0*/  @P2 F2FP.F16.F32.PACK_AB R231, RZ, R231 ;  /* 0x000000e7ffe7223e */ /* 0x000fe200000000ff */
[----:B---3--:R-:W-:-:S03]  /*48e0*/  @P2 FMUL.FTZ R177, R177, R162 ;  /* 0x000000a2b1b12220 */ /* 0x008fc60000410000 */
[----:B------:R-:W-:Y:S02]  /*48f0*/  @P2 PRMT R138, R231, 0x7610, R138 ;  /* 0x00007610e78a2816 */ /* 0x000fe4000000008a */
[----:B------:R-:W-:Y:S02]  /*4900*/  @P2 F2FP.F16.F32.PACK_AB R177, RZ, R177 ;  /* 0x000000b1ffb1223e */ /* 0x000fe400000000ff */
[----:B------:R-:W-:Y:S01]  /*4910*/  @P2 PRMT R138, R138, 0x5410, R233 ;  /* 0x000054108a8a2816 */ /* 0x000fe200000000e9 */
[----:B----4-:R-:W-:Y:S01]  /*4920*/  @P2 FMUL.FTZ R235, R235, R230 ;  /* 0x000000e6ebeb2220 */ /* 0x010fe20000410000 */
[----:B------:R-:W-:-:S04]  /*4930*/  @P2 PRMT R137, R137, 0x5410, R177 ;  /* 0x0000541089892816 */ /* 0x000fc800000000b1 */
        /* <DEDUP_REMOVED lines=11> */
.L_x_2433:
[----:B------:R-:W-:-:S04]  /*49f0*/  UISETP.NE.U32.AND UP0, UPT, UR14, URZ, UPT ;  /* 0x000000ff0e00728c */ /* 0x000fc8000bf05070 */
[----:B------:R-:W-:-:S06]  /*4a00*/  UISETP.NE.AND.EX UP0, UPT, UR15, URZ, UPT, UP0 ;  /* 0x000000ff0f00728c */ /* 0x000fcc000bf05300 */
[----:B------:R-:W-:-:S13]  /*4a10*/  PLOP3.LUT P0, PT, PT, PT, UP0, 0x80, 0x8 ;  /* 0x000000000008781c */ /* 0x000fda0003f0f008 */
        /* <DEDUP_REMOVED lines=12> */
[----:B------:R-:W-:Y:S01]  /*4ae0*/  FADD.FTZ R231, R171, -R146 ;  /* 0x80000092abe77221 */ /* 0x000fe20000010000 */
[----:B------:R-:W-:Y:S01]  /*4af0*/  FFMA.FTZ R164, R175, R160, R165 ;  /* 0x000000a0afa47223 */ /* 0x000fe200000100a5 */
[----:B------:R-:W-:Y:S01]  /*4b00*/  FADD.FTZ R167, R172, -R167 ;  /* 0x800000a7aca77221 */ /* 0x000fe20000010000 */
[----:B------:R-:W-:-:S02]  /*4b10*/  FSEL R144, R144, RZ, P1 ;  /* 0x000000ff90907208 */ /* 0x000fc40000800000 */
[----:B------:R-:W2:Y:S01]  /*4b20*/  @P2 LDC R162, c[0x0][0x40c] ;  /* 0x00010300ffa22b82 */ /* 0x000ea20000000800 */
[----:B------:R-:W-:Y:S01]  /*4b30*/  FSEL R9, R9, RZ, P1 ;  /* 0x000000ff09097208 */ /* 0x000fe20000800000 */
[----:B------:R-:W-:-:S04]  /*4b40*/  FADD.FTZ R235, R173, -R164 ;  /* 0x800000a4adeb7221 */ /* 0x000fc80000010000 */
[----:B------:R-:W-:Y:S02]  /*4b50*/  FMUL.FTZ R164, R10, R235 ;  /* 0x000000eb0aa47220 */ /* 0x000fe40000410000 */
[----:B------:R-:W3:Y:S01]  /*4b60*/  @P2 LDC R177, c[0x0][0x40c] ;  /* 0x00010300ffb12b82 */ /* 0x000ee20000000800 */
[----:B0-----:R-:W-:Y:S01]  /*4b70*/  @P2 FMUL.FTZ R6, R145, R144 ;  /* 0x0000009091062220 */ /* 0x001fe20000410000 */
[----:B------:R-:W-:Y:S01]  /*4b80*/  FFMA.FTZ R145, R29, R160, R165 ;  /* 0x000000a01d917223 */ /* 0x000fe200000100a5 */
[----:B------:R-:W-:Y:S02]  /*4b90*/  FSEL R232, R164, RZ, P1 ;  /* 0x000000ffa4e87208 */ /* 0x000fe40000800000 */
[----:B------:R-:W-:Y:S01]  /*4ba0*/  F2FP.F16.F32.PACK_AB R144, R9, R144 ;  /* 0x000000900990723e */ /* 0x000fe200000000ff */
[----:B------:R-:W-:Y:S01]  /*4bb0*/  FADD.FTZ R145, R168, -R145 ;  /* 0x80000091a8917221 */ /* 0x000fe20000010000 */
[----:B------:R-:W-:Y:S01]  /*4bc0*/  @P2 F2FP.F16.F32.PACK_AB R6, RZ, R6 ;  /* 0x00000006ff06223e */ /* 0x000fe200000000ff */
[----:B-1----:R-:W-:Y:S01]  /*4bd0*/  @P2 FMUL.FTZ R7, R8, R9 ;  /* 0x0000000908072220 */ /* 0x002fe20000410000 */
[----:B------:R-:W0:Y:S01]  /*4be0*/  @P2 LDC R166, c[0x0][0x40c] ;  /* 0x00010300ffa62b82 */ /* 0x000e220000000800 */
[----:B------:R-:W-:Y:S01]  /*4bf0*/  FFMA.FTZ R8, R170, R160, R165 ;  /* 0x000000a0aa087223 */ /* 0x000fe200000100a5 */
[----:B------:R-:W-:Y:S01]  /*4c00*/  FMUL.FTZ R145, R10, R145 ;  /* 0x000000910a917220 */ /* 0x000fe20000410000 */
[----:B------:R-:W-:-:S02]  /*4c10*/  @P2 PRMT R136, R6, 0x7610, R136 ;  /* 0x0000761006882816 */ /* 0x000fc40000000088 */
[----:B------:R-:W-:Y:S01]  /*4c20*/  FADD.FTZ R147, R31, -R8 ;  /* 0x800000081f937221 */ /* 0x000fe20000010000 */
[----:B------:R-:W-:Y:S02]  /*4c30*/  @P2 F2FP.F16.F32.PACK_AB R7, RZ, R7 ;  /* 0x00000007ff07223e */ /* 0x000fe400000000ff */
[----:B------:R-:W1:Y:S01]  /*4c40*/  @P2 LDC R233, c[0x0][0x40c] ;  /* 0x00010300ffe92b82 */ /* 0x000e620000000800 */
[C---:B------:R-:W-:Y:S01]  /*4c50*/  FMUL.FTZ R146, R10.reuse, R147 ;  /* 0x000000930a927220 */ /* 0x040fe20000410000 */
[----:B------:R-:W-:Y:S01]  /*4c60*/  FSEL R145, R145, RZ, P1 ;  /* 0x000000ff91917208 */ /* 0x000fe20000800000 */
[----:B------:R-:W-:Y:S01]  /*4c70*/  FMUL.FTZ R147, R10, R167 ;  /* 0x000000a70a937220 */ /* 0x000fe20000410000 */
[----:B------:R-:W-:Y:S02]  /*4c80*/  @P2 PRMT R136, R136, 0x5410, R7 ;  /* 0x0000541088882816 */ /* 0x000fe40000000007 */
[----:B------:R-:W-:Y:S01]  /*4c90*/  FSEL R228, R146, RZ, P1 ;  /* 0x000000ff92e47208 */ /* 0x000fe20000800000 */
[----:B--2---:R-:W-:Y:S01]  /*4ca0*/  @P2 FMUL.FTZ R8, R162, R145 ;  /* 0x00000091a2082220 */ /* 0x004fe20000410000 */
[----:B------:R-:W2:Y:S01]  /*4cb0*/  @P2 LDC R237, c[0x0][0x40c] ;  /* 0x00010300ffed2b82 */ /* 0x000ea20000000800 */
[----:B------:R-:W-:Y:S01]  /*4cc0*/  FMUL.FTZ R162, R10, R231 ;  /* 0x000000e70aa27220 */ /* 0x000fe20000410000 */
[----:B------:R-:W-:Y:S01]  /*4cd0*/  FSEL R167, R147, RZ, P1 ;  /* 0x000000ff93a77208 */ /* 0x000fe20000800000 */
[----:B---3--:R-:W-:Y:S01]  /*4ce0*/  @P2 FMUL.FTZ R146, R177, R228 ;  /* 0x000000e4b1922220 */ /* 0x008fe20000410000 */
[----:B------:R-:W-:Y:S01]  /*4cf0*/  FFMA.FTZ R177, R178, R160, R165 ;  /* 0x000000a0b2b17223 */ /* 0x000fe200000100a5 */
[----:B------:R-:W-:-:S02]  /*4d00*/  @P2 F2FP.F16.F32.PACK_AB R8, RZ, R8 ;  /* 0x00000008ff08223e */ /* 0x000fc400000000ff */
[----:B------:R-:W-:Y:S01]  /*4d10*/  FSEL R230, R162, RZ, P1 ;  /* 0x000000ffa2e67208 */ /* 0x000fe20000800000 */
[----:B0-----:R-:W-:Y:S01]  /*4d20*/  @P2 FMUL.FTZ R162, R166, R167 ;  /* 0x000000a7a6a22220 */ /* 0x001fe20000410000 */
[----:B------:R-:W-:Y:S01]  /*4d30*/  FADD.FTZ R177, R176, -R177 ;  /* 0x800000b1b0b17221 */ /* 0x000fe20000010000 */
[----:B------:R-:W-:Y:S02]  /*4d40*/  @P2 F2FP.F16.F32.PACK_AB R147, RZ, R146 ;  /* 0x00000092ff93223e */ /* 0x000fe400000000ff */
[----:B------:R-:W-:Y:S01]  /*4d50*/  @P2 PRMT R137, R8, 0x7610, R137 ;  /* 0x0000761008892816 */ /* 0x000fe20000000089 */
[----:B------:R-:W-:Y:S01]  /*4d60*/  FMUL.FTZ R9, R10, R177 ;  /* 0x000000b10a097220 */ /* 0x000fe20000410000 */
[----:B------:R-:W-:Y:S01]  /*4d70*/  @P2 F2FP.F16.F32.PACK_AB R162, RZ, R162 ;  /* 0x000000a2ffa2223e */ /* 0x000fe200000000ff */
[----:B-1----:R-:W-:Y:S01]  /*4d80*/  @P2 FMUL.FTZ R164, R233, R230 ;  /* 0x000000e6e9a42220 */ /* 0x002fe20000410000 */
[----:B------:R-:W-:Y:S02]  /*4d90*/  @P2 PRMT R137, R137, 0x5410, R147 ;  /* 0x0000541089892816 */ /* 0x000fe40000000093 */
[----:B------:R-:W-:-:S02]  /*4da0*/  FSEL R9, R9, RZ, P1 ;  /* 0x000000ff09097208 */ /* 0x000fc40000800000 */
[----:B------:R-:W-:Y:S02]  /*4db0*/  @P2 F2FP.F16.F32.PACK_AB R164, RZ, R164 ;  /* 0x000000a4ffa4223e */ /* 0x000fe400000000ff */
[----:B------:R-:W-:Y:S01]  /*4dc0*/  @P2 PRMT R138, R162, 0x7610, R138 ;  /* 0x00007610a28a2816 */ /* 0x000fe2000000008a */
[----:B--2---:R-:W-:Y:S01]  /*4dd0*/  @P2 FMUL.FTZ R166, R237, R232 ;  /* 0x000000e8eda62220 */ /* 0x004fe20000410000 */
[----:B------:R-:W-:Y:S02]  /*4de0*/  F2FP.F16.F32.PACK_AB R145, R228, R145 ;  /* 0x00000091e491723e */ /* 0x000fe400000000ff */
[----:B------:R-:W-:Y:S02]  /*4df0*/  F2FP.F16.F32.PACK_AB R146, R230, R167 ;  /* 0x000000a7e692723e */ /* 0x000fe400000000ff */
[----:B------:R-:W-:Y:S02]  /*4e00*/  @P2 F2FP.F16.F32.PACK_AB R166, RZ, R166 ;  /* 0x000000a6ffa6223e */ /* 0x000fe400000000ff */
[----:B------:R-:W-:-:S02]  /*4e10*/  F2FP.F16.F32.PACK_AB R147, R9, R232 ;  /* 0x000000e80993723e */ /* 0x000fc400000000ff */
[----:B------:R-:W-:Y:S02]  /*4e20*/  @P2 PRMT R138, R138, 0x5410, R164 ;  /* 0x000054108a8a2816 */ /* 0x000fe400000000a4 */
[----:B------:R-:W-:Y:S01]  /*4e30*/  @P2 PRMT R139, R166, 0x7610, R139 ;  /* 0x00007610a68b2816 */ /* 0x000fe2000000008b */
[----:B------:R-:W-:Y:S06]  /*4e40*/  @!P2 BRA `(.L_x_2435) ;  /* 0x000000040068a947 */ /* 0x000fec0003800000 */
[----:B------:R-:W-:-:S05]  /*4e50*/  FMUL.FTZ R9, R9, UR12 ;  /* 0x0000000c09097c20 */ /* 0x000fca0008410000 */
[----:B------:R-:W-:-:S04]  /*4e60*/  F2FP.F16.F32.PACK_AB R9, RZ, R9 ;  /* 0x00000009ff09723e */ /* 0x000fc800000000ff */
[----:B------:R-:W-:Y:S01]  /*4e70*/  PRMT R139, R139, 0x5410, R9 ;  /* 0x000054108b8b7816 */ /* 0x000fe20000000009 */
[----:B------:R-:W-:Y:S06]  /*4e80*/  BRA `(.L_x_2435) ;  /* 0x0000000400587947 */ /* 0x000fec0003800000 */
.L_x_2436:
        /* <DEDUP_REMOVED lines=8> */
[----:B------:R-:W-:-:S04]  /*4f10*/  F2FP.F16.F32.PACK_AB R6, RZ, R6 ;  /* 0x00000006ff06723e */ /* 0x000fc800000000ff */
[----:B------:R-:W-:-:S07]  /*4f20*/  PRMT R136, R6, 0x7610, R136 ;  /* 0x0000761006887816 */ /* 0x000fce0000000088 */
.L_x_2438:
[----:B------:R-:W-:Y:S05]  /*4f30*/  BSYNC.RECONVERGENT B3 ;  /* 0x0000000000037941 */ /* 0x000fea0003800200 */
.L_x_2437:
        /* <DEDUP_REMOVED lines=10> */
.L_x_2440:
[----:B------:R-:W-:Y:S05]  /*4fe0*/  BSYNC.RECONVERGENT B3 ;  /* 0x0000000000037941 */ /* 0x000fea0003800200 */
.L_x_2439:
        /* <DEDUP_REMOVED lines=10> */
.L_x_2442:
[----:B------:R-:W-:Y:S05]  /*5090*/  BSYNC.RECONVERGENT B3 ;  /* 0x0000000000037941 */ /* 0x000fea0003800200 */
.L_x_2441:
        /* <DEDUP_REMOVED lines=10> */
.L_x_2444:
[----:B------:R-:W-:Y:S05]  /*5140*/  BSYNC.RECONVERGENT B3 ;  /* 0x0000000000037941 */ /* 0x000fea0003800200 */
.L_x_2443:
        /* <DEDUP_REMOVED lines=10> */
.L_x_2446:
[----:B------:R-:W-:Y:S05]  /*51f0*/  BSYNC.RECONVERGENT B3 ;  /* 0x0000000000037941 */ /* 0x000fea0003800200 */
.L_x_2445:
        /* <DEDUP_REMOVED lines=10> */
.L_x_2448:
[----:B------:R-:W-:Y:S05]  /*52a0*/  BSYNC.RECONVERGENT B3 ;  /* 0x0000000000037941 */ /* 0x000fea0003800200 */
.L_x_2447:
        /* <DEDUP_REMOVED lines=10> */
.L_x_2450:
[----:B------:R-:W-:Y:S05]  /*5350*/  BSYNC.RECONVERGENT B3 ;  /* 0x0000000000037941 */ /* 0x000fea0003800200 */
.L_x_2449:
        /* <DEDUP_REMOVED lines=9> */
.L_x_2435:
[----:B------:R-:W-:Y:S05]  /*53f0*/  BSYNC.RECONVERGENT B1 ;  /* 0x0000000000017941 */ /* 0x000fea0003800200 */
.L_x_2432:
        /* <DEDUP_REMOVED lines=8> */
.L_x_2431:
[----:B------:R-:W-:Y:S05]  /*5480*/  BSYNC.RECONVERGENT B2 ;  /* 0x0000000000027941 */ /* 0x000fea0003800200 */
.L_x_2430:
        /* <DEDUP_REMOVED lines=13> */
[--C-:B0-2---:R-:W-:Y:S02]  /*5560*/  HADD2.F32 R7, -RZ, R134.reuse.H0_H0 ;  /* 0x20000086ff077230 */ /* 0x105fe40000004100 */
        /* <DEDUP_REMOVED lines=67> */
.L_x_2455:
[----:B------:R-:W-:Y:S01]  /*59a0*/  ISETP.GT.AND P1, PT, R11, RZ, PT ;  /* 0x000000ff0b00720c */ /* 0x000fe20003f24270 */
[----:B------:R-:W1:Y:S01]  /*59b0*/  @P2 LDC R164, c[0x0][0x40c] ;  /* 0x00010300ffa42b82 */ /* 0x000e620000000800 */
[----:B0-2---:R-:W-:Y:S02]  /*59c0*/  HADD2.F32 R7, -RZ, R132.H0_H0 ;  /* 0x20000084ff077230 */ /* 0x005fe40000004100 */
        /* <DEDUP_REMOVED lines=63> */
.L_x_2454:
[----:B------:R-:W-:-:S04]  /*5dc0*/  UISETP.NE.U32.AND UP0, UPT, UR14, URZ, UPT ;  /* 0x000000ff0e00728c */ /* 0x000fc8000bf05070 */
[----:B------:R-:W-:-:S06]  /*5dd0*/  UISETP.NE.AND.EX UP0, UPT, UR15, URZ, UPT, UP0 ;  /* 0x000000ff0f00728c */ /* 0x000fcc000bf05300 */
[----:B------:R-:W-:-:S13]  /*5de0*/  PLOP3.LUT P0, PT, PT, PT, UP0, 0x80, 0x8 ;  /* 0x000000000008781c */ /* 0x000fda0003f0f008 */
[----:B------:R-:W-:Y:S05]  /*5df0*/  @!P0 BRA `(.L_x_2457) ;  /* 0x0000000400188947 */ /* 0x000fea0003800000 */
[----:B0-2---:R-:W0:Y:S01]  /*5e00*/  @P2 LDC R145, c[0x0][0x40c] ;  /* 0x00010300ff912b82 */ /* 0x005e220000000800 */
        /* <DEDUP_REMOVED lines=69> */
.L_x_2457:
        /* <DEDUP_REMOVED lines=8> */
[----:B------:R-:W-:-:S04]  /*62e0*/  F2FP.F16.F32.PACK_AB R6, RZ, R6 ;  /* 0x00000006ff06723e */ /* 0x000fc800000000ff */
[----:B------:R-:W-:-:S07]  /*62f0*/  PRMT R136, R6, 0x7610, R136 ;  /* 0x0000761006887816 */ /* 0x000fce0000000088 */
.L_x_2459:
[----:B------:R-:W-:Y:S05]  /*6300*/  BSYNC.RECONVERGENT B3 ;  /* 0x0000000000037941 */ /* 0x000fea0003800200 */
.L_x_2458:
        /* <DEDUP_REMOVED lines=10> */
.L_x_2461:
[----:B------:R-:W-:Y:S05]  /*63b0*/  BSYNC.RECONVERGENT B3 ;  /* 0x0000000000037941 */ /* 0x000fea0003800200 */
.L_x_2460:
        /* <DEDUP_REMOVED lines=10> */
.L_x_2463:
[----:B------:R-:W-:Y:S05]  /*6460*/  BSYNC.RECONVERGENT B3 ;  /* 0x0000000000037941 */ /* 0x000fea0003800200 */
.L_x_2462:
        /* <DEDUP_REMOVED lines=10> */
.L_x_2465:
[----:B------:R-:W-:Y:S05]  /*6510*/  BSYNC.RECONVERGENT B3 ;  /* 0x0000000000037941 */ /* 0x000fea0003800200 */
.L_x_2464:
        /* <DEDUP_REMOVED lines=10> */
.L_x_2467:
[----:B------:R-:W-:Y:S05]  /*65c0*/  BSYNC.RECONVERGENT B3 ;  /* 0x0000000000037941 */ /* 0x000fea0003800200 */
.L_x_2466:
        /* <DEDUP_REMOVED lines=10> */
.L_x_2469:
[----:B------:R-:W-:Y:S05]  /*6670*/  BSYNC.RECONVERGENT B3 ;  /* 0x0000000000037941 */ /* 0x000fea0003800200 */
.L_x_2468:
        /* <DEDUP_REMOVED lines=10> */
.L_x_2471:
[----:B------:R-:W-:Y:S05]  /*6720*/  BSYNC.RECONVERGENT B3 ;  /* 0x0000000000037941 */ /* 0x000fea0003800200 */
.L_x_2470:
        /* <DEDUP_REMOVED lines=9> */
.L_x_2456:
[----:B------:R-:W-:Y:S05]  /*67c0*/  BSYNC.RECONVERGENT B1 ;  /* 0x0000000000017941 */ /* 0x000fea0003800200 */
.L_x_2453:
        /* <DEDUP_REMOVED lines=8> */
.L_x_2452:
[----:B------:R-:W-:Y:S05]  /*6850*/  BSYNC.RECONVERGENT B2 ;  /* 0x0000000000027941 */ /* 0x000fea0003800200 */
.L_x_2451:
        /* <DEDUP_REMOVED lines=13> */
[--C-:B0-23--:R-:W-:Y:S02]  /*6930*/  HADD2.F32 R7, -RZ, R34.reuse.H0_H0 ;  /* 0x20000022ff077230 */ /* 0x10dfe40000004100 */
        /* <DEDUP_REMOVED lines=67> */
.L_x_2476:
[----:B------:R-:W-:Y:S01]  /*6d70*/  ISETP.GT.AND P1, PT, R11, RZ, PT ;  /* 0x000000ff0b00720c */ /* 0x000fe20003f24270 */
[----:B------:R-:W1:Y:S01]  /*6d80*/  @P2 LDC R164, c[0x0][0x40c] ;  /* 0x00010300ffa42b82 */ /* 0x000e620000000800 */
[----:B0-23--:R-:W-:Y:S02]  /*6d90*/  HADD2.F32 R7, -RZ, R32.H0_H0 ;  /* 0x20000020ff077230 */ /* 0x00dfe40000004100 */
        /* <DEDUP_REMOVED lines=63> */
.L_x_2475:
[----:B------:R-:W-:-:S04]  /*7190*/  UISETP.NE.U32.AND UP0, UPT, UR14, URZ, UPT ;  /* 0x000000ff0e00728c */ /* 0x000fc8000bf05070 */
[----:B------:R-:W-:-:S06]  /*71a0*/  UISETP.NE.AND.EX UP0, UPT, UR15, URZ, UPT, UP0 ;  /* 0x000000ff0f00728c */ /* 0x000fcc000bf05300 */
[----:B------:R-:W-:-:S13]  /*71b0*/  PLOP3.LUT P0, PT, PT, PT, UP0, 0x80, 0x8 ;  /* 0x000000000008781c */ /* 0x000fda0003f0f008 */
[----:B------:R-:W-:Y:S05]  /*71c0*/  @!P0 BRA `(.L_x_2478) ;  /* 0x0000000400188947 */ /* 0x000fea0003800000 */
[----:B0-23--:R-:W0:Y:S01]  /*71d0*/  @P2 LDC R145, c[0x0][0x40c] ;  /* 0x00010300ff912b82 */ /* 0x00de220000000800 */
        /* <DEDUP_REMOVED lines=69> */
.L_x_2478:
        /* <DEDUP_REMOVED lines=8> */
[----:B------:R-:W-:-:S04]  /*76b0*/  F2FP.F16.F32.PACK_AB R6, RZ, R6 ;  /* 0x00000006ff06723e */ /* 0x000fc800000000ff */
[----:B------:R-:W-:-:S07]  /*76c0*/  PRMT R136, R6, 0x7610, R136 ;  /* 0x0000761006887816 */ /* 0x000fce0000000088 */
.L_x_2480:
[----:B------:R-:W-:Y:S05]  /*76d0*/  BSYNC.RECONVERGENT B3 ;  /* 0x0000000000037941 */ /* 0x000fea0003800200 */
.L_x_2479:
        /* <DEDUP_REMOVED lines=10> */
.L_x_2482:
[----:B------:R-:W-:Y:S05]  /*7780*/  BSYNC.RECONVERGENT B3 ;  /* 0x0000000000037941 */ /* 0x000fea0003800200 */
.L_x_2481:
        /* <DEDUP_REMOVED lines=10> */
.L_x_2484:
[----:B------:R-:W-:Y:S05]  /*7830*/  BSYNC.RECONVERGENT B3 ;  /* 0x0000000000037941 */ /* 0x000fea0003800200 */
.L_x_2483:
        /* <DEDUP_REMOVED lines=10> */
.L_x_2486:
[----:B------:R-:W-:Y:S05]  /*78e0*/  BSYNC.RECONVERGENT B3 ;  /* 0x0000000000037941 */ /* 0x000fea0003800200 */
.L_x_2485:
        /* <DEDUP_REMOVED lines=10> */
.L_x_2488:
[----:B------:R-:W-:Y:S05]  /*7990*/  BSYNC.RECONVERGENT B3 ;  /* 0x0000000000037941 */ /* 0x000fea0003800200 */
.L_x_2487:
        /* <DEDUP_REMOVED lines=10> */
.L_x_2490:
[----:B------:R-:W-:Y:S05]  /*7a40*/  BSYNC.RECONVERGENT B3 ;  /* 0x0000000000037941 */ /* 0x000fea0003800200 */
.L_x_2489:
        /* <DEDUP_REMOVED lines=10> */
.L_x_2492:
[----:B------:R-:W-:Y:S05]  /*7af0*/  BSYNC.RECONVERGENT B3 ;  /* 0x0000000000037941 */ /* 0x000fea0003800200 */
.L_x_2491:
        /* <DEDUP_REMOVED lines=9> */
.L_x_2477:
[----:B------:R-:W-:Y:S05]  /*7b90*/  BSYNC.RECONVERGENT B1 ;  /* 0x0000000000017941 */ /* 0x000fea0003800200 */
.L_x_2474:
        /* <DEDUP_REMOVED lines=8> */
.L_x_2473:
[----:B------:R-:W-:Y:S05]  /*7c20*/  BSYNC.RECONVERGENT B2 ;  /* 0x0000000000027941 */ /* 0x000fea0003800200 */
.L_x_2472:
        /* <DEDUP_REMOVED lines=13> */
[----:B0-234-:R-:W-:Y:S02]  /*7d00*/  HADD2.F32 R7, -RZ, R156.H0_H0 ;  /* 0x2000009cff077230 */ /* 0x01dfe40000004100 */
[--C-:B------:R-:W-:Y:S02]  /*7d10*/  HADD2.F32 R11, -RZ, R158.reuse.H0_H0 ;  /* 0x2000009eff0b7230 */ /* 0x100fe40000004100 */
[----:B------:R-:W-:Y:S02]  /*7d20*/  HADD2.F32 R146, -RZ, R158.H1_H1 ;  /* 0x3000009eff927230 */ /* 0x000fe40000004100 */
[----:B------:R-:W-:Y:S01]  /*7d30*/  HADD2.F32 R145, -RZ, R157.H0_H0 ;  /* 0x2000009dff917230 */ /* 0x000fe20000004100 */
[----:B------:R-:W0:Y:S04]  /*7d40*/  @P2 LDC R231, c[0x0][0x40c] ;  /* 0x00010300ffe72b82 */ /* 0x000e280000000800 */
[-CC-:B------:R-:W-:Y:S01]  /*7d50*/  @P1 FFMA.FTZ R9, R211, R160.reuse, R165.reuse ;  /* 0x000000a0d3091223 */ /* 0x180fe200000100a5 */
[-CC-:B------:R-:W-:Y:S01]  /*7d60*/  @P1 FFMA.FTZ R167, R219, R160.reuse, R165.reuse ;  /* 0x000000a0dba71223 */ /* 0x180fe200000100a5 */
[-CC-:B------:R-:W-:Y:S01]  /*7d70*/  @P1 FFMA.FTZ R147, R215, R160.reuse, R165.reuse ;  /* 0x000000a0d7931223 */ /* 0x180fe200000100a5 */
[-C--:B------:R-:W-:Y:S01]  /*7d80*/  @P1 FFMA.FTZ R6, R214, R160.reuse, R165 ;  /* 0x000000a0d6061223 */ /* 0x080fe200000100a5 */
[----:B------:R-:W2:Y:S01]  /*7d90*/  @P2 LDC R230, c[0x0][0x40c] ;  /* 0x00010300ffe62b82 */ /* 0x000ea20000000800 */
[----:B------:R-:W-:Y:S01]  /*7da0*/  @P1 FADD.FTZ R9, R212, -R9 ;  /* 0x80000009d4091221 */ /* 0x000fe20000010000 */
[-CC-:B------:R-:W-:Y:S01]  /*7db0*/  @P1 FFMA.FTZ R144, R218, R160.reuse, R165.reuse ;  /* 0x000000a0da901223 */ /* 0x180fe200000100a5 */
[-CC-:B------:R-:W-:Y:S01]  /*7dc0*/  @P1 FFMA.FTZ R162, R222, R160.reuse, R165.reuse ;  /* 0x000000a0dea21223 */ /* 0x180fe200000100a5 */
[-CC-:B------:R-:W-:Y:S01]  /*7dd0*/  @P1 FFMA.FTZ R177, R226, R160.reuse, R165.reuse ;  /* 0x000000a0e2b11223 */ /* 0x180fe200000100a5 */
[----:B------:R-:W-:Y:S01]  /*7de0*/  @P1 FFMA.FTZ R164, R225, R160, R165 ;  /* 0x000000a0e1a41223 */ /* 0x000fe200000100a5 */
[----:B------:R-:W-:Y:S01]  /*7df0*/  @P1 FADD.FTZ R160, R220, -R167 ;  /* 0x800000a7dca01221 */ /* 0x000fe20000010000 */
[----:B------:R-:W-:Y:S01]  /*7e00*/  @P1 FFMA.FTZ R7, R10, R9, R7 ;  /* 0x000000090a071223 */ /* 0x000fe20000010007 */
[----:B------:R-:W3:Y:S01]  /*7e10*/  @P2 LDC R166, c[0x0][0x40c] ;  /* 0x00010300ffa62b82 */ /* 0x000ee20000000800 */
[----:B------:R-:W-:-:S02]  /*7e20*/  HADD2.F32 R9, -RZ, R156.H1_H1 ;  /* 0x3000009cff097230 */ /* 0x000fc40000004100 */
[----:B------:R-:W-:Y:S01]  /*7e30*/  @P1 FADD.FTZ R8, R216, -R147 ;  /* 0x80000093d8081221 */ /* 0x000fe20000010000 */
[----:B------:R-:W-:Y:S01]  /*7e40*/  @P1 FADD.FTZ R6, R213, -R6 ;  /* 0x80000006d5061221 */ /* 0x000fe20000010000 */
[----:B------:R-:W-:Y:S01]  /*7e50*/  @P1 FADD.FTZ R147, R221, -R162 ;  /* 0x800000a2dd931221 */ /* 0x000fe20000010000 */
[C---:B------:R-:W-:Y:S01]  /*7e60*/  @P1 FFMA.FTZ R11, R10.reuse, R160, R11 ;  /* 0x000000a00a0b1223 */ /* 0x040fe2000001000b */
[----:B------:R-:W-:Y:S02]  /*7e70*/  HADD2.F32 R165, -RZ, R159.H0_H0 ;  /* 0x2000009fffa57230 */ /* 0x000fe40000004100 */
[C---:B------:R-:W-:Y:S01]  /*7e80*/  @P1 FFMA.FTZ R9, R10.reuse, R6, R9 ;  /* 0x000000060a091223 */ /* 0x040fe20000010009 */
[----:B------:R-:W4:Y:S01]  /*7e90*/  @P2 LDC R232, c[0x0][0x40c] ;  /* 0x00010300ffe82b82 */ /* 0x000f220000000800 */
[----:B------:R-:W-:Y:S01]  /*7ea0*/  @P1 FFMA.FTZ R146, R10, R147, R146 ;  /* 0x000000930a921223 */ /* 0x000fe20000010092 */
[----:B------:R-:W-:Y:S02]  /*7eb0*/  HADD2.F32 R147, -RZ, R157.H1_H1 ;  /* 0x3000009dff937230 */ /* 0x000fe40000004100 */
[----:B-1----:R-:W-:Y:S01]  /*7ec0*/  @P2 FMUL.FTZ R6, R11, R234 ;  /* 0x000000ea0b062220 */ /* 0x002fe20000410000 */
[----:B------:R-:W-:-:S02]  /*7ed0*/  HADD2.F32 R167, -RZ, R159.H1_H1 ;  /* 0x3000009fffa77230 */ /* 0x000fc40000004100 */
[----:B------:R-:W-:Y:S01]  /*7ee0*/  @P1 FADD.FTZ R144, R217, -R144 ;  /* 0x80000090d9901221 */ /* 0x000fe20000010000 */
[----:B------:R-:W-:Y:S01]  /*7ef0*/  @P1 FADD.FTZ R160, R224, -R177 ;  /* 0x800000b1e0a01221 */ /* 0x000fe20000010000 */
[----:B------:R-:W-:Y:S01]  /*7f00*/  @P1 FADD.FTZ R164, R223, -R164 ;  /* 0x800000a4dfa41221 */ /* 0x000fe20000010000 */
[----:B------:R-:W1:Y:S01]  /*7f10*/  @P2 LDC R228, c[0x0][0x40c] ;  /* 0x00010300ffe42b82 */ /* 0x000e620000000800 */
[----:B------:R-:W-:Y:S01]  /*7f20*/  @P1 FFMA.FTZ R145, R10, R8, R145 ;  /* 0x000000080a911223 */ /* 0x000fe20000010091 */
[----:B0-----:R-:W-:Y:S01]  /*7f30*/  @P2 FMUL.FTZ R8, R146, R231 ;  /* 0x000000e792082220 */ /* 0x001fe20000410000 */
[C---:B------:R-:W-:Y:S01]  /*7f40*/  @P1 FFMA.FTZ R147, R10.reuse, R144, R147 ;  /* 0x000000900a931223 */ /* 0x040fe20000010093 */
[C---:B------:R-:W-:Y:S01]  /*7f50*/  @P1 FFMA.FTZ R165, R10.reuse, R164, R165 ;  /* 0x000000a40aa51223 */ /* 0x040fe200000100a5 */
[----:B------:R-:W-:Y:S01]  /*7f60*/  @P1 FFMA.FTZ R167, R10, R160, R167 ;  /* 0x000000a00aa71223 */ /* 0x000fe200000100a7 */
[----:B------:R-:W-:Y:S01]  /*7f70*/  @P2 F2FP.F16.F32.PACK_AB R162, RZ, R6 ;  /* 0x00000006ffa2223e */ /* 0x000fe200000000ff */
[----:B--2---:R-:W-:Y:S01]  /*7f80*/  @P2 FMUL.FTZ R10, R145, R230 ;  /* 0x000000e6910a2220 */ /* 0x004fe20000410000 */
[----:B------:R-:W0:Y:S01]  /*7f90*/  @P2 LDC R236, c[0x0][0x40c] ;  /* 0x00010300ffec2b82 */ /* 0x000e220000000800 */
[----:B---3--:R-:W-:Y:S01]  /*7fa0*/  @P2 FMUL.FTZ R6, R7, R166 ;  /* 0x000000a607062220 */ /* 0x008fe20000410000 */
[----:B------:R-:W-:-:S02]  /*7fb0*/  @P2 F2FP.F16.F32.PACK_AB R164, RZ, R8 ;  /* 0x00000008ffa4223e */ /* 0x000fc400000000ff */
[----:B------:R-:W-:Y:S02]  /*7fc0*/  @P2 F2FP.F16.F32.PACK_AB R10, RZ, R10 ;  /* 0x0000000aff0a223e */ /* 0x000fe400000000ff */
[----:B------:R-:W-:Y:S01]  /*7fd0*/  @P2 F2FP.F16.F32.PACK_AB R6, RZ, R6 ;  /* 0x00000006ff06223e */ /* 0x000fe200000000ff */
[----:B----4-:R-:W-:Y:S01]  /*7fe0*/  @P2 FMUL.FTZ R144, R147, R232 ;  /* 0x000000e893902220 */ /* 0x010fe20000410000 */
[----:B------:R-:W-:Y:S02]  /*7ff0*/  @P2 PRMT R138, R162, 0x7610, R138 ;  /* 0x00007610a28a2816 */ /* 0x000fe4000000008a */
[----:B------:R-:W-:Y:S02]  /*8000*/  @P2 PRMT R137, R10, 0x7610, R137 ;  /* 0x000076100a892816 */ /* 0x000fe40000000089 */
[----:B------:R-:W-:Y:S02]  /*8010*/  @P2 F2FP.F16.F32.PACK_AB R160, RZ, R144 ;  /* 0x00000090ffa0223e */ /* 0x000fe400000000ff */
[----:B------:R-:W-:Y:S01]  /*8020*/  @P2 PRMT R136, R6, 0x7610, R136 ;  /* 0x0000761006882816 */ /* 0x000fe20000000088 */
[----:B-1----:R-:W-:Y:S01]  /*8030*/  @P2 FMUL.FTZ R8, R9, R228 ;  /* 0x000000e409082220 */ /* 0x002fe20000410000 */
[----:B------:R-:W-:-:S02]  /*8040*/  F2FP.F16.F32.PACK_AB R145, R147, R145 ;  /* 0x000000919391723e */ /* 0x000fc400000000ff */
[----:B------:R-:W-:Y:S02]  /*8050*/  F2FP.F16.F32.PACK_AB R146, R146, R11 ;  /* 0x0000000b9292723e */ /* 0x000fe400000000ff */
[----:B------:R-:W-:Y:S02]  /*8060*/  @P2 F2FP.F16.F32.PACK_AB R8, RZ, R8 ;  /* 0x00000008ff08223e */ /* 0x000fe400000000ff */
[----:B------:R-:W-:Y:S01]  /*8070*/  F2FP.F16.F32.PACK_AB R144, R9, R7 ;  /* 0x000000070990723e */ /* 0x000fe200000000ff */
[----:B0-----:R-:W-:Y:S01]  /*8080*/  @P2 FMUL.FTZ R166, R165, R236 ;  /* 0x000000eca5a62220 */ /* 0x001fe20000410000 */
[----:B------:R-:W-:Y:S02]  /*8090*/  @P2 PRMT R138, R138, 0x5410, R164 ;  /* 0x000054108a8a2816 */ /* 0x000fe400000000a4 */
[----:B------:R-:W-:Y:S02]  /*80a0*/  @P2 PRMT R137, R137, 0x5410, R160 ;  /* 0x0000541089892816 */ /* 0x000fe400000000a0 */
[----:B------:R-:W-:-:S02]  /*80b0*/  @P2 F2FP.F16.F32.PACK_AB R166, RZ, R166 ;  /* 0x000000a6ffa6223e */ /* 0x000fc400000000ff */
        /* <DEDUP_REMOVED lines=8> */
.L_x_2497:
[----:B------:R-:W-:Y:S01]  /*8140*/  ISETP.GT.AND P1, PT, R11, RZ, PT ;  /* 0x000000ff0b00720c */ /* 0x000fe20003f24270 */
[----:B0-234-:R-:W0:Y:S01]  /*8150*/  @P2 LDC R8, c[0x0][0x40c] ;  /* 0x00010300ff082b82 */ /* 0x01de220000000800 */
[----:B------:R-:W-:Y:S02]  /*8160*/  HADD2.F32 R7, -RZ, R156.H0_H0 ;  /* 0x2000009cff077230 */ /* 0x000fe40000004100 */
[--C-:B------:R-:W-:Y:S02]  /*8170*/  HADD2.F32 R11, -RZ, R157.reuse.H0_H0 ;  /* 0x2000009dff0b7230 */ /* 0x100fe40000004100 */
[----:B------:R-:W-:Y:S02]  /*8180*/  HADD2.F32 R167, -RZ, R157.H1_H1 ;  /* 0x3000009dffa77230 */ /* 0x000fe40000004100 */
[----:B------:R-:W-:Y:S01]  /*8190*/  HADD2.F32 R231, -RZ, R158.H1_H1 ;  /* 0x3000009effe77230 */ /* 0x000fe20000004100 */
[----:B------:R-:W1:Y:S01]  /*81a0*/  @P2 LDC R164, c[0x0][0x40c] ;  /* 0x00010300ffa42b82 */ /* 0x000e620000000800 */
        /* <DEDUP_REMOVED lines=12> */
[----:B------:R-:W-:Y:S01]  /*8270*/  @P1 FADD.FTZ R235, R220, -R235 ;  /* 0x800000ebdceb1221 */ /* 0x000fe20000010000 */
[----:B0-----:R-:W-:Y:S01]  /*8280*/  @P2 FMUL.FTZ R7, R7, R8 ;  /* 0x0000000807072220 */ /* 0x001fe20000410000 */
[----:B------:R-:W-:Y:S01]  /*8290*/  @P1 FFMA.FTZ R8, R218, R160, R165 ;  /* 0x000000a0da081223 */ /* 0x000fe200000100a5 */
[----:B------:R-:W-:Y:S01]  /*82a0*/  @P1 FFMA.FTZ R11, R10, R177, R11 ;  /* 0x000000b10a0b1223 */ /* 0x000fe2000001000b */
[----:B------:R-:W0:Y:S01]  /*82b0*/  @P2 LDC R6, c[0x0][0x40c] ;  /* 0x00010300ff062b82 */ /* 0x000e220000000800 */
[----:B------:R-:W-:-:S02]  /*82c0*/  HADD2.F32 R177, -RZ, R158.H0_H0 ;  /* 0x2000009effb17230 */ /* 0x000fc40000004100 */
[----:B------:R-:W-:Y:S01]  /*82d0*/  @P1 FADD.FTZ R8, R217, -R8 ;  /* 0x80000008d9081221 */ /* 0x000fe20000010000 */
[----:B------:R-:W-:Y:S01]  /*82e0*/  @P2 F2FP.F16.F32.PACK_AB R7, RZ, R7 ;  /* 0x00000007ff07223e */ /* 0x000fe200000000ff */
[----:B-1----:R-:W-:Y:S02]  /*82f0*/  @P2 FMUL.FTZ R9, R9, R164 ;  /* 0x000000a409092220 */ /* 0x002fe40000410000 */
[----:B------:R-:W-:Y:S01]  /*8300*/  @P1 FFMA.FTZ R167, R10, R8, R167 ;  /* 0x000000080aa71223 */ /* 0x000fe200000100a7 */
[-CC-:B------:R-:W-:Y:S01]  /*8310*/  @P1 FFMA.FTZ R8, R222, R160.reuse, R165.reuse ;  /* 0x000000a0de081223 */ /* 0x180fe200000100a5 */
[----:B------:R-:W1:Y:S01]  /*8320*/  @P2 LDC R162, c[0x0][0x40c] ;  /* 0x00010300ffa22b82 */ /* 0x000e620000000800 */
[----:B------:R-:W-:Y:S01]  /*8330*/  @P1 FFMA.FTZ R164, R225, R160, R165 ;  /* 0x000000a0e1a41223 */ /* 0x000fe200000100a5 */
[C---:B------:R-:W-:Y:S01]  /*8340*/  @P1 FFMA.FTZ R177, R10.reuse, R235, R177 ;  /* 0x000000eb0ab11223 */ /* 0x040fe200000100b1 */
[----:B------:R-:W-:Y:S01]  /*8350*/  @P1 FADD.FTZ R8, R221, -R8 ;  /* 0x80000008dd081221 */ /* 0x000fe20000010000 */
[----:B------:R-:W-:Y:S01]  /*8360*/  @P2 F2FP.F16.F32.PACK_AB R9, RZ, R9 ;  /* 0x00000009ff09223e */ /* 0x000fe200000000ff */
[----:B------:R-:W-:Y:S01]  /*8370*/  @P1 FADD.FTZ R164, R223, -R164 ;  /* 0x800000a4dfa41221 */ /* 0x000fe20000010000 */
[----:B------:R-:W-:Y:S01]  /*8380*/  @P2 PRMT R136, R7, 0x7610, R136 ;  /* 0x0000761007882816 */ /* 0x000fe20000000088 */
[C---:B------:R-:W-:Y:S01]  /*8390*/  @P1 FFMA.FTZ R231, R10.reuse, R8, R231 ;  /* 0x000000080ae71223 */ /* 0x040fe200000100e7 */
[----:B------:R-:W3:Y:S01]  /*83a0*/  @P2 LDC R228, c[0x0][0x40c] ;  /* 0x00010300ffe42b82 */ /* 0x000ee20000000800 */
[----:B------:R-:W-:Y:S01]  /*83b0*/  @P1 FFMA.FTZ R233, R10, R164, R233 ;  /* 0x000000a40ae91223 */ /* 0x000fe200000100e9 */
[----:B--2---:R-:W-:Y:S01]  /*83c0*/  @P2 FMUL.FTZ R177, R177, R166 ;  /* 0x000000a6b1b12220 */ /* 0x004fe20000410000 */
[----:B------:R-:W-:-:S04]  /*83d0*/  @P2 PRMT R136, R136, 0x5410, R9 ;  /* 0x0000541088882816 */ /* 0x000fc80000000009 */
[----:B------:R-:W-:Y:S01]  /*83e0*/  @P2 F2FP.F16.F32.PACK_AB R177, RZ, R177 ;  /* 0x000000b1ffb1223e */ /* 0x000fe200000000ff */
[----:B------:R-:W2:Y:S01]  /*83f0*/  @P2 LDC R230, c[0x0][0x40c] ;  /* 0x00010300ffe62b82 */ /* 0x000ea20000000800 */
[----:B0-----:R-:W-:Y:S02]  /*8400*/  @P2 FMUL.FTZ R11, R11, R6 ;  /* 0x000000060b0b2220 */ /* 0x001fe40000410000 */
[----:B------:R-:W-:-:S03]  /*8410*/  @P2 PRMT R138, R177, 0x7610, R138 ;  /* 0x00007610b18a2816 */ /* 0x000fc6000000008a */
        /* <DEDUP_REMOVED lines=20> */
.L_x_2496:
[----:B------:R-:W-:-:S04]  /*8560*/  UISETP.NE.U32.AND UP0, UPT, UR14, URZ, UPT ;  /* 0x000000ff0e00728c */ /* 0x000fc8000bf05070 */
[----:B------:R-:W-:-:S06]  /*8570*/  UISETP.NE.AND.EX UP0, UPT, UR15, URZ, UPT, UP0 ;  /* 0x000000ff0f00728c */ /* 0x000fcc000bf05300 */
[----:B------:R-:W-:-:S13]  /*8580*/  PLOP3.LUT P0, PT, PT, PT, UP0, 0x80, 0x8 ;  /* 0x000000000008781c */ /* 0x000fda0003f0f008 */
[----:B------:R-:W-:Y:S05]  /*8590*/  @!P0 BRA `(.L_x_2499) ;  /* 0x0000000400188947 */ /* 0x000fea0003800000 */
[----:B------:R-:W-:Y:S01]  /*85a0*/  ISETP.GT.AND P1, PT, R11, RZ, PT ;  /* 0x000000ff0b00720c */ /* 0x000fe20003f24270 */
[----:B------:R-:W1:Y:S01]  /*85b0*/  @P2 LDC R231, c[0x0][0x40c] ;  /* 0x00010300ffe72b82 */ /* 0x000e620000000800 */
[-CC-:B0-234-:R-:W-:Y:S01]  /*85c0*/  FFMA.FTZ R146, R222, R160.reuse, R165.reuse ;  /* 0x000000a0de927223 */ /* 0x19dfe200000100a5 */
[-CC-:B------:R-:W-:Y:S01]  /*85d0*/  FFMA.FTZ R167, R219, R160.reuse, R165.reuse ;  /* 0x000000a0dba77223 */ /* 0x180fe200000100a5 */
[-CC-:B------:R-:W-:Y:S01]  /*85e0*/  FFMA.FTZ R147, R215, R160.reuse, R165.reuse ;  /* 0x000000a0d7937223 */ /* 0x180fe200000100a5 */
[-CC-:B------:R-:W-:Y:S01]  /*85f0*/  FFMA.FTZ R144, R218, R160.reuse, R165.reuse ;  /* 0x000000a0da907223 */ /* 0x180fe200000100a5 */
[-CC-:B------:R-:W-:Y:S01]  /*8600*/  FFMA.FTZ R145, R211, R160.reuse, R165.reuse ;  /* 0x000000a0d3917223 */ /* 0x180fe200000100a5 */
[-CC-:B------:R-:W-:Y:S01]  /*8610*/  FFMA.FTZ R162, R214, R160.reuse, R165.reuse ;  /* 0x000000a0d6a27223 */ /* 0x180fe200000100a5 */
[-CC-:B------:R-:W-:Y:S01]  /*8620*/  FFMA.FTZ R233, R226, R160.reuse, R165.reuse ;  /* 0x000000a0e2e97223 */ /* 0x180fe200000100a5 */
[----:B------:R-:W0:Y:S01]  /*8630*/  @P2 LDC R11, c[0x0][0x40c] ;  /* 0x00010300ff0b2b82 */ /* 0x000e220000000800 */
[----:B------:R-:W-:Y:S01]  /*8640*/  FFMA.FTZ R160, R225, R160, R165 ;  /* 0x000000a0e1a07223 */ /* 0x000fe200000100a5 */
[----:B------:R-:W-:Y:S01]  /*8650*/  FADD.FTZ R165, R221, -R146 ;  /* 0x80000092dda57221 */ /* 0x000fe20000010000 */
[----:B------:R-:W-:Y:S01]  /*8660*/  FADD.FTZ R177, R217, -R144 ;  /* 0x80000090d9b17221 */ /* 0x000fe20000010000 */
[----:B------:R-:W-:Y:S01]  /*8670*/  FADD.FTZ R167, R220, -R167 ;  /* 0x800000a7dca77221 */ /* 0x000fe20000010000 */
[----:B------:R-:W-:Y:S01]  /*8680*/  FADD.FTZ R147, R216, -R147 ;  /* 0x80000093d8937221 */ /* 0x000fe20000010000 */
[----:B------:R-:W-:Y:S01]  /*8690*/  FMUL.FTZ R144, R10, R165 ;  /* 0x000000a50a907220 */ /* 0x000fe20000410000 */
[----:B------:R-:W-:Y:S01]  /*86a0*/  FADD.FTZ R145, R212, -R145 ;  /* 0x80000091d4917221 */ /* 0x000fe20000010000 */
[----:B------:R-:W2:Y:S01]  /*86b0*/  @P2 LDC R8, c[0x0][0x40c] ;  /* 0x00010300ff082b82 */ /* 0x000ea20000000800 */
[----:B------:R-:W-:Y:S01]  /*86c0*/  FMUL.FTZ R146, R10, R167 ;  /* 0x000000a70a927220 */ /* 0x000fe20000410000 */
[----:B------:R-:W-:Y:S01]  /*86d0*/  FADD.FTZ R165, R213, -R162 ;  /* 0x800000a2d5a57221 */ /* 0x000fe20000010000 */
[----:B------:R-:W-:Y:S01]  /*86e0*/  FADD.FTZ R235, R224, -R233 ;  /* 0x800000e9e0eb7221 */ /* 0x000fe20000010000 */
[----:B------:R-:W-:Y:S01]  /*86f0*/  FSEL R167, R144, RZ, P1 ;  /* 0x000000ff90a77208 */ /* 0x000fe20000800000 */
[C---:B------:R-:W-:Y:S01]  /*8700*/  FMUL.FTZ R147, R10.reuse, R147 ;  /* 0x000000930a937220 */ /* 0x040fe20000410000 */
[----:B------:R-:W-:Y:S01]  /*8710*/  FADD.FTZ R233, R223, -R160 ;  /* 0x800000a0dfe97221 */ /* 0x000fe20000010000 */
[C---:B------:R-:W-:Y:S01]  /*8720*/  FMUL.FTZ R144, R10.reuse, R145 ;  /* 0x000000910a907220 */ /* 0x040fe20000410000 */
[----:B------:R-:W3:Y:S01]  /*8730*/  @P2 LDC R164, c[0x0][0x40c] ;  /* 0x00010300ffa42b82 */ /* 0x000ee20000000800 */
[C---:B------:R-:W-:Y:S01]  /*8740*/  FMUL.FTZ R145, R10.reuse, R165 ;  /* 0x000000a50a917220 */ /* 0x040fe20000410000 */
[C---:B------:R-:W-:Y:S01]  /*8750*/  FMUL.FTZ R160, R10.reuse, R177 ;  /* 0x000000b10aa07220 */ /* 0x040fe20000410000 */
[C---:B------:R-:W-:Y:S01]  /*8760*/  FMUL.FTZ R165, R10.reuse, R235 ;  /* 0x000000eb0aa57220 */ /* 0x040fe20000410000 */
[----:B------:R-:W-:Y:S01]  /*8770*/  FMUL.FTZ R10, R10, R233 ;  /* 0x000000e90a0a7220 */ /* 0x000fe20000410000 */
[----:B------:R-:W-:-:S02]  /*8780*/  FSEL R166, R147, RZ, P1 ;  /* 0x000000ff93a67208 */ /* 0x000fc40000800000 */
[----:B------:R-:W-:Y:S01]  /*8790*/  FSEL R146, R146, RZ, P1 ;  /* 0x000000ff92927208 */ /* 0x000fe20000800000 */
[----:B------:R-:W4:Y:S01]  /*87a0*/  @P2 LDC R9, c[0x0][0x40c] ;  /* 0x00010300ff092b82 */ /* 0x000f220000000800 */
[----:B------:R-:W-:Y:S01]  /*87b0*/  FSEL R147, R144, RZ, P1 ;  /* 0x000000ff90937208 */ /* 0x000fe20000800000 */
[----:B0-----:R-:W-:Y:S01]  /*87c0*/  @P2 FMUL.FTZ R11, R11, R166 ;  /* 0x000000a60b0b2220 */ /* 0x001fe20000410000 */
[----:B------:R-:W-:Y:S01]  /*87d0*/  FSEL R160, R160, RZ, P1 ;  /* 0x000000ffa0a07208 */ /* 0x000fe20000800000 */
[----:B-1----:R-:W-:Y:S01]  /*87e0*/  @P2 FMUL.FTZ R162, R231, R146 ;  /* 0x00000092e7a22220 */ /* 0x002fe20000410000 */
[----:B------:R-:W-:Y:S02]  /*87f0*/  FSEL R144, R145, RZ, P1 ;  /* 0x000000ff91907208 */ /* 0x000fe40000800000 */
[----:B------:R-:W-:Y:S01]  /*8800*/  FSEL R177, R10, RZ, P1 ;  /* 0x000000ff0ab17208 */ /* 0x000fe20000800000 */
[----:B------:R-:W0:Y:S01]  /*8810*/  @P2 LDC R7, c[0x0][0x40c] ;  /* 0x00010300ff072b82 */ /* 0x000e220000000800 */
[----:B--2---:R-:W-:Y:S01]  /*8820*/  @P2 FMUL.FTZ R8, R8, R147 ;  /* 0x0000009308082220 */ /* 0x004fe20000410000 */
[----:B------:R-:W-:-:S02]  /*8830*/  @P2 F2FP.F16.F32.PACK_AB R162, RZ, R162 ;  /* 0x000000a2ffa2223e */ /* 0x000fc400000000ff */
[----:B------:R-:W-:Y:S02]  /*8840*/  @P2 F2FP.F16.F32.PACK_AB R11, RZ, R11 ;  /* 0x0000000bff0b223e */ /* 0x000fe400000000ff */
[----:B------:R-:W-:Y:S02]  /*8850*/  @P2 F2FP.F16.F32.PACK_AB R8, RZ, R8 ;  /* 0x00000008ff08223e */ /* 0x000fe400000000ff */
[----:B------:R-:W1:Y:S01]  /*8860*/  @P2 LDC R6, c[0x0][0x40c] ;  /* 0x00010300ff062b82 */ /* 0x000e620000000800 */
[----:B---3--:R-:W-:Y:S01]  /*8870*/  @P2 FMUL.FTZ R164, R164, R167 ;  /* 0x000000a7a4a42220 */ /* 0x008fe20000410000 */
[----:B------:R-:W-:Y:S02]  /*8880*/  @P2 PRMT R138, R162, 0x7610, R138 ;  /* 0x00007610a28a2816 */ /* 0x000fe4000000008a */
[----:B------:R-:W-:Y:S02]  /*8890*/  FSEL R10, R165, RZ, P1 ;  /* 0x000000ffa50a7208 */ /* 0x000fe40000800000 */
[----:B------:R-:W-:Y:S01]  /*88a0*/  @P2 F2FP.F16.F32.PACK_AB R164, RZ, R164 ;  /* 0x000000a4ffa4223e */ /* 0x000fe200000000ff */
[----:B----4-:R-:W-:Y:S01]  /*88b0*/  @P2 FMUL.FTZ R9, R9, R160 ;  /* 0x000000a009092220 */ /* 0x010fe20000410000 */
[----:B------:R-:W-:-:S02]  /*88c0*/  @P2 PRMT R137, R11, 0x7610, R137 ;  /* 0x000076100b892816 */ /* 0x000fc40000000089 */
[----:B------:R-:W-:Y:S02]  /*88d0*/  @P2 PRMT R136, R8, 0x7610, R136 ;  /* 0x0000761008882816 */ /* 0x000fe40000000088 */
[----:B------:R-:W-:Y:S02]  /*88e0*/  @P2 F2FP.F16.F32.PACK_AB R9, RZ, R9 ;  /* 0x00000009ff09223e */ /* 0x000fe400000000ff */
[----:B------:R-:W-:Y:S01]  /*88f0*/  F2FP.F16.F32.PACK_AB R146, R167, R146 ;  /* 0x00000092a792723e */ /* 0x000fe200000000ff */
[----:B0-----:R-:W-:Y:S01]  /*8900*/  @P2 FMUL.FTZ R7, R7, R144 ;  /* 0x0000009007072220 */ /* 0x001fe20000410000 */
[----:B------:R-:W-:Y:S02]  /*8910*/  F2FP.F16.F32.PACK_AB R144, R144, R147 ;  /* 0x000000939090723e */ /* 0x000fe400000000ff */
[----:B------:R-:W-:Y:S02]  /*8920*/  F2FP.F16.F32.PACK_AB R145, R160, R166 ;  /* 0x000000a6a091723e */ /* 0x000fe400000000ff */
[----:B------:R-:W-:-:S02]  /*8930*/  @P2 F2FP.F16.F32.PACK_AB R7, RZ, R7 ;  /* 0x00000007ff07223e */ /* 0x000fc400000000ff */
[----:B------:R-:W-:Y:S01]  /*8940*/  @P2 PRMT R138, R138, 0x5410, R164 ;  /* 0x000054108a8a2816 */ /* 0x000fe200000000a4 */
[-C--:B-1----:R-:W-:Y:S01]  /*8950*/  @P2 FMUL.FTZ R6, R6, R177.reuse ;  /* 0x000000b106062220 */ /* 0x082fe20000410000 */
[----:B------:R-:W-:Y:S02]  /*8960*/  @P2 PRMT R137, R137, 0x5410, R9 ;  /* 0x0000541089892816 */ /* 0x000fe40000000009 */
        /* <DEDUP_REMOVED lines=9> */
.L_x_2499:
[----:B0-234-:R-:W0:Y:S01]  /*8a00*/  @P2 LDC R9, c[0x0][0x40c] ;  /* 0x00010300ff092b82 */ /* 0x01de220000000800 */
[----:B------:R-:W-:Y:S01]  /*8a10*/  FFMA.FTZ R7, R226, R160, R165 ;  /* 0x000000a0e2077223 */ /* 0x000fe200000100a5 */
[----:B------:R-:W-:Y:S01]  /*8a20*/  ISETP.GT.AND P1, PT, R11, RZ, PT ;  /* 0x000000ff0b00720c */ /* 0x000fe20003f24270 */
[----:B------:R-:W-:Y:S02]  /*8a30*/  BSSY.RECONVERGENT B3, `(.L_x_2500) ;  /* 0x000000e000037945 */ /* 0x000fe40003800200 */
[----:B------:R-:W-:-:S04]  /*8a40*/  FADD.FTZ R7, R224, -R7 ;  /* 0x80000007e0077221 */ /* 0x000fc80000010000 */
[----:B------:R-:W-:-:S05]  /*8a50*/  FMUL.FTZ R6, R10, R7 ;  /* 0x000000070a067220 */ /* 0x000fca0000410000 */
[----:B------:R-:W-:-:S05]  /*8a60*/  FSEL R6, R6, RZ, P1 ;  /* 0x000000ff06067208 */ /* 0x000fca0000800000 */
[----:B0-----:R-:W-:Y:S01]  /*8a70*/  @P2 FMUL.FTZ R6, R6, R9 ;  /* 0x0000000906062220 */ /* 0x001fe20000410000 */
[----:B------:R-:W-:Y:S06]  /*8a80*/  @!P2 BRA `(.L_x_2501) ;  /* 0x000000000020a947 */ /* 0x000fec0003800000 */
        /* <DEDUP_REMOVED lines=8> */
.L_x_2501:
[----:B------:R-:W-:Y:S05]  /*8b10*/  BSYNC.RECONVERGENT B3 ;  /* 0x0000000000037941 */ /* 0x000fea0003800200 */
.L_x_2500:
        /* <DEDUP_REMOVED lines=10> */
.L_x_2503:
[----:B------:R-:W-:Y:S05]  /*8bc0*/  BSYNC.RECONVERGENT B3 ;  /* 0x0000000000037941 */ /* 0x000fea0003800200 */
.L_x_2502:
        /* <DEDUP_REMOVED lines=10> */
.L_x_2505:
[----:B------:R-:W-:Y:S05]  /*8c70*/  BSYNC.RECONVERGENT B3 ;  /* 0x0000000000037941 */ /* 0x000fea0003800200 */
.L_x_2504:
        /* <DEDUP_REMOVED lines=10> */
.L_x_2507:
[----:B------:R-:W-:Y:S05]  /*8d20*/  BSYNC.RECONVERGENT B3 ;  /* 0x0000000000037941 */ /* 0x000fea0003800200 */
.L_x_2506:
        /* <DEDUP_REMOVED lines=10> */
.L_x_2509:
[----:B------:R-:W-:Y:S05]  /*8dd0*/  BSYNC.RECONVERGENT B3 ;  /* 0x0000000000037941 */ /* 0x000fea0003800200 */
.L_x_2508:
        /* <DEDUP_REMOVED lines=10> */
.L_x_2511:
[----:B------:R-:W-:Y:S05]  /*8e80*/  BSYNC.RECONVERGENT B3 ;  /* 0x0000000000037941 */ /* 0x000fea0003800200 */
.L_x_2510:
        /* <DEDUP_REMOVED lines=10> */
.L_x_2513:
[----:B------:R-:W-:Y:S05]  /*8f30*/  BSYNC.RECONVERGENT B3 ;  /* 0x0000000000037941 */ /* 0x000fea0003800200 */
.L_x_2512:
[----:B------:R-:W-:-:S04]  /*8f40*/  @P2 F2FP.F16.F32.PACK_AB R6, RZ, R6 ;  /* 0x00000006ff06223e */ /* 0x000fc800000000ff */
[----:B------:R-:W-:-:S07]  /*8f50*/  @P2 PRMT R139, R139, 0x5410, R6 ;  /* 0x000054108b8b2816 */ /* 0x000fce0000000006 */
.L_x_2498:
[----:B------:R-:W-:Y:S05]  /*8f60*/  BSYNC.RECONVERGENT B1 ;  /* 0x0000000000017941 */ /* 0x000fea0003800200 */
.L_x_2495:
[----:B------:R-:W0:Y:S08]  /*8f70*/  @P0 LDC.64 R8, c[0x0][0x478] ;  /* 0x00011e00ff080b82 */ /* 0x000e300000000a00 */
[----:B------:R-:W1:Y:S01]  /*8f80*/  @P2 LDC.64 R6, c[0x0][0x468] ;  /* 0x00011a00ff062b82 */ /* 0x000e620000000a00 */
[----:B0-----:R-:W-:-:S05]  /*8f90*/  @P0 IMAD.WIDE.U32 R8, R163, 0x10, R8 ;  /* 0x00000010a3080825 */ /* 0x001fca00078e0008 */
[----:B------:R0:W-:Y:S01]  /*8fa0*/  @P0 STG.E.128 desc[UR6][R8.64], R144 ;  /* 0x0000009008000986 */ /* 0x0001e2000c101d06 */
[----:B-1----:R-:W-:-:S05]  /*8fb0*/  @P2 IMAD.WIDE.U32 R6, R161, 0x10, R6 ;  /* 0x00000010a1062825 */ /* 0x002fca00078e0006 */
[----:B------:R0:W-:Y:S02]  /*8fc0*/  @P2 STG.E.128 desc[UR6][R6.64], R136 ;  /* 0x0000008806002986 */ /* 0x0001e4000c101d06 */
.L_x_2494:
[----:B------:R-:W-:Y:S05]  /*8fd0*/  BSYNC.RECONVERGENT B2 ;  /* 0x0000000000027941 */ /* 0x000fea0003800200 */
.L_x_2493:
[----:B0-234-:R-:W0:Y:S02]  /*8fe0*/  LDC.64 R6, c[0x0][0x380] ;  /* 0x0000e000ff067b82 */ /* 0x01de240000000a00 */
[----:B0-----:R-:W-:-:S04]  /*8ff0*/  LEA R0, R6, R0, 0x2 ;  /* 0x0000000006007211 */ /* 0x001fc800078e10ff */
[----:B------:R-:W-:-:S13]  /*9000*/  ISETP.GE.AND P0, PT, R0, R7, PT ;  /* 0x000000070000720c */ /* 0x000fda0003f06270 */
[----:B------:R-:W-:Y:S05]  /*9010*/  @!P0 BRA `(.L_x_2514) ;  /* 0xffffff7400fc8947 */ /* 0x000fea000383ffff */
.L_x_2396:
[----:B------:R-:W-:Y:S05]  /*9020*/  BSYNC B0 ;  /* 0x0000000000007941 */ /* 0x000fea0003800000 */
.L_x_2395:
        /* <DEDUP_REMOVED lines=8> */
[----:B-1---5:R-:W-:-:S03]  /*90b0*/  IMAD R55, R5, UR4, RZ ;  /* 0x0000000405377c24 */ /* 0x022fc6000f8e02ff */
[-C--:B------:R-:W-:Y:S02]  /*90c0*/  LEA R3, R3, R0.reuse, 0x5 ;  /* 0x0000000003037211 */ /* 0x080fe400078e28ff */
[C---:B------:R-:W-:Y:S02]  /*90d0*/  LEA R0, R4.reuse, R0, 0x2 ;  /* 0x0000000004007211 */ /* 0x040fe400078e10ff */
[----:B------:R-:W-:Y:S01]  /*90e0*/  IADD3 R48, P0, PT, R55, R4, RZ ;  /* 0x0000000437307210 */ /* 0x000fe20007f1e0ff */
[----:B------:R-:W-:Y:S01]  /*90f0*/  STS.128 [R3], R88 ;  /* 0x0000005803007388 */ /* 0x000fe20000000c00 */
[----:B------:R-:W-:-:S03]  /*9100*/  LOP3.LUT R4, R4, 0x7f, RZ, 0x3c, !PT ;  /* 0x0000007f04047812 */ /* 0x000fc600078e3cff */
[----:B------:R-:W-:Y:S01]  /*9110*/  STS.128 [R3+0x10], R92 ;  /* 0x0000105c03007388 */ /* 0x000fe20000000c00 */
[----:B------:R-:W-:-:S03]  /*9120*/  IADD3 R46, PT, PT, R4, R5, RZ ;  /* 0x00000005042e7210 */ /* 0x000fc60007ffe0ff */
[----:B------:R-:W-:Y:S01]  /*9130*/  STS.128 [R3+0x400], R96 ;  /* 0x0004006003007388 */ /* 0x000fe20000000c00 */
[C---:B------:R-:W-:Y:S02]  /*9140*/  ISETP.GE.U32.AND P5, PT, R46.reuse, 0x180, PT ;  /* 0x000001802e00780c */ /* 0x040fe40003fa6070 */
[----:B------:R-:W-:Y:S01]  /*9150*/  ISETP.GE.U32.AND P4, PT, R46, 0x280, PT ;  /* 0x000002802e00780c */ /* 0x000fe20003f86070 */
        /* <DEDUP_REMOVED lines=91> */
[----:B------:R0:W-:Y:S01]  /*9710*/  STS.128 [R3+0x410], R68 ;  /* 0x0004104403007388 */ /* 0x0001e20000000c00 */
[----:B------:R-:W-:-:S03]  /*9720*/  FADD.FTZ R49, R14, R49 ;  /* 0x000000310e317221 */ /* 0x000fc60000010000 */
        /* <DEDUP_REMOVED lines=8> */
[----:B------:R0:W-:Y:S01]  /*97b0*/  STS.128 [R3+0x1010], R84 ;  /* 0x0010105403007388 */ /* 0x0001e20000000c00 */
[----:B------:R-:W-:Y:S02]  /*97c0*/  BAR.SYNC.DEFER_BLOCKING 0x0 ;  /* 0x0000000000007b1d */ /* 0x000fe40000010000 */
[C---:B------:R-:W-:Y:S02]  /*97d0*/  IADD3 R50, P0, PT, R48.reuse, UR18, RZ ;  /* 0x0000001230327c10 */ /* 0x040fe4000ff1e0ff */
[----:B------:R-:W-:Y:S02]  /*97e0*/  IADD3 R48, P1, PT, R48, UR16, RZ ;  /* 0x0000001030307c10 */ /* 0x000fe4000ff3e0ff */
[----:B------:R-:W-:-:S02]  /*97f0*/  IADD3.X R71, PT, PT, R69, UR19, RZ, P0, !PT ;  /* 0x0000001345477c10 */ /* 0x000fc400087fe4ff */
[C---:B------:R-:W-:Y:S02]  /*9800*/  ISETP.GE.U32.AND P0, PT, R46.reuse, 0x80, PT ;  /* 0x000000802e00780c */ /* 0x040fe40003f06070 */
[----:B------:R-:W-:Y:S02]  /*9810*/  IADD3.X R69, PT, PT, R69, UR17, RZ, P1, !PT ;  /* 0x0000001145457c10 */ /* 0x000fe40008ffe4ff */
[----:B------:R-:W-:-:S09]  /*9820*/  ISETP.GE.U32.AND P1, PT, R46, 0x100, PT ;  /* 0x000001002e00780c */ /* 0x000fd20003f26070 */
[----:B------:R-:W-:Y:S02]  /*9830*/  @P0 MOV R2, R50 ;  /* 0x0000003200020202 */ /* 0x000fe40000000f00 */
[----:B0-----:R-:W-:Y:S01]  /*9840*/  @P0 MOV R3, R71 ;  /* 0x0000004700030202 */ /* 0x001fe20000000f00 */
[----:B------:R-:W0:Y:S01]  /*9850*/  LDS R40, [R0] ;  /* 0x0000000000287984 */ /* 0x000e220000000800 */
[----:B------:R-:W-:-:S03]  /*9860*/  @P0 IADD3 R50, P2, PT, R50, 0x200, RZ ;  /* 0x0000020032320810 */ /* 0x000fc60007f5e0ff */
[----:B------:R-:W1:Y:S01]  /*9870*/  LDS R51, [R0+0x1400] ;  /* 0x0014000000337984 */ /* 0x000e620000000800 */
[----:B------:R-:W-:-:S03]  /*9880*/  @P0 IADD3.X R71, PT, PT, RZ, R71, RZ, P2, !PT ;  /* 0x00000047ff470210 */ /* 0x000fc600017fe4ff */
        /* <DEDUP_REMOVED lines=14> */
[----:B------:R-:W2:Y:S01]  /*9970*/  LDS R17, [R0+0x1a00] ;  /* 0x001a000000117984 */ /* 0x000ea20000000800 */
[----:B---3--:R-:W-:Y:S01]  /*9980*/  FADD.FTZ R63, R40, R63 ;  /* 0x0000003f283f7221 */ /* 0x008fe20000010000 */
[----:B----4-:R-:W-:Y:S02]  /*9990*/  FADD.FTZ R42, RZ, R42 ;  /* 0x0000002aff2a7221 */ /* 0x010fe40000010000 */
[----:B------:R-:W3:Y:S02]  /*99a0*/  LDS R27, [R0+0x2e00] ;  /* 0x002e0000001b7984 */ /* 0x000ee40000000800 */
[----:B------:R-:W-:Y:S02]  /*99b0*/  FADD.FTZ R42, R42, R53 ;  /* 0x000000352a2a7221 */ /* 0x000fe40000010000 */
[----:B------:R4:W-:Y:S01]  /*99c0*/  @P0 STG.E desc[UR6][R2.64], R63 ;  /* 0x0000003f02000986 */ /* 0x0009e2000c101906 */
[----:B------:R-:W-:-:S03]  /*99d0*/  FADD.FTZ R44, RZ, R44 ;  /* 0x0000002cff2c7221 */ /* 0x000fc60000010000 */
[----:B------:R-:W-:Y:S01]  /*99e0*/  LDS R24, [R0+0x1c00] ;  /* 0x001c000000187984 */ /* 0x000fe20000000800 */
[----:B------:R-:W-:-:S03]  /*99f0*/  FADD.FTZ R42, R42, R59 ;  /* 0x0000003b2a2a7221 */ /* 0x000fc60000010000 */
[----:B------:R-:W3:Y:S01]  /*9a00*/  LDS R29, [R0+0x4200] ;  /* 0x00420000001d7984 */ /* 0x000ee20000000800 */
[----:B------:R-:W-:Y:S01]  /*9a10*/  FADD.FTZ R44, R44, R55 ;  /* 0x000000372c2c7221 */ /* 0x000fe20000010000 */
[----:B----4-:R-:W-:Y:S02]  /*9a20*/  @P0 MOV R2, R48 ;  /* 0x0000003000020202 */ /* 0x010fe40000000f00 */
        /* <DEDUP_REMOVED lines=15> */
[----:B------:R-:W1:Y:S01]  /*9b20*/  LDS R18, [R0+0x1e00] ;  /* 0x001e000000127984 */ /* 0x000e620000000800 */
[----:B------:R-:W-:Y:S01]  /*9b30*/  ISETP.GE.U32.AND P3, PT, R46, 0x300, PT ;  /* 0x000003002e00780c */ /* 0x000fe20003f66070 */
[----:B--2---:R-:W-:Y:S01]  /*9b40*/  FADD.FTZ R6, R6, R17 ;  /* 0x0000001106067221 */ /* 0x004fe20000010000 */
[----:B------:R-:W-:Y:S01]  /*9b50*/  ISETP.GE.U32.AND P2, PT, R46, 0x380, PT ;  /* 0x000003802e00780c */ /* 0x000fe20003f46070 */
[----:B------:R-:W2:Y:S01]  /*9b60*/  LDS R20, [R0+0x3200] ;  /* 0x0032000000147984 */ /* 0x000ea20000000800 */
[----:B----4-:R-:W-:-:S02]  /*9b70*/  @P1 MOV R2, R50 ;  /* 0x0000003200021202 */ /* 0x010fc40000000f00 */
[----:B------:R-:W-:Y:S01]  /*9b80*/  @P1 IADD3 R50, P0, PT, R50, 0x200, RZ ;  /* 0x0000020032321810 */ /* 0x000fe20007f1e0ff */
[----:B------:R-:W-:Y:S01]  /*9b90*/  LDS R22, [R0+0x4600] ;  /* 0x0046000000167984 */ /* 0x000fe20000000800 */
[-C--:B------:R-:W-:Y:S01]  /*9ba0*/  @P1 MOV R3, R71.reuse ;  /* 0x0000004700031202 */ /* 0x080fe20000000f00 */
[----:B---3--:R-:W-:Y:S01]  /*9bb0*/  FADD.FTZ R6, R6, R27 ;  /* 0x0000001b06067221 */ /* 0x008fe20000010000 */
[----:B------:R-:W-:Y:S01]  /*9bc0*/  @P1 IADD3.X R71, PT, PT, RZ, R71, RZ, P0, !PT ;  /* 0x00000047ff471210 */ /* 0x000fe200007fe4ff */
[----:B------:R-:W3:Y:S01]  /*9bd0*/  LDS R16, [R0+0xc00] ;  /* 0x000c000000107984 */ /* 0x000ee20000000800 */
[----:B------:R-:W-:-:S03]  /*9be0*/  ISETP.GE.U32.AND P0, PT, R46, 0x200, PT ;  /* 0x000002002e00780c */ /* 0x000fc60003f06070 */
[----:B------:R4:W-:Y:S01]  /*9bf0*/  @P1 STG.E desc[UR6][R2.64], R65 ;  /* 0x0000004102001986 */ /* 0x0009e2000c101906 */
[----:B------:R-:W-:-:S03]  /*9c00*/  FADD.FTZ R29, R6, R29 ;  /* 0x0000001d061d7221 */ /* 0x000fc60000010000 */
[----:B------:R-:W-:Y:S04]  /*9c10*/  @P1 STG.E desc[UR6][R4.64], R41 ;  /* 0x0000002904001986 */ /* 0x000fe8000c101906 */
[----:B------:R-:W3:Y:S01]  /*9c20*/  LDS R17, [R0+0x2000] ;  /* 0x0020000000117984 */ /* 0x000ee20000000800 */
[----:B----4-:R-:W-:-:S03]  /*9c30*/  @P5 MOV R2, R50 ;  /* 0x0000003200025202 */ /* 0x010fc60000000f00 */
[----:B------:R-:W4:Y:S01]  /*9c40*/  LDS R21, [R0+0x3400] ;  /* 0x0034000000157984 */ /* 0x000f220000000800 */
[-C--:B------:R-:W-:Y:S02]  /*9c50*/  @P5 MOV R3, R71.reuse ;  /* 0x0000004700035202 */ /* 0x080fe40000000f00 */
[----:B------:R-:W-:Y:S01]  /*9c60*/  @P5 IADD3 R50, P1, PT, R50, 0x200, RZ ;  /* 0x0000020032325810 */ /* 0x000fe20007f3e0ff */
[----:B------:R-:W4:Y:S03]  /*9c70*/  LDS R27, [R0+0x4800] ;  /* 0x00480000001b7984 */ /* 0x000f260000000800 */
[----:B------:R-:W-:Y:S01]  /*9c80*/  @P5 IADD3.X R71, PT, PT, RZ, R71, RZ, P1, !PT ;  /* 0x00000047ff475210 */ /* 0x000fe20000ffe4ff */
[----:B------:R2:W-:Y:S01]  /*9c90*/  @P5 STG.E desc[UR6][R2.64], R67 ;  /* 0x0000004302005986 */ /* 0x0005e2000c101906 */
[----:B0-----:R-:W-:Y:S01]  /*9ca0*/  FADD.FTZ R15, RZ, R15 ;  /* 0x0000000fff0f7221 */ /* 0x001fe20000010000 */
[----:B------:R-:W-:-:S02]  /*9cb0*/  ISETP.GE.U32.AND P1, PT, R46, 0x400, PT ;  /* 0x000004002e00780c */ /* 0x000fc40003f26070 */
[----:B------:R-:W0:Y:S01]  /*9cc0*/  LDS R6, [R0+0xe00] ;  /* 0x000e000000067984 */ /* 0x000e220000000800 */
[----:B-1----:R-:W-:-:S03]  /*9cd0*/  FADD.FTZ R15, R15, R18 ;  /* 0x000000120f0f7221 */ /* 0x002fc60000010000 */
[----:B------:R-:W1:Y:S01]  /*9ce0*/  LDS R19, [R0+0x2200] ;  /* 0x0022000000137984 */ /* 0x000e620000000800 */
[----:B--2---:R-:W-:Y:S01]  /*9cf0*/  FADD.FTZ R15, R15, R20 ;  /* 0x000000140f0f7221 */ /* 0x004fe20000010000 */
[----:B------:R-:W-:Y:S02]  /*9d00*/  @P5 MOV R2, R48 ;  /* 0x0000003000025202 */ /* 0x000fe40000000f00 */
[----:B------:R-:W2:Y:S01]  /*9d10*/  LDS R23, [R0+0x3600] ;  /* 0x0036000000177984 */ /* 0x000ea20000000800 */
[-C--:B------:R-:W-:Y:S01]  /*9d20*/  @P5 MOV R3, R69.reuse ;  /* 0x0000004500035202 */ /* 0x080fe20000000f00 */
[----:B---3--:R-:W-:Y:S01]  /*9d30*/  FADD.FTZ R16, RZ, R16 ;  /* 0x00000010ff107221 */ /* 0x008fe20000010000 */
[----:B------:R-:W-:Y:S01]  /*9d40*/  @P5 IADD3 R48, P6, PT, R48, 0x200, RZ ;  /* 0x0000020030305810 */ /* 0x000fe20007fde0ff */
[----:B------:R-:W-:Y:S03]  /*9d50*/  LDS R10, [R0+0x2400] ;  /* 0x00240000000a7984 */ /* 0x000fe60000000800 */
[----:B------:R-:W-:Y:S01]  /*9d60*/  @P5 IADD3.X R69, PT, PT, RZ, R69, RZ, P6, !PT ;  /* 0x00000045ff455210 */ /* 0x000fe200037fe4ff */
[----:B------:R3:W-:Y:S01]  /*9d70*/  @P5 STG.E desc[UR6][R2.64], R7 ;  /* 0x0000000702005986 */ /* 0x0007e2000c101906 */
[----:B------:R-:W-:-:S02]  /*9d80*/  @P0 MOV R4, R48 ;  /* 0x0000003000040202 */ /* 0x000fc40000000f00 */
[----:B------:R-:W-:Y:S01]  /*9d90*/  @P0 MOV R5, R69 ;  /* 0x0000004500050202 */ /* 0x000fe20000000f00 */
[----:B------:R-:W2:Y:S01]  /*9da0*/  LDS R7, [R0+0x800] ;  /* 0x0008000000077984 */ /* 0x000ea20000000800 */
[----:B------:R-:W-:Y:S01]  /*9db0*/  ISETP.GE.U32.AND P5, PT, R46, 0x480, PT ;  /* 0x000004802e00780c */ /* 0x000fe20003fa6070 */
[----:B------:R-:W-:Y:S02]  /*9dc0*/  FADD.FTZ R16, R16, R17 ;  /* 0x0000001110107221 */ /* 0x000fe40000010000 */
[----:B------:R-:W2:Y:S02]  /*9dd0*/  LDS R31, [R0+0x4a00] ;  /* 0x004a0000001f7984 */ /* 0x000ea40000000800 */
[----:B----4-:R-:W-:Y:S01]  /*9de0*/  FADD.FTZ R16, R16, R21 ;  /* 0x0000001510107221 */ /* 0x010fe20000010000 */
[----:B---3--:R-:W-:Y:S01]  /*9df0*/  @P0 MOV R2, R50 ;  /* 0x0000003200020202 */ /* 0x008fe20000000f00 */
[----:B------:R-:W-:Y:S01]  /*9e00*/  LDS R12, [R0+0x3800] ;  /* 0x00380000000c7984 */ /* 0x000fe20000000800 */
[----:B------:R-:W-:Y:S01]  /*9e10*/  @P0 IADD3 R50, P6, PT, R50, 0x200, RZ ;  /* 0x0000020032320810 */ /* 0x000fe20007fde0ff */
[----:B------:R-:W-:Y:S01]  /*9e20*/  FADD.FTZ R27, R16, R27 ;  /* 0x0000001b101b7221 */ /* 0x000fe20000010000 */
[-C--:B------:R-:W-:Y:S01]  /*9e30*/  @P0 MOV R3, R71.reuse ;  /* 0x0000004700030202 */ /* 0x080fe20000000f00 */
[----:B------:R-:W3:Y:S01]  /*9e40*/  LDS R8, [R0+0x1200] ;  /* 0x0012000000087984 */ /* 0x000ee20000000800 */
[----:B------:R-:W-:-:S02]  /*9e50*/  @P0 IADD3.X R71, PT, PT, RZ, R71, RZ, P6, !PT ;  /* 0x00000047ff470210 */ /* 0x000fc400037fe4ff */
[----:B------:R-:W-:Y:S01]  /*9e60*/  @P0 IADD3 R48, P6, PT, R48, 0x200, RZ ;  /* 0x0000020030300810 */ /* 0x000fe20007fde0ff */
[----:B------:R4:W-:Y:S01]  /*9e70*/  @P0 STG.E desc[UR6][R2.64], R29 ;  /* 0x0000001d02000986 */ /* 0x0009e2000c101906 */
[----:B0-----:R-:W-:Y:S02]  /*9e80*/  FADD.FTZ R6, RZ, R6 ;  /* 0x00000006ff067221 */ /* 0x001fe40000010000 */
[----:B------:R-:W-:Y:S01]  /*9e90*/  @P0 IADD3.X R69, PT, PT, RZ, R69, RZ, P6, !PT ;  /* 0x00000045ff450210 */ /* 0x000fe200037fe4ff */
[----:B------:R0:W-:Y:S01]  /*9ea0*/  @P0 STG.E desc[UR6][R4.64], R43 ;  /* 0x0000002b04000986 */ /* 0x0001e2000c101906 */
[----:B------:R-:W-:Y:S01]  /*9eb0*/  ISETP.GE.U32.AND P6, PT, R46, 0x500, PT ;  /* 0x000005002e00780c */ /* 0x000fe20003fc6070 */
[----:B-1----:R-:W-:Y:S02]  /*9ec0*/  FADD.FTZ R6, R6, R19 ;  /* 0x0000001306067221 */ /* 0x002fe40000010000 */
[----:B------:R-:W-:Y:S02]  /*9ed0*/  LDS R14, [R0+0x4c00] ;  /* 0x004c0000000e7984 */ /* 0x000fe40000000800 */
[----:B--2---:R-:W-:Y:S01]  /*9ee0*/  FADD.FTZ R6, R6, R23 ;  /* 0x0000001706067221 */ /* 0x004fe20000010000 */
[----:B----4-:R-:W-:Y:S01]  /*9ef0*/  @P4 MOV R2, R50 ;  /* 0x0000003200024202 */ /* 0x010fe20000000f00 */
[----:B------:R-:W-:Y:S01]  /*9f00*/  LDS R17, [R0+0x4e00] ;  /* 0x004e000000117984 */ /* 0x000fe20000000800 */
[----:B------:R-:W-:-:S02]  /*9f10*/  @P4 MOV R3, R71 ;  /* 0x0000004700034202 */ /* 0x000fc40000000f00 */
[----:B------:R-:W-:Y:S01]  /*9f20*/  @P4 IADD3 R50, P0, PT, R50, 0x200, RZ ;  /* 0x0000020032324810 */ /* 0x000fe20007f1e0ff */
[----:B0-----:R-:W-:Y:S02]  /*9f30*/  FADD.FTZ R5, R15, R22 ;  /* 0x000000160f057221 */ /* 0x001fe40000010000 */
[----:B------:R-:W0:Y:S01]  /*9f40*/  LDS R15, [R0+0x2600] ;  /* 0x00260000000f7984 */ /* 0x000e220000000800 */
[----:B------:R-:W-:Y:S01]  /*9f50*/  @P4 IADD3.X R71, PT, PT, RZ, R71, RZ, P0, !PT ;  /* 0x00000047ff474210 */ /* 0x000fe200007fe4ff */
[----:B------:R-:W-:-:S04]  /*9f60*/  FADD.FTZ R7, RZ, R7 ;  /* 0x00000007ff077221 */ /* 0x000fc80000010000 */
[----:B------:R-:W-:Y:S01]  /*9f70*/  FADD.FTZ R7, R7, R24 ;  /* 0x0000001807077221 */ /* 0x000fe20000010000 */
[----:B------:R-:W-:-:S03]  /*9f80*/  FADD.FTZ R31, R6, R31 ;  /* 0x0000001f061f7221 */ /* 0x000fc60000010000 */
[----:B------:R-:W-:-:S04]  /*9f90*/  FADD.FTZ R7, R7, R32 ;  /* 0x0000002007077221 */ /* 0x000fc80000010000 */
[----:B------:R-:W-:Y:S01]  /*9fa0*/  FADD.FTZ R25, R7, R40 ;  /* 0x0000002807197221 */ /* 0x000fe20000010000 */
[----:B---3--:R-:W-:Y:S01]  /*9fb0*/  FADD.FTZ R8, RZ, R8 ;  /* 0x00000008ff087221 */ /* 0x008fe20000010000 */
[----:B------:R-:W1:Y:S04]  /*9fc0*/  LDS R7, [R0+0x1000] ;  /* 0x0010000000077984 */ /* 0x000e680000000800 */
[----:B------:R2:W-:Y:S02]  /*9fd0*/  @P4 STG.E desc[UR6][R2.64], R25 ;  /* 0x0000001902004986 */ /* 0x0005e4000c101906 */
[----:B--2---:R-:W-:Y:S02]  /*9fe0*/  @P4 MOV R2, R48 ;  /* 0x0000003000024202 */ /* 0x004fe40000000f00 */
[----:B------:R-:W-:-:S02]  /*9ff0*/  @P4 MOV R3, R69 ;  /* 0x0000004500034202 */ /* 0x000fc40000000f00 */
[----:B------:R-:W-:Y:S01]  /*a000*/  @P4 IADD3 R48, P0, PT, R48, 0x200, RZ ;  /* 0x0000020030304810 */ /* 0x000fe20007f1e0ff */
[----:B0-----:R-:W-:Y:S02]  /*a010*/  FADD.FTZ R8, R8, R15 ;  /* 0x0000000f08087221 */ /* 0x001fe40000010000 */
[----:B------:R0:W-:Y:S01]  /*a020*/  @P4 STG.E desc[UR6][R2.64], R9 ;  /* 0x0000000902004986 */ /* 0x0001e2000c101906 */
[----:B------:R-:W-:-:S03]  /*a030*/  @P4 IADD3.X R69, PT, PT, RZ, R69, RZ, P0, !PT ;  /* 0x00000045ff454210 */ /* 0x000fc600007fe4ff */
[----:B------:R-:W2:Y:S01]  /*a040*/  LDS R9, [R0+0x3a00] ;  /* 0x003a000000097984 */ /* 0x000ea20000000800 */
[----:B0-----:R-:W-:Y:S02]  /*a050*/  @P3 MOV R2, R50 ;  /* 0x0000003200023202 */ /* 0x001fe40000000f00 */
[-C--:B------:R-:W-:Y:S02]  /*a060*/  @P3 MOV R3, R71.reuse ;  /* 0x0000004700033202 */ /* 0x080fe40000000f00 */
[----:B------:R-:W-:Y:S01]  /*a070*/  @P3 IADD3 R50, P0, PT, R50, 0x200, RZ ;  /* 0x0000020032323810 */ /* 0x000fe20007f1e0ff */
[----:B-1----:R-:W-:Y:S02]  /*a080*/  FADD.FTZ R7, RZ, R7 ;  /* 0x00000007ff077221 */ /* 0x002fe40000010000 */
        /* <DEDUP_REMOVED lines=26> */
[----:B0-----:R-:W-:Y:S01]  /*a230*/  FADD.FTZ R11, R7, R14 ;  /* 0x0000000e070b7221 */ /* 0x001fe20000010000 */
[----:B------:R-:W-:-:S02]  /*a240*/  @P1 MOV R2, R50 ;  /* 0x0000003200021202 */ /* 0x000fc40000000f00 */
        /* <DEDUP_REMOVED lines=22> */
.L_x_2408:
[----:B------:R-:W-:Y:S01]  /*a3b0*/  HFMA2 R177, -RZ, RZ, 0, 5.9604644775390625e-08 ;  /* 0x00000001ffb17431 */ /* 0x000fe200000001ff */
[----:B------:R-:W-:Y:S01]  /*a3c0*/  BSSY B1, `(.L_x_2515) ;  /* 0x0000006000017945 */ /* 0x000fe20003800000 */
[----:B------:R-:W-:Y:S02]  /*a3d0*/  MOV R230, 0x1f ;  /* 0x0000001f00e67802 */ /* 0x000fe40000000f00 */
[----:B0-----:R-:W-:-:S07]  /*a3e0*/  MOV R166, 0xffffffff ;  /* 0xffffffff00a67802 */ /* 0x001fce0000000f00 */
[----:B------:R-:W-:Y:S05]  /*a3f0*/  WARPSYNC.COLLECTIVE R166, `(.L_x_2516) ;  /* 0x00000000a6087348 */ /* 0x000fea0003c00000 */
[----:B------:R0:W1:Y:S02]  /*a400*/  SHFL.BFLY P0, R167, R231, R177, R230 ;  /* 0x0c0000b1e7a77389 */ /* 0x00006400000000e6 */
[----:B01----:R-:W-:Y:S05]  /*a410*/  ENDCOLLECTIVE ;  /* 0x000000000000791b */ /* 0x003fea0003800000 */
.L_x_2516:
[----:B------:R-:W-:Y:S05]  /*a420*/  BSYNC B1 ;  /* 0x0000000000017941 */ /* 0x000fea0003800000 */
.L_x_2515:
        /* <DEDUP_REMOVED lines=9> */
.L_x_2517:
[----:B------:R-:W-:Y:S01]  /*a4c0*/  MOV R231, R6 ;  /* 0x0000000600e77202 */ /* 0x000fe20000000f00 */
[----:B------:R-:W-:Y:S01]  /*a4d0*/  HFMA2 R177, -RZ, RZ, 0, 1.1920928955078125e-07 ;  /* 0x00000002ffb17431 */ /* 0x000fe200000001ff */
[----:B------:R-:W-:-:S07]  /*a4e0*/  MOV R7, R167 ;  /* 0x000000a700077202 */ /* 0x000fce0000000f00 */
[----:B------:R-:W-:Y:S05]  /*a4f0*/  WARPSYNC.COLLECTIVE R166, `(.L_x_2518) ;  /* 0x00000000a6087348 */ /* 0x000fea0003c00000 */
[----:B------:R0:W1:Y:S02]  /*a500*/  SHFL.BFLY P0, R167, R231, R177, R230 ;  /* 0x0c0000b1e7a77389 */ /* 0x00006400000000e6 */
[----:B01----:R-:W-:Y:S05]  /*a510*/  ENDCOLLECTIVE ;  /* 0x000000000000791b */ /* 0x003fea0003800000 */
.L_x_2518:
[----:B------:R-:W-:-:S05]  /*a520*/  FADD.FTZ R7, R7, R228 ;  /* 0x000000e407077221 */ /* 0x000fca0000010000 */
[----:B------:R-:W-:Y:S02]  /*a530*/  MOV R231, R7 ;  /* 0x0000000700e77202 */ /* 0x000fe40000000f00 */
[----:B------:R-:W-:-:S07]  /*a540*/  MOV R161, R167 ;  /* 0x000000a700a17202 */ /* 0x000fce0000000f00 */
[----:B------:R-:W-:Y:S05]  /*a550*/  WARPSYNC.COLLECTIVE R166, `(.L_x_2519) ;  /* 0x00000000a6087348 */ /* 0x000fea0003c00000 */
[----:B------:R0:W1:Y:S02]  /*a560*/  SHFL.BFLY P0, R167, R231, R177, R230 ;  /* 0x0c0000b1e7a77389 */ /* 0x00006400000000e6 */
[----:B01----:R-:W-:Y:S05]  /*a570*/  ENDCOLLECTIVE ;  /* 0x000000000000791b */ /* 0x003fea0003800000 */
.L_x_2519:
[----:B------:R-:W-:-:S05]  /*a580*/  FADD.FTZ R161, R6, R161 ;  /* 0x000000a106a17221 */ /* 0x000fca0000010000 */
[----:B------:R-:W-:Y:S01]  /*a590*/  MOV R231, R161 ;  /* 0x000000a100e77202 */ /* 0x000fe20000000f00 */
[----:B------:R-:W-:Y:S01]  /*a5a0*/  HFMA2 R177, -RZ, RZ, 0, 2.384185791015625e-07 ;  /* 0x00000004ffb17431 */ /* 0x000fe200000001ff */
[----:B------:R-:W-:-:S07]  /*a5b0*/  MOV R160, R167 ;  /* 0x000000a700a07202 */ /* 0x000fce0000000f00 */
[----:B------:R-:W-:Y:S05]  /*a5c0*/  WARPSYNC.COLLECTIVE R166, `(.L_x_2520) ;  /* 0x00000000a6087348 */ /* 0x000fea0003c00000 */
[----:B------:R0:W1:Y:S02]  /*a5d0*/  SHFL.BFLY P0, R167, R231, R177, R230 ;  /* 0x0c0000b1e7a77389 */ /* 0x00006400000000e6 */
[----:B01----:R-:W-:Y:S05]  /*a5e0*/  ENDCOLLECTIVE ;  /* 0x000000000000791b */ /* 0x003fea0003800000 */
.L_x_2520:
[----:B------:R-:W-:-:S05]  /*a5f0*/  FADD.FTZ R160, R7, R160 ;  /* 0x000000a007a07221 */ /* 0x000fca0000010000 */
[----:B------:R-:W-:Y:S02]  /*a600*/  MOV R231, R160 ;  /* 0x000000a000e77202 */ /* 0x000fe40000000f00 */
[----:B------:R-:W-:-:S07]  /*a610*/  MOV R162, R167 ;  /* 0x000000a700a27202 */ /* 0x000fce0000000f00 */
[----:B------:R-:W-:Y:S05]  /*a620*/  WARPSYNC.COLLECTIVE R166, `(.L_x_2521) ;  /* 0x00000000a6087348 */ /* 0x000fea0003c00000 */
[----:B------:R0:W1:Y:S02]  /*a630*/  SHFL.BFLY P0, R167, R231, R177, R230 ;  /* 0x0c0000b1e7a77389 */ /* 0x00006400000000e6 */
[----:B01----:R-:W-:Y:S05]  /*a640*/  ENDCOLLECTIVE ;  /* 0x000000000000791b */ /* 0x003fea0003800000 */
.L_x_2521:
[----:B------:R-:W-:-:S05]  /*a650*/  FADD.FTZ R162, R161, R162 ;  /* 0x000000a2a1a27221 */ /* 0x000fca0000010000 */
[----:B------:R-:W-:Y:S01]  /*a660*/  MOV R231, R162 ;  /* 0x000000a200e77202 */ /* 0x000fe20000000f00 */
[----:B------:R-:W-:Y:S01]  /*a670*/  HFMA2 R177, -RZ, RZ, 0, 4.76837158203125e-07 ;  /* 0x00000008ffb17431 */ /* 0x000fe200000001ff */
[----:B------:R-:W-:-:S07]  /*a680*/  MOV R163, R167 ;  /* 0x000000a700a37202 */ /* 0x000fce0000000f00 */
[----:B------:R-:W-:Y:S05]  /*a690*/  WARPSYNC.COLLECTIVE R166, `(.L_x_2522) ;  /* 0x00000000a6087348 */ /* 0x000fea0003c00000 */
[----:B------:R0:W1:Y:S02]  /*a6a0*/  SHFL.BFLY P0, R167, R231, R177, R230 ;  /* 0x0c0000b1e7a77389 */ /* 0x00006400000000e6 */
[----:B01----:R-:W-:Y:S05]  /*a6b0*/  ENDCOLLECTIVE ;  /* 0x000000000000791b */ /* 0x003fea0003800000 */
.L_x_2522:
[----:B------:R-:W-:-:S05]  /*a6c0*/  FADD.FTZ R163, R160, R163 ;  /* 0x000000a3a0a37221 */ /* 0x000fca0000010000 */
[----:B------:R-:W-:Y:S02]  /*a6d0*/  MOV R231, R163 ;  /* 0x000000a300e77202 */ /* 0x000fe40000000f00 */
[----:B------:R-:W-:-:S07]  /*a6e0*/  MOV R165, R167 ;  /* 0x000000a700a57202 */ /* 0x000fce0000000f00 */
[----:B------:R-:W-:Y:S05]  /*a6f0*/  WARPSYNC.COLLECTIVE R166, `(.L_x_2523) ;  /* 0x00000000a6087348 */ /* 0x000fea0003c00000 */
[----:B------:R0:W1:Y:S02]  /*a700*/  SHFL.BFLY P0, R167, R231, R177, R230 ;  /* 0x0c0000b1e7a77389 */ /* 0x00006400000000e6 */
[----:B01----:R-:W-:Y:S05]  /*a710*/  ENDCOLLECTIVE ;  /* 0x000000000000791b */ /* 0x003fea0003800000 */
.L_x_2523:
[----:B------:R-:W-:-:S05]  /*a720*/  FADD.FTZ R165, R162, R165 ;  /* 0x000000a5a2a57221 */ /* 0x000fca0000010000 */
[----:B------:R-:W-:Y:S01]  /*a730*/  MOV R231, R165 ;  /* 0x000000a500e77202 */ /* 0x000fe20000000f00 */
[----:B------:R-:W-:Y:S01]  /*a740*/  HFMA2 R177, -RZ, RZ, 0, 9.5367431640625e-07 ;  /* 0x00000010ffb17431 */ /* 0x000fe200000001ff */
[----:B------:R-:W-:-:S07]  /*a750*/  MOV R164, R167 ;  /* 0x000000a700a47202 */ /* 0x000fce0000000f00 */
[----:B------:R-:W-:Y:S05]  /*a760*/  WARPSYNC.COLLECTIVE R166, `(.L_x_2524) ;  /* 0x00000000a6087348 */ /* 0x000fea0003c00000 */
[----:B------:R0:W1:Y:S02]  /*a770*/  SHFL.BFLY P0, R167, R231, R177, R230 ;  /* 0x0c0000b1e7a77389 */ /* 0x00006400000000e6 */
[----:B01----:R-:W-:Y:S05]  /*a780*/  ENDCOLLECTIVE ;  /* 0x000000000000791b */ /* 0x003fea0003800000 */
.L_x_2524:
[----:B------:R-:W-:-:S05]  /*a790*/  FADD.FTZ R164, R163, R164 ;  /* 0x000000a4a3a47221 */ /* 0x000fca0000010000 */
[----:B------:R-:W-:Y:S02]  /*a7a0*/  MOV R231, R164 ;  /* 0x000000a400e77202 */ /* 0x000fe40000000f00 */
[----:B------:R-:W-:-:S07]  /*a7b0*/  MOV R6, R167 ;  /* 0x000000a700067202 */ /* 0x000fce0000000f00 */
[----:B------:R-:W-:Y:S05]  /*a7c0*/  WARPSYNC.COLLECTIVE R166, `(.L_x_2525) ;  /* 0x00000000a6087348 */ /* 0x000fea0003c00000 */
[----:B------:R0:W1:Y:S02]  /*a7d0*/  SHFL.BFLY P0, R167, R231, R177, R230 ;  /* 0x0c0000b1e7a77389 */ /* 0x00006400000000e6 */
[----:B01----:R-:W-:Y:S05]  /*a7e0*/  ENDCOLLECTIVE ;  /* 0x000000000000791b */ /* 0x003fea0003800000 */
.L_x_2525:
[----:B------:R-:W-:Y:S01]  /*a7f0*/  MOV R7, R167 ;  /* 0x000000a700077202 */ /* 0x000fe20000000f00 */
[----:B------:R-:W-:Y:S06]  /*a800*/  BRA `(.L_x_2526) ;  /* 0xffffff8000f47947 */ /* 0x000fec000383ffff */
.L_x_2527:
        /* <DEDUP_REMOVED lines=15> */
.L_x_25374:


//--------------------- .text._ZN10layer_norm13ln_bwd_kernelINS_13Kernel_traitsI6__halfS2_S2_S2_fjLj1280ELj1ELj4ELj1ELj16ENS_18Kernel_traits_baseILj1280ES2_S2_S2_S2_fjLj128EEEEELb0ELb0ELb1ELb1EEEvNS_9BwdParamsE --------------------------
	.section	.text._ZN10layer_norm13ln_bwd_kernelINS_13Kernel_traitsI6__halfS2_S2_S2_fjLj1280ELj1ELj4ELj1ELj16ENS_18Kernel_traits_baseILj1280ES2_S2_S2_S2_fjLj128EEEEELb0ELb0ELb1ELb1EEEvNS_9BwdParamsE,"ax",@progbits
	.align	128
        .global         _ZN10layer_norm13ln_bwd_kernelINS_13Kernel_traitsI6__halfS2_S2_S2_fjLj1280ELj1ELj4ELj1ELj16ENS_18Kernel_traits_baseILj1280ES2_S2_S2_S2_fjLj128EEEEELb0ELb0ELb1ELb1EEEvNS_9BwdParamsE
        .type           _ZN10layer_norm13ln_bwd_kernelINS_13Kernel_traitsI6__halfS2_S2_S2_fjLj1280ELj1ELj4ELj1ELj16ENS_18Kernel_traits_baseILj1280ES2_S2_S2_S2_fjLj128EEEEELb0ELb0ELb1ELb1EEEvNS_9BwdParamsE,@function
        .size           _ZN10layer_norm13ln_bwd_kernelINS_13Kernel_traitsI6__halfS2_S2_S2_fjLj1280ELj1ELj4ELj1ELj16ENS_18Kernel_traits_baseILj1280ES2_S2_S2_S2_fjLj128EEEEELb0ELb0ELb1ELb1EEEvNS_9BwdParamsE,(.L_x_25375 - _ZN10layer_norm13ln_bwd_kernelINS_13Kernel_traitsI6__halfS2_S2_S2_fjLj1280ELj1ELj4ELj1ELj16ENS_18Kernel_traits_baseILj1280ES2_S2_S2_S2_fjLj128EEEEELb0ELb0ELb1ELb1EEEvNS_9BwdParamsE)
        .other          _ZN10layer_norm13ln_bwd_kernelINS_13Kernel_traitsI6__halfS2_S2_S2_fjLj1280ELj1ELj4ELj1ELj16ENS_18Kernel_traits_baseILj1280ES2_S2_S2_S2_fjLj128EEEEELb0ELb0ELb1ELb1EEEvNS_9BwdParamsE,@"STO_CUDA_ENTRY STV_DEFAULT"
_ZN10layer_norm13ln_bwd_kernelINS_13Kernel_traitsI6__halfS2_S2_S2_fjLj1280ELj1ELj4ELj1ELj16ENS_18Kernel_traits_baseILj1280ES2_S2_S2_S2_fjLj128EEEEELb0ELb0ELb1ELb1EEEvNS_9BwdParamsE:
.text._ZN10layer_norm13ln_bwd_kernelINS_13Kernel_traitsI6__halfS2_S2_S2_fjLj1280ELj1ELj4ELj1ELj16ENS_18Kernel_traits_baseILj1280ES2_S2_S2_S2_fjLj128EEEEELb0ELb0ELb1ELb1EEEvNS_9BwdParamsE:
        /* <DEDUP_REMOVED lines=67> */
.L_x_2629:
[----:B------:R-:W1:Y:S08]  /*0430*/  LDC.64 R4, c[0x0][0x3f8] ;  /* 0x0000fe00ff047b82 */ /* 0x000e700000000a00 */
[----:B------:R-:W2:Y:S08]  /*0440*/  LDC.64 R20, c[0x0][0x3c8] ;  /* 0x0000f200ff147b82 */ /* 0x000eb00000000a00 */
[----:B------:R-:W3:Y:S01]  /*0450*/  LDC.64 R6, c[0x0][0x3f0] ;  /* 0x0000fc00ff067b82 */ /* 0x000ee20000000a00 */
[----:B-1----:R-:W-:-:S05]  /*0460*/  IMAD.WIDE R214, R0, 0x4, R4 ;  /* 0x0000000400d67825 */ /* 0x002fca00078e0204 */
[----:B0-----:R-:W4:Y:S01]  /*0470*/  LDG.E R2, desc[UR6][R214.64] ;  /* 0x00000006d6027981 */ /* 0x001f22000c1e1900 */
[----:B--2---:R-:W-:-:S05]  /*0480*/  IMAD.WIDE R20, R0, 0x4, R20 ;  /* 0x0000000400147825 */ /* 0x004fca00078e0214 */
[----:B-----5:R0:W5:Y:S01]  /*0490*/  LDG.E R4, desc[UR6][R20.64] ;  /* 0x0000000614047981 */ /* 0x020162000c1e1900 */
[----:B---3--:R-:W-:-:S05]  /*04a0*/  IMAD.WIDE R6, R0, 0x4, R6 ;  /* 0x0000000400067825 */ /* 0x008fca00078e0206 */
[----:B------:R0:W5:Y:S01]  /*04b0*/  LDG.E R5, desc[UR6][R6.64] ;  /* 0x0000000606057981 */ /* 0x000162000c1e1900 */
[----:B------:R-:W-:Y:S01]  /*04c0*/  BSSY.RECONVERGENT B1, `(.L_x_2530) ;  /* 0x00001f2000017945 */ /* 0x000fe20003800200 */
[----:B------:R-:W-:Y:S02]  /*04d0*/  MOV R170, RZ ;  /* 0x000000ff00aa7202 */ /* 0x000fe40000000f00 */
[----:B------:R-:W-:Y:S02]  /*04e0*/  MOV R201, RZ ;  /* 0x000000ff00c97202 */ /* 0x000fe40000000f00 */
[----:B----4-:R-:W-:-:S13]  /*04f0*/  ISETP.GE.AND P3, PT, R2, 0x1, PT ;  /* 0x000000010200780c */ /* 0x010fda0003f66270 */
[----:B0-----:R-:W-:Y:S05]  /*0500*/  @!P3 BRA `(.L_x_2531) ;  /* 0x0000001c004cb947 */ /* 0x001fea0003800000 */
[----:B------:R-:W0:Y:S01]  /*0510*/  S2R R8, SR_TID.X ;  /* 0x0000000000087919 */ /* 0x000e220000002100 */
[----:B------:R-:W-:Y:S01]  /*0520*/  IMAD R3, R0, UR9, RZ ;  /* 0x0000000900037c24 */ /* 0x000fe2000f8e02ff */
[----:B------:R-:W-:Y:S01]  /*0530*/  IADD3 R7, PT, PT, R2, -0x1, RZ ;  /* 0xffffffff02077810 */ /* 0x000fe20007ffe0ff */
[----:B------:R-:W1:Y:S03]  /*0540*/  LDC.64 R152, c[0x0][0x3a8] ;  /* 0x0000ea00ff987b82 */ /* 0x000e660000000a00 */
[----:B------:R-:W-:Y:S01]  /*0550*/  SHF.R.S32.HI R6, RZ, 0x1f, R3 ;  /* 0x0000001fff067819 */ /* 0x000fe20000011403 */
[----:B------:R-:W-:-:S03]  /*0560*/  IMAD R7, R7, UR9, RZ ;  /* 0x0000000907077c24 */ /* 0x000fc6000f8e02ff */
[----:B------:R-:W-:Y:S01]  /*0570*/  LEA.HI R6, R6, R3, RZ, 0x3 ;  /* 0x0000000306067211 */ /* 0x000fe200078f18ff */
[----:B------:R-:W2:Y:S01]  /*0580*/  LDC.64 R168, c[0x0][0x428] ;  /* 0x00010a00ffa87b82 */ /* 0x000ea20000000a00 */
[----:B------:R-:W-:Y:S02]  /*0590*/  LEA R12, P0, R0, UR10, 0x2 ;  /* 0x0000000a000c7c11 */ /* 0x000fe4000f8010ff */
[----:B0-----:R-:W-:Y:S02]  /*05a0*/  LOP3.LUT R3, R8, 0x1f, RZ, 0xc0, !PT ;  /* 0x0000001f08037812 */ /* 0x001fe400078ec0ff */
[----:B------:R-:W-:Y:S02]  /*05b0*/  SHF.R.S32.HI R8, RZ, 0x1f, R7 ;  /* 0x0000001fff087819 */ /* 0x000fe40000011407 */
[----:B------:R-:W-:Y:S02]  /*05c0*/  LEA.HI.SX32 R15, R6, R3, 0x1d ;  /* 0x00000003060f7211 */ /* 0x000fe400078feaff */
[----:B------:R-:W-:-:S02]  /*05d0*/  LEA.HI R7, R8, R7, RZ, 0x3 ;  /* 0x0000000708077211 */ /* 0x000fc400078f18ff */
[C---:B------:R-:W-:Y:S01]  /*05e0*/  IADD3 R17, PT, PT, R15.reuse, 0x20, RZ ;  /* 0x000000200f117810 */ /* 0x040fe20007ffe0ff */
[--C-:B-1----:R-:W-:Y:S01]  /*05f0*/  IMAD.WIDE.U32 R8, R15, 0x10, R152.reuse ;  /* 0x000000100f087825 */ /* 0x102fe200078e0098 */
[----:B------:R-:W-:Y:S02]  /*0600*/  LEA.HI.SX32 R7, R7, R3, 0x1d ;  /* 0x0000000307077211 */ /* 0x000fe400078feaff */
[----:B------:R-:W-:Y:S02]  /*0610*/  IADD3 R19, PT, PT, R15, 0x40, RZ ;  /* 0x000000400f137810 */ /* 0x000fe40007ffe0ff */
[----:B------:R-:W-:Y:S02]  /*0620*/  IADD3 R165, PT, PT, R7, 0x20, RZ ;  /* 0x0000002007a57810 */ /* 0x000fe40007ffe0ff */
[C---:B------:R-:W-:Y:S02]  /*0630*/  IADD3 R23, PT, PT, R15.reuse, 0x60, RZ ;  /* 0x000000600f177810 */ /* 0x040fe40007ffe0ff */
[----:B------:R-:W-:Y:S01]  /*0640*/  IADD3 R189, PT, PT, R15, 0x80, RZ ;  /* 0x000000800fbd7810 */ /* 0x000fe20007ffe0ff */
[----:B------:R-:W-:Y:S01]  /*0650*/  IMAD.WIDE.U32 R160, R17, 0x10, R152 ;  /* 0x0000001011a07825 */ /* 0x000fe200078e0098 */
[----:B------:R-:W-:Y:S01]  /*0660*/  IADD3 R181, PT, PT, R7, 0x60, RZ ;  /* 0x0000006007b57810 */ /* 0x000fe20007ffe0ff */
[----:B------:R-:W3:Y:S01]  /*0670*/  LDG.E.128 R8, desc[UR6][R8.64] ;  /* 0x0000000608087981 */ /* 0x000ee2000c1e1d00 */
[----:B------:R-:W-:Y:S01]  /*0680*/  SHF.R.S32.HI R3, RZ, 0x1f, R0 ;  /* 0x0000001fff037819 */ /* 0x000fe20000011400 */
[----:B--2---:R-:W-:Y:S01]  /*0690*/  IMAD.WIDE.U32 R164, R165, 0x10, R168 ;  /* 0x00000010a5a47825 */ /* 0x004fe200078e00a8 */
[----:B------:R-:W-:Y:S01]  /*06a0*/  IADD3 R173, PT, PT, R7, 0x40, RZ ;  /* 0x0000004007ad7810 */ /* 0x000fe20007ffe0ff */
[----:B------:R-:W2:Y:S01]  /*06b0*/  LDG.E.128 R160, desc[UR6][R160.64] ;  /* 0x00000006a0a07981 */ /* 0x000ea2000c1e1d00 */
[----:B------:R-:W-:Y:S01]  /*06c0*/  LEA.HI.X R13, R0, UR11, R3, 0x2, P0 ;  /* 0x0000000b000d7c11 */ /* 0x000fe200080f1403 */
[--C-:B------:R-:W-:Y:S01]  /*06d0*/  IMAD.WIDE.U32 R156, R19, 0x10, R152.reuse ;  /* 0x00000010139c7825 */ /* 0x100fe200078e0098 */
[----:B------:R-:W-:Y:S01]  /*06e0*/  IADD3 R3, PT, PT, R7, 0x80, RZ ;  /* 0x0000008007037810 */ /* 0x000fe20007ffe0ff */
[----:B------:R-:W4:Y:S02]  /*06f0*/  LDG.E.128 R164, desc[UR6][R164.64] ;  /* 0x00000006a4a47981 */ /* 0x000f24000c1e1d00 */
[----:B------:R-:W-:-:S02]  /*0700*/  IMAD.WIDE.U32 R176, R23, 0x10, R152 ;  /* 0x0000001017b07825 */ /* 0x000fc400078e0098 */
[----:B------:R-:W2:Y:S02]  /*0710*/  LDG.E R21, desc[UR6][R12.64] ;  /* 0x000000060c157981 */ /* 0x000ea4000c1e1900 */
[----:B------:R-:W-:Y:S02]  /*0720*/  IMAD.WIDE.U32 R180, R181, 0x10, R168 ;  /* 0x00000010b5b47825 */ /* 0x000fe400078e00a8 */
[----:B------:R-:W2:Y:S02]  /*0730*/  LDG.E.128 R156, desc[UR6][R156.64] ;  /* 0x000000069c9c7981 */ /* 0x000ea4000c1e1d00 */
[----:B------:R-:W-:Y:S02]  /*0740*/  IMAD.WIDE.U32 R152, R189, 0x10, R152 ;  /* 0x00000010bd987825 */ /* 0x000fe400078e0098 */
[----:B------:R-:W2:Y:S02]  /*0750*/  LDG.E.128 R180, desc[UR6][R180.64] ;  /* 0x00000006b4b47981 */ /* 0x000ea4000c1e1d00 */
[----:B------:R-:W-:-:S02]  /*0760*/  IMAD.WIDE.U32 R184, R7, 0x10, R168 ;  /* 0x0000001007b87825 */ /* 0x000fc400078e00a8 */
[----:B------:R-:W2:Y:S02]  /*0770*/  LDG.E.128 R152, desc[UR6][R152.64] ;  /* 0x0000000698987981 */ /* 0x000ea4000c1e1d00 */
[--C-:B------:R-:W-:Y:S02]  /*0780*/  IMAD.WIDE.U32 R172, R173, 0x10, R168.reuse ;  /* 0x00000010adac7825 */ /* 0x100fe400078e00a8 */
[----:B------:R-:W2:Y:S02]  /*0790*/  LDG.E.128 R184, desc[UR6][R184.64] ;  /* 0x00000006b8b87981 */ /* 0x000ea4000c1e1d00 */
[----:B------:R-:W-:Y:S02]  /*07a0*/  IMAD.WIDE.U32 R168, R3, 0x10, R168 ;  /* 0x0000001003a87825 */ /* 0x000fe400078e00a8 */
[----:B------:R-:W2:Y:S04]  /*07b0*/  LDG.E.128 R172, desc[UR6][R172.64] ;  /* 0x00000006acac7981 */ /* 0x000ea8000c1e1d00 */
[----:B------:R-:W2:Y:S04]  /*07c0*/  LDG.E.128 R168, desc[UR6][R168.64] ;  /* 0x00000006a8a87981 */ /* 0x000ea8000c1e1d00 */
[----:B------:R-:W2:Y:S01]  /*07d0*/  LDG.E.128 R176, desc[UR6][R176.64] ;  /* 0x00000006b0b07981 */ /* 0x000ea2000c1e1d00 */
[----:B------:R-:W-:-:S02]  /*07e0*/  MOV R6, UR14 ;  /* 0x0000000e00067c02 */ /* 0x000fc40008000f00 */
[----:B------:R-:W-:Y:S02]  /*07f0*/  MOV R7, UR15 ;  /* 0x0000000f00077c02 */ /* 0x000fe40008000f00 */
[----:B------:R-:W-:-:S04]  /*0800*/  ISETP.NE.U32.AND P0, PT, R6, RZ, PT ;  /* 0x000000ff0600720c */ /* 0x000fc80003f05070 */
[----:B------:R-:W-:-:S13]  /*0810*/  ISETP.NE.AND.EX P0, PT, R7, RZ, PT, P0 ;  /* 0x000000ff0700720c */ /* 0x000fda0003f05300 */
[----:B------:R-:W0:Y:S08]  /*0820*/  @P0 LDC.64 R194, c[0x0][0x438] ;  /* 0x00010e00ffc20b82 */ /* 0x000e300000000a00 */
[----:B------:R-:W1:Y:S08]  /*0830*/  @P0 LDC.64 R198, c[0x0][0x438] ;  /* 0x00010e00ffc60b82 */ /* 0x000e700000000a00 */
[----:B------:R-:W1:Y:S08]  /*0840*/  @P0 LDC.64 R196, c[0x0][0x438] ;  /* 0x00010e00ffc40b82 */ /* 0x000e700000000a00 */
[----:B------:R-:W1:Y:S01]  /*0850*/  @P0 LDC.64 R192, c[0x0][0x438] ;  /* 0x00010e00ffc00b82 */ /* 0x000e620000000a00 */
[----:B------:R-:W-:Y:S01]  /*0860*/  ISETP.NE.AND P1, PT, RZ, UR8, PT ;  /* 0x00000008ff007c0c */ /* 0x000fe2000bf25270 */
[----:B0-----:R-:W-:-:S05]  /*0870*/  @P0 IMAD.WIDE.U32 R194, R19, 0x10, R194 ;  /* 0x0000001013c20825 */ /* 0x001fca00078e00c2 */
[----:B------:R-:W5:Y:S01]  /*0880*/  @P0 LDG.E.128 R120, desc[UR6][R194.64] ;  /* 0x00000006c2780981 */ /* 0x000f62000c1e1d00 */
[----:B------:R-:W0:Y:S01]  /*0890*/  @P0 LDC.64 R200, c[0x0][0x438] ;  /* 0x00010e00ffc80b82 */ /* 0x000e220000000a00 */
[----:B-1----:R-:W-:-:S05]  /*08a0*/  @P0 IMAD.WIDE.U32 R198, R17, 0x10, R198 ;  /* 0x0000001011c60825 */ /* 0x002fca00078e00c6 */
[----:B------:R-:W5:Y:S01]  /*08b0*/  @P0 LDG.E.128 R116, desc[UR6][R198.64] ;  /* 0x00000006c6740981 */ /* 0x000f62000c1e1d00 */
[----:B------:R-:W-:-:S05]  /*08c0*/  @P0 IMAD.WIDE.U32 R196, R15, 0x10, R196 ;  /* 0x000000100fc40825 */ /* 0x000fca00078e00c4 */
[----:B------:R-:W5:Y:S01]  /*08d0*/  @P0 LDG.E.128 R112, desc[UR6][R196.64] ;  /* 0x00000006c4700981 */ /* 0x000f62000c1e1d00 */
[----:B------:R-:W-:-:S05]  /*08e0*/  @P0 IMAD.WIDE.U32 R192, R23, 0x10, R192 ;  /* 0x0000001017c00825 */ /* 0x000fca00078e00c0 */
[----:B------:R-:W5:Y:S01]  /*08f0*/  @P0 LDG.E.128 R124, desc[UR6][R192.64] ;  /* 0x00000006c07c0981 */ /* 0x000f62000c1e1d00 */
[----:B0-----:R-:W-:-:S05]  /*0900*/  @P0 IMAD.WIDE.U32 R200, R189, 0x10, R200 ;  /* 0x00000010bdc80825 */ /* 0x001fca00078e00c8 */
[----:B------:R0:W5:Y:S02]  /*0910*/  @P0 LDG.E.128 R128, desc[UR6][R200.64] ;  /* 0x00000006c8800981 */ /* 0x000164000c1e1d00 */
[----:B0-----:R-:W-:Y:S02]  /*0920*/  HADD2.F32 R200, -RZ, R92.H0_H0 ;  /* 0x2000005cffc87230 */ /* 0x001fe40000004100 */
[----:B------:R-:W-:Y:S02]  /*0930*/  HADD2.F32 R192, -RZ, R97.H0_H0 ;  /* 0x20000061ffc07230 */ /* 0x000fe40000004100 */
[----:B------:R-:W-:Y:S02]  /*0940*/  HADD2.F32 R194, -RZ, R98.H0_H0 ;  /* 0x20000062ffc27230 */ /* 0x000fe40000004100 */
[----:B------:R-:W-:Y:S02]  /*0950*/  HADD2.F32 R198, -RZ, R99.H0_H0 ;  /* 0x20000063ffc67230 */ /* 0x000fe40000004100 */
[----:B---3--:R-:W-:-:S02]  /*0960*/  HADD2.F32 R20, -RZ, R8.H0_H0 ;  /* 0x20000008ff147230 */ /* 0x008fc40000004100 */
[----:B------:R-:W-:Y:S02]  /*0970*/  HADD2.F32 R19, -RZ, R8.H1_H1 ;  /* 0x30000008ff137230 */ /* 0x000fe40000004100 */
[----:B------:R-:W-:Y:S02]  /*0980*/  HADD2.F32 R18, -RZ, R9.H0_H0 ;  /* 0x20000009ff127230 */ /* 0x000fe40000004100 */
[--C-:B----4-:R-:W-:Y:S02]  /*0990*/  HADD2.F32 R191, -RZ, R167.reuse.H0_H0 ;  /* 0x200000a7ffbf7230 */ /* 0x110fe40000004100 */
[----:B------:R-:W-:Y:S01]  /*09a0*/  HADD2.F32 R202, -RZ, R167.H1_H1 ;  /* 0x300000a7ffca7230 */ /* 0x000fe20000004100 */
[----:B--2---:R-:W-:Y:S01]  /*09b0*/  FSEL R21, R21, RZ, !P1 ;  /* 0x000000ff15157208 */ /* 0x004fe20004800000 */
[----:B------:R-:W-:Y:S02]  /*09c0*/  HADD2.F32 R3, -RZ, R11.H1_H1 ;  /* 0x3000000bff037230 */ /* 0x000fe40000004100 */
[----:B------:R-:W-:-:S02]  /*09d0*/  HADD2.F32 R167, -RZ, R156.H0_H0 ;  /* 0x2000009cffa77230 */ /* 0x000fc40000004100 */
[----:B------:R-:W-:Y:S02]  /*09e0*/  HADD2.F32 R203, -RZ, R156.H1_H1 ;  /* 0x3000009cffcb7230 */ /* 0x000fe40000004100 */
[--C-:B------:R-:W-:Y:S02]  /*09f0*/  HADD2.F32 R217, -RZ, R183.reuse.H0_H0 ;  /* 0x200000b7ffd97230 */ /* 0x100fe40000004100 */
[----:B------:R-:W-:Y:S02]  /*0a00*/  HADD2.F32 R218, -RZ, R183.H1_H1 ;  /* 0x300000b7ffda7230 */ /* 0x000fe40000004100 */
[----:B------:R-:W-:Y:S02]  /*0a10*/  HADD2.F32 R183, -RZ, R152.H0_H0 ;  /* 0x20000098ffb77230 */ /* 0x000fe40000004100 */
[--C-:B------:R-:W-:Y:S02]  /*0a20*/  HADD2.F32 R156, -RZ, R157.reuse.H0_H0 ;  /* 0x2000009dff9c7230 */ /* 0x100fe40000004100 */
[----:B------:R-:W-:-:S02]  /*0a30*/  HADD2.F32 R204, -RZ, R157.H1_H1 ;  /* 0x3000009dffcc7230 */ /* 0x000fc40000004100 */
[----:B------:R-:W-:Y:S02]  /*0a40*/  HADD2.F32 R152, -RZ, R152.H1_H1 ;  /* 0x30000098ff987230 */ /* 0x000fe40000004100 */
[--C-:B------:R-:W-:Y:S02]  /*0a50*/  HADD2.F32 R157, -RZ, R158.reuse.H0_H0 ;  /* 0x2000009eff9d7230 */ /* 0x100fe40000004100 */
[----:B------:R-:W-:Y:S02]  /*0a60*/  HADD2.F32 R205, -RZ, R158.H1_H1 ;  /* 0x3000009effcd7230 */ /* 0x000fe40000004100 */
[C---:B------:R-:W-:Y:S01]  /*0a70*/  FADD.FTZ R223, -R21.reuse, R20 ;  /* 0x0000001415df7221 */ /* 0x040fe20000010100 */
[----:B------:R-:W-:Y:S02]  /*0a80*/  HADD2.F32 R158, -RZ, R159.H0_H0 ;  /* 0x2000009fff9e7230 */ /* 0x000fe40000004100 */
[----:B------:R-:W-:Y:S01]  /*0a90*/  FADD.FTZ R19, -R21, R19 ;  /* 0x0000001315137221 */ /* 0x000fe20000010100 */
[----:B------:R-:W-:-:S02]  /*0aa0*/  HADD2.F32 R17, -RZ, R9.H1_H1 ;  /* 0x30000009ff117230 */ /* 0x000fc40000004100 */
[C---:B------:R-:W-:Y:S01]  /*0ab0*/  FADD.FTZ R225, -R21.reuse, R18 ;  /* 0x0000001215e17221 */ /* 0x040fe20000010100 */
[--C-:B------:R-:W-:Y:S02]  /*0ac0*/  HADD2.F32 R16, -RZ, R10.reuse.H0_H0 ;  /* 0x2000000aff107230 */ /* 0x100fe40000004100 */
[C---:B------:R-:W-:Y:S01]  /*0ad0*/  FADD.FTZ R249, -R21.reuse, R152 ;  /* 0x0000009815f97221 */ /* 0x040fe20000010100 */
[----:B------:R-:W-:Y:S02]  /*0ae0*/  HADD2.F32 R15, -RZ, R10.H1_H1 ;  /* 0x3000000aff0f7230 */ /* 0x000fe40000004100 */
[C---:B------:R-:W-:Y:S01]  /*0af0*/  FADD.FTZ R199, -R21.reuse, R3 ;  /* 0x0000000315c77221 */ /* 0x040fe20000010100 */
[----:B------:R-:W-:Y:S02]  /*0b00*/  HADD2.F32 R14, -RZ, R11.H0_H0 ;  /* 0x2000000bff0e7230 */ /* 0x000fe40000004100 */
[----:B------:R-:W-:Y:S01]  /*0b10*/  FADD.FTZ R233, -R21, R156 ;  /* 0x0000009c15e97221 */ /* 0x000fe20000010100 */
[----:B------:R-:W-:-:S02]  /*0b20*/  HADD2.F32 R9, -RZ, R184.H0_H0 ;  /* 0x200000b8ff097230 */ /* 0x000fc40000004100 */
[----:B------:R-:W-:Y:S01]  /*0b30*/  FADD.FTZ R237, -R21, R158 ;  /* 0x0000009e15ed7221 */ /* 0x000fe20000010100 */
[----:B------:R-:W-:Y:S02]  /*0b40*/  HADD2.F32 R8, -RZ, R184.H1_H1 ;  /* 0x300000b8ff087230 */ /* 0x000fe40000004100 */
[----:B-----5:R-:W-:Y:S01]  /*0b50*/  FMUL.FTZ R3, R4, R223 ;  /* 0x000000df04037220 */ /* 0x020fe20000410000 */
[--C-:B------:R-:W-:Y:S02]  /*0b60*/  HADD2.F32 R11, -RZ, R185.reuse.H0_H0 ;  /* 0x200000b9ff0b7230 */ /* 0x100fe40000004100 */
[----:B------:R-:W-:Y:S02]  /*0b70*/  HADD2.F32 R10, -RZ, R185.H1_H1 ;  /* 0x300000b9ff0a7230 */ /* 0x000fe40000004100 */
[----:B------:R-:W-:Y:S02]  /*0b80*/  HADD2.F32 R152, -RZ, R104.H0_H0 ;  /* 0x20000068ff987230 */ /* 0x000fe40000004100 */
[----:B------:R-:W-:-:S02]  /*0b90*/  HADD2.F32 R18, -RZ, R171.H0_H0 ;  /* 0x200000abff127230 */ /* 0x000fc40000004100 */
[----:B------:R-:W-:Y:S02]  /*0ba0*/  HADD2.F32 R20, -RZ, R171.H1_H1 ;  /* 0x300000abff147230 */ /* 0x000fe40000004100 */
[----:B------:R-:W-:Y:S01]  /*0bb0*/  FMUL.FTZ R156, R4, R19 ;  /* 0x00000013049c7220 */ /* 0x000fe20000410000 */
[--C-:B------:R-:W-:Y:S02]  /*0bc0*/  HADD2.F32 R184, -RZ, R160.reuse.H0_H0 ;  /* 0x200000a0ffb87230 */ /* 0x100fe40000004100 */
[----:B------:R-:W-:Y:S02]  /*0bd0*/  HADD2.F32 R185, -RZ, R160.H1_H1 ;  /* 0x300000a0ffb97230 */ /* 0x000fe40000004100 */
[----:B------:R-:W-:Y:S02]  /*0be0*/  HADD2.F32 R171, -RZ, R104.H1_H1 ;  /* 0x30000068ffab7230 */ /* 0x000fe40000004100 */
[----:B------:R-:W-:Y:S02]  /*0bf0*/  HADD2.F32 R160, -RZ, R161.H0_H0 ;  /* 0x200000a1ffa07230 */ /* 0x000fe40000004100 */
[----:B------:R-:W-:-:S02]  /*0c00*/  HADD2.F32 R209, -RZ, R175.H0_H0 ;  /* 0x200000afffd17230 */ /* 0x000fc40000004100 */
[----:B------:R-:W-:Y:S02]  /*0c10*/  HADD2.F32 R210, -RZ, R175.H1_H1 ;  /* 0x300000afffd27230 */ /* 0x000fe40000004100 */
[----:B------:R-:W-:Y:S02]  /*0c20*/  HADD2.F32 R158, -RZ, R105.H0_H0 ;  /* 0x20000069ff9e7230 */ /* 0x000fe40000004100 */
[C---:B------:R-:W-:Y:S01]  /*0c30*/  FADD.FTZ R17, -R21.reuse, R17 ;  /* 0x0000001115117221 */ /* 0x040fe20000010100 */
[--C-:B------:R-:W-:Y:S02]  /*0c40*/  HADD2.F32 R175, -RZ, R176.reuse.H0_H0 ;  /* 0x200000b0ffaf7230 */ /* 0x100fe40000004100 */
[----:B------:R-:W-:Y:S01]  /*0c50*/  FADD.FTZ R227, -R21, R16 ;  /* 0x0000001015e37221 */ /* 0x000fe20000010100 */
[----:B------:R-:W-:Y:S02]  /*0c60*/  HADD2.F32 R176, -RZ, R176.H1_H1 ;  /* 0x300000b0ffb07230 */ /* 0x000fe40000004100 */
[-C--:B------:R-:W-:Y:S01]  /*0c70*/  FMUL.FTZ R152, R152, R9.reuse ;  /* 0x0000000998987220 */ /* 0x080fe20000410000 */
[----:B------:R-:W-:Y:S01]  /*0c80*/  FADD.FTZ R132, R132, R9 ;  /* 0x0000000984847221 */ /* 0x000fe20000010000 */
[----:B------:R-:W-:Y:S01]  /*0c90*/  FFMA.FTZ R36, R3, R9, R36 ;  /* 0x0000000903247223 */ /* 0x000fe20000010024 */
[----:B------:R-:W-:-:S02]  /*0ca0*/  HADD2.F32 R13, -RZ, R186.H0_H0 ;  /* 0x200000baff0d7230 */ /* 0x000fc40000004100 */
[-C--:B------:R-:W-:Y:S01]  /*0cb0*/  FMUL.FTZ R9, R171, R8.reuse ;  /* 0x00000008ab097220 */ /* 0x080fe20000410000 */
[----:B------:R-:W-:Y:S02]  /*0cc0*/  HADD2.F32 R12, -RZ, R186.H1_H1 ;  /* 0x300000baff0c7230 */ /* 0x000fe40000004100 */
[----:B------:R-:W-:Y:S01]  /*0cd0*/  FADD.FTZ R133, R133, R8 ;  /* 0x0000000885857221 */ /* 0x000fe20000010000 */
[----:B------:R-:W-:Y:S01]  /*0ce0*/  FFMA.FTZ R37, R156, R8, R37 ;  /* 0x000000089c257223 */ /* 0x000fe20000010025 */
[--C-:B------:R-:W-:Y:S02]  /*0cf0*/  HADD2.F32 R23, -RZ, R187.reuse.H0_H0 ;  /* 0x200000bbff177230 */ /* 0x100fe40000004100 */
[C---:B------:R-:W-:Y:S01]  /*0d00*/  FADD.FTZ R195, -R21.reuse, R184 ;  /* 0x000000b815c37221 */ /* 0x040fe20000010100 */
[----:B------:R-:W-:Y:S02]  /*0d10*/  HADD2.F32 R22, -RZ, R187.H1_H1 ;  /* 0x300000bbff167230 */ /* 0x000fe40000004100 */
[----:B------:R-:W-:Y:S01]  /*0d20*/  FADD.FTZ R193, -R21, R160 ;  /* 0x000000a015c17221 */ /* 0x000fe20000010100 */
[----:B------:R-:W-:-:S02]  /*0d30*/  HADD2.F32 R186, -RZ, R161.H1_H1 ;  /* 0x300000a1ffba7230 */ /* 0x000fc40000004100 */
[----:B------:R-:W-:Y:S01]  /*0d40*/  FMUL.FTZ R225, R4, R225 ;  /* 0x000000e104e17220 */ /* 0x000fe20000410000 */
[----:B------:R-:W-:Y:S02]  /*0d50*/  HADD2.F32 R19, -RZ, R105.H1_H1 ;  /* 0x30000069ff137230 */ /* 0x000fe40000004100 */
[----:B------:R-:W-:Y:S01]  /*0d60*/  FMUL.FTZ R8, R158, R11 ;  /* 0x0000000b9e087220 */ /* 0x000fe20000410000 */
[--C-:B------:R-:W-:Y:S02]  /*0d70*/  HADD2.F32 R161, -RZ, R162.reuse.H0_H0 ;  /* 0x200000a2ffa17230 */ /* 0x100fe40000004100 */
[----:B------:R-:W-:Y:S01]  /*0d80*/  FMUL.FTZ R158, R4, R17 ;  /* 0x00000011049e7220 */ /* 0x000fe20000410000 */
[----:B------:R-:W-:Y:S02]  /*0d90*/  HADD2.F32 R187, -RZ, R162.H1_H1 ;  /* 0x300000a2ffbb7230 */ /* 0x000fe40000004100 */
[----:B------:R-:W-:Y:S01]  /*0da0*/  FADD.FTZ R241, -R21, R176 ;  /* 0x000000b015f17221 */ /* 0x000fe20000010100 */
[----:B------:R-:W-:-:S02]  /*0db0*/  HADD2.F32 R160, -RZ, R106.H0_H0 ;  /* 0x2000006affa07230 */ /* 0x000fc40000004100 */
[----:B------:R-:W-:Y:S01]  /*0dc0*/  FMUL.FTZ R227, R4, R227 ;  /* 0x000000e304e37220 */ /* 0x000fe20000410000 */
[--C-:B------:R-:W-:Y:S02]  /*0dd0*/  HADD2.F32 R162, -RZ, R163.reuse.H0_H0 ;  /* 0x200000a3ffa27230 */ /* 0x100fe40000004100 */
[----:B------:R-:W-:Y:S02]  /*0de0*/  HADD2.F32 R188, -RZ, R163.H1_H1 ;  /* 0x300000a3ffbc7230 */ /* 0x000fe40000004100 */
[----:B------:R-:W-:Y:S02]  /*0df0*/  HADD2.F32 R212, -RZ, R178.H0_H0 ;  /* 0x200000b2ffd47230 */ /* 0x000fe40000004100 */
[----:B------:R-:W-:Y:S02]  /*0e00*/  HADD2.F32 R17, -RZ, R106.H1_H1 ;  /* 0x3000006aff117230 */ /* 0x000fe40000004100 */
[----:B------:R-:W-:Y:S01]  /*0e10*/  FADD.FTZ R15, -R21, R15 ;  /* 0x0000000f150f7221 */ /* 0x000fe20000010100 */
[----:B------:R-:W-:-:S02]  /*0e20*/  HADD2.F32 R163, -RZ, R164.H0_H0 ;  /* 0x200000a4ffa37230 */ /* 0x000fc40000004100 */
[----:B------:R-:W-:Y:S01]  /*0e30*/  FADD.FTZ R134, R134, R11 ;  /* 0x0000000b86867221 */ /* 0x000fe20000010000 */
[----:B------:R-:W-:Y:S02]  /*0e40*/  HADD2.F32 R178, -RZ, R178.H1_H1 ;  /* 0x300000b2ffb27230 */ /* 0x000fe40000004100 */
[----:B------:R-:W-:Y:S01]  /*0e50*/  FFMA.FTZ R38, R225, R11, R38 ;  /* 0x0000000be1267223 */ /* 0x000fe20000010026 */
[----:B------:R-:W-:Y:S02]  /*0e60*/  HADD2.F32 R176, -RZ, R100.H0_H0 ;  /* 0x20000064ffb07230 */ /* 0x000fe40000004100 */
[----:B------:R-:W-:Y:S01]  /*0e70*/  FMUL.FTZ R195, R4, R195 ;  /* 0x000000c304c37220 */ /* 0x000fe20000410000 */
[-C--:B------:R-:W-:Y:S01]  /*0e80*/  FMUL.FTZ R11, R19, R10.reuse ;  /* 0x0000000a130b7220 */ /* 0x080fe20000410000 */
[----:B------:R-:W-:Y:S01]  /*0e90*/  FADD.FTZ R135, R135, R10 ;  /* 0x0000000a87877221 */ /* 0x000fe20000010000 */
[----:B------:R-:W-:Y:S01]  /*0ea0*/  FFMA.FTZ R39, R158, R10, R39 ;  /* 0x0000000a9e277223 */ /* 0x000fe20000010027 */
[C---:B------:R-:W-:Y:S01]  /*0eb0*/  FADD.FTZ R161, -R21.reuse, R161 ;  /* 0x000000a115a17221 */ /* 0x040fe20000010100 */
[----:B------:R-:W-:Y:S01]  /*0ec0*/  FADD.FTZ R187, -R21, R187 ;  /* 0x000000bb15bb7221 */ /* 0x000fe20000010100 */
[-C--:B------:R-:W-:Y:S01]  /*0ed0*/  FMUL.FTZ R10, R160, R13.reuse ;  /* 0x0000000da00a7220 */ /* 0x080fe20000410000 */
[----:B------:R-:W-:Y:S01]  /*0ee0*/  FADD.FTZ R140, R140, R13 ;  /* 0x0000000d8c8c7221 */ /* 0x000fe20000010000 */
[----:B------:R-:W-:Y:S01]  /*0ef0*/  FFMA.FTZ R40, R227, R13, R40 ;  /* 0x0000000de3287223 */ /* 0x000fe20000010028 */
[----:B------:R-:W-:-:S02]  /*0f00*/  HADD2.F32 R189, -RZ, R165.H0_H0 ;  /* 0x200000a5ffbd7230 */ /* 0x000fc40000004100 */
[----:B------:R-:W-:Y:S01]  /*0f10*/  FADD.FTZ R229, -R21, R162 ;  /* 0x000000a215e57221 */ /* 0x000fe20000010100 */
[----:B------:R-:W-:Y:S02]  /*0f20*/  HADD2.F32 R190, -RZ, R165.H1_H1 ;  /* 0x300000a5ffbe7230 */ /* 0x000fe40000004100 */
[----:B------:R-:W-:Y:S01]  /*0f30*/  FMUL.FTZ R13, R17, R12 ;  /* 0x0000000c110d7220 */ /* 0x000fe20000410000 */
[--C-:B------:R-:W-:Y:S02]  /*0f40*/  HADD2.F32 R165, -RZ, R166.reuse.H0_H0 ;  /* 0x200000a6ffa57230 */ /* 0x100fe40000004100 */
[----:B------:R-:W-:Y:S01]  /*0f50*/  FADD.FTZ R245, -R21, R178 ;  /* 0x000000b215f57221 */ /* 0x000fe20000010100 */
[----:B------:R-:W-:Y:S01]  /*0f60*/  FMUL.FTZ R160, R4, R15 ;  /* 0x0000000f04a07220 */ /* 0x000fe20000410000 */
[----:B------:R-:W-:Y:S02]  /*0f70*/  HADD2.F32 R162, -RZ, R107.H0_H0 ;  /* 0x2000006bffa27230 */ /* 0x000fe40000004100 */
[-C--:B------:R-:W-:Y:S01]  /*0f80*/  FMUL.FTZ R17, R176, R163.reuse ;  /* 0x000000a3b0117220 */ /* 0x080fe20000410000 */
[----:B------:R-:W-:Y:S01]  /*0f90*/  FADD.FTZ R84, R84, R163 ;  /* 0x000000a354547221 */ /* 0x000fe20000010000 */
[----:B------:R-:W-:Y:S01]  /*0fa0*/  FFMA.FTZ R44, R195, R163, R44 ;  /* 0x000000a3c32c7223 */ /* 0x000fe2000001002c */
[----:B------:R-:W-:-:S02]  /*0fb0*/  HADD2.F32 R166, -RZ, R166.H1_H1 ;  /* 0x300000a6ffa67230 */ /* 0x000fc40000004100 */
[C---:B------:R-:W-:Y:S01]  /*0fc0*/  FADD.FTZ R201, -R21.reuse, R186 ;  /* 0x000000ba15c97221 */ /* 0x040fe20000010100 */
[--C-:B------:R-:W-:Y:S02]  /*0fd0*/  HADD2.F32 R178, -RZ, R102.reuse.H0_H0 ;  /* 0x20000066ffb27230 */ /* 0x100fe40000004100 */
[C---:B------:R-:W-:Y:S01]  /*0fe0*/  FMUL.FTZ R161, R4.reuse, R161 ;  /* 0x000000a104a17220 */ /* 0x040fe20000410000 */
[----:B------:R-:W-:Y:S02]  /*0ff0*/  HADD2.F32 R163, -RZ, R102.H1_H1 ;  /* 0x30000066ffa37230 */ /* 0x000fe40000004100 */
[----:B------:R-:W-:Y:S01]  /*1000*/  FMUL.FTZ R184, R4, R187 ;  /* 0x000000bb04b87220 */ /* 0x000fe20000410000 */
[----:B------:R-:W-:Y:S02]  /*1010*/  HADD2.F32 R186, -RZ, R103.H0_H0 ;  /* 0x20000067ffba7230 */ /* 0x000fe40000004100 */
[----:B------:R-:W-:Y:S01]  /*1020*/  FADD.FTZ R231, -R21, R188 ;  /* 0x000000bc15e77221 */ /* 0x000fe20000010100 */
[----:B------:R-:W-:Y:S01]  /*1030*/  FADD.FTZ R141, R141, R12 ;  /* 0x0000000c8d8d7221 */ /* 0x000fe20000010000 */
[----:B------:R-:W-:Y:S01]  /*1040*/  FFMA.FTZ R41, R160, R12, R41 ;  /* 0x0000000ca0297223 */ /* 0x000fe20000010029 */
[----:B------:R-:W-:-:S02]  /*1050*/  HADD2.F32 R15, -RZ, R107.H1_H1 ;  /* 0x3000006bff0f7230 */ /* 0x000fc40000004100 */
[----:B------:R-:W-:Y:S01]  /*1060*/  FMUL.FTZ R12, R162, R23 ;  /* 0x00000017a20c7220 */ /* 0x000fe20000410000 */
[----:B------:R-:W-:Y:S01]  /*1070*/  FMUL.FTZ R162, R4, R199 ;  /* 0x000000c704a27220 */ /* 0x000fe20000410000 */
[-C--:B------:R-:W-:Y:S01]  /*1080*/  FMUL.FTZ R178, R178, R165.reuse ;  /* 0x000000a5b2b27220 */ /* 0x080fe20000410000 */
[----:B------:R-:W-:Y:S01]  /*1090*/  FADD.FTZ R148, R148, R165 ;  /* 0x000000a594947221 */ /* 0x000fe20000010000 */
[----:B------:R-:W-:Y:S01]  /*10a0*/  FFMA.FTZ R48, R161, R165, R48 ;  /* 0x000000a5a1307223 */ /* 0x000fe20000010030 */
[-C--:B------:R-:W-:Y:S01]  /*10b0*/  FMUL.FTZ R163, R163, R166.reuse ;  /* 0x000000a6a3a37220 */ /* 0x080fe20000410000 */
[----:B------:R-:W-:Y:S01]  /*10c0*/  FADD.FTZ R149, R149, R166 ;  /* 0x000000a695957221 */ /* 0x000fe20000010000 */
[----:B------:R-:W-:Y:S01]  /*10d0*/  FFMA.FTZ R49, R184, R166, R49 ;  /* 0x000000a6b8317223 */ /* 0x000fe20000010031 */
[----:B------:R-:W-:Y:S01]  /*10e0*/  FADD.FTZ R185, -R21, R185 ;  /* 0x000000b915b97221 */ /* 0x000fe20000010100 */
[----:B------:R-:W-:Y:S02]  /*10f0*/  HADD2.F32 R165, -RZ, R103.H1_H1 ;  /* 0x30000067ffa57230 */ /* 0x000fe40000004100 */
[----:B------:R-:W-:Y:S01]  /*1100*/  FMUL.FTZ R166, R186, R191 ;  /* 0x000000bfbaa67220 */ /* 0x000fe20000410000 */
[----:B------:R-:W-:Y:S01]  /*1110*/  FMUL.FTZ R186, R4, R231 ;  /* 0x000000e704ba7220 */ /* 0x000fe20000410000 */
[----:B------:R-:W-:-:S02]  /*1120*/  HADD2.F32 R164, -RZ, R164.H1_H1 ;  /* 0x300000a4ffa47230 */ /* 0x000fc40000004100 */
[-C--:B------:R-:W-:Y:S01]  /*1130*/  FMUL.FTZ R15, R15, R22.reuse ;  /* 0x000000160f0f7220 */ /* 0x080fe20000410000 */
[----:B------:R-:W-:Y:S01]  /*1140*/  FADD.FTZ R143, R143, R22 ;  /* 0x000000168f8f7221 */ /* 0x000fe20000010000 */
[----:B------:R-:W-:Y:S01]  /*1150*/  FFMA.FTZ R43, R162, R22, R43 ;  /* 0x00000016a22b7223 */ /* 0x000fe2000001002b */
[----:B------:R-:W-:Y:S02]  /*1160*/  HADD2.F32 R19, -RZ, R100.H1_H1 ;  /* 0x30000064ff137230 */ /* 0x000fe40000004100 */
[C---:B------:R-:W-:Y:S01]  /*1170*/  FMUL.FTZ R22, R4.reuse, R185 ;  /* 0x000000b904167220 */ /* 0x040fe20000410000 */
[----:B------:R-:W-:Y:S02]  /*1180*/  HADD2.F32 R176, -RZ, R101.H0_H0 ;  /* 0x20000065ffb07230 */ /* 0x000fe40000004100 */
[----:B------:R-:W-:Y:S01]  /*1190*/  FMUL.FTZ R193, R4, R193 ;  /* 0x000000c104c17220 */ /* 0x000fe20000410000 */
[-C--:B------:R-:W-:Y:S01]  /*11a0*/  FMUL.FTZ R165, R165, R202.reuse ;  /* 0x000000caa5a57220 */ /* 0x080fe20000410000 */
[----:B------:R-:W-:Y:S01]  /*11b0*/  FADD.FTZ R151, R151, R202 ;  /* 0x000000ca97977221 */ /* 0x000fe20000010000 */
[----:B------:R-:W-:Y:S01]  /*11c0*/  FFMA.FTZ R51, R186, R202, R51 ;  /* 0x000000caba337223 */ /* 0x000fe20000010033 */
[----:B------:R-:W-:Y:S01]  /*11d0*/  FADD.FTZ R202, RZ, R152 ;  /* 0x00000098ffca7221 */ /* 0x000fe20000010000 */
[----:B------:R-:W-:Y:S01]  /*11e0*/  FFMA.FTZ R187, R3, R152, RZ ;  /* 0x0000009803bb7223 */ /* 0x000fe200000100ff */
[-C--:B------:R-:W-:Y:S01]  /*11f0*/  FMUL.FTZ R19, R19, R164.reuse ;  /* 0x000000a413137220 */ /* 0x080fe20000410000 */
[----:B------:R-:W-:Y:S01]  /*1200*/  FADD.FTZ R85, R85, R164 ;  /* 0x000000a455557221 */ /* 0x000fe20000010000 */
[----:B------:R-:W-:Y:S01]  /*1210*/  FFMA.FTZ R45, R22, R164, R45 ;  /* 0x000000a4162d7223 */ /* 0x000fe2000001002d */
[----:B------:R-:W-:Y:S01]  /*1220*/  FADD.FTZ R197, -R21, R14 ;  /* 0x0000000e15c57221 */ /* 0x000fe20000010100 */
[-C--:B------:R-:W-:Y:S01]  /*1230*/  FMUL.FTZ R164, R176, R189.reuse ;  /* 0x000000bdb0a47220 */ /* 0x080fe20000410000 */
[----:B------:R-:W-:Y:S01]  /*1240*/  FADD.FTZ R86, R86, R189 ;  /* 0x000000bd56567221 */ /* 0x000fe20000010000 */
[----:B------:R-:W-:Y:S01]  /*1250*/  FFMA.FTZ R46, R193, R189, R46 ;  /* 0x000000bdc12e7223 */ /* 0x000fe2000001002e */
[----:B------:R-:W-:Y:S01]  /*1260*/  FADD.FTZ R189, R202, R9 ;  /* 0x00000009cabd7221 */ /* 0x000fe20000010000 */
[----:B------:R-:W-:Y:S01]  /*1270*/  FMUL.FTZ R229, R4, R229 ;  /* 0x000000e504e57220 */ /* 0x000fe20000410000 */
[----:B------:R-:W-:Y:S01]  /*1280*/  FFMA.FTZ R202, R156, R9, R187 ;  /* 0x000000099cca7223 */ /* 0x000fe200000100bb */
[C---:B------:R-:W-:Y:S01]  /*1290*/  FADD.FTZ R175, -R21.reuse, R175 ;  /* 0x000000af15af7221 */ /* 0x040fe20000010100 */
[----:B------:R-:W-:Y:S01]  /*12a0*/  FADD.FTZ R235, -R21, R204 ;  /* 0x000000cc15eb7221 */ /* 0x000fe20000010100 */
[----:B------:R-:W-:Y:S01]  /*12b0*/  FMUL.FTZ R197, R4, R197 ;  /* 0x000000c504c57220 */ /* 0x000fe20000410000 */
[----:B------:R-:W-:-:S02]  /*12c0*/  HADD2.F32 R213, -RZ, R179.H0_H0 ;  /* 0x200000b3ffd57230 */ /* 0x000fc40000004100 */
[----:B------:R-:W-:Y:S01]  /*12d0*/  FADD.FTZ R204, R189, R8 ;  /* 0x00000008bdcc7221 */ /* 0x000fe20000010000 */
[----:B------:R-:W-:Y:S02]  /*12e0*/  HADD2.F32 R214, -RZ, R179.H1_H1 ;  /* 0x300000b3ffd67230 */ /* 0x000fe40000004100 */
[----:B------:R-:W-:Y:S01]  /*12f0*/  FADD.FTZ R150, R150, R191 ;  /* 0x000000bf96967221 */ /* 0x000fe20000010000 */
[--C-:B------:R-:W-:Y:S02]  /*1300*/  HADD2.F32 R179, -RZ, R180.reuse.H0_H0 ;  /* 0x200000b4ffb37230 */ /* 0x100fe40000004100 */
[----:B------:R-:W-:Y:S01]  /*1310*/  FFMA.FTZ R50, R229, R191, R50 ;  /* 0x000000bfe5327223 */ /* 0x000fe20000010032 */
[----:B------:R-:W-:Y:S01]  /*1320*/  FFMA.FTZ R187, R225, R8, R202 ;  /* 0x00000008e1bb7223 */ /* 0x000fe200000100ca */
[----:B------:R-:W-:Y:S02]  /*1330*/  HADD2.F32 R180, -RZ, R180.H1_H1 ;  /* 0x300000b4ffb47230 */ /* 0x000fe40000004100 */
[----:B------:R-:W-:Y:S01]  /*1340*/  FMUL.FTZ R175, R4, R175 ;  /* 0x000000af04af7220 */ /* 0x000fe20000410000 */
[----:B------:R-:W-:-:S02]  /*1350*/  HADD2.F32 R191, -RZ, R92.H1_H1 ;  /* 0x3000005cffbf7230 */ /* 0x000fc40000004100 */
[----:B------:R-:W-:Y:S01]  /*1360*/  FADD.FTZ R142, R142, R23 ;  /* 0x000000178e8e7221 */ /* 0x000fe20000010000 */
[----:B------:R-:W-:Y:S01]  /*1370*/  FFMA.FTZ R42, R197, R23, R42 ;  /* 0x00000017c52a7223 */ /* 0x000fe2000001002a */
[----:B------:R-:W-:Y:S01]  /*1380*/  FMUL.FTZ R202, R4, R241 ;  /* 0x000000f104ca7220 */ /* 0x000fe20000410000 */
[----:B------:R-:W-:Y:S02]  /*1390*/  HADD2.F32 R206, -RZ, R159.H1_H1 ;  /* 0x3000009fffce7230 */ /* 0x000fe40000004100 */
[----:B------:R-:W-:Y:S01]  /*13a0*/  FADD.FTZ R189, R204, R11 ;  /* 0x0000000bccbd7221 */ /* 0x000fe20000010000 */
[----:B------:R-:W-:Y:S02]  /*13b0*/  HADD2.F32 R23, -RZ, R101.H1_H1 ;  /* 0x30000065ff177230 */ /* 0x000fe40000004100 */
[C---:B------:R-:W-:Y:S01]  /*13c0*/  FADD.FTZ R167, -R21.reuse, R167 ;  /* 0x000000a715a77221 */ /* 0x040fe20000010100 */
[----:B------:R-:W-:Y:S01]  /*13d0*/  FMUL.FTZ R176, R4, R201 ;  /* 0x000000c904b07220 */ /* 0x000fe20000410000 */
[----:B------:R-:W-:Y:S01]  /*13e0*/  FFMA.FTZ R204, R158, R11, R187 ;  /* 0x0000000b9ecc7223 */ /* 0x000fe200000100bb */
[----:B------:R-:W-:Y:S01]  /*13f0*/  FADD.FTZ R203, -R21, R203 ;  /* 0x000000cb15cb7221 */ /* 0x000fe20000010100 */
[-C--:B------:R-:W-:Y:S01]  /*1400*/  FMUL.FTZ R200, R200, R179.reuse ;  /* 0x000000b3c8c87220 */ /* 0x080fe20000410000 */
[----:B------:R-:W-:Y:S01]  /*1410*/  FADD.FTZ R80, R80, R179 ;  /* 0x000000b350507221 */ /* 0x000fe20000010000 */
[----:B------:R-:W-:Y:S01]  /*1420*/  FFMA.FTZ R60, R175, R179, R60 ;  /* 0x000000b3af3c7223 */ /* 0x000fe2000001003c */
[-C--:B------:R-:W-:Y:S01]  /*1430*/  FMUL.FTZ R179, R191, R180.reuse ;  /* 0x000000b4bfb37220 */ /* 0x080fe20000410000 */
[----:B------:R-:W-:Y:S01]  /*1440*/  FADD.FTZ R81, R81, R180 ;  /* 0x000000b451517221 */ /* 0x000fe20000010000 */
[----:B------:R-:W-:Y:S01]  /*1450*/  FFMA.FTZ R61, R202, R180, R61 ;  /* 0x000000b4ca3d7223 */ /* 0x000fe2000001003d */
[----:B------:R-:W-:-:S02]  /*1460*/  HADD2.F32 R159, -RZ, R172.H0_H0 ;  /* 0x200000acff9f7230 */ /* 0x000fc40000004100 */
[----:B------:R-:W-:Y:S01]  /*1470*/  FADD.FTZ R180, R189, R10 ;  /* 0x0000000abdb47221 */ /* 0x000fe20000010000 */
[----:B------:R-:W-:Y:S02]  /*1480*/  HADD2.F32 R188, -RZ, R96.H0_H0 ;  /* 0x20000060ffbc7230 */ /* 0x000fe40000004100 */
[----:B------:R-:W-:Y:S01]  /*1490*/  FADD.FTZ R239, -R21, R206 ;  /* 0x000000ce15ef7221 */ /* 0x000fe20000010100 */
[----:B------:R-:W-:Y:S02]  /*14a0*/  HADD2.F32 R172, -RZ, R172.H1_H1 ;  /* 0x300000acffac7230 */ /* 0x000fe40000004100 */
[-C--:B------:R-:W-:Y:S01]  /*14b0*/  FMUL.FTZ R23, R23, R190.reuse ;  /* 0x000000be17177220 */ /* 0x080fe20000410000 */
[----:B------:R-:W-:Y:S01]  /*14c0*/  FADD.FTZ R87, R87, R190 ;  /* 0x000000be57577221 */ /* 0x000fe20000010000 */
[----:B------:R-:W-:Y:S01]  /*14d0*/  FFMA.FTZ R47, R176, R190, R47 ;  /* 0x000000beb02f7223 */ /* 0x000fe2000001002f */
[----:B------:R-:W-:Y:S01]  /*14e0*/  FMUL.FTZ R167, R4, R167 ;  /* 0x000000a704a77220 */ /* 0x000fe20000410000 */
[----:B------:R-:W-:-:S02]  /*14f0*/  HADD2.F32 R171, -RZ, R96.H1_H1 ;  /* 0x30000060ffab7230 */ /* 0x000fc40000004100 */
[----:B------:R-:W-:Y:S01]  /*1500*/  FFMA.FTZ R187, R227, R10, R204 ;  /* 0x0000000ae3bb7223 */ /* 0x000fe200000100cc */
[----:B------:R-:W-:Y:S02]  /*1510*/  HADD2.F32 R207, -RZ, R173.H0_H0 ;  /* 0x200000adffcf7230 */ /* 0x000fe40000004100 */
[----:B------:R-:W-:Y:S01]  /*1520*/  FMUL.FTZ R190, R4, R203 ;  /* 0x000000cb04be7220 */ /* 0x000fe20000410000 */
[----:B------:R-:W-:Y:S02]  /*1530*/  HADD2.F32 R215, -RZ, R181.H0_H0 ;  /* 0x200000b5ffd77230 */ /* 0x000fe40000004100 */
[----:B------:R-:W-:Y:S02]  /*1540*/  HADD2.F32 R206, -RZ, R93.H0_H0 ;  /* 0x2000005dffce7230 */ /* 0x000fe40000004100 */
[----:B------:R-:W-:Y:S01]  /*1550*/  FADD.FTZ R189, R180, R13 ;  /* 0x0000000db4bd7221 */ /* 0x000fe20000010000 */
[-C--:B------:R-:W-:Y:S01]  /*1560*/  FMUL.FTZ R188, R188, R159.reuse ;  /* 0x0000009fbcbc7220 */ /* 0x080fe20000410000 */
[----:B------:R-:W-:Y:S01]  /*1570*/  FADD.FTZ R28, R28, R159 ;  /* 0x0000009f1c1c7221 */ /* 0x000fe20000010000 */
[----:B------:R-:W-:Y:S01]  /*1580*/  FFMA.FTZ R52, R167, R159, R52 ;  /* 0x0000009fa7347223 */ /* 0x000fe20000010034 */
[----:B------:R-:W-:Y:S01]  /*1590*/  FFMA.FTZ R204, R160, R13, R187 ;  /* 0x0000000da0cc7223 */ /* 0x000fe200000100bb */
[-C--:B------:R-:W-:Y:S01]  /*15a0*/  FMUL.FTZ R159, R171, R172.reuse ;  /* 0x000000acab9f7220 */ /* 0x080fe20000410000 */
[----:B------:R-:W-:Y:S01]  /*15b0*/  FADD.FTZ R29, R29, R172 ;  /* 0x000000ac1d1d7221 */ /* 0x000fe20000010000 */
[----:B------:R-:W-:Y:S01]  /*15c0*/  FFMA.FTZ R53, R190, R172, R53 ;  /* 0x000000acbe357223 */ /* 0x000fe20000010035 */
[----:B------:R-:W-:-:S02]  /*15d0*/  HADD2.F32 R208, -RZ, R173.H1_H1 ;  /* 0x300000adffd07230 */ /* 0x000fc40000004100 */
[----:B------:R-:W-:Y:S01]  /*15e0*/  FMUL.FTZ R172, R192, R207 ;  /* 0x000000cfc0ac7220 */ /* 0x000fe20000410000 */
[----:B------:R-:W-:Y:S02]  /*15f0*/  HADD2.F32 R171, -RZ, R97.H1_H1 ;  /* 0x30000061ffab7230 */ /* 0x000fe40000004100 */
[----:B------:R-:W-:Y:S01]  /*1600*/  FMUL.FTZ R180, R206, R215 ;  /* 0x000000d7ceb47220 */ /* 0x000fe20000410000 */
[----:B------:R-:W-:Y:S01]  /*1610*/  FMUL.FTZ R192, R4, R235 ;  /* 0x000000eb04c07220 */ /* 0x000fe20000410000 */
        /* <DEDUP_REMOVED lines=8> */
[----:B------:R-:W-:Y:S01]  /*16a0*/  FADD.FTZ R157, -R21, R157 ;  /* 0x0000009d159d7221 */ /* 0x000fe20000010100 */
[----:B------:R-:W-:Y:S01]  /*16b0*/  FADD.FTZ R206, R206, R17 ;  /* 0x00000011cece7221 */ /* 0x000fe20000010000 */
[----:B------:R-:W-:Y:S02]  /*16c0*/  HADD2.F32 R177, -RZ, R177.H1_H1 ;  /* 0x300000b1ffb17230 */ /* 0x000fe40000004100 */
[----:B------:R-:W-:Y:S01]  /*16d0*/  FFMA.FTZ R187, R195, R17, R208 ;  /* 0x00000011c3bb7223 */ /* 0x000fe200000100d0 */
[----:B------:R-:W-:Y:S01]  /*16e0*/  FADD.FTZ R205, -R21, R205 ;  /* 0x000000cd15cd7221 */ /* 0x000fe20000010100 */
[--C-:B------:R-:W-:Y:S02]  /*16f0*/  HADD2.F32 R173, -RZ, R174.reuse.H0_H0 ;  /* 0x200000aeffad7230 */ /* 0x100fe40000004100 */
[----:B------:R-:W-:Y:S01]  /*1700*/  FADD.FTZ R189, R206, R19 ;  /* 0x00000013cebd7221 */ /* 0x000fe20000010000 */
[----:B------:R-:W-:Y:S02]  /*1710*/  HADD2.F32 R174, -RZ, R174.H1_H1 ;  /* 0x300000aeffae7230 */ /* 0x000fe40000004100 */
[----:B------:R-:W-:Y:S01]  /*1720*/  FMUL.FTZ R157, R4, R157 ;  /* 0x0000009d049d7220 */ /* 0x000fe20000410000 */
[----:B------:R-:W-:-:S02]  /*1730*/  HADD2.F32 R185, -RZ, R98.H1_H1 ;  /* 0x30000062ffb97230 */ /* 0x000fc40000004100 */
[----:B------:R-:W-:Y:S01]  /*1740*/  FFMA.FTZ R206, R22, R19, R187 ;  /* 0x0000001316ce7223 */ /* 0x000fe200000100bb */
[----:B------:R-:W-:Y:S02]  /*1750*/  HADD2.F32 R216, -RZ, R181.H1_H1 ;  /* 0x300000b5ffd87230 */ /* 0x000fe40000004100 */
[----:B------:R-:W-:Y:S01]  /*1760*/  FADD.FTZ R177, -R21, R177 ;  /* 0x000000b115b17221 */ /* 0x000fe20000010100 */
[----:B------:R-:W-:Y:S02]  /*1770*/  HADD2.F32 R191, -RZ, R93.H1_H1 ;  /* 0x3000005dffbf7230 */ /* 0x000fe40000004100 */
[----:B------:R-:W-:Y:S01]  /*1780*/  FMUL.FTZ R196, R4, R205 ;  /* 0x000000cd04c47220 */ /* 0x000fe20000410000 */
[----:B------:R-:W-:Y:S01]  /*1790*/  FADD.FTZ R208, R189, R164 ;  /* 0x000000a4bdd07221 */ /* 0x000fe20000010000 */
[-C--:B------:R-:W-:Y:S01]  /*17a0*/  FMUL.FTZ R194, R194, R173.reuse ;  /* 0x000000adc2c27220 */ /* 0x080fe20000410000 */
[----:B------:R-:W-:Y:S01]  /*17b0*/  FADD.FTZ R136, R136, R173 ;  /* 0x000000ad88887221 */ /* 0x000fe20000010000 */
[----:B------:R-:W-:Y:S01]  /*17c0*/  FFMA.FTZ R56, R157, R173, R56 ;  /* 0x000000ad9d387223 */ /* 0x000fe20000010038 */
[----:B------:R-:W-:Y:S01]  /*17d0*/  FFMA.FTZ R189, R193, R164, R206 ;  /* 0x000000a4c1bd7223 */ /* 0x000fe200000100ce */
[-C--:B------:R-:W-:Y:S01]  /*17e0*/  FMUL.FTZ R173, R185, R174.reuse ;  /* 0x000000aeb9ad7220 */ /* 0x080fe20000410000 */
[----:B------:R-:W-:Y:S01]  /*17f0*/  FMUL.FTZ R204, R4, R177 ;  /* 0x000000b104cc7220 */ /* 0x000fe20000410000 */
[----:B------:R-:W-:Y:S01]  /*1800*/  FADD.FTZ R137, R137, R174 ;  /* 0x000000ae89897221 */ /* 0x000fe20000010000 */
[----:B------:R-:W-:Y:S01]  /*1810*/  FFMA.FTZ R57, R196, R174, R57 ;  /* 0x000000aec4397223 */ /* 0x000fe20000010039 */
[----:B------:R-:W-:-:S02]  /*1820*/  HADD2.F32 R185, -RZ, R99.H1_H1 ;  /* 0x30000063ffb97230 */ /* 0x000fc40000004100 */
[----:B------:R-:W-:Y:S01]  /*1830*/  FMUL.FTZ R177, R191, R216 ;  /* 0x000000d8bfb17220 */ /* 0x000fe20000410000 */
[----:B------:R-:W-:Y:S01]  /*1840*/  FMUL.FTZ R174, R4, R239 ;  /* 0x000000ef04ae7220 */ /* 0x000fe20000410000 */
[----:B------:R-:W-:Y:S01]  /*1850*/  FADD.FTZ R191, R208, R23 ;  /* 0x00000017d0bf7221 */ /* 0x000fe20000010000 */
[----:B------:R-:W-:Y:S01]  /*1860*/  FFMA.FTZ R206, R176, R23, R189 ;  /* 0x00000017b0ce7223 */ /* 0x000fe200000100bd */
[----:B------:R-:W-:Y:S01]  /*1870*/  FADD.FTZ R243, -R21, R212 ;  /* 0x000000d415f37221 */ /* 0x000fe20000010100 */
[-C--:B------:R-:W-:Y:S01]  /*1880*/  FMUL.FTZ R185, R185, R210.reuse ;  /* 0x000000d2b9b97220 */ /* 0x080fe20000410000 */
[----:B------:R-:W-:Y:S01]  /*1890*/  FADD.FTZ R139, R139, R210 ;  /* 0x000000d28b8b7221 */ /* 0x000fe20000010000 */
[----:B------:R-:W-:Y:S01]  /*18a0*/  FFMA.FTZ R59, R174, R210, R59 ;  /* 0x000000d2ae3b7223 */ /* 0x000fe2000001003b */
[----:B------:R-:W-:Y:S01]  /*18b0*/  FADD.FTZ R208, R191, R178 ;  /* 0x000000b2bfd07221 */ /* 0x000fe20000010000 */
[----:B------:R-:W-:Y:S02]  /*18c0*/  HADD2.F32 R181, -RZ, R182.H0_H0 ;  /* 0x200000b6ffb57230 */ /* 0x000fe40000004100 */
[----:B------:R-:W-:Y:S01]  /*18d0*/  FFMA.FTZ R189, R161, R178, R206 ;  /* 0x000000b2a1bd7223 */ /* 0x000fe200000100ce */
[----:B------:R-:W-:-:S02]  /*18e0*/  HADD2.F32 R210, -RZ, R94.H0_H0 ;  /* 0x2000005effd27230 */ /* 0x000fc40000004100 */
[C---:B------:R-:W-:Y:S01]  /*18f0*/  FMUL.FTZ R243, R4.reuse, R243 ;  /* 0x000000f304f37220 */ /* 0x040fe20000410000 */
[----:B------:R-:W-:Y:S02]  /*1900*/  HADD2.F32 R182, -RZ, R182.H1_H1 ;  /* 0x300000b6ffb67230 */ /* 0x000fe40000004100 */
[----:B------:R-:W-:Y:S01]  /*1910*/  FMUL.FTZ R206, R4, R245 ;  /* 0x000000f504ce7220 */ /* 0x000fe20000410000 */
[----:B------:R-:W-:Y:S02]  /*1920*/  HADD2.F32 R199, -RZ, R94.H1_H1 ;  /* 0x3000005effc77230 */ /* 0x000fe40000004100 */
        /* <DEDUP_REMOVED lines=12> */
[----:B------:R-:W-:Y:S02]  /*19f0*/  FFMA.FTZ R210, R186, R165, R189 ;  /* 0x000000a5bad27223 */ /* 0x000fe400000100bd */
[----:B------:R-:W-:Y:S01]  /*1a00*/  FMUL.FTZ R182, R208, R217 ;  /* 0x000000d9d0b67220 */ /* 0x000fe20000410000 */
[----:B------:R-:W-:Y:S01]  /*1a10*/  FADD.FTZ R208, R191, R188 ;  /* 0x000000bcbfd07221 */ /* 0x000fe20000010000 */
[----:B------:R-:W-:Y:S01]  /*1a20*/  FFMA.FTZ R189, R167, R188, R210 ;  /* 0x000000bca7bd7223 */ /* 0x000fe200000100d2 */
[----:B------:R-:W-:Y:S02]  /*1a30*/  FMUL.FTZ R233, R4, R233 ;  /* 0x000000e904e97220 */ /* 0x000fe40000410000 */
[----:B------:R-:W-:Y:S01]  /*1a40*/  FADD.FTZ R191, R208, R159 ;  /* 0x0000009fd0bf7221 */ /* 0x000fe20000010000 */
[----:B------:R-:W-:Y:S01]  /*1a50*/  FFMA.FTZ R210, R190, R159, R189 ;  /* 0x0000009fbed27223 */ /* 0x000fe200000100bd */
[----:B------:R-:W-:-:S02]  /*1a60*/  HADD2.F32 R199, -RZ, R95.H1_H1 ;  /* 0x3000005fffc77230 */ /* 0x000fc40000004100 */
[----:B------:R-:W-:Y:S01]  /*1a70*/  FADD.FTZ R212, R191, R172 ;  /* 0x000000acbfd47221 */ /* 0x000fe20000010000 */
[----:B------:R-:W-:Y:S01]  /*1a80*/  FFMA.FTZ R191, R233, R172, R210 ;  /* 0x000000ace9bf7223 */ /* 0x000fe200000100d2 */
[----:B------:R-:W-:Y:S02]  /*1a90*/  HADD2.F32 R219, -RZ, R153.H0_H0 ;  /* 0x20000099ffdb7230 */ /* 0x000fe40000004100 */
[----:B------:R-:W-:Y:S01]  /*1aa0*/  FMUL.FTZ R189, R199, R218 ;  /* 0x000000dac7bd7220 */ /* 0x000fe20000410000 */
[----:B------:R-:W-:Y:S02]  /*1ab0*/  HADD2.F32 R220, -RZ, R154.H0_H0 ;  /* 0x2000009affdc7230 */ /* 0x000fe40000004100 */
[----:B------:R-:W-:Y:S01]  /*1ac0*/  FADD.FTZ R199, R212, R171 ;  /* 0x000000abd4c77221 */ /* 0x000fe20000010000 */
[----:B------:R-:W-:Y:S02]  /*1ad0*/  HADD2.F32 R221, -RZ, R155.H0_H0 ;  /* 0x2000009bffdd7230 */ /* 0x000fe40000004100 */
[----:B------:R-:W-:Y:S01]  /*1ae0*/  FFMA.FTZ R210, R192, R171, R191 ;  /* 0x000000abc0d27223 */ /* 0x000fe200000100bf */
[----:B------:R-:W-:-:S02]  /*1af0*/  HADD2.F32 R153, -RZ, R153.H1_H1 ;  /* 0x30000099ff997230 */ /* 0x000fc40000004100 */
[----:B------:R-:W-:Y:S02]  /*1b00*/  HADD2.F32 R154, -RZ, R154.H1_H1 ;  /* 0x3000009aff9a7230 */ /* 0x000fe40000004100 */
[----:B------:R-:W-:Y:S02]  /*1b10*/  HADD2.F32 R155, -RZ, R155.H1_H1 ;  /* 0x3000009bff9b7230 */ /* 0x000fe40000004100 */
[----:B------:R-:W-:Y:S01]  /*1b20*/  FADD.FTZ R183, -R21, R183 ;  /* 0x000000b715b77221 */ /* 0x000fe20000010100 */
        /* <DEDUP_REMOVED lines=11> */
[----:B------:R-:W-:-:S02]  /*1be0*/  HADD2.F32 R21, -RZ, R168.H0_H0 ;  /* 0x200000a8ff157230 */ /* 0x000fc40000004100 */
[----:B------:R-:W-:Y:S01]  /*1bf0*/  FMUL.FTZ R198, R198, R209 ;  /* 0x000000d1c6c67220 */ /* 0x000fe20000410000 */
[----:B------:R-:W-:Y:S02]  /*1c00*/  HADD2.F32 R214, -RZ, R88.H0_H0 ;  /* 0x20000058ffd67230 */ /* 0x000fe40000004100 */
[----:B------:R-:W-:Y:S01]  /*1c10*/  FMUL.FTZ R191, R4, R183 ;  /* 0x000000b704bf7220 */ /* 0x000fe20000410000 */
[----:B------:R-:W-:Y:S01]  /*1c20*/  FADD.FTZ R201, R212, R173 ;  /* 0x000000add4c97221 */ /* 0x000fe20000010000 */
[----:B------:R-:W-:Y:S01]  /*1c30*/  FMUL.FTZ R237, R4, R237 ;  /* 0x000000ed04ed7220 */ /* 0x000fe20000410000 */
[----:B------:R-:W-:Y:S01]  /*1c40*/  FFMA.FTZ R210, R196, R173, R199 ;  /* 0x000000adc4d27223 */ /* 0x000fe200000100c7 */
[-C--:B------:R-:W-:Y:S01]  /*1c50*/  FMUL.FTZ R183, R214, R21.reuse ;  /* 0x00000015d6b77220 */ /* 0x080fe20000410000 */
[----:B------:R-:W-:Y:S01]  /*1c60*/  FADD.FTZ R32, R32, R21 ;  /* 0x0000001520207221 */ /* 0x000fe20000010000 */
[----:B------:R-:W-:Y:S01]  /*1c70*/  FFMA.FTZ R68, R191, R21, R68 ;  /* 0x00000015bf447223 */ /* 0x000fe20000010044 */
[----:B------:R-:W-:Y:S01]  /*1c80*/  FADD.FTZ R212, R201, R198 ;  /* 0x000000c6c9d47221 */ /* 0x000fe20000010000 */
[----:B------:R-:W-:Y:S01]  /*1c90*/  FFMA.FTZ R21, R237, R198, R210 ;  /* 0x000000c6ed157223 */ /* 0x000fe200000100d2 */
[----:B------:R-:W-:-:S02]  /*1ca0*/  HADD2.F32 R168, -RZ, R168.H1_H1 ;  /* 0x300000a8ffa87230 */ /* 0x000fc40000004100 */
[----:B------:R-:W-:Y:S01]  /*1cb0*/  FMUL.FTZ R210, R4, R249 ;  /* 0x000000f904d27220 */ /* 0x000fe20000410000 */
[----:B------:R-:W-:Y:S02]  /*1cc0*/  HADD2.F32 R203, -RZ, R88.H1_H1 ;  /* 0x30000058ffcb7230 */ /* 0x000fe40000004100 */
[----:B------:R-:W-:Y:S01]  /*1cd0*/  FADD.FTZ R201, R212, R185 ;  /* 0x000000b9d4c97221 */ /* 0x000fe20000010000 */
[----:B------:R-:W-:Y:S01]  /*1ce0*/  FFMA.FTZ R212, R174, R185, R21 ;  /* 0x000000b9aed47223 */ /* 0x000fe20000010015 */
[----:B------:R-:W-:Y:S01]  /*1cf0*/  FADD.FTZ R33, R33, R168 ;  /* 0x000000a821217221 */ /* 0x000fe20000010000 */
[-C--:B------:R-:W-:Y:S01]  /*1d00*/  FFMA.FTZ R69, R210, R168.reuse, R69 ;  /* 0x000000a8d2457223 */ /* 0x080fe20000010045 */
[----:B------:R-:W-:Y:S01]  /*1d10*/  FMUL.FTZ R199, R203, R168 ;  /* 0x000000a8cbc77220 */ /* 0x000fe20000410000 */
[----:B------:R-:W-:Y:S01]  /*1d20*/  FADD.FTZ R168, R201, R200 ;  /* 0x000000c8c9a87221 */ /* 0x000fe20000010000 */
[----:B------:R-:W-:Y:S01]  /*1d30*/  FFMA.FTZ R21, R175, R200, R212 ;  /* 0x000000c8af157223 */ /* 0x000fe200000100d4 */
[----:B------:R-:W-:-:S02]  /*1d40*/  FMUL.FTZ R211, R4, R211 ;  /* 0x000000d304d37220 */ /* 0x000fc40000410000 */
        /* <DEDUP_REMOVED lines=8> */
[----:B------:R-:W-:Y:S02]  /*1dd0*/  HADD2.F32 R14, -RZ, R169.H0_H0 ;  /* 0x200000a9ff0e7230 */ /* 0x000fe40000004100 */
[C---:B------:R-:W-:Y:S01]  /*1de0*/  FMUL.FTZ R219, R4.reuse, R219 ;  /* 0x000000db04db7220 */ /* 0x040fe20000410000 */
[----:B------:R-:W-:Y:S02]  /*1df0*/  HADD2.F32 R203, -RZ, R89.H0_H0 ;  /* 0x20000059ffcb7230 */ /* 0x000fe40000004100 */
[----:B------:R-:W-:Y:S01]  /*1e00*/  FMUL.FTZ R212, R4, R153 ;  /* 0x0000009904d47220 */ /* 0x000fe20000410000 */
[----:B------:R-:W-:-:S02]  /*1e10*/  HADD2.F32 R16, -RZ, R169.H1_H1 ;  /* 0x300000a9ff107230 */ /* 0x000fc40000004100 */
[----:B------:R-:W-:Y:S01]  /*1e20*/  FADD.FTZ R214, R214, R187 ;  /* 0x000000bbd6d67221 */ /* 0x000fe20000010000 */
[----:B------:R-:W-:Y:S02]  /*1e30*/  HADD2.F32 R205, -RZ, R89.H1_H1 ;  /* 0x30000059ffcd7230 */ /* 0x000fe40000004100 */
        /* <DEDUP_REMOVED lines=8> */
[----:B------:R-:W-:Y:S01]  /*1ec0*/  FMUL.FTZ R213, R4, R213 ;  /* 0x000000d504d57220 */ /* 0x000fe20000410000 */
[----:B------:R-:W-:Y:S01]  /*1ed0*/  FFMA.FTZ R16, R206, R181, R21 ;  /* 0x000000b5ce107223 */ /* 0x000fe20000010015 */
[----:B------:R-:W-:-:S02]  /*1ee0*/  HADD2.F32 R169, -RZ, R170.H0_H0 ;  /* 0x200000aaffa97230 */ /* 0x000fc40000004100 */
[----:B------:R-:W-:Y:S01]  /*1ef0*/  FADD.FTZ R214, R153, R182 ;  /* 0x000000b699d67221 */ /* 0x000fe20000010000 */
[----:B------:R-:W-:Y:S02]  /*1f00*/  HADD2.F32 R216, -RZ, R90.H0_H0 ;  /* 0x2000005affd87230 */ /* 0x000fe40000004100 */
[----:B------:R-:W-:Y:S01]  /*1f10*/  FMUL.FTZ R208, R4, R247 ;  /* 0x000000f704d07220 */ /* 0x000fe20000410000 */
[----:B------:R-:W-:Y:S01]  /*1f20*/  FFMA.FTZ R21, R213, R182, R16 ;  /* 0x000000b6d5157223 */ /* 0x000fe20000010010 */
[----:B------:R-:W-:Y:S01]  /*1f30*/  FADD.FTZ R214, R214, R189 ;  /* 0x000000bdd6d67221 */ /* 0x000fe20000010000 */
[----:B------:R-:W-:Y:S02]  /*1f40*/  FMUL.FTZ R16, R216, R169 ;  /* 0x000000a9d8107220 */ /* 0x000fe40000410000 */
[----:B------:R-:W-:Y:S01]  /*1f50*/  FFMA.FTZ R216, R208, R189, R21 ;  /* 0x000000bdd0d87223 */ /* 0x000fe20000010015 */
[----:B------:R-:W-:Y:S01]  /*1f60*/  FMUL.FTZ R251, R4, R251 ;  /* 0x000000fb04fb7220 */ /* 0x000fe20000410000 */
[----:B------:R-:W-:-:S02]  /*1f70*/  FADD.FTZ R214, R214, R183 ;  /* 0x000000b7d6d67221 */ /* 0x000fc40000010000 */
[----:B------:R-:W-:Y:S01]  /*1f80*/  FFMA.FTZ R21, R191, R183, R216 ;  /* 0x000000b7bf157223 */ /* 0x000fe200000100d8 */
[----:B------:R-:W-:Y:S01]  /*1f90*/  FADD.FTZ R24, R24, R169 ;  /* 0x000000a918187221 */ /* 0x000fe20000010000 */
[----:B------:R-:W-:Y:S01]  /*1fa0*/  FFMA.FTZ R72, R251, R169, R72 ;  /* 0x000000a9fb487223 */ /* 0x000fe20000010048 */
[----:B------:R-:W-:Y:S01]  /*1fb0*/  FADD.FTZ R169, R214, R199 ;  /* 0x000000c7d6a97221 */ /* 0x000fe20000010000 */
[----:B------:R-:W-:Y:S01]  /*1fc0*/  FFMA.FTZ R214, R210, R199, R21 ;  /* 0x000000c7d2d67223 */ /* 0x000fe20000010015 */
[----:B------:R-:W-:Y:S02]  /*1fd0*/  HADD2.F32 R170, -RZ, R170.H1_H1 ;  /* 0x300000aaffaa7230 */ /* 0x000fe40000004100 */
        /* <DEDUP_REMOVED lines=9> */
[----:B------:R-:W-:-:S02]  /*2070*/  HADD2.F32 R203, -RZ, R91.H0_H0 ;  /* 0x2000005bffcb7230 */ /* 0x000fc40000004100 */
[----:B------:R-:W-:Y:S01]  /*2080*/  FADD.FTZ R214, R201, R16 ;  /* 0x00000010c9d67221 */ /* 0x000fe20000010000 */
[----:B------:R-:W-:Y:S01]  /*2090*/  FFMA.FTZ R21, R251, R16, R170 ;  /* 0x00000010fb157223 */ /* 0x000fe200000100aa */
[----:B------:R-:W-:Y:S01]  /*20a0*/  FMUL.FTZ R221, R4, R221 ;  /* 0x000000dd04dd7220 */ /* 0x000fe20000410000 */
[----:B------:R-:W-:Y:S02]  /*20b0*/  HADD2.F32 R205, -RZ, R91.H1_H1 ;  /* 0x3000005bffcd7230 */ /* 0x000fe40000004100 */
[-C--:B------:R-:W-:Y:S01]  /*20c0*/  FMUL.FTZ R169, R203, R18.reuse ;  /* 0x00000012cba97220 */ /* 0x080fe20000410000 */
        /* <DEDUP_REMOVED lines=22> */
[----:B------:R-:W-:Y:S06]  /*2230*/  BRA `(.L_x_2532) ;  /* 0x0000000000687947 */ /* 0x000fec0003800000 */
.L_x_2531:
        /* <DEDUP_REMOVED lines=26> */
.L_x_2532:
[----:B------:R-:W-:Y:S05]  /*23e0*/  BSYNC.RECONVERGENT B1 ;  /* 0x0000000000017941 */ /* 0x000fea0003800200 */
.L_x_2530:
        /* <DEDUP_REMOVED lines=21> */
.L_x_2641:
[----:B------:R-:W0:Y:S01]  /*2540*/  S2R R170, SR_TID.X ;  /* 0x0000000000aa7919 */ /* 0x000e220000002100 */
[----:B------:R-:W-:Y:S01]  /*2550*/  ISETP.NE.U32.AND P1, PT, R6, RZ, PT ;  /* 0x000000ff0600720c */ /* 0x000fe20003f25070 */
[----:B------:R-:W-:Y:S01]  /*2560*/  IMAD R205, R0, UR9, RZ ;  /* 0x0000000900cd7c24 */ /* 0x000fe2000f8e02ff */
[----:B------:R-:W-:Y:S01]  /*2570*/  @P2 IADD3 R5, PT, PT, R5, -0x1, RZ ;  /* 0xffffffff05052810 */ /* 0x000fe20007ffe0ff */
[----:B-1----:R-:W-:Y:S01]  /*2580*/  FADD.FTZ R20, R207, R20 ;  /* 0x00000014cf147221 */ /* 0x002fe20000010000 */
[----:B------:R-:W-:Y:S01]  /*2590*/  ISETP.NE.AND.EX P1, PT, R7, RZ, PT, P1 ;  /* 0x000000ff0700720c */ /* 0x000fe20003f25310 */
[----:B------:R-:W-:Y:S01]  /*25a0*/  BSSY.RECONVERGENT B1, `(.L_x_2534) ;  /* 0x000013e000017945 */ /* 0x000fe20003800200 */
[----:B------:R-:W-:Y:S01]  /*25b0*/  SHF.R.S32.HI R216, RZ, 0x1f, R205 ;  /* 0x0000001fffd87819 */ /* 0x000fe200000114cd */
[----:B------:R-:W-:Y:S02]  /*25c0*/  @P2 IMAD R21, R5, UR9, RZ ;  /* 0x0000000905152c24 */ /* 0x000fe4000f8e02ff */
[----:B--2---:R-:W-:Y:S01]  /*25d0*/  FADD.FTZ R5, R201, R218 ;  /* 0x000000dac9057221 */ /* 0x004fe20000010000 */
[----:B------:R-:W-:Y:S01]  /*25e0*/  FMUL.FTZ R214, R20, UR12 ;  /* 0x0000000c14d67c20 */ /* 0x000fe20008410000 */
[----:B------:R-:W-:Y:S01]  /*25f0*/  ISETP.NE.AND P4, PT, RZ, UR8, PT ;  /* 0x00000008ff007c0c */ /* 0x000fe2000bf85270 */
[----:B------:R-:W-:Y:S01]  /*2600*/  HFMA2 R203, -RZ, RZ, 0, 0 ;  /* 0x00000000ffcb7431 */ /* 0x000fe200000001ff */
[----:B------:R-:W-:Y:S01]  /*2610*/  @P2 SHF.R.S32.HI R6, RZ, 0x1f, R21 ;  /* 0x0000001fff062819 */ /* 0x000fe20000011415 */
[----:B------:R-:W-:Y:S01]  /*2620*/  FMUL.FTZ R5, R5, UR12 ;  /* 0x0000000c05057c20 */ /* 0x000fe20008410000 */
[----:B------:R-:W-:-:S02]  /*2630*/  LEA.HI R216, R216, R205, RZ, 0x3 ;  /* 0x000000cdd8d87211 */ /* 0x000fc400078f18ff */
[----:B------:R-:W-:Y:S02]  /*2640*/  @P2 LEA.HI R6, R6, R21, RZ, 0x3 ;  /* 0x0000001506062211 */ /* 0x000fe400078f18ff */
[----:B------:R-:W-:Y:S02]  /*2650*/  FSEL R214, R214, RZ, !P4 ;  /* 0x000000ffd6d67208 */ /* 0x000fe40006000000 */
[----:B0-----:R-:W-:-:S04]  /*2660*/  LOP3.LUT R201, R170, 0x1f, RZ, 0xc0, !PT ;  /* 0x0000001faac97812 */ /* 0x001fc800078ec0ff */
        /* <DEDUP_REMOVED lines=18> */
.L_x_2538:
[----:B------:R-:W-:Y:S05]  /*2790*/  BSYNC.RECONVERGENT B2 ;  /* 0x0000000000027941 */ /* 0x000fea0003800200 */
.L_x_2537:
        /* <DEDUP_REMOVED lines=10> */
.L_x_2540:
[----:B------:R-:W-:Y:S05]  /*2840*/  BSYNC.RECONVERGENT B2 ;  /* 0x0000000000027941 */ /* 0x000fea0003800200 */
.L_x_2539:
        /* <DEDUP_REMOVED lines=10> */
.L_x_2542:
[----:B------:R-:W-:Y:S05]  /*28f0*/  BSYNC.RECONVERGENT B2 ;  /* 0x0000000000027941 */ /* 0x000fea0003800200 */
.L_x_2541:
        /* <DEDUP_REMOVED lines=10> */
.L_x_2544:
[----:B------:R-:W-:Y:S05]  /*29a0*/  BSYNC.RECONVERGENT B2 ;  /* 0x0000000000027941 */ /* 0x000fea0003800200 */
.L_x_2543:
        /* <DEDUP_REMOVED lines=10> */
.L_x_2546:
[----:B------:R-:W-:Y:S05]  /*2a50*/  BSYNC.RECONVERGENT B2 ;  /* 0x0000000000027941 */ /* 0x000fea0003800200 */
.L_x_2545:
        /* <DEDUP_REMOVED lines=10> */
.L_x_2548:
[----:B------:R-:W-:Y:S05]  /*2b00*/  BSYNC.RECONVERGENT B2 ;  /* 0x0000000000027941 */ /* 0x000fea0003800200 */
.L_x_2547:
        /* <DEDUP_REMOVED lines=10> */
.L_x_2550:
[----:B------:R-:W-:Y:S05]  /*2bb0*/  BSYNC.RECONVERGENT B2 ;  /* 0x0000000000027941 */ /* 0x000fea0003800200 */
.L_x_2549:
        /* <DEDUP_REMOVED lines=10> */
.L_x_2536:
[----:B------:R-:W0:Y:S01]  /*2c60*/  @P2 LDC R21, c[0x0][0x40c] ;  /* 0x00010300ff152b82 */ /* 0x000e220000000800 */
        /* <DEDUP_REMOVED lines=9> */
[C---:B------:R-:W-:Y:S01]  /*2d00*/  FMUL.FTZ R77, R4.reuse, R77 ;  /* 0x0000004d044d7220 */ /* 0x040fe20000410000 */
[----:B------:R-:W-:Y:S01]  /*2d10*/  FADD.FTZ R79, R11, -R218 ;  /* 0x800000da0b4f7221 */ /* 0x000fe20000010000 */
[----:B------:R-:W-:Y:S01]  /*2d20*/  FFMA.FTZ R231, R197, R5, R214 ;  /* 0x00000005c5e77223 */ /* 0x000fe200000100d6 */
[----:B------:R-:W-:Y:S01]  /*2d30*/  FADD.FTZ R223, R13, -R220 ;  /* 0x800000dc0ddf7221 */ /* 0x000fe20000010000 */
[----:B------:R-:W-:Y:S01]  /*2d40*/  FSEL R76, R7, RZ, P1 ;  /* 0x000000ff074c7208 */ /* 0x000fe20000800000 */
[----:B------:R-:W-:Y:S01]  /*2d50*/  FMUL.FTZ R79, R4, R79 ;  /* 0x0000004f044f7220 */ /* 0x000fe20000410000 */
[----:B------:R-:W2:Y:S01]  /*2d60*/  @P2 LDC R207, c[0x0][0x40c] ;  /* 0x00010300ffcf2b82 */ /* 0x000ea20000000800 */
[----:B------:R-:W-:Y:S01]  /*2d70*/  FSEL R7, R77, RZ, P1 ;  /* 0x000000ff4d077208 */ /* 0x000fe20000800000 */
[--C-:B------:R-:W-:Y:S01]  /*2d80*/  FFMA.FTZ R77, R227, R5, R214.reuse ;  /* 0x00000005e34d7223 */ /* 0x100fe200000100d6 */
[----:B------:R-:W-:Y:S01]  /*2d90*/  FADD.FTZ R231, R12, -R231 ;  /* 0x800000e70ce77221 */ /* 0x000fe20000010000 */
[----:B------:R-:W-:Y:S01]  /*2da0*/  FMUL.FTZ R223, R4, R223 ;  /* 0x000000df04df7220 */ /* 0x000fe20000410000 */
[----:B------:R-:W-:Y:S01]  /*2db0*/  FSEL R218, R79, RZ, P1 ;  /* 0x000000ff4fda7208 */ /* 0x000fe20000800000 */
[----:B------:R-:W-:Y:S01]  /*2dc0*/  FADD.FTZ R209, R10, -R77 ;  /* 0x8000004d0ad17221 */ /* 0x000fe20000010000 */
[C---:B------:R-:W-:Y:S01]  /*2dd0*/  FMUL.FTZ R231, R4.reuse, R231 ;  /* 0x000000e704e77220 */ /* 0x040fe20000410000 */
[----:B------:R-:W3:Y:S01]  /*2de0*/  @P2 LDC R217, c[0x0][0x40c] ;  /* 0x00010300ffd92b82 */ /* 0x000ee20000000800 */
[----:B0-----:R-:W-:Y:S01]  /*2df0*/  @P2 FMUL.FTZ R6, R21, R76 ;  /* 0x0000004c15062220 */ /* 0x001fe20000410000 */
[--C-:B------:R-:W-:Y:S01]  /*2e00*/  FFMA.FTZ R21, R225, R5, R214.reuse ;  /* 0x00000005e1157223 */ /* 0x100fe200000100d6 */
[----:B------:R-:W-:Y:S01]  /*2e10*/  FMUL.FTZ R209, R4, R209 ;  /* 0x000000d104d17220 */ /* 0x000fe20000410000 */
[----:B------:R-:W-:Y:S01]  /*2e20*/  FFMA.FTZ R226, R162, R5, R214 ;  /* 0x00000005a2e27223 */ /* 0x000fe200000100d6 */
[----:B------:R-:W-:Y:S01]  /*2e30*/  FSEL R223, R223, RZ, P1 ;  /* 0x000000ffdfdf7208 */ /* 0x000fe20000800000 */
[----:B------:R-:W-:Y:S01]  /*2e40*/  FADD.FTZ R21, R8, -R21 ;  /* 0x8000001508157221 */ /* 0x000fe20000010000 */
[----:B------:R-:W-:Y:S01]  /*2e50*/  FSEL R231, R231, RZ, P1 ;  /* 0x000000ffe7e77208 */ /* 0x000fe20000800000 */
[----:B------:R-:W0:Y:S01]  /*2e60*/  @P2 LDC R20, c[0x0][0x40c] ;  /* 0x00010300ff142b82 */ /* 0x000e220000000800 */
[----:B------:R-:W-:Y:S01]  /*2e70*/  FSEL R220, R209, RZ, P1 ;  /* 0x000000ffd1dc7208 */ /* 0x000fe20000800000 */
[----:B------:R-:W-:Y:S01]  /*2e80*/  FMUL.FTZ R21, R4, R21 ;  /* 0x0000001504157220 */ /* 0x000fe20000410000 */
[----:B------:R-:W-:Y:S01]  /*2e90*/  FADD.FTZ R235, R15, -R226 ;  /* 0x800000e20feb7221 */ /* 0x000fe20000010000 */
[----:B------:R-:W-:-:S02]  /*2ea0*/  @P2 F2FP.F16.F32.PACK_AB R6, RZ, R6 ;  /* 0x00000006ff06223e */ /* 0x000fc400000000ff */
[----:B------:R-:W-:Y:S01]  /*2eb0*/  F2FP.F16.F32.PACK_AB R76, R7, R76 ;  /* 0x0000004c074c723e */ /* 0x000fe200000000ff */
[----:B------:R-:W-:Y:S01]  /*2ec0*/  FMUL.FTZ R235, R4, R235 ;  /* 0x000000eb04eb7220 */ /* 0x000fe20000410000 */
[----:B------:R-:W4:Y:S01]  /*2ed0*/  @P2 LDC R222, c[0x0][0x40c] ;  /* 0x00010300ffde2b82 */ /* 0x000f220000000800 */
[----:B------:R-:W-:Y:S02]  /*2ee0*/  FSEL R77, R21, RZ, P1 ;  /* 0x000000ff154d7208 */ /* 0x000fe40000800000 */
[----:B------:R-:W-:Y:S02]  /*2ef0*/  @P2 PRMT R108, R6, 0x7610, R108 ;  /* 0x00007610066c2816 */ /* 0x000fe4000000006c */
[----:B------:R-:W-:Y:S01]  /*2f00*/  FSEL R6, R235, RZ, P1 ;  /* 0x000000ffeb067208 */ /* 0x000fe20000800000 */
[-C--:B-1----:R-:W-:Y:S01]  /*2f10*/  @P2 FMUL.FTZ R21, R78, R77.reuse ;  /* 0x0000004d4e152220 */ /* 0x082fe20000410000 */
[----:B--2---:R-:W-:Y:S01]  /*2f20*/  @P2 FMUL.FTZ R78, R207, R218 ;  /* 0x000000dacf4e2220 */ /* 0x004fe20000410000 */
[----:B------:R-:W1:Y:S01]  /*2f30*/  @P2 LDC R224, c[0x0][0x40c] ;  /* 0x00010300ffe02b82 */ /* 0x000e620000000800 */
[----:B---3--:R-:W-:Y:S01]  /*2f40*/  @P2 FMUL.FTZ R207, R217, R220 ;  /* 0x000000dcd9cf2220 */ /* 0x008fe20000410000 */
[----:B------:R-:W-:-:S02]  /*2f50*/  F2FP.F16.F32.PACK_AB R77, R218, R77 ;  /* 0x0000004dda4d723e */ /* 0x000fc400000000ff */
[----:B------:R-:W-:Y:S02]  /*2f60*/  @P2 F2FP.F16.F32.PACK_AB R21, RZ, R21 ;  /* 0x00000015ff15223e */ /* 0x000fe400000000ff */
[----:B------:R-:W-:Y:S01]  /*2f70*/  @P2 F2FP.F16.F32.PACK_AB R207, RZ, R207 ;  /* 0x000000cfffcf223e */ /* 0x000fe200000000ff */
[----:B0-----:R-:W-:Y:S01]  /*2f80*/  @P2 FMUL.FTZ R20, R20, R7 ;  /* 0x0000000714142220 */ /* 0x001fe20000410000 */
[----:B------:R-:W-:Y:S02]  /*2f90*/  @P2 F2FP.F16.F32.PACK_AB R79, RZ, R78 ;  /* 0x0000004eff4f223e */ /* 0x000fe400000000ff */
[----:B------:R-:W-:Y:S02]  /*2fa0*/  @P2 PRMT R109, R21, 0x7610, R109 ;  /* 0x00007610156d2816 */ /* 0x000fe4000000006d */
[----:B------:R-:W-:Y:S02]  /*2fb0*/  @P2 F2FP.F16.F32.PACK_AB R20, RZ, R20 ;  /* 0x00000014ff14223e */ /* 0x000fe400000000ff */
[----:B------:R-:W-:Y:S01]  /*2fc0*/  @P2 PRMT R110, R207, 0x7610, R110 ;  /* 0x00007610cf6e2816 */ /* 0x000fe2000000006e */
[----:B----4-:R-:W-:Y:S01]  /*2fd0*/  @P2 FMUL.FTZ R209, R222, R223 ;  /* 0x000000dfded12220 */ /* 0x010fe20000410000 */
[----:B------:R-:W-:-:S02]  /*2fe0*/  @P2 PRMT R109, R109, 0x5410, R79 ;  /* 0x000054106d6d2816 */ /* 0x000fc4000000004f */
[----:B------:R-:W-:Y:S02]  /*2ff0*/  F2FP.F16.F32.PACK_AB R78, R223, R220 ;  /* 0x000000dcdf4e723e */ /* 0x000fe400000000ff */
[----:B------:R-:W-:Y:S02]  /*3000*/  @P2 F2FP.F16.F32.PACK_AB R209, RZ, R209 ;  /* 0x000000d1ffd1223e */ /* 0x000fe400000000ff */
[----:B------:R-:W-:Y:S01]  /*3010*/  @P2 PRMT R108, R108, 0x5410, R20 ;  /* 0x000054106c6c2816 */ /* 0x000fe20000000014 */
[-C--:B-1----:R-:W-:Y:S01]  /*3020*/  @P2 FMUL.FTZ R217, R224, R231.reuse ;  /* 0x000000e7e0d92220 */ /* 0x082fe20000410000 */
[----:B------:R-:W-:Y:S02]  /*3030*/  F2FP.F16.F32.PACK_AB R79, R6, R231 ;  /* 0x000000e7064f723e */ /* 0x000fe400000000ff */
[----:B------:R-:W-:Y:S02]  /*3040*/  @P2 PRMT R110, R110, 0x5410, R209 ;  /* 0x000054106e6e2816 */ /* 0x000fe400000000d1 */
[----:B------:R-:W-:-:S04]  /*3050*/  @P2 F2FP.F16.F32.PACK_AB R217, RZ, R217 ;  /* 0x000000d9ffd9223e */ /* 0x000fc800000000ff */
[----:B------:R-:W-:Y:S01]  /*3060*/  @P2 PRMT R111, R217, 0x7610, R111 ;  /* 0x00007610d96f2816 */ /* 0x000fe2000000006f */
[----:B------:R-:W-:Y:S06]  /*3070*/  @!P2 BRA `(.L_x_2551) ;  /* 0x000000080040a947 */ /* 0x000fec0003800000 */
[----:B------:R-:W-:-:S05]  /*3080*/  FMUL.FTZ R6, R6, UR13 ;  /* 0x0000000d06067c20 */ /* 0x000fca0008410000 */
[----:B------:R-:W-:-:S04]  /*3090*/  F2FP.F16.F32.PACK_AB R6, RZ, R6 ;  /* 0x00000006ff06723e */ /* 0x000fc800000000ff */
[----:B------:R-:W-:Y:S01]  /*30a0*/  PRMT R111, R111, 0x5410, R6 ;  /* 0x000054106f6f7816 */ /* 0x000fe20000000006 */
[----:B------:R-:W-:Y:S06]  /*30b0*/  BRA `(.L_x_2551) ;  /* 0x0000000800307947 */ /* 0x000fec0003800000 */
.L_x_2535:
[----:B------:R-:W-:Y:S02]  /*30c0*/  MOV R215, UR20 ;  /* 0x0000001400d77c02 */ /* 0x000fe40008000f00 */
[----:B------:R-:W-:Y:S02]  /*30d0*/  MOV R216, UR21 ;  /* 0x0000001500d87c02 */ /* 0x000fe40008000f00 */
[----:B------:R-:W-:-:S04]  /*30e0*/  ISETP.NE.U32.AND P1, PT, R215, RZ, PT ;  /* 0x000000ffd700720c */ /* 0x000fc80003f25070 */
[----:B------:R-:W-:-:S13]  /*30f0*/  ISETP.NE.AND.EX P1, PT, R216, RZ, PT, P1 ;  /* 0x000000ffd800720c */ /* 0x000fda0003f25310 */
[----:B------:R-:W-:Y:S05]  /*3100*/  @P1 BRA `(.L_x_2552) ;  /* 0x0000000400081947 */ /* 0x000fea0003800000 */
[----:B------:R-:W-:Y:S01]  /*3110*/  ISETP.GT.AND P1, PT, R2, RZ, PT ;  /* 0x000000ff0200720c */ /* 0x000fe20003f24270 */
[----:B------:R-:W0:Y:S01]  /*3120*/  @P2 LDC R220, c[0x0][0x40c] ;  /* 0x00010300ffdc2b82 */ /* 0x000e220000000800 */
        /* <DEDUP_REMOVED lines=9> */
[-C--:B------:R-:W-:Y:S01]  /*31c0*/  @P1 FFMA.FTZ R235, R227, R5.reuse, R214 ;  /* 0x00000005e3eb1223 */ /* 0x080fe200000100d6 */
        /* <DEDUP_REMOVED lines=10> */
[----:B0-----:R-:W-:Y:S01]  /*3270*/  @P2 FMUL.FTZ R21, R21, R220 ;  /* 0x000000dc15152220 */ /* 0x001fe20000410000 */
[----:B------:R-:W0:Y:S01]  /*3280*/  @P2 LDC R6, c[0x0][0x40c] ;  /* 0x00010300ff062b82 */ /* 0x000e220000000800 */
[----:B------:R-:W-:-:S02]  /*3290*/  HADD2.F32 R217, -RZ, R114.H0_H0 ;  /* 0x20000072ffd97230 */ /* 0x000fc40000004100 */
[----:B------:R-:W-:Y:S01]  /*32a0*/  @P1 FADD.FTZ R224, R12, -R239 ;  /* 0x800000ef0ce01221 */ /* 0x000fe20000010000 */
[----:B------:R-:W-:Y:S01]  /*32b0*/  @P2 F2FP.F16.F32.PACK_AB R21, RZ, R21 ;  /* 0x00000015ff15223e */ /* 0x000fe200000000ff */
[----:B-1----:R-:W-:Y:S01]  /*32c0*/  @P2 FMUL.FTZ R7, R7, R20 ;  /* 0x0000001407072220 */ /* 0x002fe20000410000 */
[----:B------:R-:W-:Y:S01]  /*32d0*/  @P1 FFMA.FTZ R20, R158, R5, R214 ;  /* 0x000000059e141223 */ /* 0x000fe200000100d6 */
[C---:B------:R-:W-:Y:S01]  /*32e0*/  @P1 FFMA.FTZ R217, R4.reuse, R235, R217 ;  /* 0x000000eb04d91223 */ /* 0x040fe200000100d9 */
[----:B------:R-:W1:Y:S01]  /*32f0*/  @P2 LDC R220, c[0x0][0x40c] ;  /* 0x00010300ffdc2b82 */ /* 0x000e620000000800 */
        /* <DEDUP_REMOVED lines=11> */
[----:B0-----:R-:W-:-:S02]  /*33b0*/  @P2 FMUL.FTZ R207, R207, R6 ;  /* 0x00000006cfcf2220 */ /* 0x001fc40000410000 */
[----:B--2---:R-:W-:-:S03]  /*33c0*/  @P2 FMUL.FTZ R223, R223, R222 ;  /* 0x000000dedfdf2220 */ /* 0x004fc60000410000 */
[----:B------:R-:W-:Y:S01]  /*33d0*/  @P2 F2FP.F16.F32.PACK_AB R207, RZ, R207 ;  /* 0x000000cfffcf223e */ /* 0x000fe200000000ff */
[----:B-1----:R-:W-:Y:S01]  /*33e0*/  @P2 FMUL.FTZ R217, R217, R220 ;  /* 0x000000dcd9d92220 */ /* 0x002fe20000410000 */
        /* <DEDUP_REMOVED lines=20> */
.L_x_2552:
[----:B------:R-:W-:Y:S01]  /*3530*/  ISETP.GT.AND P1, PT, R2, RZ, PT ;  /* 0x000000ff0200720c */ /* 0x000fe20003f24270 */
[----:B------:R-:W0:Y:S01]  /*3540*/  @P2 LDC R218, c[0x0][0x40c] ;  /* 0x00010300ffda2b82 */ /* 0x000e220000000800 */
[----:B------:R-:W-:Y:S01]  /*3550*/  @P3 FFMA.FTZ R21, R3, R5, R214 ;  /* 0x0000000503153223 */ /* 0x000fe200000100d6 */
[----:B------:R-:W-:Y:S02]  /*3560*/  HADD2.F32 R7, -RZ, R112.H0_H0 ;  /* 0x20000070ff077230 */ /* 0x000fe40000004100 */
[--C-:B------:R-:W-:Y:S02]  /*3570*/  HADD2.F32 R79, -RZ, R114.reuse.H1_H1 ;  /* 0x30000072ff4f7230 */ /* 0x100fe40000004100 */
[----:B------:R-:W-:Y:S01]  /*3580*/  @P3 FADD.FTZ R6, R152, -R21 ;  /* 0x8000001598063221 */ /* 0x000fe20000010000 */
[----:B------:R-:W-:Y:S01]  /*3590*/  HADD2.F32 R21, -RZ, R114.H0_H0 ;  /* 0x20000072ff157230 */ /* 0x000fe20000004100 */
[----:B------:R-:W1:Y:S02]  /*35a0*/  @P2 LDC R226, c[0x0][0x40c] ;  /* 0x00010300ffe22b82 */ /* 0x000e640000000800 */
[----:B------:R-:W-:Y:S01]  /*35b0*/  @P3 FFMA.FTZ R7, R4, R6, R7 ;  /* 0x0000000604073223 */ /* 0x000fe20000010007 */
[----:B------:R-:W-:-:S02]  /*35c0*/  HADD2.F32 R6, -RZ, R113.H0_H0 ;  /* 0x20000071ff067230 */ /* 0x000fc40000004100 */
[-CC-:B------:R-:W-:Y:S01]  /*35d0*/  @P1 FFMA.FTZ R77, R227, R5.reuse, R214.reuse ;  /* 0x00000005e34d1223 */ /* 0x180fe200000100d6 */
[-CC-:B------:R-:W-:Y:S01]  /*35e0*/  @P1 FFMA.FTZ R207, R225, R5.reuse, R214.reuse ;  /* 0x00000005e1cf1223 */ /* 0x180fe200000100d6 */
[-CC-:B------:R-:W-:Y:S01]  /*35f0*/  @P1 FFMA.FTZ R78, R158, R5.reuse, R214.reuse ;  /* 0x000000059e4e1223 */ /* 0x180fe200000100d6 */
[-C--:B------:R-:W-:Y:S01]  /*3600*/  @P1 FFMA.FTZ R222, R160, R5.reuse, R214 ;  /* 0x00000005a0de1223 */ /* 0x080fe200000100d6 */
[----:B------:R-:W2:Y:S01]  /*3610*/  @P2 LDC R223, c[0x0][0x40c] ;  /* 0x00010300ffdf2b82 */ /* 0x000ea20000000800 */
[----:B------:R-:W-:Y:S01]  /*3620*/  @P1 FADD.FTZ R20, R10, -R77 ;  /* 0x8000004d0a141221 */ /* 0x000fe20000010000 */
[----:B------:R-:W-:Y:S01]  /*3630*/  @P1 FADD.FTZ R217, R8, -R207 ;  /* 0x800000cf08d91221 */ /* 0x000fe20000010000 */
[----:B------:R-:W-:Y:S02]  /*3640*/  HADD2.F32 R77, -RZ, R113.H1_H1 ;  /* 0x30000071ff4d7230 */ /* 0x000fe40000004100 */
[----:B------:R-:W-:Y:S01]  /*3650*/  @P1 FADD.FTZ R78, R11, -R78 ;  /* 0x8000004e0b4e1221 */ /* 0x000fe20000010000 */
[----:B------:R-:W-:Y:S01]  /*3660*/  @P1 FFMA.FTZ R21, R4, R20, R21 ;  /* 0x0000001404151223 */ /* 0x000fe20000010015 */
[----:B------:R-:W-:Y:S01]  /*3670*/  @P1 FFMA.FTZ R20, R156, R5, R214 ;  /* 0x000000059c141223 */ /* 0x000fe200000100d6 */
[----:B------:R-:W-:Y:S01]  /*3680*/  @P1 FADD.FTZ R222, R13, -R222 ;  /* 0x800000de0dde1221 */ /* 0x000fe20000010000 */
[----:B------:R-:W3:Y:S01]  /*3690*/  @P2 LDC R224, c[0x0][0x40c] ;  /* 0x00010300ffe02b82 */ /* 0x000ee20000000800 */
[----:B------:R-:W-:-:S02]  /*36a0*/  HADD2.F32 R76, -RZ, R112.H1_H1 ;  /* 0x30000070ff4c7230 */ /* 0x000fc40000004100 */
[C---:B------:R-:W-:Y:S01]  /*36b0*/  @P1 FFMA.FTZ R6, R4.reuse, R217, R6 ;  /* 0x000000d904061223 */ /* 0x040fe20000010006 */
[----:B------:R-:W-:Y:S01]  /*36c0*/  @P1 FADD.FTZ R207, R9, -R20 ;  /* 0x8000001409cf1221 */ /* 0x000fe20000010000 */
[-CC-:B------:R-:W-:Y:S01]  /*36d0*/  @P1 FFMA.FTZ R217, R197, R5.reuse, R214.reuse ;  /* 0x00000005c5d91223 */ /* 0x180fe200000100d6 */
[C---:B------:R-:W-:Y:S01]  /*36e0*/  @P1 FFMA.FTZ R77, R4.reuse, R78, R77 ;  /* 0x0000004e044d1223 */ /* 0x040fe2000001004d */
[----:B------:R-:W-:Y:S01]  /*36f0*/  @P1 FFMA.FTZ R79, R4, R222, R79 ;  /* 0x000000de044f1223 */ /* 0x000fe2000001004f */
[----:B------:R-:W-:Y:S01]  /*3700*/  @P1 FFMA.FTZ R78, R162, R5, R214 ;  /* 0x00000005a24e1223 */ /* 0x000fe200000100d6 */
[----:B------:R-:W4:Y:S01]  /*3710*/  @P2 LDC R228, c[0x0][0x40c] ;  /* 0x00010300ffe42b82 */ /* 0x000f220000000800 */
[----:B------:R-:W-:Y:S01]  /*3720*/  @P1 FFMA.FTZ R76, R4, R207, R76 ;  /* 0x000000cf044c1223 */ /* 0x000fe2000001004c */
[----:B------:R-:W-:Y:S01]  /*3730*/  @P1 FADD.FTZ R222, R12, -R217 ;  /* 0x800000d90cde1221 */ /* 0x000fe20000010000 */
[--C-:B------:R-:W-:Y:S02]  /*3740*/  HADD2.F32 R207, -RZ, R115.reuse.H0_H0 ;  /* 0x20000073ffcf7230 */ /* 0x100fe40000004100 */
[----:B0-----:R-:W-:Y:S01]  /*3750*/  @P2 FMUL.FTZ R217, R21, R218 ;  /* 0x000000da15d92220 */ /* 0x001fe20000410000 */
[----:B------:R-:W-:Y:S01]  /*3760*/  @P1 FADD.FTZ R235, R15, -R78 ;  /* 0x8000004e0feb1221 */ /* 0x000fe20000010000 */
[----:B-1----:R-:W-:Y:S01]  /*3770*/  @P2 FMUL.FTZ R218, R79, R226 ;  /* 0x000000e24fda2220 */ /* 0x002fe20000410000 */
[----:B------:R-:W-:Y:S01]  /*3780*/  HADD2.F32 R20, -RZ, R115.H1_H1 ;  /* 0x30000073ff147230 */ /* 0x000fe20000004100 */
[----:B------:R-:W0:Y:S01]  /*3790*/  @P2 LDC R220, c[0x0][0x40c] ;  /* 0x00010300ffdc2b82 */ /* 0x000e220000000800 */
[----:B--2---:R-:W-:Y:S01]  /*37a0*/  @P2 FMUL.FTZ R78, R6, R223 ;  /* 0x000000df064e2220 */ /* 0x004fe20000410000 */
[C---:B------:R-:W-:Y:S01]  /*37b0*/  @P1 FFMA.FTZ R207, R4.reuse, R222, R207 ;  /* 0x000000de04cf1223 */ /* 0x040fe200000100cf */
[----:B------:R-:W-:Y:S01]  /*37c0*/  @P2 F2FP.F16.F32.PACK_AB R223, RZ, R218 ;  /* 0x000000daffdf223e */ /* 0x000fe200000000ff */
[----:B------:R-:W-:Y:S01]  /*37d0*/  @P1 FFMA.FTZ R20, R4, R235, R20 ;  /* 0x000000eb04141223 */ /* 0x000fe20000010014 */
[----:B------:R-:W-:-:S02]  /*37e0*/  @P2 F2FP.F16.F32.PACK_AB R222, RZ, R217 ;  /* 0x000000d9ffde223e */ /* 0x000fc400000000ff */
[----:B------:R-:W-:Y:S01]  /*37f0*/  @P2 F2FP.F16.F32.PACK_AB R218, RZ, R78 ;  /* 0x0000004effda223e */ /* 0x000fe200000000ff */
[----:B------:R-:W1:Y:S01]  /*3800*/  @P2 LDC R231, c[0x0][0x40c] ;  /* 0x00010300ffe72b82 */ /* 0x000e620000000800 */
[----:B---3--:R-:W-:Y:S01]  /*3810*/  @P2 FMUL.FTZ R78, R7, R224 ;  /* 0x000000e0074e2220 */ /* 0x008fe20000410000 */
[----:B------:R-:W-:Y:S02]  /*3820*/  @P2 PRMT R110, R222, 0x7610, R110 ;  /* 0x00007610de6e2816 */ /* 0x000fe4000000006e */
[----:B------:R-:W-:Y:S02]  /*3830*/  @P2 PRMT R109, R218, 0x7610, R109 ;  /* 0x00007610da6d2816 */ /* 0x000fe4000000006d */
[----:B------:R-:W-:Y:S02]  /*3840*/  @P2 PRMT R110, R110, 0x5410, R223 ;  /* 0x000054106e6e2816 */ /* 0x000fe400000000df */
[----:B------:R-:W2:Y:S01]  /*3850*/  @P2 LDC R209, c[0x0][0x40c] ;  /* 0x00010300ffd12b82 */ /* 0x000ea20000000800 */
[----:B----4-:R-:W-:-:S05]  /*3860*/  @P2 FMUL.FTZ R224, R207, R228 ;  /* 0x000000e4cfe02220 */ /* 0x010fca0000410000 */
[----:B------:R-:W-:Y:S01]  /*3870*/  @P2 F2FP.F16.F32.PACK_AB R224, RZ, R224 ;  /* 0x000000e0ffe0223e */ /* 0x000fe200000000ff */
[C---:B0-----:R-:W-:Y:S01]  /*3880*/  @P2 FMUL.FTZ R220, R77.reuse, R220 ;  /* 0x000000dc4ddc2220 */ /* 0x041fe20000410000 */
[----:B------:R-:W-:Y:S02]  /*3890*/  F2FP.F16.F32.PACK_AB R77, R77, R6 ;  /* 0x000000064d4d723e */ /* 0x000fe400000000ff */
[----:B------:R-:W-:Y:S02]  /*38a0*/  @P2 PRMT R111, R224, 0x7610, R111 ;  /* 0x00007610e06f2816 */ /* 0x000fe4000000006f */
[----:B------:R-:W-:Y:S01]  /*38b0*/  @P2 F2FP.F16.F32.PACK_AB R220, RZ, R220 ;  /* 0x000000dcffdc223e */ /* 0x000fe200000000ff */
[C---:B-1----:R-:W-:Y:S01]  /*38c0*/  @P2 FMUL.FTZ R217, R76.reuse, R231 ;  /* 0x000000e74cd92220 */ /* 0x042fe20000410000 */
[----:B------:R-:W-:Y:S02]  /*38d0*/  F2FP.F16.F32.PACK_AB R76, R76, R7 ;  /* 0x000000074c4c723e */ /* 0x000fe400000000ff */
[----:B------:R-:W-:-:S02]  /*38e0*/  @P2 PRMT R109, R109, 0x5410, R220 ;  /* 0x000054106d6d2816 */ /* 0x000fc400000000dc */
[----:B------:R-:W-:Y:S01]  /*38f0*/  @P2 F2FP.F16.F32.PACK_AB R217, RZ, R217 ;  /* 0x000000d9ffd9223e */ /* 0x000fe200000000ff */
[C---:B--2---:R-:W-:Y:S01]  /*3900*/  @P2 FMUL.FTZ R226, R20.reuse, R209 ;  /* 0x000000d114e22220 */ /* 0x044fe20000410000 */
[----:B------:R-:W-:Y:S02]  /*3910*/  @P2 F2FP.F16.F32.PACK_AB R209, RZ, R78 ;  /* 0x0000004effd1223e */ /* 0x000fe400000000ff */
[----:B------:R-:W-:Y:S02]  /*3920*/  F2FP.F16.F32.PACK_AB R78, R79, R21 ;  /* 0x000000154f4e723e */ /* 0x000fe400000000ff */
[----:B------:R-:W-:Y:S02]  /*3930*/  @P2 F2FP.F16.F32.PACK_AB R226, RZ, R226 ;  /* 0x000000e2ffe2223e */ /* 0x000fe400000000ff */
[----:B------:R-:W-:Y:S02]  /*3940*/  @P2 PRMT R108, R209, 0x7610, R108 ;  /* 0x00007610d16c2816 */ /* 0x000fe4000000006c */
[----:B------:R-:W-:-:S02]  /*3950*/  F2FP.F16.F32.PACK_AB R79, R20, R207 ;  /* 0x000000cf144f723e */ /* 0x000fc400000000ff */
[----:B------:R-:W-:Y:S02]  /*3960*/  @P2 PRMT R108, R108, 0x5410, R217 ;  /* 0x000054106c6c2816 */ /* 0x000fe400000000d9 */
[----:B------:R-:W-:-:S07]  /*3970*/  @P2 PRMT R111, R111, 0x5410, R226 ;  /* 0x000054106f6f2816 */ /* 0x000fce00000000e2 */
.L_x_2551:
[----:B------:R-:W-:Y:S05]  /*3980*/  BSYNC.RECONVERGENT B1 ;  /* 0x0000000000017941 */ /* 0x000fea0003800200 */
.L_x_2534:
        /* <DEDUP_REMOVED lines=13> */
[--C-:B0-----:R-:W-:Y:S02]  /*3a60*/  HADD2.F32 R7, -RZ, R118.reuse.H0_H0 ;  /* 0x20000076ff077230 */ /* 0x101fe40000004100 */
[----:B------:R-:W-:Y:S02]  /*3a70*/  HADD2.F32 R78, -RZ, R118.H1_H1 ;  /* 0x30000076ff4e7230 */ /* 0x000fe40000004100 */
[--C-:B------:R-:W-:Y:S02]  /*3a80*/  HADD2.F32 R223, -RZ, R119.reuse.H0_H0 ;  /* 0x20000077ffdf7230 */ /* 0x100fe40000004100 */
[----:B------:R-:W-:Y:S01]  /*3a90*/  HADD2.F32 R220, -RZ, R119.H1_H1 ;  /* 0x30000077ffdc7230 */ /* 0x000fe20000004100 */
        /* <DEDUP_REMOVED lines=8> */
[----:B------:R-:W-:-:S02]  /*3b20*/  HADD2.F32 R6, -RZ, R117.H1_H1 ;  /* 0x30000075ff067230 */ /* 0x000fc40000004100 */
[----:B------:R-:W-:Y:S01]  /*3b30*/  @P3 FADD.FTZ R207, R23, -R76 ;  /* 0x8000004c17cf3221 */ /* 0x000fe20000010000 */
[C---:B------:R-:W-:Y:S01]  /*3b40*/  @P3 FFMA.FTZ R7, R4.reuse, R21, R7 ;  /* 0x0000001504073223 */ /* 0x040fe20000010007 */
[--C-:B------:R-:W-:Y:S02]  /*3b50*/  HADD2.F32 R21, -RZ, R116.reuse.H0_H0 ;  /* 0x20000074ff157230 */ /* 0x100fe40000004100 */
[----:B------:R-:W-:Y:S01]  /*3b60*/  @P3 FFMA.FTZ R79, R193, R5, R214 ;  /* 0x00000005c14f3223 */ /* 0x000fe200000100d6 */
[----:B------:R-:W3:Y:S01]  /*3b70*/  @P2 LDC R218, c[0x0][0x40c] ;  /* 0x00010300ffda2b82 */ /* 0x000ee20000000800 */
[----:B------:R-:W-:Y:S01]  /*3b80*/  @P3 FADD.FTZ R20, R17, -R20 ;  /* 0x8000001411143221 */ /* 0x000fe20000010000 */
[C---:B------:R-:W-:Y:S01]  /*3b90*/  @P3 FFMA.FTZ R78, R4.reuse, R77, R78 ;  /* 0x0000004d044e3223 */ /* 0x040fe2000001004e */
[----:B------:R-:W-:Y:S02]  /*3ba0*/  HADD2.F32 R77, -RZ, R117.H0_H0 ;  /* 0x20000075ff4d7230 */ /* 0x000fe40000004100 */
[----:B------:R-:W-:Y:S01]  /*3bb0*/  @P3 FFMA.FTZ R6, R4, R207, R6 ;  /* 0x000000cf04063223 */ /* 0x000fe20000010006 */
[----:B------:R-:W-:Y:S01]  /*3bc0*/  @P3 FADD.FTZ R79, R164, -R79 ;  /* 0x8000004fa44f3221 */ /* 0x000fe20000010000 */
[-CC-:B------:R-:W-:Y:S01]  /*3bd0*/  @P3 FFMA.FTZ R207, R229, R5.reuse, R214.reuse ;  /* 0x00000005e5cf3223 */ /* 0x180fe200000100d6 */
[----:B------:R-:W-:Y:S01]  /*3be0*/  @P3 FFMA.FTZ R21, R4, R20, R21 ;  /* 0x0000001404153223 */ /* 0x000fe20000010015 */
[----:B------:R-:W4:Y:S01]  /*3bf0*/  @P2 LDC R215, c[0x0][0x40c] ;  /* 0x00010300ffd72b82 */ /* 0x000f220000000800 */
[--C-:B------:R-:W-:Y:S01]  /*3c00*/  @P3 FFMA.FTZ R20, R22, R5, R214.reuse ;  /* 0x0000000516143223 */ /* 0x100fe200000100d6 */
[----:B------:R-:W-:Y:S01]  /*3c10*/  @P3 FFMA.FTZ R77, R4, R79, R77 ;  /* 0x0000004f044d3223 */ /* 0x000fe2000001004d */
[----:B------:R-:W-:Y:S01]  /*3c20*/  @P3 FFMA.FTZ R76, R186, R5, R214 ;  /* 0x00000005ba4c3223 */ /* 0x000fe200000100d6 */
[----:B------:R-:W-:Y:S01]  /*3c30*/  @P3 FADD.FTZ R216, R166, -R207 ;  /* 0x800000cfa6d83221 */ /* 0x000fe20000010000 */
[----:B------:R-:W-:-:S02]  /*3c40*/  HADD2.F32 R79, -RZ, R116.H1_H1 ;  /* 0x30000074ff4f7230 */ /* 0x000fc40000004100 */
[----:B-1----:R-:W-:Y:S01]  /*3c50*/  @P2 FMUL.FTZ R207, R78, R217 ;  /* 0x000000d94ecf2220 */ /* 0x002fe20000410000 */
[----:B------:R-:W-:Y:S01]  /*3c60*/  @P3 FADD.FTZ R20, R19, -R20 ;  /* 0x8000001413143221 */ /* 0x000fe20000010000 */
[----:B------:R-:W1:Y:S01]  /*3c70*/  @P2 LDC R222, c[0x0][0x40c] ;  /* 0x00010300ffde2b82 */ /* 0x000e620000000800 */
[----:B------:R-:W-:Y:S01]  /*3c80*/  @P3 FADD.FTZ R209, R165, -R76 ;  /* 0x8000004ca5d13221 */ /* 0x000fe20000010000 */
[----:B0-----:R-:W-:Y:S01]  /*3c90*/  @P2 FMUL.FTZ R76, R7, R226 ;  /* 0x000000e2074c2220 */ /* 0x001fe20000410000 */
[C---:B------:R-:W-:Y:S01]  /*3ca0*/  @P3 FFMA.FTZ R79, R4.reuse, R20, R79 ;  /* 0x00000014044f3223 */ /* 0x040fe2000001004f */
[----:B------:R-:W-:Y:S01]  /*3cb0*/  @P2 F2FP.F16.F32.PACK_AB R217, RZ, R207 ;  /* 0x000000cfffd9223e */ /* 0x000fe200000000ff */
[C---:B------:R-:W-:Y:S01]  /*3cc0*/  @P3 FFMA.FTZ R223, R4.reuse, R216, R223 ;  /* 0x000000d804df3223 */ /* 0x040fe200000100df */
[----:B--2---:R-:W-:Y:S01]  /*3cd0*/  @P2 FMUL.FTZ R207, R77, R224 ;  /* 0x000000e04dcf2220 */ /* 0x004fe20000410000 */
[----:B------:R-:W-:Y:S01]  /*3ce0*/  @P2 F2FP.F16.F32.PACK_AB R216, RZ, R76 ;  /* 0x0000004cffd8223e */ /* 0x000fe200000000ff */
[----:B------:R-:W0:Y:S01]  /*3cf0*/  @P2 LDC R228, c[0x0][0x40c] ;  /* 0x00010300ffe42b82 */ /* 0x000e220000000800 */
[----:B---3--:R-:W-:Y:S01]  /*3d00*/  @P2 FMUL.FTZ R20, R21, R218 ;  /* 0x000000da15142220 */ /* 0x008fe20000410000 */
[----:B------:R-:W-:Y:S01]  /*3d10*/  @P3 FFMA.FTZ R220, R4, R209, R220 ;  /* 0x000000d104dc3223 */ /* 0x000fe200000100dc */
[----:B------:R-:W-:-:S02]  /*3d20*/  @P2 F2FP.F16.F32.PACK_AB R209, RZ, R207 ;  /* 0x000000cfffd1223e */ /* 0x000fc400000000ff */
[----:B------:R-:W-:Y:S02]  /*3d30*/  @P2 PRMT R110, R216, 0x7610, R110 ;  /* 0x00007610d86e2816 */ /* 0x000fe4000000006e */
[----:B------:R-:W-:Y:S01]  /*3d40*/  @P2 F2FP.F16.F32.PACK_AB R20, RZ, R20 ;  /* 0x00000014ff14223e */ /* 0x000fe200000000ff */
[----:B----4-:R-:W-:Y:S01]  /*3d50*/  @P2 FMUL.FTZ R215, R6, R215 ;  /* 0x000000d706d72220 */ /* 0x010fe20000410000 */
[----:B------:R-:W-:Y:S02]  /*3d60*/  @P2 PRMT R109, R209, 0x7610, R109 ;  /* 0x00007610d16d2816 */ /* 0x000fe4000000006d */
[----:B------:R-:W-:Y:S02]  /*3d70*/  @P2 PRMT R108, R20, 0x7610, R108 ;  /* 0x00007610146c2816 */ /* 0x000fe4000000006c */
[----:B------:R-:W-:Y:S02]  /*3d80*/  @P2 F2FP.F16.F32.PACK_AB R215, RZ, R215 ;  /* 0x000000d7ffd7223e */ /* 0x000fe400000000ff */
[----:B------:R-:W-:Y:S01]  /*3d90*/  F2FP.F16.F32.PACK_AB R78, R78, R7 ;  /* 0x000000074e4e723e */ /* 0x000fe200000000ff */
[----:B-1----:R-:W-:Y:S01]  /*3da0*/  @P2 FMUL.FTZ R76, R79, R222 ;  /* 0x000000de4f4c2220 */ /* 0x002fe20000410000 */
[----:B------:R-:W-:-:S02]  /*3db0*/  F2FP.F16.F32.PACK_AB R77, R6, R77 ;  /* 0x0000004d064d723e */ /* 0x000fc400000000ff */
[----:B------:R-:W-:Y:S02]  /*3dc0*/  @P2 PRMT R110, R110, 0x5410, R217 ;  /* 0x000054106e6e2816 */ /* 0x000fe400000000d9 */
[----:B------:R-:W-:Y:S02]  /*3dd0*/  @P2 F2FP.F16.F32.PACK_AB R207, RZ, R76 ;  /* 0x0000004cffcf223e */ /* 0x000fe400000000ff */
[----:B------:R-:W-:Y:S01]  /*3de0*/  F2FP.F16.F32.PACK_AB R76, R79, R21 ;  /* 0x000000154f4c723e */ /* 0x000fe200000000ff */
[----:B0-----:R-:W-:Y:S01]  /*3df0*/  @P2 FMUL.FTZ R218, R223, R228 ;  /* 0x000000e4dfda2220 */ /* 0x001fe20000410000 */
[----:B------:R-:W-:Y:S02]  /*3e00*/  @P2 PRMT R109, R109, 0x5410, R215 ;  /* 0x000054106d6d2816 */ /* 0x000fe400000000d7 */
[----:B------:R-:W-:Y:S02]  /*3e10*/  F2FP.F16.F32.PACK_AB R79, R220, R223 ;  /* 0x000000dfdc4f723e */ /* 0x000fe400000000ff */
[----:B------:R-:W-:-:S02]  /*3e20*/  @P2 F2FP.F16.F32.PACK_AB R218, RZ, R218 ;  /* 0x000000daffda223e */ /* 0x000fc400000000ff */
[----:B------:R-:W-:Y:S02]  /*3e30*/  @P2 PRMT R108, R108, 0x5410, R207 ;  /* 0x000054106c6c2816 */ /* 0x000fe400000000cf */
[----:B------:R-:W-:Y:S01]  /*3e40*/  @P2 PRMT R111, R218, 0x7610, R111 ;  /* 0x00007610da6f2816 */ /* 0x000fe2000000006f */
[----:B------:R-:W-:Y:S06]  /*3e50*/  @!P2 BRA `(.L_x_2556) ;  /* 0x0000000c008ca947 */ /* 0x000fec0003800000 */
[----:B------:R-:W-:-:S05]  /*3e60*/  FMUL.FTZ R220, R220, UR13 ;  /* 0x0000000ddcdc7c20 */ /* 0x000fca0008410000 */
[----:B------:R-:W-:-:S04]  /*3e70*/  F2FP.F16.F32.PACK_AB R220, RZ, R220 ;  /* 0x000000dcffdc723e */ /* 0x000fc800000000ff */
[----:B------:R-:W-:Y:S01]  /*3e80*/  PRMT R111, R111, 0x5410, R220 ;  /* 0x000054106f6f7816 */ /* 0x000fe200000000dc */
[----:B------:R-:W-:Y:S06]  /*3e90*/  BRA `(.L_x_2556) ;  /* 0x0000000c007c7947 */ /* 0x000fec0003800000 */
.L_x_2555:
[----:B------:R-:W-:Y:S01]  /*3ea0*/  ISETP.GT.AND P3, PT, R2, RZ, PT ;  /* 0x000000ff0200720c */ /* 0x000fe20003f64270 */
[----:B0-----:R-:W0:Y:S01]  /*3eb0*/  @P2 LDC R20, c[0x0][0x40c] ;  /* 0x00010300ff142b82 */ /* 0x001e220000000800 */
[--C-:B------:R-:W-:Y:S02]  /*3ec0*/  HADD2.F32 R7, -RZ, R116.reuse.H0_H0 ;  /* 0x20000074ff077230 */ /* 0x100fe40000004100 */
[----:B------:R-:W-:Y:S02]  /*3ed0*/  HADD2.F32 R21, -RZ, R116.H1_H1 ;  /* 0x30000074ff157230 */ /* 0x000fe40000004100 */
[--C-:B------:R-:W-:Y:S02]  /*3ee0*/  HADD2.F32 R207, -RZ, R117.reuse.H0_H0 ;  /* 0x20000075ffcf7230 */ /* 0x100fe40000004100 */
[----:B------:R-:W-:Y:S01]  /*3ef0*/  HADD2.F32 R209, -RZ, R117.H1_H1 ;  /* 0x30000075ffd17230 */ /* 0x000fe20000004100 */
[----:B------:R-:W1:Y:S01]  /*3f00*/  @P2 LDC R218, c[0x0][0x40c] ;  /* 0x00010300ffda2b82 */ /* 0x000e620000000800 */
[----:B------:R-:W-:-:S02]  /*3f10*/  HADD2.F32 R217, -RZ, R118.H1_H1 ;  /* 0x30000076ffd97230 */ /* 0x000fc40000004100 */
[----:B------:R-:W-:Y:S02]  /*3f20*/  HADD2.F32 R223, -RZ, R119.H0_H0 ;  /* 0x20000077ffdf7230 */ /* 0x000fe40000004100 */
[-CC-:B------:R-:W-:Y:S01]  /*3f30*/  @P3 FFMA.FTZ R6, R195, R5.reuse, R214.reuse ;  /* 0x00000005c3063223 */ /* 0x180fe200000100d6 */
[-CC-:B------:R-:W-:Y:S01]  /*3f40*/  @P3 FFMA.FTZ R216, R22, R5.reuse, R214.reuse ;  /* 0x0000000516d83223 */ /* 0x180fe200000100d6 */
[-CC-:B------:R-:W-:Y:S01]  /*3f50*/  @P3 FFMA.FTZ R215, R193, R5.reuse, R214.reuse ;  /* 0x00000005c1d73223 */ /* 0x180fe200000100d6 */
[-C--:B------:R-:W-:Y:S01]  /*3f60*/  @P3 FFMA.FTZ R231, R161, R5.reuse, R214 ;  /* 0x00000005a1e73223 */ /* 0x080fe200000100d6 */
[----:B------:R-:W-:Y:S01]  /*3f70*/  @P3 FADD.FTZ R6, R17, -R6 ;  /* 0x8000000611063221 */ /* 0x000fe20000010000 */
[----:B------:R-:W-:Y:S01]  /*3f80*/  @P3 FADD.FTZ R216, R19, -R216 ;  /* 0x800000d813d83221 */ /* 0x000fe20000010000 */
[----:B------:R-:W2:Y:S01]  /*3f90*/  @P2 LDC R220, c[0x0][0x40c] ;  /* 0x00010300ffdc2b82 */ /* 0x000ea20000000800 */
[----:B------:R-:W-:Y:S01]  /*3fa0*/  @P3 FADD.FTZ R215, R164, -R215 ;  /* 0x800000d7a4d73221 */ /* 0x000fe20000010000 */
[C---:B------:R-:W-:Y:S01]  /*3fb0*/  @P3 FFMA.FTZ R7, R4.reuse, R6, R7 ;  /* 0x0000000604073223 */ /* 0x040fe20000010007 */
[C---:B------:R-:W-:Y:S01]  /*3fc0*/  @P3 FFMA.FTZ R21, R4.reuse, R216, R21 ;  /* 0x000000d804153223 */ /* 0x040fe20000010015 */
[--C-:B------:R-:W-:Y:S01]  /*3fd0*/  @P3 FFMA.FTZ R235, R229, R5, R214.reuse ;  /* 0x00000005e5eb3223 */ /* 0x100fe200000100d6 */
[----:B------:R-:W-:Y:S01]  /*3fe0*/  @P3 FFMA.FTZ R207, R4, R215, R207 ;  /* 0x000000d704cf3223 */ /* 0x000fe200000100cf */
[----:B0-----:R-:W-:Y:S01]  /*3ff0*/  @P2 FMUL.FTZ R7, R7, R20 ;  /* 0x0000001407072220 */ /* 0x001fe20000410000 */
[----:B------:R-:W-:Y:S01]  /*4000*/  @P3 FFMA.FTZ R20, R176, R5, R214 ;  /* 0x00000005b0143223 */ /* 0x000fe200000100d6 */
[----:B------:R-:W0:Y:S01]  /*4010*/  @P2 LDC R6, c[0x0][0x40c] ;  /* 0x00010300ff062b82 */ /* 0x000e220000000800 */
[----:B------:R-:W-:-:S02]  /*4020*/  HADD2.F32 R215, -RZ, R118.H0_H0 ;  /* 0x20000076ffd77230 */ /* 0x000fc40000004100 */
[----:B------:R-:W-:Y:S01]  /*4030*/  @P3 FADD.FTZ R231, R178, -R231 ;  /* 0x800000e7b2e73221 */ /* 0x000fe20000010000 */
[----:B------:R-:W-:Y:S01]  /*4040*/  @P3 FADD.FTZ R20, R23, -R20 ;  /* 0x8000001417143221 */ /* 0x000fe20000010000 */
[----:B------:R-:W-:Y:S01]  /*4050*/  @P2 F2FP.F16.F32.PACK_AB R7, RZ, R7 ;  /* 0x00000007ff07223e */ /* 0x000fe200000000ff */
[----:B-1----:R-:W-:Y:S02]  /*4060*/  @P2 FMUL.FTZ R21, R21, R218 ;  /* 0x000000da15152220 */ /* 0x002fe40000410000 */
[----:B------:R-:W-:Y:S01]  /*4070*/  @P3 FFMA.FTZ R209, R4, R20, R209 ;  /* 0x0000001404d13223 */ /* 0x000fe200000100d1 */
[----:B------:R-:W1:Y:S01]  /*4080*/  @P2 LDC R216, c[0x0][0x40c] ;  /* 0x00010300ffd82b82 */ /* 0x000e620000000800 */
[----:B------:R-:W-:Y:S01]  /*4090*/  @P3 FFMA.FTZ R20, R184, R5, R214 ;  /* 0x00000005b8143223 */ /* 0x000fe200000100d6 */
[----:B------:R-:W-:Y:S01]  /*40a0*/  @P3 FADD.FTZ R218, R166, -R235 ;  /* 0x800000eba6da3221 */ /* 0x000fe20000010000 */
[C---:B------:R-:W-:Y:S01]  /*40b0*/  @P3 FFMA.FTZ R215, R4.reuse, R231, R215 ;  /* 0x000000e704d73223 */ /* 0x040fe200000100d7 */
[----:B------:R-:W-:Y:S01]  /*40c0*/  @P2 F2FP.F16.F32.PACK_AB R21, RZ, R21 ;  /* 0x00000015ff15223e */ /* 0x000fe200000000ff */
[----:B------:R-:W-:Y:S01]  /*40d0*/  @P3 FADD.FTZ R20, R163, -R20 ;  /* 0x80000014a3143221 */ /* 0x000fe20000010000 */
[C---:B------:R-:W-:Y:S01]  /*40e0*/  @P3 FFMA.FTZ R223, R4.reuse, R218, R223 ;  /* 0x000000da04df3223 */ /* 0x040fe200000100df */
[----:B------:R-:W-:Y:S01]  /*40f0*/  @P2 PRMT R108, R7, 0x7610, R108 ;  /* 0x00007610076c2816 */ /* 0x000fe2000000006c */
        /* <DEDUP_REMOVED lines=28> */
.L_x_2554:
        /* <DEDUP_REMOVED lines=8> */
[--C-:B------:R-:W-:Y:S01]  /*4340*/  FFMA.FTZ R217, R229, R5, R214.reuse ;  /* 0x00000005e5d97223 */ /* 0x100fe200000100d6 */
[----:B------:R-:W1:Y:S01]  /*4350*/  @P2 LDC R78, c[0x0][0x40c] ;  /* 0x00010300ff4e2b82 */ /* 0x000e620000000800 */
[C---:B------:R-:W-:Y:S01]  /*4360*/  FMUL.FTZ R76, R4.reuse, R7 ;  /* 0x00000007044c7220 */ /* 0x040fe20000410000 */
[----:B------:R-:W-:Y:S01]  /*4370*/  FMUL.FTZ R21, R4, R21 ;  /* 0x0000001504157220 */ /* 0x000fe20000410000 */
[----:B------:R-:W-:Y:S01]  /*4380*/  FADD.FTZ R207, R178, -R207 ;  /* 0x800000cfb2cf7221 */ /* 0x000fe20000010000 */
[----:B------:R-:W-:Y:S01]  /*4390*/  FADD.FTZ R217, R166, -R217 ;  /* 0x800000d9a6d97221 */ /* 0x000fe20000010000 */
[----:B------:R-:W-:Y:S01]  /*43a0*/  FFMA.FTZ R218, R184, R5, R214 ;  /* 0x00000005b8da7223 */ /* 0x000fe200000100d6 */
[----:B------:R-:W-:-:S02]  /*43b0*/  FSEL R76, R76, RZ, P3 ;  /* 0x000000ff4c4c7208 */ /* 0x000fc40001800000 */
[----:B------:R-:W2:Y:S01]  /*43c0*/  @P2 LDC R79, c[0x0][0x40c] ;  /* 0x00010300ff4f2b82 */ /* 0x000ea20000000800 */
[----:B------:R-:W-:Y:S01]  /*43d0*/  FSEL R21, R21, RZ, P3 ;  /* 0x000000ff15157208 */ /* 0x000fe20001800000 */
[----:B------:R-:W-:Y:S01]  /*43e0*/  FADD.FTZ R215, R163, -R218 ;  /* 0x800000daa3d77221 */ /* 0x000fe20000010000 */
[----:B0-----:R-:W-:-:S05]  /*43f0*/  @P2 FMUL.FTZ R6, R77, R76 ;  /* 0x0000004c4d062220 */ /* 0x001fca0000410000 */
[----:B------:R-:W0:Y:S01]  /*4400*/  @P2 LDC R222, c[0x0][0x40c] ;  /* 0x00010300ffde2b82 */ /* 0x000e220000000800 */
[--C-:B------:R-:W-:Y:S01]  /*4410*/  FFMA.FTZ R77, R193, R5, R214.reuse ;  /* 0x00000005c14d7223 */ /* 0x100fe200000100d6 */
[----:B------:R-:W-:Y:S02]  /*4420*/  F2FP.F16.F32.PACK_AB R76, R21, R76 ;  /* 0x0000004c154c723e */ /* 0x000fe400000000ff */
[----:B------:R-:W-:Y:S01]  /*4430*/  @P2 F2FP.F16.F32.PACK_AB R6, RZ, R6 ;  /* 0x00000006ff06223e */ /* 0x000fe200000000ff */
[----:B------:R-:W-:Y:S01]  /*4440*/  FADD.FTZ R77, R164, -R77 ;  /* 0x8000004da44d7221 */ /* 0x000fe20000010000 */
[----:B-1----:R-:W-:Y:S01]  /*4450*/  @P2 FMUL.FTZ R7, R78, R21 ;  /* 0x000000154e072220 */ /* 0x002fe20000410000 */
[----:B------:R-:W-:Y:S01]  /*4460*/  FFMA.FTZ R78, R176, R5, R214 ;  /* 0x00000005b04e7223 */ /* 0x000fe200000100d6 */
[----:B------:R-:W1:Y:S01]  /*4470*/  @P2 LDC R209, c[0x0][0x40c] ;  /* 0x00010300ffd12b82 */ /* 0x000e620000000800 */
[----:B------:R-:W-:Y:S01]  /*4480*/  FMUL.FTZ R20, R4, R77 ;  /* 0x0000004d04147220 */ /* 0x000fe20000410000 */
[----:B------:R-:W-:Y:S01]  /*4490*/  @P2 PRMT R108, R6, 0x7610, R108 ;  /* 0x00007610066c2816 */ /* 0x000fe2000000006c */
[----:B------:R-:W-:Y:S01]  /*44a0*/  FADD.FTZ R77, R23, -R78 ;  /* 0x8000004e174d7221 */ /* 0x000fe20000010000 */
[C---:B------:R-:W-:Y:S01]  /*44b0*/  FMUL.FTZ R78, R4.reuse, R207 ;  /* 0x000000cf044e7220 */ /* 0x040fe20000410000 */
[----:B------:R-:W-:Y:S01]  /*44c0*/  FMUL.FTZ R207, R4, R217 ;  /* 0x000000d904cf7220 */ /* 0x000fe20000410000 */
[----:B------:R-:W-:Y:S01]  /*44d0*/  FSEL R216, R20, RZ, P3 ;  /* 0x000000ff14d87208 */ /* 0x000fe20001800000 */
[----:B------:R-:W-:Y:S01]  /*44e0*/  FMUL.FTZ R77, R4, R77 ;  /* 0x0000004d044d7220 */ /* 0x000fe20000410000 */
[----:B------:R-:W3:Y:S01]  /*44f0*/  @P2 LDC R224, c[0x0][0x40c] ;  /* 0x00010300ffe02b82 */ /* 0x000ee20000000800 */
[----:B------:R-:W-:-:S02]  /*4500*/  FSEL R218, R78, RZ, P3 ;  /* 0x000000ff4eda7208 */ /* 0x000fc40001800000 */
[----:B--2---:R-:W-:Y:S01]  /*4510*/  @P2 FMUL.FTZ R20, R79, R216 ;  /* 0x000000d84f142220 */ /* 0x004fe20000410000 */
[----:B------:R-:W-:Y:S01]  /*4520*/  FSEL R217, R77, RZ, P3 ;  /* 0x000000ff4dd97208 */ /* 0x000fe20001800000 */
[----:B------:R-:W-:Y:S01]  /*4530*/  FMUL.FTZ R79, R4, R215 ;  /* 0x000000d7044f7220 */ /* 0x000fe20000410000 */
[----:B------:R-:W-:Y:S02]  /*4540*/  FSEL R220, R207, RZ, P3 ;  /* 0x000000ffcfdc7208 */ /* 0x000fe40001800000 */
[----:B------:R-:W2:Y:S01]  /*4550*/  @P2 LDC R231, c[0x0][0x40c] ;  /* 0x00010300ffe72b82 */ /* 0x000ea20000000800 */
[----:B0-----:R-:W-:Y:S01]  /*4560*/  @P2 FMUL.FTZ R77, R222, R217 ;  /* 0x000000d9de4d2220 */ /* 0x001fe20000410000 */
[----:B------:R-:W-:Y:S01]  /*4570*/  FFMA.FTZ R222, R186, R5, R214 ;  /* 0x00000005bade7223 */ /* 0x000fe200000100d6 */
[----:B------:R-:W-:Y:S02]  /*4580*/  FSEL R223, R79, RZ, P3 ;  /* 0x000000ff4fdf7208 */ /* 0x000fe40001800000 */
[----:B------:R-:W-:-:S02]  /*4590*/  @P2 F2FP.F16.F32.PACK_AB R20, RZ, R20 ;  /* 0x00000014ff14223e */ /* 0x000fc400000000ff */
[----:B------:R-:W-:Y:S01]  /*45a0*/  @P2 F2FP.F16.F32.PACK_AB R79, RZ, R77 ;  /* 0x0000004dff4f223e */ /* 0x000fe200000000ff */
[----:B-1----:R-:W-:Y:S01]  /*45b0*/  @P2 FMUL.FTZ R78, R209, R218 ;  /* 0x000000dad14e2220 */ /* 0x002fe20000410000 */
[----:B------:R-:W-:Y:S01]  /*45c0*/  FADD.FTZ R77, R165, -R222 ;  /* 0x800000dea54d7221 */ /* 0x000fe20000010000 */
[----:B------:R-:W-:Y:S02]  /*45d0*/  @P2 PRMT R109, R20, 0x7610, R109 ;  /* 0x00007610146d2816 */ /* 0x000fe4000000006d */
[----:B------:R-:W-:Y:S01]  /*45e0*/  @P2 F2FP.F16.F32.PACK_AB R7, RZ, R7 ;  /* 0x00000007ff07223e */ /* 0x000fe200000000ff */
[----:B------:R-:W-:Y:S01]  /*45f0*/  FMUL.FTZ R21, R4, R77 ;  /* 0x0000004d04157220 */ /* 0x000fe20000410000 */
[----:B------:R-:W-:Y:S01]  /*4600*/  @P2 F2FP.F16.F32.PACK_AB R207, RZ, R78 ;  /* 0x0000004effcf223e */ /* 0x000fe200000000ff */
[----:B---3--:R-:W-:Y:S01]  /*4610*/  @P2 FMUL.FTZ R209, R224, R223 ;  /* 0x000000dfe0d12220 */ /* 0x008fe20000410000 */
        /* <DEDUP_REMOVED lines=8> */
[----:B------:R-:W-:-:S02]  /*46a0*/  @P2 PRMT R108, R108, 0x5410, R7 ;  /* 0x000054106c6c2816 */ /* 0x000fc40000000007 */
        /* <DEDUP_REMOVED lines=8> */
.L_x_2557:
        /* <DEDUP_REMOVED lines=10> */
.L_x_2559:
[----:B------:R-:W-:Y:S05]  /*47d0*/  BSYNC.RECONVERGENT B2 ;  /* 0x0000000000027941 */ /* 0x000fea0003800200 */
.L_x_2558:
        /* <DEDUP_REMOVED lines=10> */
.L_x_2561:
[----:B------:R-:W-:Y:S05]  /*4880*/  BSYNC.RECONVERGENT B2 ;  /* 0x0000000000027941 */ /* 0x000fea0003800200 */
.L_x_2560:
        /* <DEDUP_REMOVED lines=10> */
.L_x_2563:
[----:B------:R-:W-:Y:S05]  /*4930*/  BSYNC.RECONVERGENT B2 ;  /* 0x0000000000027941 */ /* 0x000fea0003800200 */
.L_x_2562:
        /* <DEDUP_REMOVED lines=10> */
.L_x_2565:
[----:B------:R-:W-:Y:S05]  /*49e0*/  BSYNC.RECONVERGENT B2 ;  /* 0x0000000000027941 */ /* 0x000fea0003800200 */
.L_x_2564:
        /* <DEDUP_REMOVED lines=10> */
.L_x_2567:
[----:B------:R-:W-:Y:S05]  /*4a90*/  BSYNC.RECONVERGENT B2 ;  /* 0x0000000000027941 */ /* 0x000fea0003800200 */
.L_x_2566:
        /* <DEDUP_REMOVED lines=10> */
.L_x_2569:
[----:B------:R-:W-:Y:S05]  /*4b40*/  BSYNC.RECONVERGENT B2 ;  /* 0x0000000000027941 */ /* 0x000fea0003800200 */
.L_x_2568:
        /* <DEDUP_REMOVED lines=10> */
.L_x_2571:
[----:B------:R-:W-:Y:S05]  /*4bf0*/  BSYNC.RECONVERGENT B2 ;  /* 0x0000000000027941 */ /* 0x000fea0003800200 */
.L_x_2570:
        /* <DEDUP_REMOVED lines=9> */
.L_x_2556:
[----:B------:R-:W-:Y:S05]  /*4c90*/  BSYNC.RECONVERGENT B1 ;  /* 0x0000000000017941 */ /* 0x000fea0003800200 */
.L_x_2553:
        /* <DEDUP_REMOVED lines=13> */
[--C-:B0-----:R-:W-:Y:S02]  /*4d70*/  HADD2.F32 R78, -RZ, R122.reuse.H1_H1 ;  /* 0x3000007aff4e7230 */ /* 0x101fe40000004100 */
[----:B------:R-:W-:Y:S02]  /*4d80*/  HADD2.F32 R7, -RZ, R122.H0_H0 ;  /* 0x2000007aff077230 */ /* 0x000fe40000004100 */
[--C-:B------:R-:W-:Y:S02]  /*4d90*/  HADD2.F32 R223, -RZ, R123.reuse.H0_H0 ;  /* 0x2000007bffdf7230 */ /* 0x100fe40000004100 */
[----:B------:R-:W-:Y:S01]  /*4da0*/  HADD2.F32 R220, -RZ, R123.H1_H1 ;  /* 0x3000007bffdc7230 */ /* 0x000fe20000004100 */
[----:B------:R-:W0:Y:S04]  /*4db0*/  @P2 LDC R226, c[0x0][0x40c] ;  /* 0x00010300ffe22b82 */ /* 0x000e280000000800 */
[-CC-:B------:R-:W-:Y:S01]  /*4dc0*/  @P3 FFMA.FTZ R6, R196, R5.reuse, R214.reuse ;  /* 0x00000005c4063223 */ /* 0x180fe200000100d6 */
[-CC-:B------:R-:W-:Y:S01]  /*4dd0*/  @P3 FFMA.FTZ R21, R157, R5.reuse, R214.reuse ;  /* 0x000000059d153223 */ /* 0x180fe200000100d6 */
[-CC-:B------:R-:W-:Y:S01]  /*4de0*/  @P3 FFMA.FTZ R207, R233, R5.reuse, R214.reuse ;  /* 0x00000005e9cf3223 */ /* 0x180fe200000100d6 */
[-C--:B------:R-:W-:Y:S01]  /*4df0*/  @P3 FFMA.FTZ R20, R192, R5.reuse, R214 ;  /* 0x00000005c0143223 */ /* 0x080fe200000100d6 */
[----:B------:R-:W2:Y:S01]  /*4e00*/  @P2 LDC R224, c[0x0][0x40c] ;  /* 0x00010300ffe02b82 */ /* 0x000ea20000000800 */
[----:B------:R-:W-:Y:S01]  /*4e10*/  @P3 FADD.FTZ R77, R173, -R6 ;  /* 0x80000006ad4d3221 */ /* 0x000fe20000010000 */
[----:B------:R-:W-:Y:S01]  /*4e20*/  @P3 FADD.FTZ R21, R194, -R21 ;  /* 0x80000015c2153221 */ /* 0x000fe20000010000 */
[----:B------:R-:W-:Y:S01]  /*4e30*/  @P3 FFMA.FTZ R79, R167, R5, R214 ;  /* 0x00000005a74f3223 */ /* 0x000fe200000100d6 */
[----:B------:R-:W-:Y:S01]  /*4e40*/  @P3 FADD.FTZ R207, R172, -R207 ;  /* 0x800000cfaccf3221 */ /* 0x000fe20000010000 */
[----:B------:R-:W-:Y:S01]  /*4e50*/  @P3 FFMA.FTZ R78, R4, R77, R78 ;  /* 0x0000004d044e3223 */ /* 0x000fe2000001004e */
[----:B------:R-:W-:-:S02]  /*4e60*/  HADD2.F32 R77, -RZ, R121.H0_H0 ;  /* 0x20000079ff4d7230 */ /* 0x000fc40000004100 */
[----:B------:R-:W-:Y:S01]  /*4e70*/  @P3 FFMA.FTZ R7, R4, R21, R7 ;  /* 0x0000001504073223 */ /* 0x000fe20000010007 */
[----:B------:R-:W3:Y:S01]  /*4e80*/  @P2 LDC R218, c[0x0][0x40c] ;  /* 0x00010300ffda2b82 */ /* 0x000ee20000000800 */
[--C-:B------:R-:W-:Y:S02]  /*4e90*/  HADD2.F32 R21, -RZ, R120.reuse.H0_H0 ;  /* 0x20000078ff157230 */ /* 0x100fe40000004100 */
[----:B------:R-:W-:Y:S01]  /*4ea0*/  @P3 FADD.FTZ R209, R171, -R20 ;  /* 0x80000014abd13221 */ /* 0x000fe20000010000 */
[----:B------:R-:W-:Y:S01]  /*4eb0*/  @P3 FADD.FTZ R20, R188, -R79 ;  /* 0x8000004fbc143221 */ /* 0x000fe20000010000 */
[C---:B------:R-:W-:Y:S01]  /*4ec0*/  @P3 FFMA.FTZ R77, R4.reuse, R207, R77 ;  /* 0x000000cf044d3223 */ /* 0x040fe2000001004d */
[-CC-:B------:R-:W-:Y:S01]  /*4ed0*/  @P3 FFMA.FTZ R207, R237, R5.reuse, R214.reuse ;  /* 0x00000005edcf3223 */ /* 0x180fe200000100d6 */
[----:B------:R-:W-:Y:S02]  /*4ee0*/  HADD2.F32 R6, -RZ, R121.H1_H1 ;  /* 0x30000079ff067230 */ /* 0x000fe40000004100 */
[----:B------:R-:W-:Y:S01]  /*4ef0*/  @P3 FFMA.FTZ R21, R4, R20, R21 ;  /* 0x0000001404153223 */ /* 0x000fe20000010015 */
[----:B------:R-:W4:Y:S01]  /*4f00*/  @P2 LDC R215, c[0x0][0x40c] ;  /* 0x00010300ffd72b82 */ /* 0x000f220000000800 */
[-CC-:B------:R-:W-:Y:S01]  /*4f10*/  @P3 FFMA.FTZ R20, R190, R5.reuse, R214.reuse ;  /* 0x00000005be143223 */ /* 0x180fe200000100d6 */
[----:B------:R-:W-:Y:S01]  /*4f20*/  @P3 FFMA.FTZ R76, R174, R5, R214 ;  /* 0x00000005ae4c3223 */ /* 0x000fe200000100d6 */
[----:B------:R-:W-:Y:S01]  /*4f30*/  @P3 FADD.FTZ R216, R198, -R207 ;  /* 0x800000cfc6d83221 */ /* 0x000fe20000010000 */
[----:B------:R-:W-:-:S02]  /*4f40*/  HADD2.F32 R79, -RZ, R120.H1_H1 ;  /* 0x30000078ff4f7230 */ /* 0x000fc40000004100 */
[----:B-1----:R-:W-:Y:S01]  /*4f50*/  @P2 FMUL.FTZ R207, R78, R217 ;  /* 0x000000d94ecf2220 */ /* 0x002fe20000410000 */
[----:B------:R-:W-:Y:S01]  /*4f60*/  @P3 FADD.FTZ R20, R159, -R20 ;  /* 0x800000149f143221 */ /* 0x000fe20000010000 */
[C---:B------:R-:W-:Y:S01]  /*4f70*/  @P3 FFMA.FTZ R6, R4.reuse, R209, R6 ;  /* 0x000000d104063223 */ /* 0x040fe20000010006 */
        /* <DEDUP_REMOVED lines=35> */
.L_x_2574:
[----:B------:R-:W-:Y:S01]  /*51b0*/  ISETP.GT.AND P3, PT, R2, RZ, PT ;  /* 0x000000ff0200720c */ /* 0x000fe20003f64270 */
[----:B0-----:R-:W0:Y:S01]  /*51c0*/  @P2 LDC R20, c[0x0][0x40c] ;  /* 0x00010300ff142b82 */ /* 0x001e220000000800 */
        /* <DEDUP_REMOVED lines=17> */
[-CC-:B------:R-:W-:Y:S01]  /*52e0*/  @P3 FFMA.FTZ R235, R237, R5.reuse, R214.reuse ;  /* 0x00000005edeb3223 */ /* 0x180fe200000100d6 */
[----:B0-----:R-:W-:Y:S01]  /*52f0*/  @P2 FMUL.FTZ R7, R7, R20 ;  /* 0x0000001407072220 */ /* 0x001fe20000410000 */
[----:B------:R-:W-:Y:S01]  /*5300*/  @P3 FFMA.FTZ R20, R192, R5, R214 ;  /* 0x00000005c0143223 */ /* 0x000fe200000100d6 */
[----:B------:R-:W-:Y:S01]  /*5310*/  @P3 FFMA.FTZ R207, R4, R215, R207 ;  /* 0x000000d704cf3223 */ /* 0x000fe200000100cf */
[----:B------:R-:W0:Y:S01]  /*5320*/  @P2 LDC R6, c[0x0][0x40c] ;  /* 0x00010300ff062b82 */ /* 0x000e220000000800 */
[----:B------:R-:W-:-:S02]  /*5330*/  HADD2.F32 R215, -RZ, R122.H0_H0 ;  /* 0x2000007affd77230 */ /* 0x000fc40000004100 */
[----:B------:R-:W-:Y:S01]  /*5340*/  @P3 FADD.FTZ R20, R171, -R20 ;  /* 0x80000014ab143221 */ /* 0x000fe20000010000 */
[----:B------:R-:W-:Y:S01]  /*5350*/  @P3 FADD.FTZ R231, R194, -R231 ;  /* 0x800000e7c2e73221 */ /* 0x000fe20000010000 */
[----:B------:R-:W-:Y:S01]  /*5360*/  @P2 F2FP.F16.F32.PACK_AB R7, RZ, R7 ;  /* 0x00000007ff07223e */ /* 0x000fe200000000ff */
[----:B-1----:R-:W-:Y:S01]  /*5370*/  @P2 FMUL.FTZ R21, R21, R218 ;  /* 0x000000da15152220 */ /* 0x002fe20000410000 */
[----:B------:R-:W-:Y:S01]  /*5380*/  @P3 FFMA.FTZ R209, R4, R20, R209 ;  /* 0x0000001404d13223 */ /* 0x000fe200000100d1 */
[----:B------:R-:W-:Y:S01]  /*5390*/  @P3 FFMA.FTZ R20, R196, R5, R214 ;  /* 0x00000005c4143223 */ /* 0x000fe200000100d6 */
[----:B------:R-:W1:Y:S01]  /*53a0*/  @P2 LDC R216, c[0x0][0x40c] ;  /* 0x00010300ffd82b82 */ /* 0x000e620000000800 */
[----:B------:R-:W-:Y:S01]  /*53b0*/  @P3 FADD.FTZ R218, R198, -R235 ;  /* 0x800000ebc6da3221 */ /* 0x000fe20000010000 */
[C---:B------:R-:W-:Y:S01]  /*53c0*/  @P3 FFMA.FTZ R215, R4.reuse, R231, R215 ;  /* 0x000000e704d73223 */ /* 0x040fe200000100d7 */
[----:B------:R-:W-:Y:S01]  /*53d0*/  @P3 FADD.FTZ R20, R173, -R20 ;  /* 0x80000014ad143221 */ /* 0x000fe20000010000 */
[----:B------:R-:W-:Y:S01]  /*53e0*/  @P2 F2FP.F16.F32.PACK_AB R21, RZ, R21 ;  /* 0x00000015ff15223e */ /* 0x000fe200000000ff */
[C---:B------:R-:W-:Y:S01]  /*53f0*/  @P3 FFMA.FTZ R223, R4.reuse, R218, R223 ;  /* 0x000000da04df3223 */ /* 0x040fe200000100df */
[----:B------:R-:W-:Y:S01]  /*5400*/  @P2 PRMT R108, R7, 0x7610, R108 ;  /* 0x00007610076c2816 */ /* 0x000fe2000000006c */
[----:B------:R-:W-:Y:S01]  /*5410*/  @P3 FFMA.FTZ R217, R4, R20, R217 ;  /* 0x0000001404d93223 */ /* 0x000fe200000100d9 */
[----:B------:R-:W3:Y:S01]  /*5420*/  @P2 LDC R222, c[0x0][0x40c] ;  /* 0x00010300ffde2b82 */ /* 0x000ee20000000800 */
[----:B--2---:R-:W-:Y:S01]  /*5430*/  @P2 FMUL.FTZ R215, R215, R220 ;  /* 0x000000dcd7d72220 */ /* 0x004fe20000410000 */
[----:B------:R-:W-:-:S04]  /*5440*/  @P2 PRMT R108, R108, 0x5410, R21 ;  /* 0x000054106c6c2816 */ /* 0x000fc80000000015 */
[----:B------:R-:W-:Y:S02]  /*5450*/  @P2 F2FP.F16.F32.PACK_AB R215, RZ, R215 ;  /* 0x000000d7ffd7223e */ /* 0x000fe400000000ff */
[----:B------:R-:W2:Y:S01]  /*5460*/  @P2 LDC R224, c[0x0][0x40c] ;  /* 0x00010300ffe02b82 */ /* 0x000ea20000000800 */
[----:B0-----:R-:W-:Y:S01]  /*5470*/  @P2 FMUL.FTZ R207, R207, R6 ;  /* 0x00000006cfcf2220 */ /* 0x001fe20000410000 */
[----:B------:R-:W-:-:S04]  /*5480*/  @P2 PRMT R110, R215, 0x7610, R110 ;  /* 0x00007610d76e2816 */ /* 0x000fc8000000006e */
        /* <DEDUP_REMOVED lines=20> */
.L_x_2573:
        /* <DEDUP_REMOVED lines=12> */
[-CC-:B------:R-:W-:Y:S01]  /*5690*/  FFMA.FTZ R217, R237, R5.reuse, R214.reuse ;  /* 0x00000005edd97223 */ /* 0x180fe200000100d6 */
[----:B------:R-:W-:Y:S01]  /*56a0*/  FADD.FTZ R207, R194, -R207 ;  /* 0x800000cfc2cf7221 */ /* 0x000fe20000010000 */
[----:B------:R-:W-:Y:S01]  /*56b0*/  FFMA.FTZ R218, R196, R5, R214 ;  /* 0x00000005c4da7223 */ /* 0x000fe200000100d6 */
[----:B------:R-:W-:Y:S01]  /*56c0*/  FSEL R76, R76, RZ, P3 ;  /* 0x000000ff4c4c7208 */ /* 0x000fe20001800000 */
[----:B------:R-:W-:Y:S01]  /*56d0*/  FADD.FTZ R217, R198, -R217 ;  /* 0x800000d9c6d97221 */ /* 0x000fe20000010000 */
[----:B------:R-:W2:Y:S01]  /*56e0*/  @P2 LDC R79, c[0x0][0x40c] ;  /* 0x00010300ff4f2b82 */ /* 0x000ea20000000800 */
[----:B------:R-:W-:Y:S01]  /*56f0*/  FSEL R21, R21, RZ, P3 ;  /* 0x000000ff15157208 */ /* 0x000fe20001800000 */
[----:B------:R-:W-:Y:S01]  /*5700*/  FADD.FTZ R215, R173, -R218 ;  /* 0x800000daadd77221 */ /* 0x000fe20000010000 */
[----:B0-----:R-:W-:-:S05]  /*5710*/  @P2 FMUL.FTZ R6, R77, R76 ;  /* 0x0000004c4d062220 */ /* 0x001fca0000410000 */
[----:B------:R-:W0:Y:S01]  /*5720*/  @P2 LDC R222, c[0x0][0x40c] ;  /* 0x00010300ffde2b82 */ /* 0x000e220000000800 */
[----:B------:R-:W-:Y:S01]  /*5730*/  FFMA.FTZ R77, R233, R5, R214 ;  /* 0x00000005e94d7223 */ /* 0x000fe200000100d6 */
[----:B------:R-:W-:Y:S02]  /*5740*/  F2FP.F16.F32.PACK_AB R76, R21, R76 ;  /* 0x0000004c154c723e */ /* 0x000fe400000000ff */
[----:B------:R-:W-:Y:S01]  /*5750*/  @P2 F2FP.F16.F32.PACK_AB R6, RZ, R6 ;  /* 0x00000006ff06223e */ /* 0x000fe200000000ff */
[----:B------:R-:W-:Y:S01]  /*5760*/  FADD.FTZ R77, R172, -R77 ;  /* 0x8000004dac4d7221 */ /* 0x000fe20000010000 */
[----:B-1----:R-:W-:Y:S02]  /*5770*/  @P2 FMUL.FTZ R7, R20, R21 ;  /* 0x0000001514072220 */ /* 0x002fe40000410000 */
[----:B------:R-:W1:Y:S01]  /*5780*/  @P2 LDC R209, c[0x0][0x40c] ;  /* 0x00010300ffd12b82 */ /* 0x000e620000000800 */
[C---:B------:R-:W-:Y:S01]  /*5790*/  FMUL.FTZ R20, R4.reuse, R77 ;  /* 0x0000004d04147220 */ /* 0x040fe20000410000 */
[----:B------:R-:W-:Y:S01]  /*57a0*/  FADD.FTZ R77, R171, -R78 ;  /* 0x8000004eab4d7221 */ /* 0x000fe20000010000 */
[C---:B------:R-:W-:Y:S01]  /*57b0*/  FMUL.FTZ R78, R4.reuse, R207 ;  /* 0x000000cf044e7220 */ /* 0x040fe20000410000 */
[C---:B------:R-:W-:Y:S01]  /*57c0*/  FMUL.FTZ R207, R4.reuse, R217 ;  /* 0x000000d904cf7220 */ /* 0x040fe20000410000 */
[----:B------:R-:W-:Y:S01]  /*57d0*/  @P2 F2FP.F16.F32.PACK_AB R7, RZ, R7 ;  /* 0x00000007ff07223e */ /* 0x000fe200000000ff */
[----:B------:R-:W-:Y:S01]  /*57e0*/  FMUL.FTZ R77, R4, R77 ;  /* 0x0000004d044d7220 */ /* 0x000fe20000410000 */
[----:B------:R-:W-:Y:S01]  /*57f0*/  FSEL R216, R20, RZ, P3 ;  /* 0x000000ff14d87208 */ /* 0x000fe20001800000 */
[----:B------:R-:W3:Y:S01]  /*5800*/  @P2 LDC R224, c[0x0][0x40c] ;  /* 0x00010300ffe02b82 */ /* 0x000ee20000000800 */
[----:B------:R-:W-:-:S02]  /*5810*/  FSEL R218, R78, RZ, P3 ;  /* 0x000000ff4eda7208 */ /* 0x000fc40001800000 */
[----:B------:R-:W-:Y:S01]  /*5820*/  FSEL R217, R77, RZ, P3 ;  /* 0x000000ff4dd97208 */ /* 0x000fe20001800000 */
[----:B--2---:R-:W-:Y:S01]  /*5830*/  @P2 FMUL.FTZ R20, R79, R216 ;  /* 0x000000d84f142220 */ /* 0x004fe20000410000 */
        /* <DEDUP_REMOVED lines=11> */
[----:B------:R-:W-:Y:S01]  /*58f0*/  @P2 PRMT R108, R6, 0x7610, R108 ;  /* 0x00007610066c2816 */ /* 0x000fe2000000006c */
        /* <DEDUP_REMOVED lines=20> */
.L_x_2576:
        /* <DEDUP_REMOVED lines=10> */
.L_x_2578:
[----:B------:R-:W-:Y:S05]  /*5ae0*/  BSYNC.RECONVERGENT B2 ;  /* 0x0000000000027941 */ /* 0x000fea0003800200 */
.L_x_2577:
        /* <DEDUP_REMOVED lines=10> */
.L_x_2580:
[----:B------:R-:W-:Y:S05]  /*5b90*/  BSYNC.RECONVERGENT B2 ;  /* 0x0000000000027941 */ /* 0x000fea0003800200 */
.L_x_2579:
        /* <DEDUP_REMOVED lines=10> */
.L_x_2582:
[----:B------:R-:W-:Y:S05]  /*5c40*/  BSYNC.RECONVERGENT B2 ;  /* 0x0000000000027941 */ /* 0x000fea0003800200 */
.L_x_2581:
        /* <DEDUP_REMOVED lines=10> */
.L_x_2584:
[----:B------:R-:W-:Y:S05]  /*5cf0*/  BSYNC.RECONVERGENT B2 ;  /* 0x0000000000027941 */ /* 0x000fea0003800200 */
.L_x_2583:
        /* <DEDUP_REMOVED lines=10> */
.L_x_2586:
[----:B------:R-:W-:Y:S05]  /*5da0*/  BSYNC.RECONVERGENT B2 ;  /* 0x0000000000027941 */ /* 0x000fea0003800200 */
.L_x_2585:
        /* <DEDUP_REMOVED lines=10> */
.L_x_2588:
[----:B------:R-:W-:Y:S05]  /*5e50*/  BSYNC.RECONVERGENT B2 ;  /* 0x0000000000027941 */ /* 0x000fea0003800200 */
.L_x_2587:
        /* <DEDUP_REMOVED lines=10> */
.L_x_2590:
[----:B------:R-:W-:Y:S05]  /*5f00*/  BSYNC.RECONVERGENT B2 ;  /* 0x0000000000027941 */ /* 0x000fea0003800200 */
.L_x_2589:
        /* <DEDUP_REMOVED lines=9> */
.L_x_2575:
[----:B------:R-:W-:Y:S05]  /*5fa0*/  BSYNC.RECONVERGENT B1 ;  /* 0x0000000000017941 */ /* 0x000fea0003800200 */
.L_x_2572:
        /* <DEDUP_REMOVED lines=15> */
[----:B------:R-:W-:Y:S02]  /*60a0*/  HADD2.F32 R7, -RZ, R126.H0_H0 ;  /* 0x2000007eff077230 */ /* 0x000fe40000004100 */
[--C-:B------:R-:W-:Y:S01]  /*60b0*/  HADD2.F32 R223, -RZ, R127.reuse.H0_H0 ;  /* 0x2000007fffdf7230 */ /* 0x100fe20000004100 */
[----:B------:R-:W0:Y:S01]  /*60c0*/  @P2 LDC R226, c[0x0][0x40c] ;  /* 0x00010300ffe22b82 */ /* 0x000e220000000800 */
[----:B------:R-:W-:-:S03]  /*60d0*/  HADD2.F32 R220, -RZ, R127.H1_H1 ;  /* 0x3000007fffdc7230 */ /* 0x000fc60000004100 */
[-CC-:B------:R-:W-:Y:S01]  /*60e0*/  @P3 FFMA.FTZ R20, R206, R5.reuse, R214.reuse ;  /* 0x00000005ce143223 */ /* 0x180fe200000100d6 */
[-CC-:B------:R-:W-:Y:S01]  /*60f0*/  @P3 FFMA.FTZ R207, R211, R5.reuse, R214.reuse ;  /* 0x00000005d3cf3223 */ /* 0x180fe200000100d6 */
[-CC-:B------:R-:W-:Y:S01]  /*6100*/  @P3 FFMA.FTZ R6, R243, R5.reuse, R214.reuse ;  /* 0x00000005f3063223 */ /* 0x180fe200000100d6 */
[-C--:B------:R-:W-:Y:S01]  /*6110*/  @P3 FFMA.FTZ R79, R175, R5.reuse, R214 ;  /* 0x00000005af4f3223 */ /* 0x080fe200000100d6 */
[----:B------:R-:W2:Y:S01]  /*6120*/  @P2 LDC R224, c[0x0][0x40c] ;  /* 0x00010300ffe02b82 */ /* 0x000ea20000000800 */
[----:B------:R-:W-:Y:S01]  /*6130*/  @P3 FADD.FTZ R21, R181, -R20 ;  /* 0x80000014b5153221 */ /* 0x000fe20000010000 */
[----:B------:R-:W-:Y:S01]  /*6140*/  @P3 FFMA.FTZ R20, R204, R5, R214 ;  /* 0x00000005cc143223 */ /* 0x000fe200000100d6 */
[----:B------:R-:W-:Y:S01]  /*6150*/  @P3 FADD.FTZ R207, R180, -R207 ;  /* 0x800000cfb4cf3221 */ /* 0x000fe20000010000 */
[----:B------:R-:W-:Y:S01]  /*6160*/  @P3 FADD.FTZ R6, R187, -R6 ;  /* 0x80000006bb063221 */ /* 0x000fe20000010000 */
[----:B------:R-:W-:Y:S01]  /*6170*/  @P3 FFMA.FTZ R78, R4, R21, R78 ;  /* 0x00000015044e3223 */ /* 0x000fe2000001004e */
[----:B------:R-:W-:-:S02]  /*6180*/  HADD2.F32 R21, -RZ, R124.H0_H0 ;  /* 0x2000007cff157230 */ /* 0x000fc40000004100 */
[----:B------:R-:W-:Y:S01]  /*6190*/  @P3 FADD.FTZ R209, R177, -R20 ;  /* 0x80000014b1d13221 */ /* 0x000fe20000010000 */
[----:B------:R-:W3:Y:S01]  /*61a0*/  @P2 LDC R218, c[0x0][0x40c] ;  /* 0x00010300ffda2b82 */ /* 0x000ee20000000800 */
[----:B------:R-:W-:Y:S01]  /*61b0*/  @P3 FADD.FTZ R20, R200, -R79 ;  /* 0x8000004fc8143221 */ /* 0x000fe20000010000 */
[C---:B------:R-:W-:Y:S01]  /*61c0*/  @P3 FFMA.FTZ R77, R4.reuse, R207, R77 ;  /* 0x000000cf044d3223 */ /* 0x040fe2000001004d */
[-CC-:B------:R-:W-:Y:S01]  /*61d0*/  @P3 FFMA.FTZ R207, R213, R5.reuse, R214.reuse ;  /* 0x00000005d5cf3223 */ /* 0x180fe200000100d6 */
[C---:B------:R-:W-:Y:S01]  /*61e0*/  @P3 FFMA.FTZ R7, R4.reuse, R6, R7 ;  /* 0x0000000604073223 */ /* 0x040fe20000010007 */
[----:B------:R-:W-:Y:S01]  /*61f0*/  @P3 FFMA.FTZ R21, R4, R20, R21 ;  /* 0x0000001404153223 */ /* 0x000fe20000010015 */
[----:B------:R-:W-:Y:S02]  /*6200*/  HADD2.F32 R6, -RZ, R125.H1_H1 ;  /* 0x3000007dff067230 */ /* 0x000fe40000004100 */
[-CC-:B------:R-:W-:Y:S01]  /*6210*/  @P3 FFMA.FTZ R20, R202, R5.reuse, R214.reuse ;  /* 0x00000005ca143223 */ /* 0x180fe200000100d6 */
[----:B------:R-:W4:Y:S01]  /*6220*/  @P2 LDC R215, c[0x0][0x40c] ;  /* 0x00010300ffd72b82 */ /* 0x000f220000000800 */
[----:B------:R-:W-:Y:S01]  /*6230*/  @P3 FFMA.FTZ R76, R208, R5, R214 ;  /* 0x00000005d04c3223 */ /* 0x000fe200000100d6 */
[----:B------:R-:W-:Y:S01]  /*6240*/  @P3 FADD.FTZ R216, R182, -R207 ;  /* 0x800000cfb6d83221 */ /* 0x000fe20000010000 */
[----:B------:R-:W-:-:S02]  /*6250*/  HADD2.F32 R79, -RZ, R124.H1_H1 ;  /* 0x3000007cff4f7230 */ /* 0x000fc40000004100 */
[----:B-1----:R-:W-:Y:S01]  /*6260*/  @P2 FMUL.FTZ R207, R78, R217 ;  /* 0x000000d94ecf2220 */ /* 0x002fe20000410000 */
[----:B------:R-:W-:Y:S01]  /*6270*/  @P3 FADD.FTZ R20, R179, -R20 ;  /* 0x80000014b3143221 */ /* 0x000fe20000010000 */
[C---:B------:R-:W-:Y:S01]  /*6280*/  @P3 FFMA.FTZ R6, R4.reuse, R209, R6 ;  /* 0x000000d104063223 */ /* 0x040fe20000010006 */
[----:B------:R-:W-:Y:S01]  /*6290*/  @P3 FADD.FTZ R209, R189, -R76 ;  /* 0x8000004cbdd13221 */ /* 0x000fe20000010000 */
[----:B------:R-:W1:Y:S01]  /*62a0*/  @P2 LDC R222, c[0x0][0x40c] ;  /* 0x00010300ffde2b82 */ /* 0x000e620000000800 */
[----:B0-----:R-:W-:Y:S01]  /*62b0*/  @P2 FMUL.FTZ R76, R7, R226 ;  /* 0x000000e2074c2220 */ /* 0x001fe20000410000 */
[C---:B------:R-:W-:Y:S01]  /*62c0*/  @P3 FFMA.FTZ R79, R4.reuse, R20, R79 ;  /* 0x00000014044f3223 */ /* 0x040fe2000001004f */
[----:B------:R-:W-:Y:S01]  /*62d0*/  @P2 F2FP.F16.F32.PACK_AB R217, RZ, R207 ;  /* 0x000000cfffd9223e */ /* 0x000fe200000000ff */
[C---:B------:R-:W-:Y:S01]  /*62e0*/  @P3 FFMA.FTZ R223, R4.reuse, R216, R223 ;  /* 0x000000d804df3223 */ /* 0x040fe200000100df */
[----:B--2---:R-:W-:Y:S01]  /*62f0*/  @P2 FMUL.FTZ R207, R77, R224 ;  /* 0x000000e04dcf2220 */ /* 0x004fe20000410000 */
[----:B------:R-:W-:Y:S01]  /*6300*/  @P2 F2FP.F16.F32.PACK_AB R216, RZ, R76 ;  /* 0x0000004cffd8223e */ /* 0x000fe200000000ff */
[----:B------:R-:W-:Y:S01]  /*6310*/  @P3 FFMA.FTZ R220, R4, R209, R220 ;  /* 0x000000d104dc3223 */ /* 0x000fe200000100dc */
[----:B------:R-:W0:Y:S01]  /*6320*/  @P2 LDC R228, c[0x0][0x40c] ;  /* 0x00010300ffe42b82 */ /* 0x000e220000000800 */
[----:B---3--:R-:W-:Y:S01]  /*6330*/  @P2 FMUL.FTZ R20, R21, R218 ;  /* 0x000000da15142220 */ /* 0x008fe20000410000 */
        /* <DEDUP_REMOVED lines=24> */
.L_x_2593:
[----:B------:R-:W-:Y:S01]  /*64c0*/  ISETP.GT.AND P3, PT, R2, RZ, PT ;  /* 0x000000ff0200720c */ /* 0x000fe20003f64270 */
[----:B0-----:R-:W0:Y:S01]  /*64d0*/  @P2 LDC R20, c[0x0][0x40c] ;  /* 0x00010300ff142b82 */ /* 0x001e220000000800 */
[----:B------:R-:W-:Y:S02]  /*64e0*/  HADD2.F32 R7, -RZ, R124.H0_H0 ;  /* 0x2000007cff077230 */ /* 0x000fe40000004100 */
[--C-:B------:R-:W-:Y:S02]  /*64f0*/  HADD2.F32 R209, -RZ, R125.reuse.H1_H1 ;  /* 0x3000007dffd17230 */ /* 0x100fe40000004100 */
[----:B------:R-:W-:Y:S02]  /*6500*/  HADD2.F32 R207, -RZ, R125.H0_H0 ;  /* 0x2000007dffcf7230 */ /* 0x000fe40000004100 */
        /* <DEDUP_REMOVED lines=21> */
[C---:B------:R-:W-:Y:S01]  /*6660*/  @P3 FFMA.FTZ R223, R4.reuse, R224, R223 ;  /* 0x000000e004df3223 */ /* 0x040fe200000100df */
[----:B------:R-:W-:Y:S01]  /*6670*/  @P2 F2FP.F16.F32.PACK_AB R7, RZ, R7 ;  /* 0x00000007ff07223e */ /* 0x000fe200000000ff */
[----:B-1----:R-:W-:Y:S01]  /*6680*/  @P2 FMUL.FTZ R21, R21, R218 ;  /* 0x000000da15152220 */ /* 0x002fe20000410000 */
[----:B------:R-:W-:Y:S01]  /*6690*/  @P3 FFMA.FTZ R209, R4, R20, R209 ;  /* 0x0000001404d13223 */ /* 0x000fe200000100d1 */
[-CC-:B------:R-:W-:Y:S01]  /*66a0*/  @P3 FFMA.FTZ R20, R243, R5.reuse, R214.reuse ;  /* 0x00000005f3143223 */ /* 0x180fe200000100d6 */
[----:B------:R-:W1:Y:S01]  /*66b0*/  @P2 LDC R216, c[0x0][0x40c] ;  /* 0x00010300ffd82b82 */ /* 0x000e620000000800 */
[----:B------:R-:W-:Y:S01]  /*66c0*/  @P3 FFMA.FTZ R218, R206, R5, R214 ;  /* 0x00000005ceda3223 */ /* 0x000fe200000100d6 */
[----:B------:R-:W-:Y:S01]  /*66d0*/  @P2 F2FP.F16.F32.PACK_AB R21, RZ, R21 ;  /* 0x00000015ff15223e */ /* 0x000fe200000000ff */
[----:B------:R-:W-:Y:S01]  /*66e0*/  @P3 FADD.FTZ R20, R187, -R20 ;  /* 0x80000014bb143221 */ /* 0x000fe20000010000 */
[----:B------:R-:W-:Y:S01]  /*66f0*/  @P2 PRMT R108, R7, 0x7610, R108 ;  /* 0x00007610076c2816 */ /* 0x000fe2000000006c */
[----:B------:R-:W-:-:S02]  /*6700*/  @P3 FADD.FTZ R218, R181, -R218 ;  /* 0x800000dab5da3221 */ /* 0x000fc40000010000 */
[C---:B------:R-:W-:Y:S01]  /*6710*/  @P3 FFMA.FTZ R215, R4.reuse, R20, R215 ;  /* 0x0000001404d73223 */ /* 0x040fe200000100d7 */
[----:B------:R-:W3:Y:S01]  /*6720*/  @P2 LDC R222, c[0x0][0x40c] ;  /* 0x00010300ffde2b82 */ /* 0x000ee20000000800 */
[----:B------:R-:W-:Y:S01]  /*6730*/  @P3 FFMA.FTZ R217, R4, R218, R217 ;  /* 0x000000da04d93223 */ /* 0x000fe200000100d9 */
[----:B------:R-:W-:Y:S01]  /*6740*/  @P2 PRMT R108, R108, 0x5410, R21 ;  /* 0x000054106c6c2816 */ /* 0x000fe20000000015 */
[----:B--2---:R-:W-:-:S05]  /*6750*/  @P2 FMUL.FTZ R215, R215, R220 ;  /* 0x000000dcd7d72220 */ /* 0x004fca0000410000 */
[----:B------:R-:W2:Y:S01]  /*6760*/  @P2 LDC R226, c[0x0][0x40c] ;  /* 0x00010300ffe22b82 */ /* 0x000ea20000000800 */
[----:B0-----:R-:W-:Y:S01]  /*6770*/  @P2 FMUL.FTZ R207, R207, R6 ;  /* 0x00000006cfcf2220 */ /* 0x001fe20000410000 */
[----:B------:R-:W-:-:S04]  /*6780*/  @P2 F2FP.F16.F32.PACK_AB R215, RZ, R215 ;  /* 0x000000d7ffd7223e */ /* 0x000fc800000000ff */
[----:B------:R-:W-:Y:S01]  /*6790*/  @P2 F2FP.F16.F32.PACK_AB R207, RZ, R207 ;  /* 0x000000cfffcf223e */ /* 0x000fe200000000ff */
[----:B-1----:R-:W-:Y:S01]  /*67a0*/  @P2 FMUL.FTZ R209, R209, R216 ;  /* 0x000000d8d1d12220 */ /* 0x002fe20000410000 */
[----:B------:R-:W-:Y:S02]  /*67b0*/  @P2 PRMT R110, R215, 0x7610, R110 ;  /* 0x00007610d76e2816 */ /* 0x000fe4000000006e */
        /* <DEDUP_REMOVED lines=18> */
.L_x_2592:
        /* <DEDUP_REMOVED lines=12> */
[-C--:B------:R-:W-:Y:S01]  /*69a0*/  FFMA.FTZ R217, R213, R5.reuse, R214 ;  /* 0x00000005d5d97223 */ /* 0x080fe200000100d6 */
        /* <DEDUP_REMOVED lines=58> */
.L_x_2595:
        /* <DEDUP_REMOVED lines=10> */
.L_x_2597:
[----:B------:R-:W-:Y:S05]  /*6df0*/  BSYNC.RECONVERGENT B2 ;  /* 0x0000000000027941 */ /* 0x000fea0003800200 */
.L_x_2596:
        /* <DEDUP_REMOVED lines=10> */
.L_x_2599:
[----:B------:R-:W-:Y:S05]  /*6ea0*/  BSYNC.RECONVERGENT B2 ;  /* 0x0000000000027941 */ /* 0x000fea0003800200 */
.L_x_2598:
        /* <DEDUP_REMOVED lines=10> */
.L_x_2601:
[----:B------:R-:W-:Y:S05]  /*6f50*/  BSYNC.RECONVERGENT B2 ;  /* 0x0000000000027941 */ /* 0x000fea0003800200 */
.L_x_2600:
        /* <DEDUP_REMOVED lines=10> */
.L_x_2603:
[----:B------:R-:W-:Y:S05]  /*7000*/  BSYNC.RECONVERGENT B2 ;  /* 0x0000000000027941 */ /* 0x000fea0003800200 */
.L_x_2602:
        /* <DEDUP_REMOVED lines=10> */
.L_x_2605:
[----:B------:R-:W-:Y:S05]  /*70b0*/  BSYNC.RECONVERGENT B2 ;  /* 0x0000000000027941 */ /* 0x000fea0003800200 */
.L_x_2604:
        /* <DEDUP_REMOVED lines=10> */
.L_x_2607:
[----:B------:R-:W-:Y:S05]  /*7160*/  BSYNC.RECONVERGENT B2 ;  /* 0x0000000000027941 */ /* 0x000fea0003800200 */
.L_x_2606:
        /* <DEDUP_REMOVED lines=10> */
.L_x_2609:
[----:B------:R-:W-:Y:S05]  /*7210*/  BSYNC.RECONVERGENT B2 ;  /* 0x0000000000027941 */ /* 0x000fea0003800200 */
.L_x_2608:
        /* <DEDUP_REMOVED lines=9> */
.L_x_2594:
[----:B------:R-:W-:Y:S05]  /*72b0*/  BSYNC.RECONVERGENT B1 ;  /* 0x0000000000017941 */ /* 0x000fea0003800200 */
.L_x_2591:
        /* <DEDUP_REMOVED lines=13> */
[----:B0-----:R-:W-:Y:S02]  /*7390*/  HADD2.F32 R7, -RZ, R128.H0_H0 ;  /* 0x20000080ff077230 */ /* 0x001fe40000004100 */
[--C-:B------:R-:W-:Y:S02]  /*73a0*/  HADD2.F32 R78, -RZ, R130.reuse.H0_H0 ;  /* 0x20000082ff4e7230 */ /* 0x100fe40000004100 */
[----:B------:R-:W-:Y:S02]  /*73b0*/  HADD2.F32 R21, -RZ, R130.H1_H1 ;  /* 0x30000082ff157230 */ /* 0x000fe40000004100 */
[----:B------:R-:W-:Y:S01]  /*73c0*/  HADD2.F32 R77, -RZ, R129.H0_H0 ;  /* 0x20000081ff4d7230 */ /* 0x000fe20000004100 */
[----:B------:R-:W0:Y:S01]  /*73d0*/  @P2 LDC R226, c[0x0][0x40c] ;  /* 0x00010300ffe22b82 */ /* 0x000e220000000800 */
[----:B------:R-:W-:-:S02]  /*73e0*/  HADD2.F32 R216, -RZ, R131.H1_H1 ;  /* 0x30000083ffd87230 */ /* 0x000fc40000004100 */
[----:B------:R-:W-:Y:S02]  /*73f0*/  HADD2.F32 R215, -RZ, R131.H0_H0 ;  /* 0x20000083ffd77230 */ /* 0x000fe40000004100 */
        /* <DEDUP_REMOVED lines=8> */
[-C--:B------:R-:W-:Y:S01]  /*7480*/  @P0 FFMA.FTZ R76, R18, R5.reuse, R214 ;  /* 0x00000005124c0223 */ /* 0x080fe200000100d6 */
[----:B------:R-:W-:Y:S01]  /*7490*/  @P0 FADD.FTZ R209, R16, -R209 ;  /* 0x800000d110d10221 */ /* 0x000fe20000010000 */
[----:B------:R-:W-:Y:S01]  /*74a0*/  @P0 FADD.FTZ R20, R153, -R20 ;  /* 0x8000001499140221 */ /* 0x000fe20000010000 */
[----:B------:R-:W-:Y:S01]  /*74b0*/  @P0 FFMA.FTZ R214, R221, R5, R214 ;  /* 0x00000005ddd60223 */ /* 0x000fe200000100d6 */
[----:B------:R-:W3:Y:S01]  /*74c0*/  @P2 LDC R218, c[0x0][0x40c] ;  /* 0x00010300ffda2b82 */ /* 0x000ee20000000800 */
[----:B------:R-:W-:Y:S01]  /*74d0*/  @P0 FFMA.FTZ R7, R4, R2, R7 ;  /* 0x0000000204070223 */ /* 0x000fe20000010007 */
[----:B------:R-:W-:-:S02]  /*74e0*/  HADD2.F32 R5, -RZ, R128.H1_H1 ;  /* 0x30000080ff057230 */ /* 0x000fc40000004100 */
[----:B------:R-:W-:Y:S01]  /*74f0*/  @P0 FADD.FTZ R6, R199, -R6 ;  /* 0x80000006c7060221 */ /* 0x000fe20000010000 */
[----:B------:R-:W-:Y:S01]  /*7500*/  @P0 FADD.FTZ R2, R168, -R79 ;  /* 0x8000004fa8020221 */ /* 0x000fe20000010000 */
[C---:B------:R-:W-:Y:S01]  /*7510*/  @P0 FFMA.FTZ R78, R4.reuse, R209, R78 ;  /* 0x000000d1044e0223 */ /* 0x040fe2000001004e */
[C---:B------:R-:W-:Y:S01]  /*7520*/  @P0 FFMA.FTZ R21, R4.reuse, R20, R21 ;  /* 0x0000001404150223 */ /* 0x040fe20000010015 */
[C---:B------:R-:W-:Y:S01]  /*7530*/  @P0 FFMA.FTZ R5, R4.reuse, R6, R5 ;  /* 0x0000000604050223 */ /* 0x040fe20000010005 */
[----:B------:R-:W4:Y:S01]  /*7540*/  @P2 LDC R224, c[0x0][0x40c] ;  /* 0x00010300ffe02b82 */ /* 0x000f220000000800 */
[----:B------:R-:W-:Y:S01]  /*7550*/  @P0 FFMA.FTZ R77, R4, R2, R77 ;  /* 0x00000002044d0223 */ /* 0x000fe2000001004d */
[----:B------:R-:W-:Y:S02]  /*7560*/  HADD2.F32 R79, -RZ, R129.H1_H1 ;  /* 0x30000081ff4f7230 */ /* 0x000fe40000004100 */
[----:B------:R-:W-:Y:S01]  /*7570*/  @P0 FADD.FTZ R207, R14, -R207 ;  /* 0x800000cf0ecf0221 */ /* 0x000fe20000010000 */
[----:B------:R-:W-:Y:S01]  /*7580*/  @P0 FADD.FTZ R209, R155, -R76 ;  /* 0x8000004c9bd10221 */ /* 0x000fe20000010000 */
[----:B-1----:R-:W-:Y:S01]  /*7590*/  @P2 FMUL.FTZ R2, R78, R217 ;  /* 0x000000d94e022220 */ /* 0x002fe20000410000 */
[----:B0-----:R-:W-:Y:S01]  /*75a0*/  @P2 FMUL.FTZ R6, R21, R226 ;  /* 0x000000e215062220 */ /* 0x001fe20000410000 */
[----:B------:R-:W-:Y:S01]  /*75b0*/  @P0 FADD.FTZ R214, R169, -R214 ;  /* 0x800000d6a9d60221 */ /* 0x000fe20000010000 */
[----:B------:R-:W0:Y:S01]  /*75c0*/  @P2 LDC R220, c[0x0][0x40c] ;  /* 0x00010300ffdc2b82 */ /* 0x000e220000000800 */
[C---:B------:R-:W-:Y:S01]  /*75d0*/  @P0 FFMA.FTZ R79, R4.reuse, R207, R79 ;  /* 0x000000cf044f0223 */ /* 0x040fe2000001004f */
[C---:B------:R-:W-:Y:S01]  /*75e0*/  @P0 FFMA.FTZ R216, R4.reuse, R209, R216 ;  /* 0x000000d104d80223 */ /* 0x040fe200000100d8 */
[----:B------:R-:W-:Y:S01]  /*75f0*/  @P2 F2FP.F16.F32.PACK_AB R207, RZ, R2 ;  /* 0x00000002ffcf223e */ /* 0x000fe200000000ff */
[----:B------:R-:W-:Y:S01]  /*7600*/  @P0 FFMA.FTZ R215, R4, R214, R215 ;  /* 0x000000d604d70223 */ /* 0x000fe200000100d7 */
[----:B------:R-:W-:Y:S01]  /*7610*/  @P2 F2FP.F16.F32.PACK_AB R209, RZ, R6 ;  /* 0x00000006ffd1223e */ /* 0x000fe200000000ff */
[----:B--2---:R-:W-:Y:S01]  /*7620*/  @P2 FMUL.FTZ R6, R77, R222 ;  /* 0x000000de4d062220 */ /* 0x004fe20000410000 */
[----:B------:R-:W-:Y:S01]  /*7630*/  @P2 PRMT R110, R207, 0x7610, R110 ;  /* 0x00007610cf6e2816 */ /* 0x000fe2000000006e */
[----:B------:R-:W1:Y:S01]  /*7640*/  @P2 LDC R228, c[0x0][0x40c] ;  /* 0x00010300ffe42b82 */ /* 0x000e620000000800 */
[----:B---3--:R-:W-:Y:S01]  /*7650*/  @P2 FMUL.FTZ R2, R7, R218 ;  /* 0x000000da07022220 */ /* 0x008fe20000410000 */
[----:B------:R-:W-:-:S02]  /*7660*/  F2FP.F16.F32.PACK_AB R77, R79, R77 ;  /* 0x0000004d4f4d723e */ /* 0x000fc400000000ff */
[----:B------:R-:W-:Y:S02]  /*7670*/  @P2 F2FP.F16.F32.PACK_AB R6, RZ, R6 ;  /* 0x00000006ff06223e */ /* 0x000fe400000000ff */
[----:B------:R-:W-:Y:S01]  /*7680*/  @P2 F2FP.F16.F32.PACK_AB R2, RZ, R2 ;  /* 0x00000002ff02223e */ /* 0x000fe200000000ff */
[----:B----4-:R-:W-:Y:S01]  /*7690*/  @P2 FMUL.FTZ R20, R79, R224 ;  /* 0x000000e04f142220 */ /* 0x010fe20000410000 */
[----:B------:R-:W-:Y:S02]  /*76a0*/  @P2 PRMT R109, R6, 0x7610, R109 ;  /* 0x00007610066d2816 */ /* 0x000fe4000000006d */
[----:B------:R-:W-:Y:S02]  /*76b0*/  @P2 PRMT R108, R2, 0x7610, R108 ;  /* 0x00007610026c2816 */ /* 0x000fe4000000006c */
[----:B------:R-:W-:Y:S02]  /*76c0*/  @P2 F2FP.F16.F32.PACK_AB R20, RZ, R20 ;  /* 0x00000014ff14223e */ /* 0x000fe400000000ff */
[----:B------:R-:W-:Y:S01]  /*76d0*/  F2FP.F16.F32.PACK_AB R78, R21, R78 ;  /* 0x0000004e154e723e */ /* 0x000fe200000000ff */
[----:B0-----:R-:W-:Y:S01]  /*76e0*/  @P2 FMUL.FTZ R4, R5, R220 ;  /* 0x000000dc05042220 */ /* 0x001fe20000410000 */
[----:B------:R-:W-:-:S02]  /*76f0*/  @P2 PRMT R110, R110, 0x5410, R209 ;  /* 0x000054106e6e2816 */ /* 0x000fc400000000d1 */
[----:B------:R-:W-:Y:S02]  /*7700*/  @P2 PRMT R109, R109, 0x5410, R20 ;  /* 0x000054106d6d2816 */ /* 0x000fe40000000014 */
[----:B------:R-:W-:Y:S02]  /*7710*/  @P2 F2FP.F16.F32.PACK_AB R4, RZ, R4 ;  /* 0x00000004ff04223e */ /* 0x000fe400000000ff */
[----:B------:R-:W-:Y:S01]  /*7720*/  F2FP.F16.F32.PACK_AB R79, R216, R215 ;  /* 0x000000d7d84f723e */ /* 0x000fe200000000ff */
[----:B-1----:R-:W-:Y:S01]  /*7730*/  @P2 FMUL.FTZ R76, R215, R228 ;  /* 0x000000e4d74c2220 */ /* 0x002fe20000410000 */
[----:B------:R-:W-:-:S04]  /*7740*/  @P2 PRMT R108, R108, 0x5410, R4 ;  /* 0x000054106c6c2816 */ /* 0x000fc80000000004 */
[----:B------:R-:W-:Y:S02]  /*7750*/  @P2 F2FP.F16.F32.PACK_AB R214, RZ, R76 ;  /* 0x0000004cffd6223e */ /* 0x000fe400000000ff */
[----:B------:R-:W-:Y:S02]  /*7760*/  F2FP.F16.F32.PACK_AB R76, R5, R7 ;  /* 0x00000007054c723e */ /* 0x000fe400000000ff */
[----:B------:R-:W-:Y:S01]  /*7770*/  @P2 PRMT R111, R214, 0x7610, R111 ;  /* 0x00007610d66f2816 */ /* 0x000fe2000000006f */
[----:B------:R-:W-:Y:S06]  /*7780*/  @!P2 BRA `(.L_x_2613) ;  /* 0x0000000c008ca947 */ /* 0x000fec0003800000 */
[----:B------:R-:W-:-:S05]  /*7790*/  FMUL.FTZ R216, R216, UR13 ;  /* 0x0000000dd8d87c20 */ /* 0x000fca0008410000 */
[----:B------:R-:W-:-:S04]  /*77a0*/  F2FP.F16.F32.PACK_AB R216, RZ, R216 ;  /* 0x000000d8ffd8723e */ /* 0x000fc800000000ff */
[----:B------:R-:W-:Y:S01]  /*77b0*/  PRMT R111, R111, 0x5410, R216 ;  /* 0x000054106f6f7816 */ /* 0x000fe200000000d8 */
[----:B------:R-:W-:Y:S06]  /*77c0*/  BRA `(.L_x_2613) ;  /* 0x0000000c007c7947 */ /* 0x000fec0003800000 */
.L_x_2612:
[----:B------:R-:W-:Y:S01]  /*77d0*/  ISETP.GT.AND P0, PT, R2, RZ, PT ;  /* 0x000000ff0200720c */ /* 0x000fe20003f04270 */
[----:B0-----:R-:W0:Y:S01]  /*77e0*/  @P2 LDC R6, c[0x0][0x40c] ;  /* 0x00010300ff062b82 */ /* 0x001e220000000800 */
[--C-:B------:R-:W-:Y:S02]  /*77f0*/  HADD2.F32 R7, -RZ, R128.reuse.H0_H0 ;  /* 0x20000080ff077230 */ /* 0x100fe40000004100 */
[----:B------:R-:W-:Y:S02]  /*7800*/  HADD2.F32 R21, -RZ, R128.H1_H1 ;  /* 0x30000080ff157230 */ /* 0x000fe40000004100 */
[--C-:B------:R-:W-:Y:S02]  /*7810*/  HADD2.F32 R207, -RZ, R129.reuse.H0_H0 ;  /* 0x20000081ffcf7230 */ /* 0x100fe40000004100 */
        /* <DEDUP_REMOVED lines=13> */
[----:B------:R-:W-:Y:S01]  /*78f0*/  @P0 FFMA.FTZ R231, R251, R5, R214 ;  /* 0x00000005fbe70223 */ /* 0x000fe200000100d6 */
[----:B------:R-:W-:Y:S01]  /*7900*/  @P0 FFMA.FTZ R207, R4, R215, R207 ;  /* 0x000000d704cf0223 */ /* 0x000fe200000100cf */
[----:B0-----:R-:W-:Y:S01]  /*7910*/  @P2 FMUL.FTZ R7, R7, R6 ;  /* 0x0000000607072220 */ /* 0x001fe20000410000 */
[----:B------:R-:W-:Y:S01]  /*7920*/  @P0 FADD.FTZ R6, R14, -R217 ;  /* 0x800000d90e060221 */ /* 0x000fe20000010000 */
[----:B------:R-:W0:Y:S01]  /*7930*/  @P2 LDC R2, c[0x0][0x40c] ;  /* 0x00010300ff022b82 */ /* 0x000e220000000800 */
[----:B------:R-:W-:-:S02]  /*7940*/  HADD2.F32 R215, -RZ, R130.H0_H0 ;  /* 0x20000082ffd77230 */ /* 0x000fc40000004100 */
[----:B------:R-:W-:Y:S01]  /*7950*/  @P0 FADD.FTZ R231, R16, -R231 ;  /* 0x800000e710e70221 */ /* 0x000fe20000010000 */
[----:B------:R-:W-:Y:S01]  /*7960*/  @P0 FFMA.FTZ R209, R4, R6, R209 ;  /* 0x0000000604d10223 */ /* 0x000fe200000100d1 */
[-CC-:B------:R-:W-:Y:S01]  /*7970*/  @P0 FFMA.FTZ R6, R154, R5.reuse, R214.reuse ;  /* 0x000000059a060223 */ /* 0x180fe200000100d6 */
[----:B------:R-:W-:Y:S02]  /*7980*/  HADD2.F32 R217, -RZ, R130.H1_H1 ;  /* 0x30000082ffd97230 */ /* 0x000fe40000004100 */
[----:B-1----:R-:W-:Y:S01]  /*7990*/  @P2 FMUL.FTZ R21, R21, R216 ;  /* 0x000000d815152220 */ /* 0x002fe20000410000 */
[----:B------:R-:W-:Y:S01]  /*79a0*/  @P0 FFMA.FTZ R216, R221, R5, R214 ;  /* 0x00000005ddd80223 */ /* 0x000fe200000100d6 */
[----:B------:R-:W1:Y:S01]  /*79b0*/  @P2 LDC R20, c[0x0][0x40c] ;  /* 0x00010300ff142b82 */ /* 0x000e620000000800 */
[----:B------:R-:W-:Y:S01]  /*79c0*/  @P0 FADD.FTZ R6, R153, -R6 ;  /* 0x8000000699060221 */ /* 0x000fe20000010000 */
[C---:B------:R-:W-:Y:S01]  /*79d0*/  @P0 FFMA.FTZ R215, R4.reuse, R231, R215 ;  /* 0x000000e704d70223 */ /* 0x040fe200000100d7 */
[----:B------:R-:W-:Y:S01]  /*79e0*/  @P0 FADD.FTZ R216, R169, -R216 ;  /* 0x800000d8a9d80221 */ /* 0x000fe20000010000 */
[----:B------:R-:W-:Y:S01]  /*79f0*/  @P2 F2FP.F16.F32.PACK_AB R7, RZ, R7 ;  /* 0x00000007ff07223e */ /* 0x000fe200000000ff */
[C---:B------:R-:W-:Y:S01]  /*7a00*/  @P0 FFMA.FTZ R217, R4.reuse, R6, R217 ;  /* 0x0000000604d90223 */ /* 0x040fe200000100d9 */
[----:B------:R-:W-:Y:S01]  /*7a10*/  @P2 F2FP.F16.F32.PACK_AB R21, RZ, R21 ;  /* 0x00000015ff15223e */ /* 0x000fe200000000ff */
[----:B------:R-:W-:Y:S01]  /*7a20*/  @P0 FFMA.FTZ R223, R4, R216, R223 ;  /* 0x000000d804df0223 */ /* 0x000fe200000100df */
[----:B------:R-:W3:Y:S01]  /*7a30*/  @P2 LDC R220, c[0x0][0x40c] ;  /* 0x00010300ffdc2b82 */ /* 0x000ee20000000800 */
[----:B--2---:R-:W-:Y:S01]  /*7a40*/  @P2 FMUL.FTZ R215, R215, R218 ;  /* 0x000000dad7d72220 */ /* 0x004fe20000410000 */
[----:B------:R-:W-:-:S04]  /*7a50*/  @P2 PRMT R108, R7, 0x7610, R108 ;  /* 0x00007610076c2816 */ /* 0x000fc8000000006c */
[----:B------:R-:W-:Y:S02]  /*7a60*/  @P2 F2FP.F16.F32.PACK_AB R215, RZ, R215 ;  /* 0x000000d7ffd7223e */ /* 0x000fe400000000ff */
        /* <DEDUP_REMOVED lines=24> */
.L_x_2611:
[----:B------:R-:W-:Y:S05]  /*7bf0*/  @!P1 BRA `(.L_x_2614) ;  /* 0x0000000400189947 */ /* 0x000fea0003800000 */
[----:B------:R-:W1:Y:S01]  /*7c00*/  @P2 LDC R215, c[0x0][0x40c] ;  /* 0x00010300ffd72b82 */ /* 0x000e620000000800 */
[-CC-:B0-----:R-:W-:Y:S01]  /*7c10*/  FFMA.FTZ R77, R251, R5.reuse, R214.reuse ;  /* 0x00000005fb4d7223 */ /* 0x181fe200000100d6 */
[-CC-:B------:R-:W-:Y:S01]  /*7c20*/  FFMA.FTZ R78, R154, R5.reuse, R214.reuse ;  /* 0x000000059a4e7223 */ /* 0x180fe200000100d6 */
[-CC-:B------:R-:W-:Y:S01]  /*7c30*/  FFMA.FTZ R21, R219, R5.reuse, R214.reuse ;  /* 0x00000005db157223 */ /* 0x180fe200000100d6 */
[-CC-:B------:R-:W-:Y:S01]  /*7c40*/  FFMA.FTZ R79, R212, R5.reuse, R214.reuse ;  /* 0x00000005d44f7223 */ /* 0x180fe200000100d6 */
[-CC-:B------:R-:W-:Y:S01]  /*7c50*/  FFMA.FTZ R20, R191, R5.reuse, R214.reuse ;  /* 0x00000005bf147223 */ /* 0x180fe200000100d6 */
[-CC-:B------:R-:W-:Y:S01]  /*7c60*/  FFMA.FTZ R76, R210, R5.reuse, R214.reuse ;  /* 0x00000005d24c7223 */ /* 0x180fe200000100d6 */
[-CC-:B------:R-:W-:Y:S01]  /*7c70*/  FFMA.FTZ R216, R18, R5.reuse, R214.reuse ;  /* 0x0000000512d87223 */ /* 0x180fe200000100d6 */
[----:B------:R-:W0:Y:S01]  /*7c80*/  @P2 LDC R223, c[0x0][0x40c] ;  /* 0x00010300ffdf2b82 */ /* 0x000e220000000800 */
[----:B------:R-:W-:Y:S01]  /*7c90*/  ISETP.GT.AND P0, PT, R2, RZ, PT ;  /* 0x000000ff0200720c */ /* 0x000fe20003f04270 */
[----:B------:R-:W-:Y:S01]  /*7ca0*/  FFMA.FTZ R214, R221, R5, R214 ;  /* 0x00000005ddd67223 */ /* 0x000fe200000100d6 */
[----:B------:R-:W-:Y:S01]  /*7cb0*/  FADD.FTZ R209, R16, -R77 ;  /* 0x8000004d10d17221 */ /* 0x000fe20000010000 */
[----:B------:R-:W-:Y:S01]  /*7cc0*/  FADD.FTZ R217, R153, -R78 ;  /* 0x8000004e99d97221 */ /* 0x000fe20000010000 */
[----:B------:R-:W-:Y:S01]  /*7cd0*/  FADD.FTZ R207, R14, -R79 ;  /* 0x8000004f0ecf7221 */ /* 0x000fe20000010000 */
[----:B------:R-:W-:Y:S01]  /*7ce0*/  FADD.FTZ R79, R183, -R20 ;  /* 0x80000014b74f7221 */ /* 0x000fe20000010000 */
[----:B------:R-:W-:Y:S01]  /*7cf0*/  FMUL.FTZ R20, R4, R209 ;  /* 0x000000d104147220 */ /* 0x000fe20000410000 */
[----:B------:R-:W2:Y:S01]  /*7d00*/  @P2 LDC R6, c[0x0][0x40c] ;  /* 0x00010300ff062b82 */ /* 0x000ea20000000800 */
[----:B------:R-:W-:Y:S01]  /*7d10*/  FADD.FTZ R77, R168, -R21 ;  /* 0x80000015a84d7221 */ /* 0x000fe20000010000 */
[----:B------:R-:W-:Y:S01]  /*7d20*/  FMUL.FTZ R21, R4, R217 ;  /* 0x000000d904157220 */ /* 0x000fe20000410000 */
[----:B------:R-:W-:Y:S01]  /*7d30*/  FADD.FTZ R209, R199, -R76 ;  /* 0x8000004cc7d17221 */ /* 0x000fe20000010000 */
[----:B------:R-:W-:Y:S01]  /*7d40*/  FADD.FTZ R235, R155, -R216 ;  /* 0x800000d89beb7221 */ /* 0x000fe20000010000 */
[----:B------:R-:W-:Y:S01]  /*7d50*/  FSEL R216, R20, RZ, P0 ;  /* 0x000000ff14d87208 */ /* 0x000fe20000000000 */
[----:B------:R-:W-:Y:S01]  /*7d60*/  FADD.FTZ R231, R169, -R214 ;  /* 0x800000d6a9e77221 */ /* 0x000fe20000010000 */
[C---:B------:R-:W-:Y:S01]  /*7d70*/  FMUL.FTZ R76, R4.reuse, R77 ;  /* 0x0000004d044c7220 */ /* 0x040fe20000410000 */
[----:B------:R-:W3:Y:S01]  /*7d80*/  @P2 LDC R218, c[0x0][0x40c] ;  /* 0x00010300ffda2b82 */ /* 0x000ee20000000800 */
[C---:B------:R-:W-:Y:S01]  /*7d90*/  FMUL.FTZ R20, R4.reuse, R79 ;  /* 0x0000004f04147220 */ /* 0x040fe20000410000 */
[----:B------:R-:W-:Y:S01]  /*7da0*/  FSEL R217, R21, RZ, P0 ;  /* 0x000000ff15d97208 */ /* 0x000fe20000000000 */
[C---:B------:R-:W-:Y:S01]  /*7db0*/  FMUL.FTZ R21, R4.reuse, R209 ;  /* 0x000000d104157220 */ /* 0x040fe20000410000 */
[C---:B------:R-:W-:Y:S01]  /*7dc0*/  FMUL.FTZ R77, R4.reuse, R207 ;  /* 0x000000cf044d7220 */ /* 0x040fe20000410000 */
[C---:B------:R-:W-:Y:S01]  /*7dd0*/  FMUL.FTZ R209, R4.reuse, R235 ;  /* 0x000000eb04d17220 */ /* 0x040fe20000410000 */
[----:B-1----:R-:W-:Y:S01]  /*7de0*/  @P2 FMUL.FTZ R78, R215, R216 ;  /* 0x000000d8d74e2220 */ /* 0x002fe20000410000 */
[----:B------:R-:W-:Y:S01]  /*7df0*/  FMUL.FTZ R4, R4, R231 ;  /* 0x000000e704047220 */ /* 0x000fe20000410000 */
[----:B------:R-:W1:Y:S01]  /*7e00*/  @P2 LDC R7, c[0x0][0x40c] ;  /* 0x00010300ff072b82 */ /* 0x000e620000000800 */
[----:B------:R-:W-:-:S02]  /*7e10*/  FSEL R214, R76, RZ, P0 ;  /* 0x000000ff4cd67208 */ /* 0x000fc40000000000 */
[----:B------:R-:W-:Y:S02]  /*7e20*/  FSEL R215, R20, RZ, P0 ;  /* 0x000000ff14d77208 */ /* 0x000fe40000000000 */
[----:B------:R-:W-:Y:S02]  /*7e30*/  FSEL R76, R21, RZ, P0 ;  /* 0x000000ff154c7208 */ /* 0x000fe40000000000 */
[----:B------:R-:W-:Y:S01]  /*7e40*/  FSEL R77, R77, RZ, P0 ;  /* 0x000000ff4d4d7208 */ /* 0x000fe20000000000 */
[----:B------:R-:W4:Y:S01]  /*7e50*/  @P2 LDC R5, c[0x0][0x40c] ;  /* 0x00010300ff052b82 */ /* 0x000f220000000800 */
[----:B------:R-:W-:Y:S01]  /*7e60*/  FSEL R21, R4, RZ, P0 ;  /* 0x000000ff04157208 */ /* 0x000fe20000000000 */
[----:B0-----:R-:W-:Y:S01]  /*7e70*/  @P2 FMUL.FTZ R4, R223, R214 ;  /* 0x000000d6df042220 */ /* 0x001fe20000410000 */
[----:B--2---:R-:W-:Y:S01]  /*7e80*/  @P2 FMUL.FTZ R6, R6, R215 ;  /* 0x000000d706062220 */ /* 0x004fe20000410000 */
[----:B------:R-:W-:Y:S02]  /*7e90*/  @P2 F2FP.F16.F32.PACK_AB R79, RZ, R78 ;  /* 0x0000004eff4f223e */ /* 0x000fe400000000ff */
[----:B------:R-:W-:-:S02]  /*7ea0*/  FSEL R20, R209, RZ, P0 ;  /* 0x000000ffd1147208 */ /* 0x000fc40000000000 */
[----:B------:R-:W0:Y:S01]  /*7eb0*/  @P2 LDC R2, c[0x0][0x40c] ;  /* 0x00010300ff022b82 */ /* 0x000e220000000800 */
[----:B---3--:R-:W-:Y:S01]  /*7ec0*/  @P2 FMUL.FTZ R207, R218, R217 ;  /* 0x000000d9dacf2220 */ /* 0x008fe20000410000 */
[----:B------:R-:W-:Y:S02]  /*7ed0*/  @P2 F2FP.F16.F32.PACK_AB R4, RZ, R4 ;  /* 0x00000004ff04223e */ /* 0x000fe400000000ff */
[----:B------:R-:W-:Y:S02]  /*7ee0*/  @P2 F2FP.F16.F32.PACK_AB R6, RZ, R6 ;  /* 0x00000006ff06223e */ /* 0x000fe400000000ff */
[----:B------:R-:W-:Y:S01]  /*7ef0*/  @P2 F2FP.F16.F32.PACK_AB R207, RZ, R207 ;  /* 0x000000cfffcf223e */ /* 0x000fe200000000ff */
[----:B-1----:R-:W-:Y:S01]  /*7f00*/  @P2 FMUL.FTZ R7, R7, R77 ;  /* 0x0000004d07072220 */ /* 0x002fe20000410000 */
[----:B------:R-:W-:Y:S02]  /*7f10*/  @P2 PRMT R110, R79, 0x7610, R110 ;  /* 0x000076104f6e2816 */ /* 0x000fe4000000006e */
[----:B------:R-:W-:-:S02]  /*7f20*/  @P2 PRMT R109, R4, 0x7610, R109 ;  /* 0x00007610046d2816 */ /* 0x000fc4000000006d */
[----:B------:R-:W-:Y:S02]  /*7f30*/  @P2 F2FP.F16.F32.PACK_AB R7, RZ, R7 ;  /* 0x00000007ff07223e */ /* 0x000fe400000000ff */
[----:B------:R-:W-:Y:S01]  /*7f40*/  @P2 PRMT R108, R6, 0x7610, R108 ;  /* 0x00007610066c2816 */ /* 0x000fe2000000006c */
[----:B----4-:R-:W-:Y:S01]  /*7f50*/  @P2 FMUL.FTZ R5, R5, R76 ;  /* 0x0000004c05052220 */ /* 0x010fe20000410000 */
[----:B------:R-:W-:Y:S02]  /*7f60*/  F2FP.F16.F32.PACK_AB R78, R217, R216 ;  /* 0x000000d8d94e723e */ /* 0x000fe400000000ff */
[----:B------:R-:W-:Y:S02]  /*7f70*/  F2FP.F16.F32.PACK_AB R77, R77, R214 ;  /* 0x000000d64d4d723e */ /* 0x000fe400000000ff */
[----:B------:R-:W-:Y:S02]  /*7f80*/  @P2 F2FP.F16.F32.PACK_AB R5, RZ, R5 ;  /* 0x00000005ff05223e */ /* 0x000fe400000000ff */
[----:B------:R-:W-:Y:S01]  /*7f90*/  F2FP.F16.F32.PACK_AB R76, R76, R215 ;  /* 0x000000d74c4c723e */ /* 0x000fe200000000ff */
[----:B0-----:R-:W-:Y:S01]  /*7fa0*/  @P2 FMUL.FTZ R2, R2, R21 ;  /* 0x0000001502022220 */ /* 0x001fe20000410000 */
[----:B------:R-:W-:-:S02]  /*7fb0*/  @P2 PRMT R110, R110, 0x5410, R207 ;  /* 0x000054106e6e2816 */ /* 0x000fc400000000cf */
[----:B------:R-:W-:Y:S02]  /*7fc0*/  @P2 PRMT R109, R109, 0x5410, R7 ;  /* 0x000054106d6d2816 */ /* 0x000fe40000000007 */
[----:B------:R-:W-:Y:S02]  /*7fd0*/  @P2 F2FP.F16.F32.PACK_AB R2, RZ, R2 ;  /* 0x00000002ff02223e */ /* 0x000fe400000000ff */
        /* <DEDUP_REMOVED lines=8> */
.L_x_2614:
[----:B0-----:R-:W0:Y:S01]  /*8060*/  @P2 LDC R21, c[0x0][0x40c] ;  /* 0x00010300ff152b82 */ /* 0x001e220000000800 */
        /* <DEDUP_REMOVED lines=16> */
.L_x_2616:
[----:B------:R-:W-:Y:S05]  /*8170*/  BSYNC.RECONVERGENT B2 ;  /* 0x0000000000027941 */ /* 0x000fea0003800200 */
.L_x_2615:
        /* <DEDUP_REMOVED lines=10> */
.L_x_2618:
[----:B------:R-:W-:Y:S05]  /*8220*/  BSYNC.RECONVERGENT B2 ;  /* 0x0000000000027941 */ /* 0x000fea0003800200 */
.L_x_2617:
        /* <DEDUP_REMOVED lines=10> */
.L_x_2620:
[----:B------:R-:W-:Y:S05]  /*82d0*/  BSYNC.RECONVERGENT B2 ;  /* 0x0000000000027941 */ /* 0x000fea0003800200 */
.L_x_2619:
        /* <DEDUP_REMOVED lines=10> */
.L_x_2622:
[----:B------:R-:W-:Y:S05]  /*8380*/  BSYNC.RECONVERGENT B2 ;  /* 0x0000000000027941 */ /* 0x000fea0003800200 */
.L_x_2621:
        /* <DEDUP_REMOVED lines=10> */
.L_x_2624:
[----:B------:R-:W-:Y:S05]  /*8430*/  BSYNC.RECONVERGENT B2 ;  /* 0x0000000000027941 */ /* 0x000fea0003800200 */
.L_x_2623:
        /* <DEDUP_REMOVED lines=10> */
.L_x_2626:
[----:B------:R-:W-:Y:S05]  /*84e0*/  BSYNC.RECONVERGENT B2 ;  /* 0x0000000000027941 */ /* 0x000fea0003800200 */
.L_x_2625:
        /* <DEDUP_REMOVED lines=10> */
.L_x_2628:
[----:B------:R-:W-:Y:S05]  /*8590*/  BSYNC.RECONVERGENT B2 ;  /* 0x0000000000027941 */ /* 0x000fea0003800200 */
.L_x_2627:
[----:B------:R-:W-:-:S04]  /*85a0*/  @P2 F2FP.F16.F32.PACK_AB R6, RZ, R6 ;  /* 0x00000006ff06223e */ /* 0x000fc800000000ff */
[----:B------:R-:W-:-:S07]  /*85b0*/  @P2 PRMT R111, R111, 0x5410, R6 ;  /* 0x000054106f6f2816 */ /* 0x000fce0000000006 */
.L_x_2613:
[----:B------:R-:W-:Y:S05]  /*85c0*/  BSYNC.RECONVERGENT B1 ;  /* 0x0000000000017941 */ /* 0x000fea0003800200 */
.L_x_2610:
        /* <DEDUP_REMOVED lines=11> */
[----:B---3--:R-:W-:Y:S05]  /*8680*/  @!P0 BRA `(.L_x_2629) ;  /* 0xffffff7c00688947 */ /* 0x008fea000383ffff */
.L_x_2529:
[----:B------:R-:W-:Y:S05]  /*8690*/  BSYNC B0 ;  /* 0x0000000000007941 */ /* 0x000fea0003800000 */
.L_x_2528:
        /* <DEDUP_REMOVED lines=224> */
.L_x_2533:
        /* <DEDUP_REMOVED lines=8> */
.L_x_2631:
[----:B------:R-:W-:Y:S05]  /*9520*/  BSYNC B1 ;  /* 0x0000000000017941 */ /* 0x000fea0003800000 */
.L_x_2630:
        /* <DEDUP_REMOVED lines=8> */
.L_x_2632:
[----:B------:R-:W-:-:S05]  /*95b0*/  FADD.FTZ R21, R21, R170 ;  /* 0x000000aa15157221 */ /* 0x000fca0000010000 */
[----:B------:R-:W-:Y:S01]  /*95c0*/  MOV R220, R21 ;  /* 0x0000001500dc7202 */ /* 0x000fe20000000f00 */
[----:B------:R-:W-:Y:S01]  /*95d0*/  HFMA2 R215, -RZ, RZ, 0, 1.1920928955078125e-07 ;  /* 0x00000002ffd77431 */ /* 0x000fe200000001ff */
[----:B------:R-:W-:-:S07]  /*95e0*/  MOV R20, R218 ;  /* 0x000000da00147202 */ /* 0x000fce0000000f00 */
[----:B------:R-:W-:Y:S05]  /*95f0*/  WARPSYNC.COLLECTIVE R209, `(.L_x_2633) ;  /* 0x00000000d1087348 */ /* 0x000fea0003c00000 */
[----:B------:R0:W1:Y:S02]  /*9600*/  SHFL.BFLY P1, R218, R220, R215, R222 ;  /* 0x0c0000d7dcda7389 */ /* 0x00006400000200de */
[----:B01----:R-:W-:Y:S05]  /*9610*/  ENDCOLLECTIVE ;  /* 0x000000000000791b */ /* 0x003fea0003800000 */
.L_x_2633:
[----:B------:R-:W-:-:S05]  /*9620*/  FADD.FTZ R20, R20, R201 ;  /* 0x000000c914147221 */ /* 0x000fca0000010000 */
[----:B------:R-:W-:Y:S02]  /*9630*/  MOV R220, R20 ;  /* 0x0000001400dc7202 */ /* 0x000fe40000000f00 */
[----:B------:R-:W-:-:S07]  /*9640*/  MOV R214, R218 ;  /* 0x000000da00d67202 */ /* 0x000fce0000000f00 */
[----:B------:R-:W-:Y:S05]  /*9650*/  WARPSYNC.COLLECTIVE R209, `(.L_x_2634) ;  /* 0x00000000d1087348 */ /* 0x000fea0003c00000 */
[----:B------:R0:W1:Y:S02]  /*9660*/  SHFL.BFLY P1, R218, R220, R215, R222 ;  /* 0x0c0000d7dcda7389 */ /* 0x00006400000200de */
[----:B01----:R-:W-:Y:S05]  /*9670*/  ENDCOLLECTIVE ;  /* 0x000000000000791b */ /* 0x003fea0003800000 */
.L_x_2634:
[----:B------:R-:W-:-:S05]  /*9680*/  FADD.FTZ R214, R21, R214 ;  /* 0x000000d615d67221 */ /* 0x000fca0000010000 */
[----:B------:R-:W-:Y:S01]  /*9690*/  MOV R220, R214 ;  /* 0x000000d600dc7202 */ /* 0x000fe20000000f00 */
[----:B------:R-:W-:Y:S01]  /*96a0*/  HFMA2 R215, -RZ, RZ, 0, 2.384185791015625e-07 ;  /* 0x00000004ffd77431 */ /* 0x000fe200000001ff */
[----:B------:R-:W-:-:S07]  /*96b0*/  MOV R203, R218 ;  /* 0x000000da00cb7202 */ /* 0x000fce0000000f00 */
[----:B------:R-:W-:Y:S05]  /*96c0*/  WARPSYNC.COLLECTIVE R209, `(.L_x_2635) ;  /* 0x00000000d1087348 */ /* 0x000fea0003c00000 */
[----:B------:R0:W1:Y:S02]  /*96d0*/  SHFL.BFLY P1, R218, R220, R215, R222 ;  /* 0x0c0000d7dcda7389 */ /* 0x00006400000200de */
[----:B01----:R-:W-:Y:S05]  /*96e0*/  ENDCOLLECTIVE ;  /* 0x000000000000791b */ /* 0x003fea0003800000 */
.L_x_2635:
[----:B------:R-:W-:-:S05]  /*96f0*/  FADD.FTZ R203, R20, R203 ;  /* 0x000000cb14cb7221 */ /* 0x000fca0000010000 */
[----:B------:R-:W-:Y:S02]  /*9700*/  MOV R220, R203 ;  /* 0x000000cb00dc7202 */ /* 0x000fe40000000f00 */
[----:B------:R-:W-:-:S07]  /*9710*/  MOV R205, R218 ;  /* 0x000000da00cd7202 */ /* 0x000fce0000000f00 */
[----:B------:R-:W-:Y:S05]  /*9720*/  WARPSYNC.COLLECTIVE R209, `(.L_x_2636) ;  /* 0x00000000d1087348 */ /* 0x000fea0003c00000 */
[----:B------:R0:W1:Y:S02]  /*9730*/  SHFL.BFLY P1, R218, R220, R215, R222 ;  /* 0x0c0000d7dcda7389 */ /* 0x00006400000200de */
[----:B01----:R-:W-:Y:S05]  /*9740*/  ENDCOLLECTIVE ;  /* 0x000000000000791b */ /* 0x003fea0003800000 */
.L_x_2636:
[----:B------:R-:W-:-:S05]  /*9750*/  FADD.FTZ R205, R214, R205 ;  /* 0x000000cdd6cd7221 */ /* 0x000fca0000010000 */
[----:B------:R-:W-:Y:S01]  /*9760*/  MOV R220, R205 ;  /* 0x000000cd00dc7202 */ /* 0x000fe20000000f00 */
[----:B------:R-:W-:Y:S01]  /*9770*/  HFMA2 R215, -RZ, RZ, 0, 4.76837158203125e-07 ;  /* 0x00000008ffd77431 */ /* 0x000fe200000001ff */
[----:B------:R-:W-:-:S07]  /*9780*/  MOV R216, R218 ;  /* 0x000000da00d87202 */ /* 0x000fce0000000f00 */
[----:B------:R-:W-:Y:S05]  /*9790*/  WARPSYNC.COLLECTIVE R209, `(.L_x_2637) ;  /* 0x00000000d1087348 */ /* 0x000fea0003c00000 */
[----:B------:R0:W1:Y:S02]  /*97a0*/  SHFL.BFLY P1, R218, R220, R215, R222 ;  /* 0x0c0000d7dcda7389 */ /* 0x00006400000200de */
[----:B01----:R-:W-:Y:S05]  /*97b0*/  ENDCOLLECTIVE ;  /* 0x000000000000791b */ /* 0x003fea0003800000 */
.L_x_2637:
[----:B------:R-:W-:-:S05]  /*97c0*/  FADD.FTZ R216, R203, R216 ;  /* 0x000000d8cbd87221 */ /* 0x000fca0000010000 */
[----:B------:R-:W-:Y:S02]  /*97d0*/  MOV R220, R216 ;  /* 0x000000d800dc7202 */ /* 0x000fe40000000f00 */
[----:B------:R-:W-:-:S07]  /*97e0*/  MOV R170, R218 ;  /* 0x000000da00aa7202 */ /* 0x000fce0000000f00 */
[----:B------:R-:W-:Y:S05]  /*97f0*/  WARPSYNC.COLLECTIVE R209, `(.L_x_2638) ;  /* 0x00000000d1087348 */ /* 0x000fea0003c00000 */
[----:B------:R0:W1:Y:S02]  /*9800*/  SHFL.BFLY P1, R218, R220, R215, R222 ;  /* 0x0c0000d7dcda7389 */ /* 0x00006400000200de */
[----:B01----:R-:W-:Y:S05]  /*9810*/  ENDCOLLECTIVE ;  /* 0x000000000000791b */ /* 0x003fea0003800000 */
.L_x_2638:
[----:B------:R-:W-:-:S05]  /*9820*/  FADD.FTZ R207, R205, R170 ;  /* 0x000000aacdcf7221 */ /* 0x000fca0000010000 */
[----:B------:R-:W-:Y:S01]  /*9830*/  MOV R220, R207 ;  /* 0x000000cf00dc7202 */ /* 0x000fe20000000f00 */
[----:B------:R-:W-:Y:S01]  /*9840*/  HFMA2 R215, -RZ, RZ, 0, 9.5367431640625e-07 ;  /* 0x00000010ffd77431 */ /* 0x000fe200000001ff */
[----:B------:R-:W-:-:S07]  /*9850*/  MOV R201, R218 ;  /* 0x000000da00c97202 */ /* 0x000fce0000000f00 */
[----:B------:R-:W-:Y:S05]  /*9860*/  WARPSYNC.COLLECTIVE R209, `(.L_x_2639) ;  /* 0x00000000d1087348 */ /* 0x000fea0003c00000 */
[----:B------:R0:W1:Y:S02]  /*9870*/  SHFL.BFLY P1, R218, R220, R215, R222 ;  /* 0x0c0000d7dcda7389 */ /* 0x00006400000200de */
[----:B01----:R-:W-:Y:S05]  /*9880*/  ENDCOLLECTIVE ;  /* 0x000000000000791b */ /* 0x003fea0003800000 */
.L_x_2639:
[----:B------:R-:W-:-:S05]  /*9890*/  FADD.FTZ R201, R216, R201 ;  /* 0x000000c9d8c97221 */ /* 0x000fca0000010000 */
[----:B------:R-:W-:Y:S02]  /*98a0*/  MOV R220, R201 ;  /* 0x000000c900dc7202 */ /* 0x000fe40000000f00 */
[----:B------:R-:W-:-:S07]  /*98b0*/  MOV R20, R218 ;  /* 0x000000da00147202 */ /* 0x000fce0000000f00 */
[----:B------:R-:W-:Y:S05]  /*98c0*/  WARPSYNC.COLLECTIVE R209, `(.L_x_2640) ;  /* 0x00000000d1087348 */ /* 0x000fea0003c00000 */
[----:B------:R0:W1:Y:S02]  /*98d0*/  SHFL.BFLY P1, R218, R220, R215, R222 ;  /* 0x0c0000d7dcda7389 */ /* 0x00006400000200de */
[----:B01----:R-:W-:Y:S05]  /*98e0*/  ENDCOLLECTIVE ;  /* 0x000000000000791b */ /* 0x003fea0003800000 */
.L_x_2640:
[----:B------:R-:W-:Y:S05]  /*98f0*/  BRA `(.L_x_2641) ;  /* 0xffffff8c00107947 */ /* 0x000fea000383ffff */
.L_x_2642:
        /* <DEDUP_REMOVED lines=16> */
.L_x_25375:


//--------------------- .text._ZN10layer_norm13ln_bwd_kernelINS_13Kernel_traitsI6__halfS2_S2_S2_fjLj1280ELj1ELj4ELj1ELj16ENS_18Kernel_traits_baseILj1280ES2_S2_S2_S2_fjLj128EEEEELb0ELb1ELb0ELb0EEEvNS_9BwdParamsE --------------------------
	.section	.text._ZN10layer_norm13ln_bwd_kernelINS_13Kernel_traitsI6__halfS2_S2_S2_fjLj1280ELj1ELj4ELj1ELj16ENS_18Kernel_traits_baseILj1280ES2_S2_S2_S2_fjLj128EEEEELb0ELb1ELb0ELb0EEEvNS_9BwdParamsE,"ax",@progbits
	.align	128
        .global         _ZN10layer_norm13ln_bwd_kernelINS_13Kernel_traitsI6__halfS2_S2_S2_fjLj1280ELj1ELj4ELj1ELj16ENS_18Kernel_traits_baseILj1280ES2_S2_S2_S2_fjLj128EEEEELb0ELb1ELb0ELb0EEEvNS_9BwdParamsE
        .type           _ZN10layer_norm13ln_bwd_kernelINS_13Kernel_traitsI6__halfS2_S2_S2_fjLj1280ELj1ELj4ELj1ELj16ENS_18Kernel_traits_baseILj1280ES2_S2_S2_S2_fjLj128EEEEELb0ELb1ELb0ELb0EEEvNS_9BwdParamsE,@function
        .size           _ZN10layer_norm13ln_bwd_kernelINS_13Kernel_traitsI6__halfS2_S2_S2_fjLj1280ELj1ELj4ELj1ELj16ENS_18Kernel_traits_baseILj1280ES2_S2_S2_S2_fjLj128EEEEELb0ELb1ELb0ELb0EEEvNS_9BwdParamsE,(.L_x_25376 - _ZN10layer_norm13ln_bwd_kernelINS_13Kernel_traitsI6__halfS2_S2_S2_fjLj1280ELj1ELj4ELj1ELj16ENS_18Kernel_traits_baseILj1280ES2_S2_S2_S2_fjLj128EEEEELb0ELb1ELb0ELb0EEEvNS_9BwdParamsE)
        .other          _ZN10layer_norm13ln_bwd_kernelINS_13Kernel_traitsI6__halfS2_S2_S2_fjLj1280ELj1ELj4ELj1ELj16ENS_18Kernel_traits_baseILj1280ES2_S2_S2_S2_fjLj128EEEEELb0ELb1ELb0ELb0EEEvNS_9BwdParamsE,@"STO_CUDA_ENTRY STV_DEFAULT"
_ZN10layer_norm13ln_bwd_kernelINS_13Kernel_traitsI6__halfS2_S2_S2_fjLj1280ELj1ELj4ELj1ELj16ENS_18Kernel_traits_baseILj1280ES2_S2_S2_S2_fjLj128EEEEELb0ELb1ELb0ELb0EEEvNS_9BwdParamsE:
.text._ZN10layer_norm13ln_bwd_kernelINS_13Kernel_traitsI6__halfS2_S2_S2_fjLj1280ELj1ELj4ELj1ELj16ENS_18Kernel_traits_baseILj1280ES2_S2_S2_S2_fjLj128EEEEELb0ELb1ELb0ELb0EEEvNS_9BwdParamsE:
        /* <DEDUP_REMOVED lines=17> */
[----:B------:R1:W-:Y:S01]  /*0110*/  STL [R1+0x7c], R10 ;  /* 0x00007c0a01007387 */ /* 0x0003e20000100800 */
[----:B------:R-:W-:Y:S02]  /*0120*/  MOV R27, R10 ;  /* 0x0000000a001b7202 */ /* 0x000fe40000000f00 */
[----:B------:R-:W-:-:S04]  /*0130*/  LEA.HI.SX32 R207, R0, R207, 0x1d ;  /* 0x000000cf00cf7211 */ /* 0x000fc800078feaff */
[C---:B------:R-:W-:Y:S02]  /*0140*/  ISETP.GE.U32.AND P0, PT, R207.reuse, 0x20, PT ;  /* 0x00000020cf00780c */ /* 0x040fe40003f06070 */
[C---:B------:R-:W-:Y:S02]  /*0150*/  ISETP.GE.U32.AND P1, PT, R207.reuse, 0x40, PT ;  /* 0x00000040cf00780c */ /* 0x040fe40003f26070 */
[C---:B------:R-:W-:Y:S02]  /*0160*/  ISETP.GE.U32.AND P2, PT, R207.reuse, 0x60, PT ;  /* 0x00000060cf00780c */ /* 0x040fe40003f46070 */
[C---:B------:R-:W-:Y:S02]  /*0170*/  ISETP.GE.U32.AND P3, PT, R207.reuse, 0x80, PT ;  /* 0x00000080cf00780c */ /* 0x040fe40003f66070 */
[----:B------:R-:W-:-:S05]  /*0180*/  ISETP.GE.U32.AND P4, PT, R207, 0xa0, PT ;  /* 0x000000a0cf00780c */ /* 0x000fca0003f86070 */
[----:B---3--:R-:W3:Y:S08]  /*0190*/  @P0 LDC.64 R2, c[0x0][0x3d0] ;  /* 0x0000f400ff020b82 */ /* 0x008ef00000000a00 */
[----:B------:R-:W4:Y:S08]  /*01a0*/  @P0 LDC.64 R4, c[0x0][0x3e8] ;  /* 0x0000fa00ff040b82 */ /* 0x000f300000000a00 */
[----:B------:R-:W1:Y:S08]  /*01b0*/  @P1 LDC.64 R6, c[0x0][0x3d0] ;  /* 0x0000f400ff061b82 */ /* 0x000e700000000a00 */
[----:B------:R-:W2:Y:S01]  /*01c0*/  @P1 LDC.64 R8, c[0x0][0x3e8] ;  /* 0x0000fa00ff081b82 */ /* 0x000ea20000000a00 */
[----:B---3--:R-:W-:-:S07]  /*01d0*/  @P0 IMAD.WIDE.U32 R2, R27, 0x10, R2 ;  /* 0x000000101b020825 */ /* 0x008fce00078e0002 */
[----:B------:R-:W3:Y:S01]  /*01e0*/  S2UR UR4, SR_CTAID.X ;  /* 0x00000000000479c3 */ /* 0x000ee20000002500 */
[C---:B----4-:R-:W-:Y:S01]  /*01f0*/  @P0 IMAD.WIDE.U32 R4, R27.reuse, 0x10, R4 ;  /* 0x000000101b040825 */ /* 0x050fe200078e0004 */
[----:B------:R-:W-:Y:S01]  /*0200*/  @P0 LOP3.LUT R27, R27, 0x20, RZ, 0xfc, !PT ;  /* 0x000000201b1b0812 */ /* 0x000fe200078efcff */
[----:B------:R4:W-:Y:S01]  /*0210*/  STL [R1+0x60], RZ ;  /* 0x000060ff01007387 */ /* 0x0009e20000100800 */
[----:B------:R-:W-:-:S03]  /*0220*/  SHF.R.U32.HI R0, RZ, 0x5, R26 ;  /* 0x00000005ff007819 */ /* 0x000fc6000001161a */
[----:B0-----:R0:W5:Y:S01]  /*0230*/  @P0 LDG.E.128 R180, desc[UR6][R2.64] ;  /* 0x0000000602b40981 */ /* 0x001162000c1e1d00 */
[----:B------:R-:W4:Y:S01]  /*0240*/  @P2 LDC.64 R14, c[0x0][0x3d0] ;  /* 0x0000f400ff0e2b82 */ /* 0x000f220000000a00 */
[C---:B-1----:R-:W-:Y:S02]  /*0250*/  @P1 IMAD.WIDE.U32 R10, R27.reuse, 0x10, R6 ;  /* 0x000000101b0a1825 */ /* 0x042fe400078e0006 */
[----:B------:R1:W5:Y:S04]  /*0260*/  @P0 LDG.E.128 R176, desc[UR6][R4.64] ;  /* 0x0000000604b00981 */ /* 0x000368000c1e1d00 */
[----:B------:R1:W5:Y:S01]  /*0270*/  @P1 LDG.E.128 R172, desc[UR6][R10.64] ;  /* 0x000000060aac1981 */ /* 0x000362000c1e1d00 */
[----:B------:R-:W0:Y:S01]  /*0280*/  @P2 LDC.64 R16, c[0x0][0x3e8] ;  /* 0x0000fa00ff102b82 */ /* 0x000e220000000a00 */
[C---:B--2---:R-:W-:Y:S01]  /*0290*/  @P1 IMAD.WIDE.U32 R12, R27.reuse, 0x10, R8 ;  /* 0x000000101b0c1825 */ /* 0x044fe200078e0008 */
[----:B------:R-:W-:-:S04]  /*02a0*/  @P1 IADD3 R27, PT, PT, R27, 0x20, RZ ;  /* 0x000000201b1b1810 */ /* 0x000fc80007ffe0ff */
[----:B------:R1:W5:Y:S02]  /*02b0*/  @P1 LDG.E.128 R168, desc[UR6][R12.64] ;  /* 0x000000060ca81981 */ /* 0x000364000c1e1d00 */
[----:B------:R-:W2:Y:S08]  /*02c0*/  @P3 LDC.64 R18, c[0x0][0x3d0] ;  /* 0x0000f400ff123b82 */ /* 0x000eb00000000a00 */
[----:B------:R-:W3:Y:S01]  /*02d0*/  @P3 LDC.64 R20, c[0x0][0x3e8] ;  /* 0x0000fa00ff143b82 */ /* 0x000ee20000000a00 */
[----:B----4-:R-:W-:-:S05]  /*02e0*/  @P2 IMAD.WIDE.U32 R14, R27, 0x10, R14 ;  /* 0x000000101b0e2825 */ /* 0x010fca00078e000e */
[----:B------:R1:W5:Y:S02]  /*02f0*/  @P2 LDG.E.128 R164, desc[UR6][R14.64] ;  /* 0x000000060ea42981 */ /* 0x000364000c1e1d00 */
[----:B------:R-:W4:Y:S01]  /*0300*/  @P4 LDC.64 R22, c[0x0][0x3d0] ;  /* 0x0000f400ff164b82 */ /* 0x000f220000000a00 */
[C---:B0-----:R-:W-:Y:S01]  /*0310*/  @P2 IMAD.WIDE.U32 R16, R27.reuse, 0x10, R16 ;  /* 0x000000101b102825 */ /* 0x041fe200078e0010 */
[----:B------:R-:W-:-:S04]  /*0320*/  @P2 IADD3 R27, PT, PT, R27, 0x20, RZ ;  /* 0x000000201b1b2810 */ /* 0x000fc80007ffe0ff */
[----:B------:R1:W5:Y:S02]  /*0330*/  @P2 LDG.E.128 R160, desc[UR6][R16.64] ;  /* 0x0000000610a02981 */ /* 0x000364000c1e1d00 */
[----:B------:R-:W0:Y:S01]  /*0340*/  @P4 LDC.64 R24, c[0x0][0x3e8] ;  /* 0x0000fa00ff184b82 */ /* 0x000e220000000a00 */
[----:B--2---:R-:W-:-:S05]  /*0350*/  @P3 IMAD.WIDE.U32 R18, R27, 0x10, R18 ;  /* 0x000000101b123825 */ /* 0x004fca00078e0012 */
[----:B------:R1:W5:Y:S01]  /*0360*/  @P3 LDG.E.128 R156, desc[UR6][R18.64] ;  /* 0x00000006129c3981 */ /* 0x000362000c1e1d00 */
[C---:B---3--:R-:W-:Y:S01]  /*0370*/  @P3 IMAD.WIDE.U32 R20, R27.reuse, 0x10, R20 ;  /* 0x000000101b143825 */ /* 0x048fe200078e0014 */
[----:B------:R-:W-:-:S04]  /*0380*/  @P3 IADD3 R27, PT, PT, R27, 0x20, RZ ;  /* 0x000000201b1b3810 */ /* 0x000fc80007ffe0ff */
[----:B------:R1:W5:Y:S01]  /*0390*/  @P3 LDG.E.128 R152, desc[UR6][R20.64] ;  /* 0x0000000614983981 */ /* 0x000362000c1e1d00 */
[----:B----4-:R-:W-:-:S05]  /*03a0*/  @P4 IMAD.WIDE.U32 R6, R27, 0x10, R22 ;  /* 0x000000101b064825 */ /* 0x010fca00078e0016 */
[----:B------:R1:W5:Y:S01]  /*03b0*/  @P4 LDG.E.128 R148, desc[UR6][R6.64] ;  /* 0x0000000606944981 */ /* 0x000362000c1e1d00 */
[----:B0-----:R-:W-:-:S05]  /*03c0*/  @P4 IMAD.WIDE.U32 R8, R27, 0x10, R24 ;  /* 0x000000101b084825 */ /* 0x001fca00078e0018 */
        /* <DEDUP_REMOVED lines=10> */
[----:B------:R-:W-:-:S03]  /*0470*/  USHF.L.U32 UR4, UR4, 0x2, URZ ;  /* 0x0000000204047899 */ /* 0x000fc600080006ff */
[----:B------:R1:W-:Y:S04]  /*0480*/  STL [R1+0x48], RZ ;  /* 0x000048ff01007387 */ /* 0x0003e80000100800 */
[----:B------:R1:W-:Y:S04]  /*0490*/  STL [R1+0x4c], RZ ;  /* 0x00004cff01007387 */ /* 0x0003e80000100800 */
        /* <DEDUP_REMOVED lines=64> */
[----:B-1----:R-:W-:Y:S06]  /*08a0*/  @P0 BRA `(.L_x_2644) ;  /* 0x000000b400540947 */ /* 0x002fec0003800000 */
[----:B------:R0:W-:Y:S01]  /*08b0*/  STL [R1+0x60], RZ ;  /* 0x000060ff01007387 */ /* 0x0001e20000100800 */
[----:B------:R-:W1:Y:S01]  /*08c0*/  LDCU.64 UR4, c[0x0][0x3e0] ;  /* 0x00007c00ff0477ac */ /* 0x000e620008000a00 */
        /* <DEDUP_REMOVED lines=17> */
[----:B-1----:R-:W-:Y:S01]  /*09e0*/  ISETP.NE.U32.AND P0, PT, RZ, UR4, PT ;  /* 0x00000004ff007c0c */ /* 0x002fe2000bf05070 */
[----:B------:R0:W-:Y:S01]  /*09f0*/  STL [R1+0x54], RZ ;  /* 0x000054ff01007387 */ /* 0x0001e20000100800 */
[----:B------:R-:W-:Y:S02]  /*0a00*/  CS2R R118, SRZ ;  /* 0x0000000000767805 */ /* 0x000fe4000001ff00 */
[----:B------:R-:W-:Y:S02]  /*0a10*/  CS2R R112, SRZ ;  /* 0x0000000000707805 */ /* 0x000fe4000001ff00 */
[----:B------:R-:W-:Y:S01]  /*0a20*/  ISETP.NE.AND.EX P0, PT, RZ, UR5, PT, P0 ;  /* 0x00000005ff007c0c */ /* 0x000fe2000bf05300 */
        /* <DEDUP_REMOVED lines=50> */
[----:B------:R0:W-:Y:S02]  /*0d50*/  STL [R1+0x1c], RZ ;  /* 0x00001cff01007387 */ /* 0x0001e40000100800 */
.L_x_2704:
[----:B------:R-:W2:Y:S01]  /*0d60*/  LDL R189, [R1+0x70] ;  /* 0x0000700001bd7983 */ /* 0x000ea20000100800 */
[----:B------:R-:W2:Y:S08]  /*0d70*/  @P0 LDC.64 R18, c[0x0][0x3e0] ;  /* 0x0000f800ff120b82 */ /* 0x000eb00000000a00 */
[----:B------:R-:W1:Y:S01]  /*0d80*/  LDC.64 R184, c[0x0][0x3c0] ;  /* 0x0000f000ffb87b82 */ /* 0x000e620000000a00 */
[----:B------:R-:W3:Y:S07]  /*0d90*/  S2R R188, SR_TID.X ;  /* 0x0000000000bc7919 */ /* 0x000eee0000002100 */
[----:B------:R-:W4:Y:S01]  /*0da0*/  LDC.64 R186, c[0x0][0x3c8] ;  /* 0x0000f200ffba7b82 */ /* 0x000f220000000a00 */
[----:B--2---:R-:W-:-:S05]  /*0db0*/  @P0 IMAD.WIDE R18, R189, 0x2, R18 ;  /* 0x00000002bd120825 */ /* 0x004fca00078e0212 */
[----:B------:R1:W2:Y:S02]  /*0dc0*/  @P0 LDG.E.U16 R20, desc[UR6][R18.64] ;  /* 0x0000000612140981 */ /* 0x0002a4000c1e1500 */
[----:B-1----:R-:W-:-:S05]  /*0dd0*/  IMAD.WIDE R18, R189, 0x4, R184 ;  /* 0x00000004bd127825 */ /* 0x002fca00078e02b8 */
[----:B------:R4:W3:Y:S01]  /*0de0*/  LDG.E R184, desc[UR6][R18.64] ;  /* 0x0000000612b87981 */ /* 0x0008e2000c1e1900 */
[----:B------:R-:W-:Y:S01]  /*0df0*/  MOV R190, UR15 ;  /* 0x0000000f00be7c02 */ /* 0x000fe20008000f00 */
[----:B----4-:R-:W-:-:S05]  /*0e00*/  IMAD.WIDE R18, R189, 0x4, R186 ;  /* 0x00000004bd127825 */ /* 0x010fca00078e02ba */
[----:B-----5:R1:W5:Y:S01]  /*0e10*/  LDG.E R22, desc[UR6][R18.64] ;  /* 0x0000000612167981 */ /* 0x020362000c1e1900 */
[----:B------:R-:W-:Y:S01]  /*0e20*/  HFMA2 R21, -RZ, RZ, 1.875, 0 ;  /* 0x3f800000ff157431 */ /* 0x000fe200000001ff */
[----:B------:R-:W-:Y:S01]  /*0e30*/  ISETP.NE.U32.AND P1, PT, RZ, UR10, PT ;  /* 0x0000000aff007c0c */ /* 0x000fe2000bf25070 */
[----:B------:R-:W-:Y:S01]  /*0e40*/  BSSY.RECONVERGENT B1, `(.L_x_2645) ;  /* 0x0000418000017945 */ /* 0x000fe20003800200 */
[----:B------:R-:W-:Y:S01]  /*0e50*/  STL [R1+0x78], R190 ;  /* 0x000078be01007387 */ /* 0x000fe20000100800 */
[----:B------:R-:W-:Y:S02]  /*0e60*/  ISETP.NE.AND P3, PT, RZ, UR8, PT ;  /* 0x00000008ff007c0c */ /* 0x000fe4000bf65270 */
[----:B------:R-:W-:Y:S01]  /*0e70*/  ISETP.NE.AND.EX P2, PT, RZ, UR11, PT, P1 ;  /* 0x0000000bff007c0c */ /* 0x000fe2000bf45310 */
[----:B-1----:R-:W-:-:S05]  /*0e80*/  IMAD R18, R189, R190, RZ ;  /* 0x000000bebd127224 */ /* 0x002fca00078e02ff */
[----:B------:R-:W-:-:S04]  /*0e90*/  SHF.R.S32.HI R19, RZ, 0x1f, R18 ;  /* 0x0000001fff137819 */ /* 0x000fc80000011412 */
[----:B------:R-:W-:Y:S01]  /*0ea0*/  LEA.HI R18, R19, R18, RZ, 0x3 ;  /* 0x0000001213127211 */ /* 0x000fe200078f18ff */
[----:B--2---:R-:W-:Y:S01]  /*0eb0*/  @P0 HADD2.F32 R21, -RZ, R20.H0_H0 ;  /* 0x20000014ff150230 */ /* 0x004fe20000004100 */
[----:B---3--:R-:W-:-:S04]  /*0ec0*/  LOP3.LUT R20, R188, 0x1f, RZ, 0xc0, !PT ;  /* 0x0000001fbc147812 */ /* 0x008fc800078ec0ff */
[----:B------:R-:W-:Y:S01]  /*0ed0*/  LEA.HI.SX32 R18, R18, R20, 0x1d ;  /* 0x0000001412127211 */ /* 0x000fe200078feaff */
[----:B------:R1:W-:Y:S01]  /*0ee0*/  STL [R1+0x7c], R20 ;  /* 0x00007c1401007387 */ /* 0x0003e20000100800 */
[----:B------:R-:W-:Y:S02]  /*0ef0*/  FSEL R19, R184, RZ, !P3 ;  /* 0x000000ffb8137208 */ /* 0x000fe40005800000 */
[----:B-1----:R-:W-:-:S05]  /*0f00*/  P2R R20, PR, RZ, 0x4 ;  /* 0x00000004ff147803 */ /* 0x002fca0000000000 */
        /* <DEDUP_REMOVED lines=8> */
[----:B-1----:R-:W-:-:S02]  /*0f90*/  MOV R20, RZ ;  /* 0x000000ff00147202 */ /* 0x002fc40000000f00 */
[----:B------:R-:W-:Y:S01]  /*0fa0*/  MOV R236, R18 ;  /* 0x0000001200ec7202 */ /* 0x000fe20000000f00 */
[----:B------:R-:W-:Y:S06]  /*0fb0*/  @!P1 BRA `(.L_x_2648) ;  /* 0x0000000400a09947 */ /* 0x000fec0003800000 */
[----:B------:R-:W1:Y:S01]  /*0fc0*/  LDC.64 R16, c[0x0][0x3a8] ;  /* 0x0000ea00ff107b82 */ /* 0x000e620000000a00 */
[----:B------:R-:W2:Y:S04]  /*0fd0*/  LDL.LU R248, [R1+0x60] ;  /* 0x0000600001f87983 */ /* 0x000ea80000300800 */
[----:B------:R-:W3:Y:S03]  /*0fe0*/  LDL.LU R200, [R1+0x64] ;  /* 0x0000640001c87983 */ /* 0x000ee60000300800 */
[----:B------:R-:W4:Y:S01]  /*0ff0*/  LDC.64 R184, c[0x0][0x428] ;  /* 0x00010a00ffb87b82 */ /* 0x000f220000000a00 */
[----:B------:R-:W3:Y:S04]  /*1000*/  LDL.LU R243, [R1+0x68] ;  /* 0x0000680001f37983 */ /* 0x000ee80000300800 */
[----:B------:R-:W3:Y:S04]  /*1010*/  LDL.LU R23, [R1+0x6c] ;  /* 0x00006c0001177983 */ /* 0x000ee80000300800 */
[----:B------:R-:W3:Y:S04]  /*1020*/  LDL.LU R237, [R1+0x50] ;  /* 0x0000500001ed7983 */ /* 0x000ee80000300800 */
[----:B------:R-:W3:Y:S01]  /*1030*/  LDL.LU R226, [R1+0x54] ;  /* 0x0000540001e27983 */ /* 0x000ee20000300800 */
[----:B-1----:R-:W-:-:S03]  /*1040*/  IMAD.WIDE.U32 R16, R18, 0x10, R16 ;  /* 0x0000001012107825 */ /* 0x002fc600078e0010 */
[----:B------:R-:W3:Y:S04]  /*1050*/  LDL.LU R222, [R1+0x58] ;  /* 0x0000580001de7983 */ /* 0x000ee80000300800 */
[----:B------:R4:W2:Y:S04]  /*1060*/  LDG.E.128 R188, desc[UR6][R16.64] ;  /* 0x0000000610bc7981 */ /* 0x0008a8000c1e1d00 */
[----:B------:R-:W3:Y:S01]  /*1070*/  LDL.LU R205, [R1+0x5c] ;  /* 0x00005c0001cd7983 */ /* 0x000ee20000300800 */
[----:B----4-:R-:W-:-:S05]  /*1080*/  IMAD.WIDE.U32 R16, R18, 0x10, R184 ;  /* 0x0000001012107825 */ /* 0x010fca00078e00b8 */
[----:B------:R1:W4:Y:S02]  /*1090*/  LDG.E.128 R184, desc[UR6][R16.64] ;  /* 0x0000000610b87981 */ /* 0x000324000c1e1d00 */
[----:B-1----:R-:W-:Y:S02]  /*10a0*/  HADD2.F32 R17, -RZ, R180.H0_H0 ;  /* 0x200000b4ff117230 */ /* 0x002fe40000004100 */
[----:B------:R-:W-:Y:S01]  /*10b0*/  HADD2.F32 R20, -RZ, R182.H1_H1 ;  /* 0x300000b6ff147230 */ /* 0x000fe20000004100 */
[----:B------:R-:W-:Y:S01]  /*10c0*/  IADD3 R236, PT, PT, R18, 0x20, RZ ;  /* 0x0000002012ec7810 */ /* 0x000fe20007ffe0ff */
[----:B--2---:R-:W-:-:S05]  /*10d0*/  HADD2.F32 R15, -RZ, R188.H0_H0 ;  /* 0x200000bcff0f7230 */ /* 0x004fca0000004100 */
[----:B------:R-:W-:Y:S01]  /*10e0*/  FADD.FTZ R16, -R19, R15 ;  /* 0x0000000f13107221 */ /* 0x000fe20000010100 */
[----:B------:R-:W-:-:S03]  /*10f0*/  HADD2.F32 R15, -RZ, R188.H1_H1 ;  /* 0x300000bcff0f7230 */ /* 0x000fc60000004100 */
[----:B-----5:R-:W-:Y:S01]  /*1100*/  FMUL.FTZ R206, R22, R16 ;  /* 0x0000001016ce7220 */ /* 0x020fe20000410000 */
[----:B----4-:R-:W-:-:S05]  /*1110*/  HADD2.F32 R16, -RZ, R184.H0_H0 ;  /* 0x200000b8ff107230 */ /* 0x010fca0000004100 */
[-C--:B------:R-:W-:Y:S01]  /*1120*/  FMUL.FTZ R230, R17, R16.reuse ;  /* 0x0000001011e67220 */ /* 0x080fe20000410000 */
[----:B------:R-:W-:Y:S01]  /*1130*/  FADD.FTZ R124, R124, R16 ;  /* 0x000000107c7c7221 */ /* 0x000fe20000010000 */
[----:B------:R-:W-:Y:S01]  /*1140*/  FFMA.FTZ R248, R206, R16, R248 ;  /* 0x00000010cef87223 */ /* 0x000fe200000100f8 */
[C---:B------:R-:W-:Y:S01]  /*1150*/  FADD.FTZ R17, -R19.reuse, R15 ;  /* 0x0000000f13117221 */ /* 0x040fe20000010100 */
[----:B------:R-:W-:Y:S02]  /*1160*/  HADD2.F32 R16, -RZ, R189.H0_H0 ;  /* 0x200000bdff107230 */ /* 0x000fe40000004100 */
[----:B------:R-:W-:Y:S02]  /*1170*/  HADD2.F32 R15, -RZ, R184.H1_H1 ;  /* 0x300000b8ff0f7230 */ /* 0x000fe40000004100 */
[----:B------:R-:W-:Y:S01]  /*1180*/  FMUL.FTZ R220, R22, R17 ;  /* 0x0000001116dc7220 */ /* 0x000fe20000410000 */
[----:B------:R-:W-:Y:S02]  /*1190*/  HADD2.F32 R17, -RZ, R180.H1_H1 ;  /* 0x300000b4ff117230 */ /* 0x000fe40000004100 */
[----:B------:R-:W-:Y:S01]  /*11a0*/  FADD.FTZ R16, -R19, R16 ;  /* 0x0000001013107221 */ /* 0x000fe20000010100 */
[----:B------:R-:W-:Y:S01]  /*11b0*/  FADD.FTZ R125, R125, R15 ;  /* 0x0000000f7d7d7221 */ /* 0x000fe20000010000 */
[-C--:B---3--:R-:W-:Y:S01]  /*11c0*/  FFMA.FTZ R200, R220, R15.reuse, R200 ;  /* 0x0000000fdcc87223 */ /* 0x088fe200000100c8 */
[----:B------:R-:W-:Y:S01]  /*11d0*/  FMUL.FTZ R196, R17, R15 ;  /* 0x0000000f11c47220 */ /* 0x000fe20000410000 */
[----:B------:R-:W-:Y:S01]  /*11e0*/  FMUL.FTZ R211, R22, R16 ;  /* 0x0000001016d37220 */ /* 0x000fe20000410000 */
[----:B------:R-:W-:-:S02]  /*11f0*/  HADD2.F32 R16, -RZ, R185.H0_H0 ;  /* 0x200000b9ff107230 */ /* 0x000fc40000004100 */
[----:B------:R-:W-:Y:S02]  /*1200*/  HADD2.F32 R17, -RZ, R181.H0_H0 ;  /* 0x200000b5ff117230 */ /* 0x000fe40000004100 */
[----:B------:R-:W-:Y:S01]  /*1210*/  HADD2.F32 R15, -RZ, R189.H1_H1 ;  /* 0x300000bdff0f7230 */ /* 0x000fe20000004100 */
[----:B------:R1:W-:Y:S01]  /*1220*/  STL [R1+0x60], R248 ;  /* 0x000060f801007387 */ /* 0x0003e20000100800 */
[----:B------:R-:W-:Y:S01]  /*1230*/  FADD.FTZ R126, R126, R16 ;  /* 0x000000107e7e7221 */ /* 0x000fe20000010000 */
[-C--:B------:R-:W-:Y:S02]  /*1240*/  FFMA.FTZ R243, R211, R16.reuse, R243 ;  /* 0x00000010d3f37223 */ /* 0x080fe400000100f3 */
[----:B------:R2:W-:Y:S01]  /*1250*/  STL [R1+0x64], R200 ;  /* 0x000064c801007387 */ /* 0x0005e20000100800 */
[----:B-1----:R-:W-:Y:S01]  /*1260*/  FMUL.FTZ R248, R17, R16 ;  /* 0x0000001011f87220 */ /* 0x002fe20000410000 */
[----:B------:R-:W-:Y:S01]  /*1270*/  FADD.FTZ R17, -R19, R15 ;  /* 0x0000000f13117221 */ /* 0x000fe20000010100 */
[----:B------:R-:W-:-:S02]  /*1280*/  HADD2.F32 R15, -RZ, R185.H1_H1 ;  /* 0x300000b9ff0f7230 */ /* 0x000fc40000004100 */
[----:B------:R-:W-:Y:S02]  /*1290*/  HADD2.F32 R16, -RZ, R190.H0_H0 ;  /* 0x200000beff107230 */ /* 0x000fe40000004100 */
[----:B--2---:R-:W-:Y:S01]  /*12a0*/  FMUL.FTZ R200, R22, R17 ;  /* 0x0000001116c87220 */ /* 0x004fe20000410000 */
[----:B------:R-:W-:Y:S03]  /*12b0*/  STL [R1], R196 ;  /* 0x000000c401007387 */ /* 0x000fe60000100800 */
[----:B------:R-:W-:Y:S01]  /*12c0*/  FFMA.FTZ R23, R200, R15, R23 ;  /* 0x0000000fc8177223 */ /* 0x000fe20000010017 */
[----:B------:R-:W-:Y:S01]  /*12d0*/  FADD.FTZ R16, -R19, R16 ;  /* 0x0000001013107221 */ /* 0x000fe20000010100 */
[----:B------:R1:W-:Y:S01]  /*12e0*/  STL [R1+0x68], R243 ;  /* 0x000068f301007387 */ /* 0x0003e20000100800 */
[----:B------:R-:W-:-:S03]  /*12f0*/  HADD2.F32 R17, -RZ, R181.H1_H1 ;  /* 0x300000b5ff117230 */ /* 0x000fc60000004100 */
[----:B------:R2:W-:Y:S01]  /*1300*/  STL [R1+0x6c], R23 ;  /* 0x00006c1701007387 */ /* 0x0005e20000100800 */
[----:B------:R-:W-:Y:S01]  /*1310*/  FADD.FTZ R127, R127, R15 ;  /* 0x0000000f7f7f7221 */ /* 0x000fe20000010000 */
[----:B-1----:R-:W-:Y:S01]  /*1320*/  FMUL.FTZ R243, R17, R15 ;  /* 0x0000000f11f37220 */ /* 0x002fe20000410000 */
[----:B--2---:R-:W-:Y:S01]  /*1330*/  FMUL.FTZ R23, R22, R16 ;  /* 0x0000001016177220 */ /* 0x004fe20000410000 */
[----:B------:R-:W-:Y:S02]  /*1340*/  HADD2.F32 R16, -RZ, R186.H0_H0 ;  /* 0x200000baff107230 */ /* 0x000fe40000004100 */
[----:B------:R-:W-:Y:S02]  /*1350*/  HADD2.F32 R15, -RZ, R190.H1_H1 ;  /* 0x300000beff0f7230 */ /* 0x000fe40000004100 */
[----:B------:R-:W-:Y:S02]  /*1360*/  HADD2.F32 R17, -RZ, R182.H0_H0 ;  /* 0x200000b6ff117230 */ /* 0x000fe40000004100 */
[----:B------:R-:W-:Y:S01]  /*1370*/  FFMA.FTZ R237, R23, R16, R237 ;  /* 0x0000001017ed7223 */ /* 0x000fe200000100ed */
[----:B------:R-:W-:Y:S01]  /*1380*/  FADD.FTZ R15, -R19, R15 ;  /* 0x0000000f130f7221 */ /* 0x000fe20000010100 */
[----:B------:R-:W-:-:S03]  /*1390*/  FADD.FTZ R120, R120, R16 ;  /* 0x0000001078787221 */ /* 0x000fc60000010000 */
[----:B------:R1:W-:Y:S01]  /*13a0*/  STL [R1+0x50], R237 ;  /* 0x000050ed01007387 */ /* 0x0003e20000100800 */
[----:B------:R-:W-:Y:S02]  /*13b0*/  HADD2.F32 R184, -RZ, R191.H0_H0 ;  /* 0x200000bfffb87230 */ /* 0x000fe40000004100 */
[----:B-1----:R-:W-:Y:S01]  /*13c0*/  FMUL.FTZ R237, R17, R16 ;  /* 0x0000001011ed7220 */ /* 0x002fe20000410000 */
[----:B------:R-:W-:Y:S02]  /*13d0*/  HADD2.F32 R16, -RZ, R186.H1_H1 ;  /* 0x300000baff107230 */ /* 0x000fe40000004100 */
[----:B------:R-:W-:-:S04]  /*13e0*/  FMUL.FTZ R17, R22, R15 ;  /* 0x0000000f16117220 */ /* 0x000fc80000410000 */
[----:B------:R-:W-:Y:S01]  /*13f0*/  FFMA.FTZ R226, R17, R16, R226 ;  /* 0x0000001011e27223 */ /* 0x000fe200000100e2 */
[----:B------:R-:W-:Y:S01]  /*1400*/  FADD.FTZ R15, -R19, R184 ;  /* 0x000000b8130f7221 */ /* 0x000fe20000010100 */
[----:B------:R-:W-:-:S03]  /*1410*/  FADD.FTZ R121, R121, R16 ;  /* 0x0000001079797221 */ /* 0x000fc60000010000 */
[----:B------:R1:W-:Y:S01]  /*1420*/  STL [R1+0x54], R226 ;  /* 0x000054e201007387 */ /* 0x0003e20000100800 */
[----:B------:R-:W-:Y:S02]  /*1430*/  HADD2.F32 R185, -RZ, R191.H1_H1 ;  /* 0x300000bfffb97230 */ /* 0x000fe40000004100 */
[----:B------:R-:W-:Y:S02]  /*1440*/  HADD2.F32 R184, -RZ, R183.H0_H0 ;  /* 0x200000b7ffb87230 */ /* 0x000fe40000004100 */
[----:B-1----:R-:W-:Y:S01]  /*1450*/  FMUL.FTZ R226, R20, R16 ;  /* 0x0000001014e27220 */ /* 0x002fe20000410000 */
[----:B------:R-:W-:Y:S02]  /*1460*/  HADD2.F32 R20, -RZ, R187.H0_H0 ;  /* 0x200000bbff147230 */ /* 0x000fe40000004100 */
[----:B------:R-:W-:-:S04]  /*1470*/  FMUL.FTZ R16, R22, R15 ;  /* 0x0000000f16107220 */ /* 0x000fc80000410000 */
[----:B------:R-:W-:Y:S01]  /*1480*/  FFMA.FTZ R222, R16, R20, R222 ;  /* 0x0000001410de7223 */ /* 0x000fe200000100de */
[----:B------:R-:W-:Y:S01]  /*1490*/  FADD.FTZ R15, -R19, R185 ;  /* 0x000000b9130f7221 */ /* 0x000fe20000010100 */
[----:B------:R-:W-:-:S03]  /*14a0*/  FADD.FTZ R122, R122, R20 ;  /* 0x000000147a7a7221 */ /* 0x000fc60000010000 */
[----:B------:R1:W-:Y:S01]  /*14b0*/  STL [R1+0x58], R222 ;  /* 0x000058de01007387 */ /* 0x0003e20000100800 */
[----:B------:R-:W-:Y:S01]  /*14c0*/  FMUL.FTZ R15, R22, R15 ;  /* 0x0000000f160f7220 */ /* 0x000fe20000410000 */
[----:B-1----:R-:W-:Y:S01]  /*14d0*/  FMUL.FTZ R222, R184, R20 ;  /* 0x00000014b8de7220 */ /* 0x002fe20000410000 */
[----:B------:R-:W-:Y:S02]  /*14e0*/  HADD2.F32 R20, -RZ, R187.H1_H1 ;  /* 0x300000bbff147230 */ /* 0x000fe40000004100 */
[----:B------:R-:W-:-:S03]  /*14f0*/  HADD2.F32 R184, -RZ, R183.H1_H1 ;  /* 0x300000b7ffb87230 */ /* 0x000fc60000004100 */
[----:B------:R-:W-:Y:S01]  /*1500*/  FFMA.FTZ R205, R15, R20, R205 ;  /* 0x000000140fcd7223 */ /* 0x000fe200000100cd */
[----:B------:R-:W-:-:S04]  /*1510*/  FADD.FTZ R123, R123, R20 ;  /* 0x000000147b7b7221 */ /* 0x000fc80000010000 */
[----:B------:R1:W-:Y:S02]  /*1520*/  STL [R1+0x5c], R205 ;  /* 0x00005ccd01007387 */ /* 0x0003e40000100800 */
[----:B-1----:R-:W-:Y:S01]  /*1530*/  FMUL.FTZ R205, R184, R20 ;  /* 0x00000014b8cd7220 */ /* 0x002fe20000410000 */
        /* <DEDUP_REMOVED lines=15> */
[----:B------:R-:W-:-:S07]  /*1630*/  FFMA.FTZ R20, R15, R205, R20 ;  /* 0x000000cd0f147223 */ /* 0x000fce0000010014 */
.L_x_2648:
[----:B------:R-:W-:Y:S05]  /*1640*/  BSYNC.RECONVERGENT B2 ;  /* 0x0000000000027941 */ /* 0x000fea0003800200 */
.L_x_2647:
[----:B------:R-:W-:Y:S04]  /*1650*/  BSSY.RECONVERGENT B2, `(.L_x_2649) ;  /* 0x000006b000027945 */ /* 0x000fe80003800200 */
[----:B------:R-:W-:Y:S05]  /*1660*/  @!P2 BRA `(.L_x_2650) ;  /* 0x0000000400a4a947 */ /* 0x000fea0003800000 */
[----:B------:R-:W1:Y:S01]  /*1670*/  LDC.64 R12, c[0x0][0x3a8] ;  /* 0x0000ea00ff0c7b82 */ /* 0x000e620000000a00 */
[----:B------:R-:W2:Y:S04]  /*1680*/  LDL.LU R225, [R1+0x40] ;  /* 0x0000400001e17983 */ /* 0x000ea80000300800 */
[----:B------:R-:W3:Y:S03]  /*1690*/  LDL.LU R14, [R1+0x44] ;  /* 0x00004400010e7983 */ /* 0x000ee60000300800 */
[----:B------:R-:W4:Y:S01]  /*16a0*/  LDC.64 R188, c[0x0][0x428] ;  /* 0x00010a00ffbc7b82 */ /* 0x000f220000000a00 */
[----:B------:R-:W3:Y:S04]  /*16b0*/  LDL.LU R235, [R1+0x48] ;  /* 0x0000480001eb7983 */ /* 0x000ee80000300800 */
[----:B------:R-:W3:Y:S04]  /*16c0*/  LDL.LU R204, [R1+0x4c] ;  /* 0x00004c0001cc7983 */ /* 0x000ee80000300800 */
[----:B------:R-:W3:Y:S01]  /*16d0*/  LDL.LU R216, [R1+0x30] ;  /* 0x0000300001d87983 */ /* 0x000ee20000300800 */
[----:B-1----:R-:W-:-:S05]  /*16e0*/  IMAD.WIDE.U32 R12, R236, 0x10, R12 ;  /* 0x00000010ec0c7825 */ /* 0x002fca00078e000c */
[----:B------:R4:W2:Y:S02]  /*16f0*/  LDG.E.128 R184, desc[UR6][R12.64] ;  /* 0x000000060cb87981 */ /* 0x0008a4000c1e1d00 */
[----:B----4-:R-:W-:-:S05]  /*1700*/  IMAD.WIDE.U32 R12, R236, 0x10, R188 ;  /* 0x00000010ec0c7825 */ /* 0x010fca00078e00bc */
[----:B------:R1:W4:Y:S02]  /*1710*/  LDG.E.128 R188, desc[UR6][R12.64] ;  /* 0x000000060cbc7981 */ /* 0x000324000c1e1d00 */
[----:B-1----:R-:W-:Y:S02]  /*1720*/  HADD2.F32 R13, -RZ, R172.H0_H0 ;  /* 0x200000acff0d7230 */ /* 0x002fe40000004100 */
[----:B--2---:R-:W-:-:S05]  /*1730*/  HADD2.F32 R11, -RZ, R184.H0_H0 ;  /* 0x200000b8ff0b7230 */ /* 0x004fca0000004100 */
[----:B------:R-:W-:Y:S01]  /*1740*/  FADD.FTZ R12, -R19, R11 ;  /* 0x0000000b130c7221 */ /* 0x000fe20000010100 */
[----:B------:R-:W-:-:S03]  /*1750*/  HADD2.F32 R11, -RZ, R184.H1_H1 ;  /* 0x300000b8ff0b7230 */ /* 0x000fc60000004100 */
[----:B-----5:R-:W-:Y:S01]  /*1760*/  FMUL.FTZ R229, R22, R12 ;  /* 0x0000000c16e57220 */ /* 0x020fe20000410000 */
[----:B----4-:R-:W-:-:S05]  /*1770*/  HADD2.F32 R12, -RZ, R188.H0_H0 ;  /* 0x200000bcff0c7230 */ /* 0x010fca0000004100 */
[----:B------:R-:W-:Y:S01]  /*1780*/  FFMA.FTZ R225, R229, R12, R225 ;  /* 0x0000000ce5e17223 */ /* 0x000fe200000100e1 */
[----:B------:R-:W-:-:S04]  /*1790*/  FADD.FTZ R116, R116, R12 ;  /* 0x0000000c74747221 */ /* 0x000fc80000010000 */
[----:B------:R1:W-:Y:S02]  /*17a0*/  STL [R1+0x40], R225 ;  /* 0x000040e101007387 */ /* 0x0003e40000100800 */
[----:B-1----:R-:W-:Y:S01]  /*17b0*/  FMUL.FTZ R225, R13, R12 ;  /* 0x0000000c0de17220 */ /* 0x002fe20000410000 */
[C---:B------:R-:W-:Y:S01]  /*17c0*/  FADD.FTZ R13, -R19.reuse, R11 ;  /* 0x0000000b130d7221 */ /* 0x040fe20000010100 */
[----:B------:R-:W-:Y:S02]  /*17d0*/  HADD2.F32 R11, -RZ, R185.H0_H0 ;  /* 0x200000b9ff0b7230 */ /* 0x000fe40000004100 */
[----:B------:R-:W-:Y:S02]  /*17e0*/  HADD2.F32 R12, -RZ, R188.H1_H1 ;  /* 0x300000bcff0c7230 */ /* 0x000fe40000004100 */
[C---:B------:R-:W-:Y:S01]  /*17f0*/  FMUL.FTZ R219, R22.reuse, R13 ;  /* 0x0000000d16db7220 */ /* 0x040fe20000410000 */
[----:B------:R-:W-:Y:S02]  /*1800*/  HADD2.F32 R13, -RZ, R172.H1_H1 ;  /* 0x300000acff0d7230 */ /* 0x000fe40000004100 */
[----:B------:R-:W-:Y:S01]  /*1810*/  FADD.FTZ R11, -R19, R11 ;  /* 0x0000000b130b7221 */ /* 0x000fe20000010100 */
[----:B------:R-:W-:Y:S01]  /*1820*/  STL [R1+0xc], R225 ;  /* 0x00000ce101007387 */ /* 0x000fe20000100800 */
[----:B------:R-:W-:Y:S01]  /*1830*/  FADD.FTZ R117, R117, R12 ;  /* 0x0000000c75757221 */ /* 0x000fe20000010000 */
[-C--:B---3--:R-:W-:Y:S01]  /*1840*/  FFMA.FTZ R14, R219, R12.reuse, R14 ;  /* 0x0000000cdb0e7223 */ /* 0x088fe2000001000e */
[----:B------:R-:W-:Y:S01]  /*1850*/  FMUL.FTZ R252, R13, R12 ;  /* 0x0000000c0dfc7220 */ /* 0x000fe20000410000 */
[----:B------:R-:W-:Y:S01]  /*1860*/  FMUL.FTZ R210, R22, R11 ;  /* 0x0000000b16d27220 */ /* 0x000fe20000410000 */
[----:B------:R-:W-:-:S02]  /*1870*/  HADD2.F32 R11, -RZ, R189.H0_H0 ;  /* 0x200000bdff0b7230 */ /* 0x000fc40000004100 */
[----:B------:R-:W-:Y:S01]  /*1880*/  HADD2.F32 R12, -RZ, R173.H0_H0 ;  /* 0x200000adff0c7230 */ /* 0x000fe20000004100 */
[----:B------:R1:W-:Y:S01]  /*1890*/  STL [R1+0x44], R14 ;  /* 0x0000440e01007387 */ /* 0x0003e20000100800 */
[----:B------:R-:W-:Y:S02]  /*18a0*/  HADD2.F32 R13, -RZ, R185.H1_H1 ;  /* 0x300000b9ff0d7230 */ /* 0x000fe40000004100 */
[----:B------:R-:W-:Y:S01]  /*18b0*/  FADD.FTZ R118, R118, R11 ;  /* 0x0000000b76767221 */ /* 0x000fe20000010000 */
[-C--:B------:R-:W-:Y:S01]  /*18c0*/  FFMA.FTZ R235, R210, R11.reuse, R235 ;  /* 0x0000000bd2eb7223 */ /* 0x080fe200000100eb */
[----:B------:R-:W-:Y:S01]  /*18d0*/  FMUL.FTZ R247, R12, R11 ;  /* 0x0000000b0cf77220 */ /* 0x000fe20000410000 */
[----:B------:R-:W-:Y:S02]  /*18e0*/  HADD2.F32 R12, -RZ, R189.H1_H1 ;  /* 0x300000bdff0c7230 */ /* 0x000fe40000004100 */
[----:B------:R-:W-:Y:S01]  /*18f0*/  FADD.FTZ R11, -R19, R13 ;  /* 0x0000000d130b7221 */ /* 0x000fe20000010100 */
[----:B------:R-:W-:Y:S01]  /*1900*/  HADD2.F32 R13, -RZ, R173.H1_H1 ;  /* 0x300000adff0d7230 */ /* 0x000fe20000004100 */
[----:B------:R-:W-:Y:S02]  /*1910*/  STL [R1+0x48], R235 ;  /* 0x000048eb01007387 */ /* 0x000fe40000100800 */
[----:B------:R-:W-:Y:S01]  /*1920*/  FMUL.FTZ R199, R22, R11 ;  /* 0x0000000b16c77220 */ /* 0x000fe20000410000 */
[----:B-1----:R-:W-:-:S02]  /*1930*/  HADD2.F32 R14, -RZ, R186.H0_H0 ;  /* 0x200000baff0e7230 */ /* 0x002fc40000004100 */
[----:B------:R-:W-:Y:S01]  /*1940*/  FADD.FTZ R119, R119, R12 ;  /* 0x0000000c77777221 */ /* 0x000fe20000010000 */
[----:B------:R-:W-:Y:S01]  /*1950*/  FFMA.FTZ R204, R199, R12, R204 ;  /* 0x0000000cc7cc7223 */ /* 0x000fe200000100cc */
[----:B------:R-:W-:Y:S02]  /*1960*/  HADD2.F32 R186, -RZ, R186.H1_H1 ;  /* 0x300000baffba7230 */ /* 0x000fe40000004100 */
[----:B------:R-:W-:Y:S02]  /*1970*/  FADD.FTZ R11, -R19, R14 ;  /* 0x0000000e130b7221 */ /* 0x000fe40000010100 */
[----:B------:R1:W-:Y:S04]  /*1980*/  STL [R1+0x4c], R204 ;  /* 0x00004ccc01007387 */ /* 0x0003e80000100800 */
[----:B-1----:R-:W2:Y:S01]  /*1990*/  LDL.LU R204, [R1+0x34] ;  /* 0x0000340001cc7983 */ /* 0x002ea20000300800 */
[----:B------:R-:W-:Y:S01]  /*19a0*/  HADD2.F32 R184, -RZ, R187.H0_H0 ;  /* 0x200000bbffb87230 */ /* 0x000fe20000004100 */
[----:B------:R-:W-:-:S02]  /*19b0*/  MOV R188, R225 ;  /* 0x000000e100bc7202 */ /* 0x000fc40000000f00 */
[----:B------:R-:W3:Y:S04]  /*19c0*/  LDL.LU R185, [R1+0x38] ;  /* 0x0000380001b97983 */ /* 0x000ee80000300800 */
[----:B------:R-:W4:Y:S01]  /*19d0*/  LDL.LU R189, [R1+0x3c] ;  /* 0x00003c0001bd7983 */ /* 0x000f220000300800 */
[----:B------:R-:W-:Y:S01]  /*19e0*/  FMUL.FTZ R242, R13, R12 ;  /* 0x0000000c0df27220 */ /* 0x000fe20000410000 */
[----:B------:R-:W-:Y:S02]  /*19f0*/  HADD2.F32 R12, -RZ, R190.H0_H0 ;  /* 0x200000beff0c7230 */ /* 0x000fe40000004100 */
[----:B------:R-:W-:Y:S01]  /*1a00*/  FMUL.FTZ R14, R22, R11 ;  /* 0x0000000b160e7220 */ /* 0x000fe20000410000 */
[----:B------:R-:W-:Y:S02]  /*1a10*/  HADD2.F32 R13, -RZ, R174.H0_H0 ;  /* 0x200000aeff0d7230 */ /* 0x000fe40000004100 */
[----:B------:R-:W-:Y:S01]  /*1a20*/  FADD.FTZ R11, -R19, R186 ;  /* 0x000000ba130b7221 */ /* 0x000fe20000010100 */
[----:B------:R-:W-:-:S02]  /*1a30*/  HADD2.F32 R187, -RZ, R187.H1_H1 ;  /* 0x300000bbffbb7230 */ /* 0x000fc40000004100 */
[----:B------:R-:W-:Y:S01]  /*1a40*/  FADD.FTZ R112, R112, R12 ;  /* 0x0000000c70707221 */ /* 0x000fe20000010000 */
[-C--:B------:R-:W-:Y:S01]  /*1a50*/  FFMA.FTZ R216, R14, R12.reuse, R216 ;  /* 0x0000000c0ed87223 */ /* 0x080fe200000100d8 */
[----:B------:R-:W-:Y:S01]  /*1a60*/  FMUL.FTZ R235, R13, R12 ;  /* 0x0000000c0deb7220 */ /* 0x000fe20000410000 */
[----:B------:R-:W-:Y:S01]  /*1a70*/  FMUL.FTZ R13, R22, R11 ;  /* 0x0000000b160d7220 */ /* 0x000fe20000410000 */
[----:B------:R-:W-:Y:S02]  /*1a80*/  HADD2.F32 R12, -RZ, R190.H1_H1 ;  /* 0x300000beff0c7230 */ /* 0x000fe40000004100 */
[----:B------:R-:W-:Y:S01]  /*1a90*/  FFMA.FTZ R20, R229, R188, R20 ;  /* 0x000000bce5147223 */ /* 0x000fe20000010014 */
[----:B------:R-:W-:Y:S01]  /*1aa0*/  HADD2.F32 R11, -RZ, R174.H1_H1 ;  /* 0x300000aeff0b7230 */ /* 0x000fe20000004100 */
[----:B------:R1:W-:Y:S01]  /*1ab0*/  STL [R1+0x30], R216 ;  /* 0x000030d801007387 */ /* 0x0003e20000100800 */
[----:B------:R-:W-:Y:S01]  /*1ac0*/  IADD3 R236, PT, PT, R236, 0x20, RZ ;  /* 0x00000020ecec7810 */ /* 0x000fe20007ffe0ff */
[----:B------:R-:W-:Y:S01]  /*1ad0*/  FADD.FTZ R113, R113, R12 ;  /* 0x0000000c71717221 */ /* 0x000fe20000010000 */
[----:B------:R-:W-:Y:S01]  /*1ae0*/  FFMA.FTZ R20, R219, R252, R20 ;  /* 0x000000fcdb147223 */ /* 0x000fe20000010014 */
[----:B------:R-:W-:Y:S01]  /*1af0*/  FMUL.FTZ R225, R11, R12 ;  /* 0x0000000c0be17220 */ /* 0x000fe20000410000 */
[----:B------:R-:W-:-:S02]  /*1b00*/  HADD2.F32 R11, -RZ, R191.H0_H0 ;  /* 0x200000bfff0b7230 */ /* 0x000fc40000004100 */
[----:B------:R-:W-:-:S03]  /*1b10*/  FFMA.FTZ R20, R210, R247, R20 ;  /* 0x000000f7d2147223 */ /* 0x000fc60000010014 */
[----:B------:R-:W-:Y:S01]  /*1b20*/  FADD.FTZ R114, R114, R11 ;  /* 0x0000000b72727221 */ /* 0x000fe20000010000 */
[----:B------:R-:W-:-:S04]  /*1b30*/  FFMA.FTZ R20, R199, R242, R20 ;  /* 0x000000f2c7147223 */ /* 0x000fc80000010014 */
[----:B------:R-:W-:-:S04]  /*1b40*/  FFMA.FTZ R20, R14, R235, R20 ;  /* 0x000000eb0e147223 */ /* 0x000fc80000010014 */
[C---:B------:R-:W-:Y:S01]  /*1b50*/  FFMA.FTZ R20, R13.reuse, R225, R20 ;  /* 0x000000e10d147223 */ /* 0x040fe20000010014 */
[----:B--2---:R-:W-:Y:S01]  /*1b60*/  FFMA.FTZ R204, R13, R12, R204 ;  /* 0x0000000c0dcc7223 */ /* 0x004fe200000100cc */
[----:B------:R-:W-:Y:S01]  /*1b70*/  FADD.FTZ R12, -R19, R184 ;  /* 0x000000b8130c7221 */ /* 0x000fe20000010100 */
[----:B------:R-:W-:-:S03]  /*1b80*/  HADD2.F32 R184, -RZ, R175.H0_H0 ;  /* 0x200000afffb87230 */ /* 0x000fc60000004100 */
[----:B------:R-:W-:Y:S01]  /*1b90*/  FMUL.FTZ R12, R22, R12 ;  /* 0x0000000c160c7220 */ /* 0x000fe20000410000 */
[----:B------:R-:W-:Y:S01]  /*1ba0*/  STL [R1+0x34], R204 ;  /* 0x000034cc01007387 */ /* 0x000fe20000100800 */
[-C--:B-1----:R-:W-:Y:S01]  /*1bb0*/  FMUL.FTZ R216, R184, R11.reuse ;  /* 0x0000000bb8d87220 */ /* 0x082fe20000410000 */
[----:B------:R-:W-:Y:S02]  /*1bc0*/  HADD2.F32 R184, -RZ, R191.H1_H1 ;  /* 0x300000bfffb87230 */ /* 0x000fe40000004100 */
[C---:B---3--:R-:W-:Y:S01]  /*1bd0*/  FFMA.FTZ R185, R12.reuse, R11, R185 ;  /* 0x0000000b0cb97223 */ /* 0x048fe200000100b9 */
[----:B------:R-:W-:Y:S01]  /*1be0*/  FADD.FTZ R11, -R19, R187 ;  /* 0x000000bb130b7221 */ /* 0x000fe20000010100 */
[----:B------:R-:W-:Y:S01]  /*1bf0*/  FFMA.FTZ R20, R12, R216, R20 ;  /* 0x000000d80c147223 */ /* 0x000fe20000010014 */
[----:B------:R-:W-:Y:S02]  /*1c00*/  FADD.FTZ R115, R115, R184 ;  /* 0x000000b873737221 */ /* 0x000fe40000010000 */
[----:B------:R1:W-:Y:S01]  /*1c10*/  STL [R1+0x38], R185 ;  /* 0x000038b901007387 */ /* 0x0003e20000100800 */
[----:B------:R-:W-:-:S04]  /*1c20*/  FMUL.FTZ R11, R22, R11 ;  /* 0x0000000b160b7220 */ /* 0x000fc80000410000 */
[----:B----4-:R-:W-:Y:S01]  /*1c30*/  FFMA.FTZ R189, R11, R184, R189 ;  /* 0x000000b80bbd7223 */ /* 0x010fe200000100bd */
[----:B-1----:R-:W-:-:S04]  /*1c40*/  HADD2.F32 R185, -RZ, R175.H1_H1 ;  /* 0x300000afffb97230 */ /* 0x002fc80000004100 */
[----:B------:R1:W-:Y:S01]  /*1c50*/  STL [R1+0x3c], R189 ;  /* 0x00003cbd01007387 */ /* 0x0003e20000100800 */
[----:B------:R-:W-:Y:S01]  /*1c60*/  FMUL.FTZ R204, R185, R184 ;  /* 0x000000b8b9cc7220 */ /* 0x000fe20000410000 */
[----:B------:R-:W-:-:S03]  /*1c70*/  FADD.FTZ R184, R196, R188 ;  /* 0x000000bcc4b87221 */ /* 0x000fc60000010000 */
[----:B------:R-:W-:Y:S01]  /*1c80*/  FFMA.FTZ R20, R11, R204, R20 ;  /* 0x000000cc0b147223 */ /* 0x000fe20000010014 */
[----:B------:R-:W-:-:S04]  /*1c90*/  FADD.FTZ R184, R184, R252 ;  /* 0x000000fcb8b87221 */ /* 0x000fc80000010000 */
[----:B------:R-:W-:-:S04]  /*1ca0*/  FADD.FTZ R184, R184, R247 ;  /* 0x000000f7b8b87221 */ /* 0x000fc80000010000 */
[----:B------:R-:W-:-:S04]  /*1cb0*/  FADD.FTZ R184, R184, R242 ;  /* 0x000000f2b8b87221 */ /* 0x000fc80000010000 */
[----:B------:R-:W-:-:S04]  /*1cc0*/  FADD.FTZ R184, R184, R235 ;  /* 0x000000ebb8b87221 */ /* 0x000fc80000010000 */
[----:B------:R-:W-:-:S04]  /*1cd0*/  FADD.FTZ R184, R184, R225 ;  /* 0x000000e1b8b87221 */ /* 0x000fc80000010000 */
[----:B------:R-:W-:-:S04]  /*1ce0*/  FADD.FTZ R184, R184, R216 ;  /* 0x000000d8b8b87221 */ /* 0x000fc80000010000 */
[----:B-1----:R-:W-:-:S07]  /*1cf0*/  FADD.FTZ R196, R184, R204 ;  /* 0x000000ccb8c47221 */ /* 0x002fce0000010000 */
.L_x_2650:
[----:B------:R-:W-:Y:S05]  /*1d00*/  BSYNC.RECONVERGENT B2 ;  /* 0x0000000000027941 */ /* 0x000fea0003800200 */
.L_x_2649:
        /* <DEDUP_REMOVED lines=26> */
[----:B------:R-:W-:Y:S01]  /*1eb0*/  FMUL.FTZ R218, R22, R9 ;  /* 0x0000000916da7220 */ /* 0x000fe20000410000 */
[----:B------:R-:W-:Y:S02]  /*1ec0*/  HADD2.F32 R9, -RZ, R164.H1_H1 ;  /* 0x300000a4ff097230 */ /* 0x000fe40000004100 */
[----:B------:R-:W-:Y:S01]  /*1ed0*/  FADD.FTZ R7, -R19, R7 ;  /* 0x0000000713077221 */ /* 0x000fe20000010100 */
[----:B------:R-:W-:Y:S01]  /*1ee0*/  STL [R1+0x8], R224 ;  /* 0x000008e001007387 */ /* 0x000fe20000100800 */
[----:B------:R-:W-:Y:S01]  /*1ef0*/  FADD.FTZ R109, R109, R8 ;  /* 0x000000086d6d7221 */ /* 0x000fe20000010000 */
[----:B---3--:R-:W-:Y:S01]  /*1f00*/  FFMA.FTZ R10, R218, R8, R10 ;  /* 0x00000008da0a7223 */ /* 0x008fe2000001000a */
[----:B------:R-:W-:Y:S01]  /*1f10*/  FMUL.FTZ R251, R8, R9 ;  /* 0x0000000908fb7220 */ /* 0x000fe20000410000 */
[----:B------:R-:W-:Y:S01]  /*1f20*/  FMUL.FTZ R209, R22, R7 ;  /* 0x0000000716d17220 */ /* 0x000fe20000410000 */
[----:B------:R-:W-:-:S02]  /*1f30*/  HADD2.F32 R7, -RZ, R189.H0_H0 ;  /* 0x200000bdff077230 */ /* 0x000fc40000004100 */
[----:B------:R-:W-:Y:S01]  /*1f40*/  HADD2.F32 R8, -RZ, R165.H0_H0 ;  /* 0x200000a5ff087230 */ /* 0x000fe20000004100 */
[----:B------:R1:W-:Y:S01]  /*1f50*/  STL [R1+0x24], R10 ;  /* 0x0000240a01007387 */ /* 0x0003e20000100800 */
[----:B------:R-:W-:Y:S02]  /*1f60*/  HADD2.F32 R9, -RZ, R185.H1_H1 ;  /* 0x300000b9ff097230 */ /* 0x000fe40000004100 */
[----:B------:R-:W-:Y:S01]  /*1f70*/  FADD.FTZ R110, R110, R7 ;  /* 0x000000076e6e7221 */ /* 0x000fe20000010000 */
[----:B------:R-:W-:Y:S01]  /*1f80*/  FFMA.FTZ R234, R209, R7, R234 ;  /* 0x00000007d1ea7223 */ /* 0x000fe200000100ea */
        /* <DEDUP_REMOVED lines=24> */
[----:B------:R-:W-:Y:S01]  /*2110*/  FFMA.FTZ R215, R10, R8, R215 ;  /* 0x000000080ad77223 */ /* 0x000fe200000100d7 */
        /* <DEDUP_REMOVED lines=21> */
[----:B-1----:R-:W-:Y:S01]  /*2270*/  FMUL.FTZ R215, R7, R184 ;  /* 0x000000b807d77220 */ /* 0x002fe20000410000 */
        /* <DEDUP_REMOVED lines=20> */
.L_x_2652:
[----:B------:R-:W-:Y:S05]  /*23c0*/  BSYNC.RECONVERGENT B2 ;  /* 0x0000000000027941 */ /* 0x000fea0003800200 */
.L_x_2651:
[----:B------:R-:W-:Y:S04]  /*23d0*/  BSSY.RECONVERGENT B2, `(.L_x_2653) ;  /* 0x000005b000027945 */ /* 0x000fe80003800200 */
[----:B------:R-:W-:Y:S05]  /*23e0*/  @!P4 BRA `(.L_x_2654) ;  /* 0x000000040064c947 */ /* 0x000fea0003800000 */
[----:B------:R-:W1:Y:S08]  /*23f0*/  LDC.64 R4, c[0x0][0x3a8] ;  /* 0x0000ea00ff047b82 */ /* 0x000e700000000a00 */
[----:B------:R-:W2:Y:S01]  /*2400*/  LDC.64 R188, c[0x0][0x428] ;  /* 0x00010a00ffbc7b82 */ /* 0x000ea20000000a00 */
[----:B-1----:R-:W-:-:S05]  /*2410*/  IMAD.WIDE.U32 R4, R236, 0x10, R4 ;  /* 0x00000010ec047825 */ /* 0x002fca00078e0004 */
[----:B------:R2:W3:Y:S02]  /*2420*/  LDG.E.128 R184, desc[UR6][R4.64] ;  /* 0x0000000604b87981 */ /* 0x0004e4000c1e1d00 */
[----:B--2---:R-:W-:-:S05]  /*2430*/  IMAD.WIDE.U32 R4, R236, 0x10, R188 ;  /* 0x00000010ec047825 */ /* 0x004fca00078e00bc */
[----:B------:R1:W2:Y:S01]  /*2440*/  LDG.E.128 R188, desc[UR6][R4.64] ;  /* 0x0000000604bc7981 */ /* 0x0002a2000c1e1d00 */
[----:B------:R-:W-:Y:S01]  /*2450*/  IADD3 R236, PT, PT, R236, 0x20, RZ ;  /* 0x00000020ecec7810 */ /* 0x000fe20007ffe0ff */
[----:B-1----:R-:W-:Y:S02]  /*2460*/  HADD2.F32 R5, -RZ, R156.H0_H0 ;  /* 0x2000009cff057230 */ /* 0x002fe40000004100 */
[----:B---3--:R-:W-:-:S05]  /*2470*/  HADD2.F32 R3, -RZ, R184.H0_H0 ;  /* 0x200000b8ff037230 */ /* 0x008fca0000004100 */
[----:B------:R-:W-:Y:S01]  /*2480*/  FADD.FTZ R4, -R19, R3 ;  /* 0x0000000313047221 */ /* 0x000fe20000010100 */
[----:B------:R-:W-:Y:S02]  /*2490*/  HADD2.F32 R3, -RZ, R184.H1_H1 ;  /* 0x300000b8ff037230 */ /* 0x000fe40000004100 */
[--C-:B------:R-:W-:Y:S02]  /*24a0*/  HADD2.F32 R184, -RZ, R187.reuse.H0_H0 ;  /* 0x200000bbffb87230 */ /* 0x100fe40000004100 */
[----:B-----5:R-:W-:Y:S01]  /*24b0*/  FMUL.FTZ R227, R22, R4 ;  /* 0x0000000416e37220 */ /* 0x020fe20000410000 */
[----:B------:R-:W-:Y:S02]  /*24c0*/  HADD2.F32 R187, -RZ, R187.H1_H1 ;  /* 0x300000bbffbb7230 */ /* 0x000fe40000004100 */
[----:B--2---:R-:W-:-:S05]  /*24d0*/  HADD2.F32 R4, -RZ, R188.H0_H0 ;  /* 0x200000bcff047230 */ /* 0x004fca0000004100 */
[----:B------:R-:W-:Y:S01]  /*24e0*/  FMUL.FTZ R6, R4, R5 ;  /* 0x0000000504067220 */ /* 0x000fe20000410000 */
[----:B------:R-:W-:Y:S01]  /*24f0*/  FADD.FTZ R5, -R19, R3 ;  /* 0x0000000313057221 */ /* 0x000fe20000010100 */
[----:B------:R-:W-:Y:S02]  /*2500*/  HADD2.F32 R3, -RZ, R185.H0_H0 ;  /* 0x200000b9ff037230 */ /* 0x000fe40000004100 */
[----:B------:R-:W-:Y:S01]  /*2510*/  FADD.FTZ R100, R100, R4 ;  /* 0x0000000464647221 */ /* 0x000fe20000010000 */
[----:B------:R-:W-:Y:S01]  /*2520*/  FFMA.FTZ R140, R227, R4, R140 ;  /* 0x00000004e38c7223 */ /* 0x000fe2000001008c */
[----:B------:R-:W-:Y:S01]  /*2530*/  FMUL.FTZ R217, R22, R5 ;  /* 0x0000000516d97220 */ /* 0x000fe20000410000 */
[----:B------:R-:W-:Y:S02]  /*2540*/  HADD2.F32 R4, -RZ, R188.H1_H1 ;  /* 0x300000bcff047230 */ /* 0x000fe40000004100 */
[----:B------:R-:W-:Y:S01]  /*2550*/  FADD.FTZ R3, -R19, R3 ;  /* 0x0000000313037221 */ /* 0x000fe20000010100 */
[----:B------:R-:W-:Y:S01]  /*2560*/  HADD2.F32 R5, -RZ, R156.H1_H1 ;  /* 0x3000009cff057230 */ /* 0x000fe20000004100 */
[----:B------:R1:W-:Y:S01]  /*2570*/  STL [R1+0x4], R6 ;  /* 0x0000040601007387 */ /* 0x0003e20000100800 */
[----:B------:R-:W-:Y:S01]  /*2580*/  MOV R188, R6 ;  /* 0x0000000600bc7202 */ /* 0x000fe20000000f00 */
[----:B------:R-:W-:Y:S01]  /*2590*/  FADD.FTZ R101, R101, R4 ;  /* 0x0000000465657221 */ /* 0x000fe20000010000 */
[----:B------:R-:W-:Y:S01]  /*25a0*/  FFMA.FTZ R141, R217, R4, R141 ;  /* 0x00000004d98d7223 */ /* 0x000fe2000001008d */
[----:B------:R-:W-:Y:S01]  /*25b0*/  FMUL.FTZ R250, R4, R5 ;  /* 0x0000000504fa7220 */ /* 0x000fe20000410000 */
[----:B------:R-:W-:Y:S01]  /*25c0*/  FMUL.FTZ R208, R22, R3 ;  /* 0x0000000316d07220 */ /* 0x000fe20000410000 */
[----:B------:R-:W-:-:S02]  /*25d0*/  HADD2.F32 R3, -RZ, R189.H0_H0 ;  /* 0x200000bdff037230 */ /* 0x000fc40000004100 */
[----:B------:R-:W-:Y:S01]  /*25e0*/  FFMA.FTZ R20, R227, R188, R20 ;  /* 0x000000bce3147223 */ /* 0x000fe20000010014 */
[----:B------:R-:W-:Y:S02]  /*25f0*/  HADD2.F32 R4, -RZ, R157.H0_H0 ;  /* 0x2000009dff047230 */ /* 0x000fe40000004100 */
[----:B------:R-:W-:Y:S02]  /*2600*/  HADD2.F32 R5, -RZ, R185.H1_H1 ;  /* 0x300000b9ff057230 */ /* 0x000fe40000004100 */
[----:B------:R-:W-:Y:S01]  /*2610*/  FADD.FTZ R102, R102, R3 ;  /* 0x0000000366667221 */ /* 0x000fe20000010000 */
[----:B------:R-:W-:Y:S01]  /*2620*/  FFMA.FTZ R142, R208, R3, R142 ;  /* 0x00000003d08e7223 */ /* 0x000fe2000001008e */
[----:B------:R-:W-:Y:S01]  /*2630*/  FMUL.FTZ R245, R3, R4 ;  /* 0x0000000403f57220 */ /* 0x000fe20000410000 */
[----:B-1----:R-:W-:Y:S02]  /*2640*/  HADD2.F32 R6, -RZ, R186.H0_H0 ;  /* 0x200000baff067230 */ /* 0x002fe40000004100 */
[----:B------:R-:W-:Y:S01]  /*2650*/  FADD.FTZ R3, -R19, R5 ;  /* 0x0000000513037221 */ /* 0x000fe20000010100 */
[----:B------:R-:W-:-:S02]  /*2660*/  HADD2.F32 R4, -RZ, R189.H1_H1 ;  /* 0x300000bdff047230 */ /* 0x000fc40000004100 */
[----:B------:R-:W-:Y:S01]  /*2670*/  FFMA.FTZ R20, R217, R250, R20 ;  /* 0x000000fad9147223 */ /* 0x000fe20000010014 */
[----:B------:R-:W-:Y:S02]  /*2680*/  HADD2.F32 R5, -RZ, R157.H1_H1 ;  /* 0x3000009dff057230 */ /* 0x000fe40000004100 */
[----:B------:R-:W-:Y:S01]  /*2690*/  FMUL.FTZ R197, R22, R3 ;  /* 0x0000000316c57220 */ /* 0x000fe20000410000 */
[----:B------:R-:W-:Y:S01]  /*26a0*/  FADD.FTZ R3, -R19, R6 ;  /* 0x0000000613037221 */ /* 0x000fe20000010100 */
[----:B------:R-:W-:Y:S02]  /*26b0*/  HADD2.F32 R186, -RZ, R186.H1_H1 ;  /* 0x300000baffba7230 */ /* 0x000fe40000004100 */
        /* <DEDUP_REMOVED lines=11> */
[----:B------:R-:W-:Y:S01]  /*2770*/  FMUL.FTZ R5, R22, R3 ;  /* 0x0000000316057220 */ /* 0x000fe20000410000 */
[----:B------:R-:W-:-:S02]  /*2780*/  HADD2.F32 R4, -RZ, R190.H1_H1 ;  /* 0x300000beff047230 */ /* 0x000fc40000004100 */
[----:B------:R-:W-:Y:S01]  /*2790*/  FFMA.FTZ R20, R208, R245, R20 ;  /* 0x000000f5d0147223 */ /* 0x000fe20000010014 */
[----:B------:R-:W-:Y:S02]  /*27a0*/  HADD2.F32 R3, -RZ, R158.H1_H1 ;  /* 0x3000009eff037230 */ /* 0x000fe40000004100 */
[----:B------:R-:W-:Y:S01]  /*27b0*/  FADD.FTZ R97, R97, R4 ;  /* 0x0000000461617221 */ /* 0x000fe20000010000 */
[----:B------:R-:W-:Y:S02]  /*27c0*/  FFMA.FTZ R137, R5, R4, R137 ;  /* 0x0000000405897223 */ /* 0x000fe40000010089 */
[----:B------:R-:W-:Y:S01]  /*27d0*/  FMUL.FTZ R223, R4, R3 ;  /* 0x0000000304df7220 */ /* 0x000fe20000410000 */
[----:B------:R-:W-:Y:S01]  /*27e0*/  FADD.FTZ R4, -R19, R184 ;  /* 0x000000b813047221 */ /* 0x000fe20000010100 */
[----:B------:R-:W-:Y:S02]  /*27f0*/  HADD2.F32 R184, -RZ, R159.H0_H0 ;  /* 0x2000009fffb87230 */ /* 0x000fe40000004100 */
[----:B------:R-:W-:Y:S01]  /*2800*/  FFMA.FTZ R20, R197, R240, R20 ;  /* 0x000000f0c5147223 */ /* 0x000fe20000010014 */
[----:B------:R-:W-:-:S02]  /*2810*/  HADD2.F32 R3, -RZ, R191.H0_H0 ;  /* 0x200000bfff037230 */ /* 0x000fc40000004100 */
[----:B------:R-:W-:Y:S01]  /*2820*/  FMUL.FTZ R4, R22, R4 ;  /* 0x0000000416047220 */ /* 0x000fe20000410000 */
[----:B------:R-:W-:Y:S02]  /*2830*/  FFMA.FTZ R20, R6, R233, R20 ;  /* 0x000000e906147223 */ /* 0x000fe40000010014 */
[----:B------:R-:W-:Y:S01]  /*2840*/  FMUL.FTZ R214, R3, R184 ;  /* 0x000000b803d67220 */ /* 0x000fe20000410000 */
[----:B------:R-:W-:Y:S01]  /*2850*/  FFMA.FTZ R138, R4, R3, R138 ;  /* 0x00000003048a7223 */ /* 0x000fe2000001008a */
[----:B------:R-:W-:Y:S01]  /*2860*/  FADD.FTZ R98, R98, R3 ;  /* 0x0000000362627221 */ /* 0x000fe20000010000 */
[----:B------:R-:W-:Y:S01]  /*2870*/  FADD.FTZ R3, -R19, R187 ;  /* 0x000000bb13037221 */ /* 0x000fe20000010100 */
[----:B------:R-:W-:Y:S02]  /*2880*/  HADD2.F32 R184, -RZ, R191.H1_H1 ;  /* 0x300000bfffb87230 */ /* 0x000fe40000004100 */
[----:B------:R-:W-:Y:S01]  /*2890*/  FFMA.FTZ R20, R5, R223, R20 ;  /* 0x000000df05147223 */ /* 0x000fe20000010014 */
[----:B------:R-:W-:-:S02]  /*28a0*/  FMUL.FTZ R3, R22, R3 ;  /* 0x0000000316037220 */ /* 0x000fc40000410000 */
[----:B------:R-:W-:Y:S01]  /*28b0*/  FMUL.FTZ R202, R184, R185 ;  /* 0x000000b9b8ca7220 */ /* 0x000fe20000410000 */
[----:B------:R-:W-:Y:S01]  /*28c0*/  FADD.FTZ R99, R99, R184 ;  /* 0x000000b863637221 */ /* 0x000fe20000010000 */
[----:B------:R-:W-:Y:S01]  /*28d0*/  FFMA.FTZ R139, R3, R184, R139 ;  /* 0x000000b8038b7223 */ /* 0x000fe2000001008b */
[----:B------:R-:W-:Y:S01]  /*28e0*/  FADD.FTZ R184, R196, R188 ;  /* 0x000000bcc4b87221 */ /* 0x000fe20000010000 */
[----:B------:R-:W-:-:S03]  /*28f0*/  FFMA.FTZ R20, R4, R214, R20 ;  /* 0x000000d604147223 */ /* 0x000fc60000010014 */
[----:B------:R-:W-:Y:S01]  /*2900*/  FADD.FTZ R184, R184, R250 ;  /* 0x000000fab8b87221 */ /* 0x000fe20000010000 */
[----:B------:R-:W-:-:S03]  /*2910*/  FFMA.FTZ R20, R3, R202, R20 ;  /* 0x000000ca03147223 */ /* 0x000fc60000010014 */
[----:B------:R-:W-:-:S04]  /*2920*/  FADD.FTZ R184, R184, R245 ;  /* 0x000000f5b8b87221 */ /* 0x000fc80000010000 */
[----:B------:R-:W-:-:S04]  /*2930*/  FADD.FTZ R184, R184, R240 ;  /* 0x000000f0b8b87221 */ /* 0x000fc80000010000 */
[----:B------:R-:W-:-:S04]  /*2940*/  FADD.FTZ R184, R184, R233 ;  /* 0x000000e9b8b87221 */ /* 0x000fc80000010000 */
[----:B------:R-:W-:-:S04]  /*2950*/  FADD.FTZ R184, R184, R223 ;  /* 0x000000dfb8b87221 */ /* 0x000fc80000010000 */
[----:B------:R-:W-:-:S04]  /*2960*/  FADD.FTZ R184, R184, R214 ;  /* 0x000000d6b8b87221 */ /* 0x000fc80000010000 */
[----:B------:R-:W-:-:S07]  /*2970*/  FADD.FTZ R196, R184, R202 ;  /* 0x000000cab8c47221 */ /* 0x000fce0000010000 */
.L_x_2654:
[----:B------:R-:W-:Y:S05]  /*2980*/  BSYNC.RECONVERGENT B2 ;  /* 0x0000000000027941 */ /* 0x000fea0003800200 */
.L_x_2653:
[----:B------:R-:W-:-:S13]  /*2990*/  ISETP.GE.U32.AND P5, PT, R207, 0xa0, PT ;  /* 0x000000a0cf00780c */ /* 0x000fda0003fa6070 */
[----:B------:R-:W-:Y:S05]  /*29a0*/  @!P5 BRA `(.L_x_2655) ;  /* 0x000000240084d947 */ /* 0x000fea0003800000 */
[----:B------:R-:W1:Y:S08]  /*29b0*/  LDC.64 R184, c[0x0][0x3a8] ;  /* 0x0000ea00ffb87b82 */ /* 0x000e700000000a00 */
[----:B------:R-:W2:Y:S01]  /*29c0*/  LDC.64 R186, c[0x0][0x428] ;  /* 0x00010a00ffba7b82 */ /* 0x000ea20000000a00 */
[----:B-1----:R-:W-:-:S05]  /*29d0*/  IMAD.WIDE.U32 R184, R236, 0x10, R184 ;  /* 0x00000010ecb87825 */ /* 0x002fca00078e00b8 */
[----:B------:R-:W3:Y:S01]  /*29e0*/  LDG.E.128 R188, desc[UR6][R184.64] ;  /* 0x00000006b8bc7981 */ /* 0x000ee2000c1e1d00 */
[----:B--2---:R-:W-:-:S06]  /*29f0*/  IMAD.WIDE.U32 R186, R236, 0x10, R186 ;  /* 0x00000010ecba7825 */ /* 0x004fcc00078e00ba */
[----:B------:R-:W2:Y:S01]  /*2a00*/  LDG.E.128 R184, desc[UR6][R186.64] ;  /* 0x00000006bab87981 */ /* 0x000ea2000c1e1d00 */
[----:B---3--:R-:W-:-:S05]  /*2a10*/  HADD2.F32 R2, -RZ, R188.H0_H0 ;  /* 0x200000bcff027230 */ /* 0x008fca0000004100 */
[----:B------:R-:W-:Y:S01]  /*2a20*/  FADD.FTZ R2, -R19, R2 ;  /* 0x0000000213027221 */ /* 0x000fe20000010100 */
[----:B------:R-:W-:Y:S02]  /*2a30*/  HADD2.F32 R0, -RZ, R188.H1_H1 ;  /* 0x300000bcff007230 */ /* 0x000fe40000004100 */
[----:B------:R-:W-:Y:S02]  /*2a40*/  HADD2.F32 R188, -RZ, R148.H0_H0 ;  /* 0x20000094ffbc7230 */ /* 0x000fe40000004100 */
[----:B-----5:R-:W-:Y:S01]  /*2a50*/  FMUL.FTZ R212, R22, R2 ;  /* 0x0000000216d47220 */ /* 0x020fe20000410000 */
[----:B--2---:R-:W-:-:S05]  /*2a60*/  HADD2.F32 R2, -RZ, R184.H0_H0 ;  /* 0x200000b8ff027230 */ /* 0x004fca0000004100 */
[----:B------:R-:W-:Y:S01]  /*2a70*/  FADD.FTZ R92, R92, R2 ;  /* 0x000000025c5c7221 */ /* 0x000fe20000010000 */
[-C--:B------:R-:W-:Y:S01]  /*2a80*/  FFMA.FTZ R132, R212, R2.reuse, R132 ;  /* 0x00000002d4847223 */ /* 0x080fe20000010084 */
[----:B------:R-:W-:Y:S01]  /*2a90*/  FMUL.FTZ R249, R188, R2 ;  /* 0x00000002bcf97220 */ /* 0x000fe20000410000 */
[----:B------:R-:W-:Y:S02]  /*2aa0*/  HADD2.F32 R2, -RZ, R189.H0_H0 ;  /* 0x200000bdff027230 */ /* 0x000fe40000004100 */
[C---:B------:R-:W-:Y:S01]  /*2ab0*/  FADD.FTZ R188, -R19.reuse, R0 ;  /* 0x0000000013bc7221 */ /* 0x040fe20000010100 */
[----:B------:R-:W-:Y:S02]  /*2ac0*/  HADD2.F32 R0, -RZ, R184.H1_H1 ;  /* 0x300000b8ff007230 */ /* 0x000fe40000004100 */
[----:B------:R-:W-:Y:S02]  /*2ad0*/  HADD2.F32 R184, -RZ, R148.H1_H1 ;  /* 0x30000094ffb87230 */ /* 0x000fe40000004100 */
[----:B------:R-:W-:Y:S01]  /*2ae0*/  FADD.FTZ R2, -R19, R2 ;  /* 0x0000000213027221 */ /* 0x000fe20000010100 */
[----:B------:R-:W-:Y:S01]  /*2af0*/  FMUL.FTZ R238, R22, R188 ;  /* 0x000000bc16ee7220 */ /* 0x000fe20000410000 */
[----:B------:R-:W-:Y:S01]  /*2b00*/  FADD.FTZ R93, R93, R0 ;  /* 0x000000005d5d7221 */ /* 0x000fe20000010000 */
[----:B------:R-:W-:Y:S01]  /*2b10*/  FMUL.FTZ R244, R184, R0 ;  /* 0x00000000b8f47220 */ /* 0x000fe20000410000 */
[----:B------:R-:W-:Y:S01]  /*2b20*/  FMUL.FTZ R195, R22, R2 ;  /* 0x0000000216c37220 */ /* 0x000fe20000410000 */
[----:B------:R-:W-:-:S02]  /*2b30*/  HADD2.F32 R2, -RZ, R185.H0_H0 ;  /* 0x200000b9ff027230 */ /* 0x000fc40000004100 */
[----:B------:R-:W-:Y:S01]  /*2b40*/  FFMA.FTZ R133, R238, R0, R133 ;  /* 0x00000000ee857223 */ /* 0x000fe20000010085 */
[----:B------:R-:W-:Y:S02]  /*2b50*/  HADD2.F32 R184, -RZ, R149.H0_H0 ;  /* 0x20000095ffb87230 */ /* 0x000fe40000004100 */
[----:B------:R-:W-:Y:S02]  /*2b60*/  HADD2.F32 R0, -RZ, R189.H1_H1 ;  /* 0x300000bdff007230 */ /* 0x000fe40000004100 */
[----:B------:R-:W-:Y:S01]  /*2b70*/  FADD.FTZ R94, R94, R2 ;  /* 0x000000025e5e7221 */ /* 0x000fe20000010000 */
[-C--:B------:R-:W-:Y:S01]  /*2b80*/  FFMA.FTZ R134, R195, R2.reuse, R134 ;  /* 0x00000002c3867223 */ /* 0x080fe20000010086 */
[----:B------:R-:W-:Y:S01]  /*2b90*/  FMUL.FTZ R239, R184, R2 ;  /* 0x00000002b8ef7220 */ /* 0x000fe20000410000 */
[----:B------:R-:W-:Y:S02]  /*2ba0*/  HADD2.F32 R2, -RZ, R185.H1_H1 ;  /* 0x300000b9ff027230 */ /* 0x000fe40000004100 */
[----:B------:R-:W-:Y:S01]  /*2bb0*/  FADD.FTZ R0, -R19, R0 ;  /* 0x0000000013007221 */ /* 0x000fe20000010100 */
[----:B------:R-:W-:-:S02]  /*2bc0*/  HADD2.F32 R185, -RZ, R190.H0_H0 ;  /* 0x200000beffb97230 */ /* 0x000fc40000004100 */
[----:B------:R-:W-:Y:S02]  /*2bd0*/  HADD2.F32 R184, -RZ, R149.H1_H1 ;  /* 0x30000095ffb87230 */ /* 0x000fe40000004100 */
[----:B------:R-:W-:Y:S01]  /*2be0*/  FMUL.FTZ R194, R22, R0 ;  /* 0x0000000016c27220 */ /* 0x000fe20000410000 */
[----:B------:R-:W-:Y:S01]  /*2bf0*/  FADD.FTZ R0, -R19, R185 ;  /* 0x000000b913007221 */ /* 0x000fe20000010100 */
[----:B------:R-:W-:Y:S02]  /*2c00*/  FADD.FTZ R95, R95, R2 ;  /* 0x000000025f5f7221 */ /* 0x000fe40000010000 */
[-C--:B------:R-:W-:Y:S01]  /*2c10*/  FFMA.FTZ R135, R194, R2.reuse, R135 ;  /* 0x00000002c2877223 */ /* 0x080fe20000010087 */
[----:B------:R-:W-:Y:S01]  /*2c20*/  FMUL.FTZ R232, R184, R2 ;  /* 0x00000002b8e87220 */ /* 0x000fe20000410000 */
[----:B------:R-:W-:Y:S01]  /*2c30*/  FMUL.FTZ R193, R22, R0 ;  /* 0x0000000016c17220 */ /* 0x000fe20000410000 */
[----:B------:R-:W-:Y:S02]  /*2c40*/  HADD2.F32 R2, -RZ, R190.H1_H1 ;  /* 0x300000beff027230 */ /* 0x000fe40000004100 */
[----:B------:R-:W-:-:S02]  /*2c50*/  HADD2.F32 R0, -RZ, R186.H0_H0 ;  /* 0x200000baff007230 */ /* 0x000fc40000004100 */
[----:B------:R-:W-:Y:S02]  /*2c60*/  HADD2.F32 R184, -RZ, R150.H0_H0 ;  /* 0x20000096ffb87230 */ /* 0x000fe40000004100 */
[----:B------:R-:W-:Y:S01]  /*2c70*/  FADD.FTZ R2, -R19, R2 ;  /* 0x0000000213027221 */ /* 0x000fe20000010100 */
[----:B------:R-:W-:Y:S01]  /*2c80*/  FADD.FTZ R88, R88, R0 ;  /* 0x0000000058587221 */ /* 0x000fe20000010000 */
[-C--:B------:R-:W-:Y:S01]  /*2c90*/  FFMA.FTZ R128, R193, R0.reuse, R128 ;  /* 0x00000000c1807223 */ /* 0x080fe20000010080 */
[----:B------:R-:W-:Y:S01]  /*2ca0*/  FMUL.FTZ R231, R184, R0 ;  /* 0x00000000b8e77220 */ /* 0x000fe20000410000 */
[----:B------:R-:W-:Y:S02]  /*2cb0*/  HADD2.F32 R0, -RZ, R186.H1_H1 ;  /* 0x300000baff007230 */ /* 0x000fe40000004100 */
[----:B------:R-:W-:Y:S02]  /*2cc0*/  HADD2.F32 R184, -RZ, R150.H1_H1 ;  /* 0x30000096ffb87230 */ /* 0x000fe40000004100 */
[----:B------:R-:W-:Y:S01]  /*2cd0*/  FMUL.FTZ R2, R22, R2 ;  /* 0x0000000216027220 */ /* 0x000fe20000410000 */
[----:B------:R-:W-:-:S02]  /*2ce0*/  FADD.FTZ R89, R89, R0 ;  /* 0x0000000059597221 */ /* 0x000fc40000010000 */
[-C--:B------:R-:W-:Y:S01]  /*2cf0*/  FMUL.FTZ R221, R184, R0.reuse ;  /* 0x00000000b8dd7220 */ /* 0x080fe20000410000 */
[--C-:B------:R-:W-:Y:S02]  /*2d00*/  HADD2.F32 R184, -RZ, R191.reuse.H0_H0 ;  /* 0x200000bfffb87230 */ /* 0x100fe40000004100 */
[----:B------:R-:W-:Y:S01]  /*2d10*/  FFMA.FTZ R129, R2, R0, R129 ;  /* 0x0000000002817223 */ /* 0x000fe20000010081 */
[----:B------:R-:W-:Y:S02]  /*2d20*/  HADD2.F32 R0, -RZ, R191.H1_H1 ;  /* 0x300000bfff007230 */ /* 0x000fe40000004100 */
[C---:B------:R-:W-:Y:S01]  /*2d30*/  FADD.FTZ R184, -R19.reuse, R184 ;  /* 0x000000b813b87221 */ /* 0x040fe20000010100 */
[----:B------:R-:W-:Y:S02]  /*2d40*/  HADD2.F32 R185, -RZ, R151.H0_H0 ;  /* 0x20000097ffb97230 */ /* 0x000fe40000004100 */
[----:B------:R-:W-:Y:S01]  /*2d50*/  FADD.FTZ R0, -R19, R0 ;  /* 0x0000000013007221 */ /* 0x000fe20000010100 */
[----:B------:R-:W-:-:S02]  /*2d60*/  HADD2.F32 R19, -RZ, R187.H0_H0 ;  /* 0x200000bbff137230 */ /* 0x000fc40000004100 */
[C---:B------:R-:W-:Y:S01]  /*2d70*/  FMUL.FTZ R192, R22.reuse, R184 ;  /* 0x000000b816c07220 */ /* 0x040fe20000410000 */
[----:B------:R-:W-:Y:S02]  /*2d80*/  HADD2.F32 R184, -RZ, R151.H1_H1 ;  /* 0x30000097ffb87230 */ /* 0x000fe40000004100 */
[----:B------:R-:W-:Y:S01]  /*2d90*/  FMUL.FTZ R0, R22, R0 ;  /* 0x0000000016007220 */ /* 0x000fe20000410000 */
[-C--:B------:R-:W-:Y:S01]  /*2da0*/  FMUL.FTZ R213, R185, R19.reuse ;  /* 0x00000013b9d57220 */ /* 0x080fe20000410000 */
[----:B------:R-:W-:Y:S01]  /*2db0*/  FFMA.FTZ R130, R192, R19, R130 ;  /* 0x00000013c0827223 */ /* 0x000fe20000010082 */
[----:B------:R-:W-:Y:S01]  /*2dc0*/  FADD.FTZ R90, R90, R19 ;  /* 0x000000135a5a7221 */ /* 0x000fe20000010000 */
[----:B------:R-:W-:Y:S02]  /*2dd0*/  HADD2.F32 R19, -RZ, R187.H1_H1 ;  /* 0x300000bbff137230 */ /* 0x000fe40000004100 */
[----:B------:R-:W-:-:S03]  /*2de0*/  FFMA.FTZ R20, R212, R249, R20 ;  /* 0x000000f9d4147223 */ /* 0x000fc60000010014 */
[-C--:B------:R-:W-:Y:S01]  /*2df0*/  FMUL.FTZ R201, R184, R19.reuse ;  /* 0x00000013b8c97220 */ /* 0x080fe20000410000 */
[----:B------:R-:W-:Y:S01]  /*2e00*/  FFMA.FTZ R131, R0, R19, R131 ;  /* 0x0000001300837223 */ /* 0x000fe20000010083 */
[----:B------:R-:W-:Y:S01]  /*2e10*/  FADD.FTZ R91, R91, R19 ;  /* 0x000000135b5b7221 */ /* 0x000fe20000010000 */
        /* <DEDUP_REMOVED lines=16> */
.L_x_2646:
        /* <DEDUP_REMOVED lines=23> */
[----:B-1----:R-:W1:Y:S02]  /*3090*/  LDC.64 R16, c[0x0][0x438] ;  /* 0x00010e00ff107b82 */ /* 0x002e640000000a00 */
[----:B-1----:R-:W-:-:S05]  /*30a0*/  IMAD.WIDE.U32 R16, R18, 0x10, R16 ;  /* 0x0000001012107825 */ /* 0x002fca00078e0010 */
[----:B------:R1:W5:Y:S02]  /*30b0*/  LDG.E.128 R44, desc[UR6][R16.64] ;  /* 0x00000006102c7981 */ /* 0x000364000c1e1d00 */
[----:B-1----:R-:W-:Y:S02]  /*30c0*/  HADD2.F32 R17, -RZ, R180.H0_H0 ;  /* 0x200000b4ff117230 */ /* 0x002fe40000004100 */
[----:B------:R-:W-:Y:S02]  /*30d0*/  HADD2.F32 R20, -RZ, R182.H1_H1 ;  /* 0x300000b6ff147230 */ /* 0x000fe40000004100 */
        /* <DEDUP_REMOVED lines=20> */
[----:B------:R-:W-:-:S03]  /*3220*/  HADD2.F32 R15, -RZ, R185.H1_H1 ;  /* 0x300000b9ff0f7230 */ /* 0x000fc60000004100 */
[-C--:B------:R-:W-:Y:S02]  /*3230*/  FMUL.FTZ R248, R17, R16.reuse ;  /* 0x0000001011f87220 */ /* 0x080fe40000410000 */
[----:B------:R-:W-:Y:S01]  /*3240*/  FADD.FTZ R17, -R19, R15 ;  /* 0x0000000f13117221 */ /* 0x000fe20000010100 */
[----:B------:R-:W-:Y:S01]  /*3250*/  FADD.FTZ R126, R126, R16 ;  /* 0x000000107e7e7221 */ /* 0x000fe20000010000 */
[----:B------:R-:W-:Y:S01]  /*3260*/  FFMA.FTZ R23, R211, R16, R23 ;  /* 0x00000010d3177223 */ /* 0x000fe20000010017 */
[----:B------:R1:W-:Y:S01]  /*3270*/  STL [R1+0x60], R200 ;  /* 0x000060c801007387 */ /* 0x0003e20000100800 */
[----:B------:R-:W-:Y:S02]  /*3280*/  HADD2.F32 R16, -RZ, R186.H0_H0 ;  /* 0x200000baff107230 */ /* 0x000fe40000004100 */
[----:B------:R-:W-:Y:S01]  /*3290*/  HADD2.F32 R15, -RZ, R189.H1_H1 ;  /* 0x300000bdff0f7230 */ /* 0x000fe20000004100 */
[----:B------:R2:W-:Y:S02]  /*32a0*/  STL [R1+0x64], R243 ;  /* 0x000064f301007387 */ /* 0x0005e40000100800 */
[----:B------:R-:W-:Y:S01]  /*32b0*/  FADD.FTZ R16, -R19, R16 ;  /* 0x0000001013107221 */ /* 0x000fe20000010100 */
[----:B-1----:R-:W-:Y:S01]  /*32c0*/  FMUL.FTZ R200, R22, R17 ;  /* 0x0000001116c87220 */ /* 0x002fe20000410000 */
[----:B------:R-:W-:Y:S01]  /*32d0*/  HADD2.F32 R17, -RZ, R181.H1_H1 ;  /* 0x300000b5ff117230 */ /* 0x000fe20000004100 */
[----:B------:R-:W-:Y:S01]  /*32e0*/  STL [R1], R196 ;  /* 0x000000c401007387 */ /* 0x000fe20000100800 */
[----:B------:R-:W-:Y:S01]  /*32f0*/  FADD.FTZ R127, R127, R15 ;  /* 0x0000000f7f7f7221 */ /* 0x000fe20000010000 */
[----:B------:R-:W-:-:S02]  /*3300*/  FFMA.FTZ R237, R200, R15, R237 ;  /* 0x0000000fc8ed7223 */ /* 0x000fc400000100ed */
[----:B--2---:R-:W-:Y:S01]  /*3310*/  FMUL.FTZ R243, R17, R15 ;  /* 0x0000000f11f37220 */ /* 0x004fe20000410000 */
[----:B------:R1:W-:Y:S01]  /*3320*/  STL [R1+0x68], R23 ;  /* 0x0000681701007387 */ /* 0x0003e20000100800 */
[----:B------:R-:W-:Y:S02]  /*3330*/  HADD2.F32 R15, -RZ, R186.H1_H1 ;  /* 0x300000baff0f7230 */ /* 0x000fe40000004100 */
[----:B------:R-:W-:Y:S01]  /*3340*/  HADD2.F32 R17, -RZ, R182.H0_H0 ;  /* 0x200000b6ff117230 */ /* 0x000fe20000004100 */
[----:B------:R2:W-:Y:S01]  /*3350*/  STL [R1+0x6c], R237 ;  /* 0x00006ced01007387 */ /* 0x0005e20000100800 */
[----:B------:R-:W-:Y:S02]  /*3360*/  HADD2.F32 R184, -RZ, R187.H0_H0 ;  /* 0x200000bbffb87230 */ /* 0x000fe40000004100 */
[----:B------:R-:W-:Y:S01]  /*3370*/  FADD.FTZ R15, -R19, R15 ;  /* 0x0000000f130f7221 */ /* 0x000fe20000010100 */
[----:B-1----:R-:W-:Y:S01]  /*3380*/  FMUL.FTZ R23, R22, R16 ;  /* 0x0000001016177220 */ /* 0x002fe20000410000 */
[----:B------:R-:W-:-:S05]  /*3390*/  HADD2.F32 R16, -RZ, R190.H0_H0 ;  /* 0x200000beff107230 */ /* 0x000fca0000004100 */
[----:B------:R-:W-:Y:S01]  /*33a0*/  FADD.FTZ R120, R120, R16 ;  /* 0x0000001078787221 */ /* 0x000fe20000010000 */
[-C--:B------:R-:W-:Y:S01]  /*33b0*/  FFMA.FTZ R226, R23, R16.reuse, R226 ;  /* 0x0000001017e27223 */ /* 0x080fe200000100e2 */
[----:B--2---:R-:W-:Y:S01]  /*33c0*/  FMUL.FTZ R237, R17, R16 ;  /* 0x0000001011ed7220 */ /* 0x004fe20000410000 */
[----:B------:R-:W-:Y:S02]  /*33d0*/  HADD2.F32 R16, -RZ, R190.H1_H1 ;  /* 0x300000beff107230 */ /* 0x000fe40000004100 */
[----:B------:R-:W-:Y:S01]  /*33e0*/  FMUL.FTZ R17, R22, R15 ;  /* 0x0000000f16117220 */ /* 0x000fe20000410000 */
[----:B------:R-:W-:Y:S01]  /*33f0*/  FADD.FTZ R15, -R19, R184 ;  /* 0x000000b8130f7221 */ /* 0x000fe20000010100 */
[----:B------:R1:W-:Y:S01]  /*3400*/  STL [R1+0x50], R226 ;  /* 0x000050e201007387 */ /* 0x0003e20000100800 */
[----:B------:R-:W-:Y:S01]  /*3410*/  FADD.FTZ R121, R121, R16 ;  /* 0x0000001079797221 */ /* 0x000fe20000010000 */
[-C--:B------:R-:W-:Y:S01]  /*3420*/  FFMA.FTZ R222, R17, R16.reuse, R222 ;  /* 0x0000001011de7223 */ /* 0x080fe200000100de */
[----:B-1----:R-:W-:Y:S01]  /*3430*/  FMUL.FTZ R226, R20, R16 ;  /* 0x0000001014e27220 */ /* 0x002fe20000410000 */
[----:B------:R-:W-:Y:S01]  /*3440*/  FMUL.FTZ R16, R22, R15 ;  /* 0x0000000f16107220 */ /* 0x000fe20000410000 */
[----:B------:R-:W-:-:S02]  /*3450*/  HADD2.F32 R15, -RZ, R191.H0_H0 ;  /* 0x200000bfff0f7230 */ /* 0x000fc40000004100 */
[----:B------:R-:W-:Y:S01]  /*3460*/  HADD2.F32 R20, -RZ, R183.H0_H0 ;  /* 0x200000b7ff147230 */ /* 0x000fe20000004100 */
[----:B------:R1:W-:Y:S02]  /*3470*/  STL [R1+0x54], R222 ;  /* 0x000054de01007387 */ /* 0x0003e40000100800 */
[----:B------:R-:W-:Y:S01]  /*3480*/  FADD.FTZ R122, R122, R15 ;  /* 0x0000000f7a7a7221 */ /* 0x000fe20000010000 */
[-C--:B------:R-:W-:Y:S01]  /*3490*/  FFMA.FTZ R205, R16, R15.reuse, R205 ;  /* 0x0000000f10cd7223 */ /* 0x080fe200000100cd */
[----:B------:R-:W-:Y:S02]  /*34a0*/  HADD2.F32 R187, -RZ, R187.H1_H1 ;  /* 0x300000bbffbb7230 */ /* 0x000fe40000004100 */
[----:B-1----:R-:W-:Y:S01]  /*34b0*/  FMUL.FTZ R222, R20, R15 ;  /* 0x0000000f14de7220 */ /* 0x002fe20000410000 */
[----:B------:R-:W-:-:S04]  /*34c0*/  FFMA.FTZ R15, R206, R230, RZ ;  /* 0x000000e6ce0f7223 */ /* 0x000fc800000100ff */
[----:B------:R-:W-:-:S04]  /*34d0*/  FFMA.FTZ R15, R220, R196, R15 ;  /* 0x000000c4dc0f7223 */ /* 0x000fc8000001000f */
[----:B------:R-:W-:Y:S01]  /*34e0*/  FFMA.FTZ R184, R211, R248, R15 ;  /* 0x000000f8d3b87223 */ /* 0x000fe2000001000f */
[----:B------:R-:W-:Y:S01]  /*34f0*/  FADD.FTZ R15, -R19, R187 ;  /* 0x000000bb130f7221 */ /* 0x000fe20000010100 */
[----:B------:R-:W-:Y:S02]  /*3500*/  HADD2.F32 R185, -RZ, R191.H1_H1 ;  /* 0x300000bfffb97230 */ /* 0x000fe40000004100 */
[----:B------:R-:W-:Y:S01]  /*3510*/  FADD.FTZ R20, RZ, R230 ;  /* 0x000000e6ff147221 */ /* 0x000fe20000010000 */
[----:B------:R-:W-:-:S03]  /*3520*/  FMUL.FTZ R15, R22, R15 ;  /* 0x0000000f160f7220 */ /* 0x000fc60000410000 */
[----:B------:R-:W-:Y:S01]  /*3530*/  FADD.FTZ R20, R20, R196 ;  /* 0x000000c414147221 */ /* 0x000fe20000010000 */
[----:B------:R-:W-:Y:S01]  /*3540*/  FFMA.FTZ R236, R15, R185, R236 ;  /* 0x000000b90fec7223 */ /* 0x000fe200000100ec */
[----:B------:R1:W-:Y:S02]  /*3550*/  STL [R1+0x58], R205 ;  /* 0x000058cd01007387 */ /* 0x0003e40000100800 */
[----:B------:R-:W-:Y:S02]  /*3560*/  FADD.FTZ R20, R20, R248 ;  /* 0x000000f814147221 */ /* 0x000fe40000010000 */
[----:B------:R2:W-:Y:S02]  /*3570*/  STL [R1+0x5c], R236 ;  /* 0x00005cec01007387 */ /* 0x0005e40000100800 */
[----:B------:R-:W-:Y:S01]  /*3580*/  FADD.FTZ R20, R20, R243 ;  /* 0x000000f314147221 */ /* 0x000fe20000010000 */
[----:B------:R-:W-:-:S03]  /*3590*/  FFMA.FTZ R184, R200, R243, R184 ;  /* 0x000000f3c8b87223 */ /* 0x000fc600000100b8 */
[----:B------:R-:W-:Y:S01]  /*35a0*/  FADD.FTZ R20, R20, R237 ;  /* 0x000000ed14147221 */ /* 0x000fe20000010000 */
[----:B------:R-:W-:Y:S01]  /*35b0*/  FFMA.FTZ R184, R23, R237, R184 ;  /* 0x000000ed17b87223 */ /* 0x000fe200000100b8 */
[----:B------:R-:W-:Y:S02]  /*35c0*/  HADD2.F32 R186, -RZ, R183.H1_H1 ;  /* 0x300000b7ffba7230 */ /* 0x000fe40000004100 */
[----:B------:R-:W-:Y:S01]  /*35d0*/  FADD.FTZ R20, R20, R226 ;  /* 0x000000e214147221 */ /* 0x000fe20000010000 */
[----:B------:R-:W-:Y:S02]  /*35e0*/  FFMA.FTZ R184, R17, R226, R184 ;  /* 0x000000e211b87223 */ /* 0x000fe400000100b8 */
[----:B-1----:R-:W-:Y:S01]  /*35f0*/  FMUL.FTZ R205, R186, R185 ;  /* 0x000000b9bacd7220 */ /* 0x002fe20000410000 */
[----:B------:R-:W-:Y:S01]  /*3600*/  FADD.FTZ R20, R20, R222 ;  /* 0x000000de14147221 */ /* 0x000fe20000010000 */
[----:B------:R-:W-:Y:S01]  /*3610*/  FFMA.FTZ R184, R16, R222, R184 ;  /* 0x000000de10b87223 */ /* 0x000fe200000100b8 */
[----:B------:R-:W-:Y:S01]  /*3620*/  FADD.FTZ R123, R123, R185 ;  /* 0x000000b97b7b7221 */ /* 0x000fe20000010000 */
[----:B------:R-:W-:Y:S01]  /*3630*/  IADD3 R188, PT, PT, R18, 0x20, RZ ;  /* 0x0000002012bc7810 */ /* 0x000fe20007ffe0ff */
[----:B------:R-:W-:Y:S01]  /*3640*/  FADD.FTZ R196, R20, R205 ;  /* 0x000000cd14c47221 */ /* 0x000fe20000010000 */
[----:B--2---:R-:W-:-:S07]  /*3650*/  FFMA.FTZ R20, R15, R205, R184 ;  /* 0x000000cd0f147223 */ /* 0x004fce00000100b8 */
.L_x_2657:
[----:B------:R-:W-:Y:S05]  /*3660*/  BSYNC.RECONVERGENT B2 ;  /* 0x0000000000027941 */ /* 0x000fea0003800200 */
.L_x_2656:
        /* <DEDUP_REMOVED lines=17> */
[----:B--2---:R-:W-:-:S05]  /*3780*/  HADD2.F32 R11, -RZ, R184.H0_H0 ;  /* 0x200000b8ff0b7230 */ /* 0x004fca0000004100 */
[----:B------:R-:W-:-:S04]  /*3790*/  FADD.FTZ R12, -R19, R11 ;  /* 0x0000000b130c7221 */ /* 0x000fc80000010100 */
[----:B-----5:R-:W-:Y:S01]  /*37a0*/  FMUL.FTZ R229, R22, R12 ;  /* 0x0000000c16e57220 */ /* 0x020fe20000410000 */
[----:B----4-:R-:W-:Y:S02]  /*37b0*/  HADD2.F32 R12, -RZ, R40.H0_H0 ;  /* 0x20000028ff0c7230 */ /* 0x010fe40000004100 */
[----:B------:R-:W-:-:S03]  /*37c0*/  HADD2.F32 R11, -RZ, R184.H1_H1 ;  /* 0x300000b8ff0b7230 */ /* 0x000fc60000004100 */
        /* <DEDUP_REMOVED lines=16> */
[----:B------:R-:W-:Y:S02]  /*38d0*/  HADD2.F32 R11, -RZ, R185.H1_H1 ;  /* 0x300000b9ff0b7230 */ /* 0x000fe40000004100 */
[----:B------:R-:W-:Y:S01]  /*38e0*/  FADD.FTZ R118, R118, R12 ;  /* 0x0000000c76767221 */ /* 0x000fe20000010000 */
[-C--:B------:R-:W-:Y:S01]  /*38f0*/  FFMA.FTZ R225, R210, R12.reuse, R225 ;  /* 0x0000000cd2e17223 */ /* 0x080fe200000100e1 */
[----:B------:R-:W-:Y:S01]  /*3900*/  FMUL.FTZ R247, R13, R12 ;  /* 0x0000000c0df77220 */ /* 0x000fe20000410000 */
[----:B------:R-:W1:Y:S01]  /*3910*/  LDC.64 R184, c[0x0][0x438] ;  /* 0x00010e00ffb87b82 */ /* 0x000e620000000a00 */
[----:B------:R-:W-:Y:S01]  /*3920*/  FADD.FTZ R13, -R19, R11 ;  /* 0x0000000b130d7221 */ /* 0x000fe20000010100 */
[----:B------:R-:W-:Y:S02]  /*3930*/  HADD2.F32 R11, -RZ, R186.H0_H0 ;  /* 0x200000baff0b7230 */ /* 0x000fe40000004100 */
[----:B------:R-:W-:-:S02]  /*3940*/  HADD2.F32 R12, -RZ, R41.H1_H1 ;  /* 0x30000029ff0c7230 */ /* 0x000fc40000004100 */
[C---:B------:R-:W-:Y:S01]  /*3950*/  FMUL.FTZ R199, R22.reuse, R13 ;  /* 0x0000000d16c77220 */ /* 0x040fe20000410000 */
[----:B------:R-:W-:Y:S02]  /*3960*/  HADD2.F32 R13, -RZ, R173.H1_H1 ;  /* 0x300000adff0d7230 */ /* 0x000fe40000004100 */
[----:B------:R-:W-:Y:S01]  /*3970*/  FADD.FTZ R11, -R19, R11 ;  /* 0x0000000b130b7221 */ /* 0x000fe20000010100 */
[----:B------:R-:W-:Y:S01]  /*3980*/  FADD.FTZ R119, R119, R12 ;  /* 0x0000000c77777221 */ /* 0x000fe20000010000 */
[-C--:B------:R-:W-:Y:S01]  /*3990*/  FFMA.FTZ R216, R199, R12.reuse, R216 ;  /* 0x0000000cc7d87223 */ /* 0x080fe200000100d8 */
[----:B------:R-:W-:Y:S01]  /*39a0*/  FMUL.FTZ R242, R13, R12 ;  /* 0x0000000c0df27220 */ /* 0x000fe20000410000 */
[----:B------:R-:W-:Y:S01]  /*39b0*/  FMUL.FTZ R14, R22, R11 ;  /* 0x0000000b160e7220 */ /* 0x000fe20000410000 */
[----:B------:R-:W-:Y:S02]  /*39c0*/  HADD2.F32 R12, -RZ, R42.H0_H0 ;  /* 0x2000002aff0c7230 */ /* 0x000fe40000004100 */
[----:B------:R-:W-:-:S02]  /*39d0*/  HADD2.F32 R13, -RZ, R174.H0_H0 ;  /* 0x200000aeff0d7230 */ /* 0x000fc40000004100 */
[----:B------:R-:W-:Y:S01]  /*39e0*/  HADD2.F32 R11, -RZ, R186.H1_H1 ;  /* 0x300000baff0b7230 */ /* 0x000fe20000004100 */
[----:B------:R-:W-:Y:S04]  /*39f0*/  STL [R1+0xc], R189 ;  /* 0x00000cbd01007387 */ /* 0x000fe80000100800 */
[----:B------:R2:W-:Y:S01]  /*3a00*/  STL [R1+0x44], R235 ;  /* 0x000044eb01007387 */ /* 0x0005e20000100800 */
[----:B------:R-:W-:Y:S01]  /*3a10*/  FADD.FTZ R112, R112, R12 ;  /* 0x0000000c70707221 */ /* 0x000fe20000010000 */
[-C--:B------:R-:W-:Y:S01]  /*3a20*/  FFMA.FTZ R204, R14, R12.reuse, R204 ;  /* 0x0000000c0ecc7223 */ /* 0x080fe200000100cc */
[----:B------:R-:W-:Y:S02]  /*3a30*/  HADD2.F32 R40, -RZ, R174.H1_H1 ;  /* 0x300000aeff287230 */ /* 0x000fe40000004100 */
[----:B--2---:R-:W-:Y:S01]  /*3a40*/  FMUL.FTZ R235, R13, R12 ;  /* 0x0000000c0deb7220 */ /* 0x004fe20000410000 */
[----:B------:R-:W-:Y:S01]  /*3a50*/  FADD.FTZ R13, -R19, R11 ;  /* 0x0000000b130d7221 */ /* 0x000fe20000010100 */
[----:B------:R-:W-:-:S02]  /*3a60*/  HADD2.F32 R11, -RZ, R187.H0_H0 ;  /* 0x200000bbff0b7230 */ /* 0x000fc40000004100 */
[----:B------:R-:W-:Y:S02]  /*3a70*/  HADD2.F32 R12, -RZ, R42.H1_H1 ;  /* 0x3000002aff0c7230 */ /* 0x000fe40000004100 */
[----:B------:R-:W-:Y:S01]  /*3a80*/  FMUL.FTZ R13, R22, R13 ;  /* 0x0000000d160d7220 */ /* 0x000fe20000410000 */
[----:B------:R-:W-:Y:S01]  /*3a90*/  FADD.FTZ R11, -R19, R11 ;  /* 0x0000000b130b7221 */ /* 0x000fe20000010100 */
[----:B------:R2:W-:Y:S01]  /*3aa0*/  STL [R1+0x48], R225 ;  /* 0x000048e101007387 */ /* 0x0005e20000100800 */
[----:B------:R-:W-:Y:S01]  /*3ab0*/  FADD.FTZ R113, R113, R12 ;  /* 0x0000000c71717221 */ /* 0x000fe20000010000 */
[-C--:B------:R-:W-:Y:S01]  /*3ac0*/  FFMA.FTZ R236, R13, R12.reuse, R236 ;  /* 0x0000000c0dec7223 */ /* 0x080fe200000100ec */
[----:B------:R-:W-:Y:S01]  /*3ad0*/  HADD2.F32 R41, -RZ, R187.H1_H1 ;  /* 0x300000bbff297230 */ /* 0x000fe20000004100 */
[----:B------:R3:W-:Y:S01]  /*3ae0*/  STL [R1+0x4c], R216 ;  /* 0x00004cd801007387 */ /* 0x0007e20000100800 */
[----:B--2---:R-:W-:Y:S01]  /*3af0*/  FMUL.FTZ R225, R40, R12 ;  /* 0x0000000c28e17220 */ /* 0x004fe20000410000 */
[----:B------:R-:W-:Y:S01]  /*3b00*/  FMUL.FTZ R12, R22, R11 ;  /* 0x0000000b160c7220 */ /* 0x000fe20000410000 */
[----:B------:R-:W-:-:S02]  /*3b10*/  HADD2.F32 R11, -RZ, R43.H0_H0 ;  /* 0x2000002bff0b7230 */ /* 0x000fc40000004100 */
[----:B------:R-:W-:-:S03]  /*3b20*/  HADD2.F32 R40, -RZ, R175.H0_H0 ;  /* 0x200000afff287230 */ /* 0x000fc60000004100 */
[----:B------:R-:W-:Y:S01]  /*3b30*/  FADD.FTZ R114, R114, R11 ;  /* 0x0000000b72727221 */ /* 0x000fe20000010000 */
[-C--:B------:R-:W-:Y:S01]  /*3b40*/  FFMA.FTZ R191, R12, R11.reuse, R191 ;  /* 0x0000000b0cbf7223 */ /* 0x080fe200000100bf */
[----:B---3--:R-:W-:Y:S01]  /*3b50*/  FMUL.FTZ R216, R40, R11 ;  /* 0x0000000b28d87220 */ /* 0x008fe20000410000 */
[----:B------:R-:W-:Y:S01]  /*3b60*/  FADD.FTZ R11, -R19, R41 ;  /* 0x00000029130b7221 */ /* 0x000fe20000010100 */
[----:B------:R-:W-:Y:S02]  /*3b70*/  HADD2.F32 R43, -RZ, R43.H1_H1 ;  /* 0x3000002bff2b7230 */ /* 0x000fe40000004100 */
[----:B-1----:R-:W-:-:S04]  /*3b80*/  IMAD.WIDE.U32 R40, R188, 0x10, R184 ;  /* 0x00000010bc287825 */ /* 0x002fc800078e00b8 */
[----:B------:R-:W-:Y:S01]  /*3b90*/  FMUL.FTZ R11, R22, R11 ;  /* 0x0000000b160b7220 */ /* 0x000fe20000410000 */
[----:B------:R-:W-:Y:S01]  /*3ba0*/  HADD2.F32 R42, -RZ, R175.H1_H1 ;  /* 0x300000afff2a7230 */ /* 0x000fe20000004100 */
[----:B------:R1:W-:Y:S01]  /*3bb0*/  STL [R1+0x30], R204 ;  /* 0x000030cc01007387 */ /* 0x0003e20000100800 */
[----:B------:R-:W-:Y:S01]  /*3bc0*/  FADD.FTZ R115, R115, R43 ;  /* 0x0000002b73737221 */ /* 0x000fe20000010000 */
[-C--:B------:R-:W-:Y:S02]  /*3bd0*/  FFMA.FTZ R190, R11, R43.reuse, R190 ;  /* 0x0000002b0bbe7223 */ /* 0x080fe400000100be */
[----:B-1----:R-:W-:Y:S02]  /*3be0*/  FMUL.FTZ R204, R42, R43 ;  /* 0x0000002b2acc7220 */ /* 0x002fe40000410000 */
        /* <DEDUP_REMOVED lines=8> */
[----:B------:R1:W-:Y:S04]  /*3c70*/  STL [R1+0x38], R191 ;  /* 0x000038bf01007387 */ /* 0x0003e80000100800 */
[----:B------:R1:W-:Y:S01]  /*3c80*/  STL [R1+0x3c], R190 ;  /* 0x00003cbe01007387 */ /* 0x0003e20000100800 */
        /* <DEDUP_REMOVED lines=10> */
[----:B-1----:R-:W-:-:S07]  /*3d30*/  FFMA.FTZ R20, R11, R204, R20 ;  /* 0x000000cc0b147223 */ /* 0x002fce0000010014 */
.L_x_2659:
[----:B------:R-:W-:Y:S05]  /*3d40*/  BSYNC.RECONVERGENT B2 ;  /* 0x0000000000027941 */ /* 0x000fea0003800200 */
.L_x_2658:
        /* <DEDUP_REMOVED lines=46> */
[----:B------:R-:W-:Y:S01]  /*4030*/  FMUL.FTZ R198, R22, R9 ;  /* 0x0000000916c67220 */ /* 0x000fe20000410000 */
        /* <DEDUP_REMOVED lines=62> */
.L_x_2661:
[----:B------:R-:W-:Y:S05]  /*4420*/  BSYNC.RECONVERGENT B2 ;  /* 0x0000000000027941 */ /* 0x000fea0003800200 */
.L_x_2660:
[----:B------:R-:W-:Y:S04]  /*4430*/  BSSY.RECONVERGENT B2, `(.L_x_2662) ;  /* 0x000005d000027945 */ /* 0x000fe80003800200 */
[----:B------:R-:W-:Y:S05]  /*4440*/  @!P4 BRA `(.L_x_2663) ;  /* 0x00000004006cc947 */ /* 0x000fea0003800000 */
[----:B------:R-:W1:Y:S08]  /*4450*/  LDC.64 R4, c[0x0][0x3a8] ;  /* 0x0000ea00ff047b82 */ /* 0x000e700000000a00 */
[----:B------:R-:W2:Y:S01]  /*4460*/  LDC.64 R32, c[0x0][0x428] ;  /* 0x00010a00ff207b82 */ /* 0x000ea20000000a00 */
[----:B-1----:R-:W-:-:S05]  /*4470*/  IMAD.WIDE.U32 R4, R188, 0x10, R4 ;  /* 0x00000010bc047825 */ /* 0x002fca00078e0004 */
[----:B------:R2:W3:Y:S02]  /*4480*/  LDG.E.128 R184, desc[UR6][R4.64] ;  /* 0x0000000604b87981 */ /* 0x0004e4000c1e1d00 */
[----:B--2---:R-:W-:-:S05]  /*4490*/  IMAD.WIDE.U32 R4, R188, 0x10, R32 ;  /* 0x00000010bc047825 */ /* 0x004fca00078e0020 */
[----:B------:R1:W2:Y:S02]  /*44a0*/  LDG.E.128 R32, desc[UR6][R4.64] ;  /* 0x0000000604207981 */ /* 0x0002a4000c1e1d00 */
[----:B-1----:R-:W-:Y:S02]  /*44b0*/  HADD2.F32 R5, -RZ, R156.H0_H0 ;  /* 0x2000009cff057230 */ /* 0x002fe40000004100 */
[----:B---3--:R-:W-:-:S05]  /*44c0*/  HADD2.F32 R3, -RZ, R184.H0_H0 ;  /* 0x200000b8ff037230 */ /* 0x008fca0000004100 */
[----:B------:R-:W-:Y:S01]  /*44d0*/  FADD.FTZ R4, -R19, R3 ;  /* 0x0000000313047221 */ /* 0x000fe20000010100 */
[----:B------:R-:W-:-:S03]  /*44e0*/  HADD2.F32 R3, -RZ, R184.H1_H1 ;  /* 0x300000b8ff037230 */ /* 0x000fc60000004100 */
[----:B-----5:R-:W-:Y:S01]  /*44f0*/  FMUL.FTZ R227, R22, R4 ;  /* 0x0000000416e37220 */ /* 0x020fe20000410000 */
[----:B--2---:R-:W-:-:S05]  /*4500*/  HADD2.F32 R4, -RZ, R32.H0_H0 ;  /* 0x20000020ff047230 */ /* 0x004fca0000004100 */
[-C--:B------:R-:W-:Y:S01]  /*4510*/  FMUL.FTZ R189, R5, R4.reuse ;  /* 0x0000000405bd7220 */ /* 0x080fe20000410000 */
[----:B------:R-:W-:Y:S01]  /*4520*/  FADD.FTZ R100, R100, R4 ;  /* 0x0000000464647221 */ /* 0x000fe20000010000 */
[----:B------:R-:W-:Y:S01]  /*4530*/  FFMA.FTZ R140, R227, R4, R140 ;  /* 0x00000004e38c7223 */ /* 0x000fe2000001008c */
[----:B------:R-:W-:Y:S01]  /*4540*/  FADD.FTZ R5, -R19, R3 ;  /* 0x0000000313057221 */ /* 0x000fe20000010100 */
[----:B------:R-:W-:Y:S02]  /*4550*/  HADD2.F32 R4, -RZ, R185.H0_H0 ;  /* 0x200000b9ff047230 */ /* 0x000fe40000004100 */
[----:B------:R-:W-:Y:S01]  /*4560*/  FFMA.FTZ R20, R227, R189, R20 ;  /* 0x000000bde3147223 */ /* 0x000fe20000010014 */
[----:B------:R-:W-:Y:S02]  /*4570*/  HADD2.F32 R3, -RZ, R32.H1_H1 ;  /* 0x30000020ff037230 */ /* 0x000fe40000004100 */
[----:B------:R-:W-:Y:S01]  /*4580*/  FMUL.FTZ R217, R22, R5 ;  /* 0x0000000516d97220 */ /* 0x000fe20000410000 */
[----:B------:R-:W-:-:S02]  /*4590*/  HADD2.F32 R5, -RZ, R156.H1_H1 ;  /* 0x3000009cff057230 */ /* 0x000fc40000004100 */
[----:B------:R-:W-:Y:S01]  /*45a0*/  FADD.FTZ R4, -R19, R4 ;  /* 0x0000000413047221 */ /* 0x000fe20000010100 */
[----:B------:R-:W-:Y:S02]  /*45b0*/  HADD2.F32 R32, -RZ, R158.H1_H1 ;  /* 0x3000009eff207230 */ /* 0x000fe40000004100 */
[----:B------:R-:W-:Y:S01]  /*45c0*/  FADD.FTZ R101, R101, R3 ;  /* 0x0000000365657221 */ /* 0x000fe20000010000 */
[-C--:B------:R-:W-:Y:S01]  /*45d0*/  FFMA.FTZ R141, R217, R3.reuse, R141 ;  /* 0x00000003d98d7223 */ /* 0x080fe2000001008d */
[----:B------:R-:W-:Y:S01]  /*45e0*/  FMUL.FTZ R250, R5, R3 ;  /* 0x0000000305fa7220 */ /* 0x000fe20000410000 */
[----:B------:R-:W-:Y:S01]  /*45f0*/  FMUL.FTZ R208, R22, R4 ;  /* 0x0000000416d07220 */ /* 0x000fe20000410000 */
[----:B------:R-:W-:Y:S01]  /*4600*/  HADD2.F32 R4, -RZ, R33.H0_H0 ;  /* 0x20000021ff047230 */ /* 0x000fe20000004100 */
[----:B------:R1:W-:Y:S01]  /*4610*/  STL [R1+0x4], R189 ;  /* 0x000004bd01007387 */ /* 0x0003e20000100800 */
[----:B------:R-:W-:Y:S02]  /*4620*/  HADD2.F32 R5, -RZ, R157.H0_H0 ;  /* 0x2000009dff057230 */ /* 0x000fe40000004100 */
[----:B------:R-:W-:-:S02]  /*4630*/  HADD2.F32 R3, -RZ, R185.H1_H1 ;  /* 0x300000b9ff037230 */ /* 0x000fc40000004100 */
[----:B------:R-:W-:Y:S01]  /*4640*/  FADD.FTZ R102, R102, R4 ;  /* 0x0000000466667221 */ /* 0x000fe20000010000 */
[-C--:B------:R-:W-:Y:S01]  /*4650*/  FFMA.FTZ R142, R208, R4.reuse, R142 ;  /* 0x00000004d08e7223 */ /* 0x080fe2000001008e */
[----:B------:R-:W-:Y:S01]  /*4660*/  FMUL.FTZ R245, R5, R4 ;  /* 0x0000000405f57220 */ /* 0x000fe20000410000 */
[----:B------:R-:W-:Y:S02]  /*4670*/  HADD2.F32 R4, -RZ, R33.H1_H1 ;  /* 0x30000021ff047230 */ /* 0x000fe40000004100 */
[----:B------:R-:W-:Y:S01]  /*4680*/  FADD.FTZ R5, -R19, R3 ;  /* 0x0000000313057221 */ /* 0x000fe20000010100 */
[----:B------:R-:W-:Y:S01]  /*4690*/  HADD2.F32 R3, -RZ, R186.H0_H0 ;  /* 0x200000baff037230 */ /* 0x000fe20000004100 */
[----:B------:R-:W2:Y:S01]  /*46a0*/  LDC.64 R184, c[0x0][0x438] ;  /* 0x00010e00ffb87b82 */ /* 0x000ea20000000a00 */
[----:B------:R-:W-:Y:S02]  /*46b0*/  HADD2.F32 R33, -RZ, R187.H1_H1 ;  /* 0x300000bbff217230 */ /* 0x000fe40000004100 */
[----:B------:R-:W-:Y:S01]  /*46c0*/  FMUL.FTZ R197, R22, R5 ;  /* 0x0000000516c57220 */ /* 0x000fe20000410000 */
[----:B------:R-:W-:-:S02]  /*46d0*/  HADD2.F32 R5, -RZ, R157.H1_H1 ;  /* 0x3000009dff057230 */ /* 0x000fc40000004100 */
[----:B------:R-:W-:Y:S01]  /*46e0*/  FADD.FTZ R3, -R19, R3 ;  /* 0x0000000313037221 */ /* 0x000fe20000010100 */
[----:B------:R-:W-:Y:S01]  /*46f0*/  FADD.FTZ R103, R103, R4 ;  /* 0x0000000467677221 */ /* 0x000fe20000010000 */
[-C--:B------:R-:W-:Y:S01]  /*4700*/  FFMA.FTZ R143, R197, R4.reuse, R143 ;  /* 0x00000004c58f7223 */ /* 0x080fe2000001008f */
[----:B------:R-:W-:Y:S01]  /*4710*/  FMUL.FTZ R240, R5, R4 ;  /* 0x0000000405f07220 */ /* 0x000fe20000410000 */
[----:B------:R-:W-:Y:S01]  /*4720*/  FMUL.FTZ R6, R22, R3 ;  /* 0x0000000316067220 */ /* 0x000fe20000410000 */
[----:B------:R-:W-:Y:S02]  /*4730*/  HADD2.F32 R4, -RZ, R34.H0_H0 ;  /* 0x20000022ff047230 */ /* 0x000fe40000004100 */
[----:B------:R-:W-:Y:S02]  /*4740*/  HADD2.F32 R5, -RZ, R158.H0_H0 ;  /* 0x2000009eff057230 */ /* 0x000fe40000004100 */
[----:B------:R-:W-:Y:S02]  /*4750*/  HADD2.F32 R3, -RZ, R186.H1_H1 ;  /* 0x300000baff037230 */ /* 0x000fe40000004100 */
[----:B------:R-:W-:Y:S01]  /*4760*/  FADD.FTZ R96, R96, R4 ;  /* 0x0000000460607221 */ /* 0x000fe20000010000 */
[-C--:B------:R-:W-:Y:S01]  /*4770*/  FFMA.FTZ R136, R6, R4.reuse, R136 ;  /* 0x0000000406887223 */ /* 0x080fe20000010088 */
[----:B------:R-:W-:Y:S01]  /*4780*/  FMUL.FTZ R233, R5, R4 ;  /* 0x0000000405e97220 */ /* 0x000fe20000410000 */
[----:B------:R-:W-:-:S02]  /*4790*/  HADD2.F32 R4, -RZ, R34.H1_H1 ;  /* 0x30000022ff047230 */ /* 0x000fc40000004100 */
[----:B------:R-:W-:Y:S01]  /*47a0*/  FADD.FTZ R5, -R19, R3 ;  /* 0x0000000313057221 */ /* 0x000fe20000010100 */
[----:B------:R-:W-:Y:S02]  /*47b0*/  HADD2.F32 R3, -RZ, R187.H0_H0 ;  /* 0x200000bbff037230 */ /* 0x000fe40000004100 */
[--C-:B------:R-:W-:Y:S02]  /*47c0*/  HADD2.F32 R34, -RZ, R159.reuse.H1_H1 ;  /* 0x3000009fff227230 */ /* 0x100fe40000004100 */
[----:B------:R-:W-:Y:S01]  /*47d0*/  FMUL.FTZ R5, R22, R5 ;  /* 0x0000000516057220 */ /* 0x000fe20000410000 */
[----:B------:R-:W-:Y:S01]  /*47e0*/  FADD.FTZ R97, R97, R4 ;  /* 0x0000000461617221 */ /* 0x000fe20000010000 */
[----:B------:R-:W-:Y:S01]  /*47f0*/  FADD.FTZ R3, -R19, R3 ;  /* 0x0000000313037221 */ /* 0x000fe20000010100 */
[-C--:B------:R-:W-:Y:S01]  /*4800*/  FMUL.FTZ R223, R32, R4.reuse ;  /* 0x0000000420df7220 */ /* 0x080fe20000410000 */
[----:B------:R-:W-:Y:S01]  /*4810*/  FFMA.FTZ R137, R5, R4, R137 ;  /* 0x0000000405897223 */ /* 0x000fe20000010089 */
[----:B------:R-:W-:-:S02]  /*4820*/  HADD2.F32 R32, -RZ, R159.H0_H0 ;  /* 0x2000009fff207230 */ /* 0x000fc40000004100 */
[----:B------:R-:W-:Y:S01]  /*4830*/  FMUL.FTZ R4, R22, R3 ;  /* 0x0000000316047220 */ /* 0x000fe20000410000 */
[--C-:B------:R-:W-:Y:S02]  /*4840*/  HADD2.F32 R3, -RZ, R35.reuse.H0_H0 ;  /* 0x20000023ff037230 */ /* 0x100fe40000004100 */
[----:B------:R-:W-:-:S03]  /*4850*/  HADD2.F32 R35, -RZ, R35.H1_H1 ;  /* 0x30000023ff237230 */ /* 0x000fc60000004100 */
[----:B------:R-:W-:Y:S01]  /*4860*/  FADD.FTZ R98, R98, R3 ;  /* 0x0000000362627221 */ /* 0x000fe20000010000 */
[-C--:B------:R-:W-:Y:S01]  /*4870*/  FFMA.FTZ R138, R4, R3.reuse, R138 ;  /* 0x00000003048a7223 */ /* 0x080fe2000001008a */
[----:B------:R-:W-:Y:S01]  /*4880*/  FMUL.FTZ R214, R32, R3 ;  /* 0x0000000320d67220 */ /* 0x000fe20000410000 */
[----:B------:R-:W-:Y:S01]  /*4890*/  FADD.FTZ R3, -R19, R33 ;  /* 0x0000002113037221 */ /* 0x000fe20000010100 */
[----:B--2---:R-:W-:-:S04]  /*48a0*/  IMAD.WIDE.U32 R32, R188, 0x10, R184 ;  /* 0x00000010bc207825 */ /* 0x004fc800078e00b8 */
[----:B------:R-:W-:Y:S01]  /*48b0*/  FADD.FTZ R99, R99, R35 ;  /* 0x0000002363637221 */ /* 0x000fe20000010000 */
[----:B------:R-:W-:Y:S01]  /*48c0*/  FMUL.FTZ R202, R34, R35 ;  /* 0x0000002322ca7220 */ /* 0x000fe20000410000 */
[----:B------:R-:W-:-:S04]  /*48d0*/  FMUL.FTZ R3, R22, R3 ;  /* 0x0000000316037220 */ /* 0x000fc80000410000 */
[----:B------:R-:W-:Y:S02]  /*48e0*/  FFMA.FTZ R139, R3, R35, R139 ;  /* 0x00000023038b7223 */ /* 0x000fe4000001008b */
[----:B------:R-:W5:Y:S01]  /*48f0*/  LDG.E.128 R32, desc[UR6][R32.64] ;  /* 0x0000000620207981 */ /* 0x000f62000c1e1d00 */
[----:B------:R-:W-:Y:S01]  /*4900*/  FADD.FTZ R184, R196, R189 ;  /* 0x000000bdc4b87221 */ /* 0x000fe20000010000 */
[----:B------:R-:W-:Y:S01]  /*4910*/  FFMA.FTZ R20, R217, R250, R20 ;  /* 0x000000fad9147223 */ /* 0x000fe20000010014 */
[----:B------:R-:W-:Y:S02]  /*4920*/  IADD3 R188, PT, PT, R188, 0x20, RZ ;  /* 0x00000020bcbc7810 */ /* 0x000fe40007ffe0ff */
        /* <DEDUP_REMOVED lines=12> */
[----:B-1----:R-:W-:-:S07]  /*49f0*/  FADD.FTZ R196, R184, R202 ;  /* 0x000000cab8c47221 */ /* 0x002fce0000010000 */
.L_x_2663:
[----:B------:R-:W-:Y:S05]  /*4a00*/  BSYNC.RECONVERGENT B2 ;  /* 0x0000000000027941 */ /* 0x000fea0003800200 */
.L_x_2662:
[----:B------:R-:W-:-:S13]  /*4a10*/  ISETP.GE.U32.AND P5, PT, R207, 0xa0, PT ;  /* 0x000000a0cf00780c */ /* 0x000fda0003fa6070 */
[----:B------:R-:W-:Y:S05]  /*4a20*/  @!P5 BRA `(.L_x_2655) ;  /* 0x000000040064d947 */ /* 0x000fea0003800000 */
[----:B------:R-:W1:Y:S08]  /*4a30*/  LDC.64 R28, c[0x0][0x3a8] ;  /* 0x0000ea00ff1c7b82 */ /* 0x000e700000000a00 */
[----:B------:R-:W2:Y:S01]  /*4a40*/  LDC.64 R30, c[0x0][0x428] ;  /* 0x00010a00ff1e7b82 */ /* 0x000ea20000000a00 */
[----:B-1----:R-:W-:-:S05]  /*4a50*/  IMAD.WIDE.U32 R28, R188, 0x10, R28 ;  /* 0x00000010bc1c7825 */ /* 0x002fca00078e001c */
[----:B------:R2:W3:Y:S02]  /*4a60*/  LDG.E.128 R184, desc[UR6][R28.64] ;  /* 0x000000061cb87981 */ /* 0x0004e4000c1e1d00 */
[----:B--2---:R-:W-:-:S06]  /*4a70*/  IMAD.WIDE.U32 R28, R188, 0x10, R30 ;  /* 0x00000010bc1c7825 */ /* 0x004fcc00078e001e */
[----:B------:R-:W2:Y:S01]  /*4a80*/  LDG.E.128 R28, desc[UR6][R28.64] ;  /* 0x000000061c1c7981 */ /* 0x000ea2000c1e1d00 */
[--C-:B---3--:R-:W-:Y:S02]  /*4a90*/  HADD2.F32 R192, -RZ, R185.reuse.H0_H0 ;  /* 0x200000b9ffc07230 */ /* 0x108fe40000004100 */
[--C-:B------:R-:W-:Y:S02]  /*4aa0*/  HADD2.F32 R190, -RZ, R184.reuse.H0_H0 ;  /* 0x200000b8ffbe7230 */ /* 0x100fe40000004100 */
[----:B------:R-:W-:Y:S02]  /*4ab0*/  HADD2.F32 R185, -RZ, R185.H1_H1 ;  /* 0x300000b9ffb97230 */ /* 0x000fe40000004100 */
[----:B------:R-:W-:Y:S02]  /*4ac0*/  HADD2.F32 R189, -RZ, R184.H1_H1 ;  /* 0x300000b8ffbd7230 */ /* 0x000fe40000004100 */
[----:B------:R-:W-:Y:S01]  /*4ad0*/  FADD.FTZ R190, -R19, R190 ;  /* 0x000000be13be7221 */ /* 0x000fe20000010100 */
[----:B------:R-:W-:-:S02]  /*4ae0*/  HADD2.F32 R2, -RZ, R186.H0_H0 ;  /* 0x200000baff027230 */ /* 0x000fc40000004100 */
[----:B------:R-:W-:Y:S02]  /*4af0*/  HADD2.F32 R184, -RZ, R186.H1_H1 ;  /* 0x300000baffb87230 */ /* 0x000fe40000004100 */
[C---:B------:R-:W-:Y:S01]  /*4b00*/  FADD.FTZ R186, -R19.reuse, R185 ;  /* 0x000000b913ba7221 */ /* 0x040fe20000010100 */
[--C-:B------:R-:W-:Y:S02]  /*4b10*/  HADD2.F32 R0, -RZ, R187.reuse.H0_H0 ;  /* 0x200000bbff007230 */ /* 0x100fe40000004100 */
[C---:B------:R-:W-:Y:S01]  /*4b20*/  FADD.FTZ R185, -R19.reuse, R2 ;  /* 0x0000000213b97221 */ /* 0x040fe20000010100 */
[----:B------:R-:W-:Y:S02]  /*4b30*/  HADD2.F32 R191, -RZ, R187.H1_H1 ;  /* 0x300000bbffbf7230 */ /* 0x000fe40000004100 */
[C---:B------:R-:W-:Y:S01]  /*4b40*/  FADD.FTZ R2, -R19.reuse, R184 ;  /* 0x000000b813027221 */ /* 0x040fe20000010100 */
[C---:B------:R-:W-:Y:S01]  /*4b50*/  FADD.FTZ R189, -R19.reuse, R189 ;  /* 0x000000bd13bd7221 */ /* 0x040fe20000010100 */
[C---:B------:R-:W-:Y:S01]  /*4b60*/  FADD.FTZ R184, -R19.reuse, R0 ;  /* 0x0000000013b87221 */ /* 0x040fe20000010100 */
[C---:B------:R-:W-:Y:S01]  /*4b70*/  FADD.FTZ R187, -R19.reuse, R192 ;  /* 0x000000c013bb7221 */ /* 0x040fe20000010100 */
[----:B------:R-:W-:Y:S01]  /*4b80*/  FADD.FTZ R0, -R19, R191 ;  /* 0x000000bf13007221 */ /* 0x000fe20000010100 */
[----:B-----5:R-:W-:Y:S01]  /*4b90*/  FMUL.FTZ R212, R22, R190 ;  /* 0x000000be16d47220 */ /* 0x020fe20000410000 */
[----:B--2---:R-:W-:-:S02]  /*4ba0*/  HADD2.F32 R19, -RZ, R28.H0_H0 ;  /* 0x2000001cff137230 */ /* 0x004fc40000004100 */
[C---:B------:R-:W-:Y:S01]  /*4bb0*/  FMUL.FTZ R238, R22.reuse, R189 ;  /* 0x000000bd16ee7220 */ /* 0x040fe20000410000 */
[----:B------:R-:W-:Y:S02]  /*4bc0*/  HADD2.F32 R190, -RZ, R148.H0_H0 ;  /* 0x20000094ffbe7230 */ /* 0x000fe40000004100 */
[C---:B------:R-:W-:Y:S01]  /*4bd0*/  FMUL.FTZ R195, R22.reuse, R187 ;  /* 0x000000bb16c37220 */ /* 0x040fe20000410000 */
[----:B------:R-:W-:Y:S01]  /*4be0*/  FMUL.FTZ R194, R22, R186 ;  /* 0x000000ba16c27220 */ /* 0x000fe20000410000 */
[----:B------:R-:W-:Y:S01]  /*4bf0*/  FADD.FTZ R92, R92, R19 ;  /* 0x000000135c5c7221 */ /* 0x000fe20000010000 */
[-C--:B------:R-:W-:Y:S01]  /*4c00*/  FFMA.FTZ R132, R212, R19.reuse, R132 ;  /* 0x00000013d4847223 */ /* 0x080fe20000010084 */
[----:B------:R-:W-:Y:S01]  /*4c10*/  FMUL.FTZ R249, R190, R19 ;  /* 0x00000013bef97220 */ /* 0x000fe20000410000 */
[----:B------:R-:W-:Y:S01]  /*4c20*/  HADD2.F32 R19, -RZ, R28.H1_H1 ;  /* 0x3000001cff137230 */ /* 0x000fe20000004100 */
[----:B------:R-:W1:Y:S01]  /*4c30*/  LDC.64 R186, c[0x0][0x438] ;  /* 0x00010e00ffba7b82 */ /* 0x000e620000000a00 */
[----:B------:R-:W-:-:S02]  /*4c40*/  HADD2.F32 R28, -RZ, R148.H1_H1 ;  /* 0x30000094ff1c7230 */ /* 0x000fc40000004100 */
[C---:B------:R-:W-:Y:S01]  /*4c50*/  FMUL.FTZ R193, R22.reuse, R185 ;  /* 0x000000b916c17220 */ /* 0x040fe20000410000 */
[----:B------:R-:W-:Y:S01]  /*4c60*/  FMUL.FTZ R2, R22, R2 ;  /* 0x0000000216027220 */ /* 0x000fe20000410000 */
[----:B------:R-:W-:Y:S01]  /*4c70*/  FADD.FTZ R93, R93, R19 ;  /* 0x000000135d5d7221 */ /* 0x000fe20000010000 */
[-C--:B------:R-:W-:Y:S01]  /*4c80*/  FFMA.FTZ R133, R238, R19.reuse, R133 ;  /* 0x00000013ee857223 */ /* 0x080fe20000010085 */
[----:B------:R-:W-:Y:S01]  /*4c90*/  FMUL.FTZ R244, R28, R19 ;  /* 0x000000131cf47220 */ /* 0x000fe20000410000 */
[----:B------:R-:W-:Y:S02]  /*4ca0*/  HADD2.F32 R19, -RZ, R29.H0_H0 ;  /* 0x2000001dff137230 */ /* 0x000fe40000004100 */
[C---:B------:R-:W-:Y:S01]  /*4cb0*/  FMUL.FTZ R192, R22.reuse, R184 ;  /* 0x000000b816c07220 */ /* 0x040fe20000410000 */
[----:B------:R-:W-:Y:S02]  /*4cc0*/  HADD2.F32 R28, -RZ, R149.H0_H0 ;  /* 0x20000095ff1c7230 */ /* 0x000fe40000004100 */
[----:B------:R-:W-:Y:S01]  /*4cd0*/  FMUL.FTZ R0, R22, R0 ;  /* 0x0000000016007220 */ /* 0x000fe20000410000 */
[----:B------:R-:W-:Y:S01]  /*4ce0*/  FADD.FTZ R94, R94, R19 ;  /* 0x000000135e5e7221 */ /* 0x000fe20000010000 */
[-C--:B------:R-:W-:Y:S01]  /*4cf0*/  FFMA.FTZ R134, R195, R19.reuse, R134 ;  /* 0x00000013c3867223 */ /* 0x080fe20000010086 */
[----:B------:R-:W-:Y:S01]  /*4d00*/  FMUL.FTZ R239, R28, R19 ;  /* 0x000000131cef7220 */ /* 0x000fe20000410000 */
[----:B------:R-:W-:-:S02]  /*4d10*/  HADD2.F32 R19, -RZ, R29.H1_H1 ;  /* 0x3000001dff137230 */ /* 0x000fc40000004100 */
[----:B------:R-:W-:-:S03]  /*4d20*/  HADD2.F32 R28, -RZ, R149.H1_H1 ;  /* 0x30000095ff1c7230 */ /* 0x000fc60000004100 */
[----:B------:R-:W-:Y:S01]  /*4d30*/  FADD.FTZ R95, R95, R19 ;  /* 0x000000135f5f7221 */ /* 0x000fe20000010000 */
[-C--:B------:R-:W-:Y:S01]  /*4d40*/  FFMA.FTZ R135, R194, R19.reuse, R135 ;  /* 0x00000013c2877223 */ /* 0x080fe20000010087 */
[----:B------:R-:W-:Y:S01]  /*4d50*/  FMUL.FTZ R232, R28, R19 ;  /* 0x000000131ce87220 */ /* 0x000fe20000410000 */
[----:B------:R-:W-:Y:S02]  /*4d60*/  HADD2.F32 R19, -RZ, R150.H0_H0 ;  /* 0x20000096ff137230 */ /* 0x000fe40000004100 */
[----:B------:R-:W-:-:S05]  /*4d70*/  HADD2.F32 R28, -RZ, R30.H0_H0 ;  /* 0x2000001eff1c7230 */ /* 0x000fca0000004100 */
[----:B------:R-:W-:Y:S01]  /*4d80*/  FADD.FTZ R88, R88, R28 ;  /* 0x0000001c58587221 */ /* 0x000fe20000010000 */
[-C--:B------:R-:W-:Y:S01]  /*4d90*/  FFMA.FTZ R128, R193, R28.reuse, R128 ;  /* 0x0000001cc1807223 */ /* 0x080fe20000010080 */
[----:B------:R-:W-:Y:S01]  /*4da0*/  FMUL.FTZ R231, R19, R28 ;  /* 0x0000001c13e77220 */ /* 0x000fe20000410000 */
[----:B------:R-:W-:Y:S02]  /*4db0*/  HADD2.F32 R19, -RZ, R30.H1_H1 ;  /* 0x3000001eff137230 */ /* 0x000fe40000004100 */
[----:B------:R-:W-:Y:S02]  /*4dc0*/  HADD2.F32 R28, -RZ, R150.H1_H1 ;  /* 0x30000096ff1c7230 */ /* 0x000fe40000004100 */
[----:B------:R-:W-:Y:S02]  /*4dd0*/  HADD2.F32 R30, -RZ, R151.H1_H1 ;  /* 0x30000097ff1e7230 */ /* 0x000fe40000004100 */
[----:B------:R-:W-:Y:S01]  /*4de0*/  FADD.FTZ R89, R89, R19 ;  /* 0x0000001359597221 */ /* 0x000fe20000010000 */
[-C--:B------:R-:W-:Y:S01]  /*4df0*/  FFMA.FTZ R129, R2, R19.reuse, R129 ;  /* 0x0000001302817223 */ /* 0x080fe20000010081 */
[----:B------:R-:W-:Y:S01]  /*4e00*/  FMUL.FTZ R221, R28, R19 ;  /* 0x000000131cdd7220 */ /* 0x000fe20000410000 */
[----:B------:R-:W-:-:S02]  /*4e10*/  HADD2.F32 R19, -RZ, R31.H0_H0 ;  /* 0x2000001fff137230 */ /* 0x000fc40000004100 */
[----:B------:R-:W-:-:S03]  /*4e20*/  HADD2.F32 R28, -RZ, R151.H0_H0 ;  /* 0x20000097ff1c7230 */ /* 0x000fc60000004100 */
[----:B------:R-:W-:Y:S01]  /*4e30*/  FADD.FTZ R90, R90, R19 ;  /* 0x000000135a5a7221 */ /* 0x000fe20000010000 */
[-C--:B------:R-:W-:Y:S01]  /*4e40*/  FFMA.FTZ R130, R192, R19.reuse, R130 ;  /* 0x00000013c0827223 */ /* 0x080fe20000010082 */
[----:B------:R-:W-:Y:S01]  /*4e50*/  FMUL.FTZ R213, R28, R19 ;  /* 0x000000131cd57220 */ /* 0x000fe20000410000 */
[----:B-1----:R-:W-:-:S04]  /*4e60*/  IMAD.WIDE.U32 R28, R188, 0x10, R186 ;  /* 0x00000010bc1c7825 */ /* 0x002fc800078e00ba */
[----:B------:R-:W-:-:S05]  /*4e70*/  HADD2.F32 R19, -RZ, R31.H1_H1 ;  /* 0x3000001fff137230 */ /* 0x000fca0000004100 */
[-C--:B------:R-:W-:Y:S01]  /*4e80*/  FMUL.FTZ R201, R30, R19.reuse ;  /* 0x000000131ec97220 */ /* 0x080fe20000410000 */
[----:B------:R-:W-:Y:S01]  /*4e90*/  FADD.FTZ R91, R91, R19 ;  /* 0x000000135b5b7221 */ /* 0x000fe20000010000 */
[----:B------:R-:W5:Y:S01]  /*4ea0*/  LDG.E.128 R28, desc[UR6][R28.64] ;  /* 0x000000061c1c7981 */ /* 0x000f62000c1e1d00 */
        /* <DEDUP_REMOVED lines=17> */
.L_x_2655:
[----:B------:R-:W-:Y:S05]  /*4fc0*/  BSYNC.RECONVERGENT B1 ;  /* 0x0000000000017941 */ /* 0x000fea0003800200 */
.L_x_2645:
[----:B------:R-:W-:-:S03]  /*4fd0*/  UMOV UR4, 0xffffffff ;  /* 0xffffffff00047882 */ /* 0x000fc60000000000 */
[----:B------:R-:W-:Y:S05]  /*4fe0*/  BRA.DIV UR4, `(.L_x_2664) ;  /* 0x0000008e04ac7947 */ /* 0x000fea000b800000 */
        /* <DEDUP_REMOVED lines=16> */
[----:B------:R1:W2:Y:S04]  /*50f0*/  SHFL.BFLY PT, R188, R20, 0x10, 0x1f ;  /* 0x0e001f0014bc7f89 */ /* 0x0002a800000e0000 */
[----:B------:R1:W3:Y:S02]  /*5100*/  SHFL.BFLY PT, R184, R187, 0x10, 0x1f ;  /* 0x0e001f00bbb87f89 */ /* 0x0002e400000e0000 */
.L_x_2734:
[----:B------:R-:W4:Y:S01]  /*5110*/  LDL.LU R185, [R1+0x74] ;  /* 0x0000740001b97983 */ /* 0x000f220000300800 */
[----:B-12---:R-:W-:Y:S01]  /*5120*/  FADD.FTZ R20, R20, R188 ;  /* 0x000000bc14147221 */ /* 0x006fe20000010000 */
[----:B------:R-:W-:Y:S01]  /*5130*/  P2R R19, PR, RZ, 0x1 ;  /* 0x00000001ff137803 */ /* 0x000fe20000000000 */
[----:B---3--:R-:W-:Y:S01]  /*5140*/  FADD.FTZ R184, R187, R184 ;  /* 0x000000b8bbb87221 */ /* 0x008fe20000010000 */
[----:B------:R-:W-:Y:S01]  /*5150*/  ISETP.NE.AND P0, PT, RZ, UR8, PT ;  /* 0x00000008ff007c0c */ /* 0x000fe2000bf05270 */
[----:B------:R-:W-:Y:S01]  /*5160*/  FMUL.FTZ R20, R20, UR9 ;  /* 0x0000000914147c20 */ /* 0x000fe20008410000 */
[----:B------:R-:W-:Y:S04]  /*5170*/  BSSY.RECONVERGENT B1, `(.L_x_2665) ;  /* 0x00006c2000017945 */ /* 0x000fe80003800200 */
[----:B------:R-:W-:-:S02]  /*5180*/  FSEL R20, R20, RZ, !P0 ;  /* 0x000000ff14147208 */ /* 0x000fc40004000000 */
[----:B------:R-:W-:Y:S01]  /*5190*/  ISETP.NE.AND P0, PT, R19, RZ, PT ;  /* 0x000000ff1300720c */ /* 0x000fe20003f05270 */
[----:B------:R-:W-:Y:S01]  /*51a0*/  FMUL.FTZ R19, R184, UR9 ;  /* 0x00000009b8137c20 */ /* 0x000fe20008410000 */
[----:B----4-:R-:W-:-:S13]  /*51b0*/  ISETP.NE.AND P6, PT, R185, RZ, PT ;  /* 0x000000ffb900720c */ /* 0x010fda0003fc5270 */
[----:B------:R-:W-:Y:S05]  /*51c0*/  @P6 BRA `(.L_x_2666) ;  /* 0x0000003000c06947 */ /* 0x000fea0003800000 */
[----:B------:R-:W-:Y:S04]  /*51d0*/  BSSY.RECONVERGENT B2, `(.L_x_2667) ;  /* 0x00000a3000027945 */ /* 0x000fe80003800200 */
[----:B------:R-:W-:Y:S05]  /*51e0*/  @!P1 BRA `(.L_x_2668) ;  /* 0x0000000800849947 */ /* 0x000fea0003800000 */
[----:B------:R-:W1:Y:S01]  /*51f0*/  LDC.64 R184, c[0x0][0x390] ;  /* 0x0000e400ffb87b82 */ /* 0x000e620000000a00 */
[----:B------:R2:W5:Y:S01]  /*5200*/  LDL R191, [R1] ;  /* 0x0000000001bf7983 */ /* 0x0005620000100800 */
[----:B-1----:R-:W-:-:S06]  /*5210*/  IMAD.WIDE.U32 R184, R18, 0x10, R184 ;  /* 0x0000001012b87825 */ /* 0x002fcc00078e00b8 */
[----:B------:R-:W5:Y:S01]  /*5220*/  LDG.E.128 R184, desc[UR6][R184.64] ;  /* 0x00000006b8b87981 */ /* 0x000f62000c1e1d00 */
[----:B------:R-:W-:-:S04]  /*5230*/  ISETP.NE.U32.AND P1, PT, RZ, UR12, PT ;  /* 0x0000000cff007c0c */ /* 0x000fc8000bf25070 */
[----:B------:R-:W-:-:S13]  /*5240*/  ISETP.NE.AND.EX P1, PT, RZ, UR13, PT, P1 ;  /* 0x0000000dff007c0c */ /* 0x000fda000bf25310 */
[----:B--2---:R-:W-:Y:S05]  /*5250*/  @P1 BRA `(.L_x_2669) ;  /* 0x0000000400141947 */ /* 0x004fea0003800000 */
[----:B------:R-:W-:Y:S01]  /*5260*/  FFMA.FTZ R188, R16, R19, R20 ;  /* 0x0000001310bc7223 */ /* 0x000fe20000010014 */
[--C-:B-----5:R-:W-:Y:S02]  /*5270*/  HADD2.F32 R189, -RZ, R187.reuse.H0_H0 ;  /* 0x200000bbffbd7230 */ /* 0x120fe40000004100 */
[----:B------:R-:W-:Y:S02]  /*5280*/  HADD2.F32 R187, -RZ, R187.H1_H1 ;  /* 0x300000bbffbb7230 */ /* 0x000fe40000004100 */
[----:B------:R-:W-:-:S04]  /*5290*/  FADD.FTZ R188, R222, -R188 ;  /* 0x800000bcdebc7221 */ /* 0x000fc80000010000 */
[----:B------:R-:W-:-:S04]  /*52a0*/  FMUL.FTZ R188, R22, R188 ;  /* 0x000000bc16bc7220 */ /* 0x000fc80000410000 */
[----:B------:R-:W-:-:S04]  /*52b0*/  FMUL.FTZ R190, R188, R21 ;  /* 0x00000015bcbe7220 */ /* 0x000fc80000410000 */
[----:B------:R-:W-:Y:S01]  /*52c0*/  FFMA.FTZ R189, R190, R189, R82 ;  /* 0x000000bdbebd7223 */ /* 0x000fe20000010052 */
[----:B------:R-:W-:-:S05]  /*52d0*/  HADD2.F32 R82, -RZ, R179.H0_H0 ;  /* 0x200000b3ff527230 */ /* 0x000fca0000004100 */
[----:B------:R-:W-:Y:S01]  /*52e0*/  FMUL.FTZ R190, R190, R82 ;  /* 0x00000052bebe7220 */ /* 0x000fe20000410000 */
[----:B------:R-:W-:-:S04]  /*52f0*/  FFMA.FTZ R82, R15, R19, R20 ;  /* 0x000000130f527223 */ /* 0x000fc80000010014 */
[----:B------:R-:W-:-:S04]  /*5300*/  FADD.FTZ R82, R205, -R82 ;  /* 0x80000052cd527221 */ /* 0x000fc80000010000 */
[----:B------:R-:W-:-:S04]  /*5310*/  FMUL.FTZ R82, R22, R82 ;  /* 0x0000005216527220 */ /* 0x000fc80000410000 */
[----:B------:R-:W-:-:S04]  /*5320*/  FMUL.FTZ R82, R82, R21 ;  /* 0x0000001552527220 */ /* 0x000fc80000410000 */
[----:B------:R-:W-:Y:S01]  /*5330*/  FFMA.FTZ R188, R82, R187, R83 ;  /* 0x000000bb52bc7223 */ /* 0x000fe20000010053 */
[----:B------:R-:W-:Y:S02]  /*5340*/  HADD2.F32 R83, -RZ, R179.H1_H1 ;  /* 0x300000b3ff537230 */ /* 0x000fe40000004100 */
[----:B------:R-:W-:-:S03]  /*5350*/  HADD2.F32 R187, -RZ, R186.H0_H0 ;  /* 0x200000baffbb7230 */ /* 0x000fc60000004100 */
[----:B------:R-:W-:Y:S01]  /*5360*/  FMUL.FTZ R83, R82, R83 ;  /* 0x0000005352537220 */ /* 0x000fe20000410000 */
[----:B------:R-:W-:-:S04]  /*5370*/  FFMA.FTZ R82, R23, R19, R20 ;  /* 0x0000001317527223 */ /* 0x000fc80000010014 */
[----:B------:R-:W-:Y:S01]  /*5380*/  FADD.FTZ R82, R237, -R82 ;  /* 0x80000052ed527221 */ /* 0x000fe20000010000 */
[----:B------:R-:W-:-:S03]  /*5390*/  F2FP.F16.F32.PACK_AB R83, R83, R190 ;  /* 0x000000be5353723e */ /* 0x000fc600000000ff */
[----:B------:R-:W-:-:S04]  /*53a0*/  FMUL.FTZ R82, R22, R82 ;  /* 0x0000005216527220 */ /* 0x000fc80000410000 */
[----:B------:R-:W-:-:S04]  /*53b0*/  FMUL.FTZ R82, R82, R21 ;  /* 0x0000001552527220 */ /* 0x000fc80000410000 */
[----:B------:R-:W-:Y:S01]  /*53c0*/  FFMA.FTZ R187, R82, R187, R80 ;  /* 0x000000bb52bb7223 */ /* 0x000fe20000010050 */
[----:B------:R-:W-:-:S05]  /*53d0*/  HADD2.F32 R80, -RZ, R178.H0_H0 ;  /* 0x200000b2ff507230 */ /* 0x000fca0000004100 */
[----:B------:R-:W-:Y:S01]  /*53e0*/  FMUL.FTZ R190, R82, R80 ;  /* 0x0000005052be7220 */ /* 0x000fe20000410000 */
[----:B------:R-:W-:Y:S01]  /*53f0*/  FFMA.FTZ R80, R17, R19, R20 ;  /* 0x0000001311507223 */ /* 0x000fe20000010014 */
[----:B------:R-:W-:-:S03]  /*5400*/  HADD2.F32 R82, -RZ, R186.H1_H1 ;  /* 0x300000baff527230 */ /* 0x000fc60000004100 */
[----:B------:R-:W-:-:S04]  /*5410*/  FADD.FTZ R80, R226, -R80 ;  /* 0x80000050e2507221 */ /* 0x000fc80000010000 */
[----:B------:R-:W-:-:S04]  /*5420*/  FMUL.FTZ R80, R22, R80 ;  /* 0x0000005016507220 */ /* 0x000fc80000410000 */
[----:B------:R-:W-:-:S04]  /*5430*/  FMUL.FTZ R80, R80, R21 ;  /* 0x0000001550507220 */ /* 0x000fc80000410000 */
[----:B------:R-:W-:Y:S01]  /*5440*/  FFMA.FTZ R186, R80, R82, R81 ;  /* 0x0000005250ba7223 */ /* 0x000fe20000010051 */
[----:B------:R-:W-:-:S05]  /*5450*/  HADD2.F32 R81, -RZ, R178.H1_H1 ;  /* 0x300000b2ff517230 */ /* 0x000fca0000004100 */
[----:B------:R-:W-:Y:S01]  /*5460*/  FMUL.FTZ R81, R80, R81 ;  /* 0x0000005150517220 */ /* 0x000fe20000410000 */
[----:B------:R-:W-:-:S04]  /*5470*/  FFMA.FTZ R80, R211, R19, R20 ;  /* 0x00000013d3507223 */ /* 0x000fc80000010014 */
[----:B------:R-:W-:Y:S01]  /*5480*/  FADD.FTZ R80, R248, -R80 ;  /* 0x80000050f8507221 */ /* 0x000fe20000010000 */
[----:B------:R-:W-:Y:S01]  /*5490*/  F2FP.F16.F32.PACK_AB R82, R81, R190 ;  /* 0x000000be5152723e */ /* 0x000fe200000000ff */
[----:B------:R-:W-:Y:S02]  /*54a0*/  HADD2.F32 R81, -RZ, R185.H0_H0 ;  /* 0x200000b9ff517230 */ /* 0x000fe40000004100 */
[----:B------:R-:W-:-:S04]  /*54b0*/  FMUL.FTZ R80, R22, R80 ;  /* 0x0000005016507220 */ /* 0x000fc80000410000 */
[----:B------:R-:W-:-:S04]  /*54c0*/  FMUL.FTZ R80, R80, R21 ;  /* 0x0000001550507220 */ /* 0x000fc80000410000 */
[----:B------:R-:W-:Y:S01]  /*54d0*/  FFMA.FTZ R86, R80, R81, R86 ;  /* 0x0000005150567223 */ /* 0x000fe20000010056 */
[----:B------:R-:W-:-:S05]  /*54e0*/  HADD2.F32 R81, -RZ, R177.H0_H0 ;  /* 0x200000b1ff517230 */ /* 0x000fca0000004100 */
[----:B------:R-:W-:Y:S01]  /*54f0*/  FMUL.FTZ R190, R80, R81 ;  /* 0x0000005150be7220 */ /* 0x000fe20000410000 */
[----:B------:R-:W-:Y:S01]  /*5500*/  FFMA.FTZ R80, R200, R19, R20 ;  /* 0x00000013c8507223 */ /* 0x000fe20000010014 */
[----:B------:R-:W-:Y:S02]  /*5510*/  HADD2.F32 R81, -RZ, R185.H1_H1 ;  /* 0x300000b9ff517230 */ /* 0x000fe40000004100 */
[----:B------:R-:W-:Y:S02]  /*5520*/  HADD2.F32 R185, -RZ, R184.H0_H0 ;  /* 0x200000b8ffb97230 */ /* 0x000fe40000004100 */
        /* <DEDUP_REMOVED lines=21> */
[----:B------:R-:W-:-:S05]  /*5680*/  FMUL.FTZ R80, R80, R84 ;  /* 0x0000005450507220 */ /* 0x000fca0000410000 */
[----:B------:R-:W-:Y:S01]  /*5690*/  F2FP.F16.F32.PACK_AB R80, R80, R190 ;  /* 0x000000be5050723e */ /* 0x000fe200000000ff */
[----:B------:R-:W-:Y:S06]  /*56a0*/  BRA `(.L_x_2670) ;  /* 0x0000000400207947 */ /* 0x000fec0003800000 */
.L_x_2669:
[----:B------:R-:W-:Y:S01]  /*56b0*/  FFMA.FTZ R24, R16, R19, R20 ;  /* 0x0000001310187223 */ /* 0x000fe20000010014 */
[----:B-----5:R-:W-:Y:S02]  /*56c0*/  HADD2.F32 R25, -RZ, R187.H0_H0 ;  /* 0x200000bbff197230 */ /* 0x020fe40000004100 */
[----:B------:R-:W-:Y:S02]  /*56d0*/  HADD2.F32 R26, -RZ, R179.H0_H0 ;  /* 0x200000b3ff1a7230 */ /* 0x000fe40000004100 */
[----:B------:R-:W-:-:S04]  /*56e0*/  FADD.FTZ R24, R222, -R24 ;  /* 0x80000018de187221 */ /* 0x000fc80000010000 */
[----:B------:R-:W-:-:S04]  /*56f0*/  FMUL.FTZ R27, R22, R24 ;  /* 0x00000018161b7220 */ /* 0x000fc80000410000 */
[----:B------:R-:W-:-:S04]  /*5700*/  FMUL.FTZ R24, R27, R21 ;  /* 0x000000151b187220 */ /* 0x000fc80000410000 */
[C---:B------:R-:W-:Y:S01]  /*5710*/  FFMA.FTZ R189, R24.reuse, R25, R82 ;  /* 0x0000001918bd7223 */ /* 0x040fe20000010052 */
[----:B------:R-:W-:Y:S01]  /*5720*/  FFMA.FTZ R25, R15, R19, R20 ;  /* 0x000000130f197223 */ /* 0x000fe20000010014 */
[----:B------:R-:W-:Y:S01]  /*5730*/  FMUL.FTZ R24, R24, R26 ;  /* 0x0000001a18187220 */ /* 0x000fe20000410000 */
[----:B------:R-:W-:Y:S02]  /*5740*/  HADD2.F32 R82, -RZ, R187.H1_H1 ;  /* 0x300000bbff527230 */ /* 0x000fe40000004100 */
[----:B------:R-:W-:-:S04]  /*5750*/  FADD.FTZ R25, R205, -R25 ;  /* 0x80000019cd197221 */ /* 0x000fc80000010000 */
[----:B------:R-:W-:-:S04]  /*5760*/  FMUL.FTZ R25, R22, R25 ;  /* 0x0000001916197220 */ /* 0x000fc80000410000 */
[C---:B------:R-:W-:Y:S01]  /*5770*/  FMUL.FTZ R26, R25.reuse, R21 ;  /* 0x00000015191a7220 */ /* 0x040fe20000410000 */
[----:B------:R-:W-:Y:S01]  /*5780*/  F2FP.F16.F32.PACK_AB R27, R25, R27 ;  /* 0x0000001b191b723e */ /* 0x000fe200000000ff */
[----:B------:R-:W-:Y:S02]  /*5790*/  HADD2.F32 R25, -RZ, R179.H1_H1 ;  /* 0x300000b3ff197230 */ /* 0x000fe40000004100 */
[C---:B------:R-:W-:Y:S01]  /*57a0*/  FFMA.FTZ R188, R26.reuse, R82, R83 ;  /* 0x000000521abc7223 */ /* 0x040fe20000010053 */
[----:B------:R-:W-:Y:S02]  /*57b0*/  HADD2.F32 R82, -RZ, R186.H1_H1 ;  /* 0x300000baff527230 */ /* 0x000fe40000004100 */
        /* <DEDUP_REMOVED lines=13> */
[C---:B------:R-:W-:Y:S01]  /*5890*/  FMUL.FTZ R80, R25.reuse, R21 ;  /* 0x0000001519507220 */ /* 0x040fe20000410000 */
[----:B------:R-:W-:Y:S01]  /*58a0*/  F2FP.F16.F32.PACK_AB R26, R25, R26 ;  /* 0x0000001a191a723e */ /* 0x000fe200000000ff */
[----:B------:R-:W-:Y:S02]  /*58b0*/  HADD2.F32 R25, -RZ, R178.H1_H1 ;  /* 0x300000b2ff197230 */ /* 0x000fe40000004100 */
[----:B------:R-:W-:-:S03]  /*58c0*/  FFMA.FTZ R186, R80, R82, R81 ;  /* 0x0000005250ba7223 */ /* 0x000fc60000010051 */
[----:B------:R-:W-:Y:S01]  /*58d0*/  FMUL.FTZ R82, R80, R25 ;  /* 0x0000001950527220 */ /* 0x000fe20000410000 */
[----:B------:R-:W-:Y:S01]  /*58e0*/  FFMA.FTZ R25, R211, R19, R20 ;  /* 0x00000013d3197223 */ /* 0x000fe20000010014 */
[--C-:B------:R-:W-:Y:S02]  /*58f0*/  HADD2.F32 R80, -RZ, R185.reuse.H0_H0 ;  /* 0x200000b9ff507230 */ /* 0x100fe40000004100 */
[----:B------:R-:W-:Y:S02]  /*5900*/  HADD2.F32 R185, -RZ, R185.H1_H1 ;  /* 0x300000b9ffb97230 */ /* 0x000fe40000004100 */
[----:B------:R-:W-:Y:S01]  /*5910*/  FADD.FTZ R25, R248, -R25 ;  /* 0x80000019f8197221 */ /* 0x000fe20000010000 */
[----:B------:R-:W-:-:S03]  /*5920*/  F2FP.F16.F32.PACK_AB R82, R82, R24 ;  /* 0x000000185252723e */ /* 0x000fc600000000ff */
        /* <DEDUP_REMOVED lines=9> */
[----:B------:R-:W-:-:S03]  /*59c0*/  F2FP.F16.F32.PACK_AB R25, R80, R25 ;  /* 0x000000195019723e */ /* 0x000fc600000000ff */
[----:B------:R-:W-:Y:S01]  /*59d0*/  FFMA.FTZ R87, R81, R185, R87 ;  /* 0x000000b951577223 */ /* 0x000fe20000010057 */
[----:B------:R-:W-:-:S05]  /*59e0*/  HADD2.F32 R185, -RZ, R177.H1_H1 ;  /* 0x300000b1ffb97230 */ /* 0x000fca0000004100 */
[----:B------:R-:W-:Y:S01]  /*59f0*/  FMUL.FTZ R81, R81, R185 ;  /* 0x000000b951517220 */ /* 0x000fe20000410000 */
[--C-:B------:R-:W-:Y:S02]  /*5a00*/  HADD2.F32 R185, -RZ, R184.reuse.H0_H0 ;  /* 0x200000b8ffb97230 */ /* 0x100fe40000004100 */
[----:B------:R-:W-:Y:S02]  /*5a10*/  HADD2.F32 R184, -RZ, R184.H1_H1 ;  /* 0x300000b8ffb87230 */ /* 0x000fe40000004100 */
[----:B------:R-:W-:Y:S01]  /*5a20*/  F2FP.F16.F32.PACK_AB R81, R81, R24 ;  /* 0x000000185151723e */ /* 0x000fe200000000ff */
[----:B------:R-:W-:-:S04]  /*5a30*/  FFMA.FTZ R24, R206, R19, R20 ;  /* 0x00000013ce187223 */ /* 0x000fc80000010014 */
        /* <DEDUP_REMOVED lines=13> */
[----:B------:R-:W-:-:S05]  /*5b10*/  FMUL.FTZ R80, R80, R85 ;  /* 0x0000005550507220 */ /* 0x000fca0000410000 */
[----:B------:R-:W-:-:S07]  /*5b20*/  F2FP.F16.F32.PACK_AB R80, R80, R190 ;  /* 0x000000be5050723e */ /* 0x000fce00000000ff */
.L_x_2670:
[----:B------:R-:W1:Y:S02]  /*5b30*/  @P1 LDC.64 R84, c[0x0][0x478] ;  /* 0x00011e00ff541b82 */ /* 0x000e640000000a00 */
[----:B-1----:R-:W-:-:S05]  /*5b40*/  @P1 IMAD.WIDE.U32 R84, R18, 0x10, R84 ;  /* 0x0000001012541825 */ /* 0x002fca00078e0054 */
[----:B------:R1:W-:Y:S02]  /*5b50*/  @P1 STG.E.128 desc[UR6][R84.64], R24 ;  /* 0x0000001854001986 */ /* 0x0003e4000c101d06 */
[----:B-1----:R-:W1:Y:S02]  /*5b60*/  LDC.64 R84, c[0x0][0x468] ;  /* 0x00011a00ff547b82 */ /* 0x002e640000000a00 */
[C---:B-1----:R-:W-:Y:S01]  /*5b70*/  IMAD.WIDE.U32 R84, R18.reuse, 0x10, R84 ;  /* 0x0000001012547825 */ /* 0x042fe200078e0054 */
[----:B------:R-:W-:-:S04]  /*5b80*/  IADD3 R18, PT, PT, R18, 0x20, RZ ;  /* 0x0000002012127810 */ /* 0x000fc80007ffe0ff */
[----:B------:R1:W-:Y:S02]  /*5b90*/  STG.E.128 desc[UR6][R84.64], R80 ;  /* 0x0000005054007986 */ /* 0x0003e4000c101d06 */
[----:B-1----:R-:W-:Y:S02]  /*5ba0*/  MOV R84, R185 ;  /* 0x000000b900547202 */ /* 0x002fe40000000f00 */
[----:B------:R-:W-:Y:S02]  /*5bb0*/  MOV R85, R184 ;  /* 0x000000b800557202 */ /* 0x000fe40000000f00 */
[----:B------:R-:W-:Y:S02]  /*5bc0*/  MOV R80, R187 ;  /* 0x000000bb00507202 */ /* 0x000fe40000000f00 */
[----:B------:R-:W-:Y:S02]  /*5bd0*/  MOV R81, R186 ;  /* 0x000000ba00517202 */ /* 0x000fe40000000f00 */
[----:B------:R-:W-:-:S02]  /*5be0*/  MOV R82, R189 ;  /* 0x000000bd00527202 */ /* 0x000fc40000000f00 */
[----:B------:R-:W-:-:S07]  /*5bf0*/  MOV R83, R188 ;  /* 0x000000bc00537202 */ /* 0x000fce0000000f00 */
.L_x_2668:
[----:B------:R-:W-:Y:S05]  /*5c00*/  BSYNC.RECONVERGENT B2 ;  /* 0x0000000000027941 */ /* 0x000fea0003800200 */
.L_x_2667:
[----:B------:R-:W-:Y:S04]  /*5c10*/  BSSY.RECONVERGENT B2, `(.L_x_2671) ;  /* 0x00000a3000027945 */ /* 0x000fe80003800200 */
[----:B------:R-:W-:Y:S05]  /*5c20*/  @!P2 BRA `(.L_x_2672) ;  /* 0x000000080084a947 */ /* 0x000fea0003800000 */
[----:B------:R-:W1:Y:S01]  /*5c30*/  LDC.64 R184, c[0x0][0x390] ;  /* 0x0000e400ffb87b82 */ /* 0x000e620000000a00 */
[----:B------:R2:W5:Y:S01]  /*5c40*/  LDL R191, [R1+0xc] ;  /* 0x00000c0001bf7983 */ /* 0x0005620000100800 */
[----:B-1----:R-:W-:-:S06]  /*5c50*/  IMAD.WIDE.U32 R184, R18, 0x10, R184 ;  /* 0x0000001012b87825 */ /* 0x002fcc00078e00b8 */
[----:B------:R-:W5:Y:S01]  /*5c60*/  LDG.E.128 R184, desc[UR6][R184.64] ;  /* 0x00000006b8b87981 */ /* 0x000f62000c1e1d00 */
[----:B------:R-:W-:-:S04]  /*5c70*/  ISETP.NE.U32.AND P1, PT, RZ, UR12, PT ;  /* 0x0000000cff007c0c */ /* 0x000fc8000bf25070 */
[----:B------:R-:W-:-:S13]  /*5c80*/  ISETP.NE.AND.EX P1, PT, RZ, UR13, PT, P1 ;  /* 0x0000000dff007c0c */ /* 0x000fda000bf25310 */
[----:B--2---:R-:W-:Y:S05]  /*5c90*/  @!P1 BRA `(.L_x_2673) ;  /* 0x0000000400249947 */ /* 0x004fea0003800000 */
        /* <DEDUP_REMOVED lines=71> */
[----:B------:R-:W-:Y:S01]  /*6110*/  F2FP.F16.F32.PACK_AB R72, R72, R190 ;  /* 0x000000be4848723e */ /* 0x000fe200000000ff */
[----:B------:R-:W-:Y:S06]  /*6120*/  BRA `(.L_x_2674) ;  /* 0x0000000400107947 */ /* 0x000fec0003800000 */
.L_x_2673:
        /* <DEDUP_REMOVED lines=67> */
[----:B------:R-:W-:-:S07]  /*6560*/  F2FP.F16.F32.PACK_AB R72, R72, R190 ;  /* 0x000000be4848723e */ /* 0x000fce00000000ff */
.L_x_2674:
        /* <DEDUP_REMOVED lines=13> */
.L_x_2672:
[----:B------:R-:W-:Y:S05]  /*6640*/  BSYNC.RECONVERGENT B2 ;  /* 0x0000000000027941 */ /* 0x000fea0003800200 */
.L_x_2671:
        /* <DEDUP_REMOVED lines=82> */
.L_x_2677:
        /* <DEDUP_REMOVED lines=68> */
.L_x_2678:
        /* <DEDUP_REMOVED lines=13> */
.L_x_2676:
[----:B------:R-:W-:Y:S05]  /*7080*/  BSYNC.RECONVERGENT B2 ;  /* 0x0000000000027941 */ /* 0x000fea0003800200 */
.L_x_2675:
        /* <DEDUP_REMOVED lines=82> */
.L_x_2681:
        /* <DEDUP_REMOVED lines=68> */
.L_x_2682:
        /* <DEDUP_REMOVED lines=13> */
.L_x_2680:
[----:B------:R-:W-:Y:S05]  /*7ac0*/  BSYNC.RECONVERGENT B2 ;  /* 0x0000000000027941 */ /* 0x000fea0003800200 */
.L_x_2679:
[----:B------:R-:W-:Y:S05]  /*7ad0*/  @!P5 BRA `(.L_x_2683) ;  /* 0x0000004000acd947 */ /* 0x000fea0003800000 */
[----:B------:R-:W1:Y:S02]  /*7ae0*/  LDC.64 R184, c[0x0][0x390] ;  /* 0x0000e400ffb87b82 */ /* 0x000e640000000a00 */
[----:B-1----:R-:W-:-:S06]  /*7af0*/  IMAD.WIDE.U32 R184, R18, 0x10, R184 ;  /* 0x0000001012b87825 */ /* 0x002fcc00078e00b8 */
[----:B------:R-:W5:Y:S01]  /*7b00*/  LDG.E.128 R184, desc[UR6][R184.64] ;  /* 0x00000006b8b87981 */ /* 0x000f62000c1e1d00 */
[----:B------:R-:W-:-:S04]  /*7b10*/  ISETP.NE.U32.AND P1, PT, RZ, UR12, PT ;  /* 0x0000000cff007c0c */ /* 0x000fc8000bf25070 */
[----:B------:R-:W-:-:S13]  /*7b20*/  ISETP.NE.AND.EX P1, PT, RZ, UR13, PT, P1 ;  /* 0x0000000dff007c0c */ /* 0x000fda000bf25310 */
[----:B------:R-:W-:Y:S05]  /*7b30*/  @!P1 BRA `(.L_x_2684) ;  /* 0x0000000400249947 */ /* 0x000fea0003800000 */
[----:B------:R-:W-:Y:S01]  /*7b40*/  FFMA.FTZ R24, R0, R19, R20 ;  /* 0x0000001300187223 */ /* 0x000fe20000010014 */
[----:B-----5:R-:W-:-:S03]  /*7b50*/  HADD2.F32 R25, -RZ, R187.H1_H1 ;  /* 0x300000bbff197230 */ /* 0x020fc60000004100 */
[----:B------:R-:W-:-:S04]  /*7b60*/  FADD.FTZ R24, R201, -R24 ;  /* 0x80000018c9187221 */ /* 0x000fc80000010000 */
[----:B------:R-:W-:-:S04]  /*7b70*/  FMUL.FTZ R27, R22, R24 ;  /* 0x00000018161b7220 */ /* 0x000fc80000410000 */
[----:B------:R-:W-:-:S04]  /*7b80*/  FMUL.FTZ R24, R27, R21 ;  /* 0x000000151b187220 */ /* 0x000fc80000410000 */
[----:B------:R-:W-:Y:S01]  /*7b90*/  FFMA.FTZ R190, R24, R25, R51 ;  /* 0x0000001918be7223 */ /* 0x000fe20000010033 */
[----:B------:R-:W-:Y:S01]  /*7ba0*/  FFMA.FTZ R25, R192, R19, R20 ;  /* 0x00000013c0197223 */ /* 0x000fe20000010014 */
[----:B------:R-:W-:-:S03]  /*7bb0*/  HADD2.F32 R51, -RZ, R187.H0_H0 ;  /* 0x200000bbff337230 */ /* 0x000fc60000004100 */
[----:B------:R-:W-:-:S04]  /*7bc0*/  FADD.FTZ R25, R213, -R25 ;  /* 0x80000019d5197221 */ /* 0x000fc80000010000 */
[----:B------:R-:W-:-:S04]  /*7bd0*/  FMUL.FTZ R26, R22, R25 ;  /* 0x00000019161a7220 */ /* 0x000fc80000410000 */
[----:B------:R-:W-:Y:S01]  /*7be0*/  FMUL.FTZ R25, R26, R21 ;  /* 0x000000151a197220 */ /* 0x000fe20000410000 */
[----:B------:R-:W-:Y:S01]  /*7bf0*/  F2FP.F16.F32.PACK_AB R27, R27, R26 ;  /* 0x0000001a1b1b723e */ /* 0x000fe200000000ff */
[--C-:B------:R-:W-:Y:S02]  /*7c00*/  HADD2.F32 R26, -RZ, R147.reuse.H0_H0 ;  /* 0x20000093ff1a7230 */ /* 0x100fe40000004100 */
[C---:B------:R-:W-:Y:S01]  /*7c10*/  FFMA.FTZ R188, R25.reuse, R51, R50 ;  /* 0x0000003319bc7223 */ /* 0x040fe20000010032 */
[----:B------:R-:W-:Y:S02]  /*7c20*/  HADD2.F32 R50, -RZ, R186.H1_H1 ;  /* 0x300000baff327230 */ /* 0x000fe40000004100 */
[----:B------:R-:W-:Y:S01]  /*7c30*/  FMUL.FTZ R25, R25, R26 ;  /* 0x0000001a19197220 */ /* 0x000fe20000410000 */
        /* <DEDUP_REMOVED lines=22> */
[----:B------:R-:W-:Y:S01]  /*7da0*/  FFMA.FTZ R24, R195, R19, R20 ;  /* 0x00000013c3187223 */ /* 0x000fe20000010014 */
[----:B------:R-:W-:-:S03]  /*7db0*/  HADD2.F32 R49, -RZ, R145.H0_H0 ;  /* 0x20000091ff317230 */ /* 0x000fc60000004100 */
[----:B------:R-:W-:-:S04]  /*7dc0*/  FADD.FTZ R24, R239, -R24 ;  /* 0x80000018ef187221 */ /* 0x000fc80000010000 */
[----:B------:R-:W-:-:S04]  /*7dd0*/  FMUL.FTZ R25, R22, R24 ;  /* 0x0000001816197220 */ /* 0x000fc80000410000 */
[----:B------:R-:W-:-:S04]  /*7de0*/  FMUL.FTZ R24, R25, R21 ;  /* 0x0000001519187220 */ /* 0x000fc80000410000 */
[C---:B------:R-:W-:Y:S01]  /*7df0*/  FFMA.FTZ R54, R24.reuse, R48, R54 ;  /* 0x0000003018367223 */ /* 0x040fe20000010036 */
[----:B------:R-:W-:Y:S01]  /*7e00*/  FMUL.FTZ R49, R24, R49 ;  /* 0x0000003118317220 */ /* 0x000fe20000410000 */
[----:B------:R-:W-:-:S04]  /*7e10*/  FFMA.FTZ R24, R194, R19, R20 ;  /* 0x00000013c2187223 */ /* 0x000fc80000010014 */
[----:B------:R-:W-:-:S04]  /*7e20*/  FADD.FTZ R24, R232, -R24 ;  /* 0x80000018e8187221 */ /* 0x000fc80000010000 */
[----:B------:R-:W-:-:S04]  /*7e30*/  FMUL.FTZ R24, R22, R24 ;  /* 0x0000001816187220 */ /* 0x000fc80000410000 */
[C---:B------:R-:W-:Y:S01]  /*7e40*/  FMUL.FTZ R48, R24.reuse, R21 ;  /* 0x0000001518307220 */ /* 0x040fe20000410000 */
[----:B------:R-:W-:Y:S01]  /*7e50*/  F2FP.F16.F32.PACK_AB R25, R24, R25 ;  /* 0x000000191819723e */ /* 0x000fe200000000ff */
[-CC-:B------:R-:W-:Y:S01]  /*7e60*/  FFMA.FTZ R24, R212, R19.reuse, R20.reuse ;  /* 0x00000013d4187223 */ /* 0x180fe20000010014 */
[----:B------:R-:W-:Y:S01]  /*7e70*/  FFMA.FTZ R19, R238, R19, R20 ;  /* 0x00000013ee137223 */ /* 0x000fe20000010014 */
[----:B------:R-:W-:Y:S01]  /*7e80*/  FFMA.FTZ R55, R48, R185, R55 ;  /* 0x000000b930377223 */ /* 0x000fe20000010037 */
[----:B------:R-:W-:Y:S02]  /*7e90*/  HADD2.F32 R185, -RZ, R145.H1_H1 ;  /* 0x30000091ffb97230 */ /* 0x000fe40000004100 */
[----:B------:R-:W-:Y:S01]  /*7ea0*/  FADD.FTZ R24, R249, -R24 ;  /* 0x80000018f9187221 */ /* 0x000fe20000010000 */
[----:B------:R-:W-:Y:S01]  /*7eb0*/  FADD.FTZ R19, R244, -R19 ;  /* 0x80000013f4137221 */ /* 0x000fe20000010000 */
[----:B------:R-:W-:Y:S02]  /*7ec0*/  HADD2.F32 R20, -RZ, R144.H1_H1 ;  /* 0x30000090ff147230 */ /* 0x000fe40000004100 */
[----:B------:R-:W-:Y:S01]  /*7ed0*/  FMUL.FTZ R48, R48, R185 ;  /* 0x000000b930307220 */ /* 0x000fe20000410000 */
[----:B------:R-:W-:Y:S01]  /*7ee0*/  FMUL.FTZ R24, R22, R24 ;  /* 0x0000001816187220 */ /* 0x000fe20000410000 */
[----:B------:R-:W-:-:S02]  /*7ef0*/  HADD2.F32 R185, -RZ, R184.H0_H0 ;  /* 0x200000b8ffb97230 */ /* 0x000fc40000004100 */
[----:B------:R-:W-:Y:S01]  /*7f00*/  FMUL.FTZ R19, R22, R19 ;  /* 0x0000001316137220 */ /* 0x000fe20000410000 */
[----:B------:R-:W-:Y:S01]  /*7f10*/  HADD2.F32 R22, -RZ, R184.H1_H1 ;  /* 0x300000b8ff167230 */ /* 0x000fe20000004100 */
[----:B------:R-:W-:Y:S01]  /*7f20*/  F2FP.F16.F32.PACK_AB R49, R48, R49 ;  /* 0x000000313031723e */ /* 0x000fe200000000ff */
[-C--:B------:R-:W-:Y:S01]  /*7f30*/  FMUL.FTZ R48, R24, R21.reuse ;  /* 0x0000001518307220 */ /* 0x080fe20000410000 */
[C---:B------:R-:W-:Y:S01]  /*7f40*/  FMUL.FTZ R21, R19.reuse, R21 ;  /* 0x0000001513157220 */ /* 0x040fe20000410000 */
[----:B------:R-:W-:Y:S02]  /*7f50*/  F2FP.F16.F32.PACK_AB R24, R19, R24 ;  /* 0x000000181318723e */ /* 0x000fe400000000ff */
[----:B------:R-:W-:Y:S01]  /*7f60*/  FFMA.FTZ R52, R48, R185, R52 ;  /* 0x000000b930347223 */ /* 0x000fe20000010034 */
[----:B------:R-:W-:Y:S02]  /*7f70*/  HADD2.F32 R185, -RZ, R144.H0_H0 ;  /* 0x20000090ffb97230 */ /* 0x000fe40000004100 */
[C---:B------:R-:W-:Y:S01]  /*7f80*/  FMUL.FTZ R20, R21.reuse, R20 ;  /* 0x0000001415147220 */ /* 0x040fe20000410000 */
[----:B------:R-:W-:-:S02]  /*7f90*/  FFMA.FTZ R22, R21, R22, R53 ;  /* 0x0000001615167223 */ /* 0x000fc40000010035 */
[----:B------:R-:W-:-:S05]  /*7fa0*/  FMUL.FTZ R48, R48, R185 ;  /* 0x000000b930307220 */ /* 0x000fca0000410000 */
[----:B------:R-:W-:Y:S01]  /*7fb0*/  F2FP.F16.F32.PACK_AB R48, R20, R48 ;  /* 0x000000301430723e */ /* 0x000fe200000000ff */
[----:B------:R-:W-:Y:S06]  /*7fc0*/  BRA `(.L_x_2685) ;  /* 0x0000000400107947 */ /* 0x000fec0003800000 */
.L_x_2684:
[----:B------:R-:W-:Y:S01]  /*7fd0*/  FFMA.FTZ R188, R0, R19, R20 ;  /* 0x0000001300bc7223 */ /* 0x000fe20000010014 */
[--C-:B-----5:R-:W-:Y:S02]  /*7fe0*/  HADD2.F32 R190, -RZ, R187.reuse.H1_H1 ;  /* 0x300000bbffbe7230 */ /* 0x120fe40000004100 */
[----:B------:R-:W-:Y:S02]  /*7ff0*/  HADD2.F32 R187, -RZ, R187.H0_H0 ;  /* 0x200000bbffbb7230 */ /* 0x000fe40000004100 */
[----:B------:R-:W-:-:S04]  /*8000*/  FADD.FTZ R188, R201, -R188 ;  /* 0x800000bcc9bc7221 */ /* 0x000fc80000010000 */
[----:B------:R-:W-:-:S04]  /*8010*/  FMUL.FTZ R188, R22, R188 ;  /* 0x000000bc16bc7220 */ /* 0x000fc80000410000 */
[----:B------:R-:W-:-:S04]  /*8020*/  FMUL.FTZ R189, R188, R21 ;  /* 0x00000015bcbd7220 */ /* 0x000fc80000410000 */
[----:B------:R-:W-:Y:S01]  /*8030*/  FFMA.FTZ R190, R189, R190, R51 ;  /* 0x000000bebdbe7223 */ /* 0x000fe20000010033 */
[----:B------:R-:W-:-:S04]  /*8040*/  FFMA.FTZ R51, R192, R19, R20 ;  /* 0x00000013c0337223 */ /* 0x000fc80000010014 */
[----:B------:R-:W-:-:S04]  /*8050*/  FADD.FTZ R51, R213, -R51 ;  /* 0x80000033d5337221 */ /* 0x000fc80000010000 */
[----:B------:R-:W-:-:S04]  /*8060*/  FMUL.FTZ R51, R22, R51 ;  /* 0x0000003316337220 */ /* 0x000fc80000410000 */
[----:B------:R-:W-:-:S04]  /*8070*/  FMUL.FTZ R51, R51, R21 ;  /* 0x0000001533337220 */ /* 0x000fc80000410000 */
[----:B------:R-:W-:Y:S01]  /*8080*/  FFMA.FTZ R188, R51, R187, R50 ;  /* 0x000000bb33bc7223 */ /* 0x000fe20000010032 */
[----:B------:R-:W-:Y:S02]  /*8090*/  HADD2.F32 R50, -RZ, R147.H0_H0 ;  /* 0x20000093ff327230 */ /* 0x000fe40000004100 */
[----:B------:R-:W-:-:S03]  /*80a0*/  HADD2.F32 R187, -RZ, R186.H0_H0 ;  /* 0x200000baffbb7230 */ /* 0x000fc60000004100 */
[----:B------:R-:W-:Y:S01]  /*80b0*/  FMUL.FTZ R51, R51, R50 ;  /* 0x0000003233337220 */ /* 0x000fe20000410000 */
[----:B------:R-:W-:-:S05]  /*80c0*/  HADD2.F32 R50, -RZ, R147.H1_H1 ;  /* 0x30000093ff327230 */ /* 0x000fca0000004100 */
[----:B------:R-:W-:-:S05]  /*80d0*/  FMUL.FTZ R50, R189, R50 ;  /* 0x00000032bd327220 */ /* 0x000fca0000410000 */
        /* <DEDUP_REMOVED lines=34> */
[-CC-:B------:R-:W-:Y:S01]  /*8300*/  FFMA.FTZ R48, R212, R19.reuse, R20.reuse ;  /* 0x00000013d4307223 */ /* 0x180fe20000010014 */
[----:B------:R-:W-:Y:S01]  /*8310*/  FFMA.FTZ R19, R238, R19, R20 ;  /* 0x00000013ee137223 */ /* 0x000fe20000010014 */
[----:B------:R-:W-:Y:S02]  /*8320*/  HADD2.F32 R20, -RZ, R144.H1_H1 ;  /* 0x30000090ff147230 */ /* 0x000fe40000004100 */
[----:B------:R-:W-:Y:S01]  /*8330*/  FADD.FTZ R48, R249, -R48 ;  /* 0x80000030f9307221 */ /* 0x000fe20000010000 */
[----:B------:R-:W-:Y:S01]  /*8340*/  FADD.FTZ R19, R244, -R19 ;  /* 0x80000013f4137221 */ /* 0x000fe20000010000 */
[----:B------:R-:W-:Y:S02]  /*8350*/  F2FP.F16.F32.PACK_AB R49, R49, R189 ;  /* 0x000000bd3131723e */ /* 0x000fe400000000ff */
[C---:B------:R-:W-:Y:S01]  /*8360*/  FMUL.FTZ R48, R22.reuse, R48 ;  /* 0x0000003016307220 */ /* 0x040fe20000410000 */
[----:B------:R-:W-:Y:S01]  /*8370*/  FMUL.FTZ R19, R22, R19 ;  /* 0x0000001316137220 */ /* 0x000fe20000410000 */
[----:B------:R-:W-:-:S02]  /*8380*/  HADD2.F32 R22, -RZ, R184.H1_H1 ;  /* 0x300000b8ff167230 */ /* 0x000fc40000004100 */
[-C--:B------:R-:W-:Y:S01]  /*8390*/  FMUL.FTZ R48, R48, R21.reuse ;  /* 0x0000001530307220 */ /* 0x080fe20000410000 */
[----:B------:R-:W-:-:S03]  /*83a0*/  FMUL.FTZ R19, R19, R21 ;  /* 0x0000001513137220 */ /* 0x000fc60000410000 */
[C---:B------:R-:W-:Y:S01]  /*83b0*/  FFMA.FTZ R52, R48.reuse, R185, R52 ;  /* 0x000000b930347223 */ /* 0x040fe20000010034 */
[----:B------:R-:W-:Y:S02]  /*83c0*/  HADD2.F32 R185, -RZ, R144.H0_H0 ;  /* 0x20000090ffb97230 */ /* 0x000fe40000004100 */
[C---:B------:R-:W-:Y:S01]  /*83d0*/  FMUL.FTZ R20, R19.reuse, R20 ;  /* 0x0000001413147220 */ /* 0x040fe20000410000 */
[----:B------:R-:W-:Y:S02]  /*83e0*/  FFMA.FTZ R22, R19, R22, R53 ;  /* 0x0000001613167223 */ /* 0x000fe40000010035 */
[----:B------:R-:W-:-:S05]  /*83f0*/  FMUL.FTZ R48, R48, R185 ;  /* 0x000000b930307220 */ /* 0x000fca0000410000 */
[----:B------:R-:W-:-:S07]  /*8400*/  F2FP.F16.F32.PACK_AB R48, R20, R48 ;  /* 0x000000301430723e */ /* 0x000fce00000000ff */
.L_x_2685:
[----:B------:R-:W1:Y:S01]  /*8410*/  @P1 LDC.64 R20, c[0x0][0x478] ;  /* 0x00011e00ff141b82 */ /* 0x000e620000000a00 */
[----:B------:R-:W-:Y:S01]  /*8420*/  MOV R53, R22 ;  /* 0x0000001600357202 */ /* 0x000fe20000000f00 */
[----:B-1----:R-:W-:-:S05]  /*8430*/  @P1 IMAD.WIDE.U32 R20, R18, 0x10, R20 ;  /* 0x0000001012141825 */ /* 0x002fca00078e0014 */
[----:B------:R1:W-:Y:S02]  /*8440*/  @P1 STG.E.128 desc[UR6][R20.64], R24 ;  /* 0x0000001814001986 */ /* 0x0003e4000c101d06 */
[----:B-1----:R-:W1:Y:S02]  /*8450*/  LDC.64 R20, c[0x0][0x468] ;  /* 0x00011a00ff147b82 */ /* 0x002e640000000a00 */
[----:B-1----:R-:W-:-:S05]  /*8460*/  IMAD.WIDE.U32 R18, R18, 0x10, R20 ;  /* 0x0000001012127825 */ /* 0x002fca00078e0014 */
[----:B------:R1:W-:Y:S02]  /*8470*/  STG.E.128 desc[UR6][R18.64], R48 ;  /* 0x0000003012007986 */ /* 0x0003e4000c101d06 */
[----:B-1----:R-:W-:Y:S02]  /*8480*/  MOV R48, R187 ;  /* 0x000000bb00307202 */ /* 0x002fe40000000f00 */
[----:B------:R-:W-:Y:S02]  /*8490*/  MOV R49, R186 ;  /* 0x000000ba00317202 */ /* 0x000fe40000000f00 */
[----:B------:R-:W-:Y:S02]  /*84a0*/  MOV R50, R188 ;  /* 0x000000bc00327202 */ /* 0x000fe40000000f00 */
[----:B------:R-:W-:Y:S01]  /*84b0*/  MOV R51, R190 ;  /* 0x000000be00337202 */ /* 0x000fe20000000f00 */
[----:B------:R-:W-:Y:S06]  /*84c0*/  BRA `(.L_x_2683) ;  /* 0x0000003800307947 */ /* 0x000fec0003800000 */
.L_x_2666:
[----:B------:R-:W-:Y:S04]  /*84d0*/  BSSY.RECONVERGENT B2, `(.L_x_2686) ;  /* 0x00000b8000027945 */ /* 0x000fe80003800200 */
[----:B------:R-:W-:Y:S05]  /*84e0*/  @!P1 BRA `(.L_x_2687) ;  /* 0x0000000800d89947 */ /* 0x000fea0003800000 */
[----:B------:R-:W1:Y:S02]  /*84f0*/  LDC.64 R184, c[0x0][0x390] ;  /* 0x0000e400ffb87b82 */ /* 0x000e640000000a00 */
[----:B-1----:R-:W-:-:S06]  /*8500*/  IMAD.WIDE.U32 R184, R18, 0x10, R184 ;  /* 0x0000001012b87825 */ /* 0x002fcc00078e00b8 */
[----:B------:R-:W5:Y:S01]  /*8510*/  LDG.E.128 R184, desc[UR6][R184.64] ;  /* 0x00000006b8b87981 */ /* 0x000f62000c1e1d00 */
[----:B------:R-:W-:-:S04]  /*8520*/  UISETP.NE.U32.AND UP0, UPT, UR12, URZ, UPT ;  /* 0x000000ff0c00728c */ /* 0x000fc8000bf05070 */
[----:B------:R-:W-:-:S09]  /*8530*/  UISETP.NE.AND.EX UP0, UPT, UR13, URZ, UPT, UP0 ;  /* 0x000000ff0d00728c */ /* 0x000fd2000bf05300 */
[----:B------:R-:W-:Y:S05]  /*8540*/  BRA.U UP0, `(.L_x_2688) ;  /* 0x0000000500387547 */ /* 0x000fea000b800000 */
[----:B------:R-:W2:Y:S01]  /*8550*/  LDL R190, [R1] ;  /* 0x0000000001be7983 */ /* 0x000ea20000100800 */
[----:B------:R-:W-:Y:S01]  /*8560*/  FFMA.FTZ R188, R206, R19, R20 ;  /* 0x00000013cebc7223 */ /* 0x000fe20000010014 */
[----:B------:R-:W-:Y:S02]  /*8570*/  HADD2.F32 R189, -RZ, R44.H0_H0 ;  /* 0x2000002cffbd7230 */ /* 0x000fe40000004100 */
[--C-:B-----5:R-:W-:Y:S02]  /*8580*/  HADD2.F32 R191, -RZ, R185.reuse.H0_H0 ;  /* 0x200000b9ffbf7230 */ /* 0x120fe40000004100 */
[----:B------:R-:W-:Y:S01]  /*8590*/  FADD.FTZ R188, R230, -R188 ;  /* 0x800000bce6bc7221 */ /* 0x000fe20000010000 */
[----:B------:R-:W-:Y:S02]  /*85a0*/  HADD2.F32 R185, -RZ, R185.H1_H1 ;  /* 0x300000b9ffb97230 */ /* 0x000fe40000004100 */
[----:B------:R-:W-:Y:S02]  /*85b0*/  HADD2.F32 R236, -RZ, R47.H1_H1 ;  /* 0x3000002fffec7230 */ /* 0x000fe40000004100 */
[----:B------:R-:W-:Y:S01]  /*85c0*/  FFMA.FTZ R188, R22, R188, R189 ;  /* 0x000000bc16bc7223 */ /* 0x000fe200000100bd */
[----:B------:R-:W-:-:S02]  /*85d0*/  HADD2.F32 R189, -RZ, R184.H0_H0 ;  /* 0x200000b8ffbd7230 */ /* 0x000fc40000004100 */
[----:B------:R-:W-:Y:S02]  /*85e0*/  HADD2.F32 R184, -RZ, R184.H1_H1 ;  /* 0x300000b8ffb87230 */ /* 0x000fe40000004100 */
[----:B------:R-:W-:-:S04]  /*85f0*/  FMUL.FTZ R188, R188, R21 ;  /* 0x00000015bcbc7220 */ /* 0x000fc80000410000 */
[----:B------:R-:W-:Y:S01]  /*8600*/  FFMA.FTZ R196, R188, R189, R84 ;  /* 0x000000bdbcc47223 */ /* 0x000fe20000010054 */
[----:B------:R-:W-:Y:S01]  /*8610*/  FFMA.FTZ R84, R220, R19, R20 ;  /* 0x00000013dc547223 */ /* 0x000fe20000010014 */
[----:B------:R-:W-:-:S03]  /*8620*/  HADD2.F32 R189, -RZ, R44.H1_H1 ;  /* 0x3000002cffbd7230 */ /* 0x000fc60000004100 */
[----:B--2---:R-:W-:Y:S01]  /*8630*/  FADD.FTZ R84, R190, -R84 ;  /* 0x80000054be547221 */ /* 0x004fe20000010000 */
[--C-:B------:R-:W-:Y:S02]  /*8640*/  HADD2.F32 R190, -RZ, R186.reuse.H0_H0 ;  /* 0x200000baffbe7230 */ /* 0x100fe40000004100 */
[----:B------:R-:W-:Y:S02]  /*8650*/  HADD2.F32 R186, -RZ, R186.H1_H1 ;  /* 0x300000baffba7230 */ /* 0x000fe40000004100 */
[----:B------:R-:W-:Y:S01]  /*8660*/  FFMA.FTZ R84, R22, R84, R189 ;  /* 0x0000005416547223 */ /* 0x000fe200000100bd */
[----:B------:R-:W-:-:S03]  /*8670*/  HADD2.F32 R189, -RZ, R45.H0_H0 ;  /* 0x2000002dffbd7230 */ /* 0x000fc60000004100 */
[----:B------:R-:W-:-:S04]  /*8680*/  FMUL.FTZ R84, R84, R21 ;  /* 0x0000001554547220 */ /* 0x000fc80000410000 */
[----:B------:R-:W-:Y:S01]  /*8690*/  FFMA.FTZ R184, R84, R184, R85 ;  /* 0x000000b854b87223 */ /* 0x000fe20000010055 */
[----:B------:R-:W-:-:S04]  /*86a0*/  FFMA.FTZ R85, R211, R19, R20 ;  /* 0x00000013d3557223 */ /* 0x000fc80000010014 */
[----:B------:R-:W-:-:S04]  /*86b0*/  FADD.FTZ R85, R248, -R85 ;  /* 0x80000055f8557221 */ /* 0x000fc80000010000 */
[----:B------:R-:W-:Y:S01]  /*86c0*/  FFMA.FTZ R85, R22, R85, R189 ;  /* 0x0000005516557223 */ /* 0x000fe200000100bd */
[----:B------:R-:W-:-:S03]  /*86d0*/  HADD2.F32 R189, -RZ, R45.H1_H1 ;  /* 0x3000002dffbd7230 */ /* 0x000fc60000004100 */
[----:B------:R-:W-:-:S04]  /*86e0*/  FMUL.FTZ R85, R85, R21 ;  /* 0x0000001555557220 */ /* 0x000fc80000410000 */
[----:B------:R-:W-:Y:S01]  /*86f0*/  FFMA.FTZ R191, R85, R191, R86 ;  /* 0x000000bf55bf7223 */ /* 0x000fe20000010056 */
[----:B------:R-:W-:-:S04]  /*8700*/  FFMA.FTZ R86, R200, R19, R20 ;  /* 0x00000013c8567223 */ /* 0x000fc80000010014 */
[----:B------:R-:W-:-:S04]  /*8710*/  FADD.FTZ R86, R243, -R86 ;  /* 0x80000056f3567221 */ /* 0x000fc80000010000 */
        /* <DEDUP_REMOVED lines=19> */
[--C-:B------:R-:W-:Y:S02]  /*8850*/  HADD2.F32 R189, -RZ, R187.reuse.H0_H0 ;  /* 0x200000bbffbd7230 */ /* 0x100fe40000004100 */
[----:B------:R-:W-:Y:S02]  /*8860*/  HADD2.F32 R187, -RZ, R187.H1_H1 ;  /* 0x300000bbffbb7230 */ /* 0x000fe40000004100 */
[----:B------:R-:W-:-:S04]  /*8870*/  FMUL.FTZ R81, R81, R21 ;  /* 0x0000001551517220 */ /* 0x000fc80000410000 */
[----:B------:R-:W-:Y:S01]  /*8880*/  FFMA.FTZ R189, R81, R189, R82 ;  /* 0x000000bd51bd7223 */ /* 0x000fe20000010052 */
[----:B------:R-:W-:-:S04]  /*8890*/  FFMA.FTZ R82, R15, R19, R20 ;  /* 0x000000130f527223 */ /* 0x000fc80000010014 */
[----:B------:R-:W-:-:S04]  /*88a0*/  FADD.FTZ R82, R205, -R82 ;  /* 0x80000052cd527221 */ /* 0x000fc80000010000 */
[----:B------:R-:W-:-:S04]  /*88b0*/  FFMA.FTZ R82, R22, R82, R236 ;  /* 0x0000005216527223 */ /* 0x000fc800000100ec */
[----:B------:R-:W-:-:S04]  /*88c0*/  FMUL.FTZ R82, R82, R21 ;  /* 0x0000001552527220 */ /* 0x000fc80000410000 */
[----:B------:R-:W-:Y:S01]  /*88d0*/  FFMA.FTZ R187, R82, R187, R83 ;  /* 0x000000bb52bb7223 */ /* 0x000fe20000010053 */
[----:B------:R-:W-:-:S05]  /*88e0*/  HADD2.F32 R83, -RZ, R179.H0_H0 ;  /* 0x200000b3ff537230 */ /* 0x000fca0000004100 */
[----:B------:R-:W-:Y:S01]  /*88f0*/  FMUL.FTZ R81, R83, R81 ;  /* 0x0000005153517220 */ /* 0x000fe20000410000 */
[----:B------:R-:W-:-:S05]  /*8900*/  HADD2.F32 R83, -RZ, R179.H1_H1 ;  /* 0x300000b3ff537230 */ /* 0x000fca0000004100 */
[----:B------:R-:W-:Y:S01]  /*8910*/  FMUL.FTZ R83, R83, R82 ;  /* 0x0000005253537220 */ /* 0x000fe20000410000 */
[----:B------:R-:W-:-:S04]  /*8920*/  HADD2.F32 R82, -RZ, R176.H1_H1 ;  /* 0x300000b0ff527230 */ /* 0x000fc80000004100 */
[----:B------:R-:W-:Y:S01]  /*8930*/  F2FP.F16.F32.PACK_AB R83, R83, R81 ;  /* 0x000000515353723e */ /* 0x000fe200000000ff */
[----:B------:R-:W-:Y:S02]  /*8940*/  HADD2.F32 R81, -RZ, R178.H0_H0 ;  /* 0x200000b2ff517230 */ /* 0x000fe40000004100 */
[----:B------:R-:W-:-:S03]  /*8950*/  FMUL.FTZ R84, R82, R84 ;  /* 0x0000005452547220 */ /* 0x000fc60000410000 */
[----:B------:R-:W-:Y:S01]  /*8960*/  FMUL.FTZ R236, R81, R87 ;  /* 0x0000005751ec7220 */ /* 0x000fe20000410000 */
[----:B------:R-:W-:-:S05]  /*8970*/  HADD2.F32 R81, -RZ, R178.H1_H1 ;  /* 0x300000b2ff517230 */ /* 0x000fca0000004100 */
[----:B------:R-:W-:Y:S01]  /*8980*/  FMUL.FTZ R87, R81, R80 ;  /* 0x0000005051577220 */ /* 0x000fe20000410000 */
[--C-:B------:R-:W-:Y:S02]  /*8990*/  HADD2.F32 R80, -RZ, R177.reuse.H0_H0 ;  /* 0x200000b1ff507230 */ /* 0x100fe40000004100 */
[----:B------:R-:W-:Y:S02]  /*89a0*/  HADD2.F32 R81, -RZ, R177.H1_H1 ;  /* 0x300000b1ff517230 */ /* 0x000fe40000004100 */
[----:B------:R-:W-:Y:S01]  /*89b0*/  F2FP.F16.F32.PACK_AB R82, R87, R236 ;  /* 0x000000ec5752723e */ /* 0x000fe200000000ff */
[----:B------:R-:W-:Y:S01]  /*89c0*/  FMUL.FTZ R85, R80, R85 ;  /* 0x0000005550557220 */ /* 0x000fe20000410000 */
[----:B------:R-:W-:Y:S02]  /*89d0*/  HADD2.F32 R80, -RZ, R176.H0_H0 ;  /* 0x200000b0ff507230 */ /* 0x000fe40000004100 */
[----:B------:R-:W-:-:S03]  /*89e0*/  FMUL.FTZ R81, R81, R86 ;  /* 0x0000005651517220 */ /* 0x000fc60000410000 */
[----:B------:R-:W-:Y:S02]  /*89f0*/  FMUL.FTZ R80, R80, R188 ;  /* 0x000000bc50507220 */ /* 0x000fe40000410000 */
[----:B------:R-:W-:-:S03]  /*8a00*/  F2FP.F16.F32.PACK_AB R81, R81, R85 ;  /* 0x000000555151723e */ /* 0x000fc600000000ff */
[----:B------:R-:W-:Y:S01]  /*8a10*/  F2FP.F16.F32.PACK_AB R80, R84, R80 ;  /* 0x000000505450723e */ /* 0x000fe200000000ff */
[----:B------:R-:W-:Y:S06]  /*8a20*/  BRA `(.L_x_2689) ;  /* 0x0000000400447947 */ /* 0x000fec0003800000 */
.L_x_2688:
[----:B------:R-:W2:Y:S01]  /*8a30*/  LDL R188, [R1] ;  /* 0x0000000001bc7983 */ /* 0x000ea20000100800 */
[----:B------:R-:W-:Y:S01]  /*8a40*/  FFMA.FTZ R27, R16, R19, R20 ;  /* 0x00000013101b7223 */ /* 0x000fe20000010014 */
[----:B------:R-:W-:Y:S02]  /*8a50*/  HADD2.F32 R24, -RZ, R47.H0_H0 ;  /* 0x2000002fff187230 */ /* 0x000fe40000004100 */
[----:B-----5:R-:W-:Y:S02]  /*8a60*/  HADD2.F32 R26, -RZ, R187.H0_H0 ;  /* 0x200000bbff1a7230 */ /* 0x020fe40000004100 */
[----:B------:R-:W-:-:S04]  /*8a70*/  FADD.FTZ R27, R222, -R27 ;  /* 0x8000001bde1b7221 */ /* 0x000fc80000010000 */
[----:B------:R-:W-:Y:S01]  /*8a80*/  FFMA.FTZ R27, R22, R27, R24 ;  /* 0x0000001b161b7223 */ /* 0x000fe20000010018 */
[----:B------:R-:W-:-:S03]  /*8a90*/  HADD2.F32 R24, -RZ, R179.H0_H0 ;  /* 0x200000b3ff187230 */ /* 0x000fc60000004100 */
[----:B------:R-:W-:-:S04]  /*8aa0*/  FMUL.FTZ R25, R27, R21 ;  /* 0x000000151b197220 */ /* 0x000fc80000410000 */
[----:B------:R-:W-:Y:S01]  /*8ab0*/  FFMA.FTZ R189, R25, R26, R82 ;  /* 0x0000001a19bd7223 */ /* 0x000fe20000010052 */
[----:B------:R-:W-:Y:S01]  /*8ac0*/  FMUL.FTZ R24, R24, R25 ;  /* 0x0000001918187220 */ /* 0x000fe20000410000 */
[----:B------:R-:W-:Y:S01]  /*8ad0*/  FFMA.FTZ R25, R15, R19, R20 ;  /* 0x000000130f197223 */ /* 0x000fe20000010014 */
[----:B------:R-:W-:Y:S02]  /*8ae0*/  HADD2.F32 R26, -RZ, R47.H1_H1 ;  /* 0x3000002fff1a7230 */ /* 0x000fe40000004100 */
[----:B------:R-:W-:Y:S02]  /*8af0*/  HADD2.F32 R82, -RZ, R187.H1_H1 ;  /* 0x300000bbff527230 */ /* 0x000fe40000004100 */
[----:B------:R-:W-:-:S04]  /*8b00*/  FADD.FTZ R25, R205, -R25 ;  /* 0x80000019cd197221 */ /* 0x000fc80000010000 */
[----:B------:R-:W-:-:S04]  /*8b10*/  FFMA.FTZ R25, R22, R25, R26 ;  /* 0x0000001916197223 */ /* 0x000fc8000001001a */
[C---:B------:R-:W-:Y:S01]  /*8b20*/  FMUL.FTZ R26, R25.reuse, R21 ;  /* 0x00000015191a7220 */ /* 0x040fe20000410000 */
[----:B------:R-:W-:Y:S01]  /*8b30*/  F2FP.F16.F32.PACK_AB R27, R25, R27 ;  /* 0x0000001b191b723e */ /* 0x000fe200000000ff */
[----:B------:R-:W-:Y:S02]  /*8b40*/  HADD2.F32 R25, -RZ, R186.H0_H0 ;  /* 0x200000baff197230 */ /* 0x000fe40000004100 */
[----:B------:R-:W-:Y:S01]  /*8b50*/  FFMA.FTZ R187, R26, R82, R83 ;  /* 0x000000521abb7223 */ /* 0x000fe20000010053 */
[----:B------:R-:W-:Y:S02]  /*8b60*/  HADD2.F32 R83, -RZ, R179.H1_H1 ;  /* 0x300000b3ff537230 */ /* 0x000fe40000004100 */
[----:B------:R-:W-:-:S03]  /*8b70*/  HADD2.F32 R82, -RZ, R46.H0_H0 ;  /* 0x2000002eff527230 */ /* 0x000fc60000004100 */
[----:B------:R-:W-:Y:S01]  /*8b80*/  FMUL.FTZ R83, R83, R26 ;  /* 0x0000001a53537220 */ /* 0x000fe20000410000 */
[----:B------:R-:W-:-:S04]  /*8b90*/  FFMA.FTZ R26, R23, R19, R20 ;  /* 0x00000013171a7223 */ /* 0x000fc80000010014 */
[----:B------:R-:W-:Y:S01]  /*8ba0*/  FADD.FTZ R26, R237, -R26 ;  /* 0x8000001aed1a7221 */ /* 0x000fe20000010000 */
[----:B------:R-:W-:-:S03]  /*8bb0*/  F2FP.F16.F32.PACK_AB R83, R83, R24 ;  /* 0x000000185353723e */ /* 0x000fc600000000ff */
[----:B------:R-:W-:Y:S01]  /*8bc0*/  FFMA.FTZ R26, R22, R26, R82 ;  /* 0x0000001a161a7223 */ /* 0x000fe20000010052 */
[----:B------:R-:W-:-:S03]  /*8bd0*/  HADD2.F32 R82, -RZ, R186.H1_H1 ;  /* 0x300000baff527230 */ /* 0x000fc60000004100 */
[----:B------:R-:W-:-:S04]  /*8be0*/  FMUL.FTZ R24, R26, R21 ;  /* 0x000000151a187220 */ /* 0x000fc80000410000 */
[----:B------:R-:W-:Y:S01]  /*8bf0*/  FFMA.FTZ R190, R24, R25, R80 ;  /* 0x0000001918be7223 */ /* 0x000fe20000010050 */
[----:B------:R-:W-:Y:S02]  /*8c00*/  HADD2.F32 R25, -RZ, R178.H0_H0 ;  /* 0x200000b2ff197230 */ /* 0x000fe40000004100 */
[----:B------:R-:W-:-:S03]  /*8c10*/  HADD2.F32 R80, -RZ, R46.H1_H1 ;  /* 0x3000002eff507230 */ /* 0x000fc60000004100 */
[----:B------:R-:W-:Y:S01]  /*8c20*/  FMUL.FTZ R24, R25, R24 ;  /* 0x0000001819187220 */ /* 0x000fe20000410000 */
[----:B------:R-:W-:-:S04]  /*8c30*/  FFMA.FTZ R25, R17, R19, R20 ;  /* 0x0000001311197223 */ /* 0x000fc80000010014 */
[----:B------:R-:W-:-:S04]  /*8c40*/  FADD.FTZ R25, R226, -R25 ;  /* 0x80000019e2197221 */ /* 0x000fc80000010000 */
[----:B------:R-:W-:-:S04]  /*8c50*/  FFMA.FTZ R25, R22, R25, R80 ;  /* 0x0000001916197223 */ /* 0x000fc80000010050 */
[C---:B------:R-:W-:Y:S01]  /*8c60*/  FMUL.FTZ R80, R25.reuse, R21 ;  /* 0x0000001519507220 */ /* 0x040fe20000410000 */
[----:B------:R-:W-:Y:S01]  /*8c70*/  F2FP.F16.F32.PACK_AB R26, R25, R26 ;  /* 0x0000001a191a723e */ /* 0x000fe200000000ff */
[----:B------:R-:W-:Y:S02]  /*8c80*/  HADD2.F32 R25, -RZ, R178.H1_H1 ;  /* 0x300000b2ff197230 */ /* 0x000fe40000004100 */
[----:B------:R-:W-:Y:S01]  /*8c90*/  FFMA.FTZ R186, R80, R82, R81 ;  /* 0x0000005250ba7223 */ /* 0x000fe20000010051 */
[--C-:B------:R-:W-:Y:S02]  /*8ca0*/  HADD2.F32 R81, -RZ, R45.reuse.H1_H1 ;  /* 0x3000002dff517230 */ /* 0x100fe40000004100 */
[----:B------:R-:W-:Y:S01]  /*8cb0*/  FMUL.FTZ R82, R25, R80 ;  /* 0x0000005019527220 */ /* 0x000fe20000410000 */
[----:B------:R-:W-:Y:S01]  /*8cc0*/  FFMA.FTZ R25, R211, R19, R20 ;  /* 0x00000013d3197223 */ /* 0x000fe20000010014 */
[----:B------:R-:W-:-:S03]  /*8cd0*/  HADD2.F32 R80, -RZ, R45.H0_H0 ;  /* 0x2000002dff507230 */ /* 0x000fc60000004100 */
[----:B------:R-:W-:Y:S01]  /*8ce0*/  FADD.FTZ R25, R248, -R25 ;  /* 0x80000019f8197221 */ /* 0x000fe20000010000 */
[----:B------:R-:W-:-:S03]  /*8cf0*/  F2FP.F16.F32.PACK_AB R82, R82, R24 ;  /* 0x000000185252723e */ /* 0x000fc600000000ff */
[----:B------:R-:W-:Y:S01]  /*8d00*/  FFMA.FTZ R25, R22, R25, R80 ;  /* 0x0000001916197223 */ /* 0x000fe20000010050 */
[----:B------:R-:W-:-:S03]  /*8d10*/  HADD2.F32 R80, -RZ, R185.H0_H0 ;  /* 0x200000b9ff507230 */ /* 0x000fc60000004100 */
        /* <DEDUP_REMOVED lines=15> */
[----:B------:R-:W-:-:S04]  /*8e10*/  HADD2.F32 R86, -RZ, R184.H0_H0 ;  /* 0x200000b8ff567230 */ /* 0x000fc80000004100 */
[----:B------:R-:W-:Y:S01]  /*8e20*/  F2FP.F16.F32.PACK_AB R81, R81, R24 ;  /* 0x000000185151723e */ /* 0x000fe200000000ff */
[----:B------:R-:W-:-:S04]  /*8e30*/  FFMA.FTZ R24, R206, R19, R20 ;  /* 0x00000013ce187223 */ /* 0x000fc80000010014 */
[----:B------:R-:W-:-:S04]  /*8e40*/  FADD.FTZ R24, R230, -R24 ;  /* 0x80000018e6187221 */ /* 0x000fc80000010000 */
[----:B------:R-:W-:-:S04]  /*8e50*/  FFMA.FTZ R24, R22, R24, R80 ;  /* 0x0000001816187223 */ /* 0x000fc80000010050 */
[----:B------:R-:W-:-:S04]  /*8e60*/  FMUL.FTZ R80, R24, R21 ;  /* 0x0000001518507220 */ /* 0x000fc80000410000 */
[----:B------:R-:W-:Y:S01]  /*8e70*/  FFMA.FTZ R196, R80, R86, R84 ;  /* 0x0000005650c47223 */ /* 0x000fe20000010054 */
[----:B------:R-:W-:Y:S01]  /*8e80*/  FMUL.FTZ R87, R87, R80 ;  /* 0x0000005057577220 */ /* 0x000fe20000410000 */
[----:B------:R-:W-:Y:S01]  /*8e90*/  FFMA.FTZ R80, R220, R19, R20 ;  /* 0x00000013dc507223 */ /* 0x000fe20000010014 */
[----:B------:R-:W-:Y:S02]  /*8ea0*/  HADD2.F32 R84, -RZ, R44.H1_H1 ;  /* 0x3000002cff547230 */ /* 0x000fe40000004100 */
[----:B------:R-:W-:Y:S02]  /*8eb0*/  HADD2.F32 R86, -RZ, R184.H1_H1 ;  /* 0x300000b8ff567230 */ /* 0x000fe40000004100 */
[----:B--2---:R-:W-:-:S04]  /*8ec0*/  FADD.FTZ R80, R188, -R80 ;  /* 0x80000050bc507221 */ /* 0x004fc80000010000 */
[----:B------:R-:W-:-:S04]  /*8ed0*/  FFMA.FTZ R84, R22, R80, R84 ;  /* 0x0000005016547223 */ /* 0x000fc80000010054 */
[C---:B------:R-:W-:Y:S01]  /*8ee0*/  FMUL.FTZ R80, R84.reuse, R21 ;  /* 0x0000001554507220 */ /* 0x040fe20000410000 */
[----:B------:R-:W-:-:S03]  /*8ef0*/  F2FP.F16.F32.PACK_AB R24, R84, R24 ;  /* 0x000000185418723e */ /* 0x000fc600000000ff */
[----:B------:R-:W-:Y:S01]  /*8f00*/  FFMA.FTZ R184, R80, R86, R85 ;  /* 0x0000005650b87223 */ /* 0x000fe20000010055 */
[----:B------:R-:W-:-:S05]  /*8f10*/  HADD2.F32 R85, -RZ, R176.H1_H1 ;  /* 0x300000b0ff557230 */ /* 0x000fca0000004100 */
[----:B------:R-:W-:-:S05]  /*8f20*/  FMUL.FTZ R80, R85, R80 ;  /* 0x0000005055507220 */ /* 0x000fca0000410000 */
[----:B------:R-:W-:-:S07]  /*8f30*/  F2FP.F16.F32.PACK_AB R80, R80, R87 ;  /* 0x000000575050723e */ /* 0x000fce00000000ff */
.L_x_2689:
[----:B------:R-:W-:Y:S02]  /*8f40*/  ISETP.NE.U32.AND P1, PT, RZ, UR12, PT ;  /* 0x0000000cff007c0c */ /* 0x000fe4000bf25070 */
[----:B------:R-:W-:Y:S02]  /*8f50*/  MOV R86, R191 ;  /* 0x000000bf00567202 */ /* 0x000fe40000000f00 */
[----:B------:R-:W-:Y:S02]  /*8f60*/  ISETP.NE.AND.EX P1, PT, RZ, UR13, PT, P1 ;  /* 0x0000000dff007c0c */ /* 0x000fe4000bf25310 */
[----:B------:R-:W-:-:S11]  /*8f70*/  MOV R87, R185 ;  /* 0x000000b900577202 */ /* 0x000fd60000000f00 */
        /* <DEDUP_REMOVED lines=13> */
.L_x_2687:
[----:B------:R-:W-:Y:S05]  /*9050*/  BSYNC.RECONVERGENT B2 ;  /* 0x0000000000027941 */ /* 0x000fea0003800200 */
.L_x_2686:
        /* <DEDUP_REMOVED lines=84> */
[----:B------:R-:W-:-:S03]  /*95a0*/  F2FP.F16.F32.PACK_AB R24, R76, R24 ;  /* 0x000000184c18723e */ /* 0x000fc600000000ff */
[----:B------:R-:W-:Y:S01]  /*95b0*/  FFMA.FTZ R184, R72, R78, R77 ;  /* 0x0000004e48b87223 */ /* 0x000fe2000001004d */
[----:B------:R-:W-:-:S05]  /*95c0*/  HADD2.F32 R77, -RZ, R168.H1_H1 ;  /* 0x300000a8ff4d7230 */ /* 0x000fca0000004100 */
[----:B------:R-:W-:-:S05]  /*95d0*/  FMUL.FTZ R72, R77, R72 ;  /* 0x000000484d487220 */ /* 0x000fca0000410000 */
[----:B------:R-:W-:Y:S01]  /*95e0*/  F2FP.F16.F32.PACK_AB R72, R72, R79 ;  /* 0x0000004f4848723e */ /* 0x000fe200000000ff */
[----:B------:R-:W-:Y:S06]  /*95f0*/  BRA `(.L_x_2693) ;  /* 0x0000000400307947 */ /* 0x000fec0003800000 */
.L_x_2692:
[----:B------:R-:W-:Y:S01]  /*9600*/  FFMA.FTZ R188, R229, R19, R20 ;  /* 0x00000013e5bc7223 */ /* 0x000fe20000010014 */
[----:B-----5:R-:W-:Y:S02]  /*9610*/  HADD2.F32 R189, -RZ, R40.H0_H0 ;  /* 0x20000028ffbd7230 */ /* 0x020fe40000004100 */
[--C-:B------:R-:W-:Y:S02]  /*9620*/  HADD2.F32 R191, -RZ, R185.reuse.H0_H0 ;  /* 0x200000b9ffbf7230 */ /* 0x100fe40000004100 */
[----:B------:R-:W-:Y:S01]  /*9630*/  FADD.FTZ R188, R236, -R188 ;  /* 0x800000bcecbc7221 */ /* 0x000fe20000010000 */
[----:B------:R-:W-:Y:S02]  /*9640*/  HADD2.F32 R185, -RZ, R185.H1_H1 ;  /* 0x300000b9ffb97230 */ /* 0x000fe40000004100 */
[----:B------:R-:W-:Y:S02]  /*9650*/  HADD2.F32 R190, -RZ, R186.H0_H0 ;  /* 0x200000baffbe7230 */ /* 0x000fe40000004100 */
[----:B------:R-:W-:Y:S01]  /*9660*/  FFMA.FTZ R188, R22, R188, R189 ;  /* 0x000000bc16bc7223 */ /* 0x000fe200000100bd */
[----:B------:R-:W-:-:S02]  /*9670*/  HADD2.F32 R189, -RZ, R184.H0_H0 ;  /* 0x200000b8ffbd7230 */ /* 0x000fc40000004100 */
[----:B------:R-:W-:Y:S02]  /*9680*/  HADD2.F32 R184, -RZ, R184.H1_H1 ;  /* 0x300000b8ffb87230 */ /* 0x000fe40000004100 */
[----:B------:R-:W-:Y:S01]  /*9690*/  FMUL.FTZ R188, R188, R21 ;  /* 0x00000015bcbc7220 */ /* 0x000fe20000410000 */
[----:B------:R-:W-:-:S03]  /*96a0*/  HADD2.F32 R186, -RZ, R186.H1_H1 ;  /* 0x300000baffba7230 */ /* 0x000fc60000004100 */
[----:B------:R-:W-:Y:S01]  /*96b0*/  FFMA.FTZ R196, R188, R189, R76 ;  /* 0x000000bdbcc47223 */ /* 0x000fe2000001004c */
[----:B------:R-:W-:-:S04]  /*96c0*/  FFMA.FTZ R76, R219, R19, R20 ;  /* 0x00000013db4c7223 */ /* 0x000fc80000010014 */
[----:B------:R-:W-:Y:S01]  /*96d0*/  FADD.FTZ R189, R252, -R76 ;  /* 0x8000004cfcbd7221 */ /* 0x000fe20000010000 */
[----:B------:R-:W-:-:S05]  /*96e0*/  HADD2.F32 R76, -RZ, R40.H1_H1 ;  /* 0x30000028ff4c7230 */ /* 0x000fca0000004100 */
[----:B------:R-:W-:-:S04]  /*96f0*/  FFMA.FTZ R76, R22, R189, R76 ;  /* 0x000000bd164c7223 */ /* 0x000fc8000001004c */
[----:B------:R-:W-:-:S04]  /*9700*/  FMUL.FTZ R76, R76, R21 ;  /* 0x000000154c4c7220 */ /* 0x000fc80000410000 */
[----:B------:R-:W-:Y:S01]  /*9710*/  FFMA.FTZ R184, R76, R184, R77 ;  /* 0x000000b84cb87223 */ /* 0x000fe2000001004d */
[----:B------:R-:W-:-:S04]  /*9720*/  FFMA.FTZ R77, R210, R19, R20 ;  /* 0x00000013d24d7223 */ /* 0x000fc80000010014 */
[----:B------:R-:W-:Y:S01]  /*9730*/  FADD.FTZ R189, R247, -R77 ;  /* 0x8000004df7bd7221 */ /* 0x000fe20000010000 */
[----:B------:R-:W-:-:S05]  /*9740*/  HADD2.F32 R77, -RZ, R41.H0_H0 ;  /* 0x20000029ff4d7230 */ /* 0x000fca0000004100 */
[----:B------:R-:W-:-:S04]  /*9750*/  FFMA.FTZ R77, R22, R189, R77 ;  /* 0x000000bd164d7223 */ /* 0x000fc8000001004d */
[----:B------:R-:W-:-:S04]  /*9760*/  FMUL.FTZ R77, R77, R21 ;  /* 0x000000154d4d7220 */ /* 0x000fc80000410000 */
        /* <DEDUP_REMOVED lines=22> */
[----:B------:R-:W-:Y:S01]  /*98d0*/  FFMA.FTZ R73, R22, R189, R73 ;  /* 0x000000bd16497223 */ /* 0x000fe20000010049 */
[--C-:B------:R-:W-:Y:S02]  /*98e0*/  HADD2.F32 R189, -RZ, R187.reuse.H0_H0 ;  /* 0x200000bbffbd7230 */ /* 0x100fe40000004100 */
[----:B------:R-:W-:Y:S02]  /*98f0*/  HADD2.F32 R187, -RZ, R187.H1_H1 ;  /* 0x300000bbffbb7230 */ /* 0x000fe40000004100 */
        /* <DEDUP_REMOVED lines=27> */
[----:B------:R-:W-:-:S07]  /*9ab0*/  F2FP.F16.F32.PACK_AB R72, R76, R72 ;  /* 0x000000484c48723e */ /* 0x000fce00000000ff */
.L_x_2693:
[----:B------:R-:W1:Y:S01]  /*9ac0*/  @P1 LDC.64 R76, c[0x0][0x478] ;  /* 0x00011e00ff4c1b82 */ /* 0x000e620000000a00 */
[----:B------:R-:W-:Y:S02]  /*9ad0*/  MOV R78, R191 ;  /* 0x000000bf004e7202 */ /* 0x000fe40000000f00 */
[----:B------:R-:W-:Y:S01]  /*9ae0*/  MOV R79, R185 ;  /* 0x000000b9004f7202 */ /* 0x000fe20000000f00 */
        /* <DEDUP_REMOVED lines=12> */
.L_x_2691:
[----:B------:R-:W-:Y:S05]  /*9bb0*/  BSYNC.RECONVERGENT B2 ;  /* 0x0000000000027941 */ /* 0x000fea0003800200 */
.L_x_2690:
        /* <DEDUP_REMOVED lines=90> */
.L_x_2696:
        /* <DEDUP_REMOVED lines=76> */
.L_x_2697:
        /* <DEDUP_REMOVED lines=15> */
.L_x_2695:
[----:B------:R-:W-:Y:S05]  /*a710*/  BSYNC.RECONVERGENT B2 ;  /* 0x0000000000027941 */ /* 0x000fea0003800200 */
.L_x_2694:
        /* <DEDUP_REMOVED lines=90> */
.L_x_2700:
        /* <DEDUP_REMOVED lines=76> */
.L_x_2701:
        /* <DEDUP_REMOVED lines=15> */
.L_x_2699:
[----:B------:R-:W-:Y:S05]  /*b270*/  BSYNC.RECONVERGENT B2 ;  /* 0x0000000000027941 */ /* 0x000fea0003800200 */
.L_x_2698:
[----:B------:R-:W-:Y:S05]  /*b280*/  @!P5 BRA `(.L_x_2683) ;  /* 0x0000000800c0d947 */ /* 0x000fea0003800000 */
[----:B------:R-:W1:Y:S02]  /*b290*/  LDC.64 R184, c[0x0][0x390] ;  /* 0x0000e400ffb87b82 */ /* 0x000e640000000a00 */
[----:B-1----:R-:W-:-:S06]  /*b2a0*/  IMAD.WIDE.U32 R184, R18, 0x10, R184 ;  /* 0x0000001012b87825 */ /* 0x002fcc00078e00b8 */
[----:B------:R-:W5:Y:S01]  /*b2b0*/  LDG.E.128 R184, desc[UR6][R184.64] ;  /* 0x00000006b8b87981 */ /* 0x000f62000c1e1d00 */
[----:B------:R-:W-:-:S04]  /*b2c0*/  ISETP.NE.U32.AND P1, PT, RZ, UR12, PT ;  /* 0x0000000cff007c0c */ /* 0x000fc8000bf25070 */
[----:B------:R-:W-:-:S13]  /*b2d0*/  ISETP.NE.AND.EX P1, PT, RZ, UR13, PT, P1 ;  /* 0x0000000dff007c0c */ /* 0x000fda000bf25310 */
[----:B------:R-:W-:Y:S05]  /*b2e0*/  @!P1 BRA `(.L_x_2702) ;  /* 0x0000000400449947 */ /* 0x000fea0003800000 */
[-CC-:B------:R-:W-:Y:S01]  /*b2f0*/  FFMA.FTZ R27, R0, R19.reuse, R20.reuse ;  /* 0x00000013001b7223 */ /* 0x180fe20000010014 */
[----:B-----5:R-:W-:Y:S02]  /*b300*/  HADD2.F32 R24, -RZ, R31.H1_H1 ;  /* 0x3000001fff187230 */ /* 0x020fe40000004100 */
[----:B------:R-:W-:Y:S01]  /*b310*/  FFMA.FTZ R25, R192, R19, R20 ;  /* 0x00000013c0197223 */ /* 0x000fe20000010014 */
[----:B------:R-:W-:Y:S02]  /*b320*/  HADD2.F32 R26, -RZ, R187.H1_H1 ;  /* 0x300000bbff1a7230 */ /* 0x000fe40000004100 */
[----:B------:R-:W-:Y:S01]  /*b330*/  FADD.FTZ R27, R201, -R27 ;  /* 0x8000001bc91b7221 */ /* 0x000fe20000010000 */
[----:B------:R-:W-:-:S03]  /*b340*/  FADD.FTZ R25, R213, -R25 ;  /* 0x80000019d5197221 */ /* 0x000fc60000010000 */
[----:B------:R-:W-:Y:S01]  /*b350*/  FFMA.FTZ R27, R22, R27, R24 ;  /* 0x0000001b161b7223 */ /* 0x000fe20000010018 */
[----:B------:R-:W-:-:S05]  /*b360*/  HADD2.F32 R24, -RZ, R31.H0_H0 ;  /* 0x2000001fff187230 */ /* 0x000fca0000004100 */
[----:B------:R-:W-:Y:S01]  /*b370*/  FFMA.FTZ R25, R22, R25, R24 ;  /* 0x0000001916197223 */ /* 0x000fe20000010018 */
[----:B------:R-:W-:-:S04]  /*b380*/  FMUL.FTZ R24, R27, R21 ;  /* 0x000000151b187220 */ /* 0x000fc80000410000 */
[----:B------:R-:W-:Y:S01]  /*b390*/  FFMA.FTZ R190, R24, R26, R51 ;  /* 0x0000001a18be7223 */ /* 0x000fe20000010033 */
[----:B------:R-:W-:Y:S01]  /*b3a0*/  FMUL.FTZ R26, R25, R21 ;  /* 0x00000015191a7220 */ /* 0x000fe20000410000 */
[----:B------:R-:W-:Y:S01]  /*b3b0*/  F2FP.F16.F32.PACK_AB R27, R27, R25 ;  /* 0x000000191b1b723e */ /* 0x000fe200000000ff */
[----:B------:R-:W-:Y:S02]  /*b3c0*/  HADD2.F32 R51, -RZ, R187.H0_H0 ;  /* 0x200000bbff337230 */ /* 0x000fe40000004100 */
[----:B------:R-:W-:-:S03]  /*b3d0*/  HADD2.F32 R25, -RZ, R147.H0_H0 ;  /* 0x20000093ff197230 */ /* 0x000fc60000004100 */
[----:B------:R-:W-:Y:S01]  /*b3e0*/  FFMA.FTZ R187, R26, R51, R50 ;  /* 0x000000331abb7223 */ /* 0x000fe20000010032 */
[----:B------:R-:W-:Y:S02]  /*b3f0*/  HADD2.F32 R50, -RZ, R30.H0_H0 ;  /* 0x2000001eff327230 */ /* 0x000fe40000004100 */
[----:B------:R-:W-:Y:S01]  /*b400*/  FMUL.FTZ R25, R25, R26 ;  /* 0x0000001a19197220 */ /* 0x000fe20000410000 */
[----:B------:R-:W-:-:S05]  /*b410*/  HADD2.F32 R26, -RZ, R147.H1_H1 ;  /* 0x30000093ff1a7230 */ /* 0x000fca0000004100 */
[----:B------:R-:W-:Y:S01]  /*b420*/  FMUL.FTZ R24, R26, R24 ;  /* 0x000000181a187220 */ /* 0x000fe20000410000 */
[----:B------:R-:W-:-:S04]  /*b430*/  FFMA.FTZ R26, R193, R19, R20 ;  /* 0x00000013c11a7223 */ /* 0x000fc80000010014 */
[----:B------:R-:W-:Y:S01]  /*b440*/  FADD.FTZ R26, R231, -R26 ;  /* 0x8000001ae71a7221 */ /* 0x000fe20000010000 */
[----:B------:R-:W-:Y:S01]  /*b450*/  F2FP.F16.F32.PACK_AB R51, R24, R25 ;  /* 0x000000191833723e */ /* 0x000fe200000000ff */
[--C-:B------:R-:W-:Y:S02]  /*b460*/  HADD2.F32 R25, -RZ, R186.reuse.H0_H0 ;  /* 0x200000baff197230 */ /* 0x100fe40000004100 */
        /* <DEDUP_REMOVED lines=12> */
[----:B------:R-:W-:Y:S02]  /*b530*/  FFMA.FTZ R25, R195, R19, R20 ;  /* 0x00000013c3197223 */ /* 0x000fe40000010014 */
[----:B------:R-:W-:Y:S01]  /*b540*/  FFMA.FTZ R186, R48, R50, R49 ;  /* 0x0000003230ba7223 */ /* 0x000fe20000010031 */
[----:B------:R-:W-:Y:S02]  /*b550*/  HADD2.F32 R49, -RZ, R146.H1_H1 ;  /* 0x30000092ff317230 */ /* 0x000fe40000004100 */
[----:B------:R-:W-:-:S03]  /*b560*/  FADD.FTZ R25, R239, -R25 ;  /* 0x80000019ef197221 */ /* 0x000fc60000010000 */
[----:B------:R-:W-:Y:S01]  /*b570*/  FMUL.FTZ R49, R49, R48 ;  /* 0x0000003031317220 */ /* 0x000fe20000410000 */
[----:B------:R-:W-:-:S04]  /*b580*/  HADD2.F32 R48, -RZ, R185.H0_H0 ;  /* 0x200000b9ff307230 */ /* 0x000fc80000004100 */
[----:B------:R-:W-:Y:S01]  /*b590*/  F2FP.F16.F32.PACK_AB R50, R49, R24 ;  /* 0x000000183132723e */ /* 0x000fe200000000ff */
[----:B------:R-:W-:Y:S02]  /*b5a0*/  HADD2.F32 R24, -RZ, R29.H0_H0 ;  /* 0x2000001dff187230 */ /* 0x000fe40000004100 */
[----:B------:R-:W-:-:S03]  /*b5b0*/  HADD2.F32 R49, -RZ, R145.H0_H0 ;  /* 0x20000091ff317230 */ /* 0x000fc60000004100 */
        /* <DEDUP_REMOVED lines=11> */
[-CC-:B------:R-:W-:Y:S01]  /*b670*/  FFMA.FTZ R24, R212, R19.reuse, R20.reuse ;  /* 0x00000013d4187223 */ /* 0x180fe20000010014 */
[----:B------:R-:W-:Y:S01]  /*b680*/  FFMA.FTZ R19, R238, R19, R20 ;  /* 0x00000013ee137223 */ /* 0x000fe20000010014 */
[----:B------:R-:W-:Y:S01]  /*b690*/  FFMA.FTZ R55, R48, R54, R55 ;  /* 0x0000003630377223 */ /* 0x000fe20000010037 */
[----:B------:R-:W-:Y:S02]  /*b6a0*/  HADD2.F32 R54, -RZ, R145.H1_H1 ;  /* 0x30000091ff367230 */ /* 0x000fe40000004100 */
[----:B------:R-:W-:Y:S01]  /*b6b0*/  FADD.FTZ R24, R249, -R24 ;  /* 0x80000018f9187221 */ /* 0x000fe20000010000 */
[----:B------:R-:W-:Y:S02]  /*b6c0*/  HADD2.F32 R20, -RZ, R28.H1_H1 ;  /* 0x3000001cff147230 */ /* 0x000fe40000004100 */
[----:B------:R-:W-:Y:S01]  /*b6d0*/  FADD.FTZ R19, R244, -R19 ;  /* 0x80000013f4137221 */ /* 0x000fe20000010000 */
[----:B------:R-:W-:Y:S01]  /*b6e0*/  FMUL.FTZ R48, R54, R48 ;  /* 0x0000003036307220 */ /* 0x000fe20000410000 */
[----:B------:R-:W-:-:S02]  /*b6f0*/  HADD2.F32 R54, -RZ, R184.H0_H0 ;  /* 0x200000b8ff367230 */ /* 0x000fc40000004100 */
[----:B------:R-:W-:Y:S01]  /*b700*/  FFMA.FTZ R19, R22, R19, R20 ;  /* 0x0000001316137223 */ /* 0x000fe20000010014 */
[----:B------:R-:W-:Y:S01]  /*b710*/  HADD2.F32 R20, -RZ, R184.H1_H1 ;  /* 0x300000b8ff147230 */ /* 0x000fe20000004100 */
[----:B------:R-:W-:Y:S01]  /*b720*/  F2FP.F16.F32.PACK_AB R49, R48, R49 ;  /* 0x000000313031723e */ /* 0x000fe200000000ff */
[----:B------:R-:W-:-:S05]  /*b730*/  HADD2.F32 R48, -RZ, R28.H0_H0 ;  /* 0x2000001cff307230 */ /* 0x000fca0000004100 */
[----:B------:R-:W-:-:S04]  /*b740*/  FFMA.FTZ R24, R22, R24, R48 ;  /* 0x0000001816187223 */ /* 0x000fc80000010030 */
[-C--:B------:R-:W-:Y:S01]  /*b750*/  FMUL.FTZ R48, R24, R21.reuse ;  /* 0x0000001518307220 */ /* 0x080fe20000410000 */
[C---:B------:R-:W-:Y:S01]  /*b760*/  FMUL.FTZ R21, R19.reuse, R21 ;  /* 0x0000001513157220 */ /* 0x040fe20000410000 */
[----:B------:R-:W-:Y:S02]  /*b770*/  F2FP.F16.F32.PACK_AB R24, R19, R24 ;  /* 0x000000181318723e */ /* 0x000fe400000000ff */
[----:B------:R-:W-:Y:S01]  /*b780*/  FFMA.FTZ R236, R48, R54, R52 ;  /* 0x0000003630ec7223 */ /* 0x000fe20000010034 */
[----:B------:R-:W-:Y:S01]  /*b790*/  FFMA.FTZ R189, R21, R20, R53 ;  /* 0x0000001415bd7223 */ /* 0x000fe20000010035 */
[--C-:B------:R-:W-:Y:S02]  /*b7a0*/  HADD2.F32 R52, -RZ, R144.reuse.H0_H0 ;  /* 0x20000090ff347230 */ /* 0x100fe40000004100 */
[----:B------:R-:W-:-:S03]  /*b7b0*/  HADD2.F32 R20, -RZ, R144.H1_H1 ;  /* 0x30000090ff147230 */ /* 0x000fc60000004100 */
[----:B------:R-:W-:Y:S02]  /*b7c0*/  FMUL.FTZ R48, R52, R48 ;  /* 0x0000003034307220 */ /* 0x000fe40000410000 */
[----:B------:R-:W-:-:S05]  /*b7d0*/  FMUL.FTZ R20, R20, R21 ;  /* 0x0000001514147220 */ /* 0x000fca0000410000 */
[----:B------:R-:W-:Y:S01]  /*b7e0*/  F2FP.F16.F32.PACK_AB R48, R20, R48 ;  /* 0x000000301430723e */ /* 0x000fe200000000ff */
[----:B------:R-:W-:Y:S06]  /*b7f0*/  BRA `(.L_x_2703) ;  /* 0x0000000400307947 */ /* 0x000fec0003800000 */
.L_x_2702:
[----:B------:R-:W-:Y:S01]  /*b800*/  FFMA.FTZ R188, R212, R19, R20 ;  /* 0x00000013d4bc7223 */ /* 0x000fe20000010014 */
[----:B-----5:R-:W-:-:S03]  /*b810*/  HADD2.F32 R189, -RZ, R28.H0_H0 ;  /* 0x2000001cffbd7230 */ /* 0x020fc60000004100 */
[----:B------:R-:W-:-:S04]  /*b820*/  FADD.FTZ R188, R249, -R188 ;  /* 0x800000bcf9bc7221 */ /* 0x000fc80000010000 */
        /* <DEDUP_REMOVED lines=22> */
[----:B------:R-:W-:Y:S01]  /*b990*/  FFMA.FTZ R54, R22, R184, R54 ;  /* 0x000000b816367223 */ /* 0x000fe20000010036 */
[----:B------:R-:W-:-:S03]  /*b9a0*/  FFMA.FTZ R184, R193, R19, R20 ;  /* 0x00000013c1b87223 */ /* 0x000fc60000010014 */
[----:B------:R-:W-:-:S04]  /*b9b0*/  FMUL.FTZ R54, R54, R21 ;  /* 0x0000001536367220 */ /* 0x000fc80000410000 */
[----:B------:R-:W-:Y:S01]  /*b9c0*/  FFMA.FTZ R55, R54, R185, R55 ;  /* 0x000000b936377223 */ /* 0x000fe20000010037 */
        /* <DEDUP_REMOVED lines=13> */
[-CC-:B------:R-:W-:Y:S01]  /*baa0*/  FFMA.FTZ R49, R0, R19.reuse, R20.reuse ;  /* 0x0000001300317223 */ /* 0x180fe20000010014 */
[----:B------:R-:W-:-:S03]  /*bab0*/  FFMA.FTZ R19, R192, R19, R20 ;  /* 0x00000013c0137223 */ /* 0x000fc60000010014 */
[----:B------:R-:W-:Y:S01]  /*bac0*/  FADD.FTZ R185, R201, -R49 ;  /* 0x80000031c9b97221 */ /* 0x000fe20000010000 */
[--C-:B------:R-:W-:Y:S02]  /*bad0*/  HADD2.F32 R49, -RZ, R31.reuse.H1_H1 ;  /* 0x3000001fff317230 */ /* 0x100fe40000004100 */
[----:B------:R-:W-:Y:S01]  /*bae0*/  FADD.FTZ R20, R213, -R19 ;  /* 0x80000013d5147221 */ /* 0x000fe20000010000 */
[----:B------:R-:W-:Y:S02]  /*baf0*/  HADD2.F32 R19, -RZ, R31.H0_H0 ;  /* 0x2000001fff137230 */ /* 0x000fe40000004100 */
[----:B------:R-:W-:-:S03]  /*bb00*/  FFMA.FTZ R49, R22, R185, R49 ;  /* 0x000000b916317223 */ /* 0x000fc60000010031 */
[----:B------:R-:W-:Y:S01]  /*bb10*/  FFMA.FTZ R20, R22, R20, R19 ;  /* 0x0000001416147223 */ /* 0x000fe20000010013 */
[----:B------:R-:W-:Y:S02]  /*bb20*/  HADD2.F32 R22, -RZ, R187.H0_H0 ;  /* 0x200000bbff167230 */ /* 0x000fe40000004100 */
[-C--:B------:R-:W-:Y:S01]  /*bb30*/  FMUL.FTZ R19, R49, R21.reuse ;  /* 0x0000001531137220 */ /* 0x080fe20000410000 */
[----:B------:R-:W-:Y:S02]  /*bb40*/  HADD2.F32 R49, -RZ, R145.H1_H1 ;  /* 0x30000091ff317230 */ /* 0x000fe40000004100 */
[----:B------:R-:W-:Y:S01]  /*bb50*/  FMUL.FTZ R21, R20, R21 ;  /* 0x0000001514157220 */ /* 0x000fe20000410000 */
[----:B------:R-:W-:-:S03]  /*bb60*/  HADD2.F32 R20, -RZ, R187.H1_H1 ;  /* 0x300000bbff147230 */ /* 0x000fc60000004100 */
[----:B------:R-:W-:Y:S01]  /*bb70*/  FFMA.FTZ R187, R21, R22, R50 ;  /* 0x0000001615bb7223 */ /* 0x000fe20000010032 */
[--C-:B------:R-:W-:Y:S02]  /*bb80*/  HADD2.F32 R22, -RZ, R147.reuse.H0_H0 ;  /* 0x20000093ff167230 */ /* 0x100fe40000004100 */
[----:B------:R-:W-:Y:S01]  /*bb90*/  FFMA.FTZ R190, R19, R20, R51 ;  /* 0x0000001413be7223 */ /* 0x000fe20000010033 */
[----:B------:R-:W-:Y:S02]  /*bba0*/  HADD2.F32 R20, -RZ, R147.H1_H1 ;  /* 0x30000093ff147230 */ /* 0x000fe40000004100 */
[----:B------:R-:W-:Y:S01]  /*bbb0*/  FMUL.FTZ R49, R49, R54 ;  /* 0x0000003631317220 */ /* 0x000fe20000410000 */
[----:B------:R-:W-:Y:S02]  /*bbc0*/  HADD2.F32 R50, -RZ, R144.H1_H1 ;  /* 0x30000090ff327230 */ /* 0x000fe40000004100 */
[----:B------:R-:W-:Y:S01]  /*bbd0*/  FMUL.FTZ R51, R22, R21 ;  /* 0x0000001516337220 */ /* 0x000fe20000410000 */
[----:B------:R-:W-:-:S02]  /*bbe0*/  HADD2.F32 R21, -RZ, R146.H1_H1 ;  /* 0x30000092ff157230 */ /* 0x000fc40000004100 */
[----:B------:R-:W-:Y:S01]  /*bbf0*/  FMUL.FTZ R19, R20, R19 ;  /* 0x0000001314137220 */ /* 0x000fe20000410000 */
[----:B------:R-:W-:Y:S02]  /*bc00*/  HADD2.F32 R20, -RZ, R146.H0_H0 ;  /* 0x20000092ff147230 */ /* 0x000fe40000004100 */
[----:B------:R-:W-:Y:S01]  /*bc10*/  FMUL.FTZ R52, R50, R52 ;  /* 0x0000003432347220 */ /* 0x000fe20000410000 */
[----:B------:R-:W-:Y:S02]  /*bc20*/  HADD2.F32 R22, -RZ, R145.H0_H0 ;  /* 0x20000091ff167230 */ /* 0x000fe40000004100 */
[----:B------:R-:W-:Y:S01]  /*bc30*/  FMUL.FTZ R21, R21, R48 ;  /* 0x0000003015157220 */ /* 0x000fe20000410000 */
[----:B------:R-:W-:Y:S02]  /*bc40*/  HADD2.F32 R48, -RZ, R144.H0_H0 ;  /* 0x20000090ff307230 */ /* 0x000fe40000004100 */
[----:B------:R-:W-:Y:S01]  /*bc50*/  FMUL.FTZ R20, R20, R184 ;  /* 0x000000b814147220 */ /* 0x000fe20000410000 */
[----:B------:R-:W-:Y:S01]  /*bc60*/  F2FP.F16.F32.PACK_AB R51, R19, R51 ;  /* 0x000000331333723e */ /* 0x000fe200000000ff */
[----:B------:R-:W-:Y:S01]  /*bc70*/  FMUL.FTZ R22, R22, R53 ;  /* 0x0000003516167220 */ /* 0x000fe20000410000 */
[----:B------:R-:W-:-:S02]  /*bc80*/  FMUL.FTZ R48, R48, R188 ;  /* 0x000000bc30307220 */ /* 0x000fc40000410000 */
[----:B------:R-:W-:Y:S02]  /*bc90*/  F2FP.F16.F32.PACK_AB R50, R21, R20 ;  /* 0x000000141532723e */ /* 0x000fe400000000ff */
[----:B------:R-:W-:Y:S02]  /*bca0*/  F2FP.F16.F32.PACK_AB R49, R49, R22 ;  /* 0x000000163131723e */ /* 0x000fe400000000ff */
[----:B------:R-:W-:-:S07]  /*bcb0*/  F2FP.F16.F32.PACK_AB R48, R52, R48 ;  /* 0x000000303430723e */ /* 0x000fce00000000ff */
.L_x_2703:
[----:B------:R-:W1:Y:S01]  /*bcc0*/  @P1 LDC.64 R20, c[0x0][0x478] ;  /* 0x00011e00ff141b82 */ /* 0x000e620000000a00 */
[----:B------:R-:W-:Y:S02]  /*bcd0*/  MOV R52, R236 ;  /* 0x000000ec00347202 */ /* 0x000fe40000000f00 */
[----:B------:R-:W-:Y:S02]  /*bce0*/  MOV R53, R189 ;  /* 0x000000bd00357202 */ /* 0x000fe40000000f00 */
        /* <DEDUP_REMOVED lines=9> */
[----:B------:R-:W-:-:S07]  /*bd80*/  MOV R51, R190 ;  /* 0x000000be00337202 */ /* 0x000fce0000000f00 */
.L_x_2683:
[----:B------:R-:W-:Y:S05]  /*bd90*/  BSYNC.RECONVERGENT B1 ;  /* 0x0000000000017941 */ /* 0x000fea0003800200 */
.L_x_2665:
[----:B------:R-:W2:Y:S01]  /*bda0*/  LDL.LU R20, [R1+0x70] ;  /* 0x0000700001147983 */ /* 0x000ea20000300800 */
[----:B------:R-:W2:Y:S02]  /*bdb0*/  LDC.64 R18, c[0x0][0x380] ;  /* 0x0000e000ff127b82 */ /* 0x000ea40000000a00 */
[----:B--2---:R-:W-:-:S04]  /*bdc0*/  LEA R20, R18, R20, 0x2 ;  /* 0x0000001412147211 */ /* 0x004fc800078e10ff */
[----:B------:R-:W-:Y:S01]  /*bdd0*/  ISETP.GE.AND P1, PT, R20, R19, PT ;  /* 0x000000131400720c */ /* 0x000fe20003f26270 */
[----:B------:R1:W-:-:S12]  /*bde0*/  STL [R1+0x70], R20 ;  /* 0x0000701401007387 */ /* 0x0003d80000100800 */
[----:B-1----:R-:W-:Y:S05]  /*bdf0*/  @!P1 BRA `(.L_x_2704) ;  /* 0xffffff4c00d89947 */ /* 0x002fea000383ffff */
.L_x_2644:
[----:B------:R-:W-:Y:S05]  /*be00*/  BSYNC B0 ;  /* 0x0000000000007941 */ /* 0x000fea0003800000 */
.L_x_2643:
[----:B------:R-:W2:Y:S04]  /*be10*/  LDL.LU R25, [R1+0x7c] ;  /* 0x00007c0001197983 */ /* 0x000ea80000300800 */
        /* <DEDUP_REMOVED lines=14> */
[----:B------:R-:W3:Y:S01]  /*bf00*/  LDL.LU R18, [R1+0x48] ;  /* 0x0000480001127983 */ /* 0x000ee20000300800 */
[----:B------:R-:W-:-:S03]  /*bf10*/  MOV R2, 0x400 ;  /* 0x0000040000027802 */ /* 0x000fc60000000f00 */
[----:B------:R-:W3:Y:S04]  /*bf20*/  LDL.LU R215, [R1+0x4c] ;  /* 0x00004c0001d77983 */ /* 0x000ee80000300800 */
[----:B------:R-:W3:Y:S04]  /*bf30*/  LDL.LU R232, [R1+0x50] ;  /* 0x0000500001e87983 */ /* 0x000ee80000300800 */
[----:B------:R-:W3:Y:S04]  /*bf40*/  LDL.LU R233, [R1+0x54] ;  /* 0x0000540001e97983 */ /* 0x000ee80000300800 */
[----:B------:R-:W3:Y:S04]  /*bf50*/  LDL.LU R234, [R1+0x58] ;  /* 0x0000580001ea7983 */ /* 0x000ee80000300800 */
[----:B------:R-:W3:Y:S01]  /*bf60*/  LDL.LU R235, [R1+0x5c] ;  /* 0x00005c0001eb7983 */ /* 0x000ee20000300800 */
[----:B------:R-:W1:Y:S01]  /*bf70*/  S2R R184, SR_TID.X ;  /* 0x0000000000b87919 */ /* 0x000e620000002100 */
[----:B------:R-:W0:Y:S01]  /*bf80*/  S2R R3, SR_CgaCtaId ;  /* 0x0000000000037919 */ /* 0x000e220000008800 */
[----:B------:R-:W-:Y:S05]  /*bf90*/  WARPSYNC.ALL ;  /* 0x0000000000007948 */ /* 0x000fea0003800000 */
[----:B-1----:R-:W-:-:S02]  /*bfa0*/  SHF.R.U32.HI R0, RZ, 0x5, R184 ;  /* 0x00000005ff007819 */ /* 0x002fc400000116b8 */
[----:B----4-:R-:W-:-:S03]  /*bfb0*/  MOV R192, R24 ;  /* 0x0000001800c07202 */ /* 0x010fc60000000f00 */
[----:B--2---:R-:W-:Y:S01]  /*bfc0*/  IMAD R0, R0, 0xa0, R25 ;  /* 0x000000a000007824 */ /* 0x004fe200078e0219 */
[----:B---3--:R-:W-:Y:S02]  /*bfd0*/  MOV R193, R236 ;  /* 0x000000ec00c17202 */ /* 0x008fe40000000f00 */
[----:B------:R-:W-:Y:S01]  /*bfe0*/  MOV R194, R196 ;  /* 0x000000c400c27202 */ /* 0x000fe20000000f00 */
[----:B------:R-:W1:Y:S01]  /*bff0*/  LDCU.128 UR16, c[0x0][0x440] ;  /* 0x00008800ff1077ac */ /* 0x000e620008000c00 */
[----:B------:R-:W2:Y:S01]  /*c000*/  LDL.LU R196, [R1+0x60] ;  /* 0x0000600001c47983 */ /* 0x000ea20000300800 */
[----:B------:R-:W-:Y:S01]  /*c010*/  MOV R195, R187 ;  /* 0x000000bb00c37202 */ /* 0x000fe20000000f00 */
[----:B------:R-:W3:Y:S02]  /*c020*/  LDCU.64 UR4, c[0x0][0x460] ;  /* 0x00008c00ff0477ac */ /* 0x000ee40008000a00 */
[----:B------:R-:W2:Y:S01]  /*c030*/  LDL.LU R197, [R1+0x64] ;  /* 0x0000640001c57983 */ /* 0x000ea20000300800 */
[----:B------:R-:W-:-:S03]  /*c040*/  MOV R4, R186 ;  /* 0x000000ba00047202 */ /* 0x000fc60000000f00 */
[----:B------:R-:W2:Y:S01]  /*c050*/  LDL.LU R198, [R1+0x68] ;  /* 0x0000680001c67983 */ /* 0x000ea20000300800 */
[----:B------:R-:W-:-:S03]  /*c060*/  MOV R5, R185 ;  /* 0x000000b900057202 */ /* 0x000fc60000000f00 */
[----:B------:R-:W2:Y:S01]  /*c070*/  LDL.LU R199, [R1+0x6c] ;  /* 0x00006c0001c77983 */ /* 0x000ea20000300800 */
[----:B------:R-:W-:-:S03]  /*c080*/  MOV R6, R22 ;  /* 0x0000001600067202 */ /* 0x000fc60000000f00 */
[----:B------:R-:W4:Y:S01]  /*c090*/  LDL.LU R185, [R1+0x78] ;  /* 0x0000780001b97983 */ /* 0x000f220000300800 */
[----:B0-----:R-:W-:Y:S02]  /*c0a0*/  LEA R3, R3, R2, 0x18 ;  /* 0x0000000203037211 */ /* 0x001fe400078ec0ff */
[----:B------:R-:W-:Y:S02]  /*c0b0*/  MOV R7, R21 ;  /* 0x0000001500077202 */ /* 0x000fe40000000f00 */
[----:B------:R-:W-:Y:S02]  /*c0c0*/  LEA R33, R0, R3, 0x5 ;  /* 0x0000000300217211 */ /* 0x000fe400078e28ff */
[----:B------:R-:W-:-:S03]  /*c0d0*/  MOV R212, R20 ;  /* 0x0000001400d47202 */ /* 0x000fc60000000f00 */
[----:B------:R-:W-:Y:S01]  /*c0e0*/  STS.128 [R33], R124 ;  /* 0x0000007c21007388 */ /* 0x000fe20000000c00 */
[----:B------:R-:W-:-:S03]  /*c0f0*/  MOV R213, R19 ;  /* 0x0000001300d57202 */ /* 0x000fc60000000f00 */
[----:B------:R-:W-:Y:S01]  /*c100*/  STS.128 [R33+0x10], R120 ;  /* 0x0000107821007388 */ /* 0x000fe20000000c00 */
[----:B------:R-:W-:-:S03]  /*c110*/  MOV R214, R18 ;  /* 0x0000001200d67202 */ /* 0x000fc60000000f00 */
        /* <DEDUP_REMOVED lines=10> */
[----:B------:R-:W0:Y:S04]  /*c1c0*/  LDS R2, [R0] ;  /* 0x0000000000027984 */ /* 0x000e280000000800 */
[----:B------:R-:W1:Y:S04]  /*c1d0*/  LDS R3, [R0+0x1400] ;  /* 0x0014000000037984 */ /* 0x000e680000000800 */
[----:B------:R-:W3:Y:S04]  /*c1e0*/  LDS R34, [R0+0x200] ;  /* 0x0002000000227984 */ /* 0x000ee80000000800 */
        /* <DEDUP_REMOVED lines=38> */
[----:B0-----:R-:W-:-:S05]  /*c450*/  FADD.FTZ R2, RZ, R2 ;  /* 0x00000002ff027221 */ /* 0x001fca0000010000 */
        /* <DEDUP_REMOVED lines=9> */
[----:B--2---:R-:W-:Y:S01]  /*c4f0*/  STS.128 [R33], R196 ;  /* 0x000000c421007388 */ /* 0x004fe20000000c00 */
        /* <DEDUP_REMOVED lines=54> */
[----:B---3--:R-:W-:-:S04]  /*c860*/  FADD.FTZ R34, RZ, R34 ;  /* 0x00000022ff227221 */ /* 0x008fc80000010000 */
[----:B------:R-:W-:-:S03]  /*c870*/  FADD.FTZ R34, R34, R37 ;  /* 0x0000002522227221 */ /* 0x000fc60000010000 */
[----:B------:R-:W1:Y:S01]  /*c880*/  S2UR UR14, SR_CTAID.X ;  /* 0x00000000000e79c3 */ /* 0x000e620000002500 */
[----:B------:R-:W-:-:S07]  /*c890*/  FADD.FTZ R36, R36, R39 ;  /* 0x0000002724247221 */ /* 0x000fce0000010000 */
[----:B0-----:R-:W1:Y:S01]  /*c8a0*/  LDC R49, c[0x0][0x388] ;  /* 0x0000e200ff317b82 */ /* 0x001e620000000800 */
[----:B------:R-:W0:Y:S04]  /*c8b0*/  LDS R84, [R0] ;  /* 0x0000000000547984 */ /* 0x000e280000000800 */
[----:B------:R-:W2:Y:S04]  /*c8c0*/  LDS R80, [R0+0x200] ;  /* 0x0002000000507984 */ /* 0x000ea80000000800 */
[----:B------:R-:W3:Y:S04]  /*c8d0*/  LDS R69, [R0+0x1400] ;  /* 0x0014000000457984 */ /* 0x000ee80000000800 */
        /* <DEDUP_REMOVED lines=8> */
[----:B------:R-:W3:Y:S01]  /*c960*/  LDS R39, [R0+0x4000] ;  /* 0x0040000000277984 */ /* 0x000ee20000000800 */
[----:B------:R-:W-:Y:S01]  /*c970*/  LOP3.LUT R33, R184, 0x7f, RZ, 0x3c, !PT ;  /* 0x0000007fb8217812 */ /* 0x000fe200078e3cff */
[----:B-1----:R-:W-:-:S02]  /*c980*/  IMAD R49, R49, UR14, RZ ;  /* 0x0000000e31317c24 */ /* 0x002fc4000f8e02ff */
[----:B0-----:R-:W-:Y:S01]  /*c990*/  FADD.FTZ R84, RZ, R84 ;  /* 0x00000054ff547221 */ /* 0x001fe20000010000 */
[----:B--2---:R-:W-:Y:S01]  /*c9a0*/  FADD.FTZ R80, RZ, R80 ;  /* 0x00000050ff507221 */ /* 0x004fe20000010000 */
[----:B----4-:R-:W-:Y:S01]  /*c9b0*/  IADD3 R54, PT, PT, R33, R185, RZ ;  /* 0x000000b921367210 */ /* 0x010fe20007ffe0ff */
[----:B------:R-:W-:Y:S01]  /*c9c0*/  FADD.FTZ R34, R34, R91 ;  /* 0x0000005b22227221 */ /* 0x000fe20000010000 */
[----:B---3--:R-:W-:Y:S01]  /*c9d0*/  FADD.FTZ R69, R84, R69 ;  /* 0x0000004554457221 */ /* 0x008fe20000010000 */
[----:B------:R-:W-:Y:S01]  /*c9e0*/  FADD.FTZ R65, R80, R65 ;  /* 0x0000004150417221 */ /* 0x000fe20000010000 */
        /* <DEDUP_REMOVED lines=58> */
.L_x_2706:
[----:B------:R-:W-:Y:S05]  /*cd90*/  BSYNC.RECONVERGENT B0 ;  /* 0x0000000000007941 */ /* 0x000fea0003800200 */
.L_x_2705:
        /* <DEDUP_REMOVED lines=17> */
.L_x_2708:
[----:B------:R-:W-:Y:S05]  /*ceb0*/  BSYNC.RECONVERGENT B0 ;  /* 0x0000000000007941 */ /* 0x000fea0003800200 */
.L_x_2707:
        /* <DEDUP_REMOVED lines=17> */
.L_x_2710:
[----:B------:R-:W-:Y:S05]  /*cfd0*/  BSYNC.RECONVERGENT B0 ;  /* 0x0000000000007941 */ /* 0x000fea0003800200 */
.L_x_2709:
        /* <DEDUP_REMOVED lines=134> */
.L_x_2712:
[----:B------:R-:W-:Y:S05]  /*d840*/  BSYNC.RECONVERGENT B0 ;  /* 0x0000000000007941 */ /* 0x000fea0003800200 */
.L_x_2711:
        /* <DEDUP_REMOVED lines=17> */
.L_x_2714:
[----:B------:R-:W-:Y:S05]  /*d960*/  BSYNC.RECONVERGENT B0 ;  /* 0x0000000000007941 */ /* 0x000fea0003800200 */
.L_x_2713:
        /* <DEDUP_REMOVED lines=17> */
.L_x_2716:
[----:B------:R-:W-:Y:S05]  /*da80*/  BSYNC.RECONVERGENT B0 ;  /* 0x0000000000007941 */ /* 0x000fea0003800200 */
.L_x_2715:
        /* <DEDUP_REMOVED lines=17> */
.L_x_2718:
[----:B------:R-:W-:Y:S05]  /*dba0*/  BSYNC.RECONVERGENT B0 ;  /* 0x0000000000007941 */ /* 0x000fea0003800200 */
.L_x_2717:
        /* <DEDUP_REMOVED lines=17> */
.L_x_2720:
[----:B------:R-:W-:Y:S05]  /*dcc0*/  BSYNC.RECONVERGENT B0 ;  /* 0x0000000000007941 */ /* 0x000fea0003800200 */
.L_x_2719:
        /* <DEDUP_REMOVED lines=17> */
.L_x_2722:
[----:B------:R-:W-:Y:S05]  /*dde0*/  BSYNC.RECONVERGENT B0 ;  /* 0x0000000000007941 */ /* 0x000fea0003800200 */
.L_x_2721:
        /* <DEDUP_REMOVED lines=11> */
.L_x_2664:
[----:B------:R-:W-:Y:S01]  /*dea0*/  HFMA2 R185, -RZ, RZ, 0, 5.9604644775390625e-08 ;  /* 0x00000001ffb97431 */ /* 0x000fe200000001ff */
[----:B------:R-:W-:Y:S01]  /*deb0*/  BSSY B1, `(.L_x_2723) ;  /* 0x0000007000017945 */ /* 0x000fe20003800000 */
[----:B------:R-:W-:Y:S02]  /*dec0*/  MOV R186, R196 ;  /* 0x000000c400ba7202 */ /* 0x000fe40000000f00 */
[----:B------:R-:W-:Y:S02]  /*ded0*/  MOV R184, 0x1f ;  /* 0x0000001f00b87802 */ /* 0x000fe40000000f00 */
[----:B------:R-:W-:-:S07]  /*dee0*/  MOV R19, 0xffffffff ;  /* 0xffffffff00137802 */ /* 0x000fce0000000f00 */
[----:B0----5:R-:W-:Y:S05]  /*def0*/  WARPSYNC.COLLECTIVE R19, `(.L_x_2724) ;  /* 0x0000000013087348 */ /* 0x021fea0003c00000 */
[----:B------:R1:W2:Y:S02]  /*df00*/  SHFL.BFLY P6, R189, R186, R185, R184 ;  /* 0x0c0000b9babd7389 */ /* 0x0002a400000c00b8 */
[----:B012--5:R-:W-:Y:S05]  /*df10*/  ENDCOLLECTIVE ;  /* 0x000000000000791b */ /* 0x027fea0003800000 */
.L_x_2724:
[----:B------:R-:W-:Y:S05]  /*df20*/  BSYNC B1 ;  /* 0x0000000000017941 */ /* 0x000fea0003800000 */
.L_x_2723:
        /* <DEDUP_REMOVED lines=9> */
.L_x_2725:
        /* <DEDUP_REMOVED lines=8> */
.L_x_2726:
[----:B------:R-:W-:Y:S02]  /*e040*/  MOV R186, R20 ;  /* 0x0000001400ba7202 */ /* 0x000fe40000000f00 */
[----:B------:R-:W-:-:S05]  /*e050*/  MOV R19, R189 ;  /* 0x000000bd00137202 */ /* 0x000fca0000000f00 */
[----:B------:R-:W-:Y:S01]  /*e060*/  FADD.FTZ R187, R187, R19 ;  /* 0x00000013bbbb7221 */ /* 0x000fe20000010000 */
[----:B------:R-:W-:-:S07]  /*e070*/  MOV R19, 0xffffffff ;  /* 0xffffffff00137802 */ /* 0x000fce0000000f00 */
[----:B------:R-:W-:Y:S05]  /*e080*/  WARPSYNC.COLLECTIVE R19, `(.L_x_2727) ;  /* 0x0000000013087348 */ /* 0x000fea0003c00000 */
[----:B------:R0:W1:Y:S02]  /*e090*/  SHFL.BFLY P6, R189, R186, R185, R184 ;  /* 0x0c0000b9babd7389 */ /* 0x00006400000c00b8 */
[----:B01----:R-:W-:Y:S05]  /*e0a0*/  ENDCOLLECTIVE ;  /* 0x000000000000791b */ /* 0x003fea0003800000 */
.L_x_2727:
        /* <DEDUP_REMOVED lines=8> */
.L_x_2728:
[----:B------:R-:W-:Y:S02]  /*e130*/  MOV R186, R20 ;  /* 0x0000001400ba7202 */ /* 0x000fe40000000f00 */
[----:B------:R-:W-:-:S05]  /*e140*/  MOV R19, R189 ;  /* 0x000000bd00137202 */ /* 0x000fca0000000f00 */
[----:B------:R-:W-:Y:S01]  /*e150*/  FADD.FTZ R187, R187, R19 ;  /* 0x00000013bbbb7221 */ /* 0x000fe20000010000 */
[----:B------:R-:W-:-:S07]  /*e160*/  MOV R19, 0xffffffff ;  /* 0xffffffff00137802 */ /* 0x000fce0000000f00 */
[----:B------:R-:W-:Y:S05]  /*e170*/  WARPSYNC.COLLECTIVE R19, `(.L_x_2729) ;  /* 0x0000000013087348 */ /* 0x000fea0003c00000 */
[----:B------:R0:W1:Y:S02]  /*e180*/  SHFL.BFLY P6, R189, R186, R185, R184 ;  /* 0x0c0000b9babd7389 */ /* 0x00006400000c00b8 */
[----:B01----:R-:W-:Y:S05]  /*e190*/  ENDCOLLECTIVE ;  /* 0x000000000000791b */ /* 0x003fea0003800000 */
.L_x_2729:
        /* <DEDUP_REMOVED lines=8> */
.L_x_2730:
[----:B------:R-:W-:Y:S02]  /*e220*/  MOV R186, R188 ;  /* 0x000000bc00ba7202 */ /* 0x000fe40000000f00 */
[----:B------:R-:W-:-:S05]  /*e230*/  MOV R19, R189 ;  /* 0x000000bd00137202 */ /* 0x000fca0000000f00 */
[----:B------:R-:W-:Y:S01]  /*e240*/  FADD.FTZ R20, R187, R19 ;  /* 0x00000013bb147221 */ /* 0x000fe20000010000 */
[----:B------:R-:W-:-:S07]  /*e250*/  MOV R19, 0xffffffff ;  /* 0xffffffff00137802 */ /* 0x000fce0000000f00 */
[----:B------:R-:W-:Y:S05]  /*e260*/  WARPSYNC.COLLECTIVE R19, `(.L_x_2731) ;  /* 0x0000000013087348 */ /* 0x000fea0003c00000 */
[----:B------:R0:W1:Y:S02]  /*e270*/  SHFL.BFLY P6, R189, R186, R185, R184 ;  /* 0x0c0000b9babd7389 */ /* 0x00006400000c00b8 */
[----:B01----:R-:W-:Y:S05]  /*e280*/  ENDCOLLECTIVE ;  /* 0x000000000000791b */ /* 0x003fea0003800000 */
.L_x_2731:
        /* <DEDUP_REMOVED lines=8> */
.L_x_2732:
[----:B------:R-:W-:Y:S02]  /*e310*/  MOV R186, R187 ;  /* 0x000000bb00ba7202 */ /* 0x000fe40000000f00 */
[----:B------:R-:W-:-:S07]  /*e320*/  MOV R188, R189 ;  /* 0x000000bd00bc7202 */ /* 0x000fce0000000f00 */
[----:B------:R-:W-:Y:S05]  /*e330*/  WARPSYNC.COLLECTIVE R19, `(.L_x_2733) ;  /* 0x0000000013087348 */ /* 0x000fea0003c00000 */
[----:B------:R0:W1:Y:S02]  /*e340*/  SHFL.BFLY P6, R189, R186, R185, R184 ;  /* 0x0c0000b9babd7389 */ /* 0x00006400000c00b8 */
[----:B01----:R-:W-:Y:S05]  /*e350*/  ENDCOLLECTIVE ;  /* 0x000000000000791b */ /* 0x003fea0003800000 */
.L_x_2733:
[----:B------:R-:W-:Y:S01]  /*e360*/  MOV R184, R189 ;  /* 0x000000bd00b87202 */ /* 0x000fe20000000f00 */
[----:B------:R-:W-:Y:S06]  /*e370*/  BRA `(.L_x_2734) ;  /* 0xffffff6c00647947 */ /* 0x000fec000383ffff */
.L_x_2735:
        /* <DEDUP_REMOVED lines=16> */
.L_x_25376:


//--------------------- .text._ZN10layer_norm13ln_bwd_kernelINS_13Kernel_traitsI6__halfS2_S2_S2_fjLj1280ELj1ELj4ELj1ELj16ENS_18Kernel_traits_baseILj1280ES2_S2_S2_S2_fjLj128EEEEELb0ELb1ELb0ELb1EEEvNS_9BwdParamsE --------------------------
	.section	.text._ZN10layer_norm13ln_bwd_kernelINS_13Kernel_traitsI6__halfS2_S2_S2_fjLj1280ELj1ELj4ELj1ELj16ENS_18Kernel_traits_baseILj1280ES2_S2_S2_S2_fjLj128EEEEELb0ELb1ELb0ELb1EEEvNS_9BwdParamsE,"ax",@progbits
	.align	128
        .global         _ZN10layer_norm13ln_bwd_kernelINS_13Kernel_traitsI6__halfS2_S2_S2_fjLj1280ELj1ELj4ELj1ELj16ENS_18Kernel_traits_baseILj1280ES2_S2_S2_S2_fjLj128EEEEELb0ELb1ELb0ELb1EEEvNS_9BwdParamsE
        .type           _ZN10layer_norm13ln_bwd_kernelINS_13Kernel_traitsI6__halfS2_S2_S2_fjLj1280ELj1ELj4ELj1ELj16ENS_18Kernel_traits_baseILj1280ES2_S2_S2_S2_fjLj128EEEEELb0ELb1ELb0ELb1EEEvNS_9BwdParamsE,@function
        .size           _ZN10layer_norm13ln_bwd_kernelINS_13Kernel_traitsI6__halfS2_S2_S2_fjLj1280ELj1ELj4ELj1ELj16ENS_18Kernel_traits_baseILj1280ES2_S2_S2_S2_fjLj128EEEEELb0ELb1ELb0ELb1EEEvNS_9BwdParamsE,(.L_x_25377 - _ZN10layer_norm13ln_bwd_kernelINS_13Kernel_traitsI6__halfS2_S2_S2_fjLj1280ELj1ELj4ELj1ELj16ENS_18Kernel_traits_baseILj1280ES2_S2_S2_S2_fjLj128EEEEELb0ELb1ELb0ELb1EEEvNS_9BwdParamsE)
        .other          _ZN10layer_norm13ln_bwd_kernelINS_13Kernel_traitsI6__halfS2_S2_S2_fjLj1280ELj1ELj4ELj1ELj16ENS_18Kernel_traits_baseILj1280ES2_S2_S2_S2_fjLj128EEEEELb0ELb1ELb0ELb1EEEvNS_9BwdParamsE,@"STO_CUDA_ENTRY STV_DEFAULT"
_ZN10layer_norm13ln_bwd_kernelINS_13Kernel_traitsI6__halfS2_S2_S2_fjLj1280ELj1ELj4ELj1ELj16ENS_18Kernel_traits_baseILj1280ES2_S2_S2_S2_fjLj128EEEEELb0ELb1ELb0ELb1EEEvNS_9BwdParamsE:
.text._ZN10layer_norm13ln_bwd_kernelINS_13Kernel_traitsI6__halfS2_S2_S2_fjLj1280ELj1ELj4ELj1ELj16ENS_18Kernel_traits_baseILj1280ES2_S2_S2_S2_fjLj128EEEEELb0ELb1ELb0ELb1EEEvNS_9BwdParamsE:
        /* <DEDUP_REMOVED lines=33> */
[----:B-1----:R-:W-:Y:S02]  /*0210*/  SHF.R.U32.HI R0, RZ, 0x5, R3 ;  /* 0x00000005ff007819 */ /* 0x002fe40000011603 */
[----:B------:R-:W-:Y:S02]  /*0220*/  CS2R R24, SRZ ;  /* 0x0000000000187805 */ /* 0x000fe4000001ff00 */
[----:B------:R-:W-:Y:S02]  /*0230*/  LOP3.LUT R3, R3, 0x1f, RZ, 0xc0, !PT ;  /* 0x0000001f03037812 */ /* 0x000fe400078ec0ff */
[----:B------:R-:W-:Y:S02]  /*0240*/  CS2R R26, SRZ ;  /* 0x00000000001a7805 */ /* 0x000fe4000001ff00 */
[----:B------:R-:W-:Y:S02]  /*0250*/  LOP3.LUT R2, R0, UR4, RZ, 0xfc, !PT ;  /* 0x0000000400027c12 */ /* 0x000fe4000f8efcff */
[----:B------:R-:W-:-:S02]  /*0260*/  CS2R R28, SRZ ;  /* 0x00000000001c7805 */ /* 0x000fc4000001ff00 */
[----:B------:R-:W-:Y:S01]  /*0270*/  CS2R R30, SRZ ;  /* 0x00000000001e7805 */ /* 0x000fe2000001ff00 */
[----:B------:R1:W-:Y:S01]  /*0280*/  STL [R1+0x120], R3 ;  /* 0x0001200301007387 */ /* 0x0003e20000100800 */
[----:B---3--:R-:W-:Y:S02]  /*0290*/  ISETP.GE.AND P0, PT, R2, UR5, PT ;  /* 0x0000000502007c0c */ /* 0x008fe4000bf06270 */
        /* <DEDUP_REMOVED lines=37> */
[----:B------:R0:W-:Y:S01]  /*04f0*/  STL [R1+0x28], RZ ;  /* 0x000028ff01007387 */ /* 0x0001e20000100800 */
[----:B------:R-:W1:Y:S01]  /*0500*/  LDC.64 R4, c[0x0][0x3d0] ;  /* 0x0000f400ff047b82 */ /* 0x000e620000000a00 */
[----:B------:R-:W2:Y:S02]  /*0510*/  LDCU.64 UR4, c[0x0][0x3e0] ;  /* 0x00007c00ff0477ac */ /* 0x000ea40008000a00 */
[----:B------:R0:W-:Y:S04]  /*0520*/  STL [R1+0x24], RZ ;  /* 0x000024ff01007387 */ /* 0x0001e80000100800 */
[----:B------:R0:W-:Y:S01]  /*0530*/  STL [R1+0x20], RZ ;  /* 0x000020ff01007387 */ /* 0x0001e20000100800 */
[----:B------:R-:W3:Y:S03]  /*0540*/  LDC.64 R6, c[0x0][0x3e8] ;  /* 0x0000fa00ff067b82 */ /* 0x000ee60000000a00 */
[----:B------:R0:W-:Y:S04]  /*0550*/  STL [R1+0x1c], RZ ;  /* 0x00001cff01007387 */ /* 0x0001e80000100800 */
[----:B------:R0:W-:Y:S04]  /*0560*/  STL [R1+0x18], RZ ;  /* 0x000018ff01007387 */ /* 0x0001e80000100800 */
[----:B------:R0:W-:Y:S04]  /*0570*/  STL [R1+0x14], RZ ;  /* 0x000014ff01007387 */ /* 0x0001e80000100800 */
[----:B------:R0:W-:Y:S01]  /*0580*/  STL [R1+0x10], RZ ;  /* 0x000010ff01007387 */ /* 0x0001e20000100800 */
[----:B-1----:R-:W-:-:S03]  /*0590*/  IMAD.WIDE.U32 R4, R3, 0x10, R4 ;  /* 0x0000001003047825 */ /* 0x002fc600078e0004 */
[----:B------:R0:W-:Y:S04]  /*05a0*/  STL [R1+0xc], RZ ;  /* 0x00000cff01007387 */ /* 0x0001e80000100800 */
[----:B------:R0:W-:Y:S01]  /*05b0*/  STL [R1+0x8], RZ ;  /* 0x000008ff01007387 */ /* 0x0001e20000100800 */
[----:B---3--:R-:W-:-:S03]  /*05c0*/  IMAD.WIDE.U32 R6, R3, 0x10, R6 ;  /* 0x0000001003067825 */ /* 0x008fc600078e0006 */
        /* <DEDUP_REMOVED lines=93> */
[----:B--2---:R-:W-:Y:S01]  /*0ba0*/  ISETP.NE.U32.AND P0, PT, RZ, UR4, PT ;  /* 0x00000004ff007c0c */ /* 0x004fe2000bf05070 */
[----:B------:R-:W-:Y:S01]  /*0bb0*/  HFMA2 R3, -RZ, RZ, 0, 0 ;  /* 0x00000000ff037431 */ /* 0x000fe200000001ff */
[----:B------:R-:W-:Y:S01]  /*0bc0*/  BSSY B1, `(.L_x_2738) ;  /* 0x0000acf000017945 */ /* 0x000fe20003800000 */
[----:B------:R-:W5:Y:S01]  /*0bd0*/  LDG.E.128 R108, desc[UR6][R4.64+0x800] ;  /* 0x00080006046c7981 */ /* 0x000f62000c1e1d00 */
[----:B------:R-:W-:-:S02]  /*0be0*/  ISETP.NE.AND.EX P0, PT, RZ, UR5, PT, P0 ;  /* 0x00000005ff007c0c */ /* 0x000fc4000bf05300 */
[----:B------:R-:W-:Y:S02]  /*0bf0*/  CS2R R8, SRZ ;  /* 0x0000000000087805 */ /* 0x000fe4000001ff00 */
[----:B------:R-:W-:Y:S01]  /*0c00*/  CS2R R10, SRZ ;  /* 0x00000000000a7805 */ /* 0x000fe2000001ff00 */
[----:B------:R-:W5:Y:S01]  /*0c10*/  LDG.E.128 R104, desc[UR6][R4.64+0x600] ;  /* 0x0006000604687981 */ /* 0x000f62000c1e1d00 */
[----:B------:R-:W-:Y:S02]  /*0c20*/  CS2R R12, SRZ ;  /* 0x00000000000c7805 */ /* 0x000fe4000001ff00 */
[----:B------:R-:W-:Y:S02]  /*0c30*/  CS2R R14, SRZ ;  /* 0x00000000000e7805 */ /* 0x000fe4000001ff00 */
[----:B------:R-:W-:Y:S01]  /*0c40*/  CS2R R16, SRZ ;  /* 0x0000000000107805 */ /* 0x000fe2000001ff00 */
[----:B------:R-:W5:Y:S01]  /*0c50*/  LDG.E.128 R100, desc[UR6][R4.64+0x400] ;  /* 0x0004000604647981 */ /* 0x000f62000c1e1d00 */
[----:B------:R-:W-:-:S02]  /*0c60*/  CS2R R18, SRZ ;  /* 0x0000000000127805 */ /* 0x000fc4000001ff00 */
[----:B------:R-:W-:Y:S01]  /*0c70*/  MOV R20, RZ ;  /* 0x000000ff00147202 */ /* 0x000fe20000000f00 */
[----:B------:R-:W5:Y:S04]  /*0c80*/  LDG.E.128 R96, desc[UR6][R4.64+0x200] ;  /* 0x0002000604607981 */ /* 0x000f68000c1e1d00 */
[----:B------:R1:W5:Y:S04]  /*0c90*/  LDG.E.128 R92, desc[UR6][R4.64] ;  /* 0x00000006045c7981 */ /* 0x000368000c1e1d00 */
[----:B------:R-:W5:Y:S04]  /*0ca0*/  LDG.E.128 R88, desc[UR6][R6.64+0x800] ;  /* 0x0008000606587981 */ /* 0x000f68000c1e1d00 */
[----:B------:R-:W5:Y:S01]  /*0cb0*/  LDG.E.128 R84, desc[UR6][R6.64+0x600] ;  /* 0x0006000606547981 */ /* 0x000f62000c1e1d00 */
[----:B-1----:R-:W-:-:S03]  /*0cc0*/  CS2R R4, SRZ ;  /* 0x0000000000047805 */ /* 0x002fc6000001ff00 */
[----:B------:R-:W5:Y:S04]  /*0cd0*/  LDG.E.128 R80, desc[UR6][R6.64+0x400] ;  /* 0x0004000606507981 */ /* 0x000f68000c1e1d00 */
[----:B------:R-:W5:Y:S04]  /*0ce0*/  LDG.E.128 R76, desc[UR6][R6.64+0x200] ;  /* 0x00020006064c7981 */ /* 0x000f68000c1e1d00 */
[----:B------:R1:W5:Y:S02]  /*0cf0*/  LDG.E.128 R72, desc[UR6][R6.64] ;  /* 0x0000000606487981 */ /* 0x000364000c1e1d00 */
[----:B01----:R-:W-:-:S07]  /*0d00*/  CS2R R6, SRZ ;  /* 0x0000000000067805 */ /* 0x003fce000001ff00 */
.L_x_2764:
        /* <DEDUP_REMOVED lines=8> */
[----:B--2---:R-:W-:-:S05]  /*0d90*/  IMAD.WIDE R22, R2, 0x4, R26 ;  /* 0x0000000402167825 */ /* 0x004fca00078e021a */
[----:B-----5:R0:W5:Y:S01]  /*0da0*/  LDG.E R21, desc[UR6][R22.64] ;  /* 0x0000000616157981 */ /* 0x020162000c1e1900 */
[----:B------:R-:W-:Y:S01]  /*0db0*/  ISETP.NE.U32.AND P1, PT, RZ, UR10, PT ;  /* 0x0000000aff007c0c */ /* 0x000fe2000bf25070 */
[----:B------:R-:W-:-:S03]  /*0dc0*/  IMAD R26, R2, UR9, RZ ;  /* 0x00000009021a7c24 */ /* 0x000fc6000f8e02ff */
[----:B------:R-:W-:Y:S02]  /*0dd0*/  ISETP.NE.AND.EX P1, PT, RZ, UR11, PT, P1 ;  /* 0x0000000bff007c0c */ /* 0x000fe4000bf25310 */
[----:B0-----:R-:W-:-:S05]  /*0de0*/  LOP3.LUT R23, R28, 0x1f, RZ, 0xc0, !PT ;  /* 0x0000001f1c177812 */ /* 0x001fca00078ec0ff */
[----:B------:R0:W-:Y:S01]  /*0df0*/  STL [R1+0x120], R23 ;  /* 0x0001201701007387 */ /* 0x0001e20000100800 */
[----:B------:R-:W-:Y:S02]  /*0e00*/  SHF.R.S32.HI R27, RZ, 0x1f, R26 ;  /* 0x0000001fff1b7819 */ /* 0x000fe4000001141a */
[----:B------:R-:W-:Y:S02]  /*0e10*/  ISETP.NE.AND P2, PT, RZ, UR8, PT ;  /* 0x00000008ff007c0c */ /* 0x000fe4000bf45270 */
[----:B------:R-:W-:Y:S02]  /*0e20*/  LEA.HI R27, R27, R26, RZ, 0x3 ;  /* 0x0000001a1b1b7211 */ /* 0x000fe400078f18ff */
[----:B------:R-:W-:Y:S02]  /*0e30*/  MOV R22, 0x3f800000 ;  /* 0x3f80000000167802 */ /* 0x000fe40000000f00 */
[----:B------:R-:W-:Y:S02]  /*0e40*/  LEA.HI.SX32 R143, R27, R23, 0x1d ;  /* 0x000000171b8f7211 */ /* 0x000fe400078feaff */
[----:B---3--:R-:W-:Y:S01]  /*0e50*/  FSEL R124, R24, RZ, !P2 ;  /* 0x000000ff187c7208 */ /* 0x008fe20005000000 */
[----:B----4-:R-:W-:Y:S01]  /*0e60*/  @P0 HADD2.F32 R22, -RZ, R0.H0_H0 ;  /* 0x20000000ff160230 */ /* 0x010fe20000004100 */
[----:B0-----:R-:W-:Y:S06]  /*0e70*/  @P1 BRA `(.L_x_2739) ;  /* 0x00000018000c1947 */ /* 0x001fec0003800000 */
[----:B------:R-:W0:Y:S08]  /*0e80*/  LDC.64 R40, c[0x0][0x3a8] ;  /* 0x0000ea00ff287b82 */ /* 0x000e300000000a00 */
[----:B------:R-:W1:Y:S01]  /*0e90*/  LDC.64 R116, c[0x0][0x428] ;  /* 0x00010a00ff747b82 */ /* 0x000e620000000a00 */
[C---:B------:R-:W-:Y:S02]  /*0ea0*/  IADD3 R142, PT, PT, R143.reuse, 0x20, RZ ;  /* 0x000000208f8e7810 */ /* 0x040fe40007ffe0ff */
[----:B------:R-:W-:-:S02]  /*0eb0*/  IADD3 R125, PT, PT, R143, 0x40, RZ ;  /* 0x000000408f7d7810 */ /* 0x000fc40007ffe0ff */
[C---:B------:R-:W-:Y:S02]  /*0ec0*/  IADD3 R24, PT, PT, R143.reuse, 0x60, RZ ;  /* 0x000000608f187810 */ /* 0x040fe40007ffe0ff */
[C---:B------:R-:W-:Y:S01]  /*0ed0*/  IADD3 R23, PT, PT, R143.reuse, 0x80, RZ ;  /* 0x000000808f177810 */ /* 0x040fe20007ffe0ff */
[----:B0-----:R-:W-:-:S04]  /*0ee0*/  IMAD.WIDE.U32 R132, R143, 0x10, R40 ;  /* 0x000000108f847825 */ /* 0x001fc800078e0028 */
[----:B------:R-:W-:Y:S02]  /*0ef0*/  IMAD.WIDE.U32 R112, R23, 0x10, R40 ;  /* 0x0000001017707825 */ /* 0x000fe400078e0028 */
[----:B------:R-:W2:Y:S02]  /*0f00*/  LDG.E.128 R132, desc[UR6][R132.64] ;  /* 0x0000000684847981 */ /* 0x000ea4000c1e1d00 */
[--C-:B-1----:R-:W-:Y:S02]  /*0f10*/  IMAD.WIDE.U32 R128, R143, 0x10, R116.reuse ;  /* 0x000000108f807825 */ /* 0x102fe400078e0074 */
[----:B------:R-:W3:Y:S02]  /*0f20*/  LDG.E.128 R112, desc[UR6][R112.64] ;  /* 0x0000000670707981 */ /* 0x000ee4000c1e1d00 */
[--C-:B------:R-:W-:Y:S02]  /*0f30*/  IMAD.WIDE.U32 R28, R142, 0x10, R116.reuse ;  /* 0x000000108e1c7825 */ /* 0x100fe400078e0074 */
[----:B------:R-:W4:Y:S02]  /*0f40*/  LDG.E.128 R128, desc[UR6][R128.64] ;  /* 0x0000000680807981 */ /* 0x000f24000c1e1d00 */
[----:B------:R-:W-:-:S02]  /*0f50*/  IMAD.WIDE.U32 R36, R125, 0x10, R116 ;  /* 0x000000107d247825 */ /* 0x000fc400078e0074 */
[----:B------:R-:W3:Y:S02]  /*0f60*/  LDG.E.128 R28, desc[UR6][R28.64] ;  /* 0x000000061c1c7981 */ /* 0x000ee4000c1e1d00 */
[--C-:B------:R-:W-:Y:S02]  /*0f70*/  IMAD.WIDE.U32 R44, R24, 0x10, R116.reuse ;  /* 0x00000010182c7825 */ /* 0x100fe400078e0074 */
[----:B------:R-:W3:Y:S02]  /*0f80*/  LDG.E.128 R36, desc[UR6][R36.64] ;  /* 0x0000000624247981 */ /* 0x000ee4000c1e1d00 */
[----:B------:R-:W-:Y:S02]  /*0f90*/  IMAD.WIDE.U32 R116, R23, 0x10, R116 ;  /* 0x0000001017747825 */ /* 0x000fe400078e0074 */
[----:B------:R-:W3:Y:S04]  /*0fa0*/  LDG.E.128 R44, desc[UR6][R44.64] ;  /* 0x000000062c2c7981 */ /* 0x000ee8000c1e1d00 */
[----:B------:R-:W3:Y:S01]  /*0fb0*/  LDG.E.128 R116, desc[UR6][R116.64] ;  /* 0x0000000674747981 */ /* 0x000ee2000c1e1d00 */
[----:B------:R-:W-:-:S06]  /*0fc0*/  IMAD.WIDE.U32 R120, R142, 0x10, R40 ;  /* 0x000000108e787825 */ /* 0x000fcc00078e0028 */
[----:B------:R-:W3:Y:S01]  /*0fd0*/  LDG.E.128 R120, desc[UR6][R120.64] ;  /* 0x0000000678787981 */ /* 0x000ee2000c1e1d00 */
[----:B------:R-:W-:-:S04]  /*0fe0*/  IMAD.WIDE.U32 R32, R125, 0x10, R40 ;  /* 0x000000107d207825 */ /* 0x000fc800078e0028 */
[----:B------:R-:W-:Y:S02]  /*0ff0*/  IMAD.WIDE.U32 R40, R24, 0x10, R40 ;  /* 0x0000001018287825 */ /* 0x000fe400078e0028 */
[----:B------:R-:W3:Y:S04]  /*1000*/  LDG.E.128 R32, desc[UR6][R32.64] ;  /* 0x0000000620207981 */ /* 0x000ee8000c1e1d00 */
[----:B------:R-:W3:Y:S01]  /*1010*/  LDG.E.128 R40, desc[UR6][R40.64] ;  /* 0x0000000628287981 */ /* 0x000ee2000c1e1d00 */
[--C-:B------:R-:W-:Y:S02]  /*1020*/  HADD2.F32 R197, -RZ, R92.reuse.H0_H0 ;  /* 0x2000005cffc57230 */ /* 0x100fe40000004100 */
[----:B------:R-:W-:Y:S02]  /*1030*/  HADD2.F32 R196, -RZ, R92.H1_H1 ;  /* 0x3000005cffc47230 */ /* 0x000fe40000004100 */
[----:B------:R-:W-:-:S02]  /*1040*/  HADD2.F32 R195, -RZ, R93.H0_H0 ;  /* 0x2000005dffc37230 */ /* 0x000fc40000004100 */
[----:B------:R-:W-:Y:S02]  /*1050*/  HADD2.F32 R194, -RZ, R93.H1_H1 ;  /* 0x3000005dffc27230 */ /* 0x000fe40000004100 */
[--C-:B------:R-:W-:Y:S02]  /*1060*/  HADD2.F32 R193, -RZ, R94.reuse.H0_H0 ;  /* 0x2000005effc17230 */ /* 0x100fe40000004100 */
[----:B------:R-:W-:Y:S02]  /*1070*/  HADD2.F32 R192, -RZ, R94.H1_H1 ;  /* 0x3000005effc07230 */ /* 0x000fe40000004100 */
        /* <DEDUP_REMOVED lines=10> */
[----:B------:R-:W-:Y:S02]  /*1120*/  HADD2.F32 R127, -RZ, R100.H1_H1 ;  /* 0x30000064ff7f7230 */ /* 0x000fe40000004100 */
[--C-:B--2---:R-:W-:Y:S02]  /*1130*/  HADD2.F32 R0, -RZ, R132.reuse.H0_H0 ;  /* 0x20000084ff007230 */ /* 0x104fe40000004100 */
[----:B------:R-:W-:-:S03]  /*1140*/  HADD2.F32 R189, -RZ, R132.H1_H1 ;  /* 0x30000084ffbd7230 */ /* 0x000fc60000004100 */
[C---:B------:R-:W-:Y:S01]  /*1150*/  FADD.FTZ R0, -R124.reuse, R0 ;  /* 0x000000007c007221 */ /* 0x040fe20000010100 */
[--C-:B----4-:R-:W-:Y:S02]  /*1160*/  HADD2.F32 R148, -RZ, R128.reuse.H0_H0 ;  /* 0x20000080ff947230 */ /* 0x110fe40000004100 */
[----:B------:R-:W-:Y:S01]  /*1170*/  FADD.FTZ R189, -R124, R189 ;  /* 0x000000bd7cbd7221 */ /* 0x000fe20000010100 */
[--C-:B------:R-:W-:Y:S02]  /*1180*/  HADD2.F32 R188, -RZ, R133.reuse.H0_H0 ;  /* 0x20000085ffbc7230 */ /* 0x100fe40000004100 */
[----:B-----5:R-:W-:Y:S01]  /*1190*/  FMUL.FTZ R0, R21, R0 ;  /* 0x0000000015007220 */ /* 0x020fe20000410000 */
[----:B------:R-:W-:Y:S02]  /*11a0*/  HADD2.F32 R147, -RZ, R128.H1_H1 ;  /* 0x30000080ff937230 */ /* 0x000fe40000004100 */
[----:B------:R-:W-:Y:S01]  /*11b0*/  FMUL.FTZ R197, R197, R148 ;  /* 0x00000094c5c57220 */ /* 0x000fe20000410000 */
[----:B------:R-:W-:-:S02]  /*11c0*/  HADD2.F32 R187, -RZ, R133.H1_H1 ;  /* 0x30000085ffbb7230 */ /* 0x000fc40000004100 */
[----:B------:R-:W-:Y:S01]  /*11d0*/  FADD.FTZ R188, -R124, R188 ;  /* 0x000000bc7cbc7221 */ /* 0x000fe20000010100 */
[----:B------:R-:W-:Y:S02]  /*11e0*/  HADD2.F32 R146, -RZ, R129.H0_H0 ;  /* 0x20000081ff927230 */ /* 0x000fe40000004100 */
[----:B------:R-:W-:Y:S01]  /*11f0*/  FMUL.FTZ R196, R196, R147 ;  /* 0x00000093c4c47220 */ /* 0x000fe20000410000 */
[----:B------:R-:W-:Y:S01]  /*1200*/  FMUL.FTZ R189, R21, R189 ;  /* 0x000000bd15bd7220 */ /* 0x000fe20000410000 */
[----:B------:R-:W-:Y:S02]  /*1210*/  HADD2.F32 R186, -RZ, R134.H0_H0 ;  /* 0x20000086ffba7230 */ /* 0x000fe40000004100 */
[--C-:B---3--:R-:W-:Y:S02]  /*1220*/  HADD2.F32 R204, -RZ, R117.reuse.H0_H0 ;  /* 0x20000075ffcc7230 */ /* 0x108fe40000004100 */
[----:B------:R-:W-:Y:S02]  /*1230*/  HADD2.F32 R207, -RZ, R117.H1_H1 ;  /* 0x30000075ffcf7230 */ /* 0x000fe40000004100 */
[----:B------:R-:W-:Y:S01]  /*1240*/  FADD.FTZ R117, RZ, R197 ;  /* 0x000000c5ff757221 */ /* 0x000fe20000010000 */
[----:B------:R-:W-:-:S02]  /*1250*/  HADD2.F32 R208, -RZ, R119.H0_H0 ;  /* 0x20000077ffd07230 */ /* 0x000fc40000004100 */
[----:B------:R-:W-:Y:S02]  /*1260*/  HADD2.F32 R212, -RZ, R119.H1_H1 ;  /* 0x30000077ffd47230 */ /* 0x000fe40000004100 */
[----:B------:R-:W-:Y:S01]  /*1270*/  FFMA.FTZ R119, R0, R197, RZ ;  /* 0x000000c500777223 */ /* 0x000fe200000100ff */
        /* <DEDUP_REMOVED lines=10> */
[----:B------:R-:W-:Y:S01]  /*1320*/  FMUL.FTZ R187, R21, R187 ;  /* 0x000000bb15bb7220 */ /* 0x000fe20000410000 */
[----:B------:R-:W-:Y:S01]  /*1330*/  FADD.FTZ R117, R117, R195 ;  /* 0x000000c375757221 */ /* 0x000fe20000010000 */
[----:B------:R-:W-:Y:S01]  /*1340*/  FFMA.FTZ R119, R188, R195, R119 ;  /* 0x000000c3bc777223 */ /* 0x000fe20000010077 */
[--C-:B------:R-:W-:Y:S02]  /*1350*/  HADD2.F32 R27, -RZ, R115.reuse.H0_H0 ;  /* 0x20000073ff1b7230 */ /* 0x100fe40000004100 */
[----:B------:R-:W-:Y:S02]  /*1360*/  HADD2.F32 R126, -RZ, R115.H1_H1 ;  /* 0x30000073ff7e7230 */ /* 0x000fe40000004100 */
[----:B------:R-:W-:Y:S01]  /*1370*/  FADD.FTZ R185, -R124, R185 ;  /* 0x000000b97cb97221 */ /* 0x000fe20000010100 */
[----:B------:R-:W-:-:S02]  /*1380*/  HADD2.F32 R184, -RZ, R135.H0_H0 ;  /* 0x20000087ffb87230 */ /* 0x000fc40000004100 */
[----:B------:R-:W-:Y:S01]  /*1390*/  FMUL.FTZ R193, R193, R144 ;  /* 0x00000090c1c17220 */ /* 0x000fe20000410000 */
[----:B------:R-:W-:Y:S02]  /*13a0*/  HADD2.F32 R115, -RZ, R130.H1_H1 ;  /* 0x30000082ff737230 */ /* 0x000fe40000004100 */
[----:B------:R-:W-:Y:S01]  /*13b0*/  FMUL.FTZ R186, R21, R186 ;  /* 0x000000ba15ba7220 */ /* 0x000fe20000410000 */
[----:B------:R-:W-:Y:S01]  /*13c0*/  FADD.FTZ R117, R117, R194 ;  /* 0x000000c275757221 */ /* 0x000fe20000010000 */
[----:B------:R-:W-:Y:S01]  /*13d0*/  FFMA.FTZ R119, R187, R194, R119 ;  /* 0x000000c2bb777223 */ /* 0x000fe20000010077 */
[--C-:B------:R-:W-:Y:S02]  /*13e0*/  HADD2.F32 R215, -RZ, R114.reuse.H0_H0 ;  /* 0x20000072ffd77230 */ /* 0x100fe40000004100 */
[----:B------:R-:W-:Y:S02]  /*13f0*/  HADD2.F32 R213, -RZ, R114.H1_H1 ;  /* 0x30000072ffd57230 */ /* 0x000fe40000004100 */
[----:B------:R-:W-:Y:S01]  /*1400*/  FADD.FTZ R184, -R124, R184 ;  /* 0x000000b87cb87221 */ /* 0x000fe20000010100 */
[----:B------:R-:W-:-:S02]  /*1410*/  HADD2.F32 R183, -RZ, R135.H1_H1 ;  /* 0x30000087ffb77230 */ /* 0x000fc40000004100 */
[----:B------:R-:W-:Y:S01]  /*1420*/  FMUL.FTZ R192, R192, R115 ;  /* 0x00000073c0c07220 */ /* 0x000fe20000410000 */
[----:B------:R-:W-:Y:S02]  /*1430*/  HADD2.F32 R114, -RZ, R131.H0_H0 ;  /* 0x20000083ff727230 */ /* 0x000fe40000004100 */
        /* <DEDUP_REMOVED lines=17> */
[--C-:B------:R-:W-:Y:S02]  /*1550*/  HADD2.F32 R112, -RZ, R28.reuse.H0_H0 ;  /* 0x2000001cff707230 */ /* 0x100fe40000004100 */
[----:B------:R-:W-:Y:S01]  /*1560*/  FMUL.FTZ R183, R21, R183 ;  /* 0x000000b715b77220 */ /* 0x000fe20000410000 */
[----:B------:R-:W-:Y:S01]  /*1570*/  FADD.FTZ R117, R117, R191 ;  /* 0x000000bf75757221 */ /* 0x000fe20000010000 */
[----:B------:R-:W-:Y:S01]  /*1580*/  FFMA.FTZ R119, R184, R191, R119 ;  /* 0x000000bfb8777223 */ /* 0x000fe20000010077 */
[--C-:B------:R-:W-:Y:S02]  /*1590*/  HADD2.F32 R168, -RZ, R121.reuse.H0_H0 ;  /* 0x20000079ffa87230 */ /* 0x100fe40000004100 */
[----:B------:R-:W-:Y:S01]  /*15a0*/  FADD.FTZ R169, -R124, R169 ;  /* 0x000000a97ca97221 */ /* 0x000fe20000010100 */
[----:B------:R-:W-:Y:S02]  /*15b0*/  HADD2.F32 R150, -RZ, R28.H1_H1 ;  /* 0x3000001cff967230 */ /* 0x000fe40000004100 */
        /* <DEDUP_REMOVED lines=11> */
[----:B------:R-:W-:Y:S02]  /*1670*/  HADD2.F32 R166, -RZ, R122.H0_H0 ;  /* 0x2000007affa67230 */ /* 0x000fe40000004100 */
[----:B------:R-:W-:Y:S01]  /*1680*/  FADD.FTZ R167, -R124, R167 ;  /* 0x000000a77ca77221 */ /* 0x000fe20000010100 */
[----:B------:R-:W-:-:S02]  /*1690*/  HADD2.F32 R152, -RZ, R29.H1_H1 ;  /* 0x3000001dff987230 */ /* 0x000fc40000004100 */
[----:B------:R-:W-:Y:S01]  /*16a0*/  FMUL.FTZ R176, R176, R149 ;  /* 0x00000095b0b07220 */ /* 0x000fe20000410000 */
[----:B------:R-:W-:Y:S01]  /*16b0*/  FMUL.FTZ R168, R21, R168 ;  /* 0x000000a815a87220 */ /* 0x000fe20000410000 */
[----:B------:R-:W-:Y:S01]  /*16c0*/  FADD.FTZ R117, R117, R177 ;  /* 0x000000b175757221 */ /* 0x000fe20000010000 */
[----:B------:R-:W-:Y:S01]  /*16d0*/  FFMA.FTZ R119, R169, R177, R119 ;  /* 0x000000b1a9777223 */ /* 0x000fe20000010077 */
[----:B------:R-:W-:Y:S02]  /*16e0*/  HADD2.F32 R165, -RZ, R122.H1_H1 ;  /* 0x3000007affa57230 */ /* 0x000fe40000004100 */
[----:B------:R-:W-:Y:S01]  /*16f0*/  FADD.FTZ R166, -R124, R166 ;  /* 0x000000a67ca67221 */ /* 0x000fe20000010100 */
[----:B------:R-:W-:Y:S02]  /*1700*/  HADD2.F32 R151, -RZ, R30.H0_H0 ;  /* 0x2000001eff977230 */ /* 0x000fe40000004100 */
[----:B------:R-:W-:Y:S01]  /*1710*/  FMUL.FTZ R175, R175, R152 ;  /* 0x00000098afaf7220 */ /* 0x000fe20000410000 */
[----:B------:R-:W-:Y:S01]  /*1720*/  FMUL.FTZ R167, R21, R167 ;  /* 0x000000a715a77220 */ /* 0x000fe20000410000 */
[----:B------:R-:W-:Y:S01]  /*1730*/  FADD.FTZ R117, R117, R176 ;  /* 0x000000b075757221 */ /* 0x000fe20000010000 */
[----:B------:R-:W-:Y:S01]  /*1740*/  FFMA.FTZ R119, R168, R176, R119 ;  /* 0x000000b0a8777223 */ /* 0x000fe20000010077 */
[----:B------:R-:W-:-:S02]  /*1750*/  HADD2.F32 R164, -RZ, R123.H0_H0 ;  /* 0x2000007bffa47230 */ /* 0x000fc40000004100 */
[----:B------:R-:W-:Y:S01]  /*1760*/  FADD.FTZ R165, -R124, R165 ;  /* 0x000000a57ca57221 */ /* 0x000fe20000010100 */
[----:B------:R-:W-:Y:S02]  /*1770*/  HADD2.F32 R154, -RZ, R30.H1_H1 ;  /* 0x3000001eff9a7230 */ /* 0x000fe40000004100 */
[----:B------:R-:W-:Y:S01]  /*1780*/  FMUL.FTZ R174, R174, R151 ;  /* 0x00000097aeae7220 */ /* 0x000fe20000410000 */
[----:B------:R-:W-:Y:S01]  /*1790*/  FMUL.FTZ R166, R21, R166 ;  /* 0x000000a615a67220 */ /* 0x000fe20000410000 */
[----:B------:R-:W-:Y:S01]  /*17a0*/  FADD.FTZ R117, R117, R175 ;  /* 0x000000af75757221 */ /* 0x000fe20000010000 */
[----:B------:R-:W-:Y:S01]  /*17b0*/  FFMA.FTZ R119, R167, R175, R119 ;  /* 0x000000afa7777223 */ /* 0x000fe20000010077 */
[----:B------:R-:W-:Y:S02]  /*17c0*/  HADD2.F32 R163, -RZ, R123.H1_H1 ;  /* 0x3000007bffa37230 */ /* 0x000fe40000004100 */
[----:B------:R-:W-:Y:S01]  /*17d0*/  FADD.FTZ R164, -R124, R164 ;  /* 0x000000a47ca47221 */ /* 0x000fe20000010100 */
[----:B------:R-:W-:-:S02]  /*17e0*/  HADD2.F32 R153, -RZ, R31.H0_H0 ;  /* 0x2000001fff997230 */ /* 0x000fc40000004100 */
        /* <DEDUP_REMOVED lines=12> */
[----:B------:R-:W-:Y:S02]  /*18b0*/  HADD2.F32 R122, -RZ, R42.H1_H1 ;  /* 0x3000002aff7a7230 */ /* 0x000fe40000004100 */
[C---:B------:R-:W-:Y:S01]  /*18c0*/  FADD.FTZ R42, -R124.reuse, R126 ;  /* 0x0000007e7c2a7221 */ /* 0x040fe20000010100 */
        /* <DEDUP_REMOVED lines=19> */
[----:B------:R-:W-:Y:S02]  /*1a00*/  HADD2.F32 R128, -RZ, R101.H0_H0 ;  /* 0x20000065ff807230 */ /* 0x000fe40000004100 */
[----:B------:R-:W-:Y:S01]  /*1a10*/  FMUL.FTZ R135, R21, R135 ;  /* 0x0000008715877220 */ /* 0x000fe20000410000 */
[----:B------:R-:W-:Y:S01]  /*1a20*/  FADD.FTZ R117, R117, R126 ;  /* 0x0000007e75757221 */ /* 0x000fe20000010000 */
[----:B------:R-:W-:Y:S01]  /*1a30*/  FFMA.FTZ R119, R134, R126, R119 ;  /* 0x0000007e86777223 */ /* 0x000fe20000010077 */
[----:B------:R-:W-:Y:S02]  /*1a40*/  HADD2.F32 R138, -RZ, R34.H0_H0 ;  /* 0x20000022ff8a7230 */ /* 0x000fe40000004100 */
[----:B------:R-:W-:Y:S01]  /*1a50*/  FADD.FTZ R137, -R124, R137 ;  /* 0x000000897c897221 */ /* 0x000fe20000010100 */
[----:B------:R-:W-:Y:S02]  /*1a60*/  HADD2.F32 R160, -RZ, R37.H1_H1 ;  /* 0x30000025ffa07230 */ /* 0x000fe40000004100 */
[----:B------:R-:W-:Y:S01]  /*1a70*/  FMUL.FTZ R128, R128, R157 ;  /* 0x0000009d80807220 */ /* 0x000fe20000410000 */
[----:B------:R-:W-:-:S02]  /*1a80*/  HADD2.F32 R129, -RZ, R101.H1_H1 ;  /* 0x30000065ff817230 */ /* 0x000fc40000004100 */
[----:B------:R-:W-:Y:S01]  /*1a90*/  FMUL.FTZ R136, R21, R136 ;  /* 0x0000008815887220 */ /* 0x000fe20000410000 */
        /* <DEDUP_REMOVED lines=24> */
[--C-:B------:R-:W-:Y:S02]  /*1c20*/  HADD2.F32 R214, -RZ, R40.reuse.H0_H0 ;  /* 0x20000028ffd67230 */ /* 0x100fe40000004100 */
[----:B------:R-:W-:Y:S01]  /*1c30*/  FADD.FTZ R117, R117, R130 ;  /* 0x0000008275757221 */ /* 0x000fe20000010000 */
[----:B------:R-:W-:Y:S02]  /*1c40*/  HADD2.F32 R211, -RZ, R40.H1_H1 ;  /* 0x30000028ffd37230 */ /* 0x000fe40000004100 */
[----:B------:R-:W-:Y:S01]  /*1c50*/  FFMA.FTZ R119, R138, R130, R119 ;  /* 0x000000828a777223 */ /* 0x000fe20000010077 */
[----:B------:R-:W-:-:S02]  /*1c60*/  HADD2.F32 R210, -RZ, R41.H0_H0 ;  /* 0x20000029ffd27230 */ /* 0x000fc40000004100 */
[----:B------:R-:W-:Y:S02]  /*1c70*/  HADD2.F32 R120, -RZ, R41.H1_H1 ;  /* 0x30000029ff787230 */ /* 0x000fe40000004100 */
        /* <DEDUP_REMOVED lines=29> */
[----:B------:R-:W-:Y:S01]  /*1e50*/  FFMA.FTZ R119, R140, R132, R119 ;  /* 0x000000848c777223 */ /* 0x000fe20000010077 */
[--C-:B------:R-:W-:Y:S02]  /*1e60*/  HADD2.F32 R202, -RZ, R116.reuse.H0_H0 ;  /* 0x20000074ffca7230 */ /* 0x100fe40000004100 */
[----:B------:R-:W-:Y:S02]  /*1e70*/  HADD2.F32 R205, -RZ, R116.H1_H1 ;  /* 0x30000074ffcd7230 */ /* 0x000fe40000004100 */
[----:B------:R-:W-:Y:S01]  /*1e80*/  FMUL.FTZ R116, R21, R214 ;  /* 0x000000d615747220 */ /* 0x000fe20000410000 */
[----:B------:R-:W-:-:S02]  /*1e90*/  HADD2.F32 R182, -RZ, R44.H1_H1 ;  /* 0x3000002cffb67230 */ /* 0x000fc40000004100 */
[----:B------:R-:W-:Y:S01]  /*1ea0*/  FMUL.FTZ R25, R25, R180 ;  /* 0x000000b419197220 */ /* 0x000fe20000410000 */
[----:B------:R-:W-:Y:S02]  /*1eb0*/  HADD2.F32 R26, -RZ, R104.H1_H1 ;  /* 0x30000068ff1a7230 */ /* 0x000fe40000004100 */
[----:B------:R-:W-:Y:S01]  /*1ec0*/  FADD.FTZ R214, R117, R133 ;  /* 0x0000008575d67221 */ /* 0x000fe20000010000 */
[----:B------:R-:W-:Y:S01]  /*1ed0*/  FFMA.FTZ R119, R141, R133, R119 ;  /* 0x000000858d777223 */ /* 0x000fe20000010077 */
[--C-:B------:R-:W-:Y:S02]  /*1ee0*/  HADD2.F32 R206, -RZ, R118.reuse.H0_H0 ;  /* 0x20000076ffce7230 */ /* 0x100fe40000004100 */
[C---:B------:R-:W-:Y:S01]  /*1ef0*/  FMUL.FTZ R117, R21.reuse, R213 ;  /* 0x000000d515757220 */ /* 0x040fe20000410000 */
[----:B------:R-:W-:Y:S02]  /*1f00*/  HADD2.F32 R209, -RZ, R118.H1_H1 ;  /* 0x30000076ffd17230 */ /* 0x000fe40000004100 */
[----:B------:R-:W-:Y:S01]  /*1f10*/  FMUL.FTZ R118, R21, R211 ;  /* 0x000000d315767220 */ /* 0x000fe20000410000 */
[----:B------:R-:W-:-:S02]  /*1f20*/  HADD2.F32 R181, -RZ, R45.H0_H0 ;  /* 0x2000002dffb57230 */ /* 0x000fc40000004100 */
[----:B------:R-:W-:Y:S01]  /*1f30*/  FMUL.FTZ R26, R26, R182 ;  /* 0x000000b61a1a7220 */ /* 0x000fe20000410000 */
[----:B------:R-:W-:Y:S02]  /*1f40*/  HADD2.F32 R27, -RZ, R105.H0_H0 ;  /* 0x20000069ff1b7230 */ /* 0x000fe40000004100 */
        /* <DEDUP_REMOVED lines=10> */
[----:B------:R-:W-:Y:S02]  /*1ff0*/  HADD2.F32 R29, -RZ, R106.H0_H0 ;  /* 0x2000006aff1d7230 */ /* 0x000fe40000004100 */
        /* <DEDUP_REMOVED lines=107> */
.L_x_2739:
[----:B------:R-:W0:Y:S01]  /*26b0*/  LDC.64 R40, c[0x0][0x3a8] ;  /* 0x0000ea00ff287b82 */ /* 0x000e220000000a00 */
[C---:B------:R-:W-:Y:S02]  /*26c0*/  IADD3 R142, PT, PT, R143.reuse, 0x20, RZ ;  /* 0x000000208f8e7810 */ /* 0x040fe40007ffe0ff */
[----:B------:R-:W-:-:S05]  /*26d0*/  IADD3 R23, PT, PT, R143, 0x80, RZ ;  /* 0x000000808f177810 */ /* 0x000fca0007ffe0ff */
[----:B------:R-:W1:Y:S01]  /*26e0*/  LDC.64 R32, c[0x0][0x428] ;  /* 0x00010a00ff207b82 */ /* 0x000e620000000a00 */
[----:B0-----:R-:W-:-:S04]  /*26f0*/  IMAD.WIDE.U32 R52, R142, 0x10, R40 ;  /* 0x000000108e347825 */ /* 0x001fc800078e0028 */
[--C-:B------:R-:W-:Y:S02]  /*2700*/  IMAD.WIDE.U32 R60, R23, 0x10, R40.reuse ;  /* 0x00000010173c7825 */ /* 0x100fe400078e0028 */
[----:B------:R-:W2:Y:S02]  /*2710*/  LDG.E.128 R52, desc[UR6][R52.64] ;  /* 0x0000000634347981 */ /* 0x000ea4000c1e1d00 */
[C---:B------:R-:W-:Y:S02]  /*2720*/  IMAD.WIDE.U32 R64, R143.reuse, 0x10, R40 ;  /* 0x000000108f407825 */ /* 0x040fe400078e0028 */
[----:B------:R-:W3:Y:S02]  /*2730*/  LDG.E.128 R60, desc[UR6][R60.64] ;  /* 0x000000063c3c7981 */ /* 0x000ee4000c1e1d00 */
[--C-:B-1----:R-:W-:Y:S02]  /*2740*/  IMAD.WIDE.U32 R56, R143, 0x10, R32.reuse ;  /* 0x000000108f387825 */ /* 0x102fe400078e0020 */
[----:B------:R-:W4:Y:S04]  /*2750*/  LDG.E.128 R64, desc[UR6][R64.64] ;  /* 0x0000000640407981 */ /* 0x000f28000c1e1d00 */
[----:B------:R-:W4:Y:S01]  /*2760*/  LDG.E.128 R56, desc[UR6][R56.64] ;  /* 0x0000000638387981 */ /* 0x000f22000c1e1d00 */
[----:B------:R-:W-:-:S06]  /*2770*/  IMAD.WIDE.U32 R152, R142, 0x10, R32 ;  /* 0x000000108e987825 */ /* 0x000fcc00078e0020 */
[----:B------:R-:W4:Y:S01]  /*2780*/  LDG.E.128 R152, desc[UR6][R152.64] ;  /* 0x0000000698987981 */ /* 0x000f22000c1e1d00 */
[C---:B------:R-:W-:Y:S02]  /*2790*/  IADD3 R125, PT, PT, R143.reuse, 0x40, RZ ;  /* 0x000000408f7d7810 */ /* 0x040fe40007ffe0ff */
[----:B------:R-:W-:-:S03]  /*27a0*/  IADD3 R24, PT, PT, R143, 0x60, RZ ;  /* 0x000000608f187810 */ /* 0x000fc60007ffe0ff */
[----:B------:R-:W-:-:S04]  /*27b0*/  IMAD.WIDE.U32 R44, R125, 0x10, R40 ;  /* 0x000000107d2c7825 */ /* 0x000fc800078e0028 */
[----:B------:R-:W-:Y:S02]  /*27c0*/  IMAD.WIDE.U32 R36, R125, 0x10, R32 ;  /* 0x000000107d247825 */ /* 0x000fe400078e0020 */
[----:B------:R-:W4:Y:S02]  /*27d0*/  LDG.E.128 R44, desc[UR6][R44.64] ;  /* 0x000000062c2c7981 */ /* 0x000f24000c1e1d00 */
[C---:B------:R-:W-:Y:S02]  /*27e0*/  IMAD.WIDE.U32 R40, R24.reuse, 0x10, R40 ;  /* 0x0000001018287825 */ /* 0x040fe400078e0028 */
[----:B------:R-:W4:Y:S04]  /*27f0*/  LDG.E.128 R36, desc[UR6][R36.64] ;  /* 0x0000000624247981 */ /* 0x000f28000c1e1d00 */
[----:B------:R-:W4:Y:S01]  /*2800*/  LDG.E.128 R40, desc[UR6][R40.64] ;  /* 0x0000000628287981 */ /* 0x000f22000c1e1d00 */
[----:B------:R-:W-:-:S06]  /*2810*/  IMAD.WIDE.U32 R28, R24, 0x10, R32 ;  /* 0x00000010181c7825 */ /* 0x000fcc00078e0020 */
[----:B------:R-:W4:Y:S01]  /*2820*/  LDG.E.128 R28, desc[UR6][R28.64] ;  /* 0x000000061c1c7981 */ /* 0x000f22000c1e1d00 */
[----:B------:R-:W-:-:S06]  /*2830*/  IMAD.WIDE.U32 R32, R23, 0x10, R32 ;  /* 0x0000001017207825 */ /* 0x000fcc00078e0020 */
[----:B------:R-:W4:Y:S01]  /*2840*/  LDG.E.128 R32, desc[UR6][R32.64] ;  /* 0x0000000620207981 */ /* 0x000f22000c1e1d00 */
[--C-:B------:R-:W-:Y:S02]  /*2850*/  HADD2.F32 R197, -RZ, R92.reuse.H0_H0 ;  /* 0x2000005cffc57230 */ /* 0x100fe40000004100 */
[----:B------:R-:W-:Y:S02]  /*2860*/  HADD2.F32 R196, -RZ, R92.H1_H1 ;  /* 0x3000005cffc47230 */ /* 0x000fe40000004100 */
[--C-:B------:R-:W-:Y:S02]  /*2870*/  HADD2.F32 R195, -RZ, R93.reuse.H0_H0 ;  /* 0x2000005dffc37230 */ /* 0x100fe40000004100 */
[----:B------:R-:W-:Y:S02]  /*2880*/  HADD2.F32 R194, -RZ, R93.H1_H1 ;  /* 0x3000005dffc27230 */ /* 0x000fe40000004100 */
[--C-:B------:R-:W-:Y:S02]  /*2890*/  HADD2.F32 R193, -RZ, R94.reuse.H0_H0 ;  /* 0x2000005effc17230 */ /* 0x100fe40000004100 */
[----:B------:R-:W-:-:S02]  /*28a0*/  HADD2.F32 R192, -RZ, R94.H1_H1 ;  /* 0x3000005effc07230 */ /* 0x000fc40000004100 */
        /* <DEDUP_REMOVED lines=8> */
[--C-:B--2---:R-:W-:Y:S02]  /*2930*/  HADD2.F32 R170, -RZ, R52.reuse.H0_H0 ;  /* 0x20000034ffaa7230 */ /* 0x104fe40000004100 */
[----:B------:R-:W-:Y:S02]  /*2940*/  HADD2.F32 R169, -RZ, R52.H1_H1 ;  /* 0x30000034ffa97230 */ /* 0x000fe40000004100 */
[--C-:B------:R-:W-:Y:S02]  /*2950*/  HADD2.F32 R168, -RZ, R53.reuse.H0_H0 ;  /* 0x20000035ffa87230 */ /* 0x100fe40000004100 */
[----:B------:R-:W-:-:S02]  /*2960*/  HADD2.F32 R167, -RZ, R53.H1_H1 ;  /* 0x30000035ffa77230 */ /* 0x000fc40000004100 */
[----:B------:R-:W0:Y:S01]  /*2970*/  LDC.64 R52, c[0x0][0x438] ;  /* 0x00010e00ff347b82 */ /* 0x000e220000000a00 */
[--C-:B---3--:R-:W-:Y:S02]  /*2980*/  HADD2.F32 R127, -RZ, R60.reuse.H0_H0 ;  /* 0x2000003cff7f7230 */ /* 0x108fe40000004100 */
[----:B------:R-:W-:Y:S02]  /*2990*/  HADD2.F32 R128, -RZ, R60.H1_H1 ;  /* 0x3000003cff807230 */ /* 0x000fe40000004100 */
[--C-:B------:R-:W-:Y:S02]  /*29a0*/  HADD2.F32 R27, -RZ, R61.reuse.H0_H0 ;  /* 0x2000003dff1b7230 */ /* 0x100fe40000004100 */
[----:B------:R-:W-:Y:S02]  /*29b0*/  HADD2.F32 R126, -RZ, R61.H1_H1 ;  /* 0x3000003dff7e7230 */ /* 0x000fe40000004100 */
[--C-:B----4-:R-:W-:Y:S02]  /*29c0*/  HADD2.F32 R0, -RZ, R64.reuse.H0_H0 ;  /* 0x20000040ff007230 */ /* 0x110fe40000004100 */
[----:B------:R-:W-:-:S02]  /*29d0*/  HADD2.F32 R189, -RZ, R64.H1_H1 ;  /* 0x30000040ffbd7230 */ /* 0x000fc40000004100 */
[--C-:B------:R-:W-:Y:S02]  /*29e0*/  HADD2.F32 R188, -RZ, R65.reuse.H0_H0 ;  /* 0x20000041ffbc7230 */ /* 0x100fe40000004100 */
[----:B------:R-:W-:Y:S02]  /*29f0*/  HADD2.F32 R187, -RZ, R65.H1_H1 ;  /* 0x30000041ffbb7230 */ /* 0x000fe40000004100 */
[--C-:B------:R-:W-:Y:S02]  /*2a00*/  HADD2.F32 R148, -RZ, R56.reuse.H0_H0 ;  /* 0x20000038ff947230 */ /* 0x100fe40000004100 */
[----:B------:R-:W-:Y:S02]  /*2a10*/  HADD2.F32 R147, -RZ, R56.H1_H1 ;  /* 0x30000038ff937230 */ /* 0x000fe40000004100 */
[--C-:B------:R-:W-:Y:S02]  /*2a20*/  HADD2.F32 R146, -RZ, R57.reuse.H0_H0 ;  /* 0x20000039ff927230 */ /* 0x100fe40000004100 */
[----:B------:R-:W-:-:S02]  /*2a30*/  HADD2.F32 R145, -RZ, R57.H1_H1 ;  /* 0x30000039ff917230 */ /* 0x000fc40000004100 */
[----:B0-----:R-:W-:-:S04]  /*2a40*/  IMAD.WIDE.U32 R68, R143, 0x10, R52 ;  /* 0x000000108f447825 */ /* 0x001fc800078e0034 */
[--C-:B------:R-:W-:Y:S02]  /*2a50*/  IMAD.WIDE.U32 R64, R142, 0x10, R52.reuse ;  /* 0x000000108e407825 */ /* 0x100fe400078e0034 */
[----:B------:R-:W5:Y:S02]  /*2a60*/  LDG.E.128 R68, desc[UR6][R68.64] ;  /* 0x0000000644447981 */ /* 0x000f64000c1e1d00 */
        /* <DEDUP_REMOVED lines=22> */
[----:B------:R-:W5:Y:S01]  /*2bd0*/  LDG.E.128 R52, desc[UR6][R52.64] ;  /* 0x0000000634347981 */ /* 0x000f62000c1e1d00 */
[C---:B------:R-:W-:Y:S01]  /*2be0*/  FADD.FTZ R0, -R124.reuse, R0 ;  /* 0x000000007c007221 */ /* 0x040fe20000010100 */
[----:B------:R-:W-:Y:S01]  /*2bf0*/  FADD.FTZ R189, -R124, R189 ;  /* 0x000000bd7cbd7221 */ /* 0x000fe20000010100 */
[----:B------:R-:W-:-:S02]  /*2c00*/  FMUL.FTZ R197, R197, R148 ;  /* 0x00000094c5c57220 */ /* 0x000fc40000410000 */
[C---:B-----5:R-:W-:Y:S01]  /*2c10*/  FMUL.FTZ R0, R21.reuse, R0 ;  /* 0x0000000015007220 */ /* 0x060fe20000410000 */
[----:B------:R-:W-:Y:S01]  /*2c20*/  FADD.FTZ R188, -R124, R188 ;  /* 0x000000bc7cbc7221 */ /* 0x000fe20000010100 */
[----:B------:R-:W-:Y:S01]  /*2c30*/  FMUL.FTZ R196, R196, R147 ;  /* 0x00000093c4c47220 */ /* 0x000fe20000410000 */
[----:B------:R-:W-:Y:S01]  /*2c40*/  FMUL.FTZ R189, R21, R189 ;  /* 0x000000bd15bd7220 */ /* 0x000fe20000410000 */
[----:B------:R-:W-:Y:S01]  /*2c50*/  FADD.FTZ R211, RZ, R197 ;  /* 0x000000c5ffd37221 */ /* 0x000fe20000010000 */
[----:B------:R-:W-:Y:S01]  /*2c60*/  FFMA.FTZ R210, R0, R197, RZ ;  /* 0x000000c500d27223 */ /* 0x000fe200000100ff */
[C---:B------:R-:W-:Y:S01]  /*2c70*/  FADD.FTZ R187, -R124.reuse, R187 ;  /* 0x000000bb7cbb7221 */ /* 0x040fe20000010100 */
        /* <DEDUP_REMOVED lines=25> */
[----:B------:R-:W-:Y:S01]  /*2e10*/  FADD.FTZ R170, -R124, R170 ;  /* 0x000000aa7caa7221 */ /* 0x000fe20000010100 */
        /* <DEDUP_REMOVED lines=36> */
[----:B------:R-:W-:Y:S02]  /*3060*/  HADD2.F32 R172, -RZ, R99.H0_H0 ;  /* 0x20000063ffac7230 */ /* 0x000fe40000004100 */
        /* <DEDUP_REMOVED lines=25> */
[C---:B------:R-:W-:Y:S01]  /*3200*/  FADD.FTZ R43, -R124.reuse, R127 ;  /* 0x0000007f7c2b7221 */ /* 0x040fe20000010100 */
[--C-:B------:R-:W-:Y:S02]  /*3210*/  HADD2.F32 R136, -RZ, R45.reuse.H0_H0 ;  /* 0x2000002dff887230 */ /* 0x100fe40000004100 */
[----:B------:R-:W-:Y:S01]  /*3220*/  FADD.FTZ R135, -R124, R135 ;  /* 0x000000877c877221 */ /* 0x000fe20000010100 */
[----:B------:R-:W-:Y:S02]  /*3230*/  HADD2.F32 R158, -RZ, R36.H1_H1 ;  /* 0x30000024ff9e7230 */ /* 0x000fe40000004100 */
[----:B------:R-:W-:Y:S01]  /*3240*/  FMUL.FTZ R126, R126, R156 ;  /* 0x0000009c7e7e7220 */ /* 0x000fe20000410000 */
[----:B------:R-:W-:Y:S02]  /*3250*/  HADD2.F32 R127, -RZ, R100.H1_H1 ;  /* 0x30000064ff7f7230 */ /* 0x000fe40000004100 */
[----:B------:R-:W-:Y:S01]  /*3260*/  FMUL.FTZ R134, R21, R134 ;  /* 0x0000008615867220 */ /* 0x000fe20000410000 */
[----:B------:R-:W-:Y:S01]  /*3270*/  FADD.FTZ R211, R211, R171 ;  /* 0x000000abd3d37221 */ /* 0x000fe20000010000 */
[----:B------:R-:W-:Y:S01]  /*3280*/  FFMA.FTZ R210, R163, R171, R210 ;  /* 0x000000aba3d27223 */ /* 0x000fe200000100d2 */
        /* <DEDUP_REMOVED lines=12> */
[----:B------:R-:W-:Y:S02]  /*3350*/  HADD2.F32 R160, -RZ, R37.H1_H1 ;  /* 0x30000025ffa07230 */ /* 0x000fe40000004100 */
[----:B------:R-:W-:Y:S01]  /*3360*/  FADD.FTZ R137, -R124, R137 ;  /* 0x000000897c897221 */ /* 0x000fe20000010100 */
[----:B------:R-:W-:Y:S02]  /*3370*/  HADD2.F32 R129, -RZ, R101.H1_H1 ;  /* 0x30000065ff817230 */ /* 0x000fe40000004100 */
[----:B------:R-:W-:Y:S01]  /*3380*/  FMUL.FTZ R128, R128, R157 ;  /* 0x0000009d80807220 */ /* 0x000fe20000410000 */
[----:B------:R-:W-:Y:S01]  /*3390*/  FMUL.FTZ R136, R21, R136 ;  /* 0x0000008815887220 */ /* 0x000fe20000410000 */
[----:B------:R-:W-:Y:S01]  /*33a0*/  FADD.FTZ R211, R211, R127 ;  /* 0x0000007fd3d37221 */ /* 0x000fe20000010000 */
[----:B------:R-:W-:Y:S01]  /*33b0*/  FFMA.FTZ R210, R135, R127, R210 ;  /* 0x0000007f87d27223 */ /* 0x000fe200000100d2 */
[----:B------:R-:W-:-:S02]  /*33c0*/  HADD2.F32 R121, -RZ, R42.H0_H0 ;  /* 0x2000002aff797230 */ /* 0x000fc40000004100 */
[----:B------:R-:W-:Y:S02]  /*33d0*/  HADD2.F32 R122, -RZ, R42.H1_H1 ;  /* 0x3000002aff7a7230 */ /* 0x000fe40000004100 */
        /* <DEDUP_REMOVED lines=26> */
[----:B------:R-:W-:-:S02]  /*3580*/  HADD2.F32 R179, -RZ, R39.H1_H1 ;  /* 0x30000027ffb37230 */ /* 0x000fc40000004100 */
[----:B------:R-:W-:Y:S01]  /*3590*/  FADD.FTZ R141, -R124, R141 ;  /* 0x0000008d7c8d7221 */ /* 0x000fe20000010100 */
[----:B------:R-:W-:Y:S02]  /*35a0*/  HADD2.F32 R133, -RZ, R103.H1_H1 ;  /* 0x30000067ff857230 */ /* 0x000fe40000004100 */
        /* <DEDUP_REMOVED lines=52> */
[----:B------:R-:W-:Y:S02]  /*38f0*/  HADD2.F32 R203, -RZ, R31.H1_H1 ;  /* 0x3000001fffcb7230 */ /* 0x000fe40000004100 */
[----:B------:R-:W-:Y:S01]  /*3900*/  FMUL.FTZ R30, R30, R201 ;  /* 0x000000c91e1e7220 */ /* 0x000fe20000410000 */
[----:B------:R-:W-:Y:S02]  /*3910*/  HADD2.F32 R31, -RZ, R107.H0_H0 ;  /* 0x2000006bff1f7230 */ /* 0x000fe40000004100 */
[----:B------:R-:W-:Y:S01]  /*3920*/  FMUL.FTZ R122, R21, R122 ;  /* 0x0000007a157a7220 */ /* 0x000fe20000410000 */
[----:B------:R-:W-:Y:S01]  /*3930*/  FADD.FTZ R211, R211, R29 ;  /* 0x0000001dd3d37221 */ /* 0x000fe20000010000 */
[----:B------:R-:W-:Y:S01]  /*3940*/  FFMA.FTZ R210, R121, R29, R210 ;  /* 0x0000001d79d27223 */ /* 0x000fe200000100d2 */
[--C-:B------:R-:W-:Y:S02]  /*3950*/  HADD2.F32 R202, -RZ, R32.reuse.H0_H0 ;  /* 0x20000020ffca7230 */ /* 0x100fe40000004100 */
[----:B------:R-:W-:-:S02]  /*3960*/  HADD2.F32 R205, -RZ, R32.H1_H1 ;  /* 0x30000020ffcd7230 */ /* 0x000fc40000004100 */
[----:B------:R-:W-:Y:S01]  /*3970*/  FMUL.FTZ R31, R31, R200 ;  /* 0x000000c81f1f7220 */ /* 0x000fe20000410000 */
[----:B------:R-:W-:Y:S02]  /*3980*/  HADD2.F32 R32, -RZ, R107.H1_H1 ;  /* 0x3000006bff207230 */ /* 0x000fe40000004100 */
[----:B------:R-:W-:Y:S01]  /*3990*/  FMUL.FTZ R123, R21, R123 ;  /* 0x0000007b157b7220 */ /* 0x000fe20000410000 */
[----:B------:R-:W-:Y:S01]  /*39a0*/  FADD.FTZ R211, R211, R30 ;  /* 0x0000001ed3d37221 */ /* 0x000fe20000010000 */
[----:B------:R-:W-:Y:S01]  /*39b0*/  FFMA.FTZ R210, R122, R30, R210 ;  /* 0x0000001e7ad27223 */ /* 0x000fe200000100d2 */
[--C-:B------:R-:W-:Y:S02]  /*39c0*/  HADD2.F32 R204, -RZ, R33.reuse.H0_H0 ;  /* 0x20000021ffcc7230 */ /* 0x100fe40000004100 */
[----:B------:R-:W-:Y:S02]  /*39d0*/  HADD2.F32 R207, -RZ, R33.H1_H1 ;  /* 0x30000021ffcf7230 */ /* 0x000fe40000004100 */
[----:B------:R-:W-:Y:S01]  /*39e0*/  FMUL.FTZ R32, R32, R203 ;  /* 0x000000cb20207220 */ /* 0x000fe20000410000 */
[----:B------:R-:W-:-:S02]  /*39f0*/  HADD2.F32 R33, -RZ, R108.H0_H0 ;  /* 0x2000006cff217230 */ /* 0x000fc40000004100 */
[----:B------:R-:W-:Y:S01]  /*3a00*/  FMUL.FTZ R124, R21, R124 ;  /* 0x0000007c157c7220 */ /* 0x000fe20000410000 */
[----:B------:R-:W-:Y:S01]  /*3a10*/  FADD.FTZ R211, R211, R31 ;  /* 0x0000001fd3d37221 */ /* 0x000fe20000010000 */
[----:B------:R-:W-:Y:S01]  /*3a20*/  FFMA.FTZ R210, R123, R31, R210 ;  /* 0x0000001f7bd27223 */ /* 0x000fe200000100d2 */
        /* <DEDUP_REMOVED lines=85> */
.L_x_2740:
[----:B------:R0:W-:Y:S01]  /*3f80*/  STL [R1+0x1a0], R2 ;  /* 0x0001a00201007387 */ /* 0x0001e20000100800 */
[----:B------:R-:W-:Y:S01]  /*3f90*/  FADD.FTZ R20, R252, R20 ;  /* 0x00000014fc147221 */ /* 0x000fe20000010000 */
[----:B------:R-:W-:Y:S01]  /*3fa0*/  FADD.FTZ R19, R251, R19 ;  /* 0x00000013fb137221 */ /* 0x000fe20000010000 */
[----:B------:R-:W-:Y:S01]  /*3fb0*/  FADD.FTZ R18, R250, R18 ;  /* 0x00000012fa127221 */ /* 0x000fe20000010000 */
[----:B------:R-:W-:Y:S01]  /*3fc0*/  FADD.FTZ R17, R249, R17 ;  /* 0x00000011f9117221 */ /* 0x000fe20000010000 */
[----:B0-----:R-:W2:Y:S04]  /*3fd0*/  LDL.LU R2, [R1+0x54] ;  /* 0x0000540001027983 */ /* 0x001ea80000300800 */
[----:B------:R0:W-:Y:S01]  /*3fe0*/  STL [R1+0x19c], R0 ;  /* 0x00019c0001007387 */ /* 0x0001e20000100800 */
[----:B------:R-:W-:Y:S01]  /*3ff0*/  FADD.FTZ R16, R248, R16 ;  /* 0x00000010f8107221 */ /* 0x000fe20000010000 */
[----:B------:R-:W-:Y:S01]  /*4000*/  FADD.FTZ R15, R247, R15 ;  /* 0x0000000ff70f7221 */ /* 0x000fe20000010000 */
[----:B------:R-:W-:Y:S01]  /*4010*/  FADD.FTZ R14, R246, R14 ;  /* 0x0000000ef60e7221 */ /* 0x000fe20000010000 */
[----:B0-----:R-:W3:Y:S04]  /*4020*/  LDL.LU R0, [R1+0x50] ;  /* 0x0000500001007983 */ /* 0x001ee80000300800 */
[----:B------:R-:W4:Y:S04]  /*4030*/  LDL.LU R252, [R1+0x64] ;  /* 0x0000640001fc7983 */ /* 0x000f280000300800 */
[----:B------:R-:W4:Y:S04]  /*4040*/  LDL.LU R251, [R1+0x60] ;  /* 0x0000600001fb7983 */ /* 0x000f280000300800 */
        /* <DEDUP_REMOVED lines=12> */
[----:B------:R-:W4:Y:S04]  /*4110*/  LDL.LU R244, [R1+0x3c] ;  /* 0x00003c0001f47983 */ /* 0x000f280000300800 */
[----:B------:R-:W4:Y:S04]  /*4120*/  LDL.LU R243, [R1+0x38] ;  /* 0x0000380001f37983 */ /* 0x000f280000300800 */
[----:B------:R-:W4:Y:S04]  /*4130*/  LDL.LU R242, [R1+0x34] ;  /* 0x0000340001f27983 */ /* 0x000f280000300800 */
[----:B------:R-:W4:Y:S04]  /*4140*/  LDL.LU R241, [R1+0x30] ;  /* 0x0000300001f17983 */ /* 0x000f280000300800 */
[----:B------:R-:W4:Y:S01]  /*4150*/  LDL.LU R240, [R1+0x2c] ;  /* 0x00002c0001f07983 */ /* 0x000f220000300800 */
[----:B--2---:R-:W-:-:S03]  /*4160*/  FADD.FTZ R225, R225, R2 ;  /* 0x00000002e1e17221 */ /* 0x004fc60000010000 */
        /* <DEDUP_REMOVED lines=21> */
[----:B------:R-:W-:Y:S01]  /*42c0*/  FADD.FTZ R218, R218, R243 ;  /* 0x000000f3dada7221 */ /* 0x000fe20000010000 */
[----:B------:R-:W-:Y:S01]  /*42d0*/  FADD.FTZ R217, R217, R242 ;  /* 0x000000f2d9d97221 */ /* 0x000fe20000010000 */
[----:B------:R-:W-:Y:S02]  /*42e0*/  FADD.FTZ R216, R216, R241 ;  /* 0x000000f1d8d87221 */ /* 0x000fe40000010000 */
[----:B------:R-:W4:Y:S01]  /*42f0*/  LDL.LU R241, [R1+0xf4] ;  /* 0x0000f40001f17983 */ /* 0x000f220000300800 */
[----:B------:R-:W-:-:S03]  /*4300*/  FADD.FTZ R215, R215, R240 ;  /* 0x000000f0d7d77221 */ /* 0x000fc60000010000 */
        /* <DEDUP_REMOVED lines=37> */
[----:B----4-:R-:W-:-:S03]  /*4560*/  FADD.FTZ R204, R204, R241 ;  /* 0x000000f1cccc7221 */ /* 0x010fc60000010000 */
[----:B------:R-:W4:Y:S01]  /*4570*/  LDL.LU R241, [R1+0xa8] ;  /* 0x0000a80001f17983 */ /* 0x000f220000300800 */
[----:B------:R-:W-:-:S03]  /*4580*/  FADD.FTZ R205, R205, R240 ;  /* 0x000000f0cdcd7221 */ /* 0x000fc60000010000 */
[----:B------:R-:W4:Y:S01]  /*4590*/  LDL.LU R240, [R1+0xac] ;  /* 0x0000ac0001f07983 */ /* 0x000f220000300800 */
[----:B--2---:R-:W-:-:S03]  /*45a0*/  FADD.FTZ R202, R202, R2 ;  /* 0x00000002caca7221 */ /* 0x004fc60000010000 */
[----:B------:R0:W5:Y:S01]  /*45b0*/  LDL.LU R2, [R1+0x1a0] ;  /* 0x0001a00001027983 */ /* 0x0001620000300800 */
[----:B---3--:R-:W-:-:S03]  /*45c0*/  FADD.FTZ R203, R203, R0 ;  /* 0x00000000cbcb7221 */ /* 0x008fc60000010000 */
[----:B------:R0:W5:Y:S01]  /*45d0*/  LDL.LU R0, [R1+0x19c] ;  /* 0x00019c0001007983 */ /* 0x0001620000300800 */
[----:B------:R-:W-:-:S03]  /*45e0*/  FADD.FTZ R200, R200, R252 ;  /* 0x000000fcc8c87221 */ /* 0x000fc60000010000 */
[----:B------:R-:W2:Y:S01]  /*45f0*/  LDL.LU R252, [R1+0xb0] ;  /* 0x0000b00001fc7983 */ /* 0x000ea20000300800 */
[----:B------:R-:W-:-:S03]  /*4600*/  FADD.FTZ R201, R201, R251 ;  /* 0x000000fbc9c97221 */ /* 0x000fc60000010000 */
[----:B------:R-:W3:Y:S01]  /*4610*/  LDL.LU R251, [R1+0xb4] ;  /* 0x0000b40001fb7983 */ /* 0x000ee20000300800 */
[----:B------:R-:W-:-:S03]  /*4620*/  FADD.FTZ R198, R198, R250 ;  /* 0x000000fac6c67221 */ /* 0x000fc60000010000 */
[----:B------:R-:W3:Y:S01]  /*4630*/  LDL.LU R250, [R1] ;  /* 0x0000000001fa7983 */ /* 0x000ee20000300800 */
[----:B------:R-:W-:-:S03]  /*4640*/  FADD.FTZ R199, R199, R249 ;  /* 0x000000f9c7c77221 */ /* 0x000fc60000010000 */
[----:B------:R-:W3:Y:S01]  /*4650*/  LDL.LU R249, [R1+0x4] ;  /* 0x0000040001f97983 */ /* 0x000ee20000300800 */
        /* <DEDUP_REMOVED lines=14> */
[----:B----4-:R-:W-:-:S03]  /*4740*/  FADD.FTZ R160, R160, R241 ;  /* 0x000000f1a0a07221 */ /* 0x010fc60000010000 */
[----:B------:R-:W4:Y:S01]  /*4750*/  LDL.LU R241, [R1+0x24] ;  /* 0x0000240001f17983 */ /* 0x000f220000300800 */
[----:B------:R-:W-:-:S03]  /*4760*/  FADD.FTZ R157, R157, R240 ;  /* 0x000000f09d9d7221 */ /* 0x000fc60000010000 */
[----:B------:R-:W4:Y:S01]  /*4770*/  LDL.LU R240, [R1+0x28] ;  /* 0x0000280001f07983 */ /* 0x000f220000300800 */
        /* <DEDUP_REMOVED lines=17> */
[----:B----4-:R-:W-:Y:S01]  /*4890*/  FADD.FTZ R147, R147, R241 ;  /* 0x000000f193937221 */ /* 0x010fe20000010000 */
[----:B------:R-:W-:Y:S01]  /*48a0*/  FADD.FTZ R148, R148, R240 ;  /* 0x000000f094947221 */ /* 0x000fe20000010000 */
[----:B0-----:R-:W-:Y:S06]  /*48b0*/  BRA.DIV UR4, `(.L_x_2741) ;  /* 0x0000008a04bc7947 */ /* 0x001fec000b800000 */
        /* <DEDUP_REMOVED lines=11> */
[----:B------:R-:W-:Y:S04]  /*4970*/  STL [R1+0x44], R221 ;  /* 0x000044dd01007387 */ /* 0x000fe80000100800 */
[----:B------:R-:W-:Y:S04]  /*4980*/  STL [R1+0x48], R222 ;  /* 0x000048de01007387 */ /* 0x000fe80000100800 */
[----:B------:R-:W-:Y:S04]  /*4990*/  STL [R1+0x4c], R223 ;  /* 0x00004cdf01007387 */ /* 0x000fe80000100800 */
[----:B------:R-:W-:Y:S04]  /*49a0*/  STL [R1+0x50], R224 ;  /* 0x000050e001007387 */ /* 0x000fe80000100800 */
[----:B------:R-:W-:Y:S01]  /*49b0*/  STL [R1+0x54], R225 ;  /* 0x000054e101007387 */ /* 0x000fe20000100800 */
[----:B0-----:R-:W-:-:S03]  /*49c0*/  FADD.FTZ R151, R151, R153 ;  /* 0x0000009997977221 */ /* 0x001fc60000010000 */
        /* <DEDUP_REMOVED lines=19> */
[----:B------:R-:W-:Y:S04]  /*4b00*/  STL [R1+0x88], R238 ;  /* 0x000088ee01007387 */ /* 0x000fe80000100800 */
[----:B------:R-:W-:Y:S04]  /*4b10*/  STL [R1+0x8c], R239 ;  /* 0x00008cef01007387 */ /* 0x000fe80000100800 */
[----:B------:R-:W-:Y:S04]  /*4b20*/  STL [R1+0x90], R213 ;  /* 0x000090d501007387 */ /* 0x000fe80000100800 */
[----:B------:R-:W-:Y:S04]  /*4b30*/  STL [R1+0xf4], R214 ;  /* 0x0000f4d601007387 */ /* 0x000fe80000100800 */
[----:B------:R-:W-:Y:S04]  /*4b40*/  STL [R1+0x94], R212 ;  /* 0x000094d401007387 */ /* 0x000fe80000100800 */
[----:B------:R-:W-:Y:S01]  /*4b50*/  STL [R1+0xe8], R208 ;  /* 0x0000e8d001007387 */ /* 0x000fe20000100800 */
[----:B0-----:R-:W-:-:S03]  /*4b60*/  FADD.FTZ R151, R151, R153 ;  /* 0x0000009997977221 */ /* 0x001fc60000010000 */
[----:B------:R-:W-:Y:S04]  /*4b70*/  STL [R1+0xec], R209 ;  /* 0x0000ecd101007387 */ /* 0x000fe80000100800 */
[----:B------:R-:W-:Y:S04]  /*4b80*/  STL [R1+0xf0], R206 ;  /* 0x0000f0ce01007387 */ /* 0x000fe80000100800 */
[----:B------:R-:W-:Y:S04]  /*4b90*/  STL [R1+0x98], R207 ;  /* 0x000098cf01007387 */ /* 0x000fe80000100800 */
[----:B------:R-:W0:Y:S04]  /*4ba0*/  SHFL.BFLY PT, R153, R152, 0x8, 0x1f ;  /* 0x0d001f0098997f89 */ /* 0x000e2800000e0000 */
[----:B------:R1:W-:Y:S04]  /*4bb0*/  STL [R1+0xdc], R204 ;  /* 0x0000dccc01007387 */ /* 0x0003e80000100800 */
[----:B------:R1:W-:Y:S04]  /*4bc0*/  STL [R1+0xe0], R205 ;  /* 0x0000e0cd01007387 */ /* 0x0003e80000100800 */
[----:B------:R1:W-:Y:S04]  /*4bd0*/  STL [R1+0xe4], R202 ;  /* 0x0000e4ca01007387 */ /* 0x0003e80000100800 */
[----:B------:R1:W-:Y:S04]  /*4be0*/  STL [R1+0x9c], R203 ;  /* 0x00009ccb01007387 */ /* 0x0003e80000100800 */
[----:B------:R1:W-:Y:S04]  /*4bf0*/  STL [R1+0xd0], R200 ;  /* 0x0000d0c801007387 */ /* 0x0003e80000100800 */
[----:B------:R1:W-:Y:S01]  /*4c00*/  STL [R1+0xd4], R201 ;  /* 0x0000d4c901007387 */ /* 0x0003e20000100800 */
[----:B0-----:R-:W-:-:S03]  /*4c10*/  FADD.FTZ R152, R152, R153 ;  /* 0x0000009998987221 */ /* 0x001fc60000010000 */
        /* <DEDUP_REMOVED lines=24> */
[----:B------:R1:W2:Y:S04]  /*4da0*/  SHFL.BFLY PT, R153, R152, 0x10, 0x1f ;  /* 0x0e001f0098997f89 */ /* 0x0002a800000e0000 */
[----:B------:R1:W-:Y:S02]  /*4db0*/  STL [R1+0x28], R148 ;  /* 0x0000289401007387 */ /* 0x0003e40000100800 */
.L_x_2776:
        /* <DEDUP_REMOVED lines=18> */
[----:B------:R-:W-:Y:S01]  /*4ee0*/  FADD.FTZ R197, -R0, R197 ;  /* 0x000000c500c57221 */ /* 0x000fe20000010100 */
[----:B------:R-:W-:Y:S01]  /*4ef0*/  FADD.FTZ R193, -R186, R193 ;  /* 0x000000c1bac17221 */ /* 0x000fe20000010100 */
[C---:B------:R-:W-:Y:S01]  /*4f00*/  FMUL.FTZ R145, R21.reuse, R184 ;  /* 0x000000b815917220 */ /* 0x040fe20000410000 */
[----:B------:R-:W-:Y:S01]  /*4f10*/  FMUL.FTZ R144, R21, R144 ;  /* 0x0000009015907220 */ /* 0x000fe20000410000 */
[----:B------:R-:W-:-:S02]  /*4f20*/  HADD2.F32 R0, -RZ, R115.H0_H0 ;  /* 0x20000073ff007230 */ /* 0x000fc40000004100 */
[----:B------:R-:W-:Y:S01]  /*4f30*/  FFMA.FTZ R185, R147, R185, R146 ;  /* 0x000000b993b97223 */ /* 0x000fe20000010092 */
[----:B------:R-:W-:Y:S02]  /*4f40*/  HADD2.F32 R149, -RZ, R115.H1_H1 ;  /* 0x30000073ff957230 */ /* 0x000fe40000004100 */
[-C--:B------:R-:W-:Y:S01]  /*4f50*/  FMUL.FTZ R145, R145, R22.reuse ;  /* 0x0000001691917220 */ /* 0x080fe20000410000 */
[--C-:B---3--:R-:W-:Y:S02]  /*4f60*/  HADD2.F32 R148, -RZ, R75.reuse.H0_H0 ;  /* 0x2000004bff947230 */ /* 0x108fe40000004100 */
[----:B------:R-:W-:Y:S01]  /*4f70*/  FMUL.FTZ R115, R144, R22 ;  /* 0x0000001690737220 */ /* 0x000fe20000410000 */
[----:B------:R-:W-:Y:S02]  /*4f80*/  HADD2.F32 R144, -RZ, R75.H1_H1 ;  /* 0x3000004bff907230 */ /* 0x000fe40000004100 */
[----:B------:R-:W-:Y:S01]  /*4f90*/  FMUL.FTZ R193, R21, R193 ;  /* 0x000000c115c17220 */ /* 0x000fe20000410000 */
[C---:B------:R-:W-:Y:S01]  /*4fa0*/  FMUL.FTZ R0, R145.reuse, R0 ;  /* 0x0000000091007220 */ /* 0x040fe20000410000 */
[----:B------:R-:W-:Y:S01]  /*4fb0*/  FMUL.FTZ R145, R145, R148 ;  /* 0x0000009491917220 */ /* 0x000fe20000410000 */
[----:B------:R-:W-:Y:S01]  /*4fc0*/  FMUL.FTZ R149, R115, R149 ;  /* 0x0000009573957220 */ /* 0x000fe20000410000 */
[----:B------:R-:W-:Y:S01]  /*4fd0*/  FADD.FTZ R192, -R185, R192 ;  /* 0x000000c0b9c07221 */ /* 0x000fe20000010100 */
[----:B------:R-:W-:Y:S01]  /*4fe0*/  FMUL.FTZ R115, R115, R144 ;  /* 0x0000009073737220 */ /* 0x000fe20000410000 */
[----:B------:R-:W-:-:S02]  /*4ff0*/  HADD2.F32 R148, -RZ, R114.H0_H0 ;  /* 0x20000072ff947230 */ /* 0x000fc40000004100 */
[----:B------:R-:W-:Y:S01]  /*5000*/  FMUL.FTZ R144, R193, R22 ;  /* 0x00000016c1907220 */ /* 0x000fe20000410000 */
[--C-:B------:R-:W-:Y:S02]  /*5010*/  HADD2.F32 R150, -RZ, R74.reuse.H0_H0 ;  /* 0x2000004aff967230 */ /* 0x100fe40000004100 */
[----:B------:R-:W-:Y:S01]  /*5020*/  FFMA.FTZ R188, R147, R188, R146 ;  /* 0x000000bc93bc7223 */ /* 0x000fe20000010092 */
[----:B------:R-:W-:Y:S01]  /*5030*/  FMUL.FTZ R192, R21, R192 ;  /* 0x000000c015c07220 */ /* 0x000fe20000410000 */
[C---:B------:R-:W-:Y:S01]  /*5040*/  FMUL.FTZ R148, R144.reuse, R148 ;  /* 0x0000009490947220 */ /* 0x040fe20000410000 */
[----:B------:R-:W-:Y:S02]  /*5050*/  HADD2.F32 R151, -RZ, R74.H1_H1 ;  /* 0x3000004aff977230 */ /* 0x000fe40000004100 */
[----:B------:R-:W-:Y:S01]  /*5060*/  FMUL.FTZ R144, R144, R150 ;  /* 0x0000009690907220 */ /* 0x000fe20000410000 */
[----:B------:R-:W-:Y:S01]  /*5070*/  FADD.FTZ R195, -R188, R195 ;  /* 0x000000c3bcc37221 */ /* 0x000fe20000010100 */
[----:B------:R-:W-:-:S02]  /*5080*/  HADD2.F32 R150, -RZ, R114.H1_H1 ;  /* 0x30000072ff967230 */ /* 0x000fc40000004100 */
[----:B------:R-:W-:Y:S01]  /*5090*/  FMUL.FTZ R114, R192, R22 ;  /* 0x00000016c0727220 */ /* 0x000fe20000410000 */
[----:B------:R-:W-:Y:S01]  /*50a0*/  FFMA.FTZ R187, R147, R187, R146 ;  /* 0x000000bb93bb7223 */ /* 0x000fe20000010092 */
[----:B------:R-:W-:Y:S01]  /*50b0*/  FMUL.FTZ R155, R21, R195 ;  /* 0x000000c3159b7220 */ /* 0x000fe20000410000 */
[----:B------:R-:W-:Y:S02]  /*50c0*/  HADD2.F32 R152, -RZ, R73.H0_H0 ;  /* 0x20000049ff987230 */ /* 0x000fe40000004100 */
[C---:B------:R-:W-:Y:S01]  /*50d0*/  FMUL.FTZ R150, R114.reuse, R150 ;  /* 0x0000009672967220 */ /* 0x040fe20000410000 */
[----:B------:R-:W-:Y:S01]  /*50e0*/  FMUL.FTZ R114, R114, R151 ;  /* 0x0000009772727220 */ /* 0x000fe20000410000 */
[----:B------:R-:W-:Y:S01]  /*50f0*/  FADD.FTZ R194, -R187, R194 ;  /* 0x000000c2bbc27221 */ /* 0x000fe20000010100 */
[----:B------:R-:W-:Y:S02]  /*5100*/  HADD2.F32 R151, -RZ, R113.H0_H0 ;  /* 0x20000071ff977230 */ /* 0x000fe40000004100 */
[----:B------:R-:W-:Y:S01]  /*5110*/  FMUL.FTZ R155, R155, R22 ;  /* 0x000000169b9b7220 */ /* 0x000fe20000410000 */
[----:B------:R-:W-:-:S02]  /*5120*/  HADD2.F32 R153, -RZ, R73.H1_H1 ;  /* 0x30000049ff997230 */ /* 0x000fc40000004100 */
[----:B------:R-:W-:Y:S01]  /*5130*/  FMUL.FTZ R194, R21, R194 ;  /* 0x000000c215c27220 */ /* 0x000fe20000410000 */
[----:B------:R-:W-:Y:S01]  /*5140*/  FFMA.FTZ R189, R147, R189, R146 ;  /* 0x000000bd93bd7223 */ /* 0x000fe20000010092 */
[C---:B------:R-:W-:Y:S01]  /*5150*/  FMUL.FTZ R151, R155.reuse, R151 ;  /* 0x000000979b977220 */ /* 0x040fe20000410000 */
[----:B------:R-:W-:Y:S01]  /*5160*/  FMUL.FTZ R155, R155, R152 ;  /* 0x000000989b9b7220 */ /* 0x000fe20000410000 */
[----:B------:R-:W-:Y:S02]  /*5170*/  HADD2.F32 R152, -RZ, R113.H1_H1 ;  /* 0x30000071ff987230 */ /* 0x000fe40000004100 */
[----:B------:R-:W-:Y:S01]  /*5180*/  FMUL.FTZ R113, R194, R22 ;  /* 0x00000016c2717220 */ /* 0x000fe20000410000 */
[----:B------:R-:W-:Y:S01]  /*5190*/  FMUL.FTZ R156, R21, R197 ;  /* 0x000000c5159c7220 */ /* 0x000fe20000410000 */
[----:B------:R-:W-:Y:S01]  /*51a0*/  FADD.FTZ R196, -R189, R196 ;  /* 0x000000c4bdc47221 */ /* 0x000fe20000010100 */
[----:B------:R-:W-:Y:S02]  /*51b0*/  HADD2.F32 R154, -RZ, R72.H0_H0 ;  /* 0x20000048ff9a7230 */ /* 0x000fe40000004100 */
[C---:B------:R-:W-:Y:S01]  /*51c0*/  FMUL.FTZ R152, R113.reuse, R152 ;  /* 0x0000009871987220 */ /* 0x040fe20000410000 */
[----:B------:R-:W-:Y:S01]  /*51d0*/  FMUL.FTZ R113, R113, R153 ;  /* 0x0000009971717220 */ /* 0x000fe20000410000 */
[----:B------:R-:W-:-:S02]  /*51e0*/  HADD2.F32 R153, -RZ, R112.H0_H0 ;  /* 0x20000070ff997230 */ /* 0x000fc40000004100 */
[----:B------:R-:W-:Y:S01]  /*51f0*/  FMUL.FTZ R156, R156, R22 ;  /* 0x000000169c9c7220 */ /* 0x000fe20000410000 */
[----:B------:R-:W-:Y:S01]  /*5200*/  FMUL.FTZ R196, R21, R196 ;  /* 0x000000c415c47220 */ /* 0x000fe20000410000 */
[----:B------:R-:W-:Y:S02]  /*5210*/  F2FP.F16.F32.PACK_AB R115, R115, R145 ;  /* 0x000000917373723e */ /* 0x000fe400000000ff */
[C---:B------:R-:W-:Y:S01]  /*5220*/  FMUL.FTZ R153, R156.reuse, R153 ;  /* 0x000000999c997220 */ /* 0x040fe20000410000 */
[----:B------:R-:W-:Y:S01]  /*5230*/  FMUL.FTZ R156, R156, R154 ;  /* 0x0000009a9c9c7220 */ /* 0x000fe20000410000 */
[----:B------:R-:W-:Y:S02]  /*5240*/  HADD2.F32 R154, -RZ, R112.H1_H1 ;  /* 0x30000070ff9a7230 */ /* 0x000fe40000004100 */
[----:B------:R-:W-:Y:S01]  /*5250*/  FMUL.FTZ R196, R196, R22 ;  /* 0x00000016c4c47220 */ /* 0x000fe20000410000 */
[----:B------:R-:W-:Y:S01]  /*5260*/  HADD2.F32 R112, -RZ, R72.H1_H1 ;  /* 0x30000048ff707230 */ /* 0x000fe20000004100 */
[----:B------:R-:W-:-:S02]  /*5270*/  F2FP.F16.F32.PACK_AB R114, R114, R144 ;  /* 0x000000907272723e */ /* 0x000fc400000000ff */
[C---:B------:R-:W-:Y:S01]  /*5280*/  FMUL.FTZ R154, R196.reuse, R154 ;  /* 0x0000009ac49a7220 */ /* 0x040fe20000410000 */
[----:B------:R-:W-:Y:S01]  /*5290*/  F2FP.F16.F32.PACK_AB R113, R113, R155 ;  /* 0x0000009b7171723e */ /* 0x000fe200000000ff */
[----:B------:R-:W-:-:S05]  /*52a0*/  FMUL.FTZ R112, R196, R112 ;  /* 0x00000070c4707220 */ /* 0x000fca0000410000 */
[----:B------:R-:W-:Y:S01]  /*52b0*/  F2FP.F16.F32.PACK_AB R112, R112, R156 ;  /* 0x0000009c7070723e */ /* 0x000fe200000000ff */
[----:B------:R-:W-:Y:S06]  /*52c0*/  BRA `(.L_x_2744) ;  /* 0x0000000400207947 */ /* 0x000fec0003800000 */
.L_x_2743:
[C-C-:B------:R-:W-:Y:S01]  /*52d0*/  FFMA.FTZ R184, R147.reuse, R184, R146.reuse ;  /* 0x000000b893b87223 */ /* 0x140fe20000010092 */
[C-C-:B------:R-:W-:Y:S01]  /*52e0*/  FFMA.FTZ R49, R147.reuse, R183, R146.reuse ;  /* 0x000000b793317223 */ /* 0x140fe20000010092 */
[----:B-----5:R-:W-:Y:S01]  /*52f0*/  FFMA.FTZ R0, R147, R0, R146 ;  /* 0x0000000093007223 */ /* 0x020fe20000010092 */
[----:B------:R-:W-:Y:S02]  /*5300*/  HADD2.F32 R48, -RZ, R75.H0_H0 ;  /* 0x2000004bff307230 */ /* 0x000fe40000004100 */
[----:B------:R-:W-:Y:S01]  /*5310*/  FADD.FTZ R51, -R184, R191 ;  /* 0x000000bfb8337221 */ /* 0x000fe20000010100 */
[----:B------:R-:W-:Y:S01]  /*5320*/  FADD.FTZ R49, -R49, R190 ;  /* 0x000000be31317221 */ /* 0x000fe20000010100 */
[----:B------:R-:W-:Y:S01]  /*5330*/  FADD.FTZ R197, -R0, R197 ;  /* 0x000000c500c57221 */ /* 0x000fe20000010100 */
[--C-:B------:R-:W-:Y:S02]  /*5340*/  HADD2.F32 R0, -RZ, R115.reuse.H0_H0 ;  /* 0x20000073ff007230 */ /* 0x100fe40000004100 */
[C---:B------:R-:W-:Y:S01]  /*5350*/  FMUL.FTZ R51, R21.reuse, R51 ;  /* 0x0000003315337220 */ /* 0x040fe20000410000 */
[----:B------:R-:W-:Y:S01]  /*5360*/  FMUL.FTZ R49, R21, R49 ;  /* 0x0000003115317220 */ /* 0x000fe20000410000 */
[----:B------:R-:W-:Y:S01]  /*5370*/  FFMA.FTZ R186, R147, R186, R146 ;  /* 0x000000ba93ba7223 */ /* 0x000fe20000010092 */
[----:B------:R-:W-:-:S02]  /*5380*/  HADD2.F32 R115, -RZ, R115.H1_H1 ;  /* 0x30000073ff737230 */ /* 0x000fc40000004100 */
[-C--:B------:R-:W-:Y:S01]  /*5390*/  FMUL.FTZ R50, R51, R22.reuse ;  /* 0x0000001633327220 */ /* 0x080fe20000410000 */
[----:B------:R-:W-:Y:S01]  /*53a0*/  FFMA.FTZ R185, R147, R185, R146 ;  /* 0x000000b993b97223 */ /* 0x000fe20000010092 */
[C---:B------:R-:W-:Y:S01]  /*53b0*/  F2FP.F16.F32.PACK_AB R51, R49.reuse, R51 ;  /* 0x000000333133723e */ /* 0x040fe200000000ff */
[----:B------:R-:W-:Y:S01]  /*53c0*/  FMUL.FTZ R49, R49, R22 ;  /* 0x0000001631317220 */ /* 0x000fe20000410000 */
[C---:B------:R-:W-:Y:S01]  /*53d0*/  FMUL.FTZ R0, R50.reuse, R0 ;  /* 0x0000000032007220 */ /* 0x040fe20000410000 */
[----:B------:R-:W-:Y:S01]  /*53e0*/  FMUL.FTZ R48, R50, R48 ;  /* 0x0000003032307220 */ /* 0x000fe20000410000 */
[----:B------:R-:W-:Y:S02]  /*53f0*/  HADD2.F32 R50, -RZ, R75.H1_H1 ;  /* 0x3000004bff327230 */ /* 0x000fe40000004100 */
[----:B------:R-:W-:Y:S01]  /*5400*/  FADD.FTZ R193, -R186, R193 ;  /* 0x000000c1bac17221 */ /* 0x000fe20000010100 */
[----:B------:R-:W-:Y:S01]  /*5410*/  FMUL.FTZ R149, R49, R115 ;  /* 0x0000007331957220 */ /* 0x000fe20000410000 */
[----:B------:R-:W-:Y:S01]  /*5420*/  FADD.FTZ R192, -R185, R192 ;  /* 0x000000c0b9c07221 */ /* 0x000fe20000010100 */
[----:B---3--:R-:W-:-:S02]  /*5430*/  HADD2.F32 R148, -RZ, R114.H0_H0 ;  /* 0x20000072ff947230 */ /* 0x008fc40000004100 */
[----:B------:R-:W-:Y:S01]  /*5440*/  FMUL.FTZ R115, R49, R50 ;  /* 0x0000003231737220 */ /* 0x000fe20000410000 */
[C---:B------:R-:W-:Y:S01]  /*5450*/  FMUL.FTZ R50, R21.reuse, R193 ;  /* 0x000000c115327220 */ /* 0x040fe20000410000 */
[----:B------:R-:W-:Y:S02]  /*5460*/  HADD2.F32 R49, -RZ, R74.H0_H0 ;  /* 0x2000004aff317230 */ /* 0x000fe40000004100 */
[----:B------:R-:W-:Y:S01]  /*5470*/  FMUL.FTZ R192, R21, R192 ;  /* 0x000000c015c07220 */ /* 0x000fe20000410000 */
[----:B------:R-:W-:Y:S02]  /*5480*/  HADD2.F32 R150, -RZ, R114.H1_H1 ;  /* 0x30000072ff967230 */ /* 0x000fe40000004100 */
[----:B------:R-:W-:Y:S01]  /*5490*/  FMUL.FTZ R144, R50, R22 ;  /* 0x0000001632907220 */ /* 0x000fe20000410000 */
[----:B------:R-:W-:Y:S02]  /*54a0*/  HADD2.F32 R114, -RZ, R74.H1_H1 ;  /* 0x3000004aff727230 */ /* 0x000fe40000004100 */
[C-C-:B------:R-:W-:Y:S01]  /*54b0*/  FFMA.FTZ R188, R147.reuse, R188, R146.reuse ;  /* 0x000000bc93bc7223 */ /* 0x140fe20000010092 */
[----:B------:R-:W-:Y:S01]  /*54c0*/  FFMA.FTZ R187, R147, R187, R146 ;  /* 0x000000bb93bb7223 */ /* 0x000fe20000010092 */
[C---:B------:R-:W-:Y:S01]  /*54d0*/  FMUL.FTZ R148, R144.reuse, R148 ;  /* 0x0000009490947220 */ /* 0x040fe20000410000 */
[----:B------:R-:W-:Y:S01]  /*54e0*/  FMUL.FTZ R49, R144, R49 ;  /* 0x0000003190317220 */ /* 0x000fe20000410000 */
[----:B------:R-:W-:Y:S01]  /*54f0*/  FMUL.FTZ R144, R192, R22 ;  /* 0x00000016c0907220 */ /* 0x000fe20000410000 */
[----:B------:R-:W-:Y:S01]  /*5500*/  FADD.FTZ R195, -R188, R195 ;  /* 0x000000c3bcc37221 */ /* 0x000fe20000010100 */
[----:B------:R-:W-:Y:S01]  /*5510*/  FADD.FTZ R194, -R187, R194 ;  /* 0x000000c2bbc27221 */ /* 0x000fe20000010100 */
[----:B------:R-:W-:Y:S01]  /*5520*/  F2FP.F16.F32.PACK_AB R115, R115, R48 ;  /* 0x000000307373723e */ /* 0x000fe200000000ff */
[C---:B------:R-:W-:Y:S01]  /*5530*/  FMUL.FTZ R114, R144.reuse, R114 ;  /* 0x0000007290727220 */ /* 0x040fe20000410000 */
[----:B------:R-:W-:Y:S01]  /*5540*/  FMUL.FTZ R150, R144, R150 ;  /* 0x0000009690967220 */ /* 0x000fe20000410000 */
[----:B------:R-:W-:-:S02]  /*5550*/  HADD2.F32 R151, -RZ, R113.H0_H0 ;  /* 0x20000071ff977230 */ /* 0x000fc40000004100 */
[C---:B------:R-:W-:Y:S01]  /*5560*/  FMUL.FTZ R194, R21.reuse, R194 ;  /* 0x000000c215c27220 */ /* 0x040fe20000410000 */
[----:B------:R-:W-:Y:S01]  /*5570*/  HADD2.F32 R48, -RZ, R73.H0_H0 ;  /* 0x20000049ff307230 */ /* 0x000fe20000004100 */
[----:B------:R-:W-:Y:S01]  /*5580*/  F2FP.F16.F32.PACK_AB R114, R114, R49 ;  /* 0x000000317272723e */ /* 0x000fe200000000ff */
[----:B------:R-:W-:Y:S01]  /*5590*/  FMUL.FTZ R49, R21, R195 ;  /* 0x000000c315317220 */ /* 0x000fe20000410000 */
[----:B------:R-:W-:Y:S02]  /*55a0*/  HADD2.F32 R152, -RZ, R113.H1_H1 ;  /* 0x30000071ff987230 */ /* 0x000fe40000004100 */
[----:B------:R-:W-:Y:S01]  /*55b0*/  FFMA.FTZ R189, R147, R189, R146 ;  /* 0x000000bd93bd7223 */ /* 0x000fe20000010092 */
[----:B------:R-:W-:Y:S02]  /*55c0*/  HADD2.F32 R113, -RZ, R73.H1_H1 ;  /* 0x30000049ff717230 */ /* 0x000fe40000004100 */
[----:B------:R-:W-:Y:S01]  /*55d0*/  FMUL.FTZ R144, R49, R22 ;  /* 0x0000001631907220 */ /* 0x000fe20000410000 */
[----:B------:R-:W-:-:S02]  /*55e0*/  HADD2.F32 R153, -RZ, R112.H0_H0 ;  /* 0x20000070ff997230 */ /* 0x000fc40000004100 */
[----:B------:R-:W-:Y:S01]  /*55f0*/  FADD.FTZ R196, -R189, R196 ;  /* 0x000000c4bdc47221 */ /* 0x000fe20000010100 */
[----:B------:R-:W-:Y:S02]  /*5600*/  HADD2.F32 R154, -RZ, R112.H1_H1 ;  /* 0x30000070ff9a7230 */ /* 0x000fe40000004100 */
[C---:B------:R-:W-:Y:S01]  /*5610*/  FMUL.FTZ R151, R144.reuse, R151 ;  /* 0x0000009790977220 */ /* 0x040fe20000410000 */
[----:B------:R-:W-:Y:S01]  /*5620*/  FMUL.FTZ R48, R144, R48 ;  /* 0x0000003090307220 */ /* 0x000fe20000410000 */
[----:B------:R-:W-:Y:S01]  /*5630*/  FMUL.FTZ R144, R194, R22 ;  /* 0x00000016c2907220 */ /* 0x000fe20000410000 */
[----:B------:R-:W-:Y:S01]  /*5640*/  FMUL.FTZ R196, R21, R196 ;  /* 0x000000c415c47220 */ /* 0x000fe20000410000 */
[--C-:B------:R-:W-:Y:S01]  /*5650*/  HADD2.F32 R112, -RZ, R72.reuse.H1_H1 ;  /* 0x30000048ff707230 */ /* 0x100fe20000004100 */
[----:B------:R-:W-:Y:S01]  /*5660*/  F2FP.F16.F32.PACK_AB R50, R192, R50 ;  /* 0x00000032c032723e */ /* 0x000fe200000000ff */
[C---:B------:R-:W-:Y:S01]  /*5670*/  FMUL.FTZ R113, R144.reuse, R113 ;  /* 0x0000007190717220 */ /* 0x040fe20000410000 */
[----:B------:R-:W-:Y:S01]  /*5680*/  FMUL.FTZ R152, R144, R152 ;  /* 0x0000009890987220 */ /* 0x000fe20000410000 */
[----:B------:R-:W-:Y:S01]  /*5690*/  HADD2.F32 R144, -RZ, R72.H0_H0 ;  /* 0x20000048ff907230 */ /* 0x000fe20000004100 */
[----:B------:R-:W-:-:S02]  /*56a0*/  F2FP.F16.F32.PACK_AB R49, R194, R49 ;  /* 0x00000031c231723e */ /* 0x000fc400000000ff */
[----:B------:R-:W-:Y:S01]  /*56b0*/  F2FP.F16.F32.PACK_AB R113, R113, R48 ;  /* 0x000000307171723e */ /* 0x000fe200000000ff */
[----:B------:R-:W-:-:S04]  /*56c0*/  FMUL.FTZ R48, R21, R197 ;  /* 0x000000c515307220 */ /* 0x000fc80000410000 */
[----:B------:R-:W-:Y:S01]  /*56d0*/  FMUL.FTZ R145, R48, R22 ;  /* 0x0000001630917220 */ /* 0x000fe20000410000 */
[----:B------:R-:W-:-:S03]  /*56e0*/  F2FP.F16.F32.PACK_AB R48, R196, R48 ;  /* 0x00000030c430723e */ /* 0x000fc600000000ff */
[C---:B------:R-:W-:Y:S01]  /*56f0*/  FMUL.FTZ R153, R145.reuse, R153 ;  /* 0x0000009991997220 */ /* 0x040fe20000410000 */
[----:B------:R-:W-:Y:S01]  /*5700*/  FMUL.FTZ R144, R145, R144 ;  /* 0x0000009091907220 */ /* 0x000fe20000410000 */
[----:B------:R-:W-:-:S04]  /*5710*/  FMUL.FTZ R145, R196, R22 ;  /* 0x00000016c4917220 */ /* 0x000fc80000410000 */
[C---:B------:R-:W-:Y:S01]  /*5720*/  FMUL.FTZ R112, R145.reuse, R112 ;  /* 0x0000007091707220 */ /* 0x040fe20000410000 */
[----:B------:R-:W-:-:S04]  /*5730*/  FMUL.FTZ R154, R145, R154 ;  /* 0x0000009a919a7220 */ /* 0x000fc80000410000 */
[----:B------:R-:W-:-:S07]  /*5740*/  F2FP.F16.F32.PACK_AB R112, R112, R144 ;  /* 0x000000907070723e */ /* 0x000fce00000000ff */
.L_x_2744:
        /* <DEDUP_REMOVED lines=11> */
[----:B-----5:R-:W-:Y:S02]  /*5800*/  HADD2.F32 R155, -RZ, R115.H0_H0 ;  /* 0x20000073ff9b7230 */ /* 0x020fe40000004100 */
[----:B------:R-:W-:Y:S01]  /*5810*/  FFMA.FTZ R166, R147, R166, R146 ;  /* 0x000000a693a67223 */ /* 0x000fe20000010092 */
[----:B------:R-:W-:Y:S01]  /*5820*/  FADD.FTZ R51, -R164, R172 ;  /* 0x000000aca4337221 */ /* 0x000fe20000010100 */
[----:B------:R-:W-:Y:S01]  /*5830*/  FADD.FTZ R49, -R49, R171 ;  /* 0x000000ab31317221 */ /* 0x000fe20000010100 */
[----:B------:R-:W-:Y:S02]  /*5840*/  HADD2.F32 R48, -RZ, R79.H0_H0 ;  /* 0x2000004fff307230 */ /* 0x000fe40000004100 */
[----:B------:R-:W-:Y:S01]  /*5850*/  FADD.FTZ R174, -R166, R174 ;  /* 0x000000aea6ae7221 */ /* 0x000fe20000010100 */
[C---:B------:R-:W-:Y:S01]  /*5860*/  FMUL.FTZ R51, R21.reuse, R51 ;  /* 0x0000003315337220 */ /* 0x040fe20000410000 */
[----:B------:R-:W-:Y:S01]  /*5870*/  FMUL.FTZ R49, R21, R49 ;  /* 0x0000003115317220 */ /* 0x000fe20000410000 */
[----:B------:R-:W-:-:S02]  /*5880*/  HADD2.F32 R115, -RZ, R115.H1_H1 ;  /* 0x30000073ff737230 */ /* 0x000fc40000004100 */
[----:B------:R-:W-:Y:S01]  /*5890*/  FFMA.FTZ R165, R147, R165, R146 ;  /* 0x000000a593a57223 */ /* 0x000fe20000010092 */
[-C--:B------:R-:W-:Y:S01]  /*58a0*/  FMUL.FTZ R50, R51, R22.reuse ;  /* 0x0000001633327220 */ /* 0x080fe20000410000 */
[--C-:B------:R-:W-:Y:S01]  /*58b0*/  HADD2.F32 R157, -RZ, R114.reuse.H0_H0 ;  /* 0x20000072ff9d7230 */ /* 0x100fe20000004100 */
[C---:B------:R-:W-:Y:S01]  /*58c0*/  F2FP.F16.F32.PACK_AB R51, R49.reuse, R51 ;  /* 0x000000333133723e */ /* 0x040fe200000000ff */
[----:B------:R-:W-:Y:S01]  /*58d0*/  FMUL.FTZ R49, R49, R22 ;  /* 0x0000001631317220 */ /* 0x000fe20000410000 */
[C---:B------:R-:W-:Y:S01]  /*58e0*/  FMUL.FTZ R155, R50.reuse, R155 ;  /* 0x0000009b329b7220 */ /* 0x040fe20000410000 */
[----:B------:R-:W-:Y:S01]  /*58f0*/  FMUL.FTZ R48, R50, R48 ;  /* 0x0000003032307220 */ /* 0x000fe20000410000 */
[----:B------:R-:W-:Y:S02]  /*5900*/  HADD2.F32 R50, -RZ, R79.H1_H1 ;  /* 0x3000004fff327230 */ /* 0x000fe40000004100 */
[----:B------:R-:W-:Y:S01]  /*5910*/  FMUL.FTZ R156, R49, R115 ;  /* 0x00000073319c7220 */ /* 0x000fe20000410000 */
[----:B------:R-:W-:Y:S01]  /*5920*/  FADD.FTZ R173, -R165, R173 ;  /* 0x000000ada5ad7221 */ /* 0x000fe20000010100 */
[----:B------:R-:W-:-:S02]  /*5930*/  HADD2.F32 R159, -RZ, R114.H1_H1 ;  /* 0x30000072ff9f7230 */ /* 0x000fc40000004100 */
[----:B------:R-:W-:Y:S01]  /*5940*/  FFMA.FTZ R168, R147, R168, R146 ;  /* 0x000000a893a87223 */ /* 0x000fe20000010092 */
[----:B------:R-:W-:Y:S01]  /*5950*/  FMUL.FTZ R115, R49, R50 ;  /* 0x0000003231737220 */ /* 0x000fe20000410000 */
[C---:B------:R-:W-:Y:S01]  /*5960*/  FMUL.FTZ R50, R21.reuse, R174 ;  /* 0x000000ae15327220 */ /* 0x040fe20000410000 */
[--C-:B------:R-:W-:Y:S02]  /*5970*/  HADD2.F32 R49, -RZ, R78.reuse.H0_H0 ;  /* 0x2000004eff317230 */ /* 0x100fe40000004100 */
[----:B------:R-:W-:Y:S01]  /*5980*/  FMUL.FTZ R173, R21, R173 ;  /* 0x000000ad15ad7220 */ /* 0x000fe20000410000 */
[----:B------:R-:W-:Y:S02]  /*5990*/  HADD2.F32 R114, -RZ, R78.H1_H1 ;  /* 0x3000004eff727230 */ /* 0x000fe40000004100 */
[----:B------:R-:W-:Y:S01]  /*59a0*/  FMUL.FTZ R143, R50, R22 ;  /* 0x00000016328f7220 */ /* 0x000fe20000410000 */
[----:B------:R-:W-:Y:S01]  /*59b0*/  FADD.FTZ R176, -R168, R176 ;  /* 0x000000b0a8b07221 */ /* 0x000fe20000010100 */
[----:B------:R-:W-:Y:S01]  /*59c0*/  FFMA.FTZ R167, R147, R167, R146 ;  /* 0x000000a793a77223 */ /* 0x000fe20000010092 */
[----:B------:R-:W-:Y:S01]  /*59d0*/  F2FP.F16.F32.PACK_AB R115, R115, R48 ;  /* 0x000000307373723e */ /* 0x000fe200000000ff */
[C---:B------:R-:W-:Y:S01]  /*59e0*/  FMUL.FTZ R157, R143.reuse, R157 ;  /* 0x0000009d8f9d7220 */ /* 0x040fe20000410000 */
[----:B------:R-:W-:Y:S01]  /*59f0*/  FMUL.FTZ R49, R143, R49 ;  /* 0x000000318f317220 */ /* 0x000fe20000410000 */
[----:B------:R-:W-:Y:S01]  /*5a00*/  FMUL.FTZ R143, R173, R22 ;  /* 0x00000016ad8f7220 */ /* 0x000fe20000410000 */
[----:B------:R-:W-:Y:S01]  /*5a10*/  FADD.FTZ R175, -R167, R175 ;  /* 0x000000afa7af7221 */ /* 0x000fe20000010100 */
[----:B------:R-:W-:-:S02]  /*5a20*/  HADD2.F32 R158, -RZ, R113.H0_H0 ;  /* 0x20000071ff9e7230 */ /* 0x000fc40000004100 */
[----:B------:R-:W-:Y:S01]  /*5a30*/  FFMA.FTZ R170, R147, R170, R146 ;  /* 0x000000aa93aa7223 */ /* 0x000fe20000010092 */
[C---:B------:R-:W-:Y:S01]  /*5a40*/  FMUL.FTZ R114, R143.reuse, R114 ;  /* 0x000000728f727220 */ /* 0x040fe20000410000 */
[----:B------:R-:W-:Y:S01]  /*5a50*/  FMUL.FTZ R159, R143, R159 ;  /* 0x0000009f8f9f7220 */ /* 0x000fe20000410000 */
[----:B------:R-:W-:Y:S02]  /*5a60*/  HADD2.F32 R48, -RZ, R77.H0_H0 ;  /* 0x2000004dff307230 */ /* 0x000fe40000004100 */
[C---:B------:R-:W-:Y:S01]  /*5a70*/  FMUL.FTZ R175, R21.reuse, R175 ;  /* 0x000000af15af7220 */ /* 0x040fe20000410000 */
[----:B------:R-:W-:Y:S01]  /*5a80*/  HADD2.F32 R160, -RZ, R113.H1_H1 ;  /* 0x30000071ffa07230 */ /* 0x000fe20000004100 */
[----:B------:R-:W-:Y:S01]  /*5a90*/  F2FP.F16.F32.PACK_AB R114, R114, R49 ;  /* 0x000000317272723e */ /* 0x000fe200000000ff */
[----:B------:R-:W-:Y:S01]  /*5aa0*/  FMUL.FTZ R49, R21, R176 ;  /* 0x000000b015317220 */ /* 0x000fe20000410000 */
[----:B------:R-:W-:Y:S02]  /*5ab0*/  HADD2.F32 R113, -RZ, R77.H1_H1 ;  /* 0x3000004dff717230 */ /* 0x000fe40000004100 */
[----:B------:R-:W-:Y:S01]  /*5ac0*/  FADD.FTZ R178, -R170, R178 ;  /* 0x000000b2aab27221 */ /* 0x000fe20000010100 */
[----:B------:R-:W-:Y:S01]  /*5ad0*/  FFMA.FTZ R169, R147, R169, R146 ;  /* 0x000000a993a97223 */ /* 0x000fe20000010092 */
[----:B------:R-:W-:Y:S01]  /*5ae0*/  FMUL.FTZ R143, R49, R22 ;  /* 0x00000016318f7220 */ /* 0x000fe20000410000 */
[--C-:B------:R-:W-:Y:S01]  /*5af0*/  HADD2.F32 R161, -RZ, R112.reuse.H0_H0 ;  /* 0x20000070ffa17230 */ /* 0x100fe20000004100 */
[----:B------:R-:W-:Y:S01]  /*5b00*/  F2FP.F16.F32.PACK_AB R50, R173, R50 ;  /* 0x00000032ad32723e */ /* 0x000fe200000000ff */
[----:B------:R-:W-:Y:S01]  /*5b10*/  FADD.FTZ R177, -R169, R177 ;  /* 0x000000b1a9b17221 */ /* 0x000fe20000010100 */
[C---:B------:R-:W-:Y:S01]  /*5b20*/  FMUL.FTZ R158, R143.reuse, R158 ;  /* 0x0000009e8f9e7220 */ /* 0x040fe20000410000 */
[----:B------:R-:W-:Y:S01]  /*5b30*/  FMUL.FTZ R48, R143, R48 ;  /* 0x000000308f307220 */ /* 0x000fe20000410000 */
[----:B------:R-:W-:Y:S01]  /*5b40*/  FMUL.FTZ R143, R175, R22 ;  /* 0x00000016af8f7220 */ /* 0x000fe20000410000 */
[----:B------:R-:W-:Y:S01]  /*5b50*/  FMUL.FTZ R177, R21, R177 ;  /* 0x000000b115b17220 */ /* 0x000fe20000410000 */
[----:B------:R-:W-:Y:S01]  /*5b60*/  HADD2.F32 R162, -RZ, R112.H1_H1 ;  /* 0x30000070ffa27230 */ /* 0x000fe20000004100 */
[----:B------:R-:W-:Y:S01]  /*5b70*/  F2FP.F16.F32.PACK_AB R49, R175, R49 ;  /* 0x00000031af31723e */ /* 0x000fe200000000ff */
[C---:B------:R-:W-:Y:S01]  /*5b80*/  FMUL.FTZ R113, R143.reuse, R113 ;  /* 0x000000718f717220 */ /* 0x040fe20000410000 */
[----:B------:R-:W-:Y:S01]  /*5b90*/  FMUL.FTZ R160, R143, R160 ;  /* 0x000000a08fa07220 */ /* 0x000fe20000410000 */
[----:B------:R-:W-:-:S02]  /*5ba0*/  HADD2.F32 R143, -RZ, R76.H0_H0 ;  /* 0x2000004cff8f7230 */ /* 0x000fc40000004100 */
[----:B------:R-:W-:Y:S01]  /*5bb0*/  HADD2.F32 R112, -RZ, R76.H1_H1 ;  /* 0x3000004cff707230 */ /* 0x000fe20000004100 */
        /* <DEDUP_REMOVED lines=9> */
[----:B------:R-:W-:Y:S01]  /*5c50*/  F2FP.F16.F32.PACK_AB R112, R112, R143 ;  /* 0x0000008f7070723e */ /* 0x000fe200000000ff */
[----:B------:R-:W-:Y:S06]  /*5c60*/  BRA `(.L_x_2746) ;  /* 0x0000000400107947 */ /* 0x000fec0003800000 */
.L_x_2745:
[C-C-:B------:R-:W-:Y:S01]  /*5c70*/  FFMA.FTZ R143, R147.reuse, R163, R146.reuse ;  /* 0x000000a3938f7223 */ /* 0x140fe20000010092 */
[C-C-:B------:R-:W-:Y:S01]  /*5c80*/  FFMA.FTZ R164, R147.reuse, R164, R146.reuse ;  /* 0x000000a493a47223 */ /* 0x140fe20000010092 */
[----:B------:R-:W-:Y:S01]  /*5c90*/  FFMA.FTZ R166, R147, R166, R146 ;  /* 0x000000a693a67223 */ /* 0x000fe20000010092 */
[--C-:B-----5:R-:W-:Y:S02]  /*5ca0*/  HADD2.F32 R155, -RZ, R115.reuse.H0_H0 ;  /* 0x20000073ff9b7230 */ /* 0x120fe40000004100 */
[----:B------:R-:W-:Y:S01]  /*5cb0*/  FADD.FTZ R143, -R143, R171 ;  /* 0x000000ab8f8f7221 */ /* 0x000fe20000010100 */
[----:B------:R-:W-:Y:S01]  /*5cc0*/  FADD.FTZ R164, -R164, R172 ;  /* 0x000000aca4a47221 */ /* 0x000fe20000010100 */
[----:B------:R-:W-:Y:S01]  /*5cd0*/  FADD.FTZ R174, -R166, R174 ;  /* 0x000000aea6ae7221 */ /* 0x000fe20000010100 */
[----:B------:R-:W-:Y:S02]  /*5ce0*/  HADD2.F32 R156, -RZ, R115.H1_H1 ;  /* 0x30000073ff9c7230 */ /* 0x000fe40000004100 */
[C---:B------:R-:W-:Y:S01]  /*5cf0*/  FMUL.FTZ R143, R21.reuse, R143 ;  /* 0x0000008f158f7220 */ /* 0x040fe20000410000 */
[----:B------:R-:W-:Y:S01]  /*5d00*/  FMUL.FTZ R144, R21, R164 ;  /* 0x000000a415907220 */ /* 0x000fe20000410000 */
[----:B------:R-:W-:Y:S01]  /*5d10*/  FFMA.FTZ R165, R147, R165, R146 ;  /* 0x000000a593a57223 */ /* 0x000fe20000010092 */
[----:B------:R-:W-:-:S02]  /*5d20*/  HADD2.F32 R145, -RZ, R79.H0_H0 ;  /* 0x2000004fff917230 */ /* 0x000fc40000004100 */
[-C--:B------:R-:W-:Y:S01]  /*5d30*/  FMUL.FTZ R115, R143, R22.reuse ;  /* 0x000000168f737220 */ /* 0x080fe20000410000 */
[----:B------:R-:W-:Y:S01]  /*5d40*/  FMUL.FTZ R144, R144, R22 ;  /* 0x0000001690907220 */ /* 0x000fe20000410000 */
[----:B------:R-:W-:Y:S02]  /*5d50*/  HADD2.F32 R143, -RZ, R79.H1_H1 ;  /* 0x3000004fff8f7230 */ /* 0x000fe40000004100 */
[----:B------:R-:W-:Y:S01]  /*5d60*/  FMUL.FTZ R174, R21, R174 ;  /* 0x000000ae15ae7220 */ /* 0x000fe20000410000 */
[----:B------:R-:W-:Y:S01]  /*5d70*/  FADD.FTZ R173, -R165, R173 ;  /* 0x000000ada5ad7221 */ /* 0x000fe20000010100 */
[C---:B------:R-:W-:Y:S01]  /*5d80*/  FMUL.FTZ R155, R144.reuse, R155 ;  /* 0x0000009b909b7220 */ /* 0x040fe20000410000 */
[C---:B------:R-:W-:Y:S01]  /*5d90*/  FMUL.FTZ R156, R115.reuse, R156 ;  /* 0x0000009c739c7220 */ /* 0x040fe20000410000 */
[----:B------:R-:W-:Y:S01]  /*5da0*/  FMUL.FTZ R144, R144, R145 ;  /* 0x0000009190907220 */ /* 0x000fe20000410000 */
[----:B------:R-:W-:Y:S01]  /*5db0*/  FMUL.FTZ R115, R115, R143 ;  /* 0x0000008f73737220 */ /* 0x000fe20000410000 */
[----:B------:R-:W-:-:S02]  /*5dc0*/  HADD2.F32 R157, -RZ, R114.H0_H0 ;  /* 0x20000072ff9d7230 */ /* 0x000fc40000004100 */
[----:B------:R-:W-:Y:S01]  /*5dd0*/  FFMA.FTZ R168, R147, R168, R146 ;  /* 0x000000a893a87223 */ /* 0x000fe20000010092 */
[-C--:B------:R-:W-:Y:S01]  /*5de0*/  FMUL.FTZ R143, R174, R22.reuse ;  /* 0x00000016ae8f7220 */ /* 0x080fe20000410000 */
[----:B------:R-:W-:Y:S02]  /*5df0*/  HADD2.F32 R145, -RZ, R78.H0_H0 ;  /* 0x2000004eff917230 */ /* 0x000fe40000004100 */
[----:B------:R-:W-:Y:S01]  /*5e00*/  FMUL.FTZ R173, R21, R173 ;  /* 0x000000ad15ad7220 */ /* 0x000fe20000410000 */
[----:B------:R-:W-:Y:S01]  /*5e10*/  FADD.FTZ R176, -R168, R176 ;  /* 0x000000b0a8b07221 */ /* 0x000fe20000010100 */
[C---:B------:R-:W-:Y:S01]  /*5e20*/  FMUL.FTZ R157, R143.reuse, R157 ;  /* 0x0000009d8f9d7220 */ /* 0x040fe20000410000 */
[----:B------:R-:W-:Y:S02]  /*5e30*/  HADD2.F32 R159, -RZ, R114.H1_H1 ;  /* 0x30000072ff9f7230 */ /* 0x000fe40000004100 */
[----:B------:R-:W-:Y:S01]  /*5e40*/  FMUL.FTZ R143, R143, R145 ;  /* 0x000000918f8f7220 */ /* 0x000fe20000410000 */
[----:B------:R-:W-:Y:S01]  /*5e50*/  FMUL.FTZ R114, R173, R22 ;  /* 0x00000016ad727220 */ /* 0x000fe20000410000 */
[----:B------:R-:W-:-:S02]  /*5e60*/  HADD2.F32 R145, -RZ, R78.H1_H1 ;  /* 0x3000004eff917230 */ /* 0x000fc40000004100 */
[--C-:B------:R-:W-:Y:S01]  /*5e70*/  FFMA.FTZ R167, R147, R167, R146.reuse ;  /* 0x000000a793a77223 */ /* 0x100fe20000010092 */
[----:B------:R-:W-:Y:S01]  /*5e80*/  FMUL.FTZ R176, R21, R176 ;  /* 0x000000b015b07220 */ /* 0x000fe20000410000 */
[C---:B------:R-:W-:Y:S01]  /*5e90*/  FMUL.FTZ R159, R114.reuse, R159 ;  /* 0x0000009f729f7220 */ /* 0x040fe20000410000 */
[----:B------:R-:W-:Y:S02]  /*5ea0*/  HADD2.F32 R158, -RZ, R113.H0_H0 ;  /* 0x20000071ff9e7230 */ /* 0x000fe40000004100 */
[----:B------:R-:W-:Y:S01]  /*5eb0*/  FADD.FTZ R175, -R167, R175 ;  /* 0x000000afa7af7221 */ /* 0x000fe20000010100 */
[----:B------:R-:W-:Y:S01]  /*5ec0*/  FMUL.FTZ R114, R114, R145 ;  /* 0x0000009172727220 */ /* 0x000fe20000410000 */
[----:B------:R-:W-:Y:S01]  /*5ed0*/  FMUL.FTZ R145, R176, R22 ;  /* 0x00000016b0917220 */ /* 0x000fe20000410000 */
[--C-:B------:R-:W-:Y:S02]  /*5ee0*/  HADD2.F32 R160, -RZ, R77.reuse.H0_H0 ;  /* 0x2000004dffa07230 */ /* 0x100fe40000004100 */
[----:B------:R-:W-:Y:S01]  /*5ef0*/  FFMA.FTZ R170, R147, R170, R146 ;  /* 0x000000aa93aa7223 */ /* 0x000fe20000010092 */
[----:B------:R-:W-:Y:S01]  /*5f00*/  FMUL.FTZ R175, R21, R175 ;  /* 0x000000af15af7220 */ /* 0x000fe20000410000 */
[----:B------:R-:W-:Y:S01]  /*5f10*/  FMUL.FTZ R158, R145, R158 ;  /* 0x0000009e919e7220 */ /* 0x000fe20000410000 */
[----:B------:R-:W-:-:S02]  /*5f20*/  HADD2.F32 R161, -RZ, R77.H1_H1 ;  /* 0x3000004dffa17230 */ /* 0x000fc40000004100 */
[----:B------:R-:W-:Y:S01]  /*5f30*/  FMUL.FTZ R145, R145, R160 ;  /* 0x000000a091917220 */ /* 0x000fe20000410000 */
[----:B------:R-:W-:Y:S01]  /*5f40*/  FADD.FTZ R178, -R170, R178 ;  /* 0x000000b2aab27221 */ /* 0x000fe20000010100 */
[----:B------:R-:W-:Y:S02]  /*5f50*/  HADD2.F32 R160, -RZ, R113.H1_H1 ;  /* 0x30000071ffa07230 */ /* 0x000fe40000004100 */
[----:B------:R-:W-:Y:S01]  /*5f60*/  FMUL.FTZ R113, R175, R22 ;  /* 0x00000016af717220 */ /* 0x000fe20000410000 */
[----:B------:R-:W-:Y:S01]  /*5f70*/  FFMA.FTZ R169, R147, R169, R146 ;  /* 0x000000a993a97223 */ /* 0x000fe20000010092 */
[----:B------:R-:W-:Y:S01]  /*5f80*/  FMUL.FTZ R163, R21, R178 ;  /* 0x000000b215a37220 */ /* 0x000fe20000410000 */
[----:B------:R-:W-:Y:S02]  /*5f90*/  HADD2.F32 R162, -RZ, R76.H0_H0 ;  /* 0x2000004cffa27230 */ /* 0x000fe40000004100 */
[C---:B------:R-:W-:Y:S01]  /*5fa0*/  FMUL.FTZ R160, R113.reuse, R160 ;  /* 0x000000a071a07220 */ /* 0x040fe20000410000 */
[----:B------:R-:W-:Y:S01]  /*5fb0*/  FMUL.FTZ R113, R113, R161 ;  /* 0x000000a171717220 */ /* 0x000fe20000410000 */
[----:B------:R-:W-:-:S02]  /*5fc0*/  HADD2.F32 R161, -RZ, R112.H0_H0 ;  /* 0x20000070ffa17230 */ /* 0x000fc40000004100 */
[----:B------:R-:W-:Y:S01]  /*5fd0*/  FADD.FTZ R177, -R169, R177 ;  /* 0x000000b1a9b17221 */ /* 0x000fe20000010100 */
[----:B------:R-:W-:Y:S01]  /*5fe0*/  FMUL.FTZ R163, R163, R22 ;  /* 0x00000016a3a37220 */ /* 0x000fe20000410000 */
[----:B------:R-:W-:Y:S02]  /*5ff0*/  F2FP.F16.F32.PACK_AB R115, R115, R144 ;  /* 0x000000907373723e */ /* 0x000fe400000000ff */
[----:B------:R-:W-:Y:S01]  /*6000*/  FMUL.FTZ R177, R21, R177 ;  /* 0x000000b115b17220 */ /* 0x000fe20000410000 */
[C---:B------:R-:W-:Y:S01]  /*6010*/  FMUL.FTZ R161, R163.reuse, R161 ;  /* 0x000000a1a3a17220 */ /* 0x040fe20000410000 */
[----:B------:R-:W-:Y:S01]  /*6020*/  FMUL.FTZ R163, R163, R162 ;  /* 0x000000a2a3a37220 */ /* 0x000fe20000410000 */
[----:B------:R-:W-:Y:S02]  /*6030*/  HADD2.F32 R162, -RZ, R112.H1_H1 ;  /* 0x30000070ffa27230 */ /* 0x000fe40000004100 */
[----:B------:R-:W-:Y:S01]  /*6040*/  FMUL.FTZ R177, R177, R22 ;  /* 0x00000016b1b17220 */ /* 0x000fe20000410000 */
[----:B------:R-:W-:Y:S01]  /*6050*/  HADD2.F32 R112, -RZ, R76.H1_H1 ;  /* 0x3000004cff707230 */ /* 0x000fe20000004100 */
[----:B------:R-:W-:-:S02]  /*6060*/  F2FP.F16.F32.PACK_AB R114, R114, R143 ;  /* 0x0000008f7272723e */ /* 0x000fc400000000ff */
[----:B------:R-:W-:Y:S01]  /*6070*/  FMUL.FTZ R162, R177, R162 ;  /* 0x000000a2b1a27220 */ /* 0x000fe20000410000 */
[----:B------:R-:W-:Y:S01]  /*6080*/  F2FP.F16.F32.PACK_AB R113, R113, R145 ;  /* 0x000000917171723e */ /* 0x000fe200000000ff */
[----:B------:R-:W-:-:S05]  /*6090*/  FMUL.FTZ R112, R177, R112 ;  /* 0x00000070b1707220 */ /* 0x000fca0000410000 */
[----:B------:R-:W-:-:S07]  /*60a0*/  F2FP.F16.F32.PACK_AB R112, R112, R163 ;  /* 0x000000a37070723e */ /* 0x000fce00000000ff */
.L_x_2746:
        /* <DEDUP_REMOVED lines=11> */
[--C-:B------:R-:W-:Y:S01]  /*6160*/  FFMA.FTZ R50, R147, R138, R146.reuse ;  /* 0x0000008a93327223 */ /* 0x100fe20000010092 */
[----:B------:R-:W-:Y:S01]  /*6170*/  FADD.FTZ R49, -R49, R129 ;  /* 0x0000008131317221 */ /* 0x000fe20000010100 */
[C---:B------:R-:W-:Y:S01]  /*6180*/  FFMA.FTZ R129, R147.reuse, R141, R146 ;  /* 0x0000008d93817223 */ /* 0x040fe20000010092 */
[----:B------:R-:W-:Y:S01]  /*6190*/  FADD.FTZ R51, -R140, R132 ;  /* 0x000000848c337221 */ /* 0x000fe20000010100 */
[----:B------:R-:W-:Y:S01]  /*61a0*/  FFMA.FTZ R132, R147, R139, R146 ;  /* 0x0000008b93847223 */ /* 0x000fe20000010092 */
[----:B------:R-:W-:Y:S01]  /*61b0*/  FADD.FTZ R48, -R48, R128 ;  /* 0x0000008030307221 */ /* 0x000fe20000010100 */
[----:B------:R-:W-:Y:S01]  /*61c0*/  FADD.FTZ R129, -R129, R133 ;  /* 0x0000008581817221 */ /* 0x000fe20000010100 */
[C---:B------:R-:W-:Y:S01]  /*61d0*/  FMUL.FTZ R51, R21.reuse, R51 ;  /* 0x0000003315337220 */ /* 0x040fe20000410000 */
[----:B------:R-:W-:Y:S01]  /*61e0*/  FADD.FTZ R50, -R50, R130 ;  /* 0x0000008232327221 */ /* 0x000fe20000010100 */
[----:B------:R-:W-:Y:S01]  /*61f0*/  FADD.FTZ R132, -R132, R131 ;  /* 0x0000008384847221 */ /* 0x000fe20000010100 */
[----:B------:R-:W-:Y:S01]  /*6200*/  FMUL.FTZ R129, R21, R129 ;  /* 0x0000008115817220 */ /* 0x000fe20000410000 */
[----:B-----5:R-:W-:-:S02]  /*6210*/  HADD2.F32 R128, -RZ, R115.H0_H0 ;  /* 0x20000073ff807230 */ /* 0x020fc40000004100 */
[----:B------:R-:W-:Y:S01]  /*6220*/  FMUL.FTZ R130, R51, R22 ;  /* 0x0000001633827220 */ /* 0x000fe20000410000 */
[----:B------:R-:W-:Y:S02]  /*6230*/  HADD2.F32 R131, -RZ, R83.H0_H0 ;  /* 0x20000053ff837230 */ /* 0x000fe40000004100 */
[----:B------:R-:W-:Y:S01]  /*6240*/  FFMA.FTZ R134, R147, R134, R146 ;  /* 0x0000008693867223 */ /* 0x000fe20000010092 */
[----:B------:R-:W-:Y:S01]  /*6250*/  HADD2.F32 R115, -RZ, R115.H1_H1 ;  /* 0x30000073ff737230 */ /* 0x000fe20000004100 */
[C---:B------:R-:W-:Y:S01]  /*6260*/  F2FP.F16.F32.PACK_AB R51, R129.reuse, R51 ;  /* 0x000000338133723e */ /* 0x040fe200000000ff */
[----:B------:R-:W-:Y:S01]  /*6270*/  FMUL.FTZ R129, R129, R22 ;  /* 0x0000001681817220 */ /* 0x000fe20000410000 */
[----:B------:R-:W-:Y:S02]  /*6280*/  HADD2.F32 R133, -RZ, R83.H1_H1 ;  /* 0x30000053ff857230 */ /* 0x000fe40000004100 */
[C---:B------:R-:W-:Y:S01]  /*6290*/  FMUL.FTZ R128, R130.reuse, R128 ;  /* 0x0000008082807220 */ /* 0x040fe20000410000 */
[----:B------:R-:W-:Y:S01]  /*62a0*/  FMUL.FTZ R131, R130, R131 ;  /* 0x0000008382837220 */ /* 0x000fe20000410000 */
[----:B------:R-:W-:Y:S01]  /*62b0*/  FMUL.FTZ R50, R21, R50 ;  /* 0x0000003215327220 */ /* 0x000fe20000410000 */
[C---:B------:R-:W-:Y:S01]  /*62c0*/  FMUL.FTZ R130, R129.reuse, R115 ;  /* 0x0000007381827220 */ /* 0x040fe20000410000 */
[----:B------:R-:W-:Y:S01]  /*62d0*/  FMUL.FTZ R115, R129, R133 ;  /* 0x0000008581737220 */ /* 0x000fe20000410000 */
[----:B------:R-:W-:Y:S01]  /*62e0*/  FADD.FTZ R126, -R134, R126 ;  /* 0x0000007e867e7221 */ /* 0x000fe20000010100 */
[----:B------:R-:W-:-:S02]  /*62f0*/  HADD2.F32 R129, -RZ, R114.H0_H0 ;  /* 0x20000072ff817230 */ /* 0x000fc40000004100 */
[----:B------:R-:W-:Y:S01]  /*6300*/  FMUL.FTZ R134, R50, R22 ;  /* 0x0000001632867220 */ /* 0x000fe20000410000 */
[----:B------:R-:W-:Y:S02]  /*6310*/  HADD2.F32 R133, -RZ, R82.H0_H0 ;  /* 0x20000052ff857230 */ /* 0x000fe40000004100 */
[----:B------:R-:W-:Y:S01]  /*6320*/  FFMA.FTZ R135, R147, R135, R146 ;  /* 0x0000008793877223 */ /* 0x000fe20000010092 */
[----:B------:R-:W-:Y:S01]  /*6330*/  F2FP.F16.F32.PACK_AB R115, R115, R131 ;  /* 0x000000837373723e */ /* 0x000fe200000000ff */
[C---:B------:R-:W-:Y:S01]  /*6340*/  FMUL.FTZ R129, R134.reuse, R129 ;  /* 0x0000008186817220 */ /* 0x040fe20000410000 */
[----:B------:R-:W-:Y:S02]  /*6350*/  HADD2.F32 R131, -RZ, R113.H0_H0 ;  /* 0x20000071ff837230 */ /* 0x000fe40000004100 */
[----:B------:R-:W-:Y:S01]  /*6360*/  FMUL.FTZ R133, R134, R133 ;  /* 0x0000008586857220 */ /* 0x000fe20000410000 */
[----:B------:R-:W-:Y:S01]  /*6370*/  FMUL.FTZ R134, R21, R132 ;  /* 0x0000008415867220 */ /* 0x000fe20000410000 */
[----:B------:R-:W-:-:S02]  /*6380*/  HADD2.F32 R132, -RZ, R114.H1_H1 ;  /* 0x30000072ff847230 */ /* 0x000fc40000004100 */
[----:B------:R-:W-:Y:S01]  /*6390*/  FADD.FTZ R127, -R135, R127 ;  /* 0x0000007f877f7221 */ /* 0x000fe20000010100 */
[----:B------:R-:W-:Y:S02]  /*63a0*/  HADD2.F32 R114, -RZ, R82.H1_H1 ;  /* 0x30000052ff727230 */ /* 0x000fe40000004100 */
[C---:B------:R-:W-:Y:S01]  /*63b0*/  FMUL.FTZ R135, R134.reuse, R22 ;  /* 0x0000001686877220 */ /* 0x040fe20000410000 */
[----:B------:R-:W-:Y:S01]  /*63c0*/  F2FP.F16.F32.PACK_AB R50, R134, R50 ;  /* 0x000000328632723e */ /* 0x000fe200000000ff */
[----:B------:R-:W-:Y:S01]  /*63d0*/  FMUL.FTZ R134, R21, R48 ;  /* 0x0000003015867220 */ /* 0x000fe20000410000 */
[----:B------:R-:W-:Y:S02]  /*63e0*/  HADD2.F32 R48, -RZ, R81.H0_H0 ;  /* 0x20000051ff307230 */ /* 0x000fe40000004100 */
[----:B------:R-:W-:Y:S01]  /*63f0*/  FMUL.FTZ R114, R135, R114 ;  /* 0x0000007287727220 */ /* 0x000fe20000410000 */
[----:B------:R-:W-:Y:S01]  /*6400*/  FMUL.FTZ R49, R21, R49 ;  /* 0x0000003115317220 */ /* 0x000fe20000410000 */
[----:B------:R-:W-:Y:S01]  /*6410*/  FMUL.FTZ R132, R135, R132 ;  /* 0x0000008487847220 */ /* 0x000fe20000410000 */
[----:B------:R-:W-:-:S02]  /*6420*/  FMUL.FTZ R127, R21, R127 ;  /* 0x0000007f157f7220 */ /* 0x000fc40000410000 */
[----:B------:R-:W-:Y:S01]  /*6430*/  F2FP.F16.F32.PACK_AB R114, R114, R133 ;  /* 0x000000857272723e */ /* 0x000fe200000000ff */
[-C--:B------:R-:W-:Y:S01]  /*6440*/  FMUL.FTZ R133, R134, R22.reuse ;  /* 0x0000001686857220 */ /* 0x080fe20000410000 */
[C---:B------:R-:W-:Y:S01]  /*6450*/  FMUL.FTZ R135, R49.reuse, R22 ;  /* 0x0000001631877220 */ /* 0x040fe20000410000 */
[----:B------:R-:W-:Y:S01]  /*6460*/  F2FP.F16.F32.PACK_AB R49, R49, R134 ;  /* 0x000000863131723e */ /* 0x000fe200000000ff */
[----:B------:R-:W-:Y:S02]  /*6470*/  HADD2.F32 R134, -RZ, R112.H0_H0 ;  /* 0x20000070ff867230 */ /* 0x000fe40000004100 */
[C---:B------:R-:W-:Y:S01]  /*6480*/  FMUL.FTZ R131, R133.reuse, R131 ;  /* 0x0000008385837220 */ /* 0x040fe20000410000 */
[----:B------:R-:W-:Y:S01]  /*6490*/  FMUL.FTZ R48, R133, R48 ;  /* 0x0000003085307220 */ /* 0x000fe20000410000 */
[----:B------:R-:W-:Y:S02]  /*64a0*/  HADD2.F32 R133, -RZ, R113.H1_H1 ;  /* 0x30000071ff857230 */ /* 0x000fe40000004100 */
[----:B------:R-:W-:Y:S01]  /*64b0*/  FMUL.FTZ R136, R127, R22 ;  /* 0x000000167f887220 */ /* 0x000fe20000410000 */
[----:B------:R-:W-:-:S02]  /*64c0*/  HADD2.F32 R113, -RZ, R81.H1_H1 ;  /* 0x30000051ff717230 */ /* 0x000fc40000004100 */
[----:B------:R-:W-:-:S03]  /*64d0*/  FMUL.FTZ R133, R135, R133 ;  /* 0x0000008587857220 */ /* 0x000fc60000410000 */
[----:B------:R-:W-:-:S05]  /*64e0*/  FMUL.FTZ R113, R135, R113 ;  /* 0x0000007187717220 */ /* 0x000fca0000410000 */
[----:B------:R-:W-:Y:S01]  /*64f0*/  F2FP.F16.F32.PACK_AB R113, R113, R48 ;  /* 0x000000307171723e */ /* 0x000fe200000000ff */
[----:B------:R-:W-:Y:S01]  /*6500*/  FMUL.FTZ R48, R21, R126 ;  /* 0x0000007e15307220 */ /* 0x000fe20000410000 */
[----:B------:R-:W-:-:S03]  /*6510*/  HADD2.F32 R126, -RZ, R80.H0_H0 ;  /* 0x20000050ff7e7230 */ /* 0x000fc60000004100 */
[----:B------:R-:W-:Y:S01]  /*6520*/  FMUL.FTZ R135, R48, R22 ;  /* 0x0000001630877220 */ /* 0x000fe20000410000 */
[----:B------:R-:W-:-:S03]  /*6530*/  F2FP.F16.F32.PACK_AB R48, R127, R48 ;  /* 0x000000307f30723e */ /* 0x000fc600000000ff */
[C---:B------:R-:W-:Y:S01]  /*6540*/  FMUL.FTZ R134, R135.reuse, R134 ;  /* 0x0000008687867220 */ /* 0x040fe20000410000 */
[----:B------:R-:W-:Y:S01]  /*6550*/  FMUL.FTZ R126, R135, R126 ;  /* 0x0000007e877e7220 */ /* 0x000fe20000410000 */
[----:B------:R-:W-:Y:S02]  /*6560*/  HADD2.F32 R135, -RZ, R112.H1_H1 ;  /* 0x30000070ff877230 */ /* 0x000fe40000004100 */
[----:B------:R-:W-:-:S03]  /*6570*/  HADD2.F32 R112, -RZ, R80.H1_H1 ;  /* 0x30000050ff707230 */ /* 0x000fc60000004100 */
[C---:B------:R-:W-:Y:S02]  /*6580*/  FMUL.FTZ R135, R136.reuse, R135 ;  /* 0x0000008788877220 */ /* 0x040fe40000410000 */
[----:B------:R-:W-:-:S05]  /*6590*/  FMUL.FTZ R112, R136, R112 ;  /* 0x0000007088707220 */ /* 0x000fca0000410000 */
[----:B------:R-:W-:Y:S01]  /*65a0*/  F2FP.F16.F32.PACK_AB R112, R112, R126 ;  /* 0x0000007e7070723e */ /* 0x000fe200000000ff */
[----:B------:R-:W-:Y:S06]  /*65b0*/  BRA `(.L_x_2748) ;  /* 0x0000000400107947 */ /* 0x000fec0003800000 */
.L_x_2747:
[C-C-:B------:R-:W-:Y:S01]  /*65c0*/  FFMA.FTZ R135, R147.reuse, R135, R146.reuse ;  /* 0x0000008793877223 */ /* 0x140fe20000010092 */
[C-C-:B------:R-:W-:Y:S01]  /*65d0*/  FFMA.FTZ R140, R147.reuse, R140, R146.reuse ;  /* 0x0000008c938c7223 */ /* 0x140fe20000010092 */
[C-C-:B------:R-:W-:Y:S01]  /*65e0*/  FFMA.FTZ R134, R147.reuse, R134, R146.reuse ;  /* 0x0000008693867223 */ /* 0x140fe20000010092 */
[--C-:B------:R-:W-:Y:S01]  /*65f0*/  FFMA.FTZ R138, R147, R138, R146.reuse ;  /* 0x0000008a938a7223 */ /* 0x100fe20000010092 */
[----:B------:R-:W-:Y:S01]  /*6600*/  FADD.FTZ R127, -R135, R127 ;  /* 0x0000007f877f7221 */ /* 0x000fe20000010100 */
[C---:B------:R-:W-:Y:S01]  /*6610*/  FFMA.FTZ R135, R147.reuse, R137, R146 ;  /* 0x0000008993877223 */ /* 0x040fe20000010092 */
[----:B------:R-:W-:Y:S01]  /*6620*/  FADD.FTZ R140, -R140, R132 ;  /* 0x000000848c8c7221 */ /* 0x000fe20000010100 */
[----:B------:R-:W-:Y:S01]  /*6630*/  FADD.FTZ R126, -R134, R126 ;  /* 0x0000007e867e7221 */ /* 0x000fe20000010100 */
[--C-:B------:R-:W-:Y:S01]  /*6640*/  FFMA.FTZ R134, R147, R136, R146.reuse ;  /* 0x0000008893867223 */ /* 0x100fe20000010092 */
[----:B------:R-:W-:Y:S01]  /*6650*/  FADD.FTZ R135, -R135, R129 ;  /* 0x0000008187877221 */ /* 0x000fe20000010100 */
[----:B------:R-:W-:Y:S01]  /*6660*/  FFMA.FTZ R129, R147, R141, R146 ;  /* 0x0000008d93817223 */ /* 0x000fe20000010092 */
[----:B------:R-:W-:Y:S01]  /*6670*/  FMUL.FTZ R137, R21, R140 ;  /* 0x0000008c15897220 */ /* 0x000fe20000410000 */
[----:B------:R-:W-:Y:S01]  /*6680*/  FADD.FTZ R134, -R134, R128 ;  /* 0x0000008086867221 */ /* 0x000fe20000010100 */
[----:B-----5:R-:W-:-:S02]  /*6690*/  HADD2.F32 R128, -RZ, R115.H0_H0 ;  /* 0x20000073ff807230 */ /* 0x020fc40000004100 */
[----:B------:R-:W-:Y:S01]  /*66a0*/  FADD.FTZ R129, -R129, R133 ;  /* 0x0000008581817221 */ /* 0x000fe20000010100 */
[----:B------:R-:W-:Y:S01]  /*66b0*/  FMUL.FTZ R137, R137, R22 ;  /* 0x0000001689897220 */ /* 0x000fe20000410000 */
[----:B------:R-:W-:Y:S02]  /*66c0*/  HADD2.F32 R132, -RZ, R83.H0_H0 ;  /* 0x20000053ff847230 */ /* 0x000fe40000004100 */
[----:B------:R-:W-:Y:S01]  /*66d0*/  FADD.FTZ R130, -R138, R130 ;  /* 0x000000828a827221 */ /* 0x000fe20000010100 */
[----:B------:R-:W-:Y:S01]  /*66e0*/  FMUL.FTZ R129, R21, R129 ;  /* 0x0000008115817220 */ /* 0x000fe20000410000 */
[----:B------:R-:W-:Y:S01]  /*66f0*/  FMUL.FTZ R128, R137, R128 ;  /* 0x0000008089807220 */ /* 0x000fe20000410000 */
[----:B------:R-:W-:Y:S01]  /*6700*/  FFMA.FTZ R139, R147, R139, R146 ;  /* 0x0000008b938b7223 */ /* 0x000fe20000010092 */
[----:B------:R-:W-:Y:S01]  /*6710*/  FMUL.FTZ R137, R137, R132 ;  /* 0x0000008489897220 */ /* 0x000fe20000410000 */
[----:B------:R-:W-:Y:S02]  /*6720*/  HADD2.F32 R132, -RZ, R115.H1_H1 ;  /* 0x30000073ff847230 */ /* 0x000fe40000004100 */
[----:B------:R-:W-:Y:S01]  /*6730*/  FMUL.FTZ R115, R129, R22 ;  /* 0x0000001681737220 */ /* 0x000fe20000410000 */
[----:B------:R-:W-:-:S02]  /*6740*/  HADD2.F32 R129, -RZ, R83.H1_H1 ;  /* 0x30000053ff817230 */ /* 0x000fc40000004100 */
[----:B------:R-:W-:Y:S01]  /*6750*/  FMUL.FTZ R136, R21, R130 ;  /* 0x0000008215887220 */ /* 0x000fe20000410000 */
[----:B------:R-:W-:Y:S01]  /*6760*/  FADD.FTZ R131, -R139, R131 ;  /* 0x000000838b837221 */ /* 0x000fe20000010100 */
[C---:B------:R-:W-:Y:S01]  /*6770*/  FMUL.FTZ R130, R115.reuse, R132 ;  /* 0x0000008473827220 */ /* 0x040fe20000410000 */
[----:B------:R-:W-:Y:S02]  /*6780*/  HADD2.F32 R132, -RZ, R82.H0_H0 ;  /* 0x20000052ff847230 */ /* 0x000fe40000004100 */
[----:B------:R-:W-:Y:S01]  /*6790*/  FMUL.FTZ R115, R115, R129 ;  /* 0x0000008173737220 */ /* 0x000fe20000410000 */
[----:B------:R-:W-:Y:S02]  /*67a0*/  HADD2.F32 R129, -RZ, R114.H0_H0 ;  /* 0x20000072ff817230 */ /* 0x000fe40000004100 */
[----:B------:R-:W-:Y:S01]  /*67b0*/  FMUL.FTZ R136, R136, R22 ;  /* 0x0000001688887220 */ /* 0x000fe20000410000 */
[C---:B------:R-:W-:Y:S01]  /*67c0*/  FMUL.FTZ R131, R21.reuse, R131 ;  /* 0x0000008315837220 */ /* 0x040fe20000410000 */
[----:B------:R-:W-:Y:S01]  /*67d0*/  FMUL.FTZ R134, R21, R134 ;  /* 0x0000008615867220 */ /* 0x000fe20000410000 */
[----:B------:R-:W-:-:S02]  /*67e0*/  HADD2.F32 R133, -RZ, R81.H0_H0 ;  /* 0x20000051ff857230 */ /* 0x000fc40000004100 */
[C---:B------:R-:W-:Y:S01]  /*67f0*/  FMUL.FTZ R129, R136.reuse, R129 ;  /* 0x0000008188817220 */ /* 0x040fe20000410000 */
[----:B------:R-:W-:Y:S01]  /*6800*/  FMUL.FTZ R136, R136, R132 ;  /* 0x0000008488887220 */ /* 0x000fe20000410000 */
[----:B------:R-:W-:Y:S02]  /*6810*/  HADD2.F32 R132, -RZ, R114.H1_H1 ;  /* 0x30000072ff847230 */ /* 0x000fe40000004100 */
[-C--:B------:R-:W-:Y:S01]  /*6820*/  FMUL.FTZ R114, R131, R22.reuse ;  /* 0x0000001683727220 */ /* 0x080fe20000410000 */
[----:B------:R-:W-:Y:S02]  /*6830*/  HADD2.F32 R131, -RZ, R82.H1_H1 ;  /* 0x30000052ff837230 */ /* 0x000fe40000004100 */
[----:B------:R-:W-:Y:S01]  /*6840*/  FMUL.FTZ R138, R134, R22 ;  /* 0x00000016868a7220 */ /* 0x000fe20000410000 */
[----:B------:R-:W-:Y:S01]  /*6850*/  FMUL.FTZ R135, R21, R135 ;  /* 0x0000008715877220 */ /* 0x000fe20000410000 */
[----:B------:R-:W-:Y:S01]  /*6860*/  FMUL.FTZ R132, R114, R132 ;  /* 0x0000008472847220 */ /* 0x000fe20000410000 */
[----:B------:R-:W-:-:S02]  /*6870*/  HADD2.F32 R134, -RZ, R81.H1_H1 ;  /* 0x30000051ff867230 */ /* 0x000fc40000004100 */
[----:B------:R-:W-:Y:S01]  /*6880*/  FMUL.FTZ R114, R114, R131 ;  /* 0x0000008372727220 */ /* 0x000fe20000410000 */
[--C-:B------:R-:W-:Y:S02]  /*6890*/  HADD2.F32 R131, -RZ, R113.reuse.H0_H0 ;  /* 0x20000071ff837230 */ /* 0x100fe40000004100 */
[C---:B------:R-:W-:Y:S01]  /*68a0*/  FMUL.FTZ R126, R21.reuse, R126 ;  /* 0x0000007e157e7220 */ /* 0x040fe20000410000 */
[----:B------:R-:W-:Y:S01]  /*68b0*/  FMUL.FTZ R127, R21, R127 ;  /* 0x0000007f157f7220 */ /* 0x000fe20000410000 */
[----:B------:R-:W-:Y:S01]  /*68c0*/  F2FP.F16.F32.PACK_AB R115, R115, R137 ;  /* 0x000000897373723e */ /* 0x000fe200000000ff */
[C---:B------:R-:W-:Y:S01]  /*68d0*/  FMUL.FTZ R131, R138.reuse, R131 ;  /* 0x000000838a837220 */ /* 0x040fe20000410000 */
[----:B------:R-:W-:Y:S01]  /*68e0*/  FMUL.FTZ R138, R138, R133 ;  /* 0x000000858a8a7220 */ /* 0x000fe20000410000 */
[----:B------:R-:W-:Y:S02]  /*68f0*/  HADD2.F32 R133, -RZ, R113.H1_H1 ;  /* 0x30000071ff857230 */ /* 0x000fe40000004100 */
[-C--:B------:R-:W-:Y:S01]  /*6900*/  FMUL.FTZ R113, R135, R22.reuse ;  /* 0x0000001687717220 */ /* 0x080fe20000410000 */
[----:B------:R-:W-:Y:S01]  /*6910*/  FMUL.FTZ R126, R126, R22 ;  /* 0x000000167e7e7220 */ /* 0x000fe20000410000 */
[----:B------:R-:W-:-:S02]  /*6920*/  HADD2.F32 R135, -RZ, R80.H0_H0 ;  /* 0x20000050ff877230 */ /* 0x000fc40000004100 */
[----:B------:R-:W-:Y:S01]  /*6930*/  FMUL.FTZ R127, R127, R22 ;  /* 0x000000167f7f7220 */ /* 0x000fe20000410000 */
[C---:B------:R-:W-:Y:S01]  /*6940*/  FMUL.FTZ R133, R113.reuse, R133 ;  /* 0x0000008571857220 */ /* 0x040fe20000410000 */
[----:B------:R-:W-:Y:S01]  /*6950*/  FMUL.FTZ R113, R113, R134 ;  /* 0x0000008671717220 */ /* 0x000fe20000410000 */
[----:B------:R-:W-:Y:S01]  /*6960*/  HADD2.F32 R134, -RZ, R112.H0_H0 ;  /* 0x20000070ff867230 */ /* 0x000fe20000004100 */
[----:B------:R-:W-:-:S03]  /*6970*/  F2FP.F16.F32.PACK_AB R114, R114, R136 ;  /* 0x000000887272723e */ /* 0x000fc600000000ff */
[----:B------:R-:W-:Y:S01]  /*6980*/  F2FP.F16.F32.PACK_AB R113, R113, R138 ;  /* 0x0000008a7171723e */ /* 0x000fe200000000ff */
[C---:B------:R-:W-:Y:S01]  /*6990*/  FMUL.FTZ R134, R126.reuse, R134 ;  /* 0x000000867e867220 */ /* 0x040fe20000410000 */
[----:B------:R-:W-:Y:S01]  /*69a0*/  FMUL.FTZ R126, R126, R135 ;  /* 0x000000877e7e7220 */ /* 0x000fe20000410000 */
[----:B------:R-:W-:Y:S02]  /*69b0*/  HADD2.F32 R135, -RZ, R112.H1_H1 ;  /* 0x30000070ff877230 */ /* 0x000fe40000004100 */
[----:B------:R-:W-:-:S03]  /*69c0*/  HADD2.F32 R112, -RZ, R80.H1_H1 ;  /* 0x30000050ff707230 */ /* 0x000fc60000004100 */
[C---:B------:R-:W-:Y:S02]  /*69d0*/  FMUL.FTZ R135, R127.reuse, R135 ;  /* 0x000000877f877220 */ /* 0x040fe40000410000 */
[----:B------:R-:W-:-:S05]  /*69e0*/  FMUL.FTZ R112, R127, R112 ;  /* 0x000000707f707220 */ /* 0x000fca0000410000 */
[----:B------:R-:W-:-:S07]  /*69f0*/  F2FP.F16.F32.PACK_AB R112, R112, R126 ;  /* 0x0000007e7070723e */ /* 0x000fce00000000ff */
.L_x_2748:
        /* <DEDUP_REMOVED lines=17> */
[----:B------:R-:W-:Y:S01]  /*6b10*/  FADD.FTZ R48, -R48, R29 ;  /* 0x0000001d30307221 */ /* 0x000fe20000010100 */
[----:B------:R-:W-:Y:S01]  /*6b20*/  FFMA.FTZ R29, R147, R122, R146 ;  /* 0x0000007a931d7223 */ /* 0x000fe20000010092 */
[----:B------:R-:W-:Y:S01]  /*6b30*/  FMUL.FTZ R51, R21, R116 ;  /* 0x0000007415337220 */ /* 0x000fe20000410000 */
[----:B------:R-:W-:Y:S01]  /*6b40*/  FADD.FTZ R118, -R31, R32 ;  /* 0x000000201f767221 */ /* 0x000fe20000010100 */
[----:B-----5:R-:W-:-:S02]  /*6b50*/  HADD2.F32 R32, -RZ, R115.H0_H0 ;  /* 0x20000073ff207230 */ /* 0x020fc40000004100 */
[----:B------:R-:W-:Y:S01]  /*6b60*/  FADD.FTZ R50, -R29, R30 ;  /* 0x0000001e1d327221 */ /* 0x000fe20000010100 */
[----:B------:R-:W-:Y:S02]  /*6b70*/  HADD2.F32 R30, -RZ, R87.H0_H0 ;  /* 0x20000057ff1e7230 */ /* 0x000fe40000004100 */
[----:B------:R-:W-:Y:S01]  /*6b80*/  FMUL.FTZ R31, R51, R22 ;  /* 0x00000016331f7220 */ /* 0x000fe20000410000 */
[----:B------:R-:W-:Y:S01]  /*6b90*/  FADD.FTZ R26, -R49, R26 ;  /* 0x0000001a311a7221 */ /* 0x000fe20000010100 */
[----:B------:R-:W-:Y:S01]  /*6ba0*/  FMUL.FTZ R118, R21, R118 ;  /* 0x0000007615767220 */ /* 0x000fe20000410000 */
[----:B------:R-:W-:Y:S01]  /*6bb0*/  FFMA.FTZ R49, R147, R120, R146 ;  /* 0x0000007893317223 */ /* 0x000fe20000010092 */
[C---:B------:R-:W-:Y:S01]  /*6bc0*/  FMUL.FTZ R32, R31.reuse, R32 ;  /* 0x000000201f207220 */ /* 0x040fe20000410000 */
[----:B------:R-:W-:Y:S01]  /*6bd0*/  FMUL.FTZ R31, R31, R30 ;  /* 0x0000001e1f1f7220 */ /* 0x000fe20000410000 */
[----:B------:R-:W-:Y:S02]  /*6be0*/  HADD2.F32 R115, -RZ, R115.H1_H1 ;  /* 0x30000073ff737230 */ /* 0x000fe40000004100 */
[----:B------:R-:W-:Y:S01]  /*6bf0*/  FMUL.FTZ R30, R118, R22 ;  /* 0x00000016761e7220 */ /* 0x000fe20000410000 */
[----:B------:R-:W-:-:S02]  /*6c00*/  HADD2.F32 R29, -RZ, R87.H1_H1 ;  /* 0x30000057ff1d7230 */ /* 0x000fc40000004100 */
[----:B------:R-:W-:Y:S01]  /*6c10*/  FADD.FTZ R28, -R49, R28 ;  /* 0x0000001c311c7221 */ /* 0x000fe20000010100 */
[----:B------:R-:W-:Y:S01]  /*6c20*/  FMUL.FTZ R49, R21, R48 ;  /* 0x0000003015317220 */ /* 0x000fe20000410000 */
[C---:B------:R-:W-:Y:S01]  /*6c30*/  FMUL.FTZ R116, R30.reuse, R115 ;  /* 0x000000731e747220 */ /* 0x040fe20000410000 */
[----:B------:R-:W-:Y:S02]  /*6c40*/  HADD2.F32 R48, -RZ, R114.H0_H0 ;  /* 0x20000072ff307230 */ /* 0x000fe40000004100 */
[----:B------:R-:W-:Y:S01]  /*6c50*/  FMUL.FTZ R30, R30, R29 ;  /* 0x0000001d1e1e7220 */ /* 0x000fe20000410000 */
[----:B------:R-:W-:Y:S01]  /*6c60*/  FMUL.FTZ R29, R49, R22 ;  /* 0x00000016311d7220 */ /* 0x000fe20000410000 */
[----:B------:R-:W-:Y:S01]  /*6c70*/  FMUL.FTZ R50, R21, R50 ;  /* 0x0000003215327220 */ /* 0x000fe20000410000 */
[----:B------:R-:W-:Y:S01]  /*6c80*/  F2FP.F16.F32.PACK_AB R51, R118, R51 ;  /* 0x000000337633723e */ /* 0x000fe200000000ff */
[----:B------:R-:W-:Y:S02]  /*6c90*/  HADD2.F32 R118, -RZ, R86.H0_H0 ;  /* 0x20000056ff767230 */ /* 0x000fe40000004100 */
[----:B------:R-:W-:Y:S01]  /*6ca0*/  FMUL.FTZ R115, R29, R48 ;  /* 0x000000301d737220 */ /* 0x000fe20000410000 */
[----:B------:R-:W-:-:S02]  /*6cb0*/  HADD2.F32 R119, -RZ, R114.H1_H1 ;  /* 0x30000072ff777230 */ /* 0x000fc40000004100 */
[----:B------:R-:W-:Y:S01]  /*6cc0*/  FMUL.FTZ R48, R50, R22 ;  /* 0x0000001632307220 */ /* 0x000fe20000410000 */
[----:B------:R-:W-:Y:S02]  /*6cd0*/  HADD2.F32 R121, -RZ, R86.H1_H1 ;  /* 0x30000056ff797230 */ /* 0x000fe40000004100 */
[----:B------:R-:W-:Y:S01]  /*6ce0*/  FMUL.FTZ R29, R29, R118 ;  /* 0x000000761d1d7220 */ /* 0x000fe20000410000 */
[C---:B------:R-:W-:Y:S01]  /*6cf0*/  FMUL.FTZ R27, R21.reuse, R27 ;  /* 0x0000001b151b7220 */ /* 0x040fe20000410000 */
[----:B------:R-:W-:Y:S01]  /*6d00*/  FMUL.FTZ R118, R48, R119 ;  /* 0x0000007730767220 */ /* 0x000fe20000410000 */
[----:B------:R-:W-:Y:S01]  /*6d10*/  F2FP.F16.F32.PACK_AB R31, R30, R31 ;  /* 0x0000001f1e1f723e */ /* 0x000fe200000000ff */
[----:B------:R-:W-:Y:S01]  /*6d20*/  FMUL.FTZ R48, R48, R121 ;  /* 0x0000007930307220 */ /* 0x000fe20000410000 */
[--C-:B------:R-:W-:Y:S02]  /*6d30*/  HADD2.F32 R114, -RZ, R113.reuse.H0_H0 ;  /* 0x20000071ff727230 */ /* 0x100fe40000004100 */
[----:B------:R-:W-:Y:S01]  /*6d40*/  FMUL.FTZ R28, R21, R28 ;  /* 0x0000001c151c7220 */ /* 0x000fe20000410000 */
[----:B------:R-:W-:Y:S01]  /*6d50*/  F2FP.F16.F32.PACK_AB R50, R50, R49 ;  /* 0x000000313232723e */ /* 0x000fe200000000ff */
[----:B------:R-:W-:Y:S01]  /*6d60*/  HADD2.F32 R113, -RZ, R113.H1_H1 ;  /* 0x30000071ff717230 */ /* 0x000fe20000004100 */
[----:B------:R-:W-:Y:S01]  /*6d70*/  F2FP.F16.F32.PACK_AB R30, R48, R29 ;  /* 0x0000001d301e723e */ /* 0x000fe200000000ff */
[----:B------:R-:W-:-:S02]  /*6d80*/  HADD2.F32 R48, -RZ, R85.H0_H0 ;  /* 0x20000055ff307230 */ /* 0x000fc40000004100 */
[----:B------:R-:W-:Y:S01]  /*6d90*/  FMUL.FTZ R29, R27, R22 ;  /* 0x000000161b1d7220 */ /* 0x000fe20000410000 */
[----:B------:R-:W-:Y:S02]  /*6da0*/  HADD2.F32 R49, -RZ, R85.H1_H1 ;  /* 0x30000055ff317230 */ /* 0x000fe40000004100 */
[----:B------:R-:W-:Y:S01]  /*6db0*/  FMUL.FTZ R25, R21, R25 ;  /* 0x0000001915197220 */ /* 0x000fe20000410000 */
[--C-:B------:R-:W-:Y:S02]  /*6dc0*/  HADD2.F32 R119, -RZ, R112.reuse.H0_H0 ;  /* 0x20000070ff777230 */ /* 0x100fe40000004100 */
[C---:B------:R-:W-:Y:S01]  /*6dd0*/  FMUL.FTZ R114, R29.reuse, R114 ;  /* 0x000000721d727220 */ /* 0x040fe20000410000 */
[----:B------:R-:W-:Y:S01]  /*6de0*/  FMUL.FTZ R29, R29, R48 ;  /* 0x000000301d1d7220 */ /* 0x000fe20000410000 */
[----:B------:R-:W-:Y:S01]  /*6df0*/  FMUL.FTZ R48, R28, R22 ;  /* 0x000000161c307220 */ /* 0x000fe20000410000 */
[----:B------:R-:W-:Y:S01]  /*6e00*/  FMUL.FTZ R26, R21, R26 ;  /* 0x0000001a151a7220 */ /* 0x000fe20000410000 */
[----:B------:R-:W-:-:S02]  /*6e10*/  HADD2.F32 R121, -RZ, R112.H1_H1 ;  /* 0x30000070ff797230 */ /* 0x000fc40000004100 */
[C---:B------:R-:W-:Y:S01]  /*6e20*/  FMUL.FTZ R113, R48.reuse, R113 ;  /* 0x0000007130717220 */ /* 0x040fe20000410000 */
[----:B------:R-:W-:Y:S01]  /*6e30*/  FMUL.FTZ R48, R48, R49 ;  /* 0x0000003130307220 */ /* 0x000fe20000410000 */
[----:B------:R-:W-:Y:S01]  /*6e40*/  F2FP.F16.F32.PACK_AB R49, R28, R27 ;  /* 0x0000001b1c31723e */ /* 0x000fe200000000ff */
[--C-:B------:R-:W-:Y:S02]  /*6e50*/  HADD2.F32 R27, -RZ, R84.reuse.H0_H0 ;  /* 0x20000054ff1b7230 */ /* 0x100fe40000004100 */
[-C--:B------:R-:W-:Y:S01]  /*6e60*/  FMUL.FTZ R28, R25, R22.reuse ;  /* 0x00000016191c7220 */ /* 0x080fe20000410000 */
[----:B------:R-:W-:Y:S01]  /*6e70*/  F2FP.F16.F32.PACK_AB R29, R48, R29 ;  /* 0x0000001d301d723e */ /* 0x000fe200000000ff */
[----:B------:R-:W-:Y:S02]  /*6e80*/  FMUL.FTZ R48, R26, R22 ;  /* 0x000000161a307220 */ /* 0x000fe40000410000 */
[C---:B------:R-:W-:Y:S01]  /*6e90*/  FMUL.FTZ R119, R28.reuse, R119 ;  /* 0x000000771c777220 */ /* 0x040fe20000410000 */
[----:B------:R-:W-:Y:S01]  /*6ea0*/  FMUL.FTZ R28, R28, R27 ;  /* 0x0000001b1c1c7220 */ /* 0x000fe20000410000 */
[----:B------:R-:W-:-:S02]  /*6eb0*/  HADD2.F32 R27, -RZ, R84.H1_H1 ;  /* 0x30000054ff1b7230 */ /* 0x000fc40000004100 */
[----:B------:R-:W-:-:S03]  /*6ec0*/  FMUL.FTZ R112, R48, R121 ;  /* 0x0000007930707220 */ /* 0x000fc60000410000 */
[----:B------:R-:W-:Y:S01]  /*6ed0*/  FMUL.FTZ R27, R48, R27 ;  /* 0x0000001b301b7220 */ /* 0x000fe20000410000 */
[----:B------:R-:W-:-:S04]  /*6ee0*/  F2FP.F16.F32.PACK_AB R48, R26, R25 ;  /* 0x000000191a30723e */ /* 0x000fc800000000ff */
[----:B------:R-:W-:Y:S01]  /*6ef0*/  F2FP.F16.F32.PACK_AB R28, R27, R28 ;  /* 0x0000001c1b1c723e */ /* 0x000fe200000000ff */
[----:B------:R-:W-:Y:S06]  /*6f00*/  BRA `(.L_x_2750) ;  /* 0x0000000400107947 */ /* 0x000fec0003800000 */
.L_x_2749:
[C-C-:B------:R-:W-:Y:S01]  /*6f10*/  FFMA.FTZ R123, R147.reuse, R123, R146.reuse ;  /* 0x0000007b937b7223 */ /* 0x140fe20000010092 */
[C-C-:B------:R-:W-:Y:S01]  /*6f20*/  FFMA.FTZ R121, R147.reuse, R121, R146.reuse ;  /* 0x0000007993797223 */ /* 0x140fe20000010092 */
[C-C-:B------:R-:W-:Y:S01]  /*6f30*/  FFMA.FTZ R118, R147.reuse, R118, R146.reuse ;  /* 0x0000007693767223 */ /* 0x140fe20000010092 */
[--C-:B------:R-:W-:Y:S01]  /*6f40*/  FFMA.FTZ R116, R147, R116, R146.reuse ;  /* 0x0000007493747223 */ /* 0x100fe20000010092 */
[----:B------:R-:W-:Y:S01]  /*6f50*/  FADD.FTZ R123, -R123, R31 ;  /* 0x0000001f7b7b7221 */ /* 0x000fe20000010100 */
[----:B------:R-:W-:Y:S01]  /*6f60*/  FADD.FTZ R121, -R121, R29 ;  /* 0x0000001d79797221 */ /* 0x000fe20000010100 */
[----:B------:R-:W-:Y:S01]  /*6f70*/  FFMA.FTZ R29, R147, R124, R146 ;  /* 0x0000007c931d7223 */ /* 0x000fe20000010092 */
[----:B------:R-:W-:Y:S01]  /*6f80*/  FADD.FTZ R26, -R118, R26 ;  /* 0x0000001a761a7221 */ /* 0x000fe20000010100 */
[----:B------:R-:W-:Y:S01]  /*6f90*/  FMUL.FTZ R31, R21, R123 ;  /* 0x0000007b151f7220 */ /* 0x000fe20000410000 */
[----:B------:R-:W-:Y:S01]  /*6fa0*/  FADD.FTZ R25, -R116, R25 ;  /* 0x0000001974197221 */ /* 0x000fe20000010100 */
[----:B------:R-:W-:Y:S01]  /*6fb0*/  FADD.FTZ R118, -R29, R32 ;  /* 0x000000201d767221 */ /* 0x000fe20000010100 */
[----:B-----5:R-:W-:-:S02]  /*6fc0*/  HADD2.F32 R32, -RZ, R115.H0_H0 ;  /* 0x20000073ff207230 */ /* 0x020fc40000004100 */
[----:B------:R-:W-:Y:S01]  /*6fd0*/  FMUL.FTZ R31, R31, R22 ;  /* 0x000000161f1f7220 */ /* 0x000fe20000410000 */
[----:B------:R-:W-:Y:S02]  /*6fe0*/  HADD2.F32 R116, -RZ, R87.H0_H0 ;  /* 0x20000057ff747230 */ /* 0x000fe40000004100 */
[----:B------:R-:W-:Y:S01]  /*6ff0*/  FMUL.FTZ R29, R21, R118 ;  /* 0x00000076151d7220 */ /* 0x000fe20000410000 */
[--C-:B------:R-:W-:Y:S01]  /*7000*/  FFMA.FTZ R120, R147, R120, R146.reuse ;  /* 0x0000007893787223 */ /* 0x100fe20000010092 */
[----:B------:R-:W-:Y:S01]  /*7010*/  FMUL.FTZ R32, R31, R32 ;  /* 0x000000201f207220 */ /* 0x000fe20000410000 */
[----:B------:R-:W-:Y:S01]  /*7020*/  FFMA.FTZ R122, R147, R122, R146 ;  /* 0x0000007a937a7223 */ /* 0x000fe20000010092 */
[----:B------:R-:W-:Y:S01]  /*7030*/  FMUL.FTZ R31, R31, R116 ;  /* 0x000000741f1f7220 */ /* 0x000fe20000410000 */
[----:B------:R-:W-:Y:S02]  /*7040*/  HADD2.F32 R116, -RZ, R115.H1_H1 ;  /* 0x30000073ff747230 */ /* 0x000fe40000004100 */
[----:B------:R-:W-:Y:S01]  /*7050*/  FMUL.FTZ R29, R29, R22 ;  /* 0x000000161d1d7220 */ /* 0x000fe20000410000 */
[----:B------:R-:W-:-:S02]  /*7060*/  HADD2.F32 R118, -RZ, R87.H1_H1 ;  /* 0x30000057ff767230 */ /* 0x000fc40000004100 */
[----:B------:R-:W-:Y:S01]  /*7070*/  FMUL.FTZ R121, R21, R121 ;  /* 0x0000007915797220 */ /* 0x000fe20000410000 */
[----:B------:R-:W-:Y:S01]  /*7080*/  FFMA.FTZ R119, R147, R119, R146 ;  /* 0x0000007793777223 */ /* 0x000fe20000010092 */
[----:B------:R-:W-:Y:S01]  /*7090*/  FADD.FTZ R28, -R120, R28 ;  /* 0x0000001c781c7221 */ /* 0x000fe20000010100 */
[----:B------:R-:W-:Y:S01]  /*70a0*/  FADD.FTZ R30, -R122, R30 ;  /* 0x0000001e7a1e7221 */ /* 0x000fe20000010100 */
[C---:B------:R-:W-:Y:S01]  /*70b0*/  FMUL.FTZ R116, R29.reuse, R116 ;  /* 0x000000741d747220 */ /* 0x040fe20000410000 */
[----:B------:R-:W-:Y:S01]  /*70c0*/  FMUL.FTZ R29, R29, R118 ;  /* 0x000000761d1d7220 */ /* 0x000fe20000410000 */
[----:B------:R-:W-:Y:S02]  /*70d0*/  HADD2.F32 R115, -RZ, R114.H0_H0 ;  /* 0x20000072ff737230 */ /* 0x000fe40000004100 */
[----:B------:R-:W-:Y:S01]  /*70e0*/  FMUL.FTZ R118, R121, R22 ;  /* 0x0000001679767220 */ /* 0x000fe20000410000 */
[----:B------:R-:W-:Y:S02]  /*70f0*/  HADD2.F32 R120, -RZ, R86.H0_H0 ;  /* 0x20000056ff787230 */ /* 0x000fe40000004100 */
[----:B------:R-:W-:Y:S01]  /*7100*/  FADD.FTZ R27, -R119, R27 ;  /* 0x0000001b771b7221 */ /* 0x000fe20000010100 */
[----:B------:R-:W-:Y:S01]  /*7110*/  FMUL.FTZ R119, R21, R30 ;  /* 0x0000001e15777220 */ /* 0x000fe20000410000 */
[----:B------:R-:W-:Y:S01]  /*7120*/  FMUL.FTZ R115, R118, R115 ;  /* 0x0000007376737220 */ /* 0x000fe20000410000 */
[----:B------:R-:W-:-:S02]  /*7130*/  HADD2.F32 R121, -RZ, R85.H0_H0 ;  /* 0x20000055ff797230 */ /* 0x000fc40000004100 */
[----:B------:R-:W-:Y:S01]  /*7140*/  FMUL.FTZ R30, R118, R120 ;  /* 0x00000078761e7220 */ /* 0x000fe20000410000 */
[----:B------:R-:W-:Y:S02]  /*7150*/  HADD2.F32 R118, -RZ, R114.H1_H1 ;  /* 0x30000072ff767230 */ /* 0x000fe40000004100 */
[----:B------:R-:W-:Y:S01]  /*7160*/  FMUL.FTZ R114, R119, R22 ;  /* 0x0000001677727220 */ /* 0x000fe20000410000 */
[----:B------:R-:W-:Y:S02]  /*7170*/  HADD2.F32 R119, -RZ, R86.H1_H1 ;  /* 0x30000056ff777230 */ /* 0x000fe40000004100 */
[C---:B------:R-:W-:Y:S01]  /*7180*/  FMUL.FTZ R120, R21.reuse, R27 ;  /* 0x0000001b15787220 */ /* 0x040fe20000410000 */
[----:B------:R-:W-:Y:S01]  /*7190*/  FMUL.FTZ R122, R21, R26 ;  /* 0x0000001a157a7220 */ /* 0x000fe20000410000 */
[C---:B------:R-:W-:Y:S01]  /*71a0*/  FMUL.FTZ R118, R114.reuse, R118 ;  /* 0x0000007672767220 */ /* 0x040fe20000410000 */
[----:B------:R-:W-:Y:S01]  /*71b0*/  F2FP.F16.F32.PACK_AB R31, R29, R31 ;  /* 0x0000001f1d1f723e */ /* 0x000fe200000000ff */
[----:B------:R-:W-:Y:S01]  /*71c0*/  FMUL.FTZ R27, R114, R119 ;  /* 0x00000077721b7220 */ /* 0x000fe20000410000 */
[----:B------:R-:W-:-:S02]  /*71d0*/  HADD2.F32 R114, -RZ, R113.H0_H0 ;  /* 0x20000071ff727230 */ /* 0x000fc40000004100 */
[----:B------:R-:W-:Y:S01]  /*71e0*/  FMUL.FTZ R120, R120, R22 ;  /* 0x0000001678787220 */ /* 0x000fe20000410000 */
[----:B------:R-:W-:Y:S01]  /*71f0*/  FMUL.FTZ R119, R21, R28 ;  /* 0x0000001c15777220 */ /* 0x000fe20000410000 */
[----:B------:R-:W-:Y:S02]  /*7200*/  HADD2.F32 R113, -RZ, R113.H1_H1 ;  /* 0x30000071ff717230 */ /* 0x000fe40000004100 */
[----:B------:R-:W-:Y:S01]  /*7210*/  FMUL.FTZ R122, R122, R22 ;  /* 0x000000167a7a7220 */ /* 0x000fe20000410000 */
[C---:B------:R-:W-:Y:S01]  /*7220*/  FMUL.FTZ R114, R120.reuse, R114 ;  /* 0x0000007278727220 */ /* 0x040fe20000410000 */
[----:B------:R-:W-:Y:S01]  /*7230*/  FMUL.FTZ R28, R120, R121 ;  /* 0x00000079781c7220 */ /* 0x000fe20000410000 */
[----:B------:R-:W-:Y:S02]  /*7240*/  HADD2.F32 R120, -RZ, R85.H1_H1 ;  /* 0x30000055ff787230 */ /* 0x000fe40000004100 */
[----:B------:R-:W-:Y:S01]  /*7250*/  FMUL.FTZ R119, R119, R22 ;  /* 0x0000001677777220 */ /* 0x000fe20000410000 */
[----:B------:R-:W-:Y:S01]  /*7260*/  FMUL.FTZ R121, R21, R25 ;  /* 0x0000001915797220 */ /* 0x000fe20000410000 */
[----:B------:R-:W-:-:S02]  /*7270*/  F2FP.F16.F32.PACK_AB R30, R27, R30 ;  /* 0x0000001e1b1e723e */ /* 0x000fc400000000ff */
[C---:B------:R-:W-:Y:S01]  /*7280*/  FMUL.FTZ R25, R119.reuse, R120 ;  /* 0x0000007877197220 */ /* 0x040fe20000410000 */
[----:B------:R-:W-:Y:S01]  /*7290*/  FMUL.FTZ R113, R119, R113 ;  /* 0x0000007177717220 */ /* 0x000fe20000410000 */
[----:B------:R-:W-:Y:S01]  /*72a0*/  FMUL.FTZ R120, R121, R22 ;  /* 0x0000001679787220 */ /* 0x000fe20000410000 */
[----:B------:R-:W-:Y:S02]  /*72b0*/  HADD2.F32 R119, -RZ, R112.H0_H0 ;  /* 0x20000070ff777230 */ /* 0x000fe40000004100 */
[----:B------:R-:W-:Y:S01]  /*72c0*/  HADD2.F32 R121, -RZ, R84.H0_H0 ;  /* 0x20000054ff797230 */ /* 0x000fe20000004100 */
[----:B------:R-:W-:Y:S01]  /*72d0*/  F2FP.F16.F32.PACK_AB R29, R25, R28 ;  /* 0x0000001c191d723e */ /* 0x000fe200000000ff */
[----:B------:R-:W-:Y:S02]  /*72e0*/  HADD2.F32 R112, -RZ, R112.H1_H1 ;  /* 0x30000070ff707230 */ /* 0x000fe40000004100 */
[C---:B------:R-:W-:Y:S01]  /*72f0*/  FMUL.FTZ R119, R120.reuse, R119 ;  /* 0x0000007778777220 */ /* 0x040fe20000410000 */
[----:B------:R-:W-:Y:S01]  /*7300*/  FMUL.FTZ R26, R120, R121 ;  /* 0x00000079781a7220 */ /* 0x000fe20000410000 */
[----:B------:R-:W-:-:S02]  /*7310*/  HADD2.F32 R120, -RZ, R84.H1_H1 ;  /* 0x30000054ff787230 */ /* 0x000fc40000004100 */
[----:B------:R-:W-:-:S03]  /*7320*/  FMUL.FTZ R112, R122, R112 ;  /* 0x000000707a707220 */ /* 0x000fc60000410000 */
[----:B------:R-:W-:-:S05]  /*7330*/  FMUL.FTZ R120, R122, R120 ;  /* 0x000000787a787220 */ /* 0x000fca0000410000 */
[----:B------:R-:W-:-:S07]  /*7340*/  F2FP.F16.F32.PACK_AB R28, R120, R26 ;  /* 0x0000001a781c723e */ /* 0x000fce00000000ff */
.L_x_2750:
        /* <DEDUP_REMOVED lines=32> */
[----:B-----5:R-:W-:-:S02]  /*7550*/  HADD2.F32 R21, -RZ, R27.H0_H0 ;  /* 0x2000001bff157230 */ /* 0x020fc40000004100 */
[-C--:B------:R-:W-:Y:S01]  /*7560*/  FMUL.FTZ R38, R51, R22.reuse ;  /* 0x0000001633267220 */ /* 0x080fe20000410000 */
[----:B------:R-:W-:Y:S01]  /*7570*/  HADD2.F32 R31, -RZ, R27.H1_H1 ;  /* 0x3000001bff1f7230 */ /* 0x000fe20000004100 */
[C---:B------:R-:W-:Y:S01]  /*7580*/  F2FP.F16.F32.PACK_AB R51, R40.reuse, R51 ;  /* 0x000000332833723e */ /* 0x040fe200000000ff */
[--C-:B------:R-:W-:Y:S02]  /*7590*/  HADD2.F32 R27, -RZ, R91.reuse.H0_H0 ;  /* 0x2000005bff1b7230 */ /* 0x100fe40000004100 */
[-C--:B------:R-:W-:Y:S01]  /*75a0*/  FMUL.FTZ R40, R40, R22.reuse ;  /* 0x0000001628287220 */ /* 0x080fe20000410000 */
[----:B------:R-:W-:Y:S02]  /*75b0*/  HADD2.F32 R37, -RZ, R91.H1_H1 ;  /* 0x3000005bff257230 */ /* 0x000fe40000004100 */
[C---:B------:R-:W-:Y:S01]  /*75c0*/  FMUL.FTZ R21, R38.reuse, R21 ;  /* 0x0000001526157220 */ /* 0x040fe20000410000 */
[----:B------:R-:W-:Y:S02]  /*75d0*/  HADD2.F32 R39, -RZ, R90.H0_H0 ;  /* 0x2000005aff277230 */ /* 0x000fe40000004100 */
[----:B------:R-:W-:Y:S01]  /*75e0*/  FMUL.FTZ R38, R38, R27 ;  /* 0x0000001b26267220 */ /* 0x000fe20000410000 */
[----:B------:R-:W-:Y:S01]  /*75f0*/  FMUL.FTZ R28, R33, R22 ;  /* 0x00000016211c7220 */ /* 0x000fe20000410000 */
[----:B------:R-:W-:Y:S01]  /*7600*/  FMUL.FTZ R27, R40, R37 ;  /* 0x00000025281b7220 */ /* 0x000fe20000410000 */
[----:B------:R-:W-:-:S02]  /*7610*/  HADD2.F32 R37, -RZ, R26.H0_H0 ;  /* 0x2000001aff257230 */ /* 0x000fc40000004100 */
[----:B------:R-:W-:Y:S01]  /*7620*/  FMUL.FTZ R31, R40, R31 ;  /* 0x0000001f281f7220 */ /* 0x000fe20000410000 */
[----:B------:R-:W-:Y:S01]  /*7630*/  HADD2.F32 R26, -RZ, R26.H1_H1 ;  /* 0x3000001aff1a7230 */ /* 0x000fe20000004100 */
[----:B------:R-:W-:Y:S01]  /*7640*/  F2FP.F16.F32.PACK_AB R50, R34, R33 ;  /* 0x000000212232723e */ /* 0x000fe200000000ff */
[----:B------:R-:W-:Y:S02]  /*7650*/  HADD2.F32 R36, -RZ, R90.H1_H1 ;  /* 0x3000005aff247230 */ /* 0x000fe40000004100 */
[C---:B------:R-:W-:Y:S01]  /*7660*/  FMUL.FTZ R30, R28.reuse, R37 ;  /* 0x000000251c1e7220 */ /* 0x040fe20000410000 */
[----:B------:R-:W-:Y:S01]  /*7670*/  FMUL.FTZ R28, R28, R39 ;  /* 0x000000271c1c7220 */ /* 0x000fe20000410000 */
[-C--:B------:R-:W-:Y:S01]  /*7680*/  FMUL.FTZ R39, R34, R22.reuse ;  /* 0x0000001622277220 */ /* 0x080fe20000410000 */
[-C--:B------:R-:W-:Y:S01]  /*7690*/  FMUL.FTZ R40, R49, R22.reuse ;  /* 0x0000001631287220 */ /* 0x080fe20000410000 */
[C---:B------:R-:W-:Y:S01]  /*76a0*/  F2FP.F16.F32.PACK_AB R49, R35.reuse, R49 ;  /* 0x000000312331723e */ /* 0x040fe200000000ff */
[----:B------:R-:W-:Y:S01]  /*76b0*/  FMUL.FTZ R35, R35, R22 ;  /* 0x0000001623237220 */ /* 0x000fe20000410000 */
[----:B------:R-:W-:Y:S01]  /*76c0*/  FMUL.FTZ R34, R39, R26 ;  /* 0x0000001a27227220 */ /* 0x000fe20000410000 */
[----:B------:R-:W-:-:S02]  /*76d0*/  HADD2.F32 R26, -RZ, R89.H1_H1 ;  /* 0x30000059ff1a7230 */ /* 0x000fc40000004100 */
[----:B------:R-:W-:Y:S01]  /*76e0*/  FMUL.FTZ R39, R39, R36 ;  /* 0x0000002427277220 */ /* 0x000fe20000410000 */
[--C-:B------:R-:W-:Y:S01]  /*76f0*/  HADD2.F32 R36, -RZ, R25.reuse.H1_H1 ;  /* 0x30000019ff247230 */ /* 0x100fe20000004100 */
[----:B------:R-:W-:Y:S01]  /*7700*/  F2FP.F16.F32.PACK_AB R27, R27, R38 ;  /* 0x000000261b1b723e */ /* 0x000fe200000000ff */
[----:B------:R-:W-:Y:S02]  /*7710*/  HADD2.F32 R33, -RZ, R25.H0_H0 ;  /* 0x20000019ff217230 */ /* 0x000fe40000004100 */
[----:B------:R-:W-:Y:S01]  /*7720*/  FMUL.FTZ R43, R35, R26 ;  /* 0x0000001a232b7220 */ /* 0x000fe20000410000 */
[----:B------:R-:W-:Y:S02]  /*7730*/  HADD2.F32 R26, -RZ, R24.H0_H0 ;  /* 0x20000018ff1a7230 */ /* 0x000fe40000004100 */
[----:B------:R-:W-:Y:S01]  /*7740*/  FMUL.FTZ R25, R29, R22 ;  /* 0x000000161d197220 */ /* 0x000fe20000410000 */
[----:B------:R-:W-:Y:S02]  /*7750*/  HADD2.F32 R42, -RZ, R88.H0_H0 ;  /* 0x20000058ff2a7230 */ /* 0x000fe40000004100 */
[----:B------:R-:W-:Y:S01]  /*7760*/  FMUL.FTZ R36, R35, R36 ;  /* 0x0000002423247220 */ /* 0x000fe20000410000 */
[----:B------:R-:W-:-:S02]  /*7770*/  HADD2.F32 R37, -RZ, R89.H0_H0 ;  /* 0x20000059ff257230 */ /* 0x000fc40000004100 */
[C---:B------:R-:W-:Y:S01]  /*7780*/  FMUL.FTZ R35, R25.reuse, R26 ;  /* 0x0000001a19237220 */ /* 0x040fe20000410000 */
[----:B------:R-:W-:Y:S01]  /*7790*/  FMUL.FTZ R22, R48, R22 ;  /* 0x0000001630167220 */ /* 0x000fe20000410000 */
[----:B------:R-:W-:Y:S01]  /*77a0*/  FMUL.FTZ R42, R25, R42 ;  /* 0x0000002a192a7220 */ /* 0x000fe20000410000 */
[----:B------:R-:W-:Y:S02]  /*77b0*/  HADD2.F32 R25, -RZ, R88.H1_H1 ;  /* 0x30000058ff197230 */ /* 0x000fe40000004100 */
[C---:B------:R-:W-:Y:S01]  /*77c0*/  FMUL.FTZ R33, R40.reuse, R33 ;  /* 0x0000002128217220 */ /* 0x040fe20000410000 */
[----:B------:R-:W-:Y:S01]  /*77d0*/  FMUL.FTZ R40, R40, R37 ;  /* 0x0000002528287220 */ /* 0x000fe20000410000 */
[----:B------:R-:W-:Y:S01]  /*77e0*/  HADD2.F32 R37, -RZ, R24.H1_H1 ;  /* 0x30000018ff257230 */ /* 0x000fe20000004100 */
[----:B------:R-:W-:Y:S01]  /*77f0*/  F2FP.F16.F32.PACK_AB R48, R48, R29 ;  /* 0x0000001d3030723e */ /* 0x000fe200000000ff */
[----:B------:R-:W-:Y:S01]  /*7800*/  FMUL.FTZ R41, R22, R25 ;  /* 0x0000001916297220 */ /* 0x000fe20000410000 */
[----:B------:R-:W-:-:S02]  /*7810*/  F2FP.F16.F32.PACK_AB R26, R39, R28 ;  /* 0x0000001c271a723e */ /* 0x000fc400000000ff */
[----:B------:R-:W-:Y:S01]  /*7820*/  FMUL.FTZ R37, R22, R37 ;  /* 0x0000002516257220 */ /* 0x000fe20000410000 */
[----:B------:R-:W-:Y:S02]  /*7830*/  F2FP.F16.F32.PACK_AB R25, R43, R40 ;  /* 0x000000282b19723e */ /* 0x000fe400000000ff */
[----:B------:R-:W-:Y:S01]  /*7840*/  F2FP.F16.F32.PACK_AB R24, R41, R42 ;  /* 0x0000002a2918723e */ /* 0x000fe200000000ff */
[----:B------:R-:W-:Y:S06]  /*7850*/  BRA `(.L_x_2752) ;  /* 0x0000000400107947 */ /* 0x000fec0003800000 */
.L_x_2751:
        /* <DEDUP_REMOVED lines=32> */
[----:B-----5:R-:W-:-:S02]  /*7a60*/  HADD2.F32 R22, -RZ, R27.H0_H0 ;  /* 0x2000001bff167230 */ /* 0x020fc40000004100 */
[--C-:B------:R-:W-:Y:S02]  /*7a70*/  HADD2.F32 R30, -RZ, R91.reuse.H0_H0 ;  /* 0x2000005bff1e7230 */ /* 0x100fe40000004100 */
[----:B------:R-:W-:Y:S02]  /*7a80*/  HADD2.F32 R34, -RZ, R91.H1_H1 ;  /* 0x3000005bff227230 */ /* 0x000fe40000004100 */
[C---:B------:R-:W-:Y:S01]  /*7a90*/  FMUL.FTZ R21, R41.reuse, R22 ;  /* 0x0000001629157220 */ /* 0x040fe20000410000 */
[--C-:B------:R-:W-:Y:S02]  /*7aa0*/  HADD2.F32 R38, -RZ, R90.reuse.H1_H1 ;  /* 0x3000005aff267230 */ /* 0x100fe40000004100 */
[----:B------:R-:W-:Y:S01]  /*7ab0*/  FMUL.FTZ R22, R41, R30 ;  /* 0x0000001e29167220 */ /* 0x000fe20000410000 */
[----:B------:R-:W-:Y:S02]  /*7ac0*/  HADD2.F32 R30, -RZ, R27.H1_H1 ;  /* 0x3000001bff1e7230 */ /* 0x000fe40000004100 */
[----:B------:R-:W-:Y:S01]  /*7ad0*/  FMUL.FTZ R27, R29, R34 ;  /* 0x000000221d1b7220 */ /* 0x000fe20000410000 */
[----:B------:R-:W-:-:S02]  /*7ae0*/  HADD2.F32 R34, -RZ, R90.H0_H0 ;  /* 0x2000005aff227230 */ /* 0x000fc40000004100 */
[----:B------:R-:W-:Y:S02]  /*7af0*/  HADD2.F32 R40, -RZ, R88.H1_H1 ;  /* 0x30000058ff287230 */ /* 0x000fe40000004100 */
[----:B------:R-:W-:Y:S01]  /*7b00*/  FMUL.FTZ R31, R29, R30 ;  /* 0x0000001e1d1f7220 */ /* 0x000fe20000410000 */
[--C-:B------:R-:W-:Y:S02]  /*7b10*/  HADD2.F32 R30, -RZ, R26.reuse.H0_H0 ;  /* 0x2000001aff1e7230 */ /* 0x100fe40000004100 */
[----:B------:R-:W-:Y:S01]  /*7b20*/  FMUL.FTZ R29, R33, R34 ;  /* 0x00000022211d7220 */ /* 0x000fe20000410000 */
[----:B------:R-:W-:Y:S01]  /*7b30*/  HADD2.F32 R26, -RZ, R26.H1_H1 ;  /* 0x3000001aff1a7230 */ /* 0x000fe20000004100 */
[----:B------:R-:W-:Y:S01]  /*7b40*/  F2FP.F16.F32.PACK_AB R27, R27, R22 ;  /* 0x000000161b1b723e */ /* 0x000fe200000000ff */
[----:B------:R-:W-:Y:S01]  /*7b50*/  FMUL.FTZ R30, R33, R30 ;  /* 0x0000001e211e7220 */ /* 0x000fe20000410000 */
[----:B------:R-:W-:Y:S02]  /*7b60*/  HADD2.F32 R33, -RZ, R25.H0_H0 ;  /* 0x20000019ff217230 */ /* 0x000fe40000004100 */
[C---:B------:R-:W-:Y:S01]  /*7b70*/  FMUL.FTZ R34, R39.reuse, R26 ;  /* 0x0000001a27227220 */ /* 0x040fe20000410000 */
[----:B------:R-:W-:Y:S01]  /*7b80*/  FMUL.FTZ R26, R39, R38 ;  /* 0x00000026271a7220 */ /* 0x000fe20000410000 */
[----:B------:R-:W-:-:S02]  /*7b90*/  HADD2.F32 R39, -RZ, R89.H0_H0 ;  /* 0x20000059ff277230 */ /* 0x000fc40000004100 */
[----:B------:R-:W-:Y:S01]  /*7ba0*/  FMUL.FTZ R33, R36, R33 ;  /* 0x0000002124217220 */ /* 0x000fe20000410000 */
[----:B------:R-:W-:Y:S01]  /*7bb0*/  HADD2.F32 R38, -RZ, R89.H1_H1 ;  /* 0x30000059ff267230 */ /* 0x000fe20000004100 */
[----:B------:R-:W-:Y:S01]  /*7bc0*/  F2FP.F16.F32.PACK_AB R26, R26, R29 ;  /* 0x0000001d1a1a723e */ /* 0x000fe200000000ff */
[----:B------:R-:W-:Y:S01]  /*7bd0*/  FMUL.FTZ R41, R36, R39 ;  /* 0x0000002724297220 */ /* 0x000fe20000410000 */
[----:B------:R-:W-:Y:S02]  /*7be0*/  HADD2.F32 R36, -RZ, R25.H1_H1 ;  /* 0x30000019ff247230 */ /* 0x000fe40000004100 */
[----:B------:R-:W-:Y:S01]  /*7bf0*/  FMUL.FTZ R39, R37, R40 ;  /* 0x0000002825277220 */ /* 0x000fe20000410000 */
[----:B------:R-:W-:Y:S02]  /*7c00*/  HADD2.F32 R25, -RZ, R88.H0_H0 ;  /* 0x20000058ff197230 */ /* 0x000fe40000004100 */
[----:B------:R-:W-:Y:S01]  /*7c10*/  FMUL.FTZ R42, R35, R38 ;  /* 0x00000026232a7220 */ /* 0x000fe20000410000 */
[----:B------:R-:W-:-:S02]  /*7c20*/  HADD2.F32 R38, -RZ, R24.H1_H1 ;  /* 0x30000018ff267230 */ /* 0x000fc40000004100 */
[----:B------:R-:W-:Y:S01]  /*7c30*/  FMUL.FTZ R36, R35, R36 ;  /* 0x0000002423247220 */ /* 0x000fe20000410000 */
[----:B------:R-:W-:Y:S02]  /*7c40*/  HADD2.F32 R35, -RZ, R24.H0_H0 ;  /* 0x20000018ff237230 */ /* 0x000fe40000004100 */
[----:B------:R-:W-:Y:S01]  /*7c50*/  FMUL.FTZ R24, R28, R25 ;  /* 0x000000191c187220 */ /* 0x000fe20000410000 */
[----:B------:R-:W-:Y:S01]  /*7c60*/  F2FP.F16.F32.PACK_AB R25, R42, R41 ;  /* 0x000000292a19723e */ /* 0x000fe200000000ff */
[----:B------:R-:W-:Y:S01]  /*7c70*/  FMUL.FTZ R37, R37, R38 ;  /* 0x0000002625257220 */ /* 0x000fe20000410000 */
[----:B------:R-:W-:Y:S02]  /*7c80*/  FMUL.FTZ R35, R28, R35 ;  /* 0x000000231c237220 */ /* 0x000fe40000410000 */
[----:B------:R-:W-:-:S07]  /*7c90*/  F2FP.F16.F32.PACK_AB R24, R39, R24 ;  /* 0x000000182718723e */ /* 0x000fce00000000ff */
.L_x_2752:
[----:B------:R-:W0:Y:S02]  /*7ca0*/  @P1 LDC.64 R28, c[0x0][0x478] ;  /* 0x00011e00ff1c1b82 */ /* 0x000e240000000a00 */
[----:B0-----:R-:W-:-:S04]  /*7cb0*/  @P1 IMAD.WIDE.U32 R28, R23, 0x10, R28 ;  /* 0x00000010171c1825 */ /* 0x001fc800078e001c */
[----:B------:R-:W-:Y:S01]  /*7cc0*/  IMAD.WIDE.U32 R22, R23, 0x10, R180 ;  /* 0x0000001017167825 */ /* 0x000fe200078e00b4 */
[----:B------:R1:W-:Y:S04]  /*7cd0*/  @P1 STG.E.128 desc[UR6][R28.64], R48 ;  /* 0x000000301c001986 */ /* 0x0003e8000c101d06 */
[----:B------:R1:W-:Y:S01]  /*7ce0*/  STG.E.128 desc[UR6][R22.64], R24 ;  /* 0x0000001816007986 */ /* 0x0003e2000c101d06 */
[----:B------:R-:W-:Y:S05]  /*7cf0*/  BRA `(.L_x_2753) ;  /* 0x0000003000fc7947 */ /* 0x000fea0003800000 */
.L_x_2742:
        /* <DEDUP_REMOVED lines=8> */
[--C-:B------:R-:W-:Y:S02]  /*7d80*/  HADD2.F32 R153, -RZ, R71.reuse.H0_H0 ;  /* 0x20000047ff997230 */ /* 0x100fe40000004100 */
[----:B---3--:R-:W-:Y:S01]  /*7d90*/  FFMA.FTZ R148, R147, R186, R146 ;  /* 0x000000ba93947223 */ /* 0x008fe20000010092 */
[----:B------:R-:W-:Y:S01]  /*7da0*/  FADD.FTZ R144, -R184, R191 ;  /* 0x000000bfb8907221 */ /* 0x000fe20000010100 */
[----:B------:R-:W-:Y:S02]  /*7db0*/  HADD2.F32 R151, -RZ, R71.H1_H1 ;  /* 0x30000047ff977230 */ /* 0x000fe40000004100 */
[----:B------:R-:W-:Y:S01]  /*7dc0*/  FADD.FTZ R149, -R183, R190 ;  /* 0x000000beb7957221 */ /* 0x000fe20000010100 */
[----:B------:R-:W-:Y:S01]  /*7dd0*/  FFMA.FTZ R185, R147, R185, R146 ;  /* 0x000000b993b97223 */ /* 0x000fe20000010092 */
[----:B------:R-:W-:Y:S01]  /*7de0*/  FFMA.FTZ R144, R21, R144, R153 ;  /* 0x0000009015907223 */ /* 0x000fe20000010099 */
[----:B------:R-:W-:-:S02]  /*7df0*/  HADD2.F32 R153, -RZ, R70.H0_H0 ;  /* 0x20000046ff997230 */ /* 0x000fc40000004100 */
[----:B------:R-:W-:Y:S01]  /*7e00*/  FFMA.FTZ R149, R21, R149, R151 ;  /* 0x0000009515957223 */ /* 0x000fe20000010097 */
[----:B------:R-:W-:Y:S01]  /*7e10*/  FADD.FTZ R148, -R148, R193 ;  /* 0x000000c194947221 */ /* 0x000fe20000010100 */
[----:B------:R-:W-:Y:S02]  /*7e20*/  HADD2.F32 R151, -RZ, R70.H1_H1 ;  /* 0x30000046ff977230 */ /* 0x000fe40000004100 */
[----:B------:R-:W-:Y:S01]  /*7e30*/  FADD.FTZ R150, -R185, R192 ;  /* 0x000000c0b9967221 */ /* 0x000fe20000010100 */
[C-C-:B------:R-:W-:Y:S01]  /*7e40*/  FFMA.FTZ R145, R147.reuse, R188, R146.reuse ;  /* 0x000000bc93917223 */ /* 0x140fe20000010092 */
[----:B------:R-:W-:Y:S01]  /*7e50*/  FFMA.FTZ R152, R147, R187, R146 ;  /* 0x000000bb93987223 */ /* 0x000fe20000010092 */
[C---:B------:R-:W-:Y:S01]  /*7e60*/  FFMA.FTZ R148, R21.reuse, R148, R153 ;  /* 0x0000009415947223 */ /* 0x040fe20000010099 */
[----:B------:R-:W-:Y:S01]  /*7e70*/  FFMA.FTZ R150, R21, R150, R151 ;  /* 0x0000009615967223 */ /* 0x000fe20000010097 */
[--C-:B------:R-:W-:Y:S02]  /*7e80*/  HADD2.F32 R153, -RZ, R69.reuse.H0_H0 ;  /* 0x20000045ff997230 */ /* 0x100fe40000004100 */
[----:B------:R-:W-:Y:S01]  /*7e90*/  FADD.FTZ R145, -R145, R195 ;  /* 0x000000c391917221 */ /* 0x000fe20000010100 */
[----:B------:R-:W-:-:S02]  /*7ea0*/  HADD2.F32 R151, -RZ, R69.H1_H1 ;  /* 0x30000045ff977230 */ /* 0x000fc40000004100 */
[----:B------:R-:W-:Y:S01]  /*7eb0*/  FADD.FTZ R152, -R152, R194 ;  /* 0x000000c298987221 */ /* 0x000fe20000010100 */
[C-C-:B-----5:R-:W-:Y:S01]  /*7ec0*/  FFMA.FTZ R0, R147.reuse, R0, R146.reuse ;  /* 0x0000000093007223 */ /* 0x160fe20000010092 */
[----:B------:R-:W-:Y:S01]  /*7ed0*/  FFMA.FTZ R154, R147, R189, R146 ;  /* 0x000000bd939a7223 */ /* 0x000fe20000010092 */
[C---:B------:R-:W-:Y:S01]  /*7ee0*/  FFMA.FTZ R145, R21.reuse, R145, R153 ;  /* 0x0000009115917223 */ /* 0x040fe20000010099 */
[C---:B------:R-:W-:Y:S01]  /*7ef0*/  FFMA.FTZ R152, R21.reuse, R152, R151 ;  /* 0x0000009815987223 */ /* 0x040fe20000010097 */
[--C-:B------:R-:W-:Y:S02]  /*7f00*/  HADD2.F32 R153, -RZ, R68.reuse.H0_H0 ;  /* 0x20000044ff997230 */ /* 0x100fe40000004100 */
[----:B------:R-:W-:Y:S01]  /*7f10*/  FADD.FTZ R0, -R0, R197 ;  /* 0x000000c500007221 */ /* 0x000fe20000010100 */
[----:B------:R-:W-:Y:S02]  /*7f20*/  HADD2.F32 R151, -RZ, R68.H1_H1 ;  /* 0x30000044ff977230 */ /* 0x000fe40000004100 */
[----:B------:R-:W-:Y:S01]  /*7f30*/  FADD.FTZ R154, -R154, R196 ;  /* 0x000000c49a9a7221 */ /* 0x000fe20000010100 */
[----:B------:R-:W-:Y:S01]  /*7f40*/  FMUL.FTZ R144, R144, R22 ;  /* 0x0000001690907220 */ /* 0x000fe20000410000 */
[----:B------:R-:W-:Y:S01]  /*7f50*/  FFMA.FTZ R153, R21, R0, R153 ;  /* 0x0000000015997223 */ /* 0x000fe20000010099 */
[----:B------:R-:W-:-:S02]  /*7f60*/  HADD2.F32 R0, -RZ, R115.H0_H0 ;  /* 0x20000073ff007230 */ /* 0x000fc40000004100 */
[----:B------:R-:W-:Y:S01]  /*7f70*/  FFMA.FTZ R154, R21, R154, R151 ;  /* 0x0000009a159a7223 */ /* 0x000fe20000010097 */
[----:B------:R-:W-:Y:S02]  /*7f80*/  HADD2.F32 R151, -RZ, R75.H0_H0 ;  /* 0x2000004bff977230 */ /* 0x000fe40000004100 */
[----:B------:R-:W-:Y:S01]  /*7f90*/  FMUL.FTZ R145, R145, R22 ;  /* 0x0000001691917220 */ /* 0x000fe20000410000 */
[----:B------:R-:W-:Y:S02]  /*7fa0*/  HADD2.F32 R115, -RZ, R115.H1_H1 ;  /* 0x30000073ff737230 */ /* 0x000fe40000004100 */
[----:B------:R-:W-:Y:S01]  /*7fb0*/  FMUL.FTZ R0, R144, R0 ;  /* 0x0000000090007220 */ /* 0x000fe20000410000 */
[----:B------:R-:W-:Y:S02]  /*7fc0*/  HADD2.F32 R155, -RZ, R75.H1_H1 ;  /* 0x3000004bff9b7230 */ /* 0x000fe40000004100 */
[----:B------:R-:W-:Y:S01]  /*7fd0*/  FMUL.FTZ R144, R151, R144 ;  /* 0x0000009097907220 */ /* 0x000fe20000410000 */
[----:B------:R-:W-:Y:S01]  /*7fe0*/  FMUL.FTZ R151, R149, R22 ;  /* 0x0000001695977220 */ /* 0x000fe20000410000 */
[----:B------:R-:W-:-:S02]  /*7ff0*/  HADD2.F32 R156, -RZ, R74.H1_H1 ;  /* 0x3000004aff9c7230 */ /* 0x000fc40000004100 */
[-C--:B------:R-:W-:Y:S01]  /*8000*/  FMUL.FTZ R154, R154, R22.reuse ;  /* 0x000000169a9a7220 */ /* 0x080fe20000410000 */
[----:B------:R-:W-:Y:S02]  /*8010*/  HADD2.F32 R157, -RZ, R73.H1_H1 ;  /* 0x30000049ff9d7230 */ /* 0x000fe40000004100 */
[----:B------:R-:W-:Y:S01]  /*8020*/  FMUL.FTZ R149, R151, R115 ;  /* 0x0000007397957220 */ /* 0x000fe20000410000 */
[----:B------:R-:W-:Y:S01]  /*8030*/  FMUL.FTZ R115, R155, R151 ;  /* 0x000000979b737220 */ /* 0x000fe20000410000 */
[----:B------:R-:W-:Y:S01]  /*8040*/  FMUL.FTZ R155, R148, R22 ;  /* 0x00000016949b7220 */ /* 0x000fe20000410000 */
[----:B------:R-:W-:Y:S02]  /*8050*/  HADD2.F32 R148, -RZ, R114.H0_H0 ;  /* 0x20000072ff947230 */ /* 0x000fe40000004100 */
[----:B------:R-:W-:Y:S01]  /*8060*/  HADD2.F32 R151, -RZ, R74.H0_H0 ;  /* 0x2000004aff977230 */ /* 0x000fe20000004100 */
[----:B------:R-:W-:Y:S01]  /*8070*/  F2FP.F16.F32.PACK_AB R115, R115, R144 ;  /* 0x000000907373723e */ /* 0x000fe200000000ff */
[----:B------:R-:W-:-:S02]  /*8080*/  HADD2.F32 R114, -RZ, R114.H1_H1 ;  /* 0x30000072ff727230 */ /* 0x000fc40000004100 */
[----:B------:R-:W-:Y:S01]  /*8090*/  FMUL.FTZ R148, R155, R148 ;  /* 0x000000949b947220 */ /* 0x000fe20000410000 */
[----:B------:R-:W-:Y:S01]  /*80a0*/  FMUL.FTZ R155, R151, R155 ;  /* 0x0000009b979b7220 */ /* 0x000fe20000410000 */
[----:B------:R-:W-:-:S04]  /*80b0*/  FMUL.FTZ R151, R150, R22 ;  /* 0x0000001696977220 */ /* 0x000fc80000410000 */
[----:B------:R-:W-:Y:S01]  /*80c0*/  FMUL.FTZ R150, R151, R114 ;  /* 0x0000007297967220 */ /* 0x000fe20000410000 */
[----:B------:R-:W-:Y:S01]  /*80d0*/  FMUL.FTZ R114, R156, R151 ;  /* 0x000000979c727220 */ /* 0x000fe20000410000 */
[----:B------:R-:W-:Y:S02]  /*80e0*/  HADD2.F32 R151, -RZ, R113.H0_H0 ;  /* 0x20000071ff977230 */ /* 0x000fe40000004100 */
[----:B------:R-:W-:Y:S02]  /*80f0*/  HADD2.F32 R156, -RZ, R73.H0_H0 ;  /* 0x20000049ff9c7230 */ /* 0x000fe40000004100 */
[----:B------:R-:W-:Y:S02]  /*8100*/  HADD2.F32 R113, -RZ, R113.H1_H1 ;  /* 0x30000071ff717230 */ /* 0x000fe40000004100 */
[----:B------:R-:W-:Y:S01]  /*8110*/  FMUL.FTZ R151, R145, R151 ;  /* 0x0000009791977220 */ /* 0x000fe20000410000 */
[----:B------:R-:W-:Y:S01]  /*8120*/  F2FP.F16.F32.PACK_AB R114, R114, R155 ;  /* 0x0000009b7272723e */ /* 0x000fe200000000ff */
[----:B------:R-:W-:Y:S01]  /*8130*/  FMUL.FTZ R145, R156, R145 ;  /* 0x000000919c917220 */ /* 0x000fe20000410000 */
[----:B------:R-:W-:-:S04]  /*8140*/  FMUL.FTZ R156, R152, R22 ;  /* 0x00000016989c7220 */ /* 0x000fc80000410000 */
[----:B------:R-:W-:Y:S01]  /*8150*/  FMUL.FTZ R152, R156, R113 ;  /* 0x000000719c987220 */ /* 0x000fe20000410000 */
[----:B------:R-:W-:Y:S01]  /*8160*/  FMUL.FTZ R113, R157, R156 ;  /* 0x0000009c9d717220 */ /* 0x000fe20000410000 */
[----:B------:R-:W-:Y:S01]  /*8170*/  FMUL.FTZ R156, R153, R22 ;  /* 0x00000016999c7220 */ /* 0x000fe20000410000 */
[----:B------:R-:W-:Y:S02]  /*8180*/  HADD2.F32 R153, -RZ, R112.H0_H0 ;  /* 0x20000070ff997230 */ /* 0x000fe40000004100 */
[----:B------:R-:W-:Y:S01]  /*8190*/  HADD2.F32 R157, -RZ, R72.H0_H0 ;  /* 0x20000048ff9d7230 */ /* 0x000fe20000004100 */
[----:B------:R-:W-:Y:S02]  /*81a0*/  F2FP.F16.F32.PACK_AB R113, R113, R145 ;  /* 0x000000917171723e */ /* 0x000fe400000000ff */
[----:B------:R-:W-:Y:S02]  /*81b0*/  FMUL.FTZ R153, R156, R153 ;  /* 0x000000999c997220 */ /* 0x000fe40000410000 */
[----:B------:R-:W-:Y:S01]  /*81c0*/  FMUL.FTZ R156, R157, R156 ;  /* 0x0000009c9d9c7220 */ /* 0x000fe20000410000 */
[----:B------:R-:W-:-:S02]  /*81d0*/  HADD2.F32 R157, -RZ, R112.H1_H1 ;  /* 0x30000070ff9d7230 */ /* 0x000fc40000004100 */
[----:B------:R-:W-:-:S05]  /*81e0*/  HADD2.F32 R112, -RZ, R72.H1_H1 ;  /* 0x30000048ff707230 */ /* 0x000fca0000004100 */
[----:B------:R-:W-:Y:S01]  /*81f0*/  FMUL.FTZ R112, R112, R154 ;  /* 0x0000009a70707220 */ /* 0x000fe20000410000 */
[----:B------:R-:W-:-:S04]  /*8200*/  FMUL.FTZ R154, R154, R157 ;  /* 0x0000009d9a9a7220 */ /* 0x000fc80000410000 */
[----:B------:R-:W-:Y:S01]  /*8210*/  F2FP.F16.F32.PACK_AB R112, R112, R156 ;  /* 0x0000009c7070723e */ /* 0x000fe200000000ff */
[----:B------:R-:W-:Y:S06]  /*8220*/  BRA `(.L_x_2755) ;  /* 0x0000000400407947 */ /* 0x000fec0003800000 */
.L_x_2754:
[C-C-:B-----5:R-:W-:Y:S01]  /*8230*/  FFMA.FTZ R0, R147.reuse, R0, R146.reuse ;  /* 0x0000000093007223 */ /* 0x160fe20000010092 */
[C-C-:B------:R-:W-:Y:S01]  /*8240*/  FFMA.FTZ R184, R147.reuse, R184, R146.reuse ;  /* 0x000000b893b87223 */ /* 0x140fe20000010092 */
[----:B------:R-:W-:Y:S01]  /*8250*/  FFMA.FTZ R183, R147, R183, R146 ;  /* 0x000000b793b77223 */ /* 0x000fe20000010092 */
[--C-:B------:R-:W-:Y:S02]  /*8260*/  HADD2.F32 R48, -RZ, R71.reuse.H0_H0 ;  /* 0x20000047ff307230 */ /* 0x100fe40000004100 */
[----:B------:R-:W-:Y:S01]  /*8270*/  FADD.FTZ R197, -R0, R197 ;  /* 0x000000c500c57221 */ /* 0x000fe20000010100 */
[----:B------:R-:W-:Y:S01]  /*8280*/  FADD.FTZ R49, -R184, R191 ;  /* 0x000000bfb8317221 */ /* 0x000fe20000010100 */
[----:B------:R-:W-:Y:S02]  /*8290*/  HADD2.F32 R0, -RZ, R71.H1_H1 ;  /* 0x30000047ff007230 */ /* 0x000fe40000004100 */
[----:B------:R-:W-:Y:S01]  /*82a0*/  FADD.FTZ R51, -R183, R190 ;  /* 0x000000beb7337221 */ /* 0x000fe20000010100 */
[----:B------:R-:W-:-:S02]  /*82b0*/  HADD2.F32 R144, -RZ, R115.H1_H1 ;  /* 0x30000073ff907230 */ /* 0x000fc40000004100 */
[C---:B------:R-:W-:Y:S01]  /*82c0*/  FFMA.FTZ R49, R21.reuse, R49, R48 ;  /* 0x0000003115317223 */ /* 0x040fe20000010030 */
[----:B------:R-:W-:Y:S02]  /*82d0*/  HADD2.F32 R48, -RZ, R75.H0_H0 ;  /* 0x2000004bff307230 */ /* 0x000fe40000004100 */
[----:B------:R-:W-:Y:S01]  /*82e0*/  FFMA.FTZ R51, R21, R51, R0 ;  /* 0x0000003315337223 */ /* 0x000fe20000010000 */
[----:B------:R-:W-:Y:S02]  /*82f0*/  HADD2.F32 R0, -RZ, R115.H0_H0 ;  /* 0x20000073ff007230 */ /* 0x000fe40000004100 */
[----:B------:R-:W-:Y:S01]  /*8300*/  FMUL.FTZ R50, R49, R22 ;  /* 0x0000001631327220 */ /* 0x000fe20000410000 */
[--C-:B------:R-:W-:Y:S01]  /*8310*/  FFMA.FTZ R186, R147, R186, R146.reuse ;  /* 0x000000ba93ba7223 */ /* 0x100fe20000010092 */
[----:B------:R-:W-:Y:S01]  /*8320*/  FMUL.FTZ R149, R51, R22 ;  /* 0x0000001633957220 */ /* 0x000fe20000410000 */
[----:B------:R-:W-:Y:S01]  /*8330*/  FFMA.FTZ R185, R147, R185, R146 ;  /* 0x000000b993b97223 */ /* 0x000fe20000010092 */
[----:B------:R-:W-:Y:S01]  /*8340*/  FMUL.FTZ R0, R50, R0 ;  /* 0x0000000032007220 */ /* 0x000fe20000410000 */
[----:B------:R-:W-:Y:S01]  /*8350*/  FMUL.FTZ R48, R48, R50 ;  /* 0x0000003230307220 */ /* 0x000fe20000410000 */
[----:B------:R-:W-:-:S02]  /*8360*/  HADD2.F32 R50, -RZ, R75.H1_H1 ;  /* 0x3000004bff327230 */ /* 0x000fc40000004100 */
[----:B------:R-:W-:Y:S01]  /*8370*/  FADD.FTZ R193, -R186, R193 ;  /* 0x000000c1bac17221 */ /* 0x000fe20000010100 */
[----:B------:R-:W-:Y:S01]  /*8380*/  FADD.FTZ R192, -R185, R192 ;  /* 0x000000c0b9c07221 */ /* 0x000fe20000010100 */
[----:B---3--:R-:W-:Y:S02]  /*8390*/  HADD2.F32 R148, -RZ, R114.H0_H0 ;  /* 0x20000072ff947230 */ /* 0x008fe40000004100 */
[----:B------:R-:W-:Y:S01]  /*83a0*/  FFMA.FTZ R188, R147, R188, R146 ;  /* 0x000000bc93bc7223 */ /* 0x000fe20000010092 */
[----:B------:R-:W-:Y:S01]  /*83b0*/  FMUL.FTZ R115, R50, R149 ;  /* 0x0000009532737220 */ /* 0x000fe20000410000 */
[--C-:B------:R-:W-:Y:S02]  /*83c0*/  HADD2.F32 R50, -RZ, R70.reuse.H0_H0 ;  /* 0x20000046ff327230 */ /* 0x100fe40000004100 */
[----:B------:R-:W-:Y:S01]  /*83d0*/  FMUL.FTZ R149, R149, R144 ;  /* 0x0000009095957220 */ /* 0x000fe20000410000 */
[----:B------:R-:W-:Y:S01]  /*83e0*/  F2FP.F16.F32.PACK_AB R51, R51, R49 ;  /* 0x000000313333723e */ /* 0x000fe200000000ff */
[----:B------:R-:W-:Y:S01]  /*83f0*/  HADD2.F32 R49, -RZ, R69.H0_H0 ;  /* 0x20000045ff317230 */ /* 0x000fe20000004100 */
[----:B------:R-:W-:Y:S01]  /*8400*/  F2FP.F16.F32.PACK_AB R115, R115, R48 ;  /* 0x000000307373723e */ /* 0x000fe200000000ff */
[----:B------:R-:W-:-:S02]  /*8410*/  HADD2.F32 R48, -RZ, R70.H1_H1 ;  /* 0x30000046ff307230 */ /* 0x000fc40000004100 */
[----:B------:R-:W-:Y:S01]  /*8420*/  FFMA.FTZ R50, R21, R193, R50 ;  /* 0x000000c115327223 */ /* 0x000fe20000010032 */
[----:B------:R-:W-:Y:S01]  /*8430*/  FADD.FTZ R195, -R188, R195 ;  /* 0x000000c3bcc37221 */ /* 0x000fe20000010100 */
[----:B------:R-:W-:Y:S02]  /*8440*/  HADD2.F32 R114, -RZ, R114.H1_H1 ;  /* 0x30000072ff727230 */ /* 0x000fe40000004100 */
[----:B------:R-:W-:Y:S01]  /*8450*/  FFMA.FTZ R187, R147, R187, R146 ;  /* 0x000000bb93bb7223 */ /* 0x000fe20000010092 */
[C---:B------:R-:W-:Y:S01]  /*8460*/  FFMA.FTZ R192, R21.reuse, R192, R48 ;  /* 0x000000c015c07223 */ /* 0x040fe20000010030 */
[--C-:B------:R-:W-:Y:S02]  /*8470*/  HADD2.F32 R48, -RZ, R74.reuse.H0_H0 ;  /* 0x2000004aff307230 */ /* 0x100fe40000004100 */
[----:B------:R-:W-:Y:S01]  /*8480*/  FMUL.FTZ R144, R50, R22 ;  /* 0x0000001632907220 */ /* 0x000fe20000410000 */
[----:B------:R-:W-:Y:S01]  /*8490*/  FFMA.FTZ R49, R21, R195, R49 ;  /* 0x000000c315317223 */ /* 0x000fe20000010031 */
[----:B------:R-:W-:Y:S01]  /*84a0*/  HADD2.F32 R151, -RZ, R113.H0_H0 ;  /* 0x20000071ff977230 */ /* 0x000fe20000004100 */
[----:B------:R-:W-:Y:S01]  /*84b0*/  F2FP.F16.F32.PACK_AB R50, R192, R50 ;  /* 0x00000032c032723e */ /* 0x000fe200000000ff */
[----:B------:R-:W-:Y:S01]  /*84c0*/  FMUL.FTZ R148, R144, R148 ;  /* 0x0000009490947220 */ /* 0x000fe20000410000 */
[----:B------:R-:W-:Y:S01]  /*84d0*/  FMUL.FTZ R48, R48, R144 ;  /* 0x0000009030307220 */ /* 0x000fe20000410000 */
[----:B------:R-:W-:Y:S01]  /*84e0*/  FMUL.FTZ R192, R192, R22 ;  /* 0x00000016c0c07220 */ /* 0x000fe20000410000 */
[----:B------:R-:W-:-:S02]  /*84f0*/  HADD2.F32 R144, -RZ, R74.H1_H1 ;  /* 0x3000004aff907230 */ /* 0x000fc40000004100 */
[----:B------:R-:W-:Y:S01]  /*8500*/  FMUL.FTZ R145, R49, R22 ;  /* 0x0000001631917220 */ /* 0x000fe20000410000 */
[----:B------:R-:W-:Y:S01]  /*8510*/  FADD.FTZ R194, -R187, R194 ;  /* 0x000000c2bbc27221 */ /* 0x000fe20000010100 */
[----:B------:R-:W-:Y:S01]  /*8520*/  FMUL.FTZ R150, R192, R114 ;  /* 0x00000072c0967220 */ /* 0x000fe20000410000 */
[----:B------:R-:W-:Y:S02]  /*8530*/  HADD2.F32 R113, -RZ, R113.H1_H1 ;  /* 0x30000071ff717230 */ /* 0x000fe40000004100 */
[----:B------:R-:W-:Y:S01]  /*8540*/  FMUL.FTZ R114, R144, R192 ;  /* 0x000000c090727220 */ /* 0x000fe20000410000 */
[----:B------:R-:W-:Y:S02]  /*8550*/  HADD2.F32 R144, -RZ, R73.H0_H0 ;  /* 0x20000049ff907230 */ /* 0x000fe40000004100 */
[----:B------:R-:W-:Y:S01]  /*8560*/  FMUL.FTZ R151, R145, R151 ;  /* 0x0000009791977220 */ /* 0x000fe20000410000 */
[----:B------:R-:W-:Y:S02]  /*8570*/  HADD2.F32 R153, -RZ, R112.H0_H0 ;  /* 0x20000070ff997230 */ /* 0x000fe40000004100 */
[----:B------:R-:W-:Y:S01]  /*8580*/  FFMA.FTZ R189, R147, R189, R146 ;  /* 0x000000bd93bd7223 */ /* 0x000fe20000010092 */
[----:B------:R-:W-:Y:S01]  /*8590*/  F2FP.F16.F32.PACK_AB R114, R114, R48 ;  /* 0x000000307272723e */ /* 0x000fe200000000ff */
[----:B------:R-:W-:Y:S01]  /*85a0*/  FMUL.FTZ R144, R144, R145 ;  /* 0x0000009190907220 */ /* 0x000fe20000410000 */
[----:B------:R-:W-:-:S02]  /*85b0*/  HADD2.F32 R145, -RZ, R69.H1_H1 ;  /* 0x30000045ff917230 */ /* 0x000fc40000004100 */
[----:B------:R-:W-:Y:S01]  /*85c0*/  FADD.FTZ R196, -R189, R196 ;  /* 0x000000c4bdc47221 */ /* 0x000fe20000010100 */
[----:B------:R-:W-:Y:S02]  /*85d0*/  HADD2.F32 R48, -RZ, R73.H1_H1 ;  /* 0x30000049ff307230 */ /* 0x000fe40000004100 */
[----:B------:R-:W-:Y:S02]  /*85e0*/  HADD2.F32 R154, -RZ, R112.H1_H1 ;  /* 0x30000070ff9a7230 */ /* 0x000fe40000004100 */
[----:B------:R-:W-:Y:S01]  /*85f0*/  FFMA.FTZ R194, R21, R194, R145 ;  /* 0x000000c215c27223 */ /* 0x000fe20000010091 */
[----:B------:R-:W-:-:S04]  /*8600*/  HADD2.F32 R112, -RZ, R72.H1_H1 ;  /* 0x30000048ff707230 */ /* 0x000fc80000004100 */
[C---:B------:R-:W-:Y:S01]  /*8610*/  F2FP.F16.F32.PACK_AB R49, R194.reuse, R49 ;  /* 0x00000031c231723e */ /* 0x040fe200000000ff */
[----:B------:R-:W-:-:S04]  /*8620*/  FMUL.FTZ R194, R194, R22 ;  /* 0x00000016c2c27220 */ /* 0x000fc80000410000 */
[----:B------:R-:W-:Y:S01]  /*8630*/  FMUL.FTZ R152, R194, R113 ;  /* 0x00000071c2987220 */ /* 0x000fe20000410000 */
[----:B------:R-:W-:Y:S01]  /*8640*/  FMUL.FTZ R113, R48, R194 ;  /* 0x000000c230717220 */ /* 0x000fe20000410000 */
[----:B------:R-:W-:-:S04]  /*8650*/  HADD2.F32 R48, -RZ, R68.H0_H0 ;  /* 0x20000044ff307230 */ /* 0x000fc80000004100 */
[----:B------:R-:W-:Y:S01]  /*8660*/  F2FP.F16.F32.PACK_AB R113, R113, R144 ;  /* 0x000000907171723e */ /* 0x000fe200000000ff */
[----:B------:R-:W-:Y:S01]  /*8670*/  FFMA.FTZ R48, R21, R197, R48 ;  /* 0x000000c515307223 */ /* 0x000fe20000010030 */
[----:B------:R-:W-:-:S03]  /*8680*/  HADD2.F32 R144, -RZ, R72.H0_H0 ;  /* 0x20000048ff907230 */ /* 0x000fc60000004100 */
[----:B------:R-:W-:-:S04]  /*8690*/  FMUL.FTZ R145, R48, R22 ;  /* 0x0000001630917220 */ /* 0x000fc80000410000 */
[----:B------:R-:W-:Y:S01]  /*86a0*/  FMUL.FTZ R153, R145, R153 ;  /* 0x0000009991997220 */ /* 0x000fe20000410000 */
[----:B------:R-:W-:Y:S01]  /*86b0*/  FMUL.FTZ R144, R144, R145 ;  /* 0x0000009190907220 */ /* 0x000fe20000410000 */
[----:B------:R-:W-:-:S05]  /*86c0*/  HADD2.F32 R145, -RZ, R68.H1_H1 ;  /* 0x30000044ff917230 */ /* 0x000fca0000004100 */
[----:B------:R-:W-:-:S04]  /*86d0*/  FFMA.FTZ R196, R21, R196, R145 ;  /* 0x000000c415c47223 */ /* 0x000fc80000010091 */
[C---:B------:R-:W-:Y:S01]  /*86e0*/  FMUL.FTZ R145, R196.reuse, R22 ;  /* 0x00000016c4917220 */ /* 0x040fe20000410000 */
[----:B------:R-:W-:-:S03]  /*86f0*/  F2FP.F16.F32.PACK_AB R48, R196, R48 ;  /* 0x00000030c430723e */ /* 0x000fc600000000ff */
[----:B------:R-:W-:Y:S01]  /*8700*/  FMUL.FTZ R112, R112, R145 ;  /* 0x0000009170707220 */ /* 0x000fe20000410000 */
[----:B------:R-:W-:-:S04]  /*8710*/  FMUL.FTZ R154, R145, R154 ;  /* 0x0000009a919a7220 */ /* 0x000fc80000410000 */
[----:B------:R-:W-:-:S07]  /*8720*/  F2FP.F16.F32.PACK_AB R112, R112, R144 ;  /* 0x000000907070723e */ /* 0x000fce00000000ff */
.L_x_2755:
        /* <DEDUP_REMOVED lines=13> */
[--C-:B------:R-:W-:Y:S02]  /*8800*/  HADD2.F32 R50, -RZ, R67.reuse.H0_H0 ;  /* 0x20000043ff327230 */ /* 0x100fe40000004100 */
[----:B------:R-:W-:Y:S01]  /*8810*/  FFMA.FTZ R166, R147, R166, R146 ;  /* 0x000000a693a67223 */ /* 0x000fe20000010092 */
[----:B------:R-:W-:Y:S01]  /*8820*/  FADD.FTZ R49, -R164, R172 ;  /* 0x000000aca4317221 */ /* 0x000fe20000010100 */
[----:B------:R-:W-:Y:S02]  /*8830*/  HADD2.F32 R48, -RZ, R67.H1_H1 ;  /* 0x30000043ff307230 */ /* 0x000fe40000004100 */
[----:B------:R-:W-:Y:S01]  /*8840*/  FADD.FTZ R51, -R163, R171 ;  /* 0x000000aba3337221 */ /* 0x000fe20000010100 */
[--C-:B-----5:R-:W-:Y:S02]  /*8850*/  HADD2.F32 R155, -RZ, R115.reuse.H0_H0 ;  /* 0x20000073ff9b7230 */ /* 0x120fe40000004100 */
[----:B------:R-:W-:Y:S01]  /*8860*/  FFMA.FTZ R49, R21, R49, R50 ;  /* 0x0000003115317223 */ /* 0x000fe20000010032 */
[----:B------:R-:W-:-:S02]  /*8870*/  HADD2.F32 R143, -RZ, R115.H1_H1 ;  /* 0x30000073ff8f7230 */ /* 0x000fc40000004100 */
[----:B------:R-:W-:Y:S01]  /*8880*/  FFMA.FTZ R51, R21, R51, R48 ;  /* 0x0000003315337223 */ /* 0x000fe20000010030 */
[--C-:B------:R-:W-:Y:S02]  /*8890*/  HADD2.F32 R48, -RZ, R79.reuse.H0_H0 ;  /* 0x2000004fff307230 */ /* 0x100fe40000004100 */
[-C--:B------:R-:W-:Y:S01]  /*88a0*/  FMUL.FTZ R50, R49, R22.reuse ;  /* 0x0000001631327220 */ /* 0x080fe20000410000 */
[----:B------:R-:W-:Y:S01]  /*88b0*/  FFMA.FTZ R165, R147, R165, R146 ;  /* 0x000000a593a57223 */ /* 0x000fe20000010092 */
[----:B------:R-:W-:Y:S01]  /*88c0*/  FMUL.FTZ R156, R51, R22 ;  /* 0x00000016339c7220 */ /* 0x000fe20000410000 */
[----:B------:R-:W-:Y:S01]  /*88d0*/  FADD.FTZ R174, -R166, R174 ;  /* 0x000000aea6ae7221 */ /* 0x000fe20000010100 */
[----:B------:R-:W-:Y:S01]  /*88e0*/  FMUL.FTZ R155, R50, R155 ;  /* 0x0000009b329b7220 */ /* 0x000fe20000410000 */
[----:B------:R-:W-:Y:S01]  /*88f0*/  FMUL.FTZ R48, R48, R50 ;  /* 0x0000003230307220 */ /* 0x000fe20000410000 */
[----:B------:R-:W-:Y:S02]  /*8900*/  HADD2.F32 R50, -RZ, R79.H1_H1 ;  /* 0x3000004fff327230 */ /* 0x000fe40000004100 */
[----:B------:R-:W-:Y:S01]  /*8910*/  FADD.FTZ R173, -R165, R173 ;  /* 0x000000ada5ad7221 */ /* 0x000fe20000010100 */
[----:B------:R-:W-:-:S02]  /*8920*/  HADD2.F32 R157, -RZ, R114.H0_H0 ;  /* 0x20000072ff9d7230 */ /* 0x000fc40000004100 */
[----:B------:R-:W-:Y:S01]  /*8930*/  FFMA.FTZ R168, R147, R168, R146 ;  /* 0x000000a893a87223 */ /* 0x000fe20000010092 */
[----:B------:R-:W-:Y:S01]  /*8940*/  F2FP.F16.F32.PACK_AB R51, R51, R49 ;  /* 0x000000313333723e */ /* 0x000fe200000000ff */
[----:B------:R-:W-:Y:S01]  /*8950*/  FMUL.FTZ R115, R50, R156 ;  /* 0x0000009c32737220 */ /* 0x000fe20000410000 */
[--C-:B------:R-:W-:Y:S02]  /*8960*/  HADD2.F32 R50, -RZ, R66.reuse.H0_H0 ;  /* 0x20000042ff327230 */ /* 0x100fe40000004100 */
[----:B------:R-:W-:Y:S01]  /*8970*/  FMUL.FTZ R156, R156, R143 ;  /* 0x0000008f9c9c7220 */ /* 0x000fe20000410000 */
[----:B------:R-:W-:Y:S02]  /*8980*/  HADD2.F32 R49, -RZ, R65.H0_H0 ;  /* 0x20000041ff317230 */ /* 0x000fe40000004100 */
[----:B------:R-:W-:Y:S01]  /*8990*/  FADD.FTZ R176, -R168, R176 ;  /* 0x000000b0a8b07221 */ /* 0x000fe20000010100 */
[----:B------:R-:W-:Y:S01]  /*89a0*/  F2FP.F16.F32.PACK_AB R115, R115, R48 ;  /* 0x000000307373723e */ /* 0x000fe200000000ff */
[----:B------:R-:W-:-:S02]  /*89b0*/  HADD2.F32 R48, -RZ, R66.H1_H1 ;  /* 0x30000042ff307230 */ /* 0x000fc40000004100 */
[C---:B------:R-:W-:Y:S01]  /*89c0*/  FFMA.FTZ R50, R21.reuse, R174, R50 ;  /* 0x000000ae15327223 */ /* 0x040fe20000010032 */
[----:B------:R-:W-:Y:S02]  /*89d0*/  HADD2.F32 R114, -RZ, R114.H1_H1 ;  /* 0x30000072ff727230 */ /* 0x000fe40000004100 */
[C---:B------:R-:W-:Y:S01]  /*89e0*/  FFMA.FTZ R49, R21.reuse, R176, R49 ;  /* 0x000000b015317223 */ /* 0x040fe20000010031 */
[----:B------:R-:W-:Y:S02]  /*89f0*/  HADD2.F32 R158, -RZ, R113.H0_H0 ;  /* 0x20000071ff9e7230 */ /* 0x000fe40000004100 */
[----:B------:R-:W-:Y:S01]  /*8a00*/  FFMA.FTZ R173, R21, R173, R48 ;  /* 0x000000ad15ad7223 */ /* 0x000fe20000010030 */
[--C-:B------:R-:W-:Y:S02]  /*8a10*/  HADD2.F32 R48, -RZ, R78.reuse.H0_H0 ;  /* 0x2000004eff307230 */ /* 0x100fe40000004100 */
[-C--:B------:R-:W-:Y:S01]  /*8a20*/  FMUL.FTZ R143, R50, R22.reuse ;  /* 0x00000016328f7220 */ /* 0x080fe20000410000 */
[----:B------:R-:W-:Y:S01]  /*8a30*/  FMUL.FTZ R144, R49, R22 ;  /* 0x0000001631907220 */ /* 0x000fe20000410000 */
[----:B------:R-:W-:Y:S01]  /*8a40*/  FFMA.FTZ R167, R147, R167, R146 ;  /* 0x000000a793a77223 */ /* 0x000fe20000010092 */
        /* <DEDUP_REMOVED lines=11> */
[C-C-:B------:R-:W-:Y:S01]  /*8b00*/  FFMA.FTZ R170, R147.reuse, R170, R146.reuse ;  /* 0x000000aa93aa7223 */ /* 0x140fe20000010092 */
[----:B------:R-:W-:Y:S02]  /*8b10*/  HADD2.F32 R161, -RZ, R112.H0_H0 ;  /* 0x20000070ffa17230 */ /* 0x000fe40000004100 */
[----:B------:R-:W-:Y:S01]  /*8b20*/  FFMA.FTZ R169, R147, R169, R146 ;  /* 0x000000a993a97223 */ /* 0x000fe20000010092 */
[----:B------:R-:W-:Y:S01]  /*8b30*/  F2FP.F16.F32.PACK_AB R114, R114, R48 ;  /* 0x000000307272723e */ /* 0x000fe200000000ff */
[----:B------:R-:W-:Y:S01]  /*8b40*/  FMUL.FTZ R143, R143, R144 ;  /* 0x000000908f8f7220 */ /* 0x000fe20000410000 */
[----:B------:R-:W-:-:S02]  /*8b50*/  HADD2.F32 R144, -RZ, R65.H1_H1 ;  /* 0x30000041ff907230 */ /* 0x000fc40000004100 */
[----:B------:R-:W-:Y:S01]  /*8b60*/  FADD.FTZ R178, -R170, R178 ;  /* 0x000000b2aab27221 */ /* 0x000fe20000010100 */
[----:B------:R-:W-:Y:S02]  /*8b70*/  HADD2.F32 R48, -RZ, R77.H1_H1 ;  /* 0x3000004dff307230 */ /* 0x000fe40000004100 */
[----:B------:R-:W-:Y:S01]  /*8b80*/  FADD.FTZ R177, -R169, R177 ;  /* 0x000000b1a9b17221 */ /* 0x000fe20000010100 */
        /* <DEDUP_REMOVED lines=20> */
[----:B------:R-:W-:Y:S01]  /*8cd0*/  F2FP.F16.F32.PACK_AB R112, R112, R143 ;  /* 0x0000008f7070723e */ /* 0x000fe200000000ff */
[----:B------:R-:W-:Y:S06]  /*8ce0*/  BRA `(.L_x_2757) ;  /* 0x0000000400307947 */ /* 0x000fec0003800000 */
.L_x_2756:
[C-C-:B------:R-:W-:Y:S01]  /*8cf0*/  FFMA.FTZ R163, R147.reuse, R163, R146.reuse ;  /* 0x000000a393a37223 */ /* 0x140fe20000010092 */
[C-C-:B------:R-:W-:Y:S01]  /*8d00*/  FFMA.FTZ R164, R147.reuse, R164, R146.reuse ;  /* 0x000000a493a47223 */ /* 0x140fe20000010092 */
[--C-:B------:R-:W-:Y:S02]  /*8d10*/  HADD2.F32 R155, -RZ, R67.reuse.H1_H1 ;  /* 0x30000043ff9b7230 */ /* 0x100fe40000004100 */
[----:B------:R-:W-:Y:S01]  /*8d20*/  FFMA.FTZ R165, R147, R165, R146 ;  /* 0x000000a593a57223 */ /* 0x000fe20000010092 */
[----:B------:R-:W-:Y:S01]  /*8d30*/  FADD.FTZ R156, -R163, R171 ;  /* 0x000000aba39c7221 */ /* 0x000fe20000010100 */
[----:B------:R-:W-:Y:S02]  /*8d40*/  HADD2.F32 R157, -RZ, R67.H0_H0 ;  /* 0x20000043ff9d7230 */ /* 0x000fe40000004100 */
[----:B------:R-:W-:Y:S01]  /*8d50*/  FADD.FTZ R143, -R164, R172 ;  /* 0x000000aca48f7221 */ /* 0x000fe20000010100 */
[----:B------:R-:W-:Y:S01]  /*8d60*/  FFMA.FTZ R145, R147, R166, R146 ;  /* 0x000000a693917223 */ /* 0x000fe20000010092 */
[----:B------:R-:W-:Y:S01]  /*8d70*/  FFMA.FTZ R156, R21, R156, R155 ;  /* 0x0000009c159c7223 */ /* 0x000fe2000001009b */
[----:B------:R-:W-:-:S02]  /*8d80*/  HADD2.F32 R155, -RZ, R66.H1_H1 ;  /* 0x30000042ff9b7230 */ /* 0x000fc40000004100 */
[----:B------:R-:W-:Y:S01]  /*8d90*/  FFMA.FTZ R143, R21, R143, R157 ;  /* 0x0000008f158f7223 */ /* 0x000fe2000001009d */
[----:B------:R-:W-:Y:S01]  /*8da0*/  FADD.FTZ R158, -R165, R173 ;  /* 0x000000ada59e7221 */ /* 0x000fe20000010100 */
[----:B------:R-:W-:Y:S02]  /*8db0*/  HADD2.F32 R157, -RZ, R66.H0_H0 ;  /* 0x20000042ff9d7230 */ /* 0x000fe40000004100 */
[----:B------:R-:W-:Y:S01]  /*8dc0*/  FADD.FTZ R145, -R145, R174 ;  /* 0x000000ae91917221 */ /* 0x000fe20000010100 */
[C-C-:B------:R-:W-:Y:S01]  /*8dd0*/  FFMA.FTZ R160, R147.reuse, R167, R146.reuse ;  /* 0x000000a793a07223 */ /* 0x140fe20000010092 */
[----:B------:R-:W-:Y:S01]  /*8de0*/  FFMA.FTZ R144, R147, R168, R146 ;  /* 0x000000a893907223 */ /* 0x000fe20000010092 */
[C---:B------:R-:W-:Y:S01]  /*8df0*/  FFMA.FTZ R158, R21.reuse, R158, R155 ;  /* 0x0000009e159e7223 */ /* 0x040fe2000001009b */
[----:B------:R-:W-:Y:S01]  /*8e00*/  FFMA.FTZ R145, R21, R145, R157 ;  /* 0x0000009115917223 */ /* 0x000fe2000001009d */
[--C-:B------:R-:W-:Y:S02]  /*8e10*/  HADD2.F32 R155, -RZ, R65.reuse.H1_H1 ;  /* 0x30000041ff9b7230 */ /* 0x100fe40000004100 */
[----:B------:R-:W-:Y:S01]  /*8e20*/  FADD.FTZ R160, -R160, R175 ;  /* 0x000000afa0a07221 */ /* 0x000fe20000010100 */
[----:B------:R-:W-:-:S02]  /*8e30*/  HADD2.F32 R157, -RZ, R65.H0_H0 ;  /* 0x20000041ff9d7230 */ /* 0x000fc40000004100 */
[----:B------:R-:W-:Y:S01]  /*8e40*/  FADD.FTZ R144, -R144, R176 ;  /* 0x000000b090907221 */ /* 0x000fe20000010100 */
[C-C-:B------:R-:W-:Y:S01]  /*8e50*/  FFMA.FTZ R162, R147.reuse, R169, R146.reuse ;  /* 0x000000a993a27223 */ /* 0x140fe20000010092 */
[----:B------:R-:W-:Y:S01]  /*8e60*/  FFMA.FTZ R170, R147, R170, R146 ;  /* 0x000000aa93aa7223 */ /* 0x000fe20000010092 */
[C---:B------:R-:W-:Y:S01]  /*8e70*/  FFMA.FTZ R160, R21.reuse, R160, R155 ;  /* 0x000000a015a07223 */ /* 0x040fe2000001009b */
[----:B------:R-:W-:Y:S01]  /*8e80*/  FFMA.FTZ R144, R21, R144, R157 ;  /* 0x0000009015907223 */ /* 0x000fe2000001009d */
[--C-:B------:R-:W-:Y:S02]  /*8e90*/  HADD2.F32 R155, -RZ, R64.reuse.H1_H1 ;  /* 0x30000040ff9b7230 */ /* 0x100fe40000004100 */
[----:B------:R-:W-:Y:S01]  /*8ea0*/  FADD.FTZ R162, -R162, R177 ;  /* 0x000000b1a2a27221 */ /* 0x000fe20000010100 */
[----:B------:R-:W-:Y:S02]  /*8eb0*/  HADD2.F32 R157, -RZ, R64.H0_H0 ;  /* 0x20000040ff9d7230 */ /* 0x000fe40000004100 */
[----:B------:R-:W-:Y:S01]  /*8ec0*/  FADD.FTZ R170, -R170, R178 ;  /* 0x000000b2aaaa7221 */ /* 0x000fe20000010100 */
[----:B------:R-:W-:Y:S01]  /*8ed0*/  FMUL.FTZ R143, R143, R22 ;  /* 0x000000168f8f7220 */ /* 0x000fe20000410000 */
[----:B------:R-:W-:Y:S01]  /*8ee0*/  FFMA.FTZ R162, R21, R162, R155 ;  /* 0x000000a215a27223 */ /* 0x000fe2000001009b */
[----:B-----5:R-:W-:-:S02]  /*8ef0*/  HADD2.F32 R155, -RZ, R115.H0_H0 ;  /* 0x20000073ff9b7230 */ /* 0x020fc40000004100 */
[----:B------:R-:W-:Y:S01]  /*8f00*/  FFMA.FTZ R170, R21, R170, R157 ;  /* 0x000000aa15aa7223 */ /* 0x000fe2000001009d */
[----:B------:R-:W-:Y:S02]  /*8f10*/  HADD2.F32 R157, -RZ, R79.H0_H0 ;  /* 0x2000004fff9d7230 */ /* 0x000fe40000004100 */
[-C--:B------:R-:W-:Y:S01]  /*8f20*/  FMUL.FTZ R145, R145, R22.reuse ;  /* 0x0000001691917220 */ /* 0x080fe20000410000 */
[----:B------:R-:W-:Y:S02]  /*8f30*/  HADD2.F32 R115, -RZ, R115.H1_H1 ;  /* 0x30000073ff737230 */ /* 0x000fe40000004100 */
[----:B------:R-:W-:Y:S01]  /*8f40*/  FMUL.FTZ R155, R143, R155 ;  /* 0x0000009b8f9b7220 */ /* 0x000fe20000410000 */
[----:B------:R-:W-:Y:S02]  /*8f50*/  HADD2.F32 R159, -RZ, R79.H1_H1 ;  /* 0x3000004fff9f7230 */ /* 0x000fe40000004100 */
[----:B------:R-:W-:Y:S01]  /*8f60*/  FMUL.FTZ R143, R157, R143 ;  /* 0x0000008f9d8f7220 */ /* 0x000fe20000410000 */
[-C--:B------:R-:W-:Y:S01]  /*8f70*/  FMUL.FTZ R157, R156, R22.reuse ;  /* 0x000000169c9d7220 */ /* 0x080fe20000410000 */
[----:B------:R-:W-:Y:S01]  /*8f80*/  FMUL.FTZ R158, R158, R22 ;  /* 0x000000169e9e7220 */ /* 0x000fe20000410000 */
[----:B------:R-:W-:-:S02]  /*8f90*/  HADD2.F32 R161, -RZ, R78.H1_H1 ;  /* 0x3000004effa17230 */ /* 0x000fc40000004100 */
[-C--:B------:R-:W-:Y:S01]  /*8fa0*/  FMUL.FTZ R144, R144, R22.reuse ;  /* 0x0000001690907220 */ /* 0x080fe20000410000 */
[----:B------:R-:W-:Y:S01]  /*8fb0*/  FMUL.FTZ R156, R157, R115 ;  /* 0x000000739d9c7220 */ /* 0x000fe20000410000 */
[----:B------:R-:W-:Y:S01]  /*8fc0*/  FMUL.FTZ R115, R159, R157 ;  /* 0x0000009d9f737220 */ /* 0x000fe20000410000 */
[----:B------:R-:W-:Y:S02]  /*8fd0*/  HADD2.F32 R157, -RZ, R114.H0_H0 ;  /* 0x20000072ff9d7230 */ /* 0x000fe40000004100 */
[-C--:B------:R-:W-:Y:S01]  /*8fe0*/  FMUL.FTZ R170, R170, R22.reuse ;  /* 0x00000016aaaa7220 */ /* 0x080fe20000410000 */
[----:B------:R-:W-:Y:S02]  /*8ff0*/  HADD2.F32 R159, -RZ, R78.H0_H0 ;  /* 0x2000004eff9f7230 */ /* 0x000fe40000004100 */
[----:B------:R-:W-:Y:S01]  /*9000*/  FMUL.FTZ R162, R162, R22 ;  /* 0x00000016a2a27220 */ /* 0x000fe20000410000 */
[----:B------:R-:W-:Y:S02]  /*9010*/  HADD2.F32 R114, -RZ, R114.H1_H1 ;  /* 0x30000072ff727230 */ /* 0x000fe40000004100 */
[----:B------:R-:W-:Y:S01]  /*9020*/  FMUL.FTZ R157, R145, R157 ;  /* 0x0000009d919d7220 */ /* 0x000fe20000410000 */
[----:B------:R-:W-:-:S02]  /*9030*/  HADD2.F32 R163, -RZ, R77.H1_H1 ;  /* 0x3000004dffa37230 */ /* 0x000fc40000004100 */
[----:B------:R-:W-:Y:S01]  /*9040*/  FMUL.FTZ R145, R159, R145 ;  /* 0x000000919f917220 */ /* 0x000fe20000410000 */
[----:B------:R-:W-:Y:S02]  /*9050*/  HADD2.F32 R164, -RZ, R112.H1_H1 ;  /* 0x30000070ffa47230 */ /* 0x000fe40000004100 */
[----:B------:R-:W-:Y:S01]  /*9060*/  FMUL.FTZ R159, R158, R114 ;  /* 0x000000729e9f7220 */ /* 0x000fe20000410000 */
[----:B------:R-:W-:Y:S01]  /*9070*/  FMUL.FTZ R114, R161, R158 ;  /* 0x0000009ea1727220 */ /* 0x000fe20000410000 */
[----:B------:R-:W-:Y:S01]  /*9080*/  HADD2.F32 R158, -RZ, R113.H0_H0 ;  /* 0x20000071ff9e7230 */ /* 0x000fe20000004100 */
[----:B------:R-:W-:Y:S01]  /*9090*/  F2FP.F16.F32.PACK_AB R115, R115, R143 ;  /* 0x0000008f7373723e */ /* 0x000fe200000000ff */
        /* <DEDUP_REMOVED lines=8> */
[----:B------:R-:W-:Y:S02]  /*9120*/  HADD2.F32 R161, -RZ, R112.H0_H0 ;  /* 0x20000070ffa17230 */ /* 0x000fe40000004100 */
[--C-:B------:R-:W-:Y:S02]  /*9130*/  HADD2.F32 R163, -RZ, R76.reuse.H0_H0 ;  /* 0x2000004cffa37230 */ /* 0x100fe40000004100 */
[----:B------:R-:W-:Y:S02]  /*9140*/  HADD2.F32 R112, -RZ, R76.H1_H1 ;  /* 0x3000004cff707230 */ /* 0x000fe40000004100 */
[----:B------:R-:W-:Y:S01]  /*9150*/  FMUL.FTZ R161, R170, R161 ;  /* 0x000000a1aaa17220 */ /* 0x000fe20000410000 */
[----:B------:R-:W-:Y:S01]  /*9160*/  F2FP.F16.F32.PACK_AB R113, R113, R144 ;  /* 0x000000907171723e */ /* 0x000fe200000000ff */
[----:B------:R-:W-:Y:S01]  /*9170*/  FMUL.FTZ R163, R163, R170 ;  /* 0x000000aaa3a37220 */ /* 0x000fe20000410000 */
[----:B------:R-:W-:Y:S01]  /*9180*/  FMUL.FTZ R112, R112, R162 ;  /* 0x000000a270707220 */ /* 0x000fe20000410000 */
[----:B------:R-:W-:-:S04]  /*9190*/  FMUL.FTZ R162, R162, R164 ;  /* 0x000000a4a2a27220 */ /* 0x000fc80000410000 */
[----:B------:R-:W-:-:S07]  /*91a0*/  F2FP.F16.F32.PACK_AB R112, R112, R163 ;  /* 0x000000a37070723e */ /* 0x000fce00000000ff */
.L_x_2757:
        /* <DEDUP_REMOVED lines=13> */
[--C-:B------:R-:W-:Y:S02]  /*9280*/  HADD2.F32 R129, -RZ, R63.reuse.H0_H0 ;  /* 0x2000003fff817230 */ /* 0x100fe40000004100 */
[----:B------:R-:W-:Y:S01]  /*9290*/  FADD.FTZ R49, -R49, R128 ;  /* 0x0000008031317221 */ /* 0x000fe20000010100 */
        /* <DEDUP_REMOVED lines=8> */
[----:B-----5:R-:W-:Y:S02]  /*9320*/  HADD2.F32 R128, -RZ, R115.H0_H0 ;  /* 0x20000073ff807230 */ /* 0x020fe40000004100 */
[----:B------:R-:W-:Y:S01]  /*9330*/  FMUL.FTZ R130, R132, R22 ;  /* 0x0000001684827220 */ /* 0x000fe20000410000 */
[C-C-:B------:R-:W-:Y:S01]  /*9340*/  FFMA.FTZ R134, R147.reuse, R134, R146.reuse ;  /* 0x0000008693867223 */ /* 0x140fe20000010092 */
[----:B------:R-:W-:Y:S02]  /*9350*/  HADD2.F32 R133, -RZ, R83.H1_H1 ;  /* 0x30000053ff857230 */ /* 0x000fe40000004100 */
[----:B------:R-:W-:Y:S01]  /*9360*/  FFMA.FTZ R139, R147, R139, R146 ;  /* 0x0000008b938b7223 */ /* 0x000fe20000010092 */
[----:B------:R-:W-:Y:S01]  /*9370*/  FMUL.FTZ R128, R130, R128 ;  /* 0x0000008082807220 */ /* 0x000fe20000410000 */
[----:B------:R-:W-:Y:S01]  /*9380*/  FMUL.FTZ R129, R129, R130 ;  /* 0x0000008281817220 */ /* 0x000fe20000410000 */
[C---:B------:R-:W-:Y:S01]  /*9390*/  FMUL.FTZ R130, R51.reuse, R22 ;  /* 0x0000001633827220 */ /* 0x040fe20000410000 */
[----:B------:R-:W-:Y:S01]  /*93a0*/  FADD.FTZ R126, -R134, R126 ;  /* 0x0000007e867e7221 */ /* 0x000fe20000010100 */
[----:B------:R-:W-:Y:S01]  /*93b0*/  HADD2.F32 R134, -RZ, R115.H1_H1 ;  /* 0x30000073ff867230 */ /* 0x000fe20000004100 */
[----:B------:R-:W-:Y:S01]  /*93c0*/  F2FP.F16.F32.PACK_AB R51, R51, R132 ;  /* 0x000000843333723e */ /* 0x000fe200000000ff */
[----:B------:R-:W-:Y:S01]  /*93d0*/  FMUL.FTZ R115, R133, R130 ;  /* 0x0000008285737220 */ /* 0x000fe20000410000 */
[----:B------:R-:W-:-:S02]  /*93e0*/  HADD2.F32 R132, -RZ, R62.H1_H1 ;  /* 0x3000003eff847230 */ /* 0x000fc40000004100 */
[----:B------:R-:W-:Y:S01]  /*93f0*/  FADD.FTZ R131, -R139, R131 ;  /* 0x000000838b837221 */ /* 0x000fe20000010100 */
[----:B------:R-:W-:Y:S02]  /*9400*/  HADD2.F32 R133, -RZ, R82.H0_H0 ;  /* 0x20000052ff857230 */ /* 0x000fe40000004100 */
[----:B------:R-:W-:Y:S01]  /*9410*/  FMUL.FTZ R130, R130, R134 ;  /* 0x0000008682827220 */ /* 0x000fe20000410000 */
[----:B------:R-:W-:Y:S01]  /*9420*/  F2FP.F16.F32.PACK_AB R115, R115, R129 ;  /* 0x000000817373723e */ /* 0x000fe200000000ff */
[----:B------:R-:W-:Y:S02]  /*9430*/  HADD2.F32 R129, -RZ, R62.H0_H0 ;  /* 0x2000003eff817230 */ /* 0x000fe40000004100 */
[----:B------:R-:W-:Y:S01]  /*9440*/  FFMA.FTZ R131, R21, R131, R132 ;  /* 0x0000008315837223 */ /* 0x000fe20000010084 */
[----:B------:R-:W-:Y:S02]  /*9450*/  HADD2.F32 R134, -RZ, R82.H1_H1 ;  /* 0x30000052ff867230 */ /* 0x000fe40000004100 */
[----:B------:R-:W-:Y:S01]  /*9460*/  FFMA.FTZ R135, R147, R135, R146 ;  /* 0x0000008793877223 */ /* 0x000fe20000010092 */
[----:B------:R-:W-:Y:S01]  /*9470*/  FFMA.FTZ R50, R21, R50, R129 ;  /* 0x0000003215327223 */ /* 0x000fe20000010081 */
[----:B------:R-:W-:-:S02]  /*9480*/  HADD2.F32 R129, -RZ, R61.H0_H0 ;  /* 0x2000003dff817230 */ /* 0x000fc40000004100 */
[----:B------:R-:W-:Y:S01]  /*9490*/  FADD.FTZ R127, -R135, R127 ;  /* 0x0000007f877f7221 */ /* 0x000fe20000010100 */
[----:B------:R-:W-:Y:S01]  /*94a0*/  FMUL.FTZ R132, R50, R22 ;  /* 0x0000001632847220 */ /* 0x000fe20000410000 */
[----:B------:R-:W-:Y:S01]  /*94b0*/  F2FP.F16.F32.PACK_AB R50, R131, R50 ;  /* 0x000000328332723e */ /* 0x000fe200000000ff */
[----:B------:R-:W-:Y:S01]  /*94c0*/  FFMA.FTZ R49, R21, R49, R129 ;  /* 0x0000003115317223 */ /* 0x000fe20000010081 */
[--C-:B------:R-:W-:Y:S02]  /*94d0*/  HADD2.F32 R129, -RZ, R114.reuse.H0_H0 ;  /* 0x20000072ff817230 */ /* 0x100fe40000004100 */
[----:B------:R-:W-:Y:S01]  /*94e0*/  FMUL.FTZ R131, R131, R22 ;  /* 0x0000001683837220 */ /* 0x000fe20000410000 */
[----:B------:R-:W-:Y:S02]  /*94f0*/  HADD2.F32 R114, -RZ, R114.H1_H1 ;  /* 0x30000072ff727230 */ /* 0x000fe40000004100 */
[----:B------:R-:W-:Y:S01]  /*9500*/  FMUL.FTZ R133, R133, R132 ;  /* 0x0000008485857220 */ /* 0x000fe20000410000 */
[----:B------:R-:W-:Y:S01]  /*9510*/  FMUL.FTZ R135, R49, R22 ;  /* 0x0000001631877220 */ /* 0x000fe20000410000 */
[----:B------:R-:W-:Y:S01]  /*9520*/  FMUL.FTZ R129, R132, R129 ;  /* 0x0000008184817220 */ /* 0x000fe20000410000 */
[----:B------:R-:W-:Y:S01]  /*9530*/  FMUL.FTZ R132, R131, R114 ;  /* 0x0000007283847220 */ /* 0x000fe20000410000 */
[----:B------:R-:W-:Y:S01]  /*9540*/  FMUL.FTZ R114, R134, R131 ;  /* 0x0000008386727220 */ /* 0x000fe20000410000 */
[----:B------:R-:W-:-:S02]  /*9550*/  HADD2.F32 R131, -RZ, R113.H0_H0 ;  /* 0x20000071ff837230 */ /* 0x000fc40000004100 */
[----:B------:R-:W-:Y:S02]  /*9560*/  HADD2.F32 R134, -RZ, R81.H0_H0 ;  /* 0x20000051ff867230 */ /* 0x000fe40000004100 */
[----:B------:R-:W-:Y:S02]  /*9570*/  HADD2.F32 R113, -RZ, R113.H1_H1 ;  /* 0x30000071ff717230 */ /* 0x000fe40000004100 */
[----:B------:R-:W-:Y:S01]  /*9580*/  FMUL.FTZ R131, R135, R131 ;  /* 0x0000008387837220 */ /* 0x000fe20000410000 */
[----:B------:R-:W-:Y:S01]  /*9590*/  F2FP.F16.F32.PACK_AB R114, R114, R133 ;  /* 0x000000857272723e */ /* 0x000fe200000000ff */
[----:B------:R-:W-:Y:S01]  /*95a0*/  FMUL.FTZ R134, R134, R135 ;  /* 0x0000008786867220 */ /* 0x000fe20000410000 */
[----:B------:R-:W-:-:S05]  /*95b0*/  HADD2.F32 R135, -RZ, R61.H1_H1 ;  /* 0x3000003dff877230 */ /* 0x000fca0000004100 */
        /* <DEDUP_REMOVED lines=9> */
[----:B------:R-:W-:Y:S02]  /*9650*/  HADD2.F32 R134, -RZ, R112.H0_H0 ;  /* 0x20000070ff867230 */ /* 0x000fe40000004100 */
[----:B------:R-:W-:Y:S02]  /*9660*/  HADD2.F32 R126, -RZ, R80.H0_H0 ;  /* 0x20000050ff7e7230 */ /* 0x000fe40000004100 */
[----:B------:R-:W-:-:S04]  /*9670*/  FMUL.FTZ R135, R48, R22 ;  /* 0x0000001630877220 */ /* 0x000fc80000410000 */
[----:B------:R-:W-:Y:S01]  /*9680*/  FMUL.FTZ R134, R135, R134 ;  /* 0x0000008687867220 */ /* 0x000fe20000410000 */
[----:B------:R-:W-:Y:S01]  /*9690*/  FMUL.FTZ R126, R126, R135 ;  /* 0x000000877e7e7220 */ /* 0x000fe20000410000 */
[----:B------:R-:W-:-:S05]  /*96a0*/  HADD2.F32 R135, -RZ, R60.H1_H1 ;  /* 0x3000003cff877230 */ /* 0x000fca0000004100 */
[----:B------:R-:W-:Y:S01]  /*96b0*/  FFMA.FTZ R127, R21, R127, R135 ;  /* 0x0000007f157f7223 */ /* 0x000fe20000010087 */
[----:B------:R-:W-:Y:S02]  /*96c0*/  HADD2.F32 R135, -RZ, R112.H1_H1 ;  /* 0x30000070ff877230 */ /* 0x000fe40000004100 */
[----:B------:R-:W-:Y:S02]  /*96d0*/  HADD2.F32 R112, -RZ, R80.H1_H1 ;  /* 0x30000050ff707230 */ /* 0x000fe40000004100 */
[C---:B------:R-:W-:Y:S01]  /*96e0*/  FMUL.FTZ R136, R127.reuse, R22 ;  /* 0x000000167f887220 */ /* 0x040fe20000410000 */
[----:B------:R-:W-:-:S03]  /*96f0*/  F2FP.F16.F32.PACK_AB R48, R127, R48 ;  /* 0x000000307f30723e */ /* 0x000fc600000000ff */
[----:B------:R-:W-:Y:S01]  /*9700*/  FMUL.FTZ R112, R112, R136 ;  /* 0x0000008870707220 */ /* 0x000fe20000410000 */
[----:B------:R-:W-:-:S04]  /*9710*/  FMUL.FTZ R135, R136, R135 ;  /* 0x0000008788877220 */ /* 0x000fc80000410000 */
[----:B------:R-:W-:Y:S01]  /*9720*/  F2FP.F16.F32.PACK_AB R112, R112, R126 ;  /* 0x0000007e7070723e */ /* 0x000fe200000000ff */
[----:B------:R-:W-:Y:S06]  /*9730*/  BRA `(.L_x_2759) ;  /* 0x0000000400307947 */ /* 0x000fec0003800000 */
.L_x_2758:
[C-C-:B------:R-:W-:Y:S01]  /*9740*/  FFMA.FTZ R135, R147.reuse, R135, R146.reuse ;  /* 0x0000008793877223 */ /* 0x140fe20000010092 */
[C-C-:B------:R-:W-:Y:S01]  /*9750*/  FFMA.FTZ R134, R147.reuse, R134, R146.reuse ;  /* 0x0000008693867223 */ /* 0x140fe20000010092 */
[C-C-:B------:R-:W-:Y:S01]  /*9760*/  FFMA.FTZ R140, R147.reuse, R140, R146.reuse ;  /* 0x0000008c938c7223 */ /* 0x140fe20000010092 */
[--C-:B------:R-:W-:Y:S01]  /*9770*/  FFMA.FTZ R141, R147, R141, R146.reuse ;  /* 0x0000008d938d7223 */ /* 0x100fe20000010092 */
[----:B------:R-:W-:Y:S01]  /*9780*/  FADD.FTZ R135, -R135, R127 ;  /* 0x0000007f87877221 */ /* 0x000fe20000010100 */
[----:B------:R-:W-:Y:S01]  /*9790*/  FFMA.FTZ R127, R147, R136, R146 ;  /* 0x00000088937f7223 */ /* 0x000fe20000010092 */
[----:B------:R-:W-:Y:S01]  /*97a0*/  FADD.FTZ R134, -R134, R126 ;  /* 0x0000007e86867221 */ /* 0x000fe20000010100 */
[----:B------:R-:W-:Y:S01]  /*97b0*/  FADD.FTZ R126, -R140, R132 ;  /* 0x000000848c7e7221 */ /* 0x000fe20000010100 */
[----:B------:R-:W-:Y:S02]  /*97c0*/  HADD2.F32 R132, -RZ, R63.H1_H1 ;  /* 0x3000003fff847230 */ /* 0x000fe40000004100 */
[----:B------:R-:W-:Y:S01]  /*97d0*/  FADD.FTZ R127, -R127, R128 ;  /* 0x000000807f7f7221 */ /* 0x000fe20000010100 */
[C-C-:B------:R-:W-:Y:S01]  /*97e0*/  FFMA.FTZ R128, R147.reuse, R138, R146.reuse ;  /* 0x0000008a93807223 */ /* 0x140fe20000010092 */
[C-C-:B------:R-:W-:Y:S01]  /*97f0*/  FFMA.FTZ R139, R147.reuse, R139, R146.reuse ;  /* 0x0000008b938b7223 */ /* 0x140fe20000010092 */
[----:B------:R-:W-:Y:S01]  /*9800*/  FFMA.FTZ R137, R147, R137, R146 ;  /* 0x0000008993897223 */ /* 0x000fe20000010092 */
[----:B------:R-:W-:-:S02]  /*9810*/  HADD2.F32 R136, -RZ, R83.H1_H1 ;  /* 0x30000053ff887230 */ /* 0x000fc40000004100 */
[----:B------:R-:W-:Y:S01]  /*9820*/  FADD.FTZ R128, -R128, R130 ;  /* 0x0000008280807221 */ /* 0x000fe20000010100 */
[----:B------:R-:W-:Y:S01]  /*9830*/  FADD.FTZ R130, -R141, R133 ;  /* 0x000000858d827221 */ /* 0x000fe20000010100 */
[----:B------:R-:W-:Y:S02]  /*9840*/  HADD2.F32 R133, -RZ, R63.H0_H0 ;  /* 0x2000003fff857230 */ /* 0x000fe40000004100 */
[----:B------:R-:W-:Y:S01]  /*9850*/  FADD.FTZ R131, -R139, R131 ;  /* 0x000000838b837221 */ /* 0x000fe20000010100 */
[----:B------:R-:W-:Y:S01]  /*9860*/  FADD.FTZ R129, -R137, R129 ;  /* 0x0000008189817221 */ /* 0x000fe20000010100 */
[C---:B------:R-:W-:Y:S01]  /*9870*/  FFMA.FTZ R130, R21.reuse, R130, R132 ;  /* 0x0000008215827223 */ /* 0x040fe20000010084 */
[--C-:B------:R-:W-:Y:S02]  /*9880*/  HADD2.F32 R132, -RZ, R62.reuse.H0_H0 ;  /* 0x2000003eff847230 */ /* 0x100fe40000004100 */
[----:B------:R-:W-:Y:S01]  /*9890*/  FFMA.FTZ R126, R21, R126, R133 ;  /* 0x0000007e157e7223 */ /* 0x000fe20000010085 */
[----:B------:R-:W-:-:S02]  /*98a0*/  HADD2.F32 R133, -RZ, R62.H1_H1 ;  /* 0x3000003eff857230 */ /* 0x000fc40000004100 */
[----:B------:R-:W-:Y:S02]  /*98b0*/  HADD2.F32 R137, -RZ, R82.H1_H1 ;  /* 0x30000052ff897230 */ /* 0x000fe40000004100 */
[C---:B------:R-:W-:Y:S01]  /*98c0*/  FFMA.FTZ R132, R21.reuse, R128, R132 ;  /* 0x0000008015847223 */ /* 0x040fe20000010084 */
[--C-:B------:R-:W-:Y:S02]  /*98d0*/  HADD2.F32 R128, -RZ, R61.reuse.H0_H0 ;  /* 0x2000003dff807230 */ /* 0x100fe40000004100 */
[C---:B------:R-:W-:Y:S01]  /*98e0*/  FFMA.FTZ R131, R21.reuse, R131, R133 ;  /* 0x0000008315837223 */ /* 0x040fe20000010085 */
[----:B------:R-:W-:Y:S02]  /*98f0*/  HADD2.F32 R133, -RZ, R61.H1_H1 ;  /* 0x3000003dff857230 */ /* 0x000fe40000004100 */
[-C--:B------:R-:W-:Y:S01]  /*9900*/  FMUL.FTZ R126, R126, R22.reuse ;  /* 0x000000167e7e7220 */ /* 0x080fe20000410000 */
[----:B------:R-:W-:Y:S01]  /*9910*/  FMUL.FTZ R132, R132, R22 ;  /* 0x0000001684847220 */ /* 0x000fe20000410000 */
[----:B------:R-:W-:Y:S01]  /*9920*/  FFMA.FTZ R127, R21, R127, R128 ;  /* 0x0000007f157f7223 */ /* 0x000fe20000010080 */
[----:B------:R-:W-:-:S02]  /*9930*/  HADD2.F32 R128, -RZ, R60.H1_H1 ;  /* 0x3000003cff807230 */ /* 0x000fc40000004100 */
[----:B------:R-:W-:Y:S01]  /*9940*/  FFMA.FTZ R133, R21, R129, R133 ;  /* 0x0000008115857223 */ /* 0x000fe20000010085 */
[----:B------:R-:W-:Y:S02]  /*9950*/  HADD2.F32 R129, -RZ, R60.H0_H0 ;  /* 0x2000003cff817230 */ /* 0x000fe40000004100 */
[-C--:B------:R-:W-:Y:S01]  /*9960*/  FMUL.FTZ R131, R131, R22.reuse ;  /* 0x0000001683837220 */ /* 0x080fe20000410000 */
[----:B------:R-:W-:Y:S01]  /*9970*/  FMUL.FTZ R127, R127, R22 ;  /* 0x000000167f7f7220 */ /* 0x000fe20000410000 */
[C---:B------:R-:W-:Y:S01]  /*9980*/  FFMA.FTZ R135, R21.reuse, R135, R128 ;  /* 0x0000008715877223 */ /* 0x040fe20000010080 */
[----:B-----5:R-:W-:Y:S02]  /*9990*/  HADD2.F32 R128, -RZ, R115.H0_H0 ;  /* 0x20000073ff807230 */ /* 0x020fe40000004100 */
[----:B------:R-:W-:Y:S01]  /*99a0*/  FFMA.FTZ R134, R21, R134, R129 ;  /* 0x0000008615867223 */ /* 0x000fe20000010081 */
[----:B------:R-:W-:Y:S02]  /*99b0*/  HADD2.F32 R129, -RZ, R83.H0_H0 ;  /* 0x20000053ff817230 */ /* 0x000fe40000004100 */
[----:B------:R-:W-:Y:S01]  /*99c0*/  FMUL.FTZ R135, R135, R22 ;  /* 0x0000001687877220 */ /* 0x000fe20000410000 */
[----:B------:R-:W-:-:S02]  /*99d0*/  HADD2.F32 R115, -RZ, R115.H1_H1 ;  /* 0x30000073ff737230 */ /* 0x000fc40000004100 */
[----:B------:R-:W-:Y:S01]  /*99e0*/  FMUL.FTZ R128, R126, R128 ;  /* 0x000000807e807220 */ /* 0x000fe20000410000 */
[----:B------:R-:W-:Y:S02]  /*99f0*/  HADD2.F32 R138, -RZ, R81.H1_H1 ;  /* 0x30000051ff8a7230 */ /* 0x000fe40000004100 */
        /* <DEDUP_REMOVED lines=31> */
[----:B------:R-:W-:-:S07]  /*9bf0*/  F2FP.F16.F32.PACK_AB R112, R112, R137 ;  /* 0x000000897070723e */ /* 0x000fce00000000ff */
.L_x_2759:
        /* <DEDUP_REMOVED lines=13> */
[----:B------:R-:W-:Y:S01]  /*9cd0*/  FFMA.FTZ R48, R147, R121, R146 ;  /* 0x0000007993307223 */ /* 0x000fe20000010092 */
[----:B------:R-:W-:Y:S01]  /*9ce0*/  FADD.FTZ R26, -R49, R26 ;  /* 0x0000001a311a7221 */ /* 0x000fe20000010100 */
[C-C-:B------:R-:W-:Y:S01]  /*9cf0*/  FFMA.FTZ R49, R147.reuse, R120, R146.reuse ;  /* 0x0000007893317223 */ /* 0x140fe20000010092 */
[----:B------:R-:W-:Y:S01]  /*9d00*/  FADD.FTZ R51, -R50, R31 ;  /* 0x0000001f32337221 */ /* 0x000fe20000010100 */
[----:B------:R-:W-:Y:S01]  /*9d10*/  FADD.FTZ R48, -R48, R29 ;  /* 0x0000001d30307221 */ /* 0x000fe20000010100 */
[----:B------:R-:W-:Y:S01]  /*9d20*/  FFMA.FTZ R29, R147, R124, R146 ;  /* 0x0000007c931d7223 */ /* 0x000fe20000010092 */
[----:B------:R-:W-:-:S02]  /*9d30*/  HADD2.F32 R50, -RZ, R59.H1_H1 ;  /* 0x3000003bff327230 */ /* 0x000fc40000004100 */
[----:B------:R-:W-:Y:S01]  /*9d40*/  FADD.FTZ R28, -R49, R28 ;  /* 0x0000001c311c7221 */ /* 0x000fe20000010100 */
[----:B------:R-:W-:Y:S01]  /*9d50*/  FFMA.FTZ R49, R147, R122, R146 ;  /* 0x0000007a93317223 */ /* 0x000fe20000010092 */
[----:B------:R-:W-:Y:S01]  /*9d60*/  FADD.FTZ R29, -R29, R32 ;  /* 0x000000201d1d7221 */ /* 0x000fe20000010100 */
[----:B------:R-:W-:Y:S02]  /*9d70*/  HADD2.F32 R32, -RZ, R59.H0_H0 ;  /* 0x2000003bff207230 */ /* 0x000fe40000004100 */
[----:B------:R-:W-:Y:S01]  /*9d80*/  FADD.FTZ R25, -R116, R25 ;  /* 0x0000001974197221 */ /* 0x000fe20000010100 */
[----:B------:R-:W-:Y:S01]  /*9d90*/  FADD.FTZ R30, -R49, R30 ;  /* 0x0000001e311e7221 */ /* 0x000fe20000010100 */
[C---:B------:R-:W-:Y:S01]  /*9da0*/  FFMA.FTZ R29, R21.reuse, R29, R50 ;  /* 0x0000001d151d7223 */ /* 0x040fe20000010032 */
[----:B------:R-:W-:Y:S02]  /*9db0*/  HADD2.F32 R50, -RZ, R87.H0_H0 ;  /* 0x20000057ff327230 */ /* 0x000fe40000004100 */
[----:B------:R-:W-:Y:S01]  /*9dc0*/  FFMA.FTZ R51, R21, R51, R32 ;  /* 0x0000003315337223 */ /* 0x000fe20000010020 */
[----:B-----5:R-:W-:-:S02]  /*9dd0*/  HADD2.F32 R32, -RZ, R115.H0_H0 ;  /* 0x20000073ff207230 */ /* 0x020fc40000004100 */
[-C--:B------:R-:W-:Y:S01]  /*9de0*/  FMUL.FTZ R116, R29, R22.reuse ;  /* 0x000000161d747220 */ /* 0x080fe20000410000 */
[----:B------:R-:W-:Y:S02]  /*9df0*/  HADD2.F32 R49, -RZ, R87.H1_H1 ;  /* 0x30000057ff317230 */ /* 0x000fe40000004100 */
[----:B------:R-:W-:Y:S01]  /*9e00*/  FMUL.FTZ R31, R51, R22 ;  /* 0x00000016331f7220 */ /* 0x000fe20000410000 */
[----:B------:R-:W-:Y:S01]  /*9e10*/  F2FP.F16.F32.PACK_AB R51, R29, R51 ;  /* 0x000000331d33723e */ /* 0x000fe200000000ff */
[----:B------:R-:W-:Y:S02]  /*9e20*/  HADD2.F32 R29, -RZ, R58.H1_H1 ;  /* 0x3000003aff1d7230 */ /* 0x000fe40000004100 */
[----:B------:R-:W-:Y:S01]  /*9e30*/  FMUL.FTZ R32, R31, R32 ;  /* 0x000000201f207220 */ /* 0x000fe20000410000 */
[----:B------:R-:W-:Y:S01]  /*9e40*/  FMUL.FTZ R31, R50, R31 ;  /* 0x0000001f321f7220 */ /* 0x000fe20000410000 */
[----:B------:R-:W-:Y:S01]  /*9e50*/  FMUL.FTZ R50, R49, R116 ;  /* 0x0000007431327220 */ /* 0x000fe20000410000 */
[----:B------:R-:W-:-:S02]  /*9e60*/  HADD2.F32 R115, -RZ, R115.H1_H1 ;  /* 0x30000073ff737230 */ /* 0x000fc40000004100 */
[C---:B------:R-:W-:Y:S01]  /*9e70*/  FFMA.FTZ R29, R21.reuse, R30, R29 ;  /* 0x0000001e151d7223 */ /* 0x040fe2000001001d */
[----:B------:R-:W-:Y:S01]  /*9e80*/  HADD2.F32 R49, -RZ, R86.H0_H0 ;  /* 0x20000056ff317230 */ /* 0x000fe20000004100 */
[----:B------:R-:W-:Y:S01]  /*9e90*/  F2FP.F16.F32.PACK_AB R31, R50, R31 ;  /* 0x0000001f321f723e */ /* 0x000fe200000000ff */
[----:B------:R-:W-:Y:S02]  /*9ea0*/  HADD2.F32 R50, -RZ, R58.H0_H0 ;  /* 0x2000003aff327230 */ /* 0x000fe40000004100 */
[----:B------:R-:W-:Y:S01]  /*9eb0*/  FMUL.FTZ R116, R116, R115 ;  /* 0x0000007374747220 */ /* 0x000fe20000410000 */
[--C-:B------:R-:W-:Y:S02]  /*9ec0*/  HADD2.F32 R115, -RZ, R114.reuse.H0_H0 ;  /* 0x20000072ff737230 */ /* 0x100fe40000004100 */
[----:B------:R-:W-:Y:S02]  /*9ed0*/  HADD2.F32 R114, -RZ, R114.H1_H1 ;  /* 0x30000072ff727230 */ /* 0x000fe40000004100 */
[----:B------:R-:W-:Y:S01]  /*9ee0*/  FFMA.FTZ R48, R21, R48, R50 ;  /* 0x0000003015307223 */ /* 0x000fe20000010032 */
[----:B------:R-:W-:-:S02]  /*9ef0*/  HADD2.F32 R50, -RZ, R57.H0_H0 ;  /* 0x20000039ff327230 */ /* 0x000fc40000004100 */
[--C-:B------:R-:W-:Y:S02]  /*9f00*/  HADD2.F32 R119, -RZ, R112.reuse.H0_H0 ;  /* 0x20000070ff777230 */ /* 0x100fe40000004100 */
[----:B------:R-:W-:Y:S01]  /*9f10*/  FMUL.FTZ R30, R48, R22 ;  /* 0x00000016301e7220 */ /* 0x000fe20000410000 */
[----:B------:R-:W-:Y:S02]  /*9f20*/  HADD2.F32 R121, -RZ, R112.H1_H1 ;  /* 0x30000070ff797230 */ /* 0x000fe40000004100 */
[----:B------:R-:W-:Y:S01]  /*9f30*/  FFMA.FTZ R27, R21, R27, R50 ;  /* 0x0000001b151b7223 */ /* 0x000fe20000010032 */
[C---:B------:R-:W-:Y:S01]  /*9f40*/  F2FP.F16.F32.PACK_AB R50, R29.reuse, R48 ;  /* 0x000000301d32723e */ /* 0x040fe200000000ff */
[----:B------:R-:W-:Y:S01]  /*9f50*/  FMUL.FTZ R29, R29, R22 ;  /* 0x000000161d1d7220 */ /* 0x000fe20000410000 */
[----:B------:R-:W-:Y:S02]  /*9f60*/  HADD2.F32 R48, -RZ, R86.H1_H1 ;  /* 0x30000056ff307230 */ /* 0x000fe40000004100 */
[----:B------:R-:W-:Y:S01]  /*9f70*/  FMUL.FTZ R115, R30, R115 ;  /* 0x000000731e737220 */ /* 0x000fe20000410000 */
[----:B------:R-:W-:Y:S01]  /*9f80*/  FMUL.FTZ R30, R49, R30 ;  /* 0x0000001e311e7220 */ /* 0x000fe20000410000 */
[----:B------:R-:W-:Y:S01]  /*9f90*/  FMUL.FTZ R118, R29, R114 ;  /* 0x000000721d767220 */ /* 0x000fe20000410000 */
[----:B------:R-:W-:-:S02]  /*9fa0*/  HADD2.F32 R114, -RZ, R113.H0_H0 ;  /* 0x20000071ff727230 */ /* 0x000fc40000004100 */
[----:B------:R-:W-:Y:S01]  /*9fb0*/  FMUL.FTZ R49, R48, R29 ;  /* 0x0000001d30317220 */ /* 0x000fe20000410000 */
[----:B------:R-:W-:Y:S02]  /*9fc0*/  HADD2.F32 R48, -RZ, R85.H0_H0 ;  /* 0x20000055ff307230 */ /* 0x000fe40000004100 */
[----:B------:R-:W-:Y:S01]  /*9fd0*/  FMUL.FTZ R29, R27, R22 ;  /* 0x000000161b1d7220 */ /* 0x000fe20000410000 */
[----:B------:R-:W-:Y:S01]  /*9fe0*/  HADD2.F32 R113, -RZ, R113.H1_H1 ;  /* 0x30000071ff717230 */ /* 0x000fe20000004100 */
[----:B------:R-:W-:Y:S02]  /*9ff0*/  F2FP.F16.F32.PACK_AB R30, R49, R30 ;  /* 0x0000001e311e723e */ /* 0x000fe400000000ff */
[----:B------:R-:W-:Y:S01]  /*a000*/  FMUL.FTZ R114, R29, R114 ;  /* 0x000000721d727220 */ /* 0x000fe20000410000 */
[----:B------:R-:W-:Y:S01]  /*a010*/  FMUL.FTZ R29, R48, R29 ;  /* 0x0000001d301d7220 */ /* 0x000fe20000410000 */
[----:B------:R-:W-:-:S05]  /*a020*/  HADD2.F32 R48, -RZ, R57.H1_H1 ;  /* 0x30000039ff307230 */ /* 0x000fca0000004100 */
[----:B------:R-:W-:-:S05]  /*a030*/  FFMA.FTZ R28, R21, R28, R48 ;  /* 0x0000001c151c7223 */ /* 0x000fca0000010030 */
[C---:B------:R-:W-:Y:S01]  /*a040*/  F2FP.F16.F32.PACK_AB R49, R28.reuse, R27 ;  /* 0x0000001b1c31723e */ /* 0x040fe200000000ff */
[----:B------:R-:W-:Y:S02]  /*a050*/  HADD2.F32 R27, -RZ, R85.H1_H1 ;  /* 0x30000055ff1b7230 */ /* 0x000fe40000004100 */
[----:B------:R-:W-:-:S04]  /*a060*/  FMUL.FTZ R28, R28, R22 ;  /* 0x000000161c1c7220 */ /* 0x000fc80000410000 */
[----:B------:R-:W-:Y:S01]  /*a070*/  FMUL.FTZ R113, R28, R113 ;  /* 0x000000711c717220 */ /* 0x000fe20000410000 */
[----:B------:R-:W-:Y:S01]  /*a080*/  FMUL.FTZ R48, R27, R28 ;  /* 0x0000001c1b307220 */ /* 0x000fe20000410000 */
[----:B------:R-:W-:Y:S02]  /*a090*/  HADD2.F32 R28, -RZ, R56.H0_H0 ;  /* 0x20000038ff1c7230 */ /* 0x000fe40000004100 */
[----:B------:R-:W-:Y:S02]  /*a0a0*/  HADD2.F32 R27, -RZ, R84.H0_H0 ;  /* 0x20000054ff1b7230 */ /* 0x000fe40000004100 */
[----:B------:R-:W-:Y:S01]  /*a0b0*/  F2FP.F16.F32.PACK_AB R29, R48, R29 ;  /* 0x0000001d301d723e */ /* 0x000fe200000000ff */
[----:B------:R-:W-:Y:S01]  /*a0c0*/  FFMA.FTZ R25, R21, R25, R28 ;  /* 0x0000001915197223 */ /* 0x000fe2000001001c */
[----:B------:R-:W-:-:S03]  /*a0d0*/  HADD2.F32 R48, -RZ, R56.H1_H1 ;  /* 0x30000038ff307230 */ /* 0x000fc60000004100 */
[----:B------:R-:W-:Y:S02]  /*a0e0*/  FMUL.FTZ R28, R25, R22 ;  /* 0x00000016191c7220 */ /* 0x000fe40000410000 */
[----:B------:R-:W-:Y:S02]  /*a0f0*/  FFMA.FTZ R26, R21, R26, R48 ;  /* 0x0000001a151a7223 */ /* 0x000fe40000010030 */
[----:B------:R-:W-:Y:S01]  /*a100*/  FMUL.FTZ R119, R28, R119 ;  /* 0x000000771c777220 */ /* 0x000fe20000410000 */
[----:B------:R-:W-:Y:S01]  /*a110*/  FMUL.FTZ R28, R27, R28 ;  /* 0x0000001c1b1c7220 */ /* 0x000fe20000410000 */
[----:B------:R-:W-:Y:S02]  /*a120*/  HADD2.F32 R27, -RZ, R84.H1_H1 ;  /* 0x30000054ff1b7230 */ /* 0x000fe40000004100 */
[----:B------:R-:W-:-:S04]  /*a130*/  FMUL.FTZ R48, R26, R22 ;  /* 0x000000161a307220 */ /* 0x000fc80000410000 */
[----:B------:R-:W-:Y:S01]  /*a140*/  FMUL.FTZ R27, R27, R48 ;  /* 0x000000301b1b7220 */ /* 0x000fe20000410000 */
[----:B------:R-:W-:Y:S01]  /*a150*/  FMUL.FTZ R112, R48, R121 ;  /* 0x0000007930707220 */ /* 0x000fe20000410000 */
[----:B------:R-:W-:-:S03]  /*a160*/  F2FP.F16.F32.PACK_AB R48, R26, R25 ;  /* 0x000000191a30723e */ /* 0x000fc600000000ff */
[----:B------:R-:W-:Y:S01]  /*a170*/  F2FP.F16.F32.PACK_AB R28, R27, R28 ;  /* 0x0000001c1b1c723e */ /* 0x000fe200000000ff */
[----:B------:R-:W-:Y:S06]  /*a180*/  BRA `(.L_x_2761) ;  /* 0x0000000400307947 */ /* 0x000fec0003800000 */
.L_x_2760:
        /* <DEDUP_REMOVED lines=8> */
[----:B------:R-:W-:Y:S01]  /*a210*/  FADD.FTZ R25, -R118, R26 ;  /* 0x0000001a76197221 */ /* 0x000fe20000010100 */
[C-C-:B------:R-:W-:Y:S01]  /*a220*/  FFMA.FTZ R29, R147.reuse, R124, R146.reuse ;  /* 0x0000007c931d7223 */ /* 0x140fe20000010092 */
[----:B------:R-:W-:Y:S01]  /*a230*/  FFMA.FTZ R26, R147, R123, R146 ;  /* 0x0000007b931a7223 */ /* 0x000fe20000010092 */
[----:B------:R-:W-:Y:S01]  /*a240*/  FADD.FTZ R119, -R119, R28 ;  /* 0x0000001c77777221 */ /* 0x000fe20000010100 */
[----:B------:R-:W-:-:S02]  /*a250*/  HADD2.F32 R28, -RZ, R59.H0_H0 ;  /* 0x2000003bff1c7230 */ /* 0x000fc40000004100 */
[----:B------:R-:W-:Y:S01]  /*a260*/  FADD.FTZ R32, -R29, R32 ;  /* 0x000000201d207221 */ /* 0x000fe20000010100 */
[----:B------:R-:W-:Y:S01]  /*a270*/  FADD.FTZ R26, -R26, R31 ;  /* 0x0000001f1a1a7221 */ /* 0x000fe20000010100 */
[----:B------:R-:W-:Y:S02]  /*a280*/  HADD2.F32 R29, -RZ, R59.H1_H1 ;  /* 0x3000003bff1d7230 */ /* 0x000fe40000004100 */
[----:B------:R-:W-:Y:S01]  /*a290*/  FFMA.FTZ R122, R147, R122, R146 ;  /* 0x0000007a937a7223 */ /* 0x000fe20000010092 */
[----:B------:R-:W-:Y:S02]  /*a2a0*/  HADD2.F32 R120, -RZ, R86.H1_H1 ;  /* 0x30000056ff787230 */ /* 0x000fe40000004100 */
[C---:B------:R-:W-:Y:S01]  /*a2b0*/  FFMA.FTZ R31, R21.reuse, R26, R28 ;  /* 0x0000001a151f7223 */ /* 0x040fe2000001001c */
[----:B------:R-:W-:Y:S02]  /*a2c0*/  HADD2.F32 R28, -RZ, R57.H0_H0 ;  /* 0x20000039ff1c7230 */ /* 0x000fe40000004100 */
[----:B------:R-:W-:Y:S01]  /*a2d0*/  FFMA.FTZ R26, R21, R32, R29 ;  /* 0x00000020151a7223 */ /* 0x000fe2000001001d */
[----:B------:R-:W-:-:S02]  /*a2e0*/  HADD2.F32 R29, -RZ, R58.H1_H1 ;  /* 0x3000003aff1d7230 */ /* 0x000fc40000004100 */
[----:B------:R-:W-:Y:S01]  /*a2f0*/  FADD.FTZ R118, -R122, R30 ;  /* 0x0000001e7a767221 */ /* 0x000fe20000010100 */
[----:B------:R-:W-:Y:S02]  /*a300*/  HADD2.F32 R32, -RZ, R57.H1_H1 ;  /* 0x30000039ff207230 */ /* 0x000fe40000004100 */
[----:B------:R-:W-:Y:S01]  /*a310*/  FMUL.FTZ R31, R31, R22 ;  /* 0x000000161f1f7220 */ /* 0x000fe20000410000 */
[----:B------:R-:W-:Y:S02]  /*a320*/  HADD2.F32 R30, -RZ, R58.H0_H0 ;  /* 0x2000003aff1e7230 */ /* 0x000fe40000004100 */
[C---:B------:R-:W-:Y:S01]  /*a330*/  FFMA.FTZ R118, R21.reuse, R118, R29 ;  /* 0x0000007615767223 */ /* 0x040fe2000001001d */
[C---:B------:R-:W-:Y:S01]  /*a340*/  FFMA.FTZ R29, R21.reuse, R27, R28 ;  /* 0x0000001b151d7223 */ /* 0x040fe2000001001c */
[----:B------:R-:W-:Y:S01]  /*a350*/  FFMA.FTZ R119, R21, R119, R32 ;  /* 0x0000007715777223 */ /* 0x000fe20000010020 */
[--C-:B------:R-:W-:Y:S02]  /*a360*/  HADD2.F32 R32, -RZ, R56.reuse.H1_H1 ;  /* 0x30000038ff207230 */ /* 0x100fe40000004100 */
[----:B------:R-:W-:Y:S01]  /*a370*/  FMUL.FTZ R26, R26, R22 ;  /* 0x000000161a1a7220 */ /* 0x000fe20000410000 */
[----:B------:R-:W-:-:S02]  /*a380*/  HADD2.F32 R27, -RZ, R56.H0_H0 ;  /* 0x20000038ff1b7230 */ /* 0x000fc40000004100 */
[----:B------:R-:W-:Y:S01]  /*a390*/  FFMA.FTZ R30, R21, R121, R30 ;  /* 0x00000079151e7223 */ /* 0x000fe2000001001e */
[----:B------:R-:W-:Y:S01]  /*a3a0*/  FMUL.FTZ R29, R29, R22 ;  /* 0x000000161d1d7220 */ /* 0x000fe20000410000 */
[C---:B------:R-:W-:Y:S01]  /*a3b0*/  FFMA.FTZ R25, R21.reuse, R25, R32 ;  /* 0x0000001915197223 */ /* 0x040fe20000010020 */
[----:B-----5:R-:W-:Y:S02]  /*a3c0*/  HADD2.F32 R32, -RZ, R115.H0_H0 ;  /* 0x20000073ff207230 */ /* 0x020fe40000004100 */
[----:B------:R-:W-:Y:S01]  /*a3d0*/  FFMA.FTZ R28, R21, R116, R27 ;  /* 0x00000074151c7223 */ /* 0x000fe2000001001b */
[----:B------:R-:W-:Y:S02]  /*a3e0*/  HADD2.F32 R116, -RZ, R87.H0_H0 ;  /* 0x20000057ff747230 */ /* 0x000fe40000004100 */
[----:B------:R-:W-:Y:S01]  /*a3f0*/  FMUL.FTZ R30, R30, R22 ;  /* 0x000000161e1e7220 */ /* 0x000fe20000410000 */
[----:B------:R-:W-:Y:S02]  /*a400*/  HADD2.F32 R115, -RZ, R115.H1_H1 ;  /* 0x30000073ff737230 */ /* 0x000fe40000004100 */
[----:B------:R-:W-:Y:S01]  /*a410*/  FMUL.FTZ R32, R31, R32 ;  /* 0x000000201f207220 */ /* 0x000fe20000410000 */
[----:B------:R-:W-:-:S02]  /*a420*/  HADD2.F32 R27, -RZ, R87.H1_H1 ;  /* 0x30000057ff1b7230 */ /* 0x000fc40000004100 */
[----:B------:R-:W-:Y:S01]  /*a430*/  FMUL.FTZ R31, R116, R31 ;  /* 0x0000001f741f7220 */ /* 0x000fe20000410000 */
[----:B------:R-:W-:Y:S01]  /*a440*/  FMUL.FTZ R119, R119, R22 ;  /* 0x0000001677777220 */ /* 0x000fe20000410000 */
[----:B------:R-:W-:Y:S01]  /*a450*/  FMUL.FTZ R116, R26, R115 ;  /* 0x000000731a747220 */ /* 0x000fe20000410000 */
[----:B------:R-:W-:Y:S02]  /*a460*/  HADD2.F32 R115, -RZ, R114.H0_H0 ;  /* 0x20000072ff737230 */ /* 0x000fe40000004100 */
[----:B------:R-:W-:Y:S01]  /*a470*/  FMUL.FTZ R26, R27, R26 ;  /* 0x0000001a1b1a7220 */ /* 0x000fe20000410000 */
[----:B------:R-:W-:Y:S02]  /*a480*/  HADD2.F32 R27, -RZ, R86.H0_H0 ;  /* 0x20000056ff1b7230 */ /* 0x000fe40000004100 */
[----:B------:R-:W-:Y:S01]  /*a490*/  FMUL.FTZ R28, R28, R22 ;  /* 0x000000161c1c7220 */ /* 0x000fe20000410000 */
[----:B------:R-:W-:Y:S02]  /*a4a0*/  HADD2.F32 R114, -RZ, R114.H1_H1 ;  /* 0x30000072ff727230 */ /* 0x000fe40000004100 */
[----:B------:R-:W-:Y:S01]  /*a4b0*/  FMUL.FTZ R115, R30, R115 ;  /* 0x000000731e737220 */ /* 0x000fe20000410000 */
[----:B------:R-:W-:-:S02]  /*a4c0*/  HADD2.F32 R121, -RZ, R84.H0_H0 ;  /* 0x20000054ff797230 */ /* 0x000fc40000004100 */
[----:B------:R-:W-:Y:S01]  /*a4d0*/  FMUL.FTZ R30, R27, R30 ;  /* 0x0000001e1b1e7220 */ /* 0x000fe20000410000 */
[----:B------:R-:W-:Y:S01]  /*a4e0*/  FMUL.FTZ R27, R118, R22 ;  /* 0x00000016761b7220 */ /* 0x000fe20000410000 */
[----:B------:R-:W-:-:S03]  /*a4f0*/  F2FP.F16.F32.PACK_AB R31, R26, R31 ;  /* 0x0000001f1a1f723e */ /* 0x000fc600000000ff */
        /* <DEDUP_REMOVED lines=8> */
[----:B------:R-:W-:-:S02]  /*a580*/  HADD2.F32 R120, -RZ, R85.H1_H1 ;  /* 0x30000055ff787230 */ /* 0x000fc40000004100 */
[----:B------:R-:W-:-:S03]  /*a590*/  FMUL.FTZ R113, R119, R113 ;  /* 0x0000007177717220 */ /* 0x000fc60000410000 */
[----:B------:R-:W-:Y:S01]  /*a5a0*/  FMUL.FTZ R120, R120, R119 ;  /* 0x0000007778787220 */ /* 0x000fe20000410000 */
[--C-:B------:R-:W-:Y:S02]  /*a5b0*/  HADD2.F32 R119, -RZ, R112.reuse.H0_H0 ;  /* 0x20000070ff777230 */ /* 0x100fe40000004100 */
[----:B------:R-:W-:Y:S02]  /*a5c0*/  HADD2.F32 R112, -RZ, R112.H1_H1 ;  /* 0x30000070ff707230 */ /* 0x000fe40000004100 */
[----:B------:R-:W-:Y:S01]  /*a5d0*/  F2FP.F16.F32.PACK_AB R29, R120, R29 ;  /* 0x0000001d781d723e */ /* 0x000fe200000000ff */
[----:B------:R-:W-:Y:S01]  /*a5e0*/  FMUL.FTZ R119, R28, R119 ;  /* 0x000000771c777220 */ /* 0x000fe20000410000 */
[----:B------:R-:W-:Y:S01]  /*a5f0*/  FMUL.FTZ R28, R121, R28 ;  /* 0x0000001c791c7220 */ /* 0x000fe20000410000 */
[----:B------:R-:W-:Y:S01]  /*a600*/  FMUL.FTZ R121, R25, R22 ;  /* 0x0000001619797220 */ /* 0x000fe20000410000 */
[----:B------:R-:W-:-:S03]  /*a610*/  HADD2.F32 R25, -RZ, R84.H1_H1 ;  /* 0x30000054ff197230 */ /* 0x000fc60000004100 */
[----:B------:R-:W-:Y:S02]  /*a620*/  FMUL.FTZ R112, R121, R112 ;  /* 0x0000007079707220 */ /* 0x000fe40000410000 */
[----:B------:R-:W-:-:S05]  /*a630*/  FMUL.FTZ R25, R25, R121 ;  /* 0x0000007919197220 */ /* 0x000fca0000410000 */
[----:B------:R-:W-:-:S07]  /*a640*/  F2FP.F16.F32.PACK_AB R28, R25, R28 ;  /* 0x0000001c191c723e */ /* 0x000fce00000000ff */
.L_x_2761:
        /* <DEDUP_REMOVED lines=13> */
[--C-:B------:R-:W-:Y:S02]  /*a720*/  HADD2.F32 R30, -RZ, R55.reuse.H0_H0 ;  /* 0x20000037ff1e7230 */ /* 0x100fe40000004100 */
[----:B------:R-:W-:Y:S01]  /*a730*/  FADD.FTZ R51, -R46, R39 ;  /* 0x000000272e337221 */ /* 0x000fe20000010100 */
[C-C-:B------:R-:W-:Y:S01]  /*a740*/  FFMA.FTZ R28, R147.reuse, R43, R146.reuse ;  /* 0x0000002b931c7223 */ /* 0x140fe20000010092 */
[C-C-:B------:R-:W-:Y:S01]  /*a750*/  FFMA.FTZ R44, R147.reuse, R47, R146.reuse ;  /* 0x0000002f932c7223 */ /* 0x140fe20000010092 */
[C-C-:B------:R-:W-:Y:S01]  /*a760*/  FFMA.FTZ R117, R147.reuse, R117, R146.reuse ;  /* 0x0000007593757223 */ /* 0x140fe20000010092 */
[----:B------:R-:W-:Y:S01]  /*a770*/  FFMA.FTZ R147, R147, R42, R146 ;  /* 0x0000002a93937223 */ /* 0x000fe20000010092 */
[----:B------:R-:W-:Y:S01]  /*a780*/  FADD.FTZ R48, -R29, R34 ;  /* 0x000000221d307221 */ /* 0x000fe20000010100 */
[----:B------:R-:W-:Y:S01]  /*a790*/  FFMA.FTZ R51, R21, R51, R30 ;  /* 0x0000003315337223 */ /* 0x000fe2000001001e */
[----:B------:R-:W-:Y:S01]  /*a7a0*/  FADD.FTZ R44, -R44, R37 ;  /* 0x000000252c2c7221 */ /* 0x000fe20000010100 */
[----:B------:R-:W-:-:S02]  /*a7b0*/  HADD2.F32 R34, -RZ, R55.H1_H1 ;  /* 0x30000037ff227230 */ /* 0x000fc40000004100 */
[----:B------:R-:W-:Y:S01]  /*a7c0*/  FADD.FTZ R37, -R147, R40 ;  /* 0x0000002893257221 */ /* 0x000fe20000010100 */
[--C-:B------:R-:W-:Y:S02]  /*a7d0*/  HADD2.F32 R30, -RZ, R53.reuse.H0_H0 ;  /* 0x20000035ff1e7230 */ /* 0x100fe40000004100 */
[----:B------:R-:W-:Y:S01]  /*a7e0*/  FADD.FTZ R36, -R31, R36 ;  /* 0x000000241f247221 */ /* 0x000fe20000010100 */
[----:B------:R-:W-:Y:S01]  /*a7f0*/  FADD.FTZ R28, -R28, R33 ;  /* 0x000000211c1c7221 */ /* 0x000fe20000010100 */
[C---:B------:R-:W-:Y:S01]  /*a800*/  FFMA.FTZ R37, R21.reuse, R37, R34 ;  /* 0x0000002515257223 */ /* 0x040fe20000010022 */
[--C-:B------:R-:W-:Y:S02]  /*a810*/  HADD2.F32 R50, -RZ, R54.reuse.H0_H0 ;  /* 0x20000036ff327230 */ /* 0x100fe40000004100 */
[----:B------:R-:W-:Y:S01]  /*a820*/  FFMA.FTZ R49, R21, R49, R30 ;  /* 0x0000003115317223 */ /* 0x000fe2000001001e */
[----:B------:R-:W-:Y:S02]  /*a830*/  HADD2.F32 R34, -RZ, R54.H1_H1 ;  /* 0x30000036ff227230 */ /* 0x000fe40000004100 */
[----:B------:R-:W-:Y:S01]  /*a840*/  FADD.FTZ R33, -R117, R38 ;  /* 0x0000002675217221 */ /* 0x000fe20000010100 */
[----:B------:R-:W-:-:S02]  /*a850*/  HADD2.F32 R30, -RZ, R53.H1_H1 ;  /* 0x30000035ff1e7230 */ /* 0x000fc40000004100 */
[C---:B------:R-:W-:Y:S01]  /*a860*/  FFMA.FTZ R50, R21.reuse, R44, R50 ;  /* 0x0000002c15327223 */ /* 0x040fe20000010032 */
[--C-:B------:R-:W-:Y:S02]  /*a870*/  HADD2.F32 R29, -RZ, R52.reuse.H0_H0 ;  /* 0x20000034ff1d7230 */ /* 0x100fe40000004100 */
[C---:B------:R-:W-:Y:S01]  /*a880*/  FFMA.FTZ R33, R21.reuse, R33, R34 ;  /* 0x0000002115217223 */ /* 0x040fe20000010022 */
[----:B------:R-:W-:Y:S02]  /*a890*/  HADD2.F32 R31, -RZ, R52.H1_H1 ;  /* 0x30000034ff1f7230 */ /* 0x000fe40000004100 */
[----:B------:R-:W-:Y:S01]  /*a8a0*/  FFMA.FTZ R35, R21, R36, R30 ;  /* 0x0000002415237223 */ /* 0x000fe2000001001e */
[----:B------:R-:W-:Y:S01]  /*a8b0*/  FMUL.FTZ R38, R51, R22 ;  /* 0x0000001633267220 */ /* 0x000fe20000410000 */
[C---:B------:R-:W-:Y:S01]  /*a8c0*/  FFMA.FTZ R29, R21.reuse, R28, R29 ;  /* 0x0000001c151d7223 */ /* 0x040fe2000001001d */
[--C-:B-----5:R-:W-:Y:S02]  /*a8d0*/  HADD2.F32 R28, -RZ, R27.reuse.H1_H1 ;  /* 0x3000001bff1c7230 */ /* 0x120fe40000004100 */
[----:B------:R-:W-:Y:S01]  /*a8e0*/  FFMA.FTZ R48, R21, R48, R31 ;  /* 0x0000003015307223 */ /* 0x000fe2000001001f */
[----:B------:R-:W-:-:S02]  /*a8f0*/  HADD2.F32 R21, -RZ, R27.H0_H0 ;  /* 0x2000001bff157230 */ /* 0x000fc40000004100 */
[C---:B------:R-:W-:Y:S01]  /*a900*/  FMUL.FTZ R27, R37.reuse, R22 ;  /* 0x00000016251b7220 */ /* 0x040fe20000410000 */
[--C-:B------:R-:W-:Y:S01]  /*a910*/  HADD2.F32 R31, -RZ, R91.reuse.H0_H0 ;  /* 0x2000005bff1f7230 */ /* 0x100fe20000004100 */
[----:B------:R-:W-:Y:S01]  /*a920*/  F2FP.F16.F32.PACK_AB R51, R37, R51 ;  /* 0x000000332533723e */ /* 0x000fe200000000ff */
[--C-:B------:R-:W-:Y:S02]  /*a930*/  HADD2.F32 R37, -RZ, R26.reuse.H0_H0 ;  /* 0x2000001aff257230 */ /* 0x100fe40000004100 */
[----:B------:R-:W-:Y:S01]  /*a940*/  FMUL.FTZ R21, R38, R21 ;  /* 0x0000001526157220 */ /* 0x000fe20000410000 */
[----:B------:R-:W-:Y:S02]  /*a950*/  HADD2.F32 R26, -RZ, R26.H1_H1 ;  /* 0x3000001aff1a7230 */ /* 0x000fe40000004100 */
[----:B------:R-:W-:Y:S01]  /*a960*/  FMUL.FTZ R38, R31, R38 ;  /* 0x000000261f267220 */ /* 0x000fe20000410000 */
[----:B------:R-:W-:Y:S01]  /*a970*/  FMUL.FTZ R31, R27, R28 ;  /* 0x0000001c1b1f7220 */ /* 0x000fe20000410000 */
[----:B------:R-:W-:Y:S01]  /*a980*/  FMUL.FTZ R28, R50, R22 ;  /* 0x00000016321c7220 */ /* 0x000fe20000410000 */
[C---:B------:R-:W-:Y:S01]  /*a990*/  F2FP.F16.F32.PACK_AB R50, R33.reuse, R50 ;  /* 0x000000322132723e */ /* 0x040fe200000000ff */
[----:B------:R-:W-:Y:S01]  /*a9a0*/  FMUL.FTZ R33, R33, R22 ;  /* 0x0000001621217220 */ /* 0x000fe20000410000 */
[----:B------:R-:W-:-:S02]  /*a9b0*/  HADD2.F32 R30, -RZ, R91.H1_H1 ;  /* 0x3000005bff1e7230 */ /* 0x000fc40000004100 */
[----:B------:R-:W-:Y:S01]  /*a9c0*/  FMUL.FTZ R40, R49, R22 ;  /* 0x0000001631287220 */ /* 0x000fe20000410000 */
[--C-:B------:R-:W-:Y:S02]  /*a9d0*/  HADD2.F32 R39, -RZ, R90.reuse.H0_H0 ;  /* 0x2000005aff277230 */ /* 0x100fe40000004100 */
[----:B------:R-:W-:Y:S01]  /*a9e0*/  FMUL.FTZ R34, R33, R26 ;  /* 0x0000001a21227220 */ /* 0x000fe20000410000 */
[----:B------:R-:W-:Y:S01]  /*a9f0*/  HADD2.F32 R36, -RZ, R90.H1_H1 ;  /* 0x3000005aff247230 */ /* 0x000fe20000004100 */
[C---:B------:R-:W-:Y:S01]  /*aa00*/  F2FP.F16.F32.PACK_AB R49, R35.reuse, R49 ;  /* 0x000000312331723e */ /* 0x040fe200000000ff */
[----:B------:R-:W-:Y:S02]  /*aa10*/  HADD2.F32 R26, -RZ, R89.H1_H1 ;  /* 0x30000059ff1a7230 */ /* 0x000fe40000004100 */
[----:B------:R-:W-:Y:S01]  /*aa20*/  FMUL.FTZ R27, R30, R27 ;  /* 0x0000001b1e1b7220 */ /* 0x000fe20000410000 */
[----:B------:R-:W-:Y:S01]  /*aa30*/  FMUL.FTZ R35, R35, R22 ;  /* 0x0000001623237220 */ /* 0x000fe20000410000 */
[----:B------:R-:W-:Y:S01]  /*aa40*/  FMUL.FTZ R30, R28, R37 ;  /* 0x000000251c1e7220 */ /* 0x000fe20000410000 */
[----:B------:R-:W-:Y:S01]  /*aa50*/  FMUL.FTZ R28, R39, R28 ;  /* 0x0000001c271c7220 */ /* 0x000fe20000410000 */
        /* <DEDUP_REMOVED lines=9> */
[----:B------:R-:W-:-:S02]  /*aaf0*/  HADD2.F32 R37, -RZ, R89.H0_H0 ;  /* 0x20000059ff257230 */ /* 0x000fc40000004100 */
[----:B------:R-:W-:Y:S01]  /*ab00*/  FMUL.FTZ R35, R25, R26 ;  /* 0x0000001a19237220 */ /* 0x000fe20000410000 */
[----:B------:R-:W-:Y:S01]  /*ab10*/  FMUL.FTZ R33, R40, R33 ;  /* 0x0000002128217220 */ /* 0x000fe20000410000 */
[----:B------:R-:W-:Y:S01]  /*ab20*/  FMUL.FTZ R41, R42, R25 ;  /* 0x000000192a297220 */ /* 0x000fe20000410000 */
[----:B------:R-:W-:Y:S02]  /*ab30*/  HADD2.F32 R25, -RZ, R88.H1_H1 ;  /* 0x30000058ff197230 */ /* 0x000fe40000004100 */
[----:B------:R-:W-:Y:S01]  /*ab40*/  FMUL.FTZ R40, R37, R40 ;  /* 0x0000002825287220 */ /* 0x000fe20000410000 */
[----:B------:R-:W-:Y:S01]  /*ab50*/  HADD2.F32 R37, -RZ, R24.H1_H1 ;  /* 0x30000018ff257230 */ /* 0x000fe20000004100 */
[----:B------:R-:W-:Y:S01]  /*ab60*/  F2FP.F16.F32.PACK_AB R48, R48, R29 ;  /* 0x0000001d3030723e */ /* 0x000fe200000000ff */
[----:B------:R-:W-:Y:S01]  /*ab70*/  FMUL.FTZ R24, R25, R22 ;  /* 0x0000001619187220 */ /* 0x000fe20000410000 */
[----:B------:R-:W-:Y:S02]  /*ab80*/  F2FP.F16.F32.PACK_AB R27, R27, R38 ;  /* 0x000000261b1b723e */ /* 0x000fe400000000ff */
[----:B------:R-:W-:Y:S01]  /*ab90*/  FMUL.FTZ R37, R22, R37 ;  /* 0x0000002516257220 */ /* 0x000fe20000410000 */
[----:B------:R-:W-:-:S02]  /*aba0*/  F2FP.F16.F32.PACK_AB R26, R39, R28 ;  /* 0x0000001c271a723e */ /* 0x000fc400000000ff */
[----:B------:R-:W-:Y:S02]  /*abb0*/  F2FP.F16.F32.PACK_AB R25, R43, R40 ;  /* 0x000000282b19723e */ /* 0x000fe400000000ff */
[----:B------:R-:W-:Y:S01]  /*abc0*/  F2FP.F16.F32.PACK_AB R24, R24, R41 ;  /* 0x000000291818723e */ /* 0x000fe200000000ff */
[----:B------:R-:W-:Y:S06]  /*abd0*/  BRA `(.L_x_2763) ;  /* 0x0000000400307947 */ /* 0x000fec0003800000 */
.L_x_2762:
[C-C-:B------:R-:W-:Y:S01]  /*abe0*/  FFMA.FTZ R29, R147.reuse, R46, R146.reuse ;  /* 0x0000002e931d7223 */ /* 0x140fe20000010092 */
[C-C-:B------:R-:W-:Y:S01]  /*abf0*/  FFMA.FTZ R30, R147.reuse, R41, R146.reuse ;  /* 0x00000029931e7223 */ /* 0x140fe20000010092 */
[C-C-:B------:R-:W-:Y:S01]  /*ac00*/  FFMA.FTZ R31, R147.reuse, R44, R146.reuse ;  /* 0x0000002c931f7223 */ /* 0x140fe20000010092 */
[----:B------:R-:W-:Y:S01]  /*ac10*/  FFMA.FTZ R44, R147, R47, R146 ;  /* 0x0000002f932c7223 */ /* 0x000fe20000010092 */
[----:B------:R-:W-:Y:S01]  /*ac20*/  FADD.FTZ R36, -R29, R36 ;  /* 0x000000241d247221 */ /* 0x000fe20000010100 */
[----:B------:R-:W-:Y:S02]  /*ac30*/  HADD2.F32 R29, -RZ, R55.H0_H0 ;  /* 0x20000037ff1d7230 */ /* 0x000fe40000004100 */
[----:B------:R-:W-:Y:S01]  /*ac40*/  FADD.FTZ R30, -R30, R39 ;  /* 0x000000271e1e7221 */ /* 0x000fe20000010100 */
[----:B------:R-:W-:Y:S01]  /*ac50*/  FFMA.FTZ R117, R147, R117, R146 ;  /* 0x0000007593757223 */ /* 0x000fe20000010092 */
[----:B------:R-:W-:Y:S01]  /*ac60*/  FADD.FTZ R34, -R31, R34 ;  /* 0x000000221f227221 */ /* 0x000fe20000010100 */
[----:B------:R-:W-:-:S02]  /*ac70*/  HADD2.F32 R31, -RZ, R54.H1_H1 ;  /* 0x30000036ff1f7230 */ /* 0x000fc40000004100 */
[----:B------:R-:W-:Y:S01]  /*ac80*/  FFMA.FTZ R41, R21, R30, R29 ;  /* 0x0000001e15297223 */ /* 0x000fe2000001001d */
[----:B------:R-:W-:Y:S02]  /*ac90*/  HADD2.F32 R29, -RZ, R54.H0_H0 ;  /* 0x20000036ff1d7230 */ /* 0x000fe40000004100 */
[----:B------:R-:W-:Y:S01]  /*aca0*/  FADD.FTZ R44, -R44, R37 ;  /* 0x000000252c2c7221 */ /* 0x000fe20000010100 */
        /* <DEDUP_REMOVED lines=8> */
[----:B------:R-:W-:Y:S01]  /*ad30*/  FFMA.FTZ R147, R147, R42, R146 ;  /* 0x0000002a93937223 */ /* 0x000fe20000010092 */
[----:B------:R-:W-:Y:S01]  /*ad40*/  FADD.FTZ R28, -R28, R33 ;  /* 0x000000211c1c7221 */ /* 0x000fe20000010100 */
[C---:B------:R-:W-:Y:S01]  /*ad50*/  FFMA.FTZ R33, R21.reuse, R120, R29 ;  /* 0x0000007815217223 */ /* 0x040fe2000001001d */
[----:B------:R-:W-:Y:S02]  /*ad60*/  HADD2.F32 R42, -RZ, R55.H1_H1 ;  /* 0x30000037ff2a7230 */ /* 0x000fe40000004100 */
[----:B------:R-:W-:Y:S01]  /*ad70*/  FFMA.FTZ R35, R21, R36, R31 ;  /* 0x0000002415237223 */ /* 0x000fe2000001001f */
[--C-:B------:R-:W-:Y:S02]  /*ad80*/  HADD2.F32 R29, -RZ, R52.reuse.H0_H0 ;  /* 0x20000034ff1d7230 */ /* 0x100fe40000004100 */
[----:B------:R-:W-:Y:S01]  /*ad90*/  FADD.FTZ R40, -R147, R40 ;  /* 0x0000002893287221 */ /* 0x000fe20000010100 */
[----:B------:R-:W-:Y:S02]  /*ada0*/  HADD2.F32 R31, -RZ, R52.H1_H1 ;  /* 0x30000034ff1f7230 */ /* 0x000fe40000004100 */
[-C--:B------:R-:W-:Y:S01]  /*adb0*/  FMUL.FTZ R41, R41, R22.reuse ;  /* 0x0000001629297220 */ /* 0x080fe20000410000 */
[----:B------:R-:W-:Y:S01]  /*adc0*/  FMUL.FTZ R39, R39, R22 ;  /* 0x0000001627277220 */ /* 0x000fe20000410000 */
        /* <DEDUP_REMOVED lines=12> */
[----:B------:R-:W-:Y:S01]  /*ae90*/  FMUL.FTZ R21, R41, R22 ;  /* 0x0000001629157220 */ /* 0x000fe20000410000 */
[----:B------:R-:W-:Y:S02]  /*aea0*/  HADD2.F32 R33, -RZ, R26.H0_H0 ;  /* 0x2000001aff217230 */ /* 0x000fe40000004100 */
[----:B------:R-:W-:Y:S01]  /*aeb0*/  FMUL.FTZ R22, R30, R41 ;  /* 0x000000291e167220 */ /* 0x000fe20000410000 */
[----:B------:R-:W-:Y:S02]  /*aec0*/  HADD2.F32 R30, -RZ, R27.H1_H1 ;  /* 0x3000001bff1e7230 */ /* 0x000fe40000004100 */
[----:B------:R-:W-:Y:S01]  /*aed0*/  FMUL.FTZ R27, R34, R43 ;  /* 0x0000002b221b7220 */ /* 0x000fe20000410000 */
[----:B------:R-:W-:-:S02]  /*aee0*/  HADD2.F32 R41, -RZ, R90.H0_H0 ;  /* 0x2000005aff297230 */ /* 0x000fc40000004100 */
[----:B------:R-:W-:Y:S02]  /*aef0*/  HADD2.F32 R26, -RZ, R26.H1_H1 ;  /* 0x3000001aff1a7230 */ /* 0x000fe40000004100 */
[----:B------:R-:W-:Y:S01]  /*af00*/  FMUL.FTZ R31, R43, R30 ;  /* 0x0000001e2b1f7220 */ /* 0x000fe20000410000 */
[----:B------:R-:W-:Y:S01]  /*af10*/  FMUL.FTZ R30, R28, R33 ;  /* 0x000000211c1e7220 */ /* 0x000fe20000410000 */
[----:B------:R-:W-:Y:S01]  /*af20*/  FMUL.FTZ R28, R41, R28 ;  /* 0x0000001c291c7220 */ /* 0x000fe20000410000 */
[----:B------:R-:W-:Y:S02]  /*af30*/  HADD2.F32 R38, -RZ, R90.H1_H1 ;  /* 0x3000005aff267230 */ /* 0x000fe40000004100 */
[----:B------:R-:W-:Y:S01]  /*af40*/  FMUL.FTZ R34, R39, R26 ;  /* 0x0000001a27227220 */ /* 0x000fe20000410000 */
[----:B------:R-:W-:Y:S01]  /*af50*/  HADD2.F32 R33, -RZ, R25.H0_H0 ;  /* 0x20000019ff217230 */ /* 0x000fe20000004100 */
[----:B------:R-:W-:Y:S01]  /*af60*/  F2FP.F16.F32.PACK_AB R27, R27, R22 ;  /* 0x000000161b1b723e */ /* 0x000fe200000000ff */
[----:B------:R-:W-:-:S02]  /*af70*/  HADD2.F32 R41, -RZ, R89.H0_H0 ;  /* 0x20000059ff297230 */ /* 0x000fc40000004100 */
[----:B------:R-:W-:Y:S01]  /*af80*/  FMUL.FTZ R39, R38, R39 ;  /* 0x0000002726277220 */ /* 0x000fe20000410000 */
[----:B------:R-:W-:Y:S02]  /*af90*/  HADD2.F32 R26, -RZ, R89.H1_H1 ;  /* 0x30000059ff1a7230 */ /* 0x000fe40000004100 */
[----:B------:R-:W-:Y:S01]  /*afa0*/  FMUL.FTZ R33, R36, R33 ;  /* 0x0000002124217220 */ /* 0x000fe20000410000 */
[--C-:B------:R-:W-:Y:S02]  /*afb0*/  HADD2.F32 R38, -RZ, R24.reuse.H1_H1 ;  /* 0x30000018ff267230 */ /* 0x100fe40000004100 */
[----:B------:R-:W-:Y:S01]  /*afc0*/  FMUL.FTZ R41, R41, R36 ;  /* 0x0000002429297220 */ /* 0x000fe20000410000 */
[----:B------:R-:W-:Y:S02]  /*afd0*/  HADD2.F32 R36, -RZ, R25.H1_H1 ;  /* 0x30000019ff247230 */ /* 0x000fe40000004100 */
[----:B------:R-:W-:Y:S01]  /*afe0*/  FMUL.FTZ R42, R26, R35 ;  /* 0x000000231a2a7220 */ /* 0x000fe20000410000 */
[----:B------:R-:W-:-:S02]  /*aff0*/  HADD2.F32 R26, -RZ, R24.H0_H0 ;  /* 0x20000018ff1a7230 */ /* 0x000fc40000004100 */
[--C-:B------:R-:W-:Y:S02]  /*b000*/  HADD2.F32 R24, -RZ, R88.reuse.H0_H0 ;  /* 0x20000058ff187230 */ /* 0x100fe40000004100 */
[----:B------:R-:W-:Y:S01]  /*b010*/  FMUL.FTZ R36, R35, R36 ;  /* 0x0000002423247220 */ /* 0x000fe20000410000 */
[----:B------:R-:W-:Y:S02]  /*b020*/  HADD2.F32 R40, -RZ, R88.H1_H1 ;  /* 0x30000058ff287230 */ /* 0x000fe40000004100 */
[----:B------:R-:W-:Y:S01]  /*b030*/  FMUL.FTZ R35, R29, R26 ;  /* 0x0000001a1d237220 */ /* 0x000fe20000410000 */
[----:B------:R-:W-:Y:S01]  /*b040*/  F2FP.F16.F32.PACK_AB R26, R39, R28 ;  /* 0x0000001c271a723e */ /* 0x000fe200000000ff */
[----:B------:R-:W-:Y:S01]  /*b050*/  FMUL.FTZ R24, R24, R29 ;  /* 0x0000001d18187220 */ /* 0x000fe20000410000 */
[----:B------:R-:W-:Y:S01]  /*b060*/  F2FP.F16.F32.PACK_AB R25, R42, R41 ;  /* 0x000000292a19723e */ /* 0x000fe200000000ff */
[----:B------:R-:W-:Y:S01]  /*b070*/  FMUL.FTZ R29, R40, R37 ;  /* 0x00000025281d7220 */ /* 0x000fe20000410000 */
[----:B------:R-:W-:-:S04]  /*b080*/  FMUL.FTZ R37, R37, R38 ;  /* 0x0000002625257220 */ /* 0x000fc80000410000 */
[----:B------:R-:W-:-:S07]  /*b090*/  F2FP.F16.F32.PACK_AB R24, R29, R24 ;  /* 0x000000181d18723e */ /* 0x000fce00000000ff */
.L_x_2763:
[----:B------:R-:W0:Y:S02]  /*b0a0*/  @P1 LDC.64 R28, c[0x0][0x478] ;  /* 0x00011e00ff1c1b82 */ /* 0x000e240000000a00 */
[----:B0-----:R-:W-:-:S04]  /*b0b0*/  @P1 IMAD.WIDE.U32 R28, R23, 0x10, R28 ;  /* 0x00000010171c1825 */ /* 0x001fc800078e001c */
[----:B------:R-:W-:Y:S01]  /*b0c0*/  IMAD.WIDE.U32 R22, R23, 0x10, R180 ;  /* 0x0000001017167825 */ /* 0x000fe200078e00b4 */
[----:B------:R0:W-:Y:S04]  /*b0d0*/  @P1 STG.E.128 desc[UR6][R28.64], R48 ;  /* 0x000000301c001986 */ /* 0x0001e8000c101d06 */
[----:B------:R0:W-:Y:S02]  /*b0e0*/  STG.E.128 desc[UR6][R22.64], R24 ;  /* 0x0000001816007986 */ /* 0x0001e4000c101d06 */
.L_x_2753:
[----:B01----:R-:W2:Y:S01]  /*b0f0*/  LDL.LU R24, [R1+0xf8] ;  /* 0x0000f80001187983 */ /* 0x003ea20000300800 */
[----:B------:R-:W0:Y:S03]  /*b100*/  LDC.64 R22, c[0x0][0x380] ;  /* 0x0000e000ff167b82 */ /* 0x000e260000000a00 */
        /* <DEDUP_REMOVED lines=123> */
.L_x_2738:
        /* <DEDUP_REMOVED lines=30> */
[----:B------:R1:W5:Y:S01]  /*baa0*/  LDL.LU R74, [R1] ;  /* 0x00000000014a7983 */ /* 0x0003620000300800 */
[----:B------:R-:W-:Y:S02]  /*bab0*/  MOV R51, R139 ;  /* 0x0000008b00337202 */ /* 0x000fe40000000f00 */
        /* <DEDUP_REMOVED lines=66> */
[----:B-1----:R-:W-:-:S07]  /*bee0*/  MOV R21, R19 ;  /* 0x0000001300157202 */ /* 0x002fce0000000f00 */
.L_x_2737:
[----:B------:R-:W-:Y:S05]  /*bef0*/  BSYNC B0 ;  /* 0x0000000000007941 */ /* 0x000fea0003800000 */
.L_x_2736:
[----:B------:R-:W2:Y:S01]  /*bf00*/  LDL.LU R12, [R1+0x120] ;  /* 0x00012000010c7983 */ /* 0x000ea20000300800 */
[----:B------:R-:W-:Y:S01]  /*bf10*/  MOV R2, 0x400 ;  /* 0x0000040000027802 */ /* 0x000fe20000000f00 */
[----:B------:R-:W-:Y:S05]  /*bf20*/  WARPSYNC.ALL ;  /* 0x0000000000007948 */ /* 0x000fea0003800000 */
[----:B------:R-:W0:Y:S01]  /*bf30*/  S2R R132, SR_TID.X ;  /* 0x0000000000847919 */ /* 0x000e220000002100 */
[----:B------:R-:W1:Y:S01]  /*bf40*/  S2UR UR13, SR_CTAID.X ;  /* 0x00000000000d79c3 */ /* 0x000e620000002500 */
[----:B------:R-:W3:Y:S01]  /*bf50*/  LDCU.128 UR16, c[0x0][0x440] ;  /* 0x00008800ff1077ac */ /* 0x000ee20008000c00 */
[----:B------:R-:W4:Y:S01]  /*bf60*/  S2R R3, SR_CgaCtaId ;  /* 0x0000000000037919 */ /* 0x000f220000008800 */
[----:B------:R-:W3:Y:S01]  /*bf70*/  LDCU.64 UR4, c[0x0][0x460] ;  /* 0x00008c00ff0477ac */ /* 0x000ee20008000a00 */
[----:B0-----:R-:W-:-:S02]  /*bf80*/  SHF.R.U32.HI R0, RZ, 0x5, R132 ;  /* 0x00000005ff007819 */ /* 0x001fc40000011684 */
[----:B----4-:R-:W-:-:S03]  /*bf90*/  LEA R3, R3, R2, 0x18 ;  /* 0x0000000203037211 */ /* 0x010fc600078ec0ff */
        /* <DEDUP_REMOVED lines=29> */
[----:B----4-:R-:W-:-:S03]  /*c170*/  FADD.FTZ R3, R3, R18 ;  /* 0x0000001203037221 */ /* 0x010fc60000010000 */
[----:B------:R-:W4:Y:S01]  /*c180*/  LDS R68, [R0+0x2000] ;  /* 0x0020000000447984 */ /* 0x000f220000000800 */
[----:B---3--:R-:W-:-:S03]  /*c190*/  FADD.FTZ R4, R4, R17 ;  /* 0x0000001104047221 */ /* 0x008fc60000010000 */
[----:B------:R-:W3:Y:S01]  /*c1a0*/  LDS R14, [R0+0xe00] ;  /* 0x000e0000000e7984 */ /* 0x000ee20000000800 */
        /* <DEDUP_REMOVED lines=18> */
[----:B----4-:R-:W-:-:S03]  /*c2d0*/  FADD.FTZ R13, R13, R68 ;  /* 0x000000440d0d7221 */ /* 0x010fc60000010000 */
[----:B------:R-:W4:Y:S01]  /*c2e0*/  LDS R76, [R0+0x3000] ;  /* 0x00300000004c7984 */ /* 0x000f220000000800 */
[----:B---3--:R-:W-:-:S03]  /*c2f0*/  FADD.FTZ R14, RZ, R14 ;  /* 0x0000000eff0e7221 */ /* 0x008fc60000010000 */
[----:B------:R-:W3:Y:S01]  /*c300*/  LDS R75, [R0+0x3200] ;  /* 0x00320000004b7984 */ /* 0x000ee20000000800 */
        /* <DEDUP_REMOVED lines=9> */
[----:B------:R-:W-:Y:S01]  /*c3a0*/  LDS R82, [R0+0x3c00] ;  /* 0x003c000000527984 */ /* 0x000fe20000000800 */
[----:B------:R-:W-:-:S03]  /*c3b0*/  FADD.FTZ R3, R3, R72 ;  /* 0x0000004803037221 */ /* 0x000fc60000010000 */
[----:B------:R-:W1:Y:S01]  /*c3c0*/  LDS R81, [R0+0x3e00] ;  /* 0x003e000000517984 */ /* 0x000e620000000800 */
[----:B------:R-:W-:-:S03]  /*c3d0*/  FADD.FTZ R4, R4, R71 ;  /* 0x0000004704047221 */ /* 0x000fc60000010000 */
[----:B------:R-:W-:Y:S01]  /*c3e0*/  LDS R84, [R0+0x4000] ;  /* 0x0040000000547984 */ /* 0x000fe20000000800 */
[----:B0-----:R-:W-:-:S03]  /*c3f0*/  FADD.FTZ R5, R5, R74 ;  /* 0x0000004a05057221 */ /* 0x001fc60000010000 */
[----:B------:R-:W0:Y:S01]  /*c400*/  LDS R83, [R0+0x4200] ;  /* 0x0042000000537984 */ /* 0x000e220000000800 */
[----:B--2---:R-:W-:-:S03]  /*c410*/  FADD.FTZ R6, R6, R73 ;  /* 0x0000004906067221 */ /* 0x004fc60000010000 */
[----:B------:R-:W2:Y:S01]  /*c420*/  LDS R86, [R0+0x4400] ;  /* 0x0044000000567984 */ /* 0x000ea20000000800 */
[----:B----4-:R-:W-:-:S03]  /*c430*/  FADD.FTZ R7, R7, R76 ;  /* 0x0000004c07077221 */ /* 0x010fc60000010000 */
[----:B------:R-:W4:Y:S01]  /*c440*/  LDS R85, [R0+0x4600] ;  /* 0x0046000000557984 */ /* 0x000f220000000800 */
[----:B---3--:R-:W-:-:S03]  /*c450*/  FADD.FTZ R12, R12, R75 ;  /* 0x0000004b0c0c7221 */ /* 0x008fc60000010000 */
[----:B------:R-:W3:Y:S01]  /*c460*/  LDS R88, [R0+0x4800] ;  /* 0x0048000000587984 */ /* 0x000ee20000000800 */
        /* <DEDUP_REMOVED lines=9> */
[----:B0-----:R-:W-:Y:S01]  /*c500*/  FADD.FTZ R83, R6, R83 ;  /* 0x0000005306537221 */ /* 0x001fe20000010000 */
[----:B--2---:R-:W-:Y:S01]  /*c510*/  FADD.FTZ R17, R7, R86 ;  /* 0x0000005607117221 */ /* 0x004fe20000010000 */
[----:B----4-:R-:W-:Y:S02]  /*c520*/  FADD.FTZ R85, R12, R85 ;  /* 0x000000550c557221 */ /* 0x010fe40000010000 */
[----:B------:R-:W-:Y:S01]  /*c530*/  STS.128 [R2], R20 ;  /* 0x0000001402007388 */ /* 0x000fe20000000c00 */
[----:B---3--:R-:W-:-:S03]  /*c540*/  FADD.FTZ R13, R13, R88 ;  /* 0x000000580d0d7221 */ /* 0x008fc60000010000 */
[----:B------:R0:W-:Y:S01]  /*c550*/  STS.128 [R2+0x10], R8 ;  /* 0x0000100802007388 */ /* 0x0001e20000000c00 */
[----:B-1----:R-:W-:-:S03]  /*c560*/  FADD.FTZ R87, R14, R87 ;  /* 0x000000570e577221 */ /* 0x002fc60000010000 */
[----:B------:R-:W-:Y:S01]  /*c570*/  STS.128 [R2+0x400], R128 ;  /* 0x0004008002007388 */ /* 0x000fe20000000c00 */
[----:B------:R-:W-:-:S03]  /*c580*/  FADD.FTZ R15, R15, R90 ;  /* 0x0000005a0f0f7221 */ /* 0x000fc60000010000 */
[----:B------:R-:W-:Y:S01]  /*c590*/  STS.128 [R2+0x410], R124 ;  /* 0x0004107c02007388 */ /* 0x000fe20000000c00 */
[----:B------:R-:W-:-:S03]  /*c5a0*/  FADD.FTZ R89, R16, R89 ;  /* 0x0000005910597221 */ /* 0x000fc60000010000 */
[----:B------:R-:W-:Y:S04]  /*c5b0*/  STS.128 [R2+0x800], R120 ;  /* 0x0008007802007388 */ /* 0x000fe80000000c00 */
[----:B------:R-:W-:Y:S01]  /*c5c0*/  STS.128 [R2+0x810], R116 ;  /* 0x0008107402007388 */ /* 0x000fe20000000c00 */
[----:B0-----:R-:W-:Y:S01]  /*c5d0*/  FADD.FTZ R9, R3, R82 ;  /* 0x0000005203097221 */ /* 0x001fe20000010000 */
[----:B------:R-:W-:Y:S02]  /*c5e0*/  FADD.FTZ R11, R5, R84 ;  /* 0x00000054050b7221 */ /* 0x000fe40000010000 */
        /* <DEDUP_REMOVED lines=19> */
[----:B--2---:R-:W-:-:S03]  /*c720*/  FADD.FTZ R18, RZ, R18 ;  /* 0x00000012ff127221 */ /* 0x004fc60000010000 */
[----:B------:R-:W2:Y:S01]  /*c730*/  LDS R5, [R0+0xc00] ;  /* 0x000c000000057984 */ /* 0x000ea20000000800 */
[----:B---3--:R-:W-:-:S03]  /*c740*/  FADD.FTZ R20, RZ, R20 ;  /* 0x00000014ff147221 */ /* 0x008fc60000010000 */
        /* <DEDUP_REMOVED lines=49> */
[----:B------:R-:W-:Y:S01]  /*ca60*/  LDS R76, [R0+0x4c00] ;  /* 0x004c0000004c7984 */ /* 0x000fe20000000800 */
        /* <DEDUP_REMOVED lines=10> */
[----:B------:R0:W-:Y:S01]  /*cb10*/  STS.128 [R2], R24 ;  /* 0x0000001802007388 */ /* 0x0001e20000000c00 */
[----:B----4-:R-:W-:-:S03]  /*cb20*/  FADD.FTZ R23, R5, R74 ;  /* 0x0000004a05177221 */ /* 0x010fc60000010000 */
[----:B------:R-:W-:Y:S01]  /*cb30*/  STS.128 [R2+0x10], R28 ;  /* 0x0000101c02007388 */ /* 0x000fe20000000c00 */
[----:B------:R-:W-:-:S03]  /*cb40*/  FADD.FTZ R97, R6, R97 ;  /* 0x0000006106617221 */ /* 0x000fc60000010000 */
[----:B------:R-:W-:Y:S04]  /*cb50*/  STS.128 [R2+0x400], R32 ;  /* 0x0004002002007388 */ /* 0x000fe80000000c00 */
[----:B------:R-:W-:Y:S01]  /*cb60*/  STS.128 [R2+0x410], R36 ;  /* 0x0004102402007388 */ /* 0x000fe20000000c00 */
[----:B------:R-:W-:-:S03]  /*cb70*/  FADD.FTZ R99, R8, R99 ;  /* 0x0000006308637221 */ /* 0x000fc60000010000 */
[----:B------:R-:W-:Y:S01]  /*cb80*/  STS.128 [R2+0x800], R40 ;  /* 0x0008002802007388 */ /* 0x000fe20000000c00 */
[----:B0-----:R-:W-:-:S03]  /*cb90*/  FADD.FTZ R25, R7, R76 ;  /* 0x0000004c07197221 */ /* 0x001fc60000010000 */
        /* <DEDUP_REMOVED lines=22> */
[----:B------:R-:W-:Y:S01]  /*cd00*/  LDS R18, [R0+0x2c00] ;  /* 0x002c000000127984 */ /* 0x000fe20000000800 */
[C---:B------:R-:W-:Y:S02]  /*cd10*/  IADD3.X R3, PT, PT, R7.reuse, UR19, RZ, P0, !PT ;  /* 0x0000001307037c10 */ /* 0x040fe400087fe4ff */
[C---:B------:R-:W-:Y:S01]  /*cd20*/  IADD3.X R5, PT, PT, R7.reuse, UR17, RZ, P1, !PT ;  /* 0x0000001107057c10 */ /* 0x040fe20008ffe4ff */
[----:B------:R-:W0:Y:S01]  /*cd30*/  LDS R41, [R0+0x3e00] ;  /* 0x003e000000297984 */ /* 0x000e220000000800 */
[----:B------:R-:W-:Y:S01]  /*cd40*/  IADD3 R6, P2, PT, R6, UR4, RZ ;  /* 0x0000000406067c10 */ /* 0x000fe2000ff5e0ff */
[----:B-1----:R-:W-:Y:S02]  /*cd50*/  FADD.FTZ R24, RZ, R24 ;  /* 0x00000018ff187221 */ /* 0x002fe40000010000 */
[----:B------:R-:W-:Y:S01]  /*cd60*/  LDS R43, [R0+0x4000] ;  /* 0x00400000002b7984 */ /* 0x000fe20000000800 */
[----:B------:R-:W-:Y:S01]  /*cd70*/  IADD3.X R7, PT, PT, R7, UR5, RZ, P2, !PT ;  /* 0x0000000507077c10 */ /* 0x000fe200097fe4ff */
[----:B--2---:R-:W-:-:S02]  /*cd80*/  FADD.FTZ R24, R24, R27 ;  /* 0x0000001b18187221 */ /* 0x004fc40000010000 */
[----:B------:R-:W1:Y:S02]  /*cd90*/  LDS R12, [R0+0x600] ;  /* 0x00060000000c7984 */ /* 0x000e640000000800 */
[----:B---3--:R-:W-:Y:S02]  /*cda0*/  FADD.FTZ R24, R24, R31 ;  /* 0x0000001f18187221 */ /* 0x008fe40000010000 */
[----:B------:R-:W2:Y:S01]  /*cdb0*/  LDS R27, [R0+0x1800] ;  /* 0x00180000001b7984 */ /* 0x000ea20000000800 */
[----:B----4-:R-:W-:-:S03]  /*cdc0*/  FADD.FTZ R10, RZ, R10 ;  /* 0x0000000aff0a7221 */ /* 0x010fc60000010000 */
[----:B------:R-:W3:Y:S01]  /*cdd0*/  LDS R31, [R0+0x1a00] ;  /* 0x001a0000001f7984 */ /* 0x000ee20000000800 */
[----:B0-----:R-:W-:-:S03]  /*cde0*/  FADD.FTZ R8, RZ, R8 ;  /* 0x00000008ff087221 */ /* 0x001fc60000010000 */
[----:B------:R-:W0:Y:S01]  /*cdf0*/  LDS R14, [R0+0x800] ;  /* 0x00080000000e7984 */ /* 0x000e220000000800 */
[----:B------:R-:W-:-:S03]  /*ce00*/  FADD.FTZ R29, R10, R29 ;  /* 0x0000001d0a1d7221 */ /* 0x000fc60000010000 */
[----:B------:R-:W-:Y:S01]  /*ce10*/  STG.E desc[UR6][R2.64], R21 ;  /* 0x0000001502007986 */ /* 0x000fe2000c101906 */
[----:B------:R-:W-:-:S03]  /*ce20*/  FADD.FTZ R39, R24, R33 ;  /* 0x0000002118277221 */ /* 0x000fc60000010000 */
[----:B------:R-:W4:Y:S01]  /*ce30*/  LDS R10, [R0+0xa00] ;  /* 0x000a0000000a7984 */ /* 0x000f220000000800 */
[----:B------:R-:W-:-:S03]  /*ce40*/  FADD.FTZ R16, R29, R16 ;  /* 0x000000101d107221 */ /* 0x000fc60000010000 */
[----:B------:R-:W4:Y:S04]  /*ce50*/  LDS R33, [R0+0x1c00] ;  /* 0x001c000000217984 */ /* 0x000f280000000800 */
[----:B------:R-:W-:Y:S01]  /*ce60*/  STG.E desc[UR6][R4.64], R9 ;  /* 0x0000000904007986 */ /* 0x000fe2000c101906 */
[----:B------:R-:W-:-:S03]  /*ce70*/  FADD.FTZ R41, R16, R41 ;  /* 0x0000002910297221 */ /* 0x000fc60000010000 */
[----:B------:R-:W4:Y:S04]  /*ce80*/  LDS R35, [R0+0x2e00] ;  /* 0x002e000000237984 */ /* 0x000f280000000800 */
[----:B------:R-:W4:Y:S04]  /*ce90*/  LDS R9, [R0+0xc00] ;  /* 0x000c000000097984 */ /* 0x000f280000000800 */
[----:B------:R-:W4:Y:S01]  /*cea0*/  LDS R21, [R0+0x1e00] ;  /* 0x001e000000157984 */ /* 0x000f220000000800 */
[----:B-1----:R-:W-:Y:S01]  /*ceb0*/  FADD.FTZ R12, RZ, R12 ;  /* 0x0000000cff0c7221 */ /* 0x002fe20000010000 */
[----:B--2---:R-:W-:-:S02]  /*cec0*/  FADD.FTZ R27, R8, R27 ;  /* 0x0000001b081b7221 */ /* 0x004fc40000010000 */
[----:B------:R-:W1:Y:S02]  /*ced0*/  LDS R37, [R0+0x3000] ;  /* 0x0030000000257984 */ /* 0x000e640000000800 */
[----:B------:R-:W-:Y:S02]  /*cee0*/  FADD.FTZ R18, R27, R18 ;  /* 0x000000121b127221 */ /* 0x000fe40000010000 */
[----:B------:R-:W2:Y:S01]  /*cef0*/  LDS R47, [R0+0x4200] ;  /* 0x00420000002f7984 */ /* 0x000ea20000000800 */
[----:B---3--:R-:W-:Y:S01]  /*cf00*/  FADD.FTZ R12, R12, R31 ;  /* 0x0000001f0c0c7221 */ /* 0x008fe20000010000 */
[----:B------:R-:W-:Y:S02]  /*cf10*/  FADD.FTZ R45, R18, R43 ;  /* 0x0000002b122d7221 */ /* 0x000fe40000010000 */
[----:B------:R-:W3:Y:S01]  /*cf20*/  LDS R8, [R0+0xe00] ;  /* 0x000e000000087984 */ /* 0x000ee20000000800 */
[----:B0-----:R-:W-:-:S03]  /*cf30*/  FADD.FTZ R14, RZ, R14 ;  /* 0x0000000eff0e7221 */ /* 0x001fc60000010000 */
[----:B------:R-:W-:Y:S01]  /*cf40*/  STG.E desc[UR6][R6.64], R39 ;  /* 0x0000002706007986 */ /* 0x000fe2000c101906 */
[----:B----4-:R-:W-:-:S03]  /*cf50*/  FADD.FTZ R10, RZ, R10 ;  /* 0x0000000aff0a7221 */ /* 0x010fc60000010000 */
[----:B------:R-:W0:Y:S01]  /*cf60*/  LDS R20, [R0+0x2000] ;  /* 0x0020000000147984 */ /* 0x000e220000000800 */
[----:B------:R-:W-:-:S03]  /*cf70*/  FADD.FTZ R14, R14, R33 ;  /* 0x000000210e0e7221 */ /* 0x000fc60000010000 */
[----:B------:R-:W4:Y:S04]  /*cf80*/  LDS R39, [R0+0x3200] ;  /* 0x0032000000277984 */ /* 0x000f280000000800 */
[----:B------:R-:W4:Y:S01]  /*cf90*/  LDS R49, [R0+0x4400] ;  /* 0x0044000000317984 */ /* 0x000f220000000800 */
[----:B------:R-:W-:-:S03]  /*cfa0*/  FADD.FTZ R12, R12, R35 ;  /* 0x000000230c0c7221 */ /* 0x000fc60000010000 */
[----:B------:R-:W4:Y:S01]  /*cfb0*/  LDS R16, [R0+0x1000] ;  /* 0x0010000000107984 */ /* 0x000f220000000800 */
[----:B------:R-:W-:-:S03]  /*cfc0*/  FADD.FTZ R9, RZ, R9 ;  /* 0x00000009ff097221 */ /* 0x000fc60000010000 */
[----:B------:R-:W4:Y:S01]  /*cfd0*/  LDS R27, [R0+0x2200] ;  /* 0x00220000001b7984 */ /* 0x000f220000000800 */
[----:B------:R-:W-:-:S03]  /*cfe0*/  FADD.FTZ R10, R10, R21 ;  /* 0x000000150a0a7221 */ /* 0x000fc60000010000 */
[----:B------:R-:W-:Y:S04]  /*cff0*/  STG.E desc[UR6][R2.64+0x200], R79 ;  /* 0x0002004f02007986 */ /* 0x000fe8000c101906 */
[----:B------:R-:W4:Y:S01]  /*d000*/  LDS R22, [R0+0x3400] ;  /* 0x0034000000167984 */ /* 0x000f220000000800 */
[----:B-1----:R-:W-:-:S03]  /*d010*/  FADD.FTZ R14, R14, R37 ;  /* 0x000000250e0e7221 */ /* 0x002fc60000010000 */
[----:B------:R-:W-:Y:S01]  /*d020*/  STG.E desc[UR6][R4.64+0x200], R81 ;  /* 0x0002005104007986 */ /* 0x000fe2000c101906 */
[----:B--2---:R-:W-:-:S03]  /*d030*/  FADD.FTZ R47, R12, R47 ;  /* 0x0000002f0c2f7221 */ /* 0x004fc60000010000 */
[----:B------:R-:W1:Y:S01]  /*d040*/  LDS R51, [R0+0x4600] ;  /* 0x0046000000337984 */ /* 0x000e620000000800 */
[----:B---3--:R-:W-:-:S03]  /*d050*/  FADD.FTZ R8, RZ, R8 ;  /* 0x00000008ff087221 */ /* 0x008fc60000010000 */
[----:B------:R-:W2:Y:S04]  /*d060*/  LDS R18, [R0+0x1200] ;  /* 0x0012000000127984 */ /* 0x000ea80000000800 */
[----:B------:R-:W-:Y:S01]  /*d070*/  STG.E desc[UR6][R6.64+0x200], R41 ;  /* 0x0002002906007986 */ /* 0x000fe2000c101906 */
[----:B0-----:R-:W-:-:S03]  /*d080*/  FADD.FTZ R9, R9, R20 ;  /* 0x0000001409097221 */ /* 0x001fc60000010000 */
[----:B------:R-:W0:Y:S01]  /*d090*/  LDS R29, [R0+0x2400] ;  /* 0x00240000001d7984 */ /* 0x000e220000000800 */
[----:B----4-:R-:W-:-:S03]  /*d0a0*/  FADD.FTZ R10, R10, R39 ;  /* 0x000000270a0a7221 */ /* 0x010fc60000010000 */
[----:B------:R-:W-:Y:S01]  /*d0b0*/  STG.E desc[UR6][R2.64+0x400], R91 ;  /* 0x0004005b02007986 */ /* 0x000fe2000c101906 */
[----:B------:R-:W-:-:S03]  /*d0c0*/  FADD.FTZ R49, R14, R49 ;  /* 0x000000310e317221 */ /* 0x000fc60000010000 */
[----:B------:R-:W3:Y:S01]  /*d0d0*/  LDS R41, [R0+0x3600] ;  /* 0x0036000000297984 */ /* 0x000ee20000000800 */
[----:B------:R-:W-:-:S03]  /*d0e0*/  FADD.FTZ R16, RZ, R16 ;  /* 0x00000010ff107221 */ /* 0x000fc60000010000 */
[----:B------:R-:W-:Y:S01]  /*d0f0*/  STG.E desc[UR6][R4.64+0x400], R11 ;  /* 0x0004000b04007986 */ /* 0x000fe2000c101906 */
[----:B------:R-:W-:-:S03]  /*d100*/  FADD.FTZ R8, R8, R27 ;  /* 0x0000001b08087221 */ /* 0x000fc60000010000 */
[----:B------:R-:W4:Y:S04]  /*d110*/  LDS R26, [R0+0x4800] ;  /* 0x00480000001a7984 */ /* 0x000f280000000800 */
[----:B------:R-:W4:Y:S01]  /*d120*/  LDS R11, [R0+0x2600] ;  /* 0x00260000000b7984 */ /* 0x000f220000000800 */
[----:B------:R-:W-:-:S03]  /*d130*/  FADD.FTZ R9, R9, R22 ;  /* 0x0000001609097221 */ /* 0x000fc60000010000 */
[----:B------:R-:W4:Y:S04]  /*d140*/  LDS R43, [R0+0x3800] ;  /* 0x00380000002b7984 */ /* 0x000f280000000800 */
[----:B------:R-:W4:Y:S01]  /*d150*/  LDS R53, [R0+0x4a00] ;  /* 0x004a000000357984 */ /* 0x000f220000000800 */
[----:B-1----:R-:W-:-:S03]  /*d160*/  FADD.FTZ R51, R10, R51 ;  /* 0x000000330a337221 */ /* 0x002fc60000010000 */
[----:B------:R-:W1:Y:S01]  /*d170*/  LDS R24, [R0+0x3a00] ;  /* 0x003a000000187984 */ /* 0x000e620000000800 */
[----:B--2---:R-:W-:-:S03]  /*d180*/  FADD.FTZ R18, RZ, R18 ;  /* 0x00000012ff127221 */ /* 0x004fc60000010000 */
[----:B------:R-:W2:Y:S04]  /*d190*/  LDS R31, [R0+0x4c00] ;  /* 0x004c0000001f7984 */ /* 0x000ea80000000800 */
[----:B------:R-:W2:Y:S01]  /*d1a0*/  LDS R28, [R0+0x4e00] ;  /* 0x004e0000001c7984 */ /* 0x000ea20000000800 */
[----:B0-----:R-:W-:-:S03]  /*d1b0*/  FADD.FTZ R16, R16, R29 ;  /* 0x0000001d10107221 */ /* 0x001fc60000010000 */
[----:B------:R-:W-:Y:S04]  /*d1c0*/  STG.E desc[UR6][R6.64+0x400], R45 ;  /* 0x0004002d06007986 */ /* 0x000fe8000c101906 */
        /* <DEDUP_REMOVED lines=11> */
[----:B------:R-:W-:Y:S01]  /*d280*/  STG.E desc[UR6][R2.64+0xa00], R95 ;  /* 0x000a005f02007986 */ /* 0x000fe2000c101906 */
[----:B-1----:R-:W-:-:S03]  /*d290*/  FADD.FTZ R11, R11, R24 ;  /* 0x000000180b0b7221 */ /* 0x002fc60000010000 */
        /* <DEDUP_REMOVED lines=17> */
.L_x_2741:
[----:B------:R-:W-:Y:S01]  /*d3b0*/  HFMA2 R153, -RZ, RZ, 0, 5.9604644775390625e-08 ;  /* 0x00000001ff997431 */ /* 0x000fe200000001ff */
[----:B------:R-:W-:Y:S01]  /*d3c0*/  BSSY B2, `(.L_x_2765) ;  /* 0x0000006000027945 */ /* 0x000fe20003800000 */
[----:B------:R-:W-:Y:S02]  /*d3d0*/  MOV R154, 0x1f ;  /* 0x0000001f009a7802 */ /* 0x000fe40000000f00 */
[----:B------:R-:W-:-:S07]  /*d3e0*/  MOV R155, 0xffffffff ;  /* 0xffffffff009b7802 */ /* 0x000fce0000000f00 */
[----:B-----5:R-:W-:Y:S05]  /*d3f0*/  WARPSYNC.COLLECTIVE R155, `(.L_x_2766) ;  /* 0x000000009b087348 */ /* 0x020fea0003c00000 */
[----:B------:R0:W1:Y:S02]  /*d400*/  SHFL.BFLY P3, R153, R211, R153, R154 ;  /* 0x0c000099d3997389 */ /* 0x000064000006009a */
[----:B01---5:R-:W-:Y:S05]  /*d410*/  ENDCOLLECTIVE ;  /* 0x000000000000791b */ /* 0x023fea0003800000 */
.L_x_2766:
[----:B------:R-:W-:Y:S05]  /*d420*/  BSYNC B2 ;  /* 0x0000000000027941 */ /* 0x000fea0003800000 */
.L_x_2765:
[----:B------:R-:W-:Y:S01]  /*d430*/  MOV R151, R153 ;  /* 0x0000009900977202 */ /* 0x000fe20000000f00 */
[----:B------:R-:W-:Y:S01]  /*d440*/  HFMA2 R153, -RZ, RZ, 0, 5.9604644775390625e-08 ;  /* 0x00000001ff997431 */ /* 0x000fe200000001ff */
[----:B------:R-:W-:Y:S01]  /*d450*/  MOV R154, 0x1f ;  /* 0x0000001f009a7802 */ /* 0x000fe20000000f00 */
[----:B------:R0:W-:Y:S01]  /*d460*/  STL [R1+0x2c], R215 ;  /* 0x00002cd701007387 */ /* 0x0001e20000100800 */
[----:B------:R-:W-:Y:S01]  /*d470*/  MOV R155, 0xffffffff ;  /* 0xffffffff009b7802 */ /* 0x000fe20000000f00 */
[----:B------:R-:W-:Y:S01]  /*d480*/  FADD.FTZ R151, R151, R211 ;  /* 0x000000d397977221 */ /* 0x000fe20000010000 */
[----:B------:R-:W-:Y:S01]  /*d490*/  MOV R211, R210 ;  /* 0x000000d200d37202 */ /* 0x000fe20000000f00 */
[----:B------:R0:W-:Y:S06]  /*d4a0*/  STL [R1+0x30], R216 ;  /* 0x000030d801007387 */ /* 0x0001ec0000100800 */
[----:B0-----:R-:W-:Y:S05]  /*d4b0*/  WARPSYNC.COLLECTIVE R155, `(.L_x_2767) ;  /* 0x000000009b087348 */ /* 0x001fea0003c00000 */
[----:B------:R1:W2:Y:S02]  /*d4c0*/  SHFL.BFLY P3, R153, R211, R153, R154 ;  /* 0x0c000099d3997389 */ /* 0x0002a4000006009a */
[----:B012---:R-:W-:Y:S05]  /*d4d0*/  ENDCOLLECTIVE ;  /* 0x000000000000791b */ /* 0x007fea0003800000 */
.L_x_2767:
[----:B------:R0:W-:Y:S04]  /*d4e0*/  STL [R1+0x34], R217 ;  /* 0x000034d901007387 */ /* 0x0001e80000100800 */
[----:B------:R0:W-:Y:S04]  /*d4f0*/  STL [R1+0x38], R218 ;  /* 0x000038da01007387 */ /* 0x0001e80000100800 */
[----:B------:R0:W-:Y:S01]  /*d500*/  STL [R1+0x3c], R219 ;  /* 0x00003cdb01007387 */ /* 0x0001e20000100800 */
[----:B------:R-:W-:-:S03]  /*d510*/  MOV R211, R151 ;  /* 0x0000009700d37202 */ /* 0x000fc60000000f00 */
[----:B------:R0:W-:Y:S04]  /*d520*/  STL [R1+0x40], R220 ;  /* 0x000040dc01007387 */ /* 0x0001e80000100800 */
[----:B------:R0:W-:Y:S01]  /*d530*/  STL [R1+0x44], R221 ;  /* 0x000044dd01007387 */ /* 0x0001e20000100800 */
[----:B------:R-:W-:Y:S01]  /*d540*/  FADD.FTZ R210, R153, R210 ;  /* 0x000000d299d27221 */ /* 0x000fe20000010000 */
[----:B------:R-:W-:Y:S02]  /*d550*/  HFMA2 R153, -RZ, RZ, 0, 1.1920928955078125e-07 ;  /* 0x00000002ff997431 */ /* 0x000fe400000001ff */
[----:B------:R0:W-:Y:S04]  /*d560*/  STL [R1+0x48], R222 ;  /* 0x000048de01007387 */ /* 0x0001e80000100800 */
[----:B------:R0:W-:Y:S02]  /*d570*/  STL [R1+0x4c], R223 ;  /* 0x00004cdf01007387 */ /* 0x0001e40000100800 */
[----:B0-----:R-:W-:Y:S05]  /*d580*/  WARPSYNC.COLLECTIVE R155, `(.L_x_2768) ;  /* 0x000000009b087348 */ /* 0x001fea0003c00000 */
[----:B------:R1:W2:Y:S02]  /*d590*/  SHFL.BFLY P3, R153, R211, R153, R154 ;  /* 0x0c000099d3997389 */ /* 0x0002a4000006009a */
[----:B012---:R-:W-:Y:S05]  /*d5a0*/  ENDCOLLECTIVE ;  /* 0x000000000000791b */ /* 0x007fea0003800000 */
.L_x_2768:
        /* <DEDUP_REMOVED lines=13> */
.L_x_2769:
[----:B------:R0:W-:Y:S04]  /*d680*/  STL [R1+0x6c], R231 ;  /* 0x00006ce701007387 */ /* 0x0001e80000100800 */
[----:B------:R0:W-:Y:S04]  /*d690*/  STL [R1+0x70], R232 ;  /* 0x000070e801007387 */ /* 0x0001e80000100800 */
[----:B------:R0:W-:Y:S01]  /*d6a0*/  STL [R1+0x74], R233 ;  /* 0x000074e901007387 */ /* 0x0001e20000100800 */
[----:B------:R-:W-:-:S03]  /*d6b0*/  MOV R211, R151 ;  /* 0x0000009700d37202 */ /* 0x000fc60000000f00 */
[----:B------:R0:W-:Y:S04]  /*d6c0*/  STL [R1+0x78], R234 ;  /* 0x000078ea01007387 */ /* 0x0001e80000100800 */
[----:B------:R0:W-:Y:S01]  /*d6d0*/  STL [R1+0x7c], R235 ;  /* 0x00007ceb01007387 */ /* 0x0001e20000100800 */
[----:B------:R-:W-:Y:S01]  /*d6e0*/  FADD.FTZ R210, R210, R153 ;  /* 0x00000099d2d27221 */ /* 0x000fe20000010000 */
[----:B------:R-:W-:Y:S02]  /*d6f0*/  HFMA2 R153, -RZ, RZ, 0, 2.384185791015625e-07 ;  /* 0x00000004ff997431 */ /* 0x000fe400000001ff */
[----:B------:R0:W-:Y:S04]  /*d700*/  STL [R1+0x80], R236 ;  /* 0x000080ec01007387 */ /* 0x0001e80000100800 */
[----:B------:R0:W-:Y:S02]  /*d710*/  STL [R1+0x84], R237 ;  /* 0x000084ed01007387 */ /* 0x0001e40000100800 */
[----:B0-----:R-:W-:Y:S05]  /*d720*/  WARPSYNC.COLLECTIVE R155, `(.L_x_2770) ;  /* 0x000000009b087348 */ /* 0x001fea0003c00000 */
[----:B------:R1:W2:Y:S02]  /*d730*/  SHFL.BFLY P3, R153, R211, R153, R154 ;  /* 0x0c000099d3997389 */ /* 0x0002a4000006009a */
[----:B012---:R-:W-:Y:S05]  /*d740*/  ENDCOLLECTIVE ;  /* 0x000000000000791b */ /* 0x007fea0003800000 */
.L_x_2770:
        /* <DEDUP_REMOVED lines=13> */
.L_x_2771:
        /* <DEDUP_REMOVED lines=14> */
.L_x_2772:
[----:B------:R0:W-:Y:S04]  /*d900*/  STL [R1+0xd4], R201 ;  /* 0x0000d4c901007387 */ /* 0x0001e80000100800 */
[----:B------:R0:W-:Y:S04]  /*d910*/  STL [R1+0xd8], R198 ;  /* 0x0000d8c601007387 */ /* 0x0001e80000100800 */
[----:B------:R0:W-:Y:S01]  /*d920*/  STL [R1+0xa0], R199 ;  /* 0x0000a0c701007387 */ /* 0x0001e20000100800 */
[----:B------:R-:W-:-:S03]  /*d930*/  MOV R211, R152 ;  /* 0x0000009800d37202 */ /* 0x000fc60000000f00 */
[----:B------:R0:W-:Y:S04]  /*d940*/  STL [R1+0xc4], R181 ;  /* 0x0000c4b501007387 */ /* 0x0001e80000100800 */
[----:B------:R0:W-:Y:S01]  /*d950*/  STL [R1+0xc8], R182 ;  /* 0x0000c8b601007387 */ /* 0x0001e20000100800 */
[----:B------:R-:W-:Y:S01]  /*d960*/  FADD.FTZ R151, R151, R153 ;  /* 0x0000009997977221 */ /* 0x000fe20000010000 */
[----:B------:R-:W-:Y:S02]  /*d970*/  HFMA2 R153, -RZ, RZ, 0, 4.76837158203125e-07 ;  /* 0x00000008ff997431 */ /* 0x000fe400000001ff */
[----:B------:R0:W-:Y:S04]  /*d980*/  STL [R1+0xcc], R180 ;  /* 0x0000ccb401007387 */ /* 0x0001e80000100800 */
[----:B------:R0:W-:Y:S02]  /*d990*/  STL [R1+0xa4], R179 ;  /* 0x0000a4b301007387 */ /* 0x0001e40000100800 */
[----:B0-----:R-:W-:Y:S05]  /*d9a0*/  WARPSYNC.COLLECTIVE R155, `(.L_x_2773) ;  /* 0x000000009b087348 */ /* 0x001fea0003c00000 */
[----:B------:R1:W2:Y:S02]  /*d9b0*/  SHFL.BFLY P3, R153, R211, R153, R154 ;  /* 0x0c000099d3997389 */ /* 0x0002a4000006009a */
[----:B012---:R-:W-:Y:S05]  /*d9c0*/  ENDCOLLECTIVE ;  /* 0x000000000000791b */ /* 0x007fea0003800000 */
.L_x_2773:
[----:B------:R0:W-:Y:S04]  /*d9d0*/  STL [R1+0xb8], R161 ;  /* 0x0000b8a101007387 */ /* 0x0001e80000100800 */
[----:B------:R0:W-:Y:S04]  /*d9e0*/  STL [R1+0xbc], R162 ;  /* 0x0000bca201007387 */ /* 0x0001e80000100800 */
[----:B------:R0:W-:Y:S01]  /*d9f0*/  STL [R1+0xc0], R159 ;  /* 0x0000c09f01007387 */ /* 0x0001e20000100800 */
[----:B------:R-:W-:-:S03]  /*da00*/  MOV R211, R151 ;  /* 0x0000009700d37202 */ /* 0x000fc60000000f00 */
[----:B------:R0:W-:Y:S04]  /*da10*/  STL [R1+0xa8], R160 ;  /* 0x0000a8a001007387 */ /* 0x0001e80000100800 */
[----:B------:R0:W-:Y:S01]  /*da20*/  STL [R1+0xac], R157 ;  /* 0x0000ac9d01007387 */ /* 0x0001e20000100800 */
[----:B------:R-:W-:Y:S01]  /*da30*/  FADD.FTZ R152, R152, R153 ;  /* 0x0000009998987221 */ /* 0x000fe20000010000 */
[----:B------:R-:W-:Y:S02]  /*da40*/  HFMA2 R153, -RZ, RZ, 0, 9.5367431640625e-07 ;  /* 0x00000010ff997431 */ /* 0x000fe400000001ff */
[----:B------:R0:W-:Y:S04]  /*da50*/  STL [R1+0xb0], R158 ;  /* 0x0000b09e01007387 */ /* 0x0001e80000100800 */
[----:B------:R0:W-:Y:S02]  /*da60*/  STL [R1+0xb4], R156 ;  /* 0x0000b49c01007387 */ /* 0x0001e40000100800 */
[----:B0-----:R-:W-:Y:S05]  /*da70*/  WARPSYNC.COLLECTIVE R155, `(.L_x_2774) ;  /* 0x000000009b087348 */ /* 0x001fea0003c00000 */
[----:B------:R1:W2:Y:S02]  /*da80*/  SHFL.BFLY P3, R153, R211, R153, R154 ;  /* 0x0c000099d3997389 */ /* 0x0002a4000006009a */
[----:B012---:R-:W-:Y:S05]  /*da90*/  ENDCOLLECTIVE ;  /* 0x000000000000791b */ /* 0x007fea0003800000 */
.L_x_2774:
[----:B------:R0:W-:Y:S04]  /*daa0*/  STL [R1], R149 ;  /* 0x0000009501007387 */ /* 0x0001e80000100800 */
[----:B------:R0:W-:Y:S04]  /*dab0*/  STL [R1+0x4], R150 ;  /* 0x0000049601007387 */ /* 0x0001e80000100800 */
[----:B------:R0:W-:Y:S01]  /*dac0*/  STL [R1+0x8], R112 ;  /* 0x0000087001007387 */ /* 0x0001e20000100800 */
[----:B------:R-:W-:-:S03]  /*dad0*/  MOV R211, R152 ;  /* 0x0000009800d37202 */ /* 0x000fc60000000f00 */
[----:B------:R0:W-:Y:S04]  /*dae0*/  STL [R1+0xc], R113 ;  /* 0x00000c7101007387 */ /* 0x0001e80000100800 */
[----:B------:R0:W-:Y:S01]  /*daf0*/  STL [R1+0x10], R114 ;  /* 0x0000107201007387 */ /* 0x0001e20000100800 */
[----:B------:R-:W-:Y:S01]  /*db00*/  MOV R156, R153 ;  /* 0x00000099009c7202 */ /* 0x000fe20000000f00 */
[----:B------:R-:W-:Y:S02]  /*db10*/  HFMA2 R153, -RZ, RZ, 0, 9.5367431640625e-07 ;  /* 0x00000010ff997431 */ /* 0x000fe400000001ff */
[----:B------:R0:W-:Y:S04]  /*db20*/  STL [R1+0x14], R115 ;  /* 0x0000147301007387 */ /* 0x0001e80000100800 */
[----:B------:R0:W-:Y:S04]  /*db30*/  STL [R1+0x18], R144 ;  /* 0x0000189001007387 */ /* 0x0001e80000100800 */
[----:B------:R0:W-:Y:S04]  /*db40*/  STL [R1+0x1c], R145 ;  /* 0x00001c9101007387 */ /* 0x0001e80000100800 */
[----:B------:R0:W-:Y:S04]  /*db50*/  STL [R1+0x20], R146 ;  /* 0x0000209201007387 */ /* 0x0001e80000100800 */
[----:B------:R0:W-:Y:S02]  /*db60*/  STL [R1+0x24], R147 ;  /* 0x0000249301007387 */ /* 0x0001e40000100800 */
[----:B0-----:R-:W-:Y:S05]  /*db70*/  WARPSYNC.COLLECTIVE R155, `(.L_x_2775) ;  /* 0x000000009b087348 */ /* 0x001fea0003c00000 */
[----:B------:R1:W2:Y:S02]  /*db80*/  SHFL.BFLY P3, R153, R211, R153, R154 ;  /* 0x0c000099d3997389 */ /* 0x0002a4000006009a */
[----:B012---:R-:W-:Y:S05]  /*db90*/  ENDCOLLECTIVE ;  /* 0x000000000000791b */ /* 0x007fea0003800000 */
.L_x_2775:
[----:B------:R3:W-:Y:S01]  /*dba0*/  STL [R1+0x28], R148 ;  /* 0x0000289401007387 */ /* 0x0007e20000100800 */
[----:B------:R-:W-:Y:S05]  /*dbb0*/  BRA `(.L_x_2776) ;  /* 0xffffff7000807947 */ /* 0x000fea000383ffff */
.L_x_2777:
        /* <DEDUP_REMOVED lines=12> */
.L_x_25377:


//--------------------- .text._ZN10layer_norm13ln_bwd_kernelINS_13Kernel_traitsI6__halfS2_S2_S2_fjLj1280ELj1ELj4ELj1ELj16ENS_18Kernel_traits_baseILj1280ES2_S2_S2_S2_fjLj128EEEEELb0ELb1ELb1ELb0EEEvNS_9BwdParamsE --------------------------
	.section	.text._ZN10layer_norm13ln_bwd_kernelINS_13Kernel_traitsI6__halfS2_S2_S2_fjLj1280ELj1ELj4ELj1ELj16ENS_18Kernel_traits_baseILj1280ES2_S2_S2_S2_fjLj128EEEEELb0ELb1ELb1ELb0EEEvNS_9BwdParamsE,"ax",@progbits
	.align	128
        .global         _ZN10layer_norm13ln_bwd_kernelINS_13Kernel_traitsI6__halfS2_S2_S2_fjLj1280ELj1ELj4ELj1ELj16ENS_18Kernel_traits_baseILj1280ES2_S2_S2_S2_fjLj128EEEEELb0ELb1ELb1ELb0EEEvNS_9BwdParamsE
        .type           _ZN10layer_norm13ln_bwd_kernelINS_13Kernel_traitsI6__halfS2_S2_S2_fjLj1280ELj1ELj4ELj1ELj16ENS_18Kernel_traits_baseILj1280ES2_S2_S2_S2_fjLj128EEEEELb0ELb1ELb1ELb0EEEvNS_9BwdParamsE,@function
        .size           _ZN10layer_norm13ln_bwd_kernelINS_13Kernel_traitsI6__halfS2_S2_S2_fjLj1280ELj1ELj4ELj1ELj16ENS_18Kernel_traits_baseILj1280ES2_S2_S2_S2_fjLj128EEEEELb0ELb1ELb1ELb0EEEvNS_9BwdParamsE,(.L_x_25378 - _ZN10layer_norm13ln_bwd_kernelINS_13Kernel_traitsI6__halfS2_S2_S2_fjLj1280ELj1ELj4ELj1ELj16ENS_18Kernel_traits_baseILj1280ES2_S2_S2_S2_fjLj128EEEEELb0ELb1ELb1ELb0EEEvNS_9BwdParamsE)
        .other          _ZN10layer_norm13ln_bwd_kernelINS_13Kernel_traitsI6__halfS2_S2_S2_fjLj1280ELj1ELj4ELj1ELj16ENS_18Kernel_traits_baseILj1280ES2_S2_S2_S2_fjLj128EEEEELb0ELb1ELb1ELb0EEEvNS_9BwdParamsE,@"STO_CUDA_ENTRY STV_DEFAULT"
_ZN10layer_norm13ln_bwd_kernelINS_13Kernel_traitsI6__halfS2_S2_S2_fjLj1280ELj1ELj4ELj1ELj16ENS_18Kernel_traits_baseILj1280ES2_S2_S2_S2_fjLj128EEEEELb0ELb1ELb1ELb0EEEvNS_9BwdParamsE:
.text._ZN10layer_norm13ln_bwd_kernelINS_13Kernel_traitsI6__halfS2_S2_S2_fjLj1280ELj1ELj4ELj1ELj16ENS_18Kernel_traits_baseILj1280ES2_S2_S2_S2_fjLj128EEEEELb0ELb1ELb1ELb0EEEvNS_9BwdParamsE:
        /* <DEDUP_REMOVED lines=18> */
[----:B------:R4:W-:Y:S01]  /*0120*/  STL [R1+0x8], R12 ;  /* 0x0000080c01007387 */ /* 0x0009e20000100800 */
[----:B------:R-:W-:-:S02]  /*0130*/  MOV R69, R12 ;  /* 0x0000000c00457202 */ /* 0x000fc40000000f00 */
[----:B------:R-:W-:-:S04]  /*0140*/  LEA.HI.SX32 R7, R0, R7, 0x1d ;  /* 0x0000000700077211 */ /* 0x000fc800078feaff */
[C---:B------:R-:W-:Y:S02]  /*0150*/  ISETP.GE.U32.AND P0, PT, R7.reuse, 0x20, PT ;  /* 0x000000200700780c */ /* 0x040fe40003f06070 */
[C---:B------:R-:W-:Y:S02]  /*0160*/  ISETP.GE.U32.AND P1, PT, R7.reuse, 0x40, PT ;  /* 0x000000400700780c */ /* 0x040fe40003f26070 */
[C---:B------:R-:W-:Y:S02]  /*0170*/  ISETP.GE.U32.AND P2, PT, R7.reuse, 0x60, PT ;  /* 0x000000600700780c */ /* 0x040fe40003f46070 */
[C---:B------:R-:W-:Y:S02]  /*0180*/  ISETP.GE.U32.AND P3, PT, R7.reuse, 0x80, PT ;  /* 0x000000800700780c */ /* 0x040fe40003f66070 */
[----:B------:R-:W-:-:S05]  /*0190*/  ISETP.GE.U32.AND P4, PT, R7, 0xa0, PT ;  /* 0x000000a00700780c */ /* 0x000fca0003f86070 */
[----:B---3--:R-:W3:Y:S08]  /*01a0*/  @P0 LDC.64 R2, c[0x0][0x3d0] ;  /* 0x0000f400ff020b82 */ /* 0x008ef00000000a00 */
[----:B------:R-:W2:Y:S08]  /*01b0*/  @P0 LDC.64 R4, c[0x0][0x3e8] ;  /* 0x0000fa00ff040b82 */ /* 0x000eb00000000a00 */
[----:B------:R-:W4:Y:S08]  /*01c0*/  @P1 LDC.64 R8, c[0x0][0x3d0] ;  /* 0x0000f400ff081b82 */ /* 0x000f300000000a00 */
[----:B------:R-:W0:Y:S01]  /*01d0*/  @P1 LDC.64 R10, c[0x0][0x3e8] ;  /* 0x0000fa00ff0a1b82 */ /* 0x000e220000000a00 */
[C---:B---3--:R-:W-:Y:S01]  /*01e0*/  @P0 IMAD.WIDE.U32 R2, R69.reuse, 0x10, R2 ;  /* 0x0000001045020825 */ /* 0x048fe200078e0002 */
[----:B------:R3:W-:Y:S06]  /*01f0*/  STL [R1+0x94], RZ ;  /* 0x000094ff01007387 */ /* 0x0007ec0000100800 */
[----:B------:R-:W1:Y:S01]  /*0200*/  @P2 LDC.64 R16, c[0x0][0x3d0] ;  /* 0x0000f400ff102b82 */ /* 0x000e620000000a00 */
[C---:B--2---:R-:W-:Y:S01]  /*0210*/  @P0 IMAD.WIDE.U32 R4, R69.reuse, 0x10, R4 ;  /* 0x0000001045040825 */ /* 0x044fe200078e0004 */
[----:B------:R-:W-:-:S06]  /*0220*/  @P0 LOP3.LUT R69, R69, 0x20, RZ, 0xfc, !PT ;  /* 0x0000002045450812 */ /* 0x000fcc00078efcff */
[----:B------:R-:W2:Y:S01]  /*0230*/  @P2 LDC.64 R18, c[0x0][0x3e8] ;  /* 0x0000fa00ff122b82 */ /* 0x000ea20000000a00 */
[----:B----4-:R-:W-:-:S07]  /*0240*/  @P1 IMAD.WIDE.U32 R12, R69, 0x10, R8 ;  /* 0x00000010450c1825 */ /* 0x010fce00078e0008 */
[----:B------:R-:W4:Y:S01]  /*0250*/  @P3 LDC.64 R20, c[0x0][0x3d0] ;  /* 0x0000f400ff143b82 */ /* 0x000f220000000a00 */
[C---:B0-----:R-:W-:Y:S01]  /*0260*/  @P1 IMAD.WIDE.U32 R14, R69.reuse, 0x10, R10 ;  /* 0x00000010450e1825 */ /* 0x041fe200078e000a */
[----:B------:R-:W-:Y:S01]  /*0270*/  @P1 IADD3 R69, PT, PT, R69, 0x20, RZ ;  /* 0x0000002045451810 */ /* 0x000fe20007ffe0ff */
[----:B------:R3:W5:Y:S04]  /*0280*/  @P1 LDG.E.128 R36, desc[UR6][R12.64] ;  /* 0x000000060c241981 */ /* 0x000768000c1e1d00 */
[----:B------:R3:W5:Y:S01]  /*0290*/  @P1 LDG.E.128 R40, desc[UR6][R14.64] ;  /* 0x000000060e281981 */ /* 0x000762000c1e1d00 */
[----:B------:R-:W0:Y:S01]  /*02a0*/  @P3 LDC.64 R22, c[0x0][0x3e8] ;  /* 0x0000fa00ff163b82 */ /* 0x000e220000000a00 */
[----:B-1----:R-:W-:-:S07]  /*02b0*/  @P2 IMAD.WIDE.U32 R16, R69, 0x10, R16 ;  /* 0x0000001045102825 */ /* 0x002fce00078e0010 */
[----:B------:R-:W1:Y:S01]  /*02c0*/  @P4 LDC.64 R24, c[0x0][0x3d0] ;  /* 0x0000f400ff184b82 */ /* 0x000e620000000a00 */
[C---:B--2---:R-:W-:Y:S01]  /*02d0*/  @P2 IMAD.WIDE.U32 R18, R69.reuse, 0x10, R18 ;  /* 0x0000001045122825 */ /* 0x044fe200078e0012 */
[----:B------:R-:W-:Y:S01]  /*02e0*/  @P2 IADD3 R69, PT, PT, R69, 0x20, RZ ;  /* 0x0000002045452810 */ /* 0x000fe20007ffe0ff */
[----:B------:R3:W5:Y:S04]  /*02f0*/  @P2 LDG.E.128 R44, desc[UR6][R16.64] ;  /* 0x00000006102c2981 */ /* 0x000768000c1e1d00 */
[----:B------:R3:W5:Y:S01]  /*0300*/  @P2 LDG.E.128 R48, desc[UR6][R18.64] ;  /* 0x0000000612302981 */ /* 0x000762000c1e1d00 */
[----:B------:R-:W2:Y:S01]  /*0310*/  @P4 LDC.64 R26, c[0x0][0x3e8] ;  /* 0x0000fa00ff1a4b82 */ /* 0x000ea20000000a00 */
[C---:B----4-:R-:W-:Y:S02]  /*0320*/  @P3 IMAD.WIDE.U32 R20, R69.reuse, 0x10, R20 ;  /* 0x0000001045143825 */ /* 0x050fe400078e0014 */
[----:B------:R3:W-:Y:S04]  /*0330*/  STL [R1+0x98], RZ ;  /* 0x000098ff01007387 */ /* 0x0007e80000100800 */
[----:B------:R3:W5:Y:S01]  /*0340*/  @P3 LDG.E.128 R52, desc[UR6][R20.64] ;  /* 0x0000000614343981 */ /* 0x000762000c1e1d00 */
[C---:B0-----:R-:W-:Y:S01]  /*0350*/  @P3 IMAD.WIDE.U32 R22, R69.reuse, 0x10, R22 ;  /* 0x0000001045163825 */ /* 0x041fe200078e0016 */
[----:B------:R-:W-:Y:S01]  /*0360*/  @P3 IADD3 R69, PT, PT, R69, 0x20, RZ ;  /* 0x0000002045453810 */ /* 0x000fe20007ffe0ff */
[----:B------:R-:W0:Y:S01]  /*0370*/  S2UR UR4, SR_CTAID.X ;  /* 0x00000000000479c3 */ /* 0x000e220000002500 */
[----:B------:R-:W-:Y:S01]  /*0380*/  SHF.R.U32.HI R6, RZ, 0x5, R6 ;  /* 0x00000005ff067819 */ /* 0x000fe20000011606 */
[----:B------:R3:W5:Y:S02]  /*0390*/  @P0 LDG.E.128 R28, desc[UR6][R2.64] ;  /* 0x00000006021c0981 */ /* 0x000764000c1e1d00 */
[----:B-1----:R-:W-:-:S02]  /*03a0*/  @P4 IMAD.WIDE.U32 R8, R69, 0x10, R24 ;  /* 0x0000001045084825 */ /* 0x002fc400078e0018 */
[----:B------:R3:W5:Y:S04]  /*03b0*/  @P3 LDG.E.128 R56, desc[UR6][R22.64] ;  /* 0x0000000616383981 */ /* 0x000768000c1e1d00 */
[----:B------:R3:W5:Y:S01]  /*03c0*/  @P4 LDG.E.128 R60, desc[UR6][R8.64] ;  /* 0x00000006083c4981 */ /* 0x000762000c1e1d00 */
[----:B--2---:R-:W-:-:S03]  /*03d0*/  @P4 IMAD.WIDE.U32 R10, R69, 0x10, R26 ;  /* 0x00000010450a4825 */ /* 0x004fc600078e001a */
        /* <DEDUP_REMOVED lines=37> */
[----:B------:R3:W-:Y:S01]  /*0630*/  STL [R1+0x20], RZ ;  /* 0x000020ff01007387 */ /* 0x0007e20000100800 */
        /* <DEDUP_REMOVED lines=45> */
[----:B------:R0:W-:Y:S01]  /*0910*/  STL [R1+0x94], RZ ;  /* 0x000094ff01007387 */ /* 0x0001e20000100800 */
[----:B------:R-:W-:Y:S02]  /*0920*/  CS2R R76, SRZ ;  /* 0x00000000004c7805 */ /* 0x000fe4000001ff00 */
        /* <DEDUP_REMOVED lines=76> */
.L_x_2907:
[----:B------:R-:W1:Y:S08]  /*0df0*/  LDC.64 R2, c[0x0][0x3f8] ;  /* 0x0000fe00ff027b82 */ /* 0x000e700000000a00 */
[----:B------:R-:W2:Y:S01]  /*0e00*/  LDC.64 R180, c[0x0][0x3f0] ;  /* 0x0000fc00ffb47b82 */ /* 0x000ea20000000a00 */
[----:B-1----:R-:W-:-:S05]  /*0e10*/  IMAD.WIDE R2, R6, 0x4, R2 ;  /* 0x0000000406027825 */ /* 0x002fca00078e0202 */
[----:B------:R1:W3:Y:S01]  /*0e20*/  LDG.E R5, desc[UR6][R2.64] ;  /* 0x0000000602057981 */ /* 0x0002e2000c1e1900 */
[C---:B--2---:R-:W-:Y:S01]  /*0e30*/  IMAD.WIDE R180, R6.reuse, 0x4, R180 ;  /* 0x0000000406b47825 */ /* 0x044fe200078e02b4 */
[----:B-1----:R-:W1:Y:S03]  /*0e40*/  LDC.64 R2, c[0x0][0x3c8] ;  /* 0x0000f200ff027b82 */ /* 0x002e660000000a00 */
[----:B-1----:R-:W-:-:S05]  /*0e50*/  IMAD.WIDE R2, R6, 0x4, R2 ;  /* 0x0000000406027825 */ /* 0x002fca00078e0202 */
[----:B-----5:R1:W5:Y:S04]  /*0e60*/  LDG.E R4, desc[UR6][R2.64] ;  /* 0x0000000602047981 */ /* 0x020368000c1e1900 */
[----:B------:R-:W2:Y:S01]  /*0e70*/  LDG.E R2, desc[UR6][R180.64] ;  /* 0x00000006b4027981 */ /* 0x000ea2000c1e1900 */
[----:B------:R-:W-:Y:S01]  /*0e80*/  BSSY.RECONVERGENT B1, `(.L_x_2780) ;  /* 0x000026b000017945 */ /* 0x000fe20003800200 */
[----:B------:R-:W-:Y:S02]  /*0e90*/  CS2R R218, SRZ ;  /* 0x0000000000da7805 */ /* 0x000fe4000001ff00 */
[----:B---3--:R-:W-:Y:S01]  /*0ea0*/  ISETP.GE.AND P1, PT, R5, 0x1, PT ;  /* 0x000000010500780c */ /* 0x008fe20003f26270 */
[----:B--2---:R1:W-:-:S12]  /*0eb0*/  STL [R1+0x10], R2 ;  /* 0x0000100201007387 */ /* 0x0043d80000100800 */
[----:B------:R-:W-:Y:S05]  /*0ec0*/  @!P1 BRA `(.L_x_2781) ;  /* 0x0000002400049947 */ /* 0x000fea0003800000 */
[----:B-1----:R-:W1:Y:S02]  /*0ed0*/  LDC.64 R2, c[0x0][0x3c0] ;  /* 0x0000f000ff027b82 */ /* 0x002e640000000a00 */
[----:B-1----:R-:W-:-:S06]  /*0ee0*/  IMAD.WIDE R2, R6, 0x4, R2 ;  /* 0x0000000406027825 */ /* 0x002fcc00078e0202 */
[----:B------:R1:W2:Y:S01]  /*0ef0*/  LDG.E R3, desc[UR6][R2.64] ;  /* 0x0000000602037981 */ /* 0x0002a2000c1e1900 */
[----:B------:R-:W-:Y:S01]  /*0f00*/  MOV R181, UR14 ;  /* 0x0000000e00b57c02 */ /* 0x000fe20008000f00 */
[----:B------:R-:W-:Y:S01]  /*0f10*/  BSSY.RECONVERGENT B2, `(.L_x_2782) ;  /* 0x0000086000027945 */ /* 0x000fe20003800200 */
[C---:B------:R-:W-:Y:S01]  /*0f20*/  ISETP.GE.U32.AND P6, PT, R7.reuse, 0x20, PT ;  /* 0x000000200700780c */ /* 0x040fe20003fc6070 */
[----:B------:R-:W3:Y:S01]  /*0f30*/  S2R R182, SR_TID.X ;  /* 0x0000000000b67919 */ /* 0x000ee20000002100 */
[----:B------:R-:W-:Y:S01]  /*0f40*/  ISETP.NE.AND P0, PT, RZ, UR8, PT ;  /* 0x00000008ff007c0c */ /* 0x000fe2000bf05270 */
[----:B------:R-:W-:Y:S01]  /*0f50*/  IMAD R180, R6, R181, RZ ;  /* 0x000000b506b47224 */ /* 0x000fe200078e02ff */
[C---:B------:R-:W-:Y:S01]  /*0f60*/  ISETP.GE.U32.AND P5, PT, R7.reuse, 0x40, PT ;  /* 0x000000400700780c */ /* 0x040fe20003fa6070 */
[----:B------:R4:W-:Y:S01]  /*0f70*/  STL [R1+0x4], R181 ;  /* 0x000004b501007387 */ /* 0x0009e20000100800 */
[----:B------:R-:W-:Y:S02]  /*0f80*/  ISETP.GE.U32.AND P2, PT, R7, 0x60, PT ;  /* 0x000000600700780c */ /* 0x000fe40003f46070 */
[----:B------:R-:W-:-:S02]  /*0f90*/  CS2R R218, SRZ ;  /* 0x0000000000da7805 */ /* 0x000fc4000001ff00 */
[----:B-1----:R-:W-:Y:S02]  /*0fa0*/  IADD3 R2, PT, PT, R5, -0x1, RZ ;  /* 0xffffffff05027810 */ /* 0x002fe40007ffe0ff */
[C---:B------:R-:W-:Y:S02]  /*0fb0*/  ISETP.GE.U32.AND P3, PT, R7.reuse, 0x80, PT ;  /* 0x000000800700780c */ /* 0x040fe40003f66070 */
[----:B------:R-:W-:Y:S01]  /*0fc0*/  ISETP.GE.U32.AND P4, PT, R7, 0xa0, PT ;  /* 0x000000a00700780c */ /* 0x000fe20003f86070 */
[----:B------:R-:W-:Y:S01]  /*0fd0*/  IMAD R2, R2, R181, RZ ;  /* 0x000000b502027224 */ /* 0x000fe200078e02ff */
[----:B----4-:R-:W-:-:S04]  /*0fe0*/  SHF.R.S32.HI R181, RZ, 0x1f, R180 ;  /* 0x0000001fffb57819 */ /* 0x010fc800000114b4 */
[----:B------:R-:W-:Y:S02]  /*0ff0*/  LEA.HI R180, R181, R180, RZ, 0x3 ;  /* 0x000000b4b5b47211 */ /* 0x000fe400078f18ff */
[----:B------:R-:W-:-:S04]  /*1000*/  SHF.R.S32.HI R181, RZ, 0x1f, R2 ;  /* 0x0000001fffb57819 */ /* 0x000fc80000011402 */
[----:B------:R-:W-:Y:S02]  /*1010*/  LEA.HI R2, R181, R2, RZ, 0x3 ;  /* 0x00000002b5027211 */ /* 0x000fe400078f18ff */
[----:B---3--:R-:W-:-:S04]  /*1020*/  LOP3.LUT R182, R182, 0x1f, RZ, 0xc0, !PT ;  /* 0x0000001fb6b67812 */ /* 0x008fc800078ec0ff */
[-C--:B------:R-:W-:Y:S01]  /*1030*/  LEA.HI.SX32 R180, R180, R182.reuse, 0x1d ;  /* 0x000000b6b4b47211 */ /* 0x080fe200078feaff */
[----:B------:R1:W-:Y:S01]  /*1040*/  STL [R1+0x8], R182 ;  /* 0x000008b601007387 */ /* 0x0003e20000100800 */
[----:B------:R-:W-:Y:S02]  /*1050*/  LEA.HI.SX32 R193, R2, R182, 0x1d ;  /* 0x000000b602c17211 */ /* 0x000fe400078feaff */
[----:B------:R-:W-:Y:S01]  /*1060*/  MOV R2, R180 ;  /* 0x000000b400027202 */ /* 0x000fe20000000f00 */
[----:B------:R1:W-:Y:S01]  /*1070*/  STL [R1+0xc], R180 ;  /* 0x00000cb401007387 */ /* 0x0003e20000100800 */
[----:B--2---:R-:W-:Y:S01]  /*1080*/  FSEL R3, R3, RZ, !P0 ;  /* 0x000000ff03037208 */ /* 0x004fe20004000000 */
[----:B-1----:R-:W-:Y:S06]  /*1090*/  @!P6 BRA `(.L_x_2783) ;  /* 0x0000000400b4e947 */ /* 0x002fec0003800000 */
        /* <DEDUP_REMOVED lines=10> */
[----:B------:R-:W3:Y:S04]  /*1140*/  LDL.LU R216, [R1+0x90] ;  /* 0x0000900001d87983 */ /* 0x000ee80000300800 */
[----:B------:R-:W2:Y:S01]  /*1150*/  LDG.E.128 R180, desc[UR6][R180.64] ;  /* 0x00000006b4b47981 */ /* 0x000ea2000c1e1d00 */
[----:B----4-:R-:W-:-:S06]  /*1160*/  IMAD.WIDE.U32 R184, R193, 0x10, R184 ;  /* 0x00000010c1b87825 */ /* 0x010fcc00078e00b8 */
[----:B------:R-:W4:Y:S01]  /*1170*/  LDG.E.128 R184, desc[UR6][R184.64] ;  /* 0x00000006b8b87981 */ /* 0x000f22000c1e1d00 */
[----:B------:R-:W-:-:S04]  /*1180*/  ISETP.NE.U32.AND P0, PT, RZ, UR10, PT ;  /* 0x0000000aff007c0c */ /* 0x000fc8000bf05070 */
[----:B------:R-:W-:-:S13]  /*1190*/  ISETP.NE.AND.EX P0, PT, RZ, UR11, PT, P0 ;  /* 0x0000000bff007c0c */ /* 0x000fda000bf05300 */
[----:B------:R-:W1:Y:S02]  /*11a0*/  @P0 LDC.64 R214, c[0x0][0x438] ;  /* 0x00010e00ffd60b82 */ /* 0x000e640000000a00 */
[----:B-1----:R-:W-:-:S05]  /*11b0*/  @P0 IMAD.WIDE.U32 R214, R2, 0x10, R214 ;  /* 0x0000001002d60825 */ /* 0x002fca00078e00d6 */
[----:B------:R1:W5:Y:S01]  /*11c0*/  @P0 LDG.E.128 R152, desc[UR6][R214.64] ;  /* 0x00000006d6980981 */ /* 0x000362000c1e1d00 */
[----:B------:R-:W-:Y:S02]  /*11d0*/  IADD3 R193, PT, PT, R193, 0x20, RZ ;  /* 0x00000020c1c17810 */ /* 0x000fe40007ffe0ff */
[----:B------:R-:W-:Y:S01]  /*11e0*/  IADD3 R2, PT, PT, R2, 0x20, RZ ;  /* 0x0000002002027810 */ /* 0x000fe20007ffe0ff */
[--C-:B--2---:R-:W-:Y:S02]  /*11f0*/  HADD2.F32 R0, -RZ, R180.reuse.H0_H0 ;  /* 0x200000b4ff007230 */ /* 0x104fe40000004100 */
[----:B------:R-:W-:Y:S02]  /*1200*/  HADD2.F32 R14, -RZ, R180.H1_H1 ;  /* 0x300000b4ff0e7230 */ /* 0x000fe40000004100 */
[----:B------:R-:W-:Y:S02]  /*1210*/  HADD2.F32 R180, -RZ, R28.H0_H0 ;  /* 0x2000001cffb47230 */ /* 0x000fe40000004100 */
[----:B------:R-:W-:Y:S01]  /*1220*/  FADD.FTZ R0, -R3, R0 ;  /* 0x0000000003007221 */ /* 0x000fe20000010100 */
[----:B----4-:R-:W-:-:S02]  /*1230*/  HADD2.F32 R18, -RZ, R184.H0_H0 ;  /* 0x200000b8ff127230 */ /* 0x010fc40000004100 */
[----:B------:R-:W-:Y:S01]  /*1240*/  FADD.FTZ R14, -R3, R14 ;  /* 0x0000000e030e7221 */ /* 0x000fe20000010100 */
[----:B-----5:R-:W-:Y:S02]  /*1250*/  FMUL.FTZ R0, R4, R0 ;  /* 0x0000000004007220 */ /* 0x020fe40000410000 */
[----:B------:R-:W-:Y:S02]  /*1260*/  FADD.FTZ R80, R80, R18 ;  /* 0x0000001250507221 */ /* 0x000fe40000010000 */
[-C--:B------:R-:W-:Y:S01]  /*1270*/  FFMA.FTZ R192, R0, R18.reuse, R192 ;  /* 0x0000001200c07223 */ /* 0x080fe200000100c0 */
[----:B------:R-:W-:Y:S01]  /*1280*/  FMUL.FTZ R231, R180, R18 ;  /* 0x00000012b4e77220 */ /* 0x000fe20000410000 */
[----:B------:R-:W-:Y:S02]  /*1290*/  HADD2.F32 R18, -RZ, R181.H0_H0 ;  /* 0x200000b5ff127230 */ /* 0x000fe40000004100 */
[----:B------:R-:W-:Y:S01]  /*12a0*/  FMUL.FTZ R14, R4, R14 ;  /* 0x0000000e040e7220 */ /* 0x000fe20000410000 */
[----:B------:R-:W-:Y:S01]  /*12b0*/  HADD2.F32 R180, -RZ, R184.H1_H1 ;  /* 0x300000b8ffb47230 */ /* 0x000fe20000004100 */
[----:B------:R2:W-:Y:S01]  /*12c0*/  STL [R1+0x94], R192 ;  /* 0x000094c001007387 */ /* 0x0005e20000100800 */
[----:B------:R-:W-:-:S02]  /*12d0*/  HADD2.F32 R184, -RZ, R28.H1_H1 ;  /* 0x3000001cffb87230 */ /* 0x000fc40000004100 */
[----:B------:R-:W-:Y:S01]  /*12e0*/  FADD.FTZ R18, -R3, R18 ;  /* 0x0000001203127221 */ /* 0x000fe20000010100 */
[----:B------:R-:W-:Y:S02]  /*12f0*/  HADD2.F32 R181, -RZ, R181.H1_H1 ;  /* 0x300000b5ffb57230 */ /* 0x000fe40000004100 */
[----:B------:R-:W-:Y:S01]  /*1300*/  FADD.FTZ R81, R81, R180 ;  /* 0x000000b451517221 */ /* 0x000fe20000010000 */
[-C--:B---3--:R-:W-:Y:S01]  /*1310*/  FFMA.FTZ R242, R14, R180.reuse, R242 ;  /* 0x000000b40ef27223 */ /* 0x088fe200000100f2 */
[----:B------:R-:W-:Y:S01]  /*1320*/  FMUL.FTZ R250, R184, R180 ;  /* 0x000000b4b8fa7220 */ /* 0x000fe20000410000 */
[----:B------:R-:W-:Y:S02]  /*1330*/  HADD2.F32 R180, -RZ, R185.H0_H0 ;  /* 0x200000b9ffb47230 */ /* 0x000fe40000004100 */
[----:B------:R-:W-:Y:S01]  /*1340*/  FMUL.FTZ R18, R4, R18 ;  /* 0x0000001204127220 */ /* 0x000fe20000410000 */
[----:B------:R-:W-:Y:S01]  /*1350*/  HADD2.F32 R184, -RZ, R29.H0_H0 ;  /* 0x2000001dffb87230 */ /* 0x000fe20000004100 */
[----:B------:R3:W-:Y:S01]  /*1360*/  STL [R1+0x98], R242 ;  /* 0x000098f201007387 */ /* 0x0007e20000100800 */
[----:B------:R-:W-:Y:S01]  /*1370*/  FADD.FTZ R82, R82, R180 ;  /* 0x000000b452527221 */ /* 0x000fe20000010000 */
[----:B------:R-:W-:-:S02]  /*1380*/  FFMA.FTZ R196, R18, R180, R196 ;  /* 0x000000b412c47223 */ /* 0x000fc400000100c4 */
[----:B------:R-:W-:Y:S01]  /*1390*/  FMUL.FTZ R246, R184, R180 ;  /* 0x000000b4b8f67220 */ /* 0x000fe20000410000 */
[--C-:B------:R-:W-:Y:S02]  /*13a0*/  HADD2.F32 R180, -RZ, R182.reuse.H0_H0 ;  /* 0x200000b6ffb47230 */ /* 0x100fe40000004100 */
[C---:B------:R-:W-:Y:S01]  /*13b0*/  FADD.FTZ R184, -R3.reuse, R181 ;  /* 0x000000b503b87221 */ /* 0x040fe20000010100 */
[----:B------:R-:W-:Y:S01]  /*13c0*/  HADD2.F32 R181, -RZ, R185.H1_H1 ;  /* 0x300000b9ffb57230 */ /* 0x000fe20000004100 */
[----:B------:R4:W-:Y:S01]  /*13d0*/  STL [R1+0x9c], R196 ;  /* 0x00009cc401007387 */ /* 0x0009e20000100800 */
[----:B------:R-:W-:Y:S02]  /*13e0*/  HADD2.F32 R182, -RZ, R182.H1_H1 ;  /* 0x300000b6ffb67230 */ /* 0x000fe40000004100 */
[----:B------:R-:W-:Y:S01]  /*13f0*/  FADD.FTZ R180, -R3, R180 ;  /* 0x000000b403b47221 */ /* 0x000fe20000010100 */
[----:B--2---:R-:W-:Y:S01]  /*1400*/  FMUL.FTZ R192, R4, R184 ;  /* 0x000000b804c07220 */ /* 0x004fe20000410000 */
[----:B------:R-:W-:-:S02]  /*1410*/  HADD2.F32 R184, -RZ, R29.H1_H1 ;  /* 0x3000001dffb87230 */ /* 0x000fc40000004100 */
[----:B------:R-:W-:Y:S01]  /*1420*/  FADD.FTZ R83, R83, R181 ;  /* 0x000000b553537221 */ /* 0x000fe20000010000 */
[----:B------:R-:W-:Y:S01]  /*1430*/  FADD.FTZ R182, -R3, R182 ;  /* 0x000000b603b67221 */ /* 0x000fe20000010100 */
[-C--:B------:R-:W-:Y:S01]  /*1440*/  FFMA.FTZ R237, R192, R181.reuse, R237 ;  /* 0x000000b5c0ed7223 */ /* 0x080fe200000100ed */
[----:B---3--:R-:W-:Y:S01]  /*1450*/  FMUL.FTZ R242, R184, R181 ;  /* 0x000000b5b8f27220 */ /* 0x008fe20000410000 */
[----:B----4-:R-:W-:Y:S01]  /*1460*/  FMUL.FTZ R196, R4, R180 ;  /* 0x000000b404c47220 */ /* 0x010fe20000410000 */
[----:B------:R-:W-:Y:S02]  /*1470*/  HADD2.F32 R180, -RZ, R186.H0_H0 ;  /* 0x200000baffb47230 */ /* 0x000fe40000004100 */
[----:B------:R2:W-:Y:S01]  /*1480*/  STL [R1+0xa0], R237 ;  /* 0x0000a0ed01007387 */ /* 0x0005e20000100800 */
[----:B------:R-:W-:Y:S02]  /*1490*/  HADD2.F32 R181, -RZ, R30.H0_H0 ;  /* 0x2000001effb57230 */ /* 0x000fe40000004100 */
[----:B------:R-:W-:Y:S01]  /*14a0*/  FFMA.FTZ R211, R196, R180, R211 ;  /* 0x000000b4c4d37223 */ /* 0x000fe200000100d3 */
[----:B------:R-:W-:-:S04]  /*14b0*/  FADD.FTZ R84, R84, R180 ;  /* 0x000000b454547221 */ /* 0x000fc80000010000 */
[----:B------:R3:W-:Y:S01]  /*14c0*/  STL [R1+0x84], R211 ;  /* 0x000084d301007387 */ /* 0x0007e20000100800 */
[----:B--2---:R-:W-:Y:S01]  /*14d0*/  FMUL.FTZ R237, R181, R180 ;  /* 0x000000b4b5ed7220 */ /* 0x004fe20000410000 */
[----:B------:R-:W-:Y:S02]  /*14e0*/  HADD2.F32 R180, -RZ, R186.H1_H1 ;  /* 0x300000baffb47230 */ /* 0x000fe40000004100 */
[----:B------:R-:W-:-:S03]  /*14f0*/  HADD2.F32 R181, -RZ, R183.H0_H0 ;  /* 0x200000b7ffb57230 */ /* 0x000fc60000004100 */
[----:B------:R-:W-:Y:S02]  /*1500*/  FADD.FTZ R85, R85, R180 ;  /* 0x000000b455557221 */ /* 0x000fe40000010000 */
[----:B------:R-:W-:Y:S01]  /*1510*/  FADD.FTZ R181, -R3, R181 ;  /* 0x000000b503b57221 */ /* 0x000fe20000010100 */
[C---:B---3--:R-:W-:Y:S01]  /*1520*/  FMUL.FTZ R211, R4.reuse, R182 ;  /* 0x000000b604d37220 */ /* 0x048fe20000410000 */
[----:B------:R-:W-:Y:S02]  /*1530*/  HADD2.F32 R182, -RZ, R30.H1_H1 ;  /* 0x3000001effb67230 */ /* 0x000fe40000004100 */
[----:B-1----:R-:W-:Y:S01]  /*1540*/  FMUL.FTZ R215, R4, R181 ;  /* 0x000000b504d77220 */ /* 0x002fe20000410000 */
[----:B------:R-:W-:Y:S01]  /*1550*/  FFMA.FTZ R230, R211, R180, R230 ;  /* 0x000000b4d3e67223 */ /* 0x000fe200000100e6 */
[----:B------:R-:W-:-:S04]  /*1560*/  HADD2.F32 R181, -RZ, R187.H0_H0 ;  /* 0x200000bbffb57230 */ /* 0x000fc80000004100 */
[----:B------:R1:W-:Y:S01]  /*1570*/  STL [R1+0x88], R230 ;  /* 0x000088e601007387 */ /* 0x0003e20000100800 */
[----:B------:R-:W-:Y:S01]  /*1580*/  FFMA.FTZ R217, R215, R181, R217 ;  /* 0x000000b5d7d97223 */ /* 0x000fe200000100d9 */
[----:B------:R-:W-:-:S04]  /*1590*/  FADD.FTZ R86, R86, R181 ;  /* 0x000000b556567221 */ /* 0x000fc80000010000 */
[----:B------:R2:W-:Y:S01]  /*15a0*/  STL [R1+0x8c], R217 ;  /* 0x00008cd901007387 */ /* 0x0005e20000100800 */
[----:B-1----:R-:W-:Y:S01]  /*15b0*/  FMUL.FTZ R230, R182, R180 ;  /* 0x000000b4b6e67220 */ /* 0x002fe20000410000 */
[----:B------:R-:W-:Y:S02]  /*15c0*/  HADD2.F32 R180, -RZ, R183.H1_H1 ;  /* 0x300000b7ffb47230 */ /* 0x000fe40000004100 */
[----:B------:R-:W-:-:S03]  /*15d0*/  HADD2.F32 R182, -RZ, R31.H0_H0 ;  /* 0x2000001fffb67230 */ /* 0x000fc60000004100 */
[----:B------:R-:W-:Y:S02]  /*15e0*/  FADD.FTZ R180, -R3, R180 ;  /* 0x000000b403b47221 */ /* 0x000fe40000010100 */
[----:B------:R-:W-:Y:S01]  /*15f0*/  FMUL.FTZ R214, R182, R181 ;  /* 0x000000b5b6d67220 */ /* 0x000fe20000410000 */
[----:B------:R-:W-:Y:S02]  /*1600*/  HADD2.F32 R181, -RZ, R187.H1_H1 ;  /* 0x300000bbffb57230 */ /* 0x000fe40000004100 */
[----:B--2---:R-:W-:Y:S01]  /*1610*/  FMUL.FTZ R217, R4, R180 ;  /* 0x000000b404d97220 */ /* 0x004fe20000410000 */
        /* <DEDUP_REMOVED lines=21> */
.L_x_2783:
[----:B------:R-:W-:Y:S05]  /*1770*/  BSYNC.RECONVERGENT B2 ;  /* 0x0000000000027941 */ /* 0x000fea0003800200 */
.L_x_2782:
[----:B------:R-:W-:Y:S04]  /*1780*/  BSSY.RECONVERGENT B2, `(.L_x_2784) ;  /* 0x0000070000027945 */ /* 0x000fe80003800200 */
[----:B------:R-:W-:Y:S05]  /*1790*/  @!P5 BRA `(.L_x_2785) ;  /* 0x0000000400b8d947 */ /* 0x000fea0003800000 */
[----:B------:R-:W1:Y:S01]  /*17a0*/  LDC.64 R180, c[0x0][0x3a8] ;  /* 0x0000ea00ffb47b82 */ /* 0x000e620000000a00 */
[----:B------:R-:W2:Y:S04]  /*17b0*/  LDL.LU R220, [R1+0x74] ;  /* 0x0000740001dc7983 */ /* 0x000ea80000300800 */
[----:B------:R-:W3:Y:S03]  /*17c0*/  LDL.LU R210, [R1+0x78] ;  /* 0x0000780001d27983 */ /* 0x000ee60000300800 */
[----:B------:R-:W4:Y:S01]  /*17d0*/  LDC.64 R184, c[0x0][0x428] ;  /* 0x00010a00ffb87b82 */ /* 0x000f220000000a00 */
[----:B------:R-:W3:Y:S04]  /*17e0*/  LDL.LU R229, [R1+0x7c] ;  /* 0x00007c0001e57983 */ /* 0x000ee80000300800 */
[----:B------:R-:W3:Y:S01]  /*17f0*/  LDL.LU R208, [R1+0x80] ;  /* 0x0000800001d07983 */ /* 0x000ee20000300800 */
[----:B------:R-:W-:-:S03]  /*1800*/  ISETP.NE.U32.AND P0, PT, RZ, UR10, PT ;  /* 0x0000000aff007c0c */ /* 0x000fc6000bf05070 */
[----:B------:R-:W3:Y:S01]  /*1810*/  LDL.LU R209, [R1+0x64] ;  /* 0x0000640001d17983 */ /* 0x000ee20000300800 */
[----:B-1----:R-:W-:-:S04]  /*1820*/  IMAD.WIDE.U32 R180, R2, 0x10, R180 ;  /* 0x0000001002b47825 */ /* 0x002fc800078e00b4 */
[----:B----4-:R-:W-:Y:S02]  /*1830*/  IMAD.WIDE.U32 R184, R193, 0x10, R184 ;  /* 0x00000010c1b87825 */ /* 0x010fe400078e00b8 */
[----:B------:R-:W4:Y:S01]  /*1840*/  LDG.E.128 R180, desc[UR6][R180.64] ;  /* 0x00000006b4b47981 */ /* 0x000f22000c1e1d00 */
[----:B------:R-:W-:-:S03]  /*1850*/  ISETP.NE.AND.EX P0, PT, RZ, UR11, PT, P0 ;  /* 0x0000000bff007c0c */ /* 0x000fc6000bf05300 */
[----:B------:R-:W3:Y:S04]  /*1860*/  LDL.LU R221, [R1+0x68] ;  /* 0x0000680001dd7983 */ /* 0x000ee80000300800 */
[----:B------:R-:W2:Y:S06]  /*1870*/  LDG.E.128 R184, desc[UR6][R184.64] ;  /* 0x00000006b8b87981 */ /* 0x000eac000c1e1d00 */
[----:B------:R-:W1:Y:S02]  /*1880*/  @P0 LDC.64 R190, c[0x0][0x438] ;  /* 0x00010e00ffbe0b82 */ /* 0x000e640000000a00 */
[----:B-1----:R-:W-:-:S05]  /*1890*/  @P0 IMAD.WIDE.U32 R190, R2, 0x10, R190 ;  /* 0x0000001002be0825 */ /* 0x002fca00078e00be */
[----:B------:R1:W5:Y:S01]  /*18a0*/  @P0 LDG.E.128 R24, desc[UR6][R190.64] ;  /* 0x00000006be180981 */ /* 0x000362000c1e1d00 */
[----:B----4-:R-:W-:-:S05]  /*18b0*/  HADD2.F32 R9, -RZ, R180.H0_H0 ;  /* 0x200000b4ff097230 */ /* 0x010fca0000004100 */
[----:B------:R-:W-:Y:S01]  /*18c0*/  FADD.FTZ R9, -R3, R9 ;  /* 0x0000000903097221 */ /* 0x000fe20000010100 */
[----:B--2---:R-:W-:-:S03]  /*18d0*/  HADD2.F32 R17, -RZ, R184.H0_H0 ;  /* 0x200000b8ff117230 */ /* 0x004fc60000004100 */
[----:B-----5:R-:W-:Y:S01]  /*18e0*/  FMUL.FTZ R9, R4, R9 ;  /* 0x0000000904097220 */ /* 0x020fe20000410000 */
[----:B------:R-:W-:Y:S02]  /*18f0*/  HADD2.F32 R13, -RZ, R180.H1_H1 ;  /* 0x300000b4ff0d7230 */ /* 0x000fe40000004100 */
[----:B------:R-:W-:Y:S02]  /*1900*/  HADD2.F32 R180, -RZ, R36.H0_H0 ;  /* 0x20000024ffb47230 */ /* 0x000fe40000004100 */
[----:B------:R-:W-:Y:S01]  /*1910*/  FFMA.FTZ R220, R9, R17, R220 ;  /* 0x0000001109dc7223 */ /* 0x000fe200000100dc */
[----:B------:R-:W-:-:S04]  /*1920*/  FADD.FTZ R13, -R3, R13 ;  /* 0x0000000d030d7221 */ /* 0x000fc80000010100 */
[----:B------:R2:W-:Y:S01]  /*1930*/  STL [R1+0x74], R220 ;  /* 0x000074dc01007387 */ /* 0x0005e20000100800 */
[----:B------:R-:W-:Y:S01]  /*1940*/  FMUL.FTZ R13, R4, R13 ;  /* 0x0000000d040d7220 */ /* 0x000fe20000410000 */
[----:B------:R-:W-:Y:S01]  /*1950*/  FADD.FTZ R68, R68, R17 ;  /* 0x0000001144447221 */ /* 0x000fe20000010000 */
[----:B--2---:R-:W-:Y:S01]  /*1960*/  FMUL.FTZ R220, R180, R17 ;  /* 0x00000011b4dc7220 */ /* 0x004fe20000410000 */
[----:B------:R-:W-:Y:S02]  /*1970*/  HADD2.F32 R180, -RZ, R184.H1_H1 ;  /* 0x300000b8ffb47230 */ /* 0x000fe40000004100 */
[----:B------:R-:W-:Y:S02]  /*1980*/  HADD2.F32 R184, -RZ, R36.H1_H1 ;  /* 0x30000024ffb87230 */ /* 0x000fe40000004100 */
[----:B------:R-:W-:Y:S02]  /*1990*/  HADD2.F32 R17, -RZ, R181.H0_H0 ;  /* 0x200000b5ff117230 */ /* 0x000fe40000004100 */
[----:B------:R-:W-:Y:S01]  /*19a0*/  FADD.FTZ R69, R69, R180 ;  /* 0x000000b445457221 */ /* 0x000fe20000010000 */
[-C--:B---3--:R-:W-:Y:S01]  /*19b0*/  FFMA.FTZ R210, R13, R180.reuse, R210 ;  /* 0x000000b40dd27223 */ /* 0x088fe200000100d2 */
[----:B------:R-:W-:Y:S01]  /*19c0*/  FMUL.FTZ R249, R184, R180 ;  /* 0x000000b4b8f97220 */ /* 0x000fe20000410000 */
[----:B------:R-:W-:-:S02]  /*19d0*/  HADD2.F32 R180, -RZ, R185.H0_H0 ;  /* 0x200000b9ffb47230 */ /* 0x000fc40000004100 */
[----:B------:R-:W-:Y:S02]  /*19e0*/  HADD2.F32 R184, -RZ, R37.H0_H0 ;  /* 0x20000025ffb87230 */ /* 0x000fe40000004100 */
[----:B------:R-:W-:Y:S02]  /*19f0*/  HADD2.F32 R181, -RZ, R181.H1_H1 ;  /* 0x300000b5ffb57230 */ /* 0x000fe40000004100 */
[C---:B------:R-:W-:Y:S01]  /*1a00*/  FADD.FTZ R17, -R3.reuse, R17 ;  /* 0x0000001103117221 */ /* 0x040fe20000010100 */
[----:B------:R-:W-:Y:S02]  /*1a10*/  FMUL.FTZ R245, R184, R180 ;  /* 0x000000b4b8f57220 */ /* 0x000fe40000410000 */
[----:B------:R-:W-:Y:S01]  /*1a20*/  FADD.FTZ R184, -R3, R181 ;  /* 0x000000b503b87221 */ /* 0x000fe20000010100 */
[C---:B------:R-:W-:Y:S01]  /*1a30*/  FMUL.FTZ R17, R4.reuse, R17 ;  /* 0x0000001104117220 */ /* 0x040fe20000410000 */
[----:B------:R-:W-:Y:S02]  /*1a40*/  HADD2.F32 R181, -RZ, R185.H1_H1 ;  /* 0x300000b9ffb57230 */ /* 0x000fe40000004100 */
[----:B-1----:R-:W-:Y:S01]  /*1a50*/  FMUL.FTZ R191, R4, R184 ;  /* 0x000000b804bf7220 */ /* 0x002fe20000410000 */
[----:B------:R-:W-:Y:S01]  /*1a60*/  FFMA.FTZ R229, R17, R180, R229 ;  /* 0x000000b411e57223 */ /* 0x000fe200000100e5 */
[----:B------:R-:W-:Y:S02]  /*1a70*/  STL [R1], R220 ;  /* 0x000000dc01007387 */ /* 0x000fe40000100800 */
[----:B------:R-:W-:-:S02]  /*1a80*/  FFMA.FTZ R208, R191, R181, R208 ;  /* 0x000000b5bfd07223 */ /* 0x000fc400000100d0 */
[----:B------:R-:W-:Y:S04]  /*1a90*/  STL [R1+0x78], R210 ;  /* 0x000078d201007387 */ /* 0x000fe80000100800 */
[----:B------:R-:W-:Y:S04]  /*1aa0*/  STL [R1+0x7c], R229 ;  /* 0x00007ce501007387 */ /* 0x000fe80000100800 */
[----:B------:R1:W-:Y:S04]  /*1ab0*/  STL [R1+0x80], R208 ;  /* 0x000080d001007387 */ /* 0x0003e80000100800 */
[----:B-1----:R-:W2:Y:S04]  /*1ac0*/  LDL.LU R208, [R1+0x6c] ;  /* 0x00006c0001d07983 */ /* 0x002ea80000300800 */
[----:B------:R-:W3:Y:S01]  /*1ad0*/  LDL.LU R185, [R1+0x70] ;  /* 0x0000700001b97983 */ /* 0x000ee20000300800 */
[----:B------:R-:W-:Y:S01]  /*1ae0*/  FADD.FTZ R70, R70, R180 ;  /* 0x000000b446467221 */ /* 0x000fe20000010000 */
[----:B------:R-:W-:-:S02]  /*1af0*/  HADD2.F32 R180, -RZ, R182.H0_H0 ;  /* 0x200000b6ffb47230 */ /* 0x000fc40000004100 */
[----:B------:R-:W-:-:S03]  /*1b00*/  HADD2.F32 R184, -RZ, R37.H1_H1 ;  /* 0x30000025ffb87230 */ /* 0x000fc60000004100 */
[----:B------:R-:W-:Y:S01]  /*1b10*/  FADD.FTZ R180, -R3, R180 ;  /* 0x000000b403b47221 */ /* 0x000fe20000010100 */
[----:B------:R-:W-:Y:S01]  /*1b20*/  FADD.FTZ R71, R71, R181 ;  /* 0x000000b547477221 */ /* 0x000fe20000010000 */
[----:B------:R-:W-:Y:S01]  /*1b30*/  FMUL.FTZ R241, R184, R181 ;  /* 0x000000b5b8f17220 */ /* 0x000fe20000410000 */
[----:B------:R-:W-:Y:S02]  /*1b40*/  HADD2.F32 R181, -RZ, R38.H0_H0 ;  /* 0x20000026ffb57230 */ /* 0x000fe40000004100 */
[----:B------:R-:W-:Y:S01]  /*1b50*/  FMUL.FTZ R190, R4, R180 ;  /* 0x000000b404be7220 */ /* 0x000fe20000410000 */
[----:B------:R-:W-:Y:S02]  /*1b60*/  HADD2.F32 R180, -RZ, R186.H0_H0 ;  /* 0x200000baffb47230 */ /* 0x000fe40000004100 */
[----:B------:R-:W-:-:S03]  /*1b70*/  HADD2.F32 R182, -RZ, R182.H1_H1 ;  /* 0x300000b6ffb67230 */ /* 0x000fc60000004100 */
[-C--:B------:R-:W-:Y:S01]  /*1b80*/  FMUL.FTZ R236, R181, R180.reuse ;  /* 0x000000b4b5ec7220 */ /* 0x080fe20000410000 */
[----:B------:R-:W-:Y:S02]  /*1b90*/  HADD2.F32 R181, -RZ, R183.H0_H0 ;  /* 0x200000b7ffb57230 */ /* 0x000fe40000004100 */
[----:B------:R-:W-:Y:S01]  /*1ba0*/  FADD.FTZ R72, R72, R180 ;  /* 0x000000b448487221 */ /* 0x000fe20000010000 */
[----:B------:R-:W-:Y:S01]  /*1bb0*/  FFMA.FTZ R209, R190, R180, R209 ;  /* 0x000000b4bed17223 */ /* 0x000fe200000100d1 */
[C---:B------:R-:W-:Y:S01]  /*1bc0*/  FADD.FTZ R180, -R3.reuse, R182 ;  /* 0x000000b603b47221 */ /* 0x040fe20000010100 */
[----:B------:R-:W-:Y:S01]  /*1bd0*/  FADD.FTZ R181, -R3, R181 ;  /* 0x000000b503b57221 */ /* 0x000fe20000010100 */
[----:B------:R-:W-:Y:S02]  /*1be0*/  HADD2.F32 R182, -RZ, R186.H1_H1 ;  /* 0x300000baffb67230 */ /* 0x000fe40000004100 */
[----:B------:R-:W-:Y:S01]  /*1bf0*/  FMUL.FTZ R210, R4, R180 ;  /* 0x000000b404d27220 */ /* 0x000fe20000410000 */
[----:B------:R1:W-:Y:S01]  /*1c00*/  STL [R1+0x64], R209 ;  /* 0x000064d101007387 */ /* 0x0003e20000100800 */
[----:B------:R-:W-:-:S02]  /*1c10*/  HADD2.F32 R180, -RZ, R187.H0_H0 ;  /* 0x200000bbffb47230 */ /* 0x000fc40000004100 */
[----:B------:R-:W-:Y:S02]  /*1c20*/  HADD2.F32 R184, -RZ, R38.H1_H1 ;  /* 0x30000026ffb87230 */ /* 0x000fe40000004100 */
[-C--:B------:R-:W-:Y:S01]  /*1c30*/  FFMA.FTZ R221, R210, R182.reuse, R221 ;  /* 0x000000b6d2dd7223 */ /* 0x080fe200000100dd */
[----:B------:R-:W-:Y:S02]  /*1c40*/  HADD2.F32 R183, -RZ, R183.H1_H1 ;  /* 0x300000b7ffb77230 */ /* 0x000fe40000004100 */
[----:B-1----:R-:W-:Y:S01]  /*1c50*/  FMUL.FTZ R209, R4, R181 ;  /* 0x000000b504d17220 */ /* 0x002fe20000410000 */
[----:B------:R-:W-:Y:S02]  /*1c60*/  HADD2.F32 R181, -RZ, R39.H0_H0 ;  /* 0x20000027ffb57230 */ /* 0x000fe40000004100 */
[----:B------:R-:W-:Y:S01]  /*1c70*/  FADD.FTZ R73, R73, R182 ;  /* 0x000000b649497221 */ /* 0x000fe20000010000 */
[----:B------:R-:W-:Y:S01]  /*1c80*/  FMUL.FTZ R229, R184, R182 ;  /* 0x000000b6b8e57220 */ /* 0x000fe20000410000 */
[----:B------:R-:W-:Y:S01]  /*1c90*/  FADD.FTZ R182, R219, R220 ;  /* 0x000000dcdbb67221 */ /* 0x000fe20000010000 */
[----:B------:R-:W-:Y:S01]  /*1ca0*/  STL [R1+0x68], R221 ;  /* 0x000068dd01007387 */ /* 0x000fe20000100800 */
[----:B------:R-:W-:Y:S01]  /*1cb0*/  FADD.FTZ R183, -R3, R183 ;  /* 0x000000b703b77221 */ /* 0x000fe20000010100 */
[----:B------:R-:W-:Y:S01]  /*1cc0*/  FADD.FTZ R74, R74, R180 ;  /* 0x000000b44a4a7221 */ /* 0x000fe20000010000 */
[----:B------:R-:W-:-:S02]  /*1cd0*/  FFMA.FTZ R184, R9, R220, R218 ;  /* 0x000000dc09b87223 */ /* 0x000fc400000100da */
[----:B------:R-:W-:Y:S01]  /*1ce0*/  FMUL.FTZ R220, R4, R183 ;  /* 0x000000b704dc7220 */ /* 0x000fe20000410000 */
[----:B------:R-:W-:Y:S01]  /*1cf0*/  HADD2.F32 R183, -RZ, R39.H1_H1 ;  /* 0x30000027ffb77230 */ /* 0x000fe20000004100 */
[----:B------:R-:W-:Y:S02]  /*1d00*/  IADD3 R193, PT, PT, R193, 0x20, RZ ;  /* 0x00000020c1c17810 */ /* 0x000fe40007ffe0ff */
[----:B------:R-:W-:Y:S01]  /*1d10*/  IADD3 R2, PT, PT, R2, 0x20, RZ ;  /* 0x0000002002027810 */ /* 0x000fe20007ffe0ff */
[----:B--2---:R-:W-:-:S05]  /*1d20*/  FFMA.FTZ R208, R209, R180, R208 ;  /* 0x000000b4d1d07223 */ /* 0x004fca00000100d0 */
[----:B------:R1:W-:Y:S02]  /*1d30*/  STL [R1+0x6c], R208 ;  /* 0x00006cd001007387 */ /* 0x0003e40000100800 */
[----:B-1----:R-:W-:Y:S01]  /*1d40*/  FMUL.FTZ R208, R181, R180 ;  /* 0x000000b4b5d07220 */ /* 0x002fe20000410000 */
[----:B------:R-:W-:Y:S01]  /*1d50*/  FADD.FTZ R180, R182, R249 ;  /* 0x000000f9b6b47221 */ /* 0x000fe20000010000 */
[----:B------:R-:W-:Y:S02]  /*1d60*/  HADD2.F32 R182, -RZ, R187.H1_H1 ;  /* 0x300000bbffb67230 */ /* 0x000fe40000004100 */
[----:B------:R-:W-:-:S03]  /*1d70*/  FFMA.FTZ R181, R13, R249, R184 ;  /* 0x000000f90db57223 */ /* 0x000fc600000100b8 */
[----:B---3--:R-:W-:Y:S01]  /*1d80*/  FFMA.FTZ R185, R220, R182, R185 ;  /* 0x000000b6dcb97223 */ /* 0x008fe200000100b9 */
[----:B------:R-:W-:Y:S01]  /*1d90*/  FADD.FTZ R180, R180, R245 ;  /* 0x000000f5b4b47221 */ /* 0x000fe20000010000 */
[----:B------:R-:W-:-:S03]  /*1da0*/  FFMA.FTZ R181, R17, R245, R181 ;  /* 0x000000f511b57223 */ /* 0x000fc600000100b5 */
[----:B------:R1:W-:Y:S01]  /*1db0*/  STL [R1+0x70], R185 ;  /* 0x000070b901007387 */ /* 0x0003e20000100800 */
        /* <DEDUP_REMOVED lines=9> */
[----:B------:R-:W-:Y:S02]  /*1e50*/  FADD.FTZ R75, R75, R182 ;  /* 0x000000b64b4b7221 */ /* 0x000fe40000010000 */
[----:B------:R-:W-:Y:S01]  /*1e60*/  FADD.FTZ R219, R180, R221 ;  /* 0x000000ddb4db7221 */ /* 0x000fe20000010000 */
[----:B-1----:R-:W-:-:S07]  /*1e70*/  FFMA.FTZ R218, R220, R221, R181 ;  /* 0x000000dddcda7223 */ /* 0x002fce00000100b5 */
.L_x_2785:
[----:B------:R-:W-:Y:S05]  /*1e80*/  BSYNC.RECONVERGENT B2 ;  /* 0x0000000000027941 */ /* 0x000fea0003800200 */
.L_x_2784:
        /* <DEDUP_REMOVED lines=20> */
[--C-:B--2---:R-:W-:Y:S02]  /*1fd0*/  HADD2.F32 R8, -RZ, R180.reuse.H0_H0 ;  /* 0x200000b4ff087230 */ /* 0x104fe40000004100 */
[----:B------:R-:W-:Y:S02]  /*1fe0*/  HADD2.F32 R12, -RZ, R180.H1_H1 ;  /* 0x300000b4ff0c7230 */ /* 0x000fe40000004100 */
[----:B------:R-:W-:Y:S02]  /*1ff0*/  HADD2.F32 R180, -RZ, R44.H0_H0 ;  /* 0x2000002cffb47230 */ /* 0x000fe40000004100 */
[C---:B------:R-:W-:Y:S01]  /*2000*/  FADD.FTZ R8, -R3.reuse, R8 ;  /* 0x0000000803087221 */ /* 0x040fe20000010100 */
[----:B------:R-:W-:Y:S01]  /*2010*/  FADD.FTZ R12, -R3, R12 ;  /* 0x0000000c030c7221 */ /* 0x000fe20000010100 */
[----:B----4-:R-:W-:Y:S02]  /*2020*/  HADD2.F32 R16, -RZ, R184.H0_H0 ;  /* 0x200000b8ff107230 */ /* 0x010fe40000004100 */
[C---:B-----5:R-:W-:Y:S01]  /*2030*/  FMUL.FTZ R8, R4.reuse, R8 ;  /* 0x0000000804087220 */ /* 0x060fe20000410000 */
[----:B------:R-:W-:-:S02]  /*2040*/  FMUL.FTZ R12, R4, R12 ;  /* 0x0000000c040c7220 */ /* 0x000fc40000410000 */
[----:B------:R-:W-:Y:S01]  /*2050*/  FADD.FTZ R88, R88, R16 ;  /* 0x0000001058587221 */ /* 0x000fe20000010000 */
[-C--:B------:R-:W-:Y:S01]  /*2060*/  FFMA.FTZ R235, R8, R16.reuse, R235 ;  /* 0x0000001008eb7223 */ /* 0x080fe200000100eb */
[----:B------:R-:W-:Y:S01]  /*2070*/  FMUL.FTZ R252, R180, R16 ;  /* 0x00000010b4fc7220 */ /* 0x000fe20000410000 */
[--C-:B------:R-:W-:Y:S02]  /*2080*/  HADD2.F32 R16, -RZ, R181.reuse.H0_H0 ;  /* 0x200000b5ff107230 */ /* 0x100fe40000004100 */
[----:B------:R-:W-:Y:S01]  /*2090*/  HADD2.F32 R180, -RZ, R184.H1_H1 ;  /* 0x300000b8ffb47230 */ /* 0x000fe20000004100 */
[----:B------:R2:W-:Y:S01]  /*20a0*/  STL [R1+0x54], R235 ;  /* 0x000054eb01007387 */ /* 0x0005e20000100800 */
[----:B------:R-:W-:Y:S02]  /*20b0*/  HADD2.F32 R184, -RZ, R44.H1_H1 ;  /* 0x3000002cffb87230 */ /* 0x000fe40000004100 */
[----:B------:R-:W-:Y:S01]  /*20c0*/  FADD.FTZ R16, -R3, R16 ;  /* 0x0000001003107221 */ /* 0x000fe20000010100 */
[----:B------:R-:W-:-:S02]  /*20d0*/  HADD2.F32 R181, -RZ, R181.H1_H1 ;  /* 0x300000b5ffb57230 */ /* 0x000fc40000004100 */
[----:B------:R-:W-:Y:S01]  /*20e0*/  FADD.FTZ R89, R89, R180 ;  /* 0x000000b459597221 */ /* 0x000fe20000010000 */
[-C--:B---3--:R-:W-:Y:S01]  /*20f0*/  FFMA.FTZ R207, R12, R180.reuse, R207 ;  /* 0x000000b40ccf7223 */ /* 0x088fe200000100cf */
[----:B------:R-:W-:Y:S01]  /*2100*/  FMUL.FTZ R248, R184, R180 ;  /* 0x000000b4b8f87220 */ /* 0x000fe20000410000 */
[----:B------:R-:W-:Y:S02]  /*2110*/  HADD2.F32 R180, -RZ, R185.H0_H0 ;  /* 0x200000b9ffb47230 */ /* 0x000fe40000004100 */
[----:B------:R-:W-:Y:S01]  /*2120*/  FMUL.FTZ R16, R4, R16 ;  /* 0x0000001004107220 */ /* 0x000fe20000410000 */
[----:B------:R-:W-:Y:S01]  /*2130*/  HADD2.F32 R184, -RZ, R45.H0_H0 ;  /* 0x2000002dffb87230 */ /* 0x000fe20000004100 */
[----:B------:R3:W-:Y:S02]  /*2140*/  STL [R1+0x58], R207 ;  /* 0x000058cf01007387 */ /* 0x0007e40000100800 */
[-C--:B------:R-:W-:Y:S01]  /*2150*/  FFMA.FTZ R206, R16, R180.reuse, R206 ;  /* 0x000000b410ce7223 */ /* 0x080fe200000100ce */
[----:B------:R-:W-:Y:S01]  /*2160*/  FADD.FTZ R90, R90, R180 ;  /* 0x000000b45a5a7221 */ /* 0x000fe20000010000 */
[----:B------:R-:W-:Y:S01]  /*2170*/  FMUL.FTZ R244, R184, R180 ;  /* 0x000000b4b8f47220 */ /* 0x000fe20000410000 */
[----:B------:R-:W-:Y:S01]  /*2180*/  FADD.FTZ R184, -R3, R181 ;  /* 0x000000b503b87221 */ /* 0x000fe20000010100 */
[----:B------:R-:W-:Y:S01]  /*2190*/  HADD2.F32 R181, -RZ, R185.H1_H1 ;  /* 0x300000b9ffb57230 */ /* 0x000fe20000004100 */
[----:B------:R4:W-:Y:S01]  /*21a0*/  STL [R1+0x5c], R206 ;  /* 0x00005cce01007387 */ /* 0x0009e20000100800 */
[----:B------:R-:W-:-:S02]  /*21b0*/  HADD2.F32 R180, -RZ, R182.H0_H0 ;  /* 0x200000b6ffb47230 */ /* 0x000fc40000004100 */
[----:B-1----:R-:W-:Y:S01]  /*21c0*/  FMUL.FTZ R189, R4, R184 ;  /* 0x000000b804bd7220 */ /* 0x002fe20000410000 */
[----:B------:R-:W-:Y:S01]  /*21d0*/  HADD2.F32 R184, -RZ, R45.H1_H1 ;  /* 0x3000002dffb87230 */ /* 0x000fe20000004100 */
[----:B------:R-:W4:Y:S01]  /*21e0*/  LDL.LU R185, [R1+0x50] ;  /* 0x0000500001b97983 */ /* 0x000f220000300800 */
[----:B------:R-:W-:Y:S01]  /*21f0*/  FADD.FTZ R91, R91, R181 ;  /* 0x000000b55b5b7221 */ /* 0x000fe20000010000 */
[----:B------:R-:W-:Y:S01]  /*2200*/  FADD.FTZ R180, -R3, R180 ;  /* 0x000000b403b47221 */ /* 0x000fe20000010100 */
[-C--:B------:R-:W-:Y:S01]  /*2210*/  FFMA.FTZ R205, R189, R181.reuse, R205 ;  /* 0x000000b5bdcd7223 */ /* 0x080fe200000100cd */
[----:B------:R-:W-:Y:S01]  /*2220*/  FMUL.FTZ R240, R184, R181 ;  /* 0x000000b5b8f07220 */ /* 0x000fe20000410000 */
[----:B------:R-:W-:Y:S02]  /*2230*/  HADD2.F32 R181, -RZ, R46.H0_H0 ;  /* 0x2000002effb57230 */ /* 0x000fe40000004100 */
[----:B------:R-:W-:Y:S01]  /*2240*/  FMUL.FTZ R188, R4, R180 ;  /* 0x000000b404bc7220 */ /* 0x000fe20000410000 */
[----:B------:R-:W-:-:S02]  /*2250*/  HADD2.F32 R180, -RZ, R186.H0_H0 ;  /* 0x200000baffb47230 */ /* 0x000fc40000004100 */
[----:B------:R-:W-:-:S03]  /*2260*/  HADD2.F32 R182, -RZ, R182.H1_H1 ;  /* 0x300000b6ffb67230 */ /* 0x000fc60000004100 */
[-C--:B--2---:R-:W-:Y:S01]  /*2270*/  FMUL.FTZ R235, R181, R180.reuse ;  /* 0x000000b4b5eb7220 */ /* 0x084fe20000410000 */
[--C-:B------:R-:W-:Y:S02]  /*2280*/  HADD2.F32 R181, -RZ, R183.reuse.H0_H0 ;  /* 0x200000b7ffb57230 */ /* 0x100fe40000004100 */
[----:B------:R-:W-:Y:S01]  /*2290*/  FADD.FTZ R92, R92, R180 ;  /* 0x000000b45c5c7221 */ /* 0x000fe20000010000 */
[----:B------:R-:W-:Y:S01]  /*22a0*/  FFMA.FTZ R204, R188, R180, R204 ;  /* 0x000000b4bccc7223 */ /* 0x000fe200000100cc */
[C---:B------:R-:W-:Y:S01]  /*22b0*/  FADD.FTZ R180, -R3.reuse, R182 ;  /* 0x000000b603b47221 */ /* 0x040fe20000010100 */
[----:B------:R-:W-:Y:S02]  /*22c0*/  HADD2.F32 R182, -RZ, R186.H1_H1 ;  /* 0x300000baffb67230 */ /* 0x000fe40000004100 */
[----:B------:R-:W-:Y:S01]  /*22d0*/  FADD.FTZ R181, -R3, R181 ;  /* 0x000000b503b57221 */ /* 0x000fe20000010100 */
[----:B------:R-:W-:Y:S02]  /*22e0*/  HADD2.F32 R184, -RZ, R46.H1_H1 ;  /* 0x3000002effb87230 */ /* 0x000fe40000004100 */
[----:B---3--:R-:W-:Y:S01]  /*22f0*/  FMUL.FTZ R207, R4, R180 ;  /* 0x000000b404cf7220 */ /* 0x008fe20000410000 */
[----:B------:R1:W-:Y:S01]  /*2300*/  STL [R1+0x60], R205 ;  /* 0x000060cd01007387 */ /* 0x0003e20000100800 */
[----:B------:R-:W-:-:S02]  /*2310*/  HADD2.F32 R183, -RZ, R183.H1_H1 ;  /* 0x300000b7ffb77230 */ /* 0x000fc40000004100 */
[----:B------:R-:W-:Y:S01]  /*2320*/  FADD.FTZ R93, R93, R182 ;  /* 0x000000b65d5d7221 */ /* 0x000fe20000010000 */
[----:B------:R-:W-:Y:S02]  /*2330*/  HADD2.F32 R180, -RZ, R187.H0_H0 ;  /* 0x200000bbffb47230 */ /* 0x000fe40000004100 */
[-C--:B------:R-:W-:Y:S01]  /*2340*/  FFMA.FTZ R222, R207, R182.reuse, R222 ;  /* 0x000000b6cfde7223 */ /* 0x080fe200000100de */
[----:B----4-:R-:W-:Y:S01]  /*2350*/  FMUL.FTZ R206, R184, R182 ;  /* 0x000000b6b8ce7220 */ /* 0x010fe20000410000 */
[----:B------:R-:W-:Y:S01]  /*2360*/  FADD.FTZ R182, R219, R252 ;  /* 0x000000fcdbb67221 */ /* 0x000fe20000010000 */
[----:B-1----:R-:W-:Y:S01]  /*2370*/  FMUL.FTZ R205, R4, R181 ;  /* 0x000000b504cd7220 */ /* 0x002fe20000410000 */
[----:B------:R-:W-:Y:S01]  /*2380*/  HADD2.F32 R181, -RZ, R47.H0_H0 ;  /* 0x2000002fffb57230 */ /* 0x000fe20000004100 */
[----:B------:R1:W-:Y:S01]  /*2390*/  STL [R1+0x44], R204 ;  /* 0x000044cc01007387 */ /* 0x0003e20000100800 */
[----:B------:R-:W-:Y:S01]  /*23a0*/  FADD.FTZ R183, -R3, R183 ;  /* 0x000000b703b77221 */ /* 0x000fe20000010100 */
[----:B------:R-:W-:Y:S01]  /*23b0*/  FADD.FTZ R94, R94, R180 ;  /* 0x000000b45e5e7221 */ /* 0x000fe20000010000 */
[----:B------:R-:W-:Y:S01]  /*23c0*/  FFMA.FTZ R223, R205, R180, R223 ;  /* 0x000000b4cddf7223 */ /* 0x000fe200000100df */
[----:B------:R2:W-:Y:S01]  /*23d0*/  STL [R1+0x48], R222 ;  /* 0x000048de01007387 */ /* 0x0005e20000100800 */
[----:B------:R-:W-:Y:S01]  /*23e0*/  FFMA.FTZ R184, R8, R252, R218 ;  /* 0x000000fc08b87223 */ /* 0x000fe200000100da */
[----:B-1----:R-:W-:Y:S01]  /*23f0*/  FMUL.FTZ R204, R181, R180 ;  /* 0x000000b4b5cc7220 */ /* 0x002fe20000410000 */
[----:B------:R-:W-:Y:S01]  /*2400*/  FADD.FTZ R180, R182, R248 ;  /* 0x000000f8b6b47221 */ /* 0x000fe20000010000 */
[----:B------:R-:W-:-:S02]  /*2410*/  HADD2.F32 R182, -RZ, R187.H1_H1 ;  /* 0x300000bbffb67230 */ /* 0x000fc40000004100 */
[----:B--2---:R-:W-:Y:S01]  /*2420*/  FMUL.FTZ R222, R4, R183 ;  /* 0x000000b704de7220 */ /* 0x004fe20000410000 */
[----:B------:R-:W-:Y:S01]  /*2430*/  FFMA.FTZ R181, R12, R248, R184 ;  /* 0x000000f80cb57223 */ /* 0x000fe200000100b8 */
[----:B------:R1:W-:Y:S01]  /*2440*/  STL [R1+0x4c], R223 ;  /* 0x00004cdf01007387 */ /* 0x0003e20000100800 */
[----:B------:R-:W-:Y:S02]  /*2450*/  FADD.FTZ R180, R180, R244 ;  /* 0x000000f4b4b47221 */ /* 0x000fe40000010000 */
[----:B------:R-:W-:Y:S02]  /*2460*/  FFMA.FTZ R181, R16, R244, R181 ;  /* 0x000000f410b57223 */ /* 0x000fe400000100b5 */
[----:B------:R-:W-:Y:S02]  /*2470*/  FADD.FTZ R180, R180, R240 ;  /* 0x000000f0b4b47221 */ /* 0x000fe40000010000 */
[----:B------:R-:W-:Y:S02]  /*2480*/  FFMA.FTZ R181, R189, R240, R181 ;  /* 0x000000f0bdb57223 */ /* 0x000fe400000100b5 */
[----:B------:R-:W-:-:S02]  /*2490*/  FADD.FTZ R180, R180, R235 ;  /* 0x000000ebb4b47221 */ /* 0x000fc40000010000 */
        /* <DEDUP_REMOVED lines=10> */
[----:B------:R-:W-:Y:S01]  /*2540*/  IADD3 R2, PT, PT, R2, 0x20, RZ ;  /* 0x0000002002027810 */ /* 0x000fe20007ffe0ff */
[C---:B------:R-:W-:Y:S01]  /*2550*/  FFMA.FTZ R218, R222.reuse, R223, R181 ;  /* 0x000000dfdeda7223 */ /* 0x040fe200000100b5 */
[----:B------:R-:W-:-:S05]  /*2560*/  FFMA.FTZ R185, R222, R182, R185 ;  /* 0x000000b6deb97223 */ /* 0x000fca00000100b9 */
[----:B------:R1:W-:Y:S02]  /*2570*/  STL [R1+0x50], R185 ;  /* 0x000050b901007387 */ /* 0x0003e40000100800 */
.L_x_2787:
[----:B------:R-:W-:Y:S05]  /*2580*/  BSYNC.RECONVERGENT B2 ;  /* 0x0000000000027941 */ /* 0x000fea0003800200 */
.L_x_2786:
[----:B------:R-:W-:Y:S04]  /*2590*/  BSSY.RECONVERGENT B2, `(.L_x_2788) ;  /* 0x000006f000027945 */ /* 0x000fe80003800200 */
[----:B------:R-:W-:Y:S05]  /*25a0*/  @!P3 BRA `(.L_x_2789) ;  /* 0x0000000400b4b947 */ /* 0x000fea0003800000 */
[----:B------:R-:W2:Y:S01]  /*25b0*/  LDC.64 R10, c[0x0][0x3a8] ;  /* 0x0000ea00ff0a7b82 */ /* 0x000ea20000000a00 */
[----:B------:R-:W3:Y:S04]  /*25c0*/  LDL.LU R202, [R1+0x34] ;  /* 0x0000340001ca7983 */ /* 0x000ee80000300800 */
[----:B------:R-:W4:Y:S03]  /*25d0*/  LDL.LU R201, [R1+0x38] ;  /* 0x0000380001c97983 */ /* 0x000f260000300800 */
[----:B------:R-:W0:Y:S01]  /*25e0*/  LDC.64 R180, c[0x0][0x428] ;  /* 0x00010a00ffb47b82 */ /* 0x000e220000000a00 */
[----:B------:R-:W4:Y:S04]  /*25f0*/  LDL.LU R224, [R1+0x3c] ;  /* 0x00003c0001e07983 */ /* 0x000f280000300800 */
[----:B------:R-:W4:Y:S01]  /*2600*/  LDL.LU R184, [R1+0x40] ;  /* 0x0000400001b87983 */ /* 0x000f220000300800 */
[----:B------:R-:W-:-:S03]  /*2610*/  ISETP.NE.U32.AND P0, PT, RZ, UR10, PT ;  /* 0x0000000aff007c0c */ /* 0x000fc6000bf05070 */
[----:B------:R-:W4:Y:S01]  /*2620*/  LDL.LU R187, [R1+0x24] ;  /* 0x0000240001bb7983 */ /* 0x000f220000300800 */
[----:B--2---:R-:W-:Y:S01]  /*2630*/  IMAD.WIDE.U32 R10, R2, 0x10, R10 ;  /* 0x00000010020a7825 */ /* 0x004fe200078e000a */
[----:B------:R-:W-:Y:S02]  /*2640*/  ISETP.NE.AND.EX P0, PT, RZ, UR11, PT, P0 ;  /* 0x0000000bff007c0c */ /* 0x000fe4000bf05300 */
[----:B------:R-:W2:Y:S04]  /*2650*/  LDL.LU R186, [R1+0x28] ;  /* 0x0000280001ba7983 */ /* 0x000ea80000300800 */
[----:B------:R0:W3:Y:S04]  /*2660*/  LDG.E.128 R20, desc[UR6][R10.64] ;  /* 0x000000060a147981 */ /* 0x0000e8000c1e1d00 */
[----:B-1----:R-:W2:Y:S01]  /*2670*/  LDL.LU R185, [R1+0x2c] ;  /* 0x00002c0001b97983 */ /* 0x002ea20000300800 */
[----:B0-----:R-:W-:-:S05]  /*2680*/  IMAD.WIDE.U32 R10, R193, 0x10, R180 ;  /* 0x00000010c10a7825 */ /* 0x001fca00078e00b4 */
[----:B------:R0:W4:Y:S02]  /*2690*/  LDG.E.128 R180, desc[UR6][R10.64] ;  /* 0x000000060ab47981 */ /* 0x000124000c1e1d00 */
[----:B0-----:R-:W0:Y:S02]  /*26a0*/  @P0 LDC.64 R10, c[0x0][0x438] ;  /* 0x00010e00ff0a0b82 */ /* 0x001e240000000a00 */
[----:B0-----:R-:W-:-:S05]  /*26b0*/  @P0 IMAD.WIDE.U32 R10, R2, 0x10, R10 ;  /* 0x00000010020a0825 */ /* 0x001fca00078e000a */
[----:B------:R3:W5:Y:S02]  /*26c0*/  @P0 LDG.E.128 R172, desc[UR6][R10.64] ;  /* 0x000000060aac0981 */ /* 0x000764000c1e1d00 */
[--C-:B---3--:R-:W-:Y:S02]  /*26d0*/  HADD2.F32 R10, -RZ, R20.reuse.H0_H0 ;  /* 0x20000014ff0a7230 */ /* 0x108fe40000004100 */
[----:B------:R-:W-:-:S03]  /*26e0*/  HADD2.F32 R11, -RZ, R20.H1_H1 ;  /* 0x30000014ff0b7230 */ /* 0x000fc60000004100 */
[----:B------:R-:W-:Y:S01]  /*26f0*/  FADD.FTZ R10, -R3, R10 ;  /* 0x0000000a030a7221 */ /* 0x000fe20000010100 */
[----:B------:R-:W-:-:S03]  /*2700*/  HADD2.F32 R20, -RZ, R52.H0_H0 ;  /* 0x20000034ff147230 */ /* 0x000fc60000004100 */
[----:B-----5:R-:W-:Y:S01]  /*2710*/  FMUL.FTZ R10, R4, R10 ;  /* 0x0000000a040a7220 */ /* 0x020fe20000410000 */
[----:B------:R-:W-:Y:S01]  /*2720*/  FADD.FTZ R11, -R3, R11 ;  /* 0x0000000b030b7221 */ /* 0x000fe20000010100 */
[----:B----4-:R-:W-:-:S03]  /*2730*/  HADD2.F32 R15, -RZ, R180.H0_H0 ;  /* 0x200000b4ff0f7230 */ /* 0x010fc60000004100 */
[----:B------:R-:W-:Y:S02]  /*2740*/  FMUL.FTZ R11, R4, R11 ;  /* 0x0000000b040b7220 */ /* 0x000fe40000410000 */
[----:B------:R-:W-:Y:S01]  /*2750*/  FADD.FTZ R96, R96, R15 ;  /* 0x0000000f60607221 */ /* 0x000fe20000010000 */
[-C--:B------:R-:W-:Y:S01]  /*2760*/  FFMA.FTZ R202, R10, R15.reuse, R202 ;  /* 0x0000000f0aca7223 */ /* 0x080fe200000100ca */
[----:B------:R-:W-:Y:S01]  /*2770*/  FMUL.FTZ R251, R20, R15 ;  /* 0x0000000f14fb7220 */ /* 0x000fe20000410000 */
[--C-:B------:R-:W-:Y:S02]  /*2780*/  HADD2.F32 R15, -RZ, R21.reuse.H0_H0 ;  /* 0x20000015ff0f7230 */ /* 0x100fe40000004100 */
[----:B------:R-:W-:Y:S02]  /*2790*/  HADD2.F32 R20, -RZ, R180.H1_H1 ;  /* 0x300000b4ff147230 */ /* 0x000fe40000004100 */
[----:B------:R-:W-:Y:S02]  /*27a0*/  HADD2.F32 R21, -RZ, R21.H1_H1 ;  /* 0x30000015ff157230 */ /* 0x000fe40000004100 */
[----:B------:R-:W-:-:S02]  /*27b0*/  HADD2.F32 R180, -RZ, R52.H1_H1 ;  /* 0x30000034ffb47230 */ /* 0x000fc40000004100 */
[----:B------:R-:W-:Y:S01]  /*27c0*/  FADD.FTZ R15, -R3, R15 ;  /* 0x0000000f030f7221 */ /* 0x000fe20000010100 */
[----:B------:R-:W-:Y:S01]  /*27d0*/  FADD.FTZ R97, R97, R20 ;  /* 0x0000001461617221 */ /* 0x000fe20000010000 */
[----:B------:R-:W-:Y:S01]  /*27e0*/  FADD.FTZ R21, -R3, R21 ;  /* 0x0000001503157221 */ /* 0x000fe20000010100 */
[-C--:B------:R-:W-:Y:S01]  /*27f0*/  FFMA.FTZ R201, R11, R20.reuse, R201 ;  /* 0x000000140bc97223 */ /* 0x080fe200000100c9 */
[----:B------:R-:W-:Y:S01]  /*2800*/  FMUL.FTZ R247, R180, R20 ;  /* 0x00000014b4f77220 */ /* 0x000fe20000410000 */
[--C-:B------:R-:W-:Y:S02]  /*2810*/  HADD2.F32 R20, -RZ, R181.reuse.H0_H0 ;  /* 0x200000b5ff147230 */ /* 0x100fe40000004100 */
[C---:B------:R-:W-:Y:S01]  /*2820*/  FMUL.FTZ R15, R4.reuse, R15 ;  /* 0x0000000f040f7220 */ /* 0x040fe20000410000 */
[----:B------:R-:W-:Y:S02]  /*2830*/  HADD2.F32 R181, -RZ, R181.H1_H1 ;  /* 0x300000b5ffb57230 */ /* 0x000fe40000004100 */
[----:B------:R-:W-:Y:S01]  /*2840*/  FMUL.FTZ R21, R4, R21 ;  /* 0x0000001504157220 */ /* 0x000fe20000410000 */
[----:B------:R-:W-:-:S03]  /*2850*/  FFMA.FTZ R224, R15, R20, R224 ;  /* 0x000000140fe07223 */ /* 0x000fc600000100e0 */
[----:B------:R-:W-:Y:S01]  /*2860*/  FFMA.FTZ R184, R21, R181, R184 ;  /* 0x000000b515b87223 */ /* 0x000fe200000100b8 */
[----:B------:R-:W-:Y:S04]  /*2870*/  STL [R1+0x34], R202 ;  /* 0x000034ca01007387 */ /* 0x000fe80000100800 */
[----:B------:R-:W-:Y:S04]  /*2880*/  STL [R1+0x38], R201 ;  /* 0x000038c901007387 */ /* 0x000fe80000100800 */
[----:B------:R-:W-:Y:S04]  /*2890*/  STL [R1+0x3c], R224 ;  /* 0x00003ce001007387 */ /* 0x000fe80000100800 */
[----:B------:R0:W-:Y:S04]  /*28a0*/  STL [R1+0x40], R184 ;  /* 0x000040b801007387 */ /* 0x0001e80000100800 */
[----:B0-----:R-:W3:Y:S01]  /*28b0*/  LDL.LU R184, [R1+0x30] ;  /* 0x0000300001b87983 */ /* 0x001ee20000300800 */
[----:B------:R-:W-:-:S02]  /*28c0*/  HADD2.F32 R180, -RZ, R53.H0_H0 ;  /* 0x20000035ffb47230 */ /* 0x000fc40000004100 */
[----:B------:R-:W-:-:S03]  /*28d0*/  FADD.FTZ R98, R98, R20 ;  /* 0x0000001462627221 */ /* 0x000fc60000010000 */
[----:B------:R-:W-:Y:S01]  /*28e0*/  FMUL.FTZ R243, R180, R20 ;  /* 0x00000014b4f37220 */ /* 0x000fe20000410000 */
[----:B------:R-:W-:Y:S02]  /*28f0*/  HADD2.F32 R20, -RZ, R22.H0_H0 ;  /* 0x20000016ff147230 */ /* 0x000fe40000004100 */
[----:B------:R-:W-:Y:S02]  /*2900*/  HADD2.F32 R180, -RZ, R53.H1_H1 ;  /* 0x30000035ffb47230 */ /* 0x000fe40000004100 */
[----:B------:R-:W-:Y:S01]  /*2910*/  FADD.FTZ R99, R99, R181 ;  /* 0x000000b563637221 */ /* 0x000fe20000010000 */
[----:B------:R-:W-:Y:S02]  /*2920*/  FADD.FTZ R20, -R3, R20 ;  /* 0x0000001403147221 */ /* 0x000fe40000010100 */
[----:B------:R-:W-:Y:S01]  /*2930*/  FMUL.FTZ R239, R180, R181 ;  /* 0x000000b5b4ef7220 */ /* 0x000fe20000410000 */
[----:B------:R-:W-:Y:S02]  /*2940*/  HADD2.F32 R180, -RZ, R182.H0_H0 ;  /* 0x200000b6ffb47230 */ /* 0x000fe40000004100 */
[----:B------:R-:W-:Y:S01]  /*2950*/  FMUL.FTZ R20, R4, R20 ;  /* 0x0000001404147220 */ /* 0x000fe20000410000 */
[----:B------:R-:W-:-:S02]  /*2960*/  HADD2.F32 R181, -RZ, R54.H0_H0 ;  /* 0x20000036ffb57230 */ /* 0x000fc40000004100 */
[----:B------:R-:W-:Y:S02]  /*2970*/  HADD2.F32 R22, -RZ, R22.H1_H1 ;  /* 0x30000016ff167230 */ /* 0x000fe40000004100 */
[----:B------:R-:W-:Y:S01]  /*2980*/  FADD.FTZ R100, R100, R180 ;  /* 0x000000b464647221 */ /* 0x000fe20000010000 */
[-C--:B------:R-:W-:Y:S01]  /*2990*/  FFMA.FTZ R187, R20, R180.reuse, R187 ;  /* 0x000000b414bb7223 */ /* 0x080fe200000100bb */
[----:B------:R-:W-:Y:S01]  /*29a0*/  FMUL.FTZ R234, R181, R180 ;  /* 0x000000b4b5ea7220 */ /* 0x000fe20000410000 */
[--C-:B------:R-:W-:Y:S02]  /*29b0*/  HADD2.F32 R180, -RZ, R23.reuse.H0_H0 ;  /* 0x20000017ffb47230 */ /* 0x100fe40000004100 */
[----:B------:R-:W-:Y:S01]  /*29c0*/  FADD.FTZ R22, -R3, R22 ;  /* 0x0000001603167221 */ /* 0x000fe20000010100 */
[----:B------:R-:W-:Y:S02]  /*29d0*/  HADD2.F32 R23, -RZ, R23.H1_H1 ;  /* 0x30000017ff177230 */ /* 0x000fe40000004100 */
[----:B------:R-:W-:-:S02]  /*29e0*/  HADD2.F32 R182, -RZ, R182.H1_H1 ;  /* 0x300000b6ffb67230 */ /* 0x000fc40000004100 */
[C---:B------:R-:W-:Y:S01]  /*29f0*/  FADD.FTZ R180, -R3.reuse, R180 ;  /* 0x000000b403b47221 */ /* 0x040fe20000010100 */
[----:B------:R-:W-:Y:S02]  /*2a00*/  HADD2.F32 R181, -RZ, R54.H1_H1 ;  /* 0x30000036ffb57230 */ /* 0x000fe40000004100 */
[C---:B------:R-:W-:Y:S01]  /*2a10*/  FMUL.FTZ R203, R4.reuse, R22 ;  /* 0x0000001604cb7220 */ /* 0x040fe20000410000 */
[----:B------:R-:W-:Y:S01]  /*2a20*/  FADD.FTZ R23, -R3, R23 ;  /* 0x0000001703177221 */ /* 0x000fe20000010100 */
[--C-:B------:R-:W-:Y:S02]  /*2a30*/  HADD2.F32 R22, -RZ, R183.reuse.H0_H0 ;  /* 0x200000b7ff167230 */ /* 0x100fe40000004100 */
[C---:B------:R-:W-:Y:S01]  /*2a40*/  FMUL.FTZ R201, R4.reuse, R180 ;  /* 0x000000b404c97220 */ /* 0x040fe20000410000 */
[-C--:B------:R-:W-:Y:S01]  /*2a50*/  FMUL.FTZ R202, R181, R182.reuse ;  /* 0x000000b6b5ca7220 */ /* 0x080fe20000410000 */
[----:B------:R-:W-:Y:S02]  /*2a60*/  HADD2.F32 R183, -RZ, R183.H1_H1 ;  /* 0x300000b7ffb77230 */ /* 0x000fe40000004100 */
[----:B------:R-:W-:Y:S01]  /*2a70*/  FADD.FTZ R101, R101, R182 ;  /* 0x000000b665657221 */ /* 0x000fe20000010000 */
[----:B--2---:R-:W-:Y:S01]  /*2a80*/  FFMA.FTZ R186, R203, R182, R186 ;  /* 0x000000b6cbba7223 */ /* 0x004fe200000100ba */
[----:B------:R-:W-:Y:S01]  /*2a90*/  FADD.FTZ R181, R219, R251 ;  /* 0x000000fbdbb57221 */ /* 0x000fe20000010000 */
[----:B------:R-:W-:Y:S01]  /*2aa0*/  FMUL.FTZ R23, R4, R23 ;  /* 0x0000001704177220 */ /* 0x000fe20000410000 */
[----:B------:R-:W-:Y:S01]  /*2ab0*/  FFMA.FTZ R182, R10, R251, R218 ;  /* 0x000000fb0ab67223 */ /* 0x000fe200000100da */
[----:B------:R-:W-:-:S02]  /*2ac0*/  HADD2.F32 R180, -RZ, R55.H0_H0 ;  /* 0x20000037ffb47230 */ /* 0x000fc40000004100 */
[-C--:B------:R-:W-:Y:S01]  /*2ad0*/  FFMA.FTZ R185, R201, R22.reuse, R185 ;  /* 0x00000016c9b97223 */ /* 0x080fe200000100b9 */
[----:B------:R-:W-:Y:S01]  /*2ae0*/  FADD.FTZ R181, R181, R247 ;  /* 0x000000f7b5b57221 */ /* 0x000fe20000010000 */
[----:B------:R-:W-:Y:S01]  /*2af0*/  FFMA.FTZ R182, R11, R247, R182 ;  /* 0x000000f70bb67223 */ /* 0x000fe200000100b6 */
[----:B------:R2:W-:Y:S01]  /*2b00*/  STL [R1+0x24], R187 ;  /* 0x000024bb01007387 */ /* 0x0005e20000100800 */
[----:B------:R-:W-:Y:S01]  /*2b10*/  FADD.FTZ R102, R102, R22 ;  /* 0x0000001666667221 */ /* 0x000fe20000010000 */
[----:B------:R-:W-:Y:S01]  /*2b20*/  FMUL.FTZ R22, R180, R22 ;  /* 0x00000016b4167220 */ /* 0x000fe20000410000 */
[----:B------:R-:W-:Y:S01]  /*2b30*/  FADD.FTZ R180, R181, R243 ;  /* 0x000000f3b5b47221 */ /* 0x000fe20000010000 */
[----:B------:R2:W-:Y:S01]  /*2b40*/  STL [R1+0x28], R186 ;  /* 0x000028ba01007387 */ /* 0x0005e20000100800 */
[----:B------:R-:W-:-:S03]  /*2b50*/  FFMA.FTZ R181, R15, R243, R182 ;  /* 0x000000f30fb57223 */ /* 0x000fc600000100b6 */
[----:B------:R2:W-:Y:S01]  /*2b60*/  STL [R1+0x2c], R185 ;  /* 0x00002cb901007387 */ /* 0x0005e20000100800 */
[----:B------:R-:W-:Y:S01]  /*2b70*/  FADD.FTZ R180, R180, R239 ;  /* 0x000000efb4b47221 */ /* 0x000fe20000010000 */
[----:B------:R-:W-:-:S03]  /*2b80*/  FFMA.FTZ R181, R21, R239, R181 ;  /* 0x000000ef15b57223 */ /* 0x000fc600000100b5 */
[----:B------:R-:W-:Y:S01]  /*2b90*/  FADD.FTZ R180, R180, R234 ;  /* 0x000000eab4b47221 */ /* 0x000fe20000010000 */
[----:B------:R-:W-:Y:S01]  /*2ba0*/  FFMA.FTZ R181, R20, R234, R181 ;  /* 0x000000ea14b57223 */ /* 0x000fe200000100b5 */
[----:B------:R-:W-:Y:S02]  /*2bb0*/  HADD2.F32 R182, -RZ, R55.H1_H1 ;  /* 0x30000037ffb67230 */ /* 0x000fe40000004100 */
[----:B------:R-:W-:Y:S01]  /*2bc0*/  FADD.FTZ R180, R180, R202 ;  /* 0x000000cab4b47221 */ /* 0x000fe20000010000 */
[----:B------:R-:W-:Y:S02]  /*2bd0*/  FFMA.FTZ R181, R203, R202, R181 ;  /* 0x000000cacbb57223 */ /* 0x000fe400000100b5 */
[-C--:B------:R-:W-:Y:S01]  /*2be0*/  FMUL.FTZ R224, R182, R183.reuse ;  /* 0x000000b7b6e07220 */ /* 0x080fe20000410000 */
[----:B------:R-:W-:Y:S01]  /*2bf0*/  FADD.FTZ R180, R180, R22 ;  /* 0x00000016b4b47221 */ /* 0x000fe20000010000 */
[----:B------:R-:W-:Y:S01]  /*2c00*/  FFMA.FTZ R181, R201, R22, R181 ;  /* 0x00000016c9b57223 */ /* 0x000fe200000100b5 */
[----:B------:R-:W-:Y:S01]  /*2c10*/  FADD.FTZ R103, R103, R183 ;  /* 0x000000b767677221 */ /* 0x000fe20000010000 */
[----:B------:R-:W-:Y:S01]  /*2c20*/  IADD3 R193, PT, PT, R193, 0x20, RZ ;  /* 0x00000020c1c17810 */ /* 0x000fe20007ffe0ff */
[----:B------:R-:W-:Y:S01]  /*2c30*/  FADD.FTZ R219, R180, R224 ;  /* 0x000000e0b4db7221 */ /* 0x000fe20000010000 */
[----:B------:R-:W-:Y:S01]  /*2c40*/  IADD3 R2, PT, PT, R2, 0x20, RZ ;  /* 0x0000002002027810 */ /* 0x000fe20007ffe0ff */
[C---:B------:R-:W-:Y:S01]  /*2c50*/  FFMA.FTZ R218, R23.reuse, R224, R181 ;  /* 0x000000e017da7223 */ /* 0x040fe200000100b5 */
[----:B---3--:R-:W-:-:S05]  /*2c60*/  FFMA.FTZ R184, R23, R183, R184 ;  /* 0x000000b717b87223 */ /* 0x008fca00000100b8 */
[----:B------:R2:W-:Y:S02]  /*2c70*/  STL [R1+0x30], R184 ;  /* 0x000030b801007387 */ /* 0x0005e40000100800 */
.L_x_2789:
[----:B------:R-:W-:Y:S05]  /*2c80*/  BSYNC.RECONVERGENT B2 ;  /* 0x0000000000027941 */ /* 0x000fea0003800200 */
.L_x_2788:
[----:B------:R-:W-:Y:S05]  /*2c90*/  @!P4 BRA `(.L_x_2790) ;  /* 0x000000080024c947 */ /* 0x000fea0003800000 */
[----:B------:R-:W3:Y:S01]  /*2ca0*/  LDC.64 R180, c[0x0][0x3a8] ;  /* 0x0000ea00ffb47b82 */ /* 0x000ee20000000a00 */
[----:B------:R-:W4:Y:S04]  /*2cb0*/  LDL.LU R225, [R1+0x14] ;  /* 0x0000140001e17983 */ /* 0x000f280000300800 */
[----:B------:R-:W4:Y:S03]  /*2cc0*/  LDL.LU R226, [R1+0x18] ;  /* 0x0000180001e27983 */ /* 0x000f260000300800 */
[----:B------:R-:W0:Y:S01]  /*2cd0*/  LDC.64 R182, c[0x0][0x428] ;  /* 0x00010a00ffb67b82 */ /* 0x000e220000000a00 */
[----:B------:R-:W4:Y:S04]  /*2ce0*/  LDL.LU R227, [R1+0x1c] ;  /* 0x00001c0001e37983 */ /* 0x000f280000300800 */
[----:B------:R-:W4:Y:S01]  /*2cf0*/  LDL.LU R228, [R1+0x20] ;  /* 0x0000200001e47983 */ /* 0x000f220000300800 */
[----:B---3--:R-:W-:-:S05]  /*2d00*/  IMAD.WIDE.U32 R180, R2, 0x10, R180 ;  /* 0x0000001002b47825 */ /* 0x008fca00078e00b4 */
[----:B-12---:R0:W2:Y:S02]  /*2d10*/  LDG.E.128 R184, desc[UR6][R180.64] ;  /* 0x00000006b4b87981 */ /* 0x0060a4000c1e1d00 */
[----:B0-----:R-:W-:-:S06]  /*2d20*/  IMAD.WIDE.U32 R180, R193, 0x10, R182 ;  /* 0x00000010c1b47825 */ /* 0x001fcc00078e00b6 */
[----:B------:R-:W3:Y:S01]  /*2d30*/  LDG.E.128 R180, desc[UR6][R180.64] ;  /* 0x00000006b4b47981 */ /* 0x000ee2000c1e1d00 */
[----:B------:R-:W-:-:S04]  /*2d40*/  ISETP.NE.U32.AND P0, PT, RZ, UR10, PT ;  /* 0x0000000aff007c0c */ /* 0x000fc8000bf05070 */
[----:B------:R-:W-:-:S13]  /*2d50*/  ISETP.NE.AND.EX P0, PT, RZ, UR11, PT, P0 ;  /* 0x0000000bff007c0c */ /* 0x000fda000bf05300 */
[----:B------:R-:W0:Y:S02]  /*2d60*/  @P0 LDC.64 R194, c[0x0][0x438] ;  /* 0x00010e00ffc20b82 */ /* 0x000e240000000a00 */
[----:B0-----:R-:W-:-:S05]  /*2d70*/  @P0 IMAD.WIDE.U32 R194, R2, 0x10, R194 ;  /* 0x0000001002c20825 */ /* 0x001fca00078e00c2 */
[----:B------:R0:W5:Y:S01]  /*2d80*/  @P0 LDG.E.128 R176, desc[UR6][R194.64] ;  /* 0x00000006c2b00981 */ /* 0x000162000c1e1d00 */
[--C-:B--2---:R-:W-:Y:S02]  /*2d90*/  HADD2.F32 R19, -RZ, R184.reuse.H0_H0 ;  /* 0x200000b8ff137230 */ /* 0x104fe40000004100 */
[----:B0-----:R-:W-:Y:S02]  /*2da0*/  HADD2.F32 R195, -RZ, R184.H1_H1 ;  /* 0x300000b8ffc37230 */ /* 0x001fe40000004100 */
[--C-:B------:R-:W-:Y:S02]  /*2db0*/  HADD2.F32 R194, -RZ, R185.reuse.H0_H0 ;  /* 0x200000b9ffc27230 */ /* 0x100fe40000004100 */
[C---:B------:R-:W-:Y:S01]  /*2dc0*/  FADD.FTZ R19, -R3.reuse, R19 ;  /* 0x0000001303137221 */ /* 0x040fe20000010100 */
[----:B------:R-:W-:Y:S02]  /*2dd0*/  HADD2.F32 R197, -RZ, R185.H1_H1 ;  /* 0x300000b9ffc57230 */ /* 0x000fe40000004100 */
[----:B------:R-:W-:Y:S01]  /*2de0*/  FADD.FTZ R195, -R3, R195 ;  /* 0x000000c303c37221 */ /* 0x000fe20000010100 */
[----:B------:R-:W-:-:S02]  /*2df0*/  HADD2.F32 R185, -RZ, R186.H0_H0 ;  /* 0x200000baffb97230 */ /* 0x000fc40000004100 */
[----:B-----5:R-:W-:Y:S01]  /*2e00*/  FMUL.FTZ R19, R4, R19 ;  /* 0x0000001304137220 */ /* 0x020fe20000410000 */
[----:B------:R-:W-:Y:S02]  /*2e10*/  HADD2.F32 R184, -RZ, R186.H1_H1 ;  /* 0x300000baffb87230 */ /* 0x000fe40000004100 */
[C---:B------:R-:W-:Y:S01]  /*2e20*/  FADD.FTZ R186, -R3.reuse, R197 ;  /* 0x000000c503ba7221 */ /* 0x040fe20000010100 */
[--C-:B------:R-:W-:Y:S02]  /*2e30*/  HADD2.F32 R2, -RZ, R187.reuse.H0_H0 ;  /* 0x200000bbff027230 */ /* 0x100fe40000004100 */
[C---:B------:R-:W-:Y:S01]  /*2e40*/  FADD.FTZ R185, -R3.reuse, R185 ;  /* 0x000000b903b97221 */ /* 0x040fe20000010100 */
[----:B------:R-:W-:Y:S02]  /*2e50*/  HADD2.F32 R193, -RZ, R187.H1_H1 ;  /* 0x300000bbffc17230 */ /* 0x000fe40000004100 */
[C---:B------:R-:W-:Y:S01]  /*2e60*/  FADD.FTZ R187, -R3.reuse, R194 ;  /* 0x000000c203bb7221 */ /* 0x040fe20000010100 */
[C---:B------:R-:W-:Y:S01]  /*2e70*/  FADD.FTZ R184, -R3.reuse, R184 ;  /* 0x000000b803b87221 */ /* 0x040fe20000010100 */
[----:B------:R-:W-:Y:S01]  /*2e80*/  FADD.FTZ R2, -R3, R2 ;  /* 0x0000000203027221 */ /* 0x000fe20000010100 */
[----:B------:R-:W-:-:S02]  /*2e90*/  HADD2.F32 R194, -RZ, R60.H0_H0 ;  /* 0x2000003cffc27230 */ /* 0x000fc40000004100 */
[----:B------:R-:W-:Y:S01]  /*2ea0*/  FADD.FTZ R3, -R3, R193 ;  /* 0x000000c103037221 */ /* 0x000fe20000010100 */
[--C-:B---3--:R-:W-:Y:S02]  /*2eb0*/  HADD2.F32 R193, -RZ, R180.reuse.H0_H0 ;  /* 0x200000b4ffc17230 */ /* 0x108fe40000004100 */
[C---:B------:R-:W-:Y:S01]  /*2ec0*/  FMUL.FTZ R195, R4.reuse, R195 ;  /* 0x000000c304c37220 */ /* 0x040fe20000410000 */
[----:B------:R-:W-:Y:S02]  /*2ed0*/  HADD2.F32 R180, -RZ, R180.H1_H1 ;  /* 0x300000b4ffb47230 */ /* 0x000fe40000004100 */
[C---:B------:R-:W-:Y:S01]  /*2ee0*/  FMUL.FTZ R200, R4.reuse, R186 ;  /* 0x000000ba04c87220 */ /* 0x040fe20000410000 */
[----:B------:R-:W-:Y:S01]  /*2ef0*/  FMUL.FTZ R198, R4, R185 ;  /* 0x000000b904c67220 */ /* 0x000fe20000410000 */
[----:B------:R-:W-:Y:S01]  /*2f00*/  FADD.FTZ R104, R104, R193 ;  /* 0x000000c168687221 */ /* 0x000fe20000010000 */
[-C--:B----4-:R-:W-:Y:S01]  /*2f10*/  FFMA.FTZ R225, R19, R193.reuse, R225 ;  /* 0x000000c113e17223 */ /* 0x090fe200000100e1 */
[----:B------:R-:W-:Y:S01]  /*2f20*/  FMUL.FTZ R238, R194, R193 ;  /* 0x000000c1c2ee7220 */ /* 0x000fe20000410000 */
[----:B------:R-:W-:-:S02]  /*2f30*/  HADD2.F32 R193, -RZ, R60.H1_H1 ;  /* 0x3000003cffc17230 */ /* 0x000fc40000004100 */
[----:B------:R-:W-:Y:S01]  /*2f40*/  FADD.FTZ R105, R105, R180 ;  /* 0x000000b469697221 */ /* 0x000fe20000010000 */
[-C--:B------:R-:W-:Y:S01]  /*2f50*/  FFMA.FTZ R226, R195, R180.reuse, R226 ;  /* 0x000000b4c3e27223 */ /* 0x080fe200000100e2 */
[C---:B------:R-:W-:Y:S01]  /*2f60*/  FMUL.FTZ R194, R4.reuse, R187 ;  /* 0x000000bb04c27220 */ /* 0x040fe20000410000 */
[----:B------:R-:W-:Y:S02]  /*2f70*/  HADD2.F32 R187, -RZ, R61.H0_H0 ;  /* 0x2000003dffbb7230 */ /* 0x000fe40000004100 */
[----:B------:R-:W-:Y:S01]  /*2f80*/  FMUL.FTZ R233, R193, R180 ;  /* 0x000000b4c1e97220 */ /* 0x000fe20000410000 */
[--C-:B------:R-:W-:Y:S02]  /*2f90*/  HADD2.F32 R180, -RZ, R181.reuse.H0_H0 ;  /* 0x200000b5ffb47230 */ /* 0x100fe40000004100 */
[----:B------:R-:W-:Y:S01]  /*2fa0*/  FMUL.FTZ R213, R4, R184 ;  /* 0x000000b804d57220 */ /* 0x000fe20000410000 */
[----:B------:R-:W-:Y:S01]  /*2fb0*/  HADD2.F32 R181, -RZ, R181.H1_H1 ;  /* 0x300000b5ffb57230 */ /* 0x000fe20000004100 */
[----:B------:R0:W-:Y:S01]  /*2fc0*/  STL [R1+0x14], R225 ;  /* 0x000014e101007387 */ /* 0x0001e20000100800 */
[----:B------:R-:W-:Y:S01]  /*2fd0*/  FADD.FTZ R106, R106, R180 ;  /* 0x000000b46a6a7221 */ /* 0x000fe20000010000 */
[-C--:B------:R-:W-:Y:S01]  /*2fe0*/  FFMA.FTZ R227, R194, R180.reuse, R227 ;  /* 0x000000b4c2e37223 */ /* 0x080fe200000100e3 */
[----:B------:R-:W-:Y:S01]  /*2ff0*/  FMUL.FTZ R232, R187, R180 ;  /* 0x000000b4bbe87220 */ /* 0x000fe20000410000 */
[----:B------:R-:W-:-:S02]  /*3000*/  HADD2.F32 R180, -RZ, R61.H1_H1 ;  /* 0x3000003dffb47230 */ /* 0x000fc40000004100 */
[----:B------:R-:W-:Y:S01]  /*3010*/  FADD.FTZ R107, R107, R181 ;  /* 0x000000b56b6b7221 */ /* 0x000fe20000010000 */
[-C--:B------:R-:W-:Y:S01]  /*3020*/  FFMA.FTZ R228, R200, R181.reuse, R228 ;  /* 0x000000b5c8e47223 */ /* 0x080fe200000100e4 */
[----:B------:R-:W-:Y:S01]  /*3030*/  STL [R1+0x18], R226 ;  /* 0x000018e201007387 */ /* 0x000fe20000100800 */
[----:B------:R-:W-:Y:S01]  /*3040*/  FMUL.FTZ R199, R180, R181 ;  /* 0x000000b5b4c77220 */ /* 0x000fe20000410000 */
[----:B------:R-:W-:Y:S02]  /*3050*/  HADD2.F32 R180, -RZ, R182.H0_H0 ;  /* 0x200000b6ffb47230 */ /* 0x000fe40000004100 */
[----:B0-----:R-:W-:Y:S01]  /*3060*/  FMUL.FTZ R225, R4, R2 ;  /* 0x0000000204e17220 */ /* 0x001fe20000410000 */
[----:B------:R-:W-:Y:S01]  /*3070*/  HADD2.F32 R181, -RZ, R62.H0_H0 ;  /* 0x2000003effb57230 */ /* 0x000fe20000004100 */
[----:B------:R0:W-:Y:S01]  /*3080*/  STL [R1+0x1c], R227 ;  /* 0x00001ce301007387 */ /* 0x0001e20000100800 */
[----:B------:R-:W-:Y:S02]  /*3090*/  HADD2.F32 R182, -RZ, R182.H1_H1 ;  /* 0x300000b6ffb67230 */ /* 0x000fe40000004100 */
[----:B------:R-:W-:Y:S01]  /*30a0*/  FADD.FTZ R108, R108, R180 ;  /* 0x000000b46c6c7221 */ /* 0x000fe20000010000 */
[-C--:B------:R-:W-:Y:S01]  /*30b0*/  FFMA.FTZ R76, R198, R180.reuse, R76 ;  /* 0x000000b4c64c7223 */ /* 0x080fe2000001004c */
[----:B------:R-:W-:Y:S01]  /*30c0*/  FMUL.FTZ R197, R181, R180 ;  /* 0x000000b4b5c57220 */ /* 0x000fe20000410000 */
[----:B------:R-:W-:-:S02]  /*30d0*/  HADD2.F32 R180, -RZ, R62.H1_H1 ;  /* 0x3000003effb47230 */ /* 0x000fc40000004100 */
[----:B------:R-:W-:Y:S01]  /*30e0*/  FADD.FTZ R109, R109, R182 ;  /* 0x000000b66d6d7221 */ /* 0x000fe20000010000 */
[-C--:B------:R-:W-:Y:S01]  /*30f0*/  FFMA.FTZ R77, R213, R182.reuse, R77 ;  /* 0x000000b6d54d7223 */ /* 0x080fe2000001004d */
[----:B------:R-:W-:Y:S01]  /*3100*/  FADD.FTZ R181, R219, R238 ;  /* 0x000000eedbb57221 */ /* 0x000fe20000010000 */
[----:B------:R1:W-:Y:S01]  /*3110*/  STL [R1+0x20], R228 ;  /* 0x000020e401007387 */ /* 0x0003e20000100800 */
[----:B------:R-:W-:Y:S01]  /*3120*/  FMUL.FTZ R212, R180, R182 ;  /* 0x000000b6b4d47220 */ /* 0x000fe20000410000 */
[----:B------:R-:W-:Y:S01]  /*3130*/  FFMA.FTZ R182, R19, R238, R218 ;  /* 0x000000ee13b67223 */ /* 0x000fe200000100da */
[----:B------:R-:W-:Y:S01]  /*3140*/  FADD.FTZ R2, R181, R233 ;  /* 0x000000e9b5027221 */ /* 0x000fe20000010000 */
[----:B------:R-:W-:Y:S02]  /*3150*/  HADD2.F32 R180, -RZ, R183.H0_H0 ;  /* 0x200000b7ffb47230 */ /* 0x000fe40000004100 */
[----:B0-----:R-:W-:Y:S01]  /*3160*/  FMUL.FTZ R227, R4, R3 ;  /* 0x0000000304e37220 */ /* 0x001fe20000410000 */
[----:B------:R-:W-:Y:S01]  /*3170*/  FFMA.FTZ R181, R195, R233, R182 ;  /* 0x000000e9c3b57223 */ /* 0x000fe200000100b6 */
[----:B------:R-:W-:Y:S01]  /*3180*/  FADD.FTZ R2, R2, R232 ;  /* 0x000000e802027221 */ /* 0x000fe20000010000 */
[----:B------:R-:W-:-:S02]  /*3190*/  HADD2.F32 R182, -RZ, R63.H0_H0 ;  /* 0x2000003fffb67230 */ /* 0x000fc40000004100 */
[----:B------:R-:W-:Y:S01]  /*31a0*/  FADD.FTZ R110, R110, R180 ;  /* 0x000000b46e6e7221 */ /* 0x000fe20000010000 */
[----:B------:R-:W-:Y:S01]  /*31b0*/  FFMA.FTZ R181, R194, R232, R181 ;  /* 0x000000e8c2b57223 */ /* 0x000fe200000100b5 */
[----:B------:R-:W-:Y:S01]  /*31c0*/  FADD.FTZ R2, R2, R199 ;  /* 0x000000c702027221 */ /* 0x000fe20000010000 */
[-C--:B------:R-:W-:Y:S01]  /*31d0*/  FFMA.FTZ R78, R225, R180.reuse, R78 ;  /* 0x000000b4e14e7223 */ /* 0x080fe2000001004e */
[----:B------:R-:W-:Y:S01]  /*31e0*/  FMUL.FTZ R226, R182, R180 ;  /* 0x000000b4b6e27220 */ /* 0x000fe20000410000 */
[----:B------:R-:W-:Y:S01]  /*31f0*/  FFMA.FTZ R181, R200, R199, R181 ;  /* 0x000000c7c8b57223 */ /* 0x000fe200000100b5 */
[----:B------:R-:W-:Y:S01]  /*3200*/  FADD.FTZ R2, R2, R197 ;  /* 0x000000c502027221 */ /* 0x000fe20000010000 */
[----:B------:R-:W-:Y:S02]  /*3210*/  HADD2.F32 R183, -RZ, R183.H1_H1 ;  /* 0x300000b7ffb77230 */ /* 0x000fe40000004100 */
[----:B------:R-:W-:Y:S01]  /*3220*/  FFMA.FTZ R3, R198, R197, R181 ;  /* 0x000000c5c6037223 */ /* 0x000fe200000100b5 */
[----:B------:R-:W-:-:S02]  /*3230*/  HADD2.F32 R180, -RZ, R63.H1_H1 ;  /* 0x3000003fffb47230 */ /* 0x000fc40000004100 */
[----:B------:R-:W-:Y:S01]  /*3240*/  FADD.FTZ R2, R2, R212 ;  /* 0x000000d402027221 */ /* 0x000fe20000010000 */
[----:B------:R-:W-:Y:S01]  /*3250*/  FADD.FTZ R111, R111, R183 ;  /* 0x000000b76f6f7221 */ /* 0x000fe20000010000 */
[----:B------:R-:W-:Y:S01]  /*3260*/  FFMA.FTZ R3, R213, R212, R3 ;  /* 0x000000d4d5037223 */ /* 0x000fe20000010003 */
[-C--:B------:R-:W-:Y:S01]  /*3270*/  FFMA.FTZ R79, R227, R183.reuse, R79 ;  /* 0x000000b7e34f7223 */ /* 0x080fe2000001004f */
[----:B-1----:R-:W-:Y:S01]  /*3280*/  FMUL.FTZ R228, R180, R183 ;  /* 0x000000b7b4e47220 */ /* 0x002fe20000410000 */
[----:B------:R-:W-:Y:S01]  /*3290*/  FADD.FTZ R2, R2, R226 ;  /* 0x000000e202027221 */ /* 0x000fe20000010000 */
[----:B------:R-:W-:-:S03]  /*32a0*/  FFMA.FTZ R3, R225, R226, R3 ;  /* 0x000000e2e1037223 */ /* 0x000fc60000010003 */
[----:B------:R-:W-:Y:S01]  /*32b0*/  FADD.FTZ R219, R2, R228 ;  /* 0x000000e402db7221 */ /* 0x000fe20000010000 */
[----:B------:R-:W-:Y:S01]  /*32c0*/  FFMA.FTZ R218, R227, R228, R3 ;  /* 0x000000e4e3da7223 */ /* 0x000fe20000010003 */
[----:B------:R-:W-:Y:S06]  /*32d0*/  BRA `(.L_x_2790) ;  /* 0x0000000000947947 */ /* 0x000fec0003800000 */
.L_x_2781:
[----:B------:R-:W2:Y:S01]  /*32e0*/  S2R R180, SR_TID.X ;  /* 0x0000000000b47919 */ /* 0x000ea20000002100 */
[----:B-1----:R-:W-:Y:S01]  /*32f0*/  MOV R2, UR14 ;  /* 0x0000000e00027c02 */ /* 0x002fe20008000f00 */
[----:B------:R-:W-:-:S04]  /*3300*/  UISETP.NE.U32.AND UP0, UPT, UR10, URZ, UPT ;  /* 0x000000ff0a00728c */ /* 0x000fc8000bf05070 */
[----:B------:R1:W-:Y:S01]  /*3310*/  STL [R1+0x4], R2 ;  /* 0x0000040201007387 */ /* 0x0003e20000100800 */
[----:B------:R-:W-:Y:S01]  /*3320*/  UISETP.NE.AND.EX UP0, UPT, UR11, URZ, UPT, UP0 ;  /* 0x000000ff0b00728c */ /* 0x000fe2000bf05300 */
[----:B-1----:R-:W-:-:S05]  /*3330*/  IMAD R2, R6, R2, RZ ;  /* 0x0000000206027224 */ /* 0x002fca00078e02ff */
[----:B------:R-:W-:-:S04]  /*3340*/  SHF.R.S32.HI R3, RZ, 0x1f, R2 ;  /* 0x0000001fff037819 */ /* 0x000fc80000011402 */
[----:B------:R-:W-:Y:S02]  /*3350*/  LEA.HI R3, R3, R2, RZ, 0x3 ;  /* 0x0000000203037211 */ /* 0x000fe400078f18ff */
[----:B--2---:R-:W-:-:S04]  /*3360*/  LOP3.LUT R2, R180, 0x1f, RZ, 0xc0, !PT ;  /* 0x0000001fb4027812 */ /* 0x004fc800078ec0ff */
[----:B------:R-:W-:Y:S01]  /*3370*/  LEA.HI.SX32 R180, R3, R2, 0x1d ;  /* 0x0000000203b47211 */ /* 0x000fe200078feaff */
[----:B------:R3:W-:Y:S04]  /*3380*/  STL [R1+0x8], R2 ;  /* 0x0000080201007387 */ /* 0x0007e80000100800 */
[----:B------:R3:W-:Y:S01]  /*3390*/  STL [R1+0xc], R180 ;  /* 0x00000cb401007387 */ /* 0x0007e20000100800 */
[----:B------:R-:W-:Y:S05]  /*33a0*/  BRA.U !UP0, `(.L_x_2790) ;  /* 0x0000000108607547 */ /* 0x000fea000b800000 */
[C---:B------:R-:W-:Y:S02]  /*33b0*/  ISETP.GE.U32.AND P0, PT, R7.reuse, 0x20, PT ;  /* 0x000000200700780c */ /* 0x040fe40003f06070 */
[C---:B------:R-:W-:Y:S02]  /*33c0*/  ISETP.GE.U32.AND P2, PT, R7.reuse, 0x40, PT ;  /* 0x000000400700780c */ /* 0x040fe40003f46070 */
[----:B------:R-:W-:-:S09]  /*33d0*/  ISETP.GE.U32.AND P3, PT, R7, 0x60, PT ;  /* 0x000000600700780c */ /* 0x000fd20003f66070 */
[----:B---3--:R-:W1:Y:S08]  /*33e0*/  @P0 LDC.64 R2, c[0x0][0x438] ;  /* 0x00010e00ff020b82 */ /* 0x008e700000000a00 */
[----:B------:R-:W2:Y:S08]  /*33f0*/  @P2 LDC.64 R184, c[0x0][0x438] ;  /* 0x00010e00ffb82b82 */ /* 0x000eb00000000a00 */
[----:B------:R-:W3:Y:S01]  /*3400*/  @P3 LDC.64 R182, c[0x0][0x438] ;  /* 0x00010e00ffb63b82 */ /* 0x000ee20000000a00 */
[C---:B-1----:R-:W-:Y:S01]  /*3410*/  @P0 IMAD.WIDE.U32 R2, R180.reuse, 0x10, R2 ;  /* 0x00000010b4020825 */ /* 0x042fe200078e0002 */
[----:B------:R-:W-:-:S04]  /*3420*/  @P0 IADD3 R180, PT, PT, R180, 0x20, RZ ;  /* 0x00000020b4b40810 */ /* 0x000fc80007ffe0ff */
[----:B------:R2:W5:Y:S01]  /*3430*/  @P0 LDG.E.128 R152, desc[UR6][R2.64] ;  /* 0x0000000602980981 */ /* 0x000562000c1e1d00 */
[----:B------:R-:W-:Y:S01]  /*3440*/  ISETP.GE.U32.AND P0, PT, R7, 0x80, PT ;  /* 0x000000800700780c */ /* 0x000fe20003f06070 */
[C---:B--2---:R-:W-:Y:S01]  /*3450*/  @P2 IMAD.WIDE.U32 R2, R180.reuse, 0x10, R184 ;  /* 0x00000010b4022825 */ /* 0x044fe200078e00b8 */
[----:B------:R-:W-:-:S04]  /*3460*/  @P2 IADD3 R180, PT, PT, R180, 0x20, RZ ;  /* 0x00000020b4b42810 */ /* 0x000fc80007ffe0ff */
[----:B------:R3:W5:Y:S01]  /*3470*/  @P2 LDG.E.128 R24, desc[UR6][R2.64] ;  /* 0x0000000602182981 */ /* 0x000762000c1e1d00 */
[----:B------:R-:W-:Y:S01]  /*3480*/  ISETP.GE.U32.AND P2, PT, R7, 0xa0, PT ;  /* 0x000000a00700780c */ /* 0x000fe20003f46070 */
[----:B---3--:R-:W-:-:S05]  /*3490*/  @P3 IMAD.WIDE.U32 R2, R180, 0x10, R182 ;  /* 0x00000010b4023825 */ /* 0x008fca00078e00b6 */
[----:B------:R-:W1:Y:S01]  /*34a0*/  @P0 LDC.64 R182, c[0x0][0x438] ;  /* 0x00010e00ffb60b82 */ /* 0x000e620000000a00 */
[----:B------:R2:W5:Y:S01]  /*34b0*/  @P3 LDG.E.128 R168, desc[UR6][R2.64] ;  /* 0x0000000602a83981 */ /* 0x000562000c1e1d00 */
[----:B------:R-:W-:-:S06]  /*34c0*/  @P3 IADD3 R180, PT, PT, R180, 0x20, RZ ;  /* 0x00000020b4b43810 */ /* 0x000fcc0007ffe0ff */
[----:B--2---:R-:W2:Y:S01]  /*34d0*/  @P2 LDC.64 R2, c[0x0][0x438] ;  /* 0x00010e00ff022b82 */ /* 0x004ea20000000a00 */
[C---:B-1----:R-:W-:Y:S01]  /*34e0*/  @P0 IMAD.WIDE.U32 R182, R180.reuse, 0x10, R182 ;  /* 0x00000010b4b60825 */ /* 0x042fe200078e00b6 */
[----:B------:R-:W-:-:S04]  /*34f0*/  @P0 IADD3 R180, PT, PT, R180, 0x20, RZ ;  /* 0x00000020b4b40810 */ /* 0x000fc80007ffe0ff */
[----:B------:R4:W5:Y:S01]  /*3500*/  @P0 LDG.E.128 R172, desc[UR6][R182.64] ;  /* 0x00000006b6ac0981 */ /* 0x000962000c1e1d00 */
[----:B--2---:R-:W-:-:S05]  /*3510*/  @P2 IMAD.WIDE.U32 R2, R180, 0x10, R2 ;  /* 0x00000010b4022825 */ /* 0x004fca00078e0002 */
[----:B------:R4:W5:Y:S02]  /*3520*/  @P2 LDG.E.128 R176, desc[UR6][R2.64] ;  /* 0x0000000602b02981 */ /* 0x000964000c1e1d00 */
.L_x_2790:
[----:B------:R-:W-:Y:S05]  /*3530*/  BSYNC.RECONVERGENT B1 ;  /* 0x0000000000017941 */ /* 0x000fea0003800200 */
.L_x_2780:
[----:B--2---:R-:W2:Y:S01]  /*3540*/  LDL R187, [R1+0x10] ;  /* 0x0000100001bb7983 */ /* 0x004ea20000100800 */
[----:B------:R-:W-:Y:S01]  /*3550*/  UMOV UR4, 0xffffffff ;  /* 0xffffffff00047882 */ /* 0x000fe20000000000 */
[----:B--2---:R-:W-:Y:S02]  /*3560*/  ISETP.GE.AND P2, PT, R187, 0x1, PT ;  /* 0x00000001bb00780c */ /* 0x004fe40003f46270 */
[----:B------:R-:W-:Y:S11]  /*3570*/  BRA.DIV UR4, `(.L_x_2791) ;  /* 0x000000b204387947 */ /* 0x000ff6000b800000 */
[----:B---34-:R-:W2:Y:S02]  /*3580*/  SHFL.BFLY PT, R2, R219, 0x1, 0x1f ;  /* 0x0c201f00db027f89 */ /* 0x018ea400000e0000 */
        /* <DEDUP_REMOVED lines=14> */
[----:B-1----:R1:W3:Y:S01]  /*3670*/  SHFL.BFLY PT, R185, R182, 0x10, 0x1f ;  /* 0x0e001f00b6b97f89 */ /* 0x0022e200000e0000 */
[----:B--2---:R-:W-:-:S05]  /*3680*/  FADD.FTZ R183, R183, R2 ;  /* 0x00000002b7b77221 */ /* 0x004fca0000010000 */
[----:B---3--:R1:W2:Y:S02]  /*3690*/  SHFL.BFLY PT, R2, R183, 0x10, 0x1f ;  /* 0x0e001f00b7027f89 */ /* 0x0082a400000e0000 */
.L_x_2937:
[----:B------:R-:W3:Y:S04]  /*36a0*/  LDL R181, [R1+0x4] ;  /* 0x0000040001b57983 */ /* 0x000ee80000100800 */
[----:B------:R-:W4:Y:S04]  /*36b0*/  LDL R186, [R1+0x8] ;  /* 0x0000080001ba7983 */ /* 0x000f280000100800 */
[----:B------:R-:W4:Y:S01]  /*36c0*/  LDL.LU R184, [R1+0xc] ;  /* 0x00000c0001b87983 */ /* 0x000f220000300800 */
[----:B------:R-:W-:Y:S01]  /*36d0*/  @P2 IADD3 R180, PT, PT, R187, -0x1, RZ ;  /* 0xffffffffbbb42810 */ /* 0x000fe20007ffe0ff */
[----:B------:R-:W-:Y:S01]  /*36e0*/  FADD.FTZ R3, R182, R185 ;  /* 0x000000b9b6037221 */ /* 0x000fe20000010000 */
[----:B------:R-:W-:Y:S01]  /*36f0*/  ISETP.GE.U32.AND P3, PT, R7, 0x20, PT ;  /* 0x000000200700780c */ /* 0x000fe20003f66070 */
[----:B--2---:R-:W-:Y:S01]  /*3700*/  FADD.FTZ R2, R183, R2 ;  /* 0x00000002b7027221 */ /* 0x004fe20000010000 */
[----:B------:R-:W-:Y:S01]  /*3710*/  ISETP.NE.AND P0, PT, RZ, UR8, PT ;  /* 0x00000008ff007c0c */ /* 0x000fe2000bf05270 */
[----:B------:R-:W-:Y:S01]  /*3720*/  FMUL.FTZ R3, R3, UR9 ;  /* 0x0000000903037c20 */ /* 0x000fe20008410000 */
[----:B------:R-:W-:Y:S01]  /*3730*/  BSSY.RECONVERGENT B1, `(.L_x_2792) ;  /* 0x00001cd000017945 */ /* 0x000fe20003800200 */
[----:B-1----:R-:W-:-:S03]  /*3740*/  FMUL.FTZ R182, R2, UR9 ;  /* 0x0000000902b67c20 */ /* 0x002fc60008410000 */
[----:B------:R-:W-:Y:S01]  /*3750*/  FSEL R183, R3, RZ, !P0 ;  /* 0x000000ff03b77208 */ /* 0x000fe20004000000 */
[----:B---3--:R-:W-:-:S05]  /*3760*/  @P2 IMAD R180, R180, R181, RZ ;  /* 0x000000b5b4b42224 */ /* 0x008fca00078e02ff */
[----:B------:R-:W-:-:S04]  /*3770*/  @P2 SHF.R.S32.HI R181, RZ, 0x1f, R180 ;  /* 0x0000001fffb52819 */ /* 0x000fc800000114b4 */
[----:B------:R-:W-:Y:S01]  /*3780*/  @P2 LEA.HI R181, R181, R180, RZ, 0x3 ;  /* 0x000000b4b5b52211 */ /* 0x000fe200078f18ff */
[----:B------:R-:W-:-:S03]  /*3790*/  HFMA2 R180, -RZ, RZ, 0, 0 ;  /* 0x00000000ffb47431 */ /* 0x000fc600000001ff */
[----:B----4-:R-:W-:Y:S02]  /*37a0*/  @P2 LEA.HI.SX32 R180, R181, R186, 0x1d ;  /* 0x000000bab5b42211 */ /* 0x010fe400078feaff */
[----:B------:R-:W-:Y:S01]  /*37b0*/  MOV R181, R184 ;  /* 0x000000b800b57202 */ /* 0x000fe20000000f00 */
[----:B------:R-:W-:Y:S06]  /*37c0*/  @!P3 BRA `(.L_x_2793) ;  /* 0x0000001c000cb947 */ /* 0x000fec0003800000 */
[----:B------:R-:W-:Y:S04]  /*37d0*/  BSSY.RECONVERGENT B2, `(.L_x_2794) ;  /* 0x0000005000027945 */ /* 0x000fe80003800200 */
[----:B------:R-:W-:Y:S05]  /*37e0*/  @!P2 BRA `(.L_x_2795) ;  /* 0x00000000000ca947 */ /* 0x000fea0003800000 */
[----:B------:R-:W1:Y:S02]  /*37f0*/  LDC.64 R2, c[0x0][0x390] ;  /* 0x0000e400ff027b82 */ /* 0x000e640000000a00 */
[----:B-1----:R-:W-:-:S05]  /*3800*/  IMAD.WIDE.U32 R2, R180, 0x10, R2 ;  /* 0x00000010b4027825 */ /* 0x002fca00078e0002 */
[----:B------:R1:W5:Y:S02]  /*3810*/  LDG.E.128 R164, desc[UR6][R2.64] ;  /* 0x0000000602a47981 */ /* 0x000364000c1e1d00 */
.L_x_2795:
[----:B------:R-:W-:Y:S05]  /*3820*/  BSYNC.RECONVERGENT B2 ;  /* 0x0000000000027941 */ /* 0x000fea0003800200 */
.L_x_2794:
[----:B------:R-:W-:Y:S01]  /*3830*/  UISETP.NE.U32.AND UP0, UPT, UR10, URZ, UPT ;  /* 0x000000ff0a00728c */ /* 0x000fe2000bf05070 */
[----:B------:R-:W-:Y:S03]  /*3840*/  BSSY.RECONVERGENT B2, `(.L_x_2796) ;  /* 0x00001b1000027945 */ /* 0x000fe60003800200 */
[----:B------:R-:W-:-:S09]  /*3850*/  UISETP.NE.AND.EX UP0, UPT, UR11, URZ, UPT, UP0 ;  /* 0x000000ff0b00728c */ /* 0x000fd2000bf05300 */
[----:B------:R-:W-:Y:S05]  /*3860*/  BRA.U UP0, `(.L_x_2797) ;  /* 0x0000000d00887547 */ /* 0x000fea000b800000 */
[----:B-1----:R-:W-:Y:S02]  /*3870*/  MOV R2, UR20 ;  /* 0x0000001400027c02 */ /* 0x002fe40008000f00 */
[----:B------:R-:W-:Y:S02]  /*3880*/  MOV R3, UR21 ;  /* 0x0000001500037c02 */ /* 0x000fe40008000f00 */
[----:B------:R-:W-:-:S04]  /*3890*/  ISETP.NE.U32.AND P0, PT, R2, RZ, PT ;  /* 0x000000ff0200720c */ /* 0x000fc80003f05070 */
[----:B------:R-:W-:-:S13]  /*38a0*/  ISETP.NE.AND.EX P0, PT, R3, RZ, PT, P0 ;  /* 0x000000ff0300720c */ /* 0x000fda0003f05300 */
[----:B------:R-:W-:Y:S05]  /*38b0*/  @P0 BRA `(.L_x_2798) ;  /* 0x0000000400dc0947 */ /* 0x000fea0003800000 */
[----:B------:R-:W-:Y:S04]  /*38c0*/  BSSY.RECONVERGENT B3, `(.L_x_2799) ;  /* 0x000000e000037945 */ /* 0x000fe80003800200 */
[----:B------:R-:W-:Y:S05]  /*38d0*/  @!P2 BRA `(.L_x_2800) ;  /* 0x000000000030a947 */ /* 0x000fea0003800000 */
[----:B------:R-:W-:Y:S01]  /*38e0*/  FFMA.FTZ R184, R0, R182, R183 ;  /* 0x000000b600b87223 */ /* 0x000fe200000100b7 */
[----:B------:R-:W-:Y:S01]  /*38f0*/  ISETP.GT.AND P0, PT, R5, RZ, PT ;  /* 0x000000ff0500720c */ /* 0x000fe20003f04270 */
[----:B-----5:R-:W-:Y:S02]  /*3900*/  HADD2.F32 R185, -RZ, R164.H0_H0 ;  /* 0x200000a4ffb97230 */ /* 0x020fe40000004100 */
[----:B------:R-:W-:-:S04]  /*3910*/  FADD.FTZ R184, R231, -R184 ;  /* 0x800000b8e7b87221 */ /* 0x000fc80000010000 */
[----:B------:R-:W-:-:S05]  /*3920*/  FMUL.FTZ R184, R4, R184 ;  /* 0x000000b804b87220 */ /* 0x000fca0000410000 */
[----:B------:R-:W-:-:S05]  /*3930*/  FSEL R184, R184, RZ, P0 ;  /* 0x000000ffb8b87208 */ /* 0x000fca0000000000 */
[----:B------:R-:W-:-:S04]  /*3940*/  FMUL.FTZ R184, R184, UR12 ;  /* 0x0000000cb8b87c20 */ /* 0x000fc80008410000 */
[----:B------:R-:W-:Y:S01]  /*3950*/  FFMA.FTZ R112, R184, R185, R112 ;  /* 0x000000b9b8707223 */ /* 0x000fe20000010070 */
[----:B------:R-:W-:-:S05]  /*3960*/  HADD2.F32 R185, -RZ, R32.H0_H0 ;  /* 0x20000020ffb97230 */ /* 0x000fca0000004100 */
[----:B------:R-:W-:-:S05]  /*3970*/  FMUL.FTZ R184, R184, R185 ;  /* 0x000000b9b8b87220 */ /* 0x000fca0000410000 */
[----:B------:R-:W-:-:S04]  /*3980*/  F2FP.F16.F32.PACK_AB R184, RZ, R184 ;  /* 0x000000b8ffb8723e */ /* 0x000fc800000000ff */
[----:B------:R-:W-:-:S07]  /*3990*/  PRMT R156, R184, 0x7610, R156 ;  /* 0x00007610b89c7816 */ /* 0x000fce000000009c */
.L_x_2800:
[----:B------:R-:W-:Y:S05]  /*39a0*/  BSYNC.RECONVERGENT B3 ;  /* 0x0000000000037941 */ /* 0x000fea0003800200 */
.L_x_2799:
[----:B------:R-:W-:Y:S04]  /*39b0*/  BSSY.RECONVERGENT B3, `(.L_x_2801) ;  /* 0x000000e000037945 */ /* 0x000fe80003800200 */
[----:B------:R-:W-:Y:S05]  /*39c0*/  @!P2 BRA `(.L_x_2802) ;  /* 0x000000000030a947 */ /* 0x000fea0003800000 */
[----:B------:R-:W-:Y:S01]  /*39d0*/  FFMA.FTZ R184, R14, R182, R183 ;  /* 0x000000b60eb87223 */ /* 0x000fe200000100b7 */
[----:B------:R-:W-:Y:S01]  /*39e0*/  ISETP.GT.AND P0, PT, R5, RZ, PT ;  /* 0x000000ff0500720c */ /* 0x000fe20003f04270 */
[----:B-----5:R-:W-:Y:S02]  /*39f0*/  HADD2.F32 R185, -RZ, R164.H1_H1 ;  /* 0x300000a4ffb97230 */ /* 0x020fe40000004100 */
[----:B------:R-:W-:-:S04]  /*3a00*/  FADD.FTZ R184, R250, -R184 ;  /* 0x800000b8fab87221 */ /* 0x000fc80000010000 */
[----:B------:R-:W-:-:S05]  /*3a10*/  FMUL.FTZ R184, R4, R184 ;  /* 0x000000b804b87220 */ /* 0x000fca0000410000 */
[----:B------:R-:W-:-:S05]  /*3a20*/  FSEL R184, R184, RZ, P0 ;  /* 0x000000ffb8b87208 */ /* 0x000fca0000000000 */
[----:B------:R-:W-:-:S04]  /*3a30*/  FMUL.FTZ R184, R184, UR12 ;  /* 0x0000000cb8b87c20 */ /* 0x000fc80008410000 */
[----:B------:R-:W-:Y:S01]  /*3a40*/  FFMA.FTZ R113, R184, R185, R113 ;  /* 0x000000b9b8717223 */ /* 0x000fe20000010071 */
[----:B------:R-:W-:-:S05]  /*3a50*/  HADD2.F32 R185, -RZ, R32.H1_H1 ;  /* 0x30000020ffb97230 */ /* 0x000fca0000004100 */
[----:B------:R-:W-:-:S05]  /*3a60*/  FMUL.FTZ R184, R184, R185 ;  /* 0x000000b9b8b87220 */ /* 0x000fca0000410000 */
[----:B------:R-:W-:-:S04]  /*3a70*/  F2FP.F16.F32.PACK_AB R184, RZ, R184 ;  /* 0x000000b8ffb8723e */ /* 0x000fc800000000ff */
[----:B------:R-:W-:-:S07]  /*3a80*/  PRMT R156, R156, 0x5410, R184 ;  /* 0x000054109c9c7816 */ /* 0x000fce00000000b8 */
.L_x_2802:
[----:B------:R-:W-:Y:S05]  /*3a90*/  BSYNC.RECONVERGENT B3 ;  /* 0x0000000000037941 */ /* 0x000fea0003800200 */
.L_x_2801:
        /* <DEDUP_REMOVED lines=14> */
.L_x_2804:
[----:B------:R-:W-:Y:S05]  /*3b80*/  BSYNC.RECONVERGENT B3 ;  /* 0x0000000000037941 */ /* 0x000fea0003800200 */
.L_x_2803:
        /* <DEDUP_REMOVED lines=14> */
.L_x_2806:
[----:B------:R-:W-:Y:S05]  /*3c70*/  BSYNC.RECONVERGENT B3 ;  /* 0x0000000000037941 */ /* 0x000fea0003800200 */
.L_x_2805:
        /* <DEDUP_REMOVED lines=14> */
.L_x_2808:
[----:B------:R-:W-:Y:S05]  /*3d60*/  BSYNC.RECONVERGENT B3 ;  /* 0x0000000000037941 */ /* 0x000fea0003800200 */
.L_x_2807:
        /* <DEDUP_REMOVED lines=14> */
.L_x_2810:
[----:B------:R-:W-:Y:S05]  /*3e50*/  BSYNC.RECONVERGENT B3 ;  /* 0x0000000000037941 */ /* 0x000fea0003800200 */
.L_x_2809:
        /* <DEDUP_REMOVED lines=14> */
.L_x_2812:
[----:B------:R-:W-:Y:S05]  /*3f40*/  BSYNC.RECONVERGENT B3 ;  /* 0x0000000000037941 */ /* 0x000fea0003800200 */
.L_x_2811:
        /* <DEDUP_REMOVED lines=12> */
[----:B------:R-:W-:Y:S01]  /*4010*/  PRMT R159, R159, 0x5410, R184 ;  /* 0x000054109f9f7816 */ /* 0x000fe200000000b8 */
[----:B------:R-:W-:Y:S06]  /*4020*/  BRA `(.L_x_2813) ;  /* 0x0000001000c87947 */ /* 0x000fec0003800000 */
.L_x_2798:
[----:B------:R-:W1:Y:S01]  /*4030*/  @P2 LDC R162, c[0x0][0x40c] ;  /* 0x00010300ffa22b82 */ /* 0x000e620000000800 */
[-CC-:B------:R-:W-:Y:S01]  /*4040*/  FFMA.FTZ R160, R0, R182.reuse, R183.reuse ;  /* 0x000000b600a07223 */ /* 0x180fe200000100b7 */
[----:B------:R-:W-:Y:S01]  /*4050*/  ISETP.GT.AND P0, PT, R5, RZ, PT ;  /* 0x000000ff0500720c */ /* 0x000fe20003f04270 */
[----:B------:R-:W-:Y:S01]  /*4060*/  FFMA.FTZ R163, R14, R182, R183 ;  /* 0x000000b60ea37223 */ /* 0x000fe200000100b7 */
[----:B-----5:R-:W-:Y:S02]  /*4070*/  @P2 HADD2.F32 R161, -RZ, R164.H0_H0 ;  /* 0x200000a4ffa12230 */ /* 0x020fe40000004100 */
[----:B------:R-:W-:Y:S01]  /*4080*/  FADD.FTZ R160, R231, -R160 ;  /* 0x800000a0e7a07221 */ /* 0x000fe20000010000 */
[----:B------:R-:W-:Y:S02]  /*4090*/  @P2 HADD2.F32 R185, -RZ, R32.H0_H0 ;  /* 0x20000020ffb92230 */ /* 0x000fe40000004100 */
[----:B------:R-:W-:Y:S01]  /*40a0*/  FADD.FTZ R163, R250, -R163 ;  /* 0x800000a3faa37221 */ /* 0x000fe20000010000 */
[----:B------:R-:W2:Y:S01]  /*40b0*/  @P2 LDC R184, c[0x0][0x40c] ;  /* 0x00010300ffb82b82 */ /* 0x000ea20000000800 */
[----:B------:R-:W-:Y:S01]  /*40c0*/  FMUL.FTZ R160, R4, R160 ;  /* 0x000000a004a07220 */ /* 0x000fe20000410000 */
[----:B------:R-:W-:-:S02]  /*40d0*/  @P2 HADD2.F32 R187, -RZ, R166.H1_H1 ;  /* 0x300000a6ffbb2230 */ /* 0x000fc40000004100 */
[----:B------:R-:W-:Y:S02]  /*40e0*/  FMUL.FTZ R163, R4, R163 ;  /* 0x000000a304a37220 */ /* 0x000fe40000410000 */
[----:B------:R-:W-:-:S03]  /*40f0*/  FSEL R160, R160, RZ, P0 ;  /* 0x000000ffa0a07208 */ /* 0x000fc60000000000 */
[----:B------:R-:W-:Y:S01]  /*4100*/  FSEL R163, R163, RZ, P0 ;  /* 0x000000ffa3a37208 */ /* 0x000fe20000000000 */
[----:B------:R-:W3:Y:S01]  /*4110*/  @P2 LDC R186, c[0x0][0x40c] ;  /* 0x00010300ffba2b82 */ /* 0x000ee20000000800 */
[-C--:B-1----:R-:W-:Y:S02]  /*4120*/  @P2 FMUL.FTZ R162, R162, R160.reuse ;  /* 0x000000a0a2a22220 */ /* 0x082fe40000410000 */
[----:B------:R-:W-:Y:S02]  /*4130*/  F2FP.F16.F32.PACK_AB R160, R163, R160 ;  /* 0x000000a0a3a0723e */ /* 0x000fe400000000ff */
[-C--:B------:R-:W-:Y:S01]  /*4140*/  @P2 FFMA.FTZ R112, R161, R162.reuse, R112 ;  /* 0x000000a2a1702223 */ /* 0x080fe20000010070 */
[----:B------:R-:W-:Y:S02]  /*4150*/  @P2 FMUL.FTZ R162, R185, R162 ;  /* 0x000000a2b9a22220 */ /* 0x000fe40000410000 */
[----:B------:R-:W1:Y:S01]  /*4160*/  @P2 LDC R161, c[0x0][0x40c] ;  /* 0x00010300ffa12b82 */ /* 0x000e620000000800 */
[----:B------:R-:W-:-:S02]  /*4170*/  FFMA.FTZ R185, R18, R182, R183 ;  /* 0x000000b612b97223 */ /* 0x000fc400000100b7 */
[----:B------:R-:W-:Y:S02]  /*4180*/  @P2 F2FP.F16.F32.PACK_AB R162, RZ, R162 ;  /* 0x000000a2ffa2223e */ /* 0x000fe400000000ff */
[----:B------:R-:W-:Y:S02]  /*4190*/  FADD.FTZ R185, R246, -R185 ;  /* 0x800000b9f6b97221 */ /* 0x000fe40000010000 */
[----:B------:R-:W-:Y:S01]  /*41a0*/  @P2 PRMT R156, R162, 0x7610, R156 ;  /* 0x00007610a29c2816 */ /* 0x000fe2000000009c */
[----:B--2---:R-:W-:Y:S01]  /*41b0*/  @P2 FMUL.FTZ R162, R184, R163 ;  /* 0x000000a3b8a22220 */ /* 0x004fe20000410000 */
[----:B------:R-:W-:Y:S02]  /*41c0*/  @P2 HADD2.F32 R184, -RZ, R164.H1_H1 ;  /* 0x300000a4ffb82230 */ /* 0x000fe40000004100 */
[----:B------:R-:W-:-:S03]  /*41d0*/  FMUL.FTZ R185, R4, R185 ;  /* 0x000000b904b97220 */ /* 0x000fc60000410000 */
[----:B------:R-:W-:Y:S02]  /*41e0*/  @P2 FFMA.FTZ R113, R184, R162, R113 ;  /* 0x000000a2b8712223 */ /* 0x000fe40000010071 */
[----:B------:R-:W-:Y:S01]  /*41f0*/  FSEL R184, R185, RZ, P0 ;  /* 0x000000ffb9b87208 */ /* 0x000fe20000000000 */
[----:B------:R-:W-:-:S05]  /*4200*/  @P2 HADD2.F32 R185, -RZ, R32.H1_H1 ;  /* 0x30000020ffb92230 */ /* 0x000fca0000004100 */
[----:B------:R-:W-:Y:S01]  /*4210*/  @P2 FMUL.FTZ R162, R185, R162 ;  /* 0x000000a2b9a22220 */ /* 0x000fe20000410000 */
[----:B------:R-:W-:Y:S02]  /*4220*/  @P2 HADD2.F32 R185, -RZ, R165.H0_H0 ;  /* 0x200000a5ffb92230 */ /* 0x000fe40000004100 */
[----:B-1----:R-:W-:Y:S02]  /*4230*/  @P2 FMUL.FTZ R161, R161, R184 ;  /* 0x000000b8a1a12220 */ /* 0x002fe40000410000 */
[----:B------:R-:W-:Y:S02]  /*4240*/  @P2 F2FP.F16.F32.PACK_AB R162, RZ, R162 ;  /* 0x000000a2ffa2223e */ /* 0x000fe400000000ff */
[----:B------:R-:W-:Y:S01]  /*4250*/  @P2 FFMA.FTZ R114, R185, R161, R114 ;  /* 0x000000a1b9722223 */ /* 0x000fe20000010072 */
[----:B------:R-:W-:Y:S01]  /*4260*/  @P2 HADD2.F32 R185, -RZ, R33.H0_H0 ;  /* 0x20000021ffb92230 */ /* 0x000fe20000004100 */
[----:B------:R-:W-:-:S04]  /*4270*/  @P2 PRMT R156, R156, 0x5410, R162 ;  /* 0x000054109c9c2816 */ /* 0x000fc800000000a2 */
[----:B------:R-:W-:-:S05]  /*4280*/  @P2 FMUL.FTZ R161, R185, R161 ;  /* 0x000000a1b9a12220 */ /* 0x000fca0000410000 */
[----:B------:R-:W-:Y:S01]  /*4290*/  @P2 F2FP.F16.F32.PACK_AB R185, RZ, R161 ;  /* 0x000000a1ffb9223e */ /* 0x000fe200000000ff */
[----:B------:R-:W-:-:S03]  /*42a0*/  FFMA.FTZ R161, R192, R182, R183 ;  /* 0x000000b6c0a17223 */ /* 0x000fc600000100b7 */
[----:B------:R-:W-:Y:S01]  /*42b0*/  @P2 PRMT R157, R185, 0x7610, R157 ;  /* 0x00007610b99d2816 */ /* 0x000fe2000000009d */
[----:B------:R-:W-:Y:S01]  /*42c0*/  FADD.FTZ R161, R242, -R161 ;  /* 0x800000a1f2a17221 */ /* 0x000fe20000010000 */
[----:B------:R-:W-:-:S03]  /*42d0*/  @P2 HADD2.F32 R185, -RZ, R165.H1_H1 ;  /* 0x300000a5ffb92230 */ /* 0x000fc60000004100 */
[----:B------:R-:W-:-:S05]  /*42e0*/  FMUL.FTZ R161, R4, R161 ;  /* 0x000000a104a17220 */ /* 0x000fca0000410000 */
[----:B------:R-:W-:-:S05]  /*42f0*/  FSEL R161, R161, RZ, P0 ;  /* 0x000000ffa1a17208 */ /* 0x000fca0000000000 */
[----:B---3--:R-:W-:Y:S01]  /*4300*/  @P2 FMUL.FTZ R162, R186, R161 ;  /* 0x000000a1baa22220 */ /* 0x008fe20000410000 */
[----:B------:R-:W-:Y:S01]  /*4310*/  @P2 HADD2.F32 R186, -RZ, R166.H0_H0 ;  /* 0x200000a6ffba2230 */ /* 0x000fe20000004100 */
[----:B------:R-:W-:Y:S01]  /*4320*/  F2FP.F16.F32.PACK_AB R161, R161, R184 ;  /* 0x000000b8a1a1723e */ /* 0x000fe200000000ff */
[----:B------:R-:W-:Y:S01]  /*4330*/  FFMA.FTZ R184, R217, R182, R183 ;  /* 0x000000b6d9b87223 */ /* 0x000fe200000100b7 */
[----:B------:R-:W-:Y:S01]  /*4340*/  @P2 FFMA.FTZ R115, R185, R162, R115 ;  /* 0x000000a2b9732223 */ /* 0x000fe20000010073 */
[----:B------:R-:W-:Y:S02]  /*4350*/  @P2 HADD2.F32 R185, -RZ, R33.H1_H1 ;  /* 0x30000021ffb92230 */ /* 0x000fe40000004100 */
[----:B------:R-:W-:-:S03]  /*4360*/  FADD.FTZ R184, R216, -R184 ;  /* 0x800000b8d8b87221 */ /* 0x000fc60000010000 */
[----:B------:R-:W-:Y:S01]  /*4370*/  @P2 FMUL.FTZ R162, R185, R162 ;  /* 0x000000a2b9a22220 */ /* 0x000fe20000410000 */
[----:B------:R-:W-:Y:S01]  /*4380*/  FMUL.FTZ R184, R4, R184 ;  /* 0x000000b804b87220 */ /* 0x000fe20000410000 */
[----:B------:R-:W1:Y:S03]  /*4390*/  @P2 LDC R185, c[0x0][0x40c] ;  /* 0x00010300ffb92b82 */ /* 0x000e660000000800 */
[----:B------:R-:W-:Y:S02]  /*43a0*/  @P2 F2FP.F16.F32.PACK_AB R162, RZ, R162 ;  /* 0x000000a2ffa2223e */ /* 0x000fe400000000ff */
[----:B------:R-:W-:Y:S02]  /*43b0*/  FSEL R184, R184, RZ, P0 ;  /* 0x000000ffb8b87208 */ /* 0x000fe40000000000 */
[----:B------:R-:W-:Y:S01]  /*43c0*/  @P2 PRMT R157, R157, 0x5410, R162 ;  /* 0x000054109d9d2816 */ /* 0x000fe200000000a2 */
[----:B------:R-:W-:-:S04]  /*43d0*/  FFMA.FTZ R162, R196, R182, R183 ;  /* 0x000000b6c4a27223 */ /* 0x000fc800000100b7 */
[----:B------:R-:W-:-:S04]  /*43e0*/  FADD.FTZ R162, R237, -R162 ;  /* 0x800000a2eda27221 */ /* 0x000fc80000010000 */
[----:B------:R-:W-:-:S05]  /*43f0*/  FMUL.FTZ R162, R4, R162 ;  /* 0x000000a204a27220 */ /* 0x000fca0000410000 */
[----:B------:R-:W-:-:S05]  /*4400*/  FSEL R162, R162, RZ, P0 ;  /* 0x000000ffa2a27208 */ /* 0x000fca0000000000 */
[----:B-1----:R-:W-:-:S04]  /*4410*/  @P2 FMUL.FTZ R185, R185, R162 ;  /* 0x000000a2b9b92220 */ /* 0x002fc80000410000 */
[----:B------:R-:W-:Y:S01]  /*4420*/  @P2 FFMA.FTZ R116, R186, R185, R116 ;  /* 0x000000b9ba742223 */ /* 0x000fe20000010074 */
[----:B------:R-:W-:-:S05]  /*4430*/  @P2 HADD2.F32 R186, -RZ, R34.H0_H0 ;  /* 0x20000022ffba2230 */ /* 0x000fca0000004100 */
[----:B------:R-:W-:Y:S02]  /*4440*/  @P2 FMUL.FTZ R185, R186, R185 ;  /* 0x000000b9bab92220 */ /* 0x000fe40000410000 */
[----:B------:R-:W1:Y:S03]  /*4450*/  @P2 LDC R186, c[0x0][0x40c] ;  /* 0x00010300ffba2b82 */ /* 0x000e660000000800 */
[----:B------:R-:W-:-:S04]  /*4460*/  @P2 F2FP.F16.F32.PACK_AB R185, RZ, R185 ;  /* 0x000000b9ffb9223e */ /* 0x000fc800000000ff */
[----:B------:R-:W-:Y:S01]  /*4470*/  @P2 PRMT R158, R185, 0x7610, R158 ;  /* 0x00007610b99e2816 */ /* 0x000fe2000000009e */
[----:B------:R-:W-:-:S04]  /*4480*/  FFMA.FTZ R185, R211, R182, R183 ;  /* 0x000000b6d3b97223 */ /* 0x000fc800000100b7 */
[----:B------:R-:W-:-:S04]  /*4490*/  FADD.FTZ R185, R230, -R185 ;  /* 0x800000b9e6b97221 */ /* 0x000fc80000010000 */
[----:B------:R-:W-:-:S05]  /*44a0*/  FMUL.FTZ R185, R4, R185 ;  /* 0x000000b904b97220 */ /* 0x000fca0000410000 */
[----:B------:R-:W-:-:S04]  /*44b0*/  FSEL R185, R185, RZ, P0 ;  /* 0x000000ffb9b97208 */ /* 0x000fc80000000000 */
[----:B------:R-:W-:Y:S01]  /*44c0*/  F2FP.F16.F32.PACK_AB R162, R185, R162 ;  /* 0x000000a2b9a2723e */ /* 0x000fe200000000ff */
[----:B-1----:R-:W-:-:S04]  /*44d0*/  @P2 FMUL.FTZ R186, R186, R185 ;  /* 0x000000b9baba2220 */ /* 0x002fc80000410000 */
[----:B------:R-:W-:Y:S01]  /*44e0*/  @P2 FFMA.FTZ R117, R187, R186, R117 ;  /* 0x000000babb752223 */ /* 0x000fe20000010075 */
[----:B------:R-:W-:-:S05]  /*44f0*/  @P2 HADD2.F32 R187, -RZ, R34.H1_H1 ;  /* 0x30000022ffbb2230 */ /* 0x000fca0000004100 */
[----:B------:R-:W-:Y:S01]  /*4500*/  @P2 FMUL.FTZ R186, R187, R186 ;  /* 0x000000babbba2220 */ /* 0x000fe20000410000 */
[----:B------:R-:W-:-:S04]  /*4510*/  FFMA.FTZ R187, R215, R182, R183 ;  /* 0x000000b6d7bb7223 */ /* 0x000fc800000100b7 */
[----:B------:R-:W-:Y:S01]  /*4520*/  @P2 F2FP.F16.F32.PACK_AB R186, RZ, R186 ;  /* 0x000000baffba223e */ /* 0x000fe200000000ff */
[----:B------:R-:W-:-:S03]  /*4530*/  FADD.FTZ R187, R214, -R187 ;  /* 0x800000bbd6bb7221 */ /* 0x000fc60000010000 */
[----:B------:R-:W-:Y:S01]  /*4540*/  @P2 PRMT R158, R158, 0x5410, R186 ;  /* 0x000054109e9e2816 */ /* 0x000fe200000000ba */
[----:B------:R-:W-:Y:S01]  /*4550*/  FMUL.FTZ R187, R4, R187 ;  /* 0x000000bb04bb7220 */ /* 0x000fe20000410000 */
[----:B------:R-:W1:Y:S04]  /*4560*/  @P2 LDC R186, c[0x0][0x40c] ;  /* 0x00010300ffba2b82 */ /* 0x000e680000000800 */
[----:B------:R-:W-:Y:S01]  /*4570*/  FSEL R193, R187, RZ, P0 ;  /* 0x000000ffbbc17208 */ /* 0x000fe20000000000 */
[----:B------:R-:W-:-:S03]  /*4580*/  @P2 HADD2.F32 R187, -RZ, R167.H0_H0 ;  /* 0x200000a7ffbb2230 */ /* 0x000fc60000004100 */
[-C--:B------:R-:W-:Y:S01]  /*4590*/  F2FP.F16.F32.PACK_AB R163, R184, R193.reuse ;  /* 0x000000c1b8a3723e */ /* 0x080fe200000000ff */
[----:B-1----:R-:W-:-:S04]  /*45a0*/  @P2 FMUL.FTZ R186, R186, R193 ;  /* 0x000000c1baba2220 */ /* 0x002fc80000410000 */
[----:B------:R-:W-:Y:S01]  /*45b0*/  @P2 FFMA.FTZ R118, R187, R186, R118 ;  /* 0x000000babb762223 */ /* 0x000fe20000010076 */
[----:B------:R-:W-:-:S05]  /*45c0*/  @P2 HADD2.F32 R187, -RZ, R35.H0_H0 ;  /* 0x20000023ffbb2230 */ /* 0x000fca0000004100 */
[----:B------:R-:W-:-:S05]  /*45d0*/  @P2 FMUL.FTZ R186, R187, R186 ;  /* 0x000000babbba2220 */ /* 0x000fca0000410000 */
[----:B------:R-:W-:-:S04]  /*45e0*/  @P2 F2FP.F16.F32.PACK_AB R186, RZ, R186 ;  /* 0x000000baffba223e */ /* 0x000fc800000000ff */
[----:B------:R-:W-:Y:S01]  /*45f0*/  @P2 PRMT R159, R186, 0x7610, R159 ;  /* 0x00007610ba9f2816 */ /* 0x000fe2000000009f */
[----:B------:R-:W-:Y:S06]  /*4600*/  @!P2 BRA `(.L_x_2813) ;  /* 0x0000000c0050a947 */ /* 0x000fec0003800000 */
[----:B------:R-:W-:Y:S02]  /*4610*/  HADD2.F32 R185, -RZ, R167.H1_H1 ;  /* 0x300000a7ffb97230 */ /* 0x000fe40000004100 */
[----:B------:R-:W-:-:S04]  /*4620*/  FMUL.FTZ R184, R184, UR12 ;  /* 0x0000000cb8b87c20 */ /* 0x000fc80008410000 */
[----:B------:R-:W-:Y:S01]  /*4630*/  FFMA.FTZ R119, R185, R184, R119 ;  /* 0x000000b8b9777223 */ /* 0x000fe20000010077 */
[----:B------:R-:W-:-:S05]  /*4640*/  HADD2.F32 R185, -RZ, R35.H1_H1 ;  /* 0x30000023ffb97230 */ /* 0x000fca0000004100 */
[----:B------:R-:W-:-:S05]  /*4650*/  FMUL.FTZ R184, R185, R184 ;  /* 0x000000b8b9b87220 */ /* 0x000fca0000410000 */
[----:B------:R-:W-:-:S04]  /*4660*/  F2FP.F16.F32.PACK_AB R184, RZ, R184 ;  /* 0x000000b8ffb8723e */ /* 0x000fc800000000ff */
[----:B------:R-:W-:Y:S01]  /*4670*/  PRMT R159, R159, 0x5410, R184 ;  /* 0x000054109f9f7816 */ /* 0x000fe200000000b8 */
[----:B------:R-:W-:Y:S06]  /*4680*/  BRA `(.L_x_2813) ;  /* 0x0000000c00307947 */ /* 0x000fec0003800000 */
.L_x_2797:
[----:B-1----:R-:W-:Y:S02]  /*4690*/  MOV R2, UR20 ;  /* 0x0000001400027c02 */ /* 0x002fe40008000f00 */
[----:B------:R-:W-:Y:S02]  /*46a0*/  MOV R3, UR21 ;  /* 0x0000001500037c02 */ /* 0x000fe40008000f00 */
[----:B------:R-:W-:-:S04]  /*46b0*/  ISETP.NE.U32.AND P0, PT, R2, RZ, PT ;  /* 0x000000ff0200720c */ /* 0x000fc80003f05070 */
[----:B------:R-:W-:-:S13]  /*46c0*/  ISETP.NE.AND.EX P0, PT, R3, RZ, PT, P0 ;  /* 0x000000ff0300720c */ /* 0x000fda0003f05300 */
[----:B------:R-:W-:Y:S05]  /*46d0*/  @P0 BRA `(.L_x_2814) ;  /* 0x0000000400880947 */ /* 0x000fea0003800000 */
[----:B------:R-:W-:Y:S01]  /*46e0*/  ISETP.GT.AND P0, PT, R5, RZ, PT ;  /* 0x000000ff0500720c */ /* 0x000fe20003f04270 */
[----:B-----5:R-:W-:-:S12]  /*46f0*/  HADD2.F32 R184, -RZ, R152.H0_H0 ;  /* 0x20000098ffb87230 */ /* 0x020fd80000004100 */
[----:B------:R-:W-:-:S04]  /*4700*/  @P0 FFMA.FTZ R185, R0, R182, R183 ;  /* 0x000000b600b90223 */ /* 0x000fc800000100b7 */
[----:B------:R-:W-:-:S04]  /*4710*/  @P0 FADD.FTZ R185, R231, -R185 ;  /* 0x800000b9e7b90221 */ /* 0x000fc80000010000 */
[----:B------:R-:W-:Y:S02]  /*4720*/  @P0 FFMA.FTZ R184, R4, R185, R184 ;  /* 0x000000b904b80223 */ /* 0x000fe400000100b8 */
[----:B------:R-:W1:Y:S02]  /*4730*/  @P2 LDC R185, c[0x0][0x40c] ;  /* 0x00010300ffb92b82 */ /* 0x000e640000000800 */
[----:B-1----:R-:W-:Y:S01]  /*4740*/  @P2 FMUL.FTZ R185, R184, R185 ;  /* 0x000000b9b8b92220 */ /* 0x002fe20000410000 */
[----:B------:R-:W-:-:S05]  /*4750*/  @P2 HADD2.F32 R184, -RZ, R164.H0_H0 ;  /* 0x200000a4ffb82230 */ /* 0x000fca0000004100 */
[----:B------:R-:W-:Y:S01]  /*4760*/  @P2 FFMA.FTZ R112, R184, R185, R112 ;  /* 0x000000b9b8702223 */ /* 0x000fe20000010070 */
[----:B------:R-:W-:-:S05]  /*4770*/  @P2 HADD2.F32 R184, -RZ, R32.H0_H0 ;  /* 0x20000020ffb82230 */ /* 0x000fca0000004100 */
[----:B------:R-:W-:Y:S01]  /*4780*/  @P2 FMUL.FTZ R184, R184, R185 ;  /* 0x000000b9b8b82220 */ /* 0x000fe20000410000 */
[----:B------:R-:W-:-:S04]  /*4790*/  @P0 FFMA.FTZ R185, R14, R182, R183 ;  /* 0x000000b60eb90223 */ /* 0x000fc800000100b7 */
[----:B------:R-:W-:Y:S01]  /*47a0*/  @P2 F2FP.F16.F32.PACK_AB R184, RZ, R184 ;  /* 0x000000b8ffb8223e */ /* 0x000fe200000000ff */
[----:B------:R-:W-:-:S03]  /*47b0*/  @P0 FADD.FTZ R185, R250, -R185 ;  /* 0x800000b9fab90221 */ /* 0x000fc60000010000 */
[----:B------:R-:W-:Y:S01]  /*47c0*/  @P2 PRMT R156, R184, 0x7610, R156 ;  /* 0x00007610b89c2816 */ /* 0x000fe2000000009c */
[----:B------:R-:W-:-:S05]  /*47d0*/  HADD2.F32 R184, -RZ, R152.H1_H1 ;  /* 0x30000098ffb87230 */ /* 0x000fca0000004100 */
[----:B------:R-:W-:Y:S02]  /*47e0*/  @P0 FFMA.FTZ R184, R4, R185, R184 ;  /* 0x000000b904b80223 */ /* 0x000fe400000100b8 */
[----:B------:R-:W1:Y:S02]  /*47f0*/  @P2 LDC R185, c[0x0][0x40c] ;  /* 0x00010300ffb92b82 */ /* 0x000e640000000800 */
[----:B-1----:R-:W-:Y:S01]  /*4800*/  @P2 FMUL.FTZ R185, R184, R185 ;  /* 0x000000b9b8b92220 */ /* 0x002fe20000410000 */
[----:B------:R-:W-:-:S05]  /*4810*/  @P2 HADD2.F32 R184, -RZ, R164.H1_H1 ;  /* 0x300000a4ffb82230 */ /* 0x000fca0000004100 */
[----:B------:R-:W-:Y:S01]  /*4820*/  @P2 FFMA.FTZ R113, R184, R185, R113 ;  /* 0x000000b9b8712223 */ /* 0x000fe20000010071 */
[----:B------:R-:W-:-:S05]  /*4830*/  @P2 HADD2.F32 R184, -RZ, R32.H1_H1 ;  /* 0x30000020ffb82230 */ /* 0x000fca0000004100 */
[----:B------:R-:W-:Y:S01]  /*4840*/  @P2 FMUL.FTZ R184, R184, R185 ;  /* 0x000000b9b8b82220 */ /* 0x000fe20000410000 */
[----:B------:R-:W-:-:S04]  /*4850*/  @P0 FFMA.FTZ R185, R18, R182, R183 ;  /* 0x000000b612b90223 */ /* 0x000fc800000100b7 */
[----:B------:R-:W-:Y:S01]  /*4860*/  @P2 F2FP.F16.F32.PACK_AB R184, RZ, R184 ;  /* 0x000000b8ffb8223e */ /* 0x000fe200000000ff */
[----:B------:R-:W-:-:S03]  /*4870*/  @P0 FADD.FTZ R185, R246, -R185 ;  /* 0x800000b9f6b90221 */ /* 0x000fc60000010000 */
[----:B------:R-:W-:Y:S01]  /*4880*/  @P2 PRMT R156, R156, 0x5410, R184 ;  /* 0x000054109c9c2816 */ /* 0x000fe200000000b8 */
[----:B------:R-:W-:-:S05]  /*4890*/  HADD2.F32 R184, -RZ, R153.H0_H0 ;  /* 0x20000099ffb87230 */ /* 0x000fca0000004100 */
        /* <DEDUP_REMOVED lines=54> */
[----:B------:R-:W-:-:S05]  /*4c00*/  @P2 FMUL.FTZ R184, R184, R185 ;  /* 0x000000b9b8b82220 */ /* 0x000fca0000410000 */
[----:B------:R-:W-:-:S04]  /*4c10*/  @P2 F2FP.F16.F32.PACK_AB R184, RZ, R184 ;  /* 0x000000b8ffb8223e */ /* 0x000fc800000000ff */
[----:B------:R-:W-:Y:S01]  /*4c20*/  @P2 PRMT R159, R184, 0x7610, R159 ;  /* 0x00007610b89f2816 */ /* 0x000fe2000000009f */
[----:B------:R-:W-:Y:S06]  /*4c30*/  @!P2 BRA `(.L_x_2813) ;  /* 0x0000000400c4a947 */ /* 0x000fec0003800000 */
[----:B------:R-:W-:Y:S01]  /*4c40*/  @P0 FFMA.FTZ R184, R217, R182, R183 ;  /* 0x000000b6d9b80223 */ /* 0x000fe200000100b7 */
[----:B------:R-:W-:-:S03]  /*4c50*/  HADD2.F32 R185, -RZ, R155.H1_H1 ;  /* 0x3000009bffb97230 */ /* 0x000fc60000004100 */
[----:B------:R-:W-:-:S04]  /*4c60*/  @P0 FADD.FTZ R184, R216, -R184 ;  /* 0x800000b8d8b80221 */ /* 0x000fc80000010000 */
[----:B------:R-:W-:Y:S01]  /*4c70*/  @P0 FFMA.FTZ R185, R4, R184, R185 ;  /* 0x000000b804b90223 */ /* 0x000fe200000100b9 */
[----:B------:R-:W-:-:S03]  /*4c80*/  HADD2.F32 R184, -RZ, R167.H1_H1 ;  /* 0x300000a7ffb87230 */ /* 0x000fc60000004100 */
[----:B------:R-:W-:-:S04]  /*4c90*/  FMUL.FTZ R185, R185, UR12 ;  /* 0x0000000cb9b97c20 */ /* 0x000fc80008410000 */
[----:B------:R-:W-:Y:S01]  /*4ca0*/  FFMA.FTZ R119, R184, R185, R119 ;  /* 0x000000b9b8777223 */ /* 0x000fe20000010077 */
[----:B------:R-:W-:-:S05]  /*4cb0*/  HADD2.F32 R184, -RZ, R35.H1_H1 ;  /* 0x30000023ffb87230 */ /* 0x000fca0000004100 */
[----:B------:R-:W-:-:S05]  /*4cc0*/  FMUL.FTZ R184, R184, R185 ;  /* 0x000000b9b8b87220 */ /* 0x000fca0000410000 */
[----:B------:R-:W-:-:S04]  /*4cd0*/  F2FP.F16.F32.PACK_AB R184, RZ, R184 ;  /* 0x000000b8ffb8723e */ /* 0x000fc800000000ff */
[----:B------:R-:W-:Y:S01]  /*4ce0*/  PRMT R159, R159, 0x5410, R184 ;  /* 0x000054109f9f7816 */ /* 0x000fe200000000b8 */
[----:B------:R-:W-:Y:S06]  /*4cf0*/  BRA `(.L_x_2813) ;  /* 0x0000000400947947 */ /* 0x000fec0003800000 */
.L_x_2814:
[----:B------:R-:W1:Y:S01]  /*4d00*/  @P2 LDC R163, c[0x0][0x40c] ;  /* 0x00010300ffa32b82 */ /* 0x000e620000000800 */
[----:B------:R-:W-:Y:S01]  /*4d10*/  ISETP.GT.AND P0, PT, R5, RZ, PT ;  /* 0x000000ff0500720c */ /* 0x000fe20003f04270 */
[----:B------:R-:W-:Y:S01]  /*4d20*/  @P1 FFMA.FTZ R161, R0, R182, R183 ;  /* 0x000000b600a11223 */ /* 0x000fe200000100b7 */
[--C-:B-----5:R-:W-:Y:S02]  /*4d30*/  HADD2.F32 R160, -RZ, R152.reuse.H0_H0 ;  /* 0x20000098ffa07230 */ /* 0x120fe40000004100 */
[----:B------:R-:W-:Y:S02]  /*4d40*/  HADD2.F32 R184, -RZ, R152.H1_H1 ;  /* 0x30000098ffb87230 */ /* 0x000fe40000004100 */
[----:B------:R-:W-:Y:S01]  /*4d50*/  @P1 FADD.FTZ R161, R231, -R161 ;  /* 0x800000a1e7a11221 */ /* 0x000fe20000010000 */
[----:B------:R-:W-:Y:S02]  /*4d60*/  @P2 HADD2.F32 R162, -RZ, R32.H0_H0 ;  /* 0x20000020ffa22230 */ /* 0x000fe40000004100 */
[----:B------:R-:W-:-:S02]  /*4d70*/  HADD2.F32 R185, -RZ, R153.H0_H0 ;  /* 0x20000099ffb97230 */ /* 0x000fc40000004100 */
[----:B------:R-:W-:Y:S01]  /*4d80*/  @P1 FFMA.FTZ R160, R4, R161, R160 ;  /* 0x000000a104a01223 */ /* 0x000fe200000100a0 */
[----:B------:R-:W-:Y:S02]  /*4d90*/  HADD2.F32 R187, -RZ, R154.H1_H1 ;  /* 0x3000009affbb7230 */ /* 0x000fe40000004100 */
[----:B------:R-:W-:Y:S02]  /*4da0*/  @P2 HADD2.F32 R193, -RZ, R167.H0_H0 ;  /* 0x200000a7ffc12230 */ /* 0x000fe40000004100 */
[----:B------:R-:W-:-:S04]  /*4db0*/  @P0 FFMA.FTZ R161, R14, R182, R183 ;  /* 0x000000b60ea10223 */ /* 0x000fc800000100b7 */
[----:B------:R-:W-:-:S04]  /*4dc0*/  @P0 FADD.FTZ R161, R250, -R161 ;  /* 0x800000a1faa10221 */ /* 0x000fc80000010000 */
[----:B------:R-:W-:Y:S01]  /*4dd0*/  @P0 FFMA.FTZ R184, R4, R161, R184 ;  /* 0x000000a104b80223 */ /* 0x000fe200000100b8 */
[----:B------:R-:W-:Y:S02]  /*4de0*/  @P2 HADD2.F32 R161, -RZ, R164.H0_H0 ;  /* 0x200000a4ffa12230 */ /* 0x000fe40000004100 */
[----:B-1----:R-:W-:Y:S02]  /*4df0*/  @P2 FMUL.FTZ R163, R160, R163 ;  /* 0x000000a3a0a32220 */ /* 0x002fe40000410000 */
[----:B------:R-:W-:Y:S02]  /*4e00*/  F2FP.F16.F32.PACK_AB R160, R184, R160 ;  /* 0x000000a0b8a0723e */ /* 0x000fe400000000ff */
[-C--:B------:R-:W-:Y:S01]  /*4e10*/  @P2 FFMA.FTZ R112, R161, R163.reuse, R112 ;  /* 0x000000a3a1702223 */ /* 0x080fe20000010070 */
[----:B------:R-:W-:Y:S01]  /*4e20*/  @P2 FMUL.FTZ R163, R162, R163 ;  /* 0x000000a3a2a32220 */ /* 0x000fe20000410000 */
[----:B------:R-:W-:Y:S01]  /*4e30*/  @P0 FFMA.FTZ R161, R18, R182, R183 ;  /* 0x000000b612a10223 */ /* 0x000fe200000100b7 */
[----:B------:R-:W1:Y:S03]  /*4e40*/  @P2 LDC R162, c[0x0][0x40c] ;  /* 0x00010300ffa22b82 */ /* 0x000e660000000800 */
[----:B------:R-:W-:Y:S01]  /*4e50*/  @P0 FADD.FTZ R161, R246, -R161 ;  /* 0x800000a1f6a10221 */ /* 0x000fe20000010000 */
[----:B------:R-:W-:-:S03]  /*4e60*/  @P2 F2FP.F16.F32.PACK_AB R163, RZ, R163 ;  /* 0x000000a3ffa3223e */ /* 0x000fc600000000ff */
[----:B------:R-:W-:Y:S01]  /*4e70*/  @P0 FFMA.FTZ R185, R4, R161, R185 ;  /* 0x000000a104b90223 */ /* 0x000fe200000100b9 */
[----:B------:R-:W-:Y:S01]  /*4e80*/  @P2 PRMT R156, R163, 0x7610, R156 ;  /* 0x00007610a39c2816 */ /* 0x000fe2000000009c */
[----:B------:R-:W2:Y:S01]  /*4e90*/  @P2 LDC R161, c[0x0][0x40c] ;  /* 0x00010300ffa12b82 */ /* 0x000ea20000000800 */
[----:B------:R-:W-:Y:S02]  /*4ea0*/  @P2 HADD2.F32 R163, -RZ, R164.H1_H1 ;  /* 0x300000a4ffa32230 */ /* 0x000fe40000004100 */
[----:B-1----:R-:W-:-:S05]  /*4eb0*/  @P2 FMUL.FTZ R162, R184, R162 ;  /* 0x000000a2b8a22220 */ /* 0x002fca0000410000 */
[----:B------:R-:W1:Y:S01]  /*4ec0*/  @P2 LDC R184, c[0x0][0x40c] ;  /* 0x00010300ffb82b82 */ /* 0x000e620000000800 */
[----:B------:R-:W-:Y:S01]  /*4ed0*/  @P2 FFMA.FTZ R113, R163, R162, R113 ;  /* 0x000000a2a3712223 */ /* 0x000fe20000010071 */
[----:B------:R-:W-:Y:S02]  /*4ee0*/  @P2 HADD2.F32 R163, -RZ, R32.H1_H1 ;  /* 0x30000020ffa32230 */ /* 0x000fe40000004100 */
[----:B--2---:R-:W-:-:S03]  /*4ef0*/  @P2 FMUL.FTZ R161, R185, R161 ;  /* 0x000000a1b9a12220 */ /* 0x004fc60000410000 */
[----:B------:R-:W-:Y:S01]  /*4f00*/  @P2 FMUL.FTZ R163, R163, R162 ;  /* 0x000000a2a3a32220 */ /* 0x000fe20000410000 */
[----:B------:R-:W-:-:S04]  /*4f10*/  @P2 HADD2.F32 R162, -RZ, R165.H0_H0 ;  /* 0x200000a5ffa22230 */ /* 0x000fc80000004100 */
[----:B------:R-:W-:Y:S01]  /*4f20*/  @P2 F2FP.F16.F32.PACK_AB R163, RZ, R163 ;  /* 0x000000a3ffa3223e */ /* 0x000fe200000000ff */
[-C--:B------:R-:W-:Y:S01]  /*4f30*/  @P2 FFMA.FTZ R114, R162, R161.reuse, R114 ;  /* 0x000000a1a2722223 */ /* 0x080fe20000010072 */
[----:B------:R-:W-:Y:S02]  /*4f40*/  @P2 HADD2.F32 R162, -RZ, R33.H0_H0 ;  /* 0x20000021ffa22230 */ /* 0x000fe40000004100 */
[----:B------:R-:W-:Y:S01]  /*4f50*/  @P2 PRMT R156, R156, 0x5410, R163 ;  /* 0x000054109c9c2816 */ /* 0x000fe200000000a3 */
[----:B------:R-:W-:Y:S02]  /*4f60*/  @P2 HADD2.F32 R163, -RZ, R165.H1_H1 ;  /* 0x300000a5ffa32230 */ /* 0x000fe40000004100 */
[----:B------:R-:W-:Y:S01]  /*4f70*/  @P2 FMUL.FTZ R162, R162, R161 ;  /* 0x000000a1a2a22220 */ /* 0x000fe20000410000 */
[----:B------:R-:W-:-:S04]  /*4f80*/  @P0 FFMA.FTZ R161, R192, R182, R183 ;  /* 0x000000b6c0a10223 */ /* 0x000fc800000100b7 */
[----:B------:R-:W-:Y:S01]  /*4f90*/  @P0 FADD.FTZ R186, R242, -R161 ;  /* 0x800000a1f2ba0221 */ /* 0x000fe20000010000 */
[----:B------:R-:W-:Y:S01]  /*4fa0*/  HADD2.F32 R161, -RZ, R153.H1_H1 ;  /* 0x30000099ffa17230 */ /* 0x000fe20000004100 */
[----:B------:R-:W-:-:S04]  /*4fb0*/  @P2 F2FP.F16.F32.PACK_AB R162, RZ, R162 ;  /* 0x000000a2ffa2223e */ /* 0x000fc800000000ff */
[----:B------:R-:W-:Y:S01]  /*4fc0*/  @P0 FFMA.FTZ R161, R4, R186, R161 ;  /* 0x000000ba04a10223 */ /* 0x000fe200000100a1 */
[----:B------:R-:W-:Y:S01]  /*4fd0*/  @P2 PRMT R157, R162, 0x7610, R157 ;  /* 0x00007610a29d2816 */ /* 0x000fe2000000009d */
[----:B------:R-:W2:Y:S02]  /*4fe0*/  @P2 LDC R186, c[0x0][0x40c] ;  /* 0x00010300ffba2b82 */ /* 0x000ea40000000800 */
[C---:B--2---:R-:W-:Y:S01]  /*4ff0*/  @P2 FMUL.FTZ R162, R161.reuse, R186 ;  /* 0x000000baa1a22220 */ /* 0x044fe20000410000 */
[----:B------:R-:W-:Y:S01]  /*5000*/  HADD2.F32 R186, -RZ, R154.H0_H0 ;  /* 0x2000009affba7230 */ /* 0x000fe20000004100 */
[----:B------:R-:W-:Y:S01]  /*5010*/  F2FP.F16.F32.PACK_AB R161, R161, R185 ;  /* 0x000000b9a1a1723e */ /* 0x000fe200000000ff */
[----:B------:R-:W-:Y:S02]  /*5020*/  HADD2.F32 R185, -RZ, R155.H1_H1 ;  /* 0x3000009bffb97230 */ /* 0x000fe40000004100 */
[----:B------:R-:W-:Y:S01]  /*5030*/  @P2 FFMA.FTZ R115, R163, R162, R115 ;  /* 0x000000a2a3732223 */ /* 0x000fe20000010073 */
[----:B------:R-:W-:-:S05]  /*5040*/  @P2 HADD2.F32 R163, -RZ, R33.H1_H1 ;  /* 0x30000021ffa32230 */ /* 0x000fca0000004100 */
[----:B------:R-:W-:Y:S01]  /*5050*/  @P2 FMUL.FTZ R162, R163, R162 ;  /* 0x000000a2a3a22220 */ /* 0x000fe20000410000 */
[----:B------:R-:W-:-:S04]  /*5060*/  @P2 HADD2.F32 R163, -RZ, R166.H0_H0 ;  /* 0x200000a6ffa32230 */ /* 0x000fc80000004100 */
[----:B------:R-:W-:-:S04]  /*5070*/  @P2 F2FP.F16.F32.PACK_AB R162, RZ, R162 ;  /* 0x000000a2ffa2223e */ /* 0x000fc800000000ff */
[----:B------:R-:W-:Y:S01]  /*5080*/  @P2 PRMT R157, R157, 0x5410, R162 ;  /* 0x000054109d9d2816 */ /* 0x000fe200000000a2 */
[----:B------:R-:W-:-:S04]  /*5090*/  @P0 FFMA.FTZ R162, R196, R182, R183 ;  /* 0x000000b6c4a20223 */ /* 0x000fc800000100b7 */
[----:B------:R-:W-:-:S04]  /*50a0*/  @P0 FADD.FTZ R162, R237, -R162 ;  /* 0x800000a2eda20221 */ /* 0x000fc80000010000 */
[----:B------:R-:W-:Y:S02]  /*50b0*/  @P0 FFMA.FTZ R186, R4, R162, R186 ;  /* 0x000000a204ba0223 */ /* 0x000fe400000100ba */
[----:B------:R-:W2:Y:S02]  /*50c0*/  @P2 LDC R162, c[0x0][0x40c] ;  /* 0x00010300ffa22b82 */ /* 0x000ea40000000800 */
[----:B--2---:R-:W-:-:S04]  /*50d0*/  @P2 FMUL.FTZ R162, R186, R162 ;  /* 0x000000a2baa22220 */ /* 0x004fc80000410000 */
[----:B------:R-:W-:Y:S01]  /*50e0*/  @P2 FFMA.FTZ R116, R163, R162, R116 ;  /* 0x000000a2a3742223 */ /* 0x000fe20000010074 */
[----:B------:R-:W-:-:S05]  /*50f0*/  @P2 HADD2.F32 R163, -RZ, R34.H0_H0 ;  /* 0x20000022ffa32230 */ /* 0x000fca0000004100 */
[----:B------:R-:W-:Y:S01]  /*5100*/  @P2 FMUL.FTZ R162, R163, R162 ;  /* 0x000000a2a3a22220 */ /* 0x000fe20000410000 */
[----:B------:R-:W-:-:S04]  /*5110*/  @P2 HADD2.F32 R163, -RZ, R166.H1_H1 ;  /* 0x300000a6ffa32230 */ /* 0x000fc80000004100 */
        /* <DEDUP_REMOVED lines=8> */
[----:B------:R-:W-:-:S05]  /*51a0*/  @P2 HADD2.F32 R163, -RZ, R34.H1_H1 ;  /* 0x30000022ffa32230 */ /* 0x000fca0000004100 */
[----:B------:R-:W-:Y:S01]  /*51b0*/  @P2 FMUL.FTZ R162, R163, R162 ;  /* 0x000000a2a3a22220 */ /* 0x000fe20000410000 */
[----:B------:R-:W-:-:S04]  /*51c0*/  HADD2.F32 R163, -RZ, R155.H0_H0 ;  /* 0x2000009bffa37230 */ /* 0x000fc80000004100 */
        /* <DEDUP_REMOVED lines=9> */
[----:B------:R-:W-:-:S05]  /*5260*/  @P2 FMUL.FTZ R162, R193, R162 ;  /* 0x000000a2c1a22220 */ /* 0x000fca0000410000 */
[----:B------:R-:W-:-:S04]  /*5270*/  @P2 F2FP.F16.F32.PACK_AB R162, RZ, R162 ;  /* 0x000000a2ffa2223e */ /* 0x000fc800000000ff */
[----:B------:R-:W-:Y:S02]  /*5280*/  @P2 PRMT R159, R162, 0x7610, R159 ;  /* 0x00007610a29f2816 */ /* 0x000fe4000000009f */
[----:B------:R-:W-:Y:S01]  /*5290*/  F2FP.F16.F32.PACK_AB R162, R187, R186 ;  /* 0x000000babba2723e */ /* 0x000fe200000000ff */
[----:B------:R-:W-:-:S04]  /*52a0*/  @P0 FFMA.FTZ R186, R217, R182, R183 ;  /* 0x000000b6d9ba0223 */ /* 0x000fc800000100b7 */
[----:B------:R-:W-:-:S04]  /*52b0*/  @P0 FADD.FTZ R186, R216, -R186 ;  /* 0x800000bad8ba0221 */ /* 0x000fc80000010000 */
[----:B------:R-:W-:Y:S01]  /*52c0*/  @P0 FFMA.FTZ R185, R4, R186, R185 ;  /* 0x000000ba04b90223 */ /* 0x000fe200000100b9 */
[----:B------:R-:W-:-:S03]  /*52d0*/  @P2 HADD2.F32 R186, -RZ, R167.H1_H1 ;  /* 0x300000a7ffba2230 */ /* 0x000fc60000004100 */
[C---:B-1----:R-:W-:Y:S01]  /*52e0*/  @P2 FMUL.FTZ R184, R185.reuse, R184 ;  /* 0x000000b8b9b82220 */ /* 0x042fe20000410000 */
[----:B------:R-:W-:-:S03]  /*52f0*/  F2FP.F16.F32.PACK_AB R163, R185, R163 ;  /* 0x000000a3b9a3723e */ /* 0x000fc600000000ff */
[----:B------:R-:W-:Y:S01]  /*5300*/  @P2 FFMA.FTZ R119, R186, R184, R119 ;  /* 0x000000b8ba772223 */ /* 0x000fe20000010077 */
[----:B------:R-:W-:-:S05]  /*5310*/  @P2 HADD2.F32 R186, -RZ, R35.H1_H1 ;  /* 0x30000023ffba2230 */ /* 0x000fca0000004100 */
[----:B------:R-:W-:-:S05]  /*5320*/  @P2 FMUL.FTZ R186, R186, R184 ;  /* 0x000000b8baba2220 */ /* 0x000fca0000410000 */
[----:B------:R-:W-:-:S04]  /*5330*/  @P2 F2FP.F16.F32.PACK_AB R186, RZ, R186 ;  /* 0x000000baffba223e */ /* 0x000fc800000000ff */
[----:B------:R-:W-:-:S07]  /*5340*/  @P2 PRMT R159, R159, 0x5410, R186 ;  /* 0x000054109f9f2816 */ /* 0x000fce00000000ba */
.L_x_2813:
[----:B------:R-:W-:Y:S05]  /*5350*/  BSYNC.RECONVERGENT B2 ;  /* 0x0000000000027941 */ /* 0x000fea0003800200 */
.L_x_2796:
[----:B------:R-:W-:-:S04]  /*5360*/  ISETP.NE.U32.AND P0, PT, R2, RZ, PT ;  /* 0x000000ff0200720c */ /* 0x000fc80003f05070 */
[----:B------:R-:W-:-:S13]  /*5370*/  ISETP.NE.AND.EX P0, PT, R3, RZ, PT, P0 ;  /* 0x000000ff0300720c */ /* 0x000fda0003f05300 */
[----:B------:R-:W1:Y:S02]  /*5380*/  @P0 LDC.64 R2, c[0x0][0x478] ;  /* 0x00011e00ff020b82 */ /* 0x000e640000000a00 */
[C---:B-1----:R-:W-:Y:S01]  /*5390*/  @P0 IMAD.WIDE.U32 R2, R181.reuse, 0x10, R2 ;  /* 0x00000010b5020825 */ /* 0x042fe200078e0002 */
[----:B------:R-:W-:-:S04]  /*53a0*/  IADD3 R181, PT, PT, R181, 0x20, RZ ;  /* 0x00000020b5b57810 */ /* 0x000fc80007ffe0ff */
[----:B------:R1:W-:Y:S02]  /*53b0*/  @P0 STG.E.128 desc[UR6][R2.64], R160 ;  /* 0x000000a002000986 */ /* 0x0003e4000c101d06 */
[----:B-1----:R-:W1:Y:S02]  /*53c0*/  @P2 LDC.64 R2, c[0x0][0x468] ;  /* 0x00011a00ff022b82 */ /* 0x002e640000000a00 */
[C---:B-1----:R-:W-:Y:S01]  /*53d0*/  @P2 IMAD.WIDE.U32 R2, R180.reuse, 0x10, R2 ;  /* 0x00000010b4022825 */ /* 0x042fe200078e0002 */
[----:B------:R-:W-:-:S04]  /*53e0*/  IADD3 R180, PT, PT, R180, 0x20, RZ ;  /* 0x00000020b4b47810 */ /* 0x000fc80007ffe0ff */
[----:B------:R1:W-:Y:S03]  /*53f0*/  @P2 STG.E.128 desc[UR6][R2.64], R156 ;  /* 0x0000009c02002986 */ /* 0x0003e6000c101d06 */
.L_x_2793:
[----:B------:R-:W-:Y:S05]  /*5400*/  BSYNC.RECONVERGENT B1 ;  /* 0x0000000000017941 */ /* 0x000fea0003800200 */
.L_x_2792:
[----:B------:R-:W-:Y:S01]  /*5410*/  ISETP.GE.U32.AND P0, PT, R7, 0x40, PT ;  /* 0x000000400700780c */ /* 0x000fe20003f06070 */
[----:B------:R-:W-:-:S12]  /*5420*/  BSSY.RECONVERGENT B1, `(.L_x_2815) ;  /* 0x00001c5000017945 */ /* 0x000fd80003800200 */
[----:B------:R-:W-:Y:S05]  /*5430*/  @!P0 BRA `(.L_x_2816) ;  /* 0x0000001c000c8947 */ /* 0x000fea0003800000 */
[----:B------:R-:W-:Y:S04]  /*5440*/  BSSY.RECONVERGENT B2, `(.L_x_2817) ;  /* 0x0000005000027945 */ /* 0x000fe80003800200 */
[----:B------:R-:W-:Y:S05]  /*5450*/  @!P2 BRA `(.L_x_2818) ;  /* 0x00000000000ca947 */ /* 0x000fea0003800000 */
[----:B-1----:R-:W1:Y:S02]  /*5460*/  LDC.64 R2, c[0x0][0x390] ;  /* 0x0000e400ff027b82 */ /* 0x002e640000000a00 */
[----:B-1----:R-:W-:-:S05]  /*5470*/  IMAD.WIDE.U32 R2, R180, 0x10, R2 ;  /* 0x00000010b4027825 */ /* 0x002fca00078e0002 */
[----:B-----5:R2:W5:Y:S02]  /*5480*/  LDG.E.128 R164, desc[UR6][R2.64] ;  /* 0x0000000602a47981 */ /* 0x020564000c1e1d00 */
.L_x_2818:
[----:B------:R-:W-:Y:S05]  /*5490*/  BSYNC.RECONVERGENT B2 ;  /* 0x0000000000027941 */ /* 0x000fea0003800200 */
.L_x_2817:
        /* <DEDUP_REMOVED lines=8> */
[----:B------:R-:W3:Y:S01]  /*5520*/  LDL R184, [R1] ;  /* 0x0000000001b87983 */ /* 0x000ee20000100800 */
[----:B------:R-:W-:Y:S01]  /*5530*/  ISETP.GT.AND P1, PT, R5, RZ, PT ;  /* 0x000000ff0500720c */ /* 0x000fe20003f24270 */
[----:B-12---:R-:W1:Y:S01]  /*5540*/  @P2 LDC R2, c[0x0][0x40c] ;  /* 0x00010300ff022b82 */ /* 0x006e620000000800 */
[----:B------:R-:W-:Y:S02]  /*5550*/  @P2 HADD2.F32 R162, -RZ, R40.H0_H0 ;  /* 0x20000028ffa22230 */ /* 0x000fe40000004100 */
[----:B-----5:R-:W-:Y:S02]  /*5560*/  HADD2.F32 R163, -RZ, R25.H0_H0 ;  /* 0x20000019ffa37230 */ /* 0x020fe40000004100 */
[----:B------:R-:W-:Y:S02]  /*5570*/  @P2 HADD2.F32 R185, -RZ, R166.H1_H1 ;  /* 0x300000a6ffb92230 */ /* 0x000fe40000004100 */
[----:B------:R-:W-:-:S05]  /*5580*/  @P2 HADD2.F32 R186, -RZ, R167.H0_H0 ;  /* 0x200000a7ffba2230 */ /* 0x000fca0000004100 */
[-CC-:B------:R-:W-:Y:S01]  /*5590*/  @P1 FFMA.FTZ R3, R9, R182.reuse, R183.reuse ;  /* 0x000000b609031223 */ /* 0x180fe200000100b7 */
[----:B------:R-:W-:-:S04]  /*55a0*/  @P1 FFMA.FTZ R161, R13, R182, R183 ;  /* 0x000000b60da11223 */ /* 0x000fc800000100b7 */
[----:B------:R-:W-:Y:S01]  /*55b0*/  @P1 FADD.FTZ R161, R249, -R161 ;  /* 0x800000a1f9a11221 */ /* 0x000fe20000010000 */
[----:B---3--:R-:W-:Y:S01]  /*55c0*/  @P1 FADD.FTZ R160, R184, -R3 ;  /* 0x80000003b8a01221 */ /* 0x008fe20000010000 */
[----:B------:R-:W-:-:S05]  /*55d0*/  HADD2.F32 R3, -RZ, R24.H0_H0 ;  /* 0x20000018ff037230 */ /* 0x000fca0000004100 */
[----:B------:R-:W-:Y:S01]  /*55e0*/  @P1 FFMA.FTZ R3, R4, R160, R3 ;  /* 0x000000a004031223 */ /* 0x000fe20000010003 */
[----:B------:R-:W-:-:S03]  /*55f0*/  HADD2.F32 R160, -RZ, R24.H1_H1 ;  /* 0x30000018ffa07230 */ /* 0x000fc60000004100 */
[----:B-1----:R-:W-:Y:S02]  /*5600*/  @P2 FMUL.FTZ R2, R3, R2 ;  /* 0x0000000203022220 */ /* 0x002fe40000410000 */
[----:B------:R-:W-:Y:S01]  /*5610*/  @P1 FFMA.FTZ R160, R4, R161, R160 ;  /* 0x000000a104a01223 */ /* 0x000fe200000100a0 */
[----:B------:R-:W-:-:S05]  /*5620*/  @P2 HADD2.F32 R161, -RZ, R164.H0_H0 ;  /* 0x200000a4ffa12230 */ /* 0x000fca0000004100 */
[----:B------:R-:W-:Y:S01]  /*5630*/  @P2 FFMA.FTZ R120, R161, R2, R120 ;  /* 0x00000002a1782223 */ /* 0x000fe20000010078 */
[----:B------:R-:W-:Y:S01]  /*5640*/  @P2 FMUL.FTZ R2, R2, R162 ;  /* 0x000000a202022220 */ /* 0x000fe20000410000 */
[----:B------:R-:W1:Y:S01]  /*5650*/  @P2 LDC R161, c[0x0][0x40c] ;  /* 0x00010300ffa12b82 */ /* 0x000e620000000800 */
[----:B------:R-:W-:-:S03]  /*5660*/  @P1 FFMA.FTZ R162, R17, R182, R183 ;  /* 0x000000b611a21223 */ /* 0x000fc600000100b7 */
[----:B------:R-:W-:Y:S01]  /*5670*/  @P2 F2FP.F16.F32.PACK_AB R2, RZ, R2 ;  /* 0x00000002ff02223e */ /* 0x000fe200000000ff */
[----:B------:R-:W-:-:S03]  /*5680*/  @P1 FADD.FTZ R162, R245, -R162 ;  /* 0x800000a2f5a21221 */ /* 0x000fc60000010000 */
[----:B------:R-:W-:Y:S01]  /*5690*/  @P2 PRMT R156, R2, 0x7610, R156 ;  /* 0x00007610029c2816 */ /* 0x000fe2000000009c */
[----:B------:R-:W-:Y:S02]  /*56a0*/  @P1 FFMA.FTZ R163, R4, R162, R163 ;  /* 0x000000a204a31223 */ /* 0x000fe400000100a3 */
[----:B------:R-:W2:Y:S01]  /*56b0*/  @P2 LDC R162, c[0x0][0x40c] ;  /* 0x00010300ffa22b82 */ /* 0x000ea20000000800 */
[C---:B-1----:R-:W-:Y:S01]  /*56c0*/  @P2 FMUL.FTZ R2, R160.reuse, R161 ;  /* 0x000000a1a0022220 */ /* 0x042fe20000410000 */
[----:B------:R-:W-:Y:S01]  /*56d0*/  @P2 HADD2.F32 R161, -RZ, R164.H1_H1 ;  /* 0x300000a4ffa12230 */ /* 0x000fe20000004100 */
[----:B------:R-:W-:-:S04]  /*56e0*/  F2FP.F16.F32.PACK_AB R160, R160, R3 ;  /* 0x00000003a0a0723e */ /* 0x000fc800000000ff */
[----:B------:R-:W-:Y:S01]  /*56f0*/  @P2 FFMA.FTZ R121, R161, R2, R121 ;  /* 0x00000002a1792223 */ /* 0x000fe20000010079 */
[----:B------:R-:W-:Y:S02]  /*5700*/  @P2 HADD2.F32 R161, -RZ, R40.H1_H1 ;  /* 0x30000028ffa12230 */ /* 0x000fe40000004100 */
[----:B--2---:R-:W-:-:S03]  /*5710*/  @P2 FMUL.FTZ R162, R163, R162 ;  /* 0x000000a2a3a22220 */ /* 0x004fc60000410000 */
[----:B------:R-:W-:Y:S01]  /*5720*/  @P2 FMUL.FTZ R2, R2, R161 ;  /* 0x000000a102022220 */ /* 0x000fe20000410000 */
[----:B------:R-:W-:-:S04]  /*5730*/  @P2 HADD2.F32 R161, -RZ, R165.H0_H0 ;  /* 0x200000a5ffa12230 */ /* 0x000fc80000004100 */
[----:B------:R-:W-:Y:S01]  /*5740*/  @P2 F2FP.F16.F32.PACK_AB R2, RZ, R2 ;  /* 0x00000002ff02223e */ /* 0x000fe200000000ff */
[----:B------:R-:W-:Y:S01]  /*5750*/  @P2 FFMA.FTZ R122, R161, R162, R122 ;  /* 0x000000a2a17a2223 */ /* 0x000fe2000001007a */
[----:B------:R-:W-:Y:S02]  /*5760*/  @P2 HADD2.F32 R161, -RZ, R41.H0_H0 ;  /* 0x20000029ffa12230 */ /* 0x000fe40000004100 */
[----:B------:R-:W-:-:S03]  /*5770*/  @P2 PRMT R156, R156, 0x5410, R2 ;  /* 0x000054109c9c2816 */ /* 0x000fc60000000002 */
[----:B------:R-:W-:Y:S01]  /*5780*/  @P2 FMUL.FTZ R162, R162, R161 ;  /* 0x000000a1a2a22220 */ /* 0x000fe20000410000 */
[----:B------:R-:W-:-:S04]  /*5790*/  @P1 FFMA.FTZ R161, R191, R182, R183 ;  /* 0x000000b6bfa11223 */ /* 0x000fc800000100b7 */
[----:B------:R-:W-:Y:S01]  /*57a0*/  @P1 FADD.FTZ R184, R241, -R161 ;  /* 0x800000a1f1b81221 */ /* 0x000fe20000010000 */
[----:B------:R-:W-:Y:S01]  /*57b0*/  HADD2.F32 R161, -RZ, R25.H1_H1 ;  /* 0x30000019ffa17230 */ /* 0x000fe20000004100 */
[----:B------:R-:W-:-:S04]  /*57c0*/  @P2 F2FP.F16.F32.PACK_AB R162, RZ, R162 ;  /* 0x000000a2ffa2223e */ /* 0x000fc800000000ff */
[----:B------:R-:W-:Y:S01]  /*57d0*/  @P1 FFMA.FTZ R161, R4, R184, R161 ;  /* 0x000000b804a11223 */ /* 0x000fe200000100a1 */
[----:B------:R-:W-:Y:S01]  /*57e0*/  @P2 PRMT R157, R162, 0x7610, R157 ;  /* 0x00007610a29d2816 */ /* 0x000fe2000000009d */
[----:B------:R-:W1:Y:S01]  /*57f0*/  @P2 LDC R184, c[0x0][0x40c] ;  /* 0x00010300ffb82b82 */ /* 0x000e620000000800 */
[----:B------:R-:W-:Y:S02]  /*5800*/  @P2 HADD2.F32 R162, -RZ, R165.H1_H1 ;  /* 0x300000a5ffa22230 */ /* 0x000fe40000004100 */
[C---:B-1----:R-:W-:Y:S01]  /*5810*/  @P2 FMUL.FTZ R2, R161.reuse, R184 ;  /* 0x000000b8a1022220 */ /* 0x042fe20000410000 */
[----:B------:R-:W-:Y:S01]  /*5820*/  @P2 HADD2.F32 R184, -RZ, R166.H0_H0 ;  /* 0x200000a6ffb82230 */ /* 0x000fe20000004100 */
[----:B------:R-:W-:Y:S01]  /*5830*/  F2FP.F16.F32.PACK_AB R161, R161, R163 ;  /* 0x000000a3a1a1723e */ /* 0x000fe200000000ff */
[----:B------:R-:W-:Y:S01]  /*5840*/  @P1 FFMA.FTZ R163, R220, R182, R183 ;  /* 0x000000b6dca31223 */ /* 0x000fe200000100b7 */
[----:B------:R-:W-:Y:S01]  /*5850*/  @P2 FFMA.FTZ R123, R162, R2, R123 ;  /* 0x00000002a27b2223 */ /* 0x000fe2000001007b */
[----:B------:R-:W-:-:S02]  /*5860*/  @P2 HADD2.F32 R162, -RZ, R41.H1_H1 ;  /* 0x30000029ffa22230 */ /* 0x000fc40000004100 */
[----:B------:R-:W-:-:S03]  /*5870*/  @P1 FADD.FTZ R163, R221, -R163 ;  /* 0x800000a3dda31221 */ /* 0x000fc60000010000 */
[----:B------:R-:W-:Y:S01]  /*5880*/  @P2 FMUL.FTZ R2, R2, R162 ;  /* 0x000000a202022220 */ /* 0x000fe20000410000 */
[----:B------:R-:W-:-:S04]  /*5890*/  HADD2.F32 R162, -RZ, R26.H0_H0 ;  /* 0x2000001affa27230 */ /* 0x000fc80000004100 */
[----:B------:R-:W-:-:S04]  /*58a0*/  @P2 F2FP.F16.F32.PACK_AB R2, RZ, R2 ;  /* 0x00000002ff02223e */ /* 0x000fc800000000ff */
[----:B------:R-:W-:Y:S01]  /*58b0*/  @P2 PRMT R157, R157, 0x5410, R2 ;  /* 0x000054109d9d2816 */ /* 0x000fe20000000002 */
[----:B------:R-:W-:-:S04]  /*58c0*/  @P1 FFMA.FTZ R2, R190, R182, R183 ;  /* 0x000000b6be021223 */ /* 0x000fc800000100b7 */
[----:B------:R-:W-:-:S04]  /*58d0*/  @P1 FADD.FTZ R2, R236, -R2 ;  /* 0x80000002ec021221 */ /* 0x000fc80000010000 */
[----:B------:R-:W-:Y:S02]  /*58e0*/  @P1 FFMA.FTZ R162, R4, R2, R162 ;  /* 0x0000000204a21223 */ /* 0x000fe400000100a2 */
[----:B------:R-:W1:Y:S02]  /*58f0*/  @P2 LDC R2, c[0x0][0x40c] ;  /* 0x00010300ff022b82 */ /* 0x000e640000000800 */
[----:B-1----:R-:W-:-:S04]  /*5900*/  @P2 FMUL.FTZ R2, R162, R2 ;  /* 0x00000002a2022220 */ /* 0x002fc80000410000 */
[----:B------:R-:W-:Y:S01]  /*5910*/  @P2 FFMA.FTZ R124, R184, R2, R124 ;  /* 0x00000002b87c2223 */ /* 0x000fe2000001007c */
[----:B------:R-:W-:-:S05]  /*5920*/  @P2 HADD2.F32 R184, -RZ, R42.H0_H0 ;  /* 0x2000002affb82230 */ /* 0x000fca0000004100 */
[----:B------:R-:W-:Y:S01]  /*5930*/  @P2 FMUL.FTZ R2, R2, R184 ;  /* 0x000000b802022220 */ /* 0x000fe20000410000 */
[----:B------:R-:W-:-:S04]  /*5940*/  HADD2.F32 R184, -RZ, R26.H1_H1 ;  /* 0x3000001affb87230 */ /* 0x000fc80000004100 */
[----:B------:R-:W-:-:S04]  /*5950*/  @P2 F2FP.F16.F32.PACK_AB R2, RZ, R2 ;  /* 0x00000002ff02223e */ /* 0x000fc800000000ff */
[----:B------:R-:W-:Y:S01]  /*5960*/  @P2 PRMT R158, R2, 0x7610, R158 ;  /* 0x00007610029e2816 */ /* 0x000fe2000000009e */
[----:B------:R-:W-:-:S04]  /*5970*/  @P1 FFMA.FTZ R2, R210, R182, R183 ;  /* 0x000000b6d2021223 */ /* 0x000fc800000100b7 */
[----:B------:R-:W-:-:S04]  /*5980*/  @P1 FADD.FTZ R2, R229, -R2 ;  /* 0x80000002e5021221 */ /* 0x000fc80000010000 */
[----:B------:R-:W-:Y:S02]  /*5990*/  @P1 FFMA.FTZ R184, R4, R2, R184 ;  /* 0x0000000204b81223 */ /* 0x000fe400000100b8 */
[----:B------:R-:W1:Y:S03]  /*59a0*/  @P2 LDC R2, c[0x0][0x40c] ;  /* 0x00010300ff022b82 */ /* 0x000e660000000800 */
[C---:B------:R-:W-:Y:S01]  /*59b0*/  F2FP.F16.F32.PACK_AB R162, R184.reuse, R162 ;  /* 0x000000a2b8a2723e */ /* 0x040fe200000000ff */
[----:B-1----:R-:W-:Y:S01]  /*59c0*/  @P2 FMUL.FTZ R2, R184, R2 ;  /* 0x00000002b8022220 */ /* 0x002fe20000410000 */
[----:B------:R-:W-:-:S03]  /*59d0*/  HADD2.F32 R184, -RZ, R27.H1_H1 ;  /* 0x3000001bffb87230 */ /* 0x000fc60000004100 */
[----:B------:R-:W-:Y:S01]  /*59e0*/  @P2 FFMA.FTZ R125, R185, R2, R125 ;  /* 0x00000002b97d2223 */ /* 0x000fe2000001007d */
[----:B------:R-:W-:Y:S02]  /*59f0*/  @P2 HADD2.F32 R185, -RZ, R42.H1_H1 ;  /* 0x3000002affb92230 */ /* 0x000fe40000004100 */
[----:B------:R-:W-:-:S03]  /*5a00*/  @P1 FFMA.FTZ R184, R4, R163, R184 ;  /* 0x000000a304b81223 */ /* 0x000fc600000100b8 */
[----:B------:R-:W-:-:S05]  /*5a10*/  @P2 FMUL.FTZ R2, R2, R185 ;  /* 0x000000b902022220 */ /* 0x000fca0000410000 */
[----:B------:R-:W-:-:S04]  /*5a20*/  @P2 F2FP.F16.F32.PACK_AB R2, RZ, R2 ;  /* 0x00000002ff02223e */ /* 0x000fc800000000ff */
[----:B------:R-:W-:Y:S01]  /*5a30*/  @P2 PRMT R158, R158, 0x5410, R2 ;  /* 0x000054109e9e2816 */ /* 0x000fe20000000002 */
[----:B------:R-:W-:-:S04]  /*5a40*/  @P1 FFMA.FTZ R2, R209, R182, R183 ;  /* 0x000000b6d1021223 */ /* 0x000fc800000100b7 */
[----:B------:R-:W-:Y:S01]  /*5a50*/  @P1 FADD.FTZ R185, R208, -R2 ;  /* 0x80000002d0b91221 */ /* 0x000fe20000010000 */
[----:B------:R-:W-:-:S05]  /*5a60*/  HADD2.F32 R2, -RZ, R27.H0_H0 ;  /* 0x2000001bff027230 */ /* 0x000fca0000004100 */
[----:B------:R-:W-:Y:S02]  /*5a70*/  @P1 FFMA.FTZ R2, R4, R185, R2 ;  /* 0x000000b904021223 */ /* 0x000fe40000010002 */
[----:B------:R-:W1:Y:S03]  /*5a80*/  @P2 LDC R185, c[0x0][0x40c] ;  /* 0x00010300ffb92b82 */ /* 0x000e660000000800 */
[----:B------:R-:W-:Y:S01]  /*5a90*/  F2FP.F16.F32.PACK_AB R163, R184, R2 ;  /* 0x00000002b8a3723e */ /* 0x000fe200000000ff */
        /* <DEDUP_REMOVED lines=15> */
.L_x_2821:
[----:B-12---:R-:W2:Y:S01]  /*5b90*/  LDL R2, [R1] ;  /* 0x0000000001027983 */ /* 0x006ea20000100800 */
[----:B------:R-:W-:-:S13]  /*5ba0*/  ISETP.GT.AND P1, PT, R5, RZ, PT ;  /* 0x000000ff0500720c */ /* 0x000fda0003f24270 */
[----:B------:R-:W-:-:S04]  /*5bb0*/  @P1 FFMA.FTZ R3, R9, R182, R183 ;  /* 0x000000b609031223 */ /* 0x000fc800000100b7 */
[----:B--2---:R-:W-:Y:S01]  /*5bc0*/  @P1 FADD.FTZ R3, R2, -R3 ;  /* 0x8000000302031221 */ /* 0x004fe20000010000 */
[----:B-----5:R-:W-:-:S05]  /*5bd0*/  HADD2.F32 R2, -RZ, R24.H0_H0 ;  /* 0x20000018ff027230 */ /* 0x020fca0000004100 */
        /* <DEDUP_REMOVED lines=94> */
.L_x_2820:
[----:B------:R-:W-:-:S04]  /*61c0*/  UISETP.NE.U32.AND UP0, UPT, UR20, URZ, UPT ;  /* 0x000000ff1400728c */ /* 0x000fc8000bf05070 */
[----:B------:R-:W-:-:S06]  /*61d0*/  UISETP.NE.AND.EX UP0, UPT, UR21, URZ, UPT, UP0 ;  /* 0x000000ff1500728c */ /* 0x000fcc000bf05300 */
[----:B------:R-:W-:-:S13]  /*61e0*/  PLOP3.LUT P0, PT, PT, PT, UP0, 0x80, 0x8 ;  /* 0x000000000008781c */ /* 0x000fda0003f0f008 */
[----:B------:R-:W-:Y:S05]  /*61f0*/  @!P0 BRA `(.L_x_2823) ;  /* 0x00000004009c8947 */ /* 0x000fea0003800000 */
[----:B------:R-:W3:Y:S01]  /*6200*/  LDL R184, [R1] ;  /* 0x0000000001b87983 */ /* 0x000ee20000100800 */
[----:B-12---:R-:W1:Y:S01]  /*6210*/  @P2 LDC R2, c[0x0][0x40c] ;  /* 0x00010300ff022b82 */ /* 0x006e620000000800 */
[-CC-:B------:R-:W-:Y:S01]  /*6220*/  FFMA.FTZ R3, R9, R182.reuse, R183.reuse ;  /* 0x000000b609037223 */ /* 0x180fe200000100b7 */
[----:B------:R-:W-:Y:S01]  /*6230*/  ISETP.GT.AND P1, PT, R5, RZ, PT ;  /* 0x000000ff0500720c */ /* 0x000fe20003f24270 */
[----:B------:R-:W-:Y:S01]  /*6240*/  FFMA.FTZ R160, R13, R182, R183 ;  /* 0x000000b60da07223 */ /* 0x000fe200000100b7 */
[----:B-----5:R-:W-:Y:S02]  /*6250*/  @P2 HADD2.F32 R161, -RZ, R164.H0_H0 ;  /* 0x200000a4ffa12230 */ /* 0x020fe40000004100 */
[----:B------:R-:W-:Y:S02]  /*6260*/  @P2 HADD2.F32 R163, -RZ, R40.H0_H0 ;  /* 0x20000028ffa32230 */ /* 0x000fe40000004100 */
[----:B------:R-:W-:Y:S01]  /*6270*/  FADD.FTZ R160, R249, -R160 ;  /* 0x800000a0f9a07221 */ /* 0x000fe20000010000 */
[----:B------:R-:W2:Y:S01]  /*6280*/  @P2 LDC R162, c[0x0][0x40c] ;  /* 0x00010300ffa22b82 */ /* 0x000ea20000000800 */
[----:B------:R-:W-:-:S02]  /*6290*/  @P2 HADD2.F32 R185, -RZ, R166.H1_H1 ;  /* 0x300000a6ffb92230 */ /* 0x000fc40000004100 */
[----:B------:R-:W-:Y:S01]  /*62a0*/  FMUL.FTZ R160, R4, R160 ;  /* 0x000000a004a07220 */ /* 0x000fe20000410000 */
[----:B------:R-:W-:-:S04]  /*62b0*/  @P2 HADD2.F32 R186, -RZ, R167.H0_H0 ;  /* 0x200000a7ffba2230 */ /* 0x000fc80000004100 */
[----:B------:R-:W-:Y:S01]  /*62c0*/  FSEL R160, R160, RZ, P1 ;  /* 0x000000ffa0a07208 */ /* 0x000fe20000800000 */
[----:B---3--:R-:W-:Y:S02]  /*62d0*/  FADD.FTZ R3, R184, -R3 ;  /* 0x80000003b8037221 */ /* 0x008fe40000010000 */
[----:B------:R-:W3:Y:S02]  /*62e0*/  @P2 LDC R184, c[0x0][0x40c] ;  /* 0x00010300ffb82b82 */ /* 0x000ee40000000800 */
[----:B------:R-:W-:-:S05]  /*62f0*/  FMUL.FTZ R3, R4, R3 ;  /* 0x0000000304037220 */ /* 0x000fca0000410000 */
[----:B------:R-:W-:-:S05]  /*6300*/  FSEL R3, R3, RZ, P1 ;  /* 0x000000ff03037208 */ /* 0x000fca0000800000 */
[----:B-1----:R-:W-:-:S04]  /*6310*/  @P2 FMUL.FTZ R2, R2, R3 ;  /* 0x0000000302022220 */ /* 0x002fc80000410000 */
[-C--:B------:R-:W-:Y:S01]  /*6320*/  @P2 FFMA.FTZ R120, R161, R2.reuse, R120 ;  /* 0x00000002a1782223 */ /* 0x080fe20000010078 */
[----:B------:R-:W-:Y:S01]  /*6330*/  @P2 FMUL.FTZ R2, R163, R2 ;  /* 0x00000002a3022220 */ /* 0x000fe20000410000 */
[----:B------:R-:W1:Y:S01]  /*6340*/  @P2 LDC R161, c[0x0][0x40c] ;  /* 0x00010300ffa12b82 */ /* 0x000e620000000800 */
[----:B------:R-:W-:-:S03]  /*6350*/  FFMA.FTZ R163, R17, R182, R183 ;  /* 0x000000b611a37223 */ /* 0x000fc600000100b7 */
[----:B------:R-:W-:Y:S01]  /*6360*/  @P2 F2FP.F16.F32.PACK_AB R2, RZ, R2 ;  /* 0x00000002ff02223e */ /* 0x000fe200000000ff */
[----:B------:R-:W-:-:S03]  /*6370*/  FADD.FTZ R163, R245, -R163 ;  /* 0x800000a3f5a37221 */ /* 0x000fc60000010000 */
[----:B------:R-:W-:Y:S01]  /*6380*/  @P2 PRMT R156, R2, 0x7610, R156 ;  /* 0x00007610029c2816 */ /* 0x000fe2000000009c */
[----:B--2---:R-:W-:Y:S01]  /*6390*/  @P2 FMUL.FTZ R2, R162, R160 ;  /* 0x000000a0a2022220 */ /* 0x004fe20000410000 */
[----:B------:R-:W-:Y:S02]  /*63a0*/  @P2 HADD2.F32 R162, -RZ, R164.H1_H1 ;  /* 0x300000a4ffa22230 */ /* 0x000fe40000004100 */
[----:B------:R-:W-:Y:S01]  /*63b0*/  FMUL.FTZ R163, R4, R163 ;  /* 0x000000a304a37220 */ /* 0x000fe20000410000 */
[----:B------:R-:W-:Y:S02]  /*63c0*/  F2FP.F16.F32.PACK_AB R160, R160, R3 ;  /* 0x00000003a0a0723e */ /* 0x000fe400000000ff */
[----:B------:R-:W-:Y:S01]  /*63d0*/  @P2 FFMA.FTZ R121, R162, R2, R121 ;  /* 0x00000002a2792223 */ /* 0x000fe20000010079 */
[----:B------:R-:W-:Y:S01]  /*63e0*/  @P2 HADD2.F32 R162, -RZ, R40.H1_H1 ;  /* 0x30000028ffa22230 */ /* 0x000fe20000004100 */
[----:B------:R-:W-:-:S04]  /*63f0*/  FSEL R163, R163, RZ, P1 ;  /* 0x000000ffa3a37208 */ /* 0x000fc80000800000 */
[----:B------:R-:W-:Y:S01]  /*6400*/  @P2 FMUL.FTZ R2, R162, R2 ;  /* 0x00000002a2022220 */ /* 0x000fe20000410000 */
[----:B------:R-:W-:Y:S02]  /*6410*/  @P2 HADD2.F32 R162, -RZ, R165.H0_H0 ;  /* 0x200000a5ffa22230 */ /* 0x000fe40000004100 */
[----:B-1----:R-:W-:Y:S02]  /*6420*/  @P2 FMUL.FTZ R161, R161, R163 ;  /* 0x000000a3a1a12220 */ /* 0x002fe40000410000 */
[----:B------:R-:W-:Y:S02]  /*6430*/  @P2 F2FP.F16.F32.PACK_AB R2, RZ, R2 ;  /* 0x00000002ff02223e */ /* 0x000fe400000000ff */
[----:B------:R-:W-:Y:S01]  /*6440*/  @P2 FFMA.FTZ R122, R162, R161, R122 ;  /* 0x000000a1a27a2223 */ /* 0x000fe2000001007a */
[----:B------:R-:W-:Y:S01]  /*6450*/  @P2 HADD2.F32 R162, -RZ, R41.H0_H0 ;  /* 0x20000029ffa22230 */ /* 0x000fe20000004100 */
[----:B------:R-:W-:-:S04]  /*6460*/  @P2 PRMT R156, R156, 0x5410, R2 ;  /* 0x000054109c9c2816 */ /* 0x000fc80000000002 */
[----:B------:R-:W-:Y:S01]  /*6470*/  @P2 FMUL.FTZ R162, R162, R161 ;  /* 0x000000a1a2a22220 */ /* 0x000fe20000410000 */
[----:B------:R-:W-:-:S04]  /*6480*/  FFMA.FTZ R161, R191, R182, R183 ;  /* 0x000000b6bfa17223 */ /* 0x000fc800000100b7 */
[----:B------:R-:W-:Y:S01]  /*6490*/  FADD.FTZ R161, R241, -R161 ;  /* 0x800000a1f1a17221 */ /* 0x000fe20000010000 */
[----:B------:R-:W-:-:S03]  /*64a0*/  @P2 F2FP.F16.F32.PACK_AB R162, RZ, R162 ;  /* 0x000000a2ffa2223e */ /* 0x000fc600000000ff */
[----:B------:R-:W-:Y:S01]  /*64b0*/  FMUL.FTZ R161, R4, R161 ;  /* 0x000000a104a17220 */ /* 0x000fe20000410000 */
[----:B------:R-:W-:Y:S01]  /*64c0*/  @P2 PRMT R157, R162, 0x7610, R157 ;  /* 0x00007610a29d2816 */ /* 0x000fe2000000009d */
[----:B------:R-:W-:-:S03]  /*64d0*/  @P2 HADD2.F32 R162, -RZ, R165.H1_H1 ;  /* 0x300000a5ffa22230 */ /* 0x000fc60000004100 */
        /* <DEDUP_REMOVED lines=9> */
[----:B------:R-:W-:-:S04]  /*6570*/  FMUL.FTZ R163, R4, R163 ;  /* 0x000000a304a37220 */ /* 0x000fc80000410000 */
[----:B------:R-:W-:Y:S02]  /*6580*/  @P2 F2FP.F16.F32.PACK_AB R162, RZ, R2 ;  /* 0x00000002ffa2223e */ /* 0x000fe400000000ff */
[----:B------:R-:W1:Y:S02]  /*6590*/  @P2 LDC R2, c[0x0][0x40c] ;  /* 0x00010300ff022b82 */ /* 0x000e640000000800 */
        /* <DEDUP_REMOVED lines=8> */
[----:B------:R-:W-:Y:S01]  /*6620*/  @P2 FMUL.FTZ R2, R184, R2 ;  /* 0x00000002b8022220 */ /* 0x000fe20000410000 */
[----:B------:R-:W-:-:S04]  /*6630*/  FFMA.FTZ R184, R210, R182, R183 ;  /* 0x000000b6d2b87223 */ /* 0x000fc800000100b7 */
[----:B------:R-:W-:Y:S01]  /*6640*/  @P2 F2FP.F16.F32.PACK_AB R2, RZ, R2 ;  /* 0x00000002ff02223e */ /* 0x000fe200000000ff */
[----:B------:R-:W-:-:S03]  /*6650*/  FADD.FTZ R184, R229, -R184 ;  /* 0x800000b8e5b87221 */ /* 0x000fc60000010000 */
[----:B------:R-:W-:Y:S01]  /*6660*/  @P2 PRMT R158, R2, 0x7610, R158 ;  /* 0x00007610029e2816 */ /* 0x000fe2000000009e */
[----:B------:R-:W-:Y:S01]  /*6670*/  FMUL.FTZ R184, R4, R184 ;  /* 0x000000b804b87220 */ /* 0x000fe20000410000 */
[----:B------:R-:W1:Y:S04]  /*6680*/  @P2 LDC R2, c[0x0][0x40c] ;  /* 0x00010300ff022b82 */ /* 0x000e680000000800 */
[----:B------:R-:W-:-:S04]  /*6690*/  FSEL R184, R184, RZ, P1 ;  /* 0x000000ffb8b87208 */ /* 0x000fc80000800000 */
[----:B------:R-:W-:Y:S01]  /*66a0*/  F2FP.F16.F32.PACK_AB R162, R184, R162 ;  /* 0x000000a2b8a2723e */ /* 0x000fe200000000ff */
[----:B-1----:R-:W-:Y:S01]  /*66b0*/  @P2 FMUL.FTZ R2, R2, R184 ;  /* 0x000000b802022220 */ /* 0x002fe20000410000 */
[----:B------:R-:W-:-:S03]  /*66c0*/  FSEL R184, R163, RZ, P1 ;  /* 0x000000ffa3b87208 */ /* 0x000fc60000800000 */
[----:B------:R-:W-:Y:S01]  /*66d0*/  @P2 FFMA.FTZ R125, R185, R2, R125 ;  /* 0x00000002b97d2223 */ /* 0x000fe2000001007d */
[----:B------:R-:W-:-:S05]  /*66e0*/  @P2 HADD2.F32 R185, -RZ, R42.H1_H1 ;  /* 0x3000002affb92230 */ /* 0x000fca0000004100 */
        /* <DEDUP_REMOVED lines=24> */
.L_x_2823:
[----:B------:R-:W-:Y:S04]  /*6870*/  BSSY.RECONVERGENT B3, `(.L_x_2824) ;  /* 0x000000f000037945 */ /* 0x000fe80003800200 */
[----:B------:R-:W-:Y:S05]  /*6880*/  @!P2 BRA `(.L_x_2825) ;  /* 0x000000000034a947 */ /* 0x000fea0003800000 */
[----:B-12---:R-:W2:Y:S01]  /*6890*/  LDL R3, [R1] ;  /* 0x0000000001037983 */ /* 0x006ea20000100800 */
[----:B------:R-:W-:Y:S01]  /*68a0*/  FFMA.FTZ R2, R9, R182, R183 ;  /* 0x000000b609027223 */ /* 0x000fe200000100b7 */
[----:B------:R-:W-:-:S03]  /*68b0*/  ISETP.GT.AND P1, PT, R5, RZ, PT ;  /* 0x000000ff0500720c */ /* 0x000fc60003f24270 */
[----:B--2---:R-:W-:Y:S01]  /*68c0*/  FADD.FTZ R2, R3, -R2 ;  /* 0x8000000203027221 */ /* 0x004fe20000010000 */
[----:B-----5:R-:W-:-:S03]  /*68d0*/  HADD2.F32 R3, -RZ, R164.H0_H0 ;  /* 0x200000a4ff037230 */ /* 0x020fc60000004100 */
        /* <DEDUP_REMOVED lines=8> */
.L_x_2825:
[----:B------:R-:W-:Y:S05]  /*6960*/  BSYNC.RECONVERGENT B3 ;  /* 0x0000000000037941 */ /* 0x000fea0003800200 */
.L_x_2824:
[----:B------:R-:W-:Y:S04]  /*6970*/  BSSY.RECONVERGENT B3, `(.L_x_2826) ;  /* 0x000000e000037945 */ /* 0x000fe80003800200 */
[----:B------:R-:W-:Y:S05]  /*6980*/  @!P2 BRA `(.L_x_2827) ;  /* 0x000000000030a947 */ /* 0x000fea0003800000 */
[----:B-12---:R-:W-:Y:S01]  /*6990*/  FFMA.FTZ R2, R13, R182, R183 ;  /* 0x000000b60d027223 */ /* 0x006fe200000100b7 */
        /* <DEDUP_REMOVED lines=11> */
.L_x_2827:
[----:B------:R-:W-:Y:S05]  /*6a50*/  BSYNC.RECONVERGENT B3 ;  /* 0x0000000000037941 */ /* 0x000fea0003800200 */
.L_x_2826:
[----:B------:R-:W-:Y:S04]  /*6a60*/  BSSY.RECONVERGENT B3, `(.L_x_2828) ;  /* 0x000000e000037945 */ /* 0x000fe80003800200 */
[----:B------:R-:W-:Y:S05]  /*6a70*/  @!P2 BRA `(.L_x_2829) ;  /* 0x000000000030a947 */ /* 0x000fea0003800000 */
[----:B-12---:R-:W-:Y:S01]  /*6a80*/  FFMA.FTZ R2, R17, R182, R183 ;  /* 0x000000b611027223 */ /* 0x006fe200000100b7 */
        /* <DEDUP_REMOVED lines=11> */
.L_x_2829:
[----:B------:R-:W-:Y:S05]  /*6b40*/  BSYNC.RECONVERGENT B3 ;  /* 0x0000000000037941 */ /* 0x000fea0003800200 */
.L_x_2828:
        /* <DEDUP_REMOVED lines=14> */
.L_x_2831:
[----:B------:R-:W-:Y:S05]  /*6c30*/  BSYNC.RECONVERGENT B3 ;  /* 0x0000000000037941 */ /* 0x000fea0003800200 */
.L_x_2830:
        /* <DEDUP_REMOVED lines=14> */
.L_x_2833:
[----:B------:R-:W-:Y:S05]  /*6d20*/  BSYNC.RECONVERGENT B3 ;  /* 0x0000000000037941 */ /* 0x000fea0003800200 */
.L_x_2832:
        /* <DEDUP_REMOVED lines=14> */
.L_x_2835:
[----:B------:R-:W-:Y:S05]  /*6e10*/  BSYNC.RECONVERGENT B3 ;  /* 0x0000000000037941 */ /* 0x000fea0003800200 */
.L_x_2834:
        /* <DEDUP_REMOVED lines=14> */
.L_x_2837:
[----:B------:R-:W-:Y:S05]  /*6f00*/  BSYNC.RECONVERGENT B3 ;  /* 0x0000000000037941 */ /* 0x000fea0003800200 */
.L_x_2836:
        /* <DEDUP_REMOVED lines=13> */
.L_x_2822:
[----:B------:R-:W-:Y:S05]  /*6fe0*/  BSYNC.RECONVERGENT B2 ;  /* 0x0000000000027941 */ /* 0x000fea0003800200 */
.L_x_2819:
[----:B-12---:R-:W1:Y:S02]  /*6ff0*/  @P0 LDC.64 R2, c[0x0][0x478] ;  /* 0x00011e00ff020b82 */ /* 0x006e640000000a00 */
[C---:B-1----:R-:W-:Y:S01]  /*7000*/  @P0 IMAD.WIDE.U32 R2, R181.reuse, 0x10, R2 ;  /* 0x00000010b5020825 */ /* 0x042fe200078e0002 */
[----:B------:R-:W-:-:S04]  /*7010*/  IADD3 R181, PT, PT, R181, 0x20, RZ ;  /* 0x00000020b5b57810 */ /* 0x000fc80007ffe0ff */
[----:B------:R1:W-:Y:S02]  /*7020*/  @P0 STG.E.128 desc[UR6][R2.64], R160 ;  /* 0x000000a002000986 */ /* 0x0003e4000c101d06 */
[----:B-1----:R-:W1:Y:S02]  /*7030*/  @P2 LDC.64 R2, c[0x0][0x468] ;  /* 0x00011a00ff022b82 */ /* 0x002e640000000a00 */
[C---:B-1----:R-:W-:Y:S01]  /*7040*/  @P2 IMAD.WIDE.U32 R2, R180.reuse, 0x10, R2 ;  /* 0x00000010b4022825 */ /* 0x042fe200078e0002 */
[----:B------:R-:W-:-:S04]  /*7050*/  IADD3 R180, PT, PT, R180, 0x20, RZ ;  /* 0x00000020b4b47810 */ /* 0x000fc80007ffe0ff */
[----:B------:R2:W-:Y:S03]  /*7060*/  @P2 STG.E.128 desc[UR6][R2.64], R156 ;  /* 0x0000009c02002986 */ /* 0x0005e6000c101d06 */
.L_x_2816:
[----:B------:R-:W-:Y:S05]  /*7070*/  BSYNC.RECONVERGENT B1 ;  /* 0x0000000000017941 */ /* 0x000fea0003800200 */
.L_x_2815:
[----:B------:R-:W-:Y:S01]  /*7080*/  ISETP.GE.U32.AND P0, PT, R7, 0x60, PT ;  /* 0x000000600700780c */ /* 0x000fe20003f06070 */
[----:B------:R-:W-:-:S12]  /*7090*/  BSSY.RECONVERGENT B1, `(.L_x_2838) ;  /* 0x00001c1000017945 */ /* 0x000fd80003800200 */
[----:B------:R-:W-:Y:S05]  /*70a0*/  @!P0 BRA `(.L_x_2839) ;  /* 0x0000001800fc8947 */ /* 0x000fea0003800000 */
[----:B------:R-:W-:Y:S04]  /*70b0*/  BSSY.RECONVERGENT B2, `(.L_x_2840) ;  /* 0x0000005000027945 */ /* 0x000fe80003800200 */
[----:B------:R-:W-:Y:S05]  /*70c0*/  @!P2 BRA `(.L_x_2841) ;  /* 0x00000000000ca947 */ /* 0x000fea0003800000 */
[----:B-12---:R-:W1:Y:S02]  /*70d0*/  LDC.64 R2, c[0x0][0x390] ;  /* 0x0000e400ff027b82 */ /* 0x006e640000000a00 */
[----:B-1----:R-:W-:-:S05]  /*70e0*/  IMAD.WIDE.U32 R2, R180, 0x10, R2 ;  /* 0x00000010b4027825 */ /* 0x002fca00078e0002 */
[----:B-----5:R3:W5:Y:S02]  /*70f0*/  LDG.E.128 R164, desc[UR6][R2.64] ;  /* 0x0000000602a47981 */ /* 0x020764000c1e1d00 */
.L_x_2841:
[----:B------:R-:W-:Y:S05]  /*7100*/  BSYNC.RECONVERGENT B2 ;  /* 0x0000000000027941 */ /* 0x000fea0003800200 */
.L_x_2840:
        /* <DEDUP_REMOVED lines=9> */
[----:B-123--:R-:W1:Y:S01]  /*71a0*/  @P2 LDC R2, c[0x0][0x40c] ;  /* 0x00010300ff022b82 */ /* 0x00ee620000000800 */
[----:B------:R-:W-:Y:S02]  /*71b0*/  @P2 HADD2.F32 R162, -RZ, R48.H0_H0 ;  /* 0x20000030ffa22230 */ /* 0x000fe40000004100 */
[----:B-----5:R-:W-:Y:S02]  /*71c0*/  HADD2.F32 R163, -RZ, R169.H0_H0 ;  /* 0x200000a9ffa37230 */ /* 0x020fe40000004100 */
[----:B------:R-:W-:Y:S02]  /*71d0*/  @P2 HADD2.F32 R185, -RZ, R166.H1_H1 ;  /* 0x300000a6ffb92230 */ /* 0x000fe40000004100 */
[----:B------:R-:W-:-:S05]  /*71e0*/  @P2 HADD2.F32 R186, -RZ, R167.H0_H0 ;  /* 0x200000a7ffba2230 */ /* 0x000fca0000004100 */
[-CC-:B------:R-:W-:Y:S01]  /*71f0*/  @P1 FFMA.FTZ R3, R8, R182.reuse, R183.reuse ;  /* 0x000000b608031223 */ /* 0x180fe200000100b7 */
[----:B------:R-:W-:-:S03]  /*7200*/  @P1 FFMA.FTZ R161, R12, R182, R183 ;  /* 0x000000b60ca11223 */ /* 0x000fc600000100b7 */
[----:B------:R-:W-:Y:S01]  /*7210*/  @P1 FADD.FTZ R160, R252, -R3 ;  /* 0x80000003fca01221 */ /* 0x000fe20000010000 */
[----:B------:R-:W-:Y:S02]  /*7220*/  HADD2.F32 R3, -RZ, R168.H0_H0 ;  /* 0x200000a8ff037230 */ /* 0x000fe40000004100 */
[----:B------:R-:W-:-:S03]  /*7230*/  @P1 FADD.FTZ R161, R248, -R161 ;  /* 0x800000a1f8a11221 */ /* 0x000fc60000010000 */
        /* <DEDUP_REMOVED lines=91> */
.L_x_2844:
[----:B------:R-:W-:Y:S01]  /*77f0*/  ISETP.GT.AND P1, PT, R5, RZ, PT ;  /* 0x000000ff0500720c */ /* 0x000fe20003f24270 */
[----:B-123-5:R-:W-:-:S12]  /*7800*/  HADD2.F32 R2, -RZ, R168.H0_H0 ;  /* 0x200000a8ff027230 */ /* 0x02efd80000004100 */
        /* <DEDUP_REMOVED lines=96> */
.L_x_2843:
[----:B------:R-:W-:-:S04]  /*7e10*/  UISETP.NE.U32.AND UP0, UPT, UR20, URZ, UPT ;  /* 0x000000ff1400728c */ /* 0x000fc8000bf05070 */
[----:B------:R-:W-:-:S06]  /*7e20*/  UISETP.NE.AND.EX UP0, UPT, UR21, URZ, UPT, UP0 ;  /* 0x000000ff1500728c */ /* 0x000fcc000bf05300 */
[----:B------:R-:W-:-:S13]  /*7e30*/  PLOP3.LUT P0, PT, PT, PT, UP0, 0x80, 0x8 ;  /* 0x000000000008781c */ /* 0x000fda0003f0f008 */
[----:B------:R-:W-:Y:S05]  /*7e40*/  @!P0 BRA `(.L_x_2846) ;  /* 0x0000000400988947 */ /* 0x000fea0003800000 */
[----:B-123--:R-:W1:Y:S01]  /*7e50*/  @P2 LDC R2, c[0x0][0x40c] ;  /* 0x00010300ff022b82 */ /* 0x00ee620000000800 */
        /* <DEDUP_REMOVED lines=10> */
[----:B------:R-:W-:Y:S01]  /*7f00*/  FMUL.FTZ R160, R4, R160 ;  /* 0x000000a004a07220 */ /* 0x000fe20000410000 */
[----:B------:R-:W-:Y:S01]  /*7f10*/  @P2 HADD2.F32 R186, -RZ, R167.H0_H0 ;  /* 0x200000a7ffba2230 */ /* 0x000fe20000004100 */
[----:B------:R-:W-:-:S03]  /*7f20*/  FSEL R3, R3, RZ, P1 ;  /* 0x000000ff03037208 */ /* 0x000fc60000800000 */
[----:B------:R-:W-:Y:S01]  /*7f30*/  FSEL R160, R160, RZ, P1 ;  /* 0x000000ffa0a07208 */ /* 0x000fe20000800000 */
[----:B------:R-:W3:Y:S01]  /*7f40*/  @P2 LDC R184, c[0x0][0x40c] ;  /* 0x00010300ffb82b82 */ /* 0x000ee20000000800 */
[----:B-1----:R-:W-:-:S04]  /*7f50*/  @P2 FMUL.FTZ R2, R2, R3 ;  /* 0x0000000302022220 */ /* 0x002fc80000410000 */
[-C--:B------:R-:W-:Y:S01]  /*7f60*/  @P2 FFMA.FTZ R128, R161, R2.reuse, R128 ;  /* 0x00000002a1802223 */ /* 0x080fe20000010080 */
[----:B------:R-:W-:Y:S02]  /*7f70*/  @P2 FMUL.FTZ R2, R163, R2 ;  /* 0x00000002a3022220 */ /* 0x000fe40000410000 */
[----:B------:R-:W1:Y:S01]  /*7f80*/  @P2 LDC R161, c[0x0][0x40c] ;  /* 0x00010300ffa12b82 */ /* 0x000e620000000800 */
[----:B------:R-:W-:Y:S02]  /*7f90*/  FFMA.FTZ R163, R16, R182, R183 ;  /* 0x000000b610a37223 */ /* 0x000fe400000100b7 */
[----:B------:R-:W-:Y:S02]  /*7fa0*/  @P2 F2FP.F16.F32.PACK_AB R2, RZ, R2 ;  /* 0x00000002ff02223e */ /* 0x000fe400000000ff */
[----:B------:R-:W-:Y:S02]  /*7fb0*/  FADD.FTZ R163, R244, -R163 ;  /* 0x800000a3f4a37221 */ /* 0x000fe40000010000 */
[----:B------:R-:W-:Y:S01]  /*7fc0*/  @P2 PRMT R156, R2, 0x7610, R156 ;  /* 0x00007610029c2816 */ /* 0x000fe2000000009c */
[----:B--2---:R-:W-:Y:S01]  /*7fd0*/  @P2 FMUL.FTZ R2, R162, R160 ;  /* 0x000000a0a2022220 */ /* 0x004fe20000410000 */
[----:B------:R-:W-:-:S02]  /*7fe0*/  @P2 HADD2.F32 R162, -RZ, R164.H1_H1 ;  /* 0x300000a4ffa22230 */ /* 0x000fc40000004100 */
        /* <DEDUP_REMOVED lines=76> */
.L_x_2846:
[----:B------:R-:W-:Y:S04]  /*84b0*/  BSSY.RECONVERGENT B3, `(.L_x_2847) ;  /* 0x000000e000037945 */ /* 0x000fe80003800200 */
[----:B------:R-:W-:Y:S05]  /*84c0*/  @!P2 BRA `(.L_x_2848) ;  /* 0x000000000030a947 */ /* 0x000fea0003800000 */
[----:B-123--:R-:W-:Y:S01]  /*84d0*/  FFMA.FTZ R2, R8, R182, R183 ;  /* 0x000000b608027223 */ /* 0x00efe200000100b7 */
        /* <DEDUP_REMOVED lines=11> */
.L_x_2848:
[----:B------:R-:W-:Y:S05]  /*8590*/  BSYNC.RECONVERGENT B3 ;  /* 0x0000000000037941 */ /* 0x000fea0003800200 */
.L_x_2847:
[----:B------:R-:W-:Y:S04]  /*85a0*/  BSSY.RECONVERGENT B3, `(.L_x_2849) ;  /* 0x000000e000037945 */ /* 0x000fe80003800200 */
[----:B------:R-:W-:Y:S05]  /*85b0*/  @!P2 BRA `(.L_x_2850) ;  /* 0x000000000030a947 */ /* 0x000fea0003800000 */
[----:B-123--:R-:W-:Y:S01]  /*85c0*/  FFMA.FTZ R2, R12, R182, R183 ;  /* 0x000000b60c027223 */ /* 0x00efe200000100b7 */
        /* <DEDUP_REMOVED lines=11> */
.L_x_2850:
[----:B------:R-:W-:Y:S05]  /*8680*/  BSYNC.RECONVERGENT B3 ;  /* 0x0000000000037941 */ /* 0x000fea0003800200 */
.L_x_2849:
        /* <DEDUP_REMOVED lines=14> */
.L_x_2852:
[----:B------:R-:W-:Y:S05]  /*8770*/  BSYNC.RECONVERGENT B3 ;  /* 0x0000000000037941 */ /* 0x000fea0003800200 */
.L_x_2851:
        /* <DEDUP_REMOVED lines=14> */
.L_x_2854:
[----:B------:R-:W-:Y:S05]  /*8860*/  BSYNC.RECONVERGENT B3 ;  /* 0x0000000000037941 */ /* 0x000fea0003800200 */
.L_x_2853:
        /* <DEDUP_REMOVED lines=14> */
.L_x_2856:
[----:B------:R-:W-:Y:S05]  /*8950*/  BSYNC.RECONVERGENT B3 ;  /* 0x0000000000037941 */ /* 0x000fea0003800200 */
.L_x_2855:
        /* <DEDUP_REMOVED lines=14> */
.L_x_2858:
[----:B------:R-:W-:Y:S05]  /*8a40*/  BSYNC.RECONVERGENT B3 ;  /* 0x0000000000037941 */ /* 0x000fea0003800200 */
.L_x_2857:
        /* <DEDUP_REMOVED lines=14> */
.L_x_2860:
[----:B------:R-:W-:Y:S05]  /*8b30*/  BSYNC.RECONVERGENT B3 ;  /* 0x0000000000037941 */ /* 0x000fea0003800200 */
.L_x_2859:
        /* <DEDUP_REMOVED lines=13> */
.L_x_2845:
[----:B------:R-:W-:Y:S05]  /*8c10*/  BSYNC.RECONVERGENT B2 ;  /* 0x0000000000027941 */ /* 0x000fea0003800200 */
.L_x_2842:
[----:B-123--:R-:W1:Y:S02]  /*8c20*/  @P0 LDC.64 R2, c[0x0][0x478] ;  /* 0x00011e00ff020b82 */ /* 0x00ee640000000a00 */
[C---:B-1----:R-:W-:Y:S01]  /*8c30*/  @P0 IMAD.WIDE.U32 R2, R181.reuse, 0x10, R2 ;  /* 0x00000010b5020825 */ /* 0x042fe200078e0002 */
[----:B------:R-:W-:-:S04]  /*8c40*/  IADD3 R181, PT, PT, R181, 0x20, RZ ;  /* 0x00000020b5b57810 */ /* 0x000fc80007ffe0ff */
[----:B------:R1:W-:Y:S02]  /*8c50*/  @P0 STG.E.128 desc[UR6][R2.64], R160 ;  /* 0x000000a002000986 */ /* 0x0003e4000c101d06 */
[----:B-1----:R-:W1:Y:S02]  /*8c60*/  @P2 LDC.64 R2, c[0x0][0x468] ;  /* 0x00011a00ff022b82 */ /* 0x002e640000000a00 */
[C---:B-1----:R-:W-:Y:S01]  /*8c70*/  @P2 IMAD.WIDE.U32 R2, R180.reuse, 0x10, R2 ;  /* 0x00000010b4022825 */ /* 0x042fe200078e0002 */
[----:B------:R-:W-:-:S04]  /*8c80*/  IADD3 R180, PT, PT, R180, 0x20, RZ ;  /* 0x00000020b4b47810 */ /* 0x000fc80007ffe0ff */
[----:B------:R3:W-:Y:S03]  /*8c90*/  @P2 STG.E.128 desc[UR6][R2.64], R156 ;  /* 0x0000009c02002986 */ /* 0x0007e6000c101d06 */
.L_x_2839:
[----:B------:R-:W-:Y:S05]  /*8ca0*/  BSYNC.RECONVERGENT B1 ;  /* 0x0000000000017941 */ /* 0x000fea0003800200 */
.L_x_2838:
[----:B------:R-:W-:Y:S01]  /*8cb0*/  ISETP.GE.U32.AND P0, PT, R7, 0x80, PT ;  /* 0x000000800700780c */ /* 0x000fe20003f06070 */
[----:B------:R-:W-:-:S12]  /*8cc0*/  BSSY.RECONVERGENT B1, `(.L_x_2861) ;  /* 0x00001c1000017945 */ /* 0x000fd80003800200 */
[----:B------:R-:W-:Y:S05]  /*8cd0*/  @!P0 BRA `(.L_x_2862) ;  /* 0x0000001800fc8947 */ /* 0x000fea0003800000 */
[----:B------:R-:W-:Y:S04]  /*8ce0*/  BSSY.RECONVERGENT B2, `(.L_x_2863) ;  /* 0x0000005000027945 */ /* 0x000fe80003800200 */
[----:B------:R-:W-:Y:S05]  /*8cf0*/  @!P2 BRA `(.L_x_2864) ;  /* 0x00000000000ca947 */ /* 0x000fea0003800000 */
[----:B-123--:R-:W1:Y:S02]  /*8d00*/  LDC.64 R2, c[0x0][0x390] ;  /* 0x0000e400ff027b82 */ /* 0x00ee640000000a00 */
[----:B-1----:R-:W-:-:S05]  /*8d10*/  IMAD.WIDE.U32 R2, R180, 0x10, R2 ;  /* 0x00000010b4027825 */ /* 0x002fca00078e0002 */
[----:B-----5:R4:W5:Y:S02]  /*8d20*/  LDG.E.128 R164, desc[UR6][R2.64] ;  /* 0x0000000602a47981 */ /* 0x020964000c1e1d00 */
.L_x_2864:
[----:B------:R-:W-:Y:S05]  /*8d30*/  BSYNC.RECONVERGENT B2 ;  /* 0x0000000000027941 */ /* 0x000fea0003800200 */
.L_x_2863:
        /* <DEDUP_REMOVED lines=9> */
[----:B-1234-:R-:W1:Y:S01]  /*8dd0*/  @P2 LDC R2, c[0x0][0x40c] ;  /* 0x00010300ff022b82 */ /* 0x01ee620000000800 */
        /* <DEDUP_REMOVED lines=100> */
.L_x_2867:
[----:B------:R-:W-:Y:S01]  /*9420*/  ISETP.GT.AND P1, PT, R5, RZ, PT ;  /* 0x000000ff0500720c */ /* 0x000fe20003f24270 */
[----:B-12345:R-:W-:-:S12]  /*9430*/  HADD2.F32 R2, -RZ, R172.H0_H0 ;  /* 0x200000acff027230 */ /* 0x03efd80000004100 */
        /* <DEDUP_REMOVED lines=96> */
.L_x_2866:
[----:B------:R-:W-:-:S04]  /*9a40*/  UISETP.NE.U32.AND UP0, UPT, UR20, URZ, UPT ;  /* 0x000000ff1400728c */ /* 0x000fc8000bf05070 */
[----:B------:R-:W-:-:S06]  /*9a50*/  UISETP.NE.AND.EX UP0, UPT, UR21, URZ, UPT, UP0 ;  /* 0x000000ff1500728c */ /* 0x000fcc000bf05300 */
[----:B------:R-:W-:-:S13]  /*9a60*/  PLOP3.LUT P0, PT, PT, PT, UP0, 0x80, 0x8 ;  /* 0x000000000008781c */ /* 0x000fda0003f0f008 */
[----:B------:R-:W-:Y:S05]  /*9a70*/  @!P0 BRA `(.L_x_2869) ;  /* 0x0000000400988947 */ /* 0x000fea0003800000 */
[----:B-1234-:R-:W1:Y:S01]  /*9a80*/  @P2 LDC R2, c[0x0][0x40c] ;  /* 0x00010300ff022b82 */ /* 0x01ee620000000800 */
        /* <DEDUP_REMOVED lines=101> */
.L_x_2869:
[----:B------:R-:W-:Y:S04]  /*a0e0*/  BSSY.RECONVERGENT B3, `(.L_x_2870) ;  /* 0x000000e000037945 */ /* 0x000fe80003800200 */
[----:B------:R-:W-:Y:S05]  /*a0f0*/  @!P2 BRA `(.L_x_2871) ;  /* 0x000000000030a947 */ /* 0x000fea0003800000 */
[----:B-1234-:R-:W-:Y:S01]  /*a100*/  FFMA.FTZ R2, R10, R182, R183 ;  /* 0x000000b60a027223 */ /* 0x01efe200000100b7 */
        /* <DEDUP_REMOVED lines=11> */
.L_x_2871:
[----:B------:R-:W-:Y:S05]  /*a1c0*/  BSYNC.RECONVERGENT B3 ;  /* 0x0000000000037941 */ /* 0x000fea0003800200 */
.L_x_2870:
[----:B------:R-:W-:Y:S04]  /*a1d0*/  BSSY.RECONVERGENT B3, `(.L_x_2872) ;  /* 0x000000e000037945 */ /* 0x000fe80003800200 */
[----:B------:R-:W-:Y:S05]  /*a1e0*/  @!P2 BRA `(.L_x_2873) ;  /* 0x000000000030a947 */ /* 0x000fea0003800000 */
[----:B-1234-:R-:W-:Y:S01]  /*a1f0*/  FFMA.FTZ R2, R11, R182, R183 ;  /* 0x000000b60b027223 */ /* 0x01efe200000100b7 */
        /* <DEDUP_REMOVED lines=11> */
.L_x_2873:
[----:B------:R-:W-:Y:S05]  /*a2b0*/  BSYNC.RECONVERGENT B3 ;  /* 0x0000000000037941 */ /* 0x000fea0003800200 */
.L_x_2872:
        /* <DEDUP_REMOVED lines=14> */
.L_x_2875:
[----:B------:R-:W-:Y:S05]  /*a3a0*/  BSYNC.RECONVERGENT B3 ;  /* 0x0000000000037941 */ /* 0x000fea0003800200 */
.L_x_2874:
        /* <DEDUP_REMOVED lines=14> */
.L_x_2877:
[----:B------:R-:W-:Y:S05]  /*a490*/  BSYNC.RECONVERGENT B3 ;  /* 0x0000000000037941 */ /* 0x000fea0003800200 */
.L_x_2876:
        /* <DEDUP_REMOVED lines=14> */
.L_x_2879:
[----:B------:R-:W-:Y:S05]  /*a580*/  BSYNC.RECONVERGENT B3 ;  /* 0x0000000000037941 */ /* 0x000fea0003800200 */
.L_x_2878:
        /* <DEDUP_REMOVED lines=14> */
.L_x_2881:
[----:B------:R-:W-:Y:S05]  /*a670*/  BSYNC.RECONVERGENT B3 ;  /* 0x0000000000037941 */ /* 0x000fea0003800200 */
.L_x_2880:
        /* <DEDUP_REMOVED lines=14> */
.L_x_2883:
[----:B------:R-:W-:Y:S05]  /*a760*/  BSYNC.RECONVERGENT B3 ;  /* 0x0000000000037941 */ /* 0x000fea0003800200 */
.L_x_2882:
        /* <DEDUP_REMOVED lines=13> */
.L_x_2868:
[----:B------:R-:W-:Y:S05]  /*a840*/  BSYNC.RECONVERGENT B2 ;  /* 0x0000000000027941 */ /* 0x000fea0003800200 */
.L_x_2865:
[----:B-1234-:R-:W1:Y:S02]  /*a850*/  @P0 LDC.64 R2, c[0x0][0x478] ;  /* 0x00011e00ff020b82 */ /* 0x01ee640000000a00 */
[C---:B-1----:R-:W-:Y:S01]  /*a860*/  @P0 IMAD.WIDE.U32 R2, R181.reuse, 0x10, R2 ;  /* 0x00000010b5020825 */ /* 0x042fe200078e0002 */
[----:B------:R-:W-:-:S04]  /*a870*/  IADD3 R181, PT, PT, R181, 0x20, RZ ;  /* 0x00000020b5b57810 */ /* 0x000fc80007ffe0ff */
[----:B------:R1:W-:Y:S02]  /*a880*/  @P0 STG.E.128 desc[UR6][R2.64], R160 ;  /* 0x000000a002000986 */ /* 0x0003e4000c101d06 */
[----:B-1----:R-:W1:Y:S02]  /*a890*/  @P2 LDC.64 R2, c[0x0][0x468] ;  /* 0x00011a00ff022b82 */ /* 0x002e640000000a00 */
[C---:B-1----:R-:W-:Y:S01]  /*a8a0*/  @P2 IMAD.WIDE.U32 R2, R180.reuse, 0x10, R2 ;  /* 0x00000010b4022825 */ /* 0x042fe200078e0002 */
[----:B------:R-:W-:-:S04]  /*a8b0*/  IADD3 R180, PT, PT, R180, 0x20, RZ ;  /* 0x00000020b4b47810 */ /* 0x000fc80007ffe0ff */
[----:B------:R4:W-:Y:S03]  /*a8c0*/  @P2 STG.E.128 desc[UR6][R2.64], R156 ;  /* 0x0000009c02002986 */ /* 0x0009e6000c101d06 */
.L_x_2862:
[----:B------:R-:W-:Y:S05]  /*a8d0*/  BSYNC.RECONVERGENT B1 ;  /* 0x0000000000017941 */ /* 0x000fea0003800200 */
.L_x_2861:
[----:B------:R-:W-:Y:S01]  /*a8e0*/  ISETP.GE.U32.AND P0, PT, R7, 0xa0, PT ;  /* 0x000000a00700780c */ /* 0x000fe20003f06070 */
[----:B------:R-:W-:-:S12]  /*a8f0*/  BSSY.RECONVERGENT B1, `(.L_x_2884) ;  /* 0x00001bf000017945 */ /* 0x000fd80003800200 */
[----:B------:R-:W-:Y:S05]  /*a900*/  @!P0 BRA `(.L_x_2885) ;  /* 0x0000001800f48947 */ /* 0x000fea0003800000 */
[----:B------:R-:W-:Y:S04]  /*a910*/  BSSY.RECONVERGENT B2, `(.L_x_2886) ;  /* 0x0000005000027945 */ /* 0x000fe80003800200 */
[----:B------:R-:W-:Y:S05]  /*a920*/  @!P2 BRA `(.L_x_2887) ;  /* 0x00000000000ca947 */ /* 0x000fea0003800000 */
[----:B-1234-:R-:W1:Y:S02]  /*a930*/  LDC.64 R2, c[0x0][0x390] ;  /* 0x0000e400ff027b82 */ /* 0x01ee640000000a00 */
[----:B-1----:R-:W-:-:S05]  /*a940*/  IMAD.WIDE.U32 R2, R180, 0x10, R2 ;  /* 0x00000010b4027825 */ /* 0x002fca00078e0002 */
[----:B-----5:R1:W5:Y:S02]  /*a950*/  LDG.E.128 R164, desc[UR6][R2.64] ;  /* 0x0000000602a47981 */ /* 0x020364000c1e1d00 */
.L_x_2887:
[----:B------:R-:W-:Y:S05]  /*a960*/  BSYNC.RECONVERGENT B2 ;  /* 0x0000000000027941 */ /* 0x000fea0003800200 */
.L_x_2886:
        /* <DEDUP_REMOVED lines=10> */
[----:B-----5:R-:W-:Y:S02]  /*aa10*/  HADD2.F32 R5, -RZ, R176.H0_H0 ;  /* 0x200000b0ff057230 */ /* 0x020fe40000004100 */
[----:B------:R-:W-:Y:S02]  /*aa20*/  @P2 HADD2.F32 R162, -RZ, R64.H0_H0 ;  /* 0x20000040ffa22230 */ /* 0x000fe40000004100 */
[----:B------:R-:W-:Y:S02]  /*aa30*/  @P2 HADD2.F32 R184, -RZ, R166.H1_H1 ;  /* 0x300000a6ffb82230 */ /* 0x000fe40000004100 */
[----:B------:R-:W-:-:S05]  /*aa40*/  @P2 HADD2.F32 R185, -RZ, R167.H0_H0 ;  /* 0x200000a7ffb92230 */ /* 0x000fca0000004100 */
[-CC-:B------:R-:W-:Y:S01]  /*aa50*/  @P1 FFMA.FTZ R3, R19, R182.reuse, R183.reuse ;  /* 0x000000b613031223 */ /* 0x180fe200000100b7 */
[-CC-:B------:R-:W-:Y:S01]  /*aa60*/  @P1 FFMA.FTZ R161, R194, R182.reuse, R183.reuse ;  /* 0x000000b6c2a11223 */ /* 0x180fe200000100b7 */
[-C--:B------:R-:W-:Y:S02]  /*aa70*/  @P1 FFMA.FTZ R163, R200, R182.reuse, R183 ;  /* 0x000000b6c8a31223 */ /* 0x080fe400000100b7 */
[----:B------:R-:W-:Y:S01]  /*aa80*/  @P1 FADD.FTZ R3, R238, -R3 ;  /* 0x80000003ee031221 */ /* 0x000fe20000010000 */
[----:B------:R-:W-:Y:S01]  /*aa90*/  @P1 FADD.FTZ R161, R232, -R161 ;  /* 0x800000a1e8a11221 */ /* 0x000fe20000010000 */
[----:B------:R-:W-:Y:S02]  /*aaa0*/  @P1 FADD.FTZ R163, R199, -R163 ;  /* 0x800000a3c7a31221 */ /* 0x000fe40000010000 */
[----:B------:R-:W-:Y:S01]  /*aab0*/  @P1 FFMA.FTZ R5, R4, R3, R5 ;  /* 0x0000000304051223 */ /* 0x000fe20000010005 */
[----:B------:R-:W-:-:S03]  /*aac0*/  @P1 FFMA.FTZ R3, R195, R182, R183 ;  /* 0x000000b6c3031223 */ /* 0x000fc600000100b7 */
[----:B-1----:R-:W-:Y:S01]  /*aad0*/  @P2 FMUL.FTZ R2, R5, R2 ;  /* 0x0000000205022220 */ /* 0x002fe20000410000 */
[----:B------:R-:W-:Y:S01]  /*aae0*/  @P1 FADD.FTZ R160, R233, -R3 ;  /* 0x80000003e9a01221 */ /* 0x000fe20000010000 */
[----:B------:R-:W-:Y:S02]  /*aaf0*/  HADD2.F32 R3, -RZ, R176.H1_H1 ;  /* 0x300000b0ff037230 */ /* 0x000fe40000004100 */
[----:B------:R-:W-:-:S03]  /*ab00*/  @P2 FMUL.FTZ R162, R2, R162 ;  /* 0x000000a202a22220 */ /* 0x000fc60000410000 */
[----:B------:R-:W-:Y:S01]  /*ab10*/  @P1 FFMA.FTZ R3, R4, R160, R3 ;  /* 0x000000a004031223 */ /* 0x000fe20000010003 */
[----:B------:R-:W-:Y:S01]  /*ab20*/  @P2 HADD2.F32 R160, -RZ, R164.H0_H0 ;  /* 0x200000a4ffa02230 */ /* 0x000fe20000004100 */
[----:B------:R-:W-:-:S04]  /*ab30*/  @P2 F2FP.F16.F32.PACK_AB R162, RZ, R162 ;  /* 0x000000a2ffa2223e */ /* 0x000fc800000000ff */
[----:B------:R-:W-:Y:S01]  /*ab40*/  @P2 FFMA.FTZ R144, R160, R2, R144 ;  /* 0x00000002a0902223 */ /* 0x000fe20000010090 */
[----:B------:R-:W-:Y:S01]  /*ab50*/  HADD2.F32 R160, -RZ, R177.H0_H0 ;  /* 0x200000b1ffa07230 */ /* 0x000fe20000004100 */
[----:B------:R-:W1:Y:S01]  /*ab60*/  @P2 LDC R2, c[0x0][0x40c] ;  /* 0x00010300ff022b82 */ /* 0x000e620000000800 */
[----:B------:R-:W-:Y:S01]  /*ab70*/  @P2 PRMT R156, R162, 0x7610, R156 ;  /* 0x00007610a29c2816 */ /* 0x000fe2000000009c */
[----:B------:R-:W-:Y:S02]  /*ab80*/  @P2 HADD2.F32 R162, -RZ, R164.H1_H1 ;  /* 0x300000a4ffa22230 */ /* 0x000fe40000004100 */
[----:B------:R-:W-:-:S04]  /*ab90*/  @P1 FFMA.FTZ R160, R4, R161, R160 ;  /* 0x000000a104a01223 */ /* 0x000fc800000100a0 */
[----:B------:R-:W2:Y:S01]  /*aba0*/  @P2 LDC R161, c[0x0][0x40c] ;  /* 0x00010300ffa12b82 */ /* 0x000ea20000000800 */
[----:B-1----:R-:W-:-:S04]  /*abb0*/  @P2 FMUL.FTZ R2, R3, R2 ;  /* 0x0000000203022220 */ /* 0x002fc80000410000 */
        /* <DEDUP_REMOVED lines=10> */
[----:B------:R-:W-:-:S04]  /*ac60*/  HADD2.F32 R161, -RZ, R177.H1_H1 ;  /* 0x300000b1ffa17230 */ /* 0x000fc80000004100 */
[----:B------:R-:W-:Y:S01]  /*ac70*/  @P2 F2FP.F16.F32.PACK_AB R162, RZ, R162 ;  /* 0x000000a2ffa2223e */ /* 0x000fe200000000ff */
[----:B------:R-:W-:Y:S02]  /*ac80*/  @P1 FFMA.FTZ R161, R4, R163, R161 ;  /* 0x000000a304a11223 */ /* 0x000fe400000100a1 */
[----:B------:R-:W1:Y:S01]  /*ac90*/  @P2 LDC R163, c[0x0][0x40c] ;  /* 0x00010300ffa32b82 */ /* 0x000e620000000800 */
[----:B------:R-:W-:Y:S01]  /*aca0*/  @P2 PRMT R157, R162, 0x7610, R157 ;  /* 0x00007610a29d2816 */ /* 0x000fe2000000009d */
[----:B------:R-:W-:Y:S02]  /*acb0*/  @P2 HADD2.F32 R162, -RZ, R165.H1_H1 ;  /* 0x300000a5ffa22230 */ /* 0x000fe40000004100 */
[C---:B-1----:R-:W-:Y:S01]  /*acc0*/  @P2 FMUL.FTZ R2, R161.reuse, R163 ;  /* 0x000000a3a1022220 */ /* 0x042fe20000410000 */
[----:B------:R-:W-:Y:S01]  /*acd0*/  @P2 HADD2.F32 R163, -RZ, R166.H0_H0 ;  /* 0x200000a6ffa32230 */ /* 0x000fe20000004100 */
[----:B------:R-:W-:Y:S02]  /*ace0*/  F2FP.F16.F32.PACK_AB R161, R161, R160 ;  /* 0x000000a0a1a1723e */ /* 0x000fe400000000ff */
[----:B------:R-:W-:Y:S01]  /*acf0*/  @P2 FFMA.FTZ R147, R162, R2, R147 ;  /* 0x00000002a2932223 */ /* 0x000fe20000010093 */
[----:B------:R-:W-:Y:S01]  /*ad00*/  @P2 HADD2.F32 R162, -RZ, R65.H1_H1 ;  /* 0x30000041ffa22230 */ /* 0x000fe20000004100 */
[----:B------:R-:W-:-:S04]  /*ad10*/  F2FP.F16.F32.PACK_AB R160, R3, R5 ;  /* 0x0000000503a0723e */ /* 0x000fc800000000ff */
        /* <DEDUP_REMOVED lines=20> */
[----:B-1----:R-:W-:-:S04]  /*ae60*/  @P2 FMUL.FTZ R2, R163, R2 ;  /* 0x00000002a3022220 */ /* 0x002fc80000410000 */
[----:B------:R-:W-:Y:S01]  /*ae70*/  @P2 FFMA.FTZ R149, R184, R2, R149 ;  /* 0x00000002b8952223 */ /* 0x000fe20000010095 */
[----:B------:R-:W-:-:S05]  /*ae80*/  @P2 HADD2.F32 R184, -RZ, R66.H1_H1 ;  /* 0x30000042ffb82230 */ /* 0x000fca0000004100 */
[----:B------:R-:W-:-:S05]  /*ae90*/  @P2 FMUL.FTZ R2, R2, R184 ;  /* 0x000000b802022220 */ /* 0x000fca0000410000 */
[----:B------:R-:W-:-:S04]  /*aea0*/  @P2 F2FP.F16.F32.PACK_AB R2, RZ, R2 ;  /* 0x00000002ff02223e */ /* 0x000fc800000000ff */
[----:B------:R-:W-:Y:S01]  /*aeb0*/  @P2 PRMT R158, R158, 0x5410, R2 ;  /* 0x000054109e9e2816 */ /* 0x000fe20000000002 */
[-CC-:B------:R-:W-:Y:S01]  /*aec0*/  @P1 FFMA.FTZ R2, R225, R182.reuse, R183.reuse ;  /* 0x000000b6e1021223 */ /* 0x180fe200000100b7 */
[----:B------:R-:W-:Y:S01]  /*aed0*/  @P1 FFMA.FTZ R183, R227, R182, R183 ;  /* 0x000000b6e3b71223 */ /* 0x000fe200000100b7 */
[--C-:B------:R-:W-:Y:S02]  /*aee0*/  HADD2.F32 R182, -RZ, R179.reuse.H1_H1 ;  /* 0x300000b3ffb67230 */ /* 0x100fe40000004100 */
[----:B------:R-:W-:Y:S01]  /*aef0*/  @P1 FADD.FTZ R184, R226, -R2 ;  /* 0x80000002e2b81221 */ /* 0x000fe20000010000 */
[----:B------:R-:W-:Y:S02]  /*af00*/  HADD2.F32 R2, -RZ, R179.H0_H0 ;  /* 0x200000b3ff027230 */ /* 0x000fe40000004100 */
[----:B------:R-:W-:-:S03]  /*af10*/  @P1 FADD.FTZ R183, R228, -R183 ;  /* 0x800000b7e4b71221 */ /* 0x000fc60000010000 */
[C---:B------:R-:W-:Y:S01]  /*af20*/  @P1 FFMA.FTZ R2, R4.reuse, R184, R2 ;  /* 0x000000b804021223 */ /* 0x040fe20000010002 */
[----:B------:R-:W-:Y:S01]  /*af30*/  @P1 FFMA.FTZ R182, R4, R183, R182 ;  /* 0x000000b704b61223 */ /* 0x000fe200000100b6 */
[----:B------:R-:W1:Y:S04]  /*af40*/  @P2 LDC R184, c[0x0][0x40c] ;  /* 0x00010300ffb82b82 */ /* 0x000e680000000800 */
        /* <DEDUP_REMOVED lines=16> */
.L_x_2890:
        /* <DEDUP_REMOVED lines=98> */
.L_x_2889:
[----:B------:R-:W-:-:S04]  /*b670*/  UISETP.NE.U32.AND UP0, UPT, UR20, URZ, UPT ;  /* 0x000000ff1400728c */ /* 0x000fc8000bf05070 */
[----:B------:R-:W-:-:S06]  /*b680*/  UISETP.NE.AND.EX UP0, UPT, UR21, URZ, UPT, UP0 ;  /* 0x000000ff1500728c */ /* 0x000fcc000bf05300 */
[----:B------:R-:W-:-:S13]  /*b690*/  PLOP3.LUT P0, PT, PT, PT, UP0, 0x80, 0x8 ;  /* 0x000000000008781c */ /* 0x000fda0003f0f008 */
[----:B------:R-:W-:Y:S05]  /*b6a0*/  @!P0 BRA `(.L_x_2892) ;  /* 0x0000000400988947 */ /* 0x000fea0003800000 */
[----:B-1234-:R-:W1:Y:S01]  /*b6b0*/  @P2 LDC R2, c[0x0][0x40c] ;  /* 0x00010300ff022b82 */ /* 0x01ee620000000800 */
[----:B------:R-:W-:Y:S01]  /*b6c0*/  FFMA.FTZ R3, R19, R182, R183 ;  /* 0x000000b613037223 */ /* 0x000fe200000100b7 */
[----:B------:R-:W-:Y:S01]  /*b6d0*/  ISETP.GT.AND P1, PT, R5, RZ, PT ;  /* 0x000000ff0500720c */ /* 0x000fe20003f24270 */
[----:B-----5:R-:W-:Y:S02]  /*b6e0*/  @P2 HADD2.F32 R161, -RZ, R164.H0_H0 ;  /* 0x200000a4ffa12230 */ /* 0x020fe40000004100 */
[----:B------:R-:W-:Y:S01]  /*b6f0*/  FADD.FTZ R3, R238, -R3 ;  /* 0x80000003ee037221 */ /* 0x000fe20000010000 */
[----:B------:R-:W-:Y:S02]  /*b700*/  @P2 HADD2.F32 R162, -RZ, R64.H0_H0 ;  /* 0x20000040ffa22230 */ /* 0x000fe40000004100 */
[----:B------:R-:W2:Y:S01]  /*b710*/  @P2 LDC R160, c[0x0][0x40c] ;  /* 0x00010300ffa02b82 */ /* 0x000ea20000000800 */
[----:B------:R-:W-:Y:S01]  /*b720*/  FMUL.FTZ R3, R4, R3 ;  /* 0x0000000304037220 */ /* 0x000fe20000410000 */
[----:B------:R-:W-:-:S02]  /*b730*/  @P2 HADD2.F32 R184, -RZ, R166.H1_H1 ;  /* 0x300000a6ffb82230 */ /* 0x000fc40000004100 */
[----:B------:R-:W-:Y:S02]  /*b740*/  @P2 HADD2.F32 R185, -RZ, R167.H0_H0 ;  /* 0x200000a7ffb92230 */ /* 0x000fe40000004100 */
[----:B------:R-:W-:Y:S01]  /*b750*/  FSEL R5, R3, RZ, P1 ;  /* 0x000000ff03057208 */ /* 0x000fe20000800000 */
[----:B------:R-:W-:Y:S01]  /*b760*/  FFMA.FTZ R3, R195, R182, R183 ;  /* 0x000000b6c3037223 */ /* 0x000fe200000100b7 */
[----:B------:R-:W3:Y:S03]  /*b770*/  @P2 LDC R163, c[0x0][0x40c] ;  /* 0x00010300ffa32b82 */ /* 0x000ee60000000800 */
[----:B------:R-:W-:-:S04]  /*b780*/  FADD.FTZ R3, R233, -R3 ;  /* 0x80000003e9037221 */ /* 0x000fc80000010000 */
[----:B------:R-:W-:Y:S01]  /*b790*/  FMUL.FTZ R3, R4, R3 ;  /* 0x0000000304037220 */ /* 0x000fe20000410000 */
[----:B-1----:R-:W-:-:S04]  /*b7a0*/  @P2 FMUL.FTZ R2, R2, R5 ;  /* 0x0000000502022220 */ /* 0x002fc80000410000 */
[-C--:B------:R-:W-:Y:S01]  /*b7b0*/  @P2 FFMA.FTZ R144, R161, R2.reuse, R144 ;  /* 0x00000002a1902223 */ /* 0x080fe20000010090 */
[----:B------:R-:W-:Y:S01]  /*b7c0*/  @P2 FMUL.FTZ R2, R162, R2 ;  /* 0x00000002a2022220 */ /* 0x000fe20000410000 */
[----:B------:R-:W1:Y:S01]  /*b7d0*/  @P2 LDC R161, c[0x0][0x40c] ;  /* 0x00010300ffa12b82 */ /* 0x000e620000000800 */
[----:B------:R-:W-:Y:S01]  /*b7e0*/  FFMA.FTZ R162, R194, R182, R183 ;  /* 0x000000b6c2a27223 */ /* 0x000fe200000100b7 */
[----:B------:R-:W-:Y:S02]  /*b7f0*/  FSEL R3, R3, RZ, P1 ;  /* 0x000000ff03037208 */ /* 0x000fe40000800000 */
[----:B------:R-:W-:Y:S01]  /*b800*/  @P2 F2FP.F16.F32.PACK_AB R2, RZ, R2 ;  /* 0x00000002ff02223e */ /* 0x000fe200000000ff */
[----:B------:R-:W-:-:S03]  /*b810*/  FADD.FTZ R162, R232, -R162 ;  /* 0x800000a2e8a27221 */ /* 0x000fc60000010000 */
        /* <DEDUP_REMOVED lines=24> */
[----:B------:R-:W-:Y:S02]  /*b9a0*/  F2FP.F16.F32.PACK_AB R161, R161, R160 ;  /* 0x000000a0a1a1723e */ /* 0x000fe400000000ff */
[----:B------:R-:W-:Y:S01]  /*b9b0*/  @P2 FFMA.FTZ R147, R162, R2, R147 ;  /* 0x00000002a2932223 */ /* 0x000fe20000010093 */
[----:B------:R-:W-:Y:S01]  /*b9c0*/  @P2 HADD2.F32 R162, -RZ, R65.H1_H1 ;  /* 0x30000041ffa22230 */ /* 0x000fe20000004100 */
[----:B------:R-:W-:-:S04]  /*b9d0*/  F2FP.F16.F32.PACK_AB R160, R3, R5 ;  /* 0x0000000503a0723e */ /* 0x000fc800000000ff */
[----:B------:R-:W-:-:S05]  /*b9e0*/  @P2 FMUL.FTZ R2, R162, R2 ;  /* 0x00000002a2022220 */ /* 0x000fca0000410000 */
        /* <DEDUP_REMOVED lines=19> */
[----:B-1----:R-:W-:-:S04]  /*bb20*/  @P2 FMUL.FTZ R2, R2, R163 ;  /* 0x000000a302022220 */ /* 0x002fc80000410000 */
[----:B------:R-:W-:Y:S01]  /*bb30*/  @P2 FFMA.FTZ R149, R184, R2, R149 ;  /* 0x00000002b8952223 */ /* 0x000fe20000010095 */
[----:B------:R-:W-:-:S05]  /*bb40*/  @P2 HADD2.F32 R184, -RZ, R66.H1_H1 ;  /* 0x30000042ffb82230 */ /* 0x000fca0000004100 */
[----:B------:R-:W-:Y:S02]  /*bb50*/  @P2 FMUL.FTZ R2, R184, R2 ;  /* 0x00000002b8022220 */ /* 0x000fe40000410000 */
[----:B------:R-:W1:Y:S03]  /*bb60*/  @P2 LDC R184, c[0x0][0x40c] ;  /* 0x00010300ffb82b82 */ /* 0x000e660000000800 */
[----:B------:R-:W-:-:S04]  /*bb70*/  @P2 F2FP.F16.F32.PACK_AB R2, RZ, R2 ;  /* 0x00000002ff02223e */ /* 0x000fc800000000ff */
[----:B------:R-:W-:Y:S01]  /*bb80*/  @P2 PRMT R158, R158, 0x5410, R2 ;  /* 0x000054109e9e2816 */ /* 0x000fe20000000002 */
[-CC-:B------:R-:W-:Y:S01]  /*bb90*/  FFMA.FTZ R2, R225, R182.reuse, R183.reuse ;  /* 0x000000b6e1027223 */ /* 0x180fe200000100b7 */
[----:B------:R-:W-:-:S03]  /*bba0*/  FFMA.FTZ R182, R227, R182, R183 ;  /* 0x000000b6e3b67223 */ /* 0x000fc600000100b7 */
[----:B------:R-:W-:Y:S01]  /*bbb0*/  FADD.FTZ R2, R226, -R2 ;  /* 0x80000002e2027221 */ /* 0x000fe20000010000 */
[----:B------:R-:W-:-:S03]  /*bbc0*/  FADD.FTZ R182, R228, -R182 ;  /* 0x800000b6e4b67221 */ /* 0x000fc60000010000 */
[C---:B------:R-:W-:Y:S01]  /*bbd0*/  FMUL.FTZ R2, R4.reuse, R2 ;  /* 0x0000000204027220 */ /* 0x040fe20000410000 */
[----:B------:R-:W-:-:S04]  /*bbe0*/  FMUL.FTZ R4, R4, R182 ;  /* 0x000000b604047220 */ /* 0x000fc80000410000 */
[----:B------:R-:W-:Y:S02]  /*bbf0*/  FSEL R2, R2, RZ, P1 ;  /* 0x000000ff02027208 */ /* 0x000fe40000800000 */
[----:B------:R-:W-:-:S03]  /*bc00*/  FSEL R4, R4, RZ, P1 ;  /* 0x000000ff04047208 */ /* 0x000fc60000800000 */
[-C--:B-1----:R-:W-:Y:S01]  /*bc10*/  @P2 FMUL.FTZ R184, R184, R2.reuse ;  /* 0x00000002b8b82220 */ /* 0x082fe20000410000 */
[----:B------:R-:W-:-:S03]  /*bc20*/  F2FP.F16.F32.PACK_AB R163, R4, R2 ;  /* 0x0000000204a3723e */ /* 0x000fc600000000ff */
        /* <DEDUP_REMOVED lines=14> */
.L_x_2892:
        /* <DEDUP_REMOVED lines=14> */
.L_x_2894:
[----:B------:R-:W-:Y:S05]  /*bdf0*/  BSYNC.RECONVERGENT B3 ;  /* 0x0000000000037941 */ /* 0x000fea0003800200 */
.L_x_2893:
        /* <DEDUP_REMOVED lines=14> */
.L_x_2896:
[----:B------:R-:W-:Y:S05]  /*bee0*/  BSYNC.RECONVERGENT B3 ;  /* 0x0000000000037941 */ /* 0x000fea0003800200 */
.L_x_2895:
        /* <DEDUP_REMOVED lines=14> */
.L_x_2898:
[----:B------:R-:W-:Y:S05]  /*bfd0*/  BSYNC.RECONVERGENT B3 ;  /* 0x0000000000037941 */ /* 0x000fea0003800200 */
.L_x_2897:
        /* <DEDUP_REMOVED lines=14> */
.L_x_2900:
[----:B------:R-:W-:Y:S05]  /*c0c0*/  BSYNC.RECONVERGENT B3 ;  /* 0x0000000000037941 */ /* 0x000fea0003800200 */
.L_x_2899:
        /* <DEDUP_REMOVED lines=14> */
.L_x_2902:
[----:B------:R-:W-:Y:S05]  /*c1b0*/  BSYNC.RECONVERGENT B3 ;  /* 0x0000000000037941 */ /* 0x000fea0003800200 */
.L_x_2901:
        /* <DEDUP_REMOVED lines=14> */
.L_x_2904:
[----:B------:R-:W-:Y:S05]  /*c2a0*/  BSYNC.RECONVERGENT B3 ;  /* 0x0000000000037941 */ /* 0x000fea0003800200 */
.L_x_2903:
        /* <DEDUP_REMOVED lines=14> */
.L_x_2906:
[----:B------:R-:W-:Y:S05]  /*c390*/  BSYNC.RECONVERGENT B3 ;  /* 0x0000000000037941 */ /* 0x000fea0003800200 */
.L_x_2905:
[----:B-1234-:R-:W-:Y:S01]  /*c3a0*/  FFMA.FTZ R2, R227, R182, R183 ;  /* 0x000000b6e3027223 */ /* 0x01efe200000100b7 */
[----:B------:R-:W-:-:S03]  /*c3b0*/  ISETP.GT.AND P1, PT, R5, RZ, PT ;  /* 0x000000ff0500720c */ /* 0x000fc60003f24270 */
[----:B------:R-:W-:-:S04]  /*c3c0*/  FADD.FTZ R2, R228, -R2 ;  /* 0x80000002e4027221 */ /* 0x000fc80000010000 */
[----:B-----5:R-:W-:Y:S02]  /*c3d0*/  FMUL.FTZ R3, R4, R2 ;  /* 0x0000000204037220 */ /* 0x020fe40000410000 */
[----:B------:R-:W1:Y:S03]  /*c3e0*/  @P2 LDC R2, c[0x0][0x40c] ;  /* 0x00010300ff022b82 */ /* 0x000e660000000800 */
[----:B------:R-:W-:-:S05]  /*c3f0*/  FSEL R3, R3, RZ, P1 ;  /* 0x000000ff03037208 */ /* 0x000fca0000800000 */
[----:B-1----:R-:W-:Y:S01]  /*c400*/  @P2 FMUL.FTZ R2, R3, R2 ;  /* 0x0000000203022220 */ /* 0x002fe20000410000 */
[----:B------:R-:W-:-:S05]  /*c410*/  @P2 HADD2.F32 R3, -RZ, R167.H1_H1 ;  /* 0x300000a7ff032230 */ /* 0x000fca0000004100 */
[----:B------:R-:W-:Y:S01]  /*c420*/  @P2 FFMA.FTZ R151, R3, R2, R151 ;  /* 0x0000000203972223 */ /* 0x000fe20000010097 */
[----:B------:R-:W-:-:S05]  /*c430*/  @P2 HADD2.F32 R3, -RZ, R67.H1_H1 ;  /* 0x30000043ff032230 */ /* 0x000fca0000004100 */
[----:B------:R-:W-:-:S05]  /*c440*/  @P2 FMUL.FTZ R2, R3, R2 ;  /* 0x0000000203022220 */ /* 0x000fca0000410000 */
[----:B------:R-:W-:-:S04]  /*c450*/  @P2 F2FP.F16.F32.PACK_AB R2, RZ, R2 ;  /* 0x00000002ff02223e */ /* 0x000fc800000000ff */
[----:B------:R-:W-:-:S07]  /*c460*/  @P2 PRMT R159, R159, 0x5410, R2 ;  /* 0x000054109f9f2816 */ /* 0x000fce0000000002 */
.L_x_2891:
[----:B------:R-:W-:Y:S05]  /*c470*/  BSYNC.RECONVERGENT B2 ;  /* 0x0000000000027941 */ /* 0x000fea0003800200 */
.L_x_2888:
[----:B------:R-:W1:Y:S02]  /*c480*/  @P0 LDC.64 R2, c[0x0][0x478] ;  /* 0x00011e00ff020b82 */ /* 0x000e640000000a00 */
[----:B-1----:R-:W-:-:S05]  /*c490*/  @P0 IMAD.WIDE.U32 R2, R181, 0x10, R2 ;  /* 0x00000010b5020825 */ /* 0x002fca00078e0002 */
[----:B------:R1:W-:Y:S02]  /*c4a0*/  @P0 STG.E.128 desc[UR6][R2.64], R160 ;  /* 0x000000a002000986 */ /* 0x0003e4000c101d06 */
[----:B-1----:R-:W1:Y:S02]  /*c4b0*/  @P2 LDC.64 R2, c[0x0][0x468] ;  /* 0x00011a00ff022b82 */ /* 0x002e640000000a00 */
[----:B-1----:R-:W-:-:S05]  /*c4c0*/  @P2 IMAD.WIDE.U32 R2, R180, 0x10, R2 ;  /* 0x00000010b4022825 */ /* 0x002fca00078e0002 */
[----:B------:R1:W-:Y:S02]  /*c4d0*/  @P2 STG.E.128 desc[UR6][R2.64], R156 ;  /* 0x0000009c02002986 */ /* 0x0003e4000c101d06 */
.L_x_2885:
[----:B------:R-:W-:Y:S05]  /*c4e0*/  BSYNC.RECONVERGENT B1 ;  /* 0x0000000000017941 */ /* 0x000fea0003800200 */
.L_x_2884:
[----:B-1234-:R-:W1:Y:S02]  /*c4f0*/  LDC.64 R2, c[0x0][0x380] ;  /* 0x0000e000ff027b82 */ /* 0x01ee640000000a00 */
[----:B-1----:R-:W-:-:S04]  /*c500*/  LEA R6, R2, R6, 0x2 ;  /* 0x0000000602067211 */ /* 0x002fc800078e10ff */
[----:B------:R-:W-:-:S13]  /*c510*/  ISETP.GE.AND P0, PT, R6, R3, PT ;  /* 0x000000030600720c */ /* 0x000fda0003f06270 */
[----:B------:R-:W-:Y:S05]  /*c520*/  @!P0 BRA `(.L_x_2907) ;  /* 0xffffff4800308947 */ /* 0x000fea000383ffff */
.L_x_2779:
[----:B------:R-:W-:Y:S05]  /*c530*/  BSYNC B0 ;  /* 0x0000000000007941 */ /* 0x000fea0003800000 */
.L_x_2778:
[----:B-----5:R-:W2:Y:S04]  /*c540*/  LDL.LU R167, [R1+0x8] ;  /* 0x0000080001a77983 */ /* 0x020ea80000300800 */
        /* <DEDUP_REMOVED lines=40> */
[----:B-1----:R-:W-:Y:S01]  /*c7d0*/  SHF.R.U32.HI R0, RZ, 0x5, R180 ;  /* 0x00000005ff007819 */ /* 0x002fe200000116b4 */
[----:B------:R-:W1:Y:S01]  /*c7e0*/  LDCU.128 UR16, c[0x0][0x440] ;  /* 0x00008800ff1077ac */ /* 0x000e620008000c00 */
[----:B0-----:R-:W-:Y:S01]  /*c7f0*/  LEA R3, R3, R2, 0x18 ;  /* 0x0000000203037211 */ /* 0x001fe200078ec0ff */
[----:B------:R-:W0:Y:S02]  /*c800*/  LDCU.64 UR4, c[0x0][0x460] ;  /* 0x00008c00ff0477ac */ /* 0x000e240008000a00 */
[----:B--2---:R-:W-:Y:S01]  /*c810*/  IMAD R0, R0, 0xa0, R167 ;  /* 0x000000a000007824 */ /* 0x004fe200078e02a7 */
[----:B----4-:R-:W-:-:S02]  /*c820*/  MOV R164, R219 ;  /* 0x000000db00a47202 */ /* 0x010fc40000000f00 */
[----:B---3--:R-:W-:Y:S02]  /*c830*/  MOV R165, R218 ;  /* 0x000000da00a57202 */ /* 0x008fe40000000f00 */
[----:B------:R-:W-:Y:S02]  /*c840*/  MOV R166, R193 ;  /* 0x000000c100a67202 */ /* 0x000fe40000000f00 */
[----:B------:R-:W-:Y:S02]  /*c850*/  MOV R176, R182 ;  /* 0x000000b600b07202 */ /* 0x000fe40000000f00 */
[----:B------:R-:W-:Y:S02]  /*c860*/  MOV R177, R181 ;  /* 0x000000b500b17202 */ /* 0x000fe40000000f00 */
[----:B------:R-:W2:Y:S01]  /*c870*/  LDL.LU R181, [R1+0x4] ;  /* 0x0000040001b57983 */ /* 0x000ea20000300800 */
[----:B------:R-:W-:Y:S02]  /*c880*/  LEA R33, R0, R3, 0x5 ;  /* 0x0000000300217211 */ /* 0x000fe400078e28ff */
[----:B------:R-:W-:-:S02]  /*c890*/  MOV R167, R183 ;  /* 0x000000b700a77202 */ /* 0x000fc40000000f00 */
[----:B------:R-:W-:Y:S01]  /*c8a0*/  MOV R178, R5 ;  /* 0x0000000500b27202 */ /* 0x000fe20000000f00 */
[----:B------:R-:W-:Y:S01]  /*c8b0*/  STS.128 [R33], R80 ;  /* 0x0000005021007388 */ /* 0x000fe20000000c00 */
[----:B------:R-:W-:-:S03]  /*c8c0*/  MOV R179, R4 ;  /* 0x0000000400b37202 */ /* 0x000fc60000000f00 */
[----:B------:R3:W-:Y:S04]  /*c8d0*/  STS.128 [R33+0x10], R84 ;  /* 0x0000105421007388 */ /* 0x0007e80000000c00 */
[----:B------:R-:W-:Y:S04]  /*c8e0*/  STS.128 [R33+0x400], R68 ;  /* 0x0004004421007388 */ /* 0x000fe80000000c00 */
[----:B------:R-:W-:Y:S04]  /*c8f0*/  STS.128 [R33+0x410], R72 ;  /* 0x0004104821007388 */ /* 0x000fe80000000c00 */
[----:B------:R-:W-:Y:S04]  /*c900*/  STS.128 [R33+0x800], R88 ;  /* 0x0008005821007388 */ /* 0x000fe80000000c00 */
[----:B------:R-:W-:Y:S01]  /*c910*/  STS.128 [R33+0x810], R92 ;  /* 0x0008105c21007388 */ /* 0x000fe20000000c00 */
[----:B------:R-:W-:Y:S01]  /*c920*/  LEA R0, R180, R3, 0x2 ;  /* 0x00000003b4007211 */ /* 0x000fe200078e10ff */
[----:B---3--:R-:W3:Y:S02]  /*c930*/  LDC R84, c[0x0][0x388] ;  /* 0x0000e200ff547b82 */ /* 0x008ee40000000800 */
[----:B------:R-:W-:Y:S04]  /*c940*/  STS.128 [R33+0xc00], R96 ;  /* 0x000c006021007388 */ /* 0x000fe80000000c00 */
[----:B------:R-:W-:Y:S04]  /*c950*/  STS.128 [R33+0xc10], R100 ;  /* 0x000c106421007388 */ /* 0x000fe80000000c00 */
[----:B------:R-:W-:Y:S04]  /*c960*/  STS.128 [R33+0x1000], R104 ;  /* 0x0010006821007388 */ /* 0x000fe80000000c00 */
[----:B------:R-:W-:Y:S01]  /*c970*/  STS.128 [R33+0x1010], R108 ;  /* 0x0010106c21007388 */ /* 0x000fe20000000c00 */
[----:B------:R-:W-:Y:S06]  /*c980*/  BAR.SYNC.DEFER_BLOCKING 0x0 ;  /* 0x0000000000007b1d */ /* 0x000fec0000010000 */
[----:B------:R-:W4:Y:S04]  /*c990*/  LDS R2, [R0] ;  /* 0x0000000000027984 */ /* 0x000f280000000800 */
[----:B------:R-:W1:Y:S04]  /*c9a0*/  LDS R3, [R0+0x1400] ;  /* 0x0014000000037984 */ /* 0x000e680000000800 */
[----:B------:R-:W0:Y:S04]  /*c9b0*/  LDS R34, [R0+0x200] ;  /* 0x0002000000227984 */ /* 0x000e280000000800 */
        /* <DEDUP_REMOVED lines=104> */
[----:B---3--:R-:W-:-:S03]  /*d040*/  FADD.FTZ R34, R34, R37 ;  /* 0x0000002522227221 */ /* 0x008fc60000010000 */
[----:B------:R-:W0:Y:S01]  /*d050*/  S2UR UR13, SR_CTAID.X ;  /* 0x00000000000d79c3 */ /* 0x000e220000002500 */
[----:B------:R-:W-:Y:S01]  /*d060*/  FADD.FTZ R36, R36, R39 ;  /* 0x0000002724247221 */ /* 0x000fe20000010000 */
[----:B------:R-:W3:Y:S04]  /*d070*/  LDS R74, [R0] ;  /* 0x00000000004a7984 */ /* 0x000ee80000000800 */
        /* <DEDUP_REMOVED lines=11> */
[----:B-1----:R-:W-:Y:S01]  /*d130*/  FADD.FTZ R52, RZ, R52 ;  /* 0x00000034ff347221 */ /* 0x002fe20000010000 */
[----:B----4-:R-:W-:-:S03]  /*d140*/  LOP3.LUT R33, R180, 0x7f, RZ, 0x3c, !PT ;  /* 0x0000007fb4217812 */ /* 0x010fc600078e3cff */
[----:B------:R-:W-:Y:S01]  /*d150*/  FADD.FTZ R52, R52, R65 ;  /* 0x0000004134347221 */ /* 0x000fe20000010000 */
[----:B------:R-:W-:-:S03]  /*d160*/  FADD.FTZ R35, RZ, R35 ;  /* 0x00000023ff237221 */ /* 0x000fc60000010000 */
[----:B--2---:R-:W-:Y:S01]  /*d170*/  FADD.FTZ R52, R52, R77 ;  /* 0x0000004d34347221 */ /* 0x004fe20000010000 */
[----:B0-----:R-:W-:Y:S01]  /*d180*/  IMAD R77, R84, UR13, RZ ;  /* 0x0000000d544d7c24 */ /* 0x001fe2000f8e02ff */
[----:B------:R-:W-:Y:S01]  /*d190*/  IADD3 R82, PT, PT, R33, R181, RZ ;  /* 0x000000b521527210 */ /* 0x000fe20007ffe0ff */
[----:B------:R-:W-:Y:S01]  /*d1a0*/  FADD.FTZ R35, R35, R38 ;  /* 0x0000002623237221 */ /* 0x000fe20000010000 */
[----:B------:R-:W-:Y:S02]  /*d1b0*/  FADD.FTZ R34, R34, R51 ;  /* 0x0000003322227221 */ /* 0x000fe40000010000 */
[----:B------:R-:W-:Y:S02]  /*d1c0*/  IADD3 R77, P0, PT, R77, R180, RZ ;  /* 0x000000b44d4d7210 */ /* 0x000fe40007f1e0ff */
[----:B------:R-:W-:Y:S01]  /*d1d0*/  ISETP.GE.U32.AND P4, PT, R82, 0x80, PT ;  /* 0x000000805200780c */ /* 0x000fe20003f86070 */
[----:B------:R-:W-:Y:S01]  /*d1e0*/  FADD.FTZ R35, R35, R48 ;  /* 0x0000003023237221 */ /* 0x000fe20000010000 */
[----:B------:R-:W-:Y:S01]  /*d1f0*/  FADD.FTZ R54, RZ, R54 ;  /* 0x00000036ff367221 */ /* 0x000fe20000010000 */
[----:B------:R-:W-:Y:S01]  /*d200*/  FADD.FTZ R55, R34, R55 ;  /* 0x0000003722377221 */ /* 0x000fe20000010000 */
[----:B------:R-:W-:Y:S01]  /*d210*/  FADD.FTZ R56, RZ, R56 ;  /* 0x00000038ff387221 */ /* 0x000fe20000010000 */
[----:B---3--:R-:W-:Y:S01]  /*d220*/  FADD.FTZ R74, RZ, R74 ;  /* 0x0000004aff4a7221 */ /* 0x008fe20000010000 */
[----:B------:R-:W-:Y:S01]  /*d230*/  FADD.FTZ R76, RZ, R76 ;  /* 0x0000004cff4c7221 */ /* 0x000fe20000010000 */
[----:B------:R-:W-:Y:S01]  /*d240*/  FADD.FTZ R78, RZ, R78 ;  /* 0x0000004eff4e7221 */ /* 0x000fe20000010000 */
        /* <DEDUP_REMOVED lines=9> */
[----:B------:R-:W-:Y:S02]  /*d2e0*/  SHF.L.U64.HI R77, R77, 0x2, R34 ;  /* 0x000000024d4d7819 */ /* 0x000fe40000010222 */
[----:B------:R-:W-:-:S02]  /*d2f0*/  IADD3 R52, P0, PT, R48, UR18, RZ ;  /* 0x0000001230347c10 */ /* 0x000fc4000ff1e0ff */
        /* <DEDUP_REMOVED lines=37> */
.L_x_2909:
[----:B------:R-:W-:Y:S05]  /*d550*/  BSYNC.RECONVERGENT B0 ;  /* 0x0000000000007941 */ /* 0x000fea0003800200 */
.L_x_2908:
        /* <DEDUP_REMOVED lines=17> */
.L_x_2911:
[----:B------:R-:W-:Y:S05]  /*d670*/  BSYNC.RECONVERGENT B0 ;  /* 0x0000000000007941 */ /* 0x000fea0003800200 */
.L_x_2910:
        /* <DEDUP_REMOVED lines=17> */
.L_x_2913:
[----:B------:R-:W-:Y:S05]  /*d790*/  BSYNC.RECONVERGENT B0 ;  /* 0x0000000000007941 */ /* 0x000fea0003800200 */
.L_x_2912:
        /* <DEDUP_REMOVED lines=28> */
[----:B------:R-:W-:Y:S01]  /*d960*/  FADD.FTZ R61, RZ, R61 ;  /* 0x0000003dff3d7221 */ /* 0x000fe20000010000 */
[----:B------:R-:W-:Y:S01]  /*d970*/  FADD.FTZ R13, R30, R13 ;  /* 0x0000000d1e0d7221 */ /* 0x000fe20000010000 */
[----:B------:R-:W-:Y:S01]  /*d980*/  FADD.FTZ R58, RZ, R58 ;  /* 0x0000003aff3a7221 */ /* 0x000fe20000010000 */
[----:B------:R-:W2:Y:S01]  /*d990*/  LDS R14, [R0+0x800] ;  /* 0x00080000000e7984 */ /* 0x000ea20000000800 */
[----:B------:R-:W-:Y:S01]  /*d9a0*/  FADD.FTZ R68, R61, R68 ;  /* 0x000000443d447221 */ /* 0x000fe20000010000 */
[----:B------:R-:W-:Y:S01]  /*d9b0*/  FADD.FTZ R57, RZ, R57 ;  /* 0x00000039ff397221 */ /* 0x000fe20000010000 */
[----:B------:R-:W-:Y:S01]  /*d9c0*/  FADD.FTZ R58, R58, R71 ;  /* 0x000000473a3a7221 */ /* 0x000fe20000010000 */
[----:B------:R-:W3:Y:S01]  /*d9d0*/  LDS R20, [R0+0xa00] ;  /* 0x000a000000147984 */ /* 0x000ee20000000800 */
[----:B------:R-:W-:Y:S01]  /*d9e0*/  FADD.FTZ R59, RZ, R59 ;  /* 0x0000003bff3b7221 */ /* 0x000fe20000010000 */
[----:B------:R-:W-:Y:S01]  /*d9f0*/  FADD.FTZ R60, RZ, R60 ;  /* 0x0000003cff3c7221 */ /* 0x000fe20000010000 */
[----:B------:R-:W-:Y:S01]  /*da00*/  FADD.FTZ R62, RZ, R62 ;  /* 0x0000003eff3e7221 */ /* 0x000fe20000010000 */
[----:B------:R-:W4:Y:S01]  /*da10*/  LDS R22, [R0+0xc00] ;  /* 0x000c000000167984 */ /* 0x000f220000000800 */
[----:B------:R-:W-:Y:S01]  /*da20*/  FADD.FTZ R63, RZ, R63 ;  /* 0x0000003fff3f7221 */ /* 0x000fe20000010000 */
        /* <DEDUP_REMOVED lines=93> */
.L_x_2915:
[----:B------:R-:W-:Y:S05]  /*e000*/  BSYNC.RECONVERGENT B0 ;  /* 0x0000000000007941 */ /* 0x000fea0003800200 */
.L_x_2914:
        /* <DEDUP_REMOVED lines=17> */
.L_x_2917:
[----:B------:R-:W-:Y:S05]  /*e120*/  BSYNC.RECONVERGENT B0 ;  /* 0x0000000000007941 */ /* 0x000fea0003800200 */
.L_x_2916:
        /* <DEDUP_REMOVED lines=17> */
.L_x_2919:
[----:B------:R-:W-:Y:S05]  /*e240*/  BSYNC.RECONVERGENT B0 ;  /* 0x0000000000007941 */ /* 0x000fea0003800200 */
.L_x_2918:
        /* <DEDUP_REMOVED lines=17> */
.L_x_2921:
[----:B------:R-:W-:Y:S05]  /*e360*/  BSYNC.RECONVERGENT B0 ;  /* 0x0000000000007941 */ /* 0x000fea0003800200 */
.L_x_2920:
        /* <DEDUP_REMOVED lines=17> */
.L_x_2923:
[----:B------:R-:W-:Y:S05]  /*e480*/  BSYNC.RECONVERGENT B0 ;  /* 0x0000000000007941 */ /* 0x000fea0003800200 */
.L_x_2922:
        /* <DEDUP_REMOVED lines=17> */
.L_x_2925:
[----:B------:R-:W-:Y:S05]  /*e5a0*/  BSYNC.RECONVERGENT B0 ;  /* 0x0000000000007941 */ /* 0x000fea0003800200 */
.L_x_2924:
        /* <DEDUP_REMOVED lines=11> */
.L_x_2791:
[----:B---3--:R-:W-:Y:S01]  /*e660*/  HFMA2 R180, -RZ, RZ, 0, 5.9604644775390625e-08 ;  /* 0x00000001ffb47431 */ /* 0x008fe200000001ff */
[----:B------:R-:W-:Y:S01]  /*e670*/  BSSY B1, `(.L_x_2926) ;  /* 0x0000007000017945 */ /* 0x000fe20003800000 */
[----:B------:R-:W-:Y:S02]  /*e680*/  MOV R181, R219 ;  /* 0x000000db00b57202 */ /* 0x000fe40000000f00 */
[----:B----4-:R-:W-:Y:S02]  /*e690*/  MOV R3, 0x1f ;  /* 0x0000001f00037802 */ /* 0x010fe40000000f00 */
[----:B------:R-:W-:-:S07]  /*e6a0*/  MOV R2, 0xffffffff ;  /* 0xffffffff00027802 */ /* 0x000fce0000000f00 */
[----:B01---5:R-:W-:Y:S05]  /*e6b0*/  WARPSYNC.COLLECTIVE R2, `(.L_x_2927) ;  /* 0x0000000002087348 */ /* 0x023fea0003c00000 */
[----:B------:R2:W3:Y:S02]  /*e6c0*/  SHFL.BFLY P0, R184, R181, R180, R3 ;  /* 0x0c0000b4b5b87389 */ /* 0x0004e40000000003 */
[----:B0123-5:R-:W-:Y:S05]  /*e6d0*/  ENDCOLLECTIVE ;  /* 0x000000000000791b */ /* 0x02ffea0003800000 */
.L_x_2927:
[----:B------:R-:W-:Y:S05]  /*e6e0*/  BSYNC B1 ;  /* 0x0000000000017941 */ /* 0x000fea0003800000 */
.L_x_2926:
        /* <DEDUP_REMOVED lines=9> */
.L_x_2928:
        /* <DEDUP_REMOVED lines=8> */
.L_x_2929:
[----:B------:R-:W-:Y:S02]  /*e800*/  MOV R181, R183 ;  /* 0x000000b700b57202 */ /* 0x000fe40000000f00 */
[----:B------:R-:W-:-:S05]  /*e810*/  MOV R2, R184 ;  /* 0x000000b800027202 */ /* 0x000fca0000000f00 */
[----:B------:R-:W-:Y:S01]  /*e820*/  FADD.FTZ R182, R182, R2 ;  /* 0x00000002b6b67221 */ /* 0x000fe20000010000 */
[----:B------:R-:W-:-:S07]  /*e830*/  MOV R2, 0xffffffff ;  /* 0xffffffff00027802 */ /* 0x000fce0000000f00 */
[----:B------:R-:W-:Y:S05]  /*e840*/  WARPSYNC.COLLECTIVE R2, `(.L_x_2930) ;  /* 0x0000000002087348 */ /* 0x000fea0003c00000 */
[----:B------:R0:W1:Y:S02]  /*e850*/  SHFL.BFLY P0, R184, R181, R180, R3 ;  /* 0x0c0000b4b5b87389 */ /* 0x0000640000000003 */
[----:B01----:R-:W-:Y:S05]  /*e860*/  ENDCOLLECTIVE ;  /* 0x000000000000791b */ /* 0x003fea0003800000 */
.L_x_2930:
        /* <DEDUP_REMOVED lines=8> */
.L_x_2931:
[----:B------:R-:W-:Y:S02]  /*e8f0*/  MOV R181, R183 ;  /* 0x000000b700b57202 */ /* 0x000fe40000000f00 */
[----:B------:R-:W-:-:S05]  /*e900*/  MOV R2, R184 ;  /* 0x000000b800027202 */ /* 0x000fca0000000f00 */
[----:B------:R-:W-:Y:S01]  /*e910*/  FADD.FTZ R182, R182, R2 ;  /* 0x00000002b6b67221 */ /* 0x000fe20000010000 */
[----:B------:R-:W-:-:S07]  /*e920*/  MOV R2, 0xffffffff ;  /* 0xffffffff00027802 */ /* 0x000fce0000000f00 */
[----:B------:R-:W-:Y:S05]  /*e930*/  WARPSYNC.COLLECTIVE R2, `(.L_x_2932) ;  /* 0x0000000002087348 */ /* 0x000fea0003c00000 */
[----:B------:R0:W1:Y:S02]  /*e940*/  SHFL.BFLY P0, R184, R181, R180, R3 ;  /* 0x0c0000b4b5b87389 */ /* 0x0000640000000003 */
[----:B01----:R-:W-:Y:S05]  /*e950*/  ENDCOLLECTIVE ;  /* 0x000000000000791b */ /* 0x003fea0003800000 */
.L_x_2932:
        /* <DEDUP_REMOVED lines=8> */
.L_x_2933:
[----:B------:R-:W-:Y:S02]  /*e9e0*/  MOV R181, R183 ;  /* 0x000000b700b57202 */ /* 0x000fe40000000f00 */
[----:B------:R-:W-:-:S05]  /*e9f0*/  MOV R2, R184 ;  /* 0x000000b800027202 */ /* 0x000fca0000000f00 */
[----:B------:R-:W-:Y:S01]  /*ea00*/  FADD.FTZ R182, R182, R2 ;  /* 0x00000002b6b67221 */ /* 0x000fe20000010000 */
[----:B------:R-:W-:-:S07]  /*ea10*/  MOV R2, 0xffffffff ;  /* 0xffffffff00027802 */ /* 0x000fce0000000f00 */
[----:B------:R-:W-:Y:S05]  /*ea20*/  WARPSYNC.COLLECTIVE R2, `(.L_x_2934) ;  /* 0x0000000002087348 */ /* 0x000fea0003c00000 */
[----:B------:R0:W1:Y:S02]  /*ea30*/  SHFL.BFLY P0, R184, R181, R180, R3 ;  /* 0x0c0000b4b5b87389 */ /* 0x0000640000000003 */
[----:B01----:R-:W-:Y:S05]  /*ea40*/  ENDCOLLECTIVE ;  /* 0x000000000000791b */ /* 0x003fea0003800000 */
.L_x_2934:
        /* <DEDUP_REMOVED lines=8> */
.L_x_2935:
[----:B------:R-:W-:Y:S02]  /*ead0*/  MOV R181, R183 ;  /* 0x000000b700b57202 */ /* 0x000fe40000000f00 */
[----:B------:R-:W-:-:S07]  /*eae0*/  MOV R185, R184 ;  /* 0x000000b800b97202 */ /* 0x000fce0000000f00 */
[----:B------:R-:W-:Y:S05]  /*eaf0*/  WARPSYNC.COLLECTIVE R2, `(.L_x_2936) ;  /* 0x0000000002087348 */ /* 0x000fea0003c00000 */
[----:B------:R0:W1:Y:S02]  /*eb00*/  SHFL.BFLY P0, R184, R181, R180, R3 ;  /* 0x0c0000b4b5b87389 */ /* 0x0000640000000003 */
[----:B01----:R-:W-:Y:S05]  /*eb10*/  ENDCOLLECTIVE ;  /* 0x000000000000791b */ /* 0x003fea0003800000 */
.L_x_2936:
[----:B------:R-:W-:Y:S01]  /*eb20*/  MOV R2, R184 ;  /* 0x000000b800027202 */ /* 0x000fe20000000f00 */
[----:B------:R-:W-:Y:S06]  /*eb30*/  BRA `(.L_x_2937) ;  /* 0xffffff4800d87947 */ /* 0x000fec000383ffff */
.L_x_2938:
        /* <DEDUP_REMOVED lines=12> */
.L_x_25378:


//--------------------- .text._ZN10layer_norm13ln_bwd_kernelINS_13Kernel_traitsI6__halfS2_S2_S2_fjLj1280ELj1ELj4ELj1ELj16ENS_18Kernel_traits_baseILj1280ES2_S2_S2_S2_fjLj128EEEEELb0ELb1ELb1ELb1EEEvNS_9BwdParamsE --------------------------
	.section	.text._ZN10layer_norm13ln_bwd_kernelINS_13Kernel_traitsI6__halfS2_S2_S2_fjLj1280ELj1ELj4ELj1ELj16ENS_18Kernel_traits_baseILj1280ES2_S2_S2_S2_fjLj128EEEEELb0ELb1ELb1ELb1EEEvNS_9BwdParamsE,"ax",@progbits
	.align	128
        .global         _ZN10layer_norm13ln_bwd_kernelINS_13Kernel_traitsI6__halfS2_S2_S2_fjLj1280ELj1ELj4ELj1ELj16ENS_18Kernel_traits_baseILj1280ES2_S2_S2_S2_fjLj128EEEEELb0ELb1ELb1ELb1EEEvNS_9BwdParamsE
        .type           _ZN10layer_norm13ln_bwd_kernelINS_13Kernel_traitsI6__halfS2_S2_S2_fjLj1280ELj1ELj4ELj1ELj16ENS_18Kernel_traits_baseILj1280ES2_S2_S2_S2_fjLj128EEEEELb0ELb1ELb1ELb1EEEvNS_9BwdParamsE,@function
        .size           _ZN10layer_norm13ln_bwd_kernelINS_13Kernel_traitsI6__halfS2_S2_S2_fjLj1280ELj1ELj4ELj1ELj16ENS_18Kernel_traits_baseILj1280ES2_S2_S2_S2_fjLj128EEEEELb0ELb1ELb1ELb1EEEvNS_9BwdParamsE,(.L_x_25379 - _ZN10layer_norm13ln_bwd_kernelINS_13Kernel_traitsI6__halfS2_S2_S2_fjLj1280ELj1ELj4ELj1ELj16ENS_18Kernel_traits_baseILj1280ES2_S2_S2_S2_fjLj128EEEEELb0ELb1ELb1ELb1EEEvNS_9BwdParamsE)
        .other          _ZN10layer_norm13ln_bwd_kernelINS_13Kernel_traitsI6__halfS2_S2_S2_fjLj1280ELj1ELj4ELj1ELj16ENS_18Kernel_traits_baseILj1280ES2_S2_S2_S2_fjLj128EEEEELb0ELb1ELb1ELb1EEEvNS_9BwdParamsE,@"STO_CUDA_ENTRY STV_DEFAULT"
_ZN10layer_norm13ln_bwd_kernelINS_13Kernel_traitsI6__halfS2_S2_S2_fjLj1280ELj1ELj4ELj1ELj16ENS_18Kernel_traits_baseILj1280ES2_S2_S2_S2_fjLj128EEEEELb0ELb1ELb1ELb1EEEvNS_9BwdParamsE:
.text._ZN10layer_norm13ln_bwd_kernelINS_13Kernel_traitsI6__halfS2_S2_S2_fjLj1280ELj1ELj4ELj1ELj16ENS_18Kernel_traits_baseILj1280ES2_S2_S2_S2_fjLj128EEEEELb0ELb1ELb1ELb1EEEvNS_9BwdParamsE:
        /* <DEDUP_REMOVED lines=99> */
[----:B------:R0:W5:Y:S01]  /*0630*/  LDG.E.128 R76, desc[UR6][R2.64+0x800] ;  /* 0x00080006024c7981 */ /* 0x000162000c1e1d00 */
[----:B-1----:R-:W-:-:S03]  /*0640*/  IMAD.WIDE.U32 R4, R6, 0x10, R4 ;  /* 0x0000001006047825 */ /* 0x002fc600078e0004 */
[----:B------:R0:W5:Y:S04]  /*0650*/  LDG.E.128 R72, desc[UR6][R2.64+0x600] ;  /* 0x0006000602487981 */ /* 0x000168000c1e1d00 */
[----:B------:R0:W5:Y:S04]  /*0660*/  LDG.E.128 R68, desc[UR6][R2.64+0x400] ;  /* 0x0004000602447981 */ /* 0x000168000c1e1d00 */
[----:B------:R0:W5:Y:S04]  /*0670*/  LDG.E.128 R64, desc[UR6][R2.64+0x200] ;  /* 0x0002000602407981 */ /* 0x000168000c1e1d00 */
[----:B------:R0:W5:Y:S04]  /*0680*/  LDG.E.128 R60, desc[UR6][R2.64] ;  /* 0x00000006023c7981 */ /* 0x000168000c1e1d00 */
[----:B------:R0:W5:Y:S04]  /*0690*/  LDG.E.128 R56, desc[UR6][R4.64+0x800] ;  /* 0x0008000604387981 */ /* 0x000168000c1e1d00 */
[----:B------:R0:W5:Y:S04]  /*06a0*/  LDG.E.128 R52, desc[UR6][R4.64+0x600] ;  /* 0x0006000604347981 */ /* 0x000168000c1e1d00 */
[----:B------:R0:W5:Y:S04]  /*06b0*/  LDG.E.128 R48, desc[UR6][R4.64+0x400] ;  /* 0x0004000604307981 */ /* 0x000168000c1e1d00 */
[----:B------:R0:W5:Y:S04]  /*06c0*/  LDG.E.128 R44, desc[UR6][R4.64+0x200] ;  /* 0x00020006042c7981 */ /* 0x000168000c1e1d00 */
[----:B------:R0:W5:Y:S01]  /*06d0*/  LDG.E.128 R40, desc[UR6][R4.64] ;  /* 0x0000000604287981 */ /* 0x000162000c1e1d00 */
[----:B------:R-:W-:-:S07]  /*06e0*/  HFMA2 R164, -RZ, RZ, 0, 0 ;  /* 0x00000000ffa47431 */ /* 0x000fce00000001ff */
.L_x_3048:
[----:B------:R-:W1:Y:S08]  /*06f0*/  LDC.64 R206, c[0x0][0x3f0] ;  /* 0x0000fc00ffce7b82 */ /* 0x000e700000000a00 */
[----:B------:R-:W2:Y:S01]  /*0700*/  LDC.64 R184, c[0x0][0x3f8] ;  /* 0x0000fe00ffb87b82 */ /* 0x000ea20000000a00 */
[----:B-1----:R-:W-:-:S06]  /*0710*/  IMAD.WIDE R206, R205, 0x4, R206 ;  /* 0x00000004cdce7825 */ /* 0x002fcc00078e02ce */
[----:B------:R-:W4:Y:S01]  /*0720*/  LDG.E R206, desc[UR6][R206.64] ;  /* 0x00000006cece7981 */ /* 0x000f22000c1e1900 */
[----:B--2---:R-:W-:-:S05]  /*0730*/  IMAD.WIDE R184, R205, 0x4, R184 ;  /* 0x00000004cdb87825 */ /* 0x004fca00078e02b8 */
[----:B------:R1:W2:Y:S02]  /*0740*/  LDG.E R209, desc[UR6][R184.64] ;  /* 0x00000006b8d17981 */ /* 0x0002a4000c1e1900 */
[----:B-1----:R-:W1:Y:S01]  /*0750*/  LDC.64 R184, c[0x0][0x3c8] ;  /* 0x0000f200ffb87b82 */ /* 0x002e620000000a00 */
[----:B------:R-:W-:Y:S01]  /*0760*/  BSSY.RECONVERGENT B1, `(.L_x_2941) ;  /* 0x0000233000017945 */ /* 0x000fe20003800200 */
[----:B-1----:R-:W-:-:S05]  /*0770*/  IMAD.WIDE R184, R205, 0x4, R184 ;  /* 0x00000004cdb87825 */ /* 0x002fca00078e02b8 */
[----:B-----5:R1:W5:Y:S02]  /*0780*/  LDG.E R208, desc[UR6][R184.64] ;  /* 0x00000006b8d07981 */ /* 0x020364000c1e1900 */
[----:B-1----:R-:W-:Y:S02]  /*0790*/  CS2R R184, SRZ ;  /* 0x0000000000b87805 */ /* 0x002fe4000001ff00 */
[----:B----4-:R1:W-:Y:S01]  /*07a0*/  STL [R1+0x4], R206 ;  /* 0x000004ce01007387 */ /* 0x0103e20000100800 */
[----:B--2---:R-:W-:-:S13]  /*07b0*/  ISETP.GE.AND P3, PT, R209, 0x1, PT ;  /* 0x00000001d100780c */ /* 0x004fda0003f66270 */
[----:B-1----:R-:W-:Y:S05]  /*07c0*/  @!P3 BRA `(.L_x_2942) ;  /* 0x000000200048b947 */ /* 0x002fea0003800000 */
[----:B0-----:R-:W0:Y:S01]  /*07d0*/  S2R R4, SR_TID.X ;  /* 0x0000000000047919 */ /* 0x001e220000002100 */
[----:B------:R-:W1:Y:S01]  /*07e0*/  LDC.64 R180, c[0x0][0x3a8] ;  /* 0x0000ea00ffb47b82 */ /* 0x000e620000000a00 */
[----:B------:R-:W-:Y:S01]  /*07f0*/  IADD3 R2, PT, PT, R209, -0x1, RZ ;  /* 0xffffffffd1027810 */ /* 0x000fe20007ffe0ff */
[----:B------:R-:W-:-:S04]  /*0800*/  IMAD R0, R205, UR9, RZ ;  /* 0x00000009cd007c24 */ /* 0x000fc8000f8e02ff */
[----:B------:R-:W-:Y:S01]  /*0810*/  IMAD R2, R2, UR9, RZ ;  /* 0x0000000902027c24 */ /* 0x000fe2000f8e02ff */
[----:B------:R-:W-:Y:S01]  /*0820*/  SHF.R.S32.HI R3, RZ, 0x1f, R0 ;  /* 0x0000001fff037819 */ /* 0x000fe20000011400 */
[----:B------:R-:W2:Y:S03]  /*0830*/  LDC.64 R224, c[0x0][0x428] ;  /* 0x00010a00ffe07b82 */ /* 0x000ea60000000a00 */
[----:B------:R-:W-:Y:S02]  /*0840*/  SHF.R.S32.HI R5, RZ, 0x1f, R2 ;  /* 0x0000001fff057819 */ /* 0x000fe40000011402 */
[----:B------:R-:W-:Y:S02]  /*0850*/  LEA.HI R3, R3, R0, RZ, 0x3 ;  /* 0x0000000003037211 */ /* 0x000fe400078f18ff */
[----:B------:R-:W-:Y:S01]  /*0860*/  LEA.HI R2, R5, R2, RZ, 0x3 ;  /* 0x0000000205027211 */ /* 0x000fe200078f18ff */
[----:B------:R-:W4:Y:S01]  /*0870*/  LDC.64 R200, c[0x0][0x3c0] ;  /* 0x0000f000ffc87b82 */ /* 0x000f220000000a00 */
[----:B0-----:R-:W-:-:S04]  /*0880*/  LOP3.LUT R4, R4, 0x1f, RZ, 0xc0, !PT ;  /* 0x0000001f04047812 */ /* 0x001fc800078ec0ff */
[-C--:B------:R-:W-:Y:S02]  /*0890*/  LEA.HI.SX32 R218, R3, R4.reuse, 0x1d ;  /* 0x0000000403da7211 */ /* 0x080fe400078feaff */
[----:B------:R-:W-:-:S03]  /*08a0*/  LEA.HI.SX32 R2, R2, R4, 0x1d ;  /* 0x0000000402027211 */ /* 0x000fc600078feaff */
[C---:B-1----:R-:W-:Y:S01]  /*08b0*/  IMAD.WIDE.U32 R8, R218.reuse, 0x10, R180 ;  /* 0x00000010da087825 */ /* 0x042fe200078e00b4 */
[----:B------:R-:W-:Y:S02]  /*08c0*/  IADD3 R216, PT, PT, R218, 0x20, RZ ;  /* 0x00000020dad87810 */ /* 0x000fe40007ffe0ff */
[----:B------:R-:W-:Y:S02]  /*08d0*/  IADD3 R197, PT, PT, R2, 0x20, RZ ;  /* 0x0000002002c57810 */ /* 0x000fe40007ffe0ff */
[C---:B------:R-:W-:Y:S02]  /*08e0*/  IADD3 R220, PT, PT, R218.reuse, 0x40, RZ ;  /* 0x00000040dadc7810 */ /* 0x040fe40007ffe0ff */
[----:B------:R-:W-:Y:S01]  /*08f0*/  IADD3 R204, PT, PT, R218, 0x60, RZ ;  /* 0x00000060dacc7810 */ /* 0x000fe20007ffe0ff */
[----:B--2---:R-:W-:Y:S01]  /*0900*/  IMAD.WIDE.U32 R188, R2, 0x10, R224 ;  /* 0x0000001002bc7825 */ /* 0x004fe200078e00e0 */
[----:B------:R-:W-:Y:S01]  /*0910*/  IADD3 R3, PT, PT, R218, 0x80, RZ ;  /* 0x00000080da037810 */ /* 0x000fe20007ffe0ff */
[----:B------:R-:W2:Y:S02]  /*0920*/  LDG.E.128 R8, desc[UR6][R8.64] ;  /* 0x0000000608087981 */ /* 0x000ea4000c1e1d00 */
[----:B----4-:R-:W-:-:S02]  /*0930*/  IMAD.WIDE R200, R205, 0x4, R200 ;  /* 0x00000004cdc87825 */ /* 0x010fc400078e02c8 */
[----:B------:R-:W4:Y:S02]  /*0940*/  LDG.E.128 R188, desc[UR6][R188.64] ;  /* 0x00000006bcbc7981 */ /* 0x000f24000c1e1d00 */
[----:B------:R-:W-:Y:S02]  /*0950*/  IMAD.WIDE.U32 R4, R216, 0x10, R180 ;  /* 0x00000010d8047825 */ /* 0x000fe400078e00b4 */
[----:B------:R0:W4:Y:S02]  /*0960*/  LDG.E R0, desc[UR6][R200.64] ;  /* 0x00000006c8007981 */ /* 0x000124000c1e1900 */
[----:B------:R-:W-:Y:S02]  /*0970*/  IMAD.WIDE.U32 R196, R197, 0x10, R224 ;  /* 0x00000010c5c47825 */ /* 0x000fe400078e00e0 */
[----:B---3--:R-:W3:Y:S02]  /*0980*/  LDG.E.128 R4, desc[UR6][R4.64] ;  /* 0x0000000604047981 */ /* 0x008ee4000c1e1d00 */
[----:B------:R-:W-:-:S02]  /*0990*/  IMAD.WIDE.U32 R12, R220, 0x10, R180 ;  /* 0x00000010dc0c7825 */ /* 0x000fc400078e00b4 */
[----:B------:R-:W3:Y:S02]  /*09a0*/  LDG.E.128 R196, desc[UR6][R196.64] ;  /* 0x00000006c4c47981 */ /* 0x000ee4000c1e1d00 */
[--C-:B------:R-:W-:Y:S02]  /*09b0*/  IMAD.WIDE.U32 R16, R204, 0x10, R180.reuse ;  /* 0x00000010cc107825 */ /* 0x100fe400078e00b4 */
[----:B------:R-:W3:Y:S02]  /*09c0*/  LDG.E.128 R12, desc[UR6][R12.64] ;  /* 0x000000060c0c7981 */ /* 0x000ee4000c1e1d00 */
[----:B------:R-:W-:Y:S02]  /*09d0*/  IMAD.WIDE.U32 R192, R3, 0x10, R180 ;  /* 0x0000001003c07825 */ /* 0x000fe400078e00b4 */
[----:B------:R-:W3:Y:S04]  /*09e0*/  LDG.E.128 R16, desc[UR6][R16.64] ;  /* 0x0000000610107981 */ /* 0x000ee8000c1e1d00 */
[----:B------:R-:W3:Y:S01]  /*09f0*/  LDG.E.128 R192, desc[UR6][R192.64] ;  /* 0x00000006c0c07981 */ /* 0x000ee2000c1e1d00 */
[----:B------:R-:W-:-:S02]  /*0a00*/  MOV R207, UR18 ;  /* 0x0000001200cf7c02 */ /* 0x000fc40008000f00 */
[----:B------:R-:W-:Y:S02]  /*0a10*/  MOV R206, UR19 ;  /* 0x0000001300ce7c02 */ /* 0x000fe40008000f00 */
[----:B------:R-:W-:-:S04]  /*0a20*/  ISETP.NE.U32.AND P0, PT, R207, RZ, PT ;  /* 0x000000ffcf00720c */ /* 0x000fc80003f05070 */
[----:B------:R-:W-:-:S13]  /*0a30*/  ISETP.NE.AND.EX P0, PT, R206, RZ, PT, P0 ;  /* 0x000000ffce00720c */ /* 0x000fda0003f05300 */
[----:B------:R-:W1:Y:S08]  /*0a40*/  @P0 LDC.64 R214, c[0x0][0x438] ;  /* 0x00010e00ffd60b82 */ /* 0x000e700000000a00 */
[----:B------:R-:W1:Y:S08]  /*0a50*/  @P0 LDC.64 R210, c[0x0][0x438] ;  /* 0x00010e00ffd20b82 */ /* 0x000e700000000a00 */
[----:B------:R-:W1:Y:S08]  /*0a60*/  @P0 LDC.64 R212, c[0x0][0x438] ;  /* 0x00010e00ffd40b82 */ /* 0x000e700000000a00 */
[----:B0-----:R-:W0:Y:S08]  /*0a70*/  @P0 LDC.64 R200, c[0x0][0x438] ;  /* 0x00010e00ffc80b82 */ /* 0x001e300000000a00 */
[----:B------:R-:W0:Y:S01]  /*0a80*/  @P0 LDC.64 R202, c[0x0][0x438] ;  /* 0x00010e00ffca0b82 */ /* 0x000e220000000a00 */
[----:B------:R-:W-:-:S02]  /*0a90*/  IADD3 R181, PT, PT, R2, 0x40, RZ ;  /* 0x0000004002b57810 */ /* 0x000fc40007ffe0ff */
[C---:B------:R-:W-:Y:S02]  /*0aa0*/  IADD3 R185, PT, PT, R2.reuse, 0x60, RZ ;  /* 0x0000006002b97810 */ /* 0x040fe40007ffe0ff */
[----:B------:R-:W-:Y:S02]  /*0ab0*/  IADD3 R2, PT, PT, R2, 0x80, RZ ;  /* 0x0000008002027810 */ /* 0x000fe40007ffe0ff */
[----:B------:R-:W-:Y:S01]  /*0ac0*/  ISETP.NE.AND P1, PT, RZ, UR8, PT ;  /* 0x00000008ff007c0c */ /* 0x000fe2000bf25270 */
[----:B-1----:R-:W-:-:S04]  /*0ad0*/  @P0 IMAD.WIDE.U32 R218, R218, 0x10, R214 ;  /* 0x00000010dada0825 */ /* 0x002fc800078e00d6 */
[----:B------:R-:W-:Y:S01]  /*0ae0*/  @P0 IMAD.WIDE.U32 R214, R220, 0x10, R210 ;  /* 0x00000010dcd60825 */ /* 0x000fe200078e00d2 */
[----:B------:R-:W5:Y:S03]  /*0af0*/  @P0 LDG.E.128 R36, desc[UR6][R218.64] ;  /* 0x00000006da240981 */ /* 0x000f66000c1e1d00 */
[--C-:B------:R-:W-:Y:S01]  /*0b00*/  IMAD.WIDE.U32 R180, R181, 0x10, R224.reuse ;  /* 0x00000010b5b47825 */ /* 0x100fe200078e00e0 */
[----:B------:R-:W5:Y:S03]  /*0b10*/  @P0 LDG.E.128 R28, desc[UR6][R214.64] ;  /* 0x00000006d61c0981 */ /* 0x000f66000c1e1d00 */
[----:B------:R-:W-:Y:S02]  /*0b20*/  IMAD.WIDE.U32 R184, R185, 0x10, R224 ;  /* 0x00000010b9b87825 */ /* 0x000fe400078e00e0 */
[----:B------:R-:W3:Y:S02]  /*0b30*/  LDG.E.128 R180, desc[UR6][R180.64] ;  /* 0x00000006b4b47981 */ /* 0x000ee4000c1e1d00 */
[----:B------:R-:W-:-:S02]  /*0b40*/  @P0 IMAD.WIDE.U32 R216, R216, 0x10, R212 ;  /* 0x00000010d8d80825 */ /* 0x000fc400078e00d4 */
[----:B------:R-:W3:Y:S02]  /*0b50*/  LDG.E.128 R184, desc[UR6][R184.64] ;  /* 0x00000006b8b87981 */ /* 0x000ee4000c1e1d00 */
[----:B0-----:R-:W-:Y:S02]  /*0b60*/  @P0 IMAD.WIDE.U32 R210, R3, 0x10, R200 ;  /* 0x0000001003d20825 */ /* 0x001fe400078e00c8 */
[----:B------:R-:W5:Y:S02]  /*0b70*/  @P0 LDG.E.128 R32, desc[UR6][R216.64] ;  /* 0x00000006d8200981 */ /* 0x000f64000c1e1d00 */
[----:B------:R-:W-:Y:S02]  /*0b80*/  @P0 IMAD.WIDE.U32 R202, R204, 0x10, R202 ;  /* 0x00000010ccca0825 */ /* 0x000fe400078e00ca */
[----:B------:R-:W5:Y:S04]  /*0b90*/  @P0 LDG.E.128 R20, desc[UR6][R210.64] ;  /* 0x00000006d2140981 */ /* 0x000f68000c1e1d00 */
[----:B------:R-:W5:Y:S01]  /*0ba0*/  @P0 LDG.E.128 R24, desc[UR6][R202.64] ;  /* 0x00000006ca180981 */ /* 0x000f62000c1e1d00 */
[----:B--2---:R-:W-:-:S02]  /*0bb0*/  HADD2.F32 R226, -RZ, R8.H0_H0 ;  /* 0x20000008ffe27230 */ /* 0x004fc40000004100 */
[----:B------:R-:W-:Y:S02]  /*0bc0*/  HADD2.F32 R222, -RZ, R8.H1_H1 ;  /* 0x30000008ffde7230 */ /* 0x000fe40000004100 */
[--C-:B------:R-:W-:Y:S02]  /*0bd0*/  HADD2.F32 R244, -RZ, R9.reuse.H0_H0 ;  /* 0x20000009fff47230 */ /* 0x100fe40000004100 */
[----:B------:R-:W-:Y:S02]  /*0be0*/  HADD2.F32 R243, -RZ, R9.H1_H1 ;  /* 0x30000009fff37230 */ /* 0x000fe40000004100 */
[----:B------:R-:W-:Y:S01]  /*0bf0*/  IMAD.WIDE.U32 R8, R2, 0x10, R224 ;  /* 0x0000001002087825 */ /* 0x000fe200078e00e0 */
[----:B----4-:R-:W-:-:S03]  /*0c00*/  FSEL R0, R0, RZ, !P1 ;  /* 0x000000ff00007208 */ /* 0x010fc60004800000 */
        /* <DEDUP_REMOVED lines=12> */
[----:B------:R0:W2:Y:S01]  /*0cd0*/  LDG.E.128 R188, desc[UR6][R8.64] ;  /* 0x0000000608bc7981 */ /* 0x0000a2000c1e1d00 */
[----:B---3--:R-:W-:Y:S02]  /*0ce0*/  HADD2.F32 R246, -RZ, R6.H0_H0 ;  /* 0x20000006fff67230 */ /* 0x008fe40000004100 */
[--C-:B------:R-:W-:Y:S02]  /*0cf0*/  HADD2.F32 R2, -RZ, R199.reuse.H0_H0 ;  /* 0x200000c7ff027230 */ /* 0x100fe40000004100 */
[----:B------:R-:W-:Y:S02]  /*0d00*/  HADD2.F32 R212, -RZ, R199.H1_H1 ;  /* 0x300000c7ffd47230 */ /* 0x000fe40000004100 */
[--C-:B------:R-:W-:Y:S02]  /*0d10*/  HADD2.F32 R204, -RZ, R4.reuse.H0_H0 ;  /* 0x20000004ffcc7230 */ /* 0x100fe40000004100 */
[----:B------:R-:W-:Y:S02]  /*0d20*/  HADD2.F32 R3, -RZ, R4.H1_H1 ;  /* 0x30000004ff037230 */ /* 0x000fe40000004100 */
[----:B0-----:R-:W-:-:S02]  /*0d30*/  HADD2.F32 R9, -RZ, R196.H0_H0 ;  /* 0x200000c4ff097230 */ /* 0x001fc40000004100 */
[----:B------:R-:W-:Y:S02]  /*0d40*/  HADD2.F32 R8, -RZ, R196.H1_H1 ;  /* 0x300000c4ff087230 */ /* 0x000fe40000004100 */
[--C-:B------:R-:W-:Y:S02]  /*0d50*/  HADD2.F32 R241, -RZ, R5.reuse.H0_H0 ;  /* 0x20000005fff17230 */ /* 0x100fe40000004100 */
[----:B------:R-:W-:Y:S02]  /*0d60*/  HADD2.F32 R230, -RZ, R5.H1_H1 ;  /* 0x30000005ffe67230 */ /* 0x000fe40000004100 */
[----:B------:R-:W-:Y:S02]  /*0d70*/  HADD2.F32 R245, -RZ, R6.H1_H1 ;  /* 0x30000006fff57230 */ /* 0x000fe40000004100 */
[--C-:B------:R-:W-:Y:S02]  /*0d80*/  HADD2.F32 R250, -RZ, R7.reuse.H0_H0 ;  /* 0x20000007fffa7230 */ /* 0x100fe40000004100 */
[----:B------:R-:W-:-:S02]  /*0d90*/  HADD2.F32 R249, -RZ, R7.H1_H1 ;  /* 0x30000007fff97230 */ /* 0x000fc40000004100 */
[----:B------:R-:W-:Y:S02]  /*0da0*/  HADD2.F32 R218, -RZ, R13.H1_H1 ;  /* 0x3000000dffda7230 */ /* 0x000fe40000004100 */
[--C-:B------:R-:W-:Y:S02]  /*0db0*/  HADD2.F32 R196, -RZ, R18.reuse.H0_H0 ;  /* 0x20000012ffc47230 */ /* 0x100fe40000004100 */
[----:B------:R-:W-:Y:S02]  /*0dc0*/  HADD2.F32 R199, -RZ, R18.H1_H1 ;  /* 0x30000012ffc77230 */ /* 0x000fe40000004100 */
[----:B------:R-:W-:Y:S01]  /*0dd0*/  FADD.FTZ R18, -R0, R248 ;  /* 0x000000f800127221 */ /* 0x000fe20000010100 */
[--C-:B------:R-:W-:Y:S01]  /*0de0*/  HADD2.F32 R7, -RZ, R197.reuse.H0_H0 ;  /* 0x200000c5ff077230 */ /* 0x100fe20000004100 */
[----:B------:R-:W3:Y:S01]  /*0df0*/  LDL.LU R248, [R1+0x78] ;  /* 0x0000780001f87983 */ /* 0x000ee20000300800 */
[----:B------:R-:W-:Y:S02]  /*0e00*/  HADD2.F32 R6, -RZ, R197.H1_H1 ;  /* 0x300000c5ff067230 */ /* 0x000fe40000004100 */
[----:B------:R-:W-:-:S02]  /*0e10*/  HADD2.F32 R5, -RZ, R198.H0_H0 ;  /* 0x200000c6ff057230 */ /* 0x000fc40000004100 */
[----:B------:R-:W-:Y:S02]  /*0e20*/  HADD2.F32 R4, -RZ, R198.H1_H1 ;  /* 0x300000c6ff047230 */ /* 0x000fe40000004100 */
[----:B------:R-:W-:Y:S02]  /*0e30*/  HADD2.F32 R238, -RZ, R15.H0_H0 ;  /* 0x2000000fffee7230 */ /* 0x000fe40000004100 */
[--C-:B------:R-:W-:Y:S02]  /*0e40*/  HADD2.F32 R227, -RZ, R16.reuse.H0_H0 ;  /* 0x20000010ffe37230 */ /* 0x100fe40000004100 */
[----:B------:R-:W-:Y:S02]  /*0e50*/  HADD2.F32 R229, -RZ, R16.H1_H1 ;  /* 0x30000010ffe57230 */ /* 0x000fe40000004100 */
[----:B------:R-:W-:Y:S01]  /*0e60*/  FADD.FTZ R16, -R0, R252 ;  /* 0x000000fc00107221 */ /* 0x000fe20000010100 */
[--C-:B------:R-:W-:Y:S01]  /*0e70*/  HADD2.F32 R198, -RZ, R14.reuse.H0_H0 ;  /* 0x2000000effc67230 */ /* 0x100fe20000004100 */
[----:B------:R-:W4:Y:S01]  /*0e80*/  LDL.LU R252, [R1+0x74] ;  /* 0x0000740001fc7983 */ /* 0x000f220000300800 */
[----:B------:R-:W-:-:S02]  /*0e90*/  HADD2.F32 R197, -RZ, R14.H1_H1 ;  /* 0x3000000effc57230 */ /* 0x000fc40000004100 */
[C---:B------:R-:W-:Y:S01]  /*0ea0*/  FADD.FTZ R14, -R0.reuse, R251 ;  /* 0x000000fb000e7221 */ /* 0x040fe20000010100 */
[----:B------:R-:W-:Y:S01]  /*0eb0*/  HADD2.F32 R233, -RZ, R193.H0_H0 ;  /* 0x200000c1ffe97230 */ /* 0x000fe20000004100 */
[----:B------:R-:W2:Y:S01]  /*0ec0*/  LDL.LU R251, [R1+0x70] ;  /* 0x0000700001fb7983 */ /* 0x000ea20000300800 */
[--C-:B------:R-:W-:Y:S02]  /*0ed0*/  HADD2.F32 R242, -RZ, R195.reuse.H0_H0 ;  /* 0x200000c3fff27230 */ /* 0x100fe40000004100 */
[----:B------:R-:W-:Y:S02]  /*0ee0*/  HADD2.F32 R240, -RZ, R195.H1_H1 ;  /* 0x300000c3fff07230 */ /* 0x000fe40000004100 */
[C---:B------:R-:W-:Y:S01]  /*0ef0*/  FADD.FTZ R195, -R0.reuse, R226 ;  /* 0x000000e200c37221 */ /* 0x040fe20000010100 */
[----:B------:R-:W-:Y:S02]  /*0f00*/  HADD2.F32 R236, -RZ, R193.H1_H1 ;  /* 0x300000c1ffec7230 */ /* 0x000fe40000004100 */
[----:B------:R-:W-:Y:S01]  /*0f10*/  FADD.FTZ R226, -R0, R246 ;  /* 0x000000f600e27221 */ /* 0x000fe20000010100 */
[----:B------:R-:W-:-:S02]  /*0f20*/  HADD2.F32 R234, -RZ, R15.H1_H1 ;  /* 0x3000000fffea7230 */ /* 0x000fc40000004100 */
[C---:B------:R-:W-:Y:S01]  /*0f30*/  FADD.FTZ R15, -R0.reuse, R3 ;  /* 0x00000003000f7221 */ /* 0x040fe20000010100 */
[----:B------:R-:W3:Y:S01]  /*0f40*/  LDL.LU R246, [R1+0x6c] ;  /* 0x00006c0001f67983 */ /* 0x000ee20000300800 */
[C---:B------:R-:W-:Y:S01]  /*0f50*/  FADD.FTZ R216, -R0.reuse, R250 ;  /* 0x000000fa00d87221 */ /* 0x040fe20000010100 */
[C---:B------:R-:W-:Y:S01]  /*0f60*/  FADD.FTZ R217, -R0.reuse, R218 ;  /* 0x000000da00d97221 */ /* 0x040fe20000010100 */
[--C-:B------:R-:W-:Y:S01]  /*0f70*/  HADD2.F32 R232, -RZ, R19.reuse.H0_H0 ;  /* 0x20000013ffe87230 */ /* 0x100fe20000004100 */
[----:B------:R-:W2:Y:S01]  /*0f80*/  LDL.LU R250, [R1+0x88] ;  /* 0x0000880001fa7983 */ /* 0x000ea20000300800 */
[----:B------:R-:W-:Y:S02]  /*0f90*/  HADD2.F32 R237, -RZ, R19.H1_H1 ;  /* 0x30000013ffed7230 */ /* 0x000fe40000004100 */
[C---:B------:R-:W-:Y:S01]  /*0fa0*/  FADD.FTZ R3, -R0.reuse, R249 ;  /* 0x000000f900037221 */ /* 0x040fe20000010100 */
[C---:B------:R-:W-:Y:S01]  /*0fb0*/  FADD.FTZ R218, -R0.reuse, R238 ;  /* 0x000000ee00da7221 */ /* 0x040fe20000010100 */
[C---:B------:R-:W-:Y:S01]  /*0fc0*/  FADD.FTZ R19, -R0.reuse, R243 ;  /* 0x000000f300137221 */ /* 0x040fe20000010100 */
[----:B------:R-:W3:Y:S01]  /*0fd0*/  LDL.LU R249, [R1+0x84] ;  /* 0x0000840001f97983 */ /* 0x000ee20000300800 */
[C---:B------:R-:W-:Y:S01]  /*0fe0*/  FADD.FTZ R238, -R0.reuse, R233 ;  /* 0x000000e900ee7221 */ /* 0x040fe20000010100 */
[----:B------:R-:W-:-:S02]  /*0ff0*/  FADD.FTZ R243, -R0, R236 ;  /* 0x000000ec00f37221 */ /* 0x000fc40000010100 */
[----:B------:R-:W2:Y:S04]  /*1000*/  LDL.LU R233, [R1+0x80] ;  /* 0x0000800001e97983 */ /* 0x000ea80000300800 */
[----:B------:R-:W2:Y:S01]  /*1010*/  LDL.LU R236, [R1+0x7c] ;  /* 0x00007c0001ec7983 */ /* 0x000ea20000300800 */
[--C-:B------:R-:W-:Y:S02]  /*1020*/  HADD2.F32 R221, -RZ, R12.reuse.H0_H0 ;  /* 0x2000000cffdd7230 */ /* 0x100fe40000004100 */
[----:B------:R-:W-:Y:S02]  /*1030*/  HADD2.F32 R223, -RZ, R12.H1_H1 ;  /* 0x3000000cffdf7230 */ /* 0x000fe40000004100 */
[----:B------:R-:W-:Y:S02]  /*1040*/  HADD2.F32 R219, -RZ, R13.H0_H0 ;  /* 0x2000000dffdb7230 */ /* 0x000fe40000004100 */
[----:B------:R-:W-:-:S02]  /*1050*/  HADD2.F32 R225, -RZ, R17.H0_H0 ;  /* 0x20000011ffe17230 */ /* 0x000fc40000004100 */
[----:B------:R-:W-:Y:S02]  /*1060*/  HADD2.F32 R231, -RZ, R17.H1_H1 ;  /* 0x30000011ffe77230 */ /* 0x000fe40000004100 */
[--C-:B------:R-:W-:Y:S02]  /*1070*/  HADD2.F32 R235, -RZ, R192.reuse.H0_H0 ;  /* 0x200000c0ffeb7230 */ /* 0x100fe40000004100 */
[----:B------:R-:W-:Y:S02]  /*1080*/  HADD2.F32 R239, -RZ, R192.H1_H1 ;  /* 0x300000c0ffef7230 */ /* 0x000fe40000004100 */
[--C-:B------:R-:W-:Y:S02]  /*1090*/  HADD2.F32 R202, -RZ, R194.reuse.H0_H0 ;  /* 0x200000c2ffca7230 */ /* 0x100fe40000004100 */
[----:B------:R-:W-:Y:S02]  /*10a0*/  HADD2.F32 R203, -RZ, R194.H1_H1 ;  /* 0x300000c2ffcb7230 */ /* 0x000fe40000004100 */
        /* <DEDUP_REMOVED lines=28> */
[----:B------:R-:W-:-:S02]  /*1270*/  HADD2.F32 R195, -RZ, R60.H1_H1 ;  /* 0x3000003cffc37230 */ /* 0x000fc40000004100 */
[----:B------:R-:W-:Y:S02]  /*1280*/  HADD2.F32 R194, -RZ, R60.H0_H0 ;  /* 0x2000003cffc27230 */ /* 0x000fe40000004100 */
[C---:B------:R-:W-:Y:S01]  /*1290*/  FMUL.FTZ R197, R208.reuse, R18 ;  /* 0x00000012d0c57220 */ /* 0x040fe20000410000 */
[C---:B------:R-:W-:Y:S01]  /*12a0*/  FMUL.FTZ R199, R208.reuse, R19 ;  /* 0x00000013d0c77220 */ /* 0x040fe20000410000 */
[----:B------:R-:W-:Y:S01]  /*12b0*/  FMUL.FTZ R202, R195, R200 ;  /* 0x000000c8c3ca7220 */ /* 0x000fe20000410000 */
[--C-:B------:R-:W-:Y:S02]  /*12c0*/  HADD2.F32 R18, -RZ, R62.reuse.H1_H1 ;  /* 0x3000003eff127230 */ /* 0x100fe40000004100 */
[C---:B------:R-:W-:Y:S01]  /*12d0*/  FMUL.FTZ R203, R208.reuse, R193 ;  /* 0x000000c1d0cb7220 */ /* 0x040fe20000410000 */
[----:B------:R-:W-:Y:S02]  /*12e0*/  HADD2.F32 R19, -RZ, R62.H0_H0 ;  /* 0x2000003eff137230 */ /* 0x000fe40000004100 */
[----:B------:R-:W-:Y:S01]  /*12f0*/  FMUL.FTZ R195, R208, R17 ;  /* 0x00000011d0c37220 */ /* 0x000fe20000410000 */
[-C--:B------:R-:W-:Y:S01]  /*1300*/  FMUL.FTZ R204, R194, R201.reuse ;  /* 0x000000c9c2cc7220 */ /* 0x080fe20000410000 */
[----:B------:R-:W-:Y:S01]  /*1310*/  FADD.FTZ R164, R164, R201 ;  /* 0x000000c9a4a47221 */ /* 0x000fe20000010000 */
[----:B------:R-:W-:Y:S01]  /*1320*/  FFMA.FTZ R80, R0, R201, R80 ;  /* 0x000000c900507223 */ /* 0x000fe20000010050 */
[----:B------:R-:W-:-:S02]  /*1330*/  HADD2.F32 R193, -RZ, R61.H0_H0 ;  /* 0x2000003dffc17230 */ /* 0x000fc40000004100 */
[----:B------:R-:W-:Y:S01]  /*1340*/  FMUL.FTZ R201, R208, R192 ;  /* 0x000000c0d0c97220 */ /* 0x000fe20000410000 */
[-C--:B------:R-:W-:Y:S01]  /*1350*/  FMUL.FTZ R194, R18, R213.reuse ;  /* 0x000000d512c27220 */ /* 0x080fe20000410000 */
[----:B------:R-:W-:Y:S01]  /*1360*/  FFMA.FTZ R85, R195, R213, R85 ;  /* 0x000000d5c3557223 */ /* 0x000fe20000010055 */
[----:B------:R-:W-:Y:S01]  /*1370*/  FADD.FTZ R165, R165, R200 ;  /* 0x000000c8a5a57221 */ /* 0x000fe20000010000 */
[----:B------:R-:W-:Y:S01]  /*1380*/  FFMA.FTZ R81, R203, R200, R81 ;  /* 0x000000c8cb517223 */ /* 0x000fe20000010051 */
[-C--:B------:R-:W-:Y:S01]  /*1390*/  FMUL.FTZ R196, R19, R220.reuse ;  /* 0x000000dc13c47220 */ /* 0x080fe20000410000 */
[----:B------:R-:W-:Y:S01]  /*13a0*/  FFMA.FTZ R84, R197, R220, R84 ;  /* 0x000000dcc5547223 */ /* 0x000fe20000010054 */
[-C--:B------:R-:W-:Y:S01]  /*13b0*/  FMUL.FTZ R200, R193, R228.reuse ;  /* 0x000000e4c1c87220 */ /* 0x080fe20000410000 */
[----:B------:R-:W-:Y:S01]  /*13c0*/  FADD.FTZ R166, R166, R228 ;  /* 0x000000e4a6a67221 */ /* 0x000fe20000010000 */
[----:B------:R-:W-:Y:S01]  /*13d0*/  FFMA.FTZ R82, R201, R228, R82 ;  /* 0x000000e4c9527223 */ /* 0x000fe20000010052 */
[----:B------:R-:W-:-:S02]  /*13e0*/  HADD2.F32 R192, -RZ, R61.H1_H1 ;  /* 0x3000003dffc07230 */ /* 0x000fc40000004100 */
[----:B------:R-:W-:Y:S01]  /*13f0*/  FADD.FTZ R167, R167, R224 ;  /* 0x000000e0a7a77221 */ /* 0x000fe20000010000 */
[-C--:B------:R-:W-:Y:S02]  /*1400*/  FFMA.FTZ R83, R199, R224.reuse, R83 ;  /* 0x000000e0c7537223 */ /* 0x080fe40000010053 */
[----:B------:R-:W-:Y:S01]  /*1410*/  FMUL.FTZ R198, R192, R224 ;  /* 0x000000e0c0c67220 */ /* 0x000fe20000410000 */
[----:B----4-:R-:W-:Y:S01]  /*1420*/  FADD.FTZ R252, R252, R7 ;  /* 0x00000007fcfc7221 */ /* 0x010fe20000010000 */
[----:B---3--:R-:W-:Y:S01]  /*1430*/  FADD.FTZ R249, R249, R11 ;  /* 0x0000000bf9f97221 */ /* 0x008fe20000010000 */
[----:B--2---:R-:W-:Y:S01]  /*1440*/  FADD.FTZ R233, R233, R213 ;  /* 0x000000d5e9e97221 */ /* 0x004fe20000010000 */
[----:B------:R-:W-:-:S05]  /*1450*/  FADD.FTZ R236, R236, R220 ;  /* 0x000000dcecec7221 */ /* 0x000fca0000010000 */
[----:B------:R0:W-:Y:S04]  /*1460*/  STL [R1+0x7c], R236 ;  /* 0x00007cec01007387 */ /* 0x0001e80000100800 */
[----:B------:R1:W-:Y:S04]  /*1470*/  STL [R1+0x80], R233 ;  /* 0x000080e901007387 */ /* 0x0003e80000100800 */
[----:B------:R-:W-:Y:S04]  /*1480*/  STL [R1+0x84], R249 ;  /* 0x000084f901007387 */ /* 0x000fe80000100800 */
[----:B------:R-:W2:Y:S04]  /*1490*/  LDL.LU R213, [R1+0x5c] ;  /* 0x00005c0001d57983 */ /* 0x000ea80000300800 */
[----:B------:R-:W3:Y:S04]  /*14a0*/  LDL.LU R220, [R1+0x60] ;  /* 0x0000600001dc7983 */ /* 0x000ee80000300800 */
[----:B------:R-:W4:Y:S01]  /*14b0*/  LDL.LU R228, [R1+0x64] ;  /* 0x0000640001e47983 */ /* 0x000f220000300800 */
[----:B------:R-:W-:Y:S01]  /*14c0*/  FADD.FTZ R250, R250, R10 ;  /* 0x0000000afafa7221 */ /* 0x000fe20000010000 */
[----:B------:R-:W-:Y:S01]  /*14d0*/  FADD.FTZ R246, R246, R9 ;  /* 0x00000009f6f67221 */ /* 0x000fe20000010000 */
[----:B------:R-:W-:-:S03]  /*14e0*/  FADD.FTZ R251, R251, R8 ;  /* 0x00000008fbfb7221 */ /* 0x000fc60000010000 */
[----:B------:R-:W-:Y:S04]  /*14f0*/  STL [R1+0x88], R250 ;  /* 0x000088fa01007387 */ /* 0x000fe80000100800 */
[----:B------:R-:W4:Y:S04]  /*1500*/  LDL.LU R224, [R1+0x68] ;  /* 0x0000680001e07983 */ /* 0x000f280000300800 */
[----:B------:R-:W-:Y:S04]  /*1510*/  STL [R1+0x6c], R246 ;  /* 0x00006cf601007387 */ /* 0x000fe80000100800 */
[----:B------:R-:W-:Y:S04]  /*1520*/  STL [R1+0x70], R251 ;  /* 0x000070fb01007387 */ /* 0x000fe80000100800 */
[----:B------:R-:W-:Y:S04]  /*1530*/  STL [R1+0x74], R252 ;  /* 0x000074fc01007387 */ /* 0x000fe80000100800 */
[----:B------:R-:W4:Y:S04]  /*1540*/  LDL.LU R242, [R1+0x4c] ;  /* 0x00004c0001f27983 */ /* 0x000f280000300800 */
[----:B------:R-:W4:Y:S04]  /*1550*/  LDL.LU R240, [R1+0x50] ;  /* 0x0000500001f07983 */ /* 0x000f280000300800 */
[----:B0-----:R-:W4:Y:S01]  /*1560*/  LDL.LU R236, [R1+0x54] ;  /* 0x0000540001ec7983 */ /* 0x001f220000300800 */
[----:B------:R-:W-:-:S02]  /*1570*/  HADD2.F32 R17, -RZ, R63.H0_H0 ;  /* 0x2000003fff117230 */ /* 0x000fc40000004100 */
[C---:B------:R-:W-:Y:S01]  /*1580*/  FMUL.FTZ R193, R208.reuse, R16 ;  /* 0x00000010d0c17220 */ /* 0x040fe20000410000 */
[----:B------:R-:W-:Y:S02]  /*1590*/  HADD2.F32 R18, -RZ, R63.H1_H1 ;  /* 0x3000003fff127230 */ /* 0x000fe40000004100 */
[C---:B------:R-:W-:Y:S01]  /*15a0*/  FMUL.FTZ R19, R208.reuse, R14 ;  /* 0x0000000ed0137220 */ /* 0x040fe20000410000 */
[-C--:B------:R-:W-:Y:S01]  /*15b0*/  FMUL.FTZ R192, R17, R11.reuse ;  /* 0x0000000b11c07220 */ /* 0x080fe20000410000 */
[----:B------:R-:W-:Y:S01]  /*15c0*/  FFMA.FTZ R86, R193, R11, R86 ;  /* 0x0000000bc1567223 */ /* 0x000fe20000010056 */
[--C-:B------:R-:W-:Y:S02]  /*15d0*/  HADD2.F32 R11, -RZ, R64.reuse.H0_H0 ;  /* 0x20000040ff0b7230 */ /* 0x100fe40000004100 */
[----:B------:R-:W-:Y:S01]  /*15e0*/  FMUL.FTZ R17, R208, R12 ;  /* 0x0000000cd0117220 */ /* 0x000fe20000410000 */
[-C--:B------:R-:W-:Y:S01]  /*15f0*/  FMUL.FTZ R18, R18, R10.reuse ;  /* 0x0000000a12127220 */ /* 0x080fe20000410000 */
[----:B------:R-:W-:Y:S01]  /*1600*/  FFMA.FTZ R87, R19, R10, R87 ;  /* 0x0000000a13577223 */ /* 0x000fe20000010057 */
[----:B------:R-:W-:Y:S01]  /*1610*/  FADD.FTZ R248, R248, R6 ;  /* 0x00000006f8f87221 */ /* 0x000fe20000010000 */
[----:B------:R-:W-:-:S02]  /*1620*/  HADD2.F32 R10, -RZ, R64.H1_H1 ;  /* 0x30000040ff0a7230 */ /* 0x000fc40000004100 */
[-C--:B------:R-:W-:Y:S01]  /*1630*/  FMUL.FTZ R16, R11, R9.reuse ;  /* 0x000000090b107220 */ /* 0x080fe20000410000 */
[----:B------:R-:W-:Y:S01]  /*1640*/  FFMA.FTZ R88, R17, R9, R88 ;  /* 0x0000000911587223 */ /* 0x000fe20000010058 */
[--C-:B------:R-:W-:Y:S02]  /*1650*/  HADD2.F32 R9, -RZ, R65.reuse.H0_H0 ;  /* 0x20000041ff097230 */ /* 0x100fe40000004100 */
[C---:B------:R-:W-:Y:S01]  /*1660*/  FMUL.FTZ R13, R208.reuse, R13 ;  /* 0x0000000dd00d7220 */ /* 0x040fe20000410000 */
[----:B------:R-:W-:Y:S01]  /*1670*/  FMUL.FTZ R11, R208, R230 ;  /* 0x000000e6d00b7220 */ /* 0x000fe20000410000 */
[----:B------:R-:W-:Y:S01]  /*1680*/  STL [R1+0x78], R248 ;  /* 0x000078f801007387 */ /* 0x000fe20000100800 */
[----:B------:R-:W-:Y:S01]  /*1690*/  FMUL.FTZ R14, R10, R8 ;  /* 0x000000080a0e7220 */ /* 0x000fe20000410000 */
[----:B------:R-:W-:Y:S02]  /*16a0*/  HADD2.F32 R10, -RZ, R65.H1_H1 ;  /* 0x30000041ff0a7230 */ /* 0x000fe40000004100 */
[-C--:B------:R-:W-:Y:S01]  /*16b0*/  FMUL.FTZ R12, R9, R7.reuse ;  /* 0x00000007090c7220 */ /* 0x080fe20000410000 */
[----:B------:R-:W4:Y:S01]  /*16c0*/  LDL.LU R230, [R1+0x58] ;  /* 0x0000580001e67983 */ /* 0x000f220000300800 */
[----:B------:R-:W-:Y:S01]  /*16d0*/  FFMA.FTZ R90, R13, R7, R90 ;  /* 0x000000070d5a7223 */ /* 0x000fe2000001005a */
[----:B------:R-:W-:Y:S01]  /*16e0*/  FMUL.FTZ R15, R208, R15 ;  /* 0x0000000fd00f7220 */ /* 0x000fe20000410000 */
[----:B------:R-:W-:-:S02]  /*16f0*/  HADD2.F32 R7, -RZ, R66.H0_H0 ;  /* 0x20000042ff077230 */ /* 0x000fc40000004100 */
[----:B------:R-:W-:Y:S01]  /*1700*/  FMUL.FTZ R9, R208, R226 ;  /* 0x000000e2d0097220 */ /* 0x000fe20000410000 */
[----:B------:R-:W-:Y:S01]  /*1710*/  FMUL.FTZ R10, R10, R6 ;  /* 0x000000060a0a7220 */ /* 0x000fe20000410000 */
[----:B------:R-:W-:Y:S01]  /*1720*/  FFMA.FTZ R89, R15, R8, R89 ;  /* 0x000000080f597223 */ /* 0x000fe20000010059 */
[----:B------:R-:W-:Y:S01]  /*1730*/  FFMA.FTZ R91, R11, R6, R91 ;  /* 0x000000060b5b7223 */ /* 0x000fe2000001005b */
[----:B------:R-:W-:Y:S02]  /*1740*/  HADD2.F32 R6, -RZ, R66.H1_H1 ;  /* 0x30000042ff067230 */ /* 0x000fe40000004100 */
[-C--:B------:R-:W-:Y:S01]  /*1750*/  FMUL.FTZ R8, R7, R5.reuse ;  /* 0x0000000507087220 */ /* 0x080fe20000410000 */
[----:B------:R-:W-:Y:S01]  /*1760*/  FMUL.FTZ R7, R208, R222 ;  /* 0x000000ded0077220 */ /* 0x000fe20000410000 */
[----:B------:R-:W-:Y:S01]  /*1770*/  FFMA.FTZ R92, R9, R5, R92 ;  /* 0x00000005095c7223 */ /* 0x000fe2000001005c */
[-C--:B------:R-:W-:Y:S02]  /*1780*/  FMUL.FTZ R6, R6, R4.reuse ;  /* 0x0000000406067220 */ /* 0x080fe40000410000 */
[----:B------:R-:W-:Y:S01]  /*1790*/  FFMA.FTZ R93, R7, R4, R93 ;  /* 0x00000004075d7223 */ /* 0x000fe2000001005d */
[----:B--2---:R-:W-:Y:S01]  /*17a0*/  FADD.FTZ R213, R213, R5 ;  /* 0x00000005d5d57221 */ /* 0x004fe20000010000 */
[----:B---3--:R-:W-:-:S04]  /*17b0*/  FADD.FTZ R220, R220, R4 ;  /* 0x00000004dcdc7221 */ /* 0x008fc80000010000 */
[----:B------:R0:W-:Y:S01]  /*17c0*/  STL [R1+0x5c], R213 ;  /* 0x00005cd501007387 */ /* 0x0001e20000100800 */
[----:B----4-:R-:W-:-:S03]  /*17d0*/  FADD.FTZ R228, R228, R2 ;  /* 0x00000002e4e47221 */ /* 0x010fc60000010000 */
[----:B------:R2:W-:Y:S04]  /*17e0*/  STL [R1+0x60], R220 ;  /* 0x000060dc01007387 */ /* 0x0005e80000100800 */
[----:B------:R3:W-:Y:S04]  /*17f0*/  STL [R1+0x64], R228 ;  /* 0x000064e401007387 */ /* 0x0007e80000100800 */
[----:B-1----:R-:W4:Y:S01]  /*1800*/  LDL.LU R233, [R1+0x3c] ;  /* 0x00003c0001e97983 */ /* 0x002f220000300800 */
[--C-:B0-----:R-:W-:Y:S02]  /*1810*/  HADD2.F32 R213, -RZ, R67.reuse.H0_H0 ;  /* 0x20000043ffd57230 */ /* 0x101fe40000004100 */
[C---:B------:R-:W-:Y:S01]  /*1820*/  FMUL.FTZ R5, R208.reuse, R216 ;  /* 0x000000d8d0057220 */ /* 0x040fe20000410000 */
[----:B--2---:R-:W-:Y:S01]  /*1830*/  HADD2.F32 R220, -RZ, R67.H1_H1 ;  /* 0x30000043ffdc7230 */ /* 0x004fe20000004100 */
[----:B------:R-:W2:Y:S01]  /*1840*/  LDL.LU R222, [R1+0x40] ;  /* 0x0000400001de7983 */ /* 0x000ea20000300800 */
[----:B------:R-:W-:Y:S01]  /*1850*/  FMUL.FTZ R4, R208, R3 ;  /* 0x00000003d0047220 */ /* 0x000fe20000410000 */
[-C--:B------:R-:W-:Y:S01]  /*1860*/  FMUL.FTZ R3, R213, R2.reuse ;  /* 0x00000002d5037220 */ /* 0x080fe20000410000 */
[----:B------:R-:W-:Y:S01]  /*1870*/  FFMA.FTZ R94, R5, R2, R94 ;  /* 0x00000002055e7223 */ /* 0x000fe2000001005e */
[----:B------:R-:W-:Y:S01]  /*1880*/  FMUL.FTZ R2, R220, R212 ;  /* 0x000000d4dc027220 */ /* 0x000fe20000410000 */
[----:B------:R-:W-:-:S02]  /*1890*/  HADD2.F32 R216, -RZ, R180.H0_H0 ;  /* 0x200000b4ffd87230 */ /* 0x000fc40000004100 */
[----:B------:R-:W-:Y:S01]  /*18a0*/  FMUL.FTZ R213, R208, R211 ;  /* 0x000000d3d0d57220 */ /* 0x000fe20000410000 */
[----:B------:R-:W-:Y:S01]  /*18b0*/  HADD2.F32 R180, -RZ, R180.H1_H1 ;  /* 0x300000b4ffb47230 */ /* 0x000fe20000004100 */
[----:B---3--:R-:W3:Y:S01]  /*18c0*/  LDL.LU R228, [R1+0x44] ;  /* 0x0000440001e47983 */ /* 0x008ee20000300800 */
[----:B------:R-:W-:Y:S02]  /*18d0*/  HADD2.F32 R220, -RZ, R68.H1_H1 ;  /* 0x30000044ffdc7230 */ /* 0x000fe40000004100 */
[----:B------:R-:W-:Y:S01]  /*18e0*/  FADD.FTZ R224, R224, R212 ;  /* 0x000000d4e0e07221 */ /* 0x000fe20000010000 */
[-C--:B------:R-:W-:Y:S02]  /*18f0*/  FFMA.FTZ R97, R213, R180.reuse, R97 ;  /* 0x000000b4d5617223 */ /* 0x080fe40000010061 */
[----:B------:R-:W-:Y:S01]  /*1900*/  FMUL.FTZ R211, R220, R180 ;  /* 0x000000b4dcd37220 */ /* 0x000fe20000410000 */
[----:B------:R-:W-:Y:S01]  /*1910*/  FADD.FTZ R240, R240, R180 ;  /* 0x000000b4f0f07221 */ /* 0x000fe20000010000 */
[----:B------:R-:W-:-:S02]  /*1920*/  HADD2.F32 R180, -RZ, R181.H0_H0 ;  /* 0x200000b5ffb47230 */ /* 0x000fc40000004100 */
[----:B------:R-:W-:Y:S01]  /*1930*/  FADD.FTZ R242, R242, R216 ;  /* 0x000000d8f2f27221 */ /* 0x000fe20000010000 */
[----:B------:R0:W-:Y:S02]  /*1940*/  STL [R1+0x68], R224 ;  /* 0x000068e001007387 */ /* 0x0001e40000100800 */
[----:B------:R-:W-:Y:S02]  /*1950*/  FADD.FTZ R236, R236, R180 ;  /* 0x000000b4ecec7221 */ /* 0x000fe40000010000 */
[----:B0-----:R-:W3:Y:S04]  /*1960*/  LDL.LU R224, [R1+0x48] ;  /* 0x0000480001e07983 */ /* 0x001ee80000300800 */
[----:B------:R0:W-:Y:S04]  /*1970*/  STL [R1+0x4c], R242 ;  /* 0x00004cf201007387 */ /* 0x0001e80000100800 */
[----:B------:R1:W-:Y:S04]  /*1980*/  STL [R1+0x50], R240 ;  /* 0x000050f001007387 */ /* 0x0003e80000100800 */
[----:B------:R-:W-:Y:S04]  /*1990*/  STL [R1+0x54], R236 ;  /* 0x000054ec01007387 */ /* 0x000fe80000100800 */
[----:B------:R-:W3:Y:S04]  /*19a0*/  LDL.LU R226, [R1+0x2c] ;  /* 0x00002c0001e27983 */ /* 0x000ee80000300800 */
[----:B0-----:R-:W3:Y:S04]  /*19b0*/  LDL.LU R242, [R1+0x30] ;  /* 0x0000300001f27983 */ /* 0x001ee80000300800 */
[----:B-1----:R-:W3:Y:S01]  /*19c0*/  LDL.LU R240, [R1+0x34] ;  /* 0x0000340001f07983 */ /* 0x002ee20000300800 */
[----:B------:R-:W-:Y:S01]  /*19d0*/  FFMA.FTZ R95, R4, R212, R95 ;  /* 0x000000d4045f7223 */ /* 0x000fe2000001005f */
[----:B------:R-:W-:-:S02]  /*19e0*/  HADD2.F32 R212, -RZ, R68.H0_H0 ;  /* 0x20000044ffd47230 */ /* 0x000fc40000004100 */
[C---:B------:R-:W-:Y:S01]  /*19f0*/  FMUL.FTZ R214, R208.reuse, R214 ;  /* 0x000000d6d0d67220 */ /* 0x040fe20000410000 */
[----:B------:R-:W-:-:S03]  /*1a00*/  FMUL.FTZ R210, R208, R210 ;  /* 0x000000d2d0d27220 */ /* 0x000fc60000410000 */
[-C--:B------:R-:W-:Y:S01]  /*1a10*/  FFMA.FTZ R96, R214, R216.reuse, R96 ;  /* 0x000000d8d6607223 */ /* 0x080fe20000010060 */
[----:B------:R-:W-:Y:S01]  /*1a20*/  FMUL.FTZ R212, R212, R216 ;  /* 0x000000d8d4d47220 */ /* 0x000fe20000410000 */
[----:B------:R-:W-:Y:S02]  /*1a30*/  HADD2.F32 R216, -RZ, R69.H0_H0 ;  /* 0x20000045ffd87230 */ /* 0x000fe40000004100 */
[-C--:B------:R-:W-:Y:S01]  /*1a40*/  FFMA.FTZ R98, R210, R180.reuse, R98 ;  /* 0x000000b4d2627223 */ /* 0x080fe20000010062 */
[----:B------:R-:W-:Y:S02]  /*1a50*/  HADD2.F32 R181, -RZ, R181.H1_H1 ;  /* 0x300000b5ffb57230 */ /* 0x000fe40000004100 */
[----:B------:R-:W-:Y:S01]  /*1a60*/  FMUL.FTZ R217, R208, R217 ;  /* 0x000000d9d0d97220 */ /* 0x000fe20000410000 */
[----:B------:R-:W-:Y:S01]  /*1a70*/  FMUL.FTZ R180, R216, R180 ;  /* 0x000000b4d8b47220 */ /* 0x000fe20000410000 */
[----:B------:R-:W-:Y:S02]  /*1a80*/  HADD2.F32 R216, -RZ, R69.H1_H1 ;  /* 0x30000045ffd87230 */ /* 0x000fe40000004100 */
[----:B------:R-:W-:Y:S01]  /*1a90*/  FADD.FTZ R230, R230, R181 ;  /* 0x000000b5e6e67221 */ /* 0x000fe20000010000 */
[----:B------:R-:W-:Y:S01]  /*1aa0*/  FFMA.FTZ R99, R217, R181, R99 ;  /* 0x000000b5d9637223 */ /* 0x000fe20000010063 */
[----:B------:R-:W-:Y:S01]  /*1ab0*/  FMUL.FTZ R215, R208, R215 ;  /* 0x000000d7d0d77220 */ /* 0x000fe20000410000 */
[----:B------:R-:W-:Y:S01]  /*1ac0*/  FMUL.FTZ R216, R216, R181 ;  /* 0x000000b5d8d87220 */ /* 0x000fe20000410000 */
[----:B------:R-:W-:-:S02]  /*1ad0*/  HADD2.F32 R181, -RZ, R182.H0_H0 ;  /* 0x200000b6ffb57230 */ /* 0x000fc40000004100 */
[----:B------:R-:W-:Y:S02]  /*1ae0*/  HADD2.F32 R220, -RZ, R70.H0_H0 ;  /* 0x20000046ffdc7230 */ /* 0x000fe40000004100 */
[----:B------:R-:W-:Y:S02]  /*1af0*/  HADD2.F32 R182, -RZ, R182.H1_H1 ;  /* 0x300000b6ffb67230 */ /* 0x000fe40000004100 */
[----:B------:R-:W-:Y:S01]  /*1b00*/  FFMA.FTZ R100, R215, R181, R100 ;  /* 0x000000b5d7647223 */ /* 0x000fe20000010064 */
[----:B------:R0:W-:Y:S01]  /*1b10*/  STL [R1+0x58], R230 ;  /* 0x000058e601007387 */ /* 0x0001e20000100800 */
[----:B------:R-:W-:-:S03]  /*1b20*/  FMUL.FTZ R218, R208, R218 ;  /* 0x000000dad0da7220 */ /* 0x000fc60000410000 */
[----:B0-----:R-:W3:Y:S01]  /*1b30*/  LDL.LU R230, [R1+0x38] ;  /* 0x0000380001e67983 */ /* 0x001ee20000300800 */
[C---:B------:R-:W-:Y:S01]  /*1b40*/  FMUL.FTZ R223, R208.reuse, R223 ;  /* 0x000000dfd0df7220 */ /* 0x040fe20000410000 */
[----:B------:R-:W-:Y:S01]  /*1b50*/  FMUL.FTZ R227, R208, R227 ;  /* 0x000000e3d0e37220 */ /* 0x000fe20000410000 */
[----:B----4-:R-:W-:Y:S01]  /*1b60*/  FADD.FTZ R233, R233, R181 ;  /* 0x000000b5e9e97221 */ /* 0x010fe20000010000 */
[----:B------:R-:W-:Y:S01]  /*1b70*/  FMUL.FTZ R181, R220, R181 ;  /* 0x000000b5dcb57220 */ /* 0x000fe20000410000 */
[----:B------:R-:W-:Y:S01]  /*1b80*/  FMUL.FTZ R220, R208, R219 ;  /* 0x000000dbd0dc7220 */ /* 0x000fe20000410000 */
[----:B------:R-:W-:Y:S02]  /*1b90*/  HADD2.F32 R219, -RZ, R70.H1_H1 ;  /* 0x30000046ffdb7230 */ /* 0x000fe40000004100 */
[----:B--2---:R-:W-:Y:S01]  /*1ba0*/  FADD.FTZ R222, R222, R182 ;  /* 0x000000b6dede7221 */ /* 0x004fe20000010000 */
[----:B------:R-:W-:Y:S01]  /*1bb0*/  STL [R1+0x3c], R233 ;  /* 0x00003ce901007387 */ /* 0x000fe20000100800 */
[-C--:B------:R-:W-:Y:S01]  /*1bc0*/  FFMA.FTZ R101, R220, R182.reuse, R101 ;  /* 0x000000b6dc657223 */ /* 0x080fe20000010065 */
[----:B------:R-:W-:-:S02]  /*1bd0*/  FMUL.FTZ R219, R219, R182 ;  /* 0x000000b6dbdb7220 */ /* 0x000fc40000410000 */
[----:B------:R0:W-:Y:S01]  /*1be0*/  STL [R1+0x40], R222 ;  /* 0x000040de01007387 */ /* 0x0001e20000100800 */
[--C-:B------:R-:W-:Y:S02]  /*1bf0*/  HADD2.F32 R182, -RZ, R183.reuse.H0_H0 ;  /* 0x200000b7ffb67230 */ /* 0x100fe40000004100 */
[----:B------:R-:W-:-:S03]  /*1c00*/  HADD2.F32 R183, -RZ, R183.H1_H1 ;  /* 0x300000b7ffb77230 */ /* 0x000fc60000004100 */
[----:B---3--:R-:W-:Y:S01]  /*1c10*/  FADD.FTZ R228, R228, R182 ;  /* 0x000000b6e4e47221 */ /* 0x008fe20000010000 */
[----:B0-----:R-:W-:Y:S02]  /*1c20*/  HADD2.F32 R222, -RZ, R71.H0_H0 ;  /* 0x20000047ffde7230 */ /* 0x001fe40000004100 */
[----:B------:R-:W-:-:S03]  /*1c30*/  FFMA.FTZ R102, R218, R182, R102 ;  /* 0x000000b6da667223 */ /* 0x000fc60000010066 */
[----:B------:R-:W-:Y:S01]  /*1c40*/  FMUL.FTZ R182, R222, R182 ;  /* 0x000000b6deb67220 */ /* 0x000fe20000410000 */
[----:B------:R-:W-:Y:S02]  /*1c50*/  HADD2.F32 R222, -RZ, R71.H1_H1 ;  /* 0x30000047ffde7230 */ /* 0x000fe40000004100 */
[----:B------:R-:W-:-:S03]  /*1c60*/  FFMA.FTZ R103, R223, R183, R103 ;  /* 0x000000b7df677223 */ /* 0x000fc60000010067 */
[----:B------:R-:W-:Y:S01]  /*1c70*/  FMUL.FTZ R222, R222, R183 ;  /* 0x000000b7dede7220 */ /* 0x000fe20000410000 */
[----:B------:R-:W-:Y:S01]  /*1c80*/  FADD.FTZ R224, R224, R183 ;  /* 0x000000b7e0e07221 */ /* 0x000fe20000010000 */
[--C-:B------:R-:W-:Y:S01]  /*1c90*/  HADD2.F32 R183, -RZ, R184.reuse.H0_H0 ;  /* 0x200000b8ffb77230 */ /* 0x100fe20000004100 */
[----:B------:R0:W-:Y:S01]  /*1ca0*/  STL [R1+0x44], R228 ;  /* 0x000044e401007387 */ /* 0x0001e20000100800 */
[----:B------:R-:W-:-:S03]  /*1cb0*/  HADD2.F32 R184, -RZ, R184.H1_H1 ;  /* 0x300000b8ffb87230 */ /* 0x000fc60000004100 */
[----:B0-----:R-:W2:Y:S01]  /*1cc0*/  LDL.LU R228, [R1+0x1c] ;  /* 0x00001c0001e47983 */ /* 0x001ea20000300800 */
[----:B------:R-:W-:-:S03]  /*1cd0*/  FADD.FTZ R226, R226, R183 ;  /* 0x000000b7e2e27221 */ /* 0x000fc60000010000 */
[----:B------:R-:W3:Y:S04]  /*1ce0*/  LDL.LU R233, [R1+0x20] ;  /* 0x0000200001e97983 */ /* 0x000ee80000300800 */
[----:B------:R-:W4:Y:S04]  /*1cf0*/  LDL.LU R236, [R1+0x24] ;  /* 0x0000240001ec7983 */ /* 0x000f280000300800 */
[----:B------:R-:W-:Y:S04]  /*1d00*/  STL [R1+0x48], R224 ;  /* 0x000048e001007387 */ /* 0x000fe80000100800 */
[----:B------:R0:W-:Y:S01]  /*1d10*/  STL [R1+0x2c], R226 ;  /* 0x00002ce201007387 */ /* 0x0001e20000100800 */
[----:B------:R-:W-:Y:S01]  /*1d20*/  FADD.FTZ R242, R242, R184 ;  /* 0x000000b8f2f27221 */ /* 0x000fe20000010000 */
[----:B------:R-:W-:Y:S01]  /*1d30*/  FFMA.FTZ R105, R227, R184, R105 ;  /* 0x000000b8e3697223 */ /* 0x000fe20000010069 */
[----:B0-----:R-:W-:-:S05]  /*1d40*/  HADD2.F32 R226, -RZ, R72.H1_H1 ;  /* 0x30000048ffe27230 */ /* 0x001fca0000004100 */
[----:B------:R-:W-:Y:S01]  /*1d50*/  FMUL.FTZ R226, R226, R184 ;  /* 0x000000b8e2e27220 */ /* 0x000fe20000410000 */
[----:B------:R-:W-:Y:S01]  /*1d60*/  HADD2.F32 R184, -RZ, R185.H0_H0 ;  /* 0x200000b9ffb87230 */ /* 0x000fe20000004100 */
[----:B------:R0:W-:Y:S04]  /*1d70*/  STL [R1+0x30], R242 ;  /* 0x000030f201007387 */ /* 0x0001e80000100800 */
[----:B------:R-:W-:-:S05]  /*1d80*/  FADD.FTZ R240, R240, R184 ;  /* 0x000000b8f0f07221 */ /* 0x000fca0000010000 */
[----:B------:R1:W-:Y:S04]  /*1d90*/  STL [R1+0x34], R240 ;  /* 0x000034f001007387 */ /* 0x0003e80000100800 */
[----:B0-----:R-:W4:Y:S01]  /*1da0*/  LDL.LU R242, [R1+0x28] ;  /* 0x0000280001f27983 */ /* 0x001f220000300800 */
[----:B------:R-:W-:Y:S01]  /*1db0*/  FMUL.FTZ R221, R208, R221 ;  /* 0x000000ddd0dd7220 */ /* 0x000fe20000410000 */
[----:B------:R-:W-:-:S03]  /*1dc0*/  HADD2.F32 R224, -RZ, R72.H0_H0 ;  /* 0x20000048ffe07230 */ /* 0x000fc60000004100 */
[-C--:B------:R-:W-:Y:S01]  /*1dd0*/  FFMA.FTZ R104, R221, R183.reuse, R104 ;  /* 0x000000b7dd687223 */ /* 0x080fe20000010068 */
[----:B------:R-:W-:Y:S02]  /*1de0*/  HADD2.F32 R185, -RZ, R185.H1_H1 ;  /* 0x300000b9ffb97230 */ /* 0x000fe40000004100 */
[----:B------:R-:W-:Y:S01]  /*1df0*/  FMUL.FTZ R183, R224, R183 ;  /* 0x000000b7e0b77220 */ /* 0x000fe20000410000 */
[--C-:B------:R-:W-:Y:S02]  /*1e00*/  HADD2.F32 R224, -RZ, R73.reuse.H0_H0 ;  /* 0x20000049ffe07230 */ /* 0x100fe40000004100 */
[----:B------:R-:W-:Y:S01]  /*1e10*/  FMUL.FTZ R225, R208, R225 ;  /* 0x000000e1d0e17220 */ /* 0x000fe20000410000 */
[----:B-1----:R-:W4:Y:S01]  /*1e20*/  LDL.LU R240, [R1+0xc] ;  /* 0x00000c0001f07983 */ /* 0x002f220000300800 */
[----:B------:R-:W-:Y:S02]  /*1e30*/  FADD.FTZ R230, R230, R185 ;  /* 0x000000b9e6e67221 */ /* 0x000fe40000010000 */
[-C--:B------:R-:W-:Y:S01]  /*1e40*/  FFMA.FTZ R106, R225, R184.reuse, R106 ;  /* 0x000000b8e16a7223 */ /* 0x080fe2000001006a */
[----:B------:R-:W-:Y:S01]  /*1e50*/  FMUL.FTZ R224, R224, R184 ;  /* 0x000000b8e0e07220 */ /* 0x000fe20000410000 */
[----:B------:R-:W-:Y:S01]  /*1e60*/  HADD2.F32 R184, -RZ, R73.H1_H1 ;  /* 0x30000049ffb87230 */ /* 0x000fe20000004100 */
[----:B------:R-:W4:Y:S01]  /*1e70*/  LDL.LU R248, [R1+0x10] ;  /* 0x0000100001f87983 */ /* 0x000f220000300800 */
[----:B------:R-:W-:-:S03]  /*1e80*/  FMUL.FTZ R231, R208, R231 ;  /* 0x000000e7d0e77220 */ /* 0x000fc60000410000 */
[----:B------:R0:W-:Y:S01]  /*1e90*/  STL [R1+0x38], R230 ;  /* 0x000038e601007387 */ /* 0x0001e20000100800 */
[----:B------:R-:W-:Y:S01]  /*1ea0*/  FFMA.FTZ R107, R231, R185, R107 ;  /* 0x000000b9e76b7223 */ /* 0x000fe2000001006b */
[----:B------:R-:W-:Y:S01]  /*1eb0*/  FMUL.FTZ R229, R208, R229 ;  /* 0x000000e5d0e57220 */ /* 0x000fe20000410000 */
[----:B0-----:R-:W-:Y:S01]  /*1ec0*/  FMUL.FTZ R230, R184, R185 ;  /* 0x000000b9b8e67220 */ /* 0x001fe20000410000 */
[----:B------:R-:W-:Y:S02]  /*1ed0*/  HADD2.F32 R184, -RZ, R186.H0_H0 ;  /* 0x200000baffb87230 */ /* 0x000fe40000004100 */
[----:B------:R-:W-:Y:S02]  /*1ee0*/  HADD2.F32 R185, -RZ, R74.H0_H0 ;  /* 0x2000004affb97230 */ /* 0x000fe40000004100 */
[----:B------:R-:W-:Y:S02]  /*1ef0*/  HADD2.F32 R186, -RZ, R186.H1_H1 ;  /* 0x300000baffba7230 */ /* 0x000fe40000004100 */
[----:B------:R-:W-:Y:S01]  /*1f00*/  FFMA.FTZ R108, R229, R184, R108 ;  /* 0x000000b8e56c7223 */ /* 0x000fe2000001006c */
[----:B------:R-:W-:-:S04]  /*1f10*/  FMUL.FTZ R234, R208, R234 ;  /* 0x000000ead0ea7220 */ /* 0x000fc80000410000 */
[----:B------:R-:W-:Y:S01]  /*1f20*/  FFMA.FTZ R109, R234, R186, R109 ;  /* 0x000000baea6d7223 */ /* 0x000fe2000001006d */
[----:B--2---:R-:W-:-:S05]  /*1f30*/  FADD.FTZ R228, R228, R184 ;  /* 0x000000b8e4e47221 */ /* 0x004fca0000010000 */
[----:B------:R0:W-:Y:S01]  /*1f40*/  STL [R1+0x1c], R228 ;  /* 0x00001ce401007387 */ /* 0x0001e20000100800 */
[----:B---3--:R-:W-:Y:S01]  /*1f50*/  FADD.FTZ R233, R233, R186 ;  /* 0x000000bae9e97221 */ /* 0x008fe20000010000 */
[----:B0-----:R-:W-:Y:S01]  /*1f60*/  FMUL.FTZ R228, R185, R184 ;  /* 0x000000b8b9e47220 */ /* 0x001fe20000410000 */
[----:B------:R-:W-:-:S03]  /*1f70*/  HADD2.F32 R184, -RZ, R74.H1_H1 ;  /* 0x3000004affb87230 */ /* 0x000fc60000004100 */
[----:B------:R0:W-:Y:S02]  /*1f80*/  STL [R1+0x20], R233 ;  /* 0x000020e901007387 */ /* 0x0001e40000100800 */
[----:B0-----:R-:W-:Y:S01]  /*1f90*/  FMUL.FTZ R233, R184, R186 ;  /* 0x000000bab8e97220 */ /* 0x001fe20000410000 */
[--C-:B------:R-:W-:Y:S02]  /*1fa0*/  HADD2.F32 R186, -RZ, R187.reuse.H0_H0 ;  /* 0x200000bbffba7230 */ /* 0x100fe40000004100 */
[----:B------:R-:W-:-:S03]  /*1fb0*/  HADD2.F32 R187, -RZ, R187.H1_H1 ;  /* 0x300000bbffbb7230 */ /* 0x000fc60000004100 */
[----:B----4-:R-:W-:-:S05]  /*1fc0*/  FADD.FTZ R236, R236, R186 ;  /* 0x000000baecec7221 */ /* 0x010fca0000010000 */
[----:B------:R-:W-:Y:S01]  /*1fd0*/  STL [R1+0x24], R236 ;  /* 0x000024ec01007387 */ /* 0x000fe20000100800 */
[----:B------:R-:W-:-:S05]  /*1fe0*/  FADD.FTZ R242, R242, R187 ;  /* 0x000000bbf2f27221 */ /* 0x000fca0000010000 */
[----:B------:R0:W-:Y:S04]  /*1ff0*/  STL [R1+0x28], R242 ;  /* 0x000028f201007387 */ /* 0x0001e80000100800 */
[----:B0-----:R-:W2:Y:S04]  /*2000*/  LDL.LU R242, [R1+0x14] ;  /* 0x0000140001f27983 */ /* 0x001ea80000300800 */
[----:B------:R-:W3:Y:S01]  /*2010*/  LDL.LU R246, [R1+0x18] ;  /* 0x0000180001f67983 */ /* 0x000ee20000300800 */
[----:B------:R-:W-:Y:S01]  /*2020*/  FFMA.FTZ R185, R0, R204, RZ ;  /* 0x000000cc00b97223 */ /* 0x000fe200000100ff */
[----:B------:R-:W-:-:S03]  /*2030*/  FADD.FTZ R184, RZ, R204 ;  /* 0x000000ccffb87221 */ /* 0x000fc60000010000 */
[----:B------:R-:W-:Y:S01]  /*2040*/  FFMA.FTZ R185, R203, R202, R185 ;  /* 0x000000cacbb97223 */ /* 0x000fe200000100b9 */
[----:B------:R-:W-:-:S03]  /*2050*/  FADD.FTZ R184, R202, R184 ;  /* 0x000000b8cab87221 */ /* 0x000fc60000010000 */
[----:B------:R-:W-:Y:S01]  /*2060*/  FFMA.FTZ R185, R201, R200, R185 ;  /* 0x000000c8c9b97223 */ /* 0x000fe200000100b9 */
[----:B------:R-:W-:Y:S01]  /*2070*/  FADD.FTZ R184, R200, R184 ;  /* 0x000000b8c8b87221 */ /* 0x000fe20000010000 */
[----:B------:R-:W-:Y:S01]  /*2080*/  FMUL.FTZ R232, R208, R232 ;  /* 0x000000e8d0e87220 */ /* 0x000fe20000410000 */
[--C-:B------:R-:W-:Y:S02]  /*2090*/  HADD2.F32 R236, -RZ, R75.reuse.H0_H0 ;  /* 0x2000004bffec7230 */ /* 0x100fe40000004100 */
[----:B------:R-:W-:Y:S01]  /*20a0*/  FFMA.FTZ R185, R199, R198, R185 ;  /* 0x000000c6c7b97223 */ /* 0x000fe200000100b9 */
[----:B------:R-:W-:Y:S01]  /*20b0*/  FADD.FTZ R184, R198, R184 ;  /* 0x000000b8c6b87221 */ /* 0x000fe20000010000 */
[-C--:B------:R-:W-:Y:S01]  /*20c0*/  FFMA.FTZ R110, R232, R186.reuse, R110 ;  /* 0x000000bae86e7223 */ /* 0x080fe2000001006e */
[----:B------:R-:W-:Y:S01]  /*20d0*/  FMUL.FTZ R186, R236, R186 ;  /* 0x000000baecba7220 */ /* 0x000fe20000410000 */
[----:B------:R-:W-:Y:S01]  /*20e0*/  FFMA.FTZ R185, R197, R196, R185 ;  /* 0x000000c4c5b97223 */ /* 0x000fe200000100b9 */
[----:B------:R-:W-:Y:S01]  /*20f0*/  FADD.FTZ R184, R196, R184 ;  /* 0x000000b8c4b87221 */ /* 0x000fe20000010000 */
[----:B------:R-:W-:-:S02]  /*2100*/  HADD2.F32 R236, -RZ, R75.H1_H1 ;  /* 0x3000004bffec7230 */ /* 0x000fc40000004100 */
[----:B------:R-:W-:Y:S01]  /*2110*/  FMUL.FTZ R237, R208, R237 ;  /* 0x000000edd0ed7220 */ /* 0x000fe20000410000 */
[----:B------:R-:W-:Y:S01]  /*2120*/  FFMA.FTZ R185, R195, R194, R185 ;  /* 0x000000c2c3b97223 */ /* 0x000fe200000100b9 */
[----:B------:R-:W-:Y:S02]  /*2130*/  FADD.FTZ R184, R194, R184 ;  /* 0x000000b8c2b87221 */ /* 0x000fe40000010000 */
[-C--:B------:R-:W-:Y:S01]  /*2140*/  FFMA.FTZ R111, R237, R187.reuse, R111 ;  /* 0x000000bbed6f7223 */ /* 0x080fe2000001006f */
[----:B------:R-:W-:Y:S01]  /*2150*/  FMUL.FTZ R236, R236, R187 ;  /* 0x000000bbecec7220 */ /* 0x000fe20000410000 */
[----:B------:R-:W-:Y:S02]  /*2160*/  HADD2.F32 R187, -RZ, R188.H0_H0 ;  /* 0x200000bcffbb7230 */ /* 0x000fe40000004100 */
[----:B------:R-:W-:Y:S01]  /*2170*/  FFMA.FTZ R185, R193, R192, R185 ;  /* 0x000000c0c1b97223 */ /* 0x000fe200000100b9 */
[----:B------:R-:W-:-:S03]  /*2180*/  FADD.FTZ R184, R192, R184 ;  /* 0x000000b8c0b87221 */ /* 0x000fc60000010000 */
[----:B------:R-:W-:Y:S01]  /*2190*/  FFMA.FTZ R185, R19, R18, R185 ;  /* 0x0000001213b97223 */ /* 0x000fe200000100b9 */
[----:B------:R-:W-:Y:S01]  /*21a0*/  FADD.FTZ R240, R240, R187 ;  /* 0x000000bbf0f07221 */ /* 0x000fe20000010000 */
[----:B------:R-:W-:Y:S02]  /*21b0*/  FADD.FTZ R184, R18, R184 ;  /* 0x000000b812b87221 */ /* 0x000fe40000010000 */
[----:B------:R-:W-:Y:S01]  /*21c0*/  FFMA.FTZ R185, R17, R16, R185 ;  /* 0x0000001011b97223 */ /* 0x000fe200000100b9 */
[----:B------:R-:W-:Y:S01]  /*21d0*/  FMUL.FTZ R235, R208, R235 ;  /* 0x000000ebd0eb7220 */ /* 0x000fe20000410000 */
[----:B------:R-:W-:Y:S01]  /*21e0*/  FADD.FTZ R184, R16, R184 ;  /* 0x000000b810b87221 */ /* 0x000fe20000010000 */
[----:B------:R0:W-:Y:S01]  /*21f0*/  STL [R1+0xc], R240 ;  /* 0x00000cf001007387 */ /* 0x0001e20000100800 */
[----:B------:R-:W-:Y:S01]  /*2200*/  FFMA.FTZ R185, R15, R14, R185 ;  /* 0x0000000e0fb97223 */ /* 0x000fe200000100b9 */
[----:B------:R-:W-:Y:S01]  /*2210*/  FFMA.FTZ R112, R235, R187, R112 ;  /* 0x000000bbeb707223 */ /* 0x000fe20000010070 */
[----:B------:R-:W-:Y:S01]  /*2220*/  FADD.FTZ R184, R14, R184 ;  /* 0x000000b80eb87221 */ /* 0x000fe20000010000 */
[----:B0-----:R-:W-:-:S03]  /*2230*/  HADD2.F32 R240, -RZ, R76.H0_H0 ;  /* 0x2000004cfff07230 */ /* 0x001fc60000004100 */
[----:B------:R-:W-:Y:S02]  /*2240*/  FADD.FTZ R184, R12, R184 ;  /* 0x000000b80cb87221 */ /* 0x000fe40000010000 */
[----:B------:R-:W-:Y:S01]  /*2250*/  FMUL.FTZ R187, R240, R187 ;  /* 0x000000bbf0bb7220 */ /* 0x000fe20000410000 */
[----:B------:R-:W-:Y:S01]  /*2260*/  FFMA.FTZ R240, R13, R12, R185 ;  /* 0x0000000c0df07223 */ /* 0x000fe200000100b9 */
[----:B------:R-:W-:Y:S02]  /*2270*/  HADD2.F32 R185, -RZ, R188.H1_H1 ;  /* 0x300000bcffb97230 */ /* 0x000fe40000004100 */
[----:B------:R-:W-:Y:S01]  /*2280*/  FADD.FTZ R184, R10, R184 ;  /* 0x000000b80ab87221 */ /* 0x000fe20000010000 */
[----:B------:R-:W-:Y:S01]  /*2290*/  FFMA.FTZ R188, R11, R10, R240 ;  /* 0x0000000a0bbc7223 */ /* 0x000fe200000100f0 */
[----:B------:R-:W-:Y:S01]  /*22a0*/  FMUL.FTZ R240, R208, R239 ;  /* 0x000000efd0f07220 */ /* 0x000fe20000410000 */
[----:B------:R-:W-:Y:S02]  /*22b0*/  HADD2.F32 R239, -RZ, R76.H1_H1 ;  /* 0x3000004cffef7230 */ /* 0x000fe40000004100 */
[----:B------:R-:W-:Y:S01]  /*22c0*/  FADD.FTZ R184, R8, R184 ;  /* 0x000000b808b87221 */ /* 0x000fe20000010000 */
[----:B------:R-:W-:Y:S01]  /*22d0*/  FFMA.FTZ R188, R9, R8, R188 ;  /* 0x0000000809bc7223 */ /* 0x000fe200000100bc */
[----:B------:R-:W-:Y:S01]  /*22e0*/  FADD.FTZ R248, R248, R185 ;  /* 0x000000b9f8f87221 */ /* 0x000fe20000010000 */
[-C--:B------:R-:W-:Y:S01]  /*22f0*/  FFMA.FTZ R113, R240, R185.reuse, R113 ;  /* 0x000000b9f0717223 */ /* 0x080fe20000010071 */
[----:B------:R-:W-:Y:S01]  /*2300*/  FMUL.FTZ R239, R239, R185 ;  /* 0x000000b9efef7220 */ /* 0x000fe20000410000 */
[----:B------:R-:W-:Y:S01]  /*2310*/  FFMA.FTZ R188, R7, R6, R188 ;  /* 0x0000000607bc7223 */ /* 0x000fe200000100bc */
[----:B------:R-:W-:Y:S01]  /*2320*/  FADD.FTZ R184, R6, R184 ;  /* 0x000000b806b87221 */ /* 0x000fe20000010000 */
[----:B------:R-:W-:-:S02]  /*2330*/  HADD2.F32 R185, -RZ, R189.H0_H0 ;  /* 0x200000bdffb97230 */ /* 0x000fc40000004100 */
[----:B------:R-:W-:Y:S01]  /*2340*/  FFMA.FTZ R188, R5, R3, R188 ;  /* 0x0000000305bc7223 */ /* 0x000fe200000100bc */
[----:B------:R-:W-:Y:S01]  /*2350*/  FADD.FTZ R184, R3, R184 ;  /* 0x000000b803b87221 */ /* 0x000fe20000010000 */
[----:B------:R-:W-:Y:S02]  /*2360*/  STL [R1+0x10], R248 ;  /* 0x000010f801007387 */ /* 0x000fe40000100800 */
[----:B------:R-:W-:Y:S01]  /*2370*/  FFMA.FTZ R188, R4, R2, R188 ;  /* 0x0000000204bc7223 */ /* 0x000fe200000100bc */
[----:B------:R-:W-:-:S04]  /*2380*/  FADD.FTZ R184, R2, R184 ;  /* 0x000000b802b87221 */ /* 0x000fc80000010000 */
[----:B------:R-:W-:Y:S01]  /*2390*/  FADD.FTZ R184, R212, R184 ;  /* 0x000000b8d4b87221 */ /* 0x000fe20000010000 */
[----:B------:R-:W-:-:S03]  /*23a0*/  FMUL.FTZ R238, R208, R238 ;  /* 0x000000eed0ee7220 */ /* 0x000fc60000410000 */
[----:B------:R-:W-:Y:S01]  /*23b0*/  FADD.FTZ R184, R211, R184 ;  /* 0x000000b8d3b87221 */ /* 0x000fe20000010000 */
[----:B------:R-:W-:-:S03]  /*23c0*/  FFMA.FTZ R114, R238, R185, R114 ;  /* 0x000000b9ee727223 */ /* 0x000fc60000010072 */
        /* <DEDUP_REMOVED lines=10> */
[----:B------:R-:W-:-:S04]  /*2470*/  FADD.FTZ R184, R184, R230 ;  /* 0x000000e6b8b87221 */ /* 0x000fc80000010000 */
[----:B------:R-:W-:Y:S01]  /*2480*/  FADD.FTZ R184, R184, R228 ;  /* 0x000000e4b8b87221 */ /* 0x000fe20000010000 */
[----:B------:R-:W-:-:S03]  /*2490*/  FMUL.FTZ R241, R208, R241 ;  /* 0x000000f1d0f17220 */ /* 0x000fc60000410000 */
[----:B------:R-:W-:-:S04]  /*24a0*/  FADD.FTZ R184, R184, R233 ;  /* 0x000000e9b8b87221 */ /* 0x000fc80000010000 */
[----:B------:R-:W-:-:S04]  /*24b0*/  FADD.FTZ R184, R184, R186 ;  /* 0x000000bab8b87221 */ /* 0x000fc80000010000 */
[----:B------:R-:W-:Y:S01]  /*24c0*/  FADD.FTZ R184, R184, R236 ;  /* 0x000000ecb8b87221 */ /* 0x000fe20000010000 */
[----:B------:R-:W-:-:S03]  /*24d0*/  FMUL.FTZ R245, R208, R245 ;  /* 0x000000f5d0f57220 */ /* 0x000fc60000410000 */
[----:B------:R-:W-:-:S04]  /*24e0*/  FADD.FTZ R184, R184, R187 ;  /* 0x000000bbb8b87221 */ /* 0x000fc80000010000 */
[----:B------:R-:W-:Y:S01]  /*24f0*/  FADD.FTZ R184, R184, R239 ;  /* 0x000000efb8b87221 */ /* 0x000fe20000010000 */
[----:B--2---:R-:W-:-:S05]  /*2500*/  FADD.FTZ R242, R242, R185 ;  /* 0x000000b9f2f27221 */ /* 0x004fca0000010000 */
[----:B------:R0:W-:Y:S02]  /*2510*/  STL [R1+0x14], R242 ;  /* 0x000014f201007387 */ /* 0x0001e40000100800 */
[----:B0-----:R-:W-:Y:S01]  /*2520*/  FFMA.FTZ R242, R214, R212, R188 ;  /* 0x000000d4d6f27223 */ /* 0x001fe200000100bc */
[----:B------:R-:W-:-:S03]  /*2530*/  HADD2.F32 R188, -RZ, R77.H0_H0 ;  /* 0x2000004dffbc7230 */ /* 0x000fc60000004100 */
[----:B------:R-:W-:Y:S02]  /*2540*/  FFMA.FTZ R242, R213, R211, R242 ;  /* 0x000000d3d5f27223 */ /* 0x000fe400000100f2 */
[----:B------:R-:W-:Y:S02]  /*2550*/  FMUL.FTZ R188, R188, R185 ;  /* 0x000000b9bcbc7220 */ /* 0x000fe40000410000 */
[----:B------:R-:W-:Y:S01]  /*2560*/  FFMA.FTZ R242, R210, R180, R242 ;  /* 0x000000b4d2f27223 */ /* 0x000fe200000100f2 */
[----:B------:R-:W-:-:S03]  /*2570*/  HADD2.F32 R185, -RZ, R189.H1_H1 ;  /* 0x300000bdffb97230 */ /* 0x000fc60000004100 */
[----:B------:R-:W-:-:S04]  /*2580*/  FFMA.FTZ R189, R217, R216, R242 ;  /* 0x000000d8d9bd7223 */ /* 0x000fc800000100f2 */
[----:B------:R-:W-:-:S04]  /*2590*/  FFMA.FTZ R189, R215, R181, R189 ;  /* 0x000000b5d7bd7223 */ /* 0x000fc800000100bd */
[----:B------:R-:W-:Y:S01]  /*25a0*/  FFMA.FTZ R189, R220, R219, R189 ;  /* 0x000000dbdcbd7223 */ /* 0x000fe200000100bd */
[----:B---3--:R-:W-:-:S03]  /*25b0*/  FADD.FTZ R246, R246, R185 ;  /* 0x000000b9f6f67221 */ /* 0x008fc60000010000 */
[----:B------:R-:W-:-:S04]  /*25c0*/  FFMA.FTZ R189, R218, R182, R189 ;  /* 0x000000b6dabd7223 */ /* 0x000fc800000100bd */
[----:B------:R-:W-:Y:S01]  /*25d0*/  FFMA.FTZ R189, R223, R222, R189 ;  /* 0x000000dedfbd7223 */ /* 0x000fe200000100bd */
[----:B------:R0:W-:Y:S03]  /*25e0*/  STL [R1+0x18], R246 ;  /* 0x000018f601007387 */ /* 0x0001e60000100800 */
[----:B0-----:R-:W-:-:S04]  /*25f0*/  FFMA.FTZ R246, R221, R183, R189 ;  /* 0x000000b7ddf67223 */ /* 0x001fc800000100bd */
[----:B------:R-:W-:-:S04]  /*2600*/  FFMA.FTZ R246, R227, R226, R246 ;  /* 0x000000e2e3f67223 */ /* 0x000fc800000100f6 */
[----:B------:R-:W-:Y:S01]  /*2610*/  FFMA.FTZ R246, R225, R224, R246 ;  /* 0x000000e0e1f67223 */ /* 0x000fe200000100f6 */
[----:B------:R-:W-:-:S03]  /*2620*/  HADD2.F32 R242, -RZ, R77.H1_H1 ;  /* 0x3000004dfff27230 */ /* 0x000fc60000004100 */
[----:B------:R-:W-:Y:S01]  /*2630*/  FFMA.FTZ R246, R231, R230, R246 ;  /* 0x000000e6e7f67223 */ /* 0x000fe200000100f6 */
[----:B------:R-:W-:-:S03]  /*2640*/  FFMA.FTZ R115, R243, R185, R115 ;  /* 0x000000b9f3737223 */ /* 0x000fc60000010073 */
[----:B------:R-:W-:Y:S01]  /*2650*/  FFMA.FTZ R246, R229, R228, R246 ;  /* 0x000000e4e5f67223 */ /* 0x000fe200000100f6 */
[----:B------:R-:W-:Y:S01]  /*2660*/  FMUL.FTZ R242, R242, R185 ;  /* 0x000000b9f2f27220 */ /* 0x000fe20000410000 */
[----:B------:R-:W-:Y:S02]  /*2670*/  HADD2.F32 R185, -RZ, R190.H0_H0 ;  /* 0x200000beffb97230 */ /* 0x000fe40000004100 */
[----:B------:R-:W-:Y:S02]  /*2680*/  HADD2.F32 R189, -RZ, R78.H0_H0 ;  /* 0x2000004effbd7230 */ /* 0x000fe40000004100 */
[----:B------:R-:W-:Y:S01]  /*2690*/  FFMA.FTZ R246, R234, R233, R246 ;  /* 0x000000e9eaf67223 */ /* 0x000fe200000100f6 */
[----:B------:R-:W-:Y:S01]  /*26a0*/  FADD.FTZ R160, R160, R185 ;  /* 0x000000b9a0a07221 */ /* 0x000fe20000010000 */
[-C--:B------:R-:W-:Y:S02]  /*26b0*/  FFMA.FTZ R116, R241, R185.reuse, R116 ;  /* 0x000000b9f1747223 */ /* 0x080fe40000010074 */
[----:B------:R-:W-:Y:S01]  /*26c0*/  FFMA.FTZ R246, R232, R186, R246 ;  /* 0x000000bae8f67223 */ /* 0x000fe200000100f6 */
[----:B------:R-:W-:Y:S01]  /*26d0*/  FMUL.FTZ R189, R189, R185 ;  /* 0x000000b9bdbd7220 */ /* 0x000fe20000410000 */
[----:B------:R-:W-:-:S02]  /*26e0*/  HADD2.F32 R185, -RZ, R190.H1_H1 ;  /* 0x300000beffb97230 */ /* 0x000fc40000004100 */
[----:B------:R-:W-:Y:S01]  /*26f0*/  FMUL.FTZ R190, R208, R244 ;  /* 0x000000f4d0be7220 */ /* 0x000fe20000410000 */
[----:B------:R-:W-:Y:S02]  /*2700*/  HADD2.F32 R244, -RZ, R78.H1_H1 ;  /* 0x3000004efff47230 */ /* 0x000fe40000004100 */
[----:B------:R-:W-:Y:S01]  /*2710*/  FFMA.FTZ R246, R237, R236, R246 ;  /* 0x000000ecedf67223 */ /* 0x000fe200000100f6 */
[----:B------:R-:W-:Y:S01]  /*2720*/  FADD.FTZ R161, R161, R185 ;  /* 0x000000b9a1a17221 */ /* 0x000fe20000010000 */
[----:B------:R-:W-:Y:S02]  /*2730*/  FFMA.FTZ R117, R190, R185, R117 ;  /* 0x000000b9be757223 */ /* 0x000fe40000010075 */
[----:B------:R-:W-:Y:S01]  /*2740*/  FFMA.FTZ R248, R235, R187, R246 ;  /* 0x000000bbebf87223 */ /* 0x000fe200000100f6 */
[----:B------:R-:W-:Y:S01]  /*2750*/  FMUL.FTZ R244, R244, R185 ;  /* 0x000000b9f4f47220 */ /* 0x000fe20000410000 */
[----:B------:R-:W-:Y:S02]  /*2760*/  HADD2.F32 R185, -RZ, R191.H0_H0 ;  /* 0x200000bfffb97230 */ /* 0x000fe40000004100 */
[----:B------:R-:W-:-:S02]  /*2770*/  HADD2.F32 R246, -RZ, R79.H0_H0 ;  /* 0x2000004ffff67230 */ /* 0x000fc40000004100 */
[----:B------:R-:W-:Y:S01]  /*2780*/  FFMA.FTZ R248, R240, R239, R248 ;  /* 0x000000eff0f87223 */ /* 0x000fe200000100f8 */
[----:B------:R-:W-:Y:S01]  /*2790*/  FADD.FTZ R162, R162, R185 ;  /* 0x000000b9a2a27221 */ /* 0x000fe20000010000 */
[-C--:B------:R-:W-:Y:S01]  /*27a0*/  FFMA.FTZ R118, R245, R185.reuse, R118 ;  /* 0x000000b9f5767223 */ /* 0x080fe20000010076 */
[----:B------:R-:W-:Y:S01]  /*27b0*/  FMUL.FTZ R246, R246, R185 ;  /* 0x000000b9f6f67220 */ /* 0x000fe20000410000 */
[----:B------:R-:W-:Y:S01]  /*27c0*/  FFMA.FTZ R185, R238, R188, R248 ;  /* 0x000000bceeb97223 */ /* 0x000fe200000100f8 */
[----:B------:R-:W-:-:S03]  /*27d0*/  FADD.FTZ R248, R184, R188 ;  /* 0x000000bcb8f87221 */ /* 0x000fc60000010000 */
[----:B------:R-:W-:Y:S01]  /*27e0*/  FFMA.FTZ R185, R243, R242, R185 ;  /* 0x000000f2f3b97223 */ /* 0x000fe200000100b9 */
[----:B------:R-:W-:Y:S01]  /*27f0*/  FADD.FTZ R248, R248, R242 ;  /* 0x000000f2f8f87221 */ /* 0x000fe20000010000 */
[----:B------:R-:W-:Y:S02]  /*2800*/  HADD2.F32 R184, -RZ, R191.H1_H1 ;  /* 0x300000bfffb87230 */ /* 0x000fe40000004100 */
[----:B------:R-:W-:Y:S01]  /*2810*/  FMUL.FTZ R191, R208, R247 ;  /* 0x000000f7d0bf7220 */ /* 0x000fe20000410000 */
[----:B------:R-:W-:Y:S01]  /*2820*/  FFMA.FTZ R185, R241, R189, R185 ;  /* 0x000000bdf1b97223 */ /* 0x000fe200000100b9 */
[----:B------:R-:W-:Y:S01]  /*2830*/  FADD.FTZ R248, R248, R189 ;  /* 0x000000bdf8f87221 */ /* 0x000fe20000010000 */
[----:B------:R-:W-:Y:S02]  /*2840*/  HADD2.F32 R247, -RZ, R79.H1_H1 ;  /* 0x3000004ffff77230 */ /* 0x000fe40000004100 */
        /* <DEDUP_REMOVED lines=8> */
[----:B------:R-:W-:Y:S01]  /*28d0*/  FADD.FTZ R184, R184, R247 ;  /* 0x000000f7b8b87221 */ /* 0x000fe20000010000 */
[----:B------:R-:W-:Y:S06]  /*28e0*/  BRA `(.L_x_2943) ;  /* 0x0000000000687947 */ /* 0x000fec0003800000 */
.L_x_2942:
[----:B------:R-:W-:Y:S02]  /*28f0*/  MOV R207, UR18 ;  /* 0x0000001200cf7c02 */ /* 0x000fe40008000f00 */
[----:B------:R-:W-:Y:S02]  /*2900*/  MOV R206, UR19 ;  /* 0x0000001300ce7c02 */ /* 0x000fe40008000f00 */
[----:B------:R-:W-:-:S04]  /*2910*/  ISETP.NE.U32.AND P0, PT, R207, RZ, PT ;  /* 0x000000ffcf00720c */ /* 0x000fc80003f05070 */
[----:B------:R-:W-:-:S13]  /*2920*/  ISETP.NE.AND.EX P0, PT, R206, RZ, PT, P0 ;  /* 0x000000ffce00720c */ /* 0x000fda0003f05300 */
[----:B------:R-:W-:Y:S05]  /*2930*/  @!P0 BRA `(.L_x_2943) ;  /* 0x0000000000548947 */ /* 0x000fea0003800000 */
[----:B------:R-:W1:Y:S01]  /*2940*/  S2R R22, SR_TID.X ;  /* 0x0000000000167919 */ /* 0x000e620000002100 */
[----:B------:R-:W2:Y:S01]  /*2950*/  LDC.64 R248, c[0x0][0x438] ;  /* 0x00010e00fff87b82 */ /* 0x000ea20000000a00 */
[----:B------:R-:W-:-:S05]  /*2960*/  IMAD R20, R205, UR9, RZ ;  /* 0x00000009cd147c24 */ /* 0x000fca000f8e02ff */
[----:B------:R-:W-:-:S04]  /*2970*/  SHF.R.S32.HI R21, RZ, 0x1f, R20 ;  /* 0x0000001fff157819 */ /* 0x000fc80000011414 */
[----:B------:R-:W-:Y:S02]  /*2980*/  LEA.HI R21, R21, R20, RZ, 0x3 ;  /* 0x0000001415157211 */ /* 0x000fe400078f18ff */
[----:B-1----:R-:W-:-:S04]  /*2990*/  LOP3.LUT R22, R22, 0x1f, RZ, 0xc0, !PT ;  /* 0x0000001f16167812 */ /* 0x002fc800078ec0ff */
[----:B------:R-:W-:-:S04]  /*29a0*/  LEA.HI.SX32 R22, R21, R22, 0x1d ;  /* 0x0000001615167211 */ /* 0x000fc800078feaff */
[C---:B------:R-:W-:Y:S02]  /*29b0*/  IADD3 R20, PT, PT, R22.reuse, 0x20, RZ ;  /* 0x0000002016147810 */ /* 0x040fe40007ffe0ff */
[C---:B------:R-:W-:Y:S02]  /*29c0*/  IADD3 R24, PT, PT, R22.reuse, 0x40, RZ ;  /* 0x0000004016187810 */ /* 0x040fe40007ffe0ff */
[----:B------:R-:W-:Y:S01]  /*29d0*/  IADD3 R26, PT, PT, R22, 0x60, RZ ;  /* 0x00000060161a7810 */ /* 0x000fe20007ffe0ff */
[----:B--2---:R-:W-:Y:S01]  /*29e0*/  IMAD.WIDE.U32 R20, R20, 0x10, R248 ;  /* 0x0000001014147825 */ /* 0x004fe200078e00f8 */
        /* <DEDUP_REMOVED lines=10> */
.L_x_2943:
[----:B------:R-:W-:Y:S05]  /*2a90*/  BSYNC.RECONVERGENT B1 ;  /* 0x0000000000017941 */ /* 0x000fea0003800200 */
.L_x_2941:
[----:B-1----:R-:W2:Y:S01]  /*2aa0*/  LDL R248, [R1+0x4] ;  /* 0x0000040001f87983 */ /* 0x002ea20000100800 */
[----:B------:R-:W-:Y:S01]  /*2ab0*/  UMOV UR4, 0xffffffff ;  /* 0xffffffff00047882 */ /* 0x000fe20000000000 */
[----:B--2---:R-:W-:Y:S02]  /*2ac0*/  ISETP.GE.AND P2, PT, R248, 0x1, PT ;  /* 0x00000001f800780c */ /* 0x004fe40003f46270 */
        /* <DEDUP_REMOVED lines=16> */
[----:B------:R-:W2:Y:S01]  /*2bd0*/  SHFL.BFLY PT, R248, R251, 0x10, 0x1f ;  /* 0x0e001f00fbf87f89 */ /* 0x000ea200000e0000 */
[----:B-1----:R-:W-:-:S03]  /*2be0*/  FADD.FTZ R185, R185, R184 ;  /* 0x000000b8b9b97221 */ /* 0x002fc60000010000 */
[----:B--2---:R1:W-:Y:S04]  /*2bf0*/  STL [R1], R248 ;  /* 0x000000f801007387 */ /* 0x0043e80000100800 */
[----:B------:R1:W2:Y:S02]  /*2c00*/  SHFL.BFLY PT, R184, R185, 0x10, 0x1f ;  /* 0x0e001f00b9b87f89 */ /* 0x0002a400000e0000 */
.L_x_3060:
[----:B-1----:R-:W4:Y:S04]  /*2c10*/  LDL.LU R248, [R1] ;  /* 0x0000000001f87983 */ /* 0x002f280000300800 */
[----:B------:R-:W3:Y:S01]  /*2c20*/  LDL.LU R250, [R1+0x4] ;  /* 0x0000040001fa7983 */ /* 0x000ee20000300800 */
[----:B------:R-:W-:Y:S01]  /*2c30*/  ISETP.NE.U32.AND P1, PT, R207, RZ, PT ;  /* 0x000000ffcf00720c */ /* 0x000fe20003f25070 */
[----:B------:R-:W1:Y:S03]  /*2c40*/  S2R R249, SR_TID.X ;  /* 0x0000000000f97919 */ /* 0x000e660000002100 */
[----:B------:R-:W-:Y:S01]  /*2c50*/  ISETP.NE.AND.EX P1, PT, R206, RZ, PT, P1 ;  /* 0x000000ffce00720c */ /* 0x000fe20003f25310 */
[----:B------:R-:W-:Y:S01]  /*2c60*/  HFMA2 R206, -RZ, RZ, 0, 0 ;  /* 0x00000000ffce7431 */ /* 0x000fe200000001ff */
[----:B-1----:R-:W-:-:S05]  /*2c70*/  LOP3.LUT R249, R249, 0x1f, RZ, 0xc0, !PT ;  /* 0x0000001ff9f97812 */ /* 0x002fca00078ec0ff */
[----:B------:R1:W-:Y:S01]  /*2c80*/  STL [R1+0x8], R249 ;  /* 0x000008f901007387 */ /* 0x0003e20000100800 */
[----:B------:R-:W-:Y:S01]  /*2c90*/  ISETP.NE.AND P4, PT, RZ, UR8, PT ;  /* 0x00000008ff007c0c */ /* 0x000fe2000bf85270 */
[----:B------:R-:W-:Y:S01]  /*2ca0*/  BSSY.RECONVERGENT B1, `(.L_x_2945) ;  /* 0x00001ce000017945 */ /* 0x000fe20003800200 */
[----:B----4-:R-:W-:Y:S01]  /*2cb0*/  FADD.FTZ R251, R251, R248 ;  /* 0x000000f8fbfb7221 */ /* 0x010fe20000010000 */
[----:B--2---:R-:W-:Y:S01]  /*2cc0*/  FADD.FTZ R248, R185, R184 ;  /* 0x000000b8b9f87221 */ /* 0x004fe20000010000 */
[----:B---3--:R-:W-:-:S05]  /*2cd0*/  @P2 IADD3 R184, PT, PT, R250, -0x1, RZ ;  /* 0xfffffffffab82810 */ /* 0x008fca0007ffe0ff */
[----:B------:R-:W-:-:S05]  /*2ce0*/  @P2 IMAD R184, R184, UR9, RZ ;  /* 0x00000009b8b82c24 */ /* 0x000fca000f8e02ff */
[----:B------:R-:W-:-:S04]  /*2cf0*/  @P2 SHF.R.S32.HI R185, RZ, 0x1f, R184 ;  /* 0x0000001fffb92819 */ /* 0x000fc800000114b8 */
[----:B------:R-:W-:-:S04]  /*2d00*/  @P2 LEA.HI R185, R185, R184, RZ, 0x3 ;  /* 0x000000b8b9b92211 */ /* 0x000fc800078f18ff */
[----:B------:R-:W-:Y:S02]  /*2d10*/  @P2 LEA.HI.SX32 R206, R185, R249, 0x1d ;  /* 0x000000f9b9ce2211 */ /* 0x000fe400078feaff */
[----:B------:R-:W2:Y:S01]  /*2d20*/  @P2 LDC.64 R184, c[0x0][0x390] ;  /* 0x0000e400ffb82b82 */ /* 0x000ea20000000a00 */
[----:B------:R-:W-:Y:S02]  /*2d30*/  FMUL.FTZ R248, R248, UR10 ;  /* 0x0000000af8f87c20 */ /* 0x000fe40008410000 */
[----:B--2---:R-:W-:-:S05]  /*2d40*/  @P2 IMAD.WIDE.U32 R184, R206, 0x10, R184 ;  /* 0x00000010ceb82825 */ /* 0x004fca00078e00b8 */
[----:B------:R2:W5:Y:S02]  /*2d50*/  @P2 LDG.E.128 R168, desc[UR6][R184.64] ;  /* 0x00000006b8a82981 */ /* 0x000564000c1e1d00 */
[----:B--2---:R-:W-:Y:S02]  /*2d60*/  IMAD R185, R205, UR9, RZ ;  /* 0x00000009cdb97c24 */ /* 0x004fe4000f8e02ff */
[----:B------:R-:W-:-:S03]  /*2d70*/  FMUL.FTZ R184, R251, UR10 ;  /* 0x0000000afbb87c20 */ /* 0x000fc60008410000 */
[----:B------:R-:W-:Y:S02]  /*2d80*/  SHF.R.S32.HI R207, RZ, 0x1f, R185 ;  /* 0x0000001fffcf7819 */ /* 0x000fe400000114b9 */
[----:B------:R-:W-:Y:S02]  /*2d90*/  FSEL R250, R184, RZ, !P4 ;  /* 0x000000ffb8fa7208 */ /* 0x000fe40006000000 */
[----:B------:R-:W-:-:S04]  /*2da0*/  LEA.HI R185, R207, R185, RZ, 0x3 ;  /* 0x000000b9cfb97211 */ /* 0x000fc800078f18ff */
[----:B------:R-:W-:Y:S01]  /*2db0*/  LEA.HI.SX32 R207, R185, R249, 0x1d ;  /* 0x000000f9b9cf7211 */ /* 0x000fe200078feaff */
[----:B-1----:R-:W-:Y:S06]  /*2dc0*/  @P1 BRA `(.L_x_2946) ;  /* 0x0000000c00981947 */ /* 0x002fec0003800000 */
        /* <DEDUP_REMOVED lines=19> */
.L_x_2949:
[----:B------:R-:W-:Y:S05]  /*2f00*/  BSYNC.RECONVERGENT B2 ;  /* 0x0000000000027941 */ /* 0x000fea0003800200 */
.L_x_2948:
        /* <DEDUP_REMOVED lines=14> */
.L_x_2951:
[----:B------:R-:W-:Y:S05]  /*2ff0*/  BSYNC.RECONVERGENT B2 ;  /* 0x0000000000027941 */ /* 0x000fea0003800200 */
.L_x_2950:
        /* <DEDUP_REMOVED lines=14> */
.L_x_2953:
[----:B------:R-:W-:Y:S05]  /*30e0*/  BSYNC.RECONVERGENT B2 ;  /* 0x0000000000027941 */ /* 0x000fea0003800200 */
.L_x_2952:
        /* <DEDUP_REMOVED lines=14> */
.L_x_2955:
[----:B------:R-:W-:Y:S05]  /*31d0*/  BSYNC.RECONVERGENT B2 ;  /* 0x0000000000027941 */ /* 0x000fea0003800200 */
.L_x_2954:
        /* <DEDUP_REMOVED lines=14> */
.L_x_2957:
[----:B------:R-:W-:Y:S05]  /*32c0*/  BSYNC.RECONVERGENT B2 ;  /* 0x0000000000027941 */ /* 0x000fea0003800200 */
.L_x_2956:
        /* <DEDUP_REMOVED lines=14> */
.L_x_2959:
[----:B------:R-:W-:Y:S05]  /*33b0*/  BSYNC.RECONVERGENT B2 ;  /* 0x0000000000027941 */ /* 0x000fea0003800200 */
.L_x_2958:
        /* <DEDUP_REMOVED lines=14> */
.L_x_2961:
[----:B------:R-:W-:Y:S05]  /*34a0*/  BSYNC.RECONVERGENT B2 ;  /* 0x0000000000027941 */ /* 0x000fea0003800200 */
.L_x_2960:
        /* <DEDUP_REMOVED lines=14> */
.L_x_2947:
[----:B------:R-:W1:Y:S01]  /*3590*/  @P2 LDC R178, c[0x0][0x40c] ;  /* 0x00010300ffb22b82 */ /* 0x000e620000000800 */
[----:B------:R-:W-:Y:S01]  /*35a0*/  FFMA.FTZ R176, R0, R248, R250 ;  /* 0x000000f800b07223 */ /* 0x000fe200000100fa */
[----:B------:R-:W-:Y:S01]  /*35b0*/  ISETP.GT.AND P1, PT, R209, RZ, PT ;  /* 0x000000ffd100720c */ /* 0x000fe20003f24270 */
[----:B------:R0:W-:Y:S01]  /*35c0*/  STL [R1+0x90], R3 ;  /* 0x0000900301007387 */ /* 0x0001e20000100800 */
[----:B-----5:R-:W-:Y:S02]  /*35d0*/  @P2 HADD2.F32 R177, -RZ, R168.H0_H0 ;  /* 0x200000a8ffb12230 */ /* 0x020fe40000004100 */
[----:B------:R-:W-:Y:S01]  /*35e0*/  FADD.FTZ R176, R204, -R176 ;  /* 0x800000b0ccb07221 */ /* 0x000fe20000010000 */
[----:B------:R-:W-:Y:S01]  /*35f0*/  @P2 HADD2.F32 R249, -RZ, R40.H0_H0 ;  /* 0x20000028fff92230 */ /* 0x000fe20000004100 */
[----:B------:R2:W-:Y:S01]  /*3600*/  STL [R1+0x8c], R2 ;  /* 0x00008c0201007387 */ /* 0x0005e20000100800 */
[----:B------:R-:W3:Y:S01]  /*3610*/  @P2 LDC R179, c[0x0][0x40c] ;  /* 0x00010300ffb32b82 */ /* 0x000ee20000000800 */
[----:B------:R-:W-:Y:S01]  /*3620*/  FMUL.FTZ R176, R208, R176 ;  /* 0x000000b0d0b07220 */ /* 0x000fe20000410000 */
[----:B------:R-:W-:-:S04]  /*3630*/  @P2 HADD2.F32 R252, -RZ, R170.H1_H1 ;  /* 0x300000aafffc2230 */ /* 0x000fc80000004100 */
[----:B0-----:R-:W-:Y:S01]  /*3640*/  FSEL R3, R176, RZ, P1 ;  /* 0x000000ffb0037208 */ /* 0x001fe20000800000 */
[----:B------:R-:W-:Y:S01]  /*3650*/  FFMA.FTZ R176, R203, R248, R250 ;  /* 0x000000f8cbb07223 */ /* 0x000fe200000100fa */
[----:B------:R-:W0:Y:S03]  /*3660*/  @P2 LDC R251, c[0x0][0x40c] ;  /* 0x00010300fffb2b82 */ /* 0x000e260000000800 */
        /* <DEDUP_REMOVED lines=11> */
[----:B---3--:R-:W-:Y:S01]  /*3720*/  @P2 FMUL.FTZ R178, R179, R176 ;  /* 0x000000b0b3b22220 */ /* 0x008fe20000410000 */
[----:B------:R-:W-:Y:S02]  /*3730*/  @P2 HADD2.F32 R179, -RZ, R168.H1_H1 ;  /* 0x300000a8ffb32230 */ /* 0x000fe40000004100 */
[----:B------:R-:W-:Y:S01]  /*3740*/  FMUL.FTZ R249, R208, R249 ;  /* 0x000000f9d0f97220 */ /* 0x000fe20000410000 */
[----:B------:R-:W-:Y:S02]  /*3750*/  F2FP.F16.F32.PACK_AB R176, R176, R3 ;  /* 0x00000003b0b0723e */ /* 0x000fe400000000ff */
[----:B------:R3:W5:Y:S01]  /*3760*/  LDL.LU R3, [R1+0x90] ;  /* 0x0000900001037983 */ /* 0x0007620000300800 */
[----:B------:R-:W-:Y:S01]  /*3770*/  @P2 FFMA.FTZ R157, R179, R178, R157 ;  /* 0x000000b2b39d2223 */ /* 0x000fe2000001009d */
        /* <DEDUP_REMOVED lines=17> */
[----:B0-----:R-:W-:Y:S01]  /*3890*/  @P2 FMUL.FTZ R178, R251, R177 ;  /* 0x000000b1fbb22220 */ /* 0x001fe20000410000 */
        /* <DEDUP_REMOVED lines=8> */
[----:B------:R-:W0:Y:S03]  /*3920*/  @P2 LDC R249, c[0x0][0x40c] ;  /* 0x00010300fff92b82 */ /* 0x000e260000000800 */
[----:B------:R-:W-:-:S04]  /*3930*/  @P2 F2FP.F16.F32.PACK_AB R178, RZ, R178 ;  /* 0x000000b2ffb2223e */ /* 0x000fc800000000ff */
[----:B------:R-:W-:Y:S01]  /*3940*/  @P2 PRMT R173, R173, 0x5410, R178 ;  /* 0x00005410adad2816 */ /* 0x000fe200000000b2 */
[----:B------:R-:W-:-:S04]  /*3950*/  FFMA.FTZ R178, R197, R248, R250 ;  /* 0x000000f8c5b27223 */ /* 0x000fc800000100fa */
[----:B------:R-:W-:-:S04]  /*3960*/  FADD.FTZ R178, R196, -R178 ;  /* 0x800000b2c4b27221 */ /* 0x000fc80000010000 */
[----:B------:R-:W-:-:S05]  /*3970*/  FMUL.FTZ R178, R208, R178 ;  /* 0x000000b2d0b27220 */ /* 0x000fca0000410000 */
[----:B------:R-:W-:-:S05]  /*3980*/  FSEL R178, R178, RZ, P1 ;  /* 0x000000ffb2b27208 */ /* 0x000fca0000800000 */
[----:B0-----:R-:W-:-:S04]  /*3990*/  @P2 FMUL.FTZ R249, R249, R178 ;  /* 0x000000b2f9f92220 */ /* 0x001fc80000410000 */
[----:B------:R-:W-:Y:S01]  /*39a0*/  @P2 FFMA.FTZ R152, R251, R249, R152 ;  /* 0x000000f9fb982223 */ /* 0x000fe20000010098 */
[----:B------:R-:W-:-:S05]  /*39b0*/  @P2 HADD2.F32 R251, -RZ, R42.H0_H0 ;  /* 0x2000002afffb2230 */ /* 0x000fca0000004100 */
[----:B------:R-:W-:Y:S02]  /*39c0*/  @P2 FMUL.FTZ R249, R251, R249 ;  /* 0x000000f9fbf92220 */ /* 0x000fe40000410000 */
[----:B------:R-:W0:Y:S03]  /*39d0*/  @P2 LDC R251, c[0x0][0x40c] ;  /* 0x00010300fffb2b82 */ /* 0x000e260000000800 */
[----:B------:R-:W-:-:S04]  /*39e0*/  @P2 F2FP.F16.F32.PACK_AB R249, RZ, R249 ;  /* 0x000000f9fff9223e */ /* 0x000fc800000000ff */
[----:B------:R-:W-:Y:S01]  /*39f0*/  @P2 PRMT R174, R249, 0x7610, R174 ;  /* 0x00007610f9ae2816 */ /* 0x000fe200000000ae */
[----:B------:R-:W-:-:S04]  /*3a00*/  FFMA.FTZ R249, R195, R248, R250 ;  /* 0x000000f8c3f97223 */ /* 0x000fc800000100fa */
[----:B------:R-:W-:-:S04]  /*3a10*/  FADD.FTZ R249, R194, -R249 ;  /* 0x800000f9c2f97221 */ /* 0x000fc80000010000 */
[----:B------:R-:W-:-:S05]  /*3a20*/  FMUL.FTZ R249, R208, R249 ;  /* 0x000000f9d0f97220 */ /* 0x000fca0000410000 */
[----:B------:R-:W-:-:S04]  /*3a30*/  FSEL R249, R249, RZ, P1 ;  /* 0x000000fff9f97208 */ /* 0x000fc80000800000 */
[----:B------:R-:W-:Y:S01]  /*3a40*/  F2FP.F16.F32.PACK_AB R178, R249, R178 ;  /* 0x000000b2f9b2723e */ /* 0x000fe200000000ff */
[----:B0-----:R-:W-:Y:S01]  /*3a50*/  @P2 FMUL.FTZ R251, R251, R249 ;  /* 0x000000f9fbfb2220 */ /* 0x001fe20000410000 */
[----:B------:R-:W-:-:S03]  /*3a60*/  FSEL R249, R179, RZ, P1 ;  /* 0x000000ffb3f97208 */ /* 0x000fc60000800000 */
        /* <DEDUP_REMOVED lines=8> */
[----:B------:R-:W0:Y:S04]  /*3af0*/  @P2 LDC R251, c[0x0][0x40c] ;  /* 0x00010300fffb2b82 */ /* 0x000e280000000800 */
[----:B--2---:R-:W-:Y:S01]  /*3b00*/  FSEL R2, R252, RZ, P1 ;  /* 0x000000fffc027208 */ /* 0x004fe20000800000 */
[----:B------:R-:W-:-:S03]  /*3b10*/  @P2 HADD2.F32 R252, -RZ, R171.H0_H0 ;  /* 0x200000abfffc2230 */ /* 0x000fc60000004100 */
[-C--:B------:R-:W-:Y:S01]  /*3b20*/  F2FP.F16.F32.PACK_AB R179, R249, R2.reuse ;  /* 0x00000002f9b3723e */ /* 0x080fe200000000ff */
[----:B0-----:R-:W-:Y:S02]  /*3b30*/  @P2 FMUL.FTZ R251, R251, R2 ;  /* 0x00000002fbfb2220 */ /* 0x001fe40000410000 */
[----:B------:R3:W5:Y:S02]  /*3b40*/  LDL.LU R2, [R1+0x8c] ;  /* 0x00008c0001027983 */ /* 0x0007640000300800 */
[----:B------:R-:W-:Y:S01]  /*3b50*/  @P2 FFMA.FTZ R154, R252, R251, R154 ;  /* 0x000000fbfc9a2223 */ /* 0x000fe2000001009a */
[----:B------:R-:W-:-:S05]  /*3b60*/  @P2 HADD2.F32 R252, -RZ, R43.H0_H0 ;  /* 0x2000002bfffc2230 */ /* 0x000fca0000004100 */
[----:B------:R-:W-:-:S05]  /*3b70*/  @P2 FMUL.FTZ R251, R252, R251 ;  /* 0x000000fbfcfb2220 */ /* 0x000fca0000410000 */
[----:B------:R-:W-:-:S04]  /*3b80*/  @P2 F2FP.F16.F32.PACK_AB R251, RZ, R251 ;  /* 0x000000fbfffb223e */ /* 0x000fc800000000ff */
[----:B------:R-:W-:Y:S01]  /*3b90*/  @P2 PRMT R175, R251, 0x7610, R175 ;  /* 0x00007610fbaf2816 */ /* 0x000fe200000000af */
[----:B---3--:R-:W-:Y:S06]  /*3ba0*/  @!P2 BRA `(.L_x_2962) ;  /* 0x0000000c0074a947 */ /* 0x008fec0003800000 */
        /* <DEDUP_REMOVED lines=8> */
.L_x_2946:
[----:B------:R-:W-:Y:S02]  /*3c30*/  MOV R184, UR20 ;  /* 0x0000001400b87c02 */ /* 0x000fe40008000f00 */
        /* <DEDUP_REMOVED lines=102> */
.L_x_2963:
[----:B------:R-:W1:Y:S01]  /*42a0*/  @P2 LDC R179, c[0x0][0x40c] ;  /* 0x00010300ffb32b82 */ /* 0x000e620000000800 */
[----:B------:R-:W-:Y:S01]  /*42b0*/  ISETP.GT.AND P1, PT, R209, RZ, PT ;  /* 0x000000ffd100720c */ /* 0x000fe20003f24270 */
[----:B------:R-:W-:Y:S01]  /*42c0*/  @P3 FFMA.FTZ R177, R0, R248, R250 ;  /* 0x000000f800b13223 */ /* 0x000fe200000100fa */
[--C-:B-----5:R-:W-:Y:S01]  /*42d0*/  HADD2.F32 R176, -RZ, R36.reuse.H0_H0 ;  /* 0x20000024ffb07230 */ /* 0x120fe20000004100 */
[----:B------:R0:W-:Y:S01]  /*42e0*/  STL [R1+0x98], R5 ;  /* 0x0000980501007387 */ /* 0x0001e20000100800 */
[----:B------:R-:W-:Y:S02]  /*42f0*/  HADD2.F32 R249, -RZ, R36.H1_H1 ;  /* 0x30000024fff97230 */ /* 0x000fe40000004100 */
[----:B------:R-:W-:Y:S01]  /*4300*/  @P3 FADD.FTZ R177, R204, -R177 ;  /* 0x800000b1ccb13221 */ /* 0x000fe20000010000 */
[----:B------:R-:W-:Y:S01]  /*4310*/  @P2 HADD2.F32 R178, -RZ, R40.H0_H0 ;  /* 0x20000028ffb22230 */ /* 0x000fe20000004100 */
[----:B------:R2:W-:Y:S01]  /*4320*/  STL [R1+0x94], R4 ;  /* 0x0000940401007387 */ /* 0x0005e20000100800 */
[----:B------:R-:W-:-:S02]  /*4330*/  HADD2.F32 R251, -RZ, R37.H0_H0 ;  /* 0x20000025fffb7230 */ /* 0x000fc40000004100 */
[----:B------:R-:W-:Y:S01]  /*4340*/  @P3 FFMA.FTZ R176, R208, R177, R176 ;  /* 0x000000b1d0b03223 */ /* 0x000fe200000100b0 */
[----:B------:R3:W-:Y:S01]  /*4350*/  STL [R1+0x90], R3 ;  /* 0x0000900301007387 */ /* 0x0007e20000100800 */
[----:B------:R-:W-:Y:S01]  /*4360*/  @P1 FFMA.FTZ R177, R203, R248, R250 ;  /* 0x000000f8cbb11223 */ /* 0x000fe200000100fa */
[----:B0-----:R-:W-:Y:S02]  /*4370*/  @P2 HADD2.F32 R5, -RZ, R170.H1_H1 ;  /* 0x300000aaff052230 */ /* 0x001fe40000004100 */
[----:B------:R0:W-:Y:S01]  /*4380*/  STL [R1+0x8c], R2 ;  /* 0x00008c0201007387 */ /* 0x0001e20000100800 */
[----:B------:R-:W-:Y:S01]  /*4390*/  @P1 FADD.FTZ R177, R202, -R177 ;  /* 0x800000b1cab11221 */ /* 0x000fe20000010000 */
[----:B--2---:R-:W-:-:S03]  /*43a0*/  @P2 HADD2.F32 R4, -RZ, R42.H1_H1 ;  /* 0x3000002aff042230 */ /* 0x004fc60000004100 */
[----:B------:R-:W-:Y:S01]  /*43b0*/  @P1 FFMA.FTZ R249, R208, R177, R249 ;  /* 0x000000b1d0f91223 */ /* 0x000fe200000100f9 */
[----:B------:R-:W-:Y:S02]  /*43c0*/  @P2 HADD2.F32 R177, -RZ, R168.H0_H0 ;  /* 0x200000a8ffb12230 */ /* 0x000fe40000004100 */
[----:B-1----:R-:W-:-:S04]  /*43d0*/  @P2 FMUL.FTZ R179, R176, R179 ;  /* 0x000000b3b0b32220 */ /* 0x002fc80000410000 */
[-C--:B------:R-:W-:Y:S01]  /*43e0*/  @P2 FFMA.FTZ R156, R177, R179.reuse, R156 ;  /* 0x000000b3b19c2223 */ /* 0x080fe2000001009c */
[----:B------:R-:W-:Y:S01]  /*43f0*/  @P2 FMUL.FTZ R179, R178, R179 ;  /* 0x000000b3b2b32220 */ /* 0x000fe20000410000 */
[----:B------:R-:W1:Y:S01]  /*4400*/  @P2 LDC R177, c[0x0][0x40c] ;  /* 0x00010300ffb12b82 */ /* 0x000e620000000800 */
[----:B------:R-:W-:-:S03]  /*4410*/  @P1 FFMA.FTZ R178, R201, R248, R250 ;  /* 0x000000f8c9b21223 */ /* 0x000fc600000100fa */
[----:B------:R-:W-:Y:S01]  /*4420*/  @P2 F2FP.F16.F32.PACK_AB R179, RZ, R179 ;  /* 0x000000b3ffb3223e */ /* 0x000fe200000000ff */
[----:B------:R-:W-:-:S03]  /*4430*/  @P1 FADD.FTZ R178, R200, -R178 ;  /* 0x800000b2c8b21221 */ /* 0x000fc60000010000 */
[----:B------:R-:W-:Y:S01]  /*4440*/  @P2 PRMT R172, R179, 0x7610, R172 ;  /* 0x00007610b3ac2816 */ /* 0x000fe200000000ac */
[----:B------:R-:W-:Y:S01]  /*4450*/  @P1 FFMA.FTZ R251, R208, R178, R251 ;  /* 0x000000b2d0fb1223 */ /* 0x000fe200000100fb */
[----:B------:R-:W-:Y:S01]  /*4460*/  @P2 HADD2.F32 R179, -RZ, R168.H1_H1 ;  /* 0x300000a8ffb32230 */ /* 0x000fe20000004100 */
[----:B------:R-:W2:Y:S01]  /*4470*/  @P2 LDC R178, c[0x0][0x40c] ;  /* 0x00010300ffb22b82 */ /* 0x000ea20000000800 */
[----:B-1----:R-:W-:-:S04]  /*4480*/  @P2 FMUL.FTZ R177, R249, R177 ;  /* 0x000000b1f9b12220 */ /* 0x002fc80000410000 */
[----:B------:R-:W-:Y:S01]  /*4490*/  @P2 FFMA.FTZ R157, R179, R177, R157 ;  /* 0x000000b1b39d2223 */ /* 0x000fe2000001009d */
[----:B------:R-:W-:-:S05]  /*44a0*/  @P2 HADD2.F32 R179, -RZ, R40.H1_H1 ;  /* 0x30000028ffb32230 */ /* 0x000fca0000004100 */
[----:B------:R-:W-:Y:S01]  /*44b0*/  @P2 FMUL.FTZ R179, R179, R177 ;  /* 0x000000b1b3b32220 */ /* 0x000fe20000410000 */
[----:B------:R-:W-:Y:S02]  /*44c0*/  @P2 HADD2.F32 R177, -RZ, R169.H0_H0 ;  /* 0x200000a9ffb12230 */ /* 0x000fe40000004100 */
[----:B--2---:R-:W-:-:S04]  /*44d0*/  @P2 FMUL.FTZ R178, R251, R178 ;  /* 0x000000b2fbb22220 */ /* 0x004fc80000410000 */
[----:B------:R-:W-:Y:S01]  /*44e0*/  @P2 FFMA.FTZ R158, R177, R178, R158 ;  /* 0x000000b2b19e2223 */ /* 0x000fe2000001009e */
[----:B------:R-:W-:-:S05]  /*44f0*/  @P2 HADD2.F32 R177, -RZ, R41.H0_H0 ;  /* 0x20000029ffb12230 */ /* 0x000fca0000004100 */
[----:B------:R-:W-:Y:S01]  /*4500*/  @P2 FMUL.FTZ R177, R177, R178 ;  /* 0x000000b2b1b12220 */ /* 0x000fe20000410000 */
[----:B------:R-:W-:-:S04]  /*4510*/  @P2 F2FP.F16.F32.PACK_AB R178, RZ, R179 ;  /* 0x000000b3ffb2223e */ /* 0x000fc800000000ff */
[----:B------:R-:W-:Y:S01]  /*4520*/  @P2 F2FP.F16.F32.PACK_AB R179, RZ, R177 ;  /* 0x000000b1ffb3223e */ /* 0x000fe200000000ff */
[----:B------:R-:W-:Y:S01]  /*4530*/  @P1 FFMA.FTZ R177, R199, R248, R250 ;  /* 0x000000f8c7b11223 */ /* 0x000fe200000100fa */
[----:B------:R-:W-:Y:S02]  /*4540*/  @P2 PRMT R172, R172, 0x5410, R178 ;  /* 0x00005410acac2816 */ /* 0x000fe400000000b2 */
[----:B------:R-:W-:Y:S01]  /*4550*/  @P2 PRMT R173, R179, 0x7610, R173 ;  /* 0x00007610b3ad2816 */ /* 0x000fe200000000ad */
[----:B------:R-:W-:Y:S01]  /*4560*/  @P1 FADD.FTZ R252, R198, -R177 ;  /* 0x800000b1c6fc1221 */ /* 0x000fe20000010000 */
[----:B------:R-:W-:Y:S02]  /*4570*/  HADD2.F32 R177, -RZ, R37.H1_H1 ;  /* 0x30000025ffb17230 */ /* 0x000fe40000004100 */
[----:B------:R-:W-:-:S03]  /*4580*/  @P2 HADD2.F32 R179, -RZ, R169.H1_H1 ;  /* 0x300000a9ffb32230 */ /* 0x000fc60000004100 */
[----:B------:R-:W-:Y:S02]  /*4590*/  @P1 FFMA.FTZ R177, R208, R252, R177 ;  /* 0x000000fcd0b11223 */ /* 0x000fe400000100b1 */
[----:B------:R-:W1:Y:S02]  /*45a0*/  @P2 LDC R252, c[0x0][0x40c] ;  /* 0x00010300fffc2b82 */ /* 0x000e640000000800 */
[----:B-1----:R-:W-:Y:S01]  /*45b0*/  @P2 FMUL.FTZ R178, R177, R252 ;  /* 0x000000fcb1b22220 */ /* 0x002fe20000410000 */
[----:B------:R-:W-:-:S03]  /*45c0*/  @P2 HADD2.F32 R252, -RZ, R170.H0_H0 ;  /* 0x200000aafffc2230 */ /* 0x000fc60000004100 */
        /* <DEDUP_REMOVED lines=20> */
[----:B------:R-:W1:Y:S02]  /*4710*/  @P2 LDC R179, c[0x0][0x40c] ;  /* 0x00010300ffb32b82 */ /* 0x000e640000000800 */
[----:B-1----:R-:W-:-:S04]  /*4720*/  @P2 FMUL.FTZ R179, R252, R179 ;  /* 0x000000b3fcb32220 */ /* 0x002fc80000410000 */
[-C--:B------:R-:W-:Y:S01]  /*4730*/  @P2 FFMA.FTZ R153, R5, R179.reuse, R153 ;  /* 0x000000b305992223 */ /* 0x080fe20000010099 */
[----:B------:R-:W-:-:S05]  /*4740*/  @P2 FMUL.FTZ R179, R4, R179 ;  /* 0x000000b304b32220 */ /* 0x000fca0000410000 */
[----:B------:R-:W-:-:S04]  /*4750*/  @P2 F2FP.F16.F32.PACK_AB R179, RZ, R179 ;  /* 0x000000b3ffb3223e */ /* 0x000fc800000000ff */
[----:B------:R-:W-:Y:S01]  /*4760*/  @P2 PRMT R174, R174, 0x5410, R179 ;  /* 0x00005410aeae2816 */ /* 0x000fe200000000b3 */
[----:B------:R-:W-:-:S04]  /*4770*/  @P1 FFMA.FTZ R179, R193, R248, R250 ;  /* 0x000000f8c1b31223 */ /* 0x000fc800000100fa */
[----:B------:R-:W-:Y:S01]  /*4780*/  @P1 FADD.FTZ R4, R192, -R179 ;  /* 0x800000b3c0041221 */ /* 0x000fe20000010000 */
[----:B------:R-:W-:-:S05]  /*4790*/  HADD2.F32 R179, -RZ, R39.H0_H0 ;  /* 0x20000027ffb37230 */ /* 0x000fca0000004100 */
[----:B------:R-:W-:Y:S02]  /*47a0*/  @P1 FFMA.FTZ R179, R208, R4, R179 ;  /* 0x00000004d0b31223 */ /* 0x000fe400000100b3 */
[----:B------:R-:W1:Y:S02]  /*47b0*/  @P2 LDC R4, c[0x0][0x40c] ;  /* 0x00010300ff042b82 */ /* 0x000e640000000800 */
[----:B-1----:R-:W-:Y:S01]  /*47c0*/  @P2 FMUL.FTZ R5, R179, R4 ;  /* 0x00000004b3052220 */ /* 0x002fe20000410000 */
[----:B------:R-:W-:-:S05]  /*47d0*/  @P2 HADD2.F32 R4, -RZ, R171.H0_H0 ;  /* 0x200000abff042230 */ /* 0x000fca0000004100 */
[----:B------:R-:W-:Y:S01]  /*47e0*/  @P2 FFMA.FTZ R154, R4, R5, R154 ;  /* 0x00000005049a2223 */ /* 0x000fe2000001009a */
[----:B------:R-:W-:-:S05]  /*47f0*/  @P2 HADD2.F32 R4, -RZ, R43.H0_H0 ;  /* 0x2000002bff042230 */ /* 0x000fca0000004100 */
[----:B------:R-:W-:Y:S02]  /*4800*/  @P2 FMUL.FTZ R4, R4, R5 ;  /* 0x0000000504042220 */ /* 0x000fe40000410000 */
[----:B------:R1:W5:Y:S03]  /*4810*/  LDL.LU R5, [R1+0x98] ;  /* 0x0000980001057983 */ /* 0x0003660000300800 */
[----:B---3--:R-:W-:Y:S02]  /*4820*/  @P2 F2FP.F16.F32.PACK_AB R3, RZ, R4 ;  /* 0x00000004ff03223e */ /* 0x008fe400000000ff */
[----:B------:R1:W5:Y:S02]  /*4830*/  LDL.LU R4, [R1+0x94] ;  /* 0x0000940001047983 */ /* 0x0003640000300800 */
[----:B0-----:R-:W-:Y:S02]  /*4840*/  PRMT R2, R3, 0x7610, R2 ;  /* 0x0000761003027816 */ /* 0x001fe40000000002 */
[----:B------:R1:W5:Y:S02]  /*4850*/  LDL.LU R3, [R1+0x90] ;  /* 0x0000900001037983 */ /* 0x0003640000300800 */
[----:B------:R-:W-:-:S02]  /*4860*/  @P2 PRMT R175, R2, 0x7610, R175 ;  /* 0x0000761002af2816 */ /* 0x000fc400000000af */
[----:B------:R1:W5:Y:S01]  /*4870*/  LDL.LU R2, [R1+0x8c] ;  /* 0x00008c0001027983 */ /* 0x0003620000300800 */
[----:B------:R-:W-:Y:S02]  /*4880*/  F2FP.F16.F32.PACK_AB R176, R249, R176 ;  /* 0x000000b0f9b0723e */ /* 0x000fe400000000ff */
[----:B------:R-:W0:Y:S01]  /*4890*/  @P2 LDC R249, c[0x0][0x40c] ;  /* 0x00010300fff92b82 */ /* 0x000e220000000800 */
[----:B------:R-:W-:Y:S01]  /*48a0*/  F2FP.F16.F32.PACK_AB R177, R177, R251 ;  /* 0x000000fbb1b1723e */ /* 0x000fe200000000ff */
[----:B------:R-:W-:Y:S01]  /*48b0*/  @P1 FFMA.FTZ R251, R19, R248, R250 ;  /* 0x000000f813fb1223 */ /* 0x000fe200000100fa */
[----:B------:R-:W-:-:S03]  /*48c0*/  F2FP.F16.F32.PACK_AB R178, R252, R178 ;  /* 0x000000b2fcb2723e */ /* 0x000fc600000000ff */
[----:B------:R-:W-:Y:S01]  /*48d0*/  @P1 FADD.FTZ R252, R18, -R251 ;  /* 0x800000fb12fc1221 */ /* 0x000fe20000010000 */
[----:B------:R-:W-:-:S05]  /*48e0*/  HADD2.F32 R251, -RZ, R39.H1_H1 ;  /* 0x30000027fffb7230 */ /* 0x000fca0000004100 */
[----:B------:R-:W-:Y:S01]  /*48f0*/  @P1 FFMA.FTZ R251, R208, R252, R251 ;  /* 0x000000fcd0fb1223 */ /* 0x000fe200000100fb */
[----:B------:R-:W-:-:S04]  /*4900*/  @P2 HADD2.F32 R252, -RZ, R171.H1_H1 ;  /* 0x300000abfffc2230 */ /* 0x000fc80000004100 */
[C---:B------:R-:W-:Y:S01]  /*4910*/  F2FP.F16.F32.PACK_AB R179, R251.reuse, R179 ;  /* 0x000000b3fbb3723e */ /* 0x040fe200000000ff */
[----:B0-----:R-:W-:-:S04]  /*4920*/  @P2 FMUL.FTZ R249, R251, R249 ;  /* 0x000000f9fbf92220 */ /* 0x001fc80000410000 */
[----:B------:R-:W-:Y:S01]  /*4930*/  @P2 FFMA.FTZ R155, R252, R249, R155 ;  /* 0x000000f9fc9b2223 */ /* 0x000fe2000001009b */
[----:B------:R-:W-:-:S05]  /*4940*/  @P2 HADD2.F32 R252, -RZ, R43.H1_H1 ;  /* 0x3000002bfffc2230 */ /* 0x000fca0000004100 */
[----:B------:R-:W-:-:S05]  /*4950*/  @P2 FMUL.FTZ R249, R252, R249 ;  /* 0x000000f9fcf92220 */ /* 0x000fca0000410000 */
[----:B------:R-:W-:-:S04]  /*4960*/  @P2 F2FP.F16.F32.PACK_AB R249, RZ, R249 ;  /* 0x000000f9fff9223e */ /* 0x000fc800000000ff */
[----:B-1----:R-:W-:-:S07]  /*4970*/  @P2 PRMT R175, R175, 0x5410, R249 ;  /* 0x00005410afaf2816 */ /* 0x002fce00000000f9 */
.L_x_2962:
[----:B------:R-:W-:Y:S05]  /*4980*/  BSYNC.RECONVERGENT B1 ;  /* 0x0000000000017941 */ /* 0x000fea0003800200 */
.L_x_2945:
[----:B------:R-:W-:Y:S01]  /*4990*/  ISETP.NE.U32.AND P1, PT, R184, RZ, PT ;  /* 0x000000ffb800720c */ /* 0x000fe20003f25070 */
[----:B------:R-:W-:Y:S03]  /*49a0*/  BSSY.RECONVERGENT B1, `(.L_x_2964) ;  /* 0x000000d000017945 */ /* 0x000fe60003800200 */
[----:B------:R-:W-:-:S13]  /*49b0*/  ISETP.NE.AND.EX P1, PT, R185, RZ, PT, P1 ;  /* 0x000000ffb900720c */ /* 0x000fda0003f25310 */
[----:B------:R-:W1:Y:S02]  /*49c0*/  @P1 LDC.64 R184, c[0x0][0x478] ;  /* 0x00011e00ffb81b82 */ /* 0x000e640000000a00 */
[----:B-1----:R-:W-:-:S05]  /*49d0*/  @P1 IMAD.WIDE.U32 R184, R207, 0x10, R184 ;  /* 0x00000010cfb81825 */ /* 0x002fca00078e00b8 */
[----:B------:R1:W-:Y:S02]  /*49e0*/  @P1 STG.E.128 desc[UR6][R184.64], R176 ;  /* 0x000000b0b8001986 */ /* 0x0003e4000c101d06 */
[----:B-1----:R-:W1:Y:S02]  /*49f0*/  @P2 LDC.64 R184, c[0x0][0x468] ;  /* 0x00011a00ffb82b82 */ /* 0x002e640000000a00 */
[----:B-1----:R-:W-:-:S05]  /*4a00*/  @P2 IMAD.WIDE.U32 R184, R206, 0x10, R184 ;  /* 0x00000010ceb82825 */ /* 0x002fca00078e00b8 */
[----:B------:R1:W-:Y:S01]  /*4a10*/  @P2 STG.E.128 desc[UR6][R184.64], R172 ;  /* 0x000000acb8002986 */ /* 0x0003e2000c101d06 */
[----:B------:R-:W-:Y:S05]  /*4a20*/  @!P2 BRA `(.L_x_2965) ;  /* 0x000000000010a947 */ /* 0x000fea0003800000 */
[----:B-----5:R-:W2:Y:S01]  /*4a30*/  LDC.64 R170, c[0x0][0x390] ;  /* 0x0000e400ffaa7b82 */ /* 0x020ea20000000a00 */
[----:B------:R-:W-:-:S05]  /*4a40*/  IADD3 R168, PT, PT, R206, 0x20, RZ ;  /* 0x00000020cea87810 */ /* 0x000fca0007ffe0ff */
[----:B--2---:R-:W-:-:S06]  /*4a50*/  IMAD.WIDE.U32 R168, R168, 0x10, R170 ;  /* 0x00000010a8a87825 */ /* 0x004fcc00078e00aa */
[----:B------:R-:W5:Y:S02]  /*4a60*/  LDG.E.128 R168, desc[UR6][R168.64] ;  /* 0x00000006a8a87981 */ /* 0x000f64000c1e1d00 */
.L_x_2965:
[----:B------:R-:W-:Y:S05]  /*4a70*/  BSYNC.RECONVERGENT B1 ;  /* 0x0000000000017941 */ /* 0x000fea0003800200 */
.L_x_2964:
[----:B------:R-:W-:Y:S04]  /*4a80*/  BSSY.RECONVERGENT B1, `(.L_x_2966) ;  /* 0x00001a8000017945 */ /* 0x000fe80003800200 */
[----:B------:R-:W-:Y:S05]  /*4a90*/  @!P0 BRA `(.L_x_2967) ;  /* 0x0000000c00248947 */ /* 0x000fea0003800000 */
[----:B------:R-:W-:Y:S05]  /*4aa0*/  @!P1 BRA `(.L_x_2968) ;  /* 0x0000000400989947 */ /* 0x000fea0003800000 */
[----:B------:R-:W-:Y:S01]  /*4ab0*/  ISETP.GT.AND P3, PT, R209, RZ, PT ;  /* 0x000000ffd100720c */ /* 0x000fe20003f64270 */
[----:B------:R-:W2:Y:S01]  /*4ac0*/  @P2 LDC R179, c[0x0][0x40c] ;  /* 0x00010300ffb32b82 */ /* 0x000ea20000000800 */
[--C-:B-----5:R-:W-:Y:S02]  /*4ad0*/  HADD2.F32 R176, -RZ, R32.reuse.H0_H0 ;  /* 0x20000020ffb07230 */ /* 0x120fe40000004100 */
[----:B-1----:R-:W-:Y:S02]  /*4ae0*/  HADD2.F32 R184, -RZ, R32.H1_H1 ;  /* 0x30000020ffb87230 */ /* 0x002fe40000004100 */
[----:B------:R-:W-:Y:S02]  /*4af0*/  @P2 HADD2.F32 R178, -RZ, R44.H0_H0 ;  /* 0x2000002cffb22230 */ /* 0x000fe40000004100 */
[----:B------:R-:W-:Y:S02]  /*4b00*/  HADD2.F32 R185, -RZ, R33.H0_H0 ;  /* 0x20000021ffb97230 */ /* 0x000fe40000004100 */
[----:B------:R-:W-:-:S02]  /*4b10*/  @P2 HADD2.F32 R251, -RZ, R170.H1_H1 ;  /* 0x300000aafffb2230 */ /* 0x000fc40000004100 */
[----:B------:R-:W-:Y:S02]  /*4b20*/  @P2 HADD2.F32 R252, -RZ, R171.H0_H0 ;  /* 0x200000abfffc2230 */ /* 0x000fe40000004100 */
[----:B------:R-:W-:-:S04]  /*4b30*/  @P3 FFMA.FTZ R177, R17, R248, R250 ;  /* 0x000000f811b13223 */ /* 0x000fc800000100fa */
[----:B------:R-:W-:-:S04]  /*4b40*/  @P3 FADD.FTZ R177, R16, -R177 ;  /* 0x800000b110b13221 */ /* 0x000fc80000010000 */
[----:B------:R-:W-:Y:S01]  /*4b50*/  @P3 FFMA.FTZ R176, R208, R177, R176 ;  /* 0x000000b1d0b03223 */ /* 0x000fe200000100b0 */
[----:B------:R-:W-:-:S03]  /*4b60*/  @P3 FFMA.FTZ R177, R15, R248, R250 ;  /* 0x000000f80fb13223 */ /* 0x000fc600000100fa */
[----:B--2---:R-:W-:Y:S01]  /*4b70*/  @P2 FMUL.FTZ R179, R176, R179 ;  /* 0x000000b3b0b32220 */ /* 0x004fe20000410000 */
[----:B------:R-:W-:-:S04]  /*4b80*/  @P3 FADD.FTZ R177, R14, -R177 ;  /* 0x800000b10eb13221 */ /* 0x000fc80000010000 */
[----:B------:R-:W-:Y:S01]  /*4b90*/  @P3 FFMA.FTZ R184, R208, R177, R184 ;  /* 0x000000b1d0b83223 */ /* 0x000fe200000100b8 */
[----:B------:R-:W-:-:S04]  /*4ba0*/  @P2 HADD2.F32 R177, -RZ, R168.H0_H0 ;  /* 0x200000a8ffb12230 */ /* 0x000fc80000004100 */
[----:B------:R-:W-:Y:S01]  /*4bb0*/  F2FP.F16.F32.PACK_AB R176, R184, R176 ;  /* 0x000000b0b8b0723e */ /* 0x000fe200000000ff */
[----:B------:R-:W-:Y:S01]  /*4bc0*/  @P2 FFMA.FTZ R148, R177, R179, R148 ;  /* 0x000000b3b1942223 */ /* 0x000fe20000010094 */
        /* <DEDUP_REMOVED lines=55> */
[----:B------:R-:W-:Y:S01]  /*4f40*/  @P3 FADD.FTZ R249, R2, -R185 ;  /* 0x800000b902f93221 */ /* 0x000fe20000010000 */
[----:B------:R-:W-:Y:S02]  /*4f50*/  HADD2.F32 R185, -RZ, R35.H1_H1 ;  /* 0x30000023ffb97230 */ /* 0x000fe40000004100 */
[----:B------:R-:W-:Y:S01]  /*4f60*/  @P2 FFMA.FTZ R145, R251, R179, R145 ;  /* 0x000000b3fb912223 */ /* 0x000fe20000010091 */
[----:B------:R-:W-:-:S02]  /*4f70*/  @P2 HADD2.F32 R251, -RZ, R46.H1_H1 ;  /* 0x3000002efffb2230 */ /* 0x000fc40000004100 */
        /* <DEDUP_REMOVED lines=25> */
.L_x_2968:
[----:B------:R-:W-:Y:S01]  /*5110*/  ISETP.GT.AND P3, PT, R209, RZ, PT ;  /* 0x000000ffd100720c */ /* 0x000fe20003f64270 */
[----:B-1---5:R-:W-:-:S12]  /*5120*/  HADD2.F32 R184, -RZ, R32.H0_H0 ;  /* 0x20000020ffb87230 */ /* 0x022fd80000004100 */
        /* <DEDUP_REMOVED lines=96> */
.L_x_2967:
[----:B------:R-:W-:Y:S05]  /*5730*/  @!P1 BRA `(.L_x_2970) ;  /* 0x0000000400989947 */ /* 0x000fea0003800000 */
[----:B------:R-:W2:Y:S01]  /*5740*/  @P2 LDC R179, c[0x0][0x40c] ;  /* 0x00010300ffb32b82 */ /* 0x000ea20000000800 */
[-CC-:B------:R-:W-:Y:S01]  /*5750*/  FFMA.FTZ R176, R17, R248.reuse, R250.reuse ;  /* 0x000000f811b07223 */ /* 0x180fe200000100fa */
[----:B------:R-:W-:Y:S01]  /*5760*/  ISETP.GT.AND P3, PT, R209, RZ, PT ;  /* 0x000000ffd100720c */ /* 0x000fe20003f64270 */
[----:B------:R-:W-:Y:S01]  /*5770*/  FFMA.FTZ R177, R15, R248, R250 ;  /* 0x000000f80fb17223 */ /* 0x000fe200000100fa */
[----:B-1---5:R-:W-:Y:S02]  /*5780*/  @P2 HADD2.F32 R184, -RZ, R168.H0_H0 ;  /* 0x200000a8ffb82230 */ /* 0x022fe40000004100 */
[----:B------:R-:W-:Y:S01]  /*5790*/  FADD.FTZ R176, R16, -R176 ;  /* 0x800000b010b07221 */ /* 0x000fe20000010000 */
[----:B------:R-:W-:Y:S02]  /*57a0*/  @P2 HADD2.F32 R185, -RZ, R44.H0_H0 ;  /* 0x2000002cffb92230 */ /* 0x000fe40000004100 */
[----:B------:R-:W-:Y:S01]  /*57b0*/  FADD.FTZ R177, R14, -R177 ;  /* 0x800000b10eb17221 */ /* 0x000fe20000010000 */
[----:B------:R-:W1:Y:S01]  /*57c0*/  @P2 LDC R178, c[0x0][0x40c] ;  /* 0x00010300ffb22b82 */ /* 0x000e620000000800 */
[----:B------:R-:W-:Y:S01]  /*57d0*/  FMUL.FTZ R176, R208, R176 ;  /* 0x000000b0d0b07220 */ /* 0x000fe20000410000 */
[----:B------:R-:W-:-:S02]  /*57e0*/  @P2 HADD2.F32 R251, -RZ, R170.H1_H1 ;  /* 0x300000aafffb2230 */ /* 0x000fc40000004100 */
[----:B------:R-:W-:Y:S02]  /*57f0*/  @P2 HADD2.F32 R252, -RZ, R171.H0_H0 ;  /* 0x200000abfffc2230 */ /* 0x000fe40000004100 */
[----:B------:R-:W-:Y:S02]  /*5800*/  FSEL R176, R176, RZ, P3 ;  /* 0x000000ffb0b07208 */ /* 0x000fe40001800000 */
[----:B------:R-:W3:Y:S03]  /*5810*/  @P2 LDC R249, c[0x0][0x40c] ;  /* 0x00010300fff92b82 */ /* 0x000ee60000000800 */
[----:B--2---:R-:W-:-:S04]  /*5820*/  @P2 FMUL.FTZ R179, R179, R176 ;  /* 0x000000b0b3b32220 */ /* 0x004fc80000410000 */
[-C--:B------:R-:W-:Y:S01]  /*5830*/  @P2 FFMA.FTZ R148, R184, R179.reuse, R148 ;  /* 0x000000b3b8942223 */ /* 0x080fe20000010094 */
[----:B------:R-:W-:Y:S01]  /*5840*/  @P2 FMUL.FTZ R179, R185, R179 ;  /* 0x000000b3b9b32220 */ /* 0x000fe20000410000 */
[----:B------:R-:W-:Y:S01]  /*5850*/  FMUL.FTZ R184, R208, R177 ;  /* 0x000000b1d0b87220 */ /* 0x000fe20000410000 */
[----:B------:R-:W-:Y:S01]  /*5860*/  FFMA.FTZ R185, R13, R248, R250 ;  /* 0x000000f80db97223 */ /* 0x000fe200000100fa */
[----:B------:R-:W2:Y:S02]  /*5870*/  @P2 LDC R177, c[0x0][0x40c] ;  /* 0x00010300ffb12b82 */ /* 0x000ea40000000800 */
[----:B------:R-:W-:Y:S01]  /*5880*/  @P2 F2FP.F16.F32.PACK_AB R179, RZ, R179 ;  /* 0x000000b3ffb3223e */ /* 0x000fe200000000ff */
[----:B------:R-:W-:Y:S01]  /*5890*/  FADD.FTZ R185, R12, -R185 ;  /* 0x800000b90cb97221 */ /* 0x000fe20000010000 */
[----:B------:R-:W-:Y:S02]  /*58a0*/  FSEL R184, R184, RZ, P3 ;  /* 0x000000ffb8b87208 */ /* 0x000fe40001800000 */
[----:B------:R-:W-:Y:S01]  /*58b0*/  @P2 PRMT R172, R179, 0x7610, R172 ;  /* 0x00007610b3ac2816 */ /* 0x000fe200000000ac */
[----:B------:R-:W-:Y:S01]  /*58c0*/  FMUL.FTZ R179, R208, R185 ;  /* 0x000000b9d0b37220 */ /* 0x000fe20000410000 */
[----:B------:R-:W-:-:S02]  /*58d0*/  @P2 HADD2.F32 R185, -RZ, R168.H1_H1 ;  /* 0x300000a8ffb92230 */ /* 0x000fc40000004100 */
[----:B-1----:R-:W-:Y:S01]  /*58e0*/  @P2 FMUL.FTZ R178, R178, R184 ;  /* 0x000000b8b2b22220 */ /* 0x002fe20000410000 */
[----:B------:R-:W-:-:S03]  /*58f0*/  F2FP.F16.F32.PACK_AB R176, R184, R176 ;  /* 0x000000b0b8b0723e */ /* 0x000fc600000000ff */
[----:B------:R-:W-:Y:S01]  /*5900*/  @P2 FFMA.FTZ R149, R185, R178, R149 ;  /* 0x000000b2b9952223 */ /* 0x000fe20000010095 */
[----:B------:R-:W-:Y:S01]  /*5910*/  FSEL R185, R179, RZ, P3 ;  /* 0x000000ffb3b97208 */ /* 0x000fe20001800000 */
[----:B------:R-:W-:-:S05]  /*5920*/  @P2 HADD2.F32 R179, -RZ, R44.H1_H1 ;  /* 0x3000002cffb32230 */ /* 0x000fca0000004100 */
[----:B------:R-:W-:Y:S01]  /*5930*/  @P2 FMUL.FTZ R178, R179, R178 ;  /* 0x000000b2b3b22220 */ /* 0x000fe20000410000 */
[----:B------:R-:W-:Y:S02]  /*5940*/  @P2 HADD2.F32 R179, -RZ, R169.H0_H0 ;  /* 0x200000a9ffb32230 */ /* 0x000fe40000004100 */
[----:B--2---:R-:W-:Y:S02]  /*5950*/  @P2 FMUL.FTZ R177, R177, R185 ;  /* 0x000000b9b1b12220 */ /* 0x004fe40000410000 */
        /* <DEDUP_REMOVED lines=51> */
[----:B------:R-:W-:-:S05]  /*5c90*/  FSEL R179, R179, RZ, P3 ;  /* 0x000000ffb3b37208 */ /* 0x000fca0001800000 */
        /* <DEDUP_REMOVED lines=16> */
.L_x_2970:
[----:B------:R-:W-:Y:S04]  /*5da0*/  BSSY.RECONVERGENT B2, `(.L_x_2971) ;  /* 0x000000e000027945 */ /* 0x000fe80003800200 */
[----:B------:R-:W-:Y:S05]  /*5db0*/  @!P2 BRA `(.L_x_2972) ;  /* 0x000000000030a947 */ /* 0x000fea0003800000 */
[----:B-1----:R-:W-:Y:S01]  /*5dc0*/  FFMA.FTZ R184, R17, R248, R250 ;  /* 0x000000f811b87223 */ /* 0x002fe200000100fa */
        /* <DEDUP_REMOVED lines=11> */
.L_x_2972:
[----:B------:R-:W-:Y:S05]  /*5e80*/  BSYNC.RECONVERGENT B2 ;  /* 0x0000000000027941 */ /* 0x000fea0003800200 */
.L_x_2971:
[----:B------:R-:W-:Y:S04]  /*5e90*/  BSSY.RECONVERGENT B2, `(.L_x_2973) ;  /* 0x000000e000027945 */ /* 0x000fe80003800200 */
[----:B------:R-:W-:Y:S05]  /*5ea0*/  @!P2 BRA `(.L_x_2974) ;  /* 0x000000000030a947 */ /* 0x000fea0003800000 */
[----:B-1----:R-:W-:Y:S01]  /*5eb0*/  FFMA.FTZ R184, R15, R248, R250 ;  /* 0x000000f80fb87223 */ /* 0x002fe200000100fa */
        /* <DEDUP_REMOVED lines=11> */
.L_x_2974:
[----:B------:R-:W-:Y:S05]  /*5f70*/  BSYNC.RECONVERGENT B2 ;  /* 0x0000000000027941 */ /* 0x000fea0003800200 */
.L_x_2973:
        /* <DEDUP_REMOVED lines=14> */
.L_x_2976:
[----:B------:R-:W-:Y:S05]  /*6060*/  BSYNC.RECONVERGENT B2 ;  /* 0x0000000000027941 */ /* 0x000fea0003800200 */
.L_x_2975:
        /* <DEDUP_REMOVED lines=14> */
.L_x_2978:
[----:B------:R-:W-:Y:S05]  /*6150*/  BSYNC.RECONVERGENT B2 ;  /* 0x0000000000027941 */ /* 0x000fea0003800200 */
.L_x_2977:
        /* <DEDUP_REMOVED lines=14> */
.L_x_2980:
[----:B------:R-:W-:Y:S05]  /*6240*/  BSYNC.RECONVERGENT B2 ;  /* 0x0000000000027941 */ /* 0x000fea0003800200 */
.L_x_2979:
        /* <DEDUP_REMOVED lines=14> */
.L_x_2982:
[----:B------:R-:W-:Y:S05]  /*6330*/  BSYNC.RECONVERGENT B2 ;  /* 0x0000000000027941 */ /* 0x000fea0003800200 */
.L_x_2981:
[----:B------:R-:W-:Y:S04]  /*6340*/  BSSY.RECONVERGENT B2, `(.L_x_2983) ;  /* 0x000000e000027945 */ /* 0x000fe80003800200 */
[----:B------:R-:W-:Y:S05]  /*6350*/  @!P2 BRA `(.L_x_2984) ;  /* 0x000000000030a947 */ /* 0x000fea0003800000 */
[----:B-1---5:R-:W-:Y:S01]  /*6360*/  FFMA.FTZ R184, R5, R248, R250 ;  /* 0x000000f805b87223 */ /* 0x022fe200000100fa */
[----:B------:R-:W-:Y:S01]  /*6370*/  ISETP.GT.AND P3, PT, R209, RZ, PT ;  /* 0x000000ffd100720c */ /* 0x000fe20003f64270 */
[----:B------:R-:W-:Y:S02]  /*6380*/  HADD2.F32 R185, -RZ, R171.H0_H0 ;  /* 0x200000abffb97230 */ /* 0x000fe40000004100 */
        /* <DEDUP_REMOVED lines=9> */
.L_x_2984:
[----:B------:R-:W-:Y:S05]  /*6420*/  BSYNC.RECONVERGENT B2 ;  /* 0x0000000000027941 */ /* 0x000fea0003800200 */
.L_x_2983:
[----:B------:R-:W-:Y:S05]  /*6430*/  @!P2 BRA `(.L_x_2969) ;  /* 0x000000000030a947 */ /* 0x000fea0003800000 */
[----:B-1---5:R-:W-:Y:S01]  /*6440*/  FFMA.FTZ R184, R4, R248, R250 ;  /* 0x000000f804b87223 */ /* 0x022fe200000100fa */
[----:B------:R-:W-:Y:S01]  /*6450*/  ISETP.GT.AND P3, PT, R209, RZ, PT ;  /* 0x000000ffd100720c */ /* 0x000fe20003f64270 */
[----:B------:R-:W-:Y:S02]  /*6460*/  HADD2.F32 R185, -RZ, R171.H1_H1 ;  /* 0x300000abffb97230 */ /* 0x000fe40000004100 */
        /* <DEDUP_REMOVED lines=9> */
.L_x_2969:
[----:B------:R-:W-:Y:S05]  /*6500*/  BSYNC.RECONVERGENT B1 ;  /* 0x0000000000017941 */ /* 0x000fea0003800200 */
.L_x_2966:
[----:B-1----:R-:W1:Y:S01]  /*6510*/  @P1 LDC.64 R184, c[0x0][0x478] ;  /* 0x00011e00ffb81b82 */ /* 0x002e620000000a00 */
[----:B------:R-:W-:Y:S01]  /*6520*/  @P1 IADD3 R249, PT, PT, R207, 0x20, RZ ;  /* 0x00000020cff91810 */ /* 0x000fe20007ffe0ff */
[----:B------:R-:W-:Y:S04]  /*6530*/  BSSY.RECONVERGENT B1, `(.L_x_2985) ;  /* 0x000000c000017945 */ /* 0x000fe80003800200 */
[----:B-1----:R-:W-:Y:S01]  /*6540*/  @P1 IMAD.WIDE.U32 R184, R249, 0x10, R184 ;  /* 0x00000010f9b81825 */ /* 0x002fe200078e00b8 */
[----:B------:R-:W-:-:S04]  /*6550*/  @P2 IADD3 R249, PT, PT, R206, 0x20, RZ ;  /* 0x00000020cef92810 */ /* 0x000fc80007ffe0ff */
        /* <DEDUP_REMOVED lines=9> */
.L_x_2986:
[----:B------:R-:W-:Y:S05]  /*65f0*/  BSYNC.RECONVERGENT B1 ;  /* 0x0000000000017941 */ /* 0x000fea0003800200 */
.L_x_2985:
        /* <DEDUP_REMOVED lines=105> */
.L_x_2989:
        /* <DEDUP_REMOVED lines=98> */
.L_x_2988:
        /* <DEDUP_REMOVED lines=103> */
.L_x_2991:
        /* <DEDUP_REMOVED lines=14> */
.L_x_2993:
[----:B------:R-:W-:Y:S05]  /*7a00*/  BSYNC.RECONVERGENT B2 ;  /* 0x0000000000027941 */ /* 0x000fea0003800200 */
.L_x_2992:
        /* <DEDUP_REMOVED lines=14> */
.L_x_2995:
[----:B------:R-:W-:Y:S05]  /*7af0*/  BSYNC.RECONVERGENT B2 ;  /* 0x0000000000027941 */ /* 0x000fea0003800200 */
.L_x_2994:
        /* <DEDUP_REMOVED lines=14> */
.L_x_2997:
[----:B------:R-:W-:Y:S05]  /*7be0*/  BSYNC.RECONVERGENT B2 ;  /* 0x0000000000027941 */ /* 0x000fea0003800200 */
.L_x_2996:
        /* <DEDUP_REMOVED lines=14> */
.L_x_2999:
[----:B------:R-:W-:Y:S05]  /*7cd0*/  BSYNC.RECONVERGENT B2 ;  /* 0x0000000000027941 */ /* 0x000fea0003800200 */
.L_x_2998:
        /* <DEDUP_REMOVED lines=14> */
.L_x_3001:
[----:B------:R-:W-:Y:S05]  /*7dc0*/  BSYNC.RECONVERGENT B2 ;  /* 0x0000000000027941 */ /* 0x000fea0003800200 */
.L_x_3000:
        /* <DEDUP_REMOVED lines=14> */
.L_x_3003:
[----:B------:R-:W-:Y:S05]  /*7eb0*/  BSYNC.RECONVERGENT B2 ;  /* 0x0000000000027941 */ /* 0x000fea0003800200 */
.L_x_3002:
        /* <DEDUP_REMOVED lines=14> */
.L_x_3005:
[----:B------:R-:W-:Y:S05]  /*7fa0*/  BSYNC.RECONVERGENT B2 ;  /* 0x0000000000027941 */ /* 0x000fea0003800200 */
.L_x_3004:
        /* <DEDUP_REMOVED lines=13> */
.L_x_2990:
[----:B------:R-:W-:Y:S05]  /*8080*/  BSYNC.RECONVERGENT B1 ;  /* 0x0000000000017941 */ /* 0x000fea0003800200 */
.L_x_2987:
        /* <DEDUP_REMOVED lines=14> */
.L_x_3007:
[----:B------:R-:W-:Y:S05]  /*8170*/  BSYNC.RECONVERGENT B1 ;  /* 0x0000000000017941 */ /* 0x000fea0003800200 */
.L_x_3006:
        /* <DEDUP_REMOVED lines=105> */
.L_x_3010:
        /* <DEDUP_REMOVED lines=98> */
.L_x_3009:
        /* <DEDUP_REMOVED lines=103> */
.L_x_3012:
        /* <DEDUP_REMOVED lines=14> */
.L_x_3014:
[----:B------:R-:W-:Y:S05]  /*9580*/  BSYNC.RECONVERGENT B2 ;  /* 0x0000000000027941 */ /* 0x000fea0003800200 */
.L_x_3013:
        /* <DEDUP_REMOVED lines=14> */
.L_x_3016:
[----:B------:R-:W-:Y:S05]  /*9670*/  BSYNC.RECONVERGENT B2 ;  /* 0x0000000000027941 */ /* 0x000fea0003800200 */
.L_x_3015:
        /* <DEDUP_REMOVED lines=14> */
.L_x_3018:
[----:B------:R-:W-:Y:S05]  /*9760*/  BSYNC.RECONVERGENT B2 ;  /* 0x0000000000027941 */ /* 0x000fea0003800200 */
.L_x_3017:
        /* <DEDUP_REMOVED lines=14> */
.L_x_3020:
[----:B------:R-:W-:Y:S05]  /*9850*/  BSYNC.RECONVERGENT B2 ;  /* 0x0000000000027941 */ /* 0x000fea0003800200 */
.L_x_3019:
        /* <DEDUP_REMOVED lines=14> */
.L_x_3022:
[----:B------:R-:W-:Y:S05]  /*9940*/  BSYNC.RECONVERGENT B2 ;  /* 0x0000000000027941 */ /* 0x000fea0003800200 */
.L_x_3021:
        /* <DEDUP_REMOVED lines=14> */
.L_x_3024:
[----:B------:R-:W-:Y:S05]  /*9a30*/  BSYNC.RECONVERGENT B2 ;  /* 0x0000000000027941 */ /* 0x000fea0003800200 */
.L_x_3023:
        /* <DEDUP_REMOVED lines=14> */
.L_x_3026:
[----:B------:R-:W-:Y:S05]  /*9b20*/  BSYNC.RECONVERGENT B2 ;  /* 0x0000000000027941 */ /* 0x000fea0003800200 */
.L_x_3025:
        /* <DEDUP_REMOVED lines=13> */
.L_x_3011:
[----:B------:R-:W-:Y:S05]  /*9c00*/  BSYNC.RECONVERGENT B1 ;  /* 0x0000000000017941 */ /* 0x000fea0003800200 */
.L_x_3008:
[----:B-1----:R-:W1:Y:S01]  /*9c10*/  @P1 LDC.64 R184, c[0x0][0x478] ;  /* 0x00011e00ffb81b82 */ /* 0x002e620000000a00 */
[----:B------:R-:W-:Y:S01]  /*9c20*/  @P1 IADD3 R249, PT, PT, R207, 0x60, RZ ;  /* 0x00000060cff91810 */ /* 0x000fe20007ffe0ff */
[----:B------:R-:W-:Y:S04]  /*9c30*/  BSSY.RECONVERGENT B1, `(.L_x_3027) ;  /* 0x000000c000017945 */ /* 0x000fe80003800200 */
[----:B-1----:R-:W-:Y:S01]  /*9c40*/  @P1 IMAD.WIDE.U32 R184, R249, 0x10, R184 ;  /* 0x00000010f9b81825 */ /* 0x002fe200078e00b8 */
[C---:B------:R-:W-:Y:S02]  /*9c50*/  @P2 IADD3 R249, PT, PT, R206.reuse, 0x60, RZ ;  /* 0x00000060cef92810 */ /* 0x040fe40007ffe0ff */
[----:B------:R-:W-:Y:S02]  /*9c60*/  IADD3 R206, PT, PT, R206, 0x80, RZ ;  /* 0x00000080cece7810 */ /* 0x000fe40007ffe0ff */
[----:B------:R1:W-:Y:S02]  /*9c70*/  @P1 STG.E.128 desc[UR6][R184.64], R176 ;  /* 0x000000b0b8001986 */ /* 0x0003e4000c101d06 */
[----:B-1----:R-:W1:Y:S02]  /*9c80*/  @P2 LDC.64 R184, c[0x0][0x468] ;  /* 0x00011a00ffb82b82 */ /* 0x002e640000000a00 */
[----:B-1----:R-:W-:-:S05]  /*9c90*/  @P2 IMAD.WIDE.U32 R184, R249, 0x10, R184 ;  /* 0x00000010f9b82825 */ /* 0x002fca00078e00b8 */
[----:B------:R1:W-:Y:S01]  /*9ca0*/  @P2 STG.E.128 desc[UR6][R184.64], R172 ;  /* 0x000000acb8002986 */ /* 0x0003e2000c101d06 */
[----:B------:R-:W-:Y:S05]  /*9cb0*/  @!P2 BRA `(.L_x_3028) ;  /* 0x00000000000ca947 */ /* 0x000fea0003800000 */
[----:B-----5:R-:W2:Y:S02]  /*9cc0*/  LDC.64 R168, c[0x0][0x390] ;  /* 0x0000e400ffa87b82 */ /* 0x020ea40000000a00 */
[----:B--2---:R-:W-:-:S06]  /*9cd0*/  IMAD.WIDE.U32 R168, R206, 0x10, R168 ;  /* 0x00000010cea87825 */ /* 0x004fcc00078e00a8 */
[----:B------:R-:W5:Y:S02]  /*9ce0*/  LDG.E.128 R168, desc[UR6][R168.64] ;  /* 0x00000006a8a87981 */ /* 0x000f64000c1e1d00 */
.L_x_3028:
[----:B------:R-:W-:Y:S05]  /*9cf0*/  BSYNC.RECONVERGENT B1 ;  /* 0x0000000000017941 */ /* 0x000fea0003800200 */
.L_x_3027:
[----:B------:R-:W-:Y:S04]  /*9d00*/  BSSY.RECONVERGENT B1, `(.L_x_3029) ;  /* 0x00001a8000017945 */ /* 0x000fe80003800200 */
[----:B------:R-:W-:Y:S05]  /*9d10*/  @!P0 BRA `(.L_x_3030) ;  /* 0x0000000c00248947 */ /* 0x000fea0003800000 */
[----:B------:R-:W-:Y:S05]  /*9d20*/  @!P1 BRA `(.L_x_3031) ;  /* 0x0000000400989947 */ /* 0x000fea0003800000 */
[----:B------:R-:W-:Y:S01]  /*9d30*/  ISETP.GT.AND P0, PT, R209, RZ, PT ;  /* 0x000000ffd100720c */ /* 0x000fe20003f04270 */
[----:B------:R-:W2:Y:S01]  /*9d40*/  @P2 LDC R177, c[0x0][0x40c] ;  /* 0x00010300ffb12b82 */ /* 0x000ea20000000800 */
[----:B-1---5:R-:W-:Y:S02]  /*9d50*/  HADD2.F32 R184, -RZ, R20.H0_H0 ;  /* 0x20000014ffb87230 */ /* 0x022fe40000004100 */
[----:B------:R-:W-:Y:S02]  /*9d60*/  @P2 HADD2.F32 R179, -RZ, R56.H0_H0 ;  /* 0x20000038ffb32230 */ /* 0x000fe40000004100 */
[----:B------:R-:W-:Y:S02]  /*9d70*/  HADD2.F32 R209, -RZ, R21.H0_H0 ;  /* 0x20000015ffd17230 */ /* 0x000fe40000004100 */
[----:B------:R-:W-:Y:S02]  /*9d80*/  HADD2.F32 R249, -RZ, R22.H1_H1 ;  /* 0x30000016fff97230 */ /* 0x000fe40000004100 */
[----:B------:R-:W-:-:S03]  /*9d90*/  @P2 HADD2.F32 R251, -RZ, R171.H0_H0 ;  /* 0x200000abfffb2230 */ /* 0x000fc60000004100 */
[-CC-:B------:R-:W-:Y:S01]  /*9da0*/  @P0 FFMA.FTZ R176, R235, R248.reuse, R250.reuse ;  /* 0x000000f8ebb00223 */ /* 0x180fe200000100fa */
[----:B------:R-:W-:-:S03]  /*9db0*/  @P0 FFMA.FTZ R178, R240, R248, R250 ;  /* 0x000000f8f0b20223 */ /* 0x000fc600000100fa */
[----:B------:R-:W-:Y:S01]  /*9dc0*/  @P0 FADD.FTZ R176, R187, -R176 ;  /* 0x800000b0bbb00221 */ /* 0x000fe20000010000 */
[----:B------:R-:W-:-:S03]  /*9dd0*/  @P0 FADD.FTZ R178, R239, -R178 ;  /* 0x800000b2efb20221 */ /* 0x000fc60000010000 */
[----:B------:R-:W-:Y:S01]  /*9de0*/  @P0 FFMA.FTZ R184, R208, R176, R184 ;  /* 0x000000b0d0b80223 */ /* 0x000fe200000100b8 */
[----:B------:R-:W-:-:S03]  /*9df0*/  HADD2.F32 R176, -RZ, R20.H1_H1 ;  /* 0x30000014ffb07230 */ /* 0x000fc60000004100 */
[----:B--2---:R-:W-:Y:S02]  /*9e00*/  @P2 FMUL.FTZ R177, R184, R177 ;  /* 0x000000b1b8b12220 */ /* 0x004fe40000410000 */
        /* <DEDUP_REMOVED lines=12> */
[C---:B-1----:R-:W-:Y:S01]  /*9ed0*/  @P2 FMUL.FTZ R178, R176.reuse, R178 ;  /* 0x000000b2b0b22220 */ /* 0x042fe20000410000 */
[----:B------:R-:W-:-:S03]  /*9ee0*/  F2FP.F16.F32.PACK_AB R176, R176, R184 ;  /* 0x000000b8b0b0723e */ /* 0x000fc600000000ff */
[----:B------:R-:W-:Y:S01]  /*9ef0*/  @P2 FFMA.FTZ R125, R177, R178, R125 ;  /* 0x000000b2b17d2223 */ /* 0x000fe2000001007d */
        /* <DEDUP_REMOVED lines=19> */
[----:B------:R-:W-:Y:S02]  /*a030*/  F2FP.F16.F32.PACK_AB R177, R177, R209 ;  /* 0x000000d1b1b1723e */ /* 0x000fe400000000ff */
        /* <DEDUP_REMOVED lines=33> */
[----:B-1----:R-:W-:-:S04]  /*a250*/  @P2 FMUL.FTZ R185, R179, R185 ;  /* 0x000000b9b3b92220 */ /* 0x002fc80000410000 */
[----:B------:R-:W-:Y:S01]  /*a260*/  @P2 FFMA.FTZ R122, R251, R185, R122 ;  /* 0x000000b9fb7a2223 */ /* 0x000fe2000001007a */
[----:B------:R-:W-:-:S05]  /*a270*/  @P2 HADD2.F32 R251, -RZ, R59.H0_H0 ;  /* 0x2000003bfffb2230 */ /* 0x000fca0000004100 */
[----:B------:R-:W-:-:S05]  /*a280*/  @P2 FMUL.FTZ R185, R185, R251 ;  /* 0x000000fbb9b92220 */ /* 0x000fca0000410000 */
[----:B------:R-:W-:-:S04]  /*a290*/  @P2 F2FP.F16.F32.PACK_AB R185, RZ, R185 ;  /* 0x000000b9ffb9223e */ /* 0x000fc800000000ff */
[----:B------:R-:W-:Y:S01]  /*a2a0*/  @P2 PRMT R175, R185, 0x7610, R175 ;  /* 0x00007610b9af2816 */ /* 0x000fe200000000af */
[----:B------:R-:W-:-:S04]  /*a2b0*/  @P0 FFMA.FTZ R185, R191, R248, R250 ;  /* 0x000000f8bfb90223 */ /* 0x000fc800000100fa */
[----:B------:R-:W-:Y:S01]  /*a2c0*/  @P0 FADD.FTZ R248, R247, -R185 ;  /* 0x800000b9f7f80221 */ /* 0x000fe20000010000 */
[----:B------:R-:W-:-:S05]  /*a2d0*/  HADD2.F32 R185, -RZ, R23.H1_H1 ;  /* 0x30000017ffb97230 */ /* 0x000fca0000004100 */
[----:B------:R-:W-:-:S05]  /*a2e0*/  @P0 FFMA.FTZ R185, R208, R248, R185 ;  /* 0x000000f8d0b90223 */ /* 0x000fca00000100b9 */
[----:B------:R-:W-:Y:S01]  /*a2f0*/  F2FP.F16.F32.PACK_AB R179, R185, R179 ;  /* 0x000000b3b9b3723e */ /* 0x000fe200000000ff */
        /* <DEDUP_REMOVED lines=9> */
.L_x_3031:
        /* <DEDUP_REMOVED lines=98> */
.L_x_3030:
[----:B------:R-:W-:Y:S05]  /*a9b0*/  @!P1 BRA `(.L_x_3033) ;  /* 0x0000000400989947 */ /* 0x000fea0003800000 */
[----:B------:R-:W2:Y:S01]  /*a9c0*/  @P2 LDC R178, c[0x0][0x40c] ;  /* 0x00010300ffb22b82 */ /* 0x000ea20000000800 */
[----:B------:R-:W-:Y:S01]  /*a9d0*/  FFMA.FTZ R176, R235, R248, R250 ;  /* 0x000000f8ebb07223 */ /* 0x000fe200000100fa */
[----:B------:R-:W-:Y:S01]  /*a9e0*/  ISETP.GT.AND P0, PT, R209, RZ, PT ;  /* 0x000000ffd100720c */ /* 0x000fe20003f04270 */
[----:B-----5:R-:W-:Y:S02]  /*a9f0*/  @P2 HADD2.F32 R177, -RZ, R168.H0_H0 ;  /* 0x200000a8ffb12230 */ /* 0x020fe40000004100 */
[----:B------:R-:W-:Y:S01]  /*aa00*/  FADD.FTZ R176, R187, -R176 ;  /* 0x800000b0bbb07221 */ /* 0x000fe20000010000 */
[----:B-1----:R-:W-:Y:S02]  /*aa10*/  @P2 HADD2.F32 R185, -RZ, R56.H0_H0 ;  /* 0x20000038ffb92230 */ /* 0x002fe40000004100 */
[----:B------:R-:W1:Y:S01]  /*aa20*/  @P2 LDC R179, c[0x0][0x40c] ;  /* 0x00010300ffb32b82 */ /* 0x000e620000000800 */
        /* <DEDUP_REMOVED lines=8> */
[----:B--2---:R-:W-:-:S04]  /*aab0*/  @P2 FMUL.FTZ R178, R178, R184 ;  /* 0x000000b8b2b22220 */ /* 0x004fc80000410000 */
[-C--:B------:R-:W-:Y:S01]  /*aac0*/  @P2 FFMA.FTZ R124, R177, R178.reuse, R124 ;  /* 0x000000b2b17c2223 */ /* 0x080fe2000001007c */
[----:B------:R-:W-:Y:S01]  /*aad0*/  @P2 FMUL.FTZ R178, R185, R178 ;  /* 0x000000b2b9b22220 */ /* 0x000fe20000410000 */
[----:B------:R-:W2:Y:S01]  /*aae0*/  @P2 LDC R177, c[0x0][0x40c] ;  /* 0x00010300ffb12b82 */ /* 0x000ea20000000800 */
[----:B------:R-:W-:Y:S01]  /*aaf0*/  FFMA.FTZ R185, R238, R248, R250 ;  /* 0x000000f8eeb97223 */ /* 0x000fe200000100fa */
[----:B------:R-:W-:Y:S02]  /*ab00*/  FSEL R176, R176, RZ, P0 ;  /* 0x000000ffb0b07208 */ /* 0x000fe40000000000 */
[----:B------:R-:W-:Y:S01]  /*ab10*/  @P2 F2FP.F16.F32.PACK_AB R178, RZ, R178 ;  /* 0x000000b2ffb2223e */ /* 0x000fe200000000ff */
[----:B------:R-:W-:Y:S02]  /*ab20*/  FADD.FTZ R185, R188, -R185 ;  /* 0x800000b9bcb97221 */ /* 0x000fe40000010000 */
[----:B-1----:R-:W-:Y:S01]  /*ab30*/  @P2 FMUL.FTZ R179, R179, R176 ;  /* 0x000000b0b3b32220 */ /* 0x002fe20000410000 */
[----:B------:R-:W-:Y:S01]  /*ab40*/  @P2 PRMT R172, R178, 0x7610, R172 ;  /* 0x00007610b2ac2816 */ /* 0x000fe200000000ac */
[----:B------:R-:W-:Y:S01]  /*ab50*/  FMUL.FTZ R178, R208, R185 ;  /* 0x000000b9d0b27220 */ /* 0x000fe20000410000 */
[----:B------:R-:W-:Y:S01]  /*ab60*/  @P2 HADD2.F32 R185, -RZ, R168.H1_H1 ;  /* 0x300000a8ffb92230 */ /* 0x000fe20000004100 */
[----:B------:R-:W-:-:S04]  /*ab70*/  F2FP.F16.F32.PACK_AB R176, R176, R184 ;  /* 0x000000b8b0b0723e */ /* 0x000fc800000000ff */
        /* <DEDUP_REMOVED lines=74> */
.L_x_3033:
        /* <DEDUP_REMOVED lines=14> */
.L_x_3035:
[----:B------:R-:W-:Y:S05]  /*b100*/  BSYNC.RECONVERGENT B2 ;  /* 0x0000000000027941 */ /* 0x000fea0003800200 */
.L_x_3034:
        /* <DEDUP_REMOVED lines=14> */
.L_x_3037:
[----:B------:R-:W-:Y:S05]  /*b1f0*/  BSYNC.RECONVERGENT B2 ;  /* 0x0000000000027941 */ /* 0x000fea0003800200 */
.L_x_3036:
        /* <DEDUP_REMOVED lines=14> */
.L_x_3039:
[----:B------:R-:W-:Y:S05]  /*b2e0*/  BSYNC.RECONVERGENT B2 ;  /* 0x0000000000027941 */ /* 0x000fea0003800200 */
.L_x_3038:
        /* <DEDUP_REMOVED lines=14> */
.L_x_3041:
[----:B------:R-:W-:Y:S05]  /*b3d0*/  BSYNC.RECONVERGENT B2 ;  /* 0x0000000000027941 */ /* 0x000fea0003800200 */
.L_x_3040:
        /* <DEDUP_REMOVED lines=14> */
.L_x_3043:
[----:B------:R-:W-:Y:S05]  /*b4c0*/  BSYNC.RECONVERGENT B2 ;  /* 0x0000000000027941 */ /* 0x000fea0003800200 */
.L_x_3042:
        /* <DEDUP_REMOVED lines=14> */
.L_x_3045:
[----:B------:R-:W-:Y:S05]  /*b5b0*/  BSYNC.RECONVERGENT B2 ;  /* 0x0000000000027941 */ /* 0x000fea0003800200 */
.L_x_3044:
        /* <DEDUP_REMOVED lines=14> */
.L_x_3047:
[----:B------:R-:W-:Y:S05]  /*b6a0*/  BSYNC.RECONVERGENT B2 ;  /* 0x0000000000027941 */ /* 0x000fea0003800200 */
.L_x_3046:
[----:B-1----:R-:W-:Y:S01]  /*b6b0*/  FFMA.FTZ R184, R191, R248, R250 ;  /* 0x000000f8bfb87223 */ /* 0x002fe200000100fa */
        /* <DEDUP_REMOVED lines=12> */
.L_x_3032:
[----:B------:R-:W-:Y:S05]  /*b780*/  BSYNC.RECONVERGENT B1 ;  /* 0x0000000000017941 */ /* 0x000fea0003800200 */
.L_x_3029:
[----:B------:R-:W1:Y:S01]  /*b790*/  @P1 LDC.64 R184, c[0x0][0x478] ;  /* 0x00011e00ffb81b82 */ /* 0x000e620000000a00 */
[----:B------:R-:W-:-:S05]  /*b7a0*/  @P1 IADD3 R207, PT, PT, R207, 0x80, RZ ;  /* 0x00000080cfcf1810 */ /* 0x000fca0007ffe0ff */
[----:B-1----:R-:W-:-:S05]  /*b7b0*/  @P1 IMAD.WIDE.U32 R184, R207, 0x10, R184 ;  /* 0x00000010cfb81825 */ /* 0x002fca00078e00b8 */
[----:B------:R1:W-:Y:S02]  /*b7c0*/  @P1 STG.E.128 desc[UR6][R184.64], R176 ;  /* 0x000000b0b8001986 */ /* 0x0003e4000c101d06 */
[----:B-1----:R-:W1:Y:S02]  /*b7d0*/  @P2 LDC.64 R184, c[0x0][0x468] ;  /* 0x00011a00ffb82b82 */ /* 0x002e640000000a00 */
[----:B-1----:R-:W-:-:S05]  /*b7e0*/  @P2 IMAD.WIDE.U32 R184, R206, 0x10, R184 ;  /* 0x00000010ceb82825 */ /* 0x002fca00078e00b8 */
[----:B------:R1:W-:Y:S02]  /*b7f0*/  @P2 STG.E.128 desc[UR6][R184.64], R172 ;  /* 0x000000acb8002986 */ /* 0x0003e4000c101d06 */
[----:B-1----:R-:W1:Y:S02]  /*b800*/  LDC.64 R184, c[0x0][0x380] ;  /* 0x0000e000ffb87b82 */ /* 0x002e640000000a00 */
[----:B-1----:R-:W-:-:S04]  /*b810*/  LEA R205, R184, R205, 0x2 ;  /* 0x000000cdb8cd7211 */ /* 0x002fc800078e10ff */
[----:B------:R-:W-:-:S13]  /*b820*/  ISETP.GE.AND P0, PT, R205, R185, PT ;  /* 0x000000b9cd00720c */ /* 0x000fda0003f06270 */
[----:B------:R-:W-:Y:S05]  /*b830*/  @!P0 BRA `(.L_x_3048) ;  /* 0xffffff4c00ac8947 */ /* 0x000fea000383ffff */
.L_x_2940:
[----:B------:R-:W-:Y:S05]  /*b840*/  BSYNC B0 ;  /* 0x0000000000007941 */ /* 0x000fea0003800000 */
.L_x_2939:
[----:B------:R-:W2:Y:S04]  /*b850*/  LDL.LU R175, [R1+0x7c] ;  /* 0x00007c0001af7983 */ /* 0x000ea80000300800 */
        /* <DEDUP_REMOVED lines=23> */
[----:B--2---:R-:W-:-:S03]  /*b9d0*/  MOV R236, R175 ;  /* 0x000000af00ec7202 */ /* 0x004fc60000000f00 */
[----:B------:R-:W2:Y:S01]  /*b9e0*/  LDL.LU R175, [R1+0x38] ;  /* 0x0000380001af7983 */ /* 0x000ea20000300800 */
[----:B----4-:R-:W-:Y:S02]  /*b9f0*/  MOV R237, R178 ;  /* 0x000000b200ed7202 */ /* 0x010fe40000000f00 */
[----:B-----5:R-:W-:Y:S02]  /*ba00*/  MOV R238, R177 ;  /* 0x000000b100ee7202 */ /* 0x020fe40000000f00 */
[----:B---3--:R-:W-:Y:S02]  /*ba10*/  MOV R239, R176 ;  /* 0x000000b000ef7202 */ /* 0x008fe40000000f00 */
[----:B------:R-:W3:Y:S01]  /*ba20*/  LDL.LU R176, [R1+0x1c] ;  /* 0x00001c0001b07983 */ /* 0x000ee20000300800 */
[----:B------:R-:W-:-:S03]  /*ba30*/  MOV R188, R179 ;  /* 0x000000b300bc7202 */ /* 0x000fc60000000f00 */
[----:B------:R-:W3:Y:S01]  /*ba40*/  LDL.LU R177, [R1+0x20] ;  /* 0x0000200001b17983 */ /* 0x000ee20000300800 */
[----:B0-----:R-:W0:Y:S01]  /*ba50*/  S2R R3, SR_CgaCtaId ;  /* 0x0000000000037919 */ /* 0x001e220000008800 */
[----:B------:R-:W-:Y:S02]  /*ba60*/  MOV R2, 0x400 ;  /* 0x0000040000027802 */ /* 0x000fe40000000f00 */
[----:B------:R-:W-:Y:S01]  /*ba70*/  MOV R190, R251 ;  /* 0x000000fb00be7202 */ /* 0x000fe20000000f00 */
[----:B------:R-:W3:Y:S01]  /*ba80*/  LDL.LU R178, [R1+0x24] ;  /* 0x0000240001b27983 */ /* 0x000ee20000300800 */
[----:B------:R-:W-:Y:S02]  /*ba90*/  MOV R189, R252 ;  /* 0x000000fc00bd7202 */ /* 0x000fe40000000f00 */
[----:B------:R-:W-:Y:S01]  /*baa0*/  MOV R191, R250 ;  /* 0x000000fa00bf7202 */ /* 0x000fe20000000f00 */
[----:B------:R-:W3:Y:S01]  /*bab0*/  LDL.LU R179, [R1+0x28] ;  /* 0x0000280001b37983 */ /* 0x000ee20000300800 */
[----:B------:R-:W-:-:S02]  /*bac0*/  MOV R244, R249 ;  /* 0x000000f900f47202 */ /* 0x000fc40000000f00 */
[----:B------:R-:W-:Y:S02]  /*bad0*/  MOV R245, R248 ;  /* 0x000000f800f57202 */ /* 0x000fe40000000f00 */
[----:B------:R-:W4:Y:S01]  /*bae0*/  LDL.LU R248, [R1+0xc] ;  /* 0x00000c0001f87983 */ /* 0x000f220000300800 */
[----:B------:R-:W-:-:S03]  /*baf0*/  MOV R246, R209 ;  /* 0x000000d100f67202 */ /* 0x000fc60000000f00 */
[----:B------:R-:W4:Y:S01]  /*bb00*/  LDL.LU R249, [R1+0x10] ;  /* 0x0000100001f97983 */ /* 0x000f220000300800 */
[----:B------:R-:W-:-:S03]  /*bb10*/  MOV R247, R208 ;  /* 0x000000d000f77202 */ /* 0x000fc60000000f00 */
[----:B------:R-:W4:Y:S01]  /*bb20*/  LDL.LU R250, [R1+0x14] ;  /* 0x0000140001fa7983 */ /* 0x000f220000300800 */
[----:B------:R-:W-:-:S03]  /*bb30*/  MOV R168, R207 ;  /* 0x000000cf00a87202 */ /* 0x000fc60000000f00 */
[----:B------:R-:W4:Y:S01]  /*bb40*/  LDL.LU R251, [R1+0x18] ;  /* 0x0000180001fb7983 */ /* 0x000f220000300800 */
[----:B------:R-:W-:Y:S02]  /*bb50*/  MOV R169, R206 ;  /* 0x000000ce00a97202 */ /* 0x000fe40000000f00 */
[----:B------:R-:W-:Y:S02]  /*bb60*/  MOV R170, R184 ;  /* 0x000000b800aa7202 */ /* 0x000fe40000000f00 */
[----:B------:R-:W1:Y:S01]  /*bb70*/  S2R R184, SR_TID.X ;  /* 0x0000000000b87919 */ /* 0x000e620000002100 */
[----:B0-----:R-:W-:Y:S01]  /*bb80*/  LEA R3, R3, R2, 0x18 ;  /* 0x0000000203037211 */ /* 0x001fe200078ec0ff */
[----:B------:R-:W-:Y:S05]  /*bb90*/  WARPSYNC.ALL ;  /* 0x0000000000007948 */ /* 0x000fea0003800000 */
[----:B-1----:R-:W-:Y:S01]  /*bba0*/  SHF.R.U32.HI R0, RZ, 0x5, R184 ;  /* 0x00000005ff007819 */ /* 0x002fe200000116b8 */
[----:B------:R-:W0:Y:S04]  /*bbb0*/  LDCU.128 UR12, c[0x0][0x440] ;  /* 0x00008800ff0c77ac */ /* 0x000e280008000c00 */
[----:B------:R-:W-:Y:S01]  /*bbc0*/  IMAD R0, R0, 0xa0, R185 ;  /* 0x000000a000007824 */ /* 0x000fe200078e02b9 */
[----:B------:R-:W1:Y:S04]  /*bbd0*/  LDCU.64 UR4, c[0x0][0x460] ;  /* 0x00008c00ff0477ac */ /* 0x000e680008000a00 */
[----:B------:R-:W-:-:S05]  /*bbe0*/  LEA R2, R0, R3, 0x5 ;  /* 0x0000000300027211 */ /* 0x000fca00078e28ff */
[----:B------:R-:W-:Y:S04]  /*bbf0*/  STS.128 [R2], R164 ;  /* 0x000000a402007388 */ /* 0x000fe80000000c00 */
[----:B------:R-:W-:Y:S04]  /*bc00*/  STS.128 [R2+0x10], R236 ;  /* 0x000010ec02007388 */ /* 0x000fe80000000c00 */
[----:B------:R-:W-:Y:S04]  /*bc10*/  STS.128 [R2+0x400], R240 ;  /* 0x000400f002007388 */ /* 0x000fe80000000c00 */
[----:B------:R-:W-:Y:S04]  /*bc20*/  STS.128 [R2+0x410], R188 ;  /* 0x000410bc02007388 */ /* 0x000fe80000000c00 */
[----:B------:R-:W-:Y:S04]  /*bc30*/  STS.128 [R2+0x800], R244 ;  /* 0x000800f402007388 */ /* 0x000fe80000000c00 */
[----:B------:R-:W-:Y:S04]  /*bc40*/  STS.128 [R2+0x810], R168 ;  /* 0x000810a802007388 */ /* 0x000fe80000000c00 */
[----:B------:R-:W-:Y:S01]  /*bc50*/  STS.128 [R2+0x1010], R160 ;  /* 0x001010a002007388 */ /* 0x000fe20000000c00 */
[----:B------:R-:W-:-:S03]  /*bc60*/  LEA R0, R184, R3, 0x2 ;  /* 0x00000003b8007211 */ /* 0x000fc600078e10ff */
[----:B--2---:R-:W-:Y:S04]  /*bc70*/  STS.128 [R2+0xc00], R172 ;  /* 0x000c00ac02007388 */ /* 0x004fe80000000c00 */
[----:B---3--:R-:W-:Y:S04]  /*bc80*/  STS.128 [R2+0xc10], R176 ;  /* 0x000c10b002007388 */ /* 0x008fe80000000c00 */
[----:B----4-:R-:W-:Y:S01]  /*bc90*/  STS.128 [R2+0x1000], R248 ;  /* 0x001000f802007388 */ /* 0x010fe20000000c00 */
[----:B------:R-:W-:Y:S06]  /*bca0*/  BAR.SYNC.DEFER_BLOCKING 0x0 ;  /* 0x0000000000007b1d */ /* 0x000fec0000010000 */
[----:B------:R-:W2:Y:S04]  /*bcb0*/  LDS R3, [R0] ;  /* 0x0000000000037984 */ /* 0x000ea80000000800 */
[----:B------:R-:W-:Y:S04]  /*bcc0*/  LDS R4, [R0+0x200] ;  /* 0x0002000000047984 */ /* 0x000fe80000000800 */
[----:B------:R-:W3:Y:S04]  /*bcd0*/  LDS R14, [R0+0x1400] ;  /* 0x00140000000e7984 */ /* 0x000ee80000000800 */
[----:B------:R-:W-:Y:S04]  /*bce0*/  LDS R13, [R0+0x1600] ;  /* 0x00160000000d7984 */ /* 0x000fe80000000800 */
[----:B------:R-:W4:Y:S04]  /*bcf0*/  LDS R5, [R0+0x400] ;  /* 0x0004000000057984 */ /* 0x000f280000000800 */
[----:B------:R-:W-:Y:S04]  /*bd00*/  LDS R16, [R0+0x1800] ;  /* 0x0018000000107984 */ /* 0x000fe80000000800 */
[----:B------:R-:W5:Y:S04]  /*bd10*/  LDS R6, [R0+0x600] ;  /* 0x0006000000067984 */ /* 0x000f680000000800 */
[----:B------:R-:W-:Y:S04]  /*bd20*/  LDS R15, [R0+0x1a00] ;  /* 0x001a0000000f7984 */ /* 0x000fe80000000800 */
[----:B------:R-:W0:Y:S04]  /*bd30*/  LDS R7, [R0+0x800] ;  /* 0x0008000000077984 */ /* 0x000e280000000800 */
[----:B------:R-:W-:Y:S04]  /*bd40*/  LDS R18, [R0+0x1c00] ;  /* 0x001c000000127984 */ /* 0x000fe80000000800 */
[----:B------:R-:W1:Y:S04]  /*bd50*/  LDS R8, [R0+0xa00] ;  /* 0x000a000000087984 */ /* 0x000e680000000800 */
[----:B------:R-:W-:Y:S04]  /*bd60*/  LDS R17, [R0+0x1e00] ;  /* 0x001e000000117984 */ /* 0x000fe80000000800 */
[----:B------:R-:W-:Y:S04]  /*bd70*/  LDS R9, [R0+0xc00] ;  /* 0x000c000000097984 */ /* 0x000fe80000000800 */
[----:B------:R-:W-:Y:S04]  /*bd80*/  LDS R20, [R0+0x2000] ;  /* 0x0020000000147984 */ /* 0x000fe80000000800 */
[----:B------:R-:W1:Y:S04]  /*bd90*/  LDS R10, [R0+0xe00] ;  /* 0x000e0000000a7984 */ /* 0x000e680000000800 */
[----:B------:R-:W-:Y:S04]  /*bda0*/  LDS R19, [R0+0x2200] ;  /* 0x0022000000137984 */ /* 0x000fe80000000800 */
[----:B------:R-:W-:Y:S04]  /*bdb0*/  LDS R11, [R0+0x1000] ;  /* 0x00100000000b7984 */ /* 0x000fe80000000800 */
[----:B------:R-:W-:Y:S04]  /*bdc0*/  LDS R22, [R0+0x2400] ;  /* 0x0024000000167984 */ /* 0x000fe80000000800 */
[----:B------:R-:W1:Y:S04]  /*bdd0*/  LDS R12, [R0+0x1200] ;  /* 0x00120000000c7984 */ /* 0x000e680000000800 */
[----:B------:R-:W1:Y:S04]  /*bde0*/  LDS R21, [R0+0x2600] ;  /* 0x0026000000157984 */ /* 0x000e680000000800 */
[----:B------:R-:W1:Y:S04]  /*bdf0*/  LDS R24, [R0+0x2800] ;  /* 0x0028000000187984 */ /* 0x000e680000000800 */
[----:B------:R-:W1:Y:S04]  /*be00*/  LDS R23, [R0+0x2a00] ;  /* 0x002a000000177984 */ /* 0x000e680000000800 */
[----:B------:R-:W1:Y:S04]  /*be10*/  LDS R26, [R0+0x2c00] ;  /* 0x002c0000001a7984 */ /* 0x000e680000000800 */
[----:B------:R-:W1:Y:S04]  /*be20*/  LDS R25, [R0+0x2e00] ;  /* 0x002e000000197984 */ /* 0x000e680000000800 */
[----:B------:R-:W1:Y:S04]  /*be30*/  LDS R28, [R0+0x3000] ;  /* 0x00300000001c7984 */ /* 0x000e680000000800 */
[----:B------:R-:W1:Y:S04]  /*be40*/  LDS R27, [R0+0x3200] ;  /* 0x00320000001b7984 */ /* 0x000e680000000800 */
[----:B------:R-:W-:Y:S04]  /*be50*/  LDS R30, [R0+0x3400] ;  /* 0x00340000001e7984 */ /* 0x000fe80000000800 */
[----:B------:R-:W1:Y:S04]  /*be60*/  LDS R29, [R0+0x3600] ;  /* 0x00360000001d7984 */ /* 0x000e680000000800 */
[----:B------:R-:W-:Y:S04]  /*be70*/  LDS R32, [R0+0x3800] ;  /* 0x0038000000207984 */ /* 0x000fe80000000800 */
        /* <DEDUP_REMOVED lines=24> */
[----:B---3--:R-:W-:-:S05]  /*c000*/  FADD.FTZ R3, R3, R14 ;  /* 0x0000000e03037221 */ /* 0x008fca0000010000 */
[----:B------:R-:W2:Y:S04]  /*c010*/  LDS R14, [R0] ;  /* 0x00000000000e7984 */ /* 0x000ea80000000800 */
[----:B------:R-:W3:Y:S04]  /*c020*/  LDS R44, [R0+0x400] ;  /* 0x00040000002c7984 */ /* 0x000ee80000000800 */
[----:B------:R-:W3:Y:S04]  /*c030*/  LDS R47, [R0+0x1400] ;  /* 0x00140000002f7984 */ /* 0x000ee80000000800 */
[----:B------:R-:W3:Y:S01]  /*c040*/  LDS R49, [R0+0x1800] ;  /* 0x0018000000317984 */ /* 0x000ee20000000800 */
[----:B------:R-:W-:Y:S01]  /*c050*/  FADD.FTZ R4, RZ, R4 ;  /* 0x00000004ff047221 */ /* 0x000fe20000010000 */
[----:B----4-:R-:W-:Y:S01]  /*c060*/  FADD.FTZ R5, RZ, R5 ;  /* 0x00000005ff057221 */ /* 0x010fe20000010000 */
[----:B-----5:R-:W-:Y:S01]  /*c070*/  FADD.FTZ R6, RZ, R6 ;  /* 0x00000006ff067221 */ /* 0x020fe20000010000 */
[----:B0-----:R-:W-:Y:S01]  /*c080*/  FADD.FTZ R7, RZ, R7 ;  /* 0x00000007ff077221 */ /* 0x001fe20000010000 */
[----:B-1----:R-:W-:Y:S01]  /*c090*/  FADD.FTZ R8, RZ, R8 ;  /* 0x00000008ff087221 */ /* 0x002fe20000010000 */
        /* <DEDUP_REMOVED lines=21> */
[----:B------:R-:W-:Y:S01]  /*c1f0*/  LDS R43, [R0+0x200] ;  /* 0x00020000002b7984 */ /* 0x000fe20000000800 */
[----:B--2---:R-:W-:-:S03]  /*c200*/  FADD.FTZ R14, RZ, R14 ;  /* 0x0000000eff0e7221 */ /* 0x004fc60000010000 */
[----:B------:R-:W-:Y:S01]  /*c210*/  LDS R45, [R0+0x600] ;  /* 0x00060000002d7984 */ /* 0x000fe20000000800 */
[----:B---3--:R-:W-:Y:S01]  /*c220*/  FADD.FTZ R44, RZ, R44 ;  /* 0x0000002cff2c7221 */ /* 0x008fe20000010000 */
        /* <DEDUP_REMOVED lines=45> */
[----:B------:R-:W3:Y:S01]  /*c500*/  LDS R59, [R0+0x4e00] ;  /* 0x004e0000003b7984 */ /* 0x000ee20000000800 */
        /* <DEDUP_REMOVED lines=13> */
[----:B------:R-:W-:Y:S01]  /*c5e0*/  FADD.FTZ R3, RZ, R3 ;  /* 0x00000003ff037221 */ /* 0x000fe20000010000 */
[----:B------:R-:W-:Y:S01]  /*c5f0*/  FADD.FTZ R43, RZ, R43 ;  /* 0x0000002bff2b7221 */ /* 0x000fe20000010000 */
[----:B------:R-:W-:-:S04]  /*c600*/  FADD.FTZ R4, RZ, R4 ;  /* 0x00000004ff047221 */ /* 0x000fc80000010000 */
[----:B------:R-:W0:Y:S01]  /*c610*/  S2UR UR16, SR_CTAID.X ;  /* 0x00000000001079c3 */ /* 0x000e220000002500 */
[----:B------:R-:W-:Y:S01]  /*c620*/  FADD.FTZ R7, RZ, R7 ;  /* 0x00000007ff077221 */ /* 0x000fe20000010000 */
[----:B-1----:R-:W-:-:S06]  /*c630*/  FADD.FTZ R14, R14, R25 ;  /* 0x000000190e0e7221 */ /* 0x002fcc0000010000 */
[----:B----4-:R-:W0:Y:S01]  /*c640*/  LDC R2, c[0x0][0x388] ;  /* 0x0000e200ff027b82 */ /* 0x010e220000000800 */
[----:B------:R-:W1:Y:S04]  /*c650*/  LDS R36, [R0] ;  /* 0x0000000000247984 */ /* 0x000e680000000800 */
[----:B------:R-:W4:Y:S04]  /*c660*/  LDS R61, [R0+0x1400] ;  /* 0x00140000003d7984 */ /* 0x000f280000000800 */
[----:B------:R-:W5:Y:S01]  /*c670*/  LDS R63, [R0+0x2800] ;  /* 0x00280000003f7984 */ /* 0x000f620000000800 */
[----:B------:R-:W-:Y:S01]  /*c680*/  FADD.FTZ R8, R8, R23 ;  /* 0x0000001708087221 */ /* 0x000fe20000010000 */
[----:B------:R-:W-:Y:S01]  /*c690*/  FADD.FTZ R3, R3, R10 ;  /* 0x0000000a03037221 */ /* 0x000fe20000010000 */
[----:B------:R-:W-:Y:S01]  /*c6a0*/  FADD.FTZ R43, R43, R46 ;  /* 0x0000002e2b2b7221 */ /* 0x000fe20000010000 */
[----:B------:R-:W5:Y:S01]  /*c6b0*/  LDS R10, [R0+0x200] ;  /* 0x00020000000a7984 */ /* 0x000f620000000800 */
[----:B--2---:R-:W-:Y:S01]  /*c6c0*/  FADD.FTZ R8, R8, R47 ;  /* 0x0000002f08087221 */ /* 0x004fe20000010000 */
[----:B------:R-:W-:Y:S01]  /*c6d0*/  FADD.FTZ R4, R4, R19 ;  /* 0x0000001304047221 */ /* 0x000fe20000010000 */
[----:B------:R-:W-:Y:S01]  /*c6e0*/  FADD.FTZ R18, R43, R18 ;  /* 0x000000122b127221 */ /* 0x000fe20000010000 */
[----:B------:R-:W2:Y:S01]  /*c6f0*/  LDS R25, [R0+0x1600] ;  /* 0x0016000000197984 */ /* 0x000ea20000000800 */
[----:B---3--:R-:W-:-:S03]  /*c700*/  FADD.FTZ R59, R8, R59 ;  /* 0x0000003b083b7221 */ /* 0x008fc60000010000 */
[----:B------:R-:W3:Y:S01]  /*c710*/  LDS R8, [R0+0x400] ;  /* 0x0004000000087984 */ /* 0x000ee20000000800 */
[----:B------:R-:W-:Y:S01]  /*c720*/  FADD.FTZ R7, R7, R16 ;  /* 0x0000001007077221 */ /* 0x000fe20000010000 */
[----:B------:R-:W-:Y:S02]  /*c730*/  FADD.FTZ R4, R4, R29 ;  /* 0x0000001d04047221 */ /* 0x000fe40000010000 */
[----:B------:R-:W3:Y:S01]  /*c740*/  LDS R43, [R0+0x3c00] ;  /* 0x003c0000002b7984 */ /* 0x000ee20000000800 */
[----:B------:R-:W-:-:S03]  /*c750*/  FADD.FTZ R51, R18, R51 ;  /* 0x0000003312337221 */ /* 0x000fc60000010000 */
[----:B------:R-:W3:Y:S04]  /*c760*/  LDS R16, [R0+0x2a00] ;  /* 0x002a000000107984 */ /* 0x000ee80000000800 */
[----:B------:R-:W3:Y:S04]  /*c770*/  LDS R29, [R0+0x1800] ;  /* 0x00180000001d7984 */ /* 0x000ee80000000800 */
[----:B------:R-:W3:Y:S01]  /*c780*/  LDS R65, [R0+0x3e00] ;  /* 0x003e000000417984 */ /* 0x000ee20000000800 */
[----:B-1----:R-:W-:-:S03]  /*c790*/  FADD.FTZ R36, RZ, R36 ;  /* 0x00000024ff247221 */ /* 0x002fc60000010000 */
[----:B------:R-:W1:Y:S01]  /*c7a0*/  LDS R18, [R0+0x2c00] ;  /* 0x002c000000127984 */ /* 0x000e620000000800 */
[----:B----4-:R-:W-:Y:S01]  /*c7b0*/  FADD.FTZ R36, R36, R61 ;  /* 0x0000003d24247221 */ /* 0x010fe20000010000 */
[----:B------:R-:W-:Y:S01]  /*c7c0*/  FADD.FTZ R5, RZ, R5 ;  /* 0x00000005ff057221 */ /* 0x000fe20000010000 */
[----:B------:R-:W-:Y:S01]  /*c7d0*/  FADD.FTZ R6, RZ, R6 ;  /* 0x00000006ff067221 */ /* 0x000fe20000010000 */
[----:B0-----:R-:W-:Y:S02]  /*c7e0*/  IMAD R2, R2, UR16, RZ ;  /* 0x0000001002027c24 */ /* 0x001fe4000f8e02ff */
[----:B-----5:R-:W-:Y:S01]  /*c7f0*/  FADD.FTZ R36, R36, R63 ;  /* 0x0000003f24247221 */ /* 0x020fe20000010000 */
[----:B------:R-:W-:Y:S01]  /*c800*/  FADD.FTZ R3, R3, R22 ;  /* 0x0000001603037221 */ /* 0x000fe20000010000 */
[----:B------:R-:W0:Y:S01]  /*c810*/  LDS R63, [R0+0x4000] ;  /* 0x00400000003f7984 */ /* 0x000e220000000800 */
[----:B------:R-:W-:Y:S01]  /*c820*/  FADD.FTZ R5, R5, R12 ;  /* 0x0000000c05057221 */ /* 0x000fe20000010000 */
[----:B------:R-:W-:-:S02]  /*c830*/  FADD.FTZ R6, R6, R21 ;  /* 0x0000001506067221 */ /* 0x000fc40000010000 */
[----:B------:R-:W4:Y:S01]  /*c840*/  LDS R12, [R0+0x600] ;  /* 0x00060000000c7984 */ /* 0x000f220000000800 */
[----:B------:R-:W-:Y:S01]  /*c850*/  FADD.FTZ R7, R7, R26 ;  /* 0x0000001a07077221 */ /* 0x000fe20000010000 */
[----:B------:R-:W-:Y:S02]  /*c860*/  FADD.FTZ R6, R6, R31 ;  /* 0x0000001f06067221 */ /* 0x000fe40000010000 */
[----:B------:R-:W5:Y:S01]  /*c870*/  LDS R31, [R0+0x1a00] ;  /* 0x001a0000001f7984 */ /* 0x000f620000000800 */
[----:B------:R-:W-:Y:S01]  /*c880*/  FADD.FTZ R23, R7, R34 ;  /* 0x0000002207177221 */ /* 0x000fe20000010000 */
[----:B------:R-:W-:Y:S01]  /*c890*/  IADD3 R7, P0, PT, R2, R184, RZ ;  /* 0x000000b802077210 */ /* 0x000fe20007f1e0ff */
[----:B------:R-:W-:Y:S01]  /*c8a0*/  FADD.FTZ R57, R6, R57 ;  /* 0x0000003906397221 */ /* 0x000fe20000010000 */
[----:B------:R-:W-:Y:S01]  /*c8b0*/  FADD.FTZ R45, RZ, R45 ;  /* 0x0000002dff2d7221 */ /* 0x000fe20000010000 */
[----:B------:R-:W-:Y:S01]  /*c8c0*/  FADD.FTZ R5, R5, R24 ;  /* 0x0000001805057221 */ /* 0x000fe20000010000 */
[----:B------:R-:W-:Y:S01]  /*c8d0*/  IADD3.X R2, PT, PT, RZ, RZ, RZ, P0, !PT ;  /* 0x000000ffff027210 */ /* 0x000fe200007fe4ff */
[----:B------:R-:W-:Y:S01]  /*c8e0*/  FADD.FTZ R55, R4, R55 ;  /* 0x0000003704377221 */ /* 0x000fe20000010000 */
[C---:B------:R-:W-:Y:S01]  /*c8f0*/  SHF.L.U32 R6, R7.reuse, 0x2, RZ ;  /* 0x0000000207067819 */ /* 0x040fe200000006ff */
[----:B------:R-:W-:Y:S01]  /*c900*/  FADD.FTZ R10, RZ, R10 ;  /* 0x0000000aff0a7221 */ /* 0x000fe20000010000 */
[----:B------:R-:W-:Y:S01]  /*c910*/  SHF.L.U64.HI R7, R7, 0x2, R2 ;  /* 0x0000000207077819 */ /* 0x000fe20000010202 */
[----:B------:R-:W-:Y:S01]  /*c920*/  FADD.FTZ R19, R3, R30 ;  /* 0x0000001e03137221 */ /* 0x000fe20000010000 */
[C---:B------:R-:W-:Y:S01]  /*c930*/  IADD3 R2, P0, PT, R6.reuse, UR14, RZ ;  /* 0x0000000e06027c10 */ /* 0x040fe2000ff1e0ff */
[----:B------:R-:W-:Y:S01]  /*c940*/  FADD.FTZ R45, R45, R48 ;  /* 0x000000302d2d7221 */ /* 0x000fe20000010000 */
[----:B------:R-:W-:Y:S01]  /*c950*/  IADD3 R4, P1, PT, R6, UR12, RZ ;  /* 0x0000000c06047c10 */ /* 0x000fe2000ff3e0ff */
[----:B------:R-:W-:Y:S01]  /*c960*/  FADD.FTZ R49, R14, R49 ;  /* 0x000000310e317221 */ /* 0x000fe20000010000 */
[----:B------:R-:W-:Y:S01]  /*c970*/  FADD.FTZ R21, R5, R32 ;  /* 0x0000002005157221 */ /* 0x000fe20000010000 */
[C---:B------:R-:W-:Y:S01]  /*c980*/  IADD3.X R3, PT, PT, R7.reuse, UR15, RZ, P0, !PT ;  /* 0x0000000f07037c10 */ /* 0x040fe200087fe4ff */
[----:B------:R-:W5:Y:S01]  /*c990*/  LDS R14, [R0+0x800] ;  /* 0x00080000000e7984 */ /* 0x000f620000000800 */
[----:B------:R-:W-:Y:S01]  /*c9a0*/  IADD3.X R5, PT, PT, R7, UR13, RZ, P1, !PT ;  /* 0x0000000d07057c10 */ /* 0x000fe20008ffe4ff */
[----:B--2---:R-:W-:Y:S01]  /*c9b0*/  FADD.FTZ R25, R10, R25 ;  /* 0x000000190a197221 */ /* 0x004fe20000010000 */
[----:B---3--:R-:W-:Y:S01]  /*c9c0*/  FADD.FTZ R8, RZ, R8 ;  /* 0x00000008ff087221 */ /* 0x008fe20000010000 */
[----:B------:R-:W-:Y:S01]  /*c9d0*/  IADD3 R6, P2, PT, R6, UR4, RZ ;  /* 0x0000000406067c10 */ /* 0x000fe2000ff5e0ff */
[----:B------:R-:W-:Y:S01]  /*c9e0*/  FADD.FTZ R61, R36, R43 ;  /* 0x0000002b243d7221 */ /* 0x000fe20000010000 */
[----:B------:R-:W2:Y:S01]  /*c9f0*/  LDS R10, [R0+0xa00] ;  /* 0x000a0000000a7984 */ /* 0x000ea20000000800 */
[----:B------:R-:W-:Y:S01]  /*ca00*/  FADD.FTZ R20, R45, R20 ;  /* 0x000000142d147221 */ /* 0x000fe20000010000 */
[----:B------:R-:W-:Y:S01]  /*ca10*/  FADD.FTZ R16, R25, R16 ;  /* 0x0000001019107221 */ /* 0x000fe20000010000 */
[----:B------:R-:W-:Y:S01]  /*ca20*/  FADD.FTZ R29, R8, R29 ;  /* 0x0000001d081d7221 */ /* 0x000fe20000010000 */
[----:B------:R-:W-:Y:S01]  /*ca30*/  STG.E desc[UR6][R2.64], R49 ;  /* 0x0000003102007986 */ /* 0x000fe2000c101906 */
[----:B------:R-:W-:Y:S01]  /*ca40*/  FADD.FTZ R27, R44, R27 ;  /* 0x0000001b2c1b7221 */ /* 0x000fe20000010000 */
[----:B------:R-:W-:-:S02]  /*ca50*/  IADD3.X R7, PT, PT, R7, UR5, RZ, P2, !PT ;  /* 0x0000000507077c10 */ /* 0x000fc400097fe4ff */
[----:B------:R-:W-:Y:S04]  /*ca60*/  LDS R43, [R0+0x1c00] ;  /* 0x001c0000002b7984 */ /* 0x000fe80000000800 */
[----:B------:R-:W-:Y:S04]  /*ca70*/  STG.E desc[UR6][R4.64], R13 ;  /* 0x0000000d04007986 */ /* 0x000fe8000c101906 */
[----:B------:R-:W3:Y:S01]  /*ca80*/  LDS R45, [R0+0x2e00] ;  /* 0x002e0000002d7984 */ /* 0x000ee20000000800 */
[----:B------:R-:W-:-:S03]  /*ca90*/  FADD.FTZ R53, R20, R53 ;  /* 0x0000003514357221 */ /* 0x000fc60000010000 */
[----:B------:R-:W3:Y:S01]  /*caa0*/  LDS R13, [R0+0xc00] ;  /* 0x000c0000000d7984 */ /* 0x000ee20000000800 */
[----:B------:R-:W-:Y:S01]  /*cab0*/  FADD.FTZ R65, R16, R65 ;  /* 0x0000004110417221 */ /* 0x000fe20000010000 */
[----:B-1----:R-:W-:Y:S02]  /*cac0*/  FADD.FTZ R18, R29, R18 ;  /* 0x000000121d127221 */ /* 0x002fe40000010000 */
[----:B------:R-:W1:Y:S01]  /*cad0*/  LDS R25, [R0+0x1e00] ;  /* 0x001e000000197984 */ /* 0x000e620000000800 */
[----:B------:R-:W-:-:S03]  /*cae0*/  FADD.FTZ R27, R27, R28 ;  /* 0x0000001c1b1b7221 */ /* 0x000fc60000010000 */
[----:B------:R-:W-:Y:S04]  /*caf0*/  LDS R47, [R0+0x3000] ;  /* 0x00300000002f7984 */ /* 0x000fe80000000800 */
[----:B------:R-:W1:Y:S04]  /*cb00*/  LDS R67, [R0+0x4200] ;  /* 0x0042000000437984 */ /* 0x000e680000000800 */
[----:B------:R-:W1:Y:S04]  /*cb10*/  LDS R8, [R0+0xe00] ;  /* 0x000e000000087984 */ /* 0x000e680000000800 */
[----:B------:R-:W1:Y:S01]  /*cb20*/  LDS R20, [R0+0x2000] ;  /* 0x0020000000147984 */ /* 0x000e620000000800 */
[----:B0-----:R-:W-:-:S03]  /*cb30*/  FADD.FTZ R63, R18, R63 ;  /* 0x0000003f123f7221 */ /* 0x001fc60000010000 */
[----:B------:R-:W-:Y:S04]  /*cb40*/  STG.E desc[UR6][R6.64], R61 ;  /* 0x0000003d06007986 */ /* 0x000fe8000c101906 */
[----:B------:R-:W0:Y:S04]  /*cb50*/  LDS R49, [R0+0x3200] ;  /* 0x0032000000317984 */ /* 0x000e280000000800 */
[----:B------:R-:W-:Y:S04]  /*cb60*/  STG.E desc[UR6][R2.64+0x200], R51 ;  /* 0x0002003302007986 */ /* 0x000fe8000c101906 */
[----:B------:R-:W0:Y:S04]  /*cb70*/  LDS R69, [R0+0x4400] ;  /* 0x0044000000457984 */ /* 0x000e280000000800 */
[----:B------:R-:W0:Y:S04]  /*cb80*/  LDS R16, [R0+0x1000] ;  /* 0x0010000000107984 */ /* 0x000e280000000800 */
[----:B------:R-:W-:Y:S04]  /*cb90*/  STG.E desc[UR6][R4.64+0x200], R33 ;  /* 0x0002002104007986 */ /* 0x000fe8000c101906 */
[----:B------:R-:W0:Y:S04]  /*cba0*/  LDS R29, [R0+0x2200] ;  /* 0x00220000001d7984 */ /* 0x000e280000000800 */
[----:B------:R-:W-:Y:S04]  /*cbb0*/  STG.E desc[UR6][R6.64+0x200], R65 ;  /* 0x0002004106007986 */ /* 0x000fe8000c101906 */
[----:B------:R-:W0:Y:S04]  /*cbc0*/  LDS R22, [R0+0x3400] ;  /* 0x0034000000167984 */ /* 0x000e280000000800 */
[----:B------:R-:W0:Y:S04]  /*cbd0*/  LDS R61, [R0+0x4600] ;  /* 0x00460000003d7984 */ /* 0x000e280000000800 */
[----:B------:R-:W-:Y:S04]  /*cbe0*/  STG.E desc[UR6][R2.64+0x400], R27 ;  /* 0x0004001b02007986 */ /* 0x000fe8000c101906 */
[----:B------:R-:W0:Y:S01]  /*cbf0*/  LDS R18, [R0+0x1200] ;  /* 0x0012000000127984 */ /* 0x000e220000000800 */
[----:B----4-:R-:W-:-:S03]  /*cc00*/  FADD.FTZ R12, RZ, R12 ;  /* 0x0000000cff0c7221 */ /* 0x010fc60000010000 */
[----:B------:R-:W4:Y:S04]  /*cc10*/  LDS R27, [R0+0x2400] ;  /* 0x00240000001b7984 */ /* 0x000f280000000800 */
[----:B------:R-:W4:Y:S04]  /*cc20*/  LDS R33, [R0+0x3600] ;  /* 0x0036000000217984 */ /* 0x000f280000000800 */
[----:B------:R-:W-:Y:S04]  /*cc30*/  STG.E desc[UR6][R4.64+0x400], R15 ;  /* 0x0004000f04007986 */ /* 0x000fe8000c101906 */
[----:B------:R-:W4:Y:S04]  /*cc40*/  LDS R26, [R0+0x4800] ;  /* 0x00480000001a7984 */ /* 0x000f280000000800 */
[----:B------:R-:W4:Y:S01]  /*cc50*/  LDS R15, [R0+0x2600] ;  /* 0x00260000000f7984 */ /* 0x000f220000000800 */
[----:B-----5:R-:W-:-:S03]  /*cc60*/  FADD.FTZ R12, R12, R31 ;  /* 0x0000001f0c0c7221 */ /* 0x020fc60000010000 */
[----:B------:R-:W5:Y:S04]  /*cc70*/  LDS R51, [R0+0x3800] ;  /* 0x0038000000337984 */ /* 0x000f680000000800 */
[----:B------:R-:W5:Y:S04]  /*cc80*/  LDS R65, [R0+0x4a00] ;  /* 0x004a000000417984 */ /* 0x000f680000000800 */
[----:B------:R-:W5:Y:S04]  /*cc90*/  LDS R24, [R0+0x3a00] ;  /* 0x003a000000187984 */ /* 0x000f680000000800 */
[----:B------:R-:W5:Y:S04]  /*cca0*/  LDS R31, [R0+0x4c00] ;  /* 0x004c0000001f7984 */ /* 0x000f680000000800 */
[----:B------:R-:W5:Y:S01]  /*ccb0*/  LDS R28, [R0+0x4e00] ;  /* 0x004e0000001c7984 */ /* 0x000f620000000800 */
[----:B------:R-:W-:Y:S01]  /*ccc0*/  FADD.FTZ R14, RZ, R14 ;  /* 0x0000000eff0e7221 */ /* 0x000fe20000010000 */
[----:B--2---:R-:W-:Y:S01]  /*ccd0*/  FADD.FTZ R10, RZ, R10 ;  /* 0x0000000aff0a7221 */ /* 0x004fe20000010000 */
[----:B---3--:R-:W-:-:S02]  /*cce0*/  FADD.FTZ R12, R12, R45 ;  /* 0x0000002d0c0c7221 */ /* 0x008fc40000010000 */
[----:B------:R-:W-:Y:S01]  /*ccf0*/  FADD.FTZ R14, R14, R43 ;  /* 0x0000002b0e0e7221 */ /* 0x000fe20000010000 */
[----:B------:R-:W-:Y:S01]  /*cd00*/  FADD.FTZ R13, RZ, R13 ;  /* 0x0000000dff0d7221 */ /* 0x000fe20000010000 */
[----:B-1----:R-:W-:Y:S01]  /*cd10*/  FADD.FTZ R10, R10, R25 ;  /* 0x000000190a0a7221 */ /* 0x002fe20000010000 */
[----:B------:R-:W-:Y:S01]  /*cd20*/  FADD.FTZ R67, R12, R67 ;  /* 0x000000430c437221 */ /* 0x000fe20000010000 */
[----:B------:R-:W-:Y:S01]  /*cd30*/  FADD.FTZ R14, R14, R47 ;  /* 0x0000002f0e0e7221 */ /* 0x000fe20000010000 */
[----:B------:R-:W-:Y:S01]  /*cd40*/  FADD.FTZ R8, RZ, R8 ;  /* 0x00000008ff087221 */ /* 0x000fe20000010000 */
[----:B------:R-:W-:Y:S01]  /*cd50*/  FADD.FTZ R13, R13, R20 ;  /* 0x000000140d0d7221 */ /* 0x000fe20000010000 */
[----:B------:R-:W-:Y:S01]  /*cd60*/  STG.E desc[UR6][R6.64+0x400], R63 ;  /* 0x0004003f06007986 */ /* 0x000fe2000c101906 */
[----:B0-----:R-:W-:Y:S01]  /*cd70*/  FADD.FTZ R10, R10, R49 ;  /* 0x000000310a0a7221 */ /* 0x001fe20000010000 */
[----:B------:R-:W-:Y:S01]  /*cd80*/  FADD.FTZ R69, R14, R69 ;  /* 0x000000450e457221 */ /* 0x000fe20000010000 */
[----:B------:R-:W-:Y:S01]  /*cd90*/  FADD.FTZ R16, RZ, R16 ;  /* 0x00000010ff107221 */ /* 0x000fe20000010000 */
[----:B------:R-:W-:Y:S01]  /*cda0*/  STG.E desc[UR6][R2.64+0x600], R53 ;  /* 0x0006003502007986 */ /* 0x000fe2000c101906 */
[----:B------:R-:W-:Y:S01]  /*cdb0*/  FADD.FTZ R8, R8, R29 ;  /* 0x0000001d08087221 */ /* 0x000fe20000010000 */
[----:B------:R-:W-:-:S02]  /*cdc0*/  FADD.FTZ R13, R13, R22 ;  /* 0x000000160d0d7221 */ /* 0x000fc40000010000 */
[----:B------:R-:W-:Y:S01]  /*cdd0*/  STG.E desc[UR6][R4.64+0x600], R35 ;  /* 0x0006002304007986 */ /* 0x000fe2000c101906 */
[----:B------:R-:W-:Y:S01]  /*cde0*/  FADD.FTZ R61, R10, R61 ;  /* 0x0000003d0a3d7221 */ /* 0x000fe20000010000 */
[----:B------:R-:W-:Y:S02]  /*cdf0*/  FADD.FTZ R18, RZ, R18 ;  /* 0x00000012ff127221 */ /* 0x000fe40000010000 */
[----:B------:R-:W-:Y:S01]  /*ce00*/  STG.E desc[UR6][R6.64+0x600], R67 ;  /* 0x0006004306007986 */ /* 0x000fe2000c101906 */
[----:B----4-:R-:W-:Y:S01]  /*ce10*/  FADD.FTZ R16, R16, R27 ;  /* 0x0000001b10107221 */ /* 0x010fe20000010000 */
[----:B------:R-:W-:Y:S02]  /*ce20*/  FADD.FTZ R9, R9, R40 ;  /* 0x0000002809097221 */ /* 0x000fe40000010000 */
[----:B------:R-:W-:Y:S01]  /*ce30*/  STG.E desc[UR6][R2.64+0x800], R19 ;  /* 0x0008001302007986 */ /* 0x000fe2000c101906 */
[----:B------:R-:W-:Y:S01]  /*ce40*/  FADD.FTZ R8, R8, R33 ;  /* 0x0000002108087221 */ /* 0x000fe20000010000 */
[----:B------:R-:W-:-:S02]  /*ce50*/  FADD.FTZ R13, R13, R26 ;  /* 0x0000001a0d0d7221 */ /* 0x000fc40000010000 */
[----:B------:R-:W-:Y:S01]  /*ce60*/  STG.E desc[UR6][R4.64+0x800], R17 ;  /* 0x0008001104007986 */ /* 0x000fe2000c101906 */
[----:B------:R-:W-:-:S03]  /*ce70*/  FADD.FTZ R15, R18, R15 ;  /* 0x0000000f120f7221 */ /* 0x000fc60000010000 */
        /* <DEDUP_REMOVED lines=8> */
[----:B------:R-:W-:Y:S01]  /*cf00*/  STG.E desc[UR6][R2.64+0xc00], R21 ;  /* 0x000c001502007986 */ /* 0x000fe2000c101906 */
[----:B------:R-:W-:-:S03]  /*cf10*/  FADD.FTZ R31, R16, R31 ;  /* 0x0000001f101f7221 */ /* 0x000fc60000010000 */
[----:B------:R-:W-:Y:S04]  /*cf20*/  STG.E desc[UR6][R4.64+0xc00], R9 ;  /* 0x000c000904007986 */ /* 0x000fe8000c101906 */
        /* <DEDUP_REMOVED lines=12> */
.L_x_2944:
[----:B------:R-:W-:Y:S01]  /*cff0*/  HFMA2 R250, -RZ, RZ, 0, 5.9604644775390625e-08 ;  /* 0x00000001fffa7431 */ /* 0x000fe200000001ff */
[----:B------:R-:W-:Y:S01]  /*d000*/  BSSY B1, `(.L_x_3049) ;  /* 0x0000006000017945 */ /* 0x000fe20003800000 */
[----:B------:R-:W-:Y:S02]  /*d010*/  MOV R249, 0x1f ;  /* 0x0000001f00f97802 */ /* 0x000fe40000000f00 */
[----:B------:R-:W-:-:S07]  /*d020*/  MOV R248, 0xffffffff ;  /* 0xffffffff00f87802 */ /* 0x000fce0000000f00 */
[----:B0--3-5:R-:W-:Y:S05]  /*d030*/  WARPSYNC.COLLECTIVE R248, `(.L_x_3050) ;  /* 0x00000000f8087348 */ /* 0x029fea0003c00000 */
[----:B------:R1:W2:Y:S02]  /*d040*/  SHFL.BFLY P1, R252, R184, R250, R249 ;  /* 0x0c0000fab8fc7389 */ /* 0x0002a400000200f9 */
[----:B0123-5:R-:W-:Y:S05]  /*d050*/  ENDCOLLECTIVE ;  /* 0x000000000000791b */ /* 0x02ffea0003800000 */
.L_x_3050:
[----:B------:R-:W-:Y:S05]  /*d060*/  BSYNC B1 ;  /* 0x0000000000017941 */ /* 0x000fea0003800000 */
.L_x_3049:
        /* <DEDUP_REMOVED lines=9> */
.L_x_3051:
[----:B------:R-:W-:Y:S01]  /*d100*/  HFMA2 R250, -RZ, RZ, 0, 1.1920928955078125e-07 ;  /* 0x00000002fffa7431 */ /* 0x000fe200000001ff */
[----:B------:R-:W-:-:S05]  /*d110*/  MOV R184, R252 ;  /* 0x000000fc00b87202 */ /* 0x000fca0000000f00 */
[----:B------:R-:W-:Y:S01]  /*d120*/  FADD.FTZ R185, R184, R185 ;  /* 0x000000b9b8b97221 */ /* 0x000fe20000010000 */
[----:B------:R-:W-:-:S07]  /*d130*/  MOV R184, R251 ;  /* 0x000000fb00b87202 */ /* 0x000fce0000000f00 */
[----:B------:R-:W-:Y:S05]  /*d140*/  WARPSYNC.COLLECTIVE R248, `(.L_x_3052) ;  /* 0x00000000f8087348 */ /* 0x000fea0003c00000 */
[----:B------:R0:W1:Y:S02]  /*d150*/  SHFL.BFLY P1, R252, R184, R250, R249 ;  /* 0x0c0000fab8fc7389 */ /* 0x00006400000200f9 */
[----:B01----:R-:W-:Y:S05]  /*d160*/  ENDCOLLECTIVE ;  /* 0x000000000000791b */ /* 0x003fea0003800000 */
.L_x_3052:
[----:B------:R-:W-:-:S05]  /*d170*/  MOV R184, R252 ;  /* 0x000000fc00b87202 */ /* 0x000fca0000000f00 */
[----:B------:R-:W-:Y:S01]  /*d180*/  FADD.FTZ R251, R251, R184 ;  /* 0x000000b8fbfb7221 */ /* 0x000fe20000010000 */
[----:B------:R-:W-:-:S07]  /*d190*/  MOV R184, R185 ;  /* 0x000000b900b87202 */ /* 0x000fce0000000f00 */
[----:B------:R-:W-:Y:S05]  /*d1a0*/  WARPSYNC.COLLECTIVE R248, `(.L_x_3053) ;  /* 0x00000000f8087348 */ /* 0x000fea0003c00000 */
[----:B------:R0:W1:Y:S02]  /*d1b0*/  SHFL.BFLY P1, R252, R184, R250, R249 ;  /* 0x0c0000fab8fc7389 */ /* 0x00006400000200f9 */
[----:B01----:R-:W-:Y:S05]  /*d1c0*/  ENDCOLLECTIVE ;  /* 0x000000000000791b */ /* 0x003fea0003800000 */
.L_x_3053:
[----:B------:R-:W-:Y:S01]  /*d1d0*/  HFMA2 R250, -RZ, RZ, 0, 2.384185791015625e-07 ;  /* 0x00000004fffa7431 */ /* 0x000fe200000001ff */
[----:B------:R-:W-:-:S05]  /*d1e0*/  MOV R184, R252 ;  /* 0x000000fc00b87202 */ /* 0x000fca0000000f00 */
[----:B------:R-:W-:Y:S01]  /*d1f0*/  FADD.FTZ R185, R185, R184 ;  /* 0x000000b8b9b97221 */ /* 0x000fe20000010000 */
[----:B------:R-:W-:-:S07]  /*d200*/  MOV R184, R251 ;  /* 0x000000fb00b87202 */ /* 0x000fce0000000f00 */
[----:B------:R-:W-:Y:S05]  /*d210*/  WARPSYNC.COLLECTIVE R248, `(.L_x_3054) ;  /* 0x00000000f8087348 */ /* 0x000fea0003c00000 */
[----:B------:R0:W1:Y:S02]  /*d220*/  SHFL.BFLY P1, R252, R184, R250, R249 ;  /* 0x0c0000fab8fc7389 */ /* 0x00006400000200f9 */
[----:B01----:R-:W-:Y:S05]  /*d230*/  ENDCOLLECTIVE ;  /* 0x000000000000791b */ /* 0x003fea0003800000 */
.L_x_3054:
[----:B------:R-:W-:-:S05]  /*d240*/  MOV R184, R252 ;  /* 0x000000fc00b87202 */ /* 0x000fca0000000f00 */
[----:B------:R-:W-:Y:S01]  /*d250*/  FADD.FTZ R251, R251, R184 ;  /* 0x000000b8fbfb7221 */ /* 0x000fe20000010000 */
[----:B------:R-:W-:-:S07]  /*d260*/  MOV R184, R185 ;  /* 0x000000b900b87202 */ /* 0x000fce0000000f00 */
[----:B------:R-:W-:Y:S05]  /*d270*/  WARPSYNC.COLLECTIVE R248, `(.L_x_3055) ;  /* 0x00000000f8087348 */ /* 0x000fea0003c00000 */
[----:B------:R0:W1:Y:S02]  /*d280*/  SHFL.BFLY P1, R252, R184, R250, R249 ;  /* 0x0c0000fab8fc7389 */ /* 0x00006400000200f9 */
[----:B01----:R-:W-:Y:S05]  /*d290*/  ENDCOLLECTIVE ;  /* 0x000000000000791b */ /* 0x003fea0003800000 */
.L_x_3055:
[----:B------:R-:W-:Y:S01]  /*d2a0*/  HFMA2 R250, -RZ, RZ, 0, 4.76837158203125e-07 ;  /* 0x00000008fffa7431 */ /* 0x000fe200000001ff */
[----:B------:R-:W-:-:S05]  /*d2b0*/  MOV R184, R252 ;  /* 0x000000fc00b87202 */ /* 0x000fca0000000f00 */
[----:B------:R-:W-:Y:S01]  /*d2c0*/  FADD.FTZ R185, R185, R184 ;  /* 0x000000b8b9b97221 */ /* 0x000fe20000010000 */
[----:B------:R-:W-:-:S07]  /*d2d0*/  MOV R184, R251 ;  /* 0x000000fb00b87202 */ /* 0x000fce0000000f00 */
[----:B------:R-:W-:Y:S05]  /*d2e0*/  WARPSYNC.COLLECTIVE R248, `(.L_x_3056) ;  /* 0x00000000f8087348 */ /* 0x000fea0003c00000 */
[----:B------:R0:W1:Y:S02]  /*d2f0*/  SHFL.BFLY P1, R252, R184, R250, R249 ;  /* 0x0c0000fab8fc7389 */ /* 0x00006400000200f9 */
[----:B01----:R-:W-:Y:S05]  /*d300*/  ENDCOLLECTIVE ;  /* 0x000000000000791b */ /* 0x003fea0003800000 */
.L_x_3056:
[----:B------:R-:W-:-:S05]  /*d310*/  MOV R184, R252 ;  /* 0x000000fc00b87202 */ /* 0x000fca0000000f00 */
[----:B------:R-:W-:Y:S01]  /*d320*/  FADD.FTZ R251, R251, R184 ;  /* 0x000000b8fbfb7221 */ /* 0x000fe20000010000 */
[----:B------:R-:W-:-:S07]  /*d330*/  MOV R184, R185 ;  /* 0x000000b900b87202 */ /* 0x000fce0000000f00 */
[----:B------:R-:W-:Y:S05]  /*d340*/  WARPSYNC.COLLECTIVE R248, `(.L_x_3057) ;  /* 0x00000000f8087348 */ /* 0x000fea0003c00000 */
[----:B------:R0:W1:Y:S02]  /*d350*/  SHFL.BFLY P1, R252, R184, R250, R249 ;  /* 0x0c0000fab8fc7389 */ /* 0x00006400000200f9 */
[----:B01----:R-:W-:Y:S05]  /*d360*/  ENDCOLLECTIVE ;  /* 0x000000000000791b */ /* 0x003fea0003800000 */
.L_x_3057:
[----:B------:R-:W-:Y:S01]  /*d370*/  HFMA2 R250, -RZ, RZ, 0, 9.5367431640625e-07 ;  /* 0x00000010fffa7431 */ /* 0x000fe200000001ff */
[----:B------:R-:W-:-:S05]  /*d380*/  MOV R184, R252 ;  /* 0x000000fc00b87202 */ /* 0x000fca0000000f00 */
[----:B------:R-:W-:Y:S01]  /*d390*/  FADD.FTZ R185, R185, R184 ;  /* 0x000000b8b9b97221 */ /* 0x000fe20000010000 */
[----:B------:R-:W-:-:S07]  /*d3a0*/  MOV R184, R251 ;  /* 0x000000fb00b87202 */ /* 0x000fce0000000f00 */
[----:B------:R-:W-:Y:S05]  /*d3b0*/  WARPSYNC.COLLECTIVE R248, `(.L_x_3058) ;  /* 0x00000000f8087348 */ /* 0x000fea0003c00000 */
[----:B------:R0:W1:Y:S02]  /*d3c0*/  SHFL.BFLY P1, R252, R184, R250, R249 ;  /* 0x0c0000fab8fc7389 */ /* 0x00006400000200f9 */
[----:B01----:R-:W-:Y:S05]  /*d3d0*/  ENDCOLLECTIVE ;  /* 0x000000000000791b */ /* 0x003fea0003800000 */
.L_x_3058:
[----:B------:R-:W-:Y:S01]  /*d3e0*/  MOV R184, R185 ;  /* 0x000000b900b87202 */ /* 0x000fe20000000f00 */
[----:B------:R0:W-:Y:S06]  /*d3f0*/  STL [R1], R252 ;  /* 0x000000fc01007387 */ /* 0x0001ec0000100800 */
[----:B0-----:R-:W-:Y:S05]  /*d400*/  WARPSYNC.COLLECTIVE R248, `(.L_x_3059) ;  /* 0x00000000f8087348 */ /* 0x001fea0003c00000 */
[----:B0-----:R0:W1:Y:S02]  /*d410*/  SHFL.BFLY P1, R252, R184, R250, R249 ;  /* 0x0c0000fab8fc7389 */ /* 0x00106400000200f9 */
[----:B01----:R-:W-:Y:S05]  /*d420*/  ENDCOLLECTIVE ;  /* 0x000000000000791b */ /* 0x003fea0003800000 */
.L_x_3059:
[----:B------:R-:W-:Y:S01]  /*d430*/  MOV R184, R252 ;  /* 0x000000fc00b87202 */ /* 0x000fe20000000f00 */
[----:B------:R-:W-:Y:S06]  /*d440*/  BRA `(.L_x_3060) ;  /* 0xffffff5400f07947 */ /* 0x000fec000383ffff */
.L_x_3061:
        /* <DEDUP_REMOVED lines=11> */
.L_x_25379:


//--------------------- .text._ZN10layer_norm13ln_bwd_kernelINS_13Kernel_traitsI6__halfS2_S2_S2_fjLj1280ELj1ELj4ELj1ELj16ENS_18Kernel_traits_baseILj1280ES2_S2_S2_S2_fjLj128EEEEELb1ELb0ELb0ELb0EEEvNS_9BwdParamsE --------------------------
	.section	.text._ZN10layer_norm13ln_bwd_kernelINS_13Kernel_traitsI6__halfS2_S2_S2_fjLj1280ELj1ELj4ELj1ELj16ENS_18Kernel_traits_baseILj1280ES2_S2_S2_S2_fjLj128EEEEELb1ELb0ELb0ELb0EEEvNS_9BwdParamsE,"ax",@progbits
	.align	128
        .global         _ZN10layer_norm13ln_bwd_kernelINS_13Kernel_traitsI6__halfS2_S2_S2_fjLj1280ELj1ELj4ELj1ELj16ENS_18Kernel_traits_baseILj1280ES2_S2_S2_S2_fjLj128EEEEELb1ELb0ELb0ELb0EEEvNS_9BwdParamsE
        .type           _ZN10layer_norm13ln_bwd_kernelINS_13Kernel_traitsI6__halfS2_S2_S2_fjLj1280ELj1ELj4ELj1ELj16ENS_18Kernel_traits_baseILj1280ES2_S2_S2_S2_fjLj128EEEEELb1ELb0ELb0ELb0EEEvNS_9BwdParamsE,@function
        .size           _ZN10layer_norm13ln_bwd_kernelINS_13Kernel_traitsI6__halfS2_S2_S2_fjLj1280ELj1ELj4ELj1ELj16ENS_18Kernel_traits_baseILj1280ES2_S2_S2_S2_fjLj128EEEEELb1ELb0ELb0ELb0EEEvNS_9BwdParamsE,(.L_x_25380 - _ZN10layer_norm13ln_bwd_kernelINS_13Kernel_traitsI6__halfS2_S2_S2_fjLj1280ELj1ELj4ELj1ELj16ENS_18Kernel_traits_baseILj1280ES2_S2_S2_S2_fjLj128EEEEELb1ELb0ELb0ELb0EEEvNS_9BwdParamsE)
        .other          _ZN10layer_norm13ln_bwd_kernelINS_13Kernel_traitsI6__halfS2_S2_S2_fjLj1280ELj1ELj4ELj1ELj16ENS_18Kernel_traits_baseILj1280ES2_S2_S2_S2_fjLj128EEEEELb1ELb0ELb0ELb0EEEvNS_9BwdParamsE,@"STO_CUDA_ENTRY STV_DEFAULT"
_ZN10layer_norm13ln_bwd_kernelINS_13Kernel_traitsI6__halfS2_S2_S2_fjLj1280ELj1ELj4ELj1ELj16ENS_18Kernel_traits_baseILj1280ES2_S2_S2_S2_fjLj128EEEEELb1ELb0ELb0ELb0EEEvNS_9BwdParamsE:
.text._ZN10layer_norm13ln_bwd_kernelINS_13Kernel_traitsI6__halfS2_S2_S2_fjLj1280ELj1ELj4ELj1ELj16ENS_18Kernel_traits_baseILj1280ES2_S2_S2_S2_fjLj128EEEEELb1ELb0ELb0ELb0EEEvNS_9BwdParamsE:
        /* <DEDUP_REMOVED lines=132> */
.L_x_3112:
[----:B------:R-:W0:Y:S08]  /*0840*/  @P5 LDC.64 R152, c[0x0][0x3e0] ;  /* 0x0000f800ff985b82 */ /* 0x000e300000000a00 */
[----:B------:R-:W1:Y:S01]  /*0850*/  LDC.64 R154, c[0x0][0x3c0] ;  /* 0x0000f000ff9a7b82 */ /* 0x000e620000000a00 */
[----:B0-----:R-:W-:-:S07]  /*0860*/  @P5 IMAD.WIDE R156, R164, 0x2, R152 ;  /* 0x00000002a49c5825 */ /* 0x001fce00078e0298 */
[----:B------:R-:W0:Y:S01]  /*0870*/  LDC.64 R152, c[0x0][0x3c8] ;  /* 0x0000f200ff987b82 */ /* 0x000e220000000a00 */
[----:B-----5:R2:W5:Y:S01]  /*0880*/  @P5 LDG.E.U16 R217, desc[UR6][R156.64] ;  /* 0x000000069cd95981 */ /* 0x020562000c1e1500 */
[----:B-1----:R-:W-:-:S06]  /*0890*/  IMAD.WIDE R154, R164, 0x4, R154 ;  /* 0x00000004a49a7825 */ /* 0x002fcc00078e029a */
[----:B------:R-:W3:Y:S01]  /*08a0*/  LDG.E R154, desc[UR6][R154.64] ;  /* 0x000000069a9a7981 */ /* 0x000ee2000c1e1900 */
[----:B0-----:R-:W-:-:S05]  /*08b0*/  IMAD.WIDE R152, R164, 0x4, R152 ;  /* 0x00000004a4987825 */ /* 0x001fca00078e0298 */
[----:B------:R2:W5:Y:S01]  /*08c0*/  LDG.E R214, desc[UR6][R152.64] ;  /* 0x0000000698d67981 */ /* 0x000562000c1e1900 */
[----:B------:R-:W0:Y:S01]  /*08d0*/  S2R R162, SR_TID.X ;  /* 0x0000000000a27919 */ /* 0x000e220000002100 */
[----:B------:R-:W-:Y:S02]  /*08e0*/  MOV R161, UR15 ;  /* 0x0000000f00a17c02 */ /* 0x000fe40008000f00 */
[----:B------:R-:W-:-:S03]  /*08f0*/  ISETP.GE.U32.AND P4, PT, R163, 0x20, PT ;  /* 0x00000020a300780c */ /* 0x000fc60003f86070 */
[----:B------:R-:W-:-:S05]  /*0900*/  IMAD R158, R164, R161, RZ ;  /* 0x000000a1a49e7224 */ /* 0x000fca00078e02ff */
[----:B------:R-:W-:-:S04]  /*0910*/  SHF.R.S32.HI R159, RZ, 0x1f, R158 ;  /* 0x0000001fff9f7819 */ /* 0x000fc8000001149e */
[----:B------:R-:W-:Y:S01]  /*0920*/  LEA.HI R158, R159, R158, RZ, 0x3 ;  /* 0x0000009e9f9e7211 */ /* 0x000fe200078f18ff */
[----:B------:R-:W-:Y:S01]  /*0930*/  BSSY.RECONVERGENT B1, `(.L_x_3064) ;  /* 0x000006a000017945 */ /* 0x000fe20003800200 */
[----:B------:R-:W-:Y:S02]  /*0940*/  ISETP.NE.AND P0, PT, RZ, UR8, PT ;  /* 0x00000008ff007c0c */ /* 0x000fe4000bf05270 */
[----:B------:R-:W-:Y:S02]  /*0950*/  CS2R R218, SRZ ;  /* 0x0000000000da7805 */ /* 0x000fe4000001ff00 */
[C---:B------:R-:W-:Y:S02]  /*0960*/  ISETP.GE.U32.AND P3, PT, R163.reuse, 0x40, PT ;  /* 0x00000040a300780c */ /* 0x040fe40003f66070 */
[C---:B------:R-:W-:Y:S02]  /*0970*/  ISETP.GE.U32.AND P2, PT, R163.reuse, 0x60, PT ;  /* 0x00000060a300780c */ /* 0x040fe40003f46070 */
[----:B------:R-:W-:-:S02]  /*0980*/  ISETP.GE.U32.AND P1, PT, R163, 0x80, PT ;  /* 0x00000080a300780c */ /* 0x000fc40003f26070 */
[----:B0-----:R-:W-:-:S04]  /*0990*/  LOP3.LUT R165, R162, 0x1f, RZ, 0xc0, !PT ;  /* 0x0000001fa2a57812 */ /* 0x001fc800078ec0ff */
[----:B------:R-:W-:-:S04]  /*09a0*/  LEA.HI.SX32 R215, R158, R165, 0x1d ;  /* 0x000000a59ed77211 */ /* 0x000fc800078feaff */
[----:B------:R-:W-:Y:S02]  /*09b0*/  MOV R228, R215 ;  /* 0x000000d700e47202 */ /* 0x000fe40000000f00 */
[----:B---3--:R-:W-:Y:S01]  /*09c0*/  FSEL R216, R154, RZ, !P0 ;  /* 0x000000ff9ad87208 */ /* 0x008fe20004000000 */
[----:B--2---:R-:W-:Y:S06]  /*09d0*/  @!P4 BRA `(.L_x_3065) ;  /* 0x00000004007cc947 */ /* 0x004fec0003800000 */
[----:B------:R-:W0:Y:S08]  /*09e0*/  LDC.64 R152, c[0x0][0x3a8] ;  /* 0x0000ea00ff987b82 */ /* 0x000e300000000a00 */
[----:B------:R-:W1:Y:S01]  /*09f0*/  LDC.64 R156, c[0x0][0x428] ;  /* 0x00010a00ff9c7b82 */ /* 0x000e620000000a00 */
[----:B------:R-:W-:-:S07]  /*0a00*/  ISETP.NE.U32.AND P0, PT, RZ, UR10, PT ;  /* 0x0000000aff007c0c */ /* 0x000fce000bf05070 */
[----:B------:R-:W2:Y:S01]  /*0a10*/  LDC.64 R198, c[0x0][0x3b0] ;  /* 0x0000ec00ffc67b82 */ /* 0x000ea20000000a00 */
[----:B0-----:R-:W-:-:S06]  /*0a20*/  IMAD.WIDE.U32 R152, R215, 0x10, R152 ;  /* 0x00000010d7987825 */ /* 0x001fcc00078e0098 */
[----:B------:R-:W3:Y:S01]  /*0a30*/  LDG.E.128 R152, desc[UR6][R152.64] ;  /* 0x0000000698987981 */ /* 0x000ee2000c1e1d00 */
[----:B-1----:R-:W-:-:S06]  /*0a40*/  IMAD.WIDE.U32 R156, R215, 0x10, R156 ;  /* 0x00000010d79c7825 */ /* 0x002fcc00078e009c */
[----:B------:R-:W4:Y:S01]  /*0a50*/  LDG.E.128 R156, desc[UR6][R156.64] ;  /* 0x000000069c9c7981 */ /* 0x000f22000c1e1d00 */
[----:B------:R-:W-:Y:S01]  /*0a60*/  ISETP.NE.AND.EX P0, PT, RZ, UR11, PT, P0 ;  /* 0x0000000bff007c0c */ /* 0x000fe2000bf05300 */
[----:B--2---:R-:W-:-:S04]  /*0a70*/  IMAD.WIDE.U32 R198, R215, 0x8, R198 ;  /* 0x00000008d7c67825 */ /* 0x004fc800078e00c6 */
[--C-:B------:R-:W-:Y:S01]  /*0a80*/  HADD2.F32 R211, -RZ, R36.reuse.H0_H0 ;  /* 0x20000024ffd37230 */ /* 0x100fe20000004100 */
[----:B------:R0:W5:Y:S07]  /*0a90*/  LDG.E.64 R230, desc[UR6][R198.64] ;  /* 0x00000006c6e67981 */ /* 0x00016e000c1e1b00 */
[----:B------:R-:W1:Y:S01]  /*0aa0*/  @P0 LDC.64 R200, c[0x0][0x438] ;  /* 0x00010e00ffc80b82 */ /* 0x000e620000000a00 */
[----:B------:R-:W-:Y:S02]  /*0ab0*/  HADD2.F32 R206, -RZ, R37.H1_H1 ;  /* 0x30000025ffce7230 */ /* 0x000fe40000004100 */
[----:B------:R-:W-:-:S02]  /*0ac0*/  HADD2.F32 R210, -RZ, R36.H1_H1 ;  /* 0x30000024ffd27230 */ /* 0x000fc40000004100 */
[----:B------:R-:W-:Y:S02]  /*0ad0*/  HADD2.F32 R202, -RZ, R38.H1_H1 ;  /* 0x30000026ffca7230 */ /* 0x000fe40000004100 */
[----:B-1----:R-:W-:-:S05]  /*0ae0*/  @P0 IMAD.WIDE.U32 R200, R215, 0x10, R200 ;  /* 0x00000010d7c80825 */ /* 0x002fca00078e00c8 */
[----:B------:R1:W5:Y:S01]  /*0af0*/  @P0 LDG.E.128 R128, desc[UR6][R200.64] ;  /* 0x00000006c8800981 */ /* 0x000362000c1e1d00 */
[----:B------:R-:W-:Y:S01]  /*0b00*/  IADD3 R228, PT, PT, R215, 0x20, RZ ;  /* 0x00000020d7e47810 */ /* 0x000fe20007ffe0ff */
[--C-:B---3--:R-:W-:Y:S02]  /*0b10*/  HADD2.F32 R203, -RZ, R152.reuse.H0_H0 ;  /* 0x20000098ffcb7230 */ /* 0x108fe40000004100 */
[----:B------:R-:W-:Y:S02]  /*0b20*/  HADD2.F32 R229, -RZ, R153.H1_H1 ;  /* 0x30000099ffe57230 */ /* 0x000fe40000004100 */
[----:B------:R-:W-:Y:S02]  /*0b30*/  HADD2.F32 R205, -RZ, R152.H1_H1 ;  /* 0x30000098ffcd7230 */ /* 0x000fe40000004100 */
[C---:B------:R-:W-:Y:S01]  /*0b40*/  FADD.FTZ R203, -R216.reuse, R203 ;  /* 0x000000cbd8cb7221 */ /* 0x040fe20000010100 */
[--C-:B------:R-:W-:Y:S02]  /*0b50*/  HADD2.F32 R233, -RZ, R154.reuse.H0_H0 ;  /* 0x2000009affe97230 */ /* 0x100fe40000004100 */
[----:B------:R-:W-:Y:S01]  /*0b60*/  FADD.FTZ R229, -R216, R229 ;  /* 0x000000e5d8e57221 */ /* 0x000fe20000010100 */
[----:B------:R-:W-:-:S02]  /*0b70*/  HADD2.F32 R235, -RZ, R154.H1_H1 ;  /* 0x3000009affeb7230 */ /* 0x000fc40000004100 */
[--C-:B----4-:R-:W-:Y:S02]  /*0b80*/  HADD2.F32 R154, -RZ, R156.reuse.H0_H0 ;  /* 0x2000009cff9a7230 */ /* 0x110fe40000004100 */
[----:B-----5:R-:W-:Y:S01]  /*0b90*/  FMUL.FTZ R213, R214, R203 ;  /* 0x000000cbd6d57220 */ /* 0x020fe20000410000 */
[----:B------:R-:W-:Y:S02]  /*0ba0*/  HADD2.F32 R207, -RZ, R153.H0_H0 ;  /* 0x20000099ffcf7230 */ /* 0x000fe40000004100 */
[--C-:B0-----:R-:W-:Y:S02]  /*0bb0*/  HADD2.F32 R199, -RZ, R157.reuse.H0_H0 ;  /* 0x2000009dffc77230 */ /* 0x101fe40000004100 */
[----:B------:R-:W-:Y:S01]  /*0bc0*/  FADD.FTZ R205, -R216, R205 ;  /* 0x000000cdd8cd7221 */ /* 0x000fe20000010100 */
[----:B------:R-:W-:Y:S02]  /*0bd0*/  HADD2.F32 R157, -RZ, R157.H1_H1 ;  /* 0x3000009dff9d7230 */ /* 0x000fe40000004100 */
[----:B------:R-:W-:Y:S01]  /*0be0*/  FMUL.FTZ R208, R214, R229 ;  /* 0x000000e5d6d07220 */ /* 0x000fe20000410000 */
[----:B------:R-:W-:-:S02]  /*0bf0*/  HADD2.F32 R156, -RZ, R156.H1_H1 ;  /* 0x3000009cff9c7230 */ /* 0x000fc40000004100 */
[-C--:B------:R-:W-:Y:S01]  /*0c00*/  FMUL.FTZ R211, R211, R154.reuse ;  /* 0x0000009ad3d37220 */ /* 0x080fe20000410000 */
[----:B------:R-:W-:Y:S01]  /*0c10*/  FADD.FTZ R88, R88, R154 ;  /* 0x0000009a58587221 */ /* 0x000fe20000010000 */
[----:B------:R-:W-:Y:S01]  /*0c20*/  FFMA.FTZ R56, R213, R154, R56 ;  /* 0x0000009ad5387223 */ /* 0x000fe20000010038 */
[----:B------:R-:W-:Y:S02]  /*0c30*/  HADD2.F32 R154, -RZ, R37.H0_H0 ;  /* 0x20000025ff9a7230 */ /* 0x000fe40000004100 */
        /* <DEDUP_REMOVED lines=8> */
[----:B------:R-:W-:Y:S01]  /*0cc0*/  FADD.FTZ R157, RZ, R211 ;  /* 0x000000d3ff9d7221 */ /* 0x000fe20000010000 */
[----:B------:R-:W-:Y:S01]  /*0cd0*/  FFMA.FTZ R159, R213, R211, RZ ;  /* 0x000000d3d59f7223 */ /* 0x000fe200000100ff */
[----:B------:R-:W-:Y:S01]  /*0ce0*/  FADD.FTZ R235, -R216, R235 ;  /* 0x000000ebd8eb7221 */ /* 0x000fe20000010100 */
[----:B------:R-:W-:-:S02]  /*0cf0*/  HADD2.F32 R219, -RZ, R155.H0_H0 ;  /* 0x2000009bffdb7230 */ /* 0x000fc40000004100 */
[----:B------:R-:W-:Y:S01]  /*0d00*/  FMUL.FTZ R209, R214, R207 ;  /* 0x000000cfd6d17220 */ /* 0x000fe20000410000 */
[--C-:B------:R-:W-:Y:S02]  /*0d10*/  HADD2.F32 R198, -RZ, R158.reuse.H0_H0 ;  /* 0x2000009effc67230 */ /* 0x100fe40000004100 */
[----:B------:R-:W-:Y:S01]  /*0d20*/  FADD.FTZ R89, R89, R156 ;  /* 0x0000009c59597221 */ /* 0x000fe20000010000 */
[----:B------:R-:W-:Y:S01]  /*0d30*/  FFMA.FTZ R57, R212, R156, R57 ;  /* 0x0000009cd4397223 */ /* 0x000fe20000010039 */
[----:B------:R-:W-:Y:S01]  /*0d40*/  FMUL.FTZ R207, R154, R199 ;  /* 0x000000c79acf7220 */ /* 0x000fe20000410000 */
[----:B------:R-:W-:Y:S02]  /*0d50*/  HADD2.F32 R158, -RZ, R158.H1_H1 ;  /* 0x3000009eff9e7230 */ /* 0x000fe40000004100 */
[----:B------:R-:W-:Y:S01]  /*0d60*/  FADD.FTZ R154, R157, R210 ;  /* 0x000000d29d9a7221 */ /* 0x000fe20000010000 */
[----:B------:R-:W-:Y:S01]  /*0d70*/  FFMA.FTZ R156, R212, R210, R159 ;  /* 0x000000d2d49c7223 */ /* 0x000fe2000001009f */
[----:B------:R-:W-:Y:S01]  /*0d80*/  FMUL.FTZ R204, R214, R235 ;  /* 0x000000ebd6cc7220 */ /* 0x000fe20000410000 */
[----:B------:R-:W-:-:S02]  /*0d90*/  HADD2.F32 R203, -RZ, R38.H0_H0 ;  /* 0x20000026ffcb7230 */ /* 0x000fc40000004100 */
[C---:B-1----:R-:W-:Y:S01]  /*0da0*/  FADD.FTZ R201, -R216.reuse, R219 ;  /* 0x000000dbd8c97221 */ /* 0x042fe20000010100 */
[----:B------:R-:W-:Y:S01]  /*0db0*/  FADD.FTZ R205, -R216, R233 ;  /* 0x000000e9d8cd7221 */ /* 0x000fe20000010100 */
[----:B------:R-:W-:Y:S01]  /*0dc0*/  FADD.FTZ R157, R154, R207 ;  /* 0x000000cf9a9d7221 */ /* 0x000fe20000010000 */
[----:B------:R-:W-:Y:S01]  /*0dd0*/  FFMA.FTZ R159, R209, R207, R156 ;  /* 0x000000cfd19f7223 */ /* 0x000fe2000001009c */
[-C--:B------:R-:W-:Y:S01]  /*0de0*/  FMUL.FTZ R202, R202, R158.reuse ;  /* 0x0000009ecaca7220 */ /* 0x080fe20000410000 */
[----:B------:R-:W-:Y:S01]  /*0df0*/  FADD.FTZ R93, R93, R158 ;  /* 0x0000009e5d5d7221 */ /* 0x000fe20000010000 */
[----:B------:R-:W-:Y:S01]  /*0e00*/  FFMA.FTZ R61, R204, R158, R61 ;  /* 0x0000009ecc3d7223 */ /* 0x000fe2000001003d */
[----:B------:R-:W-:Y:S02]  /*0e10*/  HADD2.F32 R158, -RZ, R39.H0_H0 ;  /* 0x20000027ff9e7230 */ /* 0x000fe40000004100 */
[C---:B------:R-:W-:Y:S01]  /*0e20*/  FMUL.FTZ R201, R214.reuse, R201 ;  /* 0x000000c9d6c97220 */ /* 0x040fe20000410000 */
[----:B------:R-:W-:Y:S01]  /*0e30*/  FMUL.FTZ R205, R214, R205 ;  /* 0x000000cdd6cd7220 */ /* 0x000fe20000410000 */
[----:B------:R-:W-:Y:S01]  /*0e40*/  FMUL.FTZ R203, R203, R198 ;  /* 0x000000c6cbcb7220 */ /* 0x000fe20000410000 */
[----:B------:R-:W-:Y:S01]  /*0e50*/  FADD.FTZ R154, R157, R206 ;  /* 0x000000ce9d9a7221 */ /* 0x000fe20000010000 */
[----:B------:R-:W-:Y:S01]  /*0e60*/  FFMA.FTZ R156, R208, R206, R159 ;  /* 0x000000ced09c7223 */ /* 0x000fe2000001009f */
[----:B------:R-:W-:Y:S01]  /*0e70*/  FADD.FTZ R90, R90, R199 ;  /* 0x000000c75a5a7221 */ /* 0x000fe20000010000 */
[----:B------:R-:W-:Y:S01]  /*0e80*/  FFMA.FTZ R58, R209, R199, R58 ;  /* 0x000000c7d13a7223 */ /* 0x000fe2000001003a */
[----:B------:R-:W-:-:S02]  /*0e90*/  HADD2.F32 R155, -RZ, R155.H1_H1 ;  /* 0x3000009bff9b7230 */ /* 0x000fc40000004100 */
[-C--:B------:R-:W-:Y:S01]  /*0ea0*/  FMUL.FTZ R199, R158, R153.reuse ;  /* 0x000000999ec77220 */ /* 0x080fe20000410000 */
        /* <DEDUP_REMOVED lines=18> */
.L_x_3065:
[----:B------:R-:W-:Y:S05]  /*0fd0*/  BSYNC.RECONVERGENT B1 ;  /* 0x0000000000017941 */ /* 0x000fea0003800200 */
.L_x_3064:
[----:B------:R-:W-:Y:S04]  /*0fe0*/  BSSY.RECONVERGENT B1, `(.L_x_3066) ;  /* 0x0000061000017945 */ /* 0x000fe80003800200 */
[----:B------:R-:W-:Y:S05]  /*0ff0*/  @!P3 BRA `(.L_x_3067) ;  /* 0x00000004007cb947 */ /* 0x000fea0003800000 */
        /* <DEDUP_REMOVED lines=39> */
[----:B------:R-:W-:Y:S01]  /*1270*/  FMUL.FTZ R196, R214, R189 ;  /* 0x000000bdd6c47220 */ /* 0x000fe20000410000 */
        /* <DEDUP_REMOVED lines=19> */
[----:B------:R-:W-:Y:S02]  /*13b0*/  HADD2.F32 R152, -RZ, R159.H1_H1 ;  /* 0x3000009fff987230 */ /* 0x000fe40000004100 */
[----:B------:R-:W-:Y:S01]  /*13c0*/  FADD.FTZ R189, -R216, R235 ;  /* 0x000000ebd8bd7221 */ /* 0x000fe20000010100 */
[----:B------:R-:W-:Y:S02]  /*13d0*/  HADD2.F32 R187, -RZ, R42.H0_H0 ;  /* 0x2000002affbb7230 */ /* 0x000fe40000004100 */
[----:B------:R-:W-:Y:S01]  /*13e0*/  FADD.FTZ R157, R154, R191 ;  /* 0x000000bf9a9d7221 */ /* 0x000fe20000010000 */
[----:B------:R-:W-:Y:S01]  /*13f0*/  FFMA.FTZ R159, R193, R191, R156 ;  /* 0x000000bfc19f7223 */ /* 0x000fe2000001009c */
[-C--:B------:R-:W-:Y:S01]  /*1400*/  FMUL.FTZ R186, R186, R158.reuse ;  /* 0x0000009ebaba7220 */ /* 0x080fe20000410000 */
[----:B------:R-:W-:Y:S01]  /*1410*/  FADD.FTZ R137, R137, R158 ;  /* 0x0000009e89897221 */ /* 0x000fe20000010000 */
[----:B------:R-:W-:Y:S01]  /*1420*/  FFMA.FTZ R101, R188, R158, R101 ;  /* 0x0000009ebc657223 */ /* 0x000fe20000010065 */
[----:B------:R-:W-:-:S02]  /*1430*/  HADD2.F32 R158, -RZ, R43.H0_H0 ;  /* 0x2000002bff9e7230 */ /* 0x000fc40000004100 */
[C---:B------:R-:W-:Y:S01]  /*1440*/  FMUL.FTZ R185, R214.reuse, R185 ;  /* 0x000000b9d6b97220 */ /* 0x040fe20000410000 */
[----:B------:R-:W-:Y:S01]  /*1450*/  FMUL.FTZ R189, R214, R189 ;  /* 0x000000bdd6bd7220 */ /* 0x000fe20000410000 */
[----:B------:R-:W-:Y:S01]  /*1460*/  FMUL.FTZ R187, R187, R182 ;  /* 0x000000b6bbbb7220 */ /* 0x000fe20000410000 */
[----:B------:R-:W-:Y:S01]  /*1470*/  FADD.FTZ R154, R157, R190 ;  /* 0x000000be9d9a7221 */ /* 0x000fe20000010000 */
[----:B------:R-:W-:Y:S01]  /*1480*/  FFMA.FTZ R156, R192, R190, R159 ;  /* 0x000000bec09c7223 */ /* 0x000fe2000001009f */
        /* <DEDUP_REMOVED lines=22> */
.L_x_3067:
[----:B------:R-:W-:Y:S05]  /*15f0*/  BSYNC.RECONVERGENT B1 ;  /* 0x0000000000017941 */ /* 0x000fea0003800200 */
.L_x_3066:
        /* <DEDUP_REMOVED lines=14> */
[----:B------:R-:W-:-:S02]  /*16e0*/  HADD2.F32 R178, -RZ, R45.H0_H0 ;  /* 0x2000002dffb27230 */ /* 0x000fc40000004100 */
[--C-:B------:R-:W-:Y:S02]  /*16f0*/  HADD2.F32 R180, -RZ, R44.reuse.H0_H0 ;  /* 0x2000002cffb47230 */ /* 0x100fe40000004100 */
[----:B------:R-:W-:Y:S02]  /*1700*/  HADD2.F32 R181, -RZ, R44.H1_H1 ;  /* 0x3000002cffb57230 */ /* 0x000fe40000004100 */
[----:B------:R-:W-:Y:S02]  /*1710*/  HADD2.F32 R176, -RZ, R46.H0_H0 ;  /* 0x2000002effb07230 */ /* 0x000fe40000004100 */
[----:B0-----:R-:W-:-:S05]  /*1720*/  @P0 IMAD.WIDE.U32 R166, R228, 0x10, R166 ;  /* 0x00000010e4a60825 */ /* 0x001fca00078e00a6 */
[----:B------:R0:W5:Y:S01]  /*1730*/  @P0 LDG.E.128 R140, desc[UR6][R166.64] ;  /* 0x00000006a68c0981 */ /* 0x000162000c1e1d00 */
[----:B------:R-:W-:Y:S01]  /*1740*/  HADD2.F32 R174, -RZ, R47.H0_H0 ;  /* 0x2000002fffae7230 */ /* 0x000fe20000004100 */
[----:B------:R-:W-:Y:S01]  /*1750*/  IADD3 R228, PT, PT, R228, 0x20, RZ ;  /* 0x00000020e4e47810 */ /* 0x000fe20007ffe0ff */
[----:B---3--:R-:W-:Y:S02]  /*1760*/  HADD2.F32 R171, -RZ, R152.H0_H0 ;  /* 0x20000098ffab7230 */ /* 0x008fe40000004100 */
[----:B------:R-:W-:-:S03]  /*1770*/  HADD2.F32 R179, -RZ, R153.H0_H0 ;  /* 0x20000099ffb37230 */ /* 0x000fc60000004100 */
[----:B------:R-:W-:-:S04]  /*1780*/  FADD.FTZ R171, -R216, R171 ;  /* 0x000000abd8ab7221 */ /* 0x000fc80000010100 */
[----:B-----5:R-:W-:Y:S01]  /*1790*/  FMUL.FTZ R173, R214, R171 ;  /* 0x000000abd6ad7220 */ /* 0x020fe20000410000 */
[----:B------:R-:W-:Y:S01]  /*17a0*/  FADD.FTZ R171, -R216, R179 ;  /* 0x000000b3d8ab7221 */ /* 0x000fe20000010100 */
[----:B------:R-:W-:Y:S02]  /*17b0*/  HADD2.F32 R229, -RZ, R153.H1_H1 ;  /* 0x30000099ffe57230 */ /* 0x000fe40000004100 */
[----:B----4-:R-:W-:Y:S02]  /*17c0*/  HADD2.F32 R169, -RZ, R157.H0_H0 ;  /* 0x2000009dffa97230 */ /* 0x010fe40000004100 */
[----:B------:R-:W-:Y:S01]  /*17d0*/  FMUL.FTZ R171, R214, R171 ;  /* 0x000000abd6ab7220 */ /* 0x000fe20000410000 */
[----:B------:R-:W-:Y:S02]  /*17e0*/  HADD2.F32 R233, -RZ, R154.H0_H0 ;  /* 0x2000009affe97230 */ /* 0x000fe40000004100 */
[----:B------:R-:W-:Y:S01]  /*17f0*/  FADD.FTZ R229, -R216, R229 ;  /* 0x000000e5d8e57221 */ /* 0x000fe20000010100 */
[----:B0-----:R-:W-:-:S02]  /*1800*/  HADD2.F32 R167, -RZ, R156.H0_H0 ;  /* 0x2000009cffa77230 */ /* 0x001fc40000004100 */
[-C--:B------:R-:W-:Y:S01]  /*1810*/  FMUL.FTZ R178, R178, R169.reuse ;  /* 0x000000a9b2b27220 */ /* 0x080fe20000410000 */
[----:B------:R-:W-:Y:S01]  /*1820*/  FADD.FTZ R106, R106, R169 ;  /* 0x000000a96a6a7221 */ /* 0x000fe20000010000 */
[----:B------:R-:W-:Y:S01]  /*1830*/  FFMA.FTZ R66, R171, R169, R66 ;  /* 0x000000a9ab427223 */ /* 0x000fe20000010042 */
[----:B------:R-:W-:Y:S02]  /*1840*/  HADD2.F32 R177, -RZ, R152.H1_H1 ;  /* 0x30000098ffb17230 */ /* 0x000fe40000004100 */
[----:B------:R-:W-:Y:S01]  /*1850*/  FADD.FTZ R169, -R216, R233 ;  /* 0x000000e9d8a97221 */ /* 0x000fe20000010100 */
[----:B------:R-:W-:Y:S02]  /*1860*/  HADD2.F32 R235, -RZ, R154.H1_H1 ;  /* 0x3000009affeb7230 */ /* 0x000fe40000004100 */
[----:B------:R-:W-:Y:S01]  /*1870*/  FMUL.FTZ R170, R214, R229 ;  /* 0x000000e5d6aa7220 */ /* 0x000fe20000410000 */
[----:B------:R-:W-:Y:S02]  /*1880*/  HADD2.F32 R154, -RZ, R157.H1_H1 ;  /* 0x3000009dff9a7230 */ /* 0x000fe40000004100 */
[----:B------:R-:W-:-:S02]  /*1890*/  HADD2.F32 R179, -RZ, R45.H1_H1 ;  /* 0x3000002dffb37230 */ /* 0x000fc40000004100 */
[----:B------:R-:W-:Y:S01]  /*18a0*/  FMUL.FTZ R180, R180, R167 ;  /* 0x000000a7b4b47220 */ /* 0x000fe20000410000 */
[----:B------:R-:W-:Y:S02]  /*18b0*/  HADD2.F32 R156, -RZ, R156.H1_H1 ;  /* 0x3000009cff9c7230 */ /* 0x000fe40000004100 */
[----:B------:R-:W-:Y:S01]  /*18c0*/  FMUL.FTZ R169, R214, R169 ;  /* 0x000000a9d6a97220 */ /* 0x000fe20000410000 */
[----:B------:R-:W-:Y:S02]  /*18d0*/  HADD2.F32 R157, -RZ, R158.H0_H0 ;  /* 0x2000009eff9d7230 */ /* 0x000fe40000004100 */
[----:B------:R-:W-:Y:S01]  /*18e0*/  FADD.FTZ R177, -R216, R177 ;  /* 0x000000b1d8b17221 */ /* 0x000fe20000010100 */
        /* <DEDUP_REMOVED lines=8> */
[----:B------:R-:W-:Y:S01]  /*1970*/  FMUL.FTZ R172, R214, R177 ;  /* 0x000000b1d6ac7220 */ /* 0x000fe20000410000 */
[----:B------:R-:W-:Y:S01]  /*1980*/  FFMA.FTZ R157, R173, R180, R218 ;  /* 0x000000b4ad9d7223 */ /* 0x000fe200000100da */
[----:B------:R-:W-:-:S02]  /*1990*/  HADD2.F32 R175, -RZ, R155.H0_H0 ;  /* 0x2000009bffaf7230 */ /* 0x000fc40000004100 */
[--C-:B------:R-:W-:Y:S02]  /*19a0*/  HADD2.F32 R153, -RZ, R159.reuse.H0_H0 ;  /* 0x2000009fff997230 */ /* 0x100fe40000004100 */
[----:B------:R-:W-:Y:S02]  /*19b0*/  HADD2.F32 R152, -RZ, R159.H1_H1 ;  /* 0x3000009fff987230 */ /* 0x000fe40000004100 */
[----:B------:R-:W-:Y:S01]  /*19c0*/  FADD.FTZ R159, R154, R181 ;  /* 0x000000b59a9f7221 */ /* 0x000fe20000010000 */
[----:B------:R-:W-:Y:S01]  /*19d0*/  FFMA.FTZ R154, R172, R181, R157 ;  /* 0x000000b5ac9a7223 */ /* 0x000fe2000001009d */
[----:B------:R-:W-:Y:S01]  /*19e0*/  FADD.FTZ R104, R104, R167 ;  /* 0x000000a768687221 */ /* 0x000fe20000010000 */
[----:B------:R-:W-:Y:S01]  /*19f0*/  FFMA.FTZ R64, R173, R167, R64 ;  /* 0x000000a7ad407223 */ /* 0x000fe20000010040 */
[----:B------:R-:W-:Y:S01]  /*1a00*/  FADD.FTZ R105, R105, R156 ;  /* 0x0000009c69697221 */ /* 0x000fe20000010000 */
[----:B------:R-:W-:Y:S01]  /*1a10*/  FFMA.FTZ R65, R172, R156, R65 ;  /* 0x0000009cac417223 */ /* 0x000fe20000010041 */
[----:B------:R-:W-:Y:S01]  /*1a20*/  FADD.FTZ R167, -R216, R175 ;  /* 0x000000afd8a77221 */ /* 0x000fe20000010100 */
[----:B------:R-:W-:Y:S01]  /*1a30*/  FADD.FTZ R156, R159, R178 ;  /* 0x000000b29f9c7221 */ /* 0x000fe20000010000 */
[----:B------:R-:W-:Y:S01]  /*1a40*/  FFMA.FTZ R157, R171, R178, R154 ;  /* 0x000000b2ab9d7223 */ /* 0x000fe2000001009a */
[----:B------:R-:W-:-:S02]  /*1a50*/  HADD2.F32 R158, -RZ, R158.H1_H1 ;  /* 0x3000009eff9e7230 */ /* 0x000fc40000004100 */
[----:B------:R-:W-:Y:S01]  /*1a60*/  FMUL.FTZ R167, R214, R167 ;  /* 0x000000a7d6a77220 */ /* 0x000fe20000410000 */
[----:B------:R-:W-:Y:S02]  /*1a70*/  HADD2.F32 R177, -RZ, R46.H1_H1 ;  /* 0x3000002effb17230 */ /* 0x000fe40000004100 */
[----:B------:R-:W-:Y:S01]  /*1a80*/  FADD.FTZ R235, -R216, R235 ;  /* 0x000000ebd8eb7221 */ /* 0x000fe20000010100 */
[----:B------:R-:W-:Y:S01]  /*1a90*/  FADD.FTZ R159, R156, R179 ;  /* 0x000000b39c9f7221 */ /* 0x000fe20000010000 */
[----:B------:R-:W-:Y:S01]  /*1aa0*/  FFMA.FTZ R154, R170, R179, R157 ;  /* 0x000000b3aa9a7223 */ /* 0x000fe2000001009d */
[----:B------:R-:W-:Y:S02]  /*1ab0*/  HADD2.F32 R155, -RZ, R155.H1_H1 ;  /* 0x3000009bff9b7230 */ /* 0x000fe40000004100 */
[-C--:B------:R-:W-:Y:S01]  /*1ac0*/  FMUL.FTZ R174, R174, R153.reuse ;  /* 0x00000099aeae7220 */ /* 0x080fe20000410000 */
[----:B------:R-:W-:Y:S01]  /*1ad0*/  FADD.FTZ R110, R110, R153 ;  /* 0x000000996e6e7221 */ /* 0x000fe20000010000 */
[----:B------:R-:W-:Y:S01]  /*1ae0*/  FFMA.FTZ R70, R167, R153, R70 ;  /* 0x00000099a7467223 */ /* 0x000fe20000010046 */
[----:B------:R-:W-:Y:S01]  /*1af0*/  FMUL.FTZ R177, R177, R158 ;  /* 0x0000009eb1b17220 */ /* 0x000fe20000410000 */
[----:B------:R-:W-:Y:S01]  /*1b00*/  FMUL.FTZ R168, R214, R235 ;  /* 0x000000ebd6a87220 */ /* 0x000fe20000410000 */
[----:B------:R-:W-:Y:S01]  /*1b10*/  FADD.FTZ R156, R159, R176 ;  /* 0x000000b09f9c7221 */ /* 0x000fe20000010000 */
[----:B------:R-:W-:Y:S01]  /*1b20*/  FFMA.FTZ R153, R169, R176, R154 ;  /* 0x000000b0a9997223 */ /* 0x000fe2000001009a */
[----:B------:R-:W-:-:S02]  /*1b30*/  HADD2.F32 R219, -RZ, R47.H1_H1 ;  /* 0x3000002fffdb7230 */ /* 0x000fc40000004100 */
        /* <DEDUP_REMOVED lines=13> */
.L_x_3069:
[----:B------:R-:W-:Y:S05]  /*1c10*/  BSYNC.RECONVERGENT B1 ;  /* 0x0000000000017941 */ /* 0x000fea0003800200 */
.L_x_3068:
        /* <DEDUP_REMOVED lines=15> */
[----:B0-----:R-:W-:-:S05]  /*1d10*/  @P0 IMAD.WIDE.U32 R2, R228, 0x10, R2 ;  /* 0x00000010e4020825 */ /* 0x001fca00078e0002 */
[----:B------:R0:W5:Y:S02]  /*1d20*/  @P0 LDG.E.128 R144, desc[UR6][R2.64] ;  /* 0x0000000602900981 */ /* 0x000164000c1e1d00 */
[----:B0-----:R-:W-:Y:S02]  /*1d30*/  HADD2.F32 R2, -RZ, R49.H0_H0 ;  /* 0x20000031ff027230 */ /* 0x001fe40000004100 */
[----:B------:R-:W-:Y:S01]  /*1d40*/  HADD2.F32 R154, -RZ, R51.H0_H0 ;  /* 0x20000033ff9a7230 */ /* 0x000fe20000004100 */
[----:B------:R-:W-:Y:S01]  /*1d50*/  IADD3 R228, PT, PT, R228, 0x20, RZ ;  /* 0x00000020e4e47810 */ /* 0x000fe20007ffe0ff */
[--C-:B---3--:R-:W-:Y:S02]  /*1d60*/  HADD2.F32 R31, -RZ, R4.reuse.H0_H0 ;  /* 0x20000004ff1f7230 */ /* 0x108fe40000004100 */
[----:B------:R-:W-:-:S03]  /*1d70*/  HADD2.F32 R159, -RZ, R4.H1_H1 ;  /* 0x30000004ff9f7230 */ /* 0x000fc60000004100 */
[----:B------:R-:W-:Y:S01]  /*1d80*/  FADD.FTZ R3, -R216, R31 ;  /* 0x0000001fd8037221 */ /* 0x000fe20000010100 */
[--C-:B------:R-:W-:Y:S02]  /*1d90*/  HADD2.F32 R229, -RZ, R5.reuse.H0_H0 ;  /* 0x20000005ffe57230 */ /* 0x100fe40000004100 */
[----:B------:R-:W-:Y:S02]  /*1da0*/  HADD2.F32 R233, -RZ, R5.H1_H1 ;  /* 0x30000005ffe97230 */ /* 0x000fe40000004100 */
[----:B-----5:R-:W-:Y:S01]  /*1db0*/  FMUL.FTZ R3, R214, R3 ;  /* 0x00000003d6037220 */ /* 0x020fe20000410000 */
[----:B----4-:R-:W-:Y:S02]  /*1dc0*/  HADD2.F32 R5, -RZ, R8.H0_H0 ;  /* 0x20000008ff057230 */ /* 0x010fe40000004100 */
[C---:B------:R-:W-:Y:S01]  /*1dd0*/  FADD.FTZ R159, -R216.reuse, R159 ;  /* 0x0000009fd89f7221 */ /* 0x040fe20000010100 */
[----:B------:R-:W-:Y:S02]  /*1de0*/  HADD2.F32 R235, -RZ, R6.H0_H0 ;  /* 0x20000006ffeb7230 */ /* 0x000fe40000004100 */
[----:B------:R-:W-:Y:S01]  /*1df0*/  FADD.FTZ R233, -R216, R233 ;  /* 0x000000e9d8e97221 */ /* 0x000fe20000010100 */
[-C--:B------:R-:W-:Y:S01]  /*1e00*/  FMUL.FTZ R160, R160, R5.reuse ;  /* 0x00000005a0a07220 */ /* 0x080fe20000410000 */
[----:B------:R-:W-:Y:S01]  /*1e10*/  FADD.FTZ R112, R112, R5 ;  /* 0x0000000570707221 */ /* 0x000fe20000010000 */
[----:B------:R-:W-:Y:S01]  /*1e20*/  FFMA.FTZ R72, R3, R5, R72 ;  /* 0x0000000503487223 */ /* 0x000fe20000010048 */
[----:B------:R-:W-:Y:S01]  /*1e30*/  FADD.FTZ R5, -R216, R229 ;  /* 0x000000e5d8057221 */ /* 0x000fe20000010100 */
[----:B------:R-:W-:-:S02]  /*1e40*/  HADD2.F32 R8, -RZ, R8.H1_H1 ;  /* 0x30000008ff087230 */ /* 0x000fc40000004100 */
[C---:B------:R-:W-:Y:S01]  /*1e50*/  FMUL.FTZ R0, R214.reuse, R159 ;  /* 0x0000009fd6007220 */ /* 0x040fe20000410000 */
[----:B------:R-:W-:Y:S02]  /*1e60*/  HADD2.F32 R31, -RZ, R48.H1_H1 ;  /* 0x30000030ff1f7230 */ /* 0x000fe40000004100 */
[--C-:B------:R-:W-:Y:S02]  /*1e70*/  HADD2.F32 R13, -RZ, R7.reuse.H0_H0 ;  /* 0x20000007ff0d7230 */ /* 0x100fe40000004100 */
[----:B------:R-:W-:Y:S02]  /*1e80*/  HADD2.F32 R153, -RZ, R7.H1_H1 ;  /* 0x30000007ff997230 */ /* 0x000fe40000004100 */
[----:B------:R-:W-:Y:S01]  /*1e90*/  FMUL.FTZ R5, R214, R5 ;  /* 0x00000005d6057220 */ /* 0x000fe20000410000 */
[----:B------:R-:W-:Y:S02]  /*1ea0*/  HADD2.F32 R237, -RZ, R6.H1_H1 ;  /* 0x30000006ffed7230 */ /* 0x000fe40000004100 */
[----:B------:R-:W-:-:S02]  /*1eb0*/  HADD2.F32 R7, -RZ, R9.H0_H0 ;  /* 0x20000009ff077230 */ /* 0x000fc40000004100 */
[----:B------:R-:W-:Y:S01]  /*1ec0*/  FMUL.FTZ R4, R214, R233 ;  /* 0x000000e9d6047220 */ /* 0x000fe20000410000 */
[----:B------:R-:W-:Y:S02]  /*1ed0*/  HADD2.F32 R9, -RZ, R9.H1_H1 ;  /* 0x30000009ff097230 */ /* 0x000fe40000004100 */
[----:B------:R-:W-:Y:S02]  /*1ee0*/  HADD2.F32 R6, -RZ, R49.H1_H1 ;  /* 0x30000031ff067230 */ /* 0x000fe40000004100 */
[-C--:B------:R-:W-:Y:S01]  /*1ef0*/  FMUL.FTZ R31, R31, R8.reuse ;  /* 0x000000081f1f7220 */ /* 0x080fe20000410000 */
[----:B------:R-:W-:Y:S01]  /*1f00*/  FADD.FTZ R113, R113, R8 ;  /* 0x0000000871717221 */ /* 0x000fe20000010000 */
[----:B------:R-:W-:Y:S01]  /*1f10*/  FFMA.FTZ R73, R0, R8, R73 ;  /* 0x0000000800497223 */ /* 0x000fe20000010049 */
[----:B------:R-:W-:Y:S01]  /*1f20*/  FADD.FTZ R235, -R216, R235 ;  /* 0x000000ebd8eb7221 */ /* 0x000fe20000010100 */
[--C-:B------:R-:W-:Y:S02]  /*1f30*/  HADD2.F32 R157, -RZ, R10.reuse.H0_H0 ;  /* 0x2000000aff9d7230 */ /* 0x100fe40000004100 */
[----:B------:R-:W-:Y:S01]  /*1f40*/  FMUL.FTZ R2, R2, R7 ;  /* 0x0000000702027220 */ /* 0x000fe20000410000 */
[----:B------:R-:W-:-:S02]  /*1f50*/  HADD2.F32 R14, -RZ, R10.H1_H1 ;  /* 0x3000000aff0e7230 */ /* 0x000fc40000004100 */
[----:B------:R-:W-:Y:S01]  /*1f60*/  FADD.FTZ R114, R114, R7 ;  /* 0x0000000772727221 */ /* 0x000fe20000010000 */
[--C-:B------:R-:W-:Y:S02]  /*1f70*/  HADD2.F32 R8, -RZ, R50.reuse.H0_H0 ;  /* 0x20000032ff087230 */ /* 0x100fe40000004100 */
[----:B------:R-:W-:Y:S01]  /*1f80*/  FFMA.FTZ R74, R5, R7, R74 ;  /* 0x00000007054a7223 */ /* 0x000fe2000001004a */
[----:B------:R-:W-:Y:S02]  /*1f90*/  HADD2.F32 R10, -RZ, R50.H1_H1 ;  /* 0x30000032ff0a7230 */ /* 0x000fe40000004100 */
[-C--:B------:R-:W-:Y:S01]  /*1fa0*/  FMUL.FTZ R7, R6, R9.reuse ;  /* 0x0000000906077220 */ /* 0x080fe20000410000 */
[----:B------:R-:W-:Y:S01]  /*1fb0*/  FADD.FTZ R115, R115, R9 ;  /* 0x0000000973737221 */ /* 0x000fe20000010000 */
[----:B------:R-:W-:Y:S01]  /*1fc0*/  FFMA.FTZ R75, R4, R9, R75 ;  /* 0x00000009044b7223 */ /* 0x000fe2000001004b */
[----:B------:R-:W-:Y:S01]  /*1fd0*/  FMUL.FTZ R9, R214, R235 ;  /* 0x000000ebd6097220 */ /* 0x000fe20000410000 */
[----:B------:R-:W-:Y:S01]  /*1fe0*/  FADD.FTZ R237, -R216, R237 ;  /* 0x000000edd8ed7221 */ /* 0x000fe20000010100 */
[----:B------:R-:W-:-:S02]  /*1ff0*/  HADD2.F32 R155, -RZ, R11.H0_H0 ;  /* 0x2000000bff9b7230 */ /* 0x000fc40000004100 */
[----:B------:R-:W-:Y:S01]  /*2000*/  FADD.FTZ R12, R219, R160 ;  /* 0x000000a0db0c7221 */ /* 0x000fe20000010000 */
[----:B------:R-:W-:Y:S02]  /*2010*/  HADD2.F32 R152, -RZ, R11.H1_H1 ;  /* 0x3000000bff987230 */ /* 0x000fe40000004100 */
[-C--:B------:R-:W-:Y:S01]  /*2020*/  FMUL.FTZ R6, R8, R157.reuse ;  /* 0x0000009d08067220 */ /* 0x080fe20000410000 */
        /* <DEDUP_REMOVED lines=9> */
[----:B------:R-:W-:Y:S01]  /*20c0*/  FADD.FTZ R13, -R216, R13 ;  /* 0x0000000dd80d7221 */ /* 0x000fe20000010100 */
[----:B------:R-:W-:Y:S01]  /*20d0*/  FADD.FTZ R14, R157, R2 ;  /* 0x000000029d0e7221 */ /* 0x000fe20000010000 */
[----:B------:R-:W-:-:S02]  /*20e0*/  FFMA.FTZ R157, R5, R2, R12 ;  /* 0x00000002059d7223 */ /* 0x000fc4000001000c */
        /* <DEDUP_REMOVED lines=20> */
.L_x_3071:
[----:B------:R-:W-:Y:S05]  /*2230*/  BSYNC.RECONVERGENT B1 ;  /* 0x0000000000017941 */ /* 0x000fea0003800200 */
.L_x_3070:
        /* <DEDUP_REMOVED lines=16> */
[----:B------:R3:W5:Y:S01]  /*2340*/  LDG.E.64 R224, desc[UR6][R24.64] ;  /* 0x0000000618e07981 */ /* 0x000762000c1e1b00 */
[----:B------:R-:W-:Y:S02]  /*2350*/  HADD2.F32 R156, -RZ, R55.H0_H0 ;  /* 0x20000037ff9c7230 */ /* 0x000fe40000004100 */
[--C-:B---3--:R-:W-:Y:S02]  /*2360*/  HADD2.F32 R24, -RZ, R21.reuse.H0_H0 ;  /* 0x20000015ff187230 */ /* 0x108fe40000004100 */
[----:B------:R-:W-:Y:S02]  /*2370*/  HADD2.F32 R26, -RZ, R21.H1_H1 ;  /* 0x30000015ff1a7230 */ /* 0x000fe40000004100 */
[----:B------:R-:W-:Y:S02]  /*2380*/  HADD2.F32 R152, -RZ, R23.H1_H1 ;  /* 0x30000017ff987230 */ /* 0x000fe40000004100 */
[----:B------:R-:W-:Y:S02]  /*2390*/  HADD2.F32 R21, -RZ, R53.H0_H0 ;  /* 0x20000035ff157230 */ /* 0x000fe40000004100 */
[----:B------:R-:W-:-:S02]  /*23a0*/  HADD2.F32 R154, -RZ, R22.H1_H1 ;  /* 0x30000016ff9a7230 */ /* 0x000fc40000004100 */
[--C-:B--2---:R-:W-:Y:S02]  /*23b0*/  HADD2.F32 R15, -RZ, R16.reuse.H0_H0 ;  /* 0x20000010ff0f7230 */ /* 0x104fe40000004100 */
[----:B------:R-:W-:Y:S02]  /*23c0*/  HADD2.F32 R27, -RZ, R16.H1_H1 ;  /* 0x30000010ff1b7230 */ /* 0x000fe40000004100 */
[--C-:B------:R-:W-:Y:S02]  /*23d0*/  HADD2.F32 R29, -RZ, R17.reuse.H0_H0 ;  /* 0x20000011ff1d7230 */ /* 0x100fe40000004100 */
[----:B------:R-:W-:Y:S02]  /*23e0*/  HADD2.F32 R153, -RZ, R17.H1_H1 ;  /* 0x30000011ff997230 */ /* 0x000fe40000004100 */
[----:B------:R-:W-:Y:S02]  /*23f0*/  HADD2.F32 R17, -RZ, R18.H1_H1 ;  /* 0x30000012ff117230 */ /* 0x000fe40000004100 */
[----:B------:R-:W-:-:S02]  /*2400*/  HADD2.F32 R229, -RZ, R19.H0_H0 ;  /* 0x20000013ffe57230 */ /* 0x000fc40000004100 */
[----:B------:R-:W-:Y:S02]  /*2410*/  HADD2.F32 R19, -RZ, R19.H1_H1 ;  /* 0x30000013ff137230 */ /* 0x000fe40000004100 */
[C---:B------:R-:W-:Y:S01]  /*2420*/  FADD.FTZ R15, -R216.reuse, R15 ;  /* 0x0000000fd80f7221 */ /* 0x040fe20000010100 */
[----:B------:R-:W-:Y:S02]  /*2430*/  HADD2.F32 R155, -RZ, R18.H0_H0 ;  /* 0x20000012ff9b7230 */ /* 0x000fe40000004100 */
[C---:B------:R-:W-:Y:S01]  /*2440*/  FADD.FTZ R27, -R216.reuse, R27 ;  /* 0x0000001bd81b7221 */ /* 0x040fe20000010100 */
[C---:B------:R-:W-:Y:S01]  /*2450*/  FADD.FTZ R157, -R216.reuse, R153 ;  /* 0x00000099d89d7221 */ /* 0x040fe20000010100 */
[C---:B------:R-:W-:Y:S01]  /*2460*/  FADD.FTZ R233, -R216.reuse, R17 ;  /* 0x00000011d8e97221 */ /* 0x040fe20000010100 */
[C---:B------:R-:W-:Y:S01]  /*2470*/  FADD.FTZ R153, -R216.reuse, R19 ;  /* 0x00000013d8997221 */ /* 0x040fe20000010100 */
[----:B------:R-:W-:Y:S02]  /*2480*/  HADD2.F32 R16, -RZ, R52.H0_H0 ;  /* 0x20000034ff107230 */ /* 0x000fe40000004100 */
[----:B------:R-:W-:Y:S01]  /*2490*/  FADD.FTZ R25, -R216, R29 ;  /* 0x0000001dd8197221 */ /* 0x000fe20000010100 */
[----:B------:R-:W-:-:S02]  /*24a0*/  HADD2.F32 R17, -RZ, R20.H0_H0 ;  /* 0x20000014ff117230 */ /* 0x000fc40000004100 */
[----:B------:R-:W-:Y:S01]  /*24b0*/  FADD.FTZ R159, -R216, R155 ;  /* 0x0000009bd89f7221 */ /* 0x000fe20000010100 */
[----:B------:R-:W-:Y:S02]  /*24c0*/  HADD2.F32 R20, -RZ, R20.H1_H1 ;  /* 0x30000014ff147230 */ /* 0x000fe40000004100 */
[----:B-----5:R-:W-:Y:S01]  /*24d0*/  FMUL.FTZ R15, R214, R15 ;  /* 0x0000000fd60f7220 */ /* 0x020fe20000410000 */
[----:B------:R-:W-:Y:S02]  /*24e0*/  HADD2.F32 R19, -RZ, R52.H1_H1 ;  /* 0x30000034ff137230 */ /* 0x000fe40000004100 */
[----:B------:R-:W-:Y:S01]  /*24f0*/  FADD.FTZ R29, -R216, R229 ;  /* 0x000000e5d81d7221 */ /* 0x000fe20000010100 */
[----:B------:R-:W-:Y:S02]  /*2500*/  HADD2.F32 R155, -RZ, R23.H0_H0 ;  /* 0x20000017ff9b7230 */ /* 0x000fe40000004100 */
[----:B------:R-:W-:Y:S01]  /*2510*/  FMUL.FTZ R18, R214, R27 ;  /* 0x0000001bd6127220 */ /* 0x000fe20000410000 */
[----:B------:R-:W-:-:S02]  /*2520*/  HADD2.F32 R229, -RZ, R22.H0_H0 ;  /* 0x20000016ffe57230 */ /* 0x000fc40000004100 */
[----:B------:R-:W-:Y:S01]  /*2530*/  FMUL.FTZ R22, R214, R157 ;  /* 0x0000009dd6167220 */ /* 0x000fe20000410000 */
        /* <DEDUP_REMOVED lines=13> */
[----:B------:R-:W-:-:S02]  /*2610*/  FMUL.FTZ R19, R214, R25 ;  /* 0x00000019d6137220 */ /* 0x000fc40000410000 */
[----:B------:R-:W-:Y:S01]  /*2620*/  FADD.FTZ R157, R26, R17 ;  /* 0x000000111a9d7221 */ /* 0x000fe20000010000 */
[----:B------:R-:W-:Y:S01]  /*2630*/  FFMA.FTZ R28, R18, R17, R27 ;  /* 0x00000011121c7223 */ /* 0x000fe2000001001b */
[----:B------:R-:W-:Y:S01]  /*2640*/  FADD.FTZ R122, R122, R24 ;  /* 0x000000187a7a7221 */ /* 0x000fe20000010000 */
[----:B------:R-:W-:Y:S01]  /*2650*/  FFMA.FTZ R82, R19, R24, R82 ;  /* 0x0000001813527223 */ /* 0x000fe20000010052 */
[--C-:B------:R-:W-:Y:S02]  /*2660*/  HADD2.F32 R24, -RZ, R54.reuse.H0_H0 ;  /* 0x20000036ff187230 */ /* 0x100fe40000004100 */
        /* <DEDUP_REMOVED lines=13> */
[----:B------:R-:W-:-:S02]  /*2740*/  HADD2.F32 R159, -RZ, R55.H1_H1 ;  /* 0x30000037ff9f7230 */ /* 0x000fc40000004100 */
[----:B------:R-:W-:Y:S01]  /*2750*/  FMUL.FTZ R27, R156, R155 ;  /* 0x0000009b9c1b7220 */ /* 0x000fe20000410000 */
[----:B------:R-:W-:Y:S01]  /*2760*/  FMUL.FTZ R29, R214, R29 ;  /* 0x0000001dd61d7220 */ /* 0x000fe20000410000 */
        /* <DEDUP_REMOVED lines=14> */
.L_x_3073:
[----:B------:R-:W-:Y:S05]  /*2850*/  BSYNC.RECONVERGENT B1 ;  /* 0x0000000000017941 */ /* 0x000fea0003800200 */
.L_x_3072:
[----:B------:R-:W-:Y:S01]  /*2860*/  ISETP.NE.U32.AND P6, PT, RZ, UR10, PT ;  /* 0x0000000aff007c0c */ /* 0x000fe2000bfc5070 */
[----:B------:R-:W-:Y:S01]  /*2870*/  UMOV UR4, 0xffffffff ;  /* 0xffffffff00047882 */ /* 0x000fe20000000000 */
[----:B------:R-:W-:Y:S02]  /*2880*/  HFMA2 R216, -RZ, RZ, 1.875, 0 ;  /* 0x3f800000ffd87431 */ /* 0x000fe400000001ff */
[----:B-----5:R-:W-:Y:S01]  /*2890*/  @P5 HADD2.F32 R216, -RZ, R217.H0_H0 ;  /* 0x200000d9ffd85230 */ /* 0x020fe20000004100 */
        /* <DEDUP_REMOVED lines=21> */
.L_x_3124:
        /* <DEDUP_REMOVED lines=19> */
[-C--:B------:R-:W-:Y:S01]  /*2b20*/  FFMA.FTZ R152, R205, R218.reuse, R217 ;  /* 0x000000dacd987223 */ /* 0x080fe200000100d9 */
[----:B------:R-:W-:Y:S01]  /*2b30*/  LOP3.LUT P6, RZ, R231, 0xff0000, RZ, 0xc0, !PT ;  /* 0x00ff0000e7ff7812 */ /* 0x000fe200078cc0ff */
[----:B------:R-:W-:Y:S01]  /*2b40*/  FADD.FTZ R155, R199, -R154 ;  /* 0x8000009ac79b7221 */ /* 0x000fe20000010000 */
[----:B------:R-:W-:Y:S01]  /*2b50*/  FADD.FTZ R157, R198, -R153 ;  /* 0x80000099c69d7221 */ /* 0x000fe20000010000 */
[----:B------:R-:W-:Y:S01]  /*2b60*/  FADD.FTZ R153, R203, -R152 ;  /* 0x80000098cb997221 */ /* 0x000fe20000010000 */
[-CC-:B------:R-:W-:Y:S01]  /*2b70*/  FFMA.FTZ R228, R209, R218.reuse, R217.reuse ;  /* 0x000000dad1e47223 */ /* 0x180fe200000100d9 */
[C---:B------:R-:W-:Y:S01]  /*2b80*/  FMUL.FTZ R155, R214.reuse, R155 ;  /* 0x0000009bd69b7220 */ /* 0x040fe20000410000 */
[C---:B------:R-:W-:Y:S01]  /*2b90*/  FMUL.FTZ R157, R214.reuse, R157 ;  /* 0x0000009dd69d7220 */ /* 0x040fe20000410000 */
[----:B------:R-:W-:Y:S01]  /*2ba0*/  FMUL.FTZ R153, R214, R153 ;  /* 0x00000099d6997220 */ /* 0x000fe20000410000 */
[--C-:B0-----:R-:W-:Y:S01]  /*2bb0*/  FFMA.FTZ R159, R208, R218, R217.reuse ;  /* 0x000000dad09f7223 */ /* 0x101fe200000100d9 */
[-C--:B------:R-:W-:Y:S01]  /*2bc0*/  FMUL.FTZ R155, R155, R216.reuse ;  /* 0x000000d89b9b7220 */ /* 0x080fe20000410000 */
[-C--:B------:R-:W-:Y:S01]  /*2bd0*/  FMUL.FTZ R157, R157, R216.reuse ;  /* 0x000000d89d9d7220 */ /* 0x080fe20000410000 */
[----:B------:R-:W-:Y:S01]  /*2be0*/  FMUL.FTZ R153, R153, R216 ;  /* 0x000000d899997220 */ /* 0x000fe20000410000 */
[----:B------:R-:W-:Y:S01]  /*2bf0*/  ISETP.GE.U32.AND P4, PT, R230, RZ, PT ;  /* 0x000000ffe600720c */ /* 0x000fe20003f86070 */
[----:B------:R-:W-:Y:S01]  /*2c00*/  FMUL.FTZ R152, R155, UR14 ;  /* 0x0000000e9b987c20 */ /* 0x000fe20008410000 */
[----:B------:R-:W-:Y:S01]  /*2c10*/  FMUL.FTZ R155, R157, UR14 ;  /* 0x0000000e9d9b7c20 */ /* 0x000fe20008410000 */
[-C--:B------:R-:W-:Y:S01]  /*2c20*/  FFMA.FTZ R157, R204, R218.reuse, R217 ;  /* 0x000000dacc9d7223 */ /* 0x080fe200000100d9 */
[----:B------:R-:W-:Y:S01]  /*2c30*/  FMUL.FTZ R153, R153, UR14 ;  /* 0x0000000e99997c20 */ /* 0x000fe20008410000 */
[----:B------:R-:W-:Y:S01]  /*2c40*/  FADD.FTZ R219, R207, -R228 ;  /* 0x800000e4cfdb7221 */ /* 0x000fe20000010000 */
[----:B------:R-:W-:Y:S01]  /*2c50*/  FSEL R152, R152, RZ, P6 ;  /* 0x000000ff98987208 */ /* 0x000fe20003000000 */
[----:B------:R-:W-:Y:S01]  /*2c60*/  FADD.FTZ R229, R202, -R157 ;  /* 0x8000009dcae57221 */ /* 0x000fe20000010000 */
[----:B------:R-:W-:Y:S01]  /*2c70*/  LOP3.LUT P6, RZ, R231, 0xff, RZ, 0xc0, !PT ;  /* 0x000000ffe7ff7812 */ /* 0x000fe200078cc0ff */
[-CC-:B------:R-:W-:Y:S01]  /*2c80*/  FFMA.FTZ R158, R213, R218.reuse, R217.reuse ;  /* 0x000000dad59e7223 */ /* 0x180fe200000100d9 */
[----:B------:R-:W0:Y:S01]  /*2c90*/  LDC.64 R156, c[0x0][0x468] ;  /* 0x00011a00ff9c7b82 */ /* 0x000e220000000a00 */
[----:B------:R-:W-:Y:S01]  /*2ca0*/  FMUL.FTZ R233, R214, R229 ;  /* 0x000000e5d6e97220 */ /* 0x000fe20000410000 */
[----:B------:R-:W-:Y:S01]  /*2cb0*/  FSEL R154, R153, RZ, P6 ;  /* 0x000000ff999a7208 */ /* 0x000fe20003000000 */
[----:B------:R-:W-:Y:S01]  /*2cc0*/  FFMA.FTZ R153, R212, R218, R217 ;  /* 0x000000dad4997223 */ /* 0x000fe200000100d9 */
[----:B------:R-:W-:Y:S01]  /*2cd0*/  FADD.FTZ R229, R206, -R159 ;  /* 0x8000009fcee57221 */ /* 0x000fe20000010000 */
[----:B------:R-:W-:Y:S01]  /*2ce0*/  ISETP.GE.U32.AND.EX P4, PT, R231, 0x1000000, PT, P4 ;  /* 0x01000000e700780c */ /* 0x000fe20003f86140 */
[-C--:B------:R-:W-:Y:S01]  /*2cf0*/  FMUL.FTZ R233, R233, R216.reuse ;  /* 0x000000d8e9e97220 */ /* 0x080fe20000410000 */
[----:B------:R-:W-:Y:S01]  /*2d00*/  FADD.FTZ R159, R210, -R153 ;  /* 0x80000099d29f7221 */ /* 0x000fe20000010000 */
[C---:B------:R-:W-:Y:S01]  /*2d10*/  FMUL.FTZ R219, R214.reuse, R219 ;  /* 0x000000dbd6db7220 */ /* 0x040fe20000410000 */
[C---:B------:R-:W-:Y:S01]  /*2d20*/  FMUL.FTZ R229, R214.reuse, R229 ;  /* 0x000000e5d6e57220 */ /* 0x040fe20000410000 */
[----:B------:R-:W-:Y:S01]  /*2d30*/  FADD.FTZ R153, R211, -R158 ;  /* 0x8000009ed3997221 */ /* 0x000fe20000010000 */
[----:B------:R-:W-:Y:S01]  /*2d40*/  FSEL R155, R155, RZ, P4 ;  /* 0x000000ff9b9b7208 */ /* 0x000fe20002000000 */
[----:B------:R-:W-:Y:S01]  /*2d50*/  FMUL.FTZ R233, R233, UR14 ;  /* 0x0000000ee9e97c20 */ /* 0x000fe20008410000 */
[----:B------:R-:W-:Y:S01]  /*2d60*/  LOP3.LUT P4, RZ, R231, 0xff00, RZ, 0xc0, !PT ;  /* 0x0000ff00e7ff7812 */ /* 0x000fe2000788c0ff */
[-C--:B------:R-:W-:Y:S01]  /*2d70*/  FMUL.FTZ R219, R219, R216.reuse ;  /* 0x000000d8dbdb7220 */ /* 0x080fe20000410000 */
[-C--:B------:R-:W-:Y:S01]  /*2d80*/  FMUL.FTZ R229, R229, R216.reuse ;  /* 0x000000d8e5e57220 */ /* 0x080fe20000410000 */
[C---:B------:R-:W-:Y:S01]  /*2d90*/  FMUL.FTZ R159, R214.reuse, R159 ;  /* 0x0000009fd69f7220 */ /* 0x040fe20000410000 */
[----:B------:R-:W-:Y:S01]  /*2da0*/  FMUL.FTZ R153, R214, R153 ;  /* 0x00000099d6997220 */ /* 0x000fe20000410000 */
[----:B------:R-:W-:Y:S01]  /*2db0*/  FMUL.FTZ R219, R219, UR14 ;  /* 0x0000000edbdb7c20 */ /* 0x000fe20008410000 */
[----:B------:R-:W-:Y:S01]  /*2dc0*/  FSEL R233, R233, RZ, P4 ;  /* 0x000000ffe9e97208 */ /* 0x000fe20002000000 */
[----:B------:R-:W-:Y:S01]  /*2dd0*/  FMUL.FTZ R229, R229, UR14 ;  /* 0x0000000ee5e57c20 */ /* 0x000fe20008410000 */
[C---:B------:R-:W-:Y:S01]  /*2de0*/  LOP3.LUT P6, RZ, R230.reuse, 0xff0000, RZ, 0xc0, !PT ;  /* 0x00ff0000e6ff7812 */ /* 0x040fe200078cc0ff */
[-C--:B------:R-:W-:Y:S01]  /*2df0*/  FMUL.FTZ R159, R159, R216.reuse ;  /* 0x000000d89f9f7220 */ /* 0x080fe20000410000 */
[C---:B------:R-:W-:Y:S01]  /*2e00*/  LOP3.LUT P4, RZ, R230.reuse, 0xff000000, RZ, 0xc0, !PT ;  /* 0xff000000e6ff7812 */ /* 0x040fe2000788c0ff */
[----:B------:R-:W-:Y:S01]  /*2e10*/  FMUL.FTZ R153, R153, R216 ;  /* 0x000000d899997220 */ /* 0x000fe20000410000 */
[----:B------:R-:W-:Y:S01]  /*2e20*/  FSEL R219, R219, RZ, P6 ;  /* 0x000000ffdbdb7208 */ /* 0x000fe20003000000 */
[----:B------:R-:W-:Y:S01]  /*2e30*/  FMUL.FTZ R159, R159, UR14 ;  /* 0x0000000e9f9f7c20 */ /* 0x000fe20008410000 */
[----:B------:R-:W-:Y:S01]  /*2e40*/  FSEL R228, R229, RZ, P4 ;  /* 0x000000ffe5e47208 */ /* 0x000fe20002000000 */
[----:B------:R-:W-:Y:S01]  /*2e50*/  FMUL.FTZ R153, R153, UR14 ;  /* 0x0000000e99997c20 */ /* 0x000fe20008410000 */
[C---:B------:R-:W-:Y:S01]  /*2e60*/  LOP3.LUT P6, RZ, R230.reuse, 0xff00, RZ, 0xc0, !PT ;  /* 0x0000ff00e6ff7812 */ /* 0x040fe200078cc0ff */
[----:B0-----:R-:W-:Y:S01]  /*2e70*/  IMAD.WIDE.U32 R156, R215, 0x10, R156 ;  /* 0x00000010d79c7825 */ /* 0x001fe200078e009c */
[----:B------:R-:W-:-:S02]  /*2e80*/  LOP3.LUT P4, RZ, R230, 0xff, RZ, 0xc0, !PT ;  /* 0x000000ffe6ff7812 */ /* 0x000fc4000788c0ff */
[----:B------:R-:W-:Y:S02]  /*2e90*/  FSEL R159, R159, RZ, P6 ;  /* 0x000000ff9f9f7208 */ /* 0x000fe40003000000 */
[----:B------:R-:W-:Y:S02]  /*2ea0*/  FSEL R158, R153, RZ, P4 ;  /* 0x000000ff999e7208 */ /* 0x000fe40002000000 */
[----:B------:R-:W-:Y:S02]  /*2eb0*/  F2FP.F16.F32.PACK_AB R155, R155, R152 ;  /* 0x000000989b9b723e */ /* 0x000fe400000000ff */
[----:B------:R-:W-:Y:S02]  /*2ec0*/  F2FP.F16.F32.PACK_AB R154, R233, R154 ;  /* 0x0000009ae99a723e */ /* 0x000fe400000000ff */
[----:B------:R-:W-:Y:S02]  /*2ed0*/  F2FP.F16.F32.PACK_AB R153, R228, R219 ;  /* 0x000000dbe499723e */ /* 0x000fe400000000ff */
[----:B------:R-:W-:-:S02]  /*2ee0*/  F2FP.F16.F32.PACK_AB R152, R159, R158 ;  /* 0x0000009e9f98723e */ /* 0x000fc400000000ff */
[----:B------:R-:W-:-:S03]  /*2ef0*/  IADD3 R215, PT, PT, R215, 0x20, RZ ;  /* 0x00000020d7d77810 */ /* 0x000fc60007ffe0ff */
[----:B------:R1:W-:Y:S04]  /*2f00*/  STG.E.128 desc[UR6][R156.64], R152 ;  /* 0x000000989c007986 */ /* 0x0003e8000c101d06 */
.L_x_3079:
[----:B------:R-:W-:Y:S05]  /*2f10*/  BSYNC.RECONVERGENT B2 ;  /* 0x0000000000027941 */ /* 0x000fea0003800200 */
.L_x_3078:
[----:B------:R-:W-:Y:S04]  /*2f20*/  BSSY.RECONVERGENT B2, `(.L_x_3080) ;  /* 0x0000043000027945 */ /* 0x000fe80003800200 */
[----:B------:R-:W-:Y:S05]  /*2f30*/  @!P3 BRA `(.L_x_3081) ;  /* 0x000000040004b947 */ /* 0x000fea0003800000 */
[-CC-:B-1----:R-:W-:Y:S01]  /*2f40*/  FFMA.FTZ R153, R184, R218.reuse, R217.reuse ;  /* 0x000000dab8997223 */ /* 0x182fe200000100d9 */
        /* <DEDUP_REMOVED lines=10> */
[--C-:B------:R-:W-:Y:S01]  /*2ff0*/  FFMA.FTZ R228, R193, R218, R217.reuse ;  /* 0x000000dac1e47223 */ /* 0x100fe200000100d9 */
[-C--:B------:R-:W-:Y:S01]  /*3000*/  FMUL.FTZ R157, R157, R216.reuse ;  /* 0x000000d89d9d7220 */ /* 0x080fe20000410000 */
[-C--:B------:R-:W-:Y:S01]  /*3010*/  FMUL.FTZ R153, R153, R216.reuse ;  /* 0x000000d899997220 */ /* 0x080fe20000410000 */
[----:B------:R-:W-:Y:S01]  /*3020*/  FMUL.FTZ R155, R155, R216 ;  /* 0x000000d89b9b7220 */ /* 0x000fe20000410000 */
[-C--:B0-----:R-:W-:Y:S01]  /*3030*/  FFMA.FTZ R159, R192, R218.reuse, R217 ;  /* 0x000000dac09f7223 */ /* 0x081fe200000100d9 */
[----:B------:R-:W-:Y:S01]  /*3040*/  FADD.FTZ R233, R186, -R219 ;  /* 0x800000dbbae97221 */ /* 0x000fe20000010000 */
[----:B------:R-:W-:Y:S01]  /*3050*/  FMUL.FTZ R153, R153, UR14 ;  /* 0x0000000e99997c20 */ /* 0x000fe20008410000 */
[----:B------:R-:W-:Y:S01]  /*3060*/  FMUL.FTZ R152, R155, UR14 ;  /* 0x0000000e9b987c20 */ /* 0x000fe20008410000 */
[----:B------:R-:W-:Y:S01]  /*3070*/  FADD.FTZ R219, R191, -R228 ;  /* 0x800000e4bfdb7221 */ /* 0x000fe20000010000 */
[----:B------:R-:W-:Y:S01]  /*3080*/  FMUL.FTZ R155, R157, UR14 ;  /* 0x0000000e9d9b7c20 */ /* 0x000fe20008410000 */
[-CC-:B------:R-:W-:Y:S01]  /*3090*/  FFMA.FTZ R158, R197, R218.reuse, R217.reuse ;  /* 0x000000dac59e7223 */ /* 0x180fe200000100d9 */
[----:B------:R-:W-:Y:S01]  /*30a0*/  FSEL R154, R153, RZ, P6 ;  /* 0x000000ff999a7208 */ /* 0x000fe20003000000 */
[----:B------:R-:W-:Y:S01]  /*30b0*/  FFMA.FTZ R153, R196, R218, R217 ;  /* 0x000000dac4997223 */ /* 0x000fe200000100d9 */
[----:B------:R-:W0:Y:S01]  /*30c0*/  LDC.64 R156, c[0x0][0x468] ;  /* 0x00011a00ff9c7b82 */ /* 0x000e220000000a00 */
[----:B------:R-:W-:Y:S01]  /*30d0*/  FADD.FTZ R229, R190, -R159 ;  /* 0x8000009fbee57221 */ /* 0x000fe20000010000 */
[----:B------:R-:W-:Y:S01]  /*30e0*/  ISETP.GE.U32.AND P3, PT, R226, RZ, PT ;  /* 0x000000ffe200720c */ /* 0x000fe20003f66070 */
[----:B------:R-:W-:Y:S01]  /*30f0*/  FADD.FTZ R159, R194, -R153 ;  /* 0x80000099c29f7221 */ /* 0x000fe20000010000 */
[C---:B------:R-:W-:Y:S01]  /*3100*/  FMUL.FTZ R233, R214.reuse, R233 ;  /* 0x000000e9d6e97220 */ /* 0x040fe20000410000 */
[C---:B------:R-:W-:Y:S01]  /*3110*/  FMUL.FTZ R219, R214.reuse, R219 ;  /* 0x000000dbd6db7220 */ /* 0x040fe20000410000 */
[----:B------:R-:W-:Y:S01]  /*3120*/  FADD.FTZ R153, R195, -R158 ;  /* 0x8000009ec3997221 */ /* 0x000fe20000010000 */
[----:B------:R-:W-:Y:S01]  /*3130*/  LOP3.LUT P4, RZ, R227, 0xff0000, RZ, 0xc0, !PT ;  /* 0x00ff0000e3ff7812 */ /* 0x000fe2000788c0ff */
[-C--:B------:R-:W-:Y:S01]  /*3140*/  FMUL.FTZ R233, R233, R216.reuse ;  /* 0x000000d8e9e97220 */ /* 0x080fe20000410000 */
[----:B------:R-:W-:Y:S01]  /*3150*/  ISETP.GE.U32.AND.EX P3, PT, R227, 0x1000000, PT, P3 ;  /* 0x01000000e300780c */ /* 0x000fe20003f66130 */
[-C--:B------:R-:W-:Y:S01]  /*3160*/  FMUL.FTZ R219, R219, R216.reuse ;  /* 0x000000d8dbdb7220 */ /* 0x080fe20000410000 */
[C---:B------:R-:W-:Y:S01]  /*3170*/  FMUL.FTZ R229, R214.reuse, R229 ;  /* 0x000000e5d6e57220 */ /* 0x040fe20000410000 */
[C---:B------:R-:W-:Y:S01]  /*3180*/  FMUL.FTZ R159, R214.reuse, R159 ;  /* 0x0000009fd69f7220 */ /* 0x040fe20000410000 */
[----:B------:R-:W-:Y:S01]  /*3190*/  FMUL.FTZ R153, R214, R153 ;  /* 0x00000099d6997220 */ /* 0x000fe20000410000 */
[----:B------:R-:W-:Y:S01]  /*31a0*/  FSEL R152, R152, RZ, P4 ;  /* 0x000000ff98987208 */ /* 0x000fe20002000000 */
[----:B------:R-:W-:Y:S01]  /*31b0*/  FMUL.FTZ R233, R233, UR14 ;  /* 0x0000000ee9e97c20 */ /* 0x000fe20008410000 */
[----:B------:R-:W-:Y:S01]  /*31c0*/  FSEL R155, R155, RZ, P3 ;  /* 0x000000ff9b9b7208 */ /* 0x000fe20001800000 */
[----:B------:R-:W-:Y:S01]  /*31d0*/  FMUL.FTZ R219, R219, UR14 ;  /* 0x0000000edbdb7c20 */ /* 0x000fe20008410000 */
[----:B------:R-:W-:Y:S01]  /*31e0*/  LOP3.LUT P4, RZ, R227, 0xff00, RZ, 0xc0, !PT ;  /* 0x0000ff00e3ff7812 */ /* 0x000fe2000788c0ff */
[-C--:B------:R-:W-:Y:S01]  /*31f0*/  FMUL.FTZ R229, R229, R216.reuse ;  /* 0x000000d8e5e57220 */ /* 0x080fe20000410000 */
[C---:B------:R-:W-:Y:S01]  /*3200*/  LOP3.LUT P3, RZ, R226.reuse, 0xff0000, RZ, 0xc0, !PT ;  /* 0x00ff0000e2ff7812 */ /* 0x040fe2000786c0ff */
[-C--:B------:R-:W-:Y:S01]  /*3210*/  FMUL.FTZ R159, R159, R216.reuse ;  /* 0x000000d89f9f7220 */ /* 0x080fe20000410000 */
[----:B------:R-:W-:Y:S01]  /*3220*/  FMUL.FTZ R153, R153, R216 ;  /* 0x000000d899997220 */ /* 0x000fe20000410000 */
[----:B------:R-:W-:Y:S01]  /*3230*/  FSEL R233, R233, RZ, P4 ;  /* 0x000000ffe9e97208 */ /* 0x000fe20002000000 */
[----:B------:R-:W-:Y:S01]  /*3240*/  FMUL.FTZ R229, R229, UR14 ;  /* 0x0000000ee5e57c20 */ /* 0x000fe20008410000 */
[----:B------:R-:W-:Y:S01]  /*3250*/  FMUL.FTZ R159, R159, UR14 ;  /* 0x0000000e9f9f7c20 */ /* 0x000fe20008410000 */
[----:B------:R-:W-:Y:S01]  /*3260*/  FMUL.FTZ R153, R153, UR14 ;  /* 0x0000000e99997c20 */ /* 0x000fe20008410000 */
[----:B------:R-:W-:Y:S01]  /*3270*/  FSEL R219, R219, RZ, P3 ;  /* 0x000000ffdbdb7208 */ /* 0x000fe20001800000 */
[----:B0-----:R-:W-:Y:S01]  /*3280*/  IMAD.WIDE.U32 R156, R215, 0x10, R156 ;  /* 0x00000010d79c7825 */ /* 0x001fe200078e009c */
[----:B------:R-:W-:-:S02]  /*3290*/  LOP3.LUT P6, RZ, R226, 0xff000000, RZ, 0xc0, !PT ;  /* 0xff000000e2ff7812 */ /* 0x000fc400078cc0ff */
[C---:B------:R-:W-:Y:S02]  /*32a0*/  LOP3.LUT P4, RZ, R226.reuse, 0xff00, RZ, 0xc0, !PT ;  /* 0x0000ff00e2ff7812 */ /* 0x040fe4000788c0ff */
[----:B------:R-:W-:Y:S02]  /*32b0*/  LOP3.LUT P3, RZ, R226, 0xff, RZ, 0xc0, !PT ;  /* 0x000000ffe2ff7812 */ /* 0x000fe4000786c0ff */
[----:B------:R-:W-:Y:S02]  /*32c0*/  FSEL R228, R229, RZ, P6 ;  /* 0x000000ffe5e47208 */ /* 0x000fe40003000000 */
[----:B------:R-:W-:Y:S02]  /*32d0*/  FSEL R159, R159, RZ, P4 ;  /* 0x000000ff9f9f7208 */ /* 0x000fe40002000000 */
[----:B------:R-:W-:Y:S02]  /*32e0*/  FSEL R158, R153, RZ, P3 ;  /* 0x000000ff999e7208 */ /* 0x000fe40001800000 */
[----:B------:R-:W-:-:S02]  /*32f0*/  F2FP.F16.F32.PACK_AB R155, R155, R152 ;  /* 0x000000989b9b723e */ /* 0x000fc400000000ff */
[----:B------:R-:W-:Y:S02]  /*3300*/  F2FP.F16.F32.PACK_AB R154, R233, R154 ;  /* 0x0000009ae99a723e */ /* 0x000fe400000000ff */
[----:B------:R-:W-:Y:S02]  /*3310*/  F2FP.F16.F32.PACK_AB R153, R228, R219 ;  /* 0x000000dbe499723e */ /* 0x000fe400000000ff */
[----:B------:R-:W-:Y:S02]  /*3320*/  F2FP.F16.F32.PACK_AB R152, R159, R158 ;  /* 0x0000009e9f98723e */ /* 0x000fe400000000ff */
[----:B------:R-:W-:-:S03]  /*3330*/  IADD3 R215, PT, PT, R215, 0x20, RZ ;  /* 0x00000020d7d77810 */ /* 0x000fc60007ffe0ff */
[----:B------:R2:W-:Y:S04]  /*3340*/  STG.E.128 desc[UR6][R156.64], R152 ;  /* 0x000000989c007986 */ /* 0x0005e8000c101d06 */
.L_x_3081:
[----:B------:R-:W-:Y:S05]  /*3350*/  BSYNC.RECONVERGENT B2 ;  /* 0x0000000000027941 */ /* 0x000fea0003800200 */
.L_x_3080:
[----:B------:R-:W-:Y:S04]  /*3360*/  BSSY.RECONVERGENT B2, `(.L_x_3082) ;  /* 0x0000043000027945 */ /* 0x000fe80003800200 */
[----:B------:R-:W-:Y:S05]  /*3370*/  @!P2 BRA `(.L_x_3083) ;  /* 0x000000040004a947 */ /* 0x000fea0003800000 */
[-CC-:B-12---:R-:W-:Y:S01]  /*3380*/  FFMA.FTZ R153, R169, R218.reuse, R217.reuse ;  /* 0x000000daa9997223 */ /* 0x186fe200000100d9 */
        /* <DEDUP_REMOVED lines=14> */
[----:B------:R-:W-:Y:S01]  /*3470*/  FADD.FTZ R233, R177, -R232 ;  /* 0x800000e8b1e97221 */ /* 0x000fe20000010000 */
[----:B------:R-:W-:Y:S01]  /*3480*/  FMUL.FTZ R153, R153, UR14 ;  /* 0x0000000e99997c20 */ /* 0x000fe20008410000 */
[----:B------:R-:W-:Y:S01]  /*3490*/  FMUL.FTZ R152, R155, UR14 ;  /* 0x0000000e9b987c20 */ /* 0x000fe20008410000 */
[----:B------:R-:W-:Y:S01]  /*34a0*/  FMUL.FTZ R155, R157, UR14 ;  /* 0x0000000e9d9b7c20 */ /* 0x000fe20008410000 */
[-CC-:B------:R-:W-:Y:S01]  /*34b0*/  FFMA.FTZ R228, R170, R218.reuse, R217.reuse ;  /* 0x000000daaae47223 */ /* 0x180fe200000100d9 */
[-CC-:B------:R-:W-:Y:S01]  /*34c0*/  FFMA.FTZ R158, R172, R218.reuse, R217.reuse ;  /* 0x000000daac9e7223 */ /* 0x180fe200000100d9 */
[----:B------:R-:W-:Y:S01]  /*34d0*/  FSEL R154, R153, RZ, P4 ;  /* 0x000000ff999a7208 */ /* 0x000fe20002000000 */
[----:B------:R-:W-:Y:S01]  /*34e0*/  FFMA.FTZ R153, R173, R218, R217 ;  /* 0x000000daad997223 */ /* 0x000fe200000100d9 */
[----:B------:R-:W0:Y:S01]  /*34f0*/  LDC.64 R156, c[0x0][0x468] ;  /* 0x00011a00ff9c7b82 */ /* 0x000e220000000a00 */
[----:B------:R-:W-:Y:S01]  /*3500*/  FADD.FTZ R219, R178, -R159 ;  /* 0x8000009fb2db7221 */ /* 0x000fe20000010000 */
[----:B------:R-:W-:Y:S01]  /*3510*/  FMUL.FTZ R233, R214, R233 ;  /* 0x000000e9d6e97220 */ /* 0x000fe20000410000 */
[----:B------:R-:W-:Y:S01]  /*3520*/  FADD.FTZ R229, R179, -R228 ;  /* 0x800000e4b3e57221 */ /* 0x000fe20000010000 */
[----:B------:R-:W-:Y:S01]  /*3530*/  FADD.FTZ R159, R181, -R158 ;  /* 0x8000009eb59f7221 */ /* 0x000fe20000010000 */
[----:B------:R-:W-:Y:S01]  /*3540*/  FADD.FTZ R153, R180, -R153 ;  /* 0x80000099b4997221 */ /* 0x000fe20000010000 */
[-C--:B------:R-:W-:Y:S01]  /*3550*/  FMUL.FTZ R233, R233, R216.reuse ;  /* 0x000000d8e9e97220 */ /* 0x080fe20000410000 */
[----:B------:R-:W-:Y:S01]  /*3560*/  ISETP.GE.U32.AND P2, PT, R222, RZ, PT ;  /* 0x000000ffde00720c */ /* 0x000fe20003f46070 */
[C---:B------:R-:W-:Y:S01]  /*3570*/  FMUL.FTZ R219, R214.reuse, R219 ;  /* 0x000000dbd6db7220 */ /* 0x040fe20000410000 */
[C---:B------:R-:W-:Y:S01]  /*3580*/  FMUL.FTZ R229, R214.reuse, R229 ;  /* 0x000000e5d6e57220 */ /* 0x040fe20000410000 */
[C---:B------:R-:W-:Y:S01]  /*3590*/  FMUL.FTZ R159, R214.reuse, R159 ;  /* 0x0000009fd69f7220 */ /* 0x040fe20000410000 */
[----:B------:R-:W-:Y:S01]  /*35a0*/  FMUL.FTZ R153, R214, R153 ;  /* 0x00000099d6997220 */ /* 0x000fe20000410000 */
[----:B------:R-:W-:Y:S01]  /*35b0*/  FMUL.FTZ R233, R233, UR14 ;  /* 0x0000000ee9e97c20 */ /* 0x000fe20008410000 */
[----:B------:R-:W-:Y:S01]  /*35c0*/  LOP3.LUT P3, RZ, R223, 0xff0000, RZ, 0xc0, !PT ;  /* 0x00ff0000dfff7812 */ /* 0x000fe2000786c0ff */
[-C--:B------:R-:W-:Y:S01]  /*35d0*/  FMUL.FTZ R219, R219, R216.reuse ;  /* 0x000000d8dbdb7220 */ /* 0x080fe20000410000 */
[----:B------:R-:W-:Y:S01]  /*35e0*/  LOP3.LUT P6, RZ, R223, 0xff00, RZ, 0xc0, !PT ;  /* 0x0000ff00dfff7812 */ /* 0x000fe200078cc0ff */
[-C--:B------:R-:W-:Y:S01]  /*35f0*/  FMUL.FTZ R229, R229, R216.reuse ;  /* 0x000000d8e5e57220 */ /* 0x080fe20000410000 */
[----:B------:R-:W-:Y:S01]  /*3600*/  ISETP.GE.U32.AND.EX P2, PT, R223, 0x1000000, PT, P2 ;  /* 0x01000000df00780c */ /* 0x000fe20003f46120 */
[-C--:B------:R-:W-:Y:S01]  /*3610*/  FMUL.FTZ R159, R159, R216.reuse ;  /* 0x000000d89f9f7220 */ /* 0x080fe20000410000 */
[----:B------:R-:W-:Y:S01]  /*3620*/  FMUL.FTZ R153, R153, R216 ;  /* 0x000000d899997220 */ /* 0x000fe20000410000 */
[----:B------:R-:W-:Y:S01]  /*3630*/  FSEL R152, R152, RZ, P3 ;  /* 0x000000ff98987208 */ /* 0x000fe20001800000 */
[----:B------:R-:W-:Y:S01]  /*3640*/  FMUL.FTZ R219, R219, UR14 ;  /* 0x0000000edbdb7c20 */ /* 0x000fe20008410000 */
        /* <DEDUP_REMOVED lines=14> */
[----:B------:R-:W-:Y:S02]  /*3730*/  F2FP.F16.F32.PACK_AB R155, R155, R152 ;  /* 0x000000989b9b723e */ /* 0x000fe400000000ff */
[----:B------:R-:W-:Y:S02]  /*3740*/  F2FP.F16.F32.PACK_AB R154, R233, R154 ;  /* 0x0000009ae99a723e */ /* 0x000fe400000000ff */
[----:B------:R-:W-:Y:S02]  /*3750*/  F2FP.F16.F32.PACK_AB R153, R228, R219 ;  /* 0x000000dbe499723e */ /* 0x000fe400000000ff */
[----:B------:R-:W-:Y:S02]  /*3760*/  F2FP.F16.F32.PACK_AB R152, R159, R158 ;  /* 0x0000009e9f98723e */ /* 0x000fe400000000ff */
[----:B------:R-:W-:-:S03]  /*3770*/  IADD3 R215, PT, PT, R215, 0x20, RZ ;  /* 0x00000020d7d77810 */ /* 0x000fc60007ffe0ff */
[----:B------:R3:W-:Y:S04]  /*3780*/  STG.E.128 desc[UR6][R156.64], R152 ;  /* 0x000000989c007986 */ /* 0x0007e8000c101d06 */
.L_x_3083:
[----:B------:R-:W-:Y:S05]  /*3790*/  BSYNC.RECONVERGENT B2 ;  /* 0x0000000000027941 */ /* 0x000fea0003800200 */
.L_x_3082:
[----:B------:R-:W-:Y:S04]  /*37a0*/  BSSY.RECONVERGENT B2, `(.L_x_3084) ;  /* 0x0000043000027945 */ /* 0x000fe80003800200 */
[----:B------:R-:W-:Y:S05]  /*37b0*/  @!P1 BRA `(.L_x_3085) ;  /* 0x0000000400049947 */ /* 0x000fea0003800000 */
[-CC-:B-123--:R-:W-:Y:S01]  /*37c0*/  FFMA.FTZ R153, R9, R218.reuse, R217.reuse ;  /* 0x000000da09997223 */ /* 0x18efe200000100d9 */
        /* <DEDUP_REMOVED lines=14> */
[-CC-:B------:R-:W-:Y:S01]  /*38b0*/  FFMA.FTZ R228, R4, R218.reuse, R217.reuse ;  /* 0x000000da04e47223 */ /* 0x180fe200000100d9 */
[----:B------:R-:W-:Y:S01]  /*38c0*/  FMUL.FTZ R153, R153, UR14 ;  /* 0x0000000e99997c20 */ /* 0x000fe20008410000 */
[----:B------:R-:W-:Y:S01]  /*38d0*/  FMUL.FTZ R152, R155, UR14 ;  /* 0x0000000e9b987c20 */ /* 0x000fe20008410000 */
[----:B------:R-:W-:Y:S01]  /*38e0*/  FMUL.FTZ R155, R157, UR14 ;  /* 0x0000000e9d9b7c20 */ /* 0x000fe20008410000 */
[-CC-:B------:R-:W-:Y:S01]  /*38f0*/  FFMA.FTZ R158, R0, R218.reuse, R217.reuse ;  /* 0x000000da009e7223 */ /* 0x180fe200000100d9 */
[----:B------:R-:W0:Y:S01]  /*3900*/  LDC.64 R156, c[0x0][0x468] ;  /* 0x00011a00ff9c7b82 */ /* 0x000e220000000a00 */
[----:B------:R-:W-:Y:S01]  /*3910*/  FSEL R154, R153, RZ, P3 ;  /* 0x000000ff999a7208 */ /* 0x000fe20001800000 */
[----:B------:R-:W-:Y:S01]  /*3920*/  FFMA.FTZ R153, R3, R218, R217 ;  /* 0x000000da03997223 */ /* 0x000fe200000100d9 */
[----:B------:R-:W-:Y:S01]  /*3930*/  FADD.FTZ R233, R8, -R219 ;  /* 0x800000db08e97221 */ /* 0x000fe20000010000 */
[----:B------:R-:W-:Y:S01]  /*3940*/  FADD.FTZ R219, R2, -R159 ;  /* 0x8000009f02db7221 */ /* 0x000fe20000010000 */
[----:B------:R-:W-:Y:S01]  /*3950*/  FADD.FTZ R229, R7, -R228 ;  /* 0x800000e407e57221 */ /* 0x000fe20000010000 */
[----:B------:R-:W-:Y:S01]  /*3960*/  FADD.FTZ R159, R31, -R158 ;  /* 0x8000009e1f9f7221 */ /* 0x000fe20000010000 */
[----:B------:R-:W-:Y:S01]  /*3970*/  FADD.FTZ R153, R160, -R153 ;  /* 0x80000099a0997221 */ /* 0x000fe20000010000 */
[----:B------:R-:W-:Y:S01]  /*3980*/  ISETP.GE.U32.AND P1, PT, R220, RZ, PT ;  /* 0x000000ffdc00720c */ /* 0x000fe20003f26070 */
[C---:B------:R-:W-:Y:S01]  /*3990*/  FMUL.FTZ R233, R214.reuse, R233 ;  /* 0x000000e9d6e97220 */ /* 0x040fe20000410000 */
[C---:B------:R-:W-:Y:S01]  /*39a0*/  FMUL.FTZ R219, R214.reuse, R219 ;  /* 0x000000dbd6db7220 */ /* 0x040fe20000410000 */
[C---:B------:R-:W-:Y:S01]  /*39b0*/  FMUL.FTZ R229, R214.reuse, R229 ;  /* 0x000000e5d6e57220 */ /* 0x040fe20000410000 */
[C---:B------:R-:W-:Y:S01]  /*39c0*/  FMUL.FTZ R159, R214.reuse, R159 ;  /* 0x0000009fd69f7220 */ /* 0x040fe20000410000 */
[----:B------:R-:W-:Y:S01]  /*39d0*/  FMUL.FTZ R153, R214, R153 ;  /* 0x00000099d6997220 */ /* 0x000fe20000410000 */
[----:B------:R-:W-:Y:S01]  /*39e0*/  LOP3.LUT P2, RZ, R221, 0xff0000, RZ, 0xc0, !PT ;  /* 0x00ff0000ddff7812 */ /* 0x000fe2000784c0ff */
[-C--:B------:R-:W-:Y:S01]  /*39f0*/  FMUL.FTZ R233, R233, R216.reuse ;  /* 0x000000d8e9e97220 */ /* 0x080fe20000410000 */
[----:B------:R-:W-:Y:S01]  /*3a00*/  ISETP.GE.U32.AND.EX P1, PT, R221, 0x1000000, PT, P1 ;  /* 0x01000000dd00780c */ /* 0x000fe20003f26110 */
[-C--:B------:R-:W-:Y:S01]  /*3a10*/  FMUL.FTZ R219, R219, R216.reuse ;  /* 0x000000d8dbdb7220 */ /* 0x080fe20000410000 */
[-C--:B------:R-:W-:Y:S01]  /*3a20*/  FMUL.FTZ R229, R229, R216.reuse ;  /* 0x000000d8e5e57220 */ /* 0x080fe20000410000 */
        /* <DEDUP_REMOVED lines=8> */
[----:B------:R-:W-:Y:S01]  /*3ab0*/  FMUL.FTZ R153, R153, UR14 ;  /* 0x0000000e99997c20 */ /* 0x000fe20008410000 */
[----:B------:R-:W-:Y:S01]  /*3ac0*/  LOP3.LUT P4, RZ, R221, 0xff00, RZ, 0xc0, !PT ;  /* 0x0000ff00ddff7812 */ /* 0x000fe2000788c0ff */
        /* <DEDUP_REMOVED lines=16> */
.L_x_3085:
[----:B------:R-:W-:Y:S05]  /*3bd0*/  BSYNC.RECONVERGENT B2 ;  /* 0x0000000000027941 */ /* 0x000fea0003800200 */
.L_x_3084:
[----:B------:R-:W-:Y:S05]  /*3be0*/  @!P0 BRA `(.L_x_3086) ;  /* 0x0000004c00448947 */ /* 0x000fea0003800000 */
[-CC-:B0-----:R-:W-:Y:S01]  /*3bf0*/  FFMA.FTZ R159, R30, R218.reuse, R217.reuse ;  /* 0x000000da1e9f7223 */ /* 0x181fe200000100d9 */
[-CC-:B------:R-:W-:Y:S01]  /*3c00*/  FFMA.FTZ R228, R29, R218.reuse, R217.reuse ;  /* 0x000000da1de47223 */ /* 0x180fe200000100d9 */
[----:B-1234-:R-:W0:Y:S01]  /*3c10*/  LDC.64 R152, c[0x0][0x468] ;  /* 0x00011a00ff987b82 */ /* 0x01ee220000000a00 */
[-CC-:B------:R-:W-:Y:S01]  /*3c20*/  FFMA.FTZ R157, R23, R218.reuse, R217.reuse ;  /* 0x000000da179d7223 */ /* 0x180fe200000100d9 */
[-CC-:B------:R-:W-:Y:S01]  /*3c30*/  FFMA.FTZ R158, R26, R218.reuse, R217.reuse ;  /* 0x000000da1a9e7223 */ /* 0x180fe200000100d9 */
        /* <DEDUP_REMOVED lines=9> */
[C---:B------:R-:W-:Y:S01]  /*3cd0*/  FMUL.FTZ R235, R214.reuse, R235 ;  /* 0x000000ebd6eb7220 */ /* 0x040fe20000410000 */
[----:B------:R-:W-:Y:S01]  /*3ce0*/  FMUL.FTZ R233, R214, R233 ;  /* 0x000000e9d6e97220 */ /* 0x000fe20000410000 */
[----:B------:R-:W-:Y:S01]  /*3cf0*/  FADD.FTZ R229, R25, -R158 ;  /* 0x8000009e19e57221 */ /* 0x000fe20000010000 */
[----:B------:R-:W-:Y:S01]  /*3d00*/  FADD.FTZ R155, R17, -R154 ;  /* 0x8000009a119b7221 */ /* 0x000fe20000010000 */
[----:B------:R-:W-:Y:S01]  /*3d10*/  FADD.FTZ R217, R16, -R217 ;  /* 0x800000d910d97221 */ /* 0x000fe20000010000 */
[C---:B------:R-:W-:Y:S01]  /*3d20*/  FMUL.FTZ R159, R214.reuse, R159 ;  /* 0x0000009fd69f7220 */ /* 0x040fe20000410000 */
[-C--:B------:R-:W-:Y:S01]  /*3d30*/  FMUL.FTZ R235, R235, R216.reuse ;  /* 0x000000d8ebeb7220 */ /* 0x080fe20000410000 */
[-C--:B------:R-:W-:Y:S01]  /*3d40*/  FMUL.FTZ R233, R233, R216.reuse ;  /* 0x000000d8e9e97220 */ /* 0x080fe20000410000 */
[C---:B------:R-:W-:Y:S01]  /*3d50*/  FMUL.FTZ R219, R214.reuse, R219 ;  /* 0x000000dbd6db7220 */ /* 0x040fe20000410000 */
[C---:B------:R-:W-:Y:S01]  /*3d60*/  FMUL.FTZ R229, R214.reuse, R229 ;  /* 0x000000e5d6e57220 */ /* 0x040fe20000410000 */
[C---:B------:R-:W-:Y:S01]  /*3d70*/  FMUL.FTZ R157, R214.reuse, R157 ;  /* 0x0000009dd69d7220 */ /* 0x040fe20000410000 */
[C---:B------:R-:W-:Y:S01]  /*3d80*/  FMUL.FTZ R155, R214.reuse, R155 ;  /* 0x0000009bd69b7220 */ /* 0x040fe20000410000 */
[----:B------:R-:W-:Y:S01]  /*3d90*/  FMUL.FTZ R217, R214, R217 ;  /* 0x000000d9d6d97220 */ /* 0x000fe20000410000 */
[C---:B------:R-:W-:Y:S01]  /*3da0*/  ISETP.GE.U32.AND P0, PT, R224.reuse, RZ, PT ;  /* 0x000000ffe000720c */ /* 0x040fe20003f06070 */
[-C--:B------:R-:W-:Y:S01]  /*3db0*/  FMUL.FTZ R159, R159, R216.reuse ;  /* 0x000000d89f9f7220 */ /* 0x080fe20000410000 */
[----:B------:R-:W-:Y:S01]  /*3dc0*/  FMUL.FTZ R233, R233, UR14 ;  /* 0x0000000ee9e97c20 */ /* 0x000fe20008410000 */
[----:B------:R-:W-:Y:S01]  /*3dd0*/  FMUL.FTZ R235, R235, UR14 ;  /* 0x0000000eebeb7c20 */ /* 0x000fe20008410000 */
[-C--:B------:R-:W-:Y:S01]  /*3de0*/  FMUL.FTZ R219, R219, R216.reuse ;  /* 0x000000d8dbdb7220 */ /* 0x080fe20000410000 */
[-C--:B------:R-:W-:Y:S01]  /*3df0*/  FMUL.FTZ R229, R229, R216.reuse ;  /* 0x000000d8e5e57220 */ /* 0x080fe20000410000 */
[-C--:B------:R-:W-:Y:S01]  /*3e00*/  FMUL.FTZ R154, R157, R216.reuse ;  /* 0x000000d89d9a7220 */ /* 0x080fe20000410000 */
[-C--:B------:R-:W-:Y:S01]  /*3e10*/  FMUL.FTZ R155, R155, R216.reuse ;  /* 0x000000d89b9b7220 */ /* 0x080fe20000410000 */
[----:B------:R-:W-:Y:S01]  /*3e20*/  FMUL.FTZ R217, R217, R216 ;  /* 0x000000d8d9d97220 */ /* 0x000fe20000410000 */
[----:B------:R-:W-:Y:S01]  /*3e30*/  LOP3.LUT P4, RZ, R225, 0xff0000, RZ, 0xc0, !PT ;  /* 0x00ff0000e1ff7812 */ /* 0x000fe2000788c0ff */
[----:B------:R-:W-:Y:S01]  /*3e40*/  FMUL.FTZ R159, R159, UR14 ;  /* 0x0000000e9f9f7c20 */ /* 0x000fe20008410000 */
[----:B------:R-:W-:Y:S01]  /*3e50*/  ISETP.GE.U32.AND.EX P0, PT, R225, 0x1000000, PT, P0 ;  /* 0x01000000e100780c */ /* 0x000fe20003f06100 */
        /* <DEDUP_REMOVED lines=19> */
[----:B------:R-:W-:Y:S02]  /*3f90*/  FSEL R152, R217, RZ, P0 ;  /* 0x000000ffd9987208 */ /* 0x000fe40000000000 */
[----:B------:R-:W-:Y:S02]  /*3fa0*/  F2FP.F16.F32.PACK_AB R155, R216, R233 ;  /* 0x000000e9d89b723e */ /* 0x000fe400000000ff */
[----:B------:R-:W-:Y:S02]  /*3fb0*/  F2FP.F16.F32.PACK_AB R154, R214, R219 ;  /* 0x000000dbd69a723e */ /* 0x000fe400000000ff */
[----:B------:R-:W-:-:S02]  /*3fc0*/  F2FP.F16.F32.PACK_AB R153, R158, R153 ;  /* 0x000000999e99723e */ /* 0x000fc400000000ff */
[----:B------:R-:W-:-:S05]  /*3fd0*/  F2FP.F16.F32.PACK_AB R152, R159, R152 ;  /* 0x000000989f98723e */ /* 0x000fca00000000ff */
[----:B------:R0:W-:Y:S01]  /*3fe0*/  STG.E.128 desc[UR6][R156.64], R152 ;  /* 0x000000989c007986 */ /* 0x0001e2000c101d06 */
[----:B------:R-:W-:Y:S05]  /*3ff0*/  BRA `(.L_x_3086) ;  /* 0x0000004800407947 */ /* 0x000fea0003800000 */
.L_x_3077:
[----:B------:R-:W-:Y:S01]  /*4000*/  ISETP.GT.U32.AND P4, PT, R163, 0x1f, PT ;  /* 0x0000001fa300780c */ /* 0x000fe20003f84070 */
[----:B------:R-:W-:-:S12]  /*4010*/  BSSY.RECONVERGENT B2, `(.L_x_3087) ;  /* 0x000004a000027945 */ /* 0x000fd80003800200 */
[----:B------:R-:W-:Y:S05]  /*4020*/  @!P4 BRA `(.L_x_3088) ;  /* 0x000000040020c947 */ /* 0x000fea0003800000 */
[-CC-:B------:R-:W-:Y:S01]  /*4030*/  FFMA.FTZ R157, R200, R218.reuse, R217.reuse ;  /* 0x000000dac89d7223 */ /* 0x180fe200000100d9 */
[-CC-:B------:R-:W-:Y:S01]  /*4040*/  FFMA.FTZ R152, R201, R218.reuse, R217.reuse ;  /* 0x000000dac9987223 */ /* 0x180fe200000100d9 */
[-C--:B------:R-:W-:Y:S01]  /*4050*/  FFMA.FTZ R155, R204, R218.reuse, R217 ;  /* 0x000000dacc9b7223 */ /* 0x080fe200000100d9 */
[----:B------:R-:W-:Y:S01]  /*4060*/  ISETP.GE.U32.AND P4, PT, R230, RZ, PT ;  /* 0x000000ffe600720c */ /* 0x000fe20003f86070 */
[----:B------:R-:W-:Y:S01]  /*4070*/  FADD.FTZ R157, R198, -R157 ;  /* 0x8000009dc69d7221 */ /* 0x000fe20000010000 */
[----:B------:R-:W-:Y:S01]  /*4080*/  FADD.FTZ R153, R199, -R152 ;  /* 0x80000098c7997221 */ /* 0x000fe20000010000 */
[----:B------:R-:W-:Y:S01]  /*4090*/  FFMA.FTZ R152, R205, R218, R217 ;  /* 0x000000dacd987223 */ /* 0x000fe200000100d9 */
[----:B------:R-:W-:Y:S01]  /*40a0*/  FADD.FTZ R155, R202, -R155 ;  /* 0x8000009bca9b7221 */ /* 0x000fe20000010000 */
[C---:B0-----:R-:W-:Y:S01]  /*40b0*/  FMUL.FTZ R158, R214.reuse, R157 ;  /* 0x0000009dd69e7220 */ /* 0x041fe20000410000 */
[C---:B------:R-:W-:Y:S01]  /*40c0*/  FMUL.FTZ R159, R214.reuse, R153 ;  /* 0x00000099d69f7220 */ /* 0x040fe20000410000 */
[----:B------:R-:W-:Y:S01]  /*40d0*/  FADD.FTZ R153, R203, -R152 ;  /* 0x80000098cb997221 */ /* 0x000fe20000010000 */
[----:B------:R-:W-:Y:S01]  /*40e0*/  FMUL.FTZ R154, R214, R155 ;  /* 0x0000009bd69a7220 */ /* 0x000fe20000410000 */
[-C--:B------:R-:W-:Y:S01]  /*40f0*/  FMUL.FTZ R157, R158, R216.reuse ;  /* 0x000000d89e9d7220 */ /* 0x080fe20000410000 */
[-C--:B------:R-:W-:Y:S01]  /*4100*/  FMUL.FTZ R152, R159, R216.reuse ;  /* 0x000000d89f987220 */ /* 0x080fe20000410000 */
[----:B------:R-:W-:Y:S01]  /*4110*/  FMUL.FTZ R153, R214, R153 ;  /* 0x00000099d6997220 */ /* 0x000fe20000410000 */
[----:B------:R-:W-:Y:S01]  /*4120*/  ISETP.GE.U32.AND.EX P4, PT, R231, 0x1000000, PT, P4 ;  /* 0x01000000e700780c */ /* 0x000fe20003f86140 */
[----:B------:R-:W-:Y:S01]  /*4130*/  FMUL.FTZ R157, R157, UR14 ;  /* 0x0000000e9d9d7c20 */ /* 0x000fe20008410000 */
[-C--:B------:R-:W-:Y:S01]  /*4140*/  FMUL.FTZ R155, R154, R216.reuse ;  /* 0x000000d89a9b7220 */ /* 0x080fe20000410000 */
[----:B------:R-:W-:Y:S01]  /*4150*/  FMUL.FTZ R156, R152, UR14 ;  /* 0x0000000e989c7c20 */ /* 0x000fe20008410000 */
[----:B------:R-:W-:Y:S01]  /*4160*/  LOP3.LUT P6, RZ, R231, 0xff0000, RZ, 0xc0, !PT ;  /* 0x00ff0000e7ff7812 */ /* 0x000fe200078cc0ff */
[----:B------:R-:W-:Y:S01]  /*4170*/  FMUL.FTZ R152, R153, R216 ;  /* 0x000000d899987220 */ /* 0x000fe20000410000 */
[----:B------:R-:W-:Y:S01]  /*4180*/  FMUL.FTZ R155, R155, UR14 ;  /* 0x0000000e9b9b7c20 */ /* 0x000fe20008410000 */
[----:B------:R-:W-:Y:S01]  /*4190*/  FSEL R219, R157, RZ, P4 ;  /* 0x000000ff9ddb7208 */ /* 0x000fe20002000000 */
[----:B------:R-:W0:Y:S01]  /*41a0*/  LDC.64 R232, c[0x0][0x478] ;  /* 0x00011e00ffe87b82 */ /* 0x000e220000000a00 */
[----:B------:R-:W-:Y:S01]  /*41b0*/  LOP3.LUT P4, RZ, R231, 0xff00, RZ, 0xc0, !PT ;  /* 0x0000ff00e7ff7812 */ /* 0x000fe2000788c0ff */
[----:B------:R-:W-:Y:S01]  /*41c0*/  FMUL.FTZ R152, R152, UR14 ;  /* 0x0000000e98987c20 */ /* 0x000fe20008410000 */
[----:B------:R-:W-:-:S02]  /*41d0*/  FSEL R156, R156, RZ, P6 ;  /* 0x000000ff9c9c7208 */ /* 0x000fc40003000000 */
[----:B------:R-:W-:Y:S02]  /*41e0*/  LOP3.LUT P6, RZ, R231, 0xff, RZ, 0xc0, !PT ;  /* 0x000000ffe7ff7812 */ /* 0x000fe400078cc0ff */
[----:B------:R-:W-:Y:S02]  /*41f0*/  FSEL R157, R155, RZ, P4 ;  /* 0x000000ff9b9d7208 */ /* 0x000fe40002000000 */
[----:B------:R-:W-:Y:S02]  /*4200*/  F2FP.F16.F32.PACK_AB R155, R158, R159 ;  /* 0x0000009f9e9b723e */ /* 0x000fe400000000ff */
[----:B------:R-:W-:Y:S01]  /*4210*/  F2FP.F16.F32.PACK_AB R159, R219, R156 ;  /* 0x0000009cdb9f723e */ /* 0x000fe200000000ff */
[-CC-:B------:R-:W-:Y:S01]  /*4220*/  FFMA.FTZ R156, R209, R218.reuse, R217.reuse ;  /* 0x000000dad19c7223 */ /* 0x180fe200000100d9 */
[----:B------:R-:W-:Y:S02]  /*4230*/  FSEL R152, R152, RZ, P6 ;  /* 0x000000ff98987208 */ /* 0x000fe40003000000 */
[----:B------:R-:W-:Y:S01]  /*4240*/  F2FP.F16.F32.PACK_AB R154, R154, R153 ;  /* 0x000000999a9a723e */ /* 0x000fe200000000ff */
[--C-:B------:R-:W-:Y:S01]  /*4250*/  FFMA.FTZ R153, R208, R218, R217.reuse ;  /* 0x000000dad0997223 */ /* 0x100fe200000100d9 */
[----:B------:R-:W-:Y:S01]  /*4260*/  FADD.FTZ R229, R207, -R156 ;  /* 0x8000009ccfe57221 */ /* 0x000fe20000010000 */
[----:B------:R-:W-:Y:S01]  /*4270*/  F2FP.F16.F32.PACK_AB R158, R157, R152 ;  /* 0x000000989d9e723e */ /* 0x000fe200000000ff */
[-C--:B------:R-:W-:Y:S01]  /*4280*/  FFMA.FTZ R152, R213, R218.reuse, R217 ;  /* 0x000000dad5987223 */ /* 0x080fe200000100d9 */
[----:B------:R-:W-:Y:S01]  /*4290*/  FADD.FTZ R237, R206, -R153 ;  /* 0x80000099ceed7221 */ /* 0x000fe20000010000 */
[----:B------:R-:W-:Y:S01]  /*42a0*/  FFMA.FTZ R157, R212, R218, R217 ;  /* 0x000000dad49d7223 */ /* 0x000fe200000100d9 */
[C---:B------:R-:W-:Y:S01]  /*42b0*/  FMUL.FTZ R235, R214.reuse, R229 ;  /* 0x000000e5d6eb7220 */ /* 0x040fe20000410000 */
[----:B------:R-:W-:Y:S01]  /*42c0*/  FADD.FTZ R153, R211, -R152 ;  /* 0x80000098d3997221 */ /* 0x000fe20000010000 */
[----:B------:R-:W-:Y:S01]  /*42d0*/  FMUL.FTZ R237, R214, R237 ;  /* 0x000000edd6ed7220 */ /* 0x000fe20000410000 */
[----:B------:R-:W1:Y:S01]  /*42e0*/  LDC.64 R228, c[0x0][0x468] ;  /* 0x00011a00ffe47b82 */ /* 0x000e620000000a00 */
[----:B------:R-:W-:Y:S01]  /*42f0*/  FADD.FTZ R219, R210, -R157 ;  /* 0x8000009dd2db7221 */ /* 0x000fe20000010000 */
[C---:B------:R-:W-:Y:S01]  /*4300*/  FMUL.FTZ R157, R214.reuse, R153 ;  /* 0x00000099d69d7220 */ /* 0x040fe20000410000 */
[-C--:B------:R-:W-:Y:S01]  /*4310*/  FMUL.FTZ R156, R235, R216.reuse ;  /* 0x000000d8eb9c7220 */ /* 0x080fe20000410000 */
[C---:B------:R-:W-:Y:S01]  /*4320*/  F2FP.F16.F32.PACK_AB R153, R237.reuse, R235 ;  /* 0x000000ebed99723e */ /* 0x040fe200000000ff */
[----:B------:R-:W-:Y:S01]  /*4330*/  FMUL.FTZ R152, R214, R219 ;  /* 0x000000dbd6987220 */ /* 0x000fe20000410000 */
[-C--:B------:R-:W-:Y:S01]  /*4340*/  FMUL.FTZ R237, R237, R216.reuse ;  /* 0x000000d8eded7220 */ /* 0x080fe20000410000 */
[----:B------:R-:W-:Y:S01]  /*4350*/  FMUL.FTZ R219, R156, UR14 ;  /* 0x0000000e9cdb7c20 */ /* 0x000fe20008410000 */
[----:B------:R-:W-:Y:S01]  /*4360*/  LOP3.LUT P4, RZ, R230, 0xff0000, RZ, 0xc0, !PT ;  /* 0x00ff0000e6ff7812 */ /* 0x000fe2000788c0ff */
[CC--:B------:R-:W-:Y:S01]  /*4370*/  FMUL.FTZ R156, R152.reuse, R216.reuse ;  /* 0x000000d8989c7220 */ /* 0x0c0fe20000410000 */
[----:B------:R-:W-:Y:S01]  /*4380*/  F2FP.F16.F32.PACK_AB R152, R152, R157 ;  /* 0x0000009d9898723e */ /* 0x000fe200000000ff */
[----:B------:R-:W-:Y:S01]  /*4390*/  FMUL.FTZ R237, R237, UR14 ;  /* 0x0000000eeded7c20 */ /* 0x000fe20008410000 */
[----:B------:R-:W-:Y:S01]  /*43a0*/  LOP3.LUT P6, RZ, R230, 0xff000000, RZ, 0xc0, !PT ;  /* 0xff000000e6ff7812 */ /* 0x000fe200078cc0ff */
        /* <DEDUP_REMOVED lines=9> */
[----:B------:R-:W-:Y:S01]  /*4440*/  FSEL R219, R219, RZ, P6 ;  /* 0x000000ffdbdb7208 */ /* 0x000fe20003000000 */
[----:B-1----:R-:W-:Y:S01]  /*4450*/  IMAD.WIDE.U32 R228, R215, 0x10, R228 ;  /* 0x00000010d7e47825 */ /* 0x002fe200078e00e4 */
[----:B------:R-:W-:Y:S01]  /*4460*/  F2FP.F16.F32.PACK_AB R157, R237, R234 ;  /* 0x000000eaed9d723e */ /* 0x000fe200000000ff */
[----:B------:R1:W-:Y:S01]  /*4470*/  STG.E.128 desc[UR6][R232.64], R152 ;  /* 0x00000098e8007986 */ /* 0x0003e2000c101d06 */
[----:B------:R-:W-:Y:S02]  /*4480*/  F2FP.F16.F32.PACK_AB R156, R219, R156 ;  /* 0x0000009cdb9c723e */ /* 0x000fe400000000ff */
[----:B------:R-:W-:-:S03]  /*4490*/  IADD3 R215, PT, PT, R215, 0x20, RZ ;  /* 0x00000020d7d77810 */ /* 0x000fc60007ffe0ff */
[----:B------:R1:W-:Y:S04]  /*44a0*/  STG.E.128 desc[UR6][R228.64], R156 ;  /* 0x0000009ce4007986 */ /* 0x0003e8000c101d06 */
.L_x_3088:
[----:B------:R-:W-:Y:S05]  /*44b0*/  BSYNC.RECONVERGENT B2 ;  /* 0x0000000000027941 */ /* 0x000fea0003800200 */
.L_x_3087:
[----:B------:R-:W-:Y:S04]  /*44c0*/  BSSY.RECONVERGENT B2, `(.L_x_3089) ;  /* 0x000004a000027945 */ /* 0x000fe80003800200 */
[----:B------:R-:W-:Y:S05]  /*44d0*/  @!P3 BRA `(.L_x_3090) ;  /* 0x000000040020b947 */ /* 0x000fea0003800000 */
[-CC-:B-1----:R-:W-:Y:S01]  /*44e0*/  FFMA.FTZ R154, R185, R218.reuse, R217.reuse ;  /* 0x000000dab99a7223 */ /* 0x182fe200000100d9 */
[-CC-:B0-----:R-:W-:Y:S01]  /*44f0*/  FFMA.FTZ R159, R184, R218.reuse, R217.reuse ;  /* 0x000000dab89f7223 */ /* 0x181fe200000100d9 */
[-CC-:B------:R-:W-:Y:S01]  /*4500*/  FFMA.FTZ R152, R189, R218.reuse, R217.reuse ;  /* 0x000000dabd987223 */ /* 0x180fe200000100d9 */
[----:B------:R-:W-:Y:S01]  /*4510*/  FFMA.FTZ R155, R188, R218, R217 ;  /* 0x000000dabc9b7223 */ /* 0x000fe200000100d9 */
[----:B------:R-:W-:Y:S01]  /*4520*/  FADD.FTZ R157, R183, -R154 ;  /* 0x8000009ab79d7221 */ /* 0x000fe20000010000 */
[----:B------:R-:W-:Y:S01]  /*4530*/  FADD.FTZ R219, R182, -R159 ;  /* 0x8000009fb6db7221 */ /* 0x000fe20000010000 */
        /* <DEDUP_REMOVED lines=8> */
[----:B------:R-:W-:Y:S01]  /*45c0*/  ISETP.GE.U32.AND P3, PT, R226, RZ, PT ;  /* 0x000000ffe200720c */ /* 0x000fe20003f66070 */
[-C--:B------:R-:W-:Y:S01]  /*45d0*/  FMUL.FTZ R152, R153, R216.reuse ;  /* 0x000000d899987220 */ /* 0x080fe20000410000 */
[----:B------:R-:W-:Y:S01]  /*45e0*/  FMUL.FTZ R156, R156, UR14 ;  /* 0x0000000e9c9c7c20 */ /* 0x000fe20008410000 */
[----:B------:R-:W-:Y:S01]  /*45f0*/  LOP3.LUT P4, RZ, R227, 0xff0000, RZ, 0xc0, !PT ;  /* 0x00ff0000e3ff7812 */ /* 0x000fe2000788c0ff */
[----:B------:R-:W-:Y:S01]  /*4600*/  FMUL.FTZ R155, R154, R216 ;  /* 0x000000d89a9b7220 */ /* 0x000fe20000410000 */
[----:B------:R-:W-:Y:S01]  /*4610*/  FMUL.FTZ R157, R157, UR14 ;  /* 0x0000000e9d9d7c20 */ /* 0x000fe20008410000 */
[----:B------:R-:W-:Y:S01]  /*4620*/  ISETP.GE.U32.AND.EX P3, PT, R227, 0x1000000, PT, P3 ;  /* 0x01000000e300780c */ /* 0x000fe20003f66130 */
[----:B------:R-:W-:Y:S01]  /*4630*/  FMUL.FTZ R152, R152, UR14 ;  /* 0x0000000e98987c20 */ /* 0x000fe20008410000 */
[----:B------:R-:W-:Y:S01]  /*4640*/  FMUL.FTZ R155, R155, UR14 ;  /* 0x0000000e9b9b7c20 */ /* 0x000fe20008410000 */
[----:B------:R-:W-:Y:S01]  /*4650*/  FSEL R156, R156, RZ, P4 ;  /* 0x000000ff9c9c7208 */ /* 0x000fe20002000000 */
[----:B------:R-:W0:Y:S01]  /*4660*/  LDC.64 R232, c[0x0][0x478] ;  /* 0x00011e00ffe87b82 */ /* 0x000e220000000a00 */
[----:B------:R-:W-:-:S02]  /*4670*/  LOP3.LUT P6, RZ, R227, 0xff, RZ, 0xc0, !PT ;  /* 0x000000ffe3ff7812 */ /* 0x000fc400078cc0ff */
[----:B------:R-:W-:Y:S02]  /*4680*/  LOP3.LUT P4, RZ, R227, 0xff00, RZ, 0xc0, !PT ;  /* 0x0000ff00e3ff7812 */ /* 0x000fe4000788c0ff */
[----:B------:R-:W-:Y:S02]  /*4690*/  FSEL R229, R157, RZ, P3 ;  /* 0x000000ff9de57208 */ /* 0x000fe40001800000 */
[----:B------:R-:W-:Y:S02]  /*46a0*/  FSEL R152, R152, RZ, P6 ;  /* 0x000000ff98987208 */ /* 0x000fe40003000000 */
[----:B------:R-:W-:Y:S02]  /*46b0*/  FSEL R157, R155, RZ, P4 ;  /* 0x000000ff9b9d7208 */ /* 0x000fe40002000000 */
[----:B------:R-:W-:Y:S02]  /*46c0*/  F2FP.F16.F32.PACK_AB R155, R219, R159 ;  /* 0x0000009fdb9b723e */ /* 0x000fe400000000ff */
[----:B------:R-:W-:Y:S01]  /*46d0*/  F2FP.F16.F32.PACK_AB R159, R229, R156 ;  /* 0x0000009ce59f723e */ /* 0x000fe200000000ff */
[-CC-:B------:R-:W-:Y:S01]  /*46e0*/  FFMA.FTZ R156, R193, R218.reuse, R217.reuse ;  /* 0x000000dac19c7223 */ /* 0x180fe200000100d9 */
[--C-:B------:R-:W-:Y:S01]  /*46f0*/  FFMA.FTZ R229, R192, R218, R217.reuse ;  /* 0x000000dac0e57223 */ /* 0x100fe200000100d9 */
[----:B------:R-:W-:Y:S01]  /*4700*/  F2FP.F16.F32.PACK_AB R158, R157, R152 ;  /* 0x000000989d9e723e */ /* 0x000fe200000000ff */
[-CC-:B------:R-:W-:Y:S01]  /*4710*/  FFMA.FTZ R152, R197, R218.reuse, R217.reuse ;  /* 0x000000dac5987223 */ /* 0x180fe200000100d9 */
[----:B------:R-:W-:Y:S01]  /*4720*/  FFMA.FTZ R157, R196, R218, R217 ;  /* 0x000000dac49d7223 */ /* 0x000fe200000100d9 */
[----:B------:R-:W-:Y:S01]  /*4730*/  FADD.FTZ R219, R191, -R156 ;  /* 0x8000009cbfdb7221 */ /* 0x000fe20000010000 */
[----:B------:R-:W-:Y:S01]  /*4740*/  F2FP.F16.F32.PACK_AB R154, R154, R153 ;  /* 0x000000999a9a723e */ /* 0x000fe200000000ff */
[----:B------:R-:W-:Y:S01]  /*4750*/  FADD.FTZ R235, R190, -R229 ;  /* 0x800000e5beeb7221 */ /* 0x000fe20000010000 */
[----:B------:R-:W-:Y:S01]  /*4760*/  FADD.FTZ R153, R195, -R152 ;  /* 0x80000098c3997221 */ /* 0x000fe20000010000 */
[----:B------:R-:W-:Y:S01]  /*4770*/  FADD.FTZ R157, R194, -R157 ;  /* 0x8000009dc29d7221 */ /* 0x000fe20000010000 */
[----:B------:R-:W1:Y:S01]  /*4780*/  LDC.64 R228, c[0x0][0x468] ;  /* 0x00011a00ffe47b82 */ /* 0x000e620000000a00 */
[C---:B------:R-:W-:Y:S01]  /*4790*/  FMUL.FTZ R219, R214.reuse, R219 ;  /* 0x000000dbd6db7220 */ /* 0x040fe20000410000 */
[C---:B------:R-:W-:Y:S01]  /*47a0*/  FMUL.FTZ R153, R214.reuse, R153 ;  /* 0x00000099d6997220 */ /* 0x040fe20000410000 */
[C---:B------:R-:W-:Y:S01]  /*47b0*/  FMUL.FTZ R157, R214.reuse, R157 ;  /* 0x0000009dd69d7220 */ /* 0x040fe20000410000 */
[----:B------:R-:W-:Y:S01]  /*47c0*/  FMUL.FTZ R235, R214, R235 ;  /* 0x000000ebd6eb7220 */ /* 0x000fe20000410000 */
[-C--:B------:R-:W-:Y:S01]  /*47d0*/  FMUL.FTZ R234, R219, R216.reuse ;  /* 0x000000d8dbea7220 */ /* 0x080fe20000410000 */
[----:B------:R-:W-:Y:S01]  /*47e0*/  FMUL.FTZ R156, R153, R216 ;  /* 0x000000d8999c7220 */ /* 0x000fe20000410000 */
[----:B------:R-:W-:Y:S01]  /*47f0*/  LOP3.LUT P6, RZ, R226, 0xff0000, RZ, 0xc0, !PT ;  /* 0x00ff0000e2ff7812 */ /* 0x000fe200078cc0ff */
[----:B0-----:R-:W-:Y:S01]  /*4800*/  IMAD.WIDE.U32 R232, R215, 0x10, R232 ;  /* 0x00000010d7e87825 */ /* 0x001fe200078e00e8 */
[----:B------:R-:W-:-:S03]  /*4810*/  F2FP.F16.F32.PACK_AB R152, R157, R153 ;  /* 0x000000999d98723e */ /* 0x000fc600000000ff */
[----:B------:R-:W-:Y:S01]  /*4820*/  FMUL.FTZ R234, R234, UR14 ;  /* 0x0000000eeaea7c20 */ /* 0x000fe20008410000 */
[----:B------:R-:W-:Y:S01]  /*4830*/  F2FP.F16.F32.PACK_AB R153, R235, R219 ;  /* 0x000000dbeb99723e */ /* 0x000fe200000000ff */
[-C--:B------:R-:W-:Y:S01]  /*4840*/  FMUL.FTZ R157, R157, R216.reuse ;  /* 0x000000d89d9d7220 */ /* 0x080fe20000410000 */
[----:B------:R-:W-:Y:S01]  /*4850*/  FMUL.FTZ R235, R235, R216 ;  /* 0x000000d8ebeb7220 */ /* 0x000fe20000410000 */
[----:B------:R-:W-:Y:S01]  /*4860*/  FMUL.FTZ R156, R156, UR14 ;  /* 0x0000000e9c9c7c20 */ /* 0x000fe20008410000 */
[----:B------:R-:W-:Y:S01]  /*4870*/  FSEL R234, R234, RZ, P6 ;  /* 0x000000ffeaea7208 */ /* 0x000fe20003000000 */
[----:B------:R-:W-:Y:S01]  /*4880*/  FMUL.FTZ R157, R157, UR14 ;  /* 0x0000000e9d9d7c20 */ /* 0x000fe20008410000 */
[----:B------:R-:W-:Y:S01]  /*4890*/  FMUL.FTZ R235, R235, UR14 ;  /* 0x0000000eebeb7c20 */ /* 0x000fe20008410000 */
[C---:B------:R-:W-:Y:S01]  /*48a0*/  LOP3.LUT P3, RZ, R226.reuse, 0xff000000, RZ, 0xc0, !PT ;  /* 0xff000000e2ff7812 */ /* 0x040fe2000786c0ff */
[----:B------:R2:W-:Y:S01]  /*48b0*/  STG.E.128 desc[UR6][R232.64], R152 ;  /* 0x00000098e8007986 */ /* 0x0005e2000c101d06 */
[----:B------:R-:W-:-:S02]  /*48c0*/  LOP3.LUT P4, RZ, R226, 0xff, RZ, 0xc0, !PT ;  /* 0x000000ffe2ff7812 */ /* 0x000fc4000788c0ff */
[----:B------:R-:W-:Y:S02]  /*48d0*/  LOP3.LUT P6, RZ, R226, 0xff00, RZ, 0xc0, !PT ;  /* 0x0000ff00e2ff7812 */ /* 0x000fe400078cc0ff */
[----:B------:R-:W-:Y:S01]  /*48e0*/  FSEL R235, R235, RZ, P3 ;  /* 0x000000ffebeb7208 */ /* 0x000fe20001800000 */
[----:B-1----:R-:W-:Y:S01]  /*48f0*/  IMAD.WIDE.U32 R228, R215, 0x10, R228 ;  /* 0x00000010d7e47825 */ /* 0x002fe200078e00e4 */
[----:B------:R-:W-:Y:S02]  /*4900*/  FSEL R156, R156, RZ, P4 ;  /* 0x000000ff9c9c7208 */ /* 0x000fe40002000000 */
[----:B------:R-:W-:Y:S02]  /*4910*/  FSEL R219, R157, RZ, P6 ;  /* 0x000000ff9ddb7208 */ /* 0x000fe40003000000 */
[----:B------:R-:W-:Y:S02]  /*4920*/  F2FP.F16.F32.PACK_AB R157, R235, R234 ;  /* 0x000000eaeb9d723e */ /* 0x000fe400000000ff */
[----:B------:R-:W-:-:S02]  /*4930*/  F2FP.F16.F32.PACK_AB R156, R219, R156 ;  /* 0x0000009cdb9c723e */ /* 0x000fc400000000ff */
[----:B------:R-:W-:-:S03]  /*4940*/  IADD3 R215, PT, PT, R215, 0x20, RZ ;  /* 0x00000020d7d77810 */ /* 0x000fc60007ffe0ff */
[----:B------:R2:W-:Y:S04]  /*4950*/  STG.E.128 desc[UR6][R228.64], R156 ;  /* 0x0000009ce4007986 */ /* 0x0005e8000c101d06 */
.L_x_3090:
[----:B------:R-:W-:Y:S05]  /*4960*/  BSYNC.RECONVERGENT B2 ;  /* 0x0000000000027941 */ /* 0x000fea0003800200 */
.L_x_3089:
[----:B------:R-:W-:Y:S04]  /*4970*/  BSSY.RECONVERGENT B2, `(.L_x_3091) ;  /* 0x000004a000027945 */ /* 0x000fe80003800200 */
[----:B------:R-:W-:Y:S05]  /*4980*/  @!P2 BRA `(.L_x_3092) ;  /* 0x000000040020a947 */ /* 0x000fea0003800000 */
[-CC-:B-12---:R-:W-:Y:S01]  /*4990*/  FFMA.FTZ R155, R167, R218.reuse, R217.reuse ;  /* 0x000000daa79b7223 */ /* 0x186fe200000100d9 */
[-CC-:B------:R-:W-:Y:S01]  /*49a0*/  FFMA.FTZ R154, R166, R218.reuse, R217.reuse ;  /* 0x000000daa69a7223 */ /* 0x180fe200000100d9 */
[-CC-:B------:R-:W-:Y:S01]  /*49b0*/  FFMA.FTZ R153, R169, R218.reuse, R217.reuse ;  /* 0x000000daa9997223 */ /* 0x180fe200000100d9 */
[----:B------:R-:W-:Y:S01]  /*49c0*/  FFMA.FTZ R152, R168, R218, R217 ;  /* 0x000000daa8987223 */ /* 0x000fe200000100d9 */
[----:B------:R-:W-:Y:S01]  /*49d0*/  FADD.FTZ R157, R174, -R155 ;  /* 0x8000009bae9d7221 */ /* 0x000fe20000010000 */
[----:B------:R-:W-:Y:S01]  /*49e0*/  FADD.FTZ R219, R175, -R154 ;  /* 0x8000009aafdb7221 */ /* 0x000fe20000010000 */
[----:B------:R-:W-:Y:S01]  /*49f0*/  FADD.FTZ R153, R176, -R153 ;  /* 0x80000099b0997221 */ /* 0x000fe20000010000 */
[----:B------:R-:W-:Y:S01]  /*4a00*/  FADD.FTZ R155, R177, -R152 ;  /* 0x80000098b19b7221 */ /* 0x000fe20000010000 */
[C---:B0-----:R-:W-:Y:S01]  /*4a10*/  FMUL.FTZ R159, R214.reuse, R157 ;  /* 0x0000009dd69f7220 */ /* 0x041fe20000410000 */
[C---:B------:R-:W-:Y:S01]  /*4a20*/  FMUL.FTZ R219, R214.reuse, R219 ;  /* 0x000000dbd6db7220 */ /* 0x040fe20000410000 */
[C---:B------:R-:W-:Y:S01]  /*4a30*/  FMUL.FTZ R153, R214.reuse, R153 ;  /* 0x00000099d6997220 */ /* 0x040fe20000410000 */
[----:B------:R-:W-:Y:S01]  /*4a40*/  FMUL.FTZ R154, R214, R155 ;  /* 0x0000009bd69a7220 */ /* 0x000fe20000410000 */
[----:B------:R-:W-:Y:S01]  /*4a50*/  ISETP.GE.U32.AND P2, PT, R222, RZ, PT ;  /* 0x000000ffde00720c */ /* 0x000fe20003f46070 */
[-C--:B------:R-:W-:Y:S01]  /*4a60*/  FMUL.FTZ R157, R219, R216.reuse ;  /* 0x000000d8db9d7220 */ /* 0x080fe20000410000 */
[-C--:B------:R-:W-:Y:S01]  /*4a70*/  FMUL.FTZ R152, R153, R216.reuse ;  /* 0x000000d899987220 */ /* 0x080fe20000410000 */
[-C--:B------:R-:W-:Y:S01]  /*4a80*/  FMUL.FTZ R155, R154, R216.reuse ;  /* 0x000000d89a9b7220 */ /* 0x080fe20000410000 */
[----:B------:R-:W-:Y:S01]  /*4a90*/  FMUL.FTZ R156, R159, R216 ;  /* 0x000000d89f9c7220 */ /* 0x000fe20000410000 */
[----:B------:R-:W-:Y:S01]  /*4aa0*/  FMUL.FTZ R157, R157, UR14 ;  /* 0x0000000e9d9d7c20 */ /* 0x000fe20008410000 */
[----:B------:R-:W-:Y:S01]  /*4ab0*/  ISETP.GE.U32.AND.EX P2, PT, R223, 0x1000000, PT, P2 ;  /* 0x01000000df00780c */ /* 0x000fe20003f46120 */
[----:B------:R-:W-:Y:S01]  /*4ac0*/  FMUL.FTZ R152, R152, UR14 ;  /* 0x0000000e98987c20 */ /* 0x000fe20008410000 */
[----:B------:R-:W-:Y:S01]  /*4ad0*/  FMUL.FTZ R155, R155, UR14 ;  /* 0x0000000e9b9b7c20 */ /* 0x000fe20008410000 */
[C---:B------:R-:W-:Y:S01]  /*4ae0*/  LOP3.LUT P3, RZ, R223.reuse, 0xff, RZ, 0xc0, !PT ;  /* 0x000000ffdfff7812 */ /* 0x040fe2000786c0ff */
[----:B------:R-:W-:Y:S01]  /*4af0*/  FMUL.FTZ R156, R156, UR14 ;  /* 0x0000000e9c9c7c20 */ /* 0x000fe20008410000 */
[C---:B------:R-:W-:Y:S01]  /*4b00*/  LOP3.LUT P6, RZ, R223.reuse, 0xff00, RZ, 0xc0, !PT ;  /* 0x0000ff00dfff7812 */ /* 0x040fe200078cc0ff */
[----:B------:R-:W0:Y:S01]  /*4b10*/  LDC.64 R232, c[0x0][0x478] ;  /* 0x00011e00ffe87b82 */ /* 0x000e220000000a00 */
[----:B------:R-:W-:-:S02]  /*4b20*/  LOP3.LUT P4, RZ, R223, 0xff0000, RZ, 0xc0, !PT ;  /* 0x00ff0000dfff7812 */ /* 0x000fc4000788c0ff */
[----:B------:R-:W-:Y:S02]  /*4b30*/  FSEL R229, R157, RZ, P2 ;  /* 0x000000ff9de57208 */ /* 0x000fe40001000000 */
[----:B------:R-:W-:Y:S02]  /*4b40*/  FSEL R152, R152, RZ, P3 ;  /* 0x000000ff98987208 */ /* 0x000fe40001800000 */
[----:B------:R-:W-:Y:S02]  /*4b50*/  FSEL R157, R155, RZ, P6 ;  /* 0x000000ff9b9d7208 */ /* 0x000fe40003000000 */
[----:B------:R-:W-:Y:S02]  /*4b60*/  FSEL R156, R156, RZ, P4 ;  /* 0x000000ff9c9c7208 */ /* 0x000fe40002000000 */
[----:B------:R-:W-:Y:S02]  /*4b70*/  F2FP.F16.F32.PACK_AB R155, R219, R159 ;  /* 0x0000009fdb9b723e */ /* 0x000fe400000000ff */
[----:B------:R-:W-:Y:S01]  /*4b80*/  F2FP.F16.F32.PACK_AB R158, R157, R152 ;  /* 0x000000989d9e723e */ /* 0x000fe200000000ff */
[-CC-:B------:R-:W-:Y:S01]  /*4b90*/  FFMA.FTZ R157, R171, R218.reuse, R217.reuse ;  /* 0x000000daab9d7223 */ /* 0x180fe200000100d9 */
[----:B------:R-:W-:Y:S01]  /*4ba0*/  F2FP.F16.F32.PACK_AB R154, R154, R153 ;  /* 0x000000999a9a723e */ /* 0x000fe200000000ff */
[--C-:B------:R-:W-:Y:S01]  /*4bb0*/  FFMA.FTZ R153, R173, R218, R217.reuse ;  /* 0x000000daad997223 */ /* 0x100fe200000100d9 */
[----:B------:R-:W-:Y:S01]  /*4bc0*/  F2FP.F16.F32.PACK_AB R159, R229, R156 ;  /* 0x0000009ce59f723e */ /* 0x000fe200000000ff */
[-CC-:B------:R-:W-:Y:S01]  /*4bd0*/  FFMA.FTZ R152, R172, R218.reuse, R217.reuse ;  /* 0x000000daac987223 */ /* 0x180fe200000100d9 */
[----:B------:R-:W-:Y:S01]  /*4be0*/  FFMA.FTZ R156, R170, R218, R217 ;  /* 0x000000daaa9c7223 */ /* 0x000fe200000100d9 */
[----:B------:R-:W1:Y:S01]  /*4bf0*/  LDC.64 R228, c[0x0][0x468] ;  /* 0x00011a00ffe47b82 */ /* 0x000e620000000a00 */
        /* <DEDUP_REMOVED lines=13> */
[-C--:B------:R-:W-:Y:S01]  /*4cd0*/  FMUL.FTZ R237, R237, R216.reuse ;  /* 0x000000d8eded7220 */ /* 0x080fe20000410000 */
[C---:B------:R-:W-:Y:S01]  /*4ce0*/  F2FP.F16.F32.PACK_AB R152, R219.reuse, R157 ;  /* 0x0000009ddb98723e */ /* 0x040fe200000000ff */
[----:B------:R-:W-:Y:S01]  /*4cf0*/  FMUL.FTZ R219, R219, R216 ;  /* 0x000000d8dbdb7220 */ /* 0x000fe20000410000 */
[----:B------:R-:W-:Y:S01]  /*4d00*/  FMUL.FTZ R234, R234, UR14 ;  /* 0x0000000eeaea7c20 */ /* 0x000fe20008410000 */
[----:B------:R-:W-:Y:S01]  /*4d10*/  FMUL.FTZ R237, R237, UR14 ;  /* 0x0000000eeded7c20 */ /* 0x000fe20008410000 */
[----:B------:R-:W-:Y:S01]  /*4d20*/  FMUL.FTZ R156, R156, UR14 ;  /* 0x0000000e9c9c7c20 */ /* 0x000fe20008410000 */
[----:B------:R-:W-:Y:S01]  /*4d30*/  FMUL.FTZ R219, R219, UR14 ;  /* 0x0000000edbdb7c20 */ /* 0x000fe20008410000 */
[C---:B------:R-:W-:Y:S01]  /*4d40*/  LOP3.LUT P6, RZ, R222.reuse, 0xff000000, RZ, 0xc0, !PT ;  /* 0xff000000deff7812 */ /* 0x040fe200078cc0ff */
[----:B------:R3:W-:Y:S01]  /*4d50*/  STG.E.128 desc[UR6][R232.64], R152 ;  /* 0x00000098e8007986 */ /* 0x0007e2000c101d06 */
[C---:B------:R-:W-:Y:S01]  /*4d60*/  LOP3.LUT P2, RZ, R222.reuse, 0xff, RZ, 0xc0, !PT ;  /* 0x000000ffdeff7812 */ /* 0x040fe2000784c0ff */
[----:B-1----:R-:W-:Y:S01]  /*4d70*/  IMAD.WIDE.U32 R228, R215, 0x10, R228 ;  /* 0x00000010d7e47825 */ /* 0x002fe200078e00e4 */
[----:B------:R-:W-:-:S02]  /*4d80*/  LOP3.LUT P3, RZ, R222, 0xff00, RZ, 0xc0, !PT ;  /* 0x0000ff00deff7812 */ /* 0x000fc4000786c0ff */
[----:B------:R-:W-:Y:S02]  /*4d90*/  FSEL R157, R234, RZ, P4 ;  /* 0x000000ffea9d7208 */ /* 0x000fe40002000000 */
[----:B------:R-:W-:Y:S02]  /*4da0*/  FSEL R234, R237, RZ, P6 ;  /* 0x000000ffedea7208 */ /* 0x000fe40003000000 */
[----:B------:R-:W-:Y:S02]  /*4db0*/  FSEL R156, R156, RZ, P2 ;  /* 0x000000ff9c9c7208 */ /* 0x000fe40001000000 */
[----:B------:R-:W-:Y:S02]  /*4dc0*/  FSEL R219, R219, RZ, P3 ;  /* 0x000000ffdbdb7208 */ /* 0x000fe40001800000 */
[----:B------:R-:W-:Y:S02]  /*4dd0*/  F2FP.F16.F32.PACK_AB R157, R234, R157 ;  /* 0x0000009dea9d723e */ /* 0x000fe400000000ff */
[----:B------:R-:W-:-:S02]  /*4de0*/  F2FP.F16.F32.PACK_AB R156, R219, R156 ;  /* 0x0000009cdb9c723e */ /* 0x000fc400000000ff */
[----:B------:R-:W-:-:S03]  /*4df0*/  IADD3 R215, PT, PT, R215, 0x20, RZ ;  /* 0x00000020d7d77810 */ /* 0x000fc60007ffe0ff */
[----:B------:R3:W-:Y:S04]  /*4e00*/  STG.E.128 desc[UR6][R228.64], R156 ;  /* 0x0000009ce4007986 */ /* 0x0007e8000c101d06 */
.L_x_3092:
[----:B------:R-:W-:Y:S05]  /*4e10*/  BSYNC.RECONVERGENT B2 ;  /* 0x0000000000027941 */ /* 0x000fea0003800200 */
.L_x_3091:
[----:B------:R-:W-:Y:S04]  /*4e20*/  BSSY.RECONVERGENT B2, `(.L_x_3093) ;  /* 0x000004a000027945 */ /* 0x000fe80003800200 */
[----:B------:R-:W-:Y:S05]  /*4e30*/  @!P1 BRA `(.L_x_3094) ;  /* 0x0000000400209947 */ /* 0x000fea0003800000 */
[-CC-:B0123--:R-:W-:Y:S01]  /*4e40*/  FFMA.FTZ R159, R14, R218.reuse, R217.reuse ;  /* 0x000000da0e9f7223 */ /* 0x18ffe200000100d9 */
[-CC-:B------:R-:W-:Y:S01]  /*4e50*/  FFMA.FTZ R153, R9, R218.reuse, R217.reuse ;  /* 0x000000da09997223 */ /* 0x180fe200000100d9 */
        /* <DEDUP_REMOVED lines=11> */
[----:B------:R-:W-:Y:S01]  /*4f10*/  ISETP.GE.U32.AND P1, PT, R220, RZ, PT ;  /* 0x000000ffdc00720c */ /* 0x000fe20003f26070 */
        /* <DEDUP_REMOVED lines=58> */
.L_x_3094:
[----:B------:R-:W-:Y:S05]  /*52c0*/  BSYNC.RECONVERGENT B2 ;  /* 0x0000000000027941 */ /* 0x000fea0003800200 */
.L_x_3093:
[----:B------:R-:W-:Y:S05]  /*52d0*/  @!P0 BRA `(.L_x_3086) ;  /* 0x0000003400888947 */ /* 0x000fea0003800000 */
[----:B-1234-:R-:W1:Y:S01]  /*52e0*/  LDC.64 R154, c[0x0][0x478] ;  /* 0x00011e00ff9a7b82 */ /* 0x01ee620000000a00 */
[-CC-:B0-----:R-:W-:Y:S01]  /*52f0*/  FFMA.FTZ R159, R30, R218.reuse, R217.reuse ;  /* 0x000000da1e9f7223 */ /* 0x181fe200000100d9 */
[-CC-:B------:R-:W-:Y:S01]  /*5300*/  FFMA.FTZ R157, R15, R218.reuse, R217.reuse ;  /* 0x000000da0f9d7223 */ /* 0x180fe200000100d9 */
[-CC-:B------:R-:W-:Y:S01]  /*5310*/  FFMA.FTZ R156, R18, R218.reuse, R217.reuse ;  /* 0x000000da129c7223 */ /* 0x180fe200000100d9 */
[-CC-:B------:R-:W-:Y:S01]  /*5320*/  FFMA.FTZ R219, R19, R218.reuse, R217.reuse ;  /* 0x000000da13db7223 */ /* 0x180fe200000100d9 */
[-CC-:B------:R-:W-:Y:S01]  /*5330*/  FFMA.FTZ R158, R22, R218.reuse, R217.reuse ;  /* 0x000000da169e7223 */ /* 0x180fe200000100d9 */
[-CC-:B------:R-:W-:Y:S01]  /*5340*/  FFMA.FTZ R233, R23, R218.reuse, R217.reuse ;  /* 0x000000da17e97223 */ /* 0x180fe200000100d9 */
[-CC-:B------:R-:W-:Y:S01]  /*5350*/  FFMA.FTZ R228, R26, R218.reuse, R217.reuse ;  /* 0x000000da1ae47223 */ /* 0x180fe200000100d9 */
[----:B------:R-:W0:Y:S01]  /*5360*/  LDC.64 R152, c[0x0][0x468] ;  /* 0x00011a00ff987b82 */ /* 0x000e220000000a00 */
        /* <DEDUP_REMOVED lines=17> */
[----:B-1----:R-:W-:-:S04]  /*5480*/  IMAD.WIDE.U32 R218, R215, 0x10, R154 ;  /* 0x00000010d7da7825 */ /* 0x002fc800078e009a */
[-C--:B------:R-:W-:Y:S01]  /*5490*/  FMUL.FTZ R156, R157, R216.reuse ;  /* 0x000000d89d9c7220 */ /* 0x080fe20000410000 */
[-C--:B------:R-:W-:Y:S01]  /*54a0*/  FMUL.FTZ R158, R233, R216.reuse ;  /* 0x000000d8e99e7220 */ /* 0x080fe20000410000 */
[C---:B------:R-:W-:Y:S01]  /*54b0*/  F2FP.F16.F32.PACK_AB R154, R235.reuse, R233 ;  /* 0x000000e9eb9a723e */ /* 0x040fe200000000ff */
[----:B------:R-:W-:Y:S01]  /*54c0*/  FMUL.FTZ R235, R235, R216 ;  /* 0x000000d8ebeb7220 */ /* 0x000fe20000410000 */
[----:B------:R-:W-:Y:S01]  /*54d0*/  ISETP.GE.U32.AND P0, PT, R224, RZ, PT ;  /* 0x000000ffe000720c */ /* 0x000fe20003f06070 */
[----:B0-----:R-:W-:Y:S01]  /*54e0*/  IMAD.WIDE.U32 R214, R215, 0x10, R152 ;  /* 0x00000010d7d67825 */ /* 0x001fe200078e0098 */
[----:B------:R-:W-:-:S03]  /*54f0*/  F2FP.F16.F32.PACK_AB R152, R159, R157 ;  /* 0x0000009d9f98723e */ /* 0x000fc600000000ff */
[-C--:B------:R-:W-:Y:S01]  /*5500*/  FMUL.FTZ R157, R217, R216.reuse ;  /* 0x000000d8d99d7220 */ /* 0x080fe20000410000 */
[----:B------:R-:W-:Y:S01]  /*5510*/  F2FP.F16.F32.PACK_AB R153, R229, R217 ;  /* 0x000000d9e599723e */ /* 0x000fe200000000ff */
[-C--:B------:R-:W-:Y:S01]  /*5520*/  FMUL.FTZ R159, R159, R216.reuse ;  /* 0x000000d89f9f7220 */ /* 0x080fe20000410000 */
[-C--:B------:R-:W-:Y:S01]  /*5530*/  FMUL.FTZ R229, R229, R216.reuse ;  /* 0x000000d8e5e57220 */ /* 0x080fe20000410000 */
[-C--:B------:R-:W-:Y:S01]  /*5540*/  FMUL.FTZ R217, R228, R216.reuse ;  /* 0x000000d8e4d97220 */ /* 0x080fe20000410000 */
[----:B------:R-:W-:Y:S01]  /*5550*/  FMUL.FTZ R216, R237, R216 ;  /* 0x000000d8edd87220 */ /* 0x000fe20000410000 */
[----:B------:R-:W-:Y:S01]  /*5560*/  LOP3.LUT P4, RZ, R225, 0xff0000, RZ, 0xc0, !PT ;  /* 0x00ff0000e1ff7812 */ /* 0x000fe2000788c0ff */
[----:B------:R-:W-:Y:S01]  /*5570*/  FMUL.FTZ R156, R156, UR14 ;  /* 0x0000000e9c9c7c20 */ /* 0x000fe20008410000 */
[----:B------:R-:W-:Y:S01]  /*5580*/  FMUL.FTZ R217, R217, UR14 ;  /* 0x0000000ed9d97c20 */ /* 0x000fe20008410000 */
[----:B------:R-:W-:Y:S01]  /*5590*/  FMUL.FTZ R216, R216, UR14 ;  /* 0x0000000ed8d87c20 */ /* 0x000fe20008410000 */
[----:B------:R-:W-:Y:S01]  /*55a0*/  ISETP.GE.U32.AND.EX P0, PT, R225, 0x1000000, PT, P0 ;  /* 0x01000000e100780c */ /* 0x000fe20003f06100 */
[----:B------:R-:W-:Y:S01]  /*55b0*/  FMUL.FTZ R158, R158, UR14 ;  /* 0x0000000e9e9e7c20 */ /* 0x000fe20008410000 */
[----:B------:R-:W-:Y:S01]  /*55c0*/  F2FP.F16.F32.PACK_AB R155, R228, R237 ;  /* 0x000000ede49b723e */ /* 0x000fe200000000ff */
[----:B------:R-:W-:Y:S01]  /*55d0*/  FMUL.FTZ R235, R235, UR14 ;  /* 0x0000000eebeb7c20 */ /* 0x000fe20008410000 */
[----:B------:R-:W-:Y:S01]  /*55e0*/  FSEL R228, R216, RZ, P4 ;  /* 0x000000ffd8e47208 */ /* 0x000fe20002000000 */
[----:B------:R-:W-:Y:S01]  /*55f0*/  FMUL.FTZ R157, R157, UR14 ;  /* 0x0000000e9d9d7c20 */ /* 0x000fe20008410000 */
[----:B------:R-:W-:Y:S01]  /*5600*/  FSEL R233, R217, RZ, P0 ;  /* 0x000000ffd9e97208 */ /* 0x000fe20000000000 */
[----:B------:R-:W-:Y:S01]  /*5610*/  FMUL.FTZ R229, R229, UR14 ;  /* 0x0000000ee5e57c20 */ /* 0x000fe20008410000 */
[----:B------:R-:W-:Y:S01]  /*5620*/  FMUL.FTZ R159, R159, UR14 ;  /* 0x0000000e9f9f7c20 */ /* 0x000fe20008410000 */
[C---:B------:R-:W-:Y:S01]  /*5630*/  LOP3.LUT P1, RZ, R225.reuse, 0xff, RZ, 0xc0, !PT ;  /* 0x000000ffe1ff7812 */ /* 0x040fe2000782c0ff */
[----:B------:R0:W-:Y:S01]  /*5640*/  STG.E.128 desc[UR6][R218.64], R152 ;  /* 0x00000098da007986 */ /* 0x0001e2000c101d06 */
[----:B------:R-:W-:-:S02]  /*5650*/  LOP3.LUT P3, RZ, R225, 0xff00, RZ, 0xc0, !PT ;  /* 0x0000ff00e1ff7812 */ /* 0x000fc4000786c0ff */
[C---:B------:R-:W-:Y:S02]  /*5660*/  LOP3.LUT P2, RZ, R224.reuse, 0xff0000, RZ, 0xc0, !PT ;  /* 0x00ff0000e0ff7812 */ /* 0x040fe4000784c0ff */
[C---:B------:R-:W-:Y:S02]  /*5670*/  LOP3.LUT P6, RZ, R224.reuse, 0xff000000, RZ, 0xc0, !PT ;  /* 0xff000000e0ff7812 */ /* 0x040fe400078cc0ff */
[C---:B------:R-:W-:Y:S02]  /*5680*/  LOP3.LUT P4, RZ, R224.reuse, 0xff, RZ, 0xc0, !PT ;  /* 0x000000ffe0ff7812 */ /* 0x040fe4000788c0ff */
[----:B------:R-:W-:Y:S02]  /*5690*/  LOP3.LUT P0, RZ, R224, 0xff00, RZ, 0xc0, !PT ;  /* 0x0000ff00e0ff7812 */ /* 0x000fe4000780c0ff */
[----:B------:R-:W-:Y:S02]  /*56a0*/  FSEL R158, R158, RZ, P1 ;  /* 0x000000ff9e9e7208 */ /* 0x000fe40000800000 */
[----:B------:R-:W-:-:S02]  /*56b0*/  FSEL R235, R235, RZ, P3 ;  /* 0x000000ffebeb7208 */ /* 0x000fc40001800000 */
[----:B------:R-:W-:Y:S02]  /*56c0*/  FSEL R157, R157, RZ, P2 ;  /* 0x000000ff9d9d7208 */ /* 0x000fe40001000000 */
[----:B------:R-:W-:Y:S02]  /*56d0*/  FSEL R216, R229, RZ, P6 ;  /* 0x000000ffe5d87208 */ /* 0x000fe40003000000 */
[----:B------:R-:W-:Y:S02]  /*56e0*/  FSEL R156, R156, RZ, P4 ;  /* 0x000000ff9c9c7208 */ /* 0x000fe40002000000 */
[----:B------:R-:W-:Y:S02]  /*56f0*/  FSEL R217, R159, RZ, P0 ;  /* 0x000000ff9fd97208 */ /* 0x000fe40000000000 */
[----:B------:R-:W-:Y:S02]  /*5700*/  F2FP.F16.F32.PACK_AB R159, R233, R228 ;  /* 0x000000e4e99f723e */ /* 0x000fe400000000ff */
[----:B------:R-:W-:-:S02]  /*5710*/  F2FP.F16.F32.PACK_AB R158, R235, R158 ;  /* 0x0000009eeb9e723e */ /* 0x000fc400000000ff */
[----:B------:R-:W-:Y:S02]  /*5720*/  F2FP.F16.F32.PACK_AB R157, R216, R157 ;  /* 0x0000009dd89d723e */ /* 0x000fe400000000ff */
[----:B------:R-:W-:-:S05]  /*5730*/  F2FP.F16.F32.PACK_AB R156, R217, R156 ;  /* 0x0000009cd99c723e */ /* 0x000fca00000000ff */
[----:B------:R0:W-:Y:S01]  /*5740*/  STG.E.128 desc[UR6][R214.64], R156 ;  /* 0x0000009cd6007986 */ /* 0x0001e2000c101d06 */
[----:B------:R-:W-:Y:S05]  /*5750*/  BRA `(.L_x_3086) ;  /* 0x0000003000687947 */ /* 0x000fea0003800000 */
.L_x_3076:
        /* <DEDUP_REMOVED lines=9> */
[--C-:B0-----:R-:W-:Y:S02]  /*57f0*/  HADD2.F32 R159, -RZ, R131.reuse.H1_H1 ;  /* 0x30000083ff9f7230 */ /* 0x101fe40000004100 */
[----:B------:R-:W-:Y:S01]  /*5800*/  FADD.FTZ R229, R198, -R229 ;  /* 0x800000e5c6e57221 */ /* 0x000fe20000010000 */
[----:B------:R-:W-:Y:S02]  /*5810*/  HADD2.F32 R153, -RZ, R131.H0_H0 ;  /* 0x20000083ff997230 */ /* 0x000fe40000004100 */
[----:B------:R-:W-:Y:S01]  /*5820*/  FADD.FTZ R152, R199, -R152 ;  /* 0x80000098c7987221 */ /* 0x000fe20000010000 */
[--C-:B------:R-:W-:Y:S02]  /*5830*/  HADD2.F32 R155, -RZ, R130.reuse.H0_H0 ;  /* 0x20000082ff9b7230 */ /* 0x100fe40000004100 */
[----:B------:R-:W-:Y:S01]  /*5840*/  FFMA.FTZ R219, R204, R218, R217 ;  /* 0x000000daccdb7223 */ /* 0x000fe200000100d9 */
[----:B------:R-:W-:Y:S01]  /*5850*/  FADD.FTZ R154, R203, -R154 ;  /* 0x8000009acb9a7221 */ /* 0x000fe20000010000 */
[----:B------:R-:W-:-:S02]  /*5860*/  HADD2.F32 R157, -RZ, R130.H1_H1 ;  /* 0x30000082ff9d7230 */ /* 0x000fc40000004100 */
[C---:B------:R-:W-:Y:S01]  /*5870*/  FFMA.FTZ R237, R214.reuse, R229, R159 ;  /* 0x000000e5d6ed7223 */ /* 0x040fe2000001009f */
[----:B------:R-:W-:Y:S01]  /*5880*/  FFMA.FTZ R235, R214, R152, R153 ;  /* 0x00000098d6eb7223 */ /* 0x000fe20000010099 */
[----:B------:R-:W-:Y:S01]  /*5890*/  FADD.FTZ R156, R202, -R219 ;  /* 0x800000dbca9c7221 */ /* 0x000fe20000010000 */
[----:B------:R-:W-:Y:S01]  /*58a0*/  FFMA.FTZ R229, R214, R154, R155 ;  /* 0x0000009ad6e57223 */ /* 0x000fe2000001009b */
[-CC-:B------:R-:W-:Y:S01]  /*58b0*/  FFMA.FTZ R152, R209, R218.reuse, R217.reuse ;  /* 0x000000dad1987223 */ /* 0x180fe200000100d9 */
[----:B------:R-:W-:Y:S01]  /*58c0*/  FFMA.FTZ R155, R208, R218, R217 ;  /* 0x000000dad09b7223 */ /* 0x000fe200000100d9 */
[--C-:B------:R-:W-:Y:S02]  /*58d0*/  HADD2.F32 R153, -RZ, R129.reuse.H0_H0 ;  /* 0x20000081ff997230 */ /* 0x100fe40000004100 */
[----:B------:R-:W-:Y:S01]  /*58e0*/  FFMA.FTZ R233, R214, R156, R157 ;  /* 0x0000009cd6e97223 */ /* 0x000fe2000001009d */
[----:B------:R-:W-:Y:S01]  /*58f0*/  FADD.FTZ R152, R207, -R152 ;  /* 0x80000098cf987221 */ /* 0x000fe20000010000 */
[----:B------:R-:W-:-:S02]  /*5900*/  HADD2.F32 R157, -RZ, R129.H1_H1 ;  /* 0x30000081ff9d7230 */ /* 0x000fc40000004100 */
[----:B------:R-:W-:Y:S01]  /*5910*/  FFMA.FTZ R219, R212, R218, R217 ;  /* 0x000000dad4db7223 */ /* 0x000fe200000100d9 */
[----:B------:R-:W-:Y:S01]  /*5920*/  FADD.FTZ R156, R206, -R155 ;  /* 0x8000009bce9c7221 */ /* 0x000fe20000010000 */
[-C--:B------:R-:W-:Y:S01]  /*5930*/  FMUL.FTZ R235, R235, R216.reuse ;  /* 0x000000d8ebeb7220 */ /* 0x080fe20000410000 */
[----:B------:R-:W-:Y:S01]  /*5940*/  FMUL.FTZ R237, R237, R216 ;  /* 0x000000d8eded7220 */ /* 0x000fe20000410000 */
[----:B------:R-:W-:Y:S01]  /*5950*/  ISETP.GE.U32.AND P4, PT, R230, RZ, PT ;  /* 0x000000ffe600720c */ /* 0x000fe20003f86070 */
[----:B------:R-:W-:Y:S01]  /*5960*/  FFMA.FTZ R159, R214, R152, R153 ;  /* 0x00000098d69f7223 */ /* 0x000fe20000010099 */
[----:B------:R-:W-:Y:S01]  /*5970*/  FADD.FTZ R154, R210, -R219 ;  /* 0x800000dbd29a7221 */ /* 0x000fe20000010000 */
[----:B------:R-:W-:Y:S01]  /*5980*/  FFMA.FTZ R152, R213, R218, R217 ;  /* 0x000000dad5987223 */ /* 0x000fe200000100d9 */
[----:B------:R-:W-:Y:S01]  /*5990*/  FFMA.FTZ R219, R214, R156, R157 ;  /* 0x0000009cd6db7223 */ /* 0x000fe2000001009d */
[----:B------:R-:W-:Y:S01]  /*59a0*/  FMUL.FTZ R235, R235, UR14 ;  /* 0x0000000eebeb7c20 */ /* 0x000fe20008410000 */
[----:B------:R-:W-:Y:S01]  /*59b0*/  FMUL.FTZ R237, R237, UR14 ;  /* 0x0000000eeded7c20 */ /* 0x000fe20008410000 */
[----:B------:R-:W0:Y:S01]  /*59c0*/  LDC.64 R156, c[0x0][0x468] ;  /* 0x00011a00ff9c7b82 */ /* 0x000e220000000a00 */
[----:B------:R-:W-:Y:S01]  /*59d0*/  LOP3.LUT P6, RZ, R231, 0xff0000, RZ, 0xc0, !PT ;  /* 0x00ff0000e7ff7812 */ /* 0x000fe200078cc0ff */
[-C--:B------:R-:W-:Y:S01]  /*59e0*/  FMUL.FTZ R229, R229, R216.reuse ;  /* 0x000000d8e5e57220 */ /* 0x080fe20000410000 */
[----:B------:R-:W-:Y:S01]  /*59f0*/  ISETP.GE.U32.AND.EX P4, PT, R231, 0x1000000, PT, P4 ;  /* 0x01000000e700780c */ /* 0x000fe20003f86140 */
[----:B------:R-:W-:Y:S01]  /*5a00*/  FMUL.FTZ R233, R233, R216 ;  /* 0x000000d8e9e97220 */ /* 0x000fe20000410000 */
[----:B------:R-:W-:-:S02]  /*5a10*/  HADD2.F32 R153, -RZ, R128.H0_H0 ;  /* 0x20000080ff997230 */ /* 0x000fc40000004100 */
[----:B------:R-:W-:Y:S01]  /*5a20*/  FADD.FTZ R152, R211, -R152 ;  /* 0x80000098d3987221 */ /* 0x000fe20000010000 */
[----:B------:R-:W-:Y:S01]  /*5a30*/  HADD2.F32 R155, -RZ, R128.H1_H1 ;  /* 0x30000080ff9b7230 */ /* 0x000fe20000004100 */
[----:B------:R-:W-:Y:S01]  /*5a40*/  FSEL R235, R235, RZ, P6 ;  /* 0x000000ffebeb7208 */ /* 0x000fe20003000000 */
[----:B------:R-:W-:Y:S01]  /*5a50*/  FMUL.FTZ R229, R229, UR14 ;  /* 0x0000000ee5e57c20 */ /* 0x000fe20008410000 */
[----:B------:R-:W-:Y:S01]  /*5a60*/  FSEL R228, R237, RZ, P4 ;  /* 0x000000ffede47208 */ /* 0x000fe20002000000 */
[----:B------:R-:W-:Y:S01]  /*5a70*/  FMUL.FTZ R233, R233, UR14 ;  /* 0x0000000ee9e97c20 */ /* 0x000fe20008410000 */
[----:B------:R-:W-:Y:S01]  /*5a80*/  LOP3.LUT P6, RZ, R231, 0xff, RZ, 0xc0, !PT ;  /* 0x000000ffe7ff7812 */ /* 0x000fe200078cc0ff */
[-C--:B------:R-:W-:Y:S01]  /*5a90*/  FMUL.FTZ R159, R159, R216.reuse ;  /* 0x000000d89f9f7220 */ /* 0x080fe20000410000 */
[----:B------:R-:W-:Y:S01]  /*5aa0*/  LOP3.LUT P4, RZ, R231, 0xff00, RZ, 0xc0, !PT ;  /* 0x0000ff00e7ff7812 */ /* 0x000fe2000788c0ff */
[----:B------:R-:W-:Y:S01]  /*5ab0*/  FMUL.FTZ R219, R219, R216 ;  /* 0x000000d8dbdb7220 */ /* 0x000fe20000410000 */
[C---:B------:R-:W-:Y:S01]  /*5ac0*/  FFMA.FTZ R153, R214.reuse, R152, R153 ;  /* 0x00000098d6997223 */ /* 0x040fe20000010099 */
[----:B------:R-:W-:Y:S01]  /*5ad0*/  FFMA.FTZ R155, R214, R154, R155 ;  /* 0x0000009ad69b7223 */ /* 0x000fe2000001009b */
[----:B------:R-:W-:Y:S01]  /*5ae0*/  FSEL R154, R229, RZ, P6 ;  /* 0x000000ffe59a7208 */ /* 0x000fe20003000000 */
        /* <DEDUP_REMOVED lines=22> */
.L_x_3097:
[----:B------:R-:W-:Y:S05]  /*5c50*/  BSYNC.RECONVERGENT B2 ;  /* 0x0000000000027941 */ /* 0x000fea0003800200 */
.L_x_3096:
[----:B------:R-:W-:Y:S04]  /*5c60*/  BSSY.RECONVERGENT B2, `(.L_x_3098) ;  /* 0x000004b000027945 */ /* 0x000fe80003800200 */
[----:B------:R-:W-:Y:S05]  /*5c70*/  @!P3 BRA `(.L_x_3099) ;  /* 0x000000040024b947 */ /* 0x000fea0003800000 */
[-CC-:B-1----:R-:W-:Y:S01]  /*5c80*/  FFMA.FTZ R154, R185, R218.reuse, R217.reuse ;  /* 0x000000dab99a7223 */ /* 0x182fe200000100d9 */
[-CC-:B------:R-:W-:Y:S01]  /*5c90*/  FFMA.FTZ R219, R188, R218.reuse, R217.reuse ;  /* 0x000000dabcdb7223 */ /* 0x180fe200000100d9 */
[----:B------:R-:W-:Y:S02]  /*5ca0*/  HADD2.F32 R155, -RZ, R34.H1_H1 ;  /* 0x30000022ff9b7230 */ /* 0x000fe40000004100 */
[----:B------:R-:W-:Y:S01]  /*5cb0*/  FFMA.FTZ R229, R184, R218, R217 ;  /* 0x000000dab8e57223 */ /* 0x000fe200000100d9 */
[----:B------:R-:W-:Y:S01]  /*5cc0*/  FADD.FTZ R235, R183, -R154 ;  /* 0x8000009ab7eb7221 */ /* 0x000fe20000010000 */
[----:B------:R-:W-:Y:S01]  /*5cd0*/  FADD.FTZ R154, R186, -R219 ;  /* 0x800000dbba9a7221 */ /* 0x000fe20000010000 */
[--C-:B------:R-:W-:Y:S02]  /*5ce0*/  HADD2.F32 R157, -RZ, R35.reuse.H0_H0 ;  /* 0x20000023ff9d7230 */ /* 0x100fe40000004100 */
[----:B------:R-:W-:Y:S01]  /*5cf0*/  FADD.FTZ R156, R182, -R229 ;  /* 0x800000e5b69c7221 */ /* 0x000fe20000010000 */
[----:B0-----:R-:W-:-:S02]  /*5d00*/  HADD2.F32 R159, -RZ, R35.H1_H1 ;  /* 0x30000023ff9f7230 */ /* 0x001fc40000004100 */
[C---:B------:R-:W-:Y:S01]  /*5d10*/  FFMA.FTZ R233, R214.reuse, R154, R155 ;  /* 0x0000009ad6e97223 */ /* 0x040fe2000001009b */
[-CC-:B------:R-:W-:Y:S01]  /*5d20*/  FFMA.FTZ R152, R189, R218.reuse, R217.reuse ;  /* 0x000000dabd987223 */ /* 0x180fe200000100d9 */
[----:B------:R-:W-:Y:S01]  /*5d30*/  FFMA.FTZ R154, R193, R218, R217 ;  /* 0x000000dac19a7223 */ /* 0x000fe200000100d9 */
[----:B------:R-:W-:Y:S02]  /*5d40*/  HADD2.F32 R153, -RZ, R34.H0_H0 ;  /* 0x20000022ff997230 */ /* 0x000fe40000004100 */
[C---:B------:R-:W-:Y:S01]  /*5d50*/  FFMA.FTZ R235, R214.reuse, R235, R157 ;  /* 0x000000ebd6eb7223 */ /* 0x040fe2000001009d */
[----:B------:R-:W-:Y:S01]  /*5d60*/  FFMA.FTZ R237, R214, R156, R159 ;  /* 0x0000009cd6ed7223 */ /* 0x000fe2000001009f */
[----:B------:R-:W-:Y:S01]  /*5d70*/  FADD.FTZ R152, R187, -R152 ;  /* 0x80000098bb987221 */ /* 0x000fe20000010000 */
[--C-:B------:R-:W-:Y:S02]  /*5d80*/  HADD2.F32 R157, -RZ, R33.reuse.H0_H0 ;  /* 0x20000021ff9d7230 */ /* 0x100fe40000004100 */
[----:B------:R-:W-:Y:S01]  /*5d90*/  FFMA.FTZ R159, R196, R218, R217 ;  /* 0x000000dac49f7223 */ /* 0x000fe200000100d9 */
[----:B------:R-:W-:Y:S01]  /*5da0*/  FADD.FTZ R156, R191, -R154 ;  /* 0x8000009abf9c7221 */ /* 0x000fe20000010000 */
[----:B------:R-:W-:Y:S01]  /*5db0*/  FFMA.FTZ R229, R214, R152, R153 ;  /* 0x00000098d6e57223 */ /* 0x000fe20000010099 */
[-C--:B------:R-:W-:Y:S01]  /*5dc0*/  FFMA.FTZ R239, R192, R218.reuse, R217 ;  /* 0x000000dac0ef7223 */ /* 0x080fe200000100d9 */
[----:B------:R-:W-:Y:S01]  /*5dd0*/  FADD.FTZ R154, R194, -R159 ;  /* 0x8000009fc29a7221 */ /* 0x000fe20000010000 */
[----:B------:R-:W-:Y:S01]  /*5de0*/  FFMA.FTZ R152, R197, R218, R217 ;  /* 0x000000dac5987223 */ /* 0x000fe200000100d9 */
[----:B------:R-:W-:Y:S01]  /*5df0*/  FFMA.FTZ R159, R214, R156, R157 ;  /* 0x0000009cd69f7223 */ /* 0x000fe2000001009d */
[-C--:B------:R-:W-:Y:S01]  /*5e00*/  FMUL.FTZ R235, R235, R216.reuse ;  /* 0x000000d8ebeb7220 */ /* 0x080fe20000410000 */
[----:B------:R-:W0:Y:S01]  /*5e10*/  LDC.64 R156, c[0x0][0x468] ;  /* 0x00011a00ff9c7b82 */ /* 0x000e220000000a00 */
[----:B------:R-:W-:Y:S01]  /*5e20*/  FMUL.FTZ R237, R237, R216 ;  /* 0x000000d8eded7220 */ /* 0x000fe20000410000 */
[----:B------:R-:W-:Y:S01]  /*5e30*/  HADD2.F32 R219, -RZ, R33.H1_H1 ;  /* 0x30000021ffdb7230 */ /* 0x000fe20000004100 */
[----:B------:R-:W-:Y:S01]  /*5e40*/  ISETP.GE.U32.AND P3, PT, R226, RZ, PT ;  /* 0x000000ffe200720c */ /* 0x000fe20003f66070 */
[----:B------:R-:W-:-:S02]  /*5e50*/  HADD2.F32 R153, -RZ, R32.H0_H0 ;  /* 0x20000020ff997230 */ /* 0x000fc40000004100 */
[----:B------:R-:W-:Y:S01]  /*5e60*/  FADD.FTZ R158, R190, -R239 ;  /* 0x800000efbe9e7221 */ /* 0x000fe20000010000 */
[----:B------:R-:W-:Y:S02]  /*5e70*/  HADD2.F32 R155, -RZ, R32.H1_H1 ;  /* 0x30000020ff9b7230 */ /* 0x000fe40000004100 */
[----:B------:R-:W-:Y:S01]  /*5e80*/  FADD.FTZ R152, R195, -R152 ;  /* 0x80000098c3987221 */ /* 0x000fe20000010000 */
[----:B------:R-:W-:Y:S01]  /*5e90*/  FMUL.FTZ R235, R235, UR14 ;  /* 0x0000000eebeb7c20 */ /* 0x000fe20008410000 */
[----:B------:R-:W-:Y:S01]  /*5ea0*/  FMUL.FTZ R237, R237, UR14 ;  /* 0x0000000eeded7c20 */ /* 0x000fe20008410000 */
[----:B------:R-:W-:Y:S01]  /*5eb0*/  LOP3.LUT P4, RZ, R227, 0xff0000, RZ, 0xc0, !PT ;  /* 0x00ff0000e3ff7812 */ /* 0x000fe2000788c0ff */
[-C--:B------:R-:W-:Y:S01]  /*5ec0*/  FMUL.FTZ R229, R229, R216.reuse ;  /* 0x000000d8e5e57220 */ /* 0x080fe20000410000 */
[----:B------:R-:W-:Y:S01]  /*5ed0*/  ISETP.GE.U32.AND.EX P3, PT, R227, 0x1000000, PT, P3 ;  /* 0x01000000e300780c */ /* 0x000fe20003f66130 */
[-C--:B------:R-:W-:Y:S01]  /*5ee0*/  FMUL.FTZ R233, R233, R216.reuse ;  /* 0x000000d8e9e97220 */ /* 0x080fe20000410000 */
[----:B------:R-:W-:Y:S01]  /*5ef0*/  FMUL.FTZ R159, R159, R216 ;  /* 0x000000d89f9f7220 */ /* 0x000fe20000410000 */
[C---:B------:R-:W-:Y:S01]  /*5f00*/  FFMA.FTZ R219, R214.reuse, R158, R219 ;  /* 0x0000009ed6db7223 */ /* 0x040fe200000100db */
[C---:B------:R-:W-:Y:S01]  /*5f10*/  FFMA.FTZ R153, R214.reuse, R152, R153 ;  /* 0x00000098d6997223 */ /* 0x040fe20000010099 */
[----:B------:R-:W-:Y:S01]  /*5f20*/  FFMA.FTZ R155, R214, R154, R155 ;  /* 0x0000009ad69b7223 */ /* 0x000fe2000001009b */
[----:B------:R-:W-:Y:S01]  /*5f30*/  FSEL R235, R235, RZ, P4 ;  /* 0x000000ffebeb7208 */ /* 0x000fe20002000000 */
[----:B------:R-:W-:Y:S01]  /*5f40*/  FMUL.FTZ R229, R229, UR14 ;  /* 0x0000000ee5e57c20 */ /* 0x000fe20008410000 */
[----:B------:R-:W-:Y:S01]  /*5f50*/  FSEL R228, R237, RZ, P3 ;  /* 0x000000ffede47208 */ /* 0x000fe20001800000 */
[----:B------:R-:W-:Y:S01]  /*5f60*/  FMUL.FTZ R233, R233, UR14 ;  /* 0x0000000ee9e97c20 */ /* 0x000fe20008410000 */
[----:B------:R-:W-:Y:S01]  /*5f70*/  FMUL.FTZ R159, R159, UR14 ;  /* 0x0000000e9f9f7c20 */ /* 0x000fe20008410000 */
[----:B------:R-:W-:Y:S01]  /*5f80*/  LOP3.LUT P6, RZ, R227, 0xff, RZ, 0xc0, !PT ;  /* 0x000000ffe3ff7812 */ /* 0x000fe200078cc0ff */
[-C--:B------:R-:W-:Y:S01]  /*5f90*/  FMUL.FTZ R219, R219, R216.reuse ;  /* 0x000000d8dbdb7220 */ /* 0x080fe20000410000 */
[----:B------:R-:W-:Y:S01]  /*5fa0*/  LOP3.LUT P4, RZ, R227, 0xff00, RZ, 0xc0, !PT ;  /* 0x0000ff00e3ff7812 */ /* 0x000fe2000788c0ff */
[-C--:B------:R-:W-:Y:S01]  /*5fb0*/  FMUL.FTZ R153, R153, R216.reuse ;  /* 0x000000d899997220 */ /* 0x080fe20000410000 */
[C---:B------:R-:W-:Y:S01]  /*5fc0*/  LOP3.LUT P3, RZ, R226.reuse, 0xff0000, RZ, 0xc0, !PT ;  /* 0x00ff0000e2ff7812 */ /* 0x040fe2000786c0ff */
[----:B------:R-:W-:Y:S01]  /*5fd0*/  FMUL.FTZ R155, R155, R216 ;  /* 0x000000d89b9b7220 */ /* 0x000fe20000410000 */
[----:B------:R-:W-:Y:S01]  /*5fe0*/  FSEL R154, R229, RZ, P6 ;  /* 0x000000ffe59a7208 */ /* 0x000fe20003000000 */
[----:B------:R-:W-:Y:S01]  /*5ff0*/  FMUL.FTZ R219, R219, UR14 ;  /* 0x0000000edbdb7c20 */ /* 0x000fe20008410000 */
[----:B------:R-:W-:Y:S01]  /*6000*/  FSEL R233, R233, RZ, P4 ;  /* 0x000000ffe9e97208 */ /* 0x000fe20002000000 */
        /* <DEDUP_REMOVED lines=16> */
.L_x_3099:
[----:B------:R-:W-:Y:S05]  /*6110*/  BSYNC.RECONVERGENT B2 ;  /* 0x0000000000027941 */ /* 0x000fea0003800200 */
.L_x_3098:
[----:B------:R-:W-:Y:S04]  /*6120*/  BSSY.RECONVERGENT B2, `(.L_x_3100) ;  /* 0x000004b000027945 */ /* 0x000fe80003800200 */
[----:B------:R-:W-:Y:S05]  /*6130*/  @!P2 BRA `(.L_x_3101) ;  /* 0x000000040024a947 */ /* 0x000fea0003800000 */
[-CC-:B------:R-:W-:Y:S01]  /*6140*/  FFMA.FTZ R229, R167, R218.reuse, R217.reuse ;  /* 0x000000daa7e57223 */ /* 0x180fe200000100d9 */
[-CC-:B-12---:R-:W-:Y:S01]  /*6150*/  FFMA.FTZ R152, R166, R218.reuse, R217.reuse ;  /* 0x000000daa6987223 */ /* 0x186fe200000100d9 */
[----:B------:R-:W-:Y:S01]  /*6160*/  FFMA.FTZ R219, R169, R218, R217 ;  /* 0x000000daa9db7223 */ /* 0x000fe200000100d9 */
[--C-:B------:R-:W-:Y:S02]  /*6170*/  HADD2.F32 R157, -RZ, R143.reuse.H0_H0 ;  /* 0x2000008fff9d7230 */ /* 0x100fe40000004100 */
[----:B------:R-:W-:Y:S01]  /*6180*/  FADD.FTZ R229, R174, -R229 ;  /* 0x800000e5aee57221 */ /* 0x000fe20000010000 */
[----:B------:R-:W-:Y:S02]  /*6190*/  HADD2.F32 R153, -RZ, R142.H0_H0 ;  /* 0x2000008eff997230 */ /* 0x000fe40000004100 */
[----:B------:R-:W-:Y:S01]  /*61a0*/  FADD.FTZ R156, R175, -R152 ;  /* 0x80000098af9c7221 */ /* 0x000fe20000010000 */
[----:B------:R-:W-:Y:S01]  /*61b0*/  FADD.FTZ R152, R176, -R219 ;  /* 0x800000dbb0987221 */ /* 0x000fe20000010000 */
[----:B0-----:R-:W-:-:S02]  /*61c0*/  HADD2.F32 R159, -RZ, R143.H1_H1 ;  /* 0x3000008fff9f7230 */ /* 0x001fc40000004100 */
[----:B------:R-:W-:Y:S01]  /*61d0*/  FFMA.FTZ R235, R214, R229, R157 ;  /* 0x000000e5d6eb7223 */ /* 0x000fe2000001009d */
[----:B------:R-:W-:Y:S01]  /*61e0*/  FFMA.FTZ R154, R168, R218, R217 ;  /* 0x000000daa89a7223 */ /* 0x000fe200000100d9 */
[----:B------:R-:W-:Y:S01]  /*61f0*/  FFMA.FTZ R229, R214, R152, R153 ;  /* 0x00000098d6e57223 */ /* 0x000fe20000010099 */
[-CC-:B------:R-:W-:Y:S01]  /*6200*/  FFMA.FTZ R152, R170, R218.reuse, R217.reuse ;  /* 0x000000daaa987223 */ /* 0x180fe200000100d9 */
[----:B------:R-:W-:Y:S01]  /*6210*/  FFMA.FTZ R239, R171, R218, R217 ;  /* 0x000000daabef7223 */ /* 0x000fe200000100d9 */
[----:B------:R-:W-:Y:S02]  /*6220*/  HADD2.F32 R155, -RZ, R142.H1_H1 ;  /* 0x3000008eff9b7230 */ /* 0x000fe40000004100 */
[----:B------:R-:W-:Y:S01]  /*6230*/  FFMA.FTZ R237, R214, R156, R159 ;  /* 0x0000009cd6ed7223 */ /* 0x000fe2000001009f */
[----:B------:R-:W-:Y:S01]  /*6240*/  FADD.FTZ R154, R177, -R154 ;  /* 0x8000009ab19a7221 */ /* 0x000fe20000010000 */
[--C-:B------:R-:W-:Y:S02]  /*6250*/  HADD2.F32 R157, -RZ, R141.reuse.H0_H0 ;  /* 0x2000008dff9d7230 */ /* 0x100fe40000004100 */
[----:B------:R-:W-:Y:S01]  /*6260*/  FFMA.FTZ R159, R173, R218, R217 ;  /* 0x000000daad9f7223 */ /* 0x000fe200000100d9 */
[----:B------:R-:W-:-:S02]  /*6270*/  HADD2.F32 R219, -RZ, R141.H1_H1 ;  /* 0x3000008dffdb7230 */ /* 0x000fc40000004100 */
[----:B------:R-:W-:Y:S01]  /*6280*/  FADD.FTZ R156, R179, -R152 ;  /* 0x80000098b39c7221 */ /* 0x000fe20000010000 */
[----:B------:R-:W-:Y:S01]  /*6290*/  FADD.FTZ R239, R178, -R239 ;  /* 0x800000efb2ef7221 */ /* 0x000fe20000010000 */
[----:B------:R-:W-:Y:S01]  /*62a0*/  FFMA.FTZ R233, R214, R154, R155 ;  /* 0x0000009ad6e97223 */ /* 0x000fe2000001009b */
[----:B------:R-:W-:Y:S01]  /*62b0*/  FADD.FTZ R152, R180, -R159 ;  /* 0x8000009fb4987221 */ /* 0x000fe20000010000 */
[----:B------:R-:W-:Y:S01]  /*62c0*/  FFMA.FTZ R154, R172, R218, R217 ;  /* 0x000000daac9a7223 */ /* 0x000fe200000100d9 */
[C---:B------:R-:W-:Y:S01]  /*62d0*/  FFMA.FTZ R159, R214.reuse, R239, R157 ;  /* 0x000000efd69f7223 */ /* 0x040fe2000001009d */
[C---:B------:R-:W-:Y:S01]  /*62e0*/  FFMA.FTZ R219, R214.reuse, R156, R219 ;  /* 0x0000009cd6db7223 */ /* 0x040fe200000100db */
[--C-:B------:R-:W-:Y:S01]  /*62f0*/  HADD2.F32 R153, -RZ, R140.reuse.H0_H0 ;  /* 0x2000008cff997230 */ /* 0x100fe20000004100 */
[----:B------:R-:W0:Y:S01]  /*6300*/  LDC.64 R156, c[0x0][0x468] ;  /* 0x00011a00ff9c7b82 */ /* 0x000e220000000a00 */
[----:B------:R-:W-:Y:S02]  /*6310*/  HADD2.F32 R155, -RZ, R140.H1_H1 ;  /* 0x3000008cff9b7230 */ /* 0x000fe40000004100 */
[----:B------:R-:W-:Y:S01]  /*6320*/  FADD.FTZ R154, R181, -R154 ;  /* 0x8000009ab59a7221 */ /* 0x000fe20000010000 */
[-C--:B------:R-:W-:Y:S01]  /*6330*/  FMUL.FTZ R235, R235, R216.reuse ;  /* 0x000000d8ebeb7220 */ /* 0x080fe20000410000 */
[-C--:B------:R-:W-:Y:S01]  /*6340*/  FMUL.FTZ R237, R237, R216.reuse ;  /* 0x000000d8eded7220 */ /* 0x080fe20000410000 */
[-C--:B------:R-:W-:Y:S01]  /*6350*/  FMUL.FTZ R229, R229, R216.reuse ;  /* 0x000000d8e5e57220 */ /* 0x080fe20000410000 */
[----:B------:R-:W-:Y:S01]  /*6360*/  FMUL.FTZ R233, R233, R216 ;  /* 0x000000d8e9e97220 */ /* 0x000fe20000410000 */
[C---:B------:R-:W-:Y:S01]  /*6370*/  FFMA.FTZ R153, R214.reuse, R152, R153 ;  /* 0x00000098d6997223 */ /* 0x040fe20000010099 */
[----:B------:R-:W-:Y:S01]  /*6380*/  FFMA.FTZ R155, R214, R154, R155 ;  /* 0x0000009ad69b7223 */ /* 0x000fe2000001009b */
[C---:B------:R-:W-:Y:S01]  /*6390*/  ISETP.GE.U32.AND P2, PT, R222.reuse, RZ, PT ;  /* 0x000000ffde00720c */ /* 0x040fe20003f46070 */
[----:B------:R-:W-:Y:S01]  /*63a0*/  FMUL.FTZ R235, R235, UR14 ;  /* 0x0000000eebeb7c20 */ /* 0x000fe20008410000 */
[----:B------:R-:W-:Y:S01]  /*63b0*/  LOP3.LUT P3, RZ, R223, 0xff0000, RZ, 0xc0, !PT ;  /* 0x00ff0000dfff7812 */ /* 0x000fe2000786c0ff */
[----:B------:R-:W-:Y:S01]  /*63c0*/  FMUL.FTZ R237, R237, UR14 ;  /* 0x0000000eeded7c20 */ /* 0x000fe20008410000 */
[----:B------:R-:W-:Y:S01]  /*63d0*/  FMUL.FTZ R229, R229, UR14 ;  /* 0x0000000ee5e57c20 */ /* 0x000fe20008410000 */
[-C--:B------:R-:W-:Y:S01]  /*63e0*/  FMUL.FTZ R159, R159, R216.reuse ;  /* 0x000000d89f9f7220 */ /* 0x080fe20000410000 */
[----:B------:R-:W-:Y:S01]  /*63f0*/  FMUL.FTZ R233, R233, UR14 ;  /* 0x0000000ee9e97c20 */ /* 0x000fe20008410000 */
[----:B------:R-:W-:Y:S01]  /*6400*/  LOP3.LUT P4, RZ, R223, 0xff, RZ, 0xc0, !PT ;  /* 0x000000ffdfff7812 */ /* 0x000fe2000788c0ff */
[-C--:B------:R-:W-:Y:S01]  /*6410*/  FMUL.FTZ R219, R219, R216.reuse ;  /* 0x000000d8dbdb7220 */ /* 0x080fe20000410000 */
[----:B------:R-:W-:Y:S01]  /*6420*/  LOP3.LUT P6, RZ, R223, 0xff00, RZ, 0xc0, !PT ;  /* 0x0000ff00dfff7812 */ /* 0x000fe200078cc0ff */
[-C--:B------:R-:W-:Y:S01]  /*6430*/  FMUL.FTZ R153, R153, R216.reuse ;  /* 0x000000d899997220 */ /* 0x080fe20000410000 */
[----:B------:R-:W-:Y:S01]  /*6440*/  ISETP.GE.U32.AND.EX P2, PT, R223, 0x1000000, PT, P2 ;  /* 0x01000000df00780c */ /* 0x000fe20003f46120 */
[----:B------:R-:W-:Y:S01]  /*6450*/  FMUL.FTZ R155, R155, R216 ;  /* 0x000000d89b9b7220 */ /* 0x000fe20000410000 */
[----:B------:R-:W-:Y:S01]  /*6460*/  FSEL R235, R235, RZ, P3 ;  /* 0x000000ffebeb7208 */ /* 0x000fe20001800000 */
[----:B------:R-:W-:Y:S01]  /*6470*/  FMUL.FTZ R159, R159, UR14 ;  /* 0x0000000e9f9f7c20 */ /* 0x000fe20008410000 */
[C---:B------:R-:W-:Y:S01]  /*6480*/  LOP3.LUT P3, RZ, R222.reuse, 0xff0000, RZ, 0xc0, !PT ;  /* 0x00ff0000deff7812 */ /* 0x040fe2000786c0ff */
[----:B------:R-:W-:Y:S01]  /*6490*/  FMUL.FTZ R219, R219, UR14 ;  /* 0x0000000edbdb7c20 */ /* 0x000fe20008410000 */
[----:B------:R-:W-:Y:S01]  /*64a0*/  FSEL R228, R237, RZ, P2 ;  /* 0x000000ffede47208 */ /* 0x000fe20001000000 */
[----:B------:R-:W-:Y:S01]  /*64b0*/  FMUL.FTZ R153, R153, UR14 ;  /* 0x0000000e99997c20 */ /* 0x000fe20008410000 */
[----:B------:R-:W-:Y:S01]  /*64c0*/  FSEL R154, R229, RZ, P4 ;  /* 0x000000ffe59a7208 */ /* 0x000fe20002000000 */
        /* <DEDUP_REMOVED lines=9> */
[----:B------:R-:W-:-:S02]  /*6560*/  FSEL R152, R153, RZ, P6 ;  /* 0x000000ff99987208 */ /* 0x000fc40003000000 */
[----:B------:R-:W-:Y:S02]  /*6570*/  F2FP.F16.F32.PACK_AB R155, R228, R235 ;  /* 0x000000ebe49b723e */ /* 0x000fe400000000ff */
[----:B------:R-:W-:Y:S02]  /*6580*/  F2FP.F16.F32.PACK_AB R154, R233, R154 ;  /* 0x0000009ae99a723e */ /* 0x000fe400000000ff */
[----:B------:R-:W-:Y:S02]  /*6590*/  F2FP.F16.F32.PACK_AB R153, R219, R158 ;  /* 0x0000009edb99723e */ /* 0x000fe400000000ff */
[----:B------:R-:W-:Y:S02]  /*65a0*/  F2FP.F16.F32.PACK_AB R152, R159, R152 ;  /* 0x000000989f98723e */ /* 0x000fe400000000ff */
[----:B------:R-:W-:-:S03]  /*65b0*/  IADD3 R215, PT, PT, R215, 0x20, RZ ;  /* 0x00000020d7d77810 */ /* 0x000fc60007ffe0ff */
[----:B------:R3:W-:Y:S04]  /*65c0*/  STG.E.128 desc[UR6][R156.64], R152 ;  /* 0x000000989c007986 */ /* 0x0007e8000c101d06 */
.L_x_3101:
[----:B------:R-:W-:Y:S05]  /*65d0*/  BSYNC.RECONVERGENT B2 ;  /* 0x0000000000027941 */ /* 0x000fea0003800200 */
.L_x_3100:
[----:B------:R-:W-:Y:S04]  /*65e0*/  BSSY.RECONVERGENT B2, `(.L_x_3102) ;  /* 0x000004b000027945 */ /* 0x000fe80003800200 */
[----:B------:R-:W-:Y:S05]  /*65f0*/  @!P1 BRA `(.L_x_3103) ;  /* 0x0000000400249947 */ /* 0x000fea0003800000 */
[-CC-:B-123--:R-:W-:Y:S01]  /*6600*/  FFMA.FTZ R152, R13, R218.reuse, R217.reuse ;  /* 0x000000da0d987223 */ /* 0x18efe200000100d9 */
[-CC-:B------:R-:W-:Y:S01]  /*6610*/  FFMA.FTZ R219, R9, R218.reuse, R217.reuse ;  /* 0x000000da09db7223 */ /* 0x180fe200000100d9 */
[----:B------:R-:W-:Y:S02]  /*6620*/  HADD2.F32 R153, -RZ, R146.H0_H0 ;  /* 0x20000092ff997230 */ /* 0x000fe40000004100 */
[-CC-:B------:R-:W-:Y:S01]  /*6630*/  FFMA.FTZ R229, R10, R218.reuse, R217.reuse ;  /* 0x000000da0ae57223 */ /* 0x180fe200000100d9 */
[----:B------:R-:W-:Y:S01]  /*6640*/  FADD.FTZ R235, R11, -R152 ;  /* 0x800000980beb7221 */ /* 0x000fe20000010000 */
[----:B------:R-:W-:Y:S01]  /*6650*/  FFMA.FTZ R233, R14, R218, R217 ;  /* 0x000000da0ee97223 */ /* 0x000fe200000100d9 */
[----:B------:R-:W-:Y:S01]  /*6660*/  FADD.FTZ R152, R6, -R219 ;  /* 0x800000db06987221 */ /* 0x000fe20000010000 */
[--C-:B------:R-:W-:Y:S02]  /*6670*/  HADD2.F32 R157, -RZ, R147.reuse.H0_H0 ;  /* 0x20000093ff9d7230 */ /* 0x100fe40000004100 */
[----:B------:R-:W-:Y:S01]  /*6680*/  FADD.FTZ R154, R8, -R229 ;  /* 0x800000e5089a7221 */ /* 0x000fe20000010000 */
[----:B0-----:R-:W-:-:S02]  /*6690*/  HADD2.F32 R159, -RZ, R147.H1_H1 ;  /* 0x30000093ff9f7230 */ /* 0x001fc40000004100 */
[----:B------:R-:W-:Y:S01]  /*66a0*/  FADD.FTZ R156, R12, -R233 ;  /* 0x800000e90c9c7221 */ /* 0x000fe20000010000 */
[----:B------:R-:W-:Y:S01]  /*66b0*/  FFMA.FTZ R229, R214, R152, R153 ;  /* 0x00000098d6e57223 */ /* 0x000fe20000010099 */
[-CC-:B------:R-:W-:Y:S01]  /*66c0*/  FFMA.FTZ R152, R4, R218.reuse, R217.reuse ;  /* 0x000000da04987223 */ /* 0x180fe200000100d9 */
[----:B------:R-:W-:Y:S01]  /*66d0*/  FFMA.FTZ R239, R5, R218, R217 ;  /* 0x000000da05ef7223 */ /* 0x000fe200000100d9 */
[----:B------:R-:W-:Y:S02]  /*66e0*/  HADD2.F32 R155, -RZ, R146.H1_H1 ;  /* 0x30000092ff9b7230 */ /* 0x000fe40000004100 */
[C---:B------:R-:W-:Y:S01]  /*66f0*/  FFMA.FTZ R235, R214.reuse, R235, R157 ;  /* 0x000000ebd6eb7223 */ /* 0x040fe2000001009d */
[----:B------:R-:W-:Y:S01]  /*6700*/  FFMA.FTZ R237, R214, R156, R159 ;  /* 0x0000009cd6ed7223 */ /* 0x000fe2000001009f */
        /* <DEDUP_REMOVED lines=16> */
[----:B------:R-:W-:Y:S01]  /*6810*/  FMUL.FTZ R229, R229, R216 ;  /* 0x000000d8e5e57220 */ /* 0x000fe20000410000 */
[C---:B------:R-:W-:Y:S01]  /*6820*/  FFMA.FTZ R153, R214.reuse, R152, R153 ;  /* 0x00000098d6997223 */ /* 0x040fe20000010099 */
[----:B------:R-:W-:Y:S01]  /*6830*/  FFMA.FTZ R155, R214, R154, R155 ;  /* 0x0000009ad69b7223 */ /* 0x000fe2000001009b */
[C---:B------:R-:W-:Y:S01]  /*6840*/  ISETP.GE.U32.AND P1, PT, R220.reuse, RZ, PT ;  /* 0x000000ffdc00720c */ /* 0x040fe20003f26070 */
[----:B------:R-:W-:Y:S01]  /*6850*/  FMUL.FTZ R235, R235, UR14 ;  /* 0x0000000eebeb7c20 */ /* 0x000fe20008410000 */
[----:B------:R-:W-:Y:S01]  /*6860*/  FMUL.FTZ R237, R237, UR14 ;  /* 0x0000000eeded7c20 */ /* 0x000fe20008410000 */
[----:B------:R-:W-:Y:S01]  /*6870*/  FMUL.FTZ R229, R229, UR14 ;  /* 0x0000000ee5e57c20 */ /* 0x000fe20008410000 */
[-C--:B------:R-:W-:Y:S01]  /*6880*/  FMUL.FTZ R159, R159, R216.reuse ;  /* 0x000000d89f9f7220 */ /* 0x080fe20000410000 */
[----:B------:R-:W-:Y:S01]  /*6890*/  LOP3.LUT P2, RZ, R221, 0xff0000, RZ, 0xc0, !PT ;  /* 0x00ff0000ddff7812 */ /* 0x000fe2000784c0ff */
[-C--:B------:R-:W-:Y:S01]  /*68a0*/  FMUL.FTZ R233, R233, R216.reuse ;  /* 0x000000d8e9e97220 */ /* 0x080fe20000410000 */
[----:B------:R-:W-:Y:S01]  /*68b0*/  LOP3.LUT P3, RZ, R221, 0xff, RZ, 0xc0, !PT ;  /* 0x000000ffddff7812 */ /* 0x000fe2000786c0ff */
[-C--:B------:R-:W-:Y:S01]  /*68c0*/  FMUL.FTZ R219, R219, R216.reuse ;  /* 0x000000d8dbdb7220 */ /* 0x080fe20000410000 */
[----:B------:R-:W-:Y:S01]  /*68d0*/  ISETP.GE.U32.AND.EX P1, PT, R221, 0x1000000, PT, P1 ;  /* 0x01000000dd00780c */ /* 0x000fe20003f26110 */
[-C--:B------:R-:W-:Y:S01]  /*68e0*/  FMUL.FTZ R153, R153, R216.reuse ;  /* 0x000000d899997220 */ /* 0x080fe20000410000 */
[----:B------:R-:W-:Y:S01]  /*68f0*/  FMUL.FTZ R155, R155, R216 ;  /* 0x000000d89b9b7220 */ /* 0x000fe20000410000 */
        /* <DEDUP_REMOVED lines=8> */
[----:B------:R-:W-:Y:S01]  /*6980*/  FMUL.FTZ R153, R153, UR14 ;  /* 0x0000000e99997c20 */ /* 0x000fe20008410000 */
[----:B------:R-:W-:Y:S01]  /*6990*/  LOP3.LUT P4, RZ, R221, 0xff00, RZ, 0xc0, !PT ;  /* 0x0000ff00ddff7812 */ /* 0x000fe2000788c0ff */
        /* <DEDUP_REMOVED lines=15> */
.L_x_3103:
[----:B------:R-:W-:Y:S05]  /*6a90*/  BSYNC.RECONVERGENT B2 ;  /* 0x0000000000027941 */ /* 0x000fea0003800200 */
.L_x_3102:
[----:B------:R-:W-:Y:S05]  /*6aa0*/  @!P0 BRA `(.L_x_3086) ;  /* 0x0000001c00948947 */ /* 0x000fea0003800000 */
[-CC-:B-1234-:R-:W-:Y:S01]  /*6ab0*/  FFMA.FTZ R155, R30, R218.reuse, R217.reuse ;  /* 0x000000da1e9b7223 */ /* 0x19efe200000100d9 */
[--C-:B------:R-:W-:Y:S02]  /*6ac0*/  HADD2.F32 R153, -RZ, R151.reuse.H1_H1 ;  /* 0x30000097ff997230 */ /* 0x100fe40000004100 */
[-CC-:B------:R-:W-:Y:S01]  /*6ad0*/  FFMA.FTZ R152, R26, R218.reuse, R217.reuse ;  /* 0x000000da1a987223 */ /* 0x180fe200000100d9 */
[-C--:B------:R-:W-:Y:S01]  /*6ae0*/  FFMA.FTZ R156, R29, R218.reuse, R217 ;  /* 0x000000da1d9c7223 */ /* 0x080fe200000100d9 */
[----:B------:R-:W-:Y:S01]  /*6af0*/  FADD.FTZ R155, R28, -R155 ;  /* 0x8000009b1c9b7221 */ /* 0x000fe20000010000 */
[----:B------:R-:W-:Y:S01]  /*6b00*/  FFMA.FTZ R219, R23, R218, R217 ;  /* 0x000000da17db7223 */ /* 0x000fe200000100d9 */
[----:B0-----:R-:W-:Y:S01]  /*6b10*/  FADD.FTZ R158, R25, -R152 ;  /* 0x80000098199e7221 */ /* 0x001fe20000010000 */
[----:B------:R-:W-:Y:S02]  /*6b20*/  HADD2.F32 R159, -RZ, R151.H0_H0 ;  /* 0x20000097ff9f7230 */ /* 0x000fe40000004100 */
[----:B------:R-:W-:Y:S01]  /*6b30*/  FFMA.FTZ R235, R214, R155, R153 ;  /* 0x0000009bd6eb7223 */ /* 0x000fe20000010099 */
[--C-:B------:R-:W-:Y:S01]  /*6b40*/  HADD2.F32 R155, -RZ, R150.reuse.H0_H0 ;  /* 0x20000096ff9b7230 */ /* 0x100fe20000004100 */
[----:B------:R-:W0:Y:S01]  /*6b50*/  LDC.64 R152, c[0x0][0x468] ;  /* 0x00011a00ff987b82 */ /* 0x000e220000000a00 */
[----:B------:R-:W-:Y:S01]  /*6b60*/  FADD.FTZ R233, R27, -R156 ;  /* 0x8000009c1be97221 */ /* 0x000fe20000010000 */
[----:B------:R-:W-:-:S02]  /*6b70*/  HADD2.F32 R157, -RZ, R150.H1_H1 ;  /* 0x30000096ff9d7230 */ /* 0x000fc40000004100 */
[----:B------:R-:W-:Y:S01]  /*6b80*/  FADD.FTZ R156, R24, -R219 ;  /* 0x800000db189c7221 */ /* 0x000fe20000010000 */
[-CC-:B------:R-:W-:Y:S01]  /*6b90*/  FFMA.FTZ R154, R22, R218.reuse, R217.reuse ;  /* 0x000000da169a7223 */ /* 0x180fe200000100d9 */
[-CC-:B------:R-:W-:Y:S01]  /*6ba0*/  FFMA.FTZ R239, R19, R218.reuse, R217.reuse ;  /* 0x000000da13ef7223 */ /* 0x180fe200000100d9 */
[-CC-:B------:R-:W-:Y:S01]  /*6bb0*/  FFMA.FTZ R237, R15, R218.reuse, R217.reuse ;  /* 0x000000da0fed7223 */ /* 0x180fe200000100d9 */
[----:B------:R-:W-:Y:S01]  /*6bc0*/  FFMA.FTZ R218, R18, R218, R217 ;  /* 0x000000da12da7223 */ /* 0x000fe200000100d9 */
[C---:B------:R-:W-:Y:S01]  /*6bd0*/  FFMA.FTZ R233, R214.reuse, R233, R159 ;  /* 0x000000e9d6e97223 */ /* 0x040fe2000001009f */
        /* <DEDUP_REMOVED lines=13> */
[-C--:B------:R-:W-:Y:S01]  /*6cb0*/  FMUL.FTZ R235, R235, R216.reuse ;  /* 0x000000d8ebeb7220 */ /* 0x080fe20000410000 */
[----:B------:R-:W-:Y:S01]  /*6cc0*/  FMUL.FTZ R233, R233, R216 ;  /* 0x000000d8e9e97220 */ /* 0x000fe20000410000 */
[----:B------:R-:W-:Y:S01]  /*6cd0*/  FFMA.FTZ R157, R214, R218, R157 ;  /* 0x000000dad69d7223 */ /* 0x000fe2000001009d */
[C---:B------:R-:W-:Y:S01]  /*6ce0*/  ISETP.GE.U32.AND P0, PT, R224.reuse, RZ, PT ;  /* 0x000000ffe000720c */ /* 0x040fe20003f06070 */
[-C--:B------:R-:W-:Y:S01]  /*6cf0*/  FMUL.FTZ R219, R219, R216.reuse ;  /* 0x000000d8dbdb7220 */ /* 0x080fe20000410000 */
[-C--:B------:R-:W-:Y:S01]  /*6d00*/  FMUL.FTZ R229, R229, R216.reuse ;  /* 0x000000d8e5e57220 */ /* 0x080fe20000410000 */
[-C--:B------:R-:W-:Y:S01]  /*6d10*/  FMUL.FTZ R159, R159, R216.reuse ;  /* 0x000000d89f9f7220 */ /* 0x080fe20000410000 */
[-C--:B------:R-:W-:Y:S01]  /*6d20*/  FMUL.FTZ R217, R217, R216.reuse ;  /* 0x000000d8d9d97220 */ /* 0x080fe20000410000 */
[-C--:B------:R-:W-:Y:S01]  /*6d30*/  FMUL.FTZ R155, R155, R216.reuse ;  /* 0x000000d89b9b7220 */ /* 0x080fe20000410000 */
[----:B------:R-:W-:Y:S01]  /*6d40*/  FMUL.FTZ R233, R233, UR14 ;  /* 0x0000000ee9e97c20 */ /* 0x000fe20008410000 */
[----:B------:R-:W-:Y:S01]  /*6d50*/  FMUL.FTZ R235, R235, UR14 ;  /* 0x0000000eebeb7c20 */ /* 0x000fe20008410000 */
        /* <DEDUP_REMOVED lines=30> */
.L_x_3095:
[----:B------:R-:W-:Y:S04]  /*6f40*/  BSSY.RECONVERGENT B2, `(.L_x_3104) ;  /* 0x0000052000027945 */ /* 0x000fe80003800200 */
[----:B------:R-:W-:Y:S05]  /*6f50*/  @!P4 BRA `(.L_x_3105) ;  /* 0x000000040040c947 */ /* 0x000fea0003800000 */
[-CC-:B------:R-:W-:Y:S01]  /*6f60*/  FFMA.FTZ R152, R213, R218.reuse, R217.reuse ;  /* 0x000000dad5987223 */ /* 0x180fe200000100d9 */
[--C-:B------:R-:W-:Y:S02]  /*6f70*/  HADD2.F32 R153, -RZ, R128.reuse.H0_H0 ;  /* 0x20000080ff997230 */ /* 0x100fe40000004100 */
[-CC-:B------:R-:W-:Y:S01]  /*6f80*/  FFMA.FTZ R155, R212, R218.reuse, R217.reuse ;  /* 0x000000dad49b7223 */ /* 0x180fe200000100d9 */
[-CC-:B------:R-:W-:Y:S01]  /*6f90*/  FFMA.FTZ R156, R201, R218.reuse, R217.reuse ;  /* 0x000000dac99c7223 */ /* 0x180fe200000100d9 */
[----:B------:R-:W-:Y:S01]  /*6fa0*/  FADD.FTZ R157, R211, -R152 ;  /* 0x80000098d39d7221 */ /* 0x000fe20000010000 */
[----:B------:R-:W-:Y:S01]  /*6fb0*/  FFMA.FTZ R152, R205, R218, R217 ;  /* 0x000000dacd987223 */ /* 0x000fe200000100d9 */
[----:B0-----:R-:W-:Y:S02]  /*6fc0*/  HADD2.F32 R159, -RZ, R128.H1_H1 ;  /* 0x30000080ff9f7230 */ /* 0x001fe40000004100 */
[----:B------:R-:W-:Y:S01]  /*6fd0*/  FADD.FTZ R155, R210, -R155 ;  /* 0x8000009bd29b7221 */ /* 0x000fe20000010000 */
[----:B------:R-:W-:Y:S01]  /*6fe0*/  FFMA.FTZ R157, R214, R157, R153 ;  /* 0x0000009dd69d7223 */ /* 0x000fe20000010099 */
[----:B------:R-:W-:Y:S01]  /*6ff0*/  FADD.FTZ R153, R203, -R152 ;  /* 0x80000098cb997221 */ /* 0x000fe20000010000 */
[----:B------:R-:W-:-:S02]  /*7000*/  HADD2.F32 R152, -RZ, R131.H0_H0 ;  /* 0x20000083ff987230 */ /* 0x000fc40000004100 */
[----:B------:R-:W-:Y:S01]  /*7010*/  FADD.FTZ R219, R199, -R156 ;  /* 0x8000009cc7db7221 */ /* 0x000fe20000010000 */
[----:B------:R-:W-:Y:S01]  /*7020*/  FFMA.FTZ R156, R214, R155, R159 ;  /* 0x0000009bd69c7223 */ /* 0x000fe2000001009f */
[--C-:B------:R-:W-:Y:S02]  /*7030*/  HADD2.F32 R154, -RZ, R130.reuse.H0_H0 ;  /* 0x20000082ff9a7230 */ /* 0x100fe40000004100 */
[-CC-:B------:R-:W-:Y:S01]  /*7040*/  FFMA.FTZ R229, R200, R218.reuse, R217.reuse ;  /* 0x000000dac8e57223 */ /* 0x180fe200000100d9 */
[----:B------:R-:W-:Y:S01]  /*7050*/  FFMA.FTZ R155, R214, R219, R152 ;  /* 0x000000dbd69b7223 */ /* 0x000fe20000010098 */
[----:B------:R-:W-:Y:S02]  /*7060*/  HADD2.F32 R158, -RZ, R131.H1_H1 ;  /* 0x30000083ff9e7230 */ /* 0x000fe40000004100 */
[----:B------:R-:W-:Y:S01]  /*7070*/  FFMA.FTZ R159, R204, R218, R217 ;  /* 0x000000dacc9f7223 */ /* 0x000fe200000100d9 */
[----:B------:R-:W-:Y:S01]  /*7080*/  FADD.FTZ R229, R198, -R229 ;  /* 0x800000e5c6e57221 */ /* 0x000fe20000010000 */
[----:B------:R-:W-:Y:S01]  /*7090*/  FMUL.FTZ R152, R155, R216 ;  /* 0x000000d89b987220 */ /* 0x000fe20000410000 */
[----:B------:R-:W-:Y:S01]  /*70a0*/  FFMA.FTZ R153, R214, R153, R154 ;  /* 0x00000099d6997223 */ /* 0x000fe2000001009a */
[----:B------:R-:W-:Y:S01]  /*70b0*/  LOP3.LUT P6, RZ, R231, 0xff0000, RZ, 0xc0, !PT ;  /* 0x00ff0000e7ff7812 */ /* 0x000fe200078cc0ff */
[----:B------:R-:W-:-:S02]  /*70c0*/  HADD2.F32 R219, -RZ, R130.H1_H1 ;  /* 0x30000082ffdb7230 */ /* 0x000fc40000004100 */
[----:B------:R-:W-:Y:S01]  /*70d0*/  FMUL.FTZ R154, R152, UR14 ;  /* 0x0000000e989a7c20 */ /* 0x000fe20008410000 */
[----:B------:R-:W-:Y:S01]  /*70e0*/  FFMA.FTZ R235, R214, R229, R158 ;  /* 0x000000e5d6eb7223 */ /* 0x000fe2000001009e */
[----:B------:R-:W-:Y:S01]  /*70f0*/  FADD.FTZ R159, R202, -R159 ;  /* 0x8000009fca9f7221 */ /* 0x000fe20000010000 */
[-CC-:B------:R-:W-:Y:S01]  /*7100*/  FFMA.FTZ R152, R209, R218.reuse, R217.reuse ;  /* 0x000000dad1987223 */ /* 0x180fe200000100d9 */
[----:B------:R-:W-:Y:S01]  /*7110*/  ISETP.GE.U32.AND P4, PT, R230, RZ, PT ;  /* 0x000000ffe600720c */ /* 0x000fe20003f86070 */
[----:B------:R-:W-:Y:S01]  /*7120*/  FFMA.FTZ R229, R208, R218, R217 ;  /* 0x000000dad0e57223 */ /* 0x000fe200000100d9 */
[----:B------:R-:W-:Y:S01]  /*7130*/  FSEL R233, R154, RZ, P6 ;  /* 0x000000ff9ae97208 */ /* 0x000fe20003000000 */
[-C--:B------:R-:W-:Y:S01]  /*7140*/  FMUL.FTZ R154, R235, R216.reuse ;  /* 0x000000d8eb9a7220 */ /* 0x080fe20000410000 */
[----:B------:R-:W-:Y:S01]  /*7150*/  FFMA.FTZ R228, R214, R159, R219 ;  /* 0x0000009fd6e47223 */ /* 0x000fe200000100db */
[----:B------:R-:W-:Y:S01]  /*7160*/  FADD.FTZ R159, R207, -R152 ;  /* 0x80000098cf9f7221 */ /* 0x000fe20000010000 */
[-C--:B------:R-:W-:Y:S01]  /*7170*/  FMUL.FTZ R152, R153, R216.reuse ;  /* 0x000000d899987220 */ /* 0x080fe20000410000 */
[----:B------:R-:W-:Y:S01]  /*7180*/  FMUL.FTZ R234, R154, UR14 ;  /* 0x0000000e9aea7c20 */ /* 0x000fe20008410000 */
[----:B------:R-:W-:Y:S01]  /*7190*/  FMUL.FTZ R158, R228, R216 ;  /* 0x000000d8e49e7220 */ /* 0x000fe20000410000 */
[----:B------:R-:W-:Y:S01]  /*71a0*/  ISETP.GE.U32.AND.EX P4, PT, R231, 0x1000000, PT, P4 ;  /* 0x01000000e700780c */ /* 0x000fe20003f86140 */
[----:B------:R-:W-:Y:S01]  /*71b0*/  FMUL.FTZ R154, R152, UR14 ;  /* 0x0000000e989a7c20 */ /* 0x000fe20008410000 */
[----:B------:R-:W-:-:S02]  /*71c0*/  HADD2.F32 R152, -RZ, R129.H1_H1 ;  /* 0x30000081ff987230 */ /* 0x000fc40000004100 */
[----:B------:R-:W-:Y:S01]  /*71d0*/  FADD.FTZ R229, R206, -R229 ;  /* 0x800000e5cee57221 */ /* 0x000fe20000010000 */
[----:B------:R-:W-:Y:S01]  /*71e0*/  FMUL.FTZ R232, R158, UR14 ;  /* 0x0000000e9ee87c20 */ /* 0x000fe20008410000 */
[----:B------:R-:W-:Y:S01]  /*71f0*/  FSEL R236, R234, RZ, P4 ;  /* 0x000000ffeaec7208 */ /* 0x000fe20002000000 */
[----:B------:R-:W-:Y:S01]  /*7200*/  HADD2.F32 R219, -RZ, R129.H0_H0 ;  /* 0x20000081ffdb7230 */ /* 0x000fe20000004100 */
[C---:B------:R-:W-:Y:S01]  /*7210*/  LOP3.LUT P4, RZ, R231.reuse, 0xff00, RZ, 0xc0, !PT ;  /* 0x0000ff00e7ff7812 */ /* 0x040fe2000788c0ff */
[----:B------:R-:W-:Y:S01]  /*7220*/  FFMA.FTZ R234, R214, R229, R152 ;  /* 0x000000e5d6ea7223 */ /* 0x000fe20000010098 */
[----:B------:R-:W-:Y:S02]  /*7230*/  LOP3.LUT P6, RZ, R231, 0xff, RZ, 0xc0, !PT ;  /* 0x000000ffe7ff7812 */ /* 0x000fe400078cc0ff */
[----:B------:R-:W-:Y:S01]  /*7240*/  FSEL R229, R232, RZ, P4 ;  /* 0x000000ffe8e57208 */ /* 0x000fe20002000000 */
[----:B------:R-:W-:Y:S01]  /*7250*/  FFMA.FTZ R219, R214, R159, R219 ;  /* 0x0000009fd6db7223 */ /* 0x000fe200000100db */
[----:B------:R-:W-:-:S02]  /*7260*/  FSEL R158, R154, RZ, P6 ;  /* 0x000000ff9a9e7208 */ /* 0x000fc40003000000 */
[----:B------:R-:W-:Y:S01]  /*7270*/  F2FP.F16.F32.PACK_AB R159, R236, R233 ;  /* 0x000000e9ec9f723e */ /* 0x000fe200000000ff */
[----:B------:R-:W-:Y:S01]  /*7280*/  FMUL.FTZ R152, R219, R216 ;  /* 0x000000d8db987220 */ /* 0x000fe20000410000 */
[----:B------:R-:W-:Y:S01]  /*7290*/  F2FP.F16.F32.PACK_AB R154, R228, R153 ;  /* 0x00000099e49a723e */ /* 0x000fe200000000ff */
[----:B------:R-:W0:Y:S01]  /*72a0*/  LDC.64 R232, c[0x0][0x478] ;  /* 0x00011e00ffe87b82 */ /* 0x000e220000000a00 */
[----:B------:R-:W-:Y:S02]  /*72b0*/  F2FP.F16.F32.PACK_AB R158, R229, R158 ;  /* 0x0000009ee59e723e */ /* 0x000fe400000000ff */
[----:B------:R-:W-:Y:S01]  /*72c0*/  F2FP.F16.F32.PACK_AB R155, R235, R155 ;  /* 0x0000009beb9b723e */ /* 0x000fe200000000ff */
[CC--:B------:R-:W-:Y:S01]  /*72d0*/  FMUL.FTZ R235, R234.reuse, R216.reuse ;  /* 0x000000d8eaeb7220 */ /* 0x0c0fe20000410000 */
[----:B------:R-:W-:Y:S01]  /*72e0*/  F2FP.F16.F32.PACK_AB R153, R234, R219 ;  /* 0x000000dbea99723e */ /* 0x000fe200000000ff */
[----:B------:R-:W-:Y:S01]  /*72f0*/  FMUL.FTZ R234, R152, UR14 ;  /* 0x0000000e98ea7c20 */ /* 0x000fe20008410000 */
[----:B------:R-:W-:Y:S01]  /*7300*/  LOP3.LUT P4, RZ, R230, 0xff0000, RZ, 0xc0, !PT ;  /* 0x00ff0000e6ff7812 */ /* 0x000fe2000788c0ff */
[----:B------:R-:W1:Y:S01]  /*7310*/  LDC.64 R228, c[0x0][0x468] ;  /* 0x00011a00ffe47b82 */ /* 0x000e620000000a00 */
[-C--:B------:R-:W-:Y:S01]  /*7320*/  FMUL.FTZ R219, R157, R216.reuse ;  /* 0x000000d89ddb7220 */ /* 0x080fe20000410000 */
[----:B------:R-:W-:Y:S01]  /*7330*/  F2FP.F16.F32.PACK_AB R152, R156, R157 ;  /* 0x0000009d9c98723e */ /* 0x000fe200000000ff */
[----:B------:R-:W-:Y:S01]  /*7340*/  FMUL.FTZ R235, R235, UR14 ;  /* 0x0000000eebeb7c20 */ /* 0x000fe20008410000 */
[----:B------:R-:W-:Y:S01]  /*7350*/  LOP3.LUT P6, RZ, R230, 0xff000000, RZ, 0xc0, !PT ;  /* 0xff000000e6ff7812 */ /* 0x000fe200078cc0ff */
[----:B------:R-:W-:Y:S01]  /*7360*/  FMUL.FTZ R156, R156, R216 ;  /* 0x000000d89c9c7220 */ /* 0x000fe20000410000 */
[----:B------:R-:W-:Y:S01]  /*7370*/  FSEL R234, R234, RZ, P4 ;  /* 0x000000ffeaea7208 */ /* 0x000fe20002000000 */
[----:B------:R-:W-:Y:S01]  /*7380*/  FMUL.FTZ R219, R219, UR14 ;  /* 0x0000000edbdb7c20 */ /* 0x000fe20008410000 */
[----:B------:R-:W-:Y:S01]  /*7390*/  LOP3.LUT P4, RZ, R230, 0xff, RZ, 0xc0, !PT ;  /* 0x000000ffe6ff7812 */ /* 0x000fe2000788c0ff */
[----:B------:R-:W-:Y:S01]  /*73a0*/  FMUL.FTZ R157, R156, UR14 ;  /* 0x0000000e9c9d7c20 */ /* 0x000fe20008410000 */
[----:B------:R-:W-:-:S02]  /*73b0*/  FSEL R235, R235, RZ, P6 ;  /* 0x000000ffebeb7208 */ /* 0x000fc40003000000 */
[----:B------:R-:W-:Y:S02]  /*73c0*/  LOP3.LUT P6, RZ, R230, 0xff00, RZ, 0xc0, !PT ;  /* 0x0000ff00e6ff7812 */ /* 0x000fe400078cc0ff */
[----:B------:R-:W-:Y:S02]  /*73d0*/  FSEL R156, R219, RZ, P4 ;  /* 0x000000ffdb9c7208 */ /* 0x000fe40002000000 */
[----:B------:R-:W-:Y:S01]  /*73e0*/  FSEL R219, R157, RZ, P6 ;  /* 0x000000ff9ddb7208 */ /* 0x000fe20003000000 */
[----:B0-----:R-:W-:Y:S01]  /*73f0*/  IMAD.WIDE.U32 R232, R215, 0x10, R232 ;  /* 0x00000010d7e87825 */ /* 0x001fe200078e00e8 */
[----:B------:R-:W-:Y:S02]  /*7400*/  F2FP.F16.F32.PACK_AB R157, R235, R234 ;  /* 0x000000eaeb9d723e */ /* 0x000fe400000000ff */
[----:B------:R-:W-:Y:S02]  /*7410*/  F2FP.F16.F32.PACK_AB R156, R219, R156 ;  /* 0x0000009cdb9c723e */ /* 0x000fe400000000ff */
[----:B------:R2:W-:Y:S01]  /*7420*/  STG.E.128 desc[UR6][R232.64], R152 ;  /* 0x00000098e8007986 */ /* 0x0005e2000c101d06 */
[C---:B-1----:R-:W-:Y:S01]  /*7430*/  IMAD.WIDE.U32 R228, R215.reuse, 0x10, R228 ;  /* 0x00000010d7e47825 */ /* 0x042fe200078e00e4 */
[----:B------:R-:W-:-:S04]  /*7440*/  IADD3 R215, PT, PT, R215, 0x20, RZ ;  /* 0x00000020d7d77810 */ /* 0x000fc80007ffe0ff */
[----:B------:R2:W-:Y:S03]  /*7450*/  STG.E.128 desc[UR6][R228.64], R156 ;  /* 0x0000009ce4007986 */ /* 0x0005e6000c101d06 */
.L_x_3105:
[----:B------:R-:W-:Y:S05]  /*7460*/  BSYNC.RECONVERGENT B2 ;  /* 0x0000000000027941 */ /* 0x000fea0003800200 */
.L_x_3104:
[----:B------:R-:W-:Y:S04]  /*7470*/  BSSY.RECONVERGENT B2, `(.L_x_3106) ;  /* 0x0000052000027945 */ /* 0x000fe80003800200 */
[----:B------:R-:W-:Y:S05]  /*7480*/  @!P3 BRA `(.L_x_3107) ;  /* 0x000000040040b947 */ /* 0x000fea0003800000 */
[-CC-:B--2---:R-:W-:Y:S01]  /*7490*/  FFMA.FTZ R152, R197, R218.reuse, R217.reuse ;  /* 0x000000dac5987223 */ /* 0x184fe200000100d9 */
[-CC-:B------:R-:W-:Y:S01]  /*74a0*/  FFMA.FTZ R157, R196, R218.reuse, R217.reuse ;  /* 0x000000dac49d7223 */ /* 0x180fe200000100d9 */
[----:B------:R-:W-:Y:S01]  /*74b0*/  FFMA.FTZ R156, R193, R218, R217 ;  /* 0x000000dac19c7223 */ /* 0x000fe200000100d9 */
[--C-:B------:R-:W-:Y:S02]  /*74c0*/  HADD2.F32 R155, -RZ, R32.reuse.H0_H0 ;  /* 0x20000020ff9b7230 */ /* 0x100fe40000004100 */
[----:B------:R-:W-:Y:S01]  /*74d0*/  FADD.FTZ R153, R195, -R152 ;  /* 0x80000098c3997221 */ /* 0x000fe20000010000 */
[----:B------:R-:W-:Y:S02]  /*74e0*/  HADD2.F32 R154, -RZ, R32.H1_H1 ;  /* 0x30000020ff9a7230 */ /* 0x000fe40000004100 */
[----:B------:R-:W-:Y:S01]  /*74f0*/  FADD.FTZ R157, R194, -R157 ;  /* 0x8000009dc29d7221 */ /* 0x000fe20000010000 */
[----:B0-----:R-:W-:Y:S02]  /*7500*/  HADD2.F32 R158, -RZ, R33.H0_H0 ;  /* 0x20000021ff9e7230 */ /* 0x001fe40000004100 */
[----:B------:R-:W-:Y:S01]  /*7510*/  FADD.FTZ R159, R191, -R156 ;  /* 0x8000009cbf9f7221 */ /* 0x000fe20000010000 */
[C---:B------:R-:W-:Y:S01]  /*7520*/  FFMA.FTZ R152, R214.reuse, R153, R155 ;  /* 0x00000099d6987223 */ /* 0x040fe2000001009b */
[----:B------:R-:W-:Y:S01]  /*7530*/  FFMA.FTZ R153, R214, R157, R154 ;  /* 0x0000009dd6997223 */ /* 0x000fe2000001009a */
[----:B------:R-:W-:-:S02]  /*7540*/  HADD2.F32 R228, -RZ, R35.H0_H0 ;  /* 0x20000023ffe47230 */ /* 0x000fc40000004100 */
[----:B------:R-:W-:Y:S01]  /*7550*/  FFMA.FTZ R157, R214, R159, R158 ;  /* 0x0000009fd69d7223 */ /* 0x000fe2000001009e */
[-CC-:B------:R-:W-:Y:S01]  /*7560*/  FFMA.FTZ R158, R185, R218.reuse, R217.reuse ;  /* 0x000000dab99e7223 */ /* 0x180fe200000100d9 */
[-CC-:B------:R-:W-:Y:S01]  /*7570*/  FFMA.FTZ R235, R184, R218.reuse, R217.reuse ;  /* 0x000000dab8eb7223 */ /* 0x180fe200000100d9 */
[-CC-:B------:R-:W-:Y:S01]  /*7580*/  FFMA.FTZ R219, R188, R218.reuse, R217.reuse ;  /* 0x000000dabcdb7223 */ /* 0x180fe200000100d9 */
[----:B------:R-:W-:Y:S01]  /*7590*/  FFMA.FTZ R154, R189, R218, R217 ;  /* 0x000000dabd9a7223 */ /* 0x000fe200000100d9 */
[----:B------:R-:W-:Y:S01]  /*75a0*/  FADD.FTZ R233, R183, -R158 ;  /* 0x8000009eb7e97221 */ /* 0x000fe20000010000 */
[----:B------:R-:W-:Y:S02]  /*75b0*/  HADD2.F32 R232, -RZ, R35.H1_H1 ;  /* 0x30000023ffe87230 */ /* 0x000fe40000004100 */
[----:B------:R-:W-:Y:S01]  /*75c0*/  FADD.FTZ R235, R182, -R235 ;  /* 0x800000ebb6eb7221 */ /* 0x000fe20000010000 */
[--C-:B------:R-:W-:Y:S02]  /*75d0*/  HADD2.F32 R156, -RZ, R34.reuse.H1_H1 ;  /* 0x30000022ff9c7230 */ /* 0x100fe40000004100 */
[----:B------:R-:W-:Y:S01]  /*75e0*/  FFMA.FTZ R233, R214, R233, R228 ;  /* 0x000000e9d6e97223 */ /* 0x000fe200000100e4 */
[----:B------:R-:W-:-:S02]  /*75f0*/  HADD2.F32 R159, -RZ, R34.H0_H0 ;  /* 0x20000022ff9f7230 */ /* 0x000fc40000004100 */
[----:B------:R-:W-:Y:S01]  /*7600*/  FADD.FTZ R229, R186, -R219 ;  /* 0x800000dbbae57221 */ /* 0x000fe20000010000 */
[----:B------:R-:W-:Y:S01]  /*7610*/  FADD.FTZ R155, R187, -R154 ;  /* 0x8000009abb9b7221 */ /* 0x000fe20000010000 */
[C---:B------:R-:W-:Y:S01]  /*7620*/  FFMA.FTZ R234, R214.reuse, R235, R232 ;  /* 0x000000ebd6ea7223 */ /* 0x040fe200000100e8 */
[-C--:B------:R-:W-:Y:S01]  /*7630*/  FMUL.FTZ R228, R233, R216.reuse ;  /* 0x000000d8e9e47220 */ /* 0x080fe20000410000 */
[C---:B------:R-:W-:Y:S01]  /*7640*/  FFMA.FTZ R156, R214.reuse, R229, R156 ;  /* 0x000000e5d69c7223 */ /* 0x040fe2000001009c */
[----:B------:R-:W-:Y:S01]  /*7650*/  FFMA.FTZ R219, R214, R155, R159 ;  /* 0x0000009bd6db7223 */ /* 0x000fe2000001009f */
[----:B------:R-:W-:Y:S01]  /*7660*/  FMUL.FTZ R232, R234, R216 ;  /* 0x000000d8eae87220 */ /* 0x000fe20000410000 */
[----:B------:R-:W-:Y:S01]  /*7670*/  FMUL.FTZ R229, R228, UR14 ;  /* 0x0000000ee4e57c20 */ /* 0x000fe20008410000 */
[----:B------:R-:W-:Y:S01]  /*7680*/  LOP3.LUT P4, RZ, R227, 0xff0000, RZ, 0xc0, !PT ;  /* 0x00ff0000e3ff7812 */ /* 0x000fe2000788c0ff */
[----:B------:R-:W-:Y:S01]  /*7690*/  FFMA.FTZ R155, R192, R218, R217 ;  /* 0x000000dac09b7223 */ /* 0x000fe200000100d9 */
[-C--:B------:R-:W-:Y:S01]  /*76a0*/  FMUL.FTZ R158, R156, R216.reuse ;  /* 0x000000d89c9e7220 */ /* 0x080fe20000410000 */
[----:B------:R-:W-:Y:S01]  /*76b0*/  ISETP.GE.U32.AND P3, PT, R226, RZ, PT ;  /* 0x000000ffe200720c */ /* 0x000fe20003f66070 */
[----:B------:R-:W-:Y:S01]  /*76c0*/  FMUL.FTZ R154, R219, R216 ;  /* 0x000000d8db9a7220 */ /* 0x000fe20000410000 */
[----:B------:R-:W-:-:S02]  /*76d0*/  HADD2.F32 R159, -RZ, R33.H1_H1 ;  /* 0x30000021ff9f7230 */ /* 0x000fc40000004100 */
[----:B------:R-:W-:Y:S01]  /*76e0*/  FMUL.FTZ R236, R232, UR14 ;  /* 0x0000000ee8ec7c20 */ /* 0x000fe20008410000 */
[----:B------:R-:W-:Y:S01]  /*76f0*/  FADD.FTZ R155, R190, -R155 ;  /* 0x8000009bbe9b7221 */ /* 0x000fe20000010000 */
[----:B------:R-:W-:Y:S01]  /*7700*/  FMUL.FTZ R228, R158, UR14 ;  /* 0x0000000e9ee47c20 */ /* 0x000fe20008410000 */
[----:B------:R-:W-:Y:S01]  /*7710*/  FSEL R232, R229, RZ, P4 ;  /* 0x000000ffe5e87208 */ /* 0x000fe20002000000 */
[----:B------:R-:W-:Y:S01]  /*7720*/  FMUL.FTZ R154, R154, UR14 ;  /* 0x0000000e9a9a7c20 */ /* 0x000fe20008410000 */
[C---:B------:R-:W-:Y:S01]  /*7730*/  ISETP.GE.U32.AND.EX P3, PT, R227.reuse, 0x1000000, PT, P3 ;  /* 0x01000000e300780c */ /* 0x040fe20003f66130 */
[----:B------:R-:W-:Y:S01]  /*7740*/  FFMA.FTZ R235, R214, R155, R159 ;  /* 0x0000009bd6eb7223 */ /* 0x000fe2000001009f */
[C---:B------:R-:W-:Y:S02]  /*7750*/  LOP3.LUT P4, RZ, R227.reuse, 0xff00, RZ, 0xc0, !PT ;  /* 0x0000ff00e3ff7812 */ /* 0x040fe4000788c0ff */
[----:B------:R-:W-:Y:S02]  /*7760*/  LOP3.LUT P6, RZ, R227, 0xff, RZ, 0xc0, !PT ;  /* 0x000000ffe3ff7812 */ /* 0x000fe400078cc0ff */
[----:B------:R-:W-:-:S02]  /*7770*/  FSEL R159, R236, RZ, P3 ;  /* 0x000000ffec9f7208 */ /* 0x000fc40001800000 */
[----:B------:R-:W-:Y:S02]  /*7780*/  FSEL R229, R228, RZ, P4 ;  /* 0x000000ffe4e57208 */ /* 0x000fe40002000000 */
[----:B------:R-:W-:Y:S02]  /*7790*/  FSEL R158, R154, RZ, P6 ;  /* 0x000000ff9a9e7208 */ /* 0x000fe40003000000 */
[----:B------:R-:W-:Y:S01]  /*77a0*/  F2FP.F16.F32.PACK_AB R155, R234, R233 ;  /* 0x000000e9ea9b723e */ /* 0x000fe200000000ff */
[----:B------:R-:W-:Y:S01]  /*77b0*/  FMUL.FTZ R234, R157, R216 ;  /* 0x000000d89dea7220 */ /* 0x000fe20000410000 */
[----:B------:R-:W-:Y:S02]  /*77c0*/  F2FP.F16.F32.PACK_AB R159, R159, R232 ;  /* 0x000000e89f9f723e */ /* 0x000fe400000000ff */
[----:B------:R-:W-:Y:S01]  /*77d0*/  F2FP.F16.F32.PACK_AB R158, R229, R158 ;  /* 0x0000009ee59e723e */ /* 0x000fe200000000ff */
[----:B------:R-:W0:Y:S01]  /*77e0*/  LDC.64 R232, c[0x0][0x478] ;  /* 0x00011e00ffe87b82 */ /* 0x000e220000000a00 */
[----:B------:R-:W-:Y:S01]  /*77f0*/  F2FP.F16.F32.PACK_AB R154, R156, R219 ;  /* 0x000000db9c9a723e */ /* 0x000fe200000000ff */
[----:B------:R-:W-:Y:S01]  /*7800*/  FMUL.FTZ R156, R152, R216 ;  /* 0x000000d8989c7220 */ /* 0x000fe20000410000 */
[C---:B------:R-:W-:Y:S01]  /*7810*/  F2FP.F16.F32.PACK_AB R152, R153.reuse, R152 ;  /* 0x000000989998723e */ /* 0x040fe200000000ff */
[-C--:B------:R-:W-:Y:S01]  /*7820*/  FMUL.FTZ R219, R153, R216.reuse ;  /* 0x000000d899db7220 */ /* 0x080fe20000410000 */
[C---:B------:R-:W-:Y:S01]  /*7830*/  F2FP.F16.F32.PACK_AB R153, R235.reuse, R157 ;  /* 0x0000009deb99723e */ /* 0x040fe200000000ff */
[----:B------:R-:W-:Y:S01]  /*7840*/  FMUL.FTZ R234, R234, UR14 ;  /* 0x0000000eeaea7c20 */ /* 0x000fe20008410000 */
[----:B------:R-:W-:Y:S01]  /*7850*/  LOP3.LUT P6, RZ, R226, 0xff0000, RZ, 0xc0, !PT ;  /* 0x00ff0000e2ff7812 */ /* 0x000fe200078cc0ff */
[----:B------:R-:W1:Y:S01]  /*7860*/  LDC.64 R228, c[0x0][0x468] ;  /* 0x00011a00ffe47b82 */ /* 0x000e620000000a00 */
[----:B------:R-:W-:Y:S01]  /*7870*/  FMUL.FTZ R235, R235, R216 ;  /* 0x000000d8ebeb7220 */ /* 0x000fe20000410000 */
[----:B------:R-:W-:Y:S01]  /*7880*/  FMUL.FTZ R156, R156, UR14 ;  /* 0x0000000e9c9c7c20 */ /* 0x000fe20008410000 */
[----:B------:R-:W-:Y:S01]  /*7890*/  FMUL.FTZ R219, R219, UR14 ;  /* 0x0000000edbdb7c20 */ /* 0x000fe20008410000 */
[----:B------:R-:W-:Y:S01]  /*78a0*/  FSEL R157, R234, RZ, P6 ;  /* 0x000000ffea9d7208 */ /* 0x000fe20003000000 */
[----:B------:R-:W-:Y:S01]  /*78b0*/  FMUL.FTZ R235, R235, UR14 ;  /* 0x0000000eebeb7c20 */ /* 0x000fe20008410000 */
[----:B------:R-:W-:-:S02]  /*78c0*/  LOP3.LUT P3, RZ, R226, 0xff000000, RZ, 0xc0, !PT ;  /* 0xff000000e2ff7812 */ /* 0x000fc4000786c0ff */
[C---:B------:R-:W-:Y:S02]  /*78d0*/  LOP3.LUT P4, RZ, R226.reuse, 0xff, RZ, 0xc0, !PT ;  /* 0x000000ffe2ff7812 */ /* 0x040fe4000788c0ff */
[----:B------:R-:W-:Y:S02]  /*78e0*/  LOP3.LUT P6, RZ, R226, 0xff00, RZ, 0xc0, !PT ;  /* 0x0000ff00e2ff7812 */ /* 0x000fe400078cc0ff */
[----:B------:R-:W-:Y:S02]  /*78f0*/  FSEL R234, R235, RZ, P3 ;  /* 0x000000ffebea7208 */ /* 0x000fe40001800000 */
[----:B------:R-:W-:Y:S02]  /*7900*/  FSEL R156, R156, RZ, P4 ;  /* 0x000000ff9c9c7208 */ /* 0x000fe40002000000 */
[----:B------:R-:W-:Y:S01]  /*7910*/  FSEL R219, R219, RZ, P6 ;  /* 0x000000ffdbdb7208 */ /* 0x000fe20003000000 */
[----:B0-----:R-:W-:Y:S01]  /*7920*/  IMAD.WIDE.U32 R232, R215, 0x10, R232 ;  /* 0x00000010d7e87825 */ /* 0x001fe200078e00e8 */
[----:B------:R-:W-:-:S02]  /*7930*/  F2FP.F16.F32.PACK_AB R157, R234, R157 ;  /* 0x0000009dea9d723e */ /* 0x000fc400000000ff */
[----:B------:R-:W-:Y:S02]  /*7940*/  F2FP.F16.F32.PACK_AB R156, R219, R156 ;  /* 0x0000009cdb9c723e */ /* 0x000fe400000000ff */
[----:B------:R3:W-:Y:S01]  /*7950*/  STG.E.128 desc[UR6][R232.64], R152 ;  /* 0x00000098e8007986 */ /* 0x0007e2000c101d06 */
[C---:B-1----:R-:W-:Y:S01]  /*7960*/  IMAD.WIDE.U32 R228, R215.reuse, 0x10, R228 ;  /* 0x00000010d7e47825 */ /* 0x042fe200078e00e4 */
[----:B------:R-:W-:-:S04]  /*7970*/  IADD3 R215, PT, PT, R215, 0x20, RZ ;  /* 0x00000020d7d77810 */ /* 0x000fc80007ffe0ff */
[----:B------:R3:W-:Y:S03]  /*7980*/  STG.E.128 desc[UR6][R228.64], R156 ;  /* 0x0000009ce4007986 */ /* 0x0007e6000c101d06 */
.L_x_3107:
[----:B------:R-:W-:Y:S05]  /*7990*/  BSYNC.RECONVERGENT B2 ;  /* 0x0000000000027941 */ /* 0x000fea0003800200 */
.L_x_3106:
[----:B------:R-:W-:Y:S04]  /*79a0*/  BSSY.RECONVERGENT B2, `(.L_x_3108) ;  /* 0x0000052000027945 */ /* 0x000fe80003800200 */
[----:B------:R-:W-:Y:S05]  /*79b0*/  @!P2 BRA `(.L_x_3109) ;  /* 0x000000040040a947 */ /* 0x000fea0003800000 */
[-CC-:B--23--:R-:W-:Y:S01]  /*79c0*/  FFMA.FTZ R153, R173, R218.reuse, R217.reuse ;  /* 0x000000daad997223 */ /* 0x18cfe200000100d9 */
[--C-:B------:R-:W-:Y:S02]  /*79d0*/  HADD2.F32 R157, -RZ, R140.reuse.H0_H0 ;  /* 0x2000008cff9d7230 */ /* 0x100fe40000004100 */
[-CC-:B------:R-:W-:Y:S01]  /*79e0*/  FFMA.FTZ R152, R172, R218.reuse, R217.reuse ;  /* 0x000000daac987223 */ /* 0x180fe200000100d9 */
[-C--:B0-----:R-:W-:Y:S01]  /*79f0*/  FFMA.FTZ R159, R171, R218.reuse, R217 ;  /* 0x000000daab9f7223 */ /* 0x081fe200000100d9 */
[----:B------:R-:W-:Y:S01]  /*7a00*/  FADD.FTZ R153, R180, -R153 ;  /* 0x80000099b4997221 */ /* 0x000fe20000010000 */
[-CC-:B------:R-:W-:Y:S01]  /*7a10*/  FFMA.FTZ R156, R170, R218.reuse, R217.reuse ;  /* 0x000000daaa9c7223 */ /* 0x180fe200000100d9 */
[----:B------:R-:W-:Y:S02]  /*7a20*/  HADD2.F32 R155, -RZ, R140.H1_H1 ;  /* 0x3000008cff9b7230 */ /* 0x000fe40000004100 */
[----:B------:R-:W-:Y:S01]  /*7a30*/  FFMA.FTZ R229, R169, R218, R217 ;  /* 0x000000daa9e57223 */ /* 0x000fe200000100d9 */
[----:B------:R-:W-:Y:S01]  /*7a40*/  FFMA.FTZ R157, R214, R153, R157 ;  /* 0x00000099d69d7223 */ /* 0x000fe2000001009d */
[----:B------:R-:W-:-:S02]  /*7a50*/  HADD2.F32 R154, -RZ, R141.H0_H0 ;  /* 0x2000008dff9a7230 */ /* 0x000fc40000004100 */
[----:B------:R-:W-:Y:S01]  /*7a60*/  FADD.FTZ R153, R181, -R152 ;  /* 0x80000098b5997221 */ /* 0x000fe20000010000 */
[----:B------:R-:W-:Y:S02]  /*7a70*/  HADD2.F32 R158, -RZ, R141.H1_H1 ;  /* 0x3000008dff9e7230 */ /* 0x000fe40000004100 */
[----:B------:R-:W-:Y:S01]  /*7a80*/  FADD.FTZ R159, R178, -R159 ;  /* 0x8000009fb29f7221 */ /* 0x000fe20000010000 */
[----:B------:R-:W-:Y:S02]  /*7a90*/  HADD2.F32 R228, -RZ, R142.H0_H0 ;  /* 0x2000008effe47230 */ /* 0x000fe40000004100 */
[----:B------:R-:W-:Y:S01]  /*7aa0*/  FADD.FTZ R219, R179, -R156 ;  /* 0x8000009cb3db7221 */ /* 0x000fe20000010000 */
[----:B------:R-:W-:Y:S01]  /*7ab0*/  FADD.FTZ R229, R176, -R229 ;  /* 0x800000e5b0e57221 */ /* 0x000fe20000010000 */
[C---:B------:R-:W-:Y:S01]  /*7ac0*/  FFMA.FTZ R156, R214.reuse, R153, R155 ;  /* 0x00000099d69c7223 */ /* 0x040fe2000001009b */
[C---:B------:R-:W-:Y:S01]  /*7ad0*/  FFMA.FTZ R153, R214.reuse, R159, R154 ;  /* 0x0000009fd6997223 */ /* 0x040fe2000001009a */
[----:B------:R-:W-:Y:S01]  /*7ae0*/  FFMA.FTZ R152, R214, R219, R158 ;  /* 0x000000dbd6987223 */ /* 0x000fe2000001009e */
[-CC-:B------:R-:W-:Y:S01]  /*7af0*/  FFMA.FTZ R154, R168, R218.reuse, R217.reuse ;  /* 0x000000daa89a7223 */ /* 0x180fe200000100d9 */
[----:B------:R-:W-:Y:S01]  /*7b00*/  FFMA.FTZ R229, R214, R229, R228 ;  /* 0x000000e5d6e57223 */ /* 0x000fe200000100e4 */
[-CC-:B------:R-:W-:Y:S01]  /*7b10*/  FFMA.FTZ R219, R167, R218.reuse, R217.reuse ;  /* 0x000000daa7db7223 */ /* 0x180fe200000100d9 */
[----:B------:R-:W-:Y:S01]  /*7b20*/  FFMA.FTZ R228, R166, R218, R217 ;  /* 0x000000daa6e47223 */ /* 0x000fe200000100d9 */
[----:B------:R-:W-:-:S02]  /*7b30*/  HADD2.F32 R158, -RZ, R143.H0_H0 ;  /* 0x2000008fff9e7230 */ /* 0x000fc40000004100 */
[----:B------:R-:W-:Y:S01]  /*7b40*/  FADD.FTZ R155, R177, -R154 ;  /* 0x8000009ab19b7221 */ /* 0x000fe20000010000 */
[----:B------:R-:W-:Y:S01]  /*7b50*/  FADD.FTZ R219, R174, -R219 ;  /* 0x800000dbaedb7221 */ /* 0x000fe20000010000 */
[----:B------:R-:W-:Y:S02]  /*7b60*/  HADD2.F32 R154, -RZ, R143.H1_H1 ;  /* 0x3000008fff9a7230 */ /* 0x000fe40000004100 */
[----:B------:R-:W-:Y:S01]  /*7b70*/  FADD.FTZ R235, R175, -R228 ;  /* 0x800000e4afeb7221 */ /* 0x000fe20000010000 */
[----:B------:R-:W-:Y:S02]  /*7b80*/  HADD2.F32 R159, -RZ, R142.H1_H1 ;  /* 0x3000008eff9f7230 */ /* 0x000fe40000004100 */
[----:B------:R-:W-:Y:S01]  /*7b90*/  FFMA.FTZ R233, R214, R219, R158 ;  /* 0x000000dbd6e97223 */ /* 0x000fe2000001009e */
[----:B------:R-:W-:Y:S01]  /*7ba0*/  ISETP.GE.U32.AND P2, PT, R222, RZ, PT ;  /* 0x000000ffde00720c */ /* 0x000fe20003f46070 */
[C---:B------:R-:W-:Y:S01]  /*7bb0*/  FFMA.FTZ R235, R214.reuse, R235, R154 ;  /* 0x000000ebd6eb7223 */ /* 0x040fe2000001009a */
[-C--:B------:R-:W-:Y:S01]  /*7bc0*/  FMUL.FTZ R154, R229, R216.reuse ;  /* 0x000000d8e59a7220 */ /* 0x080fe20000410000 */
[----:B------:R-:W-:Y:S01]  /*7bd0*/  FFMA.FTZ R155, R214, R155, R159 ;  /* 0x0000009bd69b7223 */ /* 0x000fe2000001009f */
[-C--:B------:R-:W-:Y:S01]  /*7be0*/  FMUL.FTZ R159, R233, R216.reuse ;  /* 0x000000d8e99f7220 */ /* 0x080fe20000410000 */
[-C--:B------:R-:W-:Y:S01]  /*7bf0*/  FMUL.FTZ R228, R235, R216.reuse ;  /* 0x000000d8ebe47220 */ /* 0x080fe20000410000 */
[----:B------:R-:W-:Y:S01]  /*7c00*/  LOP3.LUT P4, RZ, R223, 0xff0000, RZ, 0xc0, !PT ;  /* 0x00ff0000dfff7812 */ /* 0x000fe2000788c0ff */
[-C--:B------:R-:W-:Y:S01]  /*7c10*/  FMUL.FTZ R158, R155, R216.reuse ;  /* 0x000000d89b9e7220 */ /* 0x080fe20000410000 */
[----:B------:R-:W-:Y:S01]  /*7c20*/  FMUL.FTZ R219, R159, UR14 ;  /* 0x0000000e9fdb7c20 */ /* 0x000fe20008410000 */
[----:B------:R-:W-:Y:S01]  /*7c30*/  FMUL.FTZ R232, R228, UR14 ;  /* 0x0000000ee4e87c20 */ /* 0x000fe20008410000 */
[C---:B------:R-:W-:Y:S01]  /*7c40*/  ISETP.GE.U32.AND.EX P2, PT, R223.reuse, 0x1000000, PT, P2 ;  /* 0x01000000df00780c */ /* 0x040fe20003f46120 */
[----:B------:R-:W-:Y:S01]  /*7c50*/  FMUL.FTZ R154, R154, UR14 ;  /* 0x0000000e9a9a7c20 */ /* 0x000fe20008410000 */
[C---:B------:R-:W-:Y:S01]  /*7c60*/  LOP3.LUT P3, RZ, R223.reuse, 0xff, RZ, 0xc0, !PT ;  /* 0x000000ffdfff7812 */ /* 0x040fe2000786c0ff */
[----:B------:R-:W-:Y:S01]  /*7c70*/  FMUL.FTZ R159, R158, UR14 ;  /* 0x0000000e9e9f7c20 */ /* 0x000fe20008410000 */
[----:B------:R-:W-:Y:S01]  /*7c80*/  LOP3.LUT P6, RZ, R223, 0xff00, RZ, 0xc0, !PT ;  /* 0x0000ff00dfff7812 */ /* 0x000fe200078cc0ff */
[----:B------:R-:W-:Y:S01]  /*7c90*/  FMUL.FTZ R234, R153, R216 ;  /* 0x000000d899ea7220 */ /* 0x000fe20000410000 */
[----:B------:R-:W-:-:S02]  /*7ca0*/  FSEL R228, R219, RZ, P4 ;  /* 0x000000ffdbe47208 */ /* 0x000fc40002000000 */
[----:B------:R-:W-:Y:S01]  /*7cb0*/  FSEL R237, R232, RZ, P2 ;  /* 0x000000ffe8ed7208 */ /* 0x000fe20001000000 */
[----:B------:R-:W-:Y:S01]  /*7cc0*/  FMUL.FTZ R234, R234, UR14 ;  /* 0x0000000eeaea7c20 */ /* 0x000fe20008410000 */
[----:B------:R-:W-:Y:S02]  /*7cd0*/  FSEL R158, R154, RZ, P3 ;  /* 0x000000ff9a9e7208 */ /* 0x000fe40001800000 */
[----:B------:R-:W-:Y:S02]  /*7ce0*/  F2FP.F16.F32.PACK_AB R154, R155, R229 ;  /* 0x000000e59b9a723e */ /* 0x000fe400000000ff */
[----:B------:R-:W-:Y:S02]  /*7cf0*/  FSEL R219, R159, RZ, P6 ;  /* 0x000000ff9fdb7208 */ /* 0x000fe40003000000 */
[----:B------:R-:W-:Y:S01]  /*7d00*/  F2FP.F16.F32.PACK_AB R155, R235, R233 ;  /* 0x000000e9eb9b723e */ /* 0x000fe200000000ff */
[C---:B------:R-:W-:Y:S01]  /*7d10*/  FMUL.FTZ R235, R152.reuse, R216 ;  /* 0x000000d898eb7220 */ /* 0x040fe20000410000 */
[----:B------:R-:W-:Y:S01]  /*7d20*/  F2FP.F16.F32.PACK_AB R159, R237, R228 ;  /* 0x000000e4ed9f723e */ /* 0x000fe200000000ff */
[----:B------:R-:W0:Y:S01]  /*7d30*/  LDC.64 R232, c[0x0][0x478] ;  /* 0x00011e00ffe87b82 */ /* 0x000e220000000a00 */
[----:B------:R-:W-:Y:S01]  /*7d40*/  F2FP.F16.F32.PACK_AB R158, R219, R158 ;  /* 0x0000009edb9e723e */ /* 0x000fe200000000ff */
[-C--:B------:R-:W-:Y:S01]  /*7d50*/  FMUL.FTZ R219, R157, R216.reuse ;  /* 0x000000d89ddb7220 */ /* 0x080fe20000410000 */
[----:B------:R-:W-:Y:S01]  /*7d60*/  F2FP.F16.F32.PACK_AB R153, R152, R153 ;  /* 0x000000999899723e */ /* 0x000fe200000000ff */
[----:B------:R-:W-:Y:S01]  /*7d70*/  FMUL.FTZ R235, R235, UR14 ;  /* 0x0000000eebeb7c20 */ /* 0x000fe20008410000 */
[C---:B------:R-:W-:Y:S01]  /*7d80*/  F2FP.F16.F32.PACK_AB R152, R156.reuse, R157 ;  /* 0x0000009d9c98723e */ /* 0x040fe200000000ff */
[----:B------:R-:W-:Y:S01]  /*7d90*/  FMUL.FTZ R156, R156, R216 ;  /* 0x000000d89c9c7220 */ /* 0x000fe20000410000 */
[----:B------:R-:W-:Y:S01]  /*7da0*/  FMUL.FTZ R219, R219, UR14 ;  /* 0x0000000edbdb7c20 */ /* 0x000fe20008410000 */
[----:B------:R-:W1:Y:S01]  /*7db0*/  LDC.64 R228, c[0x0][0x468] ;  /* 0x00011a00ffe47b82 */ /* 0x000e620000000a00 */
[----:B------:R-:W-:Y:S01]  /*7dc0*/  LOP3.LUT P2, RZ, R222, 0xff, RZ, 0xc0, !PT ;  /* 0x000000ffdeff7812 */ /* 0x000fe2000784c0ff */
[----:B------:R-:W-:Y:S01]  /*7dd0*/  FMUL.FTZ R157, R156, UR14 ;  /* 0x0000000e9c9d7c20 */ /* 0x000fe20008410000 */
[----:B------:R-:W-:-:S02]  /*7de0*/  LOP3.LUT P4, RZ, R222, 0xff0000, RZ, 0xc0, !PT ;  /* 0x00ff0000deff7812 */ /* 0x000fc4000788c0ff */
[C---:B------:R-:W-:Y:S02]  /*7df0*/  LOP3.LUT P6, RZ, R222.reuse, 0xff000000, RZ, 0xc0, !PT ;  /* 0xff000000deff7812 */ /* 0x040fe400078cc0ff */
[----:B------:R-:W-:Y:S02]  /*7e00*/  LOP3.LUT P3, RZ, R222, 0xff00, RZ, 0xc0, !PT ;  /* 0x0000ff00deff7812 */ /* 0x000fe4000786c0ff */
[----:B------:R-:W-:Y:S02]  /*7e10*/  FSEL R156, R219, RZ, P2 ;  /* 0x000000ffdb9c7208 */ /* 0x000fe40001000000 */
        /* <DEDUP_REMOVED lines=10> */
.L_x_3109:
[----:B------:R-:W-:Y:S05]  /*7ec0*/  BSYNC.RECONVERGENT B2 ;  /* 0x0000000000027941 */ /* 0x000fea0003800200 */
.L_x_3108:
[----:B------:R-:W-:Y:S04]  /*7ed0*/  BSSY.RECONVERGENT B2, `(.L_x_3110) ;  /* 0x0000052000027945 */ /* 0x000fe80003800200 */
[----:B------:R-:W-:Y:S05]  /*7ee0*/  @!P1 BRA `(.L_x_3111) ;  /* 0x0000000400409947 */ /* 0x000fea0003800000 */
[-CC-:B--234-:R-:W-:Y:S01]  /*7ef0*/  FFMA.FTZ R153, R3, R218.reuse, R217.reuse ;  /* 0x000000da03997223 */ /* 0x19cfe200000100d9 */
[--C-:B------:R-:W-:Y:S02]  /*7f00*/  HADD2.F32 R157, -RZ, R144.reuse.H0_H0 ;  /* 0x20000090ff9d7230 */ /* 0x100fe40000004100 */
[-CC-:B------:R-:W-:Y:S01]  /*7f10*/  FFMA.FTZ R152, R0, R218.reuse, R217.reuse ;  /* 0x000000da00987223 */ /* 0x180fe200000100d9 */
[-C--:B0-----:R-:W-:Y:S01]  /*7f20*/  FFMA.FTZ R159, R5, R218.reuse, R217 ;  /* 0x000000da059f7223 */ /* 0x081fe200000100d9 */
[----:B------:R-:W-:Y:S01]  /*7f30*/  FADD.FTZ R153, R160, -R153 ;  /* 0x80000099a0997221 */ /* 0x000fe20000010000 */
[----:B------:R-:W-:Y:S02]  /*7f40*/  HADD2.F32 R155, -RZ, R144.H1_H1 ;  /* 0x30000090ff9b7230 */ /* 0x000fe40000004100 */
[----:B------:R-:W-:Y:S01]  /*7f50*/  FFMA.FTZ R156, R4, R218, R217 ;  /* 0x000000da049c7223 */ /* 0x000fe200000100d9 */
[--C-:B------:R-:W-:Y:S02]  /*7f60*/  HADD2.F32 R154, -RZ, R145.reuse.H0_H0 ;  /* 0x20000091ff9a7230 */ /* 0x100fe40000004100 */
[----:B------:R-:W-:Y:S01]  /*7f70*/  FFMA.FTZ R157, R214, R153, R157 ;  /* 0x00000099d69d7223 */ /* 0x000fe2000001009d */
[----:B------:R-:W-:Y:S01]  /*7f80*/  FADD.FTZ R153, R31, -R152 ;  /* 0x800000981f997221 */ /* 0x000fe20000010000 */
[----:B------:R-:W-:Y:S01]  /*7f90*/  FADD.FTZ R159, R2, -R159 ;  /* 0x8000009f029f7221 */ /* 0x000fe20000010000 */
[----:B------:R-:W-:Y:S01]  /*7fa0*/  FADD.FTZ R219, R7, -R156 ;  /* 0x8000009c07db7221 */ /* 0x000fe20000010000 */
[----:B------:R-:W-:-:S02]  /*7fb0*/  HADD2.F32 R158, -RZ, R145.H1_H1 ;  /* 0x30000091ff9e7230 */ /* 0x000fc40000004100 */
        /* <DEDUP_REMOVED lines=21> */
[----:B------:R-:W-:Y:S01]  /*8110*/  ISETP.GE.U32.AND P1, PT, R220, RZ, PT ;  /* 0x000000ffdc00720c */ /* 0x000fe20003f26070 */
[-C--:B------:R-:W-:Y:S01]  /*8120*/  FMUL.FTZ R154, R229, R216.reuse ;  /* 0x000000d8e59a7220 */ /* 0x080fe20000410000 */
[-C--:B------:R-:W-:Y:S01]  /*8130*/  FMUL.FTZ R158, R155, R216.reuse ;  /* 0x000000d89b9e7220 */ /* 0x080fe20000410000 */
[----:B------:R-:W-:Y:S01]  /*8140*/  FMUL.FTZ R219, R159, UR14 ;  /* 0x0000000e9fdb7c20 */ /* 0x000fe20008410000 */
[C---:B------:R-:W-:Y:S01]  /*8150*/  LOP3.LUT P4, RZ, R221.reuse, 0xff0000, RZ, 0xc0, !PT ;  /* 0x00ff0000ddff7812 */ /* 0x040fe2000788c0ff */
        /* <DEDUP_REMOVED lines=41> */
.L_x_3111:
[----:B------:R-:W-:Y:S05]  /*83f0*/  BSYNC.RECONVERGENT B2 ;  /* 0x0000000000027941 */ /* 0x000fea0003800200 */
.L_x_3110:
        /* <DEDUP_REMOVED lines=9> */
[----:B------:R-:W0:Y:S01]  /*8490*/  LDC.64 R152, c[0x0][0x468] ;  /* 0x00011a00ff987b82 */ /* 0x000e220000000a00 */
[----:B------:R-:W-:Y:S01]  /*84a0*/  FADD.FTZ R159, R17, -R156 ;  /* 0x8000009c119f7221 */ /* 0x000fe20000010000 */
[----:B------:R-:W-:-:S02]  /*84b0*/  HADD2.F32 R235, -RZ, R151.H1_H1 ;  /* 0x30000097ffeb7230 */ /* 0x000fc40000004100 */
[----:B------:R-:W-:Y:S01]  /*84c0*/  FADD.FTZ R217, R28, -R157 ;  /* 0x8000009d1cd97221 */ /* 0x000fe20000010000 */
[--C-:B------:R-:W-:Y:S02]  /*84d0*/  HADD2.F32 R154, -RZ, R148.reuse.H0_H0 ;  /* 0x20000094ff9a7230 */ /* 0x100fe40000004100 */
[----:B------:R-:W-:Y:S01]  /*84e0*/  FADD.FTZ R157, R16, -R155 ;  /* 0x8000009b109d7221 */ /* 0x000fe20000010000 */
[--C-:B------:R-:W-:Y:S02]  /*84f0*/  HADD2.F32 R156, -RZ, R149.reuse.H0_H0 ;  /* 0x20000095ff9c7230 */ /* 0x100fe40000004100 */
[----:B------:R-:W-:Y:S01]  /*8500*/  FADD.FTZ R229, R20, -R229 ;  /* 0x800000e514e57221 */ /* 0x000fe20000010000 */
[----:B------:R-:W1:Y:S01]  /*8510*/  LDC.64 R218, c[0x0][0x478] ;  /* 0x00011e00ffda7b82 */ /* 0x000e620000000a00 */
[----:B------:R-:W-:Y:S02]  /*8520*/  HADD2.F32 R158, -RZ, R148.H1_H1 ;  /* 0x30000094ff9e7230 */ /* 0x000fe40000004100 */
[C---:B------:R-:W-:Y:S01]  /*8530*/  FFMA.FTZ R155, R214.reuse, R217, R235 ;  /* 0x000000d9d69b7223 */ /* 0x040fe200000100eb */
[C---:B------:R-:W-:Y:S01]  /*8540*/  FFMA.FTZ R157, R214.reuse, R157, R154 ;  /* 0x0000009dd69d7223 */ /* 0x040fe2000001009a */
        /* <DEDUP_REMOVED lines=8> */
[----:B------:R-:W-:Y:S02]  /*85d0*/  HADD2.F32 R228, -RZ, R151.H0_H0 ;  /* 0x20000097ffe47230 */ /* 0x000fe40000004100 */
[----:B------:R-:W-:Y:S01]  /*85e0*/  FADD.FTZ R237, R27, -R234 ;  /* 0x800000ea1bed7221 */ /* 0x000fe20000010000 */
[C---:B------:R-:W-:Y:S01]  /*85f0*/  FFMA.FTZ R159, R214.reuse, R159, R217 ;  /* 0x0000009fd69f7223 */ /* 0x040fe200000100d9 */
[C---:B------:R-:W-:Y:S01]  /*8600*/  FFMA.FTZ R233, R214.reuse, R233, R154 ;  /* 0x000000e9d6e97223 */ /* 0x040fe2000001009a */
[C---:B------:R-:W-:Y:S01]  /*8610*/  FFMA.FTZ R235, R214.reuse, R235, R156 ;  /* 0x000000ebd6eb7223 */ /* 0x040fe2000001009c */
[----:B------:R-:W-:Y:S01]  /*8620*/  FFMA.FTZ R228, R214, R237, R228 ;  /* 0x000000edd6e47223 */ /* 0x000fe200000100e4 */
[-C--:B------:R-:W-:Y:S01]  /*8630*/  FMUL.FTZ R156, R157, R216.reuse ;  /* 0x000000d89d9c7220 */ /* 0x080fe20000410000 */
[----:B------:R-:W-:Y:S01]  /*8640*/  FMUL.FTZ R217, R233, R216 ;  /* 0x000000d8e9d97220 */ /* 0x000fe20000410000 */
[----:B------:R-:W-:-:S02]  /*8650*/  ISETP.GE.U32.AND P0, PT, R224, RZ, PT ;  /* 0x000000ffe000720c */ /* 0x000fc40003f06070 */
[C---:B------:R-:W-:Y:S01]  /*8660*/  F2FP.F16.F32.PACK_AB R154, R235.reuse, R233 ;  /* 0x000000e9eb9a723e */ /* 0x040fe200000000ff */
[----:B------:R-:W-:Y:S01]  /*8670*/  FMUL.FTZ R235, R235, R216 ;  /* 0x000000d8ebeb7220 */ /* 0x000fe20000410000 */
[----:B-1----:R-:W-:Y:S01]  /*8680*/  IMAD.WIDE.U32 R218, R215, 0x10, R218 ;  /* 0x00000010d7da7825 */ /* 0x002fe200078e00da */
[----:B------:R-:W-:-:S03]  /*8690*/  LOP3.LUT P4, RZ, R225, 0xff0000, RZ, 0xc0, !PT ;  /* 0x00ff0000e1ff7812 */ /* 0x000fc6000788c0ff */
[----:B------:R-:W-:Y:S01]  /*86a0*/  FMUL.FTZ R217, R217, UR14 ;  /* 0x0000000ed9d97c20 */ /* 0x000fe20008410000 */
[----:B------:R-:W-:Y:S01]  /*86b0*/  ISETP.GE.U32.AND.EX P0, PT, R225, 0x1000000, PT, P0 ;  /* 0x01000000e100780c */ /* 0x000fe20003f06100 */
[----:B0-----:R-:W-:Y:S01]  /*86c0*/  IMAD.WIDE.U32 R214, R215, 0x10, R152 ;  /* 0x00000010d7d67825 */ /* 0x001fe200078e0098 */
[----:B------:R-:W-:-:S03]  /*86d0*/  F2FP.F16.F32.PACK_AB R152, R158, R157 ;  /* 0x0000009d9e98723e */ /* 0x000fc600000000ff */
[-C--:B------:R-:W-:Y:S01]  /*86e0*/  FMUL.FTZ R157, R229, R216.reuse ;  /* 0x000000d8e59d7220 */ /* 0x080fe20000410000 */
[C---:B------:R-:W-:Y:S01]  /*86f0*/  F2FP.F16.F32.PACK_AB R153, R159.reuse, R229 ;  /* 0x000000e59f99723e */ /* 0x040fe200000000ff */
[-C--:B------:R-:W-:Y:S01]  /*8700*/  FMUL.FTZ R158, R158, R216.reuse ;  /* 0x000000d89e9e7220 */ /* 0x080fe20000410000 */
[-C--:B------:R-:W-:Y:S01]  /*8710*/  FMUL.FTZ R159, R159, R216.reuse ;  /* 0x000000d89f9f7220 */ /* 0x080fe20000410000 */
[CC--:B------:R-:W-:Y:S01]  /*8720*/  FMUL.FTZ R229, R155.reuse, R216.reuse ;  /* 0x000000d89be57220 */ /* 0x0c0fe20000410000 */
[----:B------:R-:W-:Y:S01]  /*8730*/  FMUL.FTZ R216, R228, R216 ;  /* 0x000000d8e4d87220 */ /* 0x000fe20000410000 */
[----:B------:R-:W-:Y:S01]  /*8740*/  F2FP.F16.F32.PACK_AB R155, R155, R228 ;  /* 0x000000e49b9b723e */ /* 0x000fe200000000ff */
[----:B------:R-:W-:Y:S01]  /*8750*/  FMUL.FTZ R156, R156, UR14 ;  /* 0x0000000e9c9c7c20 */ /* 0x000fe20008410000 */
[----:B------:R-:W-:Y:S01]  /*8760*/  FMUL.FTZ R228, R229, UR14 ;  /* 0x0000000ee5e47c20 */ /* 0x000fe20008410000 */
[----:B------:R-:W-:Y:S01]  /*8770*/  FMUL.FTZ R216, R216, UR14 ;  /* 0x0000000ed8d87c20 */ /* 0x000fe20008410000 */
[----:B------:R-:W-:Y:S01]  /*8780*/  LOP3.LUT P1, RZ, R225, 0xff, RZ, 0xc0, !PT ;  /* 0x000000ffe1ff7812 */ /* 0x000fe2000782c0ff */
[----:B------:R-:W-:Y:S01]  /*8790*/  FMUL.FTZ R235, R235, UR14 ;  /* 0x0000000eebeb7c20 */ /* 0x000fe20008410000 */
[----:B------:R-:W-:Y:S01]  /*87a0*/  FMUL.FTZ R157, R157, UR14 ;  /* 0x0000000e9d9d7c20 */ /* 0x000fe20008410000 */
[----:B------:R-:W-:Y:S01]  /*87b0*/  FSEL R232, R228, RZ, P0 ;  /* 0x000000ffe4e87208 */ /* 0x000fe20000000000 */
[----:B------:R-:W-:Y:S01]  /*87c0*/  FMUL.FTZ R159, R159, UR14 ;  /* 0x0000000e9f9f7c20 */ /* 0x000fe20008410000 */
[----:B------:R-:W-:Y:S01]  /*87d0*/  FSEL R229, R216, RZ, P4 ;  /* 0x000000ffd8e57208 */ /* 0x000fe20002000000 */
[----:B------:R-:W-:Y:S01]  /*87e0*/  FMUL.FTZ R158, R158, UR14 ;  /* 0x0000000e9e9e7c20 */ /* 0x000fe20008410000 */
[----:B------:R-:W-:Y:S01]  /*87f0*/  LOP3.LUT P3, RZ, R225, 0xff00, RZ, 0xc0, !PT ;  /* 0x0000ff00e1ff7812 */ /* 0x000fe2000786c0ff */
[----:B------:R0:W-:Y:S01]  /*8800*/  STG.E.128 desc[UR6][R218.64], R152 ;  /* 0x00000098da007986 */ /* 0x0001e2000c101d06 */
        /* <DEDUP_REMOVED lines=14> */
[----:B------:R0:W-:Y:S02]  /*88f0*/  STG.E.128 desc[UR6][R214.64], R156 ;  /* 0x0000009cd6007986 */ /* 0x0001e4000c101d06 */
.L_x_3086:
[----:B------:R-:W-:Y:S05]  /*8900*/  BSYNC.RECONVERGENT B1 ;  /* 0x0000000000017941 */ /* 0x000fea0003800200 */
.L_x_3075:
[----:B01234-:R-:W0:Y:S02]  /*8910*/  LDC.64 R152, c[0x0][0x380] ;  /* 0x0000e000ff987b82 */ /* 0x01fe240000000a00 */
[----:B0-----:R-:W-:-:S04]  /*8920*/  LEA R164, R152, R164, 0x2 ;  /* 0x000000a498a47211 */ /* 0x001fc800078e10ff */
[----:B------:R-:W-:-:S13]  /*8930*/  ISETP.GE.AND P0, PT, R164, R153, PT ;  /* 0x00000099a400720c */ /* 0x000fda0003f06270 */
[----:B------:R-:W-:Y:S05]  /*8940*/  @!P0 BRA `(.L_x_3112) ;  /* 0xffffff7c00bc8947 */ /* 0x000fea000383ffff */
.L_x_3063:
[----:B------:R-:W-:Y:S05]  /*8950*/  BSYNC B0 ;  /* 0x0000000000007941 */ /* 0x000fea0003800000 */
.L_x_3062:
        /* <DEDUP_REMOVED lines=155> */
[----:B------:R-:W-:Y:S01]  /*9310*/  LDS R38, [R0+0x4200] ;  /* 0x0042000000267984 */ /* 0x000fe20000000800 */
[----:B------:R-:W-:Y:S01]  /*9320*/  FADD.FTZ R61, R40, R61 ;  /* 0x0000003d283d7221 */ /* 0x000fe20000010000 */
[----:B--2---:R-:W-:Y:S02]  /*9330*/  @P0 MOV R2, R44 ;  /* 0x0000002c00020202 */ /* 0x004fe40000000f00 */
[----:B------:R-:W2:Y:S01]  /*9340*/  LDS R23, [R0+0x1c00] ;  /* 0x001c000000177984 */ /* 0x000ea20000000800 */
[----:B------:R-:W-:Y:S01]  /*9350*/  @P0 IADD3 R44, P3, PT, R44, 0x200, RZ ;  /* 0x000002002c2c0810 */ /* 0x000fe20007f7e0ff */
[----:B------:R-:W-:Y:S01]  /*9360*/  FADD.FTZ R42, RZ, R42 ;  /* 0x0000002aff2a7221 */ /* 0x000fe20000010000 */
[-C--:B------:R-:W-:Y:S01]  /*9370*/  @P0 MOV R3, R65.reuse ;  /* 0x0000004100030202 */ /* 0x080fe20000000f00 */
[----:B------:R-:W4:Y:S01]  /*9380*/  LDS R15, [R0+0xa00] ;  /* 0x000a0000000f7984 */ /* 0x000f220000000800 */
[----:B------:R-:W-:Y:S01]  /*9390*/  @P0 IADD3.X R65, PT, PT, RZ, R65, RZ, P3, !PT ;  /* 0x00000041ff410210 */ /* 0x000fe20001ffe4ff */
[----:B------:R-:W-:Y:S01]  /*93a0*/  FADD.FTZ R42, R42, R51 ;  /* 0x000000332a2a7221 */ /* 0x000fe20000010000 */
[----:B------:R-:W-:Y:S01]  /*93b0*/  @P1 MOV R4, R44 ;  /* 0x0000002c00041202 */ /* 0x000fe20000000f00 */
[----:B------:R1:W-:Y:S01]  /*93c0*/  @P0 STG.E desc[UR6][R2.64], R35 ;  /* 0x0000002302000986 */ /* 0x0003e2000c101906 */
[----:B------:R-:W-:Y:S01]  /*93d0*/  @P1 MOV R5, R65 ;  /* 0x0000004100051202 */ /* 0x000fe20000000f00 */
[----:B0-----:R-:W-:-:S02]  /*93e0*/  FADD.FTZ R42, R42, R57 ;  /* 0x000000392a2a7221 */ /* 0x001fc40000010000 */
[----:B------:R-:W0:Y:S01]  /*93f0*/  LDS R25, [R0+0x3000] ;  /* 0x0030000000197984 */ /* 0x000e220000000800 */
[----:B------:R-:W-:Y:S01]  /*9400*/  @P1 IADD3 R44, P2, PT, R44, 0x200, RZ ;  /* 0x000002002c2c1810 */ /* 0x000fe20007f5e0ff */
[----:B-1----:R-:W-:Y:S02]  /*9410*/  FADD.FTZ R63, R42, R63 ;  /* 0x0000003f2a3f7221 */ /* 0x002fe40000010000 */
[----:B------:R-:W1:Y:S01]  /*9420*/  LDS R18, [R0+0x1e00] ;  /* 0x001e000000127984 */ /* 0x000e620000000800 */
[----:B------:R-:W-:Y:S02]  /*9430*/  @P1 IADD3.X R65, PT, PT, RZ, R65, RZ, P2, !PT ;  /* 0x00000041ff411210 */ /* 0x000fe400017fe4ff */
[----:B------:R-:W-:Y:S01]  /*9440*/  ISETP.GE.U32.AND P3, PT, R162, 0x300, PT ;  /* 0x00000300a200780c */ /* 0x000fe20003f66070 */
[----:B------:R-:W1:Y:S01]  /*9450*/  LDS R35, [R0+0x4400] ;  /* 0x0044000000237984 */ /* 0x000e620000000800 */
[----:B------:R-:W-:Y:S02]  /*9460*/  @P1 MOV R2, R46 ;  /* 0x0000002e00021202 */ /* 0x000fe40000000f00 */
[----:B------:R-:W-:Y:S01]  /*9470*/  @P1 MOV R3, R67 ;  /* 0x0000004300031202 */ /* 0x000fe20000000f00 */
[----:B------:R-:W1:Y:S01]  /*9480*/  LDS R20, [R0+0x3200] ;  /* 0x0032000000147984 */ /* 0x000e620000000800 */
[----:B------:R-:W-:-:S02]  /*9490*/  @P1 IADD3 R46, P0, PT, R46, 0x200, RZ ;  /* 0x000002002e2e1810 */ /* 0x000fc40007f1e0ff */
[C---:B------:R-:W-:Y:S01]  /*94a0*/  ISETP.GE.U32.AND P2, PT, R162.reuse, 0x380, PT ;  /* 0x00000380a200780c */ /* 0x040fe20003f46070 */
[----:B------:R2:W-:Y:S01]  /*94b0*/  @P1 STG.E desc[UR6][R2.64], R61 ;  /* 0x0000003d02001986 */ /* 0x0005e2000c101906 */
[----:B------:R-:W-:Y:S02]  /*94c0*/  @P1 IADD3.X R67, PT, PT, RZ, R67, RZ, P0, !PT ;  /* 0x00000043ff431210 */ /* 0x000fe400007fe4ff */
[----:B------:R-:W-:Y:S01]  /*94d0*/  ISETP.GE.U32.AND P0, PT, R162, 0x200, PT ;  /* 0x00000200a200780c */ /* 0x000fe20003f06070 */
[----:B------:R-:W-:Y:S01]  /*94e0*/  @P1 STG.E desc[UR6][R4.64], R13 ;  /* 0x0000000d04001986 */ /* 0x000fe2000c101906 */
[----:B---3--:R-:W-:-:S03]  /*94f0*/  FADD.FTZ R14, RZ, R14 ;  /* 0x0000000eff0e7221 */ /* 0x008fc60000010000 */
[----:B------:R-:W3:Y:S04]  /*9500*/  LDS R13, [R0+0x600] ;  /* 0x00060000000d7984 */ /* 0x000ee80000000800 */
[----:B------:R-:W-:Y:S01]  /*9510*/  LDS R24, [R0+0x4600] ;  /* 0x0046000000187984 */ /* 0x000fe20000000800 */
[----:B--2---:R-:W-:Y:S01]  /*9520*/  @P5 MOV R2, R46 ;  /* 0x0000002e00025202 */ /* 0x004fe20000000f00 */
[----:B------:R-:W-:Y:S01]  /*9530*/  FADD.FTZ R14, R14, R23 ;  /* 0x000000170e0e7221 */ /* 0x000fe20000010000 */
[----:B------:R-:W-:Y:S01]  /*9540*/  @P5 MOV R3, R67 ;  /* 0x0000004300035202 */ /* 0x000fe20000000f00 */
[----:B------:R-:W2:Y:S01]  /*9550*/  LDS R16, [R0+0xc00] ;  /* 0x000c000000107984 */ /* 0x000ea20000000800 */
[----:B------:R-:W-:Y:S01]  /*9560*/  @P5 IADD3 R46, P1, PT, R46, 0x200, RZ ;  /* 0x000002002e2e5810 */ /* 0x000fe20007f3e0ff */
[----:B----4-:R-:W-:-:S02]  /*9570*/  FADD.FTZ R15, RZ, R15 ;  /* 0x0000000fff0f7221 */ /* 0x010fc40000010000 */
[----:B------:R-:W4:Y:S01]  /*9580*/  LDS R17, [R0+0x2000] ;  /* 0x0020000000117984 */ /* 0x000f220000000800 */
[----:B------:R-:W-:Y:S02]  /*9590*/  @P5 IADD3.X R67, PT, PT, RZ, R67, RZ, P1, !PT ;  /* 0x00000043ff435210 */ /* 0x000fe40000ffe4ff */
[----:B------:R-:W-:Y:S01]  /*95a0*/  ISETP.GE.U32.AND P1, PT, R162, 0x400, PT ;  /* 0x00000400a200780c */ /* 0x000fe20003f26070 */
[----:B------:R-:W4:Y:S01]  /*95b0*/  LDS R21, [R0+0x3400] ;  /* 0x0034000000157984 */ /* 0x000f220000000800 */
[----:B0-----:R-:W-:-:S03]  /*95c0*/  FADD.FTZ R14, R14, R25 ;  /* 0x000000190e0e7221 */ /* 0x001fc60000010000 */
[----:B------:R0:W-:Y:S01]  /*95d0*/  @P5 STG.E desc[UR6][R2.64], R63 ;  /* 0x0000003f02005986 */ /* 0x0001e2000c101906 */
[----:B-1----:R-:W-:-:S03]  /*95e0*/  FADD.FTZ R15, R15, R18 ;  /* 0x000000120f0f7221 */ /* 0x002fc60000010000 */
[----:B------:R-:W1:Y:S01]  /*95f0*/  LDS R27, [R0+0x4800] ;  /* 0x00480000001b7984 */ /* 0x000e620000000800 */
[----:B------:R-:W-:-:S03]  /*9600*/  FADD.FTZ R35, R14, R35 ;  /* 0x000000230e237221 */ /* 0x000fc60000010000 */
[----:B------:R-:W1:Y:S01]  /*9610*/  LDS R6, [R0+0xe00] ;  /* 0x000e000000067984 */ /* 0x000e620000000800 */
[----:B------:R-:W-:Y:S01]  /*9620*/  FADD.FTZ R15, R15, R20 ;  /* 0x000000140f0f7221 */ /* 0x000fe20000010000 */
[----:B0-----:R-:W-:Y:S02]  /*9630*/  @P5 MOV R2, R44 ;  /* 0x0000002c00025202 */ /* 0x001fe40000000f00 */
[----:B------:R-:W0:Y:S01]  /*9640*/  LDS R8, [R0+0x1000] ;  /* 0x0010000000087984 */ /* 0x000e220000000800 */
[----:B------:R-:W-:Y:S02]  /*9650*/  @P5 MOV R3, R65 ;  /* 0x0000004100035202 */ /* 0x000fe40000000f00 */
[----:B------:R-:W-:Y:S01]  /*9660*/  @P5 IADD3 R44, P6, PT, R44, 0x200, RZ ;  /* 0x000002002c2c5810 */ /* 0x000fe20007fde0ff */
[----:B------:R-:W-:Y:S01]  /*9670*/  LDS R23, [R0+0x3600] ;  /* 0x0036000000177984 */ /* 0x000fe20000000800 */
[----:B---3--:R-:W-:-:S03]  /*9680*/  FADD.FTZ R13, RZ, R13 ;  /* 0x0000000dff0d7221 */ /* 0x008fc60000010000 */
[----:B------:R3:W-:Y:S01]  /*9690*/  @P5 STG.E desc[UR6][R2.64], R37 ;  /* 0x0000002502005986 */ /* 0x0007e2000c101906 */
[----:B------:R-:W-:Y:S01]  /*96a0*/  @P5 IADD3.X R65, PT, PT, RZ, R65, RZ, P6, !PT ;  /* 0x00000041ff415210 */ /* 0x000fe200037fe4ff */
[----:B------:R-:W-:Y:S01]  /*96b0*/  FADD.FTZ R13, R13, R22 ;  /* 0x000000160d0d7221 */ /* 0x000fe20000010000 */
[----:B------:R-:W-:Y:S01]  /*96c0*/  @P0 MOV R4, R44 ;  /* 0x0000002c00040202 */ /* 0x000fe20000000f00 */
[----:B------:R-:W-:Y:S01]  /*96d0*/  LDS R29, [R0+0x4a00] ;  /* 0x004a0000001d7984 */ /* 0x000fe20000000800 */
[----:B------:R-:W-:Y:S01]  /*96e0*/  @P0 MOV R5, R65 ;  /* 0x0000004100050202 */ /* 0x000fe20000000f00 */
[----:B------:R-:W-:Y:S01]  /*96f0*/  FADD.FTZ R13, R13, R30 ;  /* 0x0000001e0d0d7221 */ /* 0x000fe20000010000 */
[----:B--2---:R-:W-:Y:S01]  /*9700*/  FADD.FTZ R16, RZ, R16 ;  /* 0x00000010ff107221 */ /* 0x004fe20000010000 */
[----:B------:R-:W-:Y:S01]  /*9710*/  LDS R25, [R0+0x3800] ;  /* 0x0038000000197984 */ /* 0x000fe20000000800 */
[----:B------:R-:W-:Y:S01]  /*9720*/  ISETP.GE.U32.AND P5, PT, R162, 0x480, PT ;  /* 0x00000480a200780c */ /* 0x000fe20003fa6070 */
[----:B------:R-:W-:Y:S01]  /*9730*/  FADD.FTZ R19, R13, R38 ;  /* 0x000000260d137221 */ /* 0x000fe20000010000 */
[----:B---3--:R-:W-:Y:S01]  /*9740*/  @P0 MOV R2, R46 ;  /* 0x0000002e00020202 */ /* 0x008fe20000000f00 */
[----:B------:R-:W2:Y:S01]  /*9750*/  LDS R13, [R0+0x2200] ;  /* 0x00220000000d7984 */ /* 0x000ea20000000800 */
[-C--:B------:R-:W-:Y:S01]  /*9760*/  @P0 MOV R3, R67.reuse ;  /* 0x0000004300030202 */ /* 0x080fe20000000f00 */
[----:B----4-:R-:W-:Y:S01]  /*9770*/  FADD.FTZ R16, R16, R17 ;  /* 0x0000001110107221 */ /* 0x010fe20000010000 */
[----:B------:R-:W-:Y:S01]  /*9780*/  @P0 IADD3 R46, P6, PT, R46, 0x200, RZ ;  /* 0x000002002e2e0810 */ /* 0x000fe20007fde0ff */
[----:B------:R-:W3:Y:S02]  /*9790*/  LDS R10, [R0+0x1200] ;  /* 0x00120000000a7984 */ /* 0x000ee40000000800 */
[----:B------:R-:W-:Y:S01]  /*97a0*/  FADD.FTZ R16, R16, R21 ;  /* 0x0000001510107221 */ /* 0x000fe20000010000 */
[----:B------:R-:W-:Y:S01]  /*97b0*/  @P0 IADD3.X R67, PT, PT, RZ, R67, RZ, P6, !PT ;  /* 0x00000043ff430210 */ /* 0x000fe200037fe4ff */
[----:B------:R4:W-:Y:S01]  /*97c0*/  @P0 STG.E desc[UR6][R2.64], R19 ;  /* 0x0000001302000986 */ /* 0x0009e2000c101906 */
[----:B------:R-:W-:Y:S01]  /*97d0*/  @P0 IADD3 R44, P6, PT, R44, 0x200, RZ ;  /* 0x000002002c2c0810 */ /* 0x000fe20007fde0ff */
[----:B-1----:R-:W-:-:S02]  /*97e0*/  FADD.FTZ R27, R16, R27 ;  /* 0x0000001b101b7221 */ /* 0x002fc40000010000 */
[----:B------:R-:W1:Y:S01]  /*97f0*/  LDS R19, [R0+0x2400] ;  /* 0x0024000000137984 */ /* 0x000e620000000800 */
[----:B------:R-:W-:Y:S01]  /*9800*/  @P0 IADD3.X R65, PT, PT, RZ, R65, RZ, P6, !PT ;  /* 0x00000041ff410210 */ /* 0x000fe200037fe4ff */
[----:B------:R-:W-:Y:S01]  /*9810*/  FADD.FTZ R6, RZ, R6 ;  /* 0x00000006ff067221 */ /* 0x000fe20000010000 */
[----:B------:R-:W-:Y:S01]  /*9820*/  ISETP.GE.U32.AND P6, PT, R162, 0x500, PT ;  /* 0x00000500a200780c */ /* 0x000fe20003fc6070 */
[----:B------:R4:W-:Y:S01]  /*9830*/  @P0 STG.E desc[UR6][R4.64], R39 ;  /* 0x0000002704000986 */ /* 0x0009e2000c101906 */
[----:B0-----:R-:W-:Y:S01]  /*9840*/  FADD.FTZ R8, RZ, R8 ;  /* 0x00000008ff087221 */ /* 0x001fe20000010000 */
[----:B----4-:R-:W-:Y:S02]  /*9850*/  @P4 MOV R2, R46 ;  /* 0x0000002e00024202 */ /* 0x010fe40000000f00 */
[----:B------:R-:W0:Y:S01]  /*9860*/  LDS R31, [R0+0x4c00] ;  /* 0x004c0000001f7984 */ /* 0x000e220000000800 */
[----:B------:R-:W-:Y:S02]  /*9870*/  @P4 MOV R3, R67 ;  /* 0x0000004300034202 */ /* 0x000fe40000000f00 */
[----:B------:R-:W-:Y:S01]  /*9880*/  @P4 IADD3 R46, P0, PT, R46, 0x200, RZ ;  /* 0x000002002e2e4810 */ /* 0x000fe20007f1e0ff */
[----:B------:R-:W-:Y:S01]  /*9890*/  LDS R17, [R0+0x3a00] ;  /* 0x003a000000117984 */ /* 0x000fe20000000800 */
[----:B------:R-:W-:-:S03]  /*98a0*/  FADD.FTZ R5, R15, R24 ;  /* 0x000000180f057221 */ /* 0x000fc60000010000 */
[----:B------:R4:W-:Y:S01]  /*98b0*/  @P4 STG.E desc[UR6][R2.64], R35 ;  /* 0x0000002302004986 */ /* 0x0009e2000c101906 */
[----:B------:R-:W-:-:S03]  /*98c0*/  @P4 IADD3.X R67, PT, PT, RZ, R67, RZ, P0, !PT ;  /* 0x00000043ff434210 */ /* 0x000fc600007fe4ff */
[----:B------:R-:W0:Y:S04]  /*98d0*/  LDS R15, [R0+0x2600] ;  /* 0x00260000000f7984 */ /* 0x000e280000000800 */
[----:B------:R-:W0:Y:S01]  /*98e0*/  LDS R21, [R0+0x4e00] ;  /* 0x004e000000157984 */ /* 0x000e220000000800 */
[----:B--2---:R-:W-:Y:S01]  /*98f0*/  FADD.FTZ R6, R6, R13 ;  /* 0x0000000d06067221 */ /* 0x004fe20000010000 */
[----:B----4-:R-:W-:Y:S02]  /*9900*/  @P4 MOV R2, R44 ;  /* 0x0000002c00024202 */ /* 0x010fe40000000f00 */
[----:B------:R-:W-:Y:S01]  /*9910*/  @P4 MOV R3, R65 ;  /* 0x0000004100034202 */ /* 0x000fe20000000f00 */
[----:B------:R-:W-:Y:S01]  /*9920*/  FADD.FTZ R6, R6, R23 ;  /* 0x0000001706067221 */ /* 0x000fe20000010000 */
[----:B------:R-:W-:Y:S01]  /*9930*/  @P4 IADD3 R44, P0, PT, R44, 0x200, RZ ;  /* 0x000002002c2c4810 */ /* 0x000fe20007f1e0ff */
[----:B---3--:R-:W-:-:S02]  /*9940*/  FADD.FTZ R10, RZ, R10 ;  /* 0x0000000aff0a7221 */ /* 0x008fc40000010000 */
[----:B------:R2:W-:Y:S01]  /*9950*/  @P4 STG.E desc[UR6][R2.64], R7 ;  /* 0x0000000702004986 */ /* 0x0005e2000c101906 */
[----:B------:R-:W-:Y:S01]  /*9960*/  @P4 IADD3.X R65, PT, PT, RZ, R65, RZ, P0, !PT ;  /* 0x00000041ff414210 */ /* 0x000fe200007fe4ff */
[----:B------:R-:W-:Y:S01]  /*9970*/  FADD.FTZ R29, R6, R29 ;  /* 0x0000001d061d7221 */ /* 0x000fe20000010000 */
[----:B-1----:R-:W-:-:S04]  /*9980*/  FADD.FTZ R8, R8, R19 ;  /* 0x0000001308087221 */ /* 0x002fc80000010000 */
[----:B------:R-:W-:Y:S01]  /*9990*/  FADD.FTZ R8, R8, R25 ;  /* 0x0000001908087221 */ /* 0x000fe20000010000 */
[----:B--2---:R-:W-:-:S03]  /*99a0*/  @P3 MOV R2, R46 ;  /* 0x0000002e00023202 */ /* 0x004fc60000000f00 */
[----:B0-----:R-:W-:Y:S01]  /*99b0*/  FADD.FTZ R31, R8, R31 ;  /* 0x0000001f081f7221 */ /* 0x001fe20000010000 */
[----:B------:R-:W-:Y:S02]  /*99c0*/  @P3 MOV R3, R67 ;  /* 0x0000004300033202 */ /* 0x000fe40000000f00 */
[----:B------:R-:W-:-:S03]  /*99d0*/  @P3 IADD3 R46, P0, PT, R46, 0x200, RZ ;  /* 0x000002002e2e3810 */ /* 0x000fc60007f1e0ff */
[----:B------:R0:W-:Y:S01]  /*99e0*/  @P3 STG.E desc[UR6][R2.64], R5 ;  /* 0x0000000502003986 */ /* 0x0001e2000c101906 */
[----:B------:R-:W-:Y:S01]  /*99f0*/  @P3 IADD3.X R67, PT, PT, RZ, R67, RZ, P0, !PT ;  /* 0x00000043ff433210 */ /* 0x000fe200007fe4ff */
[----:B------:R-:W-:-:S04]  /*9a00*/  FADD.FTZ R10, R10, R15 ;  /* 0x0000000f0a0a7221 */ /* 0x000fc80000010000 */
[----:B------:R-:W-:Y:S01]  /*9a10*/  FADD.FTZ R10, R10, R17 ;  /* 0x000000110a0a7221 */ /* 0x000fe20000010000 */
[----:B0-----:R-:W-:Y:S02]  /*9a20*/  @P3 MOV R2, R44 ;  /* 0x0000002c00023202 */ /* 0x001fe40000000f00 */
[----:B------:R-:W-:Y:S01]  /*9a30*/  @P3 MOV R3, R65 ;  /* 0x0000004100033202 */ /* 0x000fe20000000f00 */
[----:B------:R-:W-:Y:S01]  /*9a40*/  FADD.FTZ R21, R10, R21 ;  /* 0x000000150a157221 */ /* 0x000fe20000010000 */
        /* <DEDUP_REMOVED lines=41> */
.L_x_3074:
[----:B------:R-:W-:Y:S01]  /*9ce0*/  BSSY B1, `(.L_x_3113) ;  /* 0x0000008000017945 */ /* 0x000fe20003800000 */
[----:B------:R-:W-:Y:S02]  /*9cf0*/  MOV R232, R219 ;  /* 0x000000db00e87202 */ /* 0x000fe40000000f00 */
[----:B------:R-:W-:Y:S02]  /*9d00*/  MOV R229, 0x1 ;  /* 0x0000000100e57802 */ /* 0x000fe40000000f00 */
[----:B------:R-:W-:Y:S02]  /*9d10*/  MOV R234, 0x1f ;  /* 0x0000001f00ea7802 */ /* 0x000fe40000000f00 */
[----:B------:R-:W-:-:S07]  /*9d20*/  MOV R217, 0xffffffff ;  /* 0xffffffff00d97802 */ /* 0x000fce0000000f00 */
[----:B------:R-:W-:Y:S05]  /*9d30*/  WARPSYNC.COLLECTIVE R217, `(.L_x_3114) ;  /* 0x00000000d9087348 */ /* 0x000fea0003c00000 */
[----:B------:R0:W1:Y:S02]  /*9d40*/  SHFL.BFLY P6, R228, R232, R229, R234 ;  /* 0x0c0000e5e8e47389 */ /* 0x00006400000c00ea */
[----:B01----:R-:W-:Y:S05]  /*9d50*/  ENDCOLLECTIVE ;  /* 0x000000000000791b */ /* 0x003fea0003800000 */
.L_x_3114:
[----:B------:R-:W-:Y:S05]  /*9d60*/  BSYNC B1 ;  /* 0x0000000000017941 */ /* 0x000fea0003800000 */
.L_x_3113:
        /* <DEDUP_REMOVED lines=8> */
.L_x_3115:
[----:B------:R-:W-:-:S05]  /*9df0*/  FADD.FTZ R152, R152, R219 ;  /* 0x000000db98987221 */ /* 0x000fca0000010000 */
[----:B------:R-:W-:Y:S01]  /*9e00*/  MOV R232, R152 ;  /* 0x0000009800e87202 */ /* 0x000fe20000000f00 */
[----:B------:R-:W-:Y:S01]  /*9e10*/  HFMA2 R229, -RZ, RZ, 0, 1.1920928955078125e-07 ;  /* 0x00000002ffe57431 */ /* 0x000fe200000001ff */
[----:B------:R-:W-:-:S07]  /*9e20*/  MOV R153, R228 ;  /* 0x000000e400997202 */ /* 0x000fce0000000f00 */
[----:B------:R-:W-:Y:S05]  /*9e30*/  WARPSYNC.COLLECTIVE R217, `(.L_x_3116) ;  /* 0x00000000d9087348 */ /* 0x000fea0003c00000 */
[----:B------:R0:W1:Y:S02]  /*9e40*/  SHFL.BFLY P6, R228, R232, R229, R234 ;  /* 0x0c0000e5e8e47389 */ /* 0x00006400000c00ea */
[----:B01----:R-:W-:Y:S05]  /*9e50*/  ENDCOLLECTIVE ;  /* 0x000000000000791b */ /* 0x003fea0003800000 */
.L_x_3116:
[----:B------:R-:W-:-:S05]  /*9e60*/  FADD.FTZ R153, R153, R218 ;  /* 0x000000da99997221 */ /* 0x000fca0000010000 */
[----:B------:R-:W-:Y:S02]  /*9e70*/  MOV R232, R153 ;  /* 0x0000009900e87202 */ /* 0x000fe40000000f00 */
[----:B------:R-:W-:-:S07]  /*9e80*/  MOV R155, R228 ;  /* 0x000000e4009b7202 */ /* 0x000fce0000000f00 */
[----:B------:R-:W-:Y:S05]  /*9e90*/  WARPSYNC.COLLECTIVE R217, `(.L_x_3117) ;  /* 0x00000000d9087348 */ /* 0x000fea0003c00000 */
[----:B------:R0:W1:Y:S02]  /*9ea0*/  SHFL.BFLY P6, R228, R232, R229, R234 ;  /* 0x0c0000e5e8e47389 */ /* 0x00006400000c00ea */
[----:B01----:R-:W-:Y:S05]  /*9eb0*/  ENDCOLLECTIVE ;  /* 0x000000000000791b */ /* 0x003fea0003800000 */
.L_x_3117:
[----:B------:R-:W-:-:S05]  /*9ec0*/  FADD.FTZ R155, R152, R155 ;  /* 0x0000009b989b7221 */ /* 0x000fca0000010000 */
[----:B------:R-:W-:Y:S01]  /*9ed0*/  MOV R232, R155 ;  /* 0x0000009b00e87202 */ /* 0x000fe20000000f00 */
[----:B------:R-:W-:Y:S01]  /*9ee0*/  HFMA2 R229, -RZ, RZ, 0, 2.384185791015625e-07 ;  /* 0x00000004ffe57431 */ /* 0x000fe200000001ff */
[----:B------:R-:W-:-:S07]  /*9ef0*/  MOV R154, R228 ;  /* 0x000000e4009a7202 */ /* 0x000fce0000000f00 */
[----:B------:R-:W-:Y:S05]  /*9f00*/  WARPSYNC.COLLECTIVE R217, `(.L_x_3118) ;  /* 0x00000000d9087348 */ /* 0x000fea0003c00000 */
[----:B------:R0:W1:Y:S02]  /*9f10*/  SHFL.BFLY P6, R228, R232, R229, R234 ;  /* 0x0c0000e5e8e47389 */ /* 0x00006400000c00ea */
[----:B01----:R-:W-:Y:S05]  /*9f20*/  ENDCOLLECTIVE ;  /* 0x000000000000791b */ /* 0x003fea0003800000 */
.L_x_3118:
[----:B------:R-:W-:-:S05]  /*9f30*/  FADD.FTZ R154, R153, R154 ;  /* 0x0000009a999a7221 */ /* 0x000fca0000010000 */
[----:B------:R-:W-:Y:S02]  /*9f40*/  MOV R232, R154 ;  /* 0x0000009a00e87202 */ /* 0x000fe40000000f00 */
[----:B------:R-:W-:-:S07]  /*9f50*/  MOV R156, R228 ;  /* 0x000000e4009c7202 */ /* 0x000fce0000000f00 */
[----:B------:R-:W-:Y:S05]  /*9f60*/  WARPSYNC.COLLECTIVE R217, `(.L_x_3119) ;  /* 0x00000000d9087348 */ /* 0x000fea0003c00000 */
[----:B------:R0:W1:Y:S02]  /*9f70*/  SHFL.BFLY P6, R228, R232, R229, R234 ;  /* 0x0c0000e5e8e47389 */ /* 0x00006400000c00ea */
[----:B01----:R-:W-:Y:S05]  /*9f80*/  ENDCOLLECTIVE ;  /* 0x000000000000791b */ /* 0x003fea0003800000 */
.L_x_3119:
[----:B------:R-:W-:-:S05]  /*9f90*/  FADD.FTZ R156, R155, R156 ;  /* 0x0000009c9b9c7221 */ /* 0x000fca0000010000 */
[----:B------:R-:W-:Y:S01]  /*9fa0*/  MOV R232, R156 ;  /* 0x0000009c00e87202 */ /* 0x000fe20000000f00 */
[----:B------:R-:W-:Y:S01]  /*9fb0*/  HFMA2 R229, -RZ, RZ, 0, 4.76837158203125e-07 ;  /* 0x00000008ffe57431 */ /* 0x000fe200000001ff */
[----:B------:R-:W-:-:S07]  /*9fc0*/  MOV R157, R228 ;  /* 0x000000e4009d7202 */ /* 0x000fce0000000f00 */
[----:B------:R-:W-:Y:S05]  /*9fd0*/  WARPSYNC.COLLECTIVE R217, `(.L_x_3120) ;  /* 0x00000000d9087348 */ /* 0x000fea0003c00000 */
[----:B------:R0:W1:Y:S02]  /*9fe0*/  SHFL.BFLY P6, R228, R232, R229, R234 ;  /* 0x0c0000e5e8e47389 */ /* 0x00006400000c00ea */
[----:B01----:R-:W-:Y:S05]  /*9ff0*/  ENDCOLLECTIVE ;  /* 0x000000000000791b */ /* 0x003fea0003800000 */
.L_x_3120:
[----:B------:R-:W-:-:S05]  /*a000*/  FADD.FTZ R157, R154, R157 ;  /* 0x0000009d9a9d7221 */ /* 0x000fca0000010000 */
[----:B------:R-:W-:Y:S02]  /*a010*/  MOV R232, R157 ;  /* 0x0000009d00e87202 */ /* 0x000fe40000000f00 */
[----:B------:R-:W-:-:S07]  /*a020*/  MOV R159, R228 ;  /* 0x000000e4009f7202 */ /* 0x000fce0000000f00 */
[----:B------:R-:W-:Y:S05]  /*a030*/  WARPSYNC.COLLECTIVE R217, `(.L_x_3121) ;  /* 0x00000000d9087348 */ /* 0x000fea0003c00000 */
[----:B------:R0:W1:Y:S02]  /*a040*/  SHFL.BFLY P6, R228, R232, R229, R234 ;  /* 0x0c0000e5e8e47389 */ /* 0x00006400000c00ea */
[----:B01----:R-:W-:Y:S05]  /*a050*/  ENDCOLLECTIVE ;  /* 0x000000000000791b */ /* 0x003fea0003800000 */
.L_x_3121:
[----:B------:R-:W-:-:S05]  /*a060*/  FADD.FTZ R159, R156, R159 ;  /* 0x0000009f9c9f7221 */ /* 0x000fca0000010000 */
[----:B------:R-:W-:Y:S01]  /*a070*/  MOV R232, R159 ;  /* 0x0000009f00e87202 */ /* 0x000fe20000000f00 */
[----:B------:R-:W-:Y:S01]  /*a080*/  HFMA2 R229, -RZ, RZ, 0, 9.5367431640625e-07 ;  /* 0x00000010ffe57431 */ /* 0x000fe200000001ff */
[----:B------:R-:W-:-:S07]  /*a090*/  MOV R158, R228 ;  /* 0x000000e4009e7202 */ /* 0x000fce0000000f00 */
[----:B------:R-:W-:Y:S05]  /*a0a0*/  WARPSYNC.COLLECTIVE R217, `(.L_x_3122) ;  /* 0x00000000d9087348 */ /* 0x000fea0003c00000 */
[----:B------:R0:W1:Y:S02]  /*a0b0*/  SHFL.BFLY P6, R228, R232, R229, R234 ;  /* 0x0c0000e5e8e47389 */ /* 0x00006400000c00ea */
[----:B01----:R-:W-:Y:S05]  /*a0c0*/  ENDCOLLECTIVE ;  /* 0x000000000000791b */ /* 0x003fea0003800000 */
.L_x_3122:
[----:B------:R-:W-:-:S05]  /*a0d0*/  FADD.FTZ R158, R157, R158 ;  /* 0x0000009e9d9e7221 */ /* 0x000fca0000010000 */
[----:B------:R-:W-:Y:S02]  /*a0e0*/  MOV R232, R158 ;  /* 0x0000009e00e87202 */ /* 0x000fe40000000f00 */
[----:B------:R-:W-:-:S07]  /*a0f0*/  MOV R152, R228 ;  /* 0x000000e400987202 */ /* 0x000fce0000000f00 */
[----:B------:R-:W-:Y:S05]  /*a100*/  WARPSYNC.COLLECTIVE R217, `(.L_x_3123) ;  /* 0x00000000d9087348 */ /* 0x000fea0003c00000 */
[----:B------:R0:W1:Y:S02]  /*a110*/  SHFL.BFLY P6, R228, R232, R229, R234 ;  /* 0x0c0000e5e8e47389 */ /* 0x00006400000c00ea */
[----:B01----:R-:W-:Y:S05]  /*a120*/  ENDCOLLECTIVE ;  /* 0x000000000000791b */ /* 0x003fea0003800000 */
.L_x_3123:
[----:B------:R-:W-:Y:S01]  /*a130*/  MOV R153, R228 ;  /* 0x000000e400997202 */ /* 0x000fe20000000f00 */
[----:B------:R-:W-:Y:S06]  /*a140*/  BRA `(.L_x_3124) ;  /* 0xffffff8800287947 */ /* 0x000fec000383ffff */
.L_x_3125:
        /* <DEDUP_REMOVED lines=11> */
.L_x_25380:


//--------------------- .text._ZN10layer_norm13ln_bwd_kernelINS_13Kernel_traitsI6__halfS2_S2_S2_fjLj1280ELj1ELj4ELj1ELj16ENS_18Kernel_traits_baseILj1280ES2_S2_S2_S2_fjLj128EEEEELb1ELb0ELb0ELb1EEEvNS_9BwdParamsE --------------------------
	.section	.text._ZN10layer_norm13ln_bwd_kernelINS_13Kernel_traitsI6__halfS2_S2_S2_fjLj1280ELj1ELj4ELj1ELj16ENS_18Kernel_traits_baseILj1280ES2_S2_S2_S2_fjLj128EEEEELb1ELb0ELb0ELb1EEEvNS_9BwdParamsE,"ax",@progbits
	.align	128
        .global         _ZN10layer_norm13ln_bwd_kernelINS_13Kernel_traitsI6__halfS2_S2_S2_fjLj1280ELj1ELj4ELj1ELj16ENS_18Kernel_traits_baseILj1280ES2_S2_S2_S2_fjLj128EEEEELb1ELb0ELb0ELb1EEEvNS_9BwdParamsE
        .type           _ZN10layer_norm13ln_bwd_kernelINS_13Kernel_traitsI6__halfS2_S2_S2_fjLj1280ELj1ELj4ELj1ELj16ENS_18Kernel_traits_baseILj1280ES2_S2_S2_S2_fjLj128EEEEELb1ELb0ELb0ELb1EEEvNS_9BwdParamsE,@function
        .size           _ZN10layer_norm13ln_bwd_kernelINS_13Kernel_traitsI6__halfS2_S2_S2_fjLj1280ELj1ELj4ELj1ELj16ENS_18Kernel_traits_baseILj1280ES2_S2_S2_S2_fjLj128EEEEELb1ELb0ELb0ELb1EEEvNS_9BwdParamsE,(.L_x_25381 - _ZN10layer_norm13ln_bwd_kernelINS_13Kernel_traitsI6__halfS2_S2_S2_fjLj1280ELj1ELj4ELj1ELj16ENS_18Kernel_traits_baseILj1280ES2_S2_S2_S2_fjLj128EEEEELb1ELb0ELb0ELb1EEEvNS_9BwdParamsE)
        .other          _ZN10layer_norm13ln_bwd_kernelINS_13Kernel_traitsI6__halfS2_S2_S2_fjLj1280ELj1ELj4ELj1ELj16ENS_18Kernel_traits_baseILj1280ES2_S2_S2_S2_fjLj128EEEEELb1ELb0ELb0ELb1EEEvNS_9BwdParamsE,@"STO_CUDA_ENTRY STV_DEFAULT"
_ZN10layer_norm13ln_bwd_kernelINS_13Kernel_traitsI6__halfS2_S2_S2_fjLj1280ELj1ELj4ELj1ELj16ENS_18Kernel_traits_baseILj1280ES2_S2_S2_S2_fjLj128EEEEELb1ELb0ELb0ELb1EEEvNS_9BwdParamsE:
.text._ZN10layer_norm13ln_bwd_kernelINS_13Kernel_traitsI6__halfS2_S2_S2_fjLj1280ELj1ELj4ELj1ELj16ENS_18Kernel_traits_baseILj1280ES2_S2_S2_S2_fjLj128EEEEELb1ELb0ELb0ELb1EEEvNS_9BwdParamsE:
        /* <DEDUP_REMOVED lines=92> */
[----:B------:R-:W-:-:S03]  /*05c0*/  MOV R7, RZ ;  /* 0x000000ff00077202 */ /* 0x000fc60000000f00 */
        /* <DEDUP_REMOVED lines=46> */
.L_x_3145:
[----:B------:R-:W1:Y:S08]  /*08b0*/  @P0 LDC.64 R38, c[0x0][0x3e0] ;  /* 0x0000f800ff260b82 */ /* 0x000e700000000a00 */
[----:B0-----:R-:W0:Y:S08]  /*08c0*/  LDC.64 R2, c[0x0][0x3c0] ;  /* 0x0000f000ff027b82 */ /* 0x001e300000000a00 */
[----:B------:R-:W2:Y:S01]  /*08d0*/  LDC.64 R36, c[0x0][0x3c8] ;  /* 0x0000f200ff247b82 */ /* 0x000ea20000000a00 */
[----:B-1----:R-:W-:-:S06]  /*08e0*/  @P0 IMAD.WIDE R38, R35, 0x2, R38 ;  /* 0x0000000223260825 */ /* 0x002fcc00078e0226 */
[----:B------:R-:W3:Y:S01]  /*08f0*/  @P0 LDG.E.U16 R38, desc[UR6][R38.64] ;  /* 0x0000000626260981 */ /* 0x000ee2000c1e1500 */
[----:B0-----:R-:W-:-:S06]  /*0900*/  IMAD.WIDE R2, R35, 0x4, R2 ;  /* 0x0000000423027825 */ /* 0x001fcc00078e0202 */
[----:B------:R0:W4:Y:S01]  /*0910*/  LDG.E R2, desc[UR6][R2.64] ;  /* 0x0000000602027981 */ /* 0x000122000c1e1900 */
[----:B------:R-:W0:Y:S01]  /*0920*/  S2R R4, SR_TID.X ;  /* 0x0000000000047919 */ /* 0x000e220000002100 */
[----:B------:R-:W-:Y:S01]  /*0930*/  UISETP.NE.U32.AND UP0, UPT, UR12, URZ, UPT ;  /* 0x000000ff0c00728c */ /* 0x000fe2000bf05070 */
[----:B------:R-:W-:-:S03]  /*0940*/  IMAD R0, R35, UR11, RZ ;  /* 0x0000000b23007c24 */ /* 0x000fc6000f8e02ff */
[----:B------:R-:W-:Y:S02]  /*0950*/  UISETP.NE.AND.EX UP0, UPT, UR13, URZ, UPT, UP0 ;  /* 0x000000ff0d00728c */ /* 0x000fe4000bf05300 */
[----:B------:R-:W-:Y:S01]  /*0960*/  SHF.R.S32.HI R5, RZ, 0x1f, R0 ;  /* 0x0000001fff057819 */ /* 0x000fe20000011400 */
[----:B--2---:R-:W-:Y:S01]  /*0970*/  IMAD.WIDE R36, R35, 0x4, R36 ;  /* 0x0000000423247825 */ /* 0x004fe200078e0224 */
[----:B------:R-:W-:Y:S02]  /*0980*/  ISETP.NE.AND P2, PT, RZ, UR10, PT ;  /* 0x0000000aff007c0c */ /* 0x000fe4000bf45270 */
[----:B------:R-:W-:Y:S02]  /*0990*/  LEA.HI R0, R5, R0, RZ, 0x3 ;  /* 0x0000000005007211 */ /* 0x000fe400078f18ff */
[----:B-----5:R1:W5:Y:S01]  /*09a0*/  LDG.E R6, desc[UR6][R36.64] ;  /* 0x0000000624067981 */ /* 0x020362000c1e1900 */
[----:B0-----:R-:W-:-:S05]  /*09b0*/  LOP3.LUT R3, R4, 0x1f, RZ, 0xc0, !PT ;  /* 0x0000001f04037812 */ /* 0x001fca00078ec0ff */
[----:B------:R0:W-:Y:S01]  /*09c0*/  STL [R1+0xd0], R3 ;  /* 0x0000d00301007387 */ /* 0x0001e20000100800 */
[----:B------:R-:W-:Y:S02]  /*09d0*/  MOV R5, 0x3f800000 ;  /* 0x3f80000000057802 */ /* 0x000fe40000000f00 */
[----:B-1----:R-:W-:Y:S01]  /*09e0*/  LEA.HI.SX32 R37, R0, R3, 0x1d ;  /* 0x0000000300257211 */ /* 0x002fe200078feaff */
[----:B---3--:R-:W-:Y:S01]  /*09f0*/  @P0 HADD2.F32 R5, -RZ, R38.H0_H0 ;  /* 0x20000026ff050230 */ /* 0x008fe20000004100 */
[----:B----4-:R-:W-:Y:S01]  /*0a00*/  FSEL R195, R2, RZ, !P2 ;  /* 0x000000ff02c37208 */ /* 0x010fe20005000000 */
[----:B0-----:R-:W-:Y:S06]  /*0a10*/  BRA.U UP0, `(.L_x_3129) ;  /* 0x0000001900387547 */ /* 0x001fec000b800000 */
[----:B------:R-:W0:Y:S01]  /*0a20*/  LDC.64 R104, c[0x0][0x3a8] ;  /* 0x0000ea00ff687b82 */ /* 0x000e220000000a00 */
[----:B------:R-:W-:-:S07]  /*0a30*/  IADD3 R4, PT, PT, R37, 0x80, RZ ;  /* 0x0000008025047810 */ /* 0x000fce0007ffe0ff */
[----:B------:R-:W1:Y:S01]  /*0a40*/  LDC.64 R112, c[0x0][0x428] ;  /* 0x00010a00ff707b82 */ /* 0x000e620000000a00 */
[C---:B------:R-:W-:Y:S02]  /*0a50*/  IADD3 R36, PT, PT, R37.reuse, 0x20, RZ ;  /* 0x0000002025247810 */ /* 0x040fe40007ffe0ff */
[C---:B------:R-:W-:Y:S02]  /*0a60*/  IADD3 R3, PT, PT, R37.reuse, 0x40, RZ ;  /* 0x0000004025037810 */ /* 0x040fe40007ffe0ff */
[----:B------:R-:W-:-:S03]  /*0a70*/  IADD3 R2, PT, PT, R37, 0x60, RZ ;  /* 0x0000006025027810 */ /* 0x000fc60007ffe0ff */
[----:B------:R-:W2:Y:S01]  /*0a80*/  LDC.64 R132, c[0x0][0x3b0] ;  /* 0x0000ec00ff847b82 */ /* 0x000ea20000000a00 */
[----:B0-----:R-:W-:-:S04]  /*0a90*/  IMAD.WIDE.U32 R44, R37, 0x10, R104 ;  /* 0x00000010252c7825 */ /* 0x001fc800078e0068 */
[----:B------:R-:W-:Y:S02]  /*0aa0*/  IMAD.WIDE.U32 R40, R4, 0x10, R104 ;  /* 0x0000001004287825 */ /* 0x000fe400078e0068 */
[----:B------:R-:W3:Y:S02]  /*0ab0*/  LDG.E.128 R44, desc[UR6][R44.64] ;  /* 0x000000062c2c7981 */ /* 0x000ee4000c1e1d00 */
[----:B-1----:R-:W-:Y:S02]  /*0ac0*/  IMAD.WIDE.U32 R120, R37, 0x10, R112 ;  /* 0x0000001025787825 */ /* 0x002fe400078e0070 */
[----:B------:R-:W4:Y:S04]  /*0ad0*/  LDG.E.128 R40, desc[UR6][R40.64] ;  /* 0x0000000628287981 */ /* 0x000f28000c1e1d00 */
[----:B------:R-:W4:Y:S01]  /*0ae0*/  LDG.E.128 R120, desc[UR6][R120.64] ;  /* 0x0000000678787981 */ /* 0x000f22000c1e1d00 */
[----:B------:R-:W-:-:S04]  /*0af0*/  IMAD.WIDE.U32 R116, R36, 0x10, R104 ;  /* 0x0000001024747825 */ /* 0x000fc800078e0068 */
[----:B------:R-:W-:Y:S02]  /*0b00*/  IMAD.WIDE.U32 R92, R36, 0x10, R112 ;  /* 0x00000010245c7825 */ /* 0x000fe400078e0070 */
[----:B------:R-:W4:Y:S04]  /*0b10*/  LDG.E.128 R116, desc[UR6][R116.64] ;  /* 0x0000000674747981 */ /* 0x000f28000c1e1d00 */
[----:B------:R-:W4:Y:S01]  /*0b20*/  LDG.E.128 R92, desc[UR6][R92.64] ;  /* 0x000000065c5c7981 */ /* 0x000f22000c1e1d00 */
[----:B------:R-:W-:-:S04]  /*0b30*/  IMAD.WIDE.U32 R96, R3, 0x10, R104 ;  /* 0x0000001003607825 */ /* 0x000fc800078e0068 */
[----:B------:R-:W-:Y:S02]  /*0b40*/  IMAD.WIDE.U32 R100, R3, 0x10, R112 ;  /* 0x0000001003647825 */ /* 0x000fe400078e0070 */
[----:B------:R-:W4:Y:S04]  /*0b50*/  LDG.E.128 R96, desc[UR6][R96.64] ;  /* 0x0000000660607981 */ /* 0x000f28000c1e1d00 */
[----:B------:R-:W4:Y:S01]  /*0b60*/  LDG.E.128 R100, desc[UR6][R100.64] ;  /* 0x0000000664647981 */ /* 0x000f22000c1e1d00 */
[----:B------:R-:W-:-:S04]  /*0b70*/  IMAD.WIDE.U32 R104, R2, 0x10, R104 ;  /* 0x0000001002687825 */ /* 0x000fc800078e0068 */
[--C-:B------:R-:W-:Y:S02]  /*0b80*/  IMAD.WIDE.U32 R108, R2, 0x10, R112.reuse ;  /* 0x00000010026c7825 */ /* 0x100fe400078e0070 */
[----:B------:R-:W4:Y:S04]  /*0b90*/  LDG.E.128 R104, desc[UR6][R104.64] ;  /* 0x0000000668687981 */ /* 0x000f28000c1e1d00 */
[----:B------:R-:W4:Y:S01]  /*0ba0*/  LDG.E.128 R108, desc[UR6][R108.64] ;  /* 0x000000066c6c7981 */ /* 0x000f22000c1e1d00 */
[----:B------:R-:W-:-:S06]  /*0bb0*/  IMAD.WIDE.U32 R112, R4, 0x10, R112 ;  /* 0x0000001004707825 */ /* 0x000fcc00078e0070 */
[----:B------:R-:W4:Y:S01]  /*0bc0*/  LDG.E.128 R112, desc[UR6][R112.64] ;  /* 0x0000000670707981 */ /* 0x000f22000c1e1d00 */
[----:B--2---:R-:W-:-:S04]  /*0bd0*/  IMAD.WIDE.U32 R144, R37, 0x8, R132 ;  /* 0x0000000825907825 */ /* 0x004fc800078e0084 */
        /* <DEDUP_REMOVED lines=45> */
[----:B------:R-:W-:Y:S02]  /*0eb0*/  HADD2.F32 R128, -RZ, R50.H0_H0 ;  /* 0x20000032ff807230 */ /* 0x000fe40000004100 */
[----:B---3--:R-:W-:Y:S02]  /*0ec0*/  HADD2.F32 R0, -RZ, R44.H0_H0 ;  /* 0x2000002cff007230 */ /* 0x008fe40000004100 */
[--C-:B------:R-:W-:Y:S02]  /*0ed0*/  HADD2.F32 R220, -RZ, R46.reuse.H0_H0 ;  /* 0x2000002effdc7230 */ /* 0x100fe40000004100 */
[----:B------:R-:W-:-:S02]  /*0ee0*/  HADD2.F32 R219, -RZ, R46.H1_H1 ;  /* 0x3000002effdb7230 */ /* 0x000fc40000004100 */
[C---:B------:R-:W-:Y:S01]  /*0ef0*/  FADD.FTZ R0, -R195.reuse, R0 ;  /* 0x00000000c3007221 */ /* 0x040fe20000010100 */
[----:B------:R-:W-:Y:S02]  /*0f00*/  HADD2.F32 R223, -RZ, R44.H1_H1 ;  /* 0x3000002cffdf7230 */ /* 0x000fe40000004100 */
[--C-:B----4-:R-:W-:Y:S02]  /*0f10*/  HADD2.F32 R46, -RZ, R120.reuse.H0_H0 ;  /* 0x20000078ff2e7230 */ /* 0x110fe40000004100 */
[--C-:B------:R-:W-:Y:S02]  /*0f20*/  HADD2.F32 R222, -RZ, R45.reuse.H0_H0 ;  /* 0x2000002dffde7230 */ /* 0x100fe40000004100 */
[----:B------:R-:W-:Y:S02]  /*0f30*/  HADD2.F32 R221, -RZ, R45.H1_H1 ;  /* 0x3000002dffdd7230 */ /* 0x000fe40000004100 */
[----:B------:R-:W-:Y:S01]  /*0f40*/  FADD.FTZ R223, -R195, R223 ;  /* 0x000000dfc3df7221 */ /* 0x000fe20000010100 */
[----:B------:R-:W-:-:S02]  /*0f50*/  HADD2.F32 R45, -RZ, R120.H1_H1 ;  /* 0x30000078ff2d7230 */ /* 0x000fc40000004100 */
[----:B------:R-:W-:Y:S01]  /*0f60*/  FMUL.FTZ R231, R231, R46 ;  /* 0x0000002ee7e77220 */ /* 0x000fe20000410000 */
[----:B-----5:R-:W-:Y:S01]  /*0f70*/  FMUL.FTZ R0, R6, R0 ;  /* 0x0000000006007220 */ /* 0x020fe20000410000 */
[----:B------:R-:W-:Y:S02]  /*0f80*/  HADD2.F32 R44, -RZ, R121.H0_H0 ;  /* 0x20000079ff2c7230 */ /* 0x000fe40000004100 */
[----:B------:R-:W-:Y:S01]  /*0f90*/  FADD.FTZ R222, -R195, R222 ;  /* 0x000000dec3de7221 */ /* 0x000fe20000010100 */
[----:B------:R-:W-:Y:S01]  /*0fa0*/  FMUL.FTZ R230, R230, R45 ;  /* 0x0000002de6e67220 */ /* 0x000fe20000410000 */
[----:B------:R-:W-:Y:S01]  /*0fb0*/  FMUL.FTZ R223, R6, R223 ;  /* 0x000000df06df7220 */ /* 0x000fe20000410000 */
[----:B------:R-:W-:Y:S01]  /*0fc0*/  FADD.FTZ R209, RZ, R231 ;  /* 0x000000e7ffd17221 */ /* 0x000fe20000010000 */
[----:B------:R-:W-:Y:S01]  /*0fd0*/  FFMA.FTZ R208, R0, R231, RZ ;  /* 0x000000e700d07223 */ /* 0x000fe200000100ff */
[--C-:B------:R-:W-:Y:S02]  /*0fe0*/  HADD2.F32 R201, -RZ, R43.reuse.H0_H0 ;  /* 0x2000002bffc97230 */ /* 0x100fe40000004100 */
[----:B------:R-:W-:-:S02]  /*0ff0*/  HADD2.F32 R200, -RZ, R43.H1_H1 ;  /* 0x3000002bffc87230 */ /* 0x000fc40000004100 */
[----:B------:R-:W-:Y:S01]  /*1000*/  FADD.FTZ R221, -R195, R221 ;  /* 0x000000ddc3dd7221 */ /* 0x000fe20000010100 */
[----:B------:R-:W-:Y:S02]  /*1010*/  HADD2.F32 R43, -RZ, R121.H1_H1 ;  /* 0x30000079ff2b7230 */ /* 0x000fe40000004100 */
        /* <DEDUP_REMOVED lines=9> */
[----:B------:R-:W-:Y:S01]  /*10b0*/  FMUL.FTZ R221, R6, R221 ;  /* 0x000000dd06dd7220 */ /* 0x000fe20000410000 */
[----:B------:R-:W-:Y:S01]  /*10c0*/  FADD.FTZ R209, R209, R229 ;  /* 0x000000e5d1d17221 */ /* 0x000fe20000010000 */
[----:B------:R-:W-:Y:S01]  /*10d0*/  FFMA.FTZ R208, R222, R229, R208 ;  /* 0x000000e5ded07223 */ /* 0x000fe200000100d0 */
[--C-:B------:R-:W-:Y:S02]  /*10e0*/  HADD2.F32 R197, -RZ, R41.reuse.H0_H0 ;  /* 0x20000029ffc57230 */ /* 0x100fe40000004100 */
[----:B------:R-:W-:Y:S02]  /*10f0*/  HADD2.F32 R196, -RZ, R41.H1_H1 ;  /* 0x30000029ffc47230 */ /* 0x000fe40000004100 */
[----:B------:R-:W-:Y:S01]  /*1100*/  FADD.FTZ R219, -R195, R219 ;  /* 0x000000dbc3db7221 */ /* 0x000fe20000010100 */
[----:B------:R-:W-:Y:S02]  /*1110*/  HADD2.F32 R218, -RZ, R47.H0_H0 ;  /* 0x2000002fffda7230 */ /* 0x000fe40000004100 */
[----:B------:R-:W-:Y:S01]  /*1120*/  FMUL.FTZ R227, R227, R42 ;  /* 0x0000002ae3e37220 */ /* 0x000fe20000410000 */
[----:B------:R-:W-:-:S02]  /*1130*/  HADD2.F32 R41, -RZ, R122.H1_H1 ;  /* 0x3000007aff297230 */ /* 0x000fc40000004100 */
        /* <DEDUP_REMOVED lines=8> */
[----:B------:R-:W-:-:S02]  /*11c0*/  HADD2.F32 R40, -RZ, R123.H0_H0 ;  /* 0x2000007bff287230 */ /* 0x000fc40000004100 */
[----:B------:R-:W-:Y:S01]  /*11d0*/  FMUL.FTZ R219, R6, R219 ;  /* 0x000000db06db7220 */ /* 0x000fe20000410000 */
[----:B------:R-:W-:Y:S01]  /*11e0*/  FADD.FTZ R209, R209, R227 ;  /* 0x000000e3d1d17221 */ /* 0x000fe20000010000 */
[----:B------:R-:W-:Y:S01]  /*11f0*/  FFMA.FTZ R208, R220, R227, R208 ;  /* 0x000000e3dcd07223 */ /* 0x000fe200000100d0 */
[----:B------:R-:W-:Y:S02]  /*1200*/  HADD2.F32 R39, -RZ, R123.H1_H1 ;  /* 0x3000007bff277230 */ /* 0x000fe40000004100 */
[----:B------:R-:W-:Y:S01]  /*1210*/  FADD.FTZ R217, -R195, R217 ;  /* 0x000000d9c3d97221 */ /* 0x000fe20000010100 */
[--C-:B------:R-:W-:Y:S02]  /*1220*/  HADD2.F32 R176, -RZ, R116.reuse.H0_H0 ;  /* 0x20000074ffb07230 */ /* 0x100fe40000004100 */
        /* <DEDUP_REMOVED lines=15> */
[C---:B------:R-:W-:Y:S01]  /*1320*/  FMUL.FTZ R176, R6.reuse, R176 ;  /* 0x000000b006b07220 */ /* 0x040fe20000410000 */
        /* <DEDUP_REMOVED lines=101> */
[----:B------:R-:W-:Y:S01]  /*1980*/  FMUL.FTZ R161, R161, R125 ;  /* 0x0000007da1a17220 */ /* 0x000fe20000410000 */
[----:B------:R-:W-:-:S02]  /*1990*/  HADD2.F32 R102, -RZ, R105.H0_H0 ;  /* 0x20000069ff667230 */ /* 0x000fc40000004100 */
[----:B------:R-:W-:Y:S01]  /*19a0*/  FMUL.FTZ R153, R6, R153 ;  /* 0x0000009906997220 */ /* 0x000fe20000410000 */
[----:B------:R-:W-:Y:S02]  /*19b0*/  HADD2.F32 R101, -RZ, R105.H1_H1 ;  /* 0x30000069ff657230 */ /* 0x000fe40000004100 */
[----:B------:R-:W-:Y:S01]  /*19c0*/  FADD.FTZ R105, -R195, R96 ;  /* 0x00000060c3697221 */ /* 0x000fe20000010100 */
[--C-:B------:R-:W-:Y:S02]  /*19d0*/  HADD2.F32 R104, -RZ, R108.reuse.H0_H0 ;  /* 0x2000006cff687230 */ /* 0x100fe40000004100 */
        /* <DEDUP_REMOVED lines=48> */
[--C-:B------:R-:W-:Y:S02]  /*1ce0*/  HADD2.F32 R187, -RZ, R112.reuse.H0_H0 ;  /* 0x20000070ffbb7230 */ /* 0x100fe40000004100 */
        /* <DEDUP_REMOVED lines=32> */
[----:B------:R-:W-:Y:S02]  /*1ef0*/  HADD2.F32 R127, -RZ, R50.H1_H1 ;  /* 0x30000032ff7f7230 */ /* 0x000fe40000004100 */
[C---:B------:R-:W-:Y:S01]  /*1f00*/  FMUL.FTZ R107, R6.reuse, R107 ;  /* 0x0000006b066b7220 */ /* 0x040fe20000410000 */
[----:B------:R-:W-:Y:S01]  /*1f10*/  FADD.FTZ R209, R209, R129 ;  /* 0x00000081d1d17221 */ /* 0x000fe20000010000 */
[----:B------:R-:W-:Y:S01]  /*1f20*/  FFMA.FTZ R208, R109, R129, R208 ;  /* 0x000000816dd07223 */ /* 0x000fe200000100d0 */
        /* <DEDUP_REMOVED lines=61> */
.L_x_3129:
[----:B------:R-:W0:Y:S01]  /*2300*/  LDC.64 R80, c[0x0][0x3a8] ;  /* 0x0000ea00ff507b82 */ /* 0x000e220000000a00 */
[C---:B------:R-:W-:Y:S02]  /*2310*/  IADD3 R36, PT, PT, R37.reuse, 0x20, RZ ;  /* 0x0000002025247810 */ /* 0x040fe40007ffe0ff */
[----:B------:R-:W-:-:S05]  /*2320*/  IADD3 R4, PT, PT, R37, 0x80, RZ ;  /* 0x0000008025047810 */ /* 0x000fca0007ffe0ff */
[----:B------:R-:W1:Y:S01]  /*2330*/  LDC.64 R38, c[0x0][0x428] ;  /* 0x00010a00ff267b82 */ /* 0x000e620000000a00 */
[C---:B------:R-:W-:Y:S02]  /*2340*/  IADD3 R3, PT, PT, R37.reuse, 0x40, RZ ;  /* 0x0000004025037810 */ /* 0x040fe40007ffe0ff */
[----:B------:R-:W-:-:S05]  /*2350*/  IADD3 R2, PT, PT, R37, 0x60, RZ ;  /* 0x0000006025027810 */ /* 0x000fca0007ffe0ff */
[----:B------:R-:W2:Y:S01]  /*2360*/  LDC.64 R132, c[0x0][0x3b0] ;  /* 0x0000ec00ff847b82 */ /* 0x000ea20000000a00 */
[----:B0-----:R-:W-:-:S04]  /*2370*/  IMAD.WIDE.U32 R84, R36, 0x10, R80 ;  /* 0x0000001024547825 */ /* 0x001fc800078e0050 */
[--C-:B------:R-:W-:Y:S02]  /*2380*/  IMAD.WIDE.U32 R40, R4, 0x10, R80.reuse ;  /* 0x0000001004287825 */ /* 0x100fe400078e0050 */
[----:B------:R-:W3:Y:S02]  /*2390*/  LDG.E.128 R84, desc[UR6][R84.64] ;  /* 0x0000000654547981 */ /* 0x000ee4000c1e1d00 */
[--C-:B------:R-:W-:Y:S02]  /*23a0*/  IMAD.WIDE.U32 R44, R37, 0x10, R80.reuse ;  /* 0x00000010252c7825 */ /* 0x100fe400078e0050 */
[----:B------:R-:W4:Y:S02]  /*23b0*/  LDG.E.128 R40, desc[UR6][R40.64] ;  /* 0x0000000628287981 */ /* 0x000f24000c1e1d00 */
[----:B------:R-:W-:Y:S02]  /*23c0*/  IMAD.WIDE.U32 R68, R3, 0x10, R80 ;  /* 0x0000001003447825 */ /* 0x000fe400078e0050 */
[----:B------:R-:W4:Y:S02]  /*23d0*/  LDG.E.128 R44, desc[UR6][R44.64] ;  /* 0x000000062c2c7981 */ /* 0x000f24000c1e1d00 */
[----:B-1----:R-:W-:-:S02]  /*23e0*/  IMAD.WIDE.U32 R88, R37, 0x10, R38 ;  /* 0x0000001025587825 */ /* 0x002fc400078e0026 */
[----:B------:R-:W4:Y:S02]  /*23f0*/  LDG.E.128 R68, desc[UR6][R68.64] ;  /* 0x0000000644447981 */ /* 0x000f24000c1e1d00 */
[----:B------:R-:W-:Y:S02]  /*2400*/  IMAD.WIDE.U32 R76, R3, 0x10, R38 ;  /* 0x00000010034c7825 */ /* 0x000fe400078e0026 */
[----:B------:R-:W4:Y:S02]  /*2410*/  LDG.E.128 R88, desc[UR6][R88.64] ;  /* 0x0000000658587981 */ /* 0x000f24000c1e1d00 */
[----:B------:R-:W-:Y:S02]  /*2420*/  IMAD.WIDE.U32 R80, R2, 0x10, R80 ;  /* 0x0000001002507825 */ /* 0x000fe400078e0050 */
[----:B------:R-:W4:Y:S04]  /*2430*/  LDG.E.128 R76, desc[UR6][R76.64] ;  /* 0x000000064c4c7981 */ /* 0x000f28000c1e1d00 */
[----:B------:R-:W4:Y:S01]  /*2440*/  LDG.E.128 R80, desc[UR6][R80.64] ;  /* 0x0000000650507981 */ /* 0x000f22000c1e1d00 */
[----:B------:R-:W-:-:S06]  /*2450*/  IMAD.WIDE.U32 R92, R36, 0x10, R38 ;  /* 0x00000010245c7825 */ /* 0x000fcc00078e0026 */
[----:B------:R-:W4:Y:S01]  /*2460*/  LDG.E.128 R92, desc[UR6][R92.64] ;  /* 0x000000065c5c7981 */ /* 0x000f22000c1e1d00 */
[----:B------:R-:W-:-:S04]  /*2470*/  IMAD.WIDE.U32 R96, R2, 0x10, R38 ;  /* 0x0000001002607825 */ /* 0x000fc800078e0026 */
[----:B------:R-:W-:Y:S02]  /*2480*/  IMAD.WIDE.U32 R100, R4, 0x10, R38 ;  /* 0x0000001004647825 */ /* 0x000fe400078e0026 */
[----:B------:R-:W4:Y:S04]  /*2490*/  LDG.E.128 R96, desc[UR6][R96.64] ;  /* 0x0000000660607981 */ /* 0x000f28000c1e1d00 */
        /* <DEDUP_REMOVED lines=24> */
[--C-:B---3--:R-:W-:Y:S02]  /*2620*/  HADD2.F32 R172, -RZ, R86.reuse.H0_H0 ;  /* 0x20000056ffac7230 */ /* 0x108fe40000004100 */
[----:B------:R-:W-:Y:S02]  /*2630*/  HADD2.F32 R171, -RZ, R86.H1_H1 ;  /* 0x30000056ffab7230 */ /* 0x000fe40000004100 */
[----:B------:R-:W-:-:S02]  /*2640*/  HADD2.F32 R170, -RZ, R87.H0_H0 ;  /* 0x20000057ffaa7230 */ /* 0x000fc40000004100 */
[----:B------:R-:W-:Y:S02]  /*2650*/  HADD2.F32 R169, -RZ, R87.H1_H1 ;  /* 0x30000057ffa97230 */ /* 0x000fe40000004100 */
[----:B------:R-:W0:Y:S01]  /*2660*/  LDC.64 R86, c[0x0][0x438] ;  /* 0x00010e00ff567b82 */ /* 0x000e220000000a00 */
[--C-:B----4-:R-:W-:Y:S02]  /*2670*/  HADD2.F32 R114, -RZ, R43.reuse.H0_H0 ;  /* 0x2000002bff727230 */ /* 0x110fe40000004100 */
        /* <DEDUP_REMOVED lines=27> */
[----:B0-----:R-:W-:-:S04]  /*2830*/  IMAD.WIDE.U32 R84, R37, 0x10, R86 ;  /* 0x0000001025547825 */ /* 0x001fc800078e0056 */
[----:B------:R-:W-:-:S04]  /*2840*/  IMAD.WIDE.U32 R68, R36, 0x10, R86 ;  /* 0x0000001024447825 */ /* 0x000fc800078e0056 */
[----:B------:R-:W-:-:S04]  /*2850*/  IMAD.WIDE.U32 R88, R3, 0x10, R86 ;  /* 0x0000001003587825 */ /* 0x000fc800078e0056 */
[----:B------:R-:W-:-:S04]  /*2860*/  IMAD.WIDE.U32 R76, R2, 0x10, R86 ;  /* 0x00000010024c7825 */ /* 0x000fc800078e0056 */
[----:B------:R-:W-:Y:S02]  /*2870*/  IMAD.WIDE.U32 R80, R4, 0x10, R86 ;  /* 0x0000001004507825 */ /* 0x000fe400078e0056 */
[----:B------:R-:W5:Y:S02]  /*2880*/  LDG.E.128 R84, desc[UR6][R84.64] ;  /* 0x0000000654547981 */ /* 0x000f64000c1e1d00 */
        /* <DEDUP_REMOVED lines=25> */
[----:B------:R-:W5:Y:S01]  /*2a20*/  LDG.E.128 R80, desc[UR6][R80.64] ;  /* 0x0000000650507981 */ /* 0x000f62000c1e1d00 */
[C---:B------:R-:W-:Y:S01]  /*2a30*/  FADD.FTZ R0, -R195.reuse, R0 ;  /* 0x00000000c3007221 */ /* 0x040fe20000010100 */
[----:B------:R-:W-:Y:S01]  /*2a40*/  FADD.FTZ R223, -R195, R223 ;  /* 0x000000dfc3df7221 */ /* 0x000fe20000010100 */
[----:B------:R-:W-:Y:S02]  /*2a50*/  FMUL.FTZ R231, R231, R46 ;  /* 0x0000002ee7e77220 */ /* 0x000fe40000410000 */
[----:B-----5:R-:W-:Y:S01]  /*2a60*/  FMUL.FTZ R0, R6, R0 ;  /* 0x0000000006007220 */ /* 0x020fe20000410000 */
[C---:B------:R-:W-:Y:S01]  /*2a70*/  FADD.FTZ R222, -R195.reuse, R222 ;  /* 0x000000dec3de7221 */ /* 0x040fe20000010100 */
        /* <DEDUP_REMOVED lines=77> */
[----:B------:R-:W-:-:S02]  /*2f50*/  HADD2.F32 R177, -RZ, R63.H1_H1 ;  /* 0x3000003fffb17230 */ /* 0x000fc40000004100 */
        /* <DEDUP_REMOVED lines=82> */
[--C-:B------:R-:W-:Y:S02]  /*3480*/  HADD2.F32 R193, -RZ, R103.reuse.H0_H0 ;  /* 0x20000067ffc17230 */ /* 0x100fe40000004100 */
[----:B------:R-:W-:Y:S01]  /*3490*/  FADD.FTZ R209, R209, R150 ;  /* 0x00000096d1d17221 */ /* 0x000fe20000010000 */
[----:B------:R-:W-:Y:S02]  /*34a0*/  HADD2.F32 R232, -RZ, R103.H1_H1 ;  /* 0x30000067ffe87230 */ /* 0x000fe40000004100 */
[----:B------:R-:W-:Y:S01]  /*34b0*/  FMUL.FTZ R103, R6, R201 ;  /* 0x000000c906677220 */ /* 0x000fe20000410000 */
[----:B------:R-:W-:Y:S02]  /*34c0*/  HADD2.F32 R148, -RZ, R53.H0_H0 ;  /* 0x20000035ff947230 */ /* 0x000fe40000004100 */
[----:B------:R-:W-:Y:S01]  /*34d0*/  FFMA.FTZ R208, R105, R150, R208 ;  /* 0x0000009669d07223 */ /* 0x000fe200000100d0 */
[----:B------:R-:W-:-:S02]  /*34e0*/  HADD2.F32 R152, -RZ, R97.H1_H1 ;  /* 0x30000061ff987230 */ /* 0x000fc40000004100 */
[----:B------:R-:W-:Y:S01]  /*34f0*/  FADD.FTZ R209, R209, R149 ;  /* 0x00000095d1d17221 */ /* 0x000fe20000010000 */
[--C-:B------:R-:W-:Y:S02]  /*3500*/  HADD2.F32 R191, -RZ, R102.reuse.H0_H0 ;  /* 0x20000066ffbf7230 */ /* 0x100fe40000004100 */
[----:B------:R-:W-:Y:S01]  /*3510*/  FMUL.FTZ R148, R148, R96 ;  /* 0x0000006094947220 */ /* 0x000fe20000410000 */
[----:B------:R-:W-:Y:S02]  /*3520*/  HADD2.F32 R194, -RZ, R102.H1_H1 ;  /* 0x30000066ffc27230 */ /* 0x000fe40000004100 */
[----:B------:R-:W-:Y:S01]  /*3530*/  FMUL.FTZ R102, R6, R200 ;  /* 0x000000c806667220 */ /* 0x000fe20000410000 */
[----:B------:R-:W-:Y:S02]  /*3540*/  HADD2.F32 R147, -RZ, R53.H1_H1 ;  /* 0x30000035ff937230 */ /* 0x000fe40000004100 */
[----:B------:R-:W-:Y:S01]  /*3550*/  FFMA.FTZ R208, R103, R149, R208 ;  /* 0x0000009567d07223 */ /* 0x000fe200000100d0 */
[----:B------:R-:W-:-:S02]  /*3560*/  HADD2.F32 R151, -RZ, R98.H0_H0 ;  /* 0x20000062ff977230 */ /* 0x000fc40000004100 */
[----:B------:R-:W-:Y:S01]  /*3570*/  FADD.FTZ R209, R209, R148 ;  /* 0x00000094d1d17221 */ /* 0x000fe20000010000 */
[--C-:B------:R-:W-:Y:S02]  /*3580*/  HADD2.F32 R189, -RZ, R101.reuse.H0_H0 ;  /* 0x20000065ffbd7230 */ /* 0x100fe40000004100 */
[----:B------:R-:W-:Y:S01]  /*3590*/  FMUL.FTZ R147, R147, R152 ;  /* 0x0000009893937220 */ /* 0x000fe20000410000 */
        /* <DEDUP_REMOVED lines=14> */
[----:B------:R-:W-:Y:S02]  /*3680*/  HADD2.F32 R188, -RZ, R99.H1_H1 ;  /* 0x30000063ffbc7230 */ /* 0x000fe40000004100 */
[----:B------:R-:W-:Y:S01]  /*3690*/  FMUL.FTZ R143, R143, R186 ;  /* 0x000000ba8f8f7220 */ /* 0x000fe20000410000 */
[--C-:B------:R-:W-:Y:S02]  /*36a0*/  HADD2.F32 R142, -RZ, R55.reuse.H0_H0 ;  /* 0x20000037ff8e7230 */ /* 0x100fe40000004100 */
[----:B------:R-:W-:Y:S01]  /*36b0*/  FMUL.FTZ R99, R6, R197 ;  /* 0x000000c506637220 */ /* 0x000fe20000410000 */
        /* <DEDUP_REMOVED lines=92> */
.L_x_3130:
        /* <DEDUP_REMOVED lines=206> */
.L_x_3157:
[----:B0-2---:R-:W-:Y:S01]  /*4960*/  FADD.FTZ R38, R193, R38 ;  /* 0x00000026c1267221 */ /* 0x005fe20000010000 */
[----:B-1----:R-:W-:-:S03]  /*4970*/  FADD.FTZ R39, R194, R39 ;  /* 0x00000027c2277221 */ /* 0x002fc60000010000 */
[----:B------:R-:W-:Y:S01]  /*4980*/  FMUL.FTZ R38, R38, UR14 ;  /* 0x0000000e26267c20 */ /* 0x000fe20008410000 */
[----:B------:R-:W-:-:S04]  /*4990*/  FMUL.FTZ R46, R39, UR14 ;  /* 0x0000000e272e7c20 */ /* 0x000fc80008410000 */
        /* <DEDUP_REMOVED lines=13> */
[--C-:B------:R-:W-:Y:S02]  /*4a70*/  HADD2.F32 R41, -RZ, R84.reuse.H0_H0 ;  /* 0x20000054ff297230 */ /* 0x100fe40000004100 */
[----:B------:R-:W-:Y:S01]  /*4a80*/  FFMA.FTZ R98, R46, R97, R47 ;  /* 0x000000612e627223 */ /* 0x000fe2000001002f */
[----:B------:R-:W-:Y:S01]  /*4a90*/  FADD.FTZ R231, -R0, R231 ;  /* 0x000000e700e77221 */ /* 0x000fe20000010100 */
[----:B------:R-:W-:Y:S01]  /*4aa0*/  FFMA.FTZ R97, R46, R112, R47 ;  /* 0x000000702e617223 */ /* 0x000fe2000001002f */
[----:B------:R-:W-:-:S02]  /*4ab0*/  HADD2.F32 R123, -RZ, R84.H1_H1 ;  /* 0x30000054ff7b7230 */ /* 0x000fc40000004100 */
[----:B------:R-:W-:Y:S01]  /*4ac0*/  FADD.FTZ R39, -R39, R230 ;  /* 0x000000e627277221 */ /* 0x000fe20000010100 */
[C-C-:B------:R-:W-:Y:S01]  /*4ad0*/  FFMA.FTZ R112, R46.reuse, R111, R47.reuse ;  /* 0x0000006f2e707223 */ /* 0x140fe2000001002f */
[C-C-:B------:R-:W-:Y:S01]  /*4ae0*/  FFMA.FTZ R111, R46.reuse, R110, R47.reuse ;  /* 0x0000006e2e6f7223 */ /* 0x140fe2000001002f */
[C-C-:B------:R-:W-:Y:S01]  /*4af0*/  FFMA.FTZ R110, R46.reuse, R109, R47.reuse ;  /* 0x0000006d2e6e7223 */ /* 0x140fe2000001002f */
[----:B------:R-:W-:Y:S01]  /*4b00*/  FFMA.FTZ R222, R46, R222, R47 ;  /* 0x000000de2ede7223 */ /* 0x000fe2000001002f */
[----:B------:R-:W-:Y:S01]  /*4b10*/  FFMA.FTZ R0, R6, R231, R41 ;  /* 0x000000e706007223 */ /* 0x000fe20000010029 */
[----:B------:R-:W-:Y:S01]  /*4b20*/  FFMA.FTZ R109, R46, R114, R47 ;  /* 0x000000722e6d7223 */ /* 0x000fe2000001002f */
[----:B------:R-:W-:Y:S01]  /*4b30*/  FFMA.FTZ R114, R6, R39, R123 ;  /* 0x0000002706727223 */ /* 0x000fe2000001007b */
[----:B------:R-:W-:Y:S01]  /*4b40*/  FFMA.FTZ R38, R46, R175, R47 ;  /* 0x000000af2e267223 */ /* 0x000fe2000001002f */
[----:B------:R-:W-:Y:S02]  /*4b50*/  HADD2.F32 R39, -RZ, R85.H0_H0 ;  /* 0x20000055ff277230 */ /* 0x000fe40000004100 */
[-C--:B------:R-:W-:Y:S01]  /*4b60*/  FMUL.FTZ R0, R0, R5.reuse ;  /* 0x0000000500007220 */ /* 0x080fe20000410000 */
[----:B------:R-:W-:Y:S01]  /*4b70*/  FADD.FTZ R229, -R222, R229 ;  /* 0x000000e5dee57221 */ /* 0x000fe20000010100 */
[----:B------:R-:W-:Y:S01]  /*4b80*/  FMUL.FTZ R114, R114, R5 ;  /* 0x0000000572727220 */ /* 0x000fe20000410000 */
[----:B------:R-:W-:Y:S01]  /*4b90*/  FADD.FTZ R183, -R38, R183 ;  /* 0x000000b726b77221 */ /* 0x000fe20000010100 */
[C-C-:B------:R-:W-:Y:S01]  /*4ba0*/  FFMA.FTZ R220, R46.reuse, R220, R47.reuse ;  /* 0x000000dc2edc7223 */ /* 0x140fe2000001002f */
[----:B------:R-:W-:Y:S01]  /*4bb0*/  FFMA.FTZ R217, R46, R217, R47 ;  /* 0x000000d92ed97223 */ /* 0x000fe2000001002f */
[----:B------:R-:W-:Y:S01]  /*4bc0*/  FMUL.FTZ R0, R0, UR5 ;  /* 0x0000000500007c20 */ /* 0x000fe20008410000 */
[----:B------:R-:W-:Y:S01]  /*4bd0*/  FFMA.FTZ R38, R6, R229, R39 ;  /* 0x000000e506267223 */ /* 0x000fe20000010027 */
[--C-:B------:R-:W-:Y:S01]  /*4be0*/  FFMA.FTZ R219, R46, R219, R47.reuse ;  /* 0x000000db2edb7223 */ /* 0x100fe2000001002f */
[----:B------:R-:W-:Y:S01]  /*4bf0*/  LOP3.LUT P5, RZ, R144, 0xff, RZ, 0xc0, !PT ;  /* 0x000000ff90ff7812 */ /* 0x000fe200078ac0ff */
[----:B------:R-:W-:Y:S01]  /*4c00*/  FMUL.FTZ R114, R114, UR5 ;  /* 0x0000000572727c20 */ /* 0x000fe20008410000 */
[--C-:B------:R-:W-:Y:S01]  /*4c10*/  FFMA.FTZ R41, R46, R176, R47.reuse ;  /* 0x000000b02e297223 */ /* 0x100fe2000001002f */
[----:B------:R-:W-:Y:S01]  /*4c20*/  LOP3.LUT P6, RZ, R144, 0xff00, RZ, 0xc0, !PT ;  /* 0x0000ff0090ff7812 */ /* 0x000fe200078cc0ff */
        /* <DEDUP_REMOVED lines=19> */
[----:B------:R-:W-:-:S02]  /*4d60*/  HADD2.F32 R116, -RZ, R86.H0_H0 ;  /* 0x20000056ff747230 */ /* 0x000fc40000004100 */
[----:B------:R-:W-:Y:S01]  /*4d70*/  FFMA.FTZ R46, R46, R113, R47 ;  /* 0x000000712e2e7223 */ /* 0x000fe2000001002f */
[----:B------:R-:W-:Y:S02]  /*4d80*/  HADD2.F32 R39, -RZ, R87.H1_H1 ;  /* 0x30000057ff277230 */ /* 0x000fe40000004100 */
[----:B------:R-:W-:Y:S01]  /*4d90*/  FADD.FTZ R227, -R220, R227 ;  /* 0x000000e3dce37221 */ /* 0x000fe20000010100 */
[----:B------:R-:W-:Y:S01]  /*4da0*/  FADD.FTZ R217, -R217, R224 ;  /* 0x000000e0d9d97221 */ /* 0x000fe20000010100 */
[----:B------:R-:W-:Y:S02]  /*4db0*/  HADD2.F32 R118, -RZ, R86.H1_H1 ;  /* 0x30000056ff767230 */ /* 0x000fe40000004100 */
[----:B------:R-:W-:Y:S01]  /*4dc0*/  FMUL.FTZ R38, R38, R5 ;  /* 0x0000000526267220 */ /* 0x000fe20000410000 */
[----:B------:R-:W-:Y:S01]  /*4dd0*/  FSEL R47, R0, RZ, P5 ;  /* 0x000000ff002f7208 */ /* 0x000fe20002800000 */
[----:B------:R-:W-:Y:S01]  /*4de0*/  FADD.FTZ R219, -R219, R226 ;  /* 0x000000e2dbdb7221 */ /* 0x000fe20000010100 */
[----:B------:R-:W-:Y:S01]  /*4df0*/  HADD2.F32 R124, -RZ, R68.H0_H0 ;  /* 0x20000044ff7c7230 */ /* 0x000fe20000004100 */
[----:B------:R-:W-:Y:S01]  /*4e00*/  FSEL R0, R114, RZ, P6 ;  /* 0x000000ff72007208 */ /* 0x000fe20003000000 */
[----:B------:R-:W-:Y:S01]  /*4e10*/  FADD.FTZ R41, -R41, R184 ;  /* 0x000000b829297221 */ /* 0x000fe20000010100 */
[----:B------:R-:W-:-:S02]  /*4e20*/  HADD2.F32 R114, -RZ, R85.H1_H1 ;  /* 0x30000055ff727230 */ /* 0x000fc40000004100 */
[----:B------:R-:W-:Y:S01]  /*4e30*/  FADD.FTZ R221, -R221, R228 ;  /* 0x000000e4dddd7221 */ /* 0x000fe20000010100 */
[C---:B------:R-:W-:Y:S01]  /*4e40*/  FFMA.FTZ R116, R6.reuse, R227, R116 ;  /* 0x000000e306747223 */ /* 0x040fe20000010074 */
[----:B------:R-:W-:Y:S01]  /*4e50*/  FFMA.FTZ R122, R6, R217, R39 ;  /* 0x000000d9067a7223 */ /* 0x000fe20000010027 */
[----:B------:R-:W-:Y:S01]  /*4e60*/  FMUL.FTZ R38, R38, UR5 ;  /* 0x0000000526267c20 */ /* 0x000fe20008410000 */
[----:B------:R-:W-:Y:S01]  /*4e70*/  LOP3.LUT P2, RZ, R144, 0xff0000, RZ, 0xc0, !PT ;  /* 0x00ff000090ff7812 */ /* 0x000fe2000784c0ff */
[C---:B------:R-:W-:Y:S01]  /*4e80*/  FFMA.FTZ R118, R6.reuse, R219, R118 ;  /* 0x000000db06767223 */ /* 0x040fe20000010076 */
[----:B------:R-:W-:Y:S02]  /*4e90*/  HADD2.F32 R39, -RZ, R69.H0_H0 ;  /* 0x20000045ff277230 */ /* 0x000fe40000004100 */
[C---:B------:R-:W-:Y:S01]  /*4ea0*/  FFMA.FTZ R124, R6.reuse, R41, R124 ;  /* 0x00000029067c7223 */ /* 0x040fe2000001007c */
[----:B------:R-:W-:Y:S01]  /*4eb0*/  FADD.FTZ R43, -R43, R182 ;  /* 0x000000b62b2b7221 */ /* 0x000fe20000010100 */
[----:B------:R-:W-:Y:S01]  /*4ec0*/  FFMA.FTZ R114, R6, R221, R114 ;  /* 0x000000dd06727223 */ /* 0x000fe20000010072 */
[-C--:B------:R-:W-:Y:S01]  /*4ed0*/  FMUL.FTZ R116, R116, R5.reuse ;  /* 0x0000000574747220 */ /* 0x080fe20000410000 */
[-C--:B------:R-:W-:Y:S01]  /*4ee0*/  FMUL.FTZ R122, R122, R5.reuse ;  /* 0x000000057a7a7220 */ /* 0x080fe20000410000 */
[----:B------:R-:W-:Y:S01]  /*4ef0*/  FADD.FTZ R181, -R40, R181 ;  /* 0x000000b528b57221 */ /* 0x000fe20000010100 */
[----:B------:R-:W-:Y:S01]  /*4f00*/  FADD.FTZ R177, -R44, R177 ;  /* 0x000000b12cb17221 */ /* 0x000fe20000010100 */
[----:B------:R-:W-:Y:S01]  /*4f10*/  ISETP.GE.U32.AND P1, PT, R144, RZ, PT ;  /* 0x000000ff9000720c */ /* 0x000fe20003f26070 */
[----:B------:R-:W-:Y:S01]  /*4f20*/  HADD2.F32 R120, -RZ, R87.H0_H0 ;  /* 0x20000057ff787230 */ /* 0x000fe20000004100 */
[----:B------:R-:W-:Y:S01]  /*4f30*/  FSEL R41, R38, RZ, P2 ;  /* 0x000000ff26297208 */ /* 0x000fe20001000000 */
[----:B------:R-:W-:Y:S01]  /*4f40*/  FMUL.FTZ R118, R118, R5 ;  /* 0x0000000576767220 */ /* 0x000fe20000410000 */
[----:B------:R-:W-:-:S02]  /*4f50*/  HADD2.F32 R40, -RZ, R69.H1_H1 ;  /* 0x30000045ff287230 */ /* 0x000fc40000004100 */
[----:B------:R-:W-:Y:S01]  /*4f60*/  FADD.FTZ R225, -R218, R225 ;  /* 0x000000e1dae17221 */ /* 0x000fe20000010100 */
[--C-:B------:R-:W-:Y:S02]  /*4f70*/  HADD2.F32 R44, -RZ, R70.reuse.H1_H1 ;  /* 0x30000046ff2c7230 */ /* 0x100fe40000004100 */
[----:B------:R-:W-:Y:S01]  /*4f80*/  FMUL.FTZ R124, R124, R5 ;  /* 0x000000057c7c7220 */ /* 0x000fe20000410000 */
[----:B------:R-:W-:Y:S01]  /*4f90*/  FADD.FTZ R179, -R42, R179 ;  /* 0x000000b32ab37221 */ /* 0x000fe20000010100 */
[----:B------:R-:W-:Y:S01]  /*4fa0*/  FFMA.FTZ R38, R6, R43, R39 ;  /* 0x0000002b06267223 */ /* 0x000fe20000010027 */
[----:B------:R-:W-:Y:S01]  /*4fb0*/  FMUL.FTZ R114, R114, R5 ;  /* 0x0000000572727220 */ /* 0x000fe20000410000 */
[----:B------:R-:W-:Y:S01]  /*4fc0*/  FMUL.FTZ R113, R116, UR5 ;  /* 0x0000000574717c20 */ /* 0x000fe20008410000 */
[----:B------:R-:W-:Y:S01]  /*4fd0*/  FMUL.FTZ R122, R122, UR5 ;  /* 0x000000057a7a7c20 */ /* 0x000fe20008410000 */
[C---:B------:R-:W-:Y:S01]  /*4fe0*/  ISETP.GE.U32.AND.EX P1, PT, R145.reuse, 0x1000000, PT, P1 ;  /* 0x010000009100780c */ /* 0x040fe20003f26110 */
[----:B------:R-:W-:Y:S01]  /*4ff0*/  FMUL.FTZ R116, R118, UR5 ;  /* 0x0000000576747c20 */ /* 0x000fe20008410000 */
[----:B------:R-:W-:Y:S01]  /*5000*/  HADD2.F32 R39, -RZ, R71.H1_H1 ;  /* 0x30000047ff277230 */ /* 0x000fe20000004100 */
[----:B------:R-:W-:Y:S01]  /*5010*/  LOP3.LUT P4, RZ, R145, 0xff, RZ, 0xc0, !PT ;  /* 0x000000ff91ff7812 */ /* 0x000fe2000788c0ff */
[----:B------:R-:W-:Y:S01]  /*5020*/  FFMA.FTZ R120, R6, R225, R120 ;  /* 0x000000e106787223 */ /* 0x000fe20000010078 */
[----:B------:R-:W-:Y:S01]  /*5030*/  FMUL.FTZ R118, R124, UR5 ;  /* 0x000000057c767c20 */ /* 0x000fe20008410000 */
[----:B------:R-:W-:-:S02]  /*5040*/  HADD2.F32 R42, -RZ, R70.H0_H0 ;  /* 0x20000046ff2a7230 */ /* 0x000fc40000004100 */
[C---:B------:R-:W-:Y:S01]  /*5050*/  FFMA.FTZ R40, R6.reuse, R181, R40 ;  /* 0x000000b506287223 */ /* 0x040fe20000010028 */
[----:B------:R-:W-:Y:S01]  /*5060*/  FFMA.FTZ R44, R6, R179, R44 ;  /* 0x000000b3062c7223 */ /* 0x000fe2000001002c */
[-C--:B------:R-:W-:Y:S01]  /*5070*/  FMUL.FTZ R38, R38, R5.reuse ;  /* 0x0000000526267220 */ /* 0x080fe20000410000 */
[----:B------:R-:W-:Y:S01]  /*5080*/  FADD.FTZ R45, -R45, R180 ;  /* 0x000000b42d2d7221 */ /* 0x000fe20000010100 */
[----:B------:R-:W-:Y:S02]  /*5090*/  HADD2.F32 R124, -RZ, R88.H0_H0 ;  /* 0x20000058ff7c7230 */ /* 0x000fe40000004100 */
[----:B------:R-:W-:Y:S01]  /*50a0*/  FMUL.FTZ R114, R114, UR5 ;  /* 0x0000000572727c20 */ /* 0x000fe20008410000 */
[----:B------:R-:W-:Y:S01]  /*50b0*/  FADD.FTZ R95, -R95, R168 ;  /* 0x000000a85f5f7221 */ /* 0x000fe20000010100 */
[----:B------:R-:W-:Y:S01]  /*50c0*/  FADD.FTZ R167, -R92, R167 ;  /* 0x000000a75ca77221 */ /* 0x000fe20000010100 */
[----:B------:R-:W-:Y:S01]  /*50d0*/  LOP3.LUT P3, RZ, R144, 0xff000000, RZ, 0xc0, !PT ;  /* 0xff00000090ff7812 */ /* 0x000fe2000786c0ff */
[----:B------:R-:W-:Y:S01]  /*50e0*/  HADD2.F32 R92, -RZ, R71.H0_H0 ;  /* 0x20000047ff5c7230 */ /* 0x000fe20000004100 */
[----:B------:R-:W-:Y:S01]  /*50f0*/  LOP3.LUT P5, RZ, R145, 0xff00, RZ, 0xc0, !PT ;  /* 0x0000ff0091ff7812 */ /* 0x000fe200078ac0ff */
[----:B------:R-:W-:Y:S01]  /*5100*/  HADD2.F32 R144, -RZ, R68.H1_H1 ;  /* 0x30000044ff907230 */ /* 0x000fe20000004100 */
[----:B------:R-:W-:Y:S01]  /*5110*/  FSEL R125, R122, RZ, P1 ;  /* 0x000000ff7a7d7208 */ /* 0x000fe20000800000 */
[----:B------:R-:W-:Y:S01]  /*5120*/  FMUL.FTZ R120, R120, R5 ;  /* 0x0000000578787220 */ /* 0x000fe20000410000 */
[----:B------:R-:W-:Y:S01]  /*5130*/  LOP3.LUT P2, RZ, R140, 0xff, RZ, 0xc0, !PT ;  /* 0x000000ff8cff7812 */ /* 0x000fe2000784c0ff */
[----:B------:R-:W-:Y:S01]  /*5140*/  FADD.FTZ R93, -R93, R178 ;  /* 0x000000b25d5d7221 */ /* 0x000fe20000010100 */
[----:B------:R-:W-:Y:S01]  /*5150*/  FSEL R113, R113, RZ, P4 ;  /* 0x000000ff71717208 */ /* 0x000fe20002000000 */
[----:B------:R-:W-:Y:S01]  /*5160*/  FFMA.FTZ R122, R6, R177, R39 ;  /* 0x000000b1067a7223 */ /* 0x000fe20000010027 */
[-C--:B------:R-:W-:Y:S01]  /*5170*/  FMUL.FTZ R40, R40, R5.reuse ;  /* 0x0000000528287220 */ /* 0x080fe20000410000 */
[----:B------:R-:W-:Y:S01]  /*5180*/  FMUL.FTZ R38, R38, UR5 ;  /* 0x0000000526267c20 */ /* 0x000fe20008410000 */
[----:B------:R-:W-:Y:S01]  /*5190*/  FMUL.FTZ R44, R44, R5 ;  /* 0x000000052c2c7220 */ /* 0x000fe20000410000 */
[----:B------:R-:W-:Y:S01]  /*51a0*/  LOP3.LUT P4, RZ, R140, 0xff0000, RZ, 0xc0, !PT ;  /* 0x00ff00008cff7812 */ /* 0x000fe2000788c0ff */
[----:B------:R-:W-:Y:S01]  /*51b0*/  FFMA.FTZ R42, R6, R45, R42 ;  /* 0x0000002d062a7223 */ /* 0x000fe2000001002a */
[----:B------:R-:W-:-:S02]  /*51c0*/  HADD2.F32 R39, -RZ, R89.H0_H0 ;  /* 0x20000059ff277230 */ /* 0x000fc40000004100 */
[----:B------:R-:W-:Y:S01]  /*51d0*/  FFMA.FTZ R124, R6, R95, R124 ;  /* 0x0000005f067c7223 */ /* 0x000fe2000001007c */
[----:B------:R-:W-:Y:S01]  /*51e0*/  FADD.FTZ R117, -R117, R166 ;  /* 0x000000a675757221 */ /* 0x000fe20000010100 */
[----:B------:R-:W-:Y:S01]  /*51f0*/  FSEL R114, R114, RZ, P3 ;  /* 0x000000ff72727208 */ /* 0x000fe20001800000 */
[----:B------:R-:W-:Y:S01]  /*5200*/  FMUL.FTZ R120, R120, UR5 ;  /* 0x0000000578787c20 */ /* 0x000fe20008410000 */
[----:B------:R-:W-:Y:S01]  /*5210*/  FSEL R116, R116, RZ, P5 ;  /* 0x000000ff74747208 */ /* 0x000fe20002800000 */
[----:B------:R-:W-:Y:S01]  /*5220*/  FFMA.FTZ R92, R6, R93, R92 ;  /* 0x0000005d065c7223 */ /* 0x000fe2000001005c */
[----:B------:R-:W-:Y:S01]  /*5230*/  LOP3.LUT P3, RZ, R140, 0xff00, RZ, 0xc0, !PT ;  /* 0x0000ff008cff7812 */ /* 0x000fe2000786c0ff */
[----:B------:R-:W-:Y:S01]  /*5240*/  FMUL.FTZ R45, R40, UR5 ;  /* 0x00000005282d7c20 */ /* 0x000fe20008410000 */
[----:B------:R-:W-:Y:S01]  /*5250*/  LOP3.LUT P5, RZ, R140, 0xff000000, RZ, 0xc0, !PT ;  /* 0xff0000008cff7812 */ /* 0x000fe200078ac0ff */
[----:B------:R-:W-:Y:S01]  /*5260*/  FMUL.FTZ R44, R44, UR5 ;  /* 0x000000052c2c7c20 */ /* 0x000fe20008410000 */
[----:B------:R-:W-:Y:S01]  /*5270*/  ISETP.GE.U32.AND P1, PT, R140, RZ, PT ;  /* 0x000000ff8c00720c */ /* 0x000fe20003f26070 */
[----:B------:R-:W-:Y:S01]  /*5280*/  FADD.FTZ R165, -R94, R165 ;  /* 0x000000a55ea57221 */ /* 0x000fe20000010100 */
[----:B------:R-:W-:Y:S01]  /*5290*/  FSEL R118, R118, RZ, P2 ;  /* 0x000000ff76767208 */ /* 0x000fe20001000000 */
[----:B------:R-:W-:Y:S01]  /*52a0*/  FFMA.FTZ R144, R6, R183, R144 ;  /* 0x000000b706907223 */ /* 0x000fe20000010090 */
[----:B------:R-:W-:Y:S01]  /*52b0*/  LOP3.LUT P6, RZ, R145, 0xff0000, RZ, 0xc0, !PT ;  /* 0x00ff000091ff7812 */ /* 0x000fe200078cc0ff */
[----:B------:R-:W-:Y:S01]  /*52c0*/  HADD2.F32 R140, -RZ, R88.H1_H1 ;  /* 0x30000058ff8c7230 */ /* 0x000fe20000004100 */
[----:B------:R-:W-:Y:S01]  /*52d0*/  LOP3.LUT P2, RZ, R141, 0xff00, RZ, 0xc0, !PT ;  /* 0x0000ff008dff7812 */ /* 0x000fe2000784c0ff */
[----:B------:R-:W-:Y:S01]  /*52e0*/  FMUL.FTZ R42, R42, R5 ;  /* 0x000000052a2a7220 */ /* 0x000fe20000410000 */
[----:B------:R-:W-:Y:S01]  /*52f0*/  FSEL R40, R38, RZ, P4 ;  /* 0x000000ff26287208 */ /* 0x000fe20002000000 */
[----:B------:R-:W-:-:S02]  /*5300*/  HADD2.F32 R94, -RZ, R89.H1_H1 ;  /* 0x30000059ff5e7230 */ /* 0x000fc40000004100 */
[----:B------:R-:W-:Y:S01]  /*5310*/  FMUL.FTZ R124, R124, R5 ;  /* 0x000000057c7c7220 */ /* 0x000fe20000410000 */
[----:B------:R-:W-:Y:S01]  /*5320*/  FFMA.FTZ R38, R6, R117, R39 ;  /* 0x0000007506267223 */ /* 0x000fe20000010027 */
[-C--:B------:R-:W-:Y:S01]  /*5330*/  FMUL.FTZ R92, R92, R5.reuse ;  /* 0x000000055c5c7220 */ /* 0x080fe20000410000 */
[-C--:B------:R-:W-:Y:S01]  /*5340*/  FMUL.FTZ R144, R144, R5.reuse ;  /* 0x0000000590907220 */ /* 0x080fe20000410000 */
[----:B------:R-:W-:Y:S01]  /*5350*/  FSEL R120, R120, RZ, P6 ;  /* 0x000000ff78787208 */ /* 0x000fe20003000000 */
[----:B------:R-:W-:Y:S01]  /*5360*/  FMUL.FTZ R42, R42, UR5 ;  /* 0x000000052a2a7c20 */ /* 0x000fe20008410000 */
[----:B------:R-:W-:Y:S01]  /*5370*/  FMUL.FTZ R122, R122, R5 ;  /* 0x000000057a7a7220 */ /* 0x000fe20000410000 */
[----:B------:R-:W-:Y:S01]  /*5380*/  FSEL R93, R44, RZ, P2 ;  /* 0x000000ff2c5d7208 */ /* 0x000fe20001000000 */
[----:B------:R-:W-:Y:S01]  /*5390*/  FADD.FTZ R163, -R96, R163 ;  /* 0x000000a360a37221 */ /* 0x000fe20000010100 */
[----:B------:R-:W-:Y:S01]  /*53a0*/  FADD.FTZ R149, -R108, R149 ;  /* 0x000000956c957221 */ /* 0x000fe20000010100 */
[----:B------:R-:W-:Y:S01]  /*53b0*/  HADD2.F32 R39, -RZ, R91.H1_H1 ;  /* 0x3000005bff277230 */ /* 0x000fe20000004100 */
[----:B------:R-:W-:Y:S01]  /*53c0*/  LOP3.LUT P6, RZ, R141, 0xff, RZ, 0xc0, !PT ;  /* 0x000000ff8dff7812 */ /* 0x000fe200078cc0ff */
[----:B------:R-:W-:Y:S01]  /*53d0*/  FFMA.FTZ R140, R6, R167, R140 ;  /* 0x000000a7068c7223 */ /* 0x000fe2000001008c */
[----:B------:R-:W-:Y:S01]  /*53e0*/  FMUL.FTZ R44, R124, UR5 ;  /* 0x000000057c2c7c20 */ /* 0x000fe20008410000 */
[----:B------:R-:W-:Y:S01]  /*53f0*/  FADD.FTZ R161, -R104, R161 ;  /* 0x000000a168a17221 */ /* 0x000fe20000010100 */
[----:B------:R-:W-:-:S02]  /*5400*/  HADD2.F32 R96, -RZ, R90.H0_H0 ;  /* 0x2000005aff607230 */ /* 0x000fc40000004100 */
[----:B------:R-:W-:Y:S01]  /*5410*/  FFMA.FTZ R94, R6, R165, R94 ;  /* 0x000000a5065e7223 */ /* 0x000fe2000001005e */
[----:B------:R-:W-:Y:S02]  /*5420*/  HADD2.F32 R108, -RZ, R91.H0_H0 ;  /* 0x2000005bff6c7230 */ /* 0x000fe40000004100 */
[-C--:B------:R-:W-:Y:S01]  /*5430*/  FMUL.FTZ R38, R38, R5.reuse ;  /* 0x0000000526267220 */ /* 0x080fe20000410000 */
[----:B------:R-:W-:Y:S01]  /*5440*/  FADD.FTZ R119, -R119, R164 ;  /* 0x000000a477777221 */ /* 0x000fe20000010100 */
[----:B------:R-:W-:Y:S01]  /*5450*/  FADD.FTZ R121, -R121, R162 ;  /* 0x000000a279797221 */ /* 0x000fe20000010100 */
[----:B------:R-:W-:Y:S02]  /*5460*/  HADD2.F32 R124, -RZ, R76.H0_H0 ;  /* 0x2000004cff7c7230 */ /* 0x000fe40000004100 */
[----:B------:R-:W-:Y:S01]  /*5470*/  FMUL.FTZ R43, R92, UR5 ;  /* 0x000000055c2b7c20 */ /* 0x000fe20008410000 */
[----:B------:R-:W-:Y:S01]  /*5480*/  FADD.FTZ R105, -R105, R150 ;  /* 0x0000009669697221 */ /* 0x000fe20000010100 */
[----:B------:R-:W-:Y:S01]  /*5490*/  FMUL.FTZ R123, R144, UR5 ;  /* 0x00000005907b7c20 */ /* 0x000fe20008410000 */
[----:B------:R-:W-:Y:S01]  /*54a0*/  FMUL.FTZ R92, R122, UR5 ;  /* 0x000000057a5c7c20 */ /* 0x000fe20008410000 */
[----:B------:R-:W-:Y:S01]  /*54b0*/  FSEL R42, R42, RZ, P6 ;  /* 0x000000ff2a2a7208 */ /* 0x000fe20003000000 */
[----:B------:R-:W-:Y:S01]  /*54c0*/  FMUL.FTZ R140, R140, R5 ;  /* 0x000000058c8c7220 */ /* 0x000fe20000410000 */
[----:B------:R-:W-:Y:S01]  /*54d0*/  FFMA.FTZ R122, R6, R161, R39 ;  /* 0x000000a1067a7223 */ /* 0x000fe20000010027 */
[----:B------:R-:W-:Y:S01]  /*54e0*/  FMUL.FTZ R94, R94, R5 ;  /* 0x000000055e5e7220 */ /* 0x000fe20000410000 */
[----:B------:R-:W-:Y:S01]  /*54f0*/  FMUL.FTZ R38, R38, UR5 ;  /* 0x0000000526267c20 */ /* 0x000fe20008410000 */
[----:B------:R-:W-:Y:S01]  /*5500*/  LOP3.LUT P6, RZ, R138, 0xff0000, RZ, 0xc0, !PT ;  /* 0x00ff00008aff7812 */ /* 0x000fe200078cc0ff */
[C---:B------:R-:W-:Y:S01]  /*5510*/  FFMA.FTZ R96, R6.reuse, R119, R96 ;  /* 0x0000007706607223 */ /* 0x040fe20000010060 */
[----:B------:R-:W-:Y:S01]  /*5520*/  FFMA.FTZ R108, R6, R121, R108 ;  /* 0x00000079066c7223 */ /* 0x000fe2000001006c */
[----:B------:R-:W-:-:S02]  /*5530*/  HADD2.F32 R39, -RZ, R77.H0_H0 ;  /* 0x2000004dff277230 */ /* 0x000fc40000004100 */
[----:B------:R-:W-:Y:S01]  /*5540*/  FFMA.FTZ R124, R6, R105, R124 ;  /* 0x00000069067c7223 */ /* 0x000fe2000001007c */
[----:B------:R-:W-:Y:S01]  /*5550*/  FADD.FTZ R103, -R103, R148 ;  /* 0x0000009467677221 */ /* 0x000fe20000010100 */
[----:B------:R-:W-:Y:S01]  /*5560*/  ISETP.GE.U32.AND.EX P1, PT, R141, 0x1000000, PT, P1 ;  /* 0x010000008d00780c */ /* 0x000fe20003f26110 */
[----:B------:R-:W-:Y:S01]  /*5570*/  FMUL.FTZ R95, R140, UR5 ;  /* 0x000000058c5f7c20 */ /* 0x000fe20008410000 */
[----:B------:R-:W-:Y:S01]  /*5580*/  FSEL R123, R123, RZ, P3 ;  /* 0x000000ff7b7b7208 */ /* 0x000fe20001800000 */
[----:B------:R-:W-:Y:S01]  /*5590*/  HADD2.F32 R104, -RZ, R90.H1_H1 ;  /* 0x3000005aff687230 */ /* 0x000fe20000004100 */
[----:B------:R-:W-:Y:S01]  /*55a0*/  FSEL R45, R45, RZ, P5 ;  /* 0x000000ff2d2d7208 */ /* 0x000fe20002800000 */
[----:B------:R-:W-:Y:S01]  /*55b0*/  FMUL.FTZ R117, R94, UR5 ;  /* 0x000000055e757c20 */ /* 0x000fe20008410000 */
[----:B------:R-:W-:Y:S01]  /*55c0*/  LOP3.LUT P3, RZ, R141, 0xff0000, RZ, 0xc0, !PT ;  /* 0x00ff00008dff7812 */ /* 0x000fe2000786c0ff */
[-C--:B------:R-:W-:Y:S01]  /*55d0*/  FMUL.FTZ R96, R96, R5.reuse ;  /* 0x0000000560607220 */ /* 0x080fe20000410000 */
[----:B------:R-:W-:Y:S01]  /*55e0*/  LOP3.LUT P5, RZ, R138, 0xff00, RZ, 0xc0, !PT ;  /* 0x0000ff008aff7812 */ /* 0x000fe200078ac0ff */
[-C--:B------:R-:W-:Y:S01]  /*55f0*/  FMUL.FTZ R108, R108, R5.reuse ;  /* 0x000000056c6c7220 */ /* 0x080fe20000410000 */
[----:B------:R-:W-:Y:S01]  /*5600*/  FSEL R94, R38, RZ, P6 ;  /* 0x000000ff265e7208 */ /* 0x000fe20003000000 */
[----:B------:R-:W-:Y:S01]  /*5610*/  FMUL.FTZ R124, R124, R5 ;  /* 0x000000057c7c7220 */ /* 0x000fe20000410000 */
[----:B------:R-:W-:Y:S01]  /*5620*/  FFMA.FTZ R38, R6, R103, R39 ;  /* 0x0000006706267223 */ /* 0x000fe20000010027 */
[----:B------:R-:W-:Y:S01]  /*5630*/  LOP3.LUT P4, RZ, R138, 0xff, RZ, 0xc0, !PT ;  /* 0x000000ff8aff7812 */ /* 0x000fe2000788c0ff */
[----:B------:R-:W-:Y:S01]  /*5640*/  FFMA.FTZ R104, R6, R163, R104 ;  /* 0x000000a306687223 */ /* 0x000fe20000010068 */
[----:B------:R-:W-:Y:S01]  /*5650*/  FSEL R92, R92, RZ, P1 ;  /* 0x000000ff5c5c7208 */ /* 0x000fe20000800000 */
[----:B------:R-:W-:Y:S01]  /*5660*/  FMUL.FTZ R96, R96, UR5 ;  /* 0x0000000560607c20 */ /* 0x000fe20008410000 */
[----:B------:R-:W-:Y:S01]  /*5670*/  ISETP.GE.U32.AND P1, PT, R138, RZ, PT ;  /* 0x000000ff8a00720c */ /* 0x000fe20003f26070 */
[-C--:B------:R-:W-:Y:S01]  /*5680*/  FMUL.FTZ R122, R122, R5.reuse ;  /* 0x000000057a7a7220 */ /* 0x080fe20000410000 */
[----:B------:R-:W-:Y:S01]  /*5690*/  FSEL R43, R43, RZ, P3 ;  /* 0x000000ff2b2b7208 */ /* 0x000fe20001800000 */
[----:B------:R-:W-:Y:S01]  /*56a0*/  FMUL.FTZ R108, R108, UR5 ;  /* 0x000000056c6c7c20 */ /* 0x000fe20008410000 */
[----:B------:R-:W-:Y:S01]  /*56b0*/  FSEL R95, R95, RZ, P5 ;  /* 0x000000ff5f5f7208 */ /* 0x000fe20002800000 */
[----:B------:R-:W-:Y:S01]  /*56c0*/  FMUL.FTZ R124, R124, UR5 ;  /* 0x000000057c7c7c20 */ /* 0x000fe20008410000 */
[C---:B------:R-:W-:Y:S01]  /*56d0*/  LOP3.LUT P3, RZ, R139.reuse, 0xff, RZ, 0xc0, !PT ;  /* 0x000000ff8bff7812 */ /* 0x040fe2000786c0ff */
[----:B------:R-:W-:Y:S01]  /*56e0*/  FADD.FTZ R147, -R102, R147 ;  /* 0x0000009366937221 */ /* 0x000fe20000010100 */
[C---:B------:R-:W-:Y:S01]  /*56f0*/  LOP3.LUT P5, RZ, R139.reuse, 0xff0000, RZ, 0xc0, !PT ;  /* 0x00ff00008bff7812 */ /* 0x040fe200078ac0ff */
[----:B------:R-:W-:Y:S01]  /*5700*/  FADD.FTZ R143, -R100, R143 ;  /* 0x0000008f648f7221 */ /* 0x000fe20000010100 */
[----:B------:R-:W-:Y:S01]  /*5710*/  FADD.FTZ R137, -R98, R137 ;  /* 0x0000008962897221 */ /* 0x000fe20000010100 */
[----:B------:R-:W-:Y:S01]  /*5720*/  FMUL.FTZ R38, R38, R5 ;  /* 0x0000000526267220 */ /* 0x000fe20000410000 */
[----:B------:R-:W-:Y:S01]  /*5730*/  FSEL R44, R44, RZ, P4 ;  /* 0x000000ff2c2c7208 */ /* 0x000fe20002000000 */
[----:B------:R-:W-:Y:S01]  /*5740*/  HADD2.F32 R98, -RZ, R77.H1_H1 ;  /* 0x3000004dff627230 */ /* 0x000fe20000004100 */
[----:B------:R-:W-:Y:S01]  /*5750*/  LOP3.LUT P6, RZ, R134, 0xff, RZ, 0xc0, !PT ;  /* 0x000000ff86ff7812 */ /* 0x000fe200078cc0ff */
[--C-:B------:R-:W-:Y:S01]  /*5760*/  HADD2.F32 R100, -RZ, R78.reuse.H0_H0 ;  /* 0x2000004eff647230 */ /* 0x100fe20000004100 */
[C---:B------:R-:W-:Y:S01]  /*5770*/  LOP3.LUT P4, RZ, R139.reuse, 0xff00, RZ, 0xc0, !PT ;  /* 0x0000ff008bff7812 */ /* 0x040fe2000788c0ff */
[----:B------:R-:W-:Y:S01]  /*5780*/  HADD2.F32 R102, -RZ, R78.H1_H1 ;  /* 0x3000004eff667230 */ /* 0x000fe20000004100 */
[----:B------:R-:W-:Y:S01]  /*5790*/  ISETP.GE.U32.AND.EX P1, PT, R139, 0x1000000, PT, P1 ;  /* 0x010000008b00780c */ /* 0x000fe20003f26110 */
[----:B------:R-:W-:-:S02]  /*57a0*/  HADD2.F32 R39, -RZ, R79.H1_H1 ;  /* 0x3000004fff277230 */ /* 0x000fc40000004100 */
[----:B------:R-:W-:Y:S01]  /*57b0*/  FADD.FTZ R101, -R101, R146 ;  /* 0x0000009265657221 */ /* 0x000fe20000010100 */
[----:B------:R-:W-:Y:S01]  /*57c0*/  FADD.FTZ R111, -R111, R130 ;  /* 0x000000826f6f7221 */ /* 0x000fe20000010100 */
[----:B------:R-:W-:Y:S01]  /*57d0*/  FMUL.FTZ R104, R104, R5 ;  /* 0x0000000568687220 */ /* 0x000fe20000410000 */
[----:B------:R-:W-:Y:S01]  /*57e0*/  FMUL.FTZ R139, R122, UR5 ;  /* 0x000000057a8b7c20 */ /* 0x000fe20008410000 */
[----:B------:R-:W-:Y:S01]  /*57f0*/  HADD2.F32 R130, -RZ, R80.H0_H0 ;  /* 0x20000050ff827230 */ /* 0x000fe20000004100 */
[----:B------:R-:W-:Y:S01]  /*5800*/  FSEL R96, R96, RZ, P3 ;  /* 0x000000ff60607208 */ /* 0x000fe20001800000 */
[----:B------:R-:W-:Y:S01]  /*5810*/  FADD.FTZ R97, -R97, R136 ;  /* 0x0000008861617221 */ /* 0x000fe20000010100 */
[----:B------:R-:W-:Y:S01]  /*5820*/  FSEL R122, R108, RZ, P5 ;  /* 0x000000ff6c7a7208 */ /* 0x000fe20002800000 */
[----:B------:R-:W-:Y:S01]  /*5830*/  FMUL.FTZ R38, R38, UR5 ;  /* 0x0000000526267c20 */ /* 0x000fe20008410000 */
[----:B------:R-:W-:Y:S01]  /*5840*/  LOP3.LUT P3, RZ, R134, 0xff0000, RZ, 0xc0, !PT ;  /* 0x00ff000086ff7812 */ /* 0x000fe2000786c0ff */
[----:B------:R-:W-:Y:S01]  /*5850*/  FFMA.FTZ R98, R6, R147, R98 ;  /* 0x0000009306627223 */ /* 0x000fe20000010062 */
[----:B------:R-:W-:Y:S01]  /*5860*/  FSEL R108, R124, RZ, P6 ;  /* 0x000000ff7c6c7208 */ /* 0x000fe20003000000 */
[C---:B------:R-:W-:Y:S01]  /*5870*/  FFMA.FTZ R100, R6.reuse, R101, R100 ;  /* 0x0000006506647223 */ /* 0x040fe20000010064 */
[C---:B------:R-:W-:Y:S01]  /*5880*/  FFMA.FTZ R102, R6.reuse, R143, R102 ;  /* 0x0000008f06667223 */ /* 0x040fe20000010066 */
[----:B------:R-:W-:Y:S01]  /*5890*/  FFMA.FTZ R124, R6, R137, R39 ;  /* 0x00000089067c7223 */ /* 0x000fe20000010027 */
[----:B------:R-:W-:Y:S01]  /*58a0*/  FMUL.FTZ R104, R104, UR5 ;  /* 0x0000000568687c20 */ /* 0x000fe20008410000 */
[----:B------:R-:W-:Y:S01]  /*58b0*/  LOP3.LUT P2, RZ, R138, 0xff000000, RZ, 0xc0, !PT ;  /* 0xff0000008aff7812 */ /* 0x000fe2000784c0ff */
[----:B------:R-:W-:Y:S01]  /*58c0*/  FFMA.FTZ R130, R6, R97, R130 ;  /* 0x0000006106827223 */ /* 0x000fe20000010082 */
[----:B------:R-:W-:Y:S01]  /*58d0*/  HADD2.F32 R138, -RZ, R76.H1_H1 ;  /* 0x3000004cff8a7230 */ /* 0x000fe20000004100 */
[----:B------:R-:W-:Y:S01]  /*58e0*/  FSEL R97, R38, RZ, P3 ;  /* 0x000000ff26617208 */ /* 0x000fe20001800000 */
[-C--:B------:R-:W-:Y:S01]  /*58f0*/  FMUL.FTZ R98, R98, R5.reuse ;  /* 0x0000000562627220 */ /* 0x080fe20000410000 */
[----:B------:R-:W-:Y:S01]  /*5900*/  FSEL R139, R139, RZ, P1 ;  /* 0x000000ff8b8b7208 */ /* 0x000fe20000800000 */
[-C--:B------:R-:W-:Y:S01]  /*5910*/  FMUL.FTZ R100, R100, R5.reuse ;  /* 0x0000000564647220 */ /* 0x080fe20000410000 */
[-C--:B------:R-:W-:Y:S01]  /*5920*/  FMUL.FTZ R102, R102, R5.reuse ;  /* 0x0000000566667220 */ /* 0x080fe20000410000 */
[-C--:B------:R-:W-:Y:S01]  /*5930*/  FMUL.FTZ R38, R124, R5.reuse ;  /* 0x000000057c267220 */ /* 0x080fe20000410000 */
[----:B------:R-:W-:Y:S01]  /*5940*/  ISETP.GE.U32.AND P1, PT, R134, RZ, PT ;  /* 0x000000ff8600720c */ /* 0x000fe20003f26070 */
[----:B------:R-:W-:Y:S01]  /*5950*/  FMUL.FTZ R130, R130, R5 ;  /* 0x0000000582827220 */ /* 0x000fe20000410000 */
[----:B------:R-:W-:Y:S01]  /*5960*/  FSEL R119, R104, RZ, P4 ;  /* 0x000000ff68777208 */ /* 0x000fe20002000000 */
[----:B------:R-:W-:-:S02]  /*5970*/  HADD2.F32 R104, -RZ, R79.H0_H0 ;  /* 0x2000004fff687230 */ /* 0x000fc40000004100 */
[----:B------:R-:W-:Y:S01]  /*5980*/  FFMA.FTZ R138, R6, R149, R138 ;  /* 0x00000095068a7223 */ /* 0x000fe2000001008a */
[----:B------:R-:W-:Y:S01]  /*5990*/  FADD.FTZ R99, -R99, R142 ;  /* 0x0000008e63637221 */ /* 0x000fe20000010100 */
[----:B------:R-:W-:Y:S01]  /*59a0*/  FMUL.FTZ R98, R98, UR5 ;  /* 0x0000000562627c20 */ /* 0x000fe20008410000 */
[----:B------:R-:W-:Y:S01]  /*59b0*/  FMUL.FTZ R100, R100, UR5 ;  /* 0x0000000564647c20 */ /* 0x000fe20008410000 */
[----:B------:R-:W-:Y:S01]  /*59c0*/  FMUL.FTZ R102, R102, UR5 ;  /* 0x0000000566667c20 */ /* 0x000fe20008410000 */
[----:B------:R-:W-:Y:S01]  /*59d0*/  FMUL.FTZ R38, R38, UR5 ;  /* 0x0000000526267c20 */ /* 0x000fe20008410000 */
[----:B------:R-:W-:Y:S01]  /*59e0*/  LOP3.LUT P4, RZ, R134, 0xff000000, RZ, 0xc0, !PT ;  /* 0xff00000086ff7812 */ /* 0x000fe2000788c0ff */
[----:B------:R-:W-:Y:S01]  /*59f0*/  FMUL.FTZ R39, R130, UR5 ;  /* 0x0000000582277c20 */ /* 0x000fe20008410000 */
[C---:B------:R-:W-:Y:S01]  /*5a00*/  LOP3.LUT P5, RZ, R135.reuse, 0xff, RZ, 0xc0, !PT ;  /* 0x000000ff87ff7812 */ /* 0x040fe200078ac0ff */
[----:B------:R-:W-:Y:S01]  /*5a10*/  FMUL.FTZ R138, R138, R5 ;  /* 0x000000058a8a7220 */ /* 0x000fe20000410000 */
[C---:B------:R-:W-:Y:S01]  /*5a20*/  LOP3.LUT P6, RZ, R135.reuse, 0xff00, RZ, 0xc0, !PT ;  /* 0x0000ff0087ff7812 */ /* 0x040fe200078cc0ff */
[----:B------:R-:W-:Y:S01]  /*5a30*/  FFMA.FTZ R104, R6, R99, R104 ;  /* 0x0000006306687223 */ /* 0x000fe20000010068 */
[----:B------:R-:W-:Y:S01]  /*5a40*/  ISETP.GE.U32.AND.EX P1, PT, R135, 0x1000000, PT, P1 ;  /* 0x010000008700780c */ /* 0x000fe20003f26110 */
[----:B------:R-:W-:Y:S01]  /*5a50*/  FMUL.FTZ R121, R138, UR5 ;  /* 0x000000058a797c20 */ /* 0x000fe20008410000 */
[----:B------:R-:W-:Y:S01]  /*5a60*/  LOP3.LUT P3, RZ, R132, 0xff, RZ, 0xc0, !PT ;  /* 0x000000ff84ff7812 */ /* 0x000fe2000786c0ff */
[----:B------:R-:W-:Y:S01]  /*5a70*/  FMUL.FTZ R104, R104, R5 ;  /* 0x0000000568687220 */ /* 0x000fe20000410000 */
[----:B------:R-:W-:Y:S01]  /*5a80*/  FSEL R98, R98, RZ, P4 ;  /* 0x000000ff62627208 */ /* 0x000fe20002000000 */
[----:B------:R-:W-:Y:S01]  /*5a90*/  HADD2.F32 R101, -RZ, R83.H1_H1 ;  /* 0x30000053ff657230 */ /* 0x000fe20000004100 */
[----:B------:R-:W-:Y:S01]  /*5aa0*/  FSEL R99, R100, RZ, P5 ;  /* 0x000000ff64637208 */ /* 0x000fe20002800000 */
[----:B------:R-:W-:Y:S01]  /*5ab0*/  FMUL.FTZ R104, R104, UR5 ;  /* 0x0000000568687c20 */ /* 0x000fe20008410000 */
[----:B------:R-:W-:Y:S01]  /*5ac0*/  FSEL R124, R102, RZ, P6 ;  /* 0x000000ff667c7208 */ /* 0x000fe20003000000 */
[----:B------:R-:W-:Y:S01]  /*5ad0*/  FADD.FTZ R115, -R46, R115 ;  /* 0x000000732e737221 */ /* 0x000fe20000010100 */
[----:B------:R-:W-:Y:S01]  /*5ae0*/  FSEL R130, R38, RZ, P1 ;  /* 0x000000ff26827208 */ /* 0x000fe20000800000 */
[----:B------:R-:W-:Y:S01]  /*5af0*/  FADD.FTZ R131, -R112, R131 ;  /* 0x0000008370837221 */ /* 0x000fe20000010100 */
[----:B------:R-:W-:Y:S01]  /*5b00*/  LOP3.LUT P4, RZ, R132, 0xff00, RZ, 0xc0, !PT ;  /* 0x0000ff0084ff7812 */ /* 0x000fe2000788c0ff */
[----:B------:R-:W-:Y:S01]  /*5b10*/  FADD.FTZ R127, -R106, R127 ;  /* 0x0000007f6a7f7221 */ /* 0x000fe20000010100 */
[----:B------:R-:W-:Y:S01]  /*5b20*/  LOP3.LUT P5, RZ, R132, 0xff0000, RZ, 0xc0, !PT ;  /* 0x00ff000084ff7812 */ /* 0x000fe200078ac0ff */
[----:B------:R-:W-:Y:S01]  /*5b30*/  FFMA.FTZ R112, R6, R115, R101 ;  /* 0x0000007306707223 */ /* 0x000fe20000010065 */
[C---:B------:R-:W-:Y:S01]  /*5b40*/  LOP3.LUT P6, RZ, R132.reuse, 0xff000000, RZ, 0xc0, !PT ;  /* 0xff00000084ff7812 */ /* 0x040fe200078cc0ff */
[----:B------:R-:W-:Y:S01]  /*5b50*/  HADD2.F32 R102, -RZ, R82.H0_H0 ;  /* 0x20000052ff667230 */ /* 0x000fe20000004100 */
[----:B------:R-:W-:Y:S01]  /*5b60*/  ISETP.GE.U32.AND P1, PT, R132, RZ, PT ;  /* 0x000000ff8400720c */ /* 0x000fe20003f26070 */
[----:B------:R-:W-:Y:S01]  /*5b70*/  FADD.FTZ R107, -R107, R128 ;  /* 0x000000806b6b7221 */ /* 0x000fe20000010100 */
[----:B------:R-:W-:Y:S01]  /*5b80*/  FSEL R132, R39, RZ, P3 ;  /* 0x000000ff27847208 */ /* 0x000fe20001800000 */
[----:B------:R-:W-:Y:S01]  /*5b90*/  HADD2.F32 R101, -RZ, R80.H1_H1 ;  /* 0x30000050ff657230 */ /* 0x000fe20000004100 */
[----:B------:R-:W-:Y:S01]  /*5ba0*/  FSEL R117, R117, RZ, P2 ;  /* 0x000000ff75757208 */ /* 0x000fe20001000000 */
[----:B------:R-:W0:Y:S01]  /*5bb0*/  LDC.64 R38, c[0x0][0x468] ;  /* 0x00011a00ff267b82 */ /* 0x000e220000000a00 */
[----:B------:R-:W-:Y:S01]  /*5bc0*/  LOP3.LUT P2, RZ, R134, 0xff00, RZ, 0xc0, !PT ;  /* 0x0000ff0086ff7812 */ /* 0x000fe2000784c0ff */
[----:B------:R-:W-:-:S02]  /*5bd0*/  HADD2.F32 R134, -RZ, R81.H0_H0 ;  /* 0x20000051ff867230 */ /* 0x000fc40000004100 */
[----:B------:R-:W-:Y:S01]  /*5be0*/  FADD.FTZ R129, -R110, R129 ;  /* 0x000000816e817221 */ /* 0x000fe20000010100 */
[----:B------:R-:W-:Y:S01]  /*5bf0*/  HADD2.F32 R100, -RZ, R81.H1_H1 ;  /* 0x30000051ff647230 */ /* 0x000fe20000004100 */
[----:B------:R-:W-:Y:S01]  /*5c00*/  FSEL R121, R121, RZ, P2 ;  /* 0x000000ff79797208 */ /* 0x000fe20001000000 */
[----:B------:R-:W-:Y:S01]  /*5c10*/  HADD2.F32 R106, -RZ, R83.H0_H0 ;  /* 0x20000053ff6a7230 */ /* 0x000fe20000004100 */
[----:B------:R-:W-:Y:S01]  /*5c20*/  LOP3.LUT P2, RZ, R135, 0xff0000, RZ, 0xc0, !PT ;  /* 0x00ff000087ff7812 */ /* 0x000fe2000784c0ff */
[C---:B------:R-:W-:Y:S01]  /*5c30*/  FFMA.FTZ R134, R6.reuse, R111, R134 ;  /* 0x0000006f06867223 */ /* 0x040fe20000010086 */
[----:B------:R-:W-:Y:S01]  /*5c40*/  FADD.FTZ R109, -R109, R126 ;  /* 0x0000007e6d6d7221 */ /* 0x000fe20000010100 */
[----:B------:R-:W-:Y:S01]  /*5c50*/  FFMA.FTZ R102, R6, R107, R102 ;  /* 0x0000006b06667223 */ /* 0x000fe20000010066 */
[----:B------:R-:W-:Y:S01]  /*5c60*/  FSEL R111, R104, RZ, P2 ;  /* 0x000000ff686f7208 */ /* 0x000fe20001000000 */
[----:B------:R-:W-:Y:S02]  /*5c70*/  HADD2.F32 R104, -RZ, R82.H1_H1 ;  /* 0x30000052ff687230 */ /* 0x000fe40000004100 */
[----:B------:R-:W-:Y:S01]  /*5c80*/  FMUL.FTZ R134, R134, R5 ;  /* 0x0000000586867220 */ /* 0x000fe20000410000 */
[C---:B------:R-:W-:Y:S01]  /*5c90*/  FFMA.FTZ R46, R6.reuse, R131, R101 ;  /* 0x00000083062e7223 */ /* 0x040fe20000010065 */
[C---:B------:R-:W-:Y:S01]  /*5ca0*/  FFMA.FTZ R100, R6.reuse, R129, R100 ;  /* 0x0000008106647223 */ /* 0x040fe20000010064 */
[C---:B------:R-:W-:Y:S01]  /*5cb0*/  FFMA.FTZ R110, R6.reuse, R109, R106 ;  /* 0x0000006d066e7223 */ /* 0x040fe2000001006a */
[----:B------:R-:W-:Y:S01]  /*5cc0*/  FFMA.FTZ R104, R6, R127, R104 ;  /* 0x0000007f06687223 */ /* 0x000fe20000010068 */
[----:B------:R-:W-:Y:S01]  /*5cd0*/  FMUL.FTZ R134, R134, UR5 ;  /* 0x0000000586867c20 */ /* 0x000fe20008410000 */
[-C--:B------:R-:W-:Y:S01]  /*5ce0*/  FMUL.FTZ R107, R102, R5.reuse ;  /* 0x00000005666b7220 */ /* 0x080fe20000410000 */
[-C--:B------:R-:W-:Y:S01]  /*5cf0*/  FMUL.FTZ R112, R112, R5.reuse ;  /* 0x0000000570707220 */ /* 0x080fe20000410000 */
[-C--:B------:R-:W-:Y:S01]  /*5d00*/  FMUL.FTZ R6, R46, R5.reuse ;  /* 0x000000052e067220 */ /* 0x080fe20000410000 */
[-C--:B------:R-:W-:Y:S01]  /*5d10*/  FMUL.FTZ R106, R100, R5.reuse ;  /* 0x00000005646a7220 */ /* 0x080fe20000410000 */
[-C--:B------:R-:W-:Y:S01]  /*5d20*/  FMUL.FTZ R109, R104, R5.reuse ;  /* 0x00000005686d7220 */ /* 0x080fe20000410000 */
[----:B------:R-:W-:Y:S01]  /*5d30*/  FMUL.FTZ R110, R110, R5 ;  /* 0x000000056e6e7220 */ /* 0x000fe20000410000 */
[----:B------:R-:W-:Y:S01]  /*5d40*/  FMUL.FTZ R107, R107, UR5 ;  /* 0x000000056b6b7c20 */ /* 0x000fe20008410000 */
[----:B------:R-:W-:Y:S01]  /*5d50*/  LOP3.LUT P2, RZ, R133, 0xff, RZ, 0xc0, !PT ;  /* 0x000000ff85ff7812 */ /* 0x000fe2000784c0ff */
[----:B0-----:R-:W-:Y:S01]  /*5d60*/  IMAD.WIDE.U32 R100, R37, 0x10, R38 ;  /* 0x0000001025647825 */ /* 0x001fe200078e0026 */
[----:B------:R-:W-:-:S03]  /*5d70*/  FSEL R134, R134, RZ, P5 ;  /* 0x000000ff86867208 */ /* 0x000fc60002800000 */
[----:B------:R-:W-:Y:S01]  /*5d80*/  FMUL.FTZ R112, R112, UR5 ;  /* 0x0000000570707c20 */ /* 0x000fe20008410000 */
[----:B------:R-:W-:Y:S01]  /*5d90*/  FMUL.FTZ R110, R110, UR5 ;  /* 0x000000056e6e7c20 */ /* 0x000fe20008410000 */
[----:B------:R-:W-:Y:S01]  /*5da0*/  FMUL.FTZ R6, R6, UR5 ;  /* 0x0000000506067c20 */ /* 0x000fe20008410000 */
[----:B------:R-:W-:Y:S01]  /*5db0*/  FMUL.FTZ R109, R109, UR5 ;  /* 0x000000056d6d7c20 */ /* 0x000fe20008410000 */
[----:B------:R-:W-:Y:S01]  /*5dc0*/  FMUL.FTZ R106, R106, UR5 ;  /* 0x000000056a6a7c20 */ /* 0x000fe20008410000 */
[----:B------:R-:W-:Y:S01]  /*5dd0*/  LOP3.LUT P3, RZ, R133, 0xff00, RZ, 0xc0, !PT ;  /* 0x0000ff0085ff7812 */ /* 0x000fe2000786c0ff */
[--C-:B------:R-:W-:Y:S01]  /*5de0*/  IMAD.WIDE.U32 R104, R3, 0x10, R38.reuse ;  /* 0x0000001003687825 */ /* 0x100fe200078e0026 */
[C---:B------:R-:W-:Y:S02]  /*5df0*/  LOP3.LUT P5, RZ, R133.reuse, 0xff0000, RZ, 0xc0, !PT ;  /* 0x00ff000085ff7812 */ /* 0x040fe400078ac0ff */
[----:B------:R-:W-:Y:S01]  /*5e00*/  ISETP.GE.U32.AND.EX P1, PT, R133, 0x1000000, PT, P1 ;  /* 0x010000008500780c */ /* 0x000fe20003f26110 */
[----:B------:R-:W-:Y:S01]  /*5e10*/  IMAD.WIDE.U32 R102, R36, 0x10, R38 ;  /* 0x0000001024667825 */ /* 0x000fe200078e0026 */
[----:B------:R-:W-:-:S02]  /*5e20*/  F2FP.F16.F32.PACK_AB R37, R114, R41 ;  /* 0x000000297225723e */ /* 0x000fc400000000ff */
[----:B------:R-:W-:Y:S01]  /*5e30*/  F2FP.F16.F32.PACK_AB R42, R93, R42 ;  /* 0x0000002a5d2a723e */ /* 0x000fe200000000ff */
[--C-:B------:R-:W-:Y:S01]  /*5e40*/  IMAD.WIDE.U32 R2, R2, 0x10, R38.reuse ;  /* 0x0000001002027825 */ /* 0x100fe200078e0026 */
[----:B------:R-:W-:Y:S02]  /*5e50*/  F2FP.F16.F32.PACK_AB R41, R45, R40 ;  /* 0x000000282d29723e */ /* 0x000fe400000000ff */
[----:B------:R-:W-:Y:S01]  /*5e60*/  F2FP.F16.F32.PACK_AB R45, R117, R94 ;  /* 0x0000005e752d723e */ /* 0x000fe200000000ff */
[----:B------:R-:W-:Y:S01]  /*5e70*/  IMAD.WIDE.U32 R4, R4, 0x10, R38 ;  /* 0x0000001004047825 */ /* 0x000fe200078e0026 */
[----:B------:R-:W-:Y:S02]  /*5e80*/  F2FP.F16.F32.PACK_AB R93, R98, R97 ;  /* 0x00000061625d723e */ /* 0x000fe400000000ff */
[----:B------:R-:W-:Y:S02]  /*5e90*/  F2FP.F16.F32.PACK_AB R94, R124, R99 ;  /* 0x000000637c5e723e */ /* 0x000fe400000000ff */
[----:B------:R-:W-:-:S02]  /*5ea0*/  FSEL R98, R107, RZ, P2 ;  /* 0x000000ff6b627208 */ /* 0x000fc40001000000 */
[----:B------:R-:W-:Y:S02]  /*5eb0*/  F2FP.F16.F32.PACK_AB R39, R125, R120 ;  /* 0x000000787d27723e */ /* 0x000fe400000000ff */
[----:B------:R-:W-:Y:S02]  /*5ec0*/  F2FP.F16.F32.PACK_AB R38, R116, R113 ;  /* 0x000000717426723e */ /* 0x000fe400000000ff */
[----:B------:R-:W-:Y:S02]  /*5ed0*/  F2FP.F16.F32.PACK_AB R36, R0, R47 ;  /* 0x0000002f0024723e */ /* 0x000fe400000000ff */
[----:B------:R-:W-:Y:S02]  /*5ee0*/  FSEL R99, R110, RZ, P5 ;  /* 0x000000ff6e637208 */ /* 0x000fe40002800000 */
[----:B------:R-:W-:Y:S01]  /*5ef0*/  FSEL R112, R112, RZ, P1 ;  /* 0x000000ff70707208 */ /* 0x000fe20000800000 */
[----:B------:R2:W-:Y:S01]  /*5f00*/  STG.E.128 desc[UR6][R100.64], R36 ;  /* 0x0000002464007986 */ /* 0x0005e2000c101d06 */
[----:B------:R-:W-:-:S02]  /*5f10*/  FSEL R109, R109, RZ, P3 ;  /* 0x000000ff6d6d7208 */ /* 0x000fc40001800000 */
[----:B------:R-:W-:Y:S02]  /*5f20*/  FSEL R97, R106, RZ, P6 ;  /* 0x000000ff6a617208 */ /* 0x000fe40003000000 */
[----:B------:R-:W-:Y:S02]  /*5f30*/  FSEL R107, R6, RZ, P4 ;  /* 0x000000ff066b7208 */ /* 0x000fe40002000000 */
[----:B------:R-:W-:Y:S02]  /*5f40*/  F2FP.F16.F32.PACK_AB R43, R92, R43 ;  /* 0x0000002b5c2b723e */ /* 0x000fe400000000ff */
[----:B------:R-:W-:Y:S02]  /*5f50*/  F2FP.F16.F32.PACK_AB R40, R123, R118 ;  /* 0x000000767b28723e */ /* 0x000fe400000000ff */
        /* <DEDUP_REMOVED lines=8> */
[----:B------:R-:W-:Y:S01]  /*5fe0*/  F2FP.F16.F32.PACK_AB R98, R109, R98 ;  /* 0x000000626d62723e */ /* 0x000fe200000000ff */
[----:B------:R2:W-:Y:S01]  /*5ff0*/  STG.E.128 desc[UR6][R2.64], R92 ;  /* 0x0000005c02007986 */ /* 0x0005e2000c101d06 */
[----:B------:R-:W-:Y:S02]  /*6000*/  F2FP.F16.F32.PACK_AB R97, R97, R134 ;  /* 0x000000866161723e */ /* 0x000fe400000000ff */
[----:B------:R-:W-:-:S05]  /*6010*/  F2FP.F16.F32.PACK_AB R96, R107, R132 ;  /* 0x000000846b60723e */ /* 0x000fca00000000ff */
[----:B------:R2:W-:Y:S01]  /*6020*/  STG.E.128 desc[UR6][R4.64], R96 ;  /* 0x0000006004007986 */ /* 0x0005e2000c101d06 */
[----:B------:R-:W-:Y:S05]  /*6030*/  BRA `(.L_x_3134) ;  /* 0x0000004000807947 */ /* 0x000fea0003800000 */
.L_x_3133:
[C-C-:B------:R-:W-:Y:S01]  /*6040*/  FFMA.FTZ R218, R46.reuse, R218, R47.reuse ;  /* 0x000000da2eda7223 */ /* 0x140fe2000001002f */
[--C-:B------:R-:W-:Y:S02]  /*6050*/  HADD2.F32 R39, -RZ, R87.reuse.H0_H0 ;  /* 0x20000057ff277230 */ /* 0x100fe40000004100 */
[----:B------:R-:W-:Y:S01]  /*6060*/  FFMA.FTZ R217, R46, R217, R47 ;  /* 0x000000d92ed97223 */ /* 0x000fe2000001002f */
[----:B------:R-:W-:Y:S02]  /*6070*/  HADD2.F32 R40, -RZ, R87.H1_H1 ;  /* 0x30000057ff287230 */ /* 0x000fe40000004100 */
[----:B------:R-:W-:Y:S01]  /*6080*/  FADD.FTZ R225, -R218, R225 ;  /* 0x000000e1dae17221 */ /* 0x000fe20000010100 */
[----:B------:R-:W-:Y:S01]  /*6090*/  LOP3.LUT P2, RZ, R145, 0xff0000, RZ, 0xc0, !PT ;  /* 0x00ff000091ff7812 */ /* 0x000fe2000784c0ff */
[----:B------:R-:W-:Y:S01]  /*60a0*/  FADD.FTZ R95, -R217, R224 ;  /* 0x000000e0d95f7221 */ /* 0x000fe20000010100 */
[----:B------:R-:W-:Y:S01]  /*60b0*/  FFMA.FTZ R0, R46, R0, R47 ;  /* 0x000000002e007223 */ /* 0x000fe2000001002f */
[----:B------:R-:W-:Y:S01]  /*60c0*/  FFMA.FTZ R38, R6, R225, R39 ;  /* 0x000000e106267223 */ /* 0x000fe20000010027 */
[----:B------:R-:W-:Y:S01]  /*60d0*/  ISETP.GE.U32.AND P6, PT, R144, RZ, PT ;  /* 0x000000ff9000720c */ /* 0x000fe20003fc6070 */
[----:B------:R-:W-:Y:S01]  /*60e0*/  FFMA.FTZ R95, R6, R95, R40 ;  /* 0x0000005f065f7223 */ /* 0x000fe20000010028 */
[--C-:B------:R-:W-:Y:S01]  /*60f0*/  FFMA.FTZ R222, R46, R222, R47.reuse ;  /* 0x000000de2ede7223 */ /* 0x100fe2000001002f */
[-C--:B------:R-:W-:Y:S01]  /*6100*/  FMUL.FTZ R39, R38, R5.reuse ;  /* 0x0000000526277220 */ /* 0x080fe20000410000 */
[----:B------:R-:W-:Y:S01]  /*6110*/  ISETP.GE.U32.AND.EX P6, PT, R145, 0x1000000, PT, P6 ;  /* 0x010000009100780c */ /* 0x000fe20003fc6160 */
[----:B------:R-:W-:Y:S01]  /*6120*/  FMUL.FTZ R40, R95, R5 ;  /* 0x000000055f287220 */ /* 0x000fe20000410000 */
[----:B------:R-:W-:Y:S01]  /*6130*/  FFMA.FTZ R220, R46, R220, R47 ;  /* 0x000000dc2edc7223 */ /* 0x000fe2000001002f */
[----:B------:R-:W-:Y:S01]  /*6140*/  FMUL.FTZ R39, R39, UR5 ;  /* 0x0000000527277c20 */ /* 0x000fe20008410000 */
[----:B------:R-:W-:Y:S01]  /*6150*/  FADD.FTZ R93, -R222, R229 ;  /* 0x000000e5de5d7221 */ /* 0x000fe20000010100 */
[----:B------:R-:W-:Y:S01]  /*6160*/  FMUL.FTZ R40, R40, UR5 ;  /* 0x0000000528287c20 */ /* 0x000fe20008410000 */
[----:B------:R-:W-:Y:S01]  /*6170*/  FFMA.FTZ R219, R46, R219, R47 ;  /* 0x000000db2edb7223 */ /* 0x000fe2000001002f */
[--C-:B------:R-:W-:Y:S01]  /*6180*/  HADD2.F32 R43, -RZ, R86.reuse.H0_H0 ;  /* 0x20000056ff2b7230 */ /* 0x100fe20000004100 */
[----:B------:R-:W-:Y:S01]  /*6190*/  FSEL R72, R39, RZ, P2 ;  /* 0x000000ff27487208 */ /* 0x000fe20001000000 */
[----:B------:R-:W-:Y:S01]  /*61a0*/  FADD.FTZ R39, -R0, R231 ;  /* 0x000000e700277221 */ /* 0x000fe20000010100 */
[----:B------:R-:W-:Y:S01]  /*61b0*/  HADD2.F32 R0, -RZ, R85.H0_H0 ;  /* 0x20000055ff007230 */ /* 0x000fe20000004100 */
[----:B------:R-:W-:Y:S01]  /*61c0*/  FSEL R75, R40, RZ, P6 ;  /* 0x000000ff284b7208 */ /* 0x000fe20003000000 */
[----:B------:R-:W-:Y:S01]  /*61d0*/  FADD.FTZ R41, -R220, R227 ;  /* 0x000000e3dc297221 */ /* 0x000fe20000010100 */
[----:B------:R-:W-:Y:S01]  /*61e0*/  FFMA.FTZ R40, R46, R169, R47 ;  /* 0x000000a92e287223 */ /* 0x000fe2000001002f */
[----:B------:R-:W-:-:S02]  /*61f0*/  HADD2.F32 R94, -RZ, R86.H1_H1 ;  /* 0x30000056ff5e7230 */ /* 0x000fc40000004100 */
[----:B------:R-:W-:Y:S01]  /*6200*/  FFMA.FTZ R93, R6, R93, R0 ;  /* 0x0000005d065d7223 */ /* 0x000fe20000010000 */
[----:B------:R-:W-:Y:S01]  /*6210*/  FADD.FTZ R219, -R219, R226 ;  /* 0x000000e2dbdb7221 */ /* 0x000fe20000010100 */
[----:B------:R-:W-:Y:S02]  /*6220*/  HADD2.F32 R0, -RZ, R84.H0_H0 ;  /* 0x20000054ff007230 */ /* 0x000fe40000004100 */
[----:B------:R-:W-:Y:S01]  /*6230*/  FFMA.FTZ R221, R46, R221, R47 ;  /* 0x000000dd2edd7223 */ /* 0x000fe2000001002f */
[----:B------:R-:W-:Y:S01]  /*6240*/  FFMA.FTZ R41, R6, R41, R43 ;  /* 0x0000002906297223 */ /* 0x000fe2000001002b */
[----:B------:R-:W-:Y:S02]  /*6250*/  HADD2.F32 R44, -RZ, R71.H1_H1 ;  /* 0x30000047ff2c7230 */ /* 0x000fe40000004100 */
[----:B------:R-:W-:Y:S01]  /*6260*/  FADD.FTZ R177, -R40, R177 ;  /* 0x000000b128b17221 */ /* 0x000fe20000010100 */
[----:B------:R-:W-:Y:S02]  /*6270*/  HADD2.F32 R42, -RZ, R85.H1_H1 ;  /* 0x30000055ff2a7230 */ /* 0x000fe40000004100 */
[C---:B------:R-:W-:Y:S01]  /*6280*/  FFMA.FTZ R94, R6.reuse, R219, R94 ;  /* 0x000000db065e7223 */ /* 0x040fe2000001005e */
[----:B------:R-:W-:Y:S01]  /*6290*/  FADD.FTZ R221, -R221, R228 ;  /* 0x000000e4dddd7221 */ /* 0x000fe20000010100 */
[C---:B------:R-:W-:Y:S01]  /*62a0*/  FFMA.FTZ R39, R6.reuse, R39, R0 ;  /* 0x0000002706277223 */ /* 0x040fe20000010000 */
[----:B------:R-:W-:Y:S01]  /*62b0*/  FMUL.FTZ R0, R41, R5 ;  /* 0x0000000529007220 */ /* 0x000fe20000410000 */
[----:B------:R-:W-:Y:S01]  /*62c0*/  FFMA.FTZ R43, R6, R177, R44 ;  /* 0x000000b1062b7223 */ /* 0x000fe2000001002c */
[----:B------:R-:W-:Y:S01]  /*62d0*/  FMUL.FTZ R44, R94, R5 ;  /* 0x000000055e2c7220 */ /* 0x000fe20000410000 */
[----:B------:R-:W-:Y:S01]  /*62e0*/  FFMA.FTZ R45, R46, R170, R47 ;  /* 0x000000aa2e2d7223 */ /* 0x000fe2000001002f */
[----:B------:R-:W-:Y:S01]  /*62f0*/  FFMA.FTZ R42, R6, R221, R42 ;  /* 0x000000dd062a7223 */ /* 0x000fe2000001002a */
[----:B------:R-:W-:Y:S01]  /*6300*/  FMUL.FTZ R74, R0, UR5 ;  /* 0x00000005004a7c20 */ /* 0x000fe20008410000 */
[----:B------:R-:W-:Y:S01]  /*6310*/  LOP3.LUT P2, RZ, R145, 0xff, RZ, 0xc0, !PT ;  /* 0x000000ff91ff7812 */ /* 0x000fe2000784c0ff */
[----:B------:R-:W-:Y:S01]  /*6320*/  FMUL.FTZ R0, R93, R5 ;  /* 0x000000055d007220 */ /* 0x000fe20000410000 */
[----:B------:R-:W-:Y:S01]  /*6330*/  LOP3.LUT P6, RZ, R145, 0xff00, RZ, 0xc0, !PT ;  /* 0x0000ff0091ff7812 */ /* 0x000fe200078cc0ff */
[----:B------:R-:W-:-:S02]  /*6340*/  HADD2.F32 R40, -RZ, R71.H0_H0 ;  /* 0x20000047ff287230 */ /* 0x000fc40000004100 */
[----:B------:R-:W-:Y:S01]  /*6350*/  FMUL.FTZ R145, R44, UR5 ;  /* 0x000000052c917c20 */ /* 0x000fe20008410000 */
[----:B------:R-:W-:Y:S01]  /*6360*/  FADD.FTZ R45, -R45, R178 ;  /* 0x000000b22d2d7221 */ /* 0x000fe20000010100 */
[----:B------:R-:W-:Y:S01]  /*6370*/  FMUL.FTZ R44, R42, R5 ;  /* 0x000000052a2c7220 */ /* 0x000fe20000410000 */
[----:B------:R-:W-:Y:S01]  /*6380*/  FMUL.FTZ R73, R0, UR5 ;  /* 0x0000000500497c20 */ /* 0x000fe20008410000 */
[--C-:B------:R-:W-:Y:S01]  /*6390*/  FFMA.FTZ R223, R46, R223, R47.reuse ;  /* 0x000000df2edf7223 */ /* 0x100fe2000001002f */
[----:B------:R-:W-:Y:S01]  /*63a0*/  FMUL.FTZ R0, R39, R5 ;  /* 0x0000000527007220 */ /* 0x000fe20000410000 */
[----:B------:R-:W-:Y:S01]  /*63b0*/  FFMA.FTZ R40, R6, R45, R40 ;  /* 0x0000002d06287223 */ /* 0x000fe20000010028 */
[----:B------:R-:W-:Y:S01]  /*63c0*/  FMUL.FTZ R108, R44, UR5 ;  /* 0x000000052c6c7c20 */ /* 0x000fe20008410000 */
[----:B------:R-:W-:Y:S01]  /*63d0*/  LOP3.LUT P5, RZ, R144, 0xff000000, RZ, 0xc0, !PT ;  /* 0xff00000090ff7812 */ /* 0x000fe200078ac0ff */
[----:B------:R-:W-:Y:S02]  /*63e0*/  HADD2.F32 R92, -RZ, R84.H1_H1 ;  /* 0x30000054ff5c7230 */ /* 0x000fe40000004100 */
[----:B------:R-:W-:Y:S01]  /*63f0*/  FADD.FTZ R223, -R223, R230 ;  /* 0x000000e6dfdf7221 */ /* 0x000fe20000010100 */
[----:B------:R-:W-:Y:S01]  /*6400*/  FMUL.FTZ R0, R0, UR5 ;  /* 0x0000000500007c20 */ /* 0x000fe20008410000 */
[----:B------:R-:W-:Y:S01]  /*6410*/  LOP3.LUT P3, RZ, R144, 0xff, RZ, 0xc0, !PT ;  /* 0x000000ff90ff7812 */ /* 0x000fe2000786c0ff */
[-C--:B------:R-:W-:Y:S01]  /*6420*/  FMUL.FTZ R96, R40, R5.reuse ;  /* 0x0000000528607220 */ /* 0x080fe20000410000 */
[----:B------:R-:W-:Y:S01]  /*6430*/  FSEL R108, R108, RZ, P5 ;  /* 0x000000ff6c6c7208 */ /* 0x000fe20002800000 */
[----:B------:R-:W-:Y:S01]  /*6440*/  FMUL.FTZ R104, R43, R5 ;  /* 0x000000052b687220 */ /* 0x000fe20000410000 */
[----:B------:R-:W-:Y:S01]  /*6450*/  ISETP.GE.U32.AND P5, PT, R140, RZ, PT ;  /* 0x000000ff8c00720c */ /* 0x000fe20003fa6070 */
[----:B------:R-:W-:Y:S01]  /*6460*/  FFMA.FTZ R92, R6, R223, R92 ;  /* 0x000000df065c7223 */ /* 0x000fe2000001005c */
[----:B------:R-:W-:Y:S01]  /*6470*/  FSEL R123, R0, RZ, P3 ;  /* 0x000000ff007b7208 */ /* 0x000fe20001800000 */
[----:B------:R-:W-:Y:S01]  /*6480*/  FMUL.FTZ R96, R96, UR5 ;  /* 0x0000000560607c20 */ /* 0x000fe20008410000 */
[C---:B------:R-:W-:Y:S01]  /*6490*/  LOP3.LUT P3, RZ, R141.reuse, 0xff0000, RZ, 0xc0, !PT ;  /* 0x00ff00008dff7812 */ /* 0x040fe2000786c0ff */
[----:B------:R-:W-:Y:S01]  /*64a0*/  FMUL.FTZ R0, R104, UR5 ;  /* 0x0000000568007c20 */ /* 0x000fe20008410000 */
[C---:B------:R-:W-:Y:S01]  /*64b0*/  ISETP.GE.U32.AND.EX P5, PT, R141.reuse, 0x1000000, PT, P5 ;  /* 0x010000008d00780c */ /* 0x040fe20003fa6150 */
[----:B------:R-:W-:Y:S01]  /*64c0*/  FMUL.FTZ R44, R92, R5 ;  /* 0x000000055c2c7220 */ /* 0x000fe20000410000 */
[----:B------:R-:W-:Y:S01]  /*64d0*/  FSEL R119, R96, RZ, P3 ;  /* 0x000000ff60777208 */ /* 0x000fe20001800000 */
[--C-:B------:R-:W-:Y:S01]  /*64e0*/  FFMA.FTZ R121, R46, R172, R47.reuse ;  /* 0x000000ac2e797223 */ /* 0x100fe2000001002f */
[----:B------:R-:W-:Y:S01]  /*64f0*/  FSEL R96, R0, RZ, P5 ;  /* 0x000000ff00607208 */ /* 0x000fe20002800000 */
[----:B------:R-:W-:Y:S01]  /*6500*/  FMUL.FTZ R44, R44, UR5 ;  /* 0x000000052c2c7c20 */ /* 0x000fe20008410000 */
[--C-:B------:R-:W-:Y:S01]  /*6510*/  FFMA.FTZ R0, R46, R173, R47.reuse ;  /* 0x000000ad2e007223 */ /* 0x100fe2000001002f */
[----:B------:R-:W-:Y:S01]  /*6520*/  LOP3.LUT P1, RZ, R144, 0xff00, RZ, 0xc0, !PT ;  /* 0x0000ff0090ff7812 */ /* 0x000fe2000782c0ff */
[----:B------:R-:W-:Y:S01]  /*6530*/  FFMA.FTZ R45, R46, R176, R47 ;  /* 0x000000b02e2d7223 */ /* 0x000fe2000001002f */
[C---:B------:R-:W-:Y:S01]  /*6540*/  LOP3.LUT P3, RZ, R141.reuse, 0xff, RZ, 0xc0, !PT ;  /* 0x000000ff8dff7812 */ /* 0x040fe2000786c0ff */
[----:B------:R-:W-:Y:S01]  /*6550*/  FADD.FTZ R181, -R0, R181 ;  /* 0x000000b500b57221 */ /* 0x000fe20000010100 */
[----:B------:R-:W-:Y:S01]  /*6560*/  FSEL R104, R44, RZ, P1 ;  /* 0x000000ff2c687208 */ /* 0x000fe20000800000 */
[C-C-:B------:R-:W-:Y:S01]  /*6570*/  FFMA.FTZ R0, R46.reuse, R153, R47.reuse ;  /* 0x000000992e007223 */ /* 0x140fe2000001002f */
[C-C-:B------:R-:W-:Y:S01]  /*6580*/  FFMA.FTZ R44, R46.reuse, R171, R47.reuse ;  /* 0x000000ab2e2c7223 */ /* 0x140fe2000001002f */
[--C-:B------:R-:W-:Y:S01]  /*6590*/  HADD2.F32 R171, -RZ, R70.reuse.H0_H0 ;  /* 0x20000046ffab7230 */ /* 0x100fe20000004100 */
[----:B------:R-:W-:Y:S01]  /*65a0*/  LOP3.LUT P5, RZ, R141, 0xff00, RZ, 0xc0, !PT ;  /* 0x0000ff008dff7812 */ /* 0x000fe200078ac0ff */
[----:B------:R-:W-:Y:S01]  /*65b0*/  FADD.FTZ R121, -R121, R180 ;  /* 0x000000b479797221 */ /* 0x000fe20000010100 */
[C-C-:B------:R-:W-:Y:S01]  /*65c0*/  FFMA.FTZ R117, R46.reuse, R174, R47.reuse ;  /* 0x000000ae2e757223 */ /* 0x140fe2000001002f */
[----:B------:R-:W-:Y:S01]  /*65d0*/  FFMA.FTZ R125, R46, R154, R47 ;  /* 0x0000009a2e7d7223 */ /* 0x000fe2000001002f */
[----:B------:R-:W-:-:S02]  /*65e0*/  HADD2.F32 R170, -RZ, R70.H1_H1 ;  /* 0x30000046ffaa7230 */ /* 0x000fc40000004100 */
[----:B------:R-:W-:Y:S01]  /*65f0*/  FADD.FTZ R141, -R0, R161 ;  /* 0x000000a1008d7221 */ /* 0x000fe20000010100 */
[----:B------:R-:W-:Y:S01]  /*6600*/  FADD.FTZ R179, -R44, R179 ;  /* 0x000000b32cb37221 */ /* 0x000fe20000010100 */
[----:B------:R-:W-:Y:S02]  /*6610*/  HADD2.F32 R0, -RZ, R68.H0_H0 ;  /* 0x20000044ff007230 */ /* 0x000fe40000004100 */
[----:B------:R-:W-:Y:S01]  /*6620*/  FADD.FTZ R45, -R45, R184 ;  /* 0x000000b82d2d7221 */ /* 0x000fe20000010100 */
[--C-:B------:R-:W-:Y:S02]  /*6630*/  HADD2.F32 R44, -RZ, R69.reuse.H0_H0 ;  /* 0x20000045ff2c7230 */ /* 0x100fe40000004100 */
[----:B------:R-:W-:Y:S01]  /*6640*/  FFMA.FTZ R171, R6, R121, R171 ;  /* 0x0000007906ab7223 */ /* 0x000fe200000100ab */
[----:B------:R-:W-:Y:S01]  /*6650*/  FFMA.FTZ R116, R46, R175, R47 ;  /* 0x000000af2e747223 */ /* 0x000fe2000001002f */
[----:B------:R-:W-:Y:S01]  /*6660*/  FADD.FTZ R117, -R117, R182 ;  /* 0x000000b675757221 */ /* 0x000fe20000010100 */
[----:B------:R-:W-:Y:S01]  /*6670*/  FADD.FTZ R125, -R125, R162 ;  /* 0x000000a27d7d7221 */ /* 0x000fe20000010100 */
[----:B------:R-:W-:-:S02]  /*6680*/  HADD2.F32 R162, -RZ, R69.H1_H1 ;  /* 0x30000045ffa27230 */ /* 0x000fc40000004100 */
[C---:B------:R-:W-:Y:S01]  /*6690*/  FFMA.FTZ R170, R6.reuse, R179, R170 ;  /* 0x000000b306aa7223 */ /* 0x040fe200000100aa */
[----:B------:R-:W-:Y:S01]  /*66a0*/  FFMA.FTZ R161, R6, R45, R0 ;  /* 0x0000002d06a17223 */ /* 0x000fe20000010000 */
[----:B------:R-:W-:Y:S01]  /*66b0*/  FMUL.FTZ R0, R171, R5 ;  /* 0x00000005ab007220 */ /* 0x000fe20000410000 */
[----:B------:R-:W-:Y:S01]  /*66c0*/  FADD.FTZ R183, -R116, R183 ;  /* 0x000000b774b77221 */ /* 0x000fe20000010100 */
[----:B------:R-:W-:Y:S01]  /*66d0*/  FFMA.FTZ R169, R6, R117, R44 ;  /* 0x0000007506a97223 */ /* 0x000fe2000001002c */
[----:B------:R-:W-:Y:S01]  /*66e0*/  FMUL.FTZ R116, R170, R5 ;  /* 0x00000005aa747220 */ /* 0x000fe20000410000 */
[----:B------:R-:W-:Y:S01]  /*66f0*/  FFMA.FTZ R162, R6, R181, R162 ;  /* 0x000000b506a27223 */ /* 0x000fe200000100a2 */
[----:B------:R-:W-:Y:S02]  /*6700*/  HADD2.F32 R154, -RZ, R68.H1_H1 ;  /* 0x30000044ff9a7230 */ /* 0x000fe40000004100 */
[----:B------:R-:W-:Y:S01]  /*6710*/  FMUL.FTZ R153, R0, UR5 ;  /* 0x0000000500997c20 */ /* 0x000fe20008410000 */
[----:B------:R-:W-:Y:S01]  /*6720*/  FMUL.FTZ R0, R169, R5 ;  /* 0x00000005a9007220 */ /* 0x000fe20000410000 */
[----:B------:R-:W-:Y:S01]  /*6730*/  FMUL.FTZ R152, R116, UR5 ;  /* 0x0000000574987c20 */ /* 0x000fe20008410000 */
[----:B------:R-:W-:-:S02]  /*6740*/  HADD2.F32 R44, -RZ, R91.H0_H0 ;  /* 0x2000005bff2c7230 */ /* 0x000fc40000004100 */
[----:B------:R-:W-:Y:S01]  /*6750*/  FMUL.FTZ R116, R162, R5 ;  /* 0x00000005a2747220 */ /* 0x000fe20000410000 */
[----:B------:R-:W-:Y:S01]  /*6760*/  LOP3.LUT P4, RZ, R144, 0xff0000, RZ, 0xc0, !PT ;  /* 0x00ff000090ff7812 */ /* 0x000fe2000788c0ff */
[----:B------:R-:W-:Y:S02]  /*6770*/  HADD2.F32 R118, -RZ, R91.H1_H1 ;  /* 0x3000005bff767230 */ /* 0x000fe40000004100 */
[----:B------:R-:W-:Y:S01]  /*6780*/  FFMA.FTZ R154, R6, R183, R154 ;  /* 0x000000b7069a7223 */ /* 0x000fe2000001009a */
[----:B------:R-:W-:Y:S01]  /*6790*/  FMUL.FTZ R144, R0, UR5 ;  /* 0x0000000500907c20 */ /* 0x000fe20008410000 */
[----:B------:R-:W-:Y:S01]  /*67a0*/  FMUL.FTZ R0, R161, R5 ;  /* 0x00000005a1007220 */ /* 0x000fe20000410000 */
[----:B------:R-:W-:Y:S01]  /*67b0*/  FMUL.FTZ R151, R116, UR5 ;  /* 0x0000000574977c20 */ /* 0x000fe20008410000 */
[----:B------:R-:W-:Y:S01]  /*67c0*/  FFMA.FTZ R45, R6, R125, R44 ;  /* 0x0000007d062d7223 */ /* 0x000fe2000001002c */
[----:B------:R-:W-:Y:S01]  /*67d0*/  FMUL.FTZ R116, R154, R5 ;  /* 0x000000059a747220 */ /* 0x000fe20000410000 */
[----:B------:R-:W-:Y:S01]  /*67e0*/  LOP3.LUT P1, RZ, R140, 0xff000000, RZ, 0xc0, !PT ;  /* 0xff0000008cff7812 */ /* 0x000fe2000782c0ff */
[----:B------:R-:W-:Y:S01]  /*67f0*/  FFMA.FTZ R44, R6, R141, R118 ;  /* 0x0000008d062c7223 */ /* 0x000fe20000010076 */
[----:B------:R-:W-:Y:S01]  /*6800*/  FSEL R74, R74, RZ, P2 ;  /* 0x000000ff4a4a7208 */ /* 0x000fe20001000000 */
[----:B------:R-:W-:Y:S01]  /*6810*/  FMUL.FTZ R0, R0, UR5 ;  /* 0x0000000500007c20 */ /* 0x000fe20008410000 */
[----:B------:R-:W-:Y:S01]  /*6820*/  LOP3.LUT P2, RZ, R140, 0xff, RZ, 0xc0, !PT ;  /* 0x000000ff8cff7812 */ /* 0x000fe2000784c0ff */
[-C--:B------:R-:W-:Y:S01]  /*6830*/  FMUL.FTZ R117, R45, R5.reuse ;  /* 0x000000052d757220 */ /* 0x080fe20000410000 */
[----:B------:R-:W-:Y:S01]  /*6840*/  FSEL R145, R145, RZ, P6 ;  /* 0x000000ff91917208 */ /* 0x000fe20003000000 */
[----:B------:R-:W-:Y:S01]  /*6850*/  FMUL.FTZ R116, R116, UR5 ;  /* 0x0000000574747c20 */ /* 0x000fe20008410000 */
[----:B------:R-:W-:Y:S01]  /*6860*/  LOP3.LUT P6, RZ, R140, 0xff00, RZ, 0xc0, !PT ;  /* 0x0000ff008cff7812 */ /* 0x000fe200078cc0ff */
[----:B------:R-:W-:Y:S01]  /*6870*/  FMUL.FTZ R118, R44, R5 ;  /* 0x000000052c767220 */ /* 0x000fe20000410000 */
[----:B------:R-:W-:Y:S01]  /*6880*/  FSEL R73, R73, RZ, P4 ;  /* 0x000000ff49497208 */ /* 0x000fe20002000000 */
[C-C-:B------:R-:W-:Y:S01]  /*6890*/  FFMA.FTZ R121, R46.reuse, R160, R47.reuse ;  /* 0x000000a02e797223 */ /* 0x140fe2000001002f */
[----:B------:R-:W-:Y:S01]  /*68a0*/  FSEL R151, R151, RZ, P1 ;  /* 0x000000ff97977208 */ /* 0x000fe20000800000 */
[--C-:B------:R-:W-:Y:S01]  /*68b0*/  FFMA.FTZ R125, R46, R158, R47.reuse ;  /* 0x0000009e2e7d7223 */ /* 0x100fe2000001002f */
[----:B------:R-:W-:Y:S01]  /*68c0*/  LOP3.LUT P4, RZ, R140, 0xff0000, RZ, 0xc0, !PT ;  /* 0x00ff00008cff7812 */ /* 0x000fe2000788c0ff */
[--C-:B------:R-:W-:Y:S01]  /*68d0*/  HADD2.F32 R160, -RZ, R90.reuse.H1_H1 ;  /* 0x3000005affa07230 */ /* 0x100fe20000004100 */
[----:B------:R-:W-:Y:S01]  /*68e0*/  ISETP.GE.U32.AND P1, PT, R138, RZ, PT ;  /* 0x000000ff8a00720c */ /* 0x000fe20003f26070 */
[----:B------:R-:W-:Y:S01]  /*68f0*/  FADD.FTZ R121, -R121, R168 ;  /* 0x000000a879797221 */ /* 0x000fe20000010100 */
[----:B------:R-:W-:Y:S01]  /*6900*/  FSEL R140, R0, RZ, P2 ;  /* 0x000000ff008c7208 */ /* 0x000fe20001000000 */
[----:B------:R-:W-:Y:S01]  /*6910*/  FMUL.FTZ R0, R117, UR5 ;  /* 0x0000000575007c20 */ /* 0x000fe20008410000 */
[----:B------:R-:W-:Y:S01]  /*6920*/  FMUL.FTZ R117, R118, UR5 ;  /* 0x0000000576757c20 */ /* 0x000fe20008410000 */
[----:B------:R-:W-:Y:S01]  /*6930*/  FSEL R141, R116, RZ, P6 ;  /* 0x000000ff748d7208 */ /* 0x000fe20003000000 */
[C-C-:B------:R-:W-:Y:S01]  /*6940*/  FFMA.FTZ R116, R46.reuse, R159, R47.reuse ;  /* 0x0000009f2e747223 */ /* 0x140fe2000001002f */
[C---:B------:R-:W-:Y:S01]  /*6950*/  LOP3.LUT P2, RZ, R139.reuse, 0xff0000, RZ, 0xc0, !PT ;  /* 0x00ff00008bff7812 */ /* 0x040fe2000784c0ff */
[----:B------:R-:W-:Y:S01]  /*6960*/  FFMA.FTZ R118, R46, R157, R47 ;  /* 0x0000009d2e767223 */ /* 0x000fe2000001002f */
[----:B------:R-:W-:Y:S01]  /*6970*/  ISETP.GE.U32.AND.EX P1, PT, R139, 0x1000000, PT, P1 ;  /* 0x010000008b00780c */ /* 0x000fe20003f26110 */
[----:B------:R-:W-:Y:S01]  /*6980*/  FADD.FTZ R167, -R116, R167 ;  /* 0x000000a774a77221 */ /* 0x000fe20000010100 */
[----:B------:R-:W-:Y:S01]  /*6990*/  FSEL R0, R0, RZ, P2 ;  /* 0x000000ff00007208 */ /* 0x000fe20001000000 */
[C-C-:B------:R-:W-:Y:S01]  /*69a0*/  FFMA.FTZ R116, R46.reuse, R155, R47.reuse ;  /* 0x0000009b2e747223 */ /* 0x140fe2000001002f */
[----:B------:R-:W-:Y:S01]  /*69b0*/  FSEL R117, R117, RZ, P1 ;  /* 0x000000ff75757208 */ /* 0x000fe20000800000 */
[C-C-:B------:R-:W-:Y:S01]  /*69c0*/  FFMA.FTZ R155, R46.reuse, R98, R47.reuse ;  /* 0x000000622e9b7223 */ /* 0x140fe2000001002f */
[C---:B------:R-:W-:Y:S01]  /*69d0*/  LOP3.LUT P2, RZ, R139.reuse, 0xff, RZ, 0xc0, !PT ;  /* 0x000000ff8bff7812 */ /* 0x040fe2000784c0ff */
[C-C-:B------:R-:W-:Y:S01]  /*69e0*/  FFMA.FTZ R98, R46.reuse, R97, R47.reuse ;  /* 0x000000612e627223 */ /* 0x140fe2000001002f */
[----:B------:R-:W-:Y:S01]  /*69f0*/  LOP3.LUT P1, RZ, R139, 0xff00, RZ, 0xc0, !PT ;  /* 0x0000ff008bff7812 */ /* 0x000fe2000782c0ff */
[----:B------:R-:W-:Y:S01]  /*6a00*/  FFMA.FTZ R139, R46, R156, R47 ;  /* 0x0000009c2e8b7223 */ /* 0x000fe2000001002f */
[----:B------:R-:W-:-:S02]  /*6a10*/  HADD2.F32 R157, -RZ, R90.H0_H0 ;  /* 0x2000005aff9d7230 */ /* 0x000fc40000004100 */
[----:B------:R-:W-:Y:S01]  /*6a20*/  FADD.FTZ R137, -R98, R137 ;  /* 0x0000008962897221 */ /* 0x000fe20000010100 */
[----:B------:R-:W-:Y:S01]  /*6a30*/  FADD.FTZ R163, -R116, R163 ;  /* 0x000000a374a37221 */ /* 0x000fe20000010100 */
[----:B------:R-:W-:Y:S01]  /*6a40*/  FADD.FTZ R139, -R139, R164 ;  /* 0x000000a48b8b7221 */ /* 0x000fe20000010100 */
[--C-:B------:R-:W-:Y:S02]  /*6a50*/  HADD2.F32 R98, -RZ, R88.reuse.H0_H0 ;  /* 0x20000058ff627230 */ /* 0x100fe40000004100 */
[----:B------:R-:W-:Y:S01]  /*6a60*/  FADD.FTZ R125, -R125, R166 ;  /* 0x000000a67d7d7221 */ /* 0x000fe20000010100 */
[--C-:B------:R-:W-:Y:S02]  /*6a70*/  HADD2.F32 R116, -RZ, R89.reuse.H0_H0 ;  /* 0x20000059ff747230 */ /* 0x100fe40000004100 */
[C---:B------:R-:W-:Y:S01]  /*6a80*/  FFMA.FTZ R157, R6.reuse, R139, R157 ;  /* 0x0000008b069d7223 */ /* 0x040fe2000001009d */
[----:B------:R-:W-:Y:S02]  /*6a90*/  HADD2.F32 R158, -RZ, R89.H1_H1 ;  /* 0x30000059ff9e7230 */ /* 0x000fe40000004100 */
[----:B------:R-:W-:Y:S01]  /*6aa0*/  FFMA.FTZ R160, R6, R163, R160 ;  /* 0x000000a306a07223 */ /* 0x000fe200000100a0 */
[----:B------:R-:W-:Y:S01]  /*6ab0*/  FADD.FTZ R165, -R118, R165 ;  /* 0x000000a576a57221 */ /* 0x000fe20000010100 */
[C---:B------:R-:W-:Y:S01]  /*6ac0*/  FFMA.FTZ R97, R6.reuse, R121, R98 ;  /* 0x0000007906617223 */ /* 0x040fe20000010062 */
[----:B------:R-:W-:Y:S01]  /*6ad0*/  FADD.FTZ R159, -R155, R142 ;  /* 0x0000008e9b9f7221 */ /* 0x000fe20000010100 */
[----:B------:R-:W-:Y:S01]  /*6ae0*/  FMUL.FTZ R98, R157, R5 ;  /* 0x000000059d627220 */ /* 0x000fe20000410000 */
[----:B------:R-:W-:Y:S01]  /*6af0*/  FFMA.FTZ R155, R6, R125, R116 ;  /* 0x0000007d069b7223 */ /* 0x000fe20000010074 */
[----:B------:R-:W-:Y:S01]  /*6b00*/  FMUL.FTZ R116, R160, R5 ;  /* 0x00000005a0747220 */ /* 0x000fe20000410000 */
[----:B------:R-:W-:Y:S01]  /*6b10*/  FSEL R153, R153, RZ, P3 ;  /* 0x000000ff99997208 */ /* 0x000fe20001800000 */
[----:B------:R-:W-:Y:S01]  /*6b20*/  FFMA.FTZ R158, R6, R165, R158 ;  /* 0x000000a5069e7223 */ /* 0x000fe2000001009e */
[----:B------:R-:W-:Y:S01]  /*6b30*/  FSEL R152, R152, RZ, P5 ;  /* 0x000000ff98987208 */ /* 0x000fe20002800000 */
[----:B------:R-:W-:Y:S01]  /*6b40*/  FMUL.FTZ R122, R98, UR5 ;  /* 0x00000005627a7c20 */ /* 0x000fe20008410000 */
[----:B------:R-:W-:Y:S01]  /*6b50*/  FSEL R144, R144, RZ, P4 ;  /* 0x000000ff90907208 */ /* 0x000fe20002000000 */
[----:B------:R-:W-:Y:S01]  /*6b60*/  HADD2.F32 R125, -RZ, R88.H1_H1 ;  /* 0x30000058ff7d7230 */ /* 0x000fe20000004100 */
[C---:B------:R-:W-:Y:S01]  /*6b70*/  LOP3.LUT P3, RZ, R138.reuse, 0xff, RZ, 0xc0, !PT ;  /* 0x000000ff8aff7812 */ /* 0x040fe2000786c0ff */
[----:B------:R-:W-:Y:S01]  /*6b80*/  FMUL.FTZ R98, R155, R5 ;  /* 0x000000059b627220 */ /* 0x000fe20000410000 */
[C---:B------:R-:W-:Y:S01]  /*6b90*/  LOP3.LUT P5, RZ, R138.reuse, 0xff00, RZ, 0xc0, !PT ;  /* 0x0000ff008aff7812 */ /* 0x040fe200078ac0ff */
[--C-:B------:R-:W-:Y:S01]  /*6ba0*/  HADD2.F32 R124, -RZ, R79.reuse.H0_H0 ;  /* 0x2000004fff7c7230 */ /* 0x100fe20000004100 */
[----:B------:R-:W-:Y:S01]  /*6bb0*/  LOP3.LUT P4, RZ, R138, 0xff0000, RZ, 0xc0, !PT ;  /* 0x00ff00008aff7812 */ /* 0x000fe2000788c0ff */
[----:B------:R-:W-:Y:S01]  /*6bc0*/  FMUL.FTZ R139, R116, UR5 ;  /* 0x00000005748b7c20 */ /* 0x000fe20008410000 */
[----:B------:R-:W-:Y:S01]  /*6bd0*/  LOP3.LUT P6, RZ, R138, 0xff000000, RZ, 0xc0, !PT ;  /* 0xff0000008aff7812 */ /* 0x000fe200078cc0ff */
[----:B------:R-:W-:-:S02]  /*6be0*/  HADD2.F32 R138, -RZ, R79.H1_H1 ;  /* 0x3000004fff8a7230 */ /* 0x000fc40000004100 */
[----:B------:R-:W-:Y:S01]  /*6bf0*/  FMUL.FTZ R116, R158, R5 ;  /* 0x000000059e747220 */ /* 0x000fe20000410000 */
[----:B------:R-:W-:Y:S01]  /*6c00*/  FMUL.FTZ R120, R98, UR5 ;  /* 0x0000000562787c20 */ /* 0x000fe20008410000 */
[C---:B------:R-:W-:Y:S01]  /*6c10*/  FFMA.FTZ R156, R6.reuse, R167, R125 ;  /* 0x000000a7069c7223 */ /* 0x040fe2000001007d */
[----:B------:R-:W-:Y:S01]  /*6c20*/  FMUL.FTZ R98, R97, R5 ;  /* 0x0000000561627220 */ /* 0x000fe20000410000 */
[C---:B------:R-:W-:Y:S01]  /*6c30*/  FFMA.FTZ R138, R6.reuse, R137, R138 ;  /* 0x00000089068a7223 */ /* 0x040fe2000001008a */
[----:B------:R-:W-:Y:S01]  /*6c40*/  FFMA.FTZ R124, R6, R159, R124 ;  /* 0x0000009f067c7223 */ /* 0x000fe2000001007c */
[----:B------:R-:W-:Y:S01]  /*6c50*/  FMUL.FTZ R137, R116, UR5 ;  /* 0x0000000574897c20 */ /* 0x000fe20008410000 */
[-C--:B------:R-:W-:Y:S01]  /*6c60*/  FMUL.FTZ R116, R156, R5.reuse ;  /* 0x000000059c747220 */ /* 0x080fe20000410000 */
[----:B------:R-:W-:Y:S01]  /*6c70*/  FMUL.FTZ R98, R98, UR5 ;  /* 0x0000000562627c20 */ /* 0x000fe20008410000 */
[-C--:B------:R-:W-:Y:S01]  /*6c80*/  FMUL.FTZ R121, R124, R5.reuse ;  /* 0x000000057c797220 */ /* 0x080fe20000410000 */
[----:B------:R-:W-:Y:S01]  /*6c90*/  FMUL.FTZ R125, R138, R5 ;  /* 0x000000058a7d7220 */ /* 0x000fe20000410000 */
[----:B------:R-:W-:Y:S01]  /*6ca0*/  FSEL R137, R137, RZ, P6 ;  /* 0x000000ff89897208 */ /* 0x000fe20003000000 */
[----:B------:R-:W-:Y:S01]  /*6cb0*/  FMUL.FTZ R116, R116, UR5 ;  /* 0x0000000574747c20 */ /* 0x000fe20008410000 */
[----:B------:R-:W-:Y:S01]  /*6cc0*/  ISETP.GE.U32.AND P6, PT, R134, RZ, PT ;  /* 0x000000ff8600720c */ /* 0x000fe20003fc6070 */
[----:B------:R-:W-:Y:S01]  /*6cd0*/  FMUL.FTZ R121, R121, UR5 ;  /* 0x0000000579797c20 */ /* 0x000fe20008410000 */
[----:B------:R-:W-:Y:S01]  /*6ce0*/  FSEL R118, R98, RZ, P3 ;  /* 0x000000ff62767208 */ /* 0x000fe20001800000 */
[----:B------:R-:W-:Y:S01]  /*6cf0*/  FMUL.FTZ R98, R125, UR5 ;  /* 0x000000057d627c20 */ /* 0x000fe20008410000 */
[C---:B------:R-:W-:Y:S01]  /*6d00*/  LOP3.LUT P3, RZ, R135.reuse, 0xff0000, RZ, 0xc0, !PT ;  /* 0x00ff000087ff7812 */ /* 0x040fe2000786c0ff */
[C-C-:B------:R-:W-:Y:S01]  /*6d10*/  FFMA.FTZ R105, R46.reuse, R105, R47.reuse ;  /* 0x000000692e697223 */ /* 0x140fe2000001002f */
[----:B------:R-:W-:Y:S01]  /*6d20*/  ISETP.GE.U32.AND.EX P6, PT, R135, 0x1000000, PT, P6 ;  /* 0x010000008700780c */ /* 0x000fe20003fc6160 */
[--C-:B------:R-:W-:Y:S01]  /*6d30*/  FFMA.FTZ R142, R46, R99, R47.reuse ;  /* 0x000000632e8e7223 */ /* 0x100fe2000001002f */
[----:B------:R-:W-:Y:S01]  /*6d40*/  FSEL R125, R116, RZ, P5 ;  /* 0x000000ff747d7208 */ /* 0x000fe20002800000 */
[C-C-:B------:R-:W-:Y:S01]  /*6d50*/  FFMA.FTZ R159, R46.reuse, R112, R47.reuse ;  /* 0x000000702e9f7223 */ /* 0x140fe2000001002f */
[----:B------:R-:W-:Y:S01]  /*6d60*/  FSEL R116, R121, RZ, P3 ;  /* 0x000000ff79747208 */ /* 0x000fe20001800000 */
[--C-:B------:R-:W-:Y:S01]  /*6d70*/  FFMA.FTZ R107, R46, R107, R47.reuse ;  /* 0x0000006b2e6b7223 */ /* 0x100fe2000001002f */
[----:B------:R-:W-:Y:S01]  /*6d80*/  FSEL R121, R98, RZ, P6 ;  /* 0x000000ff62797208 */ /* 0x000fe20003000000 */
[C-C-:B------:R-:W-:Y:S01]  /*6d90*/  FFMA.FTZ R98, R46.reuse, R103, R47.reuse ;  /* 0x000000672e627223 */ /* 0x140fe2000001002f */
[C---:B------:R-:W-:Y:S01]  /*6da0*/  LOP3.LUT P3, RZ, R135.reuse, 0xff, RZ, 0xc0, !PT ;  /* 0x000000ff87ff7812 */ /* 0x040fe2000786c0ff */
[C-C-:B------:R-:W-:Y:S01]  /*6db0*/  FFMA.FTZ R103, R46.reuse, R102, R47.reuse ;  /* 0x000000662e677223 */ /* 0x140fe2000001002f */
[----:B------:R-:W-:Y:S01]  /*6dc0*/  LOP3.LUT P6, RZ, R135, 0xff00, RZ, 0xc0, !PT ;  /* 0x0000ff0087ff7812 */ /* 0x000fe200078cc0ff */
[--C-:B------:R-:W-:Y:S01]  /*6dd0*/  FFMA.FTZ R135, R46, R100, R47.reuse ;  /* 0x000000642e877223 */ /* 0x100fe2000001002f */
[----:B------:R-:W-:Y:S01]  /*6de0*/  FSEL R122, R122, RZ, P2 ;  /* 0x000000ff7a7a7208 */ /* 0x000fe20001000000 */
[C-C-:B------:R-:W-:Y:S01]  /*6df0*/  FFMA.FTZ R100, R46.reuse, R111, R47.reuse ;  /* 0x0000006f2e647223 */ /* 0x140fe2000001002f */
[----:B------:R-:W-:Y:S01]  /*6e00*/  FSEL R139, R139, RZ, P1 ;  /* 0x000000ff8b8b7208 */ /* 0x000fe20000800000 */
[--C-:B------:R-:W-:Y:S01]  /*6e10*/  FFMA.FTZ R102, R46, R109, R47.reuse ;  /* 0x0000006d2e667223 */ /* 0x100fe2000001002f */
[----:B------:R-:W-:Y:S01]  /*6e20*/  FSEL R120, R120, RZ, P4 ;  /* 0x000000ff78787208 */ /* 0x000fe20002000000 */
[--C-:B------:R-:W-:Y:S01]  /*6e30*/  FFMA.FTZ R111, R46, R110, R47.reuse ;  /* 0x0000006e2e6f7223 */ /* 0x100fe2000001002f */
[----:B------:R-:W-:Y:S01]  /*6e40*/  LOP3.LUT P2, RZ, R134, 0xff, RZ, 0xc0, !PT ;  /* 0x000000ff86ff7812 */ /* 0x000fe2000784c0ff */
[--C-:B------:R-:W-:Y:S01]  /*6e50*/  FFMA.FTZ R106, R46, R106, R47.reuse ;  /* 0x0000006a2e6a7223 */ /* 0x100fe2000001002f */
[C---:B------:R-:W-:Y:S01]  /*6e60*/  LOP3.LUT P1, RZ, R134.reuse, 0xff00, RZ, 0xc0, !PT ;  /* 0x0000ff0086ff7812 */ /* 0x040fe2000782c0ff */
[----:B------:R-:W-:Y:S01]  /*6e70*/  HADD2.F32 R109, -RZ, R78.H0_H0 ;  /* 0x2000004eff6d7230 */ /* 0x000fe20000004100 */
[C---:B------:R-:W-:Y:S01]  /*6e80*/  LOP3.LUT P4, RZ, R134.reuse, 0xff0000, RZ, 0xc0, !PT ;  /* 0x00ff000086ff7812 */ /* 0x040fe2000788c0ff */
[----:B------:R-:W-:Y:S01]  /*6e90*/  FADD.FTZ R135, -R135, R146 ;  /* 0x0000009287877221 */ /* 0x000fe20000010100 */
[----:B------:R-:W-:Y:S01]  /*6ea0*/  LOP3.LUT P5, RZ, R134, 0xff000000, RZ, 0xc0, !PT ;  /* 0xff00000086ff7812 */ /* 0x000fe200078ac0ff */
[C-C-:B------:R-:W-:Y:S01]  /*6eb0*/  FFMA.FTZ R134, R46.reuse, R101, R47.reuse ;  /* 0x000000652e867223 */ /* 0x140fe2000001002f */
[C-C-:B------:R-:W-:Y:S01]  /*6ec0*/  FFMA.FTZ R101, R46.reuse, R114, R47.reuse ;  /* 0x000000722e657223 */ /* 0x140fe2000001002f */
[----:B------:R-:W-:Y:S01]  /*6ed0*/  FFMA.FTZ R46, R46, R113, R47 ;  /* 0x000000712e2e7223 */ /* 0x000fe2000001002f */
[----:B------:R-:W-:Y:S01]  /*6ee0*/  FADD.FTZ R47, -R98, R149 ;  /* 0x00000095622f7221 */ /* 0x000fe20000010100 */
[----:B------:R-:W-:-:S02]  /*6ef0*/  HADD2.F32 R98, -RZ, R77.H0_H0 ;  /* 0x2000004dff627230 */ /* 0x000fc40000004100 */
[----:B------:R-:W-:Y:S01]  /*6f00*/  FADD.FTZ R105, -R105, R150 ;  /* 0x0000009669697221 */ /* 0x000fe20000010100 */
[----:B------:R-:W-:Y:S01]  /*6f10*/  FADD.FTZ R103, -R103, R148 ;  /* 0x0000009467677221 */ /* 0x000fe20000010100 */
[----:B------:R-:W-:Y:S01]  /*6f20*/  FFMA.FTZ R150, R6, R135, R109 ;  /* 0x0000008706967223 */ /* 0x000fe2000001006d */
[----:B------:R-:W-:Y:S02]  /*6f30*/  HADD2.F32 R148, -RZ, R77.H1_H1 ;  /* 0x3000004dff947230 */ /* 0x000fe40000004100 */
[----:B------:R-:W-:Y:S01]  /*6f40*/  FADD.FTZ R99, -R134, R147 ;  /* 0x0000009386637221 */ /* 0x000fe20000010100 */
[----:B------:R-:W-:Y:S01]  /*6f50*/  FFMA.FTZ R147, R6, R103, R98 ;  /* 0x0000006706937223 */ /* 0x000fe20000010062 */
[----:B------:R-:W-:Y:S02]  /*6f60*/  HADD2.F32 R110, -RZ, R78.H1_H1 ;  /* 0x3000004eff6e7230 */ /* 0x000fe40000004100 */
[----:B------:R-:W-:Y:S01]  /*6f70*/  FMUL.FTZ R98, R150, R5 ;  /* 0x0000000596627220 */ /* 0x000fe20000410000 */
[----:B------:R-:W-:Y:S01]  /*6f80*/  FADD.FTZ R149, -R142, R143 ;  /* 0x0000008f8e957221 */ /* 0x000fe20000010100 */
[----:B------:R-:W-:Y:S01]  /*6f90*/  FFMA.FTZ R148, R6, R99, R148 ;  /* 0x0000006306947223 */ /* 0x000fe20000010094 */
[----:B------:R-:W-:-:S02]  /*6fa0*/  HADD2.F32 R99, -RZ, R76.H1_H1 ;  /* 0x3000004cff637230 */ /* 0x000fc40000004100 */
[----:B------:R-:W-:Y:S01]  /*6fb0*/  FMUL.FTZ R98, R98, UR5 ;  /* 0x0000000562627c20 */ /* 0x000fe20008410000 */
[C---:B------:R-:W-:Y:S01]  /*6fc0*/  FFMA.FTZ R149, R6.reuse, R149, R110 ;  /* 0x0000009506957223 */ /* 0x040fe2000001006e */
[----:B------:R-:W-:Y:S02]  /*6fd0*/  HADD2.F32 R134, -RZ, R81.H0_H0 ;  /* 0x20000051ff867230 */ /* 0x000fe40000004100 */
[----:B------:R-:W-:Y:S01]  /*6fe0*/  FADD.FTZ R111, -R111, R130 ;  /* 0x000000826f6f7221 */ /* 0x000fe20000010100 */
[----:B------:R-:W-:Y:S01]  /*6ff0*/  FFMA.FTZ R146, R6, R47, R99 ;  /* 0x0000002f06927223 */ /* 0x000fe20000010063 */
[----:B------:R-:W-:Y:S01]  /*7000*/  FADD.FTZ R159, -R159, R136 ;  /* 0x000000889f9f7221 */ /* 0x000fe20000010100 */
[-C--:B------:R-:W-:Y:S01]  /*7010*/  FMUL.FTZ R99, R149, R5.reuse ;  /* 0x0000000595637220 */ /* 0x080fe20000410000 */
[----:B------:R-:W-:Y:S01]  /*7020*/  FMUL.FTZ R47, R147, R5 ;  /* 0x00000005932f7220 */ /* 0x000fe20000410000 */
[----:B------:R-:W-:Y:S01]  /*7030*/  FSEL R130, R98, RZ, P3 ;  /* 0x000000ff62827208 */ /* 0x000fe20001800000 */
[----:B------:R-:W-:-:S02]  /*7040*/  HADD2.F32 R136, -RZ, R80.H0_H0 ;  /* 0x20000050ff887230 */ /* 0x000fc40000004100 */
[----:B------:R-:W-:Y:S01]  /*7050*/  FFMA.FTZ R134, R6, R111, R134 ;  /* 0x0000006f06867223 */ /* 0x000fe20000010086 */
[-C--:B------:R-:W-:Y:S01]  /*7060*/  FMUL.FTZ R98, R148, R5.reuse ;  /* 0x0000000594627220 */ /* 0x080fe20000410000 */
[----:B------:R-:W-:Y:S01]  /*7070*/  FMUL.FTZ R99, R99, UR5 ;  /* 0x0000000563637c20 */ /* 0x000fe20008410000 */
[----:B------:R-:W-:Y:S01]  /*7080*/  FMUL.FTZ R114, R47, UR5 ;  /* 0x000000052f727c20 */ /* 0x000fe20008410000 */
[----:B------:R-:W-:Y:S01]  /*7090*/  FMUL.FTZ R103, R134, R5 ;  /* 0x0000000586677220 */ /* 0x000fe20000410000 */
[----:B------:R-:W-:Y:S01]  /*70a0*/  FMUL.FTZ R135, R98, UR5 ;  /* 0x0000000562877c20 */ /* 0x000fe20008410000 */
[----:B------:R-:W-:Y:S01]  /*70b0*/  FFMA.FTZ R136, R6, R159, R136 ;  /* 0x0000009f06887223 */ /* 0x000fe20000010088 */
[-C--:B------:R-:W-:Y:S01]  /*70c0*/  FMUL.FTZ R98, R146, R5.reuse ;  /* 0x0000000592627220 */ /* 0x080fe20000410000 */
[----:B------:R-:W-:Y:S01]  /*70d0*/  FSEL R143, R99, RZ, P6 ;  /* 0x000000ff638f7208 */ /* 0x000fe20003000000 */
[----:B------:R-:W-:Y:S01]  /*70e0*/  FMUL.FTZ R103, R103, UR5 ;  /* 0x0000000567677c20 */ /* 0x000fe20008410000 */
[----:B------:R-:W-:Y:S01]  /*70f0*/  FSEL R114, R114, RZ, P4 ;  /* 0x000000ff72727208 */ /* 0x000fe20002000000 */
[----:B------:R-:W-:Y:S01]  /*7100*/  FMUL.FTZ R99, R136, R5 ;  /* 0x0000000588637220 */ /* 0x000fe20000410000 */
[----:B------:R-:W-:Y:S01]  /*7110*/  LOP3.LUT P4, RZ, R132, 0xff0000, RZ, 0xc0, !PT ;  /* 0x00ff000084ff7812 */ /* 0x000fe2000788c0ff */
[----:B------:R-:W-:Y:S01]  /*7120*/  FMUL.FTZ R98, R98, UR5 ;  /* 0x0000000562627c20 */ /* 0x000fe20008410000 */
[----:B------:R-:W-:Y:S01]  /*7130*/  FADD.FTZ R115, -R46, R115 ;  /* 0x000000732e737221 */ /* 0x000fe20000010100 */
[----:B------:R-:W-:Y:S01]  /*7140*/  FMUL.FTZ R110, R99, UR5 ;  /* 0x00000005636e7c20 */ /* 0x000fe20008410000 */
[----:B------:R-:W-:Y:S01]  /*7150*/  FSEL R111, R103, RZ, P4 ;  /* 0x000000ff676f7208 */ /* 0x000fe20002000000 */
[----:B------:R-:W-:Y:S01]  /*7160*/  HADD2.F32 R103, -RZ, R83.H1_H1 ;  /* 0x30000053ff677230 */ /* 0x000fe20000004100 */
[----:B------:R-:W-:Y:S01]  /*7170*/  FSEL R113, R98, RZ, P1 ;  /* 0x000000ff62717208 */ /* 0x000fe20000800000 */
[----:B------:R-:W-:Y:S01]  /*7180*/  FADD.FTZ R101, -R101, R126 ;  /* 0x0000007e65657221 */ /* 0x000fe20000010100 */
[----:B------:R-:W0:Y:S01]  /*7190*/  LDC.64 R98, c[0x0][0x478] ;  /* 0x00011e00ff627b82 */ /* 0x000e220000000a00 */
[----:B------:R-:W-:Y:S01]  /*71a0*/  FADD.FTZ R129, -R102, R129 ;  /* 0x0000008166817221 */ /* 0x000fe20000010100 */
[----:B------:R-:W-:Y:S01]  /*71b0*/  FFMA.FTZ R126, R6, R115, R103 ;  /* 0x00000073067e7223 */ /* 0x000fe20000010067 */
[----:B------:R-:W-:-:S02]  /*71c0*/  HADD2.F32 R142, -RZ, R76.H0_H0 ;  /* 0x2000004cff8e7230 */ /* 0x000fc40000004100 */
[----:B------:R-:W-:Y:S01]  /*71d0*/  FADD.FTZ R131, -R100, R131 ;  /* 0x0000008364837221 */ /* 0x000fe20000010100 */
[----:B------:R-:W-:Y:S01]  /*71e0*/  HADD2.F32 R46, -RZ, R80.H1_H1 ;  /* 0x30000050ff2e7230 */ /* 0x000fe20000004100 */
[----:B------:R-:W-:Y:S01]  /*71f0*/  F2FP.F16.F32.PACK_AB R94, R94, R41 ;  /* 0x000000295e5e723e */ /* 0x000fe200000000ff */
[----:B------:R-:W-:Y:S01]  /*7200*/  HADD2.F32 R100, -RZ, R81.H1_H1 ;  /* 0x30000051ff647230 */ /* 0x000fe20000004100 */
[----:B------:R-:W1:Y:S01]  /*7210*/  LDC.64 R102, c[0x0][0x468] ;  /* 0x00011a00ff667b82 */ /* 0x000e620000000a00 */
[----:B------:R-:W-:Y:S01]  /*7220*/  FFMA.FTZ R142, R6, R105, R142 ;  /* 0x00000069068e7223 */ /* 0x000fe2000001008e */
[----:B------:R-:W-:Y:S01]  /*7230*/  F2FP.F16.F32.PACK_AB R95, R95, R38 ;  /* 0x000000265f5f723e */ /* 0x000fe200000000ff */
[--C-:B------:R-:W-:Y:S01]  /*7240*/  HADD2.F32 R41, -RZ, R82.reuse.H0_H0 ;  /* 0x20000052ff297230 */ /* 0x100fe20000004100 */
[----:B------:R-:W-:Y:S01]  /*7250*/  F2FP.F16.F32.PACK_AB R93, R42, R93 ;  /* 0x0000005d2a5d723e */ /* 0x000fe200000000ff */
[----:B------:R-:W-:Y:S01]  /*7260*/  FMUL.FTZ R47, R142, R5 ;  /* 0x000000058e2f7220 */ /* 0x000fe20000410000 */
[----:B------:R-:W-:Y:S01]  /*7270*/  F2FP.F16.F32.PACK_AB R92, R92, R39 ;  /* 0x000000275c5c723e */ /* 0x000fe200000000ff */
[----:B------:R-:W-:Y:S01]  /*7280*/  FADD.FTZ R107, -R107, R128 ;  /* 0x000000806b6b7221 */ /* 0x000fe20000010100 */
[----:B------:R-:W-:-:S02]  /*7290*/  HADD2.F32 R42, -RZ, R82.H1_H1 ;  /* 0x30000052ff2a7230 */ /* 0x000fc40000004100 */
[----:B------:R-:W-:Y:S01]  /*72a0*/  FMUL.FTZ R47, R47, UR5 ;  /* 0x000000052f2f7c20 */ /* 0x000fe20008410000 */
[C---:B------:R-:W-:Y:S01]  /*72b0*/  FFMA.FTZ R115, R6.reuse, R129, R100 ;  /* 0x0000008106737223 */ /* 0x040fe20000010064 */
[----:B------:R-:W-:Y:S01]  /*72c0*/  FFMA.FTZ R128, R6, R107, R41 ;  /* 0x0000006b06807223 */ /* 0x000fe20000010029 */
[----:B------:R-:W-:Y:S02]  /*72d0*/  F2FP.F16.F32.PACK_AB R75, R75, R72 ;  /* 0x000000484b4b723e */ /* 0x000fe400000000ff */
[----:B------:R-:W-:Y:S01]  /*72e0*/  FSEL R112, R47, RZ, P2 ;  /* 0x000000ff2f707208 */ /* 0x000fe20001000000 */
[----:B------:R-:W-:Y:S01]  /*72f0*/  FADD.FTZ R47, -R106, R127 ;  /* 0x0000007f6a2f7221 */ /* 0x000fe20000010100 */
[----:B0-----:R-:W-:-:S04]  /*7300*/  IMAD.WIDE.U32 R38, R37, 0x10, R98 ;  /* 0x0000001025267825 */ /* 0x001fc800078e0062 */
[C---:B------:R-:W-:Y:S01]  /*7310*/  FFMA.FTZ R127, R6.reuse, R131, R46 ;  /* 0x00000083067f7223 */ /* 0x040fe2000001002e */
[----:B------:R-:W-:Y:S01]  /*7320*/  F2FP.F16.F32.PACK_AB R43, R43, R40 ;  /* 0x000000282b2b723e */ /* 0x000fe200000000ff */
[----:B------:R-:W-:Y:S01]  /*7330*/  FFMA.FTZ R129, R6, R47, R42 ;  /* 0x0000002f06817223 */ /* 0x000fe2000001002a */
[----:B------:R-:W-:Y:S01]  /*7340*/  HADD2.F32 R46, -RZ, R83.H0_H0 ;  /* 0x20000053ff2e7230 */ /* 0x000fe20000004100 */
[----:B------:R0:W-:Y:S01]  /*7350*/  STG.E.128 desc[UR6][R38.64], R92 ;  /* 0x0000005c26007986 */ /* 0x0001e2000c101d06 */
[----:B------:R-:W-:Y:S02]  /*7360*/  F2FP.F16.F32.PACK_AB R74, R145, R74 ;  /* 0x0000004a914a723e */ /* 0x000fe400000000ff */
[----:B------:R-:W-:Y:S01]  /*7370*/  F2FP.F16.F32.PACK_AB R73, R108, R73 ;  /* 0x000000496c49723e */ /* 0x000fe200000000ff */
[----:B-1----:R-:W-:Y:S01]  /*7380*/  IMAD.WIDE.U32 R106, R37, 0x10, R102 ;  /* 0x00000010256a7825 */ /* 0x002fe200078e0066 */
[----:B------:R-:W-:-:S03]  /*7390*/  F2FP.F16.F32.PACK_AB R72, R104, R123 ;  /* 0x0000007b6848723e */ /* 0x000fc600000000ff */
[----:B------:R-:W-:Y:S01]  /*73a0*/  FFMA.FTZ R6, R6, R101, R46 ;  /* 0x0000006506067223 */ /* 0x000fe2000001002e */
[----:B------:R-:W-:Y:S01]  /*73b0*/  F2FP.F16.F32.PACK_AB R42, R170, R171 ;  /* 0x000000abaa2a723e */ /* 0x000fe200000000ff */
[----:B------:R-:W-:Y:S01]  /*73c0*/  IMAD.WIDE.U32 R108, R36, 0x10, R102 ;  /* 0x00000010246c7825 */ /* 0x000fe200078e0066 */
[----:B------:R-:W-:Y:S01]  /*73d0*/  F2FP.F16.F32.PACK_AB R41, R162, R169 ;  /* 0x000000a9a229723e */ /* 0x000fe200000000ff */
[----:B------:R1:W-:Y:S01]  /*73e0*/  STG.E.128 desc[UR6][R106.64], R72 ;  /* 0x000000486a007986 */ /* 0x0003e2000c101d06 */
[----:B------:R-:W-:Y:S01]  /*73f0*/  F2FP.F16.F32.PACK_AB R40, R154, R161 ;  /* 0x000000a19a28723e */ /* 0x000fe200000000ff */
[C---:B------:R-:W-:Y:S01]  /*7400*/  IMAD.WIDE.U32 R104, R3.reuse, 0x10, R98 ;  /* 0x0000001003687825 */ /* 0x040fe200078e0062 */
[----:B------:R-:W-:Y:S02]  /*7410*/  F2FP.F16.F32.PACK_AB R47, R44, R45 ;  /* 0x0000002d2c2f723e */ /* 0x000fe400000000ff */
[----:B------:R-:W-:Y:S01]  /*7420*/  F2FP.F16.F32.PACK_AB R44, R156, R97 ;  /* 0x000000619c2c723e */ /* 0x000fe200000000ff */
[----:B------:R-:W-:Y:S01]  /*7430*/  IMAD.WIDE.U32 R100, R3, 0x10, R102 ;  /* 0x0000001003647825 */ /* 0x000fe200078e0066 */
[----:B------:R-:W-:-:S02]  /*7440*/  LOP3.LUT P3, RZ, R132, 0xff, RZ, 0xc0, !PT ;  /* 0x000000ff84ff7812 */ /* 0x000fc4000786c0ff */
[----:B0-----:R-:W-:Y:S01]  /*7450*/  F2FP.F16.F32.PACK_AB R95, R96, R119 ;  /* 0x00000077605f723e */ /* 0x001fe200000000ff */
[--C-:B------:R-:W-:Y:S01]  /*7460*/  IMAD.WIDE.U32 R38, R36, 0x10, R98.reuse ;  /* 0x0000001024267825 */ /* 0x100fe200078e0062 */
[----:B------:R-:W-:Y:S02]  /*7470*/  F2FP.F16.F32.PACK_AB R94, R152, R153 ;  /* 0x00000099985e723e */ /* 0x000fe400000000ff */
[----:B------:R-:W-:Y:S01]  /*7480*/  F2FP.F16.F32.PACK_AB R93, R151, R144 ;  /* 0x00000090975d723e */ /* 0x000fe200000000ff */
[----:B------:R-:W-:Y:S01]  /*7490*/  IMAD.WIDE.U32 R96, R2, 0x10, R98 ;  /* 0x0000001002607825 */ /* 0x000fe200078e0062 */
[----:B------:R-:W-:Y:S01]  /*74a0*/  F2FP.F16.F32.PACK_AB R92, R141, R140 ;  /* 0x0000008c8d5c723e */ /* 0x000fe200000000ff */
[----:B------:R-:W-:Y:S01]  /*74b0*/  STG.E.128 desc[UR6][R38.64], R40 ;  /* 0x0000002826007986 */ /* 0x000fe2000c101d06 */
[----:B------:R-:W-:Y:S01]  /*74c0*/  ISETP.GE.U32.AND P1, PT, R132, RZ, PT ;  /* 0x000000ff8400720c */ /* 0x000fe20003f26070 */
[----:B------:R-:W-:Y:S01]  /*74d0*/  IMAD.WIDE.U32 R2, R2, 0x10, R102 ;  /* 0x0000001002027825 */ /* 0x000fe200078e0066 */
[----:B-1----:R-:W-:Y:S01]  /*74e0*/  F2FP.F16.F32.PACK_AB R72, R127, R136 ;  /* 0x000000887f48723e */ /* 0x002fe200000000ff */
[----:B------:R0:W-:Y:S01]  /*74f0*/  STG.E.128 desc[UR6][R108.64], R92 ;  /* 0x0000005c6c007986 */ /* 0x0001e2000c101d06 */
[----:B------:R-:W-:Y:S01]  /*7500*/  F2FP.F16.F32.PACK_AB R73, R115, R134 ;  /* 0x000000867349723e */ /* 0x000fe200000000ff */
[----:B------:R-:W-:Y:S01]  /*7510*/  IMAD.WIDE.U32 R98, R4, 0x10, R98 ;  /* 0x0000001004627825 */ /* 0x000fe200078e0062 */
[----:B------:R-:W-:-:S03]  /*7520*/  F2FP.F16.F32.PACK_AB R74, R129, R128 ;  /* 0x00000080814a723e */ /* 0x000fc600000000ff */
[-C--:B------:R-:W-:Y:S01]  /*7530*/  FMUL.FTZ R127, R127, R5.reuse ;  /* 0x000000057f7f7220 */ /* 0x080fe20000410000 */
[----:B------:R-:W-:Y:S01]  /*7540*/  FMUL.FTZ R115, R115, R5 ;  /* 0x0000000573737220 */ /* 0x000fe20000410000 */
[----:B------:R-:W-:-:S04]  /*7550*/  IMAD.WIDE.U32 R102, R4, 0x10, R102 ;  /* 0x0000001004667825 */ /* 0x000fc800078e0066 */
[-C--:B------:R-:W-:Y:S01]  /*7560*/  FMUL.FTZ R4, R128, R5.reuse ;  /* 0x0000000580047220 */ /* 0x080fe20000410000 */
[-C--:B------:R-:W-:Y:S01]  /*7570*/  FMUL.FTZ R129, R129, R5.reuse ;  /* 0x0000000581817220 */ /* 0x080fe20000410000 */
[----:B------:R-:W-:Y:S01]  /*7580*/  FSEL R135, R135, RZ, P5 ;  /* 0x000000ff87877208 */ /* 0x000fe20002800000 */
[----:B------:R-:W-:Y:S01]  /*7590*/  FMUL.FTZ R127, R127, UR5 ;  /* 0x000000057f7f7c20 */ /* 0x000fe20008410000 */
[----:B------:R-:W-:Y:S01]  /*75a0*/  FSEL R110, R110, RZ, P3 ;  /* 0x000000ff6e6e7208 */ /* 0x000fe20001800000 */
[----:B------:R-:W-:Y:S01]  /*75b0*/  FMUL.FTZ R4, R4, UR5 ;  /* 0x0000000504047c20 */ /* 0x000fe20008410000 */
[----:B------:R-:W-:Y:S01]  /*75c0*/  LOP3.LUT P4, RZ, R133, 0xff0000, RZ, 0xc0, !PT ;  /* 0x00ff000085ff7812 */ /* 0x000fe2000788c0ff */
[----:B------:R-:W-:Y:S01]  /*75d0*/  FMUL.FTZ R129, R129, UR5 ;  /* 0x0000000581817c20 */ /* 0x000fe20008410000 */
[----:B------:R-:W-:Y:S01]  /*75e0*/  ISETP.GE.U32.AND.EX P1, PT, R133, 0x1000000, PT, P1 ;  /* 0x010000008500780c */ /* 0x000fe20003f26110 */
[----:B------:R-:W-:Y:S01]  /*75f0*/  FMUL.FTZ R115, R115, UR5 ;  /* 0x0000000573737c20 */ /* 0x000fe20008410000 */
[----:B------:R-:W-:Y:S01]  /*7600*/  LOP3.LUT P6, RZ, R132, 0xff00, RZ, 0xc0, !PT ;  /* 0x0000ff0084ff7812 */ /* 0x000fe200078cc0ff */
[-C--:B0-----:R-:W-:Y:S01]  /*7610*/  FMUL.FTZ R92, R6, R5.reuse ;  /* 0x00000005065c7220 */ /* 0x081fe20000410000 */
[----:B------:R-:W-:Y:S01]  /*7620*/  FMUL.FTZ R5, R126, R5 ;  /* 0x000000057e057220 */ /* 0x000fe20000410000 */
[----:B------:R-:W-:-:S02]  /*7630*/  LOP3.LUT P5, RZ, R132, 0xff000000, RZ, 0xc0, !PT ;  /* 0xff00000084ff7812 */ /* 0x000fc400078ac0ff */
[----:B------:R-:W-:Y:S01]  /*7640*/  FMUL.FTZ R92, R92, UR5 ;  /* 0x000000055c5c7c20 */ /* 0x000fe20008410000 */
[----:B------:R-:W-:Y:S01]  /*7650*/  FMUL.FTZ R5, R5, UR5 ;  /* 0x0000000505057c20 */ /* 0x000fe20008410000 */
[C---:B------:R-:W-:Y:S02]  /*7660*/  LOP3.LUT P2, RZ, R133.reuse, 0xff, RZ, 0xc0, !PT ;  /* 0x000000ff85ff7812 */ /* 0x040fe4000784c0ff */
[----:B------:R-:W-:Y:S02]  /*7670*/  LOP3.LUT P3, RZ, R133, 0xff00, RZ, 0xc0, !PT ;  /* 0x0000ff0085ff7812 */ /* 0x000fe4000786c0ff */
[----:B------:R-:W-:Y:S02]  /*7680*/  F2FP.F16.F32.PACK_AB R46, R160, R157 ;  /* 0x0000009da02e723e */ /* 0x000fe400000000ff */
[----:B------:R-:W-:Y:S02]  /*7690*/  F2FP.F16.F32.PACK_AB R45, R158, R155 ;  /* 0x0000009b9e2d723e */ /* 0x000fe400000000ff */
[----:B------:R-:W-:-:S02]  /*76a0*/  F2FP.F16.F32.PACK_AB R43, R117, R0 ;  /* 0x00000000752b723e */ /* 0x000fc400000000ff */
[----:B------:R-:W-:Y:S01]  /*76b0*/  FSEL R92, R92, RZ, P4 ;  /* 0x000000ff5c5c7208 */ /* 0x000fe20002000000 */
[----:B------:R0:W-:Y:S01]  /*76c0*/  STG.E.128 desc[UR6][R104.64], R44 ;  /* 0x0000002c68007986 */ /* 0x0001e2000c101d06 */
[----:B------:R-:W-:Y:S02]  /*76d0*/  FSEL R5, R5, RZ, P1 ;  /* 0x000000ff05057208 */ /* 0x000fe40000800000 */
[----:B------:R-:W-:Y:S02]  /*76e0*/  F2FP.F16.F32.PACK_AB R42, R139, R122 ;  /* 0x0000007a8b2a723e */ /* 0x000fe400000000ff */
[----:B------:R-:W-:Y:S02]  /*76f0*/  F2FP.F16.F32.PACK_AB R41, R137, R120 ;  /* 0x000000788929723e */ /* 0x000fe400000000ff */
[----:B------:R-:W-:Y:S02]  /*7700*/  F2FP.F16.F32.PACK_AB R40, R125, R118 ;  /* 0x000000767d28723e */ /* 0x000fe400000000ff */
[----:B------:R-:W-:-:S02]  /*7710*/  FSEL R4, R4, RZ, P2 ;  /* 0x000000ff04047208 */ /* 0x000fc40001000000 */
[----:B------:R-:W-:Y:S01]  /*7720*/  FSEL R129, R129, RZ, P3 ;  /* 0x000000ff81817208 */ /* 0x000fe20001800000 */
[----:B------:R1:W-:Y:S01]  /*7730*/  STG.E.128 desc[UR6][R100.64], R40 ;  /* 0x0000002864007986 */ /* 0x0003e2000c101d06 */
[----:B------:R-:W-:Y:S02]  /*7740*/  FSEL R0, R115, RZ, P5 ;  /* 0x000000ff73007208 */ /* 0x000fe40002800000 */
[----:B------:R-:W-:Y:S02]  /*7750*/  FSEL R127, R127, RZ, P6 ;  /* 0x000000ff7f7f7208 */ /* 0x000fe40003000000 */
[----:B------:R-:W-:Y:S02]  /*7760*/  F2FP.F16.F32.PACK_AB R39, R138, R124 ;  /* 0x0000007c8a27723e */ /* 0x000fe400000000ff */
[----:B------:R-:W-:Y:S02]  /*7770*/  F2FP.F16.F32.PACK_AB R38, R149, R150 ;  /* 0x000000969526723e */ /* 0x000fe400000000ff */
[----:B------:R-:W-:-:S02]  /*7780*/  F2FP.F16.F32.PACK_AB R37, R148, R147 ;  /* 0x000000939425723e */ /* 0x000fc400000000ff */
[----:B------:R-:W-:Y:S02]  /*7790*/  F2FP.F16.F32.PACK_AB R36, R146, R142 ;  /* 0x0000008e9224723e */ /* 0x000fe400000000ff */
[----:B0-----:R-:W-:Y:S02]  /*77a0*/  F2FP.F16.F32.PACK_AB R47, R121, R116 ;  /* 0x00000074792f723e */ /* 0x001fe400000000ff */
[----:B------:R-:W-:Y:S01]  /*77b0*/  F2FP.F16.F32.PACK_AB R46, R143, R130 ;  /* 0x000000828f2e723e */ /* 0x000fe200000000ff */
[----:B------:R1:W-:Y:S01]  /*77c0*/  STG.E.128 desc[UR6][R96.64], R36 ;  /* 0x0000002460007986 */ /* 0x0003e2000c101d06 */
[----:B------:R-:W-:Y:S02]  /*77d0*/  F2FP.F16.F32.PACK_AB R45, R135, R114 ;  /* 0x00000072872d723e */ /* 0x000fe400000000ff */
[----:B------:R-:W-:Y:S02]  /*77e0*/  F2FP.F16.F32.PACK_AB R44, R113, R112 ;  /* 0x00000070712c723e */ /* 0x000fe400000000ff */
[----:B------:R-:W-:-:S02]  /*77f0*/  F2FP.F16.F32.PACK_AB R75, R126, R6 ;  /* 0x000000067e4b723e */ /* 0x000fc400000000ff */
[----:B------:R-:W-:Y:S01]  /*7800*/  F2FP.F16.F32.PACK_AB R95, R5, R92 ;  /* 0x0000005c055f723e */ /* 0x000fe200000000ff */
[----:B------:R1:W-:Y:S01]  /*7810*/  STG.E.128 desc[UR6][R2.64], R44 ;  /* 0x0000002c02007986 */ /* 0x0003e2000c101d06 */
[----:B------:R-:W-:Y:S02]  /*7820*/  F2FP.F16.F32.PACK_AB R94, R129, R4 ;  /* 0x00000004815e723e */ /* 0x000fe400000000ff */
[----:B------:R-:W-:Y:S01]  /*7830*/  F2FP.F16.F32.PACK_AB R93, R0, R111 ;  /* 0x0000006f005d723e */ /* 0x000fe200000000ff */
[----:B------:R1:W-:Y:S01]  /*7840*/  STG.E.128 desc[UR6][R98.64], R72 ;  /* 0x0000004862007986 */ /* 0x0003e2000c101d06 */
[----:B------:R-:W-:-:S05]  /*7850*/  F2FP.F16.F32.PACK_AB R92, R127, R110 ;  /* 0x0000006e7f5c723e */ /* 0x000fca00000000ff */
[----:B------:R1:W-:Y:S01]  /*7860*/  STG.E.128 desc[UR6][R102.64], R92 ;  /* 0x0000005c66007986 */ /* 0x0003e2000c101d06 */
[----:B------:R-:W-:Y:S05]  /*7870*/  BRA `(.L_x_3134) ;  /* 0x0000002800707947 */ /* 0x000fea0003800000 */
.L_x_3132:
[----:B------:R-:W-:-:S04]  /*7880*/  ISETP.NE.U32.AND P1, PT, RZ, UR16, PT ;  /* 0x00000010ff007c0c */ /* 0x000fc8000bf25070 */
[----:B------:R-:W-:-:S13]  /*7890*/  ISETP.NE.AND.EX P1, PT, RZ, UR17, PT, P1 ;  /* 0x00000011ff007c0c */ /* 0x000fda000bf25310 */
[----:B------:R-:W-:Y:S05]  /*78a0*/  @P1 BRA `(.L_x_3135) ;  /* 0x0000000000f81947 */ /* 0x000fea0003800000 */
[C-C-:B------:R-:W-:Y:S01]  /*78b0*/  FFMA.FTZ R223, R46.reuse, R223, R47.reuse ;  /* 0x000000df2edf7223 */ /* 0x140fe2000001002f */
[C-C-:B------:R-:W-:Y:S01]  /*78c0*/  FFMA.FTZ R222, R46.reuse, R222, R47.reuse ;  /* 0x000000de2ede7223 */ /* 0x140fe2000001002f */
[C-C-:B------:R-:W-:Y:S01]  /*78d0*/  FFMA.FTZ R220, R46.reuse, R220, R47.reuse ;  /* 0x000000dc2edc7223 */ /* 0x140fe2000001002f */
[----:B------:R-:W-:Y:S01]  /*78e0*/  FFMA.FTZ R221, R46, R221, R47 ;  /* 0x000000dd2edd7223 */ /* 0x000fe2000001002f */
        /* <DEDUP_REMOVED lines=9> */
[----:B------:R-:W-:Y:S01]  /*7980*/  FFMA.FTZ R0, R46, R0, R47 ;  /* 0x000000002e007223 */ /* 0x000fe2000001002f */
[----:B------:R-:W-:Y:S01]  /*7990*/  FMUL.FTZ R40, R40, R5 ;  /* 0x0000000528287220 */ /* 0x000fe20000410000 */
[----:B------:R-:W-:Y:S01]  /*79a0*/  LOP3.LUT P2, RZ, R144, 0xff00, RZ, 0xc0, !PT ;  /* 0x0000ff0090ff7812 */ /* 0x000fe2000784c0ff */
[----:B------:R-:W-:Y:S01]  /*79b0*/  FMUL.FTZ R38, R38, UR5 ;  /* 0x0000000526267c20 */ /* 0x000fe20008410000 */
[----:B------:R-:W-:Y:S01]  /*79c0*/  FMUL.FTZ R42, R6, R227 ;  /* 0x000000e3062a7220 */ /* 0x000fe20000410000 */
[----:B------:R-:W-:Y:S01]  /*79d0*/  FADD.FTZ R221, -R221, R228 ;  /* 0x000000e4dddd7221 */ /* 0x000fe20000010100 */
[----:B------:R-:W-:Y:S01]  /*79e0*/  FADD.FTZ R219, -R219, R226 ;  /* 0x000000e2dbdb7221 */ /* 0x000fe20000010100 */
[----:B------:R-:W-:Y:S01]  /*79f0*/  FADD.FTZ R225, -R218, R225 ;  /* 0x000000e1dae17221 */ /* 0x000fe20000010100 */
[----:B------:R-:W-:Y:S01]  /*7a00*/  FADD.FTZ R217, -R217, R224 ;  /* 0x000000e0d9d97221 */ /* 0x000fe20000010100 */
[----:B------:R-:W-:Y:S01]  /*7a10*/  FADD.FTZ R231, -R0, R231 ;  /* 0x000000e700e77221 */ /* 0x000fe20000010100 */
[----:B------:R-:W-:Y:S01]  /*7a20*/  FMUL.FTZ R41, R40, UR5 ;  /* 0x0000000528297c20 */ /* 0x000fe20008410000 */
[----:B------:R-:W-:Y:S01]  /*7a30*/  FMUL.FTZ R42, R42, R5 ;  /* 0x000000052a2a7220 */ /* 0x000fe20000410000 */
[----:B------:R-:W-:Y:S01]  /*7a40*/  FSEL R40, R38, RZ, P2 ;  /* 0x000000ff26287208 */ /* 0x000fe20001000000 */
[C---:B------:R-:W-:Y:S01]  /*7a50*/  FMUL.FTZ R38, R6.reuse, R221 ;  /* 0x000000dd06267220 */ /* 0x040fe20000410000 */
        /* <DEDUP_REMOVED lines=33> */
[----:B------:R-:W-:Y:S01]  /*7c70*/  F2FP.F16.F32.PACK_AB R40, R40, R39 ;  /* 0x000000272828723e */ /* 0x000fe200000000ff */
[----:B------:R-:W-:Y:S06]  /*7c80*/  BRA `(.L_x_3136) ;  /* 0x0000000400047947 */ /* 0x000fec0003800000 */
.L_x_3135:
        /* <DEDUP_REMOVED lines=11> */
[C-C-:B------:R-:W-:Y:S01]  /*7d40*/  FFMA.FTZ R219, R46.reuse, R219, R47.reuse ;  /* 0x000000db2edb7223 */ /* 0x140fe2000001002f */
[----:B------:R-:W-:Y:S01]  /*7d50*/  FFMA.FTZ R0, R46, R0, R47 ;  /* 0x000000002e007223 */ /* 0x000fe2000001002f */
[----:B------:R-:W-:Y:S01]  /*7d60*/  FMUL.FTZ R74, R6, R227 ;  /* 0x000000e3064a7220 */ /* 0x000fe20000410000 */
[-C--:B------:R-:W-:Y:S01]  /*7d70*/  FMUL.FTZ R39, R40, R5.reuse ;  /* 0x0000000528277220 */ /* 0x080fe20000410000 */
[-C--:B------:R-:W-:Y:S01]  /*7d80*/  FMUL.FTZ R41, R75, R5.reuse ;  /* 0x000000054b297220 */ /* 0x080fe20000410000 */
[----:B------:R-:W-:Y:S01]  /*7d90*/  FADD.FTZ R229, -R222, R229 ;  /* 0x000000e5dee57221 */ /* 0x000fe20000010100 */
[----:B------:R-:W-:Y:S01]  /*7da0*/  FADD.FTZ R221, -R221, R228 ;  /* 0x000000e4dddd7221 */ /* 0x000fe20000010100 */
[----:B------:R-:W-:Y:S01]  /*7db0*/  ISETP.GE.U32.AND P2, PT, R144, RZ, PT ;  /* 0x000000ff9000720c */ /* 0x000fe20003f46070 */
[----:B------:R-:W-:Y:S01]  /*7dc0*/  FADD.FTZ R223, -R223, R230 ;  /* 0x000000e6dfdf7221 */ /* 0x000fe20000010100 */
[----:B------:R-:W-:Y:S01]  /*7dd0*/  FADD.FTZ R219, -R219, R226 ;  /* 0x000000e2dbdb7221 */ /* 0x000fe20000010100 */
[----:B------:R-:W-:Y:S01]  /*7de0*/  FADD.FTZ R231, -R0, R231 ;  /* 0x000000e700e77221 */ /* 0x000fe20000010100 */
[----:B------:R-:W-:Y:S01]  /*7df0*/  FMUL.FTZ R38, R74, R5 ;  /* 0x000000054a267220 */ /* 0x000fe20000410000 */
[----:B------:R-:W-:Y:S01]  /*7e00*/  FMUL.FTZ R39, R39, UR5 ;  /* 0x0000000527277c20 */ /* 0x000fe20008410000 */
[----:B------:R-:W-:Y:S01]  /*7e10*/  F2FP.F16.F32.PACK_AB R75, R75, R40 ;  /* 0x000000284b4b723e */ /* 0x000fe200000000ff */
[----:B------:R-:W-:Y:S01]  /*7e20*/  FMUL.FTZ R41, R41, UR5 ;  /* 0x0000000529297c20 */ /* 0x000fe20008410000 */
[C---:B------:R-:W-:Y:S01]  /*7e30*/  LOP3.LUT P6, RZ, R145.reuse, 0xff0000, RZ, 0xc0, !PT ;  /* 0x00ff000091ff7812 */ /* 0x040fe200078cc0ff */
[C---:B------:R-:W-:Y:S01]  /*7e40*/  FMUL.FTZ R40, R6.reuse, R229 ;  /* 0x000000e506287220 */ /* 0x040fe20000410000 */
[C---:B------:R-:W-:Y:S01]  /*7e50*/  FMUL.FTZ R221, R6.reuse, R221 ;  /* 0x000000dd06dd7220 */ /* 0x040fe20000410000 */
[----:B------:R-:W-:Y:S01]  /*7e60*/  ISETP.GE.U32.AND.EX P2, PT, R145, 0x1000000, PT, P2 ;  /* 0x010000009100780c */ /* 0x000fe20003f46120 */
[C---:B------:R-:W-:Y:S01]  /*7e70*/  FMUL.FTZ R219, R6.reuse, R219 ;  /* 0x000000db06db7220 */ /* 0x040fe20000410000 */
[C---:B------:R-:W-:Y:S01]  /*7e80*/  FMUL.FTZ R72, R6.reuse, R223 ;  /* 0x000000df06487220 */ /* 0x040fe20000410000 */
[----:B------:R-:W-:Y:S01]  /*7e90*/  FMUL.FTZ R0, R6, R231 ;  /* 0x000000e706007220 */ /* 0x000fe20000410000 */
[----:B------:R-:W-:Y:S01]  /*7ea0*/  FMUL.FTZ R42, R38, UR5 ;  /* 0x00000005262a7c20 */ /* 0x000fe20008410000 */
[----:B------:R-:W-:Y:S01]  /*7eb0*/  FSEL R38, R39, RZ, P6 ;  /* 0x000000ff27267208 */ /* 0x000fe20003000000 */
[-C--:B------:R-:W-:Y:S01]  /*7ec0*/  FMUL.FTZ R39, R72, R5.reuse ;  /* 0x0000000548277220 */ /* 0x080fe20000410000 */
[----:B------:R-:W-:Y:S01]  /*7ed0*/  FSEL R43, R41, RZ, P2 ;  /* 0x000000ff292b7208 */ /* 0x000fe20001000000 */
[-C--:B------:R-:W-:Y:S01]  /*7ee0*/  FMUL.FTZ R41, R40, R5.reuse ;  /* 0x0000000528297220 */ /* 0x080fe20000410000 */
[C---:B------:R-:W-:Y:S01]  /*7ef0*/  F2FP.F16.F32.PACK_AB R73, R221.reuse, R40 ;  /* 0x00000028dd49723e */ /* 0x040fe200000000ff */
[-C--:B------:R-:W-:Y:S01]  /*7f00*/  FMUL.FTZ R221, R221, R5.reuse ;  /* 0x00000005dddd7220 */ /* 0x080fe20000410000 */
[C---:B------:R-:W-:Y:S01]  /*7f10*/  F2FP.F16.F32.PACK_AB R74, R219.reuse, R74 ;  /* 0x0000004adb4a723e */ /* 0x040fe200000000ff */
[-C--:B------:R-:W-:Y:S01]  /*7f20*/  FMUL.FTZ R219, R219, R5.reuse ;  /* 0x00000005dbdb7220 */ /* 0x080fe20000410000 */
[----:B------:R-:W-:Y:S01]  /*7f30*/  F2FP.F16.F32.PACK_AB R72, R72, R0 ;  /* 0x000000004848723e */ /* 0x000fe200000000ff */
[----:B------:R-:W-:Y:S01]  /*7f40*/  FMUL.FTZ R0, R0, R5 ;  /* 0x0000000500007220 */ /* 0x000fe20000410000 */
[----:B------:R-:W-:Y:S01]  /*7f50*/  LOP3.LUT P5, RZ, R145, 0xff, RZ, 0xc0, !PT ;  /* 0x000000ff91ff7812 */ /* 0x000fe200078ac0ff */
[----:B------:R-:W-:Y:S01]  /*7f60*/  FMUL.FTZ R41, R41, UR5 ;  /* 0x0000000529297c20 */ /* 0x000fe20008410000 */
[----:B------:R-:W-:Y:S01]  /*7f70*/  FMUL.FTZ R221, R221, UR5 ;  /* 0x00000005dddd7c20 */ /* 0x000fe20008410000 */
[C---:B------:R-:W-:Y:S01]  /*7f80*/  LOP3.LUT P6, RZ, R144.reuse, 0xff0000, RZ, 0xc0, !PT ;  /* 0x00ff000090ff7812 */ /* 0x040fe200078cc0ff */
[----:B------:R-:W-:Y:S01]  /*7f90*/  FMUL.FTZ R219, R219, UR5 ;  /* 0x00000005dbdb7c20 */ /* 0x000fe20008410000 */
[----:B------:R-:W-:Y:S01]  /*7fa0*/  LOP3.LUT P2, RZ, R144, 0xff000000, RZ, 0xc0, !PT ;  /* 0xff00000090ff7812 */ /* 0x000fe2000784c0ff */
[----:B------:R-:W-:Y:S01]  /*7fb0*/  FMUL.FTZ R39, R39, UR5 ;  /* 0x0000000527277c20 */ /* 0x000fe20008410000 */
[----:B------:R-:W-:Y:S01]  /*7fc0*/  FSEL R42, R42, RZ, P5 ;  /* 0x000000ff2a2a7208 */ /* 0x000fe20002800000 */
        /* <DEDUP_REMOVED lines=12> */
[----:B------:R-:W-:-:S07]  /*8090*/  F2FP.F16.F32.PACK_AB R40, R39, R0 ;  /* 0x000000002728723e */ /* 0x000fce00000000ff */
.L_x_3136:
[----:B------:R-:W0:Y:S08]  /*80a0*/  @P1 LDC.64 R38, c[0x0][0x478] ;  /* 0x00011e00ff261b82 */ /* 0x000e300000000a00 */
[----:B------:R-:W1:Y:S01]  /*80b0*/  LDC.64 R92, c[0x0][0x468] ;  /* 0x00011a00ff5c7b82 */ /* 0x000e620000000a00 */
[----:B0-----:R-:W-:-:S05]  /*80c0*/  @P1 IMAD.WIDE.U32 R38, R37, 0x10, R38 ;  /* 0x0000001025261825 */ /* 0x001fca00078e0026 */
[----:B------:R0:W-:Y:S01]  /*80d0*/  @P1 STG.E.128 desc[UR6][R38.64], R72 ;  /* 0x0000004826001986 */ /* 0x0001e2000c101d06 */
[----:B-1----:R-:W-:-:S05]  /*80e0*/  IMAD.WIDE.U32 R44, R37, 0x10, R92 ;  /* 0x00000010252c7825 */ /* 0x002fca00078e005c */
[----:B------:R0:W-:Y:S01]  /*80f0*/  STG.E.128 desc[UR6][R44.64], R40 ;  /* 0x000000282c007986 */ /* 0x0001e2000c101d06 */
[----:B------:R-:W-:Y:S05]  /*8100*/  @!P1 BRA `(.L_x_3137) ;  /* 0x0000000400089947 */ /* 0x000fea0003800000 */
[C-C-:B------:R-:W-:Y:S01]  /*8110*/  FFMA.FTZ R0, R46.reuse, R169, R47.reuse ;  /* 0x000000a92e007223 */ /* 0x140fe2000001002f */
[C-C-:B------:R-:W-:Y:S01]  /*8120*/  FFMA.FTZ R37, R46.reuse, R172, R47.reuse ;  /* 0x000000ac2e257223 */ /* 0x140fe2000001002f */
[----:B0-----:R-:W-:Y:S01]  /*8130*/  FFMA.FTZ R39, R46, R170, R47 ;  /* 0x000000aa2e277223 */ /* 0x001fe2000001002f */
[----:B------:R-:W-:Y:S01]  /*8140*/  ISETP.GE.U32.AND P2, PT, R140, RZ, PT ;  /* 0x000000ff8c00720c */ /* 0x000fe20003f46070 */
[----:B------:R-:W-:Y:S01]  /*8150*/  FADD.FTZ R75, -R0, R177 ;  /* 0x000000b1004b7221 */ /* 0x000fe20000010100 */
[----:B------:R-:W-:Y:S01]  /*8160*/  FADD.FTZ R37, -R37, R180 ;  /* 0x000000b425257221 */ /* 0x000fe20000010100 */
[----:B------:R-:W-:Y:S01]  /*8170*/  FADD.FTZ R39, -R39, R178 ;  /* 0x000000b227277221 */ /* 0x000fe20000010100 */
[----:B------:R-:W-:Y:S01]  /*8180*/  ISETP.GE.U32.AND.EX P2, PT, R141, 0x1000000, PT, P2 ;  /* 0x010000008d00780c */ /* 0x000fe20003f46120 */
[C---:B------:R-:W-:Y:S01]  /*8190*/  FMUL.FTZ R75, R6.reuse, R75 ;  /* 0x0000004b064b7220 */ /* 0x040fe20000410000 */
[C---:B------:R-:W-:Y:S01]  /*81a0*/  FMUL.FTZ R74, R6.reuse, R37 ;  /* 0x00000025064a7220 */ /* 0x040fe20000410000 */
[----:B------:R-:W-:Y:S01]  /*81b0*/  FMUL.FTZ R38, R6, R39 ;  /* 0x0000002706267220 */ /* 0x000fe20000410000 */
[----:B------:R-:W-:Y:S01]  /*81c0*/  FFMA.FTZ R40, R46, R175, R47 ;  /* 0x000000af2e287223 */ /* 0x000fe2000001002f */
[-C--:B------:R-:W-:Y:S01]  /*81d0*/  FMUL.FTZ R39, R75, R5.reuse ;  /* 0x000000054b277220 */ /* 0x080fe20000410000 */
[-C--:B------:R-:W-:Y:S01]  /*81e0*/  FMUL.FTZ R0, R74, R5.reuse ;  /* 0x000000054a007220 */ /* 0x080fe20000410000 */
[----:B------:R-:W-:Y:S01]  /*81f0*/  FMUL.FTZ R37, R38, R5 ;  /* 0x0000000526257220 */ /* 0x000fe20000410000 */
[----:B------:R-:W-:Y:S01]  /*8200*/  LOP3.LUT P5, RZ, R141, 0xff, RZ, 0xc0, !PT ;  /* 0x000000ff8dff7812 */ /* 0x000fe200078ac0ff */
        /* <DEDUP_REMOVED lines=11> */
[----:B------:R-:W-:Y:S01]  /*82c0*/  FADD.FTZ R45, -R39, R182 ;  /* 0x000000b6272d7221 */ /* 0x000fe20000010100 */
[----:B------:R-:W-:Y:S01]  /*82d0*/  FFMA.FTZ R37, R46, R176, R47 ;  /* 0x000000b02e257223 */ /* 0x000fe2000001002f */
[----:B------:R-:W-:Y:S01]  /*82e0*/  FADD.FTZ R39, -R40, R179 ;  /* 0x000000b328277221 */ /* 0x000fe20000010100 */
[----:B------:R-:W-:Y:S01]  /*82f0*/  FADD.FTZ R181, -R0, R181 ;  /* 0x000000b500b57221 */ /* 0x000fe20000010100 */
[----:B------:R-:W-:Y:S01]  /*8300*/  F2FP.F16.F32.PACK_AB R75, R75, R38 ;  /* 0x000000264b4b723e */ /* 0x000fe200000000ff */
[----:B------:R-:W-:Y:S01]  /*8310*/  FADD.FTZ R41, -R37, R184 ;  /* 0x000000b825297221 */ /* 0x000fe20000010100 */
        /* <DEDUP_REMOVED lines=8> */
[C---:B------:R-:W-:Y:S01]  /*83a0*/  F2FP.F16.F32.PACK_AB R73, R37.reuse, R38 ;  /* 0x000000262549723e */ /* 0x040fe200000000ff */
[-C--:B------:R-:W-:Y:S01]  /*83b0*/  FMUL.FTZ R38, R37, R5.reuse ;  /* 0x0000000525267220 */ /* 0x080fe20000410000 */
[CC--:B------:R-:W-:Y:S01]  /*83c0*/  FMUL.FTZ R37, R72.reuse, R5.reuse ;  /* 0x0000000548257220 */ /* 0x0c0fe20000410000 */
[----:B------:R-:W-:Y:S01]  /*83d0*/  F2FP.F16.F32.PACK_AB R72, R72, R0 ;  /* 0x000000004848723e */ /* 0x000fe200000000ff */
        /* <DEDUP_REMOVED lines=19> */
[----:B------:R-:W-:Y:S01]  /*8510*/  F2FP.F16.F32.PACK_AB R40, R37, R0 ;  /* 0x000000002528723e */ /* 0x000fe200000000ff */
[----:B------:R-:W-:Y:S06]  /*8520*/  BRA `(.L_x_3138) ;  /* 0x0000000000f47947 */ /* 0x000fec0003800000 */
.L_x_3137:
[C-C-:B------:R-:W-:Y:S01]  /*8530*/  FFMA.FTZ R0, R46.reuse, R175, R47.reuse ;  /* 0x000000af2e007223 */ /* 0x140fe2000001002f */
[C-C-:B0-----:R-:W-:Y:S01]  /*8540*/  FFMA.FTZ R39, R46.reuse, R172, R47.reuse ;  /* 0x000000ac2e277223 */ /* 0x141fe2000001002f */
[C-C-:B------:R-:W-:Y:S01]  /*8550*/  FFMA.FTZ R37, R46.reuse, R174, R47.reuse ;  /* 0x000000ae2e257223 */ /* 0x140fe2000001002f */
[----:B------:R-:W-:Y:S01]  /*8560*/  FFMA.FTZ R40, R46, R173, R47 ;  /* 0x000000ad2e287223 */ /* 0x000fe2000001002f */
[----:B------:R-:W-:Y:S01]  /*8570*/  FADD.FTZ R183, -R0, R183 ;  /* 0x000000b700b77221 */ /* 0x000fe20000010100 */
[----:B------:R-:W-:Y:S01]  /*8580*/  FADD.FTZ R39, -R39, R180 ;  /* 0x000000b427277221 */ /* 0x000fe20000010100 */
[----:B------:R-:W-:Y:S01]  /*8590*/  FADD.FTZ R37, -R37, R182 ;  /* 0x000000b625257221 */ /* 0x000fe20000010100 */
[----:B------:R-:W-:Y:S01]  /*85a0*/  LOP3.LUT P2, RZ, R140, 0xff00, RZ, 0xc0, !PT ;  /* 0x0000ff008cff7812 */ /* 0x000fe2000784c0ff */
[C---:B------:R-:W-:Y:S01]  /*85b0*/  FMUL.FTZ R0, R6.reuse, R183 ;  /* 0x000000b706007220 */ /* 0x040fe20000410000 */
[C---:B------:R-:W-:Y:S01]  /*85c0*/  FMUL.FTZ R42, R6.reuse, R39 ;  /* 0x00000027062a7220 */ /* 0x040fe20000410000 */
[----:B------:R-:W-:Y:S01]  /*85d0*/  FMUL.FTZ R38, R6, R37 ;  /* 0x0000002506267220 */ /* 0x000fe20000410000 */
[----:B------:R-:W-:Y:S01]  /*85e0*/  FADD.FTZ R181, -R40, R181 ;  /* 0x000000b528b57221 */ /* 0x000fe20000010100 */
[----:B------:R-:W-:Y:S01]  /*85f0*/  FMUL.FTZ R0, R0, R5 ;  /* 0x0000000500007220 */ /* 0x000fe20000410000 */
[C-C-:B------:R-:W-:Y:S01]  /*8600*/  FFMA.FTZ R41, R46.reuse, R170, R47.reuse ;  /* 0x000000aa2e297223 */ /* 0x140fe2000001002f */
[C-C-:B------:R-:W-:Y:S01]  /*8610*/  FFMA.FTZ R40, R46.reuse, R169, R47.reuse ;  /* 0x000000a92e287223 */ /* 0x140fe2000001002f */
[----:B------:R-:W-:Y:S01]  /*8620*/  FFMA.FTZ R37, R46, R176, R47 ;  /* 0x000000b02e257223 */ /* 0x000fe2000001002f */
        /* <DEDUP_REMOVED lines=44> */
[----:B------:R-:W-:-:S07]  /*88f0*/  F2FP.F16.F32.PACK_AB R40, R39, R0 ;  /* 0x000000002728723e */ /* 0x000fce00000000ff */
.L_x_3138:
[----:B------:R-:W0:Y:S02]  /*8900*/  @P1 LDC.64 R38, c[0x0][0x478] ;  /* 0x00011e00ff261b82 */ /* 0x000e240000000a00 */
[----:B0-----:R-:W-:-:S04]  /*8910*/  @P1 IMAD.WIDE.U32 R38, R36, 0x10, R38 ;  /* 0x0000001024261825 */ /* 0x001fc800078e0026 */
[----:B------:R-:W-:Y:S01]  /*8920*/  IMAD.WIDE.U32 R36, R36, 0x10, R92 ;  /* 0x0000001024247825 */ /* 0x000fe200078e005c */
[----:B------:R0:W-:Y:S04]  /*8930*/  @P1 STG.E.128 desc[UR6][R38.64], R72 ;  /* 0x0000004826001986 */ /* 0x0001e8000c101d06 */
[----:B------:R0:W-:Y:S01]  /*8940*/  STG.E.128 desc[UR6][R36.64], R40 ;  /* 0x0000002824007986 */ /* 0x0001e2000c101d06 */
[----:B------:R-:W-:Y:S05]  /*8950*/  @!P1 BRA `(.L_x_3139) ;  /* 0x0000000400089947 */ /* 0x000fea0003800000 */
[C-C-:B------:R-:W-:Y:S01]  /*8960*/  FFMA.FTZ R0, R46.reuse, R153, R47.reuse ;  /* 0x000000992e007223 */ /* 0x140fe2000001002f */
[C-C-:B0-----:R-:W-:Y:S01]  /*8970*/  FFMA.FTZ R37, R46.reuse, R156, R47.reuse ;  /* 0x0000009c2e257223 */ /* 0x141fe2000001002f */
[----:B------:R-:W-:Y:S01]  /*8980*/  FFMA.FTZ R39, R46, R154, R47 ;  /* 0x0000009a2e277223 */ /* 0x000fe2000001002f */
[----:B------:R-:W-:Y:S01]  /*8990*/  ISETP.GE.U32.AND P2, PT, R138, RZ, PT ;  /* 0x000000ff8a00720c */ /* 0x000fe20003f46070 */
[----:B------:R-:W-:Y:S01]  /*89a0*/  FADD.FTZ R75, -R0, R161 ;  /* 0x000000a1004b7221 */ /* 0x000fe20000010100 */
[----:B------:R-:W-:Y:S01]  /*89b0*/  FADD.FTZ R37, -R37, R164 ;  /* 0x000000a425257221 */ /* 0x000fe20000010100 */
[----:B------:R-:W-:Y:S01]  /*89c0*/  FADD.FTZ R39, -R39, R162 ;  /* 0x000000a227277221 */ /* 0x000fe20000010100 */
[C---:B------:R-:W-:Y:S01]  /*89d0*/  ISETP.GE.U32.AND.EX P2, PT, R139.reuse, 0x1000000, PT, P2 ;  /* 0x010000008b00780c */ /* 0x040fe20003f46120 */
[C---:B------:R-:W-:Y:S01]  /*89e0*/  FMUL.FTZ R75, R6.reuse, R75 ;  /* 0x0000004b064b7220 */ /* 0x040fe20000410000 */
[C---:B------:R-:W-:Y:S01]  /*89f0*/  FMUL.FTZ R74, R6.reuse, R37 ;  /* 0x00000025064a7220 */ /* 0x040fe20000410000 */
[----:B------:R-:W-:Y:S01]  /*8a00*/  FMUL.FTZ R36, R6, R39 ;  /* 0x0000002706247220 */ /* 0x000fe20000410000 */
[----:B------:R-:W-:Y:S01]  /*8a10*/  LOP3.LUT P5, RZ, R139, 0xff, RZ, 0xc0, !PT ;  /* 0x000000ff8bff7812 */ /* 0x000fe200078ac0ff */
        /* <DEDUP_REMOVED lines=20> */
[----:B------:R-:W-:Y:S01]  /*8b60*/  F2FP.F16.F32.PACK_AB R75, R75, R36 ;  /* 0x000000244b4b723e */ /* 0x000fe200000000ff */
        /* <DEDUP_REMOVED lines=8> */
[----:B------:R-:W-:Y:S01]  /*8bf0*/  F2FP.F16.F32.PACK_AB R73, R38, R36 ;  /* 0x000000242649723e */ /* 0x000fe200000000ff */
[CC--:B------:R-:W-:Y:S01]  /*8c00*/  FMUL.FTZ R36, R72.reuse, R5.reuse ;  /* 0x0000000548247220 */ /* 0x0c0fe20000410000 */
[----:B------:R-:W-:Y:S01]  /*8c10*/  F2FP.F16.F32.PACK_AB R72, R72, R0 ;  /* 0x000000004848723e */ /* 0x000fe200000000ff */
        /* <DEDUP_REMOVED lines=22> */
.L_x_3139:
        /* <DEDUP_REMOVED lines=60> */
[----:B------:R-:W-:-:S07]  /*9140*/  F2FP.F16.F32.PACK_AB R36, R41, R0 ;  /* 0x000000002924723e */ /* 0x000fce00000000ff */
.L_x_3140:
[----:B------:R-:W0:Y:S01]  /*9150*/  @P1 LDC.64 R40, c[0x0][0x478] ;  /* 0x00011e00ff281b82 */ /* 0x000e220000000a00 */
[----:B------:R-:W-:-:S04]  /*9160*/  IMAD.WIDE.U32 R42, R3, 0x10, R92 ;  /* 0x00000010032a7825 */ /* 0x000fc800078e005c */
[----:B0-----:R-:W-:-:S05]  /*9170*/  @P1 IMAD.WIDE.U32 R40, R3, 0x10, R40 ;  /* 0x0000001003281825 */ /* 0x001fca00078e0028 */
[----:B------:R0:W-:Y:S04]  /*9180*/  @P1 STG.E.128 desc[UR6][R40.64], R72 ;  /* 0x0000004828001986 */ /* 0x0001e8000c101d06 */
[----:B------:R0:W-:Y:S01]  /*9190*/  STG.E.128 desc[UR6][R42.64], R36 ;  /* 0x000000242a007986 */ /* 0x0001e2000c101d06 */
[----:B------:R-:W-:Y:S05]  /*91a0*/  @!P1 BRA `(.L_x_3141) ;  /* 0x0000000400089947 */ /* 0x000fea0003800000 */
[C-C-:B0-----:R-:W-:Y:S01]  /*91b0*/  FFMA.FTZ R37, R46.reuse, R98, R47.reuse ;  /* 0x000000622e257223 */ /* 0x141fe2000001002f */
[C-C-:B------:R-:W-:Y:S01]  /*91c0*/  FFMA.FTZ R3, R46.reuse, R100, R47.reuse ;  /* 0x000000642e037223 */ /* 0x140fe2000001002f */
        /* <DEDUP_REMOVED lines=45> */
[----:B------:R-:W-:Y:S01]  /*94a0*/  FMUL.FTZ R36, R36, UR5 ;  /* 0x0000000524247c20 */ /* 0x000fe20008410000 */
[C---:B------:R-:W-:Y:S01]  /*94b0*/  LOP3.LUT P6, RZ, R134.reuse, 0xff0000, RZ, 0xc0, !PT ;  /* 0x00ff000086ff7812 */ /* 0x040fe200078cc0ff */
[----:B------:R-:W-:Y:S01]  /*94c0*/  FMUL.FTZ R39, R39, UR5 ;  /* 0x0000000527277c20 */ /* 0x000fe20008410000 */
[----:B------:R-:W-:Y:S01]  /*94d0*/  LOP3.LUT P2, RZ, R134, 0xff000000, RZ, 0xc0, !PT ;  /* 0xff00000086ff7812 */ /* 0x000fe2000784c0ff */
[----:B------:R-:W-:Y:S01]  /*94e0*/  FMUL.FTZ R3, R3, UR5 ;  /* 0x0000000503037c20 */ /* 0x000fe20008410000 */
        /* <DEDUP_REMOVED lines=12> */
[----:B------:R-:W-:Y:S01]  /*95b0*/  F2FP.F16.F32.PACK_AB R36, R3, R0 ;  /* 0x000000000324723e */ /* 0x000fe200000000ff */
[----:B------:R-:W-:Y:S06]  /*95c0*/  BRA `(.L_x_3142) ;  /* 0x0000000000f47947 */ /* 0x000fec0003800000 */
.L_x_3141:
[C-C-:B------:R-:W-:Y:S01]  /*95d0*/  FFMA.FTZ R0, R46.reuse, R103, R47.reuse ;  /* 0x000000672e007223 */ /* 0x140fe2000001002f */
[C-C-:B------:R-:W-:Y:S01]  /*95e0*/  FFMA.FTZ R3, R46.reuse, R102, R47.reuse ;  /* 0x000000662e037223 */ /* 0x140fe2000001002f */
[C-C-:B0-----:R-:W-:Y:S01]  /*95f0*/  FFMA.FTZ R37, R46.reuse, R100, R47.reuse ;  /* 0x000000642e257223 */ /* 0x141fe2000001002f */
        /* <DEDUP_REMOVED lines=58> */
.L_x_3142:
        /* <DEDUP_REMOVED lines=25> */
[----:B------:R-:W-:Y:S01]  /*9b30*/  FFMA.FTZ R106, R46, R106, R47 ;  /* 0x0000006a2e6a7223 */ /* 0x000fe2000001002f */
[----:B------:R-:W-:-:S02]  /*9b40*/  LOP3.LUT P3, RZ, R132, 0xff, RZ, 0xc0, !PT ;  /* 0x000000ff84ff7812 */ /* 0x000fc4000786c0ff */
[----:B------:R-:W-:Y:S01]  /*9b50*/  FSEL R42, R3, RZ, P2 ;  /* 0x000000ff032a7208 */ /* 0x000fe20001000000 */
[--C-:B------:R-:W-:Y:S01]  /*9b60*/  FFMA.FTZ R3, R46, R110, R47.reuse ;  /* 0x0000006e2e037223 */ /* 0x100fe2000001002f */
[----:B------:R-:W-:Y:S01]  /*9b70*/  FSEL R39, R2, RZ, P6 ;  /* 0x000000ff02277208 */ /* 0x000fe20003000000 */
[--C-:B------:R-:W-:Y:S01]  /*9b80*/  FFMA.FTZ R2, R46, R109, R47.reuse ;  /* 0x0000006d2e027223 */ /* 0x100fe2000001002f */
[----:B------:R-:W-:Y:S01]  /*9b90*/  FSEL R38, R0, RZ, P5 ;  /* 0x000000ff00267208 */ /* 0x000fe20002800000 */
[C-C-:B------:R-:W-:Y:S01]  /*9ba0*/  FFMA.FTZ R0, R46.reuse, R111, R47.reuse ;  /* 0x0000006f2e007223 */ /* 0x140fe2000001002f */
[----:B------:R-:W-:Y:S01]  /*9bb0*/  FADD.FTZ R37, -R3, R130 ;  /* 0x0000008203257221 */ /* 0x000fe20000010100 */
        /* <DEDUP_REMOVED lines=26> */
[----:B------:R-:W-:Y:S02]  /*9d60*/  FSEL R37, R6, RZ, P5 ;  /* 0x000000ff06257208 */ /* 0x000fe40002800000 */
[----:B------:R-:W-:Y:S02]  /*9d70*/  FSEL R3, R3, RZ, P2 ;  /* 0x000000ff03037208 */ /* 0x000fe40001000000 */
[----:B------:R-:W-:Y:S02]  /*9d80*/  FSEL R36, R36, RZ, P6 ;  /* 0x000000ff24247208 */ /* 0x000fe40003000000 */
[----:B------:R-:W-:Y:S02]  /*9d90*/  FSEL R2, R2, RZ, P4 ;  /* 0x000000ff02027208 */ /* 0x000fe40002000000 */
[----:B------:R-:W-:Y:S02]  /*9da0*/  FSEL R5, R5, RZ, P3 ;  /* 0x000000ff05057208 */ /* 0x000fe40001800000 */
[----:B------:R-:W-:-:S02]  /*9db0*/  F2FP.F16.F32.PACK_AB R38, R37, R38 ;  /* 0x000000262526723e */ /* 0x000fc400000000ff */
[----:B------:R-:W-:Y:S02]  /*9dc0*/  F2FP.F16.F32.PACK_AB R37, R36, R3 ;  /* 0x000000032425723e */ /* 0x000fe400000000ff */
[----:B------:R-:W-:Y:S02]  /*9dd0*/  F2FP.F16.F32.PACK_AB R75, R75, R40 ;  /* 0x000000284b4b723e */ /* 0x000fe400000000ff */
[----:B------:R-:W-:Y:S02]  /*9de0*/  F2FP.F16.F32.PACK_AB R72, R0, R72 ;  /* 0x000000480048723e */ /* 0x000fe400000000ff */
[----:B------:R-:W-:Y:S02]  /*9df0*/  F2FP.F16.F32.PACK_AB R39, R42, R39 ;  /* 0x000000272a27723e */ /* 0x000fe400000000ff */
[----:B------:R-:W-:Y:S01]  /*9e00*/  F2FP.F16.F32.PACK_AB R36, R2, R5 ;  /* 0x000000050224723e */ /* 0x000fe200000000ff */
[----:B------:R-:W-:Y:S06]  /*9e10*/  BRA `(.L_x_3144) ;  /* 0x0000000000f47947 */ /* 0x000fec0003800000 */
.L_x_3143:
[C-C-:B------:R-:W-:Y:S01]  /*9e20*/  FFMA.FTZ R0, R46.reuse, R111, R47.reuse ;  /* 0x0000006f2e007223 */ /* 0x140fe2000001002f */
[C-C-:B0-----:R-:W-:Y:S01]  /*9e30*/  FFMA.FTZ R3, R46.reuse, R110, R47.reuse ;  /* 0x0000006e2e037223 */ /* 0x141fe2000001002f */
[C-C-:B------:R-:W-:Y:S01]  /*9e40*/  FFMA.FTZ R107, R46.reuse, R107, R47.reuse ;  /* 0x0000006b2e6b7223 */ /* 0x140fe2000001002f */
[----:B------:R-:W-:Y:S01]  /*9e50*/  FFMA.FTZ R36, R46, R109, R47 ;  /* 0x0000006d2e247223 */ /* 0x000fe2000001002f */
[----:B------:R-:W-:Y:S01]  /*9e60*/  FADD.FTZ R131, -R0, R131 ;  /* 0x0000008300837221 */ /* 0x000fe20000010100 */
[C-C-:B------:R-:W-:Y:S01]  /*9e70*/  FFMA.FTZ R106, R46.reuse, R106, R47.reuse ;  /* 0x0000006a2e6a7223 */ /* 0x140fe2000001002f */
[C-C-:B------:R-:W-:Y:S01]  /*9e80*/  FFMA.FTZ R37, R46.reuse, R114, R47.reuse ;  /* 0x000000722e257223 */ /* 0x140fe2000001002f */
[--C-:B------:R-:W-:Y:S01]  /*9e90*/  FFMA.FTZ R40, R46, R113, R47.reuse ;  /* 0x000000712e287223 */ /* 0x100fe2000001002f */
[----:B------:R-:W-:Y:S01]  /*9ea0*/  FMUL.FTZ R0, R6, R131 ;  /* 0x0000008306007220 */ /* 0x000fe20000410000 */
[----:B------:R-:W-:Y:S01]  /*9eb0*/  FADD.FTZ R3, -R3, R130 ;  /* 0x0000008203037221 */ /* 0x000fe20000010100 */
[----:B------:R-:W-:Y:S01]  /*9ec0*/  FADD.FTZ R107, -R107, R128 ;  /* 0x000000806b6b7221 */ /* 0x000fe20000010100 */
[----:B------:R-:W-:Y:S01]  /*9ed0*/  FFMA.FTZ R47, R46, R112, R47 ;  /* 0x000000702e2f7223 */ /* 0x000fe2000001002f */
[----:B------:R-:W-:Y:S01]  /*9ee0*/  FMUL.FTZ R0, R0, R5 ;  /* 0x0000000500007220 */ /* 0x000fe20000410000 */
[----:B------:R-:W-:Y:S01]  /*9ef0*/  LOP3.LUT P2, RZ, R132, 0xff00, RZ, 0xc0, !PT ;  /* 0x0000ff0084ff7812 */ /* 0x000fe2000784c0ff */
[C---:B------:R-:W-:Y:S01]  /*9f00*/  FMUL.FTZ R2, R6.reuse, R3 ;  /* 0x0000000306027220 */ /* 0x040fe20000410000 */
        /* <DEDUP_REMOVED lines=46> */
.L_x_3144:
[----:B------:R-:W0:Y:S02]  /*a1f0*/  @P1 LDC.64 R2, c[0x0][0x478] ;  /* 0x00011e00ff021b82 */ /* 0x000e240000000a00 */
[----:B0-----:R-:W-:-:S04]  /*a200*/  @P1 IMAD.WIDE.U32 R2, R4, 0x10, R2 ;  /* 0x0000001004021825 */ /* 0x001fc800078e0002 */
[----:B------:R-:W-:Y:S01]  /*a210*/  IMAD.WIDE.U32 R4, R4, 0x10, R92 ;  /* 0x0000001004047825 */ /* 0x000fe200078e005c */
[----:B------:R0:W-:Y:S04]  /*a220*/  @P1 STG.E.128 desc[UR6][R2.64], R72 ;  /* 0x0000004802001986 */ /* 0x0001e8000c101d06 */
[----:B------:R0:W-:Y:S02]  /*a230*/  STG.E.128 desc[UR6][R4.64], R36 ;  /* 0x0000002404007986 */ /* 0x0001e4000c101d06 */
.L_x_3134:
[----:B012---:R-:W0:Y:S02]  /*a240*/  LDC.64 R2, c[0x0][0x380] ;  /* 0x0000e000ff027b82 */ /* 0x007e240000000a00 */
[----:B0-----:R-:W-:-:S04]  /*a250*/  LEA R35, R2, R35, 0x2 ;  /* 0x0000002302237211 */ /* 0x001fc800078e10ff */
[----:B------:R-:W-:-:S13]  /*a260*/  ISETP.GE.AND P1, PT, R35, R3, PT ;  /* 0x000000032300720c */ /* 0x000fda0003f26270 */
[----:B------:R-:W-:Y:S05]  /*a270*/  @!P1 BRA `(.L_x_3145) ;  /* 0xffffff64008c9947 */ /* 0x000fea000383ffff */
[----:B------:R-:W-:Y:S05]  /*a280*/  BSYNC B1 ;  /* 0x0000000000017941 */ /* 0x000fea0003800000 */
.L_x_3128:
        /* <DEDUP_REMOVED lines=80> */
.L_x_3127:
[----:B------:R-:W-:Y:S05]  /*a790*/  BSYNC B0 ;  /* 0x0000000000007941 */ /* 0x000fea0003800000 */
.L_x_3126:
        /* <DEDUP_REMOVED lines=226> */
.L_x_3131:
        /* <DEDUP_REMOVED lines=8> */
.L_x_3147:
[----:B------:R-:W-:Y:S05]  /*b640*/  BSYNC B2 ;  /* 0x0000000000027941 */ /* 0x000fea0003800000 */
.L_x_3146:
        /* <DEDUP_REMOVED lines=10> */
.L_x_3148:
        /* <DEDUP_REMOVED lines=14> */
.L_x_3149:
        /* <DEDUP_REMOVED lines=14> */
.L_x_3150:
        /* <DEDUP_REMOVED lines=14> */
.L_x_3151:
        /* <DEDUP_REMOVED lines=14> */
.L_x_3152:
        /* <DEDUP_REMOVED lines=14> */
.L_x_3153:
        /* <DEDUP_REMOVED lines=14> */
.L_x_3154:
        /* <DEDUP_REMOVED lines=14> */
.L_x_3155:
[----:B------:R0:W-:Y:S01]  /*bd10*/  STL [R1+0x28], R216 ;  /* 0x000028d801007387 */ /* 0x0001e20000100800 */
[----:B------:R-:W-:Y:S02]  /*bd20*/  MOV R202, R194 ;  /* 0x000000c200ca7202 */ /* 0x000fe40000000f00 */
[----:B------:R-:W-:Y:S01]  /*bd30*/  MOV R38, R199 ;  /* 0x000000c700267202 */ /* 0x000fe20000000f00 */
[----:B------:R-:W-:-:S07]  /*bd40*/  HFMA2 R199, -RZ, RZ, 0, 9.5367431640625e-07 ;  /* 0x00000010ffc77431 */ /* 0x000fce00000001ff */
[----:B0-----:R-:W-:Y:S05]  /*bd50*/  WARPSYNC.COLLECTIVE R201, `(.L_x_3156) ;  /* 0x00000000c9087348 */ /* 0x001fea0003c00000 */
[----:B------:R1:W2:Y:S02]  /*bd60*/  SHFL.BFLY P3, R199, R202, R199, R200 ;  /* 0x0c0000c7cac77389 */ /* 0x0002a400000600c8 */
[----:B012---:R-:W-:Y:S05]  /*bd70*/  ENDCOLLECTIVE ;  /* 0x000000000000791b */ /* 0x007fea0003800000 */
.L_x_3156:
[----:B------:R-:W-:Y:S01]  /*bd80*/  MOV R39, R199 ;  /* 0x000000c700277202 */ /* 0x000fe20000000f00 */
[----:B------:R-:W-:Y:S06]  /*bd90*/  BRA `(.L_x_3157) ;  /* 0xffffff8800f07947 */ /* 0x000fec000383ffff */
.L_x_3158:
        /* <DEDUP_REMOVED lines=14> */
.L_x_25381:


//--------------------- .text._ZN10layer_norm22ln_bwd_finalize_kernelINS_22Kernel_traits_finalizeILj1280E6__halfS2_S2_S2_fjLb0ELj1024ELj4ENS_18Kernel_traits_baseILj1280ES2_S2_S2_S2_fjLj1024EEEEELb0ELb0EEEvNS_9BwdParamsE --------------------------
	.section	.text._ZN10layer_norm22ln_bwd_finalize_kernelINS_22Kernel_traits_finalizeILj1280E6__halfS2_S2_S2_fjLb0ELj1024ELj4ENS_18Kernel_traits_baseILj1280ES2_S2_S2_S2_fjLj1024EEEEELb0ELb0EEEvNS_9BwdParamsE,"ax",@progbits
	.align	128
        .global         _ZN10layer_norm22ln_bwd_finalize_kernelINS_22Kernel_traits_finalizeILj1280E6__halfS2_S2_S2_fjLb0ELj1024ELj4ENS_18Kernel_traits_baseILj1280ES2_S2_S2_S2_fjLj1024EEEEELb0ELb0EEEvNS_9BwdParamsE
        .type           _ZN10layer_norm22ln_bwd_finalize_kernelINS_22Kernel_traits_finalizeILj1280E6__halfS2_S2_S2_fjLb0ELj1024ELj4ENS_18Kernel_traits_baseILj1280ES2_S2_S2_S2_fjLj1024EEEEELb0ELb0EEEvNS_9BwdParamsE,@function
        .size           _ZN10layer_norm22ln_bwd_finalize_kernelINS_22Kernel_traits_finalizeILj1280E6__halfS2_S2_S2_fjLb0ELj1024ELj4ENS_18Kernel_traits_baseILj1280ES2_S2_S2_S2_fjLj1024EEEEELb0ELb0EEEvNS_9BwdParamsE,(.L_x_25382 - _ZN10layer_norm22ln_bwd_finalize_kernelINS_22Kernel_traits_finalizeILj1280E6__halfS2_S2_S2_fjLb0ELj1024ELj4ENS_18Kernel_traits_baseILj1280ES2_S2_S2_S2_fjLj1024EEEEELb0ELb0EEEvNS_9BwdParamsE)
        .other          _ZN10layer_norm22ln_bwd_finalize_kernelINS_22Kernel_traits_finalizeILj1280E6__halfS2_S2_S2_fjLb0ELj1024ELj4ENS_18Kernel_traits_baseILj1280ES2_S2_S2_S2_fjLj1024EEEEELb0ELb0EEEvNS_9BwdParamsE,@"STO_CUDA_ENTRY STV_DEFAULT"
_ZN10layer_norm22ln_bwd_finalize_kernelINS_22Kernel_traits_finalizeILj1280E6__halfS2_S2_S2_fjLb0ELj1024ELj4ENS_18Kernel_traits_baseILj1280ES2_S2_S2_S2_fjLj1024EEEEELb0ELb0EEEvNS_9BwdParamsE:
.text._ZN10layer_norm22ln_bwd_finalize_kernelINS_22Kernel_traits_finalizeILj1280E6__halfS2_S2_S2_fjLb0ELj1024ELj4ENS_18Kernel_traits_baseILj1280ES2_S2_S2_S2_fjLj1024EEEEELb0ELb0EEEvNS_9BwdParamsE:
        /* <DEDUP_REMOVED lines=82> */
.L_x_3163:
        /* <DEDUP_REMOVED lines=118> */
.L_x_3162:
[----:B------:R-:W-:Y:S05]  /*0c80*/  BSYNC.RECONVERGENT B1 ;  /* 0x0000000000017941 */ /* 0x000fea0003800200 */
.L_x_3161:
        /* <DEDUP_REMOVED lines=75> */
.L_x_3165:
[----:B------:R-:W-:Y:S05]  /*1140*/  BSYNC.RECONVERGENT B1 ;  /* 0x0000000000017941 */ /* 0x000fea0003800200 */
.L_x_3164:
        /* <DEDUP_REMOVED lines=37> */
.L_x_3167:
[----:B------:R-:W-:Y:S05]  /*13a0*/  BSYNC.RECONVERGENT B1 ;  /* 0x0000000000017941 */ /* 0x000fea0003800200 */
.L_x_3166:
[----:B------:R-:W-:Y:S05]  /*13b0*/  @!P1 BRA `(.L_x_3160) ;  /* 0x0000000000409947 */ /* 0x000fea0003800000 */
[----:B------:R-:W0:Y:S01]  /*13c0*/  LDC.64 R10, c[0x0][0x440] ;  /* 0x00011000ff0a7b82 */ /* 0x000e220000000a00 */
[----:B------:R-:W-:Y:S01]  /*13d0*/  IMAD R59, R0, R56, R59 ;  /* 0x00000038003b7224 */ /* 0x000fe200078e023b */
[----:B------:R-:W-:Y:S02]  /*13e0*/  LOP3.LUT R8, R8, 0x1f, RZ, 0xc0, !PT ;  /* 0x0000001f08087812 */ /* 0x000fe400078ec0ff */
[----:B------:R-:W-:Y:S02]  /*13f0*/  IADD3 R9, PT, PT, -R9, RZ, RZ ;  /* 0x000000ff09097210 */ /* 0x000fe40007ffe1ff */
[----:B------:R-:W-:Y:S02]  /*1400*/  IADD3 R59, PT, PT, R8, R59, RZ ;  /* 0x0000003b083b7210 */ /* 0x000fe40007ffe0ff */
[----:B------:R-:W1:Y:S05]  /*1410*/  LDC.64 R12, c[0x0][0x448] ;  /* 0x00011200ff0c7b82 */ /* 0x000e6a0000000a00 */
.L_x_3168:
        /* <DEDUP_REMOVED lines=10> */
.L_x_3160:
[----:B------:R-:W-:Y:S05]  /*14c0*/  BSYNC.RECONVERGENT B0 ;  /* 0x0000000000007941 */ /* 0x000fea0003800200 */
.L_x_3159:
        /* <DEDUP_REMOVED lines=54> */
[----:B-1----:R-:W-:Y:S02]  /*1830*/  F2FP.F16.F32.PACK_AB R7, R7, R6 ;  /* 0x000000060707723e */ /* 0x002fe400000000ff */
[----:B--2---:R-:W-:-:S03]  /*1840*/  F2FP.F16.F32.PACK_AB R9, R9, R8 ;  /* 0x000000080909723e */ /* 0x004fc600000000ff */
[----:B------:R-:W-:Y:S04]  /*1850*/  STG.E desc[UR6][R2.64], R7 ;  /* 0x0000000702007986 */ /* 0x000fe8000c101906 */
[----:B------:R-:W-:Y:S01]  /*1860*/  STG.E desc[UR6][R4.64], R9 ;  /* 0x0000000904007986 */ /* 0x000fe2000c101906 */
[----:B------:R-:W-:Y:S05]  /*1870*/  EXIT ;  /* 0x000000000000794d */ /* 0x000fea0003800000 */
.L_x_3169:
        /* <DEDUP_REMOVED lines=16> */
.L_x_25382:


//--------------------- .text._ZN10layer_norm13ln_bwd_kernelINS_13Kernel_traitsI6__halfS2_S2_S2_fjLj1280ELj1ELj4ELj1ELj16ENS_18Kernel_traits_baseILj1280ES2_S2_S2_S2_fjLj128EEEEELb1ELb0ELb1ELb0EEEvNS_9BwdParamsE --------------------------
	.section	.text._ZN10layer_norm13ln_bwd_kernelINS_13Kernel_traitsI6__halfS2_S2_S2_fjLj1280ELj1ELj4ELj1ELj16ENS_18Kernel_traits_baseILj1280ES2_S2_S2_S2_fjLj128EEEEELb1ELb0ELb1ELb0EEEvNS_9BwdParamsE,"ax",@progbits
	.align	128
        .global         _ZN10layer_norm13ln_bwd_kernelINS_13Kernel_traitsI6__halfS2_S2_S2_fjLj1280ELj1ELj4ELj1ELj16ENS_18Kernel_traits_baseILj1280ES2_S2_S2_S2_fjLj128EEEEELb1ELb0ELb1ELb0EEEvNS_9BwdParamsE
        .type           _ZN10layer_norm13ln_bwd_kernelINS_13Kernel_traitsI6__halfS2_S2_S2_fjLj1280ELj1ELj4ELj1ELj16ENS_18Kernel_traits_baseILj1280ES2_S2_S2_S2_fjLj128EEEEELb1ELb0ELb1ELb0EEEvNS_9BwdParamsE,@function
        .size           _ZN10layer_norm13ln_bwd_kernelINS_13Kernel_traitsI6__halfS2_S2_S2_fjLj1280ELj1ELj4ELj1ELj16ENS_18Kernel_traits_baseILj1280ES2_S2_S2_S2_fjLj128EEEEELb1ELb0ELb1ELb0EEEvNS_9BwdParamsE,(.L_x_25383 - _ZN10layer_norm13ln_bwd_kernelINS_13Kernel_traitsI6__halfS2_S2_S2_fjLj1280ELj1ELj4ELj1ELj16ENS_18Kernel_traits_baseILj1280ES2_S2_S2_S2_fjLj128EEEEELb1ELb0ELb1ELb0EEEvNS_9BwdParamsE)
        .other          _ZN10layer_norm13ln_bwd_kernelINS_13Kernel_traitsI6__halfS2_S2_S2_fjLj1280ELj1ELj4ELj1ELj16ENS_18Kernel_traits_baseILj1280ES2_S2_S2_S2_fjLj128EEEEELb1ELb0ELb1ELb0EEEvNS_9BwdParamsE,@"STO_CUDA_ENTRY STV_DEFAULT"
_ZN10layer_norm13ln_bwd_kernelINS_13Kernel_traitsI6__halfS2_S2_S2_fjLj1280ELj1ELj4ELj1ELj16ENS_18Kernel_traits_baseILj1280ES2_S2_S2_S2_fjLj128EEEEELb1ELb0ELb1ELb0EEEvNS_9BwdParamsE:
.text._ZN10layer_norm13ln_bwd_kernelINS_13Kernel_traitsI6__halfS2_S2_S2_fjLj1280ELj1ELj4ELj1ELj16ENS_18Kernel_traits_baseILj1280ES2_S2_S2_S2_fjLj128EEEEELb1ELb0ELb1ELb0EEEvNS_9BwdParamsE:
        /* <DEDUP_REMOVED lines=129> */
.L_x_3290:
[----:B0-----:R-:W0:Y:S08]  /*0810*/  LDC.64 R160, c[0x0][0x3f8] ;  /* 0x0000fe00ffa07b82 */ /* 0x001e300000000a00 */
[----:B------:R-:W1:Y:S08]  /*0820*/  LDC.64 R164, c[0x0][0x3c8] ;  /* 0x0000f200ffa47b82 */ /* 0x000e700000000a00 */
[----:B------:R-:W2:Y:S01]  /*0830*/  LDC.64 R162, c[0x0][0x3f0] ;  /* 0x0000fc00ffa27b82 */ /* 0x000ea20000000a00 */
[----:B0-----:R-:W-:-:S07]  /*0840*/  IMAD.WIDE R166, R7, 0x4, R160 ;  /* 0x0000000407a67825 */ /* 0x001fce00078e02a0 */
[----:B------:R-:W0:Y:S01]  /*0850*/  LDC.64 R160, c[0x0][0x3c0] ;  /* 0x0000f000ffa07b82 */ /* 0x000e220000000a00 */
[----:B------:R-:W3:Y:S01]  /*0860*/  LDG.E R237, desc[UR6][R166.64] ;  /* 0x00000006a6ed7981 */ /* 0x000ee2000c1e1900 */
[----:B-1----:R-:W-:-:S05]  /*0870*/  IMAD.WIDE R164, R7, 0x4, R164 ;  /* 0x0000000407a47825 */ /* 0x002fca00078e02a4 */
        /* <DEDUP_REMOVED lines=10> */
[----:B------:R-:W-:Y:S01]  /*0920*/  BSSY.RECONVERGENT B2, `(.L_x_3174) ;  /* 0x000007d000027945 */ /* 0x000fe20003800200 */
[----:B------:R-:W-:Y:S01]  /*0930*/  MOV R2, UR14 ;  /* 0x0000000e00027c02 */ /* 0x000fe20008000f00 */
[----:B------:R-:W1:Y:S01]  /*0940*/  S2R R0, SR_TID.X ;  /* 0x0000000000007919 */ /* 0x000e620000002100 */
[----:B------:R-:W-:Y:S01]  /*0950*/  ISETP.GE.U32.AND P1, PT, R5, 0x20, PT ;  /* 0x000000200500780c */ /* 0x000fe20003f26070 */
[----:B------:R-:W-:Y:S01]  /*0960*/  HFMA2 R238, -RZ, RZ, 0, 0 ;  /* 0x00000000ffee7431 */ /* 0x000fe200000001ff */
[----:B------:R-:W-:Y:S01]  /*0970*/  ISETP.NE.AND P5, PT, RZ, UR8, PT ;  /* 0x00000008ff007c0c */ /* 0x000fe2000bfa5270 */
[----:B------:R-:W-:Y:S01]  /*0980*/  IMAD R162, R7, R2, RZ ;  /* 0x0000000207a27224 */ /* 0x000fe200078e02ff */
[----:B------:R-:W-:Y:S02]  /*0990*/  ISETP.GE.U32.AND P2, PT, R5, 0x40, PT ;  /* 0x000000400500780c */ /* 0x000fe40003f46070 */
[----:B------:R-:W-:-:S02]  /*09a0*/  CS2R R240, SRZ ;  /* 0x0000000000f07805 */ /* 0x000fc4000001ff00 */
[----:B------:R-:W-:Y:S02]  /*09b0*/  ISETP.GE.U32.AND P3, PT, R5, 0x60, PT ;  /* 0x000000600500780c */ /* 0x000fe40003f66070 */
[----:B0-----:R-:W-:Y:S02]  /*09c0*/  SHF.R.S32.HI R161, RZ, 0x1f, R162 ;  /* 0x0000001fffa17819 */ /* 0x001fe400000114a2 */
[----:B------:R-:W-:Y:S02]  /*09d0*/  @P0 IADD3 R163, PT, PT, R199, -0x1, RZ ;  /* 0xffffffffc7a30810 */ /* 0x000fe40007ffe0ff */
[----:B------:R-:W-:Y:S02]  /*09e0*/  LEA.HI R161, R161, R162, RZ, 0x3 ;  /* 0x000000a2a1a17211 */ /* 0x000fe400078f18ff */
[----:B------:R-:W-:Y:S01]  /*09f0*/  ISETP.GE.U32.AND P4, PT, R5, 0x80, PT ;  /* 0x000000800500780c */ /* 0x000fe20003f86070 */
[----:B------:R-:W-:Y:S01]  /*0a00*/  @P0 IMAD R4, R163, R2, RZ ;  /* 0x00000002a3040224 */ /* 0x000fe200078e02ff */
[----:B------:R-:W-:-:S04]  /*0a10*/  IADD3 R163, PT, PT, R237, -0x1, RZ ;  /* 0xffffffffeda37810 */ /* 0x000fc80007ffe0ff */
        /* <DEDUP_REMOVED lines=8> */
[----:B------:R-:W-:Y:S02]  /*0aa0*/  LEA.HI.SX32 R239, R163, R4, 0x1d ;  /* 0x00000004a3ef7211 */ /* 0x000fe400078feaff */
[----:B------:R-:W-:Y:S02]  /*0ab0*/  MOV R242, R236 ;  /* 0x000000ec00f27202 */ /* 0x000fe40000000f00 */
[----:B--2---:R-:W-:Y:S01]  /*0ac0*/  FSEL R234, R234, RZ, !P5 ;  /* 0x000000ffeaea7208 */ /* 0x004fe20006800000 */
[----:B------:R-:W-:Y:S06]  /*0ad0*/  @!P1 BRA `(.L_x_3175) ;  /* 0x0000000400849947 */ /* 0x000fec0003800000 */
        /* <DEDUP_REMOVED lines=13> */
[----:B0-----:R-:W-:Y:S02]  /*0bb0*/  HADD2.F32 R171, -RZ, R36.H1_H1 ;  /* 0x30000024ffab7230 */ /* 0x001fe40000004100 */
[----:B-1----:R-:W-:-:S05]  /*0bc0*/  @P5 IMAD.WIDE.U32 R172, R242, 0x10, R172 ;  /* 0x00000010f2ac5825 */ /* 0x002fca00078e00ac */
[----:B------:R0:W5:Y:S02]  /*0bd0*/  @P5 LDG.E.128 R132, desc[UR6][R172.64] ;  /* 0x00000006ac845981 */ /* 0x000164000c1e1d00 */
[----:B0-----:R-:W-:Y:S02]  /*0be0*/  HADD2.F32 R172, -RZ, R37.H0_H0 ;  /* 0x20000025ffac7230 */ /* 0x001fe40000004100 */
[----:B------:R-:W-:Y:S02]  /*0bf0*/  HADD2.F32 R206, -RZ, R38.H1_H1 ;  /* 0x30000026ffce7230 */ /* 0x000fe40000004100 */
[--C-:B------:R-:W-:Y:S02]  /*0c00*/  HADD2.F32 R204, -RZ, R39.reuse.H0_H0 ;  /* 0x20000027ffcc7230 */ /* 0x100fe40000004100 */
[----:B------:R-:W-:Y:S01]  /*0c10*/  HADD2.F32 R228, -RZ, R39.H1_H1 ;  /* 0x30000027ffe47230 */ /* 0x000fe20000004100 */
[----:B------:R-:W-:Y:S02]  /*0c20*/  IADD3 R239, PT, PT, R239, 0x20, RZ ;  /* 0x00000020efef7810 */ /* 0x000fe40007ffe0ff */
[----:B------:R-:W-:-:S02]  /*0c30*/  IADD3 R238, PT, PT, R238, 0x20, RZ ;  /* 0x00000020eeee7810 */ /* 0x000fc40007ffe0ff */
[----:B------:R-:W-:Y:S01]  /*0c40*/  IADD3 R242, PT, PT, R242, 0x20, RZ ;  /* 0x00000020f2f27810 */ /* 0x000fe20007ffe0ff */
[--C-:B---3--:R-:W-:Y:S02]  /*0c50*/  HADD2.F32 R3, -RZ, R164.reuse.H0_H0 ;  /* 0x200000a4ff037230 */ /* 0x108fe40000004100 */
[----:B------:R-:W-:-:S03]  /*0c60*/  HADD2.F32 R175, -RZ, R164.H1_H1 ;  /* 0x300000a4ffaf7230 */ /* 0x000fc60000004100 */
[C---:B------:R-:W-:Y:S01]  /*0c70*/  FADD.FTZ R3, -R234.reuse, R3 ;  /* 0x00000003ea037221 */ /* 0x040fe20000010100 */
[--C-:B------:R-:W-:Y:S02]  /*0c80*/  HADD2.F32 R207, -RZ, R165.reuse.H0_H0 ;  /* 0x200000a5ffcf7230 */ /* 0x100fe40000004100 */
[----:B------:R-:W-:Y:S01]  /*0c90*/  FADD.FTZ R175, -R234, R175 ;  /* 0x000000afeaaf7221 */ /* 0x000fe20000010100 */
[--C-:B----4-:R-:W-:Y:S02]  /*0ca0*/  HADD2.F32 R173, -RZ, R160.reuse.H0_H0 ;  /* 0x200000a0ffad7230 */ /* 0x110fe40000004100 */
[C---:B------:R-:W-:Y:S01]  /*0cb0*/  FMUL.FTZ R3, R232.reuse, R3 ;  /* 0x00000003e8037220 */ /* 0x040fe20000410000 */
[----:B------:R-:W-:Y:S02]  /*0cc0*/  HADD2.F32 R209, -RZ, R165.H1_H1 ;  /* 0x300000a5ffd17230 */ /* 0x000fe40000004100 */
[----:B------:R-:W-:Y:S01]  /*0cd0*/  FMUL.FTZ R170, R232, R175 ;  /* 0x000000afe8aa7220 */ /* 0x000fe20000410000 */
[----:B------:R-:W-:-:S02]  /*0ce0*/  HADD2.F32 R160, -RZ, R160.H1_H1 ;  /* 0x300000a0ffa07230 */ /* 0x000fc40000004100 */
[-C--:B------:R-:W-:Y:S01]  /*0cf0*/  FMUL.FTZ R168, R168, R173.reuse ;  /* 0x000000ada8a87220 */ /* 0x080fe20000410000 */
[----:B------:R-:W-:Y:S01]  /*0d00*/  FADD.FTZ R92, R92, R173 ;  /* 0x000000ad5c5c7221 */ /* 0x000fe20000010000 */
[----:B------:R-:W-:Y:S01]  /*0d10*/  FFMA.FTZ R56, R3, R173, R56 ;  /* 0x000000ad03387223 */ /* 0x000fe20000010038 */
[C---:B------:R-:W-:Y:S01]  /*0d20*/  FADD.FTZ R173, -R234.reuse, R207 ;  /* 0x000000cfeaad7221 */ /* 0x040fe20000010100 */
[----:B------:R-:W-:Y:S02]  /*0d30*/  HADD2.F32 R241, -RZ, R166.H0_H0 ;  /* 0x200000a6fff17230 */ /* 0x000fe40000004100 */
[----:B------:R-:W-:Y:S01]  /*0d40*/  FADD.FTZ R209, -R234, R209 ;  /* 0x000000d1ead17221 */ /* 0x000fe20000010100 */
[-C--:B------:R-:W-:Y:S01]  /*0d50*/  FMUL.FTZ R171, R171, R160.reuse ;  /* 0x000000a0abab7220 */ /* 0x080fe20000410000 */
[----:B------:R-:W-:Y:S01]  /*0d60*/  FADD.FTZ R93, R93, R160 ;  /* 0x000000a05d5d7221 */ /* 0x000fe20000010000 */
[----:B------:R-:W-:Y:S01]  /*0d70*/  FFMA.FTZ R57, R170, R160, R57 ;  /* 0x000000a0aa397223 */ /* 0x000fe20000010039 */
[----:B------:R-:W-:-:S02]  /*0d80*/  HADD2.F32 R175, -RZ, R161.H0_H0 ;  /* 0x200000a1ffaf7230 */ /* 0x000fc40000004100 */
[C---:B------:R-:W-:Y:S01]  /*0d90*/  FMUL.FTZ R173, R232.reuse, R173 ;  /* 0x000000ade8ad7220 */ /* 0x040fe20000410000 */
[----:B------:R-:W-:Y:S02]  /*0da0*/  HADD2.F32 R160, -RZ, R37.H1_H1 ;  /* 0x30000025ffa07230 */ /* 0x000fe40000004100 */
[----:B------:R-:W-:Y:S02]  /*0db0*/  HADD2.F32 R161, -RZ, R161.H1_H1 ;  /* 0x300000a1ffa17230 */ /* 0x000fe40000004100 */
[----:B------:R-:W-:Y:S01]  /*0dc0*/  FMUL.FTZ R174, R232, R209 ;  /* 0x000000d1e8ae7220 */ /* 0x000fe20000410000 */
[----:B------:R-:W-:Y:S01]  /*0dd0*/  FADD.FTZ R209, -R234, R241 ;  /* 0x000000f1ead17221 */ /* 0x000fe20000010100 */
[-C--:B------:R-:W-:Y:S01]  /*0de0*/  FMUL.FTZ R172, R172, R175.reuse ;  /* 0x000000afacac7220 */ /* 0x080fe20000410000 */
[----:B------:R-:W-:Y:S01]  /*0df0*/  FADD.FTZ R94, R94, R175 ;  /* 0x000000af5e5e7221 */ /* 0x000fe20000010000 */
[----:B------:R-:W-:Y:S01]  /*0e00*/  FFMA.FTZ R58, R173, R175, R58 ;  /* 0x000000afad3a7223 */ /* 0x000fe2000001003a */
[----:B------:R-:W-:-:S02]  /*0e10*/  HADD2.F32 R205, -RZ, R166.H1_H1 ;  /* 0x300000a6ffcd7230 */ /* 0x000fc40000004100 */
[----:B------:R-:W-:Y:S01]  /*0e20*/  FMUL.FTZ R175, R160, R161 ;  /* 0x000000a1a0af7220 */ /* 0x000fe20000410000 */
[----:B------:R-:W-:Y:S02]  /*0e30*/  HADD2.F32 R165, -RZ, R167.H0_H0 ;  /* 0x200000a7ffa57230 */ /* 0x000fe40000004100 */
[----:B------:R-:W-:Y:S01]  /*0e40*/  FMUL.FTZ R209, R232, R209 ;  /* 0x000000d1e8d17220 */ /* 0x000fe20000410000 */
[----:B------:R-:W-:Y:S02]  /*0e50*/  HADD2.F32 R207, -RZ, R38.H0_H0 ;  /* 0x20000026ffcf7230 */ /* 0x000fe40000004100 */
[--C-:B------:R-:W-:Y:S02]  /*0e60*/  HADD2.F32 R160, -RZ, R162.reuse.H0_H0 ;  /* 0x200000a2ffa07230 */ /* 0x100fe40000004100 */
[C---:B------:R-:W-:Y:S01]  /*0e70*/  FADD.FTZ R205, -R234.reuse, R205 ;  /* 0x000000cdeacd7221 */ /* 0x040fe20000010100 */
[----:B------:R-:W-:Y:S01]  /*0e80*/  FADD.FTZ R165, -R234, R165 ;  /* 0x000000a5eaa57221 */ /* 0x000fe20000010100 */
[----:B------:R-:W-:Y:S01]  /*0e90*/  FADD.FTZ R95, R95, R161 ;  /* 0x000000a15f5f7221 */ /* 0x000fe20000010000 */
[----:B------:R-:W-:Y:S01]  /*0ea0*/  FFMA.FTZ R59, R174, R161, R59 ;  /* 0x000000a1ae3b7223 */ /* 0x000fe2000001003b */
[-C--:B------:R-:W-:Y:S01]  /*0eb0*/  FMUL.FTZ R207, R207, R160.reuse ;  /* 0x000000a0cfcf7220 */ /* 0x080fe20000410000 */
[----:B------:R-:W-:Y:S01]  /*0ec0*/  FADD.FTZ R96, R96, R160 ;  /* 0x000000a060607221 */ /* 0x000fe20000010000 */
[----:B------:R-:W-:Y:S01]  /*0ed0*/  FFMA.FTZ R60, R209, R160, R60 ;  /* 0x000000a0d13c7223 */ /* 0x000fe2000001003c */
[----:B------:R-:W-:Y:S01]  /*0ee0*/  FADD.FTZ R160, RZ, R168 ;  /* 0x000000a8ffa07221 */ /* 0x000fe20000010000 */
[----:B------:R-:W-:Y:S01]  /*0ef0*/  FFMA.FTZ R161, R3, R168, RZ ;  /* 0x000000a803a17223 */ /* 0x000fe200000100ff */
[----:B------:R-:W-:Y:S01]  /*0f00*/  FMUL.FTZ R208, R232, R205 ;  /* 0x000000cde8d07220 */ /* 0x000fe20000410000 */
[----:B------:R-:W-:-:S02]  /*0f10*/  HADD2.F32 R162, -RZ, R162.H1_H1 ;  /* 0x300000a2ffa27230 */ /* 0x000fc40000004100 */
[----:B------:R-:W-:Y:S01]  /*0f20*/  FMUL.FTZ R205, R232, R165 ;  /* 0x000000a5e8cd7220 */ /* 0x000fe20000410000 */
[----:B------:R-:W-:Y:S01]  /*0f30*/  FADD.FTZ R165, R160, R171 ;  /* 0x000000aba0a57221 */ /* 0x000fe20000010000 */
[----:B------:R-:W-:Y:S01]  /*0f40*/  FFMA.FTZ R160, R170, R171, R161 ;  /* 0x000000abaaa07223 */ /* 0x000fe200000100a1 */
[-C--:B------:R-:W-:Y:S01]  /*0f50*/  FMUL.FTZ R206, R206, R162.reuse ;  /* 0x000000a2cece7220 */ /* 0x080fe20000410000 */
[----:B------:R-:W-:Y:S01]  /*0f60*/  FADD.FTZ R97, R97, R162 ;  /* 0x000000a261617221 */ /* 0x000fe20000010000 */
[----:B------:R-:W-:Y:S01]  /*0f70*/  FFMA.FTZ R61, R208, R162, R61 ;  /* 0x000000a2d03d7223 */ /* 0x000fe2000001003d */
[----:B------:R-:W-:Y:S01]  /*0f80*/  FADD.FTZ R162, R165, R172 ;  /* 0x000000aca5a27221 */ /* 0x000fe20000010000 */
[----:B------:R-:W-:-:S03]  /*0f90*/  FFMA.FTZ R161, R173, R172, R160 ;  /* 0x000000acada17223 */ /* 0x000fc600000100a0 */
[----:B------:R-:W-:Y:S01]  /*0fa0*/  FADD.FTZ R162, R162, R175 ;  /* 0x000000afa2a27221 */ /* 0x000fe20000010000 */
[----:B------:R-:W-:Y:S01]  /*0fb0*/  FFMA.FTZ R160, R174, R175, R161 ;  /* 0x000000afaea07223 */ /* 0x000fe200000100a1 */
[----:B------:R-:W-:Y:S02]  /*0fc0*/  HADD2.F32 R167, -RZ, R167.H1_H1 ;  /* 0x300000a7ffa77230 */ /* 0x000fe40000004100 */
[--C-:B------:R-:W-:Y:S02]  /*0fd0*/  HADD2.F32 R241, -RZ, R163.reuse.H0_H0 ;  /* 0x200000a3fff17230 */ /* 0x100fe40000004100 */
[----:B------:R-:W-:Y:S01]  /*0fe0*/  FADD.FTZ R161, R162, R207 ;  /* 0x000000cfa2a17221 */ /* 0x000fe20000010000 */
[----:B------:R-:W-:Y:S02]  /*0ff0*/  HADD2.F32 R164, -RZ, R163.H1_H1 ;  /* 0x300000a3ffa47230 */ /* 0x000fe40000004100 */
[----:B------:R-:W-:Y:S01]  /*1000*/  FFMA.FTZ R163, R209, R207, R160 ;  /* 0x000000cfd1a37223 */ /* 0x000fe200000100a0 */
[----:B------:R-:W-:Y:S01]  /*1010*/  FADD.FTZ R167, -R234, R167 ;  /* 0x000000a7eaa77221 */ /* 0x000fe20000010100 */
[----:B------:R-:W-:Y:S01]  /*1020*/  FMUL.FTZ R204, R204, R241 ;  /* 0x000000f1cccc7220 */ /* 0x000fe20000410000 */
        /* <DEDUP_REMOVED lines=9> */
[C---:B------:R-:W-:Y:S01]  /*10c0*/  FFMA.FTZ R63, R230.reuse, R164, R63 ;  /* 0x000000a4e63f7223 */ /* 0x040fe2000001003f */
[----:B------:R-:W-:Y:S01]  /*10d0*/  FADD.FTZ R241, R161, R228 ;  /* 0x000000e4a1f17221 */ /* 0x000fe20000010000 */
[----:B------:R-:W-:-:S07]  /*10e0*/  FFMA.FTZ R240, R230, R228, R163 ;  /* 0x000000e4e6f07223 */ /* 0x000fce00000100a3 */
.L_x_3175:
[----:B------:R-:W-:Y:S05]  /*10f0*/  BSYNC.RECONVERGENT B2 ;  /* 0x0000000000027941 */ /* 0x000fea0003800200 */
.L_x_3174:
        /* <DEDUP_REMOVED lines=16> */
[----:B------:R3:W5:Y:S01]  /*1200*/  @P5 LDG.E.128 R136, desc[UR6][R20.64] ;  /* 0x0000000614885981 */ /* 0x000762000c1e1d00 */
[----:B------:R-:W-:Y:S02]  /*1210*/  HADD2.F32 R18, -RZ, R40.H1_H1 ;  /* 0x30000028ff127230 */ /* 0x000fe40000004100 */
[--C-:B------:R-:W-:Y:S02]  /*1220*/  HADD2.F32 R186, -RZ, R42.reuse.H0_H0 ;  /* 0x2000002affba7230 */ /* 0x100fe40000004100 */
[----:B------:R-:W-:Y:S02]  /*1230*/  HADD2.F32 R203, -RZ, R42.H1_H1 ;  /* 0x3000002affcb7230 */ /* 0x000fe40000004100 */
[----:B------:R-:W-:Y:S01]  /*1240*/  HADD2.F32 R202, -RZ, R43.H0_H0 ;  /* 0x2000002bffca7230 */ /* 0x000fe20000004100 */
[----:B------:R-:W-:Y:S02]  /*1250*/  IADD3 R239, PT, PT, R239, 0x20, RZ ;  /* 0x00000020efef7810 */ /* 0x000fe40007ffe0ff */
[----:B------:R-:W-:-:S02]  /*1260*/  IADD3 R238, PT, PT, R238, 0x20, RZ ;  /* 0x00000020eeee7810 */ /* 0x000fc40007ffe0ff */
[----:B------:R-:W-:Y:S01]  /*1270*/  IADD3 R242, PT, PT, R242, 0x20, RZ ;  /* 0x00000020f2f27810 */ /* 0x000fe20007ffe0ff */
[--C-:B---3--:R-:W-:Y:S02]  /*1280*/  HADD2.F32 R21, -RZ, R161.reuse.H0_H0 ;  /* 0x200000a1ff157230 */ /* 0x108fe40000004100 */
[----:B------:R-:W-:Y:S02]  /*1290*/  HADD2.F32 R161, -RZ, R161.H1_H1 ;  /* 0x300000a1ffa17230 */ /* 0x000fe40000004100 */
[----:B------:R-:W-:-:S03]  /*12a0*/  HADD2.F32 R9, -RZ, R160.H0_H0 ;  /* 0x200000a0ff097230 */ /* 0x000fc60000004100 */
[----:B------:R-:W-:Y:S01]  /*12b0*/  FADD.FTZ R161, -R234, R161 ;  /* 0x000000a1eaa17221 */ /* 0x000fe20000010100 */
[----:B------:R-:W-:-:S03]  /*12c0*/  HADD2.F32 R23, -RZ, R160.H1_H1 ;  /* 0x300000a0ff177230 */ /* 0x000fc60000004100 */
[----:B------:R-:W-:Y:S01]  /*12d0*/  FMUL.FTZ R20, R232, R161 ;  /* 0x000000a1e8147220 */ /* 0x000fe20000410000 */
[----:B------:R-:W-:Y:S02]  /*12e0*/  HADD2.F32 R161, -RZ, R162.H0_H0 ;  /* 0x200000a2ffa17230 */ /* 0x000fe40000004100 */
[C---:B------:R-:W-:Y:S01]  /*12f0*/  FADD.FTZ R9, -R234.reuse, R9 ;  /* 0x00000009ea097221 */ /* 0x040fe20000010100 */
[--C-:B----4-:R-:W-:Y:S02]  /*1300*/  HADD2.F32 R11, -RZ, R164.reuse.H0_H0 ;  /* 0x200000a4ff0b7230 */ /* 0x110fe40000004100 */
[C---:B------:R-:W-:Y:S01]  /*1310*/  FADD.FTZ R23, -R234.reuse, R23 ;  /* 0x00000017ea177221 */ /* 0x040fe20000010100 */
[----:B------:R-:W-:Y:S02]  /*1320*/  HADD2.F32 R164, -RZ, R164.H1_H1 ;  /* 0x300000a4ffa47230 */ /* 0x000fe40000004100 */
[----:B------:R-:W-:Y:S01]  /*1330*/  FADD.FTZ R187, -R234, R161 ;  /* 0x000000a1eabb7221 */ /* 0x000fe20000010100 */
[----:B------:R-:W-:Y:S01]  /*1340*/  FMUL.FTZ R9, R232, R9 ;  /* 0x00000009e8097220 */ /* 0x000fe20000410000 */
[----:B------:R-:W-:-:S02]  /*1350*/  HADD2.F32 R161, -RZ, R166.H0_H0 ;  /* 0x200000a6ffa17230 */ /* 0x000fc40000004100 */
[----:B------:R-:W-:Y:S01]  /*1360*/  FADD.FTZ R21, -R234, R21 ;  /* 0x00000015ea157221 */ /* 0x000fe20000010100 */
[----:B------:R-:W-:Y:S01]  /*1370*/  FMUL.FTZ R187, R232, R187 ;  /* 0x000000bbe8bb7220 */ /* 0x000fe20000410000 */
[-C--:B------:R-:W-:Y:S01]  /*1380*/  FMUL.FTZ R6, R6, R11.reuse ;  /* 0x0000000b06067220 */ /* 0x080fe20000410000 */
[----:B------:R-:W-:Y:S01]  /*1390*/  FADD.FTZ R100, R100, R11 ;  /* 0x0000000b64647221 */ /* 0x000fe20000010000 */
[----:B------:R-:W-:Y:S01]  /*13a0*/  FFMA.FTZ R64, R9, R11, R64 ;  /* 0x0000000b09407223 */ /* 0x000fe20000010040 */
[----:B------:R-:W-:Y:S01]  /*13b0*/  FMUL.FTZ R8, R232, R23 ;  /* 0x00000017e8087220 */ /* 0x000fe20000410000 */
[----:B------:R-:W-:Y:S01]  /*13c0*/  FMUL.FTZ R11, R18, R164 ;  /* 0x000000a4120b7220 */ /* 0x000fe20000410000 */
[----:B------:R-:W-:Y:S02]  /*13d0*/  HADD2.F32 R18, -RZ, R41.H0_H0 ;  /* 0x20000029ff127230 */ /* 0x000fe40000004100 */
[----:B------:R-:W-:Y:S01]  /*13e0*/  FMUL.FTZ R21, R232, R21 ;  /* 0x00000015e8157220 */ /* 0x000fe20000410000 */
[----:B------:R-:W-:-:S02]  /*13f0*/  HADD2.F32 R23, -RZ, R165.H0_H0 ;  /* 0x200000a5ff177230 */ /* 0x000fc40000004100 */
[-C--:B------:R-:W-:Y:S01]  /*1400*/  FMUL.FTZ R186, R186, R161.reuse ;  /* 0x000000a1baba7220 */ /* 0x080fe20000410000 */
[----:B------:R-:W-:Y:S02]  /*1410*/  HADD2.F32 R160, -RZ, R41.H1_H1 ;  /* 0x30000029ffa07230 */ /* 0x000fe40000004100 */
[----:B------:R-:W-:Y:S01]  /*1420*/  FADD.FTZ R104, R104, R161 ;  /* 0x000000a168687221 */ /* 0x000fe20000010000 */
[----:B------:R-:W-:Y:S02]  /*1430*/  HADD2.F32 R165, -RZ, R165.H1_H1 ;  /* 0x300000a5ffa57230 */ /* 0x000fe40000004100 */
[----:B------:R-:W-:Y:S01]  /*1440*/  FFMA.FTZ R68, R187, R161, R68 ;  /* 0x000000a1bb447223 */ /* 0x000fe20000010044 */
[--C-:B------:R-:W-:Y:S02]  /*1450*/  HADD2.F32 R161, -RZ, R163.reuse.H0_H0 ;  /* 0x200000a3ffa17230 */ /* 0x100fe40000004100 */
[-C--:B------:R-:W-:Y:S01]  /*1460*/  FMUL.FTZ R18, R18, R23.reuse ;  /* 0x0000001712127220 */ /* 0x080fe20000410000 */
[----:B------:R-:W-:Y:S01]  /*1470*/  FADD.FTZ R102, R102, R23 ;  /* 0x0000001766667221 */ /* 0x000fe20000010000 */
[----:B------:R-:W-:Y:S01]  /*1480*/  FFMA.FTZ R66, R21, R23, R66 ;  /* 0x0000001715427223 */ /* 0x000fe20000010042 */
[----:B------:R-:W-:Y:S01]  /*1490*/  FMUL.FTZ R23, R160, R165 ;  /* 0x000000a5a0177220 */ /* 0x000fe20000410000 */
[----:B------:R-:W-:Y:S01]  /*14a0*/  FADD.FTZ R193, -R234, R161 ;  /* 0x000000a1eac17221 */ /* 0x000fe20000010100 */
[----:B------:R-:W-:Y:S01]  /*14b0*/  FADD.FTZ R160, R241, R6 ;  /* 0x00000006f1a07221 */ /* 0x000fe20000010000 */
[----:B------:R-:W-:Y:S01]  /*14c0*/  FFMA.FTZ R161, R9, R6, R240 ;  /* 0x0000000609a17223 */ /* 0x000fe200000100f0 */
[----:B------:R-:W-:-:S02]  /*14d0*/  HADD2.F32 R235, -RZ, R163.H1_H1 ;  /* 0x300000a3ffeb7230 */ /* 0x000fc40000004100 */
[----:B------:R-:W-:Y:S01]  /*14e0*/  FADD.FTZ R103, R103, R165 ;  /* 0x000000a567677221 */ /* 0x000fe20000010000 */
[----:B------:R-:W-:Y:S01]  /*14f0*/  FADD.FTZ R163, R160, R11 ;  /* 0x0000000ba0a37221 */ /* 0x000fe20000010000 */
[----:B------:R-:W-:Y:S01]  /*1500*/  FFMA.FTZ R67, R20, R165, R67 ;  /* 0x000000a514437223 */ /* 0x000fe20000010043 */
[----:B------:R-:W-:Y:S01]  /*1510*/  FFMA.FTZ R160, R8, R11, R161 ;  /* 0x0000000b08a07223 */ /* 0x000fe200000100a1 */
[----:B------:R-:W-:Y:S02]  /*1520*/  HADD2.F32 R165, -RZ, R162.H1_H1 ;  /* 0x300000a2ffa57230 */ /* 0x000fe40000004100 */
[----:B------:R-:W-:Y:S01]  /*1530*/  FADD.FTZ R162, R163, R18 ;  /* 0x00000012a3a27221 */ /* 0x000fe20000010000 */
[----:B------:R-:W-:Y:S01]  /*1540*/  FFMA.FTZ R161, R21, R18, R160 ;  /* 0x0000001215a17223 */ /* 0x000fe200000100a0 */
[----:B------:R-:W-:Y:S02]  /*1550*/  HADD2.F32 R166, -RZ, R166.H1_H1 ;  /* 0x300000a6ffa67230 */ /* 0x000fe40000004100 */
[----:B------:R-:W-:Y:S01]  /*1560*/  FADD.FTZ R165, -R234, R165 ;  /* 0x000000a5eaa57221 */ /* 0x000fe20000010100 */
[----:B------:R-:W-:Y:S01]  /*1570*/  FADD.FTZ R163, R162, R23 ;  /* 0x00000017a2a37221 */ /* 0x000fe20000010000 */
[----:B------:R-:W-:Y:S01]  /*1580*/  FFMA.FTZ R160, R20, R23, R161 ;  /* 0x0000001714a07223 */ /* 0x000fe200000100a1 */
[----:B------:R-:W-:Y:S01]  /*1590*/  FADD.FTZ R235, -R234, R235 ;  /* 0x000000ebeaeb7221 */ /* 0x000fe20000010100 */
[----:B------:R-:W-:Y:S01]  /*15a0*/  FMUL.FTZ R188, R232, R165 ;  /* 0x000000a5e8bc7220 */ /* 0x000fe20000410000 */
[----:B------:R-:W-:-:S02]  /*15b0*/  HADD2.F32 R165, -RZ, R167.H0_H0 ;  /* 0x200000a7ffa57230 */ /* 0x000fc40000004100 */
[----:B------:R-:W-:Y:S01]  /*15c0*/  FMUL.FTZ R203, R203, R166 ;  /* 0x000000a6cbcb7220 */ /* 0x000fe20000410000 */
[----:B------:R-:W-:Y:S01]  /*15d0*/  FADD.FTZ R162, R163, R186 ;  /* 0x000000baa3a27221 */ /* 0x000fe20000010000 */
[----:B------:R-:W-:Y:S01]  /*15e0*/  FFMA.FTZ R161, R187, R186, R160 ;  /* 0x000000babba17223 */ /* 0x000fe200000100a0 */
[----:B------:R-:W-:Y:S01]  /*15f0*/  FADD.FTZ R101, R101, R164 ;  /* 0x000000a465657221 */ /* 0x000fe20000010000 */
[----:B------:R-:W-:Y:S01]  /*1600*/  FFMA.FTZ R65, R8, R164, R65 ;  /* 0x000000a408417223 */ /* 0x000fe20000010041 */
[C---:B------:R-:W-:Y:S01]  /*1610*/  FMUL.FTZ R214, R232.reuse, R235 ;  /* 0x000000ebe8d67220 */ /* 0x040fe20000410000 */
[----:B------:R-:W-:Y:S02]  /*1620*/  HADD2.F32 R164, -RZ, R167.H1_H1 ;  /* 0x300000a7ffa47230 */ /* 0x000fe40000004100 */
[----:B------:R-:W-:Y:S01]  /*1630*/  FMUL.FTZ R193, R232, R193 ;  /* 0x000000c1e8c17220 */ /* 0x000fe20000410000 */
[----:B------:R-:W-:Y:S02]  /*1640*/  HADD2.F32 R235, -RZ, R43.H1_H1 ;  /* 0x3000002bffeb7230 */ /* 0x000fe40000004100 */
        /* <DEDUP_REMOVED lines=14> */
.L_x_3177:
[----:B------:R-:W-:Y:S05]  /*1730*/  BSYNC.RECONVERGENT B2 ;  /* 0x0000000000027941 */ /* 0x000fea0003800200 */
.L_x_3176:
        /* <DEDUP_REMOVED lines=99> */
.L_x_3179:
[----:B------:R-:W-:Y:S05]  /*1d70*/  BSYNC.RECONVERGENT B2 ;  /* 0x0000000000027941 */ /* 0x000fea0003800200 */
.L_x_3178:
        /* <DEDUP_REMOVED lines=15> */
[----:B------:R-:W-:Y:S02]  /*1e70*/  HADD2.F32 R26, -RZ, R48.H1_H1 ;  /* 0x30000030ff1a7230 */ /* 0x000fe40000004100 */
[----:B------:R-:W-:Y:S02]  /*1e80*/  HADD2.F32 R169, -RZ, R49.H1_H1 ;  /* 0x30000031ffa97230 */ /* 0x000fe40000004100 */
[----:B0-----:R-:W-:-:S05]  /*1e90*/  @P5 IMAD.WIDE.U32 R164, R242, 0x10, R164 ;  /* 0x00000010f2a45825 */ /* 0x001fca00078e00a4 */
[----:B------:R0:W5:Y:S02]  /*1ea0*/  @P5 LDG.E.128 R152, desc[UR6][R164.64] ;  /* 0x00000006a4985981 */ /* 0x000164000c1e1d00 */
[----:B0-----:R-:W-:Y:S02]  /*1eb0*/  HADD2.F32 R164, -RZ, R50.H1_H1 ;  /* 0x30000032ffa47230 */ /* 0x001fe40000004100 */
[----:B------:R-:W-:Y:S01]  /*1ec0*/  HADD2.F32 R196, -RZ, R51.H0_H0 ;  /* 0x20000033ffc47230 */ /* 0x000fe20000004100 */
[----:B------:R-:W-:Y:S02]  /*1ed0*/  IADD3 R239, PT, PT, R239, 0x20, RZ ;  /* 0x00000020efef7810 */ /* 0x000fe40007ffe0ff */
[----:B------:R-:W-:Y:S02]  /*1ee0*/  IADD3 R238, PT, PT, R238, 0x20, RZ ;  /* 0x00000020eeee7810 */ /* 0x000fe40007ffe0ff */
[----:B------:R-:W-:Y:S01]  /*1ef0*/  IADD3 R242, PT, PT, R242, 0x20, RZ ;  /* 0x00000020f2f27810 */ /* 0x000fe20007ffe0ff */
[----:B---3--:R-:W-:-:S02]  /*1f00*/  HADD2.F32 R17, -RZ, R28.H0_H0 ;  /* 0x2000001cff117230 */ /* 0x008fc40000004100 */
[----:B------:R-:W-:-:S03]  /*1f10*/  HADD2.F32 R167, -RZ, R28.H1_H1 ;  /* 0x3000001cffa77230 */ /* 0x000fc60000004100 */
[C---:B------:R-:W-:Y:S02]  /*1f20*/  FADD.FTZ R17, -R234.reuse, R17 ;  /* 0x00000011ea117221 */ /* 0x040fe40000010100 */
[----:B------:R-:W-:Y:S01]  /*1f30*/  FADD.FTZ R167, -R234, R167 ;  /* 0x000000a7eaa77221 */ /* 0x000fe20000010100 */
[--C-:B----4-:R-:W-:Y:S02]  /*1f40*/  HADD2.F32 R19, -RZ, R160.reuse.H0_H0 ;  /* 0x200000a0ff137230 */ /* 0x110fe40000004100 */
[C---:B------:R-:W-:Y:S01]  /*1f50*/  FMUL.FTZ R17, R232.reuse, R17 ;  /* 0x00000011e8117220 */ /* 0x040fe20000410000 */
[----:B------:R-:W-:Y:S02]  /*1f60*/  HADD2.F32 R160, -RZ, R160.H1_H1 ;  /* 0x300000a0ffa07230 */ /* 0x000fe40000004100 */
[----:B------:R-:W-:Y:S01]  /*1f70*/  FMUL.FTZ R16, R232, R167 ;  /* 0x000000a7e8107220 */ /* 0x000fe20000410000 */
[--C-:B------:R-:W-:Y:S02]  /*1f80*/  HADD2.F32 R165, -RZ, R29.reuse.H0_H0 ;  /* 0x2000001dffa57230 */ /* 0x100fe40000004100 */
[----:B------:R-:W-:-:S02]  /*1f90*/  HADD2.F32 R167, -RZ, R29.H1_H1 ;  /* 0x3000001dffa77230 */ /* 0x000fc40000004100 */
[-C--:B------:R-:W-:Y:S01]  /*1fa0*/  FMUL.FTZ R14, R14, R19.reuse ;  /* 0x000000130e0e7220 */ /* 0x080fe20000410000 */
[----:B------:R-:W-:Y:S01]  /*1fb0*/  FADD.FTZ R116, R116, R19 ;  /* 0x0000001374747221 */ /* 0x000fe20000010000 */
[----:B------:R-:W-:Y:S01]  /*1fc0*/  FFMA.FTZ R76, R17, R19, R76 ;  /* 0x00000013114c7223 */ /* 0x000fe2000001004c */
[-C--:B------:R-:W-:Y:S01]  /*1fd0*/  FMUL.FTZ R19, R26, R160.reuse ;  /* 0x000000a01a137220 */ /* 0x080fe20000410000 */
[----:B------:R-:W-:Y:S01]  /*1fe0*/  FADD.FTZ R117, R117, R160 ;  /* 0x000000a075757221 */ /* 0x000fe20000010000 */
[----:B------:R-:W-:Y:S01]  /*1ff0*/  FFMA.FTZ R77, R16, R160, R77 ;  /* 0x000000a0104d7223 */ /* 0x000fe2000001004d */
[C---:B------:R-:W-:Y:S01]  /*2000*/  FADD.FTZ R29, -R234.reuse, R165 ;  /* 0x000000a5ea1d7221 */ /* 0x040fe20000010100 */
[--C-:B------:R-:W-:Y:S02]  /*2010*/  HADD2.F32 R165, -RZ, R161.reuse.H0_H0 ;  /* 0x200000a1ffa57230 */ /* 0x100fe40000004100 */
[----:B------:R-:W-:Y:S01]  /*2020*/  FADD.FTZ R167, -R234, R167 ;  /* 0x000000a7eaa77221 */ /* 0x000fe20000010100 */
[----:B------:R-:W-:-:S02]  /*2030*/  HADD2.F32 R160, -RZ, R161.H1_H1 ;  /* 0x300000a1ffa07230 */ /* 0x000fc40000004100 */
[----:B------:R-:W-:Y:S02]  /*2040*/  HADD2.F32 R161, -RZ, R30.H0_H0 ;  /* 0x2000001effa17230 */ /* 0x000fe40000004100 */
[C---:B------:R-:W-:Y:S01]  /*2050*/  FMUL.FTZ R28, R232.reuse, R167 ;  /* 0x000000a7e81c7220 */ /* 0x040fe20000410000 */
[----:B------:R-:W-:Y:S02]  /*2060*/  HADD2.F32 R26, -RZ, R49.H0_H0 ;  /* 0x20000031ff1a7230 */ /* 0x000fe40000004100 */
[----:B------:R-:W-:Y:S01]  /*2070*/  FMUL.FTZ R29, R232, R29 ;  /* 0x0000001de81d7220 */ /* 0x000fe20000410000 */
[----:B------:R-:W-:Y:S01]  /*2080*/  FADD.FTZ R191, -R234, R161 ;  /* 0x000000a1eabf7221 */ /* 0x000fe20000010100 */
[-C--:B------:R-:W-:Y:S01]  /*2090*/  FMUL.FTZ R169, R169, R160.reuse ;  /* 0x000000a0a9a97220 */ /* 0x080fe20000410000 */
[----:B------:R-:W-:Y:S01]  /*20a0*/  FADD.FTZ R119, R119, R160 ;  /* 0x000000a077777221 */ /* 0x000fe20000010000 */
[----:B------:R-:W-:Y:S01]  /*20b0*/  FFMA.FTZ R79, R28, R160, R79 ;  /* 0x000000a01c4f7223 */ /* 0x000fe2000001004f */
[----:B------:R-:W-:-:S02]  /*20c0*/  HADD2.F32 R160, -RZ, R50.H0_H0 ;  /* 0x20000032ffa07230 */ /* 0x000fc40000004100 */
[----:B------:R-:W-:Y:S01]  /*20d0*/  FMUL.FTZ R191, R232, R191 ;  /* 0x000000bfe8bf7220 */ /* 0x000fe20000410000 */
[----:B------:R-:W-:Y:S02]  /*20e0*/  HADD2.F32 R161, -RZ, R162.H0_H0 ;  /* 0x200000a2ffa17230 */ /* 0x000fe40000004100 */
[-C--:B------:R-:W-:Y:S01]  /*20f0*/  FMUL.FTZ R26, R26, R165.reuse ;  /* 0x000000a51a1a7220 */ /* 0x080fe20000410000 */
[----:B------:R-:W-:Y:S01]  /*2100*/  FADD.FTZ R118, R118, R165 ;  /* 0x000000a576767221 */ /* 0x000fe20000010000 */
[----:B------:R-:W-:Y:S01]  /*2110*/  FFMA.FTZ R78, R29, R165, R78 ;  /* 0x000000a51d4e7223 */ /* 0x000fe2000001004e */
[----:B------:R-:W-:Y:S02]  /*2120*/  HADD2.F32 R165, -RZ, R30.H1_H1 ;  /* 0x3000001effa57230 */ /* 0x000fe40000004100 */
[-C--:B------:R-:W-:Y:S01]  /*2130*/  FMUL.FTZ R30, R160, R161.reuse ;  /* 0x000000a1a01e7220 */ /* 0x080fe20000410000 */
[----:B------:R-:W-:Y:S01]  /*2140*/  FADD.FTZ R120, R120, R161 ;  /* 0x000000a178787221 */ /* 0x000fe20000010000 */
[----:B------:R-:W-:Y:S01]  /*2150*/  FFMA.FTZ R80, R191, R161, R80 ;  /* 0x000000a1bf507223 */ /* 0x000fe20000010050 */
[----:B------:R-:W-:-:S02]  /*2160*/  HADD2.F32 R161, -RZ, R31.H0_H0 ;  /* 0x2000001fffa17230 */ /* 0x000fc40000004100 */
[C---:B------:R-:W-:Y:S01]  /*2170*/  FADD.FTZ R165, -R234.reuse, R165 ;  /* 0x000000a5eaa57221 */ /* 0x040fe20000010100 */
[----:B------:R-:W-:Y:S02]  /*2180*/  FADD.FTZ R160, R241, R14 ;  /* 0x0000000ef1a07221 */ /* 0x000fe40000010000 */
[----:B------:R-:W-:Y:S01]  /*2190*/  FADD.FTZ R197, -R234, R161 ;  /* 0x000000a1eac57221 */ /* 0x000fe20000010100 */
[----:B------:R-:W-:Y:S01]  /*21a0*/  FFMA.FTZ R161, R17, R14, R240 ;  /* 0x0000000e11a17223 */ /* 0x000fe200000100f0 */
[----:B------:R-:W-:Y:S02]  /*21b0*/  HADD2.F32 R162, -RZ, R162.H1_H1 ;  /* 0x300000a2ffa27230 */ /* 0x000fe40000004100 */
[----:B------:R-:W-:Y:S01]  /*21c0*/  FMUL.FTZ R194, R232, R165 ;  /* 0x000000a5e8c27220 */ /* 0x000fe20000410000 */
        /* <DEDUP_REMOVED lines=8> */
[----:B------:R-:W-:Y:S02]  /*2250*/  FADD.FTZ R231, -R234, R231 ;  /* 0x000000e7eae77221 */ /* 0x000fe40000010100 */
[----:B------:R-:W-:Y:S01]  /*2260*/  FADD.FTZ R165, R162, R169 ;  /* 0x000000a9a2a57221 */ /* 0x000fe20000010000 */
[----:B------:R-:W-:Y:S01]  /*2270*/  FFMA.FTZ R160, R28, R169, R161 ;  /* 0x000000a91ca07223 */ /* 0x000fe200000100a1 */
[--C-:B------:R-:W-:Y:S02]  /*2280*/  HADD2.F32 R167, -RZ, R163.reuse.H0_H0 ;  /* 0x200000a3ffa77230 */ /* 0x100fe40000004100 */
[----:B------:R-:W-:Y:S01]  /*2290*/  FADD.FTZ R162, R165, R30 ;  /* 0x0000001ea5a27221 */ /* 0x000fe20000010000 */
[----:B------:R-:W-:Y:S01]  /*22a0*/  FFMA.FTZ R161, R191, R30, R160 ;  /* 0x0000001ebfa17223 */ /* 0x000fe200000100a0 */
[----:B------:R-:W-:Y:S01]  /*22b0*/  FMUL.FTZ R210, R232, R231 ;  /* 0x000000e7e8d27220 */ /* 0x000fe20000410000 */
[----:B------:R-:W-:-:S02]  /*22c0*/  HADD2.F32 R164, -RZ, R163.H1_H1 ;  /* 0x300000a3ffa47230 */ /* 0x000fc40000004100 */
[----:B------:R-:W-:Y:S01]  /*22d0*/  FMUL.FTZ R197, R232, R197 ;  /* 0x000000c5e8c57220 */ /* 0x000fe20000410000 */
[----:B------:R-:W-:Y:S02]  /*22e0*/  HADD2.F32 R231, -RZ, R51.H1_H1 ;  /* 0x30000033ffe77230 */ /* 0x000fe40000004100 */
[----:B------:R-:W-:Y:S01]  /*22f0*/  FMUL.FTZ R196, R196, R167 ;  /* 0x000000a7c4c47220 */ /* 0x000fe20000410000 */
[----:B------:R-:W-:Y:S01]  /*2300*/  FADD.FTZ R163, R162, R31 ;  /* 0x0000001fa2a37221 */ /* 0x000fe20000010000 */
[----:B------:R-:W-:Y:S01]  /*2310*/  FFMA.FTZ R160, R194, R31, R161 ;  /* 0x0000001fc2a07223 */ /* 0x000fe200000100a1 */
[----:B------:R-:W-:Y:S02]  /*2320*/  FMUL.FTZ R231, R231, R164 ;  /* 0x000000a4e7e77220 */ /* 0x000fe40000410000 */
[----:B------:R-:W-:Y:S01]  /*2330*/  FADD.FTZ R162, R163, R196 ;  /* 0x000000c4a3a27221 */ /* 0x000fe20000010000 */
[C---:B------:R-:W-:Y:S01]  /*2340*/  FFMA.FTZ R161, R197.reuse, R196, R160 ;  /* 0x000000c4c5a17223 */ /* 0x040fe200000100a0 */
[----:B------:R-:W-:Y:S01]  /*2350*/  FADD.FTZ R122, R122, R167 ;  /* 0x000000a77a7a7221 */ /* 0x000fe20000010000 */
[----:B------:R-:W-:Y:S01]  /*2360*/  FFMA.FTZ R82, R197, R167, R82 ;  /* 0x000000a7c5527223 */ /* 0x000fe20000010052 */
[----:B------:R-:W-:Y:S01]  /*2370*/  FADD.FTZ R123, R123, R164 ;  /* 0x000000a47b7b7221 */ /* 0x000fe20000010000 */
[----:B------:R-:W-:Y:S01]  /*2380*/  FFMA.FTZ R83, R210, R164, R83 ;  /* 0x000000a4d2537223 */ /* 0x000fe20000010053 */
[----:B------:R-:W-:Y:S01]  /*2390*/  FADD.FTZ R241, R162, R231 ;  /* 0x000000e7a2f17221 */ /* 0x000fe20000010000 */
[----:B------:R-:W-:-:S07]  /*23a0*/  FFMA.FTZ R240, R210, R231, R161 ;  /* 0x000000e7d2f07223 */ /* 0x000fce00000100a1 */
.L_x_3181:
[----:B------:R-:W-:Y:S05]  /*23b0*/  BSYNC.RECONVERGENT B2 ;  /* 0x0000000000027941 */ /* 0x000fea0003800200 */
.L_x_3180:
        /* <DEDUP_REMOVED lines=11> */
[----:B------:R-:W0:Y:S01]  /*2470*/  LDG.E.128 R164, desc[UR6][R164.64] ;  /* 0x00000006a4a47981 */ /* 0x000e22000c1e1d00 */
[----:B--2---:R-:W-:-:S06]  /*2480*/  IMAD.WIDE.U32 R160, R242, 0x10, R160 ;  /* 0x00000010f2a07825 */ /* 0x004fcc00078e00a0 */
[----:B------:R-:W2:Y:S01]  /*2490*/  LDG.E.128 R160, desc[UR6][R160.64] ;  /* 0x00000006a0a07981 */ /* 0x000ea2000c1e1d00 */
[----:B-1----:R-:W-:-:S06]  /*24a0*/  IMAD.WIDE.U32 R184, R238, 0x8, R184 ;  /* 0x00000008eeb87825 */ /* 0x002fcc00078e00b8 */
[----:B------:R-:W5:Y:S01]  /*24b0*/  LDG.E.64 R184, desc[UR6][R184.64] ;  /* 0x00000006b8b87981 */ /* 0x000f62000c1e1b00 */
[--C-:B------:R-:W-:Y:S02]  /*24c0*/  HADD2.F32 R227, -RZ, R52.reuse.H0_H0 ;  /* 0x20000034ffe37230 */ /* 0x100fe40000004100 */
[--C-:B------:R-:W-:Y:S02]  /*24d0*/  HADD2.F32 R220, -RZ, R53.reuse.H1_H1 ;  /* 0x30000035ffdc7230 */ /* 0x100fe40000004100 */
[----:B------:R-:W-:Y:S02]  /*24e0*/  HADD2.F32 R224, -RZ, R52.H1_H1 ;  /* 0x30000034ffe07230 */ /* 0x000fe40000004100 */
[----:B------:R-:W-:Y:S02]  /*24f0*/  HADD2.F32 R223, -RZ, R53.H0_H0 ;  /* 0x20000035ffdf7230 */ /* 0x000fe40000004100 */
[--C-:B0-----:R-:W-:Y:S02]  /*2500*/  HADD2.F32 R216, -RZ, R165.reuse.H0_H0 ;  /* 0x200000a5ffd87230 */ /* 0x101fe40000004100 */
[----:B------:R-:W-:-:S02]  /*2510*/  HADD2.F32 R165, -RZ, R165.H1_H1 ;  /* 0x300000a5ffa57230 */ /* 0x000fc40000004100 */
[----:B------:R-:W-:-:S03]  /*2520*/  HADD2.F32 R239, -RZ, R166.H0_H0 ;  /* 0x200000a6ffef7230 */ /* 0x000fc60000004100 */
[----:B------:R-:W-:Y:S01]  /*2530*/  FMUL.FTZ R220, R220, R165 ;  /* 0x000000a5dcdc7220 */ /* 0x000fe20000410000 */
[--C-:B--2---:R-:W-:Y:S02]  /*2540*/  HADD2.F32 R211, -RZ, R160.reuse.H0_H0 ;  /* 0x200000a0ffd37230 */ /* 0x104fe40000004100 */
[--C-:B------:R-:W-:Y:S02]  /*2550*/  HADD2.F32 R217, -RZ, R161.reuse.H1_H1 ;  /* 0x300000a1ffd97230 */ /* 0x100fe40000004100 */
[----:B------:R-:W-:Y:S02]  /*2560*/  HADD2.F32 R215, -RZ, R161.H0_H0 ;  /* 0x200000a1ffd77230 */ /* 0x000fe40000004100 */
[C---:B------:R-:W-:Y:S01]  /*2570*/  FADD.FTZ R229, -R234.reuse, R211 ;  /* 0x000000d3eae57221 */ /* 0x040fe20000010100 */
[----:B------:R-:W-:Y:S02]  /*2580*/  HADD2.F32 R213, -RZ, R160.H1_H1 ;  /* 0x300000a0ffd57230 */ /* 0x000fe40000004100 */
[----:B------:R-:W-:Y:S01]  /*2590*/  FADD.FTZ R217, -R234, R217 ;  /* 0x000000d9ead97221 */ /* 0x000fe20000010100 */
[----:B------:R-:W-:-:S02]  /*25a0*/  HADD2.F32 R219, -RZ, R162.H0_H0 ;  /* 0x200000a2ffdb7230 */ /* 0x000fc40000004100 */
[----:B------:R-:W-:Y:S02]  /*25b0*/  HADD2.F32 R161, -RZ, R162.H1_H1 ;  /* 0x300000a2ffa17230 */ /* 0x000fe40000004100 */
[--C-:B------:R-:W-:Y:S02]  /*25c0*/  HADD2.F32 R162, -RZ, R164.reuse.H0_H0 ;  /* 0x200000a4ffa27230 */ /* 0x100fe40000004100 */
[----:B------:R-:W-:Y:S01]  /*25d0*/  FMUL.FTZ R229, R232, R229 ;  /* 0x000000e5e8e57220 */ /* 0x000fe20000410000 */
[----:B------:R-:W-:Y:S01]  /*25e0*/  FADD.FTZ R213, -R234, R213 ;  /* 0x000000d5ead57221 */ /* 0x000fe20000010100 */
[----:B------:R-:W-:Y:S02]  /*25f0*/  HADD2.F32 R164, -RZ, R164.H1_H1 ;  /* 0x300000a4ffa47230 */ /* 0x000fe40000004100 */
[----:B------:R-:W-:Y:S01]  /*2600*/  FMUL.FTZ R222, R232, R217 ;  /* 0x000000d9e8de7220 */ /* 0x000fe20000410000 */
[----:B------:R-:W-:Y:S02]  /*2610*/  HADD2.F32 R221, -RZ, R163.H0_H0 ;  /* 0x200000a3ffdd7230 */ /* 0x000fe40000004100 */
[-C--:B------:R-:W-:Y:S01]  /*2620*/  FMUL.FTZ R227, R227, R162.reuse ;  /* 0x000000a2e3e37220 */ /* 0x080fe20000410000 */
        /* <DEDUP_REMOVED lines=8> */
[-C--:B------:R-:W-:Y:S01]  /*26b0*/  FMUL.FTZ R224, R224, R164.reuse ;  /* 0x000000a4e0e07220 */ /* 0x080fe20000410000 */
[----:B------:R-:W-:Y:S01]  /*26c0*/  FADD.FTZ R241, R241, R227 ;  /* 0x000000e3f1f17221 */ /* 0x000fe20000010000 */
[----:B------:R-:W-:Y:S01]  /*26d0*/  FFMA.FTZ R165, R229, R227, R240 ;  /* 0x000000e3e5a57223 */ /* 0x000fe200000100f0 */
[----:B------:R-:W-:Y:S02]  /*26e0*/  HADD2.F32 R163, -RZ, R163.H1_H1 ;  /* 0x300000a3ffa37230 */ /* 0x000fe40000004100 */
[----:B------:R-:W-:Y:S01]  /*26f0*/  FADD.FTZ R215, -R234, R221 ;  /* 0x000000ddead77221 */ /* 0x000fe20000010100 */
[----:B------:R-:W-:Y:S01]  /*2700*/  FMUL.FTZ R221, R232, R219 ;  /* 0x000000dbe8dd7220 */ /* 0x000fe20000410000 */
[----:B------:R-:W-:Y:S01]  /*2710*/  FADD.FTZ R125, R125, R164 ;  /* 0x000000a47d7d7221 */ /* 0x000fe20000010000 */
[----:B------:R-:W-:Y:S01]  /*2720*/  FFMA.FTZ R85, R226, R164, R85 ;  /* 0x000000a4e2557223 */ /* 0x000fe20000010055 */
[----:B------:R-:W-:Y:S01]  /*2730*/  FMUL.FTZ R219, R162, R239 ;  /* 0x000000efa2db7220 */ /* 0x000fe20000410000 */
[----:B------:R-:W-:Y:S01]  /*2740*/  FMUL.FTZ R225, R232, R225 ;  /* 0x000000e1e8e17220 */ /* 0x000fe20000410000 */
[----:B------:R-:W-:Y:S01]  /*2750*/  FMUL.FTZ R223, R223, R216 ;  /* 0x000000d8dfdf7220 */ /* 0x000fe20000410000 */
[----:B------:R-:W-:Y:S01]  /*2760*/  FADD.FTZ R162, R241, R224 ;  /* 0x000000e0f1a27221 */ /* 0x000fe20000010000 */
[----:B------:R-:W-:Y:S01]  /*2770*/  FFMA.FTZ R164, R226, R224, R165 ;  /* 0x000000e0e2a47223 */ /* 0x000fe200000100a5 */
[C---:B------:R-:W-:Y:S01]  /*2780*/  FADD.FTZ R211, -R234.reuse, R161 ;  /* 0x000000a1ead37221 */ /* 0x040fe20000010100 */
[----:B------:R-:W-:Y:S01]  /*2790*/  FADD.FTZ R161, -R234, R163 ;  /* 0x000000a3eaa17221 */ /* 0x000fe20000010100 */
[----:B------:R-:W-:-:S02]  /*27a0*/  HADD2.F32 R163, -RZ, R167.H0_H0 ;  /* 0x200000a7ffa37230 */ /* 0x000fc40000004100 */
[----:B------:R-:W-:Y:S01]  /*27b0*/  FADD.FTZ R165, R162, R223 ;  /* 0x000000dfa2a57221 */ /* 0x000fe20000010000 */
[----:B------:R-:W-:Y:S02]  /*27c0*/  HADD2.F32 R160, -RZ, R167.H1_H1 ;  /* 0x300000a7ffa07230 */ /* 0x000fe40000004100 */
[----:B------:R-:W-:Y:S01]  /*27d0*/  FFMA.FTZ R167, R225, R223, R164 ;  /* 0x000000dfe1a77223 */ /* 0x000fe200000100a4 */
[----:B------:R-:W-:Y:S02]  /*27e0*/  HADD2.F32 R166, -RZ, R166.H1_H1 ;  /* 0x300000a6ffa67230 */ /* 0x000fe40000004100 */
[----:B------:R-:W-:Y:S01]  /*27f0*/  FADD.FTZ R162, R165, R220 ;  /* 0x000000dca5a27221 */ /* 0x000fe20000010000 */
[----:B------:R-:W-:Y:S02]  /*2800*/  HADD2.F32 R217, -RZ, R54.H1_H1 ;  /* 0x30000036ffd97230 */ /* 0x000fe40000004100 */
[----:B------:R-:W-:Y:S01]  /*2810*/  FFMA.FTZ R164, R222, R220, R167 ;  /* 0x000000dcdea47223 */ /* 0x000fe200000100a7 */
        /* <DEDUP_REMOVED lines=27> */
.L_x_3173:
[----:B------:R-:W0:Y:S01]  /*29d0*/  S2R R0, SR_TID.X ;  /* 0x0000000000007919 */ /* 0x000e220000002100 */
[----:B-----5:R-:W-:Y:S01]  /*29e0*/  ISETP.GE.AND P0, PT, R199, 0x1, PT ;  /* 0x00000001c700780c */ /* 0x020fe20003f06270 */
[----:B------:R-:W-:Y:S01]  /*29f0*/  UISETP.NE.U32.AND UP0, UPT, UR10, URZ, UPT ;  /* 0x000000ff0a00728c */ /* 0x000fe2000bf05070 */
[----:B------:R-:W-:Y:S01]  /*2a00*/  MOV R2, UR14 ;  /* 0x0000000e00027c02 */ /* 0x000fe20008000f00 */
[----:B------:R-:W-:Y:S02]  /*2a10*/  HFMA2 R245, -RZ, RZ, 0, 0 ;  /* 0x00000000fff57431 */ /* 0x000fe400000001ff */
[----:B------:R-:W-:Y:S02]  /*2a20*/  UISETP.NE.AND.EX UP0, UPT, UR11, URZ, UPT, UP0 ;  /* 0x000000ff0b00728c */ /* 0x000fe4000bf05300 */
[----:B------:R-:W-:-:S06]  /*2a30*/  IMAD R4, R7, R2, RZ ;  /* 0x0000000207047224 */ /* 0x000fcc00078e02ff */
        /* <DEDUP_REMOVED lines=8> */
[----:B------:R-:W-:Y:S02]  /*2ac0*/  @P0 LEA.HI.SX32 R245, R163, R4, 0x1d ;  /* 0x00000004a3f50211 */ /* 0x000fe400078feaff */
[----:B------:R-:W-:Y:S01]  /*2ad0*/  MOV R243, R236 ;  /* 0x000000ec00f37202 */ /* 0x000fe20000000f00 */
        /* <DEDUP_REMOVED lines=15> */
[C---:B--2---:R-:W-:Y:S01]  /*2bd0*/  @P3 IMAD.WIDE.U32 R162, R245.reuse, 0x8, R162 ;  /* 0x00000008f5a23825 */ /* 0x044fe200078e00a2 */
[----:B------:R-:W-:-:S04]  /*2be0*/  @P3 IADD3 R245, PT, PT, R245, 0x20, RZ ;  /* 0x00000020f5f53810 */ /* 0x000fc80007ffe0ff */
[----:B------:R0:W5:Y:S01]  /*2bf0*/  @P3 LDG.E.64 R180, desc[UR6][R162.64] ;  /* 0x00000006a2b43981 */ /* 0x000162000c1e1b00 */
        /* <DEDUP_REMOVED lines=10> */
.L_x_3183:
        /* <DEDUP_REMOVED lines=15> */
[----:B------:R-:W-:Y:S01]  /*2d90*/  @P2 IADD3 R245, PT, PT, R245, 0x20, RZ ;  /* 0x00000020f5f52810 */ /* 0x000fe20007ffe0ff */
[----:B------:R3:W5:Y:S04]  /*2da0*/  @P2 LDG.E.64 R178, desc[UR6][R240.64] ;  /* 0x00000006f0b22981 */ /* 0x000768000c1e1b00 */
[C---:B--2---:R-:W-:Y:S01]  /*2db0*/  @P3 IMAD.WIDE.U32 R164, R245.reuse, 0x8, R164 ;  /* 0x00000008f5a43825 */ /* 0x044fe200078e00a4 */
[----:B------:R-:W-:Y:S01]  /*2dc0*/  @P3 IADD3 R245, PT, PT, R245, 0x20, RZ ;  /* 0x00000020f5f53810 */ /* 0x000fe20007ffe0ff */
[----:B0-----:R-:W0:Y:S03]  /*2dd0*/  @P2 LDC.64 R166, c[0x0][0x438] ;  /* 0x00010e00ffa62b82 */ /* 0x001e260000000a00 */
[----:B------:R-:W5:Y:S01]  /*2de0*/  @P3 LDG.E.64 R180, desc[UR6][R164.64] ;  /* 0x00000006a4b43981 */ /* 0x000f62000c1e1b00 */
[C---:B---3--:R-:W-:Y:S01]  /*2df0*/  @P4 IMAD.WIDE.U32 R162, R245.reuse, 0x8, R162 ;  /* 0x00000008f5a24825 */ /* 0x048fe200078e00a2 */
[----:B------:R-:W-:-:S03]  /*2e00*/  @P4 IADD3 R245, PT, PT, R245, 0x20, RZ ;  /* 0x00000020f5f54810 */ /* 0x000fc60007ffe0ff */
[----:B------:R-:W2:Y:S01]  /*2e10*/  @P3 LDC.64 R240, c[0x0][0x438] ;  /* 0x00010e00fff03b82 */ /* 0x000ea20000000a00 */
[C---:B----4-:R-:W-:Y:S01]  /*2e20*/  @P1 IMAD.WIDE.U32 R246, R243.reuse, 0x10, R238 ;  /* 0x00000010f3f61825 */ /* 0x050fe200078e00ee */
[----:B------:R-:W-:Y:S01]  /*2e30*/  @P1 IADD3 R243, PT, PT, R243, 0x20, RZ ;  /* 0x00000020f3f31810 */ /* 0x000fe20007ffe0ff */
[----:B------:R2:W5:Y:S04]  /*2e40*/  @P4 LDG.E.64 R182, desc[UR6][R162.64] ;  /* 0x00000006a2b64981 */ /* 0x000568000c1e1b00 */
[----:B------:R3:W5:Y:S01]  /*2e50*/  @P1 LDG.E.128 R132, desc[UR6][R246.64] ;  /* 0x00000006f6841981 */ /* 0x000762000c1e1d00 */
        /* <DEDUP_REMOVED lines=10> */
[C---:B----4-:R-:W-:Y:S01]  /*2f00*/  @P4 IMAD.WIDE.U32 R238, R243.reuse, 0x10, R238 ;  /* 0x00000010f3ee4825 */ /* 0x050fe200078e00ee */
[----:B------:R-:W-:-:S04]  /*2f10*/  @P4 IADD3 R243, PT, PT, R243, 0x20, RZ ;  /* 0x00000020f3f34810 */ /* 0x000fc80007ffe0ff */
[----:B------:R3:W5:Y:S01]  /*2f20*/  @P4 LDG.E.128 R152, desc[UR6][R238.64] ;  /* 0x00000006ee984981 */ /* 0x000762000c1e1d00 */
[----:B0-----:R-:W-:-:S05]  /*2f30*/  @P5 IMAD.WIDE.U32 R166, R243, 0x10, R166 ;  /* 0x00000010f3a65825 */ /* 0x001fca00078e00a6 */
[----:B------:R3:W5:Y:S01]  /*2f40*/  @P5 LDG.E.128 R156, desc[UR6][R166.64] ;  /* 0x00000006a69c5981 */ /* 0x000762000c1e1d00 */
[----:B------:R-:W-:-:S07]  /*2f50*/  CS2R R240, SRZ ;  /* 0x0000000000f07805 */ /* 0x000fce000001ff00 */
.L_x_3182:
[----:B------:R-:W-:Y:S05]  /*2f60*/  BSYNC.RECONVERGENT B1 ;  /* 0x0000000000017941 */ /* 0x000fea0003800200 */
.L_x_3172:
        /* <DEDUP_REMOVED lines=20> */
.L_x_3302:
        /* <DEDUP_REMOVED lines=34> */
[----:B------:R-:W-:-:S04]  /*32d0*/  F2FP.F16.F32.PACK_AB R161, RZ, R161 ;  /* 0x000000a1ffa1723e */ /* 0x000fc800000000ff */
[----:B------:R-:W-:-:S07]  /*32e0*/  PRMT R140, R161, 0x7610, R140 ;  /* 0x00007610a18c7816 */ /* 0x000fce000000008c */
.L_x_3191:
[----:B------:R-:W-:Y:S05]  /*32f0*/  BSYNC.RECONVERGENT B3 ;  /* 0x0000000000037941 */ /* 0x000fea0003800200 */
.L_x_3190:
        /* <DEDUP_REMOVED lines=13> */
.L_x_3193:
[----:B------:R-:W-:Y:S05]  /*33d0*/  BSYNC.RECONVERGENT B3 ;  /* 0x0000000000037941 */ /* 0x000fea0003800200 */
.L_x_3192:
        /* <DEDUP_REMOVED lines=13> */
.L_x_3195:
[----:B------:R-:W-:Y:S05]  /*34b0*/  BSYNC.RECONVERGENT B3 ;  /* 0x0000000000037941 */ /* 0x000fea0003800200 */
.L_x_3194:
        /* <DEDUP_REMOVED lines=13> */
.L_x_3197:
[----:B------:R-:W-:Y:S05]  /*3590*/  BSYNC.RECONVERGENT B3 ;  /* 0x0000000000037941 */ /* 0x000fea0003800200 */
.L_x_3196:
        /* <DEDUP_REMOVED lines=13> */
.L_x_3199:
[----:B------:R-:W-:Y:S05]  /*3670*/  BSYNC.RECONVERGENT B3 ;  /* 0x0000000000037941 */ /* 0x000fea0003800200 */
.L_x_3198:
        /* <DEDUP_REMOVED lines=13> */
.L_x_3201:
[----:B------:R-:W-:Y:S05]  /*3750*/  BSYNC.RECONVERGENT B3 ;  /* 0x0000000000037941 */ /* 0x000fea0003800200 */
.L_x_3200:
        /* <DEDUP_REMOVED lines=13> */
.L_x_3203:
[----:B------:R-:W-:Y:S05]  /*3830*/  BSYNC.RECONVERGENT B3 ;  /* 0x0000000000037941 */ /* 0x000fea0003800200 */
.L_x_3202:
        /* <DEDUP_REMOVED lines=11> */
[----:B------:R-:W-:-:S04]  /*38f0*/  F2FP.F16.F32.PACK_AB R161, RZ, R161 ;  /* 0x000000a1ffa1723e */ /* 0x000fc800000000ff */
[----:B------:R-:W-:Y:S01]  /*3900*/  PRMT R143, R143, 0x5410, R161 ;  /* 0x000054108f8f7816 */ /* 0x000fe200000000a1 */
[----:B------:R-:W-:Y:S06]  /*3910*/  BRA `(.L_x_3204) ;  /* 0x0000001000787947 */ /* 0x000fec0003800000 */
.L_x_3189:
[----:B------:R-:W1:Y:S01]  /*3920*/  @P0 LDC.64 R74, c[0x0][0x408] ;  /* 0x00010200ff4a0b82 */ /* 0x000e620000000a00 */
[-CC-:B------:R-:W-:Y:S01]  /*3930*/  FFMA.FTZ R73, R3, R239.reuse, R238.reuse ;  /* 0x000000ef03497223 */ /* 0x180fe200000100ee */
[----:B------:R-:W-:Y:S01]  /*3940*/  ISETP.GT.AND P1, PT, R237, RZ, PT ;  /* 0x000000ffed00720c */ /* 0x000fe20003f24270 */
[-CC-:B------:R-:W-:Y:S01]  /*3950*/  FFMA.FTZ R162, R170, R239.reuse, R238.reuse ;  /* 0x000000efaaa27223 */ /* 0x180fe200000100ee */
[-CC-:B------:R-:W-:Y:S01]  /*3960*/  FFMA.FTZ R163, R173, R239.reuse, R238.reuse ;  /* 0x000000efada37223 */ /* 0x180fe200000100ee */
[----:B------:R-:W-:Y:S01]  /*3970*/  FADD.FTZ R161, R168, -R73 ;  /* 0x80000049a8a17221 */ /* 0x000fe20000010000 */
[----:B0-----:R-:W-:Y:S01]  /*3980*/  FFMA.FTZ R166, R174, R239, R238 ;  /* 0x000000efaea67223 */ /* 0x001fe200000100ee */
[----:B-----5:R-:W-:Y:S01]  /*3990*/  @P0 LOP3.LUT P6, RZ, R176, 0xff, RZ, 0xc0, !PT ;  /* 0x000000ffb0ff0812 */ /* 0x020fe200078cc0ff */
[----:B------:R-:W0:Y:S01]  /*39a0*/  @P0 LDC.64 R72, c[0x0][0x408] ;  /* 0x00010200ff480b82 */ /* 0x000e220000000a00 */
[----:B------:R-:W-:Y:S01]  /*39b0*/  FMUL.FTZ R160, R232, R161 ;  /* 0x000000a1e8a07220 */ /* 0x000fe20000410000 */
[----:B------:R-:W-:Y:S01]  /*39c0*/  FADD.FTZ R161, R171, -R162 ;  /* 0x800000a2aba17221 */ /* 0x000fe20000010000 */
[----:B------:R-:W-:-:S03]  /*39d0*/  FADD.FTZ R163, R172, -R163 ;  /* 0x800000a3aca37221 */ /* 0x000fc60000010000 */
[----:B------:R-:W-:Y:S01]  /*39e0*/  FSEL R160, R160, RZ, P1 ;  /* 0x000000ffa0a07208 */ /* 0x000fe20000800000 */
[C---:B------:R-:W-:Y:S01]  /*39f0*/  FMUL.FTZ R161, R232.reuse, R161 ;  /* 0x000000a1e8a17220 */ /* 0x040fe20000410000 */
[C---:B------:R-:W-:Y:S01]  /*3a00*/  FMUL.FTZ R162, R232.reuse, R163 ;  /* 0x000000a3e8a27220 */ /* 0x040fe20000410000 */
[----:B------:R-:W-:Y:S01]  /*3a10*/  FADD.FTZ R163, R175, -R166 ;  /* 0x800000a6afa37221 */ /* 0x000fe20000010000 */
[----:B------:R-:W-:Y:S02]  /*3a20*/  FFMA.FTZ R166, R209, R239, R238 ;  /* 0x000000efd1a67223 */ /* 0x000fe400000100ee */
[----:B------:R-:W-:Y:S01]  /*3a30*/  FSEL R161, R161, RZ, P1 ;  /* 0x000000ffa1a17208 */ /* 0x000fe20000800000 */
[----:B------:R-:W-:Y:S01]  /*3a40*/  FMUL.FTZ R163, R232, R163 ;  /* 0x000000a3e8a37220 */ /* 0x000fe20000410000 */
[----:B------:R-:W-:Y:S01]  /*3a50*/  FSEL R162, R162, RZ, P1 ;  /* 0x000000ffa2a27208 */ /* 0x000fe20000800000 */
[----:B------:R-:W-:Y:S01]  /*3a60*/  FADD.FTZ R165, R207, -R166 ;  /* 0x800000a6cfa57221 */ /* 0x000fe20000010000 */
[----:B-1----:R-:W-:-:S02]  /*3a70*/  @P0 FMUL.FTZ R75, R160, R75 ;  /* 0x0000004ba04b0220 */ /* 0x002fc40000410000 */
[----:B------:R-:W-:Y:S01]  /*3a80*/  FSEL R163, R163, RZ, P1 ;  /* 0x000000ffa3a37208 */ /* 0x000fe20000800000 */
[----:B------:R-:W-:Y:S01]  /*3a90*/  FMUL.FTZ R165, R232, R165 ;  /* 0x000000a5e8a57220 */ /* 0x000fe20000410000 */
[----:B------:R-:W-:Y:S02]  /*3aa0*/  @P0 FMUL.FTZ R164, R75, R74 ;  /* 0x0000004a4ba40220 */ /* 0x000fe40000410000 */
[----:B------:R-:W1:Y:S01]  /*3ab0*/  @P0 LDC.64 R74, c[0x0][0x408] ;  /* 0x00010200ff4a0b82 */ /* 0x000e620000000a00 */
[----:B0-----:R-:W-:Y:S01]  /*3ac0*/  @P0 FMUL.FTZ R73, R161, R73 ;  /* 0x00000049a1490220 */ /* 0x001fe20000410000 */
[----:B------:R-:W-:Y:S01]  /*3ad0*/  FSEL R166, R165, RZ, P1 ;  /* 0x000000ffa5a67208 */ /* 0x000fe20000800000 */
[----:B------:R-:W-:Y:S01]  /*3ae0*/  FFMA.FTZ R165, R208, R239, R238 ;  /* 0x000000efd0a57223 */ /* 0x000fe200000100ee */
[----:B------:R-:W-:Y:S01]  /*3af0*/  @P0 FSEL R164, R164, RZ, P6 ;  /* 0x000000ffa4a40208 */ /* 0x000fe20003000000 */
[----:B------:R-:W-:Y:S01]  /*3b00*/  @P0 FMUL.FTZ R199, R73, R72 ;  /* 0x0000004849c70220 */ /* 0x000fe20000410000 */
[----:B------:R-:W-:-:S02]  /*3b10*/  @P0 LOP3.LUT P6, RZ, R176, 0xff00, RZ, 0xc0, !PT ;  /* 0x0000ff00b0ff0812 */ /* 0x000fc400078cc0ff */
[----:B------:R-:W0:Y:S01]  /*3b20*/  @P0 LDC.64 R72, c[0x0][0x408] ;  /* 0x00010200ff480b82 */ /* 0x000e220000000a00 */
[----:B------:R-:W-:Y:S01]  /*3b30*/  FADD.FTZ R167, R206, -R165 ;  /* 0x800000a5cea77221 */ /* 0x000fe20000010000 */
[----:B------:R-:W-:-:S03]  /*3b40*/  @P0 FSEL R199, R199, RZ, P6 ;  /* 0x000000ffc7c70208 */ /* 0x000fc60003000000 */
[----:B------:R-:W-:Y:S01]  /*3b50*/  FMUL.FTZ R167, R232, R167 ;  /* 0x000000a7e8a77220 */ /* 0x000fe20000410000 */
[----:B------:R-:W-:-:S04]  /*3b60*/  @P0 LOP3.LUT P6, RZ, R176, 0xff0000, RZ, 0xc0, !PT ;  /* 0x00ff0000b0ff0812 */ /* 0x000fc800078cc0ff */
[----:B------:R-:W-:Y:S01]  /*3b70*/  FSEL R242, R167, RZ, P1 ;  /* 0x000000ffa7f27208 */ /* 0x000fe20000800000 */
[----:B------:R-:W-:-:S04]  /*3b80*/  FFMA.FTZ R167, R205, R239, R238 ;  /* 0x000000efcda77223 */ /* 0x000fc800000100ee */
[----:B------:R-:W-:Y:S01]  /*3b90*/  FADD.FTZ R245, R204, -R167 ;  /* 0x800000a7ccf57221 */ /* 0x000fe20000010000 */
[----:B-1----:R-:W-:-:S03]  /*3ba0*/  @P0 FMUL.FTZ R75, R162, R75 ;  /* 0x0000004ba24b0220 */ /* 0x002fc60000410000 */
[----:B------:R-:W-:Y:S01]  /*3bb0*/  FMUL.FTZ R198, R232, R245 ;  /* 0x000000f5e8c67220 */ /* 0x000fe20000410000 */
[----:B------:R-:W-:Y:S01]  /*3bc0*/  @P0 FMUL.FTZ R244, R75, R74 ;  /* 0x0000004a4bf40220 */ /* 0x000fe20000410000 */
[----:B------:R-:W-:Y:S01]  /*3bd0*/  @P0 F2FP.F16.F32.PACK_AB R245, RZ, R199 ;  /* 0x000000c7fff5023e */ /* 0x000fe200000000ff */
[----:B------:R-:W1:Y:S01]  /*3be0*/  @P0 LDC.64 R74, c[0x0][0x408] ;  /* 0x00010200ff4a0b82 */ /* 0x000e620000000a00 */
[----:B0-----:R-:W-:Y:S01]  /*3bf0*/  @P0 FMUL.FTZ R73, R73, R163 ;  /* 0x000000a349490220 */ /* 0x001fe20000410000 */
[----:B------:R-:W-:-:S03]  /*3c00*/  FSEL R198, R198, RZ, P1 ;  /* 0x000000ffc6c67208 */ /* 0x000fc60000800000 */
        /* <DEDUP_REMOVED lines=9> */
[----:B------:R-:W-:Y:S02]  /*3ca0*/  @P0 F2FP.F16.F32.PACK_AB R244, RZ, R164 ;  /* 0x000000a4fff4023e */ /* 0x000fe400000000ff */
[----:B------:R-:W-:Y:S02]  /*3cb0*/  @P0 FSEL R164, R243, RZ, P6 ;  /* 0x000000fff3a40208 */ /* 0x000fe40003000000 */
[----:B------:R-:W-:Y:S02]  /*3cc0*/  @P0 LOP3.LUT P6, RZ, R177, 0xff, RZ, 0xc0, !PT ;  /* 0x000000ffb1ff0812 */ /* 0x000fe400078cc0ff */
[----:B------:R-:W-:-:S02]  /*3cd0*/  @P0 F2FP.F16.F32.PACK_AB R199, RZ, R72 ;  /* 0x00000048ffc7023e */ /* 0x000fc400000000ff */
[----:B------:R-:W-:Y:S02]  /*3ce0*/  @P0 FSEL R165, R165, RZ, P6 ;  /* 0x000000ffa5a50208 */ /* 0x000fe40003000000 */
[----:B------:R-:W-:Y:S01]  /*3cf0*/  F2FP.F16.F32.PACK_AB R72, R161, R160 ;  /* 0x000000a0a148723e */ /* 0x000fe200000000ff */
[----:B------:R-:W-:Y:S01]  /*3d00*/  FFMA.FTZ R161, R230, R239, R238 ;  /* 0x000000efe6a17223 */ /* 0x000fe200000100ee */
[----:B------:R-:W-:Y:S01]  /*3d10*/  @P0 LOP3.LUT P6, RZ, R177, 0xff00, RZ, 0xc0, !PT ;  /* 0x0000ff00b1ff0812 */ /* 0x000fe200078cc0ff */
[----:B-1----:R-:W-:Y:S01]  /*3d20*/  @P0 FMUL.FTZ R75, R75, R198 ;  /* 0x000000c64b4b0220 */ /* 0x002fe20000410000 */
[----:B------:R-:W-:Y:S01]  /*3d30*/  @P0 F2FP.F16.F32.PACK_AB R165, RZ, R165 ;  /* 0x000000a5ffa5023e */ /* 0x000fe200000000ff */
[----:B------:R-:W-:Y:S01]  /*3d40*/  FADD.FTZ R161, R228, -R161 ;  /* 0x800000a1e4a17221 */ /* 0x000fe20000010000 */
[----:B------:R-:W-:Y:S01]  /*3d50*/  @P0 FSEL R167, R167, RZ, P6 ;  /* 0x000000ffa7a70208 */ /* 0x000fe20003000000 */
[----:B------:R-:W-:Y:S01]  /*3d60*/  @P0 FMUL.FTZ R75, R75, R74 ;  /* 0x0000004a4b4b0220 */ /* 0x000fe20000410000 */
[----:B------:R-:W-:Y:S01]  /*3d70*/  @P0 LOP3.LUT P6, RZ, R177, 0xff0000, RZ, 0xc0, !PT ;  /* 0x00ff0000b1ff0812 */ /* 0x000fe200078cc0ff */
[----:B------:R-:W-:Y:S01]  /*3d80*/  FMUL.FTZ R161, R232, R161 ;  /* 0x000000a1e8a17220 */ /* 0x000fe20000410000 */
[----:B------:R-:W-:-:S02]  /*3d90*/  @P0 F2FP.F16.F32.PACK_AB R164, RZ, R164 ;  /* 0x000000a4ffa4023e */ /* 0x000fc400000000ff */
[----:B------:R-:W-:Y:S02]  /*3da0*/  @P0 FSEL R75, R75, RZ, P6 ;  /* 0x000000ff4b4b0208 */ /* 0x000fe40003000000 */
[----:B------:R-:W-:Y:S02]  /*3db0*/  @P0 PRMT R140, R244, 0x7610, R140 ;  /* 0x00007610f48c0816 */ /* 0x000fe4000000008c */
[----:B------:R-:W-:Y:S02]  /*3dc0*/  @P0 F2FP.F16.F32.PACK_AB R167, RZ, R167 ;  /* 0x000000a7ffa7023e */ /* 0x000fe400000000ff */
[----:B------:R-:W-:Y:S02]  /*3dd0*/  @P0 F2FP.F16.F32.PACK_AB R160, RZ, R75 ;  /* 0x0000004bffa0023e */ /* 0x000fe400000000ff */
[----:B------:R-:W-:Y:S02]  /*3de0*/  @P0 PRMT R141, R199, 0x7610, R141 ;  /* 0x00007610c78d0816 */ /* 0x000fe4000000008d */
[----:B------:R-:W-:-:S02]  /*3df0*/  FSEL R161, R161, RZ, P1 ;  /* 0x000000ffa1a17208 */ /* 0x000fc40000800000 */
[----:B------:R-:W-:Y:S02]  /*3e00*/  @P0 PRMT R142, R165, 0x7610, R142 ;  /* 0x00007610a58e0816 */ /* 0x000fe4000000008e */
[----:B------:R-:W-:Y:S02]  /*3e10*/  F2FP.F16.F32.PACK_AB R74, R242, R166 ;  /* 0x000000a6f24a723e */ /* 0x000fe400000000ff */
[----:B------:R-:W-:Y:S02]  /*3e20*/  F2FP.F16.F32.PACK_AB R73, R163, R162 ;  /* 0x000000a2a349723e */ /* 0x000fe400000000ff */
[----:B------:R-:W-:Y:S02]  /*3e30*/  @P0 PRMT R140, R140, 0x5410, R245 ;  /* 0x000054108c8c0816 */ /* 0x000fe400000000f5 */
[----:B------:R-:W-:Y:S02]  /*3e40*/  @P0 PRMT R141, R141, 0x5410, R164 ;  /* 0x000054108d8d0816 */ /* 0x000fe400000000a4 */
[----:B------:R-:W-:-:S02]  /*3e50*/  F2FP.F16.F32.PACK_AB R75, R161, R198 ;  /* 0x000000c6a14b723e */ /* 0x000fc400000000ff */
        /* <DEDUP_REMOVED lines=8> */
[----:B------:R-:W-:-:S04]  /*3ee0*/  F2FP.F16.F32.PACK_AB R161, RZ, R161 ;  /* 0x000000a1ffa1723e */ /* 0x000fc800000000ff */
[----:B------:R-:W-:Y:S01]  /*3ef0*/  PRMT R143, R143, 0x5410, R161 ;  /* 0x000054108f8f7816 */ /* 0x000fe200000000a1 */
[----:B------:R-:W-:Y:S06]  /*3f00*/  BRA `(.L_x_3204) ;  /* 0x0000000800fc7947 */ /* 0x000fec0003800000 */
.L_x_3188:
[----:B------:R-:W-:Y:S02]  /*3f10*/  MOV R241, UR20 ;  /* 0x0000001400f17c02 */ /* 0x000fe40008000f00 */
[----:B------:R-:W-:Y:S02]  /*3f20*/  MOV R240, UR21 ;  /* 0x0000001500f07c02 */ /* 0x000fe40008000f00 */
[----:B------:R-:W-:-:S04]  /*3f30*/  ISETP.NE.U32.AND P1, PT, R241, RZ, PT ;  /* 0x000000fff100720c */ /* 0x000fc80003f25070 */
[----:B------:R-:W-:-:S13]  /*3f40*/  ISETP.NE.AND.EX P1, PT, R240, RZ, PT, P1 ;  /* 0x000000fff000720c */ /* 0x000fda0003f25310 */
[----:B------:R-:W-:Y:S05]  /*3f50*/  @P1 BRA `(.L_x_3205) ;  /* 0x00000004006c1947 */ /* 0x000fea0003800000 */
[----:B------:R-:W-:Y:S01]  /*3f60*/  ISETP.GT.AND P1, PT, R237, RZ, PT ;  /* 0x000000ffed00720c */ /* 0x000fe20003f24270 */
[--C-:B-----5:R-:W-:Y:S01]  /*3f70*/  HADD2.F32 R165, -RZ, R132.reuse.H0_H0 ;  /* 0x20000084ffa57230 */ /* 0x120fe20000004100 */
[----:B------:R-:W-:Y:S01]  /*3f80*/  @P0 LOP3.LUT P6, RZ, R176, 0xff, RZ, 0xc0, !PT ;  /* 0x000000ffb0ff0812 */ /* 0x000fe200078cc0ff */
[----:B------:R-:W-:Y:S02]  /*3f90*/  HADD2.F32 R164, -RZ, R132.H1_H1 ;  /* 0x30000084ffa47230 */ /* 0x000fe40000004100 */
[--C-:B------:R-:W-:Y:S02]  /*3fa0*/  HADD2.F32 R243, -RZ, R133.reuse.H0_H0 ;  /* 0x20000085fff37230 */ /* 0x100fe40000004100 */
[----:B------:R-:W-:Y:S02]  /*3fb0*/  HADD2.F32 R199, -RZ, R133.H1_H1 ;  /* 0x30000085ffc77230 */ /* 0x000fe40000004100 */
[--C-:B------:R-:W-:Y:S02]  /*3fc0*/  HADD2.F32 R245, -RZ, R134.reuse.H0_H0 ;  /* 0x20000086fff57230 */ /* 0x100fe40000004100 */
[----:B------:R-:W-:-:S02]  /*3fd0*/  HADD2.F32 R247, -RZ, R134.H1_H1 ;  /* 0x30000086fff77230 */ /* 0x000fc40000004100 */
[-CC-:B------:R-:W-:Y:S01]  /*3fe0*/  @P1 FFMA.FTZ R161, R3, R239.reuse, R238.reuse ;  /* 0x000000ef03a11223 */ /* 0x180fe200000100ee */
[-CC-:B------:R-:W-:Y:S01]  /*3ff0*/  @P1 FFMA.FTZ R160, R170, R239.reuse, R238.reuse ;  /* 0x000000efaaa01223 */ /* 0x180fe200000100ee */
[----:B0-----:R-:W-:Y:S01]  /*4000*/  @P1 FFMA.FTZ R166, R174, R239, R238 ;  /* 0x000000efaea61223 */ /* 0x001fe200000100ee */
[----:B------:R-:W-:Y:S02]  /*4010*/  HADD2.F32 R249, -RZ, R135.H0_H0 ;  /* 0x20000087fff97230 */ /* 0x000fe40000004100 */
[----:B------:R-:W-:Y:S01]  /*4020*/  @P1 FADD.FTZ R161, R168, -R161 ;  /* 0x800000a1a8a11221 */ /* 0x000fe20000010000 */
[----:B------:R-:W-:Y:S01]  /*4030*/  @P1 FADD.FTZ R163, R171, -R160 ;  /* 0x800000a0aba31221 */ /* 0x000fe20000010000 */
[----:B------:R-:W-:Y:S02]  /*4040*/  @P1 FADD.FTZ R166, R175, -R166 ;  /* 0x800000a6afa61221 */ /* 0x000fe40000010000 */
[C---:B------:R-:W-:Y:S01]  /*4050*/  @P1 FFMA.FTZ R165, R232.reuse, R161, R165 ;  /* 0x000000a1e8a51223 */ /* 0x040fe200000100a5 */
[----:B------:R-:W-:Y:S01]  /*4060*/  @P1 FFMA.FTZ R161, R173, R239, R238 ;  /* 0x000000efada11223 */ /* 0x000fe200000100ee */
[C---:B------:R-:W-:Y:S01]  /*4070*/  @P1 FFMA.FTZ R164, R232.reuse, R163, R164 ;  /* 0x000000a3e8a41223 */ /* 0x040fe200000100a4 */
[----:B------:R-:W-:Y:S01]  /*4080*/  @P1 FFMA.FTZ R199, R232, R166, R199 ;  /* 0x000000a6e8c71223 */ /* 0x000fe200000100c7 */
[----:B------:R-:W0:Y:S01]  /*4090*/  @P0 LDC.64 R162, c[0x0][0x408] ;  /* 0x00010200ffa20b82 */ /* 0x000e220000000a00 */
[----:B------:R-:W-:Y:S01]  /*40a0*/  @P1 FADD.FTZ R161, R172, -R161 ;  /* 0x800000a1aca11221 */ /* 0x000fe20000010000 */
[----:B------:R-:W-:-:S03]  /*40b0*/  @P1 FFMA.FTZ R166, R209, R239, R238 ;  /* 0x000000efd1a61223 */ /* 0x000fc600000100ee */
[C---:B------:R-:W-:Y:S01]  /*40c0*/  @P1 FFMA.FTZ R243, R232.reuse, R161, R243 ;  /* 0x000000a1e8f31223 */ /* 0x040fe200000100f3 */
[----:B------:R-:W-:Y:S02]  /*40d0*/  @P1 FADD.FTZ R166, R207, -R166 ;  /* 0x800000a6cfa61221 */ /* 0x000fe40000010000 */
[----:B------:R-:W1:Y:S02]  /*40e0*/  @P0 LDC.64 R160, c[0x0][0x408] ;  /* 0x00010200ffa00b82 */ /* 0x000e640000000a00 */
[----:B------:R-:W-:Y:S01]  /*40f0*/  @P1 FFMA.FTZ R245, R232, R166, R245 ;  /* 0x000000a6e8f51223 */ /* 0x000fe200000100f5 */
[----:B0-----:R-:W-:-:S04]  /*4100*/  @P0 FMUL.FTZ R163, R164, R163 ;  /* 0x000000a3a4a30220 */ /* 0x001fc80000410000 */
[----:B------:R-:W-:Y:S02]  /*4110*/  @P0 FMUL.FTZ R166, R163, R162 ;  /* 0x000000a2a3a60220 */ /* 0x000fe40000410000 */
[----:B------:R-:W0:Y:S01]  /*4120*/  @P0 LDC.64 R162, c[0x0][0x408] ;  /* 0x00010200ffa20b82 */ /* 0x000e220000000a00 */
[----:B-1----:R-:W-:Y:S01]  /*4130*/  @P0 FMUL.FTZ R161, R165, R161 ;  /* 0x000000a1a5a10220 */ /* 0x002fe20000410000 */
[----:B------:R-:W-:-:S03]  /*4140*/  @P1 FFMA.FTZ R165, R208, R239, R238 ;  /* 0x000000efd0a51223 */ /* 0x000fc600000100ee */
[----:B------:R-:W-:Y:S01]  /*4150*/  @P0 FMUL.FTZ R160, R161, R160 ;  /* 0x000000a0a1a00220 */ /* 0x000fe20000410000 */
[----:B------:R-:W-:Y:S01]  /*4160*/  @P1 FFMA.FTZ R161, R205, R239, R238 ;  /* 0x000000efcda11223 */ /* 0x000fe200000100ee */
[----:B------:R-:W-:-:S03]  /*4170*/  @P1 FADD.FTZ R165, R206, -R165 ;  /* 0x800000a5cea51221 */ /* 0x000fc60000010000 */
[----:B------:R-:W-:Y:S01]  /*4180*/  @P1 FADD.FTZ R167, R204, -R161 ;  /* 0x800000a1cca71221 */ /* 0x000fe20000010000 */
[----:B------:R-:W-:Y:S01]  /*4190*/  @P0 FSEL R242, R160, RZ, P6 ;  /* 0x000000ffa0f20208 */ /* 0x000fe20003000000 */
[----:B------:R-:W-:Y:S01]  /*41a0*/  @P1 FFMA.FTZ R247, R232, R165, R247 ;  /* 0x000000a5e8f71223 */ /* 0x000fe200000100f7 */
[----:B------:R-:W1:Y:S01]  /*41b0*/  @P0 LDC.64 R160, c[0x0][0x408] ;  /* 0x00010200ffa00b82 */ /* 0x000e620000000a00 */
[----:B------:R-:W-:Y:S01]  /*41c0*/  @P0 LOP3.LUT P6, RZ, R176, 0xff00, RZ, 0xc0, !PT ;  /* 0x0000ff00b0ff0812 */ /* 0x000fe200078cc0ff */
[----:B------:R-:W-:Y:S01]  /*41d0*/  @P1 FFMA.FTZ R249, R232, R167, R249 ;  /* 0x000000a7e8f91223 */ /* 0x000fe200000100f9 */
[----:B------:R-:W-:Y:S02]  /*41e0*/  @P0 F2FP.F16.F32.PACK_AB R242, RZ, R242 ;  /* 0x000000f2fff2023e */ /* 0x000fe400000000ff */
[----:B------:R-:W-:Y:S02]  /*41f0*/  @P0 FSEL R166, R166, RZ, P6 ;  /* 0x000000ffa6a60208 */ /* 0x000fe40003000000 */
[----:B------:R-:W-:Y:S01]  /*4200*/  @P0 LOP3.LUT P6, RZ, R176, 0xff0000, RZ, 0xc0, !PT ;  /* 0x00ff0000b0ff0812 */ /* 0x000fe200078cc0ff */
[----:B------:R-:W2:Y:S01]  /*4210*/  @P0 LDC.64 R164, c[0x0][0x408] ;  /* 0x00010200ffa40b82 */ /* 0x000ea20000000a00 */
[----:B------:R-:W-:Y:S01]  /*4220*/  @P0 F2FP.F16.F32.PACK_AB R244, RZ, R166 ;  /* 0x000000a6fff4023e */ /* 0x000fe200000000ff */
[----:B0-----:R-:W-:Y:S01]  /*4230*/  @P0 FMUL.FTZ R163, R199, R163 ;  /* 0x000000a3c7a30220 */ /* 0x001fe20000410000 */
[----:B------:R-:W-:-:S03]  /*4240*/  @P0 PRMT R140, R242, 0x7610, R140 ;  /* 0x00007610f28c0816 */ /* 0x000fc6000000008c */
[----:B------:R-:W-:Y:S01]  /*4250*/  @P0 FMUL.FTZ R162, R163, R162 ;  /* 0x000000a2a3a20220 */ /* 0x000fe20000410000 */
[----:B------:R-:W-:Y:S01]  /*4260*/  @P0 PRMT R140, R140, 0x5410, R244 ;  /* 0x000054108c8c0816 */ /* 0x000fe200000000f4 */
[----:B------:R-:W0:Y:S08]  /*4270*/  @P0 LDC.64 R166, c[0x0][0x408] ;  /* 0x00010200ffa60b82 */ /* 0x000e300000000a00 */
[----:B------:R-:W3:Y:S01]  /*4280*/  @P0 LDC.64 R198, c[0x0][0x408] ;  /* 0x00010200ffc60b82 */ /* 0x000ee20000000a00 */
[----:B-1----:R-:W-:-:S04]  /*4290*/  @P0 FMUL.FTZ R161, R243, R161 ;  /* 0x000000a1f3a10220 */ /* 0x002fc80000410000 */
[----:B------:R-:W-:Y:S01]  /*42a0*/  @P0 FMUL.FTZ R160, R161, R160 ;  /* 0x000000a0a1a00220 */ /* 0x000fe20000410000 */
[----:B--2---:R-:W-:-:S04]  /*42b0*/  @P0 FMUL.FTZ R165, R245, R165 ;  /* 0x000000a5f5a50220 */ /* 0x004fc80000410000 */
[----:B------:R-:W-:Y:S02]  /*42c0*/  @P0 FSEL R160, R160, RZ, P6 ;  /* 0x000000ffa0a00208 */ /* 0x000fe40003000000 */
[----:B------:R-:W-:Y:S01]  /*42d0*/  @P0 LOP3.LUT P6, RZ, R176, 0xff000000, RZ, 0xc0, !PT ;  /* 0xff000000b0ff0812 */ /* 0x000fe200078cc0ff */
[----:B------:R-:W-:Y:S01]  /*42e0*/  @P0 FMUL.FTZ R164, R165, R164 ;  /* 0x000000a4a5a40220 */ /* 0x000fe20000410000 */
[----:B------:R-:W-:Y:S02]  /*42f0*/  @P0 F2FP.F16.F32.PACK_AB R160, RZ, R160 ;  /* 0x000000a0ffa0023e */ /* 0x000fe400000000ff */
[----:B------:R-:W-:Y:S01]  /*4300*/  @P0 FSEL R162, R162, RZ, P6 ;  /* 0x000000ffa2a20208 */ /* 0x000fe20003000000 */
[----:B0-----:R-:W-:Y:S01]  /*4310*/  @P0 FMUL.FTZ R167, R247, R167 ;  /* 0x000000a7f7a70220 */ /* 0x001fe20000410000 */
[----:B------:R-:W-:Y:S02]  /*4320*/  @P0 LOP3.LUT P6, RZ, R177, 0xff, RZ, 0xc0, !PT ;  /* 0x000000ffb1ff0812 */ /* 0x000fe400078cc0ff */
[----:B------:R-:W-:Y:S01]  /*4330*/  @P0 F2FP.F16.F32.PACK_AB R162, RZ, R162 ;  /* 0x000000a2ffa2023e */ /* 0x000fe200000000ff */
[----:B------:R-:W-:Y:S01]  /*4340*/  @P0 FMUL.FTZ R166, R167, R166 ;  /* 0x000000a6a7a60220 */ /* 0x000fe20000410000 */
[----:B------:R-:W-:Y:S01]  /*4350*/  @P0 FSEL R164, R164, RZ, P6 ;  /* 0x000000ffa4a40208 */ /* 0x000fe20003000000 */
[----:B---3--:R-:W-:Y:S01]  /*4360*/  @P0 FMUL.FTZ R199, R249, R199 ;  /* 0x000000c7f9c70220 */ /* 0x008fe20000410000 */
[----:B------:R-:W-:-:S02]  /*4370*/  @P0 LOP3.LUT P6, RZ, R177, 0xff00, RZ, 0xc0, !PT ;  /* 0x0000ff00b1ff0812 */ /* 0x000fc400078cc0ff */
[----:B------:R-:W-:Y:S01]  /*4380*/  @P0 F2FP.F16.F32.PACK_AB R164, RZ, R164 ;  /* 0x000000a4ffa4023e */ /* 0x000fe200000000ff */
[----:B------:R-:W-:Y:S01]  /*4390*/  @P0 FMUL.FTZ R198, R199, R198 ;  /* 0x000000c6c7c60220 */ /* 0x000fe20000410000 */
[----:B------:R-:W-:Y:S02]  /*43a0*/  @P0 FSEL R166, R166, RZ, P6 ;  /* 0x000000ffa6a60208 */ /* 0x000fe40003000000 */
[----:B------:R-:W-:Y:S02]  /*43b0*/  @P0 LOP3.LUT P6, RZ, R177, 0xff0000, RZ, 0xc0, !PT ;  /* 0x00ff0000b1ff0812 */ /* 0x000fe400078cc0ff */
[----:B------:R-:W-:Y:S02]  /*43c0*/  @P0 F2FP.F16.F32.PACK_AB R166, RZ, R166 ;  /* 0x000000a6ffa6023e */ /* 0x000fe400000000ff */
[----:B------:R-:W-:Y:S02]  /*43d0*/  @P0 FSEL R198, R198, RZ, P6 ;  /* 0x000000ffc6c60208 */ /* 0x000fe40003000000 */
[----:B------:R-:W-:-:S02]  /*43e0*/  @P0 PRMT R141, R160, 0x7610, R141 ;  /* 0x00007610a08d0816 */ /* 0x000fc4000000008d */
[----:B------:R-:W-:Y:S02]  /*43f0*/  @P0 F2FP.F16.F32.PACK_AB R198, RZ, R198 ;  /* 0x000000c6ffc6023e */ /* 0x000fe400000000ff */
[----:B------:R-:W-:Y:S02]  /*4400*/  @P0 PRMT R142, R164, 0x7610, R142 ;  /* 0x00007610a48e0816 */ /* 0x000fe4000000008e */
[----:B------:R-:W-:Y:S02]  /*4410*/  @P0 PRMT R141, R141, 0x5410, R162 ;  /* 0x000054108d8d0816 */ /* 0x000fe400000000a2 */
[----:B------:R-:W-:Y:S02]  /*4420*/  @P0 PRMT R142, R142, 0x5410, R166 ;  /* 0x000054108e8e0816 */ /* 0x000fe400000000a6 */
[----:B------:R-:W-:Y:S01]  /*4430*/  @P0 PRMT R143, R198, 0x7610, R143 ;  /* 0x00007610c68f0816 */ /* 0x000fe2000000008f */
[----:B------:R-:W-:Y:S06]  /*4440*/  @!P0 BRA `(.L_x_3204) ;  /* 0x0000000400ac8947 */ /* 0x000fec0003800000 */
[----:B------:R-:W-:Y:S01]  /*4450*/  @P1 FFMA.FTZ R163, R230, R239, R238 ;  /* 0x000000efe6a31223 */ /* 0x000fe200000100ee */
[----:B------:R-:W-:-:S03]  /*4460*/  HADD2.F32 R161, -RZ, R135.H1_H1 ;  /* 0x30000087ffa17230 */ /* 0x000fc60000004100 */
[----:B------:R-:W-:-:S04]  /*4470*/  @P1 FADD.FTZ R163, R228, -R163 ;  /* 0x800000a3e4a31221 */ /* 0x000fc80000010000 */
[----:B------:R-:W-:Y:S01]  /*4480*/  @P1 FFMA.FTZ R161, R232, R163, R161 ;  /* 0x000000a3e8a11223 */ /* 0x000fe200000100a1 */
[----:B------:R-:W-:-:S03]  /*4490*/  ISETP.GE.U32.AND P1, PT, R176, RZ, PT ;  /* 0x000000ffb000720c */ /* 0x000fc60003f26070 */
[----:B------:R-:W-:Y:S01]  /*44a0*/  FMUL.FTZ R161, R161, UR13 ;  /* 0x0000000da1a17c20 */ /* 0x000fe20008410000 */
[----:B------:R-:W-:-:S03]  /*44b0*/  ISETP.GE.U32.AND.EX P1, PT, R177, 0x1000000, PT, P1 ;  /* 0x01000000b100780c */ /* 0x000fc60003f26110 */
[----:B------:R-:W-:-:S05]  /*44c0*/  FMUL.FTZ R161, R161, UR12 ;  /* 0x0000000ca1a17c20 */ /* 0x000fca0008410000 */
[----:B------:R-:W-:-:S04]  /*44d0*/  FSEL R161, R161, RZ, P1 ;  /* 0x000000ffa1a17208 */ /* 0x000fc80000800000 */
[----:B------:R-:W-:-:S04]  /*44e0*/  F2FP.F16.F32.PACK_AB R161, RZ, R161 ;  /* 0x000000a1ffa1723e */ /* 0x000fc800000000ff */
[----:B------:R-:W-:Y:S01]  /*44f0*/  PRMT R143, R143, 0x5410, R161 ;  /* 0x000054108f8f7816 */ /* 0x000fe200000000a1 */
[----:B------:R-:W-:Y:S06]  /*4500*/  BRA `(.L_x_3204) ;  /* 0x00000004007c7947 */ /* 0x000fec0003800000 */
.L_x_3205:
[----:B------:R-:W-:Y:S01]  /*4510*/  ISETP.NE.AND P6, PT, R198, RZ, PT ;  /* 0x000000ffc600720c */ /* 0x000fe20003fc5270 */
[----:B-----5:R-:W-:Y:S01]  /*4520*/  HADD2.F32 R199, -RZ, R132.H0_H0 ;  /* 0x20000084ffc77230 */ /* 0x020fe20000004100 */
[----:B------:R-:W-:Y:S01]  /*4530*/  ISETP.GT.AND P1, PT, R237, RZ, PT ;  /* 0x000000ffed00720c */ /* 0x000fe20003f24270 */
[--C-:B------:R-:W-:Y:S01]  /*4540*/  HADD2.F32 R247, -RZ, R133.reuse.H0_H0 ;  /* 0x20000085fff77230 */ /* 0x100fe20000004100 */
[----:B------:R-:W1:Y:S01]  /*4550*/  @P0 LDC.64 R162, c[0x0][0x408] ;  /* 0x00010200ffa20b82 */ /* 0x000e620000000a00 */
[--C-:B------:R-:W-:Y:S02]  /*4560*/  HADD2.F32 R249, -RZ, R134.reuse.H1_H1 ;  /* 0x30000086fff97230 */ /* 0x100fe40000004100 */
[----:B------:R-:W-:Y:S02]  /*4570*/  HADD2.F32 R242, -RZ, R133.H1_H1 ;  /* 0x30000085fff27230 */ /* 0x000fe40000004100 */
[----:B------:R-:W-:Y:S02]  /*4580*/  HADD2.F32 R251, -RZ, R134.H0_H0 ;  /* 0x20000086fffb7230 */ /* 0x000fe40000004100 */
[----:B------:R-:W-:Y:S01]  /*4590*/  HADD2.F32 R198, -RZ, R135.H0_H0 ;  /* 0x20000087ffc67230 */ /* 0x000fe20000004100 */
[----:B------:R-:W2:Y:S01]  /*45a0*/  @P0 LDC.64 R164, c[0x0][0x408] ;  /* 0x00010200ffa40b82 */ /* 0x000ea20000000a00 */
[----:B------:R-:W-:Y:S01]  /*45b0*/  @P6 FFMA.FTZ R73, R3, R239, R238 ;  /* 0x000000ef03496223 */ /* 0x000fe200000100ee */
[----:B------:R-:W-:-:S02]  /*45c0*/  HADD2.F32 R243, -RZ, R132.H1_H1 ;  /* 0x30000084fff37230 */ /* 0x000fc40000004100 */
[-CC-:B------:R-:W-:Y:S01]  /*45d0*/  @P1 FFMA.FTZ R75, R173, R239.reuse, R238.reuse ;  /* 0x000000efad4b1223 */ /* 0x180fe200000100ee */
[-CC-:B------:R-:W-:Y:S01]  /*45e0*/  @P1 FFMA.FTZ R74, R174, R239.reuse, R238.reuse ;  /* 0x000000efae4a1223 */ /* 0x180fe200000100ee */
[----:B------:R-:W-:Y:S01]  /*45f0*/  @P6 FADD.FTZ R73, R168, -R73 ;  /* 0x80000049a8496221 */ /* 0x000fe20000010000 */
[----:B------:R-:W-:Y:S01]  /*4600*/  @P1 FFMA.FTZ R160, R170, R239, R238 ;  /* 0x000000efaaa01223 */ /* 0x000fe200000100ee */
[----:B------:R-:W-:Y:S01]  /*4610*/  @P1 FADD.FTZ R72, R172, -R75 ;  /* 0x8000004bac481221 */ /* 0x000fe20000010000 */
[----:B------:R-:W-:Y:S01]  /*4620*/  @P1 FADD.FTZ R75, R175, -R74 ;  /* 0x8000004aaf4b1221 */ /* 0x000fe20000010000 */
[----:B------:R-:W-:Y:S01]  /*4630*/  @P6 FFMA.FTZ R199, R232, R73, R199 ;  /* 0x00000049e8c76223 */ /* 0x000fe200000100c7 */
[----:B------:R-:W-:Y:S01]  /*4640*/  @P1 FFMA.FTZ R73, R208, R239, R238 ;  /* 0x000000efd0491223 */ /* 0x000fe200000100ee */
[C---:B------:R-:W-:Y:S01]  /*4650*/  @P1 FFMA.FTZ R247, R232.reuse, R72, R247 ;  /* 0x00000048e8f71223 */ /* 0x040fe200000100f7 */
[----:B------:R-:W-:Y:S01]  /*4660*/  @P1 FFMA.FTZ R242, R232, R75, R242 ;  /* 0x0000004be8f21223 */ /* 0x000fe200000100f2 */
[-CC-:B------:R-:W-:Y:S01]  /*4670*/  @P1 FFMA.FTZ R74, R209, R239.reuse, R238.reuse ;  /* 0x000000efd14a1223 */ /* 0x180fe200000100ee */
[----:B------:R-:W-:Y:S01]  /*4680*/  @P1 FADD.FTZ R73, R206, -R73 ;  /* 0x80000049ce491221 */ /* 0x000fe20000010000 */
[-CC-:B------:R-:W-:Y:S01]  /*4690*/  @P1 FFMA.FTZ R75, R205, R239.reuse, R238.reuse ;  /* 0x000000efcd4b1223 */ /* 0x180fe200000100ee */
[----:B------:R-:W-:Y:S01]  /*46a0*/  @P1 FFMA.FTZ R161, R230, R239, R238 ;  /* 0x000000efe6a11223 */ /* 0x000fe200000100ee */
[----:B------:R-:W-:Y:S01]  /*46b0*/  @P1 FADD.FTZ R74, R207, -R74 ;  /* 0x8000004acf4a1221 */ /* 0x000fe20000010000 */
[----:B------:R-:W-:Y:S01]  /*46c0*/  @P1 FFMA.FTZ R249, R232, R73, R249 ;  /* 0x00000049e8f91223 */ /* 0x000fe200000100f9 */
[----:B------:R-:W-:Y:S01]  /*46d0*/  @P1 FADD.FTZ R75, R204, -R75 ;  /* 0x8000004bcc4b1221 */ /* 0x000fe20000010000 */
[----:B------:R-:W3:Y:S01]  /*46e0*/  @P0 LDC.64 R72, c[0x0][0x408] ;  /* 0x00010200ff480b82 */ /* 0x000ee20000000a00 */
[C---:B------:R-:W-:Y:S01]  /*46f0*/  @P1 FFMA.FTZ R251, R232.reuse, R74, R251 ;  /* 0x0000004ae8fb1223 */ /* 0x040fe200000100fb */
[----:B------:R-:W-:Y:S01]  /*4700*/  @P1 FADD.FTZ R160, R171, -R160 ;  /* 0x800000a0aba01221 */ /* 0x000fe20000010000 */
[----:B------:R-:W-:Y:S01]  /*4710*/  @P1 FFMA.FTZ R198, R232, R75, R198 ;  /* 0x0000004be8c61223 */ /* 0x000fe200000100c6 */
[----:B------:R-:W-:Y:S01]  /*4720*/  @P1 FADD.FTZ R161, R228, -R161 ;  /* 0x800000a1e4a11221 */ /* 0x000fe20000010000 */
[----:B------:R-:W-:-:S02]  /*4730*/  HADD2.F32 R245, -RZ, R135.H1_H1 ;  /* 0x30000087fff57230 */ /* 0x000fc40000004100 */
[----:B------:R-:W-:Y:S01]  /*4740*/  @P1 FFMA.FTZ R243, R232, R160, R243 ;  /* 0x000000a0e8f31223 */ /* 0x000fe200000100f3 */
[----:B--2---:R-:W-:Y:S01]  /*4750*/  @P0 FMUL.FTZ R165, R199, R165 ;  /* 0x000000a5c7a50220 */ /* 0x004fe20000410000 */
[----:B------:R-:W2:Y:S01]  /*4760*/  @P0 LDC.64 R74, c[0x0][0x408] ;  /* 0x00010200ff4a0b82 */ /* 0x000ea20000000a00 */
[----:B------:R-:W-:Y:S01]  /*4770*/  @P0 LOP3.LUT P6, RZ, R176, 0xff000000, RZ, 0xc0, !PT ;  /* 0xff000000b0ff0812 */ /* 0x000fe200078cc0ff */
[----:B------:R-:W-:Y:S01]  /*4780*/  @P1 FFMA.FTZ R245, R232, R161, R245 ;  /* 0x000000a1e8f51223 */ /* 0x000fe200000100f5 */
[----:B------:R-:W-:Y:S01]  /*4790*/  @P0 LOP3.LUT P1, RZ, R176, 0xff0000, RZ, 0xc0, !PT ;  /* 0x00ff0000b0ff0812 */ /* 0x000fe2000782c0ff */
[----:B------:R-:W-:-:S04]  /*47a0*/  @P0 FMUL.FTZ R164, R165, R164 ;  /* 0x000000a4a5a40220 */ /* 0x000fc80000410000 */
[----:B------:R-:W4:Y:S01]  /*47b0*/  @P0 LDC.64 R160, c[0x0][0x408] ;  /* 0x00010200ffa00b82 */ /* 0x000f220000000a00 */
[----:B---3--:R-:W-:-:S07]  /*47c0*/  @P0 FMUL.FTZ R73, R247, R73 ;  /* 0x00000049f7490220 */ /* 0x008fce0000410000 */
[----:B0-----:R-:W0:Y:S01]  /*47d0*/  @P0 LDC.64 R166, c[0x0][0x408] ;  /* 0x00010200ffa60b82 */ /* 0x001e220000000a00 */
[----:B------:R-:W-:Y:S01]  /*47e0*/  @P0 FMUL.FTZ R244, R73, R72 ;  /* 0x0000004849f40220 */ /* 0x000fe20000410000 */
[----:B--2---:R-:W-:-:S06]  /*47f0*/  @P0 FMUL.FTZ R75, R242, R75 ;  /* 0x0000004bf24b0220 */ /* 0x004fcc0000410000 */
[----:B------:R-:W2:Y:S01]  /*4800*/  @P0 LDC.64 R72, c[0x0][0x408] ;  /* 0x00010200ff480b82 */ /* 0x000ea20000000a00 */
[----:B------:R-:W-:Y:S01]  /*4810*/  @P0 FMUL.FTZ R246, R75, R74 ;  /* 0x0000004a4bf60220 */ /* 0x000fe20000410000 */
[----:B----4-:R-:W-:-:S06]  /*4820*/  @P0 FMUL.FTZ R161, R198, R161 ;  /* 0x000000a1c6a10220 */ /* 0x010fcc0000410000 */
[----:B------:R-:W3:Y:S01]  /*4830*/  @P0 LDC.64 R74, c[0x0][0x408] ;  /* 0x00010200ff4a0b82 */ /* 0x000ee20000000a00 */
[----:B------:R-:W-:Y:S01]  /*4840*/  @P0 FMUL.FTZ R160, R161, R160 ;  /* 0x000000a0a1a00220 */ /* 0x000fe20000410000 */
[----:B------:R-:W-:Y:S02]  /*4850*/  @P0 FSEL R161, R246, RZ, P6 ;  /* 0x000000fff6a10208 */ /* 0x000fe40003000000 */
[----:B------:R-:W-:Y:S01]  /*4860*/  @P0 LOP3.LUT P6, RZ, R177, 0xff00, RZ, 0xc0, !PT ;  /* 0x0000ff00b1ff0812 */ /* 0x000fe200078cc0ff */
[----:B0-----:R-:W-:Y:S01]  /*4870*/  @P0 FMUL.FTZ R167, R243, R167 ;  /* 0x000000a7f3a70220 */ /* 0x001fe20000410000 */
[----:B------:R-:W-:-:S03]  /*4880*/  @P0 F2FP.F16.F32.PACK_AB R161, RZ, R161 ;  /* 0x000000a1ffa1023e */ /* 0x000fc600000000ff */
[----:B------:R-:W-:Y:S01]  /*4890*/  @P0 FMUL.FTZ R166, R167, R166 ;  /* 0x000000a6a7a60220 */ /* 0x000fe20000410000 */
[----:B--2---:R-:W-:-:S04]  /*48a0*/  @P0 FMUL.FTZ R73, R251, R73 ;  /* 0x00000049fb490220 */ /* 0x004fc80000410000 */
[----:B------:R-:W-:Y:S01]  /*48b0*/  @P0 FMUL.FTZ R72, R73, R72 ;  /* 0x0000004849480220 */ /* 0x000fe20000410000 */
[----:B-1----:R-:W-:Y:S01]  /*48c0*/  @P0 FMUL.FTZ R73, R245, R163 ;  /* 0x000000a3f5490220 */ /* 0x002fe20000410000 */
[----:B---3--:R-:W-:-:S03]  /*48d0*/  @P0 FMUL.FTZ R75, R249, R75 ;  /* 0x0000004bf94b0220 */ /* 0x008fc60000410000 */
[----:B------:R-:W-:Y:S01]  /*48e0*/  @P0 FMUL.FTZ R73, R73, R162 ;  /* 0x000000a249490220 */ /* 0x000fe20000410000 */
[----:B------:R-:W-:Y:S02]  /*48f0*/  @P0 FSEL R162, R244, RZ, P1 ;  /* 0x000000fff4a20208 */ /* 0x000fe40000800000 */
[----:B------:R-:W-:Y:S01]  /*4900*/  @P0 LOP3.LUT P1, RZ, R177, 0xff, RZ, 0xc0, !PT ;  /* 0x000000ffb1ff0812 */ /* 0x000fe2000782c0ff */
[----:B------:R-:W-:Y:S01]  /*4910*/  @P0 FMUL.FTZ R74, R75, R74 ;  /* 0x0000004a4b4a0220 */ /* 0x000fe20000410000 */
[----:B------:R-:W-:Y:S02]  /*4920*/  @P0 F2FP.F16.F32.PACK_AB R162, RZ, R162 ;  /* 0x000000a2ffa2023e */ /* 0x000fe400000000ff */
[----:B------:R-:W-:Y:S02]  /*4930*/  @P0 FSEL R165, R72, RZ, P1 ;  /* 0x000000ff48a50208 */ /* 0x000fe40000800000 */
[----:B------:R-:W-:Y:S02]  /*4940*/  @P0 ISETP.GE.U32.AND P1, PT, R176, RZ, PT ;  /* 0x000000ffb000020c */ /* 0x000fe40003f26070 */
[----:B------:R-:W-:-:S02]  /*4950*/  @P0 FSEL R163, R74, RZ, P6 ;  /* 0x000000ff4aa30208 */ /* 0x000fc40003000000 */
[C---:B------:R-:W-:Y:S02]  /*4960*/  @P0 ISETP.GE.U32.AND.EX P1, PT, R177.reuse, 0x1000000, PT, P1 ;  /* 0x01000000b100080c */ /* 0x040fe40003f26110 */
[----:B------:R-:W-:Y:S02]  /*4970*/  @P0 LOP3.LUT P6, RZ, R177, 0xff0000, RZ, 0xc0, !PT ;  /* 0x00ff0000b1ff0812 */ /* 0x000fe400078cc0ff */
[----:B------:R-:W-:Y:S02]  /*4980*/  @P0 FSEL R73, R73, RZ, P1 ;  /* 0x000000ff49490208 */ /* 0x000fe40000800000 */
[----:B------:R-:W-:Y:S02]  /*4990*/  @P0 LOP3.LUT P1, RZ, R176, 0xff, RZ, 0xc0, !PT ;  /* 0x000000ffb0ff0812 */ /* 0x000fe4000782c0ff */
[----:B------:R-:W-:Y:S02]  /*49a0*/  @P0 FSEL R160, R160, RZ, P6 ;  /* 0x000000ffa0a00208 */ /* 0x000fe40003000000 */
[----:B------:R-:W-:-:S02]  /*49b0*/  @P0 LOP3.LUT P6, RZ, R176, 0xff00, RZ, 0xc0, !PT ;  /* 0x0000ff00b0ff0812 */ /* 0x000fc400078cc0ff */
[----:B------:R-:W-:Y:S02]  /*49c0*/  @P0 FSEL R164, R164, RZ, P1 ;  /* 0x000000ffa4a40208 */ /* 0x000fe40000800000 */
[----:B------:R-:W-:Y:S02]  /*49d0*/  @P0 F2FP.F16.F32.PACK_AB R165, RZ, R165 ;  /* 0x000000a5ffa5023e */ /* 0x000fe400000000ff */
[----:B------:R-:W-:Y:S02]  /*49e0*/  @P0 F2FP.F16.F32.PACK_AB R160, RZ, R160 ;  /* 0x000000a0ffa0023e */ /* 0x000fe400000000ff */
[----:B------:R-:W-:Y:S02]  /*49f0*/  @P0 FSEL R166, R166, RZ, P6 ;  /* 0x000000ffa6a60208 */ /* 0x000fe40003000000 */
[----:B------:R-:W-:Y:S02]  /*4a00*/  @P0 F2FP.F16.F32.PACK_AB R164, RZ, R164 ;  /* 0x000000a4ffa4023e */ /* 0x000fe400000000ff */
[----:B------:R-:W-:-:S02]  /*4a10*/  @P0 F2FP.F16.F32.PACK_AB R163, RZ, R163 ;  /* 0x000000a3ffa3023e */ /* 0x000fc400000000ff */
[----:B------:R-:W-:Y:S02]  /*4a20*/  @P0 F2FP.F16.F32.PACK_AB R167, RZ, R73 ;  /* 0x00000049ffa7023e */ /* 0x000fe400000000ff */
[----:B------:R-:W-:Y:S02]  /*4a30*/  @P0 PRMT R141, R162, 0x7610, R141 ;  /* 0x00007610a28d0816 */ /* 0x000fe4000000008d */
[----:B------:R-:W-:Y:S02]  /*4a40*/  @P0 F2FP.F16.F32.PACK_AB R166, RZ, R166 ;  /* 0x000000a6ffa6023e */ /* 0x000fe400000000ff */
[----:B------:R-:W-:Y:S02]  /*4a50*/  @P0 PRMT R142, R165, 0x7610, R142 ;  /* 0x00007610a58e0816 */ /* 0x000fe4000000008e */
[----:B------:R-:W-:Y:S02]  /*4a60*/  @P0 PRMT R143, R160, 0x7610, R143 ;  /* 0x00007610a08f0816 */ /* 0x000fe4000000008f */
[----:B------:R-:W-:-:S02]  /*4a70*/  @P0 PRMT R140, R164, 0x7610, R140 ;  /* 0x00007610a48c0816 */ /* 0x000fc4000000008c */
[----:B------:R-:W-:Y:S02]  /*4a80*/  F2FP.F16.F32.PACK_AB R74, R249, R251 ;  /* 0x000000fbf94a723e */ /* 0x000fe400000000ff */
[----:B------:R-:W-:Y:S02]  /*4a90*/  F2FP.F16.F32.PACK_AB R73, R242, R247 ;  /* 0x000000f7f249723e */ /* 0x000fe400000000ff */
[----:B------:R-:W-:Y:S02]  /*4aa0*/  F2FP.F16.F32.PACK_AB R75, R245, R198 ;  /* 0x000000c6f54b723e */ /* 0x000fe400000000ff */
[----:B------:R-:W-:Y:S02]  /*4ab0*/  F2FP.F16.F32.PACK_AB R72, R243, R199 ;  /* 0x000000c7f348723e */ /* 0x000fe400000000ff */
[----:B------:R-:W-:Y:S02]  /*4ac0*/  @P0 PRMT R141, R141, 0x5410, R161 ;  /* 0x000054108d8d0816 */ /* 0x000fe400000000a1 */
[----:B------:R-:W-:-:S02]  /*4ad0*/  @P0 PRMT R142, R142, 0x5410, R163 ;  /* 0x000054108e8e0816 */ /* 0x000fc400000000a3 */
[----:B------:R-:W-:Y:S02]  /*4ae0*/  @P0 PRMT R143, R143, 0x5410, R167 ;  /* 0x000054108f8f0816 */ /* 0x000fe400000000a7 */
[----:B------:R-:W-:-:S07]  /*4af0*/  @P0 PRMT R140, R140, 0x5410, R166 ;  /* 0x000054108c8c0816 */ /* 0x000fce00000000a6 */
.L_x_3204:
[----:B------:R-:W-:Y:S05]  /*4b00*/  BSYNC.RECONVERGENT B1 ;  /* 0x0000000000017941 */ /* 0x000fea0003800200 */
.L_x_3187:
[----:B------:R-:W-:Y:S01]  /*4b10*/  ISETP.NE.U32.AND P1, PT, R241, RZ, PT ;  /* 0x000000fff100720c */ /* 0x000fe20003f25070 */
[----:B------:R-:W1:Y:S03]  /*4b20*/  @P0 LDC.64 R160, c[0x0][0x468] ;  /* 0x00011a00ffa00b82 */ /* 0x000e660000000a00 */
[----:B------:R-:W-:-:S13]  /*4b30*/  ISETP.NE.AND.EX P1, PT, R240, RZ, PT, P1 ;  /* 0x000000fff000720c */ /* 0x000fda0003f25310 */
[----:B------:R-:W2:Y:S01]  /*4b40*/  @P1 LDC.64 R162, c[0x0][0x478] ;  /* 0x00011e00ffa21b82 */ /* 0x000ea20000000a00 */
[C---:B-1----:R-:W-:Y:S01]  /*4b50*/  @P0 IMAD.WIDE.U32 R160, R234.reuse, 0x10, R160 ;  /* 0x00000010eaa00825 */ /* 0x042fe200078e00a0 */
[----:B------:R-:W-:-:S03]  /*4b60*/  IADD3 R234, PT, PT, R234, 0x20, RZ ;  /* 0x00000020eaea7810 */ /* 0x000fc60007ffe0ff */
[C---:B--2---:R-:W-:Y:S01]  /*4b70*/  @P1 IMAD.WIDE.U32 R162, R236.reuse, 0x10, R162 ;  /* 0x00000010eca21825 */ /* 0x044fe200078e00a2 */
[----:B------:R-:W-:-:S04]  /*4b80*/  IADD3 R236, PT, PT, R236, 0x20, RZ ;  /* 0x00000020ecec7810 */ /* 0x000fc80007ffe0ff */
[----:B------:R1:W-:Y:S04]  /*4b90*/  @P1 STG.E.128 desc[UR6][R162.64], R72 ;  /* 0x00000048a2001986 */ /* 0x0003e8000c101d06 */
[----:B------:R1:W-:Y:S02]  /*4ba0*/  @P0 STG.E.128 desc[UR6][R160.64], R140 ;  /* 0x0000008ca0000986 */ /* 0x0003e4000c101d06 */
.L_x_3186:
[----:B------:R-:W-:Y:S05]  /*4bb0*/  BSYNC.RECONVERGENT B2 ;  /* 0x0000000000027941 */ /* 0x000fea0003800200 */
.L_x_3185:
        /* <DEDUP_REMOVED lines=11> */
[--C-:B-----5:R-:W-:Y:S01]  /*4c70*/  HADD2.F32 R247, -RZ, R136.reuse.H0_H0 ;  /* 0x20000088fff77230 */ /* 0x120fe20000004100 */
[----:B0-----:R-:W0:Y:S01]  /*4c80*/  @P0 LDC.64 R166, c[0x0][0x408] ;  /* 0x00010200ffa60b82 */ /* 0x001e220000000a00 */
[----:B------:R-:W-:Y:S02]  /*4c90*/  HADD2.F32 R242, -RZ, R136.H1_H1 ;  /* 0x30000088fff27230 */ /* 0x000fe40000004100 */
[----:B------:R-:W-:Y:S02]  /*4ca0*/  HADD2.F32 R245, -RZ, R137.H1_H1 ;  /* 0x30000089fff57230 */ /* 0x000fe40000004100 */
[--C-:B------:R-:W-:Y:S02]  /*4cb0*/  HADD2.F32 R243, -RZ, R138.reuse.H0_H0 ;  /* 0x2000008afff37230 */ /* 0x100fe40000004100 */
[----:B------:R-:W-:Y:S01]  /*4cc0*/  HADD2.F32 R241, -RZ, R139.H0_H0 ;  /* 0x2000008bfff17230 */ /* 0x000fe20000004100 */
[----:B------:R-:W2:Y:S01]  /*4cd0*/  @P0 LDC.64 R164, c[0x0][0x408] ;  /* 0x00010200ffa40b82 */ /* 0x000ea20000000a00 */
[----:B------:R-:W-:-:S02]  /*4ce0*/  HADD2.F32 R198, -RZ, R138.H1_H1 ;  /* 0x3000008affc67230 */ /* 0x000fc40000004100 */
[-CC-:B-1----:R-:W-:Y:S01]  /*4cf0*/  @P1 FFMA.FTZ R73, R9, R239.reuse, R238.reuse ;  /* 0x000000ef09491223 */ /* 0x182fe200000100ee */
[-CC-:B------:R-:W-:Y:S01]  /*4d00*/  @P1 FFMA.FTZ R72, R8, R239.reuse, R238.reuse ;  /* 0x000000ef08481223 */ /* 0x180fe200000100ee */
[-CC-:B------:R-:W-:Y:S01]  /*4d10*/  @P1 FFMA.FTZ R160, R188, R239.reuse, R238.reuse ;  /* 0x000000efbca01223 */ /* 0x180fe200000100ee */
[-C--:B------:R-:W-:Y:S01]  /*4d20*/  @P1 FFMA.FTZ R161, R21, R239.reuse, R238 ;  /* 0x000000ef15a11223 */ /* 0x080fe200000100ee */
[----:B------:R-:W-:Y:S01]  /*4d30*/  @P1 FADD.FTZ R73, R6, -R73 ;  /* 0x8000004906491221 */ /* 0x000fe20000010000 */
[----:B------:R-:W-:Y:S01]  /*4d40*/  @P1 FADD.FTZ R75, R11, -R72 ;  /* 0x800000480b4b1221 */ /* 0x000fe20000010000 */
[----:B------:R-:W-:Y:S01]  /*4d50*/  @P1 FFMA.FTZ R72, R20, R239, R238 ;  /* 0x000000ef14481223 */ /* 0x000fe200000100ee */
[----:B------:R-:W-:Y:S02]  /*4d60*/  HADD2.F32 R199, -RZ, R139.H1_H1 ;  /* 0x3000008bffc77230 */ /* 0x000fe40000004100 */
[C---:B------:R-:W-:Y:S01]  /*4d70*/  @P1 FFMA.FTZ R247, R232.reuse, R73, R247 ;  /* 0x00000049e8f71223 */ /* 0x040fe200000100f7 */
[----:B------:R-:W-:Y:S01]  /*4d80*/  @P1 FFMA.FTZ R242, R232, R75, R242 ;  /* 0x0000004be8f21223 */ /* 0x000fe200000100f2 */
[-CC-:B------:R-:W-:Y:S01]  /*4d90*/  @P1 FFMA.FTZ R73, R187, R239.reuse, R238.reuse ;  /* 0x000000efbb491223 */ /* 0x180fe200000100ee */
[-C--:B------:R-:W-:Y:S01]  /*4da0*/  @P1 FFMA.FTZ R75, R193, R239.reuse, R238 ;  /* 0x000000efc14b1223 */ /* 0x080fe200000100ee */
[----:B------:R-:W-:Y:S01]  /*4db0*/  @P1 FADD.FTZ R72, R23, -R72 ;  /* 0x8000004817481221 */ /* 0x000fe20000010000 */
[----:B------:R-:W1:Y:S01]  /*4dc0*/  @P0 LDC.64 R162, c[0x0][0x408] ;  /* 0x00010200ffa20b82 */ /* 0x000e620000000a00 */
[----:B------:R-:W-:Y:S01]  /*4dd0*/  @P1 FADD.FTZ R74, R186, -R73 ;  /* 0x80000049ba4a1221 */ /* 0x000fe20000010000 */
[----:B------:R-:W-:Y:S01]  /*4de0*/  @P1 FADD.FTZ R75, R202, -R75 ;  /* 0x8000004bca4b1221 */ /* 0x000fe20000010000 */
[----:B------:R-:W-:Y:S01]  /*4df0*/  @P1 FFMA.FTZ R245, R232, R72, R245 ;  /* 0x00000048e8f51223 */ /* 0x000fe200000100f5 */
[----:B------:R-:W-:Y:S01]  /*4e00*/  @P1 FFMA.FTZ R72, R214, R239, R238 ;  /* 0x000000efd6481223 */ /* 0x000fe200000100ee */
[C---:B------:R-:W-:Y:S01]  /*4e10*/  @P1 FFMA.FTZ R243, R232.reuse, R74, R243 ;  /* 0x0000004ae8f31223 */ /* 0x040fe200000100f3 */
[----:B------:R-:W-:Y:S01]  /*4e20*/  @P1 FFMA.FTZ R241, R232, R75, R241 ;  /* 0x0000004be8f11223 */ /* 0x000fe200000100f1 */
[----:B------:R-:W-:Y:S01]  /*4e30*/  @P1 FADD.FTZ R73, R203, -R160 ;  /* 0x800000a0cb491221 */ /* 0x000fe20000010000 */
[----:B------:R-:W3:Y:S01]  /*4e40*/  @P0 LDC.64 R74, c[0x0][0x408] ;  /* 0x00010200ff4a0b82 */ /* 0x000ee20000000a00 */
[----:B------:R-:W-:Y:S01]  /*4e50*/  @P1 FADD.FTZ R72, R235, -R72 ;  /* 0x80000048eb481221 */ /* 0x000fe20000010000 */
[----:B------:R-:W-:-:S02]  /*4e60*/  HADD2.F32 R240, -RZ, R137.H0_H0 ;  /* 0x20000089fff07230 */ /* 0x000fc40000004100 */
[----:B------:R-:W-:Y:S01]  /*4e70*/  @P1 FADD.FTZ R161, R18, -R161 ;  /* 0x800000a112a11221 */ /* 0x000fe20000010000 */
[C---:B------:R-:W-:Y:S01]  /*4e80*/  @P1 FFMA.FTZ R198, R232.reuse, R73, R198 ;  /* 0x00000049e8c61223 */ /* 0x040fe200000100c6 */
[C---:B------:R-:W-:Y:S01]  /*4e90*/  @P1 FFMA.FTZ R199, R232.reuse, R72, R199 ;  /* 0x00000048e8c71223 */ /* 0x040fe200000100c7 */
[----:B0-----:R-:W-:Y:S01]  /*4ea0*/  @P0 FMUL.FTZ R167, R247, R167 ;  /* 0x000000a7f7a70220 */ /* 0x001fe20000410000 */
[----:B------:R-:W-:Y:S01]  /*4eb0*/  @P1 FFMA.FTZ R240, R232, R161, R240 ;  /* 0x000000a1e8f01223 */ /* 0x000fe200000100f0 */
[----:B------:R-:W0:Y:S01]  /*4ec0*/  @P0 LDC.64 R72, c[0x0][0x408] ;  /* 0x00010200ff480b82 */ /* 0x000e220000000a00 */
[----:B--2---:R-:W-:Y:S01]  /*4ed0*/  @P0 FMUL.FTZ R165, R242, R165 ;  /* 0x000000a5f2a50220 */ /* 0x004fe20000410000 */
[----:B------:R-:W-:Y:S01]  /*4ee0*/  @P0 FMUL.FTZ R244, R167, R166 ;  /* 0x000000a6a7f40220 */ /* 0x000fe20000410000 */
[----:B------:R-:W-:Y:S02]  /*4ef0*/  @P0 LOP3.LUT P1, RZ, R178, 0xff, RZ, 0xc0, !PT ;  /* 0x000000ffb2ff0812 */ /* 0x000fe4000782c0ff */
[----:B------:R-:W-:-:S02]  /*4f00*/  @P0 FMUL.FTZ R164, R165, R164 ;  /* 0x000000a4a5a40220 */ /* 0x000fc40000410000 */
[----:B------:R-:W-:Y:S01]  /*4f10*/  @P0 FSEL R244, R244, RZ, P1 ;  /* 0x000000fff4f40208 */ /* 0x000fe20000800000 */
[----:B------:R-:W2:Y:S01]  /*4f20*/  @P0 LDC.64 R160, c[0x0][0x408] ;  /* 0x00010200ffa00b82 */ /* 0x000ea20000000a00 */
[----:B------:R-:W-:Y:S01]  /*4f30*/  @P0 LOP3.LUT P1, RZ, R178, 0xff00, RZ, 0xc0, !PT ;  /* 0x0000ff00b2ff0812 */ /* 0x000fe2000782c0ff */
[----:B-1----:R-:W-:Y:S01]  /*4f40*/  @P0 FMUL.FTZ R163, R245, R163 ;  /* 0x000000a3f5a30220 */ /* 0x002fe20000410000 */
[----:B------:R-:W-:Y:S02]  /*4f50*/  @P0 F2FP.F16.F32.PACK_AB R244, RZ, R244 ;  /* 0x000000f4fff4023e */ /* 0x000fe400000000ff */
[----:B------:R-:W-:Y:S01]  /*4f60*/  @P0 FSEL R164, R164, RZ, P1 ;  /* 0x000000ffa4a40208 */ /* 0x000fe20000800000 */
[----:B------:R-:W-:Y:S01]  /*4f70*/  @P0 FMUL.FTZ R162, R163, R162 ;  /* 0x000000a2a3a20220 */ /* 0x000fe20000410000 */
[----:B------:R-:W-:Y:S01]  /*4f80*/  @P0 LOP3.LUT P1, RZ, R178, 0xff0000, RZ, 0xc0, !PT ;  /* 0x00ff0000b2ff0812 */ /* 0x000fe2000782c0ff */
[----:B------:R-:W1:Y:S01]  /*4f90*/  @P0 LDC.64 R166, c[0x0][0x408] ;  /* 0x00010200ffa60b82 */ /* 0x000e620000000a00 */
[----:B---3--:R-:W-:Y:S01]  /*4fa0*/  @P0 FMUL.FTZ R75, R240, R75 ;  /* 0x0000004bf04b0220 */ /* 0x008fe20000410000 */
[----:B------:R-:W-:-:S02]  /*4fb0*/  @P0 F2FP.F16.F32.PACK_AB R164, RZ, R164 ;  /* 0x000000a4ffa4023e */ /* 0x000fc400000000ff */
[----:B------:R-:W-:Y:S01]  /*4fc0*/  @P0 PRMT R140, R244, 0x7610, R140 ;  /* 0x00007610f48c0816 */ /* 0x000fe2000000008c */
[----:B------:R-:W-:Y:S01]  /*4fd0*/  @P0 FMUL.FTZ R75, R75, R74 ;  /* 0x0000004a4b4b0220 */ /* 0x000fe20000410000 */
[----:B0-----:R-:W-:Y:S02]  /*4fe0*/  @P0 FMUL.FTZ R73, R243, R73 ;  /* 0x00000049f3490220 */ /* 0x001fe40000410000 */
[----:B------:R-:W-:Y:S02]  /*4ff0*/  @P0 PRMT R140, R140, 0x5410, R164 ;  /* 0x000054108c8c0816 */ /* 0x000fe400000000a4 */
[----:B------:R-:W-:Y:S01]  /*5000*/  @P0 FSEL R75, R75, RZ, P1 ;  /* 0x000000ff4b4b0208 */ /* 0x000fe20000800000 */
[----:B------:R-:W-:Y:S01]  /*5010*/  @P0 FMUL.FTZ R74, R73, R72 ;  /* 0x00000048494a0220 */ /* 0x000fe20000410000 */
[----:B------:R-:W-:Y:S02]  /*5020*/  @P0 LOP3.LUT P1, RZ, R178, 0xff000000, RZ, 0xc0, !PT ;  /* 0xff000000b2ff0812 */ /* 0x000fe4000782c0ff */
[----:B------:R-:W-:Y:S01]  /*5030*/  @P0 F2FP.F16.F32.PACK_AB R75, RZ, R75 ;  /* 0x0000004bff4b023e */ /* 0x000fe200000000ff */
[----:B--2---:R-:W-:Y:S01]  /*5040*/  @P0 FMUL.FTZ R161, R198, R161 ;  /* 0x000000a1c6a10220 */ /* 0x004fe20000410000 */
[----:B------:R-:W-:-:S02]  /*5050*/  @P0 FSEL R162, R162, RZ, P1 ;  /* 0x000000ffa2a20208 */ /* 0x000fc40000800000 */
[----:B------:R-:W-:Y:S01]  /*5060*/  @P0 LOP3.LUT P1, RZ, R179, 0xff, RZ, 0xc0, !PT ;  /* 0x000000ffb3ff0812 */ /* 0x000fe2000782c0ff */
[----:B------:R-:W-:Y:S01]  /*5070*/  @P0 FMUL.FTZ R160, R161, R160 ;  /* 0x000000a0a1a00220 */ /* 0x000fe20000410000 */
[----:B------:R-:W-:Y:S02]  /*5080*/  @P0 F2FP.F16.F32.PACK_AB R162, RZ, R162 ;  /* 0x000000a2ffa2023e */ /* 0x000fe400000000ff */
[----:B------:R-:W-:Y:S01]  /*5090*/  @P0 FSEL R161, R74, RZ, P1 ;  /* 0x000000ff4aa10208 */ /* 0x000fe20000800000 */
[----:B-1----:R-:W-:Y:S01]  /*50a0*/  @P0 FMUL.FTZ R167, R241, R167 ;  /* 0x000000a7f1a70220 */ /* 0x002fe20000410000 */
[----:B------:R-:W-:Y:S02]  /*50b0*/  @P0 LOP3.LUT P1, RZ, R179, 0xff00, RZ, 0xc0, !PT ;  /* 0x0000ff00b3ff0812 */ /* 0x000fe4000782c0ff */
[----:B------:R-:W-:Y:S01]  /*50c0*/  @P0 F2FP.F16.F32.PACK_AB R161, RZ, R161 ;  /* 0x000000a1ffa1023e */ /* 0x000fe200000000ff */
[----:B------:R-:W-:Y:S01]  /*50d0*/  @P0 FMUL.FTZ R166, R167, R166 ;  /* 0x000000a6a7a60220 */ /* 0x000fe20000410000 */
[----:B------:R-:W-:-:S02]  /*50e0*/  @P0 FSEL R160, R160, RZ, P1 ;  /* 0x000000ffa0a00208 */ /* 0x000fc40000800000 */
[----:B------:R-:W-:Y:S02]  /*50f0*/  @P0 LOP3.LUT P1, RZ, R179, 0xff0000, RZ, 0xc0, !PT ;  /* 0x00ff0000b3ff0812 */ /* 0x000fe4000782c0ff */
[----:B------:R-:W-:Y:S02]  /*5100*/  @P0 F2FP.F16.F32.PACK_AB R160, RZ, R160 ;  /* 0x000000a0ffa0023e */ /* 0x000fe400000000ff */
[----:B------:R-:W-:Y:S02]  /*5110*/  @P0 FSEL R166, R166, RZ, P1 ;  /* 0x000000ffa6a60208 */ /* 0x000fe40000800000 */
[----:B------:R-:W-:Y:S02]  /*5120*/  @P0 PRMT R141, R75, 0x7610, R141 ;  /* 0x000076104b8d0816 */ /* 0x000fe4000000008d */
[----:B------:R-:W-:Y:S02]  /*5130*/  @P0 F2FP.F16.F32.PACK_AB R166, RZ, R166 ;  /* 0x000000a6ffa6023e */ /* 0x000fe400000000ff */
[----:B------:R-:W-:-:S02]  /*5140*/  @P0 PRMT R142, R161, 0x7610, R142 ;  /* 0x00007610a18e0816 */ /* 0x000fc4000000008e */
[----:B------:R-:W-:Y:S02]  /*5150*/  F2FP.F16.F32.PACK_AB R72, R242, R247 ;  /* 0x000000f7f248723e */ /* 0x000fe400000000ff */
[----:B------:R-:W-:Y:S02]  /*5160*/  F2FP.F16.F32.PACK_AB R73, R245, R240 ;  /* 0x000000f0f549723e */ /* 0x000fe400000000ff */
[----:B------:R-:W-:Y:S02]  /*5170*/  F2FP.F16.F32.PACK_AB R74, R198, R243 ;  /* 0x000000f3c64a723e */ /* 0x000fe400000000ff */
[----:B------:R-:W-:Y:S02]  /*5180*/  @P0 PRMT R141, R141, 0x5410, R162 ;  /* 0x000054108d8d0816 */ /* 0x000fe400000000a2 */
[----:B------:R-:W-:Y:S02]  /*5190*/  F2FP.F16.F32.PACK_AB R75, R199, R241 ;  /* 0x000000f1c74b723e */ /* 0x000fe400000000ff */
[----:B------:R-:W-:-:S02]  /*51a0*/  @P0 PRMT R142, R142, 0x5410, R160 ;  /* 0x000054108e8e0816 */ /* 0x000fc400000000a0 */
        /* <DEDUP_REMOVED lines=10> */
.L_x_3210:
[----:B------:R-:W-:Y:S01]  /*5250*/  ISETP.GT.AND P1, PT, R237, RZ, PT ;  /* 0x000000ffed00720c */ /* 0x000fe20003f24270 */
[--C-:B-----5:R-:W-:Y:S01]  /*5260*/  HADD2.F32 R165, -RZ, R136.reuse.H0_H0 ;  /* 0x20000088ffa57230 */ /* 0x120fe20000004100 */
[----:B------:R-:W-:Y:S01]  /*5270*/  @P0 LOP3.LUT P6, RZ, R178, 0xff, RZ, 0xc0, !PT ;  /* 0x000000ffb2ff0812 */ /* 0x000fe200078cc0ff */
[----:B0-----:R-:W-:Y:S02]  /*5280*/  HADD2.F32 R167, -RZ, R136.H1_H1 ;  /* 0x30000088ffa77230 */ /* 0x001fe40000004100 */
[--C-:B------:R-:W-:Y:S02]  /*5290*/  HADD2.F32 R198, -RZ, R137.reuse.H0_H0 ;  /* 0x20000089ffc67230 */ /* 0x100fe40000004100 */
[----:B------:R-:W-:Y:S02]  /*52a0*/  HADD2.F32 R199, -RZ, R137.H1_H1 ;  /* 0x30000089ffc77230 */ /* 0x000fe40000004100 */
[----:B------:R-:W-:Y:S02]  /*52b0*/  HADD2.F32 R243, -RZ, R138.H1_H1 ;  /* 0x3000008afff37230 */ /* 0x000fe40000004100 */
[----:B------:R-:W-:-:S02]  /*52c0*/  HADD2.F32 R245, -RZ, R139.H0_H0 ;  /* 0x2000008bfff57230 */ /* 0x000fc40000004100 */
[-CC-:B-1----:R-:W-:Y:S01]  /*52d0*/  @P1 FFMA.FTZ R161, R9, R239.reuse, R238.reuse ;  /* 0x000000ef09a11223 */ /* 0x182fe200000100ee */
[-CC-:B------:R-:W-:Y:S01]  /*52e0*/  @P1 FFMA.FTZ R160, R8, R239.reuse, R238.reuse ;  /* 0x000000ef08a01223 */ /* 0x180fe200000100ee */
[-CC-:B------:R-:W-:Y:S01]  /*52f0*/  @P1 FFMA.FTZ R163, R21, R239.reuse, R238.reuse ;  /* 0x000000ef15a31223 */ /* 0x180fe200000100ee */
[----:B------:R-:W-:Y:S01]  /*5300*/  @P1 FFMA.FTZ R164, R20, R239, R238 ;  /* 0x000000ef14a41223 */ /* 0x000fe200000100ee */
[----:B------:R-:W-:Y:S01]  /*5310*/  @P1 FADD.FTZ R161, R6, -R161 ;  /* 0x800000a106a11221 */ /* 0x000fe20000010000 */
[----:B------:R-:W-:Y:S01]  /*5320*/  @P1 FADD.FTZ R160, R11, -R160 ;  /* 0x800000a00ba01221 */ /* 0x000fe20000010000 */
[----:B------:R-:W-:Y:S01]  /*5330*/  @P1 FADD.FTZ R163, R18, -R163 ;  /* 0x800000a312a31221 */ /* 0x000fe20000010000 */
[----:B------:R-:W-:Y:S01]  /*5340*/  @P1 FADD.FTZ R164, R23, -R164 ;  /* 0x800000a417a41221 */ /* 0x000fe20000010000 */
[C---:B------:R-:W-:Y:S01]  /*5350*/  @P1 FFMA.FTZ R165, R232.reuse, R161, R165 ;  /* 0x000000a1e8a51223 */ /* 0x040fe200000100a5 */
[C---:B------:R-:W-:Y:S01]  /*5360*/  @P1 FFMA.FTZ R167, R232.reuse, R160, R167 ;  /* 0x000000a0e8a71223 */ /* 0x040fe200000100a7 */
[C---:B------:R-:W-:Y:S01]  /*5370*/  @P1 FFMA.FTZ R198, R232.reuse, R163, R198 ;  /* 0x000000a3e8c61223 */ /* 0x040fe200000100c6 */
[----:B------:R-:W0:Y:S01]  /*5380*/  @P0 LDC.64 R160, c[0x0][0x408] ;  /* 0x00010200ffa00b82 */ /* 0x000e220000000a00 */
[----:B------:R-:W-:Y:S01]  /*5390*/  @P1 FFMA.FTZ R241, R187, R239, R238 ;  /* 0x000000efbbf11223 */ /* 0x000fe200000100ee */
[----:B------:R-:W-:-:S03]  /*53a0*/  @P1 FFMA.FTZ R199, R232, R164, R199 ;  /* 0x000000a4e8c71223 */ /* 0x000fc600000100c7 */
[----:B------:R-:W-:Y:S01]  /*53b0*/  @P1 FADD.FTZ R164, R186, -R241 ;  /* 0x800000f1baa41221 */ /* 0x000fe20000010000 */
[----:B------:R-:W-:Y:S02]  /*53c0*/  HADD2.F32 R241, -RZ, R138.H0_H0 ;  /* 0x2000008afff17230 */ /* 0x000fe40000004100 */
[----:B------:R-:W1:Y:S03]  /*53d0*/  @P0 LDC.64 R162, c[0x0][0x408] ;  /* 0x00010200ffa20b82 */ /* 0x000e660000000a00 */
[----:B------:R-:W-:Y:S01]  /*53e0*/  @P1 FFMA.FTZ R241, R232, R164, R241 ;  /* 0x000000a4e8f11223 */ /* 0x000fe200000100f1 */
[----:B------:R-:W-:-:S04]  /*53f0*/  @P1 FFMA.FTZ R164, R188, R239, R238 ;  /* 0x000000efbca41223 */ /* 0x000fc800000100ee */
[----:B------:R-:W-:-:S04]  /*5400*/  @P1 FADD.FTZ R164, R203, -R164 ;  /* 0x800000a4cba41221 */ /* 0x000fc80000010000 */
[----:B------:R-:W-:Y:S01]  /*5410*/  @P1 FFMA.FTZ R243, R232, R164, R243 ;  /* 0x000000a4e8f31223 */ /* 0x000fe200000100f3 */
[----:B0-----:R-:W-:Y:S02]  /*5420*/  @P0 FMUL.FTZ R161, R165, R161 ;  /* 0x000000a1a5a10220 */ /* 0x001fe40000410000 */
[----:B------:R-:W0:Y:S02]  /*5430*/  @P0 LDC.64 R164, c[0x0][0x408] ;  /* 0x00010200ffa40b82 */ /* 0x000e240000000a00 */
[----:B------:R-:W-:Y:S01]  /*5440*/  @P0 FMUL.FTZ R160, R161, R160 ;  /* 0x000000a0a1a00220 */ /* 0x000fe20000410000 */
[----:B------:R-:W-:Y:S01]  /*5450*/  @P1 FFMA.FTZ R161, R193, R239, R238 ;  /* 0x000000efc1a11223 */ /* 0x000fe200000100ee */
[----:B-1----:R-:W-:-:S03]  /*5460*/  @P0 FMUL.FTZ R163, R167, R163 ;  /* 0x000000a3a7a30220 */ /* 0x002fc60000410000 */
[----:B------:R-:W-:Y:S01]  /*5470*/  @P1 FADD.FTZ R240, R202, -R161 ;  /* 0x800000a1caf01221 */ /* 0x000fe20000010000 */
[----:B------:R-:W-:Y:S01]  /*5480*/  @P0 FSEL R166, R160, RZ, P6 ;  /* 0x000000ffa0a60208 */ /* 0x000fe20003000000 */
[----:B------:R-:W-:Y:S01]  /*5490*/  @P0 FMUL.FTZ R167, R163, R162 ;  /* 0x000000a2a3a70220 */ /* 0x000fe20000410000 */
[----:B------:R-:W1:Y:S01]  /*54a0*/  @P0 LDC.64 R160, c[0x0][0x408] ;  /* 0x00010200ffa00b82 */ /* 0x000e620000000a00 */
[----:B------:R-:W-:Y:S01]  /*54b0*/  @P0 LOP3.LUT P6, RZ, R178, 0xff00, RZ, 0xc0, !PT ;  /* 0x0000ff00b2ff0812 */ /* 0x000fe200078cc0ff */
[----:B------:R-:W-:Y:S01]  /*54c0*/  @P1 FFMA.FTZ R245, R232, R240, R245 ;  /* 0x000000f0e8f51223 */ /* 0x000fe200000100f5 */
[----:B------:R-:W-:Y:S02]  /*54d0*/  @P0 F2FP.F16.F32.PACK_AB R240, RZ, R166 ;  /* 0x000000a6fff0023e */ /* 0x000fe400000000ff */
[----:B------:R-:W-:Y:S02]  /*54e0*/  @P0 FSEL R167, R167, RZ, P6 ;  /* 0x000000ffa7a70208 */ /* 0x000fe40003000000 */
[----:B------:R-:W-:Y:S01]  /*54f0*/  @P0 LOP3.LUT P6, RZ, R178, 0xff0000, RZ, 0xc0, !PT ;  /* 0x00ff0000b2ff0812 */ /* 0x000fe200078cc0ff */
[----:B------:R-:W2:Y:S01]  /*5500*/  @P0 LDC.64 R162, c[0x0][0x408] ;  /* 0x00010200ffa20b82 */ /* 0x000ea20000000a00 */
[----:B------:R-:W-:-:S02]  /*5510*/  @P0 F2FP.F16.F32.PACK_AB R242, RZ, R167 ;  /* 0x000000a7fff2023e */ /* 0x000fc400000000ff */
[----:B------:R-:W-:Y:S01]  /*5520*/  @P0 PRMT R140, R240, 0x7610, R140 ;  /* 0x00007610f08c0816 */ /* 0x000fe2000000008c */
[----:B0-----:R-:W-:-:S03]  /*5530*/  @P0 FMUL.FTZ R165, R241, R165 ;  /* 0x000000a5f1a50220 */ /* 0x001fc60000410000 */
[----:B------:R-:W-:Y:S01]  /*5540*/  @P0 PRMT R140, R140, 0x5410, R242 ;  /* 0x000054108c8c0816 */ /* 0x000fe200000000f2 */
[----:B------:R-:W0:Y:S01]  /*5550*/  @P0 LDC.64 R166, c[0x0][0x408] ;  /* 0x00010200ffa60b82 */ /* 0x000e220000000a00 */
[----:B------:R-:W-:Y:S01]  /*5560*/  @P0 FMUL.FTZ R164, R165, R164 ;  /* 0x000000a4a5a40220 */ /* 0x000fe20000410000 */
[----:B-1----:R-:W-:-:S04]  /*5570*/  @P0 FMUL.FTZ R161, R198, R161 ;  /* 0x000000a1c6a10220 */ /* 0x002fc80000410000 */
[----:B------:R-:W-:Y:S01]  /*5580*/  @P0 FMUL.FTZ R160, R161, R160 ;  /* 0x000000a0a1a00220 */ /* 0x000fe20000410000 */
[----:B--2---:R-:W-:-:S04]  /*5590*/  @P0 FMUL.FTZ R163, R199, R163 ;  /* 0x000000a3c7a30220 */ /* 0x004fc80000410000 */
[----:B------:R-:W-:Y:S01]  /*55a0*/  @P0 FSEL R160, R160, RZ, P6 ;  /* 0x000000ffa0a00208 */ /* 0x000fe20003000000 */
[----:B------:R-:W1:Y:S01]  /*55b0*/  @P0 LDC.64 R198, c[0x0][0x408] ;  /* 0x00010200ffc60b82 */ /* 0x000e620000000a00 */
[----:B------:R-:W-:Y:S01]  /*55c0*/  @P0 LOP3.LUT P6, RZ, R178, 0xff000000, RZ, 0xc0, !PT ;  /* 0xff000000b2ff0812 */ /* 0x000fe200078cc0ff */
[----:B------:R-:W-:Y:S01]  /*55d0*/  @P0 FMUL.FTZ R162, R163, R162 ;  /* 0x000000a2a3a20220 */ /* 0x000fe20000410000 */
[----:B------:R-:W-:Y:S01]  /*55e0*/  @P0 F2FP.F16.F32.PACK_AB R160, RZ, R160 ;  /* 0x000000a0ffa0023e */ /* 0x000fe200000000ff */
[----:B0-----:R-:W-:-:S03]  /*55f0*/  @P0 FMUL.FTZ R167, R243, R167 ;  /* 0x000000a7f3a70220 */ /* 0x001fc60000410000 */
[----:B------:R-:W-:Y:S02]  /*5600*/  @P0 FSEL R162, R162, RZ, P6 ;  /* 0x000000ffa2a20208 */ /* 0x000fe40003000000 */
[----:B------:R-:W-:Y:S01]  /*5610*/  @P0 LOP3.LUT P6, RZ, R179, 0xff, RZ, 0xc0, !PT ;  /* 0x000000ffb3ff0812 */ /* 0x000fe200078cc0ff */
[----:B------:R-:W-:Y:S01]  /*5620*/  @P0 FMUL.FTZ R166, R167, R166 ;  /* 0x000000a6a7a60220 */ /* 0x000fe20000410000 */
[----:B------:R-:W-:Y:S02]  /*5630*/  @P0 F2FP.F16.F32.PACK_AB R162, RZ, R162 ;  /* 0x000000a2ffa2023e */ /* 0x000fe400000000ff */
[----:B------:R-:W-:Y:S02]  /*5640*/  @P0 FSEL R164, R164, RZ, P6 ;  /* 0x000000ffa4a40208 */ /* 0x000fe40003000000 */
[----:B------:R-:W-:Y:S02]  /*5650*/  @P0 LOP3.LUT P6, RZ, R179, 0xff00, RZ, 0xc0, !PT ;  /* 0x0000ff00b3ff0812 */ /* 0x000fe400078cc0ff */
[----:B------:R-:W-:-:S02]  /*5660*/  @P0 F2FP.F16.F32.PACK_AB R164, RZ, R164 ;  /* 0x000000a4ffa4023e */ /* 0x000fc400000000ff */
[----:B------:R-:W-:Y:S02]  /*5670*/  @P0 FSEL R166, R166, RZ, P6 ;  /* 0x000000ffa6a60208 */ /* 0x000fe40003000000 */
[----:B------:R-:W-:Y:S02]  /*5680*/  @P0 LOP3.LUT P6, RZ, R179, 0xff0000, RZ, 0xc0, !PT ;  /* 0x00ff0000b3ff0812 */ /* 0x000fe400078cc0ff */
[----:B------:R-:W-:Y:S01]  /*5690*/  @P0 F2FP.F16.F32.PACK_AB R166, RZ, R166 ;  /* 0x000000a6ffa6023e */ /* 0x000fe200000000ff */
[----:B-1----:R-:W-:Y:S01]  /*56a0*/  @P0 FMUL.FTZ R199, R245, R199 ;  /* 0x000000c7f5c70220 */ /* 0x002fe20000410000 */
[----:B------:R-:W-:Y:S02]  /*56b0*/  @P0 PRMT R141, R160, 0x7610, R141 ;  /* 0x00007610a08d0816 */ /* 0x000fe4000000008d */
[----:B------:R-:W-:Y:S01]  /*56c0*/  @P0 PRMT R142, R164, 0x7610, R142 ;  /* 0x00007610a48e0816 */ /* 0x000fe2000000008e */
[----:B------:R-:W-:Y:S01]  /*56d0*/  @P0 FMUL.FTZ R198, R199, R198 ;  /* 0x000000c6c7c60220 */ /* 0x000fe20000410000 */
[----:B------:R-:W-:-:S02]  /*56e0*/  @P0 PRMT R141, R141, 0x5410, R162 ;  /* 0x000054108d8d0816 */ /* 0x000fc400000000a2 */
[----:B------:R-:W-:Y:S02]  /*56f0*/  @P0 PRMT R142, R142, 0x5410, R166 ;  /* 0x000054108e8e0816 */ /* 0x000fe400000000a6 */
[----:B------:R-:W-:-:S04]  /*5700*/  @P0 FSEL R198, R198, RZ, P6 ;  /* 0x000000ffc6c60208 */ /* 0x000fc80003000000 */
[----:B------:R-:W-:-:S04]  /*5710*/  @P0 F2FP.F16.F32.PACK_AB R198, RZ, R198 ;  /* 0x000000c6ffc6023e */ /* 0x000fc800000000ff */
        /* <DEDUP_REMOVED lines=14> */
.L_x_3209:
        /* <DEDUP_REMOVED lines=43> */
[----:B------:R-:W-:-:S02]  /*5ab0*/  @P0 F2FP.F16.F32.PACK_AB R243, RZ, R165 ;  /* 0x000000a5fff3023e */ /* 0x000fc400000000ff */
        /* <DEDUP_REMOVED lines=13> */
[----:B------:R-:W-:Y:S01]  /*5b90*/  F2FP.F16.F32.PACK_AB R72, R162, R163 ;  /* 0x000000a3a248723e */ /* 0x000fe200000000ff */
[----:B0-----:R-:W-:Y:S01]  /*5ba0*/  @P0 FMUL.FTZ R73, R75, R240 ;  /* 0x000000f04b490220 */ /* 0x001fe20000410000 */
[----:B------:R-:W-:Y:S02]  /*5bb0*/  @P0 FSEL R75, R166, RZ, P6 ;  /* 0x000000ffa64b0208 */ /* 0x000fe40003000000 */
[----:B------:R-:W-:Y:S01]  /*5bc0*/  @P0 LOP3.LUT P6, RZ, R178, 0xff0000, RZ, 0xc0, !PT ;  /* 0x00ff0000b2ff0812 */ /* 0x000fe200078cc0ff */
[----:B------:R-:W-:Y:S01]  /*5bd0*/  @P0 FMUL.FTZ R166, R73, R74 ;  /* 0x0000004a49a60220 */ /* 0x000fe20000410000 */
[----:B------:R-:W-:Y:S01]  /*5be0*/  F2FP.F16.F32.PACK_AB R73, R160, R164 ;  /* 0x000000a4a049723e */ /* 0x000fe200000000ff */
[----:B------:R-:W-:Y:S01]  /*5bf0*/  FFMA.FTZ R160, R214, R239, R238 ;  /* 0x000000efd6a07223 */ /* 0x000fe200000100ee */
[----:B------:R-:W-:Y:S02]  /*5c00*/  @P0 FSEL R167, R167, RZ, P6 ;  /* 0x000000ffa7a70208 */ /* 0x000fe40003000000 */
[----:B------:R-:W-:Y:S01]  /*5c10*/  @P0 LOP3.LUT P6, RZ, R178, 0xff000000, RZ, 0xc0, !PT ;  /* 0xff000000b2ff0812 */ /* 0x000fe200078cc0ff */
[----:B------:R-:W-:Y:S01]  /*5c20*/  FADD.FTZ R163, R235, -R160 ;  /* 0x800000a0eba37221 */ /* 0x000fe20000010000 */
[----:B------:R-:W-:-:S02]  /*5c30*/  @P0 F2FP.F16.F32.PACK_AB R165, RZ, R167 ;  /* 0x000000a7ffa5023e */ /* 0x000fc400000000ff */
[----:B------:R-:W-:Y:S01]  /*5c40*/  @P0 FSEL R241, R241, RZ, P6 ;  /* 0x000000fff1f10208 */ /* 0x000fe20003000000 */
[----:B------:R-:W-:Y:S01]  /*5c50*/  FMUL.FTZ R160, R232, R163 ;  /* 0x000000a3e8a07220 */ /* 0x000fe20000410000 */
[----:B------:R-:W-:Y:S02]  /*5c60*/  @P0 LOP3.LUT P6, RZ, R179, 0xff, RZ, 0xc0, !PT ;  /* 0x000000ffb3ff0812 */ /* 0x000fe400078cc0ff */
[----:B------:R-:W-:Y:S02]  /*5c70*/  @P0 F2FP.F16.F32.PACK_AB R75, RZ, R75 ;  /* 0x0000004bff4b023e */ /* 0x000fe400000000ff */
[----:B------:R-:W-:Y:S02]  /*5c80*/  @P0 FSEL R161, R161, RZ, P6 ;  /* 0x000000ffa1a10208 */ /* 0x000fe40003000000 */
[----:B------:R-:W-:Y:S02]  /*5c90*/  @P0 LOP3.LUT P6, RZ, R179, 0xff00, RZ, 0xc0, !PT ;  /* 0x0000ff00b3ff0812 */ /* 0x000fe400078cc0ff */
[----:B------:R-:W-:-:S02]  /*5ca0*/  @P0 F2FP.F16.F32.PACK_AB R161, RZ, R161 ;  /* 0x000000a1ffa1023e */ /* 0x000fc400000000ff */
[----:B------:R-:W-:Y:S02]  /*5cb0*/  @P0 FSEL R199, R199, RZ, P6 ;  /* 0x000000ffc7c70208 */ /* 0x000fe40003000000 */
[----:B------:R-:W-:Y:S02]  /*5cc0*/  @P0 LOP3.LUT P6, RZ, R179, 0xff0000, RZ, 0xc0, !PT ;  /* 0x00ff0000b3ff0812 */ /* 0x000fe400078cc0ff */
[----:B------:R-:W-:Y:S02]  /*5cd0*/  @P0 F2FP.F16.F32.PACK_AB R167, RZ, R241 ;  /* 0x000000f1ffa7023e */ /* 0x000fe400000000ff */
[----:B------:R-:W-:Y:S02]  /*5ce0*/  @P0 FSEL R166, R166, RZ, P6 ;  /* 0x000000ffa6a60208 */ /* 0x000fe40003000000 */
[----:B------:R-:W-:Y:S02]  /*5cf0*/  @P0 F2FP.F16.F32.PACK_AB R199, RZ, R199 ;  /* 0x000000c7ffc7023e */ /* 0x000fe400000000ff */
[----:B------:R-:W-:-:S02]  /*5d00*/  @P0 F2FP.F16.F32.PACK_AB R166, RZ, R166 ;  /* 0x000000a6ffa6023e */ /* 0x000fc400000000ff */
[----:B------:R-:W-:Y:S02]  /*5d10*/  FSEL R163, R160, RZ, P1 ;  /* 0x000000ffa0a37208 */ /* 0x000fe40000800000 */
[----:B------:R-:W-:Y:S02]  /*5d20*/  @P0 PRMT R141, R165, 0x7610, R141 ;  /* 0x00007610a58d0816 */ /* 0x000fe4000000008d */
[----:B------:R-:W-:Y:S02]  /*5d30*/  @P0 PRMT R142, R161, 0x7610, R142 ;  /* 0x00007610a18e0816 */ /* 0x000fe4000000008e */
[----:B------:R-:W-:Y:S02]  /*5d40*/  @P0 PRMT R140, R140, 0x5410, R75 ;  /* 0x000054108c8c0816 */ /* 0x000fe4000000004b */
[----:B------:R-:W-:Y:S02]  /*5d50*/  F2FP.F16.F32.PACK_AB R74, R242, R198 ;  /* 0x000000c6f24a723e */ /* 0x000fe400000000ff */
[----:B------:R-:W-:-:S02]  /*5d60*/  @P0 PRMT R141, R141, 0x5410, R167 ;  /* 0x000054108d8d0816 */ /* 0x000fc400000000a7 */
[----:B------:R-:W-:Y:S02]  /*5d70*/  F2FP.F16.F32.PACK_AB R75, R163, R240 ;  /* 0x000000f0a34b723e */ /* 0x000fe400000000ff */
        /* <DEDUP_REMOVED lines=11> */
.L_x_3212:
        /* <DEDUP_REMOVED lines=13> */
.L_x_3214:
[----:B------:R-:W-:Y:S05]  /*5f00*/  BSYNC.RECONVERGENT B3 ;  /* 0x0000000000037941 */ /* 0x000fea0003800200 */
.L_x_3213:
        /* <DEDUP_REMOVED lines=13> */
.L_x_3216:
[----:B------:R-:W-:Y:S05]  /*5fe0*/  BSYNC.RECONVERGENT B3 ;  /* 0x0000000000037941 */ /* 0x000fea0003800200 */
.L_x_3215:
        /* <DEDUP_REMOVED lines=13> */
.L_x_3218:
[----:B------:R-:W-:Y:S05]  /*60c0*/  BSYNC.RECONVERGENT B3 ;  /* 0x0000000000037941 */ /* 0x000fea0003800200 */
.L_x_3217:
        /* <DEDUP_REMOVED lines=13> */
.L_x_3220:
[----:B------:R-:W-:Y:S05]  /*61a0*/  BSYNC.RECONVERGENT B3 ;  /* 0x0000000000037941 */ /* 0x000fea0003800200 */
.L_x_3219:
        /* <DEDUP_REMOVED lines=13> */
.L_x_3222:
[----:B------:R-:W-:Y:S05]  /*6280*/  BSYNC.RECONVERGENT B3 ;  /* 0x0000000000037941 */ /* 0x000fea0003800200 */
.L_x_3221:
        /* <DEDUP_REMOVED lines=13> */
.L_x_3224:
[----:B------:R-:W-:Y:S05]  /*6360*/  BSYNC.RECONVERGENT B3 ;  /* 0x0000000000037941 */ /* 0x000fea0003800200 */
.L_x_3223:
        /* <DEDUP_REMOVED lines=13> */
.L_x_3226:
[----:B------:R-:W-:Y:S05]  /*6440*/  BSYNC.RECONVERGENT B3 ;  /* 0x0000000000037941 */ /* 0x000fea0003800200 */
.L_x_3225:
        /* <DEDUP_REMOVED lines=12> */
[----:B------:R-:W-:-:S07]  /*6510*/  PRMT R143, R143, 0x5410, R160 ;  /* 0x000054108f8f7816 */ /* 0x000fce00000000a0 */
.L_x_3211:
[----:B------:R-:W-:Y:S05]  /*6520*/  BSYNC.RECONVERGENT B1 ;  /* 0x0000000000017941 */ /* 0x000fea0003800200 */
.L_x_3208:
[----:B-1----:R-:W1:Y:S08]  /*6530*/  @P2 LDC.64 R162, c[0x0][0x478] ;  /* 0x00011e00ffa22b82 */ /* 0x002e700000000a00 */
[----:B------:R-:W2:Y:S01]  /*6540*/  @P0 LDC.64 R160, c[0x0][0x468] ;  /* 0x00011a00ffa00b82 */ /* 0x000ea20000000a00 */
[C---:B-1----:R-:W-:Y:S01]  /*6550*/  @P2 IMAD.WIDE.U32 R162, R236.reuse, 0x10, R162 ;  /* 0x00000010eca22825 */ /* 0x042fe200078e00a2 */
[----:B------:R-:W-:-:S04]  /*6560*/  IADD3 R236, PT, PT, R236, 0x20, RZ ;  /* 0x00000020ecec7810 */ /* 0x000fc80007ffe0ff */
[----:B------:R3:W-:Y:S01]  /*6570*/  @P2 STG.E.128 desc[UR6][R162.64], R72 ;  /* 0x00000048a2002986 */ /* 0x0007e2000c101d06 */
[C---:B--2---:R-:W-:Y:S01]  /*6580*/  @P0 IMAD.WIDE.U32 R160, R234.reuse, 0x10, R160 ;  /* 0x00000010eaa00825 */ /* 0x044fe200078e00a0 */
[----:B------:R-:W-:-:S04]  /*6590*/  IADD3 R234, PT, PT, R234, 0x20, RZ ;  /* 0x00000020eaea7810 */ /* 0x000fc80007ffe0ff */
[----:B------:R3:W-:Y:S03]  /*65a0*/  @P0 STG.E.128 desc[UR6][R160.64], R140 ;  /* 0x0000008ca0000986 */ /* 0x0007e6000c101d06 */
.L_x_3207:
[----:B------:R-:W-:Y:S05]  /*65b0*/  BSYNC.RECONVERGENT B2 ;  /* 0x0000000000027941 */ /* 0x000fea0003800200 */
.L_x_3206:
        /* <DEDUP_REMOVED lines=12> */
[----:B-1-3--:R-:W1:Y:S01]  /*6680*/  @P0 LDC.64 R162, c[0x0][0x408] ;  /* 0x00010200ffa20b82 */ /* 0x00ae620000000a00 */
[----:B------:R-:W-:Y:S01]  /*6690*/  HADD2.F32 R244, -RZ, R32.H1_H1 ;  /* 0x30000020fff47230 */ /* 0x000fe20000004100 */
[----:B------:R-:W-:Y:S01]  /*66a0*/  @P0 LOP3.LUT P3, RZ, R180, 0xff00, RZ, 0xc0, !PT ;  /* 0x0000ff00b4ff0812 */ /* 0x000fe2000786c0ff */
[--C-:B------:R-:W-:Y:S02]  /*66b0*/  HADD2.F32 R247, -RZ, R33.reuse.H1_H1 ;  /* 0x30000021fff77230 */ /* 0x100fe40000004100 */
[--C-:B------:R-:W-:Y:S02]  /*66c0*/  HADD2.F32 R240, -RZ, R34.reuse.H1_H1 ;  /* 0x30000022fff07230 */ /* 0x100fe40000004100 */
[----:B------:R-:W-:Y:S01]  /*66d0*/  HADD2.F32 R242, -RZ, R33.H0_H0 ;  /* 0x20000021fff27230 */ /* 0x000fe20000004100 */
[----:B------:R-:W2:Y:S01]  /*66e0*/  @P0 LDC.64 R164, c[0x0][0x408] ;  /* 0x00010200ffa40b82 */ /* 0x000ea20000000a00 */
[----:B------:R-:W-:-:S02]  /*66f0*/  HADD2.F32 R245, -RZ, R34.H0_H0 ;  /* 0x20000022fff57230 */ /* 0x000fc40000004100 */
[-CC-:B------:R-:W-:Y:S01]  /*6700*/  @P1 FFMA.FTZ R73, R13, R239.reuse, R238.reuse ;  /* 0x000000ef0d491223 */ /* 0x180fe200000100ee */
[-CC-:B------:R-:W-:Y:S01]  /*6710*/  @P1 FFMA.FTZ R72, R12, R239.reuse, R238.reuse ;  /* 0x000000ef0c481223 */ /* 0x180fe200000100ee */
[-CC-:B------:R-:W-:Y:S01]  /*6720*/  @P1 FFMA.FTZ R160, R192, R239.reuse, R238.reuse ;  /* 0x000000efc0a01223 */ /* 0x180fe200000100ee */
[-C--:B------:R-:W-:Y:S01]  /*6730*/  @P1 FFMA.FTZ R161, R25, R239.reuse, R238 ;  /* 0x000000ef19a11223 */ /* 0x080fe200000100ee */
[----:B------:R-:W-:Y:S01]  /*6740*/  @P1 FADD.FTZ R73, R10, -R73 ;  /* 0x800000490a491221 */ /* 0x000fe20000010000 */
[----:B------:R-:W-:Y:S01]  /*6750*/  @P1 FADD.FTZ R75, R15, -R72 ;  /* 0x800000480f4b1221 */ /* 0x000fe20000010000 */
[--C-:B------:R-:W-:Y:S01]  /*6760*/  @P1 FFMA.FTZ R72, R24, R239, R238.reuse ;  /* 0x000000ef18481223 */ /* 0x100fe200000100ee */
[----:B------:R-:W-:Y:S01]  /*6770*/  @P1 FADD.FTZ R161, R22, -R161 ;  /* 0x800000a116a11221 */ /* 0x000fe20000010000 */
[C---:B------:R-:W-:Y:S01]  /*6780*/  @P1 FFMA.FTZ R249, R232.reuse, R73, R249 ;  /* 0x00000049e8f91223 */ /* 0x040fe200000100f9 */
[----:B------:R-:W-:Y:S01]  /*6790*/  @P1 FFMA.FTZ R73, R189, R239, R238 ;  /* 0x000000efbd491223 */ /* 0x000fe200000100ee */
[----:B------:R-:W-:Y:S01]  /*67a0*/  @P1 FFMA.FTZ R244, R232, R75, R244 ;  /* 0x0000004be8f41223 */ /* 0x000fe200000100f4 */
[----:B------:R-:W-:Y:S01]  /*67b0*/  @P1 FADD.FTZ R72, R27, -R72 ;  /* 0x800000481b481221 */ /* 0x000fe20000010000 */
[----:B------:R-:W-:Y:S01]  /*67c0*/  @P1 FFMA.FTZ R75, R195, R239, R238 ;  /* 0x000000efc34b1223 */ /* 0x000fe200000100ee */
[----:B------:R-:W-:Y:S01]  /*67d0*/  @P1 FADD.FTZ R74, R190, -R73 ;  /* 0x80000049be4a1221 */ /* 0x000fe20000010000 */
[----:B------:R-:W-:Y:S01]  /*67e0*/  @P1 FADD.FTZ R73, R201, -R160 ;  /* 0x800000a0c9491221 */ /* 0x000fe20000010000 */
[----:B------:R-:W-:Y:S01]  /*67f0*/  @P1 FFMA.FTZ R247, R232, R72, R247 ;  /* 0x00000048e8f71223 */ /* 0x000fe200000100f7 */
[----:B------:R-:W-:-:S02]  /*6800*/  HADD2.F32 R243, -RZ, R35.H0_H0 ;  /* 0x20000023fff37230 */ /* 0x000fc40000004100 */
[----:B------:R-:W-:Y:S01]  /*6810*/  @P1 FADD.FTZ R75, R200, -R75 ;  /* 0x8000004bc84b1221 */ /* 0x000fe20000010000 */
[C---:B------:R-:W-:Y:S01]  /*6820*/  @P1 FFMA.FTZ R240, R232.reuse, R73, R240 ;  /* 0x00000049e8f01223 */ /* 0x040fe200000100f0 */
[C---:B------:R-:W-:Y:S01]  /*6830*/  @P1 FFMA.FTZ R242, R232.reuse, R161, R242 ;  /* 0x000000a1e8f21223 */ /* 0x040fe200000100f2 */
[----:B------:R-:W3:Y:S01]  /*6840*/  @P0 LDC.64 R72, c[0x0][0x408] ;  /* 0x00010200ff480b82 */ /* 0x000ee20000000a00 */
[C---:B------:R-:W-:Y:S01]  /*6850*/  @P1 FFMA.FTZ R245, R232.reuse, R74, R245 ;  /* 0x0000004ae8f51223 */ /* 0x040fe200000100f5 */
[----:B------:R-:W-:Y:S01]  /*6860*/  @P1 FFMA.FTZ R243, R232, R75, R243 ;  /* 0x0000004be8f31223 */ /* 0x000fe200000100f3 */
[----:B0-----:R-:W-:Y:S01]  /*6870*/  @P1 FFMA.FTZ R166, R212, R239, R238 ;  /* 0x000000efd4a61223 */ /* 0x001fe200000100ee */
[----:B------:R-:W-:Y:S02]  /*6880*/  HADD2.F32 R241, -RZ, R35.H1_H1 ;  /* 0x30000023fff17230 */ /* 0x000fe40000004100 */
[----:B-1----:R-:W-:Y:S01]  /*6890*/  @P0 FMUL.FTZ R163, R247, R163 ;  /* 0x000000a3f7a30220 */ /* 0x002fe20000410000 */
[----:B--2---:R-:W-:Y:S01]  /*68a0*/  @P0 FMUL.FTZ R165, R245, R165 ;  /* 0x000000a5f5a50220 */ /* 0x004fe20000410000 */
[----:B------:R-:W-:Y:S01]  /*68b0*/  @P1 FADD.FTZ R246, R233, -R166 ;  /* 0x800000a6e9f61221 */ /* 0x000fe20000010000 */
[----:B------:R-:W0:Y:S01]  /*68c0*/  @P0 LDC.64 R74, c[0x0][0x408] ;  /* 0x00010200ff4a0b82 */ /* 0x000e220000000a00 */
[----:B------:R-:W-:Y:S01]  /*68d0*/  @P0 FMUL.FTZ R162, R163, R162 ;  /* 0x000000a2a3a20220 */ /* 0x000fe20000410000 */
[----:B------:R-:W-:Y:S01]  /*68e0*/  @P0 FMUL.FTZ R164, R165, R164 ;  /* 0x000000a4a5a40220 */ /* 0x000fe20000410000 */
[----:B------:R-:W-:Y:S01]  /*68f0*/  @P1 FFMA.FTZ R241, R232, R246, R241 ;  /* 0x000000f6e8f11223 */ /* 0x000fe200000100f1 */
[----:B------:R-:W-:-:S04]  /*6900*/  @P0 LOP3.LUT P1, RZ, R180, 0xff, RZ, 0xc0, !PT ;  /* 0x000000ffb4ff0812 */ /* 0x000fc8000782c0ff */
[----:B------:R-:W1:Y:S08]  /*6910*/  @P0 LDC.64 R160, c[0x0][0x408] ;  /* 0x00010200ffa00b82 */ /* 0x000e700000000a00 */
[----:B------:R-:W2:Y:S01]  /*6920*/  @P0 LDC.64 R166, c[0x0][0x408] ;  /* 0x00010200ffa60b82 */ /* 0x000ea20000000a00 */
[----:B---3--:R-:W-:-:S04]  /*6930*/  @P0 FMUL.FTZ R73, R249, R73 ;  /* 0x00000049f9490220 */ /* 0x008fc80000410000 */
[----:B------:R-:W-:Y:S01]  /*6940*/  @P0 FMUL.FTZ R72, R73, R72 ;  /* 0x0000004849480220 */ /* 0x000fe20000410000 */
[----:B------:R-:W-:Y:S02]  /*6950*/  F2FP.F16.F32.PACK_AB R73, R247, R242 ;  /* 0x000000f2f749723e */ /* 0x000fe400000000ff */
[----:B------:R-:W3:Y:S01]  /*6960*/  @P0 LDC.64 R198, c[0x0][0x408] ;  /* 0x00010200ffc60b82 */ /* 0x000ee20000000a00 */
[----:B0-----:R-:W-:Y:S01]  /*6970*/  @P0 FMUL.FTZ R75, R244, R75 ;  /* 0x0000004bf44b0220 */ /* 0x001fe20000410000 */
[----:B------:R-:W-:Y:S02]  /*6980*/  @P0 FSEL R72, R72, RZ, P1 ;  /* 0x000000ff48480208 */ /* 0x000fe40000800000 */
[----:B------:R-:W-:Y:S01]  /*6990*/  @P0 LOP3.LUT P1, RZ, R180, 0xff0000, RZ, 0xc0, !PT ;  /* 0x00ff0000b4ff0812 */ /* 0x000fe2000782c0ff */
[----:B------:R-:W-:Y:S01]  /*69a0*/  @P0 FMUL.FTZ R74, R75, R74 ;  /* 0x0000004a4b4a0220 */ /* 0x000fe20000410000 */
[----:B-1----:R-:W-:-:S04]  /*69b0*/  @P0 FMUL.FTZ R161, R242, R161 ;  /* 0x000000a1f2a10220 */ /* 0x002fc80000410000 */
[----:B------:R-:W-:Y:S01]  /*69c0*/  @P0 FSEL R75, R74, RZ, P3 ;  /* 0x000000ff4a4b0208 */ /* 0x000fe20001800000 */
[----:B------:R-:W-:Y:S01]  /*69d0*/  @P0 FMUL.FTZ R160, R161, R160 ;  /* 0x000000a0a1a00220 */ /* 0x000fe20000410000 */
[----:B------:R-:W-:Y:S02]  /*69e0*/  @P0 LOP3.LUT P3, RZ, R180, 0xff000000, RZ, 0xc0, !PT ;  /* 0xff000000b4ff0812 */ /* 0x000fe4000786c0ff */
[----:B------:R-:W-:Y:S01]  /*69f0*/  @P0 F2FP.F16.F32.PACK_AB R161, RZ, R72 ;  /* 0x00000048ffa1023e */ /* 0x000fe200000000ff */
[----:B--2---:R-:W-:Y:S01]  /*6a00*/  @P0 FMUL.FTZ R167, R240, R167 ;  /* 0x000000a7f0a70220 */ /* 0x004fe20000410000 */
[----:B------:R-:W-:Y:S02]  /*6a10*/  @P0 FSEL R160, R160, RZ, P1 ;  /* 0x000000ffa0a00208 */ /* 0x000fe40000800000 */
[----:B------:R-:W-:Y:S01]  /*6a20*/  @P0 LOP3.LUT P1, RZ, R181, 0xff, RZ, 0xc0, !PT ;  /* 0x000000ffb5ff0812 */ /* 0x000fe2000782c0ff */
[----:B------:R-:W-:Y:S01]  /*6a30*/  @P0 FMUL.FTZ R166, R167, R166 ;  /* 0x000000a6a7a60220 */ /* 0x000fe20000410000 */
[----:B------:R-:W-:-:S02]  /*6a40*/  @P0 FSEL R162, R162, RZ, P3 ;  /* 0x000000ffa2a20208 */ /* 0x000fc40001800000 */
[----:B------:R-:W-:Y:S01]  /*6a50*/  @P0 FSEL R164, R164, RZ, P1 ;  /* 0x000000ffa4a40208 */ /* 0x000fe20000800000 */
[----:B---3--:R-:W-:Y:S01]  /*6a60*/  @P0 FMUL.FTZ R199, R243, R199 ;  /* 0x000000c7f3c70220 */ /* 0x008fe20000410000 */
[C---:B------:R-:W-:Y:S02]  /*6a70*/  @P0 LOP3.LUT P1, RZ, R181.reuse, 0xff00, RZ, 0xc0, !PT ;  /* 0x0000ff00b5ff0812 */ /* 0x040fe4000782c0ff */
[----:B------:R-:W-:Y:S01]  /*6a80*/  @P0 LOP3.LUT P3, RZ, R181, 0xff0000, RZ, 0xc0, !PT ;  /* 0x00ff0000b5ff0812 */ /* 0x000fe2000786c0ff */
[----:B------:R-:W-:Y:S01]  /*6a90*/  @P0 FMUL.FTZ R198, R199, R198 ;  /* 0x000000c6c7c60220 */ /* 0x000fe20000410000 */
[----:B------:R-:W-:Y:S02]  /*6aa0*/  @P0 F2FP.F16.F32.PACK_AB R160, RZ, R160 ;  /* 0x000000a0ffa0023e */ /* 0x000fe400000000ff */
[----:B------:R-:W-:Y:S02]  /*6ab0*/  @P0 F2FP.F16.F32.PACK_AB R164, RZ, R164 ;  /* 0x000000a4ffa4023e */ /* 0x000fe400000000ff */
[----:B------:R-:W-:-:S02]  /*6ac0*/  @P0 FSEL R166, R166, RZ, P1 ;  /* 0x000000ffa6a60208 */ /* 0x000fc40000800000 */
[----:B------:R-:W-:Y:S02]  /*6ad0*/  @P0 FSEL R198, R198, RZ, P3 ;  /* 0x000000ffc6c60208 */ /* 0x000fe40001800000 */
[----:B------:R-:W-:Y:S02]  /*6ae0*/  @P0 F2FP.F16.F32.PACK_AB R75, RZ, R75 ;  /* 0x0000004bff4b023e */ /* 0x000fe400000000ff */
[----:B------:R-:W-:Y:S02]  /*6af0*/  @P0 PRMT R140, R161, 0x7610, R140 ;  /* 0x00007610a18c0816 */ /* 0x000fe4000000008c */
[----:B------:R-:W-:Y:S02]  /*6b00*/  @P0 F2FP.F16.F32.PACK_AB R162, RZ, R162 ;  /* 0x000000a2ffa2023e */ /* 0x000fe400000000ff */
[----:B------:R-:W-:Y:S02]  /*6b10*/  @P0 F2FP.F16.F32.PACK_AB R166, RZ, R166 ;  /* 0x000000a6ffa6023e */ /* 0x000fe400000000ff */
[----:B------:R-:W-:-:S02]  /*6b20*/  @P0 F2FP.F16.F32.PACK_AB R198, RZ, R198 ;  /* 0x000000c6ffc6023e */ /* 0x000fc400000000ff */
[----:B------:R-:W-:Y:S02]  /*6b30*/  @P0 PRMT R141, R160, 0x7610, R141 ;  /* 0x00007610a08d0816 */ /* 0x000fe4000000008d */
[----:B------:R-:W-:Y:S02]  /*6b40*/  @P0 PRMT R142, R164, 0x7610, R142 ;  /* 0x00007610a48e0816 */ /* 0x000fe4000000008e */
[----:B------:R-:W-:Y:S02]  /*6b50*/  @P0 PRMT R140, R140, 0x5410, R75 ;  /* 0x000054108c8c0816 */ /* 0x000fe4000000004b */
[----:B------:R-:W-:Y:S02]  /*6b60*/  F2FP.F16.F32.PACK_AB R72, R244, R249 ;  /* 0x000000f9f448723e */ /* 0x000fe400000000ff */
        /* <DEDUP_REMOVED lines=14> */
.L_x_3231:
[----:B------:R-:W-:Y:S01]  /*6c50*/  ISETP.GT.AND P1, PT, R237, RZ, PT ;  /* 0x000000ffed00720c */ /* 0x000fe20003f24270 */
[--C-:B-----5:R-:W-:Y:S01]  /*6c60*/  HADD2.F32 R165, -RZ, R32.reuse.H0_H0 ;  /* 0x20000020ffa57230 */ /* 0x120fe20000004100 */
[C---:B------:R-:W-:Y:S01]  /*6c70*/  @P0 LOP3.LUT P3, RZ, R180.reuse, 0xff, RZ, 0xc0, !PT ;  /* 0x000000ffb4ff0812 */ /* 0x040fe2000786c0ff */
[----:B0-----:R-:W-:Y:S01]  /*6c80*/  HADD2.F32 R167, -RZ, R32.H1_H1 ;  /* 0x30000020ffa77230 */ /* 0x001fe20000004100 */
[----:B------:R-:W-:Y:S01]  /*6c90*/  @P0 LOP3.LUT P6, RZ, R180, 0xff00, RZ, 0xc0, !PT ;  /* 0x0000ff00b4ff0812 */ /* 0x000fe200078cc0ff */
[--C-:B------:R-:W-:Y:S02]  /*6ca0*/  HADD2.F32 R240, -RZ, R33.reuse.H0_H0 ;  /* 0x20000021fff07230 */ /* 0x100fe40000004100 */
[----:B------:R-:W-:Y:S02]  /*6cb0*/  HADD2.F32 R241, -RZ, R33.H1_H1 ;  /* 0x30000021fff17230 */ /* 0x000fe40000004100 */
[--C-:B------:R-:W-:Y:S02]  /*6cc0*/  HADD2.F32 R245, -RZ, R34.reuse.H1_H1 ;  /* 0x30000022fff57230 */ /* 0x100fe40000004100 */
[----:B------:R-:W-:-:S02]  /*6cd0*/  HADD2.F32 R243, -RZ, R34.H0_H0 ;  /* 0x20000022fff37230 */ /* 0x000fc40000004100 */
[-CC-:B-1-3--:R-:W-:Y:S01]  /*6ce0*/  @P1 FFMA.FTZ R161, R13, R239.reuse, R238.reuse ;  /* 0x000000ef0da11223 */ /* 0x18afe200000100ee */
        /* <DEDUP_REMOVED lines=12> */
[-CC-:B------:R-:W-:Y:S01]  /*6db0*/  @P1 FFMA.FTZ R164, R192, R239.reuse, R238.reuse ;  /* 0x000000efc0a41223 */ /* 0x180fe200000100ee */
[-CC-:B------:R-:W-:Y:S01]  /*6dc0*/  @P1 FFMA.FTZ R199, R189, R239.reuse, R238.reuse ;  /* 0x000000efbdc71223 */ /* 0x180fe200000100ee */
[----:B------:R-:W-:-:S02]  /*6dd0*/  @P1 FFMA.FTZ R247, R195, R239, R238 ;  /* 0x000000efc3f71223 */ /* 0x000fc400000100ee */
[----:B------:R-:W-:Y:S01]  /*6de0*/  @P1 FADD.FTZ R164, R201, -R164 ;  /* 0x800000a4c9a41221 */ /* 0x000fe20000010000 */
[----:B------:R-:W-:Y:S01]  /*6df0*/  @P1 FADD.FTZ R199, R190, -R199 ;  /* 0x800000c7bec71221 */ /* 0x000fe20000010000 */
[----:B------:R-:W1:Y:S01]  /*6e00*/  @P0 LDC.64 R162, c[0x0][0x408] ;  /* 0x00010200ffa20b82 */ /* 0x000e620000000a00 */
[----:B------:R-:W-:Y:S01]  /*6e10*/  @P1 FADD.FTZ R246, R200, -R247 ;  /* 0x800000f7c8f61221 */ /* 0x000fe20000010000 */
[C---:B------:R-:W-:Y:S01]  /*6e20*/  @P1 FFMA.FTZ R245, R232.reuse, R164, R245 ;  /* 0x000000a4e8f51223 */ /* 0x040fe200000100f5 */
[----:B------:R-:W-:Y:S01]  /*6e30*/  @P1 FFMA.FTZ R243, R232, R199, R243 ;  /* 0x000000c7e8f31223 */ /* 0x000fe200000100f3 */
[----:B------:R-:W-:-:S04]  /*6e40*/  HADD2.F32 R247, -RZ, R35.H0_H0 ;  /* 0x20000023fff77230 */ /* 0x000fc80000004100 */
[----:B------:R-:W2:Y:S01]  /*6e50*/  @P0 LDC.64 R198, c[0x0][0x408] ;  /* 0x00010200ffc60b82 */ /* 0x000ea20000000a00 */
[----:B------:R-:W-:Y:S01]  /*6e60*/  @P1 FFMA.FTZ R247, R232, R246, R247 ;  /* 0x000000f6e8f71223 */ /* 0x000fe200000100f7 */
[----:B0-----:R-:W-:-:S06]  /*6e70*/  @P0 FMUL.FTZ R161, R165, R161 ;  /* 0x000000a1a5a10220 */ /* 0x001fcc0000410000 */
[----:B------:R-:W0:Y:S01]  /*6e80*/  @P0 LDC.64 R164, c[0x0][0x408] ;  /* 0x00010200ffa40b82 */ /* 0x000e220000000a00 */
[----:B------:R-:W-:Y:S01]  /*6e90*/  @P0 FMUL.FTZ R160, R161, R160 ;  /* 0x000000a0a1a00220 */ /* 0x000fe20000410000 */
[----:B-1----:R-:W-:-:S04]  /*6ea0*/  @P0 FMUL.FTZ R163, R167, R163 ;  /* 0x000000a3a7a30220 */ /* 0x002fc80000410000 */
[----:B------:R-:W-:Y:S02]  /*6eb0*/  @P0 FSEL R160, R160, RZ, P3 ;  /* 0x000000ffa0a00208 */ /* 0x000fe40001800000 */
[----:B------:R-:W1:Y:S01]  /*6ec0*/  @P0 LDC.64 R166, c[0x0][0x408] ;  /* 0x00010200ffa60b82 */ /* 0x000e620000000a00 */
[----:B------:R-:W-:Y:S01]  /*6ed0*/  @P0 LOP3.LUT P3, RZ, R180, 0xff0000, RZ, 0xc0, !PT ;  /* 0x00ff0000b4ff0812 */ /* 0x000fe2000786c0ff */
[----:B------:R-:W-:Y:S01]  /*6ee0*/  @P0 FMUL.FTZ R162, R163, R162 ;  /* 0x000000a2a3a20220 */ /* 0x000fe20000410000 */
[----:B------:R-:W-:Y:S01]  /*6ef0*/  @P0 F2FP.F16.F32.PACK_AB R242, RZ, R160 ;  /* 0x000000a0fff2023e */ /* 0x000fe200000000ff */
[----:B--2---:R-:W-:-:S03]  /*6f00*/  @P0 FMUL.FTZ R199, R247, R199 ;  /* 0x000000c7f7c70220 */ /* 0x004fc60000410000 */
[----:B------:R-:W-:Y:S01]  /*6f10*/  @P0 FSEL R162, R162, RZ, P6 ;  /* 0x000000ffa2a20208 */ /* 0x000fe20003000000 */
[----:B------:R-:W2:Y:S01]  /*6f20*/  @P0 LDC.64 R160, c[0x0][0x408] ;  /* 0x00010200ffa00b82 */ /* 0x000ea20000000a00 */
[----:B------:R-:W-:Y:S01]  /*6f30*/  @P0 LOP3.LUT P6, RZ, R180, 0xff000000, RZ, 0xc0, !PT ;  /* 0xff000000b4ff0812 */ /* 0x000fe200078cc0ff */
[----:B------:R-:W-:Y:S01]  /*6f40*/  @P0 FMUL.FTZ R198, R199, R198 ;  /* 0x000000c6c7c60220 */ /* 0x000fe20000410000 */
[----:B------:R-:W-:Y:S02]  /*6f50*/  @P0 F2FP.F16.F32.PACK_AB R244, RZ, R162 ;  /* 0x000000a2fff4023e */ /* 0x000fe400000000ff */
[----:B------:R-:W-:-:S03]  /*6f60*/  @P0 PRMT R140, R242, 0x7610, R140 ;  /* 0x00007610f28c0816 */ /* 0x000fc6000000008c */
[----:B------:R-:W3:Y:S01]  /*6f70*/  @P0 LDC.64 R162, c[0x0][0x408] ;  /* 0x00010200ffa20b82 */ /* 0x000ee20000000a00 */
[----:B0-----:R-:W-:Y:S01]  /*6f80*/  @P0 FMUL.FTZ R165, R243, R165 ;  /* 0x000000a5f3a50220 */ /* 0x001fe20000410000 */
[----:B------:R-:W-:-:S03]  /*6f90*/  @P0 PRMT R140, R140, 0x5410, R244 ;  /* 0x000054108c8c0816 */ /* 0x000fc600000000f4 */
[----:B------:R-:W-:Y:S01]  /*6fa0*/  @P0 FMUL.FTZ R164, R165, R164 ;  /* 0x000000a4a5a40220 */ /* 0x000fe20000410000 */
        /* <DEDUP_REMOVED lines=8> */
[----:B------:R-:W-:Y:S02]  /*7030*/  @P0 F2FP.F16.F32.PACK_AB R160, RZ, R160 ;  /* 0x000000a0ffa0023e */ /* 0x000fe400000000ff */
[----:B------:R-:W-:Y:S02]  /*7040*/  @P0 FSEL R164, R164, RZ, P3 ;  /* 0x000000ffa4a40208 */ /* 0x000fe40001800000 */
[----:B------:R-:W-:Y:S02]  /*7050*/  @P0 FSEL R162, R162, RZ, P6 ;  /* 0x000000ffa2a20208 */ /* 0x000fe40003000000 */
[----:B------:R-:W-:-:S02]  /*7060*/  @P0 LOP3.LUT P6, RZ, R181, 0xff00, RZ, 0xc0, !PT ;  /* 0x0000ff00b5ff0812 */ /* 0x000fc400078cc0ff */
[----:B------:R-:W-:Y:S02]  /*7070*/  @P0 LOP3.LUT P3, RZ, R181, 0xff0000, RZ, 0xc0, !PT ;  /* 0x00ff0000b5ff0812 */ /* 0x000fe4000786c0ff */
[----:B------:R-:W-:Y:S02]  /*7080*/  @P0 FSEL R166, R166, RZ, P6 ;  /* 0x000000ffa6a60208 */ /* 0x000fe40003000000 */
[----:B------:R-:W-:Y:S02]  /*7090*/  @P0 FSEL R198, R198, RZ, P3 ;  /* 0x000000ffc6c60208 */ /* 0x000fe40001800000 */
[----:B------:R-:W-:Y:S02]  /*70a0*/  @P0 F2FP.F16.F32.PACK_AB R164, RZ, R164 ;  /* 0x000000a4ffa4023e */ /* 0x000fe400000000ff */
[----:B------:R-:W-:Y:S02]  /*70b0*/  @P0 F2FP.F16.F32.PACK_AB R162, RZ, R162 ;  /* 0x000000a2ffa2023e */ /* 0x000fe400000000ff */
[----:B------:R-:W-:-:S02]  /*70c0*/  @P0 F2FP.F16.F32.PACK_AB R166, RZ, R166 ;  /* 0x000000a6ffa6023e */ /* 0x000fc400000000ff */
[----:B------:R-:W-:Y:S02]  /*70d0*/  @P0 F2FP.F16.F32.PACK_AB R198, RZ, R198 ;  /* 0x000000c6ffc6023e */ /* 0x000fe400000000ff */
[----:B------:R-:W-:Y:S02]  /*70e0*/  @P0 PRMT R141, R160, 0x7610, R141 ;  /* 0x00007610a08d0816 */ /* 0x000fe4000000008d */
        /* <DEDUP_REMOVED lines=17> */
.L_x_3230:
        /* <DEDUP_REMOVED lines=45> */
[----:B------:R-:W-:-:S02]  /*74d0*/  @P0 F2FP.F16.F32.PACK_AB R243, RZ, R166 ;  /* 0x000000a6fff3023e */ /* 0x000fc400000000ff */
        /* <DEDUP_REMOVED lines=15> */
[----:B------:R-:W-:-:S02]  /*75d0*/  @P0 F2FP.F16.F32.PACK_AB R166, RZ, R166 ;  /* 0x000000a6ffa6023e */ /* 0x000fc400000000ff */
[----:B------:R-:W-:Y:S01]  /*75e0*/  @P0 FSEL R199, R242, RZ, P6 ;  /* 0x000000fff2c70208 */ /* 0x000fe20003000000 */
[----:B------:R-:W-:Y:S01]  /*75f0*/  @P0 FMUL.FTZ R72, R73, R72 ;  /* 0x0000004849480220 */ /* 0x000fe20000410000 */
[----:B------:R-:W-:Y:S02]  /*7600*/  F2FP.F16.F32.PACK_AB R73, R165, R164 ;  /* 0x000000a4a549723e */ /* 0x000fe400000000ff */
[----:B------:R-:W-:Y:S02]  /*7610*/  @P0 LOP3.LUT P6, RZ, R181, 0xff0000, RZ, 0xc0, !PT ;  /* 0x00ff0000b5ff0812 */ /* 0x000fe400078cc0ff */
        /* <DEDUP_REMOVED lines=9> */
[----:B------:R-:W-:Y:S01]  /*76b0*/  @P0 F2FP.F16.F32.PACK_AB R161, RZ, R161 ;  /* 0x000000a1ffa1023e */ /* 0x000fe200000000ff */
[----:B------:R-:W-:Y:S01]  /*76c0*/  FMUL.FTZ R163, R232, R163 ;  /* 0x000000a3e8a37220 */ /* 0x000fe20000410000 */
[----:B------:R-:W-:-:S02]  /*76d0*/  @P0 F2FP.F16.F32.PACK_AB R199, RZ, R199 ;  /* 0x000000c7ffc7023e */ /* 0x000fc400000000ff */
[----:B------:R-:W-:Y:S02]  /*76e0*/  @P0 FSEL R75, R75, RZ, P3 ;  /* 0x000000ff4b4b0208 */ /* 0x000fe40001800000 */
[----:B------:R-:W-:Y:S02]  /*76f0*/  @P0 F2FP.F16.F32.PACK_AB R162, RZ, R162 ;  /* 0x000000a2ffa2023e */ /* 0x000fe400000000ff */
[----:B------:R-:W-:Y:S02]  /*7700*/  @P0 F2FP.F16.F32.PACK_AB R160, RZ, R75 ;  /* 0x0000004bffa0023e */ /* 0x000fe400000000ff */
[----:B------:R-:W-:Y:S02]  /*7710*/  FSEL R163, R163, RZ, P1 ;  /* 0x000000ffa3a37208 */ /* 0x000fe40000800000 */
[----:B------:R-:W-:Y:S02]  /*7720*/  @P0 PRMT R141, R166, 0x7610, R141 ;  /* 0x00007610a68d0816 */ /* 0x000fe4000000008d */
[----:B------:R-:W-:-:S02]  /*7730*/  @P0 PRMT R142, R164, 0x7610, R142 ;  /* 0x00007610a48e0816 */ /* 0x000fc4000000008e */
[----:B------:R-:W-:Y:S02]  /*7740*/  F2FP.F16.F32.PACK_AB R74, R240, R167 ;  /* 0x000000a7f04a723e */ /* 0x000fe400000000ff */
[----:B------:R-:W-:Y:S02]  /*7750*/  @P0 PRMT R140, R140, 0x5410, R161 ;  /* 0x000054108c8c0816 */ /* 0x000fe400000000a1 */
[----:B------:R-:W-:Y:S02]  /*7760*/  @P0 PRMT R141, R141, 0x5410, R199 ;  /* 0x000054108d8d0816 */ /* 0x000fe400000000c7 */
        /* <DEDUP_REMOVED lines=12> */
.L_x_3233:
        /* <DEDUP_REMOVED lines=13> */
.L_x_3235:
[----:B------:R-:W-:Y:S05]  /*7900*/  BSYNC.RECONVERGENT B3 ;  /* 0x0000000000037941 */ /* 0x000fea0003800200 */
.L_x_3234:
        /* <DEDUP_REMOVED lines=13> */
.L_x_3237:
[----:B------:R-:W-:Y:S05]  /*79e0*/  BSYNC.RECONVERGENT B3 ;  /* 0x0000000000037941 */ /* 0x000fea0003800200 */
.L_x_3236:
        /* <DEDUP_REMOVED lines=13> */
.L_x_3239:
[----:B------:R-:W-:Y:S05]  /*7ac0*/  BSYNC.RECONVERGENT B3 ;  /* 0x0000000000037941 */ /* 0x000fea0003800200 */
.L_x_3238:
        /* <DEDUP_REMOVED lines=13> */
.L_x_3241:
[----:B------:R-:W-:Y:S05]  /*7ba0*/  BSYNC.RECONVERGENT B3 ;  /* 0x0000000000037941 */ /* 0x000fea0003800200 */
.L_x_3240:
        /* <DEDUP_REMOVED lines=13> */
.L_x_3243:
[----:B------:R-:W-:Y:S05]  /*7c80*/  BSYNC.RECONVERGENT B3 ;  /* 0x0000000000037941 */ /* 0x000fea0003800200 */
.L_x_3242:
        /* <DEDUP_REMOVED lines=13> */
.L_x_3245:
[----:B------:R-:W-:Y:S05]  /*7d60*/  BSYNC.RECONVERGENT B3 ;  /* 0x0000000000037941 */ /* 0x000fea0003800200 */
.L_x_3244:
        /* <DEDUP_REMOVED lines=13> */
.L_x_3247:
[----:B------:R-:W-:Y:S05]  /*7e40*/  BSYNC.RECONVERGENT B3 ;  /* 0x0000000000037941 */ /* 0x000fea0003800200 */
.L_x_3246:
        /* <DEDUP_REMOVED lines=13> */
.L_x_3232:
[----:B------:R-:W-:Y:S05]  /*7f20*/  BSYNC.RECONVERGENT B1 ;  /* 0x0000000000017941 */ /* 0x000fea0003800200 */
.L_x_3229:
[----:B-1-3--:R-:W1:Y:S08]  /*7f30*/  @P2 LDC.64 R162, c[0x0][0x478] ;  /* 0x00011e00ffa22b82 */ /* 0x00ae700000000a00 */
[----:B------:R-:W2:Y:S01]  /*7f40*/  @P0 LDC.64 R160, c[0x0][0x468] ;  /* 0x00011a00ffa00b82 */ /* 0x000ea20000000a00 */
[C---:B-1----:R-:W-:Y:S01]  /*7f50*/  @P2 IMAD.WIDE.U32 R162, R236.reuse, 0x10, R162 ;  /* 0x00000010eca22825 */ /* 0x042fe200078e00a2 */
[----:B------:R-:W-:-:S04]  /*7f60*/  IADD3 R236, PT, PT, R236, 0x20, RZ ;  /* 0x00000020ecec7810 */ /* 0x000fc80007ffe0ff */
[----:B------:R4:W-:Y:S01]  /*7f70*/  @P2 STG.E.128 desc[UR6][R162.64], R72 ;  /* 0x00000048a2002986 */ /* 0x0009e2000c101d06 */
[C---:B--2---:R-:W-:Y:S01]  /*7f80*/  @P0 IMAD.WIDE.U32 R160, R234.reuse, 0x10, R160 ;  /* 0x00000010eaa00825 */ /* 0x044fe200078e00a0 */
[----:B------:R-:W-:-:S04]  /*7f90*/  IADD3 R234, PT, PT, R234, 0x20, RZ ;  /* 0x00000020eaea7810 */ /* 0x000fc80007ffe0ff */
[----:B------:R4:W-:Y:S03]  /*7fa0*/  @P0 STG.E.128 desc[UR6][R160.64], R140 ;  /* 0x0000008ca0000986 */ /* 0x0009e6000c101d06 */
.L_x_3228:
[----:B------:R-:W-:Y:S05]  /*7fb0*/  BSYNC.RECONVERGENT B2 ;  /* 0x0000000000027941 */ /* 0x000fea0003800200 */
.L_x_3227:
        /* <DEDUP_REMOVED lines=12> */
[----:B-1-34-:R-:W1:Y:S01]  /*8080*/  @P0 LDC.64 R162, c[0x0][0x408] ;  /* 0x00010200ffa20b82 */ /* 0x01ae620000000a00 */
        /* <DEDUP_REMOVED lines=92> */
.L_x_3252:
[----:B------:R-:W-:Y:S01]  /*8650*/  ISETP.GT.AND P1, PT, R237, RZ, PT ;  /* 0x000000ffed00720c */ /* 0x000fe20003f24270 */
[--C-:B-----5:R-:W-:Y:S01]  /*8660*/  HADD2.F32 R165, -RZ, R152.reuse.H0_H0 ;  /* 0x20000098ffa57230 */ /* 0x120fe20000004100 */
[C---:B------:R-:W-:Y:S01]  /*8670*/  @P0 LOP3.LUT P3, RZ, R182.reuse, 0xff, RZ, 0xc0, !PT ;  /* 0x000000ffb6ff0812 */ /* 0x040fe2000786c0ff */
[----:B0-----:R-:W-:Y:S01]  /*8680*/  HADD2.F32 R167, -RZ, R152.H1_H1 ;  /* 0x30000098ffa77230 */ /* 0x001fe20000004100 */
[----:B------:R-:W-:Y:S01]  /*8690*/  @P0 LOP3.LUT P4, RZ, R182, 0xff00, RZ, 0xc0, !PT ;  /* 0x0000ff00b6ff0812 */ /* 0x000fe2000788c0ff */
[--C-:B------:R-:W-:Y:S01]  /*86a0*/  HADD2.F32 R240, -RZ, R153.reuse.H0_H0 ;  /* 0x20000099fff07230 */ /* 0x100fe20000004100 */
[----:B------:R-:W-:Y:S01]  /*86b0*/  @P0 LOP3.LUT P6, RZ, R183, 0xff0000, RZ, 0xc0, !PT ;  /* 0x00ff0000b7ff0812 */ /* 0x000fe200078cc0ff */
[----:B------:R-:W-:Y:S02]  /*86c0*/  HADD2.F32 R241, -RZ, R153.H1_H1 ;  /* 0x30000099fff17230 */ /* 0x000fe40000004100 */
[--C-:B------:R-:W-:Y:S02]  /*86d0*/  HADD2.F32 R245, -RZ, R154.reuse.H1_H1 ;  /* 0x3000009afff57230 */ /* 0x100fe40000004100 */
[----:B------:R-:W-:-:S02]  /*86e0*/  HADD2.F32 R243, -RZ, R154.H0_H0 ;  /* 0x2000009afff37230 */ /* 0x000fc40000004100 */
[-CC-:B-1-34-:R-:W-:Y:S01]  /*86f0*/  @P1 FFMA.FTZ R161, R17, R239.reuse, R238.reuse ;  /* 0x000000ef11a11223 */ /* 0x19afe200000100ee */
        /* <DEDUP_REMOVED lines=39> */
[----:B------:R-:W-:Y:S02]  /*8970*/  @P0 PRMT R140, R242, 0x7610, R140 ;  /* 0x00007610f28c0816 */ /* 0x000fe4000000008c */
[----:B------:R-:W-:Y:S01]  /*8980*/  @P0 FSEL R198, R198, RZ, P6 ;  /* 0x000000ffc6c60208 */ /* 0x000fe20003000000 */
[----:B------:R-:W3:Y:S01]  /*8990*/  @P0 LDC.64 R162, c[0x0][0x408] ;  /* 0x00010200ffa20b82 */ /* 0x000ee20000000a00 */
[----:B0-----:R-:W-:Y:S01]  /*89a0*/  @P0 FMUL.FTZ R165, R243, R165 ;  /* 0x000000a5f3a50220 */ /* 0x001fe20000410000 */
[----:B------:R-:W-:-:S02]  /*89b0*/  @P0 PRMT R140, R140, 0x5410, R244 ;  /* 0x000054108c8c0816 */ /* 0x000fc400000000f4 */
[----:B------:R-:W-:Y:S01]  /*89c0*/  @P0 F2FP.F16.F32.PACK_AB R198, RZ, R198 ;  /* 0x000000c6ffc6023e */ /* 0x000fe200000000ff */
[----:B------:R-:W-:Y:S01]  /*89d0*/  @P0 FMUL.FTZ R164, R165, R164 ;  /* 0x000000a4a5a40220 */ /* 0x000fe20000410000 */
[----:B-1----:R-:W-:Y:S02]  /*89e0*/  @P0 FMUL.FTZ R167, R245, R167 ;  /* 0x000000a7f5a70220 */ /* 0x002fe40000410000 */
[----:B------:R-:W-:Y:S02]  /*89f0*/  @P0 PRMT R143, R198, 0x7610, R143 ;  /* 0x00007610c68f0816 */ /* 0x000fe4000000008f */
        /* <DEDUP_REMOVED lines=11> */
[----:B------:R-:W-:Y:S02]  /*8ab0*/  @P0 F2FP.F16.F32.PACK_AB R164, RZ, R164 ;  /* 0x000000a4ffa4023e */ /* 0x000fe400000000ff */
[----:B------:R-:W-:Y:S02]  /*8ac0*/  @P0 FSEL R166, R166, RZ, P4 ;  /* 0x000000ffa6a60208 */ /* 0x000fe40002000000 */
[----:B------:R-:W-:Y:S02]  /*8ad0*/  @P0 F2FP.F16.F32.PACK_AB R162, RZ, R162 ;  /* 0x000000a2ffa2023e */ /* 0x000fe400000000ff */
[----:B------:R-:W-:Y:S02]  /*8ae0*/  @P0 F2FP.F16.F32.PACK_AB R166, RZ, R166 ;  /* 0x000000a6ffa6023e */ /* 0x000fe400000000ff */
[----:B------:R-:W-:Y:S02]  /*8af0*/  @P0 PRMT R141, R160, 0x7610, R141 ;  /* 0x00007610a08d0816 */ /* 0x000fe4000000008d */
[----:B------:R-:W-:-:S02]  /*8b00*/  @P0 PRMT R142, R164, 0x7610, R142 ;  /* 0x00007610a48e0816 */ /* 0x000fc4000000008e */
        /* <DEDUP_REMOVED lines=15> */
.L_x_3251:
        /* <DEDUP_REMOVED lines=99> */
.L_x_3254:
        /* <DEDUP_REMOVED lines=13> */
.L_x_3256:
[----:B------:R-:W-:Y:S05]  /*9300*/  BSYNC.RECONVERGENT B3 ;  /* 0x0000000000037941 */ /* 0x000fea0003800200 */
.L_x_3255:
        /* <DEDUP_REMOVED lines=13> */
.L_x_3258:
[----:B------:R-:W-:Y:S05]  /*93e0*/  BSYNC.RECONVERGENT B3 ;  /* 0x0000000000037941 */ /* 0x000fea0003800200 */
.L_x_3257:
        /* <DEDUP_REMOVED lines=13> */
.L_x_3260:
[----:B------:R-:W-:Y:S05]  /*94c0*/  BSYNC.RECONVERGENT B3 ;  /* 0x0000000000037941 */ /* 0x000fea0003800200 */
.L_x_3259:
        /* <DEDUP_REMOVED lines=13> */
.L_x_3262:
[----:B------:R-:W-:Y:S05]  /*95a0*/  BSYNC.RECONVERGENT B3 ;  /* 0x0000000000037941 */ /* 0x000fea0003800200 */
.L_x_3261:
        /* <DEDUP_REMOVED lines=13> */
.L_x_3264:
[----:B------:R-:W-:Y:S05]  /*9680*/  BSYNC.RECONVERGENT B3 ;  /* 0x0000000000037941 */ /* 0x000fea0003800200 */
.L_x_3263:
        /* <DEDUP_REMOVED lines=13> */
.L_x_3266:
[----:B------:R-:W-:Y:S05]  /*9760*/  BSYNC.RECONVERGENT B3 ;  /* 0x0000000000037941 */ /* 0x000fea0003800200 */
.L_x_3265:
        /* <DEDUP_REMOVED lines=13> */
.L_x_3268:
[----:B------:R-:W-:Y:S05]  /*9840*/  BSYNC.RECONVERGENT B3 ;  /* 0x0000000000037941 */ /* 0x000fea0003800200 */
.L_x_3267:
        /* <DEDUP_REMOVED lines=13> */
.L_x_3253:
[----:B------:R-:W-:Y:S05]  /*9920*/  BSYNC.RECONVERGENT B1 ;  /* 0x0000000000017941 */ /* 0x000fea0003800200 */
.L_x_3250:
[----:B-1-34-:R-:W1:Y:S08]  /*9930*/  @P2 LDC.64 R162, c[0x0][0x478] ;  /* 0x00011e00ffa22b82 */ /* 0x01ae700000000a00 */
[----:B------:R-:W2:Y:S01]  /*9940*/  @P0 LDC.64 R160, c[0x0][0x468] ;  /* 0x00011a00ffa00b82 */ /* 0x000ea20000000a00 */
[C---:B-1----:R-:W-:Y:S01]  /*9950*/  @P2 IMAD.WIDE.U32 R162, R236.reuse, 0x10, R162 ;  /* 0x00000010eca22825 */ /* 0x042fe200078e00a2 */
[----:B------:R-:W-:-:S04]  /*9960*/  IADD3 R236, PT, PT, R236, 0x20, RZ ;  /* 0x00000020ecec7810 */ /* 0x000fc80007ffe0ff */
[----:B------:R1:W-:Y:S01]  /*9970*/  @P2 STG.E.128 desc[UR6][R162.64], R72 ;  /* 0x00000048a2002986 */ /* 0x0003e2000c101d06 */
[C---:B--2---:R-:W-:Y:S01]  /*9980*/  @P0 IMAD.WIDE.U32 R160, R234.reuse, 0x10, R160 ;  /* 0x00000010eaa00825 */ /* 0x044fe200078e00a0 */
[----:B------:R-:W-:-:S04]  /*9990*/  IADD3 R234, PT, PT, R234, 0x20, RZ ;  /* 0x00000020eaea7810 */ /* 0x000fc80007ffe0ff */
[----:B------:R1:W-:Y:S03]  /*99a0*/  @P0 STG.E.128 desc[UR6][R160.64], R140 ;  /* 0x0000008ca0000986 */ /* 0x0003e6000c101d06 */
.L_x_3249:
[----:B------:R-:W-:Y:S05]  /*99b0*/  BSYNC.RECONVERGENT B2 ;  /* 0x0000000000027941 */ /* 0x000fea0003800200 */
.L_x_3248:
        /* <DEDUP_REMOVED lines=11> */
[----:B-----5:R-:W-:Y:S01]  /*9a70*/  HADD2.F32 R237, -RZ, R156.H0_H0 ;  /* 0x2000009cffed7230 */ /* 0x020fe20000004100 */
[----:B------:R-:W2:Y:S01]  /*9a80*/  @P0 LDC.64 R198, c[0x0][0x408] ;  /* 0x00010200ffc60b82 */ /* 0x000ea20000000a00 */
[--C-:B------:R-:W-:Y:S01]  /*9a90*/  HADD2.F32 R240, -RZ, R158.reuse.H1_H1 ;  /* 0x3000009efff07230 */ /* 0x100fe20000004100 */
[----:B------:R-:W-:Y:S01]  /*9aa0*/  @P0 LOP3.LUT P3, RZ, R184, 0xff00, RZ, 0xc0, !PT ;  /* 0x0000ff00b8ff0812 */ /* 0x000fe2000786c0ff */
[----:B------:R-:W-:Y:S01]  /*9ab0*/  HADD2.F32 R245, -RZ, R157.H1_H1 ;  /* 0x3000009dfff57230 */ /* 0x000fe20000004100 */
[----:B------:R-:W-:Y:S01]  /*9ac0*/  @P0 LOP3.LUT P4, RZ, R185, 0xff0000, RZ, 0xc0, !PT ;  /* 0x00ff0000b9ff0812 */ /* 0x000fe2000788c0ff */
[----:B------:R-:W-:Y:S02]  /*9ad0*/  HADD2.F32 R247, -RZ, R158.H0_H0 ;  /* 0x2000009efff77230 */ /* 0x000fe40000004100 */
[--C-:B------:R-:W-:Y:S02]  /*9ae0*/  HADD2.F32 R243, -RZ, R159.reuse.H0_H0 ;  /* 0x2000009ffff37230 */ /* 0x100fe40000004100 */
[----:B------:R-:W-:-:S02]  /*9af0*/  HADD2.F32 R241, -RZ, R159.H1_H1 ;  /* 0x3000009ffff17230 */ /* 0x000fc40000004100 */
[-CC-:B-1-34-:R-:W-:Y:S01]  /*9b00*/  @P1 FFMA.FTZ R73, R226, R239.reuse, R238.reuse ;  /* 0x000000efe2491223 */ /* 0x19afe200000100ee */
[-CC-:B------:R-:W-:Y:S01]  /*9b10*/  @P1 FFMA.FTZ R72, R229, R239.reuse, R238.reuse ;  /* 0x000000efe5481223 */ /* 0x180fe200000100ee */
[-CC-:B------:R-:W-:Y:S01]  /*9b20*/  @P1 FFMA.FTZ R74, R225, R239.reuse, R238.reuse ;  /* 0x000000efe14a1223 */ /* 0x180fe200000100ee */
[-CC-:B------:R-:W-:Y:S01]  /*9b30*/  @P1 FFMA.FTZ R75, R222, R239.reuse, R238.reuse ;  /* 0x000000efde4b1223 */ /* 0x180fe200000100ee */
[-CC-:B------:R-:W-:Y:S01]  /*9b40*/  @P1 FFMA.FTZ R160, R221, R239.reuse, R238.reuse ;  /* 0x000000efdda01223 */ /* 0x180fe200000100ee */
[-CC-:B------:R-:W-:Y:S01]  /*9b50*/  @P1 FFMA.FTZ R162, R218, R239.reuse, R238.reuse ;  /* 0x000000efdaa21223 */ /* 0x180fe200000100ee */
[-CC-:B0-----:R-:W-:Y:S01]  /*9b60*/  @P1 FFMA.FTZ R166, R216, R239.reuse, R238.reuse ;  /* 0x000000efd8a61223 */ /* 0x181fe200000100ee */
[----:B------:R-:W-:Y:S01]  /*9b70*/  @P1 FFMA.FTZ R164, R215, R239, R238 ;  /* 0x000000efd7a41223 */ /* 0x000fe200000100ee */
[----:B------:R-:W-:Y:S02]  /*9b80*/  HADD2.F32 R238, -RZ, R156.H1_H1 ;  /* 0x3000009cffee7230 */ /* 0x000fe40000004100 */
[----:B------:R-:W-:Y:S01]  /*9b90*/  @P1 FADD.FTZ R73, R224, -R73 ;  /* 0x80000049e0491221 */ /* 0x000fe20000010000 */
[----:B------:R-:W-:Y:S01]  /*9ba0*/  @P1 FADD.FTZ R72, R227, -R72 ;  /* 0x80000048e3481221 */ /* 0x000fe20000010000 */
[----:B------:R-:W-:-:S02]  /*9bb0*/  HADD2.F32 R239, -RZ, R157.H0_H0 ;  /* 0x2000009dffef7230 */ /* 0x000fc40000004100 */
[----:B------:R-:W-:Y:S01]  /*9bc0*/  @P1 FADD.FTZ R74, R223, -R74 ;  /* 0x8000004adf4a1221 */ /* 0x000fe20000010000 */
[----:B------:R-:W-:Y:S01]  /*9bd0*/  @P1 FFMA.FTZ R238, R232, R73, R238 ;  /* 0x00000049e8ee1223 */ /* 0x000fe200000100ee */
[----:B------:R-:W-:Y:S01]  /*9be0*/  @P1 FADD.FTZ R73, R217, -R162 ;  /* 0x800000a2d9491221 */ /* 0x000fe20000010000 */
[----:B------:R-:W-:Y:S01]  /*9bf0*/  @P1 FADD.FTZ R75, R220, -R75 ;  /* 0x8000004bdc4b1221 */ /* 0x000fe20000010000 */
[C---:B------:R-:W-:Y:S01]  /*9c00*/  @P1 FFMA.FTZ R237, R232.reuse, R72, R237 ;  /* 0x00000048e8ed1223 */ /* 0x040fe200000100ed */
[----:B------:R-:W-:Y:S01]  /*9c10*/  @P1 FADD.FTZ R160, R219, -R160 ;  /* 0x800000a0dba01221 */ /* 0x000fe20000010000 */
[C---:B------:R-:W-:Y:S01]  /*9c20*/  @P1 FFMA.FTZ R240, R232.reuse, R73, R240 ;  /* 0x00000049e8f01223 */ /* 0x040fe200000100f0 */
[C---:B------:R-:W-:Y:S01]  /*9c30*/  @P1 FFMA.FTZ R239, R232.reuse, R74, R239 ;  /* 0x0000004ae8ef1223 */ /* 0x040fe200000100ef */
[----:B------:R-:W0:Y:S01]  /*9c40*/  @P0 LDC.64 R72, c[0x0][0x408] ;  /* 0x00010200ff480b82 */ /* 0x000e220000000a00 */
[C---:B------:R-:W-:Y:S01]  /*9c50*/  @P1 FFMA.FTZ R245, R232.reuse, R75, R245 ;  /* 0x0000004be8f51223 */ /* 0x040fe200000100f5 */
[----:B------:R-:W-:Y:S01]  /*9c60*/  @P1 FFMA.FTZ R247, R232, R160, R247 ;  /* 0x000000a0e8f71223 */ /* 0x000fe200000100f7 */
[----:B------:R-:W-:Y:S01]  /*9c70*/  @P1 FADD.FTZ R164, R213, -R164 ;  /* 0x800000a4d5a41221 */ /* 0x000fe20000010000 */
[----:B------:R-:W-:-:S03]  /*9c80*/  @P1 FADD.FTZ R166, R211, -R166 ;  /* 0x800000a6d3a61221 */ /* 0x000fc60000010000 */
[C---:B------:R-:W-:Y:S01]  /*9c90*/  @P1 FFMA.FTZ R243, R232.reuse, R164, R243 ;  /* 0x000000a4e8f31223 */ /* 0x040fe200000100f3 */
[----:B------:R-:W1:Y:S01]  /*9ca0*/  @P0 LDC.64 R74, c[0x0][0x408] ;  /* 0x00010200ff4a0b82 */ /* 0x000e620000000a00 */
[----:B------:R-:W-:Y:S01]  /*9cb0*/  @P1 FFMA.FTZ R241, R232, R166, R241 ;  /* 0x000000a6e8f11223 */ /* 0x000fe200000100f1 */
[----:B------:R-:W-:Y:S01]  /*9cc0*/  @P0 LOP3.LUT P1, RZ, R184, 0xff, RZ, 0xc0, !PT ;  /* 0x000000ffb8ff0812 */ /* 0x000fe2000782c0ff */
[----:B--2---:R-:W-:-:S04]  /*9cd0*/  @P0 FMUL.FTZ R199, R243, R199 ;  /* 0x000000c7f3c70220 */ /* 0x004fc80000410000 */
[----:B------:R-:W-:Y:S01]  /*9ce0*/  @P0 FMUL.FTZ R198, R199, R198 ;  /* 0x000000c6c7c60220 */ /* 0x000fe20000410000 */
[----:B------:R-:W2:Y:S04]  /*9cf0*/  @P0 LDC.64 R160, c[0x0][0x408] ;  /* 0x00010200ffa00b82 */ /* 0x000ea80000000a00 */
[----:B------:R-:W-:-:S04]  /*9d00*/  @P0 FSEL R198, R198, RZ, P4 ;  /* 0x000000ffc6c60208 */ /* 0x000fc80002000000 */
[----:B------:R-:W3:Y:S01]  /*9d10*/  @P0 LDC.64 R162, c[0x0][0x408] ;  /* 0x00010200ffa20b82 */ /* 0x000ee20000000a00 */
[----:B0-----:R-:W-:Y:S01]  /*9d20*/  @P0 FMUL.FTZ R73, R237, R73 ;  /* 0x00000049ed490220 */ /* 0x001fe20000410000 */
[----:B------:R-:W-:-:S03]  /*9d30*/  @P0 F2FP.F16.F32.PACK_AB R198, RZ, R198 ;  /* 0x000000c6ffc6023e */ /* 0x000fc600000000ff */
[----:B------:R-:W-:Y:S01]  /*9d40*/  @P0 FMUL.FTZ R72, R73, R72 ;  /* 0x0000004849480220 */ /* 0x000fe20000410000 */
[----:B------:R-:W-:Y:S02]  /*9d50*/  F2FP.F16.F32.PACK_AB R73, R245, R239 ;  /* 0x000000eff549723e */ /* 0x000fe400000000ff */
[----:B------:R-:W0:Y:S01]  /*9d60*/  @P0 LDC.64 R164, c[0x0][0x408] ;  /* 0x00010200ffa40b82 */ /* 0x000e220000000a00 */
[----:B-1----:R-:W-:Y:S01]  /*9d70*/  @P0 FMUL.FTZ R75, R238, R75 ;  /* 0x0000004bee4b0220 */ /* 0x002fe20000410000 */
[----:B------:R-:W-:Y:S02]  /*9d80*/  @P0 FSEL R72, R72, RZ, P1 ;  /* 0x000000ff48480208 */ /* 0x000fe40000800000 */
[----:B------:R-:W-:Y:S01]  /*9d90*/  @P0 LOP3.LUT P1, RZ, R184, 0xff0000, RZ, 0xc0, !PT ;  /* 0x00ff0000b8ff0812 */ /* 0x000fe2000782c0ff */
[----:B------:R-:W-:Y:S01]  /*9da0*/  @P0 FMUL.FTZ R74, R75, R74 ;  /* 0x0000004a4b4a0220 */ /* 0x000fe20000410000 */
[----:B------:R-:W-:Y:S02]  /*9db0*/  @P0 F2FP.F16.F32.PACK_AB R75, RZ, R72 ;  /* 0x00000048ff4b023e */ /* 0x000fe400000000ff */
[----:B------:R-:W1:Y:S01]  /*9dc0*/  @P0 LDC.64 R166, c[0x0][0x408] ;  /* 0x00010200ffa60b82 */ /* 0x000e620000000a00 */
[----:B--2---:R-:W-:Y:S01]  /*9dd0*/  @P0 FMUL.FTZ R161, R239, R161 ;  /* 0x000000a1efa10220 */ /* 0x004fe20000410000 */
[----:B------:R-:W-:-:S02]  /*9de0*/  @P0 FSEL R74, R74, RZ, P3 ;  /* 0x000000ff4a4a0208 */ /* 0x000fc40001800000 */
[----:B------:R-:W-:Y:S01]  /*9df0*/  @P0 LOP3.LUT P3, RZ, R184, 0xff000000, RZ, 0xc0, !PT ;  /* 0xff000000b8ff0812 */ /* 0x000fe2000786c0ff */
[----:B------:R-:W-:Y:S01]  /*9e00*/  @P0 FMUL.FTZ R161, R161, R160 ;  /* 0x000000a0a1a10220 */ /* 0x000fe20000410000 */
[----:B------:R-:W-:Y:S01]  /*9e10*/  @P0 F2FP.F16.F32.PACK_AB R160, RZ, R74 ;  /* 0x0000004affa0023e */ /* 0x000fe200000000ff */
[----:B---3--:R-:W-:Y:S01]  /*9e20*/  @P0 FMUL.FTZ R163, R245, R163 ;  /* 0x000000a3f5a30220 */ /* 0x008fe20000410000 */
[----:B------:R-:W-:Y:S02]  /*9e30*/  @P0 PRMT R140, R75, 0x7610, R140 ;  /* 0x000076104b8c0816 */ /* 0x000fe4000000008c */
[----:B------:R-:W-:Y:S01]  /*9e40*/  @P0 FSEL R161, R161, RZ, P1 ;  /* 0x000000ffa1a10208 */ /* 0x000fe20000800000 */
[----:B------:R-:W-:Y:S01]  /*9e50*/  @P0 FMUL.FTZ R162, R163, R162 ;  /* 0x000000a2a3a20220 */ /* 0x000fe20000410000 */
[----:B------:R-:W-:Y:S02]  /*9e60*/  @P0 LOP3.LUT P1, RZ, R185, 0xff, RZ, 0xc0, !PT ;  /* 0x000000ffb9ff0812 */ /* 0x000fe4000782c0ff */
[----:B------:R-:W-:Y:S01]  /*9e70*/  @P0 F2FP.F16.F32.PACK_AB R161, RZ, R161 ;  /* 0x000000a1ffa1023e */ /* 0x000fe200000000ff */
[----:B0-----:R-:W-:Y:S01]  /*9e80*/  @P0 FMUL.FTZ R165, R247, R165 ;  /* 0x000000a5f7a50220 */ /* 0x001fe20000410000 */
[----:B------:R-:W-:-:S02]  /*9e90*/  @P0 FSEL R162, R162, RZ, P3 ;  /* 0x000000ffa2a20208 */ /* 0x000fc40001800000 */
[----:B------:R-:W-:Y:S01]  /*9ea0*/  @P0 LOP3.LUT P3, RZ, R185, 0xff00, RZ, 0xc0, !PT ;  /* 0x0000ff00b9ff0812 */ /* 0x000fe2000786c0ff */
[----:B------:R-:W-:Y:S01]  /*9eb0*/  @P0 FMUL.FTZ R164, R165, R164 ;  /* 0x000000a4a5a40220 */ /* 0x000fe20000410000 */
[----:B------:R-:W-:Y:S02]  /*9ec0*/  @P0 F2FP.F16.F32.PACK_AB R162, RZ, R162 ;  /* 0x000000a2ffa2023e */ /* 0x000fe400000000ff */
[----:B------:R-:W-:Y:S01]  /*9ed0*/  @P0 PRMT R141, R161, 0x7610, R141 ;  /* 0x00007610a18d0816 */ /* 0x000fe2000000008d */
[----:B-1----:R-:W-:Y:S01]  /*9ee0*/  @P0 FMUL.FTZ R167, R240, R167 ;  /* 0x000000a7f0a70220 */ /* 0x002fe20000410000 */
[----:B------:R-:W-:Y:S02]  /*9ef0*/  @P0 FSEL R164, R164, RZ, P1 ;  /* 0x000000ffa4a40208 */ /* 0x000fe40000800000 */
[----:B------:R-:W-:Y:S01]  /*9f00*/  F2FP.F16.F32.PACK_AB R74, R240, R247 ;  /* 0x000000f7f04a723e */ /* 0x000fe200000000ff */
[----:B------:R-:W-:Y:S01]  /*9f10*/  @P0 FMUL.FTZ R166, R167, R166 ;  /* 0x000000a6a7a60220 */ /* 0x000fe20000410000 */
[----:B------:R-:W-:-:S02]  /*9f20*/  @P0 F2FP.F16.F32.PACK_AB R164, RZ, R164 ;  /* 0x000000a4ffa4023e */ /* 0x000fc400000000ff */
[----:B------:R-:W-:Y:S02]  /*9f30*/  F2FP.F16.F32.PACK_AB R72, R238, R237 ;  /* 0x000000edee48723e */ /* 0x000fe400000000ff */
[----:B------:R-:W-:Y:S02]  /*9f40*/  @P0 FSEL R166, R166, RZ, P3 ;  /* 0x000000ffa6a60208 */ /* 0x000fe40001800000 */
[----:B------:R-:W-:Y:S02]  /*9f50*/  @P0 PRMT R142, R164, 0x7610, R142 ;  /* 0x00007610a48e0816 */ /* 0x000fe4000000008e */
[----:B------:R-:W-:Y:S02]  /*9f60*/  @P0 F2FP.F16.F32.PACK_AB R166, RZ, R166 ;  /* 0x000000a6ffa6023e */ /* 0x000fe400000000ff */
[----:B------:R-:W-:Y:S02]  /*9f70*/  @P0 PRMT R140, R140, 0x5410, R160 ;  /* 0x000054108c8c0816 */ /* 0x000fe400000000a0 */
        /* <DEDUP_REMOVED lines=13> */
.L_x_3273:
[----:B------:R-:W-:Y:S01]  /*a050*/  ISETP.GT.AND P1, PT, R237, RZ, PT ;  /* 0x000000ffed00720c */ /* 0x000fe20003f24270 */
[--C-:B-----5:R-:W-:Y:S01]  /*a060*/  HADD2.F32 R165, -RZ, R156.reuse.H0_H0 ;  /* 0x2000009cffa57230 */ /* 0x120fe20000004100 */
[C---:B------:R-:W-:Y:S01]  /*a070*/  @P0 LOP3.LUT P3, RZ, R184.reuse, 0xff, RZ, 0xc0, !PT ;  /* 0x000000ffb8ff0812 */ /* 0x040fe2000786c0ff */
[----:B------:R-:W-:Y:S01]  /*a080*/  HADD2.F32 R164, -RZ, R156.H1_H1 ;  /* 0x3000009cffa47230 */ /* 0x000fe20000004100 */
[----:B------:R-:W-:Y:S01]  /*a090*/  @P0 LOP3.LUT P4, RZ, R184, 0xff00, RZ, 0xc0, !PT ;  /* 0x0000ff00b8ff0812 */ /* 0x000fe2000788c0ff */
[--C-:B------:R-:W-:Y:S01]  /*a0a0*/  HADD2.F32 R237, -RZ, R157.reuse.H0_H0 ;  /* 0x2000009dffed7230 */ /* 0x100fe20000004100 */
[----:B------:R-:W2:Y:S01]  /*a0b0*/  @P0 LDC.64 R198, c[0x0][0x408] ;  /* 0x00010200ffc60b82 */ /* 0x000ea20000000a00 */
[--C-:B------:R-:W-:Y:S01]  /*a0c0*/  HADD2.F32 R245, -RZ, R158.reuse.H1_H1 ;  /* 0x3000009efff57230 */ /* 0x100fe20000004100 */
[C---:B------:R-:W-:Y:S01]  /*a0d0*/  @P0 LOP3.LUT P5, RZ, R185.reuse, 0xff00, RZ, 0xc0, !PT ;  /* 0x0000ff00b9ff0812 */ /* 0x040fe200078ac0ff */
[----:B------:R-:W-:Y:S01]  /*a0e0*/  HADD2.F32 R241, -RZ, R157.H1_H1 ;  /* 0x3000009dfff17230 */ /* 0x000fe20000004100 */
[----:B------:R-:W-:Y:S01]  /*a0f0*/  @P0 LOP3.LUT P6, RZ, R185, 0xff0000, RZ, 0xc0, !PT ;  /* 0x00ff0000b9ff0812 */ /* 0x000fe200078cc0ff */
[----:B------:R-:W-:-:S02]  /*a100*/  HADD2.F32 R243, -RZ, R158.H0_H0 ;  /* 0x2000009efff37230 */ /* 0x000fc40000004100 */
[-CC-:B-1-34-:R-:W-:Y:S01]  /*a110*/  @P1 FFMA.FTZ R160, R229, R239.reuse, R238.reuse ;  /* 0x000000efe5a01223 */ /* 0x19afe200000100ee */
[-CC-:B------:R-:W-:Y:S01]  /*a120*/  @P1 FFMA.FTZ R161, R226, R239.reuse, R238.reuse ;  /* 0x000000efe2a11223 */ /* 0x180fe200000100ee */
[-CC-:B------:R-:W-:Y:S01]  /*a130*/  @P1 FFMA.FTZ R162, R225, R239.reuse, R238.reuse ;  /* 0x000000efe1a21223 */ /* 0x180fe200000100ee */
[-C--:B0-----:R-:W-:Y:S01]  /*a140*/  @P1 FFMA.FTZ R167, R222, R239.reuse, R238 ;  /* 0x000000efdea71223 */ /* 0x081fe200000100ee */
[----:B------:R-:W-:Y:S01]  /*a150*/  @P1 FADD.FTZ R160, R227, -R160 ;  /* 0x800000a0e3a01221 */ /* 0x000fe20000010000 */
[----:B------:R-:W-:Y:S01]  /*a160*/  @P1 FADD.FTZ R161, R224, -R161 ;  /* 0x800000a1e0a11221 */ /* 0x000fe20000010000 */
[----:B------:R-:W-:Y:S01]  /*a170*/  @P1 FADD.FTZ R162, R223, -R162 ;  /* 0x800000a2dfa21221 */ /* 0x000fe20000010000 */
[----:B------:R-:W-:Y:S01]  /*a180*/  @P1 FFMA.FTZ R166, R221, R239, R238 ;  /* 0x000000efdda61223 */ /* 0x000fe200000100ee */
[C---:B------:R-:W-:Y:S01]  /*a190*/  @P1 FFMA.FTZ R165, R232.reuse, R160, R165 ;  /* 0x000000a0e8a51223 */ /* 0x040fe200000100a5 */
[C---:B------:R-:W-:Y:S01]  /*a1a0*/  @P1 FFMA.FTZ R164, R232.reuse, R161, R164 ;  /* 0x000000a1e8a41223 */ /* 0x040fe200000100a4 */
[----:B------:R-:W-:Y:S01]  /*a1b0*/  @P1 FFMA.FTZ R237, R232, R162, R237 ;  /* 0x000000a2e8ed1223 */ /* 0x000fe200000100ed */
[----:B------:R-:W0:Y:S01]  /*a1c0*/  @P0 LDC.64 R160, c[0x0][0x408] ;  /* 0x00010200ffa00b82 */ /* 0x000e220000000a00 */
[----:B------:R-:W-:Y:S01]  /*a1d0*/  @P1 FADD.FTZ R167, R220, -R167 ;  /* 0x800000a7dca71221 */ /* 0x000fe20000010000 */
[----:B------:R-:W-:Y:S01]  /*a1e0*/  @P1 FADD.FTZ R166, R219, -R166 ;  /* 0x800000a6dba61221 */ /* 0x000fe20000010000 */
[----:B------:R-:W-:Y:S01]  /*a1f0*/  @P1 FFMA.FTZ R244, R215, R239, R238 ;  /* 0x000000efd7f41223 */ /* 0x000fe200000100ee */
[----:B------:R-:W-:-:S02]  /*a200*/  HADD2.F32 R247, -RZ, R159.H0_H0 ;  /* 0x2000009ffff77230 */ /* 0x000fc40000004100 */
[C---:B------:R-:W-:Y:S01]  /*a210*/  @P1 FFMA.FTZ R241, R232.reuse, R167, R241 ;  /* 0x000000a7e8f11223 */ /* 0x040fe200000100f1 */
[C---:B------:R-:W-:Y:S01]  /*a220*/  @P1 FFMA.FTZ R243, R232.reuse, R166, R243 ;  /* 0x000000a6e8f31223 */ /* 0x040fe200000100f3 */
[----:B------:R-:W-:Y:S01]  /*a230*/  @P1 FADD.FTZ R244, R213, -R244 ;  /* 0x800000f4d5f41221 */ /* 0x000fe20000010000 */
[----:B------:R-:W1:Y:S03]  /*a240*/  @P0 LDC.64 R162, c[0x0][0x408] ;  /* 0x00010200ffa20b82 */ /* 0x000e660000000a00 */
[----:B------:R-:W-:-:S04]  /*a250*/  @P1 FFMA.FTZ R247, R232, R244, R247 ;  /* 0x000000f4e8f71223 */ /* 0x000fc800000100f7 */
[----:B--2---:R-:W-:Y:S01]  /*a260*/  @P0 FMUL.FTZ R199, R247, R199 ;  /* 0x000000c7f7c70220 */ /* 0x004fe20000410000 */
[----:B------:R-:W2:Y:S03]  /*a270*/  @P0 LDC.64 R166, c[0x0][0x408] ;  /* 0x00010200ffa60b82 */ /* 0x000ea60000000a00 */
[----:B------:R-:W-:Y:S01]  /*a280*/  @P0 FMUL.FTZ R198, R199, R198 ;  /* 0x000000c6c7c60220 */ /* 0x000fe20000410000 */
[----:B0-----:R-:W-:-:S04]  /*a290*/  @P0 FMUL.FTZ R161, R165, R161 ;  /* 0x000000a1a5a10220 */ /* 0x001fc80000410000 */
[----:B------:R-:W-:Y:S01]  /*a2a0*/  @P0 FSEL R198, R198, RZ, P6 ;  /* 0x000000ffc6c60208 */ /* 0x000fe20003000000 */
[----:B------:R-:W-:-:S03]  /*a2b0*/  @P0 FMUL.FTZ R160, R161, R160 ;  /* 0x000000a0a1a00220 */ /* 0x000fc60000410000 */
[----:B------:R-:W-:Y:S01]  /*a2c0*/  @P0 F2FP.F16.F32.PACK_AB R198, RZ, R198 ;  /* 0x000000c6ffc6023e */ /* 0x000fe200000000ff */
[----:B-1----:R-:W-:Y:S01]  /*a2d0*/  @P0 FMUL.FTZ R163, R164, R163 ;  /* 0x000000a3a4a30220 */ /* 0x002fe20000410000 */
[----:B------:R-:W-:Y:S01]  /*a2e0*/  @P1 FFMA.FTZ R164, R218, R239, R238 ;  /* 0x000000efdaa41223 */ /* 0x000fe200000100ee */
[----:B------:R-:W-:Y:S02]  /*a2f0*/  @P0 FSEL R160, R160, RZ, P3 ;  /* 0x000000ffa0a00208 */ /* 0x000fe40001800000 */
[----:B------:R-:W-:Y:S01]  /*a300*/  @P0 FMUL.FTZ R162, R163, R162 ;  /* 0x000000a2a3a20220 */ /* 0x000fe20000410000 */
[----:B------:R-:W-:Y:S01]  /*a310*/  @P1 FADD.FTZ R164, R217, -R164 ;  /* 0x800000a4d9a41221 */ /* 0x000fe20000010000 */
[----:B------:R-:W-:Y:S02]  /*a320*/  @P0 F2FP.F16.F32.PACK_AB R240, RZ, R160 ;  /* 0x000000a0fff0023e */ /* 0x000fe400000000ff */
[----:B------:R-:W0:Y:S01]  /*a330*/  @P0 LDC.64 R160, c[0x0][0x408] ;  /* 0x00010200ffa00b82 */ /* 0x000e220000000a00 */
[----:B------:R-:W-:Y:S01]  /*a340*/  @P0 FSEL R162, R162, RZ, P4 ;  /* 0x000000ffa2a20208 */ /* 0x000fe20002000000 */
[----:B------:R-:W-:Y:S01]  /*a350*/  @P1 FFMA.FTZ R245, R232, R164, R245 ;  /* 0x000000a4e8f51223 */ /* 0x000fe200000100f5 */
[----:B------:R-:W-:-:S02]  /*a360*/  @P0 LOP3.LUT P3, RZ, R184, 0xff0000, RZ, 0xc0, !PT ;  /* 0x00ff0000b8ff0812 */ /* 0x000fc4000786c0ff */
[----:B------:R-:W-:Y:S01]  /*a370*/  @P0 F2FP.F16.F32.PACK_AB R242, RZ, R162 ;  /* 0x000000a2fff2023e */ /* 0x000fe200000000ff */
[----:B--2---:R-:W-:Y:S01]  /*a380*/  @P0 FMUL.FTZ R167, R245, R167 ;  /* 0x000000a7f5a70220 */ /* 0x004fe20000410000 */
[----:B------:R-:W-:Y:S01]  /*a390*/  @P0 LOP3.LUT P4, RZ, R185, 0xff, RZ, 0xc0, !PT ;  /* 0x000000ffb9ff0812 */ /* 0x000fe2000788c0ff */
[----:B------:R-:W1:Y:S01]  /*a3a0*/  @P0 LDC.64 R164, c[0x0][0x408] ;  /* 0x00010200ffa40b82 */ /* 0x000e620000000a00 */
[----:B------:R-:W-:Y:S01]  /*a3b0*/  @P0 PRMT R140, R240, 0x7610, R140 ;  /* 0x00007610f08c0816 */ /* 0x000fe2000000008c */
[----:B------:R-:W-:Y:S01]  /*a3c0*/  @P0 FMUL.FTZ R166, R167, R166 ;  /* 0x000000a6a7a60220 */ /* 0x000fe20000410000 */
[----:B------:R-:W-:Y:S02]  /*a3d0*/  @P0 PRMT R143, R198, 0x7610, R143 ;  /* 0x00007610c68f0816 */ /* 0x000fe4000000008f */
[----:B------:R-:W-:Y:S02]  /*a3e0*/  @P0 PRMT R140, R140, 0x5410, R242 ;  /* 0x000054108c8c0816 */ /* 0x000fe400000000f2 */
[----:B------:R-:W-:Y:S01]  /*a3f0*/  @P0 FSEL R166, R166, RZ, P5 ;  /* 0x000000ffa6a60208 */ /* 0x000fe20002800000 */
[----:B------:R-:W2:Y:S03]  /*a400*/  @P0 LDC.64 R162, c[0x0][0x408] ;  /* 0x00010200ffa20b82 */ /* 0x000ea60000000a00 */
[----:B------:R-:W-:Y:S01]  /*a410*/  @P0 F2FP.F16.F32.PACK_AB R166, RZ, R166 ;  /* 0x000000a6ffa6023e */ /* 0x000fe200000000ff */
[----:B0-----:R-:W-:-:S04]  /*a420*/  @P0 FMUL.FTZ R161, R237, R161 ;  /* 0x000000a1eda10220 */ /* 0x001fc80000410000 */
[----:B------:R-:W-:Y:S01]  /*a430*/  @P0 FMUL.FTZ R160, R161, R160 ;  /* 0x000000a0a1a00220 */ /* 0x000fe20000410000 */
[----:B-1----:R-:W-:-:S04]  /*a440*/  @P0 FMUL.FTZ R165, R243, R165 ;  /* 0x000000a5f3a50220 */ /* 0x002fc80000410000 */
[----:B------:R-:W-:Y:S02]  /*a450*/  @P0 FSEL R160, R160, RZ, P3 ;  /* 0x000000ffa0a00208 */ /* 0x000fe40001800000 */
[----:B------:R-:W-:Y:S01]  /*a460*/  @P0 LOP3.LUT P3, RZ, R184, 0xff000000, RZ, 0xc0, !PT ;  /* 0xff000000b8ff0812 */ /* 0x000fe2000786c0ff */
[----:B------:R-:W-:Y:S01]  /*a470*/  @P0 FMUL.FTZ R164, R165, R164 ;  /* 0x000000a4a5a40220 */ /* 0x000fe20000410000 */
[----:B------:R-:W-:Y:S01]  /*a480*/  @P0 F2FP.F16.F32.PACK_AB R160, RZ, R160 ;  /* 0x000000a0ffa0023e */ /* 0x000fe200000000ff */
[----:B--2---:R-:W-:-:S03]  /*a490*/  @P0 FMUL.FTZ R163, R241, R163 ;  /* 0x000000a3f1a30220 */ /* 0x004fc60000410000 */
[----:B------:R-:W-:Y:S02]  /*a4a0*/  @P0 FSEL R164, R164, RZ, P4 ;  /* 0x000000ffa4a40208 */ /* 0x000fe40002000000 */
[----:B------:R-:W-:Y:S01]  /*a4b0*/  @P0 PRMT R141, R160, 0x7610, R141 ;  /* 0x00007610a08d0816 */ /* 0x000fe2000000008d */
[----:B------:R-:W-:Y:S01]  /*a4c0*/  @P0 FMUL.FTZ R162, R163, R162 ;  /* 0x000000a2a3a20220 */ /* 0x000fe20000410000 */
[----:B------:R-:W-:-:S04]  /*a4d0*/  @P0 F2FP.F16.F32.PACK_AB R164, RZ, R164 ;  /* 0x000000a4ffa4023e */ /* 0x000fc800000000ff */
[----:B------:R-:W-:Y:S02]  /*a4e0*/  @P0 FSEL R162, R162, RZ, P3 ;  /* 0x000000ffa2a20208 */ /* 0x000fe40001800000 */
[----:B------:R-:W-:Y:S02]  /*a4f0*/  @P0 PRMT R142, R164, 0x7610, R142 ;  /* 0x00007610a48e0816 */ /* 0x000fe4000000008e */
[----:B------:R-:W-:Y:S02]  /*a500*/  @P0 F2FP.F16.F32.PACK_AB R162, RZ, R162 ;  /* 0x000000a2ffa2023e */ /* 0x000fe400000000ff */
        /* <DEDUP_REMOVED lines=15> */
.L_x_3272:
        /* <DEDUP_REMOVED lines=13> */
[C---:B------:R-:W-:Y:S01]  /*a6d0*/  FMUL.FTZ R198, R232.reuse, R73 ;  /* 0x00000049e8c67220 */ /* 0x040fe20000410000 */
[--C-:B------:R-:W-:Y:S01]  /*a6e0*/  FFMA.FTZ R162, R221, R239, R238.reuse ;  /* 0x000000efdda27223 */ /* 0x100fe200000100ee */
[----:B------:R-:W-:Y:S01]  /*a6f0*/  FMUL.FTZ R199, R232, R75 ;  /* 0x0000004be8c77220 */ /* 0x000fe20000410000 */
[----:B------:R-:W2:Y:S01]  /*a700*/  @P0 LDC.64 R72, c[0x0][0x408] ;  /* 0x00010200ff480b82 */ /* 0x000ea20000000a00 */
[-CC-:B------:R-:W-:Y:S01]  /*a710*/  FFMA.FTZ R164, R218, R239.reuse, R238.reuse ;  /* 0x000000efdaa47223 */ /* 0x180fe200000100ee */
[----:B------:R-:W-:Y:S01]  /*a720*/  FSEL R198, R198, RZ, P1 ;  /* 0x000000ffc6c67208 */ /* 0x000fe20000800000 */
[-CC-:B0-----:R-:W-:Y:S01]  /*a730*/  FFMA.FTZ R166, R215, R239.reuse, R238.reuse ;  /* 0x000000efd7a67223 */ /* 0x181fe200000100ee */
[----:B------:R-:W-:Y:S01]  /*a740*/  FFMA.FTZ R238, R216, R239, R238 ;  /* 0x000000efd8ee7223 */ /* 0x000fe200000100ee */
[----:B------:R-:W-:Y:S01]  /*a750*/  FADD.FTZ R165, R220, -R165 ;  /* 0x800000a5dca57221 */ /* 0x000fe20000010000 */
[----:B------:R-:W-:Y:S01]  /*a760*/  FADD.FTZ R167, R219, -R162 ;  /* 0x800000a2dba77221 */ /* 0x000fe20000010000 */
[----:B------:R-:W-:Y:S01]  /*a770*/  FADD.FTZ R241, R217, -R164 ;  /* 0x800000a4d9f17221 */ /* 0x000fe20000010000 */
[----:B------:R-:W0:Y:S01]  /*a780*/  @P0 LDC.64 R74, c[0x0][0x408] ;  /* 0x00010200ff4a0b82 */ /* 0x000e220000000a00 */
[----:B------:R-:W-:Y:S01]  /*a790*/  FADD.FTZ R243, R211, -R238 ;  /* 0x800000eed3f37221 */ /* 0x000fe20000010000 */
[----:B------:R-:W-:Y:S01]  /*a7a0*/  FMUL.FTZ R238, R232, R163 ;  /* 0x000000a3e8ee7220 */ /* 0x000fe20000410000 */
[----:B------:R-:W-:Y:S01]  /*a7b0*/  FADD.FTZ R237, R213, -R166 ;  /* 0x800000a6d5ed7221 */ /* 0x000fe20000010000 */
[----:B-1----:R-:W-:Y:S01]  /*a7c0*/  @P0 FMUL.FTZ R161, R198, R161 ;  /* 0x000000a1c6a10220 */ /* 0x002fe20000410000 */
[C---:B------:R-:W-:Y:S01]  /*a7d0*/  FMUL.FTZ R239, R232.reuse, R165 ;  /* 0x000000a5e8ef7220 */ /* 0x040fe20000410000 */
[----:B------:R-:W-:Y:S01]  /*a7e0*/  FMUL.FTZ R240, R232, R167 ;  /* 0x000000a7e8f07220 */ /* 0x000fe20000410000 */
[----:B------:R-:W-:Y:S01]  /*a7f0*/  FSEL R199, R199, RZ, P1 ;  /* 0x000000ffc7c77208 */ /* 0x000fe20000800000 */
        /* <DEDUP_REMOVED lines=27> */
[----:B------:R-:W-:Y:S02]  /*a9b0*/  @P0 F2FP.F16.F32.PACK_AB R75, RZ, R73 ;  /* 0x00000049ff4b023e */ /* 0x000fe400000000ff */
        /* <DEDUP_REMOVED lines=8> */
[----:B------:R-:W-:Y:S02]  /*aa40*/  @P0 F2FP.F16.F32.PACK_AB R242, RZ, R242 ;  /* 0x000000f2fff2023e */ /* 0x000fe400000000ff */
[----:B------:R-:W-:Y:S01]  /*aa50*/  @P0 F2FP.F16.F32.PACK_AB R161, RZ, R72 ;  /* 0x00000048ffa1023e */ /* 0x000fe200000000ff */
[----:B---3--:R-:W-:Y:S01]  /*aa60*/  @P0 FMUL.FTZ R167, R167, R160 ;  /* 0x000000a0a7a70220 */ /* 0x008fe20000410000 */
[----:B------:R-:W-:-:S02]  /*aa70*/  @P0 FSEL R164, R164, RZ, P4 ;  /* 0x000000ffa4a40208 */ /* 0x000fc40002000000 */
[----:B------:R-:W-:Y:S01]  /*aa80*/  @P0 F2FP.F16.F32.PACK_AB R163, RZ, R163 ;  /* 0x000000a3ffa3023e */ /* 0x000fe200000000ff */
[----:B------:R-:W-:Y:S01]  /*aa90*/  @P0 FMUL.FTZ R166, R167, R166 ;  /* 0x000000a6a7a60220 */ /* 0x000fe20000410000 */
[----:B------:R-:W-:Y:S02]  /*aaa0*/  @P0 PRMT R140, R242, 0x7610, R140 ;  /* 0x00007610f28c0816 */ /* 0x000fe4000000008c */
        /* <DEDUP_REMOVED lines=9> */
[----:B------:R-:W-:-:S02]  /*ab40*/  F2FP.F16.F32.PACK_AB R73, R239, R238 ;  /* 0x000000eeef49723e */ /* 0x000fc400000000ff */
[----:B------:R-:W-:Y:S02]  /*ab50*/  F2FP.F16.F32.PACK_AB R72, R199, R198 ;  /* 0x000000c6c748723e */ /* 0x000fe400000000ff */
        /* <DEDUP_REMOVED lines=13> */
.L_x_3275:
        /* <DEDUP_REMOVED lines=22> */
[----:B------:R-:W-:-:S04]  /*ad90*/  F2FP.F16.F32.PACK_AB R161, RZ, R161 ;  /* 0x000000a1ffa1723e */ /* 0x000fc800000000ff */
[----:B------:R-:W-:-:S07]  /*ada0*/  PRMT R140, R161, 0x7610, R140 ;  /* 0x00007610a18c7816 */ /* 0x000fce000000008c */
.L_x_3277:
[----:B------:R-:W-:Y:S05]  /*adb0*/  BSYNC.RECONVERGENT B3 ;  /* 0x0000000000037941 */ /* 0x000fea0003800200 */
.L_x_3276:
        /* <DEDUP_REMOVED lines=13> */
.L_x_3279:
[----:B------:R-:W-:Y:S05]  /*ae90*/  BSYNC.RECONVERGENT B3 ;  /* 0x0000000000037941 */ /* 0x000fea0003800200 */
.L_x_3278:
        /* <DEDUP_REMOVED lines=13> */
.L_x_3281:
[----:B------:R-:W-:Y:S05]  /*af70*/  BSYNC.RECONVERGENT B3 ;  /* 0x0000000000037941 */ /* 0x000fea0003800200 */
.L_x_3280:
        /* <DEDUP_REMOVED lines=13> */
.L_x_3283:
[----:B------:R-:W-:Y:S05]  /*b050*/  BSYNC.RECONVERGENT B3 ;  /* 0x0000000000037941 */ /* 0x000fea0003800200 */
.L_x_3282:
        /* <DEDUP_REMOVED lines=13> */
.L_x_3285:
[----:B------:R-:W-:Y:S05]  /*b130*/  BSYNC.RECONVERGENT B3 ;  /* 0x0000000000037941 */ /* 0x000fea0003800200 */
.L_x_3284:
        /* <DEDUP_REMOVED lines=13> */
.L_x_3287:
[----:B------:R-:W-:Y:S05]  /*b210*/  BSYNC.RECONVERGENT B3 ;  /* 0x0000000000037941 */ /* 0x000fea0003800200 */
.L_x_3286:
        /* <DEDUP_REMOVED lines=13> */
.L_x_3289:
[----:B------:R-:W-:Y:S05]  /*b2f0*/  BSYNC.RECONVERGENT B3 ;  /* 0x0000000000037941 */ /* 0x000fea0003800200 */
.L_x_3288:
[----:B------:R-:W-:-:S04]  /*b300*/  @P0 F2FP.F16.F32.PACK_AB R160, RZ, R160 ;  /* 0x000000a0ffa0023e */ /* 0x000fc800000000ff */
[----:B------:R-:W-:-:S07]  /*b310*/  @P0 PRMT R143, R143, 0x5410, R160 ;  /* 0x000054108f8f0816 */ /* 0x000fce00000000a0 */
.L_x_3274:
[----:B------:R-:W-:Y:S05]  /*b320*/  BSYNC.RECONVERGENT B1 ;  /* 0x0000000000017941 */ /* 0x000fea0003800200 */
.L_x_3271:
[----:B------:R-:W1:Y:S08]  /*b330*/  @P2 LDC.64 R162, c[0x0][0x478] ;  /* 0x00011e00ffa22b82 */ /* 0x000e700000000a00 */
[----:B------:R-:W2:Y:S01]  /*b340*/  @P0 LDC.64 R160, c[0x0][0x468] ;  /* 0x00011a00ffa00b82 */ /* 0x000ea20000000a00 */
[----:B-1----:R-:W-:-:S05]  /*b350*/  @P2 IMAD.WIDE.U32 R162, R236, 0x10, R162 ;  /* 0x00000010eca22825 */ /* 0x002fca00078e00a2 */
[----:B------:R1:W-:Y:S01]  /*b360*/  @P2 STG.E.128 desc[UR6][R162.64], R72 ;  /* 0x00000048a2002986 */ /* 0x0003e2000c101d06 */
[----:B--2---:R-:W-:-:S05]  /*b370*/  @P0 IMAD.WIDE.U32 R160, R234, 0x10, R160 ;  /* 0x00000010eaa00825 */ /* 0x004fca00078e00a0 */
[----:B------:R1:W-:Y:S02]  /*b380*/  @P0 STG.E.128 desc[UR6][R160.64], R140 ;  /* 0x0000008ca0000986 */ /* 0x0003e4000c101d06 */
.L_x_3270:
[----:B------:R-:W-:Y:S05]  /*b390*/  BSYNC.RECONVERGENT B2 ;  /* 0x0000000000027941 */ /* 0x000fea0003800200 */
.L_x_3269:
[----:B-1-34-:R-:W1:Y:S02]  /*b3a0*/  LDC.64 R160, c[0x0][0x380] ;  /* 0x0000e000ffa07b82 */ /* 0x01ae640000000a00 */
[----:B-1----:R-:W-:-:S04]  /*b3b0*/  LEA R7, R160, R7, 0x2 ;  /* 0x00000007a0077211 */ /* 0x002fc800078e10ff */
[----:B------:R-:W-:-:S13]  /*b3c0*/  ISETP.GE.AND P0, PT, R7, R161, PT ;  /* 0x000000a10700720c */ /* 0x000fda0003f06270 */
[----:B------:R-:W-:Y:S05]  /*b3d0*/  @!P0 BRA `(.L_x_3290) ;  /* 0xffffff54000c8947 */ /* 0x000fea000383ffff */
.L_x_3171:
[----:B------:R-:W-:Y:S05]  /*b3e0*/  BSYNC B0 ;  /* 0x0000000000007941 */ /* 0x000fea0003800000 */
.L_x_3170:
        /* <DEDUP_REMOVED lines=114> */
[C---:B------:R-:W-:Y:S02]  /*bb10*/  SHF.L.U64.HI R62, R53.reuse, 0x2, R62 ;  /* 0x00000002353e7819 */ /* 0x040fe4000001023e */
[----:B------:R-:W-:Y:S01]  /*bb20*/  SHF.L.U32 R53, R53, 0x2, RZ ;  /* 0x0000000235357819 */ /* 0x000fe200000006ff */
        /* <DEDUP_REMOVED lines=29> */
[-C--:B------:R-:W-:Y:S01]  /*bd00*/  @P0 MOV R3, R64.reuse ;  /* 0x0000004000030202 */ /* 0x080fe20000000f00 */
[----:B------:R-:W-:Y:S01]  /*bd10*/  LDS R28, [R6+0x3000] ;  /* 0x00300000061c7984 */ /* 0x000fe20000000800 */
[----:B---3--:R-:W-:Y:S01]  /*bd20*/  FADD.FTZ R49, R56, R33 ;  /* 0x0000002138317221 */ /* 0x008fe20000010000 */
[----:B------:R-:W-:Y:S01]  /*bd30*/  @P0 IADD3.X R64, PT, PT, RZ, R64, RZ, P2, !PT ;  /* 0x00000040ff400210 */ /* 0x000fe200017fe4ff */
        /* <DEDUP_REMOVED lines=28> */
[----:B------:R-:W0:Y:S01]  /*bf00*/  LDS R16, [R6+0xc00] ;  /* 0x000c000006107984 */ /* 0x000e220000000800 */
[----:B------:R-:W-:Y:S02]  /*bf10*/  @P1 MOV R2, R55 ;  /* 0x0000003700021202 */ /* 0x000fe40000000f00 */
[----:B------:R-:W-:Y:S01]  /*bf20*/  @P1 IADD3 R55, P0, PT, R55, 0x200, RZ ;  /* 0x0000020037371810 */ /* 0x000fe20007f1e0ff */
[----:B------:R-:W0:Y:S01]  /*bf30*/  LDS R17, [R6+0x2000] ;  /* 0x0020000006117984 */ /* 0x000e220000000800 */
[----:B------:R-:W-:-:S02]  /*bf40*/  @P1 MOV R3, R64 ;  /* 0x0000004000031202 */ /* 0x000fc40000000f00 */
[----:B------:R-:W-:Y:S01]  /*bf50*/  @P1 IADD3.X R64, PT, PT, RZ, R64, RZ, P0, !PT ;  /* 0x00000040ff401210 */ /* 0x000fe200007fe4ff */
[----:B------:R-:W0:Y:S01]  /*bf60*/  LDS R21, [R6+0x3400] ;  /* 0x0034000006157984 */ /* 0x000e220000000800 */
[----:B------:R-:W-:Y:S01]  /*bf70*/  ISETP.GE.U32.AND P0, PT, R51, 0x200, PT ;  /* 0x000002003300780c */ /* 0x000fe20003f06070 */
[----:B--2---:R-:W-:Y:S02]  /*bf80*/  FADD.FTZ R15, RZ, R15 ;  /* 0x0000000fff0f7221 */ /* 0x004fe40000010000 */
[----:B------:R2:W-:Y:S02]  /*bf90*/  @P1 STG.E desc[UR6][R2.64], R43 ;  /* 0x0000002b02001986 */ /* 0x0005e4000c101906 */
[----:B---3--:R-:W-:Y:S02]  /*bfa0*/  FADD.FTZ R15, R15, R20 ;  /* 0x000000140f0f7221 */ /* 0x008fe40000010000 */
[----:B------:R-:W-:Y:S04]  /*bfb0*/  @P1 STG.E desc[UR6][R4.64], R33 ;  /* 0x0000002104001986 */ /* 0x000fe8000c101906 */
[----:B------:R-:W3:Y:S01]  /*bfc0*/  LDS R33, [R6+0x2e00] ;  /* 0x002e000006217984 */ /* 0x000ee20000000800 */
[----:B-1----:R-:W-:Y:S01]  /*bfd0*/  FADD.FTZ R15, R15, R22 ;  /* 0x000000160f0f7221 */ /* 0x002fe20000010000 */
[----:B--2---:R-:W-:-:S02]  /*bfe0*/  @P5 MOV R2, R55 ;  /* 0x0000003700025202 */ /* 0x004fc40000000f00 */
[----:B------:R-:W1:Y:S01]  /*bff0*/  LDS R43, [R6+0x4200] ;  /* 0x00420000062b7984 */ /* 0x000e620000000800 */
[-C--:B------:R-:W-:Y:S01]  /*c000*/  @P5 MOV R3, R64.reuse ;  /* 0x0000004000035202 */ /* 0x080fe20000000f00 */
[----:B----4-:R-:W-:Y:S01]  /*c010*/  FADD.FTZ R0, RZ, R0 ;  /* 0x00000000ff007221 */ /* 0x010fe20000010000 */
[----:B------:R-:W-:Y:S01]  /*c020*/  @P5 IADD3 R55, P1, PT, R55, 0x200, RZ ;  /* 0x0000020037375810 */ /* 0x000fe20007f3e0ff */
[----:B------:R-:W2:Y:S02]  /*c030*/  LDS R27, [R6+0x4800] ;  /* 0x00480000061b7984 */ /* 0x000ea40000000800 */
[----:B0-----:R-:W-:Y:S02]  /*c040*/  FADD.FTZ R0, R0, R31 ;  /* 0x0000001f00007221 */ /* 0x001fe40000010000 */
[----:B------:R0:W-:Y:S01]  /*c050*/  @P5 STG.E desc[UR6][R2.64], R47 ;  /* 0x0000002f02005986 */ /* 0x0001e2000c101906 */
[----:B------:R-:W-:Y:S02]  /*c060*/  @P5 IADD3.X R64, PT, PT, RZ, R64, RZ, P1, !PT ;  /* 0x00000040ff405210 */ /* 0x000fe40000ffe4ff */
[----:B------:R-:W-:Y:S01]  /*c070*/  ISETP.GE.U32.AND P1, PT, R51, 0x400, PT ;  /* 0x000004003300780c */ /* 0x000fe20003f26070 */
[----:B------:R-:W-:Y:S01]  /*c080*/  LDS R19, [R6+0x2200] ;  /* 0x0022000006137984 */ /* 0x000fe20000000800 */
[----:B------:R-:W-:-:S03]  /*c090*/  FADD.FTZ R16, RZ, R16 ;  /* 0x00000010ff107221 */ /* 0x000fc60000010000 */
[----:B------:R-:W-:Y:S01]  /*c0a0*/  LDS R23, [R6+0x3600] ;  /* 0x0036000006177984 */ /* 0x000fe20000000800 */
[----:B------:R-:W-:Y:S01]  /*c0b0*/  FADD.FTZ R16, R16, R17 ;  /* 0x0000001110107221 */ /* 0x000fe20000010000 */
[----:B0-----:R-:W-:Y:S02]  /*c0c0*/  @P5 MOV R2, R53 ;  /* 0x0000003500025202 */ /* 0x001fe40000000f00 */
[----:B------:R-:W-:Y:S01]  /*c0d0*/  LDS R10, [R6+0x2400] ;  /* 0x00240000060a7984 */ /* 0x000fe20000000800 */
[-C--:B------:R-:W-:Y:S01]  /*c0e0*/  @P5 MOV R3, R62.reuse ;  /* 0x0000003e00035202 */ /* 0x080fe20000000f00 */
[----:B------:R-:W-:Y:S01]  /*c0f0*/  FADD.FTZ R16, R16, R21 ;  /* 0x0000001510107221 */ /* 0x000fe20000010000 */
[----:B------:R-:W-:Y:S01]  /*c100*/  @P5 IADD3 R53, P6, PT, R53, 0x200, RZ ;  /* 0x0000020035355810 */ /* 0x000fe20007fde0ff */
[----:B------:R-:W-:Y:S03]  /*c110*/  LDS R29, [R6+0x4a00] ;  /* 0x004a0000061d7984 */ /* 0x000fe60000000800 */
[----:B------:R-:W-:Y:S01]  /*c120*/  @P5 IADD3.X R62, PT, PT, RZ, R62, RZ, P6, !PT ;  /* 0x0000003eff3e5210 */ /* 0x000fe200037fe4ff */
[----:B------:R0:W-:Y:S01]  /*c130*/  @P5 STG.E desc[UR6][R2.64], R7 ;  /* 0x0000000702005986 */ /* 0x0001e2000c101906 */
[----:B------:R-:W-:-:S02]  /*c140*/  @P0 MOV R4, R53 ;  /* 0x0000003500040202 */ /* 0x000fc40000000f00 */
[----:B------:R-:W-:Y:S01]  /*c150*/  @P0 MOV R5, R62 ;  /* 0x0000003e00050202 */ /* 0x000fe20000000f00 */
[----:B------:R-:W4:Y:S01]  /*c160*/  LDS R7, [R6+0x800] ;  /* 0x0008000006077984 */ /* 0x000f220000000800 */
[----:B------:R-:W-:Y:S01]  /*c170*/  ISETP.GE.U32.AND P5, PT, R51, 0x480, PT ;  /* 0x000004803300780c */ /* 0x000fe20003fa6070 */
[----:B---3--:R-:W-:Y:S02]  /*c180*/  FADD.FTZ R0, R0, R33 ;  /* 0x0000002100007221 */ /* 0x008fe40000010000 */
[----:B------:R-:W-:Y:S02]  /*c190*/  LDS R12, [R6+0x3800] ;  /* 0x00380000060c7984 */ /* 0x000fe40000000800 */
[----:B-1----:R-:W-:Y:S01]  /*c1a0*/  FADD.FTZ R43, R0, R43 ;  /* 0x0000002b002b7221 */ /* 0x002fe20000010000 */
[----:B0-----:R-:W-:Y:S01]  /*c1b0*/  @P0 MOV R2, R55 ;  /* 0x0000003700020202 */ /* 0x001fe20000000f00 */
[----:B------:R-:W0:Y:S01]  /*c1c0*/  LDS R0, [R6+0xe00] ;  /* 0x000e000006007984 */ /* 0x000e220000000800 */
[----:B------:R-:W-:Y:S01]  /*c1d0*/  @P0 IADD3 R55, P6, PT, R55, 0x200, RZ ;  /* 0x0000020037370810 */ /* 0x000fe20007fde0ff */
[----:B--2---:R-:W-:Y:S01]  /*c1e0*/  FADD.FTZ R27, R16, R27 ;  /* 0x0000001b101b7221 */ /* 0x004fe20000010000 */
[-C--:B------:R-:W-:Y:S01]  /*c1f0*/  @P0 MOV R3, R64.reuse ;  /* 0x0000004000030202 */ /* 0x080fe20000000f00 */
[----:B------:R-:W1:Y:S01]  /*c200*/  LDS R8, [R6+0x1200] ;  /* 0x0012000006087984 */ /* 0x000e620000000800 */
[----:B------:R-:W-:-:S02]  /*c210*/  @P0 IADD3.X R64, PT, PT, RZ, R64, RZ, P6, !PT ;  /* 0x00000040ff400210 */ /* 0x000fc400037fe4ff */
[----:B------:R-:W-:Y:S01]  /*c220*/  @P0 IADD3 R53, P6, PT, R53, 0x200, RZ ;  /* 0x0000020035350810 */ /* 0x000fe20007fde0ff */
[----:B------:R2:W-:Y:S03]  /*c230*/  @P0 STG.E desc[UR6][R2.64], R43 ;  /* 0x0000002b02000986 */ /* 0x0005e6000c101906 */
[----:B------:R-:W-:Y:S01]  /*c240*/  @P0 IADD3.X R62, PT, PT, RZ, R62, RZ, P6, !PT ;  /* 0x0000003eff3e0210 */ /* 0x000fe200037fe4ff */
[----:B------:R3:W-:Y:S01]  /*c250*/  @P0 STG.E desc[UR6][R4.64], R35 ;  /* 0x0000002304000986 */ /* 0x0007e2000c101906 */
[----:B------:R-:W-:-:S03]  /*c260*/  ISETP.GE.U32.AND P6, PT, R51, 0x500, PT ;  /* 0x000005003300780c */ /* 0x000fc60003fc6070 */
[----:B------:R-:W-:Y:S01]  /*c270*/  LDS R14, [R6+0x4c00] ;  /* 0x004c0000060e7984 */ /* 0x000fe20000000800 */
[----:B--2---:R-:W-:-:S03]  /*c280*/  @P4 MOV R2, R55 ;  /* 0x0000003700024202 */ /* 0x004fc60000000f00 */
[----:B------:R-:W-:Y:S01]  /*c290*/  LDS R17, [R6+0x4e00] ;  /* 0x004e000006117984 */ /* 0x000fe20000000800 */
[-C--:B------:R-:W-:Y:S02]  /*c2a0*/  @P4 MOV R3, R64.reuse ;  /* 0x0000004000034202 */ /* 0x080fe40000000f00 */
[----:B------:R-:W-:Y:S01]  /*c2b0*/  @P4 IADD3 R55, P0, PT, R55, 0x200, RZ ;  /* 0x0000020037374810 */ /* 0x000fe20007f1e0ff */
[----:B---3--:R-:W-:Y:S02]  /*c2c0*/  FADD.FTZ R5, R15, R26 ;  /* 0x0000001a0f057221 */ /* 0x008fe40000010000 */
[----:B------:R-:W2:Y:S01]  /*c2d0*/  LDS R15, [R6+0x2600] ;  /* 0x00260000060f7984 */ /* 0x000ea20000000800 */
[----:B------:R-:W-:Y:S01]  /*c2e0*/  @P4 IADD3.X R64, PT, PT, RZ, R64, RZ, P0, !PT ;  /* 0x00000040ff404210 */ /* 0x000fe200007fe4ff */
[----:B----4-:R-:W-:-:S04]  /*c2f0*/  FADD.FTZ R7, RZ, R7 ;  /* 0x00000007ff077221 */ /* 0x010fc80000010000 */
[----:B------:R-:W-:-:S04]  /*c300*/  FADD.FTZ R7, R7, R18 ;  /* 0x0000001207077221 */ /* 0x000fc80000010000 */
[----:B------:R-:W-:Y:S01]  /*c310*/  FADD.FTZ R7, R7, R28 ;  /* 0x0000001c07077221 */ /* 0x000fe20000010000 */
[----:B0-----:R-:W-:-:S03]  /*c320*/  FADD.FTZ R0, RZ, R0 ;  /* 0x00000000ff007221 */ /* 0x001fc60000010000 */
[----:B------:R-:W-:Y:S01]  /*c330*/  FADD.FTZ R25, R7, R24 ;  /* 0x0000001807197221 */ /* 0x000fe20000010000 */
[----:B------:R-:W-:Y:S01]  /*c340*/  FADD.FTZ R0, R0, R19 ;  /* 0x0000001300007221 */ /* 0x000fe20000010000 */
[----:B------:R-:W0:Y:S01]  /*c350*/  LDS R7, [R6+0x1000] ;  /* 0x0010000006077984 */ /* 0x000e220000000800 */
[----:B-1----:R-:W-:Y:S02]  /*c360*/  FADD.FTZ R8, RZ, R8 ;  /* 0x00000008ff087221 */ /* 0x002fe40000010000 */
[----:B------:R-:W-:Y:S01]  /*c370*/  FADD.FTZ R0, R0, R23 ;  /* 0x0000001700007221 */ /* 0x000fe20000010000 */
[----:B------:R1:W-:Y:S03]  /*c380*/  @P4 STG.E desc[UR6][R2.64], R25 ;  /* 0x0000001902004986 */ /* 0x0003e6000c101906 */
[----:B------:R-:W-:Y:S01]  /*c390*/  FADD.FTZ R29, R0, R29 ;  /* 0x0000001d001d7221 */ /* 0x000fe20000010000 */
[----:B-1----:R-:W-:-:S02]  /*c3a0*/  @P4 MOV R2, R53 ;  /* 0x0000003500024202 */ /* 0x002fc40000000f00 */
[-C--:B------:R-:W-:Y:S02]  /*c3b0*/  @P4 MOV R3, R62.reuse ;  /* 0x0000003e00034202 */ /* 0x080fe40000000f00 */
[----:B------:R-:W-:Y:S01]  /*c3c0*/  @P4 IADD3 R53, P0, PT, R53, 0x200, RZ ;  /* 0x0000020035354810 */ /* 0x000fe20007f1e0ff */
[----:B--2---:R-:W-:Y:S02]  /*c3d0*/  FADD.FTZ R8, R8, R15 ;  /* 0x0000000f08087221 */ /* 0x004fe40000010000 */
[----:B------:R1:W-:Y:S01]  /*c3e0*/  @P4 STG.E desc[UR6][R2.64], R9 ;  /* 0x0000000902004986 */ /* 0x0003e2000c101906 */
[----:B------:R-:W-:-:S03]  /*c3f0*/  @P4 IADD3.X R62, PT, PT, RZ, R62, RZ, P0, !PT ;  /* 0x0000003eff3e4210 */ /* 0x000fc600007fe4ff */
[----:B------:R-:W2:Y:S01]  /*c400*/  LDS R9, [R6+0x3a00] ;  /* 0x003a000006097984 */ /* 0x000ea20000000800 */
[----:B-1----:R-:W-:Y:S02]  /*c410*/  @P3 MOV R2, R55 ;  /* 0x0000003700023202 */ /* 0x002fe40000000f00 */
[-C--:B------:R-:W-:Y:S02]  /*c420*/  @P3 MOV R3, R64.reuse ;  /* 0x0000004000033202 */ /* 0x080fe40000000f00 */
[----:B------:R-:W-:Y:S01]  /*c430*/  @P3 IADD3 R55, P0, PT, R55, 0x200, RZ ;  /* 0x0000020037373810 */ /* 0x000fe20007f1e0ff */
[----:B0-----:R-:W-:Y:S02]  /*c440*/  FADD.FTZ R7, RZ, R7 ;  /* 0x00000007ff077221 */ /* 0x001fe40000010000 */
        /* <DEDUP_REMOVED lines=50> */
.L_x_3184:
[----:B---3--:R-:W-:Y:S01]  /*c770*/  HFMA2 R239, -RZ, RZ, 0, 5.9604644775390625e-08 ;  /* 0x00000001ffef7431 */ /* 0x008fe200000001ff */
[----:B------:R-:W-:Y:S01]  /*c780*/  BSSY B1, `(.L_x_3291) ;  /* 0x0000006000017945 */ /* 0x000fe20003800000 */
[----:B------:R-:W-:Y:S02]  /*c790*/  MOV R242, 0x1f ;  /* 0x0000001f00f27802 */ /* 0x000fe40000000f00 */
[----:B------:R-:W-:-:S07]  /*c7a0*/  MOV R234, 0xffffffff ;  /* 0xffffffff00ea7802 */ /* 0x000fce0000000f00 */
[----:B0----5:R-:W-:Y:S05]  /*c7b0*/  WARPSYNC.COLLECTIVE R234, `(.L_x_3292) ;  /* 0x00000000ea087348 */ /* 0x021fea0003c00000 */
[----:B------:R1:W2:Y:S02]  /*c7c0*/  SHFL.BFLY P6, R238, R241, R239, R242 ;  /* 0x0c0000eff1ee7389 */ /* 0x0002a400000c00f2 */
[----:B012--5:R-:W-:Y:S05]  /*c7d0*/  ENDCOLLECTIVE ;  /* 0x000000000000791b */ /* 0x027fea0003800000 */
.L_x_3292:
[----:B------:R-:W-:Y:S05]  /*c7e0*/  BSYNC B1 ;  /* 0x0000000000017941 */ /* 0x000fea0003800000 */
.L_x_3291:
        /* <DEDUP_REMOVED lines=9> */
.L_x_3293:
[----:B------:R-:W-:Y:S01]  /*c880*/  MOV R241, R160 ;  /* 0x000000a000f17202 */ /* 0x000fe20000000f00 */
[----:B------:R-:W-:Y:S01]  /*c890*/  HFMA2 R239, -RZ, RZ, 0, 1.1920928955078125e-07 ;  /* 0x00000002ffef7431 */ /* 0x000fe200000001ff */
[----:B------:R-:W-:-:S07]  /*c8a0*/  MOV R161, R238 ;  /* 0x000000ee00a17202 */ /* 0x000fce0000000f00 */
[----:B------:R-:W-:Y:S05]  /*c8b0*/  WARPSYNC.COLLECTIVE R234, `(.L_x_3294) ;  /* 0x00000000ea087348 */ /* 0x000fea0003c00000 */
[----:B------:R0:W1:Y:S02]  /*c8c0*/  SHFL.BFLY P6, R238, R241, R239, R242 ;  /* 0x0c0000eff1ee7389 */ /* 0x00006400000c00f2 */
[----:B01----:R-:W-:Y:S05]  /*c8d0*/  ENDCOLLECTIVE ;  /* 0x000000000000791b */ /* 0x003fea0003800000 */
.L_x_3294:
[----:B------:R-:W-:-:S05]  /*c8e0*/  FADD.FTZ R161, R161, R240 ;  /* 0x000000f0a1a17221 */ /* 0x000fca0000010000 */
[----:B------:R-:W-:Y:S02]  /*c8f0*/  MOV R241, R161 ;  /* 0x000000a100f17202 */ /* 0x000fe40000000f00 */
[----:B------:R-:W-:-:S07]  /*c900*/  MOV R163, R238 ;  /* 0x000000ee00a37202 */ /* 0x000fce0000000f00 */
[----:B------:R-:W-:Y:S05]  /*c910*/  WARPSYNC.COLLECTIVE R234, `(.L_x_3295) ;  /* 0x00000000ea087348 */ /* 0x000fea0003c00000 */
[----:B------:R0:W1:Y:S02]  /*c920*/  SHFL.BFLY P6, R238, R241, R239, R242 ;  /* 0x0c0000eff1ee7389 */ /* 0x00006400000c00f2 */
[----:B01----:R-:W-:Y:S05]  /*c930*/  ENDCOLLECTIVE ;  /* 0x000000000000791b */ /* 0x003fea0003800000 */
.L_x_3295:
[----:B------:R-:W-:-:S05]  /*c940*/  FADD.FTZ R163, R160, R163 ;  /* 0x000000a3a0a37221 */ /* 0x000fca0000010000 */
[----:B------:R-:W-:Y:S01]  /*c950*/  MOV R241, R163 ;  /* 0x000000a300f17202 */ /* 0x000fe20000000f00 */
[----:B------:R-:W-:Y:S01]  /*c960*/  HFMA2 R239, -RZ, RZ, 0, 2.384185791015625e-07 ;  /* 0x00000004ffef7431 */ /* 0x000fe200000001ff */
[----:B------:R-:W-:-:S07]  /*c970*/  MOV R162, R238 ;  /* 0x000000ee00a27202 */ /* 0x000fce0000000f00 */
[----:B------:R-:W-:Y:S05]  /*c980*/  WARPSYNC.COLLECTIVE R234, `(.L_x_3296) ;  /* 0x00000000ea087348 */ /* 0x000fea0003c00000 */
[----:B------:R0:W1:Y:S02]  /*c990*/  SHFL.BFLY P6, R238, R241, R239, R242 ;  /* 0x0c0000eff1ee7389 */ /* 0x00006400000c00f2 */
[----:B01----:R-:W-:Y:S05]  /*c9a0*/  ENDCOLLECTIVE ;  /* 0x000000000000791b */ /* 0x003fea0003800000 */
.L_x_3296:
[----:B------:R-:W-:-:S05]  /*c9b0*/  FADD.FTZ R162, R161, R162 ;  /* 0x000000a2a1a27221 */ /* 0x000fca0000010000 */
[----:B------:R-:W-:Y:S02]  /*c9c0*/  MOV R241, R162 ;  /* 0x000000a200f17202 */ /* 0x000fe40000000f00 */
[----:B------:R-:W-:-:S07]  /*c9d0*/  MOV R164, R238 ;  /* 0x000000ee00a47202 */ /* 0x000fce0000000f00 */
[----:B------:R-:W-:Y:S05]  /*c9e0*/  WARPSYNC.COLLECTIVE R234, `(.L_x_3297) ;  /* 0x00000000ea087348 */ /* 0x000fea0003c00000 */
[----:B------:R0:W1:Y:S02]  /*c9f0*/  SHFL.BFLY P6, R238, R241, R239, R242 ;  /* 0x0c0000eff1ee7389 */ /* 0x00006400000c00f2 */
[----:B01----:R-:W-:Y:S05]  /*ca00*/  ENDCOLLECTIVE ;  /* 0x000000000000791b */ /* 0x003fea0003800000 */
.L_x_3297:
[----:B------:R-:W-:-:S05]  /*ca10*/  FADD.FTZ R164, R163, R164 ;  /* 0x000000a4a3a47221 */ /* 0x000fca0000010000 */
[----:B------:R-:W-:Y:S01]  /*ca20*/  MOV R241, R164 ;  /* 0x000000a400f17202 */ /* 0x000fe20000000f00 */
[----:B------:R-:W-:Y:S01]  /*ca30*/  HFMA2 R239, -RZ, RZ, 0, 4.76837158203125e-07 ;  /* 0x00000008ffef7431 */ /* 0x000fe200000001ff */
[----:B------:R-:W-:-:S07]  /*ca40*/  MOV R165, R238 ;  /* 0x000000ee00a57202 */ /* 0x000fce0000000f00 */
[----:B------:R-:W-:Y:S05]  /*ca50*/  WARPSYNC.COLLECTIVE R234, `(.L_x_3298) ;  /* 0x00000000ea087348 */ /* 0x000fea0003c00000 */
[----:B------:R0:W1:Y:S02]  /*ca60*/  SHFL.BFLY P6, R238, R241, R239, R242 ;  /* 0x0c0000eff1ee7389 */ /* 0x00006400000c00f2 */
[----:B01----:R-:W-:Y:S05]  /*ca70*/  ENDCOLLECTIVE ;  /* 0x000000000000791b */ /* 0x003fea0003800000 */
.L_x_3298:
[----:B------:R-:W-:-:S05]  /*ca80*/  FADD.FTZ R165, R162, R165 ;  /* 0x000000a5a2a57221 */ /* 0x000fca0000010000 */
[----:B------:R-:W-:Y:S02]  /*ca90*/  MOV R241, R165 ;  /* 0x000000a500f17202 */ /* 0x000fe40000000f00 */
[----:B------:R-:W-:-:S07]  /*caa0*/  MOV R167, R238 ;  /* 0x000000ee00a77202 */ /* 0x000fce0000000f00 */
[----:B------:R-:W-:Y:S05]  /*cab0*/  WARPSYNC.COLLECTIVE R234, `(.L_x_3299) ;  /* 0x00000000ea087348 */ /* 0x000fea0003c00000 */
[----:B------:R0:W1:Y:S02]  /*cac0*/  SHFL.BFLY P6, R238, R241, R239, R242 ;  /* 0x0c0000eff1ee7389 */ /* 0x00006400000c00f2 */
[----:B01----:R-:W-:Y:S05]  /*cad0*/  ENDCOLLECTIVE ;  /* 0x000000000000791b */ /* 0x003fea0003800000 */
.L_x_3299:
[----:B------:R-:W-:-:S05]  /*cae0*/  FADD.FTZ R167, R164, R167 ;  /* 0x000000a7a4a77221 */ /* 0x000fca0000010000 */
[----:B------:R-:W-:Y:S01]  /*caf0*/  MOV R241, R167 ;  /* 0x000000a700f17202 */ /* 0x000fe20000000f00 */
[----:B------:R-:W-:Y:S01]  /*cb00*/  HFMA2 R239, -RZ, RZ, 0, 9.5367431640625e-07 ;  /* 0x00000010ffef7431 */ /* 0x000fe200000001ff */
[----:B------:R-:W-:-:S07]  /*cb10*/  MOV R166, R238 ;  /* 0x000000ee00a67202 */ /* 0x000fce0000000f00 */
[----:B------:R-:W-:Y:S05]  /*cb20*/  WARPSYNC.COLLECTIVE R234, `(.L_x_3300) ;  /* 0x00000000ea087348 */ /* 0x000fea0003c00000 */
[----:B------:R0:W1:Y:S02]  /*cb30*/  SHFL.BFLY P6, R238, R241, R239, R242 ;  /* 0x0c0000eff1ee7389 */ /* 0x00006400000c00f2 */
[----:B01----:R-:W-:Y:S05]  /*cb40*/  ENDCOLLECTIVE ;  /* 0x000000000000791b */ /* 0x003fea0003800000 */
.L_x_3300:
[----:B------:R-:W-:-:S05]  /*cb50*/  FADD.FTZ R166, R165, R166 ;  /* 0x000000a6a5a67221 */ /* 0x000fca0000010000 */
[----:B------:R-:W-:Y:S02]  /*cb60*/  MOV R241, R166 ;  /* 0x000000a600f17202 */ /* 0x000fe40000000f00 */
[----:B------:R-:W-:-:S07]  /*cb70*/  MOV R160, R238 ;  /* 0x000000ee00a07202 */ /* 0x000fce0000000f00 */
[----:B------:R-:W-:Y:S05]  /*cb80*/  WARPSYNC.COLLECTIVE R234, `(.L_x_3301) ;  /* 0x00000000ea087348 */ /* 0x000fea0003c00000 */
[----:B------:R0:W1:Y:S02]  /*cb90*/  SHFL.BFLY P6, R238, R241, R239, R242 ;  /* 0x0c0000eff1ee7389 */ /* 0x00006400000c00f2 */
[----:B01----:R-:W-:Y:S05]  /*cba0*/  ENDCOLLECTIVE ;  /* 0x000000000000791b */ /* 0x003fea0003800000 */
.L_x_3301:
[----:B------:R-:W-:Y:S01]  /*cbb0*/  MOV R161, R238 ;  /* 0x000000ee00a17202 */ /* 0x000fe20000000f00 */
[----:B------:R-:W-:Y:S06]  /*cbc0*/  BRA `(.L_x_3302) ;  /* 0xffffff6400387947 */ /* 0x000fec000383ffff */
.L_x_3303:
        /* <DEDUP_REMOVED lines=11> */
.L_x_25383:


//--------------------- .text._ZN10layer_norm22ln_bwd_finalize_kernelINS_22Kernel_traits_finalizeILj1280E6__halfS2_S2_S2_fjLb0ELj1024ELj4ENS_18Kernel_traits_baseILj1280ES2_S2_S2_S2_fjLj1024EEEEELb0ELb1EEEvNS_9BwdParamsE --------------------------
	.section	.text._ZN10layer_norm22ln_bwd_finalize_kernelINS_22Kernel_traits_finalizeILj1280E6__halfS2_S2_S2_fjLb0ELj1024ELj4ENS_18Kernel_traits_baseILj1280ES2_S2_S2_S2_fjLj1024EEEEELb0ELb1EEEvNS_9BwdParamsE,"ax",@progbits
	.align	128
        .global         _ZN10layer_norm22ln_bwd_finalize_kernelINS_22Kernel_traits_finalizeILj1280E6__halfS2_S2_S2_fjLb0ELj1024ELj4ENS_18Kernel_traits_baseILj1280ES2_S2_S2_S2_fjLj1024EEEEELb0ELb1EEEvNS_9BwdParamsE
        .type           _ZN10layer_norm22ln_bwd_finalize_kernelINS_22Kernel_traits_finalizeILj1280E6__halfS2_S2_S2_fjLb0ELj1024ELj4ENS_18Kernel_traits_baseILj1280ES2_S2_S2_S2_fjLj1024EEEEELb0ELb1EEEvNS_9BwdParamsE,@function
        .size           _ZN10layer_norm22ln_bwd_finalize_kernelINS_22Kernel_traits_finalizeILj1280E6__halfS2_S2_S2_fjLb0ELj1024ELj4ENS_18Kernel_traits_baseILj1280ES2_S2_S2_S2_fjLj1024EEEEELb0ELb1EEEvNS_9BwdParamsE,(.L_x_25384 - _ZN10layer_norm22ln_bwd_finalize_kernelINS_22Kernel_traits_finalizeILj1280E6__halfS2_S2_S2_fjLb0ELj1024ELj4ENS_18Kernel_traits_baseILj1280ES2_S2_S2_S2_fjLj1024EEEEELb0ELb1EEEvNS_9BwdParamsE)
        .other          _ZN10layer_norm22ln_bwd_finalize_kernelINS_22Kernel_traits_finalizeILj1280E6__halfS2_S2_S2_fjLb0ELj1024ELj4ENS_18Kernel_traits_baseILj1280ES2_S2_S2_S2_fjLj1024EEEEELb0ELb1EEEvNS_9BwdParamsE,@"STO_CUDA_ENTRY STV_DEFAULT"
_ZN10layer_norm22ln_bwd_finalize_kernelINS_22Kernel_traits_finalizeILj1280E6__halfS2_S2_S2_fjLb0ELj1024ELj4ENS_18Kernel_traits_baseILj1280ES2_S2_S2_S2_fjLj1024EEEEELb0ELb1EEEvNS_9BwdParamsE:
.text._ZN10layer_norm22ln_bwd_finalize_kernelINS_22Kernel_traits_finalizeILj1280E6__halfS2_S2_S2_fjLb0ELj1024ELj4ENS_18Kernel_traits_baseILj1280ES2_S2_S2_S2_fjLj1024EEEEELb0ELb1EEEvNS_9BwdParamsE:
        /* <DEDUP_REMOVED lines=81> */
.L_x_3308:
        /* <DEDUP_REMOVED lines=118> */
.L_x_3307:
[----:B------:R-:W-:Y:S05]  /*0c70*/  BSYNC.RECONVERGENT B1 ;  /* 0x0000000000017941 */ /* 0x000fea0003800200 */
.L_x_3306:
        /* <DEDUP_REMOVED lines=77> */
.L_x_3310:
[----:B------:R-:W-:Y:S05]  /*1150*/  BSYNC.RECONVERGENT B1 ;  /* 0x0000000000017941 */ /* 0x000fea0003800200 */
.L_x_3309:
        /* <DEDUP_REMOVED lines=38> */
.L_x_3312:
[----:B------:R-:W-:Y:S05]  /*13c0*/  BSYNC.RECONVERGENT B1 ;  /* 0x0000000000017941 */ /* 0x000fea0003800200 */
.L_x_3311:
        /* <DEDUP_REMOVED lines=8> */
.L_x_3313:
        /* <DEDUP_REMOVED lines=10> */
.L_x_3305:
[----:B------:R-:W-:Y:S05]  /*14f0*/  BSYNC.RECONVERGENT B0 ;  /* 0x0000000000007941 */ /* 0x000fea0003800200 */
.L_x_3304:
        /* <DEDUP_REMOVED lines=57> */
.L_x_3314:
        /* <DEDUP_REMOVED lines=15> */
.L_x_25384:


//--------------------- .text._ZN10layer_norm13ln_bwd_kernelINS_13Kernel_traitsI6__halfS2_S2_S2_fjLj1280ELj1ELj4ELj1ELj16ENS_18Kernel_traits_baseILj1280ES2_S2_S2_S2_fjLj128EEEEELb1ELb0ELb1ELb1EEEvNS_9BwdParamsE --------------------------
	.section	.text._ZN10layer_norm13ln_bwd_kernelINS_13Kernel_traitsI6__halfS2_S2_S2_fjLj1280ELj1ELj4ELj1ELj16ENS_18Kernel_traits_baseILj1280ES2_S2_S2_S2_fjLj128EEEEELb1ELb0ELb1ELb1EEEvNS_9BwdParamsE,"ax",@progbits
	.align	128
        .global         _ZN10layer_norm13ln_bwd_kernelINS_13Kernel_traitsI6__halfS2_S2_S2_fjLj1280ELj1ELj4ELj1ELj16ENS_18Kernel_traits_baseILj1280ES2_S2_S2_S2_fjLj128EEEEELb1ELb0ELb1ELb1EEEvNS_9BwdParamsE
        .type           _ZN10layer_norm13ln_bwd_kernelINS_13Kernel_traitsI6__halfS2_S2_S2_fjLj1280ELj1ELj4ELj1ELj16ENS_18Kernel_traits_baseILj1280ES2_S2_S2_S2_fjLj128EEEEELb1ELb0ELb1ELb1EEEvNS_9BwdParamsE,@function
        .size           _ZN10layer_norm13ln_bwd_kernelINS_13Kernel_traitsI6__halfS2_S2_S2_fjLj1280ELj1ELj4ELj1ELj16ENS_18Kernel_traits_baseILj1280ES2_S2_S2_S2_fjLj128EEEEELb1ELb0ELb1ELb1EEEvNS_9BwdParamsE,(.L_x_25385 - _ZN10layer_norm13ln_bwd_kernelINS_13Kernel_traitsI6__halfS2_S2_S2_fjLj1280ELj1ELj4ELj1ELj16ENS_18Kernel_traits_baseILj1280ES2_S2_S2_S2_fjLj128EEEEELb1ELb0ELb1ELb1EEEvNS_9BwdParamsE)
        .other          _ZN10layer_norm13ln_bwd_kernelINS_13Kernel_traitsI6__halfS2_S2_S2_fjLj1280ELj1ELj4ELj1ELj16ENS_18Kernel_traits_baseILj1280ES2_S2_S2_S2_fjLj128EEEEELb1ELb0ELb1ELb1EEEvNS_9BwdParamsE,@"STO_CUDA_ENTRY STV_DEFAULT"
_ZN10layer_norm13ln_bwd_kernelINS_13Kernel_traitsI6__halfS2_S2_S2_fjLj1280ELj1ELj4ELj1ELj16ENS_18Kernel_traits_baseILj1280ES2_S2_S2_S2_fjLj128EEEEELb1ELb0ELb1ELb1EEEvNS_9BwdParamsE:
.text._ZN10layer_norm13ln_bwd_kernelINS_13Kernel_traitsI6__halfS2_S2_S2_fjLj1280ELj1ELj4ELj1ELj16ENS_18Kernel_traits_baseILj1280ES2_S2_S2_S2_fjLj128EEEEELb1ELb0ELb1ELb1EEEvNS_9BwdParamsE:
        /* <DEDUP_REMOVED lines=66> */
.L_x_3417:
        /* <DEDUP_REMOVED lines=14> */
[----:B------:R-:W2:Y:S01]  /*0500*/  LDC.64 R172, c[0x0][0x3a8] ;  /* 0x0000ea00ffac7b82 */ /* 0x000ea20000000a00 */
[----:B------:R-:W-:Y:S01]  /*0510*/  IMAD R0, R222, UR8, RZ ;  /* 0x00000008de007c24 */ /* 0x000fe2000f8e02ff */
[----:B0-----:R-:W-:-:S04]  /*0520*/  IADD3 R2, PT, PT, R227, -0x1, RZ ;  /* 0xffffffffe3027810 */ /* 0x001fc80007ffe0ff */
[----:B------:R-:W-:Y:S01]  /*0530*/  SHF.R.S32.HI R3, RZ, 0x1f, R0 ;  /* 0x0000001fff037819 */ /* 0x000fe20000011400 */
[----:B------:R-:W-:Y:S01]  /*0540*/  IMAD R2, R2, UR8, RZ ;  /* 0x0000000802027c24 */ /* 0x000fe2000f8e02ff */
[----:B------:R-:W0:Y:S02]  /*0550*/  LDC.64 R4, c[0x0][0x428] ;  /* 0x00010a00ff047b82 */ /* 0x000e240000000a00 */
[----:B------:R-:W-:Y:S02]  /*0560*/  LEA.HI R3, R3, R0, RZ, 0x3 ;  /* 0x0000000003037211 */ /* 0x000fe400078f18ff */
[----:B------:R-:W-:-:S04]  /*0570*/  SHF.R.S32.HI R7, RZ, 0x1f, R2 ;  /* 0x0000001fff077819 */ /* 0x000fc80000011402 */
[----:B------:R-:W-:Y:S01]  /*0580*/  LEA.HI R7, R7, R2, RZ, 0x3 ;  /* 0x0000000207077211 */ /* 0x000fe200078f18ff */
[----:B------:R-:W-:Y:S01]  /*0590*/  IMAD.WIDE R186, R222, 0x4, R186 ;  /* 0x00000004deba7825 */ /* 0x000fe200078e02ba */
[----:B------:R-:W-:Y:S01]  /*05a0*/  MOV R231, UR14 ;  /* 0x0000000e00e77c02 */ /* 0x000fe20008000f00 */
[----:B------:R-:W3:Y:S03]  /*05b0*/  LDC.64 R232, c[0x0][0x3b0] ;  /* 0x0000ec00ffe87b82 */ /* 0x000ee60000000a00 */
[----:B------:R4:W4:Y:S01]  /*05c0*/  LDG.E R171, desc[UR6][R186.64] ;  /* 0x00000006baab7981 */ /* 0x000922000c1e1900 */
[----:B-1----:R-:W-:-:S04]  /*05d0*/  LOP3.LUT R168, R6, 0x1f, RZ, 0xc0, !PT ;  /* 0x0000001f06a87812 */ /* 0x002fc800078ec0ff */
[-C--:B------:R-:W-:Y:S02]  /*05e0*/  LEA.HI.SX32 R177, R3, R168.reuse, 0x1d ;  /* 0x000000a803b17211 */ /* 0x080fe400078feaff */
[----:B------:R-:W-:Y:S02]  /*05f0*/  LEA.HI.SX32 R7, R7, R168, 0x1d ;  /* 0x000000a807077211 */ /* 0x000fe400078feaff */
[C---:B------:R-:W-:Y:S01]  /*0600*/  IADD3 R181, PT, PT, R177.reuse, 0x40, RZ ;  /* 0x00000040b1b57810 */ /* 0x040fe20007ffe0ff */
[----:B--2---:R-:W-:-:S04]  /*0610*/  IMAD.WIDE.U32 R160, R177, 0x10, R172 ;  /* 0x00000010b1a07825 */ /* 0x004fc800078e00ac */
[----:B------:R-:W-:Y:S01]  /*0620*/  IMAD.WIDE.U32 R12, R181, 0x10, R172 ;  /* 0x00000010b50c7825 */ /* 0x000fe200078e00ac */
[C---:B------:R-:W-:Y:S01]  /*0630*/  IADD3 R169, PT, PT, R177.reuse, 0x60, RZ ;  /* 0x00000060b1a97810 */ /* 0x040fe20007ffe0ff */
[----:B------:R-:W2:Y:S01]  /*0640*/  LDG.E.128 R160, desc[UR6][R160.64] ;  /* 0x00000006a0a07981 */ /* 0x000ea2000c1e1d00 */
[----:B------:R-:W-:Y:S01]  /*0650*/  IADD3 R179, PT, PT, R177, 0x20, RZ ;  /* 0x00000020b1b37810 */ /* 0x000fe20007ffe0ff */
[C---:B0-----:R-:W-:Y:S02]  /*0660*/  IMAD.WIDE.U32 R20, R7.reuse, 0x10, R4 ;  /* 0x0000001007147825 */ /* 0x041fe400078e0004 */
[----:B------:R-:W4:Y:S01]  /*0670*/  LDG.E.128 R12, desc[UR6][R12.64] ;  /* 0x000000060c0c7981 */ /* 0x000f22000c1e1d00 */
[----:B------:R-:W-:Y:S01]  /*0680*/  IADD3 R9, PT, PT, R7, 0x20, RZ ;  /* 0x0000002007097810 */ /* 0x000fe20007ffe0ff */
[--C-:B------:R-:W-:Y:S01]  /*0690*/  IMAD.WIDE.U32 R28, R169, 0x10, R172.reuse ;  /* 0x00000010a91c7825 */ /* 0x100fe200078e00ac */
[C---:B------:R-:W-:Y:S01]  /*06a0*/  IADD3 R25, PT, PT, R7.reuse, 0x40, RZ ;  /* 0x0000004007197810 */ /* 0x040fe20007ffe0ff */
[----:B------:R-:W2:Y:S01]  /*06b0*/  LDG.E.128 R20, desc[UR6][R20.64] ;  /* 0x0000000614147981 */ /* 0x000ea2000c1e1d00 */
[----:B------:R-:W-:Y:S01]  /*06c0*/  IADD3 R165, PT, PT, R7, 0x60, RZ ;  /* 0x0000006007a57810 */ /* 0x000fe20007ffe0ff */
[----:B------:R-:W-:Y:S01]  /*06d0*/  IMAD.WIDE.U32 R16, R179, 0x10, R172 ;  /* 0x00000010b3107825 */ /* 0x000fe200078e00ac */
[----:B------:R-:W-:Y:S01]  /*06e0*/  IADD3 R183, PT, PT, R177, 0x80, RZ ;  /* 0x00000080b1b77810 */ /* 0x000fe20007ffe0ff */
[----:B------:R-:W2:Y:S01]  /*06f0*/  LDG.E.128 R28, desc[UR6][R28.64] ;  /* 0x000000061c1c7981 */ /* 0x000ea2000c1e1d00 */
[----:B------:R-:W-:Y:S01]  /*0700*/  IADD3 R3, PT, PT, R7, 0x80, RZ ;  /* 0x0000008007037810 */ /* 0x000fe20007ffe0ff */
[----:B------:R-:W-:-:S02]  /*0710*/  IMAD.WIDE.U32 R8, R9, 0x10, R4 ;  /* 0x0000001009087825 */ /* 0x000fc400078e0004 */
[----:B------:R-:W2:Y:S02]  /*0720*/  LDG.E.128 R16, desc[UR6][R16.64] ;  /* 0x0000000610107981 */ /* 0x000ea4000c1e1d00 */
[--C-:B------:R-:W-:Y:S02]  /*0730*/  IMAD.WIDE.U32 R24, R25, 0x10, R4.reuse ;  /* 0x0000001019187825 */ /* 0x100fe400078e0004 */
[----:B------:R-:W2:Y:S02]  /*0740*/  LDG.E.128 R8, desc[UR6][R8.64] ;  /* 0x0000000608087981 */ /* 0x000ea4000c1e1d00 */
[----:B------:R-:W-:Y:S02]  /*0750*/  IMAD.WIDE.U32 R164, R165, 0x10, R4 ;  /* 0x00000010a5a47825 */ /* 0x000fe400078e0004 */
[----:B------:R-:W2:Y:S02]  /*0760*/  LDG.E.128 R24, desc[UR6][R24.64] ;  /* 0x0000000618187981 */ /* 0x000ea4000c1e1d00 */
[----:B------:R-:W-:-:S02]  /*0770*/  IMAD.WIDE.U32 R172, R183, 0x10, R172 ;  /* 0x00000010b7ac7825 */ /* 0x000fc400078e00ac */
[----:B------:R-:W2:Y:S02]  /*0780*/  LDG.E.128 R164, desc[UR6][R164.64] ;  /* 0x00000006a4a47981 */ /* 0x000ea4000c1e1d00 */
[----:B------:R-:W-:Y:S02]  /*0790*/  IMAD.WIDE.U32 R4, R3, 0x10, R4 ;  /* 0x0000001003047825 */ /* 0x000fe400078e0004 */
[----:B------:R-:W2:Y:S04]  /*07a0*/  LDG.E.128 R172, desc[UR6][R172.64] ;  /* 0x00000006acac7981 */ /* 0x000ea8000c1e1d00 */
[----:B------:R-:W2:Y:S01]  /*07b0*/  LDG.E.128 R4, desc[UR6][R4.64] ;  /* 0x0000000604047981 */ /* 0x000ea2000c1e1d00 */
[----:B------:R-:W-:Y:S02]  /*07c0*/  MOV R230, UR15 ;  /* 0x0000000f00e67c02 */ /* 0x000fe40008000f00 */
[----:B------:R-:W-:-:S02]  /*07d0*/  ISETP.NE.U32.AND P0, PT, R231, RZ, PT ;  /* 0x000000ffe700720c */ /* 0x000fc40003f05070 */
[----:B-----5:R-:W-:Y:S02]  /*07e0*/  ISETP.GE.AND P2, PT, R184, 0x1, PT ;  /* 0x00000001b800780c */ /* 0x020fe40003f46270 */
[----:B------:R-:W-:-:S11]  /*07f0*/  ISETP.NE.AND.EX P0, PT, R230, RZ, PT, P0 ;  /* 0x000000ffe600720c */ /* 0x000fd60003f05300 */
[----:B------:R-:W-:Y:S02]  /*0800*/  @P2 IADD3 R0, PT, PT, R184, -0x1, RZ ;  /* 0xffffffffb8002810 */ /* 0x000fe40007ffe0ff */
[----:B------:R-:W0:Y:S03]  /*0810*/  @P0 LDC.64 R240, c[0x0][0x438] ;  /* 0x00010e00fff00b82 */ /* 0x000e260000000a00 */
[----:B------:R-:W-:-:S05]  /*0820*/  @P2 IMAD R0, R0, UR8, RZ ;  /* 0x0000000800002c24 */ /* 0x000fca000f8e02ff */
[----:B------:R-:W1:Y:S01]  /*0830*/  @P0 LDC.64 R246, c[0x0][0x438] ;  /* 0x00010e00fff60b82 */ /* 0x000e620000000a00 */
[----:B------:R-:W-:-:S07]  /*0840*/  @P2 SHF.R.S32.HI R3, RZ, 0x1f, R0 ;  /* 0x0000001fff032819 */ /* 0x000fce0000011400 */
[----:B------:R-:W1:Y:S08]  /*0850*/  @P0 LDC.64 R244, c[0x0][0x438] ;  /* 0x00010e00fff40b82 */ /* 0x000e700000000a00 */
[----:B------:R-:W1:Y:S08]  /*0860*/  @P0 LDC.64 R242, c[0x0][0x438] ;  /* 0x00010e00fff20b82 */ /* 0x000e700000000a00 */
[----:B------:R-:W1:Y:S01]  /*0870*/  @P0 LDC.64 R228, c[0x0][0x438] ;  /* 0x00010e00ffe40b82 */ /* 0x000e620000000a00 */
[----:B------:R-:W-:-:S02]  /*0880*/  @P2 LEA.HI R3, R3, R0, RZ, 0x3 ;  /* 0x0000000003032211 */ /* 0x000fc400078f18ff */
[----:B------:R-:W-:Y:S02]  /*0890*/  MOV R249, RZ ;  /* 0x000000ff00f97202 */ /* 0x000fe40000000f00 */
[----:B------:R-:W-:-:S04]  /*08a0*/  @P2 LEA.HI.SX32 R249, R3, R168, 0x1d ;  /* 0x000000a803f92211 */ /* 0x000fc800078feaff */
[C---:B------:R-:W-:Y:S02]  /*08b0*/  IADD3 R239, PT, PT, R249.reuse, 0x20, RZ ;  /* 0x00000020f9ef7810 */ /* 0x040fe40007ffe0ff */
[C---:B------:R-:W-:Y:S02]  /*08c0*/  IADD3 R237, PT, PT, R249.reuse, 0x40, RZ ;  /* 0x00000040f9ed7810 */ /* 0x040fe40007ffe0ff */
[----:B------:R-:W-:Y:S01]  /*08d0*/  IADD3 R235, PT, PT, R249, 0x60, RZ ;  /* 0x00000060f9eb7810 */ /* 0x000fe20007ffe0ff */
[----:B---3--:R-:W-:-:S04]  /*08e0*/  IMAD.WIDE.U32 R238, R239, 0x8, R232 ;  /* 0x00000008efee7825 */ /* 0x008fc800078e00e8 */
[--C-:B------:R-:W-:Y:S02]  /*08f0*/  IMAD.WIDE.U32 R236, R237, 0x8, R232.reuse ;  /* 0x00000008edec7825 */ /* 0x100fe400078e00e8 */
[----:B------:R-:W5:Y:S02]  /*0900*/  LDG.E.64 R238, desc[UR6][R238.64] ;  /* 0x00000006eeee7981 */ /* 0x000f64000c1e1b00 */
[----:B------:R-:W-:Y:S02]  /*0910*/  IMAD.WIDE.U32 R234, R235, 0x8, R232 ;  /* 0x00000008ebea7825 */ /* 0x000fe400078e00e8 */
[----:B------:R-:W5:Y:S02]  /*0920*/  LDG.E.64 R236, desc[UR6][R236.64] ;  /* 0x00000006ecec7981 */ /* 0x000f64000c1e1b00 */
[----:B0-----:R-:W-:Y:S02]  /*0930*/  @P0 IMAD.WIDE.U32 R240, R169, 0x10, R240 ;  /* 0x00000010a9f00825 */ /* 0x001fe400078e00f0 */
[----:B------:R-:W5:Y:S02]  /*0940*/  LDG.E.64 R234, desc[UR6][R234.64] ;  /* 0x00000006eaea7981 */ /* 0x000f64000c1e1b00 */
[----:B-1----:R-:W-:-:S02]  /*0950*/  @P0 IMAD.WIDE.U32 R246, R177, 0x10, R246 ;  /* 0x00000010b1f60825 */ /* 0x002fc400078e00f6 */
[----:B------:R0:W5:Y:S02]  /*0960*/  @P0 LDG.E.128 R36, desc[UR6][R240.64] ;  /* 0x00000006f0240981 */ /* 0x000164000c1e1d00 */
[----:B------:R-:W-:Y:S02]  /*0970*/  @P0 IMAD.WIDE.U32 R244, R179, 0x10, R244 ;  /* 0x00000010b3f40825 */ /* 0x000fe400078e00f4 */
[----:B------:R0:W5:Y:S02]  /*0980*/  @P0 LDG.E.128 R48, desc[UR6][R246.64] ;  /* 0x00000006f6300981 */ /* 0x000164000c1e1d00 */
[----:B------:R-:W-:Y:S02]  /*0990*/  @P0 IMAD.WIDE.U32 R242, R181, 0x10, R242 ;  /* 0x00000010b5f20825 */ /* 0x000fe400078e00f2 */
[----:B------:R0:W5:Y:S02]  /*09a0*/  @P0 LDG.E.128 R44, desc[UR6][R244.64] ;  /* 0x00000006f42c0981 */ /* 0x000164000c1e1d00 */
[----:B------:R-:W-:-:S02]  /*09b0*/  @P0 IMAD.WIDE.U32 R228, R183, 0x10, R228 ;  /* 0x00000010b7e40825 */ /* 0x000fc400078e00e4 */
[----:B------:R0:W5:Y:S04]  /*09c0*/  @P0 LDG.E.128 R40, desc[UR6][R242.64] ;  /* 0x00000006f2280981 */ /* 0x000168000c1e1d00 */
[----:B------:R0:W5:Y:S01]  /*09d0*/  @P0 LDG.E.128 R32, desc[UR6][R228.64] ;  /* 0x00000006e4200981 */ /* 0x000162000c1e1d00 */
[----:B------:R-:W-:Y:S01]  /*09e0*/  ISETP.NE.AND P3, PT, RZ, UR9, PT ;  /* 0x00000009ff007c0c */ /* 0x000fe2000bf65270 */
[--C-:B------:R-:W-:Y:S02]  /*09f0*/  HADD2.F32 R216, -RZ, R52.reuse.H1_H1 ;  /* 0x30000034ffd87230 */ /* 0x100fe40000004100 */
[----:B------:R-:W-:Y:S02]  /*0a00*/  HADD2.F32 R212, -RZ, R53.H1_H1 ;  /* 0x30000035ffd47230 */ /* 0x000fe40000004100 */
[----:B------:R-:W-:-:S02]  /*0a10*/  HADD2.F32 R225, -RZ, R52.H0_H0 ;  /* 0x20000034ffe17230 */ /* 0x000fc40000004100 */
[--C-:B----4-:R-:W-:Y:S02]  /*0a20*/  HADD2.F32 R186, -RZ, R13.reuse.H0_H0 ;  /* 0x2000000dffba7230 */ /* 0x110fe40000004100 */
[----:B------:R-:W-:Y:S01]  /*0a30*/  HADD2.F32 R202, -RZ, R13.H1_H1 ;  /* 0x3000000dffca7230 */ /* 0x000fe20000004100 */
[C---:B------:R-:W-:Y:S01]  /*0a40*/  IADD3 R13, PT, PT, R249.reuse, 0x80, RZ ;  /* 0x00000080f90d7810 */ /* 0x040fe20007ffe0ff */
[----:B------:R-:W-:-:S04]  /*0a50*/  IMAD.WIDE.U32 R248, R249, 0x8, R232 ;  /* 0x00000008f9f87825 */ /* 0x000fc800078e00e8 */
[----:B------:R-:W-:Y:S01]  /*0a60*/  IMAD.WIDE.U32 R232, R13, 0x8, R232 ;  /* 0x000000080de87825 */ /* 0x000fe200078e00e8 */
[----:B------:R0:W5:Y:S05]  /*0a70*/  LDG.E.64 R240, desc[UR6][R248.64] ;  /* 0x00000006f8f07981 */ /* 0x00016a000c1e1b00 */
[----:B------:R-:W5:Y:S01]  /*0a80*/  LDG.E.64 R232, desc[UR6][R232.64] ;  /* 0x00000006e8e87981 */ /* 0x000f62000c1e1b00 */
[--C-:B--2---:R-:W-:Y:S01]  /*0a90*/  HADD2.F32 R177, -RZ, R29.reuse.H0_H0 ;  /* 0x2000001dffb17230 */ /* 0x104fe20000004100 */
[----:B------:R-:W-:Y:S01]  /*0aa0*/  FSEL R171, R171, RZ, !P3 ;  /* 0x000000ffabab7208 */ /* 0x000fe20005800000 */
[----:B------:R-:W-:Y:S02]  /*0ab0*/  HADD2.F32 R179, -RZ, R29.H1_H1 ;  /* 0x3000001dffb37230 */ /* 0x000fe40000004100 */
[----:B------:R-:W-:-:S02]  /*0ac0*/  HADD2.F32 R215, -RZ, R161.H0_H0 ;  /* 0x200000a1ffd77230 */ /* 0x000fc40000004100 */
[----:B------:R-:W-:Y:S01]  /*0ad0*/  FADD.FTZ R29, -R171, R177 ;  /* 0x000000b1ab1d7221 */ /* 0x000fe20000010100 */
[----:B------:R-:W-:Y:S02]  /*0ae0*/  HADD2.F32 R217, -RZ, R160.H1_H1 ;  /* 0x300000a0ffd97230 */ /* 0x000fe40000004100 */
[----:B------:R-:W-:Y:S02]  /*0af0*/  HADD2.F32 R198, -RZ, R21.H0_H0 ;  /* 0x20000015ffc67230 */ /* 0x000fe40000004100 */
[--C-:B------:R-:W-:Y:S02]  /*0b00*/  HADD2.F32 R180, -RZ, R175.reuse.H0_H0 ;  /* 0x200000afffb47230 */ /* 0x100fe40000004100 */
[----:B------:R-:W-:Y:S02]  /*0b10*/  HADD2.F32 R182, -RZ, R175.H1_H1 ;  /* 0x300000afffb67230 */ /* 0x000fe40000004100 */
[--C-:B------:R-:W-:Y:S02]  /*0b20*/  HADD2.F32 R175, -RZ, R5.reuse.H0_H0 ;  /* 0x20000005ffaf7230 */ /* 0x100fe40000004100 */
[----:B------:R-:W-:-:S02]  /*0b30*/  HADD2.F32 R177, -RZ, R5.H1_H1 ;  /* 0x30000005ffb17230 */ /* 0x000fc40000004100 */
[----:B------:R-:W-:Y:S02]  /*0b40*/  HADD2.F32 R5, -RZ, R53.H0_H0 ;  /* 0x20000035ff057230 */ /* 0x000fe40000004100 */
[C---:B------:R-:W-:Y:S01]  /*0b50*/  FADD.FTZ R215, -R171.reuse, R215 ;  /* 0x000000d7abd77221 */ /* 0x040fe20000010100 */
[----:B------:R-:W-:Y:S02]  /*0b60*/  HADD2.F32 R213, -RZ, R161.H1_H1 ;  /* 0x300000a1ffd57230 */ /* 0x000fe40000004100 */
[----:B------:R-:W-:Y:S01]  /*0b70*/  FADD.FTZ R217, -R171, R217 ;  /* 0x000000d9abd97221 */ /* 0x000fe20000010100 */
[----:B------:R-:W-:Y:S02]  /*0b80*/  HADD2.F32 R223, -RZ, R17.H0_H0 ;  /* 0x20000011ffdf7230 */ /* 0x000fe40000004100 */
[----:B------:R-:W-:Y:S01]  /*0b90*/  FMUL.FTZ R214, R5, R198 ;  /* 0x000000c605d67220 */ /* 0x000fe20000410000 */
[----:B------:R-:W-:Y:S02]  /*0ba0*/  HADD2.F32 R219, -RZ, R160.H0_H0 ;  /* 0x200000a0ffdb7230 */ /* 0x000fe40000004100 */
[----:B------:R-:W-:-:S02]  /*0bb0*/  HADD2.F32 R196, -RZ, R22.H0_H0 ;  /* 0x20000016ffc47230 */ /* 0x000fc40000004100 */
[----:B------:R-:W-:Y:S02]  /*0bc0*/  HADD2.F32 R5, -RZ, R54.H0_H0 ;  /* 0x20000036ff057230 */ /* 0x000fe40000004100 */
[C---:B------:R-:W-:Y:S01]  /*0bd0*/  FMUL.FTZ R215, R224.reuse, R215 ;  /* 0x000000d7e0d77220 */ /* 0x040fe20000410000 */
[----:B------:R-:W-:Y:S02]  /*0be0*/  HADD2.F32 R199, -RZ, R20.H1_H1 ;  /* 0x30000014ffc77230 */ /* 0x000fe40000004100 */
[----:B------:R-:W-:Y:S01]  /*0bf0*/  FMUL.FTZ R217, R224, R217 ;  /* 0x000000d9e0d97220 */ /* 0x000fe20000410000 */
[--C-:B------:R-:W-:Y:S02]  /*0c00*/  HADD2.F32 R191, -RZ, R8.reuse.H0_H0 ;  /* 0x20000008ffbf7230 */ /* 0x100fe40000004100 */
[----:B------:R-:W-:Y:S02]  /*0c10*/  HADD2.F32 R185, -RZ, R8.H1_H1 ;  /* 0x30000008ffb97230 */ /* 0x000fe40000004100 */
[----:B------:R-:W-:Y:S01]  /*0c20*/  FADD.FTZ R213, -R171, R213 ;  /* 0x000000d5abd57221 */ /* 0x000fe20000010100 */
[----:B------:R-:W-:-:S02]  /*0c30*/  HADD2.F32 R211, -RZ, R162.H0_H0 ;  /* 0x200000a2ffd37230 */ /* 0x000fc40000004100 */
[C---:B------:R-:W-:Y:S01]  /*0c40*/  FADD.FTZ R223, -R171.reuse, R223 ;  /* 0x000000dfabdf7221 */ /* 0x040fe20000010100 */
[--C-:B------:R-:W-:Y:S02]  /*0c50*/  HADD2.F32 R3, -RZ, R9.reuse.H0_H0 ;  /* 0x20000009ff037230 */ /* 0x100fe40000004100 */
[----:B------:R-:W-:Y:S02]  /*0c60*/  HADD2.F32 R0, -RZ, R9.H1_H1 ;  /* 0x30000009ff007230 */ /* 0x000fe40000004100 */
[--C-:B------:R-:W-:Y:S02]  /*0c70*/  HADD2.F32 R187, -RZ, R11.reuse.H0_H0 ;  /* 0x2000000bffbb7230 */ /* 0x100fe40000004100 */
[----:B------:R-:W-:Y:S02]  /*0c80*/  HADD2.F32 R8, -RZ, R11.H1_H1 ;  /* 0x3000000bff087230 */ /* 0x000fe40000004100 */
[----:B------:R-:W-:Y:S01]  /*0c90*/  FADD.FTZ R219, -R171, R219 ;  /* 0x000000dbabdb7221 */ /* 0x000fe20000010100 */
[----:B------:R-:W-:-:S02]  /*0ca0*/  HADD2.F32 R221, -RZ, R17.H1_H1 ;  /* 0x30000011ffdd7230 */ /* 0x000fc40000004100 */
[----:B------:R-:W-:Y:S01]  /*0cb0*/  FMUL.FTZ R210, R5, R196 ;  /* 0x000000c405d27220 */ /* 0x000fe20000410000 */
[--C-:B------:R-:W-:Y:S02]  /*0cc0*/  HADD2.F32 R190, -RZ, R19.reuse.H0_H0 ;  /* 0x20000013ffbe7230 */ /* 0x100fe40000004100 */
[----:B------:R-:W-:Y:S02]  /*0cd0*/  HADD2.F32 R188, -RZ, R19.H1_H1 ;  /* 0x30000013ffbc7230 */ /* 0x000fe40000004100 */
[--C-:B------:R-:W-:Y:S02]  /*0ce0*/  HADD2.F32 R2, -RZ, R10.reuse.H0_H0 ;  /* 0x2000000aff027230 */ /* 0x100fe40000004100 */
[----:B------:R-:W-:Y:S02]  /*0cf0*/  HADD2.F32 R189, -RZ, R10.H1_H1 ;  /* 0x3000000affbd7230 */ /* 0x000fe40000004100 */
[--C-:B------:R-:W-:Y:S02]  /*0d00*/  HADD2.F32 R9, -RZ, R12.reuse.H0_H0 ;  /* 0x2000000cff097230 */ /* 0x100fe40000004100 */
[----:B------:R-:W-:-:S02]  /*0d10*/  HADD2.F32 R11, -RZ, R12.H1_H1 ;  /* 0x3000000cff0b7230 */ /* 0x000fc40000004100 */
[----:B------:R-:W-:Y:S01]  /*0d20*/  FADD.FTZ R130, R130, R198 ;  /* 0x000000c682827221 */ /* 0x000fe20000010000 */
[--C-:B------:R-:W-:Y:S02]  /*0d30*/  HADD2.F32 R194, -RZ, R23.reuse.H0_H0 ;  /* 0x20000017ffc27230 */ /* 0x100fe40000004100 */
[----:B------:R-:W-:Y:S01]  /*0d40*/  FFMA.FTZ R74, R215, R198, R74 ;  /* 0x000000c6d74a7223 */ /* 0x000fe2000001004a */
        /* <DEDUP_REMOVED lines=11> */
[----:B------:R-:W-:Y:S01]  /*0e00*/  FADD.FTZ R129, R129, R199 ;  /* 0x000000c781817221 */ /* 0x000fe20000010000 */
[----:B------:R-:W-:Y:S02]  /*0e10*/  HADD2.F32 R205, -RZ, R163.H1_H1 ;  /* 0x300000a3ffcd7230 */ /* 0x000fe40000004100 */
[----:B------:R-:W-:Y:S01]  /*0e20*/  FFMA.FTZ R73, R217, R199, R73 ;  /* 0x000000c7d9497223 */ /* 0x000fe20000010049 */
[----:B------:R-:W-:Y:S02]  /*0e30*/  HADD2.F32 R200, -RZ, R20.H0_H0 ;  /* 0x20000014ffc87230 */ /* 0x000fe40000004100 */
[----:B------:R-:W-:Y:S02]  /*0e40*/  HADD2.F32 R197, -RZ, R21.H1_H1 ;  /* 0x30000015ffc57230 */ /* 0x000fe40000004100 */
        /* <DEDUP_REMOVED lines=9> */
[----:B------:R-:W-:Y:S02]  /*0ee0*/  HADD2.F32 R172, -RZ, R173.H0_H0 ;  /* 0x200000adffac7230 */ /* 0x000fe40000004100 */
[----:B------:R-:W-:Y:S02]  /*0ef0*/  HADD2.F32 R5, -RZ, R55.H0_H0 ;  /* 0x20000037ff057230 */ /* 0x000fe40000004100 */
[----:B------:R-:W-:Y:S01]  /*0f00*/  FADD.FTZ R211, -R171, R211 ;  /* 0x000000d3abd37221 */ /* 0x000fe20000010100 */
[----:B------:R-:W-:Y:S02]  /*0f10*/  HADD2.F32 R209, -RZ, R162.H1_H1 ;  /* 0x300000a2ffd17230 */ /* 0x000fe40000004100 */
[----:B------:R-:W-:Y:S01]  /*0f20*/  FMUL.FTZ R213, R224, R213 ;  /* 0x000000d5e0d57220 */ /* 0x000fe20000410000 */
[----:B------:R-:W-:-:S02]  /*0f30*/  HADD2.F32 R22, -RZ, R15.H0_H0 ;  /* 0x2000000fff167230 */ /* 0x000fc40000004100 */
[----:B------:R-:W-:Y:S01]  /*0f40*/  FMUL.FTZ R199, R224, R223 ;  /* 0x000000dfe0c77220 */ /* 0x000fe20000410000 */
        /* <DEDUP_REMOVED lines=8> */
[--C-:B------:R-:W-:Y:S02]  /*0fd0*/  HADD2.F32 R176, -RZ, R174.reuse.H0_H0 ;  /* 0x200000aeffb07230 */ /* 0x100fe40000004100 */
[----:B------:R-:W-:Y:S02]  /*0fe0*/  HADD2.F32 R178, -RZ, R174.H1_H1 ;  /* 0x300000aeffb27230 */ /* 0x000fe40000004100 */
[----:B------:R-:W-:Y:S02]  /*0ff0*/  HADD2.F32 R198, -RZ, R57.H0_H0 ;  /* 0x20000039ffc67230 */ /* 0x000fe40000004100 */
[----:B------:R-:W-:Y:S01]  /*1000*/  FADD.FTZ R221, -R171, R221 ;  /* 0x000000ddabdd7221 */ /* 0x000fe20000010100 */
[----:B------:R-:W-:-:S02]  /*1010*/  HADD2.F32 R26, -RZ, R164.H0_H0 ;  /* 0x200000a4ff1a7230 */ /* 0x000fc40000004100 */
[----:B------:R-:W-:Y:S01]  /*1020*/  FMUL.FTZ R219, R224, R219 ;  /* 0x000000dbe0db7220 */ /* 0x000fe20000410000 */
[----:B------:R-:W-:Y:S02]  /*1030*/  HADD2.F32 R28, -RZ, R164.H1_H1 ;  /* 0x300000a4ff1c7230 */ /* 0x000fe40000004100 */
[--C-:B------:R-:W-:Y:S02]  /*1040*/  HADD2.F32 R162, -RZ, R166.reuse.H0_H0 ;  /* 0x200000a6ffa27230 */ /* 0x100fe40000004100 */
[----:B------:R-:W-:Y:S02]  /*1050*/  HADD2.F32 R164, -RZ, R166.H1_H1 ;  /* 0x300000a6ffa47230 */ /* 0x000fe40000004100 */
[----:B------:R-:W-:Y:S01]  /*1060*/  FADD.FTZ R201, -R171, R201 ;  /* 0x000000c9abc97221 */ /* 0x000fe20000010100 */
[--C-:B------:R-:W-:Y:S02]  /*1070*/  HADD2.F32 R30, -RZ, R165.reuse.H0_H0 ;  /* 0x200000a5ff1e7230 */ /* 0x100fe40000004100 */
[----:B------:R-:W-:Y:S01]  /*1080*/  FMUL.FTZ R206, R5, R194 ;  /* 0x000000c205ce7220 */ /* 0x000fe20000410000 */
[----:B------:R-:W-:-:S02]  /*1090*/  HADD2.F32 R160, -RZ, R165.H1_H1 ;  /* 0x300000a5ffa07230 */ /* 0x000fc40000004100 */
[C---:B------:R-:W-:Y:S01]  /*10a0*/  FADD.FTZ R165, -R171.reuse, R169 ;  /* 0x000000a9aba57221 */ /* 0x040fe20000010100 */
        /* <DEDUP_REMOVED lines=32> */
[-C--:B------:R-:W-:Y:S01]  /*12b0*/  FMUL.FTZ R212, R212, R197.reuse ;  /* 0x000000c5d4d47220 */ /* 0x080fe20000410000 */
[----:B------:R-:W-:Y:S01]  /*12c0*/  FADD.FTZ R131, R131, R197 ;  /* 0x000000c583837221 */ /* 0x000fe20000010000 */
[----:B------:R-:W-:Y:S01]  /*12d0*/  FFMA.FTZ R75, R213, R197, R75 ;  /* 0x000000c5d54b7223 */ /* 0x000fe2000001004b */
[----:B------:R-:W-:Y:S01]  /*12e0*/  FMUL.FTZ R211, R224, R211 ;  /* 0x000000d3e0d37220 */ /* 0x000fe20000410000 */
[----:B------:R-:W-:-:S02]  /*12f0*/  HADD2.F32 R5, -RZ, R57.H1_H1 ;  /* 0x30000039ff057230 */ /* 0x000fc40000004100 */
[-C--:B------:R-:W-:Y:S01]  /*1300*/  FMUL.FTZ R198, R198, R3.reuse ;  /* 0x00000003c6c67220 */ /* 0x080fe20000410000 */
[----:B------:R-:W-:Y:S01]  /*1310*/  FADD.FTZ R122, R122, R3 ;  /* 0x000000037a7a7221 */ /* 0x000fe20000010000 */
[----:B------:R-:W-:Y:S01]  /*1320*/  FFMA.FTZ R82, R199, R3, R82 ;  /* 0x00000003c7527223 */ /* 0x000fe20000010052 */
[--C-:B------:R-:W-:Y:S02]  /*1330*/  HADD2.F32 R171, -RZ, R4.reuse.H0_H0 ;  /* 0x20000004ffab7230 */ /* 0x100fe40000004100 */
[-C--:B------:R-:W-:Y:S01]  /*1340*/  FMUL.FTZ R218, R225, R200.reuse ;  /* 0x000000c8e1da7220 */ /* 0x080fe20000410000 */
[----:B------:R-:W-:Y:S02]  /*1350*/  HADD2.F32 R173, -RZ, R4.H1_H1 ;  /* 0x30000004ffad7230 */ /* 0x000fe40000004100 */
[----:B------:R-:W-:Y:S01]  /*1360*/  FADD.FTZ R128, R128, R200 ;  /* 0x000000c880807221 */ /* 0x000fe20000010000 */
[----:B------:R-:W-:Y:S01]  /*1370*/  FFMA.FTZ R72, R219, R200, R72 ;  /* 0x000000c8db487223 */ /* 0x000fe20000010048 */
[----:B------:R-:W-:Y:S01]  /*1380*/  FMUL.FTZ R197, R224, R221 ;  /* 0x000000dde0c57220 */ /* 0x000fe20000410000 */
[----:B------:R-:W-:-:S02]  /*1390*/  HADD2.F32 R3, -RZ, R58.H0_H0 ;  /* 0x2000003aff037230 */ /* 0x000fc40000004100 */
[----:B------:R-:W-:Y:S01]  /*13a0*/  FMUL.FTZ R201, R224, R201 ;  /* 0x000000c9e0c97220 */ /* 0x000fe20000410000 */
[--C-:B------:R-:W-:Y:S02]  /*13b0*/  HADD2.F32 R179, -RZ, R6.reuse.H0_H0 ;  /* 0x20000006ffb37230 */ /* 0x100fe40000004100 */
[----:B------:R-:W-:Y:S02]  /*13c0*/  HADD2.F32 R181, -RZ, R6.H1_H1 ;  /* 0x30000006ffb57230 */ /* 0x000fe40000004100 */
[----:B------:R-:W-:Y:S02]  /*13d0*/  HADD2.F32 R200, -RZ, R56.H1_H1 ;  /* 0x30000038ffc87230 */ /* 0x000fe40000004100 */
[----:B------:R-:W-:Y:S02]  /*13e0*/  HADD2.F32 R4, -RZ, R58.H1_H1 ;  /* 0x3000003aff047230 */ /* 0x000fe40000004100 */
[----:B------:R-:W-:Y:S01]  /*13f0*/  FADD.FTZ R124, R124, R196 ;  /* 0x000000c47c7c7221 */ /* 0x000fe20000010000 */
[----:B------:R-:W-:-:S02]  /*1400*/  HADD2.F32 R6, -RZ, R59.H0_H0 ;  /* 0x2000003bff067230 */ /* 0x000fc40000004100 */
[----:B------:R-:W-:Y:S01]  /*1410*/  FFMA.FTZ R76, R211, R196, R76 ;  /* 0x000000c4d34c7223 */ /* 0x000fe2000001004c */
[-C--:B------:R-:W-:Y:S01]  /*1420*/  FMUL.FTZ R196, R5, R0.reuse ;  /* 0x0000000005c47220 */ /* 0x080fe20000410000 */
[----:B------:R-:W-:Y:S01]  /*1430*/  FADD.FTZ R123, R123, R0 ;  /* 0x000000007b7b7221 */ /* 0x000fe20000010000 */
[----:B------:R-:W-:Y:S01]  /*1440*/  FFMA.FTZ R83, R197, R0, R83 ;  /* 0x00000000c5537223 */ /* 0x000fe20000010053 */
[----:B------:R-:W-:Y:S01]  /*1450*/  FMUL.FTZ R0, R3, R2 ;  /* 0x0000000203007220 */ /* 0x000fe20000410000 */
[--C-:B------:R-:W-:Y:S02]  /*1460*/  HADD2.F32 R183, -RZ, R7.reuse.H0_H0 ;  /* 0x20000007ffb77230 */ /* 0x100fe40000004100 */
[-C--:B------:R-:W-:Y:S01]  /*1470*/  FMUL.FTZ R200, R200, R185.reuse ;  /* 0x000000b9c8c87220 */ /* 0x080fe20000410000 */
[----:B------:R-:W-:Y:S02]  /*1480*/  HADD2.F32 R186, -RZ, R7.H1_H1 ;  /* 0x30000007ffba7230 */ /* 0x000fe40000004100 */
[----:B------:R-:W-:Y:S01]  /*1490*/  FADD.FTZ R121, R121, R185 ;  /* 0x000000b979797221 */ /* 0x000fe20000010000 */
[----:B------:R-:W-:Y:S01]  /*14a0*/  FFMA.FTZ R81, R201, R185, R81 ;  /* 0x000000b9c9517223 */ /* 0x000fe20000010051 */
[----:B------:R-:W-:Y:S01]  /*14b0*/  FMUL.FTZ R3, R4, R189 ;  /* 0x000000bd04037220 */ /* 0x000fe20000410000 */
[C---:B------:R-:W-:Y:S01]  /*14c0*/  FMUL.FTZ R185, R224.reuse, R220 ;  /* 0x000000dce0b97220 */ /* 0x040fe20000410000 */
[----:B------:R-:W-:Y:S01]  /*14d0*/  FMUL.FTZ R4, R224, R190 ;  /* 0x000000bee0047220 */ /* 0x000fe20000410000 */
[----:B------:R-:W-:-:S02]  /*14e0*/  HADD2.F32 R7, -RZ, R59.H1_H1 ;  /* 0x3000003bff077230 */ /* 0x000fc40000004100 */
[-C--:B------:R-:W-:Y:S01]  /*14f0*/  FMUL.FTZ R5, R6, R187.reuse ;  /* 0x000000bb06057220 */ /* 0x080fe20000410000 */
[----:B------:R-:W-:Y:S01]  /*1500*/  FMUL.FTZ R6, R224, R188 ;  /* 0x000000bce0067220 */ /* 0x000fe20000410000 */
[----:B------:R-:W-:Y:S01]  /*1510*/  FADD.FTZ R116, R116, R2 ;  /* 0x0000000274747221 */ /* 0x000fe20000010000 */
[----:B------:R-:W-:Y:S01]  /*1520*/  FFMA.FTZ R84, R185, R2, R84 ;  /* 0x00000002b9547223 */ /* 0x000fe20000010054 */
[----:B------:R-:W-:Y:S01]  /*1530*/  FADD.FTZ R118, R118, R187 ;  /* 0x000000bb76767221 */ /* 0x000fe20000010000 */
[----:B------:R-:W-:Y:S01]  /*1540*/  FFMA.FTZ R86, R4, R187, R86 ;  /* 0x000000bb04567223 */ /* 0x000fe20000010056 */
[----:B------:R-:W-:Y:S01]  /*1550*/  FMUL.FTZ R2, R224, R192 ;  /* 0x000000c0e0027220 */ /* 0x000fe20000410000 */
[--C-:B------:R-:W-:Y:S02]  /*1560*/  HADD2.F32 R187, -RZ, R60.reuse.H0_H0 ;  /* 0x2000003cffbb7230 */ /* 0x100fe40000004100 */
[-C--:B------:R-:W-:Y:S01]  /*1570*/  FMUL.FTZ R7, R7, R8.reuse ;  /* 0x0000000807077220 */ /* 0x080fe20000410000 */
[----:B------:R-:W-:Y:S01]  /*1580*/  FADD.FTZ R119, R119, R8 ;  /* 0x0000000877777221 */ /* 0x000fe20000010000 */
[----:B------:R-:W-:Y:S01]  /*1590*/  FFMA.FTZ R87, R6, R8, R87 ;  /* 0x0000000806577223 */ /* 0x000fe20000010057 */
[----:B------:R-:W-:Y:S01]  /*15a0*/  FMUL.FTZ R8, R224, R9 ;  /* 0x00000009e0087220 */ /* 0x000fe20000410000 */
[----:B------:R-:W-:Y:S01]  /*15b0*/  FADD.FTZ R117, R117, R189 ;  /* 0x000000bd75757221 */ /* 0x000fe20000010000 */
[----:B------:R-:W-:Y:S01]  /*15c0*/  FFMA.FTZ R85, R2, R189, R85 ;  /* 0x000000bd02557223 */ /* 0x000fe20000010055 */
[----:B------:R-:W-:-:S02]  /*15d0*/  HADD2.F32 R189, -RZ, R60.H1_H1 ;  /* 0x3000003cffbd7230 */ /* 0x000fc40000004100 */
[-C--:B------:R-:W-:Y:S01]  /*15e0*/  FMUL.FTZ R9, R187, R10.reuse ;  /* 0x0000000abb097220 */ /* 0x080fe20000410000 */
        /* <DEDUP_REMOVED lines=23> */
[----:B------:R-:W-:Y:S02]  /*1760*/  HADD2.F32 R188, -RZ, R63.H0_H0 ;  /* 0x2000003fffbc7230 */ /* 0x000fe40000004100 */
[-C--:B------:R-:W-:Y:S01]  /*1770*/  FMUL.FTZ R19, R189, R20.reuse ;  /* 0x00000014bd137220 */ /* 0x080fe20000410000 */
[----:B------:R-:W-:Y:S01]  /*1780*/  FADD.FTZ R109, R109, R20 ;  /* 0x000000146d6d7221 */ /* 0x000fe20000010000 */
[----:B------:R-:W-:Y:S01]  /*1790*/  FFMA.FTZ R149, R18, R20, R149 ;  /* 0x0000001412957223 */ /* 0x000fe20000010095 */
        /* <DEDUP_REMOVED lines=8> */
[----:B------:R-:W-:Y:S02]  /*1820*/  HADD2.F32 R208, -RZ, R54.H1_H1 ;  /* 0x30000036ffd07230 */ /* 0x000fe40000004100 */
[----:B------:R-:W-:Y:S01]  /*1830*/  FFMA.FTZ R188, R213, R212, R188 ;  /* 0x000000d4d5bc7223 */ /* 0x000fe200000100bc */
[----:B------:R-:W-:Y:S01]  /*1840*/  FADD.FTZ R189, R212, R189 ;  /* 0x000000bdd4bd7221 */ /* 0x000fe20000010000 */
[----:B------:R-:W-:Y:S01]  /*1850*/  FMUL.FTZ R209, R224, R209 ;  /* 0x000000d1e0d17220 */ /* 0x000fe20000410000 */
[----:B------:R-:W-:Y:S01]  /*1860*/  FMUL.FTZ R208, R208, R195 ;  /* 0x000000c3d0d07220 */ /* 0x000fe20000410000 */
[----:B------:R-:W-:Y:S01]  /*1870*/  FFMA.FTZ R188, R211, R210, R188 ;  /* 0x000000d2d3bc7223 */ /* 0x000fe200000100bc */
[----:B------:R-:W-:Y:S01]  /*1880*/  FADD.FTZ R189, R210, R189 ;  /* 0x000000bdd2bd7221 */ /* 0x000fe20000010000 */
[----:B------:R-:W-:-:S02]  /*1890*/  HADD2.F32 R204, -RZ, R55.H1_H1 ;  /* 0x30000037ffcc7230 */ /* 0x000fc40000004100 */
[C---:B------:R-:W-:Y:S01]  /*18a0*/  FMUL.FTZ R207, R224.reuse, R207 ;  /* 0x000000cfe0cf7220 */ /* 0x040fe20000410000 */
[----:B------:R-:W-:Y:S02]  /*18b0*/  HADD2.F32 R187, -RZ, R63.H1_H1 ;  /* 0x3000003fffbb7230 */ /* 0x000fe40000004100 */
[----:B------:R-:W-:Y:S01]  /*18c0*/  FFMA.FTZ R188, R209, R208, R188 ;  /* 0x000000d0d1bc7223 */ /* 0x000fe200000100bc */
[----:B------:R-:W-:Y:S01]  /*18d0*/  FMUL.FTZ R21, R224, R21 ;  /* 0x00000015e0157220 */ /* 0x000fe20000410000 */
[----:B------:R-:W-:Y:S01]  /*18e0*/  FADD.FTZ R189, R208, R189 ;  /* 0x000000bdd0bd7221 */ /* 0x000fe20000010000 */
[----:B------:R-:W-:Y:S02]  /*18f0*/  HADD2.F32 R202, -RZ, R56.H0_H0 ;  /* 0x20000038ffca7230 */ /* 0x000fe40000004100 */
[----:B------:R-:W-:Y:S01]  /*1900*/  FADD.FTZ R110, R110, R23 ;  /* 0x000000176e6e7221 */ /* 0x000fe20000010000 */
[----:B------:R-:W-:Y:S01]  /*1910*/  FFMA.FTZ R150, R20, R23, R150 ;  /* 0x0000001714967223 */ /* 0x000fe20000010096 */
[----:B------:R-:W-:Y:S01]  /*1920*/  FMUL.FTZ R205, R224, R205 ;  /* 0x000000cde0cd7220 */ /* 0x000fe20000410000 */
[----:B------:R-:W-:Y:S01]  /*1930*/  FMUL.FTZ R204, R204, R193 ;  /* 0x000000c1cccc7220 */ /* 0x000fe20000410000 */
[----:B------:R-:W-:Y:S01]  /*1940*/  FMUL.FTZ R23, R187, R24 ;  /* 0x00000018bb177220 */ /* 0x000fe20000410000 */
[----:B------:R-:W-:Y:S01]  /*1950*/  FFMA.FTZ R188, R207, R206, R188 ;  /* 0x000000cecfbc7223 */ /* 0x000fe200000100bc */
[----:B------:R-:W-:Y:S01]  /*1960*/  FMUL.FTZ R203, R224, R203 ;  /* 0x000000cbe0cb7220 */ /* 0x000fe20000410000 */
[----:B------:R-:W-:Y:S01]  /*1970*/  FADD.FTZ R111, R111, R24 ;  /* 0x000000186f6f7221 */ /* 0x000fe20000010000 */
[----:B------:R-:W-:Y:S01]  /*1980*/  FFMA.FTZ R151, R21, R24, R151 ;  /* 0x0000001815977223 */ /* 0x000fe20000010097 */
[----:B------:R-:W-:-:S02]  /*1990*/  HADD2.F32 R187, -RZ, R64.H0_H0 ;  /* 0x20000040ffbb7230 */ /* 0x000fc40000004100 */
[----:B------:R-:W-:Y:S01]  /*19a0*/  FADD.FTZ R189, R206, R189 ;  /* 0x000000bdcebd7221 */ /* 0x000fe20000010000 */
[----:B------:R-:W-:Y:S01]  /*19b0*/  FMUL.FTZ R24, R224, R25 ;  /* 0x00000019e0187220 */ /* 0x000fe20000410000 */
[-C--:B------:R-:W-:Y:S01]  /*19c0*/  FMUL.FTZ R202, R202, R191.reuse ;  /* 0x000000bfcaca7220 */ /* 0x080fe20000410000 */
[----:B------:R-:W-:Y:S01]  /*19d0*/  FFMA.FTZ R188, R205, R204, R188 ;  /* 0x000000cccdbc7223 */ /* 0x000fe200000100bc */
[----:B------:R-:W-:Y:S01]  /*19e0*/  FADD.FTZ R120, R120, R191 ;  /* 0x000000bf78787221 */ /* 0x000fe20000010000 */
[----:B------:R-:W-:Y:S01]  /*19f0*/  FFMA.FTZ R80, R203, R191, R80 ;  /* 0x000000bfcb507223 */ /* 0x000fe20000010050 */
[----:B------:R-:W-:Y:S01]  /*1a00*/  FADD.FTZ R189, R204, R189 ;  /* 0x000000bdccbd7221 */ /* 0x000fe20000010000 */
[----:B------:R-:W-:Y:S02]  /*1a10*/  HADD2.F32 R191, -RZ, R64.H1_H1 ;  /* 0x30000040ffbf7230 */ /* 0x000fe40000004100 */
[-C--:B------:R-:W-:Y:S01]  /*1a20*/  FMUL.FTZ R25, R187, R26.reuse ;  /* 0x0000001abb197220 */ /* 0x080fe20000410000 */
[----:B------:R-:W-:Y:S01]  /*1a30*/  FADD.FTZ R104, R104, R26 ;  /* 0x0000001a68687221 */ /* 0x000fe20000010000 */
[----:B------:R-:W-:Y:S01]  /*1a40*/  FFMA.FTZ R144, R24, R26, R144 ;  /* 0x0000001a18907223 */ /* 0x000fe20000010090 */
[----:B------:R-:W-:Y:S01]  /*1a50*/  FMUL.FTZ R26, R224, R27 ;  /* 0x0000001be01a7220 */ /* 0x000fe20000410000 */
[----:B------:R-:W-:Y:S01]  /*1a60*/  FFMA.FTZ R188, R203, R202, R188 ;  /* 0x000000cacbbc7223 */ /* 0x000fe200000100bc */
[----:B------:R-:W-:Y:S01]  /*1a70*/  FADD.FTZ R189, R202, R189 ;  /* 0x000000bdcabd7221 */ /* 0x000fe20000010000 */
[-C--:B------:R-:W-:Y:S01]  /*1a80*/  FMUL.FTZ R27, R191, R28.reuse ;  /* 0x0000001cbf1b7220 */ /* 0x080fe20000410000 */
[----:B------:R-:W-:Y:S01]  /*1a90*/  FADD.FTZ R105, R105, R28 ;  /* 0x0000001c69697221 */ /* 0x000fe20000010000 */
[----:B------:R-:W-:Y:S01]  /*1aa0*/  FFMA.FTZ R145, R26, R28, R145 ;  /* 0x0000001c1a917223 */ /* 0x000fe20000010091 */
[----:B------:R-:W-:-:S02]  /*1ab0*/  HADD2.F32 R187, -RZ, R65.H0_H0 ;  /* 0x20000041ffbb7230 */ /* 0x000fc40000004100 */
[----:B------:R-:W-:Y:S01]  /*1ac0*/  FMUL.FTZ R28, R224, R29 ;  /* 0x0000001de01c7220 */ /* 0x000fe20000410000 */
[----:B------:R-:W-:Y:S01]  /*1ad0*/  FFMA.FTZ R188, R201, R200, R188 ;  /* 0x000000c8c9bc7223 */ /* 0x000fe200000100bc */
[----:B------:R-:W-:Y:S01]  /*1ae0*/  FADD.FTZ R189, R200, R189 ;  /* 0x000000bdc8bd7221 */ /* 0x000fe20000010000 */
[----:B------:R-:W-:Y:S02]  /*1af0*/  HADD2.F32 R191, -RZ, R65.H1_H1 ;  /* 0x30000041ffbf7230 */ /* 0x000fe40000004100 */
[-C--:B------:R-:W-:Y:S01]  /*1b00*/  FMUL.FTZ R29, R187, R30.reuse ;  /* 0x0000001ebb1d7220 */ /* 0x080fe20000410000 */
[----:B------:R-:W-:Y:S01]  /*1b10*/  FADD.FTZ R106, R106, R30 ;  /* 0x0000001e6a6a7221 */ /* 0x000fe20000010000 */
[----:B------:R-:W-:Y:S01]  /*1b20*/  FFMA.FTZ R146, R28, R30, R146 ;  /* 0x0000001e1c927223 */ /* 0x000fe20000010092 */
[----:B------:R-:W-:Y:S01]  /*1b30*/  FFMA.FTZ R188, R199, R198, R188 ;  /* 0x000000c6c7bc7223 */ /* 0x000fe200000100bc */
[----:B------:R-:W-:Y:S01]  /*1b40*/  FMUL.FTZ R30, R224, R31 ;  /* 0x0000001fe01e7220 */ /* 0x000fe20000410000 */
[----:B------:R-:W-:Y:S01]  /*1b50*/  FADD.FTZ R189, R198, R189 ;  /* 0x000000bdc6bd7221 */ /* 0x000fe20000010000 */
[----:B------:R-:W-:-:S02]  /*1b60*/  HADD2.F32 R187, -RZ, R66.H0_H0 ;  /* 0x20000042ffbb7230 */ /* 0x000fc40000004100 */
[----:B------:R-:W-:Y:S01]  /*1b70*/  FFMA.FTZ R188, R197, R196, R188 ;  /* 0x000000c4c5bc7223 */ /* 0x000fe200000100bc */
[-C--:B------:R-:W-:Y:S01]  /*1b80*/  FMUL.FTZ R31, R191, R160.reuse ;  /* 0x000000a0bf1f7220 */ /* 0x080fe20000410000 */
[----:B------:R-:W-:Y:S01]  /*1b90*/  FADD.FTZ R107, R107, R160 ;  /* 0x000000a06b6b7221 */ /* 0x000fe20000010000 */
[----:B------:R-:W-:Y:S01]  /*1ba0*/  FFMA.FTZ R147, R30, R160, R147 ;  /* 0x000000a01e937223 */ /* 0x000fe20000010093 */
        /* <DEDUP_REMOVED lines=13> */
[----:B------:R-:W-:Y:S02]  /*1c80*/  HADD2.F32 R191, -RZ, R66.H1_H1 ;  /* 0x30000042ffbf7230 */ /* 0x000fe40000004100 */
[----:B------:R-:W-:Y:S01]  /*1c90*/  FFMA.FTZ R187, R10, R11, R187 ;  /* 0x0000000b0abb7223 */ /* 0x000fe200000100bb */
[----:B------:R-:W-:Y:S01]  /*1ca0*/  FADD.FTZ R188, R11, R188 ;  /* 0x000000bc0bbc7221 */ /* 0x000fe20000010000 */
        /* <DEDUP_REMOVED lines=17> */
[----:B------:R-:W-:Y:S01]  /*1dc0*/  FADD.FTZ R188, R17, R188 ;  /* 0x000000bc11bc7221 */ /* 0x000fe20000010000 */
[----:B------:R-:W-:Y:S01]  /*1dd0*/  FMUL.FTZ R166, R224, R167 ;  /* 0x000000a7e0a67220 */ /* 0x000fe20000410000 */
[----:B------:R-:W-:-:S02]  /*1de0*/  HADD2.F32 R190, -RZ, R68.H0_H0 ;  /* 0x20000044ffbe7230 */ /* 0x000fc40000004100 */
[----:B------:R-:W-:Y:S01]  /*1df0*/  FFMA.FTZ R187, R18, R19, R187 ;  /* 0x0000001312bb7223 */ /* 0x000fe200000100bb */
[----:B------:R-:W-:Y:S01]  /*1e00*/  FADD.FTZ R189, R19, R188 ;  /* 0x000000bc13bd7221 */ /* 0x000fe20000010000 */
[-C--:B------:R-:W-:Y:S01]  /*1e10*/  FMUL.FTZ R167, R191, R168.reuse ;  /* 0x000000a8bfa77220 */ /* 0x080fe20000410000 */
[----:B------:R-:W-:Y:S01]  /*1e20*/  FADD.FTZ R103, R103, R168 ;  /* 0x000000a867677221 */ /* 0x000fe20000010000 */
[----:B------:R-:W-:Y:S01]  /*1e30*/  FFMA.FTZ R143, R166, R168, R143 ;  /* 0x000000a8a68f7223 */ /* 0x000fe2000001008f */
[----:B------:R-:W-:Y:S01]  /*1e40*/  FMUL.FTZ R168, R224, R169 ;  /* 0x000000a9e0a87220 */ /* 0x000fe20000410000 */
[----:B------:R-:W-:Y:S01]  /*1e50*/  FMUL.FTZ R169, R190, R171 ;  /* 0x000000abbea97220 */ /* 0x000fe20000410000 */
[----:B------:R-:W-:Y:S01]  /*1e60*/  FFMA.FTZ R188, R20, R22, R187 ;  /* 0x0000001614bc7223 */ /* 0x000fe200000100bb */
[----:B------:R-:W-:Y:S01]  /*1e70*/  FADD.FTZ R190, R22, R189 ;  /* 0x000000bd16be7221 */ /* 0x000fe20000010000 */
[----:B------:R-:W-:Y:S02]  /*1e80*/  HADD2.F32 R192, -RZ, R68.H1_H1 ;  /* 0x30000044ffc07230 */ /* 0x000fe40000004100 */
[----:B------:R-:W-:Y:S01]  /*1e90*/  FMUL.FTZ R170, R224, R170 ;  /* 0x000000aae0aa7220 */ /* 0x000fe20000410000 */
[----:B------:R-:W-:Y:S01]  /*1ea0*/  FFMA.FTZ R187, R21, R23, R188 ;  /* 0x0000001715bb7223 */ /* 0x000fe200000100bc */
[----:B------:R-:W-:Y:S01]  /*1eb0*/  FADD.FTZ R190, R23, R190 ;  /* 0x000000be17be7221 */ /* 0x000fe20000010000 */
[----:B------:R-:W-:Y:S01]  /*1ec0*/  FADD.FTZ R96, R96, R171 ;  /* 0x000000ab60607221 */ /* 0x000fe20000010000 */
[----:B------:R-:W-:Y:S01]  /*1ed0*/  FFMA.FTZ R136, R168, R171, R136 ;  /* 0x000000aba8887223 */ /* 0x000fe20000010088 */
[-C--:B------:R-:W-:Y:S01]  /*1ee0*/  FMUL.FTZ R171, R192, R173.reuse ;  /* 0x000000adc0ab7220 */ /* 0x080fe20000410000 */
[----:B------:R-:W-:Y:S01]  /*1ef0*/  FADD.FTZ R97, R97, R173 ;  /* 0x000000ad61617221 */ /* 0x000fe20000010000 */
[----:B------:R-:W-:Y:S01]  /*1f00*/  FFMA.FTZ R137, R170, R173, R137 ;  /* 0x000000adaa897223 */ /* 0x000fe20000010089 */
        /* <DEDUP_REMOVED lines=8> */
[--C-:B------:R-:W-:Y:S02]  /*1f90*/  HADD2.F32 R188, -RZ, R69.reuse.H0_H0 ;  /* 0x20000045ffbc7230 */ /* 0x100fe40000004100 */
[----:B------:R-:W-:Y:S01]  /*1fa0*/  FFMA.FTZ R187, R160, R161, R187 ;  /* 0x000000a1a0bb7223 */ /* 0x000fe200000100bb */
[----:B------:R-:W-:Y:S01]  /*1fb0*/  FADD.FTZ R190, R190, R161 ;  /* 0x000000a1bebe7221 */ /* 0x000fe20000010000 */
[----:B------:R-:W-:Y:S02]  /*1fc0*/  HADD2.F32 R192, -RZ, R69.H1_H1 ;  /* 0x30000045ffc07230 */ /* 0x000fe40000004100 */
[----:B------:R-:W-:Y:S01]  /*1fd0*/  FMUL.FTZ R172, R224, R172 ;  /* 0x000000ace0ac7220 */ /* 0x000fe20000410000 */
[----:B------:R-:W-:Y:S01]  /*1fe0*/  FFMA.FTZ R187, R162, R163, R187 ;  /* 0x000000a3a2bb7223 */ /* 0x000fe200000100bb */
[----:B------:R-:W-:Y:S01]  /*1ff0*/  FADD.FTZ R190, R190, R163 ;  /* 0x000000a3bebe7221 */ /* 0x000fe20000010000 */
[----:B------:R-:W-:Y:S01]  /*2000*/  FMUL.FTZ R173, R188, R175 ;  /* 0x000000afbcad7220 */ /* 0x000fe20000410000 */
[----:B------:R-:W-:Y:S01]  /*2010*/  FMUL.FTZ R174, R224, R174 ;  /* 0x000000aee0ae7220 */ /* 0x000fe20000410000 */
[----:B------:R-:W-:-:S02]  /*2020*/  HADD2.F32 R188, -RZ, R70.H0_H0 ;  /* 0x20000046ffbc7230 */ /* 0x000fc40000004100 */
[----:B------:R-:W-:Y:S01]  /*2030*/  FFMA.FTZ R187, R164, R165, R187 ;  /* 0x000000a5a4bb7223 */ /* 0x000fe200000100bb */
[----:B------:R-:W-:Y:S01]  /*2040*/  FADD.FTZ R190, R190, R165 ;  /* 0x000000a5bebe7221 */ /* 0x000fe20000010000 */
[----:B------:R-:W-:Y:S01]  /*2050*/  FADD.FTZ R98, R98, R175 ;  /* 0x000000af62627221 */ /* 0x000fe20000010000 */
[----:B------:R-:W-:Y:S01]  /*2060*/  FFMA.FTZ R138, R172, R175, R138 ;  /* 0x000000afac8a7223 */ /* 0x000fe2000001008a */
[-C--:B------:R-:W-:Y:S01]  /*2070*/  FMUL.FTZ R175, R192, R177.reuse ;  /* 0x000000b1c0af7220 */ /* 0x080fe20000410000 */
[----:B------:R-:W-:Y:S01]  /*2080*/  FADD.FTZ R99, R99, R177 ;  /* 0x000000b163637221 */ /* 0x000fe20000010000 */
[----:B------:R-:W-:Y:S01]  /*2090*/  FFMA.FTZ R139, R174, R177, R139 ;  /* 0x000000b1ae8b7223 */ /* 0x000fe2000001008b */
        /* <DEDUP_REMOVED lines=15> */
[----:B------:R-:W-:Y:S01]  /*2190*/  FMUL.FTZ R178, R224, R178 ;  /* 0x000000b2e0b27220 */ /* 0x000fe20000410000 */
[----:B------:R-:W-:-:S02]  /*21a0*/  HADD2.F32 R190, -RZ, R71.H0_H0 ;  /* 0x20000047ffbe7230 */ /* 0x000fc40000004100 */
[----:B------:R-:W-:Y:S01]  /*21b0*/  FMUL.FTZ R179, R192, R181 ;  /* 0x000000b5c0b37220 */ /* 0x000fe20000410000 */
[----:B------:R-:W-:Y:S01]  /*21c0*/  FFMA.FTZ R187, R176, R177, R187 ;  /* 0x000000b1b0bb7223 */ /* 0x000fe200000100bb */
[----:B------:R-:W-:Y:S01]  /*21d0*/  FADD.FTZ R188, R188, R177 ;  /* 0x000000b1bcbc7221 */ /* 0x000fe20000010000 */
[----:B------:R-:W-:Y:S01]  /*21e0*/  FADD.FTZ R93, R93, R181 ;  /* 0x000000b55d5d7221 */ /* 0x000fe20000010000 */
[----:B------:R-:W-:Y:S01]  /*21f0*/  FFMA.FTZ R133, R178, R181, R133 ;  /* 0x000000b5b2857223 */ /* 0x000fe20000010085 */
[----:B------:R-:W-:Y:S02]  /*2200*/  HADD2.F32 R189, -RZ, R71.H1_H1 ;  /* 0x30000047ffbd7230 */ /* 0x000fe40000004100 */
[----:B------:R-:W-:Y:S01]  /*2210*/  FMUL.FTZ R180, R224, R180 ;  /* 0x000000b4e0b47220 */ /* 0x000fe20000410000 */
[----:B------:R-:W-:Y:S01]  /*2220*/  FMUL.FTZ R181, R190, R183 ;  /* 0x000000b7beb57220 */ /* 0x000fe20000410000 */
[----:B------:R-:W-:Y:S01]  /*2230*/  FFMA.FTZ R187, R178, R179, R187 ;  /* 0x000000b3b2bb7223 */ /* 0x000fe200000100bb */
[----:B------:R-:W-:Y:S01]  /*2240*/  FADD.FTZ R188, R188, R179 ;  /* 0x000000b3bcbc7221 */ /* 0x000fe20000010000 */
[----:B------:R-:W-:Y:S01]  /*2250*/  FADD.FTZ R94, R94, R183 ;  /* 0x000000b75e5e7221 */ /* 0x000fe20000010000 */
[----:B------:R-:W-:Y:S01]  /*2260*/  FFMA.FTZ R134, R180, R183, R134 ;  /* 0x000000b7b4867223 */ /* 0x000fe20000010086 */
[----:B------:R-:W-:Y:S01]  /*2270*/  FMUL.FTZ R182, R224, R182 ;  /* 0x000000b6e0b67220 */ /* 0x000fe20000410000 */
[-C--:B------:R-:W-:Y:S01]  /*2280*/  FMUL.FTZ R183, R189, R186.reuse ;  /* 0x000000babdb77220 */ /* 0x080fe20000410000 */
[----:B------:R-:W-:Y:S01]  /*2290*/  FFMA.FTZ R190, R180, R181, R187 ;  /* 0x000000b5b4be7223 */ /* 0x000fe200000100bb */
[----:B------:R-:W-:Y:S01]  /*22a0*/  FADD.FTZ R188, R188, R181 ;  /* 0x000000b5bcbc7221 */ /* 0x000fe20000010000 */
        /* <DEDUP_REMOVED lines=8> */
[----:B------:R-:W-:Y:S01]  /*2330*/  FFMA.FTZ R187, R182, R183, R190 ;  /* 0x000000b7b6bb7223 */ /* 0x000fe200000100be */
[----:B------:R-:W-:Y:S01]  /*2340*/  FADD.FTZ R186, R188, R183 ;  /* 0x000000b7bcba7221 */ /* 0x000fe20000010000 */
[----:B0-----:R-:W-:Y:S06]  /*2350*/  BRA `(.L_x_3319) ;  /* 0x0000000400107947 */ /* 0x001fec0003800000 */
.L_x_3318:
        /* <DEDUP_REMOVED lines=17> */
[C---:B------:R-:W-:Y:S02]  /*2470*/  IADD3 R239, PT, PT, R241.reuse, 0x20, RZ ;  /* 0x00000020f1ef7810 */ /* 0x040fe40007ffe0ff */
[C---:B------:R-:W-:Y:S02]  /*2480*/  IADD3 R237, PT, PT, R241.reuse, 0x40, RZ ;  /* 0x00000040f1ed7810 */ /* 0x040fe40007ffe0ff */
        /* <DEDUP_REMOVED lines=13> */
.L_x_3320:
[----:B------:R-:W1:Y:S01]  /*2560*/  S2R R36, SR_TID.X ;  /* 0x0000000000247919 */ /* 0x000e620000002100 */
[----:B------:R-:W2:Y:S01]  /*2570*/  LDC.64 R32, c[0x0][0x438] ;  /* 0x00010e00ff207b82 */ /* 0x000ea20000000a00 */
[----:B------:R-:W-:Y:S01]  /*2580*/  IMAD R34, R222, UR8, RZ ;  /* 0x00000008de227c24 */ /* 0x000fe2000f8e02ff */
[C---:B------:R-:W-:Y:S02]  /*2590*/  IADD3 R239, PT, PT, R241.reuse, 0x20, RZ ;  /* 0x00000020f1ef7810 */ /* 0x040fe40007ffe0ff */
[C---:B------:R-:W-:Y:S02]  /*25a0*/  IADD3 R237, PT, PT, R241.reuse, 0x40, RZ ;  /* 0x00000040f1ed7810 */ /* 0x040fe40007ffe0ff */
[----:B------:R-:W-:Y:S02]  /*25b0*/  SHF.R.S32.HI R35, RZ, 0x1f, R34 ;  /* 0x0000001fff237819 */ /* 0x000fe40000011422 */
[----:B------:R-:W3:Y:S01]  /*25c0*/  LDC.64 R232, c[0x0][0x3b0] ;  /* 0x0000ec00ffe87b82 */ /* 0x000ee20000000a00 */
[----:B------:R-:W-:-:S02]  /*25d0*/  IADD3 R235, PT, PT, R241, 0x60, RZ ;  /* 0x00000060f1eb7810 */ /* 0x000fc40007ffe0ff */
[----:B------:R-:W-:Y:S02]  /*25e0*/  LEA.HI R35, R35, R34, RZ, 0x3 ;  /* 0x0000002223237211 */ /* 0x000fe400078f18ff */
        /* <DEDUP_REMOVED lines=27> */
.L_x_3319:
[----:B------:R-:W-:Y:S05]  /*27a0*/  BSYNC.RECONVERGENT B1 ;  /* 0x0000000000017941 */ /* 0x000fea0003800200 */
.L_x_3317:
        /* <DEDUP_REMOVED lines=20> */
.L_x_3429:
        /* <DEDUP_REMOVED lines=40> */
.L_x_3326:
[----:B------:R-:W-:Y:S05]  /*2b70*/  BSYNC.RECONVERGENT B2 ;  /* 0x0000000000027941 */ /* 0x000fea0003800200 */
.L_x_3325:
        /* <DEDUP_REMOVED lines=13> */
.L_x_3328:
[----:B------:R-:W-:Y:S05]  /*2c50*/  BSYNC.RECONVERGENT B2 ;  /* 0x0000000000027941 */ /* 0x000fea0003800200 */
.L_x_3327:
        /* <DEDUP_REMOVED lines=13> */
.L_x_3330:
[----:B------:R-:W-:Y:S05]  /*2d30*/  BSYNC.RECONVERGENT B2 ;  /* 0x0000000000027941 */ /* 0x000fea0003800200 */
.L_x_3329:
        /* <DEDUP_REMOVED lines=13> */
.L_x_3332:
[----:B------:R-:W-:Y:S05]  /*2e10*/  BSYNC.RECONVERGENT B2 ;  /* 0x0000000000027941 */ /* 0x000fea0003800200 */
.L_x_3331:
        /* <DEDUP_REMOVED lines=13> */
.L_x_3334:
[----:B------:R-:W-:Y:S05]  /*2ef0*/  BSYNC.RECONVERGENT B2 ;  /* 0x0000000000027941 */ /* 0x000fea0003800200 */
.L_x_3333:
        /* <DEDUP_REMOVED lines=13> */
.L_x_3336:
[----:B------:R-:W-:Y:S05]  /*2fd0*/  BSYNC.RECONVERGENT B2 ;  /* 0x0000000000027941 */ /* 0x000fea0003800200 */
.L_x_3335:
        /* <DEDUP_REMOVED lines=13> */
.L_x_3338:
[----:B------:R-:W-:Y:S05]  /*30b0*/  BSYNC.RECONVERGENT B2 ;  /* 0x0000000000027941 */ /* 0x000fea0003800200 */
.L_x_3337:
        /* <DEDUP_REMOVED lines=14> */
.L_x_3324:
        /* <DEDUP_REMOVED lines=52> */
[----:B------:R-:W-:Y:S01]  /*34e0*/  @P2 F2FP.F16.F32.PACK_AB R187, RZ, R187 ;  /* 0x000000bbffbb223e */ /* 0x000fe200000000ff */
        /* <DEDUP_REMOVED lines=8> */
[----:B------:R-:W-:Y:S01]  /*3570*/  @P2 F2FP.F16.F32.PACK_AB R244, RZ, R244 ;  /* 0x000000f4fff4223e */ /* 0x000fe200000000ff */
[----:B------:R-:W-:Y:S01]  /*3580*/  @P2 FMUL.FTZ R159, R159, R158 ;  /* 0x0000009e9f9f2220 */ /* 0x000fe20000410000 */
[----:B------:R-:W-:-:S02]  /*3590*/  @P2 FSEL R193, R193, RZ, P1 ;  /* 0x000000ffc1c12208 */ /* 0x000fc40000800000 */
[----:B------:R-:W-:Y:S02]  /*35a0*/  @P2 LOP3.LUT P1, RZ, R241, 0xff0000, RZ, 0xc0, !PT ;  /* 0x00ff0000f1ff2812 */ /* 0x000fe4000782c0ff */
[----:B------:R-:W-:Y:S02]  /*35b0*/  @P2 FSEL R159, R159, RZ, P3 ;  /* 0x000000ff9f9f2208 */ /* 0x000fe40001800000 */
[----:B------:R-:W-:Y:S02]  /*35c0*/  @P2 F2FP.F16.F32.PACK_AB R193, RZ, R193 ;  /* 0x000000c1ffc1223e */ /* 0x000fe400000000ff */
[----:B------:R-:W-:Y:S01]  /*35d0*/  @P2 F2FP.F16.F32.PACK_AB R187, RZ, R159 ;  /* 0x0000009fffbb223e */ /* 0x000fe200000000ff */
[----:B------:R-:W-:Y:S01]  /*35e0*/  FFMA.FTZ R159, R205, R226, R225 ;  /* 0x000000e2cd9f7223 */ /* 0x000fe200000100e1 */
[----:B------:R-:W-:Y:S02]  /*35f0*/  @P2 FSEL R186, R186, RZ, P1 ;  /* 0x000000ffbaba2208 */ /* 0x000fe40000800000 */
[----:B------:R-:W-:Y:S01]  /*3600*/  F2FP.F16.F32.PACK_AB R156, R189, R188 ;  /* 0x000000bcbd9c723e */ /* 0x000fe200000000ff */
[----:B------:R-:W-:Y:S01]  /*3610*/  FADD.FTZ R159, R204, -R159 ;  /* 0x8000009fcc9f7221 */ /* 0x000fe20000010000 */
[----:B------:R-:W-:-:S02]  /*3620*/  @P2 F2FP.F16.F32.PACK_AB R192, RZ, R192 ;  /* 0x000000c0ffc0223e */ /* 0x000fc400000000ff */
[----:B------:R-:W-:Y:S01]  /*3630*/  @P2 F2FP.F16.F32.PACK_AB R243, RZ, R243 ;  /* 0x000000f3fff3223e */ /* 0x000fe200000000ff */
[----:B------:R-:W-:Y:S01]  /*3640*/  FMUL.FTZ R159, R224, R159 ;  /* 0x0000009fe09f7220 */ /* 0x000fe20000410000 */
[----:B------:R-:W-:Y:S02]  /*3650*/  @P2 F2FP.F16.F32.PACK_AB R186, RZ, R186 ;  /* 0x000000baffba223e */ /* 0x000fe400000000ff */
[----:B------:R-:W-:Y:S02]  /*3660*/  @P2 PRMT R153, R244, 0x7610, R153 ;  /* 0x00007610f4992816 */ /* 0x000fe40000000099 */
[----:B------:R-:W-:Y:S02]  /*3670*/  FSEL R189, R159, RZ, P0 ;  /* 0x000000ff9fbd7208 */ /* 0x000fe40000000000 */
[----:B------:R-:W-:Y:S02]  /*3680*/  @P2 PRMT R154, R193, 0x7610, R154 ;  /* 0x00007610c19a2816 */ /* 0x000fe4000000009a */
[----:B------:R-:W-:-:S02]  /*3690*/  F2FP.F16.F32.PACK_AB R158, R242, R195 ;  /* 0x000000c3f29e723e */ /* 0x000fc400000000ff */
        /* <DEDUP_REMOVED lines=15> */
.L_x_3323:
[----:B------:R-:W-:Y:S02]  /*3790*/  MOV R229, UR20 ;  /* 0x0000001400e57c02 */ /* 0x000fe40008000f00 */
[----:B------:R-:W-:Y:S02]  /*37a0*/  MOV R228, UR21 ;  /* 0x0000001500e47c02 */ /* 0x000fe40008000f00 */
[----:B------:R-:W-:-:S04]  /*37b0*/  ISETP.NE.U32.AND P0, PT, R229, RZ, PT ;  /* 0x000000ffe500720c */ /* 0x000fc80003f05070 */
[----:B------:R-:W-:-:S13]  /*37c0*/  ISETP.NE.AND.EX P0, PT, R228, RZ, PT, P0 ;  /* 0x000000ffe400720c */ /* 0x000fda0003f05300 */
[----:B------:R-:W-:Y:S05]  /*37d0*/  @P0 BRA `(.L_x_3340) ;  /* 0x00000004006c0947 */ /* 0x000fea0003800000 */
[----:B------:R-:W-:Y:S01]  /*37e0*/  ISETP.GT.AND P0, PT, R227, RZ, PT ;  /* 0x000000ffe300720c */ /* 0x000fe20003f04270 */
[--C-:B-----5:R-:W-:Y:S01]  /*37f0*/  HADD2.F32 R191, -RZ, R48.reuse.H0_H0 ;  /* 0x20000030ffbf7230 */ /* 0x120fe20000004100 */
[C---:B------:R-:W-:Y:S01]  /*3800*/  @P2 LOP3.LUT P3, RZ, R240.reuse, 0xff00, RZ, 0xc0, !PT ;  /* 0x0000ff00f0ff2812 */ /* 0x040fe2000786c0ff */
[----:B------:R-:W-:Y:S01]  /*3810*/  HADD2.F32 R190, -RZ, R48.H1_H1 ;  /* 0x30000030ffbe7230 */ /* 0x000fe20000004100 */
[----:B------:R-:W-:Y:S01]  /*3820*/  @P2 LOP3.LUT P1, RZ, R240, 0xff, RZ, 0xc0, !PT ;  /* 0x000000fff0ff2812 */ /* 0x000fe2000782c0ff */
[--C-:B------:R-:W-:Y:S01]  /*3830*/  HADD2.F32 R245, -RZ, R49.reuse.H0_H0 ;  /* 0x20000031fff57230 */ /* 0x100fe20000004100 */
[----:B------:R-:W1:Y:S01]  /*3840*/  @P2 LDC.64 R194, c[0x0][0x408] ;  /* 0x00010200ffc22b82 */ /* 0x000e620000000a00 */
[----:B------:R-:W-:Y:S01]  /*3850*/  HADD2.F32 R243, -RZ, R49.H1_H1 ;  /* 0x30000031fff37230 */ /* 0x000fe20000004100 */
[----:B------:R-:W-:Y:S01]  /*3860*/  @P2 LOP3.LUT P4, RZ, R241, 0xff0000, RZ, 0xc0, !PT ;  /* 0x00ff0000f1ff2812 */ /* 0x000fe2000788c0ff */
[--C-:B------:R-:W-:Y:S02]  /*3870*/  HADD2.F32 R249, -RZ, R50.reuse.H1_H1 ;  /* 0x30000032fff97230 */ /* 0x100fe40000004100 */
[----:B------:R-:W-:-:S02]  /*3880*/  HADD2.F32 R247, -RZ, R50.H0_H0 ;  /* 0x20000032fff77230 */ /* 0x000fc40000004100 */
[-CC-:B------:R-:W-:Y:S01]  /*3890*/  @P0 FFMA.FTZ R187, R219, R226.reuse, R225.reuse ;  /* 0x000000e2dbbb0223 */ /* 0x180fe200000100e1 */
[-CC-:B------:R-:W-:Y:S01]  /*38a0*/  @P0 FFMA.FTZ R189, R217, R226.reuse, R225.reuse ;  /* 0x000000e2d9bd0223 */ /* 0x180fe200000100e1 */
[-CC-:B------:R-:W-:Y:S01]  /*38b0*/  @P0 FFMA.FTZ R193, R213, R226.reuse, R225.reuse ;  /* 0x000000e2d5c10223 */ /* 0x180fe200000100e1 */
[-C--:B------:R-:W-:Y:S01]  /*38c0*/  @P0 FFMA.FTZ R251, R207, R226.reuse, R225 ;  /* 0x000000e2cffb0223 */ /* 0x080fe200000100e1 */
[----:B------:R-:W-:Y:S01]  /*38d0*/  @P0 FADD.FTZ R187, R218, -R187 ;  /* 0x800000bbdabb0221 */ /* 0x000fe20000010000 */
[----:B------:R-:W-:Y:S01]  /*38e0*/  @P0 FADD.FTZ R189, R216, -R189 ;  /* 0x800000bdd8bd0221 */ /* 0x000fe20000010000 */
[----:B------:R-:W-:Y:S01]  /*38f0*/  @P0 FADD.FTZ R193, R212, -R193 ;  /* 0x800000c1d4c10221 */ /* 0x000fe20000010000 */
[----:B------:R-:W-:Y:S01]  /*3900*/  @P0 FADD.FTZ R246, R206, -R251 ;  /* 0x800000fbcef60221 */ /* 0x000fe20000010000 */
[C---:B------:R-:W-:Y:S01]  /*3910*/  @P0 FFMA.FTZ R191, R224.reuse, R187, R191 ;  /* 0x000000bbe0bf0223 */ /* 0x040fe200000100bf */
[-C--:B------:R-:W-:Y:S01]  /*3920*/  @P0 FFMA.FTZ R187, R215, R226.reuse, R225 ;  /* 0x000000e2d7bb0223 */ /* 0x080fe200000100e1 */
[C---:B------:R-:W-:Y:S01]  /*3930*/  @P0 FFMA.FTZ R190, R224.reuse, R189, R190 ;  /* 0x000000bde0be0223 */ /* 0x040fe200000100be */
[----:B------:R-:W-:Y:S01]  /*3940*/  @P0 FFMA.FTZ R243, R224, R193, R243 ;  /* 0x000000c1e0f30223 */ /* 0x000fe200000100f3 */
[----:B------:R-:W2:Y:S01]  /*3950*/  @P2 LDC.64 R188, c[0x0][0x408] ;  /* 0x00010200ffbc2b82 */ /* 0x000ea20000000a00 */
[----:B------:R-:W-:Y:S01]  /*3960*/  @P0 FADD.FTZ R187, R214, -R187 ;  /* 0x800000bbd6bb0221 */ /* 0x000fe20000010000 */
[----:B------:R-:W-:Y:S01]  /*3970*/  @P0 FFMA.FTZ R193, R211, R226, R225 ;  /* 0x000000e2d3c10223 */ /* 0x000fe200000100e1 */
[----:B------:R-:W-:-:S02]  /*3980*/  HADD2.F32 R251, -RZ, R51.H0_H0 ;  /* 0x20000033fffb7230 */ /* 0x000fc40000004100 */
[----:B------:R-:W-:Y:S01]  /*3990*/  @P0 FFMA.FTZ R245, R224, R187, R245 ;  /* 0x000000bbe0f50223 */ /* 0x000fe200000100f5 */
[----:B------:R-:W-:Y:S02]  /*39a0*/  @P0 FADD.FTZ R193, R210, -R193 ;  /* 0x800000c1d2c10221 */ /* 0x000fe40000010000 */
[----:B------:R-:W3:Y:S01]  /*39b0*/  @P2 LDC.64 R186, c[0x0][0x408] ;  /* 0x00010200ffba2b82 */ /* 0x000ee20000000a00 */
[C---:B------:R-:W-:Y:S01]  /*39c0*/  @P0 FFMA.FTZ R251, R224.reuse, R246, R251 ;  /* 0x000000f6e0fb0223 */ /* 0x040fe200000100fb */
[----:B------:R-:W-:-:S03]  /*39d0*/  @P0 FFMA.FTZ R247, R224, R193, R247 ;  /* 0x000000c1e0f70223 */ /* 0x000fc600000100f7 */
[----:B-1----:R-:W-:-:S03]  /*39e0*/  @P2 FMUL.FTZ R195, R251, R195 ;  /* 0x000000c3fbc32220 */ /* 0x002fc60000410000 */
[----:B------:R-:W1:Y:S01]  /*39f0*/  @P2 LDC.64 R192, c[0x0][0x408] ;  /* 0x00010200ffc02b82 */ /* 0x000e620000000a00 */
[----:B------:R-:W-:-:S05]  /*3a00*/  @P2 FMUL.FTZ R194, R195, R194 ;  /* 0x000000c2c3c22220 */ /* 0x000fca0000410000 */
[----:B------:R-:W-:Y:S01]  /*3a10*/  @P2 FSEL R194, R194, RZ, P4 ;  /* 0x000000ffc2c22208 */ /* 0x000fe20002000000 */
[----:B--2---:R-:W-:-:S03]  /*3a20*/  @P2 FMUL.FTZ R189, R190, R189 ;  /* 0x000000bdbebd2220 */ /* 0x004fc60000410000 */
[----:B------:R-:W-:Y:S01]  /*3a30*/  @P2 F2FP.F16.F32.PACK_AB R194, RZ, R194 ;  /* 0x000000c2ffc2223e */ /* 0x000fe200000000ff */
[----:B------:R-:W-:-:S03]  /*3a40*/  @P2 FMUL.FTZ R188, R189, R188 ;  /* 0x000000bcbdbc2220 */ /* 0x000fc60000410000 */
[----:B------:R-:W-:Y:S01]  /*3a50*/  @P2 PRMT R155, R194, 0x7610, R155 ;  /* 0x00007610c29b2816 */ /* 0x000fe2000000009b */
[----:B---3--:R-:W-:Y:S01]  /*3a60*/  @P2 FMUL.FTZ R187, R191, R187 ;  /* 0x000000bbbfbb2220 */ /* 0x008fe20000410000 */
[----:B------:R-:W-:Y:S01]  /*3a70*/  @P0 FFMA.FTZ R191, R209, R226, R225 ;  /* 0x000000e2d1bf0223 */ /* 0x000fe200000100e1 */
[----:B------:R-:W-:Y:S02]  /*3a80*/  @P2 FSEL R188, R188, RZ, P3 ;  /* 0x000000ffbcbc2208 */ /* 0x000fe40001800000 */
[----:B------:R-:W-:Y:S01]  /*3a90*/  @P2 FMUL.FTZ R186, R187, R186 ;  /* 0x000000babbba2220 */ /* 0x000fe20000410000 */
[----:B------:R-:W-:Y:S01]  /*3aa0*/  @P0 FADD.FTZ R191, R208, -R191 ;  /* 0x800000bfd0bf0221 */ /* 0x000fe20000010000 */
[----:B------:R-:W-:Y:S02]  /*3ab0*/  @P2 F2FP.F16.F32.PACK_AB R244, RZ, R188 ;  /* 0x000000bcfff4223e */ /* 0x000fe400000000ff */
[----:B------:R-:W2:Y:S01]  /*3ac0*/  @P2 LDC.64 R188, c[0x0][0x408] ;  /* 0x00010200ffbc2b82 */ /* 0x000ea20000000a00 */
[----:B------:R-:W-:Y:S01]  /*3ad0*/  @P2 FSEL R242, R186, RZ, P1 ;  /* 0x000000ffbaf22208 */ /* 0x000fe20000800000 */
[----:B------:R-:W-:Y:S01]  /*3ae0*/  @P0 FFMA.FTZ R249, R224, R191, R249 ;  /* 0x000000bfe0f90223 */ /* 0x000fe200000100f9 */
[----:B------:R-:W-:-:S02]  /*3af0*/  @P2 LOP3.LUT P1, RZ, R240, 0xff0000, RZ, 0xc0, !PT ;  /* 0x00ff0000f0ff2812 */ /* 0x000fc4000782c0ff */
[----:B------:R-:W-:Y:S01]  /*3b00*/  @P2 LOP3.LUT P3, RZ, R240, 0xff000000, RZ, 0xc0, !PT ;  /* 0xff000000f0ff2812 */ /* 0x000fe2000786c0ff */
[----:B-1----:R-:W-:Y:S01]  /*3b10*/  @P2 FMUL.FTZ R193, R249, R193 ;  /* 0x000000c1f9c12220 */ /* 0x002fe20000410000 */
[----:B------:R-:W-:Y:S01]  /*3b20*/  @P2 F2FP.F16.F32.PACK_AB R242, RZ, R242 ;  /* 0x000000f2fff2223e */ /* 0x000fe200000000ff */
[----:B------:R-:W1:Y:S02]  /*3b30*/  @P2 LDC.64 R186, c[0x0][0x408] ;  /* 0x00010200ffba2b82 */ /* 0x000e640000000a00 */
[----:B------:R-:W-:Y:S01]  /*3b40*/  @P2 FMUL.FTZ R192, R193, R192 ;  /* 0x000000c0c1c02220 */ /* 0x000fe20000410000 */
[----:B------:R-:W-:-:S04]  /*3b50*/  @P2 PRMT R152, R242, 0x7610, R152 ;  /* 0x00007610f2982816 */ /* 0x000fc80000000098 */
[----:B------:R-:W-:Y:S01]  /*3b60*/  @P2 PRMT R152, R152, 0x5410, R244 ;  /* 0x0000541098982816 */ /* 0x000fe200000000f4 */
[----:B------:R-:W3:Y:S01]  /*3b70*/  @P2 LDC.64 R190, c[0x0][0x408] ;  /* 0x00010200ffbe2b82 */ /* 0x000ee20000000a00 */
[----:B--2---:R-:W-:-:S04]  /*3b80*/  @P2 FMUL.FTZ R189, R243, R189 ;  /* 0x000000bdf3bd2220 */ /* 0x004fc80000410000 */
[----:B------:R-:W-:Y:S01]  /*3b90*/  @P2 FMUL.FTZ R188, R189, R188 ;  /* 0x000000bcbdbc2220 */ /* 0x000fe20000410000 */
[----:B-1----:R-:W-:-:S04]  /*3ba0*/  @P2 FMUL.FTZ R187, R245, R187 ;  /* 0x000000bbf5bb2220 */ /* 0x002fc80000410000 */
[----:B------:R-:W-:Y:S02]  /*3bb0*/  @P2 FSEL R188, R188, RZ, P3 ;  /* 0x000000ffbcbc2208 */ /* 0x000fe40001800000 */
[----:B------:R-:W-:Y:S01]  /*3bc0*/  @P2 LOP3.LUT P3, RZ, R241, 0xff00, RZ, 0xc0, !PT ;  /* 0x0000ff00f1ff2812 */ /* 0x000fe2000786c0ff */
[----:B------:R-:W-:Y:S01]  /*3bd0*/  @P2 FMUL.FTZ R186, R187, R186 ;  /* 0x000000babbba2220 */ /* 0x000fe20000410000 */
[----:B------:R-:W-:Y:S02]  /*3be0*/  @P2 F2FP.F16.F32.PACK_AB R188, RZ, R188 ;  /* 0x000000bcffbc223e */ /* 0x000fe400000000ff */
[----:B------:R-:W-:Y:S01]  /*3bf0*/  @P2 FSEL R192, R192, RZ, P3 ;  /* 0x000000ffc0c02208 */ /* 0x000fe20001800000 */
[----:B---3--:R-:W-:Y:S01]  /*3c00*/  @P2 FMUL.FTZ R191, R247, R191 ;  /* 0x000000bff7bf2220 */ /* 0x008fe20000410000 */
[----:B------:R-:W-:Y:S02]  /*3c10*/  @P2 FSEL R186, R186, RZ, P1 ;  /* 0x000000ffbaba2208 */ /* 0x000fe40000800000 */
[----:B------:R-:W-:Y:S01]  /*3c20*/  @P2 LOP3.LUT P1, RZ, R241, 0xff, RZ, 0xc0, !PT ;  /* 0x000000fff1ff2812 */ /* 0x000fe2000782c0ff */
[----:B------:R-:W-:Y:S01]  /*3c30*/  @P2 FMUL.FTZ R190, R191, R190 ;  /* 0x000000bebfbe2220 */ /* 0x000fe20000410000 */
[----:B------:R-:W-:-:S02]  /*3c40*/  @P2 F2FP.F16.F32.PACK_AB R186, RZ, R186 ;  /* 0x000000baffba223e */ /* 0x000fc400000000ff */
[----:B------:R-:W-:Y:S02]  /*3c50*/  @P2 F2FP.F16.F32.PACK_AB R192, RZ, R192 ;  /* 0x000000c0ffc0223e */ /* 0x000fe400000000ff */
[----:B------:R-:W-:Y:S02]  /*3c60*/  @P2 FSEL R190, R190, RZ, P1 ;  /* 0x000000ffbebe2208 */ /* 0x000fe40000800000 */
[----:B------:R-:W-:Y:S02]  /*3c70*/  @P2 PRMT R153, R186, 0x7610, R153 ;  /* 0x00007610ba992816 */ /* 0x000fe40000000099 */
[----:B------:R-:W-:Y:S02]  /*3c80*/  @P2 F2FP.F16.F32.PACK_AB R190, RZ, R190 ;  /* 0x000000beffbe223e */ /* 0x000fe400000000ff */
[----:B------:R-:W-:Y:S02]  /*3c90*/  @P2 PRMT R153, R153, 0x5410, R188 ;  /* 0x0000541099992816 */ /* 0x000fe400000000bc */
[----:B------:R-:W-:-:S04]  /*3ca0*/  @P2 PRMT R154, R190, 0x7610, R154 ;  /* 0x00007610be9a2816 */ /* 0x000fc8000000009a */
        /* <DEDUP_REMOVED lines=14> */
.L_x_3340:
[----:B------:R-:W-:Y:S01]  /*3d90*/  ISETP.GT.AND P0, PT, R227, RZ, PT ;  /* 0x000000ffe300720c */ /* 0x000fe20003f04270 */
[----:B------:R-:W-:Y:S01]  /*3da0*/  @P1 FFMA.FTZ R157, R219, R226, R225 ;  /* 0x000000e2db9d1223 */ /* 0x000fe200000100e1 */
[--C-:B-----5:R-:W-:Y:S01]  /*3db0*/  HADD2.F32 R245, -RZ, R48.reuse.H0_H0 ;  /* 0x20000030fff57230 */ /* 0x120fe20000004100 */
[----:B------:R-:W1:Y:S01]  /*3dc0*/  @P2 LDC.64 R190, c[0x0][0x408] ;  /* 0x00010200ffbe2b82 */ /* 0x000e620000000a00 */
[----:B------:R-:W-:Y:S02]  /*3dd0*/  HADD2.F32 R194, -RZ, R48.H1_H1 ;  /* 0x30000030ffc27230 */ /* 0x000fe40000004100 */
[----:B------:R-:W-:Y:S01]  /*3de0*/  @P1 FADD.FTZ R157, R218, -R157 ;  /* 0x8000009dda9d1221 */ /* 0x000fe20000010000 */
[--C-:B------:R-:W-:Y:S01]  /*3df0*/  HADD2.F32 R247, -RZ, R49.reuse.H1_H1 ;  /* 0x30000031fff77230 */ /* 0x100fe20000004100 */
[----:B------:R-:W-:Y:S01]  /*3e00*/  @P2 LOP3.LUT P6, RZ, R240, 0xff0000, RZ, 0xc0, !PT ;  /* 0x00ff0000f0ff2812 */ /* 0x000fe200078cc0ff */
[----:B------:R-:W-:Y:S02]  /*3e10*/  HADD2.F32 R242, -RZ, R49.H0_H0 ;  /* 0x20000031fff27230 */ /* 0x000fe40000004100 */
[----:B------:R-:W-:Y:S01]  /*3e20*/  @P1 FFMA.FTZ R245, R224, R157, R245 ;  /* 0x0000009de0f51223 */ /* 0x000fe200000100f5 */
[--C-:B------:R-:W-:Y:S01]  /*3e30*/  HADD2.F32 R249, -RZ, R50.reuse.H0_H0 ;  /* 0x20000032fff97230 */ /* 0x100fe20000004100 */
[----:B------:R-:W2:Y:S01]  /*3e40*/  @P2 LDC.64 R188, c[0x0][0x408] ;  /* 0x00010200ffbc2b82 */ /* 0x000ea20000000a00 */
[----:B------:R-:W-:-:S02]  /*3e50*/  HADD2.F32 R244, -RZ, R50.H1_H1 ;  /* 0x30000032fff47230 */ /* 0x000fc40000004100 */
[-CC-:B------:R-:W-:Y:S01]  /*3e60*/  @P0 FFMA.FTZ R159, R217, R226.reuse, R225.reuse ;  /* 0x000000e2d99f0223 */ /* 0x180fe200000100e1 */
[-CC-:B------:R-:W-:Y:S01]  /*3e70*/  @P0 FFMA.FTZ R157, R213, R226.reuse, R225.reuse ;  /* 0x000000e2d59d0223 */ /* 0x180fe200000100e1 */
[-C--:B------:R-:W-:Y:S01]  /*3e80*/  @P0 FFMA.FTZ R187, R215, R226.reuse, R225 ;  /* 0x000000e2d7bb0223 */ /* 0x080fe200000100e1 */
[--C-:B------:R-:W-:Y:S02]  /*3e90*/  HADD2.F32 R195, -RZ, R51.reuse.H0_H0 ;  /* 0x20000033ffc37230 */ /* 0x100fe40000004100 */
[----:B------:R-:W-:Y:S01]  /*3ea0*/  @P0 FADD.FTZ R159, R216, -R159 ;  /* 0x8000009fd89f0221 */ /* 0x000fe20000010000 */
[----:B------:R-:W-:Y:S01]  /*3eb0*/  @P0 FADD.FTZ R157, R212, -R157 ;  /* 0x8000009dd49d0221 */ /* 0x000fe20000010000 */
[----:B------:R-:W-:Y:S01]  /*3ec0*/  @P0 FADD.FTZ R187, R214, -R187 ;  /* 0x800000bbd6bb0221 */ /* 0x000fe20000010000 */
[----:B------:R-:W-:Y:S02]  /*3ed0*/  HADD2.F32 R243, -RZ, R51.H1_H1 ;  /* 0x30000033fff37230 */ /* 0x000fe40000004100 */
[C---:B------:R-:W-:Y:S01]  /*3ee0*/  @P0 FFMA.FTZ R194, R224.reuse, R159, R194 ;  /* 0x0000009fe0c20223 */ /* 0x040fe200000100c2 */
[-C--:B------:R-:W-:Y:S01]  /*3ef0*/  @P0 FFMA.FTZ R159, R211, R226.reuse, R225 ;  /* 0x000000e2d39f0223 */ /* 0x080fe200000100e1 */
[C---:B------:R-:W-:Y:S01]  /*3f00*/  @P0 FFMA.FTZ R247, R224.reuse, R157, R247 ;  /* 0x0000009de0f70223 */ /* 0x040fe200000100f7 */
[----:B------:R-:W-:Y:S01]  /*3f10*/  @P0 FFMA.FTZ R242, R224, R187, R242 ;  /* 0x000000bbe0f20223 */ /* 0x000fe200000100f2 */
[----:B------:R-:W3:Y:S01]  /*3f20*/  @P2 LDC.64 R156, c[0x0][0x408] ;  /* 0x00010200ff9c2b82 */ /* 0x000ee20000000a00 */
[----:B------:R-:W-:Y:S01]  /*3f30*/  @P0 FADD.FTZ R159, R210, -R159 ;  /* 0x8000009fd29f0221 */ /* 0x000fe20000010000 */
[----:B------:R-:W-:Y:S01]  /*3f40*/  @P0 FFMA.FTZ R187, R209, R226, R225 ;  /* 0x000000e2d1bb0223 */ /* 0x000fe200000100e1 */
[----:B------:R-:W-:-:S02]  /*3f50*/  @P2 LOP3.LUT P1, RZ, R240, 0xff00, RZ, 0xc0, !PT ;  /* 0x0000ff00f0ff2812 */ /* 0x000fc4000782c0ff */
[----:B------:R-:W-:Y:S01]  /*3f60*/  @P0 FFMA.FTZ R249, R224, R159, R249 ;  /* 0x0000009fe0f90223 */ /* 0x000fe200000100f9 */
[----:B------:R-:W-:Y:S01]  /*3f70*/  @P0 FADD.FTZ R187, R208, -R187 ;  /* 0x800000bbd0bb0221 */ /* 0x000fe20000010000 */
[----:B------:R-:W-:Y:S01]  /*3f80*/  @P2 LOP3.LUT P5, RZ, R240, 0xff000000, RZ, 0xc0, !PT ;  /* 0xff000000f0ff2812 */ /* 0x000fe200078ac0ff */
[----:B------:R-:W4:Y:S01]  /*3f90*/  @P2 LDC.64 R158, c[0x0][0x408] ;  /* 0x00010200ff9e2b82 */ /* 0x000f220000000a00 */
[----:B------:R-:W-:Y:S01]  /*3fa0*/  @P2 LOP3.LUT P4, RZ, R241, 0xff, RZ, 0xc0, !PT ;  /* 0x000000fff1ff2812 */ /* 0x000fe2000788c0ff */
[----:B------:R-:W-:Y:S01]  /*3fb0*/  @P0 FFMA.FTZ R244, R224, R187, R244 ;  /* 0x000000bbe0f40223 */ /* 0x000fe200000100f4 */
[----:B------:R-:W-:Y:S01]  /*3fc0*/  @P0 FFMA.FTZ R187, R207, R226, R225 ;  /* 0x000000e2cfbb0223 */ /* 0x000fe200000100e1 */
[----:B------:R-:W-:Y:S02]  /*3fd0*/  @P2 LOP3.LUT P3, RZ, R241, 0xff00, RZ, 0xc0, !PT ;  /* 0x0000ff00f1ff2812 */ /* 0x000fe4000786c0ff */
[----:B--2---:R-:W-:Y:S01]  /*3fe0*/  @P2 FMUL.FTZ R189, R244, R189 ;  /* 0x000000bdf4bd2220 */ /* 0x004fe20000410000 */
[----:B------:R-:W-:Y:S01]  /*3ff0*/  @P0 FADD.FTZ R187, R206, -R187 ;  /* 0x800000bbcebb0221 */ /* 0x000fe20000010000 */
[----:B------:R-:W2:Y:S02]  /*4000*/  @P2 LDC.64 R192, c[0x0][0x408] ;  /* 0x00010200ffc02b82 */ /* 0x000ea40000000a00 */
[----:B------:R-:W-:Y:S01]  /*4010*/  @P2 FMUL.FTZ R188, R189, R188 ;  /* 0x000000bcbdbc2220 */ /* 0x000fe20000410000 */
[----:B------:R-:W-:Y:S01]  /*4020*/  @P0 FFMA.FTZ R195, R224, R187, R195 ;  /* 0x000000bbe0c30223 */ /* 0x000fe200000100c3 */
[----:B------:R-:W-:-:S03]  /*4030*/  @P0 FFMA.FTZ R187, R205, R226, R225 ;  /* 0x000000e2cdbb0223 */ /* 0x000fc600000100e1 */
[----:B-1----:R-:W-:Y:S01]  /*4040*/  @P2 FMUL.FTZ R191, R195, R191 ;  /* 0x000000bfc3bf2220 */ /* 0x002fe20000410000 */
[----:B------:R-:W-:Y:S01]  /*4050*/  @P0 FADD.FTZ R187, R204, -R187 ;  /* 0x800000bbccbb0221 */ /* 0x000fe20000010000 */
[----:B---3--:R-:W-:Y:S01]  /*4060*/  @P2 FMUL.FTZ R157, R245, R157 ;  /* 0x0000009df59d2220 */ /* 0x008fe20000410000 */
[----:B------:R-:W-:Y:S01]  /*4070*/  @P2 FSEL R188, R188, RZ, P3 ;  /* 0x000000ffbcbc2208 */ /* 0x000fe20001800000 */
[----:B------:R-:W-:Y:S01]  /*4080*/  @P2 FMUL.FTZ R190, R191, R190 ;  /* 0x000000bebfbe2220 */ /* 0x000fe20000410000 */
[----:B------:R-:W-:Y:S01]  /*4090*/  @P0 FFMA.FTZ R243, R224, R187, R243 ;  /* 0x000000bbe0f30223 */ /* 0x000fe200000100f3 */
[----:B------:R-:W-:Y:S01]  /*40a0*/  @P2 FMUL.FTZ R246, R157, R156 ;  /* 0x0000009c9df62220 */ /* 0x000fe20000410000 */
[----:B------:R-:W1:Y:S01]  /*40b0*/  @P2 LDC.64 R186, c[0x0][0x408] ;  /* 0x00010200ffba2b82 */ /* 0x000e620000000a00 */
[----:B------:R-:W-:Y:S01]  /*40c0*/  @P2 LOP3.LUT P0, RZ, R240, 0xff, RZ, 0xc0, !PT ;  /* 0x000000fff0ff2812 */ /* 0x000fe2000780c0ff */
[----:B----4-:R-:W-:Y:S01]  /*40d0*/  @P2 FMUL.FTZ R159, R194, R159 ;  /* 0x0000009fc29f2220 */ /* 0x010fe20000410000 */
[----:B------:R-:W-:-:S02]  /*40e0*/  @P2 F2FP.F16.F32.PACK_AB R188, RZ, R188 ;  /* 0x000000bcffbc223e */ /* 0x000fc400000000ff */
[----:B------:R-:W-:Y:S01]  /*40f0*/  @P2 FSEL R246, R246, RZ, P0 ;  /* 0x000000fff6f62208 */ /* 0x000fe20000000000 */
[----:B------:R-:W-:Y:S01]  /*4100*/  @P2 FMUL.FTZ R248, R159, R158 ;  /* 0x0000009e9ff82220 */ /* 0x000fe20000410000 */
[----:B------:R-:W-:Y:S01]  /*4110*/  @P2 ISETP.GE.U32.AND P0, PT, R240, RZ, PT ;  /* 0x000000fff000220c */ /* 0x000fe20003f06070 */
[----:B------:R-:W3:Y:S01]  /*4120*/  @P2 LDC.64 R156, c[0x0][0x408] ;  /* 0x00010200ff9c2b82 */ /* 0x000ee20000000a00 */
[----:B------:R-:W-:Y:S01]  /*4130*/  @P2 F2FP.F16.F32.PACK_AB R246, RZ, R246 ;  /* 0x000000f6fff6223e */ /* 0x000fe200000000ff */
[----:B--2---:R-:W-:Y:S01]  /*4140*/  @P2 FMUL.FTZ R193, R243, R193 ;  /* 0x000000c1f3c12220 */ /* 0x004fe20000410000 */
[----:B------:R-:W-:Y:S02]  /*4150*/  @P2 FSEL R240, R248, RZ, P1 ;  /* 0x000000fff8f02208 */ /* 0x000fe40000800000 */
[----:B------:R-:W-:Y:S01]  /*4160*/  @P2 LOP3.LUT P1, RZ, R241, 0xff0000, RZ, 0xc0, !PT ;  /* 0x00ff0000f1ff2812 */ /* 0x000fe2000782c0ff */
[----:B------:R-:W-:Y:S01]  /*4170*/  @P2 FMUL.FTZ R192, R193, R192 ;  /* 0x000000c0c1c02220 */ /* 0x000fe20000410000 */
[----:B------:R-:W-:Y:S01]  /*4180*/  @P2 ISETP.GE.U32.AND.EX P0, PT, R241, 0x1000000, PT, P0 ;  /* 0x01000000f100280c */ /* 0x000fe20003f06100 */
[----:B------:R-:W2:Y:S01]  /*4190*/  @P2 LDC.64 R158, c[0x0][0x408] ;  /* 0x00010200ff9e2b82 */ /* 0x000ea20000000a00 */
[----:B------:R-:W-:-:S02]  /*41a0*/  @P2 FSEL R190, R190, RZ, P1 ;  /* 0x000000ffbebe2208 */ /* 0x000fc40000800000 */
[----:B------:R-:W-:Y:S02]  /*41b0*/  @P2 FSEL R192, R192, RZ, P0 ;  /* 0x000000ffc0c02208 */ /* 0x000fe40000000000 */
[----:B------:R-:W-:Y:S02]  /*41c0*/  @P2 F2FP.F16.F32.PACK_AB R190, RZ, R190 ;  /* 0x000000beffbe223e */ /* 0x000fe400000000ff */
[----:B------:R-:W-:Y:S01]  /*41d0*/  @P2 F2FP.F16.F32.PACK_AB R240, RZ, R240 ;  /* 0x000000f0fff0223e */ /* 0x000fe200000000ff */
[----:B-1----:R-:W-:Y:S01]  /*41e0*/  @P2 FMUL.FTZ R187, R249, R187 ;  /* 0x000000bbf9bb2220 */ /* 0x002fe20000410000 */
[----:B------:R-:W-:Y:S02]  /*41f0*/  @P2 PRMT R152, R246, 0x7610, R152 ;  /* 0x00007610f6982816 */ /* 0x000fe40000000098 */
[----:B------:R-:W-:Y:S01]  /*4200*/  @P2 F2FP.F16.F32.PACK_AB R192, RZ, R192 ;  /* 0x000000c0ffc0223e */ /* 0x000fe200000000ff */
[----:B------:R-:W-:Y:S01]  /*4210*/  @P2 FMUL.FTZ R186, R187, R186 ;  /* 0x000000babbba2220 */ /* 0x000fe20000410000 */
[----:B------:R-:W-:-:S02]  /*4220*/  @P2 PRMT R155, R190, 0x7610, R155 ;  /* 0x00007610be9b2816 */ /* 0x000fc4000000009b */
[----:B------:R-:W-:Y:S01]  /*4230*/  @P2 PRMT R152, R152, 0x5410, R240 ;  /* 0x0000541098982816 */ /* 0x000fe200000000f0 */
[----:B---3--:R-:W-:Y:S01]  /*4240*/  @P2 FMUL.FTZ R157, R242, R157 ;  /* 0x0000009df29d2220 */ /* 0x008fe20000410000 */
[----:B------:R-:W-:Y:S02]  /*4250*/  @P2 FSEL R186, R186, RZ, P4 ;  /* 0x000000ffbaba2208 */ /* 0x000fe40002000000 */
[----:B------:R-:W-:Y:S01]  /*4260*/  @P2 PRMT R155, R155, 0x5410, R192 ;  /* 0x000054109b9b2816 */ /* 0x000fe200000000c0 */
[----:B------:R-:W-:Y:S01]  /*4270*/  @P2 FMUL.FTZ R156, R157, R156 ;  /* 0x0000009c9d9c2220 */ /* 0x000fe20000410000 */
[----:B------:R-:W-:Y:S02]  /*4280*/  @P2 F2FP.F16.F32.PACK_AB R186, RZ, R186 ;  /* 0x000000baffba223e */ /* 0x000fe400000000ff */
[C---:B------:R-:W-:Y:S01]  /*4290*/  F2FP.F16.F32.PACK_AB R157, R247.reuse, R242 ;  /* 0x000000f2f79d723e */ /* 0x040fe200000000ff */
[----:B--2---:R-:W-:Y:S01]  /*42a0*/  @P2 FMUL.FTZ R159, R247, R159 ;  /* 0x0000009ff79f2220 */ /* 0x004fe20000410000 */
[----:B------:R-:W-:-:S02]  /*42b0*/  @P2 FSEL R187, R156, RZ, P6 ;  /* 0x000000ff9cbb2208 */ /* 0x000fc40003000000 */
[----:B------:R-:W-:Y:S01]  /*42c0*/  @P2 PRMT R154, R186, 0x7610, R154 ;  /* 0x00007610ba9a2816 */ /* 0x000fe2000000009a */
[----:B------:R-:W-:Y:S01]  /*42d0*/  @P2 FMUL.FTZ R158, R159, R158 ;  /* 0x0000009e9f9e2220 */ /* 0x000fe20000410000 */
[----:B------:R-:W-:Y:S02]  /*42e0*/  @P2 F2FP.F16.F32.PACK_AB R187, RZ, R187 ;  /* 0x000000bbffbb223e */ /* 0x000fe400000000ff */
[----:B------:R-:W-:Y:S02]  /*42f0*/  F2FP.F16.F32.PACK_AB R156, R194, R245 ;  /* 0x000000f5c29c723e */ /* 0x000fe400000000ff */
[----:B------:R-:W-:Y:S02]  /*4300*/  @P2 FSEL R189, R158, RZ, P5 ;  /* 0x000000ff9ebd2208 */ /* 0x000fe40002800000 */
[----:B------:R-:W-:Y:S02]  /*4310*/  @P2 PRMT R153, R187, 0x7610, R153 ;  /* 0x00007610bb992816 */ /* 0x000fe40000000099 */
[----:B------:R-:W-:-:S02]  /*4320*/  @P2 F2FP.F16.F32.PACK_AB R189, RZ, R189 ;  /* 0x000000bdffbd223e */ /* 0x000fc400000000ff */
[----:B------:R-:W-:Y:S02]  /*4330*/  F2FP.F16.F32.PACK_AB R158, R244, R249 ;  /* 0x000000f9f49e723e */ /* 0x000fe400000000ff */
[----:B------:R-:W-:Y:S02]  /*4340*/  F2FP.F16.F32.PACK_AB R159, R243, R195 ;  /* 0x000000c3f39f723e */ /* 0x000fe400000000ff */
[----:B------:R-:W-:Y:S02]  /*4350*/  @P2 PRMT R153, R153, 0x5410, R189 ;  /* 0x0000541099992816 */ /* 0x000fe400000000bd */
[----:B------:R-:W-:-:S07]  /*4360*/  @P2 PRMT R154, R154, 0x5410, R188 ;  /* 0x000054109a9a2816 */ /* 0x000fce00000000bc */
.L_x_3339:
[----:B------:R-:W-:Y:S05]  /*4370*/  BSYNC.RECONVERGENT B1 ;  /* 0x0000000000017941 */ /* 0x000fea0003800200 */
.L_x_3322:
        /* <DEDUP_REMOVED lines=14> */
[--C-:B-----5:R-:W-:Y:S01]  /*4460*/  HADD2.F32 R230, -RZ, R44.reuse.H1_H1 ;  /* 0x3000002cffe67230 */ /* 0x120fe20000004100 */
[----:B------:R-:W2:Y:S01]  /*4470*/  @P2 LDC.64 R190, c[0x0][0x408] ;  /* 0x00010200ffbe2b82 */ /* 0x000ea20000000a00 */
[----:B------:R-:W-:Y:S01]  /*4480*/  HADD2.F32 R241, -RZ, R44.H0_H0 ;  /* 0x2000002cfff17230 */ /* 0x000fe20000004100 */
[----:B------:R-:W-:Y:S01]  /*4490*/  @P2 LOP3.LUT P4, RZ, R238, 0xff00, RZ, 0xc0, !PT ;  /* 0x0000ff00eeff2812 */ /* 0x000fe2000788c0ff */
[--C-:B------:R-:W-:Y:S01]  /*44a0*/  HADD2.F32 R229, -RZ, R45.reuse.H0_H0 ;  /* 0x2000002dffe57230 */ /* 0x100fe20000004100 */
[----:B------:R-:W-:Y:S01]  /*44b0*/  @P2 LOP3.LUT P5, RZ, R239, 0xff0000, RZ, 0xc0, !PT ;  /* 0x00ff0000efff2812 */ /* 0x000fe200078ac0ff */
[----:B------:R-:W-:Y:S02]  /*44c0*/  HADD2.F32 R228, -RZ, R45.H1_H1 ;  /* 0x3000002dffe47230 */ /* 0x000fe40000004100 */
[--C-:B------:R-:W-:Y:S01]  /*44d0*/  HADD2.F32 R243, -RZ, R46.reuse.H0_H0 ;  /* 0x2000002efff37230 */ /* 0x100fe20000004100 */
[----:B------:R-:W3:Y:S01]  /*44e0*/  @P2 LDC.64 R194, c[0x0][0x408] ;  /* 0x00010200ffc22b82 */ /* 0x000ee20000000a00 */
[----:B------:R-:W-:-:S02]  /*44f0*/  HADD2.F32 R242, -RZ, R46.H1_H1 ;  /* 0x3000002efff27230 */ /* 0x000fc40000004100 */
[-CC-:B-1----:R-:W-:Y:S01]  /*4500*/  @P3 FFMA.FTZ R159, R201, R226.reuse, R225.reuse ;  /* 0x000000e2c99f3223 */ /* 0x182fe200000100e1 */
[-CC-:B------:R-:W-:Y:S01]  /*4510*/  @P3 FFMA.FTZ R157, R203, R226.reuse, R225.reuse ;  /* 0x000000e2cb9d3223 */ /* 0x180fe200000100e1 */
[-CC-:B------:R-:W-:Y:S01]  /*4520*/  @P3 FFMA.FTZ R187, R199, R226.reuse, R225.reuse ;  /* 0x000000e2c7bb3223 */ /* 0x180fe200000100e1 */
[-C--:B------:R-:W-:Y:S01]  /*4530*/  @P3 FFMA.FTZ R189, R197, R226.reuse, R225 ;  /* 0x000000e2c5bd3223 */ /* 0x080fe200000100e1 */
[----:B------:R-:W-:Y:S01]  /*4540*/  @P3 FADD.FTZ R159, R200, -R159 ;  /* 0x8000009fc89f3221 */ /* 0x000fe20000010000 */
[----:B------:R-:W-:Y:S01]  /*4550*/  @P3 FADD.FTZ R157, R202, -R157 ;  /* 0x8000009dca9d3221 */ /* 0x000fe20000010000 */
[----:B------:R-:W-:Y:S01]  /*4560*/  @P3 FADD.FTZ R156, R198, -R187 ;  /* 0x800000bbc69c3221 */ /* 0x000fe20000010000 */
[-CC-:B------:R-:W-:Y:S01]  /*4570*/  @P3 FFMA.FTZ R158, R2, R226.reuse, R225.reuse ;  /* 0x000000e2029e3223 */ /* 0x180fe200000100e1 */
[----:B------:R-:W-:Y:S01]  /*4580*/  @P3 FFMA.FTZ R230, R224, R159, R230 ;  /* 0x0000009fe0e63223 */ /* 0x000fe200000100e6 */
[----:B------:R-:W-:Y:S01]  /*4590*/  @P3 FFMA.FTZ R159, R185, R226, R225 ;  /* 0x000000e2b99f3223 */ /* 0x000fe200000100e1 */
[----:B------:R-:W-:Y:S01]  /*45a0*/  @P3 FADD.FTZ R189, R196, -R189 ;  /* 0x800000bdc4bd3221 */ /* 0x000fe20000010000 */
[C---:B------:R-:W-:Y:S01]  /*45b0*/  @P3 FFMA.FTZ R241, R224.reuse, R157, R241 ;  /* 0x0000009de0f13223 */ /* 0x040fe200000100f1 */
[----:B------:R-:W-:Y:S01]  /*45c0*/  @P3 FFMA.FTZ R229, R224, R156, R229 ;  /* 0x0000009ce0e53223 */ /* 0x000fe200000100e5 */
[----:B------:R-:W-:Y:S01]  /*45d0*/  @P3 FADD.FTZ R159, R0, -R159 ;  /* 0x8000009f009f3221 */ /* 0x000fe20000010000 */
[----:B------:R-:W-:Y:S01]  /*45e0*/  @P3 FFMA.FTZ R186, R4, R226, R225 ;  /* 0x000000e204ba3223 */ /* 0x000fe200000100e1 */
[----:B------:R-:W-:Y:S01]  /*45f0*/  @P3 FADD.FTZ R187, R3, -R158 ;  /* 0x8000009e03bb3221 */ /* 0x000fe20000010000 */
[----:B------:R-:W1:Y:S01]  /*4600*/  @P2 LDC.64 R156, c[0x0][0x408] ;  /* 0x00010200ff9c2b82 */ /* 0x000e620000000a00 */
[----:B------:R-:W-:Y:S01]  /*4610*/  @P3 FFMA.FTZ R228, R224, R189, R228 ;  /* 0x000000bde0e43223 */ /* 0x000fe200000100e4 */
[----:B------:R-:W-:-:S02]  /*4620*/  HADD2.F32 R240, -RZ, R47.H0_H0 ;  /* 0x2000002ffff07230 */ /* 0x000fc40000004100 */
[----:B------:R-:W-:Y:S01]  /*4630*/  @P3 FADD.FTZ R189, R5, -R186 ;  /* 0x800000ba05bd3221 */ /* 0x000fe20000010000 */
[C---:B------:R-:W-:Y:S01]  /*4640*/  @P3 FFMA.FTZ R243, R224.reuse, R159, R243 ;  /* 0x0000009fe0f33223 */ /* 0x040fe200000100f3 */
[----:B------:R-:W-:Y:S01]  /*4650*/  @P3 FFMA.FTZ R242, R224, R187, R242 ;  /* 0x000000bbe0f23223 */ /* 0x000fe200000100f2 */
[----:B------:R-:W-:Y:S01]  /*4660*/  @P3 FFMA.FTZ R192, R6, R226, R225 ;  /* 0x000000e206c03223 */ /* 0x000fe200000100e1 */
[----:B------:R-:W-:Y:S01]  /*4670*/  @P3 FFMA.FTZ R240, R224, R189, R240 ;  /* 0x000000bde0f03223 */ /* 0x000fe200000100f0 */
[----:B------:R-:W4:Y:S01]  /*4680*/  @P2 LDC.64 R158, c[0x0][0x408] ;  /* 0x00010200ff9e2b82 */ /* 0x000f220000000a00 */
[----:B------:R-:W-:Y:S02]  /*4690*/  HADD2.F32 R231, -RZ, R47.H1_H1 ;  /* 0x3000002fffe77230 */ /* 0x000fe40000004100 */
[----:B------:R-:W-:Y:S01]  /*46a0*/  @P3 FADD.FTZ R244, R7, -R192 ;  /* 0x800000c007f43221 */ /* 0x000fe20000010000 */
[----:B--2---:R-:W-:Y:S01]  /*46b0*/  @P2 FMUL.FTZ R191, R243, R191 ;  /* 0x000000bff3bf2220 */ /* 0x004fe20000410000 */
[----:B---3--:R-:W-:-:S02]  /*46c0*/  @P2 FMUL.FTZ R195, R240, R195 ;  /* 0x000000c3f0c32220 */ /* 0x008fc40000410000 */
[----:B------:R-:W-:Y:S01]  /*46d0*/  @P3 FFMA.FTZ R231, R224, R244, R231 ;  /* 0x000000f4e0e73223 */ /* 0x000fe200000100e7 */
[----:B------:R-:W-:Y:S01]  /*46e0*/  @P2 LOP3.LUT P3, RZ, R238, 0xff, RZ, 0xc0, !PT ;  /* 0x000000ffeeff2812 */ /* 0x000fe2000786c0ff */
[----:B------:R-:W2:Y:S01]  /*46f0*/  @P2 LDC.64 R186, c[0x0][0x408] ;  /* 0x00010200ffba2b82 */ /* 0x000ea20000000a00 */
[----:B------:R-:W-:Y:S01]  /*4700*/  @P2 FMUL.FTZ R190, R191, R190 ;  /* 0x000000bebfbe2220 */ /* 0x000fe20000410000 */
[----:B------:R-:W-:-:S05]  /*4710*/  @P2 FMUL.FTZ R194, R195, R194 ;  /* 0x000000c2c3c22220 */ /* 0x000fca0000410000 */
[----:B------:R-:W-:Y:S01]  /*4720*/  @P2 FSEL R194, R194, RZ, P5 ;  /* 0x000000ffc2c22208 */ /* 0x000fe20002800000 */
[----:B------:R-:W3:Y:S01]  /*4730*/  @P2 LDC.64 R188, c[0x0][0x408] ;  /* 0x00010200ffbc2b82 */ /* 0x000ee20000000a00 */
[----:B-1----:R-:W-:Y:S02]  /*4740*/  @P2 FMUL.FTZ R157, R241, R157 ;  /* 0x0000009df19d2220 */ /* 0x002fe40000410000 */
[----:B------:R-:W-:Y:S02]  /*4750*/  @P2 F2FP.F16.F32.PACK_AB R194, RZ, R194 ;  /* 0x000000c2ffc2223e */ /* 0x000fe400000000ff */
[----:B------:R-:W-:Y:S01]  /*4760*/  @P2 FMUL.FTZ R156, R157, R156 ;  /* 0x0000009c9d9c2220 */ /* 0x000fe20000410000 */
[----:B------:R-:W-:Y:S02]  /*4770*/  F2FP.F16.F32.PACK_AB R157, R228, R229 ;  /* 0x000000e5e49d723e */ /* 0x000fe400000000ff */
[----:B------:R-:W1:Y:S01]  /*4780*/  @P2 LDC.64 R192, c[0x0][0x408] ;  /* 0x00010200ffc02b82 */ /* 0x000e620000000a00 */
[----:B----4-:R-:W-:Y:S01]  /*4790*/  @P2 FMUL.FTZ R159, R230, R159 ;  /* 0x0000009fe69f2220 */ /* 0x010fe20000410000 */
[----:B------:R-:W-:-:S02]  /*47a0*/  @P2 FSEL R156, R156, RZ, P3 ;  /* 0x000000ff9c9c2208 */ /* 0x000fc40001800000 */
[----:B------:R-:W-:Y:S01]  /*47b0*/  @P2 LOP3.LUT P3, RZ, R238, 0xff0000, RZ, 0xc0, !PT ;  /* 0x00ff0000eeff2812 */ /* 0x000fe2000786c0ff */
[----:B------:R-:W-:Y:S01]  /*47c0*/  @P2 FMUL.FTZ R158, R159, R158 ;  /* 0x0000009e9f9e2220 */ /* 0x000fe20000410000 */
[----:B------:R-:W-:Y:S01]  /*47d0*/  @P2 F2FP.F16.F32.PACK_AB R159, RZ, R156 ;  /* 0x0000009cff9f223e */ /* 0x000fe200000000ff */
[----:B--2---:R-:W-:Y:S01]  /*47e0*/  @P2 FMUL.FTZ R187, R229, R187 ;  /* 0x000000bbe5bb2220 */ /* 0x004fe20000410000 */
[----:B------:R-:W-:Y:S02]  /*47f0*/  F2FP.F16.F32.PACK_AB R156, R230, R241 ;  /* 0x000000f1e69c723e */ /* 0x000fe400000000ff */
[----:B------:R-:W-:Y:S01]  /*4800*/  @P2 FSEL R158, R158, RZ, P4 ;  /* 0x000000ff9e9e2208 */ /* 0x000fe20002000000 */
[----:B------:R-:W-:Y:S01]  /*4810*/  @P2 FMUL.FTZ R187, R187, R186 ;  /* 0x000000babbbb2220 */ /* 0x000fe20000410000 */
[----:B------:R-:W-:Y:S02]  /*4820*/  @P2 LOP3.LUT P4, RZ, R238, 0xff000000, RZ, 0xc0, !PT ;  /* 0xff000000eeff2812 */ /* 0x000fe4000788c0ff */
[----:B------:R-:W-:Y:S01]  /*4830*/  @P2 F2FP.F16.F32.PACK_AB R186, RZ, R158 ;  /* 0x0000009effba223e */ /* 0x000fe200000000ff */
[----:B---3--:R-:W-:Y:S01]  /*4840*/  @P2 FMUL.FTZ R189, R228, R189 ;  /* 0x000000bde4bd2220 */ /* 0x008fe20000410000 */
[----:B------:R-:W-:-:S02]  /*4850*/  @P2 FSEL R187, R187, RZ, P3 ;  /* 0x000000ffbbbb2208 */ /* 0x000fc40001800000 */
[----:B------:R-:W-:Y:S01]  /*4860*/  @P2 LOP3.LUT P3, RZ, R239, 0xff, RZ, 0xc0, !PT ;  /* 0x000000ffefff2812 */ /* 0x000fe2000786c0ff */
[----:B------:R-:W-:Y:S01]  /*4870*/  @P2 FMUL.FTZ R188, R189, R188 ;  /* 0x000000bcbdbc2220 */ /* 0x000fe20000410000 */
[----:B------:R-:W-:Y:S02]  /*4880*/  @P2 F2FP.F16.F32.PACK_AB R187, RZ, R187 ;  /* 0x000000bbffbb223e */ /* 0x000fe400000000ff */
[----:B------:R-:W-:Y:S01]  /*4890*/  @P2 FSEL R190, R190, RZ, P3 ;  /* 0x000000ffbebe2208 */ /* 0x000fe20001800000 */
[----:B-1----:R-:W-:Y:S01]  /*48a0*/  @P2 FMUL.FTZ R193, R242, R193 ;  /* 0x000000c1f2c12220 */ /* 0x002fe20000410000 */
        /* <DEDUP_REMOVED lines=25> */
.L_x_3343:
[----:B------:R-:W-:Y:S01]  /*4a40*/  ISETP.GT.AND P3, PT, R227, RZ, PT ;  /* 0x000000ffe300720c */ /* 0x000fe20003f64270 */
[----:B-1----:R-:W1:Y:S01]  /*4a50*/  @P2 LDC.64 R186, c[0x0][0x408] ;  /* 0x00010200ffba2b82 */ /* 0x002e620000000a00 */
[--C-:B-----5:R-:W-:Y:S01]  /*4a60*/  HADD2.F32 R191, -RZ, R44.reuse.H0_H0 ;  /* 0x2000002cffbf7230 */ /* 0x120fe20000004100 */
[C---:B------:R-:W-:Y:S01]  /*4a70*/  @P2 LOP3.LUT P4, RZ, R238.reuse, 0xff, RZ, 0xc0, !PT ;  /* 0x000000ffeeff2812 */ /* 0x040fe2000788c0ff */
[----:B------:R-:W-:Y:S01]  /*4a80*/  HADD2.F32 R190, -RZ, R44.H1_H1 ;  /* 0x3000002cffbe7230 */ /* 0x000fe20000004100 */
[C---:B------:R-:W-:Y:S01]  /*4a90*/  @P2 LOP3.LUT P5, RZ, R238.reuse, 0xff00, RZ, 0xc0, !PT ;  /* 0x0000ff00eeff2812 */ /* 0x040fe200078ac0ff */
[----:B------:R-:W-:Y:S01]  /*4aa0*/  HADD2.F32 R228, -RZ, R45.H1_H1 ;  /* 0x3000002dffe47230 */ /* 0x000fe20000004100 */
[----:B------:R-:W-:Y:S01]  /*4ab0*/  @P2 LOP3.LUT P6, RZ, R238, 0xff0000, RZ, 0xc0, !PT ;  /* 0x00ff0000eeff2812 */ /* 0x000fe200078cc0ff */
[--C-:B------:R-:W-:Y:S01]  /*4ac0*/  HADD2.F32 R231, -RZ, R46.reuse.H0_H0 ;  /* 0x2000002effe77230 */ /* 0x100fe20000004100 */
[----:B------:R-:W2:Y:S01]  /*4ad0*/  @P2 LDC.64 R188, c[0x0][0x408] ;  /* 0x00010200ffbc2b82 */ /* 0x000ea20000000a00 */
[----:B------:R-:W-:-:S02]  /*4ae0*/  HADD2.F32 R230, -RZ, R46.H1_H1 ;  /* 0x3000002effe67230 */ /* 0x000fc40000004100 */
[----:B------:R-:W-:Y:S02]  /*4af0*/  HADD2.F32 R229, -RZ, R45.H0_H0 ;  /* 0x2000002dffe57230 */ /* 0x000fe40000004100 */
[-CC-:B------:R-:W-:Y:S01]  /*4b00*/  @P3 FFMA.FTZ R193, R203, R226.reuse, R225.reuse ;  /* 0x000000e2cbc13223 */ /* 0x180fe200000100e1 */
[-CC-:B------:R-:W-:Y:S01]  /*4b10*/  @P3 FFMA.FTZ R195, R201, R226.reuse, R225.reuse ;  /* 0x000000e2c9c33223 */ /* 0x180fe200000100e1 */
[-C--:B------:R-:W-:Y:S01]  /*4b20*/  @P3 FFMA.FTZ R242, R4, R226.reuse, R225 ;  /* 0x000000e204f23223 */ /* 0x080fe200000100e1 */
[----:B------:R-:W-:Y:S02]  /*4b30*/  HADD2.F32 R243, -RZ, R47.H0_H0 ;  /* 0x2000002ffff37230 */ /* 0x000fe40000004100 */
[----:B------:R-:W-:Y:S01]  /*4b40*/  @P3 FADD.FTZ R193, R202, -R193 ;  /* 0x800000c1cac13221 */ /* 0x000fe20000010000 */
[----:B------:R-:W-:Y:S01]  /*4b50*/  @P3 FADD.FTZ R195, R200, -R195 ;  /* 0x800000c3c8c33221 */ /* 0x000fe20000010000 */
[----:B------:R-:W-:Y:S02]  /*4b60*/  @P3 FADD.FTZ R242, R5, -R242 ;  /* 0x800000f205f23221 */ /* 0x000fe40000010000 */
[C---:B------:R-:W-:Y:S01]  /*4b70*/  @P3 FFMA.FTZ R191, R224.reuse, R193, R191 ;  /* 0x000000c1e0bf3223 */ /* 0x040fe200000100bf */
[----:B------:R-:W-:Y:S01]  /*4b80*/  @P3 FFMA.FTZ R190, R224, R195, R190 ;  /* 0x000000c3e0be3223 */ /* 0x000fe200000100be */
[-CC-:B------:R-:W-:Y:S01]  /*4b90*/  @P3 FFMA.FTZ R193, R199, R226.reuse, R225.reuse ;  /* 0x000000e2c7c13223 */ /* 0x180fe200000100e1 */
[----:B------:R-:W3:Y:S01]  /*4ba0*/  @P2 LDC.64 R194, c[0x0][0x408] ;  /* 0x00010200ffc22b82 */ /* 0x000ee20000000a00 */
[----:B-1----:R-:W-:Y:S01]  /*4bb0*/  @P2 FMUL.FTZ R187, R191, R187 ;  /* 0x000000bbbfbb2220 */ /* 0x002fe20000410000 */
[----:B------:R-:W-:Y:S01]  /*4bc0*/  @P3 FFMA.FTZ R191, R197, R226, R225 ;  /* 0x000000e2c5bf3223 */ /* 0x000fe200000100e1 */
[----:B------:R-:W-:Y:S01]  /*4bd0*/  @P3 FADD.FTZ R193, R198, -R193 ;  /* 0x800000c1c6c13221 */ /* 0x000fe20000010000 */
[----:B------:R-:W-:Y:S01]  /*4be0*/  @P3 FFMA.FTZ R243, R224, R242, R243 ;  /* 0x000000f2e0f33223 */ /* 0x000fe200000100f3 */
        /* <DEDUP_REMOVED lines=10> */
[----:B------:R-:W-:-:S03]  /*4c90*/  @P3 FFMA.FTZ R231, R224, R187, R231 ;  /* 0x000000bbe0e73223 */ /* 0x000fc600000100e7 */
[----:B------:R-:W-:Y:S01]  /*4ca0*/  @P3 FADD.FTZ R191, R3, -R188 ;  /* 0x800000bc03bf3221 */ /* 0x000fe20000010000 */
[----:B------:R-:W-:Y:S02]  /*4cb0*/  @P2 FSEL R188, R186, RZ, P4 ;  /* 0x000000ffbabc2208 */ /* 0x000fe40002000000 */
[----:B------:R-:W-:Y:S01]  /*4cc0*/  @P2 FSEL R189, R189, RZ, P5 ;  /* 0x000000ffbdbd2208 */ /* 0x000fe20002800000 */
[----:B------:R-:W-:Y:S01]  /*4cd0*/  @P3 FFMA.FTZ R230, R224, R191, R230 ;  /* 0x000000bfe0e63223 */ /* 0x000fe200000100e6 */
[----:B------:R-:W-:Y:S01]  /*4ce0*/  @P2 F2FP.F16.F32.PACK_AB R240, RZ, R188 ;  /* 0x000000bcfff0223e */ /* 0x000fe200000000ff */
[----:B------:R-:W2:Y:S01]  /*4cf0*/  @P2 LDC.64 R186, c[0x0][0x408] ;  /* 0x00010200ffba2b82 */ /* 0x000ea20000000a00 */
[----:B------:R-:W-:Y:S01]  /*4d00*/  @P2 F2FP.F16.F32.PACK_AB R241, RZ, R189 ;  /* 0x000000bdfff1223e */ /* 0x000fe200000000ff */
[----:B---3--:R-:W-:Y:S01]  /*4d10*/  @P2 FMUL.FTZ R195, R243, R195 ;  /* 0x000000c3f3c32220 */ /* 0x008fe20000410000 */
[----:B------:R-:W-:Y:S02]  /*4d20*/  @P2 LOP3.LUT P4, RZ, R238, 0xff000000, RZ, 0xc0, !PT ;  /* 0xff000000eeff2812 */ /* 0x000fe4000788c0ff */
[----:B------:R-:W-:Y:S01]  /*4d30*/  @P2 LOP3.LUT P5, RZ, R239, 0xff, RZ, 0xc0, !PT ;  /* 0x000000ffefff2812 */ /* 0x000fe200078ac0ff */
[----:B------:R-:W-:Y:S01]  /*4d40*/  @P2 FMUL.FTZ R194, R195, R194 ;  /* 0x000000c2c3c22220 */ /* 0x000fe20000410000 */
[----:B------:R-:W-:Y:S01]  /*4d50*/  @P2 PRMT R152, R240, 0x7610, R152 ;  /* 0x00007610f0982816 */ /* 0x000fe20000000098 */
[----:B------:R-:W3:Y:S03]  /*4d60*/  @P2 LDC.64 R188, c[0x0][0x408] ;  /* 0x00010200ffbc2b82 */ /* 0x000ee60000000a00 */
[----:B------:R-:W-:Y:S01]  /*4d70*/  @P2 PRMT R152, R152, 0x5410, R241 ;  /* 0x0000541098982816 */ /* 0x000fe200000000f1 */
[----:B-1----:R-:W-:-:S04]  /*4d80*/  @P2 FMUL.FTZ R193, R230, R193 ;  /* 0x000000c1e6c12220 */ /* 0x002fc80000410000 */
[----:B------:R-:W1:Y:S01]  /*4d90*/  @P2 LDC.64 R190, c[0x0][0x408] ;  /* 0x00010200ffbe2b82 */ /* 0x000e620000000a00 */
        /* <DEDUP_REMOVED lines=14> */
[----:B------:R-:W-:Y:S02]  /*4e80*/  @P2 FSEL R194, R194, RZ, P4 ;  /* 0x000000ffc2c22208 */ /* 0x000fe40002000000 */
[----:B------:R-:W-:Y:S02]  /*4e90*/  @P2 FSEL R190, R190, RZ, P5 ;  /* 0x000000ffbebe2208 */ /* 0x000fe40002800000 */
[----:B------:R-:W-:Y:S02]  /*4ea0*/  @P2 F2FP.F16.F32.PACK_AB R192, RZ, R192 ;  /* 0x000000c0ffc0223e */ /* 0x000fe400000000ff */
[----:B------:R-:W-:Y:S02]  /*4eb0*/  @P2 F2FP.F16.F32.PACK_AB R190, RZ, R190 ;  /* 0x000000beffbe223e */ /* 0x000fe400000000ff */
[----:B------:R-:W-:Y:S02]  /*4ec0*/  @P2 F2FP.F16.F32.PACK_AB R194, RZ, R194 ;  /* 0x000000c2ffc2223e */ /* 0x000fe400000000ff */
[----:B------:R-:W-:-:S02]  /*4ed0*/  @P2 PRMT R153, R186, 0x7610, R153 ;  /* 0x00007610ba992816 */ /* 0x000fc40000000099 */
        /* <DEDUP_REMOVED lines=17> */
.L_x_3342:
        /* <DEDUP_REMOVED lines=31> */
[----:B------:R-:W-:Y:S01]  /*51e0*/  @P2 F2FP.F16.F32.PACK_AB R229, RZ, R229 ;  /* 0x000000e5ffe5223e */ /* 0x000fe200000000ff */
        /* <DEDUP_REMOVED lines=34> */
[----:B------:R-:W-:Y:S01]  /*5410*/  @P2 F2FP.F16.F32.PACK_AB R186, RZ, R156 ;  /* 0x0000009cffba223e */ /* 0x000fe200000000ff */
[----:B------:R-:W-:Y:S01]  /*5420*/  FFMA.FTZ R156, R6, R226, R225 ;  /* 0x000000e2069c7223 */ /* 0x000fe200000100e1 */
[----:B------:R-:W-:Y:S02]  /*5430*/  @P2 F2FP.F16.F32.PACK_AB R187, RZ, R158 ;  /* 0x0000009effbb223e */ /* 0x000fe400000000ff */
[----:B------:R-:W-:Y:S01]  /*5440*/  F2FP.F16.F32.PACK_AB R158, R189, R194 ;  /* 0x000000c2bd9e723e */ /* 0x000fe200000000ff */
[----:B------:R-:W-:Y:S01]  /*5450*/  FADD.FTZ R231, R7, -R156 ;  /* 0x8000009c07e77221 */ /* 0x000fe20000010000 */
[----:B------:R-:W-:Y:S02]  /*5460*/  @P2 F2FP.F16.F32.PACK_AB R228, RZ, R228 ;  /* 0x000000e4ffe4223e */ /* 0x000fe400000000ff */
[----:B------:R-:W-:Y:S01]  /*5470*/  @P2 FSEL R157, R157, RZ, P4 ;  /* 0x000000ff9d9d2208 */ /* 0x000fe20002000000 */
[----:B------:R-:W-:Y:S01]  /*5480*/  FMUL.FTZ R189, R224, R231 ;  /* 0x000000e7e0bd7220 */ /* 0x000fe20000410000 */
[----:B------:R-:W-:-:S02]  /*5490*/  @P2 F2FP.F16.F32.PACK_AB R230, RZ, R230 ;  /* 0x000000e6ffe6223e */ /* 0x000fc400000000ff */
[----:B------:R-:W-:Y:S02]  /*54a0*/  @P2 F2FP.F16.F32.PACK_AB R195, RZ, R157 ;  /* 0x0000009dffc3223e */ /* 0x000fe400000000ff */
[----:B------:R-:W-:Y:S02]  /*54b0*/  @P2 PRMT R152, R159, 0x7610, R152 ;  /* 0x000076109f982816 */ /* 0x000fe40000000098 */
[----:B------:R-:W-:Y:S02]  /*54c0*/  FSEL R189, R189, RZ, P3 ;  /* 0x000000ffbdbd7208 */ /* 0x000fe40001800000 */
[----:B------:R-:W-:Y:S02]  /*54d0*/  @P2 PRMT R153, R228, 0x7610, R153 ;  /* 0x00007610e4992816 */ /* 0x000fe40000000099 */
        /* <DEDUP_REMOVED lines=17> */
.L_x_3345:
        /* <DEDUP_REMOVED lines=13> */
.L_x_3347:
[----:B------:R-:W-:Y:S05]  /*56c0*/  BSYNC.RECONVERGENT B2 ;  /* 0x0000000000027941 */ /* 0x000fea0003800200 */
.L_x_3346:
        /* <DEDUP_REMOVED lines=13> */
.L_x_3349:
[----:B------:R-:W-:Y:S05]  /*57a0*/  BSYNC.RECONVERGENT B2 ;  /* 0x0000000000027941 */ /* 0x000fea0003800200 */
.L_x_3348:
        /* <DEDUP_REMOVED lines=13> */
.L_x_3351:
[----:B------:R-:W-:Y:S05]  /*5880*/  BSYNC.RECONVERGENT B2 ;  /* 0x0000000000027941 */ /* 0x000fea0003800200 */
.L_x_3350:
        /* <DEDUP_REMOVED lines=13> */
.L_x_3353:
[----:B------:R-:W-:Y:S05]  /*5960*/  BSYNC.RECONVERGENT B2 ;  /* 0x0000000000027941 */ /* 0x000fea0003800200 */
.L_x_3352:
        /* <DEDUP_REMOVED lines=13> */
.L_x_3355:
[----:B------:R-:W-:Y:S05]  /*5a40*/  BSYNC.RECONVERGENT B2 ;  /* 0x0000000000027941 */ /* 0x000fea0003800200 */
.L_x_3354:
        /* <DEDUP_REMOVED lines=13> */
.L_x_3357:
[----:B------:R-:W-:Y:S05]  /*5b20*/  BSYNC.RECONVERGENT B2 ;  /* 0x0000000000027941 */ /* 0x000fea0003800200 */
.L_x_3356:
        /* <DEDUP_REMOVED lines=13> */
.L_x_3359:
[----:B------:R-:W-:Y:S05]  /*5c00*/  BSYNC.RECONVERGENT B2 ;  /* 0x0000000000027941 */ /* 0x000fea0003800200 */
.L_x_3358:
        /* <DEDUP_REMOVED lines=13> */
.L_x_3344:
[----:B------:R-:W-:Y:S05]  /*5ce0*/  BSYNC.RECONVERGENT B1 ;  /* 0x0000000000017941 */ /* 0x000fea0003800200 */
.L_x_3341:
        /* <DEDUP_REMOVED lines=12> */
[----:B-----5:R-:W-:Y:S01]  /*5db0*/  HADD2.F32 R231, -RZ, R40.H0_H0 ;  /* 0x20000028ffe77230 */ /* 0x020fe20000004100 */
[----:B------:R-:W2:Y:S01]  /*5dc0*/  @P2 LDC.64 R190, c[0x0][0x408] ;  /* 0x00010200ffbe2b82 */ /* 0x000ea20000000a00 */
[--C-:B------:R-:W-:Y:S01]  /*5dd0*/  HADD2.F32 R241, -RZ, R41.reuse.H1_H1 ;  /* 0x30000029fff17230 */ /* 0x100fe20000004100 */
[C---:B------:R-:W-:Y:S01]  /*5de0*/  @P2 LOP3.LUT P4, RZ, R236.reuse, 0xff00, RZ, 0xc0, !PT ;  /* 0x0000ff00ecff2812 */ /* 0x040fe2000788c0ff */
[----:B------:R-:W-:Y:S01]  /*5df0*/  HADD2.F32 R228, -RZ, R42.H0_H0 ;  /* 0x2000002affe47230 */ /* 0x000fe20000004100 */
[----:B------:R-:W-:Y:S01]  /*5e00*/  @P2 LOP3.LUT P5, RZ, R236, 0xff000000, RZ, 0xc0, !PT ;  /* 0xff000000ecff2812 */ /* 0x000fe200078ac0ff */
[----:B------:R-:W-:Y:S02]  /*5e10*/  HADD2.F32 R239, -RZ, R40.H1_H1 ;  /* 0x30000028ffef7230 */ /* 0x000fe40000004100 */
[----:B------:R-:W-:Y:S01]  /*5e20*/  HADD2.F32 R230, -RZ, R41.H0_H0 ;  /* 0x20000029ffe67230 */ /* 0x000fe20000004100 */
[----:B------:R-:W3:Y:S01]  /*5e30*/  @P2 LDC.64 R194, c[0x0][0x408] ;  /* 0x00010200ffc22b82 */ /* 0x000ee20000000a00 */
[----:B------:R-:W-:-:S02]  /*5e40*/  HADD2.F32 R243, -RZ, R42.H1_H1 ;  /* 0x3000002afff37230 */ /* 0x000fc40000004100 */
        /* <DEDUP_REMOVED lines=8> */
[----:B------:R-:W-:Y:S01]  /*5ed0*/  @P3 FFMA.FTZ R231, R224, R156, R231 ;  /* 0x0000009ce0e73223 */ /* 0x000fe200000100e7 */
[----:B------:R-:W-:Y:S01]  /*5ee0*/  @P3 FFMA.FTZ R156, R10, R226, R225 ;  /* 0x000000e20a9c3223 */ /* 0x000fe200000100e1 */
[----:B------:R-:W-:Y:S01]  /*5ef0*/  @P3 FFMA.FTZ R241, R224, R186, R241 ;  /* 0x000000bae0f13223 */ /* 0x000fe200000100f1 */
[-CC-:B------:R-:W-:Y:S01]  /*5f00*/  @P3 FFMA.FTZ R186, R18, R226.reuse, R225.reuse ;  /* 0x000000e212ba3223 */ /* 0x180fe200000100e1 */
[----:B------:R-:W-:Y:S01]  /*5f10*/  @P3 FFMA.FTZ R187, R20, R226, R225 ;  /* 0x000000e214bb3223 */ /* 0x000fe200000100e1 */
[----:B------:R-:W-:Y:S01]  /*5f20*/  @P3 FADD.FTZ R156, R11, -R156 ;  /* 0x8000009c0b9c3221 */ /* 0x000fe20000010000 */
[----:B------:R-:W-:Y:S01]  /*5f30*/  @P3 FFMA.FTZ R228, R224, R159, R228 ;  /* 0x0000009fe0e43223 */ /* 0x000fe200000100e4 */
[----:B------:R-:W-:-:S02]  /*5f40*/  HADD2.F32 R238, -RZ, R43.H0_H0 ;  /* 0x2000002bffee7230 */ /* 0x000fc40000004100 */
[----:B------:R-:W-:Y:S01]  /*5f50*/  @P3 FADD.FTZ R188, R19, -R186 ;  /* 0x800000ba13bc3221 */ /* 0x000fe20000010000 */
[----:B------:R-:W-:Y:S01]  /*5f60*/  @P3 FADD.FTZ R189, R22, -R187 ;  /* 0x800000bb16bd3221 */ /* 0x000fe20000010000 */
[C---:B------:R-:W-:Y:S01]  /*5f70*/  @P3 FFMA.FTZ R239, R224.reuse, R156, R239 ;  /* 0x0000009ce0ef3223 */ /* 0x040fe200000100ef */
[C---:B------:R-:W-:Y:S01]  /*5f80*/  @P3 FFMA.FTZ R230, R224.reuse, R157, R230 ;  /* 0x0000009de0e63223 */ /* 0x040fe200000100e6 */
[----:B------:R-:W1:Y:S01]  /*5f90*/  @P2 LDC.64 R158, c[0x0][0x408] ;  /* 0x00010200ff9e2b82 */ /* 0x000e620000000a00 */
[C---:B------:R-:W-:Y:S01]  /*5fa0*/  @P3 FFMA.FTZ R243, R224.reuse, R188, R243 ;  /* 0x000000bce0f33223 */ /* 0x040fe200000100f3 */
[----:B------:R-:W-:Y:S01]  /*5fb0*/  @P3 FFMA.FTZ R238, R224, R189, R238 ;  /* 0x000000bde0ee3223 */ /* 0x000fe200000100ee */
[----:B------:R-:W-:Y:S01]  /*5fc0*/  @P3 FFMA.FTZ R192, R21, R226, R225 ;  /* 0x000000e215c03223 */ /* 0x000fe200000100e1 */
[----:B------:R-:W-:Y:S02]  /*5fd0*/  HADD2.F32 R229, -RZ, R43.H1_H1 ;  /* 0x3000002bffe57230 */ /* 0x000fe40000004100 */
[----:B--2---:R-:W-:Y:S01]  /*5fe0*/  @P2 FMUL.FTZ R191, R228, R191 ;  /* 0x000000bfe4bf2220 */ /* 0x004fe20000410000 */
[----:B---3--:R-:W-:Y:S01]  /*5ff0*/  @P2 FMUL.FTZ R195, R238, R195 ;  /* 0x000000c3eec32220 */ /* 0x008fe20000410000 */
[----:B------:R-:W-:Y:S01]  /*6000*/  @P3 FADD.FTZ R240, R23, -R192 ;  /* 0x800000c017f03221 */ /* 0x000fe20000010000 */
[----:B------:R-:W2:Y:S01]  /*6010*/  @P2 LDC.64 R156, c[0x0][0x408] ;  /* 0x00010200ff9c2b82 */ /* 0x000ea20000000a00 */
[----:B------:R-:W-:Y:S01]  /*6020*/  @P2 FMUL.FTZ R190, R191, R190 ;  /* 0x000000bebfbe2220 */ /* 0x000fe20000410000 */
[----:B------:R-:W-:Y:S01]  /*6030*/  @P2 FMUL.FTZ R194, R195, R194 ;  /* 0x000000c2c3c22220 */ /* 0x000fe20000410000 */
[----:B------:R-:W-:Y:S01]  /*6040*/  @P3 FFMA.FTZ R229, R224, R240, R229 ;  /* 0x000000f0e0e53223 */ /* 0x000fe200000100e5 */
[----:B------:R-:W-:-:S04]  /*6050*/  @P2 LOP3.LUT P3, RZ, R236, 0xff, RZ, 0xc0, !PT ;  /* 0x000000ffecff2812 */ /* 0x000fc8000786c0ff */
        /* <DEDUP_REMOVED lines=9> */
[----:B------:R-:W-:Y:S01]  /*60f0*/  F2FP.F16.F32.PACK_AB R157, R241, R230 ;  /* 0x000000e6f19d723e */ /* 0x000fe200000000ff */
[----:B---3--:R-:W-:-:S03]  /*6100*/  @P2 FMUL.FTZ R187, R230, R187 ;  /* 0x000000bbe6bb2220 */ /* 0x008fc60000410000 */
[----:B------:R-:W-:Y:S01]  /*6110*/  @P2 FSEL R156, R156, RZ, P3 ;  /* 0x000000ff9c9c2208 */ /* 0x000fe20001800000 */
[----:B------:R-:W-:Y:S01]  /*6120*/  @P2 FMUL.FTZ R187, R187, R186 ;  /* 0x000000babbbb2220 */ /* 0x000fe20000410000 */
[----:B------:R-:W-:Y:S02]  /*6130*/  @P2 LOP3.LUT P3, RZ, R237, 0xff, RZ, 0xc0, !PT ;  /* 0x000000ffedff2812 */ /* 0x000fe4000786c0ff */
[----:B------:R-:W-:Y:S01]  /*6140*/  @P2 F2FP.F16.F32.PACK_AB R159, RZ, R156 ;  /* 0x0000009cff9f223e */ /* 0x000fe200000000ff */
[----:B----4-:R-:W-:Y:S01]  /*6150*/  @P2 FMUL.FTZ R189, R241, R189 ;  /* 0x000000bdf1bd2220 */ /* 0x010fe20000410000 */
[----:B------:R-:W-:Y:S02]  /*6160*/  @P2 FSEL R187, R187, RZ, P4 ;  /* 0x000000ffbbbb2208 */ /* 0x000fe40002000000 */
[----:B------:R-:W-:Y:S01]  /*6170*/  @P2 LOP3.LUT P4, RZ, R237, 0xff00, RZ, 0xc0, !PT ;  /* 0x0000ff00edff2812 */ /* 0x000fe2000788c0ff */
[----:B------:R-:W-:Y:S01]  /*6180*/  @P2 FMUL.FTZ R188, R189, R188 ;  /* 0x000000bcbdbc2220 */ /* 0x000fe20000410000 */
[----:B------:R-:W-:-:S02]  /*6190*/  @P2 FSEL R190, R190, RZ, P3 ;  /* 0x000000ffbebe2208 */ /* 0x000fc40001800000 */
[----:B------:R-:W-:Y:S01]  /*61a0*/  @P2 F2FP.F16.F32.PACK_AB R187, RZ, R187 ;  /* 0x000000bbffbb223e */ /* 0x000fe200000000ff */
[----:B-1----:R-:W-:Y:S01]  /*61b0*/  @P2 FMUL.FTZ R193, R243, R193 ;  /* 0x000000c1f3c12220 */ /* 0x002fe20000410000 */
[----:B------:R-:W-:Y:S02]  /*61c0*/  @P2 FSEL R188, R188, RZ, P5 ;  /* 0x000000ffbcbc2208 */ /* 0x000fe40002800000 */
[----:B------:R-:W-:Y:S01]  /*61d0*/  @P2 LOP3.LUT P5, RZ, R237, 0xff0000, RZ, 0xc0, !PT ;  /* 0x00ff0000edff2812 */ /* 0x000fe200078ac0ff */
[----:B------:R-:W-:Y:S01]  /*61e0*/  @P2 FMUL.FTZ R192, R193, R192 ;  /* 0x000000c0c1c02220 */ /* 0x000fe20000410000 */
[----:B------:R-:W-:Y:S02]  /*61f0*/  @P2 F2FP.F16.F32.PACK_AB R190, RZ, R190 ;  /* 0x000000beffbe223e */ /* 0x000fe400000000ff */
[----:B------:R-:W-:Y:S02]  /*6200*/  @P2 FSEL R194, R194, RZ, P5 ;  /* 0x000000ffc2c22208 */ /* 0x000fe40002800000 */
[----:B------:R-:W-:-:S02]  /*6210*/  @P2 FSEL R192, R192, RZ, P4 ;  /* 0x000000ffc0c02208 */ /* 0x000fc40002000000 */
[----:B------:R-:W-:Y:S02]  /*6220*/  @P2 F2FP.F16.F32.PACK_AB R186, RZ, R158 ;  /* 0x0000009effba223e */ /* 0x000fe400000000ff */
[----:B------:R-:W-:Y:S02]  /*6230*/  @P2 F2FP.F16.F32.PACK_AB R188, RZ, R188 ;  /* 0x000000bcffbc223e */ /* 0x000fe400000000ff */
[----:B------:R-:W-:Y:S02]  /*6240*/  @P2 F2FP.F16.F32.PACK_AB R192, RZ, R192 ;  /* 0x000000c0ffc0223e */ /* 0x000fe400000000ff */
[----:B------:R-:W-:Y:S02]  /*6250*/  @P2 F2FP.F16.F32.PACK_AB R194, RZ, R194 ;  /* 0x000000c2ffc2223e */ /* 0x000fe400000000ff */
[----:B------:R-:W-:Y:S02]  /*6260*/  @P2 PRMT R152, R159, 0x7610, R152 ;  /* 0x000076109f982816 */ /* 0x000fe40000000098 */
[----:B------:R-:W-:-:S02]  /*6270*/  @P2 PRMT R153, R187, 0x7610, R153 ;  /* 0x00007610bb992816 */ /* 0x000fc40000000099 */
        /* <DEDUP_REMOVED lines=17> */
.L_x_3362:
[----:B------:R-:W-:Y:S01]  /*6390*/  ISETP.GT.AND P3, PT, R227, RZ, PT ;  /* 0x000000ffe300720c */ /* 0x000fe20003f64270 */
[----:B-1----:R-:W1:Y:S01]  /*63a0*/  @P2 LDC.64 R188, c[0x0][0x408] ;  /* 0x00010200ffbc2b82 */ /* 0x002e620000000a00 */
[--C-:B-----5:R-:W-:Y:S01]  /*63b0*/  HADD2.F32 R190, -RZ, R40.reuse.H1_H1 ;  /* 0x30000028ffbe7230 */ /* 0x120fe20000004100 */
[C---:B------:R-:W-:Y:S01]  /*63c0*/  @P2 LOP3.LUT P4, RZ, R236.reuse, 0xff, RZ, 0xc0, !PT ;  /* 0x000000ffecff2812 */ /* 0x040fe2000788c0ff */
[----:B------:R-:W-:Y:S01]  /*63d0*/  HADD2.F32 R191, -RZ, R40.H0_H0 ;  /* 0x20000028ffbf7230 */ /* 0x000fe20000004100 */
[C---:B------:R-:W-:Y:S01]  /*63e0*/  @P2 LOP3.LUT P5, RZ, R236.reuse, 0xff00, RZ, 0xc0, !PT ;  /* 0x0000ff00ecff2812 */ /* 0x040fe200078ac0ff */
[----:B------:R-:W-:Y:S01]  /*63f0*/  HADD2.F32 R239, -RZ, R42.H1_H1 ;  /* 0x3000002affef7230 */ /* 0x000fe20000004100 */
[----:B------:R-:W-:Y:S01]  /*6400*/  @P2 LOP3.LUT P6, RZ, R236, 0xff0000, RZ, 0xc0, !PT ;  /* 0x00ff0000ecff2812 */ /* 0x000fe200078cc0ff */
[--C-:B------:R-:W-:Y:S01]  /*6410*/  HADD2.F32 R230, -RZ, R41.reuse.H0_H0 ;  /* 0x20000029ffe67230 */ /* 0x100fe20000004100 */
[----:B------:R-:W2:Y:S01]  /*6420*/  @P2 LDC.64 R186, c[0x0][0x408] ;  /* 0x00010200ffba2b82 */ /* 0x000ea20000000a00 */
[----:B------:R-:W-:-:S03]  /*6430*/  HADD2.F32 R229, -RZ, R41.H1_H1 ;  /* 0x30000029ffe57230 */ /* 0x000fc60000004100 */
        /* <DEDUP_REMOVED lines=9> */
[----:B------:R-:W-:Y:S01]  /*64d0*/  @P3 FFMA.FTZ R191, R224, R192, R191 ;  /* 0x000000c0e0bf3223 */ /* 0x000fe200000100bf */
[----:B------:R-:W-:Y:S01]  /*64e0*/  @P3 FFMA.FTZ R192, R14, R226, R225 ;  /* 0x000000e20ec03223 */ /* 0x000fe200000100e1 */
[----:B------:R-:W-:-:S02]  /*64f0*/  HADD2.F32 R228, -RZ, R42.H0_H0 ;  /* 0x2000002affe47230 */ /* 0x000fc40000004100 */
[----:B-1----:R-:W-:Y:S01]  /*6500*/  @P2 FMUL.FTZ R189, R190, R189 ;  /* 0x000000bdbebd2220 */ /* 0x002fe20000410000 */
[----:B------:R-:W-:Y:S01]  /*6510*/  @P3 FADD.FTZ R193, R17, -R194 ;  /* 0x800000c211c13221 */ /* 0x000fe20000010000 */
[----:B------:R-:W-:Y:S01]  /*6520*/  @P3 FADD.FTZ R192, R15, -R192 ;  /* 0x800000c00fc03221 */ /* 0x000fe20000010000 */
[----:B------:R-:W-:Y:S01]  /*6530*/  @P3 FFMA.FTZ R230, R224, R195, R230 ;  /* 0x000000c3e0e63223 */ /* 0x000fe200000100e6 */
[----:B------:R-:W-:Y:S01]  /*6540*/  @P2 FMUL.FTZ R189, R189, R188 ;  /* 0x000000bcbdbd2220 */ /* 0x000fe20000410000 */
[----:B------:R-:W-:Y:S01]  /*6550*/  @P3 FFMA.FTZ R188, R18, R226, R225 ;  /* 0x000000e212bc3223 */ /* 0x000fe200000100e1 */
[C---:B------:R-:W-:Y:S01]  /*6560*/  @P3 FFMA.FTZ R229, R224.reuse, R192, R229 ;  /* 0x000000c0e0e53223 */ /* 0x040fe200000100e5 */
[C---:B------:R-:W-:Y:S01]  /*6570*/  @P3 FFMA.FTZ R228, R224.reuse, R193, R228 ;  /* 0x000000c1e0e43223 */ /* 0x040fe200000100e4 */
[----:B--2---:R-:W-:Y:S01]  /*6580*/  @P2 FMUL.FTZ R187, R191, R187 ;  /* 0x000000bbbfbb2220 */ /* 0x004fe20000410000 */
[----:B------:R-:W-:Y:S01]  /*6590*/  @P3 FADD.FTZ R191, R19, -R188 ;  /* 0x800000bc13bf3221 */ /* 0x000fe20000010000 */
[----:B------:R-:W-:Y:S01]  /*65a0*/  @P2 FSEL R190, R189, RZ, P5 ;  /* 0x000000ffbdbe2208 */ /* 0x000fe20002800000 */
[----:B------:R-:W1:Y:S01]  /*65b0*/  @P2 LDC.64 R192, c[0x0][0x408] ;  /* 0x00010200ffc02b82 */ /* 0x000e620000000a00 */
[----:B------:R-:W-:Y:S01]  /*65c0*/  @P2 FMUL.FTZ R186, R187, R186 ;  /* 0x000000babbba2220 */ /* 0x000fe20000410000 */
[----:B------:R-:W-:Y:S01]  /*65d0*/  @P3 FFMA.FTZ R239, R224, R191, R239 ;  /* 0x000000bfe0ef3223 */ /* 0x000fe200000100ef */
[----:B------:R-:W-:Y:S01]  /*65e0*/  @P2 F2FP.F16.F32.PACK_AB R238, RZ, R190 ;  /* 0x000000beffee223e */ /* 0x000fe200000000ff */
[----:B------:R-:W-:Y:S01]  /*65f0*/  @P3 FADD.FTZ R240, R22, -R241 ;  /* 0x800000f116f03221 */ /* 0x000fe20000010000 */
[----:B------:R-:W-:Y:S01]  /*6600*/  HADD2.F32 R241, -RZ, R43.H0_H0 ;  /* 0x2000002bfff17230 */ /* 0x000fe20000004100 */
[----:B------:R-:W-:-:S02]  /*6610*/  @P2 FSEL R188, R186, RZ, P4 ;  /* 0x000000ffbabc2208 */ /* 0x000fc40002000000 */
[----:B------:R-:W2:Y:S01]  /*6620*/  @P2 LDC.64 R186, c[0x0][0x408] ;  /* 0x00010200ffba2b82 */ /* 0x000ea20000000a00 */
[----:B------:R-:W-:Y:S01]  /*6630*/  @P2 LOP3.LUT P4, RZ, R236, 0xff000000, RZ, 0xc0, !PT ;  /* 0xff000000ecff2812 */ /* 0x000fe2000788c0ff */
[----:B------:R-:W-:Y:S01]  /*6640*/  @P3 FFMA.FTZ R241, R224, R240, R241 ;  /* 0x000000f0e0f13223 */ /* 0x000fe200000100f1 */
[----:B------:R-:W-:Y:S02]  /*6650*/  @P2 F2FP.F16.F32.PACK_AB R231, RZ, R188 ;  /* 0x000000bcffe7223e */ /* 0x000fe400000000ff */
[----:B------:R-:W-:Y:S02]  /*6660*/  @P2 LOP3.LUT P5, RZ, R237, 0xff, RZ, 0xc0, !PT ;  /* 0x000000ffedff2812 */ /* 0x000fe400078ac0ff */
[----:B------:R-:W-:Y:S01]  /*6670*/  @P2 PRMT R152, R231, 0x7610, R152 ;  /* 0x00007610e7982816 */ /* 0x000fe20000000098 */
[----:B------:R-:W3:Y:S03]  /*6680*/  @P2 LDC.64 R188, c[0x0][0x408] ;  /* 0x00010200ffbc2b82 */ /* 0x000ee60000000a00 */
[----:B------:R-:W-:-:S05]  /*6690*/  @P2 PRMT R152, R152, 0x5410, R238 ;  /* 0x0000541098982816 */ /* 0x000fca00000000ee */
        /* <DEDUP_REMOVED lines=19> */
[----:B------:R-:W-:Y:S01]  /*67d0*/  @P2 F2FP.F16.F32.PACK_AB R192, RZ, R192 ;  /* 0x000000c0ffc0223e */ /* 0x000fe200000000ff */
[----:B------:R-:W-:Y:S01]  /*67e0*/  @P2 FMUL.FTZ R194, R195, R194 ;  /* 0x000000c2c3c22220 */ /* 0x000fe20000410000 */
[----:B------:R-:W-:Y:S02]  /*67f0*/  @P2 F2FP.F16.F32.PACK_AB R190, RZ, R190 ;  /* 0x000000beffbe223e */ /* 0x000fe400000000ff */
[----:B------:R-:W-:Y:S02]  /*6800*/  @P2 PRMT R153, R186, 0x7610, R153 ;  /* 0x00007610ba992816 */ /* 0x000fe40000000099 */
[----:B------:R-:W-:-:S02]  /*6810*/  @P2 FSEL R194, R194, RZ, P4 ;  /* 0x000000ffc2c22208 */ /* 0x000fc40002000000 */
[----:B------:R-:W-:Y:S02]  /*6820*/  @P2 PRMT R154, R190, 0x7610, R154 ;  /* 0x00007610be9a2816 */ /* 0x000fe4000000009a */
[----:B------:R-:W-:Y:S02]  /*6830*/  @P2 F2FP.F16.F32.PACK_AB R194, RZ, R194 ;  /* 0x000000c2ffc2223e */ /* 0x000fe400000000ff */
        /* <DEDUP_REMOVED lines=16> */
.L_x_3361:
        /* <DEDUP_REMOVED lines=19> */
[-CC-:B-----5:R-:W-:Y:S01]  /*6a70*/  FFMA.FTZ R239, R20, R226.reuse, R225.reuse ;  /* 0x000000e214ef7223 */ /* 0x1a0fe200000100e1 */
[----:B------:R-:W-:Y:S01]  /*6a80*/  FSEL R193, R193, RZ, P3 ;  /* 0x000000ffc1c17208 */ /* 0x000fe20001800000 */
[-C--:B------:R-:W-:Y:S01]  /*6a90*/  FFMA.FTZ R194, R18, R226.reuse, R225 ;  /* 0x000000e212c27223 */ /* 0x080fe200000100e1 */
[----:B------:R-:W-:Y:S01]  /*6aa0*/  FSEL R191, R191, RZ, P3 ;  /* 0x000000ffbfbf7208 */ /* 0x000fe20001800000 */
[----:B------:R-:W-:Y:S01]  /*6ab0*/  FADD.FTZ R239, R22, -R239 ;  /* 0x800000ef16ef7221 */ /* 0x000fe20000010000 */
[----:B------:R-:W-:Y:S01]  /*6ac0*/  @P2 LOP3.LUT P6, RZ, R236, 0xff, RZ, 0xc0, !PT ;  /* 0x000000ffecff2812 */ /* 0x000fe200078cc0ff */
[----:B------:R-:W4:Y:S01]  /*6ad0*/  @P2 LDC.64 R186, c[0x0][0x408] ;  /* 0x00010200ffba2b82 */ /* 0x000f220000000a00 */
[----:B-1----:R-:W-:Y:S01]  /*6ae0*/  @P2 FMUL.FTZ R189, R190, R189 ;  /* 0x000000bdbebd2220 */ /* 0x002fe20000410000 */
[----:B------:R-:W-:Y:S01]  /*6af0*/  FADD.FTZ R231, R19, -R194 ;  /* 0x800000c213e77221 */ /* 0x000fe20000010000 */
[C---:B------:R-:W-:Y:S01]  /*6b00*/  @P2 LOP3.LUT P4, RZ, R236.reuse, 0xff0000, RZ, 0xc0, !PT ;  /* 0x00ff0000ecff2812 */ /* 0x040fe2000788c0ff */
[----:B------:R-:W-:Y:S01]  /*6b10*/  FFMA.FTZ R238, R21, R226, R225 ;  /* 0x000000e215ee7223 */ /* 0x000fe200000100e1 */
[----:B------:R-:W-:Y:S01]  /*6b20*/  @P2 FMUL.FTZ R195, R189, R188 ;  /* 0x000000bcbdc32220 */ /* 0x000fe20000410000 */
[----:B------:R-:W-:Y:S01]  /*6b30*/  @P2 LOP3.LUT P5, RZ, R236, 0xff00, RZ, 0xc0, !PT ;  /* 0x0000ff00ecff2812 */ /* 0x000fe200078ac0ff */
[----:B--2---:R-:W-:Y:S01]  /*6b40*/  @P2 FMUL.FTZ R159, R192, R159 ;  /* 0x0000009fc09f2220 */ /* 0x004fe20000410000 */
[----:B------:R-:W1:Y:S02]  /*6b50*/  @P2 LDC.64 R188, c[0x0][0x408] ;  /* 0x00010200ffbc2b82 */ /* 0x000e640000000a00 */
[----:B------:R-:W-:Y:S01]  /*6b60*/  @P2 FSEL R195, R195, RZ, P6 ;  /* 0x000000ffc3c32208 */ /* 0x000fe20003000000 */
[----:B------:R-:W-:Y:S01]  /*6b70*/  @P2 FMUL.FTZ R229, R159, R158 ;  /* 0x0000009e9fe52220 */ /* 0x000fe20000410000 */
[----:B------:R-:W-:-:S02]  /*6b80*/  @P2 LOP3.LUT P6, RZ, R236, 0xff000000, RZ, 0xc0, !PT ;  /* 0xff000000ecff2812 */ /* 0x000fc400078cc0ff */
[----:B------:R-:W-:Y:S01]  /*6b90*/  @P2 F2FP.F16.F32.PACK_AB R195, RZ, R195 ;  /* 0x000000c3ffc3223e */ /* 0x000fe200000000ff */
[----:B---3--:R-:W-:Y:S01]  /*6ba0*/  @P2 FMUL.FTZ R157, R193, R157 ;  /* 0x0000009dc19d2220 */ /* 0x008fe20000410000 */
[----:B------:R-:W2:Y:S01]  /*6bb0*/  @P2 LDC.64 R158, c[0x0][0x408] ;  /* 0x00010200ff9e2b82 */ /* 0x000ea20000000a00 */
[----:B------:R-:W-:Y:S02]  /*6bc0*/  @P2 FSEL R229, R229, RZ, P6 ;  /* 0x000000ffe5e52208 */ /* 0x000fe40003000000 */
[----:B------:R-:W-:Y:S01]  /*6bd0*/  @P2 FMUL.FTZ R230, R157, R156 ;  /* 0x0000009c9de62220 */ /* 0x000fe20000410000 */
[----:B------:R-:W-:Y:S02]  /*6be0*/  @P2 LOP3.LUT P6, RZ, R237, 0xff0000, RZ, 0xc0, !PT ;  /* 0x00ff0000edff2812 */ /* 0x000fe400078cc0ff */
[----:B------:R-:W-:Y:S01]  /*6bf0*/  @P2 F2FP.F16.F32.PACK_AB R229, RZ, R229 ;  /* 0x000000e5ffe5223e */ /* 0x000fe200000000ff */
[----:B----4-:R-:W-:Y:S01]  /*6c00*/  @P2 FMUL.FTZ R187, R191, R187 ;  /* 0x000000bbbfbb2220 */ /* 0x010fe20000410000 */
[----:B------:R-:W3:Y:S01]  /*6c10*/  @P2 LDC.64 R156, c[0x0][0x408] ;  /* 0x00010200ff9c2b82 */ /* 0x000ee20000000a00 */
[----:B------:R-:W-:-:S02]  /*6c20*/  @P2 FSEL R230, R230, RZ, P4 ;  /* 0x000000ffe6e62208 */ /* 0x000fc40002000000 */
[----:B------:R-:W-:Y:S01]  /*6c30*/  @P2 FMUL.FTZ R228, R187, R186 ;  /* 0x000000babbe42220 */ /* 0x000fe20000410000 */
[----:B------:R-:W-:Y:S01]  /*6c40*/  FFMA.FTZ R186, R16, R226, R225 ;  /* 0x000000e210ba7223 */ /* 0x000fe200000100e1 */
[----:B------:R-:W-:Y:S02]  /*6c50*/  @P2 LOP3.LUT P4, RZ, R237, 0xff, RZ, 0xc0, !PT ;  /* 0x000000ffedff2812 */ /* 0x000fe4000788c0ff */
[----:B------:R-:W-:Y:S01]  /*6c60*/  @P2 F2FP.F16.F32.PACK_AB R230, RZ, R230 ;  /* 0x000000e6ffe6223e */ /* 0x000fe200000000ff */
[----:B------:R-:W-:Y:S01]  /*6c70*/  FADD.FTZ R187, R17, -R186 ;  /* 0x800000ba11bb7221 */ /* 0x000fe20000010000 */
[----:B------:R-:W-:Y:S01]  /*6c80*/  FMUL.FTZ R186, R224, R239 ;  /* 0x000000efe0ba7220 */ /* 0x000fe20000410000 */
[----:B------:R-:W-:Y:S02]  /*6c90*/  @P2 FSEL R228, R228, RZ, P5 ;  /* 0x000000ffe4e42208 */ /* 0x000fe40002800000 */
[C---:B------:R-:W-:Y:S01]  /*6ca0*/  FMUL.FTZ R194, R224.reuse, R187 ;  /* 0x000000bbe0c27220 */ /* 0x040fe20000410000 */
[----:B------:R-:W-:Y:S01]  /*6cb0*/  FMUL.FTZ R187, R224, R231 ;  /* 0x000000e7e0bb7220 */ /* 0x000fe20000410000 */
[----:B------:R-:W-:-:S02]  /*6cc0*/  FSEL R186, R186, RZ, P3 ;  /* 0x000000ffbaba7208 */ /* 0x000fc40001800000 */
[----:B------:R-:W-:Y:S02]  /*6cd0*/  @P2 LOP3.LUT P5, RZ, R237, 0xff00, RZ, 0xc0, !PT ;  /* 0x0000ff00edff2812 */ /* 0x000fe400078ac0ff */
[----:B------:R-:W-:Y:S01]  /*6ce0*/  FSEL R194, R194, RZ, P3 ;  /* 0x000000ffc2c27208 */ /* 0x000fe20001800000 */
[----:B--2---:R-:W-:Y:S01]  /*6cf0*/  @P2 FMUL.FTZ R159, R186, R159 ;  /* 0x0000009fba9f2220 */ /* 0x004fe20000410000 */
[----:B------:R-:W-:Y:S02]  /*6d00*/  FSEL R187, R187, RZ, P3 ;  /* 0x000000ffbbbb7208 */ /* 0x000fe40001800000 */
[----:B------:R-:W-:Y:S01]  /*6d10*/  @P2 F2FP.F16.F32.PACK_AB R228, RZ, R228 ;  /* 0x000000e4ffe4223e */ /* 0x000fe200000000ff */
[----:B-1----:R-:W-:Y:S01]  /*6d20*/  @P2 FMUL.FTZ R189, R194, R189 ;  /* 0x000000bdc2bd2220 */ /* 0x002fe20000410000 */
[----:B------:R-:W-:Y:S01]  /*6d30*/  @P2 FMUL.FTZ R158, R159, R158 ;  /* 0x0000009e9f9e2220 */ /* 0x000fe20000410000 */
[----:B---3--:R-:W-:Y:S01]  /*6d40*/  @P2 FMUL.FTZ R157, R187, R157 ;  /* 0x0000009dbb9d2220 */ /* 0x008fe20000410000 */
[----:B------:R-:W-:Y:S01]  /*6d50*/  FADD.FTZ R159, R23, -R238 ;  /* 0x800000ee179f7221 */ /* 0x000fe20000010000 */
[----:B------:R-:W-:Y:S01]  /*6d60*/  @P2 FMUL.FTZ R188, R189, R188 ;  /* 0x000000bcbdbc2220 */ /* 0x000fe20000410000 */
[----:B------:R-:W-:Y:S01]  /*6d70*/  @P2 PRMT R152, R195, 0x7610, R152 ;  /* 0x00007610c3982816 */ /* 0x000fe20000000098 */
[----:B------:R-:W-:Y:S01]  /*6d80*/  @P2 FMUL.FTZ R156, R157, R156 ;  /* 0x0000009c9d9c2220 */ /* 0x000fe20000410000 */
[----:B------:R-:W-:Y:S01]  /*6d90*/  @P2 FSEL R158, R158, RZ, P6 ;  /* 0x000000ff9e9e2208 */ /* 0x000fe20003000000 */
[----:B------:R-:W-:Y:S01]  /*6da0*/  FMUL.FTZ R159, R224, R159 ;  /* 0x0000009fe09f7220 */ /* 0x000fe20000410000 */
[----:B------:R-:W-:-:S02]  /*6db0*/  @P2 FSEL R188, R188, RZ, P4 ;  /* 0x000000ffbcbc2208 */ /* 0x000fc40002000000 */
[----:B------:R-:W-:Y:S02]  /*6dc0*/  @P2 FSEL R156, R156, RZ, P5 ;  /* 0x000000ff9c9c2208 */ /* 0x000fe40002800000 */
[----:B------:R-:W-:Y:S02]  /*6dd0*/  @P2 F2FP.F16.F32.PACK_AB R188, RZ, R188 ;  /* 0x000000bcffbc223e */ /* 0x000fe400000000ff */
[----:B------:R-:W-:Y:S02]  /*6de0*/  @P2 F2FP.F16.F32.PACK_AB R231, RZ, R158 ;  /* 0x0000009effe7223e */ /* 0x000fe400000000ff */
[----:B------:R-:W-:Y:S02]  /*6df0*/  F2FP.F16.F32.PACK_AB R158, R187, R194 ;  /* 0x000000c2bb9e723e */ /* 0x000fe400000000ff */
[----:B------:R-:W-:Y:S02]  /*6e00*/  @P2 F2FP.F16.F32.PACK_AB R189, RZ, R156 ;  /* 0x0000009cffbd223e */ /* 0x000fe400000000ff */
[----:B------:R-:W-:-:S02]  /*6e10*/  FSEL R187, R159, RZ, P3 ;  /* 0x000000ff9fbb7208 */ /* 0x000fc40001800000 */
[----:B------:R-:W-:Y:S02]  /*6e20*/  @P2 PRMT R153, R230, 0x7610, R153 ;  /* 0x00007610e6992816 */ /* 0x000fe40000000099 */
[----:B------:R-:W-:Y:S02]  /*6e30*/  @P2 PRMT R154, R188, 0x7610, R154 ;  /* 0x00007610bc9a2816 */ /* 0x000fe4000000009a */
[----:B------:R-:W-:Y:S02]  /*6e40*/  F2FP.F16.F32.PACK_AB R157, R192, R193 ;  /* 0x000000c1c09d723e */ /* 0x000fe400000000ff */
[----:B------:R-:W-:Y:S02]  /*6e50*/  F2FP.F16.F32.PACK_AB R156, R191, R190 ;  /* 0x000000bebf9c723e */ /* 0x000fe400000000ff */
        /* <DEDUP_REMOVED lines=14> */
.L_x_3364:
        /* <DEDUP_REMOVED lines=13> */
.L_x_3366:
[----:B------:R-:W-:Y:S05]  /*7010*/  BSYNC.RECONVERGENT B2 ;  /* 0x0000000000027941 */ /* 0x000fea0003800200 */
.L_x_3365:
        /* <DEDUP_REMOVED lines=13> */
.L_x_3368:
[----:B------:R-:W-:Y:S05]  /*70f0*/  BSYNC.RECONVERGENT B2 ;  /* 0x0000000000027941 */ /* 0x000fea0003800200 */
.L_x_3367:
        /* <DEDUP_REMOVED lines=13> */
.L_x_3370:
[----:B------:R-:W-:Y:S05]  /*71d0*/  BSYNC.RECONVERGENT B2 ;  /* 0x0000000000027941 */ /* 0x000fea0003800200 */
.L_x_3369:
        /* <DEDUP_REMOVED lines=13> */
.L_x_3372:
[----:B------:R-:W-:Y:S05]  /*72b0*/  BSYNC.RECONVERGENT B2 ;  /* 0x0000000000027941 */ /* 0x000fea0003800200 */
.L_x_3371:
        /* <DEDUP_REMOVED lines=13> */
.L_x_3374:
[----:B------:R-:W-:Y:S05]  /*7390*/  BSYNC.RECONVERGENT B2 ;  /* 0x0000000000027941 */ /* 0x000fea0003800200 */
.L_x_3373:
        /* <DEDUP_REMOVED lines=13> */
.L_x_3376:
[----:B------:R-:W-:Y:S05]  /*7470*/  BSYNC.RECONVERGENT B2 ;  /* 0x0000000000027941 */ /* 0x000fea0003800200 */
.L_x_3375:
        /* <DEDUP_REMOVED lines=13> */
.L_x_3378:
[----:B------:R-:W-:Y:S05]  /*7550*/  BSYNC.RECONVERGENT B2 ;  /* 0x0000000000027941 */ /* 0x000fea0003800200 */
.L_x_3377:
        /* <DEDUP_REMOVED lines=13> */
.L_x_3363:
[----:B------:R-:W-:Y:S05]  /*7630*/  BSYNC.RECONVERGENT B1 ;  /* 0x0000000000017941 */ /* 0x000fea0003800200 */
.L_x_3360:
        /* <DEDUP_REMOVED lines=18> */
[--C-:B------:R-:W-:Y:S02]  /*7760*/  HADD2.F32 R239, -RZ, R38.reuse.H0_H0 ;  /* 0x20000026ffef7230 */ /* 0x100fe40000004100 */
[----:B------:R-:W-:Y:S01]  /*7770*/  HADD2.F32 R238, -RZ, R38.H1_H1 ;  /* 0x30000026ffee7230 */ /* 0x000fe20000004100 */
[----:B------:R-:W3:Y:S01]  /*7780*/  @P2 LDC.64 R194, c[0x0][0x408] ;  /* 0x00010200ffc22b82 */ /* 0x000ee20000000a00 */
[----:B------:R-:W-:-:S02]  /*7790*/  HADD2.F32 R230, -RZ, R36.H1_H1 ;  /* 0x30000024ffe67230 */ /* 0x000fc40000004100 */
[-CC-:B-1----:R-:W-:Y:S01]  /*77a0*/  @P3 FFMA.FTZ R156, R24, R226.reuse, R225.reuse ;  /* 0x000000e2189c3223 */ /* 0x182fe200000100e1 */
[-CC-:B------:R-:W-:Y:S01]  /*77b0*/  @P3 FFMA.FTZ R188, R30, R226.reuse, R225.reuse ;  /* 0x000000e21ebc3223 */ /* 0x180fe200000100e1 */
[-CC-:B------:R-:W-:Y:S01]  /*77c0*/  @P3 FFMA.FTZ R186, R28, R226.reuse, R225.reuse ;  /* 0x000000e21cba3223 */ /* 0x180fe200000100e1 */
[-CC-:B------:R-:W-:Y:S01]  /*77d0*/  @P3 FFMA.FTZ R158, R26, R226.reuse, R225.reuse ;  /* 0x000000e21a9e3223 */ /* 0x180fe200000100e1 */
[----:B------:R-:W-:Y:S01]  /*77e0*/  @P3 FADD.FTZ R156, R25, -R156 ;  /* 0x8000009c199c3221 */ /* 0x000fe20000010000 */
[----:B------:R-:W-:Y:S01]  /*77f0*/  @P3 FADD.FTZ R188, R31, -R188 ;  /* 0x800000bc1fbc3221 */ /* 0x000fe20000010000 */
[----:B------:R-:W-:Y:S01]  /*7800*/  @P3 FADD.FTZ R159, R29, -R186 ;  /* 0x800000ba1d9f3221 */ /* 0x000fe20000010000 */
[----:B------:R-:W-:Y:S01]  /*7810*/  @P3 FFMA.FTZ R186, R162, R226, R225 ;  /* 0x000000e2a2ba3223 */ /* 0x000fe200000100e1 */
[C---:B------:R-:W-:Y:S01]  /*7820*/  @P3 FFMA.FTZ R231, R224.reuse, R156, R231 ;  /* 0x0000009ce0e73223 */ /* 0x040fe200000100e7 */
[----:B------:R-:W-:Y:S01]  /*7830*/  @P3 FFMA.FTZ R229, R224, R188, R229 ;  /* 0x000000bce0e53223 */ /* 0x000fe200000100e5 */
[-CC-:B------:R-:W-:Y:S01]  /*7840*/  @P3 FFMA.FTZ R156, R160, R226.reuse, R225.reuse ;  /* 0x000000e2a09c3223 */ /* 0x180fe200000100e1 */
[-CC-:B------:R-:W-:Y:S01]  /*7850*/  @P3 FFMA.FTZ R188, R164, R226.reuse, R225.reuse ;  /* 0x000000e2a4bc3223 */ /* 0x180fe200000100e1 */
[----:B------:R-:W-:Y:S01]  /*7860*/  @P3 FADD.FTZ R157, R27, -R158 ;  /* 0x8000009e1b9d3221 */ /* 0x000fe20000010000 */
[----:B------:R-:W-:Y:S01]  /*7870*/  @P3 FFMA.FTZ R228, R224, R159, R228 ;  /* 0x0000009fe0e43223 */ /* 0x000fe200000100e4 */
[----:B------:R-:W-:Y:S01]  /*7880*/  @P3 FADD.FTZ R158, R161, -R156 ;  /* 0x8000009ca19e3221 */ /* 0x000fe20000010000 */
[----:B------:R-:W-:Y:S01]  /*7890*/  @P3 FADD.FTZ R159, R163, -R186 ;  /* 0x800000baa39f3221 */ /* 0x000fe20000010000 */
[----:B------:R-:W-:Y:S01]  /*78a0*/  @P3 FADD.FTZ R187, R165, -R188 ;  /* 0x800000bca5bb3221 */ /* 0x000fe20000010000 */
[----:B------:R-:W-:Y:S01]  /*78b0*/  @P3 FFMA.FTZ R188, R166, R226, R225 ;  /* 0x000000e2a6bc3223 */ /* 0x000fe200000100e1 */
[----:B------:R-:W-:Y:S01]  /*78c0*/  @P3 FFMA.FTZ R239, R224, R158, R239 ;  /* 0x0000009ee0ef3223 */ /* 0x000fe200000100ef */
[----:B------:R-:W-:-:S02]  /*78d0*/  HADD2.F32 R236, -RZ, R39.H0_H0 ;  /* 0x20000027ffec7230 */ /* 0x000fc40000004100 */
[C---:B------:R-:W-:Y:S01]  /*78e0*/  @P3 FFMA.FTZ R238, R224.reuse, R159, R238 ;  /* 0x0000009fe0ee3223 */ /* 0x040fe200000100ee */
[C---:B------:R-:W-:Y:S01]  /*78f0*/  @P3 FFMA.FTZ R230, R224.reuse, R157, R230 ;  /* 0x0000009de0e63223 */ /* 0x040fe200000100e6 */
[----:B------:R-:W1:Y:S01]  /*7900*/  @P2 LDC.64 R158, c[0x0][0x408] ;  /* 0x00010200ff9e2b82 */ /* 0x000e620000000a00 */
[----:B------:R-:W-:Y:S02]  /*7910*/  HADD2.F32 R237, -RZ, R39.H1_H1 ;  /* 0x30000027ffed7230 */ /* 0x000fe40000004100 */
[----:B------:R-:W-:Y:S01]  /*7920*/  @P3 FADD.FTZ R190, R167, -R188 ;  /* 0x800000bca7be3221 */ /* 0x000fe20000010000 */
[----:B------:R-:W-:Y:S01]  /*7930*/  @P3 FFMA.FTZ R236, R224, R187, R236 ;  /* 0x000000bbe0ec3223 */ /* 0x000fe200000100ec */
[----:B--2---:R-:W-:Y:S02]  /*7940*/  @P2 FMUL.FTZ R193, R238, R193 ;  /* 0x000000c1eec12220 */ /* 0x004fe40000410000 */
[----:B------:R-:W-:Y:S01]  /*7950*/  @P3 FFMA.FTZ R237, R224, R190, R237 ;  /* 0x000000bee0ed3223 */ /* 0x000fe200000100ed */
[----:B------:R-:W-:Y:S01]  /*7960*/  @P2 LOP3.LUT P3, RZ, R234, 0xff, RZ, 0xc0, !PT ;  /* 0x000000ffeaff2812 */ /* 0x000fe2000786c0ff */
[----:B------:R-:W2:Y:S01]  /*7970*/  @P2 LDC.64 R156, c[0x0][0x408] ;  /* 0x00010200ff9c2b82 */ /* 0x000ea20000000a00 */
[----:B---3--:R-:W-:Y:S01]  /*7980*/  @P2 FMUL.FTZ R195, R236, R195 ;  /* 0x000000c3ecc32220 */ /* 0x008fe20000410000 */
[----:B------:R-:W-:-:S03]  /*7990*/  @P2 FMUL.FTZ R192, R193, R192 ;  /* 0x000000c0c1c02220 */ /* 0x000fc60000410000 */
        /* <DEDUP_REMOVED lines=20> */
[----:B------:R-:W-:-:S02]  /*7ae0*/  @P2 F2FP.F16.F32.PACK_AB R187, RZ, R187 ;  /* 0x000000bbffbb223e */ /* 0x000fc400000000ff */
[----:B------:R-:W-:Y:S01]  /*7af0*/  @P2 FSEL R192, R192, RZ, P4 ;  /* 0x000000ffc0c02208 */ /* 0x000fe20002000000 */
        /* <DEDUP_REMOVED lines=30> */
.L_x_3381:
[----:B------:R-:W-:Y:S01]  /*7ce0*/  ISETP.GT.AND P3, PT, R227, RZ, PT ;  /* 0x000000ffe300720c */ /* 0x000fe20003f64270 */
[----:B-1----:R-:W1:Y:S01]  /*7cf0*/  @P2 LDC.64 R188, c[0x0][0x408] ;  /* 0x00010200ffbc2b82 */ /* 0x002e620000000a00 */
[--C-:B-----5:R-:W-:Y:S01]  /*7d00*/  HADD2.F32 R190, -RZ, R36.reuse.H1_H1 ;  /* 0x30000024ffbe7230 */ /* 0x120fe20000004100 */
[C---:B------:R-:W-:Y:S01]  /*7d10*/  @P2 LOP3.LUT P4, RZ, R234.reuse, 0xff, RZ, 0xc0, !PT ;  /* 0x000000ffeaff2812 */ /* 0x040fe2000788c0ff */
[----:B------:R-:W-:Y:S01]  /*7d20*/  HADD2.F32 R191, -RZ, R36.H0_H0 ;  /* 0x20000024ffbf7230 */ /* 0x000fe20000004100 */
[C---:B------:R-:W-:Y:S01]  /*7d30*/  @P2 LOP3.LUT P5, RZ, R234.reuse, 0xff00, RZ, 0xc0, !PT ;  /* 0x0000ff00eaff2812 */ /* 0x040fe200078ac0ff */
[--C-:B------:R-:W-:Y:S01]  /*7d40*/  HADD2.F32 R229, -RZ, R37.reuse.H0_H0 ;  /* 0x20000025ffe57230 */ /* 0x100fe20000004100 */
[----:B------:R-:W-:Y:S01]  /*7d50*/  @P2 LOP3.LUT P6, RZ, R234, 0xff0000, RZ, 0xc0, !PT ;  /* 0x00ff0000eaff2812 */ /* 0x000fe200078cc0ff */
[----:B------:R-:W-:Y:S01]  /*7d60*/  HADD2.F32 R237, -RZ, R38.H1_H1 ;  /* 0x30000026ffed7230 */ /* 0x000fe20000004100 */
[----:B------:R-:W2:Y:S01]  /*7d70*/  @P2 LDC.64 R186, c[0x0][0x408] ;  /* 0x00010200ffba2b82 */ /* 0x000ea20000000a00 */
[----:B------:R-:W-:-:S02]  /*7d80*/  HADD2.F32 R231, -RZ, R37.H1_H1 ;  /* 0x30000025ffe77230 */ /* 0x000fc40000004100 */
[----:B------:R-:W-:Y:S02]  /*7d90*/  HADD2.F32 R239, -RZ, R39.H0_H0 ;  /* 0x20000027ffef7230 */ /* 0x000fe40000004100 */
[-CC-:B------:R-:W-:Y:S01]  /*7da0*/  @P3 FFMA.FTZ R194, R26, R226.reuse, R225.reuse ;  /* 0x000000e21ac23223 */ /* 0x180fe200000100e1 */
        /* <DEDUP_REMOVED lines=12> */
[----:B------:R-:W-:-:S02]  /*7e70*/  HADD2.F32 R228, -RZ, R38.H0_H0 ;  /* 0x20000026ffe47230 */ /* 0x000fc40000004100 */
[----:B------:R-:W-:Y:S01]  /*7e80*/  @P3 FADD.FTZ R192, R31, -R192 ;  /* 0x800000c01fc03221 */ /* 0x000fe20000010000 */
[----:B------:R-:W-:Y:S01]  /*7e90*/  @P3 FADD.FTZ R193, R161, -R194 ;  /* 0x800000c2a1c13221 */ /* 0x000fe20000010000 */
        /* <DEDUP_REMOVED lines=12> */
[----:B------:R-:W-:-:S02]  /*7f60*/  @P2 LOP3.LUT P5, RZ, R235, 0xff, RZ, 0xc0, !PT ;  /* 0x000000ffebff2812 */ /* 0x000fc400078ac0ff */
[----:B------:R-:W-:Y:S01]  /*7f70*/  @P2 FSEL R188, R186, RZ, P4 ;  /* 0x000000ffbabc2208 */ /* 0x000fe20002000000 */
[----:B------:R-:W2:Y:S01]  /*7f80*/  @P2 LDC.64 R190, c[0x0][0x408] ;  /* 0x00010200ffbe2b82 */ /* 0x000ea20000000a00 */
[----:B------:R-:W-:Y:S01]  /*7f90*/  @P3 FFMA.FTZ R239, R224, R238, R239 ;  /* 0x000000eee0ef3223 */ /* 0x000fe200000100ef */
[----:B------:R-:W-:Y:S02]  /*7fa0*/  @P2 LOP3.LUT P4, RZ, R234, 0xff000000, RZ, 0xc0, !PT ;  /* 0xff000000eaff2812 */ /* 0x000fe4000788c0ff */
[----:B------:R-:W-:-:S04]  /*7fb0*/  @P2 F2FP.F16.F32.PACK_AB R230, RZ, R188 ;  /* 0x000000bcffe6223e */ /* 0x000fc800000000ff */
        /* <DEDUP_REMOVED lines=11> */
[----:B------:R-:W-:-:S03]  /*8070*/  @P2 FMUL.FTZ R186, R187, R186 ;  /* 0x000000babbba2220 */ /* 0x000fc60000410000 */
[----:B------:R-:W-:Y:S01]  /*8080*/  @P2 F2FP.F16.F32.PACK_AB R190, RZ, R190 ;  /* 0x000000beffbe223e */ /* 0x000fe200000000ff */
[----:B----4-:R-:W-:Y:S01]  /*8090*/  @P2 FMUL.FTZ R189, R231, R189 ;  /* 0x000000bde7bd2220 */ /* 0x010fe20000410000 */
[----:B------:R-:W-:Y:S02]  /*80a0*/  @P2 FSEL R186, R186, RZ, P6 ;  /* 0x000000ffbaba2208 */ /* 0x000fe40003000000 */
[----:B------:R-:W-:Y:S01]  /*80b0*/  @P2 LOP3.LUT P6, RZ, R235, 0xff00, RZ, 0xc0, !PT ;  /* 0x0000ff00ebff2812 */ /* 0x000fe200078cc0ff */
[----:B------:R-:W-:Y:S01]  /*80c0*/  @P2 FMUL.FTZ R188, R189, R188 ;  /* 0x000000bcbdbc2220 */ /* 0x000fe20000410000 */
[----:B------:R-:W-:Y:S02]  /*80d0*/  @P2 F2FP.F16.F32.PACK_AB R186, RZ, R186 ;  /* 0x000000baffba223e */ /* 0x000fe400000000ff */
[----:B------:R-:W-:Y:S01]  /*80e0*/  @P2 FSEL R192, R192, RZ, P6 ;  /* 0x000000ffc0c02208 */ /* 0x000fe20003000000 */
[----:B-1----:R-:W-:Y:S01]  /*80f0*/  @P2 FMUL.FTZ R195, R239, R195 ;  /* 0x000000c3efc32220 */ /* 0x002fe20000410000 */
[----:B------:R-:W-:-:S02]  /*8100*/  @P2 FSEL R188, R188, RZ, P4 ;  /* 0x000000ffbcbc2208 */ /* 0x000fc40002000000 */
[----:B------:R-:W-:Y:S01]  /*8110*/  @P2 LOP3.LUT P4, RZ, R235, 0xff0000, RZ, 0xc0, !PT ;  /* 0x00ff0000ebff2812 */ /* 0x000fe2000788c0ff */
[----:B------:R-:W-:Y:S01]  /*8120*/  @P2 FMUL.FTZ R194, R195, R194 ;  /* 0x000000c2c3c22220 */ /* 0x000fe20000410000 */
[----:B------:R-:W-:Y:S02]  /*8130*/  @P2 F2FP.F16.F32.PACK_AB R188, RZ, R188 ;  /* 0x000000bcffbc223e */ /* 0x000fe400000000ff */
[----:B------:R-:W-:Y:S02]  /*8140*/  @P2 F2FP.F16.F32.PACK_AB R192, RZ, R192 ;  /* 0x000000c0ffc0223e */ /* 0x000fe400000000ff */
[----:B------:R-:W-:Y:S02]  /*8150*/  @P2 FSEL R194, R194, RZ, P4 ;  /* 0x000000ffc2c22208 */ /* 0x000fe40002000000 */
[----:B------:R-:W-:Y:S02]  /*8160*/  @P2 PRMT R153, R186, 0x7610, R153 ;  /* 0x00007610ba992816 */ /* 0x000fe40000000099 */
[----:B------:R-:W-:-:S02]  /*8170*/  @P2 F2FP.F16.F32.PACK_AB R194, RZ, R194 ;  /* 0x000000c2ffc2223e */ /* 0x000fc400000000ff */
        /* <DEDUP_REMOVED lines=17> */
.L_x_3380:
        /* <DEDUP_REMOVED lines=32> */
[----:B------:R-:W-:Y:S01]  /*8490*/  @P2 F2FP.F16.F32.PACK_AB R228, RZ, R228 ;  /* 0x000000e4ffe4223e */ /* 0x000fe200000000ff */
        /* <DEDUP_REMOVED lines=14> */
[----:B------:R-:W-:Y:S01]  /*8580*/  @P2 F2FP.F16.F32.PACK_AB R189, RZ, R189 ;  /* 0x000000bdffbd223e */ /* 0x000fe200000000ff */
        /* <DEDUP_REMOVED lines=13> */
[----:B------:R-:W-:Y:S01]  /*8660*/  @P2 F2FP.F16.F32.PACK_AB R230, RZ, R230 ;  /* 0x000000e6ffe6223e */ /* 0x000fe200000000ff */
[----:B---3--:R-:W-:Y:S01]  /*8670*/  @P2 FMUL.FTZ R157, R187, R157 ;  /* 0x0000009dbb9d2220 */ /* 0x008fe20000410000 */
[----:B------:R-:W-:Y:S01]  /*8680*/  @P2 FMUL.FTZ R158, R159, R158 ;  /* 0x0000009e9f9e2220 */ /* 0x000fe20000410000 */
[----:B------:R-:W-:Y:S01]  /*8690*/  @P2 FMUL.FTZ R190, R191, R190 ;  /* 0x000000bebfbe2220 */ /* 0x000fe20000410000 */
[----:B------:R-:W-:Y:S01]  /*86a0*/  FADD.FTZ R159, R167, -R236 ;  /* 0x800000eca79f7221 */ /* 0x000fe20000010000 */
[----:B------:R-:W-:Y:S01]  /*86b0*/  @P2 FMUL.FTZ R156, R157, R156 ;  /* 0x0000009c9d9c2220 */ /* 0x000fe20000410000 */
[----:B------:R-:W-:-:S02]  /*86c0*/  @P2 F2FP.F16.F32.PACK_AB R229, RZ, R229 ;  /* 0x000000e5ffe5223e */ /* 0x000fc400000000ff */
[----:B------:R-:W-:Y:S01]  /*86d0*/  @P2 FSEL R190, R190, RZ, P4 ;  /* 0x000000ffbebe2208 */ /* 0x000fe20002000000 */
[----:B------:R-:W-:Y:S01]  /*86e0*/  FMUL.FTZ R159, R224, R159 ;  /* 0x0000009fe09f7220 */ /* 0x000fe20000410000 */
[----:B------:R-:W-:Y:S02]  /*86f0*/  @P2 FSEL R158, R158, RZ, P6 ;  /* 0x000000ff9e9e2208 */ /* 0x000fe40003000000 */
[----:B------:R-:W-:Y:S02]  /*8700*/  @P2 FSEL R156, R156, RZ, P5 ;  /* 0x000000ff9c9c2208 */ /* 0x000fe40002800000 */
[----:B------:R-:W-:Y:S02]  /*8710*/  @P2 F2FP.F16.F32.PACK_AB R190, RZ, R190 ;  /* 0x000000beffbe223e */ /* 0x000fe400000000ff */
[----:B------:R-:W-:Y:S02]  /*8720*/  @P2 F2FP.F16.F32.PACK_AB R231, RZ, R158 ;  /* 0x0000009effe7223e */ /* 0x000fe400000000ff */
[----:B------:R-:W-:-:S02]  /*8730*/  F2FP.F16.F32.PACK_AB R158, R187, R186 ;  /* 0x000000babb9e723e */ /* 0x000fc400000000ff */
        /* <DEDUP_REMOVED lines=21> */
.L_x_3383:
        /* <DEDUP_REMOVED lines=13> */
.L_x_3385:
[----:B------:R-:W-:Y:S05]  /*8960*/  BSYNC.RECONVERGENT B2 ;  /* 0x0000000000027941 */ /* 0x000fea0003800200 */
.L_x_3384:
        /* <DEDUP_REMOVED lines=13> */
.L_x_3387:
[----:B------:R-:W-:Y:S05]  /*8a40*/  BSYNC.RECONVERGENT B2 ;  /* 0x0000000000027941 */ /* 0x000fea0003800200 */
.L_x_3386:
        /* <DEDUP_REMOVED lines=13> */
.L_x_3389:
[----:B------:R-:W-:Y:S05]  /*8b20*/  BSYNC.RECONVERGENT B2 ;  /* 0x0000000000027941 */ /* 0x000fea0003800200 */
.L_x_3388:
        /* <DEDUP_REMOVED lines=13> */
.L_x_3391:
[----:B------:R-:W-:Y:S05]  /*8c00*/  BSYNC.RECONVERGENT B2 ;  /* 0x0000000000027941 */ /* 0x000fea0003800200 */
.L_x_3390:
        /* <DEDUP_REMOVED lines=13> */
.L_x_3393:
[----:B------:R-:W-:Y:S05]  /*8ce0*/  BSYNC.RECONVERGENT B2 ;  /* 0x0000000000027941 */ /* 0x000fea0003800200 */
.L_x_3392:
        /* <DEDUP_REMOVED lines=13> */
.L_x_3395:
[----:B------:R-:W-:Y:S05]  /*8dc0*/  BSYNC.RECONVERGENT B2 ;  /* 0x0000000000027941 */ /* 0x000fea0003800200 */
.L_x_3394:
        /* <DEDUP_REMOVED lines=13> */
.L_x_3397:
[----:B------:R-:W-:Y:S05]  /*8ea0*/  BSYNC.RECONVERGENT B2 ;  /* 0x0000000000027941 */ /* 0x000fea0003800200 */
.L_x_3396:
        /* <DEDUP_REMOVED lines=13> */
.L_x_3382:
[----:B------:R-:W-:Y:S05]  /*8f80*/  BSYNC.RECONVERGENT B1 ;  /* 0x0000000000017941 */ /* 0x000fea0003800200 */
.L_x_3379:
        /* <DEDUP_REMOVED lines=12> */
[--C-:B-----5:R-:W-:Y:S01]  /*9050*/  HADD2.F32 R227, -RZ, R32.reuse.H1_H1 ;  /* 0x30000020ffe37230 */ /* 0x120fe20000004100 */
[----:B------:R-:W2:Y:S01]  /*9060*/  @P2 LDC.64 R192, c[0x0][0x408] ;  /* 0x00010200ffc02b82 */ /* 0x000ea20000000a00 */
[----:B------:R-:W-:Y:S01]  /*9070*/  HADD2.F32 R229, -RZ, R32.H0_H0 ;  /* 0x20000020ffe57230 */ /* 0x000fe20000004100 */
[C---:B------:R-:W-:Y:S01]  /*9080*/  @P2 LOP3.LUT P3, RZ, R232.reuse, 0xff00, RZ, 0xc0, !PT ;  /* 0x0000ff00e8ff2812 */ /* 0x040fe2000786c0ff */
[--C-:B------:R-:W-:Y:S01]  /*9090*/  HADD2.F32 R228, -RZ, R33.reuse.H0_H0 ;  /* 0x20000021ffe47230 */ /* 0x100fe20000004100 */
[----:B------:R-:W-:Y:S01]  /*90a0*/  @P2 LOP3.LUT P4, RZ, R232, 0xff0000, RZ, 0xc0, !PT ;  /* 0x00ff0000e8ff2812 */ /* 0x000fe2000788c0ff */
[--C-:B------:R-:W-:Y:S01]  /*90b0*/  HADD2.F32 R230, -RZ, R34.reuse.H0_H0 ;  /* 0x20000022ffe67230 */ /* 0x100fe20000004100 */
[----:B------:R-:W-:Y:S01]  /*90c0*/  @P2 LOP3.LUT P5, RZ, R233, 0xff0000, RZ, 0xc0, !PT ;  /* 0x00ff0000e9ff2812 */ /* 0x000fe200078ac0ff */
[----:B------:R-:W-:Y:S02]  /*90d0*/  HADD2.F32 R231, -RZ, R33.H1_H1 ;  /* 0x30000021ffe77230 */ /* 0x000fe40000004100 */
        /* <DEDUP_REMOVED lines=8> */
[----:B------:R-:W-:Y:S01]  /*9160*/  @P1 FADD.FTZ R187, R177, -R190 ;  /* 0x800000beb1bb1221 */ /* 0x000fe20000010000 */
[-CC-:B------:R-:W-:Y:S01]  /*9170*/  @P1 FFMA.FTZ R188, R174, R226.reuse, R225.reuse ;  /* 0x000000e2aebc1223 */ /* 0x180fe200000100e1 */
[-CC-:B------:R-:W-:Y:S01]  /*9180*/  @P1 FFMA.FTZ R194, R178, R226.reuse, R225.reuse ;  /* 0x000000e2b2c21223 */ /* 0x180fe200000100e1 */
[----:B------:R-:W-:Y:S01]  /*9190*/  @P1 FFMA.FTZ R234, R180, R226, R225 ;  /* 0x000000e2b4ea1223 */ /* 0x000fe200000100e1 */
[----:B------:R-:W-:Y:S01]  /*91a0*/  @P1 FFMA.FTZ R227, R224, R158, R227 ;  /* 0x0000009ee0e31223 */ /* 0x000fe200000100e3 */
[----:B------:R-:W-:Y:S01]  /*91b0*/  @P1 FFMA.FTZ R236, R182, R226, R225 ;  /* 0x000000e2b6ec1223 */ /* 0x000fe200000100e1 */
[----:B------:R-:W1:Y:S01]  /*91c0*/  @P2 LDC.64 R158, c[0x0][0x408] ;  /* 0x00010200ff9e2b82 */ /* 0x000e620000000a00 */
[C---:B------:R-:W-:Y:S01]  /*91d0*/  @P1 FFMA.FTZ R229, R224.reuse, R156, R229 ;  /* 0x0000009ce0e51223 */ /* 0x040fe200000100e5 */
[C---:B------:R-:W-:Y:S01]  /*91e0*/  @P1 FFMA.FTZ R228, R224.reuse, R157, R228 ;  /* 0x0000009de0e41223 */ /* 0x040fe200000100e4 */
[----:B------:R-:W-:Y:S01]  /*91f0*/  @P1 FADD.FTZ R188, R175, -R188 ;  /* 0x800000bcafbc1221 */ /* 0x000fe20000010000 */
[----:B------:R-:W-:Y:S01]  /*9200*/  @P1 FFMA.FTZ R230, R224, R187, R230 ;  /* 0x000000bbe0e61223 */ /* 0x000fe200000100e6 */
[----:B------:R-:W-:Y:S01]  /*9210*/  @P1 FADD.FTZ R194, R179, -R194 ;  /* 0x800000c2b3c21221 */ /* 0x000fe20000010000 */
[----:B------:R-:W-:-:S02]  /*9220*/  HADD2.F32 R226, -RZ, R35.H0_H0 ;  /* 0x20000023ffe27230 */ /* 0x000fc40000004100 */
[----:B------:R-:W-:Y:S01]  /*9230*/  @P1 FADD.FTZ R195, R181, -R234 ;  /* 0x800000eab5c31221 */ /* 0x000fe20000010000 */
[----:B------:R-:W3:Y:S01]  /*9240*/  @P2 LDC.64 R156, c[0x0][0x408] ;  /* 0x00010200ff9c2b82 */ /* 0x000ee20000000a00 */
[C---:B------:R-:W-:Y:S01]  /*9250*/  @P1 FFMA.FTZ R231, R224.reuse, R188, R231 ;  /* 0x000000bce0e71223 */ /* 0x040fe200000100e7 */
[C---:B------:R-:W-:Y:S01]  /*9260*/  @P1 FFMA.FTZ R235, R224.reuse, R194, R235 ;  /* 0x000000c2e0eb1223 */ /* 0x040fe200000100eb */
[C---:B------:R-:W-:Y:S01]  /*9270*/  @P1 FFMA.FTZ R226, R224.reuse, R195, R226 ;  /* 0x000000c3e0e21223 */ /* 0x040fe200000100e2 */
[----:B------:R-:W-:Y:S02]  /*9280*/  HADD2.F32 R225, -RZ, R35.H1_H1 ;  /* 0x30000023ffe17230 */ /* 0x000fe40000004100 */
[----:B------:R-:W-:Y:S01]  /*9290*/  @P1 FADD.FTZ R236, R183, -R236 ;  /* 0x800000ecb7ec1221 */ /* 0x000fe20000010000 */
[----:B--2---:R-:W-:Y:S01]  /*92a0*/  @P2 FMUL.FTZ R193, R235, R193 ;  /* 0x000000c1ebc12220 */ /* 0x004fe20000410000 */
[----:B------:R-:W2:Y:S02]  /*92b0*/  @P2 LDC.64 R186, c[0x0][0x408] ;  /* 0x00010200ffba2b82 */ /* 0x000ea40000000a00 */
[----:B------:R-:W-:Y:S01]  /*92c0*/  @P1 FFMA.FTZ R225, R224, R236, R225 ;  /* 0x000000ece0e11223 */ /* 0x000fe200000100e1 */
[----:B------:R-:W-:Y:S01]  /*92d0*/  @P2 LOP3.LUT P1, RZ, R232, 0xff, RZ, 0xc0, !PT ;  /* 0x000000ffe8ff2812 */ /* 0x000fe2000782c0ff */
[----:B------:R-:W-:-:S04]  /*92e0*/  @P2 FMUL.FTZ R192, R193, R192 ;  /* 0x000000c0c1c02220 */ /* 0x000fc80000410000 */
[----:B------:R-:W4:Y:S01]  /*92f0*/  @P2 LDC.64 R190, c[0x0][0x408] ;  /* 0x00010200ffbe2b82 */ /* 0x000f220000000a00 */
[----:B-1----:R-:W-:-:S04]  /*9300*/  @P2 FMUL.FTZ R159, R227, R159 ;  /* 0x0000009fe39f2220 */ /* 0x002fc80000410000 */
[----:B------:R-:W-:-:S03]  /*9310*/  @P2 FMUL.FTZ R158, R159, R158 ;  /* 0x0000009e9f9e2220 */ /* 0x000fc60000410000 */
[----:B------:R-:W1:Y:S01]  /*9320*/  @P2 LDC.64 R188, c[0x0][0x408] ;  /* 0x00010200ffbc2b82 */ /* 0x000e620000000a00 */
[----:B---3--:R-:W-:Y:S01]  /*9330*/  @P2 FMUL.FTZ R157, R229, R157 ;  /* 0x0000009de59d2220 */ /* 0x008fe20000410000 */
[----:B------:R-:W-:Y:S02]  /*9340*/  @P2 FSEL R158, R158, RZ, P3 ;  /* 0x000000ff9e9e2208 */ /* 0x000fe40001800000 */
[----:B------:R-:W-:Y:S01]  /*9350*/  @P2 LOP3.LUT P3, RZ, R233, 0xff, RZ, 0xc0, !PT ;  /* 0x000000ffe9ff2812 */ /* 0x000fe2000786c0ff */
[----:B------:R-:W-:-:S03]  /*9360*/  @P2 FMUL.FTZ R156, R157, R156 ;  /* 0x0000009c9d9c2220 */ /* 0x000fc60000410000 */
[----:B------:R-:W3:Y:S01]  /*9370*/  @P2 LDC.64 R194, c[0x0][0x408] ;  /* 0x00010200ffc22b82 */ /* 0x000ee20000000a00 */
[----:B--2---:R-:W-:Y:S01]  /*9380*/  @P2 FMUL.FTZ R187, R228, R187 ;  /* 0x000000bbe4bb2220 */ /* 0x004fe20000410000 */
[----:B------:R-:W-:Y:S02]  /*9390*/  @P2 FSEL R156, R156, RZ, P1 ;  /* 0x000000ff9c9c2208 */ /* 0x000fe40000800000 */
[----:B------:R-:W-:Y:S01]  /*93a0*/  @P2 LOP3.LUT P1, RZ, R232, 0xff000000, RZ, 0xc0, !PT ;  /* 0xff000000e8ff2812 */ /* 0x000fe2000782c0ff */
[----:B------:R-:W-:Y:S01]  /*93b0*/  @P2 FMUL.FTZ R186, R187, R186 ;  /* 0x000000babbba2220 */ /* 0x000fe20000410000 */
[----:B------:R-:W-:Y:S01]  /*93c0*/  @P2 F2FP.F16.F32.PACK_AB R159, RZ, R156 ;  /* 0x0000009cff9f223e */ /* 0x000fe200000000ff */
[----:B----4-:R-:W-:Y:S01]  /*93d0*/  @P2 FMUL.FTZ R191, R230, R191 ;  /* 0x000000bfe6bf2220 */ /* 0x010fe20000410000 */
[----:B------:R-:W-:Y:S02]  /*93e0*/  F2FP.F16.F32.PACK_AB R156, R227, R229 ;  /* 0x000000e5e39c723e */ /* 0x000fe400000000ff */
[----:B------:R-:W-:Y:S01]  /*93f0*/  @P2 FSEL R157, R186, RZ, P4 ;  /* 0x000000ffba9d2208 */ /* 0x000fe20002000000 */
[----:B------:R-:W-:Y:S01]  /*9400*/  @P2 FMUL.FTZ R190, R191, R190 ;  /* 0x000000bebfbe2220 */ /* 0x000fe20000410000 */
[----:B------:R-:W-:-:S02]  /*9410*/  @P2 LOP3.LUT P4, RZ, R233, 0xff00, RZ, 0xc0, !PT ;  /* 0x0000ff00e9ff2812 */ /* 0x000fc4000788c0ff */
[----:B------:R-:W-:Y:S01]  /*9420*/  @P2 F2FP.F16.F32.PACK_AB R187, RZ, R157 ;  /* 0x0000009dffbb223e */ /* 0x000fe200000000ff */
[----:B-1----:R-:W-:Y:S01]  /*9430*/  @P2 FMUL.FTZ R189, R231, R189 ;  /* 0x000000bde7bd2220 */ /* 0x002fe20000410000 */
[----:B------:R-:W-:Y:S02]  /*9440*/  @P2 FSEL R190, R190, RZ, P3 ;  /* 0x000000ffbebe2208 */ /* 0x000fe40001800000 */
[----:B------:R-:W-:Y:S01]  /*9450*/  @P2 FSEL R192, R192, RZ, P4 ;  /* 0x000000ffc0c02208 */ /* 0x000fe20002000000 */
[----:B------:R-:W-:Y:S01]  /*9460*/  @P2 FMUL.FTZ R188, R189, R188 ;  /* 0x000000bcbdbc2220 */ /* 0x000fe20000410000 */
[----:B------:R-:W-:Y:S02]  /*9470*/  @P2 F2FP.F16.F32.PACK_AB R190, RZ, R190 ;  /* 0x000000beffbe223e */ /* 0x000fe400000000ff */
[----:B------:R-:W-:Y:S01]  /*9480*/  @P2 F2FP.F16.F32.PACK_AB R186, RZ, R158 ;  /* 0x0000009effba223e */ /* 0x000fe200000000ff */
[----:B---3--:R-:W-:Y:S01]  /*9490*/  @P2 FMUL.FTZ R195, R226, R195 ;  /* 0x000000c3e2c32220 */ /* 0x008fe20000410000 */
[----:B------:R-:W-:-:S02]  /*94a0*/  @P2 FSEL R188, R188, RZ, P1 ;  /* 0x000000ffbcbc2208 */ /* 0x000fc40000800000 */
[----:B------:R-:W-:Y:S01]  /*94b0*/  @P2 F2FP.F16.F32.PACK_AB R192, RZ, R192 ;  /* 0x000000c0ffc0223e */ /* 0x000fe200000000ff */
[----:B------:R-:W-:Y:S01]  /*94c0*/  @P2 FMUL.FTZ R194, R195, R194 ;  /* 0x000000c2c3c22220 */ /* 0x000fe20000410000 */
[----:B------:R-:W-:Y:S02]  /*94d0*/  @P2 F2FP.F16.F32.PACK_AB R188, RZ, R188 ;  /* 0x000000bcffbc223e */ /* 0x000fe400000000ff */
[----:B------:R-:W-:Y:S02]  /*94e0*/  @P2 PRMT R152, R159, 0x7610, R152 ;  /* 0x000076109f982816 */ /* 0x000fe40000000098 */
[----:B------:R-:W-:Y:S02]  /*94f0*/  @P2 FSEL R194, R194, RZ, P5 ;  /* 0x000000ffc2c22208 */ /* 0x000fe40002800000 */
[----:B------:R-:W-:Y:S02]  /*9500*/  @P2 PRMT R153, R187, 0x7610, R153 ;  /* 0x00007610bb992816 */ /* 0x000fe40000000099 */
[----:B------:R-:W-:-:S02]  /*9510*/  @P2 F2FP.F16.F32.PACK_AB R194, RZ, R194 ;  /* 0x000000c2ffc2223e */ /* 0x000fc400000000ff */
        /* <DEDUP_REMOVED lines=17> */
.L_x_3400:
[----:B------:R-:W-:Y:S01]  /*9630*/  ISETP.GT.AND P1, PT, R227, RZ, PT ;  /* 0x000000ffe300720c */ /* 0x000fe20003f24270 */
[----:B-1----:R-:W1:Y:S01]  /*9640*/  @P2 LDC.64 R186, c[0x0][0x408] ;  /* 0x00010200ffba2b82 */ /* 0x002e620000000a00 */
[--C-:B-----5:R-:W-:Y:S01]  /*9650*/  HADD2.F32 R189, -RZ, R32.reuse.H0_H0 ;  /* 0x20000020ffbd7230 */ /* 0x120fe20000004100 */
[C---:B------:R-:W-:Y:S01]  /*9660*/  @P2 LOP3.LUT P3, RZ, R232.reuse, 0xff, RZ, 0xc0, !PT ;  /* 0x000000ffe8ff2812 */ /* 0x040fe2000786c0ff */
[----:B------:R-:W-:Y:S01]  /*9670*/  HADD2.F32 R188, -RZ, R32.H1_H1 ;  /* 0x30000020ffbc7230 */ /* 0x000fe20000004100 */
[----:B------:R-:W-:Y:S01]  /*9680*/  @P2 LOP3.LUT P4, RZ, R232, 0xff00, RZ, 0xc0, !PT ;  /* 0x0000ff00e8ff2812 */ /* 0x000fe2000788c0ff */
[--C-:B------:R-:W-:Y:S01]  /*9690*/  HADD2.F32 R227, -RZ, R33.reuse.H0_H0 ;  /* 0x20000021ffe37230 */ /* 0x100fe20000004100 */
[C---:B------:R-:W-:Y:S01]  /*96a0*/  @P2 LOP3.LUT P5, RZ, R233.reuse, 0xff00, RZ, 0xc0, !PT ;  /* 0x0000ff00e9ff2812 */ /* 0x040fe200078ac0ff */
[----:B------:R-:W-:Y:S01]  /*96b0*/  HADD2.F32 R229, -RZ, R34.H1_H1 ;  /* 0x30000022ffe57230 */ /* 0x000fe20000004100 */
[----:B------:R-:W2:Y:S01]  /*96c0*/  @P2 LDC.64 R190, c[0x0][0x408] ;  /* 0x00010200ffbe2b82 */ /* 0x000ea20000000a00 */
[----:B------:R-:W-:Y:S01]  /*96d0*/  HADD2.F32 R231, -RZ, R33.H1_H1 ;  /* 0x30000021ffe77230 */ /* 0x000fe20000004100 */
[----:B------:R-:W-:Y:S01]  /*96e0*/  @P2 LOP3.LUT P6, RZ, R233, 0xff0000, RZ, 0xc0, !PT ;  /* 0x00ff0000e9ff2812 */ /* 0x000fe200078cc0ff */
[----:B------:R-:W-:-:S02]  /*96f0*/  HADD2.F32 R235, -RZ, R35.H0_H0 ;  /* 0x20000023ffeb7230 */ /* 0x000fc40000004100 */
        /* <DEDUP_REMOVED lines=13> */
[----:B------:R-:W-:Y:S01]  /*97d0*/  @P1 FADD.FTZ R193, R177, -R194 ;  /* 0x800000c2b1c11221 */ /* 0x000fe20000010000 */
[----:B------:R-:W-:-:S02]  /*97e0*/  HADD2.F32 R228, -RZ, R34.H0_H0 ;  /* 0x20000022ffe47230 */ /* 0x000fc40000004100 */
[----:B------:R-:W-:Y:S01]  /*97f0*/  @P1 FADD.FTZ R192, R175, -R192 ;  /* 0x800000c0afc01221 */ /* 0x000fe20000010000 */
[----:B------:R-:W-:Y:S01]  /*9800*/  @P1 FADD.FTZ R230, R179, -R230 ;  /* 0x800000e6b3e61221 */ /* 0x000fe20000010000 */
[----:B------:R-:W-:Y:S01]  /*9810*/  @P2 FMUL.FTZ R194, R187, R186 ;  /* 0x000000babbc22220 */ /* 0x000fe20000410000 */
[----:B------:R-:W-:Y:S01]  /*9820*/  @P1 FFMA.FTZ R236, R180, R226, R225 ;  /* 0x000000e2b4ec1223 */ /* 0x000fe200000100e1 */
[----:B------:R-:W1:Y:S01]  /*9830*/  @P2 LDC.64 R186, c[0x0][0x408] ;  /* 0x00010200ffba2b82 */ /* 0x000e620000000a00 */
[----:B--2---:R-:W-:Y:S01]  /*9840*/  @P2 FMUL.FTZ R191, R188, R191 ;  /* 0x000000bfbcbf2220 */ /* 0x004fe20000410000 */
[C---:B------:R-:W-:Y:S01]  /*9850*/  @P1 FFMA.FTZ R229, R224.reuse, R230, R229 ;  /* 0x000000e6e0e51223 */ /* 0x040fe200000100e5 */
[C---:B------:R-:W-:Y:S01]  /*9860*/  @P1 FFMA.FTZ R231, R224.reuse, R192, R231 ;  /* 0x000000c0e0e71223 */ /* 0x040fe200000100e7 */
[----:B------:R-:W-:Y:S01]  /*9870*/  @P1 FFMA.FTZ R228, R224, R193, R228 ;  /* 0x000000c1e0e41223 */ /* 0x000fe200000100e4 */
[----:B------:R-:W-:Y:S01]  /*9880*/  @P2 FMUL.FTZ R195, R191, R190 ;  /* 0x000000bebfc32220 */ /* 0x000fe20000410000 */
[----:B------:R-:W-:Y:S01]  /*9890*/  @P2 FSEL R230, R194, RZ, P3 ;  /* 0x000000ffc2e62208 */ /* 0x000fe20001800000 */
[----:B------:R-:W-:Y:S01]  /*98a0*/  @P1 FADD.FTZ R236, R181, -R236 ;  /* 0x800000ecb5ec1221 */ /* 0x000fe20000010000 */
[----:B------:R-:W2:Y:S01]  /*98b0*/  @P2 LDC.64 R190, c[0x0][0x408] ;  /* 0x00010200ffbe2b82 */ /* 0x000ea20000000a00 */
[----:B------:R-:W-:-:S02]  /*98c0*/  @P2 LOP3.LUT P3, RZ, R232, 0xff0000, RZ, 0xc0, !PT ;  /* 0x00ff0000e8ff2812 */ /* 0x000fc4000786c0ff */
[----:B------:R-:W-:Y:S01]  /*98d0*/  @P2 FSEL R234, R195, RZ, P4 ;  /* 0x000000ffc3ea2208 */ /* 0x000fe20002000000 */
[----:B------:R-:W-:Y:S01]  /*98e0*/  @P1 FFMA.FTZ R235, R224, R236, R235 ;  /* 0x000000ece0eb1223 */ /* 0x000fe200000100eb */
[----:B------:R-:W-:Y:S02]  /*98f0*/  @P2 LOP3.LUT P4, RZ, R233, 0xff, RZ, 0xc0, !PT ;  /* 0x000000ffe9ff2812 */ /* 0x000fe4000788c0ff */
[----:B------:R-:W-:Y:S01]  /*9900*/  @P2 F2FP.F16.F32.PACK_AB R230, RZ, R230 ;  /* 0x000000e6ffe6223e */ /* 0x000fe200000000ff */
[----:B------:R-:W3:Y:S01]  /*9910*/  @P2 LDC.64 R188, c[0x0][0x408] ;  /* 0x00010200ffbc2b82 */ /* 0x000ee20000000a00 */
[----:B------:R-:W-:Y:S02]  /*9920*/  @P2 F2FP.F16.F32.PACK_AB R234, RZ, R234 ;  /* 0x000000eaffea223e */ /* 0x000fe400000000ff */
[----:B------:R-:W-:-:S04]  /*9930*/  @P2 PRMT R152, R230, 0x7610, R152 ;  /* 0x00007610e6982816 */ /* 0x000fc80000000098 */
[----:B------:R-:W-:Y:S01]  /*9940*/  @P2 PRMT R152, R152, 0x5410, R234 ;  /* 0x0000541098982816 */ /* 0x000fe200000000ea */
        /* <DEDUP_REMOVED lines=8> */
[----:B------:R-:W-:Y:S01]  /*99d0*/  @P2 F2FP.F16.F32.PACK_AB R186, RZ, R186 ;  /* 0x000000baffba223e */ /* 0x000fe200000000ff */
[----:B---3--:R-:W-:-:S03]  /*99e0*/  @P2 FMUL.FTZ R189, R231, R189 ;  /* 0x000000bde7bd2220 */ /* 0x008fc60000410000 */
[----:B------:R-:W-:Y:S01]  /*99f0*/  @P2 FSEL R190, R190, RZ, P4 ;  /* 0x000000ffbebe2208 */ /* 0x000fe20002000000 */
[----:B------:R-:W-:Y:S01]  /*9a00*/  @P2 FMUL.FTZ R188, R189, R188 ;  /* 0x000000bcbdbc2220 */ /* 0x000fe20000410000 */
[----:B------:R-:W-:Y:S02]  /*9a10*/  @P2 PRMT R153, R186, 0x7610, R153 ;  /* 0x00007610ba992816 */ /* 0x000fe40000000099 */
[----:B------:R-:W-:Y:S01]  /*9a20*/  @P2 F2FP.F16.F32.PACK_AB R190, RZ, R190 ;  /* 0x000000beffbe223e */ /* 0x000fe200000000ff */
[----:B----4-:R-:W-:Y:S01]  /*9a30*/  @P2 FMUL.FTZ R193, R229, R193 ;  /* 0x000000c1e5c12220 */ /* 0x010fe20000410000 */
[----:B------:R-:W-:Y:S02]  /*9a40*/  @P2 FSEL R188, R188, RZ, P3 ;  /* 0x000000ffbcbc2208 */ /* 0x000fe40001800000 */
[----:B------:R-:W-:Y:S01]  /*9a50*/  @P2 PRMT R154, R190, 0x7610, R154 ;  /* 0x00007610be9a2816 */ /* 0x000fe2000000009a */
[----:B------:R-:W-:Y:S01]  /*9a60*/  @P2 FMUL.FTZ R192, R193, R192 ;  /* 0x000000c0c1c02220 */ /* 0x000fe20000410000 */
[----:B------:R-:W-:Y:S01]  /*9a70*/  @P2 F2FP.F16.F32.PACK_AB R188, RZ, R188 ;  /* 0x000000bcffbc223e */ /* 0x000fe200000000ff */
[----:B-1----:R-:W-:-:S03]  /*9a80*/  @P2 FMUL.FTZ R195, R235, R195 ;  /* 0x000000c3ebc32220 */ /* 0x002fc60000410000 */
[----:B------:R-:W-:Y:S02]  /*9a90*/  @P2 FSEL R192, R192, RZ, P5 ;  /* 0x000000ffc0c02208 */ /* 0x000fe40002800000 */
[----:B------:R-:W-:Y:S01]  /*9aa0*/  @P2 PRMT R153, R153, 0x5410, R188 ;  /* 0x0000541099992816 */ /* 0x000fe200000000bc */
[----:B------:R-:W-:Y:S01]  /*9ab0*/  @P2 FMUL.FTZ R194, R195, R194 ;  /* 0x000000c2c3c22220 */ /* 0x000fe20000410000 */
[----:B------:R-:W-:-:S04]  /*9ac0*/  @P2 F2FP.F16.F32.PACK_AB R192, RZ, R192 ;  /* 0x000000c0ffc0223e */ /* 0x000fc800000000ff */
[----:B------:R-:W-:Y:S02]  /*9ad0*/  @P2 FSEL R194, R194, RZ, P6 ;  /* 0x000000ffc2c22208 */ /* 0x000fe40003000000 */
[----:B------:R-:W-:Y:S02]  /*9ae0*/  @P2 PRMT R154, R154, 0x5410, R192 ;  /* 0x000054109a9a2816 */ /* 0x000fe400000000c0 */
        /* <DEDUP_REMOVED lines=15> */
.L_x_3399:
        /* <DEDUP_REMOVED lines=63> */
[----:B------:R-:W-:Y:S02]  /*9fd0*/  @P2 F2FP.F16.F32.PACK_AB R227, RZ, R227 ;  /* 0x000000e3ffe3223e */ /* 0x000fe400000000ff */
[----:B------:R-:W-:Y:S01]  /*9fe0*/  @P2 F2FP.F16.F32.PACK_AB R187, RZ, R187 ;  /* 0x000000bbffbb223e */ /* 0x000fe200000000ff */
[----:B---3--:R-:W-:Y:S01]  /*9ff0*/  @P2 FMUL.FTZ R195, R234, R195 ;  /* 0x000000c3eac32220 */ /* 0x008fe20000410000 */
[----:B------:R-:W-:Y:S02]  /*a000*/  @P2 FSEL R188, R188, RZ, P3 ;  /* 0x000000ffbcbc2208 */ /* 0x000fe40001800000 */
[----:B------:R-:W-:Y:S01]  /*a010*/  @P2 FSEL R192, R192, RZ, P5 ;  /* 0x000000ffc0c02208 */ /* 0x000fe20002800000 */
[----:B------:R-:W-:Y:S01]  /*a020*/  @P2 FMUL.FTZ R194, R195, R194 ;  /* 0x000000c2c3c22220 */ /* 0x000fe20000410000 */
[----:B------:R-:W-:-:S02]  /*a030*/  @P2 F2FP.F16.F32.PACK_AB R190, RZ, R190 ;  /* 0x000000beffbe223e */ /* 0x000fc400000000ff */
[----:B------:R-:W-:Y:S02]  /*a040*/  @P2 F2FP.F16.F32.PACK_AB R186, RZ, R158 ;  /* 0x0000009effba223e */ /* 0x000fe400000000ff */
[----:B------:R-:W-:Y:S02]  /*a050*/  @P2 FSEL R194, R194, RZ, P6 ;  /* 0x000000ffc2c22208 */ /* 0x000fe40003000000 */
[----:B------:R-:W-:Y:S02]  /*a060*/  @P2 F2FP.F16.F32.PACK_AB R188, RZ, R188 ;  /* 0x000000bcffbc223e */ /* 0x000fe400000000ff */
[----:B------:R-:W-:Y:S02]  /*a070*/  @P2 F2FP.F16.F32.PACK_AB R192, RZ, R192 ;  /* 0x000000c0ffc0223e */ /* 0x000fe400000000ff */
[----:B------:R-:W-:Y:S02]  /*a080*/  @P2 F2FP.F16.F32.PACK_AB R194, RZ, R194 ;  /* 0x000000c2ffc2223e */ /* 0x000fe400000000ff */
[----:B------:R-:W-:-:S02]  /*a090*/  @P2 PRMT R152, R227, 0x7610, R152 ;  /* 0x00007610e3982816 */ /* 0x000fc40000000098 */
[----:B------:R-:W-:Y:S02]  /*a0a0*/  FSEL R189, R224, RZ, P1 ;  /* 0x000000ffe0bd7208 */ /* 0x000fe40000800000 */
[----:B------:R-:W-:Y:S02]  /*a0b0*/  @P2 PRMT R153, R187, 0x7610, R153 ;  /* 0x00007610bb992816 */ /* 0x000fe40000000099 */
[----:B------:R-:W-:Y:S02]  /*a0c0*/  @P2 PRMT R154, R190, 0x7610, R154 ;  /* 0x00007610be9a2816 */ /* 0x000fe4000000009a */
[----:B------:R-:W-:Y:S02]  /*a0d0*/  F2FP.F16.F32.PACK_AB R158, R159, R228 ;  /* 0x000000e49f9e723e */ /* 0x000fe400000000ff */
[----:B------:R-:W-:Y:S02]  /*a0e0*/  F2FP.F16.F32.PACK_AB R157, R157, R156 ;  /* 0x0000009c9d9d723e */ /* 0x000fe400000000ff */
[----:B------:R-:W-:-:S02]  /*a0f0*/  F2FP.F16.F32.PACK_AB R156, R225, R226 ;  /* 0x000000e2e19c723e */ /* 0x000fc400000000ff */
        /* <DEDUP_REMOVED lines=14> */
.L_x_3402:
        /* <DEDUP_REMOVED lines=24> */
.L_x_3404:
[----:B------:R-:W-:Y:S05]  /*a360*/  BSYNC.RECONVERGENT B2 ;  /* 0x0000000000027941 */ /* 0x000fea0003800200 */
.L_x_3403:
        /* <DEDUP_REMOVED lines=13> */
.L_x_3406:
[----:B------:R-:W-:Y:S05]  /*a440*/  BSYNC.RECONVERGENT B2 ;  /* 0x0000000000027941 */ /* 0x000fea0003800200 */
.L_x_3405:
        /* <DEDUP_REMOVED lines=13> */
.L_x_3408:
[----:B------:R-:W-:Y:S05]  /*a520*/  BSYNC.RECONVERGENT B2 ;  /* 0x0000000000027941 */ /* 0x000fea0003800200 */
.L_x_3407:
        /* <DEDUP_REMOVED lines=13> */
.L_x_3410:
[----:B------:R-:W-:Y:S05]  /*a600*/  BSYNC.RECONVERGENT B2 ;  /* 0x0000000000027941 */ /* 0x000fea0003800200 */
.L_x_3409:
        /* <DEDUP_REMOVED lines=13> */
.L_x_3412:
[----:B------:R-:W-:Y:S05]  /*a6e0*/  BSYNC.RECONVERGENT B2 ;  /* 0x0000000000027941 */ /* 0x000fea0003800200 */
.L_x_3411:
        /* <DEDUP_REMOVED lines=13> */
.L_x_3414:
[----:B------:R-:W-:Y:S05]  /*a7c0*/  BSYNC.RECONVERGENT B2 ;  /* 0x0000000000027941 */ /* 0x000fea0003800200 */
.L_x_3413:
        /* <DEDUP_REMOVED lines=13> */
.L_x_3416:
[----:B------:R-:W-:Y:S05]  /*a8a0*/  BSYNC.RECONVERGENT B2 ;  /* 0x0000000000027941 */ /* 0x000fea0003800200 */
.L_x_3415:
[----:B------:R-:W-:-:S04]  /*a8b0*/  @P2 F2FP.F16.F32.PACK_AB R186, RZ, R186 ;  /* 0x000000baffba223e */ /* 0x000fc800000000ff */
[----:B------:R-:W-:-:S07]  /*a8c0*/  @P2 PRMT R155, R155, 0x5410, R186 ;  /* 0x000054109b9b2816 */ /* 0x000fce00000000ba */
.L_x_3401:
[----:B------:R-:W-:Y:S05]  /*a8d0*/  BSYNC.RECONVERGENT B1 ;  /* 0x0000000000017941 */ /* 0x000fea0003800200 */
.L_x_3398:
        /* <DEDUP_REMOVED lines=9> */
[----:B---3--:R-:W-:-:S04]  /*a970*/  LEA R222, R186, R222, 0x2 ;  /* 0x000000debade7211 */ /* 0x008fc800078e10ff */
[----:B------:R-:W-:-:S13]  /*a980*/  ISETP.GE.AND P0, PT, R222, R187, PT ;  /* 0x000000bbde00720c */ /* 0x000fda0003f06270 */
[----:B-1----:R-:W-:Y:S05]  /*a990*/  @!P0 BRA `(.L_x_3417) ;  /* 0xffffff5800a08947 */ /* 0x002fea000383ffff */
.L_x_3316:
[----:B------:R-:W-:Y:S05]  /*a9a0*/  BSYNC B0 ;  /* 0x0000000000007941 */ /* 0x000fea0003800000 */
.L_x_3315:
        /* <DEDUP_REMOVED lines=224> */
.L_x_3321:
        /* <DEDUP_REMOVED lines=8> */
.L_x_3419:
[----:B------:R-:W-:Y:S05]  /*b830*/  BSYNC B1 ;  /* 0x0000000000017941 */ /* 0x000fea0003800000 */
.L_x_3418:
        /* <DEDUP_REMOVED lines=8> */
.L_x_3420:
[----:B------:R-:W-:-:S05]  /*b8c0*/  FADD.FTZ R189, R189, R186 ;  /* 0x000000babdbd7221 */ /* 0x000fca0000010000 */
[----:B------:R-:W-:Y:S01]  /*b8d0*/  MOV R221, R189 ;  /* 0x000000bd00dd7202 */ /* 0x000fe20000000f00 */
[----:B------:R-:W-:Y:S01]  /*b8e0*/  HFMA2 R220, -RZ, RZ, 0, 1.1920928955078125e-07 ;  /* 0x00000002ffdc7431 */ /* 0x000fe200000001ff */
[----:B------:R-:W-:-:S07]  /*b8f0*/  MOV R188, R195 ;  /* 0x000000c300bc7202 */ /* 0x000fce0000000f00 */
[----:B------:R-:W-:Y:S05]  /*b900*/  WARPSYNC.COLLECTIVE R194, `(.L_x_3421) ;  /* 0x00000000c2087348 */ /* 0x000fea0003c00000 */
[----:B------:R0:W1:Y:S02]  /*b910*/  SHFL.BFLY P0, R195, R221, R220, R223 ;  /* 0x0c0000dcddc37389 */ /* 0x00006400000000df */
[----:B01----:R-:W-:Y:S05]  /*b920*/  ENDCOLLECTIVE ;  /* 0x000000000000791b */ /* 0x003fea0003800000 */
.L_x_3421:
[----:B------:R-:W-:-:S05]  /*b930*/  FADD.FTZ R188, R188, R187 ;  /* 0x000000bbbcbc7221 */ /* 0x000fca0000010000 */
[----:B------:R-:W-:Y:S02]  /*b940*/  MOV R221, R188 ;  /* 0x000000bc00dd7202 */ /* 0x000fe40000000f00 */
[----:B------:R-:W-:-:S07]  /*b950*/  MOV R190, R195 ;  /* 0x000000c300be7202 */ /* 0x000fce0000000f00 */
[----:B------:R-:W-:Y:S05]  /*b960*/  WARPSYNC.COLLECTIVE R194, `(.L_x_3422) ;  /* 0x00000000c2087348 */ /* 0x000fea0003c00000 */
[----:B------:R0:W1:Y:S02]  /*b970*/  SHFL.BFLY P0, R195, R221, R220, R223 ;  /* 0x0c0000dcddc37389 */ /* 0x00006400000000df */
[----:B01----:R-:W-:Y:S05]  /*b980*/  ENDCOLLECTIVE ;  /* 0x000000000000791b */ /* 0x003fea0003800000 */
.L_x_3422:
[----:B------:R-:W-:-:S05]  /*b990*/  FADD.FTZ R190, R189, R190 ;  /* 0x000000bebdbe7221 */ /* 0x000fca0000010000 */
[----:B------:R-:W-:Y:S01]  /*b9a0*/  MOV R221, R190 ;  /* 0x000000be00dd7202 */ /* 0x000fe20000000f00 */
[----:B------:R-:W-:Y:S01]  /*b9b0*/  HFMA2 R220, -RZ, RZ, 0, 2.384185791015625e-07 ;  /* 0x00000004ffdc7431 */ /* 0x000fe200000001ff */
[----:B------:R-:W-:-:S07]  /*b9c0*/  MOV R191, R195 ;  /* 0x000000c300bf7202 */ /* 0x000fce0000000f00 */
[----:B------:R-:W-:Y:S05]  /*b9d0*/  WARPSYNC.COLLECTIVE R194, `(.L_x_3423) ;  /* 0x00000000c2087348 */ /* 0x000fea0003c00000 */
[----:B------:R0:W1:Y:S02]  /*b9e0*/  SHFL.BFLY P0, R195, R221, R220, R223 ;  /* 0x0c0000dcddc37389 */ /* 0x00006400000000df */
[----:B01----:R-:W-:Y:S05]  /*b9f0*/  ENDCOLLECTIVE ;  /* 0x000000000000791b */ /* 0x003fea0003800000 */
.L_x_3423:
[----:B------:R-:W-:-:S05]  /*ba00*/  FADD.FTZ R191, R188, R191 ;  /* 0x000000bfbcbf7221 */ /* 0x000fca0000010000 */
[----:B------:R-:W-:Y:S02]  /*ba10*/  MOV R221, R191 ;  /* 0x000000bf00dd7202 */ /* 0x000fe40000000f00 */
[----:B------:R-:W-:-:S07]  /*ba20*/  MOV R193, R195 ;  /* 0x000000c300c17202 */ /* 0x000fce0000000f00 */
[----:B------:R-:W-:Y:S05]  /*ba30*/  WARPSYNC.COLLECTIVE R194, `(.L_x_3424) ;  /* 0x00000000c2087348 */ /* 0x000fea0003c00000 */
[----:B------:R0:W1:Y:S02]  /*ba40*/  SHFL.BFLY P0, R195, R221, R220, R223 ;  /* 0x0c0000dcddc37389 */ /* 0x00006400000000df */
[----:B01----:R-:W-:Y:S05]  /*ba50*/  ENDCOLLECTIVE ;  /* 0x000000000000791b */ /* 0x003fea0003800000 */
.L_x_3424:
[----:B------:R-:W-:-:S05]  /*ba60*/  FADD.FTZ R193, R190, R193 ;  /* 0x000000c1bec17221 */ /* 0x000fca0000010000 */
[----:B------:R-:W-:Y:S01]  /*ba70*/  MOV R221, R193 ;  /* 0x000000c100dd7202 */ /* 0x000fe20000000f00 */
[----:B------:R-:W-:Y:S01]  /*ba80*/  HFMA2 R220, -RZ, RZ, 0, 4.76837158203125e-07 ;  /* 0x00000008ffdc7431 */ /* 0x000fe200000001ff */
[----:B------:R-:W-:-:S07]  /*ba90*/  MOV R192, R195 ;  /* 0x000000c300c07202 */ /* 0x000fce0000000f00 */
[----:B------:R-:W-:Y:S05]  /*baa0*/  WARPSYNC.COLLECTIVE R194, `(.L_x_3425) ;  /* 0x00000000c2087348 */ /* 0x000fea0003c00000 */
[----:B------:R0:W1:Y:S02]  /*bab0*/  SHFL.BFLY P0, R195, R221, R220, R223 ;  /* 0x0c0000dcddc37389 */ /* 0x00006400000000df */
[----:B01----:R-:W-:Y:S05]  /*bac0*/  ENDCOLLECTIVE ;  /* 0x000000000000791b */ /* 0x003fea0003800000 */
.L_x_3425:
[----:B------:R-:W-:-:S05]  /*bad0*/  FADD.FTZ R192, R191, R192 ;  /* 0x000000c0bfc07221 */ /* 0x000fca0000010000 */
[----:B------:R-:W-:Y:S02]  /*bae0*/  MOV R221, R192 ;  /* 0x000000c000dd7202 */ /* 0x000fe40000000f00 */
[----:B------:R-:W-:-:S07]  /*baf0*/  MOV R186, R195 ;  /* 0x000000c300ba7202 */ /* 0x000fce0000000f00 */
[----:B------:R-:W-:Y:S05]  /*bb00*/  WARPSYNC.COLLECTIVE R194, `(.L_x_3426) ;  /* 0x00000000c2087348 */ /* 0x000fea0003c00000 */
[----:B------:R0:W1:Y:S02]  /*bb10*/  SHFL.BFLY P0, R195, R221, R220, R223 ;  /* 0x0c0000dcddc37389 */ /* 0x00006400000000df */
[----:B01----:R-:W-:Y:S05]  /*bb20*/  ENDCOLLECTIVE ;  /* 0x000000000000791b */ /* 0x003fea0003800000 */
.L_x_3426:
[----:B------:R-:W-:-:S05]  /*bb30*/  FADD.FTZ R186, R193, R186 ;  /* 0x000000bac1ba7221 */ /* 0x000fca0000010000 */
[----:B------:R-:W-:Y:S01]  /*bb40*/  MOV R221, R186 ;  /* 0x000000ba00dd7202 */ /* 0x000fe20000000f00 */
[----:B------:R-:W-:Y:S01]  /*bb50*/  HFMA2 R220, -RZ, RZ, 0, 9.5367431640625e-07 ;  /* 0x00000010ffdc7431 */ /* 0x000fe200000001ff */
[----:B------:R-:W-:-:S07]  /*bb60*/  MOV R187, R195 ;  /* 0x000000c300bb7202 */ /* 0x000fce0000000f00 */
[----:B------:R-:W-:Y:S05]  /*bb70*/  WARPSYNC.COLLECTIVE R194, `(.L_x_3427) ;  /* 0x00000000c2087348 */ /* 0x000fea0003c00000 */
[----:B------:R0:W1:Y:S02]  /*bb80*/  SHFL.BFLY P0, R195, R221, R220, R223 ;  /* 0x0c0000dcddc37389 */ /* 0x00006400000000df */
[----:B01----:R-:W-:Y:S05]  /*bb90*/  ENDCOLLECTIVE ;  /* 0x000000000000791b */ /* 0x003fea0003800000 */
.L_x_3427:
[----:B------:R-:W-:-:S05]  /*bba0*/  FADD.FTZ R187, R192, R187 ;  /* 0x000000bbc0bb7221 */ /* 0x000fca0000010000 */
[----:B------:R-:W-:Y:S02]  /*bbb0*/  MOV R221, R187 ;  /* 0x000000bb00dd7202 */ /* 0x000fe40000000f00 */
[----:B------:R-:W-:-:S07]  /*bbc0*/  MOV R189, R195 ;  /* 0x000000c300bd7202 */ /* 0x000fce0000000f00 */
[----:B------:R-:W-:Y:S05]  /*bbd0*/  WARPSYNC.COLLECTIVE R194, `(.L_x_3428) ;  /* 0x00000000c2087348 */ /* 0x000fea0003c00000 */
[----:B------:R0:W1:Y:S02]  /*bbe0*/  SHFL.BFLY P0, R195, R221, R220, R223 ;  /* 0x0c0000dcddc37389 */ /* 0x00006400000000df */
[----:B01----:R-:W-:Y:S05]  /*bbf0*/  ENDCOLLECTIVE ;  /* 0x000000000000791b */ /* 0x003fea0003800000 */
.L_x_3428:
[----:B------:R-:W-:Y:S01]  /*bc00*/  MOV R188, R195 ;  /* 0x000000c300bc7202 */ /* 0x000fe20000000f00 */
[----:B------:R-:W-:Y:S06]  /*bc10*/  BRA `(.L_x_3429) ;  /* 0xffffff6c00347947 */ /* 0x000fec000383ffff */
.L_x_3430:
        /* <DEDUP_REMOVED lines=14> */
.L_x_25385:


//--------------------- .text._ZN10layer_norm13ln_bwd_kernelINS_13Kernel_traitsI6__halfS2_S2_S2_fjLj1280ELj1ELj4ELj1ELj16ENS_18Kernel_traits_baseILj1280ES2_S2_S2_S2_fjLj128EEEEELb1ELb1ELb0ELb0EEEvNS_9BwdParamsE --------------------------
	.section	.text._ZN10layer_norm13ln_bwd_kernelINS_13Kernel_traitsI6__halfS2_S2_S2_fjLj1280ELj1ELj4ELj1ELj16ENS_18Kernel_traits_baseILj1280ES2_S2_S2_S2_fjLj128EEEEELb1ELb1ELb0ELb0EEEvNS_9BwdParamsE,"ax",@progbits
	.align	128
        .global         _ZN10layer_norm13ln_bwd_kernelINS_13Kernel_traitsI6__halfS2_S2_S2_fjLj1280ELj1ELj4ELj1ELj16ENS_18Kernel_traits_baseILj1280ES2_S2_S2_S2_fjLj128EEEEELb1ELb1ELb0ELb0EEEvNS_9BwdParamsE
        .type           _ZN10layer_norm13ln_bwd_kernelINS_13Kernel_traitsI6__halfS2_S2_S2_fjLj1280ELj1ELj4ELj1ELj16ENS_18Kernel_traits_baseILj1280ES2_S2_S2_S2_fjLj128EEEEELb1ELb1ELb0ELb0EEEvNS_9BwdParamsE,@function
        .size           _ZN10layer_norm13ln_bwd_kernelINS_13Kernel_traitsI6__halfS2_S2_S2_fjLj1280ELj1ELj4ELj1ELj16ENS_18Kernel_traits_baseILj1280ES2_S2_S2_S2_fjLj128EEEEELb1ELb1ELb0ELb0EEEvNS_9BwdParamsE,(.L_x_25386 - _ZN10layer_norm13ln_bwd_kernelINS_13Kernel_traitsI6__halfS2_S2_S2_fjLj1280ELj1ELj4ELj1ELj16ENS_18Kernel_traits_baseILj1280ES2_S2_S2_S2_fjLj128EEEEELb1ELb1ELb0ELb0EEEvNS_9BwdParamsE)
        .other          _ZN10layer_norm13ln_bwd_kernelINS_13Kernel_traitsI6__halfS2_S2_S2_fjLj1280ELj1ELj4ELj1ELj16ENS_18Kernel_traits_baseILj1280ES2_S2_S2_S2_fjLj128EEEEELb1ELb1ELb0ELb0EEEvNS_9BwdParamsE,@"STO_CUDA_ENTRY STV_DEFAULT"
_ZN10layer_norm13ln_bwd_kernelINS_13Kernel_traitsI6__halfS2_S2_S2_fjLj1280ELj1ELj4ELj1ELj16ENS_18Kernel_traits_baseILj1280ES2_S2_S2_S2_fjLj128EEEEELb1ELb1ELb0ELb0EEEvNS_9BwdParamsE:
.text._ZN10layer_norm13ln_bwd_kernelINS_13Kernel_traitsI6__halfS2_S2_S2_fjLj1280ELj1ELj4ELj1ELj16ENS_18Kernel_traits_baseILj1280ES2_S2_S2_S2_fjLj128EEEEELb1ELb1ELb0ELb0EEEvNS_9BwdParamsE:
        /* <DEDUP_REMOVED lines=18> */
[----:B------:R-:W-:Y:S01]  /*0120*/  STL [R1+0x14], R10 ;  /* 0x0000140a01007387 */ /* 0x000fe20000100800 */
[----:B------:R-:W-:-:S02]  /*0130*/  MOV R27, R10 ;  /* 0x0000000a001b7202 */ /* 0x000fc40000000f00 */
[----:B------:R-:W-:-:S04]  /*0140*/  LEA.HI.SX32 R11, R0, R3, 0x1d ;  /* 0x00000003000b7211 */ /* 0x000fc800078feaff */
[C---:B------:R-:W-:Y:S01]  /*0150*/  ISETP.GE.U32.AND P0, PT, R11.reuse, 0x20, PT ;  /* 0x000000200b00780c */ /* 0x040fe20003f06070 */
[----:B------:R4:W-:Y:S01]  /*0160*/  STL [R1+0xc], R11 ;  /* 0x00000c0b01007387 */ /* 0x0009e20000100800 */
        /* <DEDUP_REMOVED lines=18> */
[----:B------:R-:W5:Y:S04]  /*0290*/  @P1 LDG.E.128 R164, desc[UR6][R10.64] ;  /* 0x000000060aa41981 */ /* 0x000f68000c1e1d00 */
[----:B------:R-:W5:Y:S01]  /*02a0*/  @P1 LDG.E.128 R160, desc[UR6][R12.64] ;  /* 0x000000060ca01981 */ /* 0x000f62000c1e1d00 */
[----:B------:R-:W0:Y:S01]  /*02b0*/  @P3 LDC.64 R20, c[0x0][0x3e8] ;  /* 0x0000fa00ff143b82 */ /* 0x000e220000000a00 */
[----:B-1----:R-:W-:-:S07]  /*02c0*/  @P2 IMAD.WIDE.U32 R14, R27, 0x10, R14 ;  /* 0x000000101b0e2825 */ /* 0x002fce00078e000e */
[----:B------:R-:W1:Y:S01]  /*02d0*/  @P4 LDC.64 R22, c[0x0][0x3d0] ;  /* 0x0000f400ff164b82 */ /* 0x000e620000000a00 */
[C---:B--2---:R-:W-:Y:S01]  /*02e0*/  @P2 IMAD.WIDE.U32 R16, R27.reuse, 0x10, R16 ;  /* 0x000000101b102825 */ /* 0x044fe200078e0010 */
[----:B------:R-:W-:Y:S01]  /*02f0*/  @P2 IADD3 R27, PT, PT, R27, 0x20, RZ ;  /* 0x000000201b1b2810 */ /* 0x000fe20007ffe0ff */
[----:B------:R-:W5:Y:S04]  /*0300*/  @P2 LDG.E.128 R156, desc[UR6][R14.64] ;  /* 0x000000060e9c2981 */ /* 0x000f68000c1e1d00 */
[----:B------:R-:W5:Y:S01]  /*0310*/  @P2 LDG.E.128 R152, desc[UR6][R16.64] ;  /* 0x0000000610982981 */ /* 0x000f62000c1e1d00 */
[----:B------:R-:W2:Y:S01]  /*0320*/  @P4 LDC.64 R24, c[0x0][0x3e8] ;  /* 0x0000fa00ff184b82 */ /* 0x000ea20000000a00 */
[C---:B----4-:R-:W-:Y:S02]  /*0330*/  @P3 IMAD.WIDE.U32 R18, R27.reuse, 0x10, R18 ;  /* 0x000000101b123825 */ /* 0x050fe400078e0012 */
[----:B------:R3:W-:Y:S04]  /*0340*/  STL [R1+0xac], RZ ;  /* 0x0000acff01007387 */ /* 0x0007e80000100800 */
[----:B------:R-:W5:Y:S01]  /*0350*/  @P3 LDG.E.128 R148, desc[UR6][R18.64] ;  /* 0x0000000612943981 */ /* 0x000f62000c1e1d00 */
        /* <DEDUP_REMOVED lines=42> */
[----:B----4-:R-:W-:-:S03]  /*0600*/  LOP3.LUT R2, R0, UR4, RZ, 0xfc, !PT ;  /* 0x0000000400027c12 */ /* 0x010fc6000f8efcff */
        /* <DEDUP_REMOVED lines=51> */
[----:B---3--:R-:W-:Y:S06]  /*0940*/  @P0 BRA `(.L_x_3432) ;  /* 0x000000e400a00947 */ /* 0x008fec0003800000 */
        /* <DEDUP_REMOVED lines=83> */
.L_x_3482:
[----:B------:R-:W2:Y:S01]  /*0e80*/  LDL R21, [R1+0x4] ;  /* 0x0000040001157983 */ /* 0x000ea20000100800 */
[----:B------:R-:W2:Y:S03]  /*0e90*/  @P5 LDC.64 R2, c[0x0][0x3e0] ;  /* 0x0000f800ff025b82 */ /* 0x000ea60000000a00 */
[----:B---3--:R-:W3:Y:S01]  /*0ea0*/  LDL R248, [R1+0xc] ;  /* 0x00000c0001f87983 */ /* 0x008ee20000100800 */
[----:B-1----:R-:W1:Y:S01]  /*0eb0*/  S2R R176, SR_TID.X ;  /* 0x0000000000b07919 */ /* 0x002e620000002100 */
[----:B--2---:R-:W-:-:S05]  /*0ec0*/  @P5 IMAD.WIDE R2, R21, 0x2, R2 ;  /* 0x0000000215025825 */ /* 0x004fca00078e0202 */
[----:B------:R2:W4:Y:S02]  /*0ed0*/  @P5 LDG.E.U16 R0, desc[UR6][R2.64] ;  /* 0x0000000602005981 */ /* 0x000524000c1e1500 */
[----:B--2---:R-:W2:Y:S02]  /*0ee0*/  LDC.64 R2, c[0x0][0x3c0] ;  /* 0x0000f000ff027b82 */ /* 0x004ea40000000a00 */
[----:B--2---:R-:W-:-:S05]  /*0ef0*/  IMAD.WIDE R2, R21, 0x4, R2 ;  /* 0x0000000415027825 */ /* 0x004fca00078e0202 */
[----:B------:R2:W4:Y:S02]  /*0f00*/  LDG.E R20, desc[UR6][R2.64] ;  /* 0x0000000602147981 */ /* 0x000524000c1e1900 */
[----:B--2---:R-:W2:Y:S01]  /*0f10*/  LDC.64 R2, c[0x0][0x3c8] ;  /* 0x0000f200ff027b82 */ /* 0x004ea20000000a00 */
[----:B------:R-:W-:Y:S02]  /*0f20*/  MOV R177, UR20 ;  /* 0x0000001400b17c02 */ /* 0x000fe40008000f00 */
[----:B-1----:R-:W-:-:S03]  /*0f30*/  LOP3.LUT R176, R176, 0x1f, RZ, 0xc0, !PT ;  /* 0x0000001fb0b07812 */ /* 0x002fc600078ec0ff */
[----:B------:R1:W-:Y:S04]  /*0f40*/  STL [R1+0x10], R177 ;  /* 0x000010b101007387 */ /* 0x0003e80000100800 */
[----:B------:R1:W-:Y:S01]  /*0f50*/  STL [R1+0x14], R176 ;  /* 0x000014b001007387 */ /* 0x0003e20000100800 */
[----:B---3--:R-:W-:Y:S01]  /*0f60*/  ISETP.GE.U32.AND P4, PT, R248, 0x20, PT ;  /* 0x00000020f800780c */ /* 0x008fe20003f86070 */
[----:B--2---:R-:W-:-:S06]  /*0f70*/  IMAD.WIDE R2, R21, 0x4, R2 ;  /* 0x0000000415027825 */ /* 0x004fcc00078e0202 */
[----:B-----5:R2:W5:Y:S01]  /*0f80*/  LDG.E R2, desc[UR6][R2.64] ;  /* 0x0000000602027981 */ /* 0x020562000c1e1900 */
[----:B------:R-:W-:Y:S01]  /*0f90*/  ISETP.NE.AND P0, PT, RZ, UR8, PT ;  /* 0x00000008ff007c0c */ /* 0x000fe2000bf05270 */
[----:B------:R-:W-:Y:S01]  /*0fa0*/  BSSY.RECONVERGENT B1, `(.L_x_3433) ;  /* 0x000007e000017945 */ /* 0x000fe20003800200 */
[----:B------:R-:W-:Y:S01]  /*0fb0*/  HFMA2 R183, -RZ, RZ, 0, 0 ;  /* 0x00000000ffb77431 */ /* 0x000fe200000001ff */
[C---:B------:R-:W-:Y:S02]  /*0fc0*/  ISETP.GE.U32.AND P3, PT, R248.reuse, 0x40, PT ;  /* 0x00000040f800780c */ /* 0x040fe40003f66070 */
[C---:B------:R-:W-:Y:S02]  /*0fd0*/  ISETP.GE.U32.AND P2, PT, R248.reuse, 0x60, PT ;  /* 0x00000060f800780c */ /* 0x040fe40003f46070 */
[----:B------:R-:W-:Y:S01]  /*0fe0*/  ISETP.GE.U32.AND P1, PT, R248, 0x80, PT ;  /* 0x00000080f800780c */ /* 0x000fe20003f26070 */
[----:B--2---:R-:W-:Y:S01]  /*0ff0*/  HFMA2 R3, -RZ, RZ, 1.875, 0 ;  /* 0x3f800000ff037431 */ /* 0x004fe200000001ff */
[----:B------:R-:W-:Y:S01]  /*1000*/  MOV R228, RZ ;  /* 0x000000ff00e47202 */ /* 0x000fe20000000f00 */
[----:B----4-:R-:W-:-:S02]  /*1010*/  @P5 HADD2.F32 R3, -RZ, R0.H0_H0 ;  /* 0x20000000ff035230 */ /* 0x010fc40000004100 */
[----:B------:R-:W-:-:S05]  /*1020*/  IMAD R0, R21, R177, RZ ;  /* 0x000000b115007224 */ /* 0x000fca00078e02ff */
[----:B------:R-:W-:-:S04]  /*1030*/  SHF.R.S32.HI R21, RZ, 0x1f, R0 ;  /* 0x0000001fff157819 */ /* 0x000fc80000011400 */
[----:B------:R-:W-:-:S04]  /*1040*/  LEA.HI R0, R21, R0, RZ, 0x3 ;  /* 0x0000000015007211 */ /* 0x000fc800078f18ff */
[----:B------:R-:W-:-:S04]  /*1050*/  LEA.HI.SX32 R0, R0, R176, 0x1d ;  /* 0x000000b000007211 */ /* 0x000fc800078feaff */
[----:B------:R-:W-:Y:S02]  /*1060*/  MOV R21, R0 ;  /* 0x0000000000157202 */ /* 0x000fe40000000f00 */
[----:B------:R-:W-:Y:S01]  /*1070*/  FSEL R20, R20, RZ, !P0 ;  /* 0x000000ff14147208 */ /* 0x000fe20004000000 */
[----:B-1----:R-:W-:Y:S06]  /*1080*/  @!P4 BRA `(.L_x_3434) ;  /* 0x0000000400bcc947 */ /* 0x002fec0003800000 */
        /* <DEDUP_REMOVED lines=8> */
[C---:B-1----:R-:W-:Y:S01]  /*1110*/  IMAD.WIDE.U32 R4, R0.reuse, 0x10, R4 ;  /* 0x0000001000047825 */ /* 0x042fe200078e0004 */
[----:B------:R-:W-:Y:S02]  /*1120*/  ISETP.NE.AND.EX P0, PT, RZ, UR11, PT, P0 ;  /* 0x0000000bff007c0c */ /* 0x000fe4000bf05300 */
[----:B------:R-:W3:Y:S04]  /*1130*/  LDL.LU R186, [R1+0x9c] ;  /* 0x00009c0001ba7983 */ /* 0x000ee80000300800 */
[----:B------:R4:W2:Y:S04]  /*1140*/  LDG.E.128 R176, desc[UR6][R4.64] ;  /* 0x0000000604b07981 */ /* 0x0008a8000c1e1d00 */
[----:B------:R-:W3:Y:S01]  /*1150*/  LDL.LU R185, [R1+0xa0] ;  /* 0x0000a00001b97983 */ /* 0x000ee20000300800 */
[----:B----4-:R-:W-:-:S02]  /*1160*/  IMAD.WIDE.U32 R4, R0, 0x10, R22 ;  /* 0x0000001000047825 */ /* 0x010fc400078e0016 */
[----:B------:R-:W1:Y:S03]  /*1170*/  LDC.64 R22, c[0x0][0x3b0] ;  /* 0x0000ec00ff167b82 */ /* 0x000e660000000a00 */
[----:B------:R4:W3:Y:S05]  /*1180*/  LDG.E.128 R180, desc[UR6][R4.64] ;  /* 0x0000000604b47981 */ /* 0x0008ea000c1e1d00 */
[----:B----4-:R-:W4:Y:S02]  /*1190*/  @P0 LDC.64 R4, c[0x0][0x438] ;  /* 0x00010e00ff040b82 */ /* 0x010f240000000a00 */
[----:B----4-:R-:W-:-:S05]  /*11a0*/  @P0 IMAD.WIDE.U32 R4, R0, 0x10, R4 ;  /* 0x0000001000040825 */ /* 0x010fca00078e0004 */
[----:B------:R1:W5:Y:S02]  /*11b0*/  @P0 LDG.E.128 R52, desc[UR6][R4.64] ;  /* 0x0000000604340981 */ /* 0x000364000c1e1d00 */
[----:B-1----:R-:W-:-:S05]  /*11c0*/  IMAD.WIDE.U32 R4, R0, 0x8, R22 ;  /* 0x0000000800047825 */ /* 0x002fca00078e0016 */
[----:B------:R1:W5:Y:S02]  /*11d0*/  LDG.E.64 R22, desc[UR6][R4.64] ;  /* 0x0000000604167981 */ /* 0x000364000c1e1b00 */
[----:B-1----:R-:W-:Y:S02]  /*11e0*/  HADD2.F32 R5, -RZ, R172.H0_H0 ;  /* 0x200000acff057230 */ /* 0x002fe40000004100 */
[--C-:B--2---:R-:W-:Y:S02]  /*11f0*/  HADD2.F32 R4, -RZ, R176.reuse.H0_H0 ;  /* 0x200000b0ff047230 */ /* 0x104fe40000004100 */
[----:B------:R-:W-:-:S03]  /*1200*/  HADD2.F32 R6, -RZ, R176.H1_H1 ;  /* 0x300000b0ff067230 */ /* 0x000fc60000004100 */
[----:B------:R-:W-:-:S04]  /*1210*/  FADD.FTZ R4, -R20, R4 ;  /* 0x0000000414047221 */ /* 0x000fc80000010100 */
[----:B-----5:R-:W-:Y:S01]  /*1220*/  FMUL.FTZ R195, R2, R4 ;  /* 0x0000000402c37220 */ /* 0x020fe20000410000 */
[----:B------:R-:W-:Y:S01]  /*1230*/  FADD.FTZ R6, -R20, R6 ;  /* 0x0000000614067221 */ /* 0x000fe20000010100 */
[----:B---3--:R-:W-:-:S03]  /*1240*/  HADD2.F32 R4, -RZ, R180.H0_H0 ;  /* 0x200000b4ff047230 */ /* 0x008fc60000004100 */
[----:B------:R-:W-:Y:S01]  /*1250*/  FMUL.FTZ R204, R2, R6 ;  /* 0x0000000602cc7220 */ /* 0x000fe20000410000 */
[----:B------:R-:W-:Y:S02]  /*1260*/  HADD2.F32 R6, -RZ, R172.H1_H1 ;  /* 0x300000acff067230 */ /* 0x000fe40000004100 */
[----:B------:R-:W-:Y:S01]  /*1270*/  FADD.FTZ R132, R132, R4 ;  /* 0x0000000484847221 */ /* 0x000fe20000010000 */
[-C--:B------:R-:W-:Y:S01]  /*1280*/  FFMA.FTZ R251, R195, R4.reuse, R251 ;  /* 0x00000004c3fb7223 */ /* 0x080fe200000100fb */
[----:B------:R-:W-:Y:S01]  /*1290*/  FMUL.FTZ R214, R5, R4 ;  /* 0x0000000405d67220 */ /* 0x000fe20000410000 */
[----:B------:R-:W-:Y:S02]  /*12a0*/  HADD2.F32 R4, -RZ, R177.H0_H0 ;  /* 0x200000b1ff047230 */ /* 0x000fe40000004100 */
[----:B------:R-:W-:-:S03]  /*12b0*/  HADD2.F32 R5, -RZ, R180.H1_H1 ;  /* 0x300000b4ff057230 */ /* 0x000fc60000004100 */
[----:B------:R-:W-:Y:S02]  /*12c0*/  FADD.FTZ R4, -R20, R4 ;  /* 0x0000000414047221 */ /* 0x000fe40000010100 */
[-C--:B------:R-:W-:Y:S01]  /*12d0*/  FMUL.FTZ R244, R6, R5.reuse ;  /* 0x0000000506f47220 */ /* 0x080fe20000410000 */
[----:B------:R-:W-:Y:S02]  /*12e0*/  HADD2.F32 R6, -RZ, R177.H1_H1 ;  /* 0x300000b1ff067230 */ /* 0x000fe40000004100 */
[----:B------:R-:W-:Y:S01]  /*12f0*/  FADD.FTZ R133, R133, R5 ;  /* 0x0000000585857221 */ /* 0x000fe20000010000 */
[----:B------:R-:W-:Y:S01]  /*1300*/  FFMA.FTZ R250, R204, R5, R250 ;  /* 0x00000005ccfa7223 */ /* 0x000fe200000100fa */
[----:B------:R-:W-:Y:S01]  /*1310*/  FMUL.FTZ R199, R2, R4 ;  /* 0x0000000402c77220 */ /* 0x000fe20000410000 */
[----:B------:R-:W-:Y:S02]  /*1320*/  HADD2.F32 R4, -RZ, R181.H0_H0 ;  /* 0x200000b5ff047230 */ /* 0x000fe40000004100 */
[----:B------:R-:W-:-:S02]  /*1330*/  HADD2.F32 R5, -RZ, R173.H0_H0 ;  /* 0x200000adff057230 */ /* 0x000fc40000004100 */
[----:B------:R-:W-:Y:S01]  /*1340*/  FADD.FTZ R6, -R20, R6 ;  /* 0x0000000614067221 */ /* 0x000fe20000010100 */
[----:B------:R-:W-:Y:S01]  /*1350*/  FADD.FTZ R134, R134, R4 ;  /* 0x0000000486867221 */ /* 0x000fe20000010000 */
[-C--:B------:R-:W-:Y:S01]  /*1360*/  FFMA.FTZ R249, R199, R4.reuse, R249 ;  /* 0x00000004c7f97223 */ /* 0x080fe200000100f9 */
[----:B------:R-:W-:Y:S01]  /*1370*/  FMUL.FTZ R240, R5, R4 ;  /* 0x0000000405f07220 */ /* 0x000fe20000410000 */
[----:B------:R-:W-:Y:S02]  /*1380*/  HADD2.F32 R4, -RZ, R181.H1_H1 ;  /* 0x300000b5ff047230 */ /* 0x000fe40000004100 */
[----:B------:R-:W-:Y:S01]  /*1390*/  FMUL.FTZ R181, R2, R6 ;  /* 0x0000000602b57220 */ /* 0x000fe20000410000 */
[----:B------:R-:W-:Y:S03]  /*13a0*/  STL [R1+0xa8], R251 ;  /* 0x0000a8fb01007387 */ /* 0x000fe60000100800 */
[----:B------:R-:W-:Y:S01]  /*13b0*/  FFMA.FTZ R184, R181, R4, R184 ;  /* 0x00000004b5b87223 */ /* 0x000fe200000100b8 */
[----:B------:R-:W-:Y:S04]  /*13c0*/  STL [R1+0xac], R250 ;  /* 0x0000acfa01007387 */ /* 0x000fe80000100800 */
[----:B------:R-:W-:Y:S04]  /*13d0*/  STL [R1+0xb0], R249 ;  /* 0x0000b0f901007387 */ /* 0x000fe80000100800 */
[----:B------:R1:W-:Y:S04]  /*13e0*/  STL [R1+0xb4], R184 ;  /* 0x0000b4b801007387 */ /* 0x0003e80000100800 */
[----:B-1----:R-:W2:Y:S01]  /*13f0*/  LDL.LU R184, [R1+0xa4] ;  /* 0x0000a40001b87983 */ /* 0x002ea20000300800 */
[----:B------:R-:W-:-:S02]  /*1400*/  HADD2.F32 R5, -RZ, R178.H0_H0 ;  /* 0x200000b2ff057230 */ /* 0x000fc40000004100 */
[----:B------:R-:W-:-:S03]  /*1410*/  HADD2.F32 R6, -RZ, R173.H1_H1 ;  /* 0x300000adff067230 */ /* 0x000fc60000004100 */
[----:B------:R-:W-:Y:S01]  /*1420*/  FADD.FTZ R5, -R20, R5 ;  /* 0x0000000514057221 */ /* 0x000fe20000010100 */
[----:B------:R-:W-:Y:S01]  /*1430*/  FADD.FTZ R135, R135, R4 ;  /* 0x0000000487877221 */ /* 0x000fe20000010000 */
[----:B------:R-:W-:Y:S01]  /*1440*/  FMUL.FTZ R236, R6, R4 ;  /* 0x0000000406ec7220 */ /* 0x000fe20000410000 */
[----:B------:R-:W-:Y:S02]  /*1450*/  HADD2.F32 R4, -RZ, R178.H1_H1 ;  /* 0x300000b2ff047230 */ /* 0x000fe40000004100 */
[----:B------:R-:W-:Y:S01]  /*1460*/  FMUL.FTZ R180, R2, R5 ;  /* 0x0000000502b47220 */ /* 0x000fe20000410000 */
[----:B------:R-:W-:Y:S02]  /*1470*/  HADD2.F32 R5, -RZ, R182.H0_H0 ;  /* 0x200000b6ff057230 */ /* 0x000fe40000004100 */
[----:B------:R-:W-:Y:S02]  /*1480*/  HADD2.F32 R6, -RZ, R174.H0_H0 ;  /* 0x200000aeff067230 */ /* 0x000fe40000004100 */
[----:B------:R-:W-:Y:S01]  /*1490*/  FADD.FTZ R4, -R20, R4 ;  /* 0x0000000414047221 */ /* 0x000fe20000010100 */
[----:B------:R-:W-:Y:S01]  /*14a0*/  FADD.FTZ R128, R128, R5 ;  /* 0x0000000580807221 */ /* 0x000fe20000010000 */
[-C--:B------:R-:W-:Y:S01]  /*14b0*/  FFMA.FTZ R187, R180, R5.reuse, R187 ;  /* 0x00000005b4bb7223 */ /* 0x080fe200000100bb */
[----:B------:R-:W-:Y:S01]  /*14c0*/  FMUL.FTZ R231, R6, R5 ;  /* 0x0000000506e77220 */ /* 0x000fe20000410000 */
[----:B------:R-:W-:-:S02]  /*14d0*/  HADD2.F32 R5, -RZ, R179.H0_H0 ;  /* 0x200000b3ff057230 */ /* 0x000fc40000004100 */
[----:B------:R-:W-:Y:S01]  /*14e0*/  FMUL.FTZ R4, R2, R4 ;  /* 0x0000000402047220 */ /* 0x000fe20000410000 */
[----:B------:R-:W-:Y:S02]  /*14f0*/  HADD2.F32 R6, -RZ, R182.H1_H1 ;  /* 0x300000b6ff067230 */ /* 0x000fe40000004100 */
[----:B------:R-:W-:Y:S02]  /*1500*/  HADD2.F32 R21, -RZ, R174.H1_H1 ;  /* 0x300000aeff157230 */ /* 0x000fe40000004100 */
[----:B------:R-:W-:Y:S01]  /*1510*/  FADD.FTZ R5, -R20, R5 ;  /* 0x0000000514057221 */ /* 0x000fe20000010100 */
[----:B------:R-:W-:Y:S01]  /*1520*/  FADD.FTZ R129, R129, R6 ;  /* 0x0000000681817221 */ /* 0x000fe20000010000 */
[-C--:B------:R-:W-:Y:S01]  /*1530*/  FFMA.FTZ R186, R4, R6.reuse, R186 ;  /* 0x0000000604ba7223 */ /* 0x080fe200000100ba */
[----:B------:R-:W-:Y:S01]  /*1540*/  FMUL.FTZ R224, R21, R6 ;  /* 0x0000000615e07220 */ /* 0x000fe20000410000 */
[----:B------:R-:W-:Y:S02]  /*1550*/  HADD2.F32 R6, -RZ, R183.H0_H0 ;  /* 0x200000b7ff067230 */ /* 0x000fe40000004100 */
[----:B------:R-:W-:Y:S01]  /*1560*/  FMUL.FTZ R5, R2, R5 ;  /* 0x0000000502057220 */ /* 0x000fe20000410000 */
[----:B------:R-:W-:-:S02]  /*1570*/  HADD2.F32 R21, -RZ, R175.H0_H0 ;  /* 0x200000afff157230 */ /* 0x000fc40000004100 */
[----:B------:R-:W-:Y:S01]  /*1580*/  FADD.FTZ R130, R130, R6 ;  /* 0x0000000682827221 */ /* 0x000fe20000010000 */
[-C--:B------:R-:W-:Y:S02]  /*1590*/  FFMA.FTZ R185, R5, R6.reuse, R185 ;  /* 0x0000000605b97223 */ /* 0x080fe400000100b9 */
[----:B------:R-:W-:Y:S01]  /*15a0*/  FMUL.FTZ R223, R21, R6 ;  /* 0x0000000615df7220 */ /* 0x000fe20000410000 */
[----:B------:R-:W-:Y:S01]  /*15b0*/  FFMA.FTZ R6, R195, R214, RZ ;  /* 0x000000d6c3067223 */ /* 0x000fe200000100ff */
[----:B------:R-:W-:-:S03]  /*15c0*/  HADD2.F32 R179, -RZ, R179.H1_H1 ;  /* 0x300000b3ffb37230 */ /* 0x000fc60000004100 */
[----:B------:R-:W-:Y:S02]  /*15d0*/  FFMA.FTZ R6, R204, R244, R6 ;  /* 0x000000f4cc067223 */ /* 0x000fe40000010006 */
[----:B------:R-:W-:Y:S02]  /*15e0*/  FADD.FTZ R179, -R20, R179 ;  /* 0x000000b314b37221 */ /* 0x000fe40000010100 */
[----:B------:R-:W-:Y:S01]  /*15f0*/  FFMA.FTZ R6, R199, R240, R6 ;  /* 0x000000f0c7067223 */ /* 0x000fe20000010006 */
[----:B------:R-:W-:Y:S02]  /*1600*/  HADD2.F32 R176, -RZ, R183.H1_H1 ;  /* 0x300000b7ffb07230 */ /* 0x000fe40000004100 */
[----:B------:R-:W-:Y:S01]  /*1610*/  FADD.FTZ R21, RZ, R214 ;  /* 0x000000d6ff157221 */ /* 0x000fe20000010000 */
[----:B------:R-:W-:Y:S01]  /*1620*/  FFMA.FTZ R177, R181, R236, R6 ;  /* 0x000000ecb5b17223 */ /* 0x000fe20000010006 */
[----:B------:R-:W-:Y:S02]  /*1630*/  FMUL.FTZ R6, R2, R179 ;  /* 0x000000b302067220 */ /* 0x000fe40000410000 */
[----:B------:R-:W-:Y:S01]  /*1640*/  FADD.FTZ R21, R21, R244 ;  /* 0x000000f415157221 */ /* 0x000fe20000010000 */
[----:B------:R1:W-:Y:S03]  /*1650*/  STL [R1+0x98], R187 ;  /* 0x000098bb01007387 */ /* 0x0003e60000100800 */
[----:B------:R-:W-:Y:S01]  /*1660*/  FADD.FTZ R21, R21, R240 ;  /* 0x000000f015157221 */ /* 0x000fe20000010000 */
[----:B------:R1:W-:Y:S04]  /*1670*/  STL [R1+0x9c], R186 ;  /* 0x00009cba01007387 */ /* 0x0003e80000100800 */
[----:B------:R1:W-:Y:S01]  /*1680*/  STL [R1+0xa0], R185 ;  /* 0x0000a0b901007387 */ /* 0x0003e20000100800 */
[----:B------:R-:W-:Y:S01]  /*1690*/  FADD.FTZ R21, R21, R236 ;  /* 0x000000ec15157221 */ /* 0x000fe20000010000 */
[----:B------:R-:W-:-:S03]  /*16a0*/  FFMA.FTZ R177, R180, R231, R177 ;  /* 0x000000e7b4b17223 */ /* 0x000fc600000100b1 */
[----:B------:R-:W-:Y:S01]  /*16b0*/  FADD.FTZ R21, R21, R231 ;  /* 0x000000e715157221 */ /* 0x000fe20000010000 */
[----:B------:R-:W-:Y:S02]  /*16c0*/  HADD2.F32 R178, -RZ, R175.H1_H1 ;  /* 0x300000afffb27230 */ /* 0x000fe40000004100 */
[----:B------:R-:W-:Y:S01]  /*16d0*/  FFMA.FTZ R177, R4, R224, R177 ;  /* 0x000000e004b17223 */ /* 0x000fe200000100b1 */
[----:B------:R-:W-:Y:S02]  /*16e0*/  FADD.FTZ R21, R21, R224 ;  /* 0x000000e015157221 */ /* 0x000fe40000010000 */
[----:B------:R-:W-:Y:S01]  /*16f0*/  FMUL.FTZ R182, R178, R176 ;  /* 0x000000b0b2b67220 */ /* 0x000fe20000410000 */
[----:B------:R-:W-:Y:S01]  /*1700*/  FFMA.FTZ R177, R5, R223, R177 ;  /* 0x000000df05b17223 */ /* 0x000fe200000100b1 */
[----:B------:R-:W-:Y:S01]  /*1710*/  FADD.FTZ R21, R21, R223 ;  /* 0x000000df15157221 */ /* 0x000fe20000010000 */
[----:B------:R-:W-:Y:S02]  /*1720*/  FADD.FTZ R131, R131, R176 ;  /* 0x000000b083837221 */ /* 0x000fe40000010000 */
[----:B------:R-:W-:Y:S01]  /*1730*/  FFMA.FTZ R183, R6, R182, R177 ;  /* 0x000000b606b77223 */ /* 0x000fe200000100b1 */
[----:B------:R-:W-:Y:S01]  /*1740*/  FADD.FTZ R228, R21, R182 ;  /* 0x000000b615e47221 */ /* 0x000fe20000010000 */
[----:B------:R-:W-:Y:S01]  /*1750*/  IADD3 R21, PT, PT, R0, 0x20, RZ ;  /* 0x0000002000157810 */ /* 0x000fe20007ffe0ff */
[----:B--2---:R-:W-:-:S05]  /*1760*/  FFMA.FTZ R184, R6, R176, R184 ;  /* 0x000000b006b87223 */ /* 0x004fca00000100b8 */
[----:B------:R1:W-:Y:S02]  /*1770*/  STL [R1+0xa4], R184 ;  /* 0x0000a4b801007387 */ /* 0x0003e40000100800 */
.L_x_3434:
[----:B------:R-:W-:Y:S05]  /*1780*/  BSYNC.RECONVERGENT B1 ;  /* 0x0000000000017941 */ /* 0x000fea0003800200 */
.L_x_3433:
[----:B------:R-:W-:Y:S04]  /*1790*/  BSSY.RECONVERGENT B1, `(.L_x_3435) ;  /* 0x0000071000017945 */ /* 0x000fe80003800200 */
[----:B------:R-:W-:Y:S05]  /*17a0*/  @!P3 BRA `(.L_x_3436) ;  /* 0x0000000400bcb947 */ /* 0x000fea0003800000 */
[----:B------:R-:W2:Y:S01]  /*17b0*/  LDC.64 R8, c[0x0][0x3a8] ;  /* 0x0000ea00ff087b82 */ /* 0x000ea20000000a00 */
[----:B------:R-:W3:Y:S04]  /*17c0*/  LDL.LU R222, [R1+0x88] ;  /* 0x0000880001de7983 */ /* 0x000ee80000300800 */
[----:B------:R-:W4:Y:S03]  /*17d0*/  LDL.LU R221, [R1+0x8c] ;  /* 0x00008c0001dd7983 */ /* 0x000f260000300800 */
[----:B------:R-:W0:Y:S01]  /*17e0*/  LDC.64 R24, c[0x0][0x428] ;  /* 0x00010a00ff187b82 */ /* 0x000e220000000a00 */
[----:B------:R-:W4:Y:S01]  /*17f0*/  LDL.LU R212, [R1+0x90] ;  /* 0x0000900001d47983 */ /* 0x000f220000300800 */
[----:B------:R-:W-:-:S03]  /*1800*/  ISETP.NE.U32.AND P0, PT, RZ, UR10, PT ;  /* 0x0000000aff007c0c */ /* 0x000fc6000bf05070 */
[----:B------:R-:W4:Y:S01]  /*1810*/  LDL.LU R252, [R1+0x94] ;  /* 0x0000940001fc7983 */ /* 0x000f220000300800 */
[C---:B--2---:R-:W-:Y:S01]  /*1820*/  IMAD.WIDE.U32 R8, R21.reuse, 0x10, R8 ;  /* 0x0000001015087825 */ /* 0x044fe200078e0008 */
[----:B------:R-:W-:Y:S02]  /*1830*/  ISETP.NE.AND.EX P0, PT, RZ, UR11, PT, P0 ;  /* 0x0000000bff007c0c */ /* 0x000fe4000bf05300 */
[----:B------:R-:W2:Y:S04]  /*1840*/  LDL.LU R251, [R1+0x78] ;  /* 0x0000780001fb7983 */ /* 0x000ea80000300800 */
[----:B------:R0:W3:Y:S04]  /*1850*/  LDG.E.128 R176, desc[UR6][R8.64] ;  /* 0x0000000608b07981 */ /* 0x0000e8000c1e1d00 */
[----:B------:R-:W2:Y:S04]  /*1860*/  LDL.LU R250, [R1+0x7c] ;  /* 0x00007c0001fa7983 */ /* 0x000ea80000300800 */
[----:B------:R-:W2:Y:S01]  /*1870*/  LDL.LU R249, [R1+0x80] ;  /* 0x0000800001f97983 */ /* 0x000ea20000300800 */
[----:B0-----:R-:W-:-:S02]  /*1880*/  IMAD.WIDE.U32 R8, R21, 0x10, R24 ;  /* 0x0000001015087825 */ /* 0x001fc400078e0018 */
[----:B------:R-:W0:Y:S03]  /*1890*/  LDC.64 R24, c[0x0][0x3b0] ;  /* 0x0000ec00ff187b82 */ /* 0x000e260000000a00 */
[----:B-1----:R1:W4:Y:S05]  /*18a0*/  LDG.E.128 R184, desc[UR6][R8.64] ;  /* 0x0000000608b87981 */ /* 0x00232a000c1e1d00 */
[----:B-1----:R-:W1:Y:S02]  /*18b0*/  @P0 LDC.64 R8, c[0x0][0x438] ;  /* 0x00010e00ff080b82 */ /* 0x002e640000000a00 */
[----:B-1----:R-:W-:-:S05]  /*18c0*/  @P0 IMAD.WIDE.U32 R8, R21, 0x10, R8 ;  /* 0x0000001015080825 */ /* 0x002fca00078e0008 */
[----:B------:R0:W5:Y:S02]  /*18d0*/  @P0 LDG.E.128 R48, desc[UR6][R8.64] ;  /* 0x0000000608300981 */ /* 0x000164000c1e1d00 */
[----:B0-----:R-:W-:-:S05]  /*18e0*/  IMAD.WIDE.U32 R8, R21, 0x8, R24 ;  /* 0x0000000815087825 */ /* 0x001fca00078e0018 */
[----:B------:R0:W5:Y:S02]  /*18f0*/  LDG.E.64 R24, desc[UR6][R8.64] ;  /* 0x0000000608187981 */ /* 0x000164000c1e1b00 */
[----:B0-----:R-:W-:Y:S02]  /*1900*/  HADD2.F32 R9, -RZ, R164.H0_H0 ;  /* 0x200000a4ff097230 */ /* 0x001fe40000004100 */
[----:B---3--:R-:W-:-:S05]  /*1910*/  HADD2.F32 R7, -RZ, R176.H0_H0 ;  /* 0x200000b0ff077230 */ /* 0x008fca0000004100 */
[----:B------:R-:W-:-:S04]  /*1920*/  FADD.FTZ R8, -R20, R7 ;  /* 0x0000000714087221 */ /* 0x000fc80000010100 */
[----:B-----5:R-:W-:Y:S01]  /*1930*/  FMUL.FTZ R207, R2, R8 ;  /* 0x0000000802cf7220 */ /* 0x020fe20000410000 */
[----:B----4-:R-:W-:Y:S02]  /*1940*/  HADD2.F32 R8, -RZ, R184.H0_H0 ;  /* 0x200000b8ff087230 */ /* 0x010fe40000004100 */
[----:B------:R-:W-:-:S03]  /*1950*/  HADD2.F32 R7, -RZ, R176.H1_H1 ;  /* 0x300000b0ff077230 */ /* 0x000fc60000004100 */
[----:B------:R-:W-:Y:S01]  /*1960*/  FADD.FTZ R124, R124, R8 ;  /* 0x000000087c7c7221 */ /* 0x000fe20000010000 */
[-C--:B------:R-:W-:Y:S01]  /*1970*/  FFMA.FTZ R222, R207, R8.reuse, R222 ;  /* 0x00000008cfde7223 */ /* 0x080fe200000100de */
[----:B------:R-:W-:Y:S01]  /*1980*/  FMUL.FTZ R247, R9, R8 ;  /* 0x0000000809f77220 */ /* 0x000fe20000410000 */
[----:B------:R-:W-:Y:S02]  /*1990*/  HADD2.F32 R8, -RZ, R177.H0_H0 ;  /* 0x200000b1ff087230 */ /* 0x000fe40000004100 */
[----:B------:R-:W-:-:S03]  /*19a0*/  FADD.FTZ R9, -R20, R7 ;  /* 0x0000000714097221 */ /* 0x000fc60000010100 */
[----:B------:R-:W-:Y:S01]  /*19b0*/  FADD.FTZ R8, -R20, R8 ;  /* 0x0000000814087221 */ /* 0x000fe20000010100 */
[----:B------:R-:W-:Y:S02]  /*19c0*/  HADD2.F32 R7, -RZ, R184.H1_H1 ;  /* 0x300000b8ff077230 */ /* 0x000fe40000004100 */
[C---:B------:R-:W-:Y:S01]  /*19d0*/  FMUL.FTZ R203, R2.reuse, R9 ;  /* 0x0000000902cb7220 */ /* 0x040fe20000410000 */
[----:B------:R-:W-:Y:S01]  /*19e0*/  FMUL.FTZ R198, R2, R8 ;  /* 0x0000000802c67220 */ /* 0x000fe20000410000 */
[----:B------:R-:W-:Y:S02]  /*19f0*/  HADD2.F32 R8, -RZ, R185.H0_H0 ;  /* 0x200000b9ff087230 */ /* 0x000fe40000004100 */
[----:B------:R-:W-:Y:S01]  /*1a00*/  FFMA.FTZ R221, R203, R7, R221 ;  /* 0x00000007cbdd7223 */ /* 0x000fe200000100dd */
[----:B------:R0:W-:Y:S02]  /*1a10*/  STL [R1+0x88], R222 ;  /* 0x000088de01007387 */ /* 0x0001e40000100800 */
[----:B------:R-:W-:-:S02]  /*1a20*/  FFMA.FTZ R212, R198, R8, R212 ;  /* 0x00000008c6d47223 */ /* 0x000fc400000100d4 */
[----:B------:R1:W-:Y:S04]  /*1a30*/  STL [R1+0x8c], R221 ;  /* 0x00008cdd01007387 */ /* 0x0003e80000100800 */
[----:B------:R3:W-:Y:S04]  /*1a40*/  STL [R1+0x90], R212 ;  /* 0x000090d401007387 */ /* 0x0007e80000100800 */
[----:B------:R-:W4:Y:S01]  /*1a50*/  LDL.LU R184, [R1+0x84] ;  /* 0x0000840001b87983 */ /* 0x000f220000300800 */
[----:B------:R-:W-:Y:S02]  /*1a60*/  HADD2.F32 R9, -RZ, R164.H1_H1 ;  /* 0x300000a4ff097230 */ /* 0x000fe40000004100 */
[----:B------:R-:W-:-:S03]  /*1a70*/  FADD.FTZ R125, R125, R7 ;  /* 0x000000077d7d7221 */ /* 0x000fc60000010000 */
[----:B------:R-:W-:Y:S01]  /*1a80*/  FMUL.FTZ R243, R9, R7 ;  /* 0x0000000709f37220 */ /* 0x000fe20000410000 */
[----:B------:R-:W-:Y:S02]  /*1a90*/  HADD2.F32 R9, -RZ, R165.H0_H0 ;  /* 0x200000a5ff097230 */ /* 0x000fe40000004100 */
[----:B------:R-:W-:-:S03]  /*1aa0*/  HADD2.F32 R7, -RZ, R177.H1_H1 ;  /* 0x300000b1ff077230 */ /* 0x000fc60000004100 */
[----:B------:R-:W-:Y:S02]  /*1ab0*/  FMUL.FTZ R239, R9, R8 ;  /* 0x0000000809ef7220 */ /* 0x000fe40000410000 */
[----:B------:R-:W-:Y:S01]  /*1ac0*/  FADD.FTZ R9, -R20, R7 ;  /* 0x0000000714097221 */ /* 0x000fe20000010100 */
[----:B------:R-:W-:Y:S02]  /*1ad0*/  HADD2.F32 R7, -RZ, R178.H0_H0 ;  /* 0x200000b2ff077230 */ /* 0x000fe40000004100 */
[----:B------:R-:W-:Y:S01]  /*1ae0*/  FADD.FTZ R126, R126, R8 ;  /* 0x000000087e7e7221 */ /* 0x000fe20000010000 */
[----:B------:R-:W-:Y:S02]  /*1af0*/  HADD2.F32 R8, -RZ, R185.H1_H1 ;  /* 0x300000b9ff087230 */ /* 0x000fe40000004100 */
[----:B------:R-:W-:Y:S01]  /*1b00*/  FMUL.FTZ R194, R2, R9 ;  /* 0x0000000902c27220 */ /* 0x000fe20000410000 */
[----:B------:R-:W-:Y:S02]  /*1b10*/  HADD2.F32 R9, -RZ, R165.H1_H1 ;  /* 0x300000a5ff097230 */ /* 0x000fe40000004100 */
[----:B------:R-:W-:Y:S01]  /*1b20*/  FADD.FTZ R7, -R20, R7 ;  /* 0x0000000714077221 */ /* 0x000fe20000010100 */
[----:B------:R-:W-:Y:S01]  /*1b30*/  FADD.FTZ R127, R127, R8 ;  /* 0x000000087f7f7221 */ /* 0x000fe20000010000 */
[-C--:B------:R-:W-:Y:S01]  /*1b40*/  FFMA.FTZ R252, R194, R8.reuse, R252 ;  /* 0x00000008c2fc7223 */ /* 0x080fe200000100fc */
[----:B------:R-:W-:Y:S01]  /*1b50*/  FMUL.FTZ R235, R9, R8 ;  /* 0x0000000809eb7220 */ /* 0x000fe20000410000 */
[----:B------:R-:W-:Y:S01]  /*1b60*/  FMUL.FTZ R193, R2, R7 ;  /* 0x0000000702c17220 */ /* 0x000fe20000410000 */
[----:B------:R-:W-:-:S02]  /*1b70*/  HADD2.F32 R8, -RZ, R186.H0_H0 ;  /* 0x200000baff087230 */ /* 0x000fc40000004100 */
[----:B------:R-:W-:Y:S02]  /*1b80*/  HADD2.F32 R9, -RZ, R166.H0_H0 ;  /* 0x200000a6ff097230 */ /* 0x000fe40000004100 */
[----:B------:R-:W-:Y:S02]  /*1b90*/  HADD2.F32 R7, -RZ, R178.H1_H1 ;  /* 0x300000b2ff077230 */ /* 0x000fe40000004100 */
[----:B------:R-:W-:Y:S01]  /*1ba0*/  FADD.FTZ R120, R120, R8 ;  /* 0x0000000878787221 */ /* 0x000fe20000010000 */
[-C--:B--2---:R-:W-:Y:S01]  /*1bb0*/  FFMA.FTZ R251, R193, R8.reuse, R251 ;  /* 0x00000008c1fb7223 */ /* 0x084fe200000100fb */
[----:B------:R-:W-:Y:S01]  /*1bc0*/  FMUL.FTZ R230, R9, R8 ;  /* 0x0000000809e67220 */ /* 0x000fe20000410000 */
[----:B------:R-:W-:Y:S02]  /*1bd0*/  HADD2.F32 R8, -RZ, R179.H0_H0 ;  /* 0x200000b3ff087230 */ /* 0x000fe40000004100 */
[----:B------:R-:W-:Y:S01]  /*1be0*/  FADD.FTZ R7, -R20, R7 ;  /* 0x0000000714077221 */ /* 0x000fe20000010100 */
[----:B------:R-:W-:-:S02]  /*1bf0*/  HADD2.F32 R176, -RZ, R186.H1_H1 ;  /* 0x300000baffb07230 */ /* 0x000fc40000004100 */
[----:B------:R-:W-:Y:S02]  /*1c00*/  HADD2.F32 R177, -RZ, R166.H1_H1 ;  /* 0x300000a6ffb17230 */ /* 0x000fe40000004100 */
[----:B------:R-:W-:Y:S01]  /*1c10*/  FMUL.FTZ R7, R2, R7 ;  /* 0x0000000702077220 */ /* 0x000fe20000410000 */
[----:B------:R-:W-:Y:S01]  /*1c20*/  FADD.FTZ R8, -R20, R8 ;  /* 0x0000000814087221 */ /* 0x000fe20000010100 */
[----:B------:R-:W-:Y:S01]  /*1c30*/  FADD.FTZ R121, R121, R176 ;  /* 0x000000b079797221 */ /* 0x000fe20000010000 */
[----:B------:R-:W-:Y:S02]  /*1c40*/  HADD2.F32 R9, -RZ, R187.H0_H0 ;  /* 0x200000bbff097230 */ /* 0x000fe40000004100 */
[-C--:B------:R-:W-:Y:S01]  /*1c50*/  FFMA.FTZ R250, R7, R176.reuse, R250 ;  /* 0x000000b007fa7223 */ /* 0x080fe200000100fa */
[----:B0-----:R-:W-:Y:S01]  /*1c60*/  FMUL.FTZ R222, R177, R176 ;  /* 0x000000b0b1de7220 */ /* 0x001fe20000410000 */
[----:B------:R-:W-:Y:S02]  /*1c70*/  HADD2.F32 R176, -RZ, R167.H0_H0 ;  /* 0x200000a7ffb07230 */ /* 0x000fe40000004100 */
[----:B------:R-:W-:Y:S01]  /*1c80*/  FMUL.FTZ R8, R2, R8 ;  /* 0x0000000802087220 */ /* 0x000fe20000410000 */
[----:B------:R-:W-:Y:S01]  /*1c90*/  FADD.FTZ R177, R228, R247 ;  /* 0x000000f7e4b17221 */ /* 0x000fe20000010000 */
[----:B------:R-:W-:Y:S01]  /*1ca0*/  FADD.FTZ R122, R122, R9 ;  /* 0x000000097a7a7221 */ /* 0x000fe20000010000 */
[----:B------:R-:W-:-:S02]  /*1cb0*/  HADD2.F32 R179, -RZ, R179.H1_H1 ;  /* 0x300000b3ffb37230 */ /* 0x000fc40000004100 */
[-C--:B------:R-:W-:Y:S01]  /*1cc0*/  FFMA.FTZ R249, R8, R9.reuse, R249 ;  /* 0x0000000908f97223 */ /* 0x080fe200000100f9 */
[----:B-1----:R-:W-:Y:S01]  /*1cd0*/  FMUL.FTZ R221, R176, R9 ;  /* 0x00000009b0dd7220 */ /* 0x002fe20000410000 */
[----:B------:R-:W-:Y:S01]  /*1ce0*/  FADD.FTZ R9, R177, R243 ;  /* 0x000000f3b1097221 */ /* 0x000fe20000010000 */
[----:B------:R-:W-:-:S03]  /*1cf0*/  FADD.FTZ R179, -R20, R179 ;  /* 0x000000b314b37221 */ /* 0x000fc60000010100 */
[----:B------:R-:W-:Y:S01]  /*1d00*/  FADD.FTZ R9, R9, R239 ;  /* 0x000000ef09097221 */ /* 0x000fe20000010000 */
[----:B------:R-:W-:Y:S02]  /*1d10*/  HADD2.F32 R176, -RZ, R187.H1_H1 ;  /* 0x300000bbffb07230 */ /* 0x000fe40000004100 */
[----:B------:R-:W-:Y:S01]  /*1d20*/  FFMA.FTZ R178, R207, R247, R183 ;  /* 0x000000f7cfb27223 */ /* 0x000fe200000100b7 */
[----:B------:R-:W-:Y:S01]  /*1d30*/  FADD.FTZ R177, R9, R235 ;  /* 0x000000eb09b17221 */ /* 0x000fe20000010000 */
[----:B------:R-:W-:Y:S01]  /*1d40*/  FMUL.FTZ R9, R2, R179 ;  /* 0x000000b302097220 */ /* 0x000fe20000410000 */
[----:B------:R2:W-:Y:S01]  /*1d50*/  STL [R1+0x94], R252 ;  /* 0x000094fc01007387 */ /* 0x0005e20000100800 */
[----:B------:R-:W-:-:S03]  /*1d60*/  FFMA.FTZ R178, R203, R243, R178 ;  /* 0x000000f3cbb27223 */ /* 0x000fc600000100b2 */
[----:B------:R2:W-:Y:S01]  /*1d70*/  STL [R1+0x78], R251 ;  /* 0x000078fb01007387 */ /* 0x0005e20000100800 */
[----:B------:R-:W-:-:S03]  /*1d80*/  FFMA.FTZ R178, R198, R239, R178 ;  /* 0x000000efc6b27223 */ /* 0x000fc600000100b2 */
[----:B------:R2:W-:Y:S04]  /*1d90*/  STL [R1+0x7c], R250 ;  /* 0x00007cfa01007387 */ /* 0x0005e80000100800 */
[----:B------:R2:W-:Y:S01]  /*1da0*/  STL [R1+0x80], R249 ;  /* 0x000080f901007387 */ /* 0x0005e20000100800 */
[----:B------:R-:W-:Y:S01]  /*1db0*/  FFMA.FTZ R178, R194, R235, R178 ;  /* 0x000000ebc2b27223 */ /* 0x000fe200000100b2 */
[----:B------:R-:W-:-:S03]  /*1dc0*/  FADD.FTZ R177, R177, R230 ;  /* 0x000000e6b1b17221 */ /* 0x000fc60000010000 */
[----:B------:R-:W-:Y:S01]  /*1dd0*/  FFMA.FTZ R179, R193, R230, R178 ;  /* 0x000000e6c1b37223 */ /* 0x000fe200000100b2 */
[----:B------:R-:W-:Y:S02]  /*1de0*/  HADD2.F32 R178, -RZ, R167.H1_H1 ;  /* 0x300000a7ffb27230 */ /* 0x000fe40000004100 */
[----:B------:R-:W-:Y:S01]  /*1df0*/  FADD.FTZ R177, R177, R222 ;  /* 0x000000deb1b17221 */ /* 0x000fe20000010000 */
[----:B------:R-:W-:Y:S02]  /*1e00*/  FFMA.FTZ R179, R7, R222, R179 ;  /* 0x000000de07b37223 */ /* 0x000fe400000100b3 */
[----:B---3--:R-:W-:Y:S01]  /*1e10*/  FMUL.FTZ R212, R178, R176 ;  /* 0x000000b0b2d47220 */ /* 0x008fe20000410000 */
[----:B------:R-:W-:Y:S01]  /*1e20*/  FADD.FTZ R177, R177, R221 ;  /* 0x000000ddb1b17221 */ /* 0x000fe20000010000 */
[----:B------:R-:W-:Y:S01]  /*1e30*/  FFMA.FTZ R179, R8, R221, R179 ;  /* 0x000000dd08b37223 */ /* 0x000fe200000100b3 */
[----:B------:R-:W-:Y:S01]  /*1e40*/  FADD.FTZ R123, R123, R176 ;  /* 0x000000b07b7b7221 */ /* 0x000fe20000010000 */
[----:B------:R-:W-:Y:S01]  /*1e50*/  IADD3 R21, PT, PT, R21, 0x20, RZ ;  /* 0x0000002015157810 */ /* 0x000fe20007ffe0ff */
[----:B------:R-:W-:Y:S01]  /*1e60*/  FADD.FTZ R228, R177, R212 ;  /* 0x000000d4b1e47221 */ /* 0x000fe20000010000 */
[C---:B------:R-:W-:Y:S01]  /*1e70*/  FFMA.FTZ R183, R9.reuse, R212, R179 ;  /* 0x000000d409b77223 */ /* 0x040fe200000100b3 */
[----:B----4-:R-:W-:-:S05]  /*1e80*/  FFMA.FTZ R184, R9, R176, R184 ;  /* 0x000000b009b87223 */ /* 0x010fca00000100b8 */
[----:B------:R2:W-:Y:S02]  /*1e90*/  STL [R1+0x84], R184 ;  /* 0x000084b801007387 */ /* 0x0005e40000100800 */
.L_x_3436:
[----:B------:R-:W-:Y:S05]  /*1ea0*/  BSYNC.RECONVERGENT B1 ;  /* 0x0000000000017941 */ /* 0x000fea0003800200 */
.L_x_3435:
[----:B------:R-:W-:Y:S04]  /*1eb0*/  BSSY.RECONVERGENT B1, `(.L_x_3437) ;  /* 0x0000071000017945 */ /* 0x000fe80003800200 */
[----:B------:R-:W-:Y:S05]  /*1ec0*/  @!P2 BRA `(.L_x_3438) ;  /* 0x0000000400bca947 */ /* 0x000fea0003800000 */
[----:B------:R-:W3:Y:S01]  /*1ed0*/  LDC.64 R10, c[0x0][0x3a8] ;  /* 0x0000ea00ff0a7b82 */ /* 0x000ee20000000a00 */
[----:B------:R-:W4:Y:S04]  /*1ee0*/  LDL.LU R220, [R1+0x68] ;  /* 0x0000680001dc7983 */ /* 0x000f280000300800 */
[----:B------:R-:W4:Y:S03]  /*1ef0*/  LDL.LU R219, [R1+0x6c] ;  /* 0x00006c0001db7983 */ /* 0x000f260000300800 */
[----:B------:R-:W0:Y:S01]  /*1f00*/  LDC.64 R12, c[0x0][0x428] ;  /* 0x00010a00ff0c7b82 */ /* 0x000e220000000a00 */
[----:B------:R-:W4:Y:S01]  /*1f10*/  LDL.LU R211, [R1+0x70] ;  /* 0x0000700001d37983 */ /* 0x000f220000300800 */
[----:B------:R-:W-:-:S03]  /*1f20*/  ISETP.NE.U32.AND P0, PT, RZ, UR10, PT ;  /* 0x0000000aff007c0c */ /* 0x000fc6000bf05070 */
[----:B--2---:R-:W2:Y:S01]  /*1f30*/  LDL.LU R252, [R1+0x74] ;  /* 0x0000740001fc7983 */ /* 0x004ea20000300800 */
[C---:B---3--:R-:W-:Y:S01]  /*1f40*/  IMAD.WIDE.U32 R10, R21.reuse, 0x10, R10 ;  /* 0x00000010150a7825 */ /* 0x048fe200078e000a */
[----:B------:R-:W-:Y:S02]  /*1f50*/  ISETP.NE.AND.EX P0, PT, RZ, UR11, PT, P0 ;  /* 0x0000000bff007c0c */ /* 0x000fe4000bf05300 */
[----:B------:R-:W3:Y:S04]  /*1f60*/  LDL.LU R251, [R1+0x58] ;  /* 0x0000580001fb7983 */ /* 0x000ee80000300800 */
[----:B------:R0:W4:Y:S04]  /*1f70*/  LDG.E.128 R176, desc[UR6][R10.64] ;  /* 0x000000060ab07981 */ /* 0x000128000c1e1d00 */
[----:B------:R-:W3:Y:S04]  /*1f80*/  LDL.LU R250, [R1+0x5c] ;  /* 0x00005c0001fa7983 */ /* 0x000ee80000300800 */
[----:B------:R-:W3:Y:S01]  /*1f90*/  LDL.LU R249, [R1+0x60] ;  /* 0x0000600001f97983 */ /* 0x000ee20000300800 */
[----:B0-----:R-:W-:-:S02]  /*1fa0*/  IMAD.WIDE.U32 R10, R21, 0x10, R12 ;  /* 0x00000010150a7825 */ /* 0x001fc400078e000c */
[----:B------:R-:W0:Y:S03]  /*1fb0*/  LDC.64 R12, c[0x0][0x3b0] ;  /* 0x0000ec00ff0c7b82 */ /* 0x000e260000000a00 */
[----:B-1----:R1:W2:Y:S05]  /*1fc0*/  LDG.E.128 R184, desc[UR6][R10.64] ;  /* 0x000000060ab87981 */ /* 0x0022aa000c1e1d00 */
[----:B-1----:R-:W1:Y:S02]  /*1fd0*/  @P0 LDC.64 R10, c[0x0][0x438] ;  /* 0x00010e00ff0a0b82 */ /* 0x002e640000000a00 */
[----:B-1----:R-:W-:-:S05]  /*1fe0*/  @P0 IMAD.WIDE.U32 R10, R21, 0x10, R10 ;  /* 0x00000010150a0825 */ /* 0x002fca00078e000a */
[----:B------:R0:W5:Y:S02]  /*1ff0*/  @P0 LDG.E.128 R44, desc[UR6][R10.64] ;  /* 0x000000060a2c0981 */ /* 0x000164000c1e1d00 */
[----:B0-----:R-:W-:-:S05]  /*2000*/  IMAD.WIDE.U32 R10, R21, 0x8, R12 ;  /* 0x00000008150a7825 */ /* 0x001fca00078e000c */
[----:B------:R4:W5:Y:S01]  /*2010*/  LDG.E.64 R26, desc[UR6][R10.64] ;  /* 0x000000060a1a7981 */ /* 0x000962000c1e1b00 */
[----:B------:R-:W-:Y:S02]  /*2020*/  HADD2.F32 R12, -RZ, R156.H0_H0 ;  /* 0x2000009cff0c7230 */ /* 0x000fe40000004100 */
[----:B----4-:R-:W-:-:S05]  /*2030*/  HADD2.F32 R11, -RZ, R176.H0_H0 ;  /* 0x200000b0ff0b7230 */ /* 0x010fca0000004100 */
[----:B------:R-:W-:-:S04]  /*2040*/  FADD.FTZ R11, -R20, R11 ;  /* 0x0000000b140b7221 */ /* 0x000fc80000010100 */
[----:B-----5:R-:W-:Y:S01]  /*2050*/  FMUL.FTZ R206, R2, R11 ;  /* 0x0000000b02ce7220 */ /* 0x020fe20000410000 */
[----:B--2---:R-:W-:Y:S02]  /*2060*/  HADD2.F32 R11, -RZ, R184.H0_H0 ;  /* 0x200000b8ff0b7230 */ /* 0x004fe40000004100 */
        /* <DEDUP_REMOVED lines=30> */
[----:B------:R-:W-:-:S02]  /*2250*/  HADD2.F32 R13, -RZ, R158.H0_H0 ;  /* 0x2000009eff0d7230 */ /* 0x000fc40000004100 */
[----:B------:R-:W-:Y:S01]  /*2260*/  FADD.FTZ R119, R119, R11 ;  /* 0x0000000b77777221 */ /* 0x000fe20000010000 */
[-C--:B------:R-:W-:Y:S01]  /*2270*/  FFMA.FTZ R252, R192, R11.reuse, R252 ;  /* 0x0000000bc0fc7223 */ /* 0x080fe200000100fc */
[----:B------:R-:W-:Y:S01]  /*2280*/  FMUL.FTZ R234, R12, R11 ;  /* 0x0000000b0cea7220 */ /* 0x000fe20000410000 */
[----:B------:R-:W-:Y:S02]  /*2290*/  HADD2.F32 R12, -RZ, R186.H0_H0 ;  /* 0x200000baff0c7230 */ /* 0x000fe40000004100 */
[----:B------:R-:W-:Y:S01]  /*22a0*/  FMUL.FTZ R10, R2, R10 ;  /* 0x0000000a020a7220 */ /* 0x000fe20000410000 */
[----:B------:R-:W-:Y:S02]  /*22b0*/  HADD2.F32 R11, -RZ, R178.H1_H1 ;  /* 0x300000b2ff0b7230 */ /* 0x000fe40000004100 */
[----:B------:R-:W-:Y:S01]  /*22c0*/  FADD.FTZ R112, R112, R12 ;  /* 0x0000000c70707221 */ /* 0x000fe20000010000 */
[-C--:B---3--:R-:W-:Y:S01]  /*22d0*/  FFMA.FTZ R251, R10, R12.reuse, R251 ;  /* 0x0000000c0afb7223 */ /* 0x088fe200000100fb */
[----:B------:R-:W-:Y:S01]  /*22e0*/  FMUL.FTZ R229, R13, R12 ;  /* 0x0000000c0de57220 */ /* 0x000fe20000410000 */
[----:B------:R-:W-:Y:S01]  /*22f0*/  FADD.FTZ R11, -R20, R11 ;  /* 0x0000000b140b7221 */ /* 0x000fe20000010100 */
[----:B------:R-:W-:-:S02]  /*2300*/  HADD2.F32 R12, -RZ, R179.H0_H0 ;  /* 0x200000b3ff0c7230 */ /* 0x000fc40000004100 */
[----:B------:R-:W-:Y:S02]  /*2310*/  HADD2.F32 R176, -RZ, R186.H1_H1 ;  /* 0x300000baffb07230 */ /* 0x000fe40000004100 */
[----:B------:R-:W-:Y:S01]  /*2320*/  FMUL.FTZ R11, R2, R11 ;  /* 0x0000000b020b7220 */ /* 0x000fe20000410000 */
[----:B------:R-:W-:Y:S02]  /*2330*/  HADD2.F32 R177, -RZ, R158.H1_H1 ;  /* 0x3000009effb17230 */ /* 0x000fe40000004100 */
[----:B------:R-:W-:Y:S01]  /*2340*/  FADD.FTZ R12, -R20, R12 ;  /* 0x0000000c140c7221 */ /* 0x000fe20000010100 */
[----:B------:R-:W-:Y:S02]  /*2350*/  HADD2.F32 R13, -RZ, R187.H0_H0 ;  /* 0x200000bbff0d7230 */ /* 0x000fe40000004100 */
[----:B------:R-:W-:Y:S01]  /*2360*/  FADD.FTZ R113, R113, R176 ;  /* 0x000000b071717221 */ /* 0x000fe20000010000 */
[-C--:B------:R-:W-:Y:S01]  /*2370*/  FFMA.FTZ R250, R11, R176.reuse, R250 ;  /* 0x000000b00bfa7223 */ /* 0x080fe200000100fa */
[----:B0-----:R-:W-:Y:S01]  /*2380*/  FMUL.FTZ R220, R177, R176 ;  /* 0x000000b0b1dc7220 */ /* 0x001fe20000410000 */
[----:B------:R-:W-:-:S02]  /*2390*/  HADD2.F32 R176, -RZ, R159.H0_H0 ;  /* 0x2000009fffb07230 */ /* 0x000fc40000004100 */
[----:B------:R-:W-:Y:S01]  /*23a0*/  FMUL.FTZ R12, R2, R12 ;  /* 0x0000000c020c7220 */ /* 0x000fe20000410000 */
[----:B------:R-:W-:Y:S01]  /*23b0*/  FADD.FTZ R177, R228, R246 ;  /* 0x000000f6e4b17221 */ /* 0x000fe20000010000 */
[----:B------:R-:W-:Y:S01]  /*23c0*/  FADD.FTZ R114, R114, R13 ;  /* 0x0000000d72727221 */ /* 0x000fe20000010000 */
[----:B------:R-:W-:Y:S02]  /*23d0*/  HADD2.F32 R179, -RZ, R179.H1_H1 ;  /* 0x300000b3ffb37230 */ /* 0x000fe40000004100 */
        /* <DEDUP_REMOVED lines=21> */
[-C--:B--2---:R-:W-:Y:S01]  /*2530*/  FMUL.FTZ R211, R178, R176.reuse ;  /* 0x000000b0b2d37220 */ /* 0x084fe20000410000 */
        /* <DEDUP_REMOVED lines=8> */
.L_x_3438:
[----:B------:R-:W-:Y:S05]  /*25c0*/  BSYNC.RECONVERGENT B1 ;  /* 0x0000000000017941 */ /* 0x000fea0003800200 */
.L_x_3437:
[----:B------:R-:W-:Y:S04]  /*25d0*/  BSSY.RECONVERGENT B1, `(.L_x_3439) ;  /* 0x0000071000017945 */ /* 0x000fe80003800200 */
[----:B------:R-:W-:Y:S05]  /*25e0*/  @!P1 BRA `(.L_x_3440) ;  /* 0x0000000400bc9947 */ /* 0x000fea0003800000 */
[----:B------:R-:W4:Y:S01]  /*25f0*/  LDC.64 R14, c[0x0][0x3a8] ;  /* 0x0000ea00ff0e7b82 */ /* 0x000f220000000a00 */
[----:B------:R-:W4:Y:S04]  /*2600*/  LDL.LU R217, [R1+0x48] ;  /* 0x0000480001d97983 */ /* 0x000f280000300800 */
[----:B------:R-:W4:Y:S03]  /*2610*/  LDL.LU R18, [R1+0x4c] ;  /* 0x00004c0001127983 */ /* 0x000f260000300800 */
[----:B------:R-:W0:Y:S01]  /*2620*/  LDC.64 R16, c[0x0][0x428] ;  /* 0x00010a00ff107b82 */ /* 0x000e220000000a00 */
[----:B------:R-:W4:Y:S01]  /*2630*/  LDL.LU R210, [R1+0x50] ;  /* 0x0000500001d27983 */ /* 0x000f220000300800 */
[----:B------:R-:W-:-:S03]  /*2640*/  ISETP.NE.U32.AND P0, PT, RZ, UR10, PT ;  /* 0x0000000aff007c0c */ /* 0x000fc6000bf05070 */
[----:B--23--:R-:W2:Y:S01]  /*2650*/  LDL.LU R252, [R1+0x54] ;  /* 0x0000540001fc7983 */ /* 0x00cea20000300800 */
[C---:B----4-:R-:W-:Y:S01]  /*2660*/  IMAD.WIDE.U32 R14, R21.reuse, 0x10, R14 ;  /* 0x00000010150e7825 */ /* 0x050fe200078e000e */
        /* <DEDUP_REMOVED lines=30> */
[----:B------:R-:W-:Y:S02]  /*2850*/  STL [R1+0x48], R217 ;  /* 0x000048d901007387 */ /* 0x000fe40000100800 */
[----:B------:R-:W-:-:S02]  /*2860*/  FFMA.FTZ R210, R196, R15, R210 ;  /* 0x0000000fc4d27223 */ /* 0x000fc400000100d2 */
[----:B------:R0:W-:Y:S04]  /*2870*/  STL [R1+0x4c], R18 ;  /* 0x00004c1201007387 */ /* 0x0001e80000100800 */
[----:B------:R1:W-:Y:S04]  /*2880*/  STL [R1+0x50], R210 ;  /* 0x000050d201007387 */ /* 0x0003e80000100800 */
[----:B------:R-:W2:Y:S01]  /*2890*/  LDL.LU R184, [R1+0x44] ;  /* 0x0000440001b87983 */ /* 0x000ea20000300800 */
[----:B------:R-:W-:Y:S02]  /*28a0*/  HADD2.F32 R16, -RZ, R148.H1_H1 ;  /* 0x30000094ff107230 */ /* 0x000fe40000004100 */
[----:B------:R-:W-:-:S03]  /*28b0*/  FADD.FTZ R109, R109, R14 ;  /* 0x0000000e6d6d7221 */ /* 0x000fc60000010000 */
[----:B------:R-:W-:Y:S01]  /*28c0*/  FMUL.FTZ R241, R16, R14 ;  /* 0x0000000e10f17220 */ /* 0x000fe20000410000 */
[----:B------:R-:W-:Y:S02]  /*28d0*/  HADD2.F32 R14, -RZ, R177.H1_H1 ;  /* 0x300000b1ff0e7230 */ /* 0x000fe40000004100 */
[----:B------:R-:W-:Y:S02]  /*28e0*/  HADD2.F32 R16, -RZ, R149.H0_H0 ;  /* 0x20000095ff107230 */ /* 0x000fe40000004100 */
[----:B------:R-:W-:Y:S01]  /*28f0*/  FADD.FTZ R110, R110, R15 ;  /* 0x0000000f6e6e7221 */ /* 0x000fe20000010000 */
[----:B------:R-:W-:Y:S02]  /*2900*/  FADD.FTZ R14, -R20, R14 ;  /* 0x0000000e140e7221 */ /* 0x000fe40000010100 */
[----:B------:R-:W-:Y:S01]  /*2910*/  FMUL.FTZ R237, R16, R15 ;  /* 0x0000000f10ed7220 */ /* 0x000fe20000410000 */
[----:B------:R-:W-:Y:S02]  /*2920*/  HADD2.F32 R15, -RZ, R178.H0_H0 ;  /* 0x200000b2ff0f7230 */ /* 0x000fe40000004100 */
[----:B------:R-:W-:Y:S01]  /*2930*/  FMUL.FTZ R14, R2, R14 ;  /* 0x0000000e020e7220 */ /* 0x000fe20000410000 */
[----:B------:R-:W-:-:S02]  /*2940*/  HADD2.F32 R16, -RZ, R185.H1_H1 ;  /* 0x300000b9ff107230 */ /* 0x000fc40000004100 */
[----:B------:R-:W-:Y:S02]  /*2950*/  HADD2.F32 R17, -RZ, R149.H1_H1 ;  /* 0x30000095ff117230 */ /* 0x000fe40000004100 */
[----:B------:R-:W-:Y:S01]  /*2960*/  FADD.FTZ R15, -R20, R15 ;  /* 0x0000000f140f7221 */ /* 0x000fe20000010100 */
[----:B0-----:R-:W-:Y:S02]  /*2970*/  HADD2.F32 R18, -RZ, R150.H0_H0 ;  /* 0x20000096ff127230 */ /* 0x001fe40000004100 */
[----:B------:R-:W-:Y:S01]  /*2980*/  FADD.FTZ R111, R111, R16 ;  /* 0x000000106f6f7221 */ /* 0x000fe20000010000 */
[-C--:B------:R-:W-:Y:S01]  /*2990*/  FFMA.FTZ R252, R14, R16.reuse, R252 ;  /* 0x000000100efc7223 */ /* 0x080fe200000100fc */
[----:B------:R-:W-:Y:S01]  /*29a0*/  FMUL.FTZ R233, R17, R16 ;  /* 0x0000001011e97220 */ /* 0x000fe20000410000 */
[----:B------:R-:W-:Y:S02]  /*29b0*/  HADD2.F32 R17, -RZ, R186.H0_H0 ;  /* 0x200000baff117230 */ /* 0x000fe40000004100 */
[----:B------:R-:W-:Y:S01]  /*29c0*/  FMUL.FTZ R15, R2, R15 ;  /* 0x0000000f020f7220 */ /* 0x000fe20000410000 */
[----:B------:R-:W-:-:S02]  /*29d0*/  HADD2.F32 R16, -RZ, R178.H1_H1 ;  /* 0x300000b2ff107230 */ /* 0x000fc40000004100 */
[----:B------:R-:W-:Y:S01]  /*29e0*/  FADD.FTZ R104, R104, R17 ;  /* 0x0000001168687221 */ /* 0x000fe20000010000 */
[-C--:B---3--:R-:W-:Y:S01]  /*29f0*/  FFMA.FTZ R251, R15, R17.reuse, R251 ;  /* 0x000000110ffb7223 */ /* 0x088fe200000100fb */
[----:B------:R-:W-:Y:S01]  /*2a00*/  FMUL.FTZ R227, R18, R17 ;  /* 0x0000001112e37220 */ /* 0x000fe20000410000 */
[----:B------:R-:W-:Y:S01]  /*2a10*/  FADD.FTZ R16, -R20, R16 ;  /* 0x0000001014107221 */ /* 0x000fe20000010100 */
[----:B------:R-:W-:Y:S02]  /*2a20*/  HADD2.F32 R17, -RZ, R179.H0_H0 ;  /* 0x200000b3ff117230 */ /* 0x000fe40000004100 */
        /* <DEDUP_REMOVED lines=10> */
[----:B------:R-:W-:Y:S01]  /*2ad0*/  FADD.FTZ R177, R228, R245 ;  /* 0x000000f5e4b17221 */ /* 0x000fe20000010000 */
[----:B------:R-:W-:Y:S01]  /*2ae0*/  FADD.FTZ R106, R106, R18 ;  /* 0x000000126a6a7221 */ /* 0x000fe20000010000 */
[----:B------:R-:W-:Y:S02]  /*2af0*/  HADD2.F32 R179, -RZ, R179.H1_H1 ;  /* 0x300000b3ffb37230 */ /* 0x000fe40000004100 */
[-C--:B------:R-:W-:Y:S01]  /*2b00*/  FFMA.FTZ R249, R17, R18.reuse, R249 ;  /* 0x0000001211f97223 */ /* 0x080fe200000100f9 */
[----:B------:R-:W-:Y:S01]  /*2b10*/  FMUL.FTZ R217, R176, R18 ;  /* 0x00000012b0d97220 */ /* 0x000fe20000410000 */
        /* <DEDUP_REMOVED lines=25> */
[C---:B------:R-:W-:Y:S01]  /*2cb0*/  FFMA.FTZ R183, R18.reuse, R210, R179 ;  /* 0x000000d212b77223 */ /* 0x040fe200000100b3 */
[----:B--2---:R-:W-:-:S05]  /*2cc0*/  FFMA.FTZ R184, R18, R176, R184 ;  /* 0x000000b012b87223 */ /* 0x004fca00000100b8 */
[----:B------:R4:W-:Y:S02]  /*2cd0*/  STL [R1+0x44], R184 ;  /* 0x000044b801007387 */ /* 0x0009e40000100800 */
.L_x_3440:
[----:B------:R-:W-:Y:S05]  /*2ce0*/  BSYNC.RECONVERGENT B1 ;  /* 0x0000000000017941 */ /* 0x000fea0003800200 */
.L_x_3439:
[----:B------:R-:W-:Y:S01]  /*2cf0*/  ISETP.GE.U32.AND P0, PT, R248, 0xa0, PT ;  /* 0x000000a0f800780c */ /* 0x000fe20003f06070 */
[----:B------:R-:W-:-:S12]  /*2d00*/  BSSY.RECONVERGENT B1, `(.L_x_3441) ;  /* 0x0000072000017945 */ /* 0x000fd80003800200 */
[----:B------:R-:W-:Y:S05]  /*2d10*/  @!P0 BRA `(.L_x_3442) ;  /* 0x0000000400c08947 */ /* 0x000fea0003800000 */
[----:B------:R-:W-:Y:S01]  /*2d20*/  ISETP.NE.U32.AND P6, PT, RZ, UR10, PT ;  /* 0x0000000aff007c0c */ /* 0x000fe2000bfc5070 */
[----:B------:R-:W0:Y:S01]  /*2d30*/  LDC.64 R176, c[0x0][0x428] ;  /* 0x00010a00ffb07b82 */ /* 0x000e220000000a00 */
[----:B------:R-:W2:Y:S02]  /*2d40*/  LDL.LU R200, [R1+0x28] ;  /* 0x0000280001c87983 */ /* 0x000ea40000300800 */
[----:B------:R-:W-:Y:S02]  /*2d50*/  ISETP.NE.AND.EX P6, PT, RZ, UR11, PT, P6 ;  /* 0x0000000bff007c0c */ /* 0x000fe4000bfc5360 */
[----:B------:R-:W2:Y:S04]  /*2d60*/  LDL.LU R209, [R1+0x2c] ;  /* 0x00002c0001d17983 */ /* 0x000ea80000300800 */
[----:B--234-:R-:W2:Y:S04]  /*2d70*/  LDL.LU R252, [R1+0x30] ;  /* 0x0000300001fc7983 */ /* 0x01cea80000300800 */
[----:B------:R-:W3:Y:S03]  /*2d80*/  LDL.LU R251, [R1+0x34] ;  /* 0x0000340001fb7983 */ /* 0x000ee60000300800 */
[----:B------:R-:W4:Y:S01]  /*2d90*/  @P6 LDC.64 R30, c[0x0][0x438] ;  /* 0x00010e00ff1e6b82 */ /* 0x000f220000000a00 */
[----:B------:R-:W3:Y:S04]  /*2da0*/  LDL.LU R250, [R1+0x18] ;  /* 0x0000180001fa7983 */ /* 0x000ee80000300800 */
[----:B------:R-:W3:Y:S04]  /*2db0*/  LDL.LU R249, [R1+0x1c] ;  /* 0x00001c0001f97983 */ /* 0x000ee80000300800 */
[----:B------:R-:W3:Y:S01]  /*2dc0*/  LDL.LU R248, [R1+0x20] ;  /* 0x0000200001f87983 */ /* 0x000ee20000300800 */
[----:B----4-:R-:W-:-:S05]  /*2dd0*/  @P6 IMAD.WIDE.U32 R30, R21, 0x10, R30 ;  /* 0x00000010151e6825 */ /* 0x010fca00078e001e */
[----:B------:R4:W5:Y:S02]  /*2de0*/  @P6 LDG.E.128 R36, desc[UR6][R30.64] ;  /* 0x000000061e246981 */ /* 0x000964000c1e1d00 */
[----:B----4-:R-:W4:Y:S02]  /*2df0*/  LDC.64 R30, c[0x0][0x3a8] ;  /* 0x0000ea00ff1e7b82 */ /* 0x010f240000000a00 */
[----:B----4-:R-:W-:-:S05]  /*2e00*/  IMAD.WIDE.U32 R30, R21, 0x10, R30 ;  /* 0x00000010151e7825 */ /* 0x010fca00078e001e */
[----:B-1----:R0:W4:Y:S02]  /*2e10*/  LDG.E.128 R184, desc[UR6][R30.64] ;  /* 0x000000061eb87981 */ /* 0x002124000c1e1d00 */
[----:B0-----:R-:W-:-:S05]  /*2e20*/  IMAD.WIDE.U32 R30, R21, 0x10, R176 ;  /* 0x00000010151e7825 */ /* 0x001fca00078e00b0 */
[----:B------:R0:W2:Y:S02]  /*2e30*/  LDG.E.128 R176, desc[UR6][R30.64] ;  /* 0x000000061eb07981 */ /* 0x0000a4000c1e1d00 */
[----:B0-----:R-:W0:Y:S02]  /*2e40*/  LDC.64 R30, c[0x0][0x3b0] ;  /* 0x0000ec00ff1e7b82 */ /* 0x001e240000000a00 */
[----:B0-----:R-:W-:-:S06]  /*2e50*/  IMAD.WIDE.U32 R30, R21, 0x8, R30 ;  /* 0x00000008151e7825 */ /* 0x001fcc00078e001e */
[----:B------:R-:W5:Y:S01]  /*2e60*/  LDG.E.64 R30, desc[UR6][R30.64] ;  /* 0x000000061e1e7981 */ /* 0x000f62000c1e1b00 */
[--C-:B----4-:R-:W-:Y:S02]  /*2e70*/  HADD2.F32 R188, -RZ, R184.reuse.H0_H0 ;  /* 0x200000b8ffbc7230 */ /* 0x110fe40000004100 */
[----:B------:R-:W-:Y:S02]  /*2e80*/  HADD2.F32 R191, -RZ, R184.H1_H1 ;  /* 0x300000b8ffbf7230 */ /* 0x000fe40000004100 */
[--C-:B------:R-:W-:Y:S02]  /*2e90*/  HADD2.F32 R21, -RZ, R187.reuse.H0_H0 ;  /* 0x200000bbff157230 */ /* 0x100fe40000004100 */
[C---:B------:R-:W-:Y:S01]  /*2ea0*/  FADD.FTZ R188, -R20.reuse, R188 ;  /* 0x000000bc14bc7221 */ /* 0x040fe20000010100 */
[----:B------:R-:W-:Y:S02]  /*2eb0*/  HADD2.F32 R189, -RZ, R187.H1_H1 ;  /* 0x300000bbffbd7230 */ /* 0x000fe40000004100 */
[----:B------:R-:W-:Y:S01]  /*2ec0*/  FADD.FTZ R187, -R20, R191 ;  /* 0x000000bf14bb7221 */ /* 0x000fe20000010100 */
[----:B------:R-:W-:-:S02]  /*2ed0*/  HADD2.F32 R184, -RZ, R185.H0_H0 ;  /* 0x200000b9ffb87230 */ /* 0x000fc40000004100 */
[C---:B-----5:R-:W-:Y:S01]  /*2ee0*/  FMUL.FTZ R208, R2.reuse, R188 ;  /* 0x000000bc02d07220 */ /* 0x060fe20000410000 */
[----:B------:R-:W-:Y:S02]  /*2ef0*/  HADD2.F32 R19, -RZ, R186.H0_H0 ;  /* 0x200000baff137230 */ /* 0x000fe40000004100 */
[----:B------:R-:W-:Y:S01]  /*2f00*/  FMUL.FTZ R191, R2, R187 ;  /* 0x000000bb02bf7220 */ /* 0x000fe20000410000 */
[----:B------:R-:W-:Y:S02]  /*2f10*/  HADD2.F32 R187, -RZ, R140.H1_H1 ;  /* 0x3000008cffbb7230 */ /* 0x000fe40000004100 */
[C---:B------:R-:W-:Y:S01]  /*2f20*/  FADD.FTZ R21, -R20.reuse, R21 ;  /* 0x0000001514157221 */ /* 0x040fe20000010100 */
[----:B------:R-:W-:Y:S02]  /*2f30*/  HADD2.F32 R190, -RZ, R186.H1_H1 ;  /* 0x300000baffbe7230 */ /* 0x000fe40000004100 */
[----:B------:R-:W-:Y:S01]  /*2f40*/  FADD.FTZ R186, -R20, R184 ;  /* 0x000000b814ba7221 */ /* 0x000fe20000010100 */
[----:B--2---:R-:W-:-:S02]  /*2f50*/  HADD2.F32 R188, -RZ, R176.H0_H0 ;  /* 0x200000b0ffbc7230 */ /* 0x004fc40000004100 */
[C---:B------:R-:W-:Y:S01]  /*2f60*/  FADD.FTZ R184, -R20.reuse, R19 ;  /* 0x0000001314b87221 */ /* 0x040fe20000010100 */
[----:B------:R-:W-:Y:S02]  /*2f70*/  HADD2.F32 R176, -RZ, R176.H1_H1 ;  /* 0x300000b0ffb07230 */ /* 0x000fe40000004100 */
[----:B------:R-:W-:Y:S01]  /*2f80*/  FADD.FTZ R19, -R20, R190 ;  /* 0x000000be14137221 */ /* 0x000fe20000010100 */
[----:B------:R-:W-:Y:S01]  /*2f90*/  FMUL.FTZ R190, R2, R186 ;  /* 0x000000ba02be7220 */ /* 0x000fe20000410000 */
[----:B------:R-:W-:Y:S01]  /*2fa0*/  FFMA.FTZ R200, R208, R188, R200 ;  /* 0x000000bcd0c87223 */ /* 0x000fe200000100c8 */
[----:B------:R-:W-:Y:S02]  /*2fb0*/  HADD2.F32 R186, -RZ, R141.H0_H0 ;  /* 0x2000008dffba7230 */ /* 0x000fe40000004100 */
[----:B------:R-:W-:Y:S01]  /*2fc0*/  FADD.FTZ R101, R101, R176 ;  /* 0x000000b065657221 */ /* 0x000fe20000010000 */
[-C--:B------:R-:W-:Y:S01]  /*2fd0*/  FFMA.FTZ R209, R191, R176.reuse, R209 ;  /* 0x000000b0bfd17223 */ /* 0x080fe200000100d1 */
[----:B------:R-:W-:Y:S01]  /*2fe0*/  FMUL.FTZ R226, R187, R176 ;  /* 0x000000b0bbe27220 */ /* 0x000fe20000410000 */
[----:B------:R-:W-:Y:S01]  /*2ff0*/  HADD2.F32 R176, -RZ, R177.H0_H0 ;  /* 0x200000b1ffb07230 */ /* 0x000fe20000004100 */
[----:B------:R0:W-:Y:S01]  /*3000*/  STL [R1+0x28], R200 ;  /* 0x000028c801007387 */ /* 0x0001e20000100800 */
[----:B------:R-:W-:-:S02]  /*3010*/  HADD2.F32 R185, -RZ, R185.H1_H1 ;  /* 0x300000b9ffb97230 */ /* 0x000fc40000004100 */
[----:B------:R-:W-:Y:S01]  /*3020*/  FADD.FTZ R100, R100, R188 ;  /* 0x000000bc64647221 */ /* 0x000fe20000010000 */
[----:B------:R-:W-:Y:S02]  /*3030*/  HADD2.F32 R177, -RZ, R177.H1_H1 ;  /* 0x300000b1ffb17230 */ /* 0x000fe40000004100 */
[-C--:B------:R-:W-:Y:S01]  /*3040*/  FFMA.FTZ R252, R190, R176.reuse, R252 ;  /* 0x000000b0befc7223 */ /* 0x080fe200000100fc */
[----:B------:R1:W-:Y:S01]  /*3050*/  STL [R1+0x2c], R209 ;  /* 0x00002cd101007387 */ /* 0x0003e20000100800 */
[----:B------:R-:W-:Y:S01]  /*3060*/  FMUL.FTZ R225, R186, R176 ;  /* 0x000000b0bae17220 */ /* 0x000fe20000410000 */
[C---:B------:R-:W-:Y:S01]  /*3070*/  FADD.FTZ R185, -R20.reuse, R185 ;  /* 0x000000b914b97221 */ /* 0x040fe20000010100 */
[----:B------:R-:W-:Y:S01]  /*3080*/  FADD.FTZ R20, -R20, R189 ;  /* 0x000000bd14147221 */ /* 0x000fe20000010100 */
[----:B------:R2:W-:Y:S01]  /*3090*/  STL [R1+0x30], R252 ;  /* 0x000030fc01007387 */ /* 0x0005e20000100800 */
[----:B------:R-:W-:Y:S02]  /*30a0*/  HADD2.F32 R189, -RZ, R140.H0_H0 ;  /* 0x2000008cffbd7230 */ /* 0x000fe40000004100 */
[----:B------:R-:W-:Y:S01]  /*30b0*/  FADD.FTZ R102, R102, R176 ;  /* 0x000000b066667221 */ /* 0x000fe20000010000 */
[----:B------:R-:W-:Y:S01]  /*30c0*/  HADD2.F32 R176, -RZ, R141.H1_H1 ;  /* 0x3000008dffb07230 */ /* 0x000fe20000004100 */
[----:B------:R-:W4:Y:S01]  /*30d0*/  LDL.LU R186, [R1+0x24] ;  /* 0x0000240001ba7983 */ /* 0x000f220000300800 */
[----:B------:R-:W-:Y:S01]  /*30e0*/  FADD.FTZ R103, R103, R177 ;  /* 0x000000b167677221 */ /* 0x000fe20000010000 */
[----:B------:R-:W-:Y:S01]  /*30f0*/  FMUL.FTZ R232, R189, R188 ;  /* 0x000000bcbde87220 */ /* 0x000fe20000410000 */
[----:B------:R-:W-:Y:S01]  /*3100*/  FMUL.FTZ R189, R2, R185 ;  /* 0x000000b902bd7220 */ /* 0x000fe20000410000 */
[----:B------:R-:W-:Y:S01]  /*3110*/  FMUL.FTZ R216, R176, R177 ;  /* 0x000000b1b0d87220 */ /* 0x000fe20000410000 */
[----:B------:R-:W-:-:S02]  /*3120*/  HADD2.F32 R176, -RZ, R178.H0_H0 ;  /* 0x200000b2ffb07230 */ /* 0x000fc40000004100 */
[----:B---3--:R-:W-:Y:S01]  /*3130*/  FFMA.FTZ R251, R189, R177, R251 ;  /* 0x000000b1bdfb7223 */ /* 0x008fe200000100fb */
[----:B------:R-:W-:Y:S02]  /*3140*/  HADD2.F32 R177, -RZ, R142.H0_H0 ;  /* 0x2000008effb17230 */ /* 0x000fe40000004100 */
[----:B------:R-:W-:Y:S01]  /*3150*/  FMUL.FTZ R188, R2, R184 ;  /* 0x000000b802bc7220 */ /* 0x000fe20000410000 */
[----:B------:R-:W-:Y:S01]  /*3160*/  FADD.FTZ R96, R96, R176 ;  /* 0x000000b060607221 */ /* 0x000fe20000010000 */
[----:B------:R-:W-:Y:S02]  /*3170*/  HADD2.F32 R178, -RZ, R178.H1_H1 ;  /* 0x300000b2ffb27230 */ /* 0x000fe40000004100 */
[-C--:B------:R-:W-:Y:S01]  /*3180*/  FFMA.FTZ R250, R188, R176.reuse, R250 ;  /* 0x000000b0bcfa7223 */ /* 0x080fe200000100fa */
[----:B------:R-:W-:Y:S01]  /*3190*/  FMUL.FTZ R215, R177, R176 ;  /* 0x000000b0b1d77220 */ /* 0x000fe20000410000 */
[----:B------:R-:W-:Y:S02]  /*31a0*/  HADD2.F32 R176, -RZ, R142.H1_H1 ;  /* 0x3000008effb07230 */ /* 0x000fe40000004100 */
[----:B------:R-:W-:Y:S01]  /*31b0*/  FMUL.FTZ R19, R2, R19 ;  /* 0x0000001302137220 */ /* 0x000fe20000410000 */
[----:B------:R-:W-:Y:S01]  /*31c0*/  FADD.FTZ R97, R97, R178 ;  /* 0x000000b261617221 */ /* 0x000fe20000010000 */
[----:B------:R-:W-:-:S02]  /*31d0*/  FADD.FTZ R177, R228, R232 ;  /* 0x000000e8e4b17221 */ /* 0x000fc40000010000 */
[-C--:B------:R-:W-:Y:S01]  /*31e0*/  FFMA.FTZ R249, R19, R178.reuse, R249 ;  /* 0x000000b213f97223 */ /* 0x080fe200000100f9 */
[----:B------:R-:W-:Y:S01]  /*31f0*/  FMUL.FTZ R213, R176, R178 ;  /* 0x000000b2b0d57220 */ /* 0x000fe20000410000 */
[----:B------:R-:W-:Y:S01]  /*3200*/  FFMA.FTZ R178, R208, R232, R183 ;  /* 0x000000e8d0b27223 */ /* 0x000fe200000100b7 */
[C---:B0-----:R-:W-:Y:S01]  /*3210*/  FMUL.FTZ R200, R2.reuse, R21 ;  /* 0x0000001502c87220 */ /* 0x041fe20000410000 */
[----:B------:R-:W-:Y:S01]  /*3220*/  FADD.FTZ R21, R177, R226 ;  /* 0x000000e2b1157221 */ /* 0x000fe20000010000 */
[----:B------:R-:W-:Y:S02]  /*3230*/  HADD2.F32 R176, -RZ, R179.H0_H0 ;  /* 0x200000b3ffb07230 */ /* 0x000fe40000004100 */
[----:B------:R-:W-:Y:S01]  /*3240*/  FFMA.FTZ R177, R191, R226, R178 ;  /* 0x000000e2bfb17223 */ /* 0x000fe200000100b2 */
[----:B------:R-:W-:Y:S02]  /*3250*/  HADD2.F32 R178, -RZ, R143.H0_H0 ;  /* 0x2000008fffb27230 */ /* 0x000fe40000004100 */
[----:B------:R-:W-:Y:S01]  /*3260*/  FMUL.FTZ R185, R2, R20 ;  /* 0x0000001402b97220 */ /* 0x000fe20000410000 */
[----:B------:R-:W-:-:S02]  /*3270*/  HADD2.F32 R179, -RZ, R179.H1_H1 ;  /* 0x300000b3ffb37230 */ /* 0x000fc40000004100 */
[----:B------:R-:W-:Y:S01]  /*3280*/  FADD.FTZ R98, R98, R176 ;  /* 0x000000b062627221 */ /* 0x000fe20000010000 */
[-C--:B------:R-:W-:Y:S01]  /*3290*/  FFMA.FTZ R248, R200, R176.reuse, R248 ;  /* 0x000000b0c8f87223 */ /* 0x080fe200000100f8 */
[----:B-1----:R-:W-:Y:S01]  /*32a0*/  FMUL.FTZ R209, R178, R176 ;  /* 0x000000b0b2d17220 */ /* 0x002fe20000410000 */
[----:B------:R-:W-:Y:S01]  /*32b0*/  HADD2.F32 R176, -RZ, R143.H1_H1 ;  /* 0x3000008fffb07230 */ /* 0x000fe20000004100 */
[----:B------:R2:W-:Y:S04]  /*32c0*/  STL [R1+0x34], R251 ;  /* 0x000034fb01007387 */ /* 0x0005e80000100800 */
[----:B------:R2:W-:Y:S01]  /*32d0*/  STL [R1+0x18], R250 ;  /* 0x000018fa01007387 */ /* 0x0005e20000100800 */
[----:B------:R-:W-:-:S03]  /*32e0*/  FMUL.FTZ R176, R176, R179 ;  /* 0x000000b3b0b07220 */ /* 0x000fc60000410000 */
[----:B------:R2:W-:Y:S01]  /*32f0*/  STL [R1+0x1c], R249 ;  /* 0x00001cf901007387 */ /* 0x0005e20000100800 */
[----:B------:R-:W-:-:S03]  /*3300*/  FADD.FTZ R21, R21, R225 ;  /* 0x000000e115157221 */ /* 0x000fc60000010000 */
[----:B------:R2:W-:Y:S01]  /*3310*/  STL [R1+0x20], R248 ;  /* 0x000020f801007387 */ /* 0x0005e20000100800 */
[----:B------:R-:W-:-:S03]  /*3320*/  FFMA.FTZ R177, R190, R225, R177 ;  /* 0x000000e1beb17223 */ /* 0x000fc600000100b1 */
[----:B------:R2:W-:Y:S01]  /*3330*/  STL [R1], R185 ;  /* 0x000000b901007387 */ /* 0x0005e20000100800 */
        /* <DEDUP_REMOVED lines=8> */
[----:B------:R-:W-:Y:S02]  /*33c0*/  FADD.FTZ R99, R99, R179 ;  /* 0x000000b363637221 */ /* 0x000fe40000010000 */
[----:B------:R-:W-:Y:S01]  /*33d0*/  FADD.FTZ R228, R20, R176 ;  /* 0x000000b014e47221 */ /* 0x000fe20000010000 */
[C---:B------:R-:W-:Y:S01]  /*33e0*/  FFMA.FTZ R183, R185.reuse, R176, R21 ;  /* 0x000000b0b9b77223 */ /* 0x040fe20000010015 */
[----:B----4-:R-:W-:-:S05]  /*33f0*/  FFMA.FTZ R186, R185, R179, R186 ;  /* 0x000000b3b9ba7223 */ /* 0x010fca00000100ba */
[----:B------:R2:W-:Y:S04]  /*3400*/  STL [R1+0x24], R186 ;  /* 0x000024ba01007387 */ /* 0x0005e80000100800 */
[----:B------:R2:W-:Y:S02]  /*3410*/  STL [R1+0x8], R176 ;  /* 0x000008b001007387 */ /* 0x0005e40000100800 */
.L_x_3442:
[----:B------:R-:W-:Y:S05]  /*3420*/  BSYNC.RECONVERGENT B1 ;  /* 0x0000000000017941 */ /* 0x000fea0003800200 */
.L_x_3441:
        /* <DEDUP_REMOVED lines=20> */
[----:B-1234-:R1:W2:Y:S01]  /*3570*/  SHFL.BFLY PT, R184, R179, 0x10, 0x1f ;  /* 0x0e001f00b3b87f89 */ /* 0x01e2a200000e0000 */
[----:B0-----:R-:W-:-:S05]  /*3580*/  FADD.FTZ R183, R183, R20 ;  /* 0x00000014b7b77221 */ /* 0x001fca0000010000 */
[----:B--2---:R1:W0:Y:S02]  /*3590*/  SHFL.BFLY PT, R20, R183, 0x10, 0x1f ;  /* 0x0e001f00b7147f89 */ /* 0x00422400000e0000 */
.L_x_3512:
[----:B------:R-:W-:Y:S01]  /*35a0*/  ISETP.NE.AND P6, PT, R177, RZ, PT ;  /* 0x000000ffb100720c */ /* 0x000fe20003fc5270 */
[----:B-1----:R-:W-:Y:S01]  /*35b0*/  FADD.FTZ R179, R179, R184 ;  /* 0x000000b8b3b37221 */ /* 0x002fe20000010000 */
[----:B0-----:R-:W-:Y:S01]  /*35c0*/  FADD.FTZ R176, R183, R20 ;  /* 0x00000014b7b07221 */ /* 0x001fe20000010000 */
[----:B------:R-:W-:Y:S01]  /*35d0*/  P2R R21, PR, RZ, 0x1 ;  /* 0x00000001ff157803 */ /* 0x000fe20000000000 */
[----:B------:R-:W-:Y:S01]  /*35e0*/  BSSY.RECONVERGENT B1, `(.L_x_3444) ;  /* 0x0000b98000017945 */ /* 0x000fe20003800200 */
[----:B------:R-:W-:Y:S01]  /*35f0*/  FMUL.FTZ R20, R179, UR9 ;  /* 0x00000009b3147c20 */ /* 0x000fe20008410000 */
[----:B------:R-:W-:-:S04]  /*3600*/  ISETP.NE.AND P0, PT, RZ, UR8, PT ;  /* 0x00000008ff007c0c */ /* 0x000fc8000bf05270 */
[----:B------:R-:W-:Y:S02]  /*3610*/  FSEL R20, R20, RZ, !P0 ;  /* 0x000000ff14147208 */ /* 0x000fe40004000000 */
[----:B------:R-:W-:Y:S01]  /*3620*/  ISETP.NE.AND P0, PT, R21, RZ, PT ;  /* 0x000000ff1500720c */ /* 0x000fe20003f05270 */
[----:B------:R-:W-:Y:S01]  /*3630*/  FMUL.FTZ R21, R176, UR9 ;  /* 0x00000009b0157c20 */ /* 0x000fe20008410000 */
[----:B------:R-:W-:Y:S11]  /*3640*/  @P6 BRA `(.L_x_3445) ;  /* 0x0000006400cc6947 */ /* 0x000ff60003800000 */
[----:B------:R-:W-:Y:S04]  /*3650*/  BSSY.RECONVERGENT B2, `(.L_x_3446) ;  /* 0x000014c000027945 */ /* 0x000fe80003800200 */
[----:B------:R-:W-:Y:S05]  /*3660*/  @!P4 BRA `(.L_x_3447) ;  /* 0x000000140028c947 */ /* 0x000fea0003800000 */
[----:B------:R-:W0:Y:S02]  /*3670*/  LDC.64 R176, c[0x0][0x390] ;  /* 0x0000e400ffb07b82 */ /* 0x000e240000000a00 */
[----:B0-----:R-:W-:-:S06]  /*3680*/  IMAD.WIDE.U32 R176, R0, 0x10, R176 ;  /* 0x0000001000b07825 */ /* 0x001fcc00078e00b0 */
[----:B------:R-:W5:Y:S01]  /*3690*/  LDG.E.128 R176, desc[UR6][R176.64] ;  /* 0x00000006b0b07981 */ /* 0x000f62000c1e1d00 */
[----:B------:R-:W-:-:S04]  /*36a0*/  ISETP.NE.U32.AND P4, PT, RZ, UR12, PT ;  /* 0x0000000cff007c0c */ /* 0x000fc8000bf85070 */
[----:B------:R-:W-:-:S13]  /*36b0*/  ISETP.NE.AND.EX P4, PT, RZ, UR13, PT, P4 ;  /* 0x0000000dff007c0c */ /* 0x000fda000bf85340 */
[----:B------:R-:W-:Y:S05]  /*36c0*/  @P4 BRA `(.L_x_3448) ;  /* 0x0000000800984947 */ /* 0x000fea0003800000 */
[----:B------:R-:W-:-:S13]  /*36d0*/  LOP3.LUT P6, RZ, R22, 0xff00, RZ, 0xc0, !PT ;  /* 0x0000ff0016ff7812 */ /* 0x000fda00078cc0ff */
[----:B------:R-:W0:Y:S01]  /*36e0*/  @P6 LDC R183, c[0x0][0x408] ;  /* 0x00010200ffb76b82 */ /* 0x000e220000000800 */
[----:B------:R-:W-:Y:S01]  /*36f0*/  @P6 FFMA.FTZ R184, R204, R21, R20 ;  /* 0x00000015ccb86223 */ /* 0x000fe20000010014 */
[----:B-----5:R-:W-:-:S03]  /*3700*/  @P6 HADD2.F32 R185, -RZ, R176.H1_H1 ;  /* 0x300000b0ffb96230 */ /* 0x020fc60000004100 */
        /* <DEDUP_REMOVED lines=14> */
[----:B------:R-:W-:-:S05]  /*37f0*/  @P6 HADD2.F32 R185, -RZ, R168.H1_H1 ;  /* 0x300000a8ffb96230 */ /* 0x000fca0000004100 */
[----:B------:R-:W-:Y:S01]  /*3800*/  @P6 FMUL.FTZ R93, R184, R185 ;  /* 0x000000b9b85d6220 */ /* 0x000fe20000410000 */
[----:B------:R-:W-:-:S13]  /*3810*/  LOP3.LUT P6, RZ, R22, 0xff0000, RZ, 0xc0, !PT ;  /* 0x00ff000016ff7812 */ /* 0x000fda00078cc0ff */
[----:B------:R-:W0:Y:S01]  /*3820*/  @P6 LDC R185, c[0x0][0x408] ;  /* 0x00010200ffb96b82 */ /* 0x000e220000000800 */
[----:B------:R-:W-:Y:S01]  /*3830*/  @P6 FFMA.FTZ R184, R199, R21, R20 ;  /* 0x00000015c7b86223 */ /* 0x000fe20000010014 */
[----:B------:R-:W-:-:S03]  /*3840*/  @P6 HADD2.F32 R186, -RZ, R177.H0_H0 ;  /* 0x200000b1ffba6230 */ /* 0x000fc60000004100 */
[----:B------:R-:W-:-:S04]  /*3850*/  @P6 FADD.FTZ R184, R240, -R184 ;  /* 0x800000b8f0b86221 */ /* 0x000fc80000010000 */
[----:B------:R-:W-:-:S04]  /*3860*/  @P6 FMUL.FTZ R184, R2, R184 ;  /* 0x000000b802b86220 */ /* 0x000fc80000410000 */
[----:B------:R-:W-:-:S04]  /*3870*/  @P6 FMUL.FTZ R184, R184, R3 ;  /* 0x00000003b8b86220 */ /* 0x000fc80000410000 */
[----:B0-----:R-:W-:Y:S01]  /*3880*/  @P6 FMUL.FTZ R185, R184, R185 ;  /* 0x000000b9b8b96220 */ /* 0x001fe20000410000 */
[----:B------:R-:W-:-:S03]  /*3890*/  HFMA2 R184, -RZ, RZ, 0, 0 ;  /* 0x00000000ffb87431 */ /* 0x000fc600000001ff */
[----:B------:R-:W-:Y:S01]  /*38a0*/  @P6 FMUL.FTZ R184, R186, R185 ;  /* 0x000000b9bab86220 */ /* 0x000fe20000410000 */
[----:B------:R-:W-:Y:S01]  /*38b0*/  @P6 HADD2.F32 R186, -RZ, R169.H0_H0 ;  /* 0x200000a9ffba6230 */ /* 0x000fe20000004100 */
        /* <DEDUP_REMOVED lines=16> */
[----:B------:R-:W-:Y:S02]  /*39c0*/  @P6 HADD2.F32 R186, -RZ, R177.H1_H1 ;  /* 0x300000b1ffba6230 */ /* 0x000fe40000004100 */
        /* <DEDUP_REMOVED lines=22> */
[----:B------:R-:W-:-:S03]  /*3b30*/  @P6 HADD2.F32 R187, -RZ, R170.H0_H0 ;  /* 0x200000aaffbb6230 */ /* 0x000fc60000004100 */
[----:B------:R-:W-:Y:S01]  /*3b40*/  FADD.FTZ R177, R88, R184 ;  /* 0x000000b858b17221 */ /* 0x000fe20000010000 */
[----:B------:R-:W-:Y:S01]  /*3b50*/  @P6 FFMA.FTZ R184, R180, R21, R20 ;  /* 0x00000015b4b86223 */ /* 0x000fe20000010014 */
[----:B------:R-:W0:Y:S03]  /*3b60*/  @P6 LDC R88, c[0x0][0x408] ;  /* 0x00010200ff586b82 */ /* 0x000e260000000800 */
        /* <DEDUP_REMOVED lines=9> */
[----:B------:R-:W-:-:S03]  /*3c00*/  @P6 HADD2.F32 R178, -RZ, R178.H1_H1 ;  /* 0x300000b2ffb26230 */ /* 0x000fc60000004100 */
[----:B------:R-:W-:-:S04]  /*3c10*/  @P6 FADD.FTZ R187, R224, -R187 ;  /* 0x800000bbe0bb6221 */ /* 0x000fc80000010000 */
[----:B------:R-:W-:-:S04]  /*3c20*/  @P6 FMUL.FTZ R187, R2, R187 ;  /* 0x000000bb02bb6220 */ /* 0x000fc80000410000 */
[----:B------:R-:W-:-:S04]  /*3c30*/  @P6 FMUL.FTZ R187, R187, R3 ;  /* 0x00000003bbbb6220 */ /* 0x000fc80000410000 */
[----:B0-----:R-:W-:Y:S01]  /*3c40*/  @P6 FMUL.FTZ R184, R187, R184 ;  /* 0x000000b8bbb86220 */ /* 0x001fe20000410000 */
[----:B------:R-:W-:-:S03]  /*3c50*/  HFMA2 R187, -RZ, RZ, 0, 0 ;  /* 0x00000000ffbb7431 */ /* 0x000fc600000001ff */
[----:B------:R-:W-:Y:S01]  /*3c60*/  @P6 FMUL.FTZ R187, R178, R184 ;  /* 0x000000b8b2bb6220 */ /* 0x000fe20000410000 */
[----:B------:R-:W-:-:S03]  /*3c70*/  @P6 FFMA.FTZ R178, R4, R21, R20 ;  /* 0x0000001504b26223 */ /* 0x000fc60000010014 */
[----:B------:R-:W-:Y:S01]  /*3c80*/  FADD.FTZ R184, R89, R187 ;  /* 0x000000bb59b87221 */ /* 0x000fe20000010000 */
[----:B------:R-:W-:Y:S01]  /*3c90*/  @P6 FADD.FTZ R178, R224, -R178 ;  /* 0x800000b2e0b26221 */ /* 0x000fe20000010000 */
[----:B------:R-:W0:Y:S01]  /*3ca0*/  @P6 LDC R89, c[0x0][0x408] ;  /* 0x00010200ff596b82 */ /* 0x000e220000000800 */
[----:B------:R-:W-:Y:S02]  /*3cb0*/  MOV R187, RZ ;  /* 0x000000ff00bb7202 */ /* 0x000fe40000000f00 */
        /* <DEDUP_REMOVED lines=23> */
[----:B------:R-:W-:-:S05]  /*3e30*/  @P6 HADD2.F32 R90, -RZ, R171.H0_H0 ;  /* 0x200000abff5a6230 */ /* 0x000fca0000004100 */
[----:B------:R-:W-:Y:S01]  /*3e40*/  @P6 FMUL.FTZ R228, R89, R90 ;  /* 0x0000005a59e46220 */ /* 0x000fe20000410000 */
[----:B------:R-:W-:-:S04]  /*3e50*/  ISETP.GE.U32.AND P6, PT, R22, RZ, PT ;  /* 0x000000ff1600720c */ /* 0x000fc80003fc6070 */
[----:B------:R-:W-:-:S13]  /*3e60*/  ISETP.GE.U32.AND.EX P6, PT, R23, 0x1000000, PT, P6 ;  /* 0x010000001700780c */ /* 0x000fda0003fc6160 */
        /* <DEDUP_REMOVED lines=19> */
[----:B------:R-:W-:-:S04]  /*3fa0*/  LOP3.LUT P6, RZ, R22, 0xff, RZ, 0xc0, !PT ;  /* 0x000000ff16ff7812 */ /* 0x000fc800078cc0ff */
[----:B------:R-:W-:-:S09]  /*3fb0*/  F2FP.F16.F32.PACK_AB R91, R91, R228 ;  /* 0x000000e45b5b723e */ /* 0x000fd200000000ff */
[----:B------:R-:W0:Y:S01]  /*3fc0*/  @P6 LDC R89, c[0x0][0x408] ;  /* 0x00010200ff596b82 */ /* 0x000e220000000800 */
[----:B------:R-:W-:-:S04]  /*3fd0*/  @P6 FFMA.FTZ R90, R195, R21, R20 ;  /* 0x00000015c35a6223 */ /* 0x000fc80000010014 */
[----:B------:R-:W-:-:S04]  /*3fe0*/  @P6 FADD.FTZ R90, R214, -R90 ;  /* 0x8000005ad65a6221 */ /* 0x000fc80000010000 */
[----:B------:R-:W-:-:S04]  /*3ff0*/  @P6 FMUL.FTZ R90, R2, R90 ;  /* 0x0000005a025a6220 */ /* 0x000fc80000410000 */
[----:B------:R-:W-:-:S04]  /*4000*/  @P6 FMUL.FTZ R90, R90, R3 ;  /* 0x000000035a5a6220 */ /* 0x000fc80000410000 */
[----:B0-----:R-:W-:Y:S01]  /*4010*/  @P6 FMUL.FTZ R89, R90, R89 ;  /* 0x000000595a596220 */ /* 0x001fe20000410000 */
[----:B------:R-:W-:Y:S02]  /*4020*/  @P6 HADD2.F32 R90, -RZ, R176.H0_H0 ;  /* 0x200000b0ff5a6230 */ /* 0x000fe40000004100 */
[----:B------:R-:W-:-:S03]  /*4030*/  HFMA2 R176, -RZ, RZ, 0, 0 ;  /* 0x00000000ffb07431 */ /* 0x000fc600000001ff */
[----:B------:R-:W-:Y:S01]  /*4040*/  @P6 FMUL.FTZ R176, R90, R89 ;  /* 0x000000595ab06220 */ /* 0x000fe20000410000 */
[----:B------:R-:W-:Y:S01]  /*4050*/  F2FP.F16.F32.PACK_AB R89, R186, R185 ;  /* 0x000000b9ba59723e */ /* 0x000fe200000000ff */
[----:B------:R-:W0:Y:S01]  /*4060*/  @P6 LDC R90, c[0x0][0x408] ;  /* 0x00010200ff5a6b82 */ /* 0x000e220000000800 */
[----:B------:R-:W-:Y:S02]  /*4070*/  @P6 HADD2.F32 R185, -RZ, R168.H0_H0 ;  /* 0x200000a8ffb96230 */ /* 0x000fe40000004100 */
        /* <DEDUP_REMOVED lines=8> */
[----:B------:R-:W-:-:S04]  /*4100*/  F2FP.F16.F32.PACK_AB R90, R187, R88 ;  /* 0x00000058bb5a723e */ /* 0x000fc800000000ff */
[----:B------:R-:W-:Y:S01]  /*4110*/  F2FP.F16.F32.PACK_AB R88, R93, R92 ;  /* 0x0000005c5d58723e */ /* 0x000fe200000000ff */
[----:B------:R-:W-:Y:S06]  /*4120*/  BRA `(.L_x_3449) ;  /* 0x0000000800447947 */ /* 0x000fec0003800000 */
.L_x_3448:
[----:B------:R-:W-:Y:S01]  /*4130*/  LOP3.LUT P6, RZ, R22, 0xff00, RZ, 0xc0, !PT ;  /* 0x0000ff0016ff7812 */ /* 0x000fe200078cc0ff */
[----:B------:R-:W-:Y:S01]  /*4140*/  FFMA.FTZ R34, R204, R21, R20 ;  /* 0x00000015cc227223 */ /* 0x000fe20000010014 */
[----:B------:R-:W-:Y:S02]  /*4150*/  MOV R185, RZ ;  /* 0x000000ff00b97202 */ /* 0x000fe40000000f00 */
[----:B------:R-:W-:Y:S01]  /*4160*/  MOV R186, RZ ;  /* 0x000000ff00ba7202 */ /* 0x000fe20000000f00 */
[----:B------:R-:W-:-:S04]  /*4170*/  FADD.FTZ R34, R244, -R34 ;  /* 0x80000022f4227221 */ /* 0x000fc80000010000 */
[----:B-----5:R-:W-:-:S04]  /*4180*/  FMUL.FTZ R249, R2, R34 ;  /* 0x0000002202f97220 */ /* 0x020fc80000410000 */
[----:B------:R-:W0:Y:S01]  /*4190*/  @P6 LDC R33, c[0x0][0x408] ;  /* 0x00010200ff216b82 */ /* 0x000e220000000800 */
[----:B------:R-:W-:Y:S01]  /*41a0*/  @P6 FMUL.FTZ R34, R249, R3 ;  /* 0x00000003f9226220 */ /* 0x000fe20000410000 */
[----:B------:R-:W-:-:S06]  /*41b0*/  @P6 HADD2.F32 R35, -RZ, R176.H1_H1 ;  /* 0x300000b0ff236230 */ /* 0x000fcc0000004100 */
[----:B------:R-:W1:Y:S01]  /*41c0*/  @P6 LDC R32, c[0x0][0x408] ;  /* 0x00010200ff206b82 */ /* 0x000e620000000800 */
[----:B0-----:R-:W-:Y:S01]  /*41d0*/  @P6 FMUL.FTZ R33, R34, R33 ;  /* 0x0000002122216220 */ /* 0x001fe20000410000 */
[----:B------:R-:W-:-:S03]  /*41e0*/  HFMA2 R34, -RZ, RZ, 0, 0 ;  /* 0x00000000ff227431 */ /* 0x000fc600000001ff */
[----:B------:R-:W-:Y:S01]  /*41f0*/  @P6 FMUL.FTZ R34, R35, R33 ;  /* 0x0000002123226220 */ /* 0x000fe20000410000 */
[----:B------:R-:W-:-:S04]  /*4200*/  @P6 FMUL.FTZ R33, R249, R3 ;  /* 0x00000003f9216220 */ /* 0x000fc80000410000 */
[----:B-1----:R-:W-:Y:S01]  /*4210*/  @P6 FMUL.FTZ R32, R33, R32 ;  /* 0x0000002021206220 */ /* 0x002fe20000410000 */
[----:B------:R-:W-:-:S05]  /*4220*/  @P6 HADD2.F32 R33, -RZ, R168.H1_H1 ;  /* 0x300000a8ff216230 */ /* 0x000fca0000004100 */
[----:B------:R-:W-:Y:S01]  /*4230*/  @P6 FMUL.FTZ R185, R32, R33 ;  /* 0x0000002120b96220 */ /* 0x000fe20000410000 */
[----:B------:R-:W-:Y:S01]  /*4240*/  LOP3.LUT P6, RZ, R22, 0xff0000, RZ, 0xc0, !PT ;  /* 0x00ff000016ff7812 */ /* 0x000fe200078cc0ff */
[----:B------:R-:W-:-:S04]  /*4250*/  FFMA.FTZ R33, R199, R21, R20 ;  /* 0x00000015c7217223 */ /* 0x000fc80000010014 */
[----:B------:R-:W-:-:S04]  /*4260*/  FADD.FTZ R33, R240, -R33 ;  /* 0x80000021f0217221 */ /* 0x000fc80000010000 */
[----:B------:R-:W-:-:S04]  /*4270*/  FMUL.FTZ R33, R2, R33 ;  /* 0x0000002102217220 */ /* 0x000fc80000410000 */
[----:B------:R-:W0:Y:S01]  /*4280*/  @P6 LDC R35, c[0x0][0x408] ;  /* 0x00010200ff236b82 */ /* 0x000e220000000800 */
[----:B------:R-:W-:Y:S01]  /*4290*/  @P6 FMUL.FTZ R183, R33, R3 ;  /* 0x0000000321b76220 */ /* 0x000fe20000410000 */
[----:B------:R-:W-:-:S06]  /*42a0*/  @P6 HADD2.F32 R184, -RZ, R177.H0_H0 ;  /* 0x200000b1ffb86230 */ /* 0x000fcc0000004100 */
[----:B------:R-:W1:Y:S01]  /*42b0*/  @P6 LDC R32, c[0x0][0x408] ;  /* 0x00010200ff206b82 */ /* 0x000e620000000800 */
[----:B0-----:R-:W-:Y:S01]  /*42c0*/  @P6 FMUL.FTZ R183, R183, R35 ;  /* 0x00000023b7b76220 */ /* 0x001fe20000410000 */
[----:B------:R-:W-:-:S03]  /*42d0*/  HFMA2 R35, -RZ, RZ, 0, 0 ;  /* 0x00000000ff237431 */ /* 0x000fc600000001ff */
[----:B------:R-:W-:Y:S01]  /*42e0*/  @P6 FMUL.FTZ R35, R184, R183 ;  /* 0x000000b7b8236220 */ /* 0x000fe20000410000 */
[----:B------:R-:W-:-:S03]  /*42f0*/  @P6 FMUL.FTZ R183, R33, R3 ;  /* 0x0000000321b76220 */ /* 0x000fc60000410000 */
[----:B------:R-:W-:Y:S01]  /*4300*/  FADD.FTZ R94, R94, R35 ;  /* 0x000000235e5e7221 */ /* 0x000fe20000010000 */
[----:B-1----:R-:W-:Y:S01]  /*4310*/  @P6 FMUL.FTZ R32, R183, R32 ;  /* 0x00000020b7206220 */ /* 0x002fe20000410000 */
[----:B------:R-:W-:-:S05]  /*4320*/  @P6 HADD2.F32 R183, -RZ, R169.H0_H0 ;  /* 0x200000a9ffb76230 */ /* 0x000fca0000004100 */
[----:B------:R-:W-:Y:S01]  /*4330*/  @P6 FMUL.FTZ R186, R32, R183 ;  /* 0x000000b720ba6220 */ /* 0x000fe20000410000 */
[----:B------:R-:W-:Y:S01]  /*4340*/  LOP3.LUT P6, RZ, R22, 0xff000000, RZ, 0xc0, !PT ;  /* 0xff00000016ff7812 */ /* 0x000fe200078cc0ff */
[----:B------:R-:W-:-:S04]  /*4350*/  FFMA.FTZ R32, R181, R21, R20 ;  /* 0x00000015b5207223 */ /* 0x000fc80000010014 */
[----:B------:R-:W-:-:S04]  /*4360*/  FADD.FTZ R32, R236, -R32 ;  /* 0x80000020ec207221 */ /* 0x000fc80000010000 */
[----:B------:R-:W-:-:S04]  /*4370*/  FMUL.FTZ R32, R2, R32 ;  /* 0x0000002002207220 */ /* 0x000fc80000410000 */
[----:B------:R-:W0:Y:S01]  /*4380*/  @P6 LDC R184, c[0x0][0x408] ;  /* 0x00010200ffb86b82 */ /* 0x000e220000000800 */
[C---:B------:R-:W-:Y:S01]  /*4390*/  @P6 FMUL.FTZ R187, R32.reuse, R3 ;  /* 0x0000000320bb6220 */ /* 0x040fe20000410000 */
[----:B------:R-:W-:-:S06]  /*43a0*/  F2FP.F16.F32.PACK_AB R33, R32, R33 ;  /* 0x000000212021723e */ /* 0x000fcc00000000ff */
[----:B------:R-:W1:Y:S01]  /*43b0*/  @P6 LDC R183, c[0x0][0x408] ;  /* 0x00010200ffb76b82 */ /* 0x000e620000000800 */
[----:B0-----:R-:W-:Y:S01]  /*43c0*/  @P6 FMUL.FTZ R184, R187, R184 ;  /* 0x000000b8bbb86220 */ /* 0x001fe20000410000 */
[----:B------:R-:W-:Y:S02]  /*43d0*/  @P6 HADD2.F32 R187, -RZ, R177.H1_H1 ;  /* 0x300000b1ffbb6230 */ /* 0x000fe40000004100 */
[----:B------:R-:W-:-:S03]  /*43e0*/  HFMA2 R177, -RZ, RZ, 0, 0 ;  /* 0x00000000ffb17431 */ /* 0x000fc600000001ff */
[----:B------:R-:W-:Y:S01]  /*43f0*/  @P6 FMUL.FTZ R177, R187, R184 ;  /* 0x000000b8bbb16220 */ /* 0x000fe20000410000 */
[----:B------:R-:W-:Y:S01]  /*4400*/  @P6 FMUL.FTZ R184, R32, R3 ;  /* 0x0000000320b86220 */ /* 0x000fe20000410000 */
[----:B------:R-:W-:Y:S02]  /*4410*/  MOV R187, RZ ;  /* 0x000000ff00bb7202 */ /* 0x000fe40000000f00 */
[----:B------:R-:W-:Y:S01]  /*4420*/  FADD.FTZ R95, R95, R177 ;  /* 0x000000b15f5f7221 */ /* 0x000fe20000010000 */
[----:B-1----:R-:W-:Y:S01]  /*4430*/  @P6 FMUL.FTZ R183, R184, R183 ;  /* 0x000000b7b8b76220 */ /* 0x002fe20000410000 */
[----:B------:R-:W-:-:S05]  /*4440*/  @P6 HADD2.F32 R184, -RZ, R169.H1_H1 ;  /* 0x300000a9ffb86230 */ /* 0x000fca0000004100 */
[----:B------:R-:W-:Y:S01]  /*4450*/  @P6 FMUL.FTZ R187, R183, R184 ;  /* 0x000000b8b7bb6220 */ /* 0x000fe20000410000 */
[----:B------:R-:W-:Y:S01]  /*4460*/  LOP3.LUT P6, RZ, R23, 0xff, RZ, 0xc0, !PT ;  /* 0x000000ff17ff7812 */ /* 0x000fe200078cc0ff */
[----:B------:R-:W-:-:S04]  /*4470*/  FFMA.FTZ R183, R180, R21, R20 ;  /* 0x00000015b4b77223 */ /* 0x000fc80000010014 */
[----:B------:R-:W-:Y:S01]  /*4480*/  FADD.FTZ R228, R231, -R183 ;  /* 0x800000b7e7e47221 */ /* 0x000fe20000010000 */
[----:B------:R-:W-:-:S03]  /*4490*/  FADD.FTZ R183, R93, R34 ;  /* 0x000000225db77221 */ /* 0x000fc60000010000 */
[----:B------:R-:W-:-:S04]  /*44a0*/  FMUL.FTZ R34, R2, R228 ;  /* 0x000000e402227220 */ /* 0x000fc80000410000 */
[----:B------:R-:W0:Y:S01]  /*44b0*/  @P6 LDC R184, c[0x0][0x408] ;  /* 0x00010200ffb86b82 */ /* 0x000e220000000800 */
[CC--:B------:R-:W-:Y:S01]  /*44c0*/  @P6 FMUL.FTZ R35, R34.reuse, R3.reuse ;  /* 0x0000000322236220 */ /* 0x0c0fe20000410000 */
[----:B------:R-:W-:-:S03]  /*44d0*/  @P6 FMUL.FTZ R177, R34, R3 ;  /* 0x0000000322b16220 */ /* 0x000fc60000410000 */
[----:B0-----:R-:W-:Y:S01]  /*44e0*/  @P6 FMUL.FTZ R93, R35, R184 ;  /* 0x000000b8235d6220 */ /* 0x001fe20000410000 */
[----:B------:R-:W-:Y:S02]  /*44f0*/  @P6 HADD2.F32 R184, -RZ, R178.H0_H0 ;  /* 0x200000b2ffb86230 */ /* 0x000fe40000004100 */
[----:B------:R-:W-:-:S03]  /*4500*/  HFMA2 R35, -RZ, RZ, 0, 0 ;  /* 0x00000000ff237431 */ /* 0x000fc600000001ff */
[----:B------:R-:W-:Y:S01]  /*4510*/  @P6 FMUL.FTZ R35, R184, R93 ;  /* 0x0000005db8236220 */ /* 0x000fe20000410000 */
[----:B------:R-:W-:Y:S01]  /*4520*/  @P6 HADD2.F32 R184, -RZ, R170.H0_H0 ;  /* 0x200000aaffb86230 */ /* 0x000fe20000004100 */
[----:B------:R-:W0:Y:S02]  /*4530*/  @P6 LDC R93, c[0x0][0x408] ;  /* 0x00010200ff5d6b82 */ /* 0x000e240000000800 */
[----:B0-----:R-:W-:Y:S01]  /*4540*/  @P6 FMUL.FTZ R177, R177, R93 ;  /* 0x0000005db1b16220 */ /* 0x001fe20000410000 */
[----:B------:R-:W-:-:S03]  /*4550*/  MOV R93, RZ ;  /* 0x000000ff005d7202 */ /* 0x000fc60000000f00 */
[----:B------:R-:W-:Y:S01]  /*4560*/  @P6 FMUL.FTZ R93, R177, R184 ;  /* 0x000000b8b15d6220 */ /* 0x000fe20000410000 */
[----:B------:R-:W-:Y:S01]  /*4570*/  LOP3.LUT P6, RZ, R23, 0xff00, RZ, 0xc0, !PT ;  /* 0x0000ff0017ff7812 */ /* 0x000fe200078cc0ff */
[----:B------:R-:W-:-:S04]  /*4580*/  FFMA.FTZ R177, R4, R21, R20 ;  /* 0x0000001504b17223 */ /* 0x000fc80000010014 */
[----:B------:R-:W-:-:S04]  /*4590*/  FADD.FTZ R177, R224, -R177 ;  /* 0x800000b1e0b17221 */ /* 0x000fc80000010000 */
[----:B------:R-:W-:Y:S01]  /*45a0*/  FMUL.FTZ R248, R2, R177 ;  /* 0x000000b102f87220 */ /* 0x000fe20000410000 */
[----:B------:R-:W-:Y:S01]  /*45b0*/  FADD.FTZ R177, R88, R35 ;  /* 0x0000002358b17221 */ /* 0x000fe20000010000 */
[----:B------:R-:W-:Y:S02]  /*45c0*/  HFMA2 R88, -RZ, RZ, 0, 0 ;  /* 0x00000000ff587431 */ /* 0x000fe400000001ff */
[----:B------:R-:W0:Y:S01]  /*45d0*/  @P6 LDC R184, c[0x0][0x408] ;  /* 0x00010200ffb86b82 */ /* 0x000e220000000800 */
[C---:B------:R-:W-:Y:S01]  /*45e0*/  @P6 FMUL.FTZ R35, R248.reuse, R3 ;  /* 0x00000003f8236220 */ /* 0x040fe20000410000 */
[----:B------:R-:W-:Y:S01]  /*45f0*/  @P6 HADD2.F32 R178, -RZ, R178.H1_H1 ;  /* 0x300000b2ffb26230 */ /* 0x000fe20000004100 */
[----:B------:R-:W-:Y:S02]  /*4600*/  F2FP.F16.F32.PACK_AB R34, R248, R34 ;  /* 0x00000022f822723e */ /* 0x000fe400000000ff */
[----:B0-----:R-:W-:-:S04]  /*4610*/  @P6 FMUL.FTZ R35, R35, R184 ;  /* 0x000000b823236220 */ /* 0x001fc80000410000 */
[----:B------:R-:W-:Y:S02]  /*4620*/  @P6 FMUL.FTZ R88, R178, R35 ;  /* 0x00000023b2586220 */ /* 0x000fe40000410000 */
[----:B------:R-:W0:Y:S02]  /*4630*/  @P6 LDC R35, c[0x0][0x408] ;  /* 0x00010200ff236b82 */ /* 0x000e240000000800 */
[----:B------:R-:W-:Y:S01]  /*4640*/  FADD.FTZ R184, R89, R88 ;  /* 0x0000005859b87221 */ /* 0x000fe20000010000 */
[----:B------:R-:W-:Y:S01]  /*4650*/  @P6 FMUL.FTZ R88, R248, R3 ;  /* 0x00000003f8586220 */ /* 0x000fe20000410000 */
[----:B------:R-:W-:-:S03]  /*4660*/  @P6 HADD2.F32 R89, -RZ, R170.H1_H1 ;  /* 0x300000aaff596230 */ /* 0x000fc60000004100 */
        /* <DEDUP_REMOVED lines=8> */
[----:B------:R-:W-:Y:S01]  /*46f0*/  @P6 FMUL.FTZ R178, R35, R3 ;  /* 0x0000000323b26220 */ /* 0x000fe20000410000 */
[----:B------:R-:W-:-:S03]  /*4700*/  @P6 HADD2.F32 R228, -RZ, R179.H0_H0 ;  /* 0x200000b3ffe46230 */ /* 0x000fc60000004100 */
[----:B0-----:R-:W-:Y:S01]  /*4710*/  @P6 FMUL.FTZ R89, R178, R89 ;  /* 0x00000059b2596220 */ /* 0x001fe20000410000 */
[----:B------:R-:W-:-:S03]  /*4720*/  HFMA2 R178, -RZ, RZ, 0, 0 ;  /* 0x00000000ffb27431 */ /* 0x000fc600000001ff */
[----:B------:R-:W-:Y:S01]  /*4730*/  @P6 FMUL.FTZ R178, R228, R89 ;  /* 0x00000059e4b26220 */ /* 0x000fe20000410000 */
[----:B------:R-:W-:Y:S01]  /*4740*/  MOV R228, RZ ;  /* 0x000000ff00e47202 */ /* 0x000fe20000000f00 */
[----:B------:R-:W0:Y:S02]  /*4750*/  @P6 LDC R89, c[0x0][0x408] ;  /* 0x00010200ff596b82 */ /* 0x000e240000000800 */
[----:B------:R-:W-:Y:S01]  /*4760*/  FADD.FTZ R178, R90, R178 ;  /* 0x000000b25ab27221 */ /* 0x000fe20000010000 */
[----:B------:R-:W-:-:S04]  /*4770*/  @P6 FMUL.FTZ R90, R35, R3 ;  /* 0x00000003235a6220 */ /* 0x000fc80000410000 */
[----:B0-----:R-:W-:Y:S01]  /*4780*/  @P6 FMUL.FTZ R89, R90, R89 ;  /* 0x000000595a596220 */ /* 0x001fe20000410000 */
[----:B------:R-:W-:-:S05]  /*4790*/  @P6 HADD2.F32 R90, -RZ, R171.H0_H0 ;  /* 0x200000abff5a6230 */ /* 0x000fca0000004100 */
[----:B------:R-:W-:Y:S01]  /*47a0*/  @P6 FMUL.FTZ R228, R89, R90 ;  /* 0x0000005a59e46220 */ /* 0x000fe20000410000 */
[----:B------:R-:W-:Y:S01]  /*47b0*/  ISETP.GE.U32.AND P6, PT, R22, RZ, PT ;  /* 0x000000ff1600720c */ /* 0x000fe20003fc6070 */
[----:B------:R-:W-:-:S03]  /*47c0*/  FFMA.FTZ R89, R6, R21, R20 ;  /* 0x0000001506597223 */ /* 0x000fc60000010014 */
[----:B------:R-:W-:Y:S01]  /*47d0*/  ISETP.GE.U32.AND.EX P6, PT, R23, 0x1000000, PT, P6 ;  /* 0x010000001700780c */ /* 0x000fe20003fc6160 */
[----:B------:R-:W-:-:S04]  /*47e0*/  FADD.FTZ R89, R182, -R89 ;  /* 0x80000059b6597221 */ /* 0x000fc80000010000 */
[----:B------:R-:W-:-:S05]  /*47f0*/  FMUL.FTZ R89, R2, R89 ;  /* 0x0000005902597220 */ /* 0x000fca0000410000 */
[----:B------:R-:W-:-:S03]  /*4800*/  F2FP.F16.F32.PACK_AB R35, R89, R35 ;  /* 0x000000235923723e */ /* 0x000fc600000000ff */
[----:B------:R-:W0:Y:S01]  /*4810*/  @P6 LDC R90, c[0x0][0x408] ;  /* 0x00010200ff5a6b82 */ /* 0x000e220000000800 */
[----:B------:R-:W-:-:S04]  /*4820*/  @P6 FMUL.FTZ R250, R89, R3 ;  /* 0x0000000359fa6220 */ /* 0x000fc80000410000 */
[----:B0-----:R-:W-:Y:S01]  /*4830*/  @P6 FMUL.FTZ R250, R250, R90 ;  /* 0x0000005afafa6220 */ /* 0x001fe20000410000 */
[----:B------:R-:W-:Y:S02]  /*4840*/  @P6 HADD2.F32 R90, -RZ, R179.H1_H1 ;  /* 0x300000b3ff5a6230 */ /* 0x000fe40000004100 */
[----:B------:R-:W-:-:S03]  /*4850*/  HFMA2 R179, -RZ, RZ, 0, 0 ;  /* 0x00000000ffb37431 */ /* 0x000fc600000001ff */
[----:B------:R-:W-:Y:S01]  /*4860*/  @P6 FMUL.FTZ R179, R90, R250 ;  /* 0x000000fa5ab36220 */ /* 0x000fe20000410000 */
[----:B------:R-:W-:Y:S01]  /*4870*/  @P6 HADD2.F32 R250, -RZ, R171.H1_H1 ;  /* 0x300000abfffa6230 */ /* 0x000fe20000004100 */
[----:B------:R-:W0:Y:S02]  /*4880*/  @P6 LDC R90, c[0x0][0x408] ;  /* 0x00010200ff5a6b82 */ /* 0x000e240000000800 */
[----:B------:R-:W-:Y:S01]  /*4890*/  FADD.FTZ R179, R91, R179 ;  /* 0x000000b35bb37221 */ /* 0x000fe20000010000 */
[----:B------:R-:W-:Y:S01]  /*48a0*/  @P6 FMUL.FTZ R91, R89, R3 ;  /* 0x00000003595b6220 */ /* 0x000fe20000410000 */
[----:B------:R-:W-:-:S04]  /*48b0*/  FFMA.FTZ R89, R195, R21, R20 ;  /* 0x00000015c3597223 */ /* 0x000fc80000010014 */
[----:B------:R-:W-:-:S04]  /*48c0*/  FADD.FTZ R89, R214, -R89 ;  /* 0x80000059d6597221 */ /* 0x000fc80000010000 */
[----:B------:R-:W-:-:S05]  /*48d0*/  FMUL.FTZ R89, R2, R89 ;  /* 0x0000005902597220 */ /* 0x000fca0000410000 */
[----:B------:R-:W-:Y:S01]  /*48e0*/  F2FP.F16.F32.PACK_AB R32, R249, R89 ;  /* 0x00000059f920723e */ /* 0x000fe200000000ff */
[----:B0-----:R-:W-:Y:S01]  /*48f0*/  @P6 FMUL.FTZ R90, R91, R90 ;  /* 0x0000005a5b5a6220 */ /* 0x001fe20000410000 */
[----:B------:R-:W-:-:S03]  /*4900*/  MOV R91, RZ ;  /* 0x000000ff005b7202 */ /* 0x000fc60000000f00 */
[----:B------:R-:W-:Y:S01]  /*4910*/  @P6 FMUL.FTZ R91, R90, R250 ;  /* 0x000000fa5a5b6220 */ /* 0x000fe20000410000 */
[----:B------:R-:W-:-:S04]  /*4920*/  LOP3.LUT P6, RZ, R22, 0xff, RZ, 0xc0, !PT ;  /* 0x000000ff16ff7812 */ /* 0x000fc800078cc0ff */
[----:B------:R-:W-:-:S09]  /*4930*/  F2FP.F16.F32.PACK_AB R91, R91, R228 ;  /* 0x000000e45b5b723e */ /* 0x000fd200000000ff */
[----:B------:R-:W0:Y:S01]  /*4940*/  @P6 LDC R250, c[0x0][0x408] ;  /* 0x00010200fffa6b82 */ /* 0x000e220000000800 */
[----:B------:R-:W-:Y:S01]  /*4950*/  @P6 FMUL.FTZ R90, R89, R3 ;  /* 0x00000003595a6220 */ /* 0x000fe20000410000 */
[----:B------:R-:W-:-:S03]  /*4960*/  @P6 HADD2.F32 R248, -RZ, R168.H0_H0 ;  /* 0x200000a8fff86230 */ /* 0x000fc60000004100 */
[----:B0-----:R-:W-:Y:S01]  /*4970*/  @P6 FMUL.FTZ R250, R90, R250 ;  /* 0x000000fa5afa6220 */ /* 0x001fe20000410000 */
[----:B------:R-:W-:Y:S02]  /*4980*/  @P6 HADD2.F32 R90, -RZ, R176.H0_H0 ;  /* 0x200000b0ff5a6230 */ /* 0x000fe40000004100 */
[----:B------:R-:W-:-:S03]  /*4990*/  HFMA2 R176, -RZ, RZ, 0, 0 ;  /* 0x00000000ffb07431 */ /* 0x000fc600000001ff */
[----:B------:R-:W-:Y:S02]  /*49a0*/  @P6 FMUL.FTZ R176, R90, R250 ;  /* 0x000000fa5ab06220 */ /* 0x000fe40000410000 */
[----:B------:R-:W0:Y:S02]  /*49b0*/  @P6 LDC R90, c[0x0][0x408] ;  /* 0x00010200ff5a6b82 */ /* 0x000e240000000800 */
[----:B------:R-:W-:Y:S01]  /*49c0*/  FADD.FTZ R176, R92, R176 ;  /* 0x000000b05cb07221 */ /* 0x000fe20000010000 */
[----:B------:R-:W-:Y:S01]  /*49d0*/  @P6 FMUL.FTZ R92, R89, R3 ;  /* 0x00000003595c6220 */ /* 0x000fe20000410000 */
[----:B------:R-:W-:-:S03]  /*49e0*/  F2FP.F16.F32.PACK_AB R89, R187, R186 ;  /* 0x000000babb59723e */ /* 0x000fc600000000ff */
[----:B0-----:R-:W-:Y:S01]  /*49f0*/  @P6 FMUL.FTZ R90, R92, R90 ;  /* 0x0000005a5c5a6220 */ /* 0x001fe20000410000 */
[----:B------:R-:W-:-:S03]  /*4a00*/  MOV R92, RZ ;  /* 0x000000ff005c7202 */ /* 0x000fc60000000f00 */
[----:B------:R-:W-:Y:S01]  /*4a10*/  @P6 FMUL.FTZ R92, R90, R248 ;  /* 0x000000f85a5c6220 */ /* 0x000fe20000410000 */
[----:B------:R-:W-:-:S04]  /*4a20*/  F2FP.F16.F32.PACK_AB R90, R88, R93 ;  /* 0x0000005d585a723e */ /* 0x000fc800000000ff */
[----:B------:R-:W-:-:S07]  /*4a30*/  F2FP.F16.F32.PACK_AB R88, R185, R92 ;  /* 0x0000005cb958723e */ /* 0x000fce00000000ff */
.L_x_3449:
        /* <DEDUP_REMOVED lines=13> */
.L_x_3447:
[----:B------:R-:W-:Y:S05]  /*4b10*/  BSYNC.RECONVERGENT B2 ;  /* 0x0000000000027941 */ /* 0x000fea0003800200 */
.L_x_3446:
        /* <DEDUP_REMOVED lines=8> */
[C---:B------:R-:W-:Y:S01]  /*4ba0*/  LOP3.LUT P4, RZ, R24.reuse, 0xff00, RZ, 0xc0, !PT ;  /* 0x0000ff0018ff7812 */ /* 0x040fe2000788c0ff */
[----:B------:R-:W-:Y:S01]  /*4bb0*/  FFMA.FTZ R34, R203, R21, R20 ;  /* 0x00000015cb227223 */ /* 0x000fe20000010014 */
[----:B------:R-:W-:Y:S02]  /*4bc0*/  LOP3.LUT P6, RZ, R24, 0xff0000, RZ, 0xc0, !PT ;  /* 0x00ff000018ff7812 */ /* 0x000fe400078cc0ff */
[----:B------:R-:W-:Y:S01]  /*4bd0*/  MOV R185, RZ ;  /* 0x000000ff00b97202 */ /* 0x000fe20000000f00 */
[----:B------:R-:W-:Y:S01]  /*4be0*/  FADD.FTZ R34, R243, -R34 ;  /* 0x80000022f3227221 */ /* 0x000fe20000010000 */
[----:B------:R-:W-:-:S03]  /*4bf0*/  MOV R186, RZ ;  /* 0x000000ff00ba7202 */ /* 0x000fc60000000f00 */
[----:B-----5:R-:W-:-:S04]  /*4c00*/  FMUL.FTZ R249, R2, R34 ;  /* 0x0000002202f97220 */ /* 0x020fc80000410000 */
[----:B------:R-:W0:Y:S01]  /*4c10*/  @P4 LDC R33, c[0x0][0x408] ;  /* 0x00010200ff214b82 */ /* 0x000e220000000800 */
[----:B------:R-:W-:Y:S01]  /*4c20*/  @P4 FMUL.FTZ R34, R3, R249 ;  /* 0x000000f903224220 */ /* 0x000fe20000410000 */
[----:B------:R-:W-:Y:S02]  /*4c30*/  @P4 HADD2.F32 R35, -RZ, R176.H1_H1 ;  /* 0x300000b0ff234230 */ /* 0x000fe40000004100 */
[----:B------:R-:W-:-:S04]  /*4c40*/  @P6 HADD2.F32 R184, -RZ, R177.H0_H0 ;  /* 0x200000b1ffb86230 */ /* 0x000fc80000004100 */
[----:B------:R-:W1:Y:S01]  /*4c50*/  @P4 LDC R32, c[0x0][0x408] ;  /* 0x00010200ff204b82 */ /* 0x000e620000000800 */
[----:B0-----:R-:W-:Y:S01]  /*4c60*/  @P4 FMUL.FTZ R33, R34, R33 ;  /* 0x0000002122214220 */ /* 0x001fe20000410000 */
[----:B------:R-:W-:-:S03]  /*4c70*/  HFMA2 R34, -RZ, RZ, 0, 0 ;  /* 0x00000000ff227431 */ /* 0x000fc600000001ff */
[----:B------:R-:W-:Y:S01]  /*4c80*/  @P4 FMUL.FTZ R34, R35, R33 ;  /* 0x0000002123224220 */ /* 0x000fe20000410000 */
[----:B------:R-:W-:Y:S02]  /*4c90*/  @P4 FMUL.FTZ R33, R3, R249 ;  /* 0x000000f903214220 */ /* 0x000fe40000410000 */
[----:B------:R-:W0:Y:S02]  /*4ca0*/  @P6 LDC R35, c[0x0][0x408] ;  /* 0x00010200ff236b82 */ /* 0x000e240000000800 */
[----:B-1----:R-:W-:Y:S01]  /*4cb0*/  @P4 FMUL.FTZ R32, R33, R32 ;  /* 0x0000002021204220 */ /* 0x002fe20000410000 */
[----:B------:R-:W-:-:S05]  /*4cc0*/  @P4 HADD2.F32 R33, -RZ, R160.H1_H1 ;  /* 0x300000a0ff214230 */ /* 0x000fca0000004100 */
[----:B------:R-:W-:Y:S01]  /*4cd0*/  @P4 FMUL.FTZ R185, R32, R33 ;  /* 0x0000002120b94220 */ /* 0x000fe20000410000 */
[----:B------:R-:W-:Y:S01]  /*4ce0*/  FFMA.FTZ R33, R198, R21, R20 ;  /* 0x00000015c6217223 */ /* 0x000fe20000010014 */
[----:B------:R-:W1:Y:S01]  /*4cf0*/  @P6 LDC R32, c[0x0][0x408] ;  /* 0x00010200ff206b82 */ /* 0x000e620000000800 */
[----:B------:R-:W-:Y:S02]  /*4d00*/  LOP3.LUT P4, RZ, R24, 0xff000000, RZ, 0xc0, !PT ;  /* 0xff00000018ff7812 */ /* 0x000fe4000788c0ff */
[----:B------:R-:W-:-:S04]  /*4d10*/  FADD.FTZ R33, R239, -R33 ;  /* 0x80000021ef217221 */ /* 0x000fc80000010000 */
[----:B------:R-:W-:-:S04]  /*4d20*/  FMUL.FTZ R33, R2, R33 ;  /* 0x0000002102217220 */ /* 0x000fc80000410000 */
[----:B------:R-:W-:-:S04]  /*4d30*/  @P6 FMUL.FTZ R183, R3, R33 ;  /* 0x0000002103b76220 */ /* 0x000fc80000410000 */
[----:B0-----:R-:W-:Y:S01]  /*4d40*/  @P6 FMUL.FTZ R183, R183, R35 ;  /* 0x00000023b7b76220 */ /* 0x001fe20000410000 */
[----:B------:R-:W-:-:S03]  /*4d50*/  HFMA2 R35, -RZ, RZ, 0, 0 ;  /* 0x00000000ff237431 */ /* 0x000fc600000001ff */
[----:B------:R-:W-:Y:S01]  /*4d60*/  @P6 FMUL.FTZ R35, R184, R183 ;  /* 0x000000b7b8236220 */ /* 0x000fe20000410000 */
[----:B------:R-:W-:Y:S01]  /*4d70*/  @P6 FMUL.FTZ R183, R3, R33 ;  /* 0x0000002103b76220 */ /* 0x000fe20000410000 */
[----:B------:R-:W0:Y:S02]  /*4d80*/  @P4 LDC R184, c[0x0][0x408] ;  /* 0x00010200ffb84b82 */ /* 0x000e240000000800 */
[----:B------:R-:W-:Y:S01]  /*4d90*/  FADD.FTZ R86, R86, R35 ;  /* 0x0000002356567221 */ /* 0x000fe20000010000 */
[----:B-1----:R-:W-:Y:S01]  /*4da0*/  @P6 FMUL.FTZ R32, R183, R32 ;  /* 0x00000020b7206220 */ /* 0x002fe20000410000 */
[----:B------:R-:W-:-:S05]  /*4db0*/  @P6 HADD2.F32 R183, -RZ, R161.H0_H0 ;  /* 0x200000a1ffb76230 */ /* 0x000fca0000004100 */
[----:B------:R-:W-:Y:S01]  /*4dc0*/  @P6 FMUL.FTZ R186, R32, R183 ;  /* 0x000000b720ba6220 */ /* 0x000fe20000410000 */
[----:B------:R-:W-:Y:S01]  /*4dd0*/  FFMA.FTZ R32, R194, R21, R20 ;  /* 0x00000015c2207223 */ /* 0x000fe20000010014 */
[----:B------:R-:W1:Y:S01]  /*4de0*/  @P4 LDC R183, c[0x0][0x408] ;  /* 0x00010200ffb74b82 */ /* 0x000e620000000800 */
[----:B------:R-:W-:Y:S02]  /*4df0*/  LOP3.LUT P6, RZ, R25, 0xff, RZ, 0xc0, !PT ;  /* 0x000000ff19ff7812 */ /* 0x000fe400078cc0ff */
[----:B------:R-:W-:-:S04]  /*4e00*/  FADD.FTZ R32, R235, -R32 ;  /* 0x80000020eb207221 */ /* 0x000fc80000010000 */
[----:B------:R-:W-:-:S04]  /*4e10*/  FMUL.FTZ R32, R2, R32 ;  /* 0x0000002002207220 */ /* 0x000fc80000410000 */
[----:B------:R-:W-:Y:S01]  /*4e20*/  @P4 FMUL.FTZ R187, R3, R32 ;  /* 0x0000002003bb4220 */ /* 0x000fe20000410000 */
[----:B------:R-:W-:-:S03]  /*4e30*/  F2FP.F16.F32.PACK_AB R33, R32, R33 ;  /* 0x000000212021723e */ /* 0x000fc600000000ff */
        /* <DEDUP_REMOVED lines=10> */
[----:B------:R-:W-:Y:S01]  /*4ee0*/  FFMA.FTZ R183, R193, R21, R20 ;  /* 0x00000015c1b77223 */ /* 0x000fe20000010014 */
[----:B------:R-:W0:Y:S01]  /*4ef0*/  @P6 LDC R184, c[0x0][0x408] ;  /* 0x00010200ffb86b82 */ /* 0x000e220000000800 */
[----:B------:R-:W-:Y:S02]  /*4f00*/  LOP3.LUT P4, RZ, R25, 0xff00, RZ, 0xc0, !PT ;  /* 0x0000ff0019ff7812 */ /* 0x000fe4000788c0ff */
[----:B------:R-:W-:Y:S01]  /*4f10*/  FADD.FTZ R228, R230, -R183 ;  /* 0x800000b7e6e47221 */ /* 0x000fe20000010000 */
[----:B------:R-:W-:-:S03]  /*4f20*/  FADD.FTZ R183, R85, R34 ;  /* 0x0000002255b77221 */ /* 0x000fc60000010000 */
[----:B------:R-:W-:-:S04]  /*4f30*/  FMUL.FTZ R34, R2, R228 ;  /* 0x000000e402227220 */ /* 0x000fc80000410000 */
[CC--:B------:R-:W-:Y:S01]  /*4f40*/  @P6 FMUL.FTZ R35, R3.reuse, R34.reuse ;  /* 0x0000002203236220 */ /* 0x0c0fe20000410000 */
[----:B------:R-:W-:-:S03]  /*4f50*/  @P6 FMUL.FTZ R177, R3, R34 ;  /* 0x0000002203b16220 */ /* 0x000fc60000410000 */
[----:B0-----:R-:W-:Y:S01]  /*4f60*/  @P6 FMUL.FTZ R85, R35, R184 ;  /* 0x000000b823556220 */ /* 0x001fe20000410000 */
[--C-:B------:R-:W-:Y:S02]  /*4f70*/  @P6 HADD2.F32 R184, -RZ, R178.reuse.H0_H0 ;  /* 0x200000b2ffb86230 */ /* 0x100fe40000004100 */
[----:B------:R-:W-:Y:S02]  /*4f80*/  HFMA2 R35, -RZ, RZ, 0, 0 ;  /* 0x00000000ff237431 */ /* 0x000fe400000001ff */
[----:B------:R-:W-:Y:S02]  /*4f90*/  @P4 HADD2.F32 R178, -RZ, R178.H1_H1 ;  /* 0x300000b2ffb24230 */ /* 0x000fe40000004100 */
[----:B------:R-:W-:Y:S01]  /*4fa0*/  @P6 FMUL.FTZ R35, R184, R85 ;  /* 0x00000055b8236220 */ /* 0x000fe20000410000 */
[----:B------:R-:W-:Y:S01]  /*4fb0*/  @P6 HADD2.F32 R184, -RZ, R162.H0_H0 ;  /* 0x200000a2ffb86230 */ /* 0x000fe20000004100 */
        /* <DEDUP_REMOVED lines=9> */
[----:B------:R-:W-:Y:S01]  /*5050*/  FADD.FTZ R177, R80, R35 ;  /* 0x0000002350b17221 */ /* 0x000fe20000010000 */
[----:B------:R-:W-:Y:S02]  /*5060*/  HFMA2 R80, -RZ, RZ, 0, 0 ;  /* 0x00000000ff507431 */ /* 0x000fe400000001ff */
[----:B------:R-:W-:Y:S01]  /*5070*/  @P4 FMUL.FTZ R35, R3, R248 ;  /* 0x000000f803234220 */ /* 0x000fe20000410000 */
[----:B------:R-:W-:Y:S02]  /*5080*/  F2FP.F16.F32.PACK_AB R34, R248, R34 ;  /* 0x00000022f822723e */ /* 0x000fe400000000ff */
[----:B------:R-:W-:Y:S02]  /*5090*/  @P6 HADD2.F32 R228, -RZ, R179.H0_H0 ;  /* 0x200000b3ffe46230 */ /* 0x000fe40000004100 */
        /* <DEDUP_REMOVED lines=9> */
[----:B------:R-:W-:Y:S01]  /*5130*/  FFMA.FTZ R35, R8, R21, R20 ;  /* 0x0000001508237223 */ /* 0x000fe20000010014 */
[----:B------:R-:W0:Y:S01]  /*5140*/  @P6 LDC R81, c[0x0][0x408] ;  /* 0x00010200ff516b82 */ /* 0x000e220000000800 */
[----:B------:R-:W-:Y:S02]  /*5150*/  ISETP.GE.U32.AND P4, PT, R24, RZ, PT ;  /* 0x000000ff1800720c */ /* 0x000fe40003f86070 */
[----:B------:R-:W-:Y:S02]  /*5160*/  FADD.FTZ R35, R221, -R35 ;  /* 0x80000023dd237221 */ /* 0x000fe40000010000 */
[----:B------:R-:W-:Y:S02]  /*5170*/  ISETP.GE.U32.AND.EX P4, PT, R25, 0x1000000, PT, P4 ;  /* 0x010000001900780c */ /* 0x000fe40003f86140 */
[----:B------:R-:W-:-:S04]  /*5180*/  FMUL.FTZ R35, R2, R35 ;  /* 0x0000002302237220 */ /* 0x000fc80000410000 */
[----:B------:R-:W-:-:S04]  /*5190*/  @P6 FMUL.FTZ R178, R3, R35 ;  /* 0x0000002303b26220 */ /* 0x000fc80000410000 */
        /* <DEDUP_REMOVED lines=10> */
[----:B------:R-:W-:Y:S01]  /*5240*/  FFMA.FTZ R81, R9, R21, R20 ;  /* 0x0000001509517223 */ /* 0x000fe20000010014 */
[----:B------:R-:W0:Y:S01]  /*5250*/  @P4 LDC R82, c[0x0][0x408] ;  /* 0x00010200ff524b82 */ /* 0x000e220000000800 */
[----:B------:R-:W-:Y:S02]  /*5260*/  LOP3.LUT P6, RZ, R24, 0xff, RZ, 0xc0, !PT ;  /* 0x000000ff18ff7812 */ /* 0x000fe400078cc0ff */
[----:B------:R-:W-:-:S04]  /*5270*/  FADD.FTZ R81, R212, -R81 ;  /* 0x80000051d4517221 */ /* 0x000fc80000010000 */
[----:B------:R-:W-:-:S04]  /*5280*/  FMUL.FTZ R81, R2, R81 ;  /* 0x0000005102517220 */ /* 0x000fc80000410000 */
[----:B------:R-:W-:Y:S01]  /*5290*/  @P4 FMUL.FTZ R250, R3, R81 ;  /* 0x0000005103fa4220 */ /* 0x000fe20000410000 */
[----:B------:R-:W-:Y:S02]  /*52a0*/  F2FP.F16.F32.PACK_AB R35, R81, R35 ;  /* 0x000000235123723e */ /* 0x000fe400000000ff */
[----:B------:R-:W-:Y:S02]  /*52b0*/  @P6 HADD2.F32 R248, -RZ, R160.H0_H0 ;  /* 0x200000a0fff86230 */ /* 0x000fe40000004100 */
        /* <DEDUP_REMOVED lines=15> */
[----:B------:R-:W-:Y:S01]  /*53b0*/  @P6 FMUL.FTZ R82, R3, R81 ;  /* 0x0000005103526220 */ /* 0x000fe20000410000 */
[----:B------:R-:W0:Y:S03]  /*53c0*/  @P6 LDC R250, c[0x0][0x408] ;  /* 0x00010200fffa6b82 */ /* 0x000e260000000800 */
[----:B------:R-:W-:Y:S01]  /*53d0*/  F2FP.F16.F32.PACK_AB R83, R83, R228 ;  /* 0x000000e45353723e */ /* 0x000fe200000000ff */
        /* <DEDUP_REMOVED lines=12> */
[----:B------:R-:W-:Y:S01]  /*54a0*/  F2FP.F16.F32.PACK_AB R80, R185, R84 ;  /* 0x00000054b950723e */ /* 0x000fe200000000ff */
[----:B------:R-:W-:Y:S06]  /*54b0*/  BRA `(.L_x_3453) ;  /* 0x0000000800947947 */ /* 0x000fec0003800000 */
.L_x_3452:
[C---:B------:R-:W-:Y:S02]  /*54c0*/  LOP3.LUT P4, RZ, R24.reuse, 0xff00, RZ, 0xc0, !PT ;  /* 0x0000ff0018ff7812 */ /* 0x040fe4000788c0ff */
[----:B------:R-:W-:-:S11]  /*54d0*/  LOP3.LUT P6, RZ, R24, 0xff0000, RZ, 0xc0, !PT ;  /* 0x00ff000018ff7812 */ /* 0x000fd600078cc0ff */
[----:B------:R-:W0:Y:S01]  /*54e0*/  @P4 LDC R183, c[0x0][0x408] ;  /* 0x00010200ffb74b82 */ /* 0x000e220000000800 */
[----:B------:R-:W-:Y:S01]  /*54f0*/  @P4 FFMA.FTZ R184, R203, R21, R20 ;  /* 0x00000015cbb84223 */ /* 0x000fe20000010014 */
[----:B-----5:R-:W-:Y:S02]  /*5500*/  @P4 HADD2.F32 R185, -RZ, R176.H1_H1 ;  /* 0x300000b0ffb94230 */ /* 0x020fe40000004100 */
[----:B------:R-:W-:Y:S02]  /*5510*/  @P6 HADD2.F32 R186, -RZ, R177.H0_H0 ;  /* 0x200000b1ffba6230 */ /* 0x000fe40000004100 */
        /* <DEDUP_REMOVED lines=158> */
[----:B------:R-:W-:-:S07]  /*5f00*/  F2FP.F16.F32.PACK_AB R80, R85, R84 ;  /* 0x000000545550723e */ /* 0x000fce00000000ff */
.L_x_3453:
        /* <DEDUP_REMOVED lines=13> */
.L_x_3451:
[----:B------:R-:W-:Y:S05]  /*5fe0*/  BSYNC.RECONVERGENT B2 ;  /* 0x0000000000027941 */ /* 0x000fea0003800200 */
.L_x_3450:
        /* <DEDUP_REMOVED lines=8> */
[----:B------:R-:W-:Y:S01]  /*6070*/  LOP3.LUT P3, RZ, R26, 0xff00, RZ, 0xc0, !PT ;  /* 0x0000ff001aff7812 */ /* 0x000fe2000786c0ff */
        /* <DEDUP_REMOVED lines=145> */
.L_x_3456:
        /* <DEDUP_REMOVED lines=165> */
.L_x_3457:
        /* <DEDUP_REMOVED lines=13> */
.L_x_3455:
[----:B------:R-:W-:Y:S05]  /*74b0*/  BSYNC.RECONVERGENT B2 ;  /* 0x0000000000027941 */ /* 0x000fea0003800200 */
.L_x_3454:
        /* <DEDUP_REMOVED lines=154> */
.L_x_3460:
        /* <DEDUP_REMOVED lines=143> */
[----:B------:R-:W0:Y:S03]  /*8750*/  @P3 LDC R65, c[0x0][0x408] ;  /* 0x00010200ff413b82 */ /* 0x000e260000000800 */
[----:B------:R-:W-:Y:S01]  /*8760*/  @P3 FADD.FTZ R66, R245, -R66 ;  /* 0x80000042f5423221 */ /* 0x000fe20000010000 */
[----:B------:R-:W-:-:S03]  /*8770*/  F2FP.F16.F32.PACK_AB R67, R67, R228 ;  /* 0x000000e44343723e */ /* 0x000fc600000000ff */
        /* <DEDUP_REMOVED lines=19> */
.L_x_3461:
        /* <DEDUP_REMOVED lines=13> */
.L_x_3459:
[----:B------:R-:W-:Y:S05]  /*8980*/  BSYNC.RECONVERGENT B2 ;  /* 0x0000000000027941 */ /* 0x000fea0003800200 */
.L_x_3458:
[----:B------:R-:W-:Y:S05]  /*8990*/  @!P0 BRA `(.L_x_3462) ;  /* 0x0000006400708947 */ /* 0x000fea0003800000 */
[----:B------:R-:W0:Y:S01]  /*89a0*/  LDC.64 R176, c[0x0][0x390] ;  /* 0x0000e400ffb07b82 */ /* 0x000e220000000a00 */
[----:B------:R1:W5:Y:S04]  /*89b0*/  LDL R252, [R1] ;  /* 0x0000000001fc7983 */ /* 0x0003680000100800 */
[----:B------:R1:W5:Y:S01]  /*89c0*/  LDL R251, [R1+0x8] ;  /* 0x0000080001fb7983 */ /* 0x0003620000100800 */
[----:B0-----:R-:W-:-:S06]  /*89d0*/  IMAD.WIDE.U32 R176, R0, 0x10, R176 ;  /* 0x0000001000b07825 */ /* 0x001fcc00078e00b0 */
[----:B------:R-:W5:Y:S01]  /*89e0*/  LDG.E.128 R176, desc[UR6][R176.64] ;  /* 0x00000006b0b07981 */ /* 0x000f62000c1e1d00 */
[----:B------:R-:W-:-:S04]  /*89f0*/  ISETP.NE.U32.AND P0, PT, RZ, UR12, PT ;  /* 0x0000000cff007c0c */ /* 0x000fc8000bf05070 */
[----:B------:R-:W-:-:S13]  /*8a00*/  ISETP.NE.AND.EX P0, PT, RZ, UR13, PT, P0 ;  /* 0x0000000dff007c0c */ /* 0x000fda000bf05300 */
[----:B-1----:R-:W-:Y:S05]  /*8a10*/  @!P0 BRA `(.L_x_3463) ;  /* 0x0000000800348947 */ /* 0x002fea0003800000 */
[C---:B------:R-:W-:Y:S01]  /*8a20*/  LOP3.LUT P1, RZ, R30.reuse, 0xff00, RZ, 0xc0, !PT ;  /* 0x0000ff001eff7812 */ /* 0x040fe2000782c0ff */
[----:B------:R-:W-:Y:S01]  /*8a30*/  FFMA.FTZ R34, R191, R21, R20 ;  /* 0x00000015bf227223 */ /* 0x000fe20000010014 */
[----:B------:R-:W-:Y:S02]  /*8a40*/  LOP3.LUT P2, RZ, R30, 0xff0000, RZ, 0xc0, !PT ;  /* 0x00ff00001eff7812 */ /* 0x000fe4000784c0ff */
[----:B------:R-:W-:Y:S01]  /*8a50*/  MOV R184, RZ ;  /* 0x000000ff00b87202 */ /* 0x000fe20000000f00 */
[----:B------:R-:W-:-:S04]  /*8a60*/  FADD.FTZ R34, R226, -R34 ;  /* 0x80000022e2227221 */ /* 0x000fc80000010000 */
        /* <DEDUP_REMOVED lines=10> */
[----:B------:R-:W0:Y:S01]  /*8b10*/  @P2 LDC R35, c[0x0][0x408] ;  /* 0x00010200ff232b82 */ /* 0x000e220000000800 */
[----:B------:R-:W-:Y:S01]  /*8b20*/  FADD.FTZ R61, R61, R34 ;  /* 0x000000223d3d7221 */ /* 0x000fe20000010000 */
        /* <DEDUP_REMOVED lines=8> */
[----:B------:R-:W-:-:S03]  /*8bb0*/  @P2 FMUL.FTZ R183, R3, R32 ;  /* 0x0000002003b72220 */ /* 0x000fc60000410000 */
[----:B------:R-:W2:Y:S01]  /*8bc0*/  @P1 LDC R186, c[0x0][0x408] ;  /* 0x00010200ffba1b82 */ /* 0x000ea20000000800 */
[----:B0-----:R-:W-:Y:S01]  /*8bd0*/  @P2 FMUL.FTZ R183, R183, R35 ;  /* 0x00000023b7b72220 */ /* 0x001fe20000410000 */
[----:B------:R-:W-:-:S03]  /*8be0*/  HFMA2 R35, -RZ, RZ, 0, 0 ;  /* 0x00000000ff237431 */ /* 0x000fc600000001ff */
[----:B------:R-:W-:Y:S01]  /*8bf0*/  @P2 FMUL.FTZ R35, R185, R183 ;  /* 0x000000b7b9232220 */ /* 0x000fe20000410000 */
[----:B------:R-:W-:Y:S01]  /*8c00*/  @P2 FMUL.FTZ R183, R3, R32 ;  /* 0x0000002003b72220 */ /* 0x000fe20000410000 */
[----:B------:R-:W-:Y:S02]  /*8c10*/  MOV R185, RZ ;  /* 0x000000ff00b97202 */ /* 0x000fe40000000f00 */
[----:B------:R-:W-:Y:S01]  /*8c20*/  FADD.FTZ R62, R62, R35 ;  /* 0x000000233e3e7221 */ /* 0x000fe20000010000 */
[----:B-1----:R-:W-:Y:S01]  /*8c30*/  @P2 FMUL.FTZ R33, R183, R33 ;  /* 0x00000021b7212220 */ /* 0x002fe20000410000 */
[----:B------:R-:W-:-:S05]  /*8c40*/  @P2 HADD2.F32 R183, -RZ, R137.H0_H0 ;  /* 0x20000089ffb72230 */ /* 0x000fca0000004100 */
        /* <DEDUP_REMOVED lines=8> */
[----:B------:R-:W-:Y:S02]  /*8cd0*/  @P1 HADD2.F32 R187, -RZ, R177.H1_H1 ;  /* 0x300000b1ffbb1230 */ /* 0x000fe40000004100 */
[----:B------:R-:W-:-:S03]  /*8ce0*/  HFMA2 R177, -RZ, RZ, 0, 0 ;  /* 0x00000000ffb17431 */ /* 0x000fc600000001ff */
[----:B------:R-:W-:Y:S01]  /*8cf0*/  @P1 FMUL.FTZ R177, R187, R186 ;  /* 0x000000babbb11220 */ /* 0x000fe20000410000 */
[----:B------:R-:W-:Y:S01]  /*8d00*/  @P1 FMUL.FTZ R186, R3, R33 ;  /* 0x0000002103ba1220 */ /* 0x000fe20000410000 */
[----:B------:R-:W-:Y:S01]  /*8d10*/  @P1 HADD2.F32 R187, -RZ, R137.H1_H1 ;  /* 0x30000089ffbb1230 */ /* 0x000fe20000004100 */
[----:B------:R-:W-:Y:S01]  /*8d20*/  F2FP.F16.F32.PACK_AB R33, R33, R32 ;  /* 0x000000202121723e */ /* 0x000fe200000000ff */
[----:B------:R-:W-:Y:S01]  /*8d30*/  FADD.FTZ R63, R63, R177 ;  /* 0x000000b13f3f7221 */ /* 0x000fe20000010000 */
        /* <DEDUP_REMOVED lines=8> */
[----:B------:R-:W-:-:S03]  /*8dc0*/  @P2 HADD2.F32 R187, -RZ, R178.H0_H0 ;  /* 0x200000b2ffbb2230 */ /* 0x000fc60000004100 */
[CC--:B------:R-:W-:Y:S01]  /*8dd0*/  @P2 FMUL.FTZ R35, R3.reuse, R34.reuse ;  /* 0x0000002203232220 */ /* 0x0c0fe20000410000 */
[----:B------:R-:W-:Y:S02]  /*8de0*/  @P2 FMUL.FTZ R177, R3, R34 ;  /* 0x0000002203b12220 */ /* 0x000fe40000410000 */
[----:B------:R-:W-:Y:S02]  /*8df0*/  @P1 HADD2.F32 R178, -RZ, R178.H1_H1 ;  /* 0x300000b2ffb21230 */ /* 0x000fe40000004100 */
[----:B0-----:R-:W-:Y:S01]  /*8e00*/  @P2 FMUL.FTZ R183, R35, R183 ;  /* 0x000000b723b72220 */ /* 0x001fe20000410000 */
[----:B------:R-:W-:-:S03]  /*8e10*/  HFMA2 R35, -RZ, RZ, 0, 0 ;  /* 0x00000000ff237431 */ /* 0x000fc600000001ff */
[----:B------:R-:W-:Y:S01]  /*8e20*/  @P2 FMUL.FTZ R35, R187, R183 ;  /* 0x000000b7bb232220 */ /* 0x000fe20000410000 */
[----:B------:R-:W-:Y:S01]  /*8e30*/  MOV R187, RZ ;  /* 0x000000ff00bb7202 */ /* 0x000fe20000000f00 */
[----:B------:R-:W0:Y:S02]  /*8e40*/  @P2 LDC R183, c[0x0][0x408] ;  /* 0x00010200ffb72b82 */ /* 0x000e240000000800 */
[----:B0-----:R-:W-:Y:S01]  /*8e50*/  @P2 FMUL.FTZ R177, R177, R183 ;  /* 0x000000b7b1b12220 */ /* 0x001fe20000410000 */
[----:B------:R-:W-:-:S05]  /*8e60*/  @P2 HADD2.F32 R183, -RZ, R138.H0_H0 ;  /* 0x2000008affb72230 */ /* 0x000fca0000004100 */
        /* <DEDUP_REMOVED lines=26> */
[----:B------:R-:W-:-:S07]  /*9010*/  @P2 FMUL.FTZ R178, R3, R35 ;  /* 0x0000002303b22220 */ /* 0x000fce0000410000 */
[----:B------:R-:W-:Y:S02]  /*9020*/  @P1 HADD2.F32 R250, -RZ, R179.H1_H1 ;  /* 0x300000b3fffa1230 */ /* 0x000fe40000004100 */
[----:B------:R-:W-:Y:S02]  /*9030*/  HFMA2 R179, -RZ, RZ, 0, 0 ;  /* 0x00000000ffb37431 */ /* 0x000fe400000001ff */
        /* <DEDUP_REMOVED lines=10> */
[-CC-:B------:R-:W-:Y:S01]  /*90e0*/  FFMA.FTZ R57, R252, R21.reuse, R20.reuse ;  /* 0x00000015fc397223 */ /* 0x180fe20000010014 */
[----:B------:R-:W-:-:S03]  /*90f0*/  FFMA.FTZ R20, R208, R21, R20 ;  /* 0x00000015d0147223 */ /* 0x000fc60000010014 */
[----:B------:R-:W-:Y:S01]  /*9100*/  FADD.FTZ R57, R251, -R57 ;  /* 0x80000039fb397221 */ /* 0x000fe20000010000 */
[----:B------:R-:W-:-:S03]  /*9110*/  FADD.FTZ R20, R232, -R20 ;  /* 0x80000014e8147221 */ /* 0x000fc60000010000 */
[C---:B------:R-:W-:Y:S01]  /*9120*/  FMUL.FTZ R57, R2.reuse, R57 ;  /* 0x0000003902397220 */ /* 0x040fe20000410000 */
[----:B------:R-:W-:-:S03]  /*9130*/  FMUL.FTZ R21, R2, R20 ;  /* 0x0000001402157220 */ /* 0x000fc60000410000 */
[C---:B------:R-:W-:Y:S01]  /*9140*/  FMUL.FTZ R58, R57.reuse, R3 ;  /* 0x00000003393a7220 */ /* 0x040fe20000410000 */
[----:B------:R-:W-:Y:S02]  /*9150*/  F2FP.F16.F32.PACK_AB R35, R57, R35 ;  /* 0x000000233923723e */ /* 0x000fe400000000ff */
[----:B------:R-:W-:Y:S01]  /*9160*/  F2FP.F16.F32.PACK_AB R32, R249, R21 ;  /* 0x00000015f920723e */ /* 0x000fe200000000ff */
[----:B------:R-:W-:Y:S01]  /*9170*/  FMUL.FTZ R58, R58, UR14 ;  /* 0x0000000e3a3a7c20 */ /* 0x000fe20008410000 */
[----:B------:R-:W-:-:S03]  /*9180*/  F2FP.F16.F32.PACK_AB R57, R186, R185 ;  /* 0x000000b9ba39723e */ /* 0x000fc600000000ff */
[----:B------:R-:W-:Y:S01]  /*9190*/  @P1 FMUL.FTZ R179, R58, R250 ;  /* 0x000000fa3ab31220 */ /* 0x000fe20000410000 */
[----:B------:R-:W-:-:S03]  /*91a0*/  @P1 HADD2.F32 R250, -RZ, R139.H1_H1 ;  /* 0x3000008bfffa1230 */ /* 0x000fc60000004100 */
[----:B------:R-:W-:Y:S01]  /*91b0*/  FADD.FTZ R179, R59, R179 ;  /* 0x000000b33bb37221 */ /* 0x000fe20000010000 */
[----:B------:R-:W-:Y:S01]  /*91c0*/  MOV R59, RZ ;  /* 0x000000ff003b7202 */ /* 0x000fe20000000f00 */
[----:B------:R-:W-:Y:S01]  /*91d0*/  @P1 FMUL.FTZ R59, R58, R250 ;  /* 0x000000fa3a3b1220 */ /* 0x000fe20000410000 */
[----:B------:R-:W-:-:S04]  /*91e0*/  LOP3.LUT P1, RZ, R30, 0xff, RZ, 0xc0, !PT ;  /* 0x000000ff1eff7812 */ /* 0x000fc8000782c0ff */
[----:B------:R-:W-:-:S09]  /*91f0*/  F2FP.F16.F32.PACK_AB R59, R59, R228 ;  /* 0x000000e43b3b723e */ /* 0x000fd200000000ff */
[CC--:B------:R-:W-:Y:S01]  /*9200*/  @P1 FMUL.FTZ R20, R3.reuse, R21.reuse ;  /* 0x0000001503141220 */ /* 0x0c0fe20000410000 */
[----:B------:R-:W-:Y:S02]  /*9210*/  @P1 HADD2.F32 R2, -RZ, R176.H0_H0 ;  /* 0x200000b0ff021230 */ /* 0x000fe40000004100 */
[----:B------:R-:W-:Y:S01]  /*9220*/  @P1 FMUL.FTZ R3, R3, R21 ;  /* 0x0000001503031220 */ /* 0x000fe20000410000 */
[----:B------:R-:W-:Y:S01]  /*9230*/  @P1 FMUL.FTZ R58, R20, UR14 ;  /* 0x0000000e143a1c20 */ /* 0x000fe20008410000 */
[----:B------:R-:W-:-:S03]  /*9240*/  HFMA2 R20, -RZ, RZ, 0, 0 ;  /* 0x00000000ff147431 */ /* 0x000fc600000001ff */
[----:B------:R-:W-:Y:S01]  /*9250*/  @P1 FMUL.FTZ R20, R2, R58 ;  /* 0x0000003a02141220 */ /* 0x000fe20000410000 */
[----:B------:R-:W-:Y:S01]  /*9260*/  @P1 HADD2.F32 R58, -RZ, R136.H0_H0 ;  /* 0x20000088ff3a1230 */ /* 0x000fe20000004100 */
[----:B------:R-:W0:Y:S02]  /*9270*/  @P1 LDC R2, c[0x0][0x408] ;  /* 0x00010200ff021b82 */ /* 0x000e240000000800 */
[----:B------:R-:W-:Y:S01]  /*9280*/  FADD.FTZ R20, R60, R20 ;  /* 0x000000143c147221 */ /* 0x000fe20000010000 */
[----:B0-----:R-:W-:Y:S01]  /*9290*/  @P1 FMUL.FTZ R3, R3, R2 ;  /* 0x0000000203031220 */ /* 0x001fe20000410000 */
[----:B------:R-:W-:-:S03]  /*92a0*/  MOV R2, RZ ;  /* 0x000000ff00027202 */ /* 0x000fc60000000f00 */
[----:B------:R-:W-:Y:S01]  /*92b0*/  @P1 FMUL.FTZ R2, R3, R58 ;  /* 0x0000003a03021220 */ /* 0x000fe20000410000 */
[----:B------:R-:W-:-:S04]  /*92c0*/  F2FP.F16.F32.PACK_AB R58, R56, R187 ;  /* 0x000000bb383a723e */ /* 0x000fc800000000ff */
[----:B------:R-:W-:Y:S01]  /*92d0*/  F2FP.F16.F32.PACK_AB R56, R184, R2 ;  /* 0x00000002b838723e */ /* 0x000fe200000000ff */
[----:B------:R-:W-:Y:S06]  /*92e0*/  BRA `(.L_x_3464) ;  /* 0x0000000800747947 */ /* 0x000fec0003800000 */
.L_x_3463:
[C---:B------:R-:W-:Y:S01]  /*92f0*/  LOP3.LUT P1, RZ, R30.reuse, 0xff00, RZ, 0xc0, !PT ;  /* 0x0000ff001eff7812 */ /* 0x040fe2000782c0ff */
[----:B------:R-:W-:Y:S01]  /*9300*/  HFMA2 R185, -RZ, RZ, 0, 0 ;  /* 0x00000000ffb97431 */ /* 0x000fe200000001ff */
[----:B------:R-:W-:-:S11]  /*9310*/  LOP3.LUT P2, RZ, R30, 0xff0000, RZ, 0xc0, !PT ;  /* 0x00ff00001eff7812 */ /* 0x000fd6000784c0ff */
[----:B------:R-:W0:Y:S01]  /*9320*/  @P1 LDC R183, c[0x0][0x408] ;  /* 0x00010200ffb71b82 */ /* 0x000e220000000800 */
[----:B------:R-:W-:Y:S01]  /*9330*/  @P1 FFMA.FTZ R184, R191, R21, R20 ;  /* 0x00000015bfb81223 */ /* 0x000fe20000010014 */
[----:B-----5:R-:W-:-:S03]  /*9340*/  @P2 HADD2.F32 R186, -RZ, R177.H0_H0 ;  /* 0x200000b1ffba2230 */ /* 0x020fc60000004100 */
[----:B------:R-:W-:-:S04]  /*9350*/  @P1 FADD.FTZ R184, R226, -R184 ;  /* 0x800000b8e2b81221 */ /* 0x000fc80000010000 */
[----:B------:R-:W-:-:S04]  /*9360*/  @P1 FMUL.FTZ R184, R2, R184 ;  /* 0x000000b802b81220 */ /* 0x000fc80000410000 */
[----:B------:R-:W-:-:S04]  /*9370*/  @P1 FMUL.FTZ R184, R3, R184 ;  /* 0x000000b803b81220 */ /* 0x000fc80000410000 */
[----:B0-----:R-:W-:Y:S01]  /*9380*/  @P1 FMUL.FTZ R183, R184, R183 ;  /* 0x000000b7b8b71220 */ /* 0x001fe20000410000 */
[----:B------:R-:W-:-:S05]  /*9390*/  @P1 HADD2.F32 R184, -RZ, R176.H1_H1 ;  /* 0x300000b0ffb81230 */ /* 0x000fca0000004100 */
[----:B------:R-:W-:Y:S01]  /*93a0*/  @P1 FMUL.FTZ R185, R184, R183 ;  /* 0x000000b7b8b91220 */ /* 0x000fe20000410000 */
[----:B------:R-:W-:Y:S01]  /*93b0*/  @P1 FFMA.FTZ R184, R191, R21, R20 ;  /* 0x00000015bfb81223 */ /* 0x000fe20000010014 */
[----:B------:R-:W0:Y:S02]  /*93c0*/  @P1 LDC R183, c[0x0][0x408] ;  /* 0x00010200ffb71b82 */ /* 0x000e240000000800 */
[----:B------:R-:W-:Y:S01]  /*93d0*/  FADD.FTZ R61, R61, R185 ;  /* 0x000000b93d3d7221 */ /* 0x000fe20000010000 */
[----:B------:R-:W-:Y:S01]  /*93e0*/  @P1 FADD.FTZ R184, R226, -R184 ;  /* 0x800000b8e2b81221 */ /* 0x000fe20000010000 */
[----:B------:R-:W-:-:S03]  /*93f0*/  @P1 HADD2.F32 R185, -RZ, R136.H1_H1 ;  /* 0x30000088ffb91230 */ /* 0x000fc60000004100 */
        /* <DEDUP_REMOVED lines=108> */
[----:B------:R-:W-:-:S04]  /*9ac0*/  FMUL.FTZ R57, R2, R57 ;  /* 0x0000003902397220 */ /* 0x000fc80000410000 */
[----:B------:R-:W-:-:S04]  /*9ad0*/  FMUL.FTZ R57, R3, R57 ;  /* 0x0000003903397220 */ /* 0x000fc80000410000 */
[----:B------:R-:W-:Y:S02]  /*9ae0*/  @P1 HADD2.F32 R58, -RZ, R179.H1_H1 ;  /* 0x300000b3ff3a1230 */ /* 0x000fe40000004100 */
[----:B------:R-:W-:Y:S01]  /*9af0*/  FMUL.FTZ R57, R57, UR14 ;  /* 0x0000000e39397c20 */ /* 0x000fe20008410000 */
[----:B------:R-:W-:-:S03]  /*9b00*/  HFMA2 R179, -RZ, RZ, 0, 0 ;  /* 0x00000000ffb37431 */ /* 0x000fc600000001ff */
[----:B------:R-:W-:Y:S01]  /*9b10*/  @P1 FMUL.FTZ R179, R58, R57 ;  /* 0x000000393ab31220 */ /* 0x000fe20000410000 */
[----:B------:R-:W-:-:S03]  /*9b20*/  @P1 HADD2.F32 R58, -RZ, R139.H1_H1 ;  /* 0x3000008bff3a1230 */ /* 0x000fc60000004100 */
[----:B------:R-:W-:Y:S01]  /*9b30*/  FADD.FTZ R179, R59, R179 ;  /* 0x000000b33bb37221 */ /* 0x000fe20000010000 */
[----:B------:R-:W-:Y:S01]  /*9b40*/  MOV R59, RZ ;  /* 0x000000ff003b7202 */ /* 0x000fe20000000f00 */
[----:B------:R-:W-:Y:S01]  /*9b50*/  @P1 FMUL.FTZ R59, R58, R57 ;  /* 0x000000393a3b1220 */ /* 0x000fe20000410000 */
[CCC-:B------:R-:W-:Y:S01]  /*9b60*/  @P2 FFMA.FTZ R57, R208.reuse, R21.reuse, R20.reuse ;  /* 0x00000015d0392223 */ /* 0x1c0fe20000010014 */
[----:B------:R-:W-:Y:S01]  /*9b70*/  @P2 FFMA.FTZ R20, R208, R21, R20 ;  /* 0x00000015d0142223 */ /* 0x000fe20000010014 */
[----:B------:R-:W-:Y:S02]  /*9b80*/  @P2 HADD2.F32 R58, -RZ, R176.H0_H0 ;  /* 0x200000b0ff3a2230 */ /* 0x000fe40000004100 */
[C---:B------:R-:W-:Y:S01]  /*9b90*/  @P2 FADD.FTZ R57, R232.reuse, -R57 ;  /* 0x80000039e8392221 */ /* 0x040fe20000010000 */
[----:B------:R-:W-:Y:S01]  /*9ba0*/  @P2 FADD.FTZ R20, R232, -R20 ;  /* 0x80000014e8142221 */ /* 0x000fe20000010000 */
[----:B------:R-:W-:Y:S02]  /*9bb0*/  F2FP.F16.F32.PACK_AB R59, R59, R228 ;  /* 0x000000e43b3b723e */ /* 0x000fe400000000ff */
[C---:B------:R-:W-:Y:S01]  /*9bc0*/  @P2 FMUL.FTZ R57, R2.reuse, R57 ;  /* 0x0000003902392220 */ /* 0x040fe20000410000 */
[----:B------:R-:W-:-:S02]  /*9bd0*/  @P2 FMUL.FTZ R20, R2, R20 ;  /* 0x0000001402142220 */ /* 0x000fc40000410000 */
[----:B------:R-:W0:Y:S01]  /*9be0*/  @P2 LDC R2, c[0x0][0x408] ;  /* 0x00010200ff022b82 */ /* 0x000e220000000800 */
[C---:B------:R-:W-:Y:S01]  /*9bf0*/  @P2 FMUL.FTZ R57, R3.reuse, R57 ;  /* 0x0000003903392220 */ /* 0x040fe20000410000 */
[----:B------:R-:W-:Y:S01]  /*9c00*/  @P2 FMUL.FTZ R3, R3, R20 ;  /* 0x0000001403032220 */ /* 0x000fe20000410000 */
[----:B------:R-:W-:Y:S02]  /*9c10*/  @P2 HADD2.F32 R20, -RZ, R136.H0_H0 ;  /* 0x20000088ff142230 */ /* 0x000fe40000004100 */
[----:B------:R-:W-:Y:S01]  /*9c20*/  @P2 FMUL.FTZ R176, R57, UR14 ;  /* 0x0000000e39b02c20 */ /* 0x000fe20008410000 */
[----:B------:R-:W-:-:S03]  /*9c30*/  HFMA2 R57, -RZ, RZ, 0, 0 ;  /* 0x00000000ff397431 */ /* 0x000fc600000001ff */
[----:B------:R-:W-:Y:S01]  /*9c40*/  @P2 FMUL.FTZ R57, R58, R176 ;  /* 0x000000b03a392220 */ /* 0x000fe20000410000 */
[----:B------:R-:W-:Y:S01]  /*9c50*/  F2FP.F16.F32.PACK_AB R58, R187, R56 ;  /* 0x00000038bb3a723e */ /* 0x000fe200000000ff */
[----:B0-----:R-:W-:Y:S01]  /*9c60*/  @P2 FMUL.FTZ R3, R3, R2 ;  /* 0x0000000203032220 */ /* 0x001fe20000410000 */
[----:B------:R-:W-:-:S03]  /*9c70*/  MOV R2, RZ ;  /* 0x000000ff00027202 */ /* 0x000fc60000000f00 */
[----:B------:R-:W-:Y:S01]  /*9c80*/  @P2 FMUL.FTZ R2, R3, R20 ;  /* 0x0000001403022220 */ /* 0x000fe20000410000 */
[----:B------:R-:W-:Y:S01]  /*9c90*/  FADD.FTZ R20, R60, R57 ;  /* 0x000000393c147221 */ /* 0x000fe20000010000 */
[----:B------:R-:W-:-:S03]  /*9ca0*/  F2FP.F16.F32.PACK_AB R57, R186, R185 ;  /* 0x000000b9ba39723e */ /* 0x000fc600000000ff */
[----:B------:R-:W-:-:S07]  /*9cb0*/  F2FP.F16.F32.PACK_AB R56, R184, R2 ;  /* 0x00000002b838723e */ /* 0x000fce00000000ff */
.L_x_3464:
        /* <DEDUP_REMOVED lines=12> */
.L_x_3445:
[----:B------:R-:W-:-:S04]  /*9d80*/  UISETP.NE.U32.AND UP0, UPT, UR12, URZ, UPT ;  /* 0x000000ff0c00728c */ /* 0x000fc8000bf05070 */
[----:B------:R-:W-:-:S09]  /*9d90*/  UISETP.NE.AND.EX UP0, UPT, UR13, URZ, UPT, UP0 ;  /* 0x000000ff0d00728c */ /* 0x000fd2000bf05300 */
[----:B------:R-:W-:Y:S05]  /*9da0*/  BRA.U UP0, `(.L_x_3465) ;  /* 0x0000002500ec7547 */ /* 0x000fea000b800000 */
[----:B------:R-:W-:Y:S04]  /*9db0*/  BSSY.RECONVERGENT B2, `(.L_x_3466) ;  /* 0x000007e000027945 */ /* 0x000fe80003800200 */
[----:B------:R-:W-:Y:S05]  /*9dc0*/  @!P4 BRA `(.L_x_3467) ;  /* 0x0000000400f0c947 */ /* 0x000fea0003800000 */
[----:B------:R-:W0:Y:S02]  /*9dd0*/  LDC.64 R176, c[0x0][0x390] ;  /* 0x0000e400ffb07b82 */ /* 0x000e240000000a00 */
[----:B0-----:R-:W-:-:S06]  /*9de0*/  IMAD.WIDE.U32 R176, R0, 0x10, R176 ;  /* 0x0000001000b07825 */ /* 0x001fcc00078e00b0 */
[----:B------:R-:W2:Y:S01]  /*9df0*/  LDG.E.128 R176, desc[UR6][R176.64] ;  /* 0x00000006b0b07981 */ /* 0x000ea2000c1e1d00 */
[----:B------:R-:W-:Y:S01]  /*9e00*/  FFMA.FTZ R183, R195, R21, R20 ;  /* 0x00000015c3b77223 */ /* 0x000fe20000010014 */
[----:B------:R-:W-:Y:S01]  /*9e10*/  LOP3.LUT P4, RZ, R22, 0xff, RZ, 0xc0, !PT ;  /* 0x000000ff16ff7812 */ /* 0x000fe2000788c0ff */
[----:B------:R-:W-:Y:S01]  /*9e20*/  HADD2.F32 R184, -RZ, R52.H0_H0 ;  /* 0x20000034ffb87230 */ /* 0x000fe20000004100 */
[----:B------:R-:W-:Y:S01]  /*9e30*/  MOV R186, RZ ;  /* 0x000000ff00ba7202 */ /* 0x000fe20000000f00 */
[----:B------:R-:W-:-:S04]  /*9e40*/  FADD.FTZ R183, R214, -R183 ;  /* 0x800000b7d6b77221 */ /* 0x000fc80000010000 */
[----:B-----5:R-:W-:-:S04]  /*9e50*/  FFMA.FTZ R183, R2, R183, R184 ;  /* 0x000000b702b77223 */ /* 0x020fc800000100b8 */
[----:B------:R-:W-:-:S04]  /*9e60*/  FMUL.FTZ R183, R183, R3 ;  /* 0x00000003b7b77220 */ /* 0x000fc80000410000 */
[----:B------:R-:W-:Y:S01]  /*9e70*/  FMUL.FTZ R184, R183, UR14 ;  /* 0x0000000eb7b87c20 */ /* 0x000fe20008410000 */
[----:B------:R-:W-:Y:S02]  /*9e80*/  HFMA2 R183, -RZ, RZ, 0, 0 ;  /* 0x00000000ffb77431 */ /* 0x000fe400000001ff */
[----:B--2---:R-:W-:-:S05]  /*9e90*/  @P4 HADD2.F32 R185, -RZ, R176.H0_H0 ;  /* 0x200000b0ffb94230 */ /* 0x004fca0000004100 */
[----:B------:R-:W-:Y:S01]  /*9ea0*/  @P4 FMUL.FTZ R183, R184, R185 ;  /* 0x000000b9b8b74220 */ /* 0x000fe20000410000 */
[----:B------:R-:W-:-:S03]  /*9eb0*/  @P4 HADD2.F32 R185, -RZ, R168.H0_H0 ;  /* 0x200000a8ffb94230 */ /* 0x000fc60000004100 */
[----:B------:R-:W-:Y:S02]  /*9ec0*/  FADD.FTZ R92, R92, R183 ;  /* 0x000000b75c5c7221 */ /* 0x000fe40000010000 */
[----:B------:R-:W-:Y:S01]  /*9ed0*/  @P4 FMUL.FTZ R186, R185, R184 ;  /* 0x000000b8b9ba4220 */ /* 0x000fe20000410000 */
[----:B------:R-:W-:Y:S01]  /*9ee0*/  FFMA.FTZ R184, R204, R21, R20 ;  /* 0x00000015ccb87223 */ /* 0x000fe20000010014 */
[----:B------:R-:W-:Y:S01]  /*9ef0*/  LOP3.LUT P4, RZ, R22, 0xff00, RZ, 0xc0, !PT ;  /* 0x0000ff0016ff7812 */ /* 0x000fe2000788c0ff */
[----:B------:R-:W-:Y:S02]  /*9f00*/  HADD2.F32 R185, -RZ, R52.H1_H1 ;  /* 0x30000034ffb97230 */ /* 0x000fe40000004100 */
[----:B------:R-:W-:-:S04]  /*9f10*/  FADD.FTZ R184, R244, -R184 ;  /* 0x800000b8f4b87221 */ /* 0x000fc80000010000 */
[----:B------:R-:W-:Y:S01]  /*9f20*/  FFMA.FTZ R185, R2, R184, R185 ;  /* 0x000000b802b97223 */ /* 0x000fe200000100b9 */
[----:B------:R-:W-:-:S03]  /*9f30*/  HFMA2 R184, -RZ, RZ, 0, 0 ;  /* 0x00000000ffb87431 */ /* 0x000fc600000001ff */
[----:B------:R-:W-:Y:S02]  /*9f40*/  FMUL.FTZ R185, R185, R3 ;  /* 0x00000003b9b97220 */ /* 0x000fe40000410000 */
[----:B------:R-:W-:Y:S02]  /*9f50*/  @P4 HADD2.F32 R176, -RZ, R176.H1_H1 ;  /* 0x300000b0ffb04230 */ /* 0x000fe40000004100 */
[----:B------:R-:W-:Y:S01]  /*9f60*/  FMUL.FTZ R185, R185, UR14 ;  /* 0x0000000eb9b97c20 */ /* 0x000fe20008410000 */
[----:B------:R-:W-:-:S03]  /*9f70*/  @P4 HADD2.F32 R183, -RZ, R168.H1_H1 ;  /* 0x300000a8ffb74230 */ /* 0x000fc60000004100 */
[----:B------:R-:W-:Y:S01]  /*9f80*/  @P4 FMUL.FTZ R184, R185, R176 ;  /* 0x000000b0b9b84220 */ /* 0x000fe20000410000 */
[----:B------:R-:W-:Y:S01]  /*9f90*/  MOV R176, RZ ;  /* 0x000000ff00b07202 */ /* 0x000fe20000000f00 */
[----:B------:R-:W-:Y:S01]  /*9fa0*/  @P4 FMUL.FTZ R176, R183, R185 ;  /* 0x000000b9b7b04220 */ /* 0x000fe20000410000 */
[----:B------:R-:W-:Y:S01]  /*9fb0*/  FFMA.FTZ R183, R199, R21, R20 ;  /* 0x00000015c7b77223 */ /* 0x000fe20000010014 */
[----:B------:R-:W-:Y:S01]  /*9fc0*/  LOP3.LUT P4, RZ, R22, 0xff0000, RZ, 0xc0, !PT ;  /* 0x00ff000016ff7812 */ /* 0x000fe2000788c0ff */
[----:B------:R-:W-:Y:S02]  /*9fd0*/  HADD2.F32 R185, -RZ, R53.H0_H0 ;  /* 0x20000035ffb97230 */ /* 0x000fe40000004100 */
[----:B------:R-:W-:Y:S01]  /*9fe0*/  FADD.FTZ R93, R93, R184 ;  /* 0x000000b85d5d7221 */ /* 0x000fe20000010000 */
[----:B------:R-:W-:Y:S01]  /*9ff0*/  FADD.FTZ R183, R240, -R183 ;  /* 0x800000b7f0b77221 */ /* 0x000fe20000010000 */
[----:B------:R-:W-:Y:S01]  /*a000*/  HFMA2 R184, -RZ, RZ, 0, 0 ;  /* 0x00000000ffb87431 */ /* 0x000fe200000001ff */
[----:B------:R-:W-:-:S02]  /*a010*/  F2FP.F16.F32.PACK_AB R176, R176, R186 ;  /* 0x000000bab0b0723e */ /* 0x000fc400000000ff */
[----:B------:R-:W-:-:S04]  /*a020*/  FFMA.FTZ R183, R2, R183, R185 ;  /* 0x000000b702b77223 */ /* 0x000fc800000100b9 */
[----:B------:R-:W-:Y:S01]  /*a030*/  FMUL.FTZ R183, R183, R3 ;  /* 0x00000003b7b77220 */ /* 0x000fe20000410000 */
[----:B------:R-:W-:-:S03]  /*a040*/  @P4 HADD2.F32 R185, -RZ, R177.H0_H0 ;  /* 0x200000b1ffb94230 */ /* 0x000fc60000004100 */
[----:B------:R-:W-:-:S04]  /*a050*/  FMUL.FTZ R183, R183, UR14 ;  /* 0x0000000eb7b77c20 */ /* 0x000fc80008410000 */
[----:B------:R-:W-:Y:S01]  /*a060*/  @P4 FMUL.FTZ R184, R183, R185 ;  /* 0x000000b9b7b84220 */ /* 0x000fe20000410000 */
[----:B------:R-:W-:-:S03]  /*a070*/  MOV R185, RZ ;  /* 0x000000ff00b97202 */ /* 0x000fc60000000f00 */
[----:B------:R-:W-:Y:S01]  /*a080*/  FADD.FTZ R94, R94, R184 ;  /* 0x000000b85e5e7221 */ /* 0x000fe20000010000 */
[----:B------:R-:W-:-:S05]  /*a090*/  @P4 HADD2.F32 R184, -RZ, R169.H0_H0 ;  /* 0x200000a9ffb84230 */ /* 0x000fca0000004100 */
        /* <DEDUP_REMOVED lines=9> */
[----:B------:R-:W-:-:S04]  /*a130*/  FMUL.FTZ R183, R183, UR14 ;  /* 0x0000000eb7b77c20 */ /* 0x000fc80008410000 */
[----:B------:R-:W-:Y:S01]  /*a140*/  @P4 FMUL.FTZ R184, R183, R177 ;  /* 0x000000b1b7b84220 */ /* 0x000fe20000410000 */
[----:B------:R-:W-:-:S03]  /*a150*/  MOV R177, RZ ;  /* 0x000000ff00b17202 */ /* 0x000fc60000000f00 */
[----:B------:R-:W-:Y:S01]  /*a160*/  FADD.FTZ R95, R95, R184 ;  /* 0x000000b85f5f7221 */ /* 0x000fe20000010000 */
[----:B------:R-:W-:-:S05]  /*a170*/  @P4 HADD2.F32 R184, -RZ, R169.H1_H1 ;  /* 0x300000a9ffb84230 */ /* 0x000fca0000004100 */
[----:B------:R-:W-:Y:S01]  /*a180*/  @P4 FMUL.FTZ R177, R184, R183 ;  /* 0x000000b7b8b14220 */ /* 0x000fe20000410000 */
[----:B------:R-:W-:Y:S01]  /*a190*/  FFMA.FTZ R183, R180, R21, R20 ;  /* 0x00000015b4b77223 */ /* 0x000fe20000010014 */
[----:B------:R-:W-:Y:S01]  /*a1a0*/  LOP3.LUT P4, RZ, R23, 0xff, RZ, 0xc0, !PT ;  /* 0x000000ff17ff7812 */ /* 0x000fe2000788c0ff */
[----:B------:R-:W-:Y:S02]  /*a1b0*/  HADD2.F32 R184, -RZ, R54.H0_H0 ;  /* 0x20000036ffb87230 */ /* 0x000fe40000004100 */
[----:B------:R-:W-:Y:S01]  /*a1c0*/  FADD.FTZ R183, R231, -R183 ;  /* 0x800000b7e7b77221 */ /* 0x000fe20000010000 */
[----:B------:R-:W-:-:S03]  /*a1d0*/  F2FP.F16.F32.PACK_AB R177, R177, R185 ;  /* 0x000000b9b1b1723e */ /* 0x000fc600000000ff */
[----:B------:R-:W-:-:S04]  /*a1e0*/  FFMA.FTZ R183, R2, R183, R184 ;  /* 0x000000b702b77223 */ /* 0x000fc800000100b8 */
[----:B------:R-:W-:Y:S02]  /*a1f0*/  FMUL.FTZ R183, R183, R3 ;  /* 0x00000003b7b77220 */ /* 0x000fe40000410000 */
[----:B------:R-:W-:Y:S02]  /*a200*/  @P4 HADD2.F32 R187, -RZ, R178.H0_H0 ;  /* 0x200000b2ffbb4230 */ /* 0x000fe40000004100 */
[----:B------:R-:W-:Y:S01]  /*a210*/  FMUL.FTZ R184, R183, UR14 ;  /* 0x0000000eb7b87c20 */ /* 0x000fe20008410000 */
[----:B------:R-:W-:-:S03]  /*a220*/  HFMA2 R183, -RZ, RZ, 0, 0 ;  /* 0x00000000ffb77431 */ /* 0x000fc600000001ff */
[----:B------:R-:W-:Y:S01]  /*a230*/  @P4 FMUL.FTZ R183, R184, R187 ;  /* 0x000000bbb8b74220 */ /* 0x000fe20000410000 */
[----:B------:R-:W-:-:S03]  /*a240*/  @P4 HADD2.F32 R187, -RZ, R170.H0_H0 ;  /* 0x200000aaffbb4230 */ /* 0x000fc60000004100 */
[----:B------:R-:W-:Y:S01]  /*a250*/  FADD.FTZ R88, R88, R183 ;  /* 0x000000b758587221 */ /* 0x000fe20000010000 */
[----:B------:R-:W-:Y:S01]  /*a260*/  MOV R183, RZ ;  /* 0x000000ff00b77202 */ /* 0x000fe20000000f00 */
        /* <DEDUP_REMOVED lines=30> */
[----:B------:R-:W-:Y:S01]  /*a450*/  ISETP.GE.U32.AND P4, PT, R22, RZ, PT ;  /* 0x000000ff1600720c */ /* 0x000fe20003f86070 */
[----:B------:R-:W-:Y:S01]  /*a460*/  FFMA.FTZ R187, R6, R21, R20 ;  /* 0x0000001506bb7223 */ /* 0x000fe20000010014 */
[----:B------:R-:W-:Y:S02]  /*a470*/  HADD2.F32 R228, -RZ, R55.H1_H1 ;  /* 0x30000037ffe47230 */ /* 0x000fe40000004100 */
[----:B------:R-:W-:Y:S01]  /*a480*/  ISETP.GE.U32.AND.EX P4, PT, R23, 0x1000000, PT, P4 ;  /* 0x010000001700780c */ /* 0x000fe20003f86140 */
[----:B------:R-:W-:-:S04]  /*a490*/  FADD.FTZ R187, R182, -R187 ;  /* 0x800000bbb6bb7221 */ /* 0x000fc80000010000 */
[----:B------:R-:W-:Y:S01]  /*a4a0*/  FFMA.FTZ R187, R2, R187, R228 ;  /* 0x000000bb02bb7223 */ /* 0x000fe200000100e4 */
[----:B------:R-:W-:-:S03]  /*a4b0*/  HFMA2 R228, -RZ, RZ, 0, 0 ;  /* 0x00000000ffe47431 */ /* 0x000fc600000001ff */
[----:B------:R-:W-:-:S04]  /*a4c0*/  FMUL.FTZ R187, R187, R3 ;  /* 0x00000003bbbb7220 */ /* 0x000fc80000410000 */
[----:B------:R-:W-:Y:S02]  /*a4d0*/  @P4 HADD2.F32 R179, -RZ, R179.H1_H1 ;  /* 0x300000b3ffb34230 */ /* 0x000fe40000004100 */
[----:B------:R-:W-:-:S04]  /*a4e0*/  FMUL.FTZ R187, R187, UR14 ;  /* 0x0000000ebbbb7c20 */ /* 0x000fc80008410000 */
[----:B------:R-:W-:Y:S01]  /*a4f0*/  @P4 FMUL.FTZ R228, R187, R179 ;  /* 0x000000b3bbe44220 */ /* 0x000fe20000410000 */
[----:B------:R-:W-:-:S03]  /*a500*/  MOV R179, RZ ;  /* 0x000000ff00b37202 */ /* 0x000fc60000000f00 */
[----:B------:R-:W-:Y:S01]  /*a510*/  FADD.FTZ R91, R91, R228 ;  /* 0x000000e45b5b7221 */ /* 0x000fe20000010000 */
[----:B------:R-:W-:-:S05]  /*a520*/  @P4 HADD2.F32 R228, -RZ, R171.H1_H1 ;  /* 0x300000abffe44230 */ /* 0x000fca0000004100 */
[----:B------:R-:W-:Y:S02]  /*a530*/  @P4 FMUL.FTZ R179, R228, R187 ;  /* 0x000000bbe4b34220 */ /* 0x000fe40000410000 */
[----:B------:R-:W0:Y:S03]  /*a540*/  LDC.64 R186, c[0x0][0x468] ;  /* 0x00011a00ffba7b82 */ /* 0x000e260000000a00 */
[----:B------:R-:W-:Y:S01]  /*a550*/  F2FP.F16.F32.PACK_AB R179, R179, R184 ;  /* 0x000000b8b3b3723e */ /* 0x000fe200000000ff */
[C---:B0-----:R-:W-:Y:S01]  /*a560*/  IMAD.WIDE.U32 R184, R0.reuse, 0x10, R186 ;  /* 0x0000001000b87825 */ /* 0x041fe200078e00ba */
[----:B------:R-:W-:-:S04]  /*a570*/  IADD3 R0, PT, PT, R0, 0x20, RZ ;  /* 0x0000002000007810 */ /* 0x000fc80007ffe0ff */
[----:B------:R0:W-:Y:S03]  /*a580*/  STG.E.128 desc[UR6][R184.64], R176 ;  /* 0x000000b0b8007986 */ /* 0x0001e6000c101d06 */
.L_x_3467:
[----:B------:R-:W-:Y:S05]  /*a590*/  BSYNC.RECONVERGENT B2 ;  /* 0x0000000000027941 */ /* 0x000fea0003800200 */
.L_x_3466:
[----:B------:R-:W-:Y:S04]  /*a5a0*/  BSSY.RECONVERGENT B2, `(.L_x_3468) ;  /* 0x000007e000027945 */ /* 0x000fe80003800200 */
[----:B------:R-:W-:Y:S05]  /*a5b0*/  @!P3 BRA `(.L_x_3469) ;  /* 0x0000000400f0b947 */ /* 0x000fea0003800000 */
[----:B0-----:R-:W0:Y:S02]  /*a5c0*/  LDC.64 R176, c[0x0][0x390] ;  /* 0x0000e400ffb07b82 */ /* 0x001e240000000a00 */
        /* <DEDUP_REMOVED lines=123> */
.L_x_3469:
[----:B------:R-:W-:Y:S05]  /*ad80*/  BSYNC.RECONVERGENT B2 ;  /* 0x0000000000027941 */ /* 0x000fea0003800200 */
.L_x_3468:
[----:B------:R-:W-:Y:S04]  /*ad90*/  BSSY.RECONVERGENT B2, `(.L_x_3470) ;  /* 0x000007e000027945 */ /* 0x000fe80003800200 */
[----:B------:R-:W-:Y:S05]  /*ada0*/  @!P2 BRA `(.L_x_3471) ;  /* 0x0000000400f0a947 */ /* 0x000fea0003800000 */
[----:B01----:R-:W0:Y:S02]  /*adb0*/  LDC.64 R176, c[0x0][0x390] ;  /* 0x0000e400ffb07b82 */ /* 0x003e240000000a00 */
        /* <DEDUP_REMOVED lines=123> */
.L_x_3471:
[----:B------:R-:W-:Y:S05]  /*b570*/  BSYNC.RECONVERGENT B2 ;  /* 0x0000000000027941 */ /* 0x000fea0003800200 */
.L_x_3470:
[----:B------:R-:W-:Y:S04]  /*b580*/  BSSY.RECONVERGENT B2, `(.L_x_3472) ;  /* 0x000007e000027945 */ /* 0x000fe80003800200 */
[----:B------:R-:W-:Y:S05]  /*b590*/  @!P1 BRA `(.L_x_3473) ;  /* 0x0000000400f09947 */ /* 0x000fea0003800000 */
[----:B012---:R-:W0:Y:S02]  /*b5a0*/  LDC.64 R176, c[0x0][0x390] ;  /* 0x0000e400ffb07b82 */ /* 0x007e240000000a00 */
        /* <DEDUP_REMOVED lines=123> */
.L_x_3473:
[----:B------:R-:W-:Y:S05]  /*bd60*/  BSYNC.RECONVERGENT B2 ;  /* 0x0000000000027941 */ /* 0x000fea0003800200 */
.L_x_3472:
[----:B------:R-:W-:Y:S05]  /*bd70*/  @!P0 BRA `(.L_x_3462) ;  /* 0x0000003000788947 */ /* 0x000fea0003800000 */
[----:B0123--:R-:W0:Y:S01]  /*bd80*/  LDC.64 R176, c[0x0][0x390] ;  /* 0x0000e400ffb07b82 */ /* 0x00fe220000000a00 */
[----:B------:R-:W2:Y:S04]  /*bd90*/  LDL R248, [R1] ;  /* 0x0000000001f87983 */ /* 0x000ea80000100800 */
[----:B------:R-:W3:Y:S01]  /*bda0*/  LDL R228, [R1+0x8] ;  /* 0x0000080001e47983 */ /* 0x000ee20000100800 */
[----:B0-----:R-:W-:-:S06]  /*bdb0*/  IMAD.WIDE.U32 R176, R0, 0x10, R176 ;  /* 0x0000001000b07825 */ /* 0x001fcc00078e00b0 */
[----:B------:R-:W4:Y:S01]  /*bdc0*/  LDG.E.128 R176, desc[UR6][R176.64] ;  /* 0x00000006b0b07981 */ /* 0x000f22000c1e1d00 */
[----:B------:R-:W-:Y:S01]  /*bdd0*/  FFMA.FTZ R183, R208, R21, R20 ;  /* 0x00000015d0b77223 */ /* 0x000fe20000010014 */
[----:B------:R-:W-:Y:S01]  /*bde0*/  LOP3.LUT P0, RZ, R30, 0xff, RZ, 0xc0, !PT ;  /* 0x000000ff1eff7812 */ /* 0x000fe2000780c0ff */
[----:B------:R-:W-:Y:S02]  /*bdf0*/  HADD2.F32 R184, -RZ, R36.H0_H0 ;  /* 0x20000024ffb87230 */ /* 0x000fe40000004100 */
[----:B------:R-:W-:-:S04]  /*be00*/  FADD.FTZ R183, R232, -R183 ;  /* 0x800000b7e8b77221 */ /* 0x000fc80000010000 */
[----:B-----5:R-:W-:-:S04]  /*be10*/  FFMA.FTZ R183, R2, R183, R184 ;  /* 0x000000b702b77223 */ /* 0x020fc800000100b8 */
[----:B------:R-:W-:-:S04]  /*be20*/  FMUL.FTZ R183, R183, R3 ;  /* 0x00000003b7b77220 */ /* 0x000fc80000410000 */
[----:B------:R-:W-:Y:S01]  /*be30*/  FMUL.FTZ R184, R183, UR14 ;  /* 0x0000000eb7b87c20 */ /* 0x000fe20008410000 */
[----:B------:R-:W-:Y:S01]  /*be40*/  HFMA2 R183, -RZ, RZ, 0, 0 ;  /* 0x00000000ffb77431 */ /* 0x000fe200000001ff */
[----:B------:R-:W-:Y:S01]  /*be50*/  LOP3.LUT P1, RZ, R31, 0xff0000, RZ, 0xc0, !PT ;  /* 0x00ff00001fff7812 */ /* 0x000fe2000782c0ff */
[----:B----4-:R-:W-:-:S05]  /*be60*/  @P0 HADD2.F32 R185, -RZ, R176.H0_H0 ;  /* 0x200000b0ffb90230 */ /* 0x010fca0000004100 */
        /* <DEDUP_REMOVED lines=9> */
[----:B------:R-:W-:-:S04]  /*bf00*/  FFMA.FTZ R184, R2, R184, R185 ;  /* 0x000000b802b87223 */ /* 0x000fc800000100b9 */
[----:B------:R-:W-:Y:S02]  /*bf10*/  FMUL.FTZ R184, R184, R3 ;  /* 0x00000003b8b87220 */ /* 0x000fe40000410000 */
[----:B------:R-:W-:Y:S02]  /*bf20*/  @P0 HADD2.F32 R176, -RZ, R176.H1_H1 ;  /* 0x300000b0ffb00230 */ /* 0x000fe40000004100 */
[----:B------:R-:W-:Y:S01]  /*bf30*/  FMUL.FTZ R184, R184, UR14 ;  /* 0x0000000eb8b87c20 */ /* 0x000fe20008410000 */
[----:B------:R-:W-:-:S03]  /*bf40*/  HFMA2 R185, -RZ, RZ, 0, 0 ;  /* 0x00000000ffb97431 */ /* 0x000fc600000001ff */
[----:B------:R-:W-:-:S04]  /*bf50*/  @P0 FMUL.FTZ R185, R184, R176 ;  /* 0x000000b0b8b90220 */ /* 0x000fc80000410000 */
[----:B------:R-:W-:Y:S01]  /*bf60*/  FADD.FTZ R61, R61, R185 ;  /* 0x000000b93d3d7221 */ /* 0x000fe20000010000 */
[----:B------:R-:W-:Y:S01]  /*bf70*/  @P0 HADD2.F32 R185, -RZ, R136.H1_H1 ;  /* 0x30000088ffb90230 */ /* 0x000fe20000004100 */
[----:B------:R-:W-:-:S04]  /*bf80*/  MOV R176, RZ ;  /* 0x000000ff00b07202 */ /* 0x000fc80000000f00 */
[----:B------:R-:W-:Y:S01]  /*bf90*/  @P0 FMUL.FTZ R176, R185, R184 ;  /* 0x000000b8b9b00220 */ /* 0x000fe20000410000 */
[----:B------:R-:W-:Y:S01]  /*bfa0*/  FFMA.FTZ R184, R190, R21, R20 ;  /* 0x00000015beb87223 */ /* 0x000fe20000010014 */
[----:B------:R-:W-:Y:S01]  /*bfb0*/  LOP3.LUT P0, RZ, R30, 0xff0000, RZ, 0xc0, !PT ;  /* 0x00ff00001eff7812 */ /* 0x000fe2000780c0ff */
[----:B------:R-:W-:Y:S02]  /*bfc0*/  HADD2.F32 R185, -RZ, R37.H0_H0 ;  /* 0x20000025ffb97230 */ /* 0x000fe40000004100 */
[----:B------:R-:W-:-:S04]  /*bfd0*/  FADD.FTZ R184, R225, -R184 ;  /* 0x800000b8e1b87221 */ /* 0x000fc80000010000 */
        /* <DEDUP_REMOVED lines=52> */
[-CC-:B--2---:R-:W-:Y:S01]  /*c320*/  FFMA.FTZ R186, R248, R21.reuse, R20.reuse ;  /* 0x00000015f8ba7223 */ /* 0x184fe20000010014 */
[----:B------:R-:W-:Y:S01]  /*c330*/  FFMA.FTZ R20, R200, R21, R20 ;  /* 0x00000015c8147223 */ /* 0x000fe20000010014 */
[--C-:B------:R-:W-:Y:S02]  /*c340*/  HADD2.F32 R187, -RZ, R39.reuse.H1_H1 ;  /* 0x30000027ffbb7230 */ /* 0x100fe40000004100 */
[----:B---3--:R-:W-:Y:S01]  /*c350*/  FADD.FTZ R186, R228, -R186 ;  /* 0x800000bae4ba7221 */ /* 0x008fe20000010000 */
[----:B------:R-:W-:Y:S02]  /*c360*/  HADD2.F32 R21, -RZ, R39.H0_H0 ;  /* 0x20000027ff157230 */ /* 0x000fe40000004100 */
[----:B------:R-:W-:Y:S01]  /*c370*/  FADD.FTZ R20, R209, -R20 ;  /* 0x80000014d1147221 */ /* 0x000fe20000010000 */
[----:B------:R-:W-:-:S03]  /*c380*/  FFMA.FTZ R186, R2, R186, R187 ;  /* 0x000000ba02ba7223 */ /* 0x000fc600000100bb */
[----:B------:R-:W-:Y:S01]  /*c390*/  FFMA.FTZ R2, R2, R20, R21 ;  /* 0x0000001402027223 */ /* 0x000fe20000010015 */
[----:B------:R-:W-:Y:S01]  /*c3a0*/  ISETP.GE.U32.AND P0, PT, R30, RZ, PT ;  /* 0x000000ff1e00720c */ /* 0x000fe20003f06070 */
[-C--:B------:R-:W-:Y:S02]  /*c3b0*/  FMUL.FTZ R20, R186, R3.reuse ;  /* 0x00000003ba147220 */ /* 0x080fe40000410000 */
[----:B------:R-:W-:Y:S01]  /*c3c0*/  FMUL.FTZ R3, R2, R3 ;  /* 0x0000000302037220 */ /* 0x000fe20000410000 */
[----:B------:R-:W-:Y:S01]  /*c3d0*/  ISETP.GE.U32.AND.EX P0, PT, R31, 0x1000000, PT, P0 ;  /* 0x010000001f00780c */ /* 0x000fe20003f06100 */
[----:B------:R-:W-:Y:S01]  /*c3e0*/  @P1 HADD2.F32 R21, -RZ, R179.H0_H0 ;  /* 0x200000b3ff151230 */ /* 0x000fe20000004100 */
[----:B------:R-:W0:Y:S01]  /*c3f0*/  LDC.64 R186, c[0x0][0x468] ;  /* 0x00011a00ffba7b82 */ /* 0x000e220000000a00 */
[----:B------:R-:W-:Y:S01]  /*c400*/  FMUL.FTZ R3, R3, UR14 ;  /* 0x0000000e03037c20 */ /* 0x000fe20008410000 */
[----:B------:R-:W-:-:S03]  /*c410*/  HFMA2 R2, -RZ, RZ, 0, 0 ;  /* 0x00000000ff027431 */ /* 0x000fc600000001ff */
[----:B------:R-:W-:Y:S01]  /*c420*/  @P1 FMUL.FTZ R2, R3, R21 ;  /* 0x0000001503021220 */ /* 0x000fe20000410000 */
[----:B------:R-:W-:-:S03]  /*c430*/  @P1 HADD2.F32 R21, -RZ, R139.H0_H0 ;  /* 0x2000008bff151230 */ /* 0x000fc60000004100 */
[----:B------:R-:W-:Y:S01]  /*c440*/  FADD.FTZ R58, R58, R2 ;  /* 0x000000023a3a7221 */ /* 0x000fe20000010000 */
[----:B------:R-:W-:Y:S01]  /*c450*/  MOV R2, RZ ;  /* 0x000000ff00027202 */ /* 0x000fe20000000f00 */
[----:B------:R-:W-:Y:S01]  /*c460*/  @P1 FMUL.FTZ R2, R21, R3 ;  /* 0x0000000315021220 */ /* 0x000fe20000410000 */
[----:B------:R-:W-:Y:S02]  /*c470*/  @P0 HADD2.F32 R3, -RZ, R179.H1_H1 ;  /* 0x300000b3ff030230 */ /* 0x000fe40000004100 */
[----:B------:R-:W-:Y:S01]  /*c480*/  FMUL.FTZ R21, R20, UR14 ;  /* 0x0000000e14157c20 */ /* 0x000fe20008410000 */
[----:B------:R-:W-:Y:S02]  /*c490*/  @P0 HADD2.F32 R179, -RZ, R139.H1_H1 ;  /* 0x3000008bffb30230 */ /* 0x000fe40000004100 */
[----:B------:R-:W-:Y:S02]  /*c4a0*/  HFMA2 R20, -RZ, RZ, 0, 0 ;  /* 0x00000000ff147431 */ /* 0x000fe400000001ff */
[----:B------:R-:W-:Y:S01]  /*c4b0*/  @P0 FMUL.FTZ R20, R21, R3 ;  /* 0x0000000315140220 */ /* 0x000fe20000410000 */
[----:B------:R-:W-:Y:S01]  /*c4c0*/  MOV R3, RZ ;  /* 0x000000ff00037202 */ /* 0x000fe20000000f00 */
[----:B------:R-:W-:Y:S01]  /*c4d0*/  @P0 FMUL.FTZ R3, R179, R21 ;  /* 0x00000015b3030220 */ /* 0x000fe20000410000 */
[----:B------:R-:W-:-:S02]  /*c4e0*/  F2FP.F16.F32.PACK_AB R176, R176, R183 ;  /* 0x000000b7b0b0723e */ /* 0x000fc400000000ff */
[----:B------:R-:W-:Y:S02]  /*c4f0*/  F2FP.F16.F32.PACK_AB R177, R177, R184 ;  /* 0x000000b8b1b1723e */ /* 0x000fe400000000ff */
[----:B------:R-:W-:Y:S01]  /*c500*/  F2FP.F16.F32.PACK_AB R179, R3, R2 ;  /* 0x0000000203b3723e */ /* 0x000fe200000000ff */
[----:B0-----:R-:W-:Y:S01]  /*c510*/  IMAD.WIDE.U32 R2, R0, 0x10, R186 ;  /* 0x0000001000027825 */ /* 0x001fe200078e00ba */
[----:B------:R-:W-:-:S05]  /*c520*/  F2FP.F16.F32.PACK_AB R178, R178, R185 ;  /* 0x000000b9b2b2723e */ /* 0x000fca00000000ff */
[----:B------:R4:W-:Y:S01]  /*c530*/  STG.E.128 desc[UR6][R2.64], R176 ;  /* 0x000000b002007986 */ /* 0x0009e2000c101d06 */
[----:B------:R-:W-:Y:S01]  /*c540*/  FADD.FTZ R59, R59, R20 ;  /* 0x000000143b3b7221 */ /* 0x000fe20000010000 */
[----:B------:R-:W-:Y:S06]  /*c550*/  BRA `(.L_x_3462) ;  /* 0x0000002800807947 */ /* 0x000fec0003800000 */
.L_x_3465:
[----:B------:R-:W-:Y:S04]  /*c560*/  BSSY.RECONVERGENT B2, `(.L_x_3474) ;  /* 0x0000086000027945 */ /* 0x000fe80003800200 */
[----:B------:R-:W-:Y:S05]  /*c570*/  @!P4 BRA `(.L_x_3475) ;  /* 0x000000080010c947 */ /* 0x000fea0003800000 */
[----:B------:R-:W0:Y:S02]  /*c580*/  LDC.64 R32, c[0x0][0x390] ;  /* 0x0000e400ff207b82 */ /* 0x000e240000000a00 */
[----:B0-----:R-:W-:-:S06]  /*c590*/  IMAD.WIDE.U32 R32, R0, 0x10, R32 ;  /* 0x0000001000207825 */ /* 0x001fcc00078e0020 */
[----:B------:R-:W2:Y:S01]  /*c5a0*/  LDG.E.128 R32, desc[UR6][R32.64] ;  /* 0x0000000620207981 */ /* 0x000ea2000c1e1d00 */
[-C--:B------:R-:W-:Y:S01]  /*c5b0*/  FFMA.FTZ R176, R195, R21.reuse, R20 ;  /* 0x00000015c3b07223 */ /* 0x080fe20000010014 */
[--C-:B------:R-:W-:Y:S01]  /*c5c0*/  HADD2.F32 R177, -RZ, R52.reuse.H0_H0 ;  /* 0x20000034ffb17230 */ /* 0x100fe20000004100 */
[----:B------:R-:W-:Y:S01]  /*c5d0*/  LOP3.LUT P4, RZ, R22, 0xff, RZ, 0xc0, !PT ;  /* 0x000000ff16ff7812 */ /* 0x000fe2000788c0ff */
[----:B------:R-:W-:Y:S02]  /*c5e0*/  HADD2.F32 R178, -RZ, R52.H1_H1 ;  /* 0x30000034ffb27230 */ /* 0x000fe40000004100 */
[----:B------:R-:W-:Y:S01]  /*c5f0*/  FADD.FTZ R176, R214, -R176 ;  /* 0x800000b0d6b07221 */ /* 0x000fe20000010000 */
[----:B------:R-:W-:Y:S01]  /*c600*/  LOP3.LUT P6, RZ, R22, 0xff00, RZ, 0xc0, !PT ;  /* 0x0000ff0016ff7812 */ /* 0x000fe200078cc0ff */
[----:B------:R-:W-:Y:S01]  /*c610*/  HFMA2 R179, -RZ, RZ, 0, 0 ;  /* 0x00000000ffb37431 */ /* 0x000fe200000001ff */
[----:B------:R-:W-:Y:S01]  /*c620*/  MOV R252, RZ ;  /* 0x000000ff00fc7202 */ /* 0x000fe20000000f00 */
[----:B-----5:R-:W-:Y:S01]  /*c630*/  FFMA.FTZ R176, R2, R176, R177 ;  /* 0x000000b002b07223 */ /* 0x020fe200000100b1 */
[----:B------:R-:W-:Y:S01]  /*c640*/  FFMA.FTZ R177, R204, R21, R20 ;  /* 0x00000015ccb17223 */ /* 0x000fe20000010014 */
[----:B------:R-:W-:-:S03]  /*c650*/  HFMA2 R186, -RZ, RZ, 0, 0 ;  /* 0x00000000ffba7431 */ /* 0x000fc600000001ff */
[----:B------:R-:W-:Y:S01]  /*c660*/  FADD.FTZ R177, R244, -R177 ;  /* 0x800000b1f4b17221 */ /* 0x000fe20000010000 */
[----:B------:R-:W-:-:S03]  /*c670*/  @P4 HADD2.F32 R184, -RZ, R168.H0_H0 ;  /* 0x200000a8ffb84230 */ /* 0x000fc60000004100 */
[----:B------:R-:W-:Y:S01]  /*c680*/  FFMA.FTZ R177, R2, R177, R178 ;  /* 0x000000b102b17223 */ /* 0x000fe200000100b2 */
[----:B------:R-:W-:Y:S01]  /*c690*/  FMUL.FTZ R178, R176, R3 ;  /* 0x00000003b0b27220 */ /* 0x000fe20000410000 */
[----:B------:R-:W-:-:S03]  /*c6a0*/  @P6 HADD2.F32 R185, -RZ, R168.H1_H1 ;  /* 0x300000a8ffb96230 */ /* 0x000fc60000004100 */
[----:B------:R-:W-:-:S04]  /*c6b0*/  FMUL.FTZ R178, R178, UR14 ;  /* 0x0000000eb2b27c20 */ /* 0x000fc80008410000 */
[----:B------:R-:W-:Y:S01]  /*c6c0*/  @P4 FMUL.FTZ R252, R184, R178 ;  /* 0x000000b2b8fc4220 */ /* 0x000fe20000410000 */
[----:B------:R-:W-:Y:S02]  /*c6d0*/  HFMA2 R184, -RZ, RZ, 0, 0 ;  /* 0x00000000ffb87431 */ /* 0x000fe400000001ff */
[--C-:B--2---:R-:W-:Y:S02]  /*c6e0*/  @P4 HADD2.F32 R183, -RZ, R32.reuse.H0_H0 ;  /* 0x20000020ffb74230 */ /* 0x104fe40000004100 */
[----:B------:R-:W-:-:S03]  /*c6f0*/  @P6 HADD2.F32 R32, -RZ, R32.H1_H1 ;  /* 0x30000020ff206230 */ /* 0x000fc60000004100 */
[----:B------:R-:W-:Y:S01]  /*c700*/  @P4 FMUL.FTZ R179, R178, R183 ;  /* 0x000000b7b2b34220 */ /* 0x000fe20000410000 */
[----:B------:R-:W-:Y:S01]  /*c710*/  FMUL.FTZ R178, R177, R3 ;  /* 0x00000003b1b27220 */ /* 0x000fe20000410000 */
[----:B------:R-:W-:Y:S02]  /*c720*/  MOV R183, RZ ;  /* 0x000000ff00b77202 */ /* 0x000fe40000000f00 */
[----:B------:R-:W-:Y:S01]  /*c730*/  LOP3.LUT P4, RZ, R22, 0xff0000, RZ, 0xc0, !PT ;  /* 0x00ff000016ff7812 */ /* 0x000fe2000788c0ff */
[----:B------:R-:W-:Y:S01]  /*c740*/  FMUL.FTZ R178, R178, UR14 ;  /* 0x0000000eb2b27c20 */ /* 0x000fe20008410000 */
[----:B------:R-:W-:-:S03]  /*c750*/  FADD.FTZ R92, R92, R179 ;  /* 0x000000b35c5c7221 */ /* 0x000fc60000010000 */
[----:B------:R-:W-:Y:S01]  /*c760*/  @P6 FMUL.FTZ R183, R178, R32 ;  /* 0x00000020b2b76220 */ /* 0x000fe20000410000 */
[-C--:B------:R-:W-:Y:S01]  /*c770*/  FFMA.FTZ R32, R199, R21.reuse, R20 ;  /* 0x00000015c7207223 */ /* 0x080fe20000010014 */
[----:B------:R-:W-:Y:S01]  /*c780*/  @P6 FMUL.FTZ R184, R185, R178 ;  /* 0x000000b2b9b86220 */ /* 0x000fe20000410000 */
[----:B------:R-:W-:Y:S01]  /*c790*/  HADD2.F32 R178, -RZ, R53.H0_H0 ;  /* 0x20000035ffb27230 */ /* 0x000fe20000004100 */
[----:B------:R-:W-:Y:S01]  /*c7a0*/  LOP3.LUT P6, RZ, R22, 0xff000000, RZ, 0xc0, !PT ;  /* 0xff00000016ff7812 */ /* 0x000fe200078cc0ff */
[----:B------:R-:W-:Y:S01]  /*c7b0*/  FADD.FTZ R32, R240, -R32 ;  /* 0x80000020f0207221 */ /* 0x000fe20000010000 */
[----:B------:R-:W-:Y:S02]  /*c7c0*/  FADD.FTZ R93, R93, R183 ;  /* 0x000000b75d5d7221 */ /* 0x000fe40000010000 */
[----:B------:R-:W-:Y:S02]  /*c7d0*/  @P4 HADD2.F32 R185, -RZ, R169.H0_H0 ;  /* 0x200000a9ffb94230 */ /* 0x000fe40000004100 */
[----:B------:R-:W-:Y:S01]  /*c7e0*/  FFMA.FTZ R228, R2, R32, R178 ;  /* 0x0000002002e47223 */ /* 0x000fe200000100b2 */
[----:B------:R-:W-:Y:S01]  /*c7f0*/  FFMA.FTZ R32, R181, R21, R20 ;  /* 0x00000015b5207223 */ /* 0x000fe20000010014 */
[----:B------:R-:W-:-:S03]  /*c800*/  HADD2.F32 R178, -RZ, R53.H1_H1 ;  /* 0x30000035ffb27230 */ /* 0x000fc60000004100 */
[----:B------:R-:W-:Y:S02]  /*c810*/  FADD.FTZ R32, R236, -R32 ;  /* 0x80000020ec207221 */ /* 0x000fe40000010000 */
[----:B------:R-:W-:Y:S02]  /*c820*/  @P6 HADD2.F32 R187, -RZ, R169.H1_H1 ;  /* 0x300000a9ffbb6230 */ /* 0x000fe40000004100 */
[----:B------:R-:W-:Y:S01]  /*c830*/  FFMA.FTZ R248, R2, R32, R178 ;  /* 0x0000002002f87223 */ /* 0x000fe200000100b2 */
[----:B------:R-:W-:Y:S01]  /*c840*/  FMUL.FTZ R32, R228, R3 ;  /* 0x00000003e4207220 */ /* 0x000fe20000410000 */
[----:B------:R-:W-:-:S03]  /*c850*/  @P4 HADD2.F32 R178, -RZ, R33.H0_H0 ;  /* 0x20000021ffb24230 */ /* 0x000fc60000004100 */
[----:B------:R-:W-:-:S04]  /*c860*/  FMUL.FTZ R32, R32, UR14 ;  /* 0x0000000e20207c20 */ /* 0x000fc80008410000 */
[----:B------:R-:W-:Y:S01]  /*c870*/  @P4 FMUL.FTZ R186, R32, R178 ;  /* 0x000000b220ba4220 */ /* 0x000fe20000410000 */
[----:B------:R-:W-:Y:S01]  /*c880*/  MOV R178, RZ ;  /* 0x000000ff00b27202 */ /* 0x000fe20000000f00 */
[----:B------:R-:W-:Y:S01]  /*c890*/  @P4 FMUL.FTZ R178, R185, R32 ;  /* 0x00000020b9b24220 */ /* 0x000fe20000410000 */
[----:B------:R-:W-:Y:S01]  /*c8a0*/  FMUL.FTZ R32, R248, R3 ;  /* 0x00000003f8207220 */ /* 0x000fe20000410000 */
[----:B------:R-:W-:Y:S01]  /*c8b0*/  @P6 HADD2.F32 R185, -RZ, R33.H1_H1 ;  /* 0x30000021ffb96230 */ /* 0x000fe20000004100 */
[----:B------:R-:W-:Y:S01]  /*c8c0*/  LOP3.LUT P4, RZ, R23, 0xff, RZ, 0xc0, !PT ;  /* 0x000000ff17ff7812 */ /* 0x000fe2000788c0ff */
[----:B------:R-:W-:Y:S01]  /*c8d0*/  FADD.FTZ R94, R94, R186 ;  /* 0x000000ba5e5e7221 */ /* 0x000fe20000010000 */
[----:B------:R-:W-:Y:S01]  /*c8e0*/  FMUL.FTZ R33, R32, UR14 ;  /* 0x0000000e20217c20 */ /* 0x000fe20008410000 */
[----:B------:R-:W-:-:S03]  /*c8f0*/  HFMA2 R32, -RZ, RZ, 0, 0 ;  /* 0x00000000ff207431 */ /* 0x000fc600000001ff */
[----:B------:R-:W-:Y:S01]  /*c900*/  @P6 FMUL.FTZ R32, R33, R185 ;  /* 0x000000b921206220 */ /* 0x000fe20000410000 */
[----:B------:R-:W-:Y:S01]  /*c910*/  MOV R185, RZ ;  /* 0x000000ff00b97202 */ /* 0x000fe20000000f00 */
[----:B------:R-:W-:Y:S01]  /*c920*/  @P6 FMUL.FTZ R185, R187, R33 ;  /* 0x00000021bbb96220 */ /* 0x000fe20000410000 */
[----:B------:R-:W-:Y:S01]  /*c930*/  FFMA.FTZ R33, R180, R21, R20 ;  /* 0x00000015b4217223 */ /* 0x000fe20000010014 */
[----:B------:R-:W-:Y:S02]  /*c940*/  HADD2.F32 R187, -RZ, R54.H0_H0 ;  /* 0x20000036ffbb7230 */ /* 0x000fe40000004100 */
[----:B------:R-:W-:Y:S01]  /*c950*/  FADD.FTZ R95, R95, R32 ;  /* 0x000000205f5f7221 */ /* 0x000fe20000010000 */
[----:B------:R-:W-:Y:S01]  /*c960*/  FADD.FTZ R33, R231, -R33 ;  /* 0x80000021e7217221 */ /* 0x000fe20000010000 */
[----:B------:R-:W-:Y:S02]  /*c970*/  @P4 HADD2.F32 R179, -RZ, R34.H0_H0 ;  /* 0x20000022ffb34230 */ /* 0x000fe40000004100 */
[----:B------:R-:W-:-:S02]  /*c980*/  @P4 HADD2.F32 R186, -RZ, R170.H0_H0 ;  /* 0x200000aaffba4230 */ /* 0x000fc40000004100 */
[----:B------:R-:W-:-:S04]  /*c990*/  FFMA.FTZ R249, R2, R33, R187 ;  /* 0x0000002102f97223 */ /* 0x000fc800000100bb */
[----:B------:R-:W-:-:S04]  /*c9a0*/  FMUL.FTZ R33, R249, R3 ;  /* 0x00000003f9217220 */ /* 0x000fc80000410000 */
[----:B------:R-:W-:Y:S01]  /*c9b0*/  FMUL.FTZ R183, R33, UR14 ;  /* 0x0000000e21b77c20 */ /* 0x000fe20008410000 */
[----:B------:R-:W-:-:S03]  /*c9c0*/  HFMA2 R33, -RZ, RZ, 0, 0 ;  /* 0x00000000ff217431 */ /* 0x000fc600000001ff */
[----:B------:R-:W-:Y:S01]  /*c9d0*/  @P4 FMUL.FTZ R33, R183, R179 ;  /* 0x000000b3b7214220 */ /* 0x000fe20000410000 */
[----:B------:R-:W-:Y:S01]  /*c9e0*/  MOV R179, RZ ;  /* 0x000000ff00b37202 */ /* 0x000fe20000000f00 */
[----:B------:R-:W-:Y:S01]  /*c9f0*/  @P4 FMUL.FTZ R179, R186, R183 ;  /* 0x000000b7bab34220 */ /* 0x000fe20000410000 */
[----:B------:R-:W-:Y:S01]  /*ca00*/  FFMA.FTZ R183, R4, R21, R20 ;  /* 0x0000001504b77223 */ /* 0x000fe20000010014 */
[----:B------:R-:W-:Y:S01]  /*ca10*/  LOP3.LUT P4, RZ, R23, 0xff00, RZ, 0xc0, !PT ;  /* 0x0000ff0017ff7812 */ /* 0x000fe2000788c0ff */
[----:B------:R-:W-:Y:S02]  /*ca20*/  HADD2.F32 R186, -RZ, R54.H1_H1 ;  /* 0x30000036ffba7230 */ /* 0x000fe40000004100 */
[----:B------:R-:W-:Y:S01]  /*ca30*/  FADD.FTZ R88, R88, R33 ;  /* 0x0000002158587221 */ /* 0x000fe20000010000 */
[----:B------:R-:W-:-:S04]  /*ca40*/  FADD.FTZ R183, R224, -R183 ;  /* 0x800000b7e0b77221 */ /* 0x000fc80000010000 */
[----:B------:R-:W-:Y:S01]  /*ca50*/  FFMA.FTZ R250, R2, R183, R186 ;  /* 0x000000b702fa7223 */ /* 0x000fe200000100ba */
[----:B------:R-:W-:-:S03]  /*ca60*/  CS2R R186, SRZ ;  /* 0x0000000000ba7805 */ /* 0x000fc6000001ff00 */
[----:B------:R-:W-:Y:S01]  /*ca70*/  FMUL.FTZ R32, R250, R3 ;  /* 0x00000003fa207220 */ /* 0x000fe20000410000 */
[----:B------:R-:W-:Y:S02]  /*ca80*/  @P4 HADD2.F32 R183, -RZ, R34.H1_H1 ;  /* 0x30000022ffb74230 */ /* 0x000fe40000004100 */
[----:B------:R-:W-:Y:S02]  /*ca90*/  @P4 HADD2.F32 R33, -RZ, R170.H1_H1 ;  /* 0x300000aaff214230 */ /* 0x000fe40000004100 */
[----:B------:R-:W-:Y:S01]  /*caa0*/  FMUL.FTZ R34, R32, UR14 ;  /* 0x0000000e20227c20 */ /* 0x000fe20008410000 */
[----:B------:R-:W-:-:S03]  /*cab0*/  HFMA2 R32, -RZ, RZ, 0, 0 ;  /* 0x00000000ff207431 */ /* 0x000fc600000001ff */
[----:B------:R-:W-:Y:S01]  /*cac0*/  @P4 FMUL.FTZ R186, R33, R34 ;  /* 0x0000002221ba4220 */ /* 0x000fe20000410000 */
[----:B------:R-:W-:Y:S01]  /*cad0*/  FFMA.FTZ R33, R5, R21, R20 ;  /* 0x0000001505217223 */ /* 0x000fe20000010014 */
[----:B------:R-:W-:Y:S01]  /*cae0*/  @P4 FMUL.FTZ R32, R34, R183 ;  /* 0x000000b722204220 */ /* 0x000fe20000410000 */
[----:B------:R-:W-:Y:S01]  /*caf0*/  LOP3.LUT P4, RZ, R23, 0xff0000, RZ, 0xc0, !PT ;  /* 0x00ff000017ff7812 */ /* 0x000fe2000788c0ff */
[----:B------:R-:W-:Y:S02]  /*cb00*/  HADD2.F32 R34, -RZ, R55.H0_H0 ;  /* 0x20000037ff227230 */ /* 0x000fe40000004100 */
[----:B------:R-:W-:Y:S01]  /*cb10*/  FADD.FTZ R33, R223, -R33 ;  /* 0x80000021df217221 */ /* 0x000fe20000010000 */
[----:B------:R-:W-:Y:S01]  /*cb20*/  FADD.FTZ R89, R89, R32 ;  /* 0x0000002059597221 */ /* 0x000fe20000010000 */
[----:B------:R-:W-:Y:S02]  /*cb30*/  HFMA2 R183, -RZ, RZ, 0, 0 ;  /* 0x00000000ffb77431 */ /* 0x000fe400000001ff */
[----:B------:R-:W-:Y:S01]  /*cb40*/  FFMA.FTZ R251, R2, R33, R34 ;  /* 0x0000002102fb7223 */ /* 0x000fe20000010022 */
[----:B------:R-:W-:-:S03]  /*cb50*/  MOV R33, RZ ;  /* 0x000000ff00217202 */ /* 0x000fc60000000f00 */
[----:B------:R-:W-:Y:S02]  /*cb60*/  FMUL.FTZ R32, R251, R3 ;  /* 0x00000003fb207220 */ /* 0x000fe40000410000 */
[----:B------:R-:W-:Y:S02]  /*cb70*/  @P4 HADD2.F32 R34, -RZ, R35.H0_H0 ;  /* 0x20000023ff224230 */ /* 0x000fe40000004100 */
[----:B------:R-:W-:-:S04]  /*cb80*/  FMUL.FTZ R32, R32, UR14 ;  /* 0x0000000e20207c20 */ /* 0x000fc80008410000 */
[----:B------:R-:W-:Y:S01]  /*cb90*/  @P4 FMUL.FTZ R33, R32, R34 ;  /* 0x0000002220214220 */ /* 0x000fe20000410000 */
[----:B------:R-:W-:-:S03]  /*cba0*/  MOV R34, R252 ;  /* 0x000000fc00227202 */ /* 0x000fc60000000f00 */
[----:B------:R-:W-:Y:S01]  /*cbb0*/  FADD.FTZ R90, R90, R33 ;  /* 0x000000215a5a7221 */ /* 0x000fe20000010000 */
[----:B------:R-:W-:-:S05]  /*cbc0*/  @P4 HADD2.F32 R33, -RZ, R171.H0_H0 ;  /* 0x200000abff214230 */ /* 0x000fca0000004100 */
[----:B------:R-:W-:Y:S01]  /*cbd0*/  @P4 FMUL.FTZ R183, R33, R32 ;  /* 0x0000002021b74220 */ /* 0x000fe20000410000 */
[----:B------:R-:W-:Y:S01]  /*cbe0*/  ISETP.GE.U32.AND P4, PT, R22, RZ, PT ;  /* 0x000000ff1600720c */ /* 0x000fe20003f86070 */
[----:B------:R-:W-:Y:S01]  /*cbf0*/  FFMA.FTZ R33, R6, R21, R20 ;  /* 0x0000001506217223 */ /* 0x000fe20000010014 */
[----:B------:R-:W-:Y:S02]  /*cc00*/  HADD2.F32 R32, -RZ, R55.H1_H1 ;  /* 0x30000037ff207230 */ /* 0x000fe40000004100 */
[----:B------:R-:W-:Y:S01]  /*cc10*/  ISETP.GE.U32.AND.EX P4, PT, R23, 0x1000000, PT, P4 ;  /* 0x010000001700780c */ /* 0x000fe20003f86140 */
[----:B------:R-:W-:-:S04]  /*cc20*/  FADD.FTZ R33, R182, -R33 ;  /* 0x80000021b6217221 */ /* 0x000fc80000010000 */
[----:B------:R-:W-:Y:S01]  /*cc30*/  FFMA.FTZ R252, R2, R33, R32 ;  /* 0x0000002102fc7223 */ /* 0x000fe20000010020 */
[----:B------:R-:W-:-:S03]  /*cc40*/  MOV R33, RZ ;  /* 0x000000ff00217202 */ /* 0x000fc60000000f00 */
[----:B------:R-:W-:-:S04]  /*cc50*/  FMUL.FTZ R32, R252, R3 ;  /* 0x00000003fc207220 */ /* 0x000fc80000410000 */
[----:B------:R-:W-:Y:S02]  /*cc60*/  @P4 HADD2.F32 R35, -RZ, R35.H1_H1 ;  /* 0x30000023ff234230 */ /* 0x000fe40000004100 */
[----:B------:R-:W-:-:S04]  /*cc70*/  FMUL.FTZ R32, R32, UR14 ;  /* 0x0000000e20207c20 */ /* 0x000fc80008410000 */
[----:B------:R-:W-:Y:S01]  /*cc80*/  @P4 FMUL.FTZ R33, R32, R35 ;  /* 0x0000002320214220 */ /* 0x000fe20000410000 */
[----:B------:R-:W-:-:S03]  /*cc90*/  F2FP.F16.F32.PACK_AB R35, R252, R251 ;  /* 0x000000fbfc23723e */ /* 0x000fc600000000ff */
[----:B------:R-:W-:Y:S01]  /*cca0*/  FADD.FTZ R91, R91, R33 ;  /* 0x000000215b5b7221 */ /* 0x000fe20000010000 */
[----:B------:R-:W-:-:S05]  /*ccb0*/  @P4 HADD2.F32 R33, -RZ, R171.H1_H1 ;  /* 0x300000abff214230 */ /* 0x000fca0000004100 */
[----:B------:R-:W-:Y:S01]  /*ccc0*/  @P4 FMUL.FTZ R187, R33, R32 ;  /* 0x0000002021bb4220 */ /* 0x000fe20000410000 */
[----:B------:R-:W-:Y:S02]  /*ccd0*/  F2FP.F16.F32.PACK_AB R32, R177, R176 ;  /* 0x000000b0b120723e */ /* 0x000fe400000000ff */
[----:B------:R-:W0:Y:S01]  /*cce0*/  LDC.64 R176, c[0x0][0x478] ;  /* 0x00011e00ffb07b82 */ /* 0x000e220000000a00 */
[----:B------:R-:W-:Y:S02]  /*ccf0*/  F2FP.F16.F32.PACK_AB R33, R248, R228 ;  /* 0x000000e4f821723e */ /* 0x000fe400000000ff */
[----:B------:R-:W-:Y:S02]  /*cd00*/  MOV R228, R34 ;  /* 0x0000002200e47202 */ /* 0x000fe40000000f00 */
[----:B------:R-:W-:-:S03]  /*cd10*/  F2FP.F16.F32.PACK_AB R34, R250, R249 ;  /* 0x000000f9fa22723e */ /* 0x000fc600000000ff */
[----:B------:R-:W1:Y:S01]  /*cd20*/  LDC.64 R248, c[0x0][0x468] ;  /* 0x00011a00fff87b82 */ /* 0x000e620000000a00 */
[----:B0-----:R-:W-:-:S05]  /*cd30*/  IMAD.WIDE.U32 R176, R0, 0x10, R176 ;  /* 0x0000001000b07825 */ /* 0x001fca00078e00b0 */
[----:B------:R0:W-:Y:S02]  /*cd40*/  STG.E.128 desc[UR6][R176.64], R32 ;  /* 0x00000020b0007986 */ /* 0x0001e4000c101d06 */
[----:B0-----:R-:W-:Y:S02]  /*cd50*/  F2FP.F16.F32.PACK_AB R177, R185, R178 ;  /* 0x000000b2b9b1723e */ /* 0x001fe400000000ff */
[----:B------:R-:W-:Y:S01]  /*cd60*/  F2FP.F16.F32.PACK_AB R176, R184, R228 ;  /* 0x000000e4b8b0723e */ /* 0x000fe200000000ff */
[----:B-1----:R-:W-:Y:S01]  /*cd70*/  IMAD.WIDE.U32 R184, R0, 0x10, R248 ;  /* 0x0000001000b87825 */ /* 0x002fe200078e00f8 */
[----:B------:R-:W-:Y:S02]  /*cd80*/  F2FP.F16.F32.PACK_AB R178, R186, R179 ;  /* 0x000000b3bab2723e */ /* 0x000fe400000000ff */
[----:B------:R-:W-:Y:S02]  /*cd90*/  F2FP.F16.F32.PACK_AB R179, R187, R183 ;  /* 0x000000b7bbb3723e */ /* 0x000fe400000000ff */
[----:B------:R-:W-:-:S03]  /*cda0*/  IADD3 R0, PT, PT, R0, 0x20, RZ ;  /* 0x0000002000007810 */ /* 0x000fc60007ffe0ff */
[----:B------:R0:W-:Y:S04]  /*cdb0*/  STG.E.128 desc[UR6][R184.64], R176 ;  /* 0x000000b0b8007986 */ /* 0x0001e8000c101d06 */
.L_x_3475:
[----:B------:R-:W-:Y:S05]  /*cdc0*/  BSYNC.RECONVERGENT B2 ;  /* 0x0000000000027941 */ /* 0x000fea0003800200 */
.L_x_3474:
[----:B------:R-:W-:Y:S04]  /*cdd0*/  BSSY.RECONVERGENT B2, `(.L_x_3476) ;  /* 0x0000086000027945 */ /* 0x000fe80003800200 */
[----:B------:R-:W-:Y:S05]  /*cde0*/  @!P3 BRA `(.L_x_3477) ;  /* 0x000000080010b947 */ /* 0x000fea0003800000 */
[----:B------:R-:W1:Y:S02]  /*cdf0*/  LDC.64 R32, c[0x0][0x390] ;  /* 0x0000e400ff207b82 */ /* 0x000e640000000a00 */
[----:B-1----:R-:W-:-:S06]  /*ce00*/  IMAD.WIDE.U32 R32, R0, 0x10, R32 ;  /* 0x0000001000207825 */ /* 0x002fcc00078e0020 */
[----:B------:R-:W2:Y:S01]  /*ce10*/  LDG.E.128 R32, desc[UR6][R32.64] ;  /* 0x0000000620207981 */ /* 0x000ea2000c1e1d00 */
[-C--:B0-----:R-:W-:Y:S01]  /*ce20*/  FFMA.FTZ R176, R207, R21.reuse, R20 ;  /* 0x00000015cfb07223 */ /* 0x081fe20000010014 */
[--C-:B------:R-:W-:Y:S01]  /*ce30*/  HADD2.F32 R177, -RZ, R48.reuse.H0_H0 ;  /* 0x20000030ffb17230 */ /* 0x100fe20000004100 */
[C---:B------:R-:W-:Y:S01]  /*ce40*/  LOP3.LUT P3, RZ, R24.reuse, 0xff, RZ, 0xc0, !PT ;  /* 0x000000ff18ff7812 */ /* 0x040fe2000786c0ff */
[----:B------:R-:W-:Y:S02]  /*ce50*/  HADD2.F32 R178, -RZ, R48.H1_H1 ;  /* 0x30000030ffb27230 */ /* 0x000fe40000004100 */
[----:B------:R-:W-:Y:S01]  /*ce60*/  FADD.FTZ R176, R247, -R176 ;  /* 0x800000b0f7b07221 */ /* 0x000fe20000010000 */
[----:B------:R-:W-:Y:S01]  /*ce70*/  LOP3.LUT P4, RZ, R24, 0xff00, RZ, 0xc0, !PT ;  /* 0x0000ff0018ff7812 */ /* 0x000fe2000788c0ff */
[----:B------:R-:W-:Y:S01]  /*ce80*/  HFMA2 R179, -RZ, RZ, 0, 0 ;  /* 0x00000000ffb37431 */ /* 0x000fe200000001ff */
[----:B------:R-:W-:Y:S01]  /*ce90*/  MOV R252, RZ ;  /* 0x000000ff00fc7202 */ /* 0x000fe20000000f00 */
[----:B-----5:R-:W-:Y:S01]  /*cea0*/  FFMA.FTZ R176, R2, R176, R177 ;  /* 0x000000b002b07223 */ /* 0x020fe200000100b1 */
[----:B------:R-:W-:Y:S01]  /*ceb0*/  FFMA.FTZ R177, R203, R21, R20 ;  /* 0x00000015cbb17223 */ /* 0x000fe20000010014 */
[----:B------:R-:W-:-:S03]  /*cec0*/  MOV R186, RZ ;  /* 0x000000ff00ba7202 */ /* 0x000fc60000000f00 */
[----:B------:R-:W-:Y:S01]  /*ced0*/  FADD.FTZ R177, R243, -R177 ;  /* 0x800000b1f3b17221 */ /* 0x000fe20000010000 */
[----:B------:R-:W-:-:S03]  /*cee0*/  @P3 HADD2.F32 R183, -RZ, R160.H0_H0 ;  /* 0x200000a0ffb73230 */ /* 0x000fc60000004100 */
[----:B------:R-:W-:Y:S01]  /*cef0*/  FFMA.FTZ R177, R2, R177, R178 ;  /* 0x000000b102b17223 */ /* 0x000fe200000100b2 */
[----:B------:R-:W-:Y:S01]  /*cf00*/  FMUL.FTZ R178, R176, R3 ;  /* 0x00000003b0b27220 */ /* 0x000fe20000410000 */
[----:B------:R-:W-:-:S03]  /*cf10*/  @P4 HADD2.F32 R185, -RZ, R160.H1_H1 ;  /* 0x300000a0ffb94230 */ /* 0x000fc60000004100 */
[----:B------:R-:W-:-:S04]  /*cf20*/  FMUL.FTZ R178, R178, UR14 ;  /* 0x0000000eb2b27c20 */ /* 0x000fc80008410000 */
[----:B------:R-:W-:Y:S01]  /*cf30*/  @P3 FMUL.FTZ R252, R183, R178 ;  /* 0x000000b2b7fc3220 */ /* 0x000fe20000410000 */
[----:B------:R-:W-:Y:S01]  /*cf40*/  MOV R183, RZ ;  /* 0x000000ff00b77202 */ /* 0x000fe20000000f00 */
[--C-:B--2---:R-:W-:Y:S02]  /*cf50*/  @P3 HADD2.F32 R184, -RZ, R32.reuse.H0_H0 ;  /* 0x20000020ffb83230 */ /* 0x104fe40000004100 */
[----:B------:R-:W-:-:S03]  /*cf60*/  @P4 HADD2.F32 R32, -RZ, R32.H1_H1 ;  /* 0x30000020ff204230 */ /* 0x000fc60000004100 */
[----:B------:R-:W-:Y:S01]  /*cf70*/  @P3 FMUL.FTZ R179, R178, R184 ;  /* 0x000000b8b2b33220 */ /* 0x000fe20000410000 */
[----:B------:R-:W-:Y:S01]  /*cf80*/  FMUL.FTZ R178, R177, R3 ;  /* 0x00000003b1b27220 */ /* 0x000fe20000410000 */
[----:B------:R-:W-:Y:S01]  /*cf90*/  HFMA2 R184, -RZ, RZ, 0, 0 ;  /* 0x00000000ffb87431 */ /* 0x000fe200000001ff */
[----:B------:R-:W-:Y:S01]  /*cfa0*/  LOP3.LUT P3, RZ, R24, 0xff0000, RZ, 0xc0, !PT ;  /* 0x00ff000018ff7812 */ /* 0x000fe2000786c0ff */
[----:B------:R-:W-:Y:S01]  /*cfb0*/  FADD.FTZ R84, R84, R179 ;  /* 0x000000b354547221 */ /* 0x000fe20000010000 */
[----:B------:R-:W-:-:S04]  /*cfc0*/  FMUL.FTZ R178, R178, UR14 ;  /* 0x0000000eb2b27c20 */ /* 0x000fc80008410000 */
[----:B------:R-:W-:Y:S01]  /*cfd0*/  @P4 FMUL.FTZ R183, R178, R32 ;  /* 0x00000020b2b74220 */ /* 0x000fe20000410000 */
[-C--:B------:R-:W-:Y:S01]  /*cfe0*/  FFMA.FTZ R32, R198, R21.reuse, R20 ;  /* 0x00000015c6207223 */ /* 0x080fe20000010014 */
[----:B------:R-:W-:Y:S01]  /*cff0*/  @P4 FMUL.FTZ R184, R185, R178 ;  /* 0x000000b2b9b84220 */ /* 0x000fe20000410000 */
[----:B------:R-:W-:Y:S01]  /*d000*/  HADD2.F32 R178, -RZ, R49.H0_H0 ;  /* 0x20000031ffb27230 */ /* 0x000fe20000004100 */
[----:B------:R-:W-:Y:S01]  /*d010*/  LOP3.LUT P4, RZ, R24, 0xff000000, RZ, 0xc0, !PT ;  /* 0xff00000018ff7812 */ /* 0x000fe2000788c0ff */
[----:B------:R-:W-:Y:S01]  /*d020*/  FADD.FTZ R32, R239, -R32 ;  /* 0x80000020ef207221 */ /* 0x000fe20000010000 */
[----:B------:R-:W-:Y:S01]  /*d030*/  FADD.FTZ R85, R85, R183 ;  /* 0x000000b755557221 */ /* 0x000fe20000010000 */
[----:B------:R-:W-:Y:S02]  /*d040*/  @P3 HADD2.F32 R185, -RZ, R161.H0_H0 ;  /* 0x200000a1ffb93230 */ /* 0x000fe40000004100 */
[----:B------:R-:W-:Y:S01]  /*d050*/  FFMA.FTZ R228, R2, R32, R178 ;  /* 0x0000002002e47223 */ /* 0x000fe200000100b2 */
[----:B------:R-:W-:Y:S01]  /*d060*/  FFMA.FTZ R32, R194, R21, R20 ;  /* 0x00000015c2207223 */ /* 0x000fe20000010014 */
[----:B------:R-:W-:-:S03]  /*d070*/  HADD2.F32 R178, -RZ, R49.H1_H1 ;  /* 0x30000031ffb27230 */ /* 0x000fc60000004100 */
[----:B------:R-:W-:-:S03]  /*d080*/  FADD.FTZ R32, R235, -R32 ;  /* 0x80000020eb207221 */ /* 0x000fc60000010000 */
[----:B------:R-:W-:Y:S02]  /*d090*/  @P4 HADD2.F32 R187, -RZ, R161.H1_H1 ;  /* 0x300000a1ffbb4230 */ /* 0x000fe40000004100 */
[----:B------:R-:W-:Y:S01]  /*d0a0*/  FFMA.FTZ R248, R2, R32, R178 ;  /* 0x0000002002f87223 */ /* 0x000fe200000100b2 */
[----:B------:R-:W-:Y:S01]  /*d0b0*/  FMUL.FTZ R32, R228, R3 ;  /* 0x00000003e4207220 */ /* 0x000fe20000410000 */
[----:B------:R-:W-:-:S03]  /*d0c0*/  HFMA2 R178, -RZ, RZ, 0, 0 ;  /* 0x00000000ffb27431 */ /* 0x000fc600000001ff */
[----:B------:R-:W-:-:S04]  /*d0d0*/  FMUL.FTZ R32, R32, UR14 ;  /* 0x0000000e20207c20 */ /* 0x000fc80008410000 */
[----:B------:R-:W-:Y:S01]  /*d0e0*/  @P3 FMUL.FTZ R178, R185, R32 ;  /* 0x00000020b9b23220 */ /* 0x000fe20000410000 */
[----:B------:R-:W-:-:S05]  /*d0f0*/  @P3 HADD2.F32 R185, -RZ, R33.H0_H0 ;  /* 0x20000021ffb93230 */ /* 0x000fca0000004100 */
        /* <DEDUP_REMOVED lines=83> */
.L_x_3477:
[----:B------:R-:W-:Y:S05]  /*d630*/  BSYNC.RECONVERGENT B2 ;  /* 0x0000000000027941 */ /* 0x000fea0003800200 */
.L_x_3476:
[----:B------:R-:W-:Y:S04]  /*d640*/  BSSY.RECONVERGENT B2, `(.L_x_3478) ;  /* 0x0000086000027945 */ /* 0x000fe80003800200 */
[----:B------:R-:W-:Y:S05]  /*d650*/  @!P2 BRA `(.L_x_3479) ;  /* 0x000000080010a947 */ /* 0x000fea0003800000 */
[----:B------:R-:W2:Y:S02]  /*d660*/  LDC.64 R32, c[0x0][0x390] ;  /* 0x0000e400ff207b82 */ /* 0x000ea40000000a00 */
[----:B--2---:R-:W-:-:S06]  /*d670*/  IMAD.WIDE.U32 R32, R0, 0x10, R32 ;  /* 0x0000001000207825 */ /* 0x004fcc00078e0020 */
[----:B------:R-:W2:Y:S01]  /*d680*/  LDG.E.128 R32, desc[UR6][R32.64] ;  /* 0x0000000620207981 */ /* 0x000ea2000c1e1d00 */
[-C--:B01----:R-:W-:Y:S01]  /*d690*/  FFMA.FTZ R176, R206, R21.reuse, R20 ;  /* 0x00000015ceb07223 */ /* 0x083fe20000010014 */
        /* <DEDUP_REMOVED lines=128> */
.L_x_3479:
[----:B------:R-:W-:Y:S05]  /*dea0*/  BSYNC.RECONVERGENT B2 ;  /* 0x0000000000027941 */ /* 0x000fea0003800200 */
.L_x_3478:
[----:B------:R-:W-:Y:S04]  /*deb0*/  BSSY.RECONVERGENT B2, `(.L_x_3480) ;  /* 0x0000086000027945 */ /* 0x000fe80003800200 */
[----:B------:R-:W-:Y:S05]  /*dec0*/  @!P1 BRA `(.L_x_3481) ;  /* 0x0000000800109947 */ /* 0x000fea0003800000 */
[----:B------:R-:W3:Y:S02]  /*ded0*/  LDC.64 R32, c[0x0][0x390] ;  /* 0x0000e400ff207b82 */ /* 0x000ee40000000a00 */
[----:B---3--:R-:W-:-:S06]  /*dee0*/  IMAD.WIDE.U32 R32, R0, 0x10, R32 ;  /* 0x0000001000207825 */ /* 0x008fcc00078e0020 */
[----:B------:R-:W3:Y:S01]  /*def0*/  LDG.E.128 R32, desc[UR6][R32.64] ;  /* 0x0000000620207981 */ /* 0x000ee2000c1e1d00 */
[-C--:B012---:R-:W-:Y:S01]  /*df00*/  FFMA.FTZ R176, R205, R21.reuse, R20 ;  /* 0x00000015cdb07223 */ /* 0x087fe20000010014 */
        /* <DEDUP_REMOVED lines=18> */
[--C-:B---3--:R-:W-:Y:S02]  /*e030*/  @P1 HADD2.F32 R184, -RZ, R32.reuse.H0_H0 ;  /* 0x20000020ffb81230 */ /* 0x108fe40000004100 */
        /* <DEDUP_REMOVED lines=109> */
.L_x_3481:
[----:B------:R-:W-:Y:S05]  /*e710*/  BSYNC.RECONVERGENT B2 ;  /* 0x0000000000027941 */ /* 0x000fea0003800200 */
.L_x_3480:
[----:B------:R-:W-:Y:S05]  /*e720*/  @!P0 BRA `(.L_x_3462) ;  /* 0x00000008000c8947 */ /* 0x000fea0003800000 */
[----:B------:R-:W4:Y:S01]  /*e730*/  LDC.64 R32, c[0x0][0x390] ;  /* 0x0000e400ff207b82 */ /* 0x000f220000000a00 */
[----:B------:R-:W2:Y:S04]  /*e740*/  LDL R251, [R1] ;  /* 0x0000000001fb7983 */ /* 0x000ea80000100800 */
[----:B------:R-:W2:Y:S01]  /*e750*/  LDL R187, [R1+0x8] ;  /* 0x0000080001bb7983 */ /* 0x000ea20000100800 */
[----:B----4-:R-:W-:-:S06]  /*e760*/  IMAD.WIDE.U32 R32, R0, 0x10, R32 ;  /* 0x0000001000207825 */ /* 0x010fcc00078e0020 */
[----:B------:R-:W4:Y:S01]  /*e770*/  LDG.E.128 R32, desc[UR6][R32.64] ;  /* 0x0000000620207981 */ /* 0x000f22000c1e1d00 */
[----:B0123--:R-:W-:Y:S01]  /*e780*/  FFMA.FTZ R176, R208, R21, R20 ;  /* 0x00000015d0b07223 */ /* 0x00ffe20000010014 */
[C---:B------:R-:W-:Y:S01]  /*e790*/  LOP3.LUT P0, RZ, R30.reuse, 0xff, RZ, 0xc0, !PT ;  /* 0x000000ff1eff7812 */ /* 0x040fe2000780c0ff */
[----:B------:R-:W-:Y:S01]  /*e7a0*/  HADD2.F32 R177, -RZ, R36.H0_H0 ;  /* 0x20000024ffb17230 */ /* 0x000fe20000004100 */
[----:B------:R-:W-:Y:S01]  /*e7b0*/  LOP3.LUT P1, RZ, R30, 0xff00, RZ, 0xc0, !PT ;  /* 0x0000ff001eff7812 */ /* 0x000fe2000782c0ff */
[----:B------:R-:W-:Y:S01]  /*e7c0*/  FADD.FTZ R176, R232, -R176 ;  /* 0x800000b0e8b07221 */ /* 0x000fe20000010000 */
[----:B------:R-:W-:-:S03]  /*e7d0*/  HADD2.F32 R186, -RZ, R37.H1_H1 ;  /* 0x30000025ffba7230 */ /* 0x000fc60000004100 */
[----:B-----5:R-:W-:Y:S01]  /*e7e0*/  FFMA.FTZ R249, R2, R176, R177 ;  /* 0x000000b002f97223 */ /* 0x020fe200000100b1 */
[----:B------:R-:W-:Y:S01]  /*e7f0*/  FFMA.FTZ R176, R191, R21, R20 ;  /* 0x00000015bfb07223 */ /* 0x000fe20000010014 */
[----:B------:R-:W-:Y:S02]  /*e800*/  HADD2.F32 R177, -RZ, R36.H1_H1 ;  /* 0x30000024ffb17230 */ /* 0x000fe40000004100 */
[----:B------:R-:W-:Y:S01]  /*e810*/  FMUL.FTZ R178, R249, R3 ;  /* 0x00000003f9b27220 */ /* 0x000fe20000410000 */
[----:B------:R-:W-:Y:S01]  /*e820*/  FADD.FTZ R176, R226, -R176 ;  /* 0x800000b0e2b07221 */ /* 0x000fe20000010000 */
[--C-:B------:R-:W-:Y:S02]  /*e830*/  @P0 HADD2.F32 R179, -RZ, R136.reuse.H0_H0 ;  /* 0x20000088ffb30230 */ /* 0x100fe40000004100 */
[----:B------:R-:W-:Y:S01]  /*e840*/  FMUL.FTZ R178, R178, UR14 ;  /* 0x0000000eb2b27c20 */ /* 0x000fe20008410000 */
[----:B------:R-:W-:Y:S01]  /*e850*/  FFMA.FTZ R250, R2, R176, R177 ;  /* 0x000000b002fa7223 */ /* 0x000fe200000100b1 */
[----:B------:R-:W-:Y:S01]  /*e860*/  CS2R R176, SRZ ;  /* 0x0000000000b07805 */ /* 0x000fe2000001ff00 */
[----:B------:R-:W-:-:S02]  /*e870*/  @P1 HADD2.F32 R184, -RZ, R136.H1_H1 ;  /* 0x30000088ffb81230 */ /* 0x000fc40000004100 */
[----:B------:R-:W-:Y:S01]  /*e880*/  @P0 FMUL.FTZ R176, R179, R178 ;  /* 0x000000b2b3b00220 */ /* 0x000fe20000410000 */
[----:B------:R-:W-:Y:S01]  /*e890*/  FMUL.FTZ R179, R250, R3 ;  /* 0x00000003fab37220 */ /* 0x000fe20000410000 */
[----:B----4-:R-:W-:-:S05]  /*e8a0*/  @P0 HADD2.F32 R183, -RZ, R32.H0_H0 ;  /* 0x20000020ffb70230 */ /* 0x010fca0000004100 */
[----:B------:R-:W-:Y:S01]  /*e8b0*/  @P0 FMUL.FTZ R177, R178, R183 ;  /* 0x000000b7b2b10220 */ /* 0x000fe20000410000 */
[----:B------:R-:W-:Y:S02]  /*e8c0*/  @P1 HADD2.F32 R178, -RZ, R32.H1_H1 ;  /* 0x30000020ffb21230 */ /* 0x000fe40000004100 */
[----:B------:R-:W-:Y:S01]  /*e8d0*/  FMUL.FTZ R183, R179, UR14 ;  /* 0x0000000eb3b77c20 */ /* 0x000fe20008410000 */
[----:B------:R-:W-:Y:S01]  /*e8e0*/  MOV R32, RZ ;  /* 0x000000ff00207202 */ /* 0x000fe20000000f00 */
[----:B------:R-:W-:Y:S01]  /*e8f0*/  HFMA2 R179, -RZ, RZ, 0, 0 ;  /* 0x00000000ffb37431 */ /* 0x000fe200000001ff */
[----:B------:R-:W-:Y:S01]  /*e900*/  LOP3.LUT P0, RZ, R30, 0xff0000, RZ, 0xc0, !PT ;  /* 0x00ff00001eff7812 */ /* 0x000fe2000780c0ff */
[----:B------:R-:W-:Y:S01]  /*e910*/  @P1 FMUL.FTZ R32, R183, R178 ;  /* 0x000000b2b7201220 */ /* 0x000fe20000410000 */
[----:B------:R-:W-:Y:S01]  /*e920*/  FFMA.FTZ R178, R190, R21, R20 ;  /* 0x00000015beb27223 */ /* 0x000fe20000010014 */
[----:B------:R-:W-:Y:S01]  /*e930*/  @P1 FMUL.FTZ R179, R184, R183 ;  /* 0x000000b7b8b31220 */ /* 0x000fe20000410000 */
[----:B------:R-:W-:-:S02]  /*e940*/  HADD2.F32 R183, -RZ, R37.H0_H0 ;  /* 0x20000025ffb77230 */ /* 0x000fc40000004100 */
[----:B------:R-:W-:Y:S01]  /*e950*/  FADD.FTZ R60, R60, R177 ;  /* 0x000000b13c3c7221 */ /* 0x000fe20000010000 */
[----:B------:R-:W-:Y:S01]  /*e960*/  FADD.FTZ R178, R225, -R178 ;  /* 0x800000b2e1b27221 */ /* 0x000fe20000010000 */
[----:B------:R-:W-:Y:S01]  /*e970*/  FADD.FTZ R61, R61, R32 ;  /* 0x000000203d3d7221 */ /* 0x000fe20000010000 */
[----:B------:R-:W-:Y:S02]  /*e980*/  F2FP.F16.F32.PACK_AB R176, R179, R176 ;  /* 0x000000b0b3b0723e */ /* 0x000fe400000000ff */
[----:B------:R-:W-:Y:S01]  /*e990*/  FFMA.FTZ R248, R2, R178, R183 ;  /* 0x000000b202f87223 */ /* 0x000fe200000100b7 */
[----:B------:R-:W-:Y:S02]  /*e9a0*/  HFMA2 R178, -RZ, RZ, 0, 0 ;  /* 0x00000000ffb27431 */ /* 0x000fe400000001ff */
[----:B------:R-:W-:Y:S02]  /*e9b0*/  @P0 HADD2.F32 R184, -RZ, R137.H0_H0 ;  /* 0x20000089ffb80230 */ /* 0x000fe40000004100 */
[----:B------:R-:W-:-:S04]  /*e9c0*/  FMUL.FTZ R177, R248, R3 ;  /* 0x00000003f8b17220 */ /* 0x000fc80000410000 */
[----:B------:R-:W-:Y:S01]  /*e9d0*/  FMUL.FTZ R183, R177, UR14 ;  /* 0x0000000eb1b77c20 */ /* 0x000fe20008410000 */
[----:B------:R-:W-:-:S05]  /*e9e0*/  @P0 HADD2.F32 R177, -RZ, R33.H0_H0 ;  /* 0x20000021ffb10230 */ /* 0x000fca0000004100 */
[----:B------:R-:W-:Y:S01]  /*e9f0*/  @P0 FMUL.FTZ R178, R183, R177 ;  /* 0x000000b1b7b20220 */ /* 0x000fe20000410000 */
[----:B------:R-:W-:Y:S01]  /*ea00*/  MOV R177, RZ ;  /* 0x000000ff00b17202 */ /* 0x000fe20000000f00 */
[----:B------:R-:W-:Y:S01]  /*ea10*/  @P0 FMUL.FTZ R177, R184, R183 ;  /* 0x000000b7b8b10220 */ /* 0x000fe20000410000 */
[----:B------:R-:W-:Y:S01]  /*ea20*/  FFMA.FTZ R183, R189, R21, R20 ;  /* 0x00000015bdb77223 */ /* 0x000fe20000010014 */
[----:B------:R-:W-:Y:S01]  /*ea30*/  LOP3.LUT P0, RZ, R30, 0xff000000, RZ, 0xc0, !PT ;  /* 0xff0000001eff7812 */ /* 0x000fe2000780c0ff */
[----:B------:R-:W-:Y:S01]  /*ea40*/  FADD.FTZ R62, R62, R178 ;  /* 0x000000b23e3e7221 */ /* 0x000fe20000010000 */
[----:B------:R-:W-:Y:S01]  /*ea50*/  MOV R184, RZ ;  /* 0x000000ff00b87202 */ /* 0x000fe20000000f00 */
[----:B------:R-:W-:-:S04]  /*ea60*/  FADD.FTZ R183, R216, -R183 ;  /* 0x800000b7d8b77221 */ /* 0x000fc80000010000 */
[----:B------:R-:W-:-:S04]  /*ea70*/  FFMA.FTZ R186, R2, R183, R186 ;  /* 0x000000b702ba7223 */ /* 0x000fc800000100ba */
[----:B------:R-:W-:Y:S02]  /*ea80*/  FMUL.FTZ R32, R186, R3 ;  /* 0x00000003ba207220 */ /* 0x000fe40000410000 */
[----:B------:R-:W-:Y:S02]  /*ea90*/  @P0 HADD2.F32 R183, -RZ, R33.H1_H1 ;  /* 0x30000021ffb70230 */ /* 0x000fe40000004100 */
[----:B------:R-:W-:Y:S01]  /*eaa0*/  FMUL.FTZ R33, R32, UR14 ;  /* 0x0000000e20217c20 */ /* 0x000fe20008410000 */
[----:B------:R-:W-:Y:S02]  /*eab0*/  @P0 HADD2.F32 R178, -RZ, R137.H1_H1 ;  /* 0x30000089ffb20230 */ /* 0x000fe40000004100 */
[----:B------:R-:W-:Y:S02]  /*eac0*/  HFMA2 R32, -RZ, RZ, 0, 0 ;  /* 0x00000000ff207431 */ /* 0x000fe400000001ff */
[----:B------:R-:W-:Y:S01]  /*ead0*/  @P0 FMUL.FTZ R32, R33, R183 ;  /* 0x000000b721200220 */ /* 0x000fe20000410000 */
[----:B------:R-:W-:Y:S01]  /*eae0*/  MOV R183, RZ ;  /* 0x000000ff00b77202 */ /* 0x000fe20000000f00 */
[----:B------:R-:W-:Y:S01]  /*eaf0*/  @P0 FMUL.FTZ R183, R178, R33 ;  /* 0x00000021b2b70220 */ /* 0x000fe20000410000 */
[----:B------:R-:W-:Y:S01]  /*eb00*/  FFMA.FTZ R33, R188, R21, R20 ;  /* 0x00000015bc217223 */ /* 0x000fe20000010014 */
[----:B------:R-:W-:Y:S01]  /*eb10*/  LOP3.LUT P0, RZ, R31, 0xff, RZ, 0xc0, !PT ;  /* 0x000000ff1fff7812 */ /* 0x000fe2000780c0ff */
[----:B------:R-:W-:-:S02]  /*eb20*/  HADD2.F32 R178, -RZ, R38.H0_H0 ;  /* 0x20000026ffb27230 */ /* 0x000fc40000004100 */
[----:B------:R-:W-:Y:S01]  /*eb30*/  FADD.FTZ R63, R63, R32 ;  /* 0x000000203f3f7221 */ /* 0x000fe20000010000 */
[----:B------:R-:W-:Y:S01]  /*eb40*/  FADD.FTZ R33, R215, -R33 ;  /* 0x80000021d7217221 */ /* 0x000fe20000010000 */
[----:B------:R-:W-:-:S03]  /*eb50*/  F2FP.F16.F32.PACK_AB R177, R183, R177 ;  /* 0x000000b1b7b1723e */ /* 0x000fc600000000ff */
[----:B------:R-:W-:Y:S01]  /*eb60*/  FFMA.FTZ R228, R2, R33, R178 ;  /* 0x0000002102e47223 */ /* 0x000fe200000100b2 */
[----:B------:R-:W-:-:S03]  /*eb70*/  HFMA2 R33, -RZ, RZ, 0, 0 ;  /* 0x00000000ff217431 */ /* 0x000fc600000001ff */
        /* <DEDUP_REMOVED lines=18> */
[----:B------:R-:W-:-:S03]  /*eca0*/  F2FP.F16.F32.PACK_AB R34, R185, R228 ;  /* 0x000000e4b922723e */ /* 0x000fc600000000ff */
[----:B------:R-:W-:Y:S01]  /*ecb0*/  FADD.FTZ R57, R57, R33 ;  /* 0x0000002139397221 */ /* 0x000fe20000010000 */
[----:B------:R-:W-:-:S05]  /*ecc0*/  @P0 HADD2.F32 R33, -RZ, R138.H1_H1 ;  /* 0x3000008aff210230 */ /* 0x000fca0000004100 */
[----:B------:R-:W-:Y:S01]  /*ecd0*/  @P0 FMUL.FTZ R184, R33, R32 ;  /* 0x0000002021b80220 */ /* 0x000fe20000410000 */
[-CC-:B------:R-:W-:Y:S01]  /*ece0*/  FFMA.FTZ R32, R251, R21.reuse, R20.reuse ;  /* 0x00000015fb207223 */ /* 0x180fe20000010014 */
[----:B------:R-:W-:Y:S01]  /*ecf0*/  FFMA.FTZ R20, R200, R21, R20 ;  /* 0x00000015c8147223 */ /* 0x000fe20000010014 */
[----:B------:R-:W-:Y:S01]  /*ed00*/  LOP3.LUT P0, RZ, R31, 0xff0000, RZ, 0xc0, !PT ;  /* 0x00ff00001fff7812 */ /* 0x000fe2000780c0ff */
[--C-:B------:R-:W-:Y:S02]  /*ed10*/  HADD2.F32 R21, -RZ, R39.reuse.H0_H0 ;  /* 0x20000027ff157230 */ /* 0x100fe40000004100 */
[----:B------:R-:W-:Y:S01]  /*ed20*/  FADD.FTZ R32, R187, -R32 ;  /* 0x80000020bb207221 */ /* 0x000fe20000010000 */
[----:B------:R-:W-:Y:S01]  /*ed30*/  FADD.FTZ R20, R209, -R20 ;  /* 0x80000014d1147221 */ /* 0x000fe20000010000 */
[----:B------:R-:W-:Y:S01]  /*ed40*/  HADD2.F32 R33, -RZ, R39.H1_H1 ;  /* 0x30000027ff217230 */ /* 0x000fe20000004100 */
[----:B------:R-:W-:Y:S02]  /*ed50*/  F2FP.F16.F32.PACK_AB R178, R184, R178 ;  /* 0x000000b2b8b2723e */ /* 0x000fe400000000ff */
[----:B------:R-:W-:-:S02]  /*ed60*/  FFMA.FTZ R20, R2, R20, R21 ;  /* 0x0000001402147223 */ /* 0x000fc40000010015 */
[----:B------:R-:W-:Y:S01]  /*ed70*/  FFMA.FTZ R187, R2, R32, R33 ;  /* 0x0000002002bb7223 */ /* 0x000fe20000010021 */
[----:B------:R-:W-:Y:S01]  /*ed80*/  F2FP.F16.F32.PACK_AB R33, R186, R248 ;  /* 0x000000f8ba21723e */ /* 0x000fe200000000ff */
[----:B------:R-:W-:Y:S01]  /*ed90*/  FMUL.FTZ R2, R20, R3 ;  /* 0x0000000314027220 */ /* 0x000fe20000410000 */
[----:B------:R-:W-:-:S03]  /*eda0*/  @P0 HADD2.F32 R32, -RZ, R35.H0_H0 ;  /* 0x20000023ff200230 */ /* 0x000fc60000004100 */
        /* <DEDUP_REMOVED lines=8> */
[----:B------:R-:W-:Y:S01]  /*ee30*/  FMUL.FTZ R21, R187, R3 ;  /* 0x00000003bb157220 */ /* 0x000fe20000410000 */
[----:B------:R-:W-:Y:S02]  /*ee40*/  HFMA2 R32, -RZ, RZ, 0, 0 ;  /* 0x00000000ff207431 */ /* 0x000fe400000001ff */
[----:B------:R-:W-:Y:S01]  /*ee50*/  ISETP.GE.U32.AND.EX P0, PT, R31, 0x1000000, PT, P0 ;  /* 0x010000001f00780c */ /* 0x000fe20003f06100 */
[----:B------:R-:W-:-:S12]  /*ee60*/  FMUL.FTZ R21, R21, UR14 ;  /* 0x0000000e15157c20 */ /* 0x000fd80008410000 */
[----:B------:R-:W-:Y:S01]  /*ee70*/  @P0 HADD2.F32 R3, -RZ, R35.H1_H1 ;  /* 0x30000023ff030230 */ /* 0x000fe20000004100 */
[----:B------:R-:W-:-:S04]  /*ee80*/  F2FP.F16.F32.PACK_AB R35, R187, R20 ;  /* 0x00000014bb23723e */ /* 0x000fc800000000ff */
[----:B------:R-:W-:Y:S01]  /*ee90*/  @P0 FMUL.FTZ R32, R21, R3 ;  /* 0x0000000315200220 */ /* 0x000fe20000410000 */
[----:B------:R-:W-:-:S03]  /*eea0*/  MOV R3, RZ ;  /* 0x000000ff00037202 */ /* 0x000fc60000000f00 */
[----:B------:R-:W-:Y:S01]  /*eeb0*/  FADD.FTZ R59, R59, R32 ;  /* 0x000000203b3b7221 */ /* 0x000fe20000010000 */
[----:B------:R-:W-:-:S05]  /*eec0*/  @P0 HADD2.F32 R32, -RZ, R139.H1_H1 ;  /* 0x3000008bff200230 */ /* 0x000fca0000004100 */
[----:B------:R-:W-:Y:S01]  /*eed0*/  @P0 FMUL.FTZ R3, R32, R21 ;  /* 0x0000001520030220 */ /* 0x000fe20000410000 */
[----:B------:R-:W-:Y:S02]  /*eee0*/  F2FP.F16.F32.PACK_AB R32, R250, R249 ;  /* 0x000000f9fa20723e */ /* 0x000fe400000000ff */
[----:B------:R-:W0:Y:S02]  /*eef0*/  LDC.64 R248, c[0x0][0x478] ;  /* 0x00011e00fff87b82 */ /* 0x000e240000000a00 */
[----:B------:R-:W-:-:S06]  /*ef00*/  F2FP.F16.F32.PACK_AB R179, R3, R2 ;  /* 0x0000000203b3723e */ /* 0x000fcc00000000ff */
[----:B------:R-:W1:Y:S01]  /*ef10*/  LDC.64 R250, c[0x0][0x468] ;  /* 0x00011a00fffa7b82 */ /* 0x000e620000000a00 */
[----:B0-----:R-:W-:-:S05]  /*ef20*/  IMAD.WIDE.U32 R20, R0, 0x10, R248 ;  /* 0x0000001000147825 */ /* 0x001fca00078e00f8 */
[----:B------:R0:W-:Y:S01]  /*ef30*/  STG.E.128 desc[UR6][R20.64], R32 ;  /* 0x0000002014007986 */ /* 0x0001e2000c101d06 */
[----:B-1----:R-:W-:-:S05]  /*ef40*/  IMAD.WIDE.U32 R2, R0, 0x10, R250 ;  /* 0x0000001000027825 */ /* 0x002fca00078e00fa */
[----:B------:R0:W-:Y:S02]  /*ef50*/  STG.E.128 desc[UR6][R2.64], R176 ;  /* 0x000000b002007986 */ /* 0x0001e4000c101d06 */
.L_x_3462:
[----:B------:R-:W-:Y:S05]  /*ef60*/  BSYNC.RECONVERGENT B1 ;  /* 0x0000000000017941 */ /* 0x000fea0003800200 */
.L_x_3444:
[----:B------:R-:W2:Y:S01]  /*ef70*/  LDL.LU R0, [R1+0x4] ;  /* 0x0000040001007983 */ /* 0x000ea20000300800 */
[----:B0---45:R-:W2:Y:S02]  /*ef80*/  LDC.64 R2, c[0x0][0x380] ;  /* 0x0000e000ff027b82 */ /* 0x031ea40000000a00 */
[----:B--2---:R-:W-:-:S04]  /*ef90*/  LEA R0, R2, R0, 0x2 ;  /* 0x0000000002007211 */ /* 0x004fc800078e10ff */
[----:B------:R-:W-:Y:S01]  /*efa0*/  ISETP.GE.AND P0, PT, R0, R3, PT ;  /* 0x000000030000720c */ /* 0x000fe20003f06270 */
[----:B------:R2:W-:-:S12]  /*efb0*/  STL [R1+0x4], R0 ;  /* 0x0000040001007387 */ /* 0x0005d80000100800 */
[----:B--2---:R-:W-:Y:S05]  /*efc0*/  @!P0 BRA `(.L_x_3482) ;  /* 0xffffff1c00ac8947 */ /* 0x004fea000383ffff */
.L_x_3432:
[----:B------:R-:W-:Y:S05]  /*efd0*/  BSYNC B0 ;  /* 0x0000000000007941 */ /* 0x000fea0003800000 */
.L_x_3431:
[----:B------:R-:W2:Y:S04]  /*efe0*/  LDL.LU R32, [R1+0x14] ;  /* 0x0000140001207983 */ /* 0x000ea80000300800 */
[----:B-1-3--:R-:W3:Y:S04]  /*eff0*/  LDL.LU R184, [R1+0x18] ;  /* 0x0000180001b87983 */ /* 0x00aee80000300800 */
        /* <DEDUP_REMOVED lines=8> */
[----:B------:R-:W4:Y:S04]  /*f080*/  LDL.LU R228, [R1+0x3c] ;  /* 0x00003c0001e47983 */ /* 0x000f280000300800 */
[----:B------:R-:W4:Y:S04]  /*f090*/  LDL.LU R183, [R1+0x40] ;  /* 0x0000400001b77983 */ /* 0x000f280000300800 */
[----:B------:R-:W4:Y:S04]  /*f0a0*/  LDL.LU R179, [R1+0x44] ;  /* 0x0000440001b37983 */ /* 0x000f280000300800 */
[----:B------:R-:W4:Y:S04]  /*f0b0*/  LDL.LU R178, [R1+0x48] ;  /* 0x0000480001b27983 */ /* 0x000f280000300800 */
[----:B------:R-:W4:Y:S04]  /*f0c0*/  LDL.LU R177, [R1+0x4c] ;  /* 0x00004c0001b17983 */ /* 0x000f280000300800 */
[----:B------:R-:W4:Y:S04]  /*f0d0*/  LDL.LU R21, [R1+0x50] ;  /* 0x0000500001157983 */ /* 0x000f280000300800 */
[----:B------:R-:W4:Y:S01]  /*f0e0*/  LDL.LU R20, [R1+0x54] ;  /* 0x0000540001147983 */ /* 0x000f220000300800 */
[----:B------:R-:W-:-:S03]  /*f0f0*/  MOV R2, 0x400 ;  /* 0x0000040000027802 */ /* 0x000fc60000000f00 */
        /* <DEDUP_REMOVED lines=24> */
[----:B------:R-:W0:Y:S01]  /*f280*/  S2R R176, SR_TID.X ;  /* 0x0000000000b07919 */ /* 0x000e220000002100 */
[----:B------:R-:W1:Y:S01]  /*f290*/  S2R R3, SR_CgaCtaId ;  /* 0x0000000000037919 */ /* 0x000e620000008800 */
[----:B------:R-:W-:Y:S05]  /*f2a0*/  WARPSYNC.ALL ;  /* 0x0000000000007948 */ /* 0x000fea0003800000 */
[----:B0-----:R-:W-:Y:S01]  /*f2b0*/  SHF.R.U32.HI R0, RZ, 0x5, R176 ;  /* 0x00000005ff007819 */ /* 0x001fe200000116b0 */
[----:B------:R-:W0:Y:S01]  /*f2c0*/  LDCU.128 UR16, c[0x0][0x440] ;  /* 0x00008800ff1077ac */ /* 0x000e220008000c00 */
[----:B-1----:R-:W-:Y:S01]  /*f2d0*/  LEA R3, R3, R2, 0x18 ;  /* 0x0000000203037211 */ /* 0x002fe200078ec0ff */
[----:B------:R-:W1:Y:S02]  /*f2e0*/  LDCU.64 UR4, c[0x0][0x460] ;  /* 0x00008c00ff0477ac */ /* 0x000e640008000a00 */
[----:B--2---:R-:W-:Y:S01]  /*f2f0*/  IMAD R0, R0, 0xa0, R32 ;  /* 0x000000a000007824 */ /* 0x004fe200078e0220 */
[----:B---3--:R-:W-:-:S02]  /*f300*/  MOV R188, R252 ;  /* 0x000000fc00bc7202 */ /* 0x008fc40000000f00 */
[----:B----4-:R-:W-:Y:S02]  /*f310*/  MOV R189, R228 ;  /* 0x000000e400bd7202 */ /* 0x010fe40000000f00 */
[----:B------:R-:W-:Y:S02]  /*f320*/  MOV R190, R183 ;  /* 0x000000b700be7202 */ /* 0x000fe40000000f00 */
[----:B------:R-:W-:Y:S02]  /*f330*/  MOV R191, R179 ;  /* 0x000000b300bf7202 */ /* 0x000fe40000000f00 */
[----:B------:R-:W-:Y:S02]  /*f340*/  MOV R208, R178 ;  /* 0x000000b200d07202 */ /* 0x000fe40000000f00 */
[----:B------:R-:W-:Y:S02]  /*f350*/  MOV R209, R177 ;  /* 0x000000b100d17202 */ /* 0x000fe40000000f00 */
[----:B------:R-:W2:Y:S01]  /*f360*/  LDL.LU R177, [R1+0x10] ;  /* 0x0000100001b17983 */ /* 0x000ea20000300800 */
[----:B------:R-:W-:-:S02]  /*f370*/  LEA R33, R0, R3, 0x5 ;  /* 0x0000000300217211 */ /* 0x000fc400078e28ff */
[----:B------:R-:W-:-:S03]  /*f380*/  MOV R210, R21 ;  /* 0x0000001500d27202 */ /* 0x000fc60000000f00 */
[----:B------:R-:W-:Y:S01]  /*f390*/  STS.128 [R33], R132 ;  /* 0x0000008421007388 */ /* 0x000fe20000000c00 */
        /* <DEDUP_REMOVED lines=12> */
[----:B------:R-:W3:Y:S04]  /*f460*/  LDS R2, [R0] ;  /* 0x0000000000027984 */ /* 0x000ee80000000800 */
[----:B------:R-:W4:Y:S04]  /*f470*/  LDS R3, [R0+0x1400] ;  /* 0x0014000000037984 */ /* 0x000f280000000800 */
        /* <DEDUP_REMOVED lines=39> */
[----:B---3--:R-:W-:-:S05]  /*f6f0*/  FADD.FTZ R2, RZ, R2 ;  /* 0x00000002ff027221 */ /* 0x008fca0000010000 */
        /* <DEDUP_REMOVED lines=11> */
[----:B----4-:R-:W-:-:S05]  /*f7b0*/  FADD.FTZ R36, R2, R3 ;  /* 0x0000000302247221 */ /* 0x010fca0000010000 */
[----:B------:R-:W3:Y:S04]  /*f7c0*/  LDS R52, [R0] ;  /* 0x0000000000347984 */ /* 0x000ee80000000800 */
        /* <DEDUP_REMOVED lines=52> */
[----:B-1----:R-:W-:-:S06]  /*fb10*/  FADD.FTZ R36, R36, R39 ;  /* 0x0000002724247221 */ /* 0x002fcc0000010000 */
[----:B------:R-:W0:Y:S01]  /*fb20*/  S2UR UR15, SR_CTAID.X ;  /* 0x00000000000f79c3 */ /* 0x000e220000002500 */
[----:B------:R-:W-:-:S07]  /*fb30*/  FADD.FTZ R34, R34, R37 ;  /* 0x0000002522227221 */ /* 0x000fce0000010000 */
[----:B---3--:R-:W0:Y:S01]  /*fb40*/  LDC R59, c[0x0][0x388] ;  /* 0x0000e200ff3b7b82 */ /* 0x008e220000000800 */
[----:B------:R-:W1:Y:S04]  /*fb50*/  LDS R84, [R0+0x400] ;  /* 0x0004000000547984 */ /* 0x000e680000000800 */
        /* <DEDUP_REMOVED lines=12> */
[----:B------:R-:W-:Y:S01]  /*fc20*/  FADD.FTZ R35, RZ, R35 ;  /* 0x00000023ff237221 */ /* 0x000fe20000010000 */
[----:B------:R-:W-:Y:S01]  /*fc30*/  FADD.FTZ R52, RZ, R52 ;  /* 0x00000034ff347221 */ /* 0x000fe20000010000 */
[----:B0-----:R-:W-:Y:S01]  /*fc40*/  IMAD R59, R59, UR15, RZ ;  /* 0x0000000f3b3b7c24 */ /* 0x001fe2000f8e02ff */
[----:B--2---:R-:W-:Y:S01]  /*fc50*/  IADD3 R61, PT, PT, R33, R177, RZ ;  /* 0x000000b1213d7210 */ /* 0x004fe20007ffe0ff */
[----:B------:R-:W-:Y:S01]  /*fc60*/  FADD.FTZ R35, R35, R38 ;  /* 0x0000002623237221 */ /* 0x000fe20000010000 */
[----:B------:R-:W-:Y:S01]  /*fc70*/  FADD.FTZ R34, R34, R51 ;  /* 0x0000003322227221 */ /* 0x000fe20000010000 */
[----:B----4-:R-:W-:Y:S01]  /*fc80*/  FADD.FTZ R52, R52, R105 ;  /* 0x0000006934347221 */ /* 0x010fe20000010000 */
[----:B------:R-:W-:-:S02]  /*fc90*/  IADD3 R67, P0, PT, R59, R176, RZ ;  /* 0x000000b03b437210 */ /* 0x000fc40007f1e0ff */
[----:B------:R-:W-:Y:S01]  /*fca0*/  ISETP.GE.U32.AND P4, PT, R61, 0x80, PT ;  /* 0x000000803d00780c */ /* 0x000fe20003f86070 */
[----:B------:R-:W-:Y:S01]  /*fcb0*/  FADD.FTZ R35, R35, R48 ;  /* 0x0000003023237221 */ /* 0x000fe20000010000 */
[----:B------:R-:W-:Y:S01]  /*fcc0*/  FADD.FTZ R55, R34, R55 ;  /* 0x0000003722377221 */ /* 0x000fe20000010000 */
[----:B------:R-:W-:Y:S01]  /*fcd0*/  FADD.FTZ R52, R52, R117 ;  /* 0x0000007534347221 */ /* 0x000fe20000010000 */
[----:B-1----:R-:W-:Y:S01]  /*fce0*/  FADD.FTZ R84, RZ, R84 ;  /* 0x00000054ff547221 */ /* 0x002fe20000010000 */
[----:B------:R-:W-:Y:S01]  /*fcf0*/  FADD.FTZ R54, RZ, R54 ;  /* 0x00000036ff367221 */ /* 0x000fe20000010000 */
[----:B------:R-:W-:Y:S01]  /*fd00*/  FADD.FTZ R96, RZ, R96 ;  /* 0x00000060ff607221 */ /* 0x000fe20000010000 */
[----:B---3--:R-:W-:Y:S01]  /*fd10*/  FADD.FTZ R92, RZ, R92 ;  /* 0x0000005cff5c7221 */ /* 0x008fe20000010000 */
        /* <DEDUP_REMOVED lines=49> */
.L_x_3484:
[----:B------:R-:W-:Y:S05]  /*10030*/  BSYNC.RECONVERGENT B0 ;  /* 0x0000000000007941 */ /* 0x000fea0003800200 */
.L_x_3483:
        /* <DEDUP_REMOVED lines=17> */
.L_x_3486:
[----:B------:R-:W-:Y:S05]  /*10150*/  BSYNC.RECONVERGENT B0 ;  /* 0x0000000000007941 */ /* 0x000fea0003800200 */
.L_x_3485:
        /* <DEDUP_REMOVED lines=17> */
.L_x_3488:
[----:B------:R-:W-:Y:S05]  /*10270*/  BSYNC.RECONVERGENT B0 ;  /* 0x0000000000007941 */ /* 0x000fea0003800200 */
.L_x_3487:
        /* <DEDUP_REMOVED lines=134> */
.L_x_3490:
[----:B------:R-:W-:Y:S05]  /*10ae0*/  BSYNC.RECONVERGENT B0 ;  /* 0x0000000000007941 */ /* 0x000fea0003800200 */
.L_x_3489:
        /* <DEDUP_REMOVED lines=17> */
.L_x_3492:
[----:B------:R-:W-:Y:S05]  /*10c00*/  BSYNC.RECONVERGENT B0 ;  /* 0x0000000000007941 */ /* 0x000fea0003800200 */
.L_x_3491:
        /* <DEDUP_REMOVED lines=17> */
.L_x_3494:
[----:B------:R-:W-:Y:S05]  /*10d20*/  BSYNC.RECONVERGENT B0 ;  /* 0x0000000000007941 */ /* 0x000fea0003800200 */
.L_x_3493:
        /* <DEDUP_REMOVED lines=17> */
.L_x_3496:
[----:B------:R-:W-:Y:S05]  /*10e40*/  BSYNC.RECONVERGENT B0 ;  /* 0x0000000000007941 */ /* 0x000fea0003800200 */
.L_x_3495:
        /* <DEDUP_REMOVED lines=17> */
.L_x_3498:
[----:B------:R-:W-:Y:S05]  /*10f60*/  BSYNC.RECONVERGENT B0 ;  /* 0x0000000000007941 */ /* 0x000fea0003800200 */
.L_x_3497:
        /* <DEDUP_REMOVED lines=17> */
.L_x_3500:
[----:B------:R-:W-:Y:S05]  /*11080*/  BSYNC.RECONVERGENT B0 ;  /* 0x0000000000007941 */ /* 0x000fea0003800200 */
.L_x_3499:
        /* <DEDUP_REMOVED lines=11> */
.L_x_3443:
[----:B--2---:R-:W-:Y:S01]  /*11140*/  HFMA2 R176, -RZ, RZ, 0, 5.9604644775390625e-08 ;  /* 0x00000001ffb07431 */ /* 0x004fe200000001ff */
[----:B------:R-:W-:Y:S01]  /*11150*/  BSSY B1, `(.L_x_3501) ;  /* 0x0000007000017945 */ /* 0x000fe20003800000 */
[----:B------:R-:W-:Y:S02]  /*11160*/  MOV R178, R228 ;  /* 0x000000e400b27202 */ /* 0x000fe40000000f00 */
[----:B------:R-:W-:Y:S02]  /*11170*/  MOV R21, 0x1f ;  /* 0x0000001f00157802 */ /* 0x000fe40000000f00 */
[----:B------:R-:W-:-:S07]  /*11180*/  MOV R20, 0xffffffff ;  /* 0xffffffff00147802 */ /* 0x000fce0000000f00 */
[----:B01-345:R-:W-:Y:S05]  /*11190*/  WARPSYNC.COLLECTIVE R20, `(.L_x_3502) ;  /* 0x0000000014087348 */ /* 0x03bfea0003c00000 */
[----:B-1----:R1:W2:Y:S02]  /*111a0*/  SHFL.BFLY P6, R185, R178, R176, R21 ;  /* 0x0c0000b0b2b97389 */ /* 0x0022a400000c0015 */
[----:B012345:R-:W-:Y:S05]  /*111b0*/  ENDCOLLECTIVE ;  /* 0x000000000000791b */ /* 0x03ffea0003800000 */
.L_x_3502:
[----:B------:R-:W-:Y:S05]  /*111c0*/  BSYNC B1 ;  /* 0x0000000000017941 */ /* 0x000fea0003800000 */
.L_x_3501:
        /* <DEDUP_REMOVED lines=9> */
.L_x_3503:
        /* <DEDUP_REMOVED lines=8> */
.L_x_3504:
[----:B------:R-:W-:Y:S02]  /*112e0*/  MOV R178, R183 ;  /* 0x000000b700b27202 */ /* 0x000fe40000000f00 */
[----:B------:R-:W-:-:S05]  /*112f0*/  MOV R20, R185 ;  /* 0x000000b900147202 */ /* 0x000fca0000000f00 */
[----:B------:R-:W-:Y:S01]  /*11300*/  FADD.FTZ R179, R179, R20 ;  /* 0x00000014b3b37221 */ /* 0x000fe20000010000 */
[----:B------:R-:W-:-:S07]  /*11310*/  MOV R20, 0xffffffff ;  /* 0xffffffff00147802 */ /* 0x000fce0000000f00 */
[----:B------:R-:W-:Y:S05]  /*11320*/  WARPSYNC.COLLECTIVE R20, `(.L_x_3505) ;  /* 0x0000000014087348 */ /* 0x000fea0003c00000 */
[----:B------:R0:W1:Y:S02]  /*11330*/  SHFL.BFLY P6, R185, R178, R176, R21 ;  /* 0x0c0000b0b2b97389 */ /* 0x00006400000c0015 */
[----:B01----:R-:W-:Y:S05]  /*11340*/  ENDCOLLECTIVE ;  /* 0x000000000000791b */ /* 0x003fea0003800000 */
.L_x_3505:
        /* <DEDUP_REMOVED lines=8> */
.L_x_3506:
[----:B------:R-:W-:Y:S02]  /*113d0*/  MOV R178, R183 ;  /* 0x000000b700b27202 */ /* 0x000fe40000000f00 */
[----:B------:R-:W-:-:S05]  /*113e0*/  MOV R20, R185 ;  /* 0x000000b900147202 */ /* 0x000fca0000000f00 */
[----:B------:R-:W-:Y:S01]  /*113f0*/  FADD.FTZ R179, R179, R20 ;  /* 0x00000014b3b37221 */ /* 0x000fe20000010000 */
[----:B------:R-:W-:-:S07]  /*11400*/  MOV R20, 0xffffffff ;  /* 0xffffffff00147802 */ /* 0x000fce0000000f00 */
[----:B------:R-:W-:Y:S05]  /*11410*/  WARPSYNC.COLLECTIVE R20, `(.L_x_3507) ;  /* 0x0000000014087348 */ /* 0x000fea0003c00000 */
[----:B------:R0:W1:Y:S02]  /*11420*/  SHFL.BFLY P6, R185, R178, R176, R21 ;  /* 0x0c0000b0b2b97389 */ /* 0x00006400000c0015 */
[----:B01----:R-:W-:Y:S05]  /*11430*/  ENDCOLLECTIVE ;  /* 0x000000000000791b */ /* 0x003fea0003800000 */
.L_x_3507:
        /* <DEDUP_REMOVED lines=8> */
.L_x_3508:
[----:B------:R-:W-:Y:S02]  /*114c0*/  MOV R178, R183 ;  /* 0x000000b700b27202 */ /* 0x000fe40000000f00 */
[----:B------:R-:W-:-:S05]  /*114d0*/  MOV R20, R185 ;  /* 0x000000b900147202 */ /* 0x000fca0000000f00 */
[----:B------:R-:W-:Y:S01]  /*114e0*/  FADD.FTZ R179, R179, R20 ;  /* 0x00000014b3b37221 */ /* 0x000fe20000010000 */
[----:B------:R-:W-:-:S07]  /*114f0*/  MOV R20, 0xffffffff ;  /* 0xffffffff00147802 */ /* 0x000fce0000000f00 */
[----:B------:R-:W-:Y:S05]  /*11500*/  WARPSYNC.COLLECTIVE R20, `(.L_x_3509) ;  /* 0x0000000014087348 */ /* 0x000fea0003c00000 */
[----:B------:R0:W1:Y:S02]  /*11510*/  SHFL.BFLY P6, R185, R178, R176, R21 ;  /* 0x0c0000b0b2b97389 */ /* 0x00006400000c0015 */
[----:B01----:R-:W-:Y:S05]  /*11520*/  ENDCOLLECTIVE ;  /* 0x000000000000791b */ /* 0x003fea0003800000 */
.L_x_3509:
        /* <DEDUP_REMOVED lines=8> */
.L_x_3510:
[----:B------:R-:W-:Y:S02]  /*115b0*/  MOV R178, R183 ;  /* 0x000000b700b27202 */ /* 0x000fe40000000f00 */
[----:B------:R-:W-:-:S07]  /*115c0*/  MOV R184, R185 ;  /* 0x000000b900b87202 */ /* 0x000fce0000000f00 */
[----:B------:R-:W-:Y:S05]  /*115d0*/  WARPSYNC.COLLECTIVE R20, `(.L_x_3511) ;  /* 0x0000000014087348 */ /* 0x000fea0003c00000 */
[----:B------:R0:W1:Y:S02]  /*115e0*/  SHFL.BFLY P6, R185, R178, R176, R21 ;  /* 0x0c0000b0b2b97389 */ /* 0x00006400000c0015 */
[----:B01----:R-:W-:Y:S05]  /*115f0*/  ENDCOLLECTIVE ;  /* 0x000000000000791b */ /* 0x003fea0003800000 */
.L_x_3511:
[----:B------:R-:W-:Y:S01]  /*11600*/  MOV R20, R185 ;  /* 0x000000b900147202 */ /* 0x000fe20000000f00 */
[----:B------:R-:W-:Y:S06]  /*11610*/  BRA `(.L_x_3512) ;  /* 0xffffff1c00e07947 */ /* 0x000fec000383ffff */
.L_x_3513:
        /* <DEDUP_REMOVED lines=14> */
.L_x_25386:


//--------------------- .text._ZN10layer_norm13ln_bwd_kernelINS_13Kernel_traitsI6__halfS2_S2_S2_fjLj1280ELj1ELj4ELj1ELj16ENS_18Kernel_traits_baseILj1280ES2_S2_S2_S2_fjLj128EEEEELb1ELb1ELb0ELb1EEEvNS_9BwdParamsE --------------------------
	.section	.text._ZN10layer_norm13ln_bwd_kernelINS_13Kernel_traitsI6__halfS2_S2_S2_fjLj1280ELj1ELj4ELj1ELj16ENS_18Kernel_traits_baseILj1280ES2_S2_S2_S2_fjLj128EEEEELb1ELb1ELb0ELb1EEEvNS_9BwdParamsE,"ax",@progbits
	.align	128
        .global         _ZN10layer_norm13ln_bwd_kernelINS_13Kernel_traitsI6__halfS2_S2_S2_fjLj1280ELj1ELj4ELj1ELj16ENS_18Kernel_traits_baseILj1280ES2_S2_S2_S2_fjLj128EEEEELb1ELb1ELb0ELb1EEEvNS_9BwdParamsE
        .type           _ZN10layer_norm13ln_bwd_kernelINS_13Kernel_traitsI6__halfS2_S2_S2_fjLj1280ELj1ELj4ELj1ELj16ENS_18Kernel_traits_baseILj1280ES2_S2_S2_S2_fjLj128EEEEELb1ELb1ELb0ELb1EEEvNS_9BwdParamsE,@function
        .size           _ZN10layer_norm13ln_bwd_kernelINS_13Kernel_traitsI6__halfS2_S2_S2_fjLj1280ELj1ELj4ELj1ELj16ENS_18Kernel_traits_baseILj1280ES2_S2_S2_S2_fjLj128EEEEELb1ELb1ELb0ELb1EEEvNS_9BwdParamsE,(.L_x_25387 - _ZN10layer_norm13ln_bwd_kernelINS_13Kernel_traitsI6__halfS2_S2_S2_fjLj1280ELj1ELj4ELj1ELj16ENS_18Kernel_traits_baseILj1280ES2_S2_S2_S2_fjLj128EEEEELb1ELb1ELb0ELb1EEEvNS_9BwdParamsE)
        .other          _ZN10layer_norm13ln_bwd_kernelINS_13Kernel_traitsI6__halfS2_S2_S2_fjLj1280ELj1ELj4ELj1ELj16ENS_18Kernel_traits_baseILj1280ES2_S2_S2_S2_fjLj128EEEEELb1ELb1ELb0ELb1EEEvNS_9BwdParamsE,@"STO_CUDA_ENTRY STV_DEFAULT"
_ZN10layer_norm13ln_bwd_kernelINS_13Kernel_traitsI6__halfS2_S2_S2_fjLj1280ELj1ELj4ELj1ELj16ENS_18Kernel_traits_baseILj1280ES2_S2_S2_S2_fjLj128EEEEELb1ELb1ELb0ELb1EEEvNS_9BwdParamsE:
.text._ZN10layer_norm13ln_bwd_kernelINS_13Kernel_traitsI6__halfS2_S2_S2_fjLj1280ELj1ELj4ELj1ELj16ENS_18Kernel_traits_baseILj1280ES2_S2_S2_S2_fjLj128EEEEELb1ELb1ELb0ELb1EEEvNS_9BwdParamsE:
        /* <DEDUP_REMOVED lines=84> */
[----:B------:R0:W5:Y:S01]  /*0540*/  LDG.E.128 R108, desc[UR6][R2.64+0x800] ;  /* 0x00080006026c7981 */ /* 0x000162000c1e1d00 */
[----:B--2---:R-:W-:-:S03]  /*0550*/  IMAD.WIDE.U32 R4, R6, 0x10, R4 ;  /* 0x0000001006047825 */ /* 0x004fc600078e0004 */
        /* <DEDUP_REMOVED lines=121> */
[----:B-1----:R-:W-:Y:S01]  /*0cf0*/  ISETP.NE.U32.AND P0, PT, RZ, UR8, PT ;  /* 0x00000008ff007c0c */ /* 0x002fe2000bf05070 */
[----:B------:R-:W-:Y:S01]  /*0d00*/  BSSY B1, `(.L_x_3516) ;  /* 0x0000d8e000017945 */ /* 0x000fe20003800000 */
[----:B------:R-:W-:-:S02]  /*0d10*/  MOV R14, R0 ;  /* 0x00000000000e7202 */ /* 0x000fc40000000f00 */
[----:B------:R-:W-:Y:S02]  /*0d20*/  CS2R R12, SRZ ;  /* 0x00000000000c7805 */ /* 0x000fe4000001ff00 */
[----:B------:R-:W-:Y:S02]  /*0d30*/  ISETP.NE.AND.EX P0, PT, RZ, UR9, PT, P0 ;  /* 0x00000009ff007c0c */ /* 0x000fe4000bf05300 */
[----:B------:R-:W-:Y:S02]  /*0d40*/  CS2R R10, SRZ ;  /* 0x00000000000a7805 */ /* 0x000fe4000001ff00 */
[----:B------:R-:W-:Y:S02]  /*0d50*/  CS2R R8, SRZ ;  /* 0x0000000000087805 */ /* 0x000fe4000001ff00 */
[----:B0-----:R-:W-:-:S07]  /*0d60*/  CS2R R6, SRZ ;  /* 0x0000000000067805 */ /* 0x001fce000001ff00 */
.L_x_3542:
        /* <DEDUP_REMOVED lines=19> */
[----:B------:R-:W-:Y:S01]  /*0ea0*/  LEA.HI.SX32 R157, R16, R2, 0x1d ;  /* 0x00000002109d7211 */ /* 0x000fe200078feaff */
[----:B---3--:R-:W-:Y:S01]  /*0eb0*/  @P0 HADD2.F32 R4, -RZ, R0.H0_H0 ;  /* 0x20000000ff040230 */ /* 0x008fe20000004100 */
[----:B----4-:R-:W-:Y:S01]  /*0ec0*/  FSEL R0, R18, RZ, !P2 ;  /* 0x000000ff12007208 */ /* 0x010fe20005000000 */
[----:B0-----:R-:W-:Y:S08]  /*0ed0*/  @P1 BRA `(.L_x_3517) ;  /* 0x0000001800381947 */ /* 0x001ff00003800000 */
        /* <DEDUP_REMOVED lines=11> */
[----:B------:R-:W4:Y:S02]  /*0f90*/  LDG.E.128 R112, desc[UR6][R112.64] ;  /* 0x0000000670707981 */ /* 0x000f24000c1e1d00 */
[C---:B------:R-:W-:Y:S02]  /*0fa0*/  IMAD.WIDE.U32 R40, R136.reuse, 0x10, R24 ;  /* 0x0000001088287825 */ /* 0x040fe400078e0018 */
[----:B------:R-:W4:Y:S02]  /*0fb0*/  LDG.E.128 R44, desc[UR6][R44.64] ;  /* 0x000000062c2c7981 */ /* 0x000f24000c1e1d00 */
[----:B------:R-:W-:-:S02]  /*0fc0*/  IMAD.WIDE.U32 R36, R136, 0x10, R20 ;  /* 0x0000001088247825 */ /* 0x000fc400078e0014 */
[----:B------:R-:W4:Y:S02]  /*0fd0*/  LDG.E.128 R40, desc[UR6][R40.64] ;  /* 0x0000000628287981 */ /* 0x000f24000c1e1d00 */
[C-C-:B------:R-:W-:Y:S02]  /*0fe0*/  IMAD.WIDE.U32 R32, R15.reuse, 0x10, R24.reuse ;  /* 0x000000100f207825 */ /* 0x140fe400078e0018 */
        /* <DEDUP_REMOVED lines=21> */
[----:B------:R-:W-:Y:S02]  /*1140*/  HADD2.F32 R210, -RZ, R103.H0_H0 ;  /* 0x20000067ffd27230 */ /* 0x000fe40000004100 */
        /* <DEDUP_REMOVED lines=11> */
[--C-:B---3--:R-:W-:Y:S02]  /*1200*/  HADD2.F32 R122, -RZ, R116.reuse.H0_H0 ;  /* 0x20000074ff7a7230 */ /* 0x108fe40000004100 */
[----:B------:R-:W-:Y:S02]  /*1210*/  HADD2.F32 R189, -RZ, R116.H1_H1 ;  /* 0x30000074ffbd7230 */ /* 0x000fe40000004100 */
[----:B----4-:R-:W-:-:S02]  /*1220*/  HADD2.F32 R147, -RZ, R112.H0_H0 ;  /* 0x20000070ff937230 */ /* 0x010fc40000004100 */
        /* <DEDUP_REMOVED lines=47> */
[----:B------:R-:W-:Y:S01]  /*1520*/  FADD.FTZ R122, -R0, R122 ;  /* 0x0000007a007a7221 */ /* 0x000fe20000010100 */
[----:B------:R-:W-:-:S02]  /*1530*/  HADD2.F32 R172, -RZ, R36.H0_H0 ;  /* 0x20000024ffac7230 */ /* 0x000fc40000004100 */
[C---:B------:R-:W-:Y:S01]  /*1540*/  FADD.FTZ R32, -R0.reuse, R149 ;  /* 0x0000009500207221 */ /* 0x040fe20000010100 */
[----:B------:R-:W-:Y:S02]  /*1550*/  HADD2.F32 R171, -RZ, R36.H1_H1 ;  /* 0x30000024ffab7230 */ /* 0x000fe40000004100 */
[C---:B------:R-:W-:Y:S01]  /*1560*/  FADD.FTZ R33, -R0.reuse, R150 ;  /* 0x0000009600217221 */ /* 0x040fe20000010100 */
[--C-:B------:R-:W-:Y:S02]  /*1570*/  HADD2.F32 R170, -RZ, R37.reuse.H0_H0 ;  /* 0x20000025ffaa7230 */ /* 0x100fe40000004100 */
[C---:B------:R-:W-:Y:S01]  /*1580*/  FADD.FTZ R34, -R0.reuse, R147 ;  /* 0x0000009300227221 */ /* 0x040fe20000010100 */
[----:B------:R-:W-:Y:S02]  /*1590*/  HADD2.F32 R169, -RZ, R37.H1_H1 ;  /* 0x30000025ffa97230 */ /* 0x000fe40000004100 */
[----:B------:R-:W-:Y:S01]  /*15a0*/  FADD.FTZ R35, -R0, R148 ;  /* 0x0000009400237221 */ /* 0x000fe20000010100 */
[----:B------:R-:W-:-:S02]  /*15b0*/  HADD2.F32 R166, -RZ, R39.H0_H0 ;  /* 0x20000027ffa67230 */ /* 0x000fc40000004100 */
[C---:B------:R-:W-:Y:S01]  /*15c0*/  FADD.FTZ R36, -R0.reuse, R121 ;  /* 0x0000007900247221 */ /* 0x040fe20000010100 */
[----:B------:R-:W-:Y:S02]  /*15d0*/  HADD2.F32 R165, -RZ, R39.H1_H1 ;  /* 0x30000027ffa57230 */ /* 0x000fe40000004100 */
[C---:B------:R-:W-:Y:S01]  /*15e0*/  FADD.FTZ R37, -R0.reuse, R123 ;  /* 0x0000007b00257221 */ /* 0x040fe20000010100 */
[----:B------:R-:W-:Y:S02]  /*15f0*/  HADD2.F32 R114, -RZ, R31.H0_H0 ;  /* 0x2000001fff727230 */ /* 0x000fe40000004100 */
        /* <DEDUP_REMOVED lines=34> */
[C---:B-----5:R-:W-:Y:S01]  /*1820*/  FMUL.FTZ R0, R5.reuse, R122 ;  /* 0x0000007a05007220 */ /* 0x060fe20000410000 */
[----:B------:R-:W-:Y:S01]  /*1830*/  FMUL.FTZ R122, R210, R114 ;  /* 0x00000072d27a7220 */ /* 0x000fe20000410000 */
[----:B------:R-:W-:Y:S01]  /*1840*/  FMUL.FTZ R196, R196, R179 ;  /* 0x000000b3c4c47220 */ /* 0x000fe20000410000 */
[----:B------:R-:W-:Y:S01]  /*1850*/  FMUL.FTZ R189, R5, R189 ;  /* 0x000000bd05bd7220 */ /* 0x000fe20000410000 */
[----:B------:R-:W-:Y:S01]  /*1860*/  FADD.FTZ R211, RZ, R197 ;  /* 0x000000c5ffd37221 */ /* 0x000fe20000010000 */
[----:B------:R-:W-:Y:S01]  /*1870*/  FFMA.FTZ R210, R0, R197, RZ ;  /* 0x000000c500d27223 */ /* 0x000fe200000100ff */
        /* <DEDUP_REMOVED lines=96> */
[----:B------:R-:W-:-:S02]  /*1e80*/  HADD2.F32 R113, -RZ, R31.H1_H1 ;  /* 0x3000001fff717230 */ /* 0x000fc40000004100 */
[----:B------:R-:W-:Y:S01]  /*1e90*/  FMUL.FTZ R130, R5, R130 ;  /* 0x0000008205827220 */ /* 0x000fe20000410000 */
[----:B------:R-:W-:Y:S02]  /*1ea0*/  HADD2.F32 R123, -RZ, R103.H1_H1 ;  /* 0x30000067ff7b7230 */ /* 0x000fe40000004100 */
        /* <DEDUP_REMOVED lines=145> */
.L_x_3517:
[----:B------:R-:W0:Y:S01]  /*27c0*/  LDC.64 R24, c[0x0][0x3a8] ;  /* 0x0000ea00ff187b82 */ /* 0x000e220000000a00 */
[----:B------:R-:W-:-:S07]  /*27d0*/  IADD3 R3, PT, PT, R157, 0x80, RZ ;  /* 0x000000809d037810 */ /* 0x000fce0007ffe0ff */
[----:B------:R-:W1:Y:S01]  /*27e0*/  LDC.64 R20, c[0x0][0x428] ;  /* 0x00010a00ff147b82 */ /* 0x000e620000000a00 */
[C---:B------:R-:W-:Y:S02]  /*27f0*/  IADD3 R136, PT, PT, R157.reuse, 0x20, RZ ;  /* 0x000000209d887810 */ /* 0x040fe40007ffe0ff */
[C---:B------:R-:W-:Y:S02]  /*2800*/  IADD3 R15, PT, PT, R157.reuse, 0x40, RZ ;  /* 0x000000409d0f7810 */ /* 0x040fe40007ffe0ff */
[----:B------:R-:W-:-:S03]  /*2810*/  IADD3 R2, PT, PT, R157, 0x60, RZ ;  /* 0x000000609d027810 */ /* 0x000fc60007ffe0ff */
[----:B------:R-:W2:Y:S01]  /*2820*/  LDC.64 R134, c[0x0][0x3b0] ;  /* 0x0000ec00ff867b82 */ /* 0x000ea20000000a00 */
[----:B0-----:R-:W-:-:S06]  /*2830*/  IMAD.WIDE.U32 R52, R3, 0x10, R24 ;  /* 0x0000001003347825 */ /* 0x001fcc00078e0018 */
[----:B------:R-:W3:Y:S01]  /*2840*/  LDG.E.128 R52, desc[UR6][R52.64] ;  /* 0x0000000634347981 */ /* 0x000ee2000c1e1d00 */
[----:B------:R-:W-:-:S06]  /*2850*/  IMAD.WIDE.U32 R56, R157, 0x10, R24 ;  /* 0x000000109d387825 */ /* 0x000fcc00078e0018 */
[----:B------:R-:W4:Y:S01]  /*2860*/  LDG.E.128 R56, desc[UR6][R56.64] ;  /* 0x0000000638387981 */ /* 0x000f22000c1e1d00 */
[----:B-1----:R-:W-:-:S04]  /*2870*/  IMAD.WIDE.U32 R44, R157, 0x10, R20 ;  /* 0x000000109d2c7825 */ /* 0x002fc800078e0014 */
[C---:B------:R-:W-:Y:S02]  /*2880*/  IMAD.WIDE.U32 R40, R136.reuse, 0x10, R24 ;  /* 0x0000001088287825 */ /* 0x040fe400078e0018 */
[----:B------:R-:W4:Y:S02]  /*2890*/  LDG.E.128 R44, desc[UR6][R44.64] ;  /* 0x000000062c2c7981 */ /* 0x000f24000c1e1d00 */
[----:B------:R-:W-:Y:S02]  /*28a0*/  IMAD.WIDE.U32 R36, R136, 0x10, R20 ;  /* 0x0000001088247825 */ /* 0x000fe400078e0014 */
[----:B------:R-:W4:Y:S02]  /*28b0*/  LDG.E.128 R40, desc[UR6][R40.64] ;  /* 0x0000000628287981 */ /* 0x000f24000c1e1d00 */
[--C-:B------:R-:W-:Y:S02]  /*28c0*/  IMAD.WIDE.U32 R32, R15, 0x10, R24.reuse ;  /* 0x000000100f207825 */ /* 0x100fe400078e0018 */
        /* <DEDUP_REMOVED lines=32> */
[--C-:B---3--:R-:W-:Y:S02]  /*2ad0*/  HADD2.F32 R119, -RZ, R52.reuse.H0_H0 ;  /* 0x20000034ff777230 */ /* 0x108fe40000004100 */
[----:B------:R-:W-:Y:S02]  /*2ae0*/  HADD2.F32 R120, -RZ, R52.H1_H1 ;  /* 0x30000034ff787230 */ /* 0x000fe40000004100 */
[--C-:B------:R-:W-:Y:S02]  /*2af0*/  HADD2.F32 R117, -RZ, R53.reuse.H0_H0 ;  /* 0x20000035ff757230 */ /* 0x100fe40000004100 */
[----:B------:R-:W-:-:S02]  /*2b00*/  HADD2.F32 R118, -RZ, R53.H1_H1 ;  /* 0x30000035ff767230 */ /* 0x000fc40000004100 */
[----:B------:R-:W0:Y:S01]  /*2b10*/  LDC.64 R52, c[0x0][0x438] ;  /* 0x00010e00ff347b82 */ /* 0x000e220000000a00 */
        /* <DEDUP_REMOVED lines=9> */
[----:B0-----:R-:W-:-:S04]  /*2bb0*/  IMAD.WIDE.U32 R68, R157, 0x10, R52 ;  /* 0x000000109d447825 */ /* 0x001fc800078e0034 */
[--C-:B------:R-:W-:Y:S02]  /*2bc0*/  IMAD.WIDE.U32 R64, R136, 0x10, R52.reuse ;  /* 0x0000001088407825 */ /* 0x100fe400078e0034 */
[----:B------:R-:W5:Y:S02]  /*2bd0*/  LDG.E.128 R68, desc[UR6][R68.64] ;  /* 0x0000000644447981 */ /* 0x000f64000c1e1d00 */
[--C-:B------:R-:W-:Y:S02]  /*2be0*/  IMAD.WIDE.U32 R60, R15, 0x10, R52.reuse ;  /* 0x000000100f3c7825 */ /* 0x100fe400078e0034 */
[----:B------:R-:W5:Y:S02]  /*2bf0*/  LDG.E.128 R64, desc[UR6][R64.64] ;  /* 0x0000000640407981 */ /* 0x000f64000c1e1d00 */
[--C-:B------:R-:W-:Y:S02]  /*2c00*/  IMAD.WIDE.U32 R56, R2, 0x10, R52.reuse ;  /* 0x0000001002387825 */ /* 0x100fe400078e0034 */
[----:B------:R-:W5:Y:S02]  /*2c10*/  LDG.E.128 R60, desc[UR6][R60.64] ;  /* 0x000000063c3c7981 */ /* 0x000f64000c1e1d00 */
[----:B------:R-:W-:-:S04]  /*2c20*/  IMAD.WIDE.U32 R52, R3, 0x10, R52 ;  /* 0x0000001003347825 */ /* 0x000fc800078e0034 */
[----:B------:R-:W-:Y:S02]  /*2c30*/  HADD2.F32 R185, -RZ, R58.H1_H1 ;  /* 0x3000003affb97230 */ /* 0x000fe40000004100 */
[--C-:B------:R-:W-:Y:S01]  /*2c40*/  HADD2.F32 R184, -RZ, R59.reuse.H0_H0 ;  /* 0x2000003bffb87230 */ /* 0x100fe20000004100 */
[----:B------:R-:W5:Y:S01]  /*2c50*/  LDG.E.128 R52, desc[UR6][R52.64] ;  /* 0x0000000634347981 */ /* 0x000f62000c1e1d00 */
[----:B------:R-:W-:-:S03]  /*2c60*/  HADD2.F32 R183, -RZ, R59.H1_H1 ;  /* 0x3000003bffb77230 */ /* 0x000fc60000004100 */
[----:B------:R-:W5:Y:S01]  /*2c70*/  LDG.E.128 R56, desc[UR6][R56.64] ;  /* 0x0000000638387981 */ /* 0x000f62000c1e1d00 */
        /* <DEDUP_REMOVED lines=34> */
[C---:B------:R-:W-:Y:S01]  /*2ea0*/  FADD.FTZ R122, -R0.reuse, R122 ;  /* 0x0000007a007a7221 */ /* 0x040fe20000010100 */
[--C-:B------:R-:W-:Y:S02]  /*2eb0*/  HADD2.F32 R172, -RZ, R36.reuse.H0_H0 ;  /* 0x20000024ffac7230 */ /* 0x100fe40000004100 */
[----:B------:R-:W-:Y:S01]  /*2ec0*/  FADD.FTZ R32, -R0, R121 ;  /* 0x0000007900207221 */ /* 0x000fe20000010100 */
[----:B------:R-:W-:-:S02]  /*2ed0*/  HADD2.F32 R171, -RZ, R36.H1_H1 ;  /* 0x30000024ffab7230 */ /* 0x000fc40000004100 */
[C---:B------:R-:W-:Y:S01]  /*2ee0*/  FADD.FTZ R33, -R0.reuse, R123 ;  /* 0x0000007b00217221 */ /* 0x040fe20000010100 */
[--C-:B------:R-:W-:Y:S02]  /*2ef0*/  HADD2.F32 R170, -RZ, R37.reuse.H0_H0 ;  /* 0x20000025ffaa7230 */ /* 0x100fe40000004100 */
[C---:B------:R-:W-:Y:S01]  /*2f00*/  FADD.FTZ R34, -R0.reuse, R119 ;  /* 0x0000007700227221 */ /* 0x040fe20000010100 */
[----:B------:R-:W-:Y:S02]  /*2f10*/  HADD2.F32 R169, -RZ, R37.H1_H1 ;  /* 0x30000025ffa97230 */ /* 0x000fe40000004100 */
[C---:B------:R-:W-:Y:S01]  /*2f20*/  FADD.FTZ R35, -R0.reuse, R120 ;  /* 0x0000007800237221 */ /* 0x040fe20000010100 */
[--C-:B------:R-:W-:Y:S02]  /*2f30*/  HADD2.F32 R166, -RZ, R39.reuse.H0_H0 ;  /* 0x20000027ffa67230 */ /* 0x100fe40000004100 */
[----:B------:R-:W-:Y:S01]  /*2f40*/  FADD.FTZ R36, -R0, R117 ;  /* 0x0000007500247221 */ /* 0x000fe20000010100 */
[----:B------:R-:W-:-:S02]  /*2f50*/  HADD2.F32 R165, -RZ, R39.H1_H1 ;  /* 0x30000027ffa57230 */ /* 0x000fc40000004100 */
        /* <DEDUP_REMOVED lines=286> */
.L_x_3518:
[----:B------:R0:W-:Y:S04]  /*4140*/  STL [R1+0x1f4], R21 ;  /* 0x0001f41501007387 */ /* 0x0001e80000100800 */
[----:B0-----:R-:W2:Y:S04]  /*4150*/  LDL.LU R21, [R1+0x4c] ;  /* 0x00004c0001157983 */ /* 0x001ea80000300800 */
        /* <DEDUP_REMOVED lines=18> */
[----:B------:R-:W-:Y:S01]  /*4280*/  FADD.FTZ R6, R252, R6 ;  /* 0x00000006fc067221 */ /* 0x000fe20000010000 */
[----:B------:R-:W-:Y:S01]  /*4290*/  FADD.FTZ R7, R251, R7 ;  /* 0x00000007fb077221 */ /* 0x000fe20000010000 */
[----:B------:R-:W-:Y:S01]  /*42a0*/  FADD.FTZ R8, R250, R8 ;  /* 0x00000008fa087221 */ /* 0x000fe20000010000 */
[----:B------:R-:W-:Y:S04]  /*42b0*/  STL [R1+0x1cc], R3 ;  /* 0x0001cc0301007387 */ /* 0x000fe80000100800 */
[----:B------:R0:W-:Y:S04]  /*42c0*/  STL [R1+0x1c8], R2 ;  /* 0x0001c80201007387 */ /* 0x0001e80000100800 */
[----:B------:R1:W-:Y:S04]  /*42d0*/  STL [R1+0x1c4], R0 ;  /* 0x0001c40001007387 */ /* 0x0003e80000100800 */
[----:B------:R-:W4:Y:S04]  /*42e0*/  LDL.LU R252, [R1+0x54] ;  /* 0x0000540001fc7983 */ /* 0x000f280000300800 */
[----:B------:R-:W4:Y:S04]  /*42f0*/  LDL.LU R251, [R1+0x58] ;  /* 0x0000580001fb7983 */ /* 0x000f280000300800 */
[----:B------:R-:W4:Y:S01]  /*4300*/  LDL.LU R250, [R1+0x5c] ;  /* 0x00005c0001fa7983 */ /* 0x000f220000300800 */
[----:B--2---:R-:W-:-:S03]  /*4310*/  FADD.FTZ R223, R223, R21 ;  /* 0x00000015dfdf7221 */ /* 0x004fc60000010000 */
[----:B------:R-:W2:Y:S01]  /*4320*/  LDL.LU R21, [R1+0x60] ;  /* 0x0000600001157983 */ /* 0x000ea20000300800 */
[----:B---3--:R-:W-:-:S03]  /*4330*/  FADD.FTZ R222, R222, R20 ;  /* 0x00000014dede7221 */ /* 0x008fc60000010000 */
[----:B------:R-:W3:Y:S04]  /*4340*/  LDL.LU R20, [R1+0x64] ;  /* 0x0000640001147983 */ /* 0x000ee80000300800 */
[----:B0-----:R-:W3:Y:S01]  /*4350*/  LDL.LU R2, [R1+0x68] ;  /* 0x0000680001027983 */ /* 0x001ee20000300800 */
        /* <DEDUP_REMOVED lines=17> */
[----:B-1----:R-:W4:Y:S01]  /*4470*/  LDL.LU R0, [R1+0x90] ;  /* 0x0000900001007983 */ /* 0x002f220000300800 */
[----:B------:R-:W-:Y:S01]  /*4480*/  FADD.FTZ R225, R225, R252 ;  /* 0x000000fce1e17221 */ /* 0x000fe20000010000 */
[----:B------:R-:W-:Y:S01]  /*4490*/  FADD.FTZ R226, R226, R251 ;  /* 0x000000fbe2e27221 */ /* 0x000fe20000010000 */
[----:B------:R-:W-:Y:S01]  /*44a0*/  FADD.FTZ R227, R227, R250 ;  /* 0x000000fae3e37221 */ /* 0x000fe20000010000 */
[----:B--2---:R-:W-:Y:S01]  /*44b0*/  FADD.FTZ R228, R228, R21 ;  /* 0x00000015e4e47221 */ /* 0x004fe20000010000 */
[----:B---3--:R-:W-:-:S02]  /*44c0*/  FADD.FTZ R230, R230, R2 ;  /* 0x00000002e6e67221 */ /* 0x008fc40000010000 */
[----:B------:R-:W2:Y:S01]  /*44d0*/  LDL.LU R2, [R1+0x94] ;  /* 0x0000940001027983 */ /* 0x000ea20000300800 */
[----:B------:R-:W-:-:S03]  /*44e0*/  FADD.FTZ R229, R229, R20 ;  /* 0x00000014e5e57221 */ /* 0x000fc60000010000 */
[----:B------:R-:W3:Y:S04]  /*44f0*/  LDL.LU R252, [R1+0x98] ;  /* 0x0000980001fc7983 */ /* 0x000ee80000300800 */
[----:B------:R-:W3:Y:S04]  /*4500*/  LDL.LU R251, [R1+0x9c] ;  /* 0x00009c0001fb7983 */ /* 0x000ee80000300800 */
[----:B------:R-:W3:Y:S04]  /*4510*/  LDL.LU R250, [R1+0xa0] ;  /* 0x0000a00001fa7983 */ /* 0x000ee80000300800 */
[----:B------:R-:W3:Y:S04]  /*4520*/  LDL.LU R21, [R1+0xa4] ;  /* 0x0000a40001157983 */ /* 0x000ee80000300800 */
[----:B------:R-:W3:Y:S01]  /*4530*/  LDL.LU R20, [R1+0xa8] ;  /* 0x0000a80001147983 */ /* 0x000ee20000300800 */
[----:B----4-:R-:W-:-:S03]  /*4540*/  FADD.FTZ R240, R240, R0 ;  /* 0x00000000f0f07221 */ /* 0x010fc60000010000 */
[----:B------:R-:W4:Y:S01]  /*4550*/  LDL.LU R0, [R1+0xac] ;  /* 0x0000ac0001007983 */ /* 0x000f220000300800 */
[----:B------:R-:W-:Y:S01]  /*4560*/  FADD.FTZ R231, R231, R19 ;  /* 0x00000013e7e77221 */ /* 0x000fe20000010000 */
[----:B------:R-:W-:Y:S01]  /*4570*/  FADD.FTZ R232, R232, R18 ;  /* 0x00000012e8e87221 */ /* 0x000fe20000010000 */
[----:B------:R-:W-:Y:S01]  /*4580*/  FADD.FTZ R233, R233, R17 ;  /* 0x00000011e9e97221 */ /* 0x000fe20000010000 */
[----:B------:R-:W3:Y:S01]  /*4590*/  LDL.LU R19, [R1+0xb0] ;  /* 0x0000b00001137983 */ /* 0x000ee20000300800 */
[----:B------:R-:W-:Y:S01]  /*45a0*/  FADD.FTZ R234, R234, R16 ;  /* 0x00000010eaea7221 */ /* 0x000fe20000010000 */
[----:B------:R-:W-:Y:S02]  /*45b0*/  FADD.FTZ R235, R235, R15 ;  /* 0x0000000febeb7221 */ /* 0x000fe40000010000 */
[----:B------:R-:W3:Y:S01]  /*45c0*/  LDL.LU R18, [R1+0xb4] ;  /* 0x0000b40001127983 */ /* 0x000ee20000300800 */
[----:B------:R-:W-:-:S03]  /*45d0*/  FADD.FTZ R236, R236, R14 ;  /* 0x0000000eecec7221 */ /* 0x000fc60000010000 */
[----:B------:R-:W3:Y:S01]  /*45e0*/  LDL.LU R17, [R1+0xb8] ;  /* 0x0000b80001117983 */ /* 0x000ee20000300800 */
[----:B------:R-:W-:-:S03]  /*45f0*/  FADD.FTZ R237, R237, R5 ;  /* 0x00000005eded7221 */ /* 0x000fc60000010000 */
[----:B------:R-:W3:Y:S01]  /*4600*/  LDL.LU R16, [R1+0x11c] ;  /* 0x00011c0001107983 */ /* 0x000ee20000300800 */
[----:B------:R-:W-:-:S03]  /*4610*/  FADD.FTZ R238, R238, R4 ;  /* 0x00000004eeee7221 */ /* 0x000fc60000010000 */
[----:B------:R-:W3:Y:S04]  /*4620*/  LDL.LU R15, [R1+0xbc] ;  /* 0x0000bc00010f7983 */ /* 0x000ee80000300800 */
[----:B------:R-:W3:Y:S04]  /*4630*/  LDL.LU R14, [R1+0x110] ;  /* 0x00011000010e7983 */ /* 0x000ee80000300800 */
[----:B------:R-:W3:Y:S04]  /*4640*/  LDL.LU R5, [R1+0x114] ;  /* 0x0001140001057983 */ /* 0x000ee80000300800 */
[----:B------:R-:W3:Y:S01]  /*4650*/  LDL.LU R4, [R1+0x118] ;  /* 0x0001180001047983 */ /* 0x000ee20000300800 */
[----:B------:R-:W-:-:S03]  /*4660*/  FADD.FTZ R239, R239, R3 ;  /* 0x00000003efef7221 */ /* 0x000fc60000010000 */
[----:B------:R-:W3:Y:S01]  /*4670*/  LDL.LU R3, [R1+0xc0] ;  /* 0x0000c00001037983 */ /* 0x000ee20000300800 */
[----:B--2---:R-:W-:-:S03]  /*4680*/  FADD.FTZ R241, R241, R2 ;  /* 0x00000002f1f17221 */ /* 0x004fc60000010000 */
[----:B------:R-:W2:Y:S01]  /*4690*/  LDL.LU R2, [R1+0x104] ;  /* 0x0001040001027983 */ /* 0x000ea20000300800 */
[----:B----4-:R-:W-:-:S03]  /*46a0*/  FADD.FTZ R247, R247, R0 ;  /* 0x00000000f7f77221 */ /* 0x010fc60000010000 */
[----:B------:R-:W4:Y:S01]  /*46b0*/  LDL.LU R0, [R1+0x108] ;  /* 0x0001080001007983 */ /* 0x000f220000300800 */
[----:B---3--:R-:W-:Y:S01]  /*46c0*/  FADD.FTZ R245, R245, R21 ;  /* 0x00000015f5f57221 */ /* 0x008fe20000010000 */
[----:B------:R-:W-:Y:S01]  /*46d0*/  FADD.FTZ R246, R246, R20 ;  /* 0x00000014f6f67221 */ /* 0x000fe20000010000 */
[----:B------:R-:W-:Y:S01]  /*46e0*/  FADD.FTZ R248, R248, R19 ;  /* 0x00000013f8f87221 */ /* 0x000fe20000010000 */
        /* <DEDUP_REMOVED lines=9> */
[----:B------:R-:W-:Y:S01]  /*4780*/  FADD.FTZ R208, R208, R14 ;  /* 0x0000000ed0d07221 */ /* 0x000fe20000010000 */
[----:B------:R-:W-:Y:S01]  /*4790*/  FADD.FTZ R242, R242, R252 ;  /* 0x000000fcf2f27221 */ /* 0x000fe20000010000 */
[----:B------:R-:W-:Y:S01]  /*47a0*/  FADD.FTZ R243, R243, R251 ;  /* 0x000000fbf3f37221 */ /* 0x000fe20000010000 */
[----:B------:R-:W-:Y:S01]  /*47b0*/  FADD.FTZ R209, R209, R5 ;  /* 0x00000005d1d17221 */ /* 0x000fe20000010000 */
[----:B------:R-:W-:Y:S02]  /*47c0*/  FADD.FTZ R206, R206, R4 ;  /* 0x00000004cece7221 */ /* 0x000fe40000010000 */
[----:B------:R-:W3:Y:S04]  /*47d0*/  LDL.LU R4, [R1+0xc8] ;  /* 0x0000c80001047983 */ /* 0x000ee80000300800 */
[----:B------:R-:W3:Y:S04]  /*47e0*/  LDL.LU R16, [R1+0xec] ;  /* 0x0000ec0001107983 */ /* 0x000ee80000300800 */
[----:B------:R-:W3:Y:S01]  /*47f0*/  LDL.LU R15, [R1+0xf0] ;  /* 0x0000f000010f7983 */ /* 0x000ee20000300800 */
[----:B------:R-:W-:-:S03]  /*4800*/  FADD.FTZ R244, R244, R250 ;  /* 0x000000faf4f47221 */ /* 0x000fc60000010000 */
[----:B------:R-:W3:Y:S01]  /*4810*/  LDL.LU R14, [R1+0xf4] ;  /* 0x0000f400010e7983 */ /* 0x000ee20000300800 */
[----:B------:R-:W-:-:S03]  /*4820*/  FADD.FTZ R207, R207, R3 ;  /* 0x00000003cfcf7221 */ /* 0x000fc60000010000 */
[----:B------:R-:W3:Y:S04]  /*4830*/  LDL.LU R5, [R1+0xcc] ;  /* 0x0000cc0001057983 */ /* 0x000ee80000300800 */
[----:B------:R-:W3:Y:S04]  /*4840*/  LDL.LU R252, [R1+0xe0] ;  /* 0x0000e00001fc7983 */ /* 0x000ee80000300800 */
[----:B------:R-:W3:Y:S04]  /*4850*/  LDL.LU R251, [R1+0xe4] ;  /* 0x0000e40001fb7983 */ /* 0x000ee80000300800 */
[----:B------:R-:W3:Y:S04]  /*4860*/  LDL.LU R250, [R1+0xe8] ;  /* 0x0000e80001fa7983 */ /* 0x000ee80000300800 */
[----:B------:R-:W3:Y:S01]  /*4870*/  LDL.LU R3, [R1+0xd0] ;  /* 0x0000d00001037983 */ /* 0x000ee20000300800 */
[----:B--2---:R-:W-:-:S03]  /*4880*/  FADD.FTZ R204, R204, R2 ;  /* 0x00000002cccc7221 */ /* 0x004fc60000010000 */
[----:B------:R-:W2:Y:S01]  /*4890*/  LDL.LU R2, [R1+0xd4] ;  /* 0x0000d40001027983 */ /* 0x000ea20000300800 */
[----:B----4-:R-:W-:-:S03]  /*48a0*/  FADD.FTZ R205, R205, R0 ;  /* 0x00000000cdcd7221 */ /* 0x010fc60000010000 */
[----:B------:R-:W4:Y:S01]  /*48b0*/  LDL.LU R0, [R1+0xd8] ;  /* 0x0000d80001007983 */ /* 0x000f220000300800 */
[----:B---3--:R-:W-:-:S03]  /*48c0*/  FADD.FTZ R202, R202, R21 ;  /* 0x00000015caca7221 */ /* 0x008fc60000010000 */
        /* <DEDUP_REMOVED lines=10> */
[----:B------:R-:W3:Y:S01]  /*4970*/  LDL.LU R4, [R1+0xdc] ;  /* 0x0000dc0001047983 */ /* 0x000ee20000300800 */
        /* <DEDUP_REMOVED lines=9> */
[----:B------:R-:W3:Y:S01]  /*4a10*/  LDL.LU R3, [R1] ;  /* 0x0000000001037983 */ /* 0x000ee20000300800 */
[----:B--2---:R-:W-:-:S03]  /*4a20*/  FADD.FTZ R162, R162, R2 ;  /* 0x00000002a2a27221 */ /* 0x004fc60000010000 */
[----:B------:R-:W2:Y:S01]  /*4a30*/  LDL.LU R2, [R1+0x4] ;  /* 0x0000040001027983 */ /* 0x000ea20000300800 */
[----:B----4-:R-:W-:-:S03]  /*4a40*/  FADD.FTZ R163, R163, R0 ;  /* 0x00000000a3a37221 */ /* 0x010fc60000010000 */
[----:B------:R-:W4:Y:S01]  /*4a50*/  LDL.LU R0, [R1+0x8] ;  /* 0x0000080001007983 */ /* 0x000f220000300800 */
[----:B------:R-:W-:Y:S01]  /*4a60*/  FADD.FTZ R114, R114, R252 ;  /* 0x000000fc72727221 */ /* 0x000fe20000010000 */
[----:B------:R-:W-:Y:S01]  /*4a70*/  FADD.FTZ R115, R115, R251 ;  /* 0x000000fb73737221 */ /* 0x000fe20000010000 */
[----:B------:R-:W-:Y:S01]  /*4a80*/  FADD.FTZ R160, R160, R250 ;  /* 0x000000faa0a07221 */ /* 0x000fe20000010000 */
[----:B------:R-:W4:Y:S01]  /*4a90*/  LDL.LU R252, [R1+0x20] ;  /* 0x0000200001fc7983 */ /* 0x000f220000300800 */
[----:B------:R-:W-:-:S03]  /*4aa0*/  FADD.FTZ R9, R165, R9 ;  /* 0x00000009a5097221 */ /* 0x000fc60000010000 */
[----:B------:R-:W4:Y:S01]  /*4ab0*/  LDL.LU R251, [R1+0x24] ;  /* 0x0000240001fb7983 */ /* 0x000f220000300800 */
[----:B------:R-:W-:-:S03]  /*4ac0*/  FADD.FTZ R10, R166, R10 ;  /* 0x0000000aa60a7221 */ /* 0x000fc60000010000 */
[----:B------:R-:W4:Y:S01]  /*4ad0*/  LDL.LU R250, [R1+0x28] ;  /* 0x0000280001fa7983 */ /* 0x000f220000300800 */
[----:B------:R-:W-:Y:S01]  /*4ae0*/  FADD.FTZ R11, R167, R11 ;  /* 0x0000000ba70b7221 */ /* 0x000fe20000010000 */
[----:B------:R-:W-:Y:S01]  /*4af0*/  FADD.FTZ R12, R168, R12 ;  /* 0x0000000ca80c7221 */ /* 0x000fe20000010000 */
[----:B------:R-:W-:Y:S01]  /*4b00*/  FADD.FTZ R13, R169, R13 ;  /* 0x0000000da90d7221 */ /* 0x000fe20000010000 */
[----:B---3--:R-:W-:Y:S02]  /*4b10*/  FADD.FTZ R164, R164, R4 ;  /* 0x00000004a4a47221 */ /* 0x008fe40000010000 */
[----:B------:R0:W5:Y:S04]  /*4b20*/  LDL.LU R4, [R1+0x1d0] ;  /* 0x0001d00001047983 */ /* 0x0001680000300800 */
[----:B------:R-:W3:Y:S04]  /*4b30*/  LDL.LU R165, [R1+0x1c] ;  /* 0x00001c0001a57983 */ /* 0x000ee80000300800 */
[----:B------:R-:W3:Y:S04]  /*4b40*/  LDL.LU R166, [R1+0x18] ;  /* 0x0000180001a67983 */ /* 0x000ee80000300800 */
[----:B------:R-:W3:Y:S04]  /*4b50*/  LDL.LU R167, [R1+0x14] ;  /* 0x0000140001a77983 */ /* 0x000ee80000300800 */
[----:B------:R-:W3:Y:S04]  /*4b60*/  LDL.LU R168, [R1+0x10] ;  /* 0x0000100001a87983 */ /* 0x000ee80000300800 */
[----:B------:R-:W3:Y:S01]  /*4b70*/  LDL.LU R169, [R1+0xc] ;  /* 0x00000c0001a97983 */ /* 0x000ee20000300800 */
[----:B------:R-:W-:-:S03]  /*4b80*/  FADD.FTZ R170, R170, R3 ;  /* 0x00000003aaaa7221 */ /* 0x000fc60000010000 */
[----:B------:R0:W5:Y:S01]  /*4b90*/  LDL.LU R3, [R1+0x1cc] ;  /* 0x0001cc0001037983 */ /* 0x0001620000300800 */
[----:B--2---:R-:W-:-:S03]  /*4ba0*/  FADD.FTZ R171, R171, R2 ;  /* 0x00000002abab7221 */ /* 0x004fc60000010000 */
[----:B------:R0:W5:Y:S01]  /*4bb0*/  LDL.LU R2, [R1+0x1c8] ;  /* 0x0001c80001027983 */ /* 0x0001620000300800 */
[----:B----4-:R-:W-:-:S03]  /*4bc0*/  FADD.FTZ R172, R172, R0 ;  /* 0x00000000acac7221 */ /* 0x010fc60000010000 */
[----:B------:R0:W5:Y:S01]  /*4bd0*/  LDL.LU R0, [R1+0x1c4] ;  /* 0x0001c40001007983 */ /* 0x0001620000300800 */
[----:B------:R-:W-:Y:S01]  /*4be0*/  UMOV UR4, 0xffffffff ;  /* 0xffffffff00047882 */ /* 0x000fe20000000000 */
[----:B------:R-:W-:Y:S01]  /*4bf0*/  FADD.FTZ R178, R178, R252 ;  /* 0x000000fcb2b27221 */ /* 0x000fe20000010000 */
[----:B------:R-:W-:Y:S01]  /*4c00*/  FADD.FTZ R179, R179, R251 ;  /* 0x000000fbb3b37221 */ /* 0x000fe20000010000 */
[----:B------:R-:W-:Y:S01]  /*4c10*/  FADD.FTZ R180, R180, R250 ;  /* 0x000000fab4b47221 */ /* 0x000fe20000010000 */
[----:B---3--:R-:W-:Y:S01]  /*4c20*/  FADD.FTZ R177, R177, R165 ;  /* 0x000000a5b1b17221 */ /* 0x008fe20000010000 */
[----:B------:R-:W-:Y:S01]  /*4c30*/  FADD.FTZ R176, R176, R166 ;  /* 0x000000a6b0b07221 */ /* 0x000fe20000010000 */
[----:B------:R-:W-:Y:S01]  /*4c40*/  FADD.FTZ R175, R175, R167 ;  /* 0x000000a7afaf7221 */ /* 0x000fe20000010000 */
[----:B------:R-:W-:Y:S01]  /*4c50*/  FADD.FTZ R174, R174, R168 ;  /* 0x000000a8aeae7221 */ /* 0x000fe20000010000 */
        /* <DEDUP_REMOVED lines=92> */
.L_x_3554:
[----:B01----:R-:W-:Y:S01]  /*5220*/  FADD.FTZ R112, R165, R112 ;  /* 0x00000070a5707221 */ /* 0x003fe20000010000 */
[----:B--2---:R-:W-:-:S03]  /*5230*/  FADD.FTZ R113, R166, R113 ;  /* 0x00000071a6717221 */ /* 0x004fc60000010000 */
[----:B------:R-:W-:Y:S01]  /*5240*/  FMUL.FTZ R112, R112, UR14 ;  /* 0x0000000e70707c20 */ /* 0x000fe20008410000 */
[----:B------:R-:W-:-:S04]  /*5250*/  FMUL.FTZ R160, R113, UR14 ;  /* 0x0000000e71a07c20 */ /* 0x000fc80008410000 */
[----:B------:R-:W-:Y:S01]  /*5260*/  FSEL R161, R112, RZ, !P2 ;  /* 0x000000ff70a17208 */ /* 0x000fe20005000000 */
[----:B------:R-:W-:Y:S06]  /*5270*/  @P1 BRA `(.L_x_3520) ;  /* 0x0000004000cc1947 */ /* 0x000fec0003800000 */
[----:B---3--:R-:W0:Y:S02]  /*5280*/  LDC.64 R178, c[0x0][0x390] ;  /* 0x0000e400ffb27b82 */ /* 0x008e240000000a00 */
[----:B0-----:R-:W-:-:S06]  /*5290*/  IMAD.WIDE.U32 R112, R157, 0x10, R178 ;  /* 0x000000109d707825 */ /* 0x001fcc00078e00b2 */
[----:B------:R-:W5:Y:S01]  /*52a0*/  LDG.E.128 R112, desc[UR6][R112.64] ;  /* 0x0000000670707981 */ /* 0x000f62000c1e1d00 */
[----:B------:R-:W-:-:S04]  /*52b0*/  ISETP.NE.U32.AND P1, PT, RZ, UR16, PT ;  /* 0x00000010ff007c0c */ /* 0x000fc8000bf25070 */
[----:B------:R-:W-:-:S13]  /*52c0*/  ISETP.NE.AND.EX P1, PT, RZ, UR17, PT, P1 ;  /* 0x00000011ff007c0c */ /* 0x000fda000bf25310 */
[----:B------:R-:W-:Y:S05]  /*52d0*/  @P1 BRA `(.L_x_3521) ;  /* 0x0000000400941947 */ /* 0x000fea0003800000 */
[----:B-----5:R-:W-:Y:S01]  /*52e0*/  FFMA.FTZ R0, R160, R0, R161 ;  /* 0x00000000a0007223 */ /* 0x020fe200000100a1 */
[----:B------:R-:W-:Y:S01]  /*52f0*/  LOP3.LUT P2, RZ, R158, 0xff, RZ, 0xc0, !PT ;  /* 0x000000ff9eff7812 */ /* 0x000fe2000784c0ff */
[----:B------:R-:W-:Y:S01]  /*5300*/  UMOV UR4, UR5 ;  /* 0x0000000500047c82 */ /* 0x000fe20008000000 */
[----:B------:R-:W-:Y:S01]  /*5310*/  MOV R169, RZ ;  /* 0x000000ff00a97202 */ /* 0x000fe20000000f00 */
[----:B------:R-:W-:Y:S01]  /*5320*/  FADD.FTZ R0, -R0, R197 ;  /* 0x000000c500007221 */ /* 0x000fe20000010100 */
[C-C-:B------:R-:W-:Y:S01]  /*5330*/  FFMA.FTZ R189, R160.reuse, R189, R161.reuse ;  /* 0x000000bda0bd7223 */ /* 0x140fe200000100a1 */
[----:B------:R-:W-:Y:S01]  /*5340*/  FFMA.FTZ R188, R160, R188, R161 ;  /* 0x000000bca0bc7223 */ /* 0x000fe200000100a1 */
[----:B------:R-:W-:Y:S01]  /*5350*/  CS2R R170, SRZ ;  /* 0x0000000000aa7805 */ /* 0x000fe2000001ff00 */
[----:B------:R-:W-:Y:S01]  /*5360*/  FMUL.FTZ R0, R5, R0 ;  /* 0x0000000005007220 */ /* 0x000fe20000410000 */
[----:B------:R-:W-:Y:S01]  /*5370*/  FADD.FTZ R189, -R189, R196 ;  /* 0x000000c4bdbd7221 */ /* 0x000fe20000010100 */
[----:B------:R-:W-:Y:S01]  /*5380*/  FADD.FTZ R188, -R188, R195 ;  /* 0x000000c3bcbc7221 */ /* 0x000fe20000010100 */
[--C-:B------:R-:W-:Y:S01]  /*5390*/  FFMA.FTZ R187, R160, R187, R161.reuse ;  /* 0x000000bba0bb7223 */ /* 0x100fe200000100a1 */
[----:B------:R-:W-:Y:S01]  /*53a0*/  FMUL.FTZ R0, R0, R4 ;  /* 0x0000000400007220 */ /* 0x000fe20000410000 */
[----:B------:R-:W-:Y:S01]  /*53b0*/  FFMA.FTZ R186, R160, R186, R161 ;  /* 0x000000baa0ba7223 */ /* 0x000fe200000100a1 */
[----:B------:R-:W-:-:S02]  /*53c0*/  @P2 HADD2.F32 R163, -RZ, R112.H0_H0 ;  /* 0x20000070ffa32230 */ /* 0x000fc40000004100 */
[----:B------:R-:W-:Y:S01]  /*53d0*/  FMUL.FTZ R188, R5, R188 ;  /* 0x000000bc05bc7220 */ /* 0x000fe20000410000 */
[----:B------:R-:W-:Y:S01]  /*53e0*/  FMUL.FTZ R162, R0, UR4 ;  /* 0x0000000400a27c20 */ /* 0x000fe20008410000 */
[----:B------:R-:W-:Y:S02]  /*53f0*/  HFMA2 R0, -RZ, RZ, 0, 0 ;  /* 0x00000000ff007431 */ /* 0x000fe400000001ff */
[----:B------:R-:W-:Y:S01]  /*5400*/  FADD.FTZ R187, -R187, R194 ;  /* 0x000000c2bbbb7221 */ /* 0x000fe20000010100 */
[----:B------:R-:W-:Y:S01]  /*5410*/  FADD.FTZ R186, -R186, R193 ;  /* 0x000000c1baba7221 */ /* 0x000fe20000010100 */
[----:B------:R-:W-:Y:S01]  /*5420*/  @P2 FMUL.FTZ R0, R162, R163 ;  /* 0x000000a3a2002220 */ /* 0x000fe20000410000 */
[----:B------:R-:W-:Y:S02]  /*5430*/  @P2 HADD2.F32 R163, -RZ, R72.H0_H0 ;  /* 0x20000048ffa32230 */ /* 0x000fe40000004100 */
[C-C-:B------:R-:W-:Y:S01]  /*5440*/  FFMA.FTZ R185, R160.reuse, R185, R161.reuse ;  /* 0x000000b9a0b97223 */ /* 0x140fe200000100a1 */
[----:B------:R-:W-:Y:S01]  /*5450*/  FMUL.FTZ R186, R5, R186 ;  /* 0x000000ba05ba7220 */ /* 0x000fe20000410000 */
[----:B------:R-:W-:Y:S01]  /*5460*/  LOP3.LUT P3, RZ, R159, 0xff00, RZ, 0xc0, !PT ;  /* 0x0000ff009fff7812 */ /* 0x000fe2000786c0ff */
[----:B------:R-:W-:Y:S01]  /*5470*/  FFMA.FTZ R184, R160, R184, R161 ;  /* 0x000000b8a0b87223 */ /* 0x000fe200000100a1 */
[----:B------:R-:W-:Y:S01]  /*5480*/  @P2 FMUL.FTZ R169, R162, R163 ;  /* 0x000000a3a2a92220 */ /* 0x000fe20000410000 */
[----:B------:R-:W-:Y:S01]  /*5490*/  LOP3.LUT P2, RZ, R158, 0xff00, RZ, 0xc0, !PT ;  /* 0x0000ff009eff7812 */ /* 0x000fe2000784c0ff */
[----:B------:R-:W-:Y:S01]  /*54a0*/  FMUL.FTZ R163, R5, R189 ;  /* 0x000000bd05a37220 */ /* 0x000fe20000410000 */
[----:B------:R-:W-:-:S02]  /*54b0*/  HFMA2 R162, -RZ, RZ, 0, 0 ;  /* 0x00000000ffa27431 */ /* 0x000fc400000001ff */
[----:B------:R-:W-:Y:S01]  /*54c0*/  FADD.FTZ R185, -R185, R192 ;  /* 0x000000c0b9b97221 */ /* 0x000fe20000010100 */
[----:B------:R-:W-:Y:S01]  /*54d0*/  LOP3.LUT P4, RZ, R159, 0xff0000, RZ, 0xc0, !PT ;  /* 0x00ff00009fff7812 */ /* 0x000fe2000788c0ff */
[----:B------:R-:W-:Y:S01]  /*54e0*/  FMUL.FTZ R163, R163, R4 ;  /* 0x00000004a3a37220 */ /* 0x000fe20000410000 */
[----:B------:R-:W-:Y:S01]  /*54f0*/  FADD.FTZ R191, -R184, R191 ;  /* 0x000000bfb8bf7221 */ /* 0x000fe20000010100 */
[----:B------:R-:W-:Y:S01]  /*5500*/  FMUL.FTZ R185, R5, R185 ;  /* 0x000000b905b97220 */ /* 0x000fe20000410000 */
[----:B------:R-:W-:Y:S01]  /*5510*/  FFMA.FTZ R183, R160, R183, R161 ;  /* 0x000000b7a0b77223 */ /* 0x000fe200000100a1 */
[----:B------:R-:W-:Y:S01]  /*5520*/  FMUL.FTZ R163, R163, UR4 ;  /* 0x00000004a3a37c20 */ /* 0x000fe20008410000 */
[----:B------:R-:W-:Y:S02]  /*5530*/  FMUL.FTZ R191, R5, R191 ;  /* 0x000000bf05bf7220 */ /* 0x000fe40000410000 */
[----:B------:R-:W-:Y:S01]  /*5540*/  FADD.FTZ R190, -R183, R190 ;  /* 0x000000beb7be7221 */ /* 0x000fe20000010100 */
[----:B------:R-:W-:-:S02]  /*5550*/  @P2 HADD2.F32 R112, -RZ, R112.H1_H1 ;  /* 0x30000070ff702230 */ /* 0x000fc40000004100 */
[----:B------:R-:W-:Y:S02]  /*5560*/  @P2 HADD2.F32 R164, -RZ, R72.H1_H1 ;  /* 0x30000048ffa42230 */ /* 0x000fe40000004100 */
[----:B------:R-:W-:Y:S01]  /*5570*/  FMUL.FTZ R172, R5, R190 ;  /* 0x000000be05ac7220 */ /* 0x000fe20000410000 */
[----:B------:R-:W-:Y:S02]  /*5580*/  @P4 HADD2.F32 R168, -RZ, R75.H0_H0 ;  /* 0x2000004bffa84230 */ /* 0x000fe40000004100 */
[C---:B------:R-:W-:Y:S01]  /*5590*/  @P2 FMUL.FTZ R162, R163.reuse, R112 ;  /* 0x00000070a3a22220 */ /* 0x040fe20000410000 */
[----:B------:R-:W-:Y:S01]  /*55a0*/  MOV R112, RZ ;  /* 0x000000ff00707202 */ /* 0x000fe20000000f00 */
[----:B------:R-:W-:Y:S01]  /*55b0*/  @P2 FMUL.FTZ R112, R163, R164 ;  /* 0x000000a4a3702220 */ /* 0x000fe20000410000 */
[----:B------:R-:W-:Y:S01]  /*55c0*/  LOP3.LUT P2, RZ, R158, 0xff0000, RZ, 0xc0, !PT ;  /* 0x00ff00009eff7812 */ /* 0x000fe2000784c0ff */
[----:B------:R-:W-:Y:S01]  /*55d0*/  FMUL.FTZ R164, R188, R4 ;  /* 0x00000004bca47220 */ /* 0x000fe20000410000 */
[----:B------:R-:W-:-:S02]  /*55e0*/  HFMA2 R163, -RZ, RZ, 0, 0 ;  /* 0x00000000ffa37431 */ /* 0x000fc400000001ff */
[----:B------:R-:W-:Y:S01]  /*55f0*/  FMUL.FTZ R172, R172, R4 ;  /* 0x00000004acac7220 */ /* 0x000fe20000410000 */
[----:B------:R-:W-:Y:S01]  /*5600*/  F2FP.F16.F32.PACK_AB R112, R112, R169 ;  /* 0x000000a97070723e */ /* 0x000fe200000000ff */
[----:B------:R-:W-:Y:S02]  /*5610*/  FMUL.FTZ R164, R164, UR4 ;  /* 0x00000004a4a47c20 */ /* 0x000fe40008410000 */
[----:B------:R-:W-:-:S05]  /*5620*/  FMUL.FTZ R172, R172, UR4 ;  /* 0x00000004acac7c20 */ /* 0x000fca0008410000 */
[----:B------:R-:W-:-:S05]  /*5630*/  @P2 HADD2.F32 R165, -RZ, R113.H0_H0 ;  /* 0x20000071ffa52230 */ /* 0x000fca0000004100 */
[----:B------:R-:W-:Y:S01]  /*5640*/  @P2 FMUL.FTZ R163, R164, R165 ;  /* 0x000000a5a4a32220 */ /* 0x000fe20000410000 */
[----:B------:R-:W-:-:S05]  /*5650*/  @P2 HADD2.F32 R165, -RZ, R73.H0_H0 ;  /* 0x20000049ffa52230 */ /* 0x000fca0000004100 */
[----:B------:R-:W-:Y:S01]  /*5660*/  @P2 FMUL.FTZ R170, R164, R165 ;  /* 0x000000a5a4aa2220 */ /* 0x000fe20000410000 */
[----:B------:R-:W-:Y:S01]  /*5670*/  LOP3.LUT P2, RZ, R158, 0xff000000, RZ, 0xc0, !PT ;  /* 0xff0000009eff7812 */ /* 0x000fe2000784c0ff */
[----:B------:R-:W-:Y:S01]  /*5680*/  FMUL.FTZ R165, R5, R187 ;  /* 0x000000bb05a57220 */ /* 0x000fe20000410000 */
[----:B------:R-:W-:-:S03]  /*5690*/  MOV R164, RZ ;  /* 0x000000ff00a47202 */ /* 0x000fc60000000f00 */
[----:B------:R-:W-:-:S04]  /*56a0*/  FMUL.FTZ R165, R165, R4 ;  /* 0x00000004a5a57220 */ /* 0x000fc80000410000 */
[----:B------:R-:W-:-:S04]  /*56b0*/  FMUL.FTZ R165, R165, UR4 ;  /* 0x00000004a5a57c20 */ /* 0x000fc80008410000 */
[----:B------:R-:W-:Y:S02]  /*56c0*/  @P2 HADD2.F32 R113, -RZ, R113.H1_H1 ;  /* 0x30000071ff712230 */ /* 0x000fe40000004100 */
[----:B------:R-:W-:-:S03]  /*56d0*/  @P2 HADD2.F32 R166, -RZ, R73.H1_H1 ;  /* 0x30000049ffa62230 */ /* 0x000fc60000004100 */
[C---:B------:R-:W-:Y:S01]  /*56e0*/  @P2 FMUL.FTZ R164, R165.reuse, R113 ;  /* 0x00000071a5a42220 */ /* 0x040fe20000410000 */
[----:B------:R-:W-:Y:S02]  /*56f0*/  HFMA2 R113, -RZ, RZ, 0, 0 ;  /* 0x00000000ff717431 */ /* 0x000fe400000001ff */
[----:B------:R-:W-:Y:S01]  /*5700*/  @P2 FMUL.FTZ R113, R165, R166 ;  /* 0x000000a6a5712220 */ /* 0x000fe20000410000 */
[----:B------:R-:W-:Y:S01]  /*5710*/  LOP3.LUT P2, RZ, R159, 0xff, RZ, 0xc0, !PT ;  /* 0x000000ff9fff7812 */ /* 0x000fe2000784c0ff */
[----:B------:R-:W-:Y:S01]  /*5720*/  FMUL.FTZ R166, R186, R4 ;  /* 0x00000004baa67220 */ /* 0x000fe20000410000 */
[----:B------:R-:W-:Y:S02]  /*5730*/  MOV R165, RZ ;  /* 0x000000ff00a57202 */ /* 0x000fe40000000f00 */
[----:B------:R-:W-:Y:S01]  /*5740*/  F2FP.F16.F32.PACK_AB R113, R113, R170 ;  /* 0x000000aa7171723e */ /* 0x000fe200000000ff */
[----:B------:R-:W-:-:S08]  /*5750*/  FMUL.FTZ R166, R166, UR4 ;  /* 0x00000004a6a67c20 */ /* 0x000fd00008410000 */
[--C-:B------:R-:W-:Y:S02]  /*5760*/  @P2 HADD2.F32 R167, -RZ, R114.reuse.H0_H0 ;  /* 0x20000072ffa72230 */ /* 0x100fe40000004100 */
[----:B------:R-:W-:-:S03]  /*5770*/  @P3 HADD2.F32 R114, -RZ, R114.H1_H1 ;  /* 0x30000072ff723230 */ /* 0x000fc60000004100 */
[----:B------:R-:W-:Y:S01]  /*5780*/  @P2 FMUL.FTZ R165, R166, R167 ;  /* 0x000000a7a6a52220 */ /* 0x000fe20000410000 */
[----:B------:R-:W-:-:S05]  /*5790*/  @P2 HADD2.F32 R167, -RZ, R74.H0_H0 ;  /* 0x2000004affa72230 */ /* 0x000fca0000004100 */
[----:B------:R-:W-:Y:S01]  /*57a0*/  @P2 FMUL.FTZ R171, R166, R167 ;  /* 0x000000a7a6ab2220 */ /* 0x000fe20000410000 */
[----:B------:R-:W-:Y:S01]  /*57b0*/  ISETP.GE.U32.AND P2, PT, R158, RZ, PT ;  /* 0x000000ff9e00720c */ /* 0x000fe20003f46070 */
[----:B------:R-:W-:Y:S01]  /*57c0*/  FMUL.FTZ R158, R185, R4 ;  /* 0x00000004b99e7220 */ /* 0x000fe20000410000 */
[----:B------:R-:W-:Y:S02]  /*57d0*/  CS2R R166, SRZ ;  /* 0x0000000000a67805 */ /* 0x000fe4000001ff00 */
[----:B------:R-:W-:Y:S01]  /*57e0*/  ISETP.GE.U32.AND.EX P2, PT, R159, 0x1000000, PT, P2 ;  /* 0x010000009f00780c */ /* 0x000fe20003f46120 */
[----:B------:R-:W-:Y:S01]  /*57f0*/  FMUL.FTZ R158, R158, UR4 ;  /* 0x000000049e9e7c20 */ /* 0x000fe20008410000 */
[----:B------:R-:W-:-:S03]  /*5800*/  @P3 HADD2.F32 R159, -RZ, R74.H1_H1 ;  /* 0x3000004aff9f3230 */ /* 0x000fc60000004100 */
[C---:B------:R-:W-:Y:S01]  /*5810*/  @P3 FMUL.FTZ R166, R158.reuse, R114 ;  /* 0x000000729ea63220 */ /* 0x040fe20000410000 */
[----:B------:R-:W-:Y:S02]  /*5820*/  HFMA2 R114, -RZ, RZ, 0, 0 ;  /* 0x00000000ff727431 */ /* 0x000fe400000001ff */
[----:B------:R-:W-:Y:S01]  /*5830*/  @P3 FMUL.FTZ R114, R158, R159 ;  /* 0x0000009f9e723220 */ /* 0x000fe20000410000 */
[----:B------:R-:W-:Y:S01]  /*5840*/  FMUL.FTZ R159, R191, R4 ;  /* 0x00000004bf9f7220 */ /* 0x000fe20000410000 */
[----:B------:R-:W-:-:S03]  /*5850*/  @P4 HADD2.F32 R158, -RZ, R115.H0_H0 ;  /* 0x20000073ff9e4230 */ /* 0x000fc60000004100 */
[----:B------:R-:W-:Y:S01]  /*5860*/  FMUL.FTZ R159, R159, UR4 ;  /* 0x000000049f9f7c20 */ /* 0x000fe20008410000 */
[----:B------:R-:W-:Y:S01]  /*5870*/  @P2 HADD2.F32 R173, -RZ, R75.H1_H1 ;  /* 0x3000004bffad2230 */ /* 0x000fe20000004100 */
[----:B------:R-:W-:Y:S02]  /*5880*/  F2FP.F16.F32.PACK_AB R114, R114, R171 ;  /* 0x000000ab7272723e */ /* 0x000fe400000000ff */
[C---:B------:R-:W-:Y:S01]  /*5890*/  @P4 FMUL.FTZ R167, R159.reuse, R158 ;  /* 0x0000009e9fa74220 */ /* 0x040fe20000410000 */
[----:B------:R-:W-:Y:S01]  /*58a0*/  MOV R158, RZ ;  /* 0x000000ff009e7202 */ /* 0x000fe20000000f00 */
[----:B------:R-:W-:Y:S01]  /*58b0*/  @P4 FMUL.FTZ R158, R159, R168 ;  /* 0x000000a89f9e4220 */ /* 0x000fe20000410000 */
[----:B------:R-:W-:Y:S02]  /*58c0*/  @P2 HADD2.F32 R159, -RZ, R115.H1_H1 ;  /* 0x30000073ff9f2230 */ /* 0x000fe40000004100 */
[----:B------:R-:W-:Y:S02]  /*58d0*/  HFMA2 R115, -RZ, RZ, 0, 0 ;  /* 0x00000000ff737431 */ /* 0x000fe400000001ff */
[C---:B------:R-:W-:Y:S01]  /*58e0*/  @P2 FMUL.FTZ R115, R172.reuse, R173 ;  /* 0x000000adac732220 */ /* 0x040fe20000410000 */
[----:B------:R-:W-:Y:S01]  /*58f0*/  MOV R168, RZ ;  /* 0x000000ff00a87202 */ /* 0x000fe20000000f00 */
[----:B------:R-:W-:-:S03]  /*5900*/  @P2 FMUL.FTZ R168, R172, R159 ;  /* 0x0000009faca82220 */ /* 0x000fc60000410000 */
[----:B------:R-:W-:Y:S01]  /*5910*/  F2FP.F16.F32.PACK_AB R115, R115, R158 ;  /* 0x0000009e7373723e */ /* 0x000fe200000000ff */
[----:B------:R-:W-:Y:S06]  /*5920*/  BRA `(.L_x_3522) ;  /* 0x0000000400a47947 */ /* 0x000fec0003800000 */
.L_x_3521:
[--C-:B-----5:R-:W-:Y:S01]  /*5930*/  FFMA.FTZ R0, R160, R0, R161.reuse ;  /* 0x00000000a0007223 */ /* 0x120fe200000100a1 */
[----:B------:R-:W-:Y:S01]  /*5940*/  LOP3.LUT P2, RZ, R158, 0xff, RZ, 0xc0, !PT ;  /* 0x000000ff9eff7812 */ /* 0x000fe2000784c0ff */
[----:B------:R-:W-:Y:S01]  /*5950*/  UMOV UR4, UR5 ;  /* 0x0000000500047c82 */ /* 0x000fe20008000000 */
[----:B------:R-:W-:Y:S01]  /*5960*/  FFMA.FTZ R51, R160, R189, R161 ;  /* 0x000000bda0337223 */ /* 0x000fe200000100a1 */
[----:B------:R-:W-:Y:S01]  /*5970*/  FADD.FTZ R0, -R0, R197 ;  /* 0x000000c500007221 */ /* 0x000fe20000010100 */
[----:B------:R-:W-:Y:S02]  /*5980*/  LOP3.LUT P3, RZ, R158, 0xff00, RZ, 0xc0, !PT ;  /* 0x0000ff009eff7812 */ /* 0x000fe4000786c0ff */
[----:B------:R-:W-:Y:S01]  /*5990*/  CS2R R162, SRZ ;  /* 0x0000000000a27805 */ /* 0x000fe2000001ff00 */
[----:B------:R-:W-:Y:S01]  /*59a0*/  FADD.FTZ R51, -R51, R196 ;  /* 0x000000c433337221 */ /* 0x000fe20000010100 */
[C---:B------:R-:W-:Y:S01]  /*59b0*/  FMUL.FTZ R48, R5.reuse, R0 ;  /* 0x0000000005307220 */ /* 0x040fe20000410000 */
[----:B------:R-:W-:Y:S01]  /*59c0*/  HFMA2 R0, -RZ, RZ, 0, 0 ;  /* 0x00000000ff007431 */ /* 0x000fe200000001ff */
[----:B------:R-:W-:Y:S01]  /*59d0*/  MOV R169, RZ ;  /* 0x000000ff00a97202 */ /* 0x000fe20000000f00 */
[----:B------:R-:W-:Y:S01]  /*59e0*/  FMUL.FTZ R51, R5, R51 ;  /* 0x0000003305337220 */ /* 0x000fe20000410000 */
[----:B------:R-:W-:Y:S01]  /*59f0*/  FMUL.FTZ R49, R48, R4 ;  /* 0x0000000430317220 */ /* 0x000fe20000410000 */
[C-C-:B------:R-:W-:Y:S01]  /*5a00*/  FFMA.FTZ R188, R160.reuse, R188, R161.reuse ;  /* 0x000000bca0bc7223 */ /* 0x140fe200000100a1 */
[--C-:B------:R-:W-:Y:S01]  /*5a10*/  @P2 HADD2.F32 R50, -RZ, R112.reuse.H0_H0 ;  /* 0x20000070ff322230 */ /* 0x100fe20000004100 */
[----:B------:R-:W-:Y:S01]  /*5a20*/  MOV R170, RZ ;  /* 0x000000ff00aa7202 */ /* 0x000fe20000000f00 */
[----:B------:R-:W-:Y:S01]  /*5a30*/  FMUL.FTZ R49, R49, UR4 ;  /* 0x0000000431317c20 */ /* 0x000fe20008410000 */
[----:B------:R-:W-:Y:S01]  /*5a40*/  FFMA.FTZ R187, R160, R187, R161 ;  /* 0x000000bba0bb7223 */ /* 0x000fe200000100a1 */
[----:B------:R-:W-:-:S02]  /*5a50*/  @P3 HADD2.F32 R112, -RZ, R112.H1_H1 ;  /* 0x30000070ff703230 */ /* 0x000fc40000004100 */
[C-C-:B------:R-:W-:Y:S01]  /*5a60*/  FFMA.FTZ R186, R160.reuse, R186, R161.reuse ;  /* 0x000000baa0ba7223 */ /* 0x140fe200000100a1 */
[----:B------:R-:W-:Y:S01]  /*5a70*/  @P2 FMUL.FTZ R0, R49, R50 ;  /* 0x0000003231002220 */ /* 0x000fe20000410000 */
[--C-:B------:R-:W-:Y:S02]  /*5a80*/  @P2 HADD2.F32 R50, -RZ, R72.reuse.H0_H0 ;  /* 0x20000048ff322230 */ /* 0x100fe40000004100 */
[----:B------:R-:W-:Y:S01]  /*5a90*/  FADD.FTZ R171, -R187, R194 ;  /* 0x000000c2bbab7221 */ /* 0x000fe20000010100 */
[----:B------:R-:W-:Y:S01]  /*5aa0*/  MOV R172, RZ ;  /* 0x000000ff00ac7202 */ /* 0x000fe20000000f00 */
[C-C-:B------:R-:W-:Y:S01]  /*5ab0*/  FFMA.FTZ R185, R160.reuse, R185, R161.reuse ;  /* 0x000000b9a0b97223 */ /* 0x140fe200000100a1 */
[----:B------:R-:W-:Y:S01]  /*5ac0*/  FFMA.FTZ R184, R160, R184, R161 ;  /* 0x000000b8a0b87223 */ /* 0x000fe200000100a1 */
[----:B------:R-:W-:Y:S01]  /*5ad0*/  @P2 FMUL.FTZ R169, R49, R50 ;  /* 0x0000003231a92220 */ /* 0x000fe20000410000 */
[----:B------:R-:W-:Y:S01]  /*5ae0*/  FMUL.FTZ R49, R51, R4 ;  /* 0x0000000433317220 */ /* 0x000fe20000410000 */
[----:B------:R-:W-:Y:S01]  /*5af0*/  @P3 HADD2.F32 R50, -RZ, R72.H1_H1 ;  /* 0x30000048ff323230 */ /* 0x000fe20000004100 */
[----:B------:R-:W-:Y:S01]  /*5b00*/  LOP3.LUT P2, RZ, R158, 0xff0000, RZ, 0xc0, !PT ;  /* 0x00ff00009eff7812 */ /* 0x000fe2000784c0ff */
[----:B------:R-:W-:Y:S01]  /*5b10*/  FMUL.FTZ R171, R5, R171 ;  /* 0x000000ab05ab7220 */ /* 0x000fe20000410000 */
[----:B------:R-:W-:Y:S01]  /*5b20*/  FMUL.FTZ R49, R49, UR4 ;  /* 0x0000000431317c20 */ /* 0x000fe20008410000 */
[----:B------:R-:W-:Y:S01]  /*5b30*/  FADD.FTZ R175, -R185, R192 ;  /* 0x000000c0b9af7221 */ /* 0x000fe20000010100 */
[----:B------:R-:W-:Y:S01]  /*5b40*/  FADD.FTZ R174, -R184, R191 ;  /* 0x000000bfb8ae7221 */ /* 0x000fe20000010100 */
[----:B------:R-:W-:Y:S01]  /*5b50*/  FFMA.FTZ R183, R160, R183, R161 ;  /* 0x000000b7a0b77223 */ /* 0x000fe200000100a1 */
[----:B------:R-:W-:Y:S01]  /*5b60*/  @P3 FMUL.FTZ R162, R49, R112 ;  /* 0x0000007031a23220 */ /* 0x000fe20000410000 */
[----:B------:R-:W-:-:S02]  /*5b70*/  HFMA2 R112, -RZ, RZ, 0, 0 ;  /* 0x00000000ff707431 */ /* 0x000fc400000001ff */
[----:B------:R-:W-:Y:S01]  /*5b80*/  @P3 FMUL.FTZ R112, R49, R50 ;  /* 0x0000003231703220 */ /* 0x000fe20000410000 */
[----:B------:R-:W-:Y:S01]  /*5b90*/  FADD.FTZ R49, -R188, R195 ;  /* 0x000000c3bc317221 */ /* 0x000fe20000010100 */
[C---:B------:R-:W-:Y:S01]  /*5ba0*/  FMUL.FTZ R175, R5.reuse, R175 ;  /* 0x000000af05af7220 */ /* 0x040fe20000410000 */
[----:B------:R-:W-:Y:S01]  /*5bb0*/  FMUL.FTZ R174, R5, R174 ;  /* 0x000000ae05ae7220 */ /* 0x000fe20000410000 */
[----:B------:R-:W-:Y:S01]  /*5bc0*/  FADD.FTZ R183, -R183, R190 ;  /* 0x000000beb7b77221 */ /* 0x000fe20000010100 */
[----:B------:R-:W-:Y:S01]  /*5bd0*/  FMUL.FTZ R49, R5, R49 ;  /* 0x0000003105317220 */ /* 0x000fe20000410000 */
[----:B------:R-:W-:Y:S01]  /*5be0*/  @P2 HADD2.F32 R164, -RZ, R113.H0_H0 ;  /* 0x20000071ffa42230 */ /* 0x000fe20000004100 */
[----:B------:R-:W-:Y:S02]  /*5bf0*/  F2FP.F16.F32.PACK_AB R48, R51, R48 ;  /* 0x000000303330723e */ /* 0x000fe400000000ff */
[----:B------:R-:W-:Y:S01]  /*5c00*/  FMUL.FTZ R50, R49, R4 ;  /* 0x0000000431327220 */ /* 0x000fe20000410000 */
[----:B------:R-:W-:-:S02]  /*5c10*/  F2FP.F16.F32.PACK_AB R49, R171, R49 ;  /* 0x00000031ab31723e */ /* 0x000fc400000000ff */
[----:B------:R-:W-:Y:S01]  /*5c20*/  F2FP.F16.F32.PACK_AB R112, R112, R169 ;  /* 0x000000a97070723e */ /* 0x000fe200000000ff */
[----:B------:R-:W-:-:S04]  /*5c30*/  FMUL.FTZ R50, R50, UR4 ;  /* 0x0000000432327c20 */ /* 0x000fc80008410000 */
[----:B------:R-:W-:Y:S01]  /*5c40*/  @P2 FMUL.FTZ R163, R50, R164 ;  /* 0x000000a432a32220 */ /* 0x000fe20000410000 */
[----:B------:R-:W-:-:S05]  /*5c50*/  @P2 HADD2.F32 R164, -RZ, R73.H0_H0 ;  /* 0x20000049ffa42230 */ /* 0x000fca0000004100 */
[----:B------:R-:W-:Y:S01]  /*5c60*/  @P2 FMUL.FTZ R170, R50, R164 ;  /* 0x000000a432aa2220 */ /* 0x000fe20000410000 */
[----:B------:R-:W-:Y:S01]  /*5c70*/  LOP3.LUT P2, RZ, R158, 0xff000000, RZ, 0xc0, !PT ;  /* 0xff0000009eff7812 */ /* 0x000fe2000784c0ff */
[----:B------:R-:W-:Y:S01]  /*5c80*/  FMUL.FTZ R50, R171, R4 ;  /* 0x00000004ab327220 */ /* 0x000fe20000410000 */
[----:B------:R-:W-:-:S03]  /*5c90*/  HFMA2 R164, -RZ, RZ, 0, 0 ;  /* 0x00000000ffa47431 */ /* 0x000fc600000001ff */
[----:B------:R-:W-:-:S08]  /*5ca0*/  FMUL.FTZ R50, R50, UR4 ;  /* 0x0000000432327c20 */ /* 0x000fd00008410000 */
[----:B------:R-:W-:Y:S02]  /*5cb0*/  @P2 HADD2.F32 R113, -RZ, R113.H1_H1 ;  /* 0x30000071ff712230 */ /* 0x000fe40000004100 */
[----:B------:R-:W-:-:S03]  /*5cc0*/  @P2 HADD2.F32 R165, -RZ, R73.H1_H1 ;  /* 0x30000049ffa52230 */ /* 0x000fc60000004100 */
[C---:B------:R-:W-:Y:S01]  /*5cd0*/  @P2 FMUL.FTZ R164, R50.reuse, R113 ;  /* 0x0000007132a42220 */ /* 0x040fe20000410000 */
[----:B------:R-:W-:Y:S01]  /*5ce0*/  MOV R113, RZ ;  /* 0x000000ff00717202 */ /* 0x000fe20000000f00 */
[----:B------:R-:W-:Y:S01]  /*5cf0*/  @P2 FMUL.FTZ R113, R50, R165 ;  /* 0x000000a532712220 */ /* 0x000fe20000410000 */
[----:B------:R-:W-:Y:S01]  /*5d00*/  LOP3.LUT P2, RZ, R159, 0xff, RZ, 0xc0, !PT ;  /* 0x000000ff9fff7812 */ /* 0x000fe2000784c0ff */
[----:B------:R-:W-:Y:S01]  /*5d10*/  FADD.FTZ R50, -R186, R193 ;  /* 0x000000c1ba327221 */ /* 0x000fe20000010100 */
[----:B------:R-:W-:Y:S02]  /*5d20*/  HFMA2 R165, -RZ, RZ, 0, 0 ;  /* 0x00000000ffa57431 */ /* 0x000fe400000001ff */
[----:B------:R-:W-:Y:S01]  /*5d30*/  F2FP.F16.F32.PACK_AB R113, R113, R170 ;  /* 0x000000aa7171723e */ /* 0x000fe200000000ff */
[----:B------:R-:W-:-:S04]  /*5d40*/  FMUL.FTZ R50, R5, R50 ;  /* 0x0000003205327220 */ /* 0x000fc80000410000 */
[----:B------:R-:W-:Y:S01]  /*5d50*/  FMUL.FTZ R166, R50, R4 ;  /* 0x0000000432a67220 */ /* 0x000fe20000410000 */
[----:B------:R-:W-:-:S03]  /*5d60*/  F2FP.F16.F32.PACK_AB R50, R175, R50 ;  /* 0x00000032af32723e */ /* 0x000fc600000000ff */
[----:B------:R-:W-:Y:S02]  /*5d70*/  @P2 HADD2.F32 R167, -RZ, R114.H0_H0 ;  /* 0x20000072ffa72230 */ /* 0x000fe40000004100 */
        /* <DEDUP_REMOVED lines=14> */
[----:B------:R-:W-:Y:S01]  /*5e60*/  FMUL.FTZ R168, R174, R4 ;  /* 0x00000004aea87220 */ /* 0x000fe20000410000 */
[----:B------:R-:W-:Y:S02]  /*5e70*/  HFMA2 R167, -RZ, RZ, 0, 0 ;  /* 0x00000000ffa77431 */ /* 0x000fe400000001ff */
[----:B------:R-:W-:Y:S01]  /*5e80*/  F2FP.F16.F32.PACK_AB R114, R114, R172 ;  /* 0x000000ac7272723e */ /* 0x000fe200000000ff */
[----:B------:R-:W-:-:S08]  /*5e90*/  FMUL.FTZ R168, R168, UR4 ;  /* 0x00000004a8a87c20 */ /* 0x000fd00008410000 */
[----:B------:R-:W-:Y:S02]  /*5ea0*/  @P2 HADD2.F32 R173, -RZ, R115.H0_H0 ;  /* 0x20000073ffad2230 */ /* 0x000fe40000004100 */
[----:B------:R-:W-:-:S03]  /*5eb0*/  @P2 HADD2.F32 R176, -RZ, R75.H0_H0 ;  /* 0x2000004bffb02230 */ /* 0x000fc60000004100 */
        /* <DEDUP_REMOVED lines=8> */
[----:B------:R-:W-:-:S03]  /*5f40*/  F2FP.F16.F32.PACK_AB R51, R158, R174 ;  /* 0x000000ae9e33723e */ /* 0x000fc600000000ff */
[----:B------:R-:W-:-:S08]  /*5f50*/  FMUL.FTZ R159, R159, UR4 ;  /* 0x000000049f9f7c20 */ /* 0x000fd00008410000 */
[----:B------:R-:W-:Y:S02]  /*5f60*/  @P2 HADD2.F32 R115, -RZ, R115.H1_H1 ;  /* 0x30000073ff732230 */ /* 0x000fe40000004100 */
[----:B------:R-:W-:-:S03]  /*5f70*/  @P2 HADD2.F32 R176, -RZ, R75.H1_H1 ;  /* 0x3000004bffb02230 */ /* 0x000fc60000004100 */
[C---:B------:R-:W-:Y:S01]  /*5f80*/  @P2 FMUL.FTZ R168, R159.reuse, R115 ;  /* 0x000000739fa82220 */ /* 0x040fe20000410000 */
[----:B------:R-:W-:Y:S01]  /*5f90*/  MOV R115, RZ ;  /* 0x000000ff00737202 */ /* 0x000fe20000000f00 */
[----:B------:R-:W-:-:S05]  /*5fa0*/  @P2 FMUL.FTZ R115, R159, R176 ;  /* 0x000000b09f732220 */ /* 0x000fca0000410000 */
[----:B------:R-:W-:-:S07]  /*5fb0*/  F2FP.F16.F32.PACK_AB R115, R115, R173 ;  /* 0x000000ad7373723e */ /* 0x000fce00000000ff */
.L_x_3522:
        /* <DEDUP_REMOVED lines=9> */
[--C-:B------:R-:W-:Y:S01]  /*6050*/  FFMA.FTZ R146, R160, R146, R161.reuse ;  /* 0x00000092a0927223 */ /* 0x100fe200000100a1 */
[----:B------:R-:W-:Y:S01]  /*6060*/  LOP3.LUT P2, RZ, R152, 0xff, RZ, 0xc0, !PT ;  /* 0x000000ff98ff7812 */ /* 0x000fe2000784c0ff */
        /* <DEDUP_REMOVED lines=9> */
[--C-:B------:R-:W-:Y:S01]  /*6100*/  FFMA.FTZ R142, R160, R142, R161.reuse ;  /* 0x0000008ea08e7223 */ /* 0x100fe200000100a1 */
[----:B------:R-:W-:Y:S01]  /*6110*/  FMUL.FTZ R49, R48, R4 ;  /* 0x0000000430317220 */ /* 0x000fe20000410000 */
[C-C-:B------:R-:W-:Y:S01]  /*6120*/  FFMA.FTZ R141, R160.reuse, R141, R161.reuse ;  /* 0x0000008da08d7223 */ /* 0x140fe200000100a1 */
[--C-:B-----5:R-:W-:Y:S02]  /*6130*/  @P2 HADD2.F32 R50, -RZ, R112.reuse.H0_H0 ;  /* 0x20000070ff322230 */ /* 0x120fe40000004100 */
[----:B------:R-:W-:Y:S01]  /*6140*/  FFMA.FTZ R140, R160, R140, R161 ;  /* 0x0000008ca08c7223 */ /* 0x000fe200000100a1 */
[----:B------:R-:W-:Y:S01]  /*6150*/  FMUL.FTZ R49, R49, UR4 ;  /* 0x0000000431317c20 */ /* 0x000fe20008410000 */
[----:B------:R-:W-:Y:S02]  /*6160*/  @P3 HADD2.F32 R112, -RZ, R112.H1_H1 ;  /* 0x30000070ff703230 */ /* 0x000fe40000004100 */
[----:B------:R-:W-:Y:S01]  /*6170*/  FADD.FTZ R151, -R141, R151 ;  /* 0x000000978d977221 */ /* 0x000fe20000010100 */
[----:B------:R-:W-:-:S02]  /*6180*/  HFMA2 R141, -RZ, RZ, 0, 0 ;  /* 0x00000000ff8d7431 */ /* 0x000fc400000001ff */
[----:B------:R-:W-:Y:S01]  /*6190*/  @P2 FMUL.FTZ R146, R49, R50 ;  /* 0x0000003231922220 */ /* 0x000fe20000410000 */
[--C-:B------:R-:W-:Y:S02]  /*61a0*/  @P2 HADD2.F32 R50, -RZ, R76.reuse.H0_H0 ;  /* 0x2000004cff322230 */ /* 0x100fe40000004100 */
[----:B------:R-:W-:Y:S01]  /*61b0*/  FMUL.FTZ R151, R5, R151 ;  /* 0x0000009705977220 */ /* 0x000fe20000410000 */
[C-C-:B------:R-:W-:Y:S01]  /*61c0*/  FFMA.FTZ R139, R160.reuse, R139, R161.reuse ;  /* 0x0000008ba08b7223 */ /* 0x140fe200000100a1 */
[C-C-:B------:R-:W-:Y:S01]  /*61d0*/  FFMA.FTZ R138, R160.reuse, R138, R161.reuse ;  /* 0x0000008aa08a7223 */ /* 0x140fe200000100a1 */
[----:B------:R-:W-:Y:S01]  /*61e0*/  FFMA.FTZ R137, R160, R137, R161 ;  /* 0x00000089a0897223 */ /* 0x000fe200000100a1 */
[----:B------:R-:W-:Y:S01]  /*61f0*/  @P2 FMUL.FTZ R155, R49, R50 ;  /* 0x00000032319b2220 */ /* 0x000fe20000410000 */
[----:B------:R-:W-:Y:S01]  /*6200*/  FMUL.FTZ R49, R51, R4 ;  /* 0x0000000433317220 */ /* 0x000fe20000410000 */
[----:B------:R-:W-:Y:S01]  /*6210*/  @P3 HADD2.F32 R50, -RZ, R76.H1_H1 ;  /* 0x3000004cff323230 */ /* 0x000fe20000004100 */
[----:B------:R-:W-:Y:S01]  /*6220*/  LOP3.LUT P2, RZ, R152, 0xff0000, RZ, 0xc0, !PT ;  /* 0x00ff000098ff7812 */ /* 0x000fe2000784c0ff */
[----:B------:R-:W-:Y:S01]  /*6230*/  FADD.FTZ R139, -R139, R149 ;  /* 0x000000958b8b7221 */ /* 0x000fe20000010100 */
[----:B------:R-:W-:Y:S01]  /*6240*/  FMUL.FTZ R49, R49, UR4 ;  /* 0x0000000431317c20 */ /* 0x000fe20008410000 */
[----:B------:R-:W-:-:S02]  /*6250*/  HFMA2 R149, -RZ, RZ, 0, 0 ;  /* 0x00000000ff957431 */ /* 0x000fc400000001ff */
[----:B------:R-:W-:Y:S01]  /*6260*/  FADD.FTZ R138, -R138, R148 ;  /* 0x000000948a8a7221 */ /* 0x000fe20000010100 */
[----:B------:R-:W-:Y:S02]  /*6270*/  HFMA2 R148, -RZ, RZ, 0, 0 ;  /* 0x00000000ff947431 */ /* 0x000fe400000001ff */
[C---:B------:R-:W-:Y:S01]  /*6280*/  @P3 FMUL.FTZ R143, R49.reuse, R112 ;  /* 0x00000070318f3220 */ /* 0x040fe20000410000 */
[----:B------:R-:W-:Y:S01]  /*6290*/  MOV R112, RZ ;  /* 0x000000ff00707202 */ /* 0x000fe20000000f00 */
[----:B------:R-:W-:Y:S01]  /*62a0*/  @P3 FMUL.FTZ R112, R49, R50 ;  /* 0x0000003231703220 */ /* 0x000fe20000410000 */
[----:B------:R-:W-:Y:S01]  /*62b0*/  FADD.FTZ R49, -R142, R154 ;  /* 0x0000009a8e317221 */ /* 0x000fe20000010100 */
[----:B------:R-:W-:Y:S02]  /*62c0*/  HFMA2 R142, -RZ, RZ, 0, 0 ;  /* 0x00000000ff8e7431 */ /* 0x000fe400000001ff */
[----:B------:R-:W-:Y:S01]  /*62d0*/  FADD.FTZ R137, -R137, R147 ;  /* 0x0000009389897221 */ /* 0x000fe20000010100 */
[----:B------:R-:W-:-:S02]  /*62e0*/  HFMA2 R147, -RZ, RZ, 0, 0 ;  /* 0x00000000ff937431 */ /* 0x000fc400000001ff */
[C---:B------:R-:W-:Y:S01]  /*62f0*/  FMUL.FTZ R49, R5.reuse, R49 ;  /* 0x0000003105317220 */ /* 0x040fe20000410000 */
[----:B------:R-:W-:Y:S02]  /*6300*/  @P2 HADD2.F32 R154, -RZ, R113.H0_H0 ;  /* 0x20000071ff9a2230 */ /* 0x000fe40000004100 */
[----:B------:R-:W-:Y:S01]  /*6310*/  FMUL.FTZ R137, R5, R137 ;  /* 0x0000008905897220 */ /* 0x000fe20000410000 */
[----:B------:R-:W-:Y:S02]  /*6320*/  @P2 HADD2.F32 R156, -RZ, R77.H0_H0 ;  /* 0x2000004dff9c2230 */ /* 0x000fe40000004100 */
[----:B------:R-:W-:Y:S01]  /*6330*/  FMUL.FTZ R50, R49, R4 ;  /* 0x0000000431327220 */ /* 0x000fe20000410000 */
[----:B------:R-:W-:Y:S02]  /*6340*/  F2FP.F16.F32.PACK_AB R48, R51, R48 ;  /* 0x000000303330723e */ /* 0x000fe400000000ff */
[----:B------:R-:W-:Y:S01]  /*6350*/  F2FP.F16.F32.PACK_AB R49, R151, R49 ;  /* 0x000000319731723e */ /* 0x000fe200000000ff */
[----:B------:R-:W-:Y:S01]  /*6360*/  FMUL.FTZ R50, R50, UR4 ;  /* 0x0000000432327c20 */ /* 0x000fe20008410000 */
[----:B------:R-:W-:-:S03]  /*6370*/  F2FP.F16.F32.PACK_AB R112, R112, R155 ;  /* 0x0000009b7070723e */ /* 0x000fc600000000ff */
[C---:B------:R-:W-:Y:S01]  /*6380*/  @P2 FMUL.FTZ R142, R50.reuse, R154 ;  /* 0x0000009a328e2220 */ /* 0x040fe20000410000 */
[----:B------:R-:W-:Y:S01]  /*6390*/  MOV R154, RZ ;  /* 0x000000ff009a7202 */ /* 0x000fe20000000f00 */
[----:B------:R-:W-:Y:S01]  /*63a0*/  @P2 FMUL.FTZ R154, R50, R156 ;  /* 0x0000009c329a2220 */ /* 0x000fe20000410000 */
[----:B------:R-:W-:Y:S01]  /*63b0*/  LOP3.LUT P2, RZ, R152, 0xff000000, RZ, 0xc0, !PT ;  /* 0xff00000098ff7812 */ /* 0x000fe2000784c0ff */
[----:B------:R-:W-:-:S04]  /*63c0*/  FMUL.FTZ R50, R151, R4 ;  /* 0x0000000497327220 */ /* 0x000fc80000410000 */
        /* <DEDUP_REMOVED lines=11> */
[----:B------:R-:W-:-:S04]  /*6480*/  FMUL.FTZ R156, R50, R4 ;  /* 0x00000004329c7220 */ /* 0x000fc80000410000 */
[----:B------:R-:W-:Y:S02]  /*6490*/  @P2 HADD2.F32 R150, -RZ, R114.H0_H0 ;  /* 0x20000072ff962230 */ /* 0x000fe40000004100 */
[----:B------:R-:W-:Y:S01]  /*64a0*/  FMUL.FTZ R156, R156, UR4 ;  /* 0x000000049c9c7c20 */ /* 0x000fe20008410000 */
[----:B------:R-:W-:-:S03]  /*64b0*/  @P2 HADD2.F32 R157, -RZ, R78.H0_H0 ;  /* 0x2000004eff9d2230 */ /* 0x000fc60000004100 */
[C---:B------:R-:W-:Y:S01]  /*64c0*/  @P2 FMUL.FTZ R140, R156.reuse, R150 ;  /* 0x000000969c8c2220 */ /* 0x040fe20000410000 */
[----:B------:R-:W-:Y:S01]  /*64d0*/  MOV R150, RZ ;  /* 0x000000ff00967202 */ /* 0x000fe20000000f00 */
[----:B------:R-:W-:Y:S01]  /*64e0*/  @P2 FMUL.FTZ R150, R156, R157 ;  /* 0x0000009d9c962220 */ /* 0x000fe20000410000 */
[----:B------:R-:W-:Y:S01]  /*64f0*/  LOP3.LUT P2, RZ, R153, 0xff00, RZ, 0xc0, !PT ;  /* 0x0000ff0099ff7812 */ /* 0x000fe2000784c0ff */
[----:B------:R-:W-:-:S04]  /*6500*/  FMUL.FTZ R156, R5, R139 ;  /* 0x0000008b059c7220 */ /* 0x000fc80000410000 */
[C---:B------:R-:W-:Y:S01]  /*6510*/  FMUL.FTZ R139, R156.reuse, R4 ;  /* 0x000000049c8b7220 */ /* 0x040fe20000410000 */
[----:B------:R-:W-:-:S03]  /*6520*/  F2FP.F16.F32.PACK_AB R50, R156, R50 ;  /* 0x000000329c32723e */ /* 0x000fc600000000ff */
[----:B------:R-:W-:-:S04]  /*6530*/  FMUL.FTZ R139, R139, UR4 ;  /* 0x000000048b8b7c20 */ /* 0x000fc80008410000 */
[----:B------:R-:W-:Y:S02]  /*6540*/  @P2 HADD2.F32 R114, -RZ, R114.H1_H1 ;  /* 0x30000072ff722230 */ /* 0x000fe40000004100 */
[----:B------:R-:W-:-:S03]  /*6550*/  @P2 HADD2.F32 R157, -RZ, R78.H1_H1 ;  /* 0x3000004eff9d2230 */ /* 0x000fc60000004100 */
[C---:B------:R-:W-:Y:S01]  /*6560*/  @P2 FMUL.FTZ R149, R139.reuse, R114 ;  /* 0x000000728b952220 */ /* 0x040fe20000410000 */
[----:B------:R-:W-:Y:S01]  /*6570*/  MOV R114, RZ ;  /* 0x000000ff00727202 */ /* 0x000fe20000000f00 */
[----:B------:R-:W-:Y:S01]  /*6580*/  @P2 FMUL.FTZ R114, R139, R157 ;  /* 0x0000009d8b722220 */ /* 0x000fe20000410000 */
[----:B------:R-:W-:Y:S01]  /*6590*/  LOP3.LUT P2, RZ, R153, 0xff0000, RZ, 0xc0, !PT ;  /* 0x00ff000099ff7812 */ /* 0x000fe2000784c0ff */
[----:B------:R-:W-:-:S03]  /*65a0*/  FMUL.FTZ R139, R5, R138 ;  /* 0x0000008a058b7220 */ /* 0x000fc60000410000 */
[----:B------:R-:W-:Y:S01]  /*65b0*/  F2FP.F16.F32.PACK_AB R114, R114, R150 ;  /* 0x000000967272723e */ /* 0x000fe200000000ff */
[----:B------:R-:W-:Y:S01]  /*65c0*/  FMUL.FTZ R157, R139, R4 ;  /* 0x000000048b9d7220 */ /* 0x000fe20000410000 */
[----:B------:R-:W-:-:S03]  /*65d0*/  F2FP.F16.F32.PACK_AB R51, R137, R139 ;  /* 0x0000008b8933723e */ /* 0x000fc600000000ff */
[----:B------:R-:W-:-:S04]  /*65e0*/  FMUL.FTZ R157, R157, UR4 ;  /* 0x000000049d9d7c20 */ /* 0x000fc80008410000 */
[----:B------:R-:W-:Y:S02]  /*65f0*/  @P2 HADD2.F32 R138, -RZ, R115.H0_H0 ;  /* 0x20000073ff8a2230 */ /* 0x000fe40000004100 */
[----:B------:R-:W-:-:S03]  /*6600*/  @P2 HADD2.F32 R158, -RZ, R79.H0_H0 ;  /* 0x2000004fff9e2230 */ /* 0x000fc60000004100 */
[C---:B------:R-:W-:Y:S01]  /*6610*/  @P2 FMUL.FTZ R148, R157.reuse, R138 ;  /* 0x0000008a9d942220 */ /* 0x040fe20000410000 */
[----:B------:R-:W-:Y:S01]  /*6620*/  MOV R138, RZ ;  /* 0x000000ff008a7202 */ /* 0x000fe20000000f00 */
[----:B------:R-:W-:Y:S01]  /*6630*/  @P2 FMUL.FTZ R138, R157, R158 ;  /* 0x0000009e9d8a2220 */ /* 0x000fe20000410000 */
[----:B------:R-:W-:Y:S01]  /*6640*/  ISETP.GE.U32.AND P2, PT, R152, RZ, PT ;  /* 0x000000ff9800720c */ /* 0x000fe20003f46070 */
[----:B------:R-:W-:-:S03]  /*6650*/  FMUL.FTZ R152, R137, R4 ;  /* 0x0000000489987220 */ /* 0x000fc60000410000 */
[----:B------:R-:W-:Y:S01]  /*6660*/  ISETP.GE.U32.AND.EX P2, PT, R153, 0x1000000, PT, P2 ;  /* 0x010000009900780c */ /* 0x000fe20003f46120 */
[----:B------:R-:W-:-:S12]  /*6670*/  FMUL.FTZ R152, R152, UR4 ;  /* 0x0000000498987c20 */ /* 0x000fd80008410000 */
[----:B------:R-:W-:Y:S02]  /*6680*/  @P2 HADD2.F32 R115, -RZ, R115.H1_H1 ;  /* 0x30000073ff732230 */ /* 0x000fe40000004100 */
[----:B------:R-:W-:-:S03]  /*6690*/  @P2 HADD2.F32 R153, -RZ, R79.H1_H1 ;  /* 0x3000004fff992230 */ /* 0x000fc60000004100 */
[C---:B------:R-:W-:Y:S01]  /*66a0*/  @P2 FMUL.FTZ R147, R152.reuse, R115 ;  /* 0x0000007398932220 */ /* 0x040fe20000410000 */
[----:B------:R-:W-:Y:S01]  /*66b0*/  MOV R115, RZ ;  /* 0x000000ff00737202 */ /* 0x000fe20000000f00 */
[----:B------:R-:W-:-:S05]  /*66c0*/  @P2 FMUL.FTZ R115, R152, R153 ;  /* 0x0000009998732220 */ /* 0x000fca0000410000 */
[----:B------:R-:W-:Y:S01]  /*66d0*/  F2FP.F16.F32.PACK_AB R115, R115, R138 ;  /* 0x0000008a7373723e */ /* 0x000fe200000000ff */
[----:B------:R-:W-:Y:S06]  /*66e0*/  BRA `(.L_x_3524) ;  /* 0x0000000400947947 */ /* 0x000fec0003800000 */
.L_x_3523:
[--C-:B------:R-:W-:Y:S01]  /*66f0*/  FFMA.FTZ R146, R160, R146, R161.reuse ;  /* 0x00000092a0927223 */ /* 0x100fe200000100a1 */
        /* <DEDUP_REMOVED lines=11> */
[----:B------:R-:W-:Y:S01]  /*67b0*/  FMUL.FTZ R146, R4, R146 ;  /* 0x0000009204927220 */ /* 0x000fe20000410000 */
[----:B------:R-:W-:Y:S01]  /*67c0*/  FMUL.FTZ R141, R5, R141 ;  /* 0x0000008d058d7220 */ /* 0x000fe20000410000 */
[----:B-----5:R-:W-:-:S02]  /*67d0*/  @P2 HADD2.F32 R156, -RZ, R112.H0_H0 ;  /* 0x20000070ff9c2230 */ /* 0x020fc40000004100 */
[----:B------:R-:W-:Y:S01]  /*67e0*/  FMUL.FTZ R155, R4, R143 ;  /* 0x0000008f049b7220 */ /* 0x000fe20000410000 */
[----:B------:R-:W-:Y:S01]  /*67f0*/  FMUL.FTZ R157, R146, UR4 ;  /* 0x00000004929d7c20 */ /* 0x000fe20008410000 */
[----:B------:R-:W-:Y:S02]  /*6800*/  @P2 HADD2.F32 R158, -RZ, R76.H0_H0 ;  /* 0x2000004cff9e2230 */ /* 0x000fe40000004100 */
[----:B------:R-:W-:Y:S02]  /*6810*/  HFMA2 R146, -RZ, RZ, 0, 0 ;  /* 0x00000000ff927431 */ /* 0x000fe400000001ff */
[----:B------:R-:W-:Y:S01]  /*6820*/  FMUL.FTZ R155, R155, UR4 ;  /* 0x000000049b9b7c20 */ /* 0x000fe20008410000 */
[-C--:B------:R-:W-:Y:S01]  /*6830*/  @P2 FMUL.FTZ R146, R156, R157.reuse ;  /* 0x0000009d9c922220 */ /* 0x080fe20000410000 */
[----:B------:R-:W-:Y:S01]  /*6840*/  MOV R156, RZ ;  /* 0x000000ff009c7202 */ /* 0x000fe20000000f00 */
[----:B------:R-:W-:Y:S01]  /*6850*/  @P2 FMUL.FTZ R156, R158, R157 ;  /* 0x0000009d9e9c2220 */ /* 0x000fe20000410000 */
[----:B------:R-:W-:Y:S01]  /*6860*/  LOP3.LUT P2, RZ, R152, 0xff00, RZ, 0xc0, !PT ;  /* 0x0000ff0098ff7812 */ /* 0x000fe2000784c0ff */
[----:B------:R-:W-:-:S02]  /*6870*/  HFMA2 R143, -RZ, RZ, 0, 0 ;  /* 0x00000000ff8f7431 */ /* 0x000fc400000001ff */
[C---:B------:R-:W-:Y:S01]  /*6880*/  FMUL.FTZ R142, R4.reuse, R142 ;  /* 0x0000008e048e7220 */ /* 0x040fe20000410000 */
[----:B------:R-:W-:Y:S01]  /*6890*/  FMUL.FTZ R151, R4, R141 ;  /* 0x0000008d04977220 */ /* 0x000fe20000410000 */
[----:B------:R-:W-:Y:S02]  /*68a0*/  HFMA2 R141, -RZ, RZ, 0, 0 ;  /* 0x00000000ff8d7431 */ /* 0x000fe400000001ff */
[C-C-:B------:R-:W-:Y:S01]  /*68b0*/  FFMA.FTZ R139, R160.reuse, R139, R161.reuse ;  /* 0x0000008ba08b7223 */ /* 0x140fe200000100a1 */
[----:B------:R-:W-:Y:S01]  /*68c0*/  FFMA.FTZ R140, R160, R140, R161 ;  /* 0x0000008ca08c7223 */ /* 0x000fe200000100a1 */
[----:B------:R-:W-:Y:S01]  /*68d0*/  FMUL.FTZ R151, R151, UR4 ;  /* 0x0000000497977c20 */ /* 0x000fe20008410000 */
[----:B------:R-:W-:Y:S01]  /*68e0*/  LOP3.LUT P3, RZ, R153, 0xff00, RZ, 0xc0, !PT ;  /* 0x0000ff0099ff7812 */ /* 0x000fe2000786c0ff */
[----:B------:R-:W-:Y:S01]  /*68f0*/  FADD.FTZ R139, -R139, R149 ;  /* 0x000000958b8b7221 */ /* 0x000fe20000010100 */
[----:B------:R-:W-:Y:S01]  /*6900*/  FADD.FTZ R140, -R140, R150 ;  /* 0x000000968c8c7221 */ /* 0x000fe20000010100 */
[----:B------:R-:W-:Y:S01]  /*6910*/  FFMA.FTZ R138, R160, R138, R161 ;  /* 0x0000008aa08a7223 */ /* 0x000fe200000100a1 */
[----:B------:R-:W-:Y:S01]  /*6920*/  LOP3.LUT P4, RZ, R153, 0xff0000, RZ, 0xc0, !PT ;  /* 0x00ff000099ff7812 */ /* 0x000fe2000788c0ff */
[----:B------:R-:W-:-:S02]  /*6930*/  @P2 HADD2.F32 R112, -RZ, R112.H1_H1 ;  /* 0x30000070ff702230 */ /* 0x000fc40000004100 */
[C---:B------:R-:W-:Y:S01]  /*6940*/  FMUL.FTZ R139, R5.reuse, R139 ;  /* 0x0000008b058b7220 */ /* 0x040fe20000410000 */
[----:B------:R-:W-:Y:S02]  /*6950*/  @P2 HADD2.F32 R157, -RZ, R76.H1_H1 ;  /* 0x3000004cff9d2230 */ /* 0x000fe40000004100 */
[----:B------:R-:W-:Y:S01]  /*6960*/  FMUL.FTZ R140, R5, R140 ;  /* 0x0000008c058c7220 */ /* 0x000fe20000410000 */
[----:B------:R-:W-:Y:S01]  /*6970*/  FADD.FTZ R148, -R138, R148 ;  /* 0x000000948a947221 */ /* 0x000fe20000010100 */
[-C--:B------:R-:W-:Y:S01]  /*6980*/  @P2 FMUL.FTZ R143, R112, R155.reuse ;  /* 0x0000009b708f2220 */ /* 0x080fe20000410000 */
[----:B------:R-:W-:Y:S01]  /*6990*/  MOV R112, RZ ;  /* 0x000000ff00707202 */ /* 0x000fe20000000f00 */
[----:B------:R-:W-:Y:S01]  /*69a0*/  @P2 FMUL.FTZ R112, R157, R155 ;  /* 0x0000009b9d702220 */ /* 0x000fe20000410000 */
[----:B------:R-:W-:Y:S01]  /*69b0*/  LOP3.LUT P2, RZ, R152, 0xff0000, RZ, 0xc0, !PT ;  /* 0x00ff000098ff7812 */ /* 0x000fe2000784c0ff */
[----:B------:R-:W-:Y:S01]  /*69c0*/  FMUL.FTZ R155, R142, UR4 ;  /* 0x000000048e9b7c20 */ /* 0x000fe20008410000 */
[----:B------:R-:W-:-:S02]  /*69d0*/  HFMA2 R142, -RZ, RZ, 0, 0 ;  /* 0x00000000ff8e7431 */ /* 0x000fc400000001ff */
[C---:B------:R-:W-:Y:S01]  /*69e0*/  FMUL.FTZ R138, R4.reuse, R139 ;  /* 0x0000008b048a7220 */ /* 0x040fe20000410000 */
[----:B------:R-:W-:Y:S01]  /*69f0*/  FMUL.FTZ R140, R4, R140 ;  /* 0x0000008c048c7220 */ /* 0x000fe20000410000 */
[----:B------:R-:W-:Y:S02]  /*6a00*/  @P3 HADD2.F32 R139, -RZ, R78.H1_H1 ;  /* 0x3000004eff8b3230 */ /* 0x000fe40000004100 */
[----:B------:R-:W-:Y:S02]  /*6a10*/  HFMA2 R149, -RZ, RZ, 0, 0 ;  /* 0x00000000ff957431 */ /* 0x000fe400000001ff */
[----:B------:R-:W-:Y:S01]  /*6a20*/  FMUL.FTZ R138, R138, UR4 ;  /* 0x000000048a8a7c20 */ /* 0x000fe20008410000 */
[----:B------:R-:W-:Y:S01]  /*6a30*/  FMUL.FTZ R148, R5, R148 ;  /* 0x0000009405947220 */ /* 0x000fe20000410000 */
[----:B------:R-:W-:Y:S01]  /*6a40*/  FFMA.FTZ R137, R160, R137, R161 ;  /* 0x00000089a0897223 */ /* 0x000fe200000100a1 */
[----:B------:R-:W-:Y:S01]  /*6a50*/  F2FP.F16.F32.PACK_AB R112, R112, R156 ;  /* 0x0000009c7070723e */ /* 0x000fe200000000ff */
[----:B------:R-:W-:-:S02]  /*6a60*/  @P2 HADD2.F32 R154, -RZ, R113.H0_H0 ;  /* 0x20000071ff9a2230 */ /* 0x000fc40000004100 */
[----:B------:R-:W-:Y:S01]  /*6a70*/  FADD.FTZ R147, -R137, R147 ;  /* 0x0000009389937221 */ /* 0x000fe20000010100 */
[----:B------:R-:W-:Y:S02]  /*6a80*/  @P2 HADD2.F32 R157, -RZ, R77.H0_H0 ;  /* 0x2000004dff9d2230 */ /* 0x000fe40000004100 */
[----:B------:R-:W-:Y:S02]  /*6a90*/  @P4 HADD2.F32 R137, -RZ, R115.H0_H0 ;  /* 0x20000073ff894230 */ /* 0x000fe40000004100 */
[-C--:B------:R-:W-:Y:S01]  /*6aa0*/  @P2 FMUL.FTZ R142, R154, R155.reuse ;  /* 0x0000009b9a8e2220 */ /* 0x080fe20000410000 */
[----:B------:R-:W-:Y:S01]  /*6ab0*/  MOV R154, RZ ;  /* 0x000000ff009a7202 */ /* 0x000fe20000000f00 */
[----:B------:R-:W-:Y:S01]  /*6ac0*/  @P2 FMUL.FTZ R154, R157, R155 ;  /* 0x0000009b9d9a2220 */ /* 0x000fe20000410000 */
[----:B------:R-:W-:-:S13]  /*6ad0*/  LOP3.LUT P2, RZ, R152, 0xff000000, RZ, 0xc0, !PT ;  /* 0xff00000098ff7812 */ /* 0x000fda000784c0ff */
[----:B------:R-:W-:Y:S02]  /*6ae0*/  @P2 HADD2.F32 R113, -RZ, R113.H1_H1 ;  /* 0x30000071ff712230 */ /* 0x000fe40000004100 */
[----:B------:R-:W-:-:S03]  /*6af0*/  @P2 HADD2.F32 R155, -RZ, R77.H1_H1 ;  /* 0x3000004dff9b2230 */ /* 0x000fc60000004100 */
[-C--:B------:R-:W-:Y:S01]  /*6b00*/  @P2 FMUL.FTZ R141, R113, R151.reuse ;  /* 0x00000097718d2220 */ /* 0x080fe20000410000 */
[----:B------:R-:W-:Y:S01]  /*6b10*/  MOV R113, RZ ;  /* 0x000000ff00717202 */ /* 0x000fe20000000f00 */
[----:B------:R-:W-:Y:S01]  /*6b20*/  @P2 FMUL.FTZ R113, R155, R151 ;  /* 0x000000979b712220 */ /* 0x000fe20000410000 */
[----:B------:R-:W-:Y:S01]  /*6b30*/  LOP3.LUT P2, RZ, R153, 0xff, RZ, 0xc0, !PT ;  /* 0x000000ff99ff7812 */ /* 0x000fe2000784c0ff */
[----:B------:R-:W-:Y:S01]  /*6b40*/  FMUL.FTZ R151, R140, UR4 ;  /* 0x000000048c977c20 */ /* 0x000fe20008410000 */
[----:B------:R-:W-:Y:S02]  /*6b50*/  HFMA2 R140, -RZ, RZ, 0, 0 ;  /* 0x00000000ff8c7431 */ /* 0x000fe400000001ff */
[----:B------:R-:W-:-:S09]  /*6b60*/  F2FP.F16.F32.PACK_AB R113, R113, R154 ;  /* 0x0000009a7171723e */ /* 0x000fd200000000ff */
[--C-:B------:R-:W-:Y:S02]  /*6b70*/  @P2 HADD2.F32 R150, -RZ, R114.reuse.H0_H0 ;  /* 0x20000072ff962230 */ /* 0x100fe40000004100 */
[----:B------:R-:W-:Y:S02]  /*6b80*/  @P3 HADD2.F32 R114, -RZ, R114.H1_H1 ;  /* 0x30000072ff723230 */ /* 0x000fe40000004100 */
[----:B------:R-:W-:Y:S02]  /*6b90*/  @P2 HADD2.F32 R155, -RZ, R78.H0_H0 ;  /* 0x2000004eff9b2230 */ /* 0x000fe40000004100 */
[-C--:B------:R-:W-:Y:S01]  /*6ba0*/  @P2 FMUL.FTZ R140, R150, R151.reuse ;  /* 0x00000097968c2220 */ /* 0x080fe20000410000 */
[----:B------:R-:W-:Y:S01]  /*6bb0*/  MOV R150, RZ ;  /* 0x000000ff00967202 */ /* 0x000fe20000000f00 */
[-C--:B------:R-:W-:Y:S01]  /*6bc0*/  @P3 FMUL.FTZ R149, R114, R138.reuse ;  /* 0x0000008a72953220 */ /* 0x080fe20000410000 */
[----:B------:R-:W-:Y:S01]  /*6bd0*/  MOV R114, RZ ;  /* 0x000000ff00727202 */ /* 0x000fe20000000f00 */
[----:B------:R-:W-:Y:S01]  /*6be0*/  @P3 FMUL.FTZ R114, R139, R138 ;  /* 0x0000008a8b723220 */ /* 0x000fe20000410000 */
[----:B------:R-:W-:Y:S01]  /*6bf0*/  @P2 FMUL.FTZ R150, R155, R151 ;  /* 0x000000979b962220 */ /* 0x000fe20000410000 */
[----:B------:R-:W-:Y:S01]  /*6c00*/  FMUL.FTZ R138, R4, R148 ;  /* 0x00000094048a7220 */ /* 0x000fe20000410000 */
[----:B------:R-:W-:Y:S01]  /*6c10*/  ISETP.GE.U32.AND P2, PT, R152, RZ, PT ;  /* 0x000000ff9800720c */ /* 0x000fe20003f46070 */
[----:B------:R-:W-:-:S02]  /*6c20*/  @P4 HADD2.F32 R139, -RZ, R79.H0_H0 ;  /* 0x2000004fff8b4230 */ /* 0x000fc40000004100 */
[----:B------:R-:W-:Y:S02]  /*6c30*/  HFMA2 R148, -RZ, RZ, 0, 0 ;  /* 0x00000000ff947431 */ /* 0x000fe400000001ff */
[----:B------:R-:W-:Y:S01]  /*6c40*/  FMUL.FTZ R138, R138, UR4 ;  /* 0x000000048a8a7c20 */ /* 0x000fe20008410000 */
[----:B------:R-:W-:Y:S02]  /*6c50*/  ISETP.GE.U32.AND.EX P2, PT, R153, 0x1000000, PT, P2 ;  /* 0x010000009900780c */ /* 0x000fe40003f46120 */
[----:B------:R-:W-:Y:S01]  /*6c60*/  F2FP.F16.F32.PACK_AB R114, R114, R150 ;  /* 0x000000967272723e */ /* 0x000fe200000000ff */
[-C--:B------:R-:W-:Y:S01]  /*6c70*/  @P4 FMUL.FTZ R148, R137, R138.reuse ;  /* 0x0000008a89944220 */ /* 0x080fe20000410000 */
[----:B------:R-:W-:Y:S01]  /*6c80*/  MOV R137, RZ ;  /* 0x000000ff00897202 */ /* 0x000fe20000000f00 */
[----:B------:R-:W-:Y:S01]  /*6c90*/  @P4 FMUL.FTZ R137, R139, R138 ;  /* 0x0000008a8b894220 */ /* 0x000fe20000410000 */
[----:B------:R-:W-:Y:S01]  /*6ca0*/  FMUL.FTZ R139, R5, R147 ;  /* 0x00000093058b7220 */ /* 0x000fe20000410000 */
[----:B------:R-:W-:-:S03]  /*6cb0*/  MOV R147, RZ ;  /* 0x000000ff00937202 */ /* 0x000fc60000000f00 */
[----:B------:R-:W-:-:S03]  /*6cc0*/  FMUL.FTZ R139, R4, R139 ;  /* 0x0000008b048b7220 */ /* 0x000fc60000410000 */
[----:B------:R-:W-:Y:S02]  /*6cd0*/  @P2 HADD2.F32 R151, -RZ, R79.H1_H1 ;  /* 0x3000004fff972230 */ /* 0x000fe40000004100 */
[----:B------:R-:W-:Y:S01]  /*6ce0*/  FMUL.FTZ R139, R139, UR4 ;  /* 0x000000048b8b7c20 */ /* 0x000fe20008410000 */
[----:B------:R-:W-:Y:S02]  /*6cf0*/  @P2 HADD2.F32 R138, -RZ, R115.H1_H1 ;  /* 0x30000073ff8a2230 */ /* 0x000fe40000004100 */
[----:B------:R-:W-:Y:S02]  /*6d00*/  HFMA2 R115, -RZ, RZ, 0, 0 ;  /* 0x00000000ff737431 */ /* 0x000fe400000001ff */
[-C--:B------:R-:W-:Y:S01]  /*6d10*/  @P2 FMUL.FTZ R115, R151, R139.reuse ;  /* 0x0000008b97732220 */ /* 0x080fe20000410000 */
[----:B------:R-:W-:-:S04]  /*6d20*/  @P2 FMUL.FTZ R147, R138, R139 ;  /* 0x0000008b8a932220 */ /* 0x000fc80000410000 */
[----:B------:R-:W-:-:S07]  /*6d30*/  F2FP.F16.F32.PACK_AB R115, R115, R137 ;  /* 0x000000897373723e */ /* 0x000fce00000000ff */
.L_x_3524:
        /* <DEDUP_REMOVED lines=13> */
[----:B------:R-:W-:Y:S01]  /*6e10*/  CS2R R124, SRZ ;  /* 0x00000000007c7805 */ /* 0x000fe2000001ff00 */
[----:B------:R-:W-:Y:S01]  /*6e20*/  FADD.FTZ R51, -R51, R117 ;  /* 0x0000007533337221 */ /* 0x000fe20000010100 */
[----:B------:R-:W-:Y:S02]  /*6e30*/  HFMA2 R116, -RZ, RZ, 0, 0 ;  /* 0x00000000ff747431 */ /* 0x000fe400000001ff */
[C---:B------:R-:W-:Y:S01]  /*6e40*/  FMUL.FTZ R48, R5.reuse, R48 ;  /* 0x0000003005307220 */ /* 0x040fe20000410000 */
[C-C-:B------:R-:W-:Y:S01]  /*6e50*/  FFMA.FTZ R126, R160.reuse, R126, R161.reuse ;  /* 0x0000007ea07e7223 */ /* 0x140fe200000100a1 */
[----:B------:R-:W-:Y:S01]  /*6e60*/  FMUL.FTZ R51, R5, R51 ;  /* 0x0000003305337220 */ /* 0x000fe20000410000 */
[--C-:B------:R-:W-:Y:S01]  /*6e70*/  FFMA.FTZ R127, R160, R127, R161.reuse ;  /* 0x0000007fa07f7223 */ /* 0x100fe200000100a1 */
[----:B------:R-:W-:Y:S01]  /*6e80*/  FMUL.FTZ R49, R48, R4 ;  /* 0x0000000430317220 */ /* 0x000fe20000410000 */
[----:B------:R-:W-:Y:S01]  /*6e90*/  FFMA.FTZ R128, R160, R128, R161 ;  /* 0x00000080a0807223 */ /* 0x000fe200000100a1 */
[----:B-----5:R-:W-:-:S02]  /*6ea0*/  @P2 HADD2.F32 R50, -RZ, R112.H0_H0 ;  /* 0x20000070ff322230 */ /* 0x020fc40000004100 */
[C-C-:B------:R-:W-:Y:S01]  /*6eb0*/  FFMA.FTZ R129, R160.reuse, R129, R161.reuse ;  /* 0x00000081a0817223 */ /* 0x140fe200000100a1 */
[----:B------:R-:W-:Y:S01]  /*6ec0*/  FMUL.FTZ R49, R49, UR4 ;  /* 0x0000000431317c20 */ /* 0x000fe20008410000 */
[----:B------:R-:W-:Y:S02]  /*6ed0*/  @P3 HADD2.F32 R112, -RZ, R112.H1_H1 ;  /* 0x30000070ff703230 */ /* 0x000fe40000004100 */
[C---:B------:R-:W-:Y:S01]  /*6ee0*/  FFMA.FTZ R130, R160.reuse, R130, R161 ;  /* 0x00000082a0827223 */ /* 0x040fe200000100a1 */
[----:B------:R-:W-:Y:S01]  /*6ef0*/  FADD.FTZ R129, -R129, R121 ;  /* 0x0000007981817221 */ /* 0x000fe20000010100 */
[----:B------:R-:W-:Y:S01]  /*6f00*/  @P2 FMUL.FTZ R124, R49, R50 ;  /* 0x00000032317c2220 */ /* 0x000fe20000410000 */
[--C-:B------:R-:W-:Y:S02]  /*6f10*/  @P2 HADD2.F32 R50, -RZ, R80.reuse.H0_H0 ;  /* 0x20000050ff322230 */ /* 0x100fe40000004100 */
[----:B------:R-:W-:Y:S02]  /*6f20*/  HFMA2 R121, -RZ, RZ, 0, 0 ;  /* 0x00000000ff797431 */ /* 0x000fe400000001ff */
[----:B------:R-:W-:Y:S01]  /*6f30*/  FFMA.FTZ R131, R160, R131, R161 ;  /* 0x00000083a0837223 */ /* 0x000fe200000100a1 */
[----:B------:R-:W-:Y:S01]  /*6f40*/  F2FP.F16.F32.PACK_AB R48, R51, R48 ;  /* 0x000000303330723e */ /* 0x000fe200000000ff */
[----:B------:R-:W-:Y:S01]  /*6f50*/  @P2 FMUL.FTZ R116, R49, R50 ;  /* 0x0000003231742220 */ /* 0x000fe20000410000 */
[----:B------:R-:W-:Y:S01]  /*6f60*/  FMUL.FTZ R49, R51, R4 ;  /* 0x0000000433317220 */ /* 0x000fe20000410000 */
[----:B------:R-:W-:Y:S01]  /*6f70*/  @P3 HADD2.F32 R50, -RZ, R80.H1_H1 ;  /* 0x30000050ff323230 */ /* 0x000fe20000004100 */
[----:B------:R-:W-:-:S02]  /*6f80*/  LOP3.LUT P2, RZ, R144, 0xff0000, RZ, 0xc0, !PT ;  /* 0x00ff000090ff7812 */ /* 0x000fc4000784c0ff */
[----:B------:R-:W-:-:S04]  /*6f90*/  FMUL.FTZ R49, R49, UR4 ;  /* 0x0000000431317c20 */ /* 0x000fc80008410000 */
[C---:B------:R-:W-:Y:S01]  /*6fa0*/  @P3 FMUL.FTZ R125, R49.reuse, R112 ;  /* 0x00000070317d3220 */ /* 0x040fe20000410000 */
[----:B------:R-:W-:Y:S01]  /*6fb0*/  MOV R112, RZ ;  /* 0x000000ff00707202 */ /* 0x000fe20000000f00 */
[----:B------:R-:W-:Y:S01]  /*6fc0*/  @P3 FMUL.FTZ R112, R49, R50 ;  /* 0x0000003231703220 */ /* 0x000fe20000410000 */
[----:B------:R-:W-:Y:S01]  /*6fd0*/  FADD.FTZ R49, -R126, R118 ;  /* 0x000000767e317221 */ /* 0x000fe20000010100 */
[----:B------:R-:W-:-:S03]  /*6fe0*/  HFMA2 R118, -RZ, RZ, 0, 0 ;  /* 0x00000000ff767431 */ /* 0x000fc600000001ff */
[----:B------:R-:W-:Y:S01]  /*6ff0*/  FMUL.FTZ R49, R5, R49 ;  /* 0x0000003105317220 */ /* 0x000fe20000410000 */
[----:B------:R-:W-:Y:S01]  /*7000*/  @P2 HADD2.F32 R117, -RZ, R113.H0_H0 ;  /* 0x20000071ff752230 */ /* 0x000fe20000004100 */
[----:B------:R-:W-:Y:S01]  /*7010*/  F2FP.F16.F32.PACK_AB R112, R112, R116 ;  /* 0x000000747070723e */ /* 0x000fe200000000ff */
[----:B------:R-:W-:Y:S02]  /*7020*/  @P2 HADD2.F32 R126, -RZ, R81.H0_H0 ;  /* 0x20000051ff7e2230 */ /* 0x000fe40000004100 */
        /* <DEDUP_REMOVED lines=10> */
[----:B------:R-:W-:-:S03]  /*70d0*/  F2FP.F16.F32.PACK_AB R49, R126, R49 ;  /* 0x000000317e31723e */ /* 0x000fc600000000ff */
[----:B------:R-:W-:Y:S02]  /*70e0*/  @P2 HADD2.F32 R113, -RZ, R113.H1_H1 ;  /* 0x30000071ff712230 */ /* 0x000fe40000004100 */
[----:B------:R-:W-:Y:S01]  /*70f0*/  FMUL.FTZ R50, R50, UR4 ;  /* 0x0000000432327c20 */ /* 0x000fe20008410000 */
        /* <DEDUP_REMOVED lines=50> */
[----:B------:R-:W-:-:S05]  /*7420*/  @P2 FMUL.FTZ R115, R131, R137 ;  /* 0x0000008983732220 */ /* 0x000fca0000410000 */
[----:B------:R-:W-:Y:S01]  /*7430*/  F2FP.F16.F32.PACK_AB R115, R115, R128 ;  /* 0x000000807373723e */ /* 0x000fe200000000ff */
[----:B------:R-:W-:Y:S06]  /*7440*/  BRA `(.L_x_3526) ;  /* 0x0000000400947947 */ /* 0x000fec0003800000 */
.L_x_3525:
        /* <DEDUP_REMOVED lines=8> */
[C---:B------:R-:W-:Y:S01]  /*74d0*/  FMUL.FTZ R124, R5.reuse, R124 ;  /* 0x0000007c057c7220 */ /* 0x040fe20000410000 */
[----:B------:R-:W-:Y:S02]  /*74e0*/  HFMA2 R118, -RZ, RZ, 0, 0 ;  /* 0x00000000ff767431 */ /* 0x000fe400000001ff */
[----:B------:R-:W-:Y:S01]  /*74f0*/  FMUL.FTZ R117, R5, R125 ;  /* 0x0000007d05757220 */ /* 0x000fe20000410000 */
[----:B------:R-:W-:-:S02]  /*7500*/  HFMA2 R125, -RZ, RZ, 0, 0 ;  /* 0x00000000ff7d7431 */ /* 0x000fc400000001ff */
[C---:B------:R-:W-:Y:S01]  /*7510*/  FMUL.FTZ R124, R4.reuse, R124 ;  /* 0x0000007c047c7220 */ /* 0x040fe20000410000 */
[----:B------:R-:W-:Y:S01]  /*7520*/  FMUL.FTZ R126, R5, R126 ;  /* 0x0000007e057e7220 */ /* 0x000fe20000410000 */
[----:B-----5:R-:W-:Y:S02]  /*7530*/  @P2 HADD2.F32 R116, -RZ, R112.H0_H0 ;  /* 0x20000070ff742230 */ /* 0x020fe40000004100 */
        /* <DEDUP_REMOVED lines=9> */
[----:B------:R-:W-:Y:S01]  /*75d0*/  FMUL.FTZ R126, R4, R126 ;  /* 0x0000007e047e7220 */ /* 0x000fe20000410000 */
[----:B------:R-:W-:Y:S01]  /*75e0*/  FADD.FTZ R127, -R127, R119 ;  /* 0x000000777f7f7221 */ /* 0x000fe20000010100 */
[----:B------:R-:W-:-:S02]  /*75f0*/  HFMA2 R119, -RZ, RZ, 0, 0 ;  /* 0x00000000ff777431 */ /* 0x000fc400000001ff */
[--C-:B------:R-:W-:Y:S01]  /*7600*/  FFMA.FTZ R128, R160, R128, R161.reuse ;  /* 0x00000080a0807223 */ /* 0x100fe200000100a1 */
[----:B------:R-:W-:Y:S01]  /*7610*/  FMUL.FTZ R126, R126, UR4 ;  /* 0x000000047e7e7c20 */ /* 0x000fe20008410000 */
[----:B------:R-:W-:Y:S01]  /*7620*/  FFMA.FTZ R129, R160, R129, R161 ;  /* 0x00000081a0817223 */ /* 0x000fe200000100a1 */
[----:B------:R-:W-:Y:S01]  /*7630*/  LOP3.LUT P3, RZ, R145, 0xff00, RZ, 0xc0, !PT ;  /* 0x0000ff0091ff7812 */ /* 0x000fe2000786c0ff */
[----:B------:R-:W-:Y:S01]  /*7640*/  FADD.FTZ R128, -R128, R120 ;  /* 0x0000007880807221 */ /* 0x000fe20000010100 */
[----:B------:R-:W-:Y:S02]  /*7650*/  HFMA2 R120, -RZ, RZ, 0, 0 ;  /* 0x00000000ff787431 */ /* 0x000fe400000001ff */
[----:B------:R-:W-:Y:S01]  /*7660*/  FADD.FTZ R129, -R129, R121 ;  /* 0x0000007981817221 */ /* 0x000fe20000010100 */
[----:B------:R-:W-:Y:S01]  /*7670*/  FFMA.FTZ R130, R160, R130, R161 ;  /* 0x00000082a0827223 */ /* 0x000fe200000100a1 */
[----:B------:R-:W-:Y:S01]  /*7680*/  FMUL.FTZ R128, R5, R128 ;  /* 0x0000008005807220 */ /* 0x000fe20000410000 */
[----:B------:R-:W-:-:S02]  /*7690*/  @P2 HADD2.F32 R112, -RZ, R112.H1_H1 ;  /* 0x30000070ff702230 */ /* 0x000fc40000004100 */
[----:B------:R-:W-:Y:S01]  /*76a0*/  FMUL.FTZ R129, R5, R129 ;  /* 0x0000008105817220 */ /* 0x000fe20000410000 */
[----:B------:R-:W-:Y:S01]  /*76b0*/  @P2 HADD2.F32 R136, -RZ, R80.H1_H1 ;  /* 0x30000050ff882230 */ /* 0x000fe20000004100 */
[----:B------:R-:W-:Y:S01]  /*76c0*/  LOP3.LUT P4, RZ, R145, 0xff0000, RZ, 0xc0, !PT ;  /* 0x00ff000091ff7812 */ /* 0x000fe2000788c0ff */
[----:B------:R-:W-:Y:S01]  /*76d0*/  FADD.FTZ R122, -R130, R122 ;  /* 0x0000007a827a7221 */ /* 0x000fe20000010100 */
[-C--:B------:R-:W-:Y:S01]  /*76e0*/  @P2 FMUL.FTZ R125, R112, R117.reuse ;  /* 0x00000075707d2220 */ /* 0x080fe20000410000 */
[----:B------:R-:W-:Y:S01]  /*76f0*/  MOV R112, RZ ;  /* 0x000000ff00707202 */ /* 0x000fe20000000f00 */
[----:B------:R-:W-:Y:S01]  /*7700*/  @P2 FMUL.FTZ R112, R136, R117 ;  /* 0x0000007588702220 */ /* 0x000fe20000410000 */
[----:B------:R-:W-:Y:S01]  /*7710*/  LOP3.LUT P2, RZ, R144, 0xff0000, RZ, 0xc0, !PT ;  /* 0x00ff000090ff7812 */ /* 0x000fe2000784c0ff */
[----:B------:R-:W-:Y:S01]  /*7720*/  FMUL.FTZ R122, R5, R122 ;  /* 0x0000007a057a7220 */ /* 0x000fe20000410000 */
[----:B------:R-:W-:Y:S02]  /*7730*/  HFMA2 R121, -RZ, RZ, 0, 0 ;  /* 0x00000000ff797431 */ /* 0x000fe400000001ff */
[----:B------:R-:W-:Y:S01]  /*7740*/  FFMA.FTZ R131, R160, R131, R161 ;  /* 0x00000083a0837223 */ /* 0x000fe200000100a1 */
[----:B------:R-:W-:Y:S01]  /*7750*/  F2FP.F16.F32.PACK_AB R112, R112, R116 ;  /* 0x000000747070723e */ /* 0x000fe200000000ff */
[----:B------:R-:W-:-:S02]  /*7760*/  FMUL.FTZ R122, R4, R122 ;  /* 0x0000007a047a7220 */ /* 0x000fc40000410000 */
[----:B------:R-:W-:-:S04]  /*7770*/  FADD.FTZ R123, -R131, R123 ;  /* 0x0000007b837b7221 */ /* 0x000fc80000010100 */
[----:B------:R-:W-:Y:S01]  /*7780*/  FMUL.FTZ R123, R5, R123 ;  /* 0x0000007b057b7220 */ /* 0x000fe20000410000 */
[----:B------:R-:W-:Y:S02]  /*7790*/  @P2 HADD2.F32 R117, -RZ, R113.H0_H0 ;  /* 0x20000071ff752230 */ /* 0x000fe40000004100 */
[----:B------:R-:W-:-:S03]  /*77a0*/  @P2 HADD2.F32 R136, -RZ, R81.H0_H0 ;  /* 0x20000051ff882230 */ /* 0x000fc60000004100 */
[-C--:B------:R-:W-:Y:S01]  /*77b0*/  @P2 FMUL.FTZ R118, R117, R126.reuse ;  /* 0x0000007e75762220 */ /* 0x080fe20000410000 */
[----:B------:R-:W-:Y:S01]  /*77c0*/  MOV R117, RZ ;  /* 0x000000ff00757202 */ /* 0x000fe20000000f00 */
[----:B------:R-:W-:Y:S01]  /*77d0*/  @P2 FMUL.FTZ R117, R136, R126 ;  /* 0x0000007e88752220 */ /* 0x000fe20000410000 */
[----:B------:R-:W-:Y:S01]  /*77e0*/  LOP3.LUT P2, RZ, R144, 0xff000000, RZ, 0xc0, !PT ;  /* 0xff00000090ff7812 */ /* 0x000fe2000784c0ff */
[----:B------:R-:W-:-:S04]  /*77f0*/  FMUL.FTZ R126, R5, R127 ;  /* 0x0000007f057e7220 */ /* 0x000fc80000410000 */
[----:B------:R-:W-:-:S04]  /*7800*/  FMUL.FTZ R126, R4, R126 ;  /* 0x0000007e047e7220 */ /* 0x000fc80000410000 */
[----:B------:R-:W-:-:S04]  /*7810*/  FMUL.FTZ R126, R126, UR4 ;  /* 0x000000047e7e7c20 */ /* 0x000fc80008410000 */
[----:B------:R-:W-:Y:S02]  /*7820*/  @P2 HADD2.F32 R113, -RZ, R113.H1_H1 ;  /* 0x30000071ff712230 */ /* 0x000fe40000004100 */
[----:B------:R-:W-:-:S03]  /*7830*/  @P2 HADD2.F32 R127, -RZ, R81.H1_H1 ;  /* 0x30000051ff7f2230 */ /* 0x000fc60000004100 */
[-C--:B------:R-:W-:Y:S01]  /*7840*/  @P2 FMUL.FTZ R119, R113, R126.reuse ;  /* 0x0000007e71772220 */ /* 0x080fe20000410000 */
[----:B------:R-:W-:Y:S01]  /*7850*/  MOV R113, RZ ;  /* 0x000000ff00717202 */ /* 0x000fe20000000f00 */
[----:B------:R-:W-:Y:S01]  /*7860*/  @P2 FMUL.FTZ R113, R127, R126 ;  /* 0x0000007e7f712220 */ /* 0x000fe20000410000 */
[----:B------:R-:W-:Y:S01]  /*7870*/  LOP3.LUT P2, RZ, R145, 0xff, RZ, 0xc0, !PT ;  /* 0x000000ff91ff7812 */ /* 0x000fe2000784c0ff */
[----:B------:R-:W-:-:S03]  /*7880*/  FMUL.FTZ R127, R4, R128 ;  /* 0x00000080047f7220 */ /* 0x000fc60000410000 */
[----:B------:R-:W-:Y:S01]  /*7890*/  F2FP.F16.F32.PACK_AB R113, R113, R117 ;  /* 0x000000757171723e */ /* 0x000fe200000000ff */
[----:B------:R-:W-:-:S08]  /*78a0*/  FMUL.FTZ R127, R127, UR4 ;  /* 0x000000047f7f7c20 */ /* 0x000fd00008410000 */
[----:B------:R-:W-:Y:S02]  /*78b0*/  @P2 HADD2.F32 R126, -RZ, R114.H0_H0 ;  /* 0x20000072ff7e2230 */ /* 0x000fe40000004100 */
[----:B------:R-:W-:Y:S02]  /*78c0*/  @P2 HADD2.F32 R128, -RZ, R82.H0_H0 ;  /* 0x20000052ff802230 */ /* 0x000fe40000004100 */
[----:B------:R-:W-:Y:S02]  /*78d0*/  @P3 HADD2.F32 R114, -RZ, R114.H1_H1 ;  /* 0x30000072ff723230 */ /* 0x000fe40000004100 */
[-C--:B------:R-:W-:Y:S01]  /*78e0*/  @P2 FMUL.FTZ R120, R126, R127.reuse ;  /* 0x0000007f7e782220 */ /* 0x080fe20000410000 */
[----:B------:R-:W-:Y:S01]  /*78f0*/  MOV R126, RZ ;  /* 0x000000ff007e7202 */ /* 0x000fe20000000f00 */
[----:B------:R-:W-:Y:S01]  /*7900*/  @P2 FMUL.FTZ R126, R128, R127 ;  /* 0x0000007f807e2220 */ /* 0x000fe20000410000 */
[----:B------:R-:W-:Y:S01]  /*7910*/  FMUL.FTZ R127, R4, R129 ;  /* 0x00000081047f7220 */ /* 0x000fe20000410000 */
[----:B------:R-:W-:Y:S01]  /*7920*/  ISETP.GE.U32.AND P2, PT, R144, RZ, PT ;  /* 0x000000ff9000720c */ /* 0x000fe20003f46070 */
[----:B------:R-:W-:-:S02]  /*7930*/  @P3 HADD2.F32 R128, -RZ, R82.H1_H1 ;  /* 0x30000052ff803230 */ /* 0x000fc40000004100 */
[----:B------:R-:W-:Y:S01]  /*7940*/  FMUL.FTZ R127, R127, UR4 ;  /* 0x000000047f7f7c20 */ /* 0x000fe20008410000 */
[----:B------:R-:W-:Y:S01]  /*7950*/  ISETP.GE.U32.AND.EX P2, PT, R145, 0x1000000, PT, P2 ;  /* 0x010000009100780c */ /* 0x000fe20003f46120 */
[----:B------:R-:W-:Y:S02]  /*7960*/  @P4 HADD2.F32 R129, -RZ, R83.H0_H0 ;  /* 0x20000053ff814230 */ /* 0x000fe40000004100 */
[-C--:B------:R-:W-:Y:S01]  /*7970*/  @P3 FMUL.FTZ R121, R114, R127.reuse ;  /* 0x0000007f72793220 */ /* 0x080fe20000410000 */
[----:B------:R-:W-:Y:S01]  /*7980*/  MOV R114, RZ ;  /* 0x000000ff00727202 */ /* 0x000fe20000000f00 */
[----:B------:R-:W-:Y:S01]  /*7990*/  @P3 FMUL.FTZ R114, R128, R127 ;  /* 0x0000007f80723220 */ /* 0x000fe20000410000 */
[----:B------:R-:W-:Y:S02]  /*79a0*/  @P4 HADD2.F32 R127, -RZ, R115.H0_H0 ;  /* 0x20000073ff7f4230 */ /* 0x000fe40000004100 */
[----:B------:R-:W-:Y:S01]  /*79b0*/  FMUL.FTZ R128, R122, UR4 ;  /* 0x000000047a807c20 */ /* 0x000fe20008410000 */
[----:B------:R-:W-:Y:S01]  /*79c0*/  HFMA2 R122, -RZ, RZ, 0, 0 ;  /* 0x00000000ff7a7431 */ /* 0x000fe200000001ff */
[----:B------:R-:W-:-:S02]  /*79d0*/  F2FP.F16.F32.PACK_AB R114, R114, R126 ;  /* 0x0000007e7272723e */ /* 0x000fc400000000ff */
[-C--:B------:R-:W-:Y:S01]  /*79e0*/  @P4 FMUL.FTZ R122, R127, R128.reuse ;  /* 0x000000807f7a4220 */ /* 0x080fe20000410000 */
[----:B------:R-:W-:Y:S01]  /*79f0*/  MOV R127, RZ ;  /* 0x000000ff007f7202 */ /* 0x000fe20000000f00 */
[----:B------:R-:W-:Y:S01]  /*7a00*/  @P4 FMUL.FTZ R127, R129, R128 ;  /* 0x00000080817f4220 */ /* 0x000fe20000410000 */
[----:B------:R-:W-:Y:S01]  /*7a10*/  FMUL.FTZ R129, R4, R123 ;  /* 0x0000007b04817220 */ /* 0x000fe20000410000 */
[----:B------:R-:W-:Y:S01]  /*7a20*/  @P2 HADD2.F32 R130, -RZ, R83.H1_H1 ;  /* 0x30000053ff822230 */ /* 0x000fe20000004100 */
[----:B------:R-:W-:Y:S01]  /*7a30*/  MOV R123, RZ ;  /* 0x000000ff007b7202 */ /* 0x000fe20000000f00 */
[----:B------:R-:W-:Y:S02]  /*7a40*/  @P2 HADD2.F32 R128, -RZ, R115.H1_H1 ;  /* 0x30000073ff802230 */ /* 0x000fe40000004100 */
[----:B------:R-:W-:Y:S01]  /*7a50*/  FMUL.FTZ R129, R129, UR4 ;  /* 0x0000000481817c20 */ /* 0x000fe20008410000 */
[----:B------:R-:W-:-:S03]  /*7a60*/  HFMA2 R115, -RZ, RZ, 0, 0 ;  /* 0x00000000ff737431 */ /* 0x000fc600000001ff */
[-C--:B------:R-:W-:Y:S01]  /*7a70*/  @P2 FMUL.FTZ R115, R130, R129.reuse ;  /* 0x0000008182732220 */ /* 0x080fe20000410000 */
[----:B------:R-:W-:-:S04]  /*7a80*/  @P2 FMUL.FTZ R123, R128, R129 ;  /* 0x00000081807b2220 */ /* 0x000fc80000410000 */
[----:B------:R-:W-:-:S07]  /*7a90*/  F2FP.F16.F32.PACK_AB R115, R115, R127 ;  /* 0x0000007f7373723e */ /* 0x000fce00000000ff */
.L_x_3526:
        /* <DEDUP_REMOVED lines=15> */
[--C-:B------:R-:W-:Y:S01]  /*7b90*/  FFMA.FTZ R42, R160, R42, R161.reuse ;  /* 0x0000002aa02a7223 */ /* 0x100fe200000100a1 */
[C---:B------:R-:W-:Y:S01]  /*7ba0*/  FMUL.FTZ R48, R5.reuse, R38 ;  /* 0x0000002605307220 */ /* 0x040fe20000410000 */
[----:B------:R-:W-:Y:S01]  /*7bb0*/  MOV R116, RZ ;  /* 0x000000ff00747202 */ /* 0x000fe20000000f00 */
[----:B------:R-:W-:Y:S01]  /*7bc0*/  FMUL.FTZ R17, R5, R17 ;  /* 0x0000001105117220 */ /* 0x000fe20000410000 */
[----:B------:R-:W-:Y:S01]  /*7bd0*/  FADD.FTZ R42, -R42, R18 ;  /* 0x000000122a2a7221 */ /* 0x000fe20000010100 */
[----:B------:R-:W-:Y:S01]  /*7be0*/  FMUL.FTZ R38, R48, R4 ;  /* 0x0000000430267220 */ /* 0x000fe20000410000 */
[----:B------:R-:W-:Y:S01]  /*7bf0*/  FFMA.FTZ R43, R160, R43, R161 ;  /* 0x0000002ba02b7223 */ /* 0x000fe200000100a1 */
[----:B-----5:R-:W-:-:S02]  /*7c00*/  @P2 HADD2.F32 R16, -RZ, R112.H0_H0 ;  /* 0x20000070ff102230 */ /* 0x020fc40000004100 */
[--C-:B------:R-:W-:Y:S01]  /*7c10*/  FFMA.FTZ R44, R160, R44, R161.reuse ;  /* 0x0000002ca02c7223 */ /* 0x100fe200000100a1 */
[----:B------:R-:W-:Y:S01]  /*7c20*/  FMUL.FTZ R38, R38, UR4 ;  /* 0x0000000426267c20 */ /* 0x000fe20008410000 */
[----:B------:R-:W-:Y:S02]  /*7c30*/  @P2 HADD2.F32 R40, -RZ, R84.H0_H0 ;  /* 0x20000054ff282230 */ /* 0x000fe40000004100 */
[----:B------:R-:W-:Y:S01]  /*7c40*/  FFMA.FTZ R45, R160, R45, R161 ;  /* 0x0000002da02d7223 */ /* 0x000fe200000100a1 */
[----:B------:R-:W-:Y:S02]  /*7c50*/  @P3 HADD2.F32 R112, -RZ, R112.H1_H1 ;  /* 0x30000070ff703230 */ /* 0x000fe40000004100 */
[C---:B------:R-:W-:Y:S01]  /*7c60*/  @P2 FMUL.FTZ R15, R38.reuse, R16 ;  /* 0x00000010260f2220 */ /* 0x040fe20000410000 */
[----:B------:R-:W-:Y:S01]  /*7c70*/  MOV R16, RZ ;  /* 0x000000ff00107202 */ /* 0x000fe20000000f00 */
[----:B------:R-:W-:Y:S01]  /*7c80*/  @P2 FMUL.FTZ R16, R38, R40 ;  /* 0x0000002826102220 */ /* 0x000fe20000410000 */
[----:B------:R-:W-:Y:S01]  /*7c90*/  FMUL.FTZ R40, R17, R4 ;  /* 0x0000000411287220 */ /* 0x000fe20000410000 */
[----:B------:R-:W-:Y:S01]  /*7ca0*/  @P3 HADD2.F32 R49, -RZ, R84.H1_H1 ;  /* 0x30000054ff313230 */ /* 0x000fe20000004100 */
[----:B------:R-:W-:Y:S01]  /*7cb0*/  LOP3.LUT P2, RZ, R132, 0xff0000, RZ, 0xc0, !PT ;  /* 0x00ff000084ff7812 */ /* 0x000fe2000784c0ff */
[----:B------:R-:W-:-:S02]  /*7cc0*/  HFMA2 R38, -RZ, RZ, 0, 0 ;  /* 0x00000000ff267431 */ /* 0x000fc400000001ff */
[----:B------:R-:W-:Y:S01]  /*7cd0*/  FMUL.FTZ R40, R40, UR4 ;  /* 0x0000000428287c20 */ /* 0x000fe20008410000 */
[----:B------:R-:W-:Y:S01]  /*7ce0*/  FADD.FTZ R44, -R44, R20 ;  /* 0x000000142c2c7221 */ /* 0x000fe20000010100 */
[----:B------:R-:W-:Y:S01]  /*7cf0*/  FADD.FTZ R45, -R45, R21 ;  /* 0x000000152d2d7221 */ /* 0x000fe20000010100 */
[----:B------:R-:W-:Y:S01]  /*7d00*/  FFMA.FTZ R46, R160, R46, R161 ;  /* 0x0000002ea02e7223 */ /* 0x000fe200000100a1 */
[C---:B------:R-:W-:Y:S01]  /*7d10*/  @P3 FMUL.FTZ R38, R40.reuse, R112 ;  /* 0x0000007028263220 */ /* 0x040fe20000410000 */
[----:B------:R-:W-:Y:S01]  /*7d20*/  MOV R112, RZ ;  /* 0x000000ff00707202 */ /* 0x000fe20000000f00 */
[----:B------:R-:W-:Y:S01]  /*7d30*/  @P3 FMUL.FTZ R112, R40, R49 ;  /* 0x0000003128703220 */ /* 0x000fe20000410000 */
[----:B------:R-:W-:Y:S01]  /*7d40*/  FMUL.FTZ R49, R5, R42 ;  /* 0x0000002a05317220 */ /* 0x000fe20000410000 */
[----:B------:R-:W-:Y:S02]  /*7d50*/  HFMA2 R40, -RZ, RZ, 0, 0 ;  /* 0x00000000ff287431 */ /* 0x000fe400000001ff */
[----:B------:R-:W-:Y:S01]  /*7d60*/  FADD.FTZ R46, -R46, R22 ;  /* 0x000000162e2e7221 */ /* 0x000fe20000010100 */
[----:B------:R-:W-:-:S02]  /*7d70*/  HFMA2 R22, -RZ, RZ, 0, 0 ;  /* 0x00000000ff167431 */ /* 0x000fc400000001ff */
[----:B------:R-:W-:Y:S01]  /*7d80*/  FMUL.FTZ R18, R49, R4 ;  /* 0x0000000431127220 */ /* 0x000fe20000410000 */
[----:B------:R-:W-:Y:S02]  /*7d90*/  @P2 HADD2.F32 R42, -RZ, R113.H0_H0 ;  /* 0x20000071ff2a2230 */ /* 0x000fe40000004100 */
[----:B------:R-:W-:Y:S01]  /*7da0*/  FFMA.FTZ R47, R160, R47, R161 ;  /* 0x0000002fa02f7223 */ /* 0x000fe200000100a1 */
[----:B------:R-:W-:Y:S01]  /*7db0*/  F2FP.F16.F32.PACK_AB R48, R17, R48 ;  /* 0x000000301130723e */ /* 0x000fe200000000ff */
[----:B------:R-:W-:Y:S01]  /*7dc0*/  FMUL.FTZ R18, R18, UR4 ;  /* 0x0000000412127c20 */ /* 0x000fe20008410000 */
[----:B------:R-:W-:Y:S01]  /*7dd0*/  F2FP.F16.F32.PACK_AB R16, R112, R16 ;  /* 0x000000107010723e */ /* 0x000fe200000000ff */
[----:B------:R-:W-:Y:S01]  /*7de0*/  FADD.FTZ R47, -R47, R23 ;  /* 0x000000172f2f7221 */ /* 0x000fe20000010100 */
[----:B------:R-:W-:Y:S02]  /*7df0*/  HFMA2 R23, -RZ, RZ, 0, 0 ;  /* 0x00000000ff177431 */ /* 0x000fe400000001ff */
[----:B------:R-:W-:Y:S01]  /*7e00*/  @P2 FMUL.FTZ R40, R18, R42 ;  /* 0x0000002a12282220 */ /* 0x000fe20000410000 */
[----:B------:R-:W-:-:S02]  /*7e10*/  @P2 HADD2.F32 R42, -RZ, R85.H0_H0 ;  /* 0x20000055ff2a2230 */ /* 0x000fc40000004100 */
[----:B------:R-:W-:-:S03]  /*7e20*/  FMUL.FTZ R47, R5, R47 ;  /* 0x0000002f052f7220 */ /* 0x000fc60000410000 */
[----:B------:R-:W-:Y:S01]  /*7e30*/  @P2 FMUL.FTZ R116, R18, R42 ;  /* 0x0000002a12742220 */ /* 0x000fe20000410000 */
[----:B------:R-:W-:Y:S01]  /*7e40*/  LOP3.LUT P2, RZ, R132, 0xff000000, RZ, 0xc0, !PT ;  /* 0xff00000084ff7812 */ /* 0x000fe2000784c0ff */
[----:B------:R-:W-:Y:S01]  /*7e50*/  FADD.FTZ R18, -R43, R19 ;  /* 0x000000132b127221 */ /* 0x000fe20000010100 */
[----:B------:R-:W-:Y:S01]  /*7e60*/  HFMA2 R42, -RZ, RZ, 0, 0 ;  /* 0x00000000ff2a7431 */ /* 0x000fe200000001ff */
[----:B------:R-:W-:Y:S02]  /*7e70*/  MOV R19, RZ ;  /* 0x000000ff00137202 */ /* 0x000fe40000000f00 */
[----:B------:R-:W-:-:S04]  /*7e80*/  FMUL.FTZ R18, R5, R18 ;  /* 0x0000001205127220 */ /* 0x000fc80000410000 */
[C---:B------:R-:W-:Y:S01]  /*7e90*/  FMUL.FTZ R43, R18.reuse, R4 ;  /* 0x00000004122b7220 */ /* 0x040fe20000410000 */
[----:B------:R-:W-:-:S03]  /*7ea0*/  F2FP.F16.F32.PACK_AB R49, R18, R49 ;  /* 0x000000311231723e */ /* 0x000fc600000000ff */
[----:B------:R-:W-:Y:S02]  /*7eb0*/  @P2 HADD2.F32 R113, -RZ, R113.H1_H1 ;  /* 0x30000071ff712230 */ /* 0x000fe40000004100 */
[----:B------:R-:W-:Y:S01]  /*7ec0*/  FMUL.FTZ R43, R43, UR4 ;  /* 0x000000042b2b7c20 */ /* 0x000fe20008410000 */
[----:B------:R-:W-:-:S03]  /*7ed0*/  @P2 HADD2.F32 R50, -RZ, R85.H1_H1 ;  /* 0x30000055ff322230 */ /* 0x000fc60000004100 */
[----:B------:R-:W-:Y:S01]  /*7ee0*/  @P2 FMUL.FTZ R42, R43, R113 ;  /* 0x000000712b2a2220 */ /* 0x000fe20000410000 */
[----:B------:R-:W-:Y:S01]  /*7ef0*/  FMUL.FTZ R113, R5, R45 ;  /* 0x0000002d05717220 */ /* 0x000fe20000410000 */
[----:B------:R-:W-:Y:S01]  /*7f00*/  @P2 FMUL.FTZ R19, R43, R50 ;  /* 0x000000322b132220 */ /* 0x000fe20000410000 */
[----:B------:R-:W-:Y:S01]  /*7f10*/  LOP3.LUT P2, RZ, R133, 0xff, RZ, 0xc0, !PT ;  /* 0x000000ff85ff7812 */ /* 0x000fe2000784c0ff */
[----:B------:R-:W-:Y:S01]  /*7f20*/  FMUL.FTZ R50, R5, R44 ;  /* 0x0000002c05327220 */ /* 0x000fe20000410000 */
[----:B------:R-:W-:Y:S02]  /*7f30*/  HFMA2 R43, -RZ, RZ, 0, 0 ;  /* 0x00000000ff2b7431 */ /* 0x000fe400000001ff */
[----:B------:R-:W-:Y:S01]  /*7f40*/  FMUL.FTZ R21, R113, R4 ;  /* 0x0000000471157220 */ /* 0x000fe20000410000 */
[----:B------:R-:W-:Y:S01]  /*7f50*/  F2FP.F16.F32.PACK_AB R17, R19, R116 ;  /* 0x000000741311723e */ /* 0x000fe200000000ff */
[----:B------:R-:W-:Y:S01]  /*7f60*/  FMUL.FTZ R44, R50, R4 ;  /* 0x00000004322c7220 */ /* 0x000fe20000410000 */
[----:B------:R-:W-:Y:S01]  /*7f70*/  F2FP.F16.F32.PACK_AB R50, R113, R50 ;  /* 0x000000327132723e */ /* 0x000fe200000000ff */
[----:B------:R-:W-:-:S02]  /*7f80*/  FMUL.FTZ R21, R21, UR4 ;  /* 0x0000000415157c20 */ /* 0x000fc40008410000 */
[----:B------:R-:W-:-:S03]  /*7f90*/  FMUL.FTZ R44, R44, UR4 ;  /* 0x000000042c2c7c20 */ /* 0x000fc60008410000 */
[----:B------:R-:W-:Y:S02]  /*7fa0*/  @P2 HADD2.F32 R20, -RZ, R114.H0_H0 ;  /* 0x20000072ff142230 */ /* 0x000fe40000004100 */
[----:B------:R-:W-:-:S03]  /*7fb0*/  @P2 HADD2.F32 R51, -RZ, R86.H0_H0 ;  /* 0x20000056ff332230 */ /* 0x000fc60000004100 */
[C---:B------:R-:W-:Y:S01]  /*7fc0*/  @P2 FMUL.FTZ R43, R44.reuse, R20 ;  /* 0x000000142c2b2220 */ /* 0x040fe20000410000 */
[----:B------:R-:W-:Y:S01]  /*7fd0*/  MOV R20, RZ ;  /* 0x000000ff00147202 */ /* 0x000fe20000000f00 */
[----:B------:R-:W-:Y:S01]  /*7fe0*/  @P2 FMUL.FTZ R20, R44, R51 ;  /* 0x000000332c142220 */ /* 0x000fe20000410000 */
[----:B------:R-:W-:Y:S02]  /*7ff0*/  LOP3.LUT P2, RZ, R133, 0xff00, RZ, 0xc0, !PT ;  /* 0x0000ff0085ff7812 */ /* 0x000fe4000784c0ff */
[----:B------:R-:W-:-:S11]  /*8000*/  CS2R R44, SRZ ;  /* 0x00000000002c7805 */ /* 0x000fd6000001ff00 */
[----:B------:R-:W-:Y:S02]  /*8010*/  @P2 HADD2.F32 R114, -RZ, R114.H1_H1 ;  /* 0x30000072ff722230 */ /* 0x000fe40000004100 */
[----:B------:R-:W-:-:S03]  /*8020*/  @P2 HADD2.F32 R51, -RZ, R86.H1_H1 ;  /* 0x30000056ff332230 */ /* 0x000fc60000004100 */
[C---:B------:R-:W-:Y:S02]  /*8030*/  @P2 FMUL.FTZ R44, R21.reuse, R114 ;  /* 0x00000072152c2220 */ /* 0x040fe40000410000 */
        /* <DEDUP_REMOVED lines=13> */
[----:B------:R-:W-:Y:S01]  /*8110*/  FMUL.FTZ R114, R47, R4 ;  /* 0x000000042f727220 */ /* 0x000fe20000410000 */
[----:B------:R-:W-:Y:S02]  /*8120*/  MOV R46, RZ ;  /* 0x000000ff002e7202 */ /* 0x000fe40000000f00 */
[----:B------:R-:W-:Y:S01]  /*8130*/  ISETP.GE.U32.AND.EX P2, PT, R133, 0x1000000, PT, P2 ;  /* 0x010000008500780c */ /* 0x000fe20003f46120 */
[----:B------:R-:W-:-:S12]  /*8140*/  FMUL.FTZ R114, R114, UR4 ;  /* 0x0000000472727c20 */ /* 0x000fd80008410000 */
[----:B------:R-:W-:-:S05]  /*8150*/  @P2 HADD2.F32 R115, -RZ, R115.H1_H1 ;  /* 0x30000073ff732230 */ /* 0x000fca0000004100 */
[----:B------:R-:W-:Y:S01]  /*8160*/  @P2 FMUL.FTZ R23, R114, R115 ;  /* 0x0000007372172220 */ /* 0x000fe20000410000 */
[----:B------:R-:W-:-:S05]  /*8170*/  @P2 HADD2.F32 R115, -RZ, R87.H1_H1 ;  /* 0x30000057ff732230 */ /* 0x000fca0000004100 */
[----:B------:R-:W-:-:S05]  /*8180*/  @P2 FMUL.FTZ R46, R114, R115 ;  /* 0x00000073722e2220 */ /* 0x000fca0000410000 */
[----:B------:R-:W-:Y:S01]  /*8190*/  F2FP.F16.F32.PACK_AB R19, R46, R21 ;  /* 0x000000152e13723e */ /* 0x000fe200000000ff */
[----:B------:R-:W-:Y:S06]  /*81a0*/  BRA `(.L_x_3528) ;  /* 0x0000000400947947 */ /* 0x000fec0003800000 */
.L_x_3527:
[--C-:B------:R-:W-:Y:S01]  /*81b0*/  FFMA.FTZ R38, R160, R38, R161.reuse ;  /* 0x00000026a0267223 */ /* 0x100fe200000100a1 */
[----:B------:R-:W-:Y:S01]  /*81c0*/  LOP3.LUT P2, RZ, R132, 0xff, RZ, 0xc0, !PT ;  /* 0x000000ff84ff7812 */ /* 0x000fe2000784c0ff */
[----:B------:R-:W-:Y:S02]  /*81d0*/  HFMA2 R15, -RZ, RZ, 0, 0 ;  /* 0x00000000ff0f7431 */ /* 0x000fe400000001ff */
[--C-:B------:R-:W-:Y:S01]  /*81e0*/  FFMA.FTZ R40, R160, R40, R161.reuse ;  /* 0x00000028a0287223 */ /* 0x100fe200000100a1 */
[----:B------:R-:W-:Y:S01]  /*81f0*/  FADD.FTZ R38, -R38, R16 ;  /* 0x0000001026267221 */ /* 0x000fe20000010100 */
[C-C-:B------:R-:W-:Y:S01]  /*8200*/  FFMA.FTZ R42, R160.reuse, R42, R161.reuse ;  /* 0x0000002aa02a7223 */ /* 0x140fe200000100a1 */
[----:B------:R-:W-:Y:S01]  /*8210*/  FFMA.FTZ R43, R160, R43, R161 ;  /* 0x0000002ba02b7223 */ /* 0x000fe200000100a1 */
[----:B------:R-:W-:Y:S01]  /*8220*/  FADD.FTZ R40, -R40, R17 ;  /* 0x0000001128287221 */ /* 0x000fe20000010100 */
[----:B------:R-:W-:Y:S01]  /*8230*/  FMUL.FTZ R38, R5, R38 ;  /* 0x0000002605267220 */ /* 0x000fe20000410000 */
[----:B------:R-:W-:Y:S01]  /*8240*/  FADD.FTZ R42, -R42, R18 ;  /* 0x000000122a2a7221 */ /* 0x000fe20000010100 */
[----:B------:R-:W-:Y:S01]  /*8250*/  FADD.FTZ R43, -R43, R19 ;  /* 0x000000132b2b7221 */ /* 0x000fe20000010100 */
[C---:B------:R-:W-:Y:S01]  /*8260*/  FMUL.FTZ R17, R5.reuse, R40 ;  /* 0x0000002805117220 */ /* 0x040fe20000410000 */
[----:B------:R-:W-:Y:S01]  /*8270*/  FMUL.FTZ R38, R4, R38 ;  /* 0x0000002604267220 */ /* 0x000fe20000410000 */
[----:B------:R-:W-:Y:S01]  /*8280*/  FMUL.FTZ R42, R5, R42 ;  /* 0x0000002a052a7220 */ /* 0x000fe20000410000 */
[----:B-----5:R-:W-:-:S02]  /*8290*/  @P2 HADD2.F32 R16, -RZ, R112.H0_H0 ;  /* 0x20000070ff102230 */ /* 0x020fc40000004100 */
[----:B------:R-:W-:Y:S01]  /*82a0*/  FMUL.FTZ R17, R4, R17 ;  /* 0x0000001104117220 */ /* 0x000fe20000410000 */
[----:B------:R-:W-:Y:S01]  /*82b0*/  FMUL.FTZ R38, R38, UR4 ;  /* 0x0000000426267c20 */ /* 0x000fe20008410000 */
[----:B------:R-:W-:Y:S02]  /*82c0*/  @P2 HADD2.F32 R116, -RZ, R84.H0_H0 ;  /* 0x20000054ff742230 */ /* 0x000fe40000004100 */
[----:B------:R-:W-:Y:S01]  /*82d0*/  FMUL.FTZ R18, R4, R42 ;  /* 0x0000002a04127220 */ /* 0x000fe20000410000 */
[----:B------:R-:W-:Y:S01]  /*82e0*/  FMUL.FTZ R17, R17, UR4 ;  /* 0x0000000411117c20 */ /* 0x000fe20008410000 */
[-C--:B------:R-:W-:Y:S01]  /*82f0*/  @P2 FMUL.FTZ R15, R16, R38.reuse ;  /* 0x00000026100f2220 */ /* 0x080fe20000410000 */
[----:B------:R-:W-:Y:S01]  /*8300*/  MOV R16, RZ ;  /* 0x000000ff00107202 */ /* 0x000fe20000000f00 */
[----:B------:R-:W-:Y:S01]  /*8310*/  @P2 FMUL.FTZ R16, R116, R38 ;  /* 0x0000002674102220 */ /* 0x000fe20000410000 */
[----:B------:R-:W-:Y:S01]  /*8320*/  LOP3.LUT P2, RZ, R132, 0xff00, RZ, 0xc0, !PT ;  /* 0x0000ff0084ff7812 */ /* 0x000fe2000784c0ff */
[----:B------:R-:W-:-:S02]  /*8330*/  HFMA2 R38, -RZ, RZ, 0, 0 ;  /* 0x00000000ff267431 */ /* 0x000fc400000001ff */
[----:B------:R-:W-:Y:S01]  /*8340*/  FMUL.FTZ R18, R18, UR4 ;  /* 0x0000000412127c20 */ /* 0x000fe20008410000 */
[----:B------:R-:W-:Y:S01]  /*8350*/  MOV R19, RZ ;  /* 0x000000ff00137202 */ /* 0x000fe20000000f00 */
[C-C-:B------:R-:W-:Y:S01]  /*8360*/  FFMA.FTZ R44, R160.reuse, R44, R161.reuse ;  /* 0x0000002ca02c7223 */ /* 0x140fe200000100a1 */
[C-C-:B------:R-:W-:Y:S01]  /*8370*/  FFMA.FTZ R45, R160.reuse, R45, R161.reuse ;  /* 0x0000002da02d7223 */ /* 0x140fe200000100a1 */
[----:B------:R-:W-:Y:S01]  /*8380*/  LOP3.LUT P3, RZ, R133, 0xff00, RZ, 0xc0, !PT ;  /* 0x0000ff0085ff7812 */ /* 0x000fe2000786c0ff */
[----:B------:R-:W-:Y:S01]  /*8390*/  FFMA.FTZ R46, R160, R46, R161 ;  /* 0x0000002ea02e7223 */ /* 0x000fe200000100a1 */
[----:B------:R-:W-:Y:S01]  /*83a0*/  FADD.FTZ R44, -R44, R20 ;  /* 0x000000142c2c7221 */ /* 0x000fe20000010100 */
[----:B------:R-:W-:Y:S01]  /*83b0*/  FADD.FTZ R45, -R45, R21 ;  /* 0x000000152d2d7221 */ /* 0x000fe20000010100 */
[----:B------:R-:W-:Y:S01]  /*83c0*/  LOP3.LUT P4, RZ, R133, 0xff0000, RZ, 0xc0, !PT ;  /* 0x00ff000085ff7812 */ /* 0x000fe2000788c0ff */
[----:B------:R-:W-:Y:S01]  /*83d0*/  FADD.FTZ R22, -R46, R22 ;  /* 0x000000162e167221 */ /* 0x000fe20000010100 */
[----:B------:R-:W-:Y:S01]  /*83e0*/  FMUL.FTZ R44, R5, R44 ;  /* 0x0000002c052c7220 */ /* 0x000fe20000410000 */
[----:B------:R-:W-:-:S02]  /*83f0*/  @P2 HADD2.F32 R112, -RZ, R112.H1_H1 ;  /* 0x30000070ff702230 */ /* 0x000fc40000004100 */
[C---:B------:R-:W-:Y:S01]  /*8400*/  FMUL.FTZ R45, R5.reuse, R45 ;  /* 0x0000002d052d7220 */ /* 0x040fe20000410000 */
[----:B------:R-:W-:Y:S02]  /*8410*/  @P2 HADD2.F32 R40, -RZ, R84.H1_H1 ;  /* 0x30000054ff282230 */ /* 0x000fe40000004100 */
[----:B------:R-:W-:Y:S01]  /*8420*/  FMUL.FTZ R20, R4, R44 ;  /* 0x0000002c04147220 */ /* 0x000fe20000410000 */
[----:B------:R-:W-:Y:S01]  /*8430*/  FMUL.FTZ R22, R5, R22 ;  /* 0x0000001605167220 */ /* 0x000fe20000410000 */
[-C--:B------:R-:W-:Y:S01]  /*8440*/  @P2 FMUL.FTZ R38, R112, R17.reuse ;  /* 0x0000001170262220 */ /* 0x080fe20000410000 */
[----:B------:R-:W-:Y:S01]  /*8450*/  MOV R112, RZ ;  /* 0x000000ff00707202 */ /* 0x000fe20000000f00 */
[----:B------:R-:W-:Y:S01]  /*8460*/  @P2 FMUL.FTZ R112, R40, R17 ;  /* 0x0000001128702220 */ /* 0x000fe20000410000 */
[----:B------:R-:W-:Y:S01]  /*8470*/  LOP3.LUT P2, RZ, R132, 0xff0000, RZ, 0xc0, !PT ;  /* 0x00ff000084ff7812 */ /* 0x000fe2000784c0ff */
[----:B------:R-:W-:Y:S02]  /*8480*/  HFMA2 R40, -RZ, RZ, 0, 0 ;  /* 0x00000000ff287431 */ /* 0x000fe400000001ff */
[----:B------:R-:W-:Y:S01]  /*8490*/  FMUL.FTZ R20, R20, UR4 ;  /* 0x0000000414147c20 */ /* 0x000fe20008410000 */
[----:B------:R-:W-:Y:S01]  /*84a0*/  FFMA.FTZ R47, R160, R47, R161 ;  /* 0x0000002fa02f7223 */ /* 0x000fe200000100a1 */
[----:B------:R-:W-:Y:S01]  /*84b0*/  FMUL.FTZ R22, R4, R22 ;  /* 0x0000001604167220 */ /* 0x000fe20000410000 */
[----:B------:R-:W-:Y:S01]  /*84c0*/  MOV R21, RZ ;  /* 0x000000ff00157202 */ /* 0x000fe20000000f00 */
[----:B------:R-:W-:-:S02]  /*84d0*/  @P4 HADD2.F32 R46, -RZ, R87.H0_H0 ;  /* 0x20000057ff2e4230 */ /* 0x000fc40000004100 */
[----:B------:R-:W-:Y:S01]  /*84e0*/  FADD.FTZ R23, -R47, R23 ;  /* 0x000000172f177221 */ /* 0x000fe20000010100 */
[----:B------:R-:W-:-:S03]  /*84f0*/  F2FP.F16.F32.PACK_AB R16, R112, R16 ;  /* 0x000000107010723e */ /* 0x000fc600000000ff */
[----:B------:R-:W-:Y:S01]  /*8500*/  FMUL.FTZ R23, R5, R23 ;  /* 0x0000001705177220 */ /* 0x000fe20000410000 */
[----:B------:R-:W-:Y:S02]  /*8510*/  @P2 HADD2.F32 R17, -RZ, R113.H0_H0 ;  /* 0x20000071ff112230 */ /* 0x000fe40000004100 */
[----:B------:R-:W-:-:S03]  /*8520*/  @P2 HADD2.F32 R42, -RZ, R85.H0_H0 ;  /* 0x20000055ff2a2230 */ /* 0x000fc60000004100 */
[-C--:B------:R-:W-:Y:S01]  /*8530*/  @P2 FMUL.FTZ R40, R17, R18.reuse ;  /* 0x0000001211282220 */ /* 0x080fe20000410000 */
[----:B------:R-:W-:Y:S01]  /*8540*/  MOV R17, RZ ;  /* 0x000000ff00117202 */ /* 0x000fe20000000f00 */
[----:B------:R-:W-:Y:S01]  /*8550*/  @P2 FMUL.FTZ R17, R42, R18 ;  /* 0x000000122a112220 */ /* 0x000fe20000410000 */
[----:B------:R-:W-:Y:S01]  /*8560*/  LOP3.LUT P2, RZ, R132, 0xff000000, RZ, 0xc0, !PT ;  /* 0xff00000084ff7812 */ /* 0x000fe2000784c0ff */
[----:B------:R-:W-:Y:S01]  /*8570*/  FMUL.FTZ R18, R5, R43 ;  /* 0x0000002b05127220 */ /* 0x000fe20000410000 */
[----:B------:R-:W-:-:S03]  /*8580*/  HFMA2 R42, -RZ, RZ, 0, 0 ;  /* 0x00000000ff2a7431 */ /* 0x000fc600000001ff */
[----:B------:R-:W-:-:S04]  /*8590*/  FMUL.FTZ R18, R4, R18 ;  /* 0x0000001204127220 */ /* 0x000fc80000410000 */
[----:B------:R-:W-:-:S04]  /*85a0*/  FMUL.FTZ R18, R18, UR4 ;  /* 0x0000000412127c20 */ /* 0x000fc80008410000 */
[----:B------:R-:W-:Y:S02]  /*85b0*/  @P2 HADD2.F32 R113, -RZ, R113.H1_H1 ;  /* 0x30000071ff712230 */ /* 0x000fe40000004100 */
[----:B------:R-:W-:-:S03]  /*85c0*/  @P2 HADD2.F32 R43, -RZ, R85.H1_H1 ;  /* 0x30000055ff2b2230 */ /* 0x000fc60000004100 */
[-C--:B------:R-:W-:Y:S02]  /*85d0*/  @P2 FMUL.FTZ R42, R113, R18.reuse ;  /* 0x00000012712a2220 */ /* 0x080fe40000410000 */
[----:B------:R-:W-:Y:S01]  /*85e0*/  @P2 FMUL.FTZ R19, R43, R18 ;  /* 0x000000122b132220 */ /* 0x000fe20000410000 */
[----:B------:R-:W-:Y:S01]  /*85f0*/  LOP3.LUT P2, RZ, R133, 0xff, RZ, 0xc0, !PT ;  /* 0x000000ff85ff7812 */ /* 0x000fe2000784c0ff */
[----:B------:R-:W-:-:S03]  /*8600*/  HFMA2 R43, -RZ, RZ, 0, 0 ;  /* 0x00000000ff2b7431 */ /* 0x000fc600000001ff */
[----:B------:R-:W-:-:S09]  /*8610*/  F2FP.F16.F32.PACK_AB R17, R19, R17 ;  /* 0x000000111311723e */ /* 0x000fd200000000ff */
        /* <DEDUP_REMOVED lines=9> */
[----:B------:R-:W-:Y:S02]  /*86b0*/  HFMA2 R44, -RZ, RZ, 0, 0 ;  /* 0x00000000ff2c7431 */ /* 0x000fe400000001ff */
[----:B------:R-:W-:Y:S01]  /*86c0*/  FMUL.FTZ R20, R20, UR4 ;  /* 0x0000000414147c20 */ /* 0x000fe20008410000 */
[----:B------:R-:W-:-:S03]  /*86d0*/  ISETP.GE.U32.AND.EX P2, PT, R133, 0x1000000, PT, P2 ;  /* 0x010000008500780c */ /* 0x000fc60003f46120 */
[-C--:B------:R-:W-:Y:S01]  /*86e0*/  @P3 FMUL.FTZ R44, R114, R20.reuse ;  /* 0x00000014722c3220 */ /* 0x080fe20000410000 */
[----:B------:R-:W-:Y:S01]  /*86f0*/  @P3 FMUL.FTZ R21, R45, R20 ;  /* 0x000000142d153220 */ /* 0x000fe20000410000 */
[----:B------:R-:W-:Y:S02]  /*8700*/  @P4 HADD2.F32 R20, -RZ, R115.H0_H0 ;  /* 0x20000073ff144230 */ /* 0x000fe40000004100 */
[----:B------:R-:W-:Y:S01]  /*8710*/  FMUL.FTZ R45, R22, UR4 ;  /* 0x00000004162d7c20 */ /* 0x000fe20008410000 */
[----:B------:R-:W-:Y:S01]  /*8720*/  HFMA2 R22, -RZ, RZ, 0, 0 ;  /* 0x00000000ff167431 */ /* 0x000fe200000001ff */
[----:B------:R-:W-:Y:S02]  /*8730*/  F2FP.F16.F32.PACK_AB R18, R21, R18 ;  /* 0x000000121512723e */ /* 0x000fe400000000ff */
[-C--:B------:R-:W-:Y:S01]  /*8740*/  @P4 FMUL.FTZ R22, R20, R45.reuse ;  /* 0x0000002d14164220 */ /* 0x080fe20000410000 */
[----:B------:R-:W-:Y:S01]  /*8750*/  MOV R20, RZ ;  /* 0x000000ff00147202 */ /* 0x000fe20000000f00 */
[----:B------:R-:W-:Y:S01]  /*8760*/  @P4 FMUL.FTZ R20, R46, R45 ;  /* 0x0000002d2e144220 */ /* 0x000fe20000410000 */
[----:B------:R-:W-:Y:S01]  /*8770*/  FMUL.FTZ R46, R4, R23 ;  /* 0x00000017042e7220 */ /* 0x000fe20000410000 */
[----:B------:R-:W-:-:S02]  /*8780*/  @P2 HADD2.F32 R47, -RZ, R87.H1_H1 ;  /* 0x30000057ff2f2230 */ /* 0x000fc40000004100 */
[----:B------:R-:W-:Y:S02]  /*8790*/  HFMA2 R45, -RZ, RZ, 0, 0 ;  /* 0x00000000ff2d7431 */ /* 0x000fe400000001ff */
[----:B------:R-:W-:Y:S02]  /*87a0*/  @P2 HADD2.F32 R115, -RZ, R115.H1_H1 ;  /* 0x30000073ff732230 */ /* 0x000fe40000004100 */
[----:B------:R-:W-:Y:S01]  /*87b0*/  FMUL.FTZ R46, R46, UR4 ;  /* 0x000000042e2e7c20 */ /* 0x000fe20008410000 */
[----:B------:R-:W-:-:S03]  /*87c0*/  MOV R23, RZ ;  /* 0x000000ff00177202 */ /* 0x000fc60000000f00 */
[-C--:B------:R-:W-:Y:S01]  /*87d0*/  @P2 FMUL.FTZ R45, R47, R46.reuse ;  /* 0x0000002e2f2d2220 */ /* 0x080fe20000410000 */
[----:B------:R-:W-:-:S04]  /*87e0*/  @P2 FMUL.FTZ R23, R115, R46 ;  /* 0x0000002e73172220 */ /* 0x000fc80000410000 */
[----:B------:R-:W-:-:S07]  /*87f0*/  F2FP.F16.F32.PACK_AB R19, R45, R20 ;  /* 0x000000142d13723e */ /* 0x000fce00000000ff */
.L_x_3528:
        /* <DEDUP_REMOVED lines=15> */
[C-C-:B------:R-:W-:Y:S01]  /*88f0*/  FFMA.FTZ R45, R160.reuse, R36, R161.reuse ;  /* 0x00000024a02d7223 */ /* 0x140fe200000100a1 */
[C---:B------:R-:W-:Y:S01]  /*8900*/  FMUL.FTZ R35, R5.reuse, R24 ;  /* 0x0000001805237220 */ /* 0x040fe20000410000 */
[C-C-:B------:R-:W-:Y:S01]  /*8910*/  FFMA.FTZ R34, R160.reuse, R37, R161.reuse ;  /* 0x00000025a0227223 */ /* 0x140fe200000100a1 */
[----:B------:R-:W-:Y:S01]  /*8920*/  FMUL.FTZ R48, R5, R48 ;  /* 0x0000003005307220 */ /* 0x000fe20000410000 */
[----:B------:R-:W-:Y:S01]  /*8930*/  FADD.FTZ R26, -R45, R26 ;  /* 0x0000001a2d1a7221 */ /* 0x000fe20000010100 */
[----:B------:R-:W-:Y:S01]  /*8940*/  FMUL.FTZ R2, R35, R4 ;  /* 0x0000000423027220 */ /* 0x000fe20000410000 */
[----:B------:R-:W-:Y:S01]  /*8950*/  FFMA.FTZ R39, R160, R39, R161 ;  /* 0x00000027a0277223 */ /* 0x000fe200000100a1 */
[----:B-----5:R-:W-:-:S02]  /*8960*/  @P2 HADD2.F32 R21, -RZ, R16.H0_H0 ;  /* 0x20000010ff152230 */ /* 0x020fc40000004100 */
[--C-:B------:R-:W-:Y:S01]  /*8970*/  FFMA.FTZ R36, R160, R41, R161.reuse ;  /* 0x00000029a0247223 */ /* 0x100fe200000100a1 */
[----:B------:R-:W-:Y:S01]  /*8980*/  FMUL.FTZ R25, R2, UR4 ;  /* 0x0000000402197c20 */ /* 0x000fe20008410000 */
[----:B------:R-:W-:Y:S01]  /*8990*/  @P2 HADD2.F32 R24, -RZ, R88.H0_H0 ;  /* 0x20000058ff182230 */ /* 0x000fe20000004100 */
[----:B------:R-:W-:Y:S01]  /*89a0*/  MOV R2, RZ ;  /* 0x000000ff00027202 */ /* 0x000fe20000000f00 */
[----:B------:R-:W-:Y:S02]  /*89b0*/  @P3 HADD2.F32 R16, -RZ, R16.H1_H1 ;  /* 0x30000010ff103230 */ /* 0x000fe40000004100 */
[C---:B------:R-:W-:Y:S01]  /*89c0*/  @P2 FMUL.FTZ R20, R25.reuse, R21 ;  /* 0x0000001519142220 */ /* 0x040fe20000410000 */
[----:B------:R-:W-:Y:S01]  /*89d0*/  FMUL.FTZ R21, R48, R4 ;  /* 0x0000000430157220 */ /* 0x000fe20000410000 */
[----:B------:R-:W-:Y:S01]  /*89e0*/  @P2 FMUL.FTZ R2, R25, R24 ;  /* 0x0000001819022220 */ /* 0x000fe20000410000 */
[----:B------:R-:W-:Y:S01]  /*89f0*/  LOP3.LUT P2, RZ, R134, 0xff0000, RZ, 0xc0, !PT ;  /* 0x00ff000086ff7812 */ /* 0x000fe2000784c0ff */
[----:B------:R-:W-:Y:S01]  /*8a00*/  FFMA.FTZ R37, R160, R32, R161 ;  /* 0x00000020a0257223 */ /* 0x000fe200000100a1 */
[----:B------:R-:W-:Y:S01]  /*8a10*/  FMUL.FTZ R25, R21, UR4 ;  /* 0x0000000415197c20 */ /* 0x000fe20008410000 */
[----:B------:R-:W-:-:S02]  /*8a20*/  HFMA2 R21, -RZ, RZ, 0, 0 ;  /* 0x00000000ff157431 */ /* 0x000fc400000001ff */
[----:B------:R-:W-:Y:S01]  /*8a30*/  FMUL.FTZ R49, R5, R26 ;  /* 0x0000001a05317220 */ /* 0x000fe20000410000 */
[----:B------:R-:W-:Y:S01]  /*8a40*/  FFMA.FTZ R160, R160, R33, R161 ;  /* 0x00000021a0a07223 */ /* 0x000fe200000100a1 */
[----:B------:R-:W-:Y:S01]  /*8a50*/  @P3 FMUL.FTZ R21, R25, R16 ;  /* 0x0000001019153220 */ /* 0x000fe20000410000 */
[----:B------:R-:W-:Y:S01]  /*8a60*/  @P3 HADD2.F32 R16, -RZ, R88.H1_H1 ;  /* 0x30000058ff103230 */ /* 0x000fe20000004100 */
[----:B------:R-:W-:Y:S01]  /*8a70*/  MOV R33, RZ ;  /* 0x000000ff00217202 */ /* 0x000fe20000000f00 */
[----:B------:R-:W-:Y:S01]  /*8a80*/  HFMA2 R24, -RZ, RZ, 0, 0 ;  /* 0x00000000ff187431 */ /* 0x000fe200000001ff */
[----:B------:R-:W-:Y:S01]  /*8a90*/  LOP3.LUT P6, RZ, R134, 0xff000000, RZ, 0xc0, !PT ;  /* 0xff00000086ff7812 */ /* 0x000fe200078cc0ff */
[----:B------:R-:W-:Y:S01]  /*8aa0*/  FADD.FTZ R28, -R39, R28 ;  /* 0x0000001c271c7221 */ /* 0x000fe20000010100 */
[----:B------:R-:W-:Y:S01]  /*8ab0*/  @P3 FMUL.FTZ R33, R25, R16 ;  /* 0x0000001019213220 */ /* 0x000fe20000410000 */
[----:B------:R-:W-:Y:S01]  /*8ac0*/  FMUL.FTZ R16, R49, R4 ;  /* 0x0000000431107220 */ /* 0x000fe20000410000 */
[----:B------:R-:W-:Y:S01]  /*8ad0*/  @P2 HADD2.F32 R25, -RZ, R17.H0_H0 ;  /* 0x20000011ff192230 */ /* 0x000fe20000004100 */
[----:B------:R-:W-:Y:S01]  /*8ae0*/  LOP3.LUT P5, RZ, R135, 0xff, RZ, 0xc0, !PT ;  /* 0x000000ff87ff7812 */ /* 0x000fe200078ac0ff */
[----:B------:R-:W-:-:S02]  /*8af0*/  @P2 HADD2.F32 R26, -RZ, R89.H0_H0 ;  /* 0x20000059ff1a2230 */ /* 0x000fc40000004100 */
[----:B------:R-:W-:Y:S01]  /*8b00*/  FMUL.FTZ R32, R16, UR4 ;  /* 0x0000000410207c20 */ /* 0x000fe20008410000 */
[----:B------:R-:W-:Y:S01]  /*8b10*/  MOV R16, RZ ;  /* 0x000000ff00107202 */ /* 0x000fe20000000f00 */
[----:B------:R-:W-:Y:S01]  /*8b20*/  FMUL.FTZ R39, R5, R28 ;  /* 0x0000001c05277220 */ /* 0x000fe20000410000 */
[----:B------:R-:W-:Y:S01]  /*8b30*/  LOP3.LUT P4, RZ, R135, 0xff00, RZ, 0xc0, !PT ;  /* 0x0000ff0087ff7812 */ /* 0x000fe2000788c0ff */
[C---:B------:R-:W-:Y:S01]  /*8b40*/  @P2 FMUL.FTZ R24, R32.reuse, R25 ;  /* 0x0000001920182220 */ /* 0x040fe20000410000 */
[----:B------:R-:W-:Y:S01]  /*8b50*/  @P2 FMUL.FTZ R16, R32, R26 ;  /* 0x0000001a20102220 */ /* 0x000fe20000410000 */
[----:B------:R-:W-:Y:S01]  /*8b60*/  FADD.FTZ R32, -R34, R27 ;  /* 0x0000001b22207221 */ /* 0x000fe20000010100 */
[----:B------:R-:W-:Y:S02]  /*8b70*/  @P6 HADD2.F32 R17, -RZ, R17.H1_H1 ;  /* 0x30000011ff116230 */ /* 0x000fe40000004100 */
[----:B------:R-:W-:Y:S01]  /*8b80*/  FADD.FTZ R36, -R36, R29 ;  /* 0x0000001d24247221 */ /* 0x000fe20000010100 */
[----:B------:R-:W-:-:S02]  /*8b90*/  @P6 HADD2.F32 R26, -RZ, R89.H1_H1 ;  /* 0x30000059ff1a6230 */ /* 0x000fc40000004100 */
[C---:B------:R-:W-:Y:S01]  /*8ba0*/  FMUL.FTZ R32, R5.reuse, R32 ;  /* 0x0000002005207220 */ /* 0x040fe20000410000 */
[----:B------:R-:W-:Y:S01]  /*8bb0*/  MOV R34, RZ ;  /* 0x000000ff00227202 */ /* 0x000fe20000000f00 */
[----:B------:R-:W-:Y:S01]  /*8bc0*/  FMUL.FTZ R50, R5, R36 ;  /* 0x0000002405327220 */ /* 0x000fe20000410000 */
[----:B------:R-:W-:Y:S01]  /*8bd0*/  LOP3.LUT P3, RZ, R135, 0xff0000, RZ, 0xc0, !PT ;  /* 0x00ff000087ff7812 */ /* 0x000fe2000786c0ff */
[----:B------:R-:W-:Y:S01]  /*8be0*/  FMUL.FTZ R25, R32, R4 ;  /* 0x0000000420197220 */ /* 0x000fe20000410000 */
[----:B------:R-:W-:Y:S01]  /*8bf0*/  FADD.FTZ R30, -R37, R30 ;  /* 0x0000001e251e7221 */ /* 0x000fe20000010100 */
[----:B------:R-:W-:Y:S01]  /*8c00*/  FADD.FTZ R160, -R160, R31 ;  /* 0x0000001fa0a07221 */ /* 0x000fe20000010100 */
[----:B------:R-:W-:Y:S01]  /*8c10*/  ISETP.GE.U32.AND P2, PT, R134, RZ, PT ;  /* 0x000000ff8600720c */ /* 0x000fe20003f46070 */
[----:B------:R-:W-:Y:S01]  /*8c20*/  FMUL.FTZ R27, R25, UR4 ;  /* 0x00000004191b7c20 */ /* 0x000fe20008410000 */
[----:B------:R-:W-:Y:S02]  /*8c30*/  HFMA2 R25, -RZ, RZ, 0, 0 ;  /* 0x00000000ff197431 */ /* 0x000fe400000001ff */
[C---:B------:R-:W-:Y:S01]  /*8c40*/  FMUL.FTZ R51, R5.reuse, R30 ;  /* 0x0000001e05337220 */ /* 0x040fe20000410000 */
[----:B------:R-:W-:Y:S01]  /*8c50*/  FMUL.FTZ R160, R5, R160 ;  /* 0x000000a005a07220 */ /* 0x000fe20000410000 */
[C---:B------:R-:W-:Y:S01]  /*8c60*/  @P6 FMUL.FTZ R25, R27.reuse, R17 ;  /* 0x000000111b196220 */ /* 0x040fe20000410000 */
[----:B------:R-:W-:Y:S01]  /*8c70*/  MOV R17, RZ ;  /* 0x000000ff00117202 */ /* 0x000fe20000000f00 */
[----:B------:R-:W-:Y:S01]  /*8c80*/  @P6 FMUL.FTZ R17, R27, R26 ;  /* 0x0000001a1b116220 */ /* 0x000fe20000410000 */
[----:B------:R-:W-:Y:S01]  /*8c90*/  FMUL.FTZ R26, R39, R4 ;  /* 0x00000004271a7220 */ /* 0x000fe20000410000 */
[--C-:B------:R-:W-:Y:S01]  /*8ca0*/  @P5 HADD2.F32 R27, -RZ, R18.reuse.H0_H0 ;  /* 0x20000012ff1b5230 */ /* 0x100fe20000004100 */
[----:B------:R-:W-:Y:S01]  /*8cb0*/  ISETP.GE.U32.AND.EX P2, PT, R135, 0x1000000, PT, P2 ;  /* 0x010000008700780c */ /* 0x000fe20003f46120 */
[----:B------:R-:W-:-:S02]  /*8cc0*/  @P4 HADD2.F32 R18, -RZ, R18.H1_H1 ;  /* 0x30000012ff124230 */ /* 0x000fc40000004100 */
[----:B------:R-:W-:Y:S01]  /*8cd0*/  FMUL.FTZ R28, R26, UR4 ;  /* 0x000000041a1c7c20 */ /* 0x000fe20008410000 */
[----:B------:R-:W-:Y:S02]  /*8ce0*/  HFMA2 R26, -RZ, RZ, 0, 0 ;  /* 0x00000000ff1a7431 */ /* 0x000fe400000001ff */
[----:B------:R-:W-:Y:S01]  /*8cf0*/  FMUL.FTZ R5, R51, R4 ;  /* 0x0000000433057220 */ /* 0x000fe20000410000 */
[----:B------:R-:W-:Y:S01]  /*8d00*/  MOV R37, RZ ;  /* 0x000000ff00257202 */ /* 0x000fe20000000f00 */
[----:B------:R-:W-:Y:S01]  /*8d10*/  @P5 FMUL.FTZ R26, R28, R27 ;  /* 0x0000001b1c1a5220 */ /* 0x000fe20000410000 */
[----:B------:R-:W-:Y:S01]  /*8d20*/  @P5 HADD2.F32 R27, -RZ, R90.H0_H0 ;  /* 0x2000005aff1b5230 */ /* 0x000fe20000004100 */
[----:B------:R-:W-:Y:S02]  /*8d30*/  F2FP.F16.F32.PACK_AB R17, R17, R16 ;  /* 0x000000101111723e */ /* 0x000fe400000000ff */
[----:B------:R-:W-:Y:S02]  /*8d40*/  F2FP.F16.F32.PACK_AB R51, R160, R51 ;  /* 0x00000033a033723e */ /* 0x000fe400000000ff */
[----:B------:R-:W-:Y:S01]  /*8d50*/  @P5 FMUL.FTZ R34, R28, R27 ;  /* 0x0000001b1c225220 */ /* 0x000fe20000410000 */
[----:B------:R-:W-:Y:S01]  /*8d60*/  FMUL.FTZ R27, R50, R4 ;  /* 0x00000004321b7220 */ /* 0x000fe20000410000 */
[----:B------:R-:W-:-:S02]  /*8d70*/  HFMA2 R28, -RZ, RZ, 0, 0 ;  /* 0x00000000ff1c7431 */ /* 0x000fc400000001ff */
[----:B------:R-:W-:Y:S01]  /*8d80*/  FMUL.FTZ R4, R160, R4 ;  /* 0x00000004a0047220 */ /* 0x000fe20000410000 */
[----:B------:R-:W-:Y:S01]  /*8d90*/  F2FP.F16.F32.PACK_AB R50, R50, R39 ;  /* 0x000000273232723e */ /* 0x000fe200000000ff */
[----:B------:R-:W-:Y:S01]  /*8da0*/  FMUL.FTZ R29, R27, UR4 ;  /* 0x000000041b1d7c20 */ /* 0x000fe20008410000 */
[----:B------:R-:W-:Y:S02]  /*8db0*/  HFMA2 R27, -RZ, RZ, 0, 0 ;  /* 0x00000000ff1b7431 */ /* 0x000fe400000001ff */
[----:B------:R-:W-:Y:S01]  /*8dc0*/  FMUL.FTZ R30, R4, UR4 ;  /* 0x00000004041e7c20 */ /* 0x000fe20008410000 */
[----:B------:R-:W-:Y:S01]  /*8dd0*/  MOV R4, RZ ;  /* 0x000000ff00047202 */ /* 0x000fe20000000f00 */
[----:B------:R-:W-:Y:S01]  /*8de0*/  @P4 FMUL.FTZ R27, R29, R18 ;  /* 0x000000121d1b4220 */ /* 0x000fe20000410000 */
[----:B------:R-:W-:Y:S01]  /*8df0*/  @P4 HADD2.F32 R18, -RZ, R90.H1_H1 ;  /* 0x3000005aff124230 */ /* 0x000fe20000004100 */
[----:B------:R-:W-:Y:S02]  /*8e00*/  F2FP.F16.F32.PACK_AB R49, R32, R49 ;  /* 0x000000312031723e */ /* 0x000fe400000000ff */
[----:B------:R-:W-:-:S02]  /*8e10*/  F2FP.F16.F32.PACK_AB R48, R48, R35 ;  /* 0x000000233030723e */ /* 0x000fc400000000ff */
[----:B------:R-:W-:Y:S01]  /*8e20*/  @P4 FMUL.FTZ R37, R29, R18 ;  /* 0x000000121d254220 */ /* 0x000fe20000410000 */
[----:B------:R-:W-:Y:S01]  /*8e30*/  FMUL.FTZ R29, R5, UR4 ;  /* 0x00000004051d7c20 */ /* 0x000fe20008410000 */
[----:B------:R-:W-:Y:S01]  /*8e40*/  @P3 HADD2.F32 R5, -RZ, R19.H0_H0 ;  /* 0x20000013ff053230 */ /* 0x000fe20000004100 */
[----:B------:R-:W-:Y:S01]  /*8e50*/  F2FP.F16.F32.PACK_AB R16, R33, R2 ;  /* 0x000000022110723e */ /* 0x000fe200000000ff */
[----:B------:R-:W-:Y:S02]  /*8e60*/  @P3 HADD2.F32 R18, -RZ, R91.H0_H0 ;  /* 0x2000005bff123230 */ /* 0x000fe40000004100 */
[----:B------:R-:W-:Y:S02]  /*8e70*/  @P2 HADD2.F32 R19, -RZ, R19.H1_H1 ;  /* 0x30000013ff132230 */ /* 0x000fe40000004100 */
[C---:B------:R-:W-:Y:S01]  /*8e80*/  @P3 FMUL.FTZ R28, R29.reuse, R5 ;  /* 0x000000051d1c3220 */ /* 0x040fe20000410000 */
[----:B------:R-:W-:Y:S01]  /*8e90*/  MOV R5, RZ ;  /* 0x000000ff00057202 */ /* 0x000fe20000000f00 */
[----:B------:R-:W-:Y:S01]  /*8ea0*/  @P3 FMUL.FTZ R5, R29, R18 ;  /* 0x000000121d053220 */ /* 0x000fe20000410000 */
[----:B------:R-:W-:-:S02]  /*8eb0*/  @P2 HADD2.F32 R18, -RZ, R91.H1_H1 ;  /* 0x3000005bff122230 */ /* 0x000fc40000004100 */
[----:B------:R-:W-:Y:S02]  /*8ec0*/  HFMA2 R29, -RZ, RZ, 0, 0 ;  /* 0x00000000ff1d7431 */ /* 0x000fe400000001ff */
[C---:B------:R-:W-:Y:S01]  /*8ed0*/  @P2 FMUL.FTZ R29, R30.reuse, R19 ;  /* 0x000000131e1d2220 */ /* 0x040fe20000410000 */
[----:B------:R-:W-:Y:S01]  /*8ee0*/  @P2 FMUL.FTZ R4, R30, R18 ;  /* 0x000000121e042220 */ /* 0x000fe20000410000 */
[----:B------:R-:W-:-:S04]  /*8ef0*/  F2FP.F16.F32.PACK_AB R18, R37, R34 ;  /* 0x000000222512723e */ /* 0x000fc800000000ff */
[----:B------:R-:W-:Y:S01]  /*8f00*/  F2FP.F16.F32.PACK_AB R19, R4, R5 ;  /* 0x000000050413723e */ /* 0x000fe200000000ff */
[----:B------:R-:W-:Y:S06]  /*8f10*/  BRA `(.L_x_3530) ;  /* 0x00000004008c7947 */ /* 0x000fec0003800000 */
.L_x_3529:
[--C-:B------:R-:W-:Y:S01]  /*8f20*/  FFMA.FTZ R21, R160, R34, R161.reuse ;  /* 0x00000022a0157223 */ /* 0x100fe200000100a1 */
[----:B------:R-:W-:Y:S01]  /*8f30*/  LOP3.LUT P2, RZ, R134, 0xff, RZ, 0xc0, !PT ;  /* 0x000000ff86ff7812 */ /* 0x000fe2000784c0ff */
[----:B------:R-:W-:Y:S02]  /*8f40*/  HFMA2 R20, -RZ, RZ, 0, 0 ;  /* 0x00000000ff147431 */ /* 0x000fe400000001ff */
[C-C-:B------:R-:W-:Y:S01]  /*8f50*/  FFMA.FTZ R34, R160.reuse, R37, R161.reuse ;  /* 0x00000025a0227223 */ /* 0x140fe200000100a1 */
[----:B------:R-:W-:Y:S01]  /*8f60*/  FADD.FTZ R24, -R21, R24 ;  /* 0x0000001815187221 */ /* 0x000fe20000010100 */
[----:B------:R-:W-:Y:S01]  /*8f70*/  FFMA.FTZ R39, R160, R39, R161 ;  /* 0x00000027a0277223 */ /* 0x000fe200000100a1 */
[----:B------:R-:W-:Y:S01]  /*8f80*/  LOP3.LUT P6, RZ, R134, 0xff000000, RZ, 0xc0, !PT ;  /* 0xff00000086ff7812 */ /* 0x000fe200078cc0ff */
[----:B------:R-:W-:Y:S01]  /*8f90*/  FADD.FTZ R34, -R34, R27 ;  /* 0x0000001b22227221 */ /* 0x000fe20000010100 */
[----:B------:R-:W-:Y:S01]  /*8fa0*/  FMUL.FTZ R21, R5, R24 ;  /* 0x0000001805157220 */ /* 0x000fe20000410000 */
[----:B------:R-:W-:Y:S01]  /*8fb0*/  LOP3.LUT P5, RZ, R135, 0xff, RZ, 0xc0, !PT ;  /* 0x000000ff87ff7812 */ /* 0x000fe200078ac0ff */
[----:B------:R-:W-:Y:S01]  /*8fc0*/  FADD.FTZ R28, -R39, R28 ;  /* 0x0000001c271c7221 */ /* 0x000fe20000010100 */
[C---:B------:R-:W-:Y:S01]  /*8fd0*/  LOP3.LUT P4, RZ, R135.reuse, 0xff00, RZ, 0xc0, !PT ;  /* 0x0000ff0087ff7812 */ /* 0x040fe2000788c0ff */
[----:B------:R-:W-:Y:S01]  /*8fe0*/  FMUL.FTZ R2, R4, R21 ;  /* 0x0000001504027220 */ /* 0x000fe20000410000 */
[----:B------:R-:W-:Y:S01]  /*8ff0*/  LOP3.LUT P3, RZ, R135, 0xff0000, RZ, 0xc0, !PT ;  /* 0x00ff000087ff7812 */ /* 0x000fe2000786c0ff */
[----:B------:R-:W-:-:S02]  /*9000*/  @P2 HADD2.F32 R24, -RZ, R88.H0_H0 ;  /* 0x20000058ff182230 */ /* 0x000fc40000004100 */
[----:B------:R-:W-:Y:S01]  /*9010*/  FMUL.FTZ R21, R2, UR4 ;  /* 0x0000000402157c20 */ /* 0x000fe20008410000 */
[----:B-----5:R-:W-:Y:S02]  /*9020*/  @P2 HADD2.F32 R2, -RZ, R16.H0_H0 ;  /* 0x20000010ff022230 */ /* 0x020fe40000004100 */
[----:B------:R-:W-:-:S03]  /*9030*/  @P6 HADD2.F32 R27, -RZ, R89.H1_H1 ;  /* 0x30000059ff1b6230 */ /* 0x000fc60000004100 */
[-C--:B------:R-:W-:Y:S01]  /*9040*/  @P2 FMUL.FTZ R20, R2, R21.reuse ;  /* 0x0000001502142220 */ /* 0x080fe20000410000 */
[----:B------:R-:W-:Y:S01]  /*9050*/  MOV R2, RZ ;  /* 0x000000ff00027202 */ /* 0x000fe20000000f00 */
[----:B------:R-:W-:Y:S01]  /*9060*/  @P2 FMUL.FTZ R2, R24, R21 ;  /* 0x0000001518022220 */ /* 0x000fe20000410000 */
[--C-:B------:R-:W-:Y:S01]  /*9070*/  FFMA.FTZ R24, R160, R35, R161.reuse ;  /* 0x00000023a0187223 */ /* 0x100fe200000100a1 */
[----:B------:R-:W-:Y:S01]  /*9080*/  LOP3.LUT P2, RZ, R134, 0xff00, RZ, 0xc0, !PT ;  /* 0x0000ff0086ff7812 */ /* 0x000fe2000784c0ff */
[----:B------:R-:W-:Y:S02]  /*9090*/  FFMA.FTZ R35, R160, R32, R161 ;  /* 0x00000020a0237223 */ /* 0x000fe400000100a1 */
[----:B------:R-:W-:Y:S01]  /*90a0*/  FADD.FTZ R24, -R24, R25 ;  /* 0x0000001918187221 */ /* 0x000fe20000010100 */
[C-C-:B------:R-:W-:Y:S01]  /*90b0*/  FFMA.FTZ R25, R160.reuse, R36, R161.reuse ;  /* 0x00000024a0197223 */ /* 0x140fe200000100a1 */
[C-C-:B------:R-:W-:Y:S01]  /*90c0*/  FFMA.FTZ R36, R160.reuse, R41, R161.reuse ;  /* 0x00000029a0247223 */ /* 0x140fe200000100a1 */
[----:B------:R-:W-:Y:S01]  /*90d0*/  FFMA.FTZ R160, R160, R33, R161 ;  /* 0x00000021a0a07223 */ /* 0x000fe200000100a1 */
[----:B------:R-:W-:Y:S01]  /*90e0*/  FMUL.FTZ R21, R5, R24 ;  /* 0x0000001805157220 */ /* 0x000fe20000410000 */
[----:B------:R-:W-:Y:S01]  /*90f0*/  FADD.FTZ R26, -R25, R26 ;  /* 0x0000001a191a7221 */ /* 0x000fe20000010100 */
[----:B------:R-:W-:Y:S01]  /*9100*/  MOV R24, RZ ;  /* 0x000000ff00187202 */ /* 0x000fe20000000f00 */
[----:B------:R-:W-:Y:S01]  /*9110*/  FADD.FTZ R36, -R36, R29 ;  /* 0x0000001d24247221 */ /* 0x000fe20000010100 */
[----:B------:R-:W-:Y:S01]  /*9120*/  FMUL.FTZ R21, R4, R21 ;  /* 0x0000001504157220 */ /* 0x000fe20000410000 */
[----:B------:R-:W-:Y:S01]  /*9130*/  FMUL.FTZ R25, R5, R26 ;  /* 0x0000001a05197220 */ /* 0x000fe20000410000 */
[----:B------:R-:W-:-:S02]  /*9140*/  @P2 HADD2.F32 R33, -RZ, R16.H1_H1 ;  /* 0x30000010ff212230 */ /* 0x000fc40000004100 */
[----:B------:R-:W-:Y:S01]  /*9150*/  FADD.FTZ R30, -R35, R30 ;  /* 0x0000001e231e7221 */ /* 0x000fe20000010100 */
[----:B------:R-:W-:Y:S01]  /*9160*/  FMUL.FTZ R16, R21, UR4 ;  /* 0x0000000415107c20 */ /* 0x000fe20008410000 */
[----:B------:R-:W-:Y:S02]  /*9170*/  @P2 HADD2.F32 R37, -RZ, R88.H1_H1 ;  /* 0x30000058ff252230 */ /* 0x000fe40000004100 */
[----:B------:R-:W-:Y:S02]  /*9180*/  HFMA2 R21, -RZ, RZ, 0, 0 ;  /* 0x00000000ff157431 */ /* 0x000fe400000001ff */
[----:B------:R-:W-:Y:S02]  /*9190*/  @P4 HADD2.F32 R29, -RZ, R18.H1_H1 ;  /* 0x30000012ff1d4230 */ /* 0x000fe40000004100 */
[-C--:B------:R-:W-:Y:S01]  /*91a0*/  @P2 FMUL.FTZ R21, R33, R16.reuse ;  /* 0x0000001021152220 */ /* 0x080fe20000410000 */
[----:B------:R-:W-:Y:S02]  /*91b0*/  CS2R R32, SRZ ;  /* 0x0000000000207805 */ /* 0x000fe4000001ff00 */
[----:B------:R-:W-:Y:S01]  /*91c0*/  MOV R35, RZ ;  /* 0x000000ff00237202 */ /* 0x000fe20000000f00 */
[----:B------:R-:W-:Y:S01]  /*91d0*/  @P2 FMUL.FTZ R33, R37, R16 ;  /* 0x0000001025212220 */ /* 0x000fe20000410000 */
[----:B------:R-:W-:Y:S01]  /*91e0*/  LOP3.LUT P2, RZ, R134, 0xff0000, RZ, 0xc0, !PT ;  /* 0x00ff000086ff7812 */ /* 0x000fe2000784c0ff */
[----:B------:R-:W-:Y:S01]  /*91f0*/  FMUL.FTZ R16, R4, R25 ;  /* 0x0000001904107220 */ /* 0x000fe20000410000 */
[----:B------:R-:W-:-:S03]  /*9200*/  FADD.FTZ R160, -R160, R31 ;  /* 0x0000001fa0a07221 */ /* 0x000fc60000010100 */
[----:B------:R-:W-:Y:S01]  /*9210*/  FMUL.FTZ R25, R16, UR4 ;  /* 0x0000000410197c20 */ /* 0x000fe20008410000 */
[----:B------:R-:W-:-:S07]  /*9220*/  FMUL.FTZ R31, R5, R160 ;  /* 0x000000a0051f7220 */ /* 0x000fce0000410000 */
[----:B------:R-:W-:Y:S02]  /*9230*/  @P2 HADD2.F32 R16, -RZ, R17.H0_H0 ;  /* 0x20000011ff102230 */ /* 0x000fe40000004100 */
[----:B------:R-:W-:Y:S02]  /*9240*/  @P2 HADD2.F32 R26, -RZ, R89.H0_H0 ;  /* 0x20000059ff1a2230 */ /* 0x000fe40000004100 */
[----:B------:R-:W-:Y:S02]  /*9250*/  @P6 HADD2.F32 R17, -RZ, R17.H1_H1 ;  /* 0x30000011ff116230 */ /* 0x000fe40000004100 */
[-C--:B------:R-:W-:Y:S01]  /*9260*/  @P2 FMUL.FTZ R24, R16, R25.reuse ;  /* 0x0000001910182220 */ /* 0x080fe20000410000 */
[----:B------:R-:W-:Y:S02]  /*9270*/  HFMA2 R16, -RZ, RZ, 0, 0 ;  /* 0x00000000ff107431 */ /* 0x000fe400000001ff */
[----:B------:R-:W-:Y:S01]  /*9280*/  @P2 FMUL.FTZ R16, R26, R25 ;  /* 0x000000191a102220 */ /* 0x000fe20000410000 */
[----:B------:R-:W-:Y:S01]  /*9290*/  FMUL.FTZ R25, R5, R34 ;  /* 0x0000002205197220 */ /* 0x000fe20000410000 */
[----:B------:R-:W-:Y:S01]  /*92a0*/  @P5 HADD2.F32 R34, -RZ, R90.H0_H0 ;  /* 0x2000005aff225230 */ /* 0x000fe20000004100 */
[----:B------:R-:W-:-:S02]  /*92b0*/  ISETP.GE.U32.AND P2, PT, R134, RZ, PT ;  /* 0x000000ff8600720c */ /* 0x000fc40003f46070 */
[----:B------:R-:W-:Y:S02]  /*92c0*/  FMUL.FTZ R25, R4, R25 ;  /* 0x0000001904197220 */ /* 0x000fe40000410000 */
[----:B------:R-:W-:Y:S02]  /*92d0*/  ISETP.GE.U32.AND.EX P2, PT, R135, 0x1000000, PT, P2 ;  /* 0x010000008700780c */ /* 0x000fe40003f46120 */
[----:B------:R-:W-:Y:S01]  /*92e0*/  FMUL.FTZ R26, R25, UR4 ;  /* 0x00000004191a7c20 */ /* 0x000fe20008410000 */
[----:B------:R-:W-:-:S03]  /*92f0*/  MOV R25, RZ ;  /* 0x000000ff00197202 */ /* 0x000fc60000000f00 */
[-C--:B------:R-:W-:Y:S01]  /*9300*/  @P6 FMUL.FTZ R25, R17, R26.reuse ;  /* 0x0000001a11196220 */ /* 0x080fe20000410000 */
[----:B------:R-:W-:Y:S02]  /*9310*/  HFMA2 R17, -RZ, RZ, 0, 0 ;  /* 0x00000000ff117431 */ /* 0x000fe400000001ff */
[----:B------:R-:W-:Y:S01]  /*9320*/  @P6 FMUL.FTZ R17, R27, R26 ;  /* 0x0000001a1b116220 */ /* 0x000fe20000410000 */
[----:B------:R-:W-:Y:S01]  /*9330*/  FMUL.FTZ R27, R5, R28 ;  /* 0x0000001c051b7220 */ /* 0x000fe20000410000 */
[----:B------:R-:W-:-:S03]  /*9340*/  @P5 HADD2.F32 R28, -RZ, R18.H0_H0 ;  /* 0x20000012ff1c5230 */ /* 0x000fc60000004100 */
[----:B------:R-:W-:Y:S01]  /*9350*/  FMUL.FTZ R26, R4, R27 ;  /* 0x0000001b041a7220 */ /* 0x000fe20000410000 */
[----:B------:R-:W-:Y:S02]  /*9360*/  F2FP.F16.F32.PACK_AB R17, R17, R16 ;  /* 0x000000101111723e */ /* 0x000fe400000000ff */
[----:B------:R-:W-:Y:S01]  /*9370*/  F2FP.F16.F32.PACK_AB R16, R33, R2 ;  /* 0x000000022110723e */ /* 0x000fe200000000ff */
[----:B------:R-:W-:Y:S01]  /*9380*/  FMUL.FTZ R27, R26, UR4 ;  /* 0x000000041a1b7c20 */ /* 0x000fe20008410000 */
[----:B------:R-:W-:-:S03]  /*9390*/  MOV R26, RZ ;  /* 0x000000ff001a7202 */ /* 0x000fc60000000f00 */
[-C--:B------:R-:W-:Y:S01]  /*93a0*/  @P5 FMUL.FTZ R26, R28, R27.reuse ;  /* 0x0000001b1c1a5220 */ /* 0x080fe20000410000 */
[----:B------:R-:W-:Y:S01]  /*93b0*/  @P5 FMUL.FTZ R32, R34, R27 ;  /* 0x0000001b22205220 */ /* 0x000fe20000410000 */
[----:B------:R-:W-:Y:S01]  /*93c0*/  FMUL.FTZ R27, R5, R36 ;  /* 0x00000024051b7220 */ /* 0x000fe20000410000 */
[----:B------:R-:W-:-:S03]  /*93d0*/  @P3 HADD2.F32 R34, -RZ, R91.H0_H0 ;  /* 0x2000005bff223230 */ /* 0x000fc60000004100 */
[----:B------:R-:W-:-:S04]  /*93e0*/  FMUL.FTZ R27, R4, R27 ;  /* 0x0000001b041b7220 */ /* 0x000fc80000410000 */
[----:B------:R-:W-:Y:S01]  /*93f0*/  FMUL.FTZ R18, R27, UR4 ;  /* 0x000000041b127c20 */ /* 0x000fe20008410000 */
[----:B------:R-:W-:-:S03]  /*9400*/  HFMA2 R27, -RZ, RZ, 0, 0 ;  /* 0x00000000ff1b7431 */ /* 0x000fc600000001ff */
[----:B------:R-:W-:Y:S01]  /*9410*/  @P4 FMUL.FTZ R27, R29, R18 ;  /* 0x000000121d1b4220 */ /* 0x000fe20000410000 */
[----:B------:R-:W-:-:S05]  /*9420*/  @P4 HADD2.F32 R29, -RZ, R90.H1_H1 ;  /* 0x3000005aff1d4230 */ /* 0x000fca0000004100 */
[----:B------:R-:W-:Y:S01]  /*9430*/  @P4 FMUL.FTZ R35, R29, R18 ;  /* 0x000000121d234220 */ /* 0x000fe20000410000 */
[----:B------:R-:W-:Y:S01]  /*9440*/  FMUL.FTZ R29, R5, R30 ;  /* 0x0000001e051d7220 */ /* 0x000fe20000410000 */
[C---:B------:R-:W-:Y:S01]  /*9450*/  FMUL.FTZ R18, R4.reuse, R31 ;  /* 0x0000001f04127220 */ /* 0x040fe20000410000 */
[----:B------:R-:W-:Y:S02]  /*9460*/  @P3 HADD2.F32 R30, -RZ, R19.H0_H0 ;  /* 0x20000013ff1e3230 */ /* 0x000fe40000004100 */
[----:B------:R-:W-:Y:S01]  /*9470*/  FMUL.FTZ R5, R4, R29 ;  /* 0x0000001d04057220 */ /* 0x000fe20000410000 */
[----:B------:R-:W-:Y:S01]  /*9480*/  CS2R R28, SRZ ;  /* 0x00000000001c7805 */ /* 0x000fe2000001ff00 */
[----:B------:R-:W-:Y:S02]  /*9490*/  @P2 HADD2.F32 R31, -RZ, R91.H1_H1 ;  /* 0x3000005bff1f2230 */ /* 0x000fe40000004100 */
[----:B------:R-:W-:Y:S02]  /*94a0*/  HFMA2 R4, -RZ, RZ, 0, 0 ;  /* 0x00000000ff047431 */ /* 0x000fe400000001ff */
[----:B------:R-:W-:Y:S01]  /*94b0*/  FMUL.FTZ R5, R5, UR4 ;  /* 0x0000000405057c20 */ /* 0x000fe20008410000 */
[----:B------:R-:W-:-:S03]  /*94c0*/  FMUL.FTZ R18, R18, UR4 ;  /* 0x0000000412127c20 */ /* 0x000fc60008410000 */
[-C--:B------:R-:W-:Y:S01]  /*94d0*/  @P3 FMUL.FTZ R28, R30, R5.reuse ;  /* 0x000000051e1c3220 */ /* 0x080fe20000410000 */
[----:B------:R-:W-:Y:S01]  /*94e0*/  @P3 FMUL.FTZ R4, R34, R5 ;  /* 0x0000000522043220 */ /* 0x000fe20000410000 */
[----:B------:R-:W-:Y:S01]  /*94f0*/  @P2 HADD2.F32 R5, -RZ, R19.H1_H1 ;  /* 0x30000013ff052230 */ /* 0x000fe20000004100 */
[----:B------:R-:W-:Y:S01]  /*9500*/  MOV R19, RZ ;  /* 0x000000ff00137202 */ /* 0x000fe20000000f00 */
[----:B------:R-:W-:-:S03]  /*9510*/  @P2 FMUL.FTZ R19, R31, R18 ;  /* 0x000000121f132220 */ /* 0x000fc60000410000 */
[----:B------:R-:W-:Y:S01]  /*9520*/  @P2 FMUL.FTZ R29, R5, R18 ;  /* 0x00000012051d2220 */ /* 0x000fe20000410000 */
[----:B------:R-:W-:Y:S02]  /*9530*/  F2FP.F16.F32.PACK_AB R18, R35, R32 ;  /* 0x000000202312723e */ /* 0x000fe400000000ff */
[----:B------:R-:W-:-:S07]  /*9540*/  F2FP.F16.F32.PACK_AB R19, R19, R4 ;  /* 0x000000041313723e */ /* 0x000fce00000000ff */
.L_x_3530:
[----:B------:R-:W0:Y:S02]  /*9550*/  @P1 LDC.64 R4, c[0x0][0x478] ;  /* 0x00011e00ff041b82 */ /* 0x000e240000000a00 */
[----:B0-----:R-:W-:-:S04]  /*9560*/  @P1 IMAD.WIDE.U32 R4, R3, 0x10, R4 ;  /* 0x0000001003041825 */ /* 0x001fc800078e0004 */
[----:B------:R-:W-:Y:S01]  /*9570*/  IMAD.WIDE.U32 R2, R3, 0x10, R170 ;  /* 0x0000001003027825 */ /* 0x000fe200078e00aa */
[----:B------:R1:W-:Y:S04]  /*9580*/  @P1 STG.E.128 desc[UR6][R4.64], R48 ;  /* 0x0000003004001986 */ /* 0x0003e8000c101d06 */
[----:B------:R1:W-:Y:S01]  /*9590*/  STG.E.128 desc[UR6][R2.64], R16 ;  /* 0x0000001002007986 */ /* 0x0003e2000c101d06 */
[----:B------:R-:W-:Y:S05]  /*95a0*/  BRA `(.L_x_3531) ;  /* 0x00000048001c7947 */ /* 0x000fea0003800000 */
.L_x_3520:
[----:B---3--:R-:W0:Y:S02]  /*95b0*/  LDC.64 R178, c[0x0][0x390] ;  /* 0x0000e400ffb27b82 */ /* 0x008e240000000a00 */
[----:B0-----:R-:W-:-:S06]  /*95c0*/  IMAD.WIDE.U32 R112, R157, 0x10, R178 ;  /* 0x000000109d707825 */ /* 0x001fcc00078e00b2 */
[----:B------:R-:W5:Y:S01]  /*95d0*/  LDG.E.128 R112, desc[UR6][R112.64] ;  /* 0x0000000670707981 */ /* 0x000f62000c1e1d00 */
[----:B------:R-:W-:-:S04]  /*95e0*/  UISETP.NE.U32.AND UP0, UPT, UR16, URZ, UPT ;  /* 0x000000ff1000728c */ /* 0x000fc8000bf05070 */
[----:B------:R-:W-:-:S09]  /*95f0*/  UISETP.NE.AND.EX UP0, UPT, UR17, URZ, UPT, UP0 ;  /* 0x000000ff1100728c */ /* 0x000fd2000bf05300 */
[----:B------:R-:W-:Y:S05]  /*9600*/  BRA.U UP0, `(.L_x_3532) ;  /* 0x0000000500b47547 */ /* 0x000fea000b800000 */
[----:B-----5:R-:W-:Y:S01]  /*9610*/  FFMA.FTZ R0, R160, R0, R161 ;  /* 0x00000000a0007223 */ /* 0x020fe200000100a1 */
[----:B------:R-:W-:Y:S01]  /*9620*/  LOP3.LUT P1, RZ, R158, 0xff, RZ, 0xc0, !PT ;  /* 0x000000ff9eff7812 */ /* 0x000fe2000782c0ff */
[----:B------:R-:W-:Y:S01]  /*9630*/  HADD2.F32 R162, -RZ, R68.H0_H0 ;  /* 0x20000044ffa27230 */ /* 0x000fe20000004100 */
[----:B------:R-:W-:Y:S01]  /*9640*/  UMOV UR4, UR5 ;  /* 0x0000000500047c82 */ /* 0x000fe20008000000 */
[----:B------:R-:W-:Y:S01]  /*9650*/  FADD.FTZ R0, -R0, R197 ;  /* 0x000000c500007221 */ /* 0x000fe20000010100 */
[----:B------:R-:W-:Y:S01]  /*9660*/  MOV R169, RZ ;  /* 0x000000ff00a97202 */ /* 0x000fe20000000f00 */
[C-C-:B------:R-:W-:Y:S01]  /*9670*/  FFMA.FTZ R189, R160.reuse, R189, R161.reuse ;  /* 0x000000bda0bd7223 */ /* 0x140fe200000100a1 */
[----:B------:R-:W-:Y:S01]  /*9680*/  FFMA.FTZ R188, R160, R188, R161 ;  /* 0x000000bca0bc7223 */ /* 0x000fe200000100a1 */
[----:B------:R-:W-:Y:S01]  /*9690*/  FFMA.FTZ R0, R5, R0, R162 ;  /* 0x0000000005007223 */ /* 0x000fe200000100a2 */
[----:B------:R-:W-:Y:S01]  /*96a0*/  CS2R R170, SRZ ;  /* 0x0000000000aa7805 */ /* 0x000fe2000001ff00 */
[----:B------:R-:W-:Y:S01]  /*96b0*/  FADD.FTZ R189, -R189, R196 ;  /* 0x000000c4bdbd7221 */ /* 0x000fe20000010100 */
[----:B------:R-:W-:Y:S01]  /*96c0*/  FADD.FTZ R188, -R188, R195 ;  /* 0x000000c3bcbc7221 */ /* 0x000fe20000010100 */
[----:B------:R-:W-:Y:S01]  /*96d0*/  FMUL.FTZ R0, R0, R4 ;  /* 0x0000000400007220 */ /* 0x000fe20000410000 */
[----:B------:R-:W-:Y:S01]  /*96e0*/  FFMA.FTZ R187, R160, R187, R161 ;  /* 0x000000bba0bb7223 */ /* 0x000fe200000100a1 */
[----:B------:R-:W-:-:S02]  /*96f0*/  @P1 HADD2.F32 R163, -RZ, R112.H0_H0 ;  /* 0x20000070ffa31230 */ /* 0x000fc40000004100 */
[----:B------:R-:W-:Y:S01]  /*9700*/  FFMA.FTZ R186, R160, R186, R161 ;  /* 0x000000baa0ba7223 */ /* 0x000fe200000100a1 */
[----:B------:R-:W-:Y:S01]  /*9710*/  FMUL.FTZ R162, R0, UR4 ;  /* 0x0000000400a27c20 */ /* 0x000fe20008410000 */
[----:B------:R-:W-:Y:S02]  /*9720*/  HFMA2 R0, -RZ, RZ, 0, 0 ;  /* 0x00000000ff007431 */ /* 0x000fe400000001ff */
[----:B------:R-:W-:Y:S01]  /*9730*/  FADD.FTZ R187, -R187, R194 ;  /* 0x000000c2bbbb7221 */ /* 0x000fe20000010100 */
[----:B------:R-:W-:Y:S01]  /*9740*/  FADD.FTZ R186, -R186, R193 ;  /* 0x000000c1baba7221 */ /* 0x000fe20000010100 */
[----:B------:R-:W-:Y:S01]  /*9750*/  @P1 FMUL.FTZ R0, R162, R163 ;  /* 0x000000a3a2001220 */ /* 0x000fe20000410000 */
[----:B------:R-:W-:Y:S02]  /*9760*/  @P1 HADD2.F32 R163, -RZ, R72.H0_H0 ;  /* 0x20000048ffa31230 */ /* 0x000fe40000004100 */
[C-C-:B------:R-:W-:Y:S01]  /*9770*/  FFMA.FTZ R185, R160.reuse, R185, R161.reuse ;  /* 0x000000b9a0b97223 */ /* 0x140fe200000100a1 */
[C---:B------:R-:W-:Y:S01]  /*9780*/  LOP3.LUT P2, RZ, R159.reuse, 0xff00, RZ, 0xc0, !PT ;  /* 0x0000ff009fff7812 */ /* 0x040fe2000784c0ff */
[----:B------:R-:W-:Y:S01]  /*9790*/  FFMA.FTZ R184, R160, R184, R161 ;  /* 0x000000b8a0b87223 */ /* 0x000fe200000100a1 */
[----:B------:R-:W-:Y:S01]  /*97a0*/  LOP3.LUT P3, RZ, R159, 0xff0000, RZ, 0xc0, !PT ;  /* 0x00ff00009fff7812 */ /* 0x000fe2000786c0ff */
[----:B------:R-:W-:Y:S01]  /*97b0*/  @P1 FMUL.FTZ R169, R163, R162 ;  /* 0x000000a2a3a91220 */ /* 0x000fe20000410000 */
[----:B------:R-:W-:Y:S01]  /*97c0*/  LOP3.LUT P1, RZ, R158, 0xff00, RZ, 0xc0, !PT ;  /* 0x0000ff009eff7812 */ /* 0x000fe2000782c0ff */
[----:B------:R-:W-:-:S02]  /*97d0*/  HADD2.F32 R162, -RZ, R68.H1_H1 ;  /* 0x30000044ffa27230 */ /* 0x000fc40000004100 */
[----:B------:R-:W-:Y:S01]  /*97e0*/  FADD.FTZ R185, -R185, R192 ;  /* 0x000000c0b9b97221 */ /* 0x000fe20000010100 */
[----:B------:R-:W-:Y:S01]  /*97f0*/  FADD.FTZ R184, -R184, R191 ;  /* 0x000000bfb8b87221 */ /* 0x000fe20000010100 */
[----:B------:R-:W-:Y:S01]  /*9800*/  FFMA.FTZ R168, R160, R183, R161 ;  /* 0x000000b7a0a87223 */ /* 0x000fe200000100a1 */
[----:B------:R-:W-:Y:S02]  /*9810*/  HADD2.F32 R172, -RZ, R71.H1_H1 ;  /* 0x30000047ffac7230 */ /* 0x000fe40000004100 */
[----:B------:R-:W-:Y:S01]  /*9820*/  FFMA.FTZ R162, R5, R189, R162 ;  /* 0x000000bd05a27223 */ /* 0x000fe200000100a2 */
[----:B------:R-:W-:-:S03]  /*9830*/  FADD.FTZ R168, -R168, R190 ;  /* 0x000000bea8a87221 */ /* 0x000fc60000010100 */
[----:B------:R-:W-:Y:S01]  /*9840*/  FMUL.FTZ R163, R162, R4 ;  /* 0x00000004a2a37220 */ /* 0x000fe20000410000 */
[----:B------:R-:W-:Y:S02]  /*9850*/  HFMA2 R162, -RZ, RZ, 0, 0 ;  /* 0x00000000ffa27431 */ /* 0x000fe400000001ff */
[----:B------:R-:W-:Y:S01]  /*9860*/  FFMA.FTZ R168, R5, R168, R172 ;  /* 0x000000a805a87223 */ /* 0x000fe200000100ac */
[----:B------:R-:W-:Y:S02]  /*9870*/  @P1 HADD2.F32 R112, -RZ, R112.H1_H1 ;  /* 0x30000070ff701230 */ /* 0x000fe40000004100 */
[----:B------:R-:W-:Y:S01]  /*9880*/  FMUL.FTZ R163, R163, UR4 ;  /* 0x00000004a3a37c20 */ /* 0x000fe20008410000 */
[----:B------:R-:W-:Y:S02]  /*9890*/  @P1 HADD2.F32 R164, -RZ, R72.H1_H1 ;  /* 0x30000048ffa41230 */ /* 0x000fe40000004100 */
[----:B------:R-:W-:Y:S01]  /*98a0*/  FMUL.FTZ R168, R168, R4 ;  /* 0x00000004a8a87220 */ /* 0x000fe20000410000 */
[----:B------:R-:W-:-:S02]  /*98b0*/  @P3 HADD2.F32 R172, -RZ, R75.H0_H0 ;  /* 0x2000004bffac3230 */ /* 0x000fc40000004100 */
[----:B------:R-:W-:Y:S01]  /*98c0*/  @P1 FMUL.FTZ R162, R163, R112 ;  /* 0x00000070a3a21220 */ /* 0x000fe20000410000 */
[----:B------:R-:W-:Y:S01]  /*98d0*/  MOV R112, RZ ;  /* 0x000000ff00707202 */ /* 0x000fe20000000f00 */
[----:B------:R-:W-:Y:S01]  /*98e0*/  @P1 FMUL.FTZ R112, R164, R163 ;  /* 0x000000a3a4701220 */ /* 0x000fe20000410000 */
[----:B------:R-:W-:Y:S01]  /*98f0*/  LOP3.LUT P1, RZ, R158, 0xff0000, RZ, 0xc0, !PT ;  /* 0x00ff00009eff7812 */ /* 0x000fe2000782c0ff */
[----:B------:R-:W-:-:S03]  /*9900*/  HADD2.F32 R163, -RZ, R69.H0_H0 ;  /* 0x20000045ffa37230 */ /* 0x000fc60000004100 */
[----:B------:R-:W-:Y:S02]  /*9910*/  F2FP.F16.F32.PACK_AB R112, R112, R169 ;  /* 0x000000a97070723e */ /* 0x000fe400000000ff */
[----:B------:R-:W-:-:S04]  /*9920*/  FFMA.FTZ R163, R5, R188, R163 ;  /* 0x000000bc05a37223 */ /* 0x000fc800000100a3 */
[----:B------:R-:W-:-:S03]  /*9930*/  FMUL.FTZ R163, R163, R4 ;  /* 0x00000004a3a37220 */ /* 0x000fc60000410000 */
[----:B------:R-:W-:Y:S02]  /*9940*/  @P1 HADD2.F32 R165, -RZ, R113.H0_H0 ;  /* 0x20000071ffa51230 */ /* 0x000fe40000004100 */
[----:B------:R-:W-:Y:S01]  /*9950*/  FMUL.FTZ R164, R163, UR4 ;  /* 0x00000004a3a47c20 */ /* 0x000fe20008410000 */
[----:B------:R-:W-:-:S03]  /*9960*/  HFMA2 R163, -RZ, RZ, 0, 0 ;  /* 0x00000000ffa37431 */ /* 0x000fc600000001ff */
[----:B------:R-:W-:Y:S01]  /*9970*/  @P1 FMUL.FTZ R163, R164, R165 ;  /* 0x000000a5a4a31220 */ /* 0x000fe20000410000 */
[----:B------:R-:W-:-:S05]  /*9980*/  @P1 HADD2.F32 R165, -RZ, R73.H0_H0 ;  /* 0x20000049ffa51230 */ /* 0x000fca0000004100 */
[----:B------:R-:W-:Y:S01]  /*9990*/  @P1 FMUL.FTZ R170, R165, R164 ;  /* 0x000000a4a5aa1220 */ /* 0x000fe20000410000 */
[----:B------:R-:W-:Y:S01]  /*99a0*/  LOP3.LUT P1, RZ, R158, 0xff000000, RZ, 0xc0, !PT ;  /* 0xff0000009eff7812 */ /* 0x000fe2000782c0ff */
[----:B------:R-:W-:-:S05]  /*99b0*/  HADD2.F32 R164, -RZ, R69.H1_H1 ;  /* 0x30000045ffa47230 */ /* 0x000fca0000004100 */
[----:B------:R-:W-:-:S04]  /*99c0*/  FFMA.FTZ R164, R5, R187, R164 ;  /* 0x000000bb05a47223 */ /* 0x000fc800000100a4 */
[----:B------:R-:W-:Y:S01]  /*99d0*/  FMUL.FTZ R165, R164, R4 ;  /* 0x00000004a4a57220 */ /* 0x000fe20000410000 */
[----:B------:R-:W-:Y:S02]  /*99e0*/  MOV R164, RZ ;  /* 0x000000ff00a47202 */ /* 0x000fe40000000f00 */
[----:B------:R-:W-:Y:S02]  /*99f0*/  @P1 HADD2.F32 R113, -RZ, R113.H1_H1 ;  /* 0x30000071ff711230 */ /* 0x000fe40000004100 */
[----:B------:R-:W-:Y:S01]  /*9a00*/  FMUL.FTZ R165, R165, UR4 ;  /* 0x00000004a5a57c20 */ /* 0x000fe20008410000 */
[----:B------:R-:W-:-:S03]  /*9a10*/  @P1 HADD2.F32 R166, -RZ, R73.H1_H1 ;  /* 0x30000049ffa61230 */ /* 0x000fc60000004100 */
[----:B------:R-:W-:Y:S01]  /*9a20*/  @P1 FMUL.FTZ R164, R165, R113 ;  /* 0x00000071a5a41220 */ /* 0x000fe20000410000 */
[----:B------:R-:W-:Y:S02]  /*9a30*/  HFMA2 R113, -RZ, RZ, 0, 0 ;  /* 0x00000000ff717431 */ /* 0x000fe400000001ff */
[----:B------:R-:W-:Y:S01]  /*9a40*/  @P1 FMUL.FTZ R113, R166, R165 ;  /* 0x000000a5a6711220 */ /* 0x000fe20000410000 */
[----:B------:R-:W-:Y:S01]  /*9a50*/  LOP3.LUT P1, RZ, R159, 0xff, RZ, 0xc0, !PT ;  /* 0x000000ff9fff7812 */ /* 0x000fe2000782c0ff */
[----:B------:R-:W-:-:S03]  /*9a60*/  HADD2.F32 R165, -RZ, R70.H0_H0 ;  /* 0x20000046ffa57230 */ /* 0x000fc60000004100 */
[----:B------:R-:W-:Y:S02]  /*9a70*/  F2FP.F16.F32.PACK_AB R113, R113, R170 ;  /* 0x000000aa7171723e */ /* 0x000fe400000000ff */
[----:B------:R-:W-:-:S04]  /*9a80*/  FFMA.FTZ R165, R5, R186, R165 ;  /* 0x000000ba05a57223 */ /* 0x000fc800000100a5 */
[----:B------:R-:W-:-:S03]  /*9a90*/  FMUL.FTZ R165, R165, R4 ;  /* 0x00000004a5a57220 */ /* 0x000fc60000410000 */
[--C-:B------:R-:W-:Y:S02]  /*9aa0*/  @P1 HADD2.F32 R167, -RZ, R114.reuse.H0_H0 ;  /* 0x20000072ffa71230 */ /* 0x100fe40000004100 */
[----:B------:R-:W-:Y:S01]  /*9ab0*/  FMUL.FTZ R166, R165, UR4 ;  /* 0x00000004a5a67c20 */ /* 0x000fe20008410000 */
[----:B------:R-:W-:Y:S01]  /*9ac0*/  MOV R165, RZ ;  /* 0x000000ff00a57202 */ /* 0x000fe20000000f00 */
[----:B------:R-:W-:Y:S02]  /*9ad0*/  @P2 HADD2.F32 R114, -RZ, R114.H1_H1 ;  /* 0x30000072ff722230 */ /* 0x000fe40000004100 */
[----:B------:R-:W-:Y:S01]  /*9ae0*/  @P1 FMUL.FTZ R165, R166, R167 ;  /* 0x000000a7a6a51220 */ /* 0x000fe20000410000 */
[----:B------:R-:W-:-:S05]  /*9af0*/  @P1 HADD2.F32 R167, -RZ, R74.H0_H0 ;  /* 0x2000004affa71230 */ /* 0x000fca0000004100 */
[----:B------:R-:W-:Y:S01]  /*9b00*/  @P1 FMUL.FTZ R171, R167, R166 ;  /* 0x000000a6a7ab1220 */ /* 0x000fe20000410000 */
[----:B------:R-:W-:Y:S01]  /*9b10*/  HADD2.F32 R166, -RZ, R70.H1_H1 ;  /* 0x30000046ffa67230 */ /* 0x000fe20000004100 */
[----:B------:R-:W-:-:S04]  /*9b20*/  ISETP.GE.U32.AND P1, PT, R158, RZ, PT ;  /* 0x000000ff9e00720c */ /* 0x000fc80003f26070 */
[----:B------:R-:W-:Y:S01]  /*9b30*/  FFMA.FTZ R166, R5, R185, R166 ;  /* 0x000000b905a67223 */ /* 0x000fe200000100a6 */
[----:B------:R-:W-:Y:S01]  /*9b40*/  ISETP.GE.U32.AND.EX P1, PT, R159, 0x1000000, PT, P1 ;  /* 0x010000009f00780c */ /* 0x000fe20003f26110 */
[----:B------:R-:W-:Y:S02]  /*9b50*/  @P2 HADD2.F32 R159, -RZ, R74.H1_H1 ;  /* 0x3000004aff9f2230 */ /* 0x000fe40000004100 */
[----:B------:R-:W-:Y:S01]  /*9b60*/  FMUL.FTZ R158, R166, R4 ;  /* 0x00000004a69e7220 */ /* 0x000fe20000410000 */
[----:B------:R-:W-:-:S03]  /*9b70*/  CS2R R166, SRZ ;  /* 0x0000000000a67805 */ /* 0x000fc6000001ff00 */
[----:B------:R-:W-:-:S04]  /*9b80*/  FMUL.FTZ R158, R158, UR4 ;  /* 0x000000049e9e7c20 */ /* 0x000fc80008410000 */
[----:B------:R-:W-:Y:S01]  /*9b90*/  @P2 FMUL.FTZ R166, R158, R114 ;  /* 0x000000729ea62220 */ /* 0x000fe20000410000 */
[----:B------:R-:W-:Y:S02]  /*9ba0*/  HFMA2 R114, -RZ, RZ, 0, 0 ;  /* 0x00000000ff727431 */ /* 0x000fe400000001ff */
[----:B------:R-:W-:Y:S01]  /*9bb0*/  @P2 FMUL.FTZ R114, R159, R158 ;  /* 0x0000009e9f722220 */ /* 0x000fe20000410000 */
[----:B------:R-:W-:Y:S02]  /*9bc0*/  HADD2.F32 R158, -RZ, R71.H0_H0 ;  /* 0x20000047ff9e7230 */ /* 0x000fe40000004100 */
[----:B------:R-:W-:Y:S02]  /*9bd0*/  @P1 HADD2.F32 R173, -RZ, R75.H1_H1 ;  /* 0x3000004bffad1230 */ /* 0x000fe40000004100 */
[----:B------:R-:W-:Y:S01]  /*9be0*/  F2FP.F16.F32.PACK_AB R114, R114, R171 ;  /* 0x000000ab7272723e */ /* 0x000fe200000000ff */
[----:B------:R-:W-:-:S04]  /*9bf0*/  FFMA.FTZ R158, R5, R184, R158 ;  /* 0x000000b8059e7223 */ /* 0x000fc8000001009e */
[----:B------:R-:W-:-:S04]  /*9c00*/  FMUL.FTZ R158, R158, R4 ;  /* 0x000000049e9e7220 */ /* 0x000fc80000410000 */
[----:B------:R-:W-:Y:S01]  /*9c10*/  FMUL.FTZ R159, R158, UR4 ;  /* 0x000000049e9f7c20 */ /* 0x000fe20008410000 */
[----:B------:R-:W-:-:S05]  /*9c20*/  @P3 HADD2.F32 R158, -RZ, R115.H0_H0 ;  /* 0x20000073ff9e3230 */ /* 0x000fca0000004100 */
[----:B------:R-:W-:Y:S01]  /*9c30*/  @P3 FMUL.FTZ R167, R159, R158 ;  /* 0x0000009e9fa73220 */ /* 0x000fe20000410000 */
[----:B------:R-:W-:Y:S01]  /*9c40*/  MOV R158, RZ ;  /* 0x000000ff009e7202 */ /* 0x000fe20000000f00 */
[----:B------:R-:W-:Y:S01]  /*9c50*/  @P3 FMUL.FTZ R158, R172, R159 ;  /* 0x0000009fac9e3220 */ /* 0x000fe20000410000 */
[----:B------:R-:W-:Y:S01]  /*9c60*/  FMUL.FTZ R172, R168, UR4 ;  /* 0x00000004a8ac7c20 */ /* 0x000fe20008410000 */
[----:B------:R-:W-:Y:S02]  /*9c70*/  @P1 HADD2.F32 R159, -RZ, R115.H1_H1 ;  /* 0x30000073ff9f1230 */ /* 0x000fe40000004100 */
[----:B------:R-:W-:Y:S01]  /*9c80*/  HFMA2 R115, -RZ, RZ, 0, 0 ;  /* 0x00000000ff737431 */ /* 0x000fe200000001ff */
[----:B------:R-:W-:Y:S01]  /*9c90*/  MOV R168, RZ ;  /* 0x000000ff00a87202 */ /* 0x000fe20000000f00 */
[----:B------:R-:W-:Y:S01]  /*9ca0*/  @P1 FMUL.FTZ R115, R173, R172 ;  /* 0x000000acad731220 */ /* 0x000fe20000410000 */
[----:B------:R-:W-:-:S04]  /*9cb0*/  @P1 FMUL.FTZ R168, R172, R159 ;  /* 0x0000009faca81220 */ /* 0x000fc80000410000 */
[----:B------:R-:W-:Y:S01]  /*9cc0*/  F2FP.F16.F32.PACK_AB R115, R115, R158 ;  /* 0x0000009e7373723e */ /* 0x000fe200000000ff */
[----:B------:R-:W-:Y:S06]  /*9cd0*/  BRA `(.L_x_3533) ;  /* 0x0000000400c87947 */ /* 0x000fec0003800000 */
.L_x_3532:
[----:B-----5:R-:W-:Y:S01]  /*9ce0*/  FFMA.FTZ R0, R160, R0, R161 ;  /* 0x00000000a0007223 */ /* 0x020fe200000100a1 */
[----:B------:R-:W-:Y:S01]  /*9cf0*/  LOP3.LUT P1, RZ, R158, 0xff, RZ, 0xc0, !PT ;  /* 0x000000ff9eff7812 */ /* 0x000fe2000782c0ff */
[----:B------:R-:W-:Y:S01]  /*9d00*/  HADD2.F32 R48, -RZ, R68.H0_H0 ;  /* 0x20000044ff307230 */ /* 0x000fe20000004100 */
[----:B------:R-:W-:Y:S01]  /*9d10*/  UMOV UR4, UR5 ;  /* 0x0000000500047c82 */ /* 0x000fe20008000000 */
[----:B------:R-:W-:Y:S01]  /*9d20*/  FADD.FTZ R0, -R0, R197 ;  /* 0x000000c500007221 */ /* 0x000fe20000010100 */
[----:B------:R-:W-:Y:S01]  /*9d30*/  MOV R169, RZ ;  /* 0x000000ff00a97202 */ /* 0x000fe20000000f00 */
[----:B------:R-:W-:Y:S01]  /*9d40*/  FFMA.FTZ R189, R160, R189, R161 ;  /* 0x000000bda0bd7223 */ /* 0x000fe200000100a1 */
[----:B------:R-:W-:Y:S02]  /*9d50*/  HFMA2 R162, -RZ, RZ, 0, 0 ;  /* 0x00000000ffa27431 */ /* 0x000fe400000001ff */
[----:B------:R-:W-:Y:S01]  /*9d60*/  FFMA.FTZ R48, R5, R0, R48 ;  /* 0x0000000005307223 */ /* 0x000fe20000010030 */
[----:B------:R-:W-:-:S02]  /*9d70*/  HFMA2 R0, -RZ, RZ, 0, 0 ;  /* 0x00000000ff007431 */ /* 0x000fc400000001ff */
[----:B------:R-:W-:Y:S01]  /*9d80*/  FADD.FTZ R51, -R189, R196 ;  /* 0x000000c4bd337221 */ /* 0x000fe20000010100 */
[----:B------:R-:W-:Y:S01]  /*9d90*/  LOP3.LUT P2, RZ, R158, 0xff0000, RZ, 0xc0, !PT ;  /* 0x00ff00009eff7812 */ /* 0x000fe2000784c0ff */
[----:B------:R-:W-:Y:S01]  /*9da0*/  FMUL.FTZ R49, R48, R4 ;  /* 0x0000000430317220 */ /* 0x000fe20000410000 */
[C-C-:B------:R-:W-:Y:S01]  /*9db0*/  FFMA.FTZ R187, R160.reuse, R187, R161.reuse ;  /* 0x000000bba0bb7223 */ /* 0x140fe200000100a1 */
[----:B------:R-:W-:Y:S01]  /*9dc0*/  @P1 HADD2.F32 R50, -RZ, R112.H0_H0 ;  /* 0x20000070ff321230 */ /* 0x000fe20000004100 */
[----:B------:R-:W-:Y:S01]  /*9dd0*/  MOV R170, RZ ;  /* 0x000000ff00aa7202 */ /* 0x000fe20000000f00 */
[----:B------:R-:W-:Y:S01]  /*9de0*/  FMUL.FTZ R49, R49, UR4 ;  /* 0x0000000431317c20 */ /* 0x000fe20008410000 */
[----:B------:R-:W-:Y:S01]  /*9df0*/  FADD.FTZ R171, -R187, R194 ;  /* 0x000000c2bbab7221 */ /* 0x000fe20000010100 */
[----:B------:R-:W-:Y:S01]  /*9e00*/  FFMA.FTZ R186, R160, R186, R161 ;  /* 0x000000baa0ba7223 */ /* 0x000fe200000100a1 */
[----:B------:R-:W-:Y:S01]  /*9e10*/  MOV R172, RZ ;  /* 0x000000ff00ac7202 */ /* 0x000fe20000000f00 */
[----:B------:R-:W-:Y:S01]  /*9e20*/  @P1 FMUL.FTZ R0, R50, R49 ;  /* 0x0000003132001220 */ /* 0x000fe20000410000 */
[----:B------:R-:W-:-:S02]  /*9e30*/  @P1 HADD2.F32 R50, -RZ, R72.H0_H0 ;  /* 0x20000048ff321230 */ /* 0x000fc40000004100 */
[C-C-:B------:R-:W-:Y:S01]  /*9e40*/  FFMA.FTZ R185, R160.reuse, R185, R161.reuse ;  /* 0x000000b9a0b97223 */ /* 0x140fe200000100a1 */
[C-C-:B------:R-:W-:Y:S01]  /*9e50*/  FFMA.FTZ R184, R160.reuse, R184, R161.reuse ;  /* 0x000000b8a0b87223 */ /* 0x140fe200000100a1 */
[----:B------:R-:W-:Y:S02]  /*9e60*/  @P2 HADD2.F32 R164, -RZ, R113.H0_H0 ;  /* 0x20000071ffa42230 */ /* 0x000fe40000004100 */
[----:B------:R-:W-:Y:S01]  /*9e70*/  FFMA.FTZ R183, R160, R183, R161 ;  /* 0x000000b7a0b77223 */ /* 0x000fe200000100a1 */
[----:B------:R-:W-:Y:S01]  /*9e80*/  @P1 FMUL.FTZ R169, R50, R49 ;  /* 0x0000003132a91220 */ /* 0x000fe20000410000 */
[----:B------:R-:W-:Y:S01]  /*9e90*/  LOP3.LUT P1, RZ, R158, 0xff00, RZ, 0xc0, !PT ;  /* 0x0000ff009eff7812 */ /* 0x000fe2000782c0ff */
[----:B------:R-:W-:Y:S02]  /*9ea0*/  HADD2.F32 R49, -RZ, R68.H1_H1 ;  /* 0x30000044ff317230 */ /* 0x000fe40000004100 */
[----:B------:R-:W-:Y:S01]  /*9eb0*/  FADD.FTZ R175, -R185, R192 ;  /* 0x000000c0b9af7221 */ /* 0x000fe20000010100 */
[----:B------:R-:W-:Y:S01]  /*9ec0*/  FADD.FTZ R174, -R184, R191 ;  /* 0x000000bfb8ae7221 */ /* 0x000fe20000010100 */
[----:B------:R-:W-:Y:S01]  /*9ed0*/  FADD.FTZ R183, -R183, R190 ;  /* 0x000000beb7b77221 */ /* 0x000fe20000010100 */
[----:B------:R-:W-:Y:S01]  /*9ee0*/  FFMA.FTZ R51, R5, R51, R49 ;  /* 0x0000003305337223 */ /* 0x000fe20000010031 */
[----:B------:R-:W-:-:S03]  /*9ef0*/  FFMA.FTZ R49, R160, R188, R161 ;  /* 0x000000bca0317223 */ /* 0x000fc600000100a1 */
[----:B------:R-:W-:Y:S01]  /*9f00*/  FMUL.FTZ R50, R51, R4 ;  /* 0x0000000433327220 */ /* 0x000fe20000410000 */
[----:B------:R-:W-:Y:S01]  /*9f10*/  FADD.FTZ R49, -R49, R195 ;  /* 0x000000c331317221 */ /* 0x000fe20000010100 */
[----:B------:R-:W-:Y:S01]  /*9f20*/  F2FP.F16.F32.PACK_AB R48, R51, R48 ;  /* 0x000000303330723e */ /* 0x000fe200000000ff */
[----:B------:R-:W-:Y:S02]  /*9f30*/  @P1 HADD2.F32 R112, -RZ, R112.H1_H1 ;  /* 0x30000070ff701230 */ /* 0x000fe40000004100 */
[----:B------:R-:W-:Y:S01]  /*9f40*/  FMUL.FTZ R50, R50, UR4 ;  /* 0x0000000432327c20 */ /* 0x000fe20008410000 */
[----:B------:R-:W-:-:S03]  /*9f50*/  @P1 HADD2.F32 R163, -RZ, R72.H1_H1 ;  /* 0x30000048ffa31230 */ /* 0x000fc60000004100 */
[----:B------:R-:W-:Y:S01]  /*9f60*/  @P1 FMUL.FTZ R162, R112, R50 ;  /* 0x0000003270a21220 */ /* 0x000fe20000410000 */
[----:B------:R-:W-:-:S05]  /*9f70*/  HADD2.F32 R112, -RZ, R69.H0_H0 ;  /* 0x20000045ff707230 */ /* 0x000fca0000004100 */
[----:B------:R-:W-:Y:S01]  /*9f80*/  FFMA.FTZ R49, R5, R49, R112 ;  /* 0x0000003105317223 */ /* 0x000fe20000010070 */
[----:B------:R-:W-:Y:S01]  /*9f90*/  MOV R112, RZ ;  /* 0x000000ff00707202 */ /* 0x000fe20000000f00 */
[----:B------:R-:W-:Y:S01]  /*9fa0*/  @P1 FMUL.FTZ R112, R163, R50 ;  /* 0x00000032a3701220 */ /* 0x000fe20000410000 */
[----:B------:R-:W-:Y:S02]  /*9fb0*/  HFMA2 R163, -RZ, RZ, 0, 0 ;  /* 0x00000000ffa37431 */ /* 0x000fe400000001ff */
[----:B------:R-:W-:Y:S01]  /*9fc0*/  FMUL.FTZ R50, R49, R4 ;  /* 0x0000000431327220 */ /* 0x000fe20000410000 */
[----:B------:R-:W-:Y:S02]  /*9fd0*/  LOP3.LUT P1, RZ, R158, 0xff000000, RZ, 0xc0, !PT ;  /* 0xff0000009eff7812 */ /* 0x000fe4000782c0ff */
[----:B------:R-:W-:Y:S01]  /*9fe0*/  F2FP.F16.F32.PACK_AB R112, R112, R169 ;  /* 0x000000a97070723e */ /* 0x000fe200000000ff */
[----:B------:R-:W-:-:S04]  /*9ff0*/  FMUL.FTZ R50, R50, UR4 ;  /* 0x0000000432327c20 */ /* 0x000fc80008410000 */
[----:B------:R-:W-:Y:S01]  /*a000*/  @P2 FMUL.FTZ R163, R164, R50 ;  /* 0x00000032a4a32220 */ /* 0x000fe20000410000 */
[----:B------:R-:W-:-:S05]  /*a010*/  @P2 HADD2.F32 R164, -RZ, R73.H0_H0 ;  /* 0x20000049ffa42230 */ /* 0x000fca0000004100 */
[----:B------:R-:W-:Y:S01]  /*a020*/  @P2 FMUL.FTZ R170, R164, R50 ;  /* 0x00000032a4aa2220 */ /* 0x000fe20000410000 */
[----:B------:R-:W-:Y:S02]  /*a030*/  HADD2.F32 R50, -RZ, R69.H1_H1 ;  /* 0x30000045ff327230 */ /* 0x000fe40000004100 */
[----:B------:R-:W-:Y:S02]  /*a040*/  HFMA2 R164, -RZ, RZ, 0, 0 ;  /* 0x00000000ffa47431 */ /* 0x000fe400000001ff */
[----:B------:R-:W-:Y:S02]  /*a050*/  @P1 HADD2.F32 R113, -RZ, R113.H1_H1 ;  /* 0x30000071ff711230 */ /* 0x000fe40000004100 */
[----:B------:R-:W-:Y:S02]  /*a060*/  @P1 HADD2.F32 R165, -RZ, R73.H1_H1 ;  /* 0x30000049ffa51230 */ /* 0x000fe40000004100 */
[----:B------:R-:W-:-:S04]  /*a070*/  FFMA.FTZ R171, R5, R171, R50 ;  /* 0x000000ab05ab7223 */ /* 0x000fc80000010032 */
[C---:B------:R-:W-:Y:S01]  /*a080*/  FMUL.FTZ R50, R171.reuse, R4 ;  /* 0x00000004ab327220 */ /* 0x040fe20000410000 */
[----:B------:R-:W-:-:S03]  /*a090*/  F2FP.F16.F32.PACK_AB R49, R171, R49 ;  /* 0x00000031ab31723e */ /* 0x000fc600000000ff */
[----:B------:R-:W-:-:S04]  /*a0a0*/  FMUL.FTZ R50, R50, UR4 ;  /* 0x0000000432327c20 */ /* 0x000fc80008410000 */
[-C--:B------:R-:W-:Y:S01]  /*a0b0*/  @P1 FMUL.FTZ R164, R113, R50.reuse ;  /* 0x0000003271a41220 */ /* 0x080fe20000410000 */
[----:B------:R-:W-:Y:S01]  /*a0c0*/  MOV R113, RZ ;  /* 0x000000ff00717202 */ /* 0x000fe20000000f00 */
[----:B------:R-:W-:Y:S01]  /*a0d0*/  @P1 FMUL.FTZ R113, R165, R50 ;  /* 0x00000032a5711220 */ /* 0x000fe20000410000 */
[----:B------:R-:W-:Y:S01]  /*a0e0*/  LOP3.LUT P1, RZ, R159, 0xff, RZ, 0xc0, !PT ;  /* 0x000000ff9fff7812 */ /* 0x000fe2000782c0ff */
[----:B------:R-:W-:Y:S02]  /*a0f0*/  HADD2.F32 R165, -RZ, R70.H0_H0 ;  /* 0x20000046ffa57230 */ /* 0x000fe40000004100 */
[----:B------:R-:W-:Y:S01]  /*a100*/  FADD.FTZ R50, -R186, R193 ;  /* 0x000000c1ba327221 */ /* 0x000fe20000010100 */
[----:B------:R-:W-:-:S03]  /*a110*/  F2FP.F16.F32.PACK_AB R113, R113, R170 ;  /* 0x000000aa7171723e */ /* 0x000fc600000000ff */
[----:B------:R-:W-:Y:S01]  /*a120*/  FFMA.FTZ R50, R5, R50, R165 ;  /* 0x0000003205327223 */ /* 0x000fe200000100a5 */
[----:B------:R-:W-:-:S03]  /*a130*/  HFMA2 R165, -RZ, RZ, 0, 0 ;  /* 0x00000000ffa57431 */ /* 0x000fc600000001ff */
[----:B------:R-:W-:Y:S02]  /*a140*/  FMUL.FTZ R166, R50, R4 ;  /* 0x0000000432a67220 */ /* 0x000fe40000410000 */
[----:B------:R-:W-:Y:S02]  /*a150*/  @P1 HADD2.F32 R167, -RZ, R114.H0_H0 ;  /* 0x20000072ffa71230 */ /* 0x000fe40000004100 */
[----:B------:R-:W-:-:S04]  /*a160*/  FMUL.FTZ R166, R166, UR4 ;  /* 0x00000004a6a67c20 */ /* 0x000fc80008410000 */
[----:B------:R-:W-:Y:S01]  /*a170*/  @P1 FMUL.FTZ R165, R167, R166 ;  /* 0x000000a6a7a51220 */ /* 0x000fe20000410000 */
[----:B------:R-:W-:-:S05]  /*a180*/  @P1 HADD2.F32 R167, -RZ, R74.H0_H0 ;  /* 0x2000004affa71230 */ /* 0x000fca0000004100 */
[----:B------:R-:W-:Y:S01]  /*a190*/  @P1 FMUL.FTZ R172, R167, R166 ;  /* 0x000000a6a7ac1220 */ /* 0x000fe20000410000 */
[----:B------:R-:W-:Y:S01]  /*a1a0*/  LOP3.LUT P1, RZ, R159, 0xff00, RZ, 0xc0, !PT ;  /* 0x0000ff009fff7812 */ /* 0x000fe2000782c0ff */
[----:B------:R-:W-:-:S05]  /*a1b0*/  HADD2.F32 R166, -RZ, R70.H1_H1 ;  /* 0x30000046ffa67230 */ /* 0x000fca0000004100 */
[----:B------:R-:W-:Y:S01]  /*a1c0*/  FFMA.FTZ R175, R5, R175, R166 ;  /* 0x000000af05af7223 */ /* 0x000fe200000100a6 */
[----:B------:R-:W-:-:S03]  /*a1d0*/  HFMA2 R166, -RZ, RZ, 0, 0 ;  /* 0x00000000ffa67431 */ /* 0x000fc600000001ff */
[C---:B------:R-:W-:Y:S01]  /*a1e0*/  FMUL.FTZ R167, R175.reuse, R4 ;  /* 0x00000004afa77220 */ /* 0x040fe20000410000 */
[----:B------:R-:W-:Y:S02]  /*a1f0*/  F2FP.F16.F32.PACK_AB R50, R175, R50 ;  /* 0x00000032af32723e */ /* 0x000fe400000000ff */
[----:B------:R-:W-:Y:S02]  /*a200*/  @P1 HADD2.F32 R114, -RZ, R114.H1_H1 ;  /* 0x30000072ff721230 */ /* 0x000fe40000004100 */
[----:B------:R-:W-:Y:S01]  /*a210*/  FMUL.FTZ R167, R167, UR4 ;  /* 0x00000004a7a77c20 */ /* 0x000fe20008410000 */
[----:B------:R-:W-:-:S03]  /*a220*/  @P1 HADD2.F32 R168, -RZ, R74.H1_H1 ;  /* 0x3000004affa81230 */ /* 0x000fc60000004100 */
[-C--:B------:R-:W-:Y:S01]  /*a230*/  @P1 FMUL.FTZ R166, R114, R167.reuse ;  /* 0x000000a772a61220 */ /* 0x080fe20000410000 */
[----:B------:R-:W-:Y:S01]  /*a240*/  MOV R114, RZ ;  /* 0x000000ff00727202 */ /* 0x000fe20000000f00 */
[----:B------:R-:W-:Y:S01]  /*a250*/  @P1 FMUL.FTZ R114, R168, R167 ;  /* 0x000000a7a8721220 */ /* 0x000fe20000410000 */
[----:B------:R-:W-:Y:S01]  /*a260*/  LOP3.LUT P1, RZ, R159, 0xff0000, RZ, 0xc0, !PT ;  /* 0x00ff00009fff7812 */ /* 0x000fe2000782c0ff */
[----:B------:R-:W-:-:S03]  /*a270*/  HADD2.F32 R167, -RZ, R71.H0_H0 ;  /* 0x20000047ffa77230 */ /* 0x000fc60000004100 */
[----:B------:R-:W-:Y:S02]  /*a280*/  F2FP.F16.F32.PACK_AB R114, R114, R172 ;  /* 0x000000ac7272723e */ /* 0x000fe400000000ff */
[----:B------:R-:W-:Y:S01]  /*a290*/  FFMA.FTZ R174, R5, R174, R167 ;  /* 0x000000ae05ae7223 */ /* 0x000fe200000100a7 */
[----:B------:R-:W-:-:S03]  /*a2a0*/  HFMA2 R167, -RZ, RZ, 0, 0 ;  /* 0x00000000ffa77431 */ /* 0x000fc600000001ff */
[----:B------:R-:W-:-:S03]  /*a2b0*/  FMUL.FTZ R168, R174, R4 ;  /* 0x00000004aea87220 */ /* 0x000fc60000410000 */
[----:B------:R-:W-:Y:S02]  /*a2c0*/  @P1 HADD2.F32 R173, -RZ, R115.H0_H0 ;  /* 0x20000073ffad1230 */ /* 0x000fe40000004100 */
[----:B------:R-:W-:Y:S01]  /*a2d0*/  FMUL.FTZ R168, R168, UR4 ;  /* 0x00000004a8a87c20 */ /* 0x000fe20008410000 */
[----:B------:R-:W-:-:S03]  /*a2e0*/  @P1 HADD2.F32 R176, -RZ, R75.H0_H0 ;  /* 0x2000004bffb01230 */ /* 0x000fc60000004100 */
[-C--:B------:R-:W-:Y:S01]  /*a2f0*/  @P1 FMUL.FTZ R167, R173, R168.reuse ;  /* 0x000000a8ada71220 */ /* 0x080fe20000410000 */
[----:B------:R-:W-:Y:S01]  /*a300*/  MOV R173, RZ ;  /* 0x000000ff00ad7202 */ /* 0x000fe20000000f00 */
[----:B------:R-:W-:Y:S01]  /*a310*/  @P1 FMUL.FTZ R173, R176, R168 ;  /* 0x000000a8b0ad1220 */ /* 0x000fe20000410000 */
[----:B------:R-:W-:Y:S01]  /*a320*/  ISETP.GE.U32.AND P1, PT, R158, RZ, PT ;  /* 0x000000ff9e00720c */ /* 0x000fe20003f26070 */
[----:B------:R-:W-:Y:S02]  /*a330*/  HADD2.F32 R158, -RZ, R71.H1_H1 ;  /* 0x30000047ff9e7230 */ /* 0x000fe40000004100 */
[----:B------:R-:W-:Y:S01]  /*a340*/  HFMA2 R168, -RZ, RZ, 0, 0 ;  /* 0x00000000ffa87431 */ /* 0x000fe200000001ff */
[----:B------:R-:W-:Y:S02]  /*a350*/  ISETP.GE.U32.AND.EX P1, PT, R159, 0x1000000, PT, P1 ;  /* 0x010000009f00780c */ /* 0x000fe40003f26110 */
[----:B------:R-:W-:-:S04]  /*a360*/  FFMA.FTZ R158, R5, R183, R158 ;  /* 0x000000b7059e7223 */ /* 0x000fc8000001009e */
[C---:B------:R-:W-:Y:S01]  /*a370*/  FMUL.FTZ R159, R158.reuse, R4 ;  /* 0x000000049e9f7220 */ /* 0x040fe20000410000 */
[----:B------:R-:W-:-:S03]  /*a380*/  F2FP.F16.F32.PACK_AB R51, R158, R174 ;  /* 0x000000ae9e33723e */ /* 0x000fc600000000ff */
[----:B------:R-:W-:-:S03]  /*a390*/  FMUL.FTZ R159, R159, UR4 ;  /* 0x000000049f9f7c20 */ /* 0x000fc60008410000 */
[----:B------:R-:W-:Y:S02]  /*a3a0*/  @P1 HADD2.F32 R115, -RZ, R115.H1_H1 ;  /* 0x30000073ff731230 */ /* 0x000fe40000004100 */
[----:B------:R-:W-:-:S03]  /*a3b0*/  @P1 HADD2.F32 R176, -RZ, R75.H1_H1 ;  /* 0x3000004bffb01230 */ /* 0x000fc60000004100 */
[-C--:B------:R-:W-:Y:S01]  /*a3c0*/  @P1 FMUL.FTZ R168, R115, R159.reuse ;  /* 0x0000009f73a81220 */ /* 0x080fe20000410000 */
[----:B------:R-:W-:Y:S01]  /*a3d0*/  MOV R115, RZ ;  /* 0x000000ff00737202 */ /* 0x000fe20000000f00 */
[----:B------:R-:W-:-:S05]  /*a3e0*/  @P1 FMUL.FTZ R115, R176, R159 ;  /* 0x0000009fb0731220 */ /* 0x000fca0000410000 */
[----:B------:R-:W-:-:S07]  /*a3f0*/  F2FP.F16.F32.PACK_AB R115, R115, R173 ;  /* 0x000000ad7373723e */ /* 0x000fce00000000ff */
.L_x_3533:
        /* <DEDUP_REMOVED lines=13> */
[----:B------:R-:W-:Y:S02]  /*a4d0*/  HADD2.F32 R49, -RZ, R64.H0_H0 ;  /* 0x20000040ff317230 */ /* 0x000fe40000004100 */
[----:B------:R-:W-:Y:S01]  /*a4e0*/  FFMA.FTZ R143, R160, R143, R161 ;  /* 0x0000008fa08f7223 */ /* 0x000fe200000100a1 */
[----:B------:R-:W-:Y:S01]  /*a4f0*/  FADD.FTZ R48, -R146, R156 ;  /* 0x0000009c92307221 */ /* 0x000fe20000010100 */
[----:B------:R-:W-:Y:S01]  /*a500*/  HFMA2 R146, -RZ, RZ, 0, 0 ;  /* 0x00000000ff927431 */ /* 0x000fe200000001ff */
[----:B------:R-:W-:Y:S01]  /*a510*/  MOV R156, RZ ;  /* 0x000000ff009c7202 */ /* 0x000fe20000000f00 */
[----:B------:R-:W-:Y:S01]  /*a520*/  FADD.FTZ R51, -R143, R155 ;  /* 0x0000009b8f337221 */ /* 0x000fe20000010100 */
[----:B------:R-:W-:Y:S01]  /*a530*/  FFMA.FTZ R48, R5, R48, R49 ;  /* 0x0000003005307223 */ /* 0x000fe20000010031 */
[----:B------:R-:W-:Y:S01]  /*a540*/  HFMA2 R143, -RZ, RZ, 0, 0 ;  /* 0x00000000ff8f7431 */ /* 0x000fe200000001ff */
[----:B------:R-:W-:Y:S01]  /*a550*/  LOP3.LUT P3, RZ, R152, 0xff0000, RZ, 0xc0, !PT ;  /* 0x00ff000098ff7812 */ /* 0x000fe2000786c0ff */
[--C-:B------:R-:W-:Y:S01]  /*a560*/  FFMA.FTZ R141, R160, R141, R161.reuse ;  /* 0x0000008da08d7223 */ /* 0x100fe200000100a1 */
[----:B------:R-:W-:Y:S01]  /*a570*/  FMUL.FTZ R49, R48, R4 ;  /* 0x0000000430317220 */ /* 0x000fe20000410000 */
[----:B------:R-:W-:Y:S01]  /*a580*/  FFMA.FTZ R140, R160, R140, R161 ;  /* 0x0000008ca08c7223 */ /* 0x000fe200000100a1 */
[----:B-----5:R-:W-:-:S02]  /*a590*/  @P2 HADD2.F32 R50, -RZ, R112.H0_H0 ;  /* 0x20000070ff322230 */ /* 0x020fc40000004100 */
[----:B------:R-:W-:Y:S01]  /*a5a0*/  FADD.FTZ R151, -R141, R151 ;  /* 0x000000978d977221 */ /* 0x000fe20000010100 */
[----:B------:R-:W-:Y:S01]  /*a5b0*/  FMUL.FTZ R49, R49, UR4 ;  /* 0x0000000431317c20 */ /* 0x000fe20008410000 */
[----:B------:R-:W-:Y:S02]  /*a5c0*/  HFMA2 R141, -RZ, RZ, 0, 0 ;  /* 0x00000000ff8d7431 */ /* 0x000fe400000001ff */
[C-C-:B------:R-:W-:Y:S01]  /*a5d0*/  FFMA.FTZ R139, R160.reuse, R139, R161.reuse ;  /* 0x0000008ba08b7223 */ /* 0x140fe200000100a1 */
[----:B------:R-:W-:Y:S01]  /*a5e0*/  FFMA.FTZ R138, R160, R138, R161 ;  /* 0x0000008aa08a7223 */ /* 0x000fe200000100a1 */
[----:B------:R-:W-:Y:S01]  /*a5f0*/  @P2 FMUL.FTZ R146, R49, R50 ;  /* 0x0000003231922220 */ /* 0x000fe20000410000 */
[----:B------:R-:W-:Y:S02]  /*a600*/  @P2 HADD2.F32 R50, -RZ, R76.H0_H0 ;  /* 0x2000004cff322230 */ /* 0x000fe40000004100 */
[----:B------:R-:W-:Y:S01]  /*a610*/  FADD.FTZ R139, -R139, R149 ;  /* 0x000000958b8b7221 */ /* 0x000fe20000010100 */
[----:B------:R-:W-:-:S02]  /*a620*/  @P3 HADD2.F32 R155, -RZ, R77.H0_H0 ;  /* 0x2000004dff9b3230 */ /* 0x000fc40000004100 */
[----:B------:R-:W-:Y:S02]  /*a630*/  HFMA2 R149, -RZ, RZ, 0, 0 ;  /* 0x00000000ff957431 */ /* 0x000fe400000001ff */
[----:B------:R-:W-:Y:S01]  /*a640*/  FADD.FTZ R138, -R138, R148 ;  /* 0x000000948a8a7221 */ /* 0x000fe20000010100 */
[----:B------:R-:W-:Y:S01]  /*a650*/  @P2 FMUL.FTZ R156, R50, R49 ;  /* 0x00000031329c2220 */ /* 0x000fe20000410000 */
[----:B------:R-:W-:Y:S01]  /*a660*/  LOP3.LUT P2, RZ, R152, 0xff00, RZ, 0xc0, !PT ;  /* 0x0000ff0098ff7812 */ /* 0x000fe2000784c0ff */
[----:B------:R-:W-:Y:S02]  /*a670*/  HADD2.F32 R49, -RZ, R64.H1_H1 ;  /* 0x30000040ff317230 */ /* 0x000fe40000004100 */
[----:B------:R-:W-:Y:S02]  /*a680*/  HFMA2 R148, -RZ, RZ, 0, 0 ;  /* 0x00000000ff947431 */ /* 0x000fe400000001ff */
[C---:B------:R-:W-:Y:S01]  /*a690*/  FFMA.FTZ R137, R160.reuse, R137, R161 ;  /* 0x00000089a0897223 */ /* 0x040fe200000100a1 */
[----:B------:R-:W-:Y:S01]  /*a6a0*/  FFMA.FTZ R51, R5, R51, R49 ;  /* 0x0000003305337223 */ /* 0x000fe20000010031 */
[----:B------:R-:W-:-:S02]  /*a6b0*/  FFMA.FTZ R49, R160, R142, R161 ;  /* 0x0000008ea0317223 */ /* 0x000fc400000100a1 */
[----:B------:R-:W-:Y:S01]  /*a6c0*/  FADD.FTZ R137, -R137, R147 ;  /* 0x0000009389897221 */ /* 0x000fe20000010100 */
[----:B------:R-:W-:Y:S02]  /*a6d0*/  HADD2.F32 R147, -RZ, R67.H1_H1 ;  /* 0x30000043ff937230 */ /* 0x000fe40000004100 */
[----:B------:R-:W-:Y:S01]  /*a6e0*/  FMUL.FTZ R50, R51, R4 ;  /* 0x0000000433327220 */ /* 0x000fe20000410000 */
[----:B------:R-:W-:Y:S01]  /*a6f0*/  FADD.FTZ R49, -R49, R154 ;  /* 0x0000009a31317221 */ /* 0x000fe20000010100 */
[----:B------:R-:W-:Y:S01]  /*a700*/  @P3 HADD2.F32 R154, -RZ, R113.H0_H0 ;  /* 0x20000071ff9a3230 */ /* 0x000fe20000004100 */
[----:B------:R-:W-:Y:S01]  /*a710*/  F2FP.F16.F32.PACK_AB R48, R51, R48 ;  /* 0x000000303330723e */ /* 0x000fe200000000ff */
[----:B------:R-:W-:Y:S02]  /*a720*/  @P2 HADD2.F32 R112, -RZ, R112.H1_H1 ;  /* 0x30000070ff702230 */ /* 0x000fe40000004100 */
[----:B------:R-:W-:Y:S01]  /*a730*/  FMUL.FTZ R50, R50, UR4 ;  /* 0x0000000432327c20 */ /* 0x000fe20008410000 */
[----:B------:R-:W-:-:S02]  /*a740*/  @P2 HADD2.F32 R142, -RZ, R76.H1_H1 ;  /* 0x3000004cff8e2230 */ /* 0x000fc40000004100 */
[----:B------:R-:W-:Y:S01]  /*a750*/  FFMA.FTZ R137, R5, R137, R147 ;  /* 0x0000008905897223 */ /* 0x000fe20000010093 */
[----:B------:R-:W-:Y:S02]  /*a760*/  HFMA2 R147, -RZ, RZ, 0, 0 ;  /* 0x00000000ff937431 */ /* 0x000fe400000001ff */
        /* <DEDUP_REMOVED lines=11> */
[----:B------:R-:W-:Y:S01]  /*a820*/  MOV R154, RZ ;  /* 0x000000ff009a7202 */ /* 0x000fe20000000f00 */
[----:B------:R-:W-:Y:S01]  /*a830*/  @P3 FMUL.FTZ R154, R155, R50 ;  /* 0x000000329b9a3220 */ /* 0x000fe20000410000 */
[----:B------:R-:W-:-:S03]  /*a840*/  HADD2.F32 R50, -RZ, R65.H1_H1 ;  /* 0x30000041ff327230 */ /* 0x000fc60000004100 */
[----:B------:R-:W-:Y:S02]  /*a850*/  @P2 HADD2.F32 R113, -RZ, R113.H1_H1 ;  /* 0x30000071ff712230 */ /* 0x000fe40000004100 */
[----:B------:R-:W-:Y:S01]  /*a860*/  FFMA.FTZ R151, R5, R151, R50 ;  /* 0x0000009705977223 */ /* 0x000fe20000010032 */
[----:B------:R-:W-:-:S03]  /*a870*/  @P2 HADD2.F32 R155, -RZ, R77.H1_H1 ;  /* 0x3000004dff9b2230 */ /* 0x000fc60000004100 */
[C---:B------:R-:W-:Y:S01]  /*a880*/  FMUL.FTZ R50, R151.reuse, R4 ;  /* 0x0000000497327220 */ /* 0x040fe20000410000 */
[----:B------:R-:W-:-:S03]  /*a890*/  F2FP.F16.F32.PACK_AB R49, R151, R49 ;  /* 0x000000319731723e */ /* 0x000fc600000000ff */
[----:B------:R-:W-:-:S04]  /*a8a0*/  FMUL.FTZ R50, R50, UR4 ;  /* 0x0000000432327c20 */ /* 0x000fc80008410000 */
[----:B------:R-:W-:Y:S01]  /*a8b0*/  @P2 FMUL.FTZ R141, R50, R113 ;  /* 0x00000071328d2220 */ /* 0x000fe20000410000 */
[----:B------:R-:W-:Y:S01]  /*a8c0*/  MOV R113, RZ ;  /* 0x000000ff00717202 */ /* 0x000fe20000000f00 */
[----:B------:R-:W-:Y:S01]  /*a8d0*/  @P2 FMUL.FTZ R113, R155, R50 ;  /* 0x000000329b712220 */ /* 0x000fe20000410000 */
[----:B------:R-:W-:Y:S01]  /*a8e0*/  FADD.FTZ R50, -R140, R150 ;  /* 0x000000968c327221 */ /* 0x000fe20000010100 */
[----:B------:R-:W-:Y:S01]  /*a8f0*/  LOP3.LUT P2, RZ, R153, 0xff, RZ, 0xc0, !PT ;  /* 0x000000ff99ff7812 */ /* 0x000fe2000784c0ff */
[----:B------:R-:W-:Y:S02]  /*a900*/  HADD2.F32 R140, -RZ, R66.H0_H0 ;  /* 0x20000042ff8c7230 */ /* 0x000fe40000004100 */
[----:B------:R-:W-:-:S03]  /*a910*/  F2FP.F16.F32.PACK_AB R113, R113, R154 ;  /* 0x0000009a7171723e */ /* 0x000fc600000000ff */
[----:B------:R-:W-:Y:S01]  /*a920*/  FFMA.FTZ R50, R5, R50, R140 ;  /* 0x0000003205327223 */ /* 0x000fe2000001008c */
[----:B------:R-:W-:-:S03]  /*a930*/  HFMA2 R140, -RZ, RZ, 0, 0 ;  /* 0x00000000ff8c7431 */ /* 0x000fc600000001ff */
[----:B------:R-:W-:-:S03]  /*a940*/  FMUL.FTZ R155, R50, R4 ;  /* 0x00000004329b7220 */ /* 0x000fc60000410000 */
[----:B------:R-:W-:Y:S02]  /*a950*/  @P2 HADD2.F32 R150, -RZ, R114.H0_H0 ;  /* 0x20000072ff962230 */ /* 0x000fe40000004100 */
[----:B------:R-:W-:Y:S01]  /*a960*/  FMUL.FTZ R155, R155, UR4 ;  /* 0x000000049b9b7c20 */ /* 0x000fe20008410000 */
[----:B------:R-:W-:-:S03]  /*a970*/  @P2 HADD2.F32 R157, -RZ, R78.H0_H0 ;  /* 0x2000004eff9d2230 */ /* 0x000fc60000004100 */
[----:B------:R-:W-:Y:S01]  /*a980*/  @P2 FMUL.FTZ R140, R155, R150 ;  /* 0x000000969b8c2220 */ /* 0x000fe20000410000 */
[----:B------:R-:W-:Y:S01]  /*a990*/  MOV R150, RZ ;  /* 0x000000ff00967202 */ /* 0x000fe20000000f00 */
[----:B------:R-:W-:Y:S01]  /*a9a0*/  @P2 FMUL.FTZ R150, R157, R155 ;  /* 0x0000009b9d962220 */ /* 0x000fe20000410000 */
[----:B------:R-:W-:Y:S01]  /*a9b0*/  LOP3.LUT P2, RZ, R153, 0xff00, RZ, 0xc0, !PT ;  /* 0x0000ff0099ff7812 */ /* 0x000fe2000784c0ff */
[----:B------:R-:W-:-:S05]  /*a9c0*/  HADD2.F32 R155, -RZ, R66.H1_H1 ;  /* 0x30000042ff9b7230 */ /* 0x000fca0000004100 */
[----:B------:R-:W-:-:S04]  /*a9d0*/  FFMA.FTZ R155, R5, R139, R155 ;  /* 0x0000008b059b7223 */ /* 0x000fc8000001009b */
[C---:B------:R-:W-:Y:S01]  /*a9e0*/  FMUL.FTZ R139, R155.reuse, R4 ;  /* 0x000000049b8b7220 */ /* 0x040fe20000410000 */
[----:B------:R-:W-:Y:S02]  /*a9f0*/  F2FP.F16.F32.PACK_AB R50, R155, R50 ;  /* 0x000000329b32723e */ /* 0x000fe400000000ff */
[----:B------:R-:W-:Y:S02]  /*aa00*/  @P2 HADD2.F32 R114, -RZ, R114.H1_H1 ;  /* 0x30000072ff722230 */ /* 0x000fe40000004100 */
[----:B------:R-:W-:Y:S01]  /*aa10*/  FMUL.FTZ R139, R139, UR4 ;  /* 0x000000048b8b7c20 */ /* 0x000fe20008410000 */
[----:B------:R-:W-:-:S03]  /*aa20*/  @P2 HADD2.F32 R157, -RZ, R78.H1_H1 ;  /* 0x3000004eff9d2230 */ /* 0x000fc60000004100 */
[----:B------:R-:W-:Y:S01]  /*aa30*/  @P2 FMUL.FTZ R149, R139, R114 ;  /* 0x000000728b952220 */ /* 0x000fe20000410000 */
[----:B------:R-:W-:Y:S01]  /*aa40*/  MOV R114, RZ ;  /* 0x000000ff00727202 */ /* 0x000fe20000000f00 */
[----:B------:R-:W-:Y:S01]  /*aa50*/  @P2 FMUL.FTZ R114, R157, R139 ;  /* 0x0000008b9d722220 */ /* 0x000fe20000410000 */
[----:B------:R-:W-:Y:S01]  /*aa60*/  LOP3.LUT P2, RZ, R153, 0xff0000, RZ, 0xc0, !PT ;  /* 0x00ff000099ff7812 */ /* 0x000fe2000784c0ff */
[----:B------:R-:W-:-:S03]  /*aa70*/  HADD2.F32 R139, -RZ, R67.H0_H0 ;  /* 0x20000043ff8b7230 */ /* 0x000fc60000004100 */
[----:B------:R-:W-:Y:S02]  /*aa80*/  F2FP.F16.F32.PACK_AB R114, R114, R150 ;  /* 0x000000967272723e */ /* 0x000fe400000000ff */
[----:B------:R-:W-:-:S04]  /*aa90*/  FFMA.FTZ R139, R5, R138, R139 ;  /* 0x0000008a058b7223 */ /* 0x000fc8000001008b */
[----:B------:R-:W-:Y:S01]  /*aaa0*/  FMUL.FTZ R157, R139, R4 ;  /* 0x000000048b9d7220 */ /* 0x000fe20000410000 */
[----:B------:R-:W-:Y:S02]  /*aab0*/  F2FP.F16.F32.PACK_AB R51, R137, R139 ;  /* 0x0000008b8933723e */ /* 0x000fe400000000ff */
[----:B------:R-:W-:Y:S02]  /*aac0*/  @P2 HADD2.F32 R138, -RZ, R115.H0_H0 ;  /* 0x20000073ff8a2230 */ /* 0x000fe40000004100 */
[----:B------:R-:W-:Y:S01]  /*aad0*/  FMUL.FTZ R157, R157, UR4 ;  /* 0x000000049d9d7c20 */ /* 0x000fe20008410000 */
[----:B------:R-:W-:-:S03]  /*aae0*/  @P2 HADD2.F32 R158, -RZ, R79.H0_H0 ;  /* 0x2000004fff9e2230 */ /* 0x000fc60000004100 */
[----:B------:R-:W-:Y:S01]  /*aaf0*/  @P2 FMUL.FTZ R148, R157, R138 ;  /* 0x0000008a9d942220 */ /* 0x000fe20000410000 */
        /* <DEDUP_REMOVED lines=8> */
[----:B------:R-:W-:Y:S01]  /*ab80*/  @P2 FMUL.FTZ R147, R152, R115 ;  /* 0x0000007398932220 */ /* 0x000fe20000410000 */
[----:B------:R-:W-:Y:S01]  /*ab90*/  MOV R115, RZ ;  /* 0x000000ff00737202 */ /* 0x000fe20000000f00 */
[----:B------:R-:W-:-:S05]  /*aba0*/  @P2 FMUL.FTZ R115, R153, R152 ;  /* 0x0000009899732220 */ /* 0x000fca0000410000 */
[----:B------:R-:W-:Y:S01]  /*abb0*/  F2FP.F16.F32.PACK_AB R115, R115, R138 ;  /* 0x0000008a7373723e */ /* 0x000fe200000000ff */
[----:B------:R-:W-:Y:S06]  /*abc0*/  BRA `(.L_x_3535) ;  /* 0x0000000400b47947 */ /* 0x000fec0003800000 */
.L_x_3534:
[--C-:B------:R-:W-:Y:S01]  /*abd0*/  FFMA.FTZ R146, R160, R146, R161.reuse ;  /* 0x00000092a0927223 */ /* 0x100fe200000100a1 */
[----:B------:R-:W-:Y:S01]  /*abe0*/  LOP3.LUT P2, RZ, R152, 0xff, RZ, 0xc0, !PT ;  /* 0x000000ff98ff7812 */ /* 0x000fe2000784c0ff */
[C-C-:B------:R-:W-:Y:S01]  /*abf0*/  FFMA.FTZ R143, R160.reuse, R143, R161.reuse ;  /* 0x0000008fa08f7223 */ /* 0x140fe200000100a1 */
[----:B------:R-:W-:Y:S01]  /*ac00*/  FFMA.FTZ R142, R160, R142, R161 ;  /* 0x0000008ea08e7223 */ /* 0x000fe200000100a1 */
[----:B------:R-:W-:Y:S01]  /*ac10*/  FADD.FTZ R146, -R146, R156 ;  /* 0x0000009c92927221 */ /* 0x000fe20000010100 */
[--C-:B------:R-:W-:Y:S02]  /*ac20*/  HADD2.F32 R156, -RZ, R64.reuse.H0_H0 ;  /* 0x20000040ff9c7230 */ /* 0x100fe40000004100 */
[----:B------:R-:W-:Y:S01]  /*ac30*/  FADD.FTZ R143, -R143, R155 ;  /* 0x0000009b8f8f7221 */ /* 0x000fe20000010100 */
[----:B------:R-:W-:Y:S02]  /*ac40*/  HADD2.F32 R155, -RZ, R64.H1_H1 ;  /* 0x30000040ff9b7230 */ /* 0x000fe40000004100 */
[----:B------:R-:W-:Y:S01]  /*ac50*/  FADD.FTZ R142, -R142, R154 ;  /* 0x0000009a8e8e7221 */ /* 0x000fe20000010100 */
[----:B------:R-:W-:-:S02]  /*ac60*/  HADD2.F32 R154, -RZ, R65.H0_H0 ;  /* 0x20000041ff9a7230 */ /* 0x000fc40000004100 */
[C---:B------:R-:W-:Y:S01]  /*ac70*/  FFMA.FTZ R146, R5.reuse, R146, R156 ;  /* 0x0000009205927223 */ /* 0x040fe2000001009c */
[----:B------:R-:W-:Y:S01]  /*ac80*/  FFMA.FTZ R141, R160, R141, R161 ;  /* 0x0000008da08d7223 */ /* 0x000fe200000100a1 */
[----:B------:R-:W-:Y:S01]  /*ac90*/  FFMA.FTZ R155, R5, R143, R155 ;  /* 0x0000008f059b7223 */ /* 0x000fe2000001009b */
[----:B------:R-:W-:Y:S02]  /*aca0*/  HFMA2 R143, -RZ, RZ, 0, 0 ;  /* 0x00000000ff8f7431 */ /* 0x000fe400000001ff */
[C---:B------:R-:W-:Y:S01]  /*acb0*/  FMUL.FTZ R146, R4.reuse, R146 ;  /* 0x0000009204927220 */ /* 0x040fe20000410000 */
[----:B-----5:R-:W-:Y:S02]  /*acc0*/  @P2 HADD2.F32 R156, -RZ, R112.H0_H0 ;  /* 0x20000070ff9c2230 */ /* 0x020fe40000004100 */
[----:B------:R-:W-:Y:S01]  /*acd0*/  FMUL.FTZ R155, R4, R155 ;  /* 0x0000009b049b7220 */ /* 0x000fe20000410000 */
[----:B------:R-:W-:Y:S02]  /*ace0*/  @P2 HADD2.F32 R158, -RZ, R76.H0_H0 ;  /* 0x2000004cff9e2230 */ /* 0x000fe40000004100 */
[----:B------:R-:W-:Y:S01]  /*acf0*/  FMUL.FTZ R157, R146, UR4 ;  /* 0x00000004929d7c20 */ /* 0x000fe20008410000 */
[----:B------:R-:W-:-:S02]  /*ad00*/  HFMA2 R146, -RZ, RZ, 0, 0 ;  /* 0x00000000ff927431 */ /* 0x000fc400000001ff */
[----:B------:R-:W-:Y:S01]  /*ad10*/  FMUL.FTZ R155, R155, UR4 ;  /* 0x000000049b9b7c20 */ /* 0x000fe20008410000 */
[----:B------:R-:W-:Y:S01]  /*ad20*/  FFMA.FTZ R142, R5, R142, R154 ;  /* 0x0000008e058e7223 */ /* 0x000fe2000001009a */
[-C--:B------:R-:W-:Y:S01]  /*ad30*/  @P2 FMUL.FTZ R146, R156, R157.reuse ;  /* 0x0000009d9c922220 */ /* 0x080fe20000410000 */
[----:B------:R-:W-:Y:S01]  /*ad40*/  MOV R156, RZ ;  /* 0x000000ff009c7202 */ /* 0x000fe20000000f00 */
[----:B------:R-:W-:Y:S01]  /*ad50*/  @P2 FMUL.FTZ R156, R158, R157 ;  /* 0x0000009d9e9c2220 */ /* 0x000fe20000410000 */
[----:B------:R-:W-:Y:S01]  /*ad60*/  LOP3.LUT P2, RZ, R152, 0xff00, RZ, 0xc0, !PT ;  /* 0x0000ff0098ff7812 */ /* 0x000fe2000784c0ff */
[----:B------:R-:W-:Y:S01]  /*ad70*/  FMUL.FTZ R142, R4, R142 ;  /* 0x0000008e048e7220 */ /* 0x000fe20000410000 */
[----:B------:R-:W-:Y:S01]  /*ad80*/  FADD.FTZ R141, -R141, R151 ;  /* 0x000000978d8d7221 */ /* 0x000fe20000010100 */
[----:B------:R-:W-:Y:S02]  /*ad90*/  HADD2.F32 R151, -RZ, R65.H1_H1 ;  /* 0x30000041ff977230 */ /* 0x000fe40000004100 */
[C-C-:B------:R-:W-:Y:S01]  /*ada0*/  FFMA.FTZ R140, R160.reuse, R140, R161.reuse ;  /* 0x0000008ca08c7223 */ /* 0x140fe200000100a1 */
[C-C-:B------:R-:W-:Y:S01]  /*adb0*/  FFMA.FTZ R139, R160.reuse, R139, R161.reuse ;  /* 0x0000008ba08b7223 */ /* 0x140fe200000100a1 */
[----:B------:R-:W-:Y:S01]  /*adc0*/  LOP3.LUT P3, RZ, R153, 0xff00, RZ, 0xc0, !PT ;  /* 0x0000ff0099ff7812 */ /* 0x000fe2000786c0ff */
[----:B------:R-:W-:Y:S01]  /*add0*/  FFMA.FTZ R138, R160, R138, R161 ;  /* 0x0000008aa08a7223 */ /* 0x000fe200000100a1 */
[----:B------:R-:W-:Y:S01]  /*ade0*/  FFMA.FTZ R151, R5, R141, R151 ;  /* 0x0000008d05977223 */ /* 0x000fe20000010097 */
[----:B------:R-:W-:-:S02]  /*adf0*/  HFMA2 R141, -RZ, RZ, 0, 0 ;  /* 0x00000000ff8d7431 */ /* 0x000fc400000001ff */
[----:B------:R-:W-:Y:S01]  /*ae00*/  FADD.FTZ R140, -R140, R150 ;  /* 0x000000968c8c7221 */ /* 0x000fe20000010100 */
[----:B------:R-:W-:Y:S02]  /*ae10*/  HADD2.F32 R150, -RZ, R66.H0_H0 ;  /* 0x20000042ff967230 */ /* 0x000fe40000004100 */
[----:B------:R-:W-:Y:S01]  /*ae20*/  FMUL.FTZ R151, R4, R151 ;  /* 0x0000009704977220 */ /* 0x000fe20000410000 */
[----:B------:R-:W-:Y:S02]  /*ae30*/  @P2 HADD2.F32 R112, -RZ, R112.H1_H1 ;  /* 0x30000070ff702230 */ /* 0x000fe40000004100 */
[----:B------:R-:W-:Y:S01]  /*ae40*/  FADD.FTZ R139, -R139, R149 ;  /* 0x000000958b8b7221 */ /* 0x000fe20000010100 */
[----:B------:R-:W-:Y:S02]  /*ae50*/  @P2 HADD2.F32 R157, -RZ, R76.H1_H1 ;  /* 0x3000004cff9d2230 */ /* 0x000fe40000004100 */
[----:B------:R-:W-:Y:S01]  /*ae60*/  FMUL.FTZ R151, R151, UR4 ;  /* 0x0000000497977c20 */ /* 0x000fe20008410000 */
[----:B------:R-:W-:Y:S01]  /*ae70*/  FFMA.FTZ R140, R5, R140, R150 ;  /* 0x0000008c058c7223 */ /* 0x000fe20000010096 */
[-C--:B------:R-:W-:Y:S01]  /*ae80*/  @P2 FMUL.FTZ R143, R112, R155.reuse ;  /* 0x0000009b708f2220 */ /* 0x080fe20000410000 */
[----:B------:R-:W-:Y:S01]  /*ae90*/  MOV R112, RZ ;  /* 0x000000ff00707202 */ /* 0x000fe20000000f00 */
[----:B------:R-:W-:Y:S01]  /*aea0*/  @P2 FMUL.FTZ R112, R157, R155 ;  /* 0x0000009b9d702220 */ /* 0x000fe20000410000 */
[----:B------:R-:W-:Y:S01]  /*aeb0*/  LOP3.LUT P2, RZ, R152, 0xff0000, RZ, 0xc0, !PT ;  /* 0x00ff000098ff7812 */ /* 0x000fe2000784c0ff */
[----:B------:R-:W-:Y:S01]  /*aec0*/  FMUL.FTZ R155, R142, UR4 ;  /* 0x000000048e9b7c20 */ /* 0x000fe20008410000 */
[----:B------:R-:W-:-:S02]  /*aed0*/  HFMA2 R142, -RZ, RZ, 0, 0 ;  /* 0x00000000ff8e7431 */ /* 0x000fc400000001ff */
[----:B------:R-:W-:Y:S02]  /*aee0*/  HADD2.F32 R149, -RZ, R66.H1_H1 ;  /* 0x30000042ff957230 */ /* 0x000fe40000004100 */
[----:B------:R-:W-:Y:S01]  /*aef0*/  FMUL.FTZ R140, R4, R140 ;  /* 0x0000008c048c7220 */ /* 0x000fe20000410000 */
[----:B------:R-:W-:Y:S01]  /*af00*/  FADD.FTZ R138, -R138, R148 ;  /* 0x000000948a8a7221 */ /* 0x000fe20000010100 */
[----:B------:R-:W-:Y:S01]  /*af10*/  LOP3.LUT P4, RZ, R153, 0xff0000, RZ, 0xc0, !PT ;  /* 0x00ff000099ff7812 */ /* 0x000fe2000788c0ff */
[----:B------:R-:W-:Y:S02]  /*af20*/  HFMA2 R148, -RZ, RZ, 0, 0 ;  /* 0x00000000ff947431 */ /* 0x000fe400000001ff */
[----:B------:R-:W-:Y:S01]  /*af30*/  FFMA.FTZ R139, R5, R139, R149 ;  /* 0x0000008b058b7223 */ /* 0x000fe20000010095 */
[----:B------:R-:W-:Y:S01]  /*af40*/  HFMA2 R149, -RZ, RZ, 0, 0 ;  /* 0x00000000ff957431 */ /* 0x000fe200000001ff */
[----:B------:R-:W-:Y:S02]  /*af50*/  F2FP.F16.F32.PACK_AB R112, R112, R156 ;  /* 0x0000009c7070723e */ /* 0x000fe400000000ff */
[----:B------:R-:W-:Y:S01]  /*af60*/  FMUL.FTZ R139, R4, R139 ;  /* 0x0000008b048b7220 */ /* 0x000fe20000410000 */
[----:B------:R-:W-:-:S02]  /*af70*/  @P2 HADD2.F32 R154, -RZ, R113.H0_H0 ;  /* 0x20000071ff9a2230 */ /* 0x000fc40000004100 */
[----:B------:R-:W-:Y:S02]  /*af80*/  @P2 HADD2.F32 R157, -RZ, R77.H0_H0 ;  /* 0x2000004dff9d2230 */ /* 0x000fe40000004100 */
[----:B------:R-:W-:Y:S01]  /*af90*/  FMUL.FTZ R139, R139, UR4 ;  /* 0x000000048b8b7c20 */ /* 0x000fe20008410000 */
        /* <DEDUP_REMOVED lines=13> */
[----:B------:R-:W-:Y:S02]  /*b070*/  @P2 HADD2.F32 R150, -RZ, R114.H0_H0 ;  /* 0x20000072ff962230 */ /* 0x000fe40000004100 */
[----:B------:R-:W-:Y:S02]  /*b080*/  @P2 HADD2.F32 R155, -RZ, R78.H0_H0 ;  /* 0x2000004eff9b2230 */ /* 0x000fe40000004100 */
[----:B------:R-:W-:Y:S02]  /*b090*/  @P3 HADD2.F32 R114, -RZ, R114.H1_H1 ;  /* 0x30000072ff723230 */ /* 0x000fe40000004100 */
[-C--:B------:R-:W-:Y:S01]  /*b0a0*/  @P2 FMUL.FTZ R140, R150, R151.reuse ;  /* 0x00000097968c2220 */ /* 0x080fe20000410000 */
[----:B------:R-:W-:Y:S01]  /*b0b0*/  MOV R150, RZ ;  /* 0x000000ff00967202 */ /* 0x000fe20000000f00 */
[----:B------:R-:W-:Y:S01]  /*b0c0*/  @P2 FMUL.FTZ R150, R155, R151 ;  /* 0x000000979b962220 */ /* 0x000fe20000410000 */
[----:B------:R-:W-:Y:S02]  /*b0d0*/  @P3 HADD2.F32 R151, -RZ, R78.H1_H1 ;  /* 0x3000004eff973230 */ /* 0x000fe40000004100 */
[----:B------:R-:W-:Y:S01]  /*b0e0*/  @P3 FMUL.FTZ R149, R114, R139 ;  /* 0x0000008b72953220 */ /* 0x000fe20000410000 */
[----:B------:R-:W-:-:S02]  /*b0f0*/  MOV R114, RZ ;  /* 0x000000ff00727202 */ /* 0x000fc40000000f00 */
[----:B------:R-:W-:Y:S01]  /*b100*/  ISETP.GE.U32.AND P2, PT, R152, RZ, PT ;  /* 0x000000ff9800720c */ /* 0x000fe20003f46070 */
[----:B------:R-:W-:Y:S01]  /*b110*/  @P3 FMUL.FTZ R114, R151, R139 ;  /* 0x0000008b97723220 */ /* 0x000fe20000410000 */
[----:B------:R-:W-:Y:S02]  /*b120*/  HADD2.F32 R139, -RZ, R67.H0_H0 ;  /* 0x20000043ff8b7230 */ /* 0x000fe40000004100 */
[----:B------:R-:W-:Y:S02]  /*b130*/  ISETP.GE.U32.AND.EX P2, PT, R153, 0x1000000, PT, P2 ;  /* 0x010000009900780c */ /* 0x000fe40003f46120 */
[----:B------:R-:W-:Y:S01]  /*b140*/  F2FP.F16.F32.PACK_AB R114, R114, R150 ;  /* 0x000000967272723e */ /* 0x000fe200000000ff */
[----:B------:R-:W-:Y:S01]  /*b150*/  FFMA.FTZ R138, R5, R138, R139 ;  /* 0x0000008a058a7223 */ /* 0x000fe2000001008b */
[----:B------:R-:W-:Y:S01]  /*b160*/  FFMA.FTZ R139, R160, R137, R161 ;  /* 0x00000089a08b7223 */ /* 0x000fe200000100a1 */
[----:B------:R-:W-:Y:S02]  /*b170*/  @P4 HADD2.F32 R137, -RZ, R115.H0_H0 ;  /* 0x20000073ff894230 */ /* 0x000fe40000004100 */
[----:B------:R-:W-:Y:S01]  /*b180*/  FMUL.FTZ R138, R4, R138 ;  /* 0x0000008a048a7220 */ /* 0x000fe20000410000 */
[----:B------:R-:W-:Y:S01]  /*b190*/  FADD.FTZ R139, -R139, R147 ;  /* 0x000000938b8b7221 */ /* 0x000fe20000010100 */
[----:B------:R-:W-:-:S02]  /*b1a0*/  HADD2.F32 R147, -RZ, R67.H1_H1 ;  /* 0x30000043ff937230 */ /* 0x000fc40000004100 */
[----:B------:R-:W-:Y:S02]  /*b1b0*/  FMUL.FTZ R138, R138, UR4 ;  /* 0x000000048a8a7c20 */ /* 0x000fe40008410000 */
[--C-:B------:R-:W-:Y:S02]  /*b1c0*/  @P2 HADD2.F32 R151, -RZ, R79.reuse.H1_H1 ;  /* 0x3000004fff972230 */ /* 0x100fe40000004100 */
[----:B------:R-:W-:Y:S01]  /*b1d0*/  FFMA.FTZ R139, R5, R139, R147 ;  /* 0x0000008b058b7223 */ /* 0x000fe20000010093 */
[----:B------:R-:W-:Y:S02]  /*b1e0*/  @P4 HADD2.F32 R147, -RZ, R79.H0_H0 ;  /* 0x2000004fff934230 */ /* 0x000fe40000004100 */
[-C--:B------:R-:W-:Y:S01]  /*b1f0*/  @P4 FMUL.FTZ R148, R137, R138.reuse ;  /* 0x0000008a89944220 */ /* 0x080fe20000410000 */
[----:B------:R-:W-:Y:S01]  /*b200*/  MOV R137, RZ ;  /* 0x000000ff00897202 */ /* 0x000fe20000000f00 */
[----:B------:R-:W-:Y:S01]  /*b210*/  FMUL.FTZ R139, R4, R139 ;  /* 0x0000008b048b7220 */ /* 0x000fe20000410000 */
[----:B------:R-:W-:Y:S01]  /*b220*/  @P4 FMUL.FTZ R137, R147, R138 ;  /* 0x0000008a93894220 */ /* 0x000fe20000410000 */
[----:B------:R-:W-:-:S02]  /*b230*/  @P2 HADD2.F32 R138, -RZ, R115.H1_H1 ;  /* 0x30000073ff8a2230 */ /* 0x000fc40000004100 */
[----:B------:R-:W-:Y:S01]  /*b240*/  FMUL.FTZ R139, R139, UR4 ;  /* 0x000000048b8b7c20 */ /* 0x000fe20008410000 */
[----:B------:R-:W-:Y:S01]  /*b250*/  HFMA2 R115, -RZ, RZ, 0, 0 ;  /* 0x00000000ff737431 */ /* 0x000fe200000001ff */
[----:B------:R-:W-:Y:S02]  /*b260*/  MOV R147, RZ ;  /* 0x000000ff00937202 */ /* 0x000fe40000000f00 */
[-C--:B------:R-:W-:Y:S01]  /*b270*/  @P2 FMUL.FTZ R115, R151, R139.reuse ;  /* 0x0000008b97732220 */ /* 0x080fe20000410000 */
[----:B------:R-:W-:-:S04]  /*b280*/  @P2 FMUL.FTZ R147, R138, R139 ;  /* 0x0000008b8a932220 */ /* 0x000fc80000410000 */
[----:B------:R-:W-:-:S07]  /*b290*/  F2FP.F16.F32.PACK_AB R115, R115, R137 ;  /* 0x000000897373723e */ /* 0x000fce00000000ff */
.L_x_3535:
        /* <DEDUP_REMOVED lines=23> */
[C-C-:B------:R-:W-:Y:S01]  /*b410*/  FFMA.FTZ R129, R160.reuse, R129, R161.reuse ;  /* 0x00000081a0817223 */ /* 0x140fe200000100a1 */
[----:B------:R-:W-:Y:S01]  /*b420*/  FMUL.FTZ R49, R49, UR4 ;  /* 0x0000000431317c20 */ /* 0x000fe20008410000 */
[C-C-:B------:R-:W-:Y:S01]  /*b430*/  FFMA.FTZ R130, R160.reuse, R130, R161.reuse ;  /* 0x00000082a0827223 */ /* 0x140fe200000100a1 */
[----:B------:R-:W-:Y:S01]  /*b440*/  FFMA.FTZ R131, R160, R131, R161 ;  /* 0x00000083a0837223 */ /* 0x000fe200000100a1 */
[----:B------:R-:W-:Y:S01]  /*b450*/  FADD.FTZ R129, -R129, R121 ;  /* 0x0000007981817221 */ /* 0x000fe20000010100 */
[----:B------:R-:W-:Y:S01]  /*b460*/  @P2 FMUL.FTZ R124, R49, R50 ;  /* 0x00000032317c2220 */ /* 0x000fe20000410000 */
[----:B------:R-:W-:Y:S02]  /*b470*/  @P2 HADD2.F32 R50, -RZ, R80.H0_H0 ;  /* 0x20000050ff322230 */ /* 0x000fe40000004100 */
[----:B------:R-:W-:-:S03]  /*b480*/  HFMA2 R121, -RZ, RZ, 0, 0 ;  /* 0x00000000ff797431 */ /* 0x000fc600000001ff */
[----:B------:R-:W-:Y:S01]  /*b490*/  @P2 FMUL.FTZ R116, R50, R49 ;  /* 0x0000003132742220 */ /* 0x000fe20000410000 */
[----:B------:R-:W-:Y:S01]  /*b4a0*/  LOP3.LUT P2, RZ, R144, 0xff00, RZ, 0xc0, !PT ;  /* 0x0000ff0090ff7812 */ /* 0x000fe2000784c0ff */
[----:B------:R-:W-:-:S05]  /*b4b0*/  HADD2.F32 R49, -RZ, R60.H1_H1 ;  /* 0x3000003cff317230 */ /* 0x000fca0000004100 */
[----:B------:R-:W-:Y:S01]  /*b4c0*/  FFMA.FTZ R51, R5, R51, R49 ;  /* 0x0000003305337223 */ /* 0x000fe20000010031 */
[----:B------:R-:W-:Y:S01]  /*b4d0*/  FFMA.FTZ R49, R160, R126, R161 ;  /* 0x0000007ea0317223 */ /* 0x000fe200000100a1 */
[----:B------:R-:W-:Y:S02]  /*b4e0*/  @P3 HADD2.F32 R126, -RZ, R81.H0_H0 ;  /* 0x20000051ff7e3230 */ /* 0x000fe40000004100 */
[----:B------:R-:W-:Y:S01]  /*b4f0*/  FMUL.FTZ R50, R51, R4 ;  /* 0x0000000433327220 */ /* 0x000fe20000410000 */
[----:B------:R-:W-:Y:S01]  /*b500*/  FADD.FTZ R49, -R49, R118 ;  /* 0x0000007631317221 */ /* 0x000fe20000010100 */
[----:B------:R-:W-:Y:S02]  /*b510*/  HFMA2 R118, -RZ, RZ, 0, 0 ;  /* 0x00000000ff767431 */ /* 0x000fe400000001ff */
[----:B------:R-:W-:Y:S02]  /*b520*/  @P2 HADD2.F32 R112, -RZ, R112.H1_H1 ;  /* 0x30000070ff702230 */ /* 0x000fe40000004100 */
[----:B------:R-:W-:Y:S01]  /*b530*/  FMUL.FTZ R50, R50, UR4 ;  /* 0x0000000432327c20 */ /* 0x000fe20008410000 */
[----:B------:R-:W-:Y:S01]  /*b540*/  @P2 HADD2.F32 R117, -RZ, R80.H1_H1 ;  /* 0x30000050ff752230 */ /* 0x000fe20000004100 */
[----:B------:R-:W-:-:S02]  /*b550*/  F2FP.F16.F32.PACK_AB R48, R51, R48 ;  /* 0x000000303330723e */ /* 0x000fc400000000ff */
[----:B------:R-:W-:Y:S01]  /*b560*/  @P2 FMUL.FTZ R125, R50, R112 ;  /* 0x00000070327d2220 */ /* 0x000fe20000410000 */
[----:B------:R-:W-:-:S05]  /*b570*/  HADD2.F32 R112, -RZ, R61.H0_H0 ;  /* 0x2000003dff707230 */ /* 0x000fca0000004100 */
[----:B------:R-:W-:Y:S01]  /*b580*/  FFMA.FTZ R49, R5, R49, R112 ;  /* 0x0000003105317223 */ /* 0x000fe20000010070 */
[----:B------:R-:W-:Y:S01]  /*b590*/  MOV R112, RZ ;  /* 0x000000ff00707202 */ /* 0x000fe20000000f00 */
[----:B------:R-:W-:Y:S01]  /*b5a0*/  @P2 FMUL.FTZ R112, R117, R50 ;  /* 0x0000003275702220 */ /* 0x000fe20000410000 */
[----:B------:R-:W-:Y:S02]  /*b5b0*/  @P3 HADD2.F32 R117, -RZ, R113.H0_H0 ;  /* 0x20000071ff753230 */ /* 0x000fe40000004100 */
[----:B------:R-:W-:Y:S01]  /*b5c0*/  FMUL.FTZ R50, R49, R4 ;  /* 0x0000000431327220 */ /* 0x000fe20000410000 */
[----:B------:R-:W-:Y:S02]  /*b5d0*/  LOP3.LUT P2, RZ, R144, 0xff000000, RZ, 0xc0, !PT ;  /* 0xff00000090ff7812 */ /* 0x000fe4000784c0ff */
[----:B------:R-:W-:Y:S01]  /*b5e0*/  F2FP.F16.F32.PACK_AB R112, R112, R116 ;  /* 0x000000747070723e */ /* 0x000fe200000000ff */
[----:B------:R-:W-:-:S04]  /*b5f0*/  FMUL.FTZ R50, R50, UR4 ;  /* 0x0000000432327c20 */ /* 0x000fc80008410000 */
[----:B------:R-:W-:Y:S01]  /*b600*/  @P3 FMUL.FTZ R118, R50, R117 ;  /* 0x0000007532763220 */ /* 0x000fe20000410000 */
[----:B------:R-:W-:Y:S01]  /*b610*/  MOV R117, RZ ;  /* 0x000000ff00757202 */ /* 0x000fe20000000f00 */
[----:B------:R-:W-:Y:S01]  /*b620*/  @P3 FMUL.FTZ R117, R126, R50 ;  /* 0x000000327e753220 */ /* 0x000fe20000410000 */
[----:B------:R-:W-:Y:S02]  /*b630*/  HADD2.F32 R50, -RZ, R61.H1_H1 ;  /* 0x3000003dff327230 */ /* 0x000fe40000004100 */
[----:B------:R-:W-:Y:S01]  /*b640*/  FADD.FTZ R126, -R127, R119 ;  /* 0x000000777f7e7221 */ /* 0x000fe20000010100 */
[----:B------:R-:W-:Y:S02]  /*b650*/  HFMA2 R119, -RZ, RZ, 0, 0 ;  /* 0x00000000ff777431 */ /* 0x000fe400000001ff */
        /* <DEDUP_REMOVED lines=46> */
[----:B------:R-:W-:Y:S01]  /*b940*/  ISETP.GE.U32.AND P2, PT, R144, RZ, PT ;  /* 0x000000ff9000720c */ /* 0x000fe20003f46070 */
[----:B------:R-:W-:Y:S01]  /*b950*/  FADD.FTZ R130, -R131, R123 ;  /* 0x0000007b83827221 */ /* 0x000fe20000010100 */
[----:B------:R-:W-:Y:S02]  /*b960*/  HADD2.F32 R123, -RZ, R63.H1_H1 ;  /* 0x3000003fff7b7230 */ /* 0x000fe40000004100 */
[----:B------:R-:W-:-:S03]  /*b970*/  ISETP.GE.U32.AND.EX P2, PT, R145, 0x1000000, PT, P2 ;  /* 0x010000009100780c */ /* 0x000fc60003f46120 */
[----:B------:R-:W-:Y:S01]  /*b980*/  FFMA.FTZ R130, R5, R130, R123 ;  /* 0x0000008205827223 */ /* 0x000fe2000001007b */
[----:B------:R-:W-:-:S03]  /*b990*/  HFMA2 R123, -RZ, RZ, 0, 0 ;  /* 0x00000000ff7b7431 */ /* 0x000fc600000001ff */
[C---:B------:R-:W-:Y:S01]  /*b9a0*/  FMUL.FTZ R131, R130.reuse, R4 ;  /* 0x0000000482837220 */ /* 0x040fe20000410000 */
[----:B------:R-:W-:-:S03]  /*b9b0*/  F2FP.F16.F32.PACK_AB R51, R130, R129 ;  /* 0x000000818233723e */ /* 0x000fc600000000ff */
[----:B------:R-:W-:Y:S02]  /*b9c0*/  FMUL.FTZ R131, R131, UR4 ;  /* 0x0000000483837c20 */ /* 0x000fe40008410000 */
[----:B------:R-:W-:Y:S02]  /*b9d0*/  @P2 HADD2.F32 R115, -RZ, R115.H1_H1 ;  /* 0x30000073ff732230 */ /* 0x000fe40000004100 */
[----:B------:R-:W-:-:S03]  /*b9e0*/  @P2 HADD2.F32 R137, -RZ, R83.H1_H1 ;  /* 0x30000053ff892230 */ /* 0x000fc60000004100 */
[----:B------:R-:W-:Y:S01]  /*b9f0*/  @P2 FMUL.FTZ R123, R131, R115 ;  /* 0x00000073837b2220 */ /* 0x000fe20000410000 */
[----:B------:R-:W-:Y:S01]  /*ba00*/  MOV R115, RZ ;  /* 0x000000ff00737202 */ /* 0x000fe20000000f00 */
[----:B------:R-:W-:-:S05]  /*ba10*/  @P2 FMUL.FTZ R115, R137, R131 ;  /* 0x0000008389732220 */ /* 0x000fca0000410000 */
[----:B------:R-:W-:Y:S01]  /*ba20*/  F2FP.F16.F32.PACK_AB R115, R115, R128 ;  /* 0x000000807373723e */ /* 0x000fe200000000ff */
[----:B------:R-:W-:Y:S06]  /*ba30*/  BRA `(.L_x_3537) ;  /* 0x0000000400b47947 */ /* 0x000fec0003800000 */
.L_x_3536:
        /* <DEDUP_REMOVED lines=9> */
[----:B------:R-:W-:-:S02]  /*bad0*/  HFMA2 R118, -RZ, RZ, 0, 0 ;  /* 0x00000000ff767431 */ /* 0x000fc400000001ff */
[C---:B------:R-:W-:Y:S01]  /*bae0*/  FFMA.FTZ R116, R5.reuse, R124, R116 ;  /* 0x0000007c05747223 */ /* 0x040fe20000010074 */
[----:B------:R-:W-:Y:S02]  /*baf0*/  HFMA2 R124, -RZ, RZ, 0, 0 ;  /* 0x00000000ff7c7431 */ /* 0x000fe400000001ff */
[----:B------:R-:W-:Y:S01]  /*bb00*/  FFMA.FTZ R117, R5, R125, R117 ;  /* 0x0000007d05757223 */ /* 0x000fe20000010075 */
[----:B------:R-:W-:Y:S02]  /*bb10*/  HFMA2 R125, -RZ, RZ, 0, 0 ;  /* 0x00000000ff7d7431 */ /* 0x000fe400000001ff */
[C---:B------:R-:W-:Y:S01]  /*bb20*/  FMUL.FTZ R116, R4.reuse, R116 ;  /* 0x0000007404747220 */ /* 0x040fe20000410000 */
[----:B------:R-:W-:Y:S02]  /*bb30*/  @P2 HADD2.F32 R137, -RZ, R80.H0_H0 ;  /* 0x20000050ff892230 */ /* 0x000fe40000004100 */
[----:B------:R-:W-:Y:S01]  /*bb40*/  FMUL.FTZ R117, R4, R117 ;  /* 0x0000007504757220 */ /* 0x000fe20000410000 */
[----:B------:R-:W-:Y:S01]  /*bb50*/  FFMA.FTZ R127, R160, R127, R161 ;  /* 0x0000007fa07f7223 */ /* 0x000fe200000100a1 */
[----:B------:R-:W-:Y:S01]  /*bb60*/  FMUL.FTZ R136, R116, UR4 ;  /* 0x0000000474887c20 */ /* 0x000fe20008410000 */
[----:B-----5:R-:W-:-:S02]  /*bb70*/  @P2 HADD2.F32 R116, -RZ, R112.H0_H0 ;  /* 0x20000070ff742230 */ /* 0x020fc40000004100 */
[----:B------:R-:W-:Y:S01]  /*bb80*/  FMUL.FTZ R117, R117, UR4 ;  /* 0x0000000475757c20 */ /* 0x000fe20008410000 */
[----:B------:R-:W-:Y:S01]  /*bb90*/  FADD.FTZ R127, -R127, R119 ;  /* 0x000000777f7f7221 */ /* 0x000fe20000010100 */
[----:B------:R-:W-:Y:S02]  /*bba0*/  HADD2.F32 R119, -RZ, R61.H1_H1 ;  /* 0x3000003dff777230 */ /* 0x000fe40000004100 */
[----:B------:R-:W-:Y:S01]  /*bbb0*/  FFMA.FTZ R128, R160, R128, R161 ;  /* 0x00000080a0807223 */ /* 0x000fe200000100a1 */
[-C--:B------:R-:W-:Y:S01]  /*bbc0*/  @P2 FMUL.FTZ R124, R116, R136.reuse ;  /* 0x00000088747c2220 */ /* 0x080fe20000410000 */
[----:B------:R-:W-:Y:S01]  /*bbd0*/  MOV R116, RZ ;  /* 0x000000ff00747202 */ /* 0x000fe20000000f00 */
[----:B------:R-:W-:Y:S01]  /*bbe0*/  @P2 FMUL.FTZ R116, R137, R136 ;  /* 0x0000008889742220 */ /* 0x000fe20000410000 */
[----:B------:R-:W-:Y:S01]  /*bbf0*/  LOP3.LUT P2, RZ, R144, 0xff00, RZ, 0xc0, !PT ;  /* 0x0000ff0090ff7812 */ /* 0x000fe2000784c0ff */
[----:B------:R-:W-:Y:S01]  /*bc00*/  FFMA.FTZ R119, R5, R127, R119 ;  /* 0x0000007f05777223 */ /* 0x000fe20000010077 */
[----:B------:R-:W-:Y:S01]  /*bc10*/  FADD.FTZ R128, -R128, R120 ;  /* 0x0000007880807221 */ /* 0x000fe20000010100 */
[----:B------:R-:W-:-:S02]  /*bc20*/  HADD2.F32 R120, -RZ, R62.H0_H0 ;  /* 0x2000003eff787230 */ /* 0x000fc40000004100 */
[C-C-:B------:R-:W-:Y:S01]  /*bc30*/  FFMA.FTZ R129, R160.reuse, R129, R161.reuse ;  /* 0x00000081a0817223 */ /* 0x140fe200000100a1 */
[C---:B------:R-:W-:Y:S01]  /*bc40*/  LOP3.LUT P3, RZ, R145.reuse, 0xff00, RZ, 0xc0, !PT ;  /* 0x0000ff0091ff7812 */ /* 0x040fe2000786c0ff */
[----:B------:R-:W-:Y:S01]  /*bc50*/  FFMA.FTZ R130, R160, R130, R161 ;  /* 0x00000082a0827223 */ /* 0x000fe200000100a1 */
[----:B------:R-:W-:Y:S01]  /*bc60*/  LOP3.LUT P4, RZ, R145, 0xff0000, RZ, 0xc0, !PT ;  /* 0x00ff000091ff7812 */ /* 0x000fe2000788c0ff */
[----:B------:R-:W-:Y:S01]  /*bc70*/  FFMA.FTZ R120, R5, R128, R120 ;  /* 0x0000008005787223 */ /* 0x000fe20000010078 */
[----:B------:R-:W-:Y:S01]  /*bc80*/  FADD.FTZ R129, -R129, R121 ;  /* 0x0000007981817221 */ /* 0x000fe20000010100 */
[----:B------:R-:W-:Y:S02]  /*bc90*/  HADD2.F32 R121, -RZ, R62.H1_H1 ;  /* 0x3000003eff797230 */ /* 0x000fe40000004100 */
[----:B------:R-:W-:Y:S01]  /*bca0*/  FADD.FTZ R130, -R130, R122 ;  /* 0x0000007a82827221 */ /* 0x000fe20000010100 */
[----:B------:R-:W-:Y:S01]  /*bcb0*/  FMUL.FTZ R120, R4, R120 ;  /* 0x0000007804787220 */ /* 0x000fe20000410000 */
[----:B------:R-:W-:-:S02]  /*bcc0*/  @P2 HADD2.F32 R112, -RZ, R112.H1_H1 ;  /* 0x30000070ff702230 */ /* 0x000fc40000004100 */
[----:B------:R-:W-:Y:S02]  /*bcd0*/  @P2 HADD2.F32 R136, -RZ, R80.H1_H1 ;  /* 0x30000050ff882230 */ /* 0x000fe40000004100 */
[C---:B------:R-:W-:Y:S01]  /*bce0*/  FFMA.FTZ R121, R5.reuse, R129, R121 ;  /* 0x0000008105797223 */ /* 0x040fe20000010079 */
[----:B------:R-:W-:Y:S02]  /*bcf0*/  HADD2.F32 R122, -RZ, R63.H0_H0 ;  /* 0x2000003fff7a7230 */ /* 0x000fe40000004100 */
[-C--:B------:R-:W-:Y:S01]  /*bd00*/  @P2 FMUL.FTZ R125, R112, R117.reuse ;  /* 0x00000075707d2220 */ /* 0x080fe20000410000 */
[----:B------:R-:W-:Y:S01]  /*bd10*/  MOV R112, RZ ;  /* 0x000000ff00707202 */ /* 0x000fe20000000f00 */
[----:B------:R-:W-:Y:S01]  /*bd20*/  @P2 FMUL.FTZ R112, R136, R117 ;  /* 0x0000007588702220 */ /* 0x000fe20000410000 */
[----:B------:R-:W-:Y:S01]  /*bd30*/  HADD2.F32 R117, -RZ, R61.H0_H0 ;  /* 0x2000003dff757230 */ /* 0x000fe20000004100 */
[----:B------:R-:W-:Y:S01]  /*bd40*/  LOP3.LUT P2, RZ, R144, 0xff0000, RZ, 0xc0, !PT ;  /* 0x00ff000090ff7812 */ /* 0x000fe2000784c0ff */
[----:B------:R-:W-:Y:S01]  /*bd50*/  FMUL.FTZ R121, R4, R121 ;  /* 0x0000007904797220 */ /* 0x000fe20000410000 */
[----:B------:R-:W-:Y:S01]  /*bd60*/  FFMA.FTZ R122, R5, R130, R122 ;  /* 0x00000082057a7223 */ /* 0x000fe2000001007a */
[----:B------:R-:W-:-:S02]  /*bd70*/  HADD2.F32 R129, -RZ, R63.H1_H1 ;  /* 0x3000003fff817230 */ /* 0x000fc40000004100 */
[----:B------:R-:W-:Y:S01]  /*bd80*/  FFMA.FTZ R117, R5, R126, R117 ;  /* 0x0000007e05757223 */ /* 0x000fe20000010075 */
[----:B------:R-:W-:Y:S01]  /*bd90*/  F2FP.F16.F32.PACK_AB R112, R112, R116 ;  /* 0x000000747070723e */ /* 0x000fe200000000ff */
[C---:B------:R-:W-:Y:S02]  /*bda0*/  FMUL.FTZ R122, R4.reuse, R122 ;  /* 0x0000007a047a7220 */ /* 0x040fe40000410000 */
[----:B------:R-:W-:-:S04]  /*bdb0*/  FMUL.FTZ R117, R4, R117 ;  /* 0x0000007504757220 */ /* 0x000fc80000410000 */
[----:B------:R-:W-:Y:S01]  /*bdc0*/  FMUL.FTZ R126, R117, UR4 ;  /* 0x00000004757e7c20 */ /* 0x000fe20008410000 */
        /* <DEDUP_REMOVED lines=8> */
[----:B------:R-:W-:-:S08]  /*be50*/  FMUL.FTZ R126, R126, UR4 ;  /* 0x000000047e7e7c20 */ /* 0x000fd00008410000 */
        /* <DEDUP_REMOVED lines=15> */
[----:B------:R-:W-:Y:S01]  /*bf50*/  FMUL.FTZ R127, R121, UR4 ;  /* 0x00000004797f7c20 */ /* 0x000fe20008410000 */
[----:B------:R-:W-:-:S02]  /*bf60*/  @P3 HADD2.F32 R128, -RZ, R82.H1_H1 ;  /* 0x30000052ff803230 */ /* 0x000fc40000004100 */
[----:B------:R-:W-:Y:S01]  /*bf70*/  HFMA2 R121, -RZ, RZ, 0, 0 ;  /* 0x00000000ff797431 */ /* 0x000fe200000001ff */
[----:B------:R-:W-:Y:S01]  /*bf80*/  ISETP.GE.U32.AND P2, PT, R144, RZ, PT ;  /* 0x000000ff9000720c */ /* 0x000fe20003f46070 */
[-C--:B------:R-:W-:Y:S01]  /*bf90*/  @P3 FMUL.FTZ R121, R114, R127.reuse ;  /* 0x0000007f72793220 */ /* 0x080fe20000410000 */
[----:B------:R-:W-:Y:S01]  /*bfa0*/  MOV R114, RZ ;  /* 0x000000ff00727202 */ /* 0x000fe20000000f00 */
[----:B------:R-:W-:Y:S01]  /*bfb0*/  @P3 FMUL.FTZ R114, R128, R127 ;  /* 0x0000007f80723220 */ /* 0x000fe20000410000 */
[----:B------:R-:W-:Y:S01]  /*bfc0*/  FFMA.FTZ R128, R160, R131, R161 ;  /* 0x00000083a0807223 */ /* 0x000fe200000100a1 */
[----:B------:R-:W-:Y:S01]  /*bfd0*/  ISETP.GE.U32.AND.EX P2, PT, R145, 0x1000000, PT, P2 ;  /* 0x010000009100780c */ /* 0x000fe20003f46120 */
[----:B------:R-:W-:Y:S02]  /*bfe0*/  @P4 HADD2.F32 R127, -RZ, R115.H0_H0 ;  /* 0x20000073ff7f4230 */ /* 0x000fe40000004100 */
[----:B------:R-:W-:Y:S01]  /*bff0*/  FADD.FTZ R128, -R128, R123 ;  /* 0x0000007b80807221 */ /* 0x000fe20000010100 */
[----:B------:R-:W-:Y:S01]  /*c000*/  FMUL.FTZ R123, R122, UR4 ;  /* 0x000000047a7b7c20 */ /* 0x000fe20008410000 */
[----:B------:R-:W-:Y:S01]  /*c010*/  HFMA2 R122, -RZ, RZ, 0, 0 ;  /* 0x00000000ff7a7431 */ /* 0x000fe200000001ff */
[----:B------:R-:W-:Y:S01]  /*c020*/  F2FP.F16.F32.PACK_AB R114, R114, R126 ;  /* 0x0000007e7272723e */ /* 0x000fe200000000ff */
[----:B------:R-:W-:Y:S01]  /*c030*/  FFMA.FTZ R128, R5, R128, R129 ;  /* 0x0000008005807223 */ /* 0x000fe20000010081 */
[----:B------:R-:W-:-:S02]  /*c040*/  @P4 HADD2.F32 R129, -RZ, R83.H0_H0 ;  /* 0x20000053ff814230 */ /* 0x000fc40000004100 */
[-C--:B------:R-:W-:Y:S01]  /*c050*/  @P4 FMUL.FTZ R122, R127, R123.reuse ;  /* 0x0000007b7f7a4220 */ /* 0x080fe20000410000 */
[----:B------:R-:W-:Y:S02]  /*c060*/  MOV R127, RZ ;  /* 0x000000ff007f7202 */ /* 0x000fe40000000f00 */
        /* <DEDUP_REMOVED lines=10> */
.L_x_3537:
        /* <DEDUP_REMOVED lines=11> */
[----:B------:R-:W-:Y:S02]  /*c1c0*/  HFMA2 R15, -RZ, RZ, 0, 0 ;  /* 0x00000000ff0f7431 */ /* 0x000fe400000001ff */
[----:B------:R-:W-:Y:S01]  /*c1d0*/  FADD.FTZ R38, -R38, R16 ;  /* 0x0000001026267221 */ /* 0x000fe20000010100 */
[--C-:B------:R-:W-:Y:S01]  /*c1e0*/  FFMA.FTZ R40, R160, R40, R161.reuse ;  /* 0x00000028a0287223 */ /* 0x100fe200000100a1 */
[----:B------:R-:W-:Y:S01]  /*c1f0*/  LOP3.LUT P3, RZ, R132, 0xff0000, RZ, 0xc0, !PT ;  /* 0x00ff000084ff7812 */ /* 0x000fe2000786c0ff */
[----:B------:R-:W-:Y:S01]  /*c200*/  FFMA.FTZ R43, R160, R43, R161 ;  /* 0x0000002ba02b7223 */ /* 0x000fe200000100a1 */
[----:B------:R-:W-:Y:S01]  /*c210*/  FFMA.FTZ R48, R5, R38, R48 ;  /* 0x0000002605307223 */ /* 0x000fe20000010030 */
[----:B------:R-:W-:Y:S01]  /*c220*/  FADD.FTZ R17, -R40, R17 ;  /* 0x0000001128117221 */ /* 0x000fe20000010100 */
[----:B------:R-:W-:Y:S01]  /*c230*/  HADD2.F32 R40, -RZ, R57.H0_H0 ;  /* 0x20000039ff287230 */ /* 0x000fe20000004100 */
[----:B------:R-:W-:Y:S01]  /*c240*/  MOV R116, RZ ;  /* 0x000000ff00747202 */ /* 0x000fe20000000f00 */
[----:B------:R-:W-:Y:S01]  /*c250*/  FMUL.FTZ R38, R48, R4 ;  /* 0x0000000430267220 */ /* 0x000fe20000410000 */
[----:B------:R-:W-:Y:S01]  /*c260*/  FFMA.FTZ R44, R160, R44, R161 ;  /* 0x0000002ca02c7223 */ /* 0x000fe200000100a1 */
[----:B-----5:R-:W-:-:S02]  /*c270*/  @P2 HADD2.F32 R16, -RZ, R112.H0_H0 ;  /* 0x20000070ff102230 */ /* 0x020fc40000004100 */
[----:B------:R-:W-:Y:S01]  /*c280*/  FFMA.FTZ R45, R160, R45, R161 ;  /* 0x0000002da02d7223 */ /* 0x000fe200000100a1 */
[----:B------:R-:W-:Y:S01]  /*c290*/  FMUL.FTZ R38, R38, UR4 ;  /* 0x0000000426267c20 */ /* 0x000fe20008410000 */
[----:B------:R-:W-:Y:S02]  /*c2a0*/  @P2 HADD2.F32 R49, -RZ, R84.H0_H0 ;  /* 0x20000054ff312230 */ /* 0x000fe40000004100 */
[----:B------:R-:W-:Y:S01]  /*c2b0*/  FADD.FTZ R44, -R44, R20 ;  /* 0x000000142c2c7221 */ /* 0x000fe20000010100 */
[----:B------:R-:W-:Y:S01]  /*c2c0*/  FADD.FTZ R45, -R45, R21 ;  /* 0x000000152d2d7221 */ /* 0x000fe20000010100 */
[----:B------:R-:W-:Y:S01]  /*c2d0*/  @P2 FMUL.FTZ R15, R38, R16 ;  /* 0x00000010260f2220 */ /* 0x000fe20000410000 */
[----:B------:R-:W-:Y:S01]  /*c2e0*/  MOV R16, RZ ;  /* 0x000000ff00107202 */ /* 0x000fe20000000f00 */
[----:B------:R-:W-:Y:S01]  /*c2f0*/  @P2 FMUL.FTZ R16, R49, R38 ;  /* 0x0000002631102220 */ /* 0x000fe20000410000 */
[----:B------:R-:W-:Y:S01]  /*c300*/  LOP3.LUT P2, RZ, R132, 0xff00, RZ, 0xc0, !PT ;  /* 0x0000ff0084ff7812 */ /* 0x000fe2000784c0ff */
[----:B------:R-:W-:-:S02]  /*c310*/  HADD2.F32 R38, -RZ, R56.H1_H1 ;  /* 0x30000038ff267230 */ /* 0x000fc40000004100 */
[C-C-:B------:R-:W-:Y:S01]  /*c320*/  FFMA.FTZ R49, R160.reuse, R42, R161.reuse ;  /* 0x0000002aa0317223 */ /* 0x140fe200000100a1 */
[----:B------:R-:W-:Y:S02]  /*c330*/  @P3 HADD2.F32 R42, -RZ, R113.H0_H0 ;  /* 0x20000071ff2a3230 */ /* 0x000fe40000004100 */
[C-C-:B------:R-:W-:Y:S01]  /*c340*/  FFMA.FTZ R46, R160.reuse, R46, R161.reuse ;  /* 0x0000002ea02e7223 */ /* 0x140fe200000100a1 */
[----:B------:R-:W-:Y:S01]  /*c350*/  FFMA.FTZ R47, R160, R47, R161 ;  /* 0x0000002fa02f7223 */ /* 0x000fe200000100a1 */
[----:B------:R-:W-:Y:S01]  /*c360*/  FFMA.FTZ R17, R5, R17, R38 ;  /* 0x0000001105117223 */ /* 0x000fe20000010026 */
[----:B------:R-:W-:Y:S01]  /*c370*/  FADD.FTZ R49, -R49, R18 ;  /* 0x0000001231317221 */ /* 0x000fe20000010100 */
[----:B------:R-:W-:Y:S02]  /*c380*/  HFMA2 R38, -RZ, RZ, 0, 0 ;  /* 0x00000000ff267431 */ /* 0x000fe400000001ff */
[----:B------:R-:W-:Y:S01]  /*c390*/  FADD.FTZ R46, -R46, R22 ;  /* 0x000000162e2e7221 */ /* 0x000fe20000010100 */
[----:B------:R-:W-:Y:S01]  /*c3a0*/  FMUL.FTZ R18, R17, R4 ;  /* 0x0000000411127220 */ /* 0x000fe20000410000 */
[----:B------:R-:W-:Y:S01]  /*c3b0*/  FFMA.FTZ R49, R5, R49, R40 ;  /* 0x0000003105317223 */ /* 0x000fe20000010028 */
[----:B------:R-:W-:-:S02]  /*c3c0*/  HFMA2 R22, -RZ, RZ, 0, 0 ;  /* 0x00000000ff167431 */ /* 0x000fc400000001ff */
[----:B------:R-:W-:Y:S02]  /*c3d0*/  @P2 HADD2.F32 R112, -RZ, R112.H1_H1 ;  /* 0x30000070ff702230 */ /* 0x000fe40000004100 */
[----:B------:R-:W-:Y:S01]  /*c3e0*/  FMUL.FTZ R18, R18, UR4 ;  /* 0x0000000412127c20 */ /* 0x000fe20008410000 */
[----:B------:R-:W-:Y:S02]  /*c3f0*/  @P2 HADD2.F32 R40, -RZ, R84.H1_H1 ;  /* 0x30000054ff282230 */ /* 0x000fe40000004100 */
[----:B------:R-:W-:Y:S01]  /*c400*/  FADD.FTZ R47, -R47, R23 ;  /* 0x000000172f2f7221 */ /* 0x000fe20000010100 */
[----:B------:R-:W-:Y:S02]  /*c410*/  HADD2.F32 R23, -RZ, R59.H1_H1 ;  /* 0x3000003bff177230 */ /* 0x000fe40000004100 */
[----:B------:R-:W-:Y:S01]  /*c420*/  @P2 FMUL.FTZ R38, R18, R112 ;  /* 0x0000007012262220 */ /* 0x000fe20000410000 */
[----:B------:R-:W-:Y:S01]  /*c430*/  MOV R112, RZ ;  /* 0x000000ff00707202 */ /* 0x000fe20000000f00 */
[----:B------:R-:W-:Y:S01]  /*c440*/  @P2 FMUL.FTZ R112, R40, R18 ;  /* 0x0000001228702220 */ /* 0x000fe20000410000 */
[----:B------:R-:W-:Y:S01]  /*c450*/  FMUL.FTZ R18, R49, R4 ;  /* 0x0000000431127220 */ /* 0x000fe20000410000 */
[----:B------:R-:W-:Y:S01]  /*c460*/  HFMA2 R40, -RZ, RZ, 0, 0 ;  /* 0x00000000ff287431 */ /* 0x000fe200000001ff */
[----:B------:R-:W-:Y:S01]  /*c470*/  LOP3.LUT P2, RZ, R132, 0xff000000, RZ, 0xc0, !PT ;  /* 0xff00000084ff7812 */ /* 0x000fe2000784c0ff */
[----:B------:R-:W-:Y:S01]  /*c480*/  FFMA.FTZ R47, R5, R47, R23 ;  /* 0x0000002f052f7223 */ /* 0x000fe20000010017 */
[----:B------:R-:W-:Y:S01]  /*c490*/  FMUL.FTZ R18, R18, UR4 ;  /* 0x0000000412127c20 */ /* 0x000fe20008410000 */
[----:B------:R-:W-:Y:S01]  /*c4a0*/  HFMA2 R23, -RZ, RZ, 0, 0 ;  /* 0x00000000ff177431 */ /* 0x000fe200000001ff */
[----:B------:R-:W-:-:S02]  /*c4b0*/  F2FP.F16.F32.PACK_AB R48, R17, R48 ;  /* 0x000000301130723e */ /* 0x000fc400000000ff */
[----:B------:R-:W-:Y:S01]  /*c4c0*/  @P3 FMUL.FTZ R40, R18, R42 ;  /* 0x0000002a12283220 */ /* 0x000fe20000410000 */
[----:B------:R-:W-:Y:S01]  /*c4d0*/  @P3 HADD2.F32 R42, -RZ, R85.H0_H0 ;  /* 0x20000055ff2a3230 */ /* 0x000fe20000004100 */
[----:B------:R-:W-:-:S04]  /*c4e0*/  F2FP.F16.F32.PACK_AB R16, R112, R16 ;  /* 0x000000107010723e */ /* 0x000fc800000000ff */
[----:B------:R-:W-:Y:S01]  /*c4f0*/  @P3 FMUL.FTZ R116, R42, R18 ;  /* 0x000000122a743220 */ /* 0x000fe20000410000 */
[----:B------:R-:W-:Y:S01]  /*c500*/  FADD.FTZ R18, -R43, R19 ;  /* 0x000000132b127221 */ /* 0x000fe20000010100 */
[----:B------:R-:W-:Y:S02]  /*c510*/  HADD2.F32 R19, -RZ, R57.H1_H1 ;  /* 0x30000039ff137230 */ /* 0x000fe40000004100 */
[----:B------:R-:W-:Y:S02]  /*c520*/  HFMA2 R42, -RZ, RZ, 0, 0 ;  /* 0x00000000ff2a7431 */ /* 0x000fe400000001ff */
[----:B------:R-:W-:Y:S02]  /*c530*/  @P2 HADD2.F32 R113, -RZ, R113.H1_H1 ;  /* 0x30000071ff712230 */ /* 0x000fe40000004100 */
[----:B------:R-:W-:Y:S02]  /*c540*/  @P2 HADD2.F32 R50, -RZ, R85.H1_H1 ;  /* 0x30000055ff322230 */ /* 0x000fe40000004100 */
[----:B------:R-:W-:Y:S01]  /*c550*/  FFMA.FTZ R18, R5, R18, R19 ;  /* 0x0000001205127223 */ /* 0x000fe20000010013 */
[----:B------:R-:W-:-:S03]  /*c560*/  MOV R19, RZ ;  /* 0x000000ff00137202 */ /* 0x000fc60000000f00 */
[C---:B------:R-:W-:Y:S01]  /*c570*/  FMUL.FTZ R43, R18.reuse, R4 ;  /* 0x00000004122b7220 */ /* 0x040fe20000410000 */
[----:B------:R-:W-:-:S03]  /*c580*/  F2FP.F16.F32.PACK_AB R49, R18, R49 ;  /* 0x000000311231723e */ /* 0x000fc600000000ff */
[----:B------:R-:W-:-:S04]  /*c590*/  FMUL.FTZ R43, R43, UR4 ;  /* 0x000000042b2b7c20 */ /* 0x000fc80008410000 */
[----:B------:R-:W-:Y:S01]  /*c5a0*/  @P2 FMUL.FTZ R42, R43, R113 ;  /* 0x000000712b2a2220 */ /* 0x000fe20000410000 */
[----:B------:R-:W-:Y:S01]  /*c5b0*/  @P2 FMUL.FTZ R19, R50, R43 ;  /* 0x0000002b32132220 */ /* 0x000fe20000410000 */
[----:B------:R-:W-:Y:S01]  /*c5c0*/  LOP3.LUT P2, RZ, R133, 0xff, RZ, 0xc0, !PT ;  /* 0x000000ff85ff7812 */ /* 0x000fe2000784c0ff */
[--C-:B------:R-:W-:Y:S02]  /*c5d0*/  HADD2.F32 R50, -RZ, R58.reuse.H0_H0 ;  /* 0x2000003aff327230 */ /* 0x100fe40000004100 */
[----:B------:R-:W-:Y:S02]  /*c5e0*/  HFMA2 R43, -RZ, RZ, 0, 0 ;  /* 0x00000000ff2b7431 */ /* 0x000fe400000001ff */
[----:B------:R-:W-:Y:S01]  /*c5f0*/  HADD2.F32 R113, -RZ, R58.H1_H1 ;  /* 0x3000003aff717230 */ /* 0x000fe20000004100 */
[----:B------:R-:W-:Y:S01]  /*c600*/  F2FP.F16.F32.PACK_AB R17, R19, R116 ;  /* 0x000000741311723e */ /* 0x000fe200000000ff */
[----:B------:R-:W-:-:S03]  /*c610*/  FFMA.FTZ R50, R5, R44, R50 ;  /* 0x0000002c05327223 */ /* 0x000fc60000010032 */
[----:B------:R-:W-:Y:S01]  /*c620*/  FFMA.FTZ R113, R5, R45, R113 ;  /* 0x0000002d05717223 */ /* 0x000fe20000010071 */
[----:B------:R-:W-:-:S03]  /*c630*/  FMUL.FTZ R44, R50, R4 ;  /* 0x00000004322c7220 */ /* 0x000fc60000410000 */
[----:B------:R-:W-:Y:S01]  /*c640*/  FMUL.FTZ R21, R113, R4 ;  /* 0x0000000471157220 */ /* 0x000fe20000410000 */
[----:B------:R-:W-:Y:S02]  /*c650*/  @P2 HADD2.F32 R20, -RZ, R114.H0_H0 ;  /* 0x20000072ff142230 */ /* 0x000fe40000004100 */
[----:B------:R-:W-:Y:S01]  /*c660*/  FMUL.FTZ R44, R44, UR4 ;  /* 0x000000042c2c7c20 */ /* 0x000fe20008410000 */
[----:B------:R-:W-:Y:S02]  /*c670*/  @P2 HADD2.F32 R51, -RZ, R86.H0_H0 ;  /* 0x20000056ff332230 */ /* 0x000fe40000004100 */
[----:B------:R-:W-:Y:S01]  /*c680*/  FMUL.FTZ R21, R21, UR4 ;  /* 0x0000000415157c20 */ /* 0x000fe20008410000 */
[----:B------:R-:W-:Y:S01]  /*c690*/  F2FP.F16.F32.PACK_AB R50, R113, R50 ;  /* 0x000000327132723e */ /* 0x000fe200000000ff */
[----:B------:R-:W-:Y:S01]  /*c6a0*/  @P2 FMUL.FTZ R43, R44, R20 ;  /* 0x000000142c2b2220 */ /* 0x000fe20000410000 */
[----:B------:R-:W-:Y:S01]  /*c6b0*/  MOV R20, RZ ;  /* 0x000000ff00147202 */ /* 0x000fe20000000f00 */
[----:B------:R-:W-:Y:S01]  /*c6c0*/  @P2 FMUL.FTZ R20, R51, R44 ;  /* 0x0000002c33142220 */ /* 0x000fe20000410000 */
[----:B------:R-:W-:-:S02]  /*c6d0*/  LOP3.LUT P2, RZ, R133, 0xff00, RZ, 0xc0, !PT ;  /* 0x0000ff0085ff7812 */ /* 0x000fc4000784c0ff */
[----:B------:R-:W-:-:S11]  /*c6e0*/  CS2R R44, SRZ ;  /* 0x00000000002c7805 */ /* 0x000fd6000001ff00 */
[----:B------:R-:W-:Y:S02]  /*c6f0*/  @P2 HADD2.F32 R114, -RZ, R114.H1_H1 ;  /* 0x30000072ff722230 */ /* 0x000fe40000004100 */
[----:B------:R-:W-:-:S03]  /*c700*/  @P2 HADD2.F32 R51, -RZ, R86.H1_H1 ;  /* 0x30000056ff332230 */ /* 0x000fc60000004100 */
[----:B------:R-:W-:Y:S02]  /*c710*/  @P2 FMUL.FTZ R44, R21, R114 ;  /* 0x00000072152c2220 */ /* 0x000fe40000410000 */
        /* <DEDUP_REMOVED lines=24> */
.L_x_3538:
[--C-:B------:R-:W-:Y:S01]  /*c8a0*/  FFMA.FTZ R38, R160, R38, R161.reuse ;  /* 0x00000026a0267223 */ /* 0x100fe200000100a1 */
[----:B------:R-:W-:Y:S01]  /*c8b0*/  LOP3.LUT P2, RZ, R132, 0xff, RZ, 0xc0, !PT ;  /* 0x000000ff84ff7812 */ /* 0x000fe2000784c0ff */
[--C-:B------:R-:W-:Y:S02]  /*c8c0*/  HADD2.F32 R15, -RZ, R56.reuse.H0_H0 ;  /* 0x20000038ff0f7230 */ /* 0x100fe40000004100 */
[--C-:B------:R-:W-:Y:S01]  /*c8d0*/  FFMA.FTZ R40, R160, R40, R161.reuse ;  /* 0x00000028a0287223 */ /* 0x100fe200000100a1 */
[----:B------:R-:W-:Y:S01]  /*c8e0*/  FADD.FTZ R38, -R38, R16 ;  /* 0x0000001026267221 */ /* 0x000fe20000010100 */
[C-C-:B------:R-:W-:Y:S01]  /*c8f0*/  FFMA.FTZ R42, R160.reuse, R42, R161.reuse ;  /* 0x0000002aa02a7223 */ /* 0x140fe200000100a1 */
[----:B------:R-:W-:Y:S01]  /*c900*/  FFMA.FTZ R43, R160, R43, R161 ;  /* 0x0000002ba02b7223 */ /* 0x000fe200000100a1 */
[----:B------:R-:W-:Y:S01]  /*c910*/  FADD.FTZ R40, -R40, R17 ;  /* 0x0000001128287221 */ /* 0x000fe20000010100 */
[----:B------:R-:W-:Y:S01]  /*c920*/  FFMA.FTZ R15, R5, R38, R15 ;  /* 0x00000026050f7223 */ /* 0x000fe2000001000f */
[----:B------:R-:W-:-:S02]  /*c930*/  HADD2.F32 R17, -RZ, R56.H1_H1 ;  /* 0x30000038ff117230 */ /* 0x000fc40000004100 */
[----:B------:R-:W-:Y:S01]  /*c940*/  FADD.FTZ R42, -R42, R18 ;  /* 0x000000122a2a7221 */ /* 0x000fe20000010100 */
[----:B------:R-:W-:Y:S01]  /*c950*/  FADD.FTZ R43, -R43, R19 ;  /* 0x000000132b2b7221 */ /* 0x000fe20000010100 */
[----:B------:R-:W-:Y:S01]  /*c960*/  FMUL.FTZ R15, R4, R15 ;  /* 0x0000000f040f7220 */ /* 0x000fe20000410000 */
[----:B------:R-:W-:Y:S01]  /*c970*/  FFMA.FTZ R44, R160, R44, R161 ;  /* 0x0000002ca02c7223 */ /* 0x000fe200000100a1 */
[----:B-----5:R-:W-:Y:S02]  /*c980*/  @P2 HADD2.F32 R16, -RZ, R112.H0_H0 ;  /* 0x20000070ff102230 */ /* 0x020fe40000004100 */
[----:B------:R-:W-:Y:S01]  /*c990*/  FFMA.FTZ R17, R5, R40, R17 ;  /* 0x0000002805117223 */ /* 0x000fe20000010011 */
[----:B------:R-:W-:Y:S01]  /*c9a0*/  FMUL.FTZ R38, R15, UR4 ;  /* 0x000000040f267c20 */ /* 0x000fe20008410000 */
[----:B------:R-:W-:Y:S02]  /*c9b0*/  @P2 HADD2.F32 R116, -RZ, R84.H0_H0 ;  /* 0x20000054ff742230 */ /* 0x000fe40000004100 */
[----:B------:R-:W-:-:S02]  /*c9c0*/  HFMA2 R15, -RZ, RZ, 0, 0 ;  /* 0x00000000ff0f7431 */ /* 0x000fc400000001ff */
[----:B------:R-:W-:Y:S01]  /*c9d0*/  FMUL.FTZ R17, R4, R17 ;  /* 0x0000001104117220 */ /* 0x000fe20000410000 */
[-C--:B------:R-:W-:Y:S01]  /*c9e0*/  @P2 FMUL.FTZ R15, R16, R38.reuse ;  /* 0x00000026100f2220 */ /* 0x080fe20000410000 */
[----:B------:R-:W-:Y:S01]  /*c9f0*/  MOV R16, RZ ;  /* 0x000000ff00107202 */ /* 0x000fe20000000f00 */
[----:B------:R-:W-:Y:S01]  /*ca00*/  @P2 FMUL.FTZ R16, R116, R38 ;  /* 0x0000002674102220 */ /* 0x000fe20000410000 */
[----:B------:R-:W-:Y:S01]  /*ca10*/  LOP3.LUT P2, RZ, R132, 0xff00, RZ, 0xc0, !PT ;  /* 0x0000ff0084ff7812 */ /* 0x000fe2000784c0ff */
[----:B------:R-:W-:Y:S01]  /*ca20*/  FMUL.FTZ R17, R17, UR4 ;  /* 0x0000000411117c20 */ /* 0x000fe20008410000 */
[----:B------:R-:W-:Y:S01]  /*ca30*/  HFMA2 R38, -RZ, RZ, 0, 0 ;  /* 0x00000000ff267431 */ /* 0x000fe200000001ff */
[----:B------:R-:W-:Y:S01]  /*ca40*/  MOV R19, RZ ;  /* 0x000000ff00137202 */ /* 0x000fe20000000f00 */
[----:B------:R-:W-:Y:S01]  /*ca50*/  FADD.FTZ R44, -R44, R20 ;  /* 0x000000142c2c7221 */ /* 0x000fe20000010100 */
[C-C-:B------:R-:W-:Y:S01]  /*ca60*/  FFMA.FTZ R45, R160.reuse, R45, R161.reuse ;  /* 0x0000002da02d7223 */ /* 0x140fe200000100a1 */
[C---:B------:R-:W-:Y:S01]  /*ca70*/  LOP3.LUT P3, RZ, R133.reuse, 0xff00, RZ, 0xc0, !PT ;  /* 0x0000ff0085ff7812 */ /* 0x040fe2000786c0ff */
[----:B------:R-:W-:Y:S01]  /*ca80*/  FFMA.FTZ R46, R160, R46, R161 ;  /* 0x0000002ea02e7223 */ /* 0x000fe200000100a1 */
[----:B------:R-:W-:Y:S01]  /*ca90*/  LOP3.LUT P4, RZ, R133, 0xff0000, RZ, 0xc0, !PT ;  /* 0x00ff000085ff7812 */ /* 0x000fe2000788c0ff */
[----:B------:R-:W-:-:S02]  /*caa0*/  FADD.FTZ R45, -R45, R21 ;  /* 0x000000152d2d7221 */ /* 0x000fc40000010100 */
[----:B------:R-:W-:Y:S01]  /*cab0*/  FADD.FTZ R46, -R46, R22 ;  /* 0x000000162e2e7221 */ /* 0x000fe20000010100 */
[----:B------:R-:W-:Y:S02]  /*cac0*/  HFMA2 R22, -RZ, RZ, 0, 0 ;  /* 0x00000000ff167431 */ /* 0x000fe400000001ff */
[----:B------:R-:W-:Y:S02]  /*cad0*/  @P2 HADD2.F32 R112, -RZ, R112.H1_H1 ;  /* 0x30000070ff702230 */ /* 0x000fe40000004100 */
[----:B------:R-:W-:-:S03]  /*cae0*/  @P2 HADD2.F32 R40, -RZ, R84.H1_H1 ;  /* 0x30000054ff282230 */ /* 0x000fc60000004100 */
[-C--:B------:R-:W-:Y:S01]  /*caf0*/  @P2 FMUL.FTZ R38, R112, R17.reuse ;  /* 0x0000001170262220 */ /* 0x080fe20000410000 */
[----:B------:R-:W-:Y:S01]  /*cb00*/  MOV R112, RZ ;  /* 0x000000ff00707202 */ /* 0x000fe20000000f00 */
[----:B------:R-:W-:Y:S01]  /*cb10*/  @P2 FMUL.FTZ R112, R40, R17 ;  /* 0x0000001128702220 */ /* 0x000fe20000410000 */
[----:B------:R-:W-:Y:S01]  /*cb20*/  HADD2.F32 R17, -RZ, R57.H0_H0 ;  /* 0x20000039ff117230 */ /* 0x000fe20000004100 */
[----:B------:R-:W-:Y:S01]  /*cb30*/  LOP3.LUT P2, RZ, R132, 0xff0000, RZ, 0xc0, !PT ;  /* 0x00ff000084ff7812 */ /* 0x000fe2000784c0ff */
[----:B------:R-:W-:Y:S02]  /*cb40*/  HFMA2 R40, -RZ, RZ, 0, 0 ;  /* 0x00000000ff287431 */ /* 0x000fe400000001ff */
[----:B------:R-:W-:Y:S01]  /*cb50*/  F2FP.F16.F32.PACK_AB R16, R112, R16 ;  /* 0x000000107010723e */ /* 0x000fe200000000ff */
[----:B------:R-:W-:-:S04]  /*cb60*/  FFMA.FTZ R17, R5, R42, R17 ;  /* 0x0000002a05117223 */ /* 0x000fc80000010011 */
        /* <DEDUP_REMOVED lines=8> */
[----:B------:R-:W-:Y:S02]  /*cbf0*/  HADD2.F32 R18, -RZ, R57.H1_H1 ;  /* 0x30000039ff127230 */ /* 0x000fe40000004100 */
[----:B------:R-:W-:-:S03]  /*cc00*/  HFMA2 R42, -RZ, RZ, 0, 0 ;  /* 0x00000000ff2a7431 */ /* 0x000fc600000001ff */
[----:B------:R-:W-:-:S04]  /*cc10*/  FFMA.FTZ R18, R5, R43, R18 ;  /* 0x0000002b05127223 */ /* 0x000fc80000010012 */
[----:B------:R-:W-:-:S03]  /*cc20*/  FMUL.FTZ R18, R4, R18 ;  /* 0x0000001204127220 */ /* 0x000fc60000410000 */
[----:B------:R-:W-:Y:S02]  /*cc30*/  @P2 HADD2.F32 R113, -RZ, R113.H1_H1 ;  /* 0x30000071ff712230 */ /* 0x000fe40000004100 */
[----:B------:R-:W-:Y:S01]  /*cc40*/  FMUL.FTZ R18, R18, UR4 ;  /* 0x0000000412127c20 */ /* 0x000fe20008410000 */
[----:B------:R-:W-:-:S03]  /*cc50*/  @P2 HADD2.F32 R43, -RZ, R85.H1_H1 ;  /* 0x30000055ff2b2230 */ /* 0x000fc60000004100 */
[-C--:B------:R-:W-:Y:S02]  /*cc60*/  @P2 FMUL.FTZ R42, R113, R18.reuse ;  /* 0x00000012712a2220 */ /* 0x080fe40000410000 */
        /* <DEDUP_REMOVED lines=9> */
[----:B------:R-:W-:Y:S02]  /*cd00*/  @P2 HADD2.F32 R44, -RZ, R86.H0_H0 ;  /* 0x20000056ff2c2230 */ /* 0x000fe40000004100 */
[----:B------:R-:W-:Y:S02]  /*cd10*/  @P3 HADD2.F32 R114, -RZ, R114.H1_H1 ;  /* 0x30000072ff723230 */ /* 0x000fe40000004100 */
[-C--:B------:R-:W-:Y:S01]  /*cd20*/  @P2 FMUL.FTZ R43, R18, R20.reuse ;  /* 0x00000014122b2220 */ /* 0x080fe20000410000 */
[----:B------:R-:W-:Y:S01]  /*cd30*/  MOV R18, RZ ;  /* 0x000000ff00127202 */ /* 0x000fe20000000f00 */
[----:B------:R-:W-:Y:S01]  /*cd40*/  @P2 FMUL.FTZ R18, R44, R20 ;  /* 0x000000142c122220 */ /* 0x000fe20000410000 */
[----:B------:R-:W-:-:S02]  /*cd50*/  HADD2.F32 R20, -RZ, R58.H1_H1 ;  /* 0x3000003aff147230 */ /* 0x000fc40000004100 */
[----:B------:R-:W-:Y:S01]  /*cd60*/  HFMA2 R44, -RZ, RZ, 0, 0 ;  /* 0x00000000ff2c7431 */ /* 0x000fe200000001ff */
[----:B------:R-:W-:Y:S02]  /*cd70*/  ISETP.GE.U32.AND P2, PT, R132, RZ, PT ;  /* 0x000000ff8400720c */ /* 0x000fe40003f46070 */
[----:B------:R-:W-:Y:S01]  /*cd80*/  FFMA.FTZ R20, R5, R45, R20 ;  /* 0x0000002d05147223 */ /* 0x000fe20000010014 */
[----:B------:R-:W-:Y:S01]  /*cd90*/  @P3 HADD2.F32 R45, -RZ, R86.H1_H1 ;  /* 0x30000056ff2d3230 */ /* 0x000fe20000004100 */
[----:B------:R-:W-:Y:S02]  /*cda0*/  ISETP.GE.U32.AND.EX P2, PT, R133, 0x1000000, PT, P2 ;  /* 0x010000008500780c */ /* 0x000fe40003f46120 */
[----:B------:R-:W-:-:S04]  /*cdb0*/  FMUL.FTZ R20, R4, R20 ;  /* 0x0000001404147220 */ /* 0x000fc80000410000 */
[----:B------:R-:W-:Y:S01]  /*cdc0*/  FMUL.FTZ R21, R20, UR4 ;  /* 0x0000000414157c20 */ /* 0x000fe20008410000 */
[----:B------:R-:W-:-:S03]  /*cdd0*/  MOV R20, RZ ;  /* 0x000000ff00147202 */ /* 0x000fc60000000f00 */
[-C--:B------:R-:W-:Y:S01]  /*cde0*/  @P3 FMUL.FTZ R44, R114, R21.reuse ;  /* 0x00000015722c3220 */ /* 0x080fe20000410000 */
[----:B------:R-:W-:Y:S01]  /*cdf0*/  @P3 FMUL.FTZ R20, R45, R21 ;  /* 0x000000152d143220 */ /* 0x000fe20000410000 */
[----:B------:R-:W-:Y:S02]  /*ce00*/  HADD2.F32 R21, -RZ, R59.H0_H0 ;  /* 0x2000003bff157230 */ /* 0x000fe40000004100 */
[----:B------:R-:W-:Y:S01]  /*ce10*/  FFMA.FTZ R45, R160, R47, R161 ;  /* 0x0000002fa02d7223 */ /* 0x000fe200000100a1 */
[----:B------:R-:W-:Y:S01]  /*ce20*/  @P2 HADD2.F32 R47, -RZ, R87.H1_H1 ;  /* 0x30000057ff2f2230 */ /* 0x000fe20000004100 */
[----:B------:R-:W-:Y:S01]  /*ce30*/  F2FP.F16.F32.PACK_AB R18, R20, R18 ;  /* 0x000000121412723e */ /* 0x000fe200000000ff */
[----:B------:R-:W-:Y:S01]  /*ce40*/  FFMA.FTZ R21, R5, R46, R21 ;  /* 0x0000002e05157223 */ /* 0x000fe20000010015 */
[----:B------:R-:W-:Y:S02]  /*ce50*/  HADD2.F32 R46, -RZ, R59.H1_H1 ;  /* 0x3000003bff2e7230 */ /* 0x000fe40000004100 */
[----:B------:R-:W-:Y:S01]  /*ce60*/  FADD.FTZ R45, -R45, R23 ;  /* 0x000000172d2d7221 */ /* 0x000fe20000010100 */
[----:B------:R-:W-:-:S03]  /*ce70*/  FMUL.FTZ R21, R4, R21 ;  /* 0x0000001504157220 */ /* 0x000fc60000410000 */
[----:B------:R-:W-:Y:S01]  /*ce80*/  FFMA.FTZ R45, R5, R45, R46 ;  /* 0x0000002d052d7223 */ /* 0x000fe2000001002e */
[----:B------:R-:W-:Y:S02]  /*ce90*/  @P4 HADD2.F32 R46, -RZ, R87.H0_H0 ;  /* 0x20000057ff2e4230 */ /* 0x000fe40000004100 */
[----:B------:R-:W-:Y:S01]  /*cea0*/  FMUL.FTZ R23, R21, UR4 ;  /* 0x0000000415177c20 */ /* 0x000fe20008410000 */
[--C-:B------:R-:W-:Y:S02]  /*ceb0*/  @P4 HADD2.F32 R21, -RZ, R115.reuse.H0_H0 ;  /* 0x20000073ff154230 */ /* 0x100fe40000004100 */
[----:B------:R-:W-:Y:S01]  /*cec0*/  FMUL.FTZ R45, R4, R45 ;  /* 0x0000002d042d7220 */ /* 0x000fe20000410000 */
[----:B------:R-:W-:Y:S02]  /*ced0*/  @P2 HADD2.F32 R115, -RZ, R115.H1_H1 ;  /* 0x30000073ff732230 */ /* 0x000fe40000004100 */
[-C--:B------:R-:W-:Y:S01]  /*cee0*/  @P4 FMUL.FTZ R22, R21, R23.reuse ;  /* 0x0000001715164220 */ /* 0x080fe20000410000 */
[----:B------:R-:W-:Y:S01]  /*cef0*/  MOV R21, RZ ;  /* 0x000000ff00157202 */ /* 0x000fe20000000f00 */
[----:B------:R-:W-:Y:S01]  /*cf00*/  @P4 FMUL.FTZ R21, R46, R23 ;  /* 0x000000172e154220 */ /* 0x000fe20000410000 */
[----:B------:R-:W-:Y:S01]  /*cf10*/  FMUL.FTZ R46, R45, UR4 ;  /* 0x000000042d2e7c20 */ /* 0x000fe20008410000 */
[----:B------:R-:W-:Y:S01]  /*cf20*/  HFMA2 R45, -RZ, RZ, 0, 0 ;  /* 0x00000000ff2d7431 */ /* 0x000fe200000001ff */
[----:B------:R-:W-:-:S02]  /*cf30*/  MOV R23, RZ ;  /* 0x000000ff00177202 */ /* 0x000fc40000000f00 */
[-C--:B------:R-:W-:Y:S01]  /*cf40*/  @P2 FMUL.FTZ R45, R47, R46.reuse ;  /* 0x0000002e2f2d2220 */ /* 0x080fe20000410000 */
[----:B------:R-:W-:-:S04]  /*cf50*/  @P2 FMUL.FTZ R23, R115, R46 ;  /* 0x0000002e73172220 */ /* 0x000fc80000410000 */
[----:B------:R-:W-:-:S07]  /*cf60*/  F2FP.F16.F32.PACK_AB R19, R45, R21 ;  /* 0x000000152d13723e */ /* 0x000fce00000000ff */
.L_x_3539:
        /* <DEDUP_REMOVED lines=11> */
[C-C-:B------:R-:W-:Y:S01]  /*d020*/  FFMA.FTZ R34, R160.reuse, R37, R161.reuse ;  /* 0x00000025a0227223 */ /* 0x140fe200000100a1 */
[----:B------:R-:W-:Y:S01]  /*d030*/  FADD.FTZ R21, -R21, R24 ;  /* 0x0000001815157221 */ /* 0x000fe20000010100 */
[C-C-:B------:R-:W-:Y:S01]  /*d040*/  FFMA.FTZ R24, R160.reuse, R35, R161.reuse ;  /* 0x00000023a0187223 */ /* 0x140fe200000100a1 */
[C-C-:B------:R-:W-:Y:S01]  /*d050*/  FFMA.FTZ R39, R160.reuse, R39, R161.reuse ;  /* 0x00000027a0277223 */ /* 0x140fe200000100a1 */
[C-C-:B------:R-:W-:Y:S01]  /*d060*/  FFMA.FTZ R37, R160.reuse, R32, R161.reuse ;  /* 0x00000020a0257223 */ /* 0x140fe200000100a1 */
[----:B------:R-:W-:Y:S01]  /*d070*/  FFMA.FTZ R48, R5, R21, R48 ;  /* 0x0000001505307223 */ /* 0x000fe20000010030 */
[C-C-:B------:R-:W-:Y:S01]  /*d080*/  FFMA.FTZ R21, R160.reuse, R36, R161.reuse ;  /* 0x00000024a0157223 */ /* 0x140fe200000100a1 */
[C-C-:B------:R-:W-:Y:S01]  /*d090*/  FFMA.FTZ R36, R160.reuse, R41, R161.reuse ;  /* 0x00000029a0247223 */ /* 0x140fe200000100a1 */
[----:B------:R-:W-:Y:S01]  /*d0a0*/  FFMA.FTZ R160, R160, R33, R161 ;  /* 0x00000021a0a07223 */ /* 0x000fe200000100a1 */
[----:B------:R-:W-:Y:S01]  /*d0b0*/  FMUL.FTZ R2, R48, R4 ;  /* 0x0000000430027220 */ /* 0x000fe20000410000 */
[----:B------:R-:W-:-:S02]  /*d0c0*/  HFMA2 R20, -RZ, RZ, 0, 0 ;  /* 0x00000000ff147431 */ /* 0x000fc400000001ff */
[----:B-----5:R-:W-:Y:S02]  /*d0d0*/  @P2 HADD2.F32 R32, -RZ, R16.H0_H0 ;  /* 0x20000010ff202230 */ /* 0x020fe40000004100 */
[----:B------:R-:W-:Y:S01]  /*d0e0*/  FADD.FTZ R35, -R24, R25 ;  /* 0x0000001918237221 */ /* 0x000fe20000010100 */
[----:B------:R-:W-:Y:S02]  /*d0f0*/  @P2 HADD2.F32 R46, -RZ, R88.H0_H0 ;  /* 0x20000058ff2e2230 */ /* 0x000fe40000004100 */
[----:B------:R-:W-:Y:S01]  /*d100*/  FMUL.FTZ R33, R2, UR4 ;  /* 0x0000000402217c20 */ /* 0x000fe20008410000 */
[----:B------:R-:W-:Y:S01]  /*d110*/  MOV R2, RZ ;  /* 0x000000ff00027202 */ /* 0x000fe20000000f00 */
[----:B------:R-:W-:Y:S02]  /*d120*/  HADD2.F32 R24, -RZ, R52.H1_H1 ;  /* 0x30000034ff187230 */ /* 0x000fe40000004100 */
[----:B------:R-:W-:Y:S01]  /*d130*/  FADD.FTZ R49, -R21, R26 ;  /* 0x0000001a15317221 */ /* 0x000fe20000010100 */
[----:B------:R-:W-:Y:S01]  /*d140*/  @P2 FMUL.FTZ R20, R33, R32 ;  /* 0x0000002021142220 */ /* 0x000fe20000410000 */
[----:B------:R-:W-:Y:S01]  /*d150*/  @P2 FMUL.FTZ R2, R46, R33 ;  /* 0x000000212e022220 */ /* 0x000fe20000410000 */
[C---:B------:R-:W-:Y:S01]  /*d160*/  LOP3.LUT P2, RZ, R134.reuse, 0xff00, RZ, 0xc0, !PT ;  /* 0x0000ff0086ff7812 */ /* 0x040fe2000784c0ff */
[----:B------:R-:W-:Y:S01]  /*d170*/  FFMA.FTZ R35, R5, R35, R24 ;  /* 0x0000002305237223 */ /* 0x000fe20000010018 */
[----:B------:R-:W-:-:S02]  /*d180*/  LOP3.LUT P3, RZ, R134, 0xff0000, RZ, 0xc0, !PT ;  /* 0x00ff000086ff7812 */ /* 0x000fc4000786c0ff */
[----:B------:R-:W-:Y:S02]  /*d190*/  CS2R R32, SRZ ;  /* 0x0000000000207805 */ /* 0x000fe4000001ff00 */
[----:B------:R-:W-:Y:S01]  /*d1a0*/  MOV R24, RZ ;  /* 0x000000ff00187202 */ /* 0x000fe20000000f00 */
[----:B------:R-:W-:Y:S01]  /*d1b0*/  FMUL.FTZ R21, R35, R4 ;  /* 0x0000000423157220 */ /* 0x000fe20000410000 */
[----:B------:R-:W-:Y:S01]  /*d1c0*/  FADD.FTZ R39, -R39, R28 ;  /* 0x0000001c27277221 */ /* 0x000fe20000010100 */
[----:B------:R-:W-:Y:S01]  /*d1d0*/  LOP3.LUT P6, RZ, R134, 0xff000000, RZ, 0xc0, !PT ;  /* 0xff00000086ff7812 */ /* 0x000fe200078cc0ff */
[----:B------:R-:W-:Y:S01]  /*d1e0*/  FADD.FTZ R37, -R37, R30 ;  /* 0x0000001e25257221 */ /* 0x000fe20000010100 */
[----:B------:R-:W-:Y:S01]  /*d1f0*/  FMUL.FTZ R25, R21, UR4 ;  /* 0x0000000415197c20 */ /* 0x000fe20008410000 */
[----:B------:R-:W-:Y:S02]  /*d200*/  HFMA2 R21, -RZ, RZ, 0, 0 ;  /* 0x00000000ff157431 */ /* 0x000fe400000001ff */
[----:B------:R-:W-:-:S02]  /*d210*/  HADD2.F32 R30, -RZ, R53.H1_H1 ;  /* 0x30000035ff1e7230 */ /* 0x000fc40000004100 */
[----:B------:R-:W-:Y:S01]  /*d220*/  FADD.FTZ R34, -R34, R27 ;  /* 0x0000001b22227221 */ /* 0x000fe20000010100 */
[----:B------:R-:W-:Y:S02]  /*d230*/  @P2 HADD2.F32 R16, -RZ, R16.H1_H1 ;  /* 0x30000010ff102230 */ /* 0x000fe40000004100 */
[----:B------:R-:W-:Y:S01]  /*d240*/  FADD.FTZ R29, -R36, R29 ;  /* 0x0000001d241d7221 */ /* 0x000fe20000010100 */
[----:B------:R-:W-:Y:S02]  /*d250*/  @P3 HADD2.F32 R41, -RZ, R89.H0_H0 ;  /* 0x20000059ff293230 */ /* 0x000fe40000004100 */
[----:B------:R-:W-:Y:S01]  /*d260*/  FFMA.FTZ R30, R5, R34, R30 ;  /* 0x00000022051e7223 */ /* 0x000fe2000001001e */
[----:B------:R-:W-:Y:S02]  /*d270*/  HADD2.F32 R50, -RZ, R54.H1_H1 ;  /* 0x30000036ff327230 */ /* 0x000fe40000004100 */
[----:B------:R-:W-:Y:S01]  /*d280*/  @P2 FMUL.FTZ R21, R25, R16 ;  /* 0x0000001019152220 */ /* 0x000fe20000410000 */
[----:B------:R-:W-:Y:S01]  /*d290*/  HADD2.F32 R16, -RZ, R53.H0_H0 ;  /* 0x20000035ff107230 */ /* 0x000fe20000004100 */
[----:B------:R-:W-:Y:S01]  /*d2a0*/  LOP3.LUT P5, RZ, R135, 0xff, RZ, 0xc0, !PT ;  /* 0x000000ff87ff7812 */ /* 0x000fe200078ac0ff */
[----:B------:R-:W-:-:S02]  /*d2b0*/  HADD2.F32 R28, -RZ, R55.H1_H1 ;  /* 0x30000037ff1c7230 */ /* 0x000fc40000004100 */
[C---:B------:R-:W-:Y:S01]  /*d2c0*/  FFMA.FTZ R50, R5.reuse, R29, R50 ;  /* 0x0000001d05327223 */ /* 0x040fe20000010032 */
[----:B------:R-:W-:Y:S02]  /*d2d0*/  @P6 HADD2.F32 R27, -RZ, R89.H1_H1 ;  /* 0x30000059ff1b6230 */ /* 0x000fe40000004100 */
[----:B------:R-:W-:Y:S01]  /*d2e0*/  FFMA.FTZ R49, R5, R49, R16 ;  /* 0x0000003105317223 */ /* 0x000fe20000010010 */
[----:B------:R-:W-:Y:S01]  /*d2f0*/  @P2 HADD2.F32 R16, -RZ, R88.H1_H1 ;  /* 0x30000058ff102230 */ /* 0x000fe20000004100 */
[----:B------:R-:W-:Y:S02]  /*d300*/  LOP3.LUT P4, RZ, R135, 0xff00, RZ, 0xc0, !PT ;  /* 0x0000ff0087ff7812 */ /* 0x000fe4000788c0ff */
[----:B------:R-:W-:Y:S02]  /*d310*/  MOV R34, RZ ;  /* 0x000000ff00227202 */ /* 0x000fe40000000f00 */
[----:B------:R-:W-:Y:S01]  /*d320*/  @P2 FMUL.FTZ R33, R16, R25 ;  /* 0x0000001910212220 */ /* 0x000fe20000410000 */
[----:B------:R-:W-:Y:S01]  /*d330*/  FMUL.FTZ R16, R49, R4 ;  /* 0x0000000431107220 */ /* 0x000fe20000410000 */
[--C-:B------:R-:W-:Y:S01]  /*d340*/  @P3 HADD2.F32 R25, -RZ, R17.reuse.H0_H0 ;  /* 0x20000011ff193230 */ /* 0x100fe20000004100 */
[----:B------:R-:W-:Y:S01]  /*d350*/  ISETP.GE.U32.AND P2, PT, R134, RZ, PT ;  /* 0x000000ff8600720c */ /* 0x000fe20003f46070 */
[----:B------:R-:W-:-:S02]  /*d360*/  @P6 HADD2.F32 R17, -RZ, R17.H1_H1 ;  /* 0x30000011ff116230 */ /* 0x000fc40000004100 */
[----:B------:R-:W-:Y:S01]  /*d370*/  FMUL.FTZ R26, R16, UR4 ;  /* 0x00000004101a7c20 */ /* 0x000fe20008410000 */
[----:B------:R-:W-:Y:S01]  /*d380*/  HFMA2 R16, -RZ, RZ, 0, 0 ;  /* 0x00000000ff107431 */ /* 0x000fe200000001ff */
[----:B------:R-:W-:Y:S02]  /*d390*/  ISETP.GE.U32.AND.EX P2, PT, R135, 0x1000000, PT, P2 ;  /* 0x010000008700780c */ /* 0x000fe40003f46120 */
[----:B------:R-:W-:Y:S01]  /*d3a0*/  @P3 FMUL.FTZ R24, R26, R25 ;  /* 0x000000191a183220 */ /* 0x000fe20000410000 */
[----:B------:R-:W-:Y:S01]  /*d3b0*/  @P3 FMUL.FTZ R16, R41, R26 ;  /* 0x0000001a29103220 */ /* 0x000fe20000410000 */
[----:B------:R-:W-:Y:S02]  /*d3c0*/  HADD2.F32 R26, -RZ, R54.H0_H0 ;  /* 0x20000036ff1a7230 */ /* 0x000fe40000004100 */
[----:B------:R-:W-:Y:S01]  /*d3d0*/  FADD.FTZ R25, -R160, R31 ;  /* 0x0000001fa0197221 */ /* 0x000fe20000010100 */
[----:B------:R-:W-:Y:S02]  /*d3e0*/  LOP3.LUT P3, RZ, R135, 0xff0000, RZ, 0xc0, !PT ;  /* 0x00ff000087ff7812 */ /* 0x000fe4000786c0ff */
[----:B------:R-:W-:Y:S01]  /*d3f0*/  F2FP.F16.F32.PACK_AB R49, R30, R49 ;  /* 0x000000311e31723e */ /* 0x000fe200000000ff */
[----:B------:R-:W-:Y:S01]  /*d400*/  FFMA.FTZ R31, R5, R39, R26 ;  /* 0x00000027051f7223 */ /* 0x000fe2000001001a */
[----:B------:R-:W-:Y:S01]  /*d410*/  HADD2.F32 R26, -RZ, R55.H0_H0 ;  /* 0x20000037ff1a7230 */ /* 0x000fe20000004100 */
[----:B------:R-:W-:Y:S01]  /*d420*/  F2FP.F16.F32.PACK_AB R48, R35, R48 ;  /* 0x000000302330723e */ /* 0x000fe200000000ff */
[----:B------:R-:W-:-:S03]  /*d430*/  @P2 HADD2.F32 R39, -RZ, R91.H1_H1 ;  /* 0x3000005bff272230 */ /* 0x000fc60000004100 */
[C---:B------:R-:W-:Y:S01]  /*d440*/  FFMA.FTZ R51, R5.reuse, R37, R26 ;  /* 0x0000002505337223 */ /* 0x040fe2000001001a */
[----:B------:R-:W-:Y:S01]  /*d450*/  FFMA.FTZ R5, R5, R25, R28 ;  /* 0x0000001905057223 */ /* 0x000fe2000001001c */
[----:B------:R-:W-:Y:S01]  /*d460*/  FMUL.FTZ R25, R30, R4 ;  /* 0x000000041e197220 */ /* 0x000fe20000410000 */
[----:B------:R-:W-:-:S03]  /*d470*/  MOV R37, RZ ;  /* 0x000000ff00257202 */ /* 0x000fc60000000f00 */
[----:B------:R-:W-:Y:S01]  /*d480*/  FMUL.FTZ R26, R25, UR4 ;  /* 0x00000004191a7c20 */ /* 0x000fe20008410000 */
[----:B------:R-:W-:-:S03]  /*d490*/  MOV R25, RZ ;  /* 0x000000ff00197202 */ /* 0x000fc60000000f00 */
[----:B------:R-:W-:Y:S01]  /*d4a0*/  @P6 FMUL.FTZ R25, R26, R17 ;  /* 0x000000111a196220 */ /* 0x000fe20000410000 */
[----:B------:R-:W-:Y:S02]  /*d4b0*/  HFMA2 R17, -RZ, RZ, 0, 0 ;  /* 0x00000000ff117431 */ /* 0x000fe400000001ff */
[----:B------:R-:W-:Y:S01]  /*d4c0*/  @P6 FMUL.FTZ R17, R27, R26 ;  /* 0x0000001a1b116220 */ /* 0x000fe20000410000 */
[----:B------:R-:W-:Y:S01]  /*d4d0*/  FMUL.FTZ R26, R31, R4 ;  /* 0x000000041f1a7220 */ /* 0x000fe20000410000 */
[--C-:B------:R-:W-:Y:S02]  /*d4e0*/  @P5 HADD2.F32 R27, -RZ, R18.reuse.H0_H0 ;  /* 0x20000012ff1b5230 */ /* 0x100fe40000004100 */
[----:B------:R-:W-:Y:S02]  /*d4f0*/  @P4 HADD2.F32 R18, -RZ, R18.H1_H1 ;  /* 0x30000012ff124230 */ /* 0x000fe40000004100 */
[----:B------:R-:W-:Y:S01]  /*d500*/  FMUL.FTZ R28, R26, UR4 ;  /* 0x000000041a1c7c20 */ /* 0x000fe20008410000 */
[----:B------:R-:W-:-:S02]  /*d510*/  MOV R26, RZ ;  /* 0x000000ff001a7202 */ /* 0x000fc40000000f00 */
[----:B------:R-:W-:Y:S01]  /*d520*/  F2FP.F16.F32.PACK_AB R17, R17, R16 ;  /* 0x000000101111723e */ /* 0x000fe200000000ff */
[----:B------:R-:W-:Y:S01]  /*d530*/  @P5 FMUL.FTZ R26, R28, R27 ;  /* 0x0000001b1c1a5220 */ /* 0x000fe20000410000 */
[----:B------:R-:W-:Y:S01]  /*d540*/  @P5 HADD2.F32 R27, -RZ, R90.H0_H0 ;  /* 0x2000005aff1b5230 */ /* 0x000fe20000004100 */
[----:B------:R-:W-:-:S04]  /*d550*/  F2FP.F16.F32.PACK_AB R16, R33, R2 ;  /* 0x000000022110723e */ /* 0x000fc800000000ff */
[----:B------:R-:W-:Y:S01]  /*d560*/  @P5 FMUL.FTZ R32, R27, R28 ;  /* 0x0000001c1b205220 */ /* 0x000fe20000410000 */
[C---:B------:R-:W-:Y:S01]  /*d570*/  FMUL.FTZ R27, R50.reuse, R4 ;  /* 0x00000004321b7220 */ /* 0x040fe20000410000 */
[----:B------:R-:W-:Y:S01]  /*d580*/  HFMA2 R28, -RZ, RZ, 0, 0 ;  /* 0x00000000ff1c7431 */ /* 0x000fe200000001ff */
[----:B------:R-:W-:Y:S02]  /*d590*/  F2FP.F16.F32.PACK_AB R50, R50, R31 ;  /* 0x0000001f3232723e */ /* 0x000fe400000000ff */
[----:B------:R-:W-:Y:S01]  /*d5a0*/  FMUL.FTZ R29, R27, UR4 ;  /* 0x000000041b1d7c20 */ /* 0x000fe20008410000 */
[----:B------:R-:W-:-:S03]  /*d5b0*/  HFMA2 R27, -RZ, RZ, 0, 0 ;  /* 0x00000000ff1b7431 */ /* 0x000fc600000001ff */
[----:B------:R-:W-:Y:S01]  /*d5c0*/  @P4 FMUL.FTZ R27, R29, R18 ;  /* 0x000000121d1b4220 */ /* 0x000fe20000410000 */
[----:B------:R-:W-:-:S05]  /*d5d0*/  @P4 HADD2.F32 R18, -RZ, R90.H1_H1 ;  /* 0x3000005aff124230 */ /* 0x000fca0000004100 */
[----:B------:R-:W-:Y:S01]  /*d5e0*/  @P4 FMUL.FTZ R37, R18, R29 ;  /* 0x0000001d12254220 */ /* 0x000fe20000410000 */
[-C--:B------:R-:W-:Y:S01]  /*d5f0*/  FMUL.FTZ R18, R51, R4.reuse ;  /* 0x0000000433127220 */ /* 0x080fe20000410000 */
[C---:B------:R-:W-:Y:S01]  /*d600*/  FMUL.FTZ R4, R5.reuse, R4 ;  /* 0x0000000405047220 */ /* 0x040fe20000410000 */
[----:B------:R-:W-:Y:S02]  /*d610*/  F2FP.F16.F32.PACK_AB R51, R5, R51 ;  /* 0x000000330533723e */ /* 0x000fe400000000ff */
[----:B------:R-:W-:Y:S01]  /*d620*/  FMUL.FTZ R29, R18, UR4 ;  /* 0x00000004121d7c20 */ /* 0x000fe20008410000 */
[--C-:B------:R-:W-:Y:S02]  /*d630*/  @P3 HADD2.F32 R18, -RZ, R19.reuse.H0_H0 ;  /* 0x20000013ff123230 */ /* 0x100fe40000004100 */
[----:B------:R-:W-:Y:S01]  /*d640*/  FMUL.FTZ R4, R4, UR4 ;  /* 0x0000000404047c20 */ /* 0x000fe20008410000 */
[----:B------:R-:W-:Y:S02]  /*d650*/  @P2 HADD2.F32 R19, -RZ, R19.H1_H1 ;  /* 0x30000013ff132230 */ /* 0x000fe40000004100 */
[----:B------:R-:W-:Y:S01]  /*d660*/  @P3 FMUL.FTZ R28, R29, R18 ;  /* 0x000000121d1c3220 */ /* 0x000fe20000410000 */
[----:B------:R-:W-:-:S05]  /*d670*/  @P3 HADD2.F32 R18, -RZ, R91.H0_H0 ;  /* 0x2000005bff123230 */ /* 0x000fca0000004100 */
[----:B------:R-:W-:Y:S01]  /*d680*/  @P3 FMUL.FTZ R34, R18, R29 ;  /* 0x0000001d12223220 */ /* 0x000fe20000410000 */
[----:B------:R-:W-:Y:S02]  /*d690*/  HFMA2 R29, -RZ, RZ, 0, 0 ;  /* 0x00000000ff1d7431 */ /* 0x000fe400000001ff */
[----:B------:R-:W-:Y:S01]  /*d6a0*/  @P2 FMUL.FTZ R29, R4, R19 ;  /* 0x00000013041d2220 */ /* 0x000fe20000410000 */
[----:B------:R-:W-:Y:S01]  /*d6b0*/  MOV R19, RZ ;  /* 0x000000ff00137202 */ /* 0x000fe20000000f00 */
[----:B------:R-:W-:Y:S01]  /*d6c0*/  @P2 FMUL.FTZ R19, R39, R4 ;  /* 0x0000000427132220 */ /* 0x000fe20000410000 */
[----:B------:R-:W-:-:S04]  /*d6d0*/  F2FP.F16.F32.PACK_AB R18, R37, R32 ;  /* 0x000000202512723e */ /* 0x000fc800000000ff */
[----:B------:R-:W-:Y:S01]  /*d6e0*/  F2FP.F16.F32.PACK_AB R19, R19, R34 ;  /* 0x000000221313723e */ /* 0x000fe200000000ff */
[----:B------:R-:W-:Y:S06]  /*d6f0*/  BRA `(.L_x_3541) ;  /* 0x0000000400b47947 */ /* 0x000fec0003800000 */
.L_x_3540:
[--C-:B------:R-:W-:Y:S01]  /*d700*/  FFMA.FTZ R21, R160, R34, R161.reuse ;  /* 0x00000022a0157223 */ /* 0x100fe200000100a1 */
[----:B------:R-:W-:Y:S01]  /*d710*/  HADD2.F32 R2, -RZ, R52.H0_H0 ;  /* 0x20000034ff027230 */ /* 0x000fe20000004100 */
[C---:B------:R-:W-:Y:S01]  /*d720*/  LOP3.LUT P2, RZ, R134.reuse, 0xff, RZ, 0xc0, !PT ;  /* 0x000000ff86ff7812 */ /* 0x040fe2000784c0ff */
[----:B------:R-:W-:Y:S02]  /*d730*/  HFMA2 R20, -RZ, RZ, 0, 0 ;  /* 0x00000000ff147431 */ /* 0x000fe400000001ff */
[----:B------:R-:W-:Y:S01]  /*d740*/  FADD.FTZ R24, -R21, R24 ;  /* 0x0000001815187221 */ /* 0x000fe20000010100 */
[----:B------:R-:W-:Y:S01]  /*d750*/  LOP3.LUT P3, RZ, R134, 0xff0000, RZ, 0xc0, !PT ;  /* 0x00ff000086ff7812 */ /* 0x000fe2000786c0ff */
[C-C-:B------:R-:W-:Y:S01]  /*d760*/  FFMA.FTZ R34, R160.reuse, R37, R161.reuse ;  /* 0x00000025a0227223 */ /* 0x140fe200000100a1 */
[----:B------:R-:W-:Y:S01]  /*d770*/  FFMA.FTZ R39, R160, R39, R161 ;  /* 0x00000027a0277223 */ /* 0x000fe200000100a1 */
[----:B------:R-:W-:Y:S01]  /*d780*/  FFMA.FTZ R21, R5, R24, R2 ;  /* 0x0000001805157223 */ /* 0x000fe20000010002 */
[----:B------:R-:W-:Y:S01]  /*d790*/  LOP3.LUT P6, RZ, R134, 0xff000000, RZ, 0xc0, !PT ;  /* 0xff00000086ff7812 */ /* 0x000fe200078cc0ff */
[----:B------:R-:W-:Y:S01]  /*d7a0*/  FADD.FTZ R34, -R34, R27 ;  /* 0x0000001b22227221 */ /* 0x000fe20000010100 */
[----:B------:R-:W-:-:S02]  /*d7b0*/  HADD2.F32 R27, -RZ, R54.H0_H0 ;  /* 0x20000036ff1b7230 */ /* 0x000fc40000004100 */
[----:B------:R-:W-:Y:S01]  /*d7c0*/  FMUL.FTZ R2, R4, R21 ;  /* 0x0000001504027220 */ /* 0x000fe20000410000 */
[----:B------:R-:W-:Y:S01]  /*d7d0*/  FADD.FTZ R28, -R39, R28 ;  /* 0x0000001c271c7221 */ /* 0x000fe20000010100 */
[C---:B------:R-:W-:Y:S01]  /*d7e0*/  LOP3.LUT P5, RZ, R135.reuse, 0xff, RZ, 0xc0, !PT ;  /* 0x000000ff87ff7812 */ /* 0x040fe200078ac0ff */
[----:B------:R-:W-:Y:S02]  /*d7f0*/  @P2 HADD2.F32 R24, -RZ, R88.H0_H0 ;  /* 0x20000058ff182230 */ /* 0x000fe40000004100 */
[----:B------:R-:W-:Y:S01]  /*d800*/  FMUL.FTZ R21, R2, UR4 ;  /* 0x0000000402157c20 */ /* 0x000fe20008410000 */
[----:B-----5:R-:W-:Y:S01]  /*d810*/  @P2 HADD2.F32 R2, -RZ, R16.H0_H0 ;  /* 0x20000010ff022230 */ /* 0x020fe20000004100 */
[----:B------:R-:W-:-:S04]  /*d820*/  LOP3.LUT P4, RZ, R135, 0xff00, RZ, 0xc0, !PT ;  /* 0x0000ff0087ff7812 */ /* 0x000fc8000788c0ff */
[-C--:B------:R-:W-:Y:S01]  /*d830*/  @P2 FMUL.FTZ R20, R2, R21.reuse ;  /* 0x0000001502142220 */ /* 0x080fe20000410000 */
[----:B------:R-:W-:Y:S01]  /*d840*/  MOV R2, RZ ;  /* 0x000000ff00027202 */ /* 0x000fe20000000f00 */
[----:B------:R-:W-:Y:S01]  /*d850*/  @P2 FMUL.FTZ R2, R24, R21 ;  /* 0x0000001518022220 */ /* 0x000fe20000410000 */
[C-C-:B------:R-:W-:Y:S01]  /*d860*/  FFMA.FTZ R24, R160.reuse, R35, R161.reuse ;  /* 0x00000023a0187223 */ /* 0x140fe200000100a1 */
[----:B------:R-:W-:Y:S01]  /*d870*/  FFMA.FTZ R35, R160, R32, R161 ;  /* 0x00000020a0237223 */ /* 0x000fe200000100a1 */
[----:B------:R-:W-:Y:S01]  /*d880*/  LOP3.LUT P2, RZ, R134, 0xff00, RZ, 0xc0, !PT ;  /* 0x0000ff0086ff7812 */ /* 0x000fe2000784c0ff */
[----:B------:R-:W-:Y:S02]  /*d890*/  HADD2.F32 R32, -RZ, R52.H1_H1 ;  /* 0x30000034ff207230 */ /* 0x000fe40000004100 */
[----:B------:R-:W-:Y:S01]  /*d8a0*/  FADD.FTZ R24, -R24, R25 ;  /* 0x0000001918187221 */ /* 0x000fe20000010100 */
[C-C-:B------:R-:W-:Y:S01]  /*d8b0*/  FFMA.FTZ R21, R160.reuse, R36, R161.reuse ;  /* 0x00000024a0157223 */ /* 0x140fe200000100a1 */
[C-C-:B------:R-:W-:Y:S01]  /*d8c0*/  FFMA.FTZ R36, R160.reuse, R41, R161.reuse ;  /* 0x00000029a0247223 */ /* 0x140fe200000100a1 */
[----:B------:R-:W-:Y:S01]  /*d8d0*/  FFMA.FTZ R160, R160, R33, R161 ;  /* 0x00000021a0a07223 */ /* 0x000fe200000100a1 */
[----:B------:R-:W-:Y:S01]  /*d8e0*/  FFMA.FTZ R25, R5, R24, R32 ;  /* 0x0000001805197223 */ /* 0x000fe20000010020 */
[----:B------:R-:W-:Y:S01]  /*d8f0*/  FADD.FTZ R26, -R21, R26 ;  /* 0x0000001a151a7221 */ /* 0x000fe20000010100 */
[----:B------:R-:W-:Y:S01]  /*d900*/  HADD2.F32 R24, -RZ, R53.H0_H0 ;  /* 0x20000035ff187230 */ /* 0x000fe20000004100 */
[----:B------:R-:W-:Y:S01]  /*d910*/  MOV R33, RZ ;  /* 0x000000ff00217202 */ /* 0x000fe20000000f00 */
[----:B------:R-:W-:Y:S01]  /*d920*/  FMUL.FTZ R21, R4, R25 ;  /* 0x0000001904157220 */ /* 0x000fe20000410000 */
[----:B------:R-:W-:Y:S01]  /*d930*/  FADD.FTZ R36, -R36, R29 ;  /* 0x0000001d24247221 */ /* 0x000fe20000010100 */
[----:B------:R-:W-:-:S02]  /*d940*/  HADD2.F32 R29, -RZ, R54.H1_H1 ;  /* 0x30000036ff1d7230 */ /* 0x000fc40000004100 */
[----:B------:R-:W-:Y:S01]  /*d950*/  FFMA.FTZ R37, R5, R26, R24 ;  /* 0x0000001a05257223 */ /* 0x000fe20000010018 */
[----:B------:R-:W-:Y:S02]  /*d960*/  @P2 HADD2.F32 R25, -RZ, R16.H1_H1 ;  /* 0x30000010ff192230 */ /* 0x000fe40000004100 */
[----:B------:R-:W-:Y:S01]  /*d970*/  FMUL.FTZ R16, R21, UR4 ;  /* 0x0000000415107c20 */ /* 0x000fe20008410000 */
[----:B------:R-:W-:Y:S02]  /*d980*/  HFMA2 R21, -RZ, RZ, 0, 0 ;  /* 0x00000000ff157431 */ /* 0x000fe400000001ff */
[----:B------:R-:W-:Y:S02]  /*d990*/  @P3 HADD2.F32 R26, -RZ, R89.H0_H0 ;  /* 0x20000059ff1a3230 */ /* 0x000fe40000004100 */
[----:B------:R-:W-:Y:S02]  /*d9a0*/  HFMA2 R24, -RZ, RZ, 0, 0 ;  /* 0x00000000ff187431 */ /* 0x000fe400000001ff */
[----:B------:R-:W-:Y:S01]  /*d9b0*/  @P2 FMUL.FTZ R21, R25, R16 ;  /* 0x0000001019152220 */ /* 0x000fe20000410000 */
[----:B------:R-:W-:-:S02]  /*d9c0*/  @P2 HADD2.F32 R25, -RZ, R88.H1_H1 ;  /* 0x30000058ff192230 */ /* 0x000fc40000004100 */
[----:B------:R-:W-:Y:S01]  /*d9d0*/  FADD.FTZ R30, -R35, R30 ;  /* 0x0000001e231e7221 */ /* 0x000fe20000010100 */
[C---:B------:R-:W-:Y:S01]  /*d9e0*/  FFMA.FTZ R35, R5.reuse, R28, R27 ;  /* 0x0000001c05237223 */ /* 0x040fe2000001001b */
[----:B------:R-:W-:Y:S01]  /*d9f0*/  FFMA.FTZ R27, R5, R36, R29 ;  /* 0x00000024051b7223 */ /* 0x000fe2000001001d */
[----:B------:R-:W-:Y:S01]  /*da00*/  FADD.FTZ R160, -R160, R31 ;  /* 0x0000001fa0a07221 */ /* 0x000fe20000010100 */
[----:B------:R-:W-:Y:S01]  /*da10*/  @P2 FMUL.FTZ R33, R25, R16 ;  /* 0x0000001019212220 */ /* 0x000fe20000410000 */
[----:B------:R-:W-:Y:S01]  /*da20*/  FMUL.FTZ R16, R4, R37 ;  /* 0x0000002504107220 */ /* 0x000fe20000410000 */
[--C-:B------:R-:W-:Y:S01]  /*da30*/  HADD2.F32 R29, -RZ, R55.reuse.H0_H0 ;  /* 0x20000037ff1d7230 */ /* 0x100fe20000004100 */
[----:B------:R-:W-:Y:S01]  /*da40*/  ISETP.GE.U32.AND P2, PT, R134, RZ, PT ;  /* 0x000000ff8600720c */ /* 0x000fe20003f46070 */
[----:B------:R-:W-:Y:S02]  /*da50*/  HADD2.F32 R31, -RZ, R55.H1_H1 ;  /* 0x30000037ff1f7230 */ /* 0x000fe40000004100 */
[----:B------:R-:W-:Y:S01]  /*da60*/  FMUL.FTZ R25, R16, UR4 ;  /* 0x0000000410197c20 */ /* 0x000fe20008410000 */
[----:B------:R-:W-:-:S02]  /*da70*/  @P3 HADD2.F32 R16, -RZ, R17.H0_H0 ;  /* 0x20000011ff103230 */ /* 0x000fc40000004100 */
[----:B------:R-:W-:Y:S01]  /*da80*/  FFMA.FTZ R29, R5, R30, R29 ;  /* 0x0000001e051d7223 */ /* 0x000fe2000001001d */
[----:B------:R-:W-:Y:S02]  /*da90*/  @P6 HADD2.F32 R17, -RZ, R17.H1_H1 ;  /* 0x30000011ff116230 */ /* 0x000fe40000004100 */
[----:B------:R-:W-:Y:S01]  /*daa0*/  FMUL.FTZ R27, R4, R27 ;  /* 0x0000001b041b7220 */ /* 0x000fe20000410000 */
[C---:B------:R-:W-:Y:S01]  /*dab0*/  ISETP.GE.U32.AND.EX P2, PT, R135.reuse, 0x1000000, PT, P2 ;  /* 0x010000008700780c */ /* 0x040fe20003f46120 */
[-C--:B------:R-:W-:Y:S01]  /*dac0*/  @P3 FMUL.FTZ R24, R16, R25.reuse ;  /* 0x0000001910183220 */ /* 0x080fe20000410000 */
[----:B------:R-:W-:Y:S01]  /*dad0*/  MOV R16, RZ ;  /* 0x000000ff00107202 */ /* 0x000fe20000000f00 */
[----:B------:R-:W-:Y:S01]  /*dae0*/  @P3 FMUL.FTZ R16, R26, R25 ;  /* 0x000000191a103220 */ /* 0x000fe20000410000 */
[----:B------:R-:W-:Y:S01]  /*daf0*/  HADD2.F32 R26, -RZ, R53.H1_H1 ;  /* 0x30000035ff1a7230 */ /* 0x000fe20000004100 */
[----:B------:R-:W-:Y:S01]  /*db00*/  LOP3.LUT P3, RZ, R135, 0xff0000, RZ, 0xc0, !PT ;  /* 0x00ff000087ff7812 */ /* 0x000fe2000786c0ff */
[----:B------:R-:W-:Y:S01]  /*db10*/  FMUL.FTZ R29, R4, R29 ;  /* 0x0000001d041d7220 */ /* 0x000fe20000410000 */
[----:B------:R-:W-:-:S02]  /*db20*/  MOV R30, RZ ;  /* 0x000000ff001e7202 */ /* 0x000fc40000000f00 */
[C---:B------:R-:W-:Y:S01]  /*db30*/  FFMA.FTZ R25, R5.reuse, R34, R26 ;  /* 0x0000002205197223 */ /* 0x040fe2000001001a */
[----:B------:R-:W-:Y:S01]  /*db40*/  FFMA.FTZ R5, R5, R160, R31 ;  /* 0x000000a005057223 */ /* 0x000fe2000001001f */
[----:B------:R-:W-:Y:S02]  /*db50*/  @P6 HADD2.F32 R31, -RZ, R89.H1_H1 ;  /* 0x30000059ff1f6230 */ /* 0x000fe40000004100 */
[----:B------:R-:W-:Y:S01]  /*db60*/  FMUL.FTZ R29, R29, UR4 ;  /* 0x000000041d1d7c20 */ /* 0x000fe20008410000 */
[C---:B------:R-:W-:Y:S01]  /*db70*/  FMUL.FTZ R25, R4.reuse, R25 ;  /* 0x0000001904197220 */ /* 0x040fe20000410000 */
[----:B------:R-:W-:-:S03]  /*db80*/  FMUL.FTZ R5, R4, R5 ;  /* 0x0000000504057220 */ /* 0x000fc60000410000 */
[----:B------:R-:W-:Y:S01]  /*db90*/  FMUL.FTZ R26, R25, UR4 ;  /* 0x00000004191a7c20 */ /* 0x000fe20008410000 */
[----:B------:R-:W-:Y:S02]  /*dba0*/  HFMA2 R25, -RZ, RZ, 0, 0 ;  /* 0x00000000ff197431 */ /* 0x000fe400000001ff */
[----:B------:R-:W-:Y:S02]  /*dbb0*/  @P3 HADD2.F32 R32, -RZ, R91.H0_H0 ;  /* 0x2000005bff203230 */ /* 0x000fe40000004100 */
[----:B------:R-:W-:Y:S01]  /*dbc0*/  FMUL.FTZ R5, R5, UR4 ;  /* 0x0000000405057c20 */ /* 0x000fe20008410000 */
[-C--:B------:R-:W-:Y:S01]  /*dbd0*/  @P6 FMUL.FTZ R25, R17, R26.reuse ;  /* 0x0000001a11196220 */ /* 0x080fe20000410000 */
[----:B------:R-:W-:Y:S01]  /*dbe0*/  MOV R17, RZ ;  /* 0x000000ff00117202 */ /* 0x000fe20000000f00 */
[----:B------:R-:W-:Y:S01]  /*dbf0*/  @P6 FMUL.FTZ R17, R31, R26 ;  /* 0x0000001a1f116220 */ /* 0x000fe20000410000 */
[----:B------:R-:W-:Y:S01]  /*dc00*/  FMUL.FTZ R26, R4, R35 ;  /* 0x00000023041a7220 */ /* 0x000fe20000410000 */
[----:B------:R-:W-:Y:S01]  /*dc10*/  @P5 HADD2.F32 R31, -RZ, R18.H0_H0 ;  /* 0x20000012ff1f5230 */ /* 0x000fe20000004100 */
[----:B------:R-:W-:Y:S01]  /*dc20*/  MOV R4, RZ ;  /* 0x000000ff00047202 */ /* 0x000fe20000000f00 */
[----:B------:R-:W-:-:S02]  /*dc30*/  @P5 HADD2.F32 R35, -RZ, R90.H0_H0 ;  /* 0x2000005aff235230 */ /* 0x000fc40000004100 */
[----:B------:R-:W-:Y:S01]  /*dc40*/  FMUL.FTZ R28, R26, UR4 ;  /* 0x000000041a1c7c20 */ /* 0x000fe20008410000 */
[----:B------:R-:W-:Y:S02]  /*dc50*/  HFMA2 R26, -RZ, RZ, 0, 0 ;  /* 0x00000000ff1a7431 */ /* 0x000fe400000001ff */
[----:B------:R-:W-:Y:S01]  /*dc60*/  @P3 FMUL.FTZ R4, R32, R29 ;  /* 0x0000001d20043220 */ /* 0x000fe20000410000 */
[----:B------:R-:W-:Y:S02]  /*dc70*/  @P2 HADD2.F32 R32, -RZ, R91.H1_H1 ;  /* 0x3000005bff202230 */ /* 0x000fe40000004100 */
[-C--:B------:R-:W-:Y:S01]  /*dc80*/  @P5 FMUL.FTZ R26, R31, R28.reuse ;  /* 0x0000001c1f1a5220 */ /* 0x080fe20000410000 */
[----:B------:R-:W-:Y:S02]  /*dc90*/  @P4 HADD2.F32 R31, -RZ, R18.H1_H1 ;  /* 0x30000012ff1f4230 */ /* 0x000fe40000004100 */
[----:B------:R-:W-:Y:S01]  /*dca0*/  @P5 FMUL.FTZ R30, R35, R28 ;  /* 0x0000001c231e5220 */ /* 0x000fe20000410000 */
[----:B------:R-:W-:Y:S01]  /*dcb0*/  FMUL.FTZ R18, R27, UR4 ;  /* 0x000000041b127c20 */ /* 0x000fe20008410000 */
[----:B------:R-:W-:-:S02]  /*dcc0*/  @P4 HADD2.F32 R35, -RZ, R90.H1_H1 ;  /* 0x3000005aff234230 */ /* 0x000fc40000004100 */
[----:B------:R-:W-:Y:S01]  /*dcd0*/  HFMA2 R27, -RZ, RZ, 0, 0 ;  /* 0x00000000ff1b7431 */ /* 0x000fe200000001ff */
[----:B------:R-:W-:Y:S01]  /*dce0*/  F2FP.F16.F32.PACK_AB R17, R17, R16 ;  /* 0x000000101111723e */ /* 0x000fe200000000ff */
[-C--:B------:R-:W-:Y:S01]  /*dcf0*/  @P4 FMUL.FTZ R27, R31, R18.reuse ;  /* 0x000000121f1b4220 */ /* 0x080fe20000410000 */
[----:B------:R-:W-:Y:S01]  /*dd00*/  MOV R31, RZ ;  /* 0x000000ff001f7202 */ /* 0x000fe20000000f00 */
[----:B------:R-:W-:Y:S01]  /*dd10*/  @P4 FMUL.FTZ R31, R35, R18 ;  /* 0x00000012231f4220 */ /* 0x000fe20000410000 */
[--C-:B------:R-:W-:Y:S02]  /*dd20*/  @P3 HADD2.F32 R18, -RZ, R19.reuse.H0_H0 ;  /* 0x20000013ff123230 */ /* 0x100fe40000004100 */
[----:B------:R-:W-:Y:S01]  /*dd30*/  HFMA2 R28, -RZ, RZ, 0, 0 ;  /* 0x00000000ff1c7431 */ /* 0x000fe200000001ff */
[----:B------:R-:W-:Y:S02]  /*dd40*/  F2FP.F16.F32.PACK_AB R16, R33, R2 ;  /* 0x000000022110723e */ /* 0x000fe400000000ff */
[----:B------:R-:W-:Y:S01]  /*dd50*/  @P3 FMUL.FTZ R28, R18, R29 ;  /* 0x0000001d121c3220 */ /* 0x000fe20000410000 */
[----:B------:R-:W-:-:S02]  /*dd60*/  @P2 HADD2.F32 R18, -RZ, R19.H1_H1 ;  /* 0x30000013ff122230 */ /* 0x000fc40000004100 */
[----:B------:R-:W-:Y:S02]  /*dd70*/  HFMA2 R19, -RZ, RZ, 0, 0 ;  /* 0x00000000ff137431 */ /* 0x000fe400000001ff */
[-C--:B------:R-:W-:Y:S01]  /*dd80*/  @P2 FMUL.FTZ R19, R32, R5.reuse ;  /* 0x0000000520132220 */ /* 0x080fe20000410000 */
[----:B------:R-:W-:Y:S01]  /*dd90*/  MOV R29, RZ ;  /* 0x000000ff001d7202 */ /* 0x000fe20000000f00 */
[----:B------:R-:W-:Y:S01]  /*dda0*/  @P2 FMUL.FTZ R29, R18, R5 ;  /* 0x00000005121d2220 */ /* 0x000fe20000410000 */
[----:B------:R-:W-:Y:S02]  /*ddb0*/  F2FP.F16.F32.PACK_AB R18, R31, R30 ;  /* 0x0000001e1f12723e */ /* 0x000fe400000000ff */
[----:B------:R-:W-:-:S07]  /*ddc0*/  F2FP.F16.F32.PACK_AB R19, R19, R4 ;  /* 0x000000041313723e */ /* 0x000fce00000000ff */
.L_x_3541:
[----:B------:R-:W0:Y:S02]  /*ddd0*/  @P1 LDC.64 R4, c[0x0][0x478] ;  /* 0x00011e00ff041b82 */ /* 0x000e240000000a00 */
[----:B0-----:R-:W-:-:S04]  /*dde0*/  @P1 IMAD.WIDE.U32 R4, R3, 0x10, R4 ;  /* 0x0000001003041825 */ /* 0x001fc800078e0004 */
[----:B------:R-:W-:Y:S01]  /*ddf0*/  IMAD.WIDE.U32 R2, R3, 0x10, R170 ;  /* 0x0000001003027825 */ /* 0x000fe200078e00aa */
[----:B------:R0:W-:Y:S04]  /*de00*/  @P1 STG.E.128 desc[UR6][R4.64], R48 ;  /* 0x0000003004001986 */ /* 0x0001e8000c101d06 */
[----:B------:R0:W-:Y:S02]  /*de10*/  STG.E.128 desc[UR6][R2.64], R16 ;  /* 0x0000001002007986 */ /* 0x0001e4000c101d06 */
.L_x_3531:
        /* <DEDUP_REMOVED lines=125> */
.L_x_3516:
        /* <DEDUP_REMOVED lines=101> */
[----:B-1----:R-:W-:-:S07]  /*ec40*/  MOV R8, R6 ;  /* 0x0000000600087202 */ /* 0x002fce0000000f00 */
.L_x_3515:
[----:B------:R-:W-:Y:S05]  /*ec50*/  BSYNC B0 ;  /* 0x0000000000007941 */ /* 0x000fea0003800000 */
.L_x_3514:
        /* <DEDUP_REMOVED lines=99> */
[----:B------:R0:W-:Y:S01]  /*f290*/  STS.128 [R2], R8 ;  /* 0x0000000802007388 */ /* 0x0001e20000000c00 */
[----:B---3--:R-:W-:-:S03]  /*f2a0*/  FADD.FTZ R13, R13, R84 ;  /* 0x000000540d0d7221 */ /* 0x008fc60000010000 */
[----:B------:R-:W-:Y:S01]  /*f2b0*/  STS.128 [R2+0x10], R124 ;  /* 0x0000107c02007388 */ /* 0x000fe20000000c00 */
[----:B-1----:R-:W-:-:S03]  /*f2c0*/  FADD.FTZ R83, R14, R83 ;  /* 0x000000530e537221 */ /* 0x002fc60000010000 */
[----:B------:R-:W-:Y:S01]  /*f2d0*/  STS.128 [R2+0x400], R120 ;  /* 0x0004007802007388 */ /* 0x000fe20000000c00 */
[----:B------:R-:W-:-:S03]  /*f2e0*/  FADD.FTZ R15, R15, R86 ;  /* 0x000000560f0f7221 */ /* 0x000fc60000010000 */
[----:B------:R-:W-:Y:S01]  /*f2f0*/  STS.128 [R2+0x410], R116 ;  /* 0x0004107402007388 */ /* 0x000fe20000000c00 */
[----:B------:R-:W-:-:S03]  /*f300*/  FADD.FTZ R85, R56, R85 ;  /* 0x0000005538557221 */ /* 0x000fc60000010000 */
[----:B------:R-:W-:Y:S01]  /*f310*/  STS.128 [R2+0x800], R112 ;  /* 0x0008007002007388 */ /* 0x000fe20000000c00 */
[----:B0-----:R-:W-:Y:S01]  /*f320*/  FADD.FTZ R9, R3, R78 ;  /* 0x0000004e03097221 */ /* 0x001fe20000010000 */
[----:B------:R-:W-:Y:S02]  /*f330*/  FADD.FTZ R11, R5, R80 ;  /* 0x00000050050b7221 */ /* 0x000fe40000010000 */
        /* <DEDUP_REMOVED lines=68> */
[----:B------:R-:W-:Y:S01]  /*f780*/  LDS R72, [R0+0x4800] ;  /* 0x0048000000487984 */ /* 0x000fe20000000800 */
[----:B------:R-:W-:-:S03]  /*f790*/  FADD.FTZ R5, R5, R66 ;  /* 0x0000004205057221 */ /* 0x000fc60000010000 */
[----:B------:R-:W3:Y:S01]  /*f7a0*/  LDS R99, [R0+0x4a00] ;  /* 0x004a000000637984 */ /* 0x000ee20000000800 */
        /* <DEDUP_REMOVED lines=11> */
[----:B------:R0:W-:Y:S04]  /*f860*/  STS.128 [R2], R16 ;  /* 0x0000001002007388 */ /* 0x0001e80000000c00 */
[----:B------:R1:W-:Y:S01]  /*f870*/  STS.128 [R2+0x10], R20 ;  /* 0x0000101402007388 */ /* 0x0003e20000000c00 */
[----:B---3--:R-:W-:-:S03]  /*f880*/  FADD.FTZ R99, R6, R99 ;  /* 0x0000006306637221 */ /* 0x008fc60000010000 */
[----:B------:R-:W-:Y:S04]  /*f890*/  STS.128 [R2+0x400], R24 ;  /* 0x0004001802007388 */ /* 0x000fe80000000c00 */
[----:B------:R-:W-:Y:S01]  /*f8a0*/  STS.128 [R2+0x410], R28 ;  /* 0x0004101c02007388 */ /* 0x000fe20000000c00 */
[----:B----4-:R-:W-:-:S03]  /*f8b0*/  FADD.FTZ R101, R8, R101 ;  /* 0x0000006508657221 */ /* 0x010fc60000010000 */
[----:B------:R-:W-:Y:S01]  /*f8c0*/  STS.128 [R2+0x800], R32 ;  /* 0x0008002002007388 */ /* 0x000fe20000000c00 */
[----:B0-----:R-:W-:Y:S01]  /*f8d0*/  FADD.FTZ R17, R3, R70 ;  /* 0x0000004603117221 */ /* 0x001fe20000010000 */
[----:B------:R-:W-:Y:S02]  /*f8e0*/  FADD.FTZ R19, R5, R72 ;  /* 0x0000004805137221 */ /* 0x000fe40000010000 */
[----:B------:R-:W-:Y:S01]  /*f8f0*/  STS.128 [R2+0x810], R36 ;  /* 0x0008102402007388 */ /* 0x000fe20000000c00 */
[----:B-1----:R-:W-:-:S03]  /*f900*/  FADD.FTZ R21, R7, R74 ;  /* 0x0000004a07157221 */ /* 0x002fc60000010000 */
        /* <DEDUP_REMOVED lines=24> */
[----:B------:R-:W-:Y:S01]  /*fa90*/  LDS R22, [R0+0x2c00] ;  /* 0x002c000000167984 */ /* 0x000fe20000000800 */
        /* <DEDUP_REMOVED lines=10> */
[----:B0-----:R-:W-:-:S03]  /*fb40*/  FADD.FTZ R25, R10, R25 ;  /* 0x000000190a197221 */ /* 0x001fc60000010000 */
[----:B------:R-:W0:Y:S01]  /*fb50*/  LDS R14, [R0+0x800] ;  /* 0x00080000000e7984 */ /* 0x000e220000000800 */
[----:B------:R-:W-:-:S03]  /*fb60*/  FADD.FTZ R31, R16, R29 ;  /* 0x0000001d101f7221 */ /* 0x000fc60000010000 */
[----:B------:R-:W4:Y:S01]  /*fb70*/  LDS R10, [R0+0xa00] ;  /* 0x000a0000000a7984 */ /* 0x000f220000000800 */
[----:B------:R-:W-:-:S03]  /*fb80*/  FADD.FTZ R8, RZ, R8 ;  /* 0x00000008ff087221 */ /* 0x000fc60000010000 */
[----:B------:R-:W-:Y:S01]  /*fb90*/  STG.E desc[UR6][R2.64], R75 ;  /* 0x0000004b02007986 */ /* 0x000fe2000c101906 */
[----:B------:R-:W-:-:S03]  /*fba0*/  FADD.FTZ R18, R25, R18 ;  /* 0x0000001219127221 */ /* 0x000fc60000010000 */
[----:B------:R-:W4:Y:S01]  /*fbb0*/  LDS R29, [R0+0x1c00] ;  /* 0x001c0000001d7984 */ /* 0x000f220000000800 */
[----:B------:R-:W-:-:S03]  /*fbc0*/  FADD.FTZ R39, R18, R37 ;  /* 0x0000002512277221 */ /* 0x000fc60000010000 */
[----:B------:R-:W-:Y:S04]  /*fbd0*/  STG.E desc[UR6][R4.64], R9 ;  /* 0x0000000904007986 */ /* 0x000fe8000c101906 */
        /* <DEDUP_REMOVED lines=11> */
[----:B0-----:R-:W-:Y:S01]  /*fc90*/  FADD.FTZ R14, RZ, R14 ;  /* 0x0000000eff0e7221 */ /* 0x001fe20000010000 */
[----:B----4-:R-:W-:-:S02]  /*fca0*/  FADD.FTZ R10, RZ, R10 ;  /* 0x0000000aff0a7221 */ /* 0x010fc40000010000 */
[----:B------:R-:W0:Y:S04]  /*fcb0*/  LDS R20, [R0+0x2000] ;  /* 0x0020000000147984 */ /* 0x000e280000000800 */
[----:B------:R-:W4:Y:S01]  /*fcc0*/  LDS R37, [R0+0x3200] ;  /* 0x0032000000257984 */ /* 0x000f220000000800 */
[----:B------:R-:W-:-:S03]  /*fcd0*/  FADD.FTZ R14, R14, R29 ;  /* 0x0000001d0e0e7221 */ /* 0x000fc60000010000 */
[----:B------:R-:W4:Y:S04]  /*fce0*/  LDS R47, [R0+0x4400] ;  /* 0x00440000002f7984 */ /* 0x000f280000000800 */
[----:B------:R-:W4:Y:S01]  /*fcf0*/  LDS R16, [R0+0x1000] ;  /* 0x0010000000107984 */ /* 0x000f220000000800 */
[----:B------:R-:W-:-:S03]  /*fd00*/  FADD.FTZ R12, R12, R33 ;  /* 0x000000210c0c7221 */ /* 0x000fc60000010000 */
[----:B------:R-:W-:Y:S01]  /*fd10*/  STG.E desc[UR6][R6.64], R31 ;  /* 0x0000001f06007986 */ /* 0x000fe2000c101906 */
        /* <DEDUP_REMOVED lines=10> */
[----:B------:R-:W2:Y:S01]  /*fdc0*/  LDS R18, [R0+0x1200] ;  /* 0x0012000000127984 */ /* 0x000ea20000000800 */
[----:B0-----:R-:W-:-:S03]  /*fdd0*/  FADD.FTZ R9, R9, R20 ;  /* 0x0000001409097221 */ /* 0x001fc60000010000 */
[----:B------:R-:W-:Y:S01]  /*fde0*/  STG.E desc[UR6][R6.64+0x200], R39 ;  /* 0x0002002706007986 */ /* 0x000fe2000c101906 */
[----:B----4-:R-:W-:-:S03]  /*fdf0*/  FADD.FTZ R10, R10, R37 ;  /* 0x000000250a0a7221 */ /* 0x010fc60000010000 */
[----:B------:R-:W0:Y:S01]  /*fe00*/  LDS R31, [R0+0x2400] ;  /* 0x00240000001f7984 */ /* 0x000e220000000800 */
[----:B------:R-:W-:-:S03]  /*fe10*/  FADD.FTZ R47, R14, R47 ;  /* 0x0000002f0e2f7221 */ /* 0x000fc60000010000 */
[----:B------:R-:W-:Y:S01]  /*fe20*/  STG.E desc[UR6][R2.64+0x400], R93 ;  /* 0x0004005d02007986 */ /* 0x000fe2000c101906 */
[----:B------:R-:W-:-:S03]  /*fe30*/  FADD.FTZ R16, RZ, R16 ;  /* 0x00000010ff107221 */ /* 0x000fc60000010000 */
[----:B------:R-:W3:Y:S04]  /*fe40*/  LDS R39, [R0+0x3600] ;  /* 0x0036000000277984 */ /* 0x000ee80000000800 */
        /* <DEDUP_REMOVED lines=44> */
.L_x_3519:
[----:B------:R-:W-:Y:S01]  /*10110*/  HFMA2 R167, -RZ, RZ, 0, 5.9604644775390625e-08 ;  /* 0x00000001ffa77431 */ /* 0x000fe200000001ff */
[----:B------:R-:W-:Y:S01]  /*10120*/  BSSY B2, `(.L_x_3543) ;  /* 0x0000006000027945 */ /* 0x000fe20003800000 */
[----:B------:R-:W-:Y:S02]  /*10130*/  MOV R168, 0x1f ;  /* 0x0000001f00a87802 */ /* 0x000fe40000000f00 */
[----:B------:R-:W-:-:S07]  /*10140*/  MOV R169, 0xffffffff ;  /* 0xffffffff00a97802 */ /* 0x000fce0000000f00 */
[----:B-----5:R-:W-:Y:S05]  /*10150*/  WARPSYNC.COLLECTIVE R169, `(.L_x_3544) ;  /* 0x00000000a9087348 */ /* 0x020fea0003c00000 */
[----:B------:R0:W1:Y:S02]  /*10160*/  SHFL.BFLY P3, R167, R211, R167, R168 ;  /* 0x0c0000a7d3a77389 */ /* 0x00006400000600a8 */
[----:B01---5:R-:W-:Y:S05]  /*10170*/  ENDCOLLECTIVE ;  /* 0x000000000000791b */ /* 0x023fea0003800000 */
.L_x_3544:
[----:B------:R-:W-:Y:S05]  /*10180*/  BSYNC B2 ;  /* 0x0000000000027941 */ /* 0x000fea0003800000 */
.L_x_3543:
        /* <DEDUP_REMOVED lines=11> */
.L_x_3545:
        /* <DEDUP_REMOVED lines=13> */
.L_x_3546:
        /* <DEDUP_REMOVED lines=13> */
.L_x_3547:
        /* <DEDUP_REMOVED lines=13> */
.L_x_3548:
        /* <DEDUP_REMOVED lines=13> */
.L_x_3549:
        /* <DEDUP_REMOVED lines=14> */
.L_x_3550:
        /* <DEDUP_REMOVED lines=13> */
.L_x_3551:
        /* <DEDUP_REMOVED lines=13> */
.L_x_3552:
[----:B------:R-:W-:Y:S04]  /*10800*/  STL [R1+0xf0], R182 ;  /* 0x0000f0b601007387 */ /* 0x000fe80000100800 */
[----:B------:R0:W-:Y:S04]  /*10810*/  STL [R1+0xf4], R112 ;  /* 0x0000f47001007387 */ /* 0x0001e80000100800 */
[----:B------:R1:W-:Y:S01]  /*10820*/  STL [R1+0xcc], R113 ;  /* 0x0000cc7101007387 */ /* 0x0003e20000100800 */
[----:B------:R-:W-:-:S03]  /*10830*/  MOV R211, R166 ;  /* 0x000000a600d37202 */ /* 0x000fc60000000f00 */
[----:B------:R1:W-:Y:S04]  /*10840*/  STL [R1+0xe0], R114 ;  /* 0x0000e07201007387 */ /* 0x0003e80000100800 */
[----:B------:R1:W-:Y:S04]  /*10850*/  STL [R1+0xe4], R115 ;  /* 0x0000e47301007387 */ /* 0x0003e80000100800 */
[----:B------:R1:W-:Y:S01]  /*10860*/  STL [R1+0xe8], R160 ;  /* 0x0000e8a001007387 */ /* 0x0003e20000100800 */
[----:B0-----:R-:W-:Y:S01]  /*10870*/  MOV R112, R167 ;  /* 0x000000a700707202 */ /* 0x001fe20000000f00 */
[----:B------:R-:W-:-:S02]  /*10880*/  HFMA2 R167, -RZ, RZ, 0, 9.5367431640625e-07 ;  /* 0x00000010ffa77431 */ /* 0x000fc400000001ff */
        /* <DEDUP_REMOVED lines=13> */
.L_x_3553:
[----:B------:R3:W-:Y:S04]  /*10960*/  STL [R1+0x18], R176 ;  /* 0x000018b001007387 */ /* 0x0007e80000100800 */
[----:B------:R3:W-:Y:S04]  /*10970*/  STL [R1+0x1c], R177 ;  /* 0x00001cb101007387 */ /* 0x0007e80000100800 */
[----:B------:R3:W-:Y:S04]  /*10980*/  STL [R1+0x20], R178 ;  /* 0x000020b201007387 */ /* 0x0007e80000100800 */
[----:B------:R3:W-:Y:S04]  /*10990*/  STL [R1+0x24], R179 ;  /* 0x000024b301007387 */ /* 0x0007e80000100800 */
[----:B------:R3:W-:Y:S01]  /*109a0*/  STL [R1+0x28], R180 ;  /* 0x000028b401007387 */ /* 0x0007e20000100800 */
[----:B------:R-:W-:Y:S01]  /*109b0*/  MOV R113, R167 ;  /* 0x000000a700717202 */ /* 0x000fe20000000f00 */
[----:B------:R-:W-:Y:S06]  /*109c0*/  BRA `(.L_x_3554) ;  /* 0xffffff4800147947 */ /* 0x000fec000383ffff */
.L_x_3555:
        /* <DEDUP_REMOVED lines=11> */
.L_x_25387:


//--------------------- .text._ZN10layer_norm22ln_bwd_finalize_kernelINS_22Kernel_traits_finalizeILj1280E6__halfS2_S2_S2_fjLb1ELj1024ELj4ENS_18Kernel_traits_baseILj1280ES2_S2_S2_S2_fjLj1024EEEEELb1ELb0EEEvNS_9BwdParamsE --------------------------
	.section	.text._ZN10layer_norm22ln_bwd_finalize_kernelINS_22Kernel_traits_finalizeILj1280E6__halfS2_S2_S2_fjLb1ELj1024ELj4ENS_18Kernel_traits_baseILj1280ES2_S2_S2_S2_fjLj1024EEEEELb1ELb0EEEvNS_9BwdParamsE,"ax",@progbits
	.align	128
        .global         _ZN10layer_norm22ln_bwd_finalize_kernelINS_22Kernel_traits_finalizeILj1280E6__halfS2_S2_S2_fjLb1ELj1024ELj4ENS_18Kernel_traits_baseILj1280ES2_S2_S2_S2_fjLj1024EEEEELb1ELb0EEEvNS_9BwdParamsE
        .type           _ZN10layer_norm22ln_bwd_finalize_kernelINS_22Kernel_traits_finalizeILj1280E6__halfS2_S2_S2_fjLb1ELj1024ELj4ENS_18Kernel_traits_baseILj1280ES2_S2_S2_S2_fjLj1024EEEEELb1ELb0EEEvNS_9BwdParamsE,@function
        .size           _ZN10layer_norm22ln_bwd_finalize_kernelINS_22Kernel_traits_finalizeILj1280E6__halfS2_S2_S2_fjLb1ELj1024ELj4ENS_18Kernel_traits_baseILj1280ES2_S2_S2_S2_fjLj1024EEEEELb1ELb0EEEvNS_9BwdParamsE,(.L_x_25388 - _ZN10layer_norm22ln_bwd_finalize_kernelINS_22Kernel_traits_finalizeILj1280E6__halfS2_S2_S2_fjLb1ELj1024ELj4ENS_18Kernel_traits_baseILj1280ES2_S2_S2_S2_fjLj1024EEEEELb1ELb0EEEvNS_9BwdParamsE)
        .other          _ZN10layer_norm22ln_bwd_finalize_kernelINS_22Kernel_traits_finalizeILj1280E6__halfS2_S2_S2_fjLb1ELj1024ELj4ENS_18Kernel_traits_baseILj1280ES2_S2_S2_S2_fjLj1024EEEEELb1ELb0EEEvNS_9BwdParamsE,@"STO_CUDA_ENTRY STV_DEFAULT"
_ZN10layer_norm22ln_bwd_finalize_kernelINS_22Kernel_traits_finalizeILj1280E6__halfS2_S2_S2_fjLb1ELj1024ELj4ENS_18Kernel_traits_baseILj1280ES2_S2_S2_S2_fjLj1024EEEEELb1ELb0EEEvNS_9BwdParamsE:
.text._ZN10layer_norm22ln_bwd_finalize_kernelINS_22Kernel_traits_finalizeILj1280E6__halfS2_S2_S2_fjLb1ELj1024ELj4ENS_18Kernel_traits_baseILj1280ES2_S2_S2_S2_fjLj1024EEEEELb1ELb0EEEvNS_9BwdParamsE:
        /* <DEDUP_REMOVED lines=62> */
.L_x_3560:
        /* <DEDUP_REMOVED lines=87> */
.L_x_3559:
[----:B------:R-:W-:Y:S05]  /*0950*/  BSYNC.RECONVERGENT B1 ;  /* 0x0000000000017941 */ /* 0x000fea0003800200 */
.L_x_3558:
        /* <DEDUP_REMOVED lines=49> */
.L_x_3562:
[----:B------:R-:W-:Y:S05]  /*0c70*/  BSYNC.RECONVERGENT B1 ;  /* 0x0000000000017941 */ /* 0x000fea0003800200 */
.L_x_3561:
        /* <DEDUP_REMOVED lines=29> */
.L_x_3564:
[----:B------:R-:W-:Y:S05]  /*0e50*/  BSYNC.RECONVERGENT B1 ;  /* 0x0000000000017941 */ /* 0x000fea0003800200 */
.L_x_3563:
        /* <DEDUP_REMOVED lines=14> */
.L_x_3557:
[----:B------:R-:W-:Y:S05]  /*0f40*/  BSYNC.RECONVERGENT B0 ;  /* 0x0000000000007941 */ /* 0x000fea0003800200 */
.L_x_3556:
        /* <DEDUP_REMOVED lines=68> */
[----:B-1----:R-:W-:Y:S02]  /*1390*/  F2FP.F16.F32.PACK_AB R11, R11, R10 ;  /* 0x0000000a0b0b723e */ /* 0x002fe400000000ff */
[----:B--2---:R-:W-:-:S03]  /*13a0*/  F2FP.F16.F32.PACK_AB R13, R13, R12 ;  /* 0x0000000c0d0d723e */ /* 0x004fc600000000ff */
[----:B------:R-:W-:Y:S01]  /*13b0*/  STG.E desc[UR6][R2.64], R11 ;  /* 0x0000000b02007986 */ /* 0x000fe2000c101906 */
[----:B----4-:R-:W-:-:S03]  /*13c0*/  F2FP.F16.F32.PACK_AB R15, R15, R14 ;  /* 0x0000000e0f0f723e */ /* 0x010fc600000000ff */
[----:B------:R-:W-:Y:S04]  /*13d0*/  STG.E desc[UR6][R4.64], R13 ;  /* 0x0000000d04007986 */ /* 0x000fe8000c101906 */
[----:B------:R-:W-:Y:S01]  /*13e0*/  STG.E desc[UR6][R6.64], R15 ;  /* 0x0000000f06007986 */ /* 0x000fe2000c101906 */
[----:B------:R-:W-:Y:S05]  /*13f0*/  EXIT ;  /* 0x000000000000794d */ /* 0x000fea0003800000 */
.L_x_3565:
        /* <DEDUP_REMOVED lines=16> */
.L_x_25388:


//--------------------- .text._ZN10layer_norm13ln_bwd_kernelINS_13Kernel_traitsI6__halfS2_S2_S2_fjLj1280ELj1ELj4ELj1ELj16ENS_18Kernel_traits_baseILj1280ES2_S2_S2_S2_fjLj128EEEEELb1ELb1ELb1ELb0EEEvNS_9BwdParamsE --------------------------
	.section	.text._ZN10layer_norm13ln_bwd_kernelINS_13Kernel_traitsI6__halfS2_S2_S2_fjLj1280ELj1ELj4ELj1ELj16ENS_18Kernel_traits_baseILj1280ES2_S2_S2_S2_fjLj128EEEEELb1ELb1ELb1ELb0EEEvNS_9BwdParamsE,"ax",@progbits
	.align	128
        .global         _ZN10layer_norm13ln_bwd_kernelINS_13Kernel_traitsI6__halfS2_S2_S2_fjLj1280ELj1ELj4ELj1ELj16ENS_18Kernel_traits_baseILj1280ES2_S2_S2_S2_fjLj128EEEEELb1ELb1ELb1ELb0EEEvNS_9BwdParamsE
        .type           _ZN10layer_norm13ln_bwd_kernelINS_13Kernel_traitsI6__halfS2_S2_S2_fjLj1280ELj1ELj4ELj1ELj16ENS_18Kernel_traits_baseILj1280ES2_S2_S2_S2_fjLj128EEEEELb1ELb1ELb1ELb0EEEvNS_9BwdParamsE,@function
        .size           _ZN10layer_norm13ln_bwd_kernelINS_13Kernel_traitsI6__halfS2_S2_S2_fjLj1280ELj1ELj4ELj1ELj16ENS_18Kernel_traits_baseILj1280ES2_S2_S2_S2_fjLj128EEEEELb1ELb1ELb1ELb0EEEvNS_9BwdParamsE,(.L_x_25389 - _ZN10layer_norm13ln_bwd_kernelINS_13Kernel_traitsI6__halfS2_S2_S2_fjLj1280ELj1ELj4ELj1ELj16ENS_18Kernel_traits_baseILj1280ES2_S2_S2_S2_fjLj128EEEEELb1ELb1ELb1ELb0EEEvNS_9BwdParamsE)
        .other          _ZN10layer_norm13ln_bwd_kernelINS_13Kernel_traitsI6__halfS2_S2_S2_fjLj1280ELj1ELj4ELj1ELj16ENS_18Kernel_traits_baseILj1280ES2_S2_S2_S2_fjLj128EEEEELb1ELb1ELb1ELb0EEEvNS_9BwdParamsE,@"STO_CUDA_ENTRY STV_DEFAULT"
_ZN10layer_norm13ln_bwd_kernelINS_13Kernel_traitsI6__halfS2_S2_S2_fjLj1280ELj1ELj4ELj1ELj16ENS_18Kernel_traits_baseILj1280ES2_S2_S2_S2_fjLj128EEEEELb1ELb1ELb1ELb0EEEvNS_9BwdParamsE:
.text._ZN10layer_norm13ln_bwd_kernelINS_13Kernel_traitsI6__halfS2_S2_S2_fjLj1280ELj1ELj4ELj1ELj16ENS_18Kernel_traits_baseILj1280ES2_S2_S2_S2_fjLj128EEEEELb1ELb1ELb1ELb0EEEvNS_9BwdParamsE:
        /* <DEDUP_REMOVED lines=38> */
[----:B------:R3:W5:Y:S04]  /*0260*/  @P1 LDG.E.128 R36, desc[UR6][R14.64] ;  /* 0x000000060e241981 */ /* 0x000768000c1e1d00 */
[----:B------:R3:W5:Y:S01]  /*0270*/  @P1 LDG.E.128 R40, desc[UR6][R16.64] ;  /* 0x0000000610281981 */ /* 0x000762000c1e1d00 */
[----:B------:R-:W0:Y:S01]  /*0280*/  @P3 LDC.64 R24, c[0x0][0x3e8] ;  /* 0x0000fa00ff183b82 */ /* 0x000e220000000a00 */
[----:B-1----:R-:W-:-:S07]  /*0290*/  @P2 IMAD.WIDE.U32 R18, R71, 0x10, R18 ;  /* 0x0000001047122825 */ /* 0x002fce00078e0012 */
[----:B------:R-:W1:Y:S01]  /*02a0*/  @P4 LDC.64 R26, c[0x0][0x3d0] ;  /* 0x0000f400ff1a4b82 */ /* 0x000e620000000a00 */
[C---:B----4-:R-:W-:Y:S01]  /*02b0*/  @P2 IMAD.WIDE.U32 R20, R71.reuse, 0x10, R20 ;  /* 0x0000001047142825 */ /* 0x050fe200078e0014 */
[----:B------:R-:W-:Y:S01]  /*02c0*/  @P2 IADD3 R71, PT, PT, R71, 0x20, RZ ;  /* 0x0000002047472810 */ /* 0x000fe20007ffe0ff */
[----:B------:R3:W5:Y:S04]  /*02d0*/  @P2 LDG.E.128 R44, desc[UR6][R18.64] ;  /* 0x00000006122c2981 */ /* 0x000768000c1e1d00 */
[----:B------:R3:W5:Y:S01]  /*02e0*/  @P2 LDG.E.128 R48, desc[UR6][R20.64] ;  /* 0x0000000614302981 */ /* 0x000762000c1e1d00 */
[----:B------:R-:W4:Y:S01]  /*02f0*/  @P4 LDC.64 R68, c[0x0][0x3e8] ;  /* 0x0000fa00ff444b82 */ /* 0x000f220000000a00 */
[C---:B--2---:R-:W-:Y:S02]  /*0300*/  @P3 IMAD.WIDE.U32 R22, R71.reuse, 0x10, R22 ;  /* 0x0000001047163825 */ /* 0x044fe400078e0016 */
        /* <DEDUP_REMOVED lines=180> */
.L_x_4062:
[----:B------:R-:W1:Y:S08]  /*0e50*/  LDC.64 R2, c[0x0][0x3f8] ;  /* 0x0000fe00ff027b82 */ /* 0x000e700000000a00 */
[----:B------:R-:W2:Y:S01]  /*0e60*/  LDC.64 R8, c[0x0][0x3f0] ;  /* 0x0000fc00ff087b82 */ /* 0x000ea20000000a00 */
[----:B-1----:R-:W-:-:S05]  /*0e70*/  IMAD.WIDE R2, R6, 0x4, R2 ;  /* 0x0000000406027825 */ /* 0x002fca00078e0202 */
[----:B------:R1:W3:Y:S01]  /*0e80*/  LDG.E R5, desc[UR6][R2.64] ;  /* 0x0000000602057981 */ /* 0x0002e2000c1e1900 */
[----:B--2---:R-:W-:-:S05]  /*0e90*/  IMAD.WIDE R8, R6, 0x4, R8 ;  /* 0x0000000406087825 */ /* 0x004fca00078e0208 */
[----:B------:R-:W2:Y:S01]  /*0ea0*/  LDG.E R172, desc[UR6][R8.64] ;  /* 0x0000000608ac7981 */ /* 0x000ea2000c1e1900 */
[----:B-1----:R-:W1:Y:S01]  /*0eb0*/  LDC.64 R2, c[0x0][0x3c8] ;  /* 0x0000f200ff027b82 */ /* 0x002e620000000a00 */
[----:B------:R-:W-:Y:S01]  /*0ec0*/  BSSY.RECONVERGENT B1, `(.L_x_3568) ;  /* 0x00002d4000017945 */ /* 0x000fe20003800200 */
[----:B-1----:R-:W-:-:S05]  /*0ed0*/  IMAD.WIDE R2, R6, 0x4, R2 ;  /* 0x0000000406027825 */ /* 0x002fca00078e0202 */
[----:B-----5:R1:W5:Y:S02]  /*0ee0*/  LDG.E R4, desc[UR6][R2.64] ;  /* 0x0000000602047981 */ /* 0x020364000c1e1900 */
[----:B-1----:R-:W1:Y:S01]  /*0ef0*/  LDC.64 R2, c[0x0][0x3c0] ;  /* 0x0000f000ff027b82 */ /* 0x002e620000000a00 */
[----:B---3--:R-:W-:-:S04]  /*0f00*/  ISETP.GE.AND P0, PT, R5, 0x1, PT ;  /* 0x000000010500780c */ /* 0x008fc80003f06270 */
[----:B------:R-:W-:Y:S01]  /*0f10*/  P2R R8, PR, RZ, 0x1 ;  /* 0x00000001ff087803 */ /* 0x000fe20000000000 */
[----:B--2---:R2:W-:Y:S04]  /*0f20*/  STL [R1+0x10], R172 ;  /* 0x000010ac01007387 */ /* 0x0045e80000100800 */
[----:B------:R2:W-:Y:S04]  /*0f30*/  STL [R1+0x20], R8 ;  /* 0x0000200801007387 */ /* 0x0005e80000100800 */
[----:B-1----:R-:W-:Y:S05]  /*0f40*/  @!P0 BRA `(.L_x_3569) ;  /* 0x0000002400b88947 */ /* 0x002fea0003800000 */
[----:B------:R-:W-:-:S06]  /*0f50*/  IMAD.WIDE R2, R6, 0x4, R2 ;  /* 0x0000000406027825 */ /* 0x000fcc00078e0202 */
[----:B------:R1:W3:Y:S01]  /*0f60*/  LDG.E R2, desc[UR6][R2.64] ;  /* 0x0000000602027981 */ /* 0x0002e2000c1e1900 */
[----:B------:R-:W-:Y:S01]  /*0f70*/  ISETP.GE.AND P0, PT, R172, 0x1, PT ;  /* 0x00000001ac00780c */ /* 0x000fe20003f06270 */
[----:B------:R-:W-:Y:S01]  /*0f80*/  BSSY.RECONVERGENT B2, `(.L_x_3570) ;  /* 0x0000098000027945 */ /* 0x000fe20003800200 */
[----:B------:R-:W-:Y:S01]  /*0f90*/  MOV R9, UR15 ;  /* 0x0000000f00097c02 */ /* 0x000fe20008000f00 */
[----:B------:R-:W4:Y:S01]  /*0fa0*/  S2R R175, SR_TID.X ;  /* 0x0000000000af7919 */ /* 0x000f220000002100 */
[C---:B------:R-:W-:Y:S01]  /*0fb0*/  ISETP.GE.U32.AND P1, PT, R7.reuse, 0x20, PT ;  /* 0x000000200700780c */ /* 0x040fe20003f26070 */
[----:B------:R-:W-:Y:S01]  /*0fc0*/  HFMA2 R221, -RZ, RZ, 0, 0 ;  /* 0x00000000ffdd7431 */ /* 0x000fe200000001ff */
[----:B------:R-:W-:Y:S01]  /*0fd0*/  ISETP.NE.AND P5, PT, RZ, UR8, PT ;  /* 0x00000008ff007c0c */ /* 0x000fe2000bfa5270 */
[----:B------:R-:W-:Y:S01]  /*0fe0*/  IMAD R173, R6, R9, RZ ;  /* 0x0000000906ad7224 */ /* 0x000fe200078e02ff */
[----:B------:R-:W-:Y:S02]  /*0ff0*/  ISETP.GE.U32.AND P2, PT, R7, 0x40, PT ;  /* 0x000000400700780c */ /* 0x000fe40003f46070 */
[----:B-1----:R-:W-:-:S02]  /*1000*/  IADD3 R3, PT, PT, R5, -0x1, RZ ;  /* 0xffffffff05037810 */ /* 0x002fc40007ffe0ff */
[C---:B------:R-:W-:Y:S02]  /*1010*/  ISETP.GE.U32.AND P3, PT, R7.reuse, 0x60, PT ;  /* 0x000000600700780c */ /* 0x040fe40003f66070 */
[----:B------:R-:W-:Y:S01]  /*1020*/  ISETP.GE.U32.AND P4, PT, R7, 0x80, PT ;  /* 0x000000800700780c */ /* 0x000fe20003f86070 */
[-C--:B--2---:R-:W-:Y:S01]  /*1030*/  IMAD R8, R3, R9.reuse, RZ ;  /* 0x0000000903087224 */ /* 0x084fe200078e02ff */
[----:B------:R-:W-:Y:S02]  /*1040*/  @P0 IADD3 R3, PT, PT, R172, -0x1, RZ ;  /* 0xffffffffac030810 */ /* 0x000fe40007ffe0ff */
[----:B------:R-:W-:Y:S02]  /*1050*/  SHF.R.S32.HI R172, RZ, 0x1f, R173 ;  /* 0x0000001fffac7819 */ /* 0x000fe400000114ad */
[----:B------:R-:W-:Y:S01]  /*1060*/  MOV R222, RZ ;  /* 0x000000ff00de7202 */ /* 0x000fe20000000f00 */
[----:B------:R-:W-:Y:S01]  /*1070*/  @P0 IMAD R3, R3, R9, RZ ;  /* 0x0000000903030224 */ /* 0x000fe200078e02ff */
[----:B------:R-:W-:-:S02]  /*1080*/  LEA.HI R173, R172, R173, RZ, 0x3 ;  /* 0x000000adacad7211 */ /* 0x000fc400078f18ff */
[----:B------:R-:W-:-:S04]  /*1090*/  SHF.R.S32.HI R172, RZ, 0x1f, R8 ;  /* 0x0000001fffac7819 */ /* 0x000fc80000011408 */
[----:B------:R-:W-:Y:S02]  /*10a0*/  LEA.HI R172, R172, R8, RZ, 0x3 ;  /* 0x00000008acac7211 */ /* 0x000fe400078f18ff */
[----:B------:R-:W-:-:S04]  /*10b0*/  @P0 SHF.R.S32.HI R8, RZ, 0x1f, R3 ;  /* 0x0000001fff080819 */ /* 0x000fc80000011403 */
[----:B------:R-:W-:Y:S01]  /*10c0*/  @P0 LEA.HI R174, R8, R3, RZ, 0x3 ;  /* 0x0000000308ae0211 */ /* 0x000fe200078f18ff */
[----:B------:R-:W-:Y:S01]  /*10d0*/  HFMA2 R3, -RZ, RZ, 0, 0 ;  /* 0x00000000ff037431 */ /* 0x000fe200000001ff */
[----:B----4-:R-:W-:-:S04]  /*10e0*/  LOP3.LUT R8, R175, 0x1f, RZ, 0xc0, !PT ;  /* 0x0000001faf087812 */ /* 0x010fc800078ec0ff */
[-C--:B------:R-:W-:Y:S02]  /*10f0*/  LEA.HI.SX32 R173, R173, R8.reuse, 0x1d ;  /* 0x00000008adad7211 */ /* 0x080fe400078feaff */
[-C--:B------:R-:W-:Y:S02]  /*1100*/  @P0 LEA.HI.SX32 R3, R174, R8.reuse, 0x1d ;  /* 0x00000008ae030211 */ /* 0x080fe400078feaff */
[----:B------:R-:W-:Y:S01]  /*1110*/  LEA.HI.SX32 R181, R172, R8, 0x1d ;  /* 0x00000008acb57211 */ /* 0x000fe200078feaff */
[----:B------:R1:W-:Y:S01]  /*1120*/  STL [R1+0x14], R173 ;  /* 0x000014ad01007387 */ /* 0x0003e20000100800 */
[----:B------:R-:W-:Y:S02]  /*1130*/  MOV R220, R173 ;  /* 0x000000ad00dc7202 */ /* 0x000fe40000000f00 */
[----:B---3--:R-:W-:Y:S01]  /*1140*/  FSEL R2, R2, RZ, !P5 ;  /* 0x000000ff02027208 */ /* 0x008fe20006800000 */
[----:B-1----:R-:W-:Y:S06]  /*1150*/  @!P1 BRA `(.L_x_3571) ;  /* 0x0000000400e89947 */ /* 0x002fec0003800000 */
[----:B------:R-:W1:Y:S01]  /*1160*/  LDC.64 R172, c[0x0][0x3a8] ;  /* 0x0000ea00ffac7b82 */ /* 0x000e620000000a00 */
[----:B------:R-:W2:Y:S04]  /*1170*/  LDL.LU R221, [R1+0x24] ;  /* 0x0000240001dd7983 */ /* 0x000ea80000300800 */
[----:B------:R-:W3:Y:S03]  /*1180*/  LDL.LU R234, [R1+0xc4] ;  /* 0x0000c40001ea7983 */ /* 0x000ee60000300800 */
[----:B------:R-:W4:Y:S01]  /*1190*/  LDC.64 R176, c[0x0][0x428] ;  /* 0x00010a00ffb07b82 */ /* 0x000f220000000a00 */
[----:B------:R-:W2:Y:S04]  /*11a0*/  LDL.LU R249, [R1+0x28] ;  /* 0x0000280001f97983 */ /* 0x000ea80000300800 */
[----:B------:R-:W2:Y:S01]  /*11b0*/  LDL.LU R218, [R1+0xc8] ;  /* 0x0000c80001da7983 */ /* 0x000ea20000300800 */
[----:B------:R-:W-:-:S02]  /*11c0*/  ISETP.NE.U32.AND P5, PT, RZ, UR10, PT ;  /* 0x0000000aff007c0c */ /* 0x000fc4000bfa5070 */
[----:B------:R-:W0:Y:S01]  /*11d0*/  LDC.64 R212, c[0x0][0x3b0] ;  /* 0x0000ec00ffd47b82 */ /* 0x000e220000000a00 */
[----:B------:R-:W2:Y:S04]  /*11e0*/  LDL.LU R180, [R1+0x2c] ;  /* 0x00002c0001b47983 */ /* 0x000ea80000300800 */
[----:B------:R-:W2:Y:S01]  /*11f0*/  LDL.LU R245, [R1+0xcc] ;  /* 0x0000cc0001f57983 */ /* 0x000ea20000300800 */
[----:B-1----:R-:W-:-:S03]  /*1200*/  IMAD.WIDE.U32 R172, R220, 0x10, R172 ;  /* 0x00000010dcac7825 */ /* 0x002fc600078e00ac */
[----:B------:R-:W2:Y:S04]  /*1210*/  LDL.LU R196, [R1+0x30] ;  /* 0x0000300001c47983 */ /* 0x000ea80000300800 */
[----:B------:R-:W2:Y:S04]  /*1220*/  LDL.LU R240, [R1+0xd0] ;  /* 0x0000d00001f07983 */ /* 0x000ea80000300800 */
[----:B------:R-:W3:Y:S01]  /*1230*/  LDG.E.128 R172, desc[UR6][R172.64] ;  /* 0x00000006acac7981 */ /* 0x000ee2000c1e1d00 */
[----:B----4-:R-:W-:-:S03]  /*1240*/  IMAD.WIDE.U32 R176, R181, 0x10, R176 ;  /* 0x00000010b5b07825 */ /* 0x010fc600078e00b0 */
[----:B------:R-:W4:Y:S04]  /*1250*/  LDL.LU R233, [R1+0xb4] ;  /* 0x0000b40001e97983 */ /* 0x000f280000300800 */
[----:B------:R-:W2:Y:S04]  /*1260*/  LDG.E.128 R176, desc[UR6][R176.64] ;  /* 0x00000006b0b07981 */ /* 0x000ea8000c1e1d00 */
[----:B------:R-:W4:Y:S04]  /*1270*/  LDL.LU R232, [R1+0xb8] ;  /* 0x0000b80001e87983 */ /* 0x000f280000300800 */
[----:B------:R-:W4:Y:S01]  /*1280*/  LDL.LU R219, [R1+0xbc] ;  /* 0x0000bc0001db7983 */ /* 0x000f220000300800 */
[----:B------:R-:W-:-:S13]  /*1290*/  ISETP.NE.AND.EX P5, PT, RZ, UR11, PT, P5 ;  /* 0x0000000bff007c0c */ /* 0x000fda000bfa5350 */
[----:B------:R-:W1:Y:S02]  /*12a0*/  @P5 LDC.64 R190, c[0x0][0x438] ;  /* 0x00010e00ffbe5b82 */ /* 0x000e640000000a00 */
[----:B-1----:R-:W-:-:S05]  /*12b0*/  @P5 IMAD.WIDE.U32 R190, R220, 0x10, R190 ;  /* 0x00000010dcbe5825 */ /* 0x002fca00078e00be */
[----:B------:R0:W5:Y:S02]  /*12c0*/  @P5 LDG.E.128 R148, desc[UR6][R190.64] ;  /* 0x00000006be945981 */ /* 0x000164000c1e1d00 */
[----:B0-----:R-:W-:-:S06]  /*12d0*/  IMAD.WIDE.U32 R190, R3, 0x8, R212 ;  /* 0x0000000803be7825 */ /* 0x001fcc00078e00d4 */
[----:B------:R-:W5:Y:S01]  /*12e0*/  LDG.E.64 R190, desc[UR6][R190.64] ;  /* 0x00000006bebe7981 */ /* 0x000f62000c1e1b00 */
[----:B---3--:R-:W-:-:S05]  /*12f0*/  HADD2.F32 R0, -RZ, R172.H0_H0 ;  /* 0x200000acff007230 */ /* 0x008fca0000004100 */
        /* <DEDUP_REMOVED lines=10> */
[----:B0-----:R-:W-:Y:S01]  /*13a0*/  FMUL.FTZ R234, R172, R19 ;  /* 0x00000013acea7220 */ /* 0x001fe20000410000 */
[----:B------:R-:W-:Y:S02]  /*13b0*/  HADD2.F32 R172, -RZ, R176.H1_H1 ;  /* 0x300000b0ffac7230 */ /* 0x000fe40000004100 */
[----:B------:R-:W-:Y:S02]  /*13c0*/  HADD2.F32 R19, -RZ, R173.H0_H0 ;  /* 0x200000adff137230 */ /* 0x000fe40000004100 */
[----:B------:R-:W-:Y:S02]  /*13d0*/  HADD2.F32 R176, -RZ, R28.H1_H1 ;  /* 0x3000001cffb07230 */ /* 0x000fe40000004100 */
[----:B------:R-:W-:Y:S01]  /*13e0*/  FFMA.FTZ R218, R15, R172, R218 ;  /* 0x000000ac0fda7223 */ /* 0x000fe200000100da */
[----:B------:R-:W-:Y:S01]  /*13f0*/  STL [R1+0x24], R221 ;  /* 0x000024dd01007387 */ /* 0x000fe20000100800 */
[----:B------:R-:W-:Y:S01]  /*1400*/  FADD.FTZ R19, -R2, R19 ;  /* 0x0000001302137221 */ /* 0x000fe20000010100 */
[----:B------:R-:W-:-:S02]  /*1410*/  FADD.FTZ R249, R249, R172 ;  /* 0x000000acf9f97221 */ /* 0x000fc40000010000 */
[----:B------:R0:W-:Y:S01]  /*1420*/  STL [R1+0xc8], R218 ;  /* 0x0000c8da01007387 */ /* 0x0001e20000100800 */
[----:B------:R-:W-:Y:S01]  /*1430*/  FMUL.FTZ R19, R4, R19 ;  /* 0x0000001304137220 */ /* 0x000fe20000410000 */
[----:B------:R-:W-:Y:S02]  /*1440*/  HADD2.F32 R173, -RZ, R173.H1_H1 ;  /* 0x300000adffad7230 */ /* 0x000fe40000004100 */
[----:B0-----:R-:W-:Y:S01]  /*1450*/  FMUL.FTZ R218, R176, R172 ;  /* 0x000000acb0da7220 */ /* 0x001fe20000410000 */
[----:B------:R-:W-:Y:S02]  /*1460*/  HADD2.F32 R172, -RZ, R177.H0_H0 ;  /* 0x200000b1ffac7230 */ /* 0x000fe40000004100 */
[----:B------:R-:W-:-:S03]  /*1470*/  HADD2.F32 R176, -RZ, R29.H0_H0 ;  /* 0x2000001dffb07230 */ /* 0x000fc60000004100 */
[----:B------:R-:W-:Y:S01]  /*1480*/  FADD.FTZ R180, R180, R172 ;  /* 0x000000acb4b47221 */ /* 0x000fe20000010000 */
[-C--:B------:R-:W-:Y:S01]  /*1490*/  FFMA.FTZ R245, R19, R172.reuse, R245 ;  /* 0x000000ac13f57223 */ /* 0x080fe200000100f5 */
[----:B------:R0:W-:Y:S04]  /*14a0*/  STL [R1+0x28], R249 ;  /* 0x000028f901007387 */ /* 0x0001e80000100800 */
[----:B------:R-:W-:Y:S04]  /*14b0*/  STL [R1], R218 ;  /* 0x000000da01007387 */ /* 0x000fe80000100800 */
[----:B------:R1:W-:Y:S01]  /*14c0*/  STL [R1+0x2c], R180 ;  /* 0x00002cb401007387 */ /* 0x0003e20000100800 */
[----:B0-----:R-:W-:Y:S01]  /*14d0*/  FMUL.FTZ R249, R176, R172 ;  /* 0x000000acb0f97220 */ /* 0x001fe20000410000 */
[----:B------:R-:W-:Y:S01]  /*14e0*/  FADD.FTZ R176, -R2, R173 ;  /* 0x000000ad02b07221 */ /* 0x000fe20000010100 */
[----:B------:R-:W-:Y:S01]  /*14f0*/  HADD2.F32 R173, -RZ, R177.H1_H1 ;  /* 0x300000b1ffad7230 */ /* 0x000fe20000004100 */
[----:B------:R0:W-:Y:S04]  /*1500*/  STL [R1+0xcc], R245 ;  /* 0x0000ccf501007387 */ /* 0x0001e80000100800 */
[----:B------:R-:W2:Y:S01]  /*1510*/  LDL.LU R177, [R1+0xc0] ;  /* 0x0000c00001b17983 */ /* 0x000ea20000300800 */
[----:B------:R-:W-:-:S02]  /*1520*/  HADD2.F32 R172, -RZ, R174.H0_H0 ;  /* 0x200000aeffac7230 */ /* 0x000fc40000004100 */
[----:B-1----:R-:W-:Y:S01]  /*1530*/  FMUL.FTZ R180, R4, R176 ;  /* 0x000000b004b47220 */ /* 0x002fe20000410000 */
[----:B------:R-:W-:Y:S01]  /*1540*/  FADD.FTZ R196, R196, R173 ;  /* 0x000000adc4c47221 */ /* 0x000fe20000010000 */
[----:B------:R-:W-:Y:S02]  /*1550*/  HADD2.F32 R176, -RZ, R29.H1_H1 ;  /* 0x3000001dffb07230 */ /* 0x000fe40000004100 */
[----:B------:R-:W-:Y:S01]  /*1560*/  FADD.FTZ R172, -R2, R172 ;  /* 0x000000ac02ac7221 */ /* 0x000fe20000010100 */
[-C--:B------:R-:W-:Y:S01]  /*1570*/  FFMA.FTZ R240, R180, R173.reuse, R240 ;  /* 0x000000adb4f07223 */ /* 0x080fe200000100f0 */
[----:B------:R1:W-:Y:S01]  /*1580*/  STL [R1+0x30], R196 ;  /* 0x000030c401007387 */ /* 0x0003e20000100800 */
[----:B0-----:R-:W-:Y:S01]  /*1590*/  FMUL.FTZ R245, R176, R173 ;  /* 0x000000adb0f57220 */ /* 0x001fe20000410000 */
[----:B------:R-:W-:Y:S02]  /*15a0*/  HADD2.F32 R173, -RZ, R30.H0_H0 ;  /* 0x2000001effad7230 */ /* 0x000fe40000004100 */
[----:B------:R-:W-:Y:S01]  /*15b0*/  HADD2.F32 R174, -RZ, R174.H1_H1 ;  /* 0x300000aeffae7230 */ /* 0x000fe20000004100 */
[----:B------:R0:W-:Y:S01]  /*15c0*/  STL [R1+0xd0], R240 ;  /* 0x0000d0f001007387 */ /* 0x0001e20000100800 */
[----:B-1----:R-:W-:Y:S01]  /*15d0*/  FMUL.FTZ R196, R4, R172 ;  /* 0x000000ac04c47220 */ /* 0x002fe20000410000 */
[----:B------:R-:W-:-:S02]  /*15e0*/  HADD2.F32 R172, -RZ, R178.H0_H0 ;  /* 0x200000b2ffac7230 */ /* 0x000fc40000004100 */
[----:B------:R-:W-:-:S03]  /*15f0*/  FADD.FTZ R174, -R2, R174 ;  /* 0x000000ae02ae7221 */ /* 0x000fc60000010100 */
[----:B------:R-:W-:Y:S01]  /*1600*/  FADD.FTZ R80, R80, R172 ;  /* 0x000000ac50507221 */ /* 0x000fe20000010000 */
[-C--:B----4-:R-:W-:Y:S01]  /*1610*/  FFMA.FTZ R233, R196, R172.reuse, R233 ;  /* 0x000000acc4e97223 */ /* 0x090fe200000100e9 */
[----:B0-----:R-:W-:Y:S01]  /*1620*/  FMUL.FTZ R240, R173, R172 ;  /* 0x000000acadf07220 */ /* 0x001fe20000410000 */
[----:B------:R-:W-:Y:S02]  /*1630*/  HADD2.F32 R172, -RZ, R175.H0_H0 ;  /* 0x200000afffac7230 */ /* 0x000fe40000004100 */
[----:B------:R-:W-:Y:S01]  /*1640*/  FMUL.FTZ R213, R4, R174 ;  /* 0x000000ae04d57220 */ /* 0x000fe20000410000 */
[----:B------:R-:W-:Y:S02]  /*1650*/  HADD2.F32 R173, -RZ, R178.H1_H1 ;  /* 0x300000b2ffad7230 */ /* 0x000fe40000004100 */
[----:B------:R-:W-:Y:S02]  /*1660*/  HADD2.F32 R174, -RZ, R30.H1_H1 ;  /* 0x3000001effae7230 */ /* 0x000fe40000004100 */
[----:B------:R-:W-:Y:S01]  /*1670*/  FADD.FTZ R172, -R2, R172 ;  /* 0x000000ac02ac7221 */ /* 0x000fe20000010100 */
[----:B------:R0:W-:Y:S03]  /*1680*/  STL [R1+0xb4], R233 ;  /* 0x0000b4e901007387 */ /* 0x0001e60000100800 */
[----:B------:R-:W-:Y:S01]  /*1690*/  FMUL.FTZ R212, R4, R172 ;  /* 0x000000ac04d47220 */ /* 0x000fe20000410000 */
[----:B------:R-:W-:-:S02]  /*16a0*/  HADD2.F32 R172, -RZ, R179.H0_H0 ;  /* 0x200000b3ffac7230 */ /* 0x000fc40000004100 */
[-C--:B------:R-:W-:Y:S01]  /*16b0*/  FFMA.FTZ R232, R213, R173.reuse, R232 ;  /* 0x000000add5e87223 */ /* 0x080fe200000100e8 */
[----:B------:R-:W-:Y:S01]  /*16c0*/  FADD.FTZ R81, R81, R173 ;  /* 0x000000ad51517221 */ /* 0x000fe20000010000 */
[----:B0-----:R-:W-:Y:S01]  /*16d0*/  FMUL.FTZ R233, R174, R173 ;  /* 0x000000adaee97220 */ /* 0x001fe20000410000 */
[----:B------:R-:W-:Y:S02]  /*16e0*/  HADD2.F32 R174, -RZ, R175.H1_H1 ;  /* 0x300000afffae7230 */ /* 0x000fe40000004100 */
[-C--:B------:R-:W-:Y:S01]  /*16f0*/  FFMA.FTZ R219, R212, R172.reuse, R219 ;  /* 0x000000acd4db7223 */ /* 0x080fe200000100db */
[----:B------:R-:W-:Y:S01]  /*1700*/  HADD2.F32 R173, -RZ, R31.H0_H0 ;  /* 0x2000001fffad7230 */ /* 0x000fe20000004100 */
[----:B------:R0:W-:Y:S01]  /*1710*/  STL [R1+0xb8], R232 ;  /* 0x0000b8e801007387 */ /* 0x0001e20000100800 */
[----:B------:R-:W-:Y:S01]  /*1720*/  FADD.FTZ R174, -R2, R174 ;  /* 0x000000ae02ae7221 */ /* 0x000fe20000010100 */
[----:B------:R-:W-:Y:S02]  /*1730*/  HADD2.F32 R175, -RZ, R179.H1_H1 ;  /* 0x300000b3ffaf7230 */ /* 0x000fe40000004100 */
[----:B------:R1:W-:Y:S01]  /*1740*/  STL [R1+0xbc], R219 ;  /* 0x0000bcdb01007387 */ /* 0x0003e20000100800 */
[----:B------:R-:W-:Y:S01]  /*1750*/  FADD.FTZ R82, R82, R172 ;  /* 0x000000ac52527221 */ /* 0x000fe20000010000 */
[----:B0-----:R-:W-:Y:S01]  /*1760*/  FMUL.FTZ R232, R173, R172 ;  /* 0x000000acade87220 */ /* 0x001fe20000410000 */
[----:B------:R-:W-:Y:S01]  /*1770*/  FADD.FTZ R173, RZ, R234 ;  /* 0x000000eaffad7221 */ /* 0x000fe20000010000 */
[----:B------:R-:W-:Y:S01]  /*1780*/  FFMA.FTZ R172, R0, R234, RZ ;  /* 0x000000ea00ac7223 */ /* 0x000fe200000100ff */
[----:B-1----:R-:W-:-:S02]  /*1790*/  FMUL.FTZ R219, R4, R174 ;  /* 0x000000ae04db7220 */ /* 0x002fc40000410000 */
        /* <DEDUP_REMOVED lines=19> */
[----:B------:R-:W-:Y:S01]  /*18d0*/  IADD3 R220, PT, PT, R220, 0x20, RZ ;  /* 0x00000020dcdc7810 */ /* 0x000fe20007ffe0ff */
[----:B--2---:R-:W-:-:S05]  /*18e0*/  FFMA.FTZ R177, R219, R175, R177 ;  /* 0x000000afdbb17223 */ /* 0x004fca00000100b1 */
[----:B------:R1:W-:Y:S02]  /*18f0*/  STL [R1+0xc0], R177 ;  /* 0x0000c0b101007387 */ /* 0x0003e40000100800 */
.L_x_3571:
[----:B------:R-:W-:Y:S05]  /*1900*/  BSYNC.RECONVERGENT B2 ;  /* 0x0000000000027941 */ /* 0x000fea0003800200 */
.L_x_3570:
[----:B------:R-:W-:Y:S04]  /*1910*/  BSSY.RECONVERGENT B2, `(.L_x_3572) ;  /* 0x0000074000027945 */ /* 0x000fe80003800200 */
[----:B------:R-:W-:Y:S05]  /*1920*/  @!P2 BRA `(.L_x_3573) ;  /* 0x0000000400c8a947 */ /* 0x000fea0003800000 */
[----:B------:R-:W2:Y:S01]  /*1930*/  LDC.64 R172, c[0x0][0x3a8] ;  /* 0x0000ea00ffac7b82 */ /* 0x000ea20000000a00 */
[----:B------:R-:W3:Y:S04]  /*1940*/  LDL.LU R216, [R1+0xa4] ;  /* 0x0000a40001d87983 */ /* 0x000ee80000300800 */
[----:B------:R-:W4:Y:S03]  /*1950*/  LDL.LU R195, [R1+0xa8] ;  /* 0x0000a80001c37983 */ /* 0x000f260000300800 */
[----:B-1----:R-:W1:Y:S01]  /*1960*/  LDC.64 R176, c[0x0][0x428] ;  /* 0x00010a00ffb07b82 */ /* 0x002e620000000a00 */
[----:B------:R-:W4:Y:S04]  /*1970*/  LDL.LU R239, [R1+0xac] ;  /* 0x0000ac0001ef7983 */ /* 0x000f280000300800 */
[----:B------:R-:W4:Y:S01]  /*1980*/  LDL.LU R217, [R1+0xb0] ;  /* 0x0000b00001d97983 */ /* 0x000f220000300800 */
[----:B------:R-:W-:Y:S01]  /*1990*/  HADD2.F32 R23, -RZ, R36.H0_H0 ;  /* 0x20000024ff177230 */ /* 0x000fe20000004100 */
[----:B------:R-:W-:Y:S01]  /*19a0*/  ISETP.NE.U32.AND P5, PT, RZ, UR10, PT ;  /* 0x0000000aff007c0c */ /* 0x000fe2000bfa5070 */
[----:B------:R-:W0:Y:S01]  /*19b0*/  LDC.64 R210, c[0x0][0x3b0] ;  /* 0x0000ec00ffd27b82 */ /* 0x000e220000000a00 */
[----:B------:R-:W4:Y:S04]  /*19c0*/  LDL.LU R231, [R1+0x94] ;  /* 0x0000940001e77983 */ /* 0x000f280000300800 */
[----:B------:R-:W4:Y:S01]  /*19d0*/  LDL.LU R230, [R1+0x98] ;  /* 0x0000980001e67983 */ /* 0x000f220000300800 */
[----:B--2---:R-:W-:-:S06]  /*19e0*/  IMAD.WIDE.U32 R172, R220, 0x10, R172 ;  /* 0x00000010dcac7825 */ /* 0x004fcc00078e00ac */
[----:B------:R-:W2:Y:S01]  /*19f0*/  LDG.E.128 R172, desc[UR6][R172.64] ;  /* 0x00000006acac7981 */ /* 0x000ea2000c1e1d00 */
[----:B-1----:R-:W-:-:S06]  /*1a00*/  IMAD.WIDE.U32 R176, R181, 0x10, R176 ;  /* 0x00000010b5b07825 */ /* 0x002fcc00078e00b0 */
[----:B------:R-:W3:Y:S01]  /*1a10*/  LDG.E.128 R176, desc[UR6][R176.64] ;  /* 0x00000006b0b07981 */ /* 0x000ee2000c1e1d00 */
[----:B------:R-:W-:-:S13]  /*1a20*/  ISETP.NE.AND.EX P5, PT, RZ, UR11, PT, P5 ;  /* 0x0000000bff007c0c */ /* 0x000fda000bfa5350 */
[----:B------:R-:W1:Y:S02]  /*1a30*/  @P5 LDC.64 R188, c[0x0][0x438] ;  /* 0x00010e00ffbc5b82 */ /* 0x000e640000000a00 */
[----:B-1----:R-:W-:-:S05]  /*1a40*/  @P5 IMAD.WIDE.U32 R188, R220, 0x10, R188 ;  /* 0x00000010dcbc5825 */ /* 0x002fca00078e00bc */
[----:B------:R0:W5:Y:S02]  /*1a50*/  @P5 LDG.E.128 R24, desc[UR6][R188.64] ;  /* 0x00000006bc185981 */ /* 0x000164000c1e1d00 */
[----:B0-----:R-:W-:-:S06]  /*1a60*/  IMAD.WIDE.U32 R188, R3, 0x8, R210 ;  /* 0x0000000803bc7825 */ /* 0x001fcc00078e00d2 */
[----:B------:R-:W5:Y:S01]  /*1a70*/  LDG.E.64 R188, desc[UR6][R188.64] ;  /* 0x00000006bcbc7981 */ /* 0x000f62000c1e1b00 */
[--C-:B--2---:R-:W-:Y:S02]  /*1a80*/  HADD2.F32 R10, -RZ, R172.reuse.H0_H0 ;  /* 0x200000acff0a7230 */ /* 0x104fe40000004100 */
[----:B------:R-:W-:Y:S02]  /*1a90*/  HADD2.F32 R14, -RZ, R172.H1_H1 ;  /* 0x300000acff0e7230 */ /* 0x000fe40000004100 */
[----:B------:R-:W-:Y:S02]  /*1aa0*/  HADD2.F32 R172, -RZ, R36.H1_H1 ;  /* 0x30000024ffac7230 */ /* 0x000fe40000004100 */
[C---:B------:R-:W-:Y:S01]  /*1ab0*/  FADD.FTZ R10, -R2.reuse, R10 ;  /* 0x0000000a020a7221 */ /* 0x040fe20000010100 */
[----:B------:R-:W-:Y:S01]  /*1ac0*/  FADD.FTZ R14, -R2, R14 ;  /* 0x0000000e020e7221 */ /* 0x000fe20000010100 */
[----:B---3--:R-:W-:Y:S02]  /*1ad0*/  HADD2.F32 R18, -RZ, R176.H0_H0 ;  /* 0x200000b0ff127230 */ /* 0x008fe40000004100 */
[C---:B-----5:R-:W-:Y:S01]  /*1ae0*/  FMUL.FTZ R10, R4.reuse, R10 ;  /* 0x0000000a040a7220 */ /* 0x060fe20000410000 */
[----:B------:R-:W-:-:S03]  /*1af0*/  FMUL.FTZ R14, R4, R14 ;  /* 0x0000000e040e7220 */ /* 0x000fc60000410000 */
[----:B------:R-:W-:Y:S01]  /*1b00*/  FFMA.FTZ R216, R10, R18, R216 ;  /* 0x000000120ad87223 */ /* 0x000fe200000100d8 */
[----:B------:R-:W-:-:S04]  /*1b10*/  FADD.FTZ R68, R68, R18 ;  /* 0x0000001244447221 */ /* 0x000fc80000010000 */
[----:B------:R0:W-:Y:S02]  /*1b20*/  STL [R1+0xa4], R216 ;  /* 0x0000a4d801007387 */ /* 0x0001e40000100800 */
[----:B0-----:R-:W-:Y:S01]  /*1b30*/  FMUL.FTZ R216, R23, R18 ;  /* 0x0000001217d87220 */ /* 0x001fe20000410000 */
[----:B------:R-:W-:Y:S02]  /*1b40*/  HADD2.F32 R23, -RZ, R176.H1_H1 ;  /* 0x300000b0ff177230 */ /* 0x000fe40000004100 */
[--C-:B------:R-:W-:Y:S02]  /*1b50*/  HADD2.F32 R18, -RZ, R173.reuse.H0_H0 ;  /* 0x200000adff127230 */ /* 0x100fe40000004100 */
[----:B------:R-:W-:Y:S01]  /*1b60*/  STL [R1+0xc], R216 ;  /* 0x00000cd801007387 */ /* 0x000fe20000100800 */
[----:B------:R-:W-:Y:S01]  /*1b70*/  FADD.FTZ R69, R69, R23 ;  /* 0x0000001745457221 */ /* 0x000fe20000010000 */
[-C--:B----4-:R-:W-:Y:S01]  /*1b80*/  FFMA.FTZ R195, R14, R23.reuse, R195 ;  /* 0x000000170ec37223 */ /* 0x090fe200000100c3 */
[----:B------:R-:W-:Y:S01]  /*1b90*/  FMUL.FTZ R252, R172, R23 ;  /* 0x00000017acfc7220 */ /* 0x000fe20000410000 */
[----:B------:R-:W-:-:S02]  /*1ba0*/  HADD2.F32 R23, -RZ, R173.H1_H1 ;  /* 0x300000adff177230 */ /* 0x000fc40000004100 */
[C---:B------:R-:W-:Y:S01]  /*1bb0*/  FADD.FTZ R18, -R2.reuse, R18 ;  /* 0x0000001202127221 */ /* 0x040fe20000010100 */
[----:B------:R-:W-:Y:S01]  /*1bc0*/  HADD2.F32 R172, -RZ, R177.H0_H0 ;  /* 0x200000b1ffac7230 */ /* 0x000fe20000004100 */
[----:B------:R-:W-:Y:S01]  /*1bd0*/  STL [R1+0xa8], R195 ;  /* 0x0000a8c301007387 */ /* 0x000fe20000100800 */
[--C-:B------:R-:W-:Y:S02]  /*1be0*/  HADD2.F32 R173, -RZ, R37.reuse.H0_H0 ;  /* 0x20000025ffad7230 */ /* 0x100fe40000004100 */
[----:B------:R-:W-:Y:S01]  /*1bf0*/  FADD.FTZ R23, -R2, R23 ;  /* 0x0000001702177221 */ /* 0x000fe20000010100 */
[----:B------:R-:W-:Y:S01]  /*1c00*/  FMUL.FTZ R18, R4, R18 ;  /* 0x0000001204127220 */ /* 0x000fe20000410000 */
[----:B------:R-:W-:Y:S01]  /*1c10*/  FADD.FTZ R70, R70, R172 ;  /* 0x000000ac46467221 */ /* 0x000fe20000010000 */
[----:B------:R-:W-:Y:S02]  /*1c20*/  HADD2.F32 R176, -RZ, R37.H1_H1 ;  /* 0x30000025ffb07230 */ /* 0x000fe40000004100 */
[----:B------:R-:W-:Y:S01]  /*1c30*/  FMUL.FTZ R248, R173, R172 ;  /* 0x000000acadf87220 */ /* 0x000fe20000410000 */
[----:B------:R-:W-:-:S02]  /*1c40*/  HADD2.F32 R173, -RZ, R177.H1_H1 ;  /* 0x300000b1ffad7230 */ /* 0x000fc40000004100 */
[----:B------:R-:W-:Y:S01]  /*1c50*/  FMUL.FTZ R23, R4, R23 ;  /* 0x0000001704177220 */ /* 0x000fe20000410000 */
[----:B------:R-:W-:Y:S01]  /*1c60*/  FFMA.FTZ R239, R18, R172, R239 ;  /* 0x000000ac12ef7223 */ /* 0x000fe200000100ef */
[----:B------:R-:W-:Y:S02]  /*1c70*/  HADD2.F32 R172, -RZ, R174.H0_H0 ;  /* 0x200000aeffac7230 */ /* 0x000fe40000004100 */
[----:B------:R-:W-:Y:S01]  /*1c80*/  FFMA.FTZ R217, R23, R173, R217 ;  /* 0x000000ad17d97223 */ /* 0x000fe200000100d9 */
[----:B------:R-:W-:Y:S01]  /*1c90*/  FADD.FTZ R71, R71, R173 ;  /* 0x000000ad47477221 */ /* 0x000fe20000010000 */
[----:B------:R-:W-:Y:S01]  /*1ca0*/  STL [R1+0xac], R239 ;  /* 0x0000acef01007387 */ /* 0x000fe20000100800 */
[----:B------:R-:W-:-:S03]  /*1cb0*/  FADD.FTZ R172, -R2, R172 ;  /* 0x000000ac02ac7221 */ /* 0x000fc60000010100 */
[----:B------:R0:W-:Y:S04]  /*1cc0*/  STL [R1+0xb0], R217 ;  /* 0x0000b0d901007387 */ /* 0x0001e80000100800 */
[----:B0-----:R-:W2:Y:S04]  /*1cd0*/  LDL.LU R217, [R1+0x9c] ;  /* 0x00009c0001d97983 */ /* 0x001ea80000300800 */
[----:B------:R-:W3:Y:S01]  /*1ce0*/  LDL.LU R177, [R1+0xa0] ;  /* 0x0000a00001b17983 */ /* 0x000ee20000300800 */
[----:B------:R-:W-:Y:S02]  /*1cf0*/  HADD2.F32 R174, -RZ, R174.H1_H1 ;  /* 0x300000aeffae7230 */ /* 0x000fe40000004100 */
[----:B------:R-:W-:Y:S01]  /*1d00*/  FMUL.FTZ R244, R176, R173 ;  /* 0x000000adb0f47220 */ /* 0x000fe20000410000 */
[----:B------:R-:W-:Y:S01]  /*1d10*/  FMUL.FTZ R195, R4, R172 ;  /* 0x000000ac04c37220 */ /* 0x000fe20000410000 */
[----:B------:R-:W-:Y:S01]  /*1d20*/  HADD2.F32 R172, -RZ, R178.H0_H0 ;  /* 0x200000b2ffac7230 */ /* 0x000fe20000004100 */
[----:B------:R-:W-:Y:S01]  /*1d30*/  IADD3 R181, PT, PT, R181, 0x20, RZ ;  /* 0x00000020b5b57810 */ /* 0x000fe20007ffe0ff */
[----:B------:R-:W-:-:S02]  /*1d40*/  HADD2.F32 R173, -RZ, R38.H0_H0 ;  /* 0x20000026ffad7230 */ /* 0x000fc40000004100 */
[----:B------:R-:W-:Y:S01]  /*1d50*/  FADD.FTZ R174, -R2, R174 ;  /* 0x000000ae02ae7221 */ /* 0x000fe20000010100 */
[----:B------:R-:W-:Y:S01]  /*1d60*/  IADD3 R3, PT, PT, R3, 0x20, RZ ;  /* 0x0000002003037810 */ /* 0x000fe20007ffe0ff */
[----:B------:R-:W-:Y:S01]  /*1d70*/  FADD.FTZ R72, R72, R172 ;  /* 0x000000ac48487221 */ /* 0x000fe20000010000 */
        /* <DEDUP_REMOVED lines=8> */
[----:B------:R-:W-:Y:S01]  /*1e00*/  IADD3 R220, PT, PT, R220, 0x20, RZ ;  /* 0x00000020dcdc7810 */ /* 0x000fe20007ffe0ff */
[----:B------:R-:W-:Y:S01]  /*1e10*/  FADD.FTZ R73, R73, R173 ;  /* 0x000000ad49497221 */ /* 0x000fe20000010000 */
[-C--:B------:R-:W-:Y:S01]  /*1e20*/  FFMA.FTZ R230, R211, R173.reuse, R230 ;  /* 0x000000add3e67223 */ /* 0x080fe200000100e6 */
[----:B------:R-:W-:Y:S01]  /*1e30*/  FMUL.FTZ R210, R4, R172 ;  /* 0x000000ac04d27220 */ /* 0x000fe20000410000 */
[----:B------:R-:W-:Y:S02]  /*1e40*/  HADD2.F32 R172, -RZ, R39.H0_H0 ;  /* 0x20000027ffac7230 */ /* 0x000fe40000004100 */
[----:B0-----:R-:W-:Y:S01]  /*1e50*/  FMUL.FTZ R231, R174, R173 ;  /* 0x000000adaee77220 */ /* 0x001fe20000410000 */
[----:B------:R-:W-:Y:S01]  /*1e60*/  HADD2.F32 R173, -RZ, R179.H0_H0 ;  /* 0x200000b3ffad7230 */ /* 0x000fe20000004100 */
[----:B------:R0:W-:Y:S01]  /*1e70*/  STL [R1+0x98], R230 ;  /* 0x000098e601007387 */ /* 0x0001e20000100800 */
[----:B------:R-:W-:-:S02]  /*1e80*/  HADD2.F32 R174, -RZ, R175.H1_H1 ;  /* 0x300000afffae7230 */ /* 0x000fc40000004100 */
[----:B------:R-:W-:Y:S02]  /*1e90*/  HADD2.F32 R179, -RZ, R179.H1_H1 ;  /* 0x300000b3ffb37230 */ /* 0x000fe40000004100 */
[----:B------:R-:W-:Y:S01]  /*1ea0*/  FADD.FTZ R74, R74, R173 ;  /* 0x000000ad4a4a7221 */ /* 0x000fe20000010000 */
[----:B------:R-:W-:Y:S02]  /*1eb0*/  FADD.FTZ R174, -R2, R174 ;  /* 0x000000ae02ae7221 */ /* 0x000fe40000010100 */
[----:B------:R-:W-:Y:S01]  /*1ec0*/  FADD.FTZ R75, R75, R179 ;  /* 0x000000b34b4b7221 */ /* 0x000fe20000010000 */
[----:B0-----:R-:W-:Y:S01]  /*1ed0*/  FMUL.FTZ R230, R172, R173 ;  /* 0x000000adace67220 */ /* 0x001fe20000410000 */
[----:B------:R-:W-:-:S04]  /*1ee0*/  FADD.FTZ R172, R222, R216 ;  /* 0x000000d8deac7221 */ /* 0x000fc80000010000 */
[----:B------:R-:W-:Y:S01]  /*1ef0*/  FADD.FTZ R172, R172, R252 ;  /* 0x000000fcacac7221 */ /* 0x000fe20000010000 */
[----:B--2---:R-:W-:Y:S01]  /*1f00*/  FFMA.FTZ R217, R210, R173, R217 ;  /* 0x000000add2d97223 */ /* 0x004fe200000100d9 */
[----:B------:R-:W-:-:S04]  /*1f10*/  FFMA.FTZ R173, R10, R216, R221 ;  /* 0x000000d80aad7223 */ /* 0x000fc800000100dd */
[----:B------:R0:W-:Y:S01]  /*1f20*/  STL [R1+0x9c], R217 ;  /* 0x00009cd901007387 */ /* 0x0001e20000100800 */
[----:B------:R-:W-:Y:S01]  /*1f30*/  FFMA.FTZ R175, R14, R252, R173 ;  /* 0x000000fc0eaf7223 */ /* 0x000fe200000100ad */
[----:B------:R-:W-:-:S03]  /*1f40*/  FADD.FTZ R173, R172, R248 ;  /* 0x000000f8acad7221 */ /* 0x000fc60000010000 */
[----:B------:R-:W-:Y:S01]  /*1f50*/  FFMA.FTZ R172, R18, R248, R175 ;  /* 0x000000f812ac7223 */ /* 0x000fe200000100af */
[----:B------:R-:W-:-:S03]  /*1f60*/  FADD.FTZ R173, R173, R244 ;  /* 0x000000f4adad7221 */ /* 0x000fc60000010000 */
[----:B------:R-:W-:Y:S01]  /*1f70*/  FFMA.FTZ R172, R23, R244, R172 ;  /* 0x000000f417ac7223 */ /* 0x000fe200000100ac */
[----:B0-----:R-:W-:Y:S01]  /*1f80*/  FMUL.FTZ R217, R4, R174 ;  /* 0x000000ae04d97220 */ /* 0x001fe20000410000 */
[----:B------:R-:W-:Y:S01]  /*1f90*/  FADD.FTZ R173, R173, R239 ;  /* 0x000000efadad7221 */ /* 0x000fe20000010000 */
[----:B------:R-:W-:Y:S02]  /*1fa0*/  HADD2.F32 R174, -RZ, R39.H1_H1 ;  /* 0x30000027ffae7230 */ /* 0x000fe40000004100 */
[----:B------:R-:W-:Y:S01]  /*1fb0*/  FFMA.FTZ R172, R195, R239, R172 ;  /* 0x000000efc3ac7223 */ /* 0x000fe200000100ac */
[----:B---3--:R-:W-:Y:S01]  /*1fc0*/  FFMA.FTZ R177, R217, R179, R177 ;  /* 0x000000b3d9b17223 */ /* 0x008fe200000100b1 */
[----:B------:R-:W-:Y:S02]  /*1fd0*/  FADD.FTZ R173, R173, R231 ;  /* 0x000000e7adad7221 */ /* 0x000fe40000010000 */
[----:B------:R-:W-:Y:S01]  /*1fe0*/  FFMA.FTZ R172, R211, R231, R172 ;  /* 0x000000e7d3ac7223 */ /* 0x000fe200000100ac */
[----:B------:R-:W-:Y:S01]  /*1ff0*/  FMUL.FTZ R216, R174, R179 ;  /* 0x000000b3aed87220 */ /* 0x000fe20000410000 */
[----:B------:R2:W-:Y:S01]  /*2000*/  STL [R1+0xa0], R177 ;  /* 0x0000a0b101007387 */ /* 0x0005e20000100800 */
[----:B------:R-:W-:Y:S01]  /*2010*/  FADD.FTZ R173, R173, R230 ;  /* 0x000000e6adad7221 */ /* 0x000fe20000010000 */
[----:B------:R-:W-:-:S03]  /*2020*/  FFMA.FTZ R172, R210, R230, R172 ;  /* 0x000000e6d2ac7223 */ /* 0x000fc600000100ac */
[----:B------:R-:W-:Y:S01]  /*2030*/  FADD.FTZ R222, R173, R216 ;  /* 0x000000d8adde7221 */ /* 0x000fe20000010000 */
[----:B------:R-:W-:-:S07]  /*2040*/  FFMA.FTZ R221, R217, R216, R172 ;  /* 0x000000d8d9dd7223 */ /* 0x000fce00000100ac */
.L_x_3573:
[----:B------:R-:W-:Y:S05]  /*2050*/  BSYNC.RECONVERGENT B2 ;  /* 0x0000000000027941 */ /* 0x000fea0003800200 */
.L_x_3572:
[----:B------:R-:W-:Y:S04]  /*2060*/  BSSY.RECONVERGENT B2, `(.L_x_3574) ;  /* 0x0000074000027945 */ /* 0x000fe80003800200 */
[----:B------:R-:W-:Y:S05]  /*2070*/  @!P3 BRA `(.L_x_3575) ;  /* 0x0000000400c8b947 */ /* 0x000fea0003800000 */
[----:B------:R-:W3:Y:S01]  /*2080*/  LDC.64 R172, c[0x0][0x3a8] ;  /* 0x0000ea00ffac7b82 */ /* 0x000ee20000000a00 */
[----:B------:R-:W4:Y:S04]  /*2090*/  LDL.LU R223, [R1+0x84] ;  /* 0x0000840001df7983 */ /* 0x000f280000300800 */
[----:B------:R-:W4:Y:S03]  /*20a0*/  LDL.LU R194, [R1+0x88] ;  /* 0x0000880001c27983 */ /* 0x000f260000300800 */
[----:B-12---:R-:W1:Y:S01]  /*20b0*/  LDC.64 R176, c[0x0][0x428] ;  /* 0x00010a00ffb07b82 */ /* 0x006e620000000a00 */
[----:B------:R-:W2:Y:S04]  /*20c0*/  LDL.LU R238, [R1+0x8c] ;  /* 0x00008c0001ee7983 */ /* 0x000ea80000300800 */
[----:B------:R-:W2:Y:S01]  /*20d0*/  LDL.LU R207, [R1+0x90] ;  /* 0x0000900001cf7983 */ /* 0x000ea20000300800 */
[----:B------:R-:W-:Y:S01]  /*20e0*/  HADD2.F32 R22, -RZ, R44.H0_H0 ;  /* 0x2000002cff167230 */ /* 0x000fe20000004100 */
[----:B------:R-:W-:Y:S01]  /*20f0*/  ISETP.NE.U32.AND P5, PT, RZ, UR10, PT ;  /* 0x0000000aff007c0c */ /* 0x000fe2000bfa5070 */
[----:B------:R-:W0:Y:S01]  /*2100*/  LDC.64 R208, c[0x0][0x3b0] ;  /* 0x0000ec00ffd07b82 */ /* 0x000e220000000a00 */
[----:B------:R-:W2:Y:S04]  /*2110*/  LDL.LU R229, [R1+0x74] ;  /* 0x0000740001e57983 */ /* 0x000ea80000300800 */
[----:B------:R-:W2:Y:S01]  /*2120*/  LDL.LU R224, [R1+0x78] ;  /* 0x0000780001e07983 */ /* 0x000ea20000300800 */
[----:B---3--:R-:W-:-:S06]  /*2130*/  IMAD.WIDE.U32 R172, R220, 0x10, R172 ;  /* 0x00000010dcac7825 */ /* 0x008fcc00078e00ac */
[----:B------:R-:W3:Y:S01]  /*2140*/  LDG.E.128 R172, desc[UR6][R172.64] ;  /* 0x00000006acac7981 */ /* 0x000ee2000c1e1d00 */
[----:B-1----:R-:W-:-:S06]  /*2150*/  IMAD.WIDE.U32 R176, R181, 0x10, R176 ;  /* 0x00000010b5b07825 */ /* 0x002fcc00078e00b0 */
[----:B------:R-:W4:Y:S01]  /*2160*/  LDG.E.128 R176, desc[UR6][R176.64] ;  /* 0x00000006b0b07981 */ /* 0x000f22000c1e1d00 */
[----:B------:R-:W-:-:S13]  /*2170*/  ISETP.NE.AND.EX P5, PT, RZ, UR11, PT, P5 ;  /* 0x0000000bff007c0c */ /* 0x000fda000bfa5350 */
[----:B------:R-:W1:Y:S02]  /*2180*/  @P5 LDC.64 R186, c[0x0][0x438] ;  /* 0x00010e00ffba5b82 */ /* 0x000e640000000a00 */
[----:B-1----:R-:W-:-:S05]  /*2190*/  @P5 IMAD.WIDE.U32 R186, R220, 0x10, R186 ;  /* 0x00000010dcba5825 */ /* 0x002fca00078e00ba */
[----:B------:R0:W5:Y:S02]  /*21a0*/  @P5 LDG.E.128 R160, desc[UR6][R186.64] ;  /* 0x00000006baa05981 */ /* 0x000164000c1e1d00 */
[----:B0-----:R-:W-:-:S06]  /*21b0*/  IMAD.WIDE.U32 R186, R3, 0x8, R208 ;  /* 0x0000000803ba7825 */ /* 0x001fcc00078e00d0 */
[----:B------:R-:W5:Y:S01]  /*21c0*/  LDG.E.64 R186, desc[UR6][R186.64] ;  /* 0x00000006baba7981 */ /* 0x000f62000c1e1b00 */
[--C-:B---3--:R-:W-:Y:S02]  /*21d0*/  HADD2.F32 R11, -RZ, R172.reuse.H0_H0 ;  /* 0x200000acff0b7230 */ /* 0x108fe40000004100 */
[----:B------:R-:W-:Y:S02]  /*21e0*/  HADD2.F32 R13, -RZ, R172.H1_H1 ;  /* 0x300000acff0d7230 */ /* 0x000fe40000004100 */
[----:B------:R-:W-:Y:S02]  /*21f0*/  HADD2.F32 R172, -RZ, R44.H1_H1 ;  /* 0x3000002cffac7230 */ /* 0x000fe40000004100 */
[C---:B------:R-:W-:Y:S01]  /*2200*/  FADD.FTZ R11, -R2.reuse, R11 ;  /* 0x0000000b020b7221 */ /* 0x040fe20000010100 */
[----:B------:R-:W-:Y:S01]  /*2210*/  FADD.FTZ R13, -R2, R13 ;  /* 0x0000000d020d7221 */ /* 0x000fe20000010100 */
[----:B----4-:R-:W-:Y:S02]  /*2220*/  HADD2.F32 R17, -RZ, R176.H0_H0 ;  /* 0x200000b0ff117230 */ /* 0x010fe40000004100 */
        /* <DEDUP_REMOVED lines=10> */
[-C--:B------:R-:W-:Y:S01]  /*22d0*/  FFMA.FTZ R194, R13, R22.reuse, R194 ;  /* 0x000000160dc27223 */ /* 0x080fe200000100c2 */
        /* <DEDUP_REMOVED lines=13> */
[----:B--2---:R-:W-:Y:S01]  /*23b0*/  FFMA.FTZ R238, R17, R172, R238 ;  /* 0x000000ac11ee7223 */ /* 0x004fe200000100ee */
        /* <DEDUP_REMOVED lines=32> */
[----:B------:R-:W-:Y:S01]  /*25c0*/  STL [R1+0x78], R224 ;  /* 0x000078e001007387 */ /* 0x000fe20000100800 */
[----:B------:R-:W-:-:S02]  /*25d0*/  HADD2.F32 R174, -RZ, R175.H1_H1 ;  /* 0x300000afffae7230 */ /* 0x000fc40000004100 */
[----:B------:R-:W-:Y:S02]  /*25e0*/  HADD2.F32 R179, -RZ, R179.H1_H1 ;  /* 0x300000b3ffb37230 */ /* 0x000fe40000004100 */
[----:B------:R-:W-:Y:S01]  /*25f0*/  FADD.FTZ R90, R90, R173 ;  /* 0x000000ad5a5a7221 */ /* 0x000fe20000010000 */
[----:B------:R-:W-:Y:S02]  /*2600*/  FADD.FTZ R174, -R2, R174 ;  /* 0x000000ae02ae7221 */ /* 0x000fe40000010100 */
[----:B------:R-:W-:Y:S01]  /*2610*/  FADD.FTZ R91, R91, R179 ;  /* 0x000000b35b5b7221 */ /* 0x000fe20000010000 */
[----:B--2---:R-:W-:-:S05]  /*2620*/  FFMA.FTZ R207, R208, R173, R207 ;  /* 0x000000add0cf7223 */ /* 0x004fca00000100cf */
[----:B------:R0:W-:Y:S02]  /*2630*/  STL [R1+0x7c], R207 ;  /* 0x00007ccf01007387 */ /* 0x0001e40000100800 */
[----:B0-----:R-:W-:Y:S01]  /*2640*/  FMUL.FTZ R207, R172, R173 ;  /* 0x000000adaccf7220 */ /* 0x001fe20000410000 */
[----:B------:R-:W-:Y:S01]  /*2650*/  FADD.FTZ R172, R222, R223 ;  /* 0x000000dfdeac7221 */ /* 0x000fe20000010000 */
[----:B------:R-:W-:Y:S01]  /*2660*/  FFMA.FTZ R173, R11, R223, R221 ;  /* 0x000000df0bad7223 */ /* 0x000fe200000100dd */
[----:B------:R-:W-:Y:S01]  /*2670*/  FMUL.FTZ R223, R4, R174 ;  /* 0x000000ae04df7220 */ /* 0x000fe20000410000 */
[----:B------:R-:W-:Y:S02]  /*2680*/  HADD2.F32 R174, -RZ, R47.H1_H1 ;  /* 0x3000002fffae7230 */ /* 0x000fe40000004100 */
[----:B------:R-:W-:Y:S01]  /*2690*/  FADD.FTZ R172, R172, R251 ;  /* 0x000000fbacac7221 */ /* 0x000fe20000010000 */
[----:B------:R-:W-:Y:S01]  /*26a0*/  FFMA.FTZ R175, R13, R251, R173 ;  /* 0x000000fb0daf7223 */ /* 0x000fe200000100ad */
[----:B---3--:R-:W-:-:S02]  /*26b0*/  FFMA.FTZ R177, R223, R179, R177 ;  /* 0x000000b3dfb17223 */ /* 0x008fc400000100b1 */
[----:B------:R-:W-:Y:S01]  /*26c0*/  FADD.FTZ R173, R172, R247 ;  /* 0x000000f7acad7221 */ /* 0x000fe20000010000 */
[----:B------:R-:W-:Y:S01]  /*26d0*/  FFMA.FTZ R172, R17, R247, R175 ;  /* 0x000000f711ac7223 */ /* 0x000fe200000100af */
[----:B------:R-:W-:Y:S01]  /*26e0*/  FMUL.FTZ R224, R174, R179 ;  /* 0x000000b3aee07220 */ /* 0x000fe20000410000 */
        /* <DEDUP_REMOVED lines=10> */
[----:B---3--:R-:W-:-:S07]  /*2790*/  FFMA.FTZ R221, R223, R224, R172 ;  /* 0x000000e0dfdd7223 */ /* 0x008fce00000100ac */
.L_x_3575:
[----:B------:R-:W-:Y:S05]  /*27a0*/  BSYNC.RECONVERGENT B2 ;  /* 0x0000000000027941 */ /* 0x000fea0003800200 */
.L_x_3574:
        /* <DEDUP_REMOVED lines=8> */
[----:B------:R-:W-:-:S02]  /*2830*/  ISETP.NE.U32.AND P5, PT, RZ, UR10, PT ;  /* 0x0000000aff007c0c */ /* 0x000fc4000bfa5070 */
[----:B------:R-:W0:Y:S01]  /*2840*/  LDC.64 R184, c[0x0][0x3b0] ;  /* 0x0000ec00ffb87b82 */ /* 0x000e220000000a00 */
[----:B------:R-:W2:Y:S01]  /*2850*/  LDL.LU R204, [R1+0x54] ;  /* 0x0000540001cc7983 */ /* 0x000ea20000300800 */
[----:B---3--:R-:W-:Y:S01]  /*2860*/  IMAD.WIDE.U32 R20, R220, 0x10, R20 ;  /* 0x00000010dc147825 */ /* 0x008fe200078e0014 */
[----:B------:R-:W-:Y:S02]  /*2870*/  ISETP.NE.AND.EX P5, PT, RZ, UR11, PT, P5 ;  /* 0x0000000bff007c0c */ /* 0x000fe4000bfa5350 */
[----:B------:R-:W3:Y:S04]  /*2880*/  LDL.LU R226, [R1+0x58] ;  /* 0x0000580001e27983 */ /* 0x000ee80000300800 */
[----:B------:R1:W4:Y:S02]  /*2890*/  LDG.E.128 R172, desc[UR6][R20.64] ;  /* 0x0000000614ac7981 */ /* 0x000324000c1e1d00 */
[----:B-1----:R-:W-:-:S05]  /*28a0*/  IMAD.WIDE.U32 R20, R181, 0x10, R176 ;  /* 0x00000010b5147825 */ /* 0x002fca00078e00b0 */
[----:B------:R1:W2:Y:S02]  /*28b0*/  LDG.E.128 R176, desc[UR6][R20.64] ;  /* 0x0000000614b07981 */ /* 0x0002a4000c1e1d00 */
[----:B-1----:R-:W1:Y:S02]  /*28c0*/  @P5 LDC.64 R20, c[0x0][0x438] ;  /* 0x00010e00ff145b82 */ /* 0x002e640000000a00 */
[----:B-1----:R-:W-:-:S05]  /*28d0*/  @P5 IMAD.WIDE.U32 R20, R220, 0x10, R20 ;  /* 0x00000010dc145825 */ /* 0x002fca00078e0014 */
[----:B------:R0:W5:Y:S02]  /*28e0*/  @P5 LDG.E.128 R164, desc[UR6][R20.64] ;  /* 0x0000000614a45981 */ /* 0x000164000c1e1d00 */
[----:B0-----:R-:W-:-:S05]  /*28f0*/  IMAD.WIDE.U32 R20, R3, 0x8, R184 ;  /* 0x0000000803147825 */ /* 0x001fca00078e00b8 */
[----:B------:R0:W5:Y:S02]  /*2900*/  LDG.E.64 R184, desc[UR6][R20.64] ;  /* 0x0000000614b87981 */ /* 0x000164000c1e1b00 */
[----:B0-----:R-:W-:Y:S02]  /*2910*/  HADD2.F32 R21, -RZ, R52.H0_H0 ;  /* 0x20000034ff157230 */ /* 0x001fe40000004100 */
[--C-:B----4-:R-:W-:Y:S02]  /*2920*/  HADD2.F32 R12, -RZ, R172.reuse.H0_H0 ;  /* 0x200000acff0c7230 */ /* 0x110fe40000004100 */
[----:B------:R-:W-:Y:S02]  /*2930*/  HADD2.F32 R16, -RZ, R172.H1_H1 ;  /* 0x300000acff107230 */ /* 0x000fe40000004100 */
[----:B------:R-:W-:Y:S02]  /*2940*/  HADD2.F32 R172, -RZ, R52.H1_H1 ;  /* 0x30000034ffac7230 */ /* 0x000fe40000004100 */
[C---:B------:R-:W-:Y:S01]  /*2950*/  FADD.FTZ R12, -R2.reuse, R12 ;  /* 0x0000000c020c7221 */ /* 0x040fe20000010100 */
[----:B------:R-:W-:-:S03]  /*2960*/  FADD.FTZ R16, -R2, R16 ;  /* 0x0000001002107221 */ /* 0x000fc60000010100 */
[C---:B-----5:R-:W-:Y:S01]  /*2970*/  FMUL.FTZ R12, R4.reuse, R12 ;  /* 0x0000000c040c7220 */ /* 0x060fe20000410000 */
[----:B------:R-:W-:Y:S01]  /*2980*/  FMUL.FTZ R16, R4, R16 ;  /* 0x0000001004107220 */ /* 0x000fe20000410000 */
[----:B--2---:R-:W-:-:S05]  /*2990*/  HADD2.F32 R20, -RZ, R176.H0_H0 ;  /* 0x200000b0ff147230 */ /* 0x004fca0000004100 */
        /* <DEDUP_REMOVED lines=30> */
[----:B------:R-:W4:Y:S01]  /*2b80*/  LDL.LU R177, [R1+0x60] ;  /* 0x0000600001b17983 */ /* 0x000f220000300800 */
        /* <DEDUP_REMOVED lines=19> */
[-C--:B---3--:R-:W-:Y:S01]  /*2cc0*/  FFMA.FTZ R226, R206, R173.reuse, R226 ;  /* 0x000000adcee27223 */ /* 0x088fe200000100e2 */
[----:B------:R-:W-:Y:S01]  /*2cd0*/  FMUL.FTZ R205, R174, R173 ;  /* 0x000000adaecd7220 */ /* 0x000fe20000410000 */
[----:B------:R-:W-:Y:S02]  /*2ce0*/  HADD2.F32 R173, -RZ, R179.H0_H0 ;  /* 0x200000b3ffad7230 */ /* 0x000fe40000004100 */
[----:B------:R-:W-:Y:S02]  /*2cf0*/  HADD2.F32 R174, -RZ, R175.H1_H1 ;  /* 0x300000afffae7230 */ /* 0x000fe40000004100 */
[----:B0-----:R-:W-:Y:S01]  /*2d00*/  FMUL.FTZ R204, R4, R172 ;  /* 0x000000ac04cc7220 */ /* 0x001fe20000410000 */
[----:B------:R-:W-:Y:S01]  /*2d10*/  HADD2.F32 R172, -RZ, R55.H0_H0 ;  /* 0x20000037ffac7230 */ /* 0x000fe20000004100 */
[----:B------:R-:W-:Y:S01]  /*2d20*/  STL [R1+0x58], R226 ;  /* 0x000058e201007387 */ /* 0x000fe20000100800 */
[----:B------:R-:W-:Y:S01]  /*2d30*/  FADD.FTZ R98, R98, R173 ;  /* 0x000000ad62627221 */ /* 0x000fe20000010000 */
[----:B------:R-:W-:Y:S01]  /*2d40*/  FADD.FTZ R174, -R2, R174 ;  /* 0x000000ae02ae7221 */ /* 0x000fe20000010100 */
[----:B------:R-:W-:-:S05]  /*2d50*/  HADD2.F32 R179, -RZ, R179.H1_H1 ;  /* 0x300000b3ffb37230 */ /* 0x000fca0000004100 */
        /* <DEDUP_REMOVED lines=10> */
[----:B----4-:R-:W-:-:S02]  /*2e00*/  FFMA.FTZ R177, R225, R179, R177 ;  /* 0x000000b3e1b17223 */ /* 0x010fc400000100b1 */
        /* <DEDUP_REMOVED lines=14> */
.L_x_3577:
[----:B------:R-:W-:Y:S05]  /*2ef0*/  BSYNC.RECONVERGENT B2 ;  /* 0x0000000000027941 */ /* 0x000fea0003800200 */
.L_x_3576:
[----:B------:R-:W-:-:S13]  /*2f00*/  ISETP.GE.U32.AND P5, PT, R7, 0xa0, PT ;  /* 0x000000a00700780c */ /* 0x000fda0003fa6070 */
[----:B------:R-:W-:Y:S05]  /*2f10*/  @!P5 BRA `(.L_x_3578) ;  /* 0x0000000c0038d947 */ /* 0x000fea0003800000 */
[----:B------:R-:W-:Y:S01]  /*2f20*/  ISETP.NE.U32.AND P6, PT, RZ, UR10, PT ;  /* 0x0000000aff007c0c */ /* 0x000fe2000bfc5070 */
[----:B-12---:R-:W1:Y:S01]  /*2f30*/  LDC.64 R176, c[0x0][0x428] ;  /* 0x00010a00ffb07b82 */ /* 0x006e620000000a00 */
[----:B------:R-:W2:Y:S02]  /*2f40*/  LDL.LU R202, [R1+0x44] ;  /* 0x0000440001ca7983 */ /* 0x000ea40000300800 */
[----:B------:R-:W-:Y:S02]  /*2f50*/  ISETP.NE.AND.EX P6, PT, RZ, UR11, PT, P6 ;  /* 0x0000000bff007c0c */ /* 0x000fe4000bfc5360 */
[----:B------:R-:W3:Y:S03]  /*2f60*/  LDL.LU R201, [R1+0x48] ;  /* 0x0000480001c97983 */ /* 0x000ee60000300800 */
[----:B------:R-:W4:Y:S01]  /*2f70*/  LDC.64 R192, c[0x0][0x3b0] ;  /* 0x0000ec00ffc07b82 */ /* 0x000f220000000a00 */
[----:B------:R-:W3:Y:S04]  /*2f80*/  LDL.LU R200, [R1+0x4c] ;  /* 0x00004c0001c87983 */ /* 0x000ee80000300800 */
[----:B------:R-:W3:Y:S03]  /*2f90*/  LDL.LU R215, [R1+0x50] ;  /* 0x0000500001d77983 */ /* 0x000ee60000300800 */
[----:B------:R-:W0:Y:S01]  /*2fa0*/  @P6 LDC.64 R172, c[0x0][0x438] ;  /* 0x00010e00ffac6b82 */ /* 0x000e220000000a00 */
[----:B------:R-:W3:Y:S04]  /*2fb0*/  LDL.LU R214, [R1+0x34] ;  /* 0x0000340001d67983 */ /* 0x000ee80000300800 */
[----:B------:R-:W3:Y:S01]  /*2fc0*/  LDL.LU R227, [R1+0x38] ;  /* 0x0000380001e37983 */ /* 0x000ee20000300800 */
[----:B-1----:R-:W-:-:S03]  /*2fd0*/  IMAD.WIDE.U32 R176, R181, 0x10, R176 ;  /* 0x00000010b5b07825 */ /* 0x002fc600078e00b0 */
[----:B------:R-:W3:Y:S04]  /*2fe0*/  LDL.LU R228, [R1+0x3c] ;  /* 0x00003c0001e47983 */ /* 0x000ee80000300800 */
[----:B------:R-:W2:Y:S01]  /*2ff0*/  LDG.E.128 R176, desc[UR6][R176.64] ;  /* 0x00000006b0b07981 */ /* 0x000ea2000c1e1d00 */
[----:B0-----:R-:W-:-:S05]  /*3000*/  @P6 IMAD.WIDE.U32 R172, R220, 0x10, R172 ;  /* 0x00000010dcac6825 */ /* 0x001fca00078e00ac */
[----:B------:R0:W5:Y:S02]  /*3010*/  @P6 LDG.E.128 R168, desc[UR6][R172.64] ;  /* 0x00000006aca86981 */ /* 0x000164000c1e1d00 */
[----:B0-----:R-:W0:Y:S02]  /*3020*/  LDC.64 R172, c[0x0][0x3a8] ;  /* 0x0000ea00ffac7b82 */ /* 0x001e240000000a00 */
[----:B0-----:R-:W-:-:S06]  /*3030*/  IMAD.WIDE.U32 R172, R220, 0x10, R172 ;  /* 0x00000010dcac7825 */ /* 0x001fcc00078e00ac */
[----:B------:R-:W3:Y:S01]  /*3040*/  LDG.E.128 R172, desc[UR6][R172.64] ;  /* 0x00000006acac7981 */ /* 0x000ee2000c1e1d00 */
[----:B----4-:R-:W-:-:S06]  /*3050*/  IMAD.WIDE.U32 R192, R3, 0x8, R192 ;  /* 0x0000000803c07825 */ /* 0x010fcc00078e00c0 */
[----:B------:R-:W5:Y:S01]  /*3060*/  LDG.E.64 R192, desc[UR6][R192.64] ;  /* 0x00000006c0c07981 */ /* 0x000f62000c1e1b00 */
[--C-:B---3--:R-:W-:Y:S02]  /*3070*/  HADD2.F32 R182, -RZ, R172.reuse.H0_H0 ;  /* 0x200000acffb67230 */ /* 0x108fe40000004100 */
[----:B------:R-:W-:Y:S02]  /*3080*/  HADD2.F32 R181, -RZ, R172.H1_H1 ;  /* 0x300000acffb57230 */ /* 0x000fe40000004100 */
[--C-:B------:R-:W-:Y:S02]  /*3090*/  HADD2.F32 R198, -RZ, R173.reuse.H0_H0 ;  /* 0x200000adffc67230 */ /* 0x100fe40000004100 */
[----:B------:R-:W-:Y:S02]  /*30a0*/  HADD2.F32 R199, -RZ, R173.H1_H1 ;  /* 0x300000adffc77230 */ /* 0x000fe40000004100 */
[--C-:B------:R-:W-:Y:S02]  /*30b0*/  HADD2.F32 R173, -RZ, R174.reuse.H0_H0 ;  /* 0x200000aeffad7230 */ /* 0x100fe40000004100 */
[----:B------:R-:W-:-:S02]  /*30c0*/  HADD2.F32 R172, -RZ, R174.H1_H1 ;  /* 0x300000aeffac7230 */ /* 0x000fc40000004100 */
        /* <DEDUP_REMOVED lines=10> */
[----:B--2---:R-:W-:-:S02]  /*3170*/  HADD2.F32 R197, -RZ, R176.H0_H0 ;  /* 0x200000b0ffc57230 */ /* 0x004fc40000004100 */
[----:B-----5:R-:W-:Y:S01]  /*3180*/  FMUL.FTZ R182, R4, R182 ;  /* 0x000000b604b67220 */ /* 0x020fe20000410000 */
[----:B------:R-:W-:Y:S02]  /*3190*/  HADD2.F32 R198, -RZ, R60.H0_H0 ;  /* 0x2000003cffc67230 */ /* 0x000fe40000004100 */
[----:B------:R-:W-:Y:S01]  /*31a0*/  FADD.FTZ R100, R100, R197 ;  /* 0x000000c564647221 */ /* 0x000fe20000010000 */
[-C--:B------:R-:W-:Y:S02]  /*31b0*/  FFMA.FTZ R202, R182, R197.reuse, R202 ;  /* 0x000000c5b6ca7223 */ /* 0x080fe400000100ca */
[----:B------:R-:W-:Y:S01]  /*31c0*/  FMUL.FTZ R241, R198, R197 ;  /* 0x000000c5c6f17220 */ /* 0x000fe20000410000 */
[C---:B------:R-:W-:Y:S01]  /*31d0*/  FMUL.FTZ R197, R4.reuse, R181 ;  /* 0x000000b504c57220 */ /* 0x040fe20000410000 */
[----:B------:R-:W-:Y:S02]  /*31e0*/  HADD2.F32 R176, -RZ, R176.H1_H1 ;  /* 0x300000b0ffb07230 */ /* 0x000fe40000004100 */
[----:B------:R-:W-:Y:S01]  /*31f0*/  FMUL.FTZ R198, R4, R175 ;  /* 0x000000af04c67220 */ /* 0x000fe20000410000 */
[----:B------:R-:W-:-:S02]  /*3200*/  HADD2.F32 R181, -RZ, R60.H1_H1 ;  /* 0x3000003cffb57230 */ /* 0x000fc40000004100 */
[----:B------:R-:W-:Y:S02]  /*3210*/  HADD2.F32 R175, -RZ, R177.H0_H0 ;  /* 0x200000b1ffaf7230 */ /* 0x000fe40000004100 */
[----:B------:R-:W-:Y:S01]  /*3220*/  FADD.FTZ R101, R101, R176 ;  /* 0x000000b065657221 */ /* 0x000fe20000010000 */
[-C--:B------:R-:W-:Y:S01]  /*3230*/  FFMA.FTZ R201, R197, R176.reuse, R201 ;  /* 0x000000b0c5c97223 */ /* 0x080fe200000100c9 */
[----:B------:R-:W-:Y:S01]  /*3240*/  FMUL.FTZ R236, R181, R176 ;  /* 0x000000b0b5ec7220 */ /* 0x000fe20000410000 */
[----:B------:R-:W-:Y:S02]  /*3250*/  HADD2.F32 R176, -RZ, R61.H0_H0 ;  /* 0x2000003dffb07230 */ /* 0x000fe40000004100 */
[-C--:B------:R-:W-:Y:S01]  /*3260*/  FFMA.FTZ R200, R198, R175.reuse, R200 ;  /* 0x000000afc6c87223 */ /* 0x080fe200000100c8 */
[----:B------:R0:W-:Y:S01]  /*3270*/  STL [R1+0x44], R202 ;  /* 0x000044ca01007387 */ /* 0x0001e20000100800 */
[----:B------:R-:W-:Y:S01]  /*3280*/  FADD.FTZ R102, R102, R175 ;  /* 0x000000af66667221 */ /* 0x000fe20000010000 */
[----:B------:R-:W-:-:S02]  /*3290*/  FMUL.FTZ R235, R176, R175 ;  /* 0x000000afb0eb7220 */ /* 0x000fc40000410000 */
[----:B------:R-:W-:Y:S01]  /*32a0*/  STL [R1+0x48], R201 ;  /* 0x000048c901007387 */ /* 0x000fe20000100800 */
[----:B------:R-:W-:-:S03]  /*32b0*/  HADD2.F32 R175, -RZ, R177.H1_H1 ;  /* 0x300000b1ffaf7230 */ /* 0x000fc60000004100 */
[----:B------:R1:W-:Y:S04]  /*32c0*/  STL [R1+0x4c], R200 ;  /* 0x00004cc801007387 */ /* 0x0003e80000100800 */
[----:B------:R-:W2:Y:S01]  /*32d0*/  LDL.LU R177, [R1+0x40] ;  /* 0x0000400001b17983 */ /* 0x000ea20000300800 */
[C---:B0-----:R-:W-:Y:S01]  /*32e0*/  FMUL.FTZ R202, R4.reuse, R174 ;  /* 0x000000ae04ca7220 */ /* 0x041fe20000410000 */
[----:B------:R-:W-:Y:S02]  /*32f0*/  HADD2.F32 R174, -RZ, R61.H1_H1 ;  /* 0x3000003dffae7230 */ /* 0x000fe40000004100 */
[----:B-1----:R-:W-:-:S03]  /*3300*/  FMUL.FTZ R200, R4, R173 ;  /* 0x000000ad04c87220 */ /* 0x002fc60000410000 */
[-C--:B------:R-:W-:Y:S01]  /*3310*/  FMUL.FTZ R201, R174, R175.reuse ;  /* 0x000000afaec97220 */ /* 0x080fe20000410000 */
[----:B------:R-:W-:Y:S02]  /*3320*/  HADD2.F32 R173, -RZ, R178.H0_H0 ;  /* 0x200000b2ffad7230 */ /* 0x000fe40000004100 */
[----:B------:R-:W-:Y:S01]  /*3330*/  FFMA.FTZ R215, R202, R175, R215 ;  /* 0x000000afcad77223 */ /* 0x000fe200000100d7 */
[----:B------:R-:W-:Y:S02]  /*3340*/  HADD2.F32 R174, -RZ, R62.H0_H0 ;  /* 0x2000003effae7230 */ /* 0x000fe40000004100 */
[----:B------:R-:W-:Y:S01]  /*3350*/  FADD.FTZ R104, R104, R173 ;  /* 0x000000ad68687221 */ /* 0x000fe20000010000 */
[-C--:B------:R-:W-:Y:S02]  /*3360*/  FFMA.FTZ R214, R200, R173.reuse, R214 ;  /* 0x000000adc8d67223 */ /* 0x080fe400000100d6 */
[----:B------:R-:W-:Y:S01]  /*3370*/  FMUL.FTZ R199, R174, R173 ;  /* 0x000000adaec77220 */ /* 0x000fe20000410000 */
[----:B------:R0:W-:Y:S01]  /*3380*/  STL [R1+0x50], R215 ;  /* 0x000050d701007387 */ /* 0x0001e20000100800 */
[----:B------:R-:W-:-:S02]  /*3390*/  HADD2.F32 R173, -RZ, R178.H1_H1 ;  /* 0x300000b2ffad7230 */ /* 0x000fc40000004100 */
[----:B0-----:R-:W-:Y:S01]  /*33a0*/  FMUL.FTZ R215, R4, R172 ;  /* 0x000000ac04d77220 */ /* 0x001fe20000410000 */
[----:B------:R-:W-:-:S03]  /*33b0*/  HADD2.F32 R172, -RZ, R62.H1_H1 ;  /* 0x3000003effac7230 */ /* 0x000fc60000004100 */
[----:B------:R-:W-:Y:S01]  /*33c0*/  FFMA.FTZ R227, R215, R173, R227 ;  /* 0x000000add7e37223 */ /* 0x000fe200000100e3 */
[----:B------:R0:W-:Y:S01]  /*33d0*/  STL [R1+0x34], R214 ;  /* 0x000034d601007387 */ /* 0x0001e20000100800 */
[----:B------:R-:W-:Y:S01]  /*33e0*/  FADD.FTZ R105, R105, R173 ;  /* 0x000000ad69697221 */ /* 0x000fe20000010000 */
[----:B------:R-:W-:Y:S01]  /*33f0*/  FADD.FTZ R103, R103, R175 ;  /* 0x000000af67677221 */ /* 0x000fe20000010000 */
[----:B------:R-:W-:Y:S01]  /*3400*/  FADD.FTZ R174, R222, R241 ;  /* 0x000000f1deae7221 */ /* 0x000fe20000010000 */
[----:B------:R1:W-:Y:S01]  /*3410*/  STL [R1+0x38], R227 ;  /* 0x000038e301007387 */ /* 0x0003e20000100800 */
[----:B------:R-:W-:Y:S01]  /*3420*/  FFMA.FTZ R175, R182, R241, R221 ;  /* 0x000000f1b6af7223 */ /* 0x000fe200000100dd */
[----:B0-----:R-:W-:Y:S01]  /*3430*/  FMUL.FTZ R214, R172, R173 ;  /* 0x000000adacd67220 */ /* 0x001fe20000410000 */
[----:B------:R-:W-:Y:S02]  /*3440*/  HADD2.F32 R173, -RZ, R179.H0_H0 ;  /* 0x200000b3ffad7230 */ /* 0x000fe40000004100 */
[----:B-1----:R-:W-:Y:S01]  /*3450*/  FMUL.FTZ R227, R4, R3 ;  /* 0x0000000304e37220 */ /* 0x002fe20000410000 */
[----:B------:R-:W-:Y:S01]  /*3460*/  FADD.FTZ R3, R174, R236 ;  /* 0x000000ecae037221 */ /* 0x000fe20000010000 */
[----:B------:R-:W-:Y:S01]  /*3470*/  FFMA.FTZ R174, R197, R236, R175 ;  /* 0x000000ecc5ae7223 */ /* 0x000fe200000100af */
[----:B------:R-:W-:-:S02]  /*3480*/  HADD2.F32 R175, -RZ, R63.H0_H0 ;  /* 0x2000003fffaf7230 */ /* 0x000fc40000004100 */
[-C--:B------:R-:W-:Y:S01]  /*3490*/  FFMA.FTZ R228, R227, R173.reuse, R228 ;  /* 0x000000ade3e47223 */ /* 0x080fe200000100e4 */
[----:B------:R-:W-:Y:S02]  /*34a0*/  HADD2.F32 R172, -RZ, R179.H1_H1 ;  /* 0x300000b3ffac7230 */ /* 0x000fe40000004100 */
[----:B------:R-:W-:Y:S01]  /*34b0*/  FADD.FTZ R106, R106, R173 ;  /* 0x000000ad6a6a7221 */ /* 0x000fe20000010000 */
[----:B------:R-:W-:Y:S01]  /*34c0*/  FMUL.FTZ R176, R4, R2 ;  /* 0x0000000204b07220 */ /* 0x000fe20000410000 */
[----:B------:R0:W-:Y:S02]  /*34d0*/  STL [R1+0x3c], R228 ;  /* 0x00003ce401007387 */ /* 0x0001e40000100800 */
[----:B0-----:R-:W-:Y:S01]  /*34e0*/  FMUL.FTZ R228, R175, R173 ;  /* 0x000000adafe47220 */ /* 0x001fe20000410000 */
[----:B------:R-:W-:Y:S01]  /*34f0*/  HADD2.F32 R173, -RZ, R63.H1_H1 ;  /* 0x3000003fffad7230 */ /* 0x000fe20000004100 */
[----:B------:R3:W-:Y:S04]  /*3500*/  STL [R1+0x1c], R176 ;  /* 0x00001cb001007387 */ /* 0x0007e80000100800 */
        /* <DEDUP_REMOVED lines=14> */
[----:B--2---:R-:W-:-:S05]  /*35f0*/  FFMA.FTZ R177, R176, R172, R177 ;  /* 0x000000acb0b17223 */ /* 0x004fca00000100b1 */
[----:B------:R3:W-:Y:S04]  /*3600*/  STL [R1+0x40], R177 ;  /* 0x000040b101007387 */ /* 0x0007e80000100800 */
[----:B------:R3:W-:Y:S01]  /*3610*/  STL [R1+0x18], R173 ;  /* 0x000018ad01007387 */ /* 0x0007e20000100800 */
[----:B------:R-:W-:Y:S05]  /*3620*/  BRA `(.L_x_3578) ;  /* 0x0000000400747947 */ /* 0x000fea0003800000 */
.L_x_3569:
[----:B--2---:R-:W2:Y:S01]  /*3630*/  LDL R172, [R1+0x10] ;  /* 0x0000100001ac7983 */ /* 0x004ea20000100800 */
[----:B------:R-:W-:Y:S01]  /*3640*/  MOV R9, UR15 ;  /* 0x0000000f00097c02 */ /* 0x000fe20008000f00 */
[----:B------:R-:W-:-:S04]  /*3650*/  UISETP.NE.U32.AND UP0, UPT, UR10, URZ, UPT ;  /* 0x000000ff0a00728c */ /* 0x000fc8000bf05070 */
[----:B------:R-:W-:Y:S01]  /*3660*/  IMAD R3, R6, R9, RZ ;  /* 0x0000000906037224 */ /* 0x000fe200078e02ff */
[----:B------:R-:W-:-:S04]  /*3670*/  UISETP.NE.AND.EX UP0, UPT, UR11, URZ, UPT, UP0 ;  /* 0x000000ff0b00728c */ /* 0x000fc8000bf05300 */
[----:B------:R-:W-:-:S04]  /*3680*/  SHF.R.S32.HI R2, RZ, 0x1f, R3 ;  /* 0x0000001fff027819 */ /* 0x000fc80000011403 */
[----:B------:R-:W-:Y:S02]  /*3690*/  LEA.HI R3, R2, R3, RZ, 0x3 ;  /* 0x0000000302037211 */ /* 0x000fe400078f18ff */
[----:B--2---:R-:W-:-:S13]  /*36a0*/  ISETP.GE.AND P0, PT, R172, 0x1, PT ;  /* 0x00000001ac00780c */ /* 0x004fda0003f06270 */
[----:B------:R-:W-:Y:S02]  /*36b0*/  @P0 IADD3 R2, PT, PT, R172, -0x1, RZ ;  /* 0xffffffffac020810 */ /* 0x000fe40007ffe0ff */
[----:B------:R-:W1:Y:S03]  /*36c0*/  S2R R172, SR_TID.X ;  /* 0x0000000000ac7919 */ /* 0x000e660000002100 */
[----:B------:R-:W-:-:S05]  /*36d0*/  @P0 IMAD R2, R2, R9, RZ ;  /* 0x0000000902020224 */ /* 0x000fca00078e02ff */
[----:B------:R-:W-:-:S04]  /*36e0*/  @P0 SHF.R.S32.HI R8, RZ, 0x1f, R2 ;  /* 0x0000001fff080819 */ /* 0x000fc80000011402 */
[----:B------:R-:W-:Y:S02]  /*36f0*/  @P0 LEA.HI R2, R8, R2, RZ, 0x3 ;  /* 0x0000000208020211 */ /* 0x000fe400078f18ff */
[----:B-1----:R-:W-:Y:S01]  /*3700*/  LOP3.LUT R8, R172, 0x1f, RZ, 0xc0, !PT ;  /* 0x0000001fac087812 */ /* 0x002fe200078ec0ff */
[----:B------:R-:W-:-:S03]  /*3710*/  HFMA2 R172, -RZ, RZ, 0, 0 ;  /* 0x00000000ffac7431 */ /* 0x000fc600000001ff */
[-C--:B------:R-:W-:Y:S02]  /*3720*/  LEA.HI.SX32 R3, R3, R8.reuse, 0x1d ;  /* 0x0000000803037211 */ /* 0x080fe400078feaff */
[----:B------:R-:W-:Y:S02]  /*3730*/  @P0 LEA.HI.SX32 R172, R2, R8, 0x1d ;  /* 0x0000000802ac0211 */ /* 0x000fe400078feaff */
[----:B------:R-:W-:Y:S01]  /*3740*/  MOV R173, R3 ;  /* 0x0000000300ad7202 */ /* 0x000fe20000000f00 */
[----:B------:R1:W-:Y:S01]  /*3750*/  STL [R1+0x14], R3 ;  /* 0x0000140301007387 */ /* 0x0003e20000100800 */
[----:B------:R-:W-:Y:S05]  /*3760*/  BRA.U UP0, `(.L_x_3579) ;  /* 0x0000000100707547 */ /* 0x000fea000b800000 */
[C---:B------:R-:W-:Y:S02]  /*3770*/  ISETP.GE.U32.AND P1, PT, R7.reuse, 0x20, PT ;  /* 0x000000200700780c */ /* 0x040fe40003f26070 */
[----:B------:R-:W-:-:S11]  /*3780*/  ISETP.GE.U32.AND P2, PT, R7, 0x40, PT ;  /* 0x000000400700780c */ /* 0x000fd60003f46070 */
[----:B-1----:R-:W1:Y:S01]  /*3790*/  @P1 LDC.64 R2, c[0x0][0x3b0] ;  /* 0x0000ec00ff021b82 */ /* 0x002e620000000a00 */
[----:B------:R-:W-:Y:S01]  /*37a0*/  ISETP.GE.U32.AND P3, PT, R7, 0x60, PT ;  /* 0x000000600700780c */ /* 0x000fe20003f66070 */
[----:B-1----:R-:W-:-:S05]  /*37b0*/  @P1 IMAD.WIDE.U32 R2, R172, 0x8, R2 ;  /* 0x00000008ac021825 */ /* 0x002fca00078e0002 */
[----:B------:R1:W5:Y:S01]  /*37c0*/  @P1 LDG.E.64 R190, desc[UR6][R2.64] ;  /* 0x0000000602be1981 */ /* 0x000362000c1e1b00 */
[----:B------:R-:W-:Y:S01]  /*37d0*/  @P1 IADD3 R172, PT, PT, R172, 0x20, RZ ;  /* 0x00000020acac1810 */ /* 0x000fe20007ffe0ff */
[----:B-1----:R-:W1:Y:S01]  /*37e0*/  @P2 LDC.64 R2, c[0x0][0x3b0] ;  /* 0x0000ec00ff022b82 */ /* 0x002e620000000a00 */
[----:B------:R-:W-:-:S03]  /*37f0*/  ISETP.GE.U32.AND P4, PT, R7, 0x80, PT ;  /* 0x000000800700780c */ /* 0x000fc60003f86070 */
[----:B-1----:R-:W-:-:S05]  /*3800*/  @P2 IMAD.WIDE.U32 R2, R172, 0x8, R2 ;  /* 0x00000008ac022825 */ /* 0x002fca00078e0002 */
[----:B------:R1:W5:Y:S01]  /*3810*/  @P2 LDG.E.64 R188, desc[UR6][R2.64] ;  /* 0x0000000602bc2981 */ /* 0x000362000c1e1b00 */
[----:B------:R-:W-:Y:S01]  /*3820*/  @P2 IADD3 R172, PT, PT, R172, 0x20, RZ ;  /* 0x00000020acac2810 */ /* 0x000fe20007ffe0ff */
[----:B-1----:R-:W1:Y:S04]  /*3830*/  @P3 LDC.64 R2, c[0x0][0x3b0] ;  /* 0x0000ec00ff023b82 */ /* 0x002e680000000a00 */
[----:B-1----:R-:W-:-:S05]  /*3840*/  @P3 IMAD.WIDE.U32 R2, R172, 0x8, R2 ;  /* 0x00000008ac023825 */ /* 0x002fca00078e0002 */
[----:B------:R1:W5:Y:S01]  /*3850*/  @P3 LDG.E.64 R186, desc[UR6][R2.64] ;  /* 0x0000000602ba3981 */ /* 0x000362000c1e1b00 */
[----:B------:R-:W-:Y:S01]  /*3860*/  @P3 IADD3 R172, PT, PT, R172, 0x20, RZ ;  /* 0x00000020acac3810 */ /* 0x000fe20007ffe0ff */
[----:B-1----:R-:W1:Y:S04]  /*3870*/  @P4 LDC.64 R2, c[0x0][0x3b0] ;  /* 0x0000ec00ff024b82 */ /* 0x002e680000000a00 */
[----:B-1----:R-:W-:-:S05]  /*3880*/  @P4 IMAD.WIDE.U32 R2, R172, 0x8, R2 ;  /* 0x00000008ac024825 */ /* 0x002fca00078e0002 */
[----:B------:R4:W5:Y:S01]  /*3890*/  @P4 LDG.E.64 R184, desc[UR6][R2.64] ;  /* 0x0000000602b84981 */ /* 0x000962000c1e1b00 */
[----:B------:R-:W-:Y:S02]  /*38a0*/  ISETP.GE.U32.AND P5, PT, R7, 0xa0, PT ;  /* 0x000000a00700780c */ /* 0x000fe40003fa6070 */
[----:B------:R-:W-:Y:S02]  /*38b0*/  @P4 IADD3 R172, PT, PT, R172, 0x20, RZ ;  /* 0x00000020acac4810 */ /* 0x000fe40007ffe0ff */
[----:B------:R-:W-:Y:S02]  /*38c0*/  MOV R222, RZ ;  /* 0x000000ff00de7202 */ /* 0x000fe40000000f00 */
[----:B------:R-:W-:-:S07]  /*38d0*/  MOV R221, RZ ;  /* 0x000000ff00dd7202 */ /* 0x000fce0000000f00 */
[----:B----4-:R-:W-:Y:S05]  /*38e0*/  @!P5 BRA `(.L_x_3578) ;  /* 0x0000000000c4d947 */ /* 0x010fea0003800000 */
[----:B------:R-:W1:Y:S02]  /*38f0*/  LDC.64 R2, c[0x0][0x3b0] ;  /* 0x0000ec00ff027b82 */ /* 0x000e640000000a00 */
[----:B-1----:R-:W-:-:S05]  /*3900*/  IMAD.WIDE.U32 R2, R172, 0x8, R2 ;  /* 0x00000008ac027825 */ /* 0x002fca00078e0002 */
[----:B------:R4:W5:Y:S01]  /*3910*/  LDG.E.64 R192, desc[UR6][R2.64] ;  /* 0x0000000602c07981 */ /* 0x000962000c1e1b00 */
[----:B------:R-:W-:Y:S05]  /*3920*/  BRA `(.L_x_3578) ;  /* 0x0000000000b47947 */ /* 0x000fea0003800000 */
.L_x_3579:
[C---:B------:R-:W-:Y:S02]  /*3930*/  ISETP.GE.U32.AND P1, PT, R7.reuse, 0x20, PT ;  /* 0x000000200700780c */ /* 0x040fe40003f26070 */
[C---:B------:R-:W-:Y:S02]  /*3940*/  ISETP.GE.U32.AND P2, PT, R7.reuse, 0x40, PT ;  /* 0x000000400700780c */ /* 0x040fe40003f46070 */
[----:B------:R-:W-:-:S09]  /*3950*/  ISETP.GE.U32.AND P3, PT, R7, 0x60, PT ;  /* 0x000000600700780c */ /* 0x000fd20003f66070 */
[----:B-1----:R-:W1:Y:S08]  /*3960*/  @P1 LDC.64 R2, c[0x0][0x3b0] ;  /* 0x0000ec00ff021b82 */ /* 0x002e700000000a00 */
[----:B------:R-:W2:Y:S01]  /*3970*/  @P2 LDC.64 R174, c[0x0][0x3b0] ;  /* 0x0000ec00ffae2b82 */ /* 0x000ea20000000a00 */
[C---:B------:R-:W-:Y:S02]  /*3980*/  ISETP.GE.U32.AND P4, PT, R7.reuse, 0x80, PT ;  /* 0x000000800700780c */ /* 0x040fe40003f86070 */
[----:B------:R-:W-:-:S05]  /*3990*/  ISETP.GE.U32.AND P5, PT, R7, 0xa0, PT ;  /* 0x000000a00700780c */ /* 0x000fca0003fa6070 */
[----:B------:R-:W3:Y:S01]  /*39a0*/  @P1 LDC.64 R178, c[0x0][0x438] ;  /* 0x00010e00ffb21b82 */ /* 0x000ee20000000a00 */
[----:B-1----:R-:W-:-:S07]  /*39b0*/  @P1 IMAD.WIDE.U32 R2, R172, 0x8, R2 ;  /* 0x00000008ac021825 */ /* 0x002fce00078e0002 */
[----:B------:R-:W1:Y:S01]  /*39c0*/  @P2 LDC.64 R176, c[0x0][0x438] ;  /* 0x00010e00ffb02b82 */ /* 0x000e620000000a00 */
[----:B------:R4:W5:Y:S01]  /*39d0*/  @P1 LDG.E.64 R190, desc[UR6][R2.64] ;  /* 0x0000000602be1981 */ /* 0x000962000c1e1b00 */
[----:B------:R-:W-:-:S05]  /*39e0*/  @P1 IADD3 R172, PT, PT, R172, 0x20, RZ ;  /* 0x00000020acac1810 */ /* 0x000fca0007ffe0ff */
[C---:B--2---:R-:W-:Y:S01]  /*39f0*/  @P2 IMAD.WIDE.U32 R174, R172.reuse, 0x8, R174 ;  /* 0x00000008acae2825 */ /* 0x044fe200078e00ae */
[----:B----4-:R-:W2:Y:S01]  /*3a00*/  @P3 LDC.64 R2, c[0x0][0x3b0] ;  /* 0x0000ec00ff023b82 */ /* 0x010ea20000000a00 */
[----:B------:R-:W-:-:S03]  /*3a10*/  @P2 IADD3 R172, PT, PT, R172, 0x20, RZ ;  /* 0x00000020acac2810 */ /* 0x000fc60007ffe0ff */
[----:B------:R4:W5:Y:S04]  /*3a20*/  @P2 LDG.E.64 R188, desc[UR6][R174.64] ;  /* 0x00000006aebc2981 */ /* 0x000968000c1e1b00 */
[----:B----4-:R-:W4:Y:S01]  /*3a30*/  @P4 LDC.64 R174, c[0x0][0x3b0] ;  /* 0x0000ec00ffae4b82 */ /* 0x010f220000000a00 */
[----:B--2---:R-:W-:-:S05]  /*3a40*/  @P3 IMAD.WIDE.U32 R2, R172, 0x8, R2 ;  /* 0x00000008ac023825 */ /* 0x004fca00078e0002 */
[----:B------:R2:W5:Y:S01]  /*3a50*/  @P3 LDG.E.64 R186, desc[UR6][R2.64] ;  /* 0x0000000602ba3981 */ /* 0x000562000c1e1b00 */
[----:B------:R-:W-:-:S05]  /*3a60*/  @P3 IADD3 R172, PT, PT, R172, 0x20, RZ ;  /* 0x00000020acac3810 */ /* 0x000fca0007ffe0ff */
[C---:B----4-:R-:W-:Y:S01]  /*3a70*/  @P4 IMAD.WIDE.U32 R174, R172.reuse, 0x8, R174 ;  /* 0x00000008acae4825 */ /* 0x050fe200078e00ae */
[----:B------:R-:W-:Y:S01]  /*3a80*/  @P4 IADD3 R172, PT, PT, R172, 0x20, RZ ;  /* 0x00000020acac4810 */ /* 0x000fe20007ffe0ff */
[----:B--2---:R-:W2:Y:S03]  /*3a90*/  @P5 LDC.64 R2, c[0x0][0x3b0] ;  /* 0x0000ec00ff025b82 */ /* 0x004ea60000000a00 */
[----:B------:R4:W5:Y:S05]  /*3aa0*/  @P4 LDG.E.64 R184, desc[UR6][R174.64] ;  /* 0x00000006aeb84981 */ /* 0x00096a000c1e1b00 */
[----:B----4-:R-:W4:Y:S01]  /*3ab0*/  @P3 LDC.64 R174, c[0x0][0x438] ;  /* 0x00010e00ffae3b82 */ /* 0x010f220000000a00 */
[----:B--2---:R-:W-:-:S05]  /*3ac0*/  @P5 IMAD.WIDE.U32 R2, R172, 0x8, R2 ;  /* 0x00000008ac025825 */ /* 0x004fca00078e0002 */
[----:B------:R3:W5:Y:S02]  /*3ad0*/  @P5 LDG.E.64 R192, desc[UR6][R2.64] ;  /* 0x0000000602c05981 */ /* 0x000764000c1e1b00 */
[C---:B---3--:R-:W-:Y:S01]  /*3ae0*/  @P1 IMAD.WIDE.U32 R2, R173.reuse, 0x10, R178 ;  /* 0x00000010ad021825 */ /* 0x048fe200078e00b2 */
[----:B------:R-:W-:-:S04]  /*3af0*/  @P1 IADD3 R173, PT, PT, R173, 0x20, RZ ;  /* 0x00000020adad1810 */ /* 0x000fc80007ffe0ff */
[----:B------:R1:W5:Y:S02]  /*3b00*/  @P1 LDG.E.128 R148, desc[UR6][R2.64] ;  /* 0x0000000602941981 */ /* 0x000364000c1e1d00 */
[C---:B-1----:R-:W-:Y:S02]  /*3b10*/  @P2 IMAD.WIDE.U32 R2, R173.reuse, 0x10, R176 ;  /* 0x00000010ad022825 */ /* 0x042fe400078e00b0 */
[----:B------:R-:W1:Y:S03]  /*3b20*/  @P5 LDC.64 R176, c[0x0][0x438] ;  /* 0x00010e00ffb05b82 */ /* 0x000e660000000a00 */
[----:B------:R2:W5:Y:S05]  /*3b30*/  @P2 LDG.E.128 R24, desc[UR6][R2.64] ;  /* 0x0000000602182981 */ /* 0x00056a000c1e1d00 */
[----:B--2---:R-:W2:Y:S01]  /*3b40*/  @P4 LDC.64 R2, c[0x0][0x438] ;  /* 0x00010e00ff024b82 */ /* 0x004ea20000000a00 */
[----:B------:R-:W-:-:S05]  /*3b50*/  @P2 IADD3 R173, PT, PT, R173, 0x20, RZ ;  /* 0x00000020adad2810 */ /* 0x000fca0007ffe0ff */
[C---:B----4-:R-:W-:Y:S01]  /*3b60*/  @P3 IMAD.WIDE.U32 R178, R173.reuse, 0x10, R174 ;  /* 0x00000010adb23825 */ /* 0x050fe200078e00ae */
[----:B------:R-:W-:-:S04]  /*3b70*/  @P3 IADD3 R173, PT, PT, R173, 0x20, RZ ;  /* 0x00000020adad3810 */ /* 0x000fc80007ffe0ff */
[----:B------:R3:W5:Y:S01]  /*3b80*/  @P3 LDG.E.128 R160, desc[UR6][R178.64] ;  /* 0x00000006b2a03981 */ /* 0x000762000c1e1d00 */
[C---:B--2---:R-:W-:Y:S01]  /*3b90*/  @P4 IMAD.WIDE.U32 R174, R173.reuse, 0x10, R2 ;  /* 0x00000010adae4825 */ /* 0x044fe200078e0002 */
[----:B------:R-:W-:-:S04]  /*3ba0*/  @P4 IADD3 R173, PT, PT, R173, 0x20, RZ ;  /* 0x00000020adad4810 */ /* 0x000fc80007ffe0ff */
[----:B------:R3:W5:Y:S01]  /*3bb0*/  @P4 LDG.E.128 R164, desc[UR6][R174.64] ;  /* 0x00000006aea44981 */ /* 0x000762000c1e1d00 */
[----:B-1----:R-:W-:-:S05]  /*3bc0*/  @P5 IMAD.WIDE.U32 R2, R173, 0x10, R176 ;  /* 0x00000010ad025825 */ /* 0x002fca00078e00b0 */
[----:B------:R3:W5:Y:S01]  /*3bd0*/  @P5 LDG.E.128 R168, desc[UR6][R2.64] ;  /* 0x0000000602a85981 */ /* 0x000762000c1e1d00 */
[----:B------:R-:W-:Y:S02]  /*3be0*/  MOV R222, RZ ;  /* 0x000000ff00de7202 */ /* 0x000fe40000000f00 */
[----:B------:R-:W-:-:S07]  /*3bf0*/  MOV R221, RZ ;  /* 0x000000ff00dd7202 */ /* 0x000fce0000000f00 */
.L_x_3578:
[----:B------:R-:W-:Y:S05]  /*3c00*/  BSYNC.RECONVERGENT B1 ;  /* 0x0000000000017941 */ /* 0x000fea0003800200 */
.L_x_3568:
[----:B------:R-:W-:-:S03]  /*3c10*/  UMOV UR4, 0xffffffff ;  /* 0xffffffff00047882 */ /* 0x000fc60000000000 */
[----:B------:R-:W-:Y:S05]  /*3c20*/  BRA.DIV UR4, `(.L_x_3580) ;  /* 0x0000011e04a07947 */ /* 0x000fea000b800000 */
[----:B---34-:R-:W3:Y:S02]  /*3c30*/  SHFL.BFLY PT, R2, R222, 0x1, 0x1f ;  /* 0x0c201f00de027f89 */ /* 0x018ee400000e0000 */
[----:B---3--:R-:W-:Y:S02]  /*3c40*/  FADD.FTZ R174, R2, R222 ;  /* 0x000000de02ae7221 */ /* 0x008fe40000010000 */
[----:B------:R-:W3:Y:S02]  /*3c50*/  SHFL.BFLY PT, R2, R221, 0x1, 0x1f ;  /* 0x0c201f00dd027f89 */ /* 0x000ee400000e0000 */
[----:B---3--:R-:W-:Y:S02]  /*3c60*/  FADD.FTZ R175, R2, R221 ;  /* 0x000000dd02af7221 */ /* 0x008fe40000010000 */
[----:B------:R-:W3:Y:S02]  /*3c70*/  SHFL.BFLY PT, R2, R174, 0x2, 0x1f ;  /* 0x0c401f00ae027f89 */ /* 0x000ee400000e0000 */
[----:B---3--:R-:W-:-:S02]  /*3c80*/  FADD.FTZ R174, R174, R2 ;  /* 0x00000002aeae7221 */ /* 0x008fc40000010000 */
[----:B------:R-:W3:Y:S02]  /*3c90*/  SHFL.BFLY PT, R2, R175, 0x2, 0x1f ;  /* 0x0c401f00af027f89 */ /* 0x000ee400000e0000 */
[----:B---3--:R-:W-:Y:S02]  /*3ca0*/  FADD.FTZ R175, R175, R2 ;  /* 0x00000002afaf7221 */ /* 0x008fe40000010000 */
[----:B------:R-:W3:Y:S02]  /*3cb0*/  SHFL.BFLY PT, R2, R174, 0x4, 0x1f ;  /* 0x0c801f00ae027f89 */ /* 0x000ee400000e0000 */
[----:B---3--:R-:W-:Y:S02]  /*3cc0*/  FADD.FTZ R174, R174, R2 ;  /* 0x00000002aeae7221 */ /* 0x008fe40000010000 */
[----:B------:R-:W3:Y:S02]  /*3cd0*/  SHFL.BFLY PT, R2, R175, 0x4, 0x1f ;  /* 0x0c801f00af027f89 */ /* 0x000ee400000e0000 */
[----:B---3--:R-:W-:-:S02]  /*3ce0*/  FADD.FTZ R175, R175, R2 ;  /* 0x00000002afaf7221 */ /* 0x008fc40000010000 */
[----:B------:R-:W3:Y:S02]  /*3cf0*/  SHFL.BFLY PT, R2, R174, 0x8, 0x1f ;  /* 0x0d001f00ae027f89 */ /* 0x000ee400000e0000 */
[----:B---3--:R-:W-:Y:S02]  /*3d00*/  FADD.FTZ R174, R174, R2 ;  /* 0x00000002aeae7221 */ /* 0x008fe40000010000 */
[----:B------:R-:W3:Y:S04]  /*3d10*/  SHFL.BFLY PT, R2, R175, 0x8, 0x1f ;  /* 0x0d001f00af027f89 */ /* 0x000ee800000e0000 */
[----:B-12---:R1:W2:Y:S01]  /*3d20*/  SHFL.BFLY PT, R177, R174, 0x10, 0x1f ;  /* 0x0e001f00aeb17f89 */ /* 0x0062a200000e0000 */
[----:B---3--:R-:W-:-:S05]  /*3d30*/  FADD.FTZ R175, R175, R2 ;  /* 0x00000002afaf7221 */ /* 0x008fca0000010000 */
[----:B--2---:R1:W3:Y:S02]  /*3d40*/  SHFL.BFLY PT, R2, R175, 0x10, 0x1f ;  /* 0x0e001f00af027f89 */ /* 0x0042e400000e0000 */
.L_x_4092:
[----:B------:R-:W2:Y:S04]  /*3d50*/  LDL.LU R172, [R1+0x10] ;  /* 0x0000100001ac7983 */ /* 0x000ea80000300800 */
[----:B------:R4:W5:Y:S01]  /*3d60*/  LDL.LU R173, [R1+0x14] ;  /* 0x0000140001ad7983 */ /* 0x0009620000300800 */
[----:B------:R-:W-:Y:S01]  /*3d70*/  FADD.FTZ R3, R174, R177 ;  /* 0x000000b1ae037221 */ /* 0x000fe20000010000 */
[----:B------:R-:W-:Y:S01]  /*3d80*/  ISETP.NE.AND P6, PT, RZ, UR8, PT ;  /* 0x00000008ff007c0c */ /* 0x000fe2000bfc5270 */
[----:B---3--:R-:W-:Y:S01]  /*3d90*/  FADD.FTZ R2, R175, R2 ;  /* 0x00000002af027221 */ /* 0x008fe20000010000 */
[----:B------:R-:W-:Y:S01]  /*3da0*/  BSSY.RECONVERGENT B2, `(.L_x_3581) ;  /* 0x0000332000027945 */ /* 0x000fe20003800200 */
[----:B------:R-:W-:Y:S02]  /*3db0*/  FMUL.FTZ R3, R3, UR9 ;  /* 0x0000000903037c20 */ /* 0x000fe40008410000 */
[----:B-1----:R-:W-:-:S03]  /*3dc0*/  FMUL.FTZ R174, R2, UR9 ;  /* 0x0000000902ae7c20 */ /* 0x002fc60008410000 */
[----:B------:R-:W-:Y:S02]  /*3dd0*/  FSEL R175, R3, RZ, !P6 ;  /* 0x000000ff03af7208 */ /* 0x000fe40007000000 */
[----:B--2---:R-:W-:-:S05]  /*3de0*/  @P0 IADD3 R3, PT, PT, R172, -0x1, RZ ;  /* 0xffffffffac030810 */ /* 0x004fca0007ffe0ff */
[----:B------:R-:W-:-:S05]  /*3df0*/  @P0 IMAD R3, R3, R9, RZ ;  /* 0x0000000903030224 */ /* 0x000fca00078e02ff */
[----:B------:R-:W-:-:S04]  /*3e00*/  @P0 SHF.R.S32.HI R172, RZ, 0x1f, R3 ;  /* 0x0000001fffac0819 */ /* 0x000fc80000011403 */
[----:B------:R-:W-:Y:S01]  /*3e10*/  @P0 LEA.HI R3, R172, R3, RZ, 0x3 ;  /* 0x00000003ac030211 */ /* 0x000fe200078f18ff */
[----:B------:R-:W-:-:S03]  /*3e20*/  HFMA2 R172, -RZ, RZ, 0, 0 ;  /* 0x00000000ffac7431 */ /* 0x000fc600000001ff */
[----:B------:R-:W-:Y:S01]  /*3e30*/  @P0 LEA.HI.SX32 R172, R3, R8, 0x1d ;  /* 0x0000000803ac0211 */ /* 0x000fe200078feaff */
[----:B----4-:R-:W-:Y:S06]  /*3e40*/  @!P1 BRA `(.L_x_3582) ;  /* 0x00000030009c9947 */ /* 0x010fec0003800000 */
[----:B------:R-:W-:Y:S04]  /*3e50*/  BSSY.RECONVERGENT B1, `(.L_x_3583) ;  /* 0x0000005000017945 */ /* 0x000fe80003800200 */
[----:B------:R-:W-:Y:S05]  /*3e60*/  @!P0 BRA `(.L_x_3584) ;  /* 0x00000000000c8947 */ /* 0x000fea0003800000 */
[----:B------:R-:W1:Y:S02]  /*3e70*/  LDC.64 R2, c[0x0][0x390] ;  /* 0x0000e400ff027b82 */ /* 0x000e640000000a00 */
[----:B-1----:R-:W-:-:S05]  /*3e80*/  IMAD.WIDE.U32 R2, R172, 0x10, R2 ;  /* 0x00000010ac027825 */ /* 0x002fca00078e0002 */
[----:B------:R1:W5:Y:S02]  /*3e90*/  LDG.E.128 R156, desc[UR6][R2.64] ;  /* 0x00000006029c7981 */ /* 0x000364000c1e1d00 */
.L_x_3584:
[----:B------:R-:W-:Y:S05]  /*3ea0*/  BSYNC.RECONVERGENT B1 ;  /* 0x0000000000017941 */ /* 0x000fea0003800200 */
.L_x_3583:
        /* <DEDUP_REMOVED lines=13> */
[----:B-1----:R-:W-:-:S11]  /*3f80*/  MOV R2, RZ ;  /* 0x000000ff00027202 */ /* 0x002fd60000000f00 */
[----:B------:R-:W-:Y:S05]  /*3f90*/  @!P6 BRA `(.L_x_3591) ;  /* 0x000000000024e947 */ /* 0x000fea0003800000 */
[----:B------:R-:W-:Y:S01]  /*3fa0*/  FFMA.FTZ R2, R0, R174, R175 ;  /* 0x000000ae00027223 */ /* 0x000fe200000100af */
[----:B------:R-:W-:Y:S01]  /*3fb0*/  ISETP.GT.AND P1, PT, R5, RZ, PT ;  /* 0x000000ff0500720c */ /* 0x000fe20003f24270 */
[----:B------:R-:W-:Y:S02]  /*3fc0*/  HADD2.F32 R3, -RZ, R156.H0_H0 ;  /* 0x2000009cff037230 */ /* 0x000fe40000004100 */
[----:B------:R-:W-:-:S04]  /*3fd0*/  FADD.FTZ R2, R234, -R2 ;  /* 0x80000002ea027221 */ /* 0x000fc80000010000 */
[----:B------:R-:W-:-:S05]  /*3fe0*/  FMUL.FTZ R2, R4, R2 ;  /* 0x0000000204027220 */ /* 0x000fca0000410000 */
[----:B------:R-:W-:-:S05]  /*3ff0*/  FSEL R2, R2, RZ, P1 ;  /* 0x000000ff02027208 */ /* 0x000fca0000800000 */
[----:B------:R-:W-:-:S04]  /*4000*/  FMUL.FTZ R2, R2, UR13 ;  /* 0x0000000d02027c20 */ /* 0x000fc80008410000 */
[----:B------:R-:W-:-:S04]  /*4010*/  FMUL.FTZ R2, R2, UR12 ;  /* 0x0000000c02027c20 */ /* 0x000fc80008410000 */
[----:B------:R-:W-:-:S07]  /*4020*/  FMUL.FTZ R2, R3, R2 ;  /* 0x0000000203027220 */ /* 0x000fce0000410000 */
.L_x_3591:
[----:B------:R-:W-:Y:S05]  /*4030*/  BSYNC.RECONVERGENT B4 ;  /* 0x0000000000047941 */ /* 0x000fea0003800200 */
.L_x_3590:
[----:B------:R-:W-:Y:S01]  /*4040*/  BSSY.RECONVERGENT B4, `(.L_x_3592) ;  /* 0x000000d000047945 */ /* 0x000fe20003800200 */
[----:B------:R-:W-:Y:S02]  /*4050*/  HFMA2 R3, -RZ, RZ, 0, 0 ;  /* 0x00000000ff037431 */ /* 0x000fe400000001ff */
[----:B------:R-:W-:Y:S01]  /*4060*/  FADD.FTZ R2, R108, R2 ;  /* 0x000000026c027221 */ /* 0x000fe20000010000 */
[----:B------:R-:W-:Y:S06]  /*4070*/  @!P6 BRA `(.L_x_3593) ;  /* 0x000000000024e947 */ /* 0x000fec0003800000 */
        /* <DEDUP_REMOVED lines=9> */
.L_x_3593:
[----:B------:R-:W-:Y:S05]  /*4110*/  BSYNC.RECONVERGENT B4 ;  /* 0x0000000000047941 */ /* 0x000fea0003800200 */
.L_x_3592:
[----:B------:R-:W-:Y:S02]  /*4120*/  F2FP.F16.F32.PACK_AB R3, RZ, R3 ;  /* 0x00000003ff03723e */ /* 0x000fe400000000ff */
[----:B------:R-:W-:Y:S02]  /*4130*/  MOV R108, R2 ;  /* 0x00000002006c7202 */ /* 0x000fe40000000f00 */
[----:B------:R-:W-:-:S07]  /*4140*/  PRMT R152, R3, 0x7610, R152 ;  /* 0x0000761003987816 */ /* 0x000fce0000000098 */
.L_x_3589:
[----:B------:R-:W-:Y:S05]  /*4150*/  BSYNC.RECONVERGENT B3 ;  /* 0x0000000000037941 */ /* 0x000fea0003800200 */
.L_x_3588:
[----:B------:R-:W-:Y:S04]  /*4160*/  BSSY.RECONVERGENT B3, `(.L_x_3594) ;  /* 0x0000022000037945 */ /* 0x000fe80003800200 */
[----:B------:R-:W-:Y:S05]  /*4170*/  @!P0 BRA `(.L_x_3595) ;  /* 0x0000000000808947 */ /* 0x000fea0003800000 */
[----:B------:R2:W5:Y:S02]  /*4180*/  LDL R178, [R1] ;  /* 0x0000000001b27983 */ /* 0x0005640000100800 */
[----:B-----5:R-:W-:Y:S01]  /*4190*/  LOP3.LUT P1, RZ, R190, 0xff00, RZ, 0xc0, !PT ;  /* 0x0000ff00beff7812 */ /* 0x020fe2000782c0ff */
[----:B------:R-:W-:Y:S01]  /*41a0*/  BSSY.RECONVERGENT B4, `(.L_x_3596) ;  /* 0x000000c000047945 */ /* 0x000fe20003800200 */
[----:B-1----:R-:W-:-:S11]  /*41b0*/  HFMA2 R2, -RZ, RZ, 0, 0 ;  /* 0x00000000ff027431 */ /* 0x002fd600000001ff */
[----:B--2---:R-:W-:Y:S05]  /*41c0*/  @!P1 BRA `(.L_x_3597) ;  /* 0x0000000000249947 */ /* 0x004fea0003800000 */
[----:B------:R-:W-:Y:S01]  /*41d0*/  FFMA.FTZ R2, R15, R174, R175 ;  /* 0x000000ae0f027223 */ /* 0x000fe200000100af */
[----:B------:R-:W-:Y:S01]  /*41e0*/  ISETP.GT.AND P6, PT, R5, RZ, PT ;  /* 0x000000ff0500720c */ /* 0x000fe20003fc4270 */
[----:B------:R-:W-:Y:S02]  /*41f0*/  HADD2.F32 R3, -RZ, R156.H1_H1 ;  /* 0x3000009cff037230 */ /* 0x000fe40000004100 */
[----:B------:R-:W-:-:S04]  /*4200*/  FADD.FTZ R2, R178, -R2 ;  /* 0x80000002b2027221 */ /* 0x000fc80000010000 */
[----:B------:R-:W-:-:S05]  /*4210*/  FMUL.FTZ R2, R4, R2 ;  /* 0x0000000204027220 */ /* 0x000fca0000410000 */
[----:B------:R-:W-:-:S05]  /*4220*/  FSEL R2, R2, RZ, P6 ;  /* 0x000000ff02027208 */ /* 0x000fca0003000000 */
[----:B------:R-:W-:-:S04]  /*4230*/  FMUL.FTZ R2, R2, UR13 ;  /* 0x0000000d02027c20 */ /* 0x000fc80008410000 */
[----:B------:R-:W-:-:S04]  /*4240*/  FMUL.FTZ R2, R2, UR12 ;  /* 0x0000000c02027c20 */ /* 0x000fc80008410000 */
[----:B------:R-:W-:-:S07]  /*4250*/  FMUL.FTZ R2, R3, R2 ;  /* 0x0000000203027220 */ /* 0x000fce0000410000 */
.L_x_3597:
[----:B------:R-:W-:Y:S05]  /*4260*/  BSYNC.RECONVERGENT B4 ;  /* 0x0000000000047941 */ /* 0x000fea0003800200 */
.L_x_3596:
[----:B------:R-:W-:Y:S01]  /*4270*/  BSSY.RECONVERGENT B4, `(.L_x_3598) ;  /* 0x000000d000047945 */ /* 0x000fe20003800200 */
[----:B------:R-:W-:Y:S01]  /*4280*/  FADD.FTZ R2, R109, R2 ;  /* 0x000000026d027221 */ /* 0x000fe20000010000 */
[----:B------:R-:W-:Y:S02]  /*4290*/  MOV R3, RZ ;  /* 0x000000ff00037202 */ /* 0x000fe40000000f00 */
[----:B------:R-:W-:Y:S05]  /*42a0*/  @!P1 BRA `(.L_x_3599) ;  /* 0x0000000000249947 */ /* 0x000fea0003800000 */
        /* <DEDUP_REMOVED lines=9> */
.L_x_3599:
[----:B------:R-:W-:Y:S05]  /*4340*/  BSYNC.RECONVERGENT B4 ;  /* 0x0000000000047941 */ /* 0x000fea0003800200 */
.L_x_3598:
[----:B------:R-:W-:Y:S02]  /*4350*/  F2FP.F16.F32.PACK_AB R3, RZ, R3 ;  /* 0x00000003ff03723e */ /* 0x000fe400000000ff */
[----:B------:R-:W-:Y:S02]  /*4360*/  MOV R109, R2 ;  /* 0x00000002006d7202 */ /* 0x000fe40000000f00 */
[----:B------:R-:W-:-:S07]  /*4370*/  PRMT R152, R152, 0x5410, R3 ;  /* 0x0000541098987816 */ /* 0x000fce0000000003 */
.L_x_3595:
[----:B------:R-:W-:Y:S05]  /*4380*/  BSYNC.RECONVERGENT B3 ;  /* 0x0000000000037941 */ /* 0x000fea0003800200 */
.L_x_3594:
[----:B------:R-:W-:Y:S04]  /*4390*/  BSSY.RECONVERGENT B3, `(.L_x_3600) ;  /* 0x0000021000037945 */ /* 0x000fe80003800200 */
[----:B------:R-:W-:Y:S05]  /*43a0*/  @!P0 BRA `(.L_x_3601) ;  /* 0x00000000007c8947 */ /* 0x000fea0003800000 */
[----:B-----5:R-:W-:Y:S01]  /*43b0*/  LOP3.LUT P1, RZ, R190, 0xff0000, RZ, 0xc0, !PT ;  /* 0x00ff0000beff7812 */ /* 0x020fe2000782c0ff */
[----:B------:R-:W-:Y:S01]  /*43c0*/  BSSY.RECONVERGENT B4, `(.L_x_3602) ;  /* 0x000000c000047945 */ /* 0x000fe20003800200 */
[----:B-1----:R-:W-:-:S11]  /*43d0*/  HFMA2 R2, -RZ, RZ, 0, 0 ;  /* 0x00000000ff027431 */ /* 0x002fd600000001ff */
        /* <DEDUP_REMOVED lines=10> */
.L_x_3603:
[----:B------:R-:W-:Y:S05]  /*4480*/  BSYNC.RECONVERGENT B4 ;  /* 0x0000000000047941 */ /* 0x000fea0003800200 */
.L_x_3602:
[----:B------:R-:W-:Y:S01]  /*4490*/  BSSY.RECONVERGENT B4, `(.L_x_3604) ;  /* 0x000000d000047945 */ /* 0x000fe20003800200 */
[----:B------:R-:W-:Y:S01]  /*44a0*/  FADD.FTZ R2, R110, R2 ;  /* 0x000000026e027221 */ /* 0x000fe20000010000 */
[----:B------:R-:W-:Y:S02]  /*44b0*/  MOV R3, RZ ;  /* 0x000000ff00037202 */ /* 0x000fe40000000f00 */
        /* <DEDUP_REMOVED lines=10> */
.L_x_3605:
[----:B------:R-:W-:Y:S05]  /*4560*/  BSYNC.RECONVERGENT B4 ;  /* 0x0000000000047941 */ /* 0x000fea0003800200 */
.L_x_3604:
[----:B------:R-:W-:Y:S02]  /*4570*/  F2FP.F16.F32.PACK_AB R3, RZ, R3 ;  /* 0x00000003ff03723e */ /* 0x000fe400000000ff */
[----:B------:R-:W-:Y:S02]  /*4580*/  MOV R110, R2 ;  /* 0x00000002006e7202 */ /* 0x000fe40000000f00 */
[----:B------:R-:W-:-:S07]  /*4590*/  PRMT R153, R3, 0x7610, R153 ;  /* 0x0000761003997816 */ /* 0x000fce0000000099 */
.L_x_3601:
[----:B------:R-:W-:Y:S05]  /*45a0*/  BSYNC.RECONVERGENT B3 ;  /* 0x0000000000037941 */ /* 0x000fea0003800200 */
.L_x_3600:
        /* <DEDUP_REMOVED lines=15> */
.L_x_3609:
[----:B------:R-:W-:Y:S05]  /*46a0*/  BSYNC.RECONVERGENT B4 ;  /* 0x0000000000047941 */ /* 0x000fea0003800200 */
.L_x_3608:
        /* <DEDUP_REMOVED lines=13> */
.L_x_3611:
[----:B------:R-:W-:Y:S05]  /*4780*/  BSYNC.RECONVERGENT B4 ;  /* 0x0000000000047941 */ /* 0x000fea0003800200 */
.L_x_3610:
[----:B------:R-:W-:Y:S02]  /*4790*/  F2FP.F16.F32.PACK_AB R3, RZ, R3 ;  /* 0x00000003ff03723e */ /* 0x000fe400000000ff */
[----:B------:R-:W-:Y:S02]  /*47a0*/  MOV R111, R2 ;  /* 0x00000002006f7202 */ /* 0x000fe40000000f00 */
[----:B------:R-:W-:-:S07]  /*47b0*/  PRMT R153, R153, 0x5410, R3 ;  /* 0x0000541099997816 */ /* 0x000fce0000000003 */
.L_x_3607:
[----:B------:R-:W-:Y:S05]  /*47c0*/  BSYNC.RECONVERGENT B3 ;  /* 0x0000000000037941 */ /* 0x000fea0003800200 */
.L_x_3606:
        /* <DEDUP_REMOVED lines=15> */
.L_x_3615:
[----:B------:R-:W-:Y:S05]  /*48c0*/  BSYNC.RECONVERGENT B4 ;  /* 0x0000000000047941 */ /* 0x000fea0003800200 */
.L_x_3614:
        /* <DEDUP_REMOVED lines=13> */
.L_x_3617:
[----:B------:R-:W-:Y:S05]  /*49a0*/  BSYNC.RECONVERGENT B4 ;  /* 0x0000000000047941 */ /* 0x000fea0003800200 */
.L_x_3616:
[----:B------:R-:W-:Y:S02]  /*49b0*/  F2FP.F16.F32.PACK_AB R3, RZ, R3 ;  /* 0x00000003ff03723e */ /* 0x000fe400000000ff */
[----:B------:R-:W-:Y:S02]  /*49c0*/  MOV R112, R2 ;  /* 0x0000000200707202 */ /* 0x000fe40000000f00 */
[----:B------:R-:W-:-:S07]  /*49d0*/  PRMT R154, R3, 0x7610, R154 ;  /* 0x00007610039a7816 */ /* 0x000fce000000009a */
.L_x_3613:
[----:B------:R-:W-:Y:S05]  /*49e0*/  BSYNC.RECONVERGENT B3 ;  /* 0x0000000000037941 */ /* 0x000fea0003800200 */
.L_x_3612:
        /* <DEDUP_REMOVED lines=15> */
.L_x_3621:
[----:B------:R-:W-:Y:S05]  /*4ae0*/  BSYNC.RECONVERGENT B4 ;  /* 0x0000000000047941 */ /* 0x000fea0003800200 */
.L_x_3620:
        /* <DEDUP_REMOVED lines=13> */
.L_x_3623:
[----:B------:R-:W-:Y:S05]  /*4bc0*/  BSYNC.RECONVERGENT B4 ;  /* 0x0000000000047941 */ /* 0x000fea0003800200 */
.L_x_3622:
[----:B------:R-:W-:Y:S02]  /*4bd0*/  F2FP.F16.F32.PACK_AB R3, RZ, R3 ;  /* 0x00000003ff03723e */ /* 0x000fe400000000ff */
[----:B------:R-:W-:Y:S02]  /*4be0*/  MOV R113, R2 ;  /* 0x0000000200717202 */ /* 0x000fe40000000f00 */
[----:B------:R-:W-:-:S07]  /*4bf0*/  PRMT R154, R154, 0x5410, R3 ;  /* 0x000054109a9a7816 */ /* 0x000fce0000000003 */
.L_x_3619:
[----:B------:R-:W-:Y:S05]  /*4c00*/  BSYNC.RECONVERGENT B3 ;  /* 0x0000000000037941 */ /* 0x000fea0003800200 */
.L_x_3618:
        /* <DEDUP_REMOVED lines=15> */
.L_x_3627:
[----:B------:R-:W-:Y:S05]  /*4d00*/  BSYNC.RECONVERGENT B4 ;  /* 0x0000000000047941 */ /* 0x000fea0003800200 */
.L_x_3626:
        /* <DEDUP_REMOVED lines=13> */
.L_x_3629:
[----:B------:R-:W-:Y:S05]  /*4de0*/  BSYNC.RECONVERGENT B4 ;  /* 0x0000000000047941 */ /* 0x000fea0003800200 */
.L_x_3628:
[----:B------:R-:W-:Y:S02]  /*4df0*/  F2FP.F16.F32.PACK_AB R3, RZ, R3 ;  /* 0x00000003ff03723e */ /* 0x000fe400000000ff */
[----:B------:R-:W-:Y:S02]  /*4e00*/  MOV R114, R2 ;  /* 0x0000000200727202 */ /* 0x000fe40000000f00 */
[----:B------:R-:W-:-:S07]  /*4e10*/  PRMT R155, R3, 0x7610, R155 ;  /* 0x00007610039b7816 */ /* 0x000fce000000009b */
.L_x_3625:
[----:B------:R-:W-:Y:S05]  /*4e20*/  BSYNC.RECONVERGENT B3 ;  /* 0x0000000000037941 */ /* 0x000fea0003800200 */
.L_x_3624:
[----:B------:R-:W-:Y:S05]  /*4e30*/  @!P0 BRA `(.L_x_3630) ;  /* 0x0000002000748947 */ /* 0x000fea0003800000 */
[----:B-----5:R-:W-:Y:S01]  /*4e40*/  ISETP.GE.U32.AND P1, PT, R190, RZ, PT ;  /* 0x000000ffbe00720c */ /* 0x020fe20003f26070 */
[----:B------:R-:W-:Y:S01]  /*4e50*/  BSSY.RECONVERGENT B3, `(.L_x_3631) ;  /* 0x000000d000037945 */ /* 0x000fe20003800200 */
[----:B-1----:R-:W-:Y:S02]  /*4e60*/  HFMA2 R2, -RZ, RZ, 0, 0 ;  /* 0x00000000ff027431 */ /* 0x002fe400000001ff */
[----:B------:R-:W-:-:S13]  /*4e70*/  ISETP.GE.U32.AND.EX P1, PT, R191, 0x1000000, PT, P1 ;  /* 0x01000000bf00780c */ /* 0x000fda0003f26110 */
        /* <DEDUP_REMOVED lines=10> */
.L_x_3632:
[----:B------:R-:W-:Y:S05]  /*4f20*/  BSYNC.RECONVERGENT B3 ;  /* 0x0000000000037941 */ /* 0x000fea0003800200 */
.L_x_3631:
        /* <DEDUP_REMOVED lines=13> */
.L_x_3634:
[----:B------:R-:W-:Y:S05]  /*5000*/  BSYNC.RECONVERGENT B3 ;  /* 0x0000000000037941 */ /* 0x000fea0003800200 */
.L_x_3633:
[----:B------:R-:W-:Y:S02]  /*5010*/  F2FP.F16.F32.PACK_AB R3, RZ, R3 ;  /* 0x00000003ff03723e */ /* 0x000fe400000000ff */
[----:B------:R-:W-:Y:S02]  /*5020*/  MOV R115, R2 ;  /* 0x0000000200737202 */ /* 0x000fe40000000f00 */
[----:B------:R-:W-:Y:S01]  /*5030*/  PRMT R155, R155, 0x5410, R3 ;  /* 0x000054109b9b7816 */ /* 0x000fe20000000003 */
[----:B------:R-:W-:Y:S06]  /*5040*/  BRA `(.L_x_3630) ;  /* 0x0000001c00f07947 */ /* 0x000fec0003800000 */
.L_x_3587:
[----:B-1----:R-:W-:Y:S01]  /*5050*/  FFMA.FTZ R2, R0, R174, R175 ;  /* 0x000000ae00027223 */ /* 0x002fe200000100af */
        /* <DEDUP_REMOVED lines=8> */
[----:B------:R-:W-:Y:S02]  /*50e0*/  @P6 HADD2.F32 R76, -RZ, R156.H0_H0 ;  /* 0x2000009cff4c6230 */ /* 0x000fe40000004100 */
[----:B-1----:R-:W-:-:S04]  /*50f0*/  @P6 FMUL.FTZ R3, R3, R179 ;  /* 0x000000b303036220 */ /* 0x002fc80000410000 */
[----:B------:R-:W-:Y:S01]  /*5100*/  @P6 FMUL.FTZ R2, R3, R2 ;  /* 0x0000000203026220 */ /* 0x000fe20000410000 */
[----:B------:R-:W-:-:S03]  /*5110*/  HFMA2 R3, -RZ, RZ, 0, 0 ;  /* 0x00000000ff037431 */ /* 0x000fc600000001ff */
[----:B------:R-:W-:Y:S01]  /*5120*/  @P6 FMUL.FTZ R3, R76, R2 ;  /* 0x000000024c036220 */ /* 0x000fe20000410000 */
[----:B------:R-:W-:-:S03]  /*5130*/  @P6 HADD2.F32 R76, -RZ, R32.H0_H0 ;  /* 0x20000020ff4c6230 */ /* 0x000fc60000004100 */
[----:B------:R-:W-:Y:S02]  /*5140*/  FADD.FTZ R108, R108, R3 ;  /* 0x000000036c6c7221 */ /* 0x000fe40000010000 */
[----:B------:R-:W1:Y:S02]  /*5150*/  @P6 LDC.64 R2, c[0x0][0x408] ;  /* 0x00010200ff026b82 */ /* 0x000e640000000a00 */
[----:B-1----:R-:W-:-:S04]  /*5160*/  @P6 FMUL.FTZ R3, R3, R179 ;  /* 0x000000b303036220 */ /* 0x002fc80000410000 */
[----:B------:R-:W-:Y:S01]  /*5170*/  @P6 FMUL.FTZ R2, R3, R2 ;  /* 0x0000000203026220 */ /* 0x000fe20000410000 */
[----:B------:R-:W-:-:S03]  /*5180*/  MOV R3, RZ ;  /* 0x000000ff00037202 */ /* 0x000fc60000000f00 */
[----:B------:R-:W-:-:S05]  /*5190*/  @P6 FMUL.FTZ R3, R76, R2 ;  /* 0x000000024c036220 */ /* 0x000fca0000410000 */
[----:B------:R-:W-:-:S04]  /*51a0*/  F2FP.F16.F32.PACK_AB R3, RZ, R3 ;  /* 0x00000003ff03723e */ /* 0x000fc800000000ff */
[----:B------:R-:W-:-:S07]  /*51b0*/  PRMT R152, R3, 0x7610, R152 ;  /* 0x0000761003987816 */ /* 0x000fce0000000098 */
.L_x_3636:
[----:B------:R-:W-:Y:S05]  /*51c0*/  BSYNC.RECONVERGENT B3 ;  /* 0x0000000000037941 */ /* 0x000fea0003800200 */
.L_x_3635:
[----:B------:R-:W2:Y:S01]  /*51d0*/  LDL R3, [R1] ;  /* 0x0000000001037983 */ /* 0x000ea20000100800 */
[----:B------:R-:W-:Y:S01]  /*51e0*/  FFMA.FTZ R2, R15, R174, R175 ;  /* 0x000000ae0f027223 */ /* 0x000fe200000100af */
[----:B------:R-:W-:Y:S03]  /*51f0*/  BSSY.RECONVERGENT B3, `(.L_x_3637) ;  /* 0x0000015000037945 */ /* 0x000fe60003800200 */
[----:B--2---:R-:W-:-:S04]  /*5200*/  FADD.FTZ R2, R3, -R2 ;  /* 0x8000000203027221 */ /* 0x004fc80000010000 */
[----:B------:R-:W-:-:S05]  /*5210*/  FMUL.FTZ R2, R4, R2 ;  /* 0x0000000204027220 */ /* 0x000fca0000410000 */
[----:B------:R-:W-:Y:S01]  /*5220*/  FSEL R178, R2, RZ, P1 ;  /* 0x000000ff02b27208 */ /* 0x000fe20000800000 */
[----:B------:R-:W-:Y:S06]  /*5230*/  @!P0 BRA `(.L_x_3638) ;  /* 0x0000000000408947 */ /* 0x000fec0003800000 */
[----:B------:R-:W-:-:S13]  /*5240*/  LOP3.LUT P6, RZ, R190, 0xff00, RZ, 0xc0, !PT ;  /* 0x0000ff00beff7812 */ /* 0x000fda00078cc0ff */
[----:B------:R-:W1:Y:S01]  /*5250*/  @P6 LDC.64 R2, c[0x0][0x408] ;  /* 0x00010200ff026b82 */ /* 0x000e620000000a00 */
[----:B------:R-:W-:Y:S02]  /*5260*/  @P6 HADD2.F32 R76, -RZ, R156.H1_H1 ;  /* 0x3000009cff4c6230 */ /* 0x000fe40000004100 */
[----:B-1----:R-:W-:-:S04]  /*5270*/  @P6 FMUL.FTZ R3, R3, R178 ;  /* 0x000000b203036220 */ /* 0x002fc80000410000 */
[----:B------:R-:W-:Y:S01]  /*5280*/  @P6 FMUL.FTZ R2, R3, R2 ;  /* 0x0000000203026220 */ /* 0x000fe20000410000 */
[----:B------:R-:W-:-:S03]  /*5290*/  HFMA2 R3, -RZ, RZ, 0, 0 ;  /* 0x00000000ff037431 */ /* 0x000fc600000001ff */
[----:B------:R-:W-:Y:S01]  /*52a0*/  @P6 FMUL.FTZ R3, R76, R2 ;  /* 0x000000024c036220 */ /* 0x000fe20000410000 */
[----:B------:R-:W-:-:S03]  /*52b0*/  @P6 HADD2.F32 R76, -RZ, R32.H1_H1 ;  /* 0x30000020ff4c6230 */ /* 0x000fc60000004100 */
        /* <DEDUP_REMOVED lines=8> */
.L_x_3638:
[----:B------:R-:W-:Y:S05]  /*5340*/  BSYNC.RECONVERGENT B3 ;  /* 0x0000000000037941 */ /* 0x000fea0003800200 */
.L_x_3637:
[----:B------:R-:W-:Y:S01]  /*5350*/  FFMA.FTZ R2, R19, R174, R175 ;  /* 0x000000ae13027223 */ /* 0x000fe200000100af */
[----:B------:R-:W-:Y:S03]  /*5360*/  BSSY.RECONVERGENT B3, `(.L_x_3639) ;  /* 0x0000015000037945 */ /* 0x000fe60003800200 */
[----:B------:R-:W-:-:S04]  /*5370*/  FADD.FTZ R2, R249, -R2 ;  /* 0x80000002f9027221 */ /* 0x000fc80000010000 */
[----:B------:R-:W-:-:S05]  /*5380*/  FMUL.FTZ R2, R4, R2 ;  /* 0x0000000204027220 */ /* 0x000fca0000410000 */
        /* <DEDUP_REMOVED lines=18> */
.L_x_3640:
[----:B------:R-:W-:Y:S05]  /*54b0*/  BSYNC.RECONVERGENT B3 ;  /* 0x0000000000037941 */ /* 0x000fea0003800200 */
.L_x_3639:
[----:B------:R-:W-:Y:S01]  /*54c0*/  FFMA.FTZ R2, R180, R174, R175 ;  /* 0x000000aeb4027223 */ /* 0x000fe200000100af */
[----:B------:R-:W-:Y:S03]  /*54d0*/  BSSY.RECONVERGENT B3, `(.L_x_3641) ;  /* 0x0000015000037945 */ /* 0x000fe60003800200 */
[----:B------:R-:W-:-:S04]  /*54e0*/  FADD.FTZ R2, R245, -R2 ;  /* 0x80000002f5027221 */ /* 0x000fc80000010000 */
[----:B------:R-:W-:-:S05]  /*54f0*/  FMUL.FTZ R2, R4, R2 ;  /* 0x0000000204027220 */ /* 0x000fca0000410000 */
[----:B------:R-:W-:Y:S01]  /*5500*/  FSEL R77, R2, RZ, P1 ;  /* 0x000000ff024d7208 */ /* 0x000fe20000800000 */
[----:B------:R-:W-:Y:S06]  /*5510*/  @!P0 BRA `(.L_x_3642) ;  /* 0x0000000000408947 */ /* 0x000fec0003800000 */
[----:B------:R-:W-:-:S13]  /*5520*/  LOP3.LUT P6, RZ, R190, 0xff000000, RZ, 0xc0, !PT ;  /* 0xff000000beff7812 */ /* 0x000fda00078cc0ff */
[----:B------:R-:W1:Y:S02]  /*5530*/  @P6 LDC.64 R2, c[0x0][0x408] ;  /* 0x00010200ff026b82 */ /* 0x000e640000000a00 */
[----:B-1----:R-:W-:-:S04]  /*5540*/  @P6 FMUL.FTZ R3, R3, R77 ;  /* 0x0000004d03036220 */ /* 0x002fc80000410000 */
[----:B------:R-:W-:Y:S01]  /*5550*/  @P6 FMUL.FTZ R78, R3, R2 ;  /* 0x00000002034e6220 */ /* 0x000fe20000410000 */
[----:B------:R-:W-:Y:S02]  /*5560*/  @P6 HADD2.F32 R3, -RZ, R157.H1_H1 ;  /* 0x3000009dff036230 */ /* 0x000fe40000004100 */
[----:B------:R-:W-:-:S03]  /*5570*/  HFMA2 R2, -RZ, RZ, 0, 0 ;  /* 0x00000000ff027431 */ /* 0x000fc600000001ff */
[----:B------:R-:W-:-:S04]  /*5580*/  @P6 FMUL.FTZ R2, R3, R78 ;  /* 0x0000004e03026220 */ /* 0x000fc80000410000 */
[----:B------:R-:W-:Y:S02]  /*5590*/  FADD.FTZ R111, R111, R2 ;  /* 0x000000026f6f7221 */ /* 0x000fe40000010000 */
[----:B------:R-:W1:Y:S02]  /*55a0*/  @P6 LDC.64 R2, c[0x0][0x408] ;  /* 0x00010200ff026b82 */ /* 0x000e640000000a00 */
[----:B-1----:R-:W-:-:S04]  /*55b0*/  @P6 FMUL.FTZ R3, R3, R77 ;  /* 0x0000004d03036220 */ /* 0x002fc80000410000 */
[----:B------:R-:W-:Y:S01]  /*55c0*/  @P6 FMUL.FTZ R78, R3, R2 ;  /* 0x00000002034e6220 */ /* 0x000fe20000410000 */
[----:B------:R-:W-:Y:S01]  /*55d0*/  @P6 HADD2.F32 R3, -RZ, R33.H1_H1 ;  /* 0x30000021ff036230 */ /* 0x000fe20000004100 */
[----:B------:R-:W-:-:S04]  /*55e0*/  MOV R2, RZ ;  /* 0x000000ff00027202 */ /* 0x000fc80000000f00 */
[----:B------:R-:W-:-:S05]  /*55f0*/  @P6 FMUL.FTZ R2, R3, R78 ;  /* 0x0000004e03026220 */ /* 0x000fca0000410000 */
[----:B------:R-:W-:-:S04]  /*5600*/  F2FP.F16.F32.PACK_AB R2, RZ, R2 ;  /* 0x00000002ff02723e */ /* 0x000fc800000000ff */
[----:B------:R-:W-:-:S07]  /*5610*/  PRMT R153, R153, 0x5410, R2 ;  /* 0x0000541099997816 */ /* 0x000fce0000000002 */
.L_x_3642:
[----:B------:R-:W-:Y:S05]  /*5620*/  BSYNC.RECONVERGENT B3 ;  /* 0x0000000000037941 */ /* 0x000fea0003800200 */
.L_x_3641:
        /* <DEDUP_REMOVED lines=10> */
[----:B------:R-:W-:Y:S02]  /*56d0*/  @P6 HADD2.F32 R3, -RZ, R158.H0_H0 ;  /* 0x2000009eff036230 */ /* 0x000fe40000004100 */
[----:B------:R-:W-:-:S03]  /*56e0*/  HFMA2 R2, -RZ, RZ, 0, 0 ;  /* 0x00000000ff027431 */ /* 0x000fc600000001ff */
[----:B------:R-:W-:-:S04]  /*56f0*/  @P6 FMUL.FTZ R2, R3, R79 ;  /* 0x0000004f03026220 */ /* 0x000fc80000410000 */
[----:B------:R-:W-:Y:S02]  /*5700*/  FADD.FTZ R112, R112, R2 ;  /* 0x0000000270707221 */ /* 0x000fe40000010000 */
[----:B------:R-:W1:Y:S02]  /*5710*/  @P6 LDC.64 R2, c[0x0][0x408] ;  /* 0x00010200ff026b82 */ /* 0x000e640000000a00 */
[----:B-1----:R-:W-:-:S04]  /*5720*/  @P6 FMUL.FTZ R3, R3, R78 ;  /* 0x0000004e03036220 */ /* 0x002fc80000410000 */
[----:B------:R-:W-:Y:S01]  /*5730*/  @P6 FMUL.FTZ R79, R3, R2 ;  /* 0x00000002034f6220 */ /* 0x000fe20000410000 */
[----:B------:R-:W-:Y:S01]  /*5740*/  @P6 HADD2.F32 R3, -RZ, R34.H0_H0 ;  /* 0x20000022ff036230 */ /* 0x000fe20000004100 */
[----:B------:R-:W-:-:S04]  /*5750*/  MOV R2, RZ ;  /* 0x000000ff00027202 */ /* 0x000fc80000000f00 */
[----:B------:R-:W-:-:S05]  /*5760*/  @P6 FMUL.FTZ R2, R3, R79 ;  /* 0x0000004f03026220 */ /* 0x000fca0000410000 */
[----:B------:R-:W-:-:S04]  /*5770*/  F2FP.F16.F32.PACK_AB R2, RZ, R2 ;  /* 0x00000002ff02723e */ /* 0x000fc800000000ff */
[----:B------:R-:W-:-:S07]  /*5780*/  PRMT R154, R2, 0x7610, R154 ;  /* 0x00007610029a7816 */ /* 0x000fce000000009a */
.L_x_3644:
[----:B------:R-:W-:Y:S05]  /*5790*/  BSYNC.RECONVERGENT B3 ;  /* 0x0000000000037941 */ /* 0x000fea0003800200 */
.L_x_3643:
        /* <DEDUP_REMOVED lines=22> */
.L_x_3646:
[----:B------:R-:W-:Y:S05]  /*5900*/  BSYNC.RECONVERGENT B3 ;  /* 0x0000000000037941 */ /* 0x000fea0003800200 */
.L_x_3645:
[-CC-:B------:R-:W-:Y:S01]  /*5910*/  FFMA.FTZ R3, R219, R174.reuse, R175.reuse ;  /* 0x000000aedb037223 */ /* 0x180fe200000100af */
[----:B------:R-:W-:Y:S01]  /*5920*/  FFMA.FTZ R2, R212, R174, R175 ;  /* 0x000000aed4027223 */ /* 0x000fe200000100af */
[----:B------:R-:W-:Y:S01]  /*5930*/  BSSY.RECONVERGENT B3, `(.L_x_3647) ;  /* 0x000001b000037945 */ /* 0x000fe20003800200 */
[----:B------:R-:W-:Y:S01]  /*5940*/  F2FP.F16.F32.PACK_AB R77, R77, R76 ;  /* 0x0000004c4d4d723e */ /* 0x000fe200000000ff */
[----:B------:R-:W-:Y:S01]  /*5950*/  FADD.FTZ R3, R218, -R3 ;  /* 0x80000003da037221 */ /* 0x000fe20000010000 */
[----:B------:R-:W-:Y:S01]  /*5960*/  FADD.FTZ R2, R232, -R2 ;  /* 0x80000002e8027221 */ /* 0x000fe20000010000 */
[----:B------:R-:W-:Y:S02]  /*5970*/  F2FP.F16.F32.PACK_AB R78, R79, R78 ;  /* 0x0000004e4f4e723e */ /* 0x000fe400000000ff */
[C---:B------:R-:W-:Y:S01]  /*5980*/  FMUL.FTZ R3, R4.reuse, R3 ;  /* 0x0000000304037220 */ /* 0x040fe20000410000 */
[----:B------:R-:W-:Y:S01]  /*5990*/  FMUL.FTZ R2, R4, R2 ;  /* 0x0000000204027220 */ /* 0x000fe20000410000 */
[----:B------:R-:W-:-:S03]  /*59a0*/  F2FP.F16.F32.PACK_AB R76, R178, R179 ;  /* 0x000000b3b24c723e */ /* 0x000fc600000000ff */
[----:B------:R-:W-:Y:S02]  /*59b0*/  FSEL R178, R3, RZ, P1 ;  /* 0x000000ff03b27208 */ /* 0x000fe40000800000 */
        /* <DEDUP_REMOVED lines=18> */
.L_x_3648:
[----:B------:R-:W-:Y:S05]  /*5ae0*/  BSYNC.RECONVERGENT B3 ;  /* 0x0000000000037941 */ /* 0x000fea0003800200 */
.L_x_3647:
[----:B------:R-:W-:Y:S01]  /*5af0*/  F2FP.F16.F32.PACK_AB R79, R178, R79 ;  /* 0x0000004fb24f723e */ /* 0x000fe200000000ff */
[----:B------:R-:W-:Y:S06]  /*5b00*/  @!P0 BRA `(.L_x_3630) ;  /* 0x0000001400408947 */ /* 0x000fec0003800000 */
[----:B------:R-:W-:-:S04]  /*5b10*/  ISETP.GE.U32.AND P1, PT, R190, RZ, PT ;  /* 0x000000ffbe00720c */ /* 0x000fc80003f26070 */
[----:B------:R-:W-:-:S13]  /*5b20*/  ISETP.GE.U32.AND.EX P1, PT, R191, 0x1000000, PT, P1 ;  /* 0x01000000bf00780c */ /* 0x000fda0003f26110 */
        /* <DEDUP_REMOVED lines=8> */
[----:B-1----:R-:W-:Y:S01]  /*5bb0*/  @P1 FMUL.FTZ R3, R178, R3 ;  /* 0x00000003b2031220 */ /* 0x002fe20000410000 */
[----:B------:R-:W-:-:S03]  /*5bc0*/  @P1 HADD2.F32 R178, -RZ, R35.H1_H1 ;  /* 0x30000023ffb21230 */ /* 0x000fc60000004100 */
[----:B------:R-:W-:Y:S01]  /*5bd0*/  @P1 FMUL.FTZ R3, R3, R2 ;  /* 0x0000000203031220 */ /* 0x000fe20000410000 */
[----:B------:R-:W-:-:S03]  /*5be0*/  MOV R2, RZ ;  /* 0x000000ff00027202 */ /* 0x000fc60000000f00 */
[----:B------:R-:W-:-:S05]  /*5bf0*/  @P1 FMUL.FTZ R2, R178, R3 ;  /* 0x00000003b2021220 */ /* 0x000fca0000410000 */
[----:B------:R-:W-:-:S04]  /*5c00*/  F2FP.F16.F32.PACK_AB R2, RZ, R2 ;  /* 0x00000002ff02723e */ /* 0x000fc800000000ff */
[----:B------:R-:W-:Y:S01]  /*5c10*/  PRMT R155, R155, 0x5410, R2 ;  /* 0x000054109b9b7816 */ /* 0x000fe20000000002 */
[----:B------:R-:W-:Y:S06]  /*5c20*/  BRA `(.L_x_3630) ;  /* 0x0000001000f87947 */ /* 0x000fec0003800000 */
.L_x_3586:
        /* <DEDUP_REMOVED lines=8> */
[----:B-1----:R-:W-:Y:S01]  /*5cb0*/  @P6 FFMA.FTZ R2, R0, R174, R175 ;  /* 0x000000ae00026223 */ /* 0x002fe200000100af */
[----:B-----5:R-:W-:Y:S01]  /*5cc0*/  HADD2.F32 R3, -RZ, R148.H0_H0 ;  /* 0x20000094ff037230 */ /* 0x020fe20000004100 */
[----:B------:R-:W-:Y:S02]  /*5cd0*/  LOP3.LUT P1, RZ, R190, 0xff, RZ, 0xc0, !PT ;  /* 0x000000ffbeff7812 */ /* 0x000fe4000782c0ff */
[----:B------:R-:W-:-:S04]  /*5ce0*/  @P6 FADD.FTZ R2, R234, -R2 ;  /* 0x80000002ea026221 */ /* 0x000fc80000010000 */
[----:B------:R-:W-:Y:S01]  /*5cf0*/  @P6 FFMA.FTZ R3, R4, R2, R3 ;  /* 0x0000000204036223 */ /* 0x000fe20000010003 */
[----:B------:R-:W-:-:S03]  /*5d00*/  HFMA2 R2, -RZ, RZ, 0, 0 ;  /* 0x00000000ff027431 */ /* 0x000fc600000001ff */
[----:B------:R-:W-:-:S04]  /*5d10*/  FMUL.FTZ R3, R3, UR13 ;  /* 0x0000000d03037c20 */ /* 0x000fc80008410000 */
[----:B------:R-:W-:Y:S01]  /*5d20*/  FMUL.FTZ R178, R3, UR12 ;  /* 0x0000000c03b27c20 */ /* 0x000fe20008410000 */
[----:B------:R-:W-:-:S05]  /*5d30*/  @P1 HADD2.F32 R3, -RZ, R156.H0_H0 ;  /* 0x2000009cff031230 */ /* 0x000fca0000004100 */
[----:B------:R-:W-:Y:S01]  /*5d40*/  @P1 FMUL.FTZ R2, R3, R178 ;  /* 0x000000b203021220 */ /* 0x000fe20000410000 */
[----:B------:R-:W-:-:S03]  /*5d50*/  @P1 HADD2.F32 R3, -RZ, R32.H0_H0 ;  /* 0x20000020ff031230 */ /* 0x000fc60000004100 */
[----:B------:R-:W-:Y:S01]  /*5d60*/  FADD.FTZ R108, R108, R2 ;  /* 0x000000026c6c7221 */ /* 0x000fe20000010000 */
[----:B------:R-:W-:Y:S01]  /*5d70*/  MOV R2, RZ ;  /* 0x000000ff00027202 */ /* 0x000fe20000000f00 */
[----:B------:R-:W-:-:S05]  /*5d80*/  @P1 FMUL.FTZ R2, R3, R178 ;  /* 0x000000b203021220 */ /* 0x000fca0000410000 */
[----:B------:R-:W-:-:S04]  /*5d90*/  F2FP.F16.F32.PACK_AB R2, RZ, R2 ;  /* 0x00000002ff02723e */ /* 0x000fc800000000ff */
[----:B------:R-:W-:-:S07]  /*5da0*/  PRMT R152, R2, 0x7610, R152 ;  /* 0x0000761002987816 */ /* 0x000fce0000000098 */
.L_x_3651:
[----:B------:R-:W-:Y:S05]  /*5db0*/  BSYNC.RECONVERGENT B3 ;  /* 0x0000000000037941 */ /* 0x000fea0003800200 */
.L_x_3650:
[----:B------:R-:W-:Y:S04]  /*5dc0*/  BSSY.RECONVERGENT B3, `(.L_x_3652) ;  /* 0x0000013000037945 */ /* 0x000fe80003800200 */
[----:B------:R-:W-:Y:S05]  /*5dd0*/  @!P0 BRA `(.L_x_3653) ;  /* 0x0000000000448947 */ /* 0x000fea0003800000 */
[----:B-1----:R-:W2:Y:S01]  /*5de0*/  LDL R3, [R1] ;  /* 0x0000000001037983 */ /* 0x002ea20000100800 */
[----:B------:R-:W-:Y:S01]  /*5df0*/  @P6 FFMA.FTZ R2, R15, R174, R175 ;  /* 0x000000ae0f026223 */ /* 0x000fe200000100af */
[----:B-----5:R-:W-:-:S03]  /*5e00*/  LOP3.LUT P1, RZ, R190, 0xff00, RZ, 0xc0, !PT ;  /* 0x0000ff00beff7812 */ /* 0x020fc6000782c0ff */
[----:B--2---:R-:W-:Y:S01]  /*5e10*/  @P6 FADD.FTZ R2, R3, -R2 ;  /* 0x8000000203026221 */ /* 0x004fe20000010000 */
[----:B------:R-:W-:-:S05]  /*5e20*/  HADD2.F32 R3, -RZ, R148.H1_H1 ;  /* 0x30000094ff037230 */ /* 0x000fca0000004100 */
[----:B------:R-:W-:Y:S01]  /*5e30*/  @P6 FFMA.FTZ R3, R4, R2, R3 ;  /* 0x0000000204036223 */ /* 0x000fe20000010003 */
[----:B------:R-:W-:-:S03]  /*5e40*/  HFMA2 R2, -RZ, RZ, 0, 0 ;  /* 0x00000000ff027431 */ /* 0x000fc600000001ff */
[----:B------:R-:W-:-:S04]  /*5e50*/  FMUL.FTZ R3, R3, UR13 ;  /* 0x0000000d03037c20 */ /* 0x000fc80008410000 */
[----:B------:R-:W-:Y:S01]  /*5e60*/  FMUL.FTZ R178, R3, UR12 ;  /* 0x0000000c03b27c20 */ /* 0x000fe20008410000 */
[----:B------:R-:W-:-:S05]  /*5e70*/  @P1 HADD2.F32 R3, -RZ, R156.H1_H1 ;  /* 0x3000009cff031230 */ /* 0x000fca0000004100 */
[----:B------:R-:W-:Y:S01]  /*5e80*/  @P1 FMUL.FTZ R2, R3, R178 ;  /* 0x000000b203021220 */ /* 0x000fe20000410000 */
[----:B------:R-:W-:-:S03]  /*5e90*/  @P1 HADD2.F32 R3, -RZ, R32.H1_H1 ;  /* 0x30000020ff031230 */ /* 0x000fc60000004100 */
[----:B------:R-:W-:Y:S01]  /*5ea0*/  FADD.FTZ R109, R109, R2 ;  /* 0x000000026d6d7221 */ /* 0x000fe20000010000 */
[----:B------:R-:W-:Y:S01]  /*5eb0*/  MOV R2, RZ ;  /* 0x000000ff00027202 */ /* 0x000fe20000000f00 */
[----:B------:R-:W-:-:S05]  /*5ec0*/  @P1 FMUL.FTZ R2, R3, R178 ;  /* 0x000000b203021220 */ /* 0x000fca0000410000 */
[----:B------:R-:W-:-:S04]  /*5ed0*/  F2FP.F16.F32.PACK_AB R2, RZ, R2 ;  /* 0x00000002ff02723e */ /* 0x000fc800000000ff */
[----:B------:R-:W-:-:S07]  /*5ee0*/  PRMT R152, R152, 0x5410, R2 ;  /* 0x0000541098987816 */ /* 0x000fce0000000002 */
.L_x_3653:
[----:B------:R-:W-:Y:S05]  /*5ef0*/  BSYNC.RECONVERGENT B3 ;  /* 0x0000000000037941 */ /* 0x000fea0003800200 */
.L_x_3652:
[----:B------:R-:W-:Y:S04]  /*5f00*/  BSSY.RECONVERGENT B3, `(.L_x_3654) ;  /* 0x0000012000037945 */ /* 0x000fe80003800200 */
[----:B------:R-:W-:Y:S05]  /*5f10*/  @!P0 BRA `(.L_x_3655) ;  /* 0x0000000000408947 */ /* 0x000fea0003800000 */
        /* <DEDUP_REMOVED lines=16> */
.L_x_3655:
[----:B------:R-:W-:Y:S05]  /*6020*/  BSYNC.RECONVERGENT B3 ;  /* 0x0000000000037941 */ /* 0x000fea0003800200 */
.L_x_3654:
[----:B------:R-:W-:Y:S04]  /*6030*/  BSSY.RECONVERGENT B3, `(.L_x_3656) ;  /* 0x0000012000037945 */ /* 0x000fe80003800200 */
[----:B------:R-:W-:Y:S05]  /*6040*/  @!P0 BRA `(.L_x_3657) ;  /* 0x0000000000408947 */ /* 0x000fea0003800000 */
[----:B-1----:R-:W-:Y:S01]  /*6050*/  @P6 FFMA.FTZ R2, R180, R174, R175 ;  /* 0x000000aeb4026223 */ /* 0x002fe200000100af */
[----:B-----5:R-:W-:Y:S01]  /*6060*/  HADD2.F32 R3, -RZ, R149.H1_H1 ;  /* 0x30000095ff037230 */ /* 0x020fe20000004100 */
[----:B------:R-:W-:Y:S02]  /*6070*/  LOP3.LUT P1, RZ, R190, 0xff000000, RZ, 0xc0, !PT ;  /* 0xff000000beff7812 */ /* 0x000fe4000782c0ff */
[----:B------:R-:W-:-:S04]  /*6080*/  @P6 FADD.FTZ R2, R245, -R2 ;  /* 0x80000002f5026221 */ /* 0x000fc80000010000 */
        /* <DEDUP_REMOVED lines=12> */
.L_x_3657:
[----:B------:R-:W-:Y:S05]  /*6150*/  BSYNC.RECONVERGENT B3 ;  /* 0x0000000000037941 */ /* 0x000fea0003800200 */
.L_x_3656:
        /* <DEDUP_REMOVED lines=18> */
.L_x_3659:
[----:B------:R-:W-:Y:S05]  /*6280*/  BSYNC.RECONVERGENT B3 ;  /* 0x0000000000037941 */ /* 0x000fea0003800200 */
.L_x_3658:
        /* <DEDUP_REMOVED lines=18> */
.L_x_3661:
[----:B------:R-:W-:Y:S05]  /*63b0*/  BSYNC.RECONVERGENT B3 ;  /* 0x0000000000037941 */ /* 0x000fea0003800200 */
.L_x_3660:
        /* <DEDUP_REMOVED lines=18> */
.L_x_3663:
[----:B------:R-:W-:Y:S05]  /*64e0*/  BSYNC.RECONVERGENT B3 ;  /* 0x0000000000037941 */ /* 0x000fea0003800200 */
.L_x_3662:
[----:B------:R-:W-:Y:S05]  /*64f0*/  @!P0 BRA `(.L_x_3630) ;  /* 0x0000000800c48947 */ /* 0x000fea0003800000 */
[----:B-1----:R-:W-:Y:S01]  /*6500*/  @P6 FFMA.FTZ R2, R219, R174, R175 ;  /* 0x000000aedb026223 */ /* 0x002fe200000100af */
[----:B-----5:R-:W-:Y:S01]  /*6510*/  ISETP.GE.U32.AND P1, PT, R190, RZ, PT ;  /* 0x000000ffbe00720c */ /* 0x020fe20003f26070 */
[----:B------:R-:W-:Y:S02]  /*6520*/  HADD2.F32 R3, -RZ, R151.H1_H1 ;  /* 0x30000097ff037230 */ /* 0x000fe40000004100 */
[----:B------:R-:W-:Y:S01]  /*6530*/  @P6 FADD.FTZ R2, R218, -R2 ;  /* 0x80000002da026221 */ /* 0x000fe20000010000 */
[----:B------:R-:W-:-:S03]  /*6540*/  ISETP.GE.U32.AND.EX P1, PT, R191, 0x1000000, PT, P1 ;  /* 0x01000000bf00780c */ /* 0x000fc60003f26110 */
[----:B------:R-:W-:Y:S01]  /*6550*/  @P6 FFMA.FTZ R3, R4, R2, R3 ;  /* 0x0000000204036223 */ /* 0x000fe20000010003 */
[----:B------:R-:W-:-:S03]  /*6560*/  HFMA2 R2, -RZ, RZ, 0, 0 ;  /* 0x00000000ff027431 */ /* 0x000fc600000001ff */
[----:B------:R-:W-:-:S04]  /*6570*/  FMUL.FTZ R3, R3, UR13 ;  /* 0x0000000d03037c20 */ /* 0x000fc80008410000 */
[----:B------:R-:W-:Y:S02]  /*6580*/  FMUL.FTZ R178, R3, UR12 ;  /* 0x0000000c03b27c20 */ /* 0x000fe40008410000 */
[----:B------:R-:W-:-:S05]  /*6590*/  @P1 HADD2.F32 R3, -RZ, R159.H1_H1 ;  /* 0x3000009fff031230 */ /* 0x000fca0000004100 */
[----:B------:R-:W-:Y:S01]  /*65a0*/  @P1 FMUL.FTZ R2, R3, R178 ;  /* 0x000000b203021220 */ /* 0x000fe20000410000 */
[----:B------:R-:W-:-:S03]  /*65b0*/  @P1 HADD2.F32 R3, -RZ, R35.H1_H1 ;  /* 0x30000023ff031230 */ /* 0x000fc60000004100 */
[----:B------:R-:W-:Y:S01]  /*65c0*/  FADD.FTZ R115, R115, R2 ;  /* 0x0000000273737221 */ /* 0x000fe20000010000 */
[----:B------:R-:W-:Y:S01]  /*65d0*/  MOV R2, RZ ;  /* 0x000000ff00027202 */ /* 0x000fe20000000f00 */
[----:B------:R-:W-:-:S05]  /*65e0*/  @P1 FMUL.FTZ R2, R3, R178 ;  /* 0x000000b203021220 */ /* 0x000fca0000410000 */
[----:B------:R-:W-:-:S04]  /*65f0*/  F2FP.F16.F32.PACK_AB R2, RZ, R2 ;  /* 0x00000002ff02723e */ /* 0x000fc800000000ff */
[----:B------:R-:W-:Y:S01]  /*6600*/  PRMT R155, R155, 0x5410, R2 ;  /* 0x000054109b9b7816 */ /* 0x000fe20000000002 */
[----:B------:R-:W-:Y:S06]  /*6610*/  BRA `(.L_x_3630) ;  /* 0x00000008007c7947 */ /* 0x000fec0003800000 */
.L_x_3649:
[----:B-1----:R-:W2:Y:S04]  /*6620*/  LDL R3, [R1] ;  /* 0x0000000001037983 */ /* 0x002ea80000100800 */
[----:B------:R-:W3:Y:S01]  /*6630*/  LDL.LU R2, [R1+0x20] ;  /* 0x0000200001027983 */ /* 0x000ee20000300800 */
[----:B------:R-:W-:Y:S01]  /*6640*/  ISETP.GT.AND P1, PT, R5, RZ, PT ;  /* 0x000000ff0500720c */ /* 0x000fe20003f24270 */
[----:B-----5:R-:W-:Y:S01]  /*6650*/  HADD2.F32 R76, -RZ, R148.H1_H1 ;  /* 0x30000094ff4c7230 */ /* 0x020fe20000004100 */
[----:B------:R-:W-:Y:S01]  /*6660*/  BSSY.RECONVERGENT B3, `(.L_x_3664) ;  /* 0x0000016000037945 */ /* 0x000fe20003800200 */
[----:B---3--:R-:W-:-:S10]  /*6670*/  ISETP.NE.AND P6, PT, R2, RZ, PT ;  /* 0x000000ff0200720c */ /* 0x008fd40003fc5270 */
[----:B------:R-:W-:-:S04]  /*6680*/  @P1 FFMA.FTZ R2, R15, R174, R175 ;  /* 0x000000ae0f021223 */ /* 0x000fc800000100af */
[----:B--2---:R-:W-:Y:S01]  /*6690*/  @P1 FADD.FTZ R2, R3, -R2 ;  /* 0x8000000203021221 */ /* 0x004fe20000010000 */
[----:B------:R-:W-:-:S03]  /*66a0*/  HADD2.F32 R3, -RZ, R148.H0_H0 ;  /* 0x20000094ff037230 */ /* 0x000fc60000004100 */
[----:B------:R-:W-:Y:S01]  /*66b0*/  @P1 FFMA.FTZ R76, R4, R2, R76 ;  /* 0x00000002044c1223 */ /* 0x000fe2000001004c */
        /* <DEDUP_REMOVED lines=16> */
.L_x_3665:
[----:B------:R-:W-:Y:S05]  /*67c0*/  BSYNC.RECONVERGENT B3 ;  /* 0x0000000000037941 */ /* 0x000fea0003800200 */
.L_x_3664:
[----:B------:R-:W-:Y:S04]  /*67d0*/  BSSY.RECONVERGENT B3, `(.L_x_3666) ;  /* 0x000000e000037945 */ /* 0x000fe80003800200 */
[----:B------:R-:W-:Y:S05]  /*67e0*/  @!P0 BRA `(.L_x_3667) ;  /* 0x0000000000308947 */ /* 0x000fea0003800000 */
[----:B------:R-:W-:Y:S01]  /*67f0*/  LOP3.LUT P6, RZ, R190, 0xff00, RZ, 0xc0, !PT ;  /* 0x0000ff00beff7812 */ /* 0x000fe200078cc0ff */
[----:B------:R-:W-:Y:S01]  /*6800*/  FMUL.FTZ R2, R76, UR13 ;  /* 0x0000000d4c027c20 */ /* 0x000fe20008410000 */
[----:B------:R-:W-:-:S03]  /*6810*/  HFMA2 R77, -RZ, RZ, 0, 0 ;  /* 0x00000000ff4d7431 */ /* 0x000fc600000001ff */
[----:B------:R-:W-:-:S08]  /*6820*/  FMUL.FTZ R2, R2, UR12 ;  /* 0x0000000c02027c20 */ /* 0x000fd00008410000 */
        /* <DEDUP_REMOVED lines=8> */
.L_x_3667:
[----:B------:R-:W-:Y:S05]  /*68b0*/  BSYNC.RECONVERGENT B3 ;  /* 0x0000000000037941 */ /* 0x000fea0003800200 */
.L_x_3666:
[----:B------:R-:W-:Y:S01]  /*68c0*/  @P1 FFMA.FTZ R2, R19, R174, R175 ;  /* 0x000000ae13021223 */ /* 0x000fe200000100af */
[----:B------:R-:W-:Y:S01]  /*68d0*/  HADD2.F32 R77, -RZ, R149.H0_H0 ;  /* 0x20000095ff4d7230 */ /* 0x000fe20000004100 */
        /* <DEDUP_REMOVED lines=16> */
.L_x_3669:
[----:B------:R-:W-:Y:S05]  /*69e0*/  BSYNC.RECONVERGENT B3 ;  /* 0x0000000000037941 */ /* 0x000fea0003800200 */
.L_x_3668:
[----:B------:R-:W-:Y:S01]  /*69f0*/  @P1 FFMA.FTZ R2, R180, R174, R175 ;  /* 0x000000aeb4021223 */ /* 0x000fe200000100af */
[----:B------:R-:W-:Y:S01]  /*6a00*/  HADD2.F32 R79, -RZ, R149.H1_H1 ;  /* 0x30000095ff4f7230 */ /* 0x000fe20000004100 */
[----:B------:R-:W-:Y:S02]  /*6a10*/  BSSY.RECONVERGENT B3, `(.L_x_3670) ;  /* 0x0000010000037945 */ /* 0x000fe40003800200 */
[----:B------:R-:W-:-:S04]  /*6a20*/  @P1 FADD.FTZ R2, R245, -R2 ;  /* 0x80000002f5021221 */ /* 0x000fc80000010000 */
[----:B------:R-:W-:Y:S01]  /*6a30*/  @P1 FFMA.FTZ R79, R4, R2, R79 ;  /* 0x00000002044f1223 */ /* 0x000fe2000001004f */
[----:B------:R-:W-:Y:S06]  /*6a40*/  @!P0 BRA `(.L_x_3671) ;  /* 0x0000000000308947 */ /* 0x000fec0003800000 */
[----:B------:R-:W-:Y:S01]  /*6a50*/  LOP3.LUT P6, RZ, R190, 0xff000000, RZ, 0xc0, !PT ;  /* 0xff000000beff7812 */ /* 0x000fe200078cc0ff */
[----:B------:R-:W-:-:S04]  /*6a60*/  FMUL.FTZ R2, R79, UR13 ;  /* 0x0000000d4f027c20 */ /* 0x000fc80008410000 */
[----:B------:R-:W-:Y:S01]  /*6a70*/  FMUL.FTZ R78, R2, UR12 ;  /* 0x0000000c024e7c20 */ /* 0x000fe20008410000 */
[----:B------:R-:W-:-:S07]  /*6a80*/  HFMA2 R2, -RZ, RZ, 0, 0 ;  /* 0x00000000ff027431 */ /* 0x000fce00000001ff */
        /* <DEDUP_REMOVED lines=8> */
.L_x_3671:
[----:B------:R-:W-:Y:S05]  /*6b10*/  BSYNC.RECONVERGENT B3 ;  /* 0x0000000000037941 */ /* 0x000fea0003800200 */
.L_x_3670:
        /* <DEDUP_REMOVED lines=18> */
.L_x_3673:
[----:B------:R-:W-:Y:S05]  /*6c40*/  BSYNC.RECONVERGENT B3 ;  /* 0x0000000000037941 */ /* 0x000fea0003800200 */
.L_x_3672:
[----:B------:R-:W-:Y:S01]  /*6c50*/  @P1 FFMA.FTZ R2, R213, R174, R175 ;  /* 0x000000aed5021223 */ /* 0x000fe200000100af */
[----:B------:R-:W-:Y:S01]  /*6c60*/  HADD2.F32 R78, -RZ, R150.H1_H1 ;  /* 0x30000096ff4e7230 */ /* 0x000fe20000004100 */
        /* <DEDUP_REMOVED lines=16> */
.L_x_3675:
[----:B------:R-:W-:Y:S05]  /*6d70*/  BSYNC.RECONVERGENT B3 ;  /* 0x0000000000037941 */ /* 0x000fea0003800200 */
.L_x_3674:
[----:B------:R-:W-:Y:S01]  /*6d80*/  F2FP.F16.F32.PACK_AB R76, R76, R3 ;  /* 0x000000034c4c723e */ /* 0x000fe200000000ff */
[-CC-:B------:R-:W-:Y:S01]  /*6d90*/  @P1 FFMA.FTZ R2, R212, R174.reuse, R175.reuse ;  /* 0x000000aed4021223 */ /* 0x180fe200000100af */
[----:B------:R-:W-:Y:S01]  /*6da0*/  @P1 FFMA.FTZ R3, R219, R174, R175 ;  /* 0x000000aedb031223 */ /* 0x000fe200000100af */
[----:B------:R-:W-:Y:S01]  /*6db0*/  F2FP.F16.F32.PACK_AB R77, R79, R77 ;  /* 0x0000004d4f4d723e */ /* 0x000fe200000000ff */
[----:B------:R-:W-:Y:S01]  /*6dc0*/  BSSY.RECONVERGENT B3, `(.L_x_3676) ;  /* 0x0000015000037945 */ /* 0x000fe20003800200 */
[----:B------:R-:W-:Y:S01]  /*6dd0*/  @P1 FADD.FTZ R179, R232, -R2 ;  /* 0x80000002e8b31221 */ /* 0x000fe20000010000 */
[----:B------:R-:W-:Y:S01]  /*6de0*/  @P1 FADD.FTZ R79, R218, -R3 ;  /* 0x80000003da4f1221 */ /* 0x000fe20000010000 */
[--C-:B------:R-:W-:Y:S01]  /*6df0*/  HADD2.F32 R2, -RZ, R151.reuse.H0_H0 ;  /* 0x20000097ff027230 */ /* 0x100fe20000004100 */
[----:B------:R-:W-:Y:S01]  /*6e00*/  F2FP.F16.F32.PACK_AB R78, R78, R178 ;  /* 0x000000b24e4e723e */ /* 0x000fe200000000ff */
[----:B------:R-:W-:-:S03]  /*6e10*/  HADD2.F32 R3, -RZ, R151.H1_H1 ;  /* 0x30000097ff037230 */ /* 0x000fc60000004100 */
[C---:B------:R-:W-:Y:S02]  /*6e20*/  @P1 FFMA.FTZ R2, R4.reuse, R179, R2 ;  /* 0x000000b304021223 */ /* 0x040fe40000010002 */
        /* <DEDUP_REMOVED lines=14> */
.L_x_3677:
[----:B------:R-:W-:Y:S05]  /*6f10*/  BSYNC.RECONVERGENT B3 ;  /* 0x0000000000037941 */ /* 0x000fea0003800200 */
.L_x_3676:
[----:B------:R-:W-:Y:S01]  /*6f20*/  F2FP.F16.F32.PACK_AB R79, R3, R2 ;  /* 0x00000002034f723e */ /* 0x000fe200000000ff */
[----:B------:R-:W-:Y:S06]  /*6f30*/  @!P0 BRA `(.L_x_3630) ;  /* 0x0000000000348947 */ /* 0x000fec0003800000 */
[----:B------:R-:W-:Y:S01]  /*6f40*/  ISETP.GE.U32.AND P1, PT, R190, RZ, PT ;  /* 0x000000ffbe00720c */ /* 0x000fe20003f26070 */
[----:B------:R-:W-:Y:S01]  /*6f50*/  FMUL.FTZ R3, R3, UR13 ;  /* 0x0000000d03037c20 */ /* 0x000fe20008410000 */
[----:B------:R-:W-:Y:S02]  /*6f60*/  HFMA2 R2, -RZ, RZ, 0, 0 ;  /* 0x00000000ff027431 */ /* 0x000fe400000001ff */
[----:B------:R-:W-:Y:S01]  /*6f70*/  ISETP.GE.U32.AND.EX P1, PT, R191, 0x1000000, PT, P1 ;  /* 0x01000000bf00780c */ /* 0x000fe20003f26110 */
[----:B------:R-:W-:-:S12]  /*6f80*/  FMUL.FTZ R178, R3, UR12 ;  /* 0x0000000c03b27c20 */ /* 0x000fd80008410000 */
        /* <DEDUP_REMOVED lines=8> */
.L_x_3630:
[----:B------:R-:W-:Y:S05]  /*7010*/  BSYNC.RECONVERGENT B1 ;  /* 0x0000000000017941 */ /* 0x000fea0003800200 */
.L_x_3585:
[----:B------:R-:W-:-:S04]  /*7020*/  ISETP.NE.U32.AND P1, PT, R176, RZ, PT ;  /* 0x000000ffb000720c */ /* 0x000fc80003f25070 */
[----:B------:R-:W-:-:S13]  /*7030*/  ISETP.NE.AND.EX P1, PT, R177, RZ, PT, P1 ;  /* 0x000000ffb100720c */ /* 0x000fda0003f25310 */
[----:B-1----:R-:W1:Y:S02]  /*7040*/  @P1 LDC.64 R2, c[0x0][0x478] ;  /* 0x00011e00ff021b82 */ /* 0x002e640000000a00 */
[C---:B-1---5:R-:W-:Y:S01]  /*7050*/  @P1 IMAD.WIDE.U32 R2, R173.reuse, 0x10, R2 ;  /* 0x00000010ad021825 */ /* 0x062fe200078e0002 */
[----:B------:R-:W-:-:S04]  /*7060*/  IADD3 R173, PT, PT, R173, 0x20, RZ ;  /* 0x00000020adad7810 */ /* 0x000fc80007ffe0ff */
[----:B------:R1:W-:Y:S02]  /*7070*/  @P1 STG.E.128 desc[UR6][R2.64], R76 ;  /* 0x0000004c02001986 */ /* 0x0003e4000c101d06 */
[----:B-1----:R-:W1:Y:S02]  /*7080*/  @P0 LDC.64 R2, c[0x0][0x468] ;  /* 0x00011a00ff020b82 */ /* 0x002e640000000a00 */
[C---:B-1----:R-:W-:Y:S01]  /*7090*/  @P0 IMAD.WIDE.U32 R2, R172.reuse, 0x10, R2 ;  /* 0x00000010ac020825 */ /* 0x042fe200078e0002 */
[----:B------:R-:W-:-:S04]  /*70a0*/  IADD3 R172, PT, PT, R172, 0x20, RZ ;  /* 0x00000020acac7810 */ /* 0x000fc80007ffe0ff */
[----:B------:R1:W-:Y:S03]  /*70b0*/  @P0 STG.E.128 desc[UR6][R2.64], R152 ;  /* 0x0000009802000986 */ /* 0x0003e6000c101d06 */
.L_x_3582:
[----:B------:R-:W-:Y:S05]  /*70c0*/  BSYNC.RECONVERGENT B2 ;  /* 0x0000000000027941 */ /* 0x000fea0003800200 */
.L_x_3581:
[----:B------:R-:W-:Y:S04]  /*70d0*/  BSSY.RECONVERGENT B2, `(.L_x_3678) ;  /* 0x0000323000027945 */ /* 0x000fe80003800200 */
[----:B------:R-:W-:Y:S05]  /*70e0*/  @!P2 BRA `(.L_x_3679) ;  /* 0x000000300084a947 */ /* 0x000fea0003800000 */
[----:B------:R-:W-:Y:S04]  /*70f0*/  BSSY.RECONVERGENT B1, `(.L_x_3680) ;  /* 0x0000005000017945 */ /* 0x000fe80003800200 */
[----:B------:R-:W-:Y:S05]  /*7100*/  @!P0 BRA `(.L_x_3681) ;  /* 0x00000000000c8947 */ /* 0x000fea0003800000 */
[----:B-1----:R-:W1:Y:S02]  /*7110*/  LDC.64 R2, c[0x0][0x390] ;  /* 0x0000e400ff027b82 */ /* 0x002e640000000a00 */
[----:B-1----:R-:W-:-:S05]  /*7120*/  IMAD.WIDE.U32 R2, R172, 0x10, R2 ;  /* 0x00000010ac027825 */ /* 0x002fca00078e0002 */
[----:B------:R2:W5:Y:S02]  /*7130*/  LDG.E.128 R156, desc[UR6][R2.64] ;  /* 0x00000006029c7981 */ /* 0x000564000c1e1d00 */
.L_x_3681:
[----:B------:R-:W-:Y:S05]  /*7140*/  BSYNC.RECONVERGENT B1 ;  /* 0x0000000000017941 */ /* 0x000fea0003800200 */
.L_x_3680:
        /* <DEDUP_REMOVED lines=8> */
[----:B-12---:R-:W2:Y:S01]  /*71d0*/  LDL R3, [R1+0xc] ;  /* 0x00000c0001037983 */ /* 0x006ea20000100800 */
[----:B------:R-:W-:Y:S01]  /*71e0*/  ISETP.GT.AND P1, PT, R5, RZ, PT ;  /* 0x000000ff0500720c */ /* 0x000fe20003f24270 */
[----:B-----5:R-:W-:Y:S01]  /*71f0*/  HADD2.F32 R76, -RZ, R24.H1_H1 ;  /* 0x30000018ff4c7230 */ /* 0x020fe20000004100 */
[----:B------:R-:W-:Y:S11]  /*7200*/  BSSY.RECONVERGENT B3, `(.L_x_3685) ;  /* 0x0000015000037945 */ /* 0x000ff60003800200 */
[----:B------:R-:W-:-:S04]  /*7210*/  @P1 FFMA.FTZ R2, R14, R174, R175 ;  /* 0x000000ae0e021223 */ /* 0x000fc800000100af */
[----:B------:R-:W-:-:S04]  /*7220*/  @P1 FADD.FTZ R2, R252, -R2 ;  /* 0x80000002fc021221 */ /* 0x000fc80000010000 */
[----:B------:R-:W-:Y:S01]  /*7230*/  @P1 FFMA.FTZ R76, R4, R2, R76 ;  /* 0x00000002044c1223 */ /* 0x000fe2000001004c */
[----:B------:R-:W-:-:S04]  /*7240*/  @P1 FFMA.FTZ R2, R10, R174, R175 ;  /* 0x000000ae0a021223 */ /* 0x000fc800000100af */
[----:B--2---:R-:W-:Y:S01]  /*7250*/  @P1 FADD.FTZ R2, R3, -R2 ;  /* 0x8000000203021221 */ /* 0x004fe20000010000 */
[----:B------:R-:W-:-:S05]  /*7260*/  HADD2.F32 R3, -RZ, R24.H0_H0 ;  /* 0x20000018ff037230 */ /* 0x000fca0000004100 */
        /* <DEDUP_REMOVED lines=14> */
.L_x_3686:
[----:B------:R-:W-:Y:S05]  /*7350*/  BSYNC.RECONVERGENT B3 ;  /* 0x0000000000037941 */ /* 0x000fea0003800200 */
.L_x_3685:
        /* <DEDUP_REMOVED lines=14> */
.L_x_3688:
[----:B------:R-:W-:Y:S05]  /*7440*/  BSYNC.RECONVERGENT B3 ;  /* 0x0000000000037941 */ /* 0x000fea0003800200 */
.L_x_3687:
        /* <DEDUP_REMOVED lines=18> */
.L_x_3690:
[----:B------:R-:W-:Y:S05]  /*7570*/  BSYNC.RECONVERGENT B3 ;  /* 0x0000000000037941 */ /* 0x000fea0003800200 */
.L_x_3689:
        /* <DEDUP_REMOVED lines=18> */
.L_x_3692:
[----:B------:R-:W-:Y:S05]  /*76a0*/  BSYNC.RECONVERGENT B3 ;  /* 0x0000000000037941 */ /* 0x000fea0003800200 */
.L_x_3691:
        /* <DEDUP_REMOVED lines=18> */
.L_x_3694:
[----:B------:R-:W-:Y:S05]  /*77d0*/  BSYNC.RECONVERGENT B3 ;  /* 0x0000000000037941 */ /* 0x000fea0003800200 */
.L_x_3693:
        /* <DEDUP_REMOVED lines=18> */
.L_x_3696:
[----:B------:R-:W-:Y:S05]  /*7900*/  BSYNC.RECONVERGENT B3 ;  /* 0x0000000000037941 */ /* 0x000fea0003800200 */
.L_x_3695:
        /* <DEDUP_REMOVED lines=25> */
.L_x_3698:
[----:B------:R-:W-:Y:S05]  /*7aa0*/  BSYNC.RECONVERGENT B3 ;  /* 0x0000000000037941 */ /* 0x000fea0003800200 */
.L_x_3697:
        /* <DEDUP_REMOVED lines=16> */
.L_x_3684:
[----:B------:R-:W-:Y:S01]  /*7bb0*/  BSSY.RECONVERGENT B3, `(.L_x_3700) ;  /* 0x0000014000037945 */ /* 0x000fe20003800200 */
[----:B------:R-:W-:-:S03]  /*7bc0*/  ISETP.GT.AND P6, PT, R5, RZ, PT ;  /* 0x000000ff0500720c */ /* 0x000fc60003fc4270 */
[----:B------:R-:W-:Y:S10]  /*7bd0*/  @!P0 BRA `(.L_x_3701) ;  /* 0x0000000000448947 */ /* 0x000ff40003800000 */
[----:B-12---:R-:W2:Y:S01]  /*7be0*/  LDL R3, [R1+0xc] ;  /* 0x00000c0001037983 */ /* 0x006ea20000100800 */
[----:B------:R-:W-:Y:S01]  /*7bf0*/  @P6 FFMA.FTZ R2, R10, R174, R175 ;  /* 0x000000ae0a026223 */ /* 0x000fe200000100af */
[----:B-----5:R-:W-:-:S13]  /*7c00*/  LOP3.LUT P1, RZ, R188, 0xff, RZ, 0xc0, !PT ;  /* 0x000000ffbcff7812 */ /* 0x020fda000782c0ff */
[----:B------:R-:W-:Y:S02]  /*7c10*/  @P1 HADD2.F32 R176, -RZ, R156.H0_H0 ;  /* 0x2000009cffb01230 */ /* 0x000fe40000004100 */
[----:B--2---:R-:W-:Y:S01]  /*7c20*/  @P6 FADD.FTZ R2, R3, -R2 ;  /* 0x8000000203026221 */ /* 0x004fe20000010000 */
[----:B------:R-:W-:-:S05]  /*7c30*/  HADD2.F32 R3, -RZ, R24.H0_H0 ;  /* 0x20000018ff037230 */ /* 0x000fca0000004100 */
[----:B------:R-:W-:-:S04]  /*7c40*/  @P6 FFMA.FTZ R3, R4, R2, R3 ;  /* 0x0000000204036223 */ /* 0x000fc80000010003 */
[----:B------:R-:W-:Y:S01]  /*7c50*/  FMUL.FTZ R2, R3, UR13 ;  /* 0x0000000d03027c20 */ /* 0x000fe20008410000 */
[----:B------:R-:W-:-:S03]  /*7c60*/  HFMA2 R3, -RZ, RZ, 0, 0 ;  /* 0x00000000ff037431 */ /* 0x000fc600000001ff */
[----:B------:R-:W-:-:S04]  /*7c70*/  FMUL.FTZ R2, R2, UR12 ;  /* 0x0000000c02027c20 */ /* 0x000fc80008410000 */
[----:B------:R-:W-:Y:S01]  /*7c80*/  @P1 FMUL.FTZ R3, R176, R2 ;  /* 0x00000002b0031220 */ /* 0x000fe20000410000 */
[----:B------:R-:W-:-:S03]  /*7c90*/  @P1 HADD2.F32 R176, -RZ, R40.H0_H0 ;  /* 0x20000028ffb01230 */ /* 0x000fc60000004100 */
[----:B------:R-:W-:Y:S01]  /*7ca0*/  FADD.FTZ R116, R116, R3 ;  /* 0x0000000374747221 */ /* 0x000fe20000010000 */
[----:B------:R-:W-:Y:S01]  /*7cb0*/  MOV R3, RZ ;  /* 0x000000ff00037202 */ /* 0x000fe20000000f00 */
[----:B------:R-:W-:-:S05]  /*7cc0*/  @P1 FMUL.FTZ R3, R176, R2 ;  /* 0x00000002b0031220 */ /* 0x000fca0000410000 */
[----:B------:R-:W-:-:S04]  /*7cd0*/  F2FP.F16.F32.PACK_AB R3, RZ, R3 ;  /* 0x00000003ff03723e */ /* 0x000fc800000000ff */
[----:B------:R-:W-:-:S07]  /*7ce0*/  PRMT R152, R3, 0x7610, R152 ;  /* 0x0000761003987816 */ /* 0x000fce0000000098 */
.L_x_3701:
[----:B------:R-:W-:Y:S05]  /*7cf0*/  BSYNC.RECONVERGENT B3 ;  /* 0x0000000000037941 */ /* 0x000fea0003800200 */
.L_x_3700:
[----:B------:R-:W-:Y:S04]  /*7d00*/  BSSY.RECONVERGENT B3, `(.L_x_3702) ;  /* 0x0000012000037945 */ /* 0x000fe80003800200 */
[----:B------:R-:W-:Y:S05]  /*7d10*/  @!P0 BRA `(.L_x_3703) ;  /* 0x0000000000408947 */ /* 0x000fea0003800000 */
[----:B-12---:R-:W-:Y:S01]  /*7d20*/  @P6 FFMA.FTZ R2, R14, R174, R175 ;  /* 0x000000ae0e026223 */ /* 0x006fe200000100af */
[----:B-----5:R-:W-:Y:S01]  /*7d30*/  LOP3.LUT P1, RZ, R188, 0xff00, RZ, 0xc0, !PT ;  /* 0x0000ff00bcff7812 */ /* 0x020fe2000782c0ff */
[----:B------:R-:W-:Y:S02]  /*7d40*/  HADD2.F32 R3, -RZ, R24.H1_H1 ;  /* 0x30000018ff037230 */ /* 0x000fe40000004100 */
[----:B------:R-:W-:-:S04]  /*7d50*/  @P6 FADD.FTZ R2, R252, -R2 ;  /* 0x80000002fc026221 */ /* 0x000fc80000010000 */
[----:B------:R-:W-:-:S04]  /*7d60*/  @P6 FFMA.FTZ R3, R4, R2, R3 ;  /* 0x0000000204036223 */ /* 0x000fc80000010003 */
[----:B------:R-:W-:Y:S01]  /*7d70*/  FMUL.FTZ R2, R3, UR13 ;  /* 0x0000000d03027c20 */ /* 0x000fe20008410000 */
[----:B------:R-:W-:Y:S02]  /*7d80*/  HFMA2 R3, -RZ, RZ, 0, 0 ;  /* 0x00000000ff037431 */ /* 0x000fe400000001ff */
[----:B------:R-:W-:Y:S02]  /*7d90*/  @P1 HADD2.F32 R176, -RZ, R156.H1_H1 ;  /* 0x3000009cffb01230 */ /* 0x000fe40000004100 */
[----:B------:R-:W-:-:S04]  /*7da0*/  FMUL.FTZ R2, R2, UR12 ;  /* 0x0000000c02027c20 */ /* 0x000fc80008410000 */
[----:B------:R-:W-:Y:S01]  /*7db0*/  @P1 FMUL.FTZ R3, R176, R2 ;  /* 0x00000002b0031220 */ /* 0x000fe20000410000 */
[----:B------:R-:W-:-:S03]  /*7dc0*/  @P1 HADD2.F32 R176, -RZ, R40.H1_H1 ;  /* 0x30000028ffb01230 */ /* 0x000fc60000004100 */
[----:B------:R-:W-:Y:S01]  /*7dd0*/  FADD.FTZ R117, R117, R3 ;  /* 0x0000000375757221 */ /* 0x000fe20000010000 */
[----:B------:R-:W-:Y:S01]  /*7de0*/  MOV R3, RZ ;  /* 0x000000ff00037202 */ /* 0x000fe20000000f00 */
[----:B------:R-:W-:-:S05]  /*7df0*/  @P1 FMUL.FTZ R3, R176, R2 ;  /* 0x00000002b0031220 */ /* 0x000fca0000410000 */
[----:B------:R-:W-:-:S04]  /*7e00*/  F2FP.F16.F32.PACK_AB R3, RZ, R3 ;  /* 0x00000003ff03723e */ /* 0x000fc800000000ff */
[----:B------:R-:W-:-:S07]  /*7e10*/  PRMT R152, R152, 0x5410, R3 ;  /* 0x0000541098987816 */ /* 0x000fce0000000003 */
.L_x_3703:
[----:B------:R-:W-:Y:S05]  /*7e20*/  BSYNC.RECONVERGENT B3 ;  /* 0x0000000000037941 */ /* 0x000fea0003800200 */
.L_x_3702:
[----:B------:R-:W-:Y:S04]  /*7e30*/  BSSY.RECONVERGENT B3, `(.L_x_3704) ;  /* 0x0000012000037945 */ /* 0x000fe80003800200 */
[----:B------:R-:W-:Y:S05]  /*7e40*/  @!P0 BRA `(.L_x_3705) ;  /* 0x0000000000408947 */ /* 0x000fea0003800000 */
[----:B-12---:R-:W-:Y:S01]  /*7e50*/  @P6 FFMA.FTZ R2, R18, R174, R175 ;  /* 0x000000ae12026223 */ /* 0x006fe200000100af */
[----:B-----5:R-:W-:Y:S01]  /*7e60*/  LOP3.LUT P1, RZ, R188, 0xff0000, RZ, 0xc0, !PT ;  /* 0x00ff0000bcff7812 */ /* 0x020fe2000782c0ff */
[----:B------:R-:W-:Y:S02]  /*7e70*/  HADD2.F32 R3, -RZ, R25.H0_H0 ;  /* 0x20000019ff037230 */ /* 0x000fe40000004100 */
[----:B------:R-:W-:-:S04]  /*7e80*/  @P6 FADD.FTZ R2, R248, -R2 ;  /* 0x80000002f8026221 */ /* 0x000fc80000010000 */
[----:B------:R-:W-:-:S04]  /*7e90*/  @P6 FFMA.FTZ R3, R4, R2, R3 ;  /* 0x0000000204036223 */ /* 0x000fc80000010003 */
[----:B------:R-:W-:Y:S01]  /*7ea0*/  FMUL.FTZ R2, R3, UR13 ;  /* 0x0000000d03027c20 */ /* 0x000fe20008410000 */
[----:B------:R-:W-:Y:S02]  /*7eb0*/  HFMA2 R3, -RZ, RZ, 0, 0 ;  /* 0x00000000ff037431 */ /* 0x000fe400000001ff */
[----:B------:R-:W-:Y:S02]  /*7ec0*/  @P1 HADD2.F32 R176, -RZ, R157.H0_H0 ;  /* 0x2000009dffb01230 */ /* 0x000fe40000004100 */
        /* <DEDUP_REMOVED lines=8> */
.L_x_3705:
[----:B------:R-:W-:Y:S05]  /*7f50*/  BSYNC.RECONVERGENT B3 ;  /* 0x0000000000037941 */ /* 0x000fea0003800200 */
.L_x_3704:
        /* <DEDUP_REMOVED lines=18> */
.L_x_3707:
[----:B------:R-:W-:Y:S05]  /*8080*/  BSYNC.RECONVERGENT B3 ;  /* 0x0000000000037941 */ /* 0x000fea0003800200 */
.L_x_3706:
        /* <DEDUP_REMOVED lines=18> */
.L_x_3709:
[----:B------:R-:W-:Y:S05]  /*81b0*/  BSYNC.RECONVERGENT B3 ;  /* 0x0000000000037941 */ /* 0x000fea0003800200 */
.L_x_3708:
        /* <DEDUP_REMOVED lines=18> */
.L_x_3711:
[----:B------:R-:W-:Y:S05]  /*82e0*/  BSYNC.RECONVERGENT B3 ;  /* 0x0000000000037941 */ /* 0x000fea0003800200 */
.L_x_3710:
        /* <DEDUP_REMOVED lines=18> */
.L_x_3713:
[----:B------:R-:W-:Y:S05]  /*8410*/  BSYNC.RECONVERGENT B3 ;  /* 0x0000000000037941 */ /* 0x000fea0003800200 */
.L_x_3712:
[----:B------:R-:W-:Y:S05]  /*8420*/  @!P0 BRA `(.L_x_3699) ;  /* 0x0000001c00908947 */ /* 0x000fea0003800000 */
[----:B-----5:R-:W-:Y:S01]  /*8430*/  ISETP.GE.U32.AND P1, PT, R188, RZ, PT ;  /* 0x000000ffbc00720c */ /* 0x020fe20003f26070 */
[----:B-12---:R-:W-:Y:S01]  /*8440*/  @P6 FFMA.FTZ R2, R217, R174, R175 ;  /* 0x000000aed9026223 */ /* 0x006fe200000100af */
[----:B------:R-:W-:Y:S02]  /*8450*/  HADD2.F32 R3, -RZ, R27.H1_H1 ;  /* 0x3000001bff037230 */ /* 0x000fe40000004100 */
[----:B------:R-:W-:Y:S01]  /*8460*/  ISETP.GE.U32.AND.EX P1, PT, R189, 0x1000000, PT, P1 ;  /* 0x01000000bd00780c */ /* 0x000fe20003f26110 */
[----:B------:R-:W-:-:S04]  /*8470*/  @P6 FADD.FTZ R2, R216, -R2 ;  /* 0x80000002d8026221 */ /* 0x000fc80000010000 */
[----:B------:R-:W-:-:S04]  /*8480*/  @P6 FFMA.FTZ R3, R4, R2, R3 ;  /* 0x0000000204036223 */ /* 0x000fc80000010003 */
[----:B------:R-:W-:Y:S01]  /*8490*/  FMUL.FTZ R2, R3, UR13 ;  /* 0x0000000d03027c20 */ /* 0x000fe20008410000 */
[----:B------:R-:W-:-:S03]  /*84a0*/  HFMA2 R3, -RZ, RZ, 0, 0 ;  /* 0x00000000ff037431 */ /* 0x000fc600000001ff */
        /* <DEDUP_REMOVED lines=10> */
.L_x_3683:
[----:B------:R-:W-:-:S04]  /*8550*/  UISETP.NE.U32.AND UP0, UPT, UR20, URZ, UPT ;  /* 0x000000ff1400728c */ /* 0x000fc8000bf05070 */
[----:B------:R-:W-:-:S06]  /*8560*/  UISETP.NE.AND.EX UP0, UPT, UR21, URZ, UPT, UP0 ;  /* 0x000000ff1500728c */ /* 0x000fcc000bf05300 */
[----:B------:R-:W-:-:S13]  /*8570*/  PLOP3.LUT P2, PT, PT, PT, UP0, 0x80, 0x8 ;  /* 0x000000000008781c */ /* 0x000fda0003f4f008 */
[----:B------:R-:W-:Y:S05]  /*8580*/  @!P2 BRA `(.L_x_3714) ;  /* 0x0000000800f8a947 */ /* 0x000fea0003800000 */
[----:B-12---:R-:W2:Y:S01]  /*8590*/  LDL R3, [R1+0xc] ;  /* 0x00000c0001037983 */ /* 0x006ea20000100800 */
[----:B------:R-:W-:Y:S01]  /*85a0*/  FFMA.FTZ R2, R10, R174, R175 ;  /* 0x000000ae0a027223 */ /* 0x000fe200000100af */
[----:B------:R-:W-:Y:S01]  /*85b0*/  ISETP.GT.AND P1, PT, R5, RZ, PT ;  /* 0x000000ff0500720c */ /* 0x000fe20003f24270 */
[----:B------:R-:W-:Y:S02]  /*85c0*/  BSSY.RECONVERGENT B3, `(.L_x_3715) ;  /* 0x0000015000037945 */ /* 0x000fe40003800200 */
[----:B--2---:R-:W-:-:S04]  /*85d0*/  FADD.FTZ R2, R3, -R2 ;  /* 0x8000000203027221 */ /* 0x004fc80000010000 */
        /* <DEDUP_REMOVED lines=19> */
.L_x_3716:
[----:B------:R-:W-:Y:S05]  /*8710*/  BSYNC.RECONVERGENT B3 ;  /* 0x0000000000037941 */ /* 0x000fea0003800200 */
.L_x_3715:
        /* <DEDUP_REMOVED lines=22> */
.L_x_3718:
[----:B------:R-:W-:Y:S05]  /*8880*/  BSYNC.RECONVERGENT B3 ;  /* 0x0000000000037941 */ /* 0x000fea0003800200 */
.L_x_3717:
        /* <DEDUP_REMOVED lines=22> */
.L_x_3720:
[----:B------:R-:W-:Y:S05]  /*89f0*/  BSYNC.RECONVERGENT B3 ;  /* 0x0000000000037941 */ /* 0x000fea0003800200 */
.L_x_3719:
        /* <DEDUP_REMOVED lines=22> */
.L_x_3722:
[----:B------:R-:W-:Y:S05]  /*8b60*/  BSYNC.RECONVERGENT B3 ;  /* 0x0000000000037941 */ /* 0x000fea0003800200 */
.L_x_3721:
        /* <DEDUP_REMOVED lines=22> */
.L_x_3724:
[----:B------:R-:W-:Y:S05]  /*8cd0*/  BSYNC.RECONVERGENT B3 ;  /* 0x0000000000037941 */ /* 0x000fea0003800200 */
.L_x_3723:
        /* <DEDUP_REMOVED lines=22> */
.L_x_3726:
[----:B------:R-:W-:Y:S05]  /*8e40*/  BSYNC.RECONVERGENT B3 ;  /* 0x0000000000037941 */ /* 0x000fea0003800200 */
.L_x_3725:
        /* <DEDUP_REMOVED lines=29> */
.L_x_3728:
[----:B------:R-:W-:Y:S05]  /*9020*/  BSYNC.RECONVERGENT B3 ;  /* 0x0000000000037941 */ /* 0x000fea0003800200 */
.L_x_3727:
[----:B------:R-:W-:Y:S01]  /*9030*/  F2FP.F16.F32.PACK_AB R79, R176, R79 ;  /* 0x0000004fb04f723e */ /* 0x000fe200000000ff */
[----:B------:R-:W-:Y:S06]  /*9040*/  @!P0 BRA `(.L_x_3699) ;  /* 0x0000001000888947 */ /* 0x000fec0003800000 */
[----:B------:R-:W-:-:S04]  /*9050*/  ISETP.GE.U32.AND P1, PT, R188, RZ, PT ;  /* 0x000000ffbc00720c */ /* 0x000fc80003f26070 */
[----:B------:R-:W-:-:S13]  /*9060*/  ISETP.GE.U32.AND.EX P1, PT, R189, 0x1000000, PT, P1 ;  /* 0x01000000bd00780c */ /* 0x000fda0003f26110 */
[----:B------:R-:W1:Y:S01]  /*9070*/  @P1 LDC.64 R2, c[0x0][0x408] ;  /* 0x00010200ff021b82 */ /* 0x000e620000000a00 */
[----:B------:R-:W-:Y:S02]  /*9080*/  @P1 HADD2.F32 R177, -RZ, R159.H1_H1 ;  /* 0x3000009fffb11230 */ /* 0x000fe40000004100 */
[----:B-1----:R-:W-:-:S04]  /*9090*/  @P1 FMUL.FTZ R3, R176, R3 ;  /* 0x00000003b0031220 */ /* 0x002fc80000410000 */
[----:B------:R-:W-:Y:S01]  /*90a0*/  @P1 FMUL.FTZ R2, R3, R2 ;  /* 0x0000000203021220 */ /* 0x000fe20000410000 */
        /* <DEDUP_REMOVED lines=12> */
.L_x_3714:
[----:B------:R-:W-:Y:S04]  /*9170*/  BSSY.RECONVERGENT B3, `(.L_x_3729) ;  /* 0x0000022000037945 */ /* 0x000fe80003800200 */
[----:B------:R-:W-:Y:S05]  /*9180*/  @!P0 BRA `(.L_x_3730) ;  /* 0x0000000000808947 */ /* 0x000fea0003800000 */
[----:B------:R3:W5:Y:S02]  /*9190*/  LDL R176, [R1+0xc] ;  /* 0x00000c0001b07983 */ /* 0x0007640000100800 */
[----:B-----5:R-:W-:Y:S01]  /*91a0*/  LOP3.LUT P1, RZ, R188, 0xff, RZ, 0xc0, !PT ;  /* 0x000000ffbcff7812 */ /* 0x020fe2000782c0ff */
[----:B------:R-:W-:Y:S01]  /*91b0*/  BSSY.RECONVERGENT B4, `(.L_x_3731) ;  /* 0x000000c000047945 */ /* 0x000fe20003800200 */
[----:B-12---:R-:W-:-:S11]  /*91c0*/  HFMA2 R2, -RZ, RZ, 0, 0 ;  /* 0x00000000ff027431 */ /* 0x006fd600000001ff */
[----:B---3--:R-:W-:Y:S05]  /*91d0*/  @!P1 BRA `(.L_x_3732) ;  /* 0x0000000000249947 */ /* 0x008fea0003800000 */
        /* <DEDUP_REMOVED lines=9> */
.L_x_3732:
[----:B------:R-:W-:Y:S05]  /*9270*/  BSYNC.RECONVERGENT B4 ;  /* 0x0000000000047941 */ /* 0x000fea0003800200 */
.L_x_3731:
        /* <DEDUP_REMOVED lines=13> */
.L_x_3734:
[----:B------:R-:W-:Y:S05]  /*9350*/  BSYNC.RECONVERGENT B4 ;  /* 0x0000000000047941 */ /* 0x000fea0003800200 */
.L_x_3733:
[----:B------:R-:W-:Y:S02]  /*9360*/  F2FP.F16.F32.PACK_AB R3, RZ, R3 ;  /* 0x00000003ff03723e */ /* 0x000fe400000000ff */
[----:B------:R-:W-:Y:S02]  /*9370*/  MOV R116, R2 ;  /* 0x0000000200747202 */ /* 0x000fe40000000f00 */
[----:B------:R-:W-:-:S07]  /*9380*/  PRMT R152, R3, 0x7610, R152 ;  /* 0x0000761003987816 */ /* 0x000fce0000000098 */
.L_x_3730:
[----:B------:R-:W-:Y:S05]  /*9390*/  BSYNC.RECONVERGENT B3 ;  /* 0x0000000000037941 */ /* 0x000fea0003800200 */
.L_x_3729:
[----:B------:R-:W-:Y:S04]  /*93a0*/  BSSY.RECONVERGENT B3, `(.L_x_3735) ;  /* 0x0000021000037945 */ /* 0x000fe80003800200 */
[----:B------:R-:W-:Y:S05]  /*93b0*/  @!P0 BRA `(.L_x_3736) ;  /* 0x00000000007c8947 */ /* 0x000fea0003800000 */
[----:B-----5:R-:W-:Y:S01]  /*93c0*/  LOP3.LUT P1, RZ, R188, 0xff00, RZ, 0xc0, !PT ;  /* 0x0000ff00bcff7812 */ /* 0x020fe2000782c0ff */
[----:B------:R-:W-:Y:S01]  /*93d0*/  BSSY.RECONVERGENT B4, `(.L_x_3737) ;  /* 0x000000c000047945 */ /* 0x000fe20003800200 */
[----:B-12---:R-:W-:-:S11]  /*93e0*/  HFMA2 R2, -RZ, RZ, 0, 0 ;  /* 0x00000000ff027431 */ /* 0x006fd600000001ff */
        /* <DEDUP_REMOVED lines=10> */
.L_x_3738:
[----:B------:R-:W-:Y:S05]  /*9490*/  BSYNC.RECONVERGENT B4 ;  /* 0x0000000000047941 */ /* 0x000fea0003800200 */
.L_x_3737:
        /* <DEDUP_REMOVED lines=13> */
.L_x_3740:
[----:B------:R-:W-:Y:S05]  /*9570*/  BSYNC.RECONVERGENT B4 ;  /* 0x0000000000047941 */ /* 0x000fea0003800200 */
.L_x_3739:
[----:B------:R-:W-:Y:S02]  /*9580*/  F2FP.F16.F32.PACK_AB R3, RZ, R3 ;  /* 0x00000003ff03723e */ /* 0x000fe400000000ff */
[----:B------:R-:W-:Y:S02]  /*9590*/  MOV R117, R2 ;  /* 0x0000000200757202 */ /* 0x000fe40000000f00 */
[----:B------:R-:W-:-:S07]  /*95a0*/  PRMT R152, R152, 0x5410, R3 ;  /* 0x0000541098987816 */ /* 0x000fce0000000003 */
.L_x_3736:
[----:B------:R-:W-:Y:S05]  /*95b0*/  BSYNC.RECONVERGENT B3 ;  /* 0x0000000000037941 */ /* 0x000fea0003800200 */
.L_x_3735:
        /* <DEDUP_REMOVED lines=15> */
.L_x_3744:
[----:B------:R-:W-:Y:S05]  /*96b0*/  BSYNC.RECONVERGENT B4 ;  /* 0x0000000000047941 */ /* 0x000fea0003800200 */
.L_x_3743:
        /* <DEDUP_REMOVED lines=13> */
.L_x_3746:
[----:B------:R-:W-:Y:S05]  /*9790*/  BSYNC.RECONVERGENT B4 ;  /* 0x0000000000047941 */ /* 0x000fea0003800200 */
.L_x_3745:
[----:B------:R-:W-:Y:S02]  /*97a0*/  F2FP.F16.F32.PACK_AB R3, RZ, R3 ;  /* 0x00000003ff03723e */ /* 0x000fe400000000ff */
[----:B------:R-:W-:Y:S02]  /*97b0*/  MOV R118, R2 ;  /* 0x0000000200767202 */ /* 0x000fe40000000f00 */
[----:B------:R-:W-:-:S07]  /*97c0*/  PRMT R153, R3, 0x7610, R153 ;  /* 0x0000761003997816 */ /* 0x000fce0000000099 */
.L_x_3742:
[----:B------:R-:W-:Y:S05]  /*97d0*/  BSYNC.RECONVERGENT B3 ;  /* 0x0000000000037941 */ /* 0x000fea0003800200 */
.L_x_3741:
        /* <DEDUP_REMOVED lines=15> */
.L_x_3750:
[----:B------:R-:W-:Y:S05]  /*98d0*/  BSYNC.RECONVERGENT B4 ;  /* 0x0000000000047941 */ /* 0x000fea0003800200 */
.L_x_3749:
        /* <DEDUP_REMOVED lines=13> */
.L_x_3752:
[----:B------:R-:W-:Y:S05]  /*99b0*/  BSYNC.RECONVERGENT B4 ;  /* 0x0000000000047941 */ /* 0x000fea0003800200 */
.L_x_3751:
[----:B------:R-:W-:Y:S02]  /*99c0*/  F2FP.F16.F32.PACK_AB R3, RZ, R3 ;  /* 0x00000003ff03723e */ /* 0x000fe400000000ff */
[----:B------:R-:W-:Y:S02]  /*99d0*/  MOV R119, R2 ;  /* 0x0000000200777202 */ /* 0x000fe40000000f00 */
[----:B------:R-:W-:-:S07]  /*99e0*/  PRMT R153, R153, 0x5410, R3 ;  /* 0x0000541099997816 */ /* 0x000fce0000000003 */
.L_x_3748:
[----:B------:R-:W-:Y:S05]  /*99f0*/  BSYNC.RECONVERGENT B3 ;  /* 0x0000000000037941 */ /* 0x000fea0003800200 */
.L_x_3747:
        /* <DEDUP_REMOVED lines=15> */
.L_x_3756:
[----:B------:R-:W-:Y:S05]  /*9af0*/  BSYNC.RECONVERGENT B4 ;  /* 0x0000000000047941 */ /* 0x000fea0003800200 */
.L_x_3755:
        /* <DEDUP_REMOVED lines=13> */
.L_x_3758:
[----:B------:R-:W-:Y:S05]  /*9bd0*/  BSYNC.RECONVERGENT B4 ;  /* 0x0000000000047941 */ /* 0x000fea0003800200 */
.L_x_3757:
[----:B------:R-:W-:Y:S02]  /*9be0*/  F2FP.F16.F32.PACK_AB R3, RZ, R3 ;  /* 0x00000003ff03723e */ /* 0x000fe400000000ff */
[----:B------:R-:W-:Y:S02]  /*9bf0*/  MOV R120, R2 ;  /* 0x0000000200787202 */ /* 0x000fe40000000f00 */
[----:B------:R-:W-:-:S07]  /*9c00*/  PRMT R154, R3, 0x7610, R154 ;  /* 0x00007610039a7816 */ /* 0x000fce000000009a */
.L_x_3754:
[----:B------:R-:W-:Y:S05]  /*9c10*/  BSYNC.RECONVERGENT B3 ;  /* 0x0000000000037941 */ /* 0x000fea0003800200 */
.L_x_3753:
        /* <DEDUP_REMOVED lines=15> */
.L_x_3762:
[----:B------:R-:W-:Y:S05]  /*9d10*/  BSYNC.RECONVERGENT B4 ;  /* 0x0000000000047941 */ /* 0x000fea0003800200 */
.L_x_3761:
        /* <DEDUP_REMOVED lines=13> */
.L_x_3764:
[----:B------:R-:W-:Y:S05]  /*9df0*/  BSYNC.RECONVERGENT B4 ;  /* 0x0000000000047941 */ /* 0x000fea0003800200 */
.L_x_3763:
[----:B------:R-:W-:Y:S02]  /*9e00*/  F2FP.F16.F32.PACK_AB R3, RZ, R3 ;  /* 0x00000003ff03723e */ /* 0x000fe400000000ff */
[----:B------:R-:W-:Y:S02]  /*9e10*/  MOV R121, R2 ;  /* 0x0000000200797202 */ /* 0x000fe40000000f00 */
[----:B------:R-:W-:-:S07]  /*9e20*/  PRMT R154, R154, 0x5410, R3 ;  /* 0x000054109a9a7816 */ /* 0x000fce0000000003 */
.L_x_3760:
[----:B------:R-:W-:Y:S05]  /*9e30*/  BSYNC.RECONVERGENT B3 ;  /* 0x0000000000037941 */ /* 0x000fea0003800200 */
.L_x_3759:
        /* <DEDUP_REMOVED lines=15> */
.L_x_3768:
[----:B------:R-:W-:Y:S05]  /*9f30*/  BSYNC.RECONVERGENT B4 ;  /* 0x0000000000047941 */ /* 0x000fea0003800200 */
.L_x_3767:
        /* <DEDUP_REMOVED lines=13> */
.L_x_3770:
[----:B------:R-:W-:Y:S05]  /*a010*/  BSYNC.RECONVERGENT B4 ;  /* 0x0000000000047941 */ /* 0x000fea0003800200 */
.L_x_3769:
[----:B------:R-:W-:Y:S02]  /*a020*/  F2FP.F16.F32.PACK_AB R3, RZ, R3 ;  /* 0x00000003ff03723e */ /* 0x000fe400000000ff */
[----:B------:R-:W-:Y:S02]  /*a030*/  MOV R122, R2 ;  /* 0x00000002007a7202 */ /* 0x000fe40000000f00 */
[----:B------:R-:W-:-:S07]  /*a040*/  PRMT R155, R3, 0x7610, R155 ;  /* 0x00007610039b7816 */ /* 0x000fce000000009b */
.L_x_3766:
[----:B------:R-:W-:Y:S05]  /*a050*/  BSYNC.RECONVERGENT B3 ;  /* 0x0000000000037941 */ /* 0x000fea0003800200 */
.L_x_3765:
[----:B------:R-:W-:Y:S05]  /*a060*/  @!P0 BRA `(.L_x_3699) ;  /* 0x0000000000808947 */ /* 0x000fea0003800000 */
[----:B-----5:R-:W-:Y:S01]  /*a070*/  ISETP.GE.U32.AND P1, PT, R188, RZ, PT ;  /* 0x000000ffbc00720c */ /* 0x020fe20003f26070 */
[----:B------:R-:W-:Y:S01]  /*a080*/  BSSY.RECONVERGENT B3, `(.L_x_3771) ;  /* 0x000000d000037945 */ /* 0x000fe20003800200 */
[----:B-12---:R-:W-:Y:S02]  /*a090*/  HFMA2 R2, -RZ, RZ, 0, 0 ;  /* 0x00000000ff027431 */ /* 0x006fe400000001ff */
        /* <DEDUP_REMOVED lines=11> */
.L_x_3772:
[----:B------:R-:W-:Y:S05]  /*a150*/  BSYNC.RECONVERGENT B3 ;  /* 0x0000000000037941 */ /* 0x000fea0003800200 */
.L_x_3771:
        /* <DEDUP_REMOVED lines=13> */
.L_x_3774:
[----:B------:R-:W-:Y:S05]  /*a230*/  BSYNC.RECONVERGENT B3 ;  /* 0x0000000000037941 */ /* 0x000fea0003800200 */
.L_x_3773:
[----:B------:R-:W-:Y:S02]  /*a240*/  F2FP.F16.F32.PACK_AB R3, RZ, R3 ;  /* 0x00000003ff03723e */ /* 0x000fe400000000ff */
[----:B------:R-:W-:Y:S02]  /*a250*/  MOV R123, R2 ;  /* 0x00000002007b7202 */ /* 0x000fe40000000f00 */
[----:B------:R-:W-:-:S07]  /*a260*/  PRMT R155, R155, 0x5410, R3 ;  /* 0x000054109b9b7816 */ /* 0x000fce0000000003 */
.L_x_3699:
[----:B------:R-:W-:Y:S05]  /*a270*/  BSYNC.RECONVERGENT B1 ;  /* 0x0000000000017941 */ /* 0x000fea0003800200 */
.L_x_3682:
[----:B-12---:R-:W1:Y:S02]  /*a280*/  @P2 LDC.64 R2, c[0x0][0x478] ;  /* 0x00011e00ff022b82 */ /* 0x006e640000000a00 */
[C---:B-1---5:R-:W-:Y:S01]  /*a290*/  @P2 IMAD.WIDE.U32 R2, R173.reuse, 0x10, R2 ;  /* 0x00000010ad022825 */ /* 0x062fe200078e0002 */
[----:B------:R-:W-:-:S04]  /*a2a0*/  IADD3 R173, PT, PT, R173, 0x20, RZ ;  /* 0x00000020adad7810 */ /* 0x000fc80007ffe0ff */
[----:B------:R1:W-:Y:S02]  /*a2b0*/  @P2 STG.E.128 desc[UR6][R2.64], R76 ;  /* 0x0000004c02002986 */ /* 0x0003e4000c101d06 */
[----:B-1----:R-:W1:Y:S02]  /*a2c0*/  @P0 LDC.64 R2, c[0x0][0x468] ;  /* 0x00011a00ff020b82 */ /* 0x002e640000000a00 */
[C---:B-1----:R-:W-:Y:S01]  /*a2d0*/  @P0 IMAD.WIDE.U32 R2, R172.reuse, 0x10, R2 ;  /* 0x00000010ac020825 */ /* 0x042fe200078e0002 */
[----:B------:R-:W-:-:S04]  /*a2e0*/  IADD3 R172, PT, PT, R172, 0x20, RZ ;  /* 0x00000020acac7810 */ /* 0x000fc80007ffe0ff */
[----:B------:R2:W-:Y:S03]  /*a2f0*/  @P0 STG.E.128 desc[UR6][R2.64], R152 ;  /* 0x0000009802000986 */ /* 0x0005e6000c101d06 */
.L_x_3679:
[----:B------:R-:W-:Y:S05]  /*a300*/  BSYNC.RECONVERGENT B2 ;  /* 0x0000000000027941 */ /* 0x000fea0003800200 */
.L_x_3678:
[----:B------:R-:W-:Y:S04]  /*a310*/  BSSY.RECONVERGENT B2, `(.L_x_3775) ;  /* 0x0000323000027945 */ /* 0x000fe80003800200 */
[----:B------:R-:W-:Y:S05]  /*a320*/  @!P3 BRA `(.L_x_3776) ;  /* 0x000000300084b947 */ /* 0x000fea0003800000 */
[----:B------:R-:W-:Y:S04]  /*a330*/  BSSY.RECONVERGENT B1, `(.L_x_3777) ;  /* 0x0000005000017945 */ /* 0x000fe80003800200 */
[----:B------:R-:W-:Y:S05]  /*a340*/  @!P0 BRA `(.L_x_3778) ;  /* 0x00000000000c8947 */ /* 0x000fea0003800000 */
[----:B-12---:R-:W1:Y:S02]  /*a350*/  LDC.64 R2, c[0x0][0x390] ;  /* 0x0000e400ff027b82 */ /* 0x006e640000000a00 */
[----:B-1----:R-:W-:-:S05]  /*a360*/  IMAD.WIDE.U32 R2, R172, 0x10, R2 ;  /* 0x00000010ac027825 */ /* 0x002fca00078e0002 */
[----:B------:R3:W5:Y:S02]  /*a370*/  LDG.E.128 R156, desc[UR6][R2.64] ;  /* 0x00000006029c7981 */ /* 0x000764000c1e1d00 */
.L_x_3778:
[----:B------:R-:W-:Y:S05]  /*a380*/  BSYNC.RECONVERGENT B1 ;  /* 0x0000000000017941 */ /* 0x000fea0003800200 */
.L_x_3777:
        /* <DEDUP_REMOVED lines=8> */
[----:B-123--:R-:W2:Y:S01]  /*a410*/  LDL R3, [R1+0x8] ;  /* 0x0000080001037983 */ /* 0x00eea20000100800 */
        /* <DEDUP_REMOVED lines=23> */
.L_x_3783:
[----:B------:R-:W-:Y:S05]  /*a590*/  BSYNC.RECONVERGENT B3 ;  /* 0x0000000000037941 */ /* 0x000fea0003800200 */
.L_x_3782:
        /* <DEDUP_REMOVED lines=14> */
.L_x_3785:
[----:B------:R-:W-:Y:S05]  /*a680*/  BSYNC.RECONVERGENT B3 ;  /* 0x0000000000037941 */ /* 0x000fea0003800200 */
.L_x_3784:
        /* <DEDUP_REMOVED lines=18> */
.L_x_3787:
[----:B------:R-:W-:Y:S05]  /*a7b0*/  BSYNC.RECONVERGENT B3 ;  /* 0x0000000000037941 */ /* 0x000fea0003800200 */
.L_x_3786:
        /* <DEDUP_REMOVED lines=18> */
.L_x_3789:
[----:B------:R-:W-:Y:S05]  /*a8e0*/  BSYNC.RECONVERGENT B3 ;  /* 0x0000000000037941 */ /* 0x000fea0003800200 */
.L_x_3788:
        /* <DEDUP_REMOVED lines=18> */
.L_x_3791:
[----:B------:R-:W-:Y:S05]  /*aa10*/  BSYNC.RECONVERGENT B3 ;  /* 0x0000000000037941 */ /* 0x000fea0003800200 */
.L_x_3790:
        /* <DEDUP_REMOVED lines=18> */
.L_x_3793:
[----:B------:R-:W-:Y:S05]  /*ab40*/  BSYNC.RECONVERGENT B3 ;  /* 0x0000000000037941 */ /* 0x000fea0003800200 */
.L_x_3792:
        /* <DEDUP_REMOVED lines=25> */
.L_x_3795:
[----:B------:R-:W-:Y:S05]  /*ace0*/  BSYNC.RECONVERGENT B3 ;  /* 0x0000000000037941 */ /* 0x000fea0003800200 */
.L_x_3794:
        /* <DEDUP_REMOVED lines=16> */
.L_x_3781:
[----:B------:R-:W-:Y:S01]  /*adf0*/  BSSY.RECONVERGENT B3, `(.L_x_3797) ;  /* 0x0000014000037945 */ /* 0x000fe20003800200 */
[----:B------:R-:W-:-:S03]  /*ae00*/  ISETP.GT.AND P3, PT, R5, RZ, PT ;  /* 0x000000ff0500720c */ /* 0x000fc60003f64270 */
[----:B------:R-:W-:Y:S10]  /*ae10*/  @!P0 BRA `(.L_x_3798) ;  /* 0x0000000000448947 */ /* 0x000ff40003800000 */
[----:B-123--:R-:W2:Y:S01]  /*ae20*/  LDL R3, [R1+0x8] ;  /* 0x0000080001037983 */ /* 0x00eea20000100800 */
        /* <DEDUP_REMOVED lines=16> */
.L_x_3798:
[----:B------:R-:W-:Y:S05]  /*af30*/  BSYNC.RECONVERGENT B3 ;  /* 0x0000000000037941 */ /* 0x000fea0003800200 */
.L_x_3797:
[----:B------:R-:W-:Y:S04]  /*af40*/  BSSY.RECONVERGENT B3, `(.L_x_3799) ;  /* 0x0000012000037945 */ /* 0x000fe80003800200 */
[----:B------:R-:W-:Y:S05]  /*af50*/  @!P0 BRA `(.L_x_3800) ;  /* 0x0000000000408947 */ /* 0x000fea0003800000 */
[----:B-123--:R-:W-:Y:S01]  /*af60*/  @P3 FFMA.FTZ R2, R13, R174, R175 ;  /* 0x000000ae0d023223 */ /* 0x00efe200000100af */
        /* <DEDUP_REMOVED lines=15> */
.L_x_3800:
[----:B------:R-:W-:Y:S05]  /*b060*/  BSYNC.RECONVERGENT B3 ;  /* 0x0000000000037941 */ /* 0x000fea0003800200 */
.L_x_3799:
[----:B------:R-:W-:Y:S04]  /*b070*/  BSSY.RECONVERGENT B3, `(.L_x_3801) ;  /* 0x0000012000037945 */ /* 0x000fe80003800200 */
[----:B------:R-:W-:Y:S05]  /*b080*/  @!P0 BRA `(.L_x_3802) ;  /* 0x0000000000408947 */ /* 0x000fea0003800000 */
[----:B-123--:R-:W-:Y:S01]  /*b090*/  @P3 FFMA.FTZ R2, R17, R174, R175 ;  /* 0x000000ae11023223 */ /* 0x00efe200000100af */
        /* <DEDUP_REMOVED lines=15> */
.L_x_3802:
[----:B------:R-:W-:Y:S05]  /*b190*/  BSYNC.RECONVERGENT B3 ;  /* 0x0000000000037941 */ /* 0x000fea0003800200 */
.L_x_3801:
        /* <DEDUP_REMOVED lines=18> */
.L_x_3804:
[----:B------:R-:W-:Y:S05]  /*b2c0*/  BSYNC.RECONVERGENT B3 ;  /* 0x0000000000037941 */ /* 0x000fea0003800200 */
.L_x_3803:
        /* <DEDUP_REMOVED lines=18> */
.L_x_3806:
[----:B------:R-:W-:Y:S05]  /*b3f0*/  BSYNC.RECONVERGENT B3 ;  /* 0x0000000000037941 */ /* 0x000fea0003800200 */
.L_x_3805:
        /* <DEDUP_REMOVED lines=18> */
.L_x_3808:
[----:B------:R-:W-:Y:S05]  /*b520*/  BSYNC.RECONVERGENT B3 ;  /* 0x0000000000037941 */ /* 0x000fea0003800200 */
.L_x_3807:
        /* <DEDUP_REMOVED lines=18> */
.L_x_3810:
[----:B------:R-:W-:Y:S05]  /*b650*/  BSYNC.RECONVERGENT B3 ;  /* 0x0000000000037941 */ /* 0x000fea0003800200 */
.L_x_3809:
[----:B------:R-:W-:Y:S05]  /*b660*/  @!P0 BRA `(.L_x_3796) ;  /* 0x0000001c00908947 */ /* 0x000fea0003800000 */
[----:B-----5:R-:W-:Y:S01]  /*b670*/  ISETP.GE.U32.AND P1, PT, R186, RZ, PT ;  /* 0x000000ffba00720c */ /* 0x020fe20003f26070 */
[----:B-123--:R-:W-:Y:S01]  /*b680*/  @P3 FFMA.FTZ R2, R223, R174, R175 ;  /* 0x000000aedf023223 */ /* 0x00efe200000100af */
        /* <DEDUP_REMOVED lines=16> */
.L_x_3780:
[----:B------:R-:W-:-:S04]  /*b790*/  UISETP.NE.U32.AND UP0, UPT, UR20, URZ, UPT ;  /* 0x000000ff1400728c */ /* 0x000fc8000bf05070 */
[----:B------:R-:W-:-:S06]  /*b7a0*/  UISETP.NE.AND.EX UP0, UPT, UR21, URZ, UPT, UP0 ;  /* 0x000000ff1500728c */ /* 0x000fcc000bf05300 */
[----:B------:R-:W-:-:S13]  /*b7b0*/  PLOP3.LUT P2, PT, PT, PT, UP0, 0x80, 0x8 ;  /* 0x000000000008781c */ /* 0x000fda0003f4f008 */
[----:B------:R-:W-:Y:S05]  /*b7c0*/  @!P2 BRA `(.L_x_3811) ;  /* 0x0000000800f8a947 */ /* 0x000fea0003800000 */
[----:B-123--:R-:W2:Y:S01]  /*b7d0*/  LDL R3, [R1+0x8] ;  /* 0x0000080001037983 */ /* 0x00eea20000100800 */
        /* <DEDUP_REMOVED lines=23> */
.L_x_3813:
[----:B------:R-:W-:Y:S05]  /*b950*/  BSYNC.RECONVERGENT B3 ;  /* 0x0000000000037941 */ /* 0x000fea0003800200 */
.L_x_3812:
        /* <DEDUP_REMOVED lines=22> */
.L_x_3815:
[----:B------:R-:W-:Y:S05]  /*bac0*/  BSYNC.RECONVERGENT B3 ;  /* 0x0000000000037941 */ /* 0x000fea0003800200 */
.L_x_3814:
        /* <DEDUP_REMOVED lines=22> */
.L_x_3817:
[----:B------:R-:W-:Y:S05]  /*bc30*/  BSYNC.RECONVERGENT B3 ;  /* 0x0000000000037941 */ /* 0x000fea0003800200 */
.L_x_3816:
        /* <DEDUP_REMOVED lines=22> */
.L_x_3819:
[----:B------:R-:W-:Y:S05]  /*bda0*/  BSYNC.RECONVERGENT B3 ;  /* 0x0000000000037941 */ /* 0x000fea0003800200 */
.L_x_3818:
        /* <DEDUP_REMOVED lines=22> */
.L_x_3821:
[----:B------:R-:W-:Y:S05]  /*bf10*/  BSYNC.RECONVERGENT B3 ;  /* 0x0000000000037941 */ /* 0x000fea0003800200 */
.L_x_3820:
        /* <DEDUP_REMOVED lines=22> */
.L_x_3823:
[----:B------:R-:W-:Y:S05]  /*c080*/  BSYNC.RECONVERGENT B3 ;  /* 0x0000000000037941 */ /* 0x000fea0003800200 */
.L_x_3822:
        /* <DEDUP_REMOVED lines=29> */
.L_x_3825:
[----:B------:R-:W-:Y:S05]  /*c260*/  BSYNC.RECONVERGENT B3 ;  /* 0x0000000000037941 */ /* 0x000fea0003800200 */
.L_x_3824:
        /* <DEDUP_REMOVED lines=20> */
.L_x_3811:
[----:B------:R-:W-:Y:S04]  /*c3b0*/  BSSY.RECONVERGENT B3, `(.L_x_3826) ;  /* 0x0000022000037945 */ /* 0x000fe80003800200 */
[----:B------:R-:W-:Y:S05]  /*c3c0*/  @!P0 BRA `(.L_x_3827) ;  /* 0x0000000000808947 */ /* 0x000fea0003800000 */
[----:B------:R4:W5:Y:S02]  /*c3d0*/  LDL R176, [R1+0x8] ;  /* 0x0000080001b07983 */ /* 0x0009640000100800 */
[----:B-----5:R-:W-:Y:S01]  /*c3e0*/  LOP3.LUT P1, RZ, R186, 0xff, RZ, 0xc0, !PT ;  /* 0x000000ffbaff7812 */ /* 0x020fe2000782c0ff */
[----:B------:R-:W-:Y:S01]  /*c3f0*/  BSSY.RECONVERGENT B4, `(.L_x_3828) ;  /* 0x000000c000047945 */ /* 0x000fe20003800200 */
[----:B-123--:R-:W-:-:S11]  /*c400*/  HFMA2 R2, -RZ, RZ, 0, 0 ;  /* 0x00000000ff027431 */ /* 0x00efd600000001ff */
[----:B----4-:R-:W-:Y:S05]  /*c410*/  @!P1 BRA `(.L_x_3829) ;  /* 0x0000000000249947 */ /* 0x010fea0003800000 */
        /* <DEDUP_REMOVED lines=9> */
.L_x_3829:
[----:B------:R-:W-:Y:S05]  /*c4b0*/  BSYNC.RECONVERGENT B4 ;  /* 0x0000000000047941 */ /* 0x000fea0003800200 */
.L_x_3828:
        /* <DEDUP_REMOVED lines=13> */
.L_x_3831:
[----:B------:R-:W-:Y:S05]  /*c590*/  BSYNC.RECONVERGENT B4 ;  /* 0x0000000000047941 */ /* 0x000fea0003800200 */
.L_x_3830:
[----:B------:R-:W-:Y:S02]  /*c5a0*/  F2FP.F16.F32.PACK_AB R3, RZ, R3 ;  /* 0x00000003ff03723e */ /* 0x000fe400000000ff */
[----:B------:R-:W-:Y:S02]  /*c5b0*/  MOV R124, R2 ;  /* 0x00000002007c7202 */ /* 0x000fe40000000f00 */
[----:B------:R-:W-:-:S07]  /*c5c0*/  PRMT R152, R3, 0x7610, R152 ;  /* 0x0000761003987816 */ /* 0x000fce0000000098 */
.L_x_3827:
[----:B------:R-:W-:Y:S05]  /*c5d0*/  BSYNC.RECONVERGENT B3 ;  /* 0x0000000000037941 */ /* 0x000fea0003800200 */
.L_x_3826:
[----:B------:R-:W-:Y:S04]  /*c5e0*/  BSSY.RECONVERGENT B3, `(.L_x_3832) ;  /* 0x0000021000037945 */ /* 0x000fe80003800200 */
[----:B------:R-:W-:Y:S05]  /*c5f0*/  @!P0 BRA `(.L_x_3833) ;  /* 0x00000000007c8947 */ /* 0x000fea0003800000 */
[----:B-----5:R-:W-:Y:S01]  /*c600*/  LOP3.LUT P1, RZ, R186, 0xff00, RZ, 0xc0, !PT ;  /* 0x0000ff00baff7812 */ /* 0x020fe2000782c0ff */
[----:B------:R-:W-:Y:S01]  /*c610*/  BSSY.RECONVERGENT B4, `(.L_x_3834) ;  /* 0x000000c000047945 */ /* 0x000fe20003800200 */
[----:B-123--:R-:W-:-:S11]  /*c620*/  HFMA2 R2, -RZ, RZ, 0, 0 ;  /* 0x00000000ff027431 */ /* 0x00efd600000001ff */
        /* <DEDUP_REMOVED lines=10> */
.L_x_3835:
[----:B------:R-:W-:Y:S05]  /*c6d0*/  BSYNC.RECONVERGENT B4 ;  /* 0x0000000000047941 */ /* 0x000fea0003800200 */
.L_x_3834:
        /* <DEDUP_REMOVED lines=13> */
.L_x_3837:
[----:B------:R-:W-:Y:S05]  /*c7b0*/  BSYNC.RECONVERGENT B4 ;  /* 0x0000000000047941 */ /* 0x000fea0003800200 */
.L_x_3836:
[----:B------:R-:W-:Y:S02]  /*c7c0*/  F2FP.F16.F32.PACK_AB R3, RZ, R3 ;  /* 0x00000003ff03723e */ /* 0x000fe400000000ff */
[----:B------:R-:W-:Y:S02]  /*c7d0*/  MOV R125, R2 ;  /* 0x00000002007d7202 */ /* 0x000fe40000000f00 */
[----:B------:R-:W-:-:S07]  /*c7e0*/  PRMT R152, R152, 0x5410, R3 ;  /* 0x0000541098987816 */ /* 0x000fce0000000003 */
.L_x_3833:
[----:B------:R-:W-:Y:S05]  /*c7f0*/  BSYNC.RECONVERGENT B3 ;  /* 0x0000000000037941 */ /* 0x000fea0003800200 */
.L_x_3832:
        /* <DEDUP_REMOVED lines=15> */
.L_x_3841:
[----:B------:R-:W-:Y:S05]  /*c8f0*/  BSYNC.RECONVERGENT B4 ;  /* 0x0000000000047941 */ /* 0x000fea0003800200 */
.L_x_3840:
        /* <DEDUP_REMOVED lines=13> */
.L_x_3843:
[----:B------:R-:W-:Y:S05]  /*c9d0*/  BSYNC.RECONVERGENT B4 ;  /* 0x0000000000047941 */ /* 0x000fea0003800200 */
.L_x_3842:
[----:B------:R-:W-:Y:S02]  /*c9e0*/  F2FP.F16.F32.PACK_AB R3, RZ, R3 ;  /* 0x00000003ff03723e */ /* 0x000fe400000000ff */
[----:B------:R-:W-:Y:S02]  /*c9f0*/  MOV R126, R2 ;  /* 0x00000002007e7202 */ /* 0x000fe40000000f00 */
[----:B------:R-:W-:-:S07]  /*ca00*/  PRMT R153, R3, 0x7610, R153 ;  /* 0x0000761003997816 */ /* 0x000fce0000000099 */
.L_x_3839:
[----:B------:R-:W-:Y:S05]  /*ca10*/  BSYNC.RECONVERGENT B3 ;  /* 0x0000000000037941 */ /* 0x000fea0003800200 */
.L_x_3838:
        /* <DEDUP_REMOVED lines=15> */
.L_x_3847:
[----:B------:R-:W-:Y:S05]  /*cb10*/  BSYNC.RECONVERGENT B4 ;  /* 0x0000000000047941 */ /* 0x000fea0003800200 */
.L_x_3846:
        /* <DEDUP_REMOVED lines=13> */
.L_x_3849:
[----:B------:R-:W-:Y:S05]  /*cbf0*/  BSYNC.RECONVERGENT B4 ;  /* 0x0000000000047941 */ /* 0x000fea0003800200 */
.L_x_3848:
[----:B------:R-:W-:Y:S02]  /*cc00*/  F2FP.F16.F32.PACK_AB R3, RZ, R3 ;  /* 0x00000003ff03723e */ /* 0x000fe400000000ff */
[----:B------:R-:W-:Y:S02]  /*cc10*/  MOV R127, R2 ;  /* 0x00000002007f7202 */ /* 0x000fe40000000f00 */
[----:B------:R-:W-:-:S07]  /*cc20*/  PRMT R153, R153, 0x5410, R3 ;  /* 0x0000541099997816 */ /* 0x000fce0000000003 */
.L_x_3845:
[----:B------:R-:W-:Y:S05]  /*cc30*/  BSYNC.RECONVERGENT B3 ;  /* 0x0000000000037941 */ /* 0x000fea0003800200 */
.L_x_3844:
        /* <DEDUP_REMOVED lines=15> */
.L_x_3853:
[----:B------:R-:W-:Y:S05]  /*cd30*/  BSYNC.RECONVERGENT B4 ;  /* 0x0000000000047941 */ /* 0x000fea0003800200 */
.L_x_3852:
        /* <DEDUP_REMOVED lines=13> */
.L_x_3855:
[----:B------:R-:W-:Y:S05]  /*ce10*/  BSYNC.RECONVERGENT B4 ;  /* 0x0000000000047941 */ /* 0x000fea0003800200 */
.L_x_3854:
[----:B------:R-:W-:Y:S02]  /*ce20*/  F2FP.F16.F32.PACK_AB R3, RZ, R3 ;  /* 0x00000003ff03723e */ /* 0x000fe400000000ff */
[----:B------:R-:W-:Y:S02]  /*ce30*/  MOV R128, R2 ;  /* 0x0000000200807202 */ /* 0x000fe40000000f00 */
[----:B------:R-:W-:-:S07]  /*ce40*/  PRMT R154, R3, 0x7610, R154 ;  /* 0x00007610039a7816 */ /* 0x000fce000000009a */
.L_x_3851:
[----:B------:R-:W-:Y:S05]  /*ce50*/  BSYNC.RECONVERGENT B3 ;  /* 0x0000000000037941 */ /* 0x000fea0003800200 */
.L_x_3850:
        /* <DEDUP_REMOVED lines=15> */
.L_x_3859:
[----:B------:R-:W-:Y:S05]  /*cf50*/  BSYNC.RECONVERGENT B4 ;  /* 0x0000000000047941 */ /* 0x000fea0003800200 */
.L_x_3858:
        /* <DEDUP_REMOVED lines=13> */
.L_x_3861:
[----:B------:R-:W-:Y:S05]  /*d030*/  BSYNC.RECONVERGENT B4 ;  /* 0x0000000000047941 */ /* 0x000fea0003800200 */
.L_x_3860:
[----:B------:R-:W-:Y:S02]  /*d040*/  F2FP.F16.F32.PACK_AB R3, RZ, R3 ;  /* 0x00000003ff03723e */ /* 0x000fe400000000ff */
[----:B------:R-:W-:Y:S02]  /*d050*/  MOV R129, R2 ;  /* 0x0000000200817202 */ /* 0x000fe40000000f00 */
[----:B------:R-:W-:-:S07]  /*d060*/  PRMT R154, R154, 0x5410, R3 ;  /* 0x000054109a9a7816 */ /* 0x000fce0000000003 */
.L_x_3857:
[----:B------:R-:W-:Y:S05]  /*d070*/  BSYNC.RECONVERGENT B3 ;  /* 0x0000000000037941 */ /* 0x000fea0003800200 */
.L_x_3856:
        /* <DEDUP_REMOVED lines=15> */
.L_x_3865:
[----:B------:R-:W-:Y:S05]  /*d170*/  BSYNC.RECONVERGENT B4 ;  /* 0x0000000000047941 */ /* 0x000fea0003800200 */
.L_x_3864:
        /* <DEDUP_REMOVED lines=13> */
.L_x_3867:
[----:B------:R-:W-:Y:S05]  /*d250*/  BSYNC.RECONVERGENT B4 ;  /* 0x0000000000047941 */ /* 0x000fea0003800200 */
.L_x_3866:
[----:B------:R-:W-:Y:S02]  /*d260*/  F2FP.F16.F32.PACK_AB R3, RZ, R3 ;  /* 0x00000003ff03723e */ /* 0x000fe400000000ff */
[----:B------:R-:W-:Y:S02]  /*d270*/  MOV R130, R2 ;  /* 0x0000000200827202 */ /* 0x000fe40000000f00 */
[----:B------:R-:W-:-:S07]  /*d280*/  PRMT R155, R3, 0x7610, R155 ;  /* 0x00007610039b7816 */ /* 0x000fce000000009b */
.L_x_3863:
[----:B------:R-:W-:Y:S05]  /*d290*/  BSYNC.RECONVERGENT B3 ;  /* 0x0000000000037941 */ /* 0x000fea0003800200 */
.L_x_3862:
[----:B------:R-:W-:Y:S05]  /*d2a0*/  @!P0 BRA `(.L_x_3796) ;  /* 0x0000000000808947 */ /* 0x000fea0003800000 */
[----:B-----5:R-:W-:Y:S01]  /*d2b0*/  ISETP.GE.U32.AND P1, PT, R186, RZ, PT ;  /* 0x000000ffba00720c */ /* 0x020fe20003f26070 */
[----:B------:R-:W-:Y:S01]  /*d2c0*/  BSSY.RECONVERGENT B3, `(.L_x_3868) ;  /* 0x000000d000037945 */ /* 0x000fe20003800200 */
[----:B-123--:R-:W-:Y:S02]  /*d2d0*/  HFMA2 R2, -RZ, RZ, 0, 0 ;  /* 0x00000000ff027431 */ /* 0x00efe400000001ff */
        /* <DEDUP_REMOVED lines=11> */
.L_x_3869:
[----:B------:R-:W-:Y:S05]  /*d390*/  BSYNC.RECONVERGENT B3 ;  /* 0x0000000000037941 */ /* 0x000fea0003800200 */
.L_x_3868:
        /* <DEDUP_REMOVED lines=13> */
.L_x_3871:
[----:B------:R-:W-:Y:S05]  /*d470*/  BSYNC.RECONVERGENT B3 ;  /* 0x0000000000037941 */ /* 0x000fea0003800200 */
.L_x_3870:
[----:B------:R-:W-:Y:S02]  /*d480*/  F2FP.F16.F32.PACK_AB R3, RZ, R3 ;  /* 0x00000003ff03723e */ /* 0x000fe400000000ff */
[----:B------:R-:W-:Y:S02]  /*d490*/  MOV R131, R2 ;  /* 0x0000000200837202 */ /* 0x000fe40000000f00 */
[----:B------:R-:W-:-:S07]  /*d4a0*/  PRMT R155, R155, 0x5410, R3 ;  /* 0x000054109b9b7816 */ /* 0x000fce0000000003 */
.L_x_3796:
[----:B------:R-:W-:Y:S05]  /*d4b0*/  BSYNC.RECONVERGENT B1 ;  /* 0x0000000000017941 */ /* 0x000fea0003800200 */
.L_x_3779:
[----:B-123--:R-:W1:Y:S02]  /*d4c0*/  @P2 LDC.64 R2, c[0x0][0x478] ;  /* 0x00011e00ff022b82 */ /* 0x00ee640000000a00 */
[C---:B-1---5:R-:W-:Y:S01]  /*d4d0*/  @P2 IMAD.WIDE.U32 R2, R173.reuse, 0x10, R2 ;  /* 0x00000010ad022825 */ /* 0x062fe200078e0002 */
[----:B------:R-:W-:-:S04]  /*d4e0*/  IADD3 R173, PT, PT, R173, 0x20, RZ ;  /* 0x00000020adad7810 */ /* 0x000fc80007ffe0ff */
[----:B------:R1:W-:Y:S02]  /*d4f0*/  @P2 STG.E.128 desc[UR6][R2.64], R76 ;  /* 0x0000004c02002986 */ /* 0x0003e4000c101d06 */
[----:B-1----:R-:W1:Y:S02]  /*d500*/  @P0 LDC.64 R2, c[0x0][0x468] ;  /* 0x00011a00ff020b82 */ /* 0x002e640000000a00 */
[C---:B-1----:R-:W-:Y:S01]  /*d510*/  @P0 IMAD.WIDE.U32 R2, R172.reuse, 0x10, R2 ;  /* 0x00000010ac020825 */ /* 0x042fe200078e0002 */
[----:B------:R-:W-:-:S04]  /*d520*/  IADD3 R172, PT, PT, R172, 0x20, RZ ;  /* 0x00000020acac7810 */ /* 0x000fc80007ffe0ff */
[----:B------:R3:W-:Y:S03]  /*d530*/  @P0 STG.E.128 desc[UR6][R2.64], R152 ;  /* 0x0000009802000986 */ /* 0x0007e6000c101d06 */
.L_x_3776:
[----:B------:R-:W-:Y:S05]  /*d540*/  BSYNC.RECONVERGENT B2 ;  /* 0x0000000000027941 */ /* 0x000fea0003800200 */
.L_x_3775:
[----:B------:R-:W-:Y:S04]  /*d550*/  BSSY.RECONVERGENT B2, `(.L_x_3872) ;  /* 0x0000323000027945 */ /* 0x000fe80003800200 */
[----:B------:R-:W-:Y:S05]  /*d560*/  @!P4 BRA `(.L_x_3873) ;  /* 0x000000300084c947 */ /* 0x000fea0003800000 */
[----:B------:R-:W-:Y:S04]  /*d570*/  BSSY.RECONVERGENT B1, `(.L_x_3874) ;  /* 0x0000005000017945 */ /* 0x000fe80003800200 */
[----:B------:R-:W-:Y:S05]  /*d580*/  @!P0 BRA `(.L_x_3875) ;  /* 0x00000000000c8947 */ /* 0x000fea0003800000 */
[----:B-123--:R-:W1:Y:S02]  /*d590*/  LDC.64 R2, c[0x0][0x390] ;  /* 0x0000e400ff027b82 */ /* 0x00ee640000000a00 */
[----:B-1----:R-:W-:-:S05]  /*d5a0*/  IMAD.WIDE.U32 R2, R172, 0x10, R2 ;  /* 0x00000010ac027825 */ /* 0x002fca00078e0002 */
[----:B------:R4:W5:Y:S02]  /*d5b0*/  LDG.E.128 R156, desc[UR6][R2.64] ;  /* 0x00000006029c7981 */ /* 0x000964000c1e1d00 */
.L_x_3875:
[----:B------:R-:W-:Y:S05]  /*d5c0*/  BSYNC.RECONVERGENT B1 ;  /* 0x0000000000017941 */ /* 0x000fea0003800200 */
.L_x_3874:
        /* <DEDUP_REMOVED lines=8> */
[----:B-1234-:R-:W2:Y:S01]  /*d650*/  LDL R3, [R1+0x4] ;  /* 0x0000040001037983 */ /* 0x01eea20000100800 */
        /* <DEDUP_REMOVED lines=23> */
.L_x_3880:
[----:B------:R-:W-:Y:S05]  /*d7d0*/  BSYNC.RECONVERGENT B3 ;  /* 0x0000000000037941 */ /* 0x000fea0003800200 */
.L_x_3879:
        /* <DEDUP_REMOVED lines=14> */
.L_x_3882:
[----:B------:R-:W-:Y:S05]  /*d8c0*/  BSYNC.RECONVERGENT B3 ;  /* 0x0000000000037941 */ /* 0x000fea0003800200 */
.L_x_3881:
        /* <DEDUP_REMOVED lines=18> */
.L_x_3884:
[----:B------:R-:W-:Y:S05]  /*d9f0*/  BSYNC.RECONVERGENT B3 ;  /* 0x0000000000037941 */ /* 0x000fea0003800200 */
.L_x_3883:
        /* <DEDUP_REMOVED lines=18> */
.L_x_3886:
[----:B------:R-:W-:Y:S05]  /*db20*/  BSYNC.RECONVERGENT B3 ;  /* 0x0000000000037941 */ /* 0x000fea0003800200 */
.L_x_3885:
        /* <DEDUP_REMOVED lines=18> */
.L_x_3888:
[----:B------:R-:W-:Y:S05]  /*dc50*/  BSYNC.RECONVERGENT B3 ;  /* 0x0000000000037941 */ /* 0x000fea0003800200 */
.L_x_3887:
        /* <DEDUP_REMOVED lines=18> */
.L_x_3890:
[----:B------:R-:W-:Y:S05]  /*dd80*/  BSYNC.RECONVERGENT B3 ;  /* 0x0000000000037941 */ /* 0x000fea0003800200 */
.L_x_3889:
        /* <DEDUP_REMOVED lines=25> */
.L_x_3892:
[----:B------:R-:W-:Y:S05]  /*df20*/  BSYNC.RECONVERGENT B3 ;  /* 0x0000000000037941 */ /* 0x000fea0003800200 */
.L_x_3891:
        /* <DEDUP_REMOVED lines=16> */
.L_x_3878:
[----:B------:R-:W-:Y:S01]  /*e030*/  BSSY.RECONVERGENT B3, `(.L_x_3894) ;  /* 0x0000014000037945 */ /* 0x000fe20003800200 */
[----:B------:R-:W-:-:S03]  /*e040*/  ISETP.GT.AND P3, PT, R5, RZ, PT ;  /* 0x000000ff0500720c */ /* 0x000fc60003f64270 */
[----:B------:R-:W-:Y:S10]  /*e050*/  @!P0 BRA `(.L_x_3895) ;  /* 0x0000000000448947 */ /* 0x000ff40003800000 */
[----:B-1234-:R-:W2:Y:S01]  /*e060*/  LDL R3, [R1+0x4] ;  /* 0x0000040001037983 */ /* 0x01eea20000100800 */
        /* <DEDUP_REMOVED lines=16> */
.L_x_3895:
[----:B------:R-:W-:Y:S05]  /*e170*/  BSYNC.RECONVERGENT B3 ;  /* 0x0000000000037941 */ /* 0x000fea0003800200 */
.L_x_3894:
[----:B------:R-:W-:Y:S04]  /*e180*/  BSSY.RECONVERGENT B3, `(.L_x_3896) ;  /* 0x0000012000037945 */ /* 0x000fe80003800200 */
[----:B------:R-:W-:Y:S05]  /*e190*/  @!P0 BRA `(.L_x_3897) ;  /* 0x0000000000408947 */ /* 0x000fea0003800000 */
[----:B-1234-:R-:W-:Y:S01]  /*e1a0*/  @P3 FFMA.FTZ R2, R16, R174, R175 ;  /* 0x000000ae10023223 */ /* 0x01efe200000100af */
        /* <DEDUP_REMOVED lines=15> */
.L_x_3897:
[----:B------:R-:W-:Y:S05]  /*e2a0*/  BSYNC.RECONVERGENT B3 ;  /* 0x0000000000037941 */ /* 0x000fea0003800200 */
.L_x_3896:
[----:B------:R-:W-:Y:S04]  /*e2b0*/  BSSY.RECONVERGENT B3, `(.L_x_3898) ;  /* 0x0000012000037945 */ /* 0x000fe80003800200 */
[----:B------:R-:W-:Y:S05]  /*e2c0*/  @!P0 BRA `(.L_x_3899) ;  /* 0x0000000000408947 */ /* 0x000fea0003800000 */
[----:B-1234-:R-:W-:Y:S01]  /*e2d0*/  @P3 FFMA.FTZ R2, R20, R174, R175 ;  /* 0x000000ae14023223 */ /* 0x01efe200000100af */
        /* <DEDUP_REMOVED lines=15> */
.L_x_3899:
[----:B------:R-:W-:Y:S05]  /*e3d0*/  BSYNC.RECONVERGENT B3 ;  /* 0x0000000000037941 */ /* 0x000fea0003800200 */
.L_x_3898:
        /* <DEDUP_REMOVED lines=18> */
.L_x_3901:
[----:B------:R-:W-:Y:S05]  /*e500*/  BSYNC.RECONVERGENT B3 ;  /* 0x0000000000037941 */ /* 0x000fea0003800200 */
.L_x_3900:
        /* <DEDUP_REMOVED lines=18> */
.L_x_3903:
[----:B------:R-:W-:Y:S05]  /*e630*/  BSYNC.RECONVERGENT B3 ;  /* 0x0000000000037941 */ /* 0x000fea0003800200 */
.L_x_3902:
        /* <DEDUP_REMOVED lines=18> */
.L_x_3905:
[----:B------:R-:W-:Y:S05]  /*e760*/  BSYNC.RECONVERGENT B3 ;  /* 0x0000000000037941 */ /* 0x000fea0003800200 */
.L_x_3904:
        /* <DEDUP_REMOVED lines=18> */
.L_x_3907:
[----:B------:R-:W-:Y:S05]  /*e890*/  BSYNC.RECONVERGENT B3 ;  /* 0x0000000000037941 */ /* 0x000fea0003800200 */
.L_x_3906:
[----:B------:R-:W-:Y:S05]  /*e8a0*/  @!P0 BRA `(.L_x_3893) ;  /* 0x0000001c00908947 */ /* 0x000fea0003800000 */
[----:B-----5:R-:W-:Y:S01]  /*e8b0*/  ISETP.GE.U32.AND P1, PT, R184, RZ, PT ;  /* 0x000000ffb800720c */ /* 0x020fe20003f26070 */
[----:B-1234-:R-:W-:Y:S01]  /*e8c0*/  @P3 FFMA.FTZ R2, R225, R174, R175 ;  /* 0x000000aee1023223 */ /* 0x01efe200000100af */
        /* <DEDUP_REMOVED lines=16> */
.L_x_3877:
[----:B------:R-:W-:-:S04]  /*e9d0*/  UISETP.NE.U32.AND UP0, UPT, UR20, URZ, UPT ;  /* 0x000000ff1400728c */ /* 0x000fc8000bf05070 */
[----:B------:R-:W-:-:S06]  /*e9e0*/  UISETP.NE.AND.EX UP0, UPT, UR21, URZ, UPT, UP0 ;  /* 0x000000ff1500728c */ /* 0x000fcc000bf05300 */
[----:B------:R-:W-:-:S13]  /*e9f0*/  PLOP3.LUT P2, PT, PT, PT, UP0, 0x80, 0x8 ;  /* 0x000000000008781c */ /* 0x000fda0003f4f008 */
[----:B------:R-:W-:Y:S05]  /*ea00*/  @!P2 BRA `(.L_x_3908) ;  /* 0x0000000800f8a947 */ /* 0x000fea0003800000 */
[----:B-1234-:R-:W2:Y:S01]  /*ea10*/  LDL R3, [R1+0x4] ;  /* 0x0000040001037983 */ /* 0x01eea20000100800 */
        /* <DEDUP_REMOVED lines=23> */
.L_x_3910:
[----:B------:R-:W-:Y:S05]  /*eb90*/  BSYNC.RECONVERGENT B3 ;  /* 0x0000000000037941 */ /* 0x000fea0003800200 */
.L_x_3909:
        /* <DEDUP_REMOVED lines=22> */
.L_x_3912:
[----:B------:R-:W-:Y:S05]  /*ed00*/  BSYNC.RECONVERGENT B3 ;  /* 0x0000000000037941 */ /* 0x000fea0003800200 */
.L_x_3911:
        /* <DEDUP_REMOVED lines=22> */
.L_x_3914:
[----:B------:R-:W-:Y:S05]  /*ee70*/  BSYNC.RECONVERGENT B3 ;  /* 0x0000000000037941 */ /* 0x000fea0003800200 */
.L_x_3913:
        /* <DEDUP_REMOVED lines=22> */
.L_x_3916:
[----:B------:R-:W-:Y:S05]  /*efe0*/  BSYNC.RECONVERGENT B3 ;  /* 0x0000000000037941 */ /* 0x000fea0003800200 */
.L_x_3915:
        /* <DEDUP_REMOVED lines=22> */
.L_x_3918:
[----:B------:R-:W-:Y:S05]  /*f150*/  BSYNC.RECONVERGENT B3 ;  /* 0x0000000000037941 */ /* 0x000fea0003800200 */
.L_x_3917:
        /* <DEDUP_REMOVED lines=22> */
.L_x_3920:
[----:B------:R-:W-:Y:S05]  /*f2c0*/  BSYNC.RECONVERGENT B3 ;  /* 0x0000000000037941 */ /* 0x000fea0003800200 */
.L_x_3919:
        /* <DEDUP_REMOVED lines=29> */
.L_x_3922:
[----:B------:R-:W-:Y:S05]  /*f4a0*/  BSYNC.RECONVERGENT B3 ;  /* 0x0000000000037941 */ /* 0x000fea0003800200 */
.L_x_3921:
        /* <DEDUP_REMOVED lines=20> */
.L_x_3908:
[----:B------:R-:W-:Y:S04]  /*f5f0*/  BSSY.RECONVERGENT B3, `(.L_x_3923) ;  /* 0x0000022000037945 */ /* 0x000fe80003800200 */
[----:B------:R-:W-:Y:S05]  /*f600*/  @!P0 BRA `(.L_x_3924) ;  /* 0x0000000000808947 */ /* 0x000fea0003800000 */
[----:B------:R0:W5:Y:S02]  /*f610*/  LDL R176, [R1+0x4] ;  /* 0x0000040001b07983 */ /* 0x0001640000100800 */
[----:B-----5:R-:W-:Y:S01]  /*f620*/  LOP3.LUT P1, RZ, R184, 0xff, RZ, 0xc0, !PT ;  /* 0x000000ffb8ff7812 */ /* 0x020fe2000782c0ff */
[----:B------:R-:W-:Y:S01]  /*f630*/  BSSY.RECONVERGENT B4, `(.L_x_3925) ;  /* 0x000000c000047945 */ /* 0x000fe20003800200 */
[----:B-1234-:R-:W-:-:S11]  /*f640*/  HFMA2 R2, -RZ, RZ, 0, 0 ;  /* 0x00000000ff027431 */ /* 0x01efd600000001ff */
[----:B0-----:R-:W-:Y:S05]  /*f650*/  @!P1 BRA `(.L_x_3926) ;  /* 0x0000000000249947 */ /* 0x001fea0003800000 */
        /* <DEDUP_REMOVED lines=9> */
.L_x_3926:
[----:B------:R-:W-:Y:S05]  /*f6f0*/  BSYNC.RECONVERGENT B4 ;  /* 0x0000000000047941 */ /* 0x000fea0003800200 */
.L_x_3925:
        /* <DEDUP_REMOVED lines=13> */
.L_x_3928:
[----:B------:R-:W-:Y:S05]  /*f7d0*/  BSYNC.RECONVERGENT B4 ;  /* 0x0000000000047941 */ /* 0x000fea0003800200 */
.L_x_3927:
[----:B------:R-:W-:Y:S02]  /*f7e0*/  F2FP.F16.F32.PACK_AB R3, RZ, R3 ;  /* 0x00000003ff03723e */ /* 0x000fe400000000ff */
[----:B------:R-:W-:Y:S02]  /*f7f0*/  MOV R132, R2 ;  /* 0x0000000200847202 */ /* 0x000fe40000000f00 */
[----:B------:R-:W-:-:S07]  /*f800*/  PRMT R152, R3, 0x7610, R152 ;  /* 0x0000761003987816 */ /* 0x000fce0000000098 */
.L_x_3924:
[----:B------:R-:W-:Y:S05]  /*f810*/  BSYNC.RECONVERGENT B3 ;  /* 0x0000000000037941 */ /* 0x000fea0003800200 */
.L_x_3923:
[----:B------:R-:W-:Y:S04]  /*f820*/  BSSY.RECONVERGENT B3, `(.L_x_3929) ;  /* 0x0000021000037945 */ /* 0x000fe80003800200 */
[----:B------:R-:W-:Y:S05]  /*f830*/  @!P0 BRA `(.L_x_3930) ;  /* 0x00000000007c8947 */ /* 0x000fea0003800000 */
[----:B-----5:R-:W-:Y:S01]  /*f840*/  LOP3.LUT P1, RZ, R184, 0xff00, RZ, 0xc0, !PT ;  /* 0x0000ff00b8ff7812 */ /* 0x020fe2000782c0ff */
[----:B------:R-:W-:Y:S01]  /*f850*/  BSSY.RECONVERGENT B4, `(.L_x_3931) ;  /* 0x000000c000047945 */ /* 0x000fe20003800200 */
[----:B-1234-:R-:W-:-:S11]  /*f860*/  HFMA2 R2, -RZ, RZ, 0, 0 ;  /* 0x00000000ff027431 */ /* 0x01efd600000001ff */
        /* <DEDUP_REMOVED lines=10> */
.L_x_3932:
[----:B------:R-:W-:Y:S05]  /*f910*/  BSYNC.RECONVERGENT B4 ;  /* 0x0000000000047941 */ /* 0x000fea0003800200 */
.L_x_3931:
        /* <DEDUP_REMOVED lines=13> */
.L_x_3934:
[----:B------:R-:W-:Y:S05]  /*f9f0*/  BSYNC.RECONVERGENT B4 ;  /* 0x0000000000047941 */ /* 0x000fea0003800200 */
.L_x_3933:
[----:B------:R-:W-:Y:S02]  /*fa00*/  F2FP.F16.F32.PACK_AB R3, RZ, R3 ;  /* 0x00000003ff03723e */ /* 0x000fe400000000ff */
[----:B------:R-:W-:Y:S02]  /*fa10*/  MOV R133, R2 ;  /* 0x0000000200857202 */ /* 0x000fe40000000f00 */
[----:B------:R-:W-:-:S07]  /*fa20*/  PRMT R152, R152, 0x5410, R3 ;  /* 0x0000541098987816 */ /* 0x000fce0000000003 */
.L_x_3930:
[----:B------:R-:W-:Y:S05]  /*fa30*/  BSYNC.RECONVERGENT B3 ;  /* 0x0000000000037941 */ /* 0x000fea0003800200 */
.L_x_3929:
        /* <DEDUP_REMOVED lines=15> */
.L_x_3938:
[----:B------:R-:W-:Y:S05]  /*fb30*/  BSYNC.RECONVERGENT B4 ;  /* 0x0000000000047941 */ /* 0x000fea0003800200 */
.L_x_3937:
        /* <DEDUP_REMOVED lines=13> */
.L_x_3940:
[----:B------:R-:W-:Y:S05]  /*fc10*/  BSYNC.RECONVERGENT B4 ;  /* 0x0000000000047941 */ /* 0x000fea0003800200 */
.L_x_3939:
[----:B------:R-:W-:Y:S02]  /*fc20*/  F2FP.F16.F32.PACK_AB R3, RZ, R3 ;  /* 0x00000003ff03723e */ /* 0x000fe400000000ff */
[----:B------:R-:W-:Y:S02]  /*fc30*/  MOV R134, R2 ;  /* 0x0000000200867202 */ /* 0x000fe40000000f00 */
[----:B------:R-:W-:-:S07]  /*fc40*/  PRMT R153, R3, 0x7610, R153 ;  /* 0x0000761003997816 */ /* 0x000fce0000000099 */
.L_x_3936:
[----:B------:R-:W-:Y:S05]  /*fc50*/  BSYNC.RECONVERGENT B3 ;  /* 0x0000000000037941 */ /* 0x000fea0003800200 */
.L_x_3935:
        /* <DEDUP_REMOVED lines=15> */
.L_x_3944:
[----:B------:R-:W-:Y:S05]  /*fd50*/  BSYNC.RECONVERGENT B4 ;  /* 0x0000000000047941 */ /* 0x000fea0003800200 */
.L_x_3943:
        /* <DEDUP_REMOVED lines=13> */
.L_x_3946:
[----:B------:R-:W-:Y:S05]  /*fe30*/  BSYNC.RECONVERGENT B4 ;  /* 0x0000000000047941 */ /* 0x000fea0003800200 */
.L_x_3945:
[----:B------:R-:W-:Y:S02]  /*fe40*/  F2FP.F16.F32.PACK_AB R3, RZ, R3 ;  /* 0x00000003ff03723e */ /* 0x000fe400000000ff */
[----:B------:R-:W-:Y:S02]  /*fe50*/  MOV R135, R2 ;  /* 0x0000000200877202 */ /* 0x000fe40000000f00 */
[----:B------:R-:W-:-:S07]  /*fe60*/  PRMT R153, R153, 0x5410, R3 ;  /* 0x0000541099997816 */ /* 0x000fce0000000003 */
.L_x_3942:
[----:B------:R-:W-:Y:S05]  /*fe70*/  BSYNC.RECONVERGENT B3 ;  /* 0x0000000000037941 */ /* 0x000fea0003800200 */
.L_x_3941:
        /* <DEDUP_REMOVED lines=15> */
.L_x_3950:
[----:B------:R-:W-:Y:S05]  /*ff70*/  BSYNC.RECONVERGENT B4 ;  /* 0x0000000000047941 */ /* 0x000fea0003800200 */
.L_x_3949:
        /* <DEDUP_REMOVED lines=13> */
.L_x_3952:
[----:B------:R-:W-:Y:S05]  /*10050*/  BSYNC.RECONVERGENT B4 ;  /* 0x0000000000047941 */ /* 0x000fea0003800200 */
.L_x_3951:
[----:B------:R-:W-:Y:S02]  /*10060*/  F2FP.F16.F32.PACK_AB R3, RZ, R3 ;  /* 0x00000003ff03723e */ /* 0x000fe400000000ff */
[----:B------:R-:W-:Y:S02]  /*10070*/  MOV R136, R2 ;  /* 0x0000000200887202 */ /* 0x000fe40000000f00 */
[----:B------:R-:W-:-:S07]  /*10080*/  PRMT R154, R3, 0x7610, R154 ;  /* 0x00007610039a7816 */ /* 0x000fce000000009a */
.L_x_3948:
[----:B------:R-:W-:Y:S05]  /*10090*/  BSYNC.RECONVERGENT B3 ;  /* 0x0000000000037941 */ /* 0x000fea0003800200 */
.L_x_3947:
        /* <DEDUP_REMOVED lines=15> */
.L_x_3956:
[----:B------:R-:W-:Y:S05]  /*10190*/  BSYNC.RECONVERGENT B4 ;  /* 0x0000000000047941 */ /* 0x000fea0003800200 */
.L_x_3955:
        /* <DEDUP_REMOVED lines=13> */
.L_x_3958:
[----:B------:R-:W-:Y:S05]  /*10270*/  BSYNC.RECONVERGENT B4 ;  /* 0x0000000000047941 */ /* 0x000fea0003800200 */
.L_x_3957:
[----:B------:R-:W-:Y:S02]  /*10280*/  F2FP.F16.F32.PACK_AB R3, RZ, R3 ;  /* 0x00000003ff03723e */ /* 0x000fe400000000ff */
[----:B------:R-:W-:Y:S02]  /*10290*/  MOV R137, R2 ;  /* 0x0000000200897202 */ /* 0x000fe40000000f00 */
[----:B------:R-:W-:-:S07]  /*102a0*/  PRMT R154, R154, 0x5410, R3 ;  /* 0x000054109a9a7816 */ /* 0x000fce0000000003 */
.L_x_3954:
[----:B------:R-:W-:Y:S05]  /*102b0*/  BSYNC.RECONVERGENT B3 ;  /* 0x0000000000037941 */ /* 0x000fea0003800200 */
.L_x_3953:
        /* <DEDUP_REMOVED lines=15> */
.L_x_3962:
[----:B------:R-:W-:Y:S05]  /*103b0*/  BSYNC.RECONVERGENT B4 ;  /* 0x0000000000047941 */ /* 0x000fea0003800200 */
.L_x_3961:
        /* <DEDUP_REMOVED lines=13> */
.L_x_3964:
[----:B------:R-:W-:Y:S05]  /*10490*/  BSYNC.RECONVERGENT B4 ;  /* 0x0000000000047941 */ /* 0x000fea0003800200 */
.L_x_3963:
[----:B------:R-:W-:Y:S02]  /*104a0*/  F2FP.F16.F32.PACK_AB R3, RZ, R3 ;  /* 0x00000003ff03723e */ /* 0x000fe400000000ff */
[----:B------:R-:W-:Y:S02]  /*104b0*/  MOV R138, R2 ;  /* 0x00000002008a7202 */ /* 0x000fe40000000f00 */
[----:B------:R-:W-:-:S07]  /*104c0*/  PRMT R155, R3, 0x7610, R155 ;  /* 0x00007610039b7816 */ /* 0x000fce000000009b */
.L_x_3960:
[----:B------:R-:W-:Y:S05]  /*104d0*/  BSYNC.RECONVERGENT B3 ;  /* 0x0000000000037941 */ /* 0x000fea0003800200 */
.L_x_3959:
[----:B------:R-:W-:Y:S05]  /*104e0*/  @!P0 BRA `(.L_x_3893) ;  /* 0x0000000000808947 */ /* 0x000fea0003800000 */
[----:B-----5:R-:W-:Y:S01]  /*104f0*/  ISETP.GE.U32.AND P1, PT, R184, RZ, PT ;  /* 0x000000ffb800720c */ /* 0x020fe20003f26070 */
[----:B------:R-:W-:Y:S01]  /*10500*/  BSSY.RECONVERGENT B3, `(.L_x_3965) ;  /* 0x000000d000037945 */ /* 0x000fe20003800200 */
[----:B-1234-:R-:W-:Y:S02]  /*10510*/  HFMA2 R2, -RZ, RZ, 0, 0 ;  /* 0x00000000ff027431 */ /* 0x01efe400000001ff */
        /* <DEDUP_REMOVED lines=11> */
.L_x_3966:
[----:B------:R-:W-:Y:S05]  /*105d0*/  BSYNC.RECONVERGENT B3 ;  /* 0x0000000000037941 */ /* 0x000fea0003800200 */
.L_x_3965:
        /* <DEDUP_REMOVED lines=13> */
.L_x_3968:
[----:B------:R-:W-:Y:S05]  /*106b0*/  BSYNC.RECONVERGENT B3 ;  /* 0x0000000000037941 */ /* 0x000fea0003800200 */
.L_x_3967:
[----:B------:R-:W-:Y:S02]  /*106c0*/  F2FP.F16.F32.PACK_AB R3, RZ, R3 ;  /* 0x00000003ff03723e */ /* 0x000fe400000000ff */
[----:B------:R-:W-:Y:S02]  /*106d0*/  MOV R139, R2 ;  /* 0x00000002008b7202 */ /* 0x000fe40000000f00 */
[----:B------:R-:W-:-:S07]  /*106e0*/  PRMT R155, R155, 0x5410, R3 ;  /* 0x000054109b9b7816 */ /* 0x000fce0000000003 */
.L_x_3893:
[----:B------:R-:W-:Y:S05]  /*106f0*/  BSYNC.RECONVERGENT B1 ;  /* 0x0000000000017941 */ /* 0x000fea0003800200 */
.L_x_3876:
[----:B-1234-:R-:W1:Y:S02]  /*10700*/  @P2 LDC.64 R2, c[0x0][0x478] ;  /* 0x00011e00ff022b82 */ /* 0x01ee640000000a00 */
[C---:B-1---5:R-:W-:Y:S01]  /*10710*/  @P2 IMAD.WIDE.U32 R2, R173.reuse, 0x10, R2 ;  /* 0x00000010ad022825 */ /* 0x062fe200078e0002 */
[----:B------:R-:W-:-:S04]  /*10720*/  IADD3 R173, PT, PT, R173, 0x20, RZ ;  /* 0x00000020adad7810 */ /* 0x000fc80007ffe0ff */
[----:B------:R1:W-:Y:S02]  /*10730*/  @P2 STG.E.128 desc[UR6][R2.64], R76 ;  /* 0x0000004c02002986 */ /* 0x0003e4000c101d06 */
[----:B-1----:R-:W1:Y:S02]  /*10740*/  @P0 LDC.64 R2, c[0x0][0x468] ;  /* 0x00011a00ff020b82 */ /* 0x002e640000000a00 */
[C---:B-1----:R-:W-:Y:S01]  /*10750*/  @P0 IMAD.WIDE.U32 R2, R172.reuse, 0x10, R2 ;  /* 0x00000010ac020825 */ /* 0x042fe200078e0002 */
[----:B------:R-:W-:-:S04]  /*10760*/  IADD3 R172, PT, PT, R172, 0x20, RZ ;  /* 0x00000020acac7810 */ /* 0x000fc80007ffe0ff */
[----:B------:R4:W-:Y:S03]  /*10770*/  @P0 STG.E.128 desc[UR6][R2.64], R152 ;  /* 0x0000009802000986 */ /* 0x0009e6000c101d06 */
.L_x_3873:
[----:B------:R-:W-:Y:S05]  /*10780*/  BSYNC.RECONVERGENT B2 ;  /* 0x0000000000027941 */ /* 0x000fea0003800200 */
.L_x_3872:
[----:B------:R-:W-:Y:S04]  /*10790*/  BSSY.RECONVERGENT B2, `(.L_x_3969) ;  /* 0x0000313000027945 */ /* 0x000fe80003800200 */
[----:B------:R-:W-:Y:S05]  /*107a0*/  @!P5 BRA `(.L_x_3970) ;  /* 0x000000300044d947 */ /* 0x000fea0003800000 */
[----:B------:R-:W-:Y:S04]  /*107b0*/  BSSY.RECONVERGENT B1, `(.L_x_3971) ;  /* 0x0000005000017945 */ /* 0x000fe80003800200 */
[----:B------:R-:W-:Y:S05]  /*107c0*/  @!P0 BRA `(.L_x_3972) ;  /* 0x00000000000c8947 */ /* 0x000fea0003800000 */
[----:B-1234-:R-:W1:Y:S02]  /*107d0*/  LDC.64 R2, c[0x0][0x390] ;  /* 0x0000e400ff027b82 */ /* 0x01ee640000000a00 */
[----:B-1----:R-:W-:-:S05]  /*107e0*/  IMAD.WIDE.U32 R2, R172, 0x10, R2 ;  /* 0x00000010ac027825 */ /* 0x002fca00078e0002 */
[----:B------:R1:W5:Y:S02]  /*107f0*/  LDG.E.128 R156, desc[UR6][R2.64] ;  /* 0x00000006029c7981 */ /* 0x000364000c1e1d00 */
.L_x_3972:
[----:B------:R-:W-:Y:S05]  /*10800*/  BSYNC.RECONVERGENT B1 ;  /* 0x0000000000017941 */ /* 0x000fea0003800200 */
.L_x_3971:
        /* <DEDUP_REMOVED lines=9> */
[--C-:B-----5:R-:W-:Y:S01]  /*108a0*/  HADD2.F32 R5, -RZ, R168.reuse.H1_H1 ;  /* 0x300000a8ff057230 */ /* 0x120fe20000004100 */
[----:B------:R-:W-:Y:S01]  /*108b0*/  BSSY.RECONVERGENT B3, `(.L_x_3976) ;  /* 0x0000015000037945 */ /* 0x000fe20003800200 */
[----:B-1234-:R-:W-:-:S10]  /*108c0*/  HADD2.F32 R3, -RZ, R168.H0_H0 ;  /* 0x200000a8ff037230 */ /* 0x01efd40000004100 */
        /* <DEDUP_REMOVED lines=19> */
.L_x_3977:
[----:B------:R-:W-:Y:S05]  /*10a00*/  BSYNC.RECONVERGENT B3 ;  /* 0x0000000000037941 */ /* 0x000fea0003800200 */
.L_x_3976:
        /* <DEDUP_REMOVED lines=14> */
.L_x_3979:
[----:B------:R-:W-:Y:S05]  /*10af0*/  BSYNC.RECONVERGENT B3 ;  /* 0x0000000000037941 */ /* 0x000fea0003800200 */
.L_x_3978:
        /* <DEDUP_REMOVED lines=18> */
.L_x_3981:
[----:B------:R-:W-:Y:S05]  /*10c20*/  BSYNC.RECONVERGENT B3 ;  /* 0x0000000000037941 */ /* 0x000fea0003800200 */
.L_x_3980:
        /* <DEDUP_REMOVED lines=18> */
.L_x_3983:
[----:B------:R-:W-:Y:S05]  /*10d50*/  BSYNC.RECONVERGENT B3 ;  /* 0x0000000000037941 */ /* 0x000fea0003800200 */
.L_x_3982:
[----:B------:R-:W2:Y:S04]  /*10d60*/  LDL R178, [R1+0x1c] ;  /* 0x00001c0001b27983 */ /* 0x000ea80000100800 */
[----:B------:R-:W3:Y:S01]  /*10d70*/  LDL R177, [R1+0x18] ;  /* 0x0000180001b17983 */ /* 0x000ee20000100800 */
[----:B------:R-:W-:Y:S01]  /*10d80*/  @P3 FFMA.FTZ R2, R200, R174, R175 ;  /* 0x000000aec8023223 */ /* 0x000fe200000100af */
[--C-:B------:R-:W-:Y:S01]  /*10d90*/  HADD2.F32 R78, -RZ, R170.reuse.H0_H0 ;  /* 0x200000aaff4e7230 */ /* 0x100fe20000004100 */
[----:B------:R-:W-:Y:S01]  /*10da0*/  BSSY.RECONVERGENT B3, `(.L_x_3984) ;  /* 0x000001c000037945 */ /* 0x000fe20003800200 */
[----:B------:R-:W-:Y:S02]  /*10db0*/  HADD2.F32 R79, -RZ, R170.H1_H1 ;  /* 0x300000aaff4f7230 */ /* 0x000fe40000004100 */
[----:B------:R-:W-:-:S04]  /*10dc0*/  @P3 FADD.FTZ R2, R199, -R2 ;  /* 0x80000002c7023221 */ /* 0x000fc80000010000 */
[----:B------:R-:W-:Y:S01]  /*10dd0*/  @P3 FFMA.FTZ R78, R4, R2, R78 ;  /* 0x00000002044e3223 */ /* 0x000fe2000001004e */
[----:B------:R-:W-:-:S04]  /*10de0*/  @P3 FFMA.FTZ R2, R215, R174, R175 ;  /* 0x000000aed7023223 */ /* 0x000fc800000100af */
[----:B------:R-:W-:-:S04]  /*10df0*/  @P3 FADD.FTZ R2, R214, -R2 ;  /* 0x80000002d6023221 */ /* 0x000fc80000010000 */
[----:B------:R-:W-:Y:S01]  /*10e00*/  @P3 FFMA.FTZ R79, R4, R2, R79 ;  /* 0x00000002044f3223 */ /* 0x000fe2000001004f */
[----:B------:R-:W-:-:S04]  /*10e10*/  @P3 FFMA.FTZ R2, R227, R174, R175 ;  /* 0x000000aee3023223 */ /* 0x000fc800000100af */
[----:B------:R-:W-:Y:S01]  /*10e20*/  @P3 FADD.FTZ R176, R228, -R2 ;  /* 0x80000002e4b03221 */ /* 0x000fe20000010000 */
[----:B------:R-:W-:-:S05]  /*10e30*/  HADD2.F32 R2, -RZ, R171.H0_H0 ;  /* 0x200000abff027230 */ /* 0x000fca0000004100 */
[----:B------:R-:W-:Y:S01]  /*10e40*/  @P3 FFMA.FTZ R2, R4, R176, R2 ;  /* 0x000000b004023223 */ /* 0x000fe20000010002 */
[----:B--2---:R-:W-:Y:S01]  /*10e50*/  @P3 FFMA.FTZ R175, R178, R174, R175 ;  /* 0x000000aeb2af3223 */ /* 0x004fe200000100af */
[----:B------:R-:W-:-:S03]  /*10e60*/  HADD2.F32 R174, -RZ, R171.H1_H1 ;  /* 0x300000abffae7230 */ /* 0x000fc60000004100 */
[----:B---3--:R-:W-:-:S04]  /*10e70*/  @P3 FADD.FTZ R175, R177, -R175 ;  /* 0x800000afb1af3221 */ /* 0x008fc80000010000 */
        /* <DEDUP_REMOVED lines=14> */
.L_x_3985:
[----:B------:R-:W-:Y:S05]  /*10f60*/  BSYNC.RECONVERGENT B3 ;  /* 0x0000000000037941 */ /* 0x000fea0003800200 */
.L_x_3984:
        /* <DEDUP_REMOVED lines=14> */
.L_x_3987:
[----:B------:R-:W-:Y:S05]  /*11050*/  BSYNC.RECONVERGENT B3 ;  /* 0x0000000000037941 */ /* 0x000fea0003800200 */
.L_x_3986:
[----:B------:R-:W-:Y:S01]  /*11060*/  BSSY.RECONVERGENT B3, `(.L_x_3988) ;  /* 0x0000011000037945 */ /* 0x000fe20003800200 */
[----:B------:R-:W-:Y:S02]  /*11070*/  F2FP.F16.F32.PACK_AB R77, R76, R77 ;  /* 0x0000004d4c4d723e */ /* 0x000fe400000000ff */
[----:B------:R-:W-:Y:S02]  /*11080*/  F2FP.F16.F32.PACK_AB R78, R79, R78 ;  /* 0x0000004e4f4e723e */ /* 0x000fe400000000ff */
[----:B------:R-:W-:Y:S01]  /*11090*/  F2FP.F16.F32.PACK_AB R76, R5, R3 ;  /* 0x00000003054c723e */ /* 0x000fe200000000ff */
        /* <DEDUP_REMOVED lines=13> */
.L_x_3989:
[----:B------:R-:W-:Y:S05]  /*11170*/  BSYNC.RECONVERGENT B3 ;  /* 0x0000000000037941 */ /* 0x000fea0003800200 */
.L_x_3988:
        /* <DEDUP_REMOVED lines=16> */
.L_x_3975:
[----:B------:R-:W-:Y:S01]  /*11280*/  BSSY.RECONVERGENT B3, `(.L_x_3991) ;  /* 0x0000013000037945 */ /* 0x000fe20003800200 */
[----:B------:R-:W-:-:S03]  /*11290*/  ISETP.GT.AND P1, PT, R5, RZ, PT ;  /* 0x000000ff0500720c */ /* 0x000fc60003f24270 */
[----:B------:R-:W-:Y:S10]  /*112a0*/  @!P0 BRA `(.L_x_3992) ;  /* 0x0000000000408947 */ /* 0x000ff40003800000 */
        /* <DEDUP_REMOVED lines=16> */
.L_x_3992:
[----:B------:R-:W-:Y:S05]  /*113b0*/  BSYNC.RECONVERGENT B3 ;  /* 0x0000000000037941 */ /* 0x000fea0003800200 */
.L_x_3991:
        /* <DEDUP_REMOVED lines=18> */
.L_x_3994:
[----:B------:R-:W-:Y:S05]  /*114e0*/  BSYNC.RECONVERGENT B3 ;  /* 0x0000000000037941 */ /* 0x000fea0003800200 */
.L_x_3993:
        /* <DEDUP_REMOVED lines=18> */
.L_x_3996:
[----:B------:R-:W-:Y:S05]  /*11610*/  BSYNC.RECONVERGENT B3 ;  /* 0x0000000000037941 */ /* 0x000fea0003800200 */
.L_x_3995:
        /* <DEDUP_REMOVED lines=18> */
.L_x_3998:
[----:B------:R-:W-:Y:S05]  /*11740*/  BSYNC.RECONVERGENT B3 ;  /* 0x0000000000037941 */ /* 0x000fea0003800200 */
.L_x_3997:
        /* <DEDUP_REMOVED lines=18> */
.L_x_4000:
[----:B------:R-:W-:Y:S05]  /*11870*/  BSYNC.RECONVERGENT B3 ;  /* 0x0000000000037941 */ /* 0x000fea0003800200 */
.L_x_3999:
        /* <DEDUP_REMOVED lines=18> */
.L_x_4002:
[----:B------:R-:W-:Y:S05]  /*119a0*/  BSYNC.RECONVERGENT B3 ;  /* 0x0000000000037941 */ /* 0x000fea0003800200 */
.L_x_4001:
        /* <DEDUP_REMOVED lines=18> */
.L_x_4004:
[----:B------:R-:W-:Y:S05]  /*11ad0*/  BSYNC.RECONVERGENT B3 ;  /* 0x0000000000037941 */ /* 0x000fea0003800200 */
.L_x_4003:
[----:B------:R-:W-:Y:S05]  /*11ae0*/  @!P0 BRA `(.L_x_3990) ;  /* 0x0000001c00588947 */ /* 0x000fea0003800000 */
[----:B-1234-:R-:W2:Y:S04]  /*11af0*/  LDL R2, [R1+0x1c] ;  /* 0x00001c0001027983 */ /* 0x01eea80000100800 */
[----:B------:R-:W3:Y:S01]  /*11b00*/  LDL R3, [R1+0x18] ;  /* 0x0000180001037983 */ /* 0x000ee20000100800 */
[----:B--2---:R-:W-:-:S04]  /*11b10*/  @P1 FFMA.FTZ R2, R2, R174, R175 ;  /* 0x000000ae02021223 */ /* 0x004fc800000100af */
[----:B---3--:R-:W-:Y:S01]  /*11b20*/  @P1 FADD.FTZ R2, R3, -R2 ;  /* 0x8000000203021221 */ /* 0x008fe20000010000 */
[----:B-----5:R-:W-:-:S05]  /*11b30*/  HADD2.F32 R3, -RZ, R171.H1_H1 ;  /* 0x300000abff037230 */ /* 0x020fca0000004100 */
[----:B------:R-:W-:Y:S01]  /*11b40*/  @P1 FFMA.FTZ R3, R4, R2, R3 ;  /* 0x0000000204031223 */ /* 0x000fe20000010003 */
[----:B------:R-:W-:-:S03]  /*11b50*/  ISETP.GE.U32.AND P1, PT, R192, RZ, PT ;  /* 0x000000ffc000720c */ /* 0x000fc60003f26070 */
[----:B------:R-:W-:Y:S01]  /*11b60*/  FMUL.FTZ R2, R3, UR13 ;  /* 0x0000000d03027c20 */ /* 0x000fe20008410000 */
[----:B------:R-:W-:Y:S01]  /*11b70*/  ISETP.GE.U32.AND.EX P1, PT, R193, 0x1000000, PT, P1 ;  /* 0x01000000c100780c */ /* 0x000fe20003f26110 */
[----:B------:R-:W-:Y:S02]  /*11b80*/  HFMA2 R3, -RZ, RZ, 0, 0 ;  /* 0x00000000ff037431 */ /* 0x000fe400000001ff */
[----:B------:R-:W-:-:S10]  /*11b90*/  FMUL.FTZ R2, R2, UR12 ;  /* 0x0000000c02027c20 */ /* 0x000fd40008410000 */
        /* <DEDUP_REMOVED lines=9> */
.L_x_3974:
[----:B------:R-:W-:-:S04]  /*11c30*/  UISETP.NE.U32.AND UP0, UPT, UR20, URZ, UPT ;  /* 0x000000ff1400728c */ /* 0x000fc8000bf05070 */
[----:B------:R-:W-:-:S06]  /*11c40*/  UISETP.NE.AND.EX UP0, UPT, UR21, URZ, UPT, UP0 ;  /* 0x000000ff1500728c */ /* 0x000fcc000bf05300 */
[----:B------:R-:W-:-:S13]  /*11c50*/  PLOP3.LUT P2, PT, PT, PT, UP0, 0x80, 0x8 ;  /* 0x000000000008781c */ /* 0x000fda0003f4f008 */
[----:B------:R-:W-:Y:S05]  /*11c60*/  @!P2 BRA `(.L_x_4005) ;  /* 0x0000000800eca947 */ /* 0x000fea0003800000 */
[----:B-1234-:R-:W-:Y:S01]  /*11c70*/  FFMA.FTZ R2, R182, R174, R175 ;  /* 0x000000aeb6027223 */ /* 0x01efe200000100af */
        /* <DEDUP_REMOVED lines=22> */
.L_x_4007:
[----:B------:R-:W-:Y:S05]  /*11de0*/  BSYNC.RECONVERGENT B3 ;  /* 0x0000000000037941 */ /* 0x000fea0003800200 */
.L_x_4006:
        /* <DEDUP_REMOVED lines=22> */
.L_x_4009:
[----:B------:R-:W-:Y:S05]  /*11f50*/  BSYNC.RECONVERGENT B3 ;  /* 0x0000000000037941 */ /* 0x000fea0003800200 */
.L_x_4008:
        /* <DEDUP_REMOVED lines=22> */
.L_x_4011:
[----:B------:R-:W-:Y:S05]  /*120c0*/  BSYNC.RECONVERGENT B3 ;  /* 0x0000000000037941 */ /* 0x000fea0003800200 */
.L_x_4010:
        /* <DEDUP_REMOVED lines=22> */
.L_x_4013:
[----:B------:R-:W-:Y:S05]  /*12230*/  BSYNC.RECONVERGENT B3 ;  /* 0x0000000000037941 */ /* 0x000fea0003800200 */
.L_x_4012:
        /* <DEDUP_REMOVED lines=22> */
.L_x_4015:
[----:B------:R-:W-:Y:S05]  /*123a0*/  BSYNC.RECONVERGENT B3 ;  /* 0x0000000000037941 */ /* 0x000fea0003800200 */
.L_x_4014:
        /* <DEDUP_REMOVED lines=22> */
.L_x_4017:
[----:B------:R-:W-:Y:S05]  /*12510*/  BSYNC.RECONVERGENT B3 ;  /* 0x0000000000037941 */ /* 0x000fea0003800200 */
.L_x_4016:
[----:B------:R-:W2:Y:S04]  /*12520*/  LDL R3, [R1+0x1c] ;  /* 0x00001c0001037983 */ /* 0x000ea80000100800 */
[----:B------:R-:W3:Y:S01]  /*12530*/  LDL R177, [R1+0x18] ;  /* 0x0000180001b17983 */ /* 0x000ee20000100800 */
[----:B------:R-:W-:Y:S01]  /*12540*/  FFMA.FTZ R2, R227, R174, R175 ;  /* 0x000000aee3027223 */ /* 0x000fe200000100af */
[----:B------:R-:W-:Y:S01]  /*12550*/  BSSY.RECONVERGENT B3, `(.L_x_4018) ;  /* 0x000001c000037945 */ /* 0x000fe20003800200 */
[----:B------:R-:W-:Y:S02]  /*12560*/  F2FP.F16.F32.PACK_AB R77, R5, R77 ;  /* 0x0000004d054d723e */ /* 0x000fe400000000ff */
[----:B------:R-:W-:Y:S01]  /*12570*/  FADD.FTZ R2, R228, -R2 ;  /* 0x80000002e4027221 */ /* 0x000fe20000010000 */
[----:B------:R-:W-:-:S02]  /*12580*/  F2FP.F16.F32.PACK_AB R78, R176, R78 ;  /* 0x0000004eb04e723e */ /* 0x000fc400000000ff */
[----:B------:R-:W-:Y:S01]  /*12590*/  F2FP.F16.F32.PACK_AB R76, R76, R79 ;  /* 0x0000004f4c4c723e */ /* 0x000fe200000000ff */
[----:B------:R-:W-:-:S05]  /*125a0*/  FMUL.FTZ R2, R4, R2 ;  /* 0x0000000204027220 */ /* 0x000fca0000410000 */
[----:B------:R-:W-:Y:S01]  /*125b0*/  FSEL R5, R2, RZ, P1 ;  /* 0x000000ff02057208 */ /* 0x000fe20000800000 */
[----:B--2---:R-:W-:-:S04]  /*125c0*/  FFMA.FTZ R3, R3, R174, R175 ;  /* 0x000000ae03037223 */ /* 0x004fc800000100af */
[----:B---3--:R-:W-:-:S04]  /*125d0*/  FADD.FTZ R3, R177, -R3 ;  /* 0x80000003b1037221 */ /* 0x008fc80000010000 */
        /* <DEDUP_REMOVED lines=19> */
.L_x_4019:
[----:B------:R-:W-:Y:S05]  /*12710*/  BSYNC.RECONVERGENT B3 ;  /* 0x0000000000037941 */ /* 0x000fea0003800200 */
.L_x_4018:
        /* <DEDUP_REMOVED lines=16> */
.L_x_4005:
        /* <DEDUP_REMOVED lines=15> */
.L_x_4023:
[----:B------:R-:W-:Y:S05]  /*12910*/  BSYNC.RECONVERGENT B4 ;  /* 0x0000000000047941 */ /* 0x000fea0003800200 */
.L_x_4022:
        /* <DEDUP_REMOVED lines=13> */
.L_x_4025:
[----:B------:R-:W-:Y:S05]  /*129f0*/  BSYNC.RECONVERGENT B4 ;  /* 0x0000000000047941 */ /* 0x000fea0003800200 */
.L_x_4024:
[----:B------:R-:W-:Y:S02]  /*12a00*/  F2FP.F16.F32.PACK_AB R3, RZ, R3 ;  /* 0x00000003ff03723e */ /* 0x000fe400000000ff */
[----:B------:R-:W-:Y:S02]  /*12a10*/  MOV R140, R2 ;  /* 0x00000002008c7202 */ /* 0x000fe40000000f00 */
[----:B------:R-:W-:-:S07]  /*12a20*/  PRMT R152, R3, 0x7610, R152 ;  /* 0x0000761003987816 */ /* 0x000fce0000000098 */
.L_x_4021:
[----:B------:R-:W-:Y:S05]  /*12a30*/  BSYNC.RECONVERGENT B3 ;  /* 0x0000000000037941 */ /* 0x000fea0003800200 */
.L_x_4020:
        /* <DEDUP_REMOVED lines=15> */
.L_x_4029:
[----:B------:R-:W-:Y:S05]  /*12b30*/  BSYNC.RECONVERGENT B4 ;  /* 0x0000000000047941 */ /* 0x000fea0003800200 */
.L_x_4028:
        /* <DEDUP_REMOVED lines=13> */
.L_x_4031:
[----:B------:R-:W-:Y:S05]  /*12c10*/  BSYNC.RECONVERGENT B4 ;  /* 0x0000000000047941 */ /* 0x000fea0003800200 */
.L_x_4030:
[----:B------:R-:W-:Y:S02]  /*12c20*/  F2FP.F16.F32.PACK_AB R3, RZ, R3 ;  /* 0x00000003ff03723e */ /* 0x000fe400000000ff */
[----:B------:R-:W-:Y:S02]  /*12c30*/  MOV R141, R2 ;  /* 0x00000002008d7202 */ /* 0x000fe40000000f00 */
[----:B------:R-:W-:-:S07]  /*12c40*/  PRMT R152, R152, 0x5410, R3 ;  /* 0x0000541098987816 */ /* 0x000fce0000000003 */
.L_x_4027:
[----:B------:R-:W-:Y:S05]  /*12c50*/  BSYNC.RECONVERGENT B3 ;  /* 0x0000000000037941 */ /* 0x000fea0003800200 */
.L_x_4026:
        /* <DEDUP_REMOVED lines=15> */
.L_x_4035:
[----:B------:R-:W-:Y:S05]  /*12d50*/  BSYNC.RECONVERGENT B4 ;  /* 0x0000000000047941 */ /* 0x000fea0003800200 */
.L_x_4034:
        /* <DEDUP_REMOVED lines=13> */
.L_x_4037:
[----:B------:R-:W-:Y:S05]  /*12e30*/  BSYNC.RECONVERGENT B4 ;  /* 0x0000000000047941 */ /* 0x000fea0003800200 */
.L_x_4036:
[----:B------:R-:W-:Y:S02]  /*12e40*/  F2FP.F16.F32.PACK_AB R3, RZ, R3 ;  /* 0x00000003ff03723e */ /* 0x000fe400000000ff */
[----:B------:R-:W-:Y:S02]  /*12e50*/  MOV R142, R2 ;  /* 0x00000002008e7202 */ /* 0x000fe40000000f00 */
[----:B------:R-:W-:-:S07]  /*12e60*/  PRMT R153, R3, 0x7610, R153 ;  /* 0x0000761003997816 */ /* 0x000fce0000000099 */
.L_x_4033:
[----:B------:R-:W-:Y:S05]  /*12e70*/  BSYNC.RECONVERGENT B3 ;  /* 0x0000000000037941 */ /* 0x000fea0003800200 */
.L_x_4032:
        /* <DEDUP_REMOVED lines=15> */
.L_x_4041:
[----:B------:R-:W-:Y:S05]  /*12f70*/  BSYNC.RECONVERGENT B4 ;  /* 0x0000000000047941 */ /* 0x000fea0003800200 */
.L_x_4040:
        /* <DEDUP_REMOVED lines=13> */
.L_x_4043:
[----:B------:R-:W-:Y:S05]  /*13050*/  BSYNC.RECONVERGENT B4 ;  /* 0x0000000000047941 */ /* 0x000fea0003800200 */
.L_x_4042:
[----:B------:R-:W-:Y:S02]  /*13060*/  F2FP.F16.F32.PACK_AB R3, RZ, R3 ;  /* 0x00000003ff03723e */ /* 0x000fe400000000ff */
[----:B------:R-:W-:Y:S02]  /*13070*/  MOV R143, R2 ;  /* 0x00000002008f7202 */ /* 0x000fe40000000f00 */
[----:B------:R-:W-:-:S07]  /*13080*/  PRMT R153, R153, 0x5410, R3 ;  /* 0x0000541099997816 */ /* 0x000fce0000000003 */
.L_x_4039:
[----:B------:R-:W-:Y:S05]  /*13090*/  BSYNC.RECONVERGENT B3 ;  /* 0x0000000000037941 */ /* 0x000fea0003800200 */
.L_x_4038:
        /* <DEDUP_REMOVED lines=15> */
.L_x_4047:
[----:B------:R-:W-:Y:S05]  /*13190*/  BSYNC.RECONVERGENT B4 ;  /* 0x0000000000047941 */ /* 0x000fea0003800200 */
.L_x_4046:
        /* <DEDUP_REMOVED lines=13> */
.L_x_4049:
[----:B------:R-:W-:Y:S05]  /*13270*/  BSYNC.RECONVERGENT B4 ;  /* 0x0000000000047941 */ /* 0x000fea0003800200 */
.L_x_4048:
[----:B------:R-:W-:Y:S02]  /*13280*/  F2FP.F16.F32.PACK_AB R3, RZ, R3 ;  /* 0x00000003ff03723e */ /* 0x000fe400000000ff */
[----:B------:R-:W-:Y:S02]  /*13290*/  MOV R144, R2 ;  /* 0x0000000200907202 */ /* 0x000fe40000000f00 */
[----:B------:R-:W-:-:S07]  /*132a0*/  PRMT R154, R3, 0x7610, R154 ;  /* 0x00007610039a7816 */ /* 0x000fce000000009a */
.L_x_4045:
[----:B------:R-:W-:Y:S05]  /*132b0*/  BSYNC.RECONVERGENT B3 ;  /* 0x0000000000037941 */ /* 0x000fea0003800200 */
.L_x_4044:
        /* <DEDUP_REMOVED lines=15> */
.L_x_4053:
[----:B------:R-:W-:Y:S05]  /*133b0*/  BSYNC.RECONVERGENT B4 ;  /* 0x0000000000047941 */ /* 0x000fea0003800200 */
.L_x_4052:
        /* <DEDUP_REMOVED lines=13> */
.L_x_4055:
[----:B------:R-:W-:Y:S05]  /*13490*/  BSYNC.RECONVERGENT B4 ;  /* 0x0000000000047941 */ /* 0x000fea0003800200 */
.L_x_4054:
[----:B------:R-:W-:Y:S02]  /*134a0*/  F2FP.F16.F32.PACK_AB R3, RZ, R3 ;  /* 0x00000003ff03723e */ /* 0x000fe400000000ff */
[----:B------:R-:W-:Y:S02]  /*134b0*/  MOV R145, R2 ;  /* 0x0000000200917202 */ /* 0x000fe40000000f00 */
[----:B------:R-:W-:-:S07]  /*134c0*/  PRMT R154, R154, 0x5410, R3 ;  /* 0x000054109a9a7816 */ /* 0x000fce0000000003 */
.L_x_4051:
[----:B------:R-:W-:Y:S05]  /*134d0*/  BSYNC.RECONVERGENT B3 ;  /* 0x0000000000037941 */ /* 0x000fea0003800200 */
.L_x_4050:
        /* <DEDUP_REMOVED lines=15> */
.L_x_4059:
[----:B------:R-:W-:Y:S05]  /*135d0*/  BSYNC.RECONVERGENT B4 ;  /* 0x0000000000047941 */ /* 0x000fea0003800200 */
.L_x_4058:
        /* <DEDUP_REMOVED lines=13> */
.L_x_4061:
[----:B------:R-:W-:Y:S05]  /*136b0*/  BSYNC.RECONVERGENT B4 ;  /* 0x0000000000047941 */ /* 0x000fea0003800200 */
.L_x_4060:
[----:B------:R-:W-:Y:S02]  /*136c0*/  F2FP.F16.F32.PACK_AB R3, RZ, R3 ;  /* 0x00000003ff03723e */ /* 0x000fe400000000ff */
[----:B------:R-:W-:Y:S02]  /*136d0*/  MOV R146, R2 ;  /* 0x0000000200927202 */ /* 0x000fe40000000f00 */
[----:B------:R-:W-:-:S07]  /*136e0*/  PRMT R155, R3, 0x7610, R155 ;  /* 0x00007610039b7816 */ /* 0x000fce000000009b */
.L_x_4057:
[----:B------:R-:W-:Y:S05]  /*136f0*/  BSYNC.RECONVERGENT B3 ;  /* 0x0000000000037941 */ /* 0x000fea0003800200 */
.L_x_4056:
[----:B------:R-:W-:Y:S05]  /*13700*/  @!P0 BRA `(.L_x_3990) ;  /* 0x0000000000508947 */ /* 0x000fea0003800000 */
[----:B-1234-:R-:W2:Y:S04]  /*13710*/  LDL R2, [R1+0x1c] ;  /* 0x00001c0001027983 */ /* 0x01eea80000100800 */
[----:B------:R-:W3:Y:S01]  /*13720*/  LDL R3, [R1+0x18] ;  /* 0x0000180001037983 */ /* 0x000ee20000100800 */
[----:B-----5:R-:W-:Y:S02]  /*13730*/  ISETP.GE.U32.AND P1, PT, R192, RZ, PT ;  /* 0x000000ffc000720c */ /* 0x020fe40003f26070 */
[----:B------:R-:W-:Y:S02]  /*13740*/  ISETP.GT.AND P3, PT, R5, RZ, PT ;  /* 0x000000ff0500720c */ /* 0x000fe40003f64270 */
[----:B------:R-:W-:Y:S01]  /*13750*/  ISETP.GE.U32.AND.EX P1, PT, R193, 0x1000000, PT, P1 ;  /* 0x01000000c100780c */ /* 0x000fe20003f26110 */
[----:B--2---:R-:W-:-:S04]  /*13760*/  FFMA.FTZ R2, R2, R174, R175 ;  /* 0x000000ae02027223 */ /* 0x004fc800000100af */
[----:B---3--:R-:W-:Y:S01]  /*13770*/  FADD.FTZ R2, R3, -R2 ;  /* 0x8000000203027221 */ /* 0x008fe20000010000 */
[----:B------:R-:W-:-:S03]  /*13780*/  HFMA2 R3, -RZ, RZ, 0, 0 ;  /* 0x00000000ff037431 */ /* 0x000fc600000001ff */
[----:B------:R-:W-:-:S04]  /*13790*/  FMUL.FTZ R2, R4, R2 ;  /* 0x0000000204027220 */ /* 0x000fc80000410000 */
[----:B------:R-:W-:Y:S01]  /*137a0*/  @P1 HADD2.F32 R4, -RZ, R159.H1_H1 ;  /* 0x3000009fff041230 */ /* 0x000fe20000004100 */
[----:B------:R-:W-:-:S05]  /*137b0*/  FSEL R2, R2, RZ, P3 ;  /* 0x000000ff02027208 */ /* 0x000fca0001800000 */
[----:B------:R-:W-:-:S04]  /*137c0*/  FMUL.FTZ R2, R2, UR13 ;  /* 0x0000000d02027c20 */ /* 0x000fc80008410000 */
        /* <DEDUP_REMOVED lines=8> */
.L_x_3990:
[----:B------:R-:W-:Y:S05]  /*13850*/  BSYNC.RECONVERGENT B1 ;  /* 0x0000000000017941 */ /* 0x000fea0003800200 */
.L_x_3973:
[----:B-1234-:R-:W1:Y:S02]  /*13860*/  @P2 LDC.64 R2, c[0x0][0x478] ;  /* 0x00011e00ff022b82 */ /* 0x01ee640000000a00 */
[----:B-1---5:R-:W-:-:S05]  /*13870*/  @P2 IMAD.WIDE.U32 R2, R173, 0x10, R2 ;  /* 0x00000010ad022825 */ /* 0x022fca00078e0002 */
[----:B------:R1:W-:Y:S02]  /*13880*/  @P2 STG.E.128 desc[UR6][R2.64], R76 ;  /* 0x0000004c02002986 */ /* 0x0003e4000c101d06 */
[----:B-1----:R-:W1:Y:S02]  /*13890*/  @P0 LDC.64 R2, c[0x0][0x468] ;  /* 0x00011a00ff020b82 */ /* 0x002e640000000a00 */
[----:B-1----:R-:W-:-:S05]  /*138a0*/  @P0 IMAD.WIDE.U32 R2, R172, 0x10, R2 ;  /* 0x00000010ac020825 */ /* 0x002fca00078e0002 */
[----:B------:R1:W-:Y:S02]  /*138b0*/  @P0 STG.E.128 desc[UR6][R2.64], R152 ;  /* 0x0000009802000986 */ /* 0x0003e4000c101d06 */
.L_x_3970:
[----:B------:R-:W-:Y:S05]  /*138c0*/  BSYNC.RECONVERGENT B2 ;  /* 0x0000000000027941 */ /* 0x000fea0003800200 */
.L_x_3969:
[----:B-1234-:R-:W1:Y:S02]  /*138d0*/  LDC.64 R2, c[0x0][0x380] ;  /* 0x0000e000ff027b82 */ /* 0x01ee640000000a00 */
[----:B-1----:R-:W-:-:S04]  /*138e0*/  LEA R6, R2, R6, 0x2 ;  /* 0x0000000602067211 */ /* 0x002fc800078e10ff */
[----:B------:R-:W-:-:S13]  /*138f0*/  ISETP.GE.AND P0, PT, R6, R3, PT ;  /* 0x000000030600720c */ /* 0x000fda0003f06270 */
[----:B------:R-:W-:Y:S05]  /*13900*/  @!P0 BRA `(.L_x_4062) ;  /* 0xfffffed400508947 */ /* 0x000fea000383ffff */
.L_x_3567:
[----:B------:R-:W-:Y:S05]  /*13910*/  BSYNC B0 ;  /* 0x0000000000007941 */ /* 0x000fea0003800000 */
.L_x_3566:
        /* <DEDUP_REMOVED lines=9> */
[----:B------:R-:W3:Y:S04]  /*139b0*/  LDL.LU R221, [R1+0x48] ;  /* 0x0000480001dd7983 */ /* 0x000ee80000300800 */
[----:B------:R-:W3:Y:S01]  /*139c0*/  LDL.LU R220, [R1+0x4c] ;  /* 0x00004c0001dc7983 */ /* 0x000ee20000300800 */
[----:B------:R-:W1:Y:S01]  /*139d0*/  S2R R172, SR_TID.X ;  /* 0x0000000000ac7919 */ /* 0x000e620000002100 */
[----:B------:R-:W0:Y:S02]  /*139e0*/  S2R R3, SR_CgaCtaId ;  /* 0x0000000000037919 */ /* 0x000e240000008800 */
[----:B------:R-:W3:Y:S04]  /*139f0*/  LDL.LU R181, [R1+0x50] ;  /* 0x0000500001b57983 */ /* 0x000ee80000300800 */
[----:B------:R-:W3:Y:S04]  /*13a00*/  LDL.LU R175, [R1+0x54] ;  /* 0x0000540001af7983 */ /* 0x000ee80000300800 */
[----:B------:R-:W3:Y:S04]  /*13a10*/  LDL.LU R174, [R1+0x58] ;  /* 0x0000580001ae7983 */ /* 0x000ee80000300800 */
[----:B-----5:R-:W3:Y:S04]  /*13a20*/  LDL.LU R173, [R1+0x5c] ;  /* 0x00005c0001ad7983 */ /* 0x020ee80000300800 */
[----:B------:R-:W3:Y:S04]  /*13a30*/  LDL.LU R4, [R1+0x60] ;  /* 0x0000600001047983 */ /* 0x000ee80000300800 */
[----:B------:R-:W3:Y:S01]  /*13a40*/  LDL.LU R2, [R1+0x64] ;  /* 0x0000640001027983 */ /* 0x000ee20000300800 */
[----:B------:R-:W-:-:S03]  /*13a50*/  MOV R0, 0x400 ;  /* 0x0000040000007802 */ /* 0x000fc60000000f00 */
[----:B------:R-:W3:Y:S01]  /*13a60*/  LDL.LU R157, [R1+0x68] ;  /* 0x00006800019d7983 */ /* 0x000ee20000300800 */
[----:B-1----:R-:W-:-:S03]  /*13a70*/  SHF.R.U32.HI R5, RZ, 0x5, R172 ;  /* 0x00000005ff057819 */ /* 0x002fc600000116ac */
[----:B------:R-:W3:Y:S01]  /*13a80*/  LDL.LU R158, [R1+0x6c] ;  /* 0x00006c00019e7983 */ /* 0x000ee20000300800 */
[----:B0-----:R-:W-:Y:S01]  /*13a90*/  LEA R3, R3, R0, 0x18 ;  /* 0x0000000003037211 */ /* 0x001fe200078ec0ff */
[----:B------:R-:W-:Y:S02]  /*13aa0*/  IMAD R8, R5, 0xa0, R8 ;  /* 0x000000a005087824 */ /* 0x000fe400078e0208 */
[----:B------:R-:W3:Y:S03]  /*13ab0*/  LDL.LU R159, [R1+0x70] ;  /* 0x00007000019f7983 */ /* 0x000ee60000300800 */
[----:B------:R-:W-:Y:S01]  /*13ac0*/  LEA R34, R8, R3, 0x5 ;  /* 0x0000000308227211 */ /* 0x000fe200078e28ff */
        /* <DEDUP_REMOVED lines=16> */
[----:B--2---:R4:W-:Y:S02]  /*13bd0*/  STS.128 [R34], R76 ;  /* 0x0000004c22007388 */ /* 0x0049e40000000c00 */
[----:B----4-:R-:W-:-:S02]  /*13be0*/  MOV R76, R222 ;  /* 0x000000de004c7202 */ /* 0x010fc40000000f00 */
[----:B---3--:R-:W-:Y:S02]  /*13bf0*/  MOV R77, R221 ;  /* 0x000000dd004d7202 */ /* 0x008fe40000000f00 */
[----:B------:R-:W-:Y:S02]  /*13c00*/  MOV R78, R220 ;  /* 0x000000dc004e7202 */ /* 0x000fe40000000f00 */
[----:B------:R-:W2:Y:S04]  /*13c10*/  LDL.LU R220, [R1+0xb4] ;  /* 0x0000b40001dc7983 */ /* 0x000ea80000300800 */
[----:B------:R-:W2:Y:S04]  /*13c20*/  LDL.LU R221, [R1+0xb8] ;  /* 0x0000b80001dd7983 */ /* 0x000ea80000300800 */
[----:B------:R-:W2:Y:S01]  /*13c30*/  LDL.LU R222, [R1+0xbc] ;  /* 0x0000bc0001de7983 */ /* 0x000ea20000300800 */
[----:B------:R-:W-:Y:S05]  /*13c40*/  WARPSYNC.ALL ;  /* 0x0000000000007948 */ /* 0x000fea0003800000 */
[----:B------:R-:W2:Y:S01]  /*13c50*/  LDL.LU R223, [R1+0xc0] ;  /* 0x0000c00001df7983 */ /* 0x000ea20000300800 */
[----:B------:R-:W-:Y:S01]  /*13c60*/  LEA R0, R172, R3, 0x2 ;  /* 0x00000003ac007211 */ /* 0x000fe200078e10ff */
[----:B------:R-:W0:Y:S01]  /*13c70*/  LDCU.128 UR16, c[0x0][0x440] ;  /* 0x00008800ff1077ac */ /* 0x000e220008000c00 */
[----:B------:R-:W-:Y:S01]  /*13c80*/  MOV R79, R181 ;  /* 0x000000b5004f7202 */ /* 0x000fe20000000f00 */
[----:B------:R-:W3:Y:S01]  /*13c90*/  LDL.LU R204, [R1+0xc4] ;  /* 0x0000c40001cc7983 */ /* 0x000ee20000300800 */
[----:B------:R-:W-:Y:S01]  /*13ca0*/  MOV R152, R175 ;  /* 0x000000af00987202 */ /* 0x000fe20000000f00 */
[----:B------:R-:W1:Y:S01]  /*13cb0*/  LDCU.64 UR4, c[0x0][0x460] ;  /* 0x00008c00ff0477ac */ /* 0x000e620008000a00 */
[----:B------:R-:W-:Y:S01]  /*13cc0*/  MOV R153, R174 ;  /* 0x000000ae00997202 */ /* 0x000fe20000000f00 */
[----:B------:R-:W3:Y:S01]  /*13cd0*/  LDL.LU R205, [R1+0xc8] ;  /* 0x0000c80001cd7983 */ /* 0x000ee20000300800 */
[----:B------:R-:W-:-:S03]  /*13ce0*/  MOV R154, R173 ;  /* 0x000000ad009a7202 */ /* 0x000fc60000000f00 */
[----:B------:R-:W3:Y:S01]  /*13cf0*/  LDL.LU R206, [R1+0xcc] ;  /* 0x0000cc0001ce7983 */ /* 0x000ee20000300800 */
[----:B------:R-:W-:-:S03]  /*13d00*/  MOV R155, R4 ;  /* 0x00000004009b7202 */ /* 0x000fc60000000f00 */
[----:B------:R-:W3:Y:S01]  /*13d10*/  LDL.LU R207, [R1+0xd0] ;  /* 0x0000d00001cf7983 */ /* 0x000ee20000300800 */
[----:B------:R-:W-:-:S03]  /*13d20*/  MOV R156, R2 ;  /* 0x00000002009c7202 */ /* 0x000fc60000000f00 */
[----:B------:R-:W-:Y:S04]  /*13d30*/  STS.128 [R34+0x10], R80 ;  /* 0x0000105022007388 */ /* 0x000fe80000000c00 */
        /* <DEDUP_REMOVED lines=8> */
[----:B----4-:R-:W4:Y:S08]  /*13dc0*/  LDC R91, c[0x0][0x388] ;  /* 0x0000e200ff5b7b82 */ /* 0x010f300000000800 */
[----:B------:R-:W-:Y:S06]  /*13dd0*/  BAR.SYNC.DEFER_BLOCKING 0x0 ;  /* 0x0000000000007b1d */ /* 0x000fec0000010000 */
[----:B------:R-:W0:Y:S04]  /*13de0*/  LDS R2, [R0] ;  /* 0x0000000000027984 */ /* 0x000e280000000800 */
[----:B------:R-:W1:Y:S04]  /*13df0*/  LDS R3, [R0+0x1400] ;  /* 0x0014000000037984 */ /* 0x000e680000000800 */
[----:B------:R-:W4:Y:S04]  /*13e00*/  LDS R35, [R0+0x200] ;  /* 0x0002000000237984 */ /* 0x000f280000000800 */
        /* <DEDUP_REMOVED lines=47> */
[----:B--2---:R-:W-:Y:S04]  /*14100*/  STS.128 [R34+0x10], R220 ;  /* 0x000010dc22007388 */ /* 0x004fe80000000c00 */
[----:B---3--:R-:W-:Y:S01]  /*14110*/  STS.128 [R34], R204 ;  /* 0x000000cc22007388 */ /* 0x008fe20000000c00 */
        /* <DEDUP_REMOVED lines=54> */
[----:B----4-:R-:W-:-:S04]  /*14480*/  FADD.FTZ R35, RZ, R35 ;  /* 0x00000023ff237221 */ /* 0x010fc80000010000 */
[----:B------:R-:W-:-:S03]  /*14490*/  FADD.FTZ R35, R35, R38 ;  /* 0x0000002623237221 */ /* 0x000fc60000010000 */
[----:B------:R-:W0:Y:S01]  /*144a0*/  S2UR UR14, SR_CTAID.X ;  /* 0x00000000000e79c3 */ /* 0x000e220000002500 */
[----:B------:R-:W-:Y:S01]  /*144b0*/  FADD.FTZ R37, R37, R48 ;  /* 0x0000003025257221 */ /* 0x000fe20000010000 */
        /* <DEDUP_REMOVED lines=12> */
[----:B------:R-:W-:Y:S01]  /*14580*/  FADD.FTZ R36, RZ, R36 ;  /* 0x00000024ff247221 */ /* 0x000fe20000010000 */
[----:B------:R-:W-:-:S03]  /*14590*/  FADD.FTZ R35, R35, R50 ;  /* 0x0000003223237221 */ /* 0x000fc60000010000 */
[----:B------:R-:W-:Y:S01]  /*145a0*/  FADD.FTZ R36, R36, R39 ;  /* 0x0000002724247221 */ /* 0x000fe20000010000 */
[----:B------:R-:W-:-:S03]  /*145b0*/  LOP3.LUT R94, R172, 0x7f, RZ, 0x3c, !PT ;  /* 0x0000007fac5e7812 */ /* 0x000fc600078e3cff */
[----:B------:R-:W-:Y:S01]  /*145c0*/  FADD.FTZ R36, R36, R51 ;  /* 0x0000003324247221 */ /* 0x000fe20000010000 */
[----:B------:R-:W-:Y:S01]  /*145d0*/  FADD.FTZ R51, R35, R54 ;  /* 0x0000003623337221 */ /* 0x000fe20000010000 */
[----:B0-----:R-:W-:Y:S01]  /*145e0*/  IMAD R35, R91, UR14, RZ ;  /* 0x0000000e5b237c24 */ /* 0x001fe2000f8e02ff */
[----:B------:R-:W-:Y:S01]  /*145f0*/  IADD3 R94, PT, PT, R94, R9, RZ ;  /* 0x000000095e5e7210 */ /* 0x000fe20007ffe0ff */
[----:B-1----:R-:W-:-:S03]  /*14600*/  FADD.FTZ R81, RZ, R81 ;  /* 0x00000051ff517221 */ /* 0x002fc60000010000 */
[----:B------:R-:W-:Y:S02]  /*14610*/  IADD3 R35, P0, PT, R35, R172, RZ ;  /* 0x000000ac23237210 */ /* 0x000fe40007f1e0ff */
[----:B------:R-:W-:Y:S01]  /*14620*/  ISETP.GE.U32.AND P4, PT, R94, 0x80, PT ;  /* 0x000000805e00780c */ /* 0x000fe20003f86070 */
[----:B------:R-:W-:Y:S01]  /*14630*/  FADD.FTZ R53, R36, R53 ;  /* 0x0000003524357221 */ /* 0x000fe20000010000 */
[----:B--2---:R-:W-:Y:S01]  /*14640*/  FADD.FTZ R83, RZ, R83 ;  /* 0x00000053ff537221 */ /* 0x004fe20000010000 */
[----:B---3--:R-:W-:Y:S01]  /*14650*/  FADD.FTZ R81, R81, R86 ;  /* 0x0000005651517221 */ /* 0x008fe20000010000 */
[----:B------:R-:W-:Y:S01]  /*14660*/  FADD.FTZ R55, RZ, R55 ;  /* 0x00000037ff377221 */ /* 0x000fe20000010000 */
[----:B------:R-:W-:Y:S01]  /*14670*/  FADD.FTZ R56, RZ, R56 ;  /* 0x00000038ff387221 */ /* 0x000fe20000010000 */
[----:B------:R-:W-:Y:S01]  /*14680*/  FADD.FTZ R57, RZ, R57 ;  /* 0x00000039ff397221 */ /* 0x000fe20000010000 */
[----:B----4-:R-:W-:Y:S01]  /*14690*/  FADD.FTZ R85, RZ, R85 ;  /* 0x00000055ff557221 */ /* 0x010fe20000010000 */
        /* <DEDUP_REMOVED lines=48> */
.L_x_4064:
[----:B------:R-:W-:Y:S05]  /*149a0*/  BSYNC.RECONVERGENT B0 ;  /* 0x0000000000007941 */ /* 0x000fea0003800200 */
.L_x_4063:
        /* <DEDUP_REMOVED lines=17> */
.L_x_4066:
[----:B------:R-:W-:Y:S05]  /*14ac0*/  BSYNC.RECONVERGENT B0 ;  /* 0x0000000000007941 */ /* 0x000fea0003800200 */
.L_x_4065:
        /* <DEDUP_REMOVED lines=17> */
.L_x_4068:
[----:B------:R-:W-:Y:S05]  /*14be0*/  BSYNC.RECONVERGENT B0 ;  /* 0x0000000000007941 */ /* 0x000fea0003800200 */
.L_x_4067:
[----:B------:R-:W-:Y:S01]  /*14bf0*/  FADD.FTZ R41, RZ, R41 ;  /* 0x00000029ff297221 */ /* 0x000fe20000010000 */
[----:B------:R-:W-:Y:S01]  /*14c00*/  FADD.FTZ R42, RZ, R42 ;  /* 0x0000002aff2a7221 */ /* 0x000fe20000010000 */
[----:B------:R-:W-:Y:S01]  /*14c10*/  FADD.FTZ R44, RZ, R44 ;  /* 0x0000002cff2c7221 */ /* 0x000fe20000010000 */
[----:B012---:R-:W-:Y:S01]  /*14c20*/  FADD.FTZ R34, RZ, R33 ;  /* 0x00000021ff227221 */ /* 0x007fe20000010000 */
        /* <DEDUP_REMOVED lines=26> */
[----:B------:R-:W-:Y:S01]  /*14dd0*/  FADD.FTZ R28, R47, R28 ;  /* 0x0000001c2f1c7221 */ /* 0x000fe20000010000 */
[----:B------:R-:W-:Y:S01]  /*14de0*/  FADD.FTZ R58, RZ, R58 ;  /* 0x0000003aff3a7221 */ /* 0x000fe20000010000 */
[----:B------:R-:W-:Y:S01]  /*14df0*/  FADD.FTZ R60, RZ, R60 ;  /* 0x0000003cff3c7221 */ /* 0x000fe20000010000 */
[----:B------:R-:W3:Y:S01]  /*14e00*/  LDS R18, [R0+0xa00] ;  /* 0x000a000000127984 */ /* 0x000ee20000000800 */
[----:B------:R-:W-:Y:S01]  /*14e10*/  FADD.FTZ R64, RZ, R64 ;  /* 0x00000040ff407221 */ /* 0x000fe20000010000 */
[----:B------:R-:W-:Y:S01]  /*14e20*/  FADD.FTZ R58, R58, R67 ;  /* 0x000000433a3a7221 */ /* 0x000fe20000010000 */
[----:B------:R-:W-:Y:S01]  /*14e30*/  FADD.FTZ R60, R60, R69 ;  /* 0x000000453c3c7221 */ /* 0x000fe20000010000 */
[----:B------:R-:W4:Y:S01]  /*14e40*/  LDS R20, [R0+0xc00] ;  /* 0x000c000000147984 */ /* 0x000f220000000800 */
[----:B------:R-:W-:Y:S01]  /*14e50*/  FADD.FTZ R72, R61, R72 ;  /* 0x000000483d487221 */ /* 0x000fe20000010000 */
[----:B------:R-:W-:Y:S01]  /*14e60*/  FADD.FTZ R64, R64, R73 ;  /* 0x0000004940407221 */ /* 0x000fe20000010000 */
[----:B------:R-:W-:Y:S01]  /*14e70*/  FADD.FTZ R80, R59, R80 ;  /* 0x000000503b507221 */ /* 0x000fe20000010000 */
        /* <DEDUP_REMOVED lines=22> */
[----:B------:R-:W-:Y:S01]  /*14fe0*/  ISETP.GE.U32.AND P5, PT, R94, 0x480, PT ;  /* 0x000004805e00780c */ /* 0x000fe20003fa6070 */
        /* <DEDUP_REMOVED lines=14> */
[----:B----4-:R-:W-:Y:S01]  /*150d0*/  FADD.FTZ R20, RZ, R20 ;  /* 0x00000014ff147221 */ /* 0x010fe20000010000 */
[----:B------:R-:W-:Y:S01]  /*150e0*/  FADD.FTZ R71, R71, R4 ;  /* 0x0000000447477221 */ /* 0x000fe20000010000 */
[----:B------:R-:W-:Y:S01]  /*150f0*/  FADD.FTZ R11, R11, R2 ;  /* 0x000000020b0b7221 */ /* 0x000fe20000010000 */
        /* <DEDUP_REMOVED lines=53> */
.L_x_4070:
[----:B------:R-:W-:Y:S05]  /*15450*/  BSYNC.RECONVERGENT B0 ;  /* 0x0000000000007941 */ /* 0x000fea0003800200 */
.L_x_4069:
        /* <DEDUP_REMOVED lines=17> */
.L_x_4072:
[----:B------:R-:W-:Y:S05]  /*15570*/  BSYNC.RECONVERGENT B0 ;  /* 0x0000000000007941 */ /* 0x000fea0003800200 */
.L_x_4071:
        /* <DEDUP_REMOVED lines=17> */
.L_x_4074:
[----:B------:R-:W-:Y:S05]  /*15690*/  BSYNC.RECONVERGENT B0 ;  /* 0x0000000000007941 */ /* 0x000fea0003800200 */
.L_x_4073:
        /* <DEDUP_REMOVED lines=17> */
.L_x_4076:
[----:B------:R-:W-:Y:S05]  /*157b0*/  BSYNC.RECONVERGENT B0 ;  /* 0x0000000000007941 */ /* 0x000fea0003800200 */
.L_x_4075:
        /* <DEDUP_REMOVED lines=17> */
.L_x_4078:
[----:B------:R-:W-:Y:S05]  /*158d0*/  BSYNC.RECONVERGENT B0 ;  /* 0x0000000000007941 */ /* 0x000fea0003800200 */
.L_x_4077:
        /* <DEDUP_REMOVED lines=17> */
.L_x_4080:
[----:B------:R-:W-:Y:S05]  /*159f0*/  BSYNC.RECONVERGENT B0 ;  /* 0x0000000000007941 */ /* 0x000fea0003800200 */
.L_x_4079:
        /* <DEDUP_REMOVED lines=11> */
.L_x_3580:
[----:B------:R-:W-:Y:S01]  /*15ab0*/  HFMA2 R172, -RZ, RZ, 0, 5.9604644775390625e-08 ;  /* 0x00000001ffac7431 */ /* 0x000fe200000001ff */
[----:B------:R-:W-:Y:S01]  /*15ac0*/  BSSY B1, `(.L_x_4081) ;  /* 0x0000007000017945 */ /* 0x000fe20003800000 */
[----:B---3--:R-:W-:Y:S02]  /*15ad0*/  MOV R173, R222 ;  /* 0x000000de00ad7202 */ /* 0x008fe40000000f00 */
[----:B----4-:R-:W-:Y:S02]  /*15ae0*/  MOV R3, 0x1f ;  /* 0x0000001f00037802 */ /* 0x010fe40000000f00 */
[----:B------:R-:W-:-:S07]  /*15af0*/  MOV R2, 0xffffffff ;  /* 0xffffffff00027802 */ /* 0x000fce0000000f00 */
[----:B012--5:R-:W-:Y:S05]  /*15b00*/  WARPSYNC.COLLECTIVE R2, `(.L_x_4082) ;  /* 0x0000000002087348 */ /* 0x027fea0003c00000 */
[----:B------:R3:W4:Y:S02]  /*15b10*/  SHFL.BFLY P6, R176, R173, R172, R3 ;  /* 0x0c0000acadb07389 */ /* 0x00072400000c0003 */
[----:B012345:R-:W-:Y:S05]  /*15b20*/  ENDCOLLECTIVE ;  /* 0x000000000000791b */ /* 0x03ffea0003800000 */
.L_x_4082:
[----:B------:R-:W-:Y:S05]  /*15b30*/  BSYNC B1 ;  /* 0x0000000000017941 */ /* 0x000fea0003800000 */
.L_x_4081:
        /* <DEDUP_REMOVED lines=9> */
.L_x_4083:
        /* <DEDUP_REMOVED lines=8> */
.L_x_4084:
[----:B------:R-:W-:Y:S02]  /*15c50*/  MOV R173, R175 ;  /* 0x000000af00ad7202 */ /* 0x000fe40000000f00 */
[----:B------:R-:W-:-:S05]  /*15c60*/  MOV R2, R176 ;  /* 0x000000b000027202 */ /* 0x000fca0000000f00 */
[----:B------:R-:W-:Y:S01]  /*15c70*/  FADD.FTZ R174, R174, R2 ;  /* 0x00000002aeae7221 */ /* 0x000fe20000010000 */
[----:B------:R-:W-:-:S07]  /*15c80*/  MOV R2, 0xffffffff ;  /* 0xffffffff00027802 */ /* 0x000fce0000000f00 */
[----:B------:R-:W-:Y:S05]  /*15c90*/  WARPSYNC.COLLECTIVE R2, `(.L_x_4085) ;  /* 0x0000000002087348 */ /* 0x000fea0003c00000 */
[----:B------:R0:W1:Y:S02]  /*15ca0*/  SHFL.BFLY P6, R176, R173, R172, R3 ;  /* 0x0c0000acadb07389 */ /* 0x00006400000c0003 */
[----:B01----:R-:W-:Y:S05]  /*15cb0*/  ENDCOLLECTIVE ;  /* 0x000000000000791b */ /* 0x003fea0003800000 */
.L_x_4085:
        /* <DEDUP_REMOVED lines=8> */
.L_x_4086:
[----:B------:R-:W-:Y:S02]  /*15d40*/  MOV R173, R175 ;  /* 0x000000af00ad7202 */ /* 0x000fe40000000f00 */
[----:B------:R-:W-:-:S05]  /*15d50*/  MOV R2, R176 ;  /* 0x000000b000027202 */ /* 0x000fca0000000f00 */
[----:B------:R-:W-:Y:S01]  /*15d60*/  FADD.FTZ R174, R174, R2 ;  /* 0x00000002aeae7221 */ /* 0x000fe20000010000 */
[----:B------:R-:W-:-:S07]  /*15d70*/  MOV R2, 0xffffffff ;  /* 0xffffffff00027802 */ /* 0x000fce0000000f00 */
[----:B------:R-:W-:Y:S05]  /*15d80*/  WARPSYNC.COLLECTIVE R2, `(.L_x_4087) ;  /* 0x0000000002087348 */ /* 0x000fea0003c00000 */
[----:B------:R0:W1:Y:S02]  /*15d90*/  SHFL.BFLY P6, R176, R173, R172, R3 ;  /* 0x0c0000acadb07389 */ /* 0x00006400000c0003 */
[----:B01----:R-:W-:Y:S05]  /*15da0*/  ENDCOLLECTIVE ;  /* 0x000000000000791b */ /* 0x003fea0003800000 */
.L_x_4087:
        /* <DEDUP_REMOVED lines=8> */
.L_x_4088:
[----:B------:R-:W-:Y:S02]  /*15e30*/  MOV R173, R175 ;  /* 0x000000af00ad7202 */ /* 0x000fe40000000f00 */
[----:B------:R-:W-:-:S05]  /*15e40*/  MOV R2, R176 ;  /* 0x000000b000027202 */ /* 0x000fca0000000f00 */
[----:B------:R-:W-:Y:S01]  /*15e50*/  FADD.FTZ R174, R174, R2 ;  /* 0x00000002aeae7221 */ /* 0x000fe20000010000 */
[----:B------:R-:W-:-:S07]  /*15e60*/  MOV R2, 0xffffffff ;  /* 0xffffffff00027802 */ /* 0x000fce0000000f00 */
[----:B------:R-:W-:Y:S05]  /*15e70*/  WARPSYNC.COLLECTIVE R2, `(.L_x_4089) ;  /* 0x0000000002087348 */ /* 0x000fea0003c00000 */
[----:B------:R0:W1:Y:S02]  /*15e80*/  SHFL.BFLY P6, R176, R173, R172, R3 ;  /* 0x0c0000acadb07389 */ /* 0x00006400000c0003 */
[----:B01----:R-:W-:Y:S05]  /*15e90*/  ENDCOLLECTIVE ;  /* 0x000000000000791b */ /* 0x003fea0003800000 */
.L_x_4089:
        /* <DEDUP_REMOVED lines=8> */
.L_x_4090:
[----:B------:R-:W-:Y:S02]  /*15f20*/  MOV R173, R175 ;  /* 0x000000af00ad7202 */ /* 0x000fe40000000f00 */
[----:B------:R-:W-:-:S07]  /*15f30*/  MOV R177, R176 ;  /* 0x000000b000b17202 */ /* 0x000fce0000000f00 */
[----:B------:R-:W-:Y:S05]  /*15f40*/  WARPSYNC.COLLECTIVE R2, `(.L_x_4091) ;  /* 0x0000000002087348 */ /* 0x000fea0003c00000 */
[----:B------:R0:W1:Y:S02]  /*15f50*/  SHFL.BFLY P6, R176, R173, R172, R3 ;  /* 0x0c0000acadb07389 */ /* 0x00006400000c0003 */
[----:B01----:R-:W-:Y:S05]  /*15f60*/  ENDCOLLECTIVE ;  /* 0x000000000000791b */ /* 0x003fea0003800000 */
.L_x_4091:
[----:B------:R-:W-:Y:S01]  /*15f70*/  MOV R2, R176 ;  /* 0x000000b000027202 */ /* 0x000fe20000000f00 */
[----:B------:R-:W-:Y:S06]  /*15f80*/  BRA `(.L_x_4092) ;  /* 0xfffffedc00707947 */ /* 0x000fec000383ffff */
.L_x_4093:
        /* <DEDUP_REMOVED lines=15> */
.L_x_25389:


//--------------------- .text._ZN10layer_norm22ln_bwd_finalize_kernelINS_22Kernel_traits_finalizeILj1280E6__halfS2_S2_S2_fjLb1ELj1024ELj4ENS_18Kernel_traits_baseILj1280ES2_S2_S2_S2_fjLj1024EEEEELb1ELb1EEEvNS_9BwdParamsE --------------------------
	.section	.text._ZN10layer_norm22ln_bwd_finalize_kernelINS_22Kernel_traits_finalizeILj1280E6__halfS2_S2_S2_fjLb1ELj1024ELj4ENS_18Kernel_traits_baseILj1280ES2_S2_S2_S2_fjLj1024EEEEELb1ELb1EEEvNS_9BwdParamsE,"ax",@progbits
	.align	128
        .global         _ZN10layer_norm22ln_bwd_finalize_kernelINS_22Kernel_traits_finalizeILj1280E6__halfS2_S2_S2_fjLb1ELj1024ELj4ENS_18Kernel_traits_baseILj1280ES2_S2_S2_S2_fjLj1024EEEEELb1ELb1EEEvNS_9BwdParamsE
        .type           _ZN10layer_norm22ln_bwd_finalize_kernelINS_22Kernel_traits_finalizeILj1280E6__halfS2_S2_S2_fjLb1ELj1024ELj4ENS_18Kernel_traits_baseILj1280ES2_S2_S2_S2_fjLj1024EEEEELb1ELb1EEEvNS_9BwdParamsE,@function
        .size           _ZN10layer_norm22ln_bwd_finalize_kernelINS_22Kernel_traits_finalizeILj1280E6__halfS2_S2_S2_fjLb1ELj1024ELj4ENS_18Kernel_traits_baseILj1280ES2_S2_S2_S2_fjLj1024EEEEELb1ELb1EEEvNS_9BwdParamsE,(.L_x_25390 - _ZN10layer_norm22ln_bwd_finalize_kernelINS_22Kernel_traits_finalizeILj1280E6__halfS2_S2_S2_fjLb1ELj1024ELj4ENS_18Kernel_traits_baseILj1280ES2_S2_S2_S2_fjLj1024EEEEELb1ELb1EEEvNS_9BwdParamsE)
        .other          _ZN10layer_norm22ln_bwd_finalize_kernelINS_22Kernel_traits_finalizeILj1280E6__halfS2_S2_S2_fjLb1ELj1024ELj4ENS_18Kernel_traits_baseILj1280ES2_S2_S2_S2_fjLj1024EEEEELb1ELb1EEEvNS_9BwdParamsE,@"STO_CUDA_ENTRY STV_DEFAULT"
_ZN10layer_norm22ln_bwd_finalize_kernelINS_22Kernel_traits_finalizeILj1280E6__halfS2_S2_S2_fjLb1ELj1024ELj4ENS_18Kernel_traits_baseILj1280ES2_S2_S2_S2_fjLj1024EEEEELb1ELb1EEEvNS_9BwdParamsE:
.text._ZN10layer_norm22ln_bwd_finalize_kernelINS_22Kernel_traits_finalizeILj1280E6__halfS2_S2_S2_fjLb1ELj1024ELj4ENS_18Kernel_traits_baseILj1280ES2_S2_S2_S2_fjLj1024EEEEELb1ELb1EEEvNS_9BwdParamsE:
        /* <DEDUP_REMOVED lines=58> */
.L_x_4098:
        /* <DEDUP_REMOVED lines=87> */
.L_x_4097:
[----:B------:R-:W-:Y:S05]  /*0910*/  BSYNC.RECONVERGENT B1 ;  /* 0x0000000000017941 */ /* 0x000fea0003800200 */
.L_x_4096:
        /* <DEDUP_REMOVED lines=50> */
.L_x_4100:
[----:B------:R-:W-:Y:S05]  /*0c40*/  BSYNC.RECONVERGENT B1 ;  /* 0x0000000000017941 */ /* 0x000fea0003800200 */
.L_x_4099:
        /* <DEDUP_REMOVED lines=30> */
.L_x_4102:
[----:B------:R-:W-:Y:S05]  /*0e30*/  BSYNC.RECONVERGENT B1 ;  /* 0x0000000000017941 */ /* 0x000fea0003800200 */
.L_x_4101:
        /* <DEDUP_REMOVED lines=15> */
.L_x_4095:
[----:B------:R-:W-:Y:S05]  /*0f30*/  BSYNC.RECONVERGENT B0 ;  /* 0x0000000000007941 */ /* 0x000fea0003800200 */
.L_x_4094:
        /* <DEDUP_REMOVED lines=73> */
.L_x_4103:
        /* <DEDUP_REMOVED lines=11> */
.L_x_25390:


//--------------------- .text._ZN10layer_norm13ln_bwd_kernelINS_13Kernel_traitsI6__halfS2_S2_S2_fjLj1280ELj1ELj4ELj1ELj16ENS_18Kernel_traits_baseILj1280ES2_S2_S2_S2_fjLj128EEEEELb1ELb1ELb1ELb1EEEvNS_9BwdParamsE --------------------------
	.section	.text._ZN10layer_norm13ln_bwd_kernelINS_13Kernel_traitsI6__halfS2_S2_S2_fjLj1280ELj1ELj4ELj1ELj16ENS_18Kernel_traits_baseILj1280ES2_S2_S2_S2_fjLj128EEEEELb1ELb1ELb1ELb1EEEvNS_9BwdParamsE,"ax",@progbits
	.align	128
        .global         _ZN10layer_norm13ln_bwd_kernelINS_13Kernel_traitsI6__halfS2_S2_S2_fjLj1280ELj1ELj4ELj1ELj16ENS_18Kernel_traits_baseILj1280ES2_S2_S2_S2_fjLj128EEEEELb1ELb1ELb1ELb1EEEvNS_9BwdParamsE
        .type           _ZN10layer_norm13ln_bwd_kernelINS_13Kernel_traitsI6__halfS2_S2_S2_fjLj1280ELj1ELj4ELj1ELj16ENS_18Kernel_traits_baseILj1280ES2_S2_S2_S2_fjLj128EEEEELb1ELb1ELb1ELb1EEEvNS_9BwdParamsE,@function
        .size           _ZN10layer_norm13ln_bwd_kernelINS_13Kernel_traitsI6__halfS2_S2_S2_fjLj1280ELj1ELj4ELj1ELj16ENS_18Kernel_traits_baseILj1280ES2_S2_S2_S2_fjLj128EEEEELb1ELb1ELb1ELb1EEEvNS_9BwdParamsE,(.L_x_25391 - _ZN10layer_norm13ln_bwd_kernelINS_13Kernel_traitsI6__halfS2_S2_S2_fjLj1280ELj1ELj4ELj1ELj16ENS_18Kernel_traits_baseILj1280ES2_S2_S2_S2_fjLj128EEEEELb1ELb1ELb1ELb1EEEvNS_9BwdParamsE)
        .other          _ZN10layer_norm13ln_bwd_kernelINS_13Kernel_traitsI6__halfS2_S2_S2_fjLj1280ELj1ELj4ELj1ELj16ENS_18Kernel_traits_baseILj1280ES2_S2_S2_S2_fjLj128EEEEELb1ELb1ELb1ELb1EEEvNS_9BwdParamsE,@"STO_CUDA_ENTRY STV_DEFAULT"
_ZN10layer_norm13ln_bwd_kernelINS_13Kernel_traitsI6__halfS2_S2_S2_fjLj1280ELj1ELj4ELj1ELj16ENS_18Kernel_traits_baseILj1280ES2_S2_S2_S2_fjLj128EEEEELb1ELb1ELb1ELb1EEEvNS_9BwdParamsE:
.text._ZN10layer_norm13ln_bwd_kernelINS_13Kernel_traitsI6__halfS2_S2_S2_fjLj1280ELj1ELj4ELj1ELj16ENS_18Kernel_traits_baseILj1280ES2_S2_S2_S2_fjLj128EEEEELb1ELb1ELb1ELb1EEEvNS_9BwdParamsE:
        /* <DEDUP_REMOVED lines=117> */
.L_x_4580:
[----:B-1----:R-:W1:Y:S08]  /*0750*/  LDC.64 R200, c[0x0][0x3f8] ;  /* 0x0000fe00ffc87b82 */ /* 0x002e700000000a00 */
[----:B0-2---:R-:W2:Y:S08]  /*0760*/  LDC.64 R202, c[0x0][0x3f0] ;  /* 0x0000fc00ffca7b82 */ /* 0x005eb00000000a00 */
[----:B------:R-:W4:Y:S01]  /*0770*/  LDC.64 R208, c[0x0][0x3c0] ;  /* 0x0000f000ffd07b82 */ /* 0x000f220000000a00 */
[----:B-1----:R-:W-:-:S05]  /*0780*/  IMAD.WIDE R200, R194, 0x4, R200 ;  /* 0x00000004c2c87825 */ /* 0x002fca00078e02c8 */
[----:B---3--:R1:W3:Y:S01]  /*0790*/  LDG.E R234, desc[UR6][R200.64] ;  /* 0x00000006c8ea7981 */ /* 0x0082e2000c1e1900 */
[----:B--2---:R-:W-:-:S05]  /*07a0*/  IMAD.WIDE R202, R194, 0x4, R202 ;  /* 0x00000004c2ca7825 */ /* 0x004fca00078e02ca */
[----:B-----5:R2:W5:Y:S01]  /*07b0*/  LDG.E R233, desc[UR6][R202.64] ;  /* 0x00000006cae97981 */ /* 0x020562000c1e1900 */
[----:B-1----:R-:W1:Y:S02]  /*07c0*/  LDC.64 R200, c[0x0][0x3c8] ;  /* 0x0000f200ffc87b82 */ /* 0x002e640000000a00 */
[----:B-1----:R-:W-:-:S05]  /*07d0*/  IMAD.WIDE R200, R194, 0x4, R200 ;  /* 0x00000004c2c87825 */ /* 0x002fca00078e02c8 */
[----:B------:R2:W5:Y:S01]  /*07e0*/  LDG.E R193, desc[UR6][R200.64] ;  /* 0x00000006c8c17981 */ /* 0x000562000c1e1900 */
[----:B------:R-:W-:Y:S01]  /*07f0*/  BSSY.RECONVERGENT B1, `(.L_x_4106) ;  /* 0x000028d000017945 */ /* 0x000fe20003800200 */
[----:B---3--:R-:W-:-:S13]  /*0800*/  ISETP.GE.AND P1, PT, R234, 0x1, PT ;  /* 0x00000001ea00780c */ /* 0x008fda0003f26270 */
[----:B--2-4-:R-:W-:Y:S05]  /*0810*/  @!P1 BRA `(.L_x_4107) ;  /* 0x0000002400049947 */ /* 0x014fea0003800000 */
[----:B------:R-:W1:Y:S01]  /*0820*/  S2R R202, SR_TID.X ;  /* 0x0000000000ca7919 */ /* 0x000e620000002100 */
[----:B0-----:R-:W-:Y:S01]  /*0830*/  IADD3 R2, PT, PT, R234, -0x1, RZ ;  /* 0xffffffffea027810 */ /* 0x001fe20007ffe0ff */
[----:B------:R-:W0:Y:S01]  /*0840*/  LDC.64 R8, c[0x0][0x3a8] ;  /* 0x0000ea00ff087b82 */ /* 0x000e220000000a00 */
[----:B------:R-:W-:Y:S01]  /*0850*/  IMAD R0, R194, UR8, RZ ;  /* 0x00000008c2007c24 */ /* 0x000fe2000f8e02ff */
[----:B------:R-:W2:Y:S02]  /*0860*/  LDL.LU R249, [R1+0xb0] ;  /* 0x0000b00001f97983 */ /* 0x000ea40000300800 */
[----:B------:R-:W-:-:S04]  /*0870*/  IMAD R2, R2, UR8, RZ ;  /* 0x0000000802027c24 */ /* 0x000fc8000f8e02ff */
[----:B------:R-:W3:Y:S01]  /*0880*/  LDC.64 R210, c[0x0][0x428] ;  /* 0x00010a00ffd27b82 */ /* 0x000ee20000000a00 */
[----:B------:R-:W-:Y:S01]  /*0890*/  SHF.R.S32.HI R3, RZ, 0x1f, R0 ;  /* 0x0000001fff037819 */ /* 0x000fe20000011400 */
[----:B------:R-:W-:Y:S01]  /*08a0*/  IMAD.WIDE R208, R194, 0x4, R208 ;  /* 0x00000004c2d07825 */ /* 0x000fe200078e02d0 */
[----:B------:R-:W-:Y:S01]  /*08b0*/  SHF.R.S32.HI R5, RZ, 0x1f, R2 ;  /* 0x0000001fff057819 */ /* 0x000fe20000011402 */
[----:B------:R-:W4:Y:S01]  /*08c0*/  LDL.LU R248, [R1+0xb4] ;  /* 0x0000b40001f87983 */ /* 0x000f220000300800 */
[----:B------:R-:W-:Y:S02]  /*08d0*/  LEA.HI R3, R3, R0, RZ, 0x3 ;  /* 0x0000000003037211 */ /* 0x000fe400078f18ff */
[----:B------:R-:W-:Y:S01]  /*08e0*/  LEA.HI R5, R5, R2, RZ, 0x3 ;  /* 0x0000000205057211 */ /* 0x000fe200078f18ff */
[----:B------:R-:W2:Y:S01]  /*08f0*/  LDG.E R0, desc[UR6][R208.64] ;  /* 0x00000006d0007981 */ /* 0x000ea2000c1e1900 */
[----:B------:R-:W-:Y:S01]  /*0900*/  MOV R232, UR14 ;  /* 0x0000000e00e87c02 */ /* 0x000fe20008000f00 */
[----:B------:R-:W3:Y:S01]  /*0910*/  LDC.64 R222, c[0x0][0x3b0] ;  /* 0x0000ec00ffde7b82 */ /* 0x000ee20000000a00 */
[----:B------:R-:W-:Y:S01]  /*0920*/  MOV R231, UR15 ;  /* 0x0000000f00e77c02 */ /* 0x000fe20008000f00 */
[----:B------:R-:W4:Y:S01]  /*0930*/  LDL.LU R252, [R1+0xa0] ;  /* 0x0000a00001fc7983 */ /* 0x000f220000300800 */
[----:B-1----:R-:W-:-:S03]  /*0940*/  LOP3.LUT R202, R202, 0x1f, RZ, 0xc0, !PT ;  /* 0x0000001fcaca7812 */ /* 0x002fc600078ec0ff */
[----:B------:R-:W4:Y:S01]  /*0950*/  LDL.LU R251, [R1+0xa4] ;  /* 0x0000a40001fb7983 */ /* 0x000f220000300800 */
[----:B------:R-:W-:-:S03]  /*0960*/  LEA.HI.SX32 R200, R3, R202, 0x1d ;  /* 0x000000ca03c87211 */ /* 0x000fc600078feaff */
[----:B------:R1:W-:Y:S01]  /*0970*/  STL [R1+0xb8], R44 ;  /* 0x0000b82c01007387 */ /* 0x0003e20000100800 */
[----:B------:R-:W-:Y:S02]  /*0980*/  LEA.HI.SX32 R2, R5, R202, 0x1d ;  /* 0x000000ca05027211 */ /* 0x000fe400078feaff */
[----:B------:R-:W-:Y:S02]  /*0990*/  IADD3 R198, PT, PT, R200, 0x40, RZ ;  /* 0x00000040c8c67810 */ /* 0x000fe40007ffe0ff */
[----:B------:R-:W-:Y:S01]  /*09a0*/  IADD3 R5, PT, PT, R2, 0x20, RZ ;  /* 0x0000002002057810 */ /* 0x000fe20007ffe0ff */
[C---:B0-----:R-:W-:Y:S01]  /*09b0*/  IMAD.WIDE.U32 R16, R200.reuse, 0x10, R8 ;  /* 0x00000010c8107825 */ /* 0x041fe200078e0008 */
[----:B------:R-:W-:-:S03]  /*09c0*/  IADD3 R199, PT, PT, R200, 0x20, RZ ;  /* 0x00000020c8c77810 */ /* 0x000fc60007ffe0ff */
[--C-:B---3--:R-:W-:Y:S01]  /*09d0*/  IMAD.WIDE.U32 R12, R2, 0x10, R210.reuse ;  /* 0x00000010020c7825 */ /* 0x108fe200078e00d2 */
[----:B------:R-:W-:Y:S01]  /*09e0*/  IADD3 R195, PT, PT, R200, 0x60, RZ ;  /* 0x00000060c8c37810 */ /* 0x000fe20007ffe0ff */
[----:B------:R-:W3:Y:S02]  /*09f0*/  LDG.E.128 R16, desc[UR6][R16.64] ;  /* 0x0000000610107981 */ /* 0x000ee4000c1e1d00 */
[----:B------:R-:W-:Y:S02]  /*0a00*/  IMAD.WIDE.U32 R4, R5, 0x10, R210 ;  /* 0x0000001005047825 */ /* 0x000fe400078e00d2 */
[----:B------:R-:W4:Y:S02]  /*0a10*/  LDG.E.128 R12, desc[UR6][R12.64] ;  /* 0x000000060c0c7981 */ /* 0x000f24000c1e1d00 */
[--C-:B------:R-:W-:Y:S02]  /*0a20*/  IMAD.WIDE.U32 R180, R198, 0x10, R8.reuse ;  /* 0x00000010c6b47825 */ /* 0x100fe400078e0008 */
[----:B------:R-:W4:Y:S02]  /*0a30*/  LDG.E.128 R4, desc[UR6][R4.64] ;  /* 0x0000000604047981 */ /* 0x000f24000c1e1d00 */
[----:B------:R-:W-:-:S02]  /*0a40*/  IMAD.WIDE.U32 R204, R199, 0x10, R8 ;  /* 0x00000010c7cc7825 */ /* 0x000fc400078e0008 */
[----:B------:R-:W4:Y:S02]  /*0a50*/  LDG.E.128 R180, desc[UR6][R180.64] ;  /* 0x00000006b4b47981 */ /* 0x000f24000c1e1d00 */
[----:B------:R-:W-:Y:S02]  /*0a60*/  IMAD.WIDE.U32 R20, R195, 0x10, R8 ;  /* 0x00000010c3147825 */ /* 0x000fe400078e0008 */
[----:B------:R-:W4:Y:S04]  /*0a70*/  LDG.E.128 R204, desc[UR6][R204.64] ;  /* 0x00000006cccc7981 */ /* 0x000f28000c1e1d00 */
[----:B------:R-:W4:Y:S01]  /*0a80*/  LDG.E.128 R20, desc[UR6][R20.64] ;  /* 0x0000000614147981 */ /* 0x000f22000c1e1d00 */
[----:B------:R-:W-:Y:S02]  /*0a90*/  ISETP.NE.U32.AND P0, PT, R232, RZ, PT ;  /* 0x000000ffe800720c */ /* 0x000fe40003f05070 */
[----:B------:R-:W-:Y:S01]  /*0aa0*/  IADD3 R3, PT, PT, R200, 0x80, RZ ;  /* 0x00000080c8037810 */ /* 0x000fe20007ffe0ff */
[----:B-1----:R-:W4:Y:S01]  /*0ab0*/  LDL.LU R44, [R1+0x9c] ;  /* 0x00009c00012c7983 */ /* 0x002f220000300800 */
[----:B------:R-:W-:-:S03]  /*0ac0*/  ISETP.NE.AND.EX P0, PT, R231, RZ, PT, P0 ;  /* 0x000000ffe700720c */ /* 0x000fc60003f05300 */
[----:B------:R-:W-:Y:S01]  /*0ad0*/  IMAD.WIDE.U32 R184, R3, 0x10, R8 ;  /* 0x0000001003b87825 */ /* 0x000fe200078e0008 */
[----:B------:R-:W-:Y:S02]  /*0ae0*/  IADD3 R9, PT, PT, R2, 0x60, RZ ;  /* 0x0000006002097810 */ /* 0x000fe40007ffe0ff */
[----:B-----5:R-:W-:-:S03]  /*0af0*/  ISETP.GE.AND P2, PT, R233, 0x1, PT ;  /* 0x00000001e900780c */ /* 0x020fc60003f46270 */
[----:B------:R-:W-:Y:S01]  /*0b00*/  IMAD.WIDE.U32 R8, R9, 0x10, R210 ;  /* 0x0000001009087825 */ /* 0x000fe200078e00d2 */
[----:B------:R-:W-:Y:S01]  /*0b10*/  IADD3 R173, PT, PT, R2, 0x40, RZ ;  /* 0x0000004002ad7810 */ /* 0x000fe20007ffe0ff */
[----:B------:R-:W4:Y:S02]  /*0b20*/  LDG.E.128 R184, desc[UR6][R184.64] ;  /* 0x00000006b8b87981 */ /* 0x000f24000c1e1d00 */
[----:B------:R-:W0:Y:S02]  /*0b30*/  @P0 LDC.64 R196, c[0x0][0x438] ;  /* 0x00010e00ffc40b82 */ /* 0x000e240000000a00 */
[----:B------:R1:W4:Y:S06]  /*0b40*/  LDG.E.128 R176, desc[UR6][R8.64] ;  /* 0x0000000608b07981 */ /* 0x00032c000c1e1d00 */
[----:B------:R-:W0:Y:S08]  /*0b50*/  @P0 LDC.64 R188, c[0x0][0x438] ;  /* 0x00010e00ffbc0b82 */ /* 0x000e300000000a00 */
[----:B------:R-:W0:Y:S01]  /*0b60*/  @P0 LDC.64 R10, c[0x0][0x438] ;  /* 0x00010e00ff0a0b82 */ /* 0x000e220000000a00 */
[----:B------:R-:W-:-:S07]  /*0b70*/  @P2 IADD3 R192, PT, PT, R233, -0x1, RZ ;  /* 0xffffffffe9c02810 */ /* 0x000fce0007ffe0ff */
[----:B-1----:R-:W1:Y:S08]  /*0b80*/  @P0 LDC.64 R8, c[0x0][0x438] ;  /* 0x00010e00ff080b82 */ /* 0x002e700000000a00 */
[----:B------:R-:W1:Y:S01]  /*0b90*/  @P0 LDC.64 R190, c[0x0][0x438] ;  /* 0x00010e00ffbe0b82 */ /* 0x000e620000000a00 */
[----:B------:R-:W-:Y:S01]  /*0ba0*/  @P2 IMAD R192, R192, UR8, RZ ;  /* 0x00000008c0c02c24 */ /* 0x000fe2000f8e02ff */
[----:B------:R-:W-:-:S04]  /*0bb0*/  IADD3 R2, PT, PT, R2, 0x80, RZ ;  /* 0x0000008002027810 */ /* 0x000fc80007ffe0ff */
[----:B------:R-:W-:Y:S01]  /*0bc0*/  @P2 SHF.R.S32.HI R201, RZ, 0x1f, R192 ;  /* 0x0000001fffc92819 */ /* 0x000fe200000114c0 */
[----:B0-----:R-:W-:-:S03]  /*0bd0*/  @P0 IMAD.WIDE.U32 R212, R199, 0x10, R196 ;  /* 0x00000010c7d40825 */ /* 0x001fc600078e00c4 */
[----:B------:R-:W-:Y:S01]  /*0be0*/  @P2 LEA.HI R201, R201, R192, RZ, 0x3 ;  /* 0x000000c0c9c92211 */ /* 0x000fe200078f18ff */
[----:B------:R-:W-:Y:S01]  /*0bf0*/  @P0 IMAD.WIDE.U32 R208, R198, 0x10, R188 ;  /* 0x00000010c6d00825 */ /* 0x000fe200078e00bc */
[----:B------:R-:W-:Y:S01]  /*0c00*/  MOV R192, RZ ;  /* 0x000000ff00c07202 */ /* 0x000fe20000000f00 */
[----:B------:R-:W5:Y:S02]  /*0c10*/  @P0 LDG.E.128 R36, desc[UR6][R212.64] ;  /* 0x00000006d4240981 */ /* 0x000f64000c1e1d00 */
[----:B------:R-:W-:Y:S01]  /*0c20*/  @P0 IMAD.WIDE.U32 R198, R3, 0x10, R10 ;  /* 0x0000001003c60825 */ /* 0x000fe200078e000a */
[----:B------:R-:W-:Y:S01]  /*0c30*/  @P2 LEA.HI.SX32 R192, R201, R202, 0x1d ;  /* 0x000000cac9c02211 */ /* 0x000fe200078feaff */
[----:B------:R-:W5:Y:S02]  /*0c40*/  @P0 LDG.E.128 R32, desc[UR6][R208.64] ;  /* 0x00000006d0200981 */ /* 0x000f64000c1e1d00 */
[----:B------:R-:W-:Y:S01]  /*0c50*/  IMAD.WIDE.U32 R2, R2, 0x10, R210 ;  /* 0x0000001002027825 */ /* 0x000fe200078e00d2 */
[----:B------:R-:W-:Y:S01]  /*0c60*/  ISETP.NE.AND P3, PT, RZ, UR9, PT ;  /* 0x00000009ff007c0c */ /* 0x000fe2000bf65270 */
[----:B------:R-:W5:Y:S02]  /*0c70*/  @P0 LDG.E.128 R24, desc[UR6][R198.64] ;  /* 0x00000006c6180981 */ /* 0x000f64000c1e1d00 */
[----:B-1----:R-:W-:-:S04]  /*0c80*/  @P0 IMAD.WIDE.U32 R8, R200, 0x10, R8 ;  /* 0x00000010c8080825 */ /* 0x002fc800078e0008 */
[----:B------:R-:W-:Y:S01]  /*0c90*/  IMAD.WIDE.U32 R172, R173, 0x10, R210 ;  /* 0x00000010adac7825 */ /* 0x000fe200078e00d2 */
[----:B------:R-:W5:Y:S03]  /*0ca0*/  @P0 LDG.E.128 R40, desc[UR6][R8.64] ;  /* 0x0000000608280981 */ /* 0x000f66000c1e1d00 */
[----:B------:R-:W-:Y:S02]  /*0cb0*/  @P0 IMAD.WIDE.U32 R190, R195, 0x10, R190 ;  /* 0x00000010c3be0825 */ /* 0x000fe400078e00be */
[----:B------:R-:W4:Y:S02]  /*0cc0*/  LDG.E.128 R172, desc[UR6][R172.64] ;  /* 0x00000006acac7981 */ /* 0x000f24000c1e1d00 */
[----:B------:R-:W-:Y:S02]  /*0cd0*/  IMAD.WIDE.U32 R196, R192, 0x8, R222 ;  /* 0x00000008c0c47825 */ /* 0x000fe400078e00de */
[----:B------:R-:W5:Y:S01]  /*0ce0*/  @P0 LDG.E.128 R28, desc[UR6][R190.64] ;  /* 0x00000006be1c0981 */ /* 0x000f62000c1e1d00 */
[----:B--2---:R-:W-:Y:S01]  /*0cf0*/  FSEL R0, R0, RZ, !P3 ;  /* 0x000000ff00007208 */ /* 0x004fe20005800000 */
[----:B---3--:R-:W-:-:S02]  /*0d00*/  HADD2.F32 R225, -RZ, R17.H0_H0 ;  /* 0x20000011ffe17230 */ /* 0x008fc40000004100 */
[----:B------:R-:W-:Y:S02]  /*0d10*/  HADD2.F32 R200, -RZ, R17.H1_H1 ;  /* 0x30000011ffc87230 */ /* 0x000fe40000004100 */
[--C-:B------:R-:W-:Y:S02]  /*0d20*/  HADD2.F32 R239, -RZ, R18.reuse.H0_H0 ;  /* 0x20000012ffef7230 */ /* 0x100fe40000004100 */
[----:B------:R-:W-:Y:S02]  /*0d30*/  HADD2.F32 R238, -RZ, R18.H1_H1 ;  /* 0x30000012ffee7230 */ /* 0x000fe40000004100 */
[--C-:B----4-:R-:W-:Y:S02]  /*0d40*/  HADD2.F32 R189, -RZ, R12.reuse.H0_H0 ;  /* 0x2000000cffbd7230 */ /* 0x110fe40000004100 */
[----:B------:R-:W-:Y:S02]  /*0d50*/  HADD2.F32 R188, -RZ, R12.H1_H1 ;  /* 0x3000000cffbc7230 */ /* 0x000fe40000004100 */
[----:B------:R-:W-:-:S02]  /*0d60*/  HADD2.F32 R18, -RZ, R14.H0_H0 ;  /* 0x2000000eff127230 */ /* 0x000fc40000004100 */
[----:B------:R-:W-:Y:S02]  /*0d70*/  HADD2.F32 R17, -RZ, R14.H1_H1 ;  /* 0x3000000eff117230 */ /* 0x000fe40000004100 */
[--C-:B------:R-:W-:Y:S02]  /*0d80*/  HADD2.F32 R14, -RZ, R4.reuse.H0_H0 ;  /* 0x20000004ff0e7230 */ /* 0x100fe40000004100 */
[----:B------:R-:W-:Y:S01]  /*0d90*/  HADD2.F32 R12, -RZ, R4.H1_H1 ;  /* 0x30000004ff0c7230 */ /* 0x000fe20000004100 */
[----:B------:R-:W-:Y:S01]  /*0da0*/  IADD3 R4, PT, PT, R192, 0x20, RZ ;  /* 0x00000020c0047810 */ /* 0x000fe20007ffe0ff */
        /* <DEDUP_REMOVED lines=8> */
[----:B------:R0:W2:Y:S01]  /*0e30*/  LDG.E.128 R180, desc[UR6][R2.64] ;  /* 0x0000000602b47981 */ /* 0x0000a2000c1e1d00 */
[----:B------:R-:W-:-:S02]  /*0e40*/  HADD2.F32 R217, -RZ, R6.H0_H0 ;  /* 0x20000006ffd97230 */ /* 0x000fc40000004100 */
[----:B------:R-:W-:Y:S01]  /*0e50*/  HADD2.F32 R236, -RZ, R6.H1_H1 ;  /* 0x30000006ffec7230 */ /* 0x000fe20000004100 */
[C---:B------:R-:W-:Y:S01]  /*0e60*/  IADD3 R6, PT, PT, R192.reuse, 0x40, RZ ;  /* 0x00000040c0067810 */ /* 0x040fe20007ffe0ff */
[--C-:B------:R-:W-:Y:S01]  /*0e70*/  HADD2.F32 R247, -RZ, R19.reuse.H0_H0 ;  /* 0x20000013fff77230 */ /* 0x100fe20000004100 */
[C---:B0-----:R-:W-:Y:S02]  /*0e80*/  IADD3 R3, PT, PT, R192.reuse, 0x60, RZ ;  /* 0x00000060c0037810 */ /* 0x041fe40007ffe0ff */
[----:B------:R-:W-:Y:S01]  /*0e90*/  IADD3 R2, PT, PT, R192, 0x80, RZ ;  /* 0x00000080c0027810 */ /* 0x000fe20007ffe0ff */
[----:B------:R-:W-:Y:S02]  /*0ea0*/  HADD2.F32 R214, -RZ, R16.H0_H0 ;  /* 0x20000010ffd67230 */ /* 0x000fe40000004100 */
[----:B------:R-:W-:Y:S02]  /*0eb0*/  HADD2.F32 R246, -RZ, R19.H1_H1 ;  /* 0x30000013fff67230 */ /* 0x000fe40000004100 */
[----:B------:R-:W-:-:S02]  /*0ec0*/  HADD2.F32 R10, -RZ, R5.H0_H0 ;  /* 0x20000005ff0a7230 */ /* 0x000fc40000004100 */
[----:B------:R-:W-:Y:S02]  /*0ed0*/  HADD2.F32 R201, -RZ, R5.H1_H1 ;  /* 0x30000005ffc97230 */ /* 0x000fe40000004100 */
[----:B------:R-:W-:-:S04]  /*0ee0*/  IMAD.WIDE.U32 R8, R4, 0x8, R222 ;  /* 0x0000000804087825 */ /* 0x000fc800078e00de */
[----:B------:R-:W-:Y:S02]  /*0ef0*/  HADD2.F32 R245, -RZ, R207.H0_H0 ;  /* 0x200000cffff57230 */ /* 0x000fe40000004100 */
[--C-:B------:R-:W-:Y:S02]  /*0f00*/  HADD2.F32 R243, -RZ, R7.reuse.H0_H0 ;  /* 0x20000007fff37230 */ /* 0x100fe40000004100 */
[----:B------:R-:W-:Y:S02]  /*0f10*/  HADD2.F32 R240, -RZ, R7.H1_H1 ;  /* 0x30000007fff07230 */ /* 0x000fe40000004100 */
[----:B------:R-:W-:-:S04]  /*0f20*/  IMAD.WIDE.U32 R4, R3, 0x8, R222 ;  /* 0x0000000803047825 */ /* 0x000fc800078e00de */
[----:B------:R-:W-:Y:S01]  /*0f30*/  FADD.FTZ R191, -R0, R214 ;  /* 0x000000d600bf7221 */ /* 0x000fe20000010100 */
[----:B------:R-:W-:-:S04]  /*0f40*/  IMAD.WIDE.U32 R6, R6, 0x8, R222 ;  /* 0x0000000806067825 */ /* 0x000fc800078e00de */
[----:B------:R-:W-:-:S04]  /*0f50*/  IMAD.WIDE.U32 R2, R2, 0x8, R222 ;  /* 0x0000000802027825 */ /* 0x000fc800078e00de */
[C---:B------:R-:W-:Y:S01]  /*0f60*/  FADD.FTZ R214, -R0.reuse, R245 ;  /* 0x000000f500d67221 */ /* 0x040fe20000010100 */
[--C-:B------:R-:W-:Y:S02]  /*0f70*/  HADD2.F32 R219, -RZ, R21.reuse.H0_H0 ;  /* 0x20000015ffdb7230 */ /* 0x100fe40000004100 */
[----:B------:R-:W-:Y:S02]  /*0f80*/  HADD2.F32 R223, -RZ, R21.H1_H1 ;  /* 0x30000015ffdf7230 */ /* 0x000fe40000004100 */
[C---:B------:R-:W-:Y:S01]  /*0f90*/  FADD.FTZ R21, -R0.reuse, R247 ;  /* 0x000000f700157221 */ /* 0x040fe20000010100 */
[--C-:B------:R-:W-:Y:S01]  /*0fa0*/  HADD2.F32 R220, -RZ, R205.reuse.H0_H0 ;  /* 0x200000cdffdc7230 */ /* 0x100fe20000004100 */
[----:B------:R-:W3:Y:S01]  /*0fb0*/  LDL.LU R247, [R1+0xac] ;  /* 0x0000ac0001f77983 */ /* 0x000ee20000300800 */
[----:B------:R-:W-:Y:S02]  /*0fc0*/  HADD2.F32 R218, -RZ, R205.H1_H1 ;  /* 0x300000cdffda7230 */ /* 0x000fe40000004100 */
[----:B------:R-:W-:-:S02]  /*0fd0*/  FADD.FTZ R205, -R0, R246 ;  /* 0x000000f600cd7221 */ /* 0x000fc40000010100 */
[----:B------:R-:W4:Y:S04]  /*0fe0*/  LDL.LU R246, [R1+0x98] ;  /* 0x0000980001f67983 */ /* 0x000f280000300800 */
[----:B------:R-:W2:Y:S01]  /*0ff0*/  LDL.LU R245, [R1+0xa8] ;  /* 0x0000a80001f57983 */ /* 0x000ea20000300800 */
[----:B------:R-:W-:Y:S02]  /*1000*/  HADD2.F32 R203, -RZ, R16.H1_H1 ;  /* 0x30000010ffcb7230 */ /* 0x000fe40000004100 */
[--C-:B------:R-:W-:Y:S02]  /*1010*/  HADD2.F32 R16, -RZ, R15.reuse.H0_H0 ;  /* 0x2000000fff107230 */ /* 0x100fe40000004100 */
[----:B------:R-:W-:-:S03]  /*1020*/  HADD2.F32 R15, -RZ, R15.H1_H1 ;  /* 0x3000000fff0f7230 */ /* 0x000fc60000004100 */
[----:B------:R-:W-:Y:S02]  /*1030*/  FADD.FTZ R249, R249, R16 ;  /* 0x00000010f9f97221 */ /* 0x000fe40000010000 */
[----:B------:R-:W-:Y:S01]  /*1040*/  FADD.FTZ R248, R248, R15 ;  /* 0x0000000ff8f87221 */ /* 0x000fe20000010000 */
[----:B------:R-:W-:Y:S02]  /*1050*/  HADD2.F32 R237, -RZ, R206.H0_H0 ;  /* 0x200000ceffed7230 */ /* 0x000fe40000004100 */
[----:B------:R-:W-:Y:S02]  /*1060*/  HADD2.F32 R229, -RZ, R184.H1_H1 ;  /* 0x300000b8ffe57230 */ /* 0x000fe40000004100 */
[--C-:B------:R-:W-:Y:S02]  /*1070*/  HADD2.F32 R222, -RZ, R22.reuse.H0_H0 ;  /* 0x20000016ffde7230 */ /* 0x100fe40000004100 */
[----:B------:R-:W-:Y:S02]  /*1080*/  HADD2.F32 R227, -RZ, R22.H1_H1 ;  /* 0x30000016ffe37230 */ /* 0x000fe40000004100 */
[C---:B------:R-:W-:Y:S01]  /*1090*/  FADD.FTZ R22, -R0.reuse, R200 ;  /* 0x000000c800167221 */ /* 0x040fe20000010100 */
[C---:B------:R-:W-:Y:S01]  /*10a0*/  FADD.FTZ R200, -R0.reuse, R237 ;  /* 0x000000ed00c87221 */ /* 0x040fe20000010100 */
[----:B------:R-:W-:Y:S01]  /*10b0*/  FADD.FTZ R237, -R0, R229 ;  /* 0x000000e500ed7221 */ /* 0x000fe20000010100 */
[----:B------:R-:W-:Y:S01]  /*10c0*/  FADD.FTZ R44, R44, R12 ;  /* 0x0000000c2c2c7221 */ /* 0x000fe20000010000 */
[----:B------:R-:W-:Y:S01]  /*10d0*/  FADD.FTZ R252, R252, R10 ;  /* 0x0000000afcfc7221 */ /* 0x000fe20000010000 */
[----:B------:R-:W-:-:S05]  /*10e0*/  HADD2.F32 R244, -RZ, R207.H1_H1 ;  /* 0x300000cffff47230 */ /* 0x000fca0000004100 */
[----:B------:R-:W-:Y:S01]  /*10f0*/  FADD.FTZ R212, -R0, R244 ;  /* 0x000000f400d47221 */ /* 0x000fe20000010100 */
[----:B------:R-:W-:Y:S01]  /*1100*/  FADD.FTZ R251, R251, R201 ;  /* 0x000000c9fbfb7221 */ /* 0x000fe20000010000 */
[----:B---3--:R-:W-:Y:S01]  /*1110*/  FADD.FTZ R247, R247, R17 ;  /* 0x00000011f7f77221 */ /* 0x008fe20000010000 */
[----:B--2---:R-:W-:-:S05]  /*1120*/  FADD.FTZ R245, R245, R18 ;  /* 0x00000012f5f57221 */ /* 0x004fca0000010000 */
[----:B------:R-:W-:Y:S04]  /*1130*/  STL [R1+0xa8], R245 ;  /* 0x0000a8f501007387 */ /* 0x000fe80000100800 */
[----:B------:R-:W-:Y:S04]  /*1140*/  STL [R1+0xac], R247 ;  /* 0x0000acf701007387 */ /* 0x000fe80000100800 */
[----:B------:R0:W-:Y:S04]  /*1150*/  STL [R1+0xb0], R249 ;  /* 0x0000b0f901007387 */ /* 0x0001e80000100800 */
[----:B0-----:R-:W2:Y:S04]  /*1160*/  LDL.LU R249, [R1+0x88] ;  /* 0x0000880001f97983 */ /* 0x001ea80000300800 */
[----:B------:R0:W-:Y:S04]  /*1170*/  STL [R1+0xb4], R248 ;  /* 0x0000b4f801007387 */ /* 0x0001e80000100800 */
[----:B0-----:R-:W3:Y:S04]  /*1180*/  LDL.LU R248, [R1+0x8c] ;  /* 0x00008c0001f87983 */ /* 0x001ee80000300800 */
[----:B------:R-:W3:Y:S04]  /*1190*/  LDL.LU R247, [R1+0x90] ;  /* 0x0000900001f77983 */ /* 0x000ee80000300800 */
[----:B------:R-:W3:Y:S01]  /*11a0*/  LDL.LU R229, [R1+0x94] ;  /* 0x0000940001e57983 */ /* 0x000ee20000300800 */
[----:B----4-:R-:W-:-:S05]  /*11b0*/  FADD.FTZ R246, R246, R14 ;  /* 0x0000000ef6f67221 */ /* 0x010fca0000010000 */
[----:B------:R0:W-:Y:S04]  /*11c0*/  STL [R1+0x98], R246 ;  /* 0x000098f601007387 */ /* 0x0001e80000100800 */
[----:B------:R1:W-:Y:S04]  /*11d0*/  STL [R1+0x9c], R44 ;  /* 0x00009c2c01007387 */ /* 0x0003e80000100800 */
[----:B------:R-:W-:Y:S04]  /*11e0*/  STL [R1+0xa0], R252 ;  /* 0x0000a0fc01007387 */ /* 0x000fe80000100800 */
[----:B0-----:R-:W4:Y:S04]  /*11f0*/  LDL.LU R246, [R1+0x78] ;  /* 0x0000780001f67983 */ /* 0x001f280000300800 */
[----:B------:R-:W4:Y:S04]  /*1200*/  LDL.LU R245, [R1+0x7c] ;  /* 0x00007c0001f57983 */ /* 0x000f280000300800 */
[----:B------:R-:W4:Y:S04]  /*1210*/  LDL.LU R244, [R1+0x80] ;  /* 0x0000800001f47983 */ /* 0x000f280000300800 */
[----:B------:R-:W-:Y:S04]  /*1220*/  STL [R1+0xa4], R251 ;  /* 0x0000a4fb01007387 */ /* 0x000fe80000100800 */
[----:B-1----:R-:W4:Y:S01]  /*1230*/  LDL.LU R44, [R1+0x84] ;  /* 0x00008400012c7983 */ /* 0x002f220000300800 */
[----:B------:R-:W-:-:S02]  /*1240*/  HADD2.F32 R202, -RZ, R13.H0_H0 ;  /* 0x2000000dffca7230 */ /* 0x000fc40000004100 */
[----:B------:R-:W-:Y:S02]  /*1250*/  HADD2.F32 R19, -RZ, R13.H1_H1 ;  /* 0x3000000dff137230 */ /* 0x000fe40000004100 */
[--C-:B------:R-:W-:Y:S02]  /*1260*/  HADD2.F32 R190, -RZ, R187.reuse.H0_H0 ;  /* 0x200000bbffbe7230 */ /* 0x100fe40000004100 */
[--C-:B------:R-:W-:Y:S02]  /*1270*/  HADD2.F32 R11, -RZ, R204.reuse.H0_H0 ;  /* 0x200000ccff0b7230 */ /* 0x100fe40000004100 */
[----:B------:R-:W-:Y:S02]  /*1280*/  HADD2.F32 R13, -RZ, R204.H1_H1 ;  /* 0x300000ccff0d7230 */ /* 0x000fe40000004100 */
[----:B------:R-:W-:Y:S02]  /*1290*/  HADD2.F32 R187, -RZ, R187.H1_H1 ;  /* 0x300000bbffbb7230 */ /* 0x000fe40000004100 */
[----:B------:R-:W-:-:S02]  /*12a0*/  HADD2.F32 R235, -RZ, R206.H1_H1 ;  /* 0x300000ceffeb7230 */ /* 0x000fc40000004100 */
[--C-:B------:R-:W-:Y:S02]  /*12b0*/  HADD2.F32 R216, -RZ, R20.reuse.H0_H0 ;  /* 0x20000014ffd87230 */ /* 0x100fe40000004100 */
[----:B------:R-:W-:Y:S02]  /*12c0*/  HADD2.F32 R221, -RZ, R20.H1_H1 ;  /* 0x30000014ffdd7230 */ /* 0x000fe40000004100 */
[--C-:B------:R-:W-:Y:S02]  /*12d0*/  HADD2.F32 R209, -RZ, R23.reuse.H0_H0 ;  /* 0x20000017ffd17230 */ /* 0x100fe40000004100 */
[----:B------:R-:W-:Y:S02]  /*12e0*/  HADD2.F32 R224, -RZ, R23.H1_H1 ;  /* 0x30000017ffe07230 */ /* 0x000fe40000004100 */
[----:B------:R-:W-:Y:S02]  /*12f0*/  HADD2.F32 R226, -RZ, R184.H0_H0 ;  /* 0x200000b8ffe27230 */ /* 0x000fe40000004100 */
[----:B------:R-:W-:-:S02]  /*1300*/  HADD2.F32 R207, -RZ, R185.H0_H0 ;  /* 0x200000b9ffcf7230 */ /* 0x000fc40000004100 */
[----:B------:R-:W-:Y:S02]  /*1310*/  HADD2.F32 R208, -RZ, R185.H1_H1 ;  /* 0x300000b9ffd07230 */ /* 0x000fe40000004100 */
[C---:B------:R-:W-:Y:S01]  /*1320*/  FADD.FTZ R185, -R0.reuse, R203 ;  /* 0x000000cb00b97221 */ /* 0x040fe20000010100 */
[--C-:B------:R-:W-:Y:S02]  /*1330*/  HADD2.F32 R192, -RZ, R186.reuse.H0_H0 ;  /* 0x200000baffc07230 */ /* 0x100fe40000004100 */
[----:B------:R-:W-:Y:S02]  /*1340*/  HADD2.F32 R206, -RZ, R186.H1_H1 ;  /* 0x300000baffce7230 */ /* 0x000fe40000004100 */
[C---:B------:R-:W-:Y:S01]  /*1350*/  FADD.FTZ R204, -R0.reuse, R11 ;  /* 0x0000000b00cc7221 */ /* 0x040fe20000010100 */
[--C-:B------:R-:W-:Y:S02]  /*1360*/  HADD2.F32 R186, -RZ, R64.reuse.H0_H0 ;  /* 0x20000040ffba7230 */ /* 0x100fe40000004100 */
        /* <DEDUP_REMOVED lines=31> */
[C---:B------:R-:W-:Y:S01]  /*1560*/  FMUL.FTZ R0, R193.reuse, R191 ;  /* 0x000000bfc1007220 */ /* 0x040fe20000410000 */
[----:B------:R-:W-:Y:S01]  /*1570*/  FMUL.FTZ R192, R186, R189 ;  /* 0x000000bdbac07220 */ /* 0x000fe20000410000 */
[----:B------:R-:W-:Y:S01]  /*1580*/  FMUL.FTZ R191, R193, R185 ;  /* 0x000000b9c1bf7220 */ /* 0x000fe20000410000 */
[----:B------:R-:W-:-:S02]  /*1590*/  HADD2.F32 R185, -RZ, R65.H0_H0 ;  /* 0x20000041ffb97230 */ /* 0x000fc40000004100 */
[----:B------:R-:W-:Y:S01]  /*15a0*/  FMUL.FTZ R190, R187, R188 ;  /* 0x000000bcbbbe7220 */ /* 0x000fe20000410000 */
[----:B------:R-:W-:Y:S02]  /*15b0*/  HADD2.F32 R186, -RZ, R65.H1_H1 ;  /* 0x30000041ffba7230 */ /* 0x000fe40000004100 */
[----:B------:R-:W-:Y:S01]  /*15c0*/  FMUL.FTZ R187, R193, R22 ;  /* 0x00000016c1bb7220 */ /* 0x000fe20000410000 */
        /* <DEDUP_REMOVED lines=9> */
[C---:B------:R-:W-:Y:S01]  /*1660*/  FMUL.FTZ R23, R193.reuse, R23 ;  /* 0x00000017c1177220 */ /* 0x040fe20000410000 */
[----:B------:R-:W-:Y:S01]  /*1670*/  FADD.FTZ R156, R156, R189 ;  /* 0x000000bd9c9c7221 */ /* 0x000fe20000010000 */
[----:B------:R-:W-:Y:S01]  /*1680*/  FFMA.FTZ R84, R0, R189, R84 ;  /* 0x000000bd00547223 */ /* 0x000fe20000010054 */
[----:B------:R-:W-:Y:S01]  /*1690*/  FMUL.FTZ R189, R193, R184 ;  /* 0x000000b8c1bd7220 */ /* 0x000fe20000410000 */
[-C--:B------:R-:W-:Y:S01]  /*16a0*/  FMUL.FTZ R184, R22, R18.reuse ;  /* 0x0000001216b87220 */ /* 0x080fe20000410000 */
[----:B------:R-:W-:Y:S01]  /*16b0*/  FFMA.FTZ R88, R185, R18, R88 ;  /* 0x00000012b9587223 */ /* 0x000fe20000010058 */
[--C-:B------:R-:W-:Y:S02]  /*16c0*/  HADD2.F32 R18, -RZ, R67.reuse.H0_H0 ;  /* 0x20000043ff127230 */ /* 0x100fe40000004100 */
[-C--:B------:R-:W-:Y:S01]  /*16d0*/  FMUL.FTZ R22, R19, R17.reuse ;  /* 0x0000001113167220 */ /* 0x080fe20000410000 */
[----:B------:R-:W-:Y:S01]  /*16e0*/  FFMA.FTZ R89, R23, R17, R89 ;  /* 0x0000001117597223 */ /* 0x000fe20000010059 */
[----:B------:R-:W-:-:S02]  /*16f0*/  HADD2.F32 R17, -RZ, R67.H1_H1 ;  /* 0x30000043ff117230 */ /* 0x000fc40000004100 */
[----:B------:R-:W-:Y:S01]  /*1700*/  FMUL.FTZ R21, R193, R21 ;  /* 0x00000015c1157220 */ /* 0x000fe20000410000 */
[-C--:B------:R-:W-:Y:S01]  /*1710*/  FMUL.FTZ R20, R18, R16.reuse ;  /* 0x0000001012147220 */ /* 0x080fe20000410000 */
[----:B------:R-:W-:Y:S01]  /*1720*/  HADD2.F32 R224, -RZ, R70.H1_H1 ;  /* 0x30000046ffe07230 */ /* 0x000fe20000004100 */
[----:B------:R0:W5:Y:S01]  /*1730*/  LDG.E.64 R206, desc[UR6][R8.64] ;  /* 0x0000000608ce7981 */ /* 0x000162000c1e1b00 */
[----:B------:R-:W-:Y:S01]  /*1740*/  FFMA.FTZ R90, R21, R16, R90 ;  /* 0x00000010155a7223 */ /* 0x000fe2000001005a */
[----:B------:R-:W-:Y:S01]  /*1750*/  FMUL.FTZ R18, R17, R15 ;  /* 0x0000000f11127220 */ /* 0x000fe20000410000 */
[--C-:B------:R-:W-:Y:S02]  /*1760*/  HADD2.F32 R16, -RZ, R68.reuse.H0_H0 ;  /* 0x20000044ff107230 */ /* 0x100fe40000004100 */
[C---:B------:R-:W-:Y:S01]  /*1770*/  FMUL.FTZ R17, R193.reuse, R204 ;  /* 0x000000ccc1117220 */ /* 0x040fe20000410000 */
[----:B------:R-:W-:Y:S02]  /*1780*/  HADD2.F32 R204, -RZ, R68.H1_H1 ;  /* 0x30000044ffcc7230 */ /* 0x000fe40000004100 */
[----:B------:R-:W-:Y:S01]  /*1790*/  FMUL.FTZ R19, R193, R205 ;  /* 0x000000cdc1137220 */ /* 0x000fe20000410000 */
[----:B------:R-:W-:-:S02]  /*17a0*/  HADD2.F32 R226, -RZ, R70.H0_H0 ;  /* 0x20000046ffe27230 */ /* 0x000fc40000004100 */
[-C--:B------:R-:W-:Y:S01]  /*17b0*/  FMUL.FTZ R16, R16, R14.reuse ;  /* 0x0000000e10107220 */ /* 0x080fe20000410000 */
[----:B------:R-:W-:Y:S01]  /*17c0*/  FFMA.FTZ R92, R17, R14, R92 ;  /* 0x0000000e115c7223 */ /* 0x000fe2000001005c */
[----:B------:R-:W-:Y:S01]  /*17d0*/  FMUL.FTZ R14, R204, R12 ;  /* 0x0000000ccc0e7220 */ /* 0x000fe20000410000 */
[----:B------:R-:W-:Y:S01]  /*17e0*/  FADD.FTZ R158, R158, R202 ;  /* 0x000000ca9e9e7221 */ /* 0x000fe20000010000 */
[----:B------:R1:W5:Y:S01]  /*17f0*/  LDG.E.64 R204, desc[UR6][R6.64] ;  /* 0x0000000606cc7981 */ /* 0x000362000c1e1b00 */
[C---:B0-----:R-:W-:Y:S01]  /*1800*/  FMUL.FTZ R9, R193.reuse, R200 ;  /* 0x000000c8c1097220 */ /* 0x041fe20000410000 */
[C---:B------:R-:W-:Y:S02]  /*1810*/  FMUL.FTZ R13, R193.reuse, R13 ;  /* 0x0000000dc10d7220 */ /* 0x040fe40000410000 */
[----:B------:R0:W5:Y:S01]  /*1820*/  LDG.E.64 R208, desc[UR6][R196.64] ;  /* 0x00000006c4d07981 */ /* 0x000162000c1e1b00 */
[----:B-1----:R-:W-:Y:S01]  /*1830*/  FMUL.FTZ R7, R193, R220 ;  /* 0x000000dcc1077220 */ /* 0x002fe20000410000 */
[----:B------:R-:W-:-:S03]  /*1840*/  FMUL.FTZ R6, R224, R236 ;  /* 0x000000ece0067220 */ /* 0x000fc60000410000 */
[----:B------:R-:W-:Y:S01]  /*1850*/  FFMA.FTZ R97, R7, R236, R97 ;  /* 0x000000ec07617223 */ /* 0x000fe20000010061 */
[----:B------:R-:W-:Y:S01]  /*1860*/  FFMA.FTZ R91, R19, R15, R91 ;  /* 0x0000000f135b7223 */ /* 0x000fe2000001005b */
[----:B------:R-:W-:Y:S01]  /*1870*/  FFMA.FTZ R86, R189, R202, R86 ;  /* 0x000000cabd567223 */ /* 0x000fe20000010056 */
[----:B------:R-:W-:Y:S01]  /*1880*/  FMUL.FTZ R15, R193, R203 ;  /* 0x000000cbc10f7220 */ /* 0x000fe20000410000 */
[--C-:B------:R-:W-:Y:S02]  /*1890*/  HADD2.F32 R202, -RZ, R69.reuse.H0_H0 ;  /* 0x20000045ffca7230 */ /* 0x100fe40000004100 */
[-C--:B------:R-:W-:Y:S01]  /*18a0*/  FMUL.FTZ R8, R226, R217.reuse ;  /* 0x000000d9e2087220 */ /* 0x080fe20000410000 */
[----:B------:R-:W-:Y:S01]  /*18b0*/  FFMA.FTZ R96, R9, R217, R96 ;  /* 0x000000d909607223 */ /* 0x000fe20000010060 */
[----:B------:R-:W-:Y:S02]  /*18c0*/  HADD2.F32 R203, -RZ, R69.H1_H1 ;  /* 0x30000045ffcb7230 */ /* 0x000fe40000004100 */
[----:B------:R-:W-:Y:S01]  /*18d0*/  FFMA.FTZ R93, R15, R12, R93 ;  /* 0x0000000c0f5d7223 */ /* 0x000fe2000001005d */
[----:B------:R-:W-:Y:S01]  /*18e0*/  FMUL.FTZ R12, R193, R11 ;  /* 0x0000000bc10c7220 */ /* 0x000fe20000410000 */
[-C--:B------:R-:W-:Y:S01]  /*18f0*/  FMUL.FTZ R11, R202, R10.reuse ;  /* 0x0000000aca0b7220 */ /* 0x080fe20000410000 */
[----:B------:R-:W-:Y:S01]  /*1900*/  FFMA.FTZ R94, R13, R10, R94 ;  /* 0x0000000a0d5e7223 */ /* 0x000fe2000001005e */
[----:B------:R-:W-:Y:S01]  /*1910*/  FMUL.FTZ R10, R203, R201 ;  /* 0x000000c9cb0a7220 */ /* 0x000fe20000410000 */
[----:B0-----:R-:W-:Y:S01]  /*1920*/  HADD2.F32 R197, -RZ, R72.H0_H0 ;  /* 0x20000048ffc57230 */ /* 0x001fe20000004100 */
[----:B------:R0:W5:Y:S01]  /*1930*/  LDG.E.64 R202, desc[UR6][R4.64] ;  /* 0x0000000604ca7981 */ /* 0x000162000c1e1b00 */
[----:B------:R-:W-:-:S02]  /*1940*/  HADD2.F32 R196, -RZ, R172.H0_H0 ;  /* 0x200000acffc47230 */ /* 0x000fc40000004100 */
[C---:B------:R-:W-:Y:S01]  /*1950*/  FMUL.FTZ R199, R193.reuse, R199 ;  /* 0x000000c7c1c77220 */ /* 0x040fe20000410000 */
[----:B------:R-:W-:Y:S02]  /*1960*/  HADD2.F32 R172, -RZ, R172.H1_H1 ;  /* 0x300000acffac7230 */ /* 0x000fe40000004100 */
[C---:B------:R-:W-:Y:S01]  /*1970*/  FMUL.FTZ R198, R193.reuse, R198 ;  /* 0x000000c6c1c67220 */ /* 0x040fe20000410000 */
[----:B0-----:R-:W-:Y:S01]  /*1980*/  FMUL.FTZ R4, R193, R212 ;  /* 0x000000d4c1047220 */ /* 0x001fe20000410000 */
[----:B------:R-:W-:Y:S02]  /*1990*/  HADD2.F32 R212, -RZ, R72.H1_H1 ;  /* 0x30000048ffd47230 */ /* 0x000fe40000004100 */
[-C--:B------:R-:W-:Y:S01]  /*19a0*/  FFMA.FTZ R100, R199, R196.reuse, R100 ;  /* 0x000000c4c7647223 */ /* 0x080fe20000010064 */
[----:B------:R-:W-:Y:S01]  /*19b0*/  FMUL.FTZ R197, R197, R196 ;  /* 0x000000c4c5c57220 */ /* 0x000fe20000410000 */
[----:B------:R-:W-:Y:S01]  /*19c0*/  FFMA.FTZ R101, R198, R172, R101 ;  /* 0x000000acc6657223 */ /* 0x000fe20000010065 */
[----:B------:R-:W-:-:S02]  /*19d0*/  FFMA.FTZ R95, R12, R201, R95 ;  /* 0x000000c90c5f7223 */ /* 0x000fc4000001005f */
[----:B------:R0:W5:Y:S01]  /*19e0*/  LDG.E.64 R200, desc[UR6][R2.64] ;  /* 0x0000000602c87981 */ /* 0x000162000c1e1b00 */
[----:B------:R-:W-:-:S04]  /*19f0*/  FMUL.FTZ R5, R193, R214 ;  /* 0x000000d6c1057220 */ /* 0x000fc80000410000 */
[----:B------:R-:W-:Y:S01]  /*1a00*/  FFMA.FTZ R98, R5, R243, R98 ;  /* 0x000000f305627223 */ /* 0x000fe20000010062 */
[----:B0-----:R-:W-:-:S05]  /*1a10*/  HADD2.F32 R3, -RZ, R71.H0_H0 ;  /* 0x20000047ff037230 */ /* 0x001fca0000004100 */
[----:B------:R-:W-:Y:S01]  /*1a20*/  FMUL.FTZ R3, R3, R243 ;  /* 0x000000f303037220 */ /* 0x000fe20000410000 */
[----:B--2---:R-:W-:-:S05]  /*1a30*/  FADD.FTZ R249, R249, R217 ;  /* 0x000000d9f9f97221 */ /* 0x004fca0000010000 */
[----:B------:R-:W-:Y:S01]  /*1a40*/  STL [R1+0x88], R249 ;  /* 0x000088f901007387 */ /* 0x000fe20000100800 */
[----:B---3--:R-:W-:Y:S01]  /*1a50*/  FADD.FTZ R248, R248, R236 ;  /* 0x000000ecf8f87221 */ /* 0x008fe20000010000 */
[----:B------:R-:W-:-:S04]  /*1a60*/  FADD.FTZ R247, R247, R243 ;  /* 0x000000f3f7f77221 */ /* 0x000fc80000010000 */
[----:B------:R-:W-:Y:S04]  /*1a70*/  STL [R1+0x8c], R248 ;  /* 0x00008cf801007387 */ /* 0x000fe80000100800 */
[----:B------:R-:W-:Y:S04]  /*1a80*/  STL [R1+0x90], R247 ;  /* 0x000090f701007387 */ /* 0x000fe80000100800 */
[----:B------:R-:W2:Y:S01]  /*1a90*/  LDL.LU R236, [R1+0x68] ;  /* 0x0000680001ec7983 */ /* 0x000ea20000300800 */
[----:B------:R-:W-:-:S03]  /*1aa0*/  FADD.FTZ R229, R229, R240 ;  /* 0x000000f0e5e57221 */ /* 0x000fc60000010000 */
[----:B------:R-:W3:Y:S04]  /*1ab0*/  LDL.LU R217, [R1+0x6c] ;  /* 0x00006c0001d97983 */ /* 0x000ee80000300800 */
[----:B------:R0:W-:Y:S04]  /*1ac0*/  STL [R1+0x94], R229 ;  /* 0x000094e501007387 */ /* 0x0001e80000100800 */
[----:B0-----:R-:W3:Y:S01]  /*1ad0*/  LDL.LU R229, [R1+0x70] ;  /* 0x0000700001e57983 */ /* 0x001ee20000300800 */
[----:B----4-:R-:W-:Y:S01]  /*1ae0*/  FADD.FTZ R246, R246, R196 ;  /* 0x000000c4f6f67221 */ /* 0x010fe20000010000 */
[----:B------:R-:W-:Y:S01]  /*1af0*/  FMUL.FTZ R196, R212, R172 ;  /* 0x000000acd4c47220 */ /* 0x000fe20000410000 */
[----:B------:R-:W-:Y:S01]  /*1b00*/  FADD.FTZ R245, R245, R172 ;  /* 0x000000acf5f57221 */ /* 0x000fe20000010000 */
[--C-:B------:R-:W-:Y:S01]  /*1b10*/  HADD2.F32 R172, -RZ, R173.reuse.H0_H0 ;  /* 0x200000adffac7230 */ /* 0x100fe20000004100 */
[----:B------:R-:W4:Y:S04]  /*1b20*/  LDL.LU R220, [R1+0x74] ;  /* 0x0000740001dc7983 */ /* 0x000f280000300800 */
[----:B------:R-:W-:Y:S01]  /*1b30*/  FADD.FTZ R244, R244, R172 ;  /* 0x000000acf4f47221 */ /* 0x000fe20000010000 */
[----:B------:R-:W-:Y:S04]  /*1b40*/  STL [R1+0x78], R246 ;  /* 0x000078f601007387 */ /* 0x000fe80000100800 */
[----:B------:R-:W-:Y:S04]  /*1b50*/  STL [R1+0x7c], R245 ;  /* 0x00007cf501007387 */ /* 0x000fe80000100800 */
[----:B------:R-:W-:Y:S01]  /*1b60*/  STL [R1+0x80], R244 ;  /* 0x000080f401007387 */ /* 0x000fe20000100800 */
[----:B------:R-:W-:-:S03]  /*1b70*/  HADD2.F32 R173, -RZ, R173.H1_H1 ;  /* 0x300000adffad7230 */ /* 0x000fc60000004100 */
[----:B------:R-:W4:Y:S02]  /*1b80*/  LDL.LU R243, [R1+0x58] ;  /* 0x0000580001f37983 */ /* 0x000f240000300800 */
[----:B------:R-:W-:Y:S02]  /*1b90*/  FADD.FTZ R44, R44, R173 ;  /* 0x000000ad2c2c7221 */ /* 0x000fe40000010000 */
[----:B------:R-:W4:Y:S04]  /*1ba0*/  LDL.LU R224, [R1+0x5c] ;  /* 0x00005c0001e07983 */ /* 0x000f280000300800 */
[----:B------:R-:W4:Y:S04]  /*1bb0*/  LDL.LU R226, [R1+0x60] ;  /* 0x0000600001e27983 */ /* 0x000f280000300800 */
[----:B------:R0:W-:Y:S04]  /*1bc0*/  STL [R1+0x84], R44 ;  /* 0x0000842c01007387 */ /* 0x0001e80000100800 */
[----:B0-----:R-:W4:Y:S01]  /*1bd0*/  LDL.LU R44, [R1+0x64] ;  /* 0x00006400012c7983 */ /* 0x001f220000300800 */
[----:B------:R-:W-:Y:S01]  /*1be0*/  FMUL.FTZ R195, R193, R195 ;  /* 0x000000c3c1c37220 */ /* 0x000fe20000410000 */
[----:B------:R-:W-:-:S03]  /*1bf0*/  HADD2.F32 R212, -RZ, R73.H0_H0 ;  /* 0x20000049ffd47230 */ /* 0x000fc60000004100 */
[-C--:B------:R-:W-:Y:S02]  /*1c00*/  FFMA.FTZ R102, R195, R172.reuse, R102 ;  /* 0x000000acc3667223 */ /* 0x080fe40000010066 */
[----:B------:R-:W-:Y:S01]  /*1c10*/  FMUL.FTZ R172, R212, R172 ;  /* 0x000000acd4ac7220 */ /* 0x000fe20000410000 */
[C---:B------:R-:W-:Y:S01]  /*1c20*/  FMUL.FTZ R212, R193.reuse, R211 ;  /* 0x000000d3c1d47220 */ /* 0x040fe20000410000 */
[----:B------:R-:W-:Y:S02]  /*1c30*/  HADD2.F32 R211, -RZ, R73.H1_H1 ;  /* 0x30000049ffd37230 */ /* 0x000fe40000004100 */
[----:B------:R-:W-:Y:S01]  /*1c40*/  FMUL.FTZ R210, R193, R210 ;  /* 0x000000d2c1d27220 */ /* 0x000fe20000410000 */
[-C--:B------:R-:W-:Y:S02]  /*1c50*/  FFMA.FTZ R103, R212, R173.reuse, R103 ;  /* 0x000000add4677223 */ /* 0x080fe40000010067 */
[----:B------:R-:W-:Y:S01]  /*1c60*/  FMUL.FTZ R211, R211, R173 ;  /* 0x000000add3d37220 */ /* 0x000fe20000410000 */
[----:B------:R-:W-:-:S02]  /*1c70*/  HADD2.F32 R173, -RZ, R174.H0_H0 ;  /* 0x200000aeffad7230 */ /* 0x000fc40000004100 */
[----:B------:R-:W-:-:S03]  /*1c80*/  HADD2.F32 R214, -RZ, R74.H0_H0 ;  /* 0x2000004affd67230 */ /* 0x000fc60000004100 */
[----:B------:R-:W-:Y:S01]  /*1c90*/  FFMA.FTZ R104, R210, R173, R104 ;  /* 0x000000add2687223 */ /* 0x000fe20000010068 */
[----:B------:R-:W-:Y:S02]  /*1ca0*/  HADD2.F32 R174, -RZ, R174.H1_H1 ;  /* 0x300000aeffae7230 */ /* 0x000fe40000004100 */
[----:B------:R-:W-:-:S04]  /*1cb0*/  FMUL.FTZ R215, R193, R215 ;  /* 0x000000d7c1d77220 */ /* 0x000fc80000410000 */
[----:B------:R-:W-:Y:S01]  /*1cc0*/  FFMA.FTZ R105, R215, R174, R105 ;  /* 0x000000aed7697223 */ /* 0x000fe20000010069 */
[----:B------:R-:W-:Y:S02]  /*1cd0*/  HADD2.F32 R2, -RZ, R71.H1_H1 ;  /* 0x30000047ff027230 */ /* 0x000fe40000004100 */
[C---:B------:R-:W-:Y:S01]  /*1ce0*/  FMUL.FTZ R213, R193.reuse, R213 ;  /* 0x000000d5c1d57220 */ /* 0x040fe20000410000 */
[-C--:B------:R-:W-:Y:S02]  /*1cf0*/  FFMA.FTZ R99, R4, R240.reuse, R99 ;  /* 0x000000f004637223 */ /* 0x080fe40000010063 */
[----:B------:R-:W-:Y:S01]  /*1d00*/  FMUL.FTZ R2, R2, R240 ;  /* 0x000000f002027220 */ /* 0x000fe20000410000 */
[C---:B------:R-:W-:Y:S01]  /*1d10*/  FMUL.FTZ R218, R193.reuse, R218 ;  /* 0x000000dac1da7220 */ /* 0x040fe20000410000 */
[C---:B------:R-:W-:Y:S01]  /*1d20*/  FMUL.FTZ R216, R193.reuse, R216 ;  /* 0x000000d8c1d87220 */ /* 0x040fe20000410000 */
[----:B------:R-:W-:Y:S01]  /*1d30*/  FMUL.FTZ R221, R193, R221 ;  /* 0x000000ddc1dd7220 */ /* 0x000fe20000410000 */
[----:B--2---:R-:W-:Y:S01]  /*1d40*/  FADD.FTZ R236, R236, R173 ;  /* 0x000000adecec7221 */ /* 0x004fe20000010000 */
[----:B------:R-:W-:Y:S01]  /*1d50*/  FMUL.FTZ R173, R214, R173 ;  /* 0x000000add6ad7220 */ /* 0x000fe20000410000 */
[----:B------:R-:W-:-:S02]  /*1d60*/  HADD2.F32 R214, -RZ, R74.H1_H1 ;  /* 0x3000004affd67230 */ /* 0x000fc40000004100 */
[----:B---3--:R-:W-:-:S03]  /*1d70*/  FADD.FTZ R217, R217, R174 ;  /* 0x000000aed9d97221 */ /* 0x008fc60000010000 */
[----:B------:R-:W-:Y:S01]  /*1d80*/  FMUL.FTZ R214, R214, R174 ;  /* 0x000000aed6d67220 */ /* 0x000fe20000410000 */
[--C-:B------:R-:W-:Y:S01]  /*1d90*/  HADD2.F32 R174, -RZ, R175.reuse.H0_H0 ;  /* 0x200000afffae7230 */ /* 0x100fe20000004100 */
[----:B------:R-:W-:Y:S01]  /*1da0*/  STL [R1+0x68], R236 ;  /* 0x000068ec01007387 */ /* 0x000fe20000100800 */
[----:B------:R-:W-:-:S03]  /*1db0*/  HADD2.F32 R175, -RZ, R175.H1_H1 ;  /* 0x300000afffaf7230 */ /* 0x000fc60000004100 */
[----:B------:R0:W-:Y:S01]  /*1dc0*/  STL [R1+0x6c], R217 ;  /* 0x00006cd901007387 */ /* 0x0001e20000100800 */
[----:B------:R-:W-:Y:S01]  /*1dd0*/  FADD.FTZ R229, R229, R174 ;  /* 0x000000aee5e57221 */ /* 0x000fe20000010000 */
[----:B------:R-:W-:Y:S01]  /*1de0*/  FFMA.FTZ R106, R213, R174, R106 ;  /* 0x000000aed56a7223 */ /* 0x000fe2000001006a */
[----:B0-----:R-:W-:-:S03]  /*1df0*/  HADD2.F32 R217, -RZ, R75.H0_H0 ;  /* 0x2000004bffd97230 */ /* 0x001fc60000004100 */
[----:B------:R0:W-:Y:S01]  /*1e00*/  STL [R1+0x70], R229 ;  /* 0x000070e501007387 */ /* 0x0001e20000100800 */
[----:B----4-:R-:W-:-:S03]  /*1e10*/  FADD.FTZ R220, R220, R175 ;  /* 0x000000afdcdc7221 */ /* 0x010fc60000010000 */
[----:B------:R-:W2:Y:S01]  /*1e20*/  LDL.LU R240, [R1+0x48] ;  /* 0x0000480001f07983 */ /* 0x000ea20000300800 */
[----:B------:R-:W-:Y:S01]  /*1e30*/  FMUL.FTZ R174, R217, R174 ;  /* 0x000000aed9ae7220 */ /* 0x000fe20000410000 */
[----:B------:R-:W-:Y:S02]  /*1e40*/  HADD2.F32 R217, -RZ, R75.H1_H1 ;  /* 0x3000004bffd97230 */ /* 0x000fe40000004100 */
[-C--:B------:R-:W-:Y:S01]  /*1e50*/  FFMA.FTZ R107, R218, R175.reuse, R107 ;  /* 0x000000afda6b7223 */ /* 0x080fe2000001006b */
[----:B------:R-:W3:Y:S02]  /*1e60*/  LDL.LU R236, [R1+0x4c] ;  /* 0x00004c0001ec7983 */ /* 0x000ee40000300800 */
[----:B------:R-:W-:Y:S02]  /*1e70*/  FMUL.FTZ R217, R217, R175 ;  /* 0x000000afd9d97220 */ /* 0x000fe40000410000 */
[----:B0-----:R-:W4:Y:S01]  /*1e80*/  LDL.LU R229, [R1+0x50] ;  /* 0x0000500001e57983 */ /* 0x001f220000300800 */
[----:B------:R-:W-:-:S03]  /*1e90*/  HADD2.F32 R175, -RZ, R176.H0_H0 ;  /* 0x200000b0ffaf7230 */ /* 0x000fc60000004100 */
[----:B------:R0:W-:Y:S02]  /*1ea0*/  STL [R1+0x74], R220 ;  /* 0x000074dc01007387 */ /* 0x0001e40000100800 */
[----:B------:R-:W-:Y:S01]  /*1eb0*/  FADD.FTZ R243, R243, R175 ;  /* 0x000000aff3f37221 */ /* 0x000fe20000010000 */
[----:B------:R-:W-:Y:S01]  /*1ec0*/  FFMA.FTZ R108, R216, R175, R108 ;  /* 0x000000afd86c7223 */ /* 0x000fe2000001006c */
[----:B------:R-:W-:Y:S02]  /*1ed0*/  HADD2.F32 R176, -RZ, R176.H1_H1 ;  /* 0x300000b0ffb07230 */ /* 0x000fe40000004100 */
[----:B0-----:R-:W-:-:S05]  /*1ee0*/  HADD2.F32 R220, -RZ, R76.H0_H0 ;  /* 0x2000004cffdc7230 */ /* 0x001fca0000004100 */
[----:B------:R-:W-:Y:S01]  /*1ef0*/  FMUL.FTZ R175, R220, R175 ;  /* 0x000000afdcaf7220 */ /* 0x000fe20000410000 */
[----:B------:R-:W-:Y:S02]  /*1f00*/  HADD2.F32 R220, -RZ, R76.H1_H1 ;  /* 0x3000004cffdc7230 */ /* 0x000fe40000004100 */
[----:B------:R-:W-:Y:S01]  /*1f10*/  FADD.FTZ R224, R224, R176 ;  /* 0x000000b0e0e07221 */ /* 0x000fe20000010000 */
[-C--:B------:R-:W-:Y:S02]  /*1f20*/  FFMA.FTZ R109, R221, R176.reuse, R109 ;  /* 0x000000b0dd6d7223 */ /* 0x080fe4000001006d */
[----:B------:R-:W-:Y:S01]  /*1f30*/  FMUL.FTZ R220, R220, R176 ;  /* 0x000000b0dcdc7220 */ /* 0x000fe20000410000 */
[--C-:B------:R-:W-:Y:S02]  /*1f40*/  HADD2.F32 R176, -RZ, R177.reuse.H0_H0 ;  /* 0x200000b1ffb07230 */ /* 0x100fe40000004100 */
[----:B------:R-:W-:-:S03]  /*1f50*/  HADD2.F32 R177, -RZ, R177.H1_H1 ;  /* 0x300000b1ffb17230 */ /* 0x000fc60000004100 */
[----:B------:R-:W-:Y:S02]  /*1f60*/  FADD.FTZ R226, R226, R176 ;  /* 0x000000b0e2e27221 */ /* 0x000fe40000010000 */
[----:B------:R-:W-:Y:S01]  /*1f70*/  FADD.FTZ R44, R44, R177 ;  /* 0x000000b12c2c7221 */ /* 0x000fe20000010000 */
[----:B------:R-:W-:Y:S04]  /*1f80*/  STL [R1+0x58], R243 ;  /* 0x000058f301007387 */ /* 0x000fe80000100800 */
[----:B------:R-:W-:Y:S04]  /*1f90*/  STL [R1+0x5c], R224 ;  /* 0x00005ce001007387 */ /* 0x000fe80000100800 */
[----:B------:R-:W-:Y:S04]  /*1fa0*/  STL [R1+0x60], R226 ;  /* 0x000060e201007387 */ /* 0x000fe80000100800 */
[----:B------:R0:W-:Y:S04]  /*1fb0*/  STL [R1+0x64], R44 ;  /* 0x0000642c01007387 */ /* 0x0001e80000100800 */
[----:B0-----:R-:W4:Y:S01]  /*1fc0*/  LDL.LU R44, [R1+0x54] ;  /* 0x00005400012c7983 */ /* 0x001f220000300800 */
[----:B------:R-:W-:Y:S01]  /*1fd0*/  FMUL.FTZ R219, R193, R219 ;  /* 0x000000dbc1db7220 */ /* 0x000fe20000410000 */
[----:B------:R-:W-:-:S02]  /*1fe0*/  HADD2.F32 R224, -RZ, R77.H0_H0 ;  /* 0x2000004dffe07230 */ /* 0x000fc40000004100 */
[----:B------:R-:W-:Y:S01]  /*1ff0*/  FMUL.FTZ R222, R193, R222 ;  /* 0x000000dec1de7220 */ /* 0x000fe20000410000 */
[----:B------:R-:W-:Y:S02]  /*2000*/  HADD2.F32 R226, -RZ, R78.H0_H0 ;  /* 0x2000004effe27230 */ /* 0x000fe40000004100 */
[-C--:B------:R-:W-:Y:S01]  /*2010*/  FFMA.FTZ R110, R219, R176.reuse, R110 ;  /* 0x000000b0db6e7223 */ /* 0x080fe2000001006e */
[----:B------:R-:W4:Y:S01]  /*2020*/  LDL.LU R243, [R1+0x38] ;  /* 0x0000380001f37983 */ /* 0x000f220000300800 */
[----:B------:R-:W-:Y:S01]  /*2030*/  FMUL.FTZ R176, R224, R176 ;  /* 0x000000b0e0b07220 */ /* 0x000fe20000410000 */
[C---:B------:R-:W-:Y:S01]  /*2040*/  FMUL.FTZ R224, R193.reuse, R223 ;  /* 0x000000dfc1e07220 */ /* 0x040fe20000410000 */
[----:B------:R-:W-:Y:S02]  /*2050*/  HADD2.F32 R223, -RZ, R77.H1_H1 ;  /* 0x3000004dffdf7230 */ /* 0x000fe40000004100 */
[----:B------:R-:W-:Y:S01]  /*2060*/  FMUL.FTZ R227, R193, R227 ;  /* 0x000000e3c1e37220 */ /* 0x000fe20000410000 */
[----:B------:R-:W4:Y:S01]  /*2070*/  LDL.LU R249, [R1+0x8] ;  /* 0x0000080001f97983 */ /* 0x000f220000300800 */
[-C--:B------:R-:W-:Y:S01]  /*2080*/  FFMA.FTZ R111, R224, R177.reuse, R111 ;  /* 0x000000b1e06f7223 */ /* 0x080fe2000001006f */
[----:B------:R-:W-:Y:S01]  /*2090*/  FMUL.FTZ R223, R223, R177 ;  /* 0x000000b1dfdf7220 */ /* 0x000fe20000410000 */
[----:B------:R-:W-:-:S02]  /*20a0*/  HADD2.F32 R177, -RZ, R178.H0_H0 ;  /* 0x200000b2ffb17230 */ /* 0x000fc40000004100 */
[----:B------:R-:W-:-:S03]  /*20b0*/  HADD2.F32 R178, -RZ, R178.H1_H1 ;  /* 0x300000b2ffb27230 */ /* 0x000fc60000004100 */
[----:B------:R-:W-:Y:S02]  /*20c0*/  FFMA.FTZ R112, R222, R177, R112 ;  /* 0x000000b1de707223 */ /* 0x000fe40000010070 */
[----:B------:R-:W-:Y:S01]  /*20d0*/  FFMA.FTZ R113, R227, R178, R113 ;  /* 0x000000b2e3717223 */ /* 0x000fe20000010071 */
[----:B------:R-:W-:Y:S01]  /*20e0*/  FMUL.FTZ R225, R193, R225 ;  /* 0x000000e1c1e17220 */ /* 0x000fe20000410000 */
[----:B--2---:R-:W-:Y:S01]  /*20f0*/  FADD.FTZ R240, R240, R177 ;  /* 0x000000b1f0f07221 */ /* 0x004fe20000010000 */
[----:B------:R-:W-:Y:S01]  /*2100*/  FMUL.FTZ R177, R226, R177 ;  /* 0x000000b1e2b17220 */ /* 0x000fe20000410000 */
[----:B------:R-:W-:Y:S02]  /*2110*/  HADD2.F32 R226, -RZ, R78.H1_H1 ;  /* 0x3000004effe27230 */ /* 0x000fe40000004100 */
[----:B---3--:R-:W-:-:S03]  /*2120*/  FADD.FTZ R236, R236, R178 ;  /* 0x000000b2ecec7221 */ /* 0x008fc60000010000 */
[----:B------:R-:W-:Y:S01]  /*2130*/  FMUL.FTZ R226, R226, R178 ;  /* 0x000000b2e2e27220 */ /* 0x000fe20000410000 */
[----:B------:R-:W-:Y:S01]  /*2140*/  HADD2.F32 R178, -RZ, R179.H0_H0 ;  /* 0x200000b3ffb27230 */ /* 0x000fe20000004100 */
[----:B------:R0:W-:Y:S04]  /*2150*/  STL [R1+0x48], R240 ;  /* 0x000048f001007387 */ /* 0x0001e80000100800 */
[----:B----4-:R-:W-:Y:S01]  /*2160*/  FADD.FTZ R229, R229, R178 ;  /* 0x000000b2e5e57221 */ /* 0x010fe20000010000 */
[----:B------:R-:W-:Y:S04]  /*2170*/  STL [R1+0x4c], R236 ;  /* 0x00004cec01007387 */ /* 0x000fe80000100800 */
[----:B------:R1:W-:Y:S01]  /*2180*/  STL [R1+0x50], R229 ;  /* 0x000050e501007387 */ /* 0x0003e20000100800 */
[----:B0-----:R-:W-:-:S02]  /*2190*/  HADD2.F32 R240, -RZ, R79.H0_H0 ;  /* 0x2000004ffff07230 */ /* 0x001fc40000004100 */
[-C--:B------:R-:W-:Y:S01]  /*21a0*/  FFMA.FTZ R114, R225, R178.reuse, R114 ;  /* 0x000000b2e1727223 */ /* 0x080fe20000010072 */
[----:B------:R-:W2:Y:S01]  /*21b0*/  LDL.LU R248, [R1+0x3c] ;  /* 0x00003c0001f87983 */ /* 0x000ea20000300800 */
[----:B-1----:R-:W-:Y:S01]  /*21c0*/  FADD.FTZ R229, RZ, R192 ;  /* 0x000000c0ffe57221 */ /* 0x002fe20000010000 */
[----:B------:R-:W-:Y:S02]  /*21d0*/  FMUL.FTZ R178, R240, R178 ;  /* 0x000000b2f0b27220 */ /* 0x000fe40000410000 */
[----:B------:R-:W3:Y:S01]  /*21e0*/  LDL.LU R247, [R1+0xc] ;  /* 0x00000c0001f77983 */ /* 0x000ee20000300800 */
[----:B------:R-:W-:-:S03]  /*21f0*/  FADD.FTZ R229, R190, R229 ;  /* 0x000000e5bee57221 */ /* 0x000fc60000010000 */
[----:B------:R-:W4:Y:S01]  /*2200*/  LDL.LU R244, [R1+0x40] ;  /* 0x0000400001f47983 */ /* 0x000f220000300800 */
[----:B------:R-:W-:Y:S01]  /*2210*/  FADD.FTZ R240, R188, R229 ;  /* 0x000000e5bcf07221 */ /* 0x000fe20000010000 */
[----:B------:R-:W-:-:S05]  /*2220*/  HADD2.F32 R229, -RZ, R179.H1_H1 ;  /* 0x300000b3ffe57230 */ /* 0x000fca0000004100 */
[----:B------:R-:W-:-:S05]  /*2230*/  FADD.FTZ R44, R44, R229 ;  /* 0x000000e52c2c7221 */ /* 0x000fca0000010000 */
[----:B------:R0:W-:Y:S04]  /*2240*/  STL [R1+0x54], R44 ;  /* 0x0000542c01007387 */ /* 0x0001e80000100800 */
[----:B------:R-:W4:Y:S04]  /*2250*/  LDL.LU R245, [R1+0x10] ;  /* 0x0000100001f57983 */ /* 0x000f280000300800 */
[----:B------:R-:W4:Y:S04]  /*2260*/  LDL.LU R246, [R1+0x44] ;  /* 0x0000440001f67983 */ /* 0x000f280000300800 */
[----:B0-----:R-:W4:Y:S01]  /*2270*/  LDL.LU R44, [R1+0x14] ;  /* 0x00001400012c7983 */ /* 0x001f220000300800 */
[----:B------:R-:W-:-:S04]  /*2280*/  FFMA.FTZ R236, R0, R192, RZ ;  /* 0x000000c000ec7223 */ /* 0x000fc800000100ff */
[----:B------:R-:W-:-:S04]  /*2290*/  FFMA.FTZ R236, R191, R190, R236 ;  /* 0x000000bebfec7223 */ /* 0x000fc800000100ec */
[----:B------:R-:W-:Y:S01]  /*22a0*/  FFMA.FTZ R236, R189, R188, R236 ;  /* 0x000000bcbdec7223 */ /* 0x000fe200000100ec */
[----:B------:R-:W-:-:S03]  /*22b0*/  FADD.FTZ R179, R186, R240 ;  /* 0x000000f0bab37221 */ /* 0x000fc60000010000 */
[----:B------:R-:W-:Y:S01]  /*22c0*/  FFMA.FTZ R236, R187, R186, R236 ;  /* 0x000000babbec7223 */ /* 0x000fe200000100ec */
[----:B------:R-:W-:Y:S01]  /*22d0*/  FADD.FTZ R179, R184, R179 ;  /* 0x000000b3b8b37221 */ /* 0x000fe20000010000 */
[----:B------:R-:W-:Y:S02]  /*22e0*/  FMUL.FTZ R230, R193, R230 ;  /* 0x000000e6c1e67220 */ /* 0x000fe40000410000 */
[----:B------:R-:W-:Y:S01]  /*22f0*/  FFMA.FTZ R236, R185, R184, R236 ;  /* 0x000000b8b9ec7223 */ /* 0x000fe200000100ec */
[----:B------:R-:W-:Y:S02]  /*2300*/  HADD2.F32 R240, -RZ, R79.H1_H1 ;  /* 0x3000004ffff07230 */ /* 0x000fe40000004100 */
[----:B------:R-:W-:Y:S01]  /*2310*/  FADD.FTZ R179, R22, R179 ;  /* 0x000000b316b37221 */ /* 0x000fe20000010000 */
[----:B------:R-:W-:Y:S01]  /*2320*/  FFMA.FTZ R236, R23, R22, R236 ;  /* 0x0000001617ec7223 */ /* 0x000fe200000100ec */
[-C--:B------:R-:W-:Y:S01]  /*2330*/  FFMA.FTZ R115, R230, R229.reuse, R115 ;  /* 0x000000e5e6737223 */ /* 0x080fe20000010073 */
[----:B------:R-:W-:-:S02]  /*2340*/  FMUL.FTZ R229, R240, R229 ;  /* 0x000000e5f0e57220 */ /* 0x000fc40000410000 */
[----:B------:R-:W-:Y:S01]  /*2350*/  FFMA.FTZ R240, R21, R20, R236 ;  /* 0x0000001415f07223 */ /* 0x000fe200000100ec */
[----:B------:R-:W-:Y:S01]  /*2360*/  FADD.FTZ R236, R20, R179 ;  /* 0x000000b314ec7221 */ /* 0x000fe20000010000 */
[----:B------:R-:W-:Y:S02]  /*2370*/  HADD2.F32 R179, -RZ, R180.H0_H0 ;  /* 0x200000b4ffb37230 */ /* 0x000fe40000004100 */
[----:B------:R-:W-:Y:S01]  /*2380*/  FFMA.FTZ R240, R19, R18, R240 ;  /* 0x0000001213f07223 */ /* 0x000fe200000100f0 */
[----:B------:R-:W-:Y:S02]  /*2390*/  FADD.FTZ R236, R18, R236 ;  /* 0x000000ec12ec7221 */ /* 0x000fe40000010000 */
[----:B------:R-:W-:Y:S01]  /*23a0*/  FADD.FTZ R243, R243, R179 ;  /* 0x000000b3f3f37221 */ /* 0x000fe20000010000 */
[----:B------:R-:W-:Y:S01]  /*23b0*/  FFMA.FTZ R240, R17, R16, R240 ;  /* 0x0000001011f07223 */ /* 0x000fe200000100f0 */
[----:B------:R-:W-:Y:S01]  /*23c0*/  FADD.FTZ R236, R16, R236 ;  /* 0x000000ec10ec7221 */ /* 0x000fe20000010000 */
[----:B------:R-:W-:-:S02]  /*23d0*/  FMUL.FTZ R228, R193, R228 ;  /* 0x000000e4c1e47220 */ /* 0x000fc40000410000 */
[----:B------:R0:W-:Y:S01]  /*23e0*/  STL [R1+0x38], R243 ;  /* 0x000038f301007387 */ /* 0x0001e20000100800 */
[----:B------:R-:W-:Y:S01]  /*23f0*/  FFMA.FTZ R240, R15, R14, R240 ;  /* 0x0000000e0ff07223 */ /* 0x000fe200000100f0 */
[----:B------:R-:W-:Y:S01]  /*2400*/  FADD.FTZ R236, R14, R236 ;  /* 0x000000ec0eec7221 */ /* 0x000fe20000010000 */
[----:B------:R-:W-:Y:S02]  /*2410*/  FFMA.FTZ R249, R228, R179, R249 ;  /* 0x000000b3e4f97223 */ /* 0x000fe400000100f9 */
[----:B------:R-:W-:Y:S01]  /*2420*/  FFMA.FTZ R240, R13, R11, R240 ;  /* 0x0000000b0df07223 */ /* 0x000fe200000100f0 */
[----:B0-----:R-:W-:-:S03]  /*2430*/  HADD2.F32 R243, -RZ, R80.H0_H0 ;  /* 0x20000050fff37230 */ /* 0x001fc60000004100 */
[----:B------:R-:W-:Y:S02]  /*2440*/  FFMA.FTZ R240, R12, R10, R240 ;  /* 0x0000000a0cf07223 */ /* 0x000fe400000100f0 */
[----:B------:R-:W-:Y:S01]  /*2450*/  FMUL.FTZ R179, R243, R179 ;  /* 0x000000b3f3b37220 */ /* 0x000fe20000410000 */
[----:B------:R-:W-:Y:S01]  /*2460*/  FADD.FTZ R243, R11, R236 ;  /* 0x000000ec0bf37221 */ /* 0x000fe20000010000 */
[----:B------:R-:W-:-:S03]  /*2470*/  HADD2.F32 R236, -RZ, R180.H1_H1 ;  /* 0x300000b4ffec7230 */ /* 0x000fc60000004100 */
[----:B------:R-:W-:Y:S01]  /*2480*/  FADD.FTZ R180, R10, R243 ;  /* 0x000000f30ab47221 */ /* 0x000fe20000010000 */
[----:B------:R-:W-:Y:S01]  /*2490*/  FFMA.FTZ R240, R9, R8, R240 ;  /* 0x0000000809f07223 */ /* 0x000fe200000100f0 */
[----:B------:R-:W-:Y:S02]  /*24a0*/  FMUL.FTZ R237, R193, R237 ;  /* 0x000000edc1ed7220 */ /* 0x000fe40000410000 */
[----:B------:R-:W-:Y:S01]  /*24b0*/  FADD.FTZ R180, R8, R180 ;  /* 0x000000b408b47221 */ /* 0x000fe20000010000 */
[----:B------:R-:W-:Y:S02]  /*24c0*/  HADD2.F32 R243, -RZ, R80.H1_H1 ;  /* 0x30000050fff37230 */ /* 0x000fe40000004100 */
[----:B------:R-:W-:Y:S01]  /*24d0*/  FFMA.FTZ R240, R7, R6, R240 ;  /* 0x0000000607f07223 */ /* 0x000fe200000100f0 */
[----:B------:R-:W-:-:S03]  /*24e0*/  FADD.FTZ R180, R6, R180 ;  /* 0x000000b406b47221 */ /* 0x000fc60000010000 */
[----:B------:R-:W-:Y:S01]  /*24f0*/  FFMA.FTZ R240, R5, R3, R240 ;  /* 0x0000000305f07223 */ /* 0x000fe200000100f0 */
[----:B------:R-:W-:-:S03]  /*2500*/  FMUL.FTZ R235, R193, R235 ;  /* 0x000000ebc1eb7220 */ /* 0x000fc60000410000 */
[----:B------:R-:W-:Y:S01]  /*2510*/  FFMA.FTZ R240, R4, R2, R240 ;  /* 0x0000000204f07223 */ /* 0x000fe200000100f0 */
[----:B------:R-:W-:Y:S03]  /*2520*/  STL [R1+0x8], R249 ;  /* 0x000008f901007387 */ /* 0x000fe60000100800 */
[----:B------:R-:W-:-:S04]  /*2530*/  FFMA.FTZ R240, R199, R197, R240 ;  /* 0x000000c5c7f07223 */ /* 0x000fc800000100f0 */
[----:B------:R-:W-:Y:S01]  /*2540*/  FFMA.FTZ R240, R198, R196, R240 ;  /* 0x000000c4c6f07223 */ /* 0x000fe200000100f0 */
[----:B--2---:R-:W-:Y:S01]  /*2550*/  FADD.FTZ R248, R248, R236 ;  /* 0x000000ecf8f87221 */ /* 0x004fe20000010000 */
[-C--:B---3--:R-:W-:Y:S01]  /*2560*/  FFMA.FTZ R247, R237, R236.reuse, R247 ;  /* 0x000000ecedf77223 */ /* 0x088fe200000100f7 */
[----:B------:R-:W-:Y:S01]  /*2570*/  FMUL.FTZ R236, R243, R236 ;  /* 0x000000ecf3ec7220 */ /* 0x000fe20000410000 */
[----:B------:R-:W-:Y:S01]  /*2580*/  FADD.FTZ R243, R3, R180 ;  /* 0x000000b403f37221 */ /* 0x000fe20000010000 */
[----:B------:R-:W-:Y:S01]  /*2590*/  HADD2.F32 R180, -RZ, R181.H0_H0 ;  /* 0x200000b5ffb47230 */ /* 0x000fe20000004100 */
[----:B------:R-:W-:Y:S04]  /*25a0*/  STL [R1+0x3c], R248 ;  /* 0x00003cf801007387 */ /* 0x000fe80000100800 */
[----:B----4-:R-:W-:Y:S01]  /*25b0*/  FADD.FTZ R244, R244, R180 ;  /* 0x000000b4f4f47221 */ /* 0x010fe20000010000 */
[----:B------:R-:W-:Y:S04]  /*25c0*/  STL [R1+0xc], R247 ;  /* 0x00000cf701007387 */ /* 0x000fe80000100800 */
[----:B------:R0:W-:Y:S02]  /*25d0*/  STL [R1+0x40], R244 ;  /* 0x000040f401007387 */ /* 0x0001e40000100800 */
[----:B0-----:R-:W-:-:S02]  /*25e0*/  HADD2.F32 R244, -RZ, R81.H0_H0 ;  /* 0x20000051fff47230 */ /* 0x001fc40000004100 */
[----:B------:R-:W-:-:S03]  /*25f0*/  FFMA.FTZ R245, R235, R180, R245 ;  /* 0x000000b4ebf57223 */ /* 0x000fc600000100f5 */
[----:B------:R-:W-:Y:S02]  /*2600*/  FMUL.FTZ R180, R244, R180 ;  /* 0x000000b4f4b47220 */ /* 0x000fe40000410000 */
[----:B------:R0:W-:Y:S04]  /*2610*/  STL [R1+0x10], R245 ;  /* 0x000010f501007387 */ /* 0x0001e80000100800 */
[----:B------:R-:W2:Y:S01]  /*2620*/  LDL.LU R244, [R1+0x28] ;  /* 0x0000280001f47983 */ /* 0x000ea20000300800 */
[----:B0-----:R-:W-:Y:S01]  /*2630*/  FFMA.FTZ R245, R195, R172, R240 ;  /* 0x000000acc3f57223 */ /* 0x001fe200000100f0 */
[----:B------:R-:W-:Y:S02]  /*2640*/  HADD2.F32 R240, -RZ, R181.H1_H1 ;  /* 0x300000b5fff07230 */ /* 0x000fe40000004100 */
[----:B------:R-:W-:-:S03]  /*2650*/  FMUL.FTZ R181, R193, R238 ;  /* 0x000000eec1b57220 */ /* 0x000fc60000410000 */
[----:B------:R-:W-:Y:S01]  /*2660*/  FADD.FTZ R246, R246, R240 ;  /* 0x000000f0f6f67221 */ /* 0x000fe20000010000 */
[----:B------:R-:W-:-:S04]  /*2670*/  FFMA.FTZ R44, R181, R240, R44 ;  /* 0x000000f0b52c7223 */ /* 0x000fc8000001002c */
[----:B------:R-:W-:Y:S04]  /*2680*/  STL [R1+0x44], R246 ;  /* 0x000044f601007387 */ /* 0x000fe80000100800 */
[----:B------:R0:W-:Y:S04]  /*2690*/  STL [R1+0x14], R44 ;  /* 0x0000142c01007387 */ /* 0x0001e80000100800 */
[----:B0-----:R-:W3:Y:S04]  /*26a0*/  LDL.LU R44, [R1+0x18] ;  /* 0x00001800012c7983 */ /* 0x001ee80000300800 */
[----:B------:R-:W4:Y:S04]  /*26b0*/  LDL.LU R252, [R1+0x2c] ;  /* 0x00002c0001fc7983 */ /* 0x000f280000300800 */
[----:B------:R-:W4:Y:S04]  /*26c0*/  LDL.LU R251, [R1+0x1c] ;  /* 0x00001c0001fb7983 */ /* 0x000f280000300800 */
[----:B------:R-:W4:Y:S04]  /*26d0*/  LDL.LU R246, [R1+0x30] ;  /* 0x0000300001f67983 */ /* 0x000f280000300800 */
[----:B------:R-:W4:Y:S04]  /*26e0*/  LDL.LU R247, [R1+0x20] ;  /* 0x0000200001f77983 */ /* 0x000f280000300800 */
[----:B------:R-:W4:Y:S04]  /*26f0*/  LDL.LU R249, [R1+0x34] ;  /* 0x0000340001f97983 */ /* 0x000f280000300800 */
[----:B------:R-:W4:Y:S01]  /*2700*/  LDL.LU R248, [R1+0x24] ;  /* 0x0000240001f87983 */ /* 0x000f220000300800 */
        /* <DEDUP_REMOVED lines=9> */
[----:B------:R-:W-:Y:S02]  /*27a0*/  HADD2.F32 R238, -RZ, R81.H1_H1 ;  /* 0x30000051ffee7230 */ /* 0x000fe40000004100 */
[----:B------:R-:W-:Y:S01]  /*27b0*/  FADD.FTZ R243, R174, R243 ;  /* 0x000000f3aef37221 */ /* 0x000fe20000010000 */
[----:B------:R-:W-:-:S03]  /*27c0*/  FFMA.FTZ R245, R215, R214, R245 ;  /* 0x000000d6d7f57223 */ /* 0x000fc600000100f5 */
[----:B------:R-:W-:Y:S01]  /*27d0*/  FADD.FTZ R243, R217, R243 ;  /* 0x000000f3d9f37221 */ /* 0x000fe20000010000 */
[----:B------:R-:W-:Y:S01]  /*27e0*/  FMUL.FTZ R238, R238, R240 ;  /* 0x000000f0eeee7220 */ /* 0x000fe20000410000 */
[----:B------:R-:W-:Y:S02]  /*27f0*/  HADD2.F32 R240, -RZ, R182.H0_H0 ;  /* 0x200000b6fff07230 */ /* 0x000fe40000004100 */
[----:B------:R-:W-:Y:S01]  /*2800*/  FFMA.FTZ R245, R213, R174, R245 ;  /* 0x000000aed5f57223 */ /* 0x000fe200000100f5 */
[----:B------:R-:W-:-:S03]  /*2810*/  FADD.FTZ R243, R175, R243 ;  /* 0x000000f3aff37221 */ /* 0x000fc60000010000 */
[----:B------:R-:W-:Y:S01]  /*2820*/  FFMA.FTZ R245, R218, R217, R245 ;  /* 0x000000d9daf57223 */ /* 0x000fe200000100f5 */
[----:B------:R-:W-:Y:S01]  /*2830*/  FADD.FTZ R243, R243, R220 ;  /* 0x000000dcf3f37221 */ /* 0x000fe20000010000 */
[----:B------:R-:W-:Y:S02]  /*2840*/  FMUL.FTZ R239, R193, R239 ;  /* 0x000000efc1ef7220 */ /* 0x000fe40000410000 */
        /* <DEDUP_REMOVED lines=9> */
[----:B------:R-:W-:-:S03]  /*28e0*/  FMUL.FTZ R242, R193, R242 ;  /* 0x000000f2c1f27220 */ /* 0x000fc60000410000 */
[----:B------:R-:W-:-:S04]  /*28f0*/  FFMA.FTZ R245, R227, R226, R245 ;  /* 0x000000e2e3f57223 */ /* 0x000fc800000100f5 */
[----:B------:R-:W-:Y:S01]  /*2900*/  FFMA.FTZ R245, R225, R178, R245 ;  /* 0x000000b2e1f57223 */ /* 0x000fe200000100f5 */
[----:B------:R-:W-:-:S03]  /*2910*/  FMUL.FTZ R250, R193, R250 ;  /* 0x000000fac1fa7220 */ /* 0x000fc60000410000 */
[----:B------:R-:W-:-:S04]  /*2920*/  FFMA.FTZ R245, R230, R229, R245 ;  /* 0x000000e5e6f57223 */ /* 0x000fc800000100f5 */
[----:B------:R-:W-:-:S04]  /*2930*/  FFMA.FTZ R245, R228, R179, R245 ;  /* 0x000000b3e4f57223 */ /* 0x000fc800000100f5 */
[----:B------:R-:W-:-:S04]  /*2940*/  FFMA.FTZ R245, R237, R236, R245 ;  /* 0x000000ecedf57223 */ /* 0x000fc800000100f5 */
[----:B------:R-:W-:Y:S01]  /*2950*/  FFMA.FTZ R245, R235, R180, R245 ;  /* 0x000000b4ebf57223 */ /* 0x000fe200000100f5 */
[----:B--2---:R-:W-:-:S05]  /*2960*/  FADD.FTZ R244, R244, R240 ;  /* 0x000000f0f4f47221 */ /* 0x004fca0000010000 */
[----:B------:R0:W-:Y:S02]  /*2970*/  STL [R1+0x28], R244 ;  /* 0x000028f401007387 */ /* 0x0001e40000100800 */
[----:B0-----:R-:W-:Y:S02]  /*2980*/  HADD2.F32 R244, -RZ, R82.H0_H0 ;  /* 0x20000052fff47230 */ /* 0x001fe40000004100 */
[----:B---3--:R-:W-:-:S03]  /*2990*/  FFMA.FTZ R44, R239, R240, R44 ;  /* 0x000000f0ef2c7223 */ /* 0x008fc6000001002c */
[----:B------:R-:W-:Y:S01]  /*29a0*/  FMUL.FTZ R240, R244, R240 ;  /* 0x000000f0f4f07220 */ /* 0x000fe20000410000 */
[----:B------:R-:W-:Y:S02]  /*29b0*/  HADD2.F32 R244, -RZ, R182.H1_H1 ;  /* 0x300000b6fff47230 */ /* 0x000fe40000004100 */
[----:B------:R-:W-:Y:S01]  /*29c0*/  FMUL.FTZ R182, R193, R241 ;  /* 0x000000f1c1b67220 */ /* 0x000fe20000410000 */
[----:B------:R-:W-:Y:S02]  /*29d0*/  HADD2.F32 R241, -RZ, R82.H1_H1 ;  /* 0x30000052fff17230 */ /* 0x000fe40000004100 */
[----:B----4-:R-:W-:Y:S01]  /*29e0*/  FADD.FTZ R252, R252, R244 ;  /* 0x000000f4fcfc7221 */ /* 0x010fe20000010000 */
[-C--:B------:R-:W-:Y:S02]  /*29f0*/  FFMA.FTZ R251, R182, R244.reuse, R251 ;  /* 0x000000f4b6fb7223 */ /* 0x080fe400000100fb */
[----:B------:R-:W-:Y:S01]  /*2a00*/  FMUL.FTZ R241, R241, R244 ;  /* 0x000000f4f1f17220 */ /* 0x000fe20000410000 */
[----:B------:R-:W-:Y:S01]  /*2a10*/  FADD.FTZ R244, R243, R178 ;  /* 0x000000b2f3f47221 */ /* 0x000fe20000010000 */
[--C-:B------:R-:W-:Y:S01]  /*2a20*/  HADD2.F32 R243, -RZ, R183.reuse.H0_H0 ;  /* 0x200000b7fff37230 */ /* 0x100fe20000004100 */
[----:B------:R0:W-:Y:S04]  /*2a30*/  STL [R1+0x18], R44 ;  /* 0x0000182c01007387 */ /* 0x0001e80000100800 */
[----:B------:R-:W-:Y:S01]  /*2a40*/  FADD.FTZ R246, R246, R243 ;  /* 0x000000f3f6f67221 */ /* 0x000fe20000010000 */
[----:B------:R-:W-:Y:S01]  /*2a50*/  FFMA.FTZ R247, R242, R243, R247 ;  /* 0x000000f3f2f77223 */ /* 0x000fe200000100f7 */
[----:B------:R-:W-:Y:S01]  /*2a60*/  FADD.FTZ R244, R244, R229 ;  /* 0x000000e5f4f47221 */ /* 0x000fe20000010000 */
[----:B0-----:R0:W5:Y:S04]  /*2a70*/  LDL.LU R44, [R1+0xb8] ;  /* 0x0000b800012c7983 */ /* 0x0011680000300800 */
[----:B------:R-:W-:Y:S04]  /*2a80*/  STL [R1+0x2c], R252 ;  /* 0x00002cfc01007387 */ /* 0x000fe80000100800 */
[----:B------:R-:W-:Y:S04]  /*2a90*/  STL [R1+0x1c], R251 ;  /* 0x00001cfb01007387 */ /* 0x000fe80000100800 */
[----:B------:R-:W-:Y:S04]  /*2aa0*/  STL [R1+0x30], R246 ;  /* 0x000030f601007387 */ /* 0x000fe80000100800 */
[----:B------:R1:W-:Y:S01]  /*2ab0*/  STL [R1+0x20], R247 ;  /* 0x000020f701007387 */ /* 0x0003e20000100800 */
[----:B------:R-:W-:Y:S01]  /*2ac0*/  FADD.FTZ R244, R244, R179 ;  /* 0x000000b3f4f47221 */ /* 0x000fe20000010000 */
[----:B-1----:R-:W-:-:S03]  /*2ad0*/  HADD2.F32 R247, -RZ, R183.H1_H1 ;  /* 0x300000b7fff77230 */ /* 0x002fc60000004100 */
[----:B------:R-:W-:Y:S02]  /*2ae0*/  FADD.FTZ R244, R244, R236 ;  /* 0x000000ecf4f47221 */ /* 0x000fe40000010000 */
[----:B------:R-:W-:Y:S01]  /*2af0*/  FADD.FTZ R249, R249, R247 ;  /* 0x000000f7f9f97221 */ /* 0x000fe20000010000 */
[----:B------:R-:W-:Y:S01]  /*2b00*/  FFMA.FTZ R248, R250, R247, R248 ;  /* 0x000000f7faf87223 */ /* 0x000fe200000100f8 */
[----:B------:R-:W-:-:S03]  /*2b10*/  FADD.FTZ R244, R244, R180 ;  /* 0x000000b4f4f47221 */ /* 0x000fc60000010000 */
[----:B------:R0:W-:Y:S04]  /*2b20*/  STL [R1+0x34], R249 ;  /* 0x000034f901007387 */ /* 0x0001e80000100800 */
[----:B------:R0:W-:Y:S01]  /*2b30*/  STL [R1+0x24], R248 ;  /* 0x000024f801007387 */ /* 0x0001e20000100800 */
[----:B------:R-:W-:Y:S01]  /*2b40*/  FFMA.FTZ R183, R181, R238, R245 ;  /* 0x000000eeb5b77223 */ /* 0x000fe200000100f5 */
[----:B------:R-:W-:Y:S01]  /*2b50*/  FADD.FTZ R244, R244, R238 ;  /* 0x000000eef4f47221 */ /* 0x000fe20000010000 */
[--C-:B------:R-:W-:Y:S02]  /*2b60*/  HADD2.F32 R246, -RZ, R83.reuse.H0_H0 ;  /* 0x20000053fff67230 */ /* 0x100fe40000004100 */
[----:B------:R-:W-:Y:S01]  /*2b70*/  FFMA.FTZ R183, R239, R240, R183 ;  /* 0x000000f0efb77223 */ /* 0x000fe200000100b7 */
[----:B------:R-:W-:Y:S01]  /*2b80*/  FADD.FTZ R244, R244, R240 ;  /* 0x000000f0f4f47221 */ /* 0x000fe20000010000 */
[----:B------:R-:W-:-:S02]  /*2b90*/  HADD2.F32 R245, -RZ, R83.H1_H1 ;  /* 0x30000053fff57230 */ /* 0x000fc40000004100 */
[----:B------:R-:W-:Y:S01]  /*2ba0*/  FMUL.FTZ R243, R246, R243 ;  /* 0x000000f3f6f37220 */ /* 0x000fe20000410000 */
[----:B------:R-:W-:Y:S01]  /*2bb0*/  FFMA.FTZ R183, R182, R241, R183 ;  /* 0x000000f1b6b77223 */ /* 0x000fe200000100b7 */
[----:B------:R-:W-:Y:S01]  /*2bc0*/  FADD.FTZ R244, R244, R241 ;  /* 0x000000f1f4f47221 */ /* 0x000fe20000010000 */
[----:B------:R-:W-:Y:S02]  /*2bd0*/  FMUL.FTZ R247, R245, R247 ;  /* 0x000000f7f5f77220 */ /* 0x000fe40000410000 */
[----:B------:R-:W-:Y:S01]  /*2be0*/  FFMA.FTZ R183, R242, R243, R183 ;  /* 0x000000f3f2b77223 */ /* 0x000fe200000100b7 */
[----:B------:R-:W-:-:S03]  /*2bf0*/  FADD.FTZ R244, R244, R243 ;  /* 0x000000f3f4f47221 */ /* 0x000fc60000010000 */
[----:B------:R-:W-:Y:S01]  /*2c00*/  FFMA.FTZ R183, R250, R247, R183 ;  /* 0x000000f7fab77223 */ /* 0x000fe200000100b7 */
[----:B------:R-:W-:Y:S01]  /*2c10*/  FADD.FTZ R244, R244, R247 ;  /* 0x000000f7f4f47221 */ /* 0x000fe20000010000 */
[----:B0-----:R-:W-:Y:S06]  /*2c20*/  BRA `(.L_x_4108) ;  /* 0x0000000400247947 */ /* 0x001fec0003800000 */
.L_x_4107:
[----:B-----5:R-:W-:Y:S02]  /*2c30*/  ISETP.GE.AND P2, PT, R233, 0x1, PT ;  /* 0x00000001e900780c */ /* 0x020fe40003f46270 */
[----:B------:R-:W-:Y:S02]  /*2c40*/  MOV R232, UR14 ;  /* 0x0000000e00e87c02 */ /* 0x000fe40008000f00 */
[----:B------:R-:W-:Y:S02]  /*2c50*/  MOV R231, UR15 ;  /* 0x0000000f00e77c02 */ /* 0x000fe40008000f00 */
[----:B------:R-:W-:Y:S02]  /*2c60*/  ISETP.NE.U32.AND P0, PT, R232, RZ, PT ;  /* 0x000000ffe800720c */ /* 0x000fe40003f05070 */
[----:B------:R-:W-:Y:S02]  /*2c70*/  MOV R244, RZ ;  /* 0x000000ff00f47202 */ /* 0x000fe40000000f00 */
[----:B------:R-:W-:-:S03]  /*2c80*/  ISETP.NE.AND.EX P0, PT, R231, RZ, PT, P0 ;  /* 0x000000ffe700720c */ /* 0x000fc60003f05300 */
[----:B------:R-:W1:Y:S01]  /*2c90*/  @P2 LDC R183, c[0x0][0x388] ;  /* 0x0000e200ffb72b82 */ /* 0x000e620000000800 */
[----:B------:R-:W2:Y:S01]  /*2ca0*/  @P2 S2R R201, SR_TID.X ;  /* 0x0000000000c92919 */ /* 0x000ea20000002100 */
[----:B------:R-:W-:-:S05]  /*2cb0*/  @P2 IADD3 R200, PT, PT, R233, -0x1, RZ ;  /* 0xffffffffe9c82810 */ /* 0x000fca0007ffe0ff */
[----:B-1----:R-:W-:-:S05]  /*2cc0*/  @P2 IMAD R183, R200, R183, RZ ;  /* 0x000000b7c8b72224 */ /* 0x002fca00078e02ff */
[----:B------:R-:W-:-:S04]  /*2cd0*/  @P2 SHF.R.S32.HI R200, RZ, 0x1f, R183 ;  /* 0x0000001fffc82819 */ /* 0x000fc800000114b7 */
[----:B------:R-:W-:Y:S01]  /*2ce0*/  @P2 LEA.HI R183, R200, R183, RZ, 0x3 ;  /* 0x000000b7c8b72211 */ /* 0x000fe200078f18ff */
[----:B------:R-:W-:Y:S01]  /*2cf0*/  HFMA2 R200, -RZ, RZ, 0, 0 ;  /* 0x00000000ffc87431 */ /* 0x000fe200000001ff */
[----:B--2---:R-:W-:-:S04]  /*2d00*/  @P2 LOP3.LUT R201, R201, 0x1f, RZ, 0xc0, !PT ;  /* 0x0000001fc9c92812 */ /* 0x004fc800078ec0ff */
[----:B------:R-:W-:Y:S01]  /*2d10*/  @P2 LEA.HI.SX32 R200, R183, R201, 0x1d ;  /* 0x000000c9b7c82211 */ /* 0x000fe200078feaff */
[----:B------:R-:W-:Y:S01]  /*2d20*/  HFMA2 R183, -RZ, RZ, 0, 0 ;  /* 0x00000000ffb77431 */ /* 0x000fe200000001ff */
[----:B------:R-:W-:Y:S06]  /*2d30*/  @P0 BRA `(.L_x_4109) ;  /* 0x0000000000480947 */ /* 0x000fec0003800000 */
[----:B------:R-:W1:Y:S01]  /*2d40*/  LDC.64 R208, c[0x0][0x3b0] ;  /* 0x0000ec00ffd07b82 */ /* 0x000e620000000a00 */
[C---:B------:R-:W-:Y:S02]  /*2d50*/  IADD3 R207, PT, PT, R200.reuse, 0x60, RZ ;  /* 0x00000060c8cf7810 */ /* 0x040fe40007ffe0ff */
[C---:B------:R-:W-:Y:S02]  /*2d60*/  IADD3 R206, PT, PT, R200.reuse, 0x80, RZ ;  /* 0x00000080c8ce7810 */ /* 0x040fe40007ffe0ff */
[C---:B------:R-:W-:Y:S02]  /*2d70*/  IADD3 R202, PT, PT, R200.reuse, 0x20, RZ ;  /* 0x00000020c8ca7810 */ /* 0x040fe40007ffe0ff */
[C---:B------:R-:W-:Y:S01]  /*2d80*/  IADD3 R204, PT, PT, R200.reuse, 0x40, RZ ;  /* 0x00000040c8cc7810 */ /* 0x040fe20007ffe0ff */
[----:B-1----:R-:W-:-:S04]  /*2d90*/  IMAD.WIDE.U32 R200, R200, 0x8, R208 ;  /* 0x00000008c8c87825 */ /* 0x002fc800078e00d0 */
[----:B------:R-:W-:-:S04]  /*2da0*/  IMAD.WIDE.U32 R248, R207, 0x8, R208 ;  /* 0x00000008cff87825 */ /* 0x000fc800078e00d0 */
[----:B------:R-:W-:-:S04]  /*2db0*/  IMAD.WIDE.U32 R206, R206, 0x8, R208 ;  /* 0x00000008cece7825 */ /* 0x000fc800078e00d0 */
[----:B------:R-:W-:-:S04]  /*2dc0*/  IMAD.WIDE.U32 R202, R202, 0x8, R208 ;  /* 0x00000008caca7825 */ /* 0x000fc800078e00d0 */
[----:B------:R-:W-:Y:S02]  /*2dd0*/  IMAD.WIDE.U32 R204, R204, 0x8, R208 ;  /* 0x00000008cccc7825 */ /* 0x000fe400078e00d0 */
[----:B------:R1:W5:Y:S04]  /*2de0*/  LDG.E.64 R208, desc[UR6][R200.64] ;  /* 0x00000006c8d07981 */ /* 0x000368000c1e1b00 */
[----:B------:R-:W5:Y:S01]  /*2df0*/  LDG.E.64 R204, desc[UR6][R204.64] ;  /* 0x00000006cccc7981 */ /* 0x000f62000c1e1b00 */
[----:B-1----:R-:W-:Y:S02]  /*2e00*/  MOV R200, R206 ;  /* 0x000000ce00c87202 */ /* 0x002fe40000000f00 */
[----:B------:R-:W-:Y:S02]  /*2e10*/  MOV R201, R207 ;  /* 0x000000cf00c97202 */ /* 0x000fe40000000f00 */
[----:B------:R1:W5:Y:S04]  /*2e20*/  LDG.E.64 R206, desc[UR6][R202.64] ;  /* 0x00000006cace7981 */ /* 0x000368000c1e1b00 */
[----:B------:R-:W5:Y:S04]  /*2e30*/  LDG.E.64 R200, desc[UR6][R200.64] ;  /* 0x00000006c8c87981 */ /* 0x000f68000c1e1b00 */
[----:B------:R1:W5:Y:S01]  /*2e40*/  LDG.E.64 R202, desc[UR6][R248.64] ;  /* 0x00000006f8ca7981 */ /* 0x000362000c1e1b00 */
[----:B------:R-:W-:Y:S05]  /*2e50*/  BRA `(.L_x_4108) ;  /* 0x0000000000987947 */ /* 0x000fea0003800000 */
.L_x_4109:
        /* <DEDUP_REMOVED lines=19> */
[----:B--2---:R-:W-:Y:S01]  /*2f90*/  IMAD.WIDE.U32 R28, R28, 0x10, R32 ;  /* 0x000000101c1c7825 */ /* 0x004fe200078e0020 */
[----:B------:R-:W-:-:S03]  /*2fa0*/  IADD3 R24, PT, PT, R26, 0x80, RZ ;  /* 0x000000801a187810 */ /* 0x000fc60007ffe0ff */
[----:B------:R-:W-:-:S04]  /*2fb0*/  IMAD.WIDE.U32 R26, R26, 0x10, R32 ;  /* 0x000000101a1a7825 */ /* 0x000fc800078e0020 */
[----:B------:R-:W-:-:S04]  /*2fc0*/  IMAD.WIDE.U32 R30, R30, 0x10, R32 ;  /* 0x000000101e1e7825 */ /* 0x000fc800078e0020 */
[----:B------:R-:W-:-:S04]  /*2fd0*/  IMAD.WIDE.U32 R248, R25, 0x10, R32 ;  /* 0x0000001019f87825 */ /* 0x000fc800078e0020 */
[----:B------:R-:W-:Y:S01]  /*2fe0*/  IMAD.WIDE.U32 R42, R24, 0x10, R32 ;  /* 0x00000010182a7825 */ /* 0x000fe200078e0020 */
[----:B------:R-:W-:-:S03]  /*2ff0*/  IADD3 R32, PT, PT, R200, 0x20, RZ ;  /* 0x00000020c8207810 */ /* 0x000fc60007ffe0ff */
[--C-:B------:R-:W-:Y:S02]  /*3000*/  IMAD.WIDE.U32 R24, R200, 0x8, R40.reuse ;  /* 0x00000008c8187825 */ /* 0x100fe400078e0028 */
[----:B------:R-:W5:Y:S02]  /*3010*/  LDG.E.64 R200, desc[UR6][R38.64] ;  /* 0x0000000626c87981 */ /* 0x000f64000c1e1b00 */
[----:B------:R-:W-:Y:S02]  /*3020*/  IMAD.WIDE.U32 R32, R32, 0x8, R40 ;  /* 0x0000000820207825 */ /* 0x000fe400078e0028 */
[----:B------:R1:W5:Y:S04]  /*3030*/  LDG.E.64 R208, desc[UR6][R24.64] ;  /* 0x0000000618d07981 */ /* 0x000368000c1e1b00 */
[----:B------:R2:W5:Y:S04]  /*3040*/  LDG.E.64 R206, desc[UR6][R32.64] ;  /* 0x0000000620ce7981 */ /* 0x000568000c1e1b00 */
[----:B------:R2:W5:Y:S01]  /*3050*/  LDG.E.128 R36, desc[UR6][R28.64] ;  /* 0x000000061c247981 */ /* 0x000562000c1e1d00 */
[----:B-1----:R-:W-:-:S02]  /*3060*/  MOV R24, R42 ;  /* 0x0000002a00187202 */ /* 0x002fc40000000f00 */
[----:B------:R-:W-:Y:S02]  /*3070*/  MOV R25, R43 ;  /* 0x0000002b00197202 */ /* 0x000fe40000000f00 */
[----:B------:R2:W5:Y:S04]  /*3080*/  LDG.E.128 R40, desc[UR6][R26.64] ;  /* 0x000000061a287981 */ /* 0x000568000c1e1d00 */
[----:B------:R2:W5:Y:S04]  /*3090*/  LDG.E.128 R32, desc[UR6][R30.64] ;  /* 0x000000061e207981 */ /* 0x000568000c1e1d00 */
[----:B------:R-:W5:Y:S04]  /*30a0*/  LDG.E.128 R24, desc[UR6][R24.64] ;  /* 0x0000000618187981 */ /* 0x000f68000c1e1d00 */
[----:B------:R2:W5:Y:S02]  /*30b0*/  LDG.E.128 R28, desc[UR6][R248.64] ;  /* 0x00000006f81c7981 */ /* 0x000564000c1e1d00 */
.L_x_4108:
[----:B------:R-:W-:Y:S05]  /*30c0*/  BSYNC.RECONVERGENT B1 ;  /* 0x0000000000017941 */ /* 0x000fea0003800200 */
.L_x_4106:
[----:B------:R-:W-:-:S03]  /*30d0*/  UMOV UR4, 0xffffffff ;  /* 0xffffffff00047882 */ /* 0x000fc60000000000 */
[----:B------:R-:W-:Y:S05]  /*30e0*/  BRA.DIV UR4, `(.L_x_4110) ;  /* 0x0000010e04e87947 */ /* 0x000fea000b800000 */
[----:B------:R-:W1:Y:S02]  /*30f0*/  SHFL.BFLY PT, R245, R244, 0x1, 0x1f ;  /* 0x0c201f00f4f57f89 */ /* 0x000e6400000e0000 */
[----:B-12---:R-:W-:Y:S02]  /*3100*/  FADD.FTZ R249, R245, R244 ;  /* 0x000000f4f5f97221 */ /* 0x006fe40000010000 */
        /* <DEDUP_REMOVED lines=10> */
[----:B------:R-:W1:Y:S04]  /*31b0*/  SHFL.BFLY PT, R183, R249, 0x8, 0x1f ;  /* 0x0d001f00f9b77f89 */ /* 0x000e6800000e0000 */
[----:B------:R-:W2:Y:S01]  /*31c0*/  SHFL.BFLY PT, R244, R251, 0x8, 0x1f ;  /* 0x0d001f00fbf47f89 */ /* 0x000ea200000e0000 */
[----:B-1----:R-:W-:Y:S01]  /*31d0*/  FADD.FTZ R183, R249, R183 ;  /* 0x000000b7f9b77221 */ /* 0x002fe20000010000 */
[----:B--2---:R-:W-:-:S04]  /*31e0*/  FADD.FTZ R249, R251, R244 ;  /* 0x000000f4fbf97221 */ /* 0x004fc80000010000 */
[----:B------:R1:W2:Y:S04]  /*31f0*/  SHFL.BFLY PT, R251, R183, 0x10, 0x1f ;  /* 0x0e001f00b7fb7f89 */ /* 0x0002a800000e0000 */
[----:B------:R1:W3:Y:S02]  /*3200*/  SHFL.BFLY PT, R246, R249, 0x10, 0x1f ;  /* 0x0e001f00f9f67f89 */ /* 0x0002e400000e0000 */
.L_x_4592:
[----:B------:R-:W4:Y:S01]  /*3210*/  S2R R245, SR_TID.X ;  /* 0x0000000000f57919 */ /* 0x000f220000002100 */
[----:B------:R-:W-:Y:S01]  /*3220*/  @P2 IADD3 R233, PT, PT, R233, -0x1, RZ ;  /* 0xffffffffe9e92810 */ /* 0x000fe20007ffe0ff */
[----:B-12---:R-:W-:Y:S01]  /*3230*/  FADD.FTZ R183, R183, R251 ;  /* 0x000000fbb7b77221 */ /* 0x006fe20000010000 */
[----:B---3--:R-:W-:-:S03]  /*3240*/  FADD.FTZ R246, R249, R246 ;  /* 0x000000f6f9f67221 */ /* 0x008fc60000010000 */
[----:B------:R-:W-:-:S05]  /*3250*/  @P2 IMAD R233, R233, UR8, RZ ;  /* 0x00000008e9e92c24 */ /* 0x000fca000f8e02ff */
[----:B------:R-:W-:-:S04]  /*3260*/  @P2 SHF.R.S32.HI R244, RZ, 0x1f, R233 ;  /* 0x0000001ffff42819 */ /* 0x000fc800000114e9 */
[----:B------:R-:W-:Y:S01]  /*3270*/  @P2 LEA.HI R244, R244, R233, RZ, 0x3 ;  /* 0x000000e9f4f42211 */ /* 0x000fe200078f18ff */
[----:B------:R-:W-:Y:S01]  /*3280*/  HFMA2 R233, -RZ, RZ, 0, 0 ;  /* 0x00000000ffe97431 */ /* 0x000fe200000001ff */
[----:B----4-:R-:W-:-:S04]  /*3290*/  LOP3.LUT R248, R245, 0x1f, RZ, 0xc0, !PT ;  /* 0x0000001ff5f87812 */ /* 0x010fc800078ec0ff */
[----:B------:R-:W-:Y:S01]  /*32a0*/  @P2 LEA.HI.SX32 R233, R244, R248, 0x1d ;  /* 0x000000f8f4e92211 */ /* 0x000fe200078feaff */
[----:B------:R1:W-:Y:S01]  /*32b0*/  STL [R1+0x4], R248 ;  /* 0x000004f801007387 */ /* 0x0003e20000100800 */
[----:B------:R-:W2:Y:S01]  /*32c0*/  @P2 LDC.64 R244, c[0x0][0x390] ;  /* 0x0000e400fff42b82 */ /* 0x000ea20000000a00 */
[----:B------:R-:W-:-:S04]  /*32d0*/  ISETP.NE.U32.AND P0, PT, R232, RZ, PT ;  /* 0x000000ffe800720c */ /* 0x000fc80003f05070 */
[----:B------:R-:W-:Y:S01]  /*32e0*/  ISETP.NE.AND.EX P0, PT, R231, RZ, PT, P0 ;  /* 0x000000ffe700720c */ /* 0x000fe20003f05300 */
[----:B------:R-:W-:Y:S01]  /*32f0*/  FMUL.FTZ R183, R183, UR10 ;  /* 0x0000000ab7b77c20 */ /* 0x000fe20008410000 */
[----:B------:R-:W-:Y:S01]  /*3300*/  ISETP.NE.AND P3, PT, RZ, UR9, PT ;  /* 0x00000009ff007c0c */ /* 0x000fe2000bf65270 */
[----:B------:R-:W-:Y:S01]  /*3310*/  BSSY.RECONVERGENT B1, `(.L_x_4111) ;  /* 0x000031e000017945 */ /* 0x000fe20003800200 */
[----:B--2---:R-:W-:-:S05]  /*3320*/  @P2 IMAD.WIDE.U32 R244, R233, 0x10, R244 ;  /* 0x00000010e9f42825 */ /* 0x004fca00078e00f4 */
[----:B------:R2:W5:Y:S01]  /*3330*/  @P2 LDG.E.128 R160, desc[UR6][R244.64] ;  /* 0x00000006f4a02981 */ /* 0x000562000c1e1d00 */
[----:B------:R-:W-:Y:S01]  /*3340*/  FSEL R183, R183, RZ, !P3 ;  /* 0x000000ffb7b77208 */ /* 0x000fe20005800000 */
[----:B--2---:R-:W-:-:S05]  /*3350*/  IMAD R245, R194, UR8, RZ ;  /* 0x00000008c2f57c24 */ /* 0x004fca000f8e02ff */
[----:B------:R-:W-:-:S04]  /*3360*/  SHF.R.S32.HI R244, RZ, 0x1f, R245 ;  /* 0x0000001ffff47819 */ /* 0x000fc800000114f5 */
[----:B------:R-:W-:Y:S01]  /*3370*/  LEA.HI R245, R244, R245, RZ, 0x3 ;  /* 0x000000f5f4f57211 */ /* 0x000fe200078f18ff */
[----:B------:R-:W-:-:S03]  /*3380*/  FMUL.FTZ R244, R246, UR10 ;  /* 0x0000000af6f47c20 */ /* 0x000fc60008410000 */
        /* <DEDUP_REMOVED lines=22> */
.L_x_4117:
[----:B------:R-:W-:Y:S05]  /*34f0*/  BSYNC.RECONVERGENT B3 ;  /* 0x0000000000037941 */ /* 0x000fea0003800200 */
.L_x_4116:
[----:B------:R-:W-:Y:S01]  /*3500*/  FADD.FTZ R152, R152, R248 ;  /* 0x000000f898987221 */ /* 0x000fe20000010000 */
[----:B------:R-:W-:Y:S01]  /*3510*/  BSSY.RECONVERGENT B3, `(.L_x_4118) ;  /* 0x000000c000037945 */ /* 0x000fe20003800200 */
[----:B------:R-:W-:-:S03]  /*3520*/  HFMA2 R248, -RZ, RZ, 0, 0 ;  /* 0x00000000fff87431 */ /* 0x000fc600000001ff */
        /* <DEDUP_REMOVED lines=10> */
.L_x_4119:
[----:B------:R-:W-:Y:S05]  /*35d0*/  BSYNC.RECONVERGENT B3 ;  /* 0x0000000000037941 */ /* 0x000fea0003800200 */
.L_x_4118:
[----:B------:R-:W-:-:S04]  /*35e0*/  F2FP.F16.F32.PACK_AB R248, RZ, R248 ;  /* 0x000000f8fff8723e */ /* 0x000fc800000000ff */
[----:B------:R-:W-:-:S07]  /*35f0*/  PRMT R164, R248, 0x7610, R164 ;  /* 0x00007610f8a47816 */ /* 0x000fce00000000a4 */
.L_x_4115:
[----:B------:R-:W-:Y:S05]  /*3600*/  BSYNC.RECONVERGENT B2 ;  /* 0x0000000000027941 */ /* 0x000fea0003800200 */
.L_x_4114:
        /* <DEDUP_REMOVED lines=15> */
.L_x_4123:
[----:B------:R-:W-:Y:S05]  /*3700*/  BSYNC.RECONVERGENT B3 ;  /* 0x0000000000037941 */ /* 0x000fea0003800200 */
.L_x_4122:
[----:B------:R-:W-:Y:S01]  /*3710*/  FADD.FTZ R153, R153, R248 ;  /* 0x000000f899997221 */ /* 0x000fe20000010000 */
[----:B------:R-:W-:Y:S01]  /*3720*/  BSSY.RECONVERGENT B3, `(.L_x_4124) ;  /* 0x000000c000037945 */ /* 0x000fe20003800200 */
[----:B------:R-:W-:-:S03]  /*3730*/  HFMA2 R248, -RZ, RZ, 0, 0 ;  /* 0x00000000fff87431 */ /* 0x000fc600000001ff */
        /* <DEDUP_REMOVED lines=10> */
.L_x_4125:
[----:B------:R-:W-:Y:S05]  /*37e0*/  BSYNC.RECONVERGENT B3 ;  /* 0x0000000000037941 */ /* 0x000fea0003800200 */
.L_x_4124:
[----:B------:R-:W-:-:S04]  /*37f0*/  F2FP.F16.F32.PACK_AB R248, RZ, R248 ;  /* 0x000000f8fff8723e */ /* 0x000fc800000000ff */
[----:B------:R-:W-:-:S07]  /*3800*/  PRMT R164, R164, 0x5410, R248 ;  /* 0x00005410a4a47816 */ /* 0x000fce00000000f8 */
.L_x_4121:
[----:B------:R-:W-:Y:S05]  /*3810*/  BSYNC.RECONVERGENT B2 ;  /* 0x0000000000027941 */ /* 0x000fea0003800200 */
.L_x_4120:
        /* <DEDUP_REMOVED lines=15> */
.L_x_4129:
[----:B------:R-:W-:Y:S05]  /*3910*/  BSYNC.RECONVERGENT B3 ;  /* 0x0000000000037941 */ /* 0x000fea0003800200 */
.L_x_4128:
        /* <DEDUP_REMOVED lines=13> */
.L_x_4131:
[----:B------:R-:W-:Y:S05]  /*39f0*/  BSYNC.RECONVERGENT B3 ;  /* 0x0000000000037941 */ /* 0x000fea0003800200 */
.L_x_4130:
[----:B------:R-:W-:-:S04]  /*3a00*/  F2FP.F16.F32.PACK_AB R248, RZ, R248 ;  /* 0x000000f8fff8723e */ /* 0x000fc800000000ff */
[----:B------:R-:W-:-:S07]  /*3a10*/  PRMT R165, R248, 0x7610, R165 ;  /* 0x00007610f8a57816 */ /* 0x000fce00000000a5 */
.L_x_4127:
[----:B------:R-:W-:Y:S05]  /*3a20*/  BSYNC.RECONVERGENT B2 ;  /* 0x0000000000027941 */ /* 0x000fea0003800200 */
.L_x_4126:
        /* <DEDUP_REMOVED lines=15> */
.L_x_4135:
[----:B------:R-:W-:Y:S05]  /*3b20*/  BSYNC.RECONVERGENT B3 ;  /* 0x0000000000037941 */ /* 0x000fea0003800200 */
.L_x_4134:
        /* <DEDUP_REMOVED lines=13> */
.L_x_4137:
[----:B------:R-:W-:Y:S05]  /*3c00*/  BSYNC.RECONVERGENT B3 ;  /* 0x0000000000037941 */ /* 0x000fea0003800200 */
.L_x_4136:
[----:B------:R-:W-:-:S04]  /*3c10*/  F2FP.F16.F32.PACK_AB R248, RZ, R248 ;  /* 0x000000f8fff8723e */ /* 0x000fc800000000ff */
[----:B------:R-:W-:-:S07]  /*3c20*/  PRMT R165, R165, 0x5410, R248 ;  /* 0x00005410a5a57816 */ /* 0x000fce00000000f8 */
.L_x_4133:
[----:B------:R-:W-:Y:S05]  /*3c30*/  BSYNC.RECONVERGENT B2 ;  /* 0x0000000000027941 */ /* 0x000fea0003800200 */
.L_x_4132:
        /* <DEDUP_REMOVED lines=15> */
.L_x_4141:
[----:B------:R-:W-:Y:S05]  /*3d30*/  BSYNC.RECONVERGENT B3 ;  /* 0x0000000000037941 */ /* 0x000fea0003800200 */
.L_x_4140:
        /* <DEDUP_REMOVED lines=13> */
.L_x_4143:
[----:B------:R-:W-:Y:S05]  /*3e10*/  BSYNC.RECONVERGENT B3 ;  /* 0x0000000000037941 */ /* 0x000fea0003800200 */
.L_x_4142:
[----:B------:R-:W-:-:S04]  /*3e20*/  F2FP.F16.F32.PACK_AB R248, RZ, R248 ;  /* 0x000000f8fff8723e */ /* 0x000fc800000000ff */
[----:B------:R-:W-:-:S07]  /*3e30*/  PRMT R166, R248, 0x7610, R166 ;  /* 0x00007610f8a67816 */ /* 0x000fce00000000a6 */
.L_x_4139:
[----:B------:R-:W-:Y:S05]  /*3e40*/  BSYNC.RECONVERGENT B2 ;  /* 0x0000000000027941 */ /* 0x000fea0003800200 */
.L_x_4138:
        /* <DEDUP_REMOVED lines=15> */
.L_x_4147:
[----:B------:R-:W-:Y:S05]  /*3f40*/  BSYNC.RECONVERGENT B3 ;  /* 0x0000000000037941 */ /* 0x000fea0003800200 */
.L_x_4146:
        /* <DEDUP_REMOVED lines=13> */
.L_x_4149:
[----:B------:R-:W-:Y:S05]  /*4020*/  BSYNC.RECONVERGENT B3 ;  /* 0x0000000000037941 */ /* 0x000fea0003800200 */
.L_x_4148:
[----:B------:R-:W-:-:S04]  /*4030*/  F2FP.F16.F32.PACK_AB R248, RZ, R248 ;  /* 0x000000f8fff8723e */ /* 0x000fc800000000ff */
[----:B------:R-:W-:-:S07]  /*4040*/  PRMT R166, R166, 0x5410, R248 ;  /* 0x00005410a6a67816 */ /* 0x000fce00000000f8 */
.L_x_4145:
[----:B------:R-:W-:Y:S05]  /*4050*/  BSYNC.RECONVERGENT B2 ;  /* 0x0000000000027941 */ /* 0x000fea0003800200 */
.L_x_4144:
        /* <DEDUP_REMOVED lines=15> */
.L_x_4153:
[----:B------:R-:W-:Y:S05]  /*4150*/  BSYNC.RECONVERGENT B3 ;  /* 0x0000000000037941 */ /* 0x000fea0003800200 */
.L_x_4152:
        /* <DEDUP_REMOVED lines=13> */
.L_x_4155:
[----:B------:R-:W-:Y:S05]  /*4230*/  BSYNC.RECONVERGENT B3 ;  /* 0x0000000000037941 */ /* 0x000fea0003800200 */
.L_x_4154:
[----:B------:R-:W-:-:S04]  /*4240*/  F2FP.F16.F32.PACK_AB R248, RZ, R248 ;  /* 0x000000f8fff8723e */ /* 0x000fc800000000ff */
[----:B------:R-:W-:-:S07]  /*4250*/  PRMT R167, R248, 0x7610, R167 ;  /* 0x00007610f8a77816 */ /* 0x000fce00000000a7 */
.L_x_4151:
[----:B------:R-:W-:Y:S05]  /*4260*/  BSYNC.RECONVERGENT B2 ;  /* 0x0000000000027941 */ /* 0x000fea0003800200 */
.L_x_4150:
[----:B------:R-:W-:Y:S05]  /*4270*/  @!P2 BRA `(.L_x_4156) ;  /* 0x00000020009ca947 */ /* 0x000fea0003800000 */
[----:B-----5:R-:W-:Y:S01]  /*4280*/  ISETP.GE.U32.AND P0, PT, R208, RZ, PT ;  /* 0x000000ffd000720c */ /* 0x020fe20003f06070 */
[----:B------:R-:W-:Y:S01]  /*4290*/  BSSY.RECONVERGENT B2, `(.L_x_4157) ;  /* 0x000000d000027945 */ /* 0x000fe20003800200 */
[----:B------:R-:W-:Y:S02]  /*42a0*/  MOV R208, RZ ;  /* 0x000000ff00d07202 */ /* 0x000fe40000000f00 */
        /* <DEDUP_REMOVED lines=11> */
.L_x_4158:
[----:B------:R-:W-:Y:S05]  /*4360*/  BSYNC.RECONVERGENT B2 ;  /* 0x0000000000027941 */ /* 0x000fea0003800200 */
.L_x_4157:
        /* <DEDUP_REMOVED lines=13> */
.L_x_4160:
[----:B------:R-:W-:Y:S05]  /*4440*/  BSYNC.RECONVERGENT B2 ;  /* 0x0000000000027941 */ /* 0x000fea0003800200 */
.L_x_4159:
[----:B------:R-:W-:-:S04]  /*4450*/  F2FP.F16.F32.PACK_AB R208, RZ, R208 ;  /* 0x000000d0ffd0723e */ /* 0x000fc800000000ff */
[----:B------:R-:W-:Y:S01]  /*4460*/  PRMT R167, R167, 0x5410, R208 ;  /* 0x00005410a7a77816 */ /* 0x000fe200000000d0 */
[----:B------:R-:W-:Y:S06]  /*4470*/  BRA `(.L_x_4156) ;  /* 0x00000020001c7947 */ /* 0x000fec0003800000 */
.L_x_4113:
        /* <DEDUP_REMOVED lines=9> */
[----:B------:R-:W2:Y:S02]  /*4510*/  @P1 LDC.64 R168, c[0x0][0x408] ;  /* 0x00010200ffa81b82 */ /* 0x000ea40000000a00 */
[----:B--2---:R-:W-:-:S04]  /*4520*/  @P1 FMUL.FTZ R169, R169, R171 ;  /* 0x000000aba9a91220 */ /* 0x004fc80000410000 */
[----:B------:R-:W-:Y:S01]  /*4530*/  @P1 FMUL.FTZ R170, R169, R168 ;  /* 0x000000a8a9aa1220 */ /* 0x000fe20000410000 */
[----:B------:R-:W-:Y:S01]  /*4540*/  @P1 HADD2.F32 R169, -RZ, R160.H0_H0 ;  /* 0x200000a0ffa91230 */ /* 0x000fe20000004100 */
[----:B------:R-:W-:-:S04]  /*4550*/  MOV R168, RZ ;  /* 0x000000ff00a87202 */ /* 0x000fc80000000f00 */
[----:B------:R-:W-:-:S04]  /*4560*/  @P1 FMUL.FTZ R168, R169, R170 ;  /* 0x000000aaa9a81220 */ /* 0x000fc80000410000 */
[----:B------:R-:W-:Y:S02]  /*4570*/  FADD.FTZ R152, R152, R168 ;  /* 0x000000a898987221 */ /* 0x000fe40000010000 */
[----:B------:R-:W2:Y:S02]  /*4580*/  @P1 LDC.64 R168, c[0x0][0x408] ;  /* 0x00010200ffa81b82 */ /* 0x000ea40000000a00 */
[----:B--2---:R-:W-:-:S04]  /*4590*/  @P1 FMUL.FTZ R169, R169, R171 ;  /* 0x000000aba9a91220 */ /* 0x004fc80000410000 */
[----:B------:R-:W-:Y:S01]  /*45a0*/  @P1 FMUL.FTZ R170, R169, R168 ;  /* 0x000000a8a9aa1220 */ /* 0x000fe20000410000 */
[----:B------:R-:W-:Y:S02]  /*45b0*/  @P1 HADD2.F32 R169, -RZ, R44.H0_H0 ;  /* 0x2000002cffa91230 */ /* 0x000fe40000004100 */
[----:B------:R-:W-:-:S03]  /*45c0*/  HFMA2 R168, -RZ, RZ, 0, 0 ;  /* 0x00000000ffa87431 */ /* 0x000fc600000001ff */
[----:B------:R-:W-:-:S05]  /*45d0*/  @P1 FMUL.FTZ R168, R169, R170 ;  /* 0x000000aaa9a81220 */ /* 0x000fca0000410000 */
[----:B------:R-:W-:-:S04]  /*45e0*/  F2FP.F16.F32.PACK_AB R168, RZ, R168 ;  /* 0x000000a8ffa8723e */ /* 0x000fc800000000ff */
[----:B------:R-:W-:-:S07]  /*45f0*/  PRMT R164, R168, 0x7610, R164 ;  /* 0x00007610a8a47816 */ /* 0x000fce00000000a4 */
.L_x_4162:
[----:B------:R-:W-:Y:S05]  /*4600*/  BSYNC.RECONVERGENT B2 ;  /* 0x0000000000027941 */ /* 0x000fea0003800200 */
.L_x_4161:
[----:B------:R-:W-:Y:S01]  /*4610*/  FFMA.FTZ R168, R191, R244, R183 ;  /* 0x000000f4bfa87223 */ /* 0x000fe200000100b7 */
[----:B------:R-:W-:Y:S03]  /*4620*/  BSSY.RECONVERGENT B2, `(.L_x_4163) ;  /* 0x0000015000027945 */ /* 0x000fe60003800200 */
[----:B------:R-:W-:-:S04]  /*4630*/  FADD.FTZ R168, R190, -R168 ;  /* 0x800000a8bea87221 */ /* 0x000fc80000010000 */
[----:B------:R-:W-:-:S05]  /*4640*/  FMUL.FTZ R168, R193, R168 ;  /* 0x000000a8c1a87220 */ /* 0x000fca0000410000 */
[----:B------:R-:W-:Y:S01]  /*4650*/  FSEL R251, R168, RZ, P0 ;  /* 0x000000ffa8fb7208 */ /* 0x000fe20000000000 */
[----:B------:R-:W-:Y:S06]  /*4660*/  @!P2 BRA `(.L_x_4164) ;  /* 0x000000000040a947 */ /* 0x000fec0003800000 */
[----:B-----5:R-:W-:-:S13]  /*4670*/  LOP3.LUT P1, RZ, R208, 0xff00, RZ, 0xc0, !PT ;  /* 0x0000ff00d0ff7812 */ /* 0x020fda000782c0ff */
[----:B------:R-:W2:Y:S02]  /*4680*/  @P1 LDC.64 R168, c[0x0][0x408] ;  /* 0x00010200ffa81b82 */ /* 0x000ea40000000a00 */
[----:B--2---:R-:W-:-:S04]  /*4690*/  @P1 FMUL.FTZ R169, R169, R251 ;  /* 0x000000fba9a91220 */ /* 0x004fc80000410000 */
[----:B------:R-:W-:Y:S01]  /*46a0*/  @P1 FMUL.FTZ R170, R169, R168 ;  /* 0x000000a8a9aa1220 */ /* 0x000fe20000410000 */
[----:B------:R-:W-:Y:S01]  /*46b0*/  @P1 HADD2.F32 R169, -RZ, R160.H1_H1 ;  /* 0x300000a0ffa91230 */ /* 0x000fe20000004100 */
[----:B------:R-:W-:-:S04]  /*46c0*/  MOV R168, RZ ;  /* 0x000000ff00a87202 */ /* 0x000fc80000000f00 */
[----:B------:R-:W-:-:S04]  /*46d0*/  @P1 FMUL.FTZ R168, R169, R170 ;  /* 0x000000aaa9a81220 */ /* 0x000fc80000410000 */
[----:B------:R-:W-:Y:S02]  /*46e0*/  FADD.FTZ R153, R153, R168 ;  /* 0x000000a899997221 */ /* 0x000fe40000010000 */
[----:B------:R-:W2:Y:S02]  /*46f0*/  @P1 LDC.64 R168, c[0x0][0x408] ;  /* 0x00010200ffa81b82 */ /* 0x000ea40000000a00 */
[----:B--2---:R-:W-:-:S04]  /*4700*/  @P1 FMUL.FTZ R169, R169, R251 ;  /* 0x000000fba9a91220 */ /* 0x004fc80000410000 */
[----:B------:R-:W-:Y:S01]  /*4710*/  @P1 FMUL.FTZ R170, R169, R168 ;  /* 0x000000a8a9aa1220 */ /* 0x000fe20000410000 */
[----:B------:R-:W-:Y:S02]  /*4720*/  @P1 HADD2.F32 R169, -RZ, R44.H1_H1 ;  /* 0x3000002cffa91230 */ /* 0x000fe40000004100 */
[----:B------:R-:W-:-:S03]  /*4730*/  HFMA2 R168, -RZ, RZ, 0, 0 ;  /* 0x00000000ffa87431 */ /* 0x000fc600000001ff */
[----:B------:R-:W-:-:S05]  /*4740*/  @P1 FMUL.FTZ R168, R169, R170 ;  /* 0x000000aaa9a81220 */ /* 0x000fca0000410000 */
[----:B------:R-:W-:-:S04]  /*4750*/  F2FP.F16.F32.PACK_AB R168, RZ, R168 ;  /* 0x000000a8ffa8723e */ /* 0x000fc800000000ff */
[----:B------:R-:W-:-:S07]  /*4760*/  PRMT R164, R164, 0x5410, R168 ;  /* 0x00005410a4a47816 */ /* 0x000fce00000000a8 */
.L_x_4164:
[----:B------:R-:W-:Y:S05]  /*4770*/  BSYNC.RECONVERGENT B2 ;  /* 0x0000000000027941 */ /* 0x000fea0003800200 */
.L_x_4163:
        /* <DEDUP_REMOVED lines=22> */
.L_x_4166:
[----:B------:R-:W-:Y:S05]  /*48e0*/  BSYNC.RECONVERGENT B2 ;  /* 0x0000000000027941 */ /* 0x000fea0003800200 */
.L_x_4165:
[----:B------:R-:W-:Y:S01]  /*48f0*/  FFMA.FTZ R168, R187, R244, R183 ;  /* 0x000000f4bba87223 */ /* 0x000fe200000100b7 */
[----:B------:R-:W-:Y:S03]  /*4900*/  BSSY.RECONVERGENT B2, `(.L_x_4167) ;  /* 0x0000015000027945 */ /* 0x000fe60003800200 */
[----:B------:R-:W-:-:S04]  /*4910*/  FADD.FTZ R168, R186, -R168 ;  /* 0x800000a8baa87221 */ /* 0x000fc80000010000 */
[----:B------:R-:W-:-:S05]  /*4920*/  FMUL.FTZ R168, R193, R168 ;  /* 0x000000a8c1a87220 */ /* 0x000fca0000410000 */
[----:B-1----:R-:W-:Y:S01]  /*4930*/  FSEL R171, R168, RZ, P0 ;  /* 0x000000ffa8ab7208 */ /* 0x002fe20000000000 */
[----:B------:R-:W-:Y:S06]  /*4940*/  @!P2 BRA `(.L_x_4168) ;  /* 0x000000000040a947 */ /* 0x000fec0003800000 */
[----:B-----5:R-:W-:-:S13]  /*4950*/  LOP3.LUT P1, RZ, R208, 0xff000000, RZ, 0xc0, !PT ;  /* 0xff000000d0ff7812 */ /* 0x020fda000782c0ff */
[----:B------:R-:W1:Y:S02]  /*4960*/  @P1 LDC.64 R168, c[0x0][0x408] ;  /* 0x00010200ffa81b82 */ /* 0x000e640000000a00 */
[----:B-1----:R-:W-:-:S04]  /*4970*/  @P1 FMUL.FTZ R169, R169, R171 ;  /* 0x000000aba9a91220 */ /* 0x002fc80000410000 */
[----:B------:R-:W-:Y:S01]  /*4980*/  @P1 FMUL.FTZ R170, R169, R168 ;  /* 0x000000a8a9aa1220 */ /* 0x000fe20000410000 */
[----:B------:R-:W-:Y:S01]  /*4990*/  @P1 HADD2.F32 R169, -RZ, R161.H1_H1 ;  /* 0x300000a1ffa91230 */ /* 0x000fe20000004100 */
[----:B------:R-:W-:-:S04]  /*49a0*/  MOV R168, RZ ;  /* 0x000000ff00a87202 */ /* 0x000fc80000000f00 */
[----:B------:R-:W-:-:S04]  /*49b0*/  @P1 FMUL.FTZ R168, R169, R170 ;  /* 0x000000aaa9a81220 */ /* 0x000fc80000410000 */
[----:B------:R-:W-:Y:S02]  /*49c0*/  FADD.FTZ R155, R155, R168 ;  /* 0x000000a89b9b7221 */ /* 0x000fe40000010000 */
[----:B------:R-:W1:Y:S02]  /*49d0*/  @P1 LDC.64 R168, c[0x0][0x408] ;  /* 0x00010200ffa81b82 */ /* 0x000e640000000a00 */
[----:B-1----:R-:W-:-:S04]  /*49e0*/  @P1 FMUL.FTZ R169, R169, R171 ;  /* 0x000000aba9a91220 */ /* 0x002fc80000410000 */
[----:B------:R-:W-:Y:S01]  /*49f0*/  @P1 FMUL.FTZ R170, R169, R168 ;  /* 0x000000a8a9aa1220 */ /* 0x000fe20000410000 */
[----:B------:R-:W-:Y:S02]  /*4a00*/  @P1 HADD2.F32 R169, -RZ, R45.H1_H1 ;  /* 0x3000002dffa91230 */ /* 0x000fe40000004100 */
[----:B------:R-:W-:-:S03]  /*4a10*/  HFMA2 R168, -RZ, RZ, 0, 0 ;  /* 0x00000000ffa87431 */ /* 0x000fc600000001ff */
[----:B------:R-:W-:-:S05]  /*4a20*/  @P1 FMUL.FTZ R168, R169, R170 ;  /* 0x000000aaa9a81220 */ /* 0x000fca0000410000 */
[----:B------:R-:W-:-:S04]  /*4a30*/  F2FP.F16.F32.PACK_AB R168, RZ, R168 ;  /* 0x000000a8ffa8723e */ /* 0x000fc800000000ff */
[----:B------:R-:W-:-:S07]  /*4a40*/  PRMT R165, R165, 0x5410, R168 ;  /* 0x00005410a5a57816 */ /* 0x000fce00000000a8 */
.L_x_4168:
[----:B------:R-:W-:Y:S05]  /*4a50*/  BSYNC.RECONVERGENT B2 ;  /* 0x0000000000027941 */ /* 0x000fea0003800200 */
.L_x_4167:
        /* <DEDUP_REMOVED lines=10> */
[----:B------:R-:W-:Y:S01]  /*4b00*/  @P1 HADD2.F32 R169, -RZ, R162.H0_H0 ;  /* 0x200000a2ffa91230 */ /* 0x000fe20000004100 */
[----:B------:R-:W-:-:S04]  /*4b10*/  MOV R168, RZ ;  /* 0x000000ff00a87202 */ /* 0x000fc80000000f00 */
[----:B------:R-:W-:-:S04]  /*4b20*/  @P1 FMUL.FTZ R168, R169, R249 ;  /* 0x000000f9a9a81220 */ /* 0x000fc80000410000 */
[----:B------:R-:W-:Y:S02]  /*4b30*/  FADD.FTZ R148, R148, R168 ;  /* 0x000000a894947221 */ /* 0x000fe40000010000 */
[----:B------:R-:W1:Y:S02]  /*4b40*/  @P1 LDC.64 R168, c[0x0][0x408] ;  /* 0x00010200ffa81b82 */ /* 0x000e640000000a00 */
[----:B-1----:R-:W-:-:S04]  /*4b50*/  @P1 FMUL.FTZ R169, R169, R170 ;  /* 0x000000aaa9a91220 */ /* 0x002fc80000410000 */
[----:B------:R-:W-:Y:S01]  /*4b60*/  @P1 FMUL.FTZ R249, R169, R168 ;  /* 0x000000a8a9f91220 */ /* 0x000fe20000410000 */
[----:B------:R-:W-:Y:S02]  /*4b70*/  @P1 HADD2.F32 R169, -RZ, R46.H0_H0 ;  /* 0x2000002effa91230 */ /* 0x000fe40000004100 */
[----:B------:R-:W-:-:S03]  /*4b80*/  HFMA2 R168, -RZ, RZ, 0, 0 ;  /* 0x00000000ffa87431 */ /* 0x000fc600000001ff */
[----:B------:R-:W-:-:S05]  /*4b90*/  @P1 FMUL.FTZ R168, R169, R249 ;  /* 0x000000f9a9a81220 */ /* 0x000fca0000410000 */
[----:B------:R-:W-:-:S04]  /*4ba0*/  F2FP.F16.F32.PACK_AB R168, RZ, R168 ;  /* 0x000000a8ffa8723e */ /* 0x000fc800000000ff */
[----:B------:R-:W-:-:S07]  /*4bb0*/  PRMT R166, R168, 0x7610, R166 ;  /* 0x00007610a8a67816 */ /* 0x000fce00000000a6 */
.L_x_4170:
[----:B------:R-:W-:Y:S05]  /*4bc0*/  BSYNC.RECONVERGENT B2 ;  /* 0x0000000000027941 */ /* 0x000fea0003800200 */
.L_x_4169:
        /* <DEDUP_REMOVED lines=8> */
[----:B------:R-:W2:Y:S02]  /*4c50*/  @P1 LDC.64 R168, c[0x0][0x408] ;  /* 0x00010200ffa81b82 */ /* 0x000ea40000000a00 */
[----:B--2---:R-:W-:-:S04]  /*4c60*/  @P1 FMUL.FTZ R169, R169, R249 ;  /* 0x000000f9a9a91220 */ /* 0x004fc80000410000 */
[----:B-1----:R-:W-:Y:S01]  /*4c70*/  @P1 FMUL.FTZ R0, R169, R168 ;  /* 0x000000a8a9001220 */ /* 0x002fe20000410000 */
        /* <DEDUP_REMOVED lines=9> */
[----:B------:R-:W-:Y:S02]  /*4d10*/  @P1 FMUL.FTZ R168, R169, R0 ;  /* 0x00000000a9a81220 */ /* 0x000fe40000410000 */
[----:B------:R1:W5:Y:S03]  /*4d20*/  LDL.LU R0, [R1+0xb8] ;  /* 0x0000b80001007983 */ /* 0x0003660000300800 */
[----:B------:R-:W-:-:S04]  /*4d30*/  F2FP.F16.F32.PACK_AB R168, RZ, R168 ;  /* 0x000000a8ffa8723e */ /* 0x000fc800000000ff */
[----:B------:R-:W-:-:S07]  /*4d40*/  PRMT R166, R166, 0x5410, R168 ;  /* 0x00005410a6a67816 */ /* 0x000fce00000000a8 */
.L_x_4172:
[----:B------:R-:W-:Y:S05]  /*4d50*/  BSYNC.RECONVERGENT B2 ;  /* 0x0000000000027941 */ /* 0x000fea0003800200 */
.L_x_4171:
[----:B------:R-:W2:Y:S01]  /*4d60*/  LDL.LU R168, [R1] ;  /* 0x0000000001a87983 */ /* 0x000ea20000300800 */
[----:B------:R-:W-:Y:S01]  /*4d70*/  F2FP.F16.F32.PACK_AB R169, R171, R248 ;  /* 0x000000f8aba9723e */ /* 0x000fe200000000ff */
[----:B------:R-:W-:Y:S01]  /*4d80*/  FFMA.FTZ R171, R21, R244, R183 ;  /* 0x000000f415ab7223 */ /* 0x000fe200000100b7 */
[----:B------:R-:W-:Y:S01]  /*4d90*/  BSSY.RECONVERGENT B2, `(.L_x_4173) ;  /* 0x000001d000027945 */ /* 0x000fe20003800200 */
[----:B------:R-:W-:Y:S02]  /*4da0*/  F2FP.F16.F32.PACK_AB R170, R249, R170 ;  /* 0x000000aaf9aa723e */ /* 0x000fe400000000ff */
[----:B------:R-:W-:-:S04]  /*4db0*/  FADD.FTZ R171, R20, -R171 ;  /* 0x800000ab14ab7221 */ /* 0x000fc80000010000 */
[----:B------:R-:W-:-:S05]  /*4dc0*/  FMUL.FTZ R171, R193, R171 ;  /* 0x000000abc1ab7220 */ /* 0x000fca0000410000 */
[----:B------:R-:W-:Y:S02]  /*4dd0*/  FSEL R171, R171, RZ, P0 ;  /* 0x000000ffabab7208 */ /* 0x000fe40000000000 */
[----:B--2---:R-:W-:Y:S01]  /*4de0*/  F2FP.F16.F32.PACK_AB R168, R251, R168 ;  /* 0x000000a8fba8723e */ /* 0x004fe200000000ff */
[----:B------:R-:W-:-:S04]  /*4df0*/  FFMA.FTZ R251, R19, R244, R183 ;  /* 0x000000f413fb7223 */ /* 0x000fc800000100b7 */
[----:B------:R-:W-:-:S04]  /*4e00*/  FADD.FTZ R251, R18, -R251 ;  /* 0x800000fb12fb7221 */ /* 0x000fc80000010000 */
[----:B------:R-:W-:-:S05]  /*4e10*/  FMUL.FTZ R251, R193, R251 ;  /* 0x000000fbc1fb7220 */ /* 0x000fca0000410000 */
[----:B------:R-:W-:Y:S01]  /*4e20*/  FSEL R251, R251, RZ, P0 ;  /* 0x000000fffbfb7208 */ /* 0x000fe20000000000 */
[----:B------:R-:W-:Y:S06]  /*4e30*/  @!P2 BRA `(.L_x_4174) ;  /* 0x000000000048a947 */ /* 0x000fec0003800000 */
[----:B-----5:R-:W-:Y:S01]  /*4e40*/  LOP3.LUT P0, RZ, R209, 0xff0000, RZ, 0xc0, !PT ;  /* 0x00ff0000d1ff7812 */ /* 0x020fe2000780c0ff */
[----:B------:R2:W-:-:S12]  /*4e50*/  STL [R1+0xb8], R0 ;  /* 0x0000b80001007387 */ /* 0x0005d80000100800 */
[----:B------:R-:W3:Y:S02]  /*4e60*/  @P0 LDC.64 R248, c[0x0][0x408] ;  /* 0x00010200fff80b82 */ /* 0x000ee40000000a00 */
[----:B---3--:R-:W-:-:S04]  /*4e70*/  @P0 FMUL.FTZ R249, R249, R171 ;  /* 0x000000abf9f90220 */ /* 0x008fc80000410000 */
[----:B--2---:R-:W-:Y:S01]  /*4e80*/  @P0 FMUL.FTZ R0, R249, R248 ;  /* 0x000000f8f9000220 */ /* 0x004fe20000410000 */
        /* <DEDUP_REMOVED lines=9> */
[----:B------:R-:W-:Y:S02]  /*4f20*/  @P0 FMUL.FTZ R248, R249, R0 ;  /* 0x00000000f9f80220 */ /* 0x000fe40000410000 */
[----:B------:R2:W5:Y:S03]  /*4f30*/  LDL.LU R0, [R1+0xb8] ;  /* 0x0000b80001007983 */ /* 0x0005660000300800 */
[----:B------:R-:W-:-:S04]  /*4f40*/  F2FP.F16.F32.PACK_AB R248, RZ, R248 ;  /* 0x000000f8fff8723e */ /* 0x000fc800000000ff */
[----:B------:R-:W-:-:S07]  /*4f50*/  PRMT R167, R248, 0x7610, R167 ;  /* 0x00007610f8a77816 */ /* 0x000fce00000000a7 */
.L_x_4174:
[----:B------:R-:W-:Y:S05]  /*4f60*/  BSYNC.RECONVERGENT B2 ;  /* 0x0000000000027941 */ /* 0x000fea0003800200 */
.L_x_4173:
[----:B------:R-:W-:Y:S01]  /*4f70*/  F2FP.F16.F32.PACK_AB R171, R251, R171 ;  /* 0x000000abfbab723e */ /* 0x000fe200000000ff */
[----:B------:R-:W-:Y:S06]  /*4f80*/  @!P2 BRA `(.L_x_4156) ;  /* 0x000000140058a947 */ /* 0x000fec0003800000 */
[----:B-----5:R-:W-:-:S04]  /*4f90*/  ISETP.GE.U32.AND P0, PT, R208, RZ, PT ;  /* 0x000000ffd000720c */ /* 0x020fc80003f06070 */
[----:B------:R-:W-:-:S13]  /*4fa0*/  ISETP.GE.U32.AND.EX P0, PT, R209, 0x1000000, PT, P0 ;  /* 0x01000000d100780c */ /* 0x000fda0003f06100 */
[----:B------:R-:W3:Y:S01]  /*4fb0*/  @P0 LDC.64 R208, c[0x0][0x408] ;  /* 0x00010200ffd00b82 */ /* 0x000ee20000000a00 */
[----:B------:R-:W-:Y:S02]  /*4fc0*/  @P0 HADD2.F32 R248, -RZ, R163.H1_H1 ;  /* 0x300000a3fff80230 */ /* 0x000fe40000004100 */
[----:B---3--:R-:W-:-:S04]  /*4fd0*/  @P0 FMUL.FTZ R209, R251, R209 ;  /* 0x000000d1fbd10220 */ /* 0x008fc80000410000 */
[----:B------:R-:W-:Y:S01]  /*4fe0*/  @P0 FMUL.FTZ R208, R209, R208 ;  /* 0x000000d0d1d00220 */ /* 0x000fe20000410000 */
[----:B------:R-:W-:-:S03]  /*4ff0*/  MOV R209, RZ ;  /* 0x000000ff00d17202 */ /* 0x000fc60000000f00 */
[----:B------:R-:W-:Y:S01]  /*5000*/  @P0 FMUL.FTZ R209, R248, R208 ;  /* 0x000000d0f8d10220 */ /* 0x000fe20000410000 */
[----:B------:R-:W-:-:S03]  /*5010*/  @P0 HADD2.F32 R248, -RZ, R47.H1_H1 ;  /* 0x3000002ffff80230 */ /* 0x000fc60000004100 */
[----:B------:R-:W-:Y:S02]  /*5020*/  FADD.FTZ R151, R151, R209 ;  /* 0x000000d197977221 */ /* 0x000fe40000010000 */
[----:B------:R-:W3:Y:S02]  /*5030*/  @P0 LDC.64 R208, c[0x0][0x408] ;  /* 0x00010200ffd00b82 */ /* 0x000ee40000000a00 */
[----:B---3--:R-:W-:-:S04]  /*5040*/  @P0 FMUL.FTZ R209, R251, R209 ;  /* 0x000000d1fbd10220 */ /* 0x008fc80000410000 */
[----:B------:R-:W-:Y:S01]  /*5050*/  @P0 FMUL.FTZ R208, R209, R208 ;  /* 0x000000d0d1d00220 */ /* 0x000fe20000410000 */
[----:B------:R-:W-:-:S03]  /*5060*/  HFMA2 R209, -RZ, RZ, 0, 0 ;  /* 0x00000000ffd17431 */ /* 0x000fc600000001ff */
[----:B------:R-:W-:-:S05]  /*5070*/  @P0 FMUL.FTZ R209, R248, R208 ;  /* 0x000000d0f8d10220 */ /* 0x000fca0000410000 */
[----:B------:R-:W-:-:S04]  /*5080*/  F2FP.F16.F32.PACK_AB R209, RZ, R209 ;  /* 0x000000d1ffd1723e */ /* 0x000fc800000000ff */
[----:B------:R-:W-:Y:S01]  /*5090*/  PRMT R167, R167, 0x5410, R209 ;  /* 0x00005410a7a77816 */ /* 0x000fe200000000d1 */
[----:B------:R-:W-:Y:S06]  /*50a0*/  BRA `(.L_x_4156) ;  /* 0x0000001400107947 */ /* 0x000fec0003800000 */
.L_x_4112:
        /* <DEDUP_REMOVED lines=9> */
[----:B-----5:R-:W-:Y:S01]  /*5140*/  HADD2.F32 R249, -RZ, R40.H0_H0 ;  /* 0x20000028fff97230 */ /* 0x020fe20000004100 */
[----:B------:R-:W-:Y:S02]  /*5150*/  LOP3.LUT P0, RZ, R208, 0xff, RZ, 0xc0, !PT ;  /* 0x000000ffd0ff7812 */ /* 0x000fe4000780c0ff */
[----:B------:R-:W-:-:S04]  /*5160*/  @P1 FADD.FTZ R248, R192, -R248 ;  /* 0x800000f8c0f81221 */ /* 0x000fc80000010000 */
[----:B------:R-:W-:Y:S01]  /*5170*/  @P1 FFMA.FTZ R249, R193, R248, R249 ;  /* 0x000000f8c1f91223 */ /* 0x000fe200000100f9 */
[----:B------:R-:W-:-:S03]  /*5180*/  MOV R248, RZ ;  /* 0x000000ff00f87202 */ /* 0x000fc60000000f00 */
[----:B------:R-:W-:-:S04]  /*5190*/  FMUL.FTZ R249, R249, UR13 ;  /* 0x0000000df9f97c20 */ /* 0x000fc80008410000 */
[----:B------:R-:W-:Y:S01]  /*51a0*/  FMUL.FTZ R251, R249, UR12 ;  /* 0x0000000cf9fb7c20 */ /* 0x000fe20008410000 */
[----:B------:R-:W-:-:S05]  /*51b0*/  @P0 HADD2.F32 R249, -RZ, R160.H0_H0 ;  /* 0x200000a0fff90230 */ /* 0x000fca0000004100 */
[----:B------:R-:W-:Y:S01]  /*51c0*/  @P0 FMUL.FTZ R248, R249, R251 ;  /* 0x000000fbf9f80220 */ /* 0x000fe20000410000 */
[----:B------:R-:W-:-:S03]  /*51d0*/  @P0 HADD2.F32 R249, -RZ, R44.H0_H0 ;  /* 0x2000002cfff90230 */ /* 0x000fc60000004100 */
[----:B------:R-:W-:Y:S01]  /*51e0*/  FADD.FTZ R152, R152, R248 ;  /* 0x000000f898987221 */ /* 0x000fe20000010000 */
[----:B------:R-:W-:Y:S02]  /*51f0*/  HFMA2 R248, -RZ, RZ, 0, 0 ;  /* 0x00000000fff87431 */ /* 0x000fe400000001ff */
[----:B------:R-:W-:-:S05]  /*5200*/  @P0 FMUL.FTZ R248, R249, R251 ;  /* 0x000000fbf9f80220 */ /* 0x000fca0000410000 */
[----:B------:R-:W-:-:S04]  /*5210*/  F2FP.F16.F32.PACK_AB R248, RZ, R248 ;  /* 0x000000f8fff8723e */ /* 0x000fc800000000ff */
[----:B------:R-:W-:-:S07]  /*5220*/  PRMT R164, R248, 0x7610, R164 ;  /* 0x00007610f8a47816 */ /* 0x000fce00000000a4 */
.L_x_4177:
[----:B------:R-:W-:Y:S05]  /*5230*/  BSYNC.RECONVERGENT B2 ;  /* 0x0000000000027941 */ /* 0x000fea0003800200 */
.L_x_4176:
[----:B------:R-:W-:Y:S04]  /*5240*/  BSSY.RECONVERGENT B2, `(.L_x_4178) ;  /* 0x0000012000027945 */ /* 0x000fe80003800200 */
[----:B------:R-:W-:Y:S05]  /*5250*/  @!P2 BRA `(.L_x_4179) ;  /* 0x000000000040a947 */ /* 0x000fea0003800000 */
[----:B------:R-:W-:Y:S01]  /*5260*/  @P1 FFMA.FTZ R248, R191, R244, R183 ;  /* 0x000000f4bff81223 */ /* 0x000fe200000100b7 */
[----:B-----5:R-:W-:Y:S01]  /*5270*/  HADD2.F32 R249, -RZ, R40.H1_H1 ;  /* 0x30000028fff97230 */ /* 0x020fe20000004100 */
[----:B------:R-:W-:Y:S02]  /*5280*/  LOP3.LUT P0, RZ, R208, 0xff00, RZ, 0xc0, !PT ;  /* 0x0000ff00d0ff7812 */ /* 0x000fe4000780c0ff */
[----:B------:R-:W-:-:S04]  /*5290*/  @P1 FADD.FTZ R248, R190, -R248 ;  /* 0x800000f8bef81221 */ /* 0x000fc80000010000 */
[----:B------:R-:W-:Y:S01]  /*52a0*/  @P1 FFMA.FTZ R249, R193, R248, R249 ;  /* 0x000000f8c1f91223 */ /* 0x000fe200000100f9 */
[----:B------:R-:W-:-:S03]  /*52b0*/  MOV R248, RZ ;  /* 0x000000ff00f87202 */ /* 0x000fc60000000f00 */
[----:B------:R-:W-:-:S04]  /*52c0*/  FMUL.FTZ R249, R249, UR13 ;  /* 0x0000000df9f97c20 */ /* 0x000fc80008410000 */
[----:B------:R-:W-:Y:S01]  /*52d0*/  FMUL.FTZ R251, R249, UR12 ;  /* 0x0000000cf9fb7c20 */ /* 0x000fe20008410000 */
[----:B------:R-:W-:-:S05]  /*52e0*/  @P0 HADD2.F32 R249, -RZ, R160.H1_H1 ;  /* 0x300000a0fff90230 */ /* 0x000fca0000004100 */
[----:B------:R-:W-:Y:S01]  /*52f0*/  @P0 FMUL.FTZ R248, R249, R251 ;  /* 0x000000fbf9f80220 */ /* 0x000fe20000410000 */
[----:B------:R-:W-:-:S03]  /*5300*/  @P0 HADD2.F32 R249, -RZ, R44.H1_H1 ;  /* 0x3000002cfff90230 */ /* 0x000fc60000004100 */
[----:B------:R-:W-:Y:S01]  /*5310*/  FADD.FTZ R153, R153, R248 ;  /* 0x000000f899997221 */ /* 0x000fe20000010000 */
[----:B------:R-:W-:Y:S02]  /*5320*/  HFMA2 R248, -RZ, RZ, 0, 0 ;  /* 0x00000000fff87431 */ /* 0x000fe400000001ff */
[----:B------:R-:W-:-:S05]  /*5330*/  @P0 FMUL.FTZ R248, R249, R251 ;  /* 0x000000fbf9f80220 */ /* 0x000fca0000410000 */
[----:B------:R-:W-:-:S04]  /*5340*/  F2FP.F16.F32.PACK_AB R248, RZ, R248 ;  /* 0x000000f8fff8723e */ /* 0x000fc800000000ff */
[----:B------:R-:W-:-:S07]  /*5350*/  PRMT R164, R164, 0x5410, R248 ;  /* 0x00005410a4a47816 */ /* 0x000fce00000000f8 */
.L_x_4179:
[----:B------:R-:W-:Y:S05]  /*5360*/  BSYNC.RECONVERGENT B2 ;  /* 0x0000000000027941 */ /* 0x000fea0003800200 */
.L_x_4178:
[----:B------:R-:W-:Y:S04]  /*5370*/  BSSY.RECONVERGENT B2, `(.L_x_4180) ;  /* 0x0000012000027945 */ /* 0x000fe80003800200 */
[----:B------:R-:W-:Y:S05]  /*5380*/  @!P2 BRA `(.L_x_4181) ;  /* 0x000000000040a947 */ /* 0x000fea0003800000 */
        /* <DEDUP_REMOVED lines=16> */
.L_x_4181:
[----:B------:R-:W-:Y:S05]  /*5490*/  BSYNC.RECONVERGENT B2 ;  /* 0x0000000000027941 */ /* 0x000fea0003800200 */
.L_x_4180:
        /* <DEDUP_REMOVED lines=18> */
.L_x_4183:
[----:B------:R-:W-:Y:S05]  /*55c0*/  BSYNC.RECONVERGENT B2 ;  /* 0x0000000000027941 */ /* 0x000fea0003800200 */
.L_x_4182:
        /* <DEDUP_REMOVED lines=18> */
.L_x_4185:
[----:B------:R-:W-:Y:S05]  /*56f0*/  BSYNC.RECONVERGENT B2 ;  /* 0x0000000000027941 */ /* 0x000fea0003800200 */
.L_x_4184:
        /* <DEDUP_REMOVED lines=18> */
.L_x_4187:
[----:B------:R-:W-:Y:S05]  /*5820*/  BSYNC.RECONVERGENT B2 ;  /* 0x0000000000027941 */ /* 0x000fea0003800200 */
.L_x_4186:
        /* <DEDUP_REMOVED lines=18> */
.L_x_4189:
[----:B------:R-:W-:Y:S05]  /*5950*/  BSYNC.RECONVERGENT B2 ;  /* 0x0000000000027941 */ /* 0x000fea0003800200 */
.L_x_4188:
[----:B------:R-:W-:Y:S05]  /*5960*/  @!P2 BRA `(.L_x_4156) ;  /* 0x0000000800e0a947 */ /* 0x000fea0003800000 */
[----:B-----5:R-:W-:Y:S01]  /*5970*/  ISETP.GE.U32.AND P0, PT, R208, RZ, PT ;  /* 0x000000ffd000720c */ /* 0x020fe20003f06070 */
[----:B------:R-:W-:-:S03]  /*5980*/  @P1 FFMA.FTZ R208, R19, R244, R183 ;  /* 0x000000f413d01223 */ /* 0x000fc600000100b7 */
[----:B------:R-:W-:Y:S01]  /*5990*/  ISETP.GE.U32.AND.EX P0, PT, R209, 0x1000000, PT, P0 ;  /* 0x01000000d100780c */ /* 0x000fe20003f06100 */
[----:B------:R-:W-:Y:S02]  /*59a0*/  HADD2.F32 R209, -RZ, R43.H1_H1 ;  /* 0x3000002bffd17230 */ /* 0x000fe40000004100 */
        /* <DEDUP_REMOVED lines=12> */
[----:B------:R-:W-:Y:S01]  /*5a70*/  PRMT R167, R167, 0x5410, R208 ;  /* 0x00005410a7a77816 */ /* 0x000fe200000000d0 */
[----:B------:R-:W-:Y:S06]  /*5a80*/  BRA `(.L_x_4156) ;  /* 0x0000000800987947 */ /* 0x000fec0003800000 */
.L_x_4175:
[----:B------:R-:W-:Y:S01]  /*5a90*/  ISETP.GT.AND P0, PT, R234, RZ, PT ;  /* 0x000000ffea00720c */ /* 0x000fe20003f04270 */
[----:B-----5:R-:W-:Y:S02]  /*5aa0*/  HADD2.F32 R248, -RZ, R40.H1_H1 ;  /* 0x30000028fff87230 */ /* 0x020fe40000004100 */
[----:B------:R-:W-:Y:S01]  /*5ab0*/  @P1 FFMA.FTZ R169, R0, R244, R183 ;  /* 0x000000f400a91223 */ /* 0x000fe200000100b7 */
[----:B------:R-:W-:Y:S03]  /*5ac0*/  BSSY.RECONVERGENT B2, `(.L_x_4190) ;  /* 0x0000014000027945 */ /* 0x000fe60003800200 */
[----:B------:R-:W-:-:S06]  /*5ad0*/  @P1 FADD.FTZ R169, R192, -R169 ;  /* 0x800000a9c0a91221 */ /* 0x000fcc0000010000 */
[----:B------:R-:W-:-:S04]  /*5ae0*/  @P0 FFMA.FTZ R168, R191, R244, R183 ;  /* 0x000000f4bfa80223 */ /* 0x000fc800000100b7 */
[----:B------:R-:W-:-:S04]  /*5af0*/  @P0 FADD.FTZ R168, R190, -R168 ;  /* 0x800000a8bea80221 */ /* 0x000fc80000010000 */
[----:B------:R-:W-:Y:S01]  /*5b00*/  @P0 FFMA.FTZ R248, R193, R168, R248 ;  /* 0x000000a8c1f80223 */ /* 0x000fe200000100f8 */
[----:B------:R-:W-:-:S05]  /*5b10*/  HADD2.F32 R168, -RZ, R40.H0_H0 ;  /* 0x20000028ffa87230 */ /* 0x000fca0000004100 */
[----:B------:R-:W-:Y:S01]  /*5b20*/  @P1 FFMA.FTZ R168, R193, R169, R168 ;  /* 0x000000a9c1a81223 */ /* 0x000fe200000100a8 */
[----:B------:R-:W-:Y:S06]  /*5b30*/  @!P2 BRA `(.L_x_4191) ;  /* 0x000000000030a947 */ /* 0x000fec0003800000 */
[----:B------:R-:W-:Y:S01]  /*5b40*/  LOP3.LUT P1, RZ, R208, 0xff, RZ, 0xc0, !PT ;  /* 0x000000ffd0ff7812 */ /* 0x000fe2000782c0ff */
[----:B------:R-:W-:Y:S01]  /*5b50*/  FMUL.FTZ R169, R168, UR13 ;  /* 0x0000000da8a97c20 */ /* 0x000fe20008410000 */
[----:B------:R-:W-:-:S03]  /*5b60*/  MOV R170, RZ ;  /* 0x000000ff00aa7202 */ /* 0x000fc60000000f00 */
[----:B------:R-:W-:-:S08]  /*5b70*/  FMUL.FTZ R169, R169, UR12 ;  /* 0x0000000ca9a97c20 */ /* 0x000fd00008410000 */
        /* <DEDUP_REMOVED lines=8> */
.L_x_4191:
[----:B------:R-:W-:Y:S05]  /*5c00*/  BSYNC.RECONVERGENT B2 ;  /* 0x0000000000027941 */ /* 0x000fea0003800200 */
.L_x_4190:
[----:B------:R-:W-:Y:S04]  /*5c10*/  BSSY.RECONVERGENT B2, `(.L_x_4192) ;  /* 0x000000e000027945 */ /* 0x000fe80003800200 */
[----:B------:R-:W-:Y:S05]  /*5c20*/  @!P2 BRA `(.L_x_4193) ;  /* 0x000000000030a947 */ /* 0x000fea0003800000 */
[----:B------:R-:W-:Y:S01]  /*5c30*/  LOP3.LUT P1, RZ, R208, 0xff00, RZ, 0xc0, !PT ;  /* 0x0000ff00d0ff7812 */ /* 0x000fe2000782c0ff */
[----:B------:R-:W-:Y:S01]  /*5c40*/  FMUL.FTZ R169, R248, UR13 ;  /* 0x0000000df8a97c20 */ /* 0x000fe20008410000 */
[----:B------:R-:W-:-:S03]  /*5c50*/  MOV R170, RZ ;  /* 0x000000ff00aa7202 */ /* 0x000fc60000000f00 */
[----:B------:R-:W-:-:S08]  /*5c60*/  FMUL.FTZ R169, R169, UR12 ;  /* 0x0000000ca9a97c20 */ /* 0x000fd00008410000 */
        /* <DEDUP_REMOVED lines=8> */
.L_x_4193:
[----:B------:R-:W-:Y:S05]  /*5cf0*/  BSYNC.RECONVERGENT B2 ;  /* 0x0000000000027941 */ /* 0x000fea0003800200 */
.L_x_4192:
        /* <DEDUP_REMOVED lines=18> */
.L_x_4195:
[----:B------:R-:W-:Y:S05]  /*5e20*/  BSYNC.RECONVERGENT B2 ;  /* 0x0000000000027941 */ /* 0x000fea0003800200 */
.L_x_4194:
        /* <DEDUP_REMOVED lines=18> */
.L_x_4197:
[----:B------:R-:W-:Y:S05]  /*5f50*/  BSYNC.RECONVERGENT B2 ;  /* 0x0000000000027941 */ /* 0x000fea0003800200 */
.L_x_4196:
        /* <DEDUP_REMOVED lines=11> */
[----:B-1----:R-:W-:-:S05]  /*6010*/  @P1 HADD2.F32 R0, -RZ, R162.H0_H0 ;  /* 0x200000a2ff001230 */ /* 0x002fca0000004100 */
[----:B------:R-:W-:Y:S01]  /*6020*/  @P1 FMUL.FTZ R170, R0, R171 ;  /* 0x000000ab00aa1220 */ /* 0x000fe20000410000 */
[----:B------:R-:W-:-:S03]  /*6030*/  @P1 HADD2.F32 R0, -RZ, R46.H0_H0 ;  /* 0x2000002eff001230 */ /* 0x000fc60000004100 */
[----:B------:R-:W-:Y:S01]  /*6040*/  FADD.FTZ R148, R148, R170 ;  /* 0x000000aa94947221 */ /* 0x000fe20000010000 */
[----:B------:R-:W-:Y:S02]  /*6050*/  HFMA2 R170, -RZ, RZ, 0, 0 ;  /* 0x00000000ffaa7431 */ /* 0x000fe400000001ff */
[----:B------:R-:W-:Y:S02]  /*6060*/  @P1 FMUL.FTZ R170, R0, R171 ;  /* 0x000000ab00aa1220 */ /* 0x000fe40000410000 */
[----:B------:R1:W5:Y:S03]  /*6070*/  LDL.LU R0, [R1+0xb8] ;  /* 0x0000b80001007983 */ /* 0x0003660000300800 */
[----:B------:R-:W-:-:S04]  /*6080*/  F2FP.F16.F32.PACK_AB R170, RZ, R170 ;  /* 0x000000aaffaa723e */ /* 0x000fc800000000ff */
[----:B------:R-:W-:-:S07]  /*6090*/  PRMT R166, R170, 0x7610, R166 ;  /* 0x00007610aaa67816 */ /* 0x000fce00000000a6 */
.L_x_4199:
[----:B------:R-:W-:Y:S05]  /*60a0*/  BSYNC.RECONVERGENT B2 ;  /* 0x0000000000027941 */ /* 0x000fea0003800200 */
.L_x_4198:
        /* <DEDUP_REMOVED lines=8> */
[----:B------:R0:W-:Y:S04]  /*6130*/  STL [R1+0xbc], R2 ;  /* 0x0000bc0201007387 */ /* 0x0001e80000100800 */
[----:B-----5:R2:W-:Y:S01]  /*6140*/  STL [R1+0xb8], R0 ;  /* 0x0000b80001007387 */ /* 0x0205e20000100800 */
[----:B0-----:R-:W-:Y:S01]  /*6150*/  FMUL.FTZ R2, R171, UR12 ;  /* 0x0000000cab027c20 */ /* 0x001fe20008410000 */
[----:B------:R-:W-:-:S05]  /*6160*/  MOV R171, RZ ;  /* 0x000000ff00ab7202 */ /* 0x000fca0000000f00 */
[----:B--2---:R-:W-:-:S05]  /*6170*/  @P1 HADD2.F32 R0, -RZ, R162.H1_H1 ;  /* 0x300000a2ff001230 */ /* 0x004fca0000004100 */
[----:B------:R-:W-:Y:S01]  /*6180*/  @P1 FMUL.FTZ R171, R0, R2 ;  /* 0x0000000200ab1220 */ /* 0x000fe20000410000 */
[----:B------:R-:W-:-:S03]  /*6190*/  @P1 HADD2.F32 R0, -RZ, R46.H1_H1 ;  /* 0x3000002eff001230 */ /* 0x000fc60000004100 */
[----:B------:R-:W-:Y:S01]  /*61a0*/  FADD.FTZ R149, R149, R171 ;  /* 0x000000ab95957221 */ /* 0x000fe20000010000 */
[----:B------:R-:W-:Y:S02]  /*61b0*/  HFMA2 R171, -RZ, RZ, 0, 0 ;  /* 0x00000000ffab7431 */ /* 0x000fe400000001ff */
[----:B------:R-:W-:Y:S02]  /*61c0*/  @P1 FMUL.FTZ R171, R0, R2 ;  /* 0x0000000200ab1220 */ /* 0x000fe40000410000 */
[----:B------:R2:W5:Y:S04]  /*61d0*/  LDL.LU R2, [R1+0xbc] ;  /* 0x0000bc0001027983 */ /* 0x0005680000300800 */
[----:B------:R2:W5:Y:S01]  /*61e0*/  LDL.LU R0, [R1+0xb8] ;  /* 0x0000b80001007983 */ /* 0x0005620000300800 */
[----:B------:R-:W-:-:S04]  /*61f0*/  F2FP.F16.F32.PACK_AB R171, RZ, R171 ;  /* 0x000000abffab723e */ /* 0x000fc800000000ff */
[----:B------:R-:W-:-:S07]  /*6200*/  PRMT R166, R166, 0x5410, R171 ;  /* 0x00005410a6a67816 */ /* 0x000fce00000000ab */
.L_x_4201:
[----:B------:R-:W-:Y:S05]  /*6210*/  BSYNC.RECONVERGENT B2 ;  /* 0x0000000000027941 */ /* 0x000fea0003800200 */
.L_x_4200:
[----:B------:R-:W-:Y:S01]  /*6220*/  @P0 FFMA.FTZ R171, R21, R244, R183 ;  /* 0x000000f415ab0223 */ /* 0x000fe200000100b7 */
[----:B-----5:R3:W-:Y:S03]  /*6230*/  STL [R1+0xb8], R0 ;  /* 0x0000b80001007387 */ /* 0x0207e60000100800 */
[----:B---3--:R-:W-:Y:S01]  /*6240*/  @P0 FADD.FTZ R0, R20, -R171 ;  /* 0x800000ab14000221 */ /* 0x008fe20000010000 */
[----:B------:R-:W-:-:S05]  /*6250*/  HADD2.F32 R171, -RZ, R43.H0_H0 ;  /* 0x2000002bffab7230 */ /* 0x000fca0000004100 */
[----:B------:R-:W-:Y:S02]  /*6260*/  @P0 FFMA.FTZ R171, R193, R0, R171 ;  /* 0x00000000c1ab0223 */ /* 0x000fe400000100ab */
[----:B------:R3:W5:Y:S01]  /*6270*/  LDL.LU R0, [R1+0xb8] ;  /* 0x0000b80001007983 */ /* 0x0007620000300800 */
[----:B------:R-:W-:Y:S01]  /*6280*/  F2FP.F16.F32.PACK_AB R169, R169, R249 ;  /* 0x000000f9a9a9723e */ /* 0x000fe200000000ff */
[----:B------:R-:W-:Y:S01]  /*6290*/  @P0 FFMA.FTZ R249, R19, R244, R183 ;  /* 0x000000f413f90223 */ /* 0x000fe200000100b7 */
[----:B------:R-:W-:Y:S01]  /*62a0*/  F2FP.F16.F32.PACK_AB R168, R248, R168 ;  /* 0x000000a8f8a8723e */ /* 0x000fe200000000ff */
[----:B------:R-:W-:Y:S01]  /*62b0*/  HADD2.F32 R248, -RZ, R43.H1_H1 ;  /* 0x3000002bfff87230 */ /* 0x000fe20000004100 */
[----:B------:R-:W-:Y:S01]  /*62c0*/  BSSY.RECONVERGENT B2, `(.L_x_4202) ;  /* 0x0000013000027945 */ /* 0x000fe20003800200 */
[----:B------:R-:W-:Y:S01]  /*62d0*/  @P0 FADD.FTZ R249, R18, -R249 ;  /* 0x800000f912f90221 */ /* 0x000fe20000010000 */
[----:B------:R-:W-:-:S03]  /*62e0*/  F2FP.F16.F32.PACK_AB R170, R170, R251 ;  /* 0x000000fbaaaa723e */ /* 0x000fc600000000ff */
[----:B------:R-:W-:Y:S01]  /*62f0*/  @P0 FFMA.FTZ R248, R193, R249, R248 ;  /* 0x000000f9c1f80223 */ /* 0x000fe200000100f8 */
[----:B---3--:R-:W-:Y:S06]  /*6300*/  @!P2 BRA `(.L_x_4203) ;  /* 0x000000000038a947 */ /* 0x008fec0003800000 */
[----:B------:R-:W-:Y:S01]  /*6310*/  LOP3.LUT P0, RZ, R209, 0xff0000, RZ, 0xc0, !PT ;  /* 0x00ff0000d1ff7812 */ /* 0x000fe2000780c0ff */
[----:B------:R-:W-:Y:S01]  /*6320*/  FMUL.FTZ R251, R171, UR13 ;  /* 0x0000000dabfb7c20 */ /* 0x000fe20008410000 */
[----:B-----5:R3:W-:Y:S01]  /*6330*/  STL [R1+0xb8], R0 ;  /* 0x0000b80001007387 */ /* 0x0207e20000100800 */
[----:B------:R-:W-:Y:S02]  /*6340*/  MOV R249, RZ ;  /* 0x000000ff00f97202 */ /* 0x000fe40000000f00 */
[----:B------:R-:W-:-:S08]  /*6350*/  FMUL.FTZ R251, R251, UR12 ;  /* 0x0000000cfbfb7c20 */ /* 0x000fd00008410000 */
[----:B---3--:R-:W-:-:S05]  /*6360*/  @P0 HADD2.F32 R0, -RZ, R163.H0_H0 ;  /* 0x200000a3ff000230 */ /* 0x008fca0000004100 */
        /* <DEDUP_REMOVED lines=8> */
.L_x_4203:
[----:B------:R-:W-:Y:S05]  /*63f0*/  BSYNC.RECONVERGENT B2 ;  /* 0x0000000000027941 */ /* 0x000fea0003800200 */
.L_x_4202:
[----:B------:R-:W-:Y:S01]  /*6400*/  F2FP.F16.F32.PACK_AB R171, R248, R171 ;  /* 0x000000abf8ab723e */ /* 0x000fe200000000ff */
[----:B------:R-:W-:Y:S06]  /*6410*/  @!P2 BRA `(.L_x_4156) ;  /* 0x000000000034a947 */ /* 0x000fec0003800000 */
[----:B------:R-:W-:Y:S01]  /*6420*/  ISETP.GE.U32.AND P0, PT, R208, RZ, PT ;  /* 0x000000ffd000720c */ /* 0x000fe20003f06070 */
[----:B------:R-:W-:-:S03]  /*6430*/  FMUL.FTZ R208, R248, UR13 ;  /* 0x0000000df8d07c20 */ /* 0x000fc60008410000 */
[----:B------:R-:W-:Y:S01]  /*6440*/  ISETP.GE.U32.AND.EX P0, PT, R209, 0x1000000, PT, P0 ;  /* 0x01000000d100780c */ /* 0x000fe20003f06100 */
[----:B------:R-:W-:Y:S01]  /*6450*/  FMUL.FTZ R248, R208, UR12 ;  /* 0x0000000cd0f87c20 */ /* 0x000fe20008410000 */
[----:B------:R-:W-:-:S11]  /*6460*/  MOV R208, RZ ;  /* 0x000000ff00d07202 */ /* 0x000fd60000000f00 */
        /* <DEDUP_REMOVED lines=8> */
.L_x_4156:
[----:B------:R-:W-:Y:S05]  /*64f0*/  BSYNC.RECONVERGENT B1 ;  /* 0x0000000000017941 */ /* 0x000fea0003800200 */
.L_x_4111:
[----:B------:R-:W-:Y:S01]  /*6500*/  ISETP.NE.U32.AND P0, PT, R245, RZ, PT ;  /* 0x000000fff500720c */ /* 0x000fe20003f05070 */
[----:B------:R-:W-:Y:S01]  /*6510*/  BSSY.RECONVERGENT B1, `(.L_x_4204) ;  /* 0x000000f000017945 */ /* 0x000fe20003800200 */
[----:B------:R-:W-:Y:S02]  /*6520*/  ISETP.NE.U32.AND P1, PT, R232, RZ, PT ;  /* 0x000000ffe800720c */ /* 0x000fe40003f25070 */
[----:B------:R-:W-:Y:S02]  /*6530*/  ISETP.NE.AND.EX P0, PT, R246, RZ, PT, P0 ;  /* 0x000000fff600720c */ /* 0x000fe40003f05300 */
[----:B------:R-:W-:-:S11]  /*6540*/  ISETP.NE.AND.EX P1, PT, R231, RZ, PT, P1 ;  /* 0x000000ffe700720c */ /* 0x000fd60003f25310 */
[----:B-----5:R-:W4:Y:S02]  /*6550*/  @P0 LDC.64 R208, c[0x0][0x478] ;  /* 0x00011e00ffd00b82 */ /* 0x020f240000000a00 */
[----:B----4-:R-:W-:-:S05]  /*6560*/  @P0 IMAD.WIDE.U32 R208, R252, 0x10, R208 ;  /* 0x00000010fcd00825 */ /* 0x010fca00078e00d0 */
[----:B------:R4:W-:Y:S02]  /*6570*/  @P0 STG.E.128 desc[UR6][R208.64], R168 ;  /* 0x000000a8d0000986 */ /* 0x0009e4000c101d06 */
[----:B----4-:R-:W4:Y:S02]  /*6580*/  @P2 LDC.64 R208, c[0x0][0x468] ;  /* 0x00011a00ffd02b82 */ /* 0x010f240000000a00 */
[----:B----4-:R-:W-:-:S05]  /*6590*/  @P2 IMAD.WIDE.U32 R208, R233, 0x10, R208 ;  /* 0x00000010e9d02825 */ /* 0x010fca00078e00d0 */
[----:B------:R4:W-:Y:S01]  /*65a0*/  @P2 STG.E.128 desc[UR6][R208.64], R164 ;  /* 0x000000a4d0002986 */ /* 0x0009e2000c101d06 */
[----:B------:R-:W-:Y:S05]  /*65b0*/  @!P2 BRA `(.L_x_4205) ;  /* 0x000000000010a947 */ /* 0x000fea0003800000 */
[----:B------:R-:W0:Y:S01]  /*65c0*/  LDC.64 R162, c[0x0][0x390] ;  /* 0x0000e400ffa27b82 */ /* 0x000e220000000a00 */
[----:B------:R-:W-:-:S05]  /*65d0*/  IADD3 R160, PT, PT, R233, 0x20, RZ ;  /* 0x00000020e9a07810 */ /* 0x000fca0007ffe0ff */
[----:B0-----:R-:W-:-:S06]  /*65e0*/  IMAD.WIDE.U32 R160, R160, 0x10, R162 ;  /* 0x00000010a0a07825 */ /* 0x001fcc00078e00a2 */
[----:B------:R-:W5:Y:S02]  /*65f0*/  LDG.E.128 R160, desc[UR6][R160.64] ;  /* 0x00000006a0a07981 */ /* 0x000f64000c1e1d00 */
.L_x_4205:
[----:B------:R-:W-:Y:S05]  /*6600*/  BSYNC.RECONVERGENT B1 ;  /* 0x0000000000017941 */ /* 0x000fea0003800200 */
.L_x_4204:
[----:B------:R-:W-:Y:S04]  /*6610*/  BSSY.RECONVERGENT B1, `(.L_x_4206) ;  /* 0x00002fe000017945 */ /* 0x000fe80003800200 */
[----:B------:R-:W-:Y:S05]  /*6620*/  @!P1 BRA `(.L_x_4207) ;  /* 0x0000001000dc9947 */ /* 0x000fea0003800000 */
[----:B------:R-:W-:Y:S05]  /*6630*/  @!P0 BRA `(.L_x_4208) ;  /* 0x0000000800748947 */ /* 0x000fea0003800000 */
[----:B------:R-:W-:Y:S01]  /*6640*/  ISETP.GT.AND P3, PT, R234, RZ, PT ;  /* 0x000000ffea00720c */ /* 0x000fe20003f64270 */
[--C-:B------:R-:W-:Y:S01]  /*6650*/  HADD2.F32 R168, -RZ, R36.reuse.H1_H1 ;  /* 0x30000024ffa87230 */ /* 0x100fe20000004100 */
[----:B------:R-:W-:Y:S01]  /*6660*/  BSSY.RECONVERGENT B2, `(.L_x_4209) ;  /* 0x0000015000027945 */ /* 0x000fe20003800200 */
[----:B----4-:R-:W-:-:S10]  /*6670*/  HADD2.F32 R208, -RZ, R36.H0_H0 ;  /* 0x20000024ffd07230 */ /* 0x010fd40000004100 */
        /* <DEDUP_REMOVED lines=11> */
[----:B-----5:R-:W-:-:S05]  /*6730*/  @P4 HADD2.F32 R171, -RZ, R160.H0_H0 ;  /* 0x200000a0ffab4230 */ /* 0x020fca0000004100 */
[----:B------:R-:W-:Y:S01]  /*6740*/  @P4 FMUL.FTZ R170, R171, R169 ;  /* 0x000000a9abaa4220 */ /* 0x000fe20000410000 */
[----:B------:R-:W-:-:S03]  /*6750*/  @P4 HADD2.F32 R171, -RZ, R48.H0_H0 ;  /* 0x20000030ffab4230 */ /* 0x000fc60000004100 */
[----:B------:R-:W-:Y:S01]  /*6760*/  FADD.FTZ R144, R144, R170 ;  /* 0x000000aa90907221 */ /* 0x000fe20000010000 */
[----:B------:R-:W-:Y:S02]  /*6770*/  HFMA2 R170, -RZ, RZ, 0, 0 ;  /* 0x00000000ffaa7431 */ /* 0x000fe400000001ff */
[----:B------:R-:W-:-:S05]  /*6780*/  @P4 FMUL.FTZ R170, R169, R171 ;  /* 0x000000aba9aa4220 */ /* 0x000fca0000410000 */
[----:B------:R-:W-:-:S04]  /*6790*/  F2FP.F16.F32.PACK_AB R170, RZ, R170 ;  /* 0x000000aaffaa723e */ /* 0x000fc800000000ff */
[----:B------:R-:W-:-:S07]  /*67a0*/  PRMT R164, R170, 0x7610, R164 ;  /* 0x00007610aaa47816 */ /* 0x000fce00000000a4 */
.L_x_4210:
[----:B------:R-:W-:Y:S05]  /*67b0*/  BSYNC.RECONVERGENT B2 ;  /* 0x0000000000027941 */ /* 0x000fea0003800200 */
.L_x_4209:
[----:B------:R-:W-:Y:S04]  /*67c0*/  BSSY.RECONVERGENT B2, `(.L_x_4211) ;  /* 0x000000e000027945 */ /* 0x000fe80003800200 */
[----:B------:R-:W-:Y:S05]  /*67d0*/  @!P2 BRA `(.L_x_4212) ;  /* 0x000000000030a947 */ /* 0x000fea0003800000 */
[----:B------:R-:W-:Y:S01]  /*67e0*/  LOP3.LUT P4, RZ, R206, 0xff00, RZ, 0xc0, !PT ;  /* 0x0000ff00ceff7812 */ /* 0x000fe2000788c0ff */
[----:B------:R-:W-:Y:S01]  /*67f0*/  FMUL.FTZ R169, R168, UR13 ;  /* 0x0000000da8a97c20 */ /* 0x000fe20008410000 */
[----:B------:R-:W-:-:S03]  /*6800*/  MOV R170, RZ ;  /* 0x000000ff00aa7202 */ /* 0x000fc60000000f00 */
[----:B------:R-:W-:-:S08]  /*6810*/  FMUL.FTZ R169, R169, UR12 ;  /* 0x0000000ca9a97c20 */ /* 0x000fd00008410000 */
[----:B-----5:R-:W-:-:S05]  /*6820*/  @P4 HADD2.F32 R171, -RZ, R160.H1_H1 ;  /* 0x300000a0ffab4230 */ /* 0x020fca0000004100 */
[----:B------:R-:W-:Y:S01]  /*6830*/  @P4 FMUL.FTZ R170, R171, R169 ;  /* 0x000000a9abaa4220 */ /* 0x000fe20000410000 */
[----:B------:R-:W-:-:S03]  /*6840*/  @P4 HADD2.F32 R171, -RZ, R48.H1_H1 ;  /* 0x30000030ffab4230 */ /* 0x000fc60000004100 */
[----:B------:R-:W-:Y:S01]  /*6850*/  FADD.FTZ R145, R145, R170 ;  /* 0x000000aa91917221 */ /* 0x000fe20000010000 */
[----:B------:R-:W-:Y:S02]  /*6860*/  HFMA2 R170, -RZ, RZ, 0, 0 ;  /* 0x00000000ffaa7431 */ /* 0x000fe400000001ff */
[----:B------:R-:W-:-:S05]  /*6870*/  @P4 FMUL.FTZ R170, R169, R171 ;  /* 0x000000aba9aa4220 */ /* 0x000fca0000410000 */
[----:B------:R-:W-:-:S04]  /*6880*/  F2FP.F16.F32.PACK_AB R170, RZ, R170 ;  /* 0x000000aaffaa723e */ /* 0x000fc800000000ff */
[----:B------:R-:W-:-:S07]  /*6890*/  PRMT R164, R164, 0x5410, R170 ;  /* 0x00005410a4a47816 */ /* 0x000fce00000000aa */
.L_x_4212:
[----:B------:R-:W-:Y:S05]  /*68a0*/  BSYNC.RECONVERGENT B2 ;  /* 0x0000000000027941 */ /* 0x000fea0003800200 */
.L_x_4211:
        /* <DEDUP_REMOVED lines=18> */
.L_x_4214:
[----:B------:R-:W-:Y:S05]  /*69d0*/  BSYNC.RECONVERGENT B2 ;  /* 0x0000000000027941 */ /* 0x000fea0003800200 */
.L_x_4213:
        /* <DEDUP_REMOVED lines=18> */
.L_x_4216:
[----:B------:R-:W-:Y:S05]  /*6b00*/  BSYNC.RECONVERGENT B2 ;  /* 0x0000000000027941 */ /* 0x000fea0003800200 */
.L_x_4215:
        /* <DEDUP_REMOVED lines=18> */
.L_x_4218:
[----:B------:R-:W-:Y:S05]  /*6c30*/  BSYNC.RECONVERGENT B2 ;  /* 0x0000000000027941 */ /* 0x000fea0003800200 */
.L_x_4217:
        /* <DEDUP_REMOVED lines=18> */
.L_x_4220:
[----:B------:R-:W-:Y:S05]  /*6d60*/  BSYNC.RECONVERGENT B2 ;  /* 0x0000000000027941 */ /* 0x000fea0003800200 */
.L_x_4219:
[-CC-:B------:R-:W-:Y:S01]  /*6d70*/  @P3 FFMA.FTZ R171, R5, R244.reuse, R183.reuse ;  /* 0x000000f405ab3223 */ /* 0x180fe200000100b7 */
[----:B------:R-:W-:Y:S01]  /*6d80*/  F2FP.F16.F32.PACK_AB R169, R209, R169 ;  /* 0x000000a9d1a9723e */ /* 0x000fe200000000ff */
[----:B------:R-:W-:Y:S01]  /*6d90*/  @P3 FFMA.FTZ R209, R4, R244, R183 ;  /* 0x000000f404d13223 */ /* 0x000fe200000100b7 */
[----:B------:R-:W-:Y:S01]  /*6da0*/  F2FP.F16.F32.PACK_AB R168, R168, R208 ;  /* 0x000000d0a8a8723e */ /* 0x000fe200000000ff */
[----:B------:R-:W-:Y:S01]  /*6db0*/  @P3 FADD.FTZ R232, R3, -R171 ;  /* 0x800000ab03e83221 */ /* 0x000fe20000010000 */
[--C-:B------:R-:W-:Y:S02]  /*6dc0*/  HADD2.F32 R171, -RZ, R39.reuse.H0_H0 ;  /* 0x20000027ffab7230 */ /* 0x100fe40000004100 */
[----:B------:R-:W-:Y:S01]  /*6dd0*/  @P3 FADD.FTZ R209, R2, -R209 ;  /* 0x800000d102d13221 */ /* 0x000fe20000010000 */
[----:B------:R-:W-:Y:S01]  /*6de0*/  HADD2.F32 R208, -RZ, R39.H1_H1 ;  /* 0x30000027ffd07230 */ /* 0x000fe20000004100 */
[----:B------:R-:W-:Y:S01]  /*6df0*/  BSSY.RECONVERGENT B2, `(.L_x_4221) ;  /* 0x0000011000027945 */ /* 0x000fe20003800200 */
[----:B------:R-:W-:Y:S01]  /*6e00*/  F2FP.F16.F32.PACK_AB R170, R170, R231 ;  /* 0x000000e7aaaa723e */ /* 0x000fe200000000ff */
[----:B------:R-:W-:-:S02]  /*6e10*/  @P3 FFMA.FTZ R171, R193, R232, R171 ;  /* 0x000000e8c1ab3223 */ /* 0x000fc400000100ab */
        /* <DEDUP_REMOVED lines=14> */
.L_x_4222:
[----:B------:R-:W-:Y:S05]  /*6f00*/  BSYNC.RECONVERGENT B2 ;  /* 0x0000000000027941 */ /* 0x000fea0003800200 */
.L_x_4221:
[----:B------:R-:W-:Y:S01]  /*6f10*/  F2FP.F16.F32.PACK_AB R171, R208, R171 ;  /* 0x000000abd0ab723e */ /* 0x000fe200000000ff */
[----:B------:R-:W-:Y:S06]  /*6f20*/  @!P2 BRA `(.L_x_4223) ;  /* 0x0000002400b0a947 */ /* 0x000fec0003800000 */
[----:B------:R-:W-:Y:S01]  /*6f30*/  ISETP.GE.U32.AND P3, PT, R206, RZ, PT ;  /* 0x000000ffce00720c */ /* 0x000fe20003f66070 */
[----:B------:R-:W-:-:S03]  /*6f40*/  FMUL.FTZ R206, R208, UR13 ;  /* 0x0000000dd0ce7c20 */ /* 0x000fc60008410000 */
[----:B------:R-:W-:Y:S01]  /*6f50*/  ISETP.GE.U32.AND.EX P3, PT, R207, 0x1000000, PT, P3 ;  /* 0x01000000cf00780c */ /* 0x000fe20003f66130 */
[----:B------:R-:W-:Y:S01]  /*6f60*/  FMUL.FTZ R206, R206, UR12 ;  /* 0x0000000ccece7c20 */ /* 0x000fe20008410000 */
[----:B------:R-:W-:-:S11]  /*6f70*/  MOV R207, RZ ;  /* 0x000000ff00cf7202 */ /* 0x000fd60000000f00 */
[----:B-----5:R-:W-:-:S05]  /*6f80*/  @P3 HADD2.F32 R208, -RZ, R163.H1_H1 ;  /* 0x300000a3ffd03230 */ /* 0x020fca0000004100 */
        /* <DEDUP_REMOVED lines=8> */
.L_x_4208:
[----:B------:R-:W-:Y:S01]  /*7010*/  BSSY.RECONVERGENT B2, `(.L_x_4224) ;  /* 0x0000013000027945 */ /* 0x000fe20003800200 */
[----:B------:R-:W-:-:S03]  /*7020*/  ISETP.GT.AND P4, PT, R234, RZ, PT ;  /* 0x000000ffea00720c */ /* 0x000fc60003f84270 */
[----:B------:R-:W-:Y:S10]  /*7030*/  @!P2 BRA `(.L_x_4225) ;  /* 0x000000000040a947 */ /* 0x000ff40003800000 */
[----:B----4-:R-:W-:Y:S01]  /*7040*/  @P4 FFMA.FTZ R208, R17, R244, R183 ;  /* 0x000000f411d04223 */ /* 0x010fe200000100b7 */
[----:B------:R-:W-:Y:S01]  /*7050*/  LOP3.LUT P3, RZ, R206, 0xff, RZ, 0xc0, !PT ;  /* 0x000000ffceff7812 */ /* 0x000fe2000786c0ff */
[----:B------:R-:W-:Y:S02]  /*7060*/  HADD2.F32 R209, -RZ, R36.H0_H0 ;  /* 0x20000024ffd17230 */ /* 0x000fe40000004100 */
[----:B------:R-:W-:-:S04]  /*7070*/  @P4 FADD.FTZ R208, R16, -R208 ;  /* 0x800000d010d04221 */ /* 0x000fc80000010000 */
[----:B------:R-:W-:-:S04]  /*7080*/  @P4 FFMA.FTZ R209, R193, R208, R209 ;  /* 0x000000d0c1d14223 */ /* 0x000fc800000100d1 */
[----:B------:R-:W-:Y:S01]  /*7090*/  FMUL.FTZ R208, R209, UR13 ;  /* 0x0000000dd1d07c20 */ /* 0x000fe20008410000 */
[----:B------:R-:W-:Y:S01]  /*70a0*/  MOV R209, RZ ;  /* 0x000000ff00d17202 */ /* 0x000fe20000000f00 */
[----:B-----5:R-:W-:Y:S02]  /*70b0*/  @P3 HADD2.F32 R231, -RZ, R160.H0_H0 ;  /* 0x200000a0ffe73230 */ /* 0x020fe40000004100 */
[----:B------:R-:W-:-:S04]  /*70c0*/  FMUL.FTZ R208, R208, UR12 ;  /* 0x0000000cd0d07c20 */ /* 0x000fc80008410000 */
[----:B------:R-:W-:Y:S01]  /*70d0*/  @P3 FMUL.FTZ R209, R231, R208 ;  /* 0x000000d0e7d13220 */ /* 0x000fe20000410000 */
[----:B------:R-:W-:-:S03]  /*70e0*/  @P3 HADD2.F32 R231, -RZ, R48.H0_H0 ;  /* 0x20000030ffe73230 */ /* 0x000fc60000004100 */
[----:B------:R-:W-:Y:S01]  /*70f0*/  FADD.FTZ R144, R144, R209 ;  /* 0x000000d190907221 */ /* 0x000fe20000010000 */
[----:B------:R-:W-:Y:S02]  /*7100*/  HFMA2 R209, -RZ, RZ, 0, 0 ;  /* 0x00000000ffd17431 */ /* 0x000fe400000001ff */
[----:B------:R-:W-:-:S05]  /*7110*/  @P3 FMUL.FTZ R209, R231, R208 ;  /* 0x000000d0e7d13220 */ /* 0x000fca0000410000 */
[----:B------:R-:W-:-:S04]  /*7120*/  F2FP.F16.F32.PACK_AB R209, RZ, R209 ;  /* 0x000000d1ffd1723e */ /* 0x000fc800000000ff */
[----:B------:R-:W-:-:S07]  /*7130*/  PRMT R164, R209, 0x7610, R164 ;  /* 0x00007610d1a47816 */ /* 0x000fce00000000a4 */
.L_x_4225:
[----:B------:R-:W-:Y:S05]  /*7140*/  BSYNC.RECONVERGENT B2 ;  /* 0x0000000000027941 */ /* 0x000fea0003800200 */
.L_x_4224:
[----:B------:R-:W-:Y:S04]  /*7150*/  BSSY.RECONVERGENT B2, `(.L_x_4226) ;  /* 0x0000012000027945 */ /* 0x000fe80003800200 */
[----:B------:R-:W-:Y:S05]  /*7160*/  @!P2 BRA `(.L_x_4227) ;  /* 0x000000000040a947 */ /* 0x000fea0003800000 */
[----:B----4-:R-:W-:Y:S01]  /*7170*/  @P4 FFMA.FTZ R208, R15, R244, R183 ;  /* 0x000000f40fd04223 */ /* 0x010fe200000100b7 */
[----:B------:R-:W-:Y:S01]  /*7180*/  LOP3.LUT P3, RZ, R206, 0xff00, RZ, 0xc0, !PT ;  /* 0x0000ff00ceff7812 */ /* 0x000fe2000786c0ff */
[----:B------:R-:W-:Y:S02]  /*7190*/  HADD2.F32 R209, -RZ, R36.H1_H1 ;  /* 0x30000024ffd17230 */ /* 0x000fe40000004100 */
[----:B------:R-:W-:-:S04]  /*71a0*/  @P4 FADD.FTZ R208, R14, -R208 ;  /* 0x800000d00ed04221 */ /* 0x000fc80000010000 */
[----:B------:R-:W-:-:S04]  /*71b0*/  @P4 FFMA.FTZ R209, R193, R208, R209 ;  /* 0x000000d0c1d14223 */ /* 0x000fc800000100d1 */
[----:B------:R-:W-:Y:S01]  /*71c0*/  FMUL.FTZ R208, R209, UR13 ;  /* 0x0000000dd1d07c20 */ /* 0x000fe20008410000 */
[----:B------:R-:W-:Y:S01]  /*71d0*/  MOV R209, RZ ;  /* 0x000000ff00d17202 */ /* 0x000fe20000000f00 */
[----:B-----5:R-:W-:Y:S02]  /*71e0*/  @P3 HADD2.F32 R231, -RZ, R160.H1_H1 ;  /* 0x300000a0ffe73230 */ /* 0x020fe40000004100 */
[----:B------:R-:W-:-:S04]  /*71f0*/  FMUL.FTZ R208, R208, UR12 ;  /* 0x0000000cd0d07c20 */ /* 0x000fc80008410000 */
[----:B------:R-:W-:Y:S01]  /*7200*/  @P3 FMUL.FTZ R209, R231, R208 ;  /* 0x000000d0e7d13220 */ /* 0x000fe20000410000 */
[----:B------:R-:W-:-:S03]  /*7210*/  @P3 HADD2.F32 R231, -RZ, R48.H1_H1 ;  /* 0x30000030ffe73230 */ /* 0x000fc60000004100 */
[----:B------:R-:W-:Y:S01]  /*7220*/  FADD.FTZ R145, R145, R209 ;  /* 0x000000d191917221 */ /* 0x000fe20000010000 */
[----:B------:R-:W-:Y:S02]  /*7230*/  HFMA2 R209, -RZ, RZ, 0, 0 ;  /* 0x00000000ffd17431 */ /* 0x000fe400000001ff */
[----:B------:R-:W-:-:S05]  /*7240*/  @P3 FMUL.FTZ R209, R231, R208 ;  /* 0x000000d0e7d13220 */ /* 0x000fca0000410000 */
[----:B------:R-:W-:-:S04]  /*7250*/  F2FP.F16.F32.PACK_AB R209, RZ, R209 ;  /* 0x000000d1ffd1723e */ /* 0x000fc800000000ff */
[----:B------:R-:W-:-:S07]  /*7260*/  PRMT R164, R164, 0x5410, R209 ;  /* 0x00005410a4a47816 */ /* 0x000fce00000000d1 */
.L_x_4227:
[----:B------:R-:W-:Y:S05]  /*7270*/  BSYNC.RECONVERGENT B2 ;  /* 0x0000000000027941 */ /* 0x000fea0003800200 */
.L_x_4226:
[----:B------:R-:W-:Y:S04]  /*7280*/  BSSY.RECONVERGENT B2, `(.L_x_4228) ;  /* 0x0000012000027945 */ /* 0x000fe80003800200 */
[----:B------:R-:W-:Y:S05]  /*7290*/  @!P2 BRA `(.L_x_4229) ;  /* 0x000000000040a947 */ /* 0x000fea0003800000 */
        /* <DEDUP_REMOVED lines=16> */
.L_x_4229:
[----:B------:R-:W-:Y:S05]  /*73a0*/  BSYNC.RECONVERGENT B2 ;  /* 0x0000000000027941 */ /* 0x000fea0003800200 */
.L_x_4228:
        /* <DEDUP_REMOVED lines=18> */
.L_x_4231:
[----:B------:R-:W-:Y:S05]  /*74d0*/  BSYNC.RECONVERGENT B2 ;  /* 0x0000000000027941 */ /* 0x000fea0003800200 */
.L_x_4230:
        /* <DEDUP_REMOVED lines=18> */
.L_x_4233:
[----:B------:R-:W-:Y:S05]  /*7600*/  BSYNC.RECONVERGENT B2 ;  /* 0x0000000000027941 */ /* 0x000fea0003800200 */
.L_x_4232:
        /* <DEDUP_REMOVED lines=18> */
.L_x_4235:
[----:B------:R-:W-:Y:S05]  /*7730*/  BSYNC.RECONVERGENT B2 ;  /* 0x0000000000027941 */ /* 0x000fea0003800200 */
.L_x_4234:
        /* <DEDUP_REMOVED lines=18> */
.L_x_4237:
[----:B------:R-:W-:Y:S05]  /*7860*/  BSYNC.RECONVERGENT B2 ;  /* 0x0000000000027941 */ /* 0x000fea0003800200 */
.L_x_4236:
[----:B------:R-:W-:Y:S05]  /*7870*/  @!P2 BRA `(.L_x_4223) ;  /* 0x0000001c005ca947 */ /* 0x000fea0003800000 */
[----:B------:R-:W-:Y:S01]  /*7880*/  ISETP.GE.U32.AND P3, PT, R206, RZ, PT ;  /* 0x000000ffce00720c */ /* 0x000fe20003f66070 */
[----:B------:R-:W-:-:S03]  /*7890*/  @P4 FFMA.FTZ R206, R4, R244, R183 ;  /* 0x000000f404ce4223 */ /* 0x000fc600000100b7 */
[----:B------:R-:W-:Y:S01]  /*78a0*/  ISETP.GE.U32.AND.EX P3, PT, R207, 0x1000000, PT, P3 ;  /* 0x01000000cf00780c */ /* 0x000fe20003f66130 */
[----:B------:R-:W-:Y:S02]  /*78b0*/  HADD2.F32 R207, -RZ, R39.H1_H1 ;  /* 0x30000027ffcf7230 */ /* 0x000fe40000004100 */
[----:B------:R-:W-:-:S04]  /*78c0*/  @P4 FADD.FTZ R206, R2, -R206 ;  /* 0x800000ce02ce4221 */ /* 0x000fc80000010000 */
[----:B------:R-:W-:-:S04]  /*78d0*/  @P4 FFMA.FTZ R207, R193, R206, R207 ;  /* 0x000000cec1cf4223 */ /* 0x000fc800000100cf */
[----:B------:R-:W-:Y:S01]  /*78e0*/  FMUL.FTZ R206, R207, UR13 ;  /* 0x0000000dcfce7c20 */ /* 0x000fe20008410000 */
[----:B------:R-:W-:Y:S01]  /*78f0*/  MOV R207, RZ ;  /* 0x000000ff00cf7202 */ /* 0x000fe20000000f00 */
[----:B----45:R-:W-:Y:S02]  /*7900*/  @P3 HADD2.F32 R208, -RZ, R163.H1_H1 ;  /* 0x300000a3ffd03230 */ /* 0x030fe40000004100 */
[----:B------:R-:W-:-:S04]  /*7910*/  FMUL.FTZ R206, R206, UR12 ;  /* 0x0000000ccece7c20 */ /* 0x000fc80008410000 */
        /* <DEDUP_REMOVED lines=8> */
.L_x_4207:
        /* <DEDUP_REMOVED lines=9> */
[----:B------:R-:W0:Y:S01]  /*7a30*/  @P4 LDC.64 R168, c[0x0][0x408] ;  /* 0x00010200ffa84b82 */ /* 0x000e220000000a00 */
[----:B-----5:R-:W-:Y:S02]  /*7a40*/  @P4 HADD2.F32 R170, -RZ, R160.H0_H0 ;  /* 0x200000a0ffaa4230 */ /* 0x020fe40000004100 */
[----:B0-----:R-:W-:-:S04]  /*7a50*/  @P4 FMUL.FTZ R169, R169, R231 ;  /* 0x000000e7a9a94220 */ /* 0x001fc80000410000 */
[----:B------:R-:W-:Y:S01]  /*7a60*/  @P4 FMUL.FTZ R168, R169, R168 ;  /* 0x000000a8a9a84220 */ /* 0x000fe20000410000 */
[----:B------:R-:W-:-:S03]  /*7a70*/  MOV R169, RZ ;  /* 0x000000ff00a97202 */ /* 0x000fc60000000f00 */
[----:B------:R-:W-:Y:S01]  /*7a80*/  @P4 FMUL.FTZ R169, R170, R168 ;  /* 0x000000a8aaa94220 */ /* 0x000fe20000410000 */
[----:B------:R-:W-:-:S03]  /*7a90*/  @P4 HADD2.F32 R170, -RZ, R48.H0_H0 ;  /* 0x20000030ffaa4230 */ /* 0x000fc60000004100 */
[----:B------:R-:W-:Y:S02]  /*7aa0*/  FADD.FTZ R144, R144, R169 ;  /* 0x000000a990907221 */ /* 0x000fe40000010000 */
[----:B------:R-:W0:Y:S02]  /*7ab0*/  @P4 LDC.64 R168, c[0x0][0x408] ;  /* 0x00010200ffa84b82 */ /* 0x000e240000000a00 */
[----:B0-----:R-:W-:-:S04]  /*7ac0*/  @P4 FMUL.FTZ R169, R169, R231 ;  /* 0x000000e7a9a94220 */ /* 0x001fc80000410000 */
[----:B------:R-:W-:Y:S01]  /*7ad0*/  @P4 FMUL.FTZ R168, R169, R168 ;  /* 0x000000a8a9a84220 */ /* 0x000fe20000410000 */
[----:B------:R-:W-:-:S03]  /*7ae0*/  HFMA2 R169, -RZ, RZ, 0, 0 ;  /* 0x00000000ffa97431 */ /* 0x000fc600000001ff */
[----:B------:R-:W-:-:S05]  /*7af0*/  @P4 FMUL.FTZ R169, R170, R168 ;  /* 0x000000a8aaa94220 */ /* 0x000fca0000410000 */
[----:B------:R-:W-:-:S04]  /*7b00*/  F2FP.F16.F32.PACK_AB R169, RZ, R169 ;  /* 0x000000a9ffa9723e */ /* 0x000fc800000000ff */
[----:B----4-:R-:W-:-:S07]  /*7b10*/  PRMT R164, R169, 0x7610, R164 ;  /* 0x00007610a9a47816 */ /* 0x010fce00000000a4 */
.L_x_4240:
[----:B------:R-:W-:Y:S05]  /*7b20*/  BSYNC.RECONVERGENT B2 ;  /* 0x0000000000027941 */ /* 0x000fea0003800200 */
.L_x_4239:
[----:B------:R-:W-:Y:S01]  /*7b30*/  FFMA.FTZ R168, R15, R244, R183 ;  /* 0x000000f40fa87223 */ /* 0x000fe200000100b7 */
[----:B------:R-:W-:Y:S03]  /*7b40*/  BSSY.RECONVERGENT B2, `(.L_x_4241) ;  /* 0x0000015000027945 */ /* 0x000fe60003800200 */
[----:B------:R-:W-:-:S04]  /*7b50*/  FADD.FTZ R168, R14, -R168 ;  /* 0x800000a80ea87221 */ /* 0x000fc80000010000 */
[----:B------:R-:W-:-:S05]  /*7b60*/  FMUL.FTZ R168, R193, R168 ;  /* 0x000000a8c1a87220 */ /* 0x000fca0000410000 */
[----:B----4-:R-:W-:Y:S01]  /*7b70*/  FSEL R209, R168, RZ, P3 ;  /* 0x000000ffa8d17208 */ /* 0x010fe20001800000 */
[----:B------:R-:W-:Y:S06]  /*7b80*/  @!P2 BRA `(.L_x_4242) ;  /* 0x000000000040a947 */ /* 0x000fec0003800000 */
[----:B------:R-:W-:-:S13]  /*7b90*/  LOP3.LUT P4, RZ, R206, 0xff00, RZ, 0xc0, !PT ;  /* 0x0000ff00ceff7812 */ /* 0x000fda000788c0ff */
[----:B------:R-:W4:Y:S01]  /*7ba0*/  @P4 LDC.64 R168, c[0x0][0x408] ;  /* 0x00010200ffa84b82 */ /* 0x000f220000000a00 */
[----:B-----5:R-:W-:Y:S02]  /*7bb0*/  @P4 HADD2.F32 R170, -RZ, R160.H1_H1 ;  /* 0x300000a0ffaa4230 */ /* 0x020fe40000004100 */
[----:B----4-:R-:W-:-:S04]  /*7bc0*/  @P4 FMUL.FTZ R169, R169, R209 ;  /* 0x000000d1a9a94220 */ /* 0x010fc80000410000 */
[----:B------:R-:W-:Y:S01]  /*7bd0*/  @P4 FMUL.FTZ R168, R169, R168 ;  /* 0x000000a8a9a84220 */ /* 0x000fe20000410000 */
[----:B------:R-:W-:-:S03]  /*7be0*/  MOV R169, RZ ;  /* 0x000000ff00a97202 */ /* 0x000fc60000000f00 */
[----:B------:R-:W-:Y:S01]  /*7bf0*/  @P4 FMUL.FTZ R169, R170, R168 ;  /* 0x000000a8aaa94220 */ /* 0x000fe20000410000 */
[----:B------:R-:W-:-:S03]  /*7c00*/  @P4 HADD2.F32 R170, -RZ, R48.H1_H1 ;  /* 0x30000030ffaa4230 */ /* 0x000fc60000004100 */
[----:B------:R-:W-:Y:S02]  /*7c10*/  FADD.FTZ R145, R145, R169 ;  /* 0x000000a991917221 */ /* 0x000fe40000010000 */
[----:B------:R-:W4:Y:S02]  /*7c20*/  @P4 LDC.64 R168, c[0x0][0x408] ;  /* 0x00010200ffa84b82 */ /* 0x000f240000000a00 */
[----:B----4-:R-:W-:-:S04]  /*7c30*/  @P4 FMUL.FTZ R169, R169, R209 ;  /* 0x000000d1a9a94220 */ /* 0x010fc80000410000 */
[----:B------:R-:W-:Y:S01]  /*7c40*/  @P4 FMUL.FTZ R168, R169, R168 ;  /* 0x000000a8a9a84220 */ /* 0x000fe20000410000 */
[----:B------:R-:W-:-:S03]  /*7c50*/  HFMA2 R169, -RZ, RZ, 0, 0 ;  /* 0x00000000ffa97431 */ /* 0x000fc600000001ff */
[----:B------:R-:W-:-:S05]  /*7c60*/  @P4 FMUL.FTZ R169, R170, R168 ;  /* 0x000000a8aaa94220 */ /* 0x000fca0000410000 */
[----:B------:R-:W-:-:S04]  /*7c70*/  F2FP.F16.F32.PACK_AB R169, RZ, R169 ;  /* 0x000000a9ffa9723e */ /* 0x000fc800000000ff */
[----:B------:R-:W-:-:S07]  /*7c80*/  PRMT R164, R164, 0x5410, R169 ;  /* 0x00005410a4a47816 */ /* 0x000fce00000000a9 */
.L_x_4242:
[----:B------:R-:W-:Y:S05]  /*7c90*/  BSYNC.RECONVERGENT B2 ;  /* 0x0000000000027941 */ /* 0x000fea0003800200 */
.L_x_4241:
[----:B------:R-:W-:Y:S01]  /*7ca0*/  FFMA.FTZ R168, R13, R244, R183 ;  /* 0x000000f40da87223 */ /* 0x000fe200000100b7 */
[----:B------:R-:W-:Y:S03]  /*7cb0*/  BSSY.RECONVERGENT B2, `(.L_x_4243) ;  /* 0x0000015000027945 */ /* 0x000fe60003800200 */
[----:B------:R-:W-:-:S04]  /*7cc0*/  FADD.FTZ R168, R11, -R168 ;  /* 0x800000a80ba87221 */ /* 0x000fc80000010000 */
[----:B------:R-:W-:-:S05]  /*7cd0*/  FMUL.FTZ R168, R193, R168 ;  /* 0x000000a8c1a87220 */ /* 0x000fca0000410000 */
[----:B------:R-:W-:Y:S01]  /*7ce0*/  FSEL R208, R168, RZ, P3 ;  /* 0x000000ffa8d07208 */ /* 0x000fe20001800000 */
[----:B------:R-:W-:Y:S06]  /*7cf0*/  @!P2 BRA `(.L_x_4244) ;  /* 0x000000000040a947 */ /* 0x000fec0003800000 */
[----:B------:R-:W-:-:S13]  /*7d00*/  LOP3.LUT P4, RZ, R206, 0xff0000, RZ, 0xc0, !PT ;  /* 0x00ff0000ceff7812 */ /* 0x000fda000788c0ff */
[----:B------:R-:W4:Y:S01]  /*7d10*/  @P4 LDC.64 R168, c[0x0][0x408] ;  /* 0x00010200ffa84b82 */ /* 0x000f220000000a00 */
[----:B-----5:R-:W-:Y:S02]  /*7d20*/  @P4 HADD2.F32 R170, -RZ, R161.H0_H0 ;  /* 0x200000a1ffaa4230 */ /* 0x020fe40000004100 */
[----:B----4-:R-:W-:-:S04]  /*7d30*/  @P4 FMUL.FTZ R169, R169, R208 ;  /* 0x000000d0a9a94220 */ /* 0x010fc80000410000 */
[----:B------:R-:W-:Y:S01]  /*7d40*/  @P4 FMUL.FTZ R168, R169, R168 ;  /* 0x000000a8a9a84220 */ /* 0x000fe20000410000 */
[----:B------:R-:W-:-:S03]  /*7d50*/  MOV R169, RZ ;  /* 0x000000ff00a97202 */ /* 0x000fc60000000f00 */
[----:B------:R-:W-:Y:S01]  /*7d60*/  @P4 FMUL.FTZ R169, R170, R168 ;  /* 0x000000a8aaa94220 */ /* 0x000fe20000410000 */
[----:B------:R-:W-:-:S03]  /*7d70*/  @P4 HADD2.F32 R170, -RZ, R49.H0_H0 ;  /* 0x20000031ffaa4230 */ /* 0x000fc60000004100 */
        /* <DEDUP_REMOVED lines=8> */
.L_x_4244:
[----:B------:R-:W-:Y:S05]  /*7e00*/  BSYNC.RECONVERGENT B2 ;  /* 0x0000000000027941 */ /* 0x000fea0003800200 */
.L_x_4243:
        /* <DEDUP_REMOVED lines=22> */
.L_x_4246:
[----:B------:R-:W-:Y:S05]  /*7f70*/  BSYNC.RECONVERGENT B2 ;  /* 0x0000000000027941 */ /* 0x000fea0003800200 */
.L_x_4245:
        /* <DEDUP_REMOVED lines=22> */
.L_x_4248:
[----:B------:R-:W-:Y:S05]  /*80e0*/  BSYNC.RECONVERGENT B2 ;  /* 0x0000000000027941 */ /* 0x000fea0003800200 */
.L_x_4247:
        /* <DEDUP_REMOVED lines=22> */
.L_x_4250:
[----:B------:R-:W-:Y:S05]  /*8250*/  BSYNC.RECONVERGENT B2 ;  /* 0x0000000000027941 */ /* 0x000fea0003800200 */
.L_x_4249:
[----:B------:R-:W-:Y:S01]  /*8260*/  F2FP.F16.F32.PACK_AB R169, R171, R208 ;  /* 0x000000d0aba9723e */ /* 0x000fe200000000ff */
        /* <DEDUP_REMOVED lines=8> */
[----:B------:R-:W-:-:S04]  /*82f0*/  FMUL.FTZ R171, R193, R171 ;  /* 0x000000abc1ab7220 */ /* 0x000fc80000410000 */
[----:B------:R-:W-:Y:S02]  /*8300*/  FSEL R231, R208, RZ, P3 ;  /* 0x000000ffd0e77208 */ /* 0x000fe40001800000 */
        /* <DEDUP_REMOVED lines=18> */
.L_x_4252:
[----:B------:R-:W-:Y:S05]  /*8430*/  BSYNC.RECONVERGENT B2 ;  /* 0x0000000000027941 */ /* 0x000fea0003800200 */
.L_x_4251:
[----:B------:R-:W-:Y:S01]  /*8440*/  F2FP.F16.F32.PACK_AB R171, R231, R171 ;  /* 0x000000abe7ab723e */ /* 0x000fe200000000ff */
[----:B------:R-:W-:Y:S06]  /*8450*/  @!P2 BRA `(.L_x_4223) ;  /* 0x000000100064a947 */ /* 0x000fec0003800000 */
[----:B------:R-:W-:-:S04]  /*8460*/  ISETP.GE.U32.AND P3, PT, R206, RZ, PT ;  /* 0x000000ffce00720c */ /* 0x000fc80003f66070 */
[----:B------:R-:W-:-:S13]  /*8470*/  ISETP.GE.U32.AND.EX P3, PT, R207, 0x1000000, PT, P3 ;  /* 0x01000000cf00780c */ /* 0x000fda0003f66130 */
        /* <DEDUP_REMOVED lines=14> */
[----:B------:R-:W-:Y:S01]  /*8560*/  PRMT R167, R167, 0x5410, R207 ;  /* 0x00005410a7a77816 */ /* 0x000fe200000000cf */
[----:B------:R-:W-:Y:S06]  /*8570*/  BRA `(.L_x_4223) ;  /* 0x00000010001c7947 */ /* 0x000fec0003800000 */
.L_x_4238:
[----:B------:R-:W-:Y:S04]  /*8580*/  BSSY.RECONVERGENT B2, `(.L_x_4253) ;  /* 0x0000020000027945 */ /* 0x000fe80003800200 */
[----:B------:R-:W-:Y:S05]  /*8590*/  @!P2 BRA `(.L_x_4254) ;  /* 0x000000000078a947 */ /* 0x000fea0003800000 */
[----:B------:R-:W-:Y:S01]  /*85a0*/  LOP3.LUT P3, RZ, R206, 0xff, RZ, 0xc0, !PT ;  /* 0x000000ffceff7812 */ /* 0x000fe2000786c0ff */
[----:B------:R-:W-:Y:S01]  /*85b0*/  BSSY.RECONVERGENT B3, `(.L_x_4255) ;  /* 0x000000c000037945 */ /* 0x000fe20003800200 */
[----:B----4-:R-:W-:-:S11]  /*85c0*/  MOV R208, RZ ;  /* 0x000000ff00d07202 */ /* 0x010fd60000000f00 */
        /* <DEDUP_REMOVED lines=8> */
[----:B------:R-:W-:-:S04]  /*8650*/  FMUL.FTZ R208, R208, UR12 ;  /* 0x0000000cd0d07c20 */ /* 0x000fc80008410000 */
[----:B------:R-:W-:-:S07]  /*8660*/  FMUL.FTZ R208, R209, R208 ;  /* 0x000000d0d1d07220 */ /* 0x000fce0000410000 */
.L_x_4256:
[----:B------:R-:W-:Y:S05]  /*8670*/  BSYNC.RECONVERGENT B3 ;  /* 0x0000000000037941 */ /* 0x000fea0003800200 */
.L_x_4255:
        /* <DEDUP_REMOVED lines=13> */
.L_x_4258:
[----:B------:R-:W-:Y:S05]  /*8750*/  BSYNC.RECONVERGENT B3 ;  /* 0x0000000000037941 */ /* 0x000fea0003800200 */
.L_x_4257:
[----:B------:R-:W-:-:S04]  /*8760*/  F2FP.F16.F32.PACK_AB R208, RZ, R208 ;  /* 0x000000d0ffd0723e */ /* 0x000fc800000000ff */
[----:B------:R-:W-:-:S07]  /*8770*/  PRMT R164, R208, 0x7610, R164 ;  /* 0x00007610d0a47816 */ /* 0x000fce00000000a4 */
.L_x_4254:
[----:B------:R-:W-:Y:S05]  /*8780*/  BSYNC.RECONVERGENT B2 ;  /* 0x0000000000027941 */ /* 0x000fea0003800200 */
.L_x_4253:
        /* <DEDUP_REMOVED lines=13> */
[----:B------:R-:W-:-:S04]  /*8860*/  FMUL.FTZ R208, R208, UR12 ;  /* 0x0000000cd0d07c20 */ /* 0x000fc80008410000 */
[----:B------:R-:W-:-:S07]  /*8870*/  FMUL.FTZ R208, R209, R208 ;  /* 0x000000d0d1d07220 */ /* 0x000fce0000410000 */
.L_x_4262:
[----:B------:R-:W-:Y:S05]  /*8880*/  BSYNC.RECONVERGENT B3 ;  /* 0x0000000000037941 */ /* 0x000fea0003800200 */
.L_x_4261:
        /* <DEDUP_REMOVED lines=13> */
.L_x_4264:
[----:B------:R-:W-:Y:S05]  /*8960*/  BSYNC.RECONVERGENT B3 ;  /* 0x0000000000037941 */ /* 0x000fea0003800200 */
.L_x_4263:
[----:B------:R-:W-:-:S04]  /*8970*/  F2FP.F16.F32.PACK_AB R208, RZ, R208 ;  /* 0x000000d0ffd0723e */ /* 0x000fc800000000ff */
[----:B------:R-:W-:-:S07]  /*8980*/  PRMT R164, R164, 0x5410, R208 ;  /* 0x00005410a4a47816 */ /* 0x000fce00000000d0 */
.L_x_4260:
[----:B------:R-:W-:Y:S05]  /*8990*/  BSYNC.RECONVERGENT B2 ;  /* 0x0000000000027941 */ /* 0x000fea0003800200 */
.L_x_4259:
        /* <DEDUP_REMOVED lines=15> */
.L_x_4268:
[----:B------:R-:W-:Y:S05]  /*8a90*/  BSYNC.RECONVERGENT B3 ;  /* 0x0000000000037941 */ /* 0x000fea0003800200 */
.L_x_4267:
        /* <DEDUP_REMOVED lines=13> */
.L_x_4270:
[----:B------:R-:W-:Y:S05]  /*8b70*/  BSYNC.RECONVERGENT B3 ;  /* 0x0000000000037941 */ /* 0x000fea0003800200 */
.L_x_4269:
[----:B------:R-:W-:-:S04]  /*8b80*/  F2FP.F16.F32.PACK_AB R208, RZ, R208 ;  /* 0x000000d0ffd0723e */ /* 0x000fc800000000ff */
[----:B------:R-:W-:-:S07]  /*8b90*/  PRMT R165, R208, 0x7610, R165 ;  /* 0x00007610d0a57816 */ /* 0x000fce00000000a5 */
.L_x_4266:
[----:B------:R-:W-:Y:S05]  /*8ba0*/  BSYNC.RECONVERGENT B2 ;  /* 0x0000000000027941 */ /* 0x000fea0003800200 */
.L_x_4265:
        /* <DEDUP_REMOVED lines=15> */
.L_x_4274:
[----:B------:R-:W-:Y:S05]  /*8ca0*/  BSYNC.RECONVERGENT B3 ;  /* 0x0000000000037941 */ /* 0x000fea0003800200 */
.L_x_4273:
        /* <DEDUP_REMOVED lines=13> */
.L_x_4276:
[----:B------:R-:W-:Y:S05]  /*8d80*/  BSYNC.RECONVERGENT B3 ;  /* 0x0000000000037941 */ /* 0x000fea0003800200 */
.L_x_4275:
[----:B------:R-:W-:-:S04]  /*8d90*/  F2FP.F16.F32.PACK_AB R208, RZ, R208 ;  /* 0x000000d0ffd0723e */ /* 0x000fc800000000ff */
[----:B------:R-:W-:-:S07]  /*8da0*/  PRMT R165, R165, 0x5410, R208 ;  /* 0x00005410a5a57816 */ /* 0x000fce00000000d0 */
.L_x_4272:
[----:B------:R-:W-:Y:S05]  /*8db0*/  BSYNC.RECONVERGENT B2 ;  /* 0x0000000000027941 */ /* 0x000fea0003800200 */
.L_x_4271:
        /* <DEDUP_REMOVED lines=15> */
.L_x_4280:
[----:B------:R-:W-:Y:S05]  /*8eb0*/  BSYNC.RECONVERGENT B3 ;  /* 0x0000000000037941 */ /* 0x000fea0003800200 */
.L_x_4279:
        /* <DEDUP_REMOVED lines=13> */
.L_x_4282:
[----:B------:R-:W-:Y:S05]  /*8f90*/  BSYNC.RECONVERGENT B3 ;  /* 0x0000000000037941 */ /* 0x000fea0003800200 */
.L_x_4281:
[----:B------:R-:W-:-:S04]  /*8fa0*/  F2FP.F16.F32.PACK_AB R208, RZ, R208 ;  /* 0x000000d0ffd0723e */ /* 0x000fc800000000ff */
[----:B------:R-:W-:-:S07]  /*8fb0*/  PRMT R166, R208, 0x7610, R166 ;  /* 0x00007610d0a67816 */ /* 0x000fce00000000a6 */
.L_x_4278:
[----:B------:R-:W-:Y:S05]  /*8fc0*/  BSYNC.RECONVERGENT B2 ;  /* 0x0000000000027941 */ /* 0x000fea0003800200 */
.L_x_4277:
        /* <DEDUP_REMOVED lines=15> */
.L_x_4286:
[----:B------:R-:W-:Y:S05]  /*90c0*/  BSYNC.RECONVERGENT B3 ;  /* 0x0000000000037941 */ /* 0x000fea0003800200 */
.L_x_4285:
        /* <DEDUP_REMOVED lines=13> */
.L_x_4288:
[----:B------:R-:W-:Y:S05]  /*91a0*/  BSYNC.RECONVERGENT B3 ;  /* 0x0000000000037941 */ /* 0x000fea0003800200 */
.L_x_4287:
[----:B------:R-:W-:-:S04]  /*91b0*/  F2FP.F16.F32.PACK_AB R208, RZ, R208 ;  /* 0x000000d0ffd0723e */ /* 0x000fc800000000ff */
[----:B------:R-:W-:-:S07]  /*91c0*/  PRMT R166, R166, 0x5410, R208 ;  /* 0x00005410a6a67816 */ /* 0x000fce00000000d0 */
.L_x_4284:
[----:B------:R-:W-:Y:S05]  /*91d0*/  BSYNC.RECONVERGENT B2 ;  /* 0x0000000000027941 */ /* 0x000fea0003800200 */
.L_x_4283:
        /* <DEDUP_REMOVED lines=15> */
.L_x_4292:
[----:B------:R-:W-:Y:S05]  /*92d0*/  BSYNC.RECONVERGENT B3 ;  /* 0x0000000000037941 */ /* 0x000fea0003800200 */
.L_x_4291:
        /* <DEDUP_REMOVED lines=13> */
.L_x_4294:
[----:B------:R-:W-:Y:S05]  /*93b0*/  BSYNC.RECONVERGENT B3 ;  /* 0x0000000000037941 */ /* 0x000fea0003800200 */
.L_x_4293:
[----:B------:R-:W-:-:S04]  /*93c0*/  F2FP.F16.F32.PACK_AB R208, RZ, R208 ;  /* 0x000000d0ffd0723e */ /* 0x000fc800000000ff */
[----:B------:R-:W-:-:S07]  /*93d0*/  PRMT R167, R208, 0x7610, R167 ;  /* 0x00007610d0a77816 */ /* 0x000fce00000000a7 */
.L_x_4290:
[----:B------:R-:W-:Y:S05]  /*93e0*/  BSYNC.RECONVERGENT B2 ;  /* 0x0000000000027941 */ /* 0x000fea0003800200 */
.L_x_4289:
[----:B------:R-:W-:Y:S05]  /*93f0*/  @!P2 BRA `(.L_x_4223) ;  /* 0x00000000007ca947 */ /* 0x000fea0003800000 */
[----:B------:R-:W-:Y:S01]  /*9400*/  ISETP.GE.U32.AND P3, PT, R206, RZ, PT ;  /* 0x000000ffce00720c */ /* 0x000fe20003f66070 */
[----:B------:R-:W-:Y:S01]  /*9410*/  BSSY.RECONVERGENT B2, `(.L_x_4295) ;  /* 0x000000d000027945 */ /* 0x000fe20003800200 */
[----:B------:R-:W-:Y:S02]  /*9420*/  MOV R206, RZ ;  /* 0x000000ff00ce7202 */ /* 0x000fe40000000f00 */
[----:B------:R-:W-:-:S13]  /*9430*/  ISETP.GE.U32.AND.EX P3, PT, R207, 0x1000000, PT, P3 ;  /* 0x01000000cf00780c */ /* 0x000fda0003f66130 */
        /* <DEDUP_REMOVED lines=10> */
.L_x_4296:
[----:B------:R-:W-:Y:S05]  /*94e0*/  BSYNC.RECONVERGENT B2 ;  /* 0x0000000000027941 */ /* 0x000fea0003800200 */
.L_x_4295:
        /* <DEDUP_REMOVED lines=13> */
.L_x_4298:
[----:B------:R-:W-:Y:S05]  /*95c0*/  BSYNC.RECONVERGENT B2 ;  /* 0x0000000000027941 */ /* 0x000fea0003800200 */
.L_x_4297:
[----:B------:R-:W-:-:S04]  /*95d0*/  F2FP.F16.F32.PACK_AB R206, RZ, R206 ;  /* 0x000000ceffce723e */ /* 0x000fc800000000ff */
[----:B----4-:R-:W-:-:S07]  /*95e0*/  PRMT R167, R167, 0x5410, R206 ;  /* 0x00005410a7a77816 */ /* 0x010fce00000000ce */
.L_x_4223:
[----:B------:R-:W-:Y:S05]  /*95f0*/  BSYNC.RECONVERGENT B1 ;  /* 0x0000000000017941 */ /* 0x000fea0003800200 */
.L_x_4206:
[----:B------:R-:W0:Y:S01]  /*9600*/  @P0 LDC.64 R206, c[0x0][0x478] ;  /* 0x00011e00ffce0b82 */ /* 0x000e220000000a00 */
[----:B----4-:R-:W-:Y:S01]  /*9610*/  @P0 IADD3 R208, PT, PT, R252, 0x20, RZ ;  /* 0x00000020fcd00810 */ /* 0x010fe20007ffe0ff */
        /* <DEDUP_REMOVED lines=8> */
[----:B-----5:R-:W4:Y:S01]  /*96a0*/  LDC.64 R162, c[0x0][0x390] ;  /* 0x0000e400ffa27b82 */ /* 0x020f220000000a00 */
[----:B------:R-:W-:-:S05]  /*96b0*/  IADD3 R160, PT, PT, R233, 0x40, RZ ;  /* 0x00000040e9a07810 */ /* 0x000fca0007ffe0ff */
[----:B----4-:R-:W-:-:S06]  /*96c0*/  IMAD.WIDE.U32 R160, R160, 0x10, R162 ;  /* 0x00000010a0a07825 */ /* 0x010fcc00078e00a2 */
[----:B------:R-:W5:Y:S02]  /*96d0*/  LDG.E.128 R160, desc[UR6][R160.64] ;  /* 0x00000006a0a07981 */ /* 0x000f64000c1e1d00 */
.L_x_4300:
[----:B------:R-:W-:Y:S05]  /*96e0*/  BSYNC.RECONVERGENT B1 ;  /* 0x0000000000017941 */ /* 0x000fea0003800200 */
.L_x_4299:
[----:B------:R-:W-:Y:S04]  /*96f0*/  BSSY.RECONVERGENT B1, `(.L_x_4301) ;  /* 0x00002fe000017945 */ /* 0x000fe80003800200 */
[----:B------:R-:W-:Y:S05]  /*9700*/  @!P1 BRA `(.L_x_4302) ;  /* 0x0000001000dc9947 */ /* 0x000fea0003800000 */
[----:B------:R-:W-:Y:S05]  /*9710*/  @!P0 BRA `(.L_x_4303) ;  /* 0x0000000800748947 */ /* 0x000fea0003800000 */
[----:B------:R-:W-:Y:S01]  /*9720*/  ISETP.GT.AND P3, PT, R234, RZ, PT ;  /* 0x000000ffea00720c */ /* 0x000fe20003f64270 */
[--C-:B------:R-:W-:Y:S01]  /*9730*/  HADD2.F32 R168, -RZ, R32.reuse.H1_H1 ;  /* 0x30000020ffa87230 */ /* 0x100fe20000004100 */
[----:B------:R-:W-:Y:S01]  /*9740*/  BSSY.RECONVERGENT B2, `(.L_x_4304) ;  /* 0x0000015000027945 */ /* 0x000fe20003800200 */
[----:B0-----:R-:W-:-:S10]  /*9750*/  HADD2.F32 R206, -RZ, R32.H0_H0 ;  /* 0x20000020ffce7230 */ /* 0x001fd40000004100 */
        /* <DEDUP_REMOVED lines=19> */
.L_x_4305:
[----:B------:R-:W-:Y:S05]  /*9890*/  BSYNC.RECONVERGENT B2 ;  /* 0x0000000000027941 */ /* 0x000fea0003800200 */
.L_x_4304:
        /* <DEDUP_REMOVED lines=14> */
.L_x_4307:
[----:B------:R-:W-:Y:S05]  /*9980*/  BSYNC.RECONVERGENT B2 ;  /* 0x0000000000027941 */ /* 0x000fea0003800200 */
.L_x_4306:
        /* <DEDUP_REMOVED lines=18> */
.L_x_4309:
[----:B------:R-:W-:Y:S05]  /*9ab0*/  BSYNC.RECONVERGENT B2 ;  /* 0x0000000000027941 */ /* 0x000fea0003800200 */
.L_x_4308:
        /* <DEDUP_REMOVED lines=18> */
.L_x_4311:
[----:B------:R-:W-:Y:S05]  /*9be0*/  BSYNC.RECONVERGENT B2 ;  /* 0x0000000000027941 */ /* 0x000fea0003800200 */
.L_x_4310:
        /* <DEDUP_REMOVED lines=18> */
.L_x_4313:
[----:B------:R-:W-:Y:S05]  /*9d10*/  BSYNC.RECONVERGENT B2 ;  /* 0x0000000000027941 */ /* 0x000fea0003800200 */
.L_x_4312:
        /* <DEDUP_REMOVED lines=18> */
.L_x_4315:
[----:B------:R-:W-:Y:S05]  /*9e40*/  BSYNC.RECONVERGENT B2 ;  /* 0x0000000000027941 */ /* 0x000fea0003800200 */
.L_x_4314:
        /* <DEDUP_REMOVED lines=25> */
.L_x_4317:
[----:B------:R-:W-:Y:S05]  /*9fe0*/  BSYNC.RECONVERGENT B2 ;  /* 0x0000000000027941 */ /* 0x000fea0003800200 */
.L_x_4316:
        /* <DEDUP_REMOVED lines=16> */
.L_x_4303:
[----:B------:R-:W-:Y:S01]  /*a0f0*/  BSSY.RECONVERGENT B2, `(.L_x_4319) ;  /* 0x0000013000027945 */ /* 0x000fe20003800200 */
[----:B------:R-:W-:-:S03]  /*a100*/  ISETP.GT.AND P4, PT, R234, RZ, PT ;  /* 0x000000ffea00720c */ /* 0x000fc60003f84270 */
[----:B------:R-:W-:Y:S10]  /*a110*/  @!P2 BRA `(.L_x_4320) ;  /* 0x000000000040a947 */ /* 0x000ff40003800000 */
[----:B0-----:R-:W-:Y:S01]  /*a120*/  @P4 FFMA.FTZ R206, R199, R244, R183 ;  /* 0x000000f4c7ce4223 */ /* 0x001fe200000100b7 */
        /* <DEDUP_REMOVED lines=15> */
.L_x_4320:
[----:B------:R-:W-:Y:S05]  /*a220*/  BSYNC.RECONVERGENT B2 ;  /* 0x0000000000027941 */ /* 0x000fea0003800200 */
.L_x_4319:
[----:B------:R-:W-:Y:S04]  /*a230*/  BSSY.RECONVERGENT B2, `(.L_x_4321) ;  /* 0x0000012000027945 */ /* 0x000fe80003800200 */
[----:B------:R-:W-:Y:S05]  /*a240*/  @!P2 BRA `(.L_x_4322) ;  /* 0x000000000040a947 */ /* 0x000fea0003800000 */
[----:B0-----:R-:W-:Y:S01]  /*a250*/  @P4 FFMA.FTZ R206, R198, R244, R183 ;  /* 0x000000f4c6ce4223 */ /* 0x001fe200000100b7 */
        /* <DEDUP_REMOVED lines=15> */
.L_x_4322:
[----:B------:R-:W-:Y:S05]  /*a350*/  BSYNC.RECONVERGENT B2 ;  /* 0x0000000000027941 */ /* 0x000fea0003800200 */
.L_x_4321:
[----:B------:R-:W-:Y:S04]  /*a360*/  BSSY.RECONVERGENT B2, `(.L_x_4323) ;  /* 0x0000012000027945 */ /* 0x000fe80003800200 */
[----:B------:R-:W-:Y:S05]  /*a370*/  @!P2 BRA `(.L_x_4324) ;  /* 0x000000000040a947 */ /* 0x000fea0003800000 */
        /* <DEDUP_REMOVED lines=16> */
.L_x_4324:
[----:B------:R-:W-:Y:S05]  /*a480*/  BSYNC.RECONVERGENT B2 ;  /* 0x0000000000027941 */ /* 0x000fea0003800200 */
.L_x_4323:
        /* <DEDUP_REMOVED lines=18> */
.L_x_4326:
[----:B------:R-:W-:Y:S05]  /*a5b0*/  BSYNC.RECONVERGENT B2 ;  /* 0x0000000000027941 */ /* 0x000fea0003800200 */
.L_x_4325:
        /* <DEDUP_REMOVED lines=18> */
.L_x_4328:
[----:B------:R-:W-:Y:S05]  /*a6e0*/  BSYNC.RECONVERGENT B2 ;  /* 0x0000000000027941 */ /* 0x000fea0003800200 */
.L_x_4327:
        /* <DEDUP_REMOVED lines=18> */
.L_x_4330:
[----:B------:R-:W-:Y:S05]  /*a810*/  BSYNC.RECONVERGENT B2 ;  /* 0x0000000000027941 */ /* 0x000fea0003800200 */
.L_x_4329:
        /* <DEDUP_REMOVED lines=18> */
.L_x_4332:
[----:B------:R-:W-:Y:S05]  /*a940*/  BSYNC.RECONVERGENT B2 ;  /* 0x0000000000027941 */ /* 0x000fea0003800200 */
.L_x_4331:
        /* <DEDUP_REMOVED lines=9> */
[----:B0----5:R-:W-:Y:S02]  /*a9e0*/  @P3 HADD2.F32 R206, -RZ, R163.H1_H1 ;  /* 0x300000a3ffce3230 */ /* 0x021fe40000004100 */
        /* <DEDUP_REMOVED lines=9> */
.L_x_4302:
        /* <DEDUP_REMOVED lines=23> */
[----:B0-----:R-:W-:-:S07]  /*abf0*/  PRMT R164, R169, 0x7610, R164 ;  /* 0x00007610a9a47816 */ /* 0x001fce00000000a4 */
.L_x_4335:
[----:B------:R-:W-:Y:S05]  /*ac00*/  BSYNC.RECONVERGENT B2 ;  /* 0x0000000000027941 */ /* 0x000fea0003800200 */
.L_x_4334:
[----:B------:R-:W-:Y:S01]  /*ac10*/  FFMA.FTZ R168, R198, R244, R183 ;  /* 0x000000f4c6a87223 */ /* 0x000fe200000100b7 */
[----:B------:R-:W-:Y:S03]  /*ac20*/  BSSY.RECONVERGENT B2, `(.L_x_4336) ;  /* 0x0000015000027945 */ /* 0x000fe60003800200 */
[----:B------:R-:W-:-:S04]  /*ac30*/  FADD.FTZ R168, R196, -R168 ;  /* 0x800000a8c4a87221 */ /* 0x000fc80000010000 */
[----:B------:R-:W-:-:S05]  /*ac40*/  FMUL.FTZ R168, R193, R168 ;  /* 0x000000a8c1a87220 */ /* 0x000fca0000410000 */
[----:B0-----:R-:W-:Y:S01]  /*ac50*/  FSEL R206, R168, RZ, P3 ;  /* 0x000000ffa8ce7208 */ /* 0x001fe20001800000 */
[----:B------:R-:W-:Y:S06]  /*ac60*/  @!P2 BRA `(.L_x_4337) ;  /* 0x000000000040a947 */ /* 0x000fec0003800000 */
[----:B------:R-:W-:-:S13]  /*ac70*/  LOP3.LUT P4, RZ, R204, 0xff00, RZ, 0xc0, !PT ;  /* 0x0000ff00ccff7812 */ /* 0x000fda000788c0ff */
[----:B------:R-:W0:Y:S01]  /*ac80*/  @P4 LDC.64 R168, c[0x0][0x408] ;  /* 0x00010200ffa84b82 */ /* 0x000e220000000a00 */
[----:B-----5:R-:W-:Y:S02]  /*ac90*/  @P4 HADD2.F32 R170, -RZ, R160.H1_H1 ;  /* 0x300000a0ffaa4230 */ /* 0x020fe40000004100 */
[----:B0-----:R-:W-:-:S04]  /*aca0*/  @P4 FMUL.FTZ R169, R169, R206 ;  /* 0x000000cea9a94220 */ /* 0x001fc80000410000 */
[----:B------:R-:W-:Y:S01]  /*acb0*/  @P4 FMUL.FTZ R168, R169, R168 ;  /* 0x000000a8a9a84220 */ /* 0x000fe20000410000 */
[----:B------:R-:W-:-:S03]  /*acc0*/  MOV R169, RZ ;  /* 0x000000ff00a97202 */ /* 0x000fc60000000f00 */
[----:B------:R-:W-:Y:S01]  /*acd0*/  @P4 FMUL.FTZ R169, R170, R168 ;  /* 0x000000a8aaa94220 */ /* 0x000fe20000410000 */
[----:B------:R-:W-:-:S03]  /*ace0*/  @P4 HADD2.F32 R170, -RZ, R52.H1_H1 ;  /* 0x30000034ffaa4230 */ /* 0x000fc60000004100 */
[----:B------:R-:W-:Y:S02]  /*acf0*/  FADD.FTZ R137, R137, R169 ;  /* 0x000000a989897221 */ /* 0x000fe40000010000 */
[----:B------:R-:W0:Y:S02]  /*ad00*/  @P4 LDC.64 R168, c[0x0][0x408] ;  /* 0x00010200ffa84b82 */ /* 0x000e240000000a00 */
[----:B0-----:R-:W-:-:S04]  /*ad10*/  @P4 FMUL.FTZ R169, R169, R206 ;  /* 0x000000cea9a94220 */ /* 0x001fc80000410000 */
[----:B------:R-:W-:Y:S01]  /*ad20*/  @P4 FMUL.FTZ R168, R169, R168 ;  /* 0x000000a8a9a84220 */ /* 0x000fe20000410000 */
[----:B------:R-:W-:-:S03]  /*ad30*/  HFMA2 R169, -RZ, RZ, 0, 0 ;  /* 0x00000000ffa97431 */ /* 0x000fc600000001ff */
[----:B------:R-:W-:-:S05]  /*ad40*/  @P4 FMUL.FTZ R169, R170, R168 ;  /* 0x000000a8aaa94220 */ /* 0x000fca0000410000 */
[----:B------:R-:W-:-:S04]  /*ad50*/  F2FP.F16.F32.PACK_AB R169, RZ, R169 ;  /* 0x000000a9ffa9723e */ /* 0x000fc800000000ff */
[----:B------:R-:W-:-:S07]  /*ad60*/  PRMT R164, R164, 0x5410, R169 ;  /* 0x00005410a4a47816 */ /* 0x000fce00000000a9 */
.L_x_4337:
[----:B------:R-:W-:Y:S05]  /*ad70*/  BSYNC.RECONVERGENT B2 ;  /* 0x0000000000027941 */ /* 0x000fea0003800200 */
.L_x_4336:
        /* <DEDUP_REMOVED lines=22> */
.L_x_4339:
[----:B------:R-:W-:Y:S05]  /*aee0*/  BSYNC.RECONVERGENT B2 ;  /* 0x0000000000027941 */ /* 0x000fea0003800200 */
.L_x_4338:
        /* <DEDUP_REMOVED lines=22> */
.L_x_4341:
[----:B------:R-:W-:Y:S05]  /*b050*/  BSYNC.RECONVERGENT B2 ;  /* 0x0000000000027941 */ /* 0x000fea0003800200 */
.L_x_4340:
        /* <DEDUP_REMOVED lines=22> */
.L_x_4343:
[----:B------:R-:W-:Y:S05]  /*b1c0*/  BSYNC.RECONVERGENT B2 ;  /* 0x0000000000027941 */ /* 0x000fea0003800200 */
.L_x_4342:
        /* <DEDUP_REMOVED lines=22> */
.L_x_4345:
[----:B------:R-:W-:Y:S05]  /*b330*/  BSYNC.RECONVERGENT B2 ;  /* 0x0000000000027941 */ /* 0x000fea0003800200 */
.L_x_4344:
[----:B------:R-:W-:Y:S01]  /*b340*/  F2FP.F16.F32.PACK_AB R169, R207, R171 ;  /* 0x000000abcfa9723e */ /* 0x000fe200000000ff */
[--C-:B------:R-:W-:Y:S01]  /*b350*/  FFMA.FTZ R171, R213, R244, R183.reuse ;  /* 0x000000f4d5ab7223 */ /* 0x100fe200000100b7 */
[----:B------:R-:W-:Y:S01]  /*b360*/  F2FP.F16.F32.PACK_AB R168, R206, R208 ;  /* 0x000000d0cea8723e */ /* 0x000fe200000000ff */
[----:B------:R-:W-:Y:S01]  /*b370*/  FFMA.FTZ R206, R218, R244, R183 ;  /* 0x000000f4dace7223 */ /* 0x000fe200000100b7 */
[----:B------:R-:W-:Y:S01]  /*b380*/  BSSY.RECONVERGENT B2, `(.L_x_4346) ;  /* 0x0000019000027945 */ /* 0x000fe20003800200 */
[----:B------:R-:W-:Y:S01]  /*b390*/  FADD.FTZ R171, R174, -R171 ;  /* 0x800000abaeab7221 */ /* 0x000fe20000010000 */
[----:B------:R-:W-:Y:S01]  /*b3a0*/  F2FP.F16.F32.PACK_AB R170, R209, R170 ;  /* 0x000000aad1aa723e */ /* 0x000fe200000000ff */
[----:B------:R-:W-:Y:S02]  /*b3b0*/  FADD.FTZ R206, R217, -R206 ;  /* 0x800000ced9ce7221 */ /* 0x000fe40000010000 */
[C---:B------:R-:W-:Y:S02]  /*b3c0*/  FMUL.FTZ R171, R193.reuse, R171 ;  /* 0x000000abc1ab7220 */ /* 0x040fe40000410000 */
[----:B------:R-:W-:-:S03]  /*b3d0*/  FMUL.FTZ R206, R193, R206 ;  /* 0x000000cec1ce7220 */ /* 0x000fc60000410000 */
[----:B------:R-:W-:Y:S02]  /*b3e0*/  FSEL R171, R171, RZ, P3 ;  /* 0x000000ffabab7208 */ /* 0x000fe40001800000 */
        /* <DEDUP_REMOVED lines=18> */
.L_x_4347:
[----:B------:R-:W-:Y:S05]  /*b510*/  BSYNC.RECONVERGENT B2 ;  /* 0x0000000000027941 */ /* 0x000fea0003800200 */
.L_x_4346:
[----:B------:R-:W-:Y:S01]  /*b520*/  F2FP.F16.F32.PACK_AB R171, R208, R171 ;  /* 0x000000abd0ab723e */ /* 0x000fe200000000ff */
[----:B------:R-:W-:Y:S06]  /*b530*/  @!P2 BRA `(.L_x_4318) ;  /* 0x000000100064a947 */ /* 0x000fec0003800000 */
[----:B------:R-:W-:-:S04]  /*b540*/  ISETP.GE.U32.AND P3, PT, R204, RZ, PT ;  /* 0x000000ffcc00720c */ /* 0x000fc80003f66070 */
[----:B------:R-:W-:-:S13]  /*b550*/  ISETP.GE.U32.AND.EX P3, PT, R205, 0x1000000, PT, P3 ;  /* 0x01000000cd00780c */ /* 0x000fda0003f66130 */
        /* <DEDUP_REMOVED lines=14> */
[----:B------:R-:W-:Y:S01]  /*b640*/  PRMT R167, R167, 0x5410, R205 ;  /* 0x00005410a7a77816 */ /* 0x000fe200000000cd */
[----:B------:R-:W-:Y:S06]  /*b650*/  BRA `(.L_x_4318) ;  /* 0x00000010001c7947 */ /* 0x000fec0003800000 */
.L_x_4333:
[----:B------:R-:W-:Y:S04]  /*b660*/  BSSY.RECONVERGENT B2, `(.L_x_4348) ;  /* 0x0000020000027945 */ /* 0x000fe80003800200 */
[----:B------:R-:W-:Y:S05]  /*b670*/  @!P2 BRA `(.L_x_4349) ;  /* 0x000000000078a947 */ /* 0x000fea0003800000 */
[----:B------:R-:W-:Y:S01]  /*b680*/  LOP3.LUT P3, RZ, R204, 0xff, RZ, 0xc0, !PT ;  /* 0x000000ffccff7812 */ /* 0x000fe2000786c0ff */
[----:B------:R-:W-:Y:S01]  /*b690*/  BSSY.RECONVERGENT B3, `(.L_x_4350) ;  /* 0x000000c000037945 */ /* 0x000fe20003800200 */
[----:B0-----:R-:W-:-:S11]  /*b6a0*/  MOV R206, RZ ;  /* 0x000000ff00ce7202 */ /* 0x001fd60000000f00 */
        /* <DEDUP_REMOVED lines=10> */
.L_x_4351:
[----:B------:R-:W-:Y:S05]  /*b750*/  BSYNC.RECONVERGENT B3 ;  /* 0x0000000000037941 */ /* 0x000fea0003800200 */
.L_x_4350:
        /* <DEDUP_REMOVED lines=13> */
.L_x_4353:
[----:B------:R-:W-:Y:S05]  /*b830*/  BSYNC.RECONVERGENT B3 ;  /* 0x0000000000037941 */ /* 0x000fea0003800200 */
.L_x_4352:
[----:B------:R-:W-:-:S04]  /*b840*/  F2FP.F16.F32.PACK_AB R206, RZ, R206 ;  /* 0x000000ceffce723e */ /* 0x000fc800000000ff */
[----:B------:R-:W-:-:S07]  /*b850*/  PRMT R164, R206, 0x7610, R164 ;  /* 0x00007610cea47816 */ /* 0x000fce00000000a4 */
.L_x_4349:
[----:B------:R-:W-:Y:S05]  /*b860*/  BSYNC.RECONVERGENT B2 ;  /* 0x0000000000027941 */ /* 0x000fea0003800200 */
.L_x_4348:
        /* <DEDUP_REMOVED lines=15> */
.L_x_4357:
[----:B------:R-:W-:Y:S05]  /*b960*/  BSYNC.RECONVERGENT B3 ;  /* 0x0000000000037941 */ /* 0x000fea0003800200 */
.L_x_4356:
        /* <DEDUP_REMOVED lines=13> */
.L_x_4359:
[----:B------:R-:W-:Y:S05]  /*ba40*/  BSYNC.RECONVERGENT B3 ;  /* 0x0000000000037941 */ /* 0x000fea0003800200 */
.L_x_4358:
[----:B------:R-:W-:-:S04]  /*ba50*/  F2FP.F16.F32.PACK_AB R206, RZ, R206 ;  /* 0x000000ceffce723e */ /* 0x000fc800000000ff */
[----:B------:R-:W-:-:S07]  /*ba60*/  PRMT R164, R164, 0x5410, R206 ;  /* 0x00005410a4a47816 */ /* 0x000fce00000000ce */
.L_x_4355:
[----:B------:R-:W-:Y:S05]  /*ba70*/  BSYNC.RECONVERGENT B2 ;  /* 0x0000000000027941 */ /* 0x000fea0003800200 */
.L_x_4354:
        /* <DEDUP_REMOVED lines=15> */
.L_x_4363:
[----:B------:R-:W-:Y:S05]  /*bb70*/  BSYNC.RECONVERGENT B3 ;  /* 0x0000000000037941 */ /* 0x000fea0003800200 */
.L_x_4362:
        /* <DEDUP_REMOVED lines=13> */
.L_x_4365:
[----:B------:R-:W-:Y:S05]  /*bc50*/  BSYNC.RECONVERGENT B3 ;  /* 0x0000000000037941 */ /* 0x000fea0003800200 */
.L_x_4364:
[----:B------:R-:W-:-:S04]  /*bc60*/  F2FP.F16.F32.PACK_AB R206, RZ, R206 ;  /* 0x000000ceffce723e */ /* 0x000fc800000000ff */
[----:B------:R-:W-:-:S07]  /*bc70*/  PRMT R165, R206, 0x7610, R165 ;  /* 0x00007610cea57816 */ /* 0x000fce00000000a5 */
.L_x_4361:
[----:B------:R-:W-:Y:S05]  /*bc80*/  BSYNC.RECONVERGENT B2 ;  /* 0x0000000000027941 */ /* 0x000fea0003800200 */
.L_x_4360:
        /* <DEDUP_REMOVED lines=15> */
.L_x_4369:
[----:B------:R-:W-:Y:S05]  /*bd80*/  BSYNC.RECONVERGENT B3 ;  /* 0x0000000000037941 */ /* 0x000fea0003800200 */
.L_x_4368:
        /* <DEDUP_REMOVED lines=13> */
.L_x_4371:
[----:B------:R-:W-:Y:S05]  /*be60*/  BSYNC.RECONVERGENT B3 ;  /* 0x0000000000037941 */ /* 0x000fea0003800200 */
.L_x_4370:
[----:B------:R-:W-:-:S04]  /*be70*/  F2FP.F16.F32.PACK_AB R206, RZ, R206 ;  /* 0x000000ceffce723e */ /* 0x000fc800000000ff */
[----:B------:R-:W-:-:S07]  /*be80*/  PRMT R165, R165, 0x5410, R206 ;  /* 0x00005410a5a57816 */ /* 0x000fce00000000ce */
.L_x_4367:
[----:B------:R-:W-:Y:S05]  /*be90*/  BSYNC.RECONVERGENT B2 ;  /* 0x0000000000027941 */ /* 0x000fea0003800200 */
.L_x_4366:
        /* <DEDUP_REMOVED lines=15> */
.L_x_4375:
[----:B------:R-:W-:Y:S05]  /*bf90*/  BSYNC.RECONVERGENT B3 ;  /* 0x0000000000037941 */ /* 0x000fea0003800200 */
.L_x_4374:
        /* <DEDUP_REMOVED lines=13> */
.L_x_4377:
[----:B------:R-:W-:Y:S05]  /*c070*/  BSYNC.RECONVERGENT B3 ;  /* 0x0000000000037941 */ /* 0x000fea0003800200 */
.L_x_4376:
[----:B------:R-:W-:-:S04]  /*c080*/  F2FP.F16.F32.PACK_AB R206, RZ, R206 ;  /* 0x000000ceffce723e */ /* 0x000fc800000000ff */
[----:B------:R-:W-:-:S07]  /*c090*/  PRMT R166, R206, 0x7610, R166 ;  /* 0x00007610cea67816 */ /* 0x000fce00000000a6 */
.L_x_4373:
[----:B------:R-:W-:Y:S05]  /*c0a0*/  BSYNC.RECONVERGENT B2 ;  /* 0x0000000000027941 */ /* 0x000fea0003800200 */
.L_x_4372:
        /* <DEDUP_REMOVED lines=15> */
.L_x_4381:
[----:B------:R-:W-:Y:S05]  /*c1a0*/  BSYNC.RECONVERGENT B3 ;  /* 0x0000000000037941 */ /* 0x000fea0003800200 */
.L_x_4380:
        /* <DEDUP_REMOVED lines=13> */
.L_x_4383:
[----:B------:R-:W-:Y:S05]  /*c280*/  BSYNC.RECONVERGENT B3 ;  /* 0x0000000000037941 */ /* 0x000fea0003800200 */
.L_x_4382:
[----:B------:R-:W-:-:S04]  /*c290*/  F2FP.F16.F32.PACK_AB R206, RZ, R206 ;  /* 0x000000ceffce723e */ /* 0x000fc800000000ff */
[----:B------:R-:W-:-:S07]  /*c2a0*/  PRMT R166, R166, 0x5410, R206 ;  /* 0x00005410a6a67816 */ /* 0x000fce00000000ce */
.L_x_4379:
[----:B------:R-:W-:Y:S05]  /*c2b0*/  BSYNC.RECONVERGENT B2 ;  /* 0x0000000000027941 */ /* 0x000fea0003800200 */
.L_x_4378:
        /* <DEDUP_REMOVED lines=15> */
.L_x_4387:
[----:B------:R-:W-:Y:S05]  /*c3b0*/  BSYNC.RECONVERGENT B3 ;  /* 0x0000000000037941 */ /* 0x000fea0003800200 */
.L_x_4386:
        /* <DEDUP_REMOVED lines=13> */
.L_x_4389:
[----:B------:R-:W-:Y:S05]  /*c490*/  BSYNC.RECONVERGENT B3 ;  /* 0x0000000000037941 */ /* 0x000fea0003800200 */
.L_x_4388:
[----:B------:R-:W-:-:S04]  /*c4a0*/  F2FP.F16.F32.PACK_AB R206, RZ, R206 ;  /* 0x000000ceffce723e */ /* 0x000fc800000000ff */
[----:B------:R-:W-:-:S07]  /*c4b0*/  PRMT R167, R206, 0x7610, R167 ;  /* 0x00007610cea77816 */ /* 0x000fce00000000a7 */
.L_x_4385:
[----:B------:R-:W-:Y:S05]  /*c4c0*/  BSYNC.RECONVERGENT B2 ;  /* 0x0000000000027941 */ /* 0x000fea0003800200 */
.L_x_4384:
        /* <DEDUP_REMOVED lines=15> */
.L_x_4391:
[----:B------:R-:W-:Y:S05]  /*c5c0*/  BSYNC.RECONVERGENT B2 ;  /* 0x0000000000027941 */ /* 0x000fea0003800200 */
.L_x_4390:
        /* <DEDUP_REMOVED lines=13> */
.L_x_4393:
[----:B------:R-:W-:Y:S05]  /*c6a0*/  BSYNC.RECONVERGENT B2 ;  /* 0x0000000000027941 */ /* 0x000fea0003800200 */
.L_x_4392:
[----:B------:R-:W-:-:S04]  /*c6b0*/  F2FP.F16.F32.PACK_AB R204, RZ, R204 ;  /* 0x000000ccffcc723e */ /* 0x000fc800000000ff */
[----:B0-----:R-:W-:-:S07]  /*c6c0*/  PRMT R167, R167, 0x5410, R204 ;  /* 0x00005410a7a77816 */ /* 0x001fce00000000cc */
.L_x_4318:
[----:B------:R-:W-:Y:S05]  /*c6d0*/  BSYNC.RECONVERGENT B1 ;  /* 0x0000000000017941 */ /* 0x000fea0003800200 */
.L_x_4301:
[----:B------:R-:W4:Y:S01]  /*c6e0*/  @P0 LDC.64 R204, c[0x0][0x478] ;  /* 0x00011e00ffcc0b82 */ /* 0x000f220000000a00 */
[----:B0-----:R-:W-:Y:S01]  /*c6f0*/  @P0 IADD3 R206, PT, PT, R252, 0x40, RZ ;  /* 0x00000040fcce0810 */ /* 0x001fe20007ffe0ff */
[----:B------:R-:W-:Y:S04]  /*c700*/  BSSY.RECONVERGENT B1, `(.L_x_4394) ;  /* 0x000000c000017945 */ /* 0x000fe80003800200 */
[----:B----4-:R-:W-:Y:S01]  /*c710*/  @P0 IMAD.WIDE.U32 R204, R206, 0x10, R204 ;  /* 0x00000010cecc0825 */ /* 0x010fe200078e00cc */
        /* <DEDUP_REMOVED lines=10> */
.L_x_4395:
[----:B------:R-:W-:Y:S05]  /*c7c0*/  BSYNC.RECONVERGENT B1 ;  /* 0x0000000000017941 */ /* 0x000fea0003800200 */
.L_x_4394:
        /* <DEDUP_REMOVED lines=26> */
.L_x_4400:
[----:B------:R-:W-:Y:S05]  /*c970*/  BSYNC.RECONVERGENT B2 ;  /* 0x0000000000027941 */ /* 0x000fea0003800200 */
.L_x_4399:
        /* <DEDUP_REMOVED lines=14> */
.L_x_4402:
[----:B------:R-:W-:Y:S05]  /*ca60*/  BSYNC.RECONVERGENT B2 ;  /* 0x0000000000027941 */ /* 0x000fea0003800200 */
.L_x_4401:
        /* <DEDUP_REMOVED lines=18> */
.L_x_4404:
[----:B------:R-:W-:Y:S05]  /*cb90*/  BSYNC.RECONVERGENT B2 ;  /* 0x0000000000027941 */ /* 0x000fea0003800200 */
.L_x_4403:
        /* <DEDUP_REMOVED lines=18> */
.L_x_4406:
[----:B------:R-:W-:Y:S05]  /*ccc0*/  BSYNC.RECONVERGENT B2 ;  /* 0x0000000000027941 */ /* 0x000fea0003800200 */
.L_x_4405:
        /* <DEDUP_REMOVED lines=18> */
.L_x_4408:
[----:B------:R-:W-:Y:S05]  /*cdf0*/  BSYNC.RECONVERGENT B2 ;  /* 0x0000000000027941 */ /* 0x000fea0003800200 */
.L_x_4407:
        /* <DEDUP_REMOVED lines=18> */
.L_x_4410:
[----:B------:R-:W-:Y:S05]  /*cf20*/  BSYNC.RECONVERGENT B2 ;  /* 0x0000000000027941 */ /* 0x000fea0003800200 */
.L_x_4409:
        /* <DEDUP_REMOVED lines=25> */
.L_x_4412:
[----:B------:R-:W-:Y:S05]  /*d0c0*/  BSYNC.RECONVERGENT B2 ;  /* 0x0000000000027941 */ /* 0x000fea0003800200 */
.L_x_4411:
        /* <DEDUP_REMOVED lines=16> */
.L_x_4398:
        /* <DEDUP_REMOVED lines=19> */
.L_x_4415:
[----:B------:R-:W-:Y:S05]  /*d300*/  BSYNC.RECONVERGENT B2 ;  /* 0x0000000000027941 */ /* 0x000fea0003800200 */
.L_x_4414:
        /* <DEDUP_REMOVED lines=18> */
.L_x_4417:
[----:B------:R-:W-:Y:S05]  /*d430*/  BSYNC.RECONVERGENT B2 ;  /* 0x0000000000027941 */ /* 0x000fea0003800200 */
.L_x_4416:
        /* <DEDUP_REMOVED lines=18> */
.L_x_4419:
[----:B------:R-:W-:Y:S05]  /*d560*/  BSYNC.RECONVERGENT B2 ;  /* 0x0000000000027941 */ /* 0x000fea0003800200 */
.L_x_4418:
        /* <DEDUP_REMOVED lines=18> */
.L_x_4421:
[----:B------:R-:W-:Y:S05]  /*d690*/  BSYNC.RECONVERGENT B2 ;  /* 0x0000000000027941 */ /* 0x000fea0003800200 */
.L_x_4420:
        /* <DEDUP_REMOVED lines=18> */
.L_x_4423:
[----:B------:R-:W-:Y:S05]  /*d7c0*/  BSYNC.RECONVERGENT B2 ;  /* 0x0000000000027941 */ /* 0x000fea0003800200 */
.L_x_4422:
        /* <DEDUP_REMOVED lines=18> */
.L_x_4425:
[----:B------:R-:W-:Y:S05]  /*d8f0*/  BSYNC.RECONVERGENT B2 ;  /* 0x0000000000027941 */ /* 0x000fea0003800200 */
.L_x_4424:
        /* <DEDUP_REMOVED lines=18> */
.L_x_4427:
[----:B------:R-:W-:Y:S05]  /*da20*/  BSYNC.RECONVERGENT B2 ;  /* 0x0000000000027941 */ /* 0x000fea0003800200 */
.L_x_4426:
        /* <DEDUP_REMOVED lines=19> */
.L_x_4397:
[----:B------:R-:W-:Y:S05]  /*db60*/  @!P0 BRA `(.L_x_4428) ;  /* 0x0000000800f48947 */ /* 0x000fea0003800000 */
[----:B------:R-:W-:Y:S01]  /*db70*/  FFMA.FTZ R168, R216, R244, R183 ;  /* 0x000000f4d8a87223 */ /* 0x000fe200000100b7 */
[----:B------:R-:W-:Y:S01]  /*db80*/  ISETP.GT.AND P3, PT, R234, RZ, PT ;  /* 0x000000ffea00720c */ /* 0x000fe20003f64270 */
[----:B------:R-:W-:Y:S02]  /*db90*/  BSSY.RECONVERGENT B2, `(.L_x_4429) ;  /* 0x0000015000027945 */ /* 0x000fe40003800200 */
[----:B------:R-:W-:-:S04]  /*dba0*/  FADD.FTZ R168, R175, -R168 ;  /* 0x800000a8afa87221 */ /* 0x000fc80000010000 */
[----:B------:R-:W-:-:S05]  /*dbb0*/  FMUL.FTZ R168, R193, R168 ;  /* 0x000000a8c1a87220 */ /* 0x000fca0000410000 */
[----:B0-----:R-:W-:Y:S01]  /*dbc0*/  FSEL R205, R168, RZ, P3 ;  /* 0x000000ffa8cd7208 */ /* 0x001fe20001800000 */
        /* <DEDUP_REMOVED lines=17> */
.L_x_4430:
[----:B------:R-:W-:Y:S05]  /*dce0*/  BSYNC.RECONVERGENT B2 ;  /* 0x0000000000027941 */ /* 0x000fea0003800200 */
.L_x_4429:
        /* <DEDUP_REMOVED lines=22> */
.L_x_4432:
[----:B------:R-:W-:Y:S05]  /*de50*/  BSYNC.RECONVERGENT B2 ;  /* 0x0000000000027941 */ /* 0x000fea0003800200 */
.L_x_4431:
        /* <DEDUP_REMOVED lines=22> */
.L_x_4434:
[----:B------:R-:W-:Y:S05]  /*dfc0*/  BSYNC.RECONVERGENT B2 ;  /* 0x0000000000027941 */ /* 0x000fea0003800200 */
.L_x_4433:
        /* <DEDUP_REMOVED lines=22> */
.L_x_4436:
[----:B------:R-:W-:Y:S05]  /*e130*/  BSYNC.RECONVERGENT B2 ;  /* 0x0000000000027941 */ /* 0x000fea0003800200 */
.L_x_4435:
        /* <DEDUP_REMOVED lines=22> */
.L_x_4438:
[----:B------:R-:W-:Y:S05]  /*e2a0*/  BSYNC.RECONVERGENT B2 ;  /* 0x0000000000027941 */ /* 0x000fea0003800200 */
.L_x_4437:
        /* <DEDUP_REMOVED lines=22> */
.L_x_4440:
[----:B------:R-:W-:Y:S05]  /*e410*/  BSYNC.RECONVERGENT B2 ;  /* 0x0000000000027941 */ /* 0x000fea0003800200 */
.L_x_4439:
        /* <DEDUP_REMOVED lines=29> */
.L_x_4442:
[----:B------:R-:W-:Y:S05]  /*e5f0*/  BSYNC.RECONVERGENT B2 ;  /* 0x0000000000027941 */ /* 0x000fea0003800200 */
.L_x_4441:
        /* <DEDUP_REMOVED lines=20> */
.L_x_4428:
        /* <DEDUP_REMOVED lines=15> */
.L_x_4446:
[----:B------:R-:W-:Y:S05]  /*e830*/  BSYNC.RECONVERGENT B3 ;  /* 0x0000000000037941 */ /* 0x000fea0003800200 */
.L_x_4445:
        /* <DEDUP_REMOVED lines=13> */
.L_x_4448:
[----:B------:R-:W-:Y:S05]  /*e910*/  BSYNC.RECONVERGENT B3 ;  /* 0x0000000000037941 */ /* 0x000fea0003800200 */
.L_x_4447:
[----:B------:R-:W-:-:S04]  /*e920*/  F2FP.F16.F32.PACK_AB R204, RZ, R204 ;  /* 0x000000ccffcc723e */ /* 0x000fc800000000ff */
[----:B------:R-:W-:-:S07]  /*e930*/  PRMT R164, R204, 0x7610, R164 ;  /* 0x00007610cca47816 */ /* 0x000fce00000000a4 */
.L_x_4444:
[----:B------:R-:W-:Y:S05]  /*e940*/  BSYNC.RECONVERGENT B2 ;  /* 0x0000000000027941 */ /* 0x000fea0003800200 */
.L_x_4443:
        /* <DEDUP_REMOVED lines=15> */
.L_x_4452:
[----:B------:R-:W-:Y:S05]  /*ea40*/  BSYNC.RECONVERGENT B3 ;  /* 0x0000000000037941 */ /* 0x000fea0003800200 */
.L_x_4451:
        /* <DEDUP_REMOVED lines=13> */
.L_x_4454:
[----:B------:R-:W-:Y:S05]  /*eb20*/  BSYNC.RECONVERGENT B3 ;  /* 0x0000000000037941 */ /* 0x000fea0003800200 */
.L_x_4453:
[----:B------:R-:W-:-:S04]  /*eb30*/  F2FP.F16.F32.PACK_AB R204, RZ, R204 ;  /* 0x000000ccffcc723e */ /* 0x000fc800000000ff */
[----:B------:R-:W-:-:S07]  /*eb40*/  PRMT R164, R164, 0x5410, R204 ;  /* 0x00005410a4a47816 */ /* 0x000fce00000000cc */
.L_x_4450:
[----:B------:R-:W-:Y:S05]  /*eb50*/  BSYNC.RECONVERGENT B2 ;  /* 0x0000000000027941 */ /* 0x000fea0003800200 */
.L_x_4449:
        /* <DEDUP_REMOVED lines=15> */
.L_x_4458:
[----:B------:R-:W-:Y:S05]  /*ec50*/  BSYNC.RECONVERGENT B3 ;  /* 0x0000000000037941 */ /* 0x000fea0003800200 */
.L_x_4457:
        /* <DEDUP_REMOVED lines=13> */
.L_x_4460:
[----:B------:R-:W-:Y:S05]  /*ed30*/  BSYNC.RECONVERGENT B3 ;  /* 0x0000000000037941 */ /* 0x000fea0003800200 */
.L_x_4459:
[----:B------:R-:W-:-:S04]  /*ed40*/  F2FP.F16.F32.PACK_AB R204, RZ, R204 ;  /* 0x000000ccffcc723e */ /* 0x000fc800000000ff */
[----:B------:R-:W-:-:S07]  /*ed50*/  PRMT R165, R204, 0x7610, R165 ;  /* 0x00007610cca57816 */ /* 0x000fce00000000a5 */
.L_x_4456:
[----:B------:R-:W-:Y:S05]  /*ed60*/  BSYNC.RECONVERGENT B2 ;  /* 0x0000000000027941 */ /* 0x000fea0003800200 */
.L_x_4455:
        /* <DEDUP_REMOVED lines=15> */
.L_x_4464:
[----:B------:R-:W-:Y:S05]  /*ee60*/  BSYNC.RECONVERGENT B3 ;  /* 0x0000000000037941 */ /* 0x000fea0003800200 */
.L_x_4463:
        /* <DEDUP_REMOVED lines=13> */
.L_x_4466:
[----:B------:R-:W-:Y:S05]  /*ef40*/  BSYNC.RECONVERGENT B3 ;  /* 0x0000000000037941 */ /* 0x000fea0003800200 */
.L_x_4465:
[----:B------:R-:W-:-:S04]  /*ef50*/  F2FP.F16.F32.PACK_AB R204, RZ, R204 ;  /* 0x000000ccffcc723e */ /* 0x000fc800000000ff */
[----:B------:R-:W-:-:S07]  /*ef60*/  PRMT R165, R165, 0x5410, R204 ;  /* 0x00005410a5a57816 */ /* 0x000fce00000000cc */
.L_x_4462:
[----:B------:R-:W-:Y:S05]  /*ef70*/  BSYNC.RECONVERGENT B2 ;  /* 0x0000000000027941 */ /* 0x000fea0003800200 */
.L_x_4461:
        /* <DEDUP_REMOVED lines=15> */
.L_x_4470:
[----:B------:R-:W-:Y:S05]  /*f070*/  BSYNC.RECONVERGENT B3 ;  /* 0x0000000000037941 */ /* 0x000fea0003800200 */
.L_x_4469:
        /* <DEDUP_REMOVED lines=13> */
.L_x_4472:
[----:B------:R-:W-:Y:S05]  /*f150*/  BSYNC.RECONVERGENT B3 ;  /* 0x0000000000037941 */ /* 0x000fea0003800200 */
.L_x_4471:
[----:B------:R-:W-:-:S04]  /*f160*/  F2FP.F16.F32.PACK_AB R204, RZ, R204 ;  /* 0x000000ccffcc723e */ /* 0x000fc800000000ff */
[----:B------:R-:W-:-:S07]  /*f170*/  PRMT R166, R204, 0x7610, R166 ;  /* 0x00007610cca67816 */ /* 0x000fce00000000a6 */
.L_x_4468:
[----:B------:R-:W-:Y:S05]  /*f180*/  BSYNC.RECONVERGENT B2 ;  /* 0x0000000000027941 */ /* 0x000fea0003800200 */
.L_x_4467:
        /* <DEDUP_REMOVED lines=15> */
.L_x_4476:
[----:B------:R-:W-:Y:S05]  /*f280*/  BSYNC.RECONVERGENT B3 ;  /* 0x0000000000037941 */ /* 0x000fea0003800200 */
.L_x_4475:
        /* <DEDUP_REMOVED lines=13> */
.L_x_4478:
[----:B------:R-:W-:Y:S05]  /*f360*/  BSYNC.RECONVERGENT B3 ;  /* 0x0000000000037941 */ /* 0x000fea0003800200 */
.L_x_4477:
[----:B------:R-:W-:-:S04]  /*f370*/  F2FP.F16.F32.PACK_AB R204, RZ, R204 ;  /* 0x000000ccffcc723e */ /* 0x000fc800000000ff */
[----:B------:R-:W-:-:S07]  /*f380*/  PRMT R166, R166, 0x5410, R204 ;  /* 0x00005410a6a67816 */ /* 0x000fce00000000cc */
.L_x_4474:
[----:B------:R-:W-:Y:S05]  /*f390*/  BSYNC.RECONVERGENT B2 ;  /* 0x0000000000027941 */ /* 0x000fea0003800200 */
.L_x_4473:
        /* <DEDUP_REMOVED lines=15> */
.L_x_4482:
[----:B------:R-:W-:Y:S05]  /*f490*/  BSYNC.RECONVERGENT B3 ;  /* 0x0000000000037941 */ /* 0x000fea0003800200 */
.L_x_4481:
        /* <DEDUP_REMOVED lines=13> */
.L_x_4484:
[----:B------:R-:W-:Y:S05]  /*f570*/  BSYNC.RECONVERGENT B3 ;  /* 0x0000000000037941 */ /* 0x000fea0003800200 */
.L_x_4483:
[----:B------:R-:W-:-:S04]  /*f580*/  F2FP.F16.F32.PACK_AB R204, RZ, R204 ;  /* 0x000000ccffcc723e */ /* 0x000fc800000000ff */
[----:B------:R-:W-:-:S07]  /*f590*/  PRMT R167, R204, 0x7610, R167 ;  /* 0x00007610cca77816 */ /* 0x000fce00000000a7 */
.L_x_4480:
[----:B------:R-:W-:Y:S05]  /*f5a0*/  BSYNC.RECONVERGENT B2 ;  /* 0x0000000000027941 */ /* 0x000fea0003800200 */
.L_x_4479:
        /* <DEDUP_REMOVED lines=15> */
.L_x_4486:
[----:B------:R-:W-:Y:S05]  /*f6a0*/  BSYNC.RECONVERGENT B2 ;  /* 0x0000000000027941 */ /* 0x000fea0003800200 */
.L_x_4485:
        /* <DEDUP_REMOVED lines=13> */
.L_x_4488:
[----:B------:R-:W-:Y:S05]  /*f780*/  BSYNC.RECONVERGENT B2 ;  /* 0x0000000000027941 */ /* 0x000fea0003800200 */
.L_x_4487:
[----:B------:R-:W-:-:S04]  /*f790*/  F2FP.F16.F32.PACK_AB R202, RZ, R202 ;  /* 0x000000caffca723e */ /* 0x000fc800000000ff */
[----:B0-----:R-:W-:-:S07]  /*f7a0*/  PRMT R167, R167, 0x5410, R202 ;  /* 0x00005410a7a77816 */ /* 0x001fce00000000ca */
.L_x_4413:
[----:B------:R-:W-:Y:S05]  /*f7b0*/  BSYNC.RECONVERGENT B1 ;  /* 0x0000000000017941 */ /* 0x000fea0003800200 */
.L_x_4396:
[----:B------:R-:W4:Y:S01]  /*f7c0*/  @P0 LDC.64 R202, c[0x0][0x478] ;  /* 0x00011e00ffca0b82 */ /* 0x000f220000000a00 */
[----:B0-----:R-:W-:Y:S01]  /*f7d0*/  @P0 IADD3 R204, PT, PT, R252, 0x60, RZ ;  /* 0x00000060fccc0810 */ /* 0x001fe20007ffe0ff */
[----:B------:R-:W-:Y:S04]  /*f7e0*/  BSSY.RECONVERGENT B1, `(.L_x_4489) ;  /* 0x000000c000017945 */ /* 0x000fe80003800200 */
[----:B----4-:R-:W-:Y:S01]  /*f7f0*/  @P0 IMAD.WIDE.U32 R202, R204, 0x10, R202 ;  /* 0x00000010ccca0825 */ /* 0x010fe200078e00ca */
[----:B------:R-:W-:-:S04]  /*f800*/  @P2 IADD3 R204, PT, PT, R233, 0x60, RZ ;  /* 0x00000060e9cc2810 */ /* 0x000fc80007ffe0ff */
[----:B------:R0:W-:Y:S02]  /*f810*/  @P0 STG.E.128 desc[UR6][R202.64], R168 ;  /* 0x000000a8ca000986 */ /* 0x0001e4000c101d06 */
[----:B0-----:R-:W0:Y:S02]  /*f820*/  @P2 LDC.64 R202, c[0x0][0x468] ;  /* 0x00011a00ffca2b82 */ /* 0x001e240000000a00 */
[----:B0-----:R-:W-:Y:S01]  /*f830*/  @P2 IMAD.WIDE.U32 R202, R204, 0x10, R202 ;  /* 0x00000010ccca2825 */ /* 0x001fe200078e00ca */
[----:B------:R-:W-:-:S04]  /*f840*/  IADD3 R204, PT, PT, R233, 0x80, RZ ;  /* 0x00000080e9cc7810 */ /* 0x000fc80007ffe0ff */
[----:B------:R0:W-:Y:S01]  /*f850*/  @P2 STG.E.128 desc[UR6][R202.64], R164 ;  /* 0x000000a4ca002986 */ /* 0x0001e2000c101d06 */
[----:B------:R-:W-:Y:S05]  /*f860*/  @!P2 BRA `(.L_x_4490) ;  /* 0x00000000000ca947 */ /* 0x000fea0003800000 */
[----:B-----5:R-:W4:Y:S02]  /*f870*/  LDC.64 R160, c[0x0][0x390] ;  /* 0x0000e400ffa07b82 */ /* 0x020f240000000a00 */
[----:B----4-:R-:W-:-:S06]  /*f880*/  IMAD.WIDE.U32 R160, R204, 0x10, R160 ;  /* 0x00000010cca07825 */ /* 0x010fcc00078e00a0 */
[----:B------:R-:W5:Y:S02]  /*f890*/  LDG.E.128 R160, desc[UR6][R160.64] ;  /* 0x00000006a0a07981 */ /* 0x000f64000c1e1d00 */
.L_x_4490:
[----:B------:R-:W-:Y:S05]  /*f8a0*/  BSYNC.RECONVERGENT B1 ;  /* 0x0000000000017941 */ /* 0x000fea0003800200 */
.L_x_4489:
[----:B------:R-:W-:Y:S04]  /*f8b0*/  BSSY.RECONVERGENT B1, `(.L_x_4491) ;  /* 0x00002ed000017945 */ /* 0x000fe80003800200 */
[----:B------:R-:W-:Y:S05]  /*f8c0*/  @!P1 BRA `(.L_x_4492) ;  /* 0x0000001000dc9947 */ /* 0x000fea0003800000 */
[----:B------:R-:W-:Y:S05]  /*f8d0*/  @!P0 BRA `(.L_x_4493) ;  /* 0x0000000800748947 */ /* 0x000fea0003800000 */
[----:B------:R-:W-:Y:S01]  /*f8e0*/  ISETP.GT.AND P1, PT, R234, RZ, PT ;  /* 0x000000ffea00720c */ /* 0x000fe20003f24270 */
[----:B0-----:R-:W-:Y:S01]  /*f8f0*/  HADD2.F32 R202, -RZ, R24.H1_H1 ;  /* 0x30000018ffca7230 */ /* 0x001fe20000004100 */
[----:B------:R-:W-:Y:S11]  /*f900*/  BSSY.RECONVERGENT B2, `(.L_x_4494) ;  /* 0x0000015000027945 */ /* 0x000ff60003800200 */
[-CC-:B------:R-:W-:Y:S01]  /*f910*/  @P1 FFMA.FTZ R168, R237, R244.reuse, R183.reuse ;  /* 0x000000f4eda81223 */ /* 0x180fe200000100b7 */
[----:B------:R-:W-:-:S03]  /*f920*/  @P1 FFMA.FTZ R169, R228, R244, R183 ;  /* 0x000000f4e4a91223 */ /* 0x000fc600000100b7 */
[----:B------:R-:W-:Y:S01]  /*f930*/  @P1 FADD.FTZ R168, R236, -R168 ;  /* 0x800000a8eca81221 */ /* 0x000fe20000010000 */
[----:B------:R-:W-:-:S03]  /*f940*/  @P1 FADD.FTZ R169, R179, -R169 ;  /* 0x800000a9b3a91221 */ /* 0x000fc60000010000 */
        /* <DEDUP_REMOVED lines=16> */
.L_x_4495:
[----:B------:R-:W-:Y:S05]  /*fa50*/  BSYNC.RECONVERGENT B2 ;  /* 0x0000000000027941 */ /* 0x000fea0003800200 */
.L_x_4494:
        /* <DEDUP_REMOVED lines=14> */
.L_x_4497:
[----:B------:R-:W-:Y:S05]  /*fb40*/  BSYNC.RECONVERGENT B2 ;  /* 0x0000000000027941 */ /* 0x000fea0003800200 */
.L_x_4496:
        /* <DEDUP_REMOVED lines=18> */
.L_x_4499:
[----:B------:R-:W-:Y:S05]  /*fc70*/  BSYNC.RECONVERGENT B2 ;  /* 0x0000000000027941 */ /* 0x000fea0003800200 */
.L_x_4498:
        /* <DEDUP_REMOVED lines=18> */
.L_x_4501:
[----:B------:R-:W-:Y:S05]  /*fda0*/  BSYNC.RECONVERGENT B2 ;  /* 0x0000000000027941 */ /* 0x000fea0003800200 */
.L_x_4500:
        /* <DEDUP_REMOVED lines=9> */
[-CC-:B------:R-:W-:Y:S01]  /*fe40*/  @P1 FFMA.FTZ R171, R242, R244.reuse, R183.reuse ;  /* 0x000000f4f2ab1223 */ /* 0x180fe200000100b7 */
[----:B------:R-:W-:-:S03]  /*fe50*/  @P1 FFMA.FTZ R183, R250, R244, R183 ;  /* 0x000000f4fab71223 */ /* 0x000fc600000100b7 */
[----:B------:R-:W-:Y:S01]  /*fe60*/  @P1 FADD.FTZ R206, R243, -R171 ;  /* 0x800000abf3ce1221 */ /* 0x000fe20000010000 */
[----:B------:R-:W-:-:S05]  /*fe70*/  HADD2.F32 R171, -RZ, R27.H0_H0 ;  /* 0x2000001bffab7230 */ /* 0x000fca0000004100 */
[----:B------:R-:W-:Y:S01]  /*fe80*/  @P1 FFMA.FTZ R171, R193, R206, R171 ;  /* 0x000000cec1ab1223 */ /* 0x000fe200000100ab */
[----:B------:R-:W-:Y:S01]  /*fe90*/  @P1 FADD.FTZ R206, R247, -R183 ;  /* 0x800000b7f7ce1221 */ /* 0x000fe20000010000 */
[----:B------:R-:W-:-:S05]  /*fea0*/  HADD2.F32 R183, -RZ, R27.H1_H1 ;  /* 0x3000001bffb77230 */ /* 0x000fca0000004100 */
        /* <DEDUP_REMOVED lines=14> */
.L_x_4503:
[----:B------:R-:W-:Y:S05]  /*ff90*/  BSYNC.RECONVERGENT B2 ;  /* 0x0000000000027941 */ /* 0x000fea0003800200 */
.L_x_4502:
        /* <DEDUP_REMOVED lines=14> */
.L_x_4505:
[----:B------:R-:W-:Y:S05]  /*10080*/  BSYNC.RECONVERGENT B2 ;  /* 0x0000000000027941 */ /* 0x000fea0003800200 */
.L_x_4504:
[----:B------:R-:W-:Y:S01]  /*10090*/  BSSY.RECONVERGENT B2, `(.L_x_4506) ;  /* 0x0000011000027945 */ /* 0x000fe20003800200 */
[----:B------:R-:W-:Y:S02]  /*100a0*/  F2FP.F16.F32.PACK_AB R170, R205, R170 ;  /* 0x000000aacdaa723e */ /* 0x000fe400000000ff */
[----:B------:R-:W-:Y:S02]  /*100b0*/  F2FP.F16.F32.PACK_AB R169, R169, R203 ;  /* 0x000000cba9a9723e */ /* 0x000fe400000000ff */
[----:B------:R-:W-:Y:S01]  /*100c0*/  F2FP.F16.F32.PACK_AB R168, R202, R168 ;  /* 0x000000a8caa8723e */ /* 0x000fe200000000ff */
        /* <DEDUP_REMOVED lines=13> */
.L_x_4507:
[----:B------:R-:W-:Y:S05]  /*101a0*/  BSYNC.RECONVERGENT B2 ;  /* 0x0000000000027941 */ /* 0x000fea0003800200 */
.L_x_4506:
[----:B------:R-:W-:Y:S01]  /*101b0*/  F2FP.F16.F32.PACK_AB R171, R183, R171 ;  /* 0x000000abb7ab723e */ /* 0x000fe200000000ff */
[----:B------:R-:W-:Y:S06]  /*101c0*/  @!P2 BRA `(.L_x_4508) ;  /* 0x00000024006ca947 */ /* 0x000fec0003800000 */
[----:B------:R-:W-:Y:S01]  /*101d0*/  ISETP.GE.U32.AND P1, PT, R200, RZ, PT ;  /* 0x000000ffc800720c */ /* 0x000fe20003f26070 */
[----:B------:R-:W-:Y:S01]  /*101e0*/  FMUL.FTZ R183, R183, UR13 ;  /* 0x0000000db7b77c20 */ /* 0x000fe20008410000 */
[----:B------:R-:W-:Y:S02]  /*101f0*/  MOV R193, RZ ;  /* 0x000000ff00c17202 */ /* 0x000fe40000000f00 */
[----:B------:R-:W-:Y:S01]  /*10200*/  ISETP.GE.U32.AND.EX P1, PT, R201, 0x1000000, PT, P1 ;  /* 0x01000000c900780c */ /* 0x000fe20003f26110 */
[----:B------:R-:W-:-:S12]  /*10210*/  FMUL.FTZ R183, R183, UR12 ;  /* 0x0000000cb7b77c20 */ /* 0x000fd80008410000 */
        /* <DEDUP_REMOVED lines=9> */
.L_x_4493:
        /* <DEDUP_REMOVED lines=19> */
.L_x_4510:
[----:B------:R-:W-:Y:S05]  /*103e0*/  BSYNC.RECONVERGENT B2 ;  /* 0x0000000000027941 */ /* 0x000fea0003800200 */
.L_x_4509:
        /* <DEDUP_REMOVED lines=18> */
.L_x_4512:
[----:B------:R-:W-:Y:S05]  /*10510*/  BSYNC.RECONVERGENT B2 ;  /* 0x0000000000027941 */ /* 0x000fea0003800200 */
.L_x_4511:
        /* <DEDUP_REMOVED lines=18> */
.L_x_4514:
[----:B------:R-:W-:Y:S05]  /*10640*/  BSYNC.RECONVERGENT B2 ;  /* 0x0000000000027941 */ /* 0x000fea0003800200 */
.L_x_4513:
        /* <DEDUP_REMOVED lines=18> */
.L_x_4516:
[----:B------:R-:W-:Y:S05]  /*10770*/  BSYNC.RECONVERGENT B2 ;  /* 0x0000000000027941 */ /* 0x000fea0003800200 */
.L_x_4515:
        /* <DEDUP_REMOVED lines=18> */
.L_x_4518:
[----:B------:R-:W-:Y:S05]  /*108a0*/  BSYNC.RECONVERGENT B2 ;  /* 0x0000000000027941 */ /* 0x000fea0003800200 */
.L_x_4517:
        /* <DEDUP_REMOVED lines=18> */
.L_x_4520:
[----:B------:R-:W-:Y:S05]  /*109d0*/  BSYNC.RECONVERGENT B2 ;  /* 0x0000000000027941 */ /* 0x000fea0003800200 */
.L_x_4519:
        /* <DEDUP_REMOVED lines=18> */
.L_x_4522:
[----:B------:R-:W-:Y:S05]  /*10b00*/  BSYNC.RECONVERGENT B2 ;  /* 0x0000000000027941 */ /* 0x000fea0003800200 */
.L_x_4521:
[----:B------:R-:W-:Y:S05]  /*10b10*/  @!P2 BRA `(.L_x_4508) ;  /* 0x0000001c0018a947 */ /* 0x000fea0003800000 */
[----:B------:R-:W-:Y:S01]  /*10b20*/  @P1 FFMA.FTZ R183, R250, R244, R183 ;  /* 0x000000f4fab71223 */ /* 0x000fe200000100b7 */
[----:B0-----:R-:W-:-:S03]  /*10b30*/  HADD2.F32 R202, -RZ, R27.H1_H1 ;  /* 0x3000001bffca7230 */ /* 0x001fc60000004100 */
[----:B------:R-:W-:-:S04]  /*10b40*/  @P1 FADD.FTZ R183, R247, -R183 ;  /* 0x800000b7f7b71221 */ /* 0x000fc80000010000 */
[----:B------:R-:W-:Y:S01]  /*10b50*/  @P1 FFMA.FTZ R202, R193, R183, R202 ;  /* 0x000000b7c1ca1223 */ /* 0x000fe200000100ca */
[----:B------:R-:W-:Y:S02]  /*10b60*/  ISETP.GE.U32.AND P1, PT, R200, RZ, PT ;  /* 0x000000ffc800720c */ /* 0x000fe40003f26070 */
[----:B------:R-:W-:Y:S01]  /*10b70*/  MOV R193, RZ ;  /* 0x000000ff00c17202 */ /* 0x000fe20000000f00 */
[----:B------:R-:W-:Y:S01]  /*10b80*/  FMUL.FTZ R183, R202, UR13 ;  /* 0x0000000dcab77c20 */ /* 0x000fe20008410000 */
[----:B------:R-:W-:-:S03]  /*10b90*/  ISETP.GE.U32.AND.EX P1, PT, R201, 0x1000000, PT, P1 ;  /* 0x01000000c900780c */ /* 0x000fc60003f26110 */
[----:B------:R-:W-:-:S10]  /*10ba0*/  FMUL.FTZ R183, R183, UR12 ;  /* 0x0000000cb7b77c20 */ /* 0x000fd40008410000 */
        /* <DEDUP_REMOVED lines=9> */
.L_x_4492:
        /* <DEDUP_REMOVED lines=24> */
.L_x_4525:
[----:B------:R-:W-:Y:S05]  /*10dc0*/  BSYNC.RECONVERGENT B2 ;  /* 0x0000000000027941 */ /* 0x000fea0003800200 */
.L_x_4524:
        /* <DEDUP_REMOVED lines=22> */
.L_x_4527:
[----:B------:R-:W-:Y:S05]  /*10f30*/  BSYNC.RECONVERGENT B2 ;  /* 0x0000000000027941 */ /* 0x000fea0003800200 */
.L_x_4526:
        /* <DEDUP_REMOVED lines=22> */
.L_x_4529:
[----:B------:R-:W-:Y:S05]  /*110a0*/  BSYNC.RECONVERGENT B2 ;  /* 0x0000000000027941 */ /* 0x000fea0003800200 */
.L_x_4528:
        /* <DEDUP_REMOVED lines=22> */
.L_x_4531:
[----:B------:R-:W-:Y:S05]  /*11210*/  BSYNC.RECONVERGENT B2 ;  /* 0x0000000000027941 */ /* 0x000fea0003800200 */
.L_x_4530:
        /* <DEDUP_REMOVED lines=22> */
.L_x_4533:
[----:B------:R-:W-:Y:S05]  /*11380*/  BSYNC.RECONVERGENT B2 ;  /* 0x0000000000027941 */ /* 0x000fea0003800200 */
.L_x_4532:
        /* <DEDUP_REMOVED lines=22> */
.L_x_4535:
[----:B------:R-:W-:Y:S05]  /*114f0*/  BSYNC.RECONVERGENT B2 ;  /* 0x0000000000027941 */ /* 0x000fea0003800200 */
.L_x_4534:
[-CC-:B------:R-:W-:Y:S01]  /*11500*/  FFMA.FTZ R168, R242, R244.reuse, R183.reuse ;  /* 0x000000f4f2a87223 */ /* 0x180fe200000100b7 */
[----:B------:R-:W-:Y:S01]  /*11510*/  FFMA.FTZ R169, R250, R244, R183 ;  /* 0x000000f4faa97223 */ /* 0x000fe200000100b7 */
[----:B------:R-:W-:Y:S01]  /*11520*/  BSSY.RECONVERGENT B2, `(.L_x_4536) ;  /* 0x000001b000027945 */ /* 0x000fe20003800200 */
[----:B------:R-:W-:Y:S01]  /*11530*/  F2FP.F16.F32.PACK_AB R170, R206, R170 ;  /* 0x000000aaceaa723e */ /* 0x000fe200000000ff */
[----:B------:R-:W-:Y:S01]  /*11540*/  FADD.FTZ R168, R243, -R168 ;  /* 0x800000a8f3a87221 */ /* 0x000fe20000010000 */
[----:B------:R-:W-:-:S03]  /*11550*/  FADD.FTZ R169, R247, -R169 ;  /* 0x800000a9f7a97221 */ /* 0x000fc60000010000 */
[C---:B------:R-:W-:Y:S01]  /*11560*/  FMUL.FTZ R183, R193.reuse, R168 ;  /* 0x000000a8c1b77220 */ /* 0x040fe20000410000 */
[----:B------:R-:W-:Y:S01]  /*11570*/  FMUL.FTZ R193, R193, R169 ;  /* 0x000000a9c1c17220 */ /* 0x000fe20000410000 */
[----:B------:R-:W-:Y:S02]  /*11580*/  F2FP.F16.F32.PACK_AB R168, R171, R202 ;  /* 0x000000caaba8723e */ /* 0x000fe400000000ff */
[----:B------:R-:W-:Y:S02]  /*11590*/  F2FP.F16.F32.PACK_AB R169, R205, R203 ;  /* 0x000000cbcda9723e */ /* 0x000fe400000000ff */
[----:B------:R-:W-:Y:S02]  /*115a0*/  FSEL R193, R193, RZ, P1 ;  /* 0x000000ffc1c17208 */ /* 0x000fe40000800000 */
[----:B------:R-:W-:Y:S01]  /*115b0*/  FSEL R171, R183, RZ, P1 ;  /* 0x000000ffb7ab7208 */ /* 0x000fe20000800000 */
[----:B------:R-:W-:Y:S06]  /*115c0*/  @!P2 BRA `(.L_x_4537) ;  /* 0x000000000040a947 */ /* 0x000fec0003800000 */
[----:B------:R-:W-:-:S13]  /*115d0*/  LOP3.LUT P1, RZ, R201, 0xff0000, RZ, 0xc0, !PT ;  /* 0x00ff0000c9ff7812 */ /* 0x000fda000782c0ff */
[----:B------:R-:W0:Y:S02]  /*115e0*/  @P1 LDC.64 R202, c[0x0][0x408] ;  /* 0x00010200ffca1b82 */ /* 0x000e240000000a00 */
[----:B0-----:R-:W-:Y:S01]  /*115f0*/  @P1 FMUL.FTZ R183, R203, R171 ;  /* 0x000000abcbb71220 */ /* 0x001fe20000410000 */
[----:B-----5:R-:W-:-:S03]  /*11600*/  @P1 HADD2.F32 R203, -RZ, R163.H0_H0 ;  /* 0x200000a3ffcb1230 */ /* 0x020fc60000004100 */
[----:B------:R-:W-:Y:S01]  /*11610*/  @P1 FMUL.FTZ R183, R183, R202 ;  /* 0x000000cab7b71220 */ /* 0x000fe20000410000 */
[----:B------:R-:W-:-:S03]  /*11620*/  MOV R202, RZ ;  /* 0x000000ff00ca7202 */ /* 0x000fc60000000f00 */
[----:B------:R-:W-:-:S04]  /*11630*/  @P1 FMUL.FTZ R202, R203, R183 ;  /* 0x000000b7cbca1220 */ /* 0x000fc80000410000 */
[----:B------:R-:W-:Y:S02]  /*11640*/  FADD.FTZ R118, R118, R202 ;  /* 0x000000ca76767221 */ /* 0x000fe40000010000 */
[----:B------:R-:W0:Y:S02]  /*11650*/  @P1 LDC.64 R202, c[0x0][0x408] ;  /* 0x00010200ffca1b82 */ /* 0x000e240000000a00 */
[----:B0-----:R-:W-:Y:S01]  /*11660*/  @P1 FMUL.FTZ R183, R203, R171 ;  /* 0x000000abcbb71220 */ /* 0x001fe20000410000 */
[----:B------:R-:W-:-:S03]  /*11670*/  @P1 HADD2.F32 R203, -RZ, R63.H0_H0 ;  /* 0x2000003fffcb1230 */ /* 0x000fc60000004100 */
[----:B------:R-:W-:Y:S01]  /*11680*/  @P1 FMUL.FTZ R183, R183, R202 ;  /* 0x000000cab7b71220 */ /* 0x000fe20000410000 */
[----:B------:R-:W-:-:S03]  /*11690*/  HFMA2 R202, -RZ, RZ, 0, 0 ;  /* 0x00000000ffca7431 */ /* 0x000fc600000001ff */
[----:B------:R-:W-:-:S05]  /*116a0*/  @P1 FMUL.FTZ R202, R203, R183 ;  /* 0x000000b7cbca1220 */ /* 0x000fca0000410000 */
[----:B------:R-:W-:-:S04]  /*116b0*/  F2FP.F16.F32.PACK_AB R183, RZ, R202 ;  /* 0x000000caffb7723e */ /* 0x000fc800000000ff */
[----:B------:R-:W-:-:S07]  /*116c0*/  PRMT R167, R183, 0x7610, R167 ;  /* 0x00007610b7a77816 */ /* 0x000fce00000000a7 */
.L_x_4537:
[----:B------:R-:W-:Y:S05]  /*116d0*/  BSYNC.RECONVERGENT B2 ;  /* 0x0000000000027941 */ /* 0x000fea0003800200 */
.L_x_4536:
        /* <DEDUP_REMOVED lines=16> */
.L_x_4523:
        /* <DEDUP_REMOVED lines=15> */
.L_x_4541:
[----:B------:R-:W-:Y:S05]  /*118d0*/  BSYNC.RECONVERGENT B3 ;  /* 0x0000000000037941 */ /* 0x000fea0003800200 */
.L_x_4540:
        /* <DEDUP_REMOVED lines=13> */
.L_x_4543:
[----:B------:R-:W-:Y:S05]  /*119b0*/  BSYNC.RECONVERGENT B3 ;  /* 0x0000000000037941 */ /* 0x000fea0003800200 */
.L_x_4542:
[----:B------:R-:W-:-:S04]  /*119c0*/  F2FP.F16.F32.PACK_AB R202, RZ, R202 ;  /* 0x000000caffca723e */ /* 0x000fc800000000ff */
[----:B------:R-:W-:-:S07]  /*119d0*/  PRMT R164, R202, 0x7610, R164 ;  /* 0x00007610caa47816 */ /* 0x000fce00000000a4 */
.L_x_4539:
[----:B------:R-:W-:Y:S05]  /*119e0*/  BSYNC.RECONVERGENT B2 ;  /* 0x0000000000027941 */ /* 0x000fea0003800200 */
.L_x_4538:
        /* <DEDUP_REMOVED lines=15> */
.L_x_4547:
[----:B------:R-:W-:Y:S05]  /*11ae0*/  BSYNC.RECONVERGENT B3 ;  /* 0x0000000000037941 */ /* 0x000fea0003800200 */
.L_x_4546:
        /* <DEDUP_REMOVED lines=13> */
.L_x_4549:
[----:B------:R-:W-:Y:S05]  /*11bc0*/  BSYNC.RECONVERGENT B3 ;  /* 0x0000000000037941 */ /* 0x000fea0003800200 */
.L_x_4548:
[----:B------:R-:W-:-:S04]  /*11bd0*/  F2FP.F16.F32.PACK_AB R202, RZ, R202 ;  /* 0x000000caffca723e */ /* 0x000fc800000000ff */
[----:B------:R-:W-:-:S07]  /*11be0*/  PRMT R164, R164, 0x5410, R202 ;  /* 0x00005410a4a47816 */ /* 0x000fce00000000ca */
.L_x_4545:
[----:B------:R-:W-:Y:S05]  /*11bf0*/  BSYNC.RECONVERGENT B2 ;  /* 0x0000000000027941 */ /* 0x000fea0003800200 */
.L_x_4544:
        /* <DEDUP_REMOVED lines=15> */
.L_x_4553:
[----:B------:R-:W-:Y:S05]  /*11cf0*/  BSYNC.RECONVERGENT B3 ;  /* 0x0000000000037941 */ /* 0x000fea0003800200 */
.L_x_4552:
        /* <DEDUP_REMOVED lines=13> */
.L_x_4555:
[----:B------:R-:W-:Y:S05]  /*11dd0*/  BSYNC.RECONVERGENT B3 ;  /* 0x0000000000037941 */ /* 0x000fea0003800200 */
.L_x_4554:
[----:B------:R-:W-:-:S04]  /*11de0*/  F2FP.F16.F32.PACK_AB R202, RZ, R202 ;  /* 0x000000caffca723e */ /* 0x000fc800000000ff */
[----:B------:R-:W-:-:S07]  /*11df0*/  PRMT R165, R202, 0x7610, R165 ;  /* 0x00007610caa57816 */ /* 0x000fce00000000a5 */
.L_x_4551:
[----:B------:R-:W-:Y:S05]  /*11e00*/  BSYNC.RECONVERGENT B2 ;  /* 0x0000000000027941 */ /* 0x000fea0003800200 */
.L_x_4550:
        /* <DEDUP_REMOVED lines=15> */
.L_x_4559:
[----:B------:R-:W-:Y:S05]  /*11f00*/  BSYNC.RECONVERGENT B3 ;  /* 0x0000000000037941 */ /* 0x000fea0003800200 */
.L_x_4558:
        /* <DEDUP_REMOVED lines=13> */
.L_x_4561:
[----:B------:R-:W-:Y:S05]  /*11fe0*/  BSYNC.RECONVERGENT B3 ;  /* 0x0000000000037941 */ /* 0x000fea0003800200 */
.L_x_4560:
[----:B------:R-:W-:-:S04]  /*11ff0*/  F2FP.F16.F32.PACK_AB R202, RZ, R202 ;  /* 0x000000caffca723e */ /* 0x000fc800000000ff */
[----:B------:R-:W-:-:S07]  /*12000*/  PRMT R165, R165, 0x5410, R202 ;  /* 0x00005410a5a57816 */ /* 0x000fce00000000ca */
.L_x_4557:
[----:B------:R-:W-:Y:S05]  /*12010*/  BSYNC.RECONVERGENT B2 ;  /* 0x0000000000027941 */ /* 0x000fea0003800200 */
.L_x_4556:
        /* <DEDUP_REMOVED lines=15> */
.L_x_4565:
[----:B------:R-:W-:Y:S05]  /*12110*/  BSYNC.RECONVERGENT B3 ;  /* 0x0000000000037941 */ /* 0x000fea0003800200 */
.L_x_4564:
        /* <DEDUP_REMOVED lines=13> */
.L_x_4567:
[----:B------:R-:W-:Y:S05]  /*121f0*/  BSYNC.RECONVERGENT B3 ;  /* 0x0000000000037941 */ /* 0x000fea0003800200 */
.L_x_4566:
[----:B------:R-:W-:-:S04]  /*12200*/  F2FP.F16.F32.PACK_AB R202, RZ, R202 ;  /* 0x000000caffca723e */ /* 0x000fc800000000ff */
[----:B------:R-:W-:-:S07]  /*12210*/  PRMT R166, R202, 0x7610, R166 ;  /* 0x00007610caa67816 */ /* 0x000fce00000000a6 */
.L_x_4563:
[----:B------:R-:W-:Y:S05]  /*12220*/  BSYNC.RECONVERGENT B2 ;  /* 0x0000000000027941 */ /* 0x000fea0003800200 */
.L_x_4562:
        /* <DEDUP_REMOVED lines=15> */
.L_x_4571:
[----:B------:R-:W-:Y:S05]  /*12320*/  BSYNC.RECONVERGENT B3 ;  /* 0x0000000000037941 */ /* 0x000fea0003800200 */
.L_x_4570:
        /* <DEDUP_REMOVED lines=13> */
.L_x_4573:
[----:B------:R-:W-:Y:S05]  /*12400*/  BSYNC.RECONVERGENT B3 ;  /* 0x0000000000037941 */ /* 0x000fea0003800200 */
.L_x_4572:
[----:B------:R-:W-:-:S04]  /*12410*/  F2FP.F16.F32.PACK_AB R202, RZ, R202 ;  /* 0x000000caffca723e */ /* 0x000fc800000000ff */
[----:B------:R-:W-:-:S07]  /*12420*/  PRMT R166, R166, 0x5410, R202 ;  /* 0x00005410a6a67816 */ /* 0x000fce00000000ca */
.L_x_4569:
[----:B------:R-:W-:Y:S05]  /*12430*/  BSYNC.RECONVERGENT B2 ;  /* 0x0000000000027941 */ /* 0x000fea0003800200 */
.L_x_4568:
        /* <DEDUP_REMOVED lines=15> */
.L_x_4577:
[----:B------:R-:W-:Y:S05]  /*12530*/  BSYNC.RECONVERGENT B3 ;  /* 0x0000000000037941 */ /* 0x000fea0003800200 */
.L_x_4576:
        /* <DEDUP_REMOVED lines=13> */
.L_x_4579:
[----:B------:R-:W-:Y:S05]  /*12610*/  BSYNC.RECONVERGENT B3 ;  /* 0x0000000000037941 */ /* 0x000fea0003800200 */
.L_x_4578:
[----:B------:R-:W-:-:S04]  /*12620*/  F2FP.F16.F32.PACK_AB R202, RZ, R202 ;  /* 0x000000caffca723e */ /* 0x000fc800000000ff */
[----:B------:R-:W-:-:S07]  /*12630*/  PRMT R167, R202, 0x7610, R167 ;  /* 0x00007610caa77816 */ /* 0x000fce00000000a7 */
.L_x_4575:
[----:B------:R-:W-:Y:S05]  /*12640*/  BSYNC.RECONVERGENT B2 ;  /* 0x0000000000027941 */ /* 0x000fea0003800200 */
.L_x_4574:
[----:B------:R-:W-:Y:S05]  /*12650*/  @!P2 BRA `(.L_x_4508) ;  /* 0x000000000048a947 */ /* 0x000fea0003800000 */
[----:B------:R-:W-:Y:S01]  /*12660*/  FFMA.FTZ R183, R250, R244, R183 ;  /* 0x000000f4fab77223 */ /* 0x000fe200000100b7 */
[----:B------:R-:W-:Y:S02]  /*12670*/  ISETP.GE.U32.AND P1, PT, R200, RZ, PT ;  /* 0x000000ffc800720c */ /* 0x000fe40003f26070 */
[----:B------:R-:W-:Y:S01]  /*12680*/  ISETP.GT.AND P3, PT, R234, RZ, PT ;  /* 0x000000ffea00720c */ /* 0x000fe20003f64270 */
[----:B------:R-:W-:Y:S01]  /*12690*/  FADD.FTZ R183, R247, -R183 ;  /* 0x800000b7f7b77221 */ /* 0x000fe20000010000 */
[----:B------:R-:W-:-:S03]  /*126a0*/  ISETP.GE.U32.AND.EX P1, PT, R201, 0x1000000, PT, P1 ;  /* 0x01000000c900780c */ /* 0x000fc60003f26110 */
[----:B------:R-:W-:Y:S01]  /*126b0*/  FMUL.FTZ R183, R193, R183 ;  /* 0x000000b7c1b77220 */ /* 0x000fe20000410000 */
[----:B------:R-:W-:-:S04]  /*126c0*/  MOV R193, RZ ;  /* 0x000000ff00c17202 */ /* 0x000fc80000000f00 */
[----:B------:R-:W-:-:S05]  /*126d0*/  FSEL R183, R183, RZ, P3 ;  /* 0x000000ffb7b77208 */ /* 0x000fca0001800000 */
[----:B------:R-:W-:Y:S01]  /*126e0*/  FMUL.FTZ R183, R183, UR13 ;  /* 0x0000000db7b77c20 */ /* 0x000fe20008410000 */
[----:B-----5:R-:W-:-:S03]  /*126f0*/  @P1 HADD2.F32 R200, -RZ, R163.H1_H1 ;  /* 0x300000a3ffc81230 */ /* 0x020fc60000004100 */
[----:B------:R-:W-:-:S04]  /*12700*/  FMUL.FTZ R183, R183, UR12 ;  /* 0x0000000cb7b77c20 */ /* 0x000fc80008410000 */
[----:B------:R-:W-:Y:S01]  /*12710*/  @P1 FMUL.FTZ R193, R200, R183 ;  /* 0x000000b7c8c11220 */ /* 0x000fe20000410000 */
[----:B------:R-:W-:-:S03]  /*12720*/  @P1 HADD2.F32 R200, -RZ, R63.H1_H1 ;  /* 0x3000003fffc81230 */ /* 0x000fc60000004100 */
[----:B------:R-:W-:Y:S01]  /*12730*/  FADD.FTZ R119, R119, R193 ;  /* 0x000000c177777221 */ /* 0x000fe20000010000 */
[----:B------:R-:W-:Y:S02]  /*12740*/  HFMA2 R193, -RZ, RZ, 0, 0 ;  /* 0x00000000ffc17431 */ /* 0x000fe400000001ff */
[----:B------:R-:W-:-:S05]  /*12750*/  @P1 FMUL.FTZ R193, R200, R183 ;  /* 0x000000b7c8c11220 */ /* 0x000fca0000410000 */
[----:B------:R-:W-:-:S04]  /*12760*/  F2FP.F16.F32.PACK_AB R183, RZ, R193 ;  /* 0x000000c1ffb7723e */ /* 0x000fc800000000ff */
[----:B0-----:R-:W-:-:S07]  /*12770*/  PRMT R167, R167, 0x5410, R183 ;  /* 0x00005410a7a77816 */ /* 0x001fce00000000b7 */
.L_x_4508:
[----:B------:R-:W-:Y:S05]  /*12780*/  BSYNC.RECONVERGENT B1 ;  /* 0x0000000000017941 */ /* 0x000fea0003800200 */
.L_x_4491:
[----:B------:R-:W4:Y:S01]  /*12790*/  @P0 LDC.64 R200, c[0x0][0x478] ;  /* 0x00011e00ffc80b82 */ /* 0x000f220000000a00 */
[----:B------:R-:W-:-:S05]  /*127a0*/  @P0 IADD3 R183, PT, PT, R252, 0x80, RZ ;  /* 0x00000080fcb70810 */ /* 0x000fca0007ffe0ff */
[----:B----4-:R-:W-:-:S05]  /*127b0*/  @P0 IMAD.WIDE.U32 R200, R183, 0x10, R200 ;  /* 0x00000010b7c80825 */ /* 0x010fca00078e00c8 */
[----:B------:R4:W-:Y:S02]  /*127c0*/  @P0 STG.E.128 desc[UR6][R200.64], R168 ;  /* 0x000000a8c8000986 */ /* 0x0009e4000c101d06 */
[----:B----4-:R-:W4:Y:S02]  /*127d0*/  @P2 LDC.64 R200, c[0x0][0x468] ;  /* 0x00011a00ffc82b82 */ /* 0x010f240000000a00 */
[----:B----4-:R-:W-:-:S05]  /*127e0*/  @P2 IMAD.WIDE.U32 R200, R204, 0x10, R200 ;  /* 0x00000010ccc82825 */ /* 0x010fca00078e00c8 */
[----:B------:R4:W-:Y:S02]  /*127f0*/  @P2 STG.E.128 desc[UR6][R200.64], R164 ;  /* 0x000000a4c8002986 */ /* 0x0009e4000c101d06 */
[----:B----4-:R-:W4:Y:S02]  /*12800*/  LDC.64 R200, c[0x0][0x380] ;  /* 0x0000e000ffc87b82 */ /* 0x010f240000000a00 */
[----:B----4-:R-:W-:-:S04]  /*12810*/  LEA R194, R200, R194, 0x2 ;  /* 0x000000c2c8c27211 */ /* 0x010fc800078e10ff */
[----:B------:R-:W-:-:S13]  /*12820*/  ISETP.GE.AND P0, PT, R194, R201, PT ;  /* 0x000000c9c200720c */ /* 0x000fda0003f06270 */
[----:B------:R-:W-:Y:S05]  /*12830*/  @!P0 BRA `(.L_x_4580) ;  /* 0xfffffedc00c48947 */ /* 0x000fea000383ffff */
.L_x_4105:
[----:B------:R-:W-:Y:S05]  /*12840*/  BSYNC B0 ;  /* 0x0000000000007941 */ /* 0x000fea0003800000 */
.L_x_4104:
[----:B------:R-:W4:Y:S04]  /*12850*/  LDL.LU R232, [R1+0xa8] ;  /* 0x0000a80001e87983 */ /* 0x000f280000300800 */
[----:B------:R-:W4:Y:S04]  /*12860*/  LDL.LU R233, [R1+0xac] ;  /* 0x0000ac0001e97983 */ /* 0x000f280000300800 */
[----:B------:R-:W4:Y:S04]  /*12870*/  LDL.LU R234, [R1+0xb0] ;  /* 0x0000b00001ea7983 */ /* 0x000f280000300800 */
[----:B------:R-:W2:Y:S04]  /*12880*/  LDL.LU R248, [R1+0xb4] ;  /* 0x0000b40001f87983 */ /* 0x000ea80000300800 */
[----:B------:R-:W3:Y:S04]  /*12890*/  LDL.LU R231, [R1+0x88] ;  /* 0x0000880001e77983 */ /* 0x000ee80000300800 */
[----:B------:R-:W4:Y:S04]  /*128a0*/  LDL.LU R209, [R1+0x8c] ;  /* 0x00008c0001d17983 */ /* 0x000f280000300800 */
[----:B------:R-:W3:Y:S04]  /*128b0*/  LDL.LU R208, [R1+0x90] ;  /* 0x0000900001d07983 */ /* 0x000ee80000300800 */
[----:B------:R-:W3:Y:S04]  /*128c0*/  LDL.LU R207, [R1+0x94] ;  /* 0x0000940001cf7983 */ /* 0x000ee80000300800 */
[----:B------:R-:W3:Y:S04]  /*128d0*/  LDL.LU R206, [R1+0x68] ;  /* 0x0000680001ce7983 */ /* 0x000ee80000300800 */
[----:B------:R-:W3:Y:S04]  /*128e0*/  LDL.LU R205, [R1+0x6c] ;  /* 0x00006c0001cd7983 */ /* 0x000ee80000300800 */
[----:B------:R-:W3:Y:S04]  /*128f0*/  LDL.LU R204, [R1+0x70] ;  /* 0x0000700001cc7983 */ /* 0x000ee80000300800 */
[----:B0-----:R-:W3:Y:S04]  /*12900*/  LDL.LU R203, [R1+0x74] ;  /* 0x0000740001cb7983 */ /* 0x001ee80000300800 */
        /* <DEDUP_REMOVED lines=17> */
[----:B------:R-:W0:Y:S01]  /*12a20*/  S2R R3, SR_CgaCtaId ;  /* 0x0000000000037919 */ /* 0x000e220000008800 */
[----:B------:R-:W-:Y:S01]  /*12a30*/  MOV R2, 0x400 ;  /* 0x0000040000027802 */ /* 0x000fe20000000f00 */
[----:B------:R-:W-:Y:S05]  /*12a40*/  WARPSYNC.ALL ;  /* 0x0000000000007948 */ /* 0x000fea0003800000 */
[----:B--2---:R-:W-:Y:S01]  /*12a50*/  MOV R235, R248 ;  /* 0x000000f800eb7202 */ /* 0x004fe20000000f00 */
[----:B------:R-:W2:Y:S01]  /*12a60*/  LDCU.128 UR16, c[0x0][0x440] ;  /* 0x00008800ff1077ac */ /* 0x000ea20008000c00 */
[----:B----4-:R-:W-:Y:S01]  /*12a70*/  MOV R249, R209 ;  /* 0x000000d100f97202 */ /* 0x010fe20000000f00 */
[----:B------:R-:W4:Y:S01]  /*12a80*/  LDCU.64 UR4, c[0x0][0x460] ;  /* 0x00008c00ff0477ac */ /* 0x000f220008000a00 */
[----:B---3--:R-:W-:-:S02]  /*12a90*/  MOV R250, R208 ;  /* 0x000000d000fa7202 */ /* 0x008fc40000000f00 */
[----:B------:R-:W-:Y:S02]  /*12aa0*/  MOV R251, R207 ;  /* 0x000000cf00fb7202 */ /* 0x000fe40000000f00 */
[----:B-----5:R-:W-:Y:S02]  /*12ab0*/  MOV R160, R206 ;  /* 0x000000ce00a07202 */ /* 0x020fe40000000f00 */
[----:B------:R-:W-:Y:S02]  /*12ac0*/  MOV R161, R205 ;  /* 0x000000cd00a17202 */ /* 0x000fe40000000f00 */
[----:B------:R-:W-:Y:S02]  /*12ad0*/  MOV R162, R204 ;  /* 0x000000cc00a27202 */ /* 0x000fe40000000f00 */
[----:B------:R-:W3:Y:S01]  /*12ae0*/  LDL.LU R204, [R1+0x38] ;  /* 0x0000380001cc7983 */ /* 0x000ee20000300800 */
[----:B------:R-:W-:-:S03]  /*12af0*/  MOV R163, R203 ;  /* 0x000000cb00a37202 */ /* 0x000fc60000000f00 */
[----:B------:R-:W3:Y:S01]  /*12b00*/  LDL.LU R205, [R1+0x3c] ;  /* 0x00003c0001cd7983 */ /* 0x000ee20000300800 */
[----:B------:R-:W-:-:S03]  /*12b10*/  MOV R164, R202 ;  /* 0x000000ca00a47202 */ /* 0x000fc60000000f00 */
[----:B------:R-:W3:Y:S01]  /*12b20*/  LDL.LU R206, [R1+0x40] ;  /* 0x0000400001ce7983 */ /* 0x000ee20000300800 */
[----:B------:R-:W-:-:S03]  /*12b30*/  MOV R165, R201 ;  /* 0x000000c900a57202 */ /* 0x000fc60000000f00 */
[----:B------:R-:W3:Y:S01]  /*12b40*/  LDL.LU R207, [R1+0x44] ;  /* 0x0000440001cf7983 */ /* 0x000ee20000300800 */
[----:B------:R-:W-:-:S03]  /*12b50*/  MOV R166, R200 ;  /* 0x000000c800a67202 */ /* 0x000fc60000000f00 */
[----:B------:R-:W2:Y:S01]  /*12b60*/  LDL.LU R200, [R1+0x28] ;  /* 0x0000280001c87983 */ /* 0x000ea20000300800 */
[----:B------:R-:W-:-:S03]  /*12b70*/  MOV R167, R183 ;  /* 0x000000b700a77202 */ /* 0x000fc60000000f00 */
[----:B------:R-:W2:Y:S01]  /*12b80*/  LDL.LU R201, [R1+0x2c] ;  /* 0x00002c0001c97983 */ /* 0x000ea20000300800 */
[----:B0-----:R-:W-:Y:S02]  /*12b90*/  LEA R3, R3, R2, 0x18 ;  /* 0x0000000203037211 */ /* 0x001fe400078ec0ff */
[----:B------:R-:W-:Y:S01]  /*12ba0*/  MOV R248, R231 ;  /* 0x000000e700f87202 */ /* 0x000fe20000000f00 */
[----:B------:R-:W2:Y:S04]  /*12bb0*/  LDL.LU R202, [R1+0x30] ;  /* 0x0000300001ca7983 */ /* 0x000ea80000300800 */
[----:B------:R-:W2:Y:S01]  /*12bc0*/  LDL.LU R203, [R1+0x34] ;  /* 0x0000340001cb7983 */ /* 0x000ea20000300800 */
[----:B------:R-:W0:Y:S02]  /*12bd0*/  S2R R183, SR_TID.X ;  /* 0x0000000000b77919 */ /* 0x000e240000002100 */
[----:B0-----:R-:W-:-:S05]  /*12be0*/  SHF.R.U32.HI R0, RZ, 0x5, R183 ;  /* 0x00000005ff007819 */ /* 0x001fca00000116b7 */
[----:B------:R-:W-:-:S05]  /*12bf0*/  IMAD R0, R0, 0xa0, R193 ;  /* 0x000000a000007824 */ /* 0x000fca00078e02c1 */
[----:B------:R-:W-:-:S05]  /*12c00*/  LEA R2, R0, R3, 0x5 ;  /* 0x0000000300027211 */ /* 0x000fca00078e28ff */
[----:B---3--:R-:W-:Y:S04]  /*12c10*/  STS.128 [R2+0x1000], R204 ;  /* 0x001000cc02007388 */ /* 0x008fe80000000c00 */
[----:B--2---:R0:W-:Y:S04]  /*12c20*/  STS.128 [R2+0x1010], R200 ;  /* 0x001010c802007388 */ /* 0x0041e80000000c00 */
[----:B0-----:R-:W2:Y:S04]  /*12c30*/  LDL.LU R200, [R1+0x18] ;  /* 0x0000180001c87983 */ /* 0x001ea80000300800 */
[----:B------:R-:W2:Y:S04]  /*12c40*/  LDL.LU R201, [R1+0x1c] ;  /* 0x00001c0001c97983 */ /* 0x000ea80000300800 */
[----:B------:R-:W2:Y:S04]  /*12c50*/  LDL.LU R202, [R1+0x20] ;  /* 0x0000200001ca7983 */ /* 0x000ea80000300800 */
[----:B------:R-:W2:Y:S04]  /*12c60*/  LDL.LU R203, [R1+0x24] ;  /* 0x0000240001cb7983 */ /* 0x000ea80000300800 */
[----:B------:R-:W3:Y:S04]  /*12c70*/  LDL.LU R204, [R1+0x8] ;  /* 0x0000080001cc7983 */ /* 0x000ee80000300800 */
[----:B------:R-:W3:Y:S04]  /*12c80*/  LDL.LU R205, [R1+0xc] ;  /* 0x00000c0001cd7983 */ /* 0x000ee80000300800 */
[----:B------:R-:W3:Y:S04]  /*12c90*/  LDL.LU R206, [R1+0x10] ;  /* 0x0000100001ce7983 */ /* 0x000ee80000300800 */
[----:B------:R-:W3:Y:S04]  /*12ca0*/  LDL.LU R207, [R1+0x14] ;  /* 0x0000140001cf7983 */ /* 0x000ee80000300800 */
[----:B------:R-:W-:Y:S04]  /*12cb0*/  STS.128 [R2], R156 ;  /* 0x0000009c02007388 */ /* 0x000fe80000000c00 */
        /* <DEDUP_REMOVED lines=10> */
[----:B------:R-:W-:Y:S04]  /*12d60*/  LDS R4, [R0+0x200] ;  /* 0x0002000000047984 */ /* 0x000fe80000000800 */
[----:B------:R-:W1:Y:S04]  /*12d70*/  LDS R14, [R0+0x1400] ;  /* 0x00140000000e7984 */ /* 0x000e680000000800 */
[----:B------:R-:W-:Y:S04]  /*12d80*/  LDS R13, [R0+0x1600] ;  /* 0x00160000000d7984 */ /* 0x000fe80000000800 */
[----:B------:R-:W4:Y:S04]  /*12d90*/  LDS R5, [R0+0x400] ;  /* 0x0004000000057984 */ /* 0x000f280000000800 */
[----:B------:R-:W-:Y:S04]  /*12da0*/  LDS R16, [R0+0x1800] ;  /* 0x0018000000107984 */ /* 0x000fe80000000800 */
[----:B------:R-:W4:Y:S04]  /*12db0*/  LDS R6, [R0+0x600] ;  /* 0x0006000000067984 */ /* 0x000f280000000800 */
[----:B------:R-:W-:Y:S04]  /*12dc0*/  LDS R15, [R0+0x1a00] ;  /* 0x001a0000000f7984 */ /* 0x000fe80000000800 */
[----:B------:R-:W4:Y:S04]  /*12dd0*/  LDS R7, [R0+0x800] ;  /* 0x0008000000077984 */ /* 0x000f280000000800 */
[----:B------:R-:W-:Y:S04]  /*12de0*/  LDS R18, [R0+0x1c00] ;  /* 0x001c000000127984 */ /* 0x000fe80000000800 */
[----:B------:R-:W4:Y:S04]  /*12df0*/  LDS R8, [R0+0xa00] ;  /* 0x000a000000087984 */ /* 0x000f280000000800 */
[----:B------:R-:W-:Y:S04]  /*12e00*/  LDS R17, [R0+0x1e00] ;  /* 0x001e000000117984 */ /* 0x000fe80000000800 */
[----:B------:R-:W-:Y:S04]  /*12e10*/  LDS R9, [R0+0xc00] ;  /* 0x000c000000097984 */ /* 0x000fe80000000800 */
[----:B------:R-:W-:Y:S04]  /*12e20*/  LDS R20, [R0+0x2000] ;  /* 0x0020000000147984 */ /* 0x000fe80000000800 */
[----:B------:R-:W4:Y:S04]  /*12e30*/  LDS R10, [R0+0xe00] ;  /* 0x000e0000000a7984 */ /* 0x000f280000000800 */
[----:B------:R-:W-:Y:S04]  /*12e40*/  LDS R19, [R0+0x2200] ;  /* 0x0022000000137984 */ /* 0x000fe80000000800 */
[----:B------:R-:W-:Y:S04]  /*12e50*/  LDS R11, [R0+0x1000] ;  /* 0x00100000000b7984 */ /* 0x000fe80000000800 */
[----:B------:R-:W-:Y:S04]  /*12e60*/  LDS R22, [R0+0x2400] ;  /* 0x0024000000167984 */ /* 0x000fe80000000800 */
        /* <DEDUP_REMOVED lines=33> */
[----:B---3--:R-:W-:Y:S01]  /*13080*/  STS.128 [R2+0x1000], R204 ;  /* 0x001000cc02007388 */ /* 0x008fe20000000c00 */
[----:B------:R-:W-:Y:S01]  /*13090*/  BAR.SYNC.DEFER_BLOCKING 0x0 ;  /* 0x0000000000007b1d */ /* 0x000fe20000010000 */
[----:B-1----:R-:W-:-:S05]  /*130a0*/  FADD.FTZ R3, R3, R14 ;  /* 0x0000000e03037221 */ /* 0x002fca0000010000 */
[----:B------:R-:W0:Y:S04]  /*130b0*/  LDS R14, [R0] ;  /* 0x00000000000e7984 */ /* 0x000e280000000800 */
[----:B------:R-:W1:Y:S04]  /*130c0*/  LDS R44, [R0+0x400] ;  /* 0x00040000002c7984 */ /* 0x000e680000000800 */
[----:B------:R-:W2:Y:S04]  /*130d0*/  LDS R47, [R0+0x1400] ;  /* 0x00140000002f7984 */ /* 0x000ea80000000800 */
[----:B------:R-:W3:Y:S01]  /*130e0*/  LDS R49, [R0+0x1800] ;  /* 0x0018000000317984 */ /* 0x000ee20000000800 */
[----:B------:R-:W-:Y:S01]  /*130f0*/  FADD.FTZ R4, RZ, R4 ;  /* 0x00000004ff047221 */ /* 0x000fe20000010000 */
[----:B----4-:R-:W-:Y:S01]  /*13100*/  FADD.FTZ R5, RZ, R5 ;  /* 0x00000005ff057221 */ /* 0x010fe20000010000 */
        /* <DEDUP_REMOVED lines=25> */
[----:B0-----:R-:W-:-:S03]  /*132a0*/  FADD.FTZ R14, RZ, R14 ;  /* 0x0000000eff0e7221 */ /* 0x001fc60000010000 */
[----:B------:R-:W-:Y:S01]  /*132b0*/  LDS R45, [R0+0x600] ;  /* 0x00060000002d7984 */ /* 0x000fe20000000800 */
[----:B-1----:R-:W-:Y:S01]  /*132c0*/  FADD.FTZ R44, RZ, R44 ;  /* 0x0000002cff2c7221 */ /* 0x002fe20000010000 */
        /* <DEDUP_REMOVED lines=68> */
[----:B------:R-:W0:Y:S01]  /*13710*/  LDS R63, [R0+0x2800] ;  /* 0x00280000003f7984 */ /* 0x000e220000000800 */
[----:B------:R-:W-:Y:S01]  /*13720*/  FADD.FTZ R8, R8, R23 ;  /* 0x0000001708087221 */ /* 0x000fe20000010000 */
[----:B------:R-:W-:Y:S01]  /*13730*/  FADD.FTZ R3, R3, R10 ;  /* 0x0000000a03037221 */ /* 0x000fe20000010000 */
[----:B------:R-:W-:Y:S01]  /*13740*/  FADD.FTZ R43, R43, R46 ;  /* 0x0000002e2b2b7221 */ /* 0x000fe20000010000 */
[----:B------:R-:W0:Y:S01]  /*13750*/  LDS R10, [R0+0x200] ;  /* 0x00020000000a7984 */ /* 0x000e220000000800 */
        /* <DEDUP_REMOVED lines=19> */
[----:B------:R-:W-:Y:S01]  /*13890*/  FADD.FTZ R36, R36, R63 ;  /* 0x0000003f24247221 */ /* 0x000fe20000010000 */
[----:B------:R-:W-:Y:S01]  /*138a0*/  FADD.FTZ R3, R3, R22 ;  /* 0x0000001603037221 */ /* 0x000fe20000010000 */
[----:B------:R-:W0:Y:S01]  /*138b0*/  LDS R63, [R0+0x4000] ;  /* 0x00400000003f7984 */ /* 0x000e220000000800 */
[----:B------:R-:W-:Y:S01]  /*138c0*/  FADD.FTZ R5, R5, R12 ;  /* 0x0000000c05057221 */ /* 0x000fe20000010000 */
[----:B------:R-:W-:-:S02]  /*138d0*/  FADD.FTZ R6, R6, R21 ;  /* 0x0000001506067221 */ /* 0x000fc40000010000 */
[----:B------:R-:W4:Y:S01]  /*138e0*/  LDS R12, [R0+0x600] ;  /* 0x00060000000c7984 */ /* 0x000f220000000800 */
[----:B------:R-:W-:Y:S01]  /*138f0*/  FADD.FTZ R7, R7, R26 ;  /* 0x0000001a07077221 */ /* 0x000fe20000010000 */
[----:B------:R-:W-:Y:S02]  /*13900*/  FADD.FTZ R6, R6, R31 ;  /* 0x0000001f06067221 */ /* 0x000fe40000010000 */
[----:B------:R-:W4:Y:S01]  /*13910*/  LDS R31, [R0+0x1a00] ;  /* 0x001a0000001f7984 */ /* 0x000f220000000800 */
        /* <DEDUP_REMOVED lines=17> */
[----:B------:R-:W4:Y:S01]  /*13a30*/  LDS R14, [R0+0x800] ;  /* 0x00080000000e7984 */ /* 0x000f220000000800 */
        /* <DEDUP_REMOVED lines=44> */
[----:B------:R-:W-:-:S03]  /*13d00*/  FADD.FTZ R12, R12, R31 ;  /* 0x0000001f0c0c7221 */ /* 0x000fc60000010000 */
[----:B------:R-:W4:Y:S04]  /*13d10*/  LDS R51, [R0+0x3800] ;  /* 0x0038000000337984 */ /* 0x000f280000000800 */
[----:B------:R-:W4:Y:S04]  /*13d20*/  LDS R65, [R0+0x4a00] ;  /* 0x004a000000417984 */ /* 0x000f280000000800 */
[----:B------:R-:W4:Y:S04]  /*13d30*/  LDS R24, [R0+0x3a00] ;  /* 0x003a000000187984 */ /* 0x000f280000000800 */
[----:B------:R-:W4:Y:S04]  /*13d40*/  LDS R31, [R0+0x4c00] ;  /* 0x004c0000001f7984 */ /* 0x000f280000000800 */
[----:B------:R-:W4:Y:S01]  /*13d50*/  LDS R28, [R0+0x4e00] ;  /* 0x004e0000001c7984 */ /* 0x000f220000000800 */
        /* <DEDUP_REMOVED lines=51> */
.L_x_4110:
[----:B-12---:R-:W-:Y:S01]  /*14090*/  HFMA2 R248, -RZ, RZ, 0, 5.9604644775390625e-08 ;  /* 0x00000001fff87431 */ /* 0x006fe200000001ff */
[----:B------:R-:W-:Y:S01]  /*140a0*/  BSSY B1, `(.L_x_4581) ;  /* 0x0000006000017945 */ /* 0x000fe20003800000 */
[----:B------:R-:W-:Y:S02]  /*140b0*/  MOV R246, 0x1f ;  /* 0x0000001f00f67802 */ /* 0x000fe40000000f00 */
[----:B------:R-:W-:-:S07]  /*140c0*/  MOV R245, 0xffffffff ;  /* 0xffffffff00f57802 */ /* 0x000fce0000000f00 */
[----:B0----5:R-:W-:Y:S05]  /*140d0*/  WARPSYNC.COLLECTIVE R245, `(.L_x_4582) ;  /* 0x00000000f5087348 */ /* 0x021fea0003c00000 */
[----:B------:R1:W2:Y:S02]  /*140e0*/  SHFL.BFLY P0, R252, R244, R248, R246 ;  /* 0x0c0000f8f4fc7389 */ /* 0x0002a400000000f6 */
[----:B012--5:R-:W-:Y:S05]  /*140f0*/  ENDCOLLECTIVE ;  /* 0x000000000000791b */ /* 0x027fea0003800000 */
.L_x_4582:
[----:B------:R-:W-:Y:S05]  /*14100*/  BSYNC B1 ;  /* 0x0000000000017941 */ /* 0x000fea0003800000 */
.L_x_4581:
        /* <DEDUP_REMOVED lines=9> */
.L_x_4583:
[----:B------:R-:W-:Y:S01]  /*141a0*/  HFMA2 R248, -RZ, RZ, 0, 1.1920928955078125e-07 ;  /* 0x00000002fff87431 */ /* 0x000fe200000001ff */
[----:B------:R-:W-:-:S05]  /*141b0*/  MOV R244, R252 ;  /* 0x000000fc00f47202 */ /* 0x000fca0000000f00 */
[----:B------:R-:W-:Y:S01]  /*141c0*/  FADD.FTZ R183, R244, R183 ;  /* 0x000000b7f4b77221 */ /* 0x000fe20000010000 */
[----:B------:R-:W-:-:S07]  /*141d0*/  MOV R244, R249 ;  /* 0x000000f900f47202 */ /* 0x000fce0000000f00 */
[----:B------:R-:W-:Y:S05]  /*141e0*/  WARPSYNC.COLLECTIVE R245, `(.L_x_4584) ;  /* 0x00000000f5087348 */ /* 0x000fea0003c00000 */
[----:B------:R0:W1:Y:S02]  /*141f0*/  SHFL.BFLY P0, R252, R244, R248, R246 ;  /* 0x0c0000f8f4fc7389 */ /* 0x00006400000000f6 */
[----:B01----:R-:W-:Y:S05]  /*14200*/  ENDCOLLECTIVE ;  /* 0x000000000000791b */ /* 0x003fea0003800000 */
.L_x_4584:
[----:B------:R-:W-:-:S05]  /*14210*/  MOV R244, R252 ;  /* 0x000000fc00f47202 */ /* 0x000fca0000000f00 */
[----:B------:R-:W-:Y:S01]  /*14220*/  FADD.FTZ R249, R249, R244 ;  /* 0x000000f4f9f97221 */ /* 0x000fe20000010000 */
[----:B------:R-:W-:-:S07]  /*14230*/  MOV R244, R183 ;  /* 0x000000b700f47202 */ /* 0x000fce0000000f00 */
[----:B------:R-:W-:Y:S05]  /*14240*/  WARPSYNC.COLLECTIVE R245, `(.L_x_4585) ;  /* 0x00000000f5087348 */ /* 0x000fea0003c00000 */
[----:B------:R0:W1:Y:S02]  /*14250*/  SHFL.BFLY P0, R252, R244, R248, R246 ;  /* 0x0c0000f8f4fc7389 */ /* 0x00006400000000f6 */
[----:B01----:R-:W-:Y:S05]  /*14260*/  ENDCOLLECTIVE ;  /* 0x000000000000791b */ /* 0x003fea0003800000 */
.L_x_4585:
[----:B------:R-:W-:Y:S01]  /*14270*/  HFMA2 R248, -RZ, RZ, 0, 2.384185791015625e-07 ;  /* 0x00000004fff87431 */ /* 0x000fe200000001ff */
[----:B------:R-:W-:-:S05]  /*14280*/  MOV R244, R252 ;  /* 0x000000fc00f47202 */ /* 0x000fca0000000f00 */
[----:B------:R-:W-:Y:S01]  /*14290*/  FADD.FTZ R183, R183, R244 ;  /* 0x000000f4b7b77221 */ /* 0x000fe20000010000 */
[----:B------:R-:W-:-:S07]  /*142a0*/  MOV R244, R249 ;  /* 0x000000f900f47202 */ /* 0x000fce0000000f00 */
[----:B------:R-:W-:Y:S05]  /*142b0*/  WARPSYNC.COLLECTIVE R245, `(.L_x_4586) ;  /* 0x00000000f5087348 */ /* 0x000fea0003c00000 */
[----:B------:R0:W1:Y:S02]  /*142c0*/  SHFL.BFLY P0, R252, R244, R248, R246 ;  /* 0x0c0000f8f4fc7389 */ /* 0x00006400000000f6 */
[----:B01----:R-:W-:Y:S05]  /*142d0*/  ENDCOLLECTIVE ;  /* 0x000000000000791b */ /* 0x003fea0003800000 */
.L_x_4586:
[----:B------:R-:W-:-:S05]  /*142e0*/  MOV R244, R252 ;  /* 0x000000fc00f47202 */ /* 0x000fca0000000f00 */
[----:B------:R-:W-:Y:S01]  /*142f0*/  FADD.FTZ R249, R249, R244 ;  /* 0x000000f4f9f97221 */ /* 0x000fe20000010000 */
[----:B------:R-:W-:-:S07]  /*14300*/  MOV R244, R183 ;  /* 0x000000b700f47202 */ /* 0x000fce0000000f00 */
[----:B------:R-:W-:Y:S05]  /*14310*/  WARPSYNC.COLLECTIVE R245, `(.L_x_4587) ;  /* 0x00000000f5087348 */ /* 0x000fea0003c00000 */
[----:B------:R0:W1:Y:S02]  /*14320*/  SHFL.BFLY P0, R252, R244, R248, R246 ;  /* 0x0c0000f8f4fc7389 */ /* 0x00006400000000f6 */
[----:B01----:R-:W-:Y:S05]  /*14330*/  ENDCOLLECTIVE ;  /* 0x000000000000791b */ /* 0x003fea0003800000 */
.L_x_4587:
[----:B------:R-:W-:Y:S01]  /*14340*/  HFMA2 R248, -RZ, RZ, 0, 4.76837158203125e-07 ;  /* 0x00000008fff87431 */ /* 0x000fe200000001ff */
[----:B------:R-:W-:-:S05]  /*14350*/  MOV R244, R252 ;  /* 0x000000fc00f47202 */ /* 0x000fca0000000f00 */
[----:B------:R-:W-:Y:S01]  /*14360*/  FADD.FTZ R251, R183, R244 ;  /* 0x000000f4b7fb7221 */ /* 0x000fe20000010000 */
[----:B------:R-:W-:-:S07]  /*14370*/  MOV R244, R249 ;  /* 0x000000f900f47202 */ /* 0x000fce0000000f00 */
[----:B------:R-:W-:Y:S05]  /*14380*/  WARPSYNC.COLLECTIVE R245, `(.L_x_4588) ;  /* 0x00000000f5087348 */ /* 0x000fea0003c00000 */
[----:B------:R0:W1:Y:S02]  /*14390*/  SHFL.BFLY P0, R252, R244, R248, R246 ;  /* 0x0c0000f8f4fc7389 */ /* 0x00006400000000f6 */
[----:B01----:R-:W-:Y:S05]  /*143a0*/  ENDCOLLECTIVE ;  /* 0x000000000000791b */ /* 0x003fea0003800000 */
.L_x_4588:
[----:B------:R-:W-:Y:S02]  /*143b0*/  MOV R244, R251 ;  /* 0x000000fb00f47202 */ /* 0x000fe40000000f00 */
[----:B------:R-:W-:-:S07]  /*143c0*/  MOV R183, R252 ;  /* 0x000000fc00b77202 */ /* 0x000fce0000000f00 */
[----:B------:R-:W-:Y:S05]  /*143d0*/  WARPSYNC.COLLECTIVE R245, `(.L_x_4589) ;  /* 0x00000000f5087348 */ /* 0x000fea0003c00000 */
[----:B------:R0:W1:Y:S02]  /*143e0*/  SHFL.BFLY P0, R252, R244, R248, R246 ;  /* 0x0c0000f8f4fc7389 */ /* 0x00006400000000f6 */
[----:B01----:R-:W-:Y:S05]  /*143f0*/  ENDCOLLECTIVE ;  /* 0x000000000000791b */ /* 0x003fea0003800000 */
.L_x_4589:
        /* <DEDUP_REMOVED lines=8> */
.L_x_4590:
[----:B------:R-:W-:Y:S02]  /*14480*/  MOV R244, R249 ;  /* 0x000000f900f47202 */ /* 0x000fe40000000f00 */
[----:B------:R-:W-:-:S07]  /*14490*/  MOV R251, R252 ;  /* 0x000000fc00fb7202 */ /* 0x000fce0000000f00 */
[----:B------:R-:W-:Y:S05]  /*144a0*/  WARPSYNC.COLLECTIVE R245, `(.L_x_4591) ;  /* 0x00000000f5087348 */ /* 0x000fea0003c00000 */
[----:B------:R0:W1:Y:S02]  /*144b0*/  SHFL.BFLY P0, R252, R244, R248, R246 ;  /* 0x0c0000f8f4fc7389 */ /* 0x00006400000000f6 */
[----:B01----:R-:W-:Y:S05]  /*144c0*/  ENDCOLLECTIVE ;  /* 0x000000000000791b */ /* 0x003fea0003800000 */
.L_x_4591:
[----:B------:R-:W-:Y:S01]  /*144d0*/  MOV R246, R252 ;  /* 0x000000fc00f67202 */ /* 0x000fe20000000f00 */
[----:B------:R-:W-:Y:S06]  /*144e0*/  BRA `(.L_x_4592) ;  /* 0xfffffeec00487947 */ /* 0x000fec000383ffff */
.L_x_4593:
        /* <DEDUP_REMOVED lines=9> */
.L_x_25391:


//--------------------- .text._ZN10layer_norm13ln_bwd_kernelINS_13Kernel_traitsIf13__nv_bfloat16S2_S2_fjLj1280ELj1ELj4ELj1ELj16ENS_18Kernel_traits_baseILj1280EfS2_S2_S2_fjLj128EEEEELb0ELb0ELb0ELb0EEEvNS_9BwdParamsE --------------------------
	.section	.text._ZN10layer_norm13ln_bwd_kernelINS_13Kernel_traitsIf13__nv_bfloat16S2_S2_fjLj1280ELj1ELj4ELj1ELj16ENS_18Kernel_traits_baseILj1280EfS2_S2_S2_fjLj128EEEEELb0ELb0ELb0ELb0EEEvNS_9BwdParamsE,"ax",@progbits
	.align	128
        .global         _ZN10layer_norm13ln_bwd_kernelINS_13Kernel_traitsIf13__nv_bfloat16S2_S2_fjLj1280ELj1ELj4ELj1ELj16ENS_18Kernel_traits_baseILj1280EfS2_S2_S2_fjLj128EEEEELb0ELb0ELb0ELb0EEEvNS_9BwdParamsE
        .type           _ZN10layer_norm13ln_bwd_kernelINS_13Kernel_traitsIf13__nv_bfloat16S2_S2_fjLj1280ELj1ELj4ELj1ELj16ENS_18Kernel_traits_baseILj1280EfS2_S2_S2_fjLj128EEEEELb0ELb0ELb0ELb0EEEvNS_9BwdParamsE,@function
        .size           _ZN10layer_norm13ln_bwd_kernelINS_13Kernel_traitsIf13__nv_bfloat16S2_S2_fjLj1280ELj1ELj4ELj1ELj16ENS_18Kernel_traits_baseILj1280EfS2_S2_S2_fjLj128EEEEELb0ELb0ELb0ELb0EEEvNS_9BwdParamsE,(.L_x_25392 - _ZN10layer_norm13ln_bwd_kernelINS_13Kernel_traitsIf13__nv_bfloat16S2_S2_fjLj1280ELj1ELj4ELj1ELj16ENS_18Kernel_traits_baseILj1280EfS2_S2_S2_fjLj128EEEEELb0ELb0ELb0ELb0EEEvNS_9BwdParamsE)
        .other          _ZN10layer_norm13ln_bwd_kernelINS_13Kernel_traitsIf13__nv_bfloat16S2_S2_fjLj1280ELj1ELj4ELj1ELj16ENS_18Kernel_traits_baseILj1280EfS2_S2_S2_fjLj128EEEEELb0ELb0ELb0ELb0EEEvNS_9BwdParamsE,@"STO_CUDA_ENTRY STV_DEFAULT"
_ZN10layer_norm13ln_bwd_kernelINS_13Kernel_traitsIf13__nv_bfloat16S2_S2_fjLj1280ELj1ELj4ELj1ELj16ENS_18Kernel_traits_baseILj1280EfS2_S2_S2_fjLj128EEEEELb0ELb0ELb0ELb0EEEvNS_9BwdParamsE:
.text._ZN10layer_norm13ln_bwd_kernelINS_13Kernel_traitsIf13__nv_bfloat16S2_S2_fjLj1280ELj1ELj4ELj1ELj16ENS_18Kernel_traits_baseILj1280EfS2_S2_S2_fjLj128EEEEELb0ELb0ELb0ELb0EEEvNS_9BwdParamsE:
        /* <DEDUP_REMOVED lines=32> */
[----:B------:R-:W-:Y:S01]  /*0200*/  @P1 IADD3 R3, PT, PT, R3, 0x20, RZ ;  /* 0x0000002003031810 */ /* 0x000fe20007ffe0ff */
[----:B------:R0:W5:Y:S04]  /*0210*/  @P0 LDG.E.128 R32, desc[UR6][R4.64+0x10] ;  /* 0x0000100604200981 */ /* 0x000168000c1e1d00 */
[----:B------:R0:W5:Y:S01]  /*0220*/  @P1 LDG.E.128 R36, desc[UR6][R8.64] ;  /* 0x0000000608241981 */ /* 0x000162000c1e1d00 */
[C---:B----4-:R-:W-:Y:S01]  /*0230*/  @P2 IMAD.WIDE.U32 R10, R3.reuse, 0x20, R10 ;  /* 0x00000020030a2825 */ /* 0x050fe200078e000a */
[----:B------:R-:W-:-:S02]  /*0240*/  @P2 IADD3 R3, PT, PT, R3, 0x20, RZ ;  /* 0x0000002003032810 */ /* 0x000fc40007ffe0ff */
[----:B------:R0:W5:Y:S04]  /*0250*/  @P1 LDG.E.128 R40, desc[UR6][R8.64+0x10] ;  /* 0x0000100608281981 */ /* 0x000168000c1e1d00 */
[----:B------:R0:W5:Y:S01]  /*0260*/  @P2 LDG.E.128 R44, desc[UR6][R10.64] ;  /* 0x000000060a2c2981 */ /* 0x000162000c1e1d00 */
[C---:B-1----:R-:W-:Y:S01]  /*0270*/  @P3 IMAD.WIDE.U32 R12, R3.reuse, 0x20, R12 ;  /* 0x00000020030c3825 */ /* 0x042fe200078e000c */
[----:B------:R-:W-:Y:S02]  /*0280*/  @P3 IADD3 R3, PT, PT, R3, 0x20, RZ ;  /* 0x0000002003033810 */ /* 0x000fe40007ffe0ff */
[----:B------:R0:W5:Y:S04]  /*0290*/  @P2 LDG.E.128 R48, desc[UR6][R10.64+0x10] ;  /* 0x000010060a302981 */ /* 0x000168000c1e1d00 */
[----:B------:R0:W5:Y:S01]  /*02a0*/  @P3 LDG.E.128 R52, desc[UR6][R12.64] ;  /* 0x000000060c343981 */ /* 0x000162000c1e1d00 */
[----:B--2---:R-:W-:-:S03]  /*02b0*/  @P4 IMAD.WIDE.U32 R6, R3, 0x20, R14 ;  /* 0x0000002003064825 */ /* 0x004fc600078e000e */
[----:B------:R0:W5:Y:S04]  /*02c0*/  @P3 LDG.E.128 R56, desc[UR6][R12.64+0x10] ;  /* 0x000010060c383981 */ /* 0x000168000c1e1d00 */
[----:B------:R0:W5:Y:S04]  /*02d0*/  @P4 LDG.E.128 R60, desc[UR6][R6.64] ;  /* 0x00000006063c4981 */ /* 0x000168000c1e1d00 */
        /* <DEDUP_REMOVED lines=90> */
.L_x_4654:
        /* <DEDUP_REMOVED lines=40> */
[C---:B--2---:R-:W-:Y:S02]  /*0b00*/  PRMT R226, R172.reuse, 0x7632, R226 ;  /* 0x00007632ace27816 */ /* 0x044fe400000000e2 */
[----:B------:R-:W-:Y:S02]  /*0b10*/  SHF.L.U32 R227, R172, 0x10, RZ ;  /* 0x00000010ace37819 */ /* 0x000fe400000006ff */
[C---:B------:R-:W-:Y:S02]  /*0b20*/  PRMT R233, R175.reuse, 0x7632, R233 ;  /* 0x00007632afe97816 */ /* 0x040fe400000000e9 */
[----:B------:R-:W-:Y:S01]  /*0b30*/  SHF.L.U32 R235, R175, 0x10, RZ ;  /* 0x00000010afeb7819 */ /* 0x000fe200000006ff */
[----:B------:R-:W-:Y:S01]  /*0b40*/  FADD.FTZ R172, -R240, R227 ;  /* 0x000000e3f0ac7221 */ /* 0x000fe20000010100 */
[----:B------:R-:W-:Y:S02]  /*0b50*/  SHF.L.U32 R175, R226, 0x10, RZ ;  /* 0x00000010e2af7819 */ /* 0x000fe400000006ff */
[----:B------:R-:W-:Y:S01]  /*0b60*/  PRMT R228, R173, 0x7632, R228 ;  /* 0x00007632ade47816 */ /* 0x000fe200000000e4 */
[----:B-----5:R-:W-:Y:S01]  /*0b70*/  FMUL.FTZ R241, R191, R172 ;  /* 0x000000acbff17220 */ /* 0x020fe20000410000 */
[----:B------:R-:W-:Y:S01]  /*0b80*/  SHF.L.U32 R229, R173, 0x10, RZ ;  /* 0x00000010ade57819 */ /* 0x000fe200000006ff */
[----:B------:R-:W-:Y:S01]  /*0b90*/  FADD.FTZ R238, -R240, R175 ;  /* 0x000000aff0ee7221 */ /* 0x000fe20000010100 */
[----:B---3--:R-:W-:Y:S01]  /*0ba0*/  PRMT R173, R176, 0x7632, R173 ;  /* 0x00007632b0ad7816 */ /* 0x008fe200000000ad */
[----:B------:R-:W-:Y:S01]  /*0bb0*/  FADD.FTZ R226, -R240, R235 ;  /* 0x000000ebf0e27221 */ /* 0x000fe20000010100 */
[----:B------:R-:W-:Y:S01]  /*0bc0*/  SHF.L.U32 R239, R176, 0x10, RZ ;  /* 0x00000010b0ef7819 */ /* 0x000fe200000006ff */
[----:B------:R-:W-:Y:S01]  /*0bd0*/  FMUL.FTZ R238, R191, R238 ;  /* 0x000000eebfee7220 */ /* 0x000fe20000410000 */
[----:B------:R-:W-:-:S02]  /*0be0*/  SHF.L.U32 R236, R173, 0x10, RZ ;  /* 0x00000010adec7819 */ /* 0x000fc400000006ff */
[----:B------:R-:W-:Y:S01]  /*0bf0*/  PRMT R230, R174, 0x7632, R230 ;  /* 0x00007632aee67816 */ /* 0x000fe200000000e6 */
[----:B------:R-:W-:Y:S01]  /*0c00*/  FADD.FTZ R108, R108, R239 ;  /* 0x000000ef6c6c7221 */ /* 0x000fe20000010000 */
[-C--:B------:R-:W-:Y:S01]  /*0c10*/  FFMA.FTZ R68, R241, R239.reuse, R68 ;  /* 0x000000eff1447223 */ /* 0x080fe20000010044 */
[----:B------:R-:W-:Y:S01]  /*0c20*/  FMUL.FTZ R239, R28, R239 ;  /* 0x000000ef1cef7220 */ /* 0x000fe20000410000 */
[----:B------:R-:W-:Y:S01]  /*0c30*/  SHF.L.U32 R231, R174, 0x10, RZ ;  /* 0x00000010aee77819 */ /* 0x000fe200000006ff */
[----:B------:R-:W-:Y:S01]  /*0c40*/  FADD.FTZ R174, -R240, R229 ;  /* 0x000000e5f0ae7221 */ /* 0x000fe20000010100 */
[----:B------:R-:W-:Y:S01]  /*0c50*/  PRMT R176, R177, 0x7632, R176 ;  /* 0x00007632b1b07816 */ /* 0x000fe200000000b0 */
[----:B------:R-:W-:Y:S01]  /*0c60*/  FADD.FTZ R109, R109, R236 ;  /* 0x000000ec6d6d7221 */ /* 0x000fe20000010000 */
[----:B------:R-:W-:Y:S01]  /*0c70*/  SHF.L.U32 R177, R177, 0x10, RZ ;  /* 0x00000010b1b17819 */ /* 0x000fe200000006ff */
[-C--:B------:R-:W-:Y:S01]  /*0c80*/  FFMA.FTZ R69, R238, R236.reuse, R69 ;  /* 0x000000ecee457223 */ /* 0x080fe20000010045 */
[----:B------:R-:W-:Y:S01]  /*0c90*/  SHF.L.U32 R243, R228, 0x10, RZ ;  /* 0x00000010e4f37819 */ /* 0x000fe200000006ff */
[----:B------:R-:W-:Y:S01]  /*0ca0*/  FMUL.FTZ R236, R29, R236 ;  /* 0x000000ec1dec7220 */ /* 0x000fe20000410000 */
[----:B------:R-:W-:Y:S01]  /*0cb0*/  FADD.FTZ R173, RZ, R239 ;  /* 0x000000efffad7221 */ /* 0x000fe20000010000 */
[----:B------:R-:W-:Y:S01]  /*0cc0*/  FFMA.FTZ R175, R241, R239, RZ ;  /* 0x000000eff1af7223 */ /* 0x000fe200000100ff */
[----:B------:R-:W-:Y:S01]  /*0cd0*/  SHF.L.U32 R247, R230, 0x10, RZ ;  /* 0x00000010e6f77819 */ /* 0x000fe200000006ff */
[----:B------:R-:W-:Y:S01]  /*0ce0*/  FMUL.FTZ R237, R191, R174 ;  /* 0x000000aebfed7220 */ /* 0x000fe20000410000 */
[----:B------:R-:W-:Y:S01]  /*0cf0*/  PRMT R232, R178, 0x7632, R232 ;  /* 0x00007632b2e87816 */ /* 0x000fe200000000e8 */
[----:B------:R-:W-:Y:S01]  /*0d00*/  FMUL.FTZ R235, R30, R177 ;  /* 0x000000b11eeb7220 */ /* 0x000fe20000410000 */
[----:B------:R-:W-:Y:S01]  /*0d10*/  SHF.L.U32 R176, R176, 0x10, RZ ;  /* 0x00000010b0b07819 */ /* 0x000fe200000006ff */
[----:B------:R-:W-:Y:S01]  /*0d20*/  FADD.FTZ R234, -R240, R243 ;  /* 0x000000f3f0ea7221 */ /* 0x000fe20000010100 */
[----:B------:R-:W-:Y:S01]  /*0d30*/  FADD.FTZ R172, R173, R236 ;  /* 0x000000ecadac7221 */ /* 0x000fe20000010000 */
[----:B------:R-:W-:Y:S01]  /*0d40*/  FFMA.FTZ R174, R238, R236, R175 ;  /* 0x000000eceeae7223 */ /* 0x000fe200000100af */
[----:B------:R-:W-:Y:S01]  /*0d50*/  SHF.L.U32 R245, R178, 0x10, RZ ;  /* 0x00000010b2f57819 */ /* 0x000fe200000006ff */
[----:B------:R-:W-:Y:S01]  /*0d60*/  FADD.FTZ R230, -R240, R247 ;  /* 0x000000f7f0e67221 */ /* 0x000fe20000010100 */
[----:B------:R-:W-:Y:S01]  /*0d70*/  SHF.L.U32 R228, R232, 0x10, RZ ;  /* 0x00000010e8e47819 */ /* 0x000fe200000006ff */
[----:B------:R-:W-:Y:S01]  /*0d80*/  FADD.FTZ R178, -R240, R231 ;  /* 0x000000e7f0b27221 */ /* 0x000fe20000010100 */
[----:B------:R-:W-:Y:S01]  /*0d90*/  FMUL.FTZ R234, R191, R234 ;  /* 0x000000eabfea7220 */ /* 0x000fe20000410000 */
[----:B------:R-:W-:Y:S01]  /*0da0*/  FMUL.FTZ R232, R31, R176 ;  /* 0x000000b01fe87220 */ /* 0x000fe20000410000 */
[----:B------:R-:W-:Y:S01]  /*0db0*/  FADD.FTZ R173, R172, R235 ;  /* 0x000000ebacad7221 */ /* 0x000fe20000010000 */
[----:B------:R-:W-:Y:S01]  /*0dc0*/  FFMA.FTZ R175, R237, R235, R174 ;  /* 0x000000ebedaf7223 */ /* 0x000fe200000100ae */
[----:B------:R-:W-:Y:S01]  /*0dd0*/  SHF.L.U32 R249, R233, 0x10, RZ ;  /* 0x00000010e9f97819 */ /* 0x000fe200000006ff */
[C---:B------:R-:W-:Y:S01]  /*0de0*/  FMUL.FTZ R230, R191.reuse, R230 ;  /* 0x000000e6bfe67220 */ /* 0x040fe20000410000 */
[----:B------:R-:W-:Y:S01]  /*0df0*/  FMUL.FTZ R233, R191, R178 ;  /* 0x000000b2bfe97220 */ /* 0x000fe20000410000 */
[----:B------:R-:W-:Y:S01]  /*0e00*/  FMUL.FTZ R231, R32, R245 ;  /* 0x000000f520e77220 */ /* 0x000fe20000410000 */
[----:B------:R-:W-:Y:S01]  /*0e10*/  FADD.FTZ R172, R173, R232 ;  /* 0x000000e8adac7221 */ /* 0x000fe20000010000 */
[----:B------:R-:W-:Y:S01]  /*0e20*/  FFMA.FTZ R174, R234, R232, R175 ;  /* 0x000000e8eaae7223 */ /* 0x000fe200000100af */
[----:B------:R-:W-:Y:S01]  /*0e30*/  PRMT R224, R179, 0x7632, R224 ;  /* 0x00007632b3e07816 */ /* 0x000fe200000000e0 */
[----:B------:R-:W-:Y:S01]  /*0e40*/  FMUL.FTZ R229, R191, R226 ;  /* 0x000000e2bfe57220 */ /* 0x000fe20000410000 */
[----:B------:R-:W-:Y:S01]  /*0e50*/  SHF.L.U32 R179, R179, 0x10, RZ ;  /* 0x00000010b3b37819 */ /* 0x000fe200000006ff */
[----:B------:R-:W-:Y:S01]  /*0e60*/  FADD.FTZ R226, -R240, R249 ;  /* 0x000000f9f0e27221 */ /* 0x000fe20000010100 */
[----:B------:R-:W-:Y:S01]  /*0e70*/  FADD.FTZ R113, R113, R228 ;  /* 0x000000e471717221 */ /* 0x000fe20000010000 */
[-C--:B------:R-:W-:Y:S01]  /*0e80*/  FFMA.FTZ R73, R230, R228.reuse, R73 ;  /* 0x000000e4e6497223 */ /* 0x080fe20000010049 */
        /* <DEDUP_REMOVED lines=23> */
[----:B------:R-:W-:-:S07]  /*1000*/  IADD3 R243, PT, PT, R186, 0x20, RZ ;  /* 0x00000020baf37810 */ /* 0x000fce0007ffe0ff */
.L_x_4599:
[----:B------:R-:W-:Y:S05]  /*1010*/  BSYNC.RECONVERGENT B2 ;  /* 0x0000000000027941 */ /* 0x000fea0003800200 */
.L_x_4598:
        /* <DEDUP_REMOVED lines=8> */
[----:B------:R-:W-:Y:S02]  /*10a0*/  IADD3 R243, PT, PT, R243, 0x20, RZ ;  /* 0x00000020f3f37810 */ /* 0x000fe40007ffe0ff */
[C---:B--2---:R-:W-:Y:S02]  /*10b0*/  PRMT R210, R172.reuse, 0x7632, R210 ;  /* 0x00007632acd27816 */ /* 0x044fe400000000d2 */
[----:B------:R-:W-:Y:S02]  /*10c0*/  SHF.L.U32 R211, R172, 0x10, RZ ;  /* 0x00000010acd37819 */ /* 0x000fe400000006ff */
[C---:B------:R-:W-:Y:S02]  /*10d0*/  PRMT R213, R173.reuse, 0x7632, R213 ;  /* 0x00007632add57816 */ /* 0x040fe400000000d5 */
[----:B------:R-:W-:Y:S01]  /*10e0*/  SHF.L.U32 R217, R173, 0x10, RZ ;  /* 0x00000010add97819 */ /* 0x000fe200000006ff */
[----:B------:R-:W-:Y:S01]  /*10f0*/  FADD.FTZ R172, -R240, R211 ;  /* 0x000000d3f0ac7221 */ /* 0x000fe20000010100 */
[----:B------:R-:W-:-:S02]  /*1100*/  SHF.L.U32 R173, R210, 0x10, RZ ;  /* 0x00000010d2ad7819 */ /* 0x000fc400000006ff */
[C---:B---3--:R-:W-:Y:S01]  /*1110*/  PRMT R220, R176.reuse, 0x7632, R220 ;  /* 0x00007632b0dc7816 */ /* 0x048fe200000000dc */
[----:B-----5:R-:W-:Y:S01]  /*1120*/  FMUL.FTZ R225, R191, R172 ;  /* 0x000000acbfe17220 */ /* 0x020fe20000410000 */
[----:B------:R-:W-:Y:S01]  /*1130*/  SHF.L.U32 R223, R176, 0x10, RZ ;  /* 0x00000010b0df7819 */ /* 0x000fe200000006ff */
[----:B------:R-:W-:Y:S01]  /*1140*/  FADD.FTZ R222, -R240, R173 ;  /* 0x000000adf0de7221 */ /* 0x000fe20000010100 */
[C---:B------:R-:W-:Y:S02]  /*1150*/  PRMT R214, R175.reuse, 0x7632, R214 ;  /* 0x00007632afd67816 */ /* 0x040fe400000000d6 */
[----:B------:R-:W-:Y:S01]  /*1160*/  SHF.L.U32 R221, R175, 0x10, RZ ;  /* 0x00000010afdd7819 */ /* 0x000fe200000006ff */
[----:B------:R-:W-:Y:S01]  /*1170*/  FADD.FTZ R76, R76, R223 ;  /* 0x000000df4c4c7221 */ /* 0x000fe20000010000 */
[----:B------:R-:W-:Y:S01]  /*1180*/  SHF.L.U32 R175, R213, 0x10, RZ ;  /* 0x00000010d5af7819 */ /* 0x000fe200000006ff */
[-C--:B------:R-:W-:Y:S01]  /*1190*/  FFMA.FTZ R116, R225, R223.reuse, R116 ;  /* 0x000000dfe1747223 */ /* 0x080fe20000010074 */
[----:B------:R-:W-:Y:S01]  /*11a0*/  SHF.L.U32 R220, R220, 0x10, RZ ;  /* 0x00000010dcdc7819 */ /* 0x000fe200000006ff */
[----:B------:R-:W-:Y:S01]  /*11b0*/  FMUL.FTZ R222, R191, R222 ;  /* 0x000000debfde7220 */ /* 0x000fe20000410000 */
[----:B------:R-:W-:Y:S01]  /*11c0*/  FMUL.FTZ R223, R36, R223 ;  /* 0x000000df24df7220 */ /* 0x000fe20000410000 */
[----:B------:R-:W-:Y:S01]  /*11d0*/  PRMT R245, R174, 0x7632, R245 ;  /* 0x00007632aef57816 */ /* 0x000fe200000000f5 */
[----:B------:R-:W-:Y:S01]  /*11e0*/  FADD.FTZ R218, -R240, R175 ;  /* 0x000000aff0da7221 */ /* 0x000fe20000010100 */
[----:B------:R-:W-:Y:S01]  /*11f0*/  SHF.L.U32 R219, R174, 0x10, RZ ;  /* 0x00000010aedb7819 */ /* 0x000fe200000006ff */
[----:B------:R-:W-:Y:S01]  /*1200*/  FADD.FTZ R174, -R240, R217 ;  /* 0x000000d9f0ae7221 */ /* 0x000fe20000010100 */
[----:B------:R-:W-:Y:S01]  /*1210*/  PRMT R216, R177, 0x7632, R216 ;  /* 0x00007632b1d87816 */ /* 0x000fe200000000d8 */
[----:B------:R-:W-:Y:S01]  /*1220*/  FADD.FTZ R77, R77, R220 ;  /* 0x000000dc4d4d7221 */ /* 0x000fe20000010000 */
[----:B------:R-:W-:Y:S01]  /*1230*/  SHF.L.U32 R177, R177, 0x10, RZ ;  /* 0x00000010b1b17819 */ /* 0x000fe200000006ff */
[-C--:B------:R-:W-:Y:S01]  /*1240*/  FFMA.FTZ R117, R222, R220.reuse, R117 ;  /* 0x000000dcde757223 */ /* 0x080fe20000010075 */
[----:B------:R-:W-:Y:S01]  /*1250*/  FADD.FTZ R173, R246, R223 ;  /* 0x000000dff6ad7221 */ /* 0x000fe20000010000 */
[----:B------:R-:W-:Y:S01]  /*1260*/  FMUL.FTZ R220, R37, R220 ;  /* 0x000000dc25dc7220 */ /* 0x000fe20000410000 */
[----:B------:R-:W-:Y:S01]  /*1270*/  FFMA.FTZ R175, R225, R223, R244 ;  /* 0x000000dfe1af7223 */ /* 0x000fe200000100f4 */
[----:B------:R-:W-:Y:S01]  /*1280*/  PRMT R212, R178, 0x7632, R212 ;  /* 0x00007632b2d47816 */ /* 0x000fe200000000d4 */
[----:B------:R-:W-:Y:S01]  /*1290*/  FADD.FTZ R176, -R240, R219 ;  /* 0x000000dbf0b07221 */ /* 0x000fe20000010100 */
[----:B------:R-:W-:Y:S01]  /*12a0*/  SHF.L.U32 R215, R178, 0x10, RZ ;  /* 0x00000010b2d77819 */ /* 0x000fe200000006ff */
[----:B------:R-:W-:Y:S01]  /*12b0*/  FADD.FTZ R178, -R240, R221 ;  /* 0x000000ddf0b27221 */ /* 0x000fe20000010100 */
[----:B------:R-:W-:Y:S01]  /*12c0*/  SHF.L.U32 R245, R245, 0x10, RZ ;  /* 0x00000010f5f57819 */ /* 0x000fe200000006ff */
[C---:B------:R-:W-:Y:S01]  /*12d0*/  FMUL.FTZ R221, R191.reuse, R174 ;  /* 0x000000aebfdd7220 */ /* 0x040fe20000410000 */
[----:B------:R-:W-:Y:S01]  /*12e0*/  SHF.L.U32 R216, R216, 0x10, RZ ;  /* 0x00000010d8d87819 */ /* 0x000fe200000006ff */
[----:B------:R-:W-:Y:S01]  /*12f0*/  FMUL.FTZ R218, R191, R218 ;  /* 0x000000dabfda7220 */ /* 0x000fe20000410000 */
[----:B------:R-:W-:Y:S01]  /*1300*/  FMUL.FTZ R219, R38, R177 ;  /* 0x000000b126db7220 */ /* 0x000fe20000410000 */
[----:B------:R-:W-:Y:S01]  /*1310*/  FADD.FTZ R172, R173, R220 ;  /* 0x000000dcadac7221 */ /* 0x000fe20000010000 */
[----:B------:R-:W-:Y:S01]  /*1320*/  FFMA.FTZ R174, R222, R220, R175 ;  /* 0x000000dcdeae7223 */ /* 0x000fe200000100af */
[----:B------:R-:W-:Y:S01]  /*1330*/  SHF.L.U32 R247, R214, 0x10, RZ ;  /* 0x00000010d6f77819 */ /* 0x000fe200000006ff */
[----:B------:R-:W-:Y:S01]  /*1340*/  FMUL.FTZ R217, R191, R176 ;  /* 0x000000b0bfd97220 */ /* 0x000fe20000410000 */
[----:B------:R-:W-:Y:S01]  /*1350*/  FADD.FTZ R214, -R240, R245 ;  /* 0x000000f5f0d67221 */ /* 0x000fe20000010100 */
[----:B------:R-:W-:Y:S01]  /*1360*/  FADD.FTZ R79, R79, R216 ;  /* 0x000000d84f4f7221 */ /* 0x000fe20000010000 */
[-C--:B------:R-:W-:Y:S01]  /*1370*/  FFMA.FTZ R119, R218, R216.reuse, R119 ;  /* 0x000000d8da777223 */ /* 0x080fe20000010077 */
[----:B------:R-:W-:Y:S01]  /*1380*/  FMUL.FTZ R216, R39, R216 ;  /* 0x000000d827d87220 */ /* 0x000fe20000410000 */
[----:B------:R-:W-:Y:S01]  /*1390*/  FADD.FTZ R173, R172, R219 ;  /* 0x000000dbacad7221 */ /* 0x000fe20000010000 */
[----:B------:R-:W-:Y:S01]  /*13a0*/  FFMA.FTZ R175, R221, R219, R174 ;  /* 0x000000dbddaf7223 */ /* 0x000fe200000100ae */
[----:B------:R-:W-:Y:S01]  /*13b0*/  SHF.L.U32 R212, R212, 0x10, RZ ;  /* 0x00000010d4d47819 */ /* 0x000fe200000006ff */
[----:B------:R-:W-:Y:S01]  /*13c0*/  FADD.FTZ R80, R80, R215 ;  /* 0x000000d750507221 */ /* 0x000fe20000010000 */
[-C--:B------:R-:W-:Y:S01]  /*13d0*/  FFMA.FTZ R120, R217, R215.reuse, R120 ;  /* 0x000000d7d9787223 */ /* 0x080fe20000010078 */
[----:B------:R-:W-:Y:S01]  /*13e0*/  FMUL.FTZ R214, R191, R214 ;  /* 0x000000d6bfd67220 */ /* 0x000fe20000410000 */
[----:B------:R-:W-:Y:S01]  /*13f0*/  FMUL.FTZ R215, R40, R215 ;  /* 0x000000d728d77220 */ /* 0x000fe20000410000 */
[----:B------:R-:W-:Y:S01]  /*1400*/  FADD.FTZ R172, R173, R216 ;  /* 0x000000d8adac7221 */ /* 0x000fe20000010000 */
[----:B------:R-:W-:Y:S01]  /*1410*/  FFMA.FTZ R174, R218, R216, R175 ;  /* 0x000000d8daae7223 */ /* 0x000fe200000100af */
[C---:B------:R-:W-:Y:S01]  /*1420*/  PRMT R208, R179.reuse, 0x7632, R208 ;  /* 0x00007632b3d07816 */ /* 0x040fe200000000d0 */
[----:B------:R-:W-:Y:S01]  /*1430*/  FADD.FTZ R210, -R240, R247 ;  /* 0x000000f7f0d27221 */ /* 0x000fe20000010100 */
[----:B------:R-:W-:Y:S01]  /*1440*/  SHF.L.U32 R179, R179, 0x10, RZ ;  /* 0x00000010b3b37819 */ /* 0x000fe200000006ff */
[----:B------:R-:W-:Y:S01]  /*1450*/  FADD.FTZ R81, R81, R212 ;  /* 0x000000d451517221 */ /* 0x000fe20000010000 */
[-C--:B------:R-:W-:Y:S01]  /*1460*/  FFMA.FTZ R121, R214, R212.reuse, R121 ;  /* 0x000000d4d6797223 */ /* 0x080fe20000010079 */
        /* <DEDUP_REMOVED lines=20> */
.L_x_4601:
[----:B------:R-:W-:Y:S05]  /*15b0*/  BSYNC.RECONVERGENT B2 ;  /* 0x0000000000027941 */ /* 0x000fea0003800200 */
.L_x_4600:
        /* <DEDUP_REMOVED lines=12> */
[----:B------:R-:W-:Y:S02]  /*1680*/  SHF.L.U32 R197, R173, 0x10, RZ ;  /* 0x00000010adc57819 */ /* 0x000fe400000006ff */
[----:B------:R-:W-:-:S02]  /*1690*/  PRMT R198, R174, 0x7632, R198 ;  /* 0x00007632aec67816 */ /* 0x000fc400000000c6 */
[----:B------:R-:W-:Y:S01]  /*16a0*/  SHF.L.U32 R201, R174, 0x10, RZ ;  /* 0x00000010aec97819 */ /* 0x000fe200000006ff */
[----:B------:R-:W-:Y:S01]  /*16b0*/  FADD.FTZ R174, -R240, R195 ;  /* 0x000000c3f0ae7221 */ /* 0x000fe20000010100 */
[----:B------:R-:W-:Y:S02]  /*16c0*/  SHF.L.U32 R173, R193, 0x10, RZ ;  /* 0x00000010c1ad7819 */ /* 0x000fe400000006ff */
[C---:B---3--:R-:W-:Y:S01]  /*16d0*/  PRMT R204, R176.reuse, 0x7632, R204 ;  /* 0x00007632b0cc7816 */ /* 0x048fe200000000cc */
[----:B-----5:R-:W-:Y:S01]  /*16e0*/  FMUL.FTZ R209, R191, R174 ;  /* 0x000000aebfd17220 */ /* 0x020fe20000410000 */
[----:B------:R-:W-:Y:S01]  /*16f0*/  SHF.L.U32 R207, R176, 0x10, RZ ;  /* 0x00000010b0cf7819 */ /* 0x000fe200000006ff */
[C---:B------:R-:W-:Y:S01]  /*1700*/  FADD.FTZ R206, -R240.reuse, R173 ;  /* 0x000000adf0ce7221 */ /* 0x040fe20000010100 */
[C---:B------:R-:W-:Y:S01]  /*1710*/  PRMT R202, R175.reuse, 0x7632, R202 ;  /* 0x00007632afca7816 */ /* 0x040fe200000000ca */
[----:B------:R-:W-:Y:S01]  /*1720*/  FADD.FTZ R176, -R240, R197 ;  /* 0x000000c5f0b07221 */ /* 0x000fe20000010100 */
[----:B------:R-:W-:Y:S01]  /*1730*/  SHF.L.U32 R203, R175, 0x10, RZ ;  /* 0x00000010afcb7819 */ /* 0x000fe200000006ff */
[----:B------:R-:W-:Y:S01]  /*1740*/  FADD.FTZ R124, R124, R207 ;  /* 0x000000cf7c7c7221 */ /* 0x000fe20000010000 */
[----:B------:R-:W-:Y:S01]  /*1750*/  SHF.L.U32 R175, R194, 0x10, RZ ;  /* 0x00000010c2af7819 */ /* 0x000fe200000006ff */
[-C--:B------:R-:W-:Y:S01]  /*1760*/  FFMA.FTZ R84, R209, R207.reuse, R84 ;  /* 0x000000cfd1547223 */ /* 0x080fe20000010054 */
[----:B------:R-:W-:Y:S01]  /*1770*/  SHF.L.U32 R204, R204, 0x10, RZ ;  /* 0x00000010cccc7819 */ /* 0x000fe200000006ff */
[----:B------:R-:W-:Y:S01]  /*1780*/  FMUL.FTZ R206, R191, R206 ;  /* 0x000000cebfce7220 */ /* 0x000fe20000410000 */
[----:B------:R-:W-:Y:S01]  /*1790*/  FMUL.FTZ R207, R44, R207 ;  /* 0x000000cf2ccf7220 */ /* 0x000fe20000410000 */
[C---:B------:R-:W-:Y:S01]  /*17a0*/  PRMT R200, R177.reuse, 0x7632, R200 ;  /* 0x00007632b1c87816 */ /* 0x040fe200000000c8 */
[----:B------:R-:W-:Y:S01]  /*17b0*/  FADD.FTZ R194, -R240, R203 ;  /* 0x000000cbf0c27221 */ /* 0x000fe20000010100 */
[----:B------:R-:W-:Y:S01]  /*17c0*/  SHF.L.U32 R245, R202, 0x10, RZ ;  /* 0x00000010caf57819 */ /* 0x000fe200000006ff */
[----:B------:R-:W-:Y:S01]  /*17d0*/  FADD.FTZ R202, -R240, R175 ;  /* 0x000000aff0ca7221 */ /* 0x000fe20000010100 */
[----:B------:R-:W-:Y:S01]  /*17e0*/  SHF.L.U32 R177, R177, 0x10, RZ ;  /* 0x00000010b1b17819 */ /* 0x000fe200000006ff */
[----:B------:R-:W-:Y:S01]  /*17f0*/  FADD.FTZ R125, R125, R204 ;  /* 0x000000cc7d7d7221 */ /* 0x000fe20000010000 */
[-C--:B------:R-:W-:Y:S01]  /*1800*/  FFMA.FTZ R85, R206, R204.reuse, R85 ;  /* 0x000000ccce557223 */ /* 0x080fe20000010055 */
[----:B------:R-:W-:Y:S01]  /*1810*/  FADD.FTZ R173, R246, R207 ;  /* 0x000000cff6ad7221 */ /* 0x000fe20000010000 */
[----:B------:R-:W-:Y:S01]  /*1820*/  FMUL.FTZ R204, R45, R204 ;  /* 0x000000cc2dcc7220 */ /* 0x000fe20000410000 */
[----:B------:R-:W-:Y:S01]  /*1830*/  FFMA.FTZ R175, R209, R207, R244 ;  /* 0x000000cfd1af7223 */ /* 0x000fe200000100f4 */
[C---:B------:R-:W-:Y:S01]  /*1840*/  PRMT R196, R178.reuse, 0x7632, R196 ;  /* 0x00007632b2c47816 */ /* 0x040fe200000000c4 */
[C---:B------:R-:W-:Y:S01]  /*1850*/  FMUL.FTZ R205, R191.reuse, R176 ;  /* 0x000000b0bfcd7220 */ /* 0x040fe20000410000 */
        /* <DEDUP_REMOVED lines=22> */
[----:B------:R-:W-:Y:S01]  /*19c0*/  PRMT R172, R179, 0x7632, R172 ;  /* 0x00007632b3ac7816 */ /* 0x000fe200000000ac */
[----:B------:R-:W-:Y:S01]  /*19d0*/  FADD.FTZ R129, R129, R196 ;  /* 0x000000c481817221 */ /* 0x000fe20000010000 */
[----:B------:R-:W-:Y:S01]  /*19e0*/  SHF.L.U32 R179, R179, 0x10, RZ ;  /* 0x00000010b3b37819 */ /* 0x000fe200000006ff */
[-C--:B------:R-:W-:Y:S01]  /*19f0*/  FFMA.FTZ R89, R198, R196.reuse, R89 ;  /* 0x000000c4c6597223 */ /* 0x080fe20000010059 */
[----:B------:R-:W-:Y:S01]  /*1a00*/  FMUL.FTZ R196, R49, R196 ;  /* 0x000000c431c47220 */ /* 0x000fe20000410000 */
[----:B------:R-:W-:Y:S01]  /*1a10*/  FADD.FTZ R173, R174, R199 ;  /* 0x000000c7aead7221 */ /* 0x000fe20000010000 */
[----:B------:R-:W-:Y:S01]  /*1a20*/  FFMA.FTZ R175, R201, R199, R176 ;  /* 0x000000c7c9af7223 */ /* 0x000fe200000100b0 */
[----:B------:R-:W-:Y:S01]  /*1a30*/  FMUL.FTZ R197, R191, R194 ;  /* 0x000000c2bfc57220 */ /* 0x000fe20000410000 */
[----:B------:R-:W-:Y:S01]  /*1a40*/  SHF.L.U32 R172, R172, 0x10, RZ ;  /* 0x00000010acac7819 */ /* 0x000fe200000006ff */
[----:B------:R-:W-:Y:S01]  /*1a50*/  FMUL.FTZ R195, R50, R179 ;  /* 0x000000b332c37220 */ /* 0x000fe20000410000 */
        /* <DEDUP_REMOVED lines=15> */
.L_x_4603:
[----:B------:R-:W-:Y:S05]  /*1b50*/  BSYNC.RECONVERGENT B2 ;  /* 0x0000000000027941 */ /* 0x000fea0003800200 */
.L_x_4602:
        /* <DEDUP_REMOVED lines=15> */
[----:B------:R-:W-:Y:S01]  /*1c50*/  PRMT R26, R5, 0x7632, R26 ;  /* 0x00007632051a7816 */ /* 0x000fe2000000001a */
[----:B-----5:R-:W-:Y:S01]  /*1c60*/  FMUL.FTZ R187, R191, R4 ;  /* 0x00000004bfbb7220 */ /* 0x020fe20000410000 */
[----:B---3--:R-:W-:Y:S01]  /*1c70*/  PRMT R182, R172, 0x7632, R182 ;  /* 0x00007632acb67816 */ /* 0x008fe200000000b6 */
[----:B------:R-:W-:Y:S01]  /*1c80*/  FADD.FTZ R184, -R240, R7 ;  /* 0x00000007f0b87221 */ /* 0x000fe20000010100 */
[----:B------:R-:W-:Y:S02]  /*1c90*/  SHF.L.U32 R185, R172, 0x10, RZ ;  /* 0x00000010acb97819 */ /* 0x000fe400000006ff */
[----:B------:R-:W-:Y:S01]  /*1ca0*/  SHF.L.U32 R177, R5, 0x10, RZ ;  /* 0x0000001005b17819 */ /* 0x000fe200000006ff */
[----:B------:R-:W-:Y:S01]  /*1cb0*/  FMUL.FTZ R184, R191, R184 ;  /* 0x000000b8bfb87220 */ /* 0x000fe20000410000 */
[----:B------:R-:W-:Y:S01]  /*1cc0*/  SHF.L.U32 R9, R26, 0x10, RZ ;  /* 0x000000101a097819 */ /* 0x000fe200000006ff */
[----:B------:R-:W-:Y:S01]  /*1cd0*/  FADD.FTZ R132, R132, R185 ;  /* 0x000000b984847221 */ /* 0x000fe20000010000 */
[----:B------:R-:W-:Y:S01]  /*1ce0*/  SHF.L.U32 R182, R182, 0x10, RZ ;  /* 0x00000010b6b67819 */ /* 0x000fe200000006ff */
[-C--:B------:R-:W-:Y:S01]  /*1cf0*/  FFMA.FTZ R92, R187, R185.reuse, R92 ;  /* 0x000000b9bb5c7223 */ /* 0x080fe2000001005c */
[----:B------:R-:W-:Y:S01]  /*1d00*/  SHF.L.U32 R179, R6, 0x10, RZ ;  /* 0x0000001006b37819 */ /* 0x000fe200000006ff */
[----:B------:R-:W-:Y:S01]  /*1d10*/  FMUL.FTZ R185, R52, R185 ;  /* 0x000000b934b97220 */ /* 0x000fe20000410000 */
[----:B------:R-:W-:Y:S01]  /*1d20*/  PRMT R176, R6, 0x7632, R176 ;  /* 0x0000763206b07816 */ /* 0x000fe200000000b0 */
[C---:B------:R-:W-:Y:S01]  /*1d30*/  FADD.FTZ R6, -R240.reuse, R177 ;  /* 0x000000b1f0067221 */ /* 0x040fe20000010100 */
[C---:B------:R-:W-:Y:S01]  /*1d40*/  PRMT R5, R173.reuse, 0x7632, R5 ;  /* 0x00007632ad057816 */ /* 0x040fe20000000005 */
[----:B------:R-:W-:Y:S01]  /*1d50*/  FADD.FTZ R180, -R240, R9 ;  /* 0x00000009f0b47221 */ /* 0x000fe20000010100 */
[----:B------:R-:W-:Y:S01]  /*1d60*/  SHF.L.U32 R173, R173, 0x10, RZ ;  /* 0x00000010adad7819 */ /* 0x000fe200000006ff */
[----:B------:R-:W-:Y:S01]  /*1d70*/  FADD.FTZ R133, R133, R182 ;  /* 0x000000b685857221 */ /* 0x000fe20000010000 */
[----:B------:R-:W-:Y:S01]  /*1d80*/  PRMT R8, R174, 0x7632, R8 ;  /* 0x00007632ae087816 */ /* 0x000fe20000000008 */
[-C--:B------:R-:W-:Y:S01]  /*1d90*/  FFMA.FTZ R93, R184, R182.reuse, R93 ;  /* 0x000000b6b85d7223 */ /* 0x080fe2000001005d */
[----:B------:R-:W-:Y:S01]  /*1da0*/  SHF.L.U32 R3, R174, 0x10, RZ ;  /* 0x00000010ae037819 */ /* 0x000fe200000006ff */
[----:B------:R-:W-:Y:S01]  /*1db0*/  FADD.FTZ R174, -R240, R179 ;  /* 0x000000b3f0ae7221 */ /* 0x000fe20000010100 */
[----:B------:R-:W-:Y:S01]  /*1dc0*/  FADD.FTZ R7, R246, R185 ;  /* 0x000000b9f6077221 */ /* 0x000fe20000010000 */
[----:B------:R-:W-:Y:S01]  /*1dd0*/  FMUL.FTZ R182, R53, R182 ;  /* 0x000000b635b67220 */ /* 0x000fe20000410000 */
[----:B------:R-:W-:Y:S01]  /*1de0*/  FFMA.FTZ R9, R187, R185, R244 ;  /* 0x000000b9bb097223 */ /* 0x000fe200000100f4 */
[----:B------:R-:W-:Y:S01]  /*1df0*/  SHF.L.U32 R177, R176, 0x10, RZ ;  /* 0x00000010b0b17819 */ /* 0x000fe200000006ff */
[----:B------:R-:W-:Y:S01]  /*1e00*/  FADD.FTZ R176, -R240, R181 ;  /* 0x000000b5f0b07221 */ /* 0x000fe20000010100 */
[----:B------:R-:W-:Y:S01]  /*1e10*/  SHF.L.U32 R26, R5, 0x10, RZ ;  /* 0x00000010051a7819 */ /* 0x000fe200000006ff */
[C---:B------:R-:W-:Y:S01]  /*1e20*/  FMUL.FTZ R183, R191.reuse, R6 ;  /* 0x00000006bfb77220 */ /* 0x040fe20000410000 */
[C---:B------:R-:W-:Y:S01]  /*1e30*/  FMUL.FTZ R180, R191.reuse, R180 ;  /* 0x000000b4bfb47220 */ /* 0x040fe20000410000 */
[----:B------:R-:W-:Y:S01]  /*1e40*/  FMUL.FTZ R27, R191, R174 ;  /* 0x000000aebf1b7220 */ /* 0x000fe20000410000 */
[----:B------:R-:W-:Y:S01]  /*1e50*/  FMUL.FTZ R181, R54, R173 ;  /* 0x000000ad36b57220 */ /* 0x000fe20000410000 */
[----:B------:R-:W-:Y:S01]  /*1e60*/  FADD.FTZ R6, R7, R182 ;  /* 0x000000b607067221 */ /* 0x000fe20000010000 */
[----:B------:R-:W-:Y:S01]  /*1e70*/  FFMA.FTZ R174, R184, R182, R9 ;  /* 0x000000b6b8ae7223 */ /* 0x000fe20000010009 */
[----:B------:R-:W-:Y:S01]  /*1e80*/  FMUL.FTZ R5, R191, R176 ;  /* 0x000000b0bf057220 */ /* 0x000fe20000410000 */
[----:B------:R-:W-:Y:S01]  /*1e90*/  FADD.FTZ R135, R135, R26 ;  /* 0x0000001a87877221 */ /* 0x000fe20000010000 */
[-C--:B------:R-:W-:Y:S01]  /*1ea0*/  FFMA.FTZ R95, R180, R26.reuse, R95 ;  /* 0x0000001ab45f7223 */ /* 0x080fe2000001005f */
[----:B------:R-:W-:Y:S01]  /*1eb0*/  FADD.FTZ R176, -R240, R177 ;  /* 0x000000b1f0b07221 */ /* 0x000fe20000010100 */
        /* <DEDUP_REMOVED lines=11> */
[-C--:B------:R-:W-:Y:S01]  /*1f70*/  FMUL.FTZ R7, R57, R8.reuse ;  /* 0x0000000839077220 */ /* 0x080fe20000410000 */
[----:B------:R-:W-:Y:S01]  /*1f80*/  SHF.L.U32 R175, R175, 0x10, RZ ;  /* 0x00000010afaf7819 */ /* 0x000fe200000006ff */
[----:B------:R-:W-:Y:S01]  /*1f90*/  FADD.FTZ R174, R174, R3 ;  /* 0x00000003aeae7221 */ /* 0x000fe20000010000 */
[----:B------:R-:W-:Y:S01]  /*1fa0*/  SHF.L.U32 R179, R178, 0x10, RZ ;  /* 0x00000010b2b37819 */ /* 0x000fe200000006ff */
[----:B------:R-:W-:Y:S01]  /*1fb0*/  FFMA.FTZ R9, R27, R3, R176 ;  /* 0x000000031b097223 */ /* 0x000fe200000100b0 */
[----:B------:R-:W-:Y:S01]  /*1fc0*/  FADD.FTZ R134, R134, R173 ;  /* 0x000000ad86867221 */ /* 0x000fe20000010000 */
[----:B------:R-:W-:Y:S01]  /*1fd0*/  FFMA.FTZ R94, R183, R173, R94 ;  /* 0x000000adb75e7223 */ /* 0x000fe2000001005e */
[----:B------:R-:W-:Y:S01]  /*1fe0*/  SHF.L.U32 R172, R172, 0x10, RZ ;  /* 0x00000010acac7819 */ /* 0x000fe200000006ff */
[----:B------:R-:W-:Y:S01]  /*1ff0*/  FMUL.FTZ R4, R58, R175 ;  /* 0x000000af3a047220 */ /* 0x000fe20000410000 */
[----:B------:R-:W-:Y:S01]  /*2000*/  FADD.FTZ R173, R174, R7 ;  /* 0x00000007aead7221 */ /* 0x000fe20000010000 */
[----:B------:R-:W-:Y:S01]  /*2010*/  FADD.FTZ R178, -R240, R179 ;  /* 0x000000b3f0b27221 */ /* 0x000fe20000010100 */
[C---:B------:R-:W-:Y:S01]  /*2020*/  FFMA.FTZ R174, R6.reuse, R7, R9 ;  /* 0x0000000706ae7223 */ /* 0x040fe20000010009 */
[----:B------:R-:W-:Y:S01]  /*2030*/  FADD.FTZ R137, R137, R8 ;  /* 0x0000000889897221 */ /* 0x000fe20000010000 */
[----:B------:R-:W-:Y:S01]  /*2040*/  FFMA.FTZ R97, R6, R8, R97 ;  /* 0x0000000806617223 */ /* 0x000fe20000010061 */
[----:B------:R-:W-:Y:S01]  /*2050*/  FADD.FTZ R246, R173, R4 ;  /* 0x00000004adf67221 */ /* 0x000fe20000010000 */
[----:B------:R-:W-:Y:S01]  /*2060*/  FMUL.FTZ R8, R191, R178 ;  /* 0x000000b2bf087220 */ /* 0x000fe20000410000 */
[----:B------:R-:W-:Y:S01]  /*2070*/  FMUL.FTZ R9, R59, R172 ;  /* 0x000000ac3b097220 */ /* 0x000fe20000410000 */
[C---:B------:R-:W-:Y:S01]  /*2080*/  FFMA.FTZ R173, R5.reuse, R4, R174 ;  /* 0x0000000405ad7223 */ /* 0x040fe200000100ae */
[----:B------:R-:W-:Y:S01]  /*2090*/  FADD.FTZ R138, R138, R175 ;  /* 0x000000af8a8a7221 */ /* 0x000fe20000010000 */
[----:B------:R-:W-:Y:S01]  /*20a0*/  FFMA.FTZ R98, R5, R175, R98 ;  /* 0x000000af05627223 */ /* 0x000fe20000010062 */
[----:B------:R-:W-:Y:S01]  /*20b0*/  FADD.FTZ R139, R139, R172 ;  /* 0x000000ac8b8b7221 */ /* 0x000fe20000010000 */
[----:B------:R-:W-:Y:S01]  /*20c0*/  FFMA.FTZ R99, R8, R172, R99 ;  /* 0x000000ac08637223 */ /* 0x000fe20000010063 */
[----:B------:R-:W-:Y:S01]  /*20d0*/  FADD.FTZ R246, R246, R9 ;  /* 0x00000009f6f67221 */ /* 0x000fe20000010000 */
[----:B------:R-:W-:-:S07]  /*20e0*/  FFMA.FTZ R244, R8, R9, R173 ;  /* 0x0000000908f47223 */ /* 0x000fce00000100ad */
.L_x_4605:
[----:B------:R-:W-:Y:S05]  /*20f0*/  BSYNC.RECONVERGENT B2 ;  /* 0x0000000000027941 */ /* 0x000fea0003800200 */
.L_x_4604:
[----:B------:R-:W-:-:S13]  /*2100*/  ISETP.GE.U32.AND P5, PT, R188, 0xa0, PT ;  /* 0x000000a0bc00780c */ /* 0x000fda0003fa6070 */
[----:B------:R-:W-:Y:S05]  /*2110*/  @!P5 BRA `(.L_x_4606) ;  /* 0x0000002000b4d947 */ /* 0x000fea0003800000 */
[----:B------:R-:W0:Y:S08]  /*2120*/  LDC.64 R12, c[0x0][0x3a8] ;  /* 0x0000ea00ff0c7b82 */ /* 0x000e300000000a00 */
[----:B------:R-:W1:Y:S01]  /*2130*/  LDC.64 R10, c[0x0][0x428] ;  /* 0x00010a00ff0a7b82 */ /* 0x000e620000000a00 */
[----:B0-----:R-:W-:-:S06]  /*2140*/  IMAD.WIDE.U32 R16, R243, 0x10, R12 ;  /* 0x00000010f3107825 */ /* 0x001fcc00078e000c */
[----:B------:R-:W2:Y:S01]  /*2150*/  LDG.E.128 R16, desc[UR6][R16.64] ;  /* 0x0000000610107981 */ /* 0x000ea2000c1e1d00 */
[----:B-1----:R-:W-:-:S05]  /*2160*/  IMAD.WIDE.U32 R10, R243, 0x10, R10 ;  /* 0x00000010f30a7825 */ /* 0x002fca00078e000a */
[----:B------:R0:W3:Y:S01]  /*2170*/  LDG.E.128 R12, desc[UR6][R10.64] ;  /* 0x000000060a0c7981 */ /* 0x0000e2000c1e1d00 */
[C---:B--2---:R-:W-:Y:S02]  /*2180*/  PRMT R20, R16.reuse, 0x7632, R20 ;  /* 0x0000763210147816 */ /* 0x044fe40000000014 */
[----:B------:R-:W-:Y:S02]  /*2190*/  SHF.L.U32 R21, R16, 0x10, RZ ;  /* 0x0000001010157819 */ /* 0x000fe400000006ff */
[C---:B------:R-:W-:Y:S02]  /*21a0*/  PRMT R22, R17.reuse, 0x7632, R22 ;  /* 0x0000763211167816 */ /* 0x040fe40000000016 */
[----:B------:R-:W-:Y:S01]  /*21b0*/  SHF.L.U32 R23, R17, 0x10, RZ ;  /* 0x0000001011177819 */ /* 0x000fe200000006ff */
[----:B------:R-:W-:Y:S01]  /*21c0*/  FADD.FTZ R172, -R240, R21 ;  /* 0x00000015f0ac7221 */ /* 0x000fe20000010100 */
[C---:B------:R-:W-:Y:S02]  /*21d0*/  PRMT R24, R18.reuse, 0x7632, R24 ;  /* 0x0000763212187816 */ /* 0x040fe40000000018 */
[----:B------:R-:W-:Y:S01]  /*21e0*/  SHF.L.U32 R25, R18, 0x10, RZ ;  /* 0x0000001012197819 */ /* 0x000fe200000006ff */
[----:B------:R-:W-:Y:S01]  /*21f0*/  FADD.FTZ R176, -R240, R23 ;  /* 0x00000017f0b07221 */ /* 0x000fe20000010100 */
[----:B------:R-:W-:-:S02]  /*2200*/  SHF.L.U32 R17, R20, 0x10, RZ ;  /* 0x0000001014117819 */ /* 0x000fc400000006ff */
[C---:B------:R-:W-:Y:S01]  /*2210*/  PRMT R18, R19.reuse, 0x7632, R18 ;  /* 0x0000763213127816 */ /* 0x040fe20000000012 */
[C---:B------:R-:W-:Y:S01]  /*2220*/  FADD.FTZ R178, -R240.reuse, R25 ;  /* 0x00000019f0b27221 */ /* 0x040fe20000010100 */
[----:B------:R-:W-:Y:S01]  /*2230*/  SHF.L.U32 R173, R19, 0x10, RZ ;  /* 0x0000001013ad7819 */ /* 0x000fe200000006ff */
[----:B------:R-:W-:Y:S01]  /*2240*/  FADD.FTZ R16, -R240, R17 ;  /* 0x00000011f0107221 */ /* 0x000fe20000010100 */
[----:B------:R-:W-:Y:S02]  /*2250*/  SHF.L.U32 R19, R24, 0x10, RZ ;  /* 0x0000001018137819 */ /* 0x000fe400000006ff */
[----:B------:R-:W-:Y:S01]  /*2260*/  SHF.L.U32 R21, R18, 0x10, RZ ;  /* 0x0000001012157819 */ /* 0x000fe200000006ff */
[----:B-----5:R-:W-:Y:S01]  /*2270*/  FMUL.FTZ R16, R191, R16 ;  /* 0x00000010bf107220 */ /* 0x020fe20000410000 */
[----:B0-----:R-:W-:Y:S01]  /*2280*/  SHF.L.U32 R11, R22, 0x10, RZ ;  /* 0x00000010160b7819 */ /* 0x001fe200000006ff */
[----:B------:R-:W-:Y:S01]  /*2290*/  FADD.FTZ R22, -R240, R19 ;  /* 0x00000013f0167221 */ /* 0x000fe20000010100 */
[----:B---3--:R-:W-:Y:S01]  /*22a0*/  PRMT R10, R12, 0x7632, R10 ;  /* 0x000076320c0a7816 */ /* 0x008fe2000000000a */
        /* <DEDUP_REMOVED lines=8> */
[----:B------:R-:W-:Y:S01]  /*2330*/  FMUL.FTZ R10, R60, R17 ;  /* 0x000000113c0a7220 */ /* 0x000fe20000410000 */
[----:B------:R-:W-:Y:S01]  /*2340*/  PRMT R21, R14, 0x7632, R21 ;  /* 0x000076320e157816 */ /* 0x000fe20000000015 */
[----:B------:R-:W-:Y:S01]  /*2350*/  FADD.FTZ R142, R142, R19 ;  /* 0x000000138e8e7221 */ /* 0x000fe20000010000 */
[----:B------:R-:W-:Y:S01]  /*2360*/  SHF.L.U32 R23, R14, 0x10, RZ ;  /* 0x000000100e177819 */ /* 0x000fe200000006ff */
[-C--:B------:R-:W-:Y:S01]  /*2370*/  FFMA.FTZ R102, R13, R19.reuse, R102 ;  /* 0x000000130d667223 */ /* 0x080fe20000010066 */
[C---:B------:R-:W-:Y:S01]  /*2380*/  PRMT R172, R15.reuse, 0x7632, R172 ;  /* 0x000076320fac7816 */ /* 0x040fe200000000ac */
[----:B------:R-:W-:Y:S01]  /*2390*/  FADD.FTZ R246, R246, R10 ;  /* 0x0000000af6f67221 */ /* 0x000fe20000010000 */
[----:B------:R-:W-:Y:S01]  /*23a0*/  SHF.L.U32 R25, R15, 0x10, RZ ;  /* 0x000000100f197819 */ /* 0x000fe200000006ff */
[----:B------:R-:W-:Y:S01]  /*23b0*/  FMUL.FTZ R15, R191, R178 ;  /* 0x000000b2bf0f7220 */ /* 0x000fe20000410000 */
[----:B------:R-:W-:Y:S01]  /*23c0*/  SHF.L.U32 R176, R12, 0x10, RZ ;  /* 0x000000100cb07819 */ /* 0x000fe200000006ff */
[----:B------:R-:W-:Y:S01]  /*23d0*/  FMUL.FTZ R12, R62, R19 ;  /* 0x000000133e0c7220 */ /* 0x000fe20000410000 */
[----:B------:R-:W-:Y:S01]  /*23e0*/  SHF.L.U32 R178, R21, 0x10, RZ ;  /* 0x0000001015b27819 */ /* 0x000fe200000006ff */
[----:B------:R-:W-:Y:S01]  /*23f0*/  FMUL.FTZ R19, R61, R174 ;  /* 0x000000ae3d137220 */ /* 0x000fe20000410000 */
[----:B------:R-:W-:Y:S01]  /*2400*/  FFMA.FTZ R21, R11, R10, R244 ;  /* 0x0000000a0b157223 */ /* 0x000fe200000100f4 */
[----:B------:R-:W-:Y:S01]  /*2410*/  FADD.FTZ R18, -R240, R173 ;  /* 0x000000adf0127221 */ /* 0x000fe20000010100 */
[----:B------:R-:W-:Y:S01]  /*2420*/  FADD.FTZ R144, R144, R23 ;  /* 0x0000001790907221 */ /* 0x000fe20000010000 */
[-C--:B------:R-:W-:Y:S01]  /*2430*/  FFMA.FTZ R104, R15, R23.reuse, R104 ;  /* 0x000000170f687223 */ /* 0x080fe20000010068 */
        /* <DEDUP_REMOVED lines=8> */
[----:B------:R-:W-:Y:S01]  /*24c0*/  FMUL.FTZ R17, R191, R18 ;  /* 0x00000012bf117220 */ /* 0x000fe20000410000 */
[----:B------:R-:W-:Y:S01]  /*24d0*/  FADD.FTZ R143, R143, R176 ;  /* 0x000000b08f8f7221 */ /* 0x000fe20000010000 */
[-C--:B------:R-:W-:Y:S01]  /*24e0*/  FFMA.FTZ R103, R20, R176.reuse, R103 ;  /* 0x000000b014677223 */ /* 0x080fe20000010067 */
        /* <DEDUP_REMOVED lines=14> */
[----:B------:R-:W-:Y:S01]  /*25d0*/  FADD.FTZ R173, R176, R23 ;  /* 0x00000017b0ad7221 */ /* 0x000fe20000010000 */
[C---:B------:R-:W-:Y:S01]  /*25e0*/  FFMA.FTZ R174, R22.reuse, R23, R25 ;  /* 0x0000001716ae7223 */ /* 0x040fe20000010019 */
        /* <DEDUP_REMOVED lines=8> */
[----:B------:R-:W-:Y:S01]  /*2670*/  FFMA.FTZ R244, R24, R25, R173 ;  /* 0x0000001918f47223 */ /* 0x000fe200000100ad */
[----:B------:R-:W-:Y:S06]  /*2680*/  BRA `(.L_x_4606) ;  /* 0x0000001c00587947 */ /* 0x000fec0003800000 */
.L_x_4597:
        /* <DEDUP_REMOVED lines=18> */
[C---:B---3--:R-:W-:Y:S02]  /*27b0*/  PRMT R226, R172.reuse, 0x7632, R226 ;  /* 0x00007632ace27816 */ /* 0x048fe400000000e2 */
        /* <DEDUP_REMOVED lines=9> */
[----:B----4-:R-:W-:Y:S01]  /*2850*/  PRMT R173, R176, 0x7632, R173 ;  /* 0x00007632b0ad7816 */ /* 0x010fe200000000ad */
        /* <DEDUP_REMOVED lines=70> */
.L_x_4608:
[----:B------:R-:W-:Y:S05]  /*2cc0*/  BSYNC.RECONVERGENT B2 ;  /* 0x0000000000027941 */ /* 0x000fea0003800200 */
.L_x_4607:
        /* <DEDUP_REMOVED lines=92> */
.L_x_4610:
[----:B------:R-:W-:Y:S05]  /*3290*/  BSYNC.RECONVERGENT B2 ;  /* 0x0000000000027941 */ /* 0x000fea0003800200 */
.L_x_4609:
        /* <DEDUP_REMOVED lines=11> */
[----:B------:R-:W-:Y:S02]  /*3350*/  IADD3 R243, PT, PT, R243, 0x20, RZ ;  /* 0x00000020f3f37810 */ /* 0x000fe40007ffe0ff */
[C---:B---3--:R-:W-:Y:S02]  /*3360*/  PRMT R193, R172.reuse, 0x7632, R193 ;  /* 0x00007632acc17816 */ /* 0x048fe400000000c1 */
[----:B------:R-:W-:Y:S02]  /*3370*/  SHF.L.U32 R195, R172, 0x10, RZ ;  /* 0x00000010acc37819 */ /* 0x000fe400000006ff */
[C---:B------:R-:W-:Y:S02]  /*3380*/  PRMT R194, R173.reuse, 0x7632, R194 ;  /* 0x00007632adc27816 */ /* 0x040fe400000000c2 */
[----:B------:R-:W-:Y:S02]  /*3390*/  SHF.L.U32 R197, R173, 0x10, RZ ;  /* 0x00000010adc57819 */ /* 0x000fe400000006ff */
[----:B------:R-:W-:-:S02]  /*33a0*/  PRMT R198, R174, 0x7632, R198 ;  /* 0x00007632aec67816 */ /* 0x000fc400000000c6 */
[----:B------:R-:W-:Y:S01]  /*33b0*/  SHF.L.U32 R201, R174, 0x10, RZ ;  /* 0x00000010aec97819 */ /* 0x000fe200000006ff */
[----:B------:R-:W-:Y:S01]  /*33c0*/  FADD.FTZ R174, -R240, R195 ;  /* 0x000000c3f0ae7221 */ /* 0x000fe20000010100 */
[----:B------:R-:W-:Y:S02]  /*33d0*/  SHF.L.U32 R173, R193, 0x10, RZ ;  /* 0x00000010c1ad7819 */ /* 0x000fe400000006ff */
[C---:B----4-:R-:W-:Y:S01]  /*33e0*/  PRMT R204, R176.reuse, 0x7632, R204 ;  /* 0x00007632b0cc7816 */ /* 0x050fe200000000cc */
        /* <DEDUP_REMOVED lines=71> */
.L_x_4612:
[----:B------:R-:W-:Y:S05]  /*3860*/  BSYNC.RECONVERGENT B2 ;  /* 0x0000000000027941 */ /* 0x000fea0003800200 */
.L_x_4611:
        /* <DEDUP_REMOVED lines=15> */
[----:B------:R-:W-:Y:S01]  /*3960*/  SHF.L.U32 R181, R7, 0x10, RZ ;  /* 0x0000001007b57819 */ /* 0x000fe200000006ff */
[----:B------:R-:W-:Y:S01]  /*3970*/  FADD.FTZ R4, -R240, R27 ;  /* 0x0000001bf0047221 */ /* 0x000fe20000010100 */
[----:B------:R-:W-:-:S02]  /*3980*/  SHF.L.U32 R7, R9, 0x10, RZ ;  /* 0x0000001009077819 */ /* 0x000fc400000006ff */
[----:B------:R-:W-:Y:S01]  /*3990*/  PRMT R26, R5, 0x7632, R26 ;  /* 0x00007632051a7816 */ /* 0x000fe2000000001a */
[----:B-----5:R-:W-:Y:S01]  /*39a0*/  FMUL.FTZ R187, R191, R4 ;  /* 0x00000004bfbb7220 */ /* 0x020fe20000410000 */
[----:B----4-:R-:W-:Y:S01]  /*39b0*/  PRMT R182, R172, 0x7632, R182 ;  /* 0x00007632acb67816 */ /* 0x010fe200000000b6 */
        /* <DEDUP_REMOVED lines=71> */
.L_x_4614:
[----:B------:R-:W-:Y:S05]  /*3e30*/  BSYNC.RECONVERGENT B2 ;  /* 0x0000000000027941 */ /* 0x000fea0003800200 */
.L_x_4613:
        /* <DEDUP_REMOVED lines=9> */
[----:B0-----:R-:W-:-:S05]  /*3ed0*/  IMAD.WIDE.U32 R10, R243, 0x10, R10 ;  /* 0x00000010f30a7825 */ /* 0x001fca00078e000a */
[----:B------:R0:W5:Y:S01]  /*3ee0*/  LDG.E.128 R152, desc[UR6][R10.64] ;  /* 0x000000060a987981 */ /* 0x000162000c1e1d00 */
[C---:B--2---:R-:W-:Y:S02]  /*3ef0*/  PRMT R20, R16.reuse, 0x7632, R20 ;  /* 0x0000763210147816 */ /* 0x044fe40000000014 */
[----:B------:R-:W-:Y:S02]  /*3f00*/  SHF.L.U32 R21, R16, 0x10, RZ ;  /* 0x0000001010157819 */ /* 0x000fe400000006ff */
[C---:B------:R-:W-:Y:S02]  /*3f10*/  PRMT R22, R17.reuse, 0x7632, R22 ;  /* 0x0000763211167816 */ /* 0x040fe40000000016 */
[----:B------:R-:W-:Y:S01]  /*3f20*/  SHF.L.U32 R23, R17, 0x10, RZ ;  /* 0x0000001011177819 */ /* 0x000fe200000006ff */
[----:B------:R-:W-:Y:S01]  /*3f30*/  FADD.FTZ R172, -R240, R21 ;  /* 0x00000015f0ac7221 */ /* 0x000fe20000010100 */
[----:B------:R-:W-:Y:S02]  /*3f40*/  PRMT R24, R18, 0x7632, R24 ;  /* 0x0000763212187816 */ /* 0x000fe40000000018 */
[----:B------:R-:W-:Y:S01]  /*3f50*/  PRMT R16, R19, 0x7632, R16 ;  /* 0x0000763213107816 */ /* 0x000fe20000000010 */
[----:B------:R-:W-:Y:S01]  /*3f60*/  FADD.FTZ R176, -R240, R23 ;  /* 0x00000017f0b07221 */ /* 0x000fe20000010100 */
[----:B------:R-:W-:-:S02]  /*3f70*/  SHF.L.U32 R17, R20, 0x10, RZ ;  /* 0x0000001014117819 */ /* 0x000fc400000006ff */
[----:B------:R-:W-:Y:S02]  /*3f80*/  SHF.L.U32 R173, R19, 0x10, RZ ;  /* 0x0000001013ad7819 */ /* 0x000fe400000006ff */
[----:B------:R-:W-:Y:S02]  /*3f90*/  SHF.L.U32 R19, R24, 0x10, RZ ;  /* 0x0000001018137819 */ /* 0x000fe400000006ff */
[----:B------:R-:W-:Y:S01]  /*3fa0*/  SHF.L.U32 R21, R16, 0x10, RZ ;  /* 0x0000001010157819 */ /* 0x000fe200000006ff */
[----:B------:R-:W-:Y:S01]  /*3fb0*/  FADD.FTZ R16, -R240, R17 ;  /* 0x00000011f0107221 */ /* 0x000fe20000010100 */
[----:B------:R-:W-:Y:S01]  /*3fc0*/  SHF.L.U32 R25, R18, 0x10, RZ ;  /* 0x0000001012197819 */ /* 0x000fe200000006ff */
[----:B------:R-:W-:Y:S01]  /*3fd0*/  FADD.FTZ R18, -R240, R173 ;  /* 0x000000adf0127221 */ /* 0x000fe20000010100 */
[----:B0-----:R-:W-:Y:S01]  /*3fe0*/  SHF.L.U32 R11, R22, 0x10, RZ ;  /* 0x00000010160b7819 */ /* 0x001fe200000006ff */
[----:B------:R-:W-:Y:S01]  /*3ff0*/  FADD.FTZ R22, -R240, R19 ;  /* 0x00000013f0167221 */ /* 0x000fe20000010100 */
[----:B---3--:R-:W-:Y:S01]  /*4000*/  PRMT R10, R12, 0x7632, R10 ;  /* 0x000076320c0a7816 */ /* 0x008fe2000000000a */
[----:B------:R-:W-:Y:S01]  /*4010*/  FADD.FTZ R178, -R240, R25 ;  /* 0x00000019f0b27221 */ /* 0x000fe20000010100 */
[----:B------:R-:W-:Y:S01]  /*4020*/  SHF.L.U32 R17, R12, 0x10, RZ ;  /* 0x000000100c117819 */ /* 0x000fe200000006ff */
[C---:B------:R-:W-:Y:S01]  /*4030*/  FADD.FTZ R24, -R240.reuse, R21 ;  /* 0x00000015f0187221 */ /* 0x040fe20000010100 */
[C---:B------:R-:W-:Y:S01]  /*4040*/  PRMT R12, R13.reuse, 0x7632, R12 ;  /* 0x000076320d0c7816 */ /* 0x040fe2000000000c */
[----:B------:R-:W-:Y:S01]  /*4050*/  FADD.FTZ R20, -R240, R11 ;  /* 0x0000000bf0147221 */ /* 0x000fe20000010100 */
[----:B------:R-:W-:Y:S01]  /*4060*/  SHF.L.U32 R19, R13, 0x10, RZ ;  /* 0x000000100d137819 */ /* 0x000fe200000006ff */
[C---:B-----5:R-:W-:Y:S01]  /*4070*/  FMUL.FTZ R13, R191.reuse, R176 ;  /* 0x000000b0bf0d7220 */ /* 0x060fe20000410000 */
[----:B------:R-:W-:Y:S01]  /*4080*/  SHF.L.U32 R174, R10, 0x10, RZ ;  /* 0x000000100aae7819 */ /* 0x000fe200000006ff */
[----:B------:R-:W-:Y:S01]  /*4090*/  FMUL.FTZ R10, R60, R17 ;  /* 0x000000113c0a7220 */ /* 0x000fe20000410000 */
[C---:B------:R-:W-:Y:S01]  /*40a0*/  PRMT R21, R14.reuse, 0x7632, R21 ;  /* 0x000076320e157816 */ /* 0x040fe20000000015 */
[----:B------:R-:W-:Y:S01]  /*40b0*/  FMUL.FTZ R11, R191, R172 ;  /* 0x000000acbf0b7220 */ /* 0x000fe20000410000 */
[----:B------:R-:W-:Y:S01]  /*40c0*/  SHF.L.U32 R23, R14, 0x10, RZ ;  /* 0x000000100e177819 */ /* 0x000fe200000006ff */
[----:B------:R-:W-:Y:S01]  /*40d0*/  FADD.FTZ R142, R142, R19 ;  /* 0x000000138e8e7221 */ /* 0x000fe20000010000 */
[----:B------:R-:W-:Y:S01]  /*40e0*/  PRMT R172, R15, 0x7632, R172 ;  /* 0x000076320fac7816 */ /* 0x000fe200000000ac */
[-C--:B------:R-:W-:Y:S01]  /*40f0*/  FFMA.FTZ R102, R13, R19.reuse, R102 ;  /* 0x000000130d667223 */ /* 0x080fe20000010066 */
[----:B------:R-:W-:Y:S01]  /*4100*/  SHF.L.U32 R25, R15, 0x10, RZ ;  /* 0x000000100f197819 */ /* 0x000fe200000006ff */
[----:B------:R-:W-:Y:S01]  /*4110*/  FMUL.FTZ R15, R191, R178 ;  /* 0x000000b2bf0f7220 */ /* 0x000fe20000410000 */
[----:B------:R-:W-:Y:S01]  /*4120*/  SHF.L.U32 R176, R12, 0x10, RZ ;  /* 0x000000100cb07819 */ /* 0x000fe200000006ff */
[----:B------:R-:W-:Y:S01]  /*4130*/  FMUL.FTZ R12, R62, R19 ;  /* 0x000000133e0c7220 */ /* 0x000fe20000410000 */
[----:B------:R-:W-:Y:S01]  /*4140*/  SHF.L.U32 R178, R21, 0x10, RZ ;  /* 0x0000001015b27819 */ /* 0x000fe200000006ff */
[----:B------:R-:W-:Y:S01]  /*4150*/  FMUL.FTZ R16, R191, R16 ;  /* 0x00000010bf107220 */ /* 0x000fe20000410000 */
[----:B------:R-:W-:Y:S01]  /*4160*/  FADD.FTZ R246, R246, R10 ;  /* 0x0000000af6f67221 */ /* 0x000fe20000010000 */
[----:B------:R-:W-:Y:S01]  /*4170*/  FMUL.FTZ R19, R61, R174 ;  /* 0x000000ae3d137220 */ /* 0x000fe20000410000 */
[----:B------:R-:W-:Y:S01]  /*4180*/  FFMA.FTZ R21, R11, R10, R244 ;  /* 0x0000000a0b157223 */ /* 0x000fe200000100f4 */
        /* <DEDUP_REMOVED lines=38> */
.L_x_4606:
[----:B------:R-:W-:Y:S05]  /*43f0*/  BSYNC.RECONVERGENT B1 ;  /* 0x0000000000017941 */ /* 0x000fea0003800200 */
.L_x_4596:
        /* <DEDUP_REMOVED lines=20> */
.L_x_4666:
        /* <DEDUP_REMOVED lines=19> */
[-C--:B------:R-:W-:Y:S01]  /*4670*/  FFMA.FTZ R244, R229, R177.reuse, R176 ;  /* 0x000000b1e5f47223 */ /* 0x080fe200000100b0 */
[----:B------:R-:W-:Y:S01]  /*4680*/  FADD.FTZ R172, R239, -R172 ;  /* 0x800000acefac7221 */ /* 0x000fe20000010000 */
[----:B------:R-:W-:Y:S01]  /*4690*/  FADD.FTZ R174, R236, -R173 ;  /* 0x800000adecae7221 */ /* 0x000fe20000010000 */
[----:B------:R-:W-:Y:S01]  /*46a0*/  FADD.FTZ R240, R231, -R240 ;  /* 0x800000f0e7f07221 */ /* 0x000fe20000010000 */
[----:B------:R-:W-:Y:S01]  /*46b0*/  FADD.FTZ R244, R227, -R244 ;  /* 0x800000f4e3f47221 */ /* 0x000fe20000010000 */
[C---:B-----5:R-:W-:Y:S01]  /*46c0*/  FMUL.FTZ R173, R191.reuse, R172 ;  /* 0x000000acbfad7220 */ /* 0x060fe20000410000 */
[----:B------:R-:W-:Y:S01]  /*46d0*/  FMUL.FTZ R175, R191, R174 ;  /* 0x000000aebfaf7220 */ /* 0x000fe20000410000 */
[-CC-:B------:R-:W-:Y:S01]  /*46e0*/  FFMA.FTZ R174, R237, R177.reuse, R176.reuse ;  /* 0x000000b1edae7223 */ /* 0x180fe200000100b0 */
[----:B------:R-:W-:Y:S01]  /*46f0*/  FMUL.FTZ R179, R191, R240 ;  /* 0x000000f0bfb37220 */ /* 0x000fe20000410000 */
[-C--:B------:R-:W-:Y:S01]  /*4700*/  FMUL.FTZ R172, R173, R192.reuse ;  /* 0x000000c0adac7220 */ /* 0x080fe20000410000 */
[----:B------:R-:W-:Y:S01]  /*4710*/  FMUL.FTZ R175, R175, R192 ;  /* 0x000000c0afaf7220 */ /* 0x000fe20000410000 */
[-C--:B------:R-:W-:Y:S01]  /*4720*/  FFMA.FTZ R173, R234, R177.reuse, R176 ;  /* 0x000000b1eaad7223 */ /* 0x080fe200000100b0 */
[----:B------:R-:W-:Y:S01]  /*4730*/  FADD.FTZ R174, R235, -R174 ;  /* 0x800000aeebae7221 */ /* 0x000fe20000010000 */
[----:B------:R-:W-:Y:S01]  /*4740*/  FMUL.FTZ R245, R191, R244 ;  /* 0x000000f4bff57220 */ /* 0x000fe20000410000 */
[----:B------:R-:W-:Y:S01]  /*4750*/  FMUL.FTZ R179, R179, R192 ;  /* 0x000000c0b3b37220 */ /* 0x000fe20000410000 */
        /* <DEDUP_REMOVED lines=17> */
[----:B------:R-:W-:Y:S01]  /*4870*/  F2FP.BF16.F32.PACK_AB R175, R240, R175 ;  /* 0x000000aff0af723e */ /* 0x000fe200000010ff */
[----:B------:R-:W-:Y:S06]  /*4880*/  BRA `(.L_x_4621) ;  /* 0x0000000000a07947 */ /* 0x000fec0003800000 */
.L_x_4620:
[-CC-:B------:R-:W-:Y:S01]  /*4890*/  FFMA.FTZ R148, R229, R177.reuse, R176.reuse ;  /* 0x000000b1e5947223 */ /* 0x180fe200000100b0 */
[-CC-:B------:R-:W-:Y:S01]  /*48a0*/  FFMA.FTZ R149, R226, R177.reuse, R176.reuse ;  /* 0x000000b1e2957223 */ /* 0x180fe200000100b0 */
[-C--:B------:R-:W-:Y:S02]  /*48b0*/  FFMA.FTZ R173, R234, R177.reuse, R176 ;  /* 0x000000b1eaad7223 */ /* 0x080fe400000100b0 */
[----:B------:R-:W-:Y:S01]  /*48c0*/  FADD.FTZ R148, R227, -R148 ;  /* 0x80000094e3947221 */ /* 0x000fe20000010000 */
[----:B------:R-:W-:Y:S01]  /*48d0*/  FADD.FTZ R150, R224, -R149 ;  /* 0x80000095e0967221 */ /* 0x000fe20000010000 */
[-CC-:B------:R-:W-:Y:S01]  /*48e0*/  FFMA.FTZ R149, R230, R177.reuse, R176.reuse ;  /* 0x000000b1e6957223 */ /* 0x180fe200000100b0 */
[----:B------:R-:W-:Y:S01]  /*48f0*/  FADD.FTZ R174, R232, -R173 ;  /* 0x800000ade8ae7221 */ /* 0x000fe20000010000 */
[C---:B-----5:R-:W-:Y:S01]  /*4900*/  FMUL.FTZ R151, R191.reuse, R148 ;  /* 0x00000094bf977220 */ /* 0x060fe20000410000 */
[----:B------:R-:W-:Y:S01]  /*4910*/  FMUL.FTZ R150, R191, R150 ;  /* 0x00000096bf967220 */ /* 0x000fe20000410000 */
[----:B------:R-:W-:Y:S01]  /*4920*/  FADD.FTZ R240, R228, -R149 ;  /* 0x80000095e4f07221 */ /* 0x000fe20000010000 */
[--C-:B------:R-:W-:Y:S01]  /*4930*/  FFMA.FTZ R149, R238, R177, R176.reuse ;  /* 0x000000b1ee957223 */ /* 0x100fe200000100b0 */
[-C--:B------:R-:W-:Y:S01]  /*4940*/  FMUL.FTZ R175, R151, R192.reuse ;  /* 0x000000c097af7220 */ /* 0x080fe20000410000 */
[C---:B------:R-:W-:Y:S01]  /*4950*/  FMUL.FTZ R148, R150.reuse, R192 ;  /* 0x000000c096947220 */ /* 0x040fe20000410000 */
[----:B------:R-:W-:Y:S01]  /*4960*/  F2FP.BF16.F32.PACK_AB R151, R150, R151 ;  /* 0x000000979697723e */ /* 0x000fe200000010ff */
[----:B------:R-:W-:-:S03]  /*4970*/  FFMA.FTZ R150, R233, R177, R176 ;  /* 0x000000b1e9967223 */ /* 0x000fc600000100b0 */
[----:B------:R-:W-:Y:S01]  /*4980*/  F2FP.BF16.F32.PACK_AB R175, R148, R175 ;  /* 0x000000af94af723e */ /* 0x000fe200000010ff */
[-C--:B------:R-:W-:Y:S01]  /*4990*/  FFMA.FTZ R148, R237, R177.reuse, R176 ;  /* 0x000000b1ed947223 */ /* 0x080fe200000100b0 */
[----:B------:R-:W-:Y:S01]  /*49a0*/  FADD.FTZ R178, R231, -R150 ;  /* 0x80000096e7b27221 */ /* 0x000fe20000010000 */
[----:B------:R-:W-:Y:S02]  /*49b0*/  FADD.FTZ R150, R236, -R149 ;  /* 0x80000095ec967221 */ /* 0x000fe40000010000 */
[----:B------:R-:W-:Y:S01]  /*49c0*/  FADD.FTZ R172, R235, -R148 ;  /* 0x80000094ebac7221 */ /* 0x000fe20000010000 */
[----:B------:R-:W-:Y:S01]  /*49d0*/  FFMA.FTZ R148, R241, R177, R176 ;  /* 0x000000b1f1947223 */ /* 0x000fe200000100b0 */
[C---:B------:R-:W-:Y:S01]  /*49e0*/  FMUL.FTZ R179, R191.reuse, R178 ;  /* 0x000000b2bfb37220 */ /* 0x040fe20000410000 */
[C---:B------:R-:W-:Y:S01]  /*49f0*/  FMUL.FTZ R178, R191.reuse, R240 ;  /* 0x000000f0bfb27220 */ /* 0x040fe20000410000 */
[----:B------:R-:W-:Y:S01]  /*4a00*/  FMUL.FTZ R149, R191, R172 ;  /* 0x000000acbf957220 */ /* 0x000fe20000410000 */
[----:B------:R-:W-:Y:S01]  /*4a10*/  FADD.FTZ R148, R239, -R148 ;  /* 0x80000094ef947221 */ /* 0x000fe20000010000 */
[C---:B------:R-:W-:Y:S01]  /*4a20*/  FMUL.FTZ R172, R191.reuse, R174 ;  /* 0x000000aebfac7220 */ /* 0x040fe20000410000 */
[C---:B------:R-:W-:Y:S01]  /*4a30*/  FMUL.FTZ R174, R191.reuse, R150 ;  /* 0x00000096bfae7220 */ /* 0x040fe20000410000 */
[C---:B------:R-:W-:Y:S01]  /*4a40*/  F2FP.BF16.F32.PACK_AB R150, R178.reuse, R179 ;  /* 0x000000b3b296723e */ /* 0x040fe200000010ff */
[----:B------:R-:W-:Y:S01]  /*4a50*/  FMUL.FTZ R173, R191, R148 ;  /* 0x00000094bfad7220 */ /* 0x000fe20000410000 */
[-C--:B------:R-:W-:Y:S01]  /*4a60*/  FMUL.FTZ R245, R178, R192.reuse ;  /* 0x000000c0b2f57220 */ /* 0x080fe20000410000 */
        /* <DEDUP_REMOVED lines=10> */
.L_x_4621:
[----:B------:R-:W0:Y:S08]  /*4b10*/  @P1 LDC.64 R242, c[0x0][0x478] ;  /* 0x00011e00fff21b82 */ /* 0x000e300000000a00 */
[----:B------:R-:W1:Y:S01]  /*4b20*/  LDC.64 R178, c[0x0][0x468] ;  /* 0x00011a00ffb27b82 */ /* 0x000e620000000a00 */
[----:B0-----:R-:W-:-:S05]  /*4b30*/  @P1 IMAD.WIDE.U32 R242, R186, 0x10, R242 ;  /* 0x00000010baf21825 */ /* 0x001fca00078e00f2 */
[----:B------:R0:W-:Y:S01]  /*4b40*/  @P1 STG.E.128 desc[UR6][R242.64], R148 ;  /* 0x00000094f2001986 */ /* 0x0001e2000c101d06 */
[C---:B-1----:R-:W-:Y:S01]  /*4b50*/  IMAD.WIDE.U32 R178, R186.reuse, 0x10, R178 ;  /* 0x00000010bab27825 */ /* 0x042fe200078e00b2 */
[----:B------:R-:W-:-:S04]  /*4b60*/  IADD3 R186, PT, PT, R186, 0x20, RZ ;  /* 0x00000020baba7810 */ /* 0x000fc80007ffe0ff */
[----:B------:R0:W-:Y:S03]  /*4b70*/  STG.E.128 desc[UR6][R178.64], R172 ;  /* 0x000000acb2007986 */ /* 0x0001e6000c101d06 */
.L_x_4619:
[----:B------:R-:W-:Y:S05]  /*4b80*/  BSYNC.RECONVERGENT B2 ;  /* 0x0000000000027941 */ /* 0x000fea0003800200 */
.L_x_4618:
[----:B------:R-:W-:Y:S04]  /*4b90*/  BSSY.RECONVERGENT B2, `(.L_x_4622) ;  /* 0x0000059000027945 */ /* 0x000fe80003800200 */
[----:B------:R-:W-:Y:S05]  /*4ba0*/  @!P2 BRA `(.L_x_4623) ;  /* 0x00000004005ca947 */ /* 0x000fea0003800000 */
[----:B------:R-:W-:-:S04]  /*4bb0*/  ISETP.NE.U32.AND P1, PT, RZ, UR12, PT ;  /* 0x0000000cff007c0c */ /* 0x000fc8000bf25070 */
[----:B------:R-:W-:-:S13]  /*4bc0*/  ISETP.NE.AND.EX P1, PT, RZ, UR13, PT, P1 ;  /* 0x0000000dff007c0c */ /* 0x000fda000bf25310 */
[----:B------:R-:W-:Y:S05]  /*4bd0*/  @!P1 BRA `(.L_x_4624) ;  /* 0x0000000000a49947 */ /* 0x000fea0003800000 */
[-CC-:B0-----:R-:W-:Y:S01]  /*4be0*/  FFMA.FTZ R148, R213, R177.reuse, R176.reuse ;  /* 0x000000b1d5947223 */ /* 0x181fe200000100b0 */
        /* <DEDUP_REMOVED lines=40> */
.L_x_4624:
[-CC-:B0-----:R-:W-:Y:S01]  /*4e70*/  FFMA.FTZ R172, R225, R177.reuse, R176.reuse ;  /* 0x000000b1e1ac7223 */ /* 0x181fe200000100b0 */
        /* <DEDUP_REMOVED lines=35> */
.L_x_4625:
[----:B------:R-:W0:Y:S08]  /*50b0*/  @P1 LDC.64 R242, c[0x0][0x478] ;  /* 0x00011e00fff21b82 */ /* 0x000e300000000a00 */
[----:B------:R-:W1:Y:S01]  /*50c0*/  LDC.64 R178, c[0x0][0x468] ;  /* 0x00011a00ffb27b82 */ /* 0x000e620000000a00 */
[----:B0-----:R-:W-:-:S05]  /*50d0*/  @P1 IMAD.WIDE.U32 R242, R186, 0x10, R242 ;  /* 0x00000010baf21825 */ /* 0x001fca00078e00f2 */
[----:B------:R2:W-:Y:S01]  /*50e0*/  @P1 STG.E.128 desc[UR6][R242.64], R148 ;  /* 0x00000094f2001986 */ /* 0x0005e2000c101d06 */
[C---:B-1----:R-:W-:Y:S01]  /*50f0*/  IMAD.WIDE.U32 R178, R186.reuse, 0x10, R178 ;  /* 0x00000010bab27825 */ /* 0x042fe200078e00b2 */
[----:B------:R-:W-:-:S04]  /*5100*/  IADD3 R186, PT, PT, R186, 0x20, RZ ;  /* 0x00000020baba7810 */ /* 0x000fc80007ffe0ff */
[----:B------:R2:W-:Y:S03]  /*5110*/  STG.E.128 desc[UR6][R178.64], R172 ;  /* 0x000000acb2007986 */ /* 0x0005e6000c101d06 */
.L_x_4623:
[----:B------:R-:W-:Y:S05]  /*5120*/  BSYNC.RECONVERGENT B2 ;  /* 0x0000000000027941 */ /* 0x000fea0003800200 */
.L_x_4622:
        /* <DEDUP_REMOVED lines=8> */
[-C--:B------:R-:W-:Y:S01]  /*51b0*/  FFMA.FTZ R173, R202, R177.reuse, R176 ;  /* 0x000000b1caad7223 */ /* 0x080fe200000100b0 */
[----:B------:R-:W-:Y:S01]  /*51c0*/  FADD.FTZ R148, R195, -R148 ;  /* 0x80000094c3947221 */ /* 0x000fe20000010000 */
[----:B------:R-:W-:Y:S01]  /*51d0*/  FADD.FTZ R150, R193, -R150 ;  /* 0x80000096c1967221 */ /* 0x000fe20000010000 */
[----:B------:R-:W-:Y:S01]  /*51e0*/  FADD.FTZ R240, R196, -R149 ;  /* 0x80000095c4f07221 */ /* 0x000fe20000010000 */
[----:B------:R-:W-:Y:S01]  /*51f0*/  FFMA.FTZ R149, R206, R177, R176 ;  /* 0x000000b1ce957223 */ /* 0x000fe200000100b0 */
[C---:B-----5:R-:W-:Y:S01]  /*5200*/  FMUL.FTZ R151, R191.reuse, R148 ;  /* 0x00000094bf977220 */ /* 0x060fe20000410000 */
[----:B------:R-:W-:Y:S01]  /*5210*/  FMUL.FTZ R150, R191, R150 ;  /* 0x00000096bf967220 */ /* 0x000fe20000410000 */
[----:B------:R-:W-:-:S02]  /*5220*/  FADD.FTZ R174, R200, -R173 ;  /* 0x800000adc8ae7221 */ /* 0x000fc40000010000 */
        /* <DEDUP_REMOVED lines=30> */
.L_x_4628:
[-CC-:B0-2---:R-:W-:Y:S01]  /*5410*/  FFMA.FTZ R172, R209, R177.reuse, R176.reuse ;  /* 0x000000b1d1ac7223 */ /* 0x185fe200000100b0 */
[-CC-:B------:R-:W-:Y:S01]  /*5420*/  FFMA.FTZ R173, R206, R177.reuse, R176.reuse ;  /* 0x000000b1cead7223 */ /* 0x180fe200000100b0 */
[-CC-:B------:R-:W-:Y:S01]  /*5430*/  FFMA.FTZ R240, R201, R177.reuse, R176.reuse ;  /* 0x000000b1c9f07223 */ /* 0x180fe200000100b0 */
        /* <DEDUP_REMOVED lines=33> */
.L_x_4629:
[----:B------:R-:W0:Y:S08]  /*5650*/  @P1 LDC.64 R242, c[0x0][0x478] ;  /* 0x00011e00fff21b82 */ /* 0x000e300000000a00 */
[----:B------:R-:W1:Y:S01]  /*5660*/  LDC.64 R178, c[0x0][0x468] ;  /* 0x00011a00ffb27b82 */ /* 0x000e620000000a00 */
[----:B0-----:R-:W-:-:S05]  /*5670*/  @P1 IMAD.WIDE.U32 R242, R186, 0x10, R242 ;  /* 0x00000010baf21825 */ /* 0x001fca00078e00f2 */
[----:B------:R3:W-:Y:S01]  /*5680*/  @P1 STG.E.128 desc[UR6][R242.64], R148 ;  /* 0x00000094f2001986 */ /* 0x0007e2000c101d06 */
[C---:B-1----:R-:W-:Y:S01]  /*5690*/  IMAD.WIDE.U32 R178, R186.reuse, 0x10, R178 ;  /* 0x00000010bab27825 */ /* 0x042fe200078e00b2 */
[----:B------:R-:W-:-:S04]  /*56a0*/  IADD3 R186, PT, PT, R186, 0x20, RZ ;  /* 0x00000020baba7810 */ /* 0x000fc80007ffe0ff */
[----:B------:R3:W-:Y:S03]  /*56b0*/  STG.E.128 desc[UR6][R178.64], R172 ;  /* 0x000000acb2007986 */ /* 0x0007e6000c101d06 */
.L_x_4627:
[----:B------:R-:W-:Y:S05]  /*56c0*/  BSYNC.RECONVERGENT B2 ;  /* 0x0000000000027941 */ /* 0x000fea0003800200 */
.L_x_4626:
        /* <DEDUP_REMOVED lines=46> */
.L_x_4632:
[-CC-:B0-23--:R-:W-:Y:S01]  /*59b0*/  FFMA.FTZ R172, R187, R177.reuse, R176.reuse ;  /* 0x000000b1bbac7223 */ /* 0x18dfe200000100b0 */
        /* <DEDUP_REMOVED lines=35> */
.L_x_4633:
[----:B------:R-:W0:Y:S08]  /*5bf0*/  @P1 LDC.64 R242, c[0x0][0x478] ;  /* 0x00011e00fff21b82 */ /* 0x000e300000000a00 */
[----:B------:R-:W1:Y:S01]  /*5c00*/  LDC.64 R178, c[0x0][0x468] ;  /* 0x00011a00ffb27b82 */ /* 0x000e620000000a00 */
[----:B0-----:R-:W-:-:S05]  /*5c10*/  @P1 IMAD.WIDE.U32 R242, R186, 0x10, R242 ;  /* 0x00000010baf21825 */ /* 0x001fca00078e00f2 */
[----:B------:R4:W-:Y:S01]  /*5c20*/  @P1 STG.E.128 desc[UR6][R242.64], R148 ;  /* 0x00000094f2001986 */ /* 0x0009e2000c101d06 */
[C---:B-1----:R-:W-:Y:S01]  /*5c30*/  IMAD.WIDE.U32 R178, R186.reuse, 0x10, R178 ;  /* 0x00000010bab27825 */ /* 0x042fe200078e00b2 */
[----:B------:R-:W-:-:S04]  /*5c40*/  IADD3 R186, PT, PT, R186, 0x20, RZ ;  /* 0x00000020baba7810 */ /* 0x000fc80007ffe0ff */
[----:B------:R4:W-:Y:S03]  /*5c50*/  STG.E.128 desc[UR6][R178.64], R172 ;  /* 0x000000acb2007986 */ /* 0x0009e6000c101d06 */
.L_x_4631:
[----:B------:R-:W-:Y:S05]  /*5c60*/  BSYNC.RECONVERGENT B2 ;  /* 0x0000000000027941 */ /* 0x000fea0003800200 */
.L_x_4630:
        /* <DEDUP_REMOVED lines=45> */
.L_x_4635:
        /* <DEDUP_REMOVED lines=36> */
.L_x_4636:
[----:B------:R-:W0:Y:S08]  /*6180*/  @P1 LDC.64 R178, c[0x0][0x478] ;  /* 0x00011e00ffb21b82 */ /* 0x000e300000000a00 */
[----:B------:R-:W1:Y:S01]  /*6190*/  LDC.64 R176, c[0x0][0x468] ;  /* 0x00011a00ffb07b82 */ /* 0x000e620000000a00 */
[----:B0-----:R-:W-:-:S05]  /*61a0*/  @P1 IMAD.WIDE.U32 R178, R186, 0x10, R178 ;  /* 0x00000010bab21825 */ /* 0x001fca00078e00b2 */
[----:B------:R0:W-:Y:S01]  /*61b0*/  @P1 STG.E.128 desc[UR6][R178.64], R148 ;  /* 0x00000094b2001986 */ /* 0x0001e2000c101d06 */
[----:B-1----:R-:W-:-:S05]  /*61c0*/  IMAD.WIDE.U32 R176, R186, 0x10, R176 ;  /* 0x00000010bab07825 */ /* 0x002fca00078e00b0 */
[----:B------:R0:W-:Y:S01]  /*61d0*/  STG.E.128 desc[UR6][R176.64], R172 ;  /* 0x000000acb0007986 */ /* 0x0001e2000c101d06 */
[----:B------:R-:W-:Y:S05]  /*61e0*/  BRA `(.L_x_4634) ;  /* 0x0000002400207947 */ /* 0x000fea0003800000 */
.L_x_4617:
        /* <DEDUP_REMOVED lines=10> */
[--C-:B------:R-:W-:Y:S01]  /*6290*/  FADD.FTZ R179, R224, -R173.reuse ;  /* 0x800000ade0b37221 */ /* 0x100fe20000010000 */
[----:B------:R-:W-:Y:S02]  /*62a0*/  PRMT R173, R159, 0x7632, R173 ;  /* 0x000076329fad7816 */ /* 0x000fe400000000ad */
[----:B------:R-:W-:Y:S01]  /*62b0*/  SHF.L.U32 R172, R172, 0x10, RZ ;  /* 0x00000010acac7819 */ /* 0x000fe200000006ff */
[----:B------:R-:W-:Y:S01]  /*62c0*/  FADD.FTZ R245, R232, -R243 ;  /* 0x800000f3e8f57221 */ /* 0x000fe20000010000 */
[----:B------:R-:W-:Y:S01]  /*62d0*/  SHF.L.U32 R174, R173, 0x10, RZ ;  /* 0x00000010adae7819 */ /* 0x000fe200000006ff */
[----:B------:R-:W-:Y:S01]  /*62e0*/  FADD.FTZ R173, R228, -R175 ;  /* 0x800000afe4ad7221 */ /* 0x000fe20000010000 */
[----:B------:R-:W-:-:S03]  /*62f0*/  FFMA.FTZ R243, R238, R177, R176 ;  /* 0x000000b1eef37223 */ /* 0x000fc600000100b0 */
[----:B-----5:R-:W-:Y:S01]  /*6300*/  FFMA.FTZ R173, R191, R173, R172 ;  /* 0x000000adbfad7223 */ /* 0x020fe200000100ac */
[----:B------:R-:W-:Y:S01]  /*6310*/  FFMA.FTZ R172, R229, R177, R176 ;  /* 0x000000b1e5ac7223 */ /* 0x000fe200000100b0 */
[----:B------:R-:W-:Y:S01]  /*6320*/  FADD.FTZ R243, R236, -R243 ;  /* 0x800000f3ecf37221 */ /* 0x000fe20000010000 */
[--C-:B------:R-:W-:Y:S01]  /*6330*/  FFMA.FTZ R179, R191, R179, R174.reuse ;  /* 0x000000b3bfb37223 */ /* 0x100fe200000100ae */
[----:B------:R-:W-:Y:S01]  /*6340*/  PRMT R174, R157, 0x7632, R174 ;  /* 0x000076329dae7816 */ /* 0x000fe200000000ae */
[----:B------:R-:W-:Y:S01]  /*6350*/  FADD.FTZ R175, R227, -R172 ;  /* 0x800000ace3af7221 */ /* 0x000fe20000010000 */
[----:B------:R-:W-:Y:S01]  /*6360*/  SHF.L.U32 R172, R159, 0x10, RZ ;  /* 0x000000109fac7819 */ /* 0x000fe200000006ff */
[----:B------:R-:W-:Y:S01]  /*6370*/  FMUL.FTZ R178, R179, R192 ;  /* 0x000000c0b3b27220 */ /* 0x000fe20000410000 */
[----:B------:R-:W-:-:S03]  /*6380*/  SHF.L.U32 R174, R174, 0x10, RZ ;  /* 0x00000010aeae7819 */ /* 0x000fc600000006ff */
[C-C-:B------:R-:W-:Y:S01]  /*6390*/  FFMA.FTZ R175, R191.reuse, R175, R172.reuse ;  /* 0x000000afbfaf7223 */ /* 0x140fe200000100ac */
[----:B------:R-:W-:Y:S01]  /*63a0*/  PRMT R172, R156, 0x7632, R172 ;  /* 0x000076329cac7816 */ /* 0x000fe200000000ac */
[----:B------:R-:W-:Y:S01]  /*63b0*/  FFMA.FTZ R245, R191, R245, R174 ;  /* 0x000000f5bff57223 */ /* 0x000fe200000100ae */
[----:B------:R-:W-:Y:S01]  /*63c0*/  FFMA.FTZ R174, R237, R177, R176 ;  /* 0x000000b1edae7223 */ /* 0x000fe200000100b0 */
[-C--:B------:R-:W-:Y:S01]  /*63d0*/  FMUL.FTZ R175, R175, R192.reuse ;  /* 0x000000c0afaf7220 */ /* 0x080fe20000410000 */
[----:B------:R-:W-:Y:S01]  /*63e0*/  SHF.L.U32 R172, R172, 0x10, RZ ;  /* 0x00000010acac7819 */ /* 0x000fe200000006ff */
[-C--:B------:R-:W-:Y:S01]  /*63f0*/  FMUL.FTZ R240, R245, R192.reuse ;  /* 0x000000c0f5f07220 */ /* 0x080fe20000410000 */
[----:B------:R-:W-:Y:S01]  /*6400*/  FADD.FTZ R249, R235, -R174 ;  /* 0x800000aeebf97221 */ /* 0x000fe20000010000 */
[----:B------:R-:W-:Y:S02]  /*6410*/  SHF.L.U32 R174, R157, 0x10, RZ ;  /* 0x000000109dae7819 */ /* 0x000fe400000006ff */
[----:B------:R-:W-:Y:S01]  /*6420*/  FFMA.FTZ R243, R191, R243, R172 ;  /* 0x000000f3bff37223 */ /* 0x000fe200000100ac */
[----:B------:R-:W-:Y:S01]  /*6430*/  FFMA.FTZ R172, R233, R177, R176 ;  /* 0x000000b1e9ac7223 */ /* 0x000fe200000100b0 */
[----:B------:R-:W-:Y:S01]  /*6440*/  F2FP.BF16.F32.PACK_AB R175, R178, R175 ;  /* 0x000000afb2af723e */ /* 0x000fe200000010ff */
[----:B------:R-:W-:Y:S01]  /*6450*/  FFMA.FTZ R249, R191, R249, R174 ;  /* 0x000000f9bff97223 */ /* 0x000fe200000100ae */
[----:B------:R-:W0:Y:S01]  /*6460*/  LDC.64 R178, c[0x0][0x468] ;  /* 0x00011a00ffb27b82 */ /* 0x000e220000000a00 */
[----:B------:R-:W-:Y:S01]  /*6470*/  FADD.FTZ R251, R231, -R172 ;  /* 0x800000ace7fb7221 */ /* 0x000fe20000010000 */
[----:B------:R-:W-:Y:S01]  /*6480*/  SHF.L.U32 R172, R158, 0x10, RZ ;  /* 0x000000109eac7819 */ /* 0x000fe200000006ff */
[----:B------:R-:W-:-:S04]  /*6490*/  FMUL.FTZ R243, R243, R192 ;  /* 0x000000c0f3f37220 */ /* 0x000fc80000410000 */
[----:B------:R-:W-:Y:S01]  /*64a0*/  FFMA.FTZ R251, R191, R251, R172 ;  /* 0x000000fbbffb7223 */ /* 0x000fe200000100ac */
[----:B------:R-:W-:-:S03]  /*64b0*/  FFMA.FTZ R172, R241, R177, R176 ;  /* 0x000000b1f1ac7223 */ /* 0x000fc600000100b0 */
[-C--:B------:R-:W-:Y:S01]  /*64c0*/  FMUL.FTZ R174, R251, R192.reuse ;  /* 0x000000c0fbae7220 */ /* 0x080fe20000410000 */
[----:B------:R-:W-:Y:S01]  /*64d0*/  FADD.FTZ R247, R239, -R172 ;  /* 0x800000aceff77221 */ /* 0x000fe20000010000 */
[----:B------:R-:W-:Y:S01]  /*64e0*/  SHF.L.U32 R172, R156, 0x10, RZ ;  /* 0x000000109cac7819 */ /* 0x000fe200000006ff */
[-C--:B------:R-:W-:Y:S01]  /*64f0*/  FMUL.FTZ R251, R173, R192.reuse ;  /* 0x000000c0adfb7220 */ /* 0x080fe20000410000 */
[----:B------:R-:W-:-:S03]  /*6500*/  FMUL.FTZ R173, R249, R192 ;  /* 0x000000c0f9ad7220 */ /* 0x000fc60000410000 */
[----:B------:R-:W-:Y:S01]  /*6510*/  FFMA.FTZ R247, R191, R247, R172 ;  /* 0x000000f7bff77223 */ /* 0x000fe200000100ac */
[----:B------:R-:W-:Y:S02]  /*6520*/  F2FP.BF16.F32.PACK_AB R174, R251, R174 ;  /* 0x000000aefbae723e */ /* 0x000fe400000010ff */
[----:B------:R-:W-:Y:S01]  /*6530*/  F2FP.BF16.F32.PACK_AB R173, R240, R173 ;  /* 0x000000adf0ad723e */ /* 0x000fe200000010ff */
[----:B------:R-:W-:Y:S01]  /*6540*/  FMUL.FTZ R172, R247, R192 ;  /* 0x000000c0f7ac7220 */ /* 0x000fe20000410000 */
[C---:B0-----:R-:W-:Y:S01]  /*6550*/  IMAD.WIDE.U32 R178, R186.reuse, 0x10, R178 ;  /* 0x00000010bab27825 */ /* 0x041fe200078e00b2 */
[----:B------:R-:W-:-:S03]  /*6560*/  IADD3 R186, PT, PT, R186, 0x20, RZ ;  /* 0x00000020baba7810 */ /* 0x000fc60007ffe0ff */
[----:B------:R-:W-:-:S05]  /*6570*/  F2FP.BF16.F32.PACK_AB R172, R243, R172 ;  /* 0x000000acf3ac723e */ /* 0x000fca00000010ff */
[----:B------:R0:W-:Y:S02]  /*6580*/  STG.E.128 desc[UR6][R178.64], R172 ;  /* 0x000000acb2007986 */ /* 0x0001e4000c101d06 */
.L_x_4639:
[----:B------:R-:W-:Y:S05]  /*6590*/  BSYNC.RECONVERGENT B2 ;  /* 0x0000000000027941 */ /* 0x000fea0003800200 */
.L_x_4638:
[----:B------:R-:W-:Y:S04]  /*65a0*/  BSSY.RECONVERGENT B2, `(.L_x_4640) ;  /* 0x0000036000027945 */ /* 0x000fe80003800200 */
[----:B------:R-:W-:Y:S05]  /*65b0*/  @!P2 BRA `(.L_x_4641) ;  /* 0x0000000000d0a947 */ /* 0x000fea0003800000 */
[-C--:B0-----:R-:W-:Y:S01]  /*65c0*/  FFMA.FTZ R173, R210, R177.reuse, R176 ;  /* 0x000000b1d2ad7223 */ /* 0x081fe200000100b0 */
        /* <DEDUP_REMOVED lines=51> */
.L_x_4641:
[----:B------:R-:W-:Y:S05]  /*6900*/  BSYNC.RECONVERGENT B2 ;  /* 0x0000000000027941 */ /* 0x000fea0003800200 */
.L_x_4640:
[----:B------:R-:W-:Y:S04]  /*6910*/  BSSY.RECONVERGENT B2, `(.L_x_4642) ;  /* 0x0000036000027945 */ /* 0x000fe80003800200 */
[----:B------:R-:W-:Y:S05]  /*6920*/  @!P3 BRA `(.L_x_4643) ;  /* 0x0000000000d0b947 */ /* 0x000fea0003800000 */
[-CC-:B01----:R-:W-:Y:S01]  /*6930*/  FFMA.FTZ R172, R194, R177.reuse, R176.reuse ;  /* 0x000000b1c2ac7223 */ /* 0x183fe200000100b0 */
[----:B------:R-:W-:Y:S01]  /*6940*/  PRMT R173, R167, 0x7632, R173 ;  /* 0x00007632a7ad7816 */ /* 0x000fe200000000ad */
[-CC-:B------:R-:W-:Y:S01]  /*6950*/  FFMA.FTZ R175, R198, R177.reuse, R176.reuse ;  /* 0x000000b1c6af7223 */ /* 0x180fe200000100b0 */
[-C--:B------:R-:W-:Y:S01]  /*6960*/  FFMA.FTZ R243, R202, R177.reuse, R176 ;  /* 0x000000b1caf37223 */ /* 0x080fe200000100b0 */
[--C-:B------:R-:W-:Y:S01]  /*6970*/  FADD.FTZ R179, R193, -R172.reuse ;  /* 0x800000acc1b37221 */ /* 0x100fe20000010000 */
[----:B------:R-:W-:Y:S02]  /*6980*/  PRMT R172, R166, 0x7632, R172 ;  /* 0x00007632a6ac7816 */ /* 0x000fe400000000ac */
        /* <DEDUP_REMOVED lines=8> */
[----:B------:R-:W-:Y:S01]  /*6a10*/  FFMA.FTZ R172, R197, R177, R176 ;  /* 0x000000b1c5ac7223 */ /* 0x000fe200000100b0 */
[----:B------:R-:W-:Y:S01]  /*6a20*/  FADD.FTZ R243, R204, -R243 ;  /* 0x800000f3ccf37221 */ /* 0x000fe20000010000 */
[----:B------:R-:W-:Y:S01]  /*6a30*/  FMUL.FTZ R178, R179, R192 ;  /* 0x000000c0b3b27220 */ /* 0x000fe20000410000 */
[----:B------:R-:W-:Y:S01]  /*6a40*/  SHF.L.U32 R174, R174, 0x10, RZ ;  /* 0x00000010aeae7819 */ /* 0x000fe200000006ff */
[----:B------:R-:W-:Y:S01]  /*6a50*/  FADD.FTZ R175, R195, -R172 ;  /* 0x800000acc3af7221 */ /* 0x000fe20000010000 */
[----:B------:R-:W-:-:S03]  /*6a60*/  SHF.L.U32 R172, R167, 0x10, RZ ;  /* 0x00000010a7ac7819 */ /* 0x000fc600000006ff */
[----:B------:R-:W-:Y:S01]  /*6a70*/  FFMA.FTZ R245, R191, R245, R174 ;  /* 0x000000f5bff57223 */ /* 0x000fe200000100ae */
[----:B------:R-:W-:Y:S01]  /*6a80*/  FFMA.FTZ R174, R205, R177, R176 ;  /* 0x000000b1cdae7223 */ /* 0x000fe200000100b0 */
[--C-:B------:R-:W-:Y:S01]  /*6a90*/  FFMA.FTZ R175, R191, R175, R172.reuse ;  /* 0x000000afbfaf7223 */ /* 0x100fe200000100ac */
[----:B------:R-:W-:Y:S01]  /*6aa0*/  PRMT R172, R164, 0x7632, R172 ;  /* 0x00007632a4ac7816 */ /* 0x000fe200000000ac */
[-C--:B------:R-:W-:Y:S01]  /*6ab0*/  FMUL.FTZ R240, R245, R192.reuse ;  /* 0x000000c0f5f07220 */ /* 0x080fe20000410000 */
[----:B------:R-:W-:Y:S01]  /*6ac0*/  FADD.FTZ R249, R203, -R174 ;  /* 0x800000aecbf97221 */ /* 0x000fe20000010000 */
[-C--:B------:R-:W-:Y:S01]  /*6ad0*/  FMUL.FTZ R175, R175, R192.reuse ;  /* 0x000000c0afaf7220 */ /* 0x080fe20000410000 */
[----:B------:R-:W-:Y:S02]  /*6ae0*/  SHF.L.U32 R172, R172, 0x10, RZ ;  /* 0x00000010acac7819 */ /* 0x000fe400000006ff */
[----:B------:R-:W-:Y:S02]  /*6af0*/  SHF.L.U32 R174, R165, 0x10, RZ ;  /* 0x00000010a5ae7819 */ /* 0x000fe400000006ff */
[----:B------:R-:W-:Y:S01]  /*6b00*/  F2FP.BF16.F32.PACK_AB R175, R178, R175 ;  /* 0x000000afb2af723e */ /* 0x000fe200000010ff */
[----:B------:R-:W-:Y:S01]  /*6b10*/  FFMA.FTZ R243, R191, R243, R172 ;  /* 0x000000f3bff37223 */ /* 0x000fe200000100ac */
[----:B------:R-:W-:Y:S01]  /*6b20*/  FFMA.FTZ R172, R201, R177, R176 ;  /* 0x000000b1c9ac7223 */ /* 0x000fe200000100b0 */
[----:B------:R-:W0:Y:S01]  /*6b30*/  LDC.64 R178, c[0x0][0x468] ;  /* 0x00011a00ffb27b82 */ /* 0x000e220000000a00 */
[----:B------:R-:W-:Y:S01]  /*6b40*/  FFMA.FTZ R249, R191, R249, R174 ;  /* 0x000000f9bff97223 */ /* 0x000fe200000100ae */
[----:B------:R-:W-:Y:S01]  /*6b50*/  FMUL.FTZ R243, R243, R192 ;  /* 0x000000c0f3f37220 */ /* 0x000fe20000410000 */
[----:B------:R-:W-:Y:S01]  /*6b60*/  FADD.FTZ R251, R199, -R172 ;  /* 0x800000acc7fb7221 */ /* 0x000fe20000010000 */
[----:B------:R-:W-:-:S05]  /*6b70*/  SHF.L.U32 R172, R166, 0x10, RZ ;  /* 0x00000010a6ac7819 */ /* 0x000fca00000006ff */
        /* <DEDUP_REMOVED lines=15> */
.L_x_4643:
[----:B------:R-:W-:Y:S05]  /*6c70*/  BSYNC.RECONVERGENT B2 ;  /* 0x0000000000027941 */ /* 0x000fea0003800200 */
.L_x_4642:
[----:B------:R-:W-:Y:S04]  /*6c80*/  BSSY.RECONVERGENT B2, `(.L_x_4644) ;  /* 0x0000036000027945 */ /* 0x000fe80003800200 */
[----:B------:R-:W-:Y:S05]  /*6c90*/  @!P4 BRA `(.L_x_4645) ;  /* 0x0000000000d0c947 */ /* 0x000fea0003800000 */
[-CC-:B012---:R-:W-:Y:S01]  /*6ca0*/  FFMA.FTZ R172, R8, R177.reuse, R176.reuse ;  /* 0x000000b108ac7223 */ /* 0x187fe200000100b0 */
[----:B------:R-:W-:Y:S01]  /*6cb0*/  PRMT R173, R171, 0x7632, R173 ;  /* 0x00007632abad7816 */ /* 0x000fe200000000ad */
[-CC-:B------:R-:W-:Y:S01]  /*6cc0*/  FFMA.FTZ R178, R6, R177.reuse, R176.reuse ;  /* 0x000000b106b27223 */ /* 0x180fe200000100b0 */
        /* <DEDUP_REMOVED lines=8> */
[----:B------:R-:W-:Y:S01]  /*6d50*/  FADD.FTZ R245, R26, -R243 ;  /* 0x800000f31af57221 */ /* 0x000fe20000010000 */
[----:B------:R-:W-:Y:S01]  /*6d60*/  FFMA.FTZ R243, R184, R177, R176 ;  /* 0x000000b1b8f37223 */ /* 0x000fe200000100b0 */
[C---:B-----5:R-:W-:Y:S01]  /*6d70*/  FFMA.FTZ R179, R191.reuse, R179, R174 ;  /* 0x000000b3bfb37223 */ /* 0x060fe200000100ae */
[----:B------:R-:W-:Y:S01]  /*6d80*/  FFMA.FTZ R173, R191, R173, R172 ;  /* 0x000000adbfad7223 */ /* 0x000fe200000100ac */
[----:B------:R-:W-:Y:S01]  /*6d90*/  SHF.L.U32 R172, R171, 0x10, RZ ;  /* 0x00000010abac7819 */ /* 0x000fe200000006ff */
[----:B------:R-:W-:Y:S01]  /*6da0*/  FADD.FTZ R243, R182, -R243 ;  /* 0x800000f3b6f37221 */ /* 0x000fe20000010000 */
[----:B------:R-:W-:Y:S01]  /*6db0*/  FMUL.FTZ R178, R179, R192 ;  /* 0x000000c0b3b27220 */ /* 0x000fe20000410000 */
[----:B------:R-:W-:-:S02]  /*6dc0*/  PRMT R174, R169, 0x7632, R174 ;  /* 0x00007632a9ae7816 */ /* 0x000fc400000000ae */
[--C-:B------:R-:W-:Y:S01]  /*6dd0*/  FFMA.FTZ R175, R191, R175, R172.reuse ;  /* 0x000000afbfaf7223 */ /* 0x100fe200000100ac */
[----:B------:R-:W-:Y:S02]  /*6de0*/  PRMT R172, R168, 0x7632, R172 ;  /* 0x00007632a8ac7816 */ /* 0x000fe400000000ac */
[----:B------:R-:W-:Y:S01]  /*6df0*/  SHF.L.U32 R174, R174, 0x10, RZ ;  /* 0x00000010aeae7819 */ /* 0x000fe200000006ff */
[----:B------:R-:W-:Y:S01]  /*6e00*/  FMUL.FTZ R175, R175, R192 ;  /* 0x000000c0afaf7220 */ /* 0x000fe20000410000 */
[----:B------:R-:W-:-:S03]  /*6e10*/  SHF.L.U32 R172, R172, 0x10, RZ ;  /* 0x00000010acac7819 */ /* 0x000fc600000006ff */
[C---:B------:R-:W-:Y:S01]  /*6e20*/  FFMA.FTZ R245, R191.reuse, R245, R174 ;  /* 0x000000f5bff57223 */ /* 0x040fe200000100ae */
[----:B------:R-:W-:Y:S01]  /*6e30*/  F2FP.BF16.F32.PACK_AB R175, R178, R175 ;  /* 0x000000afb2af723e */ /* 0x000fe200000010ff */
[----:B------:R-:W-:Y:S01]  /*6e40*/  FFMA.FTZ R243, R191, R243, R172 ;  /* 0x000000f3bff37223 */ /* 0x000fe200000100ac */
[-CC-:B------:R-:W-:Y:S01]  /*6e50*/  FFMA.FTZ R172, R27, R177.reuse, R176.reuse ;  /* 0x000000b11bac7223 */ /* 0x180fe200000100b0 */
[----:B------:R-:W0:Y:S01]  /*6e60*/  LDC.64 R178, c[0x0][0x468] ;  /* 0x00011a00ffb27b82 */ /* 0x000e220000000a00 */
[----:B------:R-:W-:Y:S01]  /*6e70*/  FFMA.FTZ R174, R183, R177, R176 ;  /* 0x000000b1b7ae7223 */ /* 0x000fe200000100b0 */
[-C--:B------:R-:W-:Y:S01]  /*6e80*/  FMUL.FTZ R240, R245, R192.reuse ;  /* 0x000000c0f5f07220 */ /* 0x080fe20000410000 */
[----:B------:R-:W-:Y:S01]  /*6e90*/  FADD.FTZ R251, R3, -R172 ;  /* 0x800000ac03fb7221 */ /* 0x000fe20000010000 */
[----:B------:R-:W-:Y:S01]  /*6ea0*/  SHF.L.U32 R172, R170, 0x10, RZ ;  /* 0x00000010aaac7819 */ /* 0x000fe200000006ff */
[----:B------:R-:W-:Y:S01]  /*6eb0*/  FADD.FTZ R249, R181, -R174 ;  /* 0x800000aeb5f97221 */ /* 0x000fe20000010000 */
[----:B------:R-:W-:Y:S01]  /*6ec0*/  SHF.L.U32 R174, R169, 0x10, RZ ;  /* 0x00000010a9ae7819 */ /* 0x000fe200000006ff */
[----:B------:R-:W-:-:S02]  /*6ed0*/  FMUL.FTZ R243, R243, R192 ;  /* 0x000000c0f3f37220 */ /* 0x000fc40000410000 */
[----:B------:R-:W-:Y:S01]  /*6ee0*/  FFMA.FTZ R251, R191, R251, R172 ;  /* 0x000000fbbffb7223 */ /* 0x000fe200000100ac */
[----:B------:R-:W-:Y:S01]  /*6ef0*/  FFMA.FTZ R172, R187, R177, R176 ;  /* 0x000000b1bbac7223 */ /* 0x000fe200000100b0 */
[----:B------:R-:W-:Y:S02]  /*6f00*/  FFMA.FTZ R249, R191, R249, R174 ;  /* 0x000000f9bff97223 */ /* 0x000fe400000100ae */
        /* <DEDUP_REMOVED lines=13> */
.L_x_4645:
[----:B------:R-:W-:Y:S05]  /*6fe0*/  BSYNC.RECONVERGENT B2 ;  /* 0x0000000000027941 */ /* 0x000fea0003800200 */
.L_x_4644:
[----:B------:R-:W-:Y:S05]  /*6ff0*/  @!P5 BRA `(.L_x_4634) ;  /* 0x00000014009cd947 */ /* 0x000fea0003800000 */
[-C--:B0123--:R-:W-:Y:S01]  /*7000*/  FFMA.FTZ R174, R24, R177.reuse, R176 ;  /* 0x000000b118ae7223 */ /* 0x08ffe200000100b0 */
        /* <DEDUP_REMOVED lines=8> */
[-CC-:B------:R-:W-:Y:S01]  /*7090*/  FFMA.FTZ R178, R20, R177.reuse, R176.reuse ;  /* 0x000000b114b27223 */ /* 0x180fe200000100b0 */
        /* <DEDUP_REMOVED lines=42> */
.L_x_4637:
        /* <DEDUP_REMOVED lines=8> */
[----:B------:R-:W0:Y:S01]  /*73c0*/  LDC.64 R242, c[0x0][0x478] ;  /* 0x00011e00fff27b82 */ /* 0x000e220000000a00 */
[----:B------:R-:W-:Y:S02]  /*73d0*/  SHF.L.U32 R240, R158, 0x10, RZ ;  /* 0x000000109ef07819 */ /* 0x000fe400000006ff */
[----:B-----5:R-:W-:Y:S01]  /*73e0*/  FFMA.FTZ R149, R191, R148, R150 ;  /* 0x00000094bf957223 */ /* 0x020fe20000010096 */
[----:B------:R-:W-:Y:S01]  /*73f0*/  SHF.L.U32 R150, R151, 0x10, RZ ;  /* 0x0000001097967819 */ /* 0x000fe200000006ff */
[----:B------:R-:W-:Y:S01]  /*7400*/  FADD.FTZ R148, R232, -R173 ;  /* 0x800000ade8947221 */ /* 0x000fe20000010000 */
[-CC-:B------:R-:W-:Y:S01]  /*7410*/  FFMA.FTZ R151, R230, R177.reuse, R176.reuse ;  /* 0x000000b1e6977223 */ /* 0x180fe200000100b0 */
[----:B------:R-:W-:Y:S01]  /*7420*/  FFMA.FTZ R173, R226, R177, R176 ;  /* 0x000000b1e2ad7223 */ /* 0x000fe200000100b0 */
[----:B------:R-:W1:Y:S01]  /*7430*/  LDC.64 R178, c[0x0][0x468] ;  /* 0x00011a00ffb27b82 */ /* 0x000e620000000a00 */
[----:B------:R-:W-:Y:S01]  /*7440*/  FFMA.FTZ R175, R191, R148, R150 ;  /* 0x00000094bfaf7223 */ /* 0x000fe20000010096 */
[----:B------:R-:W-:Y:S01]  /*7450*/  PRMT R148, R158, 0x7632, R148 ;  /* 0x000076329e947816 */ /* 0x000fe20000000094 */
[--C-:B------:R-:W-:Y:S01]  /*7460*/  FADD.FTZ R150, R228, -R151.reuse ;  /* 0x80000097e4967221 */ /* 0x100fe20000010000 */
[----:B------:R-:W-:Y:S01]  /*7470*/  PRMT R151, R159, 0x7632, R151 ;  /* 0x000076329f977816 */ /* 0x000fe20000000097 */
[----:B------:R-:W-:Y:S01]  /*7480*/  FADD.FTZ R172, R224, -R173 ;  /* 0x800000ade0ac7221 */ /* 0x000fe20000010000 */
[----:B------:R-:W-:Y:S01]  /*7490*/  SHF.L.U32 R148, R148, 0x10, RZ ;  /* 0x0000001094947819 */ /* 0x000fe200000006ff */
[----:B------:R-:W-:Y:S01]  /*74a0*/  FMUL.FTZ R247, R149, R192 ;  /* 0x000000c095f77220 */ /* 0x000fe20000410000 */
[----:B------:R-:W-:-:S03]  /*74b0*/  SHF.L.U32 R151, R151, 0x10, RZ ;  /* 0x0000001097977819 */ /* 0x000fc600000006ff */
[----:B------:R-:W-:Y:S01]  /*74c0*/  FFMA.FTZ R173, R191, R150, R148 ;  /* 0x00000096bfad7223 */ /* 0x000fe20000010094 */
[-CC-:B------:R-:W-:Y:S01]  /*74d0*/  FFMA.FTZ R150, R237, R177.reuse, R176.reuse ;  /* 0x000000b1ed967223 */ /* 0x180fe200000100b0 */
[-C--:B------:R-:W-:Y:S01]  /*74e0*/  FFMA.FTZ R148, R241, R177.reuse, R176 ;  /* 0x000000b1f1947223 */ /* 0x080fe200000100b0 */
[----:B------:R-:W-:Y:S01]  /*74f0*/  FFMA.FTZ R245, R191, R172, R151 ;  /* 0x000000acbff57223 */ /* 0x000fe20000010097 */
[----:B------:R-:W-:Y:S01]  /*7500*/  SHF.L.U32 R151, R157, 0x10, RZ ;  /* 0x000000109d977819 */ /* 0x000fe200000006ff */
[----:B------:R-:W-:Y:S01]  /*7510*/  FADD.FTZ R244, R235, -R150 ;  /* 0x80000096ebf47221 */ /* 0x000fe20000010000 */
[----:B------:R-:W-:Y:S01]  /*7520*/  SHF.L.U32 R150, R156, 0x10, RZ ;  /* 0x000000109c967819 */ /* 0x000fe200000006ff */
[----:B------:R-:W-:Y:S01]  /*7530*/  FADD.FTZ R148, R239, -R148 ;  /* 0x80000094ef947221 */ /* 0x000fe20000010000 */
[-C--:B------:R-:W-:Y:S01]  /*7540*/  FFMA.FTZ R172, R229, R177.reuse, R176 ;  /* 0x000000b1e5ac7223 */ /* 0x080fe200000100b0 */
[----:B------:R-:W-:Y:S01]  /*7550*/  FFMA.FTZ R244, R191, R244, R151 ;  /* 0x000000f4bff47223 */ /* 0x000fe20000010097 */
[----:B------:R-:W-:Y:S01]  /*7560*/  SHF.L.U32 R151, R159, 0x10, RZ ;  /* 0x000000109f977819 */ /* 0x000fe200000006ff */
[----:B------:R-:W-:Y:S01]  /*7570*/  FFMA.FTZ R148, R191, R148, R150 ;  /* 0x00000094bf947223 */ /* 0x000fe20000010096 */
[----:B------:R-:W-:Y:S01]  /*7580*/  FFMA.FTZ R150, R233, R177, R176 ;  /* 0x000000b1e9967223 */ /* 0x000fe200000100b0 */
[----:B------:R-:W-:Y:S01]  /*7590*/  FADD.FTZ R172, R227, -R172 ;  /* 0x800000ace3ac7221 */ /* 0x000fe20000010000 */
[----:B0-----:R-:W-:-:S04]  /*75a0*/  IMAD.WIDE.U32 R242, R186, 0x10, R242 ;  /* 0x00000010baf27825 */ /* 0x001fc800078e00f2 */
[----:B------:R-:W-:Y:S01]  /*75b0*/  FADD.FTZ R150, R231, -R150 ;  /* 0x80000096e7967221 */ /* 0x000fe20000010000 */
[----:B------:R-:W-:Y:S01]  /*75c0*/  FFMA.FTZ R174, R191, R172, R151 ;  /* 0x000000acbfae7223 */ /* 0x000fe20000010097 */
[----:B------:R-:W-:Y:S01]  /*75d0*/  FMUL.FTZ R172, R148, R192 ;  /* 0x000000c094ac7220 */ /* 0x000fe20000410000 */
[----:B------:R-:W-:Y:S01]  /*75e0*/  F2FP.BF16.F32.PACK_AB R148, R149, R148 ;  /* 0x000000949594723e */ /* 0x000fe200000010ff */
[----:B------:R-:W-:Y:S01]  /*75f0*/  FFMA.FTZ R240, R191, R150, R240 ;  /* 0x00000096bff07223 */ /* 0x000fe200000100f0 */
[----:B------:R-:W-:Y:S01]  /*7600*/  F2FP.BF16.F32.PACK_AB R149, R175, R244 ;  /* 0x000000f4af95723e */ /* 0x000fe200000010ff */
[----:B------:R-:W-:Y:S01]  /*7610*/  FMUL.FTZ R244, R244, R192 ;  /* 0x000000c0f4f47220 */ /* 0x000fe20000410000 */
[----:B------:R-:W-:Y:S01]  /*7620*/  F2FP.BF16.F32.PACK_AB R151, R245, R174 ;  /* 0x000000aef597723e */ /* 0x000fe200000010ff */
[----:B------:R-:W-:Y:S01]  /*7630*/  FMUL.FTZ R175, R175, R192 ;  /* 0x000000c0afaf7220 */ /* 0x000fe20000410000 */
[----:B------:R-:W-:Y:S01]  /*7640*/  F2FP.BF16.F32.PACK_AB R150, R173, R240 ;  /* 0x000000f0ad96723e */ /* 0x000fe200000010ff */
[----:B------:R-:W-:Y:S01]  /*7650*/  FMUL.FTZ R240, R240, R192 ;  /* 0x000000c0f0f07220 */ /* 0x000fe20000410000 */
[----:B------:R-:W-:Y:S01]  /*7660*/  F2FP.BF16.F32.PACK_AB R172, R247, R172 ;  /* 0x000000acf7ac723e */ /* 0x000fe200000010ff */
[-C--:B------:R-:W-:Y:S01]  /*7670*/  FMUL.FTZ R247, R173, R192.reuse ;  /* 0x000000c0adf77220 */ /* 0x080fe20000410000 */
[-C--:B------:R-:W-:Y:S01]  /*7680*/  FMUL.FTZ R246, R174, R192.reuse ;  /* 0x000000c0aef67220 */ /* 0x080fe20000410000 */
[----:B------:R-:W-:Y:S01]  /*7690*/  FMUL.FTZ R245, R245, R192 ;  /* 0x000000c0f5f57220 */ /* 0x000fe20000410000 */
[----:B------:R-:W-:Y:S01]  /*76a0*/  F2FP.BF16.F32.PACK_AB R173, R175, R244 ;  /* 0x000000f4afad723e */ /* 0x000fe200000010ff */
[----:B-1----:R-:W-:Y:S01]  /*76b0*/  IMAD.WIDE.U32 R178, R186, 0x10, R178 ;  /* 0x00000010bab27825 */ /* 0x002fe200078e00b2 */
[----:B------:R-:W-:Y:S01]  /*76c0*/  F2FP.BF16.F32.PACK_AB R174, R247, R240 ;  /* 0x000000f0f7ae723e */ /* 0x000fe200000010ff */
[----:B------:R0:W-:Y:S01]  /*76d0*/  STG.E.128 desc[UR6][R242.64], R148 ;  /* 0x00000094f2007986 */ /* 0x0001e2000c101d06 */
[----:B------:R-:W-:-:S02]  /*76e0*/  F2FP.BF16.F32.PACK_AB R175, R245, R246 ;  /* 0x000000f6f5af723e */ /* 0x000fc400000010ff */
[----:B------:R-:W-:-:S03]  /*76f0*/  IADD3 R186, PT, PT, R186, 0x20, RZ ;  /* 0x00000020baba7810 */ /* 0x000fc60007ffe0ff */
[----:B------:R0:W-:Y:S04]  /*7700*/  STG.E.128 desc[UR6][R178.64], R172 ;  /* 0x000000acb2007986 */ /* 0x0001e8000c101d06 */
.L_x_4647:
[----:B------:R-:W-:Y:S05]  /*7710*/  BSYNC.RECONVERGENT B2 ;  /* 0x0000000000027941 */ /* 0x000fea0003800200 */
.L_x_4646:
[----:B------:R-:W-:Y:S04]  /*7720*/  BSSY.RECONVERGENT B2, `(.L_x_4648) ;  /* 0x000003d000027945 */ /* 0x000fe80003800200 */
[----:B------:R-:W-:Y:S05]  /*7730*/  @!P2 BRA `(.L_x_4649) ;  /* 0x0000000000eca947 */ /* 0x000fea0003800000 */
[----:B0-----:R-:W-:Y:S01]  /*7740*/  PRMT R148, R160, 0x7632, R148 ;  /* 0x00007632a0947816 */ /* 0x001fe20000000094 */
        /* <DEDUP_REMOVED lines=58> */
.L_x_4649:
[----:B------:R-:W-:Y:S05]  /*7af0*/  BSYNC.RECONVERGENT B2 ;  /* 0x0000000000027941 */ /* 0x000fea0003800200 */
.L_x_4648:
[----:B------:R-:W-:Y:S04]  /*7b00*/  BSSY.RECONVERGENT B2, `(.L_x_4650) ;  /* 0x000003d000027945 */ /* 0x000fe80003800200 */
[----:B------:R-:W-:Y:S05]  /*7b10*/  @!P3 BRA `(.L_x_4651) ;  /* 0x0000000000ecb947 */ /* 0x000fea0003800000 */
[----:B01----:R-:W-:Y:S01]  /*7b20*/  PRMT R148, R164, 0x7632, R148 ;  /* 0x00007632a4947816 */ /* 0x003fe20000000094 */
[-CC-:B------:R-:W-:Y:S01]  /*7b30*/  FFMA.FTZ R149, R206, R177.reuse, R176.reuse ;  /* 0x000000b1ce957223 */ /* 0x180fe200000100b0 */
[----:B------:R-:W-:Y:S01]  /*7b40*/  PRMT R151, R165, 0x7632, R151 ;  /* 0x00007632a5977816 */ /* 0x000fe20000000097 */
[-CC-:B------:R-:W-:Y:S01]  /*7b50*/  FFMA.FTZ R173, R202, R177.reuse, R176.reuse ;  /* 0x000000b1caad7223 */ /* 0x180fe200000100b0 */
[----:B------:R-:W-:Y:S01]  /*7b60*/  SHF.L.U32 R150, R148, 0x10, RZ ;  /* 0x0000001094967819 */ /* 0x000fe200000006ff */
[----:B------:R-:W-:Y:S01]  /*7b70*/  FADD.FTZ R148, R204, -R149 ;  /* 0x80000095cc947221 */ /* 0x000fe20000010000 */
[-C--:B------:R-:W-:Y:S01]  /*7b80*/  FFMA.FTZ R172, R194, R177.reuse, R176 ;  /* 0x000000b1c2ac7223 */ /* 0x080fe200000100b0 */
[----:B------:R-:W0:Y:S01]  /*7b90*/  LDC.64 R242, c[0x0][0x478] ;  /* 0x00011e00fff27b82 */ /* 0x000e220000000a00 */
[----:B------:R-:W-:Y:S01]  /*7ba0*/  SHF.L.U32 R240, R166, 0x10, RZ ;  /* 0x00000010a6f07819 */ /* 0x000fe200000006ff */
[----:B-----5:R-:W-:Y:S01]  /*7bb0*/  FFMA.FTZ R149, R191, R148, R150 ;  /* 0x00000094bf957223 */ /* 0x020fe20000010096 */
[----:B------:R-:W-:Y:S01]  /*7bc0*/  SHF.L.U32 R150, R151, 0x10, RZ ;  /* 0x0000001097967819 */ /* 0x000fe200000006ff */
[----:B------:R-:W-:Y:S01]  /*7bd0*/  FADD.FTZ R148, R200, -R173 ;  /* 0x800000adc8947221 */ /* 0x000fe20000010000 */
[----:B------:R-:W-:Y:S01]  /*7be0*/  FFMA.FTZ R151, R198, R177, R176 ;  /* 0x000000b1c6977223 */ /* 0x000fe200000100b0 */
[----:B------:R-:W-:Y:S01]  /*7bf0*/  FADD.FTZ R172, R193, -R172 ;  /* 0x800000acc1ac7221 */ /* 0x000fe20000010000 */
[----:B------:R-:W-:Y:S01]  /*7c00*/  FMUL.FTZ R247, R149, R192 ;  /* 0x000000c095f77220 */ /* 0x000fe20000410000 */
[----:B------:R-:W-:Y:S01]  /*7c10*/  FFMA.FTZ R175, R191, R148, R150 ;  /* 0x00000094bfaf7223 */ /* 0x000fe20000010096 */
[----:B------:R-:W-:Y:S01]  /*7c20*/  PRMT R148, R166, 0x7632, R148 ;  /* 0x00007632a6947816 */ /* 0x000fe20000000094 */
[--C-:B------:R-:W-:Y:S01]  /*7c30*/  FADD.FTZ R150, R196, -R151.reuse ;  /* 0x80000097c4967221 */ /* 0x100fe20000010000 */
[----:B------:R-:W-:Y:S01]  /*7c40*/  PRMT R151, R167, 0x7632, R151 ;  /* 0x00007632a7977816 */ /* 0x000fe20000000097 */
[----:B------:R-:W1:Y:S01]  /*7c50*/  LDC.64 R178, c[0x0][0x468] ;  /* 0x00011a00ffb27b82 */ /* 0x000e620000000a00 */
[----:B------:R-:W-:-:S02]  /*7c60*/  SHF.L.U32 R148, R148, 0x10, RZ ;  /* 0x0000001094947819 */ /* 0x000fc400000006ff */
        /* <DEDUP_REMOVED lines=38> */
.L_x_4651:
[----:B------:R-:W-:Y:S05]  /*7ed0*/  BSYNC.RECONVERGENT B2 ;  /* 0x0000000000027941 */ /* 0x000fea0003800200 */
.L_x_4650:
[----:B------:R-:W-:Y:S04]  /*7ee0*/  BSSY.RECONVERGENT B2, `(.L_x_4652) ;  /* 0x000003d000027945 */ /* 0x000fe80003800200 */
[----:B------:R-:W-:Y:S05]  /*7ef0*/  @!P4 BRA `(.L_x_4653) ;  /* 0x0000000000ecc947 */ /* 0x000fea0003800000 */
[----:B012---:R-:W-:Y:S01]  /*7f00*/  PRMT R148, R168, 0x7632, R148 ;  /* 0x00007632a8947816 */ /* 0x007fe20000000094 */
[-CC-:B------:R-:W-:Y:S01]  /*7f10*/  FFMA.FTZ R149, R184, R177.reuse, R176.reuse ;  /* 0x000000b1b8957223 */ /* 0x180fe200000100b0 */
[----:B------:R-:W-:Y:S01]  /*7f20*/  PRMT R151, R169, 0x7632, R151 ;  /* 0x00007632a9977816 */ /* 0x000fe20000000097 */
[-CC-:B------:R-:W-:Y:S01]  /*7f30*/  FFMA.FTZ R173, R180, R177.reuse, R176.reuse ;  /* 0x000000b1b4ad7223 */ /* 0x180fe200000100b0 */
[----:B------:R-:W-:Y:S01]  /*7f40*/  SHF.L.U32 R150, R148, 0x10, RZ ;  /* 0x0000001094967819 */ /* 0x000fe200000006ff */
[----:B------:R-:W-:Y:S01]  /*7f50*/  FADD.FTZ R148, R182, -R149 ;  /* 0x80000095b6947221 */ /* 0x000fe20000010000 */
[-CC-:B------:R-:W-:Y:S01]  /*7f60*/  FFMA.FTZ R172, R6, R177.reuse, R176.reuse ;  /* 0x000000b106ac7223 */ /* 0x180fe200000100b0 */
[----:B------:R-:W-:Y:S01]  /*7f70*/  FFMA.FTZ R174, R8, R177, R176 ;  /* 0x000000b108ae7223 */ /* 0x000fe200000100b0 */
[----:B------:R-:W0:Y:S01]  /*7f80*/  LDC.64 R242, c[0x0][0x478] ;  /* 0x00011e00fff27b82 */ /* 0x000e220000000a00 */
[----:B-----5:R-:W-:Y:S01]  /*7f90*/  FFMA.FTZ R149, R191, R148, R150 ;  /* 0x00000094bf957223 */ /* 0x020fe20000010096 */
[----:B------:R-:W-:Y:S01]  /*7fa0*/  SHF.L.U32 R150, R151, 0x10, RZ ;  /* 0x0000001097967819 */ /* 0x000fe200000006ff */
[----:B------:R-:W-:Y:S01]  /*7fb0*/  FADD.FTZ R148, R26, -R173 ;  /* 0x800000ad1a947221 */ /* 0x000fe20000010000 */
[----:B------:R-:W-:Y:S01]  /*7fc0*/  FADD.FTZ R172, R7, -R172 ;  /* 0x800000ac07ac7221 */ /* 0x000fe20000010000 */
[----:B------:R-:W-:Y:S01]  /*7fd0*/  SHF.L.U32 R151, R169, 0x10, RZ ;  /* 0x00000010a9977819 */ /* 0x000fe200000006ff */
[----:B------:R-:W-:Y:S01]  /*7fe0*/  FADD.FTZ R174, R9, -R174 ;  /* 0x800000ae09ae7221 */ /* 0x000fe20000010000 */
[----:B------:R-:W-:Y:S01]  /*7ff0*/  FFMA.FTZ R175, R191, R148, R150 ;  /* 0x00000094bfaf7223 */ /* 0x000fe20000010096 */
[----:B------:R-:W-:Y:S01]  /*8000*/  PRMT R148, R170, 0x7632, R148 ;  /* 0x00007632aa947816 */ /* 0x000fe20000000094 */
[----:B------:R-:W1:Y:S01]  /*8010*/  LDC.64 R178, c[0x0][0x468] ;  /* 0x00011a00ffb27b82 */ /* 0x000e620000000a00 */
[----:B------:R-:W-:Y:S01]  /*8020*/  PRMT R150, R171, 0x7632, R150 ;  /* 0x00007632ab967816 */ /* 0x000fe20000000096 */
[----:B------:R-:W-:Y:S01]  /*8030*/  FMUL.FTZ R247, R149, R192 ;  /* 0x000000c095f77220 */ /* 0x000fe20000410000 */
[----:B------:R-:W-:-:S02]  /*8040*/  SHF.L.U32 R148, R148, 0x10, RZ ;  /* 0x0000001094947819 */ /* 0x000fc400000006ff */
[----:B------:R-:W-:Y:S01]  /*8050*/  SHF.L.U32 R245, R150, 0x10, RZ ;  /* 0x0000001096f57819 */ /* 0x000fe200000006ff */
[-C--:B------:R-:W-:Y:S01]  /*8060*/  FFMA.FTZ R150, R183, R177.reuse, R176 ;  /* 0x000000b1b7967223 */ /* 0x080fe200000100b0 */
[----:B------:R-:W-:Y:S01]  /*8070*/  SHF.L.U32 R240, R170, 0x10, RZ ;  /* 0x00000010aaf07819 */ /* 0x000fe200000006ff */
[----:B------:R-:W-:Y:S01]  /*8080*/  FFMA.FTZ R173, R191, R172, R148 ;  /* 0x000000acbfad7223 */ /* 0x000fe20000010094 */
[-C--:B------:R-:W-:Y:S01]  /*8090*/  FFMA.FTZ R148, R187, R177.reuse, R176 ;  /* 0x000000b1bb947223 */ /* 0x080fe200000100b0 */
[----:B------:R-:W-:Y:S01]  /*80a0*/  FADD.FTZ R244, R181, -R150 ;  /* 0x80000096b5f47221 */ /* 0x000fe20000010000 */
[----:B------:R-:W-:Y:S01]  /*80b0*/  SHF.L.U32 R150, R168, 0x10, RZ ;  /* 0x00000010a8967819 */ /* 0x000fe200000006ff */
[----:B------:R-:W-:Y:S01]  /*80c0*/  FFMA.FTZ R245, R191, R174, R245 ;  /* 0x000000aebff57223 */ /* 0x000fe200000100f5 */
[----:B------:R-:W-:Y:S01]  /*80d0*/  FADD.FTZ R148, R185, -R148 ;  /* 0x80000094b9947221 */ /* 0x000fe20000010000 */
[----:B------:R-:W-:Y:S01]  /*80e0*/  FFMA.FTZ R244, R191, R244, R151 ;  /* 0x000000f4bff47223 */ /* 0x000fe20000010097 */
[----:B------:R-:W-:Y:S01]  /*80f0*/  FFMA.FTZ R151, R5, R177, R176 ;  /* 0x000000b105977223 */ /* 0x000fe200000100b0 */
[----:B0-----:R-:W-:-:S04]  /*8100*/  IMAD.WIDE.U32 R242, R186, 0x10, R242 ;  /* 0x00000010baf27825 */ /* 0x001fc800078e00f2 */
[----:B------:R-:W-:Y:S01]  /*8110*/  FFMA.FTZ R148, R191, R148, R150 ;  /* 0x00000094bf947223 */ /* 0x000fe20000010096 */
[----:B------:R-:W-:Y:S01]  /*8120*/  FFMA.FTZ R150, R27, R177, R176 ;  /* 0x000000b11b967223 */ /* 0x000fe200000100b0 */
[----:B------:R-:W-:Y:S01]  /*8130*/  FADD.FTZ R174, R4, -R151 ;  /* 0x8000009704ae7221 */ /* 0x000fe20000010000 */
[----:B------:R-:W-:Y:S01]  /*8140*/  SHF.L.U32 R151, R171, 0x10, RZ ;  /* 0x00000010ab977819 */ /* 0x000fe200000006ff */
[----:B------:R-:W-:Y:S01]  /*8150*/  FMUL.FTZ R172, R148, R192 ;  /* 0x000000c094ac7220 */ /* 0x000fe20000410000 */
[----:B------:R-:W-:Y:S01]  /*8160*/  FADD.FTZ R150, R3, -R150 ;  /* 0x8000009603967221 */ /* 0x000fe20000010000 */
[----:B------:R-:W-:Y:S01]  /*8170*/  F2FP.BF16.F32.PACK_AB R148, R149, R148 ;  /* 0x000000949594723e */ /* 0x000fe200000010ff */
[----:B-1----:R-:W-:-:S04]  /*8180*/  IMAD.WIDE.U32 R178, R186, 0x10, R178 ;  /* 0x00000010bab27825 */ /* 0x002fc800078e00b2 */
[C---:B------:R-:W-:Y:S01]  /*8190*/  FFMA.FTZ R174, R191.reuse, R174, R151 ;  /* 0x000000aebfae7223 */ /* 0x040fe20000010097 */
        /* <DEDUP_REMOVED lines=12> */
[----:B------:R3:W-:Y:S01]  /*8260*/  STG.E.128 desc[UR6][R242.64], R148 ;  /* 0x00000094f2007986 */ /* 0x0007e2000c101d06 */
[----:B------:R-:W-:-:S02]  /*8270*/  F2FP.BF16.F32.PACK_AB R174, R247, R240 ;  /* 0x000000f0f7ae723e */ /* 0x000fc400000010ff */
[----:B------:R-:W-:Y:S02]  /*8280*/  F2FP.BF16.F32.PACK_AB R175, R245, R246 ;  /* 0x000000f6f5af723e */ /* 0x000fe400000010ff */
[----:B------:R-:W-:-:S03]  /*8290*/  IADD3 R186, PT, PT, R186, 0x20, RZ ;  /* 0x00000020baba7810 */ /* 0x000fc60007ffe0ff */
[----:B------:R3:W-:Y:S04]  /*82a0*/  STG.E.128 desc[UR6][R178.64], R172 ;  /* 0x000000acb2007986 */ /* 0x0007e8000c101d06 */
.L_x_4653:
[----:B------:R-:W-:Y:S05]  /*82b0*/  BSYNC.RECONVERGENT B2 ;  /* 0x0000000000027941 */ /* 0x000fea0003800200 */
.L_x_4652:
[----:B------:R-:W-:Y:S05]  /*82c0*/  @!P5 BRA `(.L_x_4634) ;  /* 0x0000000000e8d947 */ /* 0x000fea0003800000 */
[----:B0123--:R-:W-:Y:S01]  /*82d0*/  PRMT R148, R155, 0x7632, R148 ;  /* 0x000076329b947816 */ /* 0x00ffe20000000094 */
        /* <DEDUP_REMOVED lines=12> */
[-CC-:B------:R-:W-:Y:S01]  /*83a0*/  FFMA.FTZ R179, R13, R177.reuse, R176.reuse ;  /* 0x000000b10db37223 */ /* 0x180fe200000100b0 */
        /* <DEDUP_REMOVED lines=44> */
.L_x_4634:
[----:B------:R-:W-:Y:S05]  /*8670*/  BSYNC.RECONVERGENT B1 ;  /* 0x0000000000017941 */ /* 0x000fea0003800200 */
.L_x_4616:
[----:B01234-:R-:W0:Y:S02]  /*8680*/  LDC.64 R172, c[0x0][0x380] ;  /* 0x0000e000ffac7b82 */ /* 0x01fe240000000a00 */
[----:B0-----:R-:W-:-:S04]  /*8690*/  LEA R189, R172, R189, 0x2 ;  /* 0x000000bdacbd7211 */ /* 0x001fc800078e10ff */
[----:B------:R-:W-:-:S13]  /*86a0*/  ISETP.GE.AND P1, PT, R189, R173, PT ;  /* 0x000000adbd00720c */ /* 0x000fda0003f26270 */
[----:B------:R-:W-:Y:S05]  /*86b0*/  @!P1 BRA `(.L_x_4654) ;  /* 0xffffff8000709947 */ /* 0x000fea000383ffff */
.L_x_4595:
[----:B------:R-:W-:Y:S05]  /*86c0*/  BSYNC B0 ;  /* 0x0000000000007941 */ /* 0x000fea0003800000 */
.L_x_4594:
        /* <DEDUP_REMOVED lines=33> */
[----:B------:R-:W-:Y:S01]  /*88e0*/  STS.128 [R190+0x1000], R140 ;  /* 0x0010008cbe007388 */ /* 0x000fe20000000c00 */
[----:B------:R-:W-:-:S02]  /*88f0*/  @P0 MOV R2, R51 ;  /* 0x0000003300020202 */ /* 0x000fc40000000f00 */
[----:B------:R-:W-:Y:S01]  /*8900*/  @P0 IADD3 R51, P2, PT, R51, 0x200, RZ ;  /* 0x0000020033330810 */ /* 0x000fe20007f5e0ff */
        /* <DEDUP_REMOVED lines=74> */
[-C--:B------:R-:W-:Y:S02]  /*8db0*/  @P0 MOV R3, R66.reuse ;  /* 0x0000004200030202 */ /* 0x080fe40000000f00 */
[----:B------:R-:W-:Y:S01]  /*8dc0*/  @P0 IADD3.X R66, PT, PT, RZ, R66, RZ, P2, !PT ;  /* 0x00000042ff420210 */ /* 0x000fe200017fe4ff */
[----:B------:R-:W-:Y:S01]  /*8dd0*/  FADD.FTZ R31, R4, R31 ;  /* 0x0000001f041f7221 */ /* 0x000fe20000010000 */
[----:B------:R-:W-:Y:S01]  /*8de0*/  FADD.FTZ R23, R5, R40 ;  /* 0x0000002805177221 */ /* 0x000fe20000010000 */
        /* <DEDUP_REMOVED lines=198> */
.L_x_4615:
        /* <DEDUP_REMOVED lines=8> */
.L_x_4656:
[----:B------:R-:W-:Y:S05]  /*9ad0*/  BSYNC B1 ;  /* 0x0000000000017941 */ /* 0x000fea0003800000 */
.L_x_4655:
        /* <DEDUP_REMOVED lines=8> */
.L_x_4657:
[----:B------:R-:W-:-:S05]  /*9b60*/  FADD.FTZ R173, R173, R246 ;  /* 0x000000f6adad7221 */ /* 0x000fca0000010000 */
[----:B------:R-:W-:Y:S01]  /*9b70*/  MOV R245, R173 ;  /* 0x000000ad00f57202 */ /* 0x000fe20000000f00 */
[----:B------:R-:W-:Y:S01]  /*9b80*/  HFMA2 R247, -RZ, RZ, 0, 1.1920928955078125e-07 ;  /* 0x00000002fff77431 */ /* 0x000fe200000001ff */
[----:B------:R-:W-:-:S07]  /*9b90*/  MOV R175, R243 ;  /* 0x000000f300af7202 */ /* 0x000fce0000000f00 */
[----:B------:R-:W-:Y:S05]  /*9ba0*/  WARPSYNC.COLLECTIVE R240, `(.L_x_4658) ;  /* 0x00000000f0087348 */ /* 0x000fea0003c00000 */
[----:B------:R0:W1:Y:S02]  /*9bb0*/  SHFL.BFLY P6, R243, R245, R247, R248 ;  /* 0x0c0000f7f5f37389 */ /* 0x00006400000c00f8 */
[----:B01----:R-:W-:Y:S05]  /*9bc0*/  ENDCOLLECTIVE ;  /* 0x000000000000791b */ /* 0x003fea0003800000 */
.L_x_4658:
[----:B------:R-:W-:-:S05]  /*9bd0*/  FADD.FTZ R175, R175, R244 ;  /* 0x000000f4afaf7221 */ /* 0x000fca0000010000 */
[----:B------:R-:W-:Y:S02]  /*9be0*/  MOV R245, R175 ;  /* 0x000000af00f57202 */ /* 0x000fe40000000f00 */
[----:B------:R-:W-:-:S07]  /*9bf0*/  MOV R172, R243 ;  /* 0x000000f300ac7202 */ /* 0x000fce0000000f00 */
[----:B------:R-:W-:Y:S05]  /*9c00*/  WARPSYNC.COLLECTIVE R240, `(.L_x_4659) ;  /* 0x00000000f0087348 */ /* 0x000fea0003c00000 */
[----:B------:R0:W1:Y:S02]  /*9c10*/  SHFL.BFLY P6, R243, R245, R247, R248 ;  /* 0x0c0000f7f5f37389 */ /* 0x00006400000c00f8 */
[----:B01----:R-:W-:Y:S05]  /*9c20*/  ENDCOLLECTIVE ;  /* 0x000000000000791b */ /* 0x003fea0003800000 */
.L_x_4659:
[----:B------:R-:W-:-:S05]  /*9c30*/  FADD.FTZ R172, R173, R172 ;  /* 0x000000acadac7221 */ /* 0x000fca0000010000 */
[----:B------:R-:W-:Y:S01]  /*9c40*/  MOV R245, R172 ;  /* 0x000000ac00f57202 */ /* 0x000fe20000000f00 */
[----:B------:R-:W-:Y:S01]  /*9c50*/  HFMA2 R247, -RZ, RZ, 0, 2.384185791015625e-07 ;  /* 0x00000004fff77431 */ /* 0x000fe200000001ff */
[----:B------:R-:W-:-:S07]  /*9c60*/  MOV R174, R243 ;  /* 0x000000f300ae7202 */ /* 0x000fce0000000f00 */
[----:B------:R-:W-:Y:S05]  /*9c70*/  WARPSYNC.COLLECTIVE R240, `(.L_x_4660) ;  /* 0x00000000f0087348 */ /* 0x000fea0003c00000 */
[----:B------:R0:W1:Y:S02]  /*9c80*/  SHFL.BFLY P6, R243, R245, R247, R248 ;  /* 0x0c0000f7f5f37389 */ /* 0x00006400000c00f8 */
[----:B01----:R-:W-:Y:S05]  /*9c90*/  ENDCOLLECTIVE ;  /* 0x000000000000791b */ /* 0x003fea0003800000 */
.L_x_4660:
[----:B------:R-:W-:-:S05]  /*9ca0*/  FADD.FTZ R174, R175, R174 ;  /* 0x000000aeafae7221 */ /* 0x000fca0000010000 */
[----:B------:R-:W-:Y:S02]  /*9cb0*/  MOV R245, R174 ;  /* 0x000000ae00f57202 */ /* 0x000fe40000000f00 */
[----:B------:R-:W-:-:S07]  /*9cc0*/  MOV R177, R243 ;  /* 0x000000f300b17202 */ /* 0x000fce0000000f00 */
[----:B------:R-:W-:Y:S05]  /*9cd0*/  WARPSYNC.COLLECTIVE R240, `(.L_x_4661) ;  /* 0x00000000f0087348 */ /* 0x000fea0003c00000 */
[----:B------:R0:W1:Y:S02]  /*9ce0*/  SHFL.BFLY P6, R243, R245, R247, R248 ;  /* 0x0c0000f7f5f37389 */ /* 0x00006400000c00f8 */
[----:B01----:R-:W-:Y:S05]  /*9cf0*/  ENDCOLLECTIVE ;  /* 0x000000000000791b */ /* 0x003fea0003800000 */
.L_x_4661:
[----:B------:R-:W-:-:S05]  /*9d00*/  FADD.FTZ R177, R172, R177 ;  /* 0x000000b1acb17221 */ /* 0x000fca0000010000 */
[----:B------:R-:W-:Y:S01]  /*9d10*/  MOV R245, R177 ;  /* 0x000000b100f57202 */ /* 0x000fe20000000f00 */
[----:B------:R-:W-:Y:S01]  /*9d20*/  HFMA2 R247, -RZ, RZ, 0, 4.76837158203125e-07 ;  /* 0x00000008fff77431 */ /* 0x000fe200000001ff */
[----:B------:R-:W-:-:S07]  /*9d30*/  MOV R179, R243 ;  /* 0x000000f300b37202 */ /* 0x000fce0000000f00 */
[----:B------:R-:W-:Y:S05]  /*9d40*/  WARPSYNC.COLLECTIVE R240, `(.L_x_4662) ;  /* 0x00000000f0087348 */ /* 0x000fea0003c00000 */
[----:B------:R0:W1:Y:S02]  /*9d50*/  SHFL.BFLY P6, R243, R245, R247, R248 ;  /* 0x0c0000f7f5f37389 */ /* 0x00006400000c00f8 */
[----:B01----:R-:W-:Y:S05]  /*9d60*/  ENDCOLLECTIVE ;  /* 0x000000000000791b */ /* 0x003fea0003800000 */
.L_x_4662:
[----:B------:R-:W-:-:S05]  /*9d70*/  FADD.FTZ R179, R174, R179 ;  /* 0x000000b3aeb37221 */ /* 0x000fca0000010000 */
[----:B------:R-:W-:Y:S02]  /*9d80*/  MOV R245, R179 ;  /* 0x000000b300f57202 */ /* 0x000fe40000000f00 */
[----:B------:R-:W-:-:S07]  /*9d90*/  MOV R176, R243 ;  /* 0x000000f300b07202 */ /* 0x000fce0000000f00 */
[----:B------:R-:W-:Y:S05]  /*9da0*/  WARPSYNC.COLLECTIVE R240, `(.L_x_4663) ;  /* 0x00000000f0087348 */ /* 0x000fea0003c00000 */
[----:B------:R0:W1:Y:S02]  /*9db0*/  SHFL.BFLY P6, R243, R245, R247, R248 ;  /* 0x0c0000f7f5f37389 */ /* 0x00006400000c00f8 */
[----:B01----:R-:W-:Y:S05]  /*9dc0*/  ENDCOLLECTIVE ;  /* 0x000000000000791b */ /* 0x003fea0003800000 */
.L_x_4663:
[----:B------:R-:W-:-:S05]  /*9dd0*/  FADD.FTZ R176, R177, R176 ;  /* 0x000000b0b1b07221 */ /* 0x000fca0000010000 */
[----:B------:R-:W-:Y:S01]  /*9de0*/  MOV R245, R176 ;  /* 0x000000b000f57202 */ /* 0x000fe20000000f00 */
[----:B------:R-:W-:Y:S01]  /*9df0*/  HFMA2 R247, -RZ, RZ, 0, 9.5367431640625e-07 ;  /* 0x00000010fff77431 */ /* 0x000fe200000001ff */
[----:B------:R-:W-:-:S07]  /*9e00*/  MOV R178, R243 ;  /* 0x000000f300b27202 */ /* 0x000fce0000000f00 */
[----:B------:R-:W-:Y:S05]  /*9e10*/  WARPSYNC.COLLECTIVE R240, `(.L_x_4664) ;  /* 0x00000000f0087348 */ /* 0x000fea0003c00000 */
[----:B------:R0:W1:Y:S02]  /*9e20*/  SHFL.BFLY P6, R243, R245, R247, R248 ;  /* 0x0c0000f7f5f37389 */ /* 0x00006400000c00f8 */
[----:B01----:R-:W-:Y:S05]  /*9e30*/  ENDCOLLECTIVE ;  /* 0x000000000000791b */ /* 0x003fea0003800000 */
.L_x_4664:
[----:B------:R-:W-:-:S05]  /*9e40*/  FADD.FTZ R178, R179, R178 ;  /* 0x000000b2b3b27221 */ /* 0x000fca0000010000 */
[----:B------:R-:W-:Y:S02]  /*9e50*/  MOV R245, R178 ;  /* 0x000000b200f57202 */ /* 0x000fe40000000f00 */
[----:B------:R-:W-:-:S07]  /*9e60*/  MOV R173, R243 ;  /* 0x000000f300ad7202 */ /* 0x000fce0000000f00 */
[----:B------:R-:W-:Y:S05]  /*9e70*/  WARPSYNC.COLLECTIVE R240, `(.L_x_4665) ;  /* 0x00000000f0087348 */ /* 0x000fea0003c00000 */
[----:B------:R0:W1:Y:S02]  /*9e80*/  SHFL.BFLY P6, R243, R245, R247, R248 ;  /* 0x0c0000f7f5f37389 */ /* 0x00006400000c00f8 */
[----:B01----:R-:W-:Y:S05]  /*9e90*/  ENDCOLLECTIVE ;  /* 0x000000000000791b */ /* 0x003fea0003800000 */
.L_x_4665:
[----:B------:R-:W-:Y:S01]  /*9ea0*/  MOV R175, R243 ;  /* 0x000000f300af7202 */ /* 0x000fe20000000f00 */
[----:B------:R-:W-:Y:S06]  /*9eb0*/  BRA `(.L_x_4666) ;  /* 0xffffffa400a07947 */ /* 0x000fec000383ffff */
.L_x_4667:
        /* <DEDUP_REMOVED lines=12> */
.L_x_25392:


//--------------------- .text._ZN10layer_norm13ln_bwd_kernelINS_13Kernel_traitsIf13__nv_bfloat16S2_S2_fjLj1280ELj1ELj4ELj1ELj16ENS_18Kernel_traits_baseILj1280EfS2_S2_S2_fjLj128EEEEELb0ELb0ELb0ELb1EEEvNS_9BwdParamsE --------------------------
	.section	.text._ZN10layer_norm13ln_bwd_kernelINS_13Kernel_traitsIf13__nv_bfloat16S2_S2_fjLj1280ELj1ELj4ELj1ELj16ENS_18Kernel_traits_baseILj1280EfS2_S2_S2_fjLj128EEEEELb0ELb0ELb0ELb1EEEvNS_9BwdParamsE,"ax",@progbits
	.align	128
        .global         _ZN10layer_norm13ln_bwd_kernelINS_13Kernel_traitsIf13__nv_bfloat16S2_S2_fjLj1280ELj1ELj4ELj1ELj16ENS_18Kernel_traits_baseILj1280EfS2_S2_S2_fjLj128EEEEELb0ELb0ELb0ELb1EEEvNS_9BwdParamsE
        .type           _ZN10layer_norm13ln_bwd_kernelINS_13Kernel_traitsIf13__nv_bfloat16S2_S2_fjLj1280ELj1ELj4ELj1ELj16ENS_18Kernel_traits_baseILj1280EfS2_S2_S2_fjLj128EEEEELb0ELb0ELb0ELb1EEEvNS_9BwdParamsE,@function
        .size           _ZN10layer_norm13ln_bwd_kernelINS_13Kernel_traitsIf13__nv_bfloat16S2_S2_fjLj1280ELj1ELj4ELj1ELj16ENS_18Kernel_traits_baseILj1280EfS2_S2_S2_fjLj128EEEEELb0ELb0ELb0ELb1EEEvNS_9BwdParamsE,(.L_x_25393 - _ZN10layer_norm13ln_bwd_kernelINS_13Kernel_traitsIf13__nv_bfloat16S2_S2_fjLj1280ELj1ELj4ELj1ELj16ENS_18Kernel_traits_baseILj1280EfS2_S2_S2_fjLj128EEEEELb0ELb0ELb0ELb1EEEvNS_9BwdParamsE)
        .other          _ZN10layer_norm13ln_bwd_kernelINS_13Kernel_traitsIf13__nv_bfloat16S2_S2_fjLj1280ELj1ELj4ELj1ELj16ENS_18Kernel_traits_baseILj1280EfS2_S2_S2_fjLj128EEEEELb0ELb0ELb0ELb1EEEvNS_9BwdParamsE,@"STO_CUDA_ENTRY STV_DEFAULT"
_ZN10layer_norm13ln_bwd_kernelINS_13Kernel_traitsIf13__nv_bfloat16S2_S2_fjLj1280ELj1ELj4ELj1ELj16ENS_18Kernel_traits_baseILj1280EfS2_S2_S2_fjLj128EEEEELb0ELb0ELb0ELb1EEEvNS_9BwdParamsE:
.text._ZN10layer_norm13ln_bwd_kernelINS_13Kernel_traitsIf13__nv_bfloat16S2_S2_fjLj1280ELj1ELj4ELj1ELj16ENS_18Kernel_traits_baseILj1280EfS2_S2_S2_fjLj128EEEEELb0ELb0ELb0ELb1EEEvNS_9BwdParamsE:
        /* <DEDUP_REMOVED lines=146> */
.L_x_4678:
[----:B------:R-:W1:Y:S08]  /*0920*/  @P0 LDC.64 R6, c[0x0][0x3e0] ;  /* 0x0000f800ff060b82 */ /* 0x000e700000000a00 */
[----:B0-----:R-:W0:Y:S08]  /*0930*/  LDC.64 R2, c[0x0][0x3c0] ;  /* 0x0000f000ff027b82 */ /* 0x001e300000000a00 */
[----:B------:R-:W2:Y:S01]  /*0940*/  LDC.64 R4, c[0x0][0x3c8] ;  /* 0x0000f200ff047b82 */ /* 0x000ea20000000a00 */
[----:B-1----:R-:W-:-:S06]  /*0950*/  @P0 IMAD.WIDE R6, R37, 0x2, R6 ;  /* 0x0000000225060825 */ /* 0x002fcc00078e0206 */
[----:B------:R-:W3:Y:S01]  /*0960*/  @P0 LDG.E.U16 R6, desc[UR6][R6.64] ;  /* 0x0000000606060981 */ /* 0x000ee2000c1e1500 */
[----:B0-----:R-:W-:-:S06]  /*0970*/  IMAD.WIDE R2, R37, 0x4, R2 ;  /* 0x0000000425027825 */ /* 0x001fcc00078e0202 */
        /* <DEDUP_REMOVED lines=11> */
[----:B------:R-:W-:Y:S02]  /*0a30*/  ISETP.NE.AND P2, PT, RZ, UR8, PT ;  /* 0x00000008ff007c0c */ /* 0x000fe4000bf45270 */
[----:B------:R-:W-:Y:S02]  /*0a40*/  MOV R23, 0x3f800000 ;  /* 0x3f80000000177802 */ /* 0x000fe40000000f00 */
[----:B------:R-:W-:Y:S02]  /*0a50*/  LEA.HI.SX32 R22, R9, R4, 0x1d ;  /* 0x0000000409167211 */ /* 0x000fe400078feaff */
[----:B---3--:R-:W-:Y:S02]  /*0a60*/  @P0 SHF.L.U32 R23, R6, 0x10, RZ ;  /* 0x0000001006170819 */ /* 0x008fe400000006ff */
[----:B----4-:R-:W-:Y:S01]  /*0a70*/  FSEL R214, R2, RZ, !P2 ;  /* 0x000000ff02d67208 */ /* 0x010fe20005000000 */
[----:B0-----:R-:W-:Y:S06]  /*0a80*/  @P1 BRA `(.L_x_4671) ;  /* 0x00000018000c1947 */ /* 0x001fec0003800000 */
[----:B------:R-:W0:Y:S01]  /*0a90*/  LDC.64 R116, c[0x0][0x3a8] ;  /* 0x0000ea00ff747b82 */ /* 0x000e220000000a00 */
[----:B------:R-:W-:-:S07]  /*0aa0*/  IADD3 R21, PT, PT, R22, 0x80, RZ ;  /* 0x0000008016157810 */ /* 0x000fce0007ffe0ff */
[----:B------:R-:W1:Y:S01]  /*0ab0*/  LDC.64 R108, c[0x0][0x428] ;  /* 0x00010a00ff6c7b82 */ /* 0x000e620000000a00 */
[C---:B------:R-:W-:Y:S02]  /*0ac0*/  IADD3 R20, PT, PT, R22.reuse, 0x20, RZ ;  /* 0x0000002016147810 */ /* 0x040fe40007ffe0ff */
[C---:B------:R-:W-:Y:S02]  /*0ad0*/  IADD3 R19, PT, PT, R22.reuse, 0x40, RZ ;  /* 0x0000004016137810 */ /* 0x040fe40007ffe0ff */
[----:B------:R-:W-:Y:S01]  /*0ae0*/  IADD3 R18, PT, PT, R22, 0x60, RZ ;  /* 0x0000006016127810 */ /* 0x000fe20007ffe0ff */
[----:B0-----:R-:W-:-:S04]  /*0af0*/  IMAD.WIDE.U32 R12, R21, 0x10, R116 ;  /* 0x00000010150c7825 */ /* 0x001fc800078e0074 */
[C---:B------:R-:W-:Y:S02]  /*0b00*/  IMAD.WIDE.U32 R132, R22.reuse, 0x10, R116 ;  /* 0x0000001016847825 */ /* 0x040fe400078e0074 */
[----:B------:R-:W2:Y:S02]  /*0b10*/  LDG.E.128 R12, desc[UR6][R12.64] ;  /* 0x000000060c0c7981 */ /* 0x000ea4000c1e1d00 */
[----:B-1----:R-:W-:Y:S02]  /*0b20*/  IMAD.WIDE.U32 R128, R22, 0x10, R108 ;  /* 0x0000001016807825 */ /* 0x002fe400078e006c */
[----:B------:R-:W3:Y:S02]  /*0b30*/  LDG.E.128 R132, desc[UR6][R132.64] ;  /* 0x0000000684847981 */ /* 0x000ee4000c1e1d00 */
[C---:B------:R-:W-:Y:S02]  /*0b40*/  IMAD.WIDE.U32 R8, R20.reuse, 0x10, R116 ;  /* 0x0000001014087825 */ /* 0x040fe400078e0074 */
[----:B------:R-:W4:Y:S02]  /*0b50*/  LDG.E.128 R128, desc[UR6][R128.64] ;  /* 0x0000000680807981 */ /* 0x000f24000c1e1d00 */
[----:B------:R-:W-:-:S02]  /*0b60*/  IMAD.WIDE.U32 R124, R20, 0x10, R108 ;  /* 0x00000010147c7825 */ /* 0x000fc400078e006c */
[----:B------:R-:W4:Y:S02]  /*0b70*/  LDG.E.128 R8, desc[UR6][R8.64] ;  /* 0x0000000608087981 */ /* 0x000f24000c1e1d00 */
[C---:B------:R-:W-:Y:S02]  /*0b80*/  IMAD.WIDE.U32 R4, R19.reuse, 0x10, R116 ;  /* 0x0000001013047825 */ /* 0x040fe400078e0074 */
[----:B------:R-:W4:Y:S04]  /*0b90*/  LDG.E.128 R124, desc[UR6][R124.64] ;  /* 0x000000067c7c7981 */ /* 0x000f28000c1e1d00 */
[----:B------:R-:W4:Y:S01]  /*0ba0*/  LDG.E.128 R4, desc[UR6][R4.64] ;  /* 0x0000000604047981 */ /* 0x000f22000c1e1d00 */
[----:B------:R-:W-:-:S04]  /*0bb0*/  IMAD.WIDE.U32 R120, R19, 0x10, R108 ;  /* 0x0000001013787825 */ /* 0x000fc800078e006c */
[C-C-:B------:R-:W-:Y:S02]  /*0bc0*/  IMAD.WIDE.U32 R112, R18.reuse, 0x10, R108.reuse ;  /* 0x0000001012707825 */ /* 0x140fe400078e006c */
[----:B------:R-:W4:Y:S02]  /*0bd0*/  LDG.E.128 R120, desc[UR6][R120.64] ;  /* 0x0000000678787981 */ /* 0x000f24000c1e1d00 */
[----:B------:R-:W-:Y:S02]  /*0be0*/  IMAD.WIDE.U32 R108, R21, 0x10, R108 ;  /* 0x00000010156c7825 */ /* 0x000fe400078e006c */
[----:B------:R-:W4:Y:S02]  /*0bf0*/  LDG.E.128 R112, desc[UR6][R112.64] ;  /* 0x0000000670707981 */ /* 0x000f24000c1e1d00 */
[----:B------:R-:W-:Y:S02]  /*0c00*/  IMAD.WIDE.U32 R116, R18, 0x10, R116 ;  /* 0x0000001012747825 */ /* 0x000fe400078e0074 */
[----:B------:R-:W4:Y:S04]  /*0c10*/  LDG.E.128 R108, desc[UR6][R108.64] ;  /* 0x000000066c6c7981 */ /* 0x000f28000c1e1d00 */
[----:B------:R-:W4:Y:S01]  /*0c20*/  LDG.E.128 R116, desc[UR6][R116.64] ;  /* 0x0000000674747981 */ /* 0x000f22000c1e1d00 */
[----:B--2---:R-:W-:-:S02]  /*0c30*/  SHF.L.U32 R143, R15, 0x10, RZ ;  /* 0x000000100f8f7819 */ /* 0x004fc400000006ff */
[----:B------:R-:W-:Y:S02]  /*0c40*/  PRMT R0, R15, 0x7632, R0 ;  /* 0x000076320f007816 */ /* 0x000fe40000000000 */
[----:B---3--:R-:W-:Y:S02]  /*0c50*/  SHF.L.U32 R141, R132, 0x10, RZ ;  /* 0x00000010848d7819 */ /* 0x008fe400000006ff */
[----:B------:R-:W-:Y:S02]  /*0c60*/  PRMT R2, R12, 0x7632, R2 ;  /* 0x000076320c027816 */ /* 0x000fe40000000002 */
[C---:B----4-:R-:W-:Y:S02]  /*0c70*/  PRMT R212, R128.reuse, 0x7632, R212 ;  /* 0x0000763280d47816 */ /* 0x050fe400000000d4 */
[----:B------:R-:W-:Y:S02]  /*0c80*/  SHF.L.U32 R17, R128, 0x10, RZ ;  /* 0x0000001080117819 */ /* 0x000fe400000006ff */
[----:B------:R-:W-:-:S02]  /*0c90*/  SHF.L.U32 R171, R12, 0x10, RZ ;  /* 0x000000100cab7819 */ /* 0x000fc400000006ff */
[C---:B------:R-:W-:Y:S02]  /*0ca0*/  PRMT R128, R10.reuse, 0x7632, R128 ;  /* 0x000076320a807816 */ /* 0x040fe40000000080 */
[----:B------:R-:W-:Y:S01]  /*0cb0*/  SHF.L.U32 R147, R10, 0x10, RZ ;  /* 0x000000100a937819 */ /* 0x000fe200000006ff */
[----:B------:R-:W-:Y:S01]  /*0cc0*/  FADD.FTZ R172, -R214, R143 ;  /* 0x0000008fd6ac7221 */ /* 0x000fe20000010100 */
[----:B------:R-:W-:Y:S02]  /*0cd0*/  PRMT R137, R132, 0x7632, R137 ;  /* 0x0000763284897816 */ /* 0x000fe40000000089 */
[C---:B------:R-:W-:Y:S02]  /*0ce0*/  PRMT R210, R130.reuse, 0x7632, R210 ;  /* 0x0000763282d27816 */ /* 0x040fe400000000d2 */
[----:B------:R-:W-:Y:S02]  /*0cf0*/  SHF.L.U32 R15, R130, 0x10, RZ ;  /* 0x00000010820f7819 */ /* 0x000fe400000006ff */
[----:B------:R-:W-:-:S02]  /*0d00*/  PRMT R203, R125, 0x7632, R203 ;  /* 0x000076327dcb7816 */ /* 0x000fc400000000cb */
[----:B------:R-:W-:Y:S02]  /*0d10*/  SHF.L.U32 R12, R125, 0x10, RZ ;  /* 0x000000107d0c7819 */ /* 0x000fe400000006ff */
[C---:B------:R-:W-:Y:S02]  /*0d20*/  PRMT R201, R127.reuse, 0x7632, R201 ;  /* 0x000076327fc97816 */ /* 0x040fe400000000c9 */
[----:B------:R-:W-:Y:S02]  /*0d30*/  SHF.L.U32 R10, R127, 0x10, RZ ;  /* 0x000000107f0a7819 */ /* 0x000fe400000006ff */
[----:B------:R-:W-:Y:S02]  /*0d40*/  PRMT R130, R9, 0x7632, R130 ;  /* 0x0000763209827816 */ /* 0x000fe40000000082 */
[C---:B------:R-:W-:Y:S02]  /*0d50*/  PRMT R125, R5.reuse, 0x7632, R125 ;  /* 0x00007632057d7816 */ /* 0x040fe4000000007d */
[----:B------:R-:W-:-:S02]  /*0d60*/  SHF.L.U32 R127, R5, 0x10, RZ ;  /* 0x00000010057f7819 */ /* 0x000fc400000006ff */
[----:B------:R-:W-:Y:S02]  /*0d70*/  PRMT R132, R133, 0x7632, R132 ;  /* 0x0000763285847816 */ /* 0x000fe40000000084 */
[----:B------:R-:W-:Y:S02]  /*0d80*/  PRMT R5, R7, 0x7632, R5 ;  /* 0x0000763207057816 */ /* 0x000fe40000000005 */
[----:B------:R-:W-:Y:S01]  /*0d90*/  SHF.L.U32 R143, R0, 0x10, RZ ;  /* 0x00000010008f7819 */ /* 0x000fe200000006ff */
[----:B------:R-:W-:Y:S01]  /*0da0*/  FADD.FTZ R0, -R214, R141 ;  /* 0x0000008dd6007221 */ /* 0x000fe20000010100 */
[----:B------:R-:W-:Y:S02]  /*0db0*/  SHF.L.U32 R141, R137, 0x10, RZ ;  /* 0x00000010898d7819 */ /* 0x000fe400000006ff */
[----:B------:R-:W-:Y:S02]  /*0dc0*/  SHF.L.U32 R177, R130, 0x10, RZ ;  /* 0x0000001082b17819 */ /* 0x000fe400000006ff */
[----:B------:R-:W-:-:S02]  /*0dd0*/  SHF.L.U32 R167, R132, 0x10, RZ ;  /* 0x0000001084a77819 */ /* 0x000fc400000006ff */
[----:B------:R-:W-:Y:S01]  /*0de0*/  SHF.L.U32 R5, R5, 0x10, RZ ;  /* 0x0000001005057819 */ /* 0x000fe200000006ff */
[----:B------:R-:W-:Y:S01]  /*0df0*/  FMUL.FTZ R208, R84, R17 ;  /* 0x0000001154d07220 */ /* 0x000fe20000410000 */
[----:B------:R-:W-:Y:S01]  /*0e00*/  SHF.L.U32 R212, R212, 0x10, RZ ;  /* 0x00000010d4d47819 */ /* 0x000fe200000006ff */
[----:B------:R-:W-:Y:S01]  /*0e10*/  FADD.FTZ R166, -R214, R141 ;  /* 0x0000008dd6a67221 */ /* 0x000fe20000010100 */
[C---:B------:R-:W-:Y:S01]  /*0e20*/  PRMT R3, R13.reuse, 0x7632, R3 ;  /* 0x000076320d037816 */ /* 0x040fe20000000003 */
[----:B-----5:R-:W-:Y:S01]  /*0e30*/  FMUL.FTZ R0, R24, R0 ;  /* 0x0000000018007220 */ /* 0x020fe20000410000 */
[----:B------:R-:W-:Y:S02]  /*0e40*/  SHF.L.U32 R139, R13, 0x10, RZ ;  /* 0x000000100d8b7819 */ /* 0x000fe400000006ff */
[----:B------:R-:W-:Y:S01]  /*0e50*/  SHF.L.U32 R145, R133, 0x10, RZ ;  /* 0x0000001085917819 */ /* 0x000fe200000006ff */
[----:B------:R-:W-:Y:S01]  /*0e60*/  FADD.FTZ R146, -R214, R177 ;  /* 0x000000b1d6927221 */ /* 0x000fe20000010100 */
[----:B------:R-:W-:-:S02]  /*0e70*/  PRMT R204, R124, 0x7632, R204 ;  /* 0x000076327ccc7816 */ /* 0x000fc400000000cc */
[----:B------:R-:W-:Y:S02]  /*0e80*/  SHF.L.U32 R13, R124, 0x10, RZ ;  /* 0x000000107c0d7819 */ /* 0x000fe400000006ff */
[----:B------:R-:W-:Y:S01]  /*0e90*/  SHF.L.U32 R151, R7, 0x10, RZ ;  /* 0x0000001007977819 */ /* 0x000fe200000006ff */
[----:B------:R-:W-:Y:S01]  /*0ea0*/  FADD.FTZ R162, -R214, R167 ;  /* 0x000000a7d6a27221 */ /* 0x000fe20000010100 */
[C---:B------:R-:W-:Y:S02]  /*0eb0*/  PRMT R124, R4.reuse, 0x7632, R124 ;  /* 0x00007632047c7816 */ /* 0x040fe4000000007c */
[----:B------:R-:W-:Y:S02]  /*0ec0*/  SHF.L.U32 R153, R4, 0x10, RZ ;  /* 0x0000001004997819 */ /* 0x000fe400000006ff */
[C---:B------:R-:W-:Y:S02]  /*0ed0*/  PRMT R194, R122.reuse, 0x7632, R194 ;  /* 0x000076327ac27816 */ /* 0x040fe400000000c2 */
[----:B------:R-:W-:Y:S01]  /*0ee0*/  SHF.L.U32 R7, R122, 0x10, RZ ;  /* 0x000000107a077819 */ /* 0x000fe200000006ff */
[----:B------:R-:W-:Y:S01]  /*0ef0*/  FADD.FTZ R122, -R214, R5 ;  /* 0x00000005d67a7221 */ /* 0x000fe20000010100 */
[----:B------:R-:W-:Y:S01]  /*0f00*/  SHF.L.U32 R16, R129, 0x10, RZ ;  /* 0x0000001081107819 */ /* 0x000fe200000006ff */
[----:B------:R-:W-:Y:S01]  /*0f10*/  FMUL.FTZ R167, R85, R212 ;  /* 0x000000d455a77220 */ /* 0x000fe20000410000 */
[----:B------:R-:W-:-:S02]  /*0f20*/  PRMT R4, R6, 0x7632, R4 ;  /* 0x0000763206047816 */ /* 0x000fc40000000004 */
[C---:B------:R-:W-:Y:S02]  /*0f30*/  PRMT R177, R111.reuse, 0x7632, R177 ;  /* 0x000076326fb17816 */ /* 0x040fe400000000b1 */
[----:B------:R-:W-:Y:S01]  /*0f40*/  SHF.L.U32 R213, R111, 0x10, RZ ;  /* 0x000000106fd57819 */ /* 0x000fe200000006ff */
[----:B------:R-:W-:Y:S01]  /*0f50*/  FADD.FTZ R111, RZ, R208 ;  /* 0x000000d0ff6f7221 */ /* 0x000fe20000010000 */
[----:B------:R-:W-:Y:S01]  /*0f60*/  PRMT R211, R129, 0x7632, R211 ;  /* 0x0000763281d37816 */ /* 0x000fe200000000d3 */
[----:B------:R-:W-:Y:S01]  /*0f70*/  FADD.FTZ R168, -R214, R145 ;  /* 0x00000091d6a87221 */ /* 0x000fe20000010100 */
[----:B------:R-:W-:Y:S01]  /*0f80*/  PRMT R188, R112, 0x7632, R188 ;  /* 0x0000763270bc7816 */ /* 0x000fe200000000bc */
[----:B------:R-:W-:Y:S01]  /*0f90*/  FADD.FTZ R156, -R214, R147 ;  /* 0x00000093d69c7221 */ /* 0x000fe20000010100 */
[----:B------:R-:W-:Y:S01]  /*0fa0*/  SHF.L.U32 R5, R112, 0x10, RZ ;  /* 0x0000001070057819 */ /* 0x000fe200000006ff */
[----:B------:R-:W-:Y:S01]  /*0fb0*/  FMUL.FTZ R166, R24, R166 ;  /* 0x000000a618a67220 */ /* 0x000fe20000410000 */
[----:B------:R-:W-:Y:S01]  /*0fc0*/  SHF.L.U32 R157, R9, 0x10, RZ ;  /* 0x00000010099d7819 */ /* 0x000fe200000006ff */
[----:B------:R-:W-:Y:S01]  /*0fd0*/  FFMA.FTZ R112, R0, R208, RZ ;  /* 0x000000d000707223 */ /* 0x000fe200000100ff */
[----:B------:R-:W-:Y:S01]  /*0fe0*/  SHF.L.U32 R149, R6, 0x10, RZ ;  /* 0x0000001006957819 */ /* 0x000fe200000006ff */
[----:B------:R-:W-:Y:S01]  /*0ff0*/  FADD.FTZ R147, -R214, R127 ;  /* 0x0000007fd6937221 */ /* 0x000fe20000010100 */
[----:B------:R-:W-:-:S02]  /*1000*/  PRMT R196, R120, 0x7632, R196 ;  /* 0x0000763278c47816 */ /* 0x000fc400000000c4 */
[----:B------:R-:W-:Y:S01]  /*1010*/  SHF.L.U32 R9, R120, 0x10, RZ ;  /* 0x0000001078097819 */ /* 0x000fe200000006ff */
[----:B------:R-:W-:Y:S01]  /*1020*/  FMUL.FTZ R207, R86, R16 ;  /* 0x0000001056cf7220 */ /* 0x000fe20000410000 */
[----:B------:R-:W-:Y:S01]  /*1030*/  PRMT R120, R116, 0x7632, R120 ;  /* 0x0000763274787816 */ /* 0x000fe20000000078 */
[----:B------:R-:W-:Y:S01]  /*1040*/  FADD.FTZ R111, R111, R167 ;  /* 0x000000a76f6f7221 */ /* 0x000fe20000010000 */
[----:B------:R-:W-:Y:S02]  /*1050*/  SHF.L.U32 R163, R2, 0x10, RZ ;  /* 0x0000001002a37819 */ /* 0x000fe400000006ff */
[----:B------:R-:W-:Y:S01]  /*1060*/  SHF.L.U32 R127, R4, 0x10, RZ ;  /* 0x00000010047f7819 */ /* 0x000fe200000006ff */
[----:B------:R-:W-:Y:S01]  /*1070*/  FMUL.FTZ R168, R24, R168 ;  /* 0x000000a818a87220 */ /* 0x000fe20000410000 */
[C---:B------:R-:W-:Y:S02]  /*1080*/  PRMT R138, R134.reuse, 0x7632, R138 ;  /* 0x00007632868a7816 */ /* 0x040fe4000000008a */
[----:B------:R-:W-:-:S02]  /*1090*/  SHF.L.U32 R165, R134, 0x10, RZ ;  /* 0x0000001086a57819 */ /* 0x000fc400000006ff */
[C---:B------:R-:W-:Y:S02]  /*10a0*/  PRMT R187, R113.reuse, 0x7632, R187 ;  /* 0x0000763271bb7816 */ /* 0x040fe400000000bb */
[----:B------:R-:W-:Y:S01]  /*10b0*/  SHF.L.U32 R4, R113, 0x10, RZ ;  /* 0x0000001071047819 */ /* 0x000fe200000006ff */
[----:B------:R-:W-:Y:S01]  /*10c0*/  FFMA.FTZ R113, R166, R167, R112 ;  /* 0x000000a7a6717223 */ /* 0x000fe20000010070 */
[----:B------:R-:W-:Y:S01]  /*10d0*/  SHF.L.U32 R211, R211, 0x10, RZ ;  /* 0x00000010d3d37819 */ /* 0x000fe200000006ff */
[----:B------:R-:W-:Y:S01]  /*10e0*/  FADD.FTZ R145, -R214, R149 ;  /* 0x00000095d6917221 */ /* 0x000fe20000010100 */
[----:B------:R-:W-:Y:S01]  /*10f0*/  SHF.L.U32 R149, R120, 0x10, RZ ;  /* 0x0000001078957819 */ /* 0x000fe200000006ff */
[----:B------:R-:W-:Y:S01]  /*1100*/  FADD.FTZ R120, -R214, R163 ;  /* 0x000000a3d6787221 */ /* 0x000fe20000010100 */
[----:B------:R-:W-:Y:S01]  /*1110*/  SHF.L.U32 R173, R138, 0x10, RZ ;  /* 0x000000108aad7819 */ /* 0x000fe200000006ff */
[----:B------:R-:W-:Y:S01]  /*1120*/  FADD.FTZ R112, R111, R207 ;  /* 0x000000cf6f707221 */ /* 0x000fe20000010000 */
[----:B------:R-:W-:Y:S01]  /*1130*/  PRMT R133, R135, 0x7632, R133 ;  /* 0x0000763287857816 */ /* 0x000fe20000000085 */
[----:B------:R-:W-:Y:S01]  /*1140*/  FADD.FTZ R165, -R214, R165 ;  /* 0x000000a5d6a57221 */ /* 0x000fe20000010100 */
[----:B------:R-:W-:Y:S01]  /*1150*/  FMUL.FTZ R163, R87, R211 ;  /* 0x000000d357a37220 */ /* 0x000fe20000410000 */
[----:B------:R-:W-:Y:S01]  /*1160*/  FMUL.FTZ R162, R24, R162 ;  /* 0x000000a218a27220 */ /* 0x000fe20000410000 */
[----:B------:R-:W-:Y:S01]  /*1170*/  FFMA.FTZ R111, R168, R207, R113 ;  /* 0x000000cfa86f7223 */ /* 0x000fe20000010071 */
[----:B------:R-:W-:-:S02]  /*1180*/  SHF.L.U32 R135, R135, 0x10, RZ ;  /* 0x0000001087877819 */ /* 0x000fc400000006ff */
        /* <DEDUP_REMOVED lines=18> */
[----:B------:R-:W-:Y:S01]  /*12b0*/  PRMT R129, R8, 0x7632, R129 ;  /* 0x0000763208817816 */ /* 0x000fe20000000081 */
[----:B------:R-:W-:Y:S01]  /*12c0*/  FMUL.FTZ R205, R82, R14 ;  /* 0x0000000e52cd7220 */ /* 0x000fe20000410000 */
[----:B------:R-:W-:Y:S01]  /*12d0*/  SHF.L.U32 R159, R8, 0x10, RZ ;  /* 0x00000010089f7819 */ /* 0x000fe200000006ff */
[----:B------:R-:W-:Y:S01]  /*12e0*/  FADD.FTZ R154, -R214, R175 ;  /* 0x000000afd69a7221 */ /* 0x000fe20000010100 */
        /* <DEDUP_REMOVED lines=19> */
[----:B------:R-:W-:Y:S01]  /*1420*/  FADD.FTZ R157, -R214, R157 ;  /* 0x0000009dd69d7221 */ /* 0x000fe20000010100 */
[----:B------:R-:W-:Y:S01]  /*1430*/  FMUL.FTZ R153, R77, R204 ;  /* 0x000000cc4d997220 */ /* 0x000fe20000410000 */
[----:B------:R-:W-:Y:S01]  /*1440*/  FMUL.FTZ R150, R24, R150 ;  /* 0x0000009618967220 */ /* 0x000fe20000410000 */
[----:B------:R-:W-:Y:S01]  /*1450*/  FADD.FTZ R112, R112, R200 ;  /* 0x000000c870707221 */ /* 0x000fe20000010000 */
[----:B------:R-:W-:Y:S01]  /*1460*/  FFMA.FTZ R111, R159, R200, R111 ;  /* 0x000000c89f6f7223 */ /* 0x000fe2000001006f */
[----:B------:R-:W-:-:S02]  /*1470*/  PRMT R195, R121, 0x7632, R195 ;  /* 0x0000763279c37816 */ /* 0x000fc400000000c3 */
[----:B------:R-:W-:Y:S02]  /*1480*/  SHF.L.U32 R8, R121, 0x10, RZ ;  /* 0x0000001079087819 */ /* 0x000fe400000006ff */
[C---:B------:R-:W-:Y:S02]  /*1490*/  PRMT R193, R123.reuse, 0x7632, R193 ;  /* 0x000076327bc17816 */ /* 0x040fe400000000c1 */
        /* <DEDUP_REMOVED lines=9> */
[----:B------:R-:W-:Y:S01]  /*1530*/  FADD.FTZ R170, -R214, R139 ;  /* 0x0000008bd6aa7221 */ /* 0x000fe20000010100 */
[----:B------:R-:W-:-:S02]  /*1540*/  PRMT R131, R11, 0x7632, R131 ;  /* 0x000076320b837816 */ /* 0x000fc40000000083 */
[----:B------:R-:W-:Y:S02]  /*1550*/  PRMT R117, R118, 0x7632, R117 ;  /* 0x0000763276757816 */ /* 0x000fe40000000075 */
[----:B------:R-:W-:Y:S02]  /*1560*/  SHF.L.U32 R155, R11, 0x10, RZ ;  /* 0x000000100b9b7819 */ /* 0x000fe400000006ff */
[----:B------:R-:W-:Y:S01]  /*1570*/  PRMT R118, R119, 0x7632, R118 ;  /* 0x0000763277767816 */ /* 0x000fe20000000076 */
[----:B------:R-:W-:Y:S01]  /*1580*/  FMUL.FTZ R152, R79, R203 ;  /* 0x000000cb4f987220 */ /* 0x000fe20000410000 */
[----:B------:R-:W-:Y:S01]  /*1590*/  PRMT R202, R126, 0x7632, R202 ;  /* 0x000076327eca7816 */ /* 0x000fe200000000ca */
[----:B------:R-:W-:Y:S01]  /*15a0*/  FMUL.FTZ R146, R24, R146 ;  /* 0x0000009218927220 */ /* 0x000fe20000410000 */
[----:B------:R-:W-:Y:S01]  /*15b0*/  SHF.L.U32 R11, R126, 0x10, RZ ;  /* 0x000000107e0b7819 */ /* 0x000fe200000006ff */
[----:B------:R-:W-:Y:S01]  /*15c0*/  FADD.FTZ R112, R112, R199 ;  /* 0x000000c770707221 */ /* 0x000fe20000010000 */
[----:B------:R-:W-:Y:S01]  /*15d0*/  SHF.L.U32 R139, R136, 0x10, RZ ;  /* 0x00000010888b7819 */ /* 0x000fe200000006ff */
[----:B------:R-:W-:Y:S01]  /*15e0*/  FADD.FTZ R136, -R214, R123 ;  /* 0x0000007bd6887221 */ /* 0x000fe20000010100 */
[----:B------:R-:W-:Y:S01]  /*15f0*/  SHF.L.U32 R179, R128, 0x10, RZ ;  /* 0x0000001080b37819 */ /* 0x000fe200000006ff */
[----:B------:R-:W-:Y:S01]  /*1600*/  FFMA.FTZ R111, R157, R199, R111 ;  /* 0x000000c79d6f7223 */ /* 0x000fe2000001006f */
[----:B------:R-:W-:Y:S01]  /*1610*/  SHF.L.U32 R119, R119, 0x10, RZ ;  /* 0x0000001077777819 */ /* 0x000fe200000006ff */
[----:B------:R-:W-:Y:S01]  /*1620*/  FADD.FTZ R144, -R214, R151 ;  /* 0x00000097d6907221 */ /* 0x000fe20000010100 */
[----:B------:R-:W-:-:S02]  /*1630*/  SHF.L.U32 R3, R3, 0x10, RZ ;  /* 0x0000001003037819 */ /* 0x000fc400000006ff */
[----:B------:R-:W-:Y:S02]  /*1640*/  SHF.L.U32 R131, R131, 0x10, RZ ;  /* 0x0000001083837819 */ /* 0x000fe400000006ff */
[----:B------:R-:W-:Y:S02]  /*1650*/  SHF.L.U32 R125, R125, 0x10, RZ ;  /* 0x000000107d7d7819 */ /* 0x000fe400000006ff */
[----:B------:R-:W-:Y:S02]  /*1660*/  SHF.L.U32 R123, R116, 0x10, RZ ;  /* 0x00000010747b7819 */ /* 0x000fe400000006ff */
[----:B------:R-:W-:Y:S02]  /*1670*/  SHF.L.U32 R215, R117, 0x10, RZ ;  /* 0x0000001075d77819 */ /* 0x000fe400000006ff */
        /* <DEDUP_REMOVED lines=196> */
.L_x_4671:
[----:B------:R-:W0:Y:S01]  /*22c0*/  LDC.64 R108, c[0x0][0x428] ;  /* 0x00010a00ff6c7b82 */ /* 0x000e220000000a00 */
[----:B------:R-:W-:-:S07]  /*22d0*/  IADD3 R21, PT, PT, R22, 0x80, RZ ;  /* 0x0000008016157810 */ /* 0x000fce0007ffe0ff */
[----:B------:R-:W1:Y:S01]  /*22e0*/  LDC.64 R2, c[0x0][0x3a8] ;  /* 0x0000ea00ff027b82 */ /* 0x000e620000000a00 */
[----:B0-----:R-:W-:-:S06]  /*22f0*/  IMAD.WIDE.U32 R100, R22, 0x10, R108 ;  /* 0x0000001016647825 */ /* 0x001fcc00078e006c */
[----:B------:R-:W2:Y:S01]  /*2300*/  LDG.E.128 R100, desc[UR6][R100.64] ;  /* 0x0000000664647981 */ /* 0x000ea2000c1e1d00 */
[C---:B------:R-:W-:Y:S01]  /*2310*/  IADD3 R20, PT, PT, R22.reuse, 0x20, RZ ;  /* 0x0000002016147810 */ /* 0x040fe20007ffe0ff */
[--C-:B-1----:R-:W-:Y:S01]  /*2320*/  IMAD.WIDE.U32 R12, R21, 0x10, R2.reuse ;  /* 0x00000010150c7825 */ /* 0x102fe200078e0002 */
[C---:B------:R-:W-:Y:S02]  /*2330*/  IADD3 R19, PT, PT, R22.reuse, 0x40, RZ ;  /* 0x0000004016137810 */ /* 0x040fe40007ffe0ff */
[----:B------:R-:W-:Y:S01]  /*2340*/  IADD3 R18, PT, PT, R22, 0x60, RZ ;  /* 0x0000006016127810 */ /* 0x000fe20007ffe0ff */
[--C-:B------:R-:W-:Y:S02]  /*2350*/  IMAD.WIDE.U32 R8, R20, 0x10, R2.reuse ;  /* 0x0000001014087825 */ /* 0x100fe400078e0002 */
[----:B------:R-:W3:Y:S02]  /*2360*/  LDG.E.128 R12, desc[UR6][R12.64] ;  /* 0x000000060c0c7981 */ /* 0x000ee4000c1e1d00 */
[----:B------:R-:W-:-:S02]  /*2370*/  IMAD.WIDE.U32 R104, R22, 0x10, R2 ;  /* 0x0000001016687825 */ /* 0x000fc400078e0002 */
[----:B------:R-:W4:Y:S02]  /*2380*/  LDG.E.128 R8, desc[UR6][R8.64] ;  /* 0x0000000608087981 */ /* 0x000f24000c1e1d00 */
[--C-:B------:R-:W-:Y:S02]  /*2390*/  IMAD.WIDE.U32 R96, R20, 0x10, R108.reuse ;  /* 0x0000001014607825 */ /* 0x100fe400078e006c */
        /* <DEDUP_REMOVED lines=8> */
[----:B------:R-:W-:-:S04]  /*2420*/  IMAD.WIDE.U32 R112, R18, 0x10, R108 ;  /* 0x0000001012707825 */ /* 0x000fc800078e006c */
[----:B------:R-:W-:Y:S02]  /*2430*/  IMAD.WIDE.U32 R108, R21, 0x10, R108 ;  /* 0x00000010156c7825 */ /* 0x000fe400078e006c */
[----:B------:R-:W4:Y:S04]  /*2440*/  LDG.E.128 R112, desc[UR6][R112.64] ;  /* 0x0000000670707981 */ /* 0x000f28000c1e1d00 */
[----:B------:R-:W4:Y:S01]  /*2450*/  LDG.E.128 R108, desc[UR6][R108.64] ;  /* 0x000000066c6c7981 */ /* 0x000f22000c1e1d00 */
        /* <DEDUP_REMOVED lines=19> */
[----:B------:R-:W-:Y:S02]  /*2590*/  SHF.L.U32 R13, R96, 0x10, RZ ;  /* 0x00000010600d7819 */ /* 0x000fe400000006ff */
[C---:B------:R-:W-:Y:S02]  /*25a0*/  PRMT R203, R97.reuse, 0x7632, R203 ;  /* 0x0000763261cb7816 */ /* 0x040fe400000000cb */
[----:B------:R-:W-:Y:S01]  /*25b0*/  SHF.L.U32 R12, R97, 0x10, RZ ;  /* 0x00000010610c7819 */ /* 0x000fe200000006ff */
[----:B------:R-:W-:Y:S01]  /*25c0*/  IMAD.WIDE.U32 R96, R18, 0x10, R100 ;  /* 0x0000001012607825 */ /* 0x000fe200078e0064 */
[----:B------:R-:W-:-:S02]  /*25d0*/  PRMT R196, R92, 0x7632, R196 ;  /* 0x000076325cc47816 */ /* 0x000fc400000000c4 */
[----:B------:R-:W-:Y:S02]  /*25e0*/  SHF.L.U32 R9, R92, 0x10, RZ ;  /* 0x000000105c097819 */ /* 0x000fe400000006ff */
[C---:B------:R-:W-:Y:S02]  /*25f0*/  PRMT R195, R93.reuse, 0x7632, R195 ;  /* 0x000076325dc37816 */ /* 0x040fe400000000c3 */
[----:B------:R-:W-:Y:S01]  /*2600*/  SHF.L.U32 R8, R93, 0x10, RZ ;  /* 0x000000105d087819 */ /* 0x000fe200000006ff */
[----:B------:R-:W-:Y:S01]  /*2610*/  IMAD.WIDE.U32 R92, R19, 0x10, R100 ;  /* 0x00000010135c7825 */ /* 0x000fe200078e0064 */
[C---:B------:R-:W-:Y:S02]  /*2620*/  PRMT R129, R88.reuse, 0x7632, R129 ;  /* 0x0000763258817816 */ /* 0x040fe40000000081 */
[----:B------:R-:W-:Y:S02]  /*2630*/  SHF.L.U32 R137, R88, 0x10, RZ ;  /* 0x0000001058897819 */ /* 0x000fe400000006ff */
[----:B------:R-:W-:-:S02]  /*2640*/  PRMT R128, R89, 0x7632, R128 ;  /* 0x0000763259807816 */ /* 0x000fc40000000080 */
[----:B------:R-:W-:Y:S01]  /*2650*/  SHF.L.U32 R136, R89, 0x10, RZ ;  /* 0x0000001059887819 */ /* 0x000fe200000006ff */
[----:B------:R-:W-:Y:S01]  /*2660*/  IMAD.WIDE.U32 R88, R20, 0x10, R100 ;  /* 0x0000001014587825 */ /* 0x000fe200078e0064 */
[----:B------:R-:W-:-:S03]  /*2670*/  PRMT R126, R4, 0x7632, R126 ;  /* 0x00007632047e7816 */ /* 0x000fc6000000007e */
[----:B------:R-:W-:Y:S01]  /*2680*/  IMAD.WIDE.U32 R100, R21, 0x10, R100 ;  /* 0x0000001015647825 */ /* 0x000fe200078e0064 */
        /* <DEDUP_REMOVED lines=40> */
[----:B------:R-:W-:Y:S01]  /*2910*/  SHF.L.U32 R139, R0, 0x10, RZ ;  /* 0x00000010008b7819 */ /* 0x000fe200000006ff */
[----:B------:R-:W-:Y:S01]  /*2920*/  FADD.FTZ R0, -R214, R121 ;  /* 0x00000079d6007221 */ /* 0x000fe20000010100 */
[----:B------:R-:W-:-:S02]  /*2930*/  SHF.L.U32 R3, R3, 0x10, RZ ;  /* 0x0000001003037819 */ /* 0x000fc400000006ff */
[----:B------:R-:W-:Y:S02]  /*2940*/  SHF.L.U32 R167, R126, 0x10, RZ ;  /* 0x000000107ea77819 */ /* 0x000fe400000006ff */
[----:B------:R-:W-:Y:S01]  /*2950*/  SHF.L.U32 R5, R5, 0x10, RZ ;  /* 0x0000001005057819 */ /* 0x000fe200000006ff */
[----:B------:R-:W-:Y:S01]  /*2960*/  FMUL.FTZ R208, R84, R17 ;  /* 0x0000001154d07220 */ /* 0x000fe20000410000 */
[----:B------:R-:W-:Y:S01]  /*2970*/  SHF.L.U32 R212, R212, 0x10, RZ ;  /* 0x00000010d4d47819 */ /* 0x000fe200000006ff */
[----:B------:R-:W-:Y:S01]  /*2980*/  FADD.FTZ R166, -R214, R3 ;  /* 0x00000003d6a67221 */ /* 0x000fe20000010100 */
[----:B-----5:R-:W-:Y:S01]  /*2990*/  FMUL.FTZ R0, R24, R0 ;  /* 0x0000000018007220 */ /* 0x020fe20000410000 */
[----:B------:R-:W-:Y:S01]  /*29a0*/  SHF.L.U32 R163, R122, 0x10, RZ ;  /* 0x000000107aa37819 */ /* 0x000fe200000006ff */
[C---:B------:R-:W-:Y:S01]  /*29b0*/  FADD.FTZ R134, -R214.reuse, R167 ;  /* 0x000000a7d6867221 */ /* 0x040fe20000010100 */
[----:B------:R-:W-:Y:S01]  /*29c0*/  FADD.FTZ R122, -R214, R5 ;  /* 0x00000005d67a7221 */ /* 0x000fe20000010100 */
[----:B------:R-:W-:Y:S01]  /*29d0*/  PRMT R177, R111, 0x7632, R177 ;  /* 0x000076326fb17816 */ /* 0x000fe200000000b1 */
[----:B------:R-:W-:Y:S01]  /*29e0*/  FMUL.FTZ R167, R85, R212 ;  /* 0x000000d455a77220 */ /* 0x000fe20000410000 */
[----:B------:R-:W-:Y:S01]  /*29f0*/  SHF.L.U32 R213, R111, 0x10, RZ ;  /* 0x000000106fd57819 */ /* 0x000fe200000006ff */
[----:B------:R-:W-:Y:S01]  /*2a00*/  FADD.FTZ R111, RZ, R208 ;  /* 0x000000d0ff6f7221 */ /* 0x000fe20000010000 */
[----:B------:R-:W-:Y:S01]  /*2a10*/  SHF.L.U32 R149, R116, 0x10, RZ ;  /* 0x0000001074957819 */ /* 0x000fe200000006ff */
[----:B------:R-:W-:Y:S01]  /*2a20*/  FADD.FTZ R168, -R214, R168 ;  /* 0x000000a8d6a87221 */ /* 0x000fe20000010100 */
[----:B------:R-:W-:Y:S01]  /*2a30*/  PRMT R188, R112, 0x7632, R188 ;  /* 0x0000763270bc7816 */ /* 0x000fe200000000bc */
[----:B------:R-:W-:Y:S01]  /*2a40*/  FMUL.FTZ R166, R24, R166 ;  /* 0x000000a618a67220 */ /* 0x000fe20000410000 */
[----:B------:R-:W-:Y:S01]  /*2a50*/  SHF.L.U32 R5, R112, 0x10, RZ ;  /* 0x0000001070057819 */ /* 0x000fe200000006ff */
[----:B------:R-:W-:Y:S01]  /*2a60*/  FFMA.FTZ R112, R0, R208, RZ ;  /* 0x000000d000707223 */ /* 0x000fe200000100ff */
[----:B------:R-:W-:Y:S01]  /*2a70*/  SHF.L.U32 R173, R4, 0x10, RZ ;  /* 0x0000001004ad7819 */ /* 0x000fe200000006ff */
[----:B------:R-:W-:Y:S01]  /*2a80*/  FMUL.FTZ R207, R86, R16 ;  /* 0x0000001056cf7220 */ /* 0x000fe20000410000 */
[----:B------:R-:W-:Y:S01]  /*2a90*/  PRMT R187, R113, 0x7632, R187 ;  /* 0x0000763271bb7816 */ /* 0x000fe200000000bb */
[----:B------:R-:W-:Y:S01]  /*2aa0*/  FADD.FTZ R111, R111, R167 ;  /* 0x000000a76f6f7221 */ /* 0x000fe20000010000 */
[----:B------:R-:W-:Y:S01]  /*2ab0*/  SHF.L.U32 R4, R113, 0x10, RZ ;  /* 0x0000001071047819 */ /* 0x000fe200000006ff */
[----:B------:R-:W-:Y:S01]  /*2ac0*/  FADD.FTZ R162, -R214, R149 ;  /* 0x00000095d6a27221 */ /* 0x000fe20000010100 */
[----:B------:R-:W-:Y:S01]  /*2ad0*/  SHF.L.U32 R211, R211, 0x10, RZ ;  /* 0x00000010d3d37819 */ /* 0x000fe200000006ff */
[----:B------:R-:W-:Y:S01]  /*2ae0*/  FMUL.FTZ R168, R24, R168 ;  /* 0x000000a818a87220 */ /* 0x000fe20000410000 */
[----:B------:R-:W-:Y:S01]  /*2af0*/  FFMA.FTZ R113, R166, R167, R112 ;  /* 0x000000a7a6717223 */ /* 0x000fe20000010070 */
[----:B------:R-:W-:Y:S01]  /*2b00*/  SHF.L.U32 R151, R117, 0x10, RZ ;  /* 0x0000001075977819 */ /* 0x000fe200000006ff */
[C---:B------:R-:W-:Y:S01]  /*2b10*/  FADD.FTZ R142, -R214.reuse, R163 ;  /* 0x000000a3d68e7221 */ /* 0x040fe20000010100 */
[----:B------:R-:W-:Y:S01]  /*2b20*/  FADD.FTZ R112, R111, R207 ;  /* 0x000000cf6f707221 */ /* 0x000fe20000010000 */
[----:B------:R-:W-:Y:S01]  /*2b30*/  FADD.FTZ R165, -R214, R165 ;  /* 0x000000a5d6a57221 */ /* 0x000fe20000010100 */
[----:B------:R-:W-:Y:S01]  /*2b40*/  FMUL.FTZ R163, R87, R211 ;  /* 0x000000d357a37220 */ /* 0x000fe20000410000 */
[----:B------:R-:W-:Y:S01]  /*2b50*/  FMUL.FTZ R162, R24, R162 ;  /* 0x000000a218a27220 */ /* 0x000fe20000410000 */
        /* <DEDUP_REMOVED lines=259> */
.L_x_4672:
        /* <DEDUP_REMOVED lines=216> */
.L_x_4690:
        /* <DEDUP_REMOVED lines=130> */
[----:B------:R-:W-:Y:S01]  /*5130*/  FMUL.FTZ R5, R6, R23 ;  /* 0x0000001706057220 */ /* 0x000fe20000410000 */
        /* <DEDUP_REMOVED lines=39> */
[----:B------:R-:W-:Y:S01]  /*53b0*/  F2FP.BF16.F32.PACK_AB R5, R5, R4 ;  /* 0x000000040505723e */ /* 0x000fe200000010ff */
[----:B0-----:R-:W-:Y:S01]  /*53c0*/  IMAD.WIDE.U32 R2, R22, 0x10, R114 ;  /* 0x0000001016027825 */ /* 0x001fe200078e0072 */
[----:B------:R-:W-:-:S02]  /*53d0*/  F2FP.BF16.F32.PACK_AB R7, R14, R7 ;  /* 0x000000070e07723e */ /* 0x000fc400000010ff */
[----:B------:R-:W-:Y:S01]  /*53e0*/  F2FP.BF16.F32.PACK_AB R6, R11, R6 ;  /* 0x000000060b06723e */ /* 0x000fe200000010ff */
[--C-:B------:R-:W-:Y:S01]  /*53f0*/  IMAD.WIDE.U32 R108, R20, 0x10, R114.reuse ;  /* 0x00000010146c7825 */ /* 0x100fe200078e0072 */
[----:B------:R-:W-:Y:S02]  /*5400*/  F2FP.BF16.F32.PACK_AB R4, R9, R0 ;  /* 0x000000000904723e */ /* 0x000fe400000010ff */
[----:B------:R-:W-:Y:S01]  /*5410*/  F2FP.BF16.F32.PACK_AB R11, R117, R120 ;  /* 0x00000078750b723e */ /* 0x000fe200000010ff */
[--C-:B------:R-:W-:Y:S01]  /*5420*/  IMAD.WIDE.U32 R110, R19, 0x10, R114.reuse ;  /* 0x00000010136e7825 */ /* 0x100fe200078e0072 */
[----:B------:R-:W-:Y:S01]  /*5430*/  F2FP.BF16.F32.PACK_AB R10, R17, R10 ;  /* 0x0000000a110a723e */ /* 0x000fe200000010ff */
[----:B------:R3:W-:Y:S01]  /*5440*/  STG.E.128 desc[UR6][R2.64], R4 ;  /* 0x0000000402007986 */ /* 0x0007e2000c101d06 */
        /* <DEDUP_REMOVED lines=19> */
[----:B------:R3:W-:Y:S01]  /*5580*/  STG.E.128 desc[UR6][R114.64], R20 ;  /* 0x0000001472007986 */ /* 0x0007e2000c101d06 */
[----:B------:R-:W-:Y:S05]  /*5590*/  BRA `(.L_x_4676) ;  /* 0x0000002c00e07947 */ /* 0x000fea0003800000 */
.L_x_4675:
[----:B------:R-:W0:Y:S01]  /*55a0*/  LDC.64 R108, c[0x0][0x478] ;  /* 0x00011e00ff6c7b82 */ /* 0x000e220000000a00 */
        /* <DEDUP_REMOVED lines=56> */
[C---:B------:R-:W-:Y:S01]  /*5930*/  FMUL.FTZ R4, R24.reuse, R207 ;  /* 0x000000cf18047220 */ /* 0x040fe20000410000 */
[----:B------:R-:W-:Y:S01]  /*5940*/  FMUL.FTZ R163, R24, R163 ;  /* 0x000000a318a37220 */ /* 0x000fe20000410000 */
[----:B------:R-:W-:Y:S01]  /*5950*/  FFMA.FTZ R2, R2, R121, R3 ;  /* 0x0000007902027223 */ /* 0x000fe20000010003 */
        /* <DEDUP_REMOVED lines=9> */
[----:B------:R-:W-:Y:S01]  /*59f0*/  FMUL.FTZ R15, R24, R9 ;  /* 0x00000009180f7220 */ /* 0x000fe20000410000 */
[----:B------:R-:W-:Y:S01]  /*5a00*/  FADD.FTZ R159, -R159, R200 ;  /* 0x000000c89f9f7221 */ /* 0x000fe20000010100 */
[----:B------:R-:W-:Y:S01]  /*5a10*/  FADD.FTZ R153, -R150, R153 ;  /* 0x0000009996997221 */ /* 0x000fe20000010100 */
[----:B------:R-:W-:Y:S01]  /*5a20*/  FADD.FTZ R123, -R2, R123 ;  /* 0x0000007b027b7221 */ /* 0x000fe20000010100 */
[-C--:B------:R-:W-:Y:S01]  /*5a30*/  FMUL.FTZ R9, R4, R23.reuse ;  /* 0x0000001704097220 */ /* 0x080fe20000410000 */
[----:B------:R-:W-:Y:S01]  /*5a40*/  FMUL.FTZ R10, R6, R23 ;  /* 0x00000017060a7220 */ /* 0x000fe20000410000 */
[----:B------:R-:W-:Y:S01]  /*5a50*/  F2FP.BF16.F32.PACK_AB R5, R163, R4 ;  /* 0x00000004a305723e */ /* 0x000fe200000010ff */
[----:B------:R-:W-:Y:S01]  /*5a60*/  FADD.FTZ R149, -R138, R149 ;  /* 0x000000958a957221 */ /* 0x000fe20000010100 */
[----:B0-----:R-:W-:Y:S01]  /*5a70*/  IMAD.WIDE.U32 R2, R22, 0x10, R108 ;  /* 0x0000001016027825 */ /* 0x001fe200078e006c */
[----:B------:R-:W-:-:S03]  /*5a80*/  F2FP.BF16.F32.PACK_AB R6, R161, R6 ;  /* 0x00000006a106723e */ /* 0x000fc600000010ff */
[----:B------:R-:W-:Y:S01]  /*5a90*/  FADD.FTZ R13, -R13, R192 ;  /* 0x000000c00d0d7221 */ /* 0x000fe20000010100 */
[----:B------:R-:W-:Y:S01]  /*5aa0*/  F2FP.BF16.F32.PACK_AB R7, R14, R12 ;  /* 0x0000000c0e07723e */ /* 0x000fe200000010ff */
[C---:B------:R-:W-:Y:S01]  /*5ab0*/  FMUL.FTZ R110, R24.reuse, R199 ;  /* 0x000000c7186e7220 */ /* 0x040fe20000410000 */
[----:B------:R-:W-:Y:S01]  /*5ac0*/  F2FP.BF16.F32.PACK_AB R4, R167, R8 ;  /* 0x00000008a704723e */ /* 0x000fe200000010ff */
[----:B------:R-:W-:Y:S01]  /*5ad0*/  FMUL.FTZ R112, R24, R11 ;  /* 0x0000000b18707220 */ /* 0x000fe20000410000 */
[----:B------:R-:W-:Y:S01]  /*5ae0*/  FMUL.FTZ R11, R12, R23 ;  /* 0x000000170c0b7220 */ /* 0x000fe20000410000 */
[----:B------:R-:W-:Y:S01]  /*5af0*/  FADD.FTZ R131, -R116, R131 ;  /* 0x0000008374837221 */ /* 0x000fe20000010100 */
[C---:B------:R-:W-:Y:S01]  /*5b00*/  FMUL.FTZ R16, R24.reuse, R159 ;  /* 0x0000009f18107220 */ /* 0x040fe20000410000 */
[C---:B------:R-:W-:Y:S01]  /*5b10*/  FMUL.FTZ R153, R24.reuse, R153 ;  /* 0x0000009918997220 */ /* 0x040fe20000410000 */
[----:B------:R-:W-:Y:S01]  /*5b20*/  FMUL.FTZ R151, R24, R151 ;  /* 0x0000009718977220 */ /* 0x000fe20000410000 */
[-C--:B------:R-:W-:Y:S01]  /*5b30*/  FMUL.FTZ R14, R14, R23.reuse ;  /* 0x000000170e0e7220 */ /* 0x080fe20000410000 */
[----:B------:R-:W-:Y:S01]  /*5b40*/  FMUL.FTZ R12, R163, R23 ;  /* 0x00000017a30c7220 */ /* 0x000fe20000410000 */
[----:B------:R-:W-:Y:S01]  /*5b50*/  FADD.FTZ R143, -R134, R143 ;  /* 0x0000008f868f7221 */ /* 0x000fe20000010100 */
[C---:B------:R-:W-:Y:S01]  /*5b60*/  FMUL.FTZ R116, R24.reuse, R197 ;  /* 0x000000c518747220 */ /* 0x040fe20000410000 */
[----:B------:R-:W-:Y:S01]  /*5b70*/  FMUL.FTZ R149, R24, R149 ;  /* 0x0000009518957220 */ /* 0x000fe20000410000 */
[----:B------:R-:W-:Y:S01]  /*5b80*/  FADD.FTZ R141, -R130, R141 ;  /* 0x0000008d828d7221 */ /* 0x000fe20000010100 */
[----:B------:R-:W-:Y:S01]  /*5b90*/  FMUL.FTZ R134, R24, R13 ;  /* 0x0000000d18867220 */ /* 0x000fe20000410000 */
[----:B------:R0:W-:Y:S01]  /*5ba0*/  STG.E.128 desc[UR6][R2.64], R4 ;  /* 0x0000000402007986 */ /* 0x0001e2000c101d06 */
[----:B------:R-:W-:Y:S01]  /*5bb0*/  FADD.FTZ R113, -R145, R190 ;  /* 0x000000be91717221 */ /* 0x000fe20000010100 */
[----:B------:R-:W-:Y:S01]  /*5bc0*/  FADD.FTZ R189, -R144, R189 ;  /* 0x000000bd90bd7221 */ /* 0x000fe20000010100 */
[----:B------:R-:W-:Y:S01]  /*5bd0*/  FADD.FTZ R119, -R122, R139 ;  /* 0x0000008b7a777221 */ /* 0x000fe20000010100 */
[-C--:B------:R-:W-:Y:S01]  /*5be0*/  FMUL.FTZ R13, R110, R23.reuse ;  /* 0x000000176e0d7220 */ /* 0x080fe20000410000 */
[----:B------:R-:W-:Y:S01]  /*5bf0*/  FADD.FTZ R137, -R137, R184 ;  /* 0x000000b889897221 */ /* 0x000fe20000010100 */
[----:B------:R-:W-:Y:S01]  /*5c00*/  FADD.FTZ R127, -R120, R127 ;  /* 0x0000007f787f7221 */ /* 0x000fe20000010100 */
[-C--:B------:R-:W-:Y:S01]  /*5c10*/  FMUL.FTZ R161, R161, R23.reuse ;  /* 0x00000017a1a17220 */ /* 0x080fe20000410000 */
[-C--:B------:R-:W-:Y:S01]  /*5c20*/  FMUL.FTZ R8, R8, R23.reuse ;  /* 0x0000001708087220 */ /* 0x080fe20000410000 */
[-C--:B------:R-:W-:Y:S01]  /*5c30*/  FMUL.FTZ R167, R167, R23.reuse ;  /* 0x00000017a7a77220 */ /* 0x080fe20000410000 */
        /* <DEDUP_REMOVED lines=8> */
[C---:B0-----:R-:W-:Y:S01]  /*5cc0*/  F2FP.BF16.F32.PACK_AB R5, R15.reuse, R110 ;  /* 0x0000006e0f05723e */ /* 0x041fe200000010ff */
[----:B------:R-:W-:Y:S01]  /*5cd0*/  FMUL.FTZ R110, R15, R23 ;  /* 0x000000170f6e7220 */ /* 0x000fe20000410000 */
[----:B------:R-:W-:Y:S01]  /*5ce0*/  FADD.FTZ R173, -R172, R173 ;  /* 0x000000adacad7221 */ /* 0x000fe20000010100 */
        /* <DEDUP_REMOVED lines=9> */
[-C--:B------:R-:W-:Y:S01]  /*5d80*/  FMUL.FTZ R12, R16, R23.reuse ;  /* 0x00000017100c7220 */ /* 0x080fe20000410000 */
[----:B------:R-:W-:Y:S01]  /*5d90*/  FMUL.FTZ R153, R153, R23 ;  /* 0x0000001799997220 */ /* 0x000fe20000410000 */
        /* <DEDUP_REMOVED lines=20> */
[----:B------:R-:W-:Y:S01]  /*5ee0*/  F2FP.BF16.F32.PACK_AB R10, R161, R10 ;  /* 0x0000000aa10a723e */ /* 0x000fe200000010ff */
[----:B-1----:R-:W-:Y:S01]  /*5ef0*/  IMAD.WIDE.U32 R120, R22, 0x10, R114 ;  /* 0x0000001016787825 */ /* 0x002fe200078e0072 */
[----:B------:R-:W-:-:S03]  /*5f00*/  F2FP.BF16.F32.PACK_AB R8, R167, R8 ;  /* 0x00000008a708723e */ /* 0x000fc600000010ff */
[----:B------:R-:W-:Y:S01]  /*5f10*/  FMUL.FTZ R24, R24, R123 ;  /* 0x0000007b18187220 */ /* 0x000fe20000410000 */
[----:B------:R-:W-:Y:S01]  /*5f20*/  F2FP.BF16.F32.PACK_AB R7, R149, R116 ;  /* 0x000000749507723e */ /* 0x000fe200000010ff */
[--C-:B------:R-:W-:Y:S01]  /*5f30*/  IMAD.WIDE.U32 R118, R20, 0x10, R108.reuse ;  /* 0x0000001014767825 */ /* 0x100fe200078e006c */
[----:B------:R-:W-:Y:S01]  /*5f40*/  F2FP.BF16.F32.PACK_AB R15, R2, R15 ;  /* 0x0000000f020f723e */ /* 0x000fe200000010ff */
[----:B------:R0:W-:Y:S01]  /*5f50*/  STG.E.128 desc[UR6][R120.64], R8 ;  /* 0x0000000878007986 */ /* 0x0001e2000c101d06 */
[----:B------:R-:W-:Y:S01]  /*5f60*/  F2FP.BF16.F32.PACK_AB R13, R110, R13 ;  /* 0x0000000d6e0d723e */ /* 0x000fe200000010ff */
[--C-:B------:R-:W-:Y:S01]  /*5f70*/  IMAD.WIDE.U32 R116, R19, 0x10, R108.reuse ;  /* 0x0000001013747825 */ /* 0x100fe200078e006c */
[----:B------:R-:W-:Y:S01]  /*5f80*/  F2FP.BF16.F32.PACK_AB R14, R151, R14 ;  /* 0x0000000e970e723e */ /* 0x000fe200000010ff */
[----:B------:R1:W-:Y:S01]  /*5f90*/  STG.E.128 desc[UR6][R118.64], R4 ;  /* 0x0000000476007986 */ /* 0x0003e2000c101d06 */
[----:B------:R-:W-:Y:S01]  /*5fa0*/  F2FP.BF16.F32.PACK_AB R12, R153, R12 ;  /* 0x0000000c990c723e */ /* 0x000fe200000010ff */
[----:B------:R-:W-:Y:S01]  /*5fb0*/  IMAD.WIDE.U32 R2, R18, 0x10, R108 ;  /* 0x0000001012027825 */ /* 0x000fe200078e006c */
[----:B------:R-:W-:-:S03]  /*5fc0*/  F2FP.BF16.F32.PACK_AB R16, R135, R134 ;  /* 0x000000868710723e */ /* 0x000fc600000010ff */
[----:B------:R-:W-:Y:S01]  /*5fd0*/  FMUL.FTZ R134, R134, R23 ;  /* 0x0000001786867220 */ /* 0x000fe20000410000 */
[----:B------:R-:W-:Y:S01]  /*5fe0*/  F2FP.BF16.F32.PACK_AB R17, R145, R140 ;  /* 0x0000008c9111723e */ /* 0x000fe200000010ff */
[----:B------:R-:W-:-:S04]  /*5ff0*/  IMAD.WIDE.U32 R122, R20, 0x10, R114 ;  /* 0x00000010147a7825 */ /* 0x000fc800078e0072 */
[-C--:B------:R-:W-:Y:S01]  /*6000*/  FMUL.FTZ R135, R135, R23.reuse ;  /* 0x0000001787877220 */ /* 0x080fe20000410000 */
[-C--:B------:R-:W-:Y:S01]  /*6010*/  FMUL.FTZ R140, R140, R23.reuse ;  /* 0x000000178c8c7220 */ /* 0x080fe20000410000 */
[----:B------:R-:W-:Y:S01]  /*6020*/  FMUL.FTZ R145, R145, R23 ;  /* 0x0000001791917220 */ /* 0x000fe20000410000 */
[--C-:B------:R-:W-:Y:S01]  /*6030*/  IMAD.WIDE.U32 R110, R19, 0x10, R114.reuse ;  /* 0x00000010136e7825 */ /* 0x100fe200078e0072 */
[----:B------:R-:W-:Y:S01]  /*6040*/  F2FP.BF16.F32.PACK_AB R19, R144, R141 ;  /* 0x0000008d9013723e */ /* 0x000fe200000010ff */
[----:B------:R2:W-:Y:S02]  /*6050*/  STG.E.128 desc[UR6][R122.64], R12 ;  /* 0x0000000c7a007986 */ /* 0x0005e4000c101d06 */
[----:B------:R-:W-:Y:S01]  /*6060*/  FMUL.FTZ R141, R141, R23 ;  /* 0x000000178d8d7220 */ /* 0x000fe20000410000 */
[----:B------:R-:W-:Y:S01]  /*6070*/  IMAD.WIDE.U32 R112, R18, 0x10, R114 ;  /* 0x0000001012707825 */ /* 0x000fe200078e0072 */
[----:B------:R-:W-:-:S03]  /*6080*/  F2FP.BF16.F32.PACK_AB R18, R142, R139 ;  /* 0x0000008b8e12723e */ /* 0x000fc600000010ff */
[-C--:B------:R-:W-:Y:S01]  /*6090*/  FMUL.FTZ R139, R139, R23.reuse ;  /* 0x000000178b8b7220 */ /* 0x080fe20000410000 */
[-C--:B------:R-:W-:Y:S01]  /*60a0*/  FMUL.FTZ R142, R142, R23.reuse ;  /* 0x000000178e8e7220 */ /* 0x080fe20000410000 */
[----:B------:R-:W-:Y:S01]  /*60b0*/  FMUL.FTZ R144, R144, R23 ;  /* 0x0000001790907220 */ /* 0x000fe20000410000 */
[----:B------:R-:W-:Y:S01]  /*60c0*/  IMAD.WIDE.U32 R108, R21, 0x10, R108 ;  /* 0x00000010156c7825 */ /* 0x000fe200078e006c */
[----:B------:R3:W-:Y:S01]  /*60d0*/  STG.E.128 desc[UR6][R116.64], R16 ;  /* 0x0000001074007986 */ /* 0x0007e2000c101d06 */
[----:B0-----:R-:W-:Y:S02]  /*60e0*/  F2FP.BF16.F32.PACK_AB R9, R136, R137 ;  /* 0x000000898809723e */ /* 0x001fe400000010ff */
[----:B------:R-:W-:Y:S01]  /*60f0*/  FMUL.FTZ R20, R143, R23 ;  /* 0x000000178f147220 */ /* 0x000fe20000410000 */
[----:B------:R-:W-:Y:S01]  /*6100*/  IMAD.WIDE.U32 R114, R21, 0x10, R114 ;  /* 0x0000001015727825 */ /* 0x000fe200078e0072 */
[----:B------:R-:W-:-:S03]  /*6110*/  F2FP.BF16.F32.PACK_AB R11, R130, R131 ;  /* 0x00000083820b723e */ /* 0x000fc600000010ff */
[-C--:B------:R-:W-:Y:S01]  /*6120*/  FMUL.FTZ R21, R138, R23.reuse ;  /* 0x000000178a157220 */ /* 0x080fe20000410000 */
[-C--:B------:R-:W-:Y:S01]  /*6130*/  FMUL.FTZ R136, R136, R23.reuse ;  /* 0x0000001788887220 */ /* 0x080fe20000410000 */
[-C--:B------:R-:W-:Y:S01]  /*6140*/  FMUL.FTZ R130, R130, R23.reuse ;  /* 0x0000001782827220 */ /* 0x080fe20000410000 */
[-C--:B-1----:R-:W-:Y:S01]  /*6150*/  FMUL.FTZ R119, R128, R23.reuse ;  /* 0x0000001780777220 */ /* 0x082fe20000410000 */
[-C--:B------:R-:W-:Y:S01]  /*6160*/  FMUL.FTZ R118, R127, R23.reuse ;  /* 0x000000177f767220 */ /* 0x080fe20000410000 */
[-C--:B------:R-:W-:Y:S01]  /*6170*/  FMUL.FTZ R121, R126, R23.reuse ;  /* 0x000000177e797220 */ /* 0x080fe20000410000 */
[-C--:B------:R-:W-:Y:S01]  /*6180*/  FMUL.FTZ R22, R125, R23.reuse ;  /* 0x000000177d167220 */ /* 0x080fe20000410000 */
[-C--:B--2---:R-:W-:Y:S01]  /*6190*/  FMUL.FTZ R123, R124, R23.reuse ;  /* 0x000000177c7b7220 */ /* 0x084fe20000410000 */
[----:B------:R-:W-:Y:S01]  /*61a0*/  FMUL.FTZ R120, R24, R23 ;  /* 0x0000001718787220 */ /* 0x000fe20000410000 */
[----:B------:R-:W-:Y:S02]  /*61b0*/  F2FP.BF16.F32.PACK_AB R15, R144, R141 ;  /* 0x0000008d900f723e */ /* 0x000fe400000010ff */
[----:B------:R-:W-:Y:S01]  /*61c0*/  F2FP.BF16.F32.PACK_AB R14, R142, R139 ;  /* 0x0000008b8e0e723e */ /* 0x000fe200000010ff */
[-C--:B---3--:R-:W-:Y:S01]  /*61d0*/  FMUL.FTZ R17, R137, R23.reuse ;  /* 0x0000001789117220 */ /* 0x088fe20000410000 */
        /* <DEDUP_REMOVED lines=27> */
.L_x_4674:
        /* <DEDUP_REMOVED lines=50> */
[----:B------:R-:W-:Y:S01]  /*66b0*/  FADD.FTZ R7, -R7, R160 ;  /* 0x000000a007077221 */ /* 0x000fe20000010100 */
[--C-:B------:R-:W-:Y:S01]  /*66c0*/  FFMA.FTZ R0, R24, R205, R3.reuse ;  /* 0x000000cd18007223 */ /* 0x100fe20000010003 */
[----:B------:R-:W-:Y:S01]  /*66d0*/  PRMT R3, R105, 0x7632, R3 ;  /* 0x0000763269037816 */ /* 0x000fe20000000003 */
[----:B------:R-:W-:Y:S01]  /*66e0*/  FADD.FTZ R167, -R166, R167 ;  /* 0x000000a7a6a77221 */ /* 0x000fe20000010100 */
[----:B------:R-:W-:Y:S01]  /*66f0*/  FADD.FTZ R123, -R2, R123 ;  /* 0x0000007b027b7221 */ /* 0x000fe20000010100 */
[----:B------:R-:W-:Y:S01]  /*6700*/  FFMA.FTZ R2, R24, R7, R6 ;  /* 0x0000000718027223 */ /* 0x000fe20000010006 */
[----:B------:R-:W-:Y:S01]  /*6710*/  SHF.L.U32 R10, R3, 0x10, RZ ;  /* 0x00000010030a7819 */ /* 0x000fe200000006ff */
        /* <DEDUP_REMOVED lines=18> */
[----:B------:R-:W-:Y:S01]  /*6840*/  FFMA.FTZ R12, R24, R5, R12 ;  /* 0x00000005180c7223 */ /* 0x000fe2000001000c */
[----:B------:R-:W-:Y:S01]  /*6850*/  PRMT R5, R90, 0x7632, R5 ;  /* 0x000076325a057816 */ /* 0x000fe20000000005 */
        /* <DEDUP_REMOVED lines=15> */
[----:B------:R-:W-:Y:S01]  /*6950*/  PRMT R3, R97, 0x7632, R3 ;  /* 0x0000763261037816 */ /* 0x000fe20000000003 */
[----:B------:R-:W-:Y:S01]  /*6960*/  FADD.FTZ R175, -R170, R175 ;  /* 0x000000afaaaf7221 */ /* 0x000fe20000010100 */
[----:B------:R-:W-:Y:S01]  /*6970*/  SHF.L.U32 R118, R5, 0x10, RZ ;  /* 0x0000001005767819 */ /* 0x000fe200000006ff */
[C---:B------:R-:W-:Y:S01]  /*6980*/  FFMA.FTZ R152, R24.reuse, R129, R144 ;  /* 0x0000008118987223 */ /* 0x040fe20000010090 */
[----:B------:R-:W-:Y:S01]  /*6990*/  SHF.L.U32 R114, R97, 0x10, RZ ;  /* 0x0000001061727819 */ /* 0x000fe200000006ff */
[----:B------:R-:W-:Y:S01]  /*69a0*/  FADD.FTZ R171, -R171, R176 ;  /* 0x000000b0abab7221 */ /* 0x000fe20000010100 */
[----:B------:R-:W-:Y:S01]  /*69b0*/  PRMT R5, R95, 0x7632, R5 ;  /* 0x000076325f057816 */ /* 0x000fe20000000005 */
[C---:B------:R-:W-:Y:S01]  /*69c0*/  FFMA.FTZ R118, R24.reuse, R9, R118 ;  /* 0x0000000918767223 */ /* 0x040fe20000010076 */
        /* <DEDUP_REMOVED lines=20> */
[----:B------:R-:W-:Y:S01]  /*6b10*/  SHF.L.U32 R156, R101, 0x10, RZ ;  /* 0x00000010659c7819 */ /* 0x000fe200000006ff */
[----:B------:R-:W-:Y:S01]  /*6b20*/  FFMA.FTZ R170, R24, R123, R160 ;  /* 0x0000007b18aa7223 */ /* 0x000fe200000100a0 */
[----:B------:R-:W-:Y:S01]  /*6b30*/  SHF.L.U32 R114, R100, 0x10, RZ ;  /* 0x0000001064727819 */ /* 0x000fe200000006ff */
[C---:B------:R-:W-:Y:S01]  /*6b40*/  FFMA.FTZ R148, R24.reuse, R131, R7 ;  /* 0x0000008318947223 */ /* 0x040fe20000010007 */
[----:B------:R-:W-:Y:S01]  /*6b50*/  SHF.L.U32 R5, R5, 0x10, RZ ;  /* 0x0000001005057819 */ /* 0x000fe200000006ff */
[----:B------:R-:W-:Y:S01]  /*6b60*/  FFMA.FTZ R160, R24, R175, R156 ;  /* 0x000000af18a07223 */ /* 0x000fe2000001009c */
[----:B------:R-:W-:Y:S01]  /*6b70*/  SHF.L.U32 R142, R98, 0x10, RZ ;  /* 0x00000010628e7819 */ /* 0x000fe200000006ff */
[----:B------:R-:W-:Y:S01]  /*6b80*/  FFMA.FTZ R156, R24, R171, R114 ;  /* 0x000000ab189c7223 */ /* 0x000fe20000010072 */
[----:B------:R-:W-:Y:S01]  /*6b90*/  PRMT R4, R106, 0x7632, R4 ;  /* 0x000076326a047816 */ /* 0x000fe20000000004 */
[----:B------:R-:W0:Y:S01]  /*6ba0*/  LDC.64 R114, c[0x0][0x468] ;  /* 0x00011a00ff727b82 */ /* 0x000e220000000a00 */
[----:B------:R-:W-:Y:S01]  /*6bb0*/  FFMA.FTZ R154, R24, R109, R5 ;  /* 0x0000006d189a7223 */ /* 0x000fe20000010005 */
[----:B------:R-:W-:Y:S01]  /*6bc0*/  SHF.L.U32 R5, R96, 0x10, RZ ;  /* 0x0000001060057819 */ /* 0x000fe200000006ff */
[----:B------:R-:W-:Y:S01]  /*6bd0*/  FFMA.FTZ R150, R24, R135, R142 ;  /* 0x0000008718967223 */ /* 0x000fe2000001008e */
[----:B------:R-:W-:Y:S01]  /*6be0*/  SHF.L.U32 R158, R103, 0x10, RZ ;  /* 0x00000010679e7819 */ /* 0x000fe200000006ff */
        /* <DEDUP_REMOVED lines=31> */
[----:B------:R-:W-:Y:S01]  /*6de0*/  SHF.L.U32 R162, R5, 0x10, RZ ;  /* 0x0000001005a27819 */ /* 0x000fe200000006ff */
[C---:B------:R-:W-:Y:S01]  /*6df0*/  FFMA.FTZ R16, R24.reuse, R197, R16 ;  /* 0x000000c518107223 */ /* 0x040fe20000010010 */
[----:B------:R-:W-:Y:S01]  /*6e00*/  SHF.L.U32 R158, R3, 0x10, RZ ;  /* 0x00000010039e7819 */ /* 0x000fe200000006ff */
        /* <DEDUP_REMOVED lines=87> */
.L_x_4677:
        /* <DEDUP_REMOVED lines=41> */
[----:B------:R-:W-:Y:S01]  /*7610*/  SHF.L.U32 R109, R104, 0x10, RZ ;  /* 0x00000010686d7819 */ /* 0x000fe200000006ff */
[----:B------:R-:W-:Y:S01]  /*7620*/  FADD.FTZ R5, -R5, R208 ;  /* 0x000000d005057221 */ /* 0x000fe20000010100 */
[----:B------:R-:W-:Y:S01]  /*7630*/  FADD.FTZ R123, -R2, R123 ;  /* 0x0000007b027b7221 */ /* 0x000fe20000010100 */
[----:B------:R-:W-:Y:S01]  /*7640*/  PRMT R2, R105, 0x7632, R2 ;  /* 0x0000763269027816 */ /* 0x000fe20000000002 */
[----:B------:R-:W-:Y:S01]  /*7650*/  FADD.FTZ R199, -R0, R199 ;  /* 0x000000c700c77221 */ /* 0x000fe20000010100 */
[----:B------:R-:W-:Y:S01]  /*7660*/  PRMT R0, R104, 0x7632, R0 ;  /* 0x0000763268007816 */ /* 0x000fe20000000000 */
[----:B------:R-:W-:Y:S01]  /*7670*/  FADD.FTZ R3, -R135, R182 ;  /* 0x000000b687037221 */ /* 0x000fe20000010100 */
[----:B------:R-:W-:Y:S01]  /*7680*/  SHF.L.U32 R2, R2, 0x10, RZ ;  /* 0x0000001002027819 */ /* 0x000fe200000006ff */
[----:B------:R-:W-:Y:S01]  /*7690*/  FADD.FTZ R163, -R162, R163 ;  /* 0x000000a3a2a37221 */ /* 0x000fe20000010100 */
[----:B------:R-:W-:Y:S01]  /*76a0*/  FADD.FTZ R135, -R8, R129 ;  /* 0x0000008108877221 */ /* 0x000fe20000010100 */
[----:B------:R-:W-:Y:S01]  /*76b0*/  FFMA.FTZ R8, R24, R5, R109 ;  /* 0x0000000518087223 */ /* 0x000fe2000001006d */
[----:B------:R-:W-:Y:S01]  /*76c0*/  SHF.L.U32 R5, R0, 0x10, RZ ;  /* 0x0000001000057819 */ /* 0x000fe200000006ff */
[----:B------:R-:W-:Y:S01]  /*76d0*/  FADD.FTZ R167, -R166, R167 ;  /* 0x000000a7a6a77221 */ /* 0x000fe20000010100 */
[----:B------:R-:W-:Y:S01]  /*76e0*/  FADD.FTZ R181, -R10, R181 ;  /* 0x000000b50ab57221 */ /* 0x000fe20000010100 */
[----:B------:R-:W-:Y:S01]  /*76f0*/  SHF.L.U32 R0, R105, 0x10, RZ ;  /* 0x0000001069007819 */ /* 0x000fe200000006ff */
[----:B------:R-:W-:Y:S01]  /*7700*/  FADD.FTZ R207, -R168, R207 ;  /* 0x000000cfa8cf7221 */ /* 0x000fe20000010100 */
[--C-:B------:R-:W-:Y:S01]  /*7710*/  FFMA.FTZ R10, R24, R163, R2.reuse ;  /* 0x000000a3180a7223 */ /* 0x100fe20000010002 */
[----:B------:R-:W-:Y:S01]  /*7720*/  PRMT R2, R88, 0x7632, R2 ;  /* 0x0000763258027816 */ /* 0x000fe20000000002 */
[C---:B------:R-:W-:Y:S01]  /*7730*/  FFMA.FTZ R167, R24.reuse, R167, R5 ;  /* 0x000000a718a77223 */ /* 0x040fe20000010005 */
[--C-:B------:R-:W-:Y:S01]  /*7740*/  FFMA.FTZ R5, R24, R207, R0.reuse ;  /* 0x000000cf18057223 */ /* 0x100fe20000010000 */
[----:B------:R-:W-:Y:S01]  /*7750*/  PRMT R0, R107, 0x7632, R0 ;  /* 0x000076326b007816 */ /* 0x000fe20000000000 */
        /* <DEDUP_REMOVED lines=8> */
[----:B------:R-:W-:Y:S01]  /*77e0*/  FFMA.FTZ R114, R24, R7, R0 ;  /* 0x0000000718727223 */ /* 0x000fe20000010000 */
        /* <DEDUP_REMOVED lines=14> */
[--C-:B------:R-:W-:Y:S01]  /*78d0*/  FFMA.FTZ R124, R24, R143, R2.reuse ;  /* 0x0000008f187c7223 */ /* 0x100fe20000010002 */
[----:B------:R-:W-:Y:S01]  /*78e0*/  PRMT R2, R94, 0x7632, R2 ;  /* 0x000076325e027816 */ /* 0x000fe20000000002 */
[--C-:B------:R-:W-:Y:S01]  /*78f0*/  FFMA.FTZ R16, R24, R199, R0.reuse ;  /* 0x000000c718107223 */ /* 0x100fe20000010000 */
[----:B------:R-:W-:Y:S01]  /*7900*/  PRMT R0, R91, 0x7632, R0 ;  /* 0x000076325b007816 */ /* 0x000fe20000000000 */
[----:B------:R-:W-:Y:S01]  /*7910*/  FADD.FTZ R115, -R12, R125 ;  /* 0x0000007d0c737221 */ /* 0x000fe20000010100 */
[----:B------:R-:W-:Y:S01]  /*7920*/  SHF.L.U32 R2, R2, 0x10, RZ ;  /* 0x0000001002027819 */ /* 0x000fe200000006ff */
[----:B------:R-:W-:Y:S01]  /*7930*/  FFMA.FTZ R110, R24, R9, R110 ;  /* 0x00000009186e7223 */ /* 0x000fe2000001006e */
[----:B------:R-:W-:Y:S01]  /*7940*/  SHF.L.U32 R7, R7, 0x10, RZ ;  /* 0x0000001007077819 */ /* 0x000fe200000006ff */
[----:B------:R-:W-:Y:S01]  /*7950*/  FADD.FTZ R197, -R4, R197 ;  /* 0x000000c504c57221 */ /* 0x000fe20000010100 */
[----:B------:R-:W-:Y:S01]  /*7960*/  SHF.L.U32 R0, R0, 0x10, RZ ;  /* 0x0000001000007819 */ /* 0x000fe200000006ff */
[--C-:B------:R-:W-:Y:S01]  /*7970*/  FFMA.FTZ R127, R24, R15, R2.reuse ;  /* 0x0000000f187f7223 */ /* 0x100fe20000010002 */
[----:B------:R-:W-:Y:S01]  /*7980*/  PRMT R2, R96, 0x7632, R2 ;  /* 0x0000763260027816 */ /* 0x000fe20000000002 */
        /* <DEDUP_REMOVED lines=8> */
[C---:B------:R-:W-:Y:S01]  /*7a10*/  FFMA.FTZ R0, R24.reuse, R13, R108 ;  /* 0x0000000d18007223 */ /* 0x040fe2000001006c */
        /* <DEDUP_REMOVED lines=19> */
[--C-:B------:R-:W-:Y:S01]  /*7b50*/  FFMA.FTZ R129, R24, R139, R9.reuse ;  /* 0x0000008b18817223 */ /* 0x100fe20000010009 */
[----:B------:R-:W-:Y:S01]  /*7b60*/  SHF.L.U32 R3, R2, 0x10, RZ ;  /* 0x0000001002037819 */ /* 0x000fe200000006ff */
[C---:B------:R-:W-:Y:S01]  /*7b70*/  FFMA.FTZ R171, R24.reuse, R171, R118 ;  /* 0x000000ab18ab7223 */ /* 0x040fe20000010076 */
[C---:B------:R-:W-:Y:S01]  /*7b80*/  FFMA.FTZ R14, R24.reuse, R161, R4 ;  /* 0x000000a1180e7223 */ /* 0x040fe20000010004 */
[----:B------:R-:W-:Y:S01]  /*7b90*/  PRMT R9, R103, 0x7632, R9 ;  /* 0x0000763267097816 */ /* 0x000fe20000000009 */
[----:B------:R-:W-:Y:S01]  /*7ba0*/  FADD.FTZ R169, -R169, R174 ;  /* 0x000000aea9a97221 */ /* 0x000fe20000010100 */
[----:B------:R-:W-:Y:S01]  /*7bb0*/  SHF.L.U32 R2, R7, 0x10, RZ ;  /* 0x0000001007027819 */ /* 0x000fe200000006ff */
[----:B------:R-:W-:Y:S01]  /*7bc0*/  FFMA.FTZ R4, R24, R205, R109 ;  /* 0x000000cd18047223 */ /* 0x000fe2000001006d */
[----:B------:R-:W-:Y:S01]  /*7bd0*/  SHF.L.U32 R118, R102, 0x10, RZ ;  /* 0x0000001066767819 */ /* 0x000fe200000006ff */
[----:B------:R-:W-:Y:S01]  /*7be0*/  FFMA.FTZ R133, R24, R133, R108 ;  /* 0x0000008518857223 */ /* 0x000fe2000001006c */
[----:B------:R-:W-:Y:S01]  /*7bf0*/  PRMT R7, R101, 0x7632, R7 ;  /* 0x0000763265077816 */ /* 0x000fe20000000007 */
[----:B------:R-:W0:Y:S01]  /*7c00*/  LDC.64 R108, c[0x0][0x478] ;  /* 0x00011e00ff6c7b82 */ /* 0x000e220000000a00 */
[----:B------:R-:W-:Y:S01]  /*7c10*/  FADD.FTZ R183, -R136, R183 ;  /* 0x000000b788b77221 */ /* 0x000fe20000010100 */
[----:B------:R-:W-:Y:S01]  /*7c20*/  FFMA.FTZ R6, R24, R165, R6 ;  /* 0x000000a518067223 */ /* 0x000fe20000010006 */
[----:B------:R-:W-:Y:S01]  /*7c30*/  FADD.FTZ R189, -R144, R189 ;  /* 0x000000bd90bd7221 */ /* 0x000fe20000010100 */
[----:B------:R-:W-:Y:S01]  /*7c40*/  SHF.L.U32 R136, R9, 0x10, RZ ;  /* 0x0000001009887819 */ /* 0x000fe200000006ff */
[----:B------:R-:W-:Y:S01]  /*7c50*/  FFMA.FTZ R141, R24, R169, R118 ;  /* 0x000000a9188d7223 */ /* 0x000fe20000010076 */
[----:B------:R-:W-:Y:S01]  /*7c60*/  PRMT R9, R102, 0x7632, R9 ;  /* 0x0000763266097816 */ /* 0x000fe20000000009 */
[-C--:B------:R-:W-:Y:S01]  /*7c70*/  FMUL.FTZ R118, R114, R23.reuse ;  /* 0x0000001772767220 */ /* 0x080fe20000410000 */
[----:B------:R-:W-:Y:S01]  /*7c80*/  SHF.L.U32 R144, R7, 0x10, RZ ;  /* 0x0000001007907819 */ /* 0x000fe200000006ff */
[-C--:B------:R-:W-:Y:S01]  /*7c90*/  FMUL.FTZ R13, R6, R23.reuse ;  /* 0x00000017060d7220 */ /* 0x080fe20000410000 */
[----:B------:R-:W-:Y:S01]  /*7ca0*/  F2FP.BF16.F32.PACK_AB R7, R114, R4 ;  /* 0x000000047207723e */ /* 0x000fe200000010ff */
[-C--:B------:R-:W-:Y:S01]  /*7cb0*/  FMUL.FTZ R114, R14, R23.reuse ;  /* 0x000000170e727220 */ /* 0x080fe20000410000 */
[----:B------:R-:W-:Y:S01]  /*7cc0*/  SHF.L.U32 R131, R96, 0x10, RZ ;  /* 0x0000001060837819 */ /* 0x000fe200000006ff */
[----:B------:R-:W-:Y:S01]  /*7cd0*/  FADD.FTZ R137, -R137, R184 ;  /* 0x000000b889897221 */ /* 0x000fe20000010100 */
[----:B------:R-:W-:Y:S01]  /*7ce0*/  SHF.L.U32 R146, R9, 0x10, RZ ;  /* 0x0000001009927819 */ /* 0x000fe200000006ff */
[-C--:B------:R-:W-:Y:S01]  /*7cf0*/  FMUL.FTZ R9, R5, R23.reuse ;  /* 0x0000001705097220 */ /* 0x080fe20000410000 */
[----:B------:R-:W-:Y:S01]  /*7d00*/  F2FP.BF16.F32.PACK_AB R6, R14, R6 ;  /* 0x000000060e06723e */ /* 0x000fe200000010ff */
[C---:B------:R-:W-:Y:S01]  /*7d10*/  FMUL.FTZ R14, R10.reuse, R23 ;  /* 0x000000170a0e7220 */ /* 0x040fe20000410000 */
[----:B------:R-:W-:Y:S01]  /*7d20*/  F2FP.BF16.F32.PACK_AB R5, R10, R5 ;  /* 0x000000050a05723e */ /* 0x000fe200000010ff */
[----:B------:R-:W-:Y:S01]  /*7d30*/  FFMA.FTZ R144, R24, R115, R144 ;  /* 0x0000007318907223 */ /* 0x000fe20000010090 */
[----:B------:R-:W-:Y:S01]  /*7d40*/  F2FP.BF16.F32.PACK_AB R10, R114, R13 ;  /* 0x0000000d720a723e */ /* 0x000fe200000010ff */
[C---:B------:R-:W-:Y:S01]  /*7d50*/  FFMA.FTZ R131, R24.reuse, R137, R131 ;  /* 0x0000008918837223 */ /* 0x040fe20000010083 */
[----:B------:R-:W1:Y:S01]  /*7d60*/  LDC.64 R114, c[0x0][0x468] ;  /* 0x00011a00ff727b82 */ /* 0x000e620000000a00 */
[--C-:B------:R-:W-:Y:S01]  /*7d70*/  FFMA.FTZ R137, R24, R111, R2.reuse ;  /* 0x0000006f18897223 */ /* 0x100fe20000010002 */
        /* <DEDUP_REMOVED lines=10> */
[----:B------:R-:W-:Y:S01]  /*7e20*/  SHF.L.U32 R116, R91, 0x10, RZ ;  /* 0x000000105b747819 */ /* 0x000fe200000006ff */
[C---:B------:R-:W-:Y:S01]  /*7e30*/  FFMA.FTZ R142, R24.reuse, R113, R3 ;  /* 0x00000071188e7223 */ /* 0x040fe20000010003 */
[----:B------:R-:W-:Y:S01]  /*7e40*/  FFMA.FTZ R139, R24, R175, R2 ;  /* 0x000000af188b7223 */ /* 0x000fe20000010002 */
[----:B------:R-:W-:Y:S01]  /*7e50*/  FMUL.FTZ R11, R4, R23 ;  /* 0x00000017040b7220 */ /* 0x000fe20000410000 */
[----:B0-----:R-:W-:Y:S01]  /*7e60*/  IMAD.WIDE.U32 R2, R22, 0x10, R108 ;  /* 0x0000001016027825 */ /* 0x001fe200078e006c */
[----:B------:R-:W-:-:S03]  /*7e70*/  F2FP.BF16.F32.PACK_AB R4, R167, R8 ;  /* 0x00000008a704723e */ /* 0x000fc600000010ff */
[----:B------:R-:W-:Y:S01]  /*7e80*/  FFMA.FTZ R12, R24, R159, R12 ;  /* 0x0000009f180c7223 */ /* 0x000fe2000001000c */
[----:B------:R-:W-:Y:S01]  /*7e90*/  SHF.L.U32 R15, R103, 0x10, RZ ;  /* 0x00000010670f7819 */ /* 0x000fe200000006ff */
[----:B------:R-:W-:Y:S01]  /*7ea0*/  FADD.FTZ R173, -R172, R173 ;  /* 0x000000adacad7221 */ /* 0x000fe20000010100 */
[----:B------:R-:W-:Y:S01]  /*7eb0*/  FFMA.FTZ R116, R24, R197, R116 ;  /* 0x000000c518747223 */ /* 0x000fe20000010074 */
[----:B------:R-:W-:Y:S01]  /*7ec0*/  SHF.L.U32 R126, R93, 0x10, RZ ;  /* 0x000000105d7e7819 */ /* 0x000fe200000006ff */
[----:B------:R-:W-:Y:S01]  /*7ed0*/  FADD.FTZ R145, -R145, R190 ;  /* 0x000000be91917221 */ /* 0x000fe20000010100 */
[----:B------:R-:W-:Y:S01]  /*7ee0*/  SHF.L.U32 R128, R94, 0x10, RZ ;  /* 0x000000105e807819 */ /* 0x000fe200000006ff */
[----:B------:R0:W-:Y:S01]  /*7ef0*/  STG.E.128 desc[UR6][R2.64], R4 ;  /* 0x0000000402007986 */ /* 0x0001e2000c101d06 */
[----:B------:R-:W-:Y:S01]  /*7f00*/  SHF.L.U32 R130, R95, 0x10, RZ ;  /* 0x000000105f827819 */ /* 0x000fe200000006ff */
[-C--:B------:R-:W-:Y:S01]  /*7f10*/  FMUL.FTZ R8, R8, R23.reuse ;  /* 0x0000001708087220 */ /* 0x080fe20000410000 */
[----:B------:R-:W-:Y:S01]  /*7f20*/  FMUL.FTZ R167, R167, R23 ;  /* 0x00000017a7a77220 */ /* 0x000fe20000410000 */
[----:B------:R-:W-:Y:S01]  /*7f30*/  FFMA.FTZ R173, R24, R173, R15 ;  /* 0x000000ad18ad7223 */ /* 0x000fe2000001000f */
[----:B------:R-:W-:Y:S01]  /*7f40*/  F2FP.BF16.F32.PACK_AB R9, R14, R9 ;  /* 0x000000090e09723e */ /* 0x000fe200000010ff */
[-C--:B------:R-:W-:Y:S01]  /*7f50*/  FMUL.FTZ R13, R16, R23.reuse ;  /* 0x00000017100d7220 */ /* 0x080fe20000410000 */
[-C--:B------:R-:W-:Y:S01]  /*7f60*/  FMUL.FTZ R14, R112, R23.reuse ;  /* 0x00000017700e7220 */ /* 0x080fe20000410000 */
[----:B------:R-:W-:Y:S01]  /*7f70*/  FMUL.FTZ R15, R116, R23 ;  /* 0x00000017740f7220 */ /* 0x000fe20000410000 */
[C---:B------:R-:W-:Y:S01]  /*7f80*/  FFMA.FTZ R126, R24.reuse, R191, R126 ;  /* 0x000000bf187e7223 */ /* 0x040fe2000001007e */
[C---:B------:R-:W-:Y:S01]  /*7f90*/  FFMA.FTZ R128, R24.reuse, R145, R128 ;  /* 0x0000009118807223 */ /* 0x040fe20000010080 */
[----:B------:R-:W-:Y:S01]  /*7fa0*/  FFMA.FTZ R130, R24, R189, R130 ;  /* 0x000000bd18827223 */ /* 0x000fe20000010082 */
[----:B------:R-:W-:Y:S01]  /*7fb0*/  SHF.L.U32 R134, R97, 0x10, RZ ;  /* 0x0000001061867819 */ /* 0x000fe200000006ff */
[----:B-1----:R-:W-:Y:S01]  /*7fc0*/  IMAD.WIDE.U32 R120, R22, 0x10, R114 ;  /* 0x0000001016787825 */ /* 0x002fe200078e0072 */
[----:B------:R-:W-:-:S03]  /*7fd0*/  F2FP.BF16.F32.PACK_AB R11, R118, R11 ;  /* 0x0000000b760b723e */ /* 0x000fc600000010ff */
[C---:B------:R-:W-:Y:S01]  /*7fe0*/  FFMA.FTZ R136, R24.reuse, R123, R136 ;  /* 0x0000007b18887223 */ /* 0x040fe20000010088 */
[----:B------:R-:W-:Y:S01]  /*7ff0*/  F2FP.BF16.F32.PACK_AB R8, R167, R8 ;  /* 0x00000008a708723e */ /* 0x000fe200000010ff */
[----:B------:R-:W-:Y:S01]  /*8000*/  FFMA.FTZ R146, R24, R117, R146 ;  /* 0x0000007518927223 */ /* 0x000fe20000010092 */
[C---:B0-----:R-:W-:Y:S01]  /*8010*/  F2FP.BF16.F32.PACK_AB R5, R110.reuse, R16 ;  /* 0x000000106e05723e */ /* 0x041fe200000010ff */
[-C--:B------:R-:W-:Y:S01]  /*8020*/  FMUL.FTZ R110, R110, R23.reuse ;  /* 0x000000176e6e7220 */ /* 0x080fe20000410000 */
[----:B------:R-:W-:Y:S01]  /*8030*/  F2FP.BF16.F32.PACK_AB R4, R153, R12 ;  /* 0x0000000c9904723e */ /* 0x000fe200000010ff */
[-C--:B------:R-:W-:Y:S01]  /*8040*/  FMUL.FTZ R2, R12, R23.reuse ;  /* 0x000000170c027220 */ /* 0x080fe20000410000 */
[----:B------:R-:W-:Y:S01]  /*8050*/  F2FP.BF16.F32.PACK_AB R6, R151, R112 ;  /* 0x000000709706723e */ /* 0x000fe200000010ff */
[-C--:B------:R-:W-:Y:S01]  /*8060*/  FMUL.FTZ R153, R153, R23.reuse ;  /* 0x0000001799997220 */ /* 0x080fe20000410000 */
[-C--:B------:R-:W-:Y:S01]  /*8070*/  FMUL.FTZ R151, R151, R23.reuse ;  /* 0x0000001797977220 */ /* 0x080fe20000410000 */
[----:B------:R-:W-:Y:S01]  /*8080*/  FMUL.FTZ R16, R149, R23 ;  /* 0x0000001795107220 */ /* 0x000fe20000410000 */
[----:B------:R-:W-:Y:S01]  /*8090*/  SHF.L.U32 R140, R99, 0x10, RZ ;  /* 0x00000010638c7819 */ /* 0x000fe200000006ff */
[----:B------:R-:W-:Y:S01]  /*80a0*/  IMAD.WIDE.U32 R118, R20, 0x10, R108 ;  /* 0x0000001014767825 */ /* 0x000fe200078e006c */
[----:B------:R-:W-:-:S03]  /*80b0*/  F2FP.BF16.F32.PACK_AB R7, R149, R116 ;  /* 0x000000749507723e */ /* 0x000fc600000010ff */
[----:B------:R-:W-:Y:S01]  /*80c0*/  FFMA.FTZ R134, R24, R183, R134 ;  /* 0x000000b718867223 */ /* 0x000fe20000010086 */
[----:B------:R-:W-:Y:S01]  /*80d0*/  F2FP.BF16.F32.PACK_AB R13, R110, R13 ;  /* 0x0000000d6e0d723e */ /* 0x000fe200000010ff */
[--C-:B------:R-:W-:Y:S01]  /*80e0*/  IMAD.WIDE.U32 R116, R19, 0x10, R108.reuse ;  /* 0x0000001013747825 */ /* 0x100fe200078e006c */
[----:B------:R-:W-:Y:S01]  /*80f0*/  F2FP.BF16.F32.PACK_AB R12, R153, R2 ;  /* 0x00000002990c723e */ /* 0x000fe200000010ff */
[----:B------:R0:W-:Y:S01]  /*8100*/  STG.E.128 desc[UR6][R120.64], R8 ;  /* 0x0000000878007986 */ /* 0x0001e2000c101d06 */
[----:B------:R-:W-:Y:S01]  /*8110*/  F2FP.BF16.F32.PACK_AB R15, R16, R15 ;  /* 0x0000000f100f723e */ /* 0x000fe200000010ff */
[----:B------:R-:W-:Y:S01]  /*8120*/  IMAD.WIDE.U32 R2, R18, 0x10, R108 ;  /* 0x0000001012027825 */ /* 0x000fe200078e006c */
[----:B------:R-:W-:-:S03]  /*8130*/  F2FP.BF16.F32.PACK_AB R14, R151, R14 ;  /* 0x0000000e970e723e */ /* 0x000fc600000010ff */
[----:B------:R-:W-:Y:S01]  /*8140*/  FFMA.FTZ R140, R24, R181, R140 ;  /* 0x000000b5188c7223 */ /* 0x000fe2000001008c */
[----:B------:R-:W-:Y:S01]  /*8150*/  F2FP.BF16.F32.PACK_AB R16, R124, R0 ;  /* 0x000000007c10723e */ /* 0x000fe200000010ff */
[--C-:B------:R-:W-:Y:S01]  /*8160*/  IMAD.WIDE.U32 R122, R20, 0x10, R114.reuse ;  /* 0x00000010147a7825 */ /* 0x100fe200078e0072 */
[----:B------:R-:W-:Y:S01]  /*8170*/  F2FP.BF16.F32.PACK_AB R17, R125, R126 ;  /* 0x0000007e7d11723e */ /* 0x000fe200000010ff */
[----:B------:R1:W-:Y:S02]  /*8180*/  STG.E.128 desc[UR6][R118.64], R4 ;  /* 0x0000000476007986 */ /* 0x0003e4000c101d06 */
[-C--:B------:R-:W-:Y:S01]  /*8190*/  FMUL.FTZ R0, R0, R23.reuse ;  /* 0x0000001700007220 */ /* 0x080fe20000410000 */
[--C-:B------:R-:W-:Y:S01]  /*81a0*/  IMAD.WIDE.U32 R110, R19, 0x10, R114.reuse ;  /* 0x00000010136e7825 */ /* 0x100fe200078e0072 */
[----:B------:R-:W-:Y:S01]  /*81b0*/  F2FP.BF16.F32.PACK_AB R19, R129, R130 ;  /* 0x000000828113723e */ /* 0x000fe200000010ff */
[----:B------:R2:W-:Y:S02]  /*81c0*/  STG.E.128 desc[UR6][R122.64], R12 ;  /* 0x0000000c7a007986 */ /* 0x0005e4000c101d06 */
[----:B------:R-:W-:Y:S01]  /*81d0*/  FMUL.FTZ R126, R126, R23 ;  /* 0x000000177e7e7220 */ /* 0x000fe20000410000 */
[----:B------:R-:W-:Y:S01]  /*81e0*/  IMAD.WIDE.U32 R112, R18, 0x10, R114 ;  /* 0x0000001012707825 */ /* 0x000fe200078e0072 */
[----:B------:R-:W-:-:S03]  /*81f0*/  F2FP.BF16.F32.PACK_AB R18, R127, R128 ;  /* 0x000000807f12723e */ /* 0x000fc600000010ff */
[-C--:B------:R-:W-:Y:S01]  /*8200*/  FMUL.FTZ R125, R125, R23.reuse ;  /* 0x000000177d7d7220 */ /* 0x080fe20000410000 */
[----:B------:R-:W-:Y:S01]  /*8210*/  FMUL.FTZ R128, R128, R23 ;  /* 0x0000001780807220 */ /* 0x000fe20000410000 */
[----:B------:R-:W-:-:S04]  /*8220*/  IMAD.WIDE.U32 R108, R21, 0x10, R108 ;  /* 0x00000010156c7825 */ /* 0x000fc800078e006c */
[-C--:B------:R-:W-:Y:S01]  /*8230*/  FMUL.FTZ R127, R127, R23.reuse ;  /* 0x000000177f7f7220 */ /* 0x080fe20000410000 */
[----:B------:R3:W-:Y:S01]  /*8240*/  STG.E.128 desc[UR6][R116.64], R16 ;  /* 0x0000001074007986 */ /* 0x0007e2000c101d06 */
[----:B------:R-:W-:Y:S01]  /*8250*/  FMUL.FTZ R130, R130, R23 ;  /* 0x0000001782827220 */ /* 0x000fe20000410000 */
[----:B------:R-:W-:-:S04]  /*8260*/  IMAD.WIDE.U32 R114, R21, 0x10, R114 ;  /* 0x0000001015727825 */ /* 0x000fc800078e0072 */
[-C--:B------:R-:W-:Y:S01]  /*8270*/  FMUL.FTZ R21, R124, R23.reuse ;  /* 0x000000177c157220 */ /* 0x080fe20000410000 */
[-C--:B------:R-:W-:Y:S01]  /*8280*/  FMUL.FTZ R129, R129, R23.reuse ;  /* 0x0000001781817220 */ /* 0x080fe20000410000 */
[----:B0-----:R-:W-:Y:S01]  /*8290*/  F2FP.BF16.F32.PACK_AB R10, R135, R138 ;  /* 0x0000008a870a723e */ /* 0x001fe200000010ff */
[-C--:B------:R-:W-:Y:S01]  /*82a0*/  FMUL.FTZ R20, R131, R23.reuse ;  /* 0x0000001783147220 */ /* 0x080fe20000410000 */
[-C--:B------:R-:W-:Y:S01]  /*82b0*/  FMUL.FTZ R135, R135, R23.reuse ;  /* 0x0000001787877220 */ /* 0x080fe20000410000 */
[-C--:B------:R-:W-:Y:S01]  /*82c0*/  FMUL.FTZ R22, R137, R23.reuse ;  /* 0x0000001789167220 */ /* 0x080fe20000410000 */
[-C--:B------:R-:W-:Y:S01]  /*82d0*/  FMUL.FTZ R24, R171, R23.reuse ;  /* 0x00000017ab187220 */ /* 0x080fe20000410000 */
[-C--:B-1----:R-:W-:Y:S01]  /*82e0*/  FMUL.FTZ R119, R142, R23.reuse ;  /* 0x000000178e777220 */ /* 0x082fe20000410000 */
[-C--:B------:R-:W-:Y:S01]  /*82f0*/  FMUL.FTZ R121, R144, R23.reuse ;  /* 0x0000001790797220 */ /* 0x080fe20000410000 */
[-C--:B------:R-:W-:Y:S01]  /*8300*/  FMUL.FTZ R118, R141, R23.reuse ;  /* 0x000000178d767220 */ /* 0x080fe20000410000 */
[-C--:B--2---:R-:W-:Y:S01]  /*8310*/  FMUL.FTZ R123, R146, R23.reuse ;  /* 0x00000017927b7220 */ /* 0x084fe20000410000 */
[----:B------:R-:W-:Y:S01]  /*8320*/  FMUL.FTZ R120, R136, R23 ;  /* 0x0000001788787220 */ /* 0x000fe20000410000 */
[----:B------:R-:W-:-:S02]  /*8330*/  F2FP.BF16.F32.PACK_AB R15, R129, R130 ;  /* 0x00000082810f723e */ /* 0x000fc400000010ff */
[----:B------:R-:W-:Y:S01]  /*8340*/  F2FP.BF16.F32.PACK_AB R14, R127, R128 ;  /* 0x000000807f0e723e */ /* 0x000fe200000010ff */
[-C--:B---3--:R-:W-:Y:S01]  /*8350*/  FMUL.FTZ R17, R134, R23.reuse ;  /* 0x0000001786117220 */ /* 0x088fe20000410000 */
[-C--:B------:R-:W-:Y:S01]  /*8360*/  FMUL.FTZ R16, R133, R23.reuse ;  /* 0x0000001785107220 */ /* 0x080fe20000410000 */
[-C--:B------:R-:W-:Y:S01]  /*8370*/  FMUL.FTZ R117, R132, R23.reuse ;  /* 0x0000001784757220 */ /* 0x080fe20000410000 */
[-C--:B------:R-:W-:Y:S01]  /*8380*/  FMUL.FTZ R18, R138, R23.reuse ;  /* 0x000000178a127220 */ /* 0x080fe20000410000 */
[-C--:B------:R-:W-:Y:S01]  /*8390*/  FMUL.FTZ R19, R140, R23.reuse ;  /* 0x000000178c137220 */ /* 0x080fe20000410000 */
[-C--:B------:R-:W-:Y:S01]  /*83a0*/  FMUL.FTZ R116, R139, R23.reuse ;  /* 0x000000178b747220 */ /* 0x080fe20000410000 */
[----:B------:R-:W-:Y:S01]  /*83b0*/  FMUL.FTZ R23, R173, R23 ;  /* 0x00000017ad177220 */ /* 0x000fe20000410000 */
[----:B------:R-:W-:Y:S02]  /*83c0*/  F2FP.BF16.F32.PACK_AB R13, R125, R126 ;  /* 0x0000007e7d0d723e */ /* 0x000fe400000010ff */
[----:B------:R-:W-:-:S02]  /*83d0*/  F2FP.BF16.F32.PACK_AB R12, R21, R0 ;  /* 0x00000000150c723e */ /* 0x000fc400000010ff */
        /* <DEDUP_REMOVED lines=19> */
[----:B------:R1:W-:Y:S02]  /*8510*/  STG.E.128 desc[UR6][R114.64], R20 ;  /* 0x0000001472007986 */ /* 0x0003e4000c101d06 */
.L_x_4676:
[----:B0123--:R-:W0:Y:S02]  /*8520*/  LDC.64 R2, c[0x0][0x380] ;  /* 0x0000e000ff027b82 */ /* 0x00fe240000000a00 */
[----:B0-----:R-:W-:-:S04]  /*8530*/  LEA R37, R2, R37, 0x2 ;  /* 0x0000002502257211 */ /* 0x001fc800078e10ff */
[----:B------:R-:W-:-:S13]  /*8540*/  ISETP.GE.AND P1, PT, R37, R3, PT ;  /* 0x000000032500720c */ /* 0x000fda0003f26270 */
[----:B------:R-:W-:Y:S05]  /*8550*/  @!P1 BRA `(.L_x_4678) ;  /* 0xffffff8000f09947 */ /* 0x000fea000383ffff */
[----:B------:R-:W-:Y:S05]  /*8560*/  BSYNC B1 ;  /* 0x0000000000017941 */ /* 0x000fea0003800000 */
.L_x_4670:
        /* <DEDUP_REMOVED lines=80> */
.L_x_4669:
[----:B------:R-:W-:Y:S05]  /*8a70*/  BSYNC B0 ;  /* 0x0000000000007941 */ /* 0x000fea0003800000 */
.L_x_4668:
        /* <DEDUP_REMOVED lines=69> */
[----:B------:R-:W-:Y:S01]  /*8ed0*/  FADD.FTZ R6, RZ, R6 ;  /* 0x00000006ff067221 */ /* 0x000fe20000010000 */
[----:B------:R-:W-:Y:S02]  /*8ee0*/  FADD.FTZ R5, R5, R14 ;  /* 0x0000000e05057221 */ /* 0x000fe40000010000 */
[----:B------:R-:W4:Y:S01]  /*8ef0*/  LDS R33, [R24+0x3c00] ;  /* 0x003c000018217984 */ /* 0x000f220000000800 */
[----:B------:R-:W-:Y:S01]  /*8f00*/  FADD.FTZ R6, R6, R17 ;  /* 0x0000001106067221 */ /* 0x000fe20000010000 */
[----:B------:R-:W-:Y:S02]  /*8f10*/  FADD.FTZ R7, RZ, R7 ;  /* 0x00000007ff077221 */ /* 0x000fe40000010000 */
        /* <DEDUP_REMOVED lines=20> */
[----:B------:R-:W-:Y:S01]  /*9060*/  FADD.FTZ R33, R8, R33 ;  /* 0x0000002108217221 */ /* 0x000fe20000010000 */
        /* <DEDUP_REMOVED lines=21> */
[----:B------:R-:W1:Y:S04]  /*91c0*/  LDS R29, [R24+0x200] ;  /* 0x00020000181d7984 */ /* 0x000e680000000800 */
[----:B------:R-:W2:Y:S04]  /*91d0*/  LDS R28, [R24] ;  /* 0x00000000181c7984 */ /* 0x000ea80000000800 */
        /* <DEDUP_REMOVED lines=12> */
[----:B------:R-:W-:Y:S01]  /*92a0*/  IADD3 R4, P1, PT, R4, UR16, RZ ;  /* 0x0000001004047c10 */ /* 0x000fe2000ff3e0ff */
[----:B------:R-:W0:Y:S01]  /*92b0*/  LDS R0, [R24+0x400] ;  /* 0x0004000018007984 */ /* 0x000e220000000800 */
[C---:B------:R-:W-:Y:S02]  /*92c0*/  IADD3.X R3, PT, PT, R5.reuse, UR19, RZ, P0, !PT ;  /* 0x0000001305037c10 */ /* 0x040fe400087fe4ff */
[----:B------:R-:W-:Y:S01]  /*92d0*/  IADD3.X R5, PT, PT, R5, UR17, RZ, P1, !PT ;  /* 0x0000001105057c10 */ /* 0x000fe20008ffe4ff */
        /* <DEDUP_REMOVED lines=17> */
[----:B------:R-:W-:-:S03]  /*93f0*/  FADD.FTZ R0, RZ, R0 ;  /* 0x00000000ff007221 */ /* 0x000fc60000010000 */
[----:B------:R-:W0:Y:S01]  /*9400*/  LDS R25, [R24+0x1e00] ;  /* 0x001e000018197984 */ /* 0x000e220000000800 */
[----:B------:R-:W-:-:S03]  /*9410*/  FADD.FTZ R0, R0, R19 ;  /* 0x0000001300007221 */ /* 0x000fc60000010000 */
[----:B------:R-:W0:Y:S04]  /*9420*/  LDS R14, [R24+0xe00] ;  /* 0x000e0000180e7984 */ /* 0x000e280000000800 */
[----:B------:R-:W0:Y:S01]  /*9430*/  LDS R57, [R24+0x4000] ;  /* 0x0040000018397984 */ /* 0x000e220000000800 */
[----:B-1----:R-:W-:-:S03]  /*9440*/  FADD.FTZ R6, RZ, R6 ;  /* 0x00000006ff067221 */ /* 0x002fc60000010000 */
[----:B------:R-:W1:Y:S01]  /*9450*/  LDS R41, [R24+0x3000] ;  /* 0x0030000018297984 */ /* 0x000e620000000800 */
[----:B--2---:R-:W-:-:S03]  /*9460*/  FADD.FTZ R8, RZ, R8 ;  /* 0x00000008ff087221 */ /* 0x004fc60000010000 */
[----:B------:R-:W2:Y:S01]  /*9470*/  LDS R27, [R24+0x2000] ;  /* 0x00200000181b7984 */ /* 0x000ea20000000800 */
[----:B---3--:R-:W-:-:S03]  /*9480*/  FADD.FTZ R6, R6, R21 ;  /* 0x0000001506067221 */ /* 0x008fc60000010000 */
[----:B------:R-:W3:Y:S01]  /*9490*/  LDS R16, [R24+0x1000] ;  /* 0x0010000018107984 */ /* 0x000ee20000000800 */
[----:B----4-:R-:W-:-:S03]  /*94a0*/  FADD.FTZ R10, RZ, R10 ;  /* 0x0000000aff0a7221 */ /* 0x010fc60000010000 */
[----:B------:R-:W4:Y:S01]  /*94b0*/  LDS R59, [R24+0x4200] ;  /* 0x00420000183b7984 */ /* 0x000f220000000800 */
[----:B0-----:R-:W-:-:S03]  /*94c0*/  FADD.FTZ R8, R8, R23 ;  /* 0x0000001708087221 */ /* 0x001fc60000010000 */
[----:B------:R-:W0:Y:S01]  /*94d0*/  LDS R43, [R24+0x3200] ;  /* 0x00320000182b7984 */ /* 0x000e220000000800 */
[----:B------:R-:W-:-:S03]  /*94e0*/  FADD.FTZ R6, R6, R39 ;  /* 0x0000002706067221 */ /* 0x000fc60000010000 */
[----:B------:R-:W0:Y:S01]  /*94f0*/  LDS R29, [R24+0x2200] ;  /* 0x00220000181d7984 */ /* 0x000e220000000800 */
[----:B------:R-:W-:-:S03]  /*9500*/  FADD.FTZ R0, R0, R37 ;  /* 0x0000002500007221 */ /* 0x000fc60000010000 */
[----:B------:R-:W0:Y:S01]  /*9510*/  LDS R17, [R24+0x1200] ;  /* 0x0012000018117984 */ /* 0x000e220000000800 */
[----:B------:R-:W-:-:S03]  /*9520*/  FADD.FTZ R12, RZ, R12 ;  /* 0x0000000cff0c7221 */ /* 0x000fc60000010000 */
[----:B------:R-:W-:Y:S01]  /*9530*/  STG.E desc[UR6][R2.64], R31 ;  /* 0x0000001f02007986 */ /* 0x000fe2000c101906 */
[----:B------:R-:W-:-:S03]  /*9540*/  FADD.FTZ R10, R10, R25 ;  /* 0x000000190a0a7221 */ /* 0x000fc60000010000 */
[----:B------:R-:W0:Y:S01]  /*9550*/  LDS R61, [R24+0x4400] ;  /* 0x00440000183d7984 */ /* 0x000e220000000800 */
[----:B------:R-:W-:-:S03]  /*9560*/  FADD.FTZ R14, RZ, R14 ;  /* 0x0000000eff0e7221 */ /* 0x000fc60000010000 */
[----:B------:R-:W0:Y:S01]  /*9570*/  LDS R45, [R24+0x3400] ;  /* 0x00340000182d7984 */ /* 0x000e220000000800 */
[----:B------:R-:W-:-:S03]  /*9580*/  FADD.FTZ R57, R0, R57 ;  /* 0x0000003900397221 */ /* 0x000fc60000010000 */
        /* <DEDUP_REMOVED lines=9> */
[----:B0-----:R-:W-:-:S03]  /*9620*/  FADD.FTZ R10, R10, R43 ;  /* 0x0000002b0a0a7221 */ /* 0x001fc60000010000 */
[----:B------:R-:W0:Y:S01]  /*9630*/  LDS R19, [R24+0x3800] ;  /* 0x0038000018137984 */ /* 0x000e220000000800 */
[----:B------:R-:W-:-:S03]  /*9640*/  FADD.FTZ R14, R14, R29 ;  /* 0x0000001d0e0e7221 */ /* 0x000fc60000010000 */
[----:B------:R-:W-:Y:S01]  /*9650*/  STG.E desc[UR6][R4.64], R33 ;  /* 0x0000002104007986 */ /* 0x000fe2000c101906 */
[----:B------:R-:W-:-:S03]  /*9660*/  FADD.FTZ R17, RZ, R17 ;  /* 0x00000011ff117221 */ /* 0x000fc60000010000 */
[----:B------:R-:W0:Y:S04]  /*9670*/  LDS R33, [R24+0x4a00] ;  /* 0x004a000018217984 */ /* 0x000e280000000800 */
[----:B------:R-:W0:Y:S01]  /*9680*/  LDS R20, [R24+0x3a00] ;  /* 0x003a000018147984 */ /* 0x000e220000000800 */
[----:B------:R-:W-:-:S03]  /*9690*/  FADD.FTZ R61, R8, R61 ;  /* 0x0000003d083d7221 */ /* 0x000fc60000010000 */
[----:B------:R-:W0:Y:S01]  /*96a0*/  LDS R67, [R24+0x4c00] ;  /* 0x004c000018437984 */ /* 0x000e220000000800 */
[----:B------:R-:W-:-:S03]  /*96b0*/  FADD.FTZ R12, R12, R45 ;  /* 0x0000002d0c0c7221 */ /* 0x000fc60000010000 */
[----:B------:R-:W0:Y:S01]  /*96c0*/  LDS R22, [R24+0x4e00] ;  /* 0x004e000018167984 */ /* 0x000e220000000800 */
[----:B------:R-:W-:-:S03]  /*96d0*/  FADD.FTZ R16, R16, R31 ;  /* 0x0000001f10107221 */ /* 0x000fc60000010000 */
        /* <DEDUP_REMOVED lines=8> */
[----:B------:R-:W-:Y:S01]  /*9760*/  STG.E desc[UR6][R2.64+0x600], R59 ;  /* 0x0006003b02007986 */ /* 0x000fe2000c101906 */
[----:B0-----:R-:W-:-:S03]  /*9770*/  FADD.FTZ R16, R16, R19 ;  /* 0x0000001310107221 */ /* 0x001fc60000010000 */
[----:B------:R-:W-:Y:S04]  /*9780*/  STG.E desc[UR6][R4.64+0x600], R35 ;  /* 0x0006002304007986 */ /* 0x000fe8000c101906 */
        /* <DEDUP_REMOVED lines=17> */
.L_x_4673:
[----:B------:R-:W-:Y:S01]  /*98a0*/  HFMA2 R201, -RZ, RZ, 0, 5.9604644775390625e-08 ;  /* 0x00000001ffc97431 */ /* 0x000fe200000001ff */
[----:B------:R-:W-:Y:S01]  /*98b0*/  BSSY B2, `(.L_x_4679) ;  /* 0x0000006000027945 */ /* 0x000fe20003800000 */
[----:B------:R-:W-:Y:S02]  /*98c0*/  MOV R202, 0x1f ;  /* 0x0000001f00ca7802 */ /* 0x000fe40000000f00 */
[----:B------:R-:W-:-:S07]  /*98d0*/  MOV R203, 0xffffffff ;  /* 0xffffffff00cb7802 */ /* 0x000fce0000000f00 */
[----:B------:R-:W-:Y:S05]  /*98e0*/  WARPSYNC.COLLECTIVE R203, `(.L_x_4680) ;  /* 0x00000000cb087348 */ /* 0x000fea0003c00000 */
[----:B------:R0:W1:Y:S02]  /*98f0*/  SHFL.BFLY P3, R201, R112, R201, R202 ;  /* 0x0c0000c970c97389 */ /* 0x00006400000600ca */
[----:B01----:R-:W-:Y:S05]  /*9900*/  ENDCOLLECTIVE ;  /* 0x000000000000791b */ /* 0x003fea0003800000 */
.L_x_4680:
[----:B------:R-:W-:Y:S05]  /*9910*/  BSYNC B2 ;  /* 0x0000000000027941 */ /* 0x000fea0003800000 */
.L_x_4679:
        /* <DEDUP_REMOVED lines=10> */
.L_x_4681:
        /* <DEDUP_REMOVED lines=14> */
.L_x_4682:
        /* <DEDUP_REMOVED lines=14> */
.L_x_4683:
        /* <DEDUP_REMOVED lines=14> */
.L_x_4684:
        /* <DEDUP_REMOVED lines=14> */
.L_x_4685:
        /* <DEDUP_REMOVED lines=14> */
.L_x_4686:
        /* <DEDUP_REMOVED lines=14> */
.L_x_4687:
[----:B------:R0:W-:Y:S04]  /*9f00*/  STL [R1+0xc4], R8 ;  /* 0x0000c40801007387 */ /* 0x0001e80000100800 */
[----:B------:R0:W-:Y:S04]  /*9f10*/  STL [R1+0xc8], R196 ;  /* 0x0000c8c401007387 */ /* 0x0001e80000100800 */
[----:B------:R0:W-:Y:S01]  /*9f20*/  STL [R1+0xcc], R9 ;  /* 0x0000cc0901007387 */ /* 0x0001e20000100800 */
[----:B------:R-:W-:-:S03]  /*9f30*/  MOV R112, R10 ;  /* 0x0000000a00707202 */ /* 0x000fc60000000f00 */
[----:B------:R0:W-:Y:S04]  /*9f40*/  STL [R1], R12 ;  /* 0x0000000c01007387 */ /* 0x0001e80000100800 */
        /* <DEDUP_REMOVED lines=9> */
.L_x_4688:
        /* <DEDUP_REMOVED lines=9> */
[----:B------:R0:W-:Y:S02]  /*a070*/  STL [R1+0x28], R17 ;  /* 0x0000281101007387 */ /* 0x0001e40000100800 */
[----:B0-----:R-:W-:Y:S05]  /*a080*/  WARPSYNC.COLLECTIVE R203, `(.L_x_4689) ;  /* 0x00000000cb087348 */ /* 0x001fea0003c00000 */
[----:B------:R1:W2:Y:S02]  /*a090*/  SHFL.BFLY P3, R201, R112, R201, R202 ;  /* 0x0c0000c970c97389 */ /* 0x0002a400000600ca */
[----:B012---:R-:W-:Y:S05]  /*a0a0*/  ENDCOLLECTIVE ;  /* 0x000000000000791b */ /* 0x007fea0003800000 */
.L_x_4689:
[----:B------:R-:W-:Y:S01]  /*a0b0*/  MOV R4, R201 ;  /* 0x000000c900047202 */ /* 0x000fe20000000f00 */
[----:B------:R-:W-:Y:S06]  /*a0c0*/  BRA `(.L_x_4690) ;  /* 0xffffffa800107947 */ /* 0x000fec000383ffff */
.L_x_4691:
        /* <DEDUP_REMOVED lines=11> */
.L_x_25393:


//--------------------- .text._ZN10layer_norm13ln_bwd_kernelINS_13Kernel_traitsIf13__nv_bfloat16S2_S2_fjLj1280ELj1ELj4ELj1ELj16ENS_18Kernel_traits_baseILj1280EfS2_S2_S2_fjLj128EEEEELb0ELb0ELb1ELb0EEEvNS_9BwdParamsE --------------------------
	.section	.text._ZN10layer_norm13ln_bwd_kernelINS_13Kernel_traitsIf13__nv_bfloat16S2_S2_fjLj1280ELj1ELj4ELj1ELj16ENS_18Kernel_traits_baseILj1280EfS2_S2_S2_fjLj128EEEEELb0ELb0ELb1ELb0EEEvNS_9BwdParamsE,"ax",@progbits
	.align	128
        .global         _ZN10layer_norm13ln_bwd_kernelINS_13Kernel_traitsIf13__nv_bfloat16S2_S2_fjLj1280ELj1ELj4ELj1ELj16ENS_18Kernel_traits_baseILj1280EfS2_S2_S2_fjLj128EEEEELb0ELb0ELb1ELb0EEEvNS_9BwdParamsE
        .type           _ZN10layer_norm13ln_bwd_kernelINS_13Kernel_traitsIf13__nv_bfloat16S2_S2_fjLj1280ELj1ELj4ELj1ELj16ENS_18Kernel_traits_baseILj1280EfS2_S2_S2_fjLj128EEEEELb0ELb0ELb1ELb0EEEvNS_9BwdParamsE,@function
        .size           _ZN10layer_norm13ln_bwd_kernelINS_13Kernel_traitsIf13__nv_bfloat16S2_S2_fjLj1280ELj1ELj4ELj1ELj16ENS_18Kernel_traits_baseILj1280EfS2_S2_S2_fjLj128EEEEELb0ELb0ELb1ELb0EEEvNS_9BwdParamsE,(.L_x_25394 - _ZN10layer_norm13ln_bwd_kernelINS_13Kernel_traitsIf13__nv_bfloat16S2_S2_fjLj1280ELj1ELj4ELj1ELj16ENS_18Kernel_traits_baseILj1280EfS2_S2_S2_fjLj128EEEEELb0ELb0ELb1ELb0EEEvNS_9BwdParamsE)
        .other          _ZN10layer_norm13ln_bwd_kernelINS_13Kernel_traitsIf13__nv_bfloat16S2_S2_fjLj1280ELj1ELj4ELj1ELj16ENS_18Kernel_traits_baseILj1280EfS2_S2_S2_fjLj128EEEEELb0ELb0ELb1ELb0EEEvNS_9BwdParamsE,@"STO_CUDA_ENTRY STV_DEFAULT"
_ZN10layer_norm13ln_bwd_kernelINS_13Kernel_traitsIf13__nv_bfloat16S2_S2_fjLj1280ELj1ELj4ELj1ELj16ENS_18Kernel_traits_baseILj1280EfS2_S2_S2_fjLj128EEEEELb0ELb0ELb1ELb0EEEvNS_9BwdParamsE:
.text._ZN10layer_norm13ln_bwd_kernelINS_13Kernel_traitsIf13__nv_bfloat16S2_S2_fjLj1280ELj1ELj4ELj1ELj16ENS_18Kernel_traits_baseILj1280EfS2_S2_S2_fjLj128EEEEELb0ELb0ELb1ELb0EEEvNS_9BwdParamsE:
        /* <DEDUP_REMOVED lines=36> */
[----:B------:R-:W-:Y:S01]  /*0240*/  @P2 IADD3 R19, PT, PT, R19, 0x20, RZ ;  /* 0x0000002013132810 */ /* 0x000fe20007ffe0ff */
[----:B------:R3:W5:Y:S04]  /*0250*/  @P1 LDG.E.128 R40, desc[UR6][R10.64+0x10] ;  /* 0x000010060a281981 */ /* 0x000768000c1e1d00 */
[----:B------:R3:W5:Y:S01]  /*0260*/  @P2 LDG.E.128 R44, desc[UR6][R12.64] ;  /* 0x000000060c2c2981 */ /* 0x000762000c1e1d00 */
[C---:B-1----:R-:W-:Y:S01]  /*0270*/  @P3 IMAD.WIDE.U32 R14, R19.reuse, 0x20, R14 ;  /* 0x00000020130e3825 */ /* 0x042fe200078e000e */
[----:B------:R-:W-:-:S02]  /*0280*/  @P3 IADD3 R19, PT, PT, R19, 0x20, RZ ;  /* 0x0000002013133810 */ /* 0x000fc40007ffe0ff */
[----:B------:R3:W5:Y:S04]  /*0290*/  @P2 LDG.E.128 R48, desc[UR6][R12.64+0x10] ;  /* 0x000010060c302981 */ /* 0x000768000c1e1d00 */
[----:B------:R3:W5:Y:S04]  /*02a0*/  @P3 LDG.E.128 R52, desc[UR6][R14.64] ;  /* 0x000000060e343981 */ /* 0x000768000c1e1d00 */
[----:B------:R3:W5:Y:S01]  /*02b0*/  @P3 LDG.E.128 R56, desc[UR6][R14.64+0x10] ;  /* 0x000010060e383981 */ /* 0x000762000c1e1d00 */
[----:B------:R-:W-:-:S03]  /*02c0*/  SHF.R.U32.HI R0, RZ, 0x5, R4 ;  /* 0x00000005ff007819 */ /* 0x000fc60000011604 */
[----:B------:R3:W5:Y:S01]  /*02d0*/  @P0 LDG.E.128 R32, desc[UR6][R6.64+0x10] ;  /* 0x0000100606200981 */ /* 0x000762000c1e1d00 */
[----:B0-----:R-:W-:-:S05]  /*02e0*/  @P4 IMAD.WIDE.U32 R8, R19, 0x20, R16 ;  /* 0x0000002013084825 */ /* 0x001fca00078e0010 */
[----:B------:R3:W5:Y:S04]  /*02f0*/  @P4 LDG.E.128 R60, desc[UR6][R8.64] ;  /* 0x00000006083c4981 */ /* 0x000768000c1e1d00 */
[----:B------:R3:W5:Y:S01]  /*0300*/  @P4 LDG.E.128 R64, desc[UR6][R8.64+0x10] ;  /* 0x0000100608404981 */ /* 0x000762000c1e1d00 */
[----:B--2---:R-:W-:-:S06]  /*0310*/  USHF.L.U32 UR4, UR4, 0x2, URZ ;  /* 0x0000000204047899 */ /* 0x004fcc00080006ff */
        /* <DEDUP_REMOVED lines=84> */
.L_x_4811:
[----:B0-----:R-:W0:Y:S08]  /*0860*/  LDC.64 R8, c[0x0][0x3f8] ;  /* 0x0000fe00ff087b82 */ /* 0x001e300000000a00 */
        /* <DEDUP_REMOVED lines=26> */
[----:B------:R-:W-:Y:S02]  /*0a10*/  ISETP.GE.U32.AND P2, PT, R2, 0x60, PT ;  /* 0x000000600200780c */ /* 0x000fe40003f46070 */
[----:B------:R-:W-:Y:S02]  /*0a20*/  LEA.HI R172, R8, R3, RZ, 0x3 ;  /* 0x0000000308ac7211 */ /* 0x000fe400078f18ff */
[----:B------:R-:W-:Y:S02]  /*0a30*/  SHF.R.S32.HI R8, RZ, 0x1f, R173 ;  /* 0x0000001fff087819 */ /* 0x000fe400000114ad */
[----:B------:R-:W-:Y:S02]  /*0a40*/  ISETP.GE.U32.AND P3, PT, R2, 0x80, PT ;  /* 0x000000800200780c */ /* 0x000fe40003f66070 */
[----:B------:R-:W-:Y:S02]  /*0a50*/  LEA.HI R184, R8, R173, RZ, 0x3 ;  /* 0x000000ad08b87211 */ /* 0x000fe400078f18ff */
[----:B------:R-:W-:-:S02]  /*0a60*/  ISETP.GE.U32.AND P4, PT, R2, 0xa0, PT ;  /* 0x000000a00200780c */ /* 0x000fc40003f86070 */
[----:B------:R-:W-:Y:S02]  /*0a70*/  MOV R251, RZ ;  /* 0x000000ff00fb7202 */ /* 0x000fe40000000f00 */
[----:B------:R-:W-:Y:S02]  /*0a80*/  MOV R248, RZ ;  /* 0x000000ff00f87202 */ /* 0x000fe40000000f00 */
[----:B-1----:R-:W-:-:S04]  /*0a90*/  LOP3.LUT R3, R4, 0x1f, RZ, 0xc0, !PT ;  /* 0x0000001f04037812 */ /* 0x002fc800078ec0ff */
[-C--:B0-----:R-:W-:Y:S02]  /*0aa0*/  LEA.HI.SX32 R7, R172, R3.reuse, 0x1d ;  /* 0x00000003ac077211 */ /* 0x081fe400078feaff */
[----:B------:R-:W-:Y:S02]  /*0ab0*/  LEA.HI.SX32 R184, R184, R3, 0x1d ;  /* 0x00000003b8b87211 */ /* 0x000fe400078feaff */
[----:B--2---:R-:W-:Y:S02]  /*0ac0*/  FSEL R8, R6, RZ, !P0 ;  /* 0x000000ff06087208 */ /* 0x004fe40004000000 */
        /* <DEDUP_REMOVED lines=13> */
[----:B------:R-:W-:Y:S02]  /*0ba0*/  IADD3 R184, PT, PT, R184, 0x20, RZ ;  /* 0x00000020b8b87810 */ /* 0x000fe40007ffe0ff */
[----:B------:R-:W-:Y:S02]  /*0bb0*/  IADD3 R6, PT, PT, R6, 0x20, RZ ;  /* 0x0000002006067810 */ /* 0x000fe40007ffe0ff */
[C---:B--2---:R-:W-:Y:S02]  /*0bc0*/  PRMT R237, R172.reuse, 0x7632, R237 ;  /* 0x00007632aced7816 */ /* 0x044fe400000000ed */
[----:B------:R-:W-:Y:S02]  /*0bd0*/  SHF.L.U32 R241, R172, 0x10, RZ ;  /* 0x00000010acf17819 */ /* 0x000fe400000006ff */
[C---:B------:R-:W-:Y:S02]  /*0be0*/  PRMT R172, R174.reuse, 0x7632, R172 ;  /* 0x00007632aeac7816 */ /* 0x040fe400000000ac */
[----:B------:R-:W-:Y:S01]  /*0bf0*/  SHF.L.U32 R249, R174, 0x10, RZ ;  /* 0x00000010aef97819 */ /* 0x000fe200000006ff */
[----:B------:R-:W-:Y:S01]  /*0c00*/  FADD.FTZ R241, -R8, R241 ;  /* 0x000000f108f17221 */ /* 0x000fe20000010100 */
[----:B------:R-:W-:-:S02]  /*0c10*/  PRMT R251, R175, 0x7632, R251 ;  /* 0x00007632affb7816 */ /* 0x000fc400000000fb */
[----:B------:R-:W-:Y:S01]  /*0c20*/  SHF.L.U32 R174, R175, 0x10, RZ ;  /* 0x00000010afae7819 */ /* 0x000fe200000006ff */
[----:B0-----:R-:W-:Y:S01]  /*0c30*/  FADD.FTZ R235, -R8, R249 ;  /* 0x000000f908eb7221 */ /* 0x001fe20000010100 */
[----:B------:R-:W-:Y:S01]  /*0c40*/  SHF.L.U32 R175, R237, 0x10, RZ ;  /* 0x00000010edaf7819 */ /* 0x000fe200000006ff */
[----:B-----5:R-:W-:Y:S01]  /*0c50*/  FMUL.FTZ R249, R10, R241 ;  /* 0x000000f10af97220 */ /* 0x020fe20000410000 */
[C---:B------:R-:W-:Y:S01]  /*0c60*/  PRMT R238, R173.reuse, 0x7632, R238 ;  /* 0x00007632adee7816 */ /* 0x040fe200000000ee */
[C---:B------:R-:W-:Y:S01]  /*0c70*/  FADD.FTZ R237, -R8.reuse, R174 ;  /* 0x000000ae08ed7221 */ /* 0x040fe20000010100 */
[----:B------:R-:W-:Y:S01]  /*0c80*/  SHF.L.U32 R173, R173, 0x10, RZ ;  /* 0x00000010adad7819 */ /* 0x000fe200000006ff */
[----:B------:R-:W-:Y:S01]  /*0c90*/  FADD.FTZ R175, -R8, R175 ;  /* 0x000000af08af7221 */ /* 0x000fe20000010100 */
[----:B---3--:R-:W-:Y:S01]  /*0ca0*/  PRMT R244, R176, 0x7632, R244 ;  /* 0x00007632b0f47816 */ /* 0x008fe200000000f4 */
[----:B------:R-:W-:Y:S01]  /*0cb0*/  FMUL.FTZ R237, R10, R237 ;  /* 0x000000ed0aed7220 */ /* 0x000fe20000410000 */
[----:B------:R-:W-:Y:S01]  /*0cc0*/  SHF.L.U32 R247, R176, 0x10, RZ ;  /* 0x00000010b0f77819 */ /* 0x000fe200000006ff */
[----:B------:R-:W-:Y:S01]  /*0cd0*/  FADD.FTZ R245, -R8, R173 ;  /* 0x000000ad08f57221 */ /* 0x000fe20000010100 */
[----:B------:R-:W-:Y:S01]  /*0ce0*/  PRMT R232, R179, 0x7632, R232 ;  /* 0x00007632b3e87816 */ /* 0x000fe200000000e8 */
[----:B------:R-:W-:Y:S01]  /*0cf0*/  FMUL.FTZ R246, R10, R175 ;  /* 0x000000af0af67220 */ /* 0x000fe20000410000 */
[C---:B------:R-:W-:Y:S01]  /*0d00*/  PRMT R240, R177.reuse, 0x7632, R240 ;  /* 0x00007632b1f07816 */ /* 0x040fe200000000f0 */
[----:B------:R-:W-:Y:S01]  /*0d10*/  FADD.FTZ R116, R116, R247 ;  /* 0x000000f774747221 */ /* 0x000fe20000010000 */
[----:B------:R-:W-:Y:S01]  /*0d20*/  SHF.L.U32 R243, R177, 0x10, RZ ;  /* 0x00000010b1f37819 */ /* 0x000fe200000006ff */
[-C--:B------:R-:W-:Y:S01]  /*0d30*/  FFMA.FTZ R68, R249, R247.reuse, R68 ;  /* 0x000000f7f9447223 */ /* 0x080fe20000010044 */
[----:B------:R-:W-:Y:S01]  /*0d40*/  SHF.L.U32 R179, R179, 0x10, RZ ;  /* 0x00000010b3b37819 */ /* 0x000fe200000006ff */
[----:B------:R-:W-:Y:S01]  /*0d50*/  FMUL.FTZ R247, R28, R247 ;  /* 0x000000f71cf77220 */ /* 0x000fe20000410000 */
[----:B------:R-:W-:Y:S01]  /*0d60*/  SHF.L.U32 R177, R238, 0x10, RZ ;  /* 0x00000010eeb17819 */ /* 0x000fe200000006ff */
[----:B------:R-:W-:Y:S01]  /*0d70*/  FMUL.FTZ R241, R10, R235 ;  /* 0x000000eb0af17220 */ /* 0x000fe20000410000 */
[----:B------:R-:W-:Y:S01]  /*0d80*/  SHF.L.U32 R173, R172, 0x10, RZ ;  /* 0x00000010acad7819 */ /* 0x000fe200000006ff */
[----:B------:R-:W-:Y:S01]  /*0d90*/  FADD.FTZ R122, R122, R179 ;  /* 0x000000b37a7a7221 */ /* 0x000fe20000010000 */
[----:B------:R-:W-:Y:S01]  /*0da0*/  SHF.L.U32 R244, R244, 0x10, RZ ;  /* 0x00000010f4f47819 */ /* 0x000fe200000006ff */
[-C--:B------:R-:W-:Y:S01]  /*0db0*/  FFMA.FTZ R74, R237, R179.reuse, R74 ;  /* 0x000000b3ed4a7223 */ /* 0x080fe2000001004a */
[----:B------:R-:W-:Y:S01]  /*0dc0*/  FMUL.FTZ R235, R34, R179 ;  /* 0x000000b322eb7220 */ /* 0x000fe20000410000 */
[----:B------:R-:W-:Y:S01]  /*0dd0*/  FMUL.FTZ R245, R10, R245 ;  /* 0x000000f50af57220 */ /* 0x000fe20000410000 */
[C---:B------:R-:W-:Y:S01]  /*0de0*/  FADD.FTZ R177, -R8.reuse, R177 ;  /* 0x000000b108b17221 */ /* 0x040fe20000010100 */
[----:B------:R-:W-:Y:S01]  /*0df0*/  FADD.FTZ R179, -R8, R173 ;  /* 0x000000ad08b37221 */ /* 0x000fe20000010100 */
[----:B------:R-:W-:Y:S01]  /*0e00*/  FADD.FTZ R117, R117, R244 ;  /* 0x000000f475757221 */ /* 0x000fe20000010000 */
[-C--:B------:R-:W-:Y:S01]  /*0e10*/  FFMA.FTZ R69, R246, R244.reuse, R69 ;  /* 0x000000f4f6457223 */ /* 0x080fe20000010045 */
[----:B------:R-:W-:Y:S01]  /*0e20*/  FMUL.FTZ R244, R29, R244 ;  /* 0x000000f41df47220 */ /* 0x000fe20000410000 */
[----:B------:R-:W-:Y:S01]  /*0e30*/  FADD.FTZ R173, RZ, R247 ;  /* 0x000000f7ffad7221 */ /* 0x000fe20000010000 */
[----:B------:R-:W-:Y:S01]  /*0e40*/  FFMA.FTZ R175, R249, R247, RZ ;  /* 0x000000f7f9af7223 */ /* 0x000fe200000100ff */
[----:B------:R-:W-:Y:S01]  /*0e50*/  SHF.L.U32 R240, R240, 0x10, RZ ;  /* 0x00000010f0f07819 */ /* 0x000fe200000006ff */
[----:B------:R-:W-:Y:S01]  /*0e60*/  FADD.FTZ R118, R118, R243 ;  /* 0x000000f376767221 */ /* 0x000fe20000010000 */
[----:B------:R-:W-:Y:S01]  /*0e70*/  FFMA.FTZ R70, R245, R243, R70 ;  /* 0x000000f3f5467223 */ /* 0x000fe20000010046 */
[----:B------:R-:W-:Y:S01]  /*0e80*/  FMUL.FTZ R242, R10, R177 ;  /* 0x000000b10af27220 */ /* 0x000fe20000410000 */
[----:B------:R-:W-:Y:S01]  /*0e90*/  FMUL.FTZ R243, R30, R243 ;  /* 0x000000f31ef37220 */ /* 0x000fe20000410000 */
[----:B------:R-:W-:Y:S01]  /*0ea0*/  FADD.FTZ R172, R173, R244 ;  /* 0x000000f4adac7221 */ /* 0x000fe20000010000 */
[----:B------:R-:W-:Y:S01]  /*0eb0*/  FFMA.FTZ R174, R246, R244, R175 ;  /* 0x000000f4f6ae7223 */ /* 0x000fe200000100af */
[C---:B------:R-:W-:Y:S01]  /*0ec0*/  PRMT R236, R178.reuse, 0x7632, R236 ;  /* 0x00007632b2ec7816 */ /* 0x040fe200000000ec */
[----:B------:R-:W-:Y:S01]  /*0ed0*/  FADD.FTZ R119, R119, R240 ;  /* 0x000000f077777221 */ /* 0x000fe20000010000 */
[----:B------:R-:W-:Y:S01]  /*0ee0*/  SHF.L.U32 R239, R178, 0x10, RZ ;  /* 0x00000010b2ef7819 */ /* 0x000fe200000006ff */
[-C--:B------:R-:W-:Y:S01]  /*0ef0*/  FFMA.FTZ R71, R242, R240.reuse, R71 ;  /* 0x000000f0f2477223 */ /* 0x080fe20000010047 */
[----:B------:R-:W-:Y:S01]  /*0f00*/  FMUL.FTZ R240, R31, R240 ;  /* 0x000000f01ff07220 */ /* 0x000fe20000410000 */
[----:B------:R-:W-:Y:S01]  /*0f10*/  FADD.FTZ R173, R172, R243 ;  /* 0x000000f3acad7221 */ /* 0x000fe20000010000 */
[----:B------:R-:W-:Y:S01]  /*0f20*/  FFMA.FTZ R175, R245, R243, R174 ;  /* 0x000000f3f5af7223 */ /* 0x000fe200000100ae */
[----:B------:R-:W-:Y:S01]  /*0f30*/  SHF.L.U32 R251, R251, 0x10, RZ ;  /* 0x00000010fbfb7819 */ /* 0x000fe200000006ff */
[----:B------:R-:W-:Y:S01]  /*0f40*/  FADD.FTZ R120, R120, R239 ;  /* 0x000000ef78787221 */ /* 0x000fe20000010000 */
[----:B------:R-:W-:Y:S01]  /*0f50*/  SHF.L.U32 R236, R236, 0x10, RZ ;  /* 0x00000010ecec7819 */ /* 0x000fe200000006ff */
[----:B------:R-:W-:Y:S01]  /*0f60*/  FFMA.FTZ R72, R241, R239, R72 ;  /* 0x000000eff1487223 */ /* 0x000fe20000010048 */
[----:B------:R-:W-:Y:S01]  /*0f70*/  FMUL.FTZ R238, R10, R179 ;  /* 0x000000b30aee7220 */ /* 0x000fe20000410000 */
[----:B------:R-:W-:Y:S01]  /*0f80*/  FMUL.FTZ R239, R32, R239 ;  /* 0x000000ef20ef7220 */ /* 0x000fe20000410000 */
[----:B------:R-:W-:Y:S01]  /*0f90*/  FADD.FTZ R172, R173, R240 ;  /* 0x000000f0adac7221 */ /* 0x000fe20000010000 */
[----:B------:R-:W-:Y:S01]  /*0fa0*/  FFMA.FTZ R174, R242, R240, R175 ;  /* 0x000000f0f2ae7223 */ /* 0x000fe200000100af */
        /* <DEDUP_REMOVED lines=8> */
[----:B------:R-:W-:Y:S01]  /*1030*/  FADD.FTZ R172, R173, R236 ;  /* 0x000000ecadac7221 */ /* 0x000fe20000010000 */
[----:B------:R-:W-:-:S02]  /*1040*/  FFMA.FTZ R174, R238, R236, R175 ;  /* 0x000000eceeae7223 */ /* 0x000fc400000100af */
[----:B------:R-:W-:Y:S01]  /*1050*/  FADD.FTZ R123, R123, R232 ;  /* 0x000000e87b7b7221 */ /* 0x000fe20000010000 */
[-C--:B------:R-:W-:Y:S01]  /*1060*/  FFMA.FTZ R75, R234, R232.reuse, R75 ;  /* 0x000000e8ea4b7223 */ /* 0x080fe2000001004b */
[----:B------:R-:W-:Y:S01]  /*1070*/  FMUL.FTZ R232, R35, R232 ;  /* 0x000000e823e87220 */ /* 0x000fe20000410000 */
[----:B------:R-:W-:Y:S01]  /*1080*/  FADD.FTZ R251, R172, R235 ;  /* 0x000000ebacfb7221 */ /* 0x000fe20000010000 */
[----:B------:R-:W-:-:S03]  /*1090*/  FFMA.FTZ R173, R237, R235, R174 ;  /* 0x000000ebedad7223 */ /* 0x000fc600000100ae */
[----:B------:R-:W-:Y:S01]  /*10a0*/  FADD.FTZ R251, R251, R232 ;  /* 0x000000e8fbfb7221 */ /* 0x000fe20000010000 */
[----:B------:R-:W-:-:S07]  /*10b0*/  FFMA.FTZ R248, R234, R232, R173 ;  /* 0x000000e8eaf87223 */ /* 0x000fce00000100ad */
.L_x_4697:
[----:B------:R-:W-:Y:S05]  /*10c0*/  BSYNC.RECONVERGENT B2 ;  /* 0x0000000000027941 */ /* 0x000fea0003800200 */
.L_x_4696:
        /* <DEDUP_REMOVED lines=15> */
[----:B--2---:R-:W-:Y:S02]  /*11c0*/  SHF.L.U32 R193, R172, 0x10, RZ ;  /* 0x00000010acc17819 */ /* 0x004fe400000006ff */
[C---:B------:R-:W-:Y:S02]  /*11d0*/  PRMT R192, R173.reuse, 0x7632, R192 ;  /* 0x00007632adc07816 */ /* 0x040fe400000000c0 */
[----:B------:R-:W-:Y:S01]  /*11e0*/  SHF.L.U32 R173, R173, 0x10, RZ ;  /* 0x00000010adad7819 */ /* 0x000fe200000006ff */
[----:B------:R-:W-:Y:S01]  /*11f0*/  FADD.FTZ R193, -R8, R193 ;  /* 0x000000c108c17221 */ /* 0x000fe20000010100 */
[----:B------:R-:W-:-:S02]  /*1200*/  SHF.L.U32 R195, R174, 0x10, RZ ;  /* 0x00000010aec37819 */ /* 0x000fc400000006ff */
[----:B------:R-:W-:Y:S01]  /*1210*/  PRMT R197, R172, 0x7632, R197 ;  /* 0x00007632acc57816 */ /* 0x000fe200000000c5 */
[C---:B------:R-:W-:Y:S01]  /*1220*/  FADD.FTZ R229, -R8.reuse, R173 ;  /* 0x000000ad08e57221 */ /* 0x040fe20000010100 */
[C---:B------:R-:W-:Y:S01]  /*1230*/  PRMT R172, R175.reuse, 0x7632, R172 ;  /* 0x00007632afac7816 */ /* 0x040fe200000000ac */
[----:B------:R-:W-:Y:S01]  /*1240*/  FADD.FTZ R231, -R8, R195 ;  /* 0x000000c308e77221 */ /* 0x000fe20000010100 */
[----:B------:R-:W-:Y:S01]  /*1250*/  SHF.L.U32 R175, R175, 0x10, RZ ;  /* 0x00000010afaf7819 */ /* 0x000fe200000006ff */
[----:B-----5:R-:W-:Y:S01]  /*1260*/  FMUL.FTZ R195, R10, R193 ;  /* 0x000000c10ac37220 */ /* 0x020fe20000410000 */
[----:B---3--:R-:W-:Y:S01]  /*1270*/  SHF.L.U32 R191, R176, 0x10, RZ ;  /* 0x00000010b0bf7819 */ /* 0x008fe200000006ff */
[----:B------:R-:W-:Y:S01]  /*1280*/  FMUL.FTZ R193, R10, R229 ;  /* 0x000000e50ac17220 */ /* 0x000fe20000410000 */
[----:B------:R-:W-:Y:S01]  /*1290*/  SHF.L.U32 R189, R177, 0x10, RZ ;  /* 0x00000010b1bd7819 */ /* 0x000fe200000006ff */
[----:B------:R-:W-:Y:S01]  /*12a0*/  FADD.FTZ R233, -R8, R175 ;  /* 0x000000af08e97221 */ /* 0x000fe20000010100 */
[----:B------:R-:W-:Y:S01]  /*12b0*/  PRMT R188, R176, 0x7632, R188 ;  /* 0x00007632b0bc7816 */ /* 0x000fe200000000bc */
[----:B------:R-:W-:Y:S01]  /*12c0*/  FADD.FTZ R80, R80, R191 ;  /* 0x000000bf50507221 */ /* 0x000fe20000010000 */
[C---:B------:R-:W-:Y:S01]  /*12d0*/  PRMT R176, R178.reuse, 0x7632, R176 ;  /* 0x00007632b2b07816 */ /* 0x040fe200000000b0 */
[-C--:B------:R-:W-:Y:S01]  /*12e0*/  FFMA.FTZ R124, R195, R191.reuse, R124 ;  /* 0x000000bfc37c7223 */ /* 0x080fe2000001007c */
[----:B0-----:R-:W-:Y:S01]  /*12f0*/  SHF.L.U32 R187, R178, 0x10, RZ ;  /* 0x00000010b2bb7819 */ /* 0x001fe200000006ff */
[----:B------:R-:W-:Y:S01]  /*1300*/  FMUL.FTZ R230, R36, R191 ;  /* 0x000000bf24e67220 */ /* 0x000fe20000410000 */
[----:B------:R-:W-:Y:S01]  /*1310*/  SHF.L.U32 R197, R197, 0x10, RZ ;  /* 0x00000010c5c57819 */ /* 0x000fe200000006ff */
[----:B------:R-:W-:Y:S01]  /*1320*/  FADD.FTZ R82, R82, R189 ;  /* 0x000000bd52527221 */ /* 0x000fe20000010000 */
[C---:B------:R-:W-:Y:S01]  /*1330*/  PRMT R178, R179.reuse, 0x7632, R178 ;  /* 0x00007632b3b27816 */ /* 0x040fe200000000b2 */
[----:B------:R-:W-:Y:S01]  /*1340*/  FMUL.FTZ R191, R10, R231 ;  /* 0x000000e70abf7220 */ /* 0x000fe20000410000 */
[----:B------:R-:W-:Y:S01]  /*1350*/  SHF.L.U32 R179, R179, 0x10, RZ ;  /* 0x00000010b3b37819 */ /* 0x000fe200000006ff */
[-C--:B------:R-:W-:Y:S01]  /*1360*/  FFMA.FTZ R126, R193, R189.reuse, R126 ;  /* 0x000000bdc17e7223 */ /* 0x080fe2000001007e */
[----:B------:R-:W-:Y:S01]  /*1370*/  FMUL.FTZ R228, R38, R189 ;  /* 0x000000bd26e47220 */ /* 0x000fe20000410000 */
[----:B------:R-:W-:Y:S01]  /*1380*/  SHF.L.U32 R173, R192, 0x10, RZ ;  /* 0x00000010c0ad7819 */ /* 0x000fe200000006ff */
[----:B------:R-:W-:Y:S01]  /*1390*/  FMUL.FTZ R189, R10, R233 ;  /* 0x000000e90abd7220 */ /* 0x000fe20000410000 */
[----:B------:R-:W-:Y:S01]  /*13a0*/  PRMT R190, R174, 0x7632, R190 ;  /* 0x00007632aebe7816 */ /* 0x000fe200000000be */
[----:B------:R-:W-:Y:S01]  /*13b0*/  FADD.FTZ R197, -R8, R197 ;  /* 0x000000c508c57221 */ /* 0x000fe20000010100 */
[----:B------:R-:W-:Y:S01]  /*13c0*/  SHF.L.U32 R175, R172, 0x10, RZ ;  /* 0x00000010acaf7819 */ /* 0x000fe200000006ff */
[----:B------:R-:W-:Y:S01]  /*13d0*/  FADD.FTZ R84, R84, R187 ;  /* 0x000000bb54547221 */ /* 0x000fe20000010000 */
[----:B------:R-:W-:Y:S01]  /*13e0*/  SHF.L.U32 R172, R188, 0x10, RZ ;  /* 0x00000010bcac7819 */ /* 0x000fe200000006ff */
[-C--:B------:R-:W-:Y:S01]  /*13f0*/  FFMA.FTZ R128, R191, R187.reuse, R128 ;  /* 0x000000bbbf807223 */ /* 0x080fe20000010080 */
[----:B------:R-:W-:Y:S01]  /*1400*/  FMUL.FTZ R226, R40, R187 ;  /* 0x000000bb28e27220 */ /* 0x000fe20000410000 */
[----:B------:R-:W-:Y:S01]  /*1410*/  PRMT R174, R177, 0x7632, R174 ;  /* 0x00007632b1ae7816 */ /* 0x000fe200000000ae */
[----:B------:R-:W-:Y:S01]  /*1420*/  FADD.FTZ R86, R86, R179 ;  /* 0x000000b356567221 */ /* 0x000fe20000010000 */
[-C--:B------:R-:W-:Y:S01]  /*1430*/  FFMA.FTZ R130, R189, R179.reuse, R130 ;  /* 0x000000b3bd827223 */ /* 0x080fe20000010082 */
[----:B------:R-:W-:Y:S01]  /*1440*/  FMUL.FTZ R187, R42, R179 ;  /* 0x000000b32abb7220 */ /* 0x000fe20000410000 */
[----:B------:R-:W-:Y:S01]  /*1450*/  SHF.L.U32 R177, R190, 0x10, RZ ;  /* 0x00000010beb17819 */ /* 0x000fe200000006ff */
[----:B------:R-:W-:Y:S01]  /*1460*/  FADD.FTZ R179, -R8, R173 ;  /* 0x000000ad08b37221 */ /* 0x000fe20000010100 */
[----:B------:R-:W-:Y:S01]  /*1470*/  FMUL.FTZ R190, R10, R197 ;  /* 0x000000c50abe7220 */ /* 0x000fe20000410000 */
[----:B------:R-:W-:Y:S01]  /*1480*/  FADD.FTZ R173, -R8, R175 ;  /* 0x000000af08ad7221 */ /* 0x000fe20000010100 */
[----:B------:R-:W-:Y:S01]  /*1490*/  FADD.FTZ R186, R251, R230 ;  /* 0x000000e6fbba7221 */ /* 0x000fe20000010000 */
[----:B------:R-:W-:Y:S01]  /*14a0*/  FMUL.FTZ R233, R37, R172 ;  /* 0x000000ac25e97220 */ /* 0x000fe20000410000 */
[----:B------:R-:W-:Y:S01]  /*14b0*/  FFMA.FTZ R175, R195, R230, R248 ;  /* 0x000000e6c3af7223 */ /* 0x000fe200000100f8 */
[----:B------:R-:W-:Y:S01]  /*14c0*/  SHF.L.U32 R174, R174, 0x10, RZ ;  /* 0x00000010aeae7819 */ /* 0x000fe200000006ff */
[----:B------:R-:W-:Y:S01]  /*14d0*/  FADD.FTZ R81, R81, R172 ;  /* 0x000000ac51517221 */ /* 0x000fe20000010000 */
[----:B------:R-:W-:Y:S01]  /*14e0*/  FFMA.FTZ R125, R190, R172, R125 ;  /* 0x000000acbe7d7223 */ /* 0x000fe2000001007d */
        /* <DEDUP_REMOVED lines=29> */
.L_x_4699:
[----:B------:R-:W-:Y:S05]  /*16c0*/  BSYNC.RECONVERGENT B2 ;  /* 0x0000000000027941 */ /* 0x000fea0003800200 */
.L_x_4698:
        /* <DEDUP_REMOVED lines=15> */
[----:B--2---:R-:W-:Y:S02]  /*17c0*/  PRMT R175, R14, 0x7632, R175 ;  /* 0x000076320eaf7816 */ /* 0x004fe400000000af */
[C---:B------:R-:W-:Y:S02]  /*17d0*/  PRMT R179, R12.reuse, 0x7632, R179 ;  /* 0x000076320cb37816 */ /* 0x040fe400000000b3 */
[----:B------:R-:W-:Y:S02]  /*17e0*/  SHF.L.U32 R23, R12, 0x10, RZ ;  /* 0x000000100c177819 */ /* 0x000fe400000006ff */
[----:B------:R-:W-:-:S02]  /*17f0*/  SHF.L.U32 R14, R14, 0x10, RZ ;  /* 0x000000100e0e7819 */ /* 0x000fc400000006ff */
[----:B------:R-:W-:Y:S02]  /*1800*/  SHF.L.U32 R12, R15, 0x10, RZ ;  /* 0x000000100f0c7819 */ /* 0x000fe400000006ff */
[C---:B---3--:R-:W-:Y:S02]  /*1810*/  PRMT R172, R17.reuse, 0x7632, R172 ;  /* 0x0000763211ac7816 */ /* 0x048fe400000000ac */
[----:B------:R-:W-:Y:S01]  /*1820*/  SHF.L.U32 R181, R17, 0x10, RZ ;  /* 0x0000001011b57819 */ /* 0x000fe200000006ff */
[----:B------:R-:W-:Y:S01]  /*1830*/  FADD.FTZ R17, -R8, R14 ;  /* 0x0000000e08117221 */ /* 0x000fe20000010100 */
[----:B------:R-:W-:Y:S02]  /*1840*/  SHF.L.U32 R179, R179, 0x10, RZ ;  /* 0x00000010b3b37819 */ /* 0x000fe400000006ff */
[----:B------:R-:W-:Y:S01]  /*1850*/  PRMT R178, R13, 0x7632, R178 ;  /* 0x000076320db27816 */ /* 0x000fe200000000b2 */
[----:B-----5:R-:W-:Y:S01]  /*1860*/  FMUL.FTZ R17, R10, R17 ;  /* 0x000000110a117220 */ /* 0x020fe20000410000 */
[----:B------:R-:W-:Y:S01]  /*1870*/  PRMT R173, R15, 0x7632, R173 ;  /* 0x000076320fad7816 */ /* 0x000fe200000000ad */
[----:B------:R-:W-:Y:S01]  /*1880*/  FADD.FTZ R179, -R8, R179 ;  /* 0x000000b308b37221 */ /* 0x000fe20000010100 */
[C---:B------:R-:W-:Y:S01]  /*1890*/  PRMT R176, R19.reuse, 0x7632, R176 ;  /* 0x0000763213b07816 */ /* 0x040fe200000000b0 */
[----:B------:R-:W-:Y:S01]  /*18a0*/  FMUL.FTZ R14, R46, R181 ;  /* 0x000000b52e0e7220 */ /* 0x000fe20000410000 */
[----:B0-----:R-:W-:Y:S01]  /*18b0*/  SHF.L.U32 R21, R19, 0x10, RZ ;  /* 0x0000001013157819 */ /* 0x001fe200000006ff */
[----:B------:R-:W-:Y:S01]  /*18c0*/  FADD.FTZ R19, -R8, R12 ;  /* 0x0000000c08137221 */ /* 0x000fe20000010100 */
[----:B------:R-:W-:Y:S01]  /*18d0*/  PRMT R22, R16, 0x7632, R22 ;  /* 0x0000763210167816 */ /* 0x000fe20000000016 */
[----:B------:R-:W-:Y:S01]  /*18e0*/  FMUL.FTZ R20, R10, R179 ;  /* 0x000000b30a147220 */ /* 0x000fe20000410000 */
[----:B------:R-:W-:Y:S01]  /*18f0*/  SHF.L.U32 R15, R16, 0x10, RZ ;  /* 0x00000010100f7819 */ /* 0x000fe200000006ff */
[----:B------:R-:W-:Y:S01]  /*1900*/  FMUL.FTZ R19, R10, R19 ;  /* 0x000000130a137220 */ /* 0x000fe20000410000 */
        /* <DEDUP_REMOVED lines=11> */
[----:B------:R-:W-:Y:S01]  /*19c0*/  FADD.FTZ R138, R138, R21 ;  /* 0x000000158a8a7221 */ /* 0x000fe20000010000 */
[-C--:B------:R-:W-:Y:S01]  /*19d0*/  FFMA.FTZ R98, R19, R21.reuse, R98 ;  /* 0x0000001513627223 */ /* 0x080fe20000010062 */
[----:B------:R-:W-:Y:S01]  /*19e0*/  FMUL.FTZ R18, R50, R21 ;  /* 0x0000001532127220 */ /* 0x000fe20000410000 */
[C---:B------:R-:W-:Y:S01]  /*19f0*/  FADD.FTZ R177, -R8.reuse, R23 ;  /* 0x0000001708b17221 */ /* 0x040fe20000010100 */
[----:B------:R-:W-:Y:S01]  /*1a00*/  FADD.FTZ R178, R251, R12 ;  /* 0x0000000cfbb27221 */ /* 0x000fe20000010000 */
[----:B------:R-:W-:Y:S01]  /*1a10*/  FMUL.FTZ R21, R45, R22 ;  /* 0x000000162d157220 */ /* 0x000fe20000410000 */
[----:B------:R-:W-:Y:S01]  /*1a20*/  FADD.FTZ R183, -R8, R183 ;  /* 0x000000b708b77221 */ /* 0x000fe20000010100 */
[----:B------:R-:W-:Y:S01]  /*1a30*/  FFMA.FTZ R23, R13, R12, R248 ;  /* 0x0000000c0d177223 */ /* 0x000fe200000100f8 */
[----:B------:R-:W-:Y:S01]  /*1a40*/  SHF.L.U32 R175, R175, 0x10, RZ ;  /* 0x00000010afaf7819 */ /* 0x000fe200000006ff */
[----:B------:R-:W-:Y:S01]  /*1a50*/  FADD.FTZ R133, R133, R22 ;  /* 0x0000001685857221 */ /* 0x000fe20000010000 */
[----:B------:R-:W-:Y:S01]  /*1a60*/  SHF.L.U32 R172, R172, 0x10, RZ ;  /* 0x00000010acac7819 */ /* 0x000fe200000006ff */
[----:B------:R-:W-:Y:S01]  /*1a70*/  FFMA.FTZ R93, R20, R22, R93 ;  /* 0x00000016145d7223 */ /* 0x000fe2000001005d */
[----:B------:R-:W-:Y:S01]  /*1a80*/  FMUL.FTZ R22, R10, R177 ;  /* 0x000000b10a167220 */ /* 0x000fe20000410000 */
[----:B------:R-:W-:Y:S01]  /*1a90*/  FADD.FTZ R132, R132, R15 ;  /* 0x0000000f84847221 */ /* 0x000fe20000010000 */
[----:B------:R-:W-:Y:S01]  /*1aa0*/  FFMA.FTZ R92, R13, R15, R92 ;  /* 0x0000000f0d5c7223 */ /* 0x000fe2000001005c */
[----:B------:R-:W-:Y:S01]  /*1ab0*/  FADD.FTZ R177, R178, R21 ;  /* 0x00000015b2b17221 */ /* 0x000fe20000010000 */
[----:B------:R-:W-:Y:S01]  /*1ac0*/  FMUL.FTZ R15, R10, R183 ;  /* 0x000000b70a0f7220 */ /* 0x000fe20000410000 */
        /* <DEDUP_REMOVED lines=23> */
[----:B------:R-:W-:-:S03]  /*1c40*/  FFMA.FTZ R172, R180, R181, R175 ;  /* 0x000000b5b4ac7223 */ /* 0x000fc600000100af */
[----:B------:R-:W-:Y:S01]  /*1c50*/  FADD.FTZ R174, R173, R18 ;  /* 0x00000012adae7221 */ /* 0x000fe20000010000 */
[----:B------:R-:W-:Y:S01]  /*1c60*/  FMUL.FTZ R183, R51, R176 ;  /* 0x000000b033b77220 */ /* 0x000fe20000410000 */
[----:B------:R-:W-:Y:S01]  /*1c70*/  FFMA.FTZ R173, R19, R18, R172 ;  /* 0x0000001213ad7223 */ /* 0x000fe200000100ac */
[----:B------:R-:W-:Y:S01]  /*1c80*/  FADD.FTZ R139, R139, R176 ;  /* 0x000000b08b8b7221 */ /* 0x000fe20000010000 */
[----:B------:R-:W-:Y:S01]  /*1c90*/  FFMA.FTZ R99, R182, R176, R99 ;  /* 0x000000b0b6637223 */ /* 0x000fe20000010063 */
[----:B------:R-:W-:Y:S01]  /*1ca0*/  FADD.FTZ R251, R174, R183 ;  /* 0x000000b7aefb7221 */ /* 0x000fe20000010000 */
[----:B------:R-:W-:-:S07]  /*1cb0*/  FFMA.FTZ R248, R182, R183, R173 ;  /* 0x000000b7b6f87223 */ /* 0x000fce00000100ad */
.L_x_4701:
[----:B------:R-:W-:Y:S05]  /*1cc0*/  BSYNC.RECONVERGENT B2 ;  /* 0x0000000000027941 */ /* 0x000fea0003800200 */
.L_x_4700:
        /* <DEDUP_REMOVED lines=15> */
[C---:B--2---:R-:W-:Y:S02]  /*1dc0*/  SHF.L.U32 R203, R172.reuse, 0x10, RZ ;  /* 0x00000010accb7819 */ /* 0x044fe400000006ff */
[----:B------:R-:W-:Y:S02]  /*1dd0*/  PRMT R207, R172, 0x7632, R207 ;  /* 0x00007632accf7816 */ /* 0x000fe400000000cf */
[----:B------:R-:W-:Y:S01]  /*1de0*/  PRMT R200, R173, 0x7632, R200 ;  /* 0x00007632adc87816 */ /* 0x000fe200000000c8 */
[----:B0-----:R-:W-:Y:S01]  /*1df0*/  FADD.FTZ R199, -R8, R203 ;  /* 0x000000cb08c77221 */ /* 0x001fe20000010100 */
[----:B------:R-:W-:-:S02]  /*1e00*/  PRMT R172, R175, 0x7632, R172 ;  /* 0x00007632afac7816 */ /* 0x000fc400000000ac */
[----:B------:R-:W-:Y:S01]  /*1e10*/  SHF.L.U32 R173, R173, 0x10, RZ ;  /* 0x00000010adad7819 */ /* 0x000fe200000006ff */
[----:B-----5:R-:W-:Y:S01]  /*1e20*/  FMUL.FTZ R199, R10, R199 ;  /* 0x000000c70ac77220 */ /* 0x020fe20000410000 */
[----:B------:R-:W-:Y:S02]  /*1e30*/  SHF.L.U32 R175, R175, 0x10, RZ ;  /* 0x00000010afaf7819 */ /* 0x000fe400000006ff */
[----:B------:R-:W-:Y:S01]  /*1e40*/  SHF.L.U32 R211, R174, 0x10, RZ ;  /* 0x00000010aed37819 */ /* 0x000fe200000006ff */
[----:B------:R-:W-:Y:S01]  /*1e50*/  FADD.FTZ R203, -R8, R173 ;  /* 0x000000ad08cb7221 */ /* 0x000fe20000010100 */
[----:B---3--:R-:W-:Y:S01]  /*1e60*/  PRMT R194, R176, 0x7632, R194 ;  /* 0x00007632b0c27816 */ /* 0x008fe200000000c2 */
[----:B------:R-:W-:Y:S01]  /*1e70*/  FADD.FTZ R213, -R8, R175 ;  /* 0x000000af08d57221 */ /* 0x000fe20000010100 */
[----:B------:R-:W-:Y:S01]  /*1e80*/  SHF.L.U32 R201, R176, 0x10, RZ ;  /* 0x00000010b0c97819 */ /* 0x000fe200000006ff */
[----:B------:R-:W-:Y:S01]  /*1e90*/  FADD.FTZ R211, -R8, R211 ;  /* 0x000000d308d37221 */ /* 0x000fe20000010100 */
[----:B------:R-:W-:-:S02]  /*1ea0*/  SHF.L.U32 R175, R172, 0x10, RZ ;  /* 0x00000010acaf7819 */ /* 0x000fc400000006ff */
[----:B------:R-:W-:Y:S01]  /*1eb0*/  SHF.L.U32 R172, R194, 0x10, RZ ;  /* 0x00000010c2ac7819 */ /* 0x000fe200000006ff */
[----:B------:R-:W-:Y:S01]  /*1ec0*/  FADD.FTZ R140, R140, R201 ;  /* 0x000000c98c8c7221 */ /* 0x000fe20000010000 */
[-C--:B------:R-:W-:Y:S01]  /*1ed0*/  FFMA.FTZ R100, R199, R201.reuse, R100 ;  /* 0x000000c9c7647223 */ /* 0x080fe20000010064 */
[----:B------:R-:W-:Y:S01]  /*1ee0*/  FMUL.FTZ R194, R52, R201 ;  /* 0x000000c934c27220 */ /* 0x000fe20000410000 */
[----:B------:R-:W-:Y:S01]  /*1ef0*/  SHF.L.U32 R205, R178, 0x10, RZ ;  /* 0x00000010b2cd7819 */ /* 0x000fe200000006ff */
[C---:B------:R-:W-:Y:S01]  /*1f00*/  FMUL.FTZ R201, R10.reuse, R203 ;  /* 0x000000cb0ac97220 */ /* 0x040fe20000410000 */
[----:B------:R-:W-:Y:S01]  /*1f10*/  FMUL.FTZ R203, R10, R211 ;  /* 0x000000d30acb7220 */ /* 0x000fe20000410000 */
[----:B------:R-:W-:Y:S01]  /*1f20*/  SHF.L.U32 R207, R207, 0x10, RZ ;  /* 0x00000010cfcf7819 */ /* 0x000fe200000006ff */
[----:B------:R-:W-:Y:S01]  /*1f30*/  FADD.FTZ R206, R251, R194 ;  /* 0x000000c2fbce7221 */ /* 0x000fe20000010000 */
[----:B------:R-:W-:Y:S01]  /*1f40*/  PRMT R176, R178, 0x7632, R176 ;  /* 0x00007632b2b07816 */ /* 0x000fe200000000b0 */
[----:B------:R-:W-:Y:S01]  /*1f50*/  FADD.FTZ R144, R144, R205 ;  /* 0x000000cd90907221 */ /* 0x000fe20000010000 */
[----:B------:R-:W-:Y:S01]  /*1f60*/  PRMT R178, R179, 0x7632, R178 ;  /* 0x00007632b3b27816 */ /* 0x000fe200000000b2 */
[-C--:B------:R-:W-:Y:S01]  /*1f70*/  FFMA.FTZ R104, R203, R205.reuse, R104 ;  /* 0x000000cdcb687223 */ /* 0x080fe20000010068 */
[----:B------:R-:W-:Y:S01]  /*1f80*/  SHF.L.U32 R179, R179, 0x10, RZ ;  /* 0x00000010b3b37819 */ /* 0x000fe200000006ff */
[----:B------:R-:W-:Y:S01]  /*1f90*/  FMUL.FTZ R198, R56, R205 ;  /* 0x000000cd38c67220 */ /* 0x000fe20000410000 */
[----:B------:R-:W-:Y:S01]  /*1fa0*/  SHF.L.U32 R173, R200, 0x10, RZ ;  /* 0x00000010c8ad7819 */ /* 0x000fe200000006ff */
[----:B------:R-:W-:Y:S01]  /*1fb0*/  FMUL.FTZ R205, R10, R213 ;  /* 0x000000d50acd7220 */ /* 0x000fe20000410000 */
[----:B------:R-:W-:Y:S01]  /*1fc0*/  FADD.FTZ R207, -R8, R207 ;  /* 0x000000cf08cf7221 */ /* 0x000fe20000010100 */
[----:B------:R-:W-:Y:S01]  /*1fd0*/  PRMT R196, R174, 0x7632, R196 ;  /* 0x00007632aec47816 */ /* 0x000fe200000000c4 */
[----:B------:R-:W-:Y:S01]  /*1fe0*/  FADD.FTZ R146, R146, R179 ;  /* 0x000000b392927221 */ /* 0x000fe20000010000 */
[----:B------:R-:W-:Y:S01]  /*1ff0*/  PRMT R174, R177, 0x7632, R174 ;  /* 0x00007632b1ae7816 */ /* 0x000fe200000000ae */
[-C--:B------:R-:W-:Y:S01]  /*2000*/  FFMA.FTZ R106, R205, R179.reuse, R106 ;  /* 0x000000b3cd6a7223 */ /* 0x080fe2000001006a */
[----:B------:R-:W-:Y:S01]  /*2010*/  FMUL.FTZ R200, R58, R179 ;  /* 0x000000b33ac87220 */ /* 0x000fe20000410000 */
[----:B------:R-:W-:Y:S01]  /*2020*/  SHF.L.U32 R209, R177, 0x10, RZ ;  /* 0x00000010b1d17819 */ /* 0x000fe200000006ff */
[----:B------:R-:W-:Y:S01]  /*2030*/  FADD.FTZ R179, -R8, R173 ;  /* 0x000000ad08b37221 */ /* 0x000fe20000010100 */
[----:B------:R-:W-:Y:S01]  /*2040*/  FMUL.FTZ R202, R10, R207 ;  /* 0x000000cf0aca7220 */ /* 0x000fe20000410000 */
[----:B------:R-:W-:Y:S01]  /*2050*/  FADD.FTZ R173, -R8, R175 ;  /* 0x000000af08ad7221 */ /* 0x000fe20000010100 */
[----:B------:R-:W-:Y:S01]  /*2060*/  FMUL.FTZ R207, R53, R172 ;  /* 0x000000ac35cf7220 */ /* 0x000fe20000410000 */
[----:B------:R-:W-:Y:S01]  /*2070*/  FFMA.FTZ R175, R199, R194, R248 ;  /* 0x000000c2c7af7223 */ /* 0x000fe200000100f8 */
[----:B------:R-:W-:Y:S01]  /*2080*/  SHF.L.U32 R177, R196, 0x10, RZ ;  /* 0x00000010c4b17819 */ /* 0x000fe200000006ff */
[----:B------:R-:W-:Y:S01]  /*2090*/  FMUL.FTZ R204, R10, R179 ;  /* 0x000000b30acc7220 */ /* 0x000fe20000410000 */
[----:B------:R-:W-:Y:S01]  /*20a0*/  SHF.L.U32 R174, R174, 0x10, RZ ;  /* 0x00000010aeae7819 */ /* 0x000fe200000006ff */
        /* <DEDUP_REMOVED lines=22> */
[----:B------:R-:W-:Y:S01]  /*2210*/  FADD.FTZ R145, R145, R176 ;  /* 0x000000b091917221 */ /* 0x000fe20000010000 */
[----:B------:R-:W-:Y:S01]  /*2220*/  FADD.FTZ R173, R174, R211 ;  /* 0x000000d3aead7221 */ /* 0x000fe20000010000 */
[C---:B------:R-:W-:Y:S01]  /*2230*/  FFMA.FTZ R172, R206.reuse, R211, R175 ;  /* 0x000000d3ceac7223 */ /* 0x040fe200000100af */
[----:B------:R-:W-:Y:S01]  /*2240*/  FFMA.FTZ R105, R206, R176, R105 ;  /* 0x000000b0ce697223 */ /* 0x000fe20000010069 */
[----:B------:R-:W-:Y:S01]  /*2250*/  FMUL.FTZ R213, R59, R178 ;  /* 0x000000b23bd57220 */ /* 0x000fe20000410000 */
[----:B------:R-:W-:Y:S01]  /*2260*/  FADD.FTZ R174, R173, R200 ;  /* 0x000000c8adae7221 */ /* 0x000fe20000010000 */
[----:B------:R-:W-:Y:S01]  /*2270*/  FFMA.FTZ R173, R205, R200, R172 ;  /* 0x000000c8cdad7223 */ /* 0x000fe200000100ac */
[----:B------:R-:W-:Y:S01]  /*2280*/  FADD.FTZ R147, R147, R178 ;  /* 0x000000b293937221 */ /* 0x000fe20000010000 */
[----:B------:R-:W-:Y:S01]  /*2290*/  FFMA.FTZ R107, R208, R178, R107 ;  /* 0x000000b2d06b7223 */ /* 0x000fe2000001006b */
[----:B------:R-:W-:Y:S01]  /*22a0*/  FADD.FTZ R251, R174, R213 ;  /* 0x000000d5aefb7221 */ /* 0x000fe20000010000 */
[----:B------:R-:W-:-:S07]  /*22b0*/  FFMA.FTZ R248, R208, R213, R173 ;  /* 0x000000d5d0f87223 */ /* 0x000fce00000100ad */
.L_x_4703:
[----:B------:R-:W-:Y:S05]  /*22c0*/  BSYNC.RECONVERGENT B2 ;  /* 0x0000000000027941 */ /* 0x000fea0003800200 */
.L_x_4702:
        /* <DEDUP_REMOVED lines=12> */
[C---:B--2---:R-:W-:Y:S02]  /*2390*/  PRMT R6, R172.reuse, 0x7632, R6 ;  /* 0x00007632ac067816 */ /* 0x044fe40000000006 */
[C---:B------:R-:W-:Y:S02]  /*23a0*/  SHF.L.U32 R215, R173.reuse, 0x10, RZ ;  /* 0x00000010add77819 */ /* 0x040fe400000006ff */
[----:B------:R-:W-:Y:S02]  /*23b0*/  SHF.L.U32 R225, R172, 0x10, RZ ;  /* 0x00000010ace17819 */ /* 0x000fe400000006ff */
[----:B------:R-:W-:Y:S01]  /*23c0*/  PRMT R172, R174, 0x7632, R172 ;  /* 0x00007632aeac7816 */ /* 0x000fe200000000ac */
[C---:B------:R-:W-:Y:S01]  /*23d0*/  FADD.FTZ R215, -R8.reuse, R215 ;  /* 0x000000d708d77221 */ /* 0x040fe20000010100 */
[----:B------:R-:W-:Y:S01]  /*23e0*/  PRMT R210, R173, 0x7632, R210 ;  /* 0x00007632add27816 */ /* 0x000fe200000000d2 */
[----:B------:R-:W-:Y:S01]  /*23f0*/  FADD.FTZ R225, -R8, R225 ;  /* 0x000000e108e17221 */ /* 0x000fe20000010100 */
[C---:B------:R-:W-:Y:S01]  /*2400*/  SHF.L.U32 R219, R175.reuse, 0x10, RZ ;  /* 0x00000010afdb7819 */ /* 0x040fe200000006ff */
[----:B-----5:R-:W-:Y:S01]  /*2410*/  FMUL.FTZ R215, R10, R215 ;  /* 0x000000d70ad77220 */ /* 0x020fe20000410000 */
[----:B------:R-:W-:Y:S01]  /*2420*/  SHF.L.U32 R221, R6, 0x10, RZ ;  /* 0x0000001006dd7819 */ /* 0x000fe200000006ff */
[----:B0-----:R-:W-:Y:S01]  /*2430*/  FMUL.FTZ R185, R10, R225 ;  /* 0x000000e10ab97220 */ /* 0x001fe20000410000 */
        /* <DEDUP_REMOVED lines=10> */
[----:B------:R-:W-:Y:S01]  /*24e0*/  SHF.L.U32 R223, R210, 0x10, RZ ;  /* 0x00000010d2df7819 */ /* 0x000fe200000006ff */
[----:B------:R-:W-:Y:S01]  /*24f0*/  FMUL.FTZ R210, R60, R227 ;  /* 0x000000e33cd27220 */ /* 0x000fe20000410000 */
[C---:B------:R-:W-:Y:S01]  /*2500*/  PRMT R172, R177.reuse, 0x7632, R172 ;  /* 0x00007632b1ac7816 */ /* 0x040fe200000000ac */
[C---:B------:R-:W-:Y:S01]  /*2510*/  FADD.FTZ R217, -R8.reuse, R217 ;  /* 0x000000d908d97221 */ /* 0x040fe20000010100 */
        /* <DEDUP_REMOVED lines=10> */
[----:B------:R-:W-:Y:S01]  /*25c0*/  SHF.L.U32 R173, R173, 0x10, RZ ;  /* 0x00000010adad7819 */ /* 0x000fe200000006ff */
[----:B------:R-:W-:Y:S01]  /*25d0*/  FADD.FTZ R174, R251, R210 ;  /* 0x000000d2fbae7221 */ /* 0x000fe20000010000 */
[----:B------:R-:W-:Y:S01]  /*25e0*/  FMUL.FTZ R221, R61, R176 ;  /* 0x000000b03ddd7220 */ /* 0x000fe20000410000 */
[----:B------:R-:W-:Y:S01]  /*25f0*/  FFMA.FTZ R177, R185, R210, R248 ;  /* 0x000000d2b9b17223 */ /* 0x000fe200000100f8 */
[----:B------:R-:W-:Y:S01]  /*2600*/  SHF.L.U32 R172, R172, 0x10, RZ ;  /* 0x00000010acac7819 */ /* 0x000fe200000006ff */
[----:B------:R-:W-:Y:S01]  /*2610*/  FADD.FTZ R154, R154, R179 ;  /* 0x000000b39a9a7221 */ /* 0x000fe20000010000 */
[-C--:B------:R-:W-:Y:S01]  /*2620*/  FFMA.FTZ R114, R219, R179.reuse, R114 ;  /* 0x000000b3db727223 */ /* 0x080fe20000010072 */
[----:B------:R-:W-:Y:S01]  /*2630*/  FMUL.FTZ R218, R66, R179 ;  /* 0x000000b342da7220 */ /* 0x000fe20000410000 */
[----:B------:R-:W-:Y:S01]  /*2640*/  FMUL.FTZ R220, R10, R223 ;  /* 0x000000df0adc7220 */ /* 0x000fe20000410000 */
[----:B------:R-:W-:Y:S01]  /*2650*/  FADD.FTZ R179, R174, R221 ;  /* 0x000000ddaeb37221 */ /* 0x000fe20000010000 */
[----:B------:R-:W-:Y:S01]  /*2660*/  FADD.FTZ R173, -R8, R173 ;  /* 0x000000ad08ad7221 */ /* 0x000fe20000010100 */
        /* <DEDUP_REMOVED lines=19> */
[----:B------:R-:W-:Y:S01]  /*27a0*/  FMUL.FTZ R224, R10, R173 ;  /* 0x000000ad0ae07220 */ /* 0x000fe20000410000 */
[----:B------:R-:W-:Y:S01]  /*27b0*/  FFMA.FTZ R108, R185, R227, R108 ;  /* 0x000000e3b96c7223 */ /* 0x000fe2000001006c */
        /* <DEDUP_REMOVED lines=14> */
.L_x_4695:
        /* <DEDUP_REMOVED lines=11> */
[----:B------:R-:W-:Y:S02]  /*2950*/  ISETP.GE.U32.AND P2, PT, R2, 0x40, PT ;  /* 0x000000400200780c */ /* 0x000fe40003f46070 */
[----:B------:R-:W-:-:S09]  /*2960*/  MOV R179, R7 ;  /* 0x0000000700b37202 */ /* 0x000fd20000000f00 */
        /* <DEDUP_REMOVED lines=22> */
.L_x_4704:
[----:B------:R-:W-:Y:S05]  /*2ad0*/  BSYNC.RECONVERGENT B1 ;  /* 0x0000000000017941 */ /* 0x000fea0003800200 */
.L_x_4694:
[----:B------:R-:W-:Y:S01]  /*2ae0*/  UMOV UR4, 0xffffffff ;  /* 0xffffffff00047882 */ /* 0x000fe20000000000 */
[----:B-----5:R-:W-:Y:S02]  /*2af0*/  ISETP.GE.AND P2, PT, R9, 0x1, PT ;  /* 0x000000010900780c */ /* 0x020fe40003f46270 */
[----:B------:R-:W-:Y:S11]  /*2b00*/  BRA.DIV UR4, `(.L_x_4705) ;  /* 0x0000007a04dc7947 */ /* 0x000ff6000b800000 */
[----:B------:R-:W0:Y:S04]  /*2b10*/  SHFL.BFLY PT, R6, R251, 0x1, 0x1f ;  /* 0x0c201f00fb067f89 */ /* 0x000e2800000e0000 */
[----:B--2---:R-:W1:Y:S01]  /*2b20*/  SHFL.BFLY PT, R173, R248, 0x1, 0x1f ;  /* 0x0c201f00f8ad7f89 */ /* 0x004e6200000e0000 */
        /* <DEDUP_REMOVED lines=16> */
.L_x_4823:
[----:B------:R-:W-:Y:S01]  /*2c30*/  @P2 IADD3 R8, PT, PT, R9, -0x1, RZ ;  /* 0xffffffff09082810 */ /* 0x000fe20007ffe0ff */
[----:B-1----:R-:W-:Y:S01]  /*2c40*/  FADD.FTZ R6, R179, R6 ;  /* 0x00000006b3067221 */ /* 0x002fe20000010000 */
[----:B------:R-:W-:Y:S01]  /*2c50*/  ISETP.GE.U32.AND P3, PT, R2, 0x20, PT ;  /* 0x000000200200780c */ /* 0x000fe20003f66070 */
[----:B--2---:R-:W-:Y:S01]  /*2c60*/  FADD.FTZ R172, R174, R173 ;  /* 0x000000adaeac7221 */ /* 0x004fe20000010000 */
[----:B------:R-:W-:Y:S01]  /*2c70*/  ISETP.NE.AND P0, PT, RZ, UR8, PT ;  /* 0x00000008ff007c0c */ /* 0x000fe2000bf05270 */
[----:B------:R-:W-:Y:S02]  /*2c80*/  @P2 IMAD R8, R8, R5, RZ ;  /* 0x0000000508082224 */ /* 0x000fe400078e02ff */
[----:B------:R-:W-:Y:S01]  /*2c90*/  FMUL.FTZ R175, R6, UR9 ;  /* 0x0000000906af7c20 */ /* 0x000fe20008410000 */
[----:B------:R-:W-:Y:S01]  /*2ca0*/  BSSY.RECONVERGENT B2, `(.L_x_4706) ;  /* 0x000014e000027945 */ /* 0x000fe20003800200 */
[----:B------:R-:W-:Y:S01]  /*2cb0*/  HFMA2 R173, -RZ, RZ, 0, 0 ;  /* 0x00000000ffad7431 */ /* 0x000fe200000001ff */
[----:B------:R-:W-:Y:S01]  /*2cc0*/  MOV R177, R7 ;  /* 0x0000000700b17202 */ /* 0x000fe20000000f00 */
        /* <DEDUP_REMOVED lines=25> */
.L_x_4712:
[----:B------:R-:W-:Y:S05]  /*2e60*/  BSYNC.RECONVERGENT B3 ;  /* 0x0000000000037941 */ /* 0x000fea0003800200 */
.L_x_4711:
        /* <DEDUP_REMOVED lines=10> */
.L_x_4714:
[----:B------:R-:W-:Y:S05]  /*2f10*/  BSYNC.RECONVERGENT B3 ;  /* 0x0000000000037941 */ /* 0x000fea0003800200 */
.L_x_4713:
        /* <DEDUP_REMOVED lines=10> */
.L_x_4716:
[----:B------:R-:W-:Y:S05]  /*2fc0*/  BSYNC.RECONVERGENT B3 ;  /* 0x0000000000037941 */ /* 0x000fea0003800200 */
.L_x_4715:
        /* <DEDUP_REMOVED lines=10> */
.L_x_4718:
[----:B------:R-:W-:Y:S05]  /*3070*/  BSYNC.RECONVERGENT B3 ;  /* 0x0000000000037941 */ /* 0x000fea0003800200 */
.L_x_4717:
        /* <DEDUP_REMOVED lines=10> */
.L_x_4720:
[----:B------:R-:W-:Y:S05]  /*3120*/  BSYNC.RECONVERGENT B3 ;  /* 0x0000000000037941 */ /* 0x000fea0003800200 */
.L_x_4719:
        /* <DEDUP_REMOVED lines=10> */
.L_x_4722:
[----:B------:R-:W-:Y:S05]  /*31d0*/  BSYNC.RECONVERGENT B3 ;  /* 0x0000000000037941 */ /* 0x000fea0003800200 */
.L_x_4721:
        /* <DEDUP_REMOVED lines=10> */
.L_x_4724:
[----:B------:R-:W-:Y:S05]  /*3280*/  BSYNC.RECONVERGENT B3 ;  /* 0x0000000000037941 */ /* 0x000fea0003800200 */
.L_x_4723:
        /* <DEDUP_REMOVED lines=10> */
.L_x_4710:
[----:B------:R-:W1:Y:S01]  /*3330*/  @P2 LDC R77, c[0x0][0x40c] ;  /* 0x00010300ff4d2b82 */ /* 0x000e620000000800 */
[-CC-:B------:R-:W-:Y:S01]  /*3340*/  FFMA.FTZ R6, R249, R172.reuse, R175.reuse ;  /* 0x000000acf9067223 */ /* 0x180fe200000100af */
[-CC-:B------:R-:W-:Y:S01]  /*3350*/  FFMA.FTZ R9, R246, R172.reuse, R175.reuse ;  /* 0x000000acf6097223 */ /* 0x180fe200000100af */
[----:B------:R-:W-:Y:S01]  /*3360*/  ISETP.GT.AND P0, PT, R11, RZ, PT ;  /* 0x000000ff0b00720c */ /* 0x000fe20003f04270 */
[-C--:B0-----:R-:W-:Y:S01]  /*3370*/  FFMA.FTZ R179, R238, R172.reuse, R175 ;  /* 0x000000aceeb37223 */ /* 0x081fe200000100af */
[----:B------:R-:W-:Y:S01]  /*3380*/  FADD.FTZ R7, R247, -R6 ;  /* 0x80000006f7077221 */ /* 0x000fe20000010000 */
[----:B------:R-:W-:Y:S01]  /*3390*/  FADD.FTZ R9, R244, -R9 ;  /* 0x80000009f4097221 */ /* 0x000fe20000010000 */
[----:B------:R-:W-:Y:S01]  /*33a0*/  FFMA.FTZ R6, R245, R172, R175 ;  /* 0x000000acf5067223 */ /* 0x000fe200000100af */
[----:B------:R-:W0:Y:S01]  /*33b0*/  @P2 LDC R8, c[0x0][0x40c] ;  /* 0x00010300ff082b82 */ /* 0x000e220000000800 */
[C---:B------:R-:W-:Y:S01]  /*33c0*/  FMUL.FTZ R7, R10.reuse, R7 ;  /* 0x000000070a077220 */ /* 0x040fe20000410000 */
[----:B------:R-:W-:Y:S01]  /*33d0*/  FMUL.FTZ R9, R10, R9 ;  /* 0x000000090a097220 */ /* 0x000fe20000410000 */
[----:B------:R-:W-:-:S03]  /*33e0*/  FADD.FTZ R179, R236, -R179 ;  /* 0x800000b3ecb37221 */ /* 0x000fc60000010000 */
[----:B------:R-:W-:Y:S01]  /*33f0*/  FSEL R76, R7, RZ, P0 ;  /* 0x000000ff074c7208 */ /* 0x000fe20000000000 */
[----:B------:R-:W-:Y:S01]  /*3400*/  FMUL.FTZ R179, R10, R179 ;  /* 0x000000b30ab37220 */ /* 0x000fe20000410000 */
[----:B------:R-:W2:Y:S01]  /*3410*/  @P2 LDC R79, c[0x0][0x40c] ;  /* 0x00010300ff4f2b82 */ /* 0x000ea20000000800 */
[----:B------:R-:W-:Y:S02]  /*3420*/  FSEL R9, R9, RZ, P0 ;  /* 0x000000ff09097208 */ /* 0x000fe40000000000 */
[----:B-1----:R-:W-:-:S05]  /*3430*/  @P2 FMUL.FTZ R7, R77, R76 ;  /* 0x0000004c4d072220 */ /* 0x002fca0000410000 */
[----:B------:R-:W1:Y:S01]  /*3440*/  @P2 LDC R174, c[0x0][0x40c] ;  /* 0x00010300ffae2b82 */ /* 0x000e620000000800 */
[----:B------:R-:W-:Y:S01]  /*3450*/  FFMA.FTZ R77, R242, R172, R175 ;  /* 0x000000acf24d7223 */ /* 0x000fe200000100af */
[----:B------:R-:W-:Y:S02]  /*3460*/  F2FP.BF16.F32.PACK_AB R76, R9, R76 ;  /* 0x0000004c094c723e */ /* 0x000fe400000010ff */
[----:B------:R-:W-:Y:S01]  /*3470*/  @P2 F2FP.BF16.F32.PACK_AB R7, RZ, R7 ;  /* 0x00000007ff07223e */ /* 0x000fe200000010ff */
[----:B------:R-:W-:Y:S01]  /*3480*/  FADD.FTZ R77, R240, -R77 ;  /* 0x8000004df04d7221 */ /* 0x000fe20000010000 */
[----:B0-----:R-:W-:Y:S01]  /*3490*/  @P2 FMUL.FTZ R8, R8, R9 ;  /* 0x0000000908082220 */ /* 0x001fe20000410000 */
[----:B------:R-:W-:Y:S02]  /*34a0*/  FADD.FTZ R9, R243, -R6 ;  /* 0x80000006f3097221 */ /* 0x000fe40000010000 */
[C---:B------:R-:W-:Y:S01]  /*34b0*/  FMUL.FTZ R78, R10.reuse, R77 ;  /* 0x0000004d0a4e7220 */ /* 0x040fe20000410000 */
[----:B------:R-:W-:Y:S01]  /*34c0*/  @P2 PRMT R88, R7, 0x7610, R88 ;  /* 0x0000761007582816 */ /* 0x000fe20000000058 */
[----:B------:R-:W-:Y:S01]  /*34d0*/  FMUL.FTZ R9, R10, R9 ;  /* 0x000000090a097220 */ /* 0x000fe20000410000 */
[----:B------:R-:W-:-:S02]  /*34e0*/  @P2 F2FP.BF16.F32.PACK_AB R8, RZ, R8 ;  /* 0x00000008ff08223e */ /* 0x000fc400000010ff */
[----:B------:R-:W-:Y:S02]  /*34f0*/  FSEL R78, R78, RZ, P0 ;  /* 0x000000ff4e4e7208 */ /* 0x000fe40000000000 */
[----:B------:R-:W-:Y:S02]  /*3500*/  FSEL R77, R9, RZ, P0 ;  /* 0x000000ff094d7208 */ /* 0x000fe40000000000 */
[----:B------:R-:W-:Y:S01]  /*3510*/  @P2 PRMT R88, R88, 0x5410, R8 ;  /* 0x0000541058582816 */ /* 0x000fe20000000008 */
[----:B--2---:R-:W-:Y:S01]  /*3520*/  @P2 FMUL.FTZ R9, R79, R78 ;  /* 0x0000004e4f092220 */ /* 0x004fe20000410000 */
[----:B------:R-:W0:Y:S01]  /*3530*/  @P2 LDC R8, c[0x0][0x40c] ;  /* 0x00010300ff082b82 */ /* 0x000e220000000800 */
[-C--:B-1----:R-:W-:Y:S01]  /*3540*/  @P2 FMUL.FTZ R6, R174, R77.reuse ;  /* 0x0000004dae062220 */ /* 0x082fe20000410000 */
[----:B------:R-:W-:Y:S01]  /*3550*/  F2FP.BF16.F32.PACK_AB R77, R78, R77 ;  /* 0x0000004d4e4d723e */ /* 0x000fe200000010ff */
[----:B------:R-:W-:Y:S01]  /*3560*/  FFMA.FTZ R78, R241, R172, R175 ;  /* 0x000000acf14e7223 */ /* 0x000fe200000100af */
[----:B------:R-:W-:-:S04]  /*3570*/  @P2 F2FP.BF16.F32.PACK_AB R7, RZ, R9 ;  /* 0x00000009ff07223e */ /* 0x000fc800000010ff */
[----:B------:R-:W1:Y:S01]  /*3580*/  @P2 LDC R79, c[0x0][0x40c] ;  /* 0x00010300ff4f2b82 */ /* 0x000e620000000800 */
[----:B------:R-:W-:Y:S01]  /*3590*/  FADD.FTZ R9, R239, -R78 ;  /* 0x8000004eef097221 */ /* 0x000fe20000010000 */
[----:B------:R-:W-:-:S03]  /*35a0*/  @P2 F2FP.BF16.F32.PACK_AB R6, RZ, R6 ;  /* 0x00000006ff06223e */ /* 0x000fc600000010ff */
[----:B------:R-:W-:Y:S01]  /*35b0*/  FMUL.FTZ R9, R10, R9 ;  /* 0x000000090a097220 */ /* 0x000fe20000410000 */
[----:B------:R-:W-:-:S04]  /*35c0*/  @P2 PRMT R89, R6, 0x7610, R89 ;  /* 0x0000761006592816 */ /* 0x000fc80000000059 */
[----:B------:R-:W-:Y:S02]  /*35d0*/  FSEL R78, R9, RZ, P0 ;  /* 0x000000ff094e7208 */ /* 0x000fe40000000000 */
[----:B------:R-:W-:Y:S02]  /*35e0*/  FSEL R9, R179, RZ, P0 ;  /* 0x000000ffb3097208 */ /* 0x000fe40000000000 */
[----:B------:R-:W-:Y:S01]  /*35f0*/  @P2 PRMT R89, R89, 0x5410, R7 ;  /* 0x0000541059592816 */ /* 0x000fe20000000007 */
[-CC-:B------:R-:W-:Y:S02]  /*3600*/  FFMA.FTZ R7, R234, R172.reuse, R175.reuse ;  /* 0x000000acea077223 */ /* 0x180fe400000100af */
[----:B0-----:R-:W-:Y:S01]  /*3610*/  @P2 FMUL.FTZ R174, R8, R9 ;  /* 0x0000000908ae2220 */ /* 0x001fe20000410000 */
[----:B------:R-:W-:Y:S01]  /*3620*/  FFMA.FTZ R8, R237, R172, R175 ;  /* 0x000000aced087223 */ /* 0x000fe200000100af */
[----:B------:R-:W-:-:S03]  /*3630*/  FADD.FTZ R7, R232, -R7 ;  /* 0x80000007e8077221 */ /* 0x000fc60000010000 */
[----:B------:R-:W-:Y:S01]  /*3640*/  FADD.FTZ R179, R235, -R8 ;  /* 0x80000008ebb37221 */ /* 0x000fe20000010000 */
[----:B------:R-:W-:Y:S01]  /*3650*/  @P2 F2FP.BF16.F32.PACK_AB R6, RZ, R174 ;  /* 0x000000aeff06223e */ /* 0x000fe200000010ff */
[-C--:B-1----:R-:W-:Y:S01]  /*3660*/  @P2 FMUL.FTZ R79, R79, R78.reuse ;  /* 0x0000004e4f4f2220 */ /* 0x082fe20000410000 */
[----:B------:R-:W-:Y:S01]  /*3670*/  F2FP.BF16.F32.PACK_AB R78, R9, R78 ;  /* 0x0000004e094e723e */ /* 0x000fe200000010ff */
[C---:B------:R-:W-:Y:S01]  /*3680*/  FMUL.FTZ R179, R10.reuse, R179 ;  /* 0x000000b30ab37220 */ /* 0x040fe20000410000 */
[----:B------:R-:W0:Y:S01]  /*3690*/  @P2 LDC R9, c[0x0][0x40c] ;  /* 0x00010300ff092b82 */ /* 0x000e220000000800 */
[----:B------:R-:W-:Y:S01]  /*36a0*/  FMUL.FTZ R7, R10, R7 ;  /* 0x000000070a077220 */ /* 0x000fe20000410000 */
[----:B------:R-:W-:Y:S02]  /*36b0*/  @P2 F2FP.BF16.F32.PACK_AB R8, RZ, R79 ;  /* 0x0000004fff08223e */ /* 0x000fe400000010ff */
[----:B------:R-:W-:Y:S02]  /*36c0*/  FSEL R174, R179, RZ, P0 ;  /* 0x000000ffb3ae7208 */ /* 0x000fe40000000000 */
[----:B------:R-:W-:-:S02]  /*36d0*/  @P2 PRMT R90, R8, 0x7610, R90 ;  /* 0x00007610085a2816 */ /* 0x000fc4000000005a */
[----:B------:R-:W-:Y:S02]  /*36e0*/  FSEL R7, R7, RZ, P0 ;  /* 0x000000ff07077208 */ /* 0x000fe40000000000 */
[----:B------:R-:W-:Y:S02]  /*36f0*/  @P2 PRMT R90, R90, 0x5410, R6 ;  /* 0x000054105a5a2816 */ /* 0x000fe40000000006 */
[-C--:B------:R-:W-:Y:S01]  /*3700*/  F2FP.BF16.F32.PACK_AB R79, R7, R174.reuse ;  /* 0x000000ae074f723e */ /* 0x080fe200000010ff */
[----:B0-----:R-:W-:-:S05]  /*3710*/  @P2 FMUL.FTZ R9, R9, R174 ;  /* 0x000000ae09092220 */ /* 0x001fca0000410000 */
[----:B------:R-:W-:-:S04]  /*3720*/  @P2 F2FP.BF16.F32.PACK_AB R9, RZ, R9 ;  /* 0x00000009ff09223e */ /* 0x000fc800000010ff */
[----:B------:R-:W-:Y:S01]  /*3730*/  @P2 PRMT R91, R9, 0x7610, R91 ;  /* 0x00007610095b2816 */ /* 0x000fe2000000005b */
[----:B------:R-:W-:Y:S06]  /*3740*/  @!P2 BRA `(.L_x_4725) ;  /* 0x000000080060a947 */ /* 0x000fec0003800000 */
[----:B------:R-:W-:-:S05]  /*3750*/  FMUL.FTZ R7, R7, UR12 ;  /* 0x0000000c07077c20 */ /* 0x000fca0008410000 */
[----:B------:R-:W-:-:S04]  /*3760*/  F2FP.BF16.F32.PACK_AB R7, RZ, R7 ;  /* 0x00000007ff07723e */ /* 0x000fc800000010ff */
[----:B------:R-:W-:Y:S01]  /*3770*/  PRMT R91, R91, 0x5410, R7 ;  /* 0x000054105b5b7816 */ /* 0x000fe20000000007 */
[----:B------:R-:W-:Y:S06]  /*3780*/  BRA `(.L_x_4725) ;  /* 0x0000000800507947 */ /* 0x000fec0003800000 */
.L_x_4709:
[----:B------:R-:W-:Y:S02]  /*3790*/  MOV R248, UR14 ;  /* 0x0000000e00f87c02 */ /* 0x000fe40008000f00 */
[----:B------:R-:W-:Y:S02]  /*37a0*/  MOV R250, UR15 ;  /* 0x0000000f00fa7c02 */ /* 0x000fe40008000f00 */
[----:B------:R-:W-:-:S04]  /*37b0*/  ISETP.NE.U32.AND P0, PT, R248, RZ, PT ;  /* 0x000000fff800720c */ /* 0x000fc80003f05070 */
[----:B------:R-:W-:-:S13]  /*37c0*/  ISETP.NE.AND.EX P0, PT, R250, RZ, PT, P0 ;  /* 0x000000fffa00720c */ /* 0x000fda0003f05300 */
[----:B------:R-:W-:Y:S05]  /*37d0*/  @P0 BRA `(.L_x_4726) ;  /* 0x0000000400180947 */ /* 0x000fea0003800000 */
[----:B------:R-:W-:Y:S01]  /*37e0*/  ISETP.GT.AND P0, PT, R11, RZ, PT ;  /* 0x000000ff0b00720c */ /* 0x000fe20003f04270 */
[----:B------:R-:W1:Y:S01]  /*37f0*/  @P2 LDC R8, c[0x0][0x40c] ;  /* 0x00010300ff082b82 */ /* 0x000e620000000800 */
[C---:B------:R-:W-:Y:S02]  /*3800*/  SHF.L.U32 R251, R156.reuse, 0x10, RZ ;  /* 0x000000109cfb7819 */ /* 0x040fe400000006ff */
[----:B0-----:R-:W-:-:S04]  /*3810*/  PRMT R179, R156, 0x7632, R179 ;  /* 0x000076329cb37816 */ /* 0x001fc800000000b3 */
[----:B------:R-:W-:-:S05]  /*3820*/  SHF.L.U32 R179, R179, 0x10, RZ ;  /* 0x00000010b3b37819 */ /* 0x000fca00000006ff */
[-CC-:B------:R-:W-:Y:S01]  /*3830*/  @P0 FFMA.FTZ R6, R249, R172.reuse, R175.reuse ;  /* 0x000000acf9060223 */ /* 0x180fe200000100af */
[-CC-:B------:R-:W-:Y:S01]  /*3840*/  @P0 FFMA.FTZ R9, R246, R172.reuse, R175.reuse ;  /* 0x000000acf6090223 */ /* 0x180fe200000100af */
[-CC-:B------:R-:W-:Y:S01]  /*3850*/  @P0 FFMA.FTZ R176, R242, R172.reuse, R175.reuse ;  /* 0x000000acf2b00223 */ /* 0x180fe200000100af */
[----:B------:R-:W-:Y:S01]  /*3860*/  @P0 FFMA.FTZ R178, R238, R172, R175 ;  /* 0x000000aceeb20223 */ /* 0x000fe200000100af */
[----:B------:R-:W-:Y:S01]  /*3870*/  @P0 FADD.FTZ R7, R247, -R6 ;  /* 0x80000006f7070221 */ /* 0x000fe20000010000 */
[----:B------:R-:W-:Y:S01]  /*3880*/  @P0 FADD.FTZ R174, R244, -R9 ;  /* 0x80000009f4ae0221 */ /* 0x000fe20000010000 */
[----:B------:R-:W0:Y:S01]  /*3890*/  @P2 LDC R6, c[0x0][0x40c] ;  /* 0x00010300ff062b82 */ /* 0x000e220000000800 */
[----:B------:R-:W-:Y:S01]  /*38a0*/  @P0 FADD.FTZ R176, R240, -R176 ;  /* 0x800000b0f0b00221 */ /* 0x000fe20000010000 */
[C---:B------:R-:W-:Y:S01]  /*38b0*/  @P0 FFMA.FTZ R251, R10.reuse, R7, R251 ;  /* 0x000000070afb0223 */ /* 0x040fe200000100fb */
[----:B------:R-:W-:Y:S01]  /*38c0*/  PRMT R7, R157, 0x7632, R7 ;  /* 0x000076329d077816 */ /* 0x000fe20000000007 */
[----:B------:R-:W-:Y:S01]  /*38d0*/  @P0 FFMA.FTZ R179, R10, R174, R179 ;  /* 0x000000ae0ab30223 */ /* 0x000fe200000100b3 */
[----:B------:R-:W-:Y:S01]  /*38e0*/  @P0 FFMA.FTZ R174, R245, R172, R175 ;  /* 0x000000acf5ae0223 */ /* 0x000fe200000100af */
[----:B-1----:R-:W-:Y:S01]  /*38f0*/  @P2 FMUL.FTZ R8, R251, R8 ;  /* 0x00000008fb082220 */ /* 0x002fe20000410000 */
[----:B------:R-:W-:Y:S01]  /*3900*/  SHF.L.U32 R7, R7, 0x10, RZ ;  /* 0x0000001007077819 */ /* 0x000fe200000006ff */
[----:B------:R-:W-:Y:S01]  /*3910*/  @P0 FADD.FTZ R178, R236, -R178 ;  /* 0x800000b2ecb20221 */ /* 0x000fe20000010000 */
[----:B------:R-:W-:Y:S01]  /*3920*/  @P0 FADD.FTZ R174, R243, -R174 ;  /* 0x800000aef3ae0221 */ /* 0x000fe20000010000 */
[----:B------:R-:W-:-:S02]  /*3930*/  SHF.L.U32 R9, R157, 0x10, RZ ;  /* 0x000000109d097819 */ /* 0x000fc400000006ff */
[----:B------:R-:W-:Y:S01]  /*3940*/  @P0 FFMA.FTZ R7, R10, R176, R7 ;  /* 0x000000b00a070223 */ /* 0x000fe20000010007 */
[----:B------:R-:W-:Y:S02]  /*3950*/  PRMT R251, R158, 0x7632, R251 ;  /* 0x000076329efb7816 */ /* 0x000fe400000000fb */
[C---:B------:R-:W-:Y:S02]  /*3960*/  @P0 FFMA.FTZ R9, R10.reuse, R174, R9 ;  /* 0x000000ae0a090223 */ /* 0x040fe40000010009 */
[----:B------:R-:W-:Y:S01]  /*3970*/  SHF.L.U32 R251, R251, 0x10, RZ ;  /* 0x00000010fbfb7819 */ /* 0x000fe200000006ff */
[----:B------:R-:W1:Y:S04]  /*3980*/  @P2 LDC R174, c[0x0][0x40c] ;  /* 0x00010300ffae2b82 */ /* 0x000e680000000800 */
[----:B------:R-:W-:Y:S01]  /*3990*/  @P0 FFMA.FTZ R251, R10, R178, R251 ;  /* 0x000000b20afb0223 */ /* 0x000fe200000100fb */
[----:B0-----:R-:W-:Y:S01]  /*39a0*/  @P2 FMUL.FTZ R176, R179, R6 ;  /* 0x00000006b3b02220 */ /* 0x001fe20000410000 */
[----:B------:R-:W-:Y:S01]  /*39b0*/  @P0 FFMA.FTZ R6, R241, R172, R175 ;  /* 0x000000acf1060223 */ /* 0x000fe200000100af */
[----:B------:R-:W-:Y:S01]  /*39c0*/  SHF.L.U32 R179, R158, 0x10, RZ ;  /* 0x000000109eb37819 */ /* 0x000fe200000006ff */
[----:B------:R-:W0:Y:S02]  /*39d0*/  @P2 LDC R178, c[0x0][0x40c] ;  /* 0x00010300ffb22b82 */ /* 0x000e240000000800 */
[----:B------:R-:W-:Y:S01]  /*39e0*/  @P0 FADD.FTZ R6, R239, -R6 ;  /* 0x80000006ef060221 */ /* 0x000fe20000010000 */
[----:B------:R-:W-:-:S03]  /*39f0*/  @P2 F2FP.BF16.F32.PACK_AB R176, RZ, R176 ;  /* 0x000000b0ffb0223e */ /* 0x000fc600000010ff */
[----:B------:R-:W-:Y:S01]  /*3a00*/  @P0 FFMA.FTZ R179, R10, R6, R179 ;  /* 0x000000060ab30223 */ /* 0x000fe200000100b3 */
[----:B------:R-:W-:Y:S02]  /*3a10*/  @P2 F2FP.BF16.F32.PACK_AB R6, RZ, R8 ;  /* 0x00000008ff06223e */ /* 0x000fe400000010ff */
[----:B------:R-:W2:Y:S02]  /*3a20*/  @P2 LDC R8, c[0x0][0x40c] ;  /* 0x00010300ff082b82 */ /* 0x000ea40000000800 */
[----:B------:R-:W-:Y:S01]  /*3a30*/  @P2 PRMT R88, R6, 0x7610, R88 ;  /* 0x0000761006582816 */ /* 0x000fe20000000058 */
[----:B------:R-:W-:-:S03]  /*3a40*/  @P0 FFMA.FTZ R6, R237, R172, R175 ;  /* 0x000000aced060223 */ /* 0x000fc600000100af */
[----:B------:R-:W-:Y:S01]  /*3a50*/  @P2 PRMT R88, R88, 0x5410, R176 ;  /* 0x0000541058582816 */ /* 0x000fe200000000b0 */
[----:B------:R-:W-:Y:S01]  /*3a60*/  @P0 FADD.FTZ R176, R235, -R6 ;  /* 0x80000006ebb00221 */ /* 0x000fe20000010000 */
[----:B------:R-:W-:Y:S01]  /*3a70*/  SHF.L.U32 R6, R159, 0x10, RZ ;  /* 0x000000109f067819 */ /* 0x000fe200000006ff */
[----:B-1----:R-:W-:-:S04]  /*3a80*/  @P2 FMUL.FTZ R174, R9, R174 ;  /* 0x000000ae09ae2220 */ /* 0x002fc80000410000 */
[----:B------:R-:W-:Y:S01]  /*3a90*/  @P0 FFMA.FTZ R6, R10, R176, R6 ;  /* 0x000000b00a060223 */ /* 0x000fe20000010006 */
[----:B------:R-:W-:Y:S01]  /*3aa0*/  @P2 F2FP.BF16.F32.PACK_AB R174, RZ, R174 ;  /* 0x000000aeffae223e */ /* 0x000fe200000010ff */
[----:B------:R-:W1:Y:S01]  /*3ab0*/  @P2 LDC R176, c[0x0][0x40c] ;  /* 0x00010300ffb02b82 */ /* 0x000e620000000800 */
[----:B0-----:R-:W-:Y:S02]  /*3ac0*/  @P2 FMUL.FTZ R251, R251, R178 ;  /* 0x000000b2fbfb2220 */ /* 0x001fe40000410000 */
[----:B------:R-:W-:-:S03]  /*3ad0*/  @P2 PRMT R89, R174, 0x7610, R89 ;  /* 0x00007610ae592816 */ /* 0x000fc60000000059 */
[----:B------:R-:W-:Y:S01]  /*3ae0*/  @P2 F2FP.BF16.F32.PACK_AB R251, RZ, R251 ;  /* 0x000000fbfffb223e */ /* 0x000fe200000010ff */
[----:B--2---:R-:W-:Y:S02]  /*3af0*/  @P2 FMUL.FTZ R8, R7, R8 ;  /* 0x0000000807082220 */ /* 0x004fe40000410000 */
[----:B------:R-:W0:Y:S03]  /*3b00*/  @P2 LDC R7, c[0x0][0x40c] ;  /* 0x00010300ff072b82 */ /* 0x000e260000000800 */
[----:B------:R-:W-:-:S04]  /*3b10*/  @P2 F2FP.BF16.F32.PACK_AB R8, RZ, R8 ;  /* 0x00000008ff08223e */ /* 0x000fc800000010ff */
[----:B------:R-:W-:Y:S01]  /*3b20*/  @P2 PRMT R89, R89, 0x5410, R8 ;  /* 0x0000541059592816 */ /* 0x000fe20000000008 */
[----:B-1----:R-:W-:-:S05]  /*3b30*/  @P2 FMUL.FTZ R179, R179, R176 ;  /* 0x000000b0b3b32220 */ /* 0x002fca0000410000 */
[----:B------:R-:W-:-:S04]  /*3b40*/  @P2 F2FP.BF16.F32.PACK_AB R179, RZ, R179 ;  /* 0x000000b3ffb3223e */ /* 0x000fc800000010ff */
[----:B------:R-:W-:Y:S01]  /*3b50*/  @P2 PRMT R90, R179, 0x7610, R90 ;  /* 0x00007610b35a2816 */ /* 0x000fe2000000005a */
[----:B0-----:R-:W-:-:S03]  /*3b60*/  @P2 FMUL.FTZ R6, R6, R7 ;  /* 0x0000000706062220 */ /* 0x001fc60000410000 */
        /* <DEDUP_REMOVED lines=13> */
.L_x_4726:
[----:B------:R-:W-:Y:S01]  /*3c40*/  ISETP.GT.AND P0, PT, R11, RZ, PT ;  /* 0x000000ff0b00720c */ /* 0x000fe20003f04270 */
[----:B------:R-:W-:Y:S01]  /*3c50*/  @P1 FFMA.FTZ R6, R249, R172, R175 ;  /* 0x000000acf9061223 */ /* 0x000fe200000100af */
[----:B------:R-:W-:Y:S01]  /*3c60*/  SHF.L.U32 R251, R156, 0x10, RZ ;  /* 0x000000109cfb7819 */ /* 0x000fe200000006ff */
[----:B------:R-:W1:Y:S01]  /*3c70*/  @P2 LDC R79, c[0x0][0x40c] ;  /* 0x00010300ff4f2b82 */ /* 0x000e620000000800 */
[----:B------:R-:W-:Y:S01]  /*3c80*/  PRMT R78, R158, 0x7632, R78 ;  /* 0x000076329e4e7816 */ /* 0x000fe2000000004e */
[----:B------:R-:W-:Y:S01]  /*3c90*/  @P1 FADD.FTZ R6, R247, -R6 ;  /* 0x80000006f7061221 */ /* 0x000fe20000010000 */
[C---:B------:R-:W-:Y:S02]  /*3ca0*/  SHF.L.U32 R252, R157.reuse, 0x10, RZ ;  /* 0x000000109dfc7819 */ /* 0x040fe400000006ff */
[----:B------:R-:W-:Y:S01]  /*3cb0*/  SHF.L.U32 R78, R78, 0x10, RZ ;  /* 0x000000104e4e7819 */ /* 0x000fe200000006ff */
[----:B------:R-:W-:Y:S01]  /*3cc0*/  @P1 FFMA.FTZ R251, R10, R6, R251 ;  /* 0x000000060afb1223 */ /* 0x000fe200000100fb */
[----:B------:R-:W-:Y:S01]  /*3cd0*/  SHF.L.U32 R178, R158, 0x10, RZ ;  /* 0x000000109eb27819 */ /* 0x000fe200000006ff */
[----:B------:R-:W2:Y:S01]  /*3ce0*/  @P2 LDC R8, c[0x0][0x40c] ;  /* 0x00010300ff082b82 */ /* 0x000ea20000000800 */
[----:B------:R-:W-:Y:S01]  /*3cf0*/  PRMT R77, R157, 0x7632, R77 ;  /* 0x000076329d4d7816 */ /* 0x000fe2000000004d */
[-CC-:B------:R-:W-:Y:S01]  /*3d00*/  @P0 FFMA.FTZ R6, R241, R172.reuse, R175.reuse ;  /* 0x000000acf1060223 */ /* 0x180fe200000100af */
[-CC-:B------:R-:W-:Y:S01]  /*3d10*/  @P0 FFMA.FTZ R9, R238, R172.reuse, R175.reuse ;  /* 0x000000acee090223 */ /* 0x180fe200000100af */
[-C--:B0-----:R-:W-:Y:S01]  /*3d20*/  @P0 FFMA.FTZ R179, R242, R172.reuse, R175 ;  /* 0x000000acf2b30223 */ /* 0x081fe200000100af */
[----:B------:R-:W-:Y:S01]  /*3d30*/  PRMT R76, R156, 0x7632, R76 ;  /* 0x000076329c4c7816 */ /* 0x000fe2000000004c */
[----:B------:R-:W-:Y:S01]  /*3d40*/  @P0 FADD.FTZ R7, R239, -R6 ;  /* 0x80000006ef070221 */ /* 0x000fe20000010000 */
[----:B------:R-:W-:Y:S01]  /*3d50*/  @P0 FADD.FTZ R9, R236, -R9 ;  /* 0x80000009ec090221 */ /* 0x000fe20000010000 */
[-C--:B------:R-:W-:Y:S01]  /*3d60*/  @P0 FFMA.FTZ R6, R245, R172.reuse, R175 ;  /* 0x000000acf5060223 */ /* 0x080fe200000100af */
[----:B------:R-:W0:Y:S01]  /*3d70*/  @P2 LDC R184, c[0x0][0x40c] ;  /* 0x00010300ffb82b82 */ /* 0x000e220000000800 */
[C---:B------:R-:W-:Y:S01]  /*3d80*/  @P0 FFMA.FTZ R178, R10.reuse, R7, R178 ;  /* 0x000000070ab20223 */ /* 0x040fe200000100b2 */
[----:B------:R-:W-:Y:S01]  /*3d90*/  @P0 FFMA.FTZ R78, R10, R9, R78 ;  /* 0x000000090a4e0223 */ /* 0x000fe2000001004e */
[----:B------:R-:W-:Y:S01]  /*3da0*/  @P0 FADD.FTZ R9, R243, -R6 ;  /* 0x80000006f3090221 */ /* 0x000fe20000010000 */
[----:B------:R-:W-:Y:S01]  /*3db0*/  @P0 FADD.FTZ R6, R240, -R179 ;  /* 0x800000b3f0060221 */ /* 0x000fe20000010000 */
[----:B------:R-:W-:Y:S01]  /*3dc0*/  SHF.L.U32 R77, R77, 0x10, RZ ;  /* 0x000000104d4d7819 */ /* 0x000fe200000006ff */
[----:B------:R-:W-:Y:S01]  /*3dd0*/  @P0 FFMA.FTZ R179, R246, R172, R175 ;  /* 0x000000acf6b30223 */ /* 0x000fe200000100af */
[----:B------:R-:W-:Y:S01]  /*3de0*/  @P0 FFMA.FTZ R252, R10, R9, R252 ;  /* 0x000000090afc0223 */ /* 0x000fe200000100fc */
[----:B------:R-:W3:Y:S01]  /*3df0*/  @P2 LDC R7, c[0x0][0x40c] ;  /* 0x00010300ff072b82 */ /* 0x000ee20000000800 */
[----:B------:R-:W-:Y:S01]  /*3e00*/  SHF.L.U32 R76, R76, 0x10, RZ ;  /* 0x000000104c4c7819 */ /* 0x000fe200000006ff */
[----:B------:R-:W-:Y:S01]  /*3e10*/  @P0 FADD.FTZ R179, R244, -R179 ;  /* 0x800000b3f4b30221 */ /* 0x000fe20000010000 */
[----:B------:R-:W-:Y:S01]  /*3e20*/  @P0 FFMA.FTZ R77, R10, R6, R77 ;  /* 0x000000060a4d0223 */ /* 0x000fe2000001004d */
[----:B------:R-:W-:Y:S01]  /*3e30*/  @P0 FFMA.FTZ R174, R237, R172, R175 ;  /* 0x000000acedae0223 */ /* 0x000fe200000100af */
[----:B-1----:R-:W-:Y:S01]  /*3e40*/  @P2 FMUL.FTZ R6, R178, R79 ;  /* 0x0000004fb2062220 */ /* 0x002fe20000410000 */
[----:B------:R-:W-:Y:S01]  /*3e50*/  @P0 FFMA.FTZ R76, R10, R179, R76 ;  /* 0x000000b30a4c0223 */ /* 0x000fe2000001004c */
[----:B--2---:R-:W-:Y:S01]  /*3e60*/  @P2 FMUL.FTZ R179, R77, R8 ;  /* 0x000000084db32220 */ /* 0x004fe20000410000 */
[----:B------:R-:W1:Y:S01]  /*3e70*/  @P2 LDC R9, c[0x0][0x40c] ;  /* 0x00010300ff092b82 */ /* 0x000e620000000800 */
[----:B------:R-:W-:Y:S01]  /*3e80*/  SHF.L.U32 R79, R159, 0x10, RZ ;  /* 0x000000109f4f7819 */ /* 0x000fe200000006ff */
[----:B------:R-:W-:Y:S01]  /*3e90*/  @P0 FADD.FTZ R174, R235, -R174 ;  /* 0x800000aeebae0221 */ /* 0x000fe20000010000 */
[----:B------:R-:W-:-:S02]  /*3ea0*/  @P2 F2FP.BF16.F32.PACK_AB R6, RZ, R6 ;  /* 0x00000006ff06223e */ /* 0x000fc400000010ff */
[----:B------:R-:W-:Y:S01]  /*3eb0*/  F2FP.BF16.F32.PACK_AB R77, R77, R252 ;  /* 0x000000fc4d4d723e */ /* 0x000fe200000010ff */
[----:B------:R-:W-:Y:S01]  /*3ec0*/  @P0 FFMA.FTZ R79, R10, R174, R79 ;  /* 0x000000ae0a4f0223 */ /* 0x000fe2000001004f */
[----:B------:R-:W-:Y:S01]  /*3ed0*/  @P0 FFMA.FTZ R174, R234, R172, R175 ;  /* 0x000000aceaae0223 */ /* 0x000fe200000100af */
[----:B0-----:R-:W-:Y:S01]  /*3ee0*/  @P2 FMUL.FTZ R184, R251, R184 ;  /* 0x000000b8fbb82220 */ /* 0x001fe20000410000 */
[----:B------:R-:W0:Y:S01]  /*3ef0*/  @P2 LDC R176, c[0x0][0x40c] ;  /* 0x00010300ffb02b82 */ /* 0x000e220000000800 */
[----:B------:R-:W-:Y:S01]  /*3f00*/  @P2 PRMT R90, R6, 0x7610, R90 ;  /* 0x00007610065a2816 */ /* 0x000fe2000000005a */
[----:B------:R-:W-:Y:S01]  /*3f10*/  @P0 FADD.FTZ R174, R232, -R174 ;  /* 0x800000aee8ae0221 */ /* 0x000fe20000010000 */
[C---:B---3--:R-:W-:Y:S01]  /*3f20*/  @P2 FMUL.FTZ R7, R78.reuse, R7 ;  /* 0x000000074e072220 */ /* 0x048fe20000410000 */
[----:B------:R-:W-:-:S04]  /*3f30*/  F2FP.BF16.F32.PACK_AB R78, R78, R178 ;  /* 0x000000b24e4e723e */ /* 0x000fc800000010ff */
[----:B------:R-:W2:Y:S01]  /*3f40*/  @P2 LDC R178, c[0x0][0x40c] ;  /* 0x00010300ffb22b82 */ /* 0x000ea20000000800 */
[----:B------:R-:W-:Y:S01]  /*3f50*/  @P2 F2FP.BF16.F32.PACK_AB R7, RZ, R7 ;  /* 0x00000007ff07223e */ /* 0x000fe200000010ff */
[----:B-1----:R-:W-:-:S03]  /*3f60*/  @P2 FMUL.FTZ R9, R252, R9 ;  /* 0x00000009fc092220 */ /* 0x002fc60000410000 */
[----:B------:R-:W-:Y:S02]  /*3f70*/  @P2 PRMT R90, R90, 0x5410, R7 ;  /* 0x000054105a5a2816 */ /* 0x000fe40000000007 */
[----:B------:R-:W-:Y:S02]  /*3f80*/  @P2 F2FP.BF16.F32.PACK_AB R8, RZ, R9 ;  /* 0x00000009ff08223e */ /* 0x000fe400000010ff */
[----:B------:R-:W-:Y:S02]  /*3f90*/  @P2 F2FP.BF16.F32.PACK_AB R9, RZ, R179 ;  /* 0x000000b3ff09223e */ /* 0x000fe400000010ff */
[----:B------:R-:W-:Y:S01]  /*3fa0*/  PRMT R179, R159, 0x7632, R179 ;  /* 0x000076329fb37816 */ /* 0x000fe200000000b3 */
[----:B0-----:R-:W-:Y:S01]  /*3fb0*/  @P2 FMUL.FTZ R176, R76, R176 ;  /* 0x000000b04cb02220 */ /* 0x001fe20000410000 */
[----:B------:R-:W-:Y:S02]  /*3fc0*/  @P2 PRMT R89, R8, 0x7610, R89 ;  /* 0x0000761008592816 */ /* 0x000fe40000000059 */
[----:B------:R-:W-:-:S02]  /*3fd0*/  SHF.L.U32 R179, R179, 0x10, RZ ;  /* 0x00000010b3b37819 */ /* 0x000fc400000006ff */
[----:B------:R-:W-:Y:S02]  /*3fe0*/  @P2 F2FP.BF16.F32.PACK_AB R176, RZ, R176 ;  /* 0x000000b0ffb0223e */ /* 0x000fe400000010ff */
[----:B------:R-:W-:Y:S01]  /*3ff0*/  F2FP.BF16.F32.PACK_AB R76, R76, R251 ;  /* 0x000000fb4c4c723e */ /* 0x000fe200000010ff */
[----:B------:R-:W-:Y:S01]  /*4000*/  @P0 FFMA.FTZ R179, R10, R174, R179 ;  /* 0x000000ae0ab30223 */ /* 0x000fe200000100b3 */
[----:B------:R-:W-:Y:S01]  /*4010*/  @P2 F2FP.BF16.F32.PACK_AB R174, RZ, R184 ;  /* 0x000000b8ffae223e */ /* 0x000fe200000010ff */
[----:B--2---:R-:W-:Y:S01]  /*4020*/  @P2 FMUL.FTZ R178, R79, R178 ;  /* 0x000000b24fb22220 */ /* 0x004fe20000410000 */
[----:B------:R-:W0:Y:S01]  /*4030*/  @P2 LDC R184, c[0x0][0x40c] ;  /* 0x00010300ffb82b82 */ /* 0x000e220000000800 */
[----:B------:R-:W-:Y:S02]  /*4040*/  @P2 PRMT R89, R89, 0x5410, R9 ;  /* 0x0000541059592816 */ /* 0x000fe40000000009 */
[----:B------:R-:W-:Y:S02]  /*4050*/  @P2 PRMT R88, R174, 0x7610, R88 ;  /* 0x00007610ae582816 */ /* 0x000fe40000000058 */
[----:B------:R-:W-:-:S02]  /*4060*/  @P2 F2FP.BF16.F32.PACK_AB R178, RZ, R178 ;  /* 0x000000b2ffb2223e */ /* 0x000fc400000010ff */
[C---:B------:R-:W-:Y:S02]  /*4070*/  F2FP.BF16.F32.PACK_AB R79, R179.reuse, R79 ;  /* 0x0000004fb34f723e */ /* 0x040fe400000010ff */
[----:B------:R-:W-:Y:S02]  /*4080*/  @P2 PRMT R91, R178, 0x7610, R91 ;  /* 0x00007610b25b2816 */ /* 0x000fe4000000005b */
[----:B------:R-:W-:Y:S01]  /*4090*/  @P2 PRMT R88, R88, 0x5410, R176 ;  /* 0x0000541058582816 */ /* 0x000fe200000000b0 */
[----:B0-----:R-:W-:-:S05]  /*40a0*/  @P2 FMUL.FTZ R184, R179, R184 ;  /* 0x000000b8b3b82220 */ /* 0x001fca0000410000 */
[----:B------:R-:W-:-:S04]  /*40b0*/  @P2 F2FP.BF16.F32.PACK_AB R184, RZ, R184 ;  /* 0x000000b8ffb8223e */ /* 0x000fc800000010ff */
[----:B------:R-:W-:-:S07]  /*40c0*/  @P2 PRMT R91, R91, 0x5410, R184 ;  /* 0x000054105b5b2816 */ /* 0x000fce00000000b8 */
.L_x_4725:
[----:B------:R-:W-:Y:S05]  /*40d0*/  BSYNC.RECONVERGENT B1 ;  /* 0x0000000000017941 */ /* 0x000fea0003800200 */
.L_x_4708:
        /* <DEDUP_REMOVED lines=10> */
.L_x_4707:
[----:B------:R-:W-:Y:S05]  /*4180*/  BSYNC.RECONVERGENT B2 ;  /* 0x0000000000027941 */ /* 0x000fea0003800200 */
.L_x_4706:
        /* <DEDUP_REMOVED lines=12> */
[----:B-1----:R-:W1:Y:S01]  /*4250*/  @P2 LDC R79, c[0x0][0x40c] ;  /* 0x00010300ff4f2b82 */ /* 0x002e620000000800 */
[----:B------:R-:W-:Y:S02]  /*4260*/  PRMT R77, R25, 0x7632, R77 ;  /* 0x00007632194d7816 */ /* 0x000fe4000000004d */
[C---:B------:R-:W-:Y:S02]  /*4270*/  SHF.L.U32 R78, R26.reuse, 0x10, RZ ;  /* 0x000000101a4e7819 */ /* 0x040fe400000006ff */
[----:B------:R-:W-:Y:S02]  /*4280*/  PRMT R248, R26, 0x7632, R248 ;  /* 0x000076321af87816 */ /* 0x000fe400000000f8 */
[----:B------:R-:W-:Y:S01]  /*4290*/  SHF.L.U32 R77, R77, 0x10, RZ ;  /* 0x000000104d4d7819 */ /* 0x000fe200000006ff */
[----:B------:R-:W2:Y:S01]  /*42a0*/  @P2 LDC R178, c[0x0][0x40c] ;  /* 0x00010300ffb22b82 */ /* 0x000ea20000000800 */
[----:B------:R-:W-:-:S02]  /*42b0*/  SHF.L.U32 R248, R248, 0x10, RZ ;  /* 0x00000010f8f87819 */ /* 0x000fc400000006ff */
[----:B0-----:R-:W-:Y:S01]  /*42c0*/  PRMT R179, R24, 0x7632, R179 ;  /* 0x0000763218b37816 */ /* 0x001fe200000000b3 */
[-CC-:B------:R-:W-:Y:S01]  /*42d0*/  @P1 FFMA.FTZ R6, R186, R172.reuse, R175.reuse ;  /* 0x000000acba061223 */ /* 0x180fe200000100af */
[-CC-:B------:R-:W-:Y:S01]  /*42e0*/  @P1 FFMA.FTZ R7, R191, R172.reuse, R175.reuse ;  /* 0x000000acbf071223 */ /* 0x180fe200000100af */
[----:B------:R-:W-:Y:S01]  /*42f0*/  SHF.L.U32 R184, R25, 0x10, RZ ;  /* 0x0000001019b87819 */ /* 0x000fe200000006ff */
[-CC-:B------:R-:W-:Y:S01]  /*4300*/  @P1 FFMA.FTZ R252, R192, R172.reuse, R175.reuse ;  /* 0x000000acc0fc1223 */ /* 0x180fe200000100af */
[----:B------:R-:W-:Y:S01]  /*4310*/  @P1 FADD.FTZ R9, R229, -R6 ;  /* 0x80000006e5091221 */ /* 0x000fe20000010000 */
[-C--:B------:R-:W-:Y:S01]  /*4320*/  @P1 FFMA.FTZ R6, R188, R172.reuse, R175 ;  /* 0x000000acbc061223 */ /* 0x080fe200000100af */
[----:B------:R-:W-:Y:S01]  /*4330*/  @P1 FADD.FTZ R7, R226, -R7 ;  /* 0x80000007e2071221 */ /* 0x000fe20000010000 */
[----:B------:R-:W-:Y:S01]  /*4340*/  SHF.L.U32 R179, R179, 0x10, RZ ;  /* 0x00000010b3b37819 */ /* 0x000fe200000006ff */
[C---:B------:R-:W-:Y:S01]  /*4350*/  @P1 FFMA.FTZ R248, R10.reuse, R9, R248 ;  /* 0x000000090af81223 */ /* 0x040fe200000100f8 */
[----:B------:R-:W-:Y:S01]  /*4360*/  @P1 FADD.FTZ R6, R231, -R6 ;  /* 0x80000006e7061221 */ /* 0x000fe20000010000 */
[C---:B------:R-:W-:Y:S01]  /*4370*/  @P1 FFMA.FTZ R78, R10.reuse, R7, R78 ;  /* 0x000000070a4e1223 */ /* 0x040fe2000001004e */
[-CC-:B------:R-:W-:Y:S01]  /*4380*/  @P1 FFMA.FTZ R7, R193, R172.reuse, R175.reuse ;  /* 0x000000acc1071223 */ /* 0x180fe200000100af */
[----:B------:R-:W-:Y:S01]  /*4390*/  @P1 FFMA.FTZ R9, R195, R172, R175 ;  /* 0x000000acc3091223 */ /* 0x000fe200000100af */
[----:B------:R-:W-:Y:S01]  /*43a0*/  @P1 FFMA.FTZ R77, R10, R6, R77 ;  /* 0x000000060a4d1223 */ /* 0x000fe2000001004d */
[----:B------:R-:W-:Y:S01]  /*43b0*/  @P1 FFMA.FTZ R6, R190, R172, R175 ;  /* 0x000000acbe061223 */ /* 0x000fe200000100af */
[----:B------:R-:W-:Y:S01]  /*43c0*/  @P1 FADD.FTZ R7, R228, -R7 ;  /* 0x80000007e4071221 */ /* 0x000fe20000010000 */
[----:B------:R-:W-:Y:S01]  /*43d0*/  SHF.L.U32 R76, R24, 0x10, RZ ;  /* 0x00000010184c7819 */ /* 0x000fe200000006ff */
[----:B------:R-:W-:Y:S01]  /*43e0*/  @P1 FADD.FTZ R9, R230, -R9 ;  /* 0x80000009e6091221 */ /* 0x000fe20000010000 */
[----:B------:R-:W-:Y:S01]  /*43f0*/  @P1 FADD.FTZ R6, R233, -R6 ;  /* 0x80000006e9061221 */ /* 0x000fe20000010000 */
[C---:B------:R-:W-:Y:S01]  /*4400*/  @P1 FFMA.FTZ R184, R10.reuse, R7, R184 ;  /* 0x000000070ab81223 */ /* 0x040fe200000100b8 */
[----:B------:R-:W0:Y:S01]  /*4410*/  @P2 LDC R250, c[0x0][0x40c] ;  /* 0x00010300fffa2b82 */ /* 0x000e220000000800 */
[C---:B------:R-:W-:Y:S01]  /*4420*/  @P1 FFMA.FTZ R76, R10.reuse, R9, R76 ;  /* 0x000000090a4c1223 */ /* 0x040fe2000001004c */
[----:B------:R-:W-:Y:S01]  /*4430*/  @P1 FFMA.FTZ R179, R10, R6, R179 ;  /* 0x000000060ab31223 */ /* 0x000fe200000100b3 */
[----:B------:R-:W-:Y:S01]  /*4440*/  @P1 FFMA.FTZ R6, R189, R172, R175 ;  /* 0x000000acbd061223 */ /* 0x000fe200000100af */
[----:B------:R-:W-:Y:S01]  /*4450*/  SHF.L.U32 R251, R27, 0x10, RZ ;  /* 0x000000101bfb7819 */ /* 0x000fe200000006ff */
[----:B--2---:R-:W-:-:S02]  /*4460*/  @P2 FMUL.FTZ R178, R76, R178 ;  /* 0x000000b24cb22220 */ /* 0x004fc40000410000 */
[----:B------:R-:W-:Y:S01]  /*4470*/  @P1 FADD.FTZ R9, R187, -R6 ;  /* 0x80000006bb091221 */ /* 0x000fe20000010000 */
[----:B------:R-:W2:Y:S01]  /*4480*/  @P2 LDC R7, c[0x0][0x40c] ;  /* 0x00010300ff072b82 */ /* 0x000ea20000000800 */
[----:B-1----:R-:W-:Y:S01]  /*4490*/  @P2 FMUL.FTZ R6, R78, R79 ;  /* 0x0000004f4e062220 */ /* 0x002fe20000410000 */
[----:B------:R-:W-:Y:S01]  /*44a0*/  @P2 F2FP.BF16.F32.PACK_AB R178, RZ, R178 ;  /* 0x000000b2ffb2223e */ /* 0x000fe200000010ff */
[----:B------:R-:W-:Y:S01]  /*44b0*/  @P1 FFMA.FTZ R251, R10, R9, R251 ;  /* 0x000000090afb1223 */ /* 0x000fe200000100fb */
[----:B------:R-:W-:Y:S01]  /*44c0*/  @P1 FADD.FTZ R9, R197, -R252 ;  /* 0x800000fcc5091221 */ /* 0x000fe20000010000 */
[----:B------:R-:W-:Y:S02]  /*44d0*/  F2FP.BF16.F32.PACK_AB R78, R248, R78 ;  /* 0x0000004ef84e723e */ /* 0x000fe400000010ff */
[----:B------:R-:W-:Y:S01]  /*44e0*/  @P2 F2FP.BF16.F32.PACK_AB R6, RZ, R6 ;  /* 0x00000006ff06223e */ /* 0x000fe200000010ff */
[----:B------:R-:W1:Y:S01]  /*44f0*/  @P2 LDC R79, c[0x0][0x40c] ;  /* 0x00010300ff4f2b82 */ /* 0x000e620000000800 */
[----:B------:R-:W-:-:S02]  /*4500*/  @P2 PRMT R88, R178, 0x7610, R88 ;  /* 0x00007610b2582816 */ /* 0x000fc40000000058 */
[----:B------:R-:W-:Y:S02]  /*4510*/  @P2 PRMT R90, R6, 0x7610, R90 ;  /* 0x00007610065a2816 */ /* 0x000fe4000000005a */
[----:B------:R-:W-:-:S03]  /*4520*/  F2FP.BF16.F32.PACK_AB R76, R179, R76 ;  /* 0x0000004cb34c723e */ /* 0x000fc600000010ff */
[----:B------:R-:W3:Y:S01]  /*4530*/  @P2 LDC R174, c[0x0][0x40c] ;  /* 0x00010300ffae2b82 */ /* 0x000ee20000000800 */
[C---:B0-----:R-:W-:Y:S01]  /*4540*/  @P2 FMUL.FTZ R250, R77.reuse, R250 ;  /* 0x000000fa4dfa2220 */ /* 0x041fe20000410000 */
[----:B------:R-:W-:-:S06]  /*4550*/  F2FP.BF16.F32.PACK_AB R77, R77, R184 ;  /* 0x000000b84d4d723e */ /* 0x000fcc00000010ff */
[----:B------:R-:W0:Y:S01]  /*4560*/  @P2 LDC R176, c[0x0][0x40c] ;  /* 0x00010300ffb02b82 */ /* 0x000e220000000800 */
[----:B--2---:R-:W-:Y:S01]  /*4570*/  @P2 FMUL.FTZ R8, R248, R7 ;  /* 0x00000007f8082220 */ /* 0x004fe20000410000 */
[----:B------:R-:W-:-:S04]  /*4580*/  PRMT R7, R27, 0x7632, R7 ;  /* 0x000076321b077816 */ /* 0x000fc80000000007 */
[----:B------:R-:W-:Y:S01]  /*4590*/  SHF.L.U32 R7, R7, 0x10, RZ ;  /* 0x0000001007077819 */ /* 0x000fe200000006ff */
[----:B-1----:R-:W-:Y:S01]  /*45a0*/  @P2 FMUL.FTZ R79, R184, R79 ;  /* 0x0000004fb84f2220 */ /* 0x002fe20000410000 */
[----:B------:R-:W-:-:S03]  /*45b0*/  @P2 F2FP.BF16.F32.PACK_AB R8, RZ, R8 ;  /* 0x00000008ff08223e */ /* 0x000fc600000010ff */
[----:B------:R-:W-:Y:S01]  /*45c0*/  @P1 FFMA.FTZ R7, R10, R9, R7 ;  /* 0x000000090a071223 */ /* 0x000fe20000010007 */
[----:B------:R-:W-:Y:S02]  /*45d0*/  @P2 F2FP.BF16.F32.PACK_AB R9, RZ, R79 ;  /* 0x0000004fff09223e */ /* 0x000fe400000010ff */
[----:B------:R-:W-:Y:S01]  /*45e0*/  @P2 F2FP.BF16.F32.PACK_AB R79, RZ, R250 ;  /* 0x000000faff4f223e */ /* 0x000fe200000010ff */
[----:B---3--:R-:W-:Y:S01]  /*45f0*/  @P2 FMUL.FTZ R174, R179, R174 ;  /* 0x000000aeb3ae2220 */ /* 0x008fe20000410000 */
[----:B------:R-:W-:Y:S02]  /*4600*/  @P2 PRMT R89, R9, 0x7610, R89 ;  /* 0x0000761009592816 */ /* 0x000fe40000000059 */
[----:B------:R-:W-:Y:S02]  /*4610*/  @P2 PRMT R90, R90, 0x5410, R8 ;  /* 0x000054105a5a2816 */ /* 0x000fe40000000008 */
[----:B------:R-:W-:Y:S02]  /*4620*/  @P2 F2FP.BF16.F32.PACK_AB R174, RZ, R174 ;  /* 0x000000aeffae223e */ /* 0x000fe400000010ff */
[----:B------:R-:W-:Y:S01]  /*4630*/  @P2 PRMT R89, R89, 0x5410, R79 ;  /* 0x0000541059592816 */ /* 0x000fe2000000004f */
[----:B0-----:R-:W-:Y:S01]  /*4640*/  @P2 FMUL.FTZ R176, R251, R176 ;  /* 0x000000b0fbb02220 */ /* 0x001fe20000410000 */
        /* <DEDUP_REMOVED lines=9> */
.L_x_4731:
[----:B------:R-:W-:Y:S01]  /*46e0*/  ISETP.GT.AND P1, PT, R11, RZ, PT ;  /* 0x000000ff0b00720c */ /* 0x000fe20003f24270 */
[----:B-1----:R-:W1:Y:S01]  /*46f0*/  @P2 LDC R6, c[0x0][0x40c] ;  /* 0x00010300ff062b82 */ /* 0x002e620000000800 */
[C---:B0-----:R-:W-:Y:S02]  /*4700*/  PRMT R179, R24.reuse, 0x7632, R179 ;  /* 0x0000763218b37816 */ /* 0x041fe400000000b3 */
[----:B------:R-:W-:Y:S02]  /*4710*/  SHF.L.U32 R251, R24, 0x10, RZ ;  /* 0x0000001018fb7819 */ /* 0x000fe400000006ff */
[----:B------:R-:W-:-:S03]  /*4720*/  SHF.L.U32 R179, R179, 0x10, RZ ;  /* 0x00000010b3b37819 */ /* 0x000fc600000006ff */
[----:B------:R-:W0:Y:S04]  /*4730*/  @P2 LDC R8, c[0x0][0x40c] ;  /* 0x00010300ff082b82 */ /* 0x000e280000000800 */
        /* <DEDUP_REMOVED lines=10> */
[C---:B------:R-:W-:Y:S01]  /*47e0*/  PRMT R7, R25.reuse, 0x7632, R7 ;  /* 0x0000763219077816 */ /* 0x040fe20000000007 */
[----:B------:R-:W-:Y:S01]  /*47f0*/  @P1 FADD.FTZ R174, R228, -R9 ;  /* 0x80000009e4ae1221 */ /* 0x000fe20000010000 */
[----:B------:R-:W-:-:S02]  /*4800*/  SHF.L.U32 R9, R25, 0x10, RZ ;  /* 0x0000001019097819 */ /* 0x000fc400000006ff */
[----:B------:R-:W-:Y:S01]  /*4810*/  SHF.L.U32 R7, R7, 0x10, RZ ;  /* 0x0000001007077819 */ /* 0x000fe200000006ff */
[----:B------:R-:W3:Y:S02]  /*4820*/  @P2 LDC R184, c[0x0][0x40c] ;  /* 0x00010300ffb82b82 */ /* 0x000ee40000000800 */
[C---:B------:R-:W-:Y:S01]  /*4830*/  @P1 FFMA.FTZ R9, R10.reuse, R174, R9 ;  /* 0x000000ae0a091223 */ /* 0x040fe20000010009 */
[----:B-1----:R-:W-:Y:S01]  /*4840*/  @P2 FMUL.FTZ R174, R179, R6 ;  /* 0x00000006b3ae2220 */ /* 0x002fe20000410000 */
[----:B------:R-:W-:Y:S01]  /*4850*/  @P1 FFMA.FTZ R7, R10, R176, R7 ;  /* 0x000000b00a071223 */ /* 0x000fe20000010007 */
[----:B------:R-:W-:Y:S01]  /*4860*/  PRMT R179, R26, 0x7632, R179 ;  /* 0x000076321ab37816 */ /* 0x000fe200000000b3 */
[--C-:B------:R-:W-:Y:S01]  /*4870*/  @P1 FFMA.FTZ R176, R186, R172, R175.reuse ;  /* 0x000000acbab01223 */ /* 0x100fe200000100af */
[----:B0-----:R-:W-:Y:S01]  /*4880*/  @P2 FMUL.FTZ R8, R251, R8 ;  /* 0x00000008fb082220 */ /* 0x001fe20000410000 */
[----:B------:R-:W-:Y:S01]  /*4890*/  @P1 FFMA.FTZ R251, R191, R172, R175 ;  /* 0x000000acbffb1223 */ /* 0x000fe200000100af */
[----:B------:R-:W-:Y:S01]  /*48a0*/  SHF.L.U32 R179, R179, 0x10, RZ ;  /* 0x00000010b3b37819 */ /* 0x000fe200000006ff */
[----:B------:R-:W-:Y:S01]  /*48b0*/  @P1 FADD.FTZ R176, R229, -R176 ;  /* 0x800000b0e5b01221 */ /* 0x000fe20000010000 */
[----:B------:R-:W-:Y:S01]  /*48c0*/  SHF.L.U32 R6, R26, 0x10, RZ ;  /* 0x000000101a067819 */ /* 0x000fe200000006ff */
[----:B------:R-:W-:Y:S01]  /*48d0*/  @P1 FADD.FTZ R251, R226, -R251 ;  /* 0x800000fbe2fb1221 */ /* 0x000fe20000010000 */
[----:B------:R-:W-:Y:S01]  /*48e0*/  @P2 F2FP.BF16.F32.PACK_AB R8, RZ, R8 ;  /* 0x00000008ff08223e */ /* 0x000fe200000010ff */
[----:B------:R-:W-:Y:S01]  /*48f0*/  @P1 FFMA.FTZ R179, R10, R176, R179 ;  /* 0x000000b00ab31223 */ /* 0x000fe200000100b3 */
[----:B------:R-:W-:Y:S01]  /*4900*/  @P2 F2FP.BF16.F32.PACK_AB R174, RZ, R174 ;  /* 0x000000aeffae223e */ /* 0x000fe200000010ff */
[----:B------:R-:W-:Y:S01]  /*4910*/  @P1 FFMA.FTZ R176, R189, R172, R175 ;  /* 0x000000acbdb01223 */ /* 0x000fe200000100af */
[----:B------:R-:W-:Y:S01]  /*4920*/  @P2 PRMT R88, R8, 0x7610, R88 ;  /* 0x0000761008582816 */ /* 0x000fe20000000058 */
[----:B------:R-:W-:Y:S01]  /*4930*/  @P1 FFMA.FTZ R6, R10, R251, R6 ;  /* 0x000000fb0a061223 */ /* 0x000fe20000010006 */
[----:B------:R-:W-:Y:S01]  /*4940*/  SHF.L.U32 R251, R27, 0x10, RZ ;  /* 0x000000101bfb7819 */ /* 0x000fe200000006ff */
[----:B------:R-:W-:Y:S01]  /*4950*/  @P1 FADD.FTZ R176, R187, -R176 ;  /* 0x800000b0bbb01221 */ /* 0x000fe20000010000 */
[----:B------:R-:W-:Y:S01]  /*4960*/  @P2 PRMT R88, R88, 0x5410, R174 ;  /* 0x0000541058582816 */ /* 0x000fe200000000ae */
[----:B------:R-:W0:Y:S01]  /*4970*/  @P2 LDC R8, c[0x0][0x40c] ;  /* 0x00010300ff082b82 */ /* 0x000e220000000800 */
[----:B--2---:R-:W-:Y:S01]  /*4980*/  @P2 FMUL.FTZ R6, R6, R178 ;  /* 0x000000b206062220 */ /* 0x004fe20000410000 */
[----:B------:R-:W-:Y:S01]  /*4990*/  @P1 FFMA.FTZ R251, R10, R176, R251 ;  /* 0x000000b00afb1223 */ /* 0x000fe200000100fb */
[----:B---3--:R-:W-:-:S03]  /*49a0*/  @P2 FMUL.FTZ R179, R179, R184 ;  /* 0x000000b8b3b32220 */ /* 0x008fc60000410000 */
[----:B------:R-:W-:Y:S02]  /*49b0*/  @P2 F2FP.BF16.F32.PACK_AB R6, RZ, R6 ;  /* 0x00000006ff06223e */ /* 0x000fe400000010ff */
        /* <DEDUP_REMOVED lines=24> */
.L_x_4730:
[----:B------:R-:W-:-:S04]  /*4b40*/  UISETP.NE.U32.AND UP0, UPT, UR14, URZ, UPT ;  /* 0x000000ff0e00728c */ /* 0x000fc8000bf05070 */
[----:B------:R-:W-:-:S06]  /*4b50*/  UISETP.NE.AND.EX UP0, UPT, UR15, URZ, UPT, UP0 ;  /* 0x000000ff0f00728c */ /* 0x000fcc000bf05300 */
[----:B------:R-:W-:-:S13]  /*4b60*/  PLOP3.LUT P0, PT, PT, PT, UP0, 0x80, 0x8 ;  /* 0x000000000008781c */ /* 0x000fda0003f0f008 */
[----:B------:R-:W-:Y:S05]  /*4b70*/  @!P0 BRA `(.L_x_4733) ;  /* 0x0000000400188947 */ /* 0x000fea0003800000 */
[----:B-1----:R-:W1:Y:S01]  /*4b80*/  @P2 LDC R77, c[0x0][0x40c] ;  /* 0x00010300ff4d2b82 */ /* 0x002e620000000800 */
[-CC-:B------:R-:W-:Y:S01]  /*4b90*/  FFMA.FTZ R7, R195, R172.reuse, R175.reuse ;  /* 0x000000acc3077223 */ /* 0x180fe200000100af */
[----:B------:R-:W-:Y:S01]  /*4ba0*/  FFMA.FTZ R6, R190, R172, R175 ;  /* 0x000000acbe067223 */ /* 0x000fe200000100af */
[----:B------:R-:W-:Y:S02]  /*4bb0*/  ISETP.GT.AND P1, PT, R11, RZ, PT ;  /* 0x000000ff0b00720c */ /* 0x000fe40003f24270 */
[----:B------:R-:W-:Y:S01]  /*4bc0*/  FADD.FTZ R7, R230, -R7 ;  /* 0x80000007e6077221 */ /* 0x000fe20000010000 */
[----:B------:R-:W-:Y:S02]  /*4bd0*/  FADD.FTZ R9, R233, -R6 ;  /* 0x80000006e9097221 */ /* 0x000fe40000010000 */
[----:B------:R-:W2:Y:S01]  /*4be0*/  @P2 LDC R8, c[0x0][0x40c] ;  /* 0x00010300ff082b82 */ /* 0x000ea20000000800 */
[C---:B------:R-:W-:Y:S01]  /*4bf0*/  FMUL.FTZ R6, R10.reuse, R7 ;  /* 0x000000070a067220 */ /* 0x040fe20000410000 */
[----:B------:R-:W-:-:S04]  /*4c00*/  FMUL.FTZ R7, R10, R9 ;  /* 0x000000090a077220 */ /* 0x000fc80000410000 */
[----:B------:R-:W-:Y:S02]  /*4c10*/  FSEL R76, R6, RZ, P1 ;  /* 0x000000ff064c7208 */ /* 0x000fe40000800000 */
[----:B------:R-:W-:Y:S01]  /*4c20*/  FSEL R9, R7, RZ, P1 ;  /* 0x000000ff07097208 */ /* 0x000fe20000800000 */
[----:B------:R-:W3:Y:S02]  /*4c30*/  @P2 LDC R79, c[0x0][0x40c] ;  /* 0x00010300ff4f2b82 */ /* 0x000ee40000000800 */
[----:B-1----:R-:W-:-:S06]  /*4c40*/  @P2 FMUL.FTZ R6, R77, R76 ;  /* 0x0000004c4d062220 */ /* 0x002fcc0000410000 */
[----:B0-----:R-:W0:Y:S01]  /*4c50*/  @P2 LDC R174, c[0x0][0x40c] ;  /* 0x00010300ffae2b82 */ /* 0x001e220000000800 */
[----:B------:R-:W-:Y:S02]  /*4c60*/  F2FP.BF16.F32.PACK_AB R76, R9, R76 ;  /* 0x0000004c094c723e */ /* 0x000fe400000010ff */
[----:B------:R-:W-:Y:S01]  /*4c70*/  @P2 F2FP.BF16.F32.PACK_AB R6, RZ, R6 ;  /* 0x00000006ff06223e */ /* 0x000fe200000010ff */
[----:B--2---:R-:W-:Y:S01]  /*4c80*/  @P2 FMUL.FTZ R7, R8, R9 ;  /* 0x0000000908072220 */ /* 0x004fe20000410000 */
[-CC-:B------:R-:W-:Y:S01]  /*4c90*/  FFMA.FTZ R9, R193, R172.reuse, R175.reuse ;  /* 0x000000acc1097223 */ /* 0x180fe200000100af */
[----:B------:R-:W-:Y:S01]  /*4ca0*/  FFMA.FTZ R8, R188, R172, R175 ;  /* 0x000000acbc087223 */ /* 0x000fe200000100af */
[----:B------:R-:W-:Y:S01]  /*4cb0*/  @P2 PRMT R88, R6, 0x7610, R88 ;  /* 0x0000761006582816 */ /* 0x000fe20000000058 */
[----:B------:R-:W1:Y:S01]  /*4cc0*/  @P2 LDC R176, c[0x0][0x40c] ;  /* 0x00010300ffb02b82 */ /* 0x000e620000000800 */
[----:B------:R-:W-:Y:S01]  /*4cd0*/  FADD.FTZ R9, R228, -R9 ;  /* 0x80000009e4097221 */ /* 0x000fe20000010000 */
[----:B------:R-:W-:Y:S01]  /*4ce0*/  FADD.FTZ R77, R231, -R8 ;  /* 0x80000008e74d7221 */ /* 0x000fe20000010000 */
[----:B------:R-:W-:-:S02]  /*4cf0*/  @P2 F2FP.BF16.F32.PACK_AB R7, RZ, R7 ;  /* 0x00000007ff07223e */ /* 0x000fc400000010ff */
[C---:B------:R-:W-:Y:S01]  /*4d00*/  FMUL.FTZ R8, R10.reuse, R9 ;  /* 0x000000090a087220 */ /* 0x040fe20000410000 */
[----:B------:R-:W-:Y:S01]  /*4d10*/  FMUL.FTZ R9, R10, R77 ;  /* 0x0000004d0a097220 */ /* 0x000fe20000410000 */
[----:B------:R-:W-:Y:S01]  /*4d20*/  @P2 PRMT R88, R88, 0x5410, R7 ;  /* 0x0000541058582816 */ /* 0x000fe20000000007 */
[----:B------:R-:W-:Y:S02]  /*4d30*/  FFMA.FTZ R7, R191, R172, R175 ;  /* 0x000000acbf077223 */ /* 0x000fe400000100af */
[----:B------:R-:W-:Y:S02]  /*4d40*/  FSEL R77, R8, RZ, P1 ;  /* 0x000000ff084d7208 */ /* 0x000fe40000800000 */
[----:B------:R-:W-:Y:S01]  /*4d50*/  FSEL R78, R9, RZ, P1 ;  /* 0x000000ff094e7208 */ /* 0x000fe20000800000 */
[----:B------:R-:W-:Y:S02]  /*4d60*/  FADD.FTZ R7, R226, -R7 ;  /* 0x80000007e2077221 */ /* 0x000fe40000010000 */
[-C--:B0-----:R-:W-:Y:S01]  /*4d70*/  @P2 FMUL.FTZ R8, R174, R77.reuse ;  /* 0x0000004dae082220 */ /* 0x081fe20000410000 */
[----:B------:R-:W-:Y:S01]  /*4d80*/  F2FP.BF16.F32.PACK_AB R77, R78, R77 ;  /* 0x0000004d4e4d723e */ /* 0x000fe200000010ff */
[----:B---3--:R-:W-:Y:S01]  /*4d90*/  @P2 FMUL.FTZ R9, R79, R78 ;  /* 0x0000004e4f092220 */ /* 0x008fe20000410000 */
[----:B------:R-:W0:Y:S01]  /*4da0*/  @P2 LDC R174, c[0x0][0x40c] ;  /* 0x00010300ffae2b82 */ /* 0x000e220000000800 */
[----:B------:R-:W-:Y:S01]  /*4db0*/  FFMA.FTZ R78, R186, R172, R175 ;  /* 0x000000acba4e7223 */ /* 0x000fe200000100af */
[----:B------:R-:W-:Y:S01]  /*4dc0*/  FMUL.FTZ R7, R10, R7 ;  /* 0x000000070a077220 */ /* 0x000fe20000410000 */
[----:B------:R-:W-:-:S02]  /*4dd0*/  @P2 F2FP.BF16.F32.PACK_AB R8, RZ, R8 ;  /* 0x00000008ff08223e */ /* 0x000fc400000010ff */
[----:B------:R-:W-:Y:S01]  /*4de0*/  @P2 F2FP.BF16.F32.PACK_AB R6, RZ, R9 ;  /* 0x00000009ff06223e */ /* 0x000fe200000010ff */
[----:B------:R-:W-:Y:S01]  /*4df0*/  FADD.FTZ R9, R229, -R78 ;  /* 0x8000004ee5097221 */ /* 0x000fe20000010000 */
[----:B------:R-:W-:Y:S01]  /*4e00*/  FSEL R78, R7, RZ, P1 ;  /* 0x000000ff074e7208 */ /* 0x000fe20000800000 */
[----:B------:R-:W2:Y:S01]  /*4e10*/  @P2 LDC R79, c[0x0][0x40c] ;  /* 0x00010300ff4f2b82 */ /* 0x000ea20000000800 */
[----:B------:R-:W-:Y:S01]  /*4e20*/  @P2 PRMT R89, R8, 0x7610, R89 ;  /* 0x0000761008592816 */ /* 0x000fe20000000059 */
[----:B------:R-:W-:-:S03]  /*4e30*/  FMUL.FTZ R9, R10, R9 ;  /* 0x000000090a097220 */ /* 0x000fc60000410000 */
[----:B------:R-:W-:Y:S01]  /*4e40*/  @P2 PRMT R89, R89, 0x5410, R6 ;  /* 0x0000541059592816 */ /* 0x000fe20000000006 */
[----:B------:R-:W-:Y:S01]  /*4e50*/  FFMA.FTZ R6, R192, R172, R175 ;  /* 0x000000acc0067223 */ /* 0x000fe200000100af */
[----:B------:R-:W-:-:S03]  /*4e60*/  FSEL R9, R9, RZ, P1 ;  /* 0x000000ff09097208 */ /* 0x000fc60000800000 */
[----:B------:R-:W-:Y:S01]  /*4e70*/  FADD.FTZ R179, R197, -R6 ;  /* 0x80000006c5b37221 */ /* 0x000fe20000010000 */
[-C--:B--2---:R-:W-:Y:S01]  /*4e80*/  @P2 FMUL.FTZ R7, R79, R78.reuse ;  /* 0x0000004e4f072220 */ /* 0x084fe20000410000 */
[----:B------:R-:W-:Y:S01]  /*4e90*/  F2FP.BF16.F32.PACK_AB R78, R9, R78 ;  /* 0x0000004e094e723e */ /* 0x000fe200000010ff */
[----:B0-----:R-:W-:Y:S01]  /*4ea0*/  @P2 FMUL.FTZ R9, R174, R9 ;  /* 0x00000009ae092220 */ /* 0x001fe20000410000 */
[----:B------:R-:W-:Y:S02]  /*4eb0*/  FFMA.FTZ R174, R189, R172, R175 ;  /* 0x000000acbdae7223 */ /* 0x000fe400000100af */
[----:B------:R-:W-:Y:S02]  /*4ec0*/  @P2 F2FP.BF16.F32.PACK_AB R7, RZ, R7 ;  /* 0x00000007ff07223e */ /* 0x000fe400000010ff */
[----:B------:R-:W-:Y:S01]  /*4ed0*/  FADD.FTZ R79, R187, -R174 ;  /* 0x800000aebb4f7221 */ /* 0x000fe20000010000 */
[----:B------:R-:W-:Y:S02]  /*4ee0*/  @P2 F2FP.BF16.F32.PACK_AB R9, RZ, R9 ;  /* 0x00000009ff09223e */ /* 0x000fe400000010ff */
[----:B------:R-:W-:Y:S01]  /*4ef0*/  @P2 PRMT R90, R7, 0x7610, R90 ;  /* 0x00007610075a2816 */ /* 0x000fe2000000005a */
[----:B------:R-:W-:-:S03]  /*4f00*/  FMUL.FTZ R8, R10, R79 ;  /* 0x0000004f0a087220 */ /* 0x000fc60000410000 */
[----:B------:R-:W-:Y:S02]  /*4f10*/  @P2 PRMT R90, R90, 0x5410, R9 ;  /* 0x000054105a5a2816 */ /* 0x000fe40000000009 */
[----:B------:R-:W-:Y:S01]  /*4f20*/  FSEL R79, R8, RZ, P1 ;  /* 0x000000ff084f7208 */ /* 0x000fe20000800000 */
[----:B------:R-:W-:-:S04]  /*4f30*/  FMUL.FTZ R8, R10, R179 ;  /* 0x000000b30a087220 */ /* 0x000fc80000410000 */
[----:B-1----:R-:W-:Y:S01]  /*4f40*/  @P2 FMUL.FTZ R6, R176, R79 ;  /* 0x0000004fb0062220 */ /* 0x002fe20000410000 */
        /* <DEDUP_REMOVED lines=9> */
.L_x_4733:
[----:B------:R-:W-:Y:S04]  /*4fe0*/  BSSY.RECONVERGENT B3, `(.L_x_4734) ;  /* 0x000000a000037945 */ /* 0x000fe80003800200 */
[----:B------:R-:W-:Y:S05]  /*4ff0*/  @!P2 BRA `(.L_x_4735) ;  /* 0x000000000020a947 */ /* 0x000fea0003800000 */
[----:B-1----:R-:W-:Y:S01]  /*5000*/  FFMA.FTZ R7, R195, R172, R175 ;  /* 0x000000acc3077223 */ /* 0x002fe200000100af */
[----:B------:R-:W-:-:S03]  /*5010*/  ISETP.GT.AND P1, PT, R11, RZ, PT ;  /* 0x000000ff0b00720c */ /* 0x000fc60003f24270 */
[----:B------:R-:W-:-:S04]  /*5020*/  FADD.FTZ R7, R230, -R7 ;  /* 0x80000007e6077221 */ /* 0x000fc80000010000 */
[----:B------:R-:W-:-:S05]  /*5030*/  FMUL.FTZ R6, R10, R7 ;  /* 0x000000070a067220 */ /* 0x000fca0000410000 */
[----:B------:R-:W-:-:S05]  /*5040*/  FSEL R6, R6, RZ, P1 ;  /* 0x000000ff06067208 */ /* 0x000fca0000800000 */
[----:B------:R-:W-:-:S05]  /*5050*/  FMUL.FTZ R6, R6, UR12 ;  /* 0x0000000c06067c20 */ /* 0x000fca0008410000 */
[----:B------:R-:W-:-:S04]  /*5060*/  F2FP.BF16.F32.PACK_AB R6, RZ, R6 ;  /* 0x00000006ff06723e */ /* 0x000fc800000010ff */
[----:B------:R-:W-:-:S07]  /*5070*/  PRMT R88, R6, 0x7610, R88 ;  /* 0x0000761006587816 */ /* 0x000fce0000000058 */
.L_x_4735:
[----:B------:R-:W-:Y:S05]  /*5080*/  BSYNC.RECONVERGENT B3 ;  /* 0x0000000000037941 */ /* 0x000fea0003800200 */
.L_x_4734:
        /* <DEDUP_REMOVED lines=10> */
.L_x_4737:
[----:B------:R-:W-:Y:S05]  /*5130*/  BSYNC.RECONVERGENT B3 ;  /* 0x0000000000037941 */ /* 0x000fea0003800200 */
.L_x_4736:
        /* <DEDUP_REMOVED lines=10> */
.L_x_4739:
[----:B------:R-:W-:Y:S05]  /*51e0*/  BSYNC.RECONVERGENT B3 ;  /* 0x0000000000037941 */ /* 0x000fea0003800200 */
.L_x_4738:
        /* <DEDUP_REMOVED lines=10> */
.L_x_4741:
[----:B------:R-:W-:Y:S05]  /*5290*/  BSYNC.RECONVERGENT B3 ;  /* 0x0000000000037941 */ /* 0x000fea0003800200 */
.L_x_4740:
        /* <DEDUP_REMOVED lines=10> */
.L_x_4743:
[----:B------:R-:W-:Y:S05]  /*5340*/  BSYNC.RECONVERGENT B3 ;  /* 0x0000000000037941 */ /* 0x000fea0003800200 */
.L_x_4742:
        /* <DEDUP_REMOVED lines=10> */
.L_x_4745:
[----:B------:R-:W-:Y:S05]  /*53f0*/  BSYNC.RECONVERGENT B3 ;  /* 0x0000000000037941 */ /* 0x000fea0003800200 */
.L_x_4744:
        /* <DEDUP_REMOVED lines=10> */
.L_x_4747:
[----:B------:R-:W-:Y:S05]  /*54a0*/  BSYNC.RECONVERGENT B3 ;  /* 0x0000000000037941 */ /* 0x000fea0003800200 */
.L_x_4746:
        /* <DEDUP_REMOVED lines=9> */
.L_x_4732:
[----:B------:R-:W-:Y:S05]  /*5540*/  BSYNC.RECONVERGENT B1 ;  /* 0x0000000000017941 */ /* 0x000fea0003800200 */
.L_x_4729:
        /* <DEDUP_REMOVED lines=8> */
.L_x_4728:
[----:B------:R-:W-:Y:S05]  /*55d0*/  BSYNC.RECONVERGENT B2 ;  /* 0x0000000000027941 */ /* 0x000fea0003800200 */
.L_x_4727:
        /* <DEDUP_REMOVED lines=12> */
[----:B-1-3--:R-:W1:Y:S01]  /*56a0*/  @P2 LDC R79, c[0x0][0x40c] ;  /* 0x00010300ff4f2b82 */ /* 0x00ae620000000800 */
[----:B------:R-:W-:Y:S02]  /*56b0*/  SHF.L.U32 R78, R162, 0x10, RZ ;  /* 0x00000010a24e7819 */ /* 0x000fe400000006ff */
[C---:B------:R-:W-:Y:S02]  /*56c0*/  PRMT R77, R161.reuse, 0x7632, R77 ;  /* 0x00007632a14d7816 */ /* 0x040fe4000000004d */
[----:B------:R-:W-:Y:S02]  /*56d0*/  SHF.L.U32 R184, R161, 0x10, RZ ;  /* 0x00000010a1b87819 */ /* 0x000fe400000006ff */
[----:B------:R-:W-:Y:S01]  /*56e0*/  SHF.L.U32 R77, R77, 0x10, RZ ;  /* 0x000000104d4d7819 */ /* 0x000fe200000006ff */
[----:B------:R-:W2:Y:S01]  /*56f0*/  @P2 LDC R178, c[0x0][0x40c] ;  /* 0x00010300ffb22b82 */ /* 0x000ea20000000800 */
[----:B0-----:R-:W-:-:S02]  /*5700*/  PRMT R179, R160, 0x7632, R179 ;  /* 0x00007632a0b37816 */ /* 0x001fc400000000b3 */
[----:B------:R-:W-:Y:S01]  /*5710*/  PRMT R248, R162, 0x7632, R248 ;  /* 0x00007632a2f87816 */ /* 0x000fe200000000f8 */
[-CC-:B------:R-:W-:Y:S01]  /*5720*/  @P1 FFMA.FTZ R7, R17, R172.reuse, R175.reuse ;  /* 0x000000ac11071223 */ /* 0x180fe200000100af */
[-CC-:B------:R-:W-:Y:S01]  /*5730*/  @P1 FFMA.FTZ R6, R180, R172.reuse, R175.reuse ;  /* 0x000000acb4061223 */ /* 0x180fe200000100af */
[----:B------:R-:W-:Y:S01]  /*5740*/  SHF.L.U32 R179, R179, 0x10, RZ ;  /* 0x00000010b3b37819 */ /* 0x000fe200000006ff */
[-C--:B------:R-:W-:Y:S01]  /*5750*/  @P1 FFMA.FTZ R252, R182, R172.reuse, R175 ;  /* 0x000000acb6fc1223 */ /* 0x080fe200000100af */
[----:B------:R-:W-:Y:S01]  /*5760*/  @P1 FADD.FTZ R7, R16, -R7 ;  /* 0x8000000710071221 */ /* 0x000fe20000010000 */
[----:B------:R-:W-:Y:S01]  /*5770*/  @P1 FADD.FTZ R9, R181, -R6 ;  /* 0x80000006b5091221 */ /* 0x000fe20000010000 */
[-CC-:B------:R-:W-:Y:S01]  /*5780*/  @P1 FFMA.FTZ R6, R22, R172.reuse, R175.reuse ;  /* 0x000000ac16061223 */ /* 0x180fe200000100af */
[----:B------:R-:W-:Y:S01]  /*5790*/  SHF.L.U32 R248, R248, 0x10, RZ ;  /* 0x00000010f8f87819 */ /* 0x000fe200000006ff */
[C---:B------:R-:W-:Y:S01]  /*57a0*/  @P1 FFMA.FTZ R78, R10.reuse, R7, R78 ;  /* 0x000000070a4e1223 */ /* 0x040fe2000001004e */
[----:B------:R-:W-:Y:S01]  /*57b0*/  @P1 FFMA.FTZ R7, R15, R172, R175 ;  /* 0x000000ac0f071223 */ /* 0x000fe200000100af */
[----:B------:R-:W-:Y:S01]  /*57c0*/  @P1 FADD.FTZ R6, R23, -R6 ;  /* 0x8000000617061221 */ /* 0x000fe20000010000 */
[----:B------:R-:W0:Y:S01]  /*57d0*/  @P2 LDC R250, c[0x0][0x40c] ;  /* 0x00010300fffa2b82 */ /* 0x000e220000000800 */
[----:B------:R-:W-:Y:S01]  /*57e0*/  @P1 FFMA.FTZ R248, R10, R9, R248 ;  /* 0x000000090af81223 */ /* 0x000fe200000100f8 */
[----:B------:R-:W-:Y:S01]  /*57f0*/  @P1 FADD.FTZ R7, R14, -R7 ;  /* 0x800000070e071221 */ /* 0x000fe20000010000 */
[----:B------:R-:W-:Y:S01]  /*5800*/  @P1 FFMA.FTZ R77, R10, R6, R77 ;  /* 0x000000060a4d1223 */ /* 0x000fe2000001004d */
[-CC-:B------:R-:W-:Y:S01]  /*5810*/  @P1 FFMA.FTZ R6, R20, R172.reuse, R175.reuse ;  /* 0x000000ac14061223 */ /* 0x180fe200000100af */
[----:B------:R-:W-:Y:S01]  /*5820*/  @P1 FFMA.FTZ R9, R13, R172, R175 ;  /* 0x000000ac0d091223 */ /* 0x000fe200000100af */
[----:B------:R-:W-:Y:S01]  /*5830*/  @P1 FFMA.FTZ R184, R10, R7, R184 ;  /* 0x000000070ab81223 */ /* 0x000fe200000100b8 */
[----:B------:R-:W-:Y:S01]  /*5840*/  SHF.L.U32 R76, R160, 0x10, RZ ;  /* 0x00000010a04c7819 */ /* 0x000fe200000006ff */
[----:B------:R-:W3:Y:S01]  /*5850*/  @P2 LDC R7, c[0x0][0x40c] ;  /* 0x00010300ff072b82 */ /* 0x000ee20000000800 */
[----:B------:R-:W-:Y:S01]  /*5860*/  @P1 FADD.FTZ R6, R21, -R6 ;  /* 0x8000000615061221 */ /* 0x000fe20000010000 */
[----:B------:R-:W-:Y:S01]  /*5870*/  @P1 FADD.FTZ R9, R12, -R9 ;  /* 0x800000090c091221 */ /* 0x000fe20000010000 */
[----:B------:R-:W-:-:S02]  /*5880*/  SHF.L.U32 R251, R163, 0x10, RZ ;  /* 0x00000010a3fb7819 */ /* 0x000fc400000006ff */
[----:B------:R-:W-:Y:S01]  /*5890*/  @P1 FFMA.FTZ R179, R10, R6, R179 ;  /* 0x000000060ab31223 */ /* 0x000fe200000100b3 */
[----:B-1----:R-:W-:Y:S01]  /*58a0*/  @P2 FMUL.FTZ R6, R78, R79 ;  /* 0x0000004f4e062220 */ /* 0x002fe20000410000 */
[----:B------:R-:W-:Y:S01]  /*58b0*/  @P1 FFMA.FTZ R76, R10, R9, R76 ;  /* 0x000000090a4c1223 */ /* 0x000fe2000001004c */
[----:B------:R-:W1:Y:S01]  /*58c0*/  @P2 LDC R79, c[0x0][0x40c] ;  /* 0x00010300ff4f2b82 */ /* 0x000e620000000800 */
[----:B------:R-:W-:Y:S01]  /*58d0*/  @P1 FFMA.FTZ R9, R19, R172, R175 ;  /* 0x000000ac13091223 */ /* 0x000fe200000100af */
[----:B------:R-:W-:Y:S01]  /*58e0*/  F2FP.BF16.F32.PACK_AB R78, R248, R78 ;  /* 0x0000004ef84e723e */ /* 0x000fe200000010ff */
[----:B--2---:R-:W-:Y:S01]  /*58f0*/  @P2 FMUL.FTZ R178, R76, R178 ;  /* 0x000000b24cb22220 */ /* 0x004fe20000410000 */
[----:B------:R-:W-:Y:S01]  /*5900*/  @P2 F2FP.BF16.F32.PACK_AB R6, RZ, R6 ;  /* 0x00000006ff06223e */ /* 0x000fe200000010ff */
[----:B------:R-:W-:Y:S01]  /*5910*/  @P1 FADD.FTZ R9, R18, -R9 ;  /* 0x8000000912091221 */ /* 0x000fe20000010000 */
[----:B------:R-:W-:Y:S02]  /*5920*/  F2FP.BF16.F32.PACK_AB R76, R179, R76 ;  /* 0x0000004cb34c723e */ /* 0x000fe400000010ff */
[----:B------:R-:W2:Y:S01]  /*5930*/  @P2 LDC R174, c[0x0][0x40c] ;  /* 0x00010300ffae2b82 */ /* 0x000ea20000000800 */
[----:B------:R-:W-:Y:S01]  /*5940*/  @P1 FFMA.FTZ R251, R10, R9, R251 ;  /* 0x000000090afb1223 */ /* 0x000fe200000100fb */
[----:B------:R-:W-:Y:S01]  /*5950*/  @P1 FADD.FTZ R9, R183, -R252 ;  /* 0x800000fcb7091221 */ /* 0x000fe20000010000 */
[----:B0-----:R-:W-:Y:S01]  /*5960*/  @P2 FMUL.FTZ R250, R77, R250 ;  /* 0x000000fa4dfa2220 */ /* 0x001fe20000410000 */
[----:B------:R-:W-:-:S02]  /*5970*/  @P2 F2FP.BF16.F32.PACK_AB R178, RZ, R178 ;  /* 0x000000b2ffb2223e */ /* 0x000fc400000010ff */
[----:B------:R-:W-:Y:S02]  /*5980*/  @P2 PRMT R90, R6, 0x7610, R90 ;  /* 0x00007610065a2816 */ /* 0x000fe4000000005a */
[----:B------:R-:W0:Y:S01]  /*5990*/  @P2 LDC R176, c[0x0][0x40c] ;  /* 0x00010300ffb02b82 */ /* 0x000e220000000800 */
[----:B---3--:R-:W-:Y:S01]  /*59a0*/  @P2 FMUL.FTZ R8, R248, R7 ;  /* 0x00000007f8082220 */ /* 0x008fe20000410000 */
[----:B------:R-:W-:Y:S02]  /*59b0*/  PRMT R7, R163, 0x7632, R7 ;  /* 0x00007632a3077816 */ /* 0x000fe40000000007 */
[----:B------:R-:W-:Y:S02]  /*59c0*/  @P2 PRMT R88, R178, 0x7610, R88 ;  /* 0x00007610b2582816 */ /* 0x000fe40000000058 */
[----:B------:R-:W-:Y:S01]  /*59d0*/  SHF.L.U32 R7, R7, 0x10, RZ ;  /* 0x0000001007077819 */ /* 0x000fe200000006ff */
[----:B-1----:R-:W-:Y:S01]  /*59e0*/  @P2 FMUL.FTZ R79, R184, R79 ;  /* 0x0000004fb84f2220 */ /* 0x002fe20000410000 */
[----:B------:R-:W-:-:S03]  /*59f0*/  @P2 F2FP.BF16.F32.PACK_AB R8, RZ, R8 ;  /* 0x00000008ff08223e */ /* 0x000fc600000010ff */
[----:B------:R-:W-:Y:S01]  /*5a00*/  @P1 FFMA.FTZ R7, R10, R9, R7 ;  /* 0x000000090a071223 */ /* 0x000fe20000010007 */
[----:B------:R-:W-:Y:S02]  /*5a10*/  F2FP.BF16.F32.PACK_AB R77, R77, R184 ;  /* 0x000000b84d4d723e */ /* 0x000fe400000010ff */
[----:B------:R-:W-:Y:S01]  /*5a20*/  @P2 F2FP.BF16.F32.PACK_AB R9, RZ, R79 ;  /* 0x0000004fff09223e */ /* 0x000fe200000010ff */
[----:B--2---:R-:W-:Y:S01]  /*5a30*/  @P2 FMUL.FTZ R174, R179, R174 ;  /* 0x000000aeb3ae2220 */ /* 0x004fe20000410000 */
[----:B------:R-:W-:Y:S02]  /*5a40*/  @P2 F2FP.BF16.F32.PACK_AB R79, RZ, R250 ;  /* 0x000000faff4f223e */ /* 0x000fe400000010ff */
[----:B------:R-:W-:Y:S02]  /*5a50*/  @P2 PRMT R89, R9, 0x7610, R89 ;  /* 0x0000761009592816 */ /* 0x000fe40000000059 */
[----:B------:R-:W-:Y:S02]  /*5a60*/  @P2 F2FP.BF16.F32.PACK_AB R174, RZ, R174 ;  /* 0x000000aeffae223e */ /* 0x000fe400000010ff */
[----:B------:R-:W-:Y:S01]  /*5a70*/  @P2 PRMT R89, R89, 0x5410, R79 ;  /* 0x0000541059592816 */ /* 0x000fe2000000004f */
[----:B0-----:R-:W-:Y:S01]  /*5a80*/  @P2 FMUL.FTZ R176, R251, R176 ;  /* 0x000000b0fbb02220 */ /* 0x001fe20000410000 */
[----:B------:R-:W-:-:S02]  /*5a90*/  @P2 PRMT R90, R90, 0x5410, R8 ;  /* 0x000054105a5a2816 */ /* 0x000fc40000000008 */
[----:B------:R-:W-:Y:S02]  /*5aa0*/  @P2 PRMT R88, R88, 0x5410, R174 ;  /* 0x0000541058582816 */ /* 0x000fe400000000ae */
        /* <DEDUP_REMOVED lines=8> */
.L_x_4752:
[----:B------:R-:W-:Y:S01]  /*5b30*/  ISETP.GT.AND P1, PT, R11, RZ, PT ;  /* 0x000000ff0b00720c */ /* 0x000fe20003f24270 */
[----:B-1-3--:R-:W1:Y:S01]  /*5b40*/  @P2 LDC R8, c[0x0][0x40c] ;  /* 0x00010300ff082b82 */ /* 0x00ae620000000800 */
        /* <DEDUP_REMOVED lines=16> */
[----:B------:R-:W-:Y:S01]  /*5c50*/  SHF.L.U32 R9, R161, 0x10, RZ ;  /* 0x00000010a1097819 */ /* 0x000fe200000006ff */
[----:B-1----:R-:W-:Y:S01]  /*5c60*/  @P2 FMUL.FTZ R8, R251, R8 ;  /* 0x00000008fb082220 */ /* 0x002fe20000410000 */
[----:B------:R-:W-:Y:S01]  /*5c70*/  SHF.L.U32 R7, R7, 0x10, RZ ;  /* 0x0000001007077819 */ /* 0x000fe200000006ff */
[----:B------:R-:W-:Y:S01]  /*5c80*/  @P1 FFMA.FTZ R251, R17, R172, R175 ;  /* 0x000000ac11fb1223 */ /* 0x000fe200000100af */
[----:B------:R-:W1:Y:S01]  /*5c90*/  @P2 LDC R184, c[0x0][0x40c] ;  /* 0x00010300ffb82b82 */ /* 0x000e620000000800 */
[C---:B------:R-:W-:Y:S01]  /*5ca0*/  @P1 FFMA.FTZ R9, R10.reuse, R174, R9 ;  /* 0x000000ae0a091223 */ /* 0x040fe20000010009 */
[----:B------:R-:W-:Y:S01]  /*5cb0*/  @P2 F2FP.BF16.F32.PACK_AB R8, RZ, R8 ;  /* 0x00000008ff08223e */ /* 0x000fe200000010ff */
[----:B------:R-:W-:Y:S01]  /*5cc0*/  @P1 FFMA.FTZ R7, R10, R176, R7 ;  /* 0x000000b00a071223 */ /* 0x000fe20000010007 */
[----:B0-----:R-:W-:Y:S01]  /*5cd0*/  @P2 FMUL.FTZ R174, R179, R6 ;  /* 0x00000006b3ae2220 */ /* 0x001fe20000410000 */
[----:B------:R-:W-:Y:S01]  /*5ce0*/  PRMT R179, R162, 0x7632, R179 ;  /* 0x00007632a2b37816 */ /* 0x000fe200000000b3 */
[----:B------:R-:W-:Y:S01]  /*5cf0*/  @P1 FADD.FTZ R251, R16, -R251 ;  /* 0x800000fb10fb1221 */ /* 0x000fe20000010000 */
[----:B------:R-:W-:Y:S01]  /*5d00*/  SHF.L.U32 R6, R162, 0x10, RZ ;  /* 0x00000010a2067819 */ /* 0x000fe200000006ff */
[----:B------:R-:W-:Y:S01]  /*5d10*/  @P1 FFMA.FTZ R176, R180, R172, R175 ;  /* 0x000000acb4b01223 */ /* 0x000fe200000100af */
[----:B------:R-:W-:-:S02]  /*5d20*/  SHF.L.U32 R179, R179, 0x10, RZ ;  /* 0x00000010b3b37819 */ /* 0x000fc400000006ff */
[----:B------:R-:W-:Y:S01]  /*5d30*/  @P2 F2FP.BF16.F32.PACK_AB R174, RZ, R174 ;  /* 0x000000aeffae223e */ /* 0x000fe200000010ff */
[----:B------:R-:W-:Y:S01]  /*5d40*/  @P1 FADD.FTZ R176, R181, -R176 ;  /* 0x800000b0b5b01221 */ /* 0x000fe20000010000 */
[----:B------:R-:W-:Y:S01]  /*5d50*/  @P1 FFMA.FTZ R6, R10, R251, R6 ;  /* 0x000000fb0a061223 */ /* 0x000fe20000010006 */
[----:B------:R-:W-:Y:S01]  /*5d60*/  @P1 FFMA.FTZ R251, R19, R172, R175 ;  /* 0x000000ac13fb1223 */ /* 0x000fe200000100af */
[----:B------:R-:W-:Y:S01]  /*5d70*/  @P2 PRMT R88, R8, 0x7610, R88 ;  /* 0x0000761008582816 */ /* 0x000fe20000000058 */
[----:B------:R-:W-:Y:S01]  /*5d80*/  @P1 FFMA.FTZ R179, R10, R176, R179 ;  /* 0x000000b00ab31223 */ /* 0x000fe200000100b3 */
[----:B------:R-:W0:Y:S01]  /*5d90*/  @P2 LDC R8, c[0x0][0x40c] ;  /* 0x00010300ff082b82 */ /* 0x000e220000000800 */
[----:B------:R-:W-:Y:S01]  /*5da0*/  @P1 FADD.FTZ R176, R18, -R251 ;  /* 0x800000fb12b01221 */ /* 0x000fe20000010000 */
[----:B------:R-:W-:Y:S01]  /*5db0*/  SHF.L.U32 R251, R163, 0x10, RZ ;  /* 0x00000010a3fb7819 */ /* 0x000fe200000006ff */
[----:B--2---:R-:W-:Y:S01]  /*5dc0*/  @P2 FMUL.FTZ R6, R6, R178 ;  /* 0x000000b206062220 */ /* 0x004fe20000410000 */
[----:B------:R-:W-:-:S03]  /*5dd0*/  @P2 PRMT R88, R88, 0x5410, R174 ;  /* 0x0000541058582816 */ /* 0x000fc600000000ae */
[----:B------:R-:W-:Y:S01]  /*5de0*/  @P1 FFMA.FTZ R251, R10, R176, R251 ;  /* 0x000000b00afb1223 */ /* 0x000fe200000100fb */
[----:B------:R-:W2:Y:S01]  /*5df0*/  @P2 LDC R174, c[0x0][0x40c] ;  /* 0x00010300ffae2b82 */ /* 0x000ea20000000800 */
[----:B-1----:R-:W-:Y:S01]  /*5e00*/  @P2 FMUL.FTZ R179, R179, R184 ;  /* 0x000000b8b3b32220 */ /* 0x002fe20000410000 */
[----:B------:R-:W-:-:S04]  /*5e10*/  @P2 F2FP.BF16.F32.PACK_AB R6, RZ, R6 ;  /* 0x00000006ff06223e */ /* 0x000fc800000010ff */
[----:B------:R-:W-:Y:S02]  /*5e20*/  @P2 F2FP.BF16.F32.PACK_AB R179, RZ, R179 ;  /* 0x000000b3ffb3223e */ /* 0x000fe400000010ff */
[----:B------:R-:W1:Y:S01]  /*5e30*/  @P2 LDC R176, c[0x0][0x40c] ;  /* 0x00010300ffb02b82 */ /* 0x000e620000000800 */
[----:B------:R-:W-:-:S04]  /*5e40*/  @P2 PRMT R90, R6, 0x7610, R90 ;  /* 0x00007610065a2816 */ /* 0x000fc8000000005a */
[----:B------:R-:W-:Y:S01]  /*5e50*/  @P2 PRMT R90, R90, 0x5410, R179 ;  /* 0x000054105a5a2816 */ /* 0x000fe200000000b3 */
[----:B0-----:R-:W-:-:S05]  /*5e60*/  @P2 FMUL.FTZ R8, R251, R8 ;  /* 0x00000008fb082220 */ /* 0x001fca0000410000 */
[----:B------:R-:W-:Y:S01]  /*5e70*/  @P2 F2FP.BF16.F32.PACK_AB R8, RZ, R8 ;  /* 0x00000008ff08223e */ /* 0x000fe200000010ff */
[----:B--2---:R-:W-:-:S03]  /*5e80*/  @P2 FMUL.FTZ R9, R9, R174 ;  /* 0x000000ae09092220 */ /* 0x004fc60000410000 */
[----:B------:R-:W-:Y:S02]  /*5e90*/  @P2 PRMT R91, R8, 0x7610, R91 ;  /* 0x00007610085b2816 */ /* 0x000fe4000000005b */
        /* <DEDUP_REMOVED lines=15> */
.L_x_4751:
[----:B------:R-:W-:-:S04]  /*5f90*/  UISETP.NE.U32.AND UP0, UPT, UR14, URZ, UPT ;  /* 0x000000ff0e00728c */ /* 0x000fc8000bf05070 */
[----:B------:R-:W-:-:S06]  /*5fa0*/  UISETP.NE.AND.EX UP0, UPT, UR15, URZ, UPT, UP0 ;  /* 0x000000ff0f00728c */ /* 0x000fcc000bf05300 */
[----:B------:R-:W-:-:S13]  /*5fb0*/  PLOP3.LUT P0, PT, PT, PT, UP0, 0x80, 0x8 ;  /* 0x000000000008781c */ /* 0x000fda0003f0f008 */
[----:B------:R-:W-:Y:S05]  /*5fc0*/  @!P0 BRA `(.L_x_4754) ;  /* 0x0000000400188947 */ /* 0x000fea0003800000 */
[----:B-1-3--:R-:W1:Y:S01]  /*5fd0*/  @P2 LDC R77, c[0x0][0x40c] ;  /* 0x00010300ff4d2b82 */ /* 0x00ae620000000800 */
        /* <DEDUP_REMOVED lines=18> */
[----:B------:R-:W-:Y:S02]  /*6100*/  @P2 PRMT R88, R6, 0x7610, R88 ;  /* 0x0000761006582816 */ /* 0x000fe40000000058 */
        /* <DEDUP_REMOVED lines=20> */
[----:B------:R-:W1:Y:S01]  /*6250*/  @P2 LDC R79, c[0x0][0x40c] ;  /* 0x00010300ff4f2b82 */ /* 0x000e620000000800 */
[----:B------:R-:W-:Y:S01]  /*6260*/  @P2 PRMT R89, R8, 0x7610, R89 ;  /* 0x0000761008592816 */ /* 0x000fe20000000059 */
[----:B------:R-:W-:-:S03]  /*6270*/  FMUL.FTZ R9, R10, R9 ;  /* 0x000000090a097220 */ /* 0x000fc60000410000 */
[----:B------:R-:W-:Y:S01]  /*6280*/  @P2 PRMT R89, R89, 0x5410, R6 ;  /* 0x0000541059592816 */ /* 0x000fe20000000006 */
[----:B------:R-:W-:Y:S01]  /*6290*/  FFMA.FTZ R6, R182, R172, R175 ;  /* 0x000000acb6067223 */ /* 0x000fe200000100af */
[----:B------:R-:W-:-:S03]  /*62a0*/  FSEL R9, R9, RZ, P1 ;  /* 0x000000ff09097208 */ /* 0x000fc60000800000 */
[----:B------:R-:W-:Y:S01]  /*62b0*/  FADD.FTZ R179, R183, -R6 ;  /* 0x80000006b7b37221 */ /* 0x000fe20000010000 */
[-C--:B-1----:R-:W-:Y:S01]  /*62c0*/  @P2 FMUL.FTZ R7, R79, R78.reuse ;  /* 0x0000004e4f072220 */ /* 0x082fe20000410000 */
[----:B------:R-:W-:Y:S01]  /*62d0*/  F2FP.BF16.F32.PACK_AB R78, R9, R78 ;  /* 0x0000004e094e723e */ /* 0x000fe200000010ff */
[----:B0-----:R-:W-:Y:S01]  /*62e0*/  @P2 FMUL.FTZ R9, R174, R9 ;  /* 0x00000009ae092220 */ /* 0x001fe20000410000 */
[----:B------:R-:W-:Y:S01]  /*62f0*/  FFMA.FTZ R79, R19, R172, R175 ;  /* 0x000000ac134f7223 */ /* 0x000fe200000100af */
[----:B------:R-:W0:Y:S01]  /*6300*/  @P2 LDC R174, c[0x0][0x40c] ;  /* 0x00010300ffae2b82 */ /* 0x000e220000000800 */
[----:B------:R-:W-:Y:S02]  /*6310*/  @P2 F2FP.BF16.F32.PACK_AB R7, RZ, R7 ;  /* 0x00000007ff07223e */ /* 0x000fe400000010ff */
        /* <DEDUP_REMOVED lines=8> */
[----:B0-----:R-:W-:-:S03]  /*63a0*/  @P2 FMUL.FTZ R6, R174, R79 ;  /* 0x0000004fae062220 */ /* 0x001fc60000410000 */
        /* <DEDUP_REMOVED lines=8> */
.L_x_4754:
[----:B------:R-:W-:Y:S04]  /*6430*/  BSSY.RECONVERGENT B3, `(.L_x_4755) ;  /* 0x000000a000037945 */ /* 0x000fe80003800200 */
[----:B------:R-:W-:Y:S05]  /*6440*/  @!P2 BRA `(.L_x_4756) ;  /* 0x000000000020a947 */ /* 0x000fea0003800000 */
[----:B-1-3--:R-:W-:Y:S01]  /*6450*/  FFMA.FTZ R7, R13, R172, R175 ;  /* 0x000000ac0d077223 */ /* 0x00afe200000100af */
[----:B------:R-:W-:-:S03]  /*6460*/  ISETP.GT.AND P1, PT, R11, RZ, PT ;  /* 0x000000ff0b00720c */ /* 0x000fc60003f24270 */
[----:B------:R-:W-:-:S04]  /*6470*/  FADD.FTZ R7, R12, -R7 ;  /* 0x800000070c077221 */ /* 0x000fc80000010000 */
[----:B------:R-:W-:-:S05]  /*6480*/  FMUL.FTZ R6, R10, R7 ;  /* 0x000000070a067220 */ /* 0x000fca0000410000 */
[----:B------:R-:W-:-:S05]  /*6490*/  FSEL R6, R6, RZ, P1 ;  /* 0x000000ff06067208 */ /* 0x000fca0000800000 */
[----:B------:R-:W-:-:S05]  /*64a0*/  FMUL.FTZ R6, R6, UR12 ;  /* 0x0000000c06067c20 */ /* 0x000fca0008410000 */
[----:B------:R-:W-:-:S04]  /*64b0*/  F2FP.BF16.F32.PACK_AB R6, RZ, R6 ;  /* 0x00000006ff06723e */ /* 0x000fc800000010ff */
[----:B------:R-:W-:-:S07]  /*64c0*/  PRMT R88, R6, 0x7610, R88 ;  /* 0x0000761006587816 */ /* 0x000fce0000000058 */
.L_x_4756:
[----:B------:R-:W-:Y:S05]  /*64d0*/  BSYNC.RECONVERGENT B3 ;  /* 0x0000000000037941 */ /* 0x000fea0003800200 */
.L_x_4755:
        /* <DEDUP_REMOVED lines=10> */
.L_x_4758:
[----:B------:R-:W-:Y:S05]  /*6580*/  BSYNC.RECONVERGENT B3 ;  /* 0x0000000000037941 */ /* 0x000fea0003800200 */
.L_x_4757:
        /* <DEDUP_REMOVED lines=10> */
.L_x_4760:
[----:B------:R-:W-:Y:S05]  /*6630*/  BSYNC.RECONVERGENT B3 ;  /* 0x0000000000037941 */ /* 0x000fea0003800200 */
.L_x_4759:
        /* <DEDUP_REMOVED lines=10> */
.L_x_4762:
[----:B------:R-:W-:Y:S05]  /*66e0*/  BSYNC.RECONVERGENT B3 ;  /* 0x0000000000037941 */ /* 0x000fea0003800200 */
.L_x_4761:
        /* <DEDUP_REMOVED lines=10> */
.L_x_4764:
[----:B------:R-:W-:Y:S05]  /*6790*/  BSYNC.RECONVERGENT B3 ;  /* 0x0000000000037941 */ /* 0x000fea0003800200 */
.L_x_4763:
        /* <DEDUP_REMOVED lines=10> */
.L_x_4766:
[----:B------:R-:W-:Y:S05]  /*6840*/  BSYNC.RECONVERGENT B3 ;  /* 0x0000000000037941 */ /* 0x000fea0003800200 */
.L_x_4765:
        /* <DEDUP_REMOVED lines=10> */
.L_x_4768:
[----:B------:R-:W-:Y:S05]  /*68f0*/  BSYNC.RECONVERGENT B3 ;  /* 0x0000000000037941 */ /* 0x000fea0003800200 */
.L_x_4767:
        /* <DEDUP_REMOVED lines=9> */
.L_x_4753:
[----:B------:R-:W-:Y:S05]  /*6990*/  BSYNC.RECONVERGENT B1 ;  /* 0x0000000000017941 */ /* 0x000fea0003800200 */
.L_x_4750:
        /* <DEDUP_REMOVED lines=8> */
.L_x_4749:
[----:B------:R-:W-:Y:S05]  /*6a20*/  BSYNC.RECONVERGENT B2 ;  /* 0x0000000000027941 */ /* 0x000fea0003800200 */
.L_x_4748:
        /* <DEDUP_REMOVED lines=12> */
[----:B-1-34-:R-:W1:Y:S01]  /*6af0*/  @P2 LDC R79, c[0x0][0x40c] ;  /* 0x00010300ff4f2b82 */ /* 0x01ae620000000800 */
        /* <DEDUP_REMOVED lines=72> */
.L_x_4773:
[----:B------:R-:W-:Y:S01]  /*6f80*/  ISETP.GT.AND P1, PT, R11, RZ, PT ;  /* 0x000000ff0b00720c */ /* 0x000fe20003f24270 */
[----:B-1-34-:R-:W1:Y:S01]  /*6f90*/  @P2 LDC R8, c[0x0][0x40c] ;  /* 0x00010300ff082b82 */ /* 0x01ae620000000800 */
        /* <DEDUP_REMOVED lines=68> */
.L_x_4772:
[----:B------:R-:W-:-:S04]  /*73e0*/  UISETP.NE.U32.AND UP0, UPT, UR14, URZ, UPT ;  /* 0x000000ff0e00728c */ /* 0x000fc8000bf05070 */
[----:B------:R-:W-:-:S06]  /*73f0*/  UISETP.NE.AND.EX UP0, UPT, UR15, URZ, UPT, UP0 ;  /* 0x000000ff0f00728c */ /* 0x000fcc000bf05300 */
[----:B------:R-:W-:-:S13]  /*7400*/  PLOP3.LUT P0, PT, PT, PT, UP0, 0x80, 0x8 ;  /* 0x000000000008781c */ /* 0x000fda0003f0f008 */
[----:B------:R-:W-:Y:S05]  /*7410*/  @!P0 BRA `(.L_x_4775) ;  /* 0x0000000400188947 */ /* 0x000fea0003800000 */
[----:B-1-34-:R-:W1:Y:S01]  /*7420*/  @P2 LDC R77, c[0x0][0x40c] ;  /* 0x00010300ff4d2b82 */ /* 0x01ae620000000800 */
        /* <DEDUP_REMOVED lines=69> */
.L_x_4775:
[----:B------:R-:W-:Y:S04]  /*7880*/  BSSY.RECONVERGENT B3, `(.L_x_4776) ;  /* 0x000000a000037945 */ /* 0x000fe80003800200 */
[----:B------:R-:W-:Y:S05]  /*7890*/  @!P2 BRA `(.L_x_4777) ;  /* 0x000000000020a947 */ /* 0x000fea0003800000 */
[----:B-1-34-:R-:W-:Y:S01]  /*78a0*/  FFMA.FTZ R7, R199, R172, R175 ;  /* 0x000000acc7077223 */ /* 0x01afe200000100af */
[----:B------:R-:W-:-:S03]  /*78b0*/  ISETP.GT.AND P1, PT, R11, RZ, PT ;  /* 0x000000ff0b00720c */ /* 0x000fc60003f24270 */
[----:B------:R-:W-:-:S04]  /*78c0*/  FADD.FTZ R7, R194, -R7 ;  /* 0x80000007c2077221 */ /* 0x000fc80000010000 */
[----:B------:R-:W-:-:S05]  /*78d0*/  FMUL.FTZ R6, R10, R7 ;  /* 0x000000070a067220 */ /* 0x000fca0000410000 */
[----:B------:R-:W-:-:S05]  /*78e0*/  FSEL R6, R6, RZ, P1 ;  /* 0x000000ff06067208 */ /* 0x000fca0000800000 */
[----:B------:R-:W-:-:S05]  /*78f0*/  FMUL.FTZ R6, R6, UR12 ;  /* 0x0000000c06067c20 */ /* 0x000fca0008410000 */
[----:B------:R-:W-:-:S04]  /*7900*/  F2FP.BF16.F32.PACK_AB R6, RZ, R6 ;  /* 0x00000006ff06723e */ /* 0x000fc800000010ff */
[----:B------:R-:W-:-:S07]  /*7910*/  PRMT R88, R6, 0x7610, R88 ;  /* 0x0000761006587816 */ /* 0x000fce0000000058 */
.L_x_4777:
[----:B------:R-:W-:Y:S05]  /*7920*/  BSYNC.RECONVERGENT B3 ;  /* 0x0000000000037941 */ /* 0x000fea0003800200 */
.L_x_4776:
        /* <DEDUP_REMOVED lines=10> */
.L_x_4779:
[----:B------:R-:W-:Y:S05]  /*79d0*/  BSYNC.RECONVERGENT B3 ;  /* 0x0000000000037941 */ /* 0x000fea0003800200 */
.L_x_4778:
        /* <DEDUP_REMOVED lines=10> */
.L_x_4781:
[----:B------:R-:W-:Y:S05]  /*7a80*/  BSYNC.RECONVERGENT B3 ;  /* 0x0000000000037941 */ /* 0x000fea0003800200 */
.L_x_4780:
        /* <DEDUP_REMOVED lines=10> */
.L_x_4783:
[----:B------:R-:W-:Y:S05]  /*7b30*/  BSYNC.RECONVERGENT B3 ;  /* 0x0000000000037941 */ /* 0x000fea0003800200 */
.L_x_4782:
        /* <DEDUP_REMOVED lines=10> */
.L_x_4785:
[----:B------:R-:W-:Y:S05]  /*7be0*/  BSYNC.RECONVERGENT B3 ;  /* 0x0000000000037941 */ /* 0x000fea0003800200 */
.L_x_4784:
        /* <DEDUP_REMOVED lines=10> */
.L_x_4787:
[----:B------:R-:W-:Y:S05]  /*7c90*/  BSYNC.RECONVERGENT B3 ;  /* 0x0000000000037941 */ /* 0x000fea0003800200 */
.L_x_4786:
        /* <DEDUP_REMOVED lines=10> */
.L_x_4789:
[----:B------:R-:W-:Y:S05]  /*7d40*/  BSYNC.RECONVERGENT B3 ;  /* 0x0000000000037941 */ /* 0x000fea0003800200 */
.L_x_4788:
        /* <DEDUP_REMOVED lines=9> */
.L_x_4774:
[----:B------:R-:W-:Y:S05]  /*7de0*/  BSYNC.RECONVERGENT B1 ;  /* 0x0000000000017941 */ /* 0x000fea0003800200 */
.L_x_4771:
        /* <DEDUP_REMOVED lines=8> */
.L_x_4770:
[----:B------:R-:W-:Y:S05]  /*7e70*/  BSYNC.RECONVERGENT B2 ;  /* 0x0000000000027941 */ /* 0x000fea0003800200 */
.L_x_4769:
        /* <DEDUP_REMOVED lines=12> */
[----:B------:R-:W2:Y:S01]  /*7f40*/  @P2 LDC R251, c[0x0][0x40c] ;  /* 0x00010300fffb2b82 */ /* 0x000ea20000000800 */
[----:B-1-34-:R-:W-:Y:S02]  /*7f50*/  PRMT R7, R168, 0x7632, R7 ;  /* 0x00007632a8077816 */ /* 0x01afe40000000007 */
[----:B0-----:R-:W-:Y:S02]  /*7f60*/  SHF.L.U32 R179, R170, 0x10, RZ ;  /* 0x00000010aab37819 */ /* 0x001fe400000006ff */
[----:B------:R-:W-:-:S03]  /*7f70*/  SHF.L.U32 R7, R7, 0x10, RZ ;  /* 0x0000001007077819 */ /* 0x000fc600000006ff */
[----:B------:R-:W0:Y:S04]  /*7f80*/  @P2 LDC R178, c[0x0][0x40c] ;  /* 0x00010300ffb22b82 */ /* 0x000e280000000800 */
[-CC-:B------:R-:W-:Y:S01]  /*7f90*/  @P1 FFMA.FTZ R11, R185, R172.reuse, R175.reuse ;  /* 0x000000acb90b1223 */ /* 0x180fe200000100af */
[-CC-:B------:R-:W-:Y:S01]  /*7fa0*/  @P1 FFMA.FTZ R174, R220, R172.reuse, R175.reuse ;  /* 0x000000acdcae1223 */ /* 0x180fe200000100af */
[-CC-:B------:R-:W-:Y:S01]  /*7fb0*/  @P1 FFMA.FTZ R78, R216, R172.reuse, R175.reuse ;  /* 0x000000acd84e1223 */ /* 0x180fe200000100af */
[-C--:B------:R-:W-:Y:S01]  /*7fc0*/  @P1 FFMA.FTZ R77, R215, R172.reuse, R175 ;  /* 0x000000acd74d1223 */ /* 0x080fe200000100af */
[----:B------:R-:W-:Y:S01]  /*7fd0*/  @P1 FADD.FTZ R6, R210, -R11 ;  /* 0x8000000bd2061221 */ /* 0x000fe20000010000 */
[----:B------:R-:W-:Y:S01]  /*7fe0*/  SHF.L.U32 R11, R168, 0x10, RZ ;  /* 0x00000010a80b7819 */ /* 0x000fe200000006ff */
[-CC-:B------:R-:W-:Y:S01]  /*7ff0*/  @P1 FFMA.FTZ R9, R217, R172.reuse, R175.reuse ;  /* 0x000000acd9091223 */ /* 0x180fe200000100af */
[-CC-:B------:R-:W-:Y:S01]  /*8000*/  @P1 FFMA.FTZ R76, R222, R172.reuse, R175.reuse ;  /* 0x000000acde4c1223 */ /* 0x180fe200000100af */
[-CC-:B------:R-:W-:Y:S01]  /*8010*/  @P1 FFMA.FTZ R8, R224, R172.reuse, R175.reuse ;  /* 0x000000ace0081223 */ /* 0x180fe200000100af */
[----:B------:R-:W-:Y:S01]  /*8020*/  @P1 FFMA.FTZ R79, R219, R172, R175 ;  /* 0x000000acdb4f1223 */ /* 0x000fe200000100af */
[----:B------:R-:W-:Y:S01]  /*8030*/  @P1 FFMA.FTZ R11, R10, R6, R11 ;  /* 0x000000060a0b1223 */ /* 0x000fe2000001000b */
[----:B------:R-:W-:Y:S01]  /*8040*/  PRMT R6, R169, 0x7632, R6 ;  /* 0x00007632a9067816 */ /* 0x000fe20000000006 */
[----:B------:R-:W-:Y:S01]  /*8050*/  @P1 FADD.FTZ R175, R223, -R174 ;  /* 0x800000aedfaf1221 */ /* 0x000fe20000010000 */
[----:B------:R-:W-:Y:S01]  /*8060*/  @P1 FADD.FTZ R78, R221, -R78 ;  /* 0x8000004edd4e1221 */ /* 0x000fe20000010000 */
[----:B------:R-:W-:Y:S01]  /*8070*/  @P1 FADD.FTZ R76, R225, -R76 ;  /* 0x8000004ce14c1221 */ /* 0x000fe20000010000 */
[----:B------:R-:W-:Y:S01]  /*8080*/  SHF.L.U32 R6, R6, 0x10, RZ ;  /* 0x0000001006067819 */ /* 0x000fe200000006ff */
[----:B------:R-:W1:Y:S01]  /*8090*/  @P2 LDC R174, c[0x0][0x40c] ;  /* 0x00010300ffae2b82 */ /* 0x000e620000000800 */
[----:B------:R-:W-:Y:S01]  /*80a0*/  @P1 FFMA.FTZ R7, R10, R78, R7 ;  /* 0x0000004e0a071223 */ /* 0x000fe20000010007 */
[----:B------:R-:W-:Y:S01]  /*80b0*/  @P1 FADD.FTZ R78, R212, -R77 ;  /* 0x8000004dd44e1221 */ /* 0x000fe20000010000 */
[----:B------:R-:W-:Y:S01]  /*80c0*/  SHF.L.U32 R77, R169, 0x10, RZ ;  /* 0x00000010a94d7819 */ /* 0x000fe200000006ff */
[----:B------:R-:W-:Y:S01]  /*80d0*/  @P1 FFMA.FTZ R6, R10, R175, R6 ;  /* 0x000000af0a061223 */ /* 0x000fe20000010006 */
[----:B------:R-:W-:Y:S01]  /*80e0*/  PRMT R175, R170, 0x7632, R175 ;  /* 0x00007632aaaf7816 */ /* 0x000fe200000000af */
[----:B------:R-:W-:Y:S01]  /*80f0*/  @P1 FADD.FTZ R9, R214, -R9 ;  /* 0x80000009d6091221 */ /* 0x000fe20000010000 */
[----:B------:R-:W-:Y:S01]  /*8100*/  @P1 FADD.FTZ R8, R227, -R8 ;  /* 0x80000008e3081221 */ /* 0x000fe20000010000 */
[C---:B------:R-:W-:Y:S01]  /*8110*/  @P1 FFMA.FTZ R77, R10.reuse, R78, R77 ;  /* 0x0000004e0a4d1223 */ /* 0x040fe2000001004d */
[----:B------:R-:W-:Y:S01]  /*8120*/  SHF.L.U32 R175, R175, 0x10, RZ ;  /* 0x00000010afaf7819 */ /* 0x000fe200000006ff */
[----:B------:R-:W3:Y:S01]  /*8130*/  @P2 LDC R78, c[0x0][0x40c] ;  /* 0x00010300ff4e2b82 */ /* 0x000ee20000000800 */
[C---:B------:R-:W-:Y:S01]  /*8140*/  @P1 FFMA.FTZ R179, R10.reuse, R9, R179 ;  /* 0x000000090ab31223 */ /* 0x040fe200000100b3 */
[----:B------:R-:W-:Y:S01]  /*8150*/  PRMT R9, R171, 0x7632, R9 ;  /* 0x00007632ab097816 */ /* 0x000fe20000000009 */
[----:B0-----:R-:W-:Y:S01]  /*8160*/  @P2 FMUL.FTZ R178, R7, R178 ;  /* 0x000000b207b22220 */ /* 0x001fe20000410000 */
[----:B------:R-:W-:Y:S01]  /*8170*/  @P1 FFMA.FTZ R175, R10, R76, R175 ;  /* 0x0000004c0aaf1223 */ /* 0x000fe200000100af */
[----:B------:R-:W-:Y:S01]  /*8180*/  @P1 FADD.FTZ R76, R218, -R79 ;  /* 0x8000004fda4c1221 */ /* 0x000fe20000010000 */
[----:B------:R-:W-:-:S02]  /*8190*/  SHF.L.U32 R79, R171, 0x10, RZ ;  /* 0x00000010ab4f7819 */ /* 0x000fc400000006ff */
[----:B------:R-:W0:Y:S01]  /*81a0*/  @P2 LDC R172, c[0x0][0x40c] ;  /* 0x00010300ffac2b82 */ /* 0x000e220000000800 */
[----:B------:R-:W-:Y:S02]  /*81b0*/  SHF.L.U32 R9, R9, 0x10, RZ ;  /* 0x0000001009097819 */ /* 0x000fe400000006ff */
[C---:B------:R-:W-:Y:S01]  /*81c0*/  @P1 FFMA.FTZ R79, R10.reuse, R76, R79 ;  /* 0x0000004c0a4f1223 */ /* 0x040fe2000001004f */
[----:B------:R-:W-:Y:S02]  /*81d0*/  @P2 F2FP.BF16.F32.PACK_AB R178, RZ, R178 ;  /* 0x000000b2ffb2223e */ /* 0x000fe400000010ff */
[----:B------:R-:W-:Y:S01]  /*81e0*/  @P1 FFMA.FTZ R9, R10, R8, R9 ;  /* 0x000000080a091223 */ /* 0x000fe20000010009 */
[----:B-1----:R-:W-:Y:S01]  /*81f0*/  @P2 FMUL.FTZ R10, R175, R174 ;  /* 0x000000aeaf0a2220 */ /* 0x002fe20000410000 */
[----:B------:R-:W1:Y:S01]  /*8200*/  @P2 LDC R76, c[0x0][0x40c] ;  /* 0x00010300ff4c2b82 */ /* 0x000e620000000800 */
[----:B--2---:R-:W-:-:S03]  /*8210*/  @P2 FMUL.FTZ R174, R6, R251 ;  /* 0x000000fb06ae2220 */ /* 0x004fc60000410000 */
[----:B------:R-:W-:Y:S02]  /*8220*/  @P2 F2FP.BF16.F32.PACK_AB R10, RZ, R10 ;  /* 0x0000000aff0a223e */ /* 0x000fe400000010ff */
[----:B------:R-:W-:Y:S02]  /*8230*/  @P2 F2FP.BF16.F32.PACK_AB R174, RZ, R174 ;  /* 0x000000aeffae223e */ /* 0x000fe400000010ff */
[----:B------:R-:W2:Y:S01]  /*8240*/  @P2 LDC R176, c[0x0][0x40c] ;  /* 0x00010300ffb02b82 */ /* 0x000ea20000000800 */
[----:B---3--:R-:W-:Y:S01]  /*8250*/  @P2 FMUL.FTZ R8, R77, R78 ;  /* 0x0000004e4d082220 */ /* 0x008fe20000410000 */
[----:B------:R-:W-:Y:S02]  /*8260*/  F2FP.BF16.F32.PACK_AB R77, R6, R77 ;  /* 0x0000004d064d723e */ /* 0x000fe400000010ff */
[----:B------:R-:W-:Y:S02]  /*8270*/  F2FP.BF16.F32.PACK_AB R78, R175, R179 ;  /* 0x000000b3af4e723e */ /* 0x000fe400000010ff */
[----:B------:R-:W-:Y:S01]  /*8280*/  @P2 F2FP.BF16.F32.PACK_AB R8, RZ, R8 ;  /* 0x00000008ff08223e */ /* 0x000fe200000010ff */
[----:B0-----:R-:W-:-:S03]  /*8290*/  @P2 FMUL.FTZ R172, R179, R172 ;  /* 0x000000acb3ac2220 */ /* 0x001fc60000410000 */
[----:B------:R-:W-:Y:S02]  /*82a0*/  @P2 PRMT R89, R8, 0x7610, R89 ;  /* 0x0000761008592816 */ /* 0x000fe40000000059 */
[----:B------:R-:W-:Y:S02]  /*82b0*/  @P2 F2FP.BF16.F32.PACK_AB R172, RZ, R172 ;  /* 0x000000acffac223e */ /* 0x000fe400000010ff */
[----:B------:R-:W-:Y:S01]  /*82c0*/  @P2 PRMT R89, R89, 0x5410, R174 ;  /* 0x0000541059592816 */ /* 0x000fe200000000ae */
[----:B-1----:R-:W-:Y:S01]  /*82d0*/  @P2 FMUL.FTZ R6, R11, R76 ;  /* 0x0000004c0b062220 */ /* 0x002fe20000410000 */
[----:B------:R-:W-:Y:S02]  /*82e0*/  @P2 PRMT R90, R172, 0x7610, R90 ;  /* 0x00007610ac5a2816 */ /* 0x000fe4000000005a */
[----:B------:R-:W-:Y:S02]  /*82f0*/  F2FP.BF16.F32.PACK_AB R76, R7, R11 ;  /* 0x0000000b074c723e */ /* 0x000fe400000010ff */
[----:B------:R-:W-:-:S02]  /*8300*/  @P2 F2FP.BF16.F32.PACK_AB R6, RZ, R6 ;  /* 0x00000006ff06223e */ /* 0x000fc400000010ff */
[----:B------:R-:W-:Y:S01]  /*8310*/  @P2 PRMT R90, R90, 0x5410, R10 ;  /* 0x000054105a5a2816 */ /* 0x000fe2000000000a */
[----:B--2---:R-:W-:Y:S01]  /*8320*/  @P2 FMUL.FTZ R176, R79, R176 ;  /* 0x000000b04fb02220 */ /* 0x004fe20000410000 */
[----:B------:R-:W-:Y:S02]  /*8330*/  @P2 PRMT R88, R6, 0x7610, R88 ;  /* 0x0000761006582816 */ /* 0x000fe40000000058 */
[----:B------:R-:W-:Y:S02]  /*8340*/  F2FP.BF16.F32.PACK_AB R79, R9, R79 ;  /* 0x0000004f094f723e */ /* 0x000fe400000010ff */
[----:B------:R-:W-:Y:S02]  /*8350*/  @P2 F2FP.BF16.F32.PACK_AB R176, RZ, R176 ;  /* 0x000000b0ffb0223e */ /* 0x000fe400000010ff */
[----:B------:R-:W-:Y:S02]  /*8360*/  @P2 PRMT R88, R88, 0x5410, R178 ;  /* 0x0000541058582816 */ /* 0x000fe400000000b2 */
[----:B------:R-:W-:Y:S01]  /*8370*/  @P2 PRMT R91, R176, 0x7610, R91 ;  /* 0x00007610b05b2816 */ /* 0x000fe2000000005b */
[----:B------:R-:W-:Y:S06]  /*8380*/  @!P2 BRA `(.L_x_4795) ;  /* 0x0000000c00a8a947 */ /* 0x000fec0003800000 */
[----:B------:R-:W-:-:S05]  /*8390*/  FMUL.FTZ R9, R9, UR12 ;  /* 0x0000000c09097c20 */ /* 0x000fca0008410000 */
[----:B------:R-:W-:-:S04]  /*83a0*/  F2FP.BF16.F32.PACK_AB R9, RZ, R9 ;  /* 0x00000009ff09723e */ /* 0x000fc800000010ff */
[----:B------:R-:W-:Y:S01]  /*83b0*/  PRMT R91, R91, 0x5410, R9 ;  /* 0x000054105b5b7816 */ /* 0x000fe20000000009 */
[----:B------:R-:W-:Y:S06]  /*83c0*/  BRA `(.L_x_4795) ;  /* 0x0000000c00987947 */ /* 0x000fec0003800000 */
.L_x_4794:
[----:B------:R-:W-:Y:S01]  /*83d0*/  ISETP.GT.AND P1, PT, R11, RZ, PT ;  /* 0x000000ff0b00720c */ /* 0x000fe20003f24270 */
[----:B0-----:R-:W0:Y:S01]  /*83e0*/  @P2 LDC R174, c[0x0][0x40c] ;  /* 0x00010300ffae2b82 */ /* 0x001e220000000800 */
[C---:B------:R-:W-:Y:S02]  /*83f0*/  PRMT R251, R168.reuse, 0x7632, R251 ;  /* 0x00007632a8fb7816 */ /* 0x040fe400000000fb */
[----:B-1-34-:R-:W-:Y:S02]  /*8400*/  SHF.L.U32 R6, R168, 0x10, RZ ;  /* 0x00000010a8067819 */ /* 0x01afe400000006ff */
        /* <DEDUP_REMOVED lines=14> */
[----:B------:R-:W-:Y:S01]  /*84f0*/  @P1 FFMA.FTZ R9, R10, R11, R9 ;  /* 0x0000000b0a091223 */ /* 0x000fe20000010009 */
[----:B------:R-:W-:Y:S01]  /*8500*/  PRMT R11, R170, 0x7632, R11 ;  /* 0x00007632aa0b7816 */ /* 0x000fe2000000000b */
[-CC-:B------:R-:W-:Y:S01]  /*8510*/  @P1 FFMA.FTZ R178, R222, R172.reuse, R175.reuse ;  /* 0x000000acdeb21223 */ /* 0x180fe200000100af */
[----:B------:R-:W-:Y:S01]  /*8520*/  SHF.L.U32 R7, R7, 0x10, RZ ;  /* 0x0000001007077819 */ /* 0x000fe200000006ff */
[----:B------:R-:W-:Y:S01]  /*8530*/  @P1 FADD.FTZ R176, R223, -R176 ;  /* 0x800000b0dfb01221 */ /* 0x000fe20000010000 */
[----:B------:R-:W-:Y:S01]  /*8540*/  @P1 FFMA.FTZ R179, R217, R172, R175 ;  /* 0x000000acd9b31223 */ /* 0x000fe200000100af */
[----:B------:R-:W-:Y:S01]  /*8550*/  SHF.L.U32 R11, R11, 0x10, RZ ;  /* 0x000000100b0b7819 */ /* 0x000fe200000006ff */
[----:B------:R-:W-:Y:S01]  /*8560*/  @P1 FADD.FTZ R178, R225, -R178 ;  /* 0x800000b2e1b21221 */ /* 0x000fe20000010000 */
[----:B------:R-:W-:Y:S01]  /*8570*/  @P1 FFMA.FTZ R7, R10, R176, R7 ;  /* 0x000000b00a071223 */ /* 0x000fe20000010007 */
[----:B------:R-:W-:Y:S01]  /*8580*/  @P1 FADD.FTZ R176, R214, -R179 ;  /* 0x800000b3d6b01221 */ /* 0x000fe20000010000 */
[----:B0-----:R-:W-:Y:S01]  /*8590*/  @P2 FMUL.FTZ R174, R6, R174 ;  /* 0x000000ae06ae2220 */ /* 0x001fe20000410000 */
[----:B------:R-:W-:Y:S01]  /*85a0*/  SHF.L.U32 R179, R170, 0x10, RZ ;  /* 0x00000010aab37819 */ /* 0x000fe200000006ff */
[C---:B------:R-:W-:Y:S01]  /*85b0*/  @P1 FFMA.FTZ R11, R10.reuse, R178, R11 ;  /* 0x000000b20a0b1223 */ /* 0x040fe2000001000b */
[----:B------:R-:W0:Y:S02]  /*85c0*/  @P2 LDC R184, c[0x0][0x40c] ;  /* 0x00010300ffb82b82 */ /* 0x000e240000000800 */
[----:B------:R-:W-:Y:S01]  /*85d0*/  @P2 F2FP.BF16.F32.PACK_AB R174, RZ, R174 ;  /* 0x000000aeffae223e */ /* 0x000fe200000010ff */
[----:B------:R-:W-:-:S03]  /*85e0*/  @P1 FFMA.FTZ R179, R10, R176, R179 ;  /* 0x000000b00ab31223 */ /* 0x000fc600000100b3 */
[----:B------:R-:W-:Y:S01]  /*85f0*/  @P2 PRMT R88, R174, 0x7610, R88 ;  /* 0x00007610ae582816 */ /* 0x000fe20000000058 */
[----:B-1----:R-:W-:Y:S01]  /*8600*/  @P2 FMUL.FTZ R179, R179, R248 ;  /* 0x000000f8b3b32220 */ /* 0x002fe20000410000 */
[----:B------:R-:W1:Y:S01]  /*8610*/  @P2 LDC R178, c[0x0][0x40c] ;  /* 0x00010300ffb22b82 */ /* 0x000e620000000800 */
[----:B--2---:R-:W-:Y:S01]  /*8620*/  @P2 FMUL.FTZ R8, R251, R8 ;  /* 0x00000008fb082220 */ /* 0x004fe20000410000 */
[----:B------:R-:W-:Y:S02]  /*8630*/  @P1 FFMA.FTZ R251, R219, R172, R175 ;  /* 0x000000acdbfb1223 */ /* 0x000fe400000100af */
[----:B------:R-:W-:Y:S02]  /*8640*/  @P2 F2FP.BF16.F32.PACK_AB R179, RZ, R179 ;  /* 0x000000b3ffb3223e */ /* 0x000fe400000010ff */
[----:B------:R-:W-:Y:S01]  /*8650*/  @P1 FADD.FTZ R6, R218, -R251 ;  /* 0x800000fbda061221 */ /* 0x000fe20000010000 */
[----:B------:R-:W-:Y:S02]  /*8660*/  SHF.L.U32 R251, R171, 0x10, RZ ;  /* 0x00000010abfb7819 */ /* 0x000fe400000006ff */
[----:B------:R-:W-:-:S02]  /*8670*/  @P2 F2FP.BF16.F32.PACK_AB R176, RZ, R8 ;  /* 0x00000008ffb0223e */ /* 0x000fc400000010ff */
[----:B------:R-:W2:Y:S01]  /*8680*/  @P2 LDC R8, c[0x0][0x40c] ;  /* 0x00010300ff082b82 */ /* 0x000ea20000000800 */
[----:B------:R-:W-:Y:S01]  /*8690*/  @P1 FFMA.FTZ R251, R10, R6, R251 ;  /* 0x000000060afb1223 */ /* 0x000fe200000100fb */
[----:B------:R-:W-:Y:S02]  /*86a0*/  @P2 PRMT R90, R179, 0x7610, R90 ;  /* 0x00007610b35a2816 */ /* 0x000fe4000000005a */
[----:B------:R-:W-:Y:S01]  /*86b0*/  @P2 PRMT R88, R88, 0x5410, R176 ;  /* 0x0000541058582816 */ /* 0x000fe200000000b0 */
[----:B0-----:R-:W-:-:S03]  /*86c0*/  @P2 FMUL.FTZ R7, R7, R184 ;  /* 0x000000b807072220 */ /* 0x001fc60000410000 */
[----:B------:R-:W0:Y:S02]  /*86d0*/  @P2 LDC R6, c[0x0][0x40c] ;  /* 0x00010300ff062b82 */ /* 0x000e240000000800 */
[----:B------:R-:W-:Y:S01]  /*86e0*/  @P2 F2FP.BF16.F32.PACK_AB R7, RZ, R7 ;  /* 0x00000007ff07223e */ /* 0x000fe200000010ff */
[----:B-1----:R-:W-:-:S05]  /*86f0*/  @P2 FMUL.FTZ R9, R9, R178 ;  /* 0x000000b209092220 */ /* 0x002fca0000410000 */
[----:B------:R-:W-:-:S04]  /*8700*/  @P2 F2FP.BF16.F32.PACK_AB R9, RZ, R9 ;  /* 0x00000009ff09223e */ /* 0x000fc800000010ff */
[----:B------:R-:W-:Y:S01]  /*8710*/  @P2 PRMT R89, R9, 0x7610, R89 ;  /* 0x0000761009592816 */ /* 0x000fe20000000059 */
[----:B--2---:R-:W-:-:S03]  /*8720*/  @P2 FMUL.FTZ R8, R11, R8 ;  /* 0x000000080b082220 */ /* 0x004fc60000410000 */
[----:B------:R-:W-:Y:S02]  /*8730*/  @P2 PRMT R89, R89, 0x5410, R7 ;  /* 0x0000541059592816 */ /* 0x000fe40000000007 */
[----:B------:R-:W-:Y:S01]  /*8740*/  @P2 F2FP.BF16.F32.PACK_AB R8, RZ, R8 ;  /* 0x00000008ff08223e */ /* 0x000fe200000010ff */
        /* <DEDUP_REMOVED lines=14> */
.L_x_4793:
[----:B------:R-:W-:-:S04]  /*8830*/  UISETP.NE.U32.AND UP0, UPT, UR14, URZ, UPT ;  /* 0x000000ff0e00728c */ /* 0x000fc8000bf05070 */
[----:B------:R-:W-:-:S06]  /*8840*/  UISETP.NE.AND.EX UP0, UPT, UR15, URZ, UPT, UP0 ;  /* 0x000000ff0f00728c */ /* 0x000fcc000bf05300 */
[----:B------:R-:W-:-:S13]  /*8850*/  PLOP3.LUT P0, PT, PT, PT, UP0, 0x80, 0x8 ;  /* 0x000000000008781c */ /* 0x000fda0003f0f008 */
[----:B------:R-:W-:Y:S05]  /*8860*/  @!P0 BRA `(.L_x_4796) ;  /* 0x0000000400188947 */ /* 0x000fea0003800000 */
[----:B-1-34-:R-:W1:Y:S01]  /*8870*/  @P2 LDC R76, c[0x0][0x40c] ;  /* 0x00010300ff4c2b82 */ /* 0x01ae620000000800 */
[----:B------:R-:W-:Y:S01]  /*8880*/  ISETP.GT.AND P1, PT, R11, RZ, PT ;  /* 0x000000ff0b00720c */ /* 0x000fe20003f24270 */
[-CC-:B------:R-:W-:Y:S01]  /*8890*/  FFMA.FTZ R77, R217, R172.reuse, R175.reuse ;  /* 0x000000acd94d7223 */ /* 0x180fe200000100af */
[-CC-:B------:R-:W-:Y:S01]  /*88a0*/  FFMA.FTZ R78, R222, R172.reuse, R175.reuse ;  /* 0x000000acde4e7223 */ /* 0x180fe200000100af */
[-CC-:B------:R-:W-:Y:S01]  /*88b0*/  FFMA.FTZ R9, R215, R172.reuse, R175.reuse ;  /* 0x000000acd7097223 */ /* 0x180fe200000100af */
[-C--:B------:R-:W-:Y:S01]  /*88c0*/  FFMA.FTZ R8, R220, R172.reuse, R175 ;  /* 0x000000acdc087223 */ /* 0x080fe200000100af */
[----:B------:R-:W-:Y:S01]  /*88d0*/  FADD.FTZ R79, R214, -R77 ;  /* 0x8000004dd64f7221 */ /* 0x000fe20000010000 */
[-CC-:B------:R-:W-:Y:S01]  /*88e0*/  FFMA.FTZ R7, R185, R172.reuse, R175.reuse ;  /* 0x000000acb9077223 */ /* 0x180fe200000100af */
[----:B------:R-:W2:Y:S01]  /*88f0*/  @P2 LDC R11, c[0x0][0x40c] ;  /* 0x00010300ff0b2b82 */ /* 0x000ea20000000800 */
[----:B------:R-:W-:Y:S01]  /*8900*/  FADD.FTZ R251, R225, -R78 ;  /* 0x8000004ee1fb7221 */ /* 0x000fe20000010000 */
[-C--:B------:R-:W-:Y:S01]  /*8910*/  FFMA.FTZ R6, R216, R172.reuse, R175 ;  /* 0x000000acd8067223 */ /* 0x080fe200000100af */
[----:B------:R-:W-:Y:S01]  /*8920*/  FADD.FTZ R77, R212, -R9 ;  /* 0x80000009d44d7221 */ /* 0x000fe20000010000 */
[-CC-:B0-----:R-:W-:Y:S01]  /*8930*/  FFMA.FTZ R174, R224, R172.reuse, R175.reuse ;  /* 0x000000ace0ae7223 */ /* 0x181fe200000100af */
[----:B------:R-:W-:Y:S01]  /*8940*/  FADD.FTZ R179, R223, -R8 ;  /* 0x80000008dfb37221 */ /* 0x000fe20000010000 */
[----:B------:R-:W-:Y:S01]  /*8950*/  FMUL.FTZ R78, R10, R79 ;  /* 0x0000004f0a4e7220 */ /* 0x000fe20000410000 */
[----:B------:R-:W-:Y:S01]  /*8960*/  FFMA.FTZ R172, R219, R172, R175 ;  /* 0x000000acdbac7223 */ /* 0x000fe200000100af */
[----:B------:R-:W-:Y:S01]  /*8970*/  FADD.FTZ R9, R210, -R7 ;  /* 0x80000007d2097221 */ /* 0x000fe20000010000 */
[C---:B------:R-:W-:Y:S01]  /*8980*/  FMUL.FTZ R79, R10.reuse, R251 ;  /* 0x000000fb0a4f7220 */ /* 0x040fe20000410000 */
[----:B------:R-:W-:Y:S01]  /*8990*/  FADD.FTZ R175, R221, -R6 ;  /* 0x80000006ddaf7221 */ /* 0x000fe20000010000 */
[C---:B------:R-:W-:Y:S01]  /*89a0*/  FMUL.FTZ R7, R10.reuse, R77 ;  /* 0x0000004d0a077220 */ /* 0x040fe20000410000 */
[----:B------:R-:W-:Y:S01]  /*89b0*/  FADD.FTZ R6, R227, -R174 ;  /* 0x800000aee3067221 */ /* 0x000fe20000010000 */
[----:B------:R-:W-:Y:S01]  /*89c0*/  FMUL.FTZ R77, R10, R179 ;  /* 0x000000b30a4d7220 */ /* 0x000fe20000410000 */
[----:B------:R-:W-:Y:S01]  /*89d0*/  FADD.FTZ R172, R218, -R172 ;  /* 0x800000acdaac7221 */ /* 0x000fe20000010000 */
[----:B------:R-:W-:Y:S01]  /*89e0*/  FSEL R179, R78, RZ, P1 ;  /* 0x000000ff4eb37208 */ /* 0x000fe20000800000 */
[C---:B------:R-:W-:Y:S01]  /*89f0*/  FMUL.FTZ R9, R10.reuse, R9 ;  /* 0x000000090a097220 */ /* 0x040fe20000410000 */
[----:B------:R-:W-:Y:S01]  /*8a00*/  FSEL R78, R79, RZ, P1 ;  /* 0x000000ff4f4e7208 */ /* 0x000fe20000800000 */
[C---:B------:R-:W-:Y:S01]  /*8a10*/  FMUL.FTZ R8, R10.reuse, R175 ;  /* 0x000000af0a087220 */ /* 0x040fe20000410000 */
[C---:B------:R-:W-:Y:S01]  /*8a20*/  FMUL.FTZ R6, R10.reuse, R6 ;  /* 0x000000060a067220 */ /* 0x040fe20000410000 */
[----:B------:R-:W-:Y:S01]  /*8a30*/  FMUL.FTZ R10, R10, R172 ;  /* 0x000000ac0a0a7220 */ /* 0x000fe20000410000 */
[-C--:B-1----:R-:W-:Y:S01]  /*8a40*/  @P2 FMUL.FTZ R172, R76, R179.reuse ;  /* 0x000000b34cac2220 */ /* 0x082fe20000410000 */
[----:B------:R-:W0:Y:S01]  /*8a50*/  @P2 LDC R174, c[0x0][0x40c] ;  /* 0x00010300ffae2b82 */ /* 0x000e220000000800 */
[----:B------:R-:W-:Y:S01]  /*8a60*/  FSEL R9, R9, RZ, P1 ;  /* 0x000000ff09097208 */ /* 0x000fe20000800000 */
[----:B--2---:R-:W-:Y:S01]  /*8a70*/  @P2 FMUL.FTZ R79, R11, R78 ;  /* 0x0000004e0b4f2220 */ /* 0x004fe20000410000 */
[----:B------:R-:W-:-:S02]  /*8a80*/  F2FP.BF16.F32.PACK_AB R78, R78, R179 ;  /* 0x000000b34e4e723e */ /* 0x000fc400000010ff */
[----:B------:R-:W-:Y:S02]  /*8a90*/  FSEL R179, R7, RZ, P1 ;  /* 0x000000ff07b37208 */ /* 0x000fe40000800000 */
[----:B------:R-:W-:Y:S01]  /*8aa0*/  @P2 F2FP.BF16.F32.PACK_AB R172, RZ, R172 ;  /* 0x000000acffac223e */ /* 0x000fe200000010ff */
[----:B------:R-:W1:Y:S01]  /*8ab0*/  @P2 LDC R76, c[0x0][0x40c] ;  /* 0x00010300ff4c2b82 */ /* 0x000e620000000800 */
[----:B------:R-:W-:Y:S02]  /*8ac0*/  FSEL R176, R77, RZ, P1 ;  /* 0x000000ff4db07208 */ /* 0x000fe40000800000 */
[----:B------:R-:W-:Y:S02]  /*8ad0*/  @P2 PRMT R90, R172, 0x7610, R90 ;  /* 0x00007610ac5a2816 */ /* 0x000fe4000000005a */
[----:B------:R-:W-:Y:S02]  /*8ae0*/  FSEL R172, R8, RZ, P1 ;  /* 0x000000ff08ac7208 */ /* 0x000fe40000800000 */
[----:B------:R-:W-:Y:S01]  /*8af0*/  FSEL R10, R10, RZ, P1 ;  /* 0x000000ff0a0a7208 */ /* 0x000fe20000800000 */
[----:B------:R-:W2:Y:S01]  /*8b00*/  @P2 LDC R175, c[0x0][0x40c] ;  /* 0x00010300ffaf2b82 */ /* 0x000ea20000000800 */
[----:B------:R-:W-:-:S02]  /*8b10*/  @P2 F2FP.BF16.F32.PACK_AB R79, RZ, R79 ;  /* 0x0000004fff4f223e */ /* 0x000fc400000010ff */
[----:B------:R-:W-:Y:S02]  /*8b20*/  F2FP.BF16.F32.PACK_AB R77, R176, R179 ;  /* 0x000000b3b04d723e */ /* 0x000fe400000010ff */
[----:B------:R-:W-:-:S03]  /*8b30*/  @P2 PRMT R90, R90, 0x5410, R79 ;  /* 0x000054105a5a2816 */ /* 0x000fc6000000004f */
[----:B------:R-:W3:Y:S01]  /*8b40*/  @P2 LDC R11, c[0x0][0x40c] ;  /* 0x00010300ff0b2b82 */ /* 0x000ee20000000800 */
[----:B0-----:R-:W-:-:S05]  /*8b50*/  @P2 FMUL.FTZ R174, R174, R179 ;  /* 0x000000b3aeae2220 */ /* 0x001fca0000410000 */
[----:B------:R-:W-:Y:S02]  /*8b60*/  @P2 F2FP.BF16.F32.PACK_AB R174, RZ, R174 ;  /* 0x000000aeffae223e */ /* 0x000fe400000010ff */
[----:B------:R-:W0:Y:S01]  /*8b70*/  @P2 LDC R7, c[0x0][0x40c] ;  /* 0x00010300ff072b82 */ /* 0x000e220000000800 */
[-C--:B-1----:R-:W-:Y:S01]  /*8b80*/  @P2 FMUL.FTZ R8, R76, R9.reuse ;  /* 0x000000094c082220 */ /* 0x082fe20000410000 */
[----:B------:R-:W-:Y:S02]  /*8b90*/  F2FP.BF16.F32.PACK_AB R76, R172, R9 ;  /* 0x00000009ac4c723e */ /* 0x000fe400000010ff */
[----:B------:R-:W-:Y:S02]  /*8ba0*/  @P2 PRMT R89, R174, 0x7610, R89 ;  /* 0x00007610ae592816 */ /* 0x000fe40000000059 */
[----:B------:R-:W-:Y:S01]  /*8bb0*/  @P2 F2FP.BF16.F32.PACK_AB R8, RZ, R8 ;  /* 0x00000008ff08223e */ /* 0x000fe200000010ff */
[----:B--2---:R-:W-:Y:S01]  /*8bc0*/  @P2 FMUL.FTZ R175, R175, R176 ;  /* 0x000000b0afaf2220 */ /* 0x004fe20000410000 */
[----:B------:R-:W-:-:S02]  /*8bd0*/  FSEL R9, R6, RZ, P1 ;  /* 0x000000ff06097208 */ /* 0x000fc40000800000 */
[----:B------:R-:W-:Y:S02]  /*8be0*/  @P2 PRMT R88, R8, 0x7610, R88 ;  /* 0x0000761008582816 */ /* 0x000fe40000000058 */
[----:B------:R-:W-:Y:S02]  /*8bf0*/  @P2 F2FP.BF16.F32.PACK_AB R175, RZ, R175 ;  /* 0x000000afffaf223e */ /* 0x000fe400000010ff */
[----:B------:R-:W-:Y:S01]  /*8c00*/  F2FP.BF16.F32.PACK_AB R79, R9, R10 ;  /* 0x0000000a094f723e */ /* 0x000fe200000010ff */
[----:B---3--:R-:W-:Y:S01]  /*8c10*/  @P2 FMUL.FTZ R11, R11, R172 ;  /* 0x000000ac0b0b2220 */ /* 0x008fe20000410000 */
[----:B------:R-:W-:-:S04]  /*8c20*/  @P2 PRMT R89, R89, 0x5410, R175 ;  /* 0x0000541059592816 */ /* 0x000fc800000000af */
[----:B------:R-:W-:Y:S01]  /*8c30*/  @P2 F2FP.BF16.F32.PACK_AB R11, RZ, R11 ;  /* 0x0000000bff0b223e */ /* 0x000fe200000010ff */
[----:B0-----:R-:W-:-:S03]  /*8c40*/  @P2 FMUL.FTZ R7, R7, R10 ;  /* 0x0000000a07072220 */ /* 0x001fc60000410000 */
        /* <DEDUP_REMOVED lines=8> */
.L_x_4796:
[----:B-1-34-:R-:W1:Y:S01]  /*8cd0*/  @P2 LDC R6, c[0x0][0x40c] ;  /* 0x00010300ff062b82 */ /* 0x01ae620000000800 */
        /* <DEDUP_REMOVED lines=10> */
.L_x_4798:
[----:B------:R-:W-:Y:S05]  /*8d80*/  BSYNC.RECONVERGENT B3 ;  /* 0x0000000000037941 */ /* 0x000fea0003800200 */
.L_x_4797:
        /* <DEDUP_REMOVED lines=10> */
.L_x_4800:
[----:B------:R-:W-:Y:S05]  /*8e30*/  BSYNC.RECONVERGENT B3 ;  /* 0x0000000000037941 */ /* 0x000fea0003800200 */
.L_x_4799:
        /* <DEDUP_REMOVED lines=10> */
.L_x_4802:
[----:B------:R-:W-:Y:S05]  /*8ee0*/  BSYNC.RECONVERGENT B3 ;  /* 0x0000000000037941 */ /* 0x000fea0003800200 */
.L_x_4801:
        /* <DEDUP_REMOVED lines=10> */
.L_x_4804:
[----:B------:R-:W-:Y:S05]  /*8f90*/  BSYNC.RECONVERGENT B3 ;  /* 0x0000000000037941 */ /* 0x000fea0003800200 */
.L_x_4803:
        /* <DEDUP_REMOVED lines=10> */
.L_x_4806:
[----:B------:R-:W-:Y:S05]  /*9040*/  BSYNC.RECONVERGENT B3 ;  /* 0x0000000000037941 */ /* 0x000fea0003800200 */
.L_x_4805:
        /* <DEDUP_REMOVED lines=10> */
.L_x_4808:
[----:B------:R-:W-:Y:S05]  /*90f0*/  BSYNC.RECONVERGENT B3 ;  /* 0x0000000000037941 */ /* 0x000fea0003800200 */
.L_x_4807:
        /* <DEDUP_REMOVED lines=11> */
.L_x_4810:
[----:B------:R-:W-:Y:S05]  /*91b0*/  BSYNC.RECONVERGENT B3 ;  /* 0x0000000000037941 */ /* 0x000fea0003800200 */
.L_x_4809:
[----:B------:R-:W-:Y:S01]  /*91c0*/  FADD.FTZ R7, R227, -R8 ;  /* 0x80000008e3077221 */ /* 0x000fe20000010000 */
[----:B------:R-:W-:-:S03]  /*91d0*/  ISETP.GT.AND P1, PT, R11, RZ, PT ;  /* 0x000000ff0b00720c */ /* 0x000fc60003f24270 */
[----:B------:R-:W-:-:S05]  /*91e0*/  FMUL.FTZ R7, R10, R7 ;  /* 0x000000070a077220 */ /* 0x000fca0000410000 */
[----:B------:R-:W-:-:S05]  /*91f0*/  FSEL R7, R7, RZ, P1 ;  /* 0x000000ff07077208 */ /* 0x000fca0000800000 */
[----:B-1----:R-:W-:-:S05]  /*9200*/  @P2 FMUL.FTZ R6, R7, R6 ;  /* 0x0000000607062220 */ /* 0x002fca0000410000 */
[----:B------:R-:W-:-:S04]  /*9210*/  @P2 F2FP.BF16.F32.PACK_AB R6, RZ, R6 ;  /* 0x00000006ff06223e */ /* 0x000fc800000010ff */
[----:B------:R-:W-:-:S07]  /*9220*/  @P2 PRMT R91, R91, 0x5410, R6 ;  /* 0x000054105b5b2816 */ /* 0x000fce0000000006 */
.L_x_4795:
[----:B------:R-:W-:Y:S05]  /*9230*/  BSYNC.RECONVERGENT B1 ;  /* 0x0000000000017941 */ /* 0x000fea0003800200 */
.L_x_4792:
[----:B------:R-:W1:Y:S08]  /*9240*/  @P0 LDC.64 R8, c[0x0][0x478] ;  /* 0x00011e00ff080b82 */ /* 0x000e700000000a00 */
[----:B------:R-:W2:Y:S01]  /*9250*/  @P2 LDC.64 R6, c[0x0][0x468] ;  /* 0x00011a00ff062b82 */ /* 0x000ea20000000a00 */
[----:B-1----:R-:W-:-:S05]  /*9260*/  @P0 IMAD.WIDE.U32 R8, R177, 0x10, R8 ;  /* 0x00000010b1080825 */ /* 0x002fca00078e0008 */
[----:B------:R1:W-:Y:S01]  /*9270*/  @P0 STG.E.128 desc[UR6][R8.64], R76 ;  /* 0x0000004c08000986 */ /* 0x0003e2000c101d06 */
[----:B--2---:R-:W-:-:S05]  /*9280*/  @P2 IMAD.WIDE.U32 R6, R173, 0x10, R6 ;  /* 0x00000010ad062825 */ /* 0x004fca00078e0006 */
[----:B------:R1:W-:Y:S02]  /*9290*/  @P2 STG.E.128 desc[UR6][R6.64], R88 ;  /* 0x0000005806002986 */ /* 0x0003e4000c101d06 */
.L_x_4791:
[----:B------:R-:W-:Y:S05]  /*92a0*/  BSYNC.RECONVERGENT B2 ;  /* 0x0000000000027941 */ /* 0x000fea0003800200 */
.L_x_4790:
[----:B-1-34-:R-:W1:Y:S02]  /*92b0*/  LDC.64 R6, c[0x0][0x380] ;  /* 0x0000e000ff067b82 */ /* 0x01ae640000000a00 */
[----:B-1----:R-:W-:-:S04]  /*92c0*/  LEA R0, R6, R0, 0x2 ;  /* 0x0000000006007211 */ /* 0x002fc800078e10ff */
[----:B------:R-:W-:-:S13]  /*92d0*/  ISETP.GE.AND P0, PT, R0, R7, PT ;  /* 0x000000070000720c */ /* 0x000fda0003f06270 */
[----:B------:R-:W-:Y:S05]  /*92e0*/  @!P0 BRA `(.L_x_4811) ;  /* 0xffffff74005c8947 */ /* 0x000fea000383ffff */
.L_x_4693:
[----:B------:R-:W-:Y:S05]  /*92f0*/  BSYNC B0 ;  /* 0x0000000000007941 */ /* 0x000fea0003800000 */
.L_x_4692:
[----:B------:R-:W1:Y:S01]  /*9300*/  S2R R7, SR_CgaCtaId ;  /* 0x0000000000077919 */ /* 0x000e620000008800 */
[----:B------:R-:W-:Y:S01]  /*9310*/  SHF.R.U32.HI R2, RZ, 0x5, R4 ;  /* 0x00000005ff027819 */ /* 0x000fe20000011604 */
[----:B------:R-:W-:Y:S05]  /*9320*/  WARPSYNC.ALL ;  /* 0x0000000000007948 */ /* 0x000fea0003800000 */
[----:B------:R-:W-:Y:S01]  /*9330*/  MOV R0, 0x400 ;  /* 0x0000040000007802 */ /* 0x000fe20000000f00 */
[----:B------:R-:W-:Y:S01]  /*9340*/  IMAD R3, R2, 0xa0, R3 ;  /* 0x000000a002037824 */ /* 0x000fe200078e0203 */
[----:B------:R-:W2:Y:S01]  /*9350*/  S2UR UR4, SR_CTAID.X ;  /* 0x00000000000479c3 */ /* 0x000ea20000002500 */
[----:B------:R-:W3:Y:S01]  /*9360*/  LDCU.128 UR16, c[0x0][0x440] ;  /* 0x00008800ff1077ac */ /* 0x000ee20008000c00 */
[----:B-1----:R-:W-:Y:S01]  /*9370*/  LEA R0, R7, R0, 0x18 ;  /* 0x0000000007007211 */ /* 0x002fe200078ec0ff */
[----:B--2--5:R-:W-:-:S03]  /*9380*/  IMAD R55, R5, UR4, RZ ;  /* 0x0000000405377c24 */ /* 0x024fc6000f8e02ff */
        /* <DEDUP_REMOVED lines=92> */
[----:B-1----:R-:W-:Y:S01]  /*9950*/  FADD.FTZ R43, R8, R43 ;  /* 0x0000002b082b7221 */ /* 0x002fe20000010000 */
[----:B--2---:R-:W-:Y:S01]  /*9960*/  FADD.FTZ R9, R9, R34 ;  /* 0x0000002209097221 */ /* 0x004fe20000010000 */
[----:B----4-:R-:W-:Y:S01]  /*9970*/  FADD.FTZ R45, R10, R45 ;  /* 0x0000002d0a2d7221 */ /* 0x010fe20000010000 */
[----:B------:R1:W-:Y:S01]  /*9980*/  STS.128 [R3], R68 ;  /* 0x0000004403007388 */ /* 0x0003e20000000c00 */
[----:B0-----:R-:W-:-:S03]  /*9990*/  FADD.FTZ R11, R11, R36 ;  /* 0x000000240b0b7221 */ /* 0x001fc60000010000 */
[----:B------:R-:W-:Y:S01]  /*99a0*/  STS.128 [R3+0x10], R72 ;  /* 0x0000104803007388 */ /* 0x000fe20000000c00 */
[----:B---3--:R-:W-:-:S03]  /*99b0*/  FADD.FTZ R47, R12, R47 ;  /* 0x0000002f0c2f7221 */ /* 0x008fc60000010000 */
[----:B------:R-:W-:Y:S01]  /*99c0*/  STS.128 [R3+0x400], R124 ;  /* 0x0004007c03007388 */ /* 0x000fe20000000c00 */
[----:B------:R-:W-:-:S03]  /*99d0*/  FADD.FTZ R13, R13, R38 ;  /* 0x000000260d0d7221 */ /* 0x000fc60000010000 */
[----:B------:R-:W-:Y:S01]  /*99e0*/  STS.128 [R3+0x410], R128 ;  /* 0x0004108003007388 */ /* 0x000fe20000000c00 */
[----:B------:R-:W-:-:S03]  /*99f0*/  FADD.FTZ R49, R14, R49 ;  /* 0x000000310e317221 */ /* 0x000fc60000010000 */
[----:B------:R-:W-:Y:S01]  /*9a00*/  STS.128 [R3+0x800], R92 ;  /* 0x0008005c03007388 */ /* 0x000fe20000000c00 */
[----:B-1----:R-:W-:-:S03]  /*9a10*/  IADD3.X R69, PT, PT, RZ, RZ, RZ, P0, !PT ;  /* 0x000000ffff457210 */ /* 0x002fc600007fe4ff */
[----:B------:R-:W-:Y:S01]  /*9a20*/  STS.128 [R3+0x810], R96 ;  /* 0x0008106003007388 */ /* 0x000fe20000000c00 */
[C---:B------:R-:W-:Y:S02]  /*9a30*/  SHF.L.U64.HI R69, R48.reuse, 0x2, R69 ;  /* 0x0000000230457819 */ /* 0x040fe40000010245 */
[----:B------:R-:W-:Y:S01]  /*9a40*/  SHF.L.U32 R48, R48, 0x2, RZ ;  /* 0x0000000230307819 */ /* 0x000fe200000006ff */
[----:B------:R-:W-:Y:S03]  /*9a50*/  STS.128 [R3+0xc00], R100 ;  /* 0x000c006403007388 */ /* 0x000fe60000000c00 */
[C---:B------:R-:W-:Y:S01]  /*9a60*/  IADD3 R50, P0, PT, R48.reuse, UR18, RZ ;  /* 0x0000001230327c10 */ /* 0x040fe2000ff1e0ff */
[----:B------:R-:W-:Y:S01]  /*9a70*/  STS.128 [R3+0xc10], R104 ;  /* 0x000c106803007388 */ /* 0x000fe20000000c00 */
[----:B------:R-:W-:Y:S02]  /*9a80*/  IADD3 R48, P1, PT, R48, UR16, RZ ;  /* 0x0000001030307c10 */ /* 0x000fe4000ff3e0ff */
[----:B------:R-:W-:Y:S01]  /*9a90*/  IADD3.X R71, PT, PT, R69, UR19, RZ, P0, !PT ;  /* 0x0000001345477c10 */ /* 0x000fe200087fe4ff */
[----:B------:R-:W-:Y:S01]  /*9aa0*/  STS.128 [R3+0x1000], R108 ;  /* 0x0010006c03007388 */ /* 0x000fe20000000c00 */
[----:B------:R-:W-:-:S02]  /*9ab0*/  ISETP.GE.U32.AND P0, PT, R46, 0x80, PT ;  /* 0x000000802e00780c */ /* 0x000fc40003f06070 */
[----:B------:R-:W-:Y:S01]  /*9ac0*/  IADD3.X R69, PT, PT, R69, UR17, RZ, P1, !PT ;  /* 0x0000001145457c10 */ /* 0x000fe20008ffe4ff */
[----:B------:R0:W-:Y:S01]  /*9ad0*/  STS.128 [R3+0x1010], R112 ;  /* 0x0010107003007388 */ /* 0x0001e20000000c00 */
[----:B------:R-:W-:Y:S01]  /*9ae0*/  BAR.SYNC.DEFER_BLOCKING 0x0 ;  /* 0x0000000000007b1d */ /* 0x000fe20000010000 */
[----:B------:R-:W-:-:S08]  /*9af0*/  ISETP.GE.U32.AND P1, PT, R46, 0x100, PT ;  /* 0x000001002e00780c */ /* 0x000fd00003f26070 */
[----:B------:R-:W-:Y:S02]  /*9b00*/  @P0 MOV R2, R50 ;  /* 0x0000003200020202 */ /* 0x000fe40000000f00 */
[----:B------:R-:W-:Y:S02]  /*9b10*/  @P0 IADD3 R50, P2, PT, R50, 0x200, RZ ;  /* 0x0000020032320810 */ /* 0x000fe40007f5e0ff */
[-C--:B0-----:R-:W-:Y:S02]  /*9b20*/  @P0 MOV R3, R71.reuse ;  /* 0x0000004700030202 */ /* 0x081fe40000000f00 */
[----:B------:R-:W-:Y:S01]  /*9b30*/  @P0 IADD3.X R71, PT, PT, RZ, R71, RZ, P2, !PT ;  /* 0x00000047ff470210 */ /* 0x000fe200017fe4ff */
        /* <DEDUP_REMOVED lines=180> */
.L_x_4705:
[----:B------:R-:W-:Y:S01]  /*a680*/  HFMA2 R184, -RZ, RZ, 0, 5.9604644775390625e-08 ;  /* 0x00000001ffb87431 */ /* 0x000fe200000001ff */
[----:B------:R-:W-:Y:S01]  /*a690*/  BSSY B1, `(.L_x_4812) ;  /* 0x0000006000017945 */ /* 0x000fe20003800000 */
[----:B------:R-:W-:Y:S02]  /*a6a0*/  MOV R250, 0x1f ;  /* 0x0000001f00fa7802 */ /* 0x000fe40000000f00 */
[----:B--2---:R-:W-:-:S07]  /*a6b0*/  MOV R176, 0xffffffff ;  /* 0xffffffff00b07802 */ /* 0x004fce0000000f00 */
[----:B------:R-:W-:Y:S05]  /*a6c0*/  WARPSYNC.COLLECTIVE R176, `(.L_x_4813) ;  /* 0x00000000b0087348 */ /* 0x000fea0003c00000 */
[----:B------:R0:W1:Y:S02]  /*a6d0*/  SHFL.BFLY P0, R178, R251, R184, R250 ;  /* 0x0c0000b8fbb27389 */ /* 0x00006400000000fa */
[----:B01----:R-:W-:Y:S05]  /*a6e0*/  ENDCOLLECTIVE ;  /* 0x000000000000791b */ /* 0x003fea0003800000 */
.L_x_4813:
[----:B------:R-:W-:Y:S05]  /*a6f0*/  BSYNC B1 ;  /* 0x0000000000017941 */ /* 0x000fea0003800000 */
.L_x_4812:
        /* <DEDUP_REMOVED lines=9> */
.L_x_4814:
[----:B------:R-:W-:Y:S01]  /*a790*/  MOV R251, R6 ;  /* 0x0000000600fb7202 */ /* 0x000fe20000000f00 */
[----:B------:R-:W-:Y:S01]  /*a7a0*/  HFMA2 R184, -RZ, RZ, 0, 1.1920928955078125e-07 ;  /* 0x00000002ffb87431 */ /* 0x000fe200000001ff */
[----:B------:R-:W-:-:S07]  /*a7b0*/  MOV R173, R178 ;  /* 0x000000b200ad7202 */ /* 0x000fce0000000f00 */
[----:B------:R-:W-:Y:S05]  /*a7c0*/  WARPSYNC.COLLECTIVE R176, `(.L_x_4815) ;  /* 0x00000000b0087348 */ /* 0x000fea0003c00000 */
[----:B------:R0:W1:Y:S02]  /*a7d0*/  SHFL.BFLY P0, R178, R251, R184, R250 ;  /* 0x0c0000b8fbb27389 */ /* 0x00006400000000fa */
[----:B01----:R-:W-:Y:S05]  /*a7e0*/  ENDCOLLECTIVE ;  /* 0x000000000000791b */ /* 0x003fea0003800000 */
.L_x_4815:
[----:B------:R-:W-:-:S05]  /*a7f0*/  FADD.FTZ R173, R173, R248 ;  /* 0x000000f8adad7221 */ /* 0x000fca0000010000 */
[----:B------:R-:W-:Y:S02]  /*a800*/  MOV R251, R173 ;  /* 0x000000ad00fb7202 */ /* 0x000fe40000000f00 */
[----:B------:R-:W-:-:S07]  /*a810*/  MOV R175, R178 ;  /* 0x000000b200af7202 */ /* 0x000fce0000000f00 */
[----:B------:R-:W-:Y:S05]  /*a820*/  WARPSYNC.COLLECTIVE R176, `(.L_x_4816) ;  /* 0x00000000b0087348 */ /* 0x000fea0003c00000 */
[----:B------:R0:W1:Y:S02]  /*a830*/  SHFL.BFLY P0, R178, R251, R184, R250 ;  /* 0x0c0000b8fbb27389 */ /* 0x00006400000000fa */
[----:B01----:R-:W-:Y:S05]  /*a840*/  ENDCOLLECTIVE ;  /* 0x000000000000791b */ /* 0x003fea0003800000 */
.L_x_4816:
[----:B------:R-:W-:-:S05]  /*a850*/  FADD.FTZ R175, R6, R175 ;  /* 0x000000af06af7221 */ /* 0x000fca0000010000 */
[----:B------:R-:W-:Y:S01]  /*a860*/  MOV R251, R175 ;  /* 0x000000af00fb7202 */ /* 0x000fe20000000f00 */
[----:B------:R-:W-:Y:S01]  /*a870*/  HFMA2 R184, -RZ, RZ, 0, 2.384185791015625e-07 ;  /* 0x00000004ffb87431 */ /* 0x000fe200000001ff */
[----:B------:R-:W-:-:S07]  /*a880*/  MOV R8, R178 ;  /* 0x000000b200087202 */ /* 0x000fce0000000f00 */
[----:B------:R-:W-:Y:S05]  /*a890*/  WARPSYNC.COLLECTIVE R176, `(.L_x_4817) ;  /* 0x00000000b0087348 */ /* 0x000fea0003c00000 */
[----:B------:R0:W1:Y:S02]  /*a8a0*/  SHFL.BFLY P0, R178, R251, R184, R250 ;  /* 0x0c0000b8fbb27389 */ /* 0x00006400000000fa */
[----:B01----:R-:W-:Y:S05]  /*a8b0*/  ENDCOLLECTIVE ;  /* 0x000000000000791b */ /* 0x003fea0003800000 */
.L_x_4817:
[----:B------:R-:W-:-:S05]  /*a8c0*/  FADD.FTZ R8, R173, R8 ;  /* 0x00000008ad087221 */ /* 0x000fca0000010000 */
[----:B------:R-:W-:Y:S02]  /*a8d0*/  MOV R251, R8 ;  /* 0x0000000800fb7202 */ /* 0x000fe40000000f00 */
[----:B------:R-:W-:-:S07]  /*a8e0*/  MOV R172, R178 ;  /* 0x000000b200ac7202 */ /* 0x000fce0000000f00 */
[----:B------:R-:W-:Y:S05]  /*a8f0*/  WARPSYNC.COLLECTIVE R176, `(.L_x_4818) ;  /* 0x00000000b0087348 */ /* 0x000fea0003c00000 */
[----:B------:R0:W1:Y:S02]  /*a900*/  SHFL.BFLY P0, R178, R251, R184, R250 ;  /* 0x0c0000b8fbb27389 */ /* 0x00006400000000fa */
[----:B01----:R-:W-:Y:S05]  /*a910*/  ENDCOLLECTIVE ;  /* 0x000000000000791b */ /* 0x003fea0003800000 */
.L_x_4818:
[----:B------:R-:W-:-:S05]  /*a920*/  FADD.FTZ R172, R175, R172 ;  /* 0x000000acafac7221 */ /* 0x000fca0000010000 */
[----:B------:R-:W-:Y:S01]  /*a930*/  MOV R251, R172 ;  /* 0x000000ac00fb7202 */ /* 0x000fe20000000f00 */
[----:B------:R-:W-:Y:S01]  /*a940*/  HFMA2 R184, -RZ, RZ, 0, 4.76837158203125e-07 ;  /* 0x00000008ffb87431 */ /* 0x000fe200000001ff */
[----:B------:R-:W-:-:S07]  /*a950*/  MOV R177, R178 ;  /* 0x000000b200b17202 */ /* 0x000fce0000000f00 */
[----:B------:R-:W-:Y:S05]  /*a960*/  WARPSYNC.COLLECTIVE R176, `(.L_x_4819) ;  /* 0x00000000b0087348 */ /* 0x000fea0003c00000 */
[----:B------:R0:W1:Y:S02]  /*a970*/  SHFL.BFLY P0, R178, R251, R184, R250 ;  /* 0x0c0000b8fbb27389 */ /* 0x00006400000000fa */
[----:B01----:R-:W-:Y:S05]  /*a980*/  ENDCOLLECTIVE ;  /* 0x000000000000791b */ /* 0x003fea0003800000 */
.L_x_4819:
[----:B------:R-:W-:-:S05]  /*a990*/  FADD.FTZ R177, R8, R177 ;  /* 0x000000b108b17221 */ /* 0x000fca0000010000 */
[----:B------:R-:W-:Y:S02]  /*a9a0*/  MOV R251, R177 ;  /* 0x000000b100fb7202 */ /* 0x000fe40000000f00 */
[----:B------:R-:W-:-:S07]  /*a9b0*/  MOV R179, R178 ;  /* 0x000000b200b37202 */ /* 0x000fce0000000f00 */
[----:B------:R-:W-:Y:S05]  /*a9c0*/  WARPSYNC.COLLECTIVE R176, `(.L_x_4820) ;  /* 0x00000000b0087348 */ /* 0x000fea0003c00000 */
[----:B------:R0:W1:Y:S02]  /*a9d0*/  SHFL.BFLY P0, R178, R251, R184, R250 ;  /* 0x0c0000b8fbb27389 */ /* 0x00006400000000fa */
[----:B01----:R-:W-:Y:S05]  /*a9e0*/  ENDCOLLECTIVE ;  /* 0x000000000000791b */ /* 0x003fea0003800000 */
.L_x_4820:
[----:B------:R-:W-:-:S05]  /*a9f0*/  FADD.FTZ R179, R172, R179 ;  /* 0x000000b3acb37221 */ /* 0x000fca0000010000 */
[----:B------:R-:W-:Y:S01]  /*aa00*/  MOV R251, R179 ;  /* 0x000000b300fb7202 */ /* 0x000fe20000000f00 */
[----:B------:R-:W-:Y:S01]  /*aa10*/  HFMA2 R184, -RZ, RZ, 0, 9.5367431640625e-07 ;  /* 0x00000010ffb87431 */ /* 0x000fe200000001ff */
[----:B------:R-:W-:-:S07]  /*aa20*/  MOV R174, R178 ;  /* 0x000000b200ae7202 */ /* 0x000fce0000000f00 */
[----:B------:R-:W-:Y:S05]  /*aa30*/  WARPSYNC.COLLECTIVE R176, `(.L_x_4821) ;  /* 0x00000000b0087348 */ /* 0x000fea0003c00000 */
[----:B------:R0:W1:Y:S02]  /*aa40*/  SHFL.BFLY P0, R178, R251, R184, R250 ;  /* 0x0c0000b8fbb27389 */ /* 0x00006400000000fa */
[----:B01----:R-:W-:Y:S05]  /*aa50*/  ENDCOLLECTIVE ;  /* 0x000000000000791b */ /* 0x003fea0003800000 */
.L_x_4821:
[----:B------:R-:W-:-:S05]  /*aa60*/  FADD.FTZ R174, R177, R174 ;  /* 0x000000aeb1ae7221 */ /* 0x000fca0000010000 */
[----:B------:R-:W-:Y:S02]  /*aa70*/  MOV R251, R174 ;  /* 0x000000ae00fb7202 */ /* 0x000fe40000000f00 */
[----:B------:R-:W-:-:S07]  /*aa80*/  MOV R6, R178 ;  /* 0x000000b200067202 */ /* 0x000fce0000000f00 */
[----:B------:R-:W-:Y:S05]  /*aa90*/  WARPSYNC.COLLECTIVE R176, `(.L_x_4822) ;  /* 0x00000000b0087348 */ /* 0x000fea0003c00000 */
[----:B------:R0:W1:Y:S02]  /*aaa0*/  SHFL.BFLY P0, R178, R251, R184, R250 ;  /* 0x0c0000b8fbb27389 */ /* 0x00006400000000fa */
[----:B01----:R-:W-:Y:S05]  /*aab0*/  ENDCOLLECTIVE ;  /* 0x000000000000791b */ /* 0x003fea0003800000 */
.L_x_4822:
[----:B------:R-:W-:Y:S01]  /*aac0*/  MOV R173, R178 ;  /* 0x000000b200ad7202 */ /* 0x000fe20000000f00 */
[----:B------:R-:W-:Y:S06]  /*aad0*/  BRA `(.L_x_4823) ;  /* 0xffffff8000547947 */ /* 0x000fec000383ffff */
.L_x_4824:
        /* <DEDUP_REMOVED lines=10> */
.L_x_25394:


//--------------------- .text._ZN10layer_norm13ln_bwd_kernelINS_13Kernel_traitsIf13__nv_bfloat16S2_S2_fjLj1280ELj1ELj4ELj1ELj16ENS_18Kernel_traits_baseILj1280EfS2_S2_S2_fjLj128EEEEELb0ELb0ELb1ELb1EEEvNS_9BwdParamsE --------------------------
	.section	.text._ZN10layer_norm13ln_bwd_kernelINS_13Kernel_traitsIf13__nv_bfloat16S2_S2_fjLj1280ELj1ELj4ELj1ELj16ENS_18Kernel_traits_baseILj1280EfS2_S2_S2_fjLj128EEEEELb0ELb0ELb1ELb1EEEvNS_9BwdParamsE,"ax",@progbits
	.align	128
        .global         _ZN10layer_norm13ln_bwd_kernelINS_13Kernel_traitsIf13__nv_bfloat16S2_S2_fjLj1280ELj1ELj4ELj1ELj16ENS_18Kernel_traits_baseILj1280EfS2_S2_S2_fjLj128EEEEELb0ELb0ELb1ELb1EEEvNS_9BwdParamsE
        .type           _ZN10layer_norm13ln_bwd_kernelINS_13Kernel_traitsIf13__nv_bfloat16S2_S2_fjLj1280ELj1ELj4ELj1ELj16ENS_18Kernel_traits_baseILj1280EfS2_S2_S2_fjLj128EEEEELb0ELb0ELb1ELb1EEEvNS_9BwdParamsE,@function
        .size           _ZN10layer_norm13ln_bwd_kernelINS_13Kernel_traitsIf13__nv_bfloat16S2_S2_fjLj1280ELj1ELj4ELj1ELj16ENS_18Kernel_traits_baseILj1280EfS2_S2_S2_fjLj128EEEEELb0ELb0ELb1ELb1EEEvNS_9BwdParamsE,(.L_x_25395 - _ZN10layer_norm13ln_bwd_kernelINS_13Kernel_traitsIf13__nv_bfloat16S2_S2_fjLj1280ELj1ELj4ELj1ELj16ENS_18Kernel_traits_baseILj1280EfS2_S2_S2_fjLj128EEEEELb0ELb0ELb1ELb1EEEvNS_9BwdParamsE)
        .other          _ZN10layer_norm13ln_bwd_kernelINS_13Kernel_traitsIf13__nv_bfloat16S2_S2_fjLj1280ELj1ELj4ELj1ELj16ENS_18Kernel_traits_baseILj1280EfS2_S2_S2_fjLj128EEEEELb0ELb0ELb1ELb1EEEvNS_9BwdParamsE,@"STO_CUDA_ENTRY STV_DEFAULT"
_ZN10layer_norm13ln_bwd_kernelINS_13Kernel_traitsIf13__nv_bfloat16S2_S2_fjLj1280ELj1ELj4ELj1ELj16ENS_18Kernel_traits_baseILj1280EfS2_S2_S2_fjLj128EEEEELb0ELb0ELb1ELb1EEEvNS_9BwdParamsE:
.text._ZN10layer_norm13ln_bwd_kernelINS_13Kernel_traitsIf13__nv_bfloat16S2_S2_fjLj1280ELj1ELj4ELj1ELj16ENS_18Kernel_traits_baseILj1280EfS2_S2_S2_fjLj128EEEEELb0ELb0ELb1ELb1EEEvNS_9BwdParamsE:
        /* <DEDUP_REMOVED lines=72> */
.L_x_4926:
[----:B------:R-:W1:Y:S08]  /*0480*/  LDC.64 R4, c[0x0][0x3f8] ;  /* 0x0000fe00ff047b82 */ /* 0x000e700000000a00 */
[----:B------:R-:W2:Y:S08]  /*0490*/  LDC.64 R170, c[0x0][0x3c8] ;  /* 0x0000f200ffaa7b82 */ /* 0x000eb00000000a00 */
[----:B------:R-:W3:Y:S01]  /*04a0*/  LDC.64 R6, c[0x0][0x3f0] ;  /* 0x0000fc00ff067b82 */ /* 0x000ee20000000a00 */
[----:B-1----:R-:W-:-:S05]  /*04b0*/  IMAD.WIDE R216, R0, 0x4, R4 ;  /* 0x0000000400d87825 */ /* 0x002fca00078e0204 */
[----:B------:R-:W4:Y:S01]  /*04c0*/  LDG.E R2, desc[UR6][R216.64] ;  /* 0x00000006d8027981 */ /* 0x000f22000c1e1900 */
[----:B--2---:R-:W-:-:S05]  /*04d0*/  IMAD.WIDE R170, R0, 0x4, R170 ;  /* 0x0000000400aa7825 */ /* 0x004fca00078e02aa */
[----:B-----5:R1:W5:Y:S01]  /*04e0*/  LDG.E R4, desc[UR6][R170.64] ;  /* 0x00000006aa047981 */ /* 0x020362000c1e1900 */
[----:B---3--:R-:W-:-:S05]  /*04f0*/  IMAD.WIDE R6, R0, 0x4, R6 ;  /* 0x0000000400067825 */ /* 0x008fca00078e0206 */
[----:B------:R1:W5:Y:S01]  /*0500*/  LDG.E R5, desc[UR6][R6.64] ;  /* 0x0000000606057981 */ /* 0x000362000c1e1900 */
[----:B------:R-:W-:Y:S01]  /*0510*/  BSSY.RECONVERGENT B1, `(.L_x_4827) ;  /* 0x00001f2000017945 */ /* 0x000fe20003800200 */
[----:B------:R-:W-:Y:S02]  /*0520*/  MOV R180, RZ ;  /* 0x000000ff00b47202 */ /* 0x000fe40000000f00 */
[----:B0-----:R-:W-:Y:S02]  /*0530*/  MOV R182, RZ ;  /* 0x000000ff00b67202 */ /* 0x001fe40000000f00 */
[----:B----4-:R-:W-:-:S13]  /*0540*/  ISETP.GE.AND P3, PT, R2, 0x1, PT ;  /* 0x000000010200780c */ /* 0x010fda0003f66270 */
[----:B-1----:R-:W-:Y:S05]  /*0550*/  @!P3 BRA `(.L_x_4828) ;  /* 0x0000001c004cb947 */ /* 0x002fea0003800000 */
        /* <DEDUP_REMOVED lines=8> */
[----:B------:R-:W-:Y:S02]  /*05e0*/  SHF.R.S32.HI R3, RZ, 0x1f, R0 ;  /* 0x0000001fff037819 */ /* 0x000fe40000011400 */
[----:B0-----:R-:W-:Y:S02]  /*05f0*/  LOP3.LUT R197, R10, 0x1f, RZ, 0xc0, !PT ;  /* 0x0000001f0ac57812 */ /* 0x001fe400078ec0ff */
[----:B------:R-:W-:-:S02]  /*0600*/  SHF.R.S32.HI R10, RZ, 0x1f, R9 ;  /* 0x0000001fff0a7819 */ /* 0x000fc40000011409 */
[----:B------:R-:W-:Y:S02]  /*0610*/  LEA.HI.SX32 R13, R8, R197, 0x1d ;  /* 0x000000c5080d7211 */ /* 0x000fe400078feaff */
[----:B------:R-:W-:Y:S02]  /*0620*/  LEA.HI R10, R10, R9, RZ, 0x3 ;  /* 0x000000090a0a7211 */ /* 0x000fe400078f18ff */
[C---:B------:R-:W-:Y:S01]  /*0630*/  IADD3 R9, PT, PT, R13.reuse, 0x20, RZ ;  /* 0x000000200d097810 */ /* 0x040fe20007ffe0ff */
[C---:B-1----:R-:W-:Y:S01]  /*0640*/  IMAD.WIDE.U32 R16, R13.reuse, 0x10, R192 ;  /* 0x000000100d107825 */ /* 0x042fe200078e00c0 */
[C---:B------:R-:W-:Y:S02]  /*0650*/  IADD3 R15, PT, PT, R13.reuse, 0x40, RZ ;  /* 0x000000400d0f7810 */ /* 0x040fe40007ffe0ff */
[----:B------:R-:W-:Y:S02]  /*0660*/  IADD3 R205, PT, PT, R13, 0x60, RZ ;  /* 0x000000600dcd7810 */ /* 0x000fe40007ffe0ff */
[----:B------:R-:W-:-:S02]  /*0670*/  LEA.HI.SX32 R197, R10, R197, 0x1d ;  /* 0x000000c50ac57211 */ /* 0x000fc400078feaff */
[----:B------:R-:W-:Y:S01]  /*0680*/  IADD3 R207, PT, PT, R13, 0x80, RZ ;  /* 0x000000800dcf7810 */ /* 0x000fe20007ffe0ff */
[--C-:B------:R-:W-:Y:S01]  /*0690*/  IMAD.WIDE.U32 R168, R9, 0x10, R192.reuse ;  /* 0x0000001009a87825 */ /* 0x100fe200078e00c0 */
[C---:B------:R-:W-:Y:S01]  /*06a0*/  LEA R10, P0, R0.reuse, UR10, 0x2 ;  /* 0x0000000a000a7c11 */ /* 0x040fe2000f8010ff */
[----:B------:R-:W3:Y:S02]  /*06b0*/  LDG.E.128 R16, desc[UR6][R16.64] ;  /* 0x0000000610107981 */ /* 0x000ee4000c1e1d00 */
[----:B------:R-:W-:Y:S01]  /*06c0*/  IMAD.WIDE.U32 R176, R15, 0x10, R192 ;  /* 0x000000100fb07825 */ /* 0x000fe200078e00c0 */
[----:B------:R-:W-:Y:S01]  /*06d0*/  LEA.HI.X R11, R0, UR11, R3, 0x2, P0 ;  /* 0x0000000b000b7c11 */ /* 0x000fe200080f1403 */
[----:B------:R-:W4:Y:S02]  /*06e0*/  LDG.E.128 R168, desc[UR6][R168.64] ;  /* 0x00000006a8a87981 */ /* 0x000f24000c1e1d00 */
[--C-:B------:R-:W-:Y:S01]  /*06f0*/  IMAD.WIDE.U32 R184, R205, 0x10, R192.reuse ;  /* 0x00000010cdb87825 */ /* 0x100fe200078e00c0 */
[----:B------:R-:W-:Y:S01]  /*0700*/  IADD3 R181, PT, PT, R197, 0x40, RZ ;  /* 0x00000040c5b57810 */ /* 0x000fe20007ffe0ff */
[----:B------:R-:W4:Y:S02]  /*0710*/  LDG.E R10, desc[UR6][R10.64] ;  /* 0x000000060a0a7981 */ /* 0x000f24000c1e1900 */
[----:B------:R-:W-:Y:S01]  /*0720*/  IMAD.WIDE.U32 R192, R207, 0x10, R192 ;  /* 0x00000010cfc07825 */ /* 0x000fe200078e00c0 */
[C---:B------:R-:W-:Y:S01]  /*0730*/  IADD3 R173, PT, PT, R197.reuse, 0x20, RZ ;  /* 0x00000020c5ad7810 */ /* 0x040fe20007ffe0ff */
[----:B------:R-:W4:Y:S02]  /*0740*/  LDG.E.128 R184, desc[UR6][R184.64] ;  /* 0x00000006b8b87981 */ /* 0x000f24000c1e1d00 */
[----:B--2---:R-:W-:-:S02]  /*0750*/  IMAD.WIDE.U32 R200, R197, 0x10, R6 ;  /* 0x00000010c5c87825 */ /* 0x004fc400078e0006 */
[----:B------:R-:W2:Y:S01]  /*0760*/  LDG.E.128 R192, desc[UR6][R192.64] ;  /* 0x00000006c0c07981 */ /* 0x000ea2000c1e1d00 */
[----:B------:R-:W-:Y:S01]  /*0770*/  IADD3 R189, PT, PT, R197, 0x60, RZ ;  /* 0x00000060c5bd7810 */ /* 0x000fe20007ffe0ff */
[--C-:B------:R-:W-:Y:S01]  /*0780*/  IMAD.WIDE.U32 R180, R181, 0x10, R6.reuse ;  /* 0x00000010b5b47825 */ /* 0x100fe200078e0006 */
[----:B------:R-:W-:Y:S01]  /*0790*/  IADD3 R197, PT, PT, R197, 0x80, RZ ;  /* 0x00000080c5c57810 */ /* 0x000fe20007ffe0ff */
[----:B------:R-:W2:Y:S04]  /*07a0*/  LDG.E.128 R176, desc[UR6][R176.64] ;  /* 0x00000006b0b07981 */ /* 0x000ea8000c1e1d00 */
[----:B------:R-:W2:Y:S01]  /*07b0*/  LDG.E.128 R200, desc[UR6][R200.64] ;  /* 0x00000006c8c87981 */ /* 0x000ea2000c1e1d00 */
[----:B------:R-:W-:-:S03]  /*07c0*/  IMAD.WIDE.U32 R172, R173, 0x10, R6 ;  /* 0x00000010adac7825 */ /* 0x000fc600078e0006 */
[----:B------:R-:W2:Y:S01]  /*07d0*/  LDG.E.128 R180, desc[UR6][R180.64] ;  /* 0x00000006b4b47981 */ /* 0x000ea2000c1e1d00 */
[----:B------:R-:W-:-:S03]  /*07e0*/  IMAD.WIDE.U32 R196, R197, 0x10, R6 ;  /* 0x00000010c5c47825 */ /* 0x000fc600078e0006 */
[----:B------:R-:W2:Y:S01]  /*07f0*/  LDG.E.128 R172, desc[UR6][R172.64] ;  /* 0x00000006acac7981 */ /* 0x000ea2000c1e1d00 */
[----:B------:R-:W-:-:S03]  /*0800*/  IMAD.WIDE.U32 R188, R189, 0x10, R6 ;  /* 0x00000010bdbc7825 */ /* 0x000fc600078e0006 */
[----:B------:R-:W2:Y:S04]  /*0810*/  LDG.E.128 R196, desc[UR6][R196.64] ;  /* 0x00000006c4c47981 */ /* 0x000ea8000c1e1d00 */
[----:B------:R-:W2:Y:S01]  /*0820*/  LDG.E.128 R188, desc[UR6][R188.64] ;  /* 0x00000006bcbc7981 */ /* 0x000ea2000c1e1d00 */
[----:B------:R-:W-:Y:S02]  /*0830*/  MOV R6, UR14 ;  /* 0x0000000e00067c02 */ /* 0x000fe40008000f00 */
[----:B------:R-:W-:Y:S02]  /*0840*/  MOV R7, UR15 ;  /* 0x0000000f00077c02 */ /* 0x000fe40008000f00 */
[----:B------:R-:W-:-:S04]  /*0850*/  ISETP.NE.U32.AND P0, PT, R6, RZ, PT ;  /* 0x000000ff0600720c */ /* 0x000fc80003f05070 */
[----:B------:R-:W-:-:S13]  /*0860*/  ISETP.NE.AND.EX P0, PT, R7, RZ, PT, P0 ;  /* 0x000000ff0700720c */ /* 0x000fda0003f05300 */
[----:B------:R-:W0:Y:S08]  /*0870*/  @P0 LDC.64 R234, c[0x0][0x438] ;  /* 0x00010e00ffea0b82 */ /* 0x000e300000000a00 */
[----:B------:R-:W1:Y:S08]  /*0880*/  @P0 LDC.64 R236, c[0x0][0x438] ;  /* 0x00010e00ffec0b82 */ /* 0x000e700000000a00 */
[----:B------:R-:W1:Y:S08]  /*0890*/  @P0 LDC.64 R208, c[0x0][0x438] ;  /* 0x00010e00ffd00b82 */ /* 0x000e700000000a00 */
[----:B------:R-:W1:Y:S08]  /*08a0*/  @P0 LDC.64 R212, c[0x0][0x438] ;  /* 0x00010e00ffd40b82 */ /* 0x000e700000000a00 */
[----:B------:R-:W1:Y:S01]  /*08b0*/  @P0 LDC.64 R210, c[0x0][0x438] ;  /* 0x00010e00ffd20b82 */ /* 0x000e620000000a00 */
[----:B0-----:R-:W-:Y:S01]  /*08c0*/  @P0 IMAD.WIDE.U32 R234, R9, 0x10, R234 ;  /* 0x0000001009ea0825 */ /* 0x001fe200078e00ea */
[----:B------:R-:W-:-:S03]  /*08d0*/  ISETP.NE.AND P1, PT, RZ, UR8, PT ;  /* 0x00000008ff007c0c */ /* 0x000fc6000bf25270 */
[----:B-1----:R-:W-:Y:S01]  /*08e0*/  @P0 IMAD.WIDE.U32 R236, R13, 0x10, R236 ;  /* 0x000000100dec0825 */ /* 0x002fe200078e00ec */
[----:B------:R4:W5:Y:S03]  /*08f0*/  @P0 LDG.E.128 R148, desc[UR6][R234.64] ;  /* 0x00000006ea940981 */ /* 0x000966000c1e1d00 */
[----:B------:R-:W-:Y:S01]  /*0900*/  @P0 IMAD.WIDE.U32 R208, R15, 0x10, R208 ;  /* 0x000000100fd00825 */ /* 0x000fe200078e00d0 */
[----:B------:R0:W5:Y:S04]  /*0910*/  @P0 LDG.E.128 R144, desc[UR6][R236.64] ;  /* 0x00000006ec900981 */ /* 0x000168000c1e1d00 */
[----:B------:R1:W5:Y:S01]  /*0920*/  @P0 LDG.E.128 R152, desc[UR6][R208.64] ;  /* 0x00000006d0980981 */ /* 0x000362000c1e1d00 */
[----:B------:R-:W-:-:S05]  /*0930*/  @P0 IMAD.WIDE.U32 R212, R207, 0x10, R212 ;  /* 0x00000010cfd40825 */ /* 0x000fca00078e00d4 */
[----:B------:R1:W5:Y:S01]  /*0940*/  @P0 LDG.E.128 R160, desc[UR6][R212.64] ;  /* 0x00000006d4a00981 */ /* 0x000362000c1e1d00 */
[----:B------:R-:W-:-:S05]  /*0950*/  @P0 IMAD.WIDE.U32 R210, R205, 0x10, R210 ;  /* 0x00000010cdd20825 */ /* 0x000fca00078e00d2 */
[----:B------:R1:W5:Y:S01]  /*0960*/  @P0 LDG.E.128 R156, desc[UR6][R210.64] ;  /* 0x00000006d29c0981 */ /* 0x000362000c1e1d00 */
[C---:B---3--:R-:W-:Y:S02]  /*0970*/  PRMT R3, R16.reuse, 0x7632, R3 ;  /* 0x0000763210037816 */ /* 0x048fe40000000003 */
[----:B------:R-:W-:Y:S02]  /*0980*/  SHF.L.U32 R12, R16, 0x10, RZ ;  /* 0x00000010100c7819 */ /* 0x000fe400000006ff */
[----:B------:R-:W-:Y:S02]  /*0990*/  PRMT R16, R19, 0x7632, R16 ;  /* 0x0000763213107816 */ /* 0x000fe40000000010 */
[----:B------:R-:W-:Y:S02]  /*09a0*/  SHF.L.U32 R14, R17, 0x10, RZ ;  /* 0x00000010110e7819 */ /* 0x000fe400000006ff */
[----:B----4-:R-:W-:Y:S02]  /*09b0*/  FSEL R235, R10, RZ, !P1 ;  /* 0x000000ff0aeb7208 */ /* 0x010fe40004800000 */
[----:B------:R-:W-:-:S02]  /*09c0*/  PRMT R13, R18, 0x7632, R13 ;  /* 0x00007632120d7816 */ /* 0x000fc4000000000d */
[----:B------:R-:W-:Y:S02]  /*09d0*/  SHF.L.U32 R15, R18, 0x10, RZ ;  /* 0x00000010120f7819 */ /* 0x000fe400000006ff */
[C---:B------:R-:W-:Y:S02]  /*09e0*/  PRMT R204, R169.reuse, 0x7632, R204 ;  /* 0x00007632a9cc7816 */ /* 0x040fe400000000cc */
[C---:B--2---:R-:W-:Y:S02]  /*09f0*/  PRMT R10, R192.reuse, 0x7632, R10 ;  /* 0x00007632c00a7816 */ /* 0x044fe4000000000a */
[----:B------:R-:W-:Y:S02]  /*0a00*/  SHF.L.U32 R234, R192, 0x10, RZ ;  /* 0x00000010c0ea7819 */ /* 0x000fe400000006ff */
[----:B------:R-:W-:Y:S02]  /*0a10*/  SHF.L.U32 R206, R169, 0x10, RZ ;  /* 0x00000010a9ce7819 */ /* 0x000fe400000006ff */
[----:B------:R-:W-:-:S02]  /*0a20*/  PRMT R226, R184, 0x7632, R226 ;  /* 0x00007632b8e27816 */ /* 0x000fc400000000e2 */
[----:B------:R-:W-:Y:S02]  /*0a30*/  SHF.L.U32 R227, R184, 0x10, RZ ;  /* 0x00000010b8e37819 */ /* 0x000fe400000006ff */
[C---:B------:R-:W-:Y:S02]  /*0a40*/  PRMT R192, R193.reuse, 0x7632, R192 ;  /* 0x00007632c1c07816 */ /* 0x040fe400000000c0 */
[----:B0-----:R-:W-:Y:S02]  /*0a50*/  SHF.L.U32 R236, R193, 0x10, RZ ;  /* 0x00000010c1ec7819 */ /* 0x001fe400000006ff */
[----:B------:R-:W-:Y:S02]  /*0a60*/  SHF.L.U32 R16, R16, 0x10, RZ ;  /* 0x0000001010107819 */ /* 0x000fe400000006ff */
        /* <DEDUP_REMOVED lines=12> */
[----:B------:R-:W-:Y:S02]  /*0b30*/  PRMT R170, R171, 0x7632, R170 ;  /* 0x00007632abaa7816 */ /* 0x000fe400000000aa */
[----:B------:R-:W-:-:S02]  /*0b40*/  PRMT R176, R177, 0x7632, R176 ;  /* 0x00007632b1b07816 */ /* 0x000fc400000000b0 */
[----:B------:R-:W-:Y:S02]  /*0b50*/  SHF.L.U32 R220, R177, 0x10, RZ ;  /* 0x00000010b1dc7819 */ /* 0x000fe400000006ff */
[C---:B------:R-:W-:Y:S02]  /*0b60*/  PRMT R185, R186.reuse, 0x7632, R185 ;  /* 0x00007632bab97816 */ /* 0x040fe400000000b9 */
[----:B------:R-:W-:Y:S02]  /*0b70*/  SHF.L.U32 R229, R186, 0x10, RZ ;  /* 0x00000010bae57819 */ /* 0x000fe400000006ff */
[C---:B------:R-:W-:Y:S02]  /*0b80*/  PRMT R194, R195.reuse, 0x7632, R194 ;  /* 0x00007632c3c27816 */ /* 0x040fe400000000c2 */
[----:B------:R-:W-:Y:S01]  /*0b90*/  SHF.L.U32 R240, R195, 0x10, RZ ;  /* 0x00000010c3f07819 */ /* 0x000fe200000006ff */
[----:B------:R-:W-:Y:S01]  /*0ba0*/  FADD.FTZ R195, -R235, R12 ;  /* 0x0000000cebc37221 */ /* 0x000fe20000010100 */
[----:B------:R-:W-:-:S02]  /*0bb0*/  PRMT R202, R168, 0x7632, R202 ;  /* 0x00007632a8ca7816 */ /* 0x000fc400000000ca */
[----:B------:R-:W-:Y:S02]  /*0bc0*/  PRMT R177, R178, 0x7632, R177 ;  /* 0x00007632b2b17816 */ /* 0x000fe400000000b1 */
[----:B------:R-:W-:Y:S02]  /*0bd0*/  SHF.L.U32 R222, R179, 0x10, RZ ;  /* 0x00000010b3de7819 */ /* 0x000fe400000006ff */
[----:B------:R-:W-:Y:S01]  /*0be0*/  PRMT R186, R187, 0x7632, R186 ;  /* 0x00007632bbba7816 */ /* 0x000fe200000000ba */
[C---:B-1----:R-:W-:Y:S01]  /*0bf0*/  FADD.FTZ R209, -R235.reuse, R14 ;  /* 0x0000000eebd17221 */ /* 0x042fe20000010100 */
[----:B------:R-:W-:Y:S01]  /*0c00*/  SHF.L.U32 R168, R168, 0x10, RZ ;  /* 0x00000010a8a87819 */ /* 0x000fe200000006ff */
[----:B------:R-:W-:Y:S01]  /*0c10*/  FADD.FTZ R237, -R235, R16 ;  /* 0x00000010ebed7221 */ /* 0x000fe20000010100 */
[----:B------:R-:W-:Y:S02]  /*0c20*/  SHF.L.U32 R12, R3, 0x10, RZ ;  /* 0x00000010030c7819 */ /* 0x000fe400000006ff */
[----:B------:R-:W-:Y:S01]  /*0c30*/  SHF.L.U32 R208, R13, 0x10, RZ ;  /* 0x000000100dd07819 */ /* 0x000fe200000006ff */
[----:B------:R-:W-:Y:S01]  /*0c40*/  FADD.FTZ R241, -R235, R206 ;  /* 0x000000ceebf17221 */ /* 0x000fe20000010100 */
[----:B------:R-:W-:-:S02]  /*0c50*/  SHF.L.U32 R221, R178, 0x10, RZ ;  /* 0x00000010b2dd7819 */ /* 0x000fc400000006ff */
[----:B------:R-:W-:Y:S02]  /*0c60*/  SHF.L.U32 R14, R11, 0x10, RZ ;  /* 0x000000100b0e7819 */ /* 0x000fe400000006ff */
[----:B------:R-:W-:Y:S02]  /*0c70*/  SHF.L.U32 R16, R170, 0x10, RZ ;  /* 0x00000010aa107819 */ /* 0x000fe400000006ff */
[----:B------:R-:W-:Y:S02]  /*0c80*/  PRMT R178, R179, 0x7632, R178 ;  /* 0x00007632b3b27816 */ /* 0x000fe400000000b2 */
[----:B------:R-:W-:Y:S02]  /*0c90*/  SHF.L.U32 R230, R187, 0x10, RZ ;  /* 0x00000010bbe67819 */ /* 0x000fe400000006ff */
[----:B------:R-:W-:Y:S01]  /*0ca0*/  SHF.L.U32 R170, R177, 0x10, RZ ;  /* 0x00000010b1aa7819 */ /* 0x000fe200000006ff */
[C---:B------:R-:W-:Y:S01]  /*0cb0*/  FADD.FTZ R177, -R235.reuse, R222 ;  /* 0x000000deebb17221 */ /* 0x040fe20000010100 */
[----:B------:R-:W-:Y:S01]  /*0cc0*/  SHF.L.U32 R206, R186, 0x10, RZ ;  /* 0x00000010bace7819 */ /* 0x000fe200000006ff */
[----:B------:R-:W-:Y:S01]  /*0cd0*/  FADD.FTZ R13, -R235, R12 ;  /* 0x0000000ceb0d7221 */ /* 0x000fe20000010100 */
[----:B------:R-:W-:Y:S01]  /*0ce0*/  SHF.L.U32 R214, R171, 0x10, RZ ;  /* 0x00000010abd67819 */ /* 0x000fe200000006ff */
[C---:B------:R-:W-:Y:S01]  /*0cf0*/  FADD.FTZ R213, -R235.reuse, R208 ;  /* 0x000000d0ebd57221 */ /* 0x040fe20000010100 */
[C---:B------:R-:W-:Y:S01]  /*0d00*/  PRMT R8, R200.reuse, 0x7632, R8 ;  /* 0x00007632c8087816 */ /* 0x040fe20000000008 */
[----:B------:R-:W-:Y:S01]  /*0d10*/  FADD.FTZ R239, -R235, R168 ;  /* 0x000000a8ebef7221 */ /* 0x000fe20000010100 */
[----:B------:R-:W-:-:S02]  /*0d20*/  SHF.L.U32 R9, R200, 0x10, RZ ;  /* 0x00000010c8097819 */ /* 0x000fc400000006ff */
[C---:B------:R-:W-:Y:S02]  /*0d30*/  PRMT R224, R182.reuse, 0x7632, R224 ;  /* 0x00007632b6e07816 */ /* 0x040fe400000000e0 */
[----:B------:R-:W-:Y:S01]  /*0d40*/  SHF.L.U32 R225, R182, 0x10, RZ ;  /* 0x00000010b6e17819 */ /* 0x000fe200000006ff */
[----:B------:R-:W-:Y:S01]  /*0d50*/  FADD.FTZ R211, -R235, R14 ;  /* 0x0000000eebd37221 */ /* 0x000fe20000010100 */
[----:B------:R-:W-:Y:S01]  /*0d60*/  PRMT R182, R183, 0x7632, R182 ;  /* 0x00007632b7b67816 */ /* 0x000fe200000000b6 */
[----:B------:R-:W-:Y:S01]  /*0d70*/  FADD.FTZ R249, -R235, R236 ;  /* 0x000000ecebf97221 */ /* 0x000fe20000010100 */
[----:B------:R-:W-:Y:S02]  /*0d80*/  SHF.L.U32 R12, R204, 0x10, RZ ;  /* 0x00000010cc0c7819 */ /* 0x000fe400000006ff */
[----:B------:R-:W-:Y:S01]  /*0d90*/  SHF.L.U32 R168, R176, 0x10, RZ ;  /* 0x00000010b0a87819 */ /* 0x000fe200000006ff */
[----:B-----5:R-:W-:Y:S01]  /*0da0*/  FMUL.FTZ R177, R4, R177 ;  /* 0x000000b104b17220 */ /* 0x020fe20000410000 */
[----:B------:R-:W-:-:S02]  /*0db0*/  PRMT R171, R172, 0x7632, R171 ;  /* 0x00007632acab7816 */ /* 0x000fc400000000ab */
[----:B------:R-:W-:Y:S02]  /*0dc0*/  SHF.L.U32 R215, R172, 0x10, RZ ;  /* 0x00000010acd77819 */ /* 0x000fe400000006ff */
[----:B------:R-:W-:Y:S02]  /*0dd0*/  SHF.L.U32 R183, R183, 0x10, RZ ;  /* 0x00000010b7b77819 */ /* 0x000fe400000006ff */
[----:B------:R-:W-:Y:S02]  /*0de0*/  SHF.L.U32 R176, R178, 0x10, RZ ;  /* 0x00000010b2b07819 */ /* 0x000fe400000006ff */
[----:B------:R-:W-:Y:S01]  /*0df0*/  SHF.L.U32 R204, R185, 0x10, RZ ;  /* 0x00000010b9cc7819 */ /* 0x000fe200000006ff */
[C---:B------:R-:W-:Y:S01]  /*0e00*/  FADD.FTZ R185, -R235.reuse, R230 ;  /* 0x000000e6ebb97221 */ /* 0x040fe20000010100 */
[----:B------:R-:W-:Y:S01]  /*0e10*/  SHF.L.U32 R210, R192, 0x10, RZ ;  /* 0x00000010c0d27819 */ /* 0x000fe200000006ff */
[----:B------:R-:W-:Y:S01]  /*0e20*/  FADD.FTZ R192, -R235, R206 ;  /* 0x000000ceebc07221 */ /* 0x000fe20000010100 */
[----:B------:R-:W-:Y:S01]  /*0e30*/  PRMT R17, R201, 0x7632, R17 ;  /* 0x00007632c9117816 */ /* 0x000fe20000000011 */
[----:B------:R-:W-:Y:S01]  /*0e40*/  FADD.FTZ R243, -R235, R220 ;  /* 0x000000dcebf37221 */ /* 0x000fe20000010100 */
[----:B------:R-:W-:Y:S01]  /*0e50*/  PRMT R172, R173, 0x7632, R172 ;  /* 0x00007632adac7816 */ /* 0x000fe200000000ac */
[----:B------:R-:W-:Y:S01]  /*0e60*/  FMUL.FTZ R3, R4, R195 ;  /* 0x000000c304037220 */ /* 0x000fe20000410000 */
[----:B------:R-:W-:Y:S01]  /*0e70*/  SHF.L.U32 R14, R169, 0x10, RZ ;  /* 0x00000010a90e7819 */ /* 0x000fe200000006ff */
[----:B------:R-:W-:Y:S01]  /*0e80*/  FADD.FTZ R169, -R235, R214 ;  /* 0x000000d6eba97221 */ /* 0x000fe20000010100 */
[----:B------:R-:W-:Y:S01]  /*0e90*/  SHF.L.U32 R178, R226, 0x10, RZ ;  /* 0x00000010e2b27819 */ /* 0x000fe200000006ff */
[----:B------:R-:W-:Y:S01]  /*0ea0*/  FMUL.FTZ R226, R4, R213 ;  /* 0x000000d504e27220 */ /* 0x000fe20000410000 */
[----:B------:R-:W-:-:S02]  /*0eb0*/  SHF.L.U32 R208, R10, 0x10, RZ ;  /* 0x000000100ad07819 */ /* 0x000fc400000006ff */
[----:B------:R-:W-:Y:S01]  /*0ec0*/  SHF.L.U32 R236, R19, 0x10, RZ ;  /* 0x0000001013ec7819 */ /* 0x000fe200000006ff */
[----:B------:R-:W-:Y:S01]  /*0ed0*/  FADD.FTZ R11, -R235, R18 ;  /* 0x00000012eb0b7221 */ /* 0x000fe20000010100 */
[----:B------:R-:W-:Y:S01]  /*0ee0*/  SHF.L.U32 R173, R173, 0x10, RZ ;  /* 0x00000010adad7819 */ /* 0x000fe200000006ff */
[----:B------:R-:W-:Y:S01]  /*0ef0*/  FMUL.FTZ R220, R4, R13 ;  /* 0x0000000d04dc7220 */ /* 0x000fe20000410000 */
[----:B------:R-:W-:Y:S01]  /*0f00*/  PRMT R206, R196, 0x7632, R206 ;  /* 0x00007632c4ce7816 */ /* 0x000fe200000000ce */
[----:B------:R-:W-:Y:S01]  /*0f10*/  FMUL.FTZ R241, R4, R241 ;  /* 0x000000f104f17220 */ /* 0x000fe20000410000 */
[----:B------:R-:W-:Y:S01]  /*0f20*/  SHF.L.U32 R230, R8, 0x10, RZ ;  /* 0x0000001008e67819 */ /* 0x000fe200000006ff */
[----:B------:R-:W-:Y:S01]  /*0f30*/  FMUL.FTZ R8, R104, R9 ;  /* 0x0000000968087220 */ /* 0x000fe20000410000 */
[C---:B------:R-:W-:Y:S01]  /*0f40*/  PRMT R216, R174.reuse, 0x7632, R216 ;  /* 0x00007632aed87816 */ /* 0x040fe200000000d8 */
[----:B------:R-:W-:Y:S01]  /*0f50*/  FADD.FTZ R247, -R235, R234 ;  /* 0x000000eaebf77221 */ /* 0x000fe20000010100 */
[----:B------:R-:W-:-:S02]  /*0f60*/  SHF.L.U32 R217, R174, 0x10, RZ ;  /* 0x00000010aed97819 */ /* 0x000fc400000006ff */
[C---:B------:R-:W-:Y:S02]  /*0f70*/  PRMT R232, R190.reuse, 0x7632, R232 ;  /* 0x00007632bee87816 */ /* 0x040fe400000000e8 */
[----:B------:R-:W-:Y:S02]  /*0f80*/  SHF.L.U32 R233, R190, 0x10, RZ ;  /* 0x00000010bee97819 */ /* 0x000fe400000006ff */
[----:B------:R-:W-:Y:S01]  /*0f90*/  SHF.L.U32 R202, R202, 0x10, RZ ;  /* 0x00000010caca7819 */ /* 0x000fe200000006ff */
[----:B------:R-:W-:Y:S01]  /*0fa0*/  FADD.FTZ R82, R82, R183 ;  /* 0x000000b752527221 */ /* 0x000fe20000010000 */
[----:B------:R-:W-:Y:S01]  /*0fb0*/  PRMT R174, R175, 0x7632, R174 ;  /* 0x00007632afae7816 */ /* 0x000fe200000000ae */
[-C--:B------:R-:W-:Y:S01]  /*0fc0*/  FFMA.FTZ R42, R177, R183.reuse, R42 ;  /* 0x000000b7b12a7223 */ /* 0x080fe2000001002a */
[----:B------:R-:W-:Y:S01]  /*0fd0*/  PRMT R190, R191, 0x7632, R190 ;  /* 0x00007632bfbe7816 */ /* 0x000fe200000000be */
[----:B------:R-:W-:Y:S01]  /*0fe0*/  FMUL.FTZ R250, R126, R183 ;  /* 0x000000b77efa7220 */ /* 0x000fe20000410000 */
[----:B------:R-:W-:-:S02]  /*0ff0*/  SHF.L.U32 R18, R218, 0x10, RZ ;  /* 0x00000010da127819 */ /* 0x000fc400000006ff */
[----:B------:R-:W-:Y:S02]  /*1000*/  SHF.L.U32 R184, R184, 0x10, RZ ;  /* 0x00000010b8b87819 */ /* 0x000fe400000006ff */
[----:B------:R-:W-:Y:S01]  /*1010*/  SHF.L.U32 R212, R193, 0x10, RZ ;  /* 0x00000010c1d47819 */ /* 0x000fe200000006ff */
[----:B------:R-:W-:Y:S01]  /*1020*/  FADD.FTZ R100, R100, R9 ;  /* 0x0000000964647221 */ /* 0x000fe20000010000 */
[----:B------:R-:W-:Y:S01]  /*1030*/  SHF.L.U32 R175, R175, 0x10, RZ ;  /* 0x00000010afaf7819 */ /* 0x000fe200000006ff */
[----:B------:R-:W-:Y:S01]  /*1040*/  FFMA.FTZ R20, R3, R9, R20 ;  /* 0x0000000903147223 */ /* 0x000fe20000010014 */
[----:B------:R-:W-:Y:S01]  /*1050*/  SHF.L.U32 R191, R191, 0x10, RZ ;  /* 0x00000010bfbf7819 */ /* 0x000fe200000006ff */
[----:B------:R-:W-:Y:S01]  /*1060*/  FADD.FTZ R97, R97, R236 ;  /* 0x000000ec61617221 */ /* 0x000fe20000010000 */
[----:B------:R-:W-:Y:S01]  /*1070*/  SHF.L.U32 R214, R194, 0x10, RZ ;  /* 0x00000010c2d67819 */ /* 0x000fe200000006ff */
[----:B------:R-:W-:Y:S01]  /*1080*/  FADD.FTZ R194, -R235, R208 ;  /* 0x000000d0ebc27221 */ /* 0x000fe20000010100 */
[----:B------:R-:W-:Y:S01]  /*1090*/  SHF.L.U32 R234, R17, 0x10, RZ ;  /* 0x0000001011ea7819 */ /* 0x000fe200000006ff */
[-C--:B------:R-:W-:Y:S01]  /*10a0*/  FFMA.FTZ R25, R226, R236.reuse, R25 ;  /* 0x000000ece2197223 */ /* 0x080fe20000010019 */
[----:B------:R-:W-:Y:S01]  /*10b0*/  SHF.L.U32 R201, R201, 0x10, RZ ;  /* 0x00000010c9c97819 */ /* 0x000fe200000006ff */
[----:B------:R-:W-:Y:S01]  /*10c0*/  FMUL.FTZ R17, R109, R236 ;  /* 0x000000ec6d117220 */ /* 0x000fe20000410000 */
[C---:B------:R-:W-:Y:S01]  /*10d0*/  FMUL.FTZ R169, R4.reuse, R169 ;  /* 0x000000a904a97220 */ /* 0x040fe20000410000 */
        /* <DEDUP_REMOVED lines=9> */
[----:B------:R-:W-:Y:S01]  /*1170*/  FADD.FTZ R206, RZ, R8 ;  /* 0x00000008ffce7221 */ /* 0x000fe20000010000 */
[C---:B------:R-:W-:Y:S01]  /*1180*/  FADD.FTZ R10, -R235.reuse, R202 ;  /* 0x000000caeb0a7221 */ /* 0x040fe20000010100 */
[----:B------:R-:W-:Y:S01]  /*1190*/  FADD.FTZ R186, -R235, R204 ;  /* 0x000000ccebba7221 */ /* 0x000fe20000010100 */
[----:B------:R-:W-:Y:S01]  /*11a0*/  SHF.L.U32 R230, R171, 0x10, RZ ;  /* 0x00000010abe67819 */ /* 0x000fe200000006ff */
[----:B------:R-:W-:Y:S01]  /*11b0*/  FFMA.FTZ R173, R3, R8, RZ ;  /* 0x0000000803ad7223 */ /* 0x000fe200000100ff */
        /* <DEDUP_REMOVED lines=22> */
[----:B------:R-:W-:Y:S01]  /*1320*/  FADD.FTZ R90, R90, R175 ;  /* 0x000000af5a5a7221 */ /* 0x000fe20000010000 */
[-C--:B------:R-:W-:Y:S01]  /*1330*/  FFMA.FTZ R34, R169, R175.reuse, R34 ;  /* 0x000000afa9227223 */ /* 0x080fe20000010022 */
[----:B------:R-:W-:Y:S01]  /*1340*/  FMUL.FTZ R240, R118, R175 ;  /* 0x000000af76f07220 */ /* 0x000fe20000410000 */
[----:B------:R-:W-:Y:S01]  /*1350*/  FADD.FTZ R74, R74, R191 ;  /* 0x000000bf4a4a7221 */ /* 0x000fe20000010000 */
[-C--:B------:R-:W-:Y:S01]  /*1360*/  FFMA.FTZ R50, R185, R191.reuse, R50 ;  /* 0x000000bfb9327223 */ /* 0x080fe20000010032 */
[----:B------:R-:W-:Y:S01]  /*1370*/  FMUL.FTZ R190, R134, R191 ;  /* 0x000000bf86be7220 */ /* 0x000fe20000410000 */
[----:B------:R-:W-:Y:S01]  /*1380*/  FMUL.FTZ R214, R106, R201 ;  /* 0x000000c96ad67220 */ /* 0x000fe20000410000 */
[----:B------:R-:W-:Y:S01]  /*1390*/  SHF.L.U32 R191, R208, 0x10, RZ ;  /* 0x00000010d0bf7819 */ /* 0x000fe200000006ff */
[----:B------:R-:W-:Y:S01]  /*13a0*/  FADD.FTZ R175, R206, R9 ;  /* 0x00000009ceaf7221 */ /* 0x000fe20000010000 */
[----:B------:R-:W-:Y:S01]  /*13b0*/  FMUL.FTZ R209, R4, R209 ;  /* 0x000000d104d17220 */ /* 0x000fe20000410000 */
[----:B------:R-:W-:Y:S01]  /*13c0*/  FFMA.FTZ R208, R220, R9, R173 ;  /* 0x00000009dcd07223 */ /* 0x000fe200000100ad */
[----:B------:R-:W-:Y:S01]  /*13d0*/  FMUL.FTZ R13, R107, R234 ;  /* 0x000000ea6b0d7220 */ /* 0x000fe20000410000 */
[----:B------:R-:W-:Y:S01]  /*13e0*/  FADD.FTZ R175, R175, R214 ;  /* 0x000000d6afaf7221 */ /* 0x000fe20000010000 */
[----:B------:R-:W-:Y:S01]  /*13f0*/  FMUL.FTZ R222, R4, R211 ;  /* 0x000000d304de7220 */ /* 0x000fe20000410000 */
[----:B------:R-:W-:Y:S01]  /*1400*/  FFMA.FTZ R173, R209, R214, R208 ;  /* 0x000000d6d1ad7223 */ /* 0x000fe200000100d0 */
[----:B------:R-:W-:Y:S01]  /*1410*/  FMUL.FTZ R218, R108, R205 ;  /* 0x000000cd6cda7220 */ /* 0x000fe20000410000 */
[----:B------:R-:W-:Y:S01]  /*1420*/  FADD.FTZ R175, R175, R13 ;  /* 0x0000000dafaf7221 */ /* 0x000fe20000010000 */
[----:B------:R-:W-:Y:S01]  /*1430*/  FMUL.FTZ R15, R4, R15 ;  /* 0x0000000f040f7220 */ /* 0x000fe20000410000 */
[----:B------:R-:W-:Y:S01]  /*1440*/  FFMA.FTZ R208, R222, R13, R173 ;  /* 0x0000000dded07223 */ /* 0x000fe200000100ad */
[----:B------:R-:W-:Y:S01]  /*1450*/  PRMT R200, R203, 0x7632, R200 ;  /* 0x00007632cbc87816 */ /* 0x000fe200000000c8 */
[----:B------:R-:W-:Y:S01]  /*1460*/  FADD.FTZ R175, R175, R218 ;  /* 0x000000daafaf7221 */ /* 0x000fe20000010000 */
[----:B------:R-:W-:Y:S01]  /*1470*/  SHF.L.U32 R203, R203, 0x10, RZ ;  /* 0x00000010cbcb7819 */ /* 0x000fe200000006ff */
[----:B------:R-:W-:Y:S01]  /*1480*/  FFMA.FTZ R173, R15, R218, R208 ;  /* 0x000000da0fad7223 */ /* 0x000fe200000100d0 */
[----:B------:R-:W-:Y:S01]  /*1490*/  SHF.L.U32 R238, R200, 0x10, RZ ;  /* 0x00000010c8ee7819 */ /* 0x000fe200000006ff */
[----:B------:R-:W-:Y:S01]  /*14a0*/  FADD.FTZ R175, R175, R17 ;  /* 0x00000011afaf7221 */ /* 0x000fe20000010000 */
[----:B------:R-:W-:Y:S01]  /*14b0*/  FMUL.FTZ R11, R4, R11 ;  /* 0x0000000b040b7220 */ /* 0x000fe20000410000 */
[----:B------:R-:W-:Y:S01]  /*14c0*/  FMUL.FTZ R200, R110, R203 ;  /* 0x000000cb6ec87220 */ /* 0x000fe20000410000 */
[----:B------:R-:W-:Y:S01]  /*14d0*/  FFMA.FTZ R173, R226, R17, R173 ;  /* 0x00000011e2ad7223 */ /* 0x000fe200000100ad */
[----:B------:R-:W-:Y:S01]  /*14e0*/  PRMT R179, R180, 0x7632, R179 ;  /* 0x00007632b4b37816 */ /* 0x000fe200000000b3 */
[----:B------:R-:W-:Y:S01]  /*14f0*/  FMUL.FTZ R19, R111, R238 ;  /* 0x000000ee6f137220 */ /* 0x000fe20000410000 */
[----:B------:R-:W-:Y:S01]  /*1500*/  FADD.FTZ R175, R175, R200 ;  /* 0x000000c8afaf7221 */ /* 0x000fe20000010000 */
[----:B------:R-:W-:Y:S01]  /*1510*/  FMUL.FTZ R228, R4, R237 ;  /* 0x000000ed04e47220 */ /* 0x000fe20000410000 */
[----:B------:R-:W-:Y:S01]  /*1520*/  FFMA.FTZ R173, R11, R200, R173 ;  /* 0x000000c80bad7223 */ /* 0x000fe200000100ad */
[----:B------:R-:W-:Y:S01]  /*1530*/  FADD.FTZ R103, R103, R234 ;  /* 0x000000ea67677221 */ /* 0x000fe20000010000 */
[----:B------:R-:W-:Y:S01]  /*1540*/  FFMA.FTZ R23, R222, R234, R23 ;  /* 0x000000eade177223 */ /* 0x000fe20000010017 */
[----:B------:R-:W-:Y:S01]  /*1550*/  FMUL.FTZ R10, R4, R10 ;  /* 0x0000000a040a7220 */ /* 0x000fe20000410000 */
[----:B------:R-:W-:Y:S01]  /*1560*/  FMUL.FTZ R234, R112, R215 ;  /* 0x000000d770ea7220 */ /* 0x000fe20000410000 */
[----:B------:R-:W-:Y:S01]  /*1570*/  SHF.L.U32 R242, R179, 0x10, RZ ;  /* 0x00000010b3f27819 */ /* 0x000fe200000006ff */
        /* <DEDUP_REMOVED lines=12> */
[C---:B------:R-:W-:Y:S01]  /*1640*/  PRMT R180, R181.reuse, 0x7632, R180 ;  /* 0x00007632b5b47816 */ /* 0x040fe200000000b4 */
[----:B------:R-:W-:Y:S01]  /*1650*/  FFMA.FTZ R230, R10, R173, R175 ;  /* 0x000000ad0ae67223 */ /* 0x000fe200000100af */
[----:B------:R-:W-:Y:S01]  /*1660*/  SHF.L.U32 R181, R181, 0x10, RZ ;  /* 0x00000010b5b57819 */ /* 0x000fe200000006ff */
[----:B------:R-:W-:Y:S01]  /*1670*/  FMUL.FTZ R243, R4, R243 ;  /* 0x000000f304f37220 */ /* 0x000fe20000410000 */
[----:B------:R-:W-:Y:S01]  /*1680*/  FADD.FTZ R95, R95, R172 ;  /* 0x000000ac5f5f7221 */ /* 0x000fe20000010000 */
[-C--:B------:R-:W-:Y:S01]  /*1690*/  FFMA.FTZ R31, R12, R172.reuse, R31 ;  /* 0x000000ac0c1f7223 */ /* 0x080fe2000001001f */
[----:B------:R-:W-:Y:S01]  /*16a0*/  FMUL.FTZ R175, R115, R172 ;  /* 0x000000ac73af7220 */ /* 0x000fe20000410000 */
[----:B------:R-:W-:Y:S01]  /*16b0*/  FADD.FTZ R172, R179, R236 ;  /* 0x000000ecb3ac7221 */ /* 0x000fe20000010000 */
[----:B------:R-:W-:Y:S01]  /*16c0*/  FFMA.FTZ R179, R241, R236, R230 ;  /* 0x000000ecf1b37223 */ /* 0x000fe200000100e6 */
[----:B------:R-:W-:Y:S01]  /*16d0*/  SHF.L.U32 R216, R216, 0x10, RZ ;  /* 0x00000010d8d87819 */ /* 0x000fe200000006ff */
[----:B------:R-:W-:Y:S01]  /*16e0*/  FADD.FTZ R99, R99, R238 ;  /* 0x000000ee63637221 */ /* 0x000fe20000010000 */
[----:B------:R-:W-:Y:S01]  /*16f0*/  FFMA.FTZ R27, R228, R238, R27 ;  /* 0x000000eee41b7223 */ /* 0x000fe2000001001b */
[----:B------:R-:W-:Y:S01]  /*1700*/  FADD.FTZ R86, R86, R181 ;  /* 0x000000b556567221 */ /* 0x000fe20000010000 */
[-C--:B------:R-:W-:Y:S01]  /*1710*/  FFMA.FTZ R38, R243, R181.reuse, R38 ;  /* 0x000000b5f3267223 */ /* 0x080fe20000010026 */
[----:B------:R-:W-:Y:S01]  /*1720*/  FMUL.FTZ R246, R122, R181 ;  /* 0x000000b57af67220 */ /* 0x000fe20000410000 */
[----:B------:R-:W-:Y:S01]  /*1730*/  FMUL.FTZ R14, R4, R14 ;  /* 0x0000000e040e7220 */ /* 0x000fe20000410000 */
[----:B------:R-:W-:Y:S01]  /*1740*/  FMUL.FTZ R238, R116, R217 ;  /* 0x000000d974ee7220 */ /* 0x000fe20000410000 */
[----:B------:R-:W-:Y:S01]  /*1750*/  FADD.FTZ R181, R172, R175 ;  /* 0x000000afacb57221 */ /* 0x000fe20000010000 */
[----:B------:R-:W-:Y:S01]  /*1760*/  FMUL.FTZ R207, R4, R207 ;  /* 0x000000cf04cf7220 */ /* 0x000fe20000410000 */
[----:B------:R-:W-:Y:S01]  /*1770*/  FFMA.FTZ R172, R12, R175, R179 ;  /* 0x000000af0cac7223 */ /* 0x000fe200000100b3 */
[----:B------:R-:W-:Y:S01]  /*1780*/  PRMT R187, R188, 0x7632, R187 ;  /* 0x00007632bcbb7816 */ /* 0x000fe200000000bb */
        /* <DEDUP_REMOVED lines=20> */
[C---:B------:R-:W-:Y:S01]  /*18d0*/  FMUL.FTZ R249, R4.reuse, R249 ;  /* 0x000000f904f97220 */ /* 0x040fe20000410000 */
[----:B------:R-:W-:Y:S01]  /*18e0*/  FMUL.FTZ R187, R121, R242 ;  /* 0x000000f279bb7220 */ /* 0x000fe20000410000 */
[----:B------:R-:W-:Y:S01]  /*18f0*/  FADD.FTZ R172, R195, R244 ;  /* 0x000000f4c3ac7221 */ /* 0x000fe20000010000 */
[----:B------:R-:W-:Y:S01]  /*1900*/  FMUL.FTZ R18, R4, R18 ;  /* 0x0000001204127220 */ /* 0x000fe20000410000 */
[----:B------:R-:W-:Y:S01]  /*1910*/  FFMA.FTZ R195, R219, R244, R174 ;  /* 0x000000f4dbc37223 */ /* 0x000fe200000100ae */
[----:B------:R-:W-:Y:S01]  /*1920*/  SHF.L.U32 R180, R180, 0x10, RZ ;  /* 0x00000010b4b47819 */ /* 0x000fe200000006ff */
[----:B------:R-:W-:Y:S01]  /*1930*/  FADD.FTZ R70, R70, R197 ;  /* 0x000000c546467221 */ /* 0x000fe20000010000 */
[-C--:B------:R-:W-:Y:S01]  /*1940*/  FFMA.FTZ R54, R249, R197.reuse, R54 ;  /* 0x000000c5f9367223 */ /* 0x080fe20000010036 */
[----:B------:R-:W-:Y:S01]  /*1950*/  FMUL.FTZ R206, R138, R197 ;  /* 0x000000c58ace7220 */ /* 0x000fe20000410000 */
[----:B------:R-:W-:Y:S01]  /*1960*/  FADD.FTZ R197, R172, R187 ;  /* 0x000000bbacc57221 */ /* 0x000fe20000010000 */
[C---:B------:R-:W-:Y:S01]  /*1970*/  PRMT R212, R199.reuse, 0x7632, R212 ;  /* 0x00007632c7d47816 */ /* 0x040fe200000000d4 */
        /* <DEDUP_REMOVED lines=16> */
[----:B------:R-:W-:Y:S01]  /*1a80*/  FMUL.FTZ R197, R125, R224 ;  /* 0x000000e07dc57220 */ /* 0x000fe20000410000 */
[----:B------:R-:W-:-:S02]  /*1a90*/  FADD.FTZ R174, R199, R248 ;  /* 0x000000f8c7ae7221 */ /* 0x000fc40000010000 */
[----:B------:R-:W-:Y:S01]  /*1aa0*/  FFMA.FTZ R199, R221, R248, R170 ;  /* 0x000000f8ddc77223 */ /* 0x000fe200000100aa */
[----:B------:R-:W-:Y:S01]  /*1ab0*/  FADD.FTZ R102, R102, R201 ;  /* 0x000000c966667221 */ /* 0x000fe20000010000 */
[----:B------:R-:W-:Y:S01]  /*1ac0*/  FFMA.FTZ R22, R209, R201, R22 ;  /* 0x000000c9d1167223 */ /* 0x000fe20000010016 */
[----:B------:R-:W-:Y:S01]  /*1ad0*/  SHF.L.U32 R182, R182, 0x10, RZ ;  /* 0x00000010b6b67819 */ /* 0x000fe200000006ff */
        /* <DEDUP_REMOVED lines=12> */
[C---:B------:R-:W-:Y:S01]  /*1ba0*/  PRMT R188, R189.reuse, 0x7632, R188 ;  /* 0x00007632bdbc7816 */ /* 0x040fe200000000bc */
[----:B------:R-:W-:Y:S01]  /*1bb0*/  FFMA.FTZ R174, R176, R199, R201 ;  /* 0x000000c7b0ae7223 */ /* 0x000fe200000100c9 */
[----:B------:R-:W-:Y:S01]  /*1bc0*/  SHF.L.U32 R189, R189, 0x10, RZ ;  /* 0x00000010bdbd7819 */ /* 0x000fe200000006ff */
[----:B------:R-:W-:Y:S01]  /*1bd0*/  FMUL.FTZ R245, R4, R245 ;  /* 0x000000f504f57220 */ /* 0x000fe20000410000 */
[----:B------:R-:W-:Y:S01]  /*1be0*/  FADD.FTZ R98, R98, R203 ;  /* 0x000000cb62627221 */ /* 0x000fe20000010000 */
[----:B------:R-:W-:Y:S01]  /*1bf0*/  FFMA.FTZ R26, R11, R203, R26 ;  /* 0x000000cb0b1a7223 */ /* 0x000fe2000001001a */
        /* <DEDUP_REMOVED lines=9> */
[----:B------:R-:W-:Y:S01]  /*1c90*/  FFMA.FTZ R174, R178, R201, R203 ;  /* 0x000000c9b2ae7223 */ /* 0x000fe200000100cb */
        /* <DEDUP_REMOVED lines=17> */
[----:B------:R-:W-:-:S02]  /*1db0*/  FMUL.FTZ R192, R4, R192 ;  /* 0x000000c004c07220 */ /* 0x000fc40000410000 */
[----:B------:R-:W-:Y:S01]  /*1dc0*/  FADD.FTZ R213, R170, R205 ;  /* 0x000000cdaad57221 */ /* 0x000fe20000010000 */
        /* <DEDUP_REMOVED lines=21> */
[----:B------:R-:W-:Y:S01]  /*1f20*/  FFMA.FTZ R170, R194, R183, R171 ;  /* 0x000000b7c2aa7223 */ /* 0x000fe200000100ab */
[----:B------:R-:W-:Y:S01]  /*1f30*/  PRMT R210, R198, 0x7632, R210 ;  /* 0x00007632c6d27816 */ /* 0x000fe200000000d2 */
[----:B------:R-:W-:Y:S01]  /*1f40*/  FMUL.FTZ R251, R4, R251 ;  /* 0x000000fb04fb7220 */ /* 0x000fe20000410000 */
[----:B------:R-:W-:Y:S01]  /*1f50*/  SHF.L.U32 R198, R198, 0x10, RZ ;  /* 0x00000010c6c67819 */ /* 0x000fe200000006ff */
[----:B------:R-:W-:Y:S01]  /*1f60*/  FADD.FTZ R71, R71, R191 ;  /* 0x000000bf47477221 */ /* 0x000fe20000010000 */
[-C--:B------:R-:W-:Y:S01]  /*1f70*/  FFMA.FTZ R55, R202, R191.reuse, R55 ;  /* 0x000000bfca377223 */ /* 0x080fe20000010037 */
[----:B------:R-:W-:Y:S01]  /*1f80*/  FMUL.FTZ R191, R139, R191 ;  /* 0x000000bf8bbf7220 */ /* 0x000fe20000410000 */
[----:B------:R-:W-:Y:S01]  /*1f90*/  FADD.FTZ R174, R213, R206 ;  /* 0x000000ced5ae7221 */ /* 0x000fe20000010000 */
[----:B------:R-:W-:Y:S01]  /*1fa0*/  FFMA.FTZ R171, R249, R206, R170 ;  /* 0x000000cef9ab7223 */ /* 0x000fe200000100aa */
[----:B------:R-:W-:Y:S01]  /*1fb0*/  FADD.FTZ R92, R92, R215 ;  /* 0x000000d75c5c7221 */ /* 0x000fe20000010000 */
[----:B------:R-:W-:Y:S01]  /*1fc0*/  FFMA.FTZ R28, R239, R215, R28 ;  /* 0x000000d7ef1c7223 */ /* 0x000fe2000001001c */
        /* <DEDUP_REMOVED lines=44> */
.L_x_4828:
        /* <DEDUP_REMOVED lines=19> */
[----:B------:R-:W-:-:S04]  /*23c0*/  IMAD.WIDE.U32 R152, R153, 0x10, R160 ;  /* 0x0000001099987825 */ /* 0x000fc800078e00a0 */
[--C-:B------:R-:W-:Y:S02]  /*23d0*/  IMAD.WIDE.U32 R156, R157, 0x10, R160.reuse ;  /* 0x000000109d9c7825 */ /* 0x100fe400078e00a0 */
[----:B------:R-:W5:Y:S02]  /*23e0*/  LDG.E.128 R152, desc[UR6][R152.64] ;  /* 0x0000000698987981 */ /* 0x000f64000c1e1d00 */
[----:B------:R-:W-:Y:S02]  /*23f0*/  IMAD.WIDE.U32 R160, R147, 0x10, R160 ;  /* 0x0000001093a07825 */ /* 0x000fe400078e00a0 */
[----:B------:R-:W5:Y:S04]  /*2400*/  LDG.E.128 R144, desc[UR6][R144.64] ;  /* 0x0000000690907981 */ /* 0x000f68000c1e1d00 */
[----:B------:R-:W5:Y:S04]  /*2410*/  LDG.E.128 R156, desc[UR6][R156.64] ;  /* 0x000000069c9c7981 */ /* 0x000f68000c1e1d00 */
[----:B------:R-:W5:Y:S02]  /*2420*/  LDG.E.128 R160, desc[UR6][R160.64] ;  /* 0x00000006a0a07981 */ /* 0x000f64000c1e1d00 */
.L_x_4829:
[----:B------:R-:W-:Y:S05]  /*2430*/  BSYNC.RECONVERGENT B1 ;  /* 0x0000000000017941 */ /* 0x000fea0003800200 */
.L_x_4827:
        /* <DEDUP_REMOVED lines=21> */
.L_x_4938:
[----:B------:R-:W3:Y:S01]  /*2590*/  S2R R180, SR_TID.X ;  /* 0x0000000000b47919 */ /* 0x000ee20000002100 */
[----:B------:R-:W-:Y:S01]  /*25a0*/  ISETP.NE.U32.AND P1, PT, R6, RZ, PT ;  /* 0x000000ff0600720c */ /* 0x000fe20003f25070 */
[----:B01----:R-:W-:Y:S01]  /*25b0*/  FADD.FTZ R210, R210, R171 ;  /* 0x000000abd2d27221 */ /* 0x003fe20000010000 */
[----:B------:R-:W-:Y:S01]  /*25c0*/  @P2 IADD3 R5, PT, PT, R5, -0x1, RZ ;  /* 0xffffffff05052810 */ /* 0x000fe20007ffe0ff */
[----:B--2---:R-:W-:Y:S01]  /*25d0*/  FADD.FTZ R6, R182, R217 ;  /* 0x000000d9b6067221 */ /* 0x004fe20000010000 */
[----:B------:R-:W-:Y:S01]  /*25e0*/  ISETP.NE.AND.EX P1, PT, R7, RZ, PT, P1 ;  /* 0x000000ff0700720c */ /* 0x000fe20003f25310 */
[----:B------:R-:W-:Y:S02]  /*25f0*/  IMAD R7, R0, UR9, RZ ;  /* 0x0000000900077c24 */ /* 0x000fe4000f8e02ff */
[----:B------:R-:W-:Y:S01]  /*2600*/  FMUL.FTZ R210, R210, UR12 ;  /* 0x0000000cd2d27c20 */ /* 0x000fe20008410000 */
[----:B------:R-:W-:Y:S01]  /*2610*/  @P2 IMAD R5, R5, UR9, RZ ;  /* 0x0000000905052c24 */ /* 0x000fe2000f8e02ff */
[----:B------:R-:W-:Y:S01]  /*2620*/  ISETP.NE.AND P4, PT, RZ, UR8, PT ;  /* 0x00000008ff007c0c */ /* 0x000fe2000bf85270 */
[----:B------:R-:W-:Y:S01]  /*2630*/  BSSY.RECONVERGENT B1, `(.L_x_4831) ;  /* 0x0000142000017945 */ /* 0x000fe20003800200 */
[----:B------:R-:W-:Y:S01]  /*2640*/  SHF.R.S32.HI R170, RZ, 0x1f, R7 ;  /* 0x0000001fffaa7819 */ /* 0x000fe20000011407 */
[----:B------:R-:W-:Y:S01]  /*2650*/  HFMA2 R217, -RZ, RZ, 0, 0 ;  /* 0x00000000ffd97431 */ /* 0x000fe200000001ff */
[----:B------:R-:W-:-:S02]  /*2660*/  FSEL R210, R210, RZ, !P4 ;  /* 0x000000ffd2d27208 */ /* 0x000fc40006000000 */
[----:B------:R-:W-:Y:S02]  /*2670*/  LEA.HI R7, R170, R7, RZ, 0x3 ;  /* 0x00000007aa077211 */ /* 0x000fe400078f18ff */
[----:B------:R-:W-:-:S04]  /*2680*/  @P2 SHF.R.S32.HI R170, RZ, 0x1f, R5 ;  /* 0x0000001fffaa2819 */ /* 0x000fc80000011405 */
[----:B------:R-:W-:Y:S02]  /*2690*/  @P2 LEA.HI R5, R170, R5, RZ, 0x3 ;  /* 0x00000005aa052211 */ /* 0x000fe400078f18ff */
[----:B---3--:R-:W-:-:S04]  /*26a0*/  LOP3.LUT R182, R180, 0x1f, RZ, 0xc0, !PT ;  /* 0x0000001fb4b67812 */ /* 0x008fc800078ec0ff */
[-C--:B------:R-:W-:Y:S01]  /*26b0*/  @P2 LEA.HI.SX32 R217, R5, R182.reuse, 0x1d ;  /* 0x000000b605d92211 */ /* 0x080fe200078feaff */
[----:B------:R-:W-:Y:S01]  /*26c0*/  FMUL.FTZ R5, R6, UR12 ;  /* 0x0000000c06057c20 */ /* 0x000fe20008410000 */
        /* <DEDUP_REMOVED lines=17> */
.L_x_4835:
[----:B------:R-:W-:Y:S05]  /*27e0*/  BSYNC.RECONVERGENT B2 ;  /* 0x0000000000027941 */ /* 0x000fea0003800200 */
.L_x_4834:
        /* <DEDUP_REMOVED lines=10> */
.L_x_4837:
[----:B------:R-:W-:Y:S05]  /*2890*/  BSYNC.RECONVERGENT B2 ;  /* 0x0000000000027941 */ /* 0x000fea0003800200 */
.L_x_4836:
        /* <DEDUP_REMOVED lines=10> */
.L_x_4839:
[----:B------:R-:W-:Y:S05]  /*2940*/  BSYNC.RECONVERGENT B2 ;  /* 0x0000000000027941 */ /* 0x000fea0003800200 */
.L_x_4838:
        /* <DEDUP_REMOVED lines=10> */
.L_x_4841:
[----:B------:R-:W-:Y:S05]  /*29f0*/  BSYNC.RECONVERGENT B2 ;  /* 0x0000000000027941 */ /* 0x000fea0003800200 */
.L_x_4840:
        /* <DEDUP_REMOVED lines=10> */
.L_x_4843:
[----:B------:R-:W-:Y:S05]  /*2aa0*/  BSYNC.RECONVERGENT B2 ;  /* 0x0000000000027941 */ /* 0x000fea0003800200 */
.L_x_4842:
        /* <DEDUP_REMOVED lines=10> */
.L_x_4845:
[----:B------:R-:W-:Y:S05]  /*2b50*/  BSYNC.RECONVERGENT B2 ;  /* 0x0000000000027941 */ /* 0x000fea0003800200 */
.L_x_4844:
        /* <DEDUP_REMOVED lines=10> */
.L_x_4847:
[----:B------:R-:W-:Y:S05]  /*2c00*/  BSYNC.RECONVERGENT B2 ;  /* 0x0000000000027941 */ /* 0x000fea0003800200 */
.L_x_4846:
        /* <DEDUP_REMOVED lines=10> */
.L_x_4833:
        /* <DEDUP_REMOVED lines=15> */
[----:B------:R-:W-:Y:S01]  /*2da0*/  @P2 F2FP.BF16.F32.PACK_AB R7, RZ, R7 ;  /* 0x00000007ff07223e */ /* 0x000fe200000010ff */
[----:B-1----:R-:W-:-:S06]  /*2db0*/  @P2 FMUL.FTZ R6, R67, R64 ;  /* 0x0000004043062220 */ /* 0x002fcc0000410000 */
[----:B------:R-:W1:Y:S01]  /*2dc0*/  @P2 LDC R66, c[0x0][0x40c] ;  /* 0x00010300ff422b82 */ /* 0x000e620000000800 */
[----:B------:R-:W-:Y:S01]  /*2dd0*/  F2FP.BF16.F32.PACK_AB R64, R65, R64 ;  /* 0x000000404140723e */ /* 0x000fe200000010ff */
[----:B------:R-:W-:Y:S01]  /*2de0*/  FFMA.FTZ R65, R209, R5, R210 ;  /* 0x00000005d1417223 */ /* 0x000fe200000100d2 */
[----:B------:R-:W-:Y:S01]  /*2df0*/  FADD.FTZ R67, R13, -R170 ;  /* 0x800000aa0d437221 */ /* 0x000fe20000010000 */
[----:B------:R-:W-:Y:S02]  /*2e00*/  @P2 F2FP.BF16.F32.PACK_AB R6, RZ, R6 ;  /* 0x00000006ff06223e */ /* 0x000fe400000010ff */
[----:B------:R-:W-:Y:S01]  /*2e10*/  FADD.FTZ R65, R214, -R65 ;  /* 0x80000041d6417221 */ /* 0x000fe20000010000 */
[----:B------:R-:W-:Y:S01]  /*2e20*/  FMUL.FTZ R67, R4, R67 ;  /* 0x0000004304437220 */ /* 0x000fe20000410000 */
[----:B------:R-:W-:Y:S02]  /*2e30*/  @P2 PRMT R164, R6, 0x7610, R164 ;  /* 0x0000761006a42816 */ /* 0x000fe400000000a4 */
[----:B------:R-:W-:-:S02]  /*2e40*/  FMUL.FTZ R65, R4, R65 ;  /* 0x0000004104417220 */ /* 0x000fc40000410000 */
[----:B------:R-:W-:Y:S02]  /*2e50*/  FSEL R170, R67, RZ, P1 ;  /* 0x000000ff43aa7208 */ /* 0x000fe40000800000 */
[----:B------:R-:W-:Y:S01]  /*2e60*/  @P2 PRMT R164, R164, 0x5410, R7 ;  /* 0x00005410a4a42816 */ /* 0x000fe20000000007 */
[----:B------:R-:W-:Y:S01]  /*2e70*/  FFMA.FTZ R7, R15, R5, R210 ;  /* 0x000000050f077223 */ /* 0x000fe200000100d2 */
[----:B------:R-:W-:-:S03]  /*2e80*/  FSEL R65, R65, RZ, P1 ;  /* 0x000000ff41417208 */ /* 0x000fc60000800000 */
[----:B------:R-:W-:-:S04]  /*2e90*/  FADD.FTZ R7, R218, -R7 ;  /* 0x80000007da077221 */ /* 0x000fc80000010000 */
[----:B------:R-:W-:Y:S01]  /*2ea0*/  FMUL.FTZ R7, R4, R7 ;  /* 0x0000000704077220 */ /* 0x000fe20000410000 */
[-C--:B-1----:R-:W-:Y:S01]  /*2eb0*/  @P2 FMUL.FTZ R67, R66, R65.reuse ;  /* 0x0000004142432220 */ /* 0x082fe20000410000 */
[----:B--2---:R-:W-:Y:S01]  /*2ec0*/  @P2 FMUL.FTZ R66, R171, R170 ;  /* 0x000000aaab422220 */ /* 0x004fe20000410000 */
[----:B------:R-:W-:Y:S02]  /*2ed0*/  F2FP.BF16.F32.PACK_AB R65, R170, R65 ;  /* 0x00000041aa41723e */ /* 0x000fe400000010ff */
[----:B------:R-:W1:Y:S01]  /*2ee0*/  @P2 LDC R170, c[0x0][0x40c] ;  /* 0x00010300ffaa2b82 */ /* 0x000e620000000800 */
[----:B------:R-:W-:Y:S02]  /*2ef0*/  @P2 F2FP.BF16.F32.PACK_AB R67, RZ, R67 ;  /* 0x00000043ff43223e */ /* 0x000fe400000010ff */
[----:B------:R-:W-:Y:S01]  /*2f00*/  @P2 F2FP.BF16.F32.PACK_AB R6, RZ, R66 ;  /* 0x00000042ff06223e */ /* 0x000fe200000010ff */
[----:B------:R-:W-:Y:S01]  /*2f10*/  FFMA.FTZ R66, R226, R5, R210 ;  /* 0x00000005e2427223 */ /* 0x000fe200000100d2 */
[----:B------:R-:W-:-:S03]  /*2f20*/  @P2 PRMT R165, R67, 0x7610, R165 ;  /* 0x0000761043a52816 */ /* 0x000fc600000000a5 */
[----:B------:R-:W-:Y:S01]  /*2f30*/  FADD.FTZ R171, R17, -R66 ;  /* 0x8000004211ab7221 */ /* 0x000fe20000010000 */
[----:B------:R-:W-:Y:S02]  /*2f40*/  FSEL R66, R7, RZ, P1 ;  /* 0x000000ff07427208 */ /* 0x000fe40000800000 */
[----:B------:R-:W-:Y:S01]  /*2f50*/  @P2 PRMT R165, R165, 0x5410, R6 ;  /* 0x00005410a5a52816 */ /* 0x000fe20000000006 */
[----:B------:R-:W-:Y:S01]  /*2f60*/  FMUL.FTZ R171, R4, R171 ;  /* 0x000000ab04ab7220 */ /* 0x000fe20000410000 */
[----:B------:R-:W-:Y:S01]  /*2f70*/  FFMA.FTZ R6, R228, R5, R210 ;  /* 0x00000005e4067223 */ /* 0x000fe200000100d2 */
[----:B0-----:R-:W-:Y:S02]  /*2f80*/  @P2 FMUL.FTZ R7, R223, R66 ;  /* 0x00000042df072220 */ /* 0x001fe40000410000 */
[----:B------:R-:W0:Y:S01]  /*2f90*/  @P2 LDC R223, c[0x0][0x40c] ;  /* 0x00010300ffdf2b82 */ /* 0x000e220000000800 */
[----:B------:R-:W-:Y:S01]  /*2fa0*/  FSEL R171, R171, RZ, P1 ;  /* 0x000000ffabab7208 */ /* 0x000fe20000800000 */
[----:B------:R-:W-:Y:S01]  /*2fb0*/  FADD.FTZ R67, R19, -R6 ;  /* 0x8000000613437221 */ /* 0x000fe20000010000 */
[----:B------:R-:W-:-:S02]  /*2fc0*/  @P2 F2FP.BF16.F32.PACK_AB R7, RZ, R7 ;  /* 0x00000007ff07223e */ /* 0x000fc400000010ff */
[----:B------:R-:W-:Y:S01]  /*2fd0*/  F2FP.BF16.F32.PACK_AB R66, R171, R66 ;  /* 0x00000042ab42723e */ /* 0x000fe200000010ff */
[----:B------:R-:W-:Y:S01]  /*2fe0*/  FMUL.FTZ R67, R4, R67 ;  /* 0x0000004304437220 */ /* 0x000fe20000410000 */
[----:B------:R-:W-:Y:S01]  /*2ff0*/  @P2 PRMT R166, R7, 0x7610, R166 ;  /* 0x0000761007a62816 */ /* 0x000fe200000000a6 */
[----:B-1----:R-:W-:Y:S01]  /*3000*/  @P2 FMUL.FTZ R170, R170, R171 ;  /* 0x000000abaaaa2220 */ /* 0x002fe20000410000 */
[----:B------:R-:W-:Y:S02]  /*3010*/  FFMA.FTZ R171, R11, R5, R210 ;  /* 0x000000050bab7223 */ /* 0x000fe400000100d2 */
[----:B------:R-:W-:Y:S02]  /*3020*/  FSEL R7, R67, RZ, P1 ;  /* 0x000000ff43077208 */ /* 0x000fe40000800000 */
[----:B------:R-:W-:Y:S01]  /*3030*/  FADD.FTZ R171, R200, -R171 ;  /* 0x800000abc8ab7221 */ /* 0x000fe20000010000 */
[----:B------:R-:W-:-:S03]  /*3040*/  @P2 F2FP.BF16.F32.PACK_AB R170, RZ, R170 ;  /* 0x000000aaffaa223e */ /* 0x000fc600000010ff */
[----:B------:R-:W-:Y:S01]  /*3050*/  FMUL.FTZ R171, R4, R171 ;  /* 0x000000ab04ab7220 */ /* 0x000fe20000410000 */
[----:B------:R-:W-:-:S04]  /*3060*/  @P2 PRMT R166, R166, 0x5410, R170 ;  /* 0x00005410a6a62816 */ /* 0x000fc800000000aa */
[----:B------:R-:W-:-:S04]  /*3070*/  FSEL R212, R171, RZ, P1 ;  /* 0x000000ffabd47208 */ /* 0x000fc80000800000 */
        /* <DEDUP_REMOVED lines=9> */
.L_x_4832:
        /* <DEDUP_REMOVED lines=75> */
.L_x_4849:
[----:B------:R-:W-:Y:S01]  /*35c0*/  ISETP.GT.AND P1, PT, R2, RZ, PT ;  /* 0x000000ff0200720c */ /* 0x000fe20003f24270 */
[----:B------:R-:W-:Y:S01]  /*35d0*/  @P3 FFMA.FTZ R7, R3, R5, R210 ;  /* 0x0000000503073223 */ /* 0x000fe200000100d2 */
[----:B------:R-:W-:Y:S01]  /*35e0*/  SHF.L.U32 R225, R144, 0x10, RZ ;  /* 0x0000001090e17819 */ /* 0x000fe200000006ff */
[----:B------:R-:W0:Y:S01]  /*35f0*/  @P2 LDC R171, c[0x0][0x40c] ;  /* 0x00010300ffab2b82 */ /* 0x000e220000000800 */
[----:B------:R-:W-:Y:S01]  /*3600*/  SHF.L.U32 R66, R146, 0x10, RZ ;  /* 0x0000001092427819 */ /* 0x000fe200000006ff */
[----:B------:R-:W-:Y:S01]  /*3610*/  @P3 FADD.FTZ R7, R8, -R7 ;  /* 0x8000000708073221 */ /* 0x000fe20000010000 */
[----:B------:R-:W-:Y:S02]  /*3620*/  SHF.L.U32 R237, R145, 0x10, RZ ;  /* 0x0000001091ed7819 */ /* 0x000fe400000006ff */
[----:B------:R-:W-:Y:S01]  /*3630*/  PRMT R242, R146, 0x7632, R242 ;  /* 0x0000763292f27816 */ /* 0x000fe200000000f2 */
[----:B------:R-:W-:Y:S01]  /*3640*/  @P3 FFMA.FTZ R225, R4, R7, R225 ;  /* 0x0000000704e13223 */ /* 0x000fe200000100e1 */
[----:B------:R-:W-:Y:S01]  /*3650*/  PRMT R64, R144, 0x7632, R64 ;  /* 0x0000763290407816 */ /* 0x000fe20000000040 */
[----:B------:R-:W1:Y:S01]  /*3660*/  @P2 LDC R230, c[0x0][0x40c] ;  /* 0x00010300ffe62b82 */ /* 0x000e620000000800 */
[----:B------:R-:W-:Y:S01]  /*3670*/  SHF.L.U32 R242, R242, 0x10, RZ ;  /* 0x00000010f2f27819 */ /* 0x000fe200000006ff */
[-CC-:B------:R-:W-:Y:S01]  /*3680*/  @P1 FFMA.FTZ R7, R15, R5.reuse, R210.reuse ;  /* 0x000000050f071223 */ /* 0x180fe200000100d2 */
[-CC-:B------:R-:W-:Y:S01]  /*3690*/  @P1 FFMA.FTZ R6, R226, R5.reuse, R210.reuse ;  /* 0x00000005e2061223 */ /* 0x180fe200000100d2 */
[-CC-:B------:R-:W-:Y:S01]  /*36a0*/  @P1 FFMA.FTZ R170, R222, R5.reuse, R210.reuse ;  /* 0x00000005deaa1223 */ /* 0x180fe200000100d2 */
[-C--:B------:R-:W-:Y:S01]  /*36b0*/  @P1 FFMA.FTZ R223, R11, R5.reuse, R210 ;  /* 0x000000050bdf1223 */ /* 0x080fe200000100d2 */
[----:B------:R-:W-:Y:S01]  /*36c0*/  @P1 FADD.FTZ R7, R218, -R7 ;  /* 0x80000007da071221 */ /* 0x000fe20000010000 */
[----:B------:R-:W-:Y:S01]  /*36d0*/  @P1 FADD.FTZ R65, R17, -R6 ;  /* 0x8000000611411221 */ /* 0x000fe20000010000 */
[----:B------:R-:W-:Y:S01]  /*36e0*/  @P1 FFMA.FTZ R6, R220, R5, R210 ;  /* 0x00000005dc061223 */ /* 0x000fe200000100d2 */
[----:B------:R-:W-:Y:S01]  /*36f0*/  @P1 FADD.FTZ R170, R13, -R170 ;  /* 0x800000aa0daa1221 */ /* 0x000fe20000010000 */
[C---:B------:R-:W-:Y:S01]  /*3700*/  @P1 FFMA.FTZ R66, R4.reuse, R7, R66 ;  /* 0x0000000704421223 */ /* 0x040fe20000010042 */
[----:B------:R-:W-:Y:S01]  /*3710*/  @P1 FFMA.FTZ R7, R209, R5, R210 ;  /* 0x00000005d1071223 */ /* 0x000fe200000100d2 */
[----:B------:R-:W-:Y:S01]  /*3720*/  @P1 FFMA.FTZ R242, R4, R65, R242 ;  /* 0x0000004104f21223 */ /* 0x000fe200000100f2 */
[----:B------:R-:W-:Y:S01]  /*3730*/  PRMT R65, R145, 0x7632, R65 ;  /* 0x0000763291417816 */ /* 0x000fe20000000041 */
[----:B------:R-:W-:Y:S01]  /*3740*/  @P1 FADD.FTZ R212, R200, -R223 ;  /* 0x800000dfc8d41221 */ /* 0x000fe20000010000 */
[----:B------:R-:W-:Y:S01]  /*3750*/  @P1 FADD.FTZ R7, R214, -R7 ;  /* 0x80000007d6071221 */ /* 0x000fe20000010000 */
[----:B------:R-:W-:Y:S01]  /*3760*/  PRMT R67, R147, 0x7632, R67 ;  /* 0x0000763293437816 */ /* 0x000fe20000000043 */
[----:B------:R-:W-:Y:S01]  /*3770*/  @P1 FFMA.FTZ R216, R228, R5, R210 ;  /* 0x00000005e4d81223 */ /* 0x000fe200000100d2 */
[----:B------:R-:W-:Y:S01]  /*3780*/  SHF.L.U32 R65, R65, 0x10, RZ ;  /* 0x0000001041417819 */ /* 0x000fe200000006ff */
[C---:B------:R-:W-:Y:S01]  /*3790*/  @P1 FFMA.FTZ R237, R4.reuse, R7, R237 ;  /* 0x0000000704ed1223 */ /* 0x040fe200000100ed */
[----:B------:R-:W-:Y:S01]  /*37a0*/  @P1 FADD.FTZ R7, R9, -R6 ;  /* 0x8000000609071221 */ /* 0x000fe20000010000 */
[----:B------:R-:W-:Y:S01]  /*37b0*/  SHF.L.U32 R223, R147, 0x10, RZ ;  /* 0x0000001093df7819 */ /* 0x000fe200000006ff */
[----:B------:R-:W2:Y:S01]  /*37c0*/  @P2 LDC R6, c[0x0][0x40c] ;  /* 0x00010300ff062b82 */ /* 0x000ea20000000800 */
[----:B------:R-:W-:Y:S01]  /*37d0*/  @P1 FFMA.FTZ R65, R4, R170, R65 ;  /* 0x000000aa04411223 */ /* 0x000fe20000010041 */
[----:B0-----:R-:W-:Y:S01]  /*37e0*/  @P2 FMUL.FTZ R224, R66, R171 ;  /* 0x000000ab42e02220 */ /* 0x001fe20000410000 */
[----:B------:R-:W-:Y:S01]  /*37f0*/  SHF.L.U32 R64, R64, 0x10, RZ ;  /* 0x0000001040407819 */ /* 0x000fe200000006ff */
[----:B------:R-:W-:Y:S01]  /*3800*/  @P1 FADD.FTZ R216, R19, -R216 ;  /* 0x800000d813d81221 */ /* 0x000fe20000010000 */
[----:B------:R-:W-:Y:S01]  /*3810*/  SHF.L.U32 R67, R67, 0x10, RZ ;  /* 0x0000001043437819 */ /* 0x000fe200000006ff */
[----:B------:R-:W-:Y:S01]  /*3820*/  @P1 FFMA.FTZ R223, R4, R212, R223 ;  /* 0x000000d404df1223 */ /* 0x000fe200000100df */
[----:B------:R-:W-:Y:S01]  /*3830*/  F2FP.BF16.F32.PACK_AB R66, R242, R66 ;  /* 0x00000042f242723e */ /* 0x000fe200000010ff */
[----:B------:R-:W0:Y:S01]  /*3840*/  @P2 LDC R170, c[0x0][0x40c] ;  /* 0x00010300ffaa2b82 */ /* 0x000e220000000800 */
[C---:B------:R-:W-:Y:S01]  /*3850*/  @P1 FFMA.FTZ R64, R4.reuse, R7, R64 ;  /* 0x0000000704401223 */ /* 0x040fe20000010040 */
[----:B------:R-:W-:-:S04]  /*3860*/  @P1 FFMA.FTZ R67, R4, R216, R67 ;  /* 0x000000d804431223 */ /* 0x000fc80000010043 */
[C---:B-1----:R-:W-:Y:S01]  /*3870*/  @P2 FMUL.FTZ R230, R67.reuse, R230 ;  /* 0x000000e643e62220 */ /* 0x042fe20000410000 */
[----:B------:R-:W-:Y:S01]  /*3880*/  F2FP.BF16.F32.PACK_AB R67, R67, R223 ;  /* 0x000000df4343723e */ /* 0x000fe200000010ff */
[----:B------:R-:W1:Y:S03]  /*3890*/  @P2 LDC R212, c[0x0][0x40c] ;  /* 0x00010300ffd42b82 */ /* 0x000e660000000800 */
[----:B------:R-:W-:Y:S01]  /*38a0*/  @P2 F2FP.BF16.F32.PACK_AB R230, RZ, R230 ;  /* 0x000000e6ffe6223e */ /* 0x000fe200000010ff */
[----:B--2---:R-:W-:Y:S01]  /*38b0*/  @P2 FMUL.FTZ R171, R65, R6 ;  /* 0x0000000641ab2220 */ /* 0x004fe20000410000 */
[----:B------:R-:W-:-:S03]  /*38c0*/  @P2 F2FP.BF16.F32.PACK_AB R6, RZ, R224 ;  /* 0x000000e0ff06223e */ /* 0x000fc600000010ff */
[----:B------:R-:W2:Y:S01]  /*38d0*/  @P2 LDC R7, c[0x0][0x40c] ;  /* 0x00010300ff072b82 */ /* 0x000ea20000000800 */
[----:B------:R-:W-:Y:S02]  /*38e0*/  F2FP.BF16.F32.PACK_AB R65, R65, R237 ;  /* 0x000000ed4141723e */ /* 0x000fe400000010ff */
[----:B------:R-:W-:Y:S02]  /*38f0*/  @P2 F2FP.BF16.F32.PACK_AB R171, RZ, R171 ;  /* 0x000000abffab223e */ /* 0x000fe400000010ff */
[----:B------:R-:W-:Y:S01]  /*3900*/  @P2 PRMT R166, R6, 0x7610, R166 ;  /* 0x0000761006a62816 */ /* 0x000fe200000000a6 */
[----:B0-----:R-:W-:Y:S02]  /*3910*/  @P2 FMUL.FTZ R170, R237, R170 ;  /* 0x000000aaedaa2220 */ /* 0x001fe40000410000 */
[----:B------:R-:W0:Y:S03]  /*3920*/  @P2 LDC R224, c[0x0][0x40c] ;  /* 0x00010300ffe02b82 */ /* 0x000e260000000800 */
[----:B------:R-:W-:Y:S01]  /*3930*/  @P2 F2FP.BF16.F32.PACK_AB R170, RZ, R170 ;  /* 0x000000aaffaa223e */ /* 0x000fe200000010ff */
[----:B-1----:R-:W-:-:S03]  /*3940*/  @P2 FMUL.FTZ R212, R225, R212 ;  /* 0x000000d4e1d42220 */ /* 0x002fc60000410000 */
[----:B------:R-:W-:Y:S01]  /*3950*/  @P2 PRMT R165, R170, 0x7610, R165 ;  /* 0x00007610aaa52816 */ /* 0x000fe200000000a5 */
[----:B------:R-:W1:Y:S01]  /*3960*/  @P2 LDC R216, c[0x0][0x40c] ;  /* 0x00010300ffd82b82 */ /* 0x000e620000000800 */
[----:B------:R-:W-:Y:S02]  /*3970*/  @P2 F2FP.BF16.F32.PACK_AB R212, RZ, R212 ;  /* 0x000000d4ffd4223e */ /* 0x000fe400000010ff */
[----:B------:R-:W-:Y:S02]  /*3980*/  @P2 PRMT R165, R165, 0x5410, R171 ;  /* 0x00005410a5a52816 */ /* 0x000fe400000000ab */
[----:B------:R-:W-:Y:S01]  /*3990*/  @P2 PRMT R164, R212, 0x7610, R164 ;  /* 0x00007610d4a42816 */ /* 0x000fe200000000a4 */
[----:B--2---:R-:W-:-:S05]  /*39a0*/  @P2 FMUL.FTZ R7, R242, R7 ;  /* 0x00000007f2072220 */ /* 0x004fca0000410000 */
[----:B------:R-:W-:Y:S01]  /*39b0*/  @P2 F2FP.BF16.F32.PACK_AB R7, RZ, R7 ;  /* 0x00000007ff07223e */ /* 0x000fe200000010ff */
[----:B0-----:R-:W-:-:S03]  /*39c0*/  @P2 FMUL.FTZ R224, R223, R224 ;  /* 0x000000e0dfe02220 */ /* 0x001fc60000410000 */
[----:B------:R-:W-:Y:S02]  /*39d0*/  @P2 PRMT R166, R166, 0x5410, R7 ;  /* 0x00005410a6a62816 */ /* 0x000fe40000000007 */
[----:B------:R-:W-:Y:S01]  /*39e0*/  @P2 F2FP.BF16.F32.PACK_AB R224, RZ, R224 ;  /* 0x000000e0ffe0223e */ /* 0x000fe200000010ff */
[----:B-1----:R-:W-:-:S03]  /*39f0*/  @P2 FMUL.FTZ R216, R64, R216 ;  /* 0x000000d840d82220 */ /* 0x002fc60000410000 */
[----:B------:R-:W-:Y:S02]  /*3a00*/  @P2 PRMT R167, R224, 0x7610, R167 ;  /* 0x00007610e0a72816 */ /* 0x000fe400000000a7 */
[----:B------:R-:W-:Y:S02]  /*3a10*/  F2FP.BF16.F32.PACK_AB R64, R64, R225 ;  /* 0x000000e14040723e */ /* 0x000fe400000010ff */
[----:B------:R-:W-:Y:S02]  /*3a20*/  @P2 F2FP.BF16.F32.PACK_AB R216, RZ, R216 ;  /* 0x000000d8ffd8223e */ /* 0x000fe400000010ff */
[----:B------:R-:W-:Y:S02]  /*3a30*/  @P2 PRMT R167, R167, 0x5410, R230 ;  /* 0x00005410a7a72816 */ /* 0x000fe400000000e6 */
[----:B------:R-:W-:-:S07]  /*3a40*/  @P2 PRMT R164, R164, 0x5410, R216 ;  /* 0x00005410a4a42816 */ /* 0x000fce00000000d8 */
.L_x_4848:
[----:B------:R-:W-:Y:S05]  /*3a50*/  BSYNC.RECONVERGENT B1 ;  /* 0x0000000000017941 */ /* 0x000fea0003800200 */
.L_x_4831:
        /* <DEDUP_REMOVED lines=14> */
[----:B------:R-:W-:Y:S02]  /*3b40*/  PRMT R64, R149, 0x7632, R64 ;  /* 0x0000763295407816 */ /* 0x000fe40000000040 */
[----:B------:R-:W-:Y:S02]  /*3b50*/  SHF.L.U32 R235, R150, 0x10, RZ ;  /* 0x0000001096eb7819 */ /* 0x000fe400000006ff */
[----:B------:R-:W-:Y:S01]  /*3b60*/  SHF.L.U32 R66, R66, 0x10, RZ ;  /* 0x0000001042427819 */ /* 0x000fe200000006ff */
[----:B------:R-:W0:Y:S01]  /*3b70*/  @P2 LDC R212, c[0x0][0x40c] ;  /* 0x00010300ffd42b82 */ /* 0x000e220000000800 */
[----:B------:R-:W-:-:S02]  /*3b80*/  SHF.L.U32 R64, R64, 0x10, RZ ;  /* 0x0000001040407819 */ /* 0x000fc400000006ff */
[----:B------:R-:W-:Y:S01]  /*3b90*/  SHF.L.U32 R223, R148, 0x10, RZ ;  /* 0x0000001094df7819 */ /* 0x000fe200000006ff */
[-CC-:B------:R-:W-:Y:S01]  /*3ba0*/  @P3 FFMA.FTZ R6, R14, R5.reuse, R210.reuse ;  /* 0x000000050e063223 */ /* 0x180fe200000100d2 */
[-CC-:B------:R-:W-:Y:S01]  /*3bb0*/  @P3 FFMA.FTZ R7, R207, R5.reuse, R210.reuse ;  /* 0x00000005cf073223 */ /* 0x180fe200000100d2 */
[-C--:B------:R-:W-:Y:S01]  /*3bc0*/  @P3 FFMA.FTZ R170, R16, R5.reuse, R210 ;  /* 0x0000000510aa3223 */ /* 0x080fe200000100d2 */
[----:B------:R-:W-:Y:S01]  /*3bd0*/  SHF.L.U32 R171, R151, 0x10, RZ ;  /* 0x0000001097ab7819 */ /* 0x000fe200000006ff */
[----:B------:R-:W-:Y:S01]  /*3be0*/  @P3 FADD.FTZ R65, R179, -R6 ;  /* 0x80000006b3413221 */ /* 0x000fe20000010000 */
[----:B------:R-:W-:Y:S01]  /*3bf0*/  @P3 FFMA.FTZ R6, R12, R5, R210 ;  /* 0x000000050c063223 */ /* 0x000fe200000100d2 */
[----:B------:R-:W-:Y:S01]  /*3c00*/  @P3 FADD.FTZ R7, R238, -R7 ;  /* 0x80000007ee073221 */ /* 0x000fe20000010000 */
[----:B------:R-:W2:Y:S01]  /*3c10*/  @P2 LDC R230, c[0x0][0x40c] ;  /* 0x00010300ffe62b82 */ /* 0x000ea20000000800 */
[C---:B------:R-:W-:Y:S01]  /*3c20*/  @P3 FFMA.FTZ R66, R4.reuse, R65, R66 ;  /* 0x0000004104423223 */ /* 0x040fe20000010042 */
[----:B------:R-:W-:Y:S01]  /*3c30*/  @P3 FADD.FTZ R67, R175, -R6 ;  /* 0x80000006af433221 */ /* 0x000fe20000010000 */
[C---:B------:R-:W-:Y:S01]  /*3c40*/  @P3 FFMA.FTZ R235, R4.reuse, R7, R235 ;  /* 0x0000000704eb3223 */ /* 0x040fe200000100eb */
[----:B------:R-:W-:Y:S01]  /*3c50*/  @P3 FFMA.FTZ R7, R241, R5, R210 ;  /* 0x00000005f1073223 */ /* 0x000fe200000100d2 */
[----:B------:R-:W-:Y:S01]  /*3c60*/  SHF.L.U32 R65, R149, 0x10, RZ ;  /* 0x0000001095417819 */ /* 0x000fe200000006ff */
[----:B------:R-:W-:Y:S01]  /*3c70*/  @P3 FFMA.FTZ R64, R4, R67, R64 ;  /* 0x0000004304403223 */ /* 0x000fe20000010040 */
[----:B------:R-:W-:Y:S01]  /*3c80*/  PRMT R67, R148, 0x7632, R67 ;  /* 0x0000763294437816 */ /* 0x000fe20000000043 */
[----:B------:R-:W-:Y:S01]  /*3c90*/  @P3 FFMA.FTZ R6, R10, R5, R210 ;  /* 0x000000050a063223 */ /* 0x000fe200000100d2 */
[----:B------:R-:W-:Y:S01]  /*3ca0*/  @P3 FADD.FTZ R7, R236, -R7 ;  /* 0x80000007ec073221 */ /* 0x000fe20000010000 */
[----:B------:R-:W-:Y:S01]  /*3cb0*/  @P3 FADD.FTZ R216, R181, -R170 ;  /* 0x800000aab5d83221 */ /* 0x000fe20000010000 */
[----:B------:R-:W-:Y:S01]  /*3cc0*/  SHF.L.U32 R67, R67, 0x10, RZ ;  /* 0x0000001043437819 */ /* 0x000fe200000006ff */
[----:B------:R-:W-:Y:S01]  /*3cd0*/  @P3 FADD.FTZ R6, R173, -R6 ;  /* 0x80000006ad063221 */ /* 0x000fe20000010000 */
[C---:B------:R-:W-:Y:S01]  /*3ce0*/  @P3 FFMA.FTZ R65, R4.reuse, R7, R65 ;  /* 0x0000000704413223 */ /* 0x040fe20000010041 */
[----:B------:R-:W-:Y:S01]  /*3cf0*/  @P3 FFMA.FTZ R7, R239, R5, R210 ;  /* 0x00000005ef073223 */ /* 0x000fe200000100d2 */
[----:B------:R-:W3:Y:S01]  /*3d00*/  @P2 LDC R237, c[0x0][0x40c] ;  /* 0x00010300ffed2b82 */ /* 0x000ee20000000800 */
[----:B------:R-:W-:Y:S01]  /*3d10*/  @P3 FFMA.FTZ R67, R4, R6, R67 ;  /* 0x0000000604433223 */ /* 0x000fe20000010043 */
[----:B-1----:R-:W-:Y:S01]  /*3d20*/  @P2 FMUL.FTZ R224, R235, R224 ;  /* 0x000000e0ebe02220 */ /* 0x002fe20000410000 */
[----:B------:R-:W-:Y:S01]  /*3d30*/  @P3 FADD.FTZ R7, R234, -R7 ;  /* 0x80000007ea073221 */ /* 0x000fe20000010000 */
[----:B0-----:R-:W-:Y:S01]  /*3d40*/  @P2 FMUL.FTZ R212, R65, R212 ;  /* 0x000000d441d42220 */ /* 0x001fe20000410000 */
[----:B------:R-:W-:-:S02]  /*3d50*/  F2FP.BF16.F32.PACK_AB R65, R64, R65 ;  /* 0x000000414041723e */ /* 0x000fc400000010ff */
[----:B------:R-:W-:Y:S01]  /*3d60*/  @P3 FFMA.FTZ R223, R4, R7, R223 ;  /* 0x0000000704df3223 */ /* 0x000fe200000100df */
[----:B------:R-:W0:Y:S01]  /*3d70*/  @P2 LDC R225, c[0x0][0x40c] ;  /* 0x00010300ffe12b82 */ /* 0x000e220000000800 */
[----:B------:R-:W-:Y:S01]  /*3d80*/  @P3 FFMA.FTZ R7, R169, R5, R210 ;  /* 0x00000005a9073223 */ /* 0x000fe200000100d2 */
[----:B------:R-:W-:Y:S01]  /*3d90*/  @P2 F2FP.BF16.F32.PACK_AB R224, RZ, R224 ;  /* 0x000000e0ffe0223e */ /* 0x000fe200000010ff */
[----:B--2---:R-:W-:Y:S01]  /*3da0*/  @P2 FMUL.FTZ R230, R223, R230 ;  /* 0x000000e6dfe62220 */ /* 0x004fe20000410000 */
[----:B------:R-:W-:Y:S01]  /*3db0*/  @P2 F2FP.BF16.F32.PACK_AB R212, RZ, R212 ;  /* 0x000000d4ffd4223e */ /* 0x000fe200000010ff */
[----:B------:R-:W-:Y:S01]  /*3dc0*/  @P3 FADD.FTZ R7, R240, -R7 ;  /* 0x80000007f0073221 */ /* 0x000fe20000010000 */
[----:B------:R-:W-:Y:S02]  /*3dd0*/  @P2 PRMT R166, R224, 0x7610, R166 ;  /* 0x00007610e0a62816 */ /* 0x000fe400000000a6 */
[----:B------:R-:W1:Y:S01]  /*3de0*/  @P2 LDC R6, c[0x0][0x40c] ;  /* 0x00010300ff062b82 */ /* 0x000e620000000800 */
[----:B------:R-:W-:Y:S01]  /*3df0*/  @P3 FFMA.FTZ R171, R4, R7, R171 ;  /* 0x0000000704ab3223 */ /* 0x000fe200000100ab */
[----:B------:R-:W-:-:S02]  /*3e00*/  PRMT R7, R151, 0x7632, R7 ;  /* 0x0000763297077816 */ /* 0x000fc40000000007 */
[----:B------:R-:W-:Y:S02]  /*3e10*/  @P2 F2FP.BF16.F32.PACK_AB R230, RZ, R230 ;  /* 0x000000e6ffe6223e */ /* 0x000fe400000010ff */
[----:B------:R-:W-:Y:S02]  /*3e20*/  SHF.L.U32 R7, R7, 0x10, RZ ;  /* 0x0000001007077819 */ /* 0x000fe400000006ff */
[----:B------:R-:W2:Y:S01]  /*3e30*/  @P2 LDC R170, c[0x0][0x40c] ;  /* 0x00010300ffaa2b82 */ /* 0x000ea20000000800 */
[----:B------:R-:W-:Y:S02]  /*3e40*/  @P2 PRMT R165, R212, 0x7610, R165 ;  /* 0x00007610d4a52816 */ /* 0x000fe400000000a5 */
[----:B------:R-:W-:Y:S01]  /*3e50*/  @P3 FFMA.FTZ R7, R4, R216, R7 ;  /* 0x000000d804073223 */ /* 0x000fe20000010007 */
[----:B---3--:R-:W-:Y:S01]  /*3e60*/  @P2 FMUL.FTZ R216, R66, R237 ;  /* 0x000000ed42d82220 */ /* 0x008fe20000410000 */
[----:B------:R-:W-:Y:S02]  /*3e70*/  @P2 PRMT R164, R230, 0x7610, R164 ;  /* 0x00007610e6a42816 */ /* 0x000fe400000000a4 */
[----:B------:R-:W-:Y:S01]  /*3e80*/  F2FP.BF16.F32.PACK_AB R66, R66, R235 ;  /* 0x000000eb4242723e */ /* 0x000fe200000010ff */
[----:B0-----:R-:W-:Y:S01]  /*3e90*/  @P2 FMUL.FTZ R225, R64, R225 ;  /* 0x000000e140e12220 */ /* 0x001fe20000410000 */
[----:B------:R-:W-:-:S02]  /*3ea0*/  @P2 F2FP.BF16.F32.PACK_AB R216, RZ, R216 ;  /* 0x000000d8ffd8223e */ /* 0x000fc400000010ff */
[C---:B------:R-:W-:Y:S02]  /*3eb0*/  F2FP.BF16.F32.PACK_AB R64, R67.reuse, R223 ;  /* 0x000000df4340723e */ /* 0x040fe400000010ff */
[----:B------:R-:W-:Y:S02]  /*3ec0*/  @P2 F2FP.BF16.F32.PACK_AB R225, RZ, R225 ;  /* 0x000000e1ffe1223e */ /* 0x000fe400000010ff */
[----:B------:R-:W-:Y:S01]  /*3ed0*/  @P2 PRMT R166, R166, 0x5410, R216 ;  /* 0x00005410a6a62816 */ /* 0x000fe200000000d8 */
[----:B-1----:R-:W-:Y:S01]  /*3ee0*/  @P2 FMUL.FTZ R6, R67, R6 ;  /* 0x0000000643062220 */ /* 0x002fe20000410000 */
[----:B------:R-:W-:Y:S02]  /*3ef0*/  @P2 PRMT R165, R165, 0x5410, R225 ;  /* 0x00005410a5a52816 */ /* 0x000fe400000000e1 */
[----:B------:R-:W-:Y:S02]  /*3f00*/  F2FP.BF16.F32.PACK_AB R67, R7, R171 ;  /* 0x000000ab0743723e */ /* 0x000fe400000010ff */
        /* <DEDUP_REMOVED lines=10> */
.L_x_4852:
[----:B------:R-:W-:Y:S01]  /*3fb0*/  ISETP.GT.AND P3, PT, R2, RZ, PT ;  /* 0x000000ff0200720c */ /* 0x000fe20003f64270 */
[----:B0-----:R-:W0:Y:S01]  /*3fc0*/  @P2 LDC R170, c[0x0][0x40c] ;  /* 0x00010300ffaa2b82 */ /* 0x001e220000000800 */
[C---:B------:R-:W-:Y:S02]  /*3fd0*/  PRMT R235, R148.reuse, 0x7632, R235 ;  /* 0x0000763294eb7816 */ /* 0x040fe400000000eb */
[----:B------:R-:W-:Y:S02]  /*3fe0*/  SHF.L.U32 R237, R148, 0x10, RZ ;  /* 0x0000001094ed7819 */ /* 0x000fe400000006ff */
[----:B------:R-:W-:Y:S02]  /*3ff0*/  SHF.L.U32 R235, R235, 0x10, RZ ;  /* 0x00000010ebeb7819 */ /* 0x000fe400000006ff */
[----:B------:R-:W-:Y:S01]  /*4000*/  PRMT R171, R149, 0x7632, R171 ;  /* 0x0000763295ab7816 */ /* 0x000fe200000000ab */
[----:B------:R-:W1:Y:S01]  /*4010*/  @P2 LDC R224, c[0x0][0x40c] ;  /* 0x00010300ffe02b82 */ /* 0x000e620000000800 */
[----:B------:R-:W-:-:S02]  /*4020*/  PRMT R225, R150, 0x7632, R225 ;  /* 0x0000763296e17816 */ /* 0x000fc400000000e1 */
        /* <DEDUP_REMOVED lines=9> */
[C---:B------:R-:W-:Y:S01]  /*40c0*/  @P3 FFMA.FTZ R235, R4.reuse, R6, R235 ;  /* 0x0000000604eb3223 */ /* 0x040fe200000100eb */
[C---:B------:R-:W-:Y:S01]  /*40d0*/  @P3 FFMA.FTZ R237, R4.reuse, R7, R237 ;  /* 0x0000000704ed3223 */ /* 0x040fe200000100ed */
[----:B------:R-:W2:Y:S01]  /*40e0*/  @P2 LDC R6, c[0x0][0x40c] ;  /* 0x00010300ff062b82 */ /* 0x000ea20000000800 */
[-CC-:B------:R-:W-:Y:S01]  /*40f0*/  @P3 FFMA.FTZ R7, R241, R5.reuse, R210.reuse ;  /* 0x00000005f1073223 */ /* 0x180fe200000100d2 */
[----:B------:R-:W-:Y:S01]  /*4100*/  @P3 FFMA.FTZ R171, R4, R216, R171 ;  /* 0x000000d804ab3223 */ /* 0x000fe200000100ab */
[----:B------:R-:W-:Y:S01]  /*4110*/  @P3 FFMA.FTZ R216, R14, R5, R210 ;  /* 0x000000050ed83223 */ /* 0x000fe200000100d2 */
[----:B0-----:R-:W-:Y:S01]  /*4120*/  @P2 FMUL.FTZ R230, R237, R170 ;  /* 0x000000aaede62220 */ /* 0x001fe20000410000 */
[----:B------:R-:W-:Y:S01]  /*4130*/  @P3 FADD.FTZ R212, R236, -R7 ;  /* 0x80000007ecd43221 */ /* 0x000fe20000010000 */
[----:B------:R-:W-:Y:S01]  /*4140*/  SHF.L.U32 R7, R149, 0x10, RZ ;  /* 0x0000001095077819 */ /* 0x000fe200000006ff */
[----:B------:R-:W-:Y:S01]  /*4150*/  @P3 FADD.FTZ R216, R179, -R216 ;  /* 0x800000d8b3d83221 */ /* 0x000fe20000010000 */
[----:B------:R-:W0:Y:S01]  /*4160*/  @P2 LDC R170, c[0x0][0x40c] ;  /* 0x00010300ffaa2b82 */ /* 0x000e220000000800 */
[----:B------:R-:W-:-:S02]  /*4170*/  @P2 F2FP.BF16.F32.PACK_AB R230, RZ, R230 ;  /* 0x000000e6ffe6223e */ /* 0x000fc400000010ff */
[----:B------:R-:W-:Y:S01]  /*4180*/  @P3 FFMA.FTZ R7, R4, R212, R7 ;  /* 0x000000d404073223 */ /* 0x000fe20000010007 */
[----:B------:R-:W-:Y:S01]  /*4190*/  @P3 FADD.FTZ R212, R238, -R223 ;  /* 0x800000dfeed43221 */ /* 0x000fe20000010000 */
[----:B------:R-:W-:Y:S01]  /*41a0*/  SHF.L.U32 R223, R150, 0x10, RZ ;  /* 0x0000001096df7819 */ /* 0x000fe200000006ff */
[----:B------:R-:W-:Y:S01]  /*41b0*/  @P3 FFMA.FTZ R225, R4, R216, R225 ;  /* 0x000000d804e13223 */ /* 0x000fe200000100e1 */
[----:B-1----:R-:W-:Y:S01]  /*41c0*/  @P2 FMUL.FTZ R224, R7, R224 ;  /* 0x000000e007e02220 */ /* 0x002fe20000410000 */
[----:B------:R-:W1:Y:S01]  /*41d0*/  @P2 LDC R216, c[0x0][0x40c] ;  /* 0x00010300ffd82b82 */ /* 0x000e620000000800 */
[----:B------:R-:W-:Y:S01]  /*41e0*/  @P2 PRMT R164, R230, 0x7610, R164 ;  /* 0x00007610e6a42816 */ /* 0x000fe200000000a4 */
[----:B------:R-:W-:Y:S02]  /*41f0*/  @P3 FFMA.FTZ R223, R4, R212, R223 ;  /* 0x000000d404df3223 */ /* 0x000fe400000100df */
[----:B------:R-:W-:-:S04]  /*4200*/  @P2 F2FP.BF16.F32.PACK_AB R224, RZ, R224 ;  /* 0x000000e0ffe0223e */ /* 0x000fc800000010ff */
[----:B------:R-:W3:Y:S01]  /*4210*/  @P2 LDC R212, c[0x0][0x40c] ;  /* 0x00010300ffd42b82 */ /* 0x000ee20000000800 */
[----:B--2---:R-:W-:Y:S01]  /*4220*/  @P2 FMUL.FTZ R235, R235, R6 ;  /* 0x00000006ebeb2220 */ /* 0x004fe20000410000 */
[----:B------:R-:W-:-:S04]  /*4230*/  @P2 PRMT R165, R224, 0x7610, R165 ;  /* 0x00007610e0a52816 */ /* 0x000fc800000000a5 */
[----:B------:R-:W-:Y:S01]  /*4240*/  @P2 F2FP.BF16.F32.PACK_AB R232, RZ, R235 ;  /* 0x000000ebffe8223e */ /* 0x000fe200000010ff */
[----:B------:R-:W-:Y:S01]  /*4250*/  @P3 FFMA.FTZ R235, R169, R5, R210 ;  /* 0x00000005a9eb3223 */ /* 0x000fe200000100d2 */
[----:B------:R-:W2:Y:S01]  /*4260*/  @P2 LDC R6, c[0x0][0x40c] ;  /* 0x00010300ff062b82 */ /* 0x000ea20000000800 */
[----:B0-----:R-:W-:Y:S01]  /*4270*/  @P2 FMUL.FTZ R170, R225, R170 ;  /* 0x000000aae1aa2220 */ /* 0x001fe20000410000 */
[----:B------:R-:W-:Y:S01]  /*4280*/  @P2 PRMT R164, R164, 0x5410, R232 ;  /* 0x00005410a4a42816 */ /* 0x000fe200000000e8 */
[----:B------:R-:W-:Y:S01]  /*4290*/  @P3 FADD.FTZ R237, R240, -R235 ;  /* 0x800000ebf0ed3221 */ /* 0x000fe20000010000 */
[----:B------:R-:W-:Y:S02]  /*42a0*/  SHF.L.U32 R235, R151, 0x10, RZ ;  /* 0x0000001097eb7819 */ /* 0x000fe400000006ff */
[----:B------:R-:W-:Y:S01]  /*42b0*/  @P2 F2FP.BF16.F32.PACK_AB R170, RZ, R170 ;  /* 0x000000aaffaa223e */ /* 0x000fe200000010ff */
[----:B-1----:R-:W-:Y:S02]  /*42c0*/  @P2 FMUL.FTZ R216, R171, R216 ;  /* 0x000000d8abd82220 */ /* 0x002fe40000410000 */
[----:B------:R-:W-:-:S03]  /*42d0*/  @P3 FFMA.FTZ R235, R4, R237, R235 ;  /* 0x000000ed04eb3223 */ /* 0x000fc600000100eb */
[----:B------:R-:W-:Y:S01]  /*42e0*/  @P2 F2FP.BF16.F32.PACK_AB R216, RZ, R216 ;  /* 0x000000d8ffd8223e */ /* 0x000fe200000010ff */
[----:B---3--:R-:W-:-:S03]  /*42f0*/  @P2 FMUL.FTZ R212, R223, R212 ;  /* 0x000000d4dfd42220 */ /* 0x008fc60000410000 */
[----:B------:R-:W-:Y:S02]  /*4300*/  @P2 PRMT R165, R165, 0x5410, R216 ;  /* 0x00005410a5a52816 */ /* 0x000fe400000000d8 */
[----:B------:R-:W-:Y:S01]  /*4310*/  @P2 F2FP.BF16.F32.PACK_AB R212, RZ, R212 ;  /* 0x000000d4ffd4223e */ /* 0x000fe200000010ff */
[----:B--2---:R-:W-:-:S03]  /*4320*/  @P2 FMUL.FTZ R6, R235, R6 ;  /* 0x00000006eb062220 */ /* 0x004fc60000410000 */
        /* <DEDUP_REMOVED lines=14> */
.L_x_4851:
        /* <DEDUP_REMOVED lines=14> */
[-C--:B0-----:R-:W-:Y:S01]  /*44f0*/  @P2 FMUL.FTZ R6, R67, R64.reuse ;  /* 0x0000004043062220 */ /* 0x081fe20000410000 */
[----:B------:R-:W-:-:S05]  /*4500*/  F2FP.BF16.F32.PACK_AB R64, R65, R64 ;  /* 0x000000404140723e */ /* 0x000fca00000010ff */
[----:B------:R-:W0:Y:S01]  /*4510*/  @P2 LDC R67, c[0x0][0x40c] ;  /* 0x00010300ff432b82 */ /* 0x000e220000000800 */
[----:B------:R-:W-:Y:S01]  /*4520*/  @P2 F2FP.BF16.F32.PACK_AB R6, RZ, R6 ;  /* 0x00000006ff06223e */ /* 0x000fe200000010ff */
[----:B-1----:R-:W-:Y:S01]  /*4530*/  @P2 FMUL.FTZ R7, R66, R65 ;  /* 0x0000004142072220 */ /* 0x002fe20000410000 */
[----:B------:R-:W-:-:S05]  /*4540*/  FADD.FTZ R65, R175, -R170 ;  /* 0x800000aaaf417221 */ /* 0x000fca0000010000 */
[----:B------:R-:W1:Y:S01]  /*4550*/  @P2 LDC R223, c[0x0][0x40c] ;  /* 0x00010300ffdf2b82 */ /* 0x000e620000000800 */
[----:B------:R-:W-:Y:S02]  /*4560*/  @P2 PRMT R164, R6, 0x7610, R164 ;  /* 0x0000761006a42816 */ /* 0x000fe400000000a4 */
[----:B------:R-:W-:Y:S01]  /*4570*/  @P2 F2FP.BF16.F32.PACK_AB R66, RZ, R7 ;  /* 0x00000007ff42223e */ /* 0x000fe200000010ff */
[----:B------:R-:W-:Y:S01]  /*4580*/  FFMA.FTZ R7, R241, R5, R210 ;  /* 0x00000005f1077223 */ /* 0x000fe200000100d2 */
[----:B------:R-:W-:Y:S02]  /*4590*/  FMUL.FTZ R65, R4, R65 ;  /* 0x0000004104417220 */ /* 0x000fe40000410000 */
[----:B------:R-:W-:Y:S01]  /*45a0*/  @P2 PRMT R164, R164, 0x5410, R66 ;  /* 0x00005410a4a42816 */ /* 0x000fe20000000042 */
[----:B------:R-:W-:Y:S01]  /*45b0*/  FADD.FTZ R7, R236, -R7 ;  /* 0x80000007ec077221 */ /* 0x000fe20000010000 */
[----:B------:R-:W-:Y:S01]  /*45c0*/  FFMA.FTZ R66, R14, R5, R210 ;  /* 0x000000050e427223 */ /* 0x000fe200000100d2 */
[----:B------:R-:W-:-:S02]  /*45d0*/  FSEL R65, R65, RZ, P3 ;  /* 0x000000ff41417208 */ /* 0x000fc40001800000 */
[----:B------:R-:W-:Y:S01]  /*45e0*/  FMUL.FTZ R7, R4, R7 ;  /* 0x0000000704077220 */ /* 0x000fe20000410000 */
[----:B------:R-:W-:-:S04]  /*45f0*/  FADD.FTZ R171, R179, -R66 ;  /* 0x80000042b3ab7221 */ /* 0x000fc80000010000 */
[----:B------:R-:W-:-:S05]  /*4600*/  FSEL R170, R7, RZ, P3 ;  /* 0x000000ff07aa7208 */ /* 0x000fca0001800000 */
[-C--:B0-----:R-:W-:Y:S01]  /*4610*/  @P2 FMUL.FTZ R7, R67, R170.reuse ;  /* 0x000000aa43072220 */ /* 0x081fe20000410000 */
[----:B--2---:R-:W-:Y:S01]  /*4620*/  @P2 FMUL.FTZ R67, R212, R65 ;  /* 0x00000041d4432220 */ /* 0x004fe20000410000 */
[----:B------:R-:W-:Y:S02]  /*4630*/  F2FP.BF16.F32.PACK_AB R65, R65, R170 ;  /* 0x000000aa4141723e */ /* 0x000fe400000010ff */
[----:B------:R-:W0:Y:S01]  /*4640*/  @P2 LDC R170, c[0x0][0x40c] ;  /* 0x00010300ffaa2b82 */ /* 0x000e220000000800 */
[----:B------:R-:W-:Y:S02]  /*4650*/  @P2 F2FP.BF16.F32.PACK_AB R7, RZ, R7 ;  /* 0x00000007ff07223e */ /* 0x000fe400000010ff */
[----:B------:R-:W-:Y:S01]  /*4660*/  @P2 F2FP.BF16.F32.PACK_AB R6, RZ, R67 ;  /* 0x00000043ff06223e */ /* 0x000fe200000010ff */
[----:B------:R-:W-:Y:S01]  /*4670*/  FFMA.FTZ R67, R207, R5, R210 ;  /* 0x00000005cf437223 */ /* 0x000fe200000100d2 */
[----:B------:R-:W-:-:S03]  /*4680*/  @P2 PRMT R165, R7, 0x7610, R165 ;  /* 0x0000761007a52816 */ /* 0x000fc600000000a5 */
[----:B------:R-:W-:Y:S01]  /*4690*/  FADD.FTZ R67, R238, -R67 ;  /* 0x80000043ee437221 */ /* 0x000fe20000010000 */
[----:B------:R-:W-:Y:S01]  /*46a0*/  @P2 PRMT R165, R165, 0x5410, R6 ;  /* 0x00005410a5a52816 */ /* 0x000fe20000000006 */
[----:B------:R-:W-:Y:S02]  /*46b0*/  FFMA.FTZ R6, R16, R5, R210 ;  /* 0x0000000510067223 */ /* 0x000fe400000100d2 */
[C---:B------:R-:W-:Y:S01]  /*46c0*/  FMUL.FTZ R66, R4.reuse, R67 ;  /* 0x0000004304427220 */ /* 0x040fe20000410000 */
[----:B------:R-:W-:-:S04]  /*46d0*/  FMUL.FTZ R67, R4, R171 ;  /* 0x000000ab04437220 */ /* 0x000fc80000410000 */
[----:B------:R-:W-:Y:S02]  /*46e0*/  FSEL R66, R66, RZ, P3 ;  /* 0x000000ff42427208 */ /* 0x000fe40001800000 */
[----:B------:R-:W-:-:S03]  /*46f0*/  FSEL R171, R67, RZ, P3 ;  /* 0x000000ff43ab7208 */ /* 0x000fc60001800000 */
[-C--:B-1----:R-:W-:Y:S01]  /*4700*/  @P2 FMUL.FTZ R67, R223, R66.reuse ;  /* 0x00000042df432220 */ /* 0x082fe20000410000 */
[----:B------:R-:W-:Y:S01]  /*4710*/  F2FP.BF16.F32.PACK_AB R66, R171, R66 ;  /* 0x00000042ab42723e */ /* 0x000fe200000010ff */
[----:B------:R-:W1:Y:S01]  /*4720*/  @P2 LDC R223, c[0x0][0x40c] ;  /* 0x00010300ffdf2b82 */ /* 0x000e620000000800 */
[----:B0-----:R-:W-:Y:S01]  /*4730*/  @P2 FMUL.FTZ R170, R170, R171 ;  /* 0x000000abaaaa2220 */ /* 0x001fe20000410000 */
[----:B------:R-:W-:Y:S01]  /*4740*/  FFMA.FTZ R171, R169, R5, R210 ;  /* 0x00000005a9ab7223 */ /* 0x000fe200000100d2 */
[----:B------:R-:W-:-:S03]  /*4750*/  @P2 F2FP.BF16.F32.PACK_AB R67, RZ, R67 ;  /* 0x00000043ff43223e */ /* 0x000fc600000010ff */
[----:B------:R-:W-:Y:S01]  /*4760*/  FADD.FTZ R171, R240, -R171 ;  /* 0x800000abf0ab7221 */ /* 0x000fe20000010000 */
[----:B------:R-:W-:Y:S02]  /*4770*/  @P2 F2FP.BF16.F32.PACK_AB R170, RZ, R170 ;  /* 0x000000aaffaa223e */ /* 0x000fe400000010ff */
[----:B------:R-:W-:Y:S01]  /*4780*/  @P2 PRMT R166, R67, 0x7610, R166 ;  /* 0x0000761043a62816 */ /* 0x000fe200000000a6 */
[----:B------:R-:W-:-:S03]  /*4790*/  FMUL.FTZ R7, R4, R171 ;  /* 0x000000ab04077220 */ /* 0x000fc60000410000 */
[----:B------:R-:W-:Y:S02]  /*47a0*/  @P2 PRMT R166, R166, 0x5410, R170 ;  /* 0x00005410a6a62816 */ /* 0x000fe400000000aa */
[----:B------:R-:W-:Y:S01]  /*47b0*/  FSEL R212, R7, RZ, P3 ;  /* 0x000000ff07d47208 */ /* 0x000fe20001800000 */
[----:B------:R-:W-:-:S04]  /*47c0*/  FADD.FTZ R7, R181, -R6 ;  /* 0x80000006b5077221 */ /* 0x000fc80000010000 */
[----:B------:R-:W-:Y:S01]  /*47d0*/  FMUL.FTZ R7, R4, R7 ;  /* 0x0000000704077220 */ /* 0x000fe20000410000 */
[----:B-1----:R-:W-:-:S04]  /*47e0*/  @P2 FMUL.FTZ R6, R223, R212 ;  /* 0x000000d4df062220 */ /* 0x002fc80000410000 */
[----:B------:R-:W-:Y:S02]  /*47f0*/  FSEL R7, R7, RZ, P3 ;  /* 0x000000ff07077208 */ /* 0x000fe40001800000 */
        /* <DEDUP_REMOVED lines=8> */
.L_x_4854:
        /* <DEDUP_REMOVED lines=10> */
.L_x_4856:
[----:B------:R-:W-:Y:S05]  /*4920*/  BSYNC.RECONVERGENT B2 ;  /* 0x0000000000027941 */ /* 0x000fea0003800200 */
.L_x_4855:
        /* <DEDUP_REMOVED lines=10> */
.L_x_4858:
[----:B------:R-:W-:Y:S05]  /*49d0*/  BSYNC.RECONVERGENT B2 ;  /* 0x0000000000027941 */ /* 0x000fea0003800200 */
.L_x_4857:
        /* <DEDUP_REMOVED lines=10> */
.L_x_4860:
[----:B------:R-:W-:Y:S05]  /*4a80*/  BSYNC.RECONVERGENT B2 ;  /* 0x0000000000027941 */ /* 0x000fea0003800200 */
.L_x_4859:
        /* <DEDUP_REMOVED lines=10> */
.L_x_4862:
[----:B------:R-:W-:Y:S05]  /*4b30*/  BSYNC.RECONVERGENT B2 ;  /* 0x0000000000027941 */ /* 0x000fea0003800200 */
.L_x_4861:
        /* <DEDUP_REMOVED lines=10> */
.L_x_4864:
[----:B------:R-:W-:Y:S05]  /*4be0*/  BSYNC.RECONVERGENT B2 ;  /* 0x0000000000027941 */ /* 0x000fea0003800200 */
.L_x_4863:
        /* <DEDUP_REMOVED lines=10> */
.L_x_4866:
[----:B------:R-:W-:Y:S05]  /*4c90*/  BSYNC.RECONVERGENT B2 ;  /* 0x0000000000027941 */ /* 0x000fea0003800200 */
.L_x_4865:
        /* <DEDUP_REMOVED lines=10> */
.L_x_4868:
[----:B------:R-:W-:Y:S05]  /*4d40*/  BSYNC.RECONVERGENT B2 ;  /* 0x0000000000027941 */ /* 0x000fea0003800200 */
.L_x_4867:
        /* <DEDUP_REMOVED lines=9> */
.L_x_4853:
[----:B------:R-:W-:Y:S05]  /*4de0*/  BSYNC.RECONVERGENT B1 ;  /* 0x0000000000017941 */ /* 0x000fea0003800200 */
.L_x_4850:
        /* <DEDUP_REMOVED lines=85> */
.L_x_4871:
        /* <DEDUP_REMOVED lines=70> */
.L_x_4870:
        /* <DEDUP_REMOVED lines=71> */
.L_x_4873:
        /* <DEDUP_REMOVED lines=10> */
.L_x_4875:
[----:B------:R-:W-:Y:S05]  /*5cb0*/  BSYNC.RECONVERGENT B2 ;  /* 0x0000000000027941 */ /* 0x000fea0003800200 */
.L_x_4874:
        /* <DEDUP_REMOVED lines=10> */
.L_x_4877:
[----:B------:R-:W-:Y:S05]  /*5d60*/  BSYNC.RECONVERGENT B2 ;  /* 0x0000000000027941 */ /* 0x000fea0003800200 */
.L_x_4876:
        /* <DEDUP_REMOVED lines=10> */
.L_x_4879:
[----:B------:R-:W-:Y:S05]  /*5e10*/  BSYNC.RECONVERGENT B2 ;  /* 0x0000000000027941 */ /* 0x000fea0003800200 */
.L_x_4878:
        /* <DEDUP_REMOVED lines=10> */
.L_x_4881:
[----:B------:R-:W-:Y:S05]  /*5ec0*/  BSYNC.RECONVERGENT B2 ;  /* 0x0000000000027941 */ /* 0x000fea0003800200 */
.L_x_4880:
        /* <DEDUP_REMOVED lines=10> */
.L_x_4883:
[----:B------:R-:W-:Y:S05]  /*5f70*/  BSYNC.RECONVERGENT B2 ;  /* 0x0000000000027941 */ /* 0x000fea0003800200 */
.L_x_4882:
        /* <DEDUP_REMOVED lines=10> */
.L_x_4885:
[----:B------:R-:W-:Y:S05]  /*6020*/  BSYNC.RECONVERGENT B2 ;  /* 0x0000000000027941 */ /* 0x000fea0003800200 */
.L_x_4884:
        /* <DEDUP_REMOVED lines=10> */
.L_x_4887:
[----:B------:R-:W-:Y:S05]  /*60d0*/  BSYNC.RECONVERGENT B2 ;  /* 0x0000000000027941 */ /* 0x000fea0003800200 */
.L_x_4886:
        /* <DEDUP_REMOVED lines=9> */
.L_x_4872:
[----:B------:R-:W-:Y:S05]  /*6170*/  BSYNC.RECONVERGENT B1 ;  /* 0x0000000000017941 */ /* 0x000fea0003800200 */
.L_x_4869:
        /* <DEDUP_REMOVED lines=25> */
[--C-:B------:R-:W-:Y:S01]  /*6310*/  @P3 FADD.FTZ R7, R205, -R64.reuse ;  /* 0x80000040cd073221 */ /* 0x100fe20000010000 */
[----:B------:R-:W-:Y:S01]  /*6320*/  PRMT R64, R157, 0x7632, R64 ;  /* 0x000076329d407816 */ /* 0x000fe20000000040 */
[----:B------:R-:W2:Y:S01]  /*6330*/  @P2 LDC R230, c[0x0][0x40c] ;  /* 0x00010300ffe62b82 */ /* 0x000ea20000000800 */
[C---:B------:R-:W-:Y:S01]  /*6340*/  @P3 FFMA.FTZ R235, R4.reuse, R6, R235 ;  /* 0x0000000604eb3223 */ /* 0x040fe200000100eb */
[----:B------:R-:W-:Y:S01]  /*6350*/  @P3 FFMA.FTZ R6, R245, R5, R210 ;  /* 0x00000005f5063223 */ /* 0x000fe200000100d2 */
[----:B------:R-:W-:Y:S01]  /*6360*/  @P3 FFMA.FTZ R66, R4, R7, R66 ;  /* 0x0000000704423223 */ /* 0x000fe20000010042 */
[----:B------:R-:W-:Y:S01]  /*6370*/  @P3 FADD.FTZ R7, R203, -R170 ;  /* 0x800000aacb073221 */ /* 0x000fe20000010000 */
[-C--:B------:R-:W-:Y:S01]  /*6380*/  @P3 FFMA.FTZ R170, R178, R5.reuse, R210 ;  /* 0x00000005b2aa3223 */ /* 0x080fe200000100d2 */
[----:B------:R-:W-:Y:S01]  /*6390*/  @P3 FADD.FTZ R6, R189, -R6 ;  /* 0x80000006bd063221 */ /* 0x000fe20000010000 */
[----:B------:R-:W-:Y:S01]  /*63a0*/  SHF.L.U32 R64, R64, 0x10, RZ ;  /* 0x0000001040407819 */ /* 0x000fe200000006ff */
[----:B------:R-:W3:Y:S01]  /*63b0*/  @P2 LDC R237, c[0x0][0x40c] ;  /* 0x00010300ffed2b82 */ /* 0x000ee20000000800 */
[----:B------:R-:W-:Y:S01]  /*63c0*/  @P3 FADD.FTZ R170, R201, -R170 ;  /* 0x800000aac9aa3221 */ /* 0x000fe20000010000 */
[C---:B------:R-:W-:Y:S01]  /*63d0*/  @P3 FFMA.FTZ R65, R4.reuse, R6, R65 ;  /* 0x0000000604413223 */ /* 0x040fe20000010041 */
[----:B------:R-:W-:Y:S01]  /*63e0*/  @P3 FFMA.FTZ R6, R227, R5, R210 ;  /* 0x00000005e3063223 */ /* 0x000fe200000100d2 */
[C---:B------:R-:W-:Y:S01]  /*63f0*/  @P3 FFMA.FTZ R64, R4.reuse, R7, R64 ;  /* 0x0000000704403223 */ /* 0x040fe20000010040 */
[----:B------:R-:W-:Y:S01]  /*6400*/  @P3 FFMA.FTZ R67, R4, R170, R67 ;  /* 0x000000aa04433223 */ /* 0x000fe20000010043 */
[-C--:B------:R-:W-:Y:S01]  /*6410*/  @P3 FFMA.FTZ R170, R192, R5.reuse, R210 ;  /* 0x00000005c0aa3223 */ /* 0x080fe200000100d2 */
[----:B------:R-:W-:Y:S01]  /*6420*/  @P3 FADD.FTZ R6, R231, -R6 ;  /* 0x80000006e7063221 */ /* 0x000fe20000010000 */
[----:B------:R-:W4:Y:S01]  /*6430*/  @P2 LDC R225, c[0x0][0x40c] ;  /* 0x00010300ffe12b82 */ /* 0x000f220000000800 */
[----:B------:R-:W-:Y:S01]  /*6440*/  @P3 FFMA.FTZ R7, R185, R5, R210 ;  /* 0x00000005b9073223 */ /* 0x000fe200000100d2 */
[----:B------:R-:W-:Y:S01]  /*6450*/  @P3 FADD.FTZ R216, R211, -R170 ;  /* 0x800000aad3d83221 */ /* 0x000fe20000010000 */
[----:B------:R-:W-:Y:S01]  /*6460*/  @P3 FFMA.FTZ R223, R4, R6, R223 ;  /* 0x0000000604df3223 */ /* 0x000fe200000100df */
[----:B------:R-:W-:Y:S01]  /*6470*/  SHF.L.U32 R171, R159, 0x10, RZ ;  /* 0x000000109fab7819 */ /* 0x000fe200000006ff */
[----:B------:R-:W-:Y:S01]  /*6480*/  @P3 FADD.FTZ R7, R190, -R7 ;  /* 0x80000007be073221 */ /* 0x000fe20000010000 */
[----:B-1----:R-:W-:Y:S01]  /*6490*/  @P2 FMUL.FTZ R224, R235, R224 ;  /* 0x000000e0ebe02220 */ /* 0x002fe20000410000 */
[----:B0-----:R-:W-:Y:S01]  /*64a0*/  @P2 FMUL.FTZ R212, R65, R212 ;  /* 0x000000d441d42220 */ /* 0x001fe20000410000 */
[----:B------:R-:W0:Y:S01]  /*64b0*/  @P2 LDC R6, c[0x0][0x40c] ;  /* 0x00010300ff062b82 */ /* 0x000e220000000800 */
[----:B------:R-:W-:Y:S01]  /*64c0*/  @P3 FFMA.FTZ R171, R4, R7, R171 ;  /* 0x0000000704ab3223 */ /* 0x000fe200000100ab */
[----:B------:R-:W-:Y:S01]  /*64d0*/  PRMT R7, R159, 0x7632, R7 ;  /* 0x000076329f077816 */ /* 0x000fe20000000007 */
[----:B--2---:R-:W-:Y:S01]  /*64e0*/  @P2 FMUL.FTZ R230, R223, R230 ;  /* 0x000000e6dfe62220 */ /* 0x004fe20000410000 */
[----:B------:R-:W-:-:S02]  /*64f0*/  @P2 F2FP.BF16.F32.PACK_AB R224, RZ, R224 ;  /* 0x000000e0ffe0223e */ /* 0x000fc400000010ff */
[----:B------:R-:W-:Y:S02]  /*6500*/  SHF.L.U32 R7, R7, 0x10, RZ ;  /* 0x0000001007077819 */ /* 0x000fe400000006ff */
[----:B------:R-:W1:Y:S01]  /*6510*/  @P2 LDC R170, c[0x0][0x40c] ;  /* 0x00010300ffaa2b82 */ /* 0x000e620000000800 */
[----:B------:R-:W-:Y:S02]  /*6520*/  @P2 F2FP.BF16.F32.PACK_AB R212, RZ, R212 ;  /* 0x000000d4ffd4223e */ /* 0x000fe400000010ff */
[----:B------:R-:W-:Y:S01]  /*6530*/  @P3 FFMA.FTZ R7, R4, R216, R7 ;  /* 0x000000d804073223 */ /* 0x000fe20000010007 */
[----:B---3--:R-:W-:Y:S01]  /*6540*/  @P2 FMUL.FTZ R216, R66, R237 ;  /* 0x000000ed42d82220 */ /* 0x008fe20000410000 */
[----:B------:R-:W-:Y:S02]  /*6550*/  @P2 F2FP.BF16.F32.PACK_AB R230, RZ, R230 ;  /* 0x000000e6ffe6223e */ /* 0x000fe400000010ff */
[----:B------:R-:W-:Y:S01]  /*6560*/  @P2 PRMT R166, R224, 0x7610, R166 ;  /* 0x00007610e0a62816 */ /* 0x000fe200000000a6 */
[----:B----4-:R-:W-:Y:S01]  /*6570*/  @P2 FMUL.FTZ R225, R64, R225 ;  /* 0x000000e140e12220 */ /* 0x010fe20000410000 */
[----:B------:R-:W-:-:S02]  /*6580*/  @P2 F2FP.BF16.F32.PACK_AB R216, RZ, R216 ;  /* 0x000000d8ffd8223e */ /* 0x000fc400000010ff */
[----:B------:R-:W-:Y:S02]  /*6590*/  @P2 PRMT R165, R212, 0x7610, R165 ;  /* 0x00007610d4a52816 */ /* 0x000fe400000000a5 */
[----:B------:R-:W-:Y:S02]  /*65a0*/  @P2 F2FP.BF16.F32.PACK_AB R225, RZ, R225 ;  /* 0x000000e1ffe1223e */ /* 0x000fe400000010ff */
[----:B------:R-:W-:Y:S01]  /*65b0*/  @P2 PRMT R164, R230, 0x7610, R164 ;  /* 0x00007610e6a42816 */ /* 0x000fe200000000a4 */
[C---:B0-----:R-:W-:Y:S01]  /*65c0*/  @P2 FMUL.FTZ R6, R67.reuse, R6 ;  /* 0x0000000643062220 */ /* 0x041fe20000410000 */
[----:B------:R-:W-:Y:S02]  /*65d0*/  F2FP.BF16.F32.PACK_AB R65, R64, R65 ;  /* 0x000000414041723e */ /* 0x000fe400000010ff */
[----:B------:R-:W-:Y:S02]  /*65e0*/  F2FP.BF16.F32.PACK_AB R64, R67, R223 ;  /* 0x000000df4340723e */ /* 0x000fe400000010ff */
[----:B------:R-:W-:-:S02]  /*65f0*/  @P2 F2FP.BF16.F32.PACK_AB R6, RZ, R6 ;  /* 0x00000006ff06223e */ /* 0x000fc400000010ff */
[----:B------:R-:W-:Y:S01]  /*6600*/  F2FP.BF16.F32.PACK_AB R66, R66, R235 ;  /* 0x000000eb4242723e */ /* 0x000fe200000010ff */
[----:B-1----:R-:W-:Y:S01]  /*6610*/  @P2 FMUL.FTZ R170, R171, R170 ;  /* 0x000000aaabaa2220 */ /* 0x002fe20000410000 */
[----:B------:R-:W-:Y:S02]  /*6620*/  @P2 PRMT R166, R166, 0x5410, R216 ;  /* 0x00005410a6a62816 */ /* 0x000fe400000000d8 */
[----:B------:R-:W-:Y:S02]  /*6630*/  @P2 PRMT R165, R165, 0x5410, R225 ;  /* 0x00005410a5a52816 */ /* 0x000fe400000000e1 */
[----:B------:R-:W-:Y:S02]  /*6640*/  @P2 F2FP.BF16.F32.PACK_AB R170, RZ, R170 ;  /* 0x000000aaffaa223e */ /* 0x000fe400000010ff */
[----:B------:R-:W-:Y:S02]  /*6650*/  @P2 PRMT R164, R164, 0x5410, R6 ;  /* 0x00005410a4a42816 */ /* 0x000fe40000000006 */
[----:B------:R-:W-:-:S02]  /*6660*/  @P2 PRMT R167, R170, 0x7610, R167 ;  /* 0x00007610aaa72816 */ /* 0x000fc400000000a7 */
[----:B------:R-:W-:Y:S01]  /*6670*/  F2FP.BF16.F32.PACK_AB R67, R7, R171 ;  /* 0x000000ab0743723e */ /* 0x000fe200000010ff */
[----:B------:R-:W-:Y:S06]  /*6680*/  @!P2 BRA `(.L_x_4891) ;  /* 0x0000000c009ca947 */ /* 0x000fec0003800000 */
[----:B------:R-:W-:-:S05]  /*6690*/  FMUL.FTZ R7, R7, UR13 ;  /* 0x0000000d07077c20 */ /* 0x000fca0008410000 */
[----:B------:R-:W-:-:S04]  /*66a0*/  F2FP.BF16.F32.PACK_AB R7, RZ, R7 ;  /* 0x00000007ff07723e */ /* 0x000fc800000010ff */
[----:B------:R-:W-:Y:S01]  /*66b0*/  PRMT R167, R167, 0x5410, R7 ;  /* 0x00005410a7a77816 */ /* 0x000fe20000000007 */
[----:B------:R-:W-:Y:S06]  /*66c0*/  BRA `(.L_x_4891) ;  /* 0x0000000c008c7947 */ /* 0x000fec0003800000 */
.L_x_4890:
[----:B------:R-:W-:Y:S01]  /*66d0*/  ISETP.GT.AND P3, PT, R2, RZ, PT ;  /* 0x000000ff0200720c */ /* 0x000fe20003f64270 */
[----:B------:R-:W1:Y:S01]  /*66e0*/  @P2 LDC R224, c[0x0][0x40c] ;  /* 0x00010300ffe02b82 */ /* 0x000e620000000800 */
[C---:B------:R-:W-:Y:S02]  /*66f0*/  SHF.L.U32 R237, R156.reuse, 0x10, RZ ;  /* 0x000000109ced7819 */ /* 0x040fe400000006ff */
[----:B------:R-:W-:Y:S02]  /*6700*/  PRMT R235, R156, 0x7632, R235 ;  /* 0x000076329ceb7816 */ /* 0x000fe400000000eb */
[----:B0-----:R-:W-:Y:S02]  /*6710*/  PRMT R171, R157, 0x7632, R171 ;  /* 0x000076329dab7816 */ /* 0x001fe400000000ab */
[----:B------:R-:W-:Y:S02]  /*6720*/  SHF.L.U32 R235, R235, 0x10, RZ ;  /* 0x00000010ebeb7819 */ /* 0x000fe400000006ff */
[----:B------:R-:W-:-:S02]  /*6730*/  SHF.L.U32 R7, R157, 0x10, RZ ;  /* 0x000000109d077819 */ /* 0x000fc400000006ff */
[----:B------:R-:W-:Y:S01]  /*6740*/  SHF.L.U32 R171, R171, 0x10, RZ ;  /* 0x00000010abab7819 */ /* 0x000fe200000006ff */
[-CC-:B------:R-:W-:Y:S01]  /*6750*/  @P3 FFMA.FTZ R6, R227, R5.reuse, R210.reuse ;  /* 0x00000005e3063223 */ /* 0x180fe200000100d2 */
[-CC-:B------:R-:W-:Y:S01]  /*6760*/  @P3 FFMA.FTZ R170, R178, R5.reuse, R210.reuse ;  /* 0x00000005b2aa3223 */ /* 0x180fe200000100d2 */
[-C--:B------:R-:W-:Y:S01]  /*6770*/  @P3 FFMA.FTZ R216, R184, R5.reuse, R210 ;  /* 0x00000005b8d83223 */ /* 0x080fe200000100d2 */
[C---:B------:R-:W-:Y:S01]  /*6780*/  PRMT R225, R158.reuse, 0x7632, R225 ;  /* 0x000076329ee17816 */ /* 0x040fe200000000e1 */
[----:B------:R-:W-:Y:S01]  /*6790*/  @P3 FADD.FTZ R6, R231, -R6 ;  /* 0x80000006e7063221 */ /* 0x000fe20000010000 */
[----:B------:R-:W-:Y:S01]  /*67a0*/  @P3 FADD.FTZ R170, R201, -R170 ;  /* 0x800000aac9aa3221 */ /* 0x000fe20000010000 */
[----:B------:R-:W-:Y:S01]  /*67b0*/  @P3 FADD.FTZ R216, R203, -R216 ;  /* 0x800000d8cbd83221 */ /* 0x000fe20000010000 */
[----:B------:R-:W-:Y:S01]  /*67c0*/  SHF.L.U32 R223, R158, 0x10, RZ ;  /* 0x000000109edf7819 */ /* 0x000fe200000006ff */
[C---:B------:R-:W-:Y:S01]  /*67d0*/  @P3 FFMA.FTZ R237, R4.reuse, R6, R237 ;  /* 0x0000000604ed3223 */ /* 0x040fe200000100ed */
[-C--:B------:R-:W-:Y:S01]  /*67e0*/  @P3 FFMA.FTZ R6, R245, R5.reuse, R210 ;  /* 0x00000005f5063223 */ /* 0x080fe200000100d2 */
[C---:B------:R-:W-:Y:S01]  /*67f0*/  @P3 FFMA.FTZ R235, R4.reuse, R170, R235 ;  /* 0x000000aa04eb3223 */ /* 0x040fe200000100eb */
[----:B------:R-:W-:Y:S01]  /*6800*/  @P3 FFMA.FTZ R171, R4, R216, R171 ;  /* 0x000000d804ab3223 */ /* 0x000fe200000100ab */
[----:B------:R-:W0:Y:S01]  /*6810*/  @P2 LDC R170, c[0x0][0x40c] ;  /* 0x00010300ffaa2b82 */ /* 0x000e220000000800 */
[----:B------:R-:W-:Y:S01]  /*6820*/  @P3 FADD.FTZ R212, R189, -R6 ;  /* 0x80000006bdd43221 */ /* 0x000fe20000010000 */
[----:B------:R-:W-:Y:S01]  /*6830*/  @P3 FFMA.FTZ R216, R186, R5, R210 ;  /* 0x00000005bad83223 */ /* 0x000fe200000100d2 */
[----:B------:R-:W-:-:S02]  /*6840*/  SHF.L.U32 R225, R225, 0x10, RZ ;  /* 0x00000010e1e17819 */ /* 0x000fc400000006ff */
[C---:B------:R-:W-:Y:S01]  /*6850*/  @P3 FFMA.FTZ R7, R4.reuse, R212, R7 ;  /* 0x000000d404073223 */ /* 0x040fe20000010007 */
[----:B------:R-:W-:Y:S01]  /*6860*/  @P3 FFMA.FTZ R212, R229, R5, R210 ;  /* 0x00000005e5d43223 */ /* 0x000fe200000100d2 */
[----:B------:R-:W-:Y:S01]  /*6870*/  @P3 FADD.FTZ R216, R205, -R216 ;  /* 0x800000d8cdd83221 */ /* 0x000fe20000010000 */
[----:B------:R-:W2:Y:S01]  /*6880*/  @P2 LDC R6, c[0x0][0x40c] ;  /* 0x00010300ff062b82 */ /* 0x000ea20000000800 */
[----:B-1----:R-:W-:Y:S01]  /*6890*/  @P2 FMUL.FTZ R224, R7, R224 ;  /* 0x000000e007e02220 */ /* 0x002fe20000410000 */
[----:B------:R-:W-:Y:S01]  /*68a0*/  @P3 FADD.FTZ R212, R233, -R212 ;  /* 0x800000d4e9d43221 */ /* 0x000fe20000010000 */
[----:B------:R-:W-:-:S03]  /*68b0*/  @P3 FFMA.FTZ R225, R4, R216, R225 ;  /* 0x000000d804e13223 */ /* 0x000fc600000100e1 */
[----:B------:R-:W-:Y:S01]  /*68c0*/  @P3 FFMA.FTZ R223, R4, R212, R223 ;  /* 0x000000d404df3223 */ /* 0x000fe200000100df */
[----:B------:R-:W-:Y:S01]  /*68d0*/  @P2 F2FP.BF16.F32.PACK_AB R224, RZ, R224 ;  /* 0x000000e0ffe0223e */ /* 0x000fe200000010ff */
[----:B------:R-:W1:Y:S03]  /*68e0*/  @P2 LDC R212, c[0x0][0x40c] ;  /* 0x00010300ffd42b82 */ /* 0x000e660000000800 */
[----:B------:R-:W-:Y:S01]  /*68f0*/  @P2 PRMT R165, R224, 0x7610, R165 ;  /* 0x00007610e0a52816 */ /* 0x000fe200000000a5 */
[----:B0-----:R-:W-:-:S04]  /*6900*/  @P2 FMUL.FTZ R230, R237, R170 ;  /* 0x000000aaede62220 */ /* 0x001fc80000410000 */
[----:B------:R-:W0:Y:S01]  /*6910*/  @P2 LDC R216, c[0x0][0x40c] ;  /* 0x00010300ffd82b82 */ /* 0x000e220000000800 */
[----:B------:R-:W-:Y:S01]  /*6920*/  @P2 F2FP.BF16.F32.PACK_AB R230, RZ, R230 ;  /* 0x000000e6ffe6223e */ /* 0x000fe200000010ff */
[----:B--2---:R-:W-:-:S06]  /*6930*/  @P2 FMUL.FTZ R235, R235, R6 ;  /* 0x00000006ebeb2220 */ /* 0x004fcc0000410000 */
[----:B------:R-:W2:Y:S01]  /*6940*/  @P2 LDC R170, c[0x0][0x40c] ;  /* 0x00010300ffaa2b82 */ /* 0x000ea20000000800 */
[----:B------:R-:W-:Y:S02]  /*6950*/  @P2 PRMT R164, R230, 0x7610, R164 ;  /* 0x00007610e6a42816 */ /* 0x000fe400000000a4 */
[----:B------:R-:W-:Y:S01]  /*6960*/  @P2 F2FP.BF16.F32.PACK_AB R232, RZ, R235 ;  /* 0x000000ebffe8223e */ /* 0x000fe200000010ff */
[----:B------:R-:W-:Y:S01]  /*6970*/  @P3 FFMA.FTZ R235, R185, R5, R210 ;  /* 0x00000005b9eb3223 */ /* 0x000fe200000100d2 */
[----:B-1----:R-:W-:-:S03]  /*6980*/  @P2 FMUL.FTZ R212, R223, R212 ;  /* 0x000000d4dfd42220 */ /* 0x002fc60000410000 */
[----:B------:R-:W1:Y:S01]  /*6990*/  @P2 LDC R6, c[0x0][0x40c] ;  /* 0x00010300ff062b82 */ /* 0x000e620000000800 */
[----:B------:R-:W-:Y:S01]  /*69a0*/  @P3 FADD.FTZ R237, R190, -R235 ;  /* 0x800000ebbeed3221 */ /* 0x000fe20000010000 */
[----:B------:R-:W-:Y:S02]  /*69b0*/  SHF.L.U32 R235, R159, 0x10, RZ ;  /* 0x000000109feb7819 */ /* 0x000fe400000006ff */
[----:B------:R-:W-:Y:S02]  /*69c0*/  @P2 F2FP.BF16.F32.PACK_AB R212, RZ, R212 ;  /* 0x000000d4ffd4223e */ /* 0x000fe400000010ff */
[----:B------:R-:W-:Y:S01]  /*69d0*/  @P2 PRMT R164, R164, 0x5410, R232 ;  /* 0x00005410a4a42816 */ /* 0x000fe200000000e8 */
[----:B------:R-:W-:Y:S01]  /*69e0*/  @P3 FFMA.FTZ R235, R4, R237, R235 ;  /* 0x000000ed04eb3223 */ /* 0x000fe200000100eb */
[----:B0-----:R-:W-:Y:S01]  /*69f0*/  @P2 FMUL.FTZ R216, R171, R216 ;  /* 0x000000d8abd82220 */ /* 0x001fe20000410000 */
[----:B------:R-:W-:-:S04]  /*6a00*/  @P2 PRMT R166, R212, 0x7610, R166 ;  /* 0x00007610d4a62816 */ /* 0x000fc800000000a6 */
        /* <DEDUP_REMOVED lines=18> */
.L_x_4889:
        /* <DEDUP_REMOVED lines=24> */
[----:B------:R-:W-:Y:S01]  /*6cb0*/  FADD.FTZ R7, R189, -R170 ;  /* 0x800000aabd077221 */ /* 0x000fe20000010000 */
[----:B------:R-:W-:Y:S02]  /*6cc0*/  FMUL.FTZ R65, R4, R65 ;  /* 0x0000004104417220 */ /* 0x000fe40000410000 */
[----:B------:R-:W-:Y:S01]  /*6cd0*/  @P2 PRMT R164, R164, 0x5410, R66 ;  /* 0x00005410a4a42816 */ /* 0x000fe20000000042 */
[----:B------:R-:W-:Y:S01]  /*6ce0*/  FMUL.FTZ R7, R4, R7 ;  /* 0x0000000704077220 */ /* 0x000fe20000410000 */
[----:B------:R-:W3:Y:S01]  /*6cf0*/  @P2 LDC R212, c[0x0][0x40c] ;  /* 0x00010300ffd42b82 */ /* 0x000ee20000000800 */
[----:B------:R-:W-:Y:S01]  /*6d00*/  FSEL R65, R65, RZ, P3 ;  /* 0x000000ff41417208 */ /* 0x000fe20001800000 */
[----:B------:R-:W-:-:S02]  /*6d10*/  FFMA.FTZ R66, R229, R5, R210 ;  /* 0x00000005e5427223 */ /* 0x000fc400000100d2 */
[----:B------:R-:W-:-:S05]  /*6d20*/  FSEL R170, R7, RZ, P3 ;  /* 0x000000ff07aa7208 */ /* 0x000fca0001800000 */
[-C--:B0-----:R-:W-:Y:S01]  /*6d30*/  @P2 FMUL.FTZ R7, R67, R170.reuse ;  /* 0x000000aa43072220 */ /* 0x081fe20000410000 */
[----:B--2---:R-:W-:Y:S01]  /*6d40*/  @P2 FMUL.FTZ R67, R216, R65 ;  /* 0x00000041d8432220 */ /* 0x004fe20000410000 */
[----:B------:R-:W-:Y:S01]  /*6d50*/  F2FP.BF16.F32.PACK_AB R65, R65, R170 ;  /* 0x000000aa4141723e */ /* 0x000fe200000010ff */
[----:B------:R-:W-:Y:S02]  /*6d60*/  FFMA.FTZ R170, R186, R5, R210 ;  /* 0x00000005baaa7223 */ /* 0x000fe400000100d2 */
[----:B------:R-:W-:Y:S02]  /*6d70*/  @P2 F2FP.BF16.F32.PACK_AB R7, RZ, R7 ;  /* 0x00000007ff07223e */ /* 0x000fe400000010ff */
[----:B------:R-:W-:Y:S01]  /*6d80*/  @P2 F2FP.BF16.F32.PACK_AB R6, RZ, R67 ;  /* 0x00000043ff06223e */ /* 0x000fe200000010ff */
[----:B------:R-:W-:Y:S01]  /*6d90*/  FADD.FTZ R67, R233, -R66 ;  /* 0x80000042e9437221 */ /* 0x000fe20000010000 */
[----:B------:R-:W-:Y:S01]  /*6da0*/  FADD.FTZ R171, R205, -R170 ;  /* 0x800000aacdab7221 */ /* 0x000fe20000010000 */
[----:B------:R-:W-:-:S02]  /*6db0*/  @P2 PRMT R165, R7, 0x7610, R165 ;  /* 0x0000761007a52816 */ /* 0x000fc400000000a5 */
[C---:B------:R-:W-:Y:S01]  /*6dc0*/  FMUL.FTZ R66, R4.reuse, R67 ;  /* 0x0000004304427220 */ /* 0x040fe20000410000 */
[----:B------:R-:W-:Y:S01]  /*6dd0*/  FMUL.FTZ R67, R4, R171 ;  /* 0x000000ab04437220 */ /* 0x000fe20000410000 */
[----:B------:R-:W-:Y:S01]  /*6de0*/  @P2 PRMT R165, R165, 0x5410, R6 ;  /* 0x00005410a5a52816 */ /* 0x000fe20000000006 */
[----:B------:R-:W-:Y:S02]  /*6df0*/  FFMA.FTZ R6, R192, R5, R210 ;  /* 0x00000005c0067223 */ /* 0x000fe400000100d2 */
[----:B------:R-:W-:Y:S02]  /*6e00*/  FSEL R66, R66, RZ, P3 ;  /* 0x000000ff42427208 */ /* 0x000fe40001800000 */
[----:B------:R-:W-:-:S03]  /*6e10*/  FSEL R171, R67, RZ, P3 ;  /* 0x000000ff43ab7208 */ /* 0x000fc60001800000 */
[-C--:B-1----:R-:W-:Y:S01]  /*6e20*/  @P2 FMUL.FTZ R67, R223, R66.reuse ;  /* 0x00000042df432220 */ /* 0x082fe20000410000 */
[----:B------:R-:W-:Y:S01]  /*6e30*/  F2FP.BF16.F32.PACK_AB R66, R171, R66 ;  /* 0x00000042ab42723e */ /* 0x000fe200000010ff */
[----:B------:R-:W0:Y:S01]  /*6e40*/  @P2 LDC R223, c[0x0][0x40c] ;  /* 0x00010300ffdf2b82 */ /* 0x000e220000000800 */
[----:B---3--:R-:W-:Y:S01]  /*6e50*/  @P2 FMUL.FTZ R170, R212, R171 ;  /* 0x000000abd4aa2220 */ /* 0x008fe20000410000 */
        /* <DEDUP_REMOVED lines=10> */
[----:B0-----:R-:W-:-:S04]  /*6f00*/  @P2 FMUL.FTZ R6, R223, R212 ;  /* 0x000000d4df062220 */ /* 0x001fc80000410000 */
        /* <DEDUP_REMOVED lines=9> */
.L_x_4892:
        /* <DEDUP_REMOVED lines=10> */
.L_x_4894:
[----:B------:R-:W-:Y:S05]  /*7040*/  BSYNC.RECONVERGENT B2 ;  /* 0x0000000000027941 */ /* 0x000fea0003800200 */
.L_x_4893:
        /* <DEDUP_REMOVED lines=10> */
.L_x_4896:
[----:B------:R-:W-:Y:S05]  /*70f0*/  BSYNC.RECONVERGENT B2 ;  /* 0x0000000000027941 */ /* 0x000fea0003800200 */
.L_x_4895:
        /* <DEDUP_REMOVED lines=10> */
.L_x_4898:
[----:B------:R-:W-:Y:S05]  /*71a0*/  BSYNC.RECONVERGENT B2 ;  /* 0x0000000000027941 */ /* 0x000fea0003800200 */
.L_x_4897:
        /* <DEDUP_REMOVED lines=10> */
.L_x_4900:
[----:B------:R-:W-:Y:S05]  /*7250*/  BSYNC.RECONVERGENT B2 ;  /* 0x0000000000027941 */ /* 0x000fea0003800200 */
.L_x_4899:
        /* <DEDUP_REMOVED lines=10> */
.L_x_4902:
[----:B------:R-:W-:Y:S05]  /*7300*/  BSYNC.RECONVERGENT B2 ;  /* 0x0000000000027941 */ /* 0x000fea0003800200 */
.L_x_4901:
        /* <DEDUP_REMOVED lines=10> */
.L_x_4904:
[----:B------:R-:W-:Y:S05]  /*73b0*/  BSYNC.RECONVERGENT B2 ;  /* 0x0000000000027941 */ /* 0x000fea0003800200 */
.L_x_4903:
        /* <DEDUP_REMOVED lines=10> */
.L_x_4906:
[----:B------:R-:W-:Y:S05]  /*7460*/  BSYNC.RECONVERGENT B2 ;  /* 0x0000000000027941 */ /* 0x000fea0003800200 */
.L_x_4905:
        /* <DEDUP_REMOVED lines=9> */
.L_x_4891:
[----:B------:R-:W-:Y:S05]  /*7500*/  BSYNC.RECONVERGENT B1 ;  /* 0x0000000000017941 */ /* 0x000fea0003800200 */
.L_x_4888:
        /* <DEDUP_REMOVED lines=13> */
[----:B0-----:R-:W-:Y:S02]  /*75e0*/  PRMT R65, R161, 0x7632, R65 ;  /* 0x00007632a1417816 */ /* 0x001fe40000000041 */
[----:B------:R-:W-:Y:S02]  /*75f0*/  SHF.L.U32 R67, R160, 0x10, RZ ;  /* 0x00000010a0437819 */ /* 0x000fe400000006ff */
[----:B------:R-:W-:Y:S02]  /*7600*/  SHF.L.U32 R65, R65, 0x10, RZ ;  /* 0x0000001041417819 */ /* 0x000fe400000006ff */
[----:B------:R-:W-:Y:S01]  /*7610*/  PRMT R225, R162, 0x7632, R225 ;  /* 0x00007632a2e17816 */ /* 0x000fe200000000e1 */
[----:B------:R-:W0:Y:S03]  /*7620*/  @P2 LDC R224, c[0x0][0x40c] ;  /* 0x00010300ffe02b82 */ /* 0x000e260000000800 */
[----:B------:R-:W-:Y:S01]  /*7630*/  SHF.L.U32 R225, R225, 0x10, RZ ;  /* 0x00000010e1e17819 */ /* 0x000fe200000006ff */
[-CC-:B------:R-:W-:Y:S01]  /*7640*/  @P0 FFMA.FTZ R7, R247, R5.reuse, R210.reuse ;  /* 0x00000005f7070223 */ /* 0x180fe200000100d2 */
[-CC-:B------:R-:W-:Y:S01]  /*7650*/  @P0 FFMA.FTZ R64, R194, R5.reuse, R210.reuse ;  /* 0x00000005c2400223 */ /* 0x180fe200000100d2 */
[-CC-:B------:R-:W-:Y:S01]  /*7660*/  @P0 FFMA.FTZ R223, R249, R5.reuse, R210.reuse ;  /* 0x00000005f9df0223 */ /* 0x180fe200000100d2 */
[-CC-:B------:R-:W-:Y:S01]  /*7670*/  @P0 FFMA.FTZ R66, R202, R5.reuse, R210.reuse ;  /* 0x00000005ca420223 */ /* 0x180fe200000100d2 */
[-CC-:B------:R-:W-:Y:S01]  /*7680*/  @P0 FFMA.FTZ R235, R251, R5.reuse, R210.reuse ;  /* 0x00000005fbeb0223 */ /* 0x180fe200000100d2 */
[-CC-:B------:R-:W-:Y:S01]  /*7690*/  @P0 FFMA.FTZ R6, R204, R5.reuse, R210.reuse ;  /* 0x00000005cc060223 */ /* 0x180fe200000100d2 */
[-CC-:B------:R-:W-:Y:S01]  /*76a0*/  @P0 FFMA.FTZ R2, R174, R5.reuse, R210.reuse ;  /* 0x00000005ae020223 */ /* 0x180fe200000100d2 */
[----:B------:R-:W-:Y:S01]  /*76b0*/  @P0 FFMA.FTZ R171, R193, R5, R210 ;  /* 0x00000005c1ab0223 */ /* 0x000fe200000100d2 */
[----:B------:R-:W-:Y:S01]  /*76c0*/  PRMT R5, R160, 0x7632, R5 ;  /* 0x00007632a0057816 */ /* 0x000fe20000000005 */
[----:B------:R-:W-:Y:S01]  /*76d0*/  @P0 FADD.FTZ R7, R196, -R7 ;  /* 0x80000007c4070221 */ /* 0x000fe20000010000 */
[----:B------:R-:W-:Y:S01]  /*76e0*/  @P0 FADD.FTZ R64, R183, -R64 ;  /* 0x80000040b7400221 */ /* 0x000fe20000010000 */
[----:B------:R-:W-:Y:S01]  /*76f0*/  @P0 FADD.FTZ R66, R191, -R66 ;  /* 0x80000042bf420221 */ /* 0x000fe20000010000 */
[----:B------:R-:W-:Y:S01]  /*7700*/  SHF.L.U32 R5, R5, 0x10, RZ ;  /* 0x0000001005057819 */ /* 0x000fe200000006ff */
[----:B------:R-:W-:Y:S01]  /*7710*/  @P0 FFMA.FTZ R67, R4, R7, R67 ;  /* 0x0000000704430223 */ /* 0x000fe20000010043 */
[----:B------:R-:W-:Y:S01]  /*7720*/  @P0 FADD.FTZ R7, R206, -R223 ;  /* 0x800000dfce070221 */ /* 0x000fe20000010000 */
[C---:B------:R-:W-:Y:S01]  /*7730*/  @P0 FFMA.FTZ R65, R4.reuse, R66, R65 ;  /* 0x0000004204410223 */ /* 0x040fe20000010041 */
[----:B------:R-:W-:Y:S01]  /*7740*/  SHF.L.U32 R223, R161, 0x10, RZ ;  /* 0x00000010a1df7819 */ /* 0x000fe200000006ff */
[C---:B------:R-:W-:Y:S01]  /*7750*/  @P0 FFMA.FTZ R5, R4.reuse, R64, R5 ;  /* 0x0000004004050223 */ /* 0x040fe20000010005 */
[----:B------:R-:W2:Y:S01]  /*7760*/  @P2 LDC R66, c[0x0][0x40c] ;  /* 0x00010300ff422b82 */ /* 0x000ea20000000800 */
[----:B------:R-:W-:Y:S01]  /*7770*/  @P0 FADD.FTZ R6, R213, -R6 ;  /* 0x80000006d5060221 */ /* 0x000fe20000010000 */
[----:B------:R-:W-:Y:S01]  /*7780*/  @P0 FADD.FTZ R2, R215, -R2 ;  /* 0x80000002d7020221 */ /* 0x000fe20000010000 */
[----:B------:R-:W-:Y:S01]  /*7790*/  @P0 FFMA.FTZ R223, R4, R7, R223 ;  /* 0x0000000704df0223 */ /* 0x000fe200000100df */
[----:B------:R-:W-:Y:S01]  /*77a0*/  @P0 FADD.FTZ R7, R198, -R235 ;  /* 0x800000ebc6070221 */ /* 0x000fe20000010000 */
[----:B------:R-:W-:Y:S01]  /*77b0*/  SHF.L.U32 R235, R162, 0x10, RZ ;  /* 0x00000010a2eb7819 */ /* 0x000fe200000006ff */
[----:B------:R-:W-:Y:S01]  /*77c0*/  @P0 FFMA.FTZ R225, R4, R6, R225 ;  /* 0x0000000604e10223 */ /* 0x000fe200000100e1 */
[----:B------:R-:W-:Y:S01]  /*77d0*/  @P0 FADD.FTZ R6, R208, -R171 ;  /* 0x800000abd0060221 */ /* 0x000fe20000010000 */
[----:B------:R-:W3:Y:S01]  /*77e0*/  @P2 LDC R64, c[0x0][0x40c] ;  /* 0x00010300ff402b82 */ /* 0x000ee20000000800 */
[C---:B------:R-:W-:Y:S01]  /*77f0*/  SHF.L.U32 R171, R163.reuse, 0x10, RZ ;  /* 0x00000010a3ab7819 */ /* 0x040fe200000006ff */
[----:B------:R-:W-:Y:S01]  /*7800*/  @P0 FFMA.FTZ R235, R4, R7, R235 ;  /* 0x0000000704eb0223 */ /* 0x000fe200000100eb */
[----:B------:R-:W-:-:S03]  /*7810*/  PRMT R7, R163, 0x7632, R7 ;  /* 0x00007632a3077816 */ /* 0x000fc60000000007 */
[C---:B------:R-:W-:Y:S01]  /*7820*/  @P0 FFMA.FTZ R171, R4.reuse, R6, R171 ;  /* 0x0000000604ab0223 */ /* 0x040fe200000100ab */
[----:B------:R-:W-:Y:S01]  /*7830*/  SHF.L.U32 R7, R7, 0x10, RZ ;  /* 0x0000001007077819 */ /* 0x000fe200000006ff */
[----:B------:R-:W4:Y:S04]  /*7840*/  @P2 LDC R210, c[0x0][0x40c] ;  /* 0x00010300ffd22b82 */ /* 0x000f280000000800 */
[----:B------:R-:W-:Y:S01]  /*7850*/  @P0 FFMA.FTZ R7, R4, R2, R7 ;  /* 0x0000000204070223 */ /* 0x000fe20000010007 */
[----:B-1----:R-:W-:Y:S01]  /*7860*/  @P2 FMUL.FTZ R4, R235, R216 ;  /* 0x000000d8eb042220 */ /* 0x002fe20000410000 */
[----:B0-----:R-:W-:Y:S02]  /*7870*/  @P2 FMUL.FTZ R2, R225, R224 ;  /* 0x000000e0e1022220 */ /* 0x001fe40000410000 */
[----:B------:R-:W0:Y:S01]  /*7880*/  @P2 LDC R212, c[0x0][0x40c] ;  /* 0x00010300ffd42b82 */ /* 0x000e220000000800 */
[----:B--2---:R-:W-:Y:S01]  /*7890*/  @P2 FMUL.FTZ R6, R223, R66 ;  /* 0x00000042df062220 */ /* 0x004fe20000410000 */
[----:B------:R-:W-:-:S02]  /*78a0*/  @P2 F2FP.BF16.F32.PACK_AB R4, RZ, R4 ;  /* 0x00000004ff04223e */ /* 0x000fc400000010ff */
[----:B------:R-:W-:Y:S02]  /*78b0*/  @P2 F2FP.BF16.F32.PACK_AB R2, RZ, R2 ;  /* 0x00000002ff02223e */ /* 0x000fe400000010ff */
[----:B------:R-:W-:Y:S02]  /*78c0*/  @P2 F2FP.BF16.F32.PACK_AB R6, RZ, R6 ;  /* 0x00000006ff06223e */ /* 0x000fe400000010ff */
[----:B------:R-:W1:Y:S01]  /*78d0*/  @P2 LDC R170, c[0x0][0x40c] ;  /* 0x00010300ffaa2b82 */ /* 0x000e620000000800 */
[----:B---3--:R-:W-:Y:S01]  /*78e0*/  @P2 FMUL.FTZ R216, R67, R64 ;  /* 0x0000004043d82220 */ /* 0x008fe20000410000 */
[----:B------:R-:W-:Y:S02]  /*78f0*/  @P2 PRMT R166, R4, 0x7610, R166 ;  /* 0x0000761004a62816 */ /* 0x000fe400000000a6 */
[----:B------:R-:W-:Y:S02]  /*7900*/  @P2 PRMT R165, R6, 0x7610, R165 ;  /* 0x0000761006a52816 */ /* 0x000fe400000000a5 */
[----:B------:R-:W-:Y:S01]  /*7910*/  @P2 F2FP.BF16.F32.PACK_AB R216, RZ, R216 ;  /* 0x000000d8ffd8223e */ /* 0x000fe200000010ff */
[----:B----4-:R-:W-:Y:S01]  /*7920*/  @P2 FMUL.FTZ R210, R65, R210 ;  /* 0x000000d241d22220 */ /* 0x010fe20000410000 */
[----:B------:R-:W-:-:S02]  /*7930*/  F2FP.BF16.F32.PACK_AB R64, R5, R67 ;  /* 0x000000430540723e */ /* 0x000fc400000010ff */
[----:B------:R-:W-:Y:S02]  /*7940*/  @P2 PRMT R164, R216, 0x7610, R164 ;  /* 0x00007610d8a42816 */ /* 0x000fe400000000a4 */
[----:B------:R-:W-:Y:S02]  /*7950*/  @P2 F2FP.BF16.F32.PACK_AB R210, RZ, R210 ;  /* 0x000000d2ffd2223e */ /* 0x000fe400000010ff */
[----:B------:R-:W-:Y:S01]  /*7960*/  F2FP.BF16.F32.PACK_AB R66, R225, R235 ;  /* 0x000000ebe142723e */ /* 0x000fe200000010ff */
[----:B0-----:R-:W-:Y:S01]  /*7970*/  @P2 FMUL.FTZ R212, R5, R212 ;  /* 0x000000d405d42220 */ /* 0x001fe20000410000 */
[----:B------:R-:W-:Y:S02]  /*7980*/  F2FP.BF16.F32.PACK_AB R65, R65, R223 ;  /* 0x000000df4141723e */ /* 0x000fe400000010ff */
[----:B------:R-:W-:Y:S02]  /*7990*/  @P2 PRMT R166, R166, 0x5410, R2 ;  /* 0x00005410a6a62816 */ /* 0x000fe40000000002 */
[----:B------:R-:W-:-:S02]  /*79a0*/  @P2 F2FP.BF16.F32.PACK_AB R212, RZ, R212 ;  /* 0x000000d4ffd4223e */ /* 0x000fc400000010ff */
[----:B------:R-:W-:Y:S01]  /*79b0*/  @P2 PRMT R165, R165, 0x5410, R210 ;  /* 0x00005410a5a52816 */ /* 0x000fe200000000d2 */
[----:B-1----:R-:W-:Y:S01]  /*79c0*/  @P2 FMUL.FTZ R170, R171, R170 ;  /* 0x000000aaabaa2220 */ /* 0x002fe20000410000 */
        /* <DEDUP_REMOVED lines=9> */
.L_x_4909:
[----:B------:R-:W-:Y:S01]  /*7a60*/  ISETP.GT.AND P0, PT, R2, RZ, PT ;  /* 0x000000ff0200720c */ /* 0x000fe20003f04270 */
[----:B0-----:R-:W0:Y:S01]  /*7a70*/  @P2 LDC R6, c[0x0][0x40c] ;  /* 0x00010300ff062b82 */ /* 0x001e220000000800 */
[C---:B------:R-:W-:Y:S02]  /*7a80*/  PRMT R235, R160.reuse, 0x7632, R235 ;  /* 0x00007632a0eb7816 */ /* 0x040fe400000000eb */
[----:B------:R-:W-:Y:S02]  /*7a90*/  SHF.L.U32 R237, R160, 0x10, RZ ;  /* 0x00000010a0ed7819 */ /* 0x000fe400000006ff */
[----:B------:R-:W-:Y:S02]  /*7aa0*/  SHF.L.U32 R235, R235, 0x10, RZ ;  /* 0x00000010ebeb7819 */ /* 0x000fe400000006ff */
[C---:B------:R-:W-:Y:S01]  /*7ab0*/  PRMT R223, R161.reuse, 0x7632, R223 ;  /* 0x00007632a1df7816 */ /* 0x040fe200000000df */
[----:B------:R-:W1:Y:S01]  /*7ac0*/  @P2 LDC R224, c[0x0][0x40c] ;  /* 0x00010300ffe02b82 */ /* 0x000e620000000800 */
[----:B------:R-:W-:-:S02]  /*7ad0*/  SHF.L.U32 R225, R161, 0x10, RZ ;  /* 0x00000010a1e17819 */ /* 0x000fc400000006ff */
[----:B------:R-:W-:Y:S01]  /*7ae0*/  SHF.L.U32 R223, R223, 0x10, RZ ;  /* 0x00000010dfdf7819 */ /* 0x000fe200000006ff */
[-CC-:B------:R-:W-:Y:S01]  /*7af0*/  @P0 FFMA.FTZ R2, R194, R5.reuse, R210.reuse ;  /* 0x00000005c2020223 */ /* 0x180fe200000100d2 */
[-CC-:B------:R-:W-:Y:S01]  /*7b00*/  @P0 FFMA.FTZ R7, R247, R5.reuse, R210.reuse ;  /* 0x00000005f7070223 */ /* 0x180fe200000100d2 */
[-CC-:B------:R-:W-:Y:S01]  /*7b10*/  @P0 FFMA.FTZ R170, R202, R5.reuse, R210.reuse ;  /* 0x00000005caaa0223 */ /* 0x180fe200000100d2 */
[-C--:B------:R-:W-:Y:S01]  /*7b20*/  @P0 FFMA.FTZ R171, R251, R5.reuse, R210 ;  /* 0x00000005fbab0223 */ /* 0x080fe200000100d2 */
[----:B------:R-:W-:Y:S01]  /*7b30*/  @P0 FADD.FTZ R2, R183, -R2 ;  /* 0x80000002b7020221 */ /* 0x000fe20000010000 */
[----:B------:R-:W-:Y:S01]  /*7b40*/  @P0 FADD.FTZ R7, R196, -R7 ;  /* 0x80000007c4070221 */ /* 0x000fe20000010000 */
[----:B------:R-:W-:Y:S01]  /*7b50*/  @P0 FADD.FTZ R170, R191, -R170 ;  /* 0x800000aabfaa0221 */ /* 0x000fe20000010000 */
[--C-:B------:R-:W-:Y:S01]  /*7b60*/  @P0 FFMA.FTZ R212, R204, R5, R210.reuse ;  /* 0x00000005ccd40223 */ /* 0x100fe200000100d2 */
[C---:B------:R-:W-:Y:S01]  /*7b70*/  @P0 FFMA.FTZ R235, R4.reuse, R2, R235 ;  /* 0x0000000204eb0223 */ /* 0x040fe200000100eb */
[C---:B------:R-:W-:Y:S01]  /*7b80*/  @P0 FFMA.FTZ R237, R4.reuse, R7, R237 ;  /* 0x0000000704ed0223 */ /* 0x040fe200000100ed */
[----:B------:R-:W2:Y:S01]  /*7b90*/  @P2 LDC R2, c[0x0][0x40c] ;  /* 0x00010300ff022b82 */ /* 0x000ea20000000800 */
[----:B------:R-:W-:Y:S01]  /*7ba0*/  @P0 FFMA.FTZ R7, R249, R5, R210 ;  /* 0x00000005f9070223 */ /* 0x000fe200000100d2 */
[----:B------:R-:W-:Y:S01]  /*7bb0*/  @P0 FFMA.FTZ R223, R4, R170, R223 ;  /* 0x000000aa04df0223 */ /* 0x000fe200000100df */
[----:B------:R-:W-:Y:S01]  /*7bc0*/  @P0 FADD.FTZ R170, R198, -R171 ;  /* 0x800000abc6aa0221 */ /* 0x000fe20000010000 */
[----:B------:R-:W-:Y:S01]  /*7bd0*/  SHF.L.U32 R171, R162, 0x10, RZ ;  /* 0x00000010a2ab7819 */ /* 0x000fe200000006ff */
[----:B------:R-:W-:Y:S01]  /*7be0*/  @P0 FADD.FTZ R7, R206, -R7 ;  /* 0x80000007ce070221 */ /* 0x000fe20000010000 */
[----:B------:R-:W-:Y:S01]  /*7bf0*/  @P0 FADD.FTZ R212, R213, -R212 ;  /* 0x800000d4d5d40221 */ /* 0x000fe20000010000 */
[----:B0-----:R-:W-:-:S02]  /*7c00*/  @P2 FMUL.FTZ R237, R237, R6 ;  /* 0x00000006eded2220 */ /* 0x001fc40000410000 */
[----:B------:R-:W-:Y:S01]  /*7c10*/  @P0 FFMA.FTZ R225, R4, R7, R225 ;  /* 0x0000000704e10223 */ /* 0x000fe200000100e1 */
[----:B------:R-:W-:Y:S01]  /*7c20*/  PRMT R7, R162, 0x7632, R7 ;  /* 0x00007632a2077816 */ /* 0x000fe20000000007 */
[C---:B------:R-:W-:Y:S01]  /*7c30*/  @P0 FFMA.FTZ R171, R4.reuse, R170, R171 ;  /* 0x000000aa04ab0223 */ /* 0x040fe200000100ab */
[----:B------:R-:W0:Y:S01]  /*7c40*/  @P2 LDC R6, c[0x0][0x40c] ;  /* 0x00010300ff062b82 */ /* 0x000e220000000800 */
[----:B-1----:R-:W-:Y:S01]  /*7c50*/  @P2 FMUL.FTZ R225, R225, R224 ;  /* 0x000000e0e1e12220 */ /* 0x002fe20000410000 */
[----:B------:R-:W-:Y:S02]  /*7c60*/  SHF.L.U32 R7, R7, 0x10, RZ ;  /* 0x0000001007077819 */ /* 0x000fe400000006ff */
[----:B------:R-:W-:Y:S02]  /*7c70*/  @P2 F2FP.BF16.F32.PACK_AB R237, RZ, R237 ;  /* 0x000000edffed223e */ /* 0x000fe400000010ff */
[----:B------:R-:W-:Y:S01]  /*7c80*/  @P2 F2FP.BF16.F32.PACK_AB R225, RZ, R225 ;  /* 0x000000e1ffe1223e */ /* 0x000fe200000010ff */
[----:B------:R-:W-:Y:S01]  /*7c90*/  @P0 FFMA.FTZ R7, R4, R212, R7 ;  /* 0x000000d404070223 */ /* 0x000fe20000010007 */
[----:B------:R-:W1:Y:S01]  /*7ca0*/  @P2 LDC R170, c[0x0][0x40c] ;  /* 0x00010300ffaa2b82 */ /* 0x000e620000000800 */
[----:B------:R-:W-:-:S02]  /*7cb0*/  @P2 PRMT R164, R237, 0x7610, R164 ;  /* 0x00007610eda42816 */ /* 0x000fc400000000a4 */
[----:B------:R-:W-:Y:S01]  /*7cc0*/  @P2 PRMT R165, R225, 0x7610, R165 ;  /* 0x00007610e1a52816 */ /* 0x000fe200000000a5 */
[----:B--2---:R-:W-:-:S04]  /*7cd0*/  @P2 FMUL.FTZ R235, R235, R2 ;  /* 0x00000002ebeb2220 */ /* 0x004fc80000410000 */
[----:B------:R-:W2:Y:S01]  /*7ce0*/  @P2 LDC R212, c[0x0][0x40c] ;  /* 0x00010300ffd42b82 */ /* 0x000ea20000000800 */
[----:B------:R-:W-:Y:S01]  /*7cf0*/  @P2 F2FP.BF16.F32.PACK_AB R216, RZ, R235 ;  /* 0x000000ebffd8223e */ /* 0x000fe200000010ff */
[----:B------:R-:W-:-:S03]  /*7d00*/  @P0 FFMA.FTZ R235, R193, R5, R210 ;  /* 0x00000005c1eb0223 */ /* 0x000fc600000100d2 */
[----:B------:R-:W-:Y:S01]  /*7d10*/  @P2 PRMT R164, R164, 0x5410, R216 ;  /* 0x00005410a4a42816 */ /* 0x000fe200000000d8 */
[----:B------:R-:W-:Y:S01]  /*7d20*/  @P0 FADD.FTZ R230, R208, -R235 ;  /* 0x800000ebd0e60221 */ /* 0x000fe20000010000 */
[----:B------:R-:W-:Y:S01]  /*7d30*/  SHF.L.U32 R235, R163, 0x10, RZ ;  /* 0x00000010a3eb7819 */ /* 0x000fe200000006ff */
[----:B------:R-:W3:Y:S01]  /*7d40*/  @P2 LDC R2, c[0x0][0x40c] ;  /* 0x00010300ff022b82 */ /* 0x000ee20000000800 */
[----:B0-----:R-:W-:-:S03]  /*7d50*/  @P2 FMUL.FTZ R6, R7, R6 ;  /* 0x0000000607062220 */ /* 0x001fc60000410000 */
[----:B------:R-:W-:Y:S02]  /*7d60*/  @P0 FFMA.FTZ R235, R4, R230, R235 ;  /* 0x000000e604eb0223 */ /* 0x000fe400000100eb */
[----:B------:R-:W-:Y:S01]  /*7d70*/  @P2 F2FP.BF16.F32.PACK_AB R6, RZ, R6 ;  /* 0x00000006ff06223e */ /* 0x000fe200000010ff */
[----:B-1----:R-:W-:-:S05]  /*7d80*/  @P2 FMUL.FTZ R170, R171, R170 ;  /* 0x000000aaabaa2220 */ /* 0x002fca0000410000 */
[----:B------:R-:W-:Y:S01]  /*7d90*/  @P2 F2FP.BF16.F32.PACK_AB R170, RZ, R170 ;  /* 0x000000aaffaa223e */ /* 0x000fe200000010ff */
[----:B--2---:R-:W-:-:S03]  /*7da0*/  @P2 FMUL.FTZ R212, R223, R212 ;  /* 0x000000d4dfd42220 */ /* 0x004fc60000410000 */
        /* <DEDUP_REMOVED lines=17> */
.L_x_4908:
[----:B------:R-:W-:Y:S05]  /*7ec0*/  @!P1 BRA `(.L_x_4911) ;  /* 0x0000000400189947 */ /* 0x000fea0003800000 */
[----:B0-----:R-:W0:Y:S01]  /*7ed0*/  @P2 LDC R66, c[0x0][0x40c] ;  /* 0x00010300ff422b82 */ /* 0x001e220000000800 */
[-CC-:B------:R-:W-:Y:S01]  /*7ee0*/  FFMA.FTZ R171, R251, R5.reuse, R210.reuse ;  /* 0x00000005fbab7223 */ /* 0x180fe200000100d2 */
[-CC-:B------:R-:W-:Y:S01]  /*7ef0*/  FFMA.FTZ R64, R204, R5.reuse, R210.reuse ;  /* 0x00000005cc407223 */ /* 0x180fe200000100d2 */
[----:B------:R-:W-:Y:S01]  /*7f00*/  ISETP.GT.AND P0, PT, R2, RZ, PT ;  /* 0x000000ff0200720c */ /* 0x000fe20003f04270 */
[-CC-:B------:R-:W-:Y:S01]  /*7f10*/  FFMA.FTZ R67, R249, R5.reuse, R210.reuse ;  /* 0x00000005f9437223 */ /* 0x180fe200000100d2 */
[-CC-:B------:R-:W-:Y:S01]  /*7f20*/  FFMA.FTZ R7, R247, R5.reuse, R210.reuse ;  /* 0x00000005f7077223 */ /* 0x180fe200000100d2 */
[-CC-:B------:R-:W-:Y:S01]  /*7f30*/  FFMA.FTZ R2, R194, R5.reuse, R210.reuse ;  /* 0x00000005c2027223 */ /* 0x180fe200000100d2 */
[-CC-:B------:R-:W-:Y:S01]  /*7f40*/  FFMA.FTZ R6, R202, R5.reuse, R210.reuse ;  /* 0x00000005ca067223 */ /* 0x180fe200000100d2 */
[----:B------:R-:W1:Y:S01]  /*7f50*/  @P2 LDC R65, c[0x0][0x40c] ;  /* 0x00010300ff412b82 */ /* 0x000e620000000800 */
[-CC-:B------:R-:W-:Y:S01]  /*7f60*/  FFMA.FTZ R170, R174, R5.reuse, R210.reuse ;  /* 0x00000005aeaa7223 */ /* 0x180fe200000100d2 */
[----:B------:R-:W-:Y:S01]  /*7f70*/  FADD.FTZ R235, R198, -R171 ;  /* 0x800000abc6eb7221 */ /* 0x000fe20000010000 */
[----:B------:R-:W-:Y:S01]  /*7f80*/  FFMA.FTZ R210, R193, R5, R210 ;  /* 0x00000005c1d27223 */ /* 0x000fe200000100d2 */
[----:B------:R-:W-:Y:S01]  /*7f90*/  FADD.FTZ R237, R213, -R64 ;  /* 0x80000040d5ed7221 */ /* 0x000fe20000010000 */
[----:B------:R-:W-:Y:S01]  /*7fa0*/  FADD.FTZ R223, R206, -R67 ;  /* 0x80000043cedf7221 */ /* 0x000fe20000010000 */
[----:B------:R-:W-:Y:S01]  /*7fb0*/  FADD.FTZ R5, R196, -R7 ;  /* 0x80000007c4057221 */ /* 0x000fe20000010000 */
[----:B------:R-:W-:Y:S01]  /*7fc0*/  FADD.FTZ R171, R183, -R2 ;  /* 0x80000002b7ab7221 */ /* 0x000fe20000010000 */
[----:B------:R-:W-:Y:S01]  /*7fd0*/  FADD.FTZ R225, R191, -R6 ;  /* 0x80000006bfe17221 */ /* 0x000fe20000010000 */
[----:B------:R-:W-:Y:S01]  /*7fe0*/  FADD.FTZ R2, R215, -R170 ;  /* 0x800000aad7027221 */ /* 0x000fe20000010000 */
[----:B------:R-:W-:Y:S01]  /*7ff0*/  FMUL.FTZ R67, R4, R235 ;  /* 0x000000eb04437220 */ /* 0x000fe20000410000 */
[----:B------:R-:W-:Y:S01]  /*8000*/  FADD.FTZ R210, R208, -R210 ;  /* 0x800000d2d0d27221 */ /* 0x000fe20000010000 */
[C---:B------:R-:W-:Y:S01]  /*8010*/  FMUL.FTZ R170, R4.reuse, R237 ;  /* 0x000000ed04aa7220 */ /* 0x040fe20000410000 */
[C---:B------:R-:W-:Y:S01]  /*8020*/  FMUL.FTZ R6, R4.reuse, R5 ;  /* 0x0000000504067220 */ /* 0x040fe20000410000 */
[C---:B------:R-:W-:Y:S01]  /*8030*/  FMUL.FTZ R7, R4.reuse, R223 ;  /* 0x000000df04077220 */ /* 0x040fe20000410000 */
[C---:B------:R-:W-:Y:S01]  /*8040*/  FMUL.FTZ R64, R4.reuse, R225 ;  /* 0x000000e104407220 */ /* 0x040fe20000410000 */
[C---:B------:R-:W-:Y:S01]  /*8050*/  FMUL.FTZ R5, R4.reuse, R171 ;  /* 0x000000ab04057220 */ /* 0x040fe20000410000 */
[C---:B------:R-:W-:Y:S01]  /*8060*/  FMUL.FTZ R2, R4.reuse, R2 ;  /* 0x0000000204027220 */ /* 0x040fe20000410000 */
[----:B------:R-:W-:Y:S01]  /*8070*/  FMUL.FTZ R4, R4, R210 ;  /* 0x000000d204047220 */ /* 0x000fe20000410000 */
[----:B------:R-:W-:Y:S01]  /*8080*/  FSEL R67, R67, RZ, P0 ;  /* 0x000000ff43437208 */ /* 0x000fe20000000000 */
[----:B------:R-:W2:Y:S01]  /*8090*/  @P2 LDC R223, c[0x0][0x40c] ;  /* 0x00010300ffdf2b82 */ /* 0x000ea20000000800 */
[----:B------:R-:W-:-:S02]  /*80a0*/  FSEL R210, R170, RZ, P0 ;  /* 0x000000ffaad27208 */ /* 0x000fc40000000000 */
[----:B------:R-:W-:Y:S01]  /*80b0*/  FSEL R6, R6, RZ, P0 ;  /* 0x000000ff06067208 */ /* 0x000fe20000000000 */
[-C--:B0-----:R-:W-:Y:S01]  /*80c0*/  @P2 FMUL.FTZ R171, R66, R67.reuse ;  /* 0x0000004342ab2220 */ /* 0x081fe20000410000 */
[----:B------:R-:W-:Y:S01]  /*80d0*/  F2FP.BF16.F32.PACK_AB R66, R210, R67 ;  /* 0x00000043d242723e */ /* 0x000fe200000010ff */
[----:B-1----:R-:W-:Y:S01]  /*80e0*/  @P2 FMUL.FTZ R170, R65, R210 ;  /* 0x000000d241aa2220 */ /* 0x002fe20000410000 */
[----:B------:R-:W-:Y:S01]  /*80f0*/  FSEL R65, R7, RZ, P0 ;  /* 0x000000ff07417208 */ /* 0x000fe20000000000 */
[----:B------:R-:W0:Y:S01]  /*8100*/  @P2 LDC R216, c[0x0][0x40c] ;  /* 0x00010300ffd82b82 */ /* 0x000e220000000800 */
[----:B------:R-:W-:Y:S02]  /*8110*/  @P2 F2FP.BF16.F32.PACK_AB R171, RZ, R171 ;  /* 0x000000abffab223e */ /* 0x000fe400000010ff */
[----:B------:R-:W-:Y:S02]  /*8120*/  @P2 F2FP.BF16.F32.PACK_AB R170, RZ, R170 ;  /* 0x000000aaffaa223e */ /* 0x000fe400000010ff */
[----:B------:R-:W-:-:S02]  /*8130*/  @P2 PRMT R166, R171, 0x7610, R166 ;  /* 0x00007610aba62816 */ /* 0x000fc400000000a6 */
[----:B------:R-:W-:Y:S01]  /*8140*/  FSEL R212, R64, RZ, P0 ;  /* 0x000000ff40d47208 */ /* 0x000fe20000000000 */
[----:B------:R-:W1:Y:S01]  /*8150*/  @P2 LDC R67, c[0x0][0x40c] ;  /* 0x00010300ff432b82 */ /* 0x000e620000000800 */
[----:B------:R-:W-:Y:S02]  /*8160*/  @P2 PRMT R166, R166, 0x5410, R170 ;  /* 0x00005410a6a62816 */ /* 0x000fe400000000aa */
[----:B------:R-:W-:Y:S02]  /*8170*/  FSEL R170, R5, RZ, P0 ;  /* 0x000000ff05aa7208 */ /* 0x000fe40000000000 */
[----:B------:R-:W-:-:S03]  /*8180*/  FSEL R4, R4, RZ, P0 ;  /* 0x000000ff04047208 */ /* 0x000fc60000000000 */
[----:B------:R-:W3:Y:S01]  /*8190*/  @P2 LDC R225, c[0x0][0x40c] ;  /* 0x00010300ffe12b82 */ /* 0x000ee20000000800 */
[----:B--2---:R-:W-:-:S05]  /*81a0*/  @P2 FMUL.FTZ R5, R223, R6 ;  /* 0x00000006df052220 */ /* 0x004fca0000410000 */
[----:B------:R-:W-:Y:S02]  /*81b0*/  @P2 F2FP.BF16.F32.PACK_AB R5, RZ, R5 ;  /* 0x00000005ff05223e */ /* 0x000fe400000010ff */
[----:B------:R-:W2:Y:S01]  /*81c0*/  @P2 LDC R7, c[0x0][0x40c] ;  /* 0x00010300ff072b82 */ /* 0x000ea20000000800 */
[-C--:B0-----:R-:W-:Y:S01]  /*81d0*/  @P2 FMUL.FTZ R64, R216, R65.reuse ;  /* 0x00000041d8402220 */ /* 0x081fe20000410000 */
[----:B------:R-:W-:Y:S02]  /*81e0*/  F2FP.BF16.F32.PACK_AB R65, R212, R65 ;  /* 0x00000041d441723e */ /* 0x000fe400000010ff */
[----:B------:R-:W-:Y:S02]  /*81f0*/  @P2 PRMT R164, R5, 0x7610, R164 ;  /* 0x0000761005a42816 */ /* 0x000fe400000000a4 */
[----:B------:R-:W-:Y:S01]  /*8200*/  @P2 F2FP.BF16.F32.PACK_AB R210, RZ, R64 ;  /* 0x00000040ffd2223e */ /* 0x000fe200000010ff */
[----:B-1----:R-:W-:Y:S01]  /*8210*/  @P2 FMUL.FTZ R67, R67, R170 ;  /* 0x000000aa43432220 */ /* 0x002fe20000410000 */
[----:B------:R-:W-:-:S02]  /*8220*/  FSEL R5, R2, RZ, P0 ;  /* 0x000000ff02057208 */ /* 0x000fc40000000000 */
[----:B------:R-:W-:Y:S02]  /*8230*/  @P2 PRMT R165, R210, 0x7610, R165 ;  /* 0x00007610d2a52816 */ /* 0x000fe400000000a5 */
[----:B------:R-:W-:Y:S02]  /*8240*/  @P2 F2FP.BF16.F32.PACK_AB R67, RZ, R67 ;  /* 0x00000043ff43223e */ /* 0x000fe400000010ff */
[----:B------:R-:W-:Y:S01]  /*8250*/  F2FP.BF16.F32.PACK_AB R64, R170, R6 ;  /* 0x00000006aa40723e */ /* 0x000fe200000010ff */
[----:B---3--:R-:W-:Y:S01]  /*8260*/  @P2 FMUL.FTZ R212, R225, R212 ;  /* 0x000000d4e1d42220 */ /* 0x008fe20000410000 */
        /* <DEDUP_REMOVED lines=12> */
.L_x_4911:
        /* <DEDUP_REMOVED lines=11> */
.L_x_4913:
[----:B------:R-:W-:Y:S05]  /*83e0*/  BSYNC.RECONVERGENT B2 ;  /* 0x0000000000027941 */ /* 0x000fea0003800200 */
.L_x_4912:
        /* <DEDUP_REMOVED lines=10> */
.L_x_4915:
[----:B------:R-:W-:Y:S05]  /*8490*/  BSYNC.RECONVERGENT B2 ;  /* 0x0000000000027941 */ /* 0x000fea0003800200 */
.L_x_4914:
        /* <DEDUP_REMOVED lines=10> */
.L_x_4917:
[----:B------:R-:W-:Y:S05]  /*8540*/  BSYNC.RECONVERGENT B2 ;  /* 0x0000000000027941 */ /* 0x000fea0003800200 */
.L_x_4916:
        /* <DEDUP_REMOVED lines=10> */
.L_x_4919:
[----:B------:R-:W-:Y:S05]  /*85f0*/  BSYNC.RECONVERGENT B2 ;  /* 0x0000000000027941 */ /* 0x000fea0003800200 */
.L_x_4918:
        /* <DEDUP_REMOVED lines=10> */
.L_x_4921:
[----:B------:R-:W-:Y:S05]  /*86a0*/  BSYNC.RECONVERGENT B2 ;  /* 0x0000000000027941 */ /* 0x000fea0003800200 */
.L_x_4920:
        /* <DEDUP_REMOVED lines=10> */
.L_x_4923:
[----:B------:R-:W-:Y:S05]  /*8750*/  BSYNC.RECONVERGENT B2 ;  /* 0x0000000000027941 */ /* 0x000fea0003800200 */
.L_x_4922:
        /* <DEDUP_REMOVED lines=11> */
.L_x_4925:
[----:B------:R-:W-:Y:S05]  /*8810*/  BSYNC.RECONVERGENT B2 ;  /* 0x0000000000027941 */ /* 0x000fea0003800200 */
.L_x_4924:
[----:B------:R-:W-:Y:S01]  /*8820*/  FADD.FTZ R5, R215, -R170 ;  /* 0x800000aad7057221 */ /* 0x000fe20000010000 */
[----:B------:R-:W-:-:S03]  /*8830*/  ISETP.GT.AND P0, PT, R2, RZ, PT ;  /* 0x000000ff0200720c */ /* 0x000fc60003f04270 */
[----:B------:R-:W-:-:S05]  /*8840*/  FMUL.FTZ R5, R4, R5 ;  /* 0x0000000504057220 */ /* 0x000fca0000410000 */
[----:B------:R-:W-:-:S05]  /*8850*/  FSEL R5, R5, RZ, P0 ;  /* 0x000000ff05057208 */ /* 0x000fca0000000000 */
[----:B0-----:R-:W-:-:S05]  /*8860*/  @P2 FMUL.FTZ R6, R5, R6 ;  /* 0x0000000605062220 */ /* 0x001fca0000410000 */
[----:B------:R-:W-:-:S04]  /*8870*/  @P2 F2FP.BF16.F32.PACK_AB R6, RZ, R6 ;  /* 0x00000006ff06223e */ /* 0x000fc800000010ff */
[----:B------:R-:W-:-:S07]  /*8880*/  @P2 PRMT R167, R167, 0x5410, R6 ;  /* 0x00005410a7a72816 */ /* 0x000fce0000000006 */
.L_x_4910:
[----:B------:R-:W-:Y:S05]  /*8890*/  BSYNC.RECONVERGENT B1 ;  /* 0x0000000000017941 */ /* 0x000fea0003800200 */
.L_x_4907:
        /* <DEDUP_REMOVED lines=12> */
.L_x_4826:
[----:B------:R-:W-:Y:S05]  /*8960*/  BSYNC B0 ;  /* 0x0000000000007941 */ /* 0x000fea0003800000 */
.L_x_4825:
        /* <DEDUP_REMOVED lines=123> */
[----:B------:R-:W0:Y:S04]  /*9120*/  LDS R21, [R0+0x200] ;  /* 0x0002000000157984 */ /* 0x000e280000000800 */
[----:B------:R-:W1:Y:S04]  /*9130*/  LDS R12, [R0+0x1600] ;  /* 0x00160000000c7984 */ /* 0x000e680000000800 */
[----:B------:R-:W2:Y:S04]  /*9140*/  LDS R20, [R0] ;  /* 0x0000000000147984 */ /* 0x000ea80000000800 */
        /* <DEDUP_REMOVED lines=8> */
[----:B0-----:R-:W-:-:S03]  /*91d0*/  FADD.FTZ R21, RZ, R21 ;  /* 0x00000015ff157221 */ /* 0x001fc60000010000 */
[----:B------:R-:W0:Y:S01]  /*91e0*/  LDS R8, [R0+0x600] ;  /* 0x0006000000087984 */ /* 0x000e220000000800 */
[----:B-1----:R-:W-:Y:S01]  /*91f0*/  FADD.FTZ R12, R21, R12 ;  /* 0x0000000c150c7221 */ /* 0x002fe20000010000 */
[----:B--2---:R-:W-:Y:S02]  /*9200*/  FADD.FTZ R20, RZ, R20 ;  /* 0x00000014ff147221 */ /* 0x004fe40000010000 */
[----:B------:R-:W1:Y:S01]  /*9210*/  LDS R10, [R0+0x800] ;  /* 0x00080000000a7984 */ /* 0x000e620000000800 */
[----:B---3--:R-:W-:-:S03]  /*9220*/  FADD.FTZ R27, R12, R27 ;  /* 0x0000001b0c1b7221 */ /* 0x008fc60000010000 */
[----:B------:R-:W2:Y:S01]  /*9230*/  LDS R21, [R0+0x1a00] ;  /* 0x001a000000157984 */ /* 0x000ea20000000800 */
[----:B----4-:R-:W-:-:S03]  /*9240*/  FADD.FTZ R20, R20, R23 ;  /* 0x0000001714147221 */ /* 0x010fc60000010000 */
[----:B------:R-:W3:Y:S01]  /*9250*/  LDS R12, [R0+0xa00] ;  /* 0x000a0000000c7984 */ /* 0x000ee20000000800 */
[----:B-----5:R-:W-:-:S03]  /*9260*/  FADD.FTZ R45, R27, R14 ;  /* 0x0000000e1b2d7221 */ /* 0x020fc60000010000 */
[----:B------:R-:W4:Y:S01]  /*9270*/  LDS R23, [R0+0x1c00] ;  /* 0x001c000000177984 */ /* 0x000f220000000800 */
[----:B------:R-:W-:-:S03]  /*9280*/  FADD.FTZ R20, R20, R25 ;  /* 0x0000001914147221 */ /* 0x000fc60000010000 */
        /* <DEDUP_REMOVED lines=9> */
[----:B0-----:R-:W-:-:S03]  /*9320*/  FADD.FTZ R8, RZ, R8 ;  /* 0x00000008ff087221 */ /* 0x001fc60000010000 */
[----:B------:R-:W0:Y:S04]  /*9330*/  LDS R37, [R0+0x3000] ;  /* 0x0030000000257984 */ /* 0x000e280000000800 */
        /* <DEDUP_REMOVED lines=21> */
[----:B------:R-:W-:-:S03]  /*9490*/  FADD.FTZ R14, R14, R27 ;  /* 0x0000001b0e0e7221 */ /* 0x000fc60000010000 */
        /* <DEDUP_REMOVED lines=15> */
[----:B------:R-:W-:-:S03]  /*9590*/  FADD.FTZ R17, R17, R20 ;  /* 0x0000001411117221 */ /* 0x000fc60000010000 */
[----:B------:R-:W-:Y:S04]  /*95a0*/  STG.E desc[UR6][R4.64], R69 ;  /* 0x0000004504007986 */ /* 0x000fe8000c101906 */
[----:B------:R-:W-:Y:S01]  /*95b0*/  STG.E desc[UR6][R2.64+0x200], R45 ;  /* 0x0002002d02007986 */ /* 0x000fe2000c101906 */
[----:B0-----:R-:W-:-:S03]  /*95c0*/  FADD.FTZ R53, R12, R53 ;  /* 0x000000350c357221 */ /* 0x001fc60000010000 */
[----:B------:R-:W-:Y:S01]  /*95d0*/  STG.E desc[UR6][R4.64+0x200], R9 ;  /* 0x0002000904007986 */ /* 0x000fe2000c101906 */
        /* <DEDUP_REMOVED lines=10> */
[----:B-----5:R-:W-:-:S03]  /*9680*/  FADD.FTZ R18, R18, R19 ;  /* 0x0000001312127221 */ /* 0x020fc60000010000 */
        /* <DEDUP_REMOVED lines=14> */
.L_x_4830:
        /* <DEDUP_REMOVED lines=8> */
.L_x_4928:
[----:B------:R-:W-:Y:S05]  /*97f0*/  BSYNC B1 ;  /* 0x0000000000017941 */ /* 0x000fea0003800000 */
.L_x_4927:
        /* <DEDUP_REMOVED lines=8> */
.L_x_4929:
[----:B------:R-:W-:-:S05]  /*9880*/  FADD.FTZ R171, R171, R180 ;  /* 0x000000b4abab7221 */ /* 0x000fca0000010000 */
[----:B------:R-:W-:Y:S01]  /*9890*/  MOV R235, R171 ;  /* 0x000000ab00eb7202 */ /* 0x000fe20000000f00 */
[----:B------:R-:W-:Y:S01]  /*98a0*/  HFMA2 R224, -RZ, RZ, 0, 1.1920928955078125e-07 ;  /* 0x00000002ffe07431 */ /* 0x000fe200000001ff */
[----:B------:R-:W-:-:S07]  /*98b0*/  MOV R217, R216 ;  /* 0x000000d800d97202 */ /* 0x000fce0000000f00 */
[----:B------:R-:W-:Y:S05]  /*98c0*/  WARPSYNC.COLLECTIVE R212, `(.L_x_4930) ;  /* 0x00000000d4087348 */ /* 0x000fea0003c00000 */
[----:B------:R0:W1:Y:S02]  /*98d0*/  SHFL.BFLY P1, R216, R235, R224, R237 ;  /* 0x0c0000e0ebd87389 */ /* 0x00006400000200ed */
[----:B01----:R-:W-:Y:S05]  /*98e0*/  ENDCOLLECTIVE ;  /* 0x000000000000791b */ /* 0x003fea0003800000 */
.L_x_4930:
[----:B------:R-:W-:-:S05]  /*98f0*/  FADD.FTZ R217, R217, R182 ;  /* 0x000000b6d9d97221 */ /* 0x000fca0000010000 */
[----:B------:R-:W-:Y:S02]  /*9900*/  MOV R235, R217 ;  /* 0x000000d900eb7202 */ /* 0x000fe40000000f00 */
[----:B------:R-:W-:-:S07]  /*9910*/  MOV R170, R216 ;  /* 0x000000d800aa7202 */ /* 0x000fce0000000f00 */
[----:B------:R-:W-:Y:S05]  /*9920*/  WARPSYNC.COLLECTIVE R212, `(.L_x_4931) ;  /* 0x00000000d4087348 */ /* 0x000fea0003c00000 */
[----:B------:R0:W1:Y:S02]  /*9930*/  SHFL.BFLY P1, R216, R235, R224, R237 ;  /* 0x0c0000e0ebd87389 */ /* 0x00006400000200ed */
[----:B01----:R-:W-:Y:S05]  /*9940*/  ENDCOLLECTIVE ;  /* 0x000000000000791b */ /* 0x003fea0003800000 */
.L_x_4931:
[----:B------:R-:W-:-:S05]  /*9950*/  FADD.FTZ R170, R171, R170 ;  /* 0x000000aaabaa7221 */ /* 0x000fca0000010000 */
[----:B------:R-:W-:Y:S01]  /*9960*/  MOV R235, R170 ;  /* 0x000000aa00eb7202 */ /* 0x000fe20000000f00 */
[----:B------:R-:W-:Y:S01]  /*9970*/  HFMA2 R224, -RZ, RZ, 0, 2.384185791015625e-07 ;  /* 0x00000004ffe07431 */ /* 0x000fe200000001ff */
[----:B------:R-:W-:-:S07]  /*9980*/  MOV R188, R216 ;  /* 0x000000d800bc7202 */ /* 0x000fce0000000f00 */
[----:B------:R-:W-:Y:S05]  /*9990*/  WARPSYNC.COLLECTIVE R212, `(.L_x_4932) ;  /* 0x00000000d4087348 */ /* 0x000fea0003c00000 */
[----:B------:R0:W1:Y:S02]  /*99a0*/  SHFL.BFLY P1, R216, R235, R224, R237 ;  /* 0x0c0000e0ebd87389 */ /* 0x00006400000200ed */
[----:B01----:R-:W-:Y:S05]  /*99b0*/  ENDCOLLECTIVE ;  /* 0x000000000000791b */ /* 0x003fea0003800000 */
.L_x_4932:
[----:B------:R-:W-:-:S05]  /*99c0*/  FADD.FTZ R188, R217, R188 ;  /* 0x000000bcd9bc7221 */ /* 0x000fca0000010000 */
[----:B------:R-:W-:Y:S02]  /*99d0*/  MOV R235, R188 ;  /* 0x000000bc00eb7202 */ /* 0x000fe40000000f00 */
[----:B------:R-:W-:-:S07]  /*99e0*/  MOV R223, R216 ;  /* 0x000000d800df7202 */ /* 0x000fce0000000f00 */
[----:B------:R-:W-:Y:S05]  /*99f0*/  WARPSYNC.COLLECTIVE R212, `(.L_x_4933) ;  /* 0x00000000d4087348 */ /* 0x000fea0003c00000 */
[----:B------:R0:W1:Y:S02]  /*9a00*/  SHFL.BFLY P1, R216, R235, R224, R237 ;  /* 0x0c0000e0ebd87389 */ /* 0x00006400000200ed */
[----:B01----:R-:W-:Y:S05]  /*9a10*/  ENDCOLLECTIVE ;  /* 0x000000000000791b */ /* 0x003fea0003800000 */
.L_x_4933:
[----:B------:R-:W-:-:S05]  /*9a20*/  FADD.FTZ R223, R170, R223 ;  /* 0x000000dfaadf7221 */ /* 0x000fca0000010000 */
[----:B------:R-:W-:Y:S01]  /*9a30*/  MOV R235, R223 ;  /* 0x000000df00eb7202 */ /* 0x000fe20000000f00 */
[----:B------:R-:W-:Y:S01]  /*9a40*/  HFMA2 R224, -RZ, RZ, 0, 4.76837158203125e-07 ;  /* 0x00000008ffe07431 */ /* 0x000fe200000001ff */
[----:B------:R-:W-:-:S07]  /*9a50*/  MOV R225, R216 ;  /* 0x000000d800e17202 */ /* 0x000fce0000000f00 */
[----:B------:R-:W-:Y:S05]  /*9a60*/  WARPSYNC.COLLECTIVE R212, `(.L_x_4934) ;  /* 0x00000000d4087348 */ /* 0x000fea0003c00000 */
[----:B------:R0:W1:Y:S02]  /*9a70*/  SHFL.BFLY P1, R216, R235, R224, R237 ;  /* 0x0c0000e0ebd87389 */ /* 0x00006400000200ed */
[----:B01----:R-:W-:Y:S05]  /*9a80*/  ENDCOLLECTIVE ;  /* 0x000000000000791b */ /* 0x003fea0003800000 */
.L_x_4934:
[----:B------:R-:W-:-:S05]  /*9a90*/  FADD.FTZ R225, R188, R225 ;  /* 0x000000e1bce17221 */ /* 0x000fca0000010000 */
[----:B------:R-:W-:Y:S02]  /*9aa0*/  MOV R235, R225 ;  /* 0x000000e100eb7202 */ /* 0x000fe40000000f00 */
[----:B------:R-:W-:-:S07]  /*9ab0*/  MOV R180, R216 ;  /* 0x000000d800b47202 */ /* 0x000fce0000000f00 */
[----:B------:R-:W-:Y:S05]  /*9ac0*/  WARPSYNC.COLLECTIVE R212, `(.L_x_4935) ;  /* 0x00000000d4087348 */ /* 0x000fea0003c00000 */
[----:B------:R0:W1:Y:S02]  /*9ad0*/  SHFL.BFLY P1, R216, R235, R224, R237 ;  /* 0x0c0000e0ebd87389 */ /* 0x00006400000200ed */
[----:B01----:R-:W-:Y:S05]  /*9ae0*/  ENDCOLLECTIVE ;  /* 0x000000000000791b */ /* 0x003fea0003800000 */
.L_x_4935:
[----:B------:R-:W-:-:S05]  /*9af0*/  FADD.FTZ R210, R223, R180 ;  /* 0x000000b4dfd27221 */ /* 0x000fca0000010000 */
[----:B------:R-:W-:Y:S01]  /*9b00*/  MOV R235, R210 ;  /* 0x000000d200eb7202 */ /* 0x000fe20000000f00 */
[----:B------:R-:W-:Y:S01]  /*9b10*/  HFMA2 R224, -RZ, RZ, 0, 9.5367431640625e-07 ;  /* 0x00000010ffe07431 */ /* 0x000fe200000001ff */
[----:B------:R-:W-:-:S07]  /*9b20*/  MOV R182, R216 ;  /* 0x000000d800b67202 */ /* 0x000fce0000000f00 */
[----:B------:R-:W-:Y:S05]  /*9b30*/  WARPSYNC.COLLECTIVE R212, `(.L_x_4936) ;  /* 0x00000000d4087348 */ /* 0x000fea0003c00000 */
[----:B------:R0:W1:Y:S02]  /*9b40*/  SHFL.BFLY P1, R216, R235, R224, R237 ;  /* 0x0c0000e0ebd87389 */ /* 0x00006400000200ed */
[----:B01----:R-:W-:Y:S05]  /*9b50*/  ENDCOLLECTIVE ;  /* 0x000000000000791b */ /* 0x003fea0003800000 */
.L_x_4936:
[----:B------:R-:W-:-:S05]  /*9b60*/  FADD.FTZ R182, R225, R182 ;  /* 0x000000b6e1b67221 */ /* 0x000fca0000010000 */
[----:B------:R-:W-:Y:S02]  /*9b70*/  MOV R235, R182 ;  /* 0x000000b600eb7202 */ /* 0x000fe40000000f00 */
[----:B------:R-:W-:-:S07]  /*9b80*/  MOV R171, R216 ;  /* 0x000000d800ab7202 */ /* 0x000fce0000000f00 */
[----:B------:R-:W-:Y:S05]  /*9b90*/  WARPSYNC.COLLECTIVE R212, `(.L_x_4937) ;  /* 0x00000000d4087348 */ /* 0x000fea0003c00000 */
[----:B------:R0:W1:Y:S02]  /*9ba0*/  SHFL.BFLY P1, R216, R235, R224, R237 ;  /* 0x0c0000e0ebd87389 */ /* 0x00006400000200ed */
[----:B01----:R-:W-:Y:S05]  /*9bb0*/  ENDCOLLECTIVE ;  /* 0x000000000000791b */ /* 0x003fea0003800000 */
.L_x_4937:
[----:B------:R-:W-:Y:S01]  /*9bc0*/  MOV R217, R216 ;  /* 0x000000d800d97202 */ /* 0x000fe20000000f00 */
[----:B------:R-:W-:Y:S06]  /*9bd0*/  BRA `(.L_x_4938) ;  /* 0xffffff88006c7947 */ /* 0x000fec000383ffff */
.L_x_4939:
        /* <DEDUP_REMOVED lines=10> */
.L_x_25395:


//--------------------- .text._ZN10layer_norm13ln_bwd_kernelINS_13Kernel_traitsIf13__nv_bfloat16S2_S2_fjLj1280ELj1ELj4ELj1ELj16ENS_18Kernel_traits_baseILj1280EfS2_S2_S2_fjLj128EEEEELb0ELb1ELb0ELb0EEEvNS_9BwdParamsE --------------------------
	.section	.text._ZN10layer_norm13ln_bwd_kernelINS_13Kernel_traitsIf13__nv_bfloat16S2_S2_fjLj1280ELj1ELj4ELj1ELj16ENS_18Kernel_traits_baseILj1280EfS2_S2_S2_fjLj128EEEEELb0ELb1ELb0ELb0EEEvNS_9BwdParamsE,"ax",@progbits
	.align	128
        .global         _ZN10layer_norm13ln_bwd_kernelINS_13Kernel_traitsIf13__nv_bfloat16S2_S2_fjLj1280ELj1ELj4ELj1ELj16ENS_18Kernel_traits_baseILj1280EfS2_S2_S2_fjLj128EEEEELb0ELb1ELb0ELb0EEEvNS_9BwdParamsE
        .type           _ZN10layer_norm13ln_bwd_kernelINS_13Kernel_traitsIf13__nv_bfloat16S2_S2_fjLj1280ELj1ELj4ELj1ELj16ENS_18Kernel_traits_baseILj1280EfS2_S2_S2_fjLj128EEEEELb0ELb1ELb0ELb0EEEvNS_9BwdParamsE,@function
        .size           _ZN10layer_norm13ln_bwd_kernelINS_13Kernel_traitsIf13__nv_bfloat16S2_S2_fjLj1280ELj1ELj4ELj1ELj16ENS_18Kernel_traits_baseILj1280EfS2_S2_S2_fjLj128EEEEELb0ELb1ELb0ELb0EEEvNS_9BwdParamsE,(.L_x_25396 - _ZN10layer_norm13ln_bwd_kernelINS_13Kernel_traitsIf13__nv_bfloat16S2_S2_fjLj1280ELj1ELj4ELj1ELj16ENS_18Kernel_traits_baseILj1280EfS2_S2_S2_fjLj128EEEEELb0ELb1ELb0ELb0EEEvNS_9BwdParamsE)
        .other          _ZN10layer_norm13ln_bwd_kernelINS_13Kernel_traitsIf13__nv_bfloat16S2_S2_fjLj1280ELj1ELj4ELj1ELj16ENS_18Kernel_traits_baseILj1280EfS2_S2_S2_fjLj128EEEEELb0ELb1ELb0ELb0EEEvNS_9BwdParamsE,@"STO_CUDA_ENTRY STV_DEFAULT"
_ZN10layer_norm13ln_bwd_kernelINS_13Kernel_traitsIf13__nv_bfloat16S2_S2_fjLj1280ELj1ELj4ELj1ELj16ENS_18Kernel_traits_baseILj1280EfS2_S2_S2_fjLj128EEEEELb0ELb1ELb0ELb0EEEvNS_9BwdParamsE:
.text._ZN10layer_norm13ln_bwd_kernelINS_13Kernel_traitsIf13__nv_bfloat16S2_S2_fjLj1280ELj1ELj4ELj1ELj16ENS_18Kernel_traits_baseILj1280EfS2_S2_S2_fjLj128EEEEELb0ELb1ELb0ELb0EEEvNS_9BwdParamsE:
        /* <DEDUP_REMOVED lines=19> */
[----:B------:R-:W-:Y:S01]  /*0130*/  LEA.HI.SX32 R216, R0, R3, 0x1d ;  /* 0x0000000300d87211 */ /* 0x000fe200078feaff */
[----:B------:R-:W4:Y:S03]  /*0140*/  LDL.64 R88, [R1+0x110] ;  /* 0x0001100001587983 */ /* 0x000f260000100a00 */
[C---:B------:R-:W-:Y:S01]  /*0150*/  ISETP.GE.U32.AND P0, PT, R216.reuse, 0x20, PT ;  /* 0x00000020d800780c */ /* 0x040fe20003f06070 */
[----:B------:R-:W4:Y:S01]  /*0160*/  LDL.64 R90, [R1+0x118] ;  /* 0x00011800015a7983 */ /* 0x000f220000100a00 */
[----:B------:R-:W-:-:S02]  /*0170*/  ISETP.GE.U32.AND P1, PT, R216, 0x40, PT ;  /* 0x00000040d800780c */ /* 0x000fc40003f26070 */
[C---:B------:R-:W-:Y:S01]  /*0180*/  ISETP.GE.U32.AND P2, PT, R216.reuse, 0x60, PT ;  /* 0x00000060d800780c */ /* 0x040fe20003f46070 */
[----:B------:R-:W2:Y:S01]  /*0190*/  LDL.64 R84, [R1+0x100] ;  /* 0x0001000001547983 */ /* 0x000ea20000100a00 */
[C---:B------:R-:W-:Y:S02]  /*01a0*/  ISETP.GE.U32.AND P3, PT, R216.reuse, 0x80, PT ;  /* 0x00000080d800780c */ /* 0x040fe40003f66070 */
[----:B------:R-:W-:Y:S01]  /*01b0*/  ISETP.GE.U32.AND P4, PT, R216, 0xa0, PT ;  /* 0x000000a0d800780c */ /* 0x000fe20003f86070 */
[----:B------:R-:W2:Y:S04]  /*01c0*/  LDL.64 R86, [R1+0x108] ;  /* 0x0001080001567983 */ /* 0x000ea80000100a00 */
[----:B------:R-:W2:Y:S01]  /*01d0*/  LDL.64 R80, [R1+0x70] ;  /* 0x0000700001507983 */ /* 0x000ea20000100a00 */
[----:B---3--:R-:W3:Y:S03]  /*01e0*/  @P0 LDC.64 R2, c[0x0][0x3d0] ;  /* 0x0000f400ff020b82 */ /* 0x008ee60000000a00 */
[----:B------:R-:W2:Y:S04]  /*01f0*/  LDL.64 R82, [R1+0x78] ;  /* 0x0000780001527983 */ /* 0x000ea80000100a00 */
[----:B------:R-:W2:Y:S01]  /*0200*/  LDL.64 R76, [R1+0x60] ;  /* 0x00006000014c7983 */ /* 0x000ea20000100a00 */
[----:B------:R-:W1:Y:S03]  /*0210*/  @P0 LDC.64 R4, c[0x0][0x3e8] ;  /* 0x0000fa00ff040b82 */ /* 0x000e660000000a00 */
[----:B------:R-:W2:Y:S04]  /*0220*/  LDL.64 R78, [R1+0x68] ;  /* 0x00006800014e7983 */ /* 0x000ea80000100a00 */
[----:B------:R-:W2:Y:S01]  /*0230*/  LDL.64 R72, [R1+0xf0] ;  /* 0x0000f00001487983 */ /* 0x000ea20000100a00 */
[----:B------:R-:W0:Y:S03]  /*0240*/  @P1 LDC.64 R6, c[0x0][0x3d0] ;  /* 0x0000f400ff061b82 */ /* 0x000e260000000a00 */
        /* <DEDUP_REMOVED lines=27> */
[----:B------:R-:W2:Y:S01]  /*0400*/  LDL.64 R30, [R1+0x88] ;  /* 0x00008800011e7983 */ /* 0x000ea20000100a00 */
[C---:B---3--:R-:W-:Y:S01]  /*0410*/  @P0 IMAD.WIDE.U32 R2, R27.reuse, 0x20, R2 ;  /* 0x000000201b020825 */ /* 0x048fe200078e0002 */
[----:B------:R-:W3:Y:S03]  /*0420*/  @P4 LDC.64 R22, c[0x0][0x3d0] ;  /* 0x0000f400ff164b82 */ /* 0x000ee60000000a00 */
[C---:B-1----:R-:W-:Y:S01]  /*0430*/  @P0 IMAD.WIDE.U32 R4, R27.reuse, 0x20, R4 ;  /* 0x000000201b040825 */ /* 0x042fe200078e0004 */
[----:B------:R-:W-:-:S04]  /*0440*/  @P0 LOP3.LUT R27, R27, 0x20, RZ, 0xfc, !PT ;  /* 0x000000201b1b0812 */ /* 0x000fc800078efcff */
[----:B------:R-:W1:Y:S01]  /*0450*/  @P4 LDC.64 R24, c[0x0][0x3e8] ;  /* 0x0000fa00ff184b82 */ /* 0x000e620000000a00 */
[----:B0-----:R-:W-:-:S04]  /*0460*/  @P1 IMAD.WIDE.U32 R10, R27, 0x20, R6 ;  /* 0x000000201b0a1825 */ /* 0x001fc800078e0006 */
[C---:B------:R-:W-:Y:S01]  /*0470*/  @P1 IMAD.WIDE.U32 R12, R27.reuse, 0x20, R8 ;  /* 0x000000201b0c1825 */ /* 0x040fe200078e0008 */
[----:B------:R-:W-:-:S05]  /*0480*/  @P1 IADD3 R27, PT, PT, R27, 0x20, RZ ;  /* 0x000000201b1b1810 */ /* 0x000fca0007ffe0ff */
[----:B------:R-:W-:-:S04]  /*0490*/  @P2 IMAD.WIDE.U32 R14, R27, 0x20, R14 ;  /* 0x000000201b0e2825 */ /* 0x000fc800078e000e */
[C---:B------:R-:W-:Y:S01]  /*04a0*/  @P2 IMAD.WIDE.U32 R16, R27.reuse, 0x20, R16 ;  /* 0x000000201b102825 */ /* 0x040fe200078e0010 */
[----:B------:R-:W-:-:S05]  /*04b0*/  @P2 IADD3 R27, PT, PT, R27, 0x20, RZ ;  /* 0x000000201b1b2810 */ /* 0x000fca0007ffe0ff */
[----:B------:R-:W-:-:S04]  /*04c0*/  @P3 IMAD.WIDE.U32 R18, R27, 0x20, R18 ;  /* 0x000000201b123825 */ /* 0x000fc800078e0012 */
[C---:B------:R-:W-:Y:S01]  /*04d0*/  @P3 IMAD.WIDE.U32 R20, R27.reuse, 0x20, R20 ;  /* 0x000000201b143825 */ /* 0x040fe200078e0014 */
[----:B------:R-:W-:-:S04]  /*04e0*/  @P3 IADD3 R27, PT, PT, R27, 0x20, RZ ;  /* 0x000000201b1b3810 */ /* 0x000fc80007ffe0ff */
[----:B------:R-:W5:Y:S01]  /*04f0*/  @P3 LDG.E.128 R180, desc[UR6][R20.64] ;  /* 0x0000000614b43981 */ /* 0x000f62000c1e1d00 */
[----:B---3--:R-:W-:-:S03]  /*0500*/  @P4 IMAD.WIDE.U32 R6, R27, 0x20, R22 ;  /* 0x000000201b064825 */ /* 0x008fc600078e0016 */
[----:B------:R-:W5:Y:S01]  /*0510*/  @P3 LDG.E.128 R176, desc[UR6][R20.64+0x10] ;  /* 0x0000100614b03981 */ /* 0x000f62000c1e1d00 */
[----:B-1----:R-:W-:-:S05]  /*0520*/  @P4 IMAD.WIDE.U32 R8, R27, 0x20, R24 ;  /* 0x000000201b084825 */ /* 0x002fca00078e0018 */
[----:B------:R-:W5:Y:S04]  /*0530*/  @P4 LDG.E.128 R172, desc[UR6][R8.64] ;  /* 0x0000000608ac4981 */ /* 0x000f68000c1e1d00 */
[----:B------:R-:W5:Y:S04]  /*0540*/  @P4 LDG.E.128 R168, desc[UR6][R8.64+0x10] ;  /* 0x0000100608a84981 */ /* 0x000f68000c1e1d00 */
[----:B----4-:R-:W3:Y:S04]  /*0550*/  @P0 LDG.E.128 R88, desc[UR6][R2.64] ;  /* 0x0000000602580981 */ /* 0x010ee8000c1e1d00 */
[----:B--2---:R0:W2:Y:S04]  /*0560*/  @P0 LDG.E.128 R84, desc[UR6][R2.64+0x10] ;  /* 0x0000100602540981 */ /* 0x0040a8000c1e1d00 */
[----:B------:R-:W4:Y:S04]  /*0570*/  @P0 LDG.E.128 R80, desc[UR6][R4.64] ;  /* 0x0000000604500981 */ /* 0x000f28000c1e1d00 */
        /* <DEDUP_REMOVED lines=12> */
[----:B------:R-:W4:Y:S01]  /*0640*/  @P4 LDG.E.128 R28, desc[UR6][R6.64+0x10] ;  /* 0x00001006061c4981 */ /* 0x000f22000c1e1d00 */
[----:B------:R-:W1:Y:S01]  /*0650*/  S2UR UR4, SR_CTAID.X ;  /* 0x00000000000479c3 */ /* 0x000e620000002500 */
[----:B------:R-:W-:Y:S01]  /*0660*/  SHF.R.U32.HI R0, RZ, 0x5, R26 ;  /* 0x00000005ff007819 */ /* 0x000fe2000001161a */
[----:B-1----:R-:W-:-:S06]  /*0670*/  USHF.L.U32 UR4, UR4, 0x2, URZ ;  /* 0x0000000204047899 */ /* 0x002fcc00080006ff */
[----:B0-----:R-:W-:Y:S01]  /*0680*/  LOP3.LUT R2, R0, UR4, RZ, 0xfc, !PT ;  /* 0x0000000400027c12 */ /* 0x001fe2000f8efcff */
        /* <DEDUP_REMOVED lines=39> */
[----:B---3--:R0:W-:Y:S04]  /*0900*/  @P0 STL.64 [R1+0x110], R88 ;  /* 0x0001105801000387 */ /* 0x0081e80000100a00 */
[----:B------:R1:W-:Y:S04]  /*0910*/  @P0 STL.64 [R1+0x118], R90 ;  /* 0x0001185a01000387 */ /* 0x0003e80000100a00 */
[----:B--2---:R2:W-:Y:S04]  /*0920*/  @P0 STL.64 [R1+0x100], R84 ;  /* 0x0001005401000387 */ /* 0x0045e80000100a00 */
[----:B------:R3:W-:Y:S04]  /*0930*/  @P0 STL.64 [R1+0x108], R86 ;  /* 0x0001085601000387 */ /* 0x0007e80000100a00 */
[----:B----4-:R4:W-:Y:S04]  /*0940*/  @P0 STL.64 [R1+0x70], R80 ;  /* 0x0000705001000387 */ /* 0x0109e80000100a00 */
[----:B------:R4:W-:Y:S04]  /*0950*/  @P0 STL.64 [R1+0x78], R82 ;  /* 0x0000785201000387 */ /* 0x0009e80000100a00 */
        /* <DEDUP_REMOVED lines=26> */
[----:B------:R4:W-:Y:S01]  /*0b00*/  STL [R1+0x14], R2 ;  /* 0x0000140201007387 */ /* 0x0009e20000100800 */
[----:B------:R-:W-:-:S02]  /*0b10*/  ISETP.GE.AND P0, PT, R2, UR5, PT ;  /* 0x0000000502007c0c */ /* 0x000fc4000bf06270 */
[----:B0-----:R-:W-:Y:S02]  /*0b20*/  CS2R R88, SRZ ;  /* 0x0000000000587805 */ /* 0x001fe4000001ff00 */
[----:B-1----:R-:W-:Y:S02]  /*0b30*/  CS2R R90, SRZ ;  /* 0x00000000005a7805 */ /* 0x002fe4000001ff00 */
[----:B--2---:R-:W-:Y:S02]  /*0b40*/  CS2R R84, SRZ ;  /* 0x0000000000547805 */ /* 0x004fe4000001ff00 */
[----:B---3--:R-:W-:Y:S02]  /*0b50*/  CS2R R86, SRZ ;  /* 0x0000000000567805 */ /* 0x008fe4000001ff00 */
[----:B----4-:R-:W-:Y:S02]  /*0b60*/  CS2R R80, SRZ ;  /* 0x0000000000507805 */ /* 0x010fe4000001ff00 */
        /* <DEDUP_REMOVED lines=16> */
[----:B------:R-:W-:Y:S01]  /*0c70*/  CS2R R50, SRZ ;  /* 0x0000000000327805 */ /* 0x000fe2000001ff00 */
[----:B------:R-:W-:Y:S06]  /*0c80*/  @P0 BRA `(.L_x_4941) ;  /* 0x000000b800cc0947 */ /* 0x000fec0003800000 */
        /* <DEDUP_REMOVED lines=63> */
.L_x_5001:
[----:B------:R-:W2:Y:S01]  /*1080*/  LDL R189, [R1+0x14] ;  /* 0x0000140001bd7983 */ /* 0x000ea20000100800 */
[----:B------:R-:W2:Y:S08]  /*1090*/  @P0 LDC.64 R18, c[0x0][0x3e0] ;  /* 0x0000f800ff120b82 */ /* 0x000eb00000000a00 */
        /* <DEDUP_REMOVED lines=38> */
[----:B------:R-:W3:Y:S03]  /*1300*/  LDL R252, [R1+0x118] ;  /* 0x0001180001fc7983 */ /* 0x000ee60000100800 */
[----:B------:R-:W1:Y:S01]  /*1310*/  LDC.64 R188, c[0x0][0x428] ;  /* 0x00010a00ffbc7b82 */ /* 0x000e620000000a00 */
[----:B------:R-:W4:Y:S01]  /*1320*/  LDL R251, [R1+0x108] ;  /* 0x0001080001fb7983 */ /* 0x000f220000100800 */
[----:B0-----:R-:W-:-:S06]  /*1330*/  IMAD.WIDE.U32 R184, R18, 0x10, R184 ;  /* 0x0000001012b87825 */ /* 0x001fcc00078e00b8 */
[----:B------:R-:W2:Y:S01]  /*1340*/  LDG.E.128 R184, desc[UR6][R184.64] ;  /* 0x00000006b8b87981 */ /* 0x000ea2000c1e1d00 */
[----:B-1----:R-:W-:-:S06]  /*1350*/  IMAD.WIDE.U32 R188, R18, 0x10, R188 ;  /* 0x0000001012bc7825 */ /* 0x002fcc00078e00bc */
[----:B------:R-:W3:Y:S01]  /*1360*/  LDG.E.128 R188, desc[UR6][R188.64] ;  /* 0x00000006bcbc7981 */ /* 0x000ee2000c1e1d00 */
[----:B--2---:R-:W-:Y:S02]  /*1370*/  PRMT R196, R184, 0x7632, R196 ;  /* 0x00007632b8c47816 */ /* 0x004fe400000000c4 */
[----:B------:R-:W-:Y:S02]  /*1380*/  PRMT R206, R185, 0x7632, R206 ;  /* 0x00007632b9ce7816 */ /* 0x000fe400000000ce */
[C---:B---3--:R-:W-:Y:S02]  /*1390*/  PRMT R250, R191.reuse, 0x7632, R250 ;  /* 0x00007632bffa7816 */ /* 0x048fe400000000fa */
[----:B------:R-:W-:Y:S02]  /*13a0*/  SHF.L.U32 R20, R191, 0x10, RZ ;  /* 0x00000010bf147819 */ /* 0x000fe400000006ff */
[----:B------:R-:W-:Y:S02]  /*13b0*/  SHF.L.U32 R191, R196, 0x10, RZ ;  /* 0x00000010c4bf7819 */ /* 0x000fe400000006ff */
[----:B------:R-:W-:-:S02]  /*13c0*/  SHF.L.U32 R196, R206, 0x10, RZ ;  /* 0x00000010cec47819 */ /* 0x000fc400000006ff */
[----:B------:R-:W2:Y:S01]  /*13d0*/  LDL R206, [R1+0x100] ;  /* 0x0001000001ce7983 */ /* 0x000ea20000100800 */
[C---:B------:R-:W-:Y:S02]  /*13e0*/  PRMT R207, R186.reuse, 0x7632, R207 ;  /* 0x00007632bacf7816 */ /* 0x040fe400000000cf */
[----:B------:R-:W-:Y:S02]  /*13f0*/  SHF.L.U32 R186, R186, 0x10, RZ ;  /* 0x00000010baba7819 */ /* 0x000fe400000006ff */
[----:B------:R-:W-:Y:S02]  /*1400*/  SHF.L.U32 R0, R184, 0x10, RZ ;  /* 0x00000010b8007819 */ /* 0x000fe400000006ff */
[----:B------:R-:W-:Y:S02]  /*1410*/  SHF.L.U32 R184, R185, 0x10, RZ ;  /* 0x00000010b9b87819 */ /* 0x000fe400000006ff */
[----:B------:R-:W-:Y:S02]  /*1420*/  SHF.L.U32 R205, R187, 0x10, RZ ;  /* 0x00000010bbcd7819 */ /* 0x000fe400000006ff */
[----:B------:R-:W-:-:S02]  /*1430*/  PRMT R228, R190, 0x7632, R228 ;  /* 0x00007632bee47816 */ /* 0x000fc400000000e4 */
[----:B------:R-:W-:Y:S01]  /*1440*/  SHF.L.U32 R185, R190, 0x10, RZ ;  /* 0x00000010beb97819 */ /* 0x000fe200000006ff */
[----:B------:R-:W-:Y:S01]  /*1450*/  FADD.FTZ R190, -R19, R186 ;  /* 0x000000ba13be7221 */ /* 0x000fe20000010100 */
[----:B------:R-:W-:Y:S01]  /*1460*/  PRMT R208, R187, 0x7632, R208 ;  /* 0x00007632bbd07816 */ /* 0x000fe200000000d0 */
[----:B------:R-:W-:-:S03]  /*1470*/  FADD.FTZ R186, -R19, R205 ;  /* 0x000000cd13ba7221 */ /* 0x000fc60000010100 */
[----:B------:R-:W-:Y:S01]  /*1480*/  SHF.L.U32 R205, R208, 0x10, RZ ;  /* 0x00000010d0cd7819 */ /* 0x000fe200000006ff */
[----:B-----5:R-:W-:Y:S02]  /*1490*/  FMUL.FTZ R208, R22, R190 ;  /* 0x000000be16d07220 */ /* 0x020fe40000410000 */
[----:B------:R-:W3:Y:S01]  /*14a0*/  LDL R190, [R1+0x114] ;  /* 0x0001140001be7983 */ /* 0x000ee20000100800 */
[C---:B------:R-:W-:Y:S02]  /*14b0*/  PRMT R209, R188.reuse, 0x7632, R209 ;  /* 0x00007632bcd17816 */ /* 0x040fe400000000d1 */
[----:B------:R-:W-:Y:S02]  /*14c0*/  SHF.L.U32 R188, R188, 0x10, RZ ;  /* 0x00000010bcbc7819 */ /* 0x000fe400000006ff */
[C---:B------:R-:W-:Y:S02]  /*14d0*/  PRMT R211, R189.reuse, 0x7632, R211 ;  /* 0x00007632bdd37816 */ /* 0x040fe400000000d3 */
[----:B------:R-:W-:Y:S01]  /*14e0*/  SHF.L.U32 R187, R189, 0x10, RZ ;  /* 0x00000010bdbb7819 */ /* 0x000fe200000006ff */
[----:B------:R-:W-:Y:S01]  /*14f0*/  FADD.FTZ R189, -R19, R184 ;  /* 0x000000b813bd7221 */ /* 0x000fe20000010100 */
[----:B------:R-:W-:-:S03]  /*1500*/  FMUL.FTZ R212, R210, R188 ;  /* 0x000000bcd2d47220 */ /* 0x000fc60000410000 */
[----:B------:R-:W-:Y:S01]  /*1510*/  FMUL.FTZ R210, R22, R189 ;  /* 0x000000bd16d27220 */ /* 0x000fe20000410000 */
[----:B------:R-:W-:Y:S01]  /*1520*/  FADD.FTZ R126, R126, R187 ;  /* 0x000000bb7e7e7221 */ /* 0x000fe20000010000 */
[-C--:B------:R-:W-:Y:S02]  /*1530*/  FMUL.FTZ R252, R252, R187.reuse ;  /* 0x000000bbfcfc7220 */ /* 0x080fe40000410000 */
[----:B------:R-:W-:Y:S01]  /*1540*/  FFMA.FTZ R166, R210, R187, R166 ;  /* 0x000000bbd2a67223 */ /* 0x000fe200000100a6 */
[----:B------:R-:W-:Y:S01]  /*1550*/  SHF.L.U32 R187, R228, 0x10, RZ ;  /* 0x00000010e4bb7819 */ /* 0x000fe200000006ff */
[----:B------:R-:W-:Y:S01]  /*1560*/  FADD.FTZ R120, R120, R185 ;  /* 0x000000b978787221 */ /* 0x000fe20000010000 */
[-C--:B------:R-:W-:Y:S01]  /*1570*/  FFMA.FTZ R160, R208, R185.reuse, R160 ;  /* 0x000000b9d0a07223 */ /* 0x080fe200000100a0 */
[----:B------:R-:W-:Y:S01]  /*1580*/  STL [R1+0x8], R252 ;  /* 0x000008fc01007387 */ /* 0x000fe20000100800 */
[----:B------:R-:W-:Y:S01]  /*1590*/  FADD.FTZ R0, -R19, R0 ;  /* 0x0000000013007221 */ /* 0x000fe20000010100 */
[----:B------:R-:W-:Y:S01]  /*15a0*/  SHF.L.U32 R184, R209, 0x10, RZ ;  /* 0x00000010d1b87819 */ /* 0x000fe200000006ff */
[----:B------:R-:W-:Y:S01]  /*15b0*/  FADD.FTZ R122, R122, R20 ;  /* 0x000000147a7a7221 */ /* 0x000fe20000010000 */
[----:B------:R-:W-:Y:S01]  /*15c0*/  SHF.L.U32 R189, R211, 0x10, RZ ;  /* 0x00000010d3bd7819 */ /* 0x000fe200000006ff */
[----:B----4-:R-:W-:Y:S01]  /*15d0*/  FMUL.FTZ R251, R251, R20 ;  /* 0x00000014fbfb7220 */ /* 0x010fe20000410000 */
[----:B------:R-:W-:Y:S01]  /*15e0*/  FMUL.FTZ R0, R22, R0 ;  /* 0x0000000016007220 */ /* 0x000fe20000410000 */
[----:B------:R-:W-:Y:S01]  /*15f0*/  FADD.FTZ R125, R125, R184 ;  /* 0x000000b87d7d7221 */ /* 0x000fe20000010000 */
[----:B--2---:R-:W-:Y:S01]  /*1600*/  FMUL.FTZ R228, R206, R185 ;  /* 0x000000b9cee47220 */ /* 0x004fe20000410000 */
[----:B------:R-:W-:Y:S01]  /*1610*/  SHF.L.U32 R185, R250, 0x10, RZ ;  /* 0x00000010fab97819 */ /* 0x000fe200000006ff */
[----:B------:R-:W-:-:S03]  /*1620*/  FMUL.FTZ R206, R22, R186 ;  /* 0x000000ba16ce7220 */ /* 0x000fc60000410000 */
[----:B------:R-:W-:Y:S01]  /*1630*/  STL [R1], R228 ;  /* 0x000000e401007387 */ /* 0x000fe20000100800 */
[----:B------:R-:W-:-:S03]  /*1640*/  FADD.FTZ R186, -R19, R191 ;  /* 0x000000bf13ba7221 */ /* 0x000fc60000010100 */
[----:B------:R-:W2:Y:S01]  /*1650*/  LDL R250, [R1+0x11c] ;  /* 0x00011c0001fa7983 */ /* 0x000ea20000100800 */
[----:B------:R-:W-:Y:S01]  /*1660*/  FFMA.FTZ R162, R206, R20, R162 ;  /* 0x00000014cea27223 */ /* 0x000fe200000100a2 */
[----:B------:R-:W-:Y:S01]  /*1670*/  FADD.FTZ R20, -R19, R196 ;  /* 0x000000c413147221 */ /* 0x000fe20000010100 */
[C---:B------:R-:W-:Y:S01]  /*1680*/  FMUL.FTZ R211, R22.reuse, R186 ;  /* 0x000000ba16d37220 */ /* 0x040fe20000410000 */
[----:B------:R-:W4:Y:S02]  /*1690*/  LDL R191, [R1+0x104] ;  /* 0x0001040001bf7983 */ /* 0x000f240000100800 */
[----:B------:R-:W-:Y:S01]  /*16a0*/  FMUL.FTZ R209, R22, R20 ;  /* 0x0000001416d17220 */ /* 0x000fe20000410000 */
[----:B------:R-:W-:Y:S01]  /*16b0*/  FFMA.FTZ R165, R211, R184, R165 ;  /* 0x000000b8d3a57223 */ /* 0x000fe200000100a5 */
[----:B------:R-:W-:Y:S01]  /*16c0*/  FFMA.FTZ R20, R0, R212, RZ ;  /* 0x000000d400147223 */ /* 0x000fe200000100ff */
[----:B---3--:R-:W-:Y:S01]  /*16d0*/  FMUL.FTZ R190, R190, R184 ;  /* 0x000000b8bebe7220 */ /* 0x008fe20000410000 */
[----:B------:R-:W-:-:S03]  /*16e0*/  FADD.FTZ R184, RZ, R212 ;  /* 0x000000d4ffb87221 */ /* 0x000fc60000010000 */
[----:B------:R-:W-:Y:S01]  /*16f0*/  FFMA.FTZ R20, R211, R190, R20 ;  /* 0x000000bed3147223 */ /* 0x000fe20000010014 */
[----:B------:R0:W-:Y:S01]  /*1700*/  STL [R1+0xc], R190 ;  /* 0x00000cbe01007387 */ /* 0x0001e20000100800 */
[----:B------:R-:W-:-:S03]  /*1710*/  FADD.FTZ R184, R184, R190 ;  /* 0x000000beb8b87221 */ /* 0x000fc60000010000 */
[----:B0-----:R-:W3:Y:S01]  /*1720*/  LDL R190, [R1+0x10c] ;  /* 0x00010c0001be7983 */ /* 0x001ee20000100800 */
[----:B------:R-:W-:Y:S01]  /*1730*/  SHF.L.U32 R207, R207, 0x10, RZ ;  /* 0x00000010cfcf7819 */ /* 0x000fe200000006ff */
[----:B------:R-:W-:Y:S01]  /*1740*/  FADD.FTZ R184, R184, R252 ;  /* 0x000000fcb8b87221 */ /* 0x000fe20000010000 */
[----:B------:R-:W-:Y:S01]  /*1750*/  FFMA.FTZ R20, R210, R252, R20 ;  /* 0x000000fcd2147223 */ /* 0x000fe20000010014 */
[----:B------:R-:W-:Y:S01]  /*1760*/  FADD.FTZ R124, R124, R188 ;  /* 0x000000bc7c7c7221 */ /* 0x000fe20000010000 */
[----:B------:R-:W-:Y:S01]  /*1770*/  FFMA.FTZ R164, R0, R188, R164 ;  /* 0x000000bc00a47223 */ /* 0x000fe200000100a4 */
[----:B------:R-:W-:-:S04]  /*1780*/  FADD.FTZ R188, -R19, R207 ;  /* 0x000000cf13bc7221 */ /* 0x000fc80000010100 */
[----:B------:R-:W-:Y:S01]  /*1790*/  FMUL.FTZ R207, R22, R188 ;  /* 0x000000bc16cf7220 */ /* 0x000fe20000410000 */
[----:B------:R-:W-:-:S04]  /*17a0*/  FADD.FTZ R186, -R19, R205 ;  /* 0x000000cd13ba7221 */ /* 0x000fc80000010100 */
[----:B------:R-:W-:Y:S01]  /*17b0*/  FMUL.FTZ R205, R22, R186 ;  /* 0x000000ba16cd7220 */ /* 0x000fe20000410000 */
[----:B------:R-:W-:Y:S01]  /*17c0*/  FADD.FTZ R127, R127, R189 ;  /* 0x000000bd7f7f7221 */ /* 0x000fe20000010000 */
[----:B------:R-:W-:Y:S01]  /*17d0*/  FFMA.FTZ R167, R209, R189, R167 ;  /* 0x000000bdd1a77223 */ /* 0x000fe200000100a7 */
[----:B------:R-:W-:Y:S01]  /*17e0*/  FADD.FTZ R121, R121, R187 ;  /* 0x000000bb79797221 */ /* 0x000fe20000010000 */
[----:B------:R-:W-:Y:S01]  /*17f0*/  FFMA.FTZ R161, R207, R187, R161 ;  /* 0x000000bbcfa17223 */ /* 0x000fe200000100a1 */
[----:B------:R-:W-:Y:S01]  /*1800*/  FADD.FTZ R123, R123, R185 ;  /* 0x000000b97b7b7221 */ /* 0x000fe20000010000 */
[----:B------:R-:W-:Y:S01]  /*1810*/  FFMA.FTZ R163, R205, R185, R163 ;  /* 0x000000b9cda37223 */ /* 0x000fe200000100a3 */
[----:B--2---:R-:W-:-:S04]  /*1820*/  FMUL.FTZ R196, R250, R189 ;  /* 0x000000bdfac47220 */ /* 0x004fc80000410000 */
[----:B------:R-:W-:Y:S01]  /*1830*/  FADD.FTZ R184, R184, R196 ;  /* 0x000000c4b8b87221 */ /* 0x000fe20000010000 */
[----:B------:R-:W-:Y:S01]  /*1840*/  FFMA.FTZ R20, R209, R196, R20 ;  /* 0x000000c4d1147223 */ /* 0x000fe20000010014 */
[----:B----4-:R-:W-:Y:S02]  /*1850*/  FMUL.FTZ R252, R191, R187 ;  /* 0x000000bbbffc7220 */ /* 0x010fe40000410000 */
[----:B------:R-:W-:Y:S01]  /*1860*/  FADD.FTZ R184, R184, R228 ;  /* 0x000000e4b8b87221 */ /* 0x000fe20000010000 */
[----:B------:R-:W-:-:S03]  /*1870*/  FFMA.FTZ R20, R208, R228, R20 ;  /* 0x000000e4d0147223 */ /* 0x000fc60000010014 */
[----:B------:R-:W-:Y:S01]  /*1880*/  FADD.FTZ R184, R184, R252 ;  /* 0x000000fcb8b87221 */ /* 0x000fe20000010000 */
[----:B------:R-:W-:-:S03]  /*1890*/  FFMA.FTZ R20, R207, R252, R20 ;  /* 0x000000fccf147223 */ /* 0x000fc60000010014 */
[----:B------:R-:W-:Y:S01]  /*18a0*/  FADD.FTZ R184, R184, R251 ;  /* 0x000000fbb8b87221 */ /* 0x000fe20000010000 */
[----:B------:R-:W-:Y:S01]  /*18b0*/  FFMA.FTZ R20, R206, R251, R20 ;  /* 0x000000fbce147223 */ /* 0x000fe20000010014 */
[----:B------:R0:W-:Y:S01]  /*18c0*/  STL [R1+0x4], R196 ;  /* 0x000004c401007387 */ /* 0x0001e20000100800 */
[----:B------:R-:W-:Y:S01]  /*18d0*/  IADD3 R228, PT, PT, R18, 0x20, RZ ;  /* 0x0000002012e47810 */ /* 0x000fe20007ffe0ff */
[----:B---3--:R-:W-:-:S04]  /*18e0*/  FMUL.FTZ R250, R190, R185 ;  /* 0x000000b9befa7220 */ /* 0x008fc80000410000 */
[----:B0-----:R-:W-:Y:S01]  /*18f0*/  FADD.FTZ R196, R184, R250 ;  /* 0x000000fab8c47221 */ /* 0x001fe20000010000 */
[----:B------:R-:W-:-:S07]  /*1900*/  FFMA.FTZ R20, R205, R250, R20 ;  /* 0x000000facd147223 */ /* 0x000fce0000010014 */
.L_x_4945:
[----:B------:R-:W-:Y:S05]  /*1910*/  BSYNC.RECONVERGENT B2 ;  /* 0x0000000000027941 */ /* 0x000fea0003800200 */
.L_x_4944:
[----:B------:R-:W-:Y:S04]  /*1920*/  BSSY.RECONVERGENT B2, `(.L_x_4946) ;  /* 0x0000061000027945 */ /* 0x000fe80003800200 */
[----:B------:R-:W-:Y:S05]  /*1930*/  @!P2 BRA `(.L_x_4947) ;  /* 0x00000004007ca947 */ /* 0x000fea0003800000 */
[----:B------:R-:W0:Y:S01]  /*1940*/  LDC.64 R184, c[0x0][0x3a8] ;  /* 0x0000ea00ffb87b82 */ /* 0x000e220000000a00 */
[----:B------:R-:W2:Y:S04]  /*1950*/  LDL R247, [R1+0xf0] ;  /* 0x0000f00001f77983 */ /* 0x000ea80000100800 */
[----:B------:R-:W3:Y:S03]  /*1960*/  LDL R248, [R1+0xf8] ;  /* 0x0000f80001f87983 */ /* 0x000ee60000100800 */
[----:B------:R-:W1:Y:S01]  /*1970*/  LDC.64 R188, c[0x0][0x428] ;  /* 0x00010a00ffbc7b82 */ /* 0x000e620000000a00 */
[----:B0-----:R-:W-:-:S06]  /*1980*/  IMAD.WIDE.U32 R184, R228, 0x10, R184 ;  /* 0x00000010e4b87825 */ /* 0x001fcc00078e00b8 */
[----:B------:R-:W4:Y:S01]  /*1990*/  LDG.E.128 R184, desc[UR6][R184.64] ;  /* 0x00000006b8b87981 */ /* 0x000f22000c1e1d00 */
[----:B-1----:R-:W-:-:S06]  /*19a0*/  IMAD.WIDE.U32 R188, R228, 0x10, R188 ;  /* 0x00000010e4bc7825 */ /* 0x002fcc00078e00bc */
[----:B------:R-:W2:Y:S01]  /*19b0*/  LDG.E.128 R188, desc[UR6][R188.64] ;  /* 0x00000006bcbc7981 */ /* 0x000ea2000c1e1d00 */
[C---:B----4-:R-:W-:Y:S02]  /*19c0*/  SHF.L.U32 R198, R186.reuse, 0x10, RZ ;  /* 0x00000010bac67819 */ /* 0x050fe400000006ff */
[----:B------:R-:W-:Y:S02]  /*19d0*/  PRMT R202, R186, 0x7632, R202 ;  /* 0x00007632baca7816 */ /* 0x000fe400000000ca */
[----:B------:R-:W-:Y:S02]  /*19e0*/  PRMT R203, R187, 0x7632, R203 ;  /* 0x00007632bbcb7816 */ /* 0x000fe400000000cb */
[C---:B--2---:R-:W-:Y:S02]  /*19f0*/  PRMT R244, R189.reuse, 0x7632, R244 ;  /* 0x00007632bdf47816 */ /* 0x044fe400000000f4 */
[----:B------:R-:W-:Y:S01]  /*1a00*/  SHF.L.U32 R186, R189, 0x10, RZ ;  /* 0x00000010bdba7819 */ /* 0x000fe200000006ff */
[----:B------:R-:W-:-:S02]  /*1a10*/  FADD.FTZ R189, -R19, R198 ;  /* 0x000000c613bd7221 */ /* 0x000fc40000010100 */
[----:B------:R-:W2:Y:S01]  /*1a20*/  LDL R198, [R1+0xe0] ;  /* 0x0000e00001c67983 */ /* 0x000ea20000100800 */
[----:B------:R-:W-:-:S03]  /*1a30*/  SHF.L.U32 R242, R203, 0x10, RZ ;  /* 0x00000010cbf27819 */ /* 0x000fc600000006ff */
[----:B------:R-:W4:Y:S01]  /*1a40*/  LDL R203, [R1+0xe8] ;  /* 0x0000e80001cb7983 */ /* 0x000f220000100800 */
[----:B------:R-:W-:Y:S02]  /*1a50*/  PRMT R243, R188, 0x7632, R243 ;  /* 0x00007632bcf37816 */ /* 0x000fe400000000f3 */
[----:B------:R-:W-:Y:S02]  /*1a60*/  SHF.L.U32 R197, R184, 0x10, RZ ;  /* 0x00000010b8c57819 */ /* 0x000fe400000006ff */
[----:B------:R-:W-:Y:S02]  /*1a70*/  SHF.L.U32 R188, R188, 0x10, RZ ;  /* 0x00000010bcbc7819 */ /* 0x000fe400000006ff */
[----:B------:R-:W-:Y:S02]  /*1a80*/  SHF.L.U32 R200, R187, 0x10, RZ ;  /* 0x00000010bbc87819 */ /* 0x000fe400000006ff */
[----:B------:R-:W-:Y:S01]  /*1a90*/  PRMT R201, R185, 0x7632, R201 ;  /* 0x00007632b9c97816 */ /* 0x000fe200000000c9 */
[----:B------:R-:W-:Y:S01]  /*1aa0*/  FMUL.FTZ R249, R247, R188 ;  /* 0x000000bcf7f97220 */ /* 0x000fe20000410000 */
[----:B------:R-:W-:-:S02]  /*1ab0*/  PRMT R246, R191, 0x7632, R246 ;  /* 0x00007632bff67816 */ /* 0x000fc400000000f6 */
[----:B------:R-:W-:Y:S01]  /*1ac0*/  SHF.L.U32 R187, R191, 0x10, RZ ;  /* 0x00000010bfbb7819 */ /* 0x000fe200000006ff */
[----:B------:R-:W-:Y:S01]  /*1ad0*/  FADD.FTZ R191, -R19, R197 ;  /* 0x000000c513bf7221 */ /* 0x000fe20000010100 */
[----:B------:R-:W-:Y:S01]  /*1ae0*/  SHF.L.U32 R185, R185, 0x10, RZ ;  /* 0x00000010b9b97819 */ /* 0x000fe200000006ff */
[----:B---3--:R-:W-:Y:S01]  /*1af0*/  FMUL.FTZ R247, R248, R186 ;  /* 0x000000baf8f77220 */ /* 0x008fe20000410000 */
[----:B------:R-:W-:Y:S01]  /*1b00*/  PRMT R199, R184, 0x7632, R199 ;  /* 0x00007632b8c77816 */ /* 0x000fe200000000c7 */
[----:B------:R-:W3:Y:S01]  /*1b10*/  LDL R248, [R1+0xf4] ;  /* 0x0000f40001f87983 */ /* 0x000ee20000100800 */
[----:B------:R-:W-:Y:S01]  /*1b20*/  PRMT R245, R190, 0x7632, R245 ;  /* 0x00007632bef57816 */ /* 0x000fe200000000f5 */
[----:B-----5:R-:W-:Y:S01]  /*1b30*/  FMUL.FTZ R204, R22, R191 ;  /* 0x000000bf16cc7220 */ /* 0x020fe20000410000 */
[----:B------:R-:W-:Y:S01]  /*1b40*/  SHF.L.U32 R184, R190, 0x10, RZ ;  /* 0x00000010beb87819 */ /* 0x000fe200000006ff */
[----:B------:R-:W-:Y:S01]  /*1b50*/  FADD.FTZ R190, -R19, R185 ;  /* 0x000000b913be7221 */ /* 0x000fe20000010100 */
[----:B------:R-:W-:Y:S01]  /*1b60*/  SHF.L.U32 R197, R199, 0x10, RZ ;  /* 0x00000010c7c57819 */ /* 0x000fe200000006ff */
[----:B------:R-:W-:Y:S01]  /*1b70*/  FADD.FTZ R116, R116, R188 ;  /* 0x000000bc74747221 */ /* 0x000fe20000010000 */
[----:B------:R-:W-:Y:S01]  /*1b80*/  SHF.L.U32 R199, R201, 0x10, RZ ;  /* 0x00000010c9c77819 */ /* 0x000fe200000006ff */
[----:B------:R-:W-:Y:S01]  /*1b90*/  FFMA.FTZ R156, R204, R188, R156 ;  /* 0x000000bccc9c7223 */ /* 0x000fe2000001009c */
[----:B------:R-:W-:Y:S01]  /*1ba0*/  SHF.L.U32 R201, R202, 0x10, RZ ;  /* 0x00000010cac97819 */ /* 0x000fe200000006ff */
[----:B------:R-:W-:Y:S01]  /*1bb0*/  FMUL.FTZ R202, R22, R190 ;  /* 0x000000be16ca7220 */ /* 0x000fe20000410000 */
[----:B------:R-:W-:-:S02]  /*1bc0*/  SHF.L.U32 R188, R244, 0x10, RZ ;  /* 0x00000010f4bc7819 */ /* 0x000fc400000006ff */
[----:B------:R-:W3:Y:S01]  /*1bd0*/  LDL R244, [R1+0xfc] ;  /* 0x0000fc0001f47983 */ /* 0x000ee20000100800 */
[----:B------:R-:W-:Y:S01]  /*1be0*/  FADD.FTZ R185, -R19, R200 ;  /* 0x000000c813b97221 */ /* 0x000fe20000010100 */
[----:B------:R-:W-:Y:S01]  /*1bf0*/  FADD.FTZ R118, R118, R186 ;  /* 0x000000ba76767221 */ /* 0x000fe20000010000 */
[----:B------:R-:W-:Y:S01]  /*1c00*/  FFMA.FTZ R158, R202, R186, R158 ;  /* 0x000000baca9e7223 */ /* 0x000fe2000001009e */
[----:B------:R-:W-:Y:S02]  /*1c10*/  SHF.L.U32 R186, R245, 0x10, RZ ;  /* 0x00000010f5ba7819 */ /* 0x000fe400000006ff */
[----:B------:R-:W-:Y:S01]  /*1c20*/  SHF.L.U32 R191, R243, 0x10, RZ ;  /* 0x00000010f3bf7819 */ /* 0x000fe200000006ff */
[----:B--2---:R-:W-:Y:S01]  /*1c30*/  FMUL.FTZ R245, R198, R184 ;  /* 0x000000b8c6f57220 */ /* 0x004fe20000410000 */
[C---:B------:R-:W-:Y:S01]  /*1c40*/  FMUL.FTZ R198, R22.reuse, R185 ;  /* 0x000000b916c67220 */ /* 0x040fe20000410000 */
[----:B------:R-:W-:Y:S02]  /*1c50*/  FADD.FTZ R185, -R19, R197 ;  /* 0x000000c513b97221 */ /* 0x000fe40000010100 */
[----:B------:R-:W2:Y:S01]  /*1c60*/  LDL R197, [R1+0xe4] ;  /* 0x0000e40001c57983 */ /* 0x000ea20000100800 */
[----:B----4-:R-:W-:Y:S01]  /*1c70*/  FMUL.FTZ R243, R203, R187 ;  /* 0x000000bbcbf37220 */ /* 0x010fe20000410000 */
[----:B------:R-:W-:Y:S01]  /*1c80*/  FMUL.FTZ R203, R22, R185 ;  /* 0x000000b916cb7220 */ /* 0x000fe20000410000 */
[----:B------:R-:W-:-:S02]  /*1c90*/  FADD.FTZ R185, -R19, R242 ;  /* 0x000000f213b97221 */ /* 0x000fc40000010100 */
[----:B------:R-:W4:Y:S01]  /*1ca0*/  LDL R242, [R1+0xec] ;  /* 0x0000ec0001f27983 */ /* 0x000f220000100800 */
[----:B------:R-:W-:Y:S01]  /*1cb0*/  FADD.FTZ R190, R196, R249 ;  /* 0x000000f9c4be7221 */ /* 0x000fe20000010000 */
[----:B------:R-:W-:Y:S01]  /*1cc0*/  FFMA.FTZ R20, R204, R249, R20 ;  /* 0x000000f9cc147223 */ /* 0x000fe20000010014 */
[----:B------:R-:W-:Y:S01]  /*1cd0*/  FMUL.FTZ R200, R22, R189 ;  /* 0x000000bd16c87220 */ /* 0x000fe20000410000 */
[----:B------:R-:W-:Y:S01]  /*1ce0*/  FADD.FTZ R189, -R19, R199 ;  /* 0x000000c713bd7221 */ /* 0x000fe20000010100 */
[----:B------:R-:W-:Y:S01]  /*1cf0*/  FADD.FTZ R112, R112, R184 ;  /* 0x000000b870707221 */ /* 0x000fe20000010000 */
[----:B------:R-:W-:Y:S01]  /*1d00*/  FADD.FTZ R114, R114, R187 ;  /* 0x000000bb72727221 */ /* 0x000fe20000010000 */
[----:B------:R-:W-:Y:S01]  /*1d10*/  FFMA.FTZ R152, R200, R184, R152 ;  /* 0x000000b8c8987223 */ /* 0x000fe20000010098 */
[----:B---3--:R-:W-:Y:S01]  /*1d20*/  FMUL.FTZ R248, R248, R191 ;  /* 0x000000bff8f87220 */ /* 0x008fe20000410000 */
[----:B------:R-:W-:-:S03]  /*1d30*/  FFMA.FTZ R154, R198, R187, R154 ;  /* 0x000000bbc69a7223 */ /* 0x000fc6000001009a */
[----:B------:R-:W-:Y:S01]  /*1d40*/  FADD.FTZ R190, R190, R248 ;  /* 0x000000f8bebe7221 */ /* 0x000fe20000010000 */
[----:B------:R-:W-:Y:S01]  /*1d50*/  FFMA.FTZ R20, R203, R248, R20 ;  /* 0x000000f8cb147223 */ /* 0x000fe20000010014 */
[----:B------:R-:W-:Y:S01]  /*1d60*/  SHF.L.U32 R184, R246, 0x10, RZ ;  /* 0x00000010f6b87819 */ /* 0x000fe200000006ff */
[----:B------:R-:W-:Y:S01]  /*1d70*/  FADD.FTZ R187, -R19, R201 ;  /* 0x000000c913bb7221 */ /* 0x000fe20000010100 */
[----:B------:R-:W-:Y:S01]  /*1d80*/  FMUL.FTZ R201, R22, R189 ;  /* 0x000000bd16c97220 */ /* 0x000fe20000410000 */
[----:B------:R-:W-:Y:S01]  /*1d90*/  FADD.FTZ R190, R190, R247 ;  /* 0x000000f7bebe7221 */ /* 0x000fe20000010000 */
[----:B------:R-:W-:Y:S01]  /*1da0*/  FFMA.FTZ R20, R202, R247, R20 ;  /* 0x000000f7ca147223 */ /* 0x000fe20000010014 */
[----:B------:R-:W-:Y:S01]  /*1db0*/  FMUL.FTZ R246, R244, R188 ;  /* 0x000000bcf4f67220 */ /* 0x000fe20000410000 */
[----:B------:R-:W-:-:S03]  /*1dc0*/  FMUL.FTZ R199, R22, R187 ;  /* 0x000000bb16c77220 */ /* 0x000fc60000410000 */
        /* <DEDUP_REMOVED lines=9> */
[-C--:B------:R-:W-:Y:S01]  /*1e60*/  FFMA.FTZ R153, R199, R186.reuse, R153 ;  /* 0x000000bac7997223 */ /* 0x080fe20000010099 */
[----:B------:R-:W-:Y:S01]  /*1e70*/  FADD.FTZ R115, R115, R184 ;  /* 0x000000b873737221 */ /* 0x000fe20000010000 */
[----:B------:R-:W-:Y:S01]  /*1e80*/  IADD3 R228, PT, PT, R228, 0x20, RZ ;  /* 0x00000020e4e47810 */ /* 0x000fe20007ffe0ff */
[----:B--2---:R-:W-:-:S04]  /*1e90*/  FMUL.FTZ R244, R197, R186 ;  /* 0x000000bac5f47220 */ /* 0x004fc80000410000 */
[----:B------:R-:W-:Y:S01]  /*1ea0*/  FADD.FTZ R187, R187, R244 ;  /* 0x000000f4bbbb7221 */ /* 0x000fe20000010000 */
[----:B------:R-:W-:Y:S01]  /*1eb0*/  FFMA.FTZ R20, R199, R244, R20 ;  /* 0x000000f4c7147223 */ /* 0x000fe20000010014 */
[----:B------:R-:W-:Y:S01]  /*1ec0*/  FMUL.FTZ R197, R22, R185 ;  /* 0x000000b916c57220 */ /* 0x000fe20000410000 */
[-C--:B----4-:R-:W-:Y:S01]  /*1ed0*/  FMUL.FTZ R242, R242, R184.reuse ;  /* 0x000000b8f2f27220 */ /* 0x090fe20000410000 */
[----:B------:R-:W-:Y:S01]  /*1ee0*/  FADD.FTZ R187, R187, R243 ;  /* 0x000000f3bbbb7221 */ /* 0x000fe20000010000 */
[----:B------:R-:W-:Y:S01]  /*1ef0*/  FFMA.FTZ R20, R198, R243, R20 ;  /* 0x000000f3c6147223 */ /* 0x000fe20000010014 */
[----:B------:R-:W-:Y:S02]  /*1f00*/  FFMA.FTZ R155, R197, R184, R155 ;  /* 0x000000b8c59b7223 */ /* 0x000fe4000001009b */
[----:B------:R-:W-:Y:S01]  /*1f10*/  FADD.FTZ R196, R187, R242 ;  /* 0x000000f2bbc47221 */ /* 0x000fe20000010000 */
[----:B------:R-:W-:-:S07]  /*1f20*/  FFMA.FTZ R20, R197, R242, R20 ;  /* 0x000000f2c5147223 */ /* 0x000fce0000010014 */
.L_x_4947:
[----:B------:R-:W-:Y:S05]  /*1f30*/  BSYNC.RECONVERGENT B2 ;  /* 0x0000000000027941 */ /* 0x000fea0003800200 */
.L_x_4946:
[----:B------:R-:W-:Y:S04]  /*1f40*/  BSSY.RECONVERGENT B2, `(.L_x_4948) ;  /* 0x0000061000027945 */ /* 0x000fe80003800200 */
[----:B------:R-:W-:Y:S05]  /*1f50*/  @!P3 BRA `(.L_x_4949) ;  /* 0x00000004007cb947 */ /* 0x000fea0003800000 */
[----:B------:R-:W0:Y:S01]  /*1f60*/  LDC.64 R16, c[0x0][0x3a8] ;  /* 0x0000ea00ff107b82 */ /* 0x000e220000000a00 */
[----:B------:R-:W2:Y:S04]  /*1f70*/  LDL R239, [R1+0xd8] ;  /* 0x0000d80001ef7983 */ /* 0x000ea80000100800 */
[----:B------:R-:W3:Y:S03]  /*1f80*/  LDL R241, [R1+0xd0] ;  /* 0x0000d00001f17983 */ /* 0x000ee60000100800 */
[----:B------:R-:W1:Y:S01]  /*1f90*/  LDC.64 R188, c[0x0][0x428] ;  /* 0x00010a00ffbc7b82 */ /* 0x000e620000000a00 */
[----:B0-----:R-:W-:-:S05]  /*1fa0*/  IMAD.WIDE.U32 R16, R228, 0x10, R16 ;  /* 0x00000010e4107825 */ /* 0x001fca00078e0010 */
[----:B------:R-:W4:Y:S01]  /*1fb0*/  LDG.E.128 R184, desc[UR6][R16.64] ;  /* 0x0000000610b87981 */ /* 0x000f22000c1e1d00 */
[----:B-1----:R-:W-:-:S06]  /*1fc0*/  IMAD.WIDE.U32 R188, R228, 0x10, R188 ;  /* 0x00000010e4bc7825 */ /* 0x002fcc00078e00bc */
[----:B------:R-:W2:Y:S01]  /*1fd0*/  LDG.E.128 R188, desc[UR6][R188.64] ;  /* 0x00000006bcbc7981 */ /* 0x000ea2000c1e1d00 */
[C---:B----4-:R-:W-:Y:S02]  /*1fe0*/  SHF.L.U32 R17, R184.reuse, 0x10, RZ ;  /* 0x00000010b8117819 */ /* 0x050fe400000006ff */
[C---:B------:R-:W-:Y:S02]  /*1ff0*/  PRMT R195, R185.reuse, 0x7632, R195 ;  /* 0x00007632b9c37816 */ /* 0x040fe400000000c3 */
[----:B------:R-:W-:Y:S02]  /*2000*/  SHF.L.U32 R185, R185, 0x10, RZ ;  /* 0x00000010b9b97819 */ /* 0x000fe400000006ff */
[C---:B------:R-:W-:Y:S02]  /*2010*/  PRMT R235, R187.reuse, 0x7632, R235 ;  /* 0x00007632bbeb7816 */ /* 0x040fe400000000eb */
[----:B------:R-:W-:Y:S01]  /*2020*/  SHF.L.U32 R194, R187, 0x10, RZ ;  /* 0x00000010bbc27819 */ /* 0x000fe200000006ff */
[----:B------:R-:W-:Y:S01]  /*2030*/  FADD.FTZ R187, -R19, R17 ;  /* 0x0000001113bb7221 */ /* 0x000fe20000010100 */
[----:B------:R-:W-:-:S02]  /*2040*/  PRMT R193, R184, 0x7632, R193 ;  /* 0x00007632b8c17816 */ /* 0x000fc400000000c1 */
[C---:B------:R-:W-:Y:S02]  /*2050*/  PRMT R234, R186.reuse, 0x7632, R234 ;  /* 0x00007632baea7816 */ /* 0x040fe400000000ea */
[----:B------:R-:W-:Y:S01]  /*2060*/  SHF.L.U32 R192, R186, 0x10, RZ ;  /* 0x00000010bac07819 */ /* 0x000fe200000006ff */
[----:B------:R-:W-:Y:S01]  /*2070*/  FADD.FTZ R186, -R19, R185 ;  /* 0x000000b913ba7221 */ /* 0x000fe20000010100 */
[C---:B--2---:R-:W-:Y:S02]  /*2080*/  PRMT R236, R188.reuse, 0x7632, R236 ;  /* 0x00007632bcec7816 */ /* 0x044fe400000000ec */
[----:B------:R-:W-:Y:S02]  /*2090*/  SHF.L.U32 R23, R188, 0x10, RZ ;  /* 0x00000010bc177819 */ /* 0x000fe400000006ff */
[C---:B------:R-:W-:Y:S02]  /*20a0*/  PRMT R238, R190.reuse, 0x7632, R238 ;  /* 0x00007632beee7816 */ /* 0x040fe400000000ee */
[----:B------:R-:W-:-:S02]  /*20b0*/  SHF.L.U32 R15, R190, 0x10, RZ ;  /* 0x00000010be0f7819 */ /* 0x000fc400000006ff */
[----:B------:R-:W-:Y:S02]  /*20c0*/  SHF.L.U32 R184, R189, 0x10, RZ ;  /* 0x00000010bdb87819 */ /* 0x000fe400000006ff */
[----:B------:R-:W-:Y:S01]  /*20d0*/  SHF.L.U32 R188, R193, 0x10, RZ ;  /* 0x00000010c1bc7819 */ /* 0x000fe200000006ff */
[C---:B-----5:R-:W-:Y:S01]  /*20e0*/  FMUL.FTZ R193, R22.reuse, R186 ;  /* 0x000000ba16c17220 */ /* 0x060fe20000410000 */
[----:B------:R-:W-:Y:S01]  /*20f0*/  SHF.L.U32 R190, R195, 0x10, RZ ;  /* 0x00000010c3be7819 */ /* 0x000fe200000006ff */
[----:B------:R-:W-:Y:S01]  /*2100*/  FMUL.FTZ R195, R22, R187 ;  /* 0x000000bb16c37220 */ /* 0x000fe20000410000 */
[----:B------:R-:W-:Y:S01]  /*2110*/  PRMT R240, R191, 0x7632, R240 ;  /* 0x00007632bff07816 */ /* 0x000fe200000000f0 */
[----:B------:R-:W2:Y:S01]  /*2120*/  LDL R187, [R1+0xc0] ;  /* 0x0000c00001bb7983 */ /* 0x000ea20000100800 */
[----:B------:R-:W-:Y:S01]  /*2130*/  FADD.FTZ R17, -R19, R194 ;  /* 0x000000c213117221 */ /* 0x000fe20000010100 */
[----:B------:R-:W-:Y:S01]  /*2140*/  FADD.FTZ R110, R110, R184 ;  /* 0x000000b86e6e7221 */ /* 0x000fe20000010000 */
[-C--:B------:R-:W-:Y:S01]  /*2150*/  FFMA.FTZ R150, R193, R184.reuse, R150 ;  /* 0x000000b8c1967223 */ /* 0x080fe20000010096 */
[----:B------:R-:W-:Y:S01]  /*2160*/  FMUL.FTZ R239, R239, R184 ;  /* 0x000000b8efef7220 */ /* 0x000fe20000410000 */
[----:B------:R-:W4:Y:S01]  /*2170*/  LDL R194, [R1+0xc8] ;  /* 0x0000c80001c27983 */ /* 0x000f220000100800 */
[----:B------:R-:W-:Y:S01]  /*2180*/  SHF.L.U32 R184, R240, 0x10, RZ ;  /* 0x00000010f0b87819 */ /* 0x000fe200000006ff */
[----:B------:R-:W-:-:S02]  /*2190*/  FADD.FTZ R185, -R19, R192 ;  /* 0x000000c013b97221 */ /* 0x000fc40000010100 */
[----:B------:R-:W4:Y:S01]  /*21a0*/  LDL R240, [R1+0xd4] ;  /* 0x0000d40001f07983 */ /* 0x000f220000100800 */
[----:B------:R-:W-:Y:S01]  /*21b0*/  FADD.FTZ R108, R108, R23 ;  /* 0x000000176c6c7221 */ /* 0x000fe20000010000 */
[-C--:B------:R-:W-:Y:S01]  /*21c0*/  FFMA.FTZ R148, R195, R23.reuse, R148 ;  /* 0x00000017c3947223 */ /* 0x080fe20000010094 */
[----:B---3--:R-:W-:Y:S01]  /*21d0*/  FMUL.FTZ R241, R241, R23 ;  /* 0x00000017f1f17220 */ /* 0x008fe20000410000 */
[----:B------:R-:W-:Y:S01]  /*21e0*/  FMUL.FTZ R23, R22, R185 ;  /* 0x000000b916177220 */ /* 0x000fe20000410000 */
[----:B------:R-:W-:Y:S02]  /*21f0*/  SHF.L.U32 R185, R238, 0x10, RZ ;  /* 0x00000010eeb97819 */ /* 0x000fe400000006ff */
[----:B------:R-:W3:Y:S01]  /*2200*/  LDL R238, [R1+0xdc] ;  /* 0x0000dc0001ee7983 */ /* 0x000ee20000100800 */
[----:B------:R-:W-:Y:S02]  /*2210*/  PRMT R237, R189, 0x7632, R237 ;  /* 0x00007632bded7816 */ /* 0x000fe400000000ed */
[----:B------:R-:W-:-:S02]  /*2220*/  SHF.L.U32 R189, R236, 0x10, RZ ;  /* 0x00000010ecbd7819 */ /* 0x000fc400000006ff */
[----:B------:R-:W3:Y:S01]  /*2230*/  LDL R236, [R1+0xc4] ;  /* 0x0000c40001ec7983 */ /* 0x000ee20000100800 */
[----:B------:R-:W-:Y:S02]  /*2240*/  SHF.L.U32 R16, R191, 0x10, RZ ;  /* 0x00000010bf107819 */ /* 0x000fe400000006ff */
[----:B------:R-:W-:Y:S02]  /*2250*/  SHF.L.U32 R191, R234, 0x10, RZ ;  /* 0x00000010eabf7819 */ /* 0x000fe400000006ff */
[----:B------:R-:W3:Y:S01]  /*2260*/  LDL R234, [R1+0xcc] ;  /* 0x0000cc0001ea7983 */ /* 0x000ee20000100800 */
[----:B------:R-:W-:Y:S01]  /*2270*/  SHF.L.U32 R186, R237, 0x10, RZ ;  /* 0x00000010edba7819 */ /* 0x000fe200000006ff */
[----:B------:R-:W-:Y:S01]  /*2280*/  FADD.FTZ R104, R104, R15 ;  /* 0x0000000f68687221 */ /* 0x000fe20000010000 */
[----:B------:R-:W-:Y:S01]  /*2290*/  FFMA.FTZ R144, R23, R15, R144 ;  /* 0x0000000f17907223 */ /* 0x000fe20000010090 */
[----:B------:R-:W-:Y:S01]  /*22a0*/  SHF.L.U32 R192, R235, 0x10, RZ ;  /* 0x00000010ebc07819 */ /* 0x000fe200000006ff */
[----:B------:R-:W-:Y:S01]  /*22b0*/  FFMA.FTZ R20, R195, R241, R20 ;  /* 0x000000f1c3147223 */ /* 0x000fe20000010014 */
[----:B------:R-:W-:Y:S01]  /*22c0*/  FMUL.FTZ R17, R22, R17 ;  /* 0x0000001116117220 */ /* 0x000fe20000410000 */
[----:B------:R-:W-:-:S03]  /*22d0*/  FADD.FTZ R106, R106, R16 ;  /* 0x000000106a6a7221 */ /* 0x000fc60000010000 */
[-C--:B------:R-:W-:Y:S01]  /*22e0*/  FFMA.FTZ R146, R17, R16.reuse, R146 ;  /* 0x0000001011927223 */ /* 0x080fe20000010092 */
[----:B------:R-:W-:Y:S01]  /*22f0*/  FADD.FTZ R109, R109, R189 ;  /* 0x000000bd6d6d7221 */ /* 0x000fe20000010000 */
[----:B------:R-:W-:Y:S01]  /*2300*/  FADD.FTZ R111, R111, R186 ;  /* 0x000000ba6f6f7221 */ /* 0x000fe20000010000 */
[----:B------:R-:W-:Y:S01]  /*2310*/  FADD.FTZ R105, R105, R185 ;  /* 0x000000b969697221 */ /* 0x000fe20000010000 */
[----:B------:R-:W-:Y:S01]  /*2320*/  FADD.FTZ R107, R107, R184 ;  /* 0x000000b86b6b7221 */ /* 0x000fe20000010000 */
[----:B------:R-:W-:Y:S01]  /*2330*/  IADD3 R228, PT, PT, R228, 0x20, RZ ;  /* 0x00000020e4e47810 */ /* 0x000fe20007ffe0ff */
[----:B--2---:R-:W-:Y:S01]  /*2340*/  FMUL.FTZ R237, R187, R15 ;  /* 0x0000000fbbed7220 */ /* 0x004fe20000410000 */
[C---:B------:R-:W-:Y:S01]  /*2350*/  FADD.FTZ R15, -R19.reuse, R188 ;  /* 0x000000bc130f7221 */ /* 0x040fe20000010100 */
[C---:B------:R-:W-:Y:S01]  /*2360*/  FADD.FTZ R187, -R19.reuse, R190 ;  /* 0x000000be13bb7221 */ /* 0x040fe20000010100 */
[----:B------:R-:W-:Y:S01]  /*2370*/  FADD.FTZ R188, R196, R241 ;  /* 0x000000f1c4bc7221 */ /* 0x000fe20000010000 */
[----:B----4-:R-:W-:Y:S01]  /*2380*/  FMUL.FTZ R235, R194, R16 ;  /* 0x00000010c2eb7220 */ /* 0x010fe20000410000 */
[----:B------:R-:W-:Y:S01]  /*2390*/  FMUL.FTZ R194, R22, R15 ;  /* 0x0000000f16c27220 */ /* 0x000fe20000410000 */
[----:B------:R-:W-:Y:S01]  /*23a0*/  FADD.FTZ R15, -R19, R192 ;  /* 0x000000c0130f7221 */ /* 0x000fe20000010100 */
[----:B------:R-:W-:Y:S01]  /*23b0*/  FMUL.FTZ R240, R240, R189 ;  /* 0x000000bdf0f07220 */ /* 0x000fe20000410000 */
[----:B------:R-:W-:-:S03]  /*23c0*/  FMUL.FTZ R192, R22, R187 ;  /* 0x000000bb16c07220 */ /* 0x000fc60000410000 */
[----:B------:R-:W-:Y:S01]  /*23d0*/  FADD.FTZ R187, R188, R240 ;  /* 0x000000f0bcbb7221 */ /* 0x000fe20000010000 */
[----:B------:R-:W-:Y:S01]  /*23e0*/  FFMA.FTZ R20, R194, R240, R20 ;  /* 0x000000f0c2147223 */ /* 0x000fe20000010014 */
[----:B---3--:R-:W-:Y:S02]  /*23f0*/  FMUL.FTZ R238, R238, R186 ;  /* 0x000000baeeee7220 */ /* 0x008fe40000410000 */
[----:B------:R-:W-:Y:S01]  /*2400*/  FADD.FTZ R187, R187, R239 ;  /* 0x000000efbbbb7221 */ /* 0x000fe20000010000 */
[----:B------:R-:W-:Y:S01]  /*2410*/  FFMA.FTZ R20, R193, R239, R20 ;  /* 0x000000efc1147223 */ /* 0x000fe20000010014 */
[----:B------:R-:W-:Y:S02]  /*2420*/  FADD.FTZ R16, -R19, R191 ;  /* 0x000000bf13107221 */ /* 0x000fe40000010100 */
        /* <DEDUP_REMOVED lines=8> */
[----:B------:R-:W-:Y:S01]  /*24b0*/  FMUL.FTZ R15, R22, R15 ;  /* 0x0000000f160f7220 */ /* 0x000fe20000410000 */
[----:B------:R-:W-:Y:S01]  /*24c0*/  FMUL.FTZ R234, R234, R184 ;  /* 0x000000b8eaea7220 */ /* 0x000fe20000410000 */
[----:B------:R-:W-:Y:S01]  /*24d0*/  FADD.FTZ R187, R187, R235 ;  /* 0x000000ebbbbb7221 */ /* 0x000fe20000010000 */
[----:B------:R-:W-:Y:S01]  /*24e0*/  FFMA.FTZ R20, R17, R235, R20 ;  /* 0x000000eb11147223 */ /* 0x000fe20000010014 */
[----:B------:R-:W-:Y:S01]  /*24f0*/  FFMA.FTZ R149, R194, R189, R149 ;  /* 0x000000bdc2957223 */ /* 0x000fe20000010095 */
[----:B------:R-:W-:Y:S01]  /*2500*/  FFMA.FTZ R151, R192, R186, R151 ;  /* 0x000000bac0977223 */ /* 0x000fe20000010097 */
[----:B------:R-:W-:Y:S01]  /*2510*/  FFMA.FTZ R145, R16, R185, R145 ;  /* 0x000000b910917223 */ /* 0x000fe20000010091 */
[----:B------:R-:W-:Y:S01]  /*2520*/  FFMA.FTZ R147, R15, R184, R147 ;  /* 0x000000b80f937223 */ /* 0x000fe20000010093 */
[----:B------:R-:W-:Y:S01]  /*2530*/  FADD.FTZ R196, R187, R234 ;  /* 0x000000eabbc47221 */ /* 0x000fe20000010000 */
[----:B------:R-:W-:-:S07]  /*2540*/  FFMA.FTZ R20, R15, R234, R20 ;  /* 0x000000ea0f147223 */ /* 0x000fce0000010014 */
.L_x_4949:
[----:B------:R-:W-:Y:S05]  /*2550*/  BSYNC.RECONVERGENT B2 ;  /* 0x0000000000027941 */ /* 0x000fea0003800200 */
.L_x_4948:
        /* <DEDUP_REMOVED lines=9> */
[----:B0-----:R-:W-:-:S06]  /*25f0*/  IMAD.WIDE.U32 R8, R228, 0x10, R8 ;  /* 0x00000010e4087825 */ /* 0x001fcc00078e0008 */
[----:B------:R-:W2:Y:S01]  /*2600*/  LDG.E.128 R8, desc[UR6][R8.64] ;  /* 0x0000000608087981 */ /* 0x000ea2000c1e1d00 */
[----:B-1----:R-:W-:-:S05]  /*2610*/  IMAD.WIDE.U32 R12, R228, 0x10, R12 ;  /* 0x00000010e40c7825 */ /* 0x002fca00078e000c */
[----:B------:R0:W3:Y:S01]  /*2620*/  LDG.E.128 R184, desc[UR6][R12.64] ;  /* 0x000000060cb87981 */ /* 0x0000e2000c1e1d00 */
[C---:B--2---:R-:W-:Y:S02]  /*2630*/  PRMT R190, R10.reuse, 0x7632, R190 ;  /* 0x000076320abe7816 */ /* 0x044fe400000000be */
[----:B0-----:R-:W-:Y:S02]  /*2640*/  SHF.L.U32 R12, R10, 0x10, RZ ;  /* 0x000000100a0c7819 */ /* 0x001fe400000006ff */
[C---:B------:R-:W-:Y:S02]  /*2650*/  PRMT R189, R9.reuse, 0x7632, R189 ;  /* 0x0000763209bd7816 */ /* 0x040fe400000000bd */
[----:B------:R-:W-:Y:S02]  /*2660*/  SHF.L.U32 R13, R9, 0x10, RZ ;  /* 0x00000010090d7819 */ /* 0x000fe400000006ff */
[----:B---3--:R-:W-:Y:S02]  /*2670*/  SHF.L.U32 R10, R184, 0x10, RZ ;  /* 0x00000010b80a7819 */ /* 0x008fe400000006ff */
[----:B------:R-:W-:-:S03]  /*2680*/  SHF.L.U32 R9, R185, 0x10, RZ ;  /* 0x00000010b9097819 */ /* 0x000fc600000006ff */
[----:B------:R-:W-:Y:S02]  /*2690*/  FMUL.FTZ R233, R231, R10 ;  /* 0x0000000ae7e97220 */ /* 0x000fe40000410000 */
[----:B------:R-:W-:Y:S02]  /*26a0*/  FMUL.FTZ R231, R232, R9 ;  /* 0x00000009e8e77220 */ /* 0x000fe40000410000 */
[----:B------:R-:W2:Y:S01]  /*26b0*/  LDL R232, [R1+0xb4] ;  /* 0x0000b40001e87983 */ /* 0x000ea20000100800 */
[----:B------:R-:W-:Y:S02]  /*26c0*/  PRMT R225, R184, 0x7632, R225 ;  /* 0x00007632b8e17816 */ /* 0x000fe400000000e1 */
[C---:B------:R-:W-:Y:S02]  /*26d0*/  PRMT R188, R8.reuse, 0x7632, R188 ;  /* 0x0000763208bc7816 */ /* 0x040fe400000000bc */
[----:B------:R-:W-:Y:S02]  /*26e0*/  SHF.L.U32 R14, R8, 0x10, RZ ;  /* 0x00000010080e7819 */ /* 0x000fe400000006ff */
[----:B------:R-:W-:-:S02]  /*26f0*/  PRMT R184, R185, 0x7632, R184 ;  /* 0x00007632b9b87816 */ /* 0x000fc400000000b8 */
[C---:B------:R-:W-:Y:S02]  /*2700*/  PRMT R226, R187.reuse, 0x7632, R226 ;  /* 0x00007632bbe27816 */ /* 0x040fe400000000e2 */
[----:B------:R-:W-:Y:S02]  /*2710*/  SHF.L.U32 R8, R187, 0x10, RZ ;  /* 0x00000010bb087819 */ /* 0x000fe400000006ff */
[C---:B------:R-:W-:Y:S02]  /*2720*/  PRMT R185, R186.reuse, 0x7632, R185 ;  /* 0x00007632bab97816 */ /* 0x040fe400000000b9 */
[----:B------:R-:W-:Y:S02]  /*2730*/  SHF.L.U32 R7, R186, 0x10, RZ ;  /* 0x00000010ba077819 */ /* 0x000fe400000006ff */
[----:B------:R-:W-:Y:S02]  /*2740*/  SHF.L.U32 R186, R184, 0x10, RZ ;  /* 0x00000010b8ba7819 */ /* 0x000fe400000006ff */
[----:B------:R-:W-:Y:S01]  /*2750*/  SHF.L.U32 R184, R226, 0x10, RZ ;  /* 0x00000010e2b87819 */ /* 0x000fe200000006ff */
[----:B----4-:R-:W-:-:S02]  /*2760*/  FMUL.FTZ R226, R227, R8 ;  /* 0x00000008e3e27220 */ /* 0x010fc40000410000 */
[----:B------:R-:W3:Y:S01]  /*2770*/  LDL R227, [R1+0xa4] ;  /* 0x0000a40001e37983 */ /* 0x000ee20000100800 */
[----:B------:R-:W-:Y:S02]  /*2780*/  SHF.L.U32 R187, R188, 0x10, RZ ;  /* 0x00000010bcbb7819 */ /* 0x000fe400000006ff */
[----:B------:R-:W-:Y:S02]  /*2790*/  SHF.L.U32 R188, R225, 0x10, RZ ;  /* 0x00000010e1bc7819 */ /* 0x000fe400000006ff */
[----:B------:R-:W4:Y:S01]  /*27a0*/  LDL R225, [R1+0xac] ;  /* 0x0000ac0001e17983 */ /* 0x000f220000100800 */
[C---:B------:R-:W-:Y:S01]  /*27b0*/  FADD.FTZ R12, -R19.reuse, R12 ;  /* 0x0000000c130c7221 */ /* 0x040fe20000010100 */
[----:B------:R-:W-:-:S03]  /*27c0*/  FADD.FTZ R14, -R19, R14 ;  /* 0x0000000e130e7221 */ /* 0x000fc60000010100 */
[C---:B-----5:R-:W-:Y:S01]  /*27d0*/  FMUL.FTZ R12, R22.reuse, R12 ;  /* 0x0000000c160c7220 */ /* 0x060fe20000410000 */
[----:B------:R-:W-:Y:S01]  /*27e0*/  FADD.FTZ R13, -R19, R13 ;  /* 0x0000000d130d7221 */ /* 0x000fe20000010100 */
[----:B------:R-:W-:Y:S01]  /*27f0*/  FMUL.FTZ R14, R22, R14 ;  /* 0x0000000e160e7220 */ /* 0x000fe20000410000 */
[----:B------:R-:W-:Y:S01]  /*2800*/  FADD.FTZ R96, R96, R7 ;  /* 0x0000000760607221 */ /* 0x000fe20000010000 */
[-C--:B------:R-:W-:Y:S01]  /*2810*/  FFMA.FTZ R136, R12, R7.reuse, R136 ;  /* 0x000000070c887223 */ /* 0x080fe20000010088 */
[----:B------:R-:W-:Y:S01]  /*2820*/  FMUL.FTZ R229, R229, R7 ;  /* 0x00000007e5e57220 */ /* 0x000fe20000410000 */
[----:B------:R-:W-:Y:S01]  /*2830*/  FADD.FTZ R7, -R19, R187 ;  /* 0x000000bb13077221 */ /* 0x000fe20000010100 */
[C---:B------:R-:W-:Y:S01]  /*2840*/  PRMT R191, R11.reuse, 0x7632, R191 ;  /* 0x000076320bbf7816 */ /* 0x040fe200000000bf */
[----:B------:R-:W-:Y:S01]  /*2850*/  FADD.FTZ R100, R100, R10 ;  /* 0x0000000a64647221 */ /* 0x000fe20000010000 */
[----:B------:R-:W-:Y:S01]  /*2860*/  SHF.L.U32 R11, R11, 0x10, RZ ;  /* 0x000000100b0b7819 */ /* 0x000fe200000006ff */
[----:B------:R-:W-:Y:S01]  /*2870*/  FFMA.FTZ R140, R14, R10, R140 ;  /* 0x0000000a0e8c7223 */ /* 0x000fe2000001008c */
[----:B------:R-:W-:Y:S01]  /*2880*/  SHF.L.U32 R189, R189, 0x10, RZ ;  /* 0x00000010bdbd7819 */ /* 0x000fe200000006ff */
[C---:B------:R-:W-:Y:S01]  /*2890*/  FMUL.FTZ R13, R22.reuse, R13 ;  /* 0x0000000d160d7220 */ /* 0x040fe20000410000 */
[----:B------:R-:W-:Y:S01]  /*28a0*/  FMUL.FTZ R10, R22, R7 ;  /* 0x00000007160a7220 */ /* 0x000fe20000410000 */
[----:B------:R-:W-:Y:S01]  /*28b0*/  FADD.FTZ R187, R196, R233 ;  /* 0x000000e9c4bb7221 */ /* 0x000fe20000010000 */
[----:B------:R-:W-:Y:S01]  /*28c0*/  FFMA.FTZ R20, R14, R233, R20 ;  /* 0x000000e90e147223 */ /* 0x000fe20000010014 */
[----:B------:R-:W-:Y:S01]  /*28d0*/  FADD.FTZ R11, -R19, R11 ;  /* 0x0000000b130b7221 */ /* 0x000fe20000010100 */
[----:B------:R-:W-:Y:S01]  /*28e0*/  FADD.FTZ R102, R102, R9 ;  /* 0x0000000966667221 */ /* 0x000fe20000010000 */
[----:B------:R-:W-:Y:S01]  /*28f0*/  FFMA.FTZ R142, R13, R9, R142 ;  /* 0x000000090d8e7223 */ /* 0x000fe2000001008e */
[----:B------:R-:W-:Y:S01]  /*2900*/  FADD.FTZ R9, -R19, R189 ;  /* 0x000000bd13097221 */ /* 0x000fe20000010100 */
[----:B------:R-:W-:Y:S01]  /*2910*/  SHF.L.U32 R190, R190, 0x10, RZ ;  /* 0x00000010bebe7819 */ /* 0x000fe200000006ff */
[----:B------:R-:W-:Y:S01]  /*2920*/  FMUL.FTZ R11, R22, R11 ;  /* 0x0000000b160b7220 */ /* 0x000fe20000410000 */
[----:B------:R-:W-:Y:S01]  /*2930*/  FMUL.FTZ R230, R230, R186 ;  /* 0x000000bae6e67220 */ /* 0x000fe20000410000 */
[----:B------:R-:W-:Y:S01]  /*2940*/  FMUL.FTZ R9, R22, R9 ;  /* 0x0000000916097220 */ /* 0x000fe20000410000 */
[----:B------:R-:W-:Y:S01]  /*2950*/  SHF.L.U32 R185, R185, 0x10, RZ ;  /* 0x00000010b9b97819 */ /* 0x000fe200000006ff */
[----:B------:R-:W-:Y:S01]  /*2960*/  FADD.FTZ R98, R98, R8 ;  /* 0x0000000862627221 */ /* 0x000fe20000010000 */
[----:B------:R-:W-:Y:S01]  /*2970*/  FFMA.FTZ R138, R11, R8, R138 ;  /* 0x000000080b8a7223 */ /* 0x000fe2000001008a */
[----:B------:R-:W-:Y:S01]  /*2980*/  FADD.FTZ R8, -R19, R190 ;  /* 0x000000be13087221 */ /* 0x000fe20000010100 */
[----:B------:R-:W-:-:S03]  /*2990*/  SHF.L.U32 R191, R191, 0x10, RZ ;  /* 0x00000010bfbf7819 */ /* 0x000fc600000006ff */
[----:B------:R-:W-:Y:S02]  /*29a0*/  FMUL.FTZ R8, R22, R8 ;  /* 0x0000000816087220 */ /* 0x000fe40000410000 */
        /* <DEDUP_REMOVED lines=10> */
[----:B------:R-:W-:Y:S01]  /*2a50*/  IADD3 R228, PT, PT, R228, 0x20, RZ ;  /* 0x00000020e4e47810 */ /* 0x000fe20007ffe0ff */
[----:B--2---:R-:W-:-:S04]  /*2a60*/  FMUL.FTZ R232, R232, R188 ;  /* 0x000000bce8e87220 */ /* 0x004fc80000410000 */
        /* <DEDUP_REMOVED lines=8> */
[----:B---3--:R-:W-:-:S04]  /*2af0*/  FMUL.FTZ R227, R227, R185 ;  /* 0x000000b9e3e37220 */ /* 0x008fc80000410000 */
[----:B------:R-:W-:Y:S01]  /*2b00*/  FADD.FTZ R187, R187, R227 ;  /* 0x000000e3bbbb7221 */ /* 0x000fe20000010000 */
[----:B------:R-:W-:Y:S01]  /*2b10*/  FFMA.FTZ R20, R8, R227, R20 ;  /* 0x000000e308147223 */ /* 0x000fe20000010014 */
[----:B----4-:R-:W-:Y:S02]  /*2b20*/  FMUL.FTZ R225, R225, R184 ;  /* 0x000000b8e1e17220 */ /* 0x010fe40000410000 */
[----:B------:R-:W-:Y:S01]  /*2b30*/  FADD.FTZ R187, R187, R226 ;  /* 0x000000e2bbbb7221 */ /* 0x000fe20000010000 */
[----:B------:R-:W-:-:S03]  /*2b40*/  FFMA.FTZ R20, R11, R226, R20 ;  /* 0x000000e20b147223 */ /* 0x000fc60000010014 */
[----:B------:R-:W-:Y:S01]  /*2b50*/  FADD.FTZ R196, R187, R225 ;  /* 0x000000e1bbc47221 */ /* 0x000fe20000010000 */
[----:B------:R-:W-:-:S07]  /*2b60*/  FFMA.FTZ R20, R7, R225, R20 ;  /* 0x000000e107147223 */ /* 0x000fce0000010014 */
.L_x_4951:
[----:B------:R-:W-:Y:S05]  /*2b70*/  BSYNC.RECONVERGENT B2 ;  /* 0x0000000000027941 */ /* 0x000fea0003800200 */
.L_x_4950:
        /* <DEDUP_REMOVED lines=17> */
[----:B0-----:R-:W-:Y:S02]  /*2c90*/  SHF.L.U32 R2, R184, 0x10, RZ ;  /* 0x00000010b8027819 */ /* 0x001fe400000006ff */
[C---:B------:R-:W-:Y:S02]  /*2ca0*/  PRMT R184, R185.reuse, 0x7632, R184 ;  /* 0x00007632b9b87816 */ /* 0x040fe400000000b8 */
[----:B------:R-:W-:Y:S02]  /*2cb0*/  SHF.L.U32 R3, R185, 0x10, RZ ;  /* 0x00000010b9037819 */ /* 0x000fe400000006ff */
[C---:B------:R-:W-:Y:S02]  /*2cc0*/  PRMT R185, R186.reuse, 0x7632, R185 ;  /* 0x00007632bab97816 */ /* 0x040fe400000000b9 */
[----:B------:R-:W-:-:S02]  /*2cd0*/  SHF.L.U32 R5, R186, 0x10, RZ ;  /* 0x00000010ba057819 */ /* 0x000fc400000006ff */
[----:B------:R-:W-:Y:S01]  /*2ce0*/  PRMT R186, R187, 0x7632, R186 ;  /* 0x00007632bbba7816 */ /* 0x000fe200000000ba */
[C---:B------:R-:W-:Y:S01]  /*2cf0*/  FADD.FTZ R213, -R19.reuse, R2 ;  /* 0x0000000213d57221 */ /* 0x040fe20000010100 */
[----:B------:R-:W-:Y:S01]  /*2d00*/  SHF.L.U32 R2, R4, 0x10, RZ ;  /* 0x0000001004027819 */ /* 0x000fe200000006ff */
[----:B------:R-:W-:Y:S01]  /*2d10*/  FADD.FTZ R6, -R19, R3 ;  /* 0x0000000313067221 */ /* 0x000fe20000010100 */
[----:B------:R-:W-:Y:S02]  /*2d20*/  SHF.L.U32 R186, R186, 0x10, RZ ;  /* 0x00000010baba7819 */ /* 0x000fe400000006ff */
[----:B------:R-:W-:Y:S02]  /*2d30*/  SHF.L.U32 R3, R184, 0x10, RZ ;  /* 0x00000010b8037819 */ /* 0x000fe400000006ff */
[----:B------:R-:W-:Y:S01]  /*2d40*/  SHF.L.U32 R184, R185, 0x10, RZ ;  /* 0x00000010b9b87819 */ /* 0x000fe200000006ff */
[C---:B------:R-:W-:Y:S01]  /*2d50*/  FADD.FTZ R185, -R19.reuse, R2 ;  /* 0x0000000213b97221 */ /* 0x040fe20000010100 */
[----:B------:R-:W-:Y:S01]  /*2d60*/  FADD.FTZ R2, -R19, R186 ;  /* 0x000000ba13027221 */ /* 0x000fe20000010100 */
[----:B---3--:R-:W-:-:S02]  /*2d70*/  PRMT R214, R188, 0x7632, R214 ;  /* 0x00007632bcd67816 */ /* 0x008fc400000000d6 */
[----:B------:R-:W-:Y:S01]  /*2d80*/  SHF.L.U32 R186, R188, 0x10, RZ ;  /* 0x00000010bcba7819 */ /* 0x000fe200000006ff */
[----:B-----5:R-:W-:Y:S01]  /*2d90*/  FMUL.FTZ R213, R22, R213 ;  /* 0x000000d516d57220 */ /* 0x020fe20000410000 */
[----:B------:R-:W-:Y:S02]  /*2da0*/  PRMT R215, R189, 0x7632, R215 ;  /* 0x00007632bdd77816 */ /* 0x000fe400000000d7 */
[----:B------:R-:W-:Y:S01]  /*2db0*/  SHF.L.U32 R188, R214, 0x10, RZ ;  /* 0x00000010d6bc7819 */ /* 0x000fe200000006ff */
[-C--:B------:R-:W-:Y:S01]  /*2dc0*/  FMUL.FTZ R224, R224, R186.reuse ;  /* 0x000000bae0e07220 */ /* 0x080fe20000410000 */
[----:B------:R-:W-:Y:S01]  /*2dd0*/  FADD.FTZ R4, -R19, R3 ;  /* 0x0000000313047221 */ /* 0x000fe20000010100 */
[----:B------:R-:W-:Y:S01]  /*2de0*/  FADD.FTZ R92, R92, R186 ;  /* 0x000000ba5c5c7221 */ /* 0x000fe20000010000 */
[----:B------:R-:W-:Y:S01]  /*2df0*/  FFMA.FTZ R132, R213, R186, R132 ;  /* 0x000000bad5847223 */ /* 0x000fe20000010084 */
[----:B------:R-:W-:Y:S01]  /*2e00*/  FADD.FTZ R3, -R19, R184 ;  /* 0x000000b813037221 */ /* 0x000fe20000010100 */
[----:B------:R-:W-:Y:S01]  /*2e10*/  SHF.L.U32 R186, R215, 0x10, RZ ;  /* 0x00000010d7ba7819 */ /* 0x000fe200000006ff */
[----:B------:R-:W-:Y:S01]  /*2e20*/  FMUL.FTZ R215, R22, R185 ;  /* 0x000000b916d77220 */ /* 0x000fe20000410000 */
[----:B------:R-:W-:Y:S01]  /*2e30*/  SHF.L.U32 R184, R189, 0x10, RZ ;  /* 0x00000010bdb87819 */ /* 0x000fe200000006ff */
[----:B------:R-:W-:Y:S01]  /*2e40*/  FADD.FTZ R185, R196, R224 ;  /* 0x000000e0c4b97221 */ /* 0x000fe20000010000 */
[----:B------:R-:W-:Y:S01]  /*2e50*/  FMUL.FTZ R223, R223, R188 ;  /* 0x000000bcdfdf7220 */ /* 0x000fe20000410000 */
[----:B------:R-:W-:Y:S01]  /*2e60*/  FFMA.FTZ R20, R213, R224, R20 ;  /* 0x000000e0d5147223 */ /* 0x000fe20000010014 */
[----:B------:R-:W-:Y:S01]  /*2e70*/  SHF.L.U32 R187, R187, 0x10, RZ ;  /* 0x00000010bbbb7819 */ /* 0x000fe200000006ff */
[----:B------:R-:W-:Y:S01]  /*2e80*/  FMUL.FTZ R6, R22, R6 ;  /* 0x0000000616067220 */ /* 0x000fe20000410000 */
[----:B----4-:R-:W-:Y:S01]  /*2e90*/  FMUL.FTZ R222, R222, R184 ;  /* 0x000000b8dede7220 */ /* 0x010fe20000410000 */
[----:B------:R-:W-:Y:S01]  /*2ea0*/  FADD.FTZ R185, R185, R223 ;  /* 0x000000dfb9b97221 */ /* 0x000fe20000010000 */
[----:B------:R-:W-:Y:S01]  /*2eb0*/  FFMA.FTZ R20, R215, R223, R20 ;  /* 0x000000dfd7147223 */ /* 0x000fe20000010014 */
[C---:B------:R-:W-:Y:S01]  /*2ec0*/  FADD.FTZ R5, -R19.reuse, R5 ;  /* 0x0000000513057221 */ /* 0x040fe20000010100 */
[----:B------:R-:W-:Y:S01]  /*2ed0*/  FADD.FTZ R187, -R19, R187 ;  /* 0x000000bb13bb7221 */ /* 0x000fe20000010100 */
[----:B------:R-:W-:Y:S01]  /*2ee0*/  PRMT R189, R190, 0x7632, R189 ;  /* 0x00007632bebd7816 */ /* 0x000fe200000000bd */
[----:B------:R-:W-:Y:S01]  /*2ef0*/  FMUL.FTZ R4, R22, R4 ;  /* 0x0000000416047220 */ /* 0x000fe20000410000 */
[----:B------:R-:W-:Y:S01]  /*2f00*/  SHF.L.U32 R19, R190, 0x10, RZ ;  /* 0x00000010be137819 */ /* 0x000fe200000006ff */
[----:B------:R-:W-:Y:S01]  /*2f10*/  FMUL.FTZ R221, R221, R186 ;  /* 0x000000badddd7220 */ /* 0x000fe20000410000 */
[----:B------:R-:W-:Y:S01]  /*2f20*/  FADD.FTZ R185, R185, R222 ;  /* 0x000000deb9b97221 */ /* 0x000fe20000010000 */
[----:B------:R-:W-:Y:S01]  /*2f30*/  FFMA.FTZ R20, R6, R222, R20 ;  /* 0x000000de06147223 */ /* 0x000fe20000010014 */
        /* <DEDUP_REMOVED lines=12> */
[C---:B------:R-:W-:Y:S01]  /*3000*/  FFMA.FTZ R20, R5.reuse, R220, R20 ;  /* 0x000000dc05147223 */ /* 0x040fe20000010014 */
        /* <DEDUP_REMOVED lines=24> */
.L_x_4943:
        /* <DEDUP_REMOVED lines=9> */
[----:B------:R-:W2:Y:S01]  /*3220*/  LDL R186, [R1+0x118] ;  /* 0x0001180001ba7983 */ /* 0x000ea20000100800 */
[----:B------:R-:W0:Y:S03]  /*3230*/  LDC.64 R44, c[0x0][0x3a8] ;  /* 0x0000ea00ff2c7b82 */ /* 0x000e260000000a00 */
[----:B------:R-:W3:Y:S04]  /*3240*/  LDL R185, [R1+0x110] ;  /* 0x0001100001b97983 */ /* 0x000ee80000100800 */
[----:B------:R-:W4:Y:S01]  /*3250*/  LDL R184, [R1+0x100] ;  /* 0x0001000001b87983 */ /* 0x000f220000100800 */
[----:B------:R-:W1:Y:S03]  /*3260*/  LDC.64 R46, c[0x0][0x428] ;  /* 0x00010a00ff2e7b82 */ /* 0x000e660000000a00 */
[----:B------:R-:W4:Y:S04]  /*3270*/  LDL R251, [R1+0x108] ;  /* 0x0001080001fb7983 */ /* 0x000f280000100800 */
[----:B------:R2:W-:Y:S04]  /*3280*/  STL [R1+0x120], R2 ;  /* 0x0001200201007387 */ /* 0x0005e80000100800 */
[----:B------:R-:W4:Y:S01]  /*3290*/  LDL R252, [R1+0x104] ;  /* 0x0001040001fc7983 */ /* 0x000f220000100800 */
[----:B0-----:R-:W-:-:S04]  /*32a0*/  IMAD.WIDE.U32 R44, R18, 0x10, R44 ;  /* 0x00000010122c7825 */ /* 0x001fc800078e002c */
[----:B-1----:R-:W-:-:S05]  /*32b0*/  IMAD.WIDE.U32 R46, R18, 0x10, R46 ;  /* 0x00000010122e7825 */ /* 0x002fca00078e002e */
[----:B------:R-:W4:Y:S01]  /*32c0*/  LDG.E.128 R188, desc[UR6][R46.64] ;  /* 0x000000062ebc7981 */ /* 0x000f22000c1e1d00 */
[----:B--2---:R-:W-:Y:S02]  /*32d0*/  MOV R2, R186 ;  /* 0x000000ba00027202 */ /* 0x004fe40000000f00 */
[----:B---3--:R-:W-:Y:S02]  /*32e0*/  MOV R210, R185 ;  /* 0x000000b900d27202 */ /* 0x008fe40000000f00 */
[----:B----4-:R-:W-:Y:S02]  /*32f0*/  MOV R212, R184 ;  /* 0x000000b800d47202 */ /* 0x010fe40000000f00 */
[----:B------:R0:W2:Y:S02]  /*3300*/  LDG.E.128 R184, desc[UR6][R44.64] ;  /* 0x000000062cb87981 */ /* 0x0000a4000c1e1d00 */
[----:B0-----:R-:W0:Y:S01]  /*3310*/  LDC.64 R44, c[0x0][0x438] ;  /* 0x00010e00ff2c7b82 */ /* 0x001e220000000a00 */
[----:B------:R-:W-:-:S02]  /*3320*/  PRMT R209, R188, 0x7632, R209 ;  /* 0x00007632bcd17816 */ /* 0x000fc400000000d1 */
[----:B------:R-:W-:Y:S02]  /*3330*/  SHF.L.U32 R188, R188, 0x10, RZ ;  /* 0x00000010bcbc7819 */ /* 0x000fe400000006ff */
[----:B------:R-:W-:Y:S02]  /*3340*/  PRMT R211, R189, 0x7632, R211 ;  /* 0x00007632bdd37816 */ /* 0x000fe400000000d3 */
[C---:B------:R-:W-:Y:S02]  /*3350*/  PRMT R250, R191.reuse, 0x7632, R250 ;  /* 0x00007632bffa7816 */ /* 0x040fe400000000fa */
[----:B------:R-:W-:Y:S02]  /*3360*/  SHF.L.U32 R20, R191, 0x10, RZ ;  /* 0x00000010bf147819 */ /* 0x000fe400000006ff */
[----:B------:R-:W-:Y:S01]  /*3370*/  PRMT R228, R190, 0x7632, R228 ;  /* 0x00007632bee47816 */ /* 0x000fe200000000e4 */
[----:B0-----:R-:W-:-:S06]  /*3380*/  IMAD.WIDE.U32 R44, R18, 0x10, R44 ;  /* 0x00000010122c7825 */ /* 0x001fcc00078e002c */
[----:B------:R-:W5:Y:S01]  /*3390*/  LDG.E.128 R44, desc[UR6][R44.64] ;  /* 0x000000062c2c7981 */ /* 0x000f62000c1e1d00 */
[C---:B--2---:R-:W-:Y:S02]  /*33a0*/  PRMT R196, R184.reuse, 0x7632, R196 ;  /* 0x00007632b8c47816 */ /* 0x044fe400000000c4 */
[----:B------:R-:W-:Y:S02]  /*33b0*/  SHF.L.U32 R0, R184, 0x10, RZ ;  /* 0x00000010b8007819 */ /* 0x000fe400000006ff */
[C---:B------:R-:W-:Y:S02]  /*33c0*/  SHF.L.U32 R184, R185.reuse, 0x10, RZ ;  /* 0x00000010b9b87819 */ /* 0x040fe400000006ff */
[C---:B------:R-:W-:Y:S02]  /*33d0*/  PRMT R207, R186.reuse, 0x7632, R207 ;  /* 0x00007632bacf7816 */ /* 0x040fe400000000cf */
[----:B------:R-:W-:Y:S02]  /*33e0*/  PRMT R206, R185, 0x7632, R206 ;  /* 0x00007632b9ce7816 */ /* 0x000fe400000000ce */
[----:B------:R-:W-:-:S02]  /*33f0*/  SHF.L.U32 R186, R186, 0x10, RZ ;  /* 0x00000010baba7819 */ /* 0x000fc400000006ff */
[C---:B------:R-:W-:Y:S02]  /*3400*/  PRMT R208, R187.reuse, 0x7632, R208 ;  /* 0x00007632bbd07816 */ /* 0x040fe400000000d0 */
[----:B------:R-:W-:Y:S02]  /*3410*/  SHF.L.U32 R205, R187, 0x10, RZ ;  /* 0x00000010bbcd7819 */ /* 0x000fe400000006ff */
[----:B------:R-:W-:Y:S01]  /*3420*/  SHF.L.U32 R187, R189, 0x10, RZ ;  /* 0x00000010bdbb7819 */ /* 0x000fe200000006ff */
[C---:B------:R-:W-:Y:S01]  /*3430*/  FADD.FTZ R189, -R19.reuse, R184 ;  /* 0x000000b813bd7221 */ /* 0x040fe20000010100 */
[----:B------:R-:W-:Y:S02]  /*3440*/  SHF.L.U32 R191, R196, 0x10, RZ ;  /* 0x00000010c4bf7819 */ /* 0x000fe400000006ff */
[----:B------:R-:W-:Y:S01]  /*3450*/  SHF.L.U32 R185, R190, 0x10, RZ ;  /* 0x00000010beb97819 */ /* 0x000fe200000006ff */
[----:B------:R-:W-:Y:S01]  /*3460*/  FADD.FTZ R190, -R19, R186 ;  /* 0x000000ba13be7221 */ /* 0x000fe20000010100 */
[----:B------:R-:W-:-:S02]  /*3470*/  SHF.L.U32 R196, R206, 0x10, RZ ;  /* 0x00000010cec47819 */ /* 0x000fc400000006ff */
[----:B------:R-:W-:Y:S01]  /*3480*/  MOV R206, R212 ;  /* 0x000000d400ce7202 */ /* 0x000fe20000000f00 */
[----:B------:R-:W-:Y:S01]  /*3490*/  FMUL.FTZ R212, R210, R188 ;  /* 0x000000bcd2d47220 */ /* 0x000fe20000410000 */
[----:B------:R-:W-:Y:S01]  /*34a0*/  FADD.FTZ R186, -R19, R205 ;  /* 0x000000cd13ba7221 */ /* 0x000fe20000010100 */
[----:B------:R-:W-:Y:S01]  /*34b0*/  SHF.L.U32 R184, R209, 0x10, RZ ;  /* 0x00000010d1b87819 */ /* 0x000fe200000006ff */
[----:B-----5:R-:W-:Y:S01]  /*34c0*/  FMUL.FTZ R210, R22, R189 ;  /* 0x000000bd16d27220 */ /* 0x020fe20000410000 */
[----:B------:R-:W-:Y:S01]  /*34d0*/  SHF.L.U32 R205, R208, 0x10, RZ ;  /* 0x00000010d0cd7819 */ /* 0x000fe200000006ff */
[----:B------:R-:W2:Y:S01]  /*34e0*/  LDL R209, [R1+0x114] ;  /* 0x0001140001d17983 */ /* 0x000ea20000100800 */
[----:B------:R-:W-:Y:S01]  /*34f0*/  FMUL.FTZ R208, R22, R190 ;  /* 0x000000be16d07220 */ /* 0x000fe20000410000 */
[-C--:B------:R-:W-:Y:S01]  /*3500*/  FMUL.FTZ R2, R2, R187.reuse ;  /* 0x000000bb02027220 */ /* 0x080fe20000410000 */
[----:B------:R-:W-:Y:S01]  /*3510*/  FADD.FTZ R126, R126, R187 ;  /* 0x000000bb7e7e7221 */ /* 0x000fe20000010000 */
[----:B------:R-:W-:Y:S01]  /*3520*/  FFMA.FTZ R166, R210, R187, R166 ;  /* 0x000000bbd2a67223 */ /* 0x000fe200000100a6 */
[----:B------:R-:W-:Y:S01]  /*3530*/  SHF.L.U32 R187, R228, 0x10, RZ ;  /* 0x00000010e4bb7819 */ /* 0x000fe200000006ff */
[----:B------:R-:W3:Y:S01]  /*3540*/  LDL R190, [R1+0x10c] ;  /* 0x00010c0001be7983 */ /* 0x000ee20000100800 */
[----:B------:R-:W-:Y:S01]  /*3550*/  FADD.FTZ R120, R120, R185 ;  /* 0x000000b978787221 */ /* 0x000fe20000010000 */
[-C--:B------:R-:W-:Y:S01]  /*3560*/  FFMA.FTZ R160, R208, R185.reuse, R160 ;  /* 0x000000b9d0a07223 */ /* 0x080fe200000100a0 */
[----:B------:R-:W-:Y:S01]  /*3570*/  FMUL.FTZ R228, R206, R185 ;  /* 0x000000b9cee47220 */ /* 0x000fe20000410000 */
[----:B------:R0:W-:Y:S01]  /*3580*/  STL [R1+0x8], R2 ;  /* 0x0000080201007387 */ /* 0x0001e20000100800 */
[----:B------:R-:W-:-:S03]  /*3590*/  SHF.L.U32 R185, R250, 0x10, RZ ;  /* 0x00000010fab97819 */ /* 0x000fc600000006ff */
[----:B------:R-:W4:Y:S01]  /*35a0*/  LDL R250, [R1+0x11c] ;  /* 0x00011c0001fa7983 */ /* 0x000f220000100800 */
[----:B------:R-:W-:Y:S01]  /*35b0*/  FMUL.FTZ R206, R22, R186 ;  /* 0x000000ba16ce7220 */ /* 0x000fe20000410000 */
[C---:B------:R-:W-:Y:S01]  /*35c0*/  FADD.FTZ R186, -R19.reuse, R191 ;  /* 0x000000bf13ba7221 */ /* 0x040fe20000010100 */
[----:B------:R-:W-:Y:S01]  /*35d0*/  FADD.FTZ R0, -R19, R0 ;  /* 0x0000000013007221 */ /* 0x000fe20000010100 */
[----:B------:R-:W-:Y:S01]  /*35e0*/  SHF.L.U32 R189, R211, 0x10, RZ ;  /* 0x00000010d3bd7819 */ /* 0x000fe200000006ff */
[----:B------:R-:W-:Y:S01]  /*35f0*/  FADD.FTZ R122, R122, R20 ;  /* 0x000000147a7a7221 */ /* 0x000fe20000010000 */
[-C--:B------:R-:W-:Y:S01]  /*3600*/  FFMA.FTZ R162, R206, R20.reuse, R162 ;  /* 0x00000014cea27223 */ /* 0x080fe200000100a2 */
[----:B------:R-:W-:Y:S01]  /*3610*/  FMUL.FTZ R251, R251, R20 ;  /* 0x00000014fbfb7220 */ /* 0x000fe20000410000 */
[----:B------:R-:W-:Y:S01]  /*3620*/  FADD.FTZ R20, -R19, R196 ;  /* 0x000000c413147221 */ /* 0x000fe20000010100 */
[C---:B------:R-:W-:Y:S01]  /*3630*/  FMUL.FTZ R211, R22.reuse, R186 ;  /* 0x000000ba16d37220 */ /* 0x040fe20000410000 */
[----:B------:R-:W-:Y:S01]  /*3640*/  FMUL.FTZ R0, R22, R0 ;  /* 0x0000000016007220 */ /* 0x000fe20000410000 */
[----:B------:R-:W-:-:S02]  /*3650*/  FADD.FTZ R125, R125, R184 ;  /* 0x000000b87d7d7221 */ /* 0x000fc40000010000 */
[----:B------:R-:W-:Y:S01]  /*3660*/  FFMA.FTZ R165, R211, R184, R165 ;  /* 0x000000b8d3a57223 */ /* 0x000fe200000100a5 */
[----:B------:R-:W-:Y:S01]  /*3670*/  STL [R1], R228 ;  /* 0x000000e401007387 */ /* 0x000fe20000100800 */
[----:B------:R-:W-:Y:S01]  /*3680*/  SHF.L.U32 R207, R207, 0x10, RZ ;  /* 0x00000010cfcf7819 */ /* 0x000fe200000006ff */
[----:B------:R-:W-:Y:S01]  /*3690*/  FADD.FTZ R124, R124, R188 ;  /* 0x000000bc7c7c7221 */ /* 0x000fe20000010000 */
[----:B------:R-:W-:-:S03]  /*36a0*/  FFMA.FTZ R164, R0, R188, R164 ;  /* 0x000000bc00a47223 */ /* 0x000fc600000100a4 */
[----:B------:R-:W-:Y:S01]  /*36b0*/  FADD.FTZ R188, -R19, R207 ;  /* 0x000000cf13bc7221 */ /* 0x000fe20000010100 */
[----:B------:R-:W-:-:S03]  /*36c0*/  FMUL.FTZ R252, R252, R187 ;  /* 0x000000bbfcfc7220 */ /* 0x000fc60000410000 */
[----:B------:R-:W-:Y:S01]  /*36d0*/  FMUL.FTZ R207, R22, R188 ;  /* 0x000000bc16cf7220 */ /* 0x000fe20000410000 */
[----:B------:R-:W-:-:S04]  /*36e0*/  FADD.FTZ R186, -R19, R205 ;  /* 0x000000cd13ba7221 */ /* 0x000fc80000010100 */
[C---:B------:R-:W-:Y:S01]  /*36f0*/  FMUL.FTZ R205, R22.reuse, R186 ;  /* 0x000000ba16cd7220 */ /* 0x040fe20000410000 */
[----:B------:R-:W-:Y:S01]  /*3700*/  FADD.FTZ R127, R127, R189 ;  /* 0x000000bd7f7f7221 */ /* 0x000fe20000010000 */
[----:B------:R-:W-:Y:S01]  /*3710*/  FADD.FTZ R121, R121, R187 ;  /* 0x000000bb79797221 */ /* 0x000fe20000010000 */
[----:B------:R-:W-:Y:S01]  /*3720*/  FFMA.FTZ R161, R207, R187, R161 ;  /* 0x000000bbcfa17223 */ /* 0x000fe200000100a1 */
[----:B------:R-:W-:Y:S01]  /*3730*/  FADD.FTZ R123, R123, R185 ;  /* 0x000000b97b7b7221 */ /* 0x000fe20000010000 */
[----:B------:R-:W-:Y:S01]  /*3740*/  FFMA.FTZ R163, R205, R185, R163 ;  /* 0x000000b9cda37223 */ /* 0x000fe200000100a3 */
[----:B--2---:R-:W-:Y:S01]  /*3750*/  FMUL.FTZ R191, R209, R184 ;  /* 0x000000b8d1bf7220 */ /* 0x004fe20000410000 */
[----:B------:R-:W-:Y:S01]  /*3760*/  FMUL.FTZ R209, R22, R20 ;  /* 0x0000001416d17220 */ /* 0x000fe20000410000 */
[----:B------:R-:W-:Y:S01]  /*3770*/  FADD.FTZ R184, RZ, R212 ;  /* 0x000000d4ffb87221 */ /* 0x000fe20000010000 */
[----:B------:R-:W-:Y:S02]  /*3780*/  FFMA.FTZ R20, R0, R212, RZ ;  /* 0x000000d400147223 */ /* 0x000fe400000100ff */
[----:B------:R4:W-:Y:S01]  /*3790*/  STL [R1+0xc], R191 ;  /* 0x00000cbf01007387 */ /* 0x0009e20000100800 */
[----:B------:R-:W-:Y:S01]  /*37a0*/  FADD.FTZ R184, R184, R191 ;  /* 0x000000bfb8b87221 */ /* 0x000fe20000010000 */
[----:B------:R-:W-:-:S03]  /*37b0*/  FFMA.FTZ R20, R211, R191, R20 ;  /* 0x000000bfd3147223 */ /* 0x000fc60000010014 */
[----:B------:R-:W-:Y:S01]  /*37c0*/  FADD.FTZ R184, R184, R2 ;  /* 0x00000002b8b87221 */ /* 0x000fe20000010000 */
[----:B------:R-:W-:Y:S02]  /*37d0*/  FFMA.FTZ R20, R210, R2, R20 ;  /* 0x00000002d2147223 */ /* 0x000fe40000010014 */
[----:B0-----:R0:W5:Y:S01]  /*37e0*/  LDL.LU R2, [R1+0x120] ;  /* 0x0001200001027983 */ /* 0x0011620000300800 */
[----:B----4-:R-:W-:-:S05]  /*37f0*/  FMUL.FTZ R191, R250, R189 ;  /* 0x000000bdfabf7220 */ /* 0x010fca0000410000 */
[----:B------:R0:W-:Y:S01]  /*3800*/  STL [R1+0x4], R191 ;  /* 0x000004bf01007387 */ /* 0x0001e20000100800 */
[----:B------:R-:W-:Y:S01]  /*3810*/  FADD.FTZ R184, R184, R191 ;  /* 0x000000bfb8b87221 */ /* 0x000fe20000010000 */
[----:B------:R-:W-:-:S03]  /*3820*/  FFMA.FTZ R20, R209, R191, R20 ;  /* 0x000000bfd1147223 */ /* 0x000fc60000010014 */
[----:B------:R-:W-:Y:S01]  /*3830*/  FADD.FTZ R184, R184, R228 ;  /* 0x000000e4b8b87221 */ /* 0x000fe20000010000 */
[----:B------:R-:W-:-:S03]  /*3840*/  FFMA.FTZ R20, R208, R228, R20 ;  /* 0x000000e4d0147223 */ /* 0x000fc60000010014 */
[----:B------:R-:W-:Y:S01]  /*3850*/  FADD.FTZ R184, R184, R252 ;  /* 0x000000fcb8b87221 */ /* 0x000fe20000010000 */
[----:B------:R-:W-:Y:S01]  /*3860*/  FFMA.FTZ R20, R207, R252, R20 ;  /* 0x000000fccf147223 */ /* 0x000fe20000010014 */
[----:B---3--:R-:W-:Y:S02]  /*3870*/  FMUL.FTZ R250, R190, R185 ;  /* 0x000000b9befa7220 */ /* 0x008fe40000410000 */
[----:B------:R-:W-:Y:S01]  /*3880*/  FADD.FTZ R184, R184, R251 ;  /* 0x000000fbb8b87221 */ /* 0x000fe20000010000 */
[----:B------:R-:W-:Y:S01]  /*3890*/  FFMA.FTZ R20, R206, R251, R20 ;  /* 0x000000fbce147223 */ /* 0x000fe20000010014 */
[----:B------:R-:W-:Y:S01]  /*38a0*/  FFMA.FTZ R167, R209, R189, R167 ;  /* 0x000000bdd1a77223 */ /* 0x000fe200000100a7 */
[----:B------:R-:W-:Y:S01]  /*38b0*/  IADD3 R228, PT, PT, R18, 0x20, RZ ;  /* 0x0000002012e47810 */ /* 0x000fe20007ffe0ff */
[----:B------:R-:W-:Y:S01]  /*38c0*/  FADD.FTZ R196, R184, R250 ;  /* 0x000000fab8c47221 */ /* 0x000fe20000010000 */
[----:B0-----:R-:W-:-:S07]  /*38d0*/  FFMA.FTZ R20, R205, R250, R20 ;  /* 0x000000facd147223 */ /* 0x001fce0000010014 */
.L_x_4954:
[----:B------:R-:W-:Y:S05]  /*38e0*/  BSYNC.RECONVERGENT B2 ;  /* 0x0000000000027941 */ /* 0x000fea0003800200 */
.L_x_4953:
        /* <DEDUP_REMOVED lines=12> */
[----:B------:R0:W2:Y:S01]  /*39b0*/  LDG.E.128 R184, desc[UR6][R40.64] ;  /* 0x0000000628b87981 */ /* 0x0000a2000c1e1d00 */
[----:B-1----:R-:W-:-:S05]  /*39c0*/  IMAD.WIDE.U32 R42, R228, 0x10, R42 ;  /* 0x00000010e42a7825 */ /* 0x002fca00078e002a */
[----:B------:R-:W4:Y:S01]  /*39d0*/  LDG.E.128 R188, desc[UR6][R42.64] ;  /* 0x000000062abc7981 */ /* 0x000f22000c1e1d00 */
[----:B0-----:R-:W0:Y:S02]  /*39e0*/  LDC.64 R40, c[0x0][0x438] ;  /* 0x00010e00ff287b82 */ /* 0x001e240000000a00 */
[----:B0-----:R-:W-:-:S06]  /*39f0*/  IMAD.WIDE.U32 R40, R228, 0x10, R40 ;  /* 0x00000010e4287825 */ /* 0x001fcc00078e0028 */
[----:B------:R-:W5:Y:S01]  /*3a00*/  LDG.E.128 R40, desc[UR6][R40.64] ;  /* 0x0000000628287981 */ /* 0x000f62000c1e1d00 */
[C---:B--2---:R-:W-:Y:S02]  /*3a10*/  PRMT R199, R184.reuse, 0x7632, R199 ;  /* 0x00007632b8c77816 */ /* 0x044fe400000000c7 */
[----:B------:R-:W-:Y:S02]  /*3a20*/  SHF.L.U32 R197, R184, 0x10, RZ ;  /* 0x00000010b8c57819 */ /* 0x000fe400000006ff */
[----:B------:R-:W-:Y:S02]  /*3a30*/  MOV R184, R198 ;  /* 0x000000c600b87202 */ /* 0x000fe40000000f00 */
[C---:B------:R-:W-:Y:S02]  /*3a40*/  PRMT R202, R186.reuse, 0x7632, R202 ;  /* 0x00007632baca7816 */ /* 0x040fe400000000ca */
[----:B------:R-:W-:Y:S02]  /*3a50*/  SHF.L.U32 R198, R186, 0x10, RZ ;  /* 0x00000010bac67819 */ /* 0x000fe400000006ff */
[----:B---3--:R-:W-:-:S02]  /*3a60*/  MOV R186, R200 ;  /* 0x000000c800ba7202 */ /* 0x008fc40000000f00 */
[C---:B------:R-:W-:Y:S02]  /*3a70*/  PRMT R203, R187.reuse, 0x7632, R203 ;  /* 0x00007632bbcb7816 */ /* 0x040fe400000000cb */
[----:B------:R-:W-:Y:S02]  /*3a80*/  SHF.L.U32 R200, R187, 0x10, RZ ;  /* 0x00000010bbc87819 */ /* 0x000fe400000006ff */
[----:B------:R-:W-:Y:S02]  /*3a90*/  MOV R187, R186 ;  /* 0x000000ba00bb7202 */ /* 0x000fe40000000f00 */
[C---:B----4-:R-:W-:Y:S02]  /*3aa0*/  PRMT R244, R189.reuse, 0x7632, R244 ;  /* 0x00007632bdf47816 */ /* 0x050fe400000000f4 */
[----:B------:R-:W-:Y:S02]  /*3ab0*/  SHF.L.U32 R186, R189, 0x10, RZ ;  /* 0x00000010bdba7819 */ /* 0x000fe400000006ff */
[----:B------:R-:W-:-:S02]  /*3ac0*/  MOV R189, R184 ;  /* 0x000000b800bd7202 */ /* 0x000fc40000000f00 */
[C---:B------:R-:W-:Y:S02]  /*3ad0*/  PRMT R245, R190.reuse, 0x7632, R245 ;  /* 0x00007632bef57816 */ /* 0x040fe400000000f5 */
[----:B------:R-:W-:Y:S02]  /*3ae0*/  SHF.L.U32 R184, R190, 0x10, RZ ;  /* 0x00000010beb87819 */ /* 0x000fe400000006ff */
[----:B------:R-:W-:Y:S02]  /*3af0*/  MOV R190, R187 ;  /* 0x000000bb00be7202 */ /* 0x000fe40000000f00 */
[----:B------:R-:W-:Y:S02]  /*3b00*/  PRMT R201, R185, 0x7632, R201 ;  /* 0x00007632b9c97816 */ /* 0x000fe400000000c9 */
[C---:B------:R-:W-:Y:S02]  /*3b10*/  PRMT R246, R191.reuse, 0x7632, R246 ;  /* 0x00007632bff67816 */ /* 0x040fe400000000f6 */
[----:B------:R-:W-:Y:S01]  /*3b20*/  SHF.L.U32 R187, R191, 0x10, RZ ;  /* 0x00000010bfbb7819 */ /* 0x000fe200000006ff */
[----:B------:R-:W-:Y:S01]  /*3b30*/  FADD.FTZ R191, -R19, R197 ;  /* 0x000000c513bf7221 */ /* 0x000fe20000010100 */
[----:B------:R-:W-:-:S02]  /*3b40*/  SHF.L.U32 R185, R185, 0x10, RZ ;  /* 0x00000010b9b97819 */ /* 0x000fc400000006ff */
[----:B------:R-:W-:Y:S02]  /*3b50*/  SHF.L.U32 R197, R199, 0x10, RZ ;  /* 0x00000010c7c57819 */ /* 0x000fe400000006ff */
[----:B------:R-:W-:Y:S01]  /*3b60*/  MOV R199, R190 ;  /* 0x000000be00c77202 */ /* 0x000fe20000000f00 */
[----:B------:R-:W-:-:S03]  /*3b70*/  FADD.FTZ R190, -R19, R185 ;  /* 0x000000b913be7221 */ /* 0x000fc60000010100 */
[----:B------:R-:W-:Y:S02]  /*3b80*/  MOV R185, R199 ;  /* 0x000000c700b97202 */ /* 0x000fe40000000f00 */
[----:B------:R-:W-:Y:S02]  /*3b90*/  SHF.L.U32 R199, R201, 0x10, RZ ;  /* 0x00000010c9c77819 */ /* 0x000fe400000006ff */
[----:B------:R-:W-:Y:S01]  /*3ba0*/  MOV R201, R189 ;  /* 0x000000bd00c97202 */ /* 0x000fe20000000f00 */
[----:B------:R-:W-:-:S03]  /*3bb0*/  FADD.FTZ R189, -R19, R198 ;  /* 0x000000c613bd7221 */ /* 0x000fc60000010100 */
[----:B------:R-:W-:Y:S02]  /*3bc0*/  MOV R198, R201 ;  /* 0x000000c900c67202 */ /* 0x000fe40000000f00 */
[----:B------:R-:W-:Y:S02]  /*3bd0*/  SHF.L.U32 R201, R202, 0x10, RZ ;  /* 0x00000010cac97819 */ /* 0x000fe400000006ff */
[----:B------:R-:W-:Y:S01]  /*3be0*/  MOV R202, R185 ;  /* 0x000000b900ca7202 */ /* 0x000fe20000000f00 */
[----:B------:R-:W-:Y:S01]  /*3bf0*/  FADD.FTZ R185, -R19, R200 ;  /* 0x000000c813b97221 */ /* 0x000fe20000010100 */
[----:B------:R-:W-:Y:S01]  /*3c00*/  MOV R200, R204 ;  /* 0x000000cc00c87202 */ /* 0x000fe20000000f00 */
[----:B-----5:R-:W-:Y:S01]  /*3c10*/  FMUL.FTZ R204, R22, R191 ;  /* 0x000000bf16cc7220 */ /* 0x020fe20000410000 */
[----:B------:R-:W-:Y:S02]  /*3c20*/  MOV R191, R242 ;  /* 0x000000f200bf7202 */ /* 0x000fe40000000f00 */
[----:B------:R-:W-:-:S02]  /*3c30*/  PRMT R243, R188, 0x7632, R243 ;  /* 0x00007632bcf37816 */ /* 0x000fc400000000f3 */
[----:B------:R-:W-:Y:S02]  /*3c40*/  SHF.L.U32 R188, R188, 0x10, RZ ;  /* 0x00000010bcbc7819 */ /* 0x000fe400000006ff */
[----:B------:R-:W-:Y:S02]  /*3c50*/  SHF.L.U32 R242, R203, 0x10, RZ ;  /* 0x00000010cbf27819 */ /* 0x000fe400000006ff */
[----:B------:R-:W-:Y:S02]  /*3c60*/  MOV R203, R191 ;  /* 0x000000bf00cb7202 */ /* 0x000fe40000000f00 */
[----:B------:R-:W-:Y:S02]  /*3c70*/  SHF.L.U32 R191, R243, 0x10, RZ ;  /* 0x00000010f3bf7819 */ /* 0x000fe400000006ff */
[----:B------:R-:W-:Y:S01]  /*3c80*/  MOV R243, R202 ;  /* 0x000000ca00f37202 */ /* 0x000fe20000000f00 */
[----:B------:R-:W-:Y:S01]  /*3c90*/  FMUL.FTZ R202, R22, R190 ;  /* 0x000000be16ca7220 */ /* 0x000fe20000410000 */
[----:B------:R-:W-:Y:S01]  /*3ca0*/  FADD.FTZ R116, R116, R188 ;  /* 0x000000bc74747221 */ /* 0x000fe20000010000 */
[-C--:B------:R-:W-:Y:S01]  /*3cb0*/  FFMA.FTZ R156, R204, R188.reuse, R156 ;  /* 0x000000bccc9c7223 */ /* 0x080fe2000001009c */
[----:B------:R-:W-:Y:S01]  /*3cc0*/  FMUL.FTZ R249, R249, R188 ;  /* 0x000000bcf9f97220 */ /* 0x000fe20000410000 */
[----:B------:R-:W-:Y:S01]  /*3cd0*/  SHF.L.U32 R188, R244, 0x10, RZ ;  /* 0x00000010f4bc7819 */ /* 0x000fe200000006ff */
[----:B------:R-:W-:Y:S01]  /*3ce0*/  FADD.FTZ R118, R118, R186 ;  /* 0x000000ba76767221 */ /* 0x000fe20000010000 */
[----:B------:R-:W-:Y:S01]  /*3cf0*/  MOV R244, R200 ;  /* 0x000000c800f47202 */ /* 0x000fe20000000f00 */
[----:B------:R-:W-:Y:S01]  /*3d00*/  FMUL.FTZ R200, R22, R189 ;  /* 0x000000bd16c87220 */ /* 0x000fe20000410000 */
[-C--:B------:R-:W-:Y:S01]  /*3d10*/  FFMA.FTZ R158, R202, R186.reuse, R158 ;  /* 0x000000baca9e7223 */ /* 0x080fe2000001009e */
[----:B------:R-:W-:Y:S01]  /*3d20*/  FMUL.FTZ R247, R247, R186 ;  /* 0x000000baf7f77220 */ /* 0x000fe20000410000 */
[----:B------:R-:W-:Y:S01]  /*3d30*/  SHF.L.U32 R186, R245, 0x10, RZ ;  /* 0x00000010f5ba7819 */ /* 0x000fe200000006ff */
[-C--:B------:R-:W-:Y:S01]  /*3d40*/  FMUL.FTZ R245, R198, R184.reuse ;  /* 0x000000b8c6f57220 */ /* 0x080fe20000410000 */
[----:B------:R-:W-:Y:S01]  /*3d50*/  FMUL.FTZ R198, R22, R185 ;  /* 0x000000b916c67220 */ /* 0x000fe20000410000 */
[----:B------:R-:W-:Y:S01]  /*3d60*/  FADD.FTZ R112, R112, R184 ;  /* 0x000000b870707221 */ /* 0x000fe20000010000 */
[----:B------:R-:W-:Y:S01]  /*3d70*/  FFMA.FTZ R152, R200, R184, R152 ;  /* 0x000000b8c8987223 */ /* 0x000fe20000010098 */
[----:B------:R-:W-:Y:S01]  /*3d80*/  FADD.FTZ R185, -R19, R197 ;  /* 0x000000c513b97221 */ /* 0x000fe20000010100 */
[----:B------:R-:W-:-:S02]  /*3d90*/  SHF.L.U32 R184, R246, 0x10, RZ ;  /* 0x00000010f6b87819 */ /* 0x000fc400000006ff */
[----:B------:R-:W-:Y:S01]  /*3da0*/  MOV R246, R243 ;  /* 0x000000f300f67202 */ /* 0x000fe20000000f00 */
[----:B------:R-:W-:Y:S01]  /*3db0*/  FMUL.FTZ R243, R203, R187 ;  /* 0x000000bbcbf37220 */ /* 0x000fe20000410000 */
[----:B------:R-:W-:Y:S01]  /*3dc0*/  FMUL.FTZ R203, R22, R185 ;  /* 0x000000b916cb7220 */ /* 0x000fe20000410000 */
[C---:B------:R-:W-:Y:S02]  /*3dd0*/  FADD.FTZ R185, -R19.reuse, R242 ;  /* 0x000000f213b97221 */ /* 0x040fe40000010100 */
[----:B------:R-:W2:Y:S01]  /*3de0*/  LDL R242, [R1+0xec] ;  /* 0x0000ec0001f27983 */ /* 0x000ea20000100800 */
[----:B------:R-:W-:Y:S01]  /*3df0*/  FADD.FTZ R190, R196, R249 ;  /* 0x000000f9c4be7221 */ /* 0x000fe20000010000 */
[----:B------:R-:W-:Y:S01]  /*3e00*/  FMUL.FTZ R248, R248, R191 ;  /* 0x000000bff8f87220 */ /* 0x000fe20000410000 */
[----:B------:R-:W-:Y:S01]  /*3e10*/  FFMA.FTZ R20, R204, R249, R20 ;  /* 0x000000f9cc147223 */ /* 0x000fe20000010014 */
[----:B------:R-:W-:Y:S02]  /*3e20*/  FADD.FTZ R189, -R19, R199 ;  /* 0x000000c713bd7221 */ /* 0x000fe40000010100 */
[----:B------:R-:W-:Y:S01]  /*3e30*/  FADD.FTZ R190, R190, R248 ;  /* 0x000000f8bebe7221 */ /* 0x000fe20000010000 */
[----:B------:R-:W-:Y:S01]  /*3e40*/  FFMA.FTZ R20, R203, R248, R20 ;  /* 0x000000f8cb147223 */ /* 0x000fe20000010014 */
[----:B------:R-:W-:Y:S01]  /*3e50*/  FADD.FTZ R114, R114, R187 ;  /* 0x000000bb72727221 */ /* 0x000fe20000010000 */
[----:B------:R-:W-:Y:S01]  /*3e60*/  FFMA.FTZ R154, R198, R187, R154 ;  /* 0x000000bbc69a7223 */ /* 0x000fe2000001009a */
[----:B------:R-:W-:Y:S01]  /*3e70*/  FADD.FTZ R187, -R19, R201 ;  /* 0x000000c913bb7221 */ /* 0x000fe20000010100 */
[----:B------:R-:W-:Y:S01]  /*3e80*/  FMUL.FTZ R201, R22, R189 ;  /* 0x000000bd16c97220 */ /* 0x000fe20000410000 */
[----:B------:R-:W-:Y:S01]  /*3e90*/  FMUL.FTZ R246, R246, R188 ;  /* 0x000000bcf6f67220 */ /* 0x000fe20000410000 */
[----:B------:R-:W-:Y:S01]  /*3ea0*/  FADD.FTZ R190, R190, R247 ;  /* 0x000000f7bebe7221 */ /* 0x000fe20000010000 */
[----:B------:R-:W-:Y:S01]  /*3eb0*/  FFMA.FTZ R20, R202, R247, R20 ;  /* 0x000000f7ca147223 */ /* 0x000fe20000010014 */
[----:B------:R-:W-:-:S02]  /*3ec0*/  FMUL.FTZ R199, R22, R187 ;  /* 0x000000bb16c77220 */ /* 0x000fc40000410000 */
[----:B------:R-:W-:Y:S01]  /*3ed0*/  FADD.FTZ R187, R190, R246 ;  /* 0x000000f6bebb7221 */ /* 0x000fe20000010000 */
[----:B------:R-:W-:Y:S01]  /*3ee0*/  FFMA.FTZ R20, R201, R246, R20 ;  /* 0x000000f6c9147223 */ /* 0x000fe20000010014 */
[----:B------:R-:W-:Y:S02]  /*3ef0*/  FMUL.FTZ R244, R244, R186 ;  /* 0x000000baf4f47220 */ /* 0x000fe40000410000 */
        /* <DEDUP_REMOVED lines=15> */
[----:B------:R-:W-:Y:S01]  /*3ff0*/  IADD3 R228, PT, PT, R228, 0x20, RZ ;  /* 0x00000020e4e47810 */ /* 0x000fe20007ffe0ff */
[----:B--2---:R-:W-:-:S04]  /*4000*/  FMUL.FTZ R242, R242, R184 ;  /* 0x000000b8f2f27220 */ /* 0x004fc80000410000 */
[----:B------:R-:W-:Y:S01]  /*4010*/  FADD.FTZ R196, R187, R242 ;  /* 0x000000f2bbc47221 */ /* 0x000fe20000010000 */
[----:B------:R-:W-:-:S07]  /*4020*/  FFMA.FTZ R20, R197, R242, R20 ;  /* 0x000000f2c5147223 */ /* 0x000fce0000010014 */
.L_x_4956:
[----:B------:R-:W-:Y:S05]  /*4030*/  BSYNC.RECONVERGENT B2 ;  /* 0x0000000000027941 */ /* 0x000fea0003800200 */
.L_x_4955:
        /* <DEDUP_REMOVED lines=10> */
[----:B------:R0:W2:Y:S01]  /*40e0*/  LDG.E.128 R184, desc[UR6][R16.64] ;  /* 0x0000000610b87981 */ /* 0x0000a2000c1e1d00 */
[----:B-1----:R-:W-:-:S05]  /*40f0*/  IMAD.WIDE.U32 R36, R228, 0x10, R36 ;  /* 0x00000010e4247825 */ /* 0x002fca00078e0024 */
[----:B------:R-:W4:Y:S01]  /*4100*/  LDG.E.128 R188, desc[UR6][R36.64] ;  /* 0x0000000624bc7981 */ /* 0x000f22000c1e1d00 */
[----:B0-----:R-:W0:Y:S02]  /*4110*/  LDC.64 R16, c[0x0][0x438] ;  /* 0x00010e00ff107b82 */ /* 0x001e240000000a00 */
[----:B0-----:R-:W-:-:S05]  /*4120*/  IMAD.WIDE.U32 R16, R228, 0x10, R16 ;  /* 0x00000010e4107825 */ /* 0x001fca00078e0010 */
[----:B------:R0:W5:Y:S01]  /*4130*/  LDG.E.128 R36, desc[UR6][R16.64] ;  /* 0x0000000610247981 */ /* 0x000162000c1e1d00 */
[C---:B--2---:R-:W-:Y:S02]  /*4140*/  PRMT R234, R186.reuse, 0x7632, R234 ;  /* 0x00007632baea7816 */ /* 0x044fe400000000ea */
[----:B------:R-:W-:Y:S02]  /*4150*/  SHF.L.U32 R192, R186, 0x10, RZ ;  /* 0x00000010bac07819 */ /* 0x000fe400000006ff */
[----:B------:R-:W-:Y:S02]  /*4160*/  MOV R186, R194 ;  /* 0x000000c200ba7202 */ /* 0x000fe40000000f00 */
[C---:B------:R-:W-:Y:S02]  /*4170*/  PRMT R235, R187.reuse, 0x7632, R235 ;  /* 0x00007632bbeb7816 */ /* 0x040fe400000000eb */
[----:B------:R-:W-:Y:S02]  /*4180*/  SHF.L.U32 R194, R187, 0x10, RZ ;  /* 0x00000010bbc27819 */ /* 0x000fe400000006ff */
[----:B---3--:R-:W-:-:S02]  /*4190*/  MOV R187, R23 ;  /* 0x0000001700bb7202 */ /* 0x008fc40000000f00 */
[C---:B------:R-:W-:Y:S02]  /*41a0*/  PRMT R193, R184.reuse, 0x7632, R193 ;  /* 0x00007632b8c17816 */ /* 0x040fe400000000c1 */
[----:B0-----:R-:W-:Y:S02]  /*41b0*/  SHF.L.U32 R17, R184, 0x10, RZ ;  /* 0x00000010b8117819 */ /* 0x001fe400000006ff */
[----:B------:R-:W-:Y:S02]  /*41c0*/  PRMT R195, R185, 0x7632, R195 ;  /* 0x00007632b9c37816 */ /* 0x000fe400000000c3 */
[C---:B----4-:R-:W-:Y:S02]  /*41d0*/  PRMT R240, R191.reuse, 0x7632, R240 ;  /* 0x00007632bff07816 */ /* 0x050fe400000000f0 */
[----:B------:R-:W-:Y:S02]  /*41e0*/  SHF.L.U32 R16, R191, 0x10, RZ ;  /* 0x00000010bf107819 */ /* 0x000fe400000006ff */
[----:B------:R-:W-:-:S02]  /*41f0*/  PRMT R237, R189, 0x7632, R237 ;  /* 0x00007632bded7816 */ /* 0x000fc400000000ed */
[----:B------:R-:W-:Y:S02]  /*4200*/  SHF.L.U32 R184, R189, 0x10, RZ ;  /* 0x00000010bdb87819 */ /* 0x000fe400000006ff */
[----:B------:R-:W-:Y:S02]  /*4210*/  MOV R191, R187 ;  /* 0x000000bb00bf7202 */ /* 0x000fe40000000f00 */
[----:B------:R-:W-:Y:S02]  /*4220*/  MOV R189, R15 ;  /* 0x0000000f00bd7202 */ /* 0x000fe40000000f00 */
[C---:B------:R-:W-:Y:S02]  /*4230*/  PRMT R238, R190.reuse, 0x7632, R238 ;  /* 0x00007632beee7816 */ /* 0x040fe400000000ee */
[----:B------:R-:W-:Y:S02]  /*4240*/  SHF.L.U32 R15, R190, 0x10, RZ ;  /* 0x00000010be0f7819 */ /* 0x000fe400000006ff */
[----:B------:R-:W-:Y:S01]  /*4250*/  SHF.L.U32 R190, R195, 0x10, RZ ;  /* 0x00000010c3be7819 */ /* 0x000fe200000006ff */
[----:B------:R-:W-:Y:S01]  /*4260*/  FADD.FTZ R187, -R19, R17 ;  /* 0x0000001113bb7221 */ /* 0x000fe20000010100 */
[----:B------:R-:W-:-:S02]  /*4270*/  SHF.L.U32 R185, R185, 0x10, RZ ;  /* 0x00000010b9b97819 */ /* 0x000fc400000006ff */
[----:B------:R-:W-:Y:S01]  /*4280*/  MOV R195, R191 ;  /* 0x000000bf00c37202 */ /* 0x000fe20000000f00 */
[----:B------:R-:W-:Y:S01]  /*4290*/  FADD.FTZ R17, -R19, R194 ;  /* 0x000000c213117221 */ /* 0x000fe20000010100 */
[C---:B------:R-:W-:Y:S02]  /*42a0*/  PRMT R236, R188.reuse, 0x7632, R236 ;  /* 0x00007632bcec7816 */ /* 0x040fe400000000ec */
[----:B------:R-:W-:Y:S02]  /*42b0*/  SHF.L.U32 R23, R188, 0x10, RZ ;  /* 0x00000010bc177819 */ /* 0x000fe400000006ff */
[----:B------:R-:W-:Y:S02]  /*42c0*/  SHF.L.U32 R188, R193, 0x10, RZ ;  /* 0x00000010c1bc7819 */ /* 0x000fe400000006ff */
[----:B------:R-:W-:Y:S01]  /*42d0*/  MOV R193, R186 ;  /* 0x000000ba00c17202 */ /* 0x000fe20000000f00 */
[C---:B------:R-:W-:Y:S01]  /*42e0*/  FADD.FTZ R186, -R19.reuse, R185 ;  /* 0x000000b913ba7221 */ /* 0x040fe20000010100 */
[----:B------:R-:W-:Y:S01]  /*42f0*/  MOV R194, R195 ;  /* 0x000000c300c27202 */ /* 0x000fe20000000f00 */
[----:B-----5:R-:W-:Y:S01]  /*4300*/  FMUL.FTZ R195, R22, R187 ;  /* 0x000000bb16c37220 */ /* 0x020fe20000410000 */
[----:B------:R-:W-:Y:S01]  /*4310*/  FADD.FTZ R185, -R19, R192 ;  /* 0x000000c013b97221 */ /* 0x000fe20000010100 */
[----:B------:R-:W-:Y:S01]  /*4320*/  FADD.FTZ R108, R108, R23 ;  /* 0x000000176c6c7221 */ /* 0x000fe20000010000 */
[-C--:B------:R-:W-:Y:S01]  /*4330*/  FMUL.FTZ R241, R241, R23.reuse ;  /* 0x00000017f1f17220 */ /* 0x080fe20000410000 */
[----:B------:R-:W-:Y:S01]  /*4340*/  FFMA.FTZ R148, R195, R23, R148 ;  /* 0x00000017c3947223 */ /* 0x000fe20000010094 */
[----:B------:R-:W-:Y:S01]  /*4350*/  FMUL.FTZ R23, R22, R185 ;  /* 0x000000b916177220 */ /* 0x000fe20000410000 */
[----:B------:R-:W-:-:S02]  /*4360*/  SHF.L.U32 R185, R238, 0x10, RZ ;  /* 0x00000010eeb97819 */ /* 0x000fc400000006ff */
[----:B------:R-:W2:Y:S01]  /*4370*/  LDL R238, [R1+0xdc] ;  /* 0x0000dc0001ee7983 */ /* 0x000ea20000100800 */
[----:B------:R-:W-:Y:S02]  /*4380*/  SHF.L.U32 R192, R235, 0x10, RZ ;  /* 0x00000010ebc07819 */ /* 0x000fe400000006ff */
[----:B------:R-:W-:Y:S02]  /*4390*/  MOV R235, R189 ;  /* 0x000000bd00eb7202 */ /* 0x000fe40000000f00 */
[----:B------:R-:W-:Y:S02]  /*43a0*/  SHF.L.U32 R189, R236, 0x10, RZ ;  /* 0x00000010ecbd7819 */ /* 0x000fe400000006ff */
[----:B------:R-:W3:Y:S01]  /*43b0*/  LDL R236, [R1+0xc4] ;  /* 0x0000c40001ec7983 */ /* 0x000ee20000100800 */
[----:B------:R-:W-:-:S03]  /*43c0*/  SHF.L.U32 R191, R234, 0x10, RZ ;  /* 0x00000010eabf7819 */ /* 0x000fc600000006ff */
[----:B------:R-:W4:Y:S01]  /*43d0*/  LDL R234, [R1+0xcc] ;  /* 0x0000cc0001ea7983 */ /* 0x000f220000100800 */
[----:B------:R-:W-:Y:S01]  /*43e0*/  MOV R187, R193 ;  /* 0x000000c100bb7202 */ /* 0x000fe20000000f00 */
[----:B------:R-:W-:Y:S01]  /*43f0*/  FMUL.FTZ R193, R22, R186 ;  /* 0x000000ba16c17220 */ /* 0x000fe20000410000 */
[----:B------:R-:W-:Y:S01]  /*4400*/  FADD.FTZ R110, R110, R184 ;  /* 0x000000b86e6e7221 */ /* 0x000fe20000010000 */
[-C--:B------:R-:W-:Y:S01]  /*4410*/  FMUL.FTZ R239, R239, R184.reuse ;  /* 0x000000b8efef7220 */ /* 0x080fe20000410000 */
[----:B------:R-:W-:Y:S01]  /*4420*/  SHF.L.U32 R186, R237, 0x10, RZ ;  /* 0x00000010edba7819 */ /* 0x000fe200000006ff */
[----:B------:R-:W-:Y:S01]  /*4430*/  FFMA.FTZ R150, R193, R184, R150 ;  /* 0x000000b8c1967223 */ /* 0x000fe20000010096 */
[----:B------:R-:W-:Y:S01]  /*4440*/  SHF.L.U32 R184, R240, 0x10, RZ ;  /* 0x00000010f0b87819 */ /* 0x000fe200000006ff */
[----:B------:R-:W-:Y:S01]  /*4450*/  FADD.FTZ R104, R104, R15 ;  /* 0x0000000f68687221 */ /* 0x000fe20000010000 */
[-C--:B------:R-:W-:Y:S01]  /*4460*/  FFMA.FTZ R144, R23, R15.reuse, R144 ;  /* 0x0000000f17907223 */ /* 0x080fe20000010090 */
[----:B------:R-:W-:Y:S01]  /*4470*/  FMUL.FTZ R237, R235, R15 ;  /* 0x0000000febed7220 */ /* 0x000fe20000410000 */
[----:B------:R-:W-:Y:S01]  /*4480*/  MOV R240, R187 ;  /* 0x000000bb00f07202 */ /* 0x000fe20000000f00 */
[C---:B------:R-:W-:Y:S01]  /*4490*/  FADD.FTZ R15, -R19.reuse, R188 ;  /* 0x000000bc130f7221 */ /* 0x040fe20000010100 */
[----:B------:R-:W-:Y:S01]  /*44a0*/  FMUL.FTZ R235, R194, R16 ;  /* 0x00000010c2eb7220 */ /* 0x000fe20000410000 */
[----:B------:R-:W-:Y:S01]  /*44b0*/  FADD.FTZ R187, -R19, R190 ;  /* 0x000000be13bb7221 */ /* 0x000fe20000010100 */
[----:B------:R-:W-:Y:S01]  /*44c0*/  FADD.FTZ R188, R196, R241 ;  /* 0x000000f1c4bc7221 */ /* 0x000fe20000010000 */
[----:B------:R-:W-:Y:S01]  /*44d0*/  FMUL.FTZ R194, R22, R15 ;  /* 0x0000000f16c27220 */ /* 0x000fe20000410000 */
[----:B------:R-:W-:Y:S01]  /*44e0*/  FMUL.FTZ R240, R240, R189 ;  /* 0x000000bdf0f07220 */ /* 0x000fe20000410000 */
        /* <DEDUP_REMOVED lines=10> */
[----:B------:R-:W-:-:S04]  /*4590*/  FADD.FTZ R16, -R19, R191 ;  /* 0x000000bf13107221 */ /* 0x000fc80000010100 */
[C---:B------:R-:W-:Y:S01]  /*45a0*/  FMUL.FTZ R16, R22.reuse, R16 ;  /* 0x0000001016107220 */ /* 0x040fe20000410000 */
        /* <DEDUP_REMOVED lines=12> */
[----:B------:R-:W-:Y:S01]  /*4670*/  FFMA.FTZ R20, R192, R238, R20 ;  /* 0x000000eec0147223 */ /* 0x000fe20000010014 */
[----:B---3--:R-:W-:Y:S02]  /*4680*/  FMUL.FTZ R236, R236, R185 ;  /* 0x000000b9ecec7220 */ /* 0x008fe40000410000 */
[----:B------:R-:W-:Y:S01]  /*4690*/  FADD.FTZ R187, R187, R237 ;  /* 0x000000edbbbb7221 */ /* 0x000fe20000010000 */
[----:B------:R-:W-:-:S03]  /*46a0*/  FFMA.FTZ R20, R23, R237, R20 ;  /* 0x000000ed17147223 */ /* 0x000fc60000010014 */
[----:B------:R-:W-:Y:S01]  /*46b0*/  FADD.FTZ R187, R187, R236 ;  /* 0x000000ecbbbb7221 */ /* 0x000fe20000010000 */
[----:B------:R-:W-:Y:S01]  /*46c0*/  FFMA.FTZ R20, R16, R236, R20 ;  /* 0x000000ec10147223 */ /* 0x000fe20000010014 */
[----:B----4-:R-:W-:Y:S02]  /*46d0*/  FMUL.FTZ R234, R234, R184 ;  /* 0x000000b8eaea7220 */ /* 0x010fe40000410000 */
[----:B------:R-:W-:Y:S01]  /*46e0*/  FADD.FTZ R187, R187, R235 ;  /* 0x000000ebbbbb7221 */ /* 0x000fe20000010000 */
[----:B------:R-:W-:-:S03]  /*46f0*/  FFMA.FTZ R20, R17, R235, R20 ;  /* 0x000000eb11147223 */ /* 0x000fc60000010014 */
[----:B------:R-:W-:Y:S01]  /*4700*/  FADD.FTZ R196, R187, R234 ;  /* 0x000000eabbc47221 */ /* 0x000fe20000010000 */
[----:B------:R-:W-:-:S07]  /*4710*/  FFMA.FTZ R20, R15, R234, R20 ;  /* 0x000000ea0f147223 */ /* 0x000fce0000010014 */
.L_x_4958:
[----:B------:R-:W-:Y:S05]  /*4720*/  BSYNC.RECONVERGENT B2 ;  /* 0x0000000000027941 */ /* 0x000fea0003800200 */
.L_x_4957:
        /* <DEDUP_REMOVED lines=12> */
[----:B-1----:R-:W-:-:S05]  /*47f0*/  IMAD.WIDE.U32 R12, R228, 0x10, R12 ;  /* 0x00000010e40c7825 */ /* 0x002fca00078e000c */
[----:B------:R0:W3:Y:S02]  /*4800*/  LDG.E.128 R184, desc[UR6][R12.64] ;  /* 0x000000060cb87981 */ /* 0x0000e4000c1e1d00 */
[----:B0-----:R-:W0:Y:S02]  /*4810*/  LDC.64 R12, c[0x0][0x438] ;  /* 0x00010e00ff0c7b82 */ /* 0x001e240000000a00 */
[----:B0-----:R-:W-:-:S05]  /*4820*/  IMAD.WIDE.U32 R12, R228, 0x10, R12 ;  /* 0x00000010e40c7825 */ /* 0x001fca00078e000c */
[----:B------:R0:W5:Y:S01]  /*4830*/  LDG.E.128 R32, desc[UR6][R12.64] ;  /* 0x000000060c207981 */ /* 0x000162000c1e1d00 */
[----:B--2---:R-:W-:Y:S02]  /*4840*/  SHF.L.U32 R14, R8, 0x10, RZ ;  /* 0x00000010080e7819 */ /* 0x004fe400000006ff */
[----:B------:R-:W-:-:S03]  /*4850*/  PRMT R190, R10, 0x7632, R190 ;  /* 0x000076320abe7816 */ /* 0x000fc600000000be */
[----:B------:R-:W-:Y:S01]  /*4860*/  FADD.FTZ R14, -R19, R14 ;  /* 0x0000000e130e7221 */ /* 0x000fe20000010100 */
[----:B0-----:R-:W-:Y:S02]  /*4870*/  SHF.L.U32 R12, R10, 0x10, RZ ;  /* 0x000000100a0c7819 */ /* 0x001fe400000006ff */
[----:B---3--:R-:W-:Y:S01]  /*4880*/  SHF.L.U32 R10, R184, 0x10, RZ ;  /* 0x00000010b80a7819 */ /* 0x008fe200000006ff */
[----:B-----5:R-:W-:-:S04]  /*4890*/  FMUL.FTZ R14, R22, R14 ;  /* 0x0000000e160e7220 */ /* 0x020fc80000410000 */
[----:B------:R-:W-:Y:S01]  /*48a0*/  FADD.FTZ R100, R100, R10 ;  /* 0x0000000a64647221 */ /* 0x000fe20000010000 */
[-C--:B------:R-:W-:Y:S01]  /*48b0*/  FFMA.FTZ R140, R14, R10.reuse, R140 ;  /* 0x0000000a0e8c7223 */ /* 0x080fe2000001008c */
[----:B------:R-:W-:Y:S02]  /*48c0*/  FMUL.FTZ R233, R233, R10 ;  /* 0x0000000ae9e97220 */ /* 0x000fe40000410000 */
[----:B------:R-:W2:Y:S01]  /*48d0*/  LDL R10, [R1+0xa8] ;  /* 0x0000a800010a7983 */ /* 0x000ea20000100800 */
[----:B------:R-:W-:Y:S02]  /*48e0*/  PRMT R188, R8, 0x7632, R188 ;  /* 0x0000763208bc7816 */ /* 0x000fe400000000bc */
[----:B------:R-:W-:Y:S02]  /*48f0*/  PRMT R225, R184, 0x7632, R225 ;  /* 0x00007632b8e17816 */ /* 0x000fe400000000e1 */
[C---:B------:R-:W-:Y:S02]  /*4900*/  PRMT R226, R187.reuse, 0x7632, R226 ;  /* 0x00007632bbe27816 */ /* 0x040fe400000000e2 */
[----:B------:R-:W-:-:S02]  /*4910*/  SHF.L.U32 R8, R187, 0x10, RZ ;  /* 0x00000010bb087819 */ /* 0x000fc400000006ff */
[----:B------:R-:W-:Y:S02]  /*4920*/  SHF.L.U32 R187, R188, 0x10, RZ ;  /* 0x00000010bcbb7819 */ /* 0x000fe400000006ff */
[----:B------:R-:W-:Y:S02]  /*4930*/  SHF.L.U32 R188, R225, 0x10, RZ ;  /* 0x00000010e1bc7819 */ /* 0x000fe400000006ff */
[----:B------:R-:W3:Y:S01]  /*4940*/  LDL R225, [R1+0xac] ;  /* 0x0000ac0001e17983 */ /* 0x000ee20000100800 */
[----:B------:R-:W-:Y:S01]  /*4950*/  FADD.FTZ R12, -R19, R12 ;  /* 0x0000000c130c7221 */ /* 0x000fe20000010100 */
[----:B------:R-:W-:Y:S02]  /*4960*/  SHF.L.U32 R13, R9, 0x10, RZ ;  /* 0x00000010090d7819 */ /* 0x000fe400000006ff */
[----:B------:R-:W-:Y:S01]  /*4970*/  SHF.L.U32 R7, R186, 0x10, RZ ;  /* 0x00000010ba077819 */ /* 0x000fe200000006ff */
        /* <DEDUP_REMOVED lines=16> */
[----:B------:R-:W-:Y:S01]  /*4a80*/  SHF.L.U32 R189, R189, 0x10, RZ ;  /* 0x00000010bdbd7819 */ /* 0x000fe200000006ff */
[----:B----4-:R-:W-:Y:S01]  /*4a90*/  FMUL.FTZ R232, R232, R188 ;  /* 0x000000bce8e87220 */ /* 0x010fe20000410000 */
[----:B------:R-:W-:Y:S01]  /*4aa0*/  FFMA.FTZ R20, R14, R233, R20 ;  /* 0x000000e90e147223 */ /* 0x000fe20000010014 */
[----:B------:R-:W-:Y:S01]  /*4ab0*/  FADD.FTZ R11, -R19, R11 ;  /* 0x0000000b130b7221 */ /* 0x000fe20000010100 */
[----:B------:R-:W-:Y:S01]  /*4ac0*/  FADD.FTZ R102, R102, R9 ;  /* 0x0000000966667221 */ /* 0x000fe20000010000 */
[-C--:B------:R-:W-:Y:S01]  /*4ad0*/  FFMA.FTZ R142, R13, R9.reuse, R142 ;  /* 0x000000090d8e7223 */ /* 0x080fe2000001008e */
[----:B------:R-:W-:Y:S01]  /*4ae0*/  FMUL.FTZ R231, R231, R9 ;  /* 0x00000009e7e77220 */ /* 0x000fe20000410000 */
[----:B------:R-:W-:Y:S01]  /*4af0*/  FADD.FTZ R9, -R19, R189 ;  /* 0x000000bd13097221 */ /* 0x000fe20000010100 */
[----:B------:R-:W-:Y:S01]  /*4b00*/  FADD.FTZ R187, R187, R232 ;  /* 0x000000e8bbbb7221 */ /* 0x000fe20000010000 */
[----:B------:R-:W-:Y:S01]  /*4b10*/  SHF.L.U32 R190, R190, 0x10, RZ ;  /* 0x00000010bebe7819 */ /* 0x000fe200000006ff */
[C---:B------:R-:W-:Y:S01]  /*4b20*/  FMUL.FTZ R11, R22.reuse, R11 ;  /* 0x0000000b160b7220 */ /* 0x040fe20000410000 */
[----:B------:R-:W-:Y:S01]  /*4b30*/  FMUL.FTZ R9, R22, R9 ;  /* 0x0000000916097220 */ /* 0x000fe20000410000 */
[----:B------:R-:W-:Y:S01]  /*4b40*/  FMUL.FTZ R230, R230, R186 ;  /* 0x000000bae6e67220 */ /* 0x000fe20000410000 */
[----:B------:R-:W-:Y:S01]  /*4b50*/  FADD.FTZ R187, R187, R231 ;  /* 0x000000e7bbbb7221 */ /* 0x000fe20000010000 */
[----:B------:R-:W-:Y:S01]  /*4b60*/  SHF.L.U32 R185, R185, 0x10, RZ ;  /* 0x00000010b9b97819 */ /* 0x000fe200000006ff */
[----:B------:R-:W-:Y:S01]  /*4b70*/  FADD.FTZ R98, R98, R8 ;  /* 0x0000000862627221 */ /* 0x000fe20000010000 */
[----:B------:R-:W-:Y:S01]  /*4b80*/  FFMA.FTZ R138, R11, R8, R138 ;  /* 0x000000080b8a7223 */ /* 0x000fe2000001008a */
[----:B------:R-:W-:Y:S01]  /*4b90*/  FADD.FTZ R187, R187, R230 ;  /* 0x000000e6bbbb7221 */ /* 0x000fe20000010000 */
[----:B------:R-:W-:Y:S01]  /*4ba0*/  SHF.L.U32 R191, R191, 0x10, RZ ;  /* 0x00000010bfbf7819 */ /* 0x000fe200000006ff */
[----:B------:R-:W-:-:S02]  /*4bb0*/  FMUL.FTZ R227, R227, R185 ;  /* 0x000000b9e3e37220 */ /* 0x000fc40000410000 */
[----:B------:R-:W-:-:S04]  /*4bc0*/  FADD.FTZ R187, R187, R229 ;  /* 0x000000e5bbbb7221 */ /* 0x000fc80000010000 */
[----:B------:R-:W-:Y:S01]  /*4bd0*/  FADD.FTZ R187, R187, R227 ;  /* 0x000000e3bbbb7221 */ /* 0x000fe20000010000 */
[----:B------:R-:W-:Y:S01]  /*4be0*/  FADD.FTZ R101, R101, R188 ;  /* 0x000000bc65657221 */ /* 0x000fe20000010000 */
[----:B------:R-:W-:Y:S01]  /*4bf0*/  FADD.FTZ R103, R103, R186 ;  /* 0x000000ba67677221 */ /* 0x000fe20000010000 */
[----:B------:R-:W-:Y:S01]  /*4c00*/  FFMA.FTZ R143, R9, R186, R143 ;  /* 0x000000ba098f7223 */ /* 0x000fe2000001008f */
[----:B------:R-:W-:Y:S01]  /*4c10*/  FADD.FTZ R97, R97, R185 ;  /* 0x000000b961617221 */ /* 0x000fe20000010000 */
[----:B------:R-:W-:Y:S01]  /*4c20*/  FADD.FTZ R99, R99, R184 ;  /* 0x000000b863637221 */ /* 0x000fe20000010000 */
[----:B------:R-:W-:Y:S01]  /*4c30*/  IADD3 R228, PT, PT, R228, 0x20, RZ ;  /* 0x00000020e4e47810 */ /* 0x000fe20007ffe0ff */
[----:B--2---:R-:W-:Y:S01]  /*4c40*/  FMUL.FTZ R226, R10, R8 ;  /* 0x000000080ae27220 */ /* 0x004fe20000410000 */
[----:B------:R-:W-:-:S04]  /*4c50*/  FMUL.FTZ R10, R22, R7 ;  /* 0x00000007160a7220 */ /* 0x000fc80000410000 */
[----:B------:R-:W-:-:S04]  /*4c60*/  FFMA.FTZ R20, R10, R232, R20 ;  /* 0x000000e80a147223 */ /* 0x000fc80000010014 */
[----:B------:R-:W-:Y:S01]  /*4c70*/  FFMA.FTZ R20, R13, R231, R20 ;  /* 0x000000e70d147223 */ /* 0x000fe20000010014 */
[----:B------:R-:W-:-:S03]  /*4c80*/  FADD.FTZ R8, -R19, R190 ;  /* 0x000000be13087221 */ /* 0x000fc60000010100 */
[----:B------:R-:W-:Y:S01]  /*4c90*/  FFMA.FTZ R20, R9, R230, R20 ;  /* 0x000000e609147223 */ /* 0x000fe20000010014 */
[----:B------:R-:W-:-:S03]  /*4ca0*/  FMUL.FTZ R8, R22, R8 ;  /* 0x0000000816087220 */ /* 0x000fc60000410000 */
[----:B------:R-:W-:Y:S01]  /*4cb0*/  FFMA.FTZ R20, R12, R229, R20 ;  /* 0x000000e50c147223 */ /* 0x000fe20000010014 */
[----:B------:R-:W-:-:S03]  /*4cc0*/  FADD.FTZ R7, -R19, R191 ;  /* 0x000000bf13077221 */ /* 0x000fc60000010100 */
[----:B------:R-:W-:Y:S01]  /*4cd0*/  FFMA.FTZ R20, R8, R227, R20 ;  /* 0x000000e308147223 */ /* 0x000fe20000010014 */
[----:B------:R-:W-:Y:S01]  /*4ce0*/  FMUL.FTZ R7, R22, R7 ;  /* 0x0000000716077220 */ /* 0x000fe20000410000 */
[----:B---3--:R-:W-:Y:S01]  /*4cf0*/  FMUL.FTZ R225, R225, R184 ;  /* 0x000000b8e1e17220 */ /* 0x008fe20000410000 */
[----:B------:R-:W-:Y:S01]  /*4d00*/  FADD.FTZ R187, R187, R226 ;  /* 0x000000e2bbbb7221 */ /* 0x000fe20000010000 */
[----:B------:R-:W-:Y:S01]  /*4d10*/  FFMA.FTZ R20, R11, R226, R20 ;  /* 0x000000e20b147223 */ /* 0x000fe20000010014 */
[----:B------:R-:W-:Y:S01]  /*4d20*/  FFMA.FTZ R141, R10, R188, R141 ;  /* 0x000000bc0a8d7223 */ /* 0x000fe2000001008d */
[----:B------:R-:W-:Y:S01]  /*4d30*/  FFMA.FTZ R137, R8, R185, R137 ;  /* 0x000000b908897223 */ /* 0x000fe20000010089 */
[----:B------:R-:W-:Y:S01]  /*4d40*/  FFMA.FTZ R139, R7, R184, R139 ;  /* 0x000000b8078b7223 */ /* 0x000fe2000001008b */
[----:B------:R-:W-:Y:S01]  /*4d50*/  FADD.FTZ R196, R187, R225 ;  /* 0x000000e1bbc47221 */ /* 0x000fe20000010000 */
[----:B------:R-:W-:-:S07]  /*4d60*/  FFMA.FTZ R20, R7, R225, R20 ;  /* 0x000000e107147223 */ /* 0x000fce0000010014 */
.L_x_4960:
[----:B------:R-:W-:Y:S05]  /*4d70*/  BSYNC.RECONVERGENT B2 ;  /* 0x0000000000027941 */ /* 0x000fea0003800200 */
.L_x_4959:
[----:B------:R-:W-:-:S13]  /*4d80*/  ISETP.GE.U32.AND P5, PT, R216, 0xa0, PT ;  /* 0x000000a0d800780c */ /* 0x000fda0003fa6070 */
[----:B------:R-:W-:Y:S05]  /*4d90*/  @!P5 BRA `(.L_x_4952) ;  /* 0x000000040084d947 */ /* 0x000fea0003800000 */
[----:B-----5:R-:W0:Y:S01]  /*4da0*/  LDC.64 R2, c[0x0][0x3a8] ;  /* 0x0000ea00ff027b82 */ /* 0x020e220000000a00 */
        /* <DEDUP_REMOVED lines=12> */
[----:B------:R0:W3:Y:S02]  /*4e70*/  LDG.E.128 R188, desc[UR6][R2.64] ;  /* 0x0000000602bc7981 */ /* 0x0000e4000c1e1d00 */
[----:B0-----:R-:W0:Y:S02]  /*4e80*/  LDC.64 R2, c[0x0][0x438] ;  /* 0x00010e00ff027b82 */ /* 0x001e240000000a00 */
[----:B0-----:R-:W-:-:S05]  /*4e90*/  IMAD.WIDE.U32 R2, R228, 0x10, R2 ;  /* 0x00000010e4027825 */ /* 0x001fca00078e0002 */
[----:B------:R0:W5:Y:S01]  /*4ea0*/  LDG.E.128 R28, desc[UR6][R2.64] ;  /* 0x00000006021c7981 */ /* 0x000162000c1e1d00 */
        /* <DEDUP_REMOVED lines=17> */
[----:B------:R-:W-:Y:S01]  /*4fc0*/  FMUL.FTZ R213, R22, R213 ;  /* 0x000000d516d57220 */ /* 0x000fe20000410000 */
        /* <DEDUP_REMOVED lines=62> */
.L_x_4952:
[----:B------:R-:W-:Y:S05]  /*53b0*/  BSYNC.RECONVERGENT B1 ;  /* 0x0000000000017941 */ /* 0x000fea0003800200 */
.L_x_4942:
        /* <DEDUP_REMOVED lines=20> */
.L_x_5031:
        /* <DEDUP_REMOVED lines=24> */
[----:B------:R0:W-:Y:S03]  /*5680*/  STL [R1+0x128], R4 ;  /* 0x0001280401007387 */ /* 0x0001e60000100800 */
[----:B------:R-:W-:Y:S01]  /*5690*/  FADD.FTZ R188, R251, -R188 ;  /* 0x800000bcfbbc7221 */ /* 0x000fe20000010000 */
[----:B-----5:R-:W-:-:S03]  /*56a0*/  SHF.L.U32 R190, R187, 0x10, RZ ;  /* 0x00000010bbbe7819 */ /* 0x020fc600000006ff */
[----:B------:R-:W-:Y:S01]  /*56b0*/  FMUL.FTZ R188, R22, R188 ;  /* 0x000000bc16bc7220 */ /* 0x000fe20000410000 */
[----:B0-----:R-:W2:Y:S03]  /*56c0*/  LDL R4, [R1+0x6c] ;  /* 0x00006c0001047983 */ /* 0x001ea60000100800 */
[----:B------:R-:W-:Y:S01]  /*56d0*/  FMUL.FTZ R189, R188, R21 ;  /* 0x00000015bcbd7220 */ /* 0x000fe20000410000 */
[----:B------:R-:W-:Y:S01]  /*56e0*/  PRMT R187, R187, 0x7632, R187 ;  /* 0x00007632bbbb7816 */ /* 0x000fe200000000bb */
[----:B------:R0:W-:Y:S02]  /*56f0*/  STL [R1+0x124], R3 ;  /* 0x0001240301007387 */ /* 0x0001e40000100800 */
[----:B------:R-:W-:Y:S01]  /*5700*/  FFMA.FTZ R190, R189, R190, R82 ;  /* 0x000000bebdbe7223 */ /* 0x000fe20000010052 */
[----:B------:R-:W-:-:S04]  /*5710*/  FFMA.FTZ R82, R205, R19, R20 ;  /* 0x00000013cd527223 */ /* 0x000fc80000010014 */
[----:B------:R-:W-:Y:S01]  /*5720*/  FADD.FTZ R82, R250, -R82 ;  /* 0x80000052fa527221 */ /* 0x000fe20000010000 */
[----:B------:R-:W-:-:S03]  /*5730*/  SHF.L.U32 R187, R187, 0x10, RZ ;  /* 0x00000010bbbb7819 */ /* 0x000fc600000006ff */
[----:B------:R-:W-:Y:S01]  /*5740*/  FMUL.FTZ R82, R22, R82 ;  /* 0x0000005216527220 */ /* 0x000fe20000410000 */
[----:B0-----:R-:W3:Y:S03]  /*5750*/  LDL R3, [R1+0x64] ;  /* 0x0000640001037983 */ /* 0x001ee60000100800 */
[----:B------:R-:W-:Y:S01]  /*5760*/  FMUL.FTZ R82, R82, R21 ;  /* 0x0000001552527220 */ /* 0x000fe20000410000 */
[----:B------:R0:W-:Y:S03]  /*5770*/  STL [R1+0x120], R2 ;  /* 0x0001200201007387 */ /* 0x0001e60000100800 */
[----:B------:R-:W-:Y:S02]  /*5780*/  FFMA.FTZ R188, R82, R187, R83 ;  /* 0x000000bb52bc7223 */ /* 0x000fe40000010053 */
[----:B------:R-:W4:Y:S04]  /*5790*/  LDL R83, [R1+0x68] ;  /* 0x0000680001537983 */ /* 0x000f280000100800 */
[----:B------:R-:W3:Y:S04]  /*57a0*/  LDL R187, [R1] ;  /* 0x0000000001bb7983 */ /* 0x000ee80000100800 */
[----:B0-----:R-:W3:Y:S01]  /*57b0*/  LDL R2, [R1+0x4] ;  /* 0x0000040001027983 */ /* 0x001ee20000100800 */
[----:B--2---:R-:W-:-:S03]  /*57c0*/  FMUL.FTZ R82, R4, R82 ;  /* 0x0000005204527220 */ /* 0x004fc60000410000 */
[----:B------:R-:W2:Y:S01]  /*57d0*/  LDL R4, [R1+0x60] ;  /* 0x0000600001047983 */ /* 0x000ea20000100800 */
[----:B----4-:R-:W-:-:S03]  /*57e0*/  FMUL.FTZ R83, R83, R189 ;  /* 0x000000bd53537220 */ /* 0x010fc60000410000 */
[----:B------:R-:W4:Y:S02]  /*57f0*/  LDL R189, [R1+0x7c] ;  /* 0x00007c0001bd7983 */ /* 0x000f240000100800 */
[----:B------:R-:W-:Y:S01]  /*5800*/  F2FP.BF16.F32.PACK_AB R83, R82, R83 ;  /* 0x000000535253723e */ /* 0x000fe200000010ff */
[----:B------:R-:W-:-:S04]  /*5810*/  FFMA.FTZ R82, R208, R19, R20 ;  /* 0x00000013d0527223 */ /* 0x000fc80000010014 */
[----:B---3--:R-:W-:Y:S01]  /*5820*/  FADD.FTZ R82, R187, -R82 ;  /* 0x80000052bb527221 */ /* 0x008fe20000010000 */
[----:B------:R-:W-:-:S03]  /*5830*/  SHF.L.U32 R187, R186, 0x10, RZ ;  /* 0x00000010babb7819 */ /* 0x000fc600000006ff */
[----:B------:R-:W-:-:S04]  /*5840*/  FMUL.FTZ R82, R22, R82 ;  /* 0x0000005216527220 */ /* 0x000fc80000410000 */
[----:B------:R-:W-:-:S04]  /*5850*/  FMUL.FTZ R82, R82, R21 ;  /* 0x0000001552527220 */ /* 0x000fc80000410000 */
[----:B------:R-:W-:Y:S01]  /*5860*/  FFMA.FTZ R187, R82, R187, R80 ;  /* 0x000000bb52bb7223 */ /* 0x000fe20000010050 */
[----:B------:R-:W-:Y:S01]  /*5870*/  FFMA.FTZ R80, R207, R19, R20 ;  /* 0x00000013cf507223 */ /* 0x000fe20000010014 */
[----:B------:R-:W-:-:S03]  /*5880*/  PRMT R186, R186, 0x7632, R186 ;  /* 0x00007632baba7816 */ /* 0x000fc600000000ba */
[----:B------:R-:W-:Y:S01]  /*5890*/  FADD.FTZ R80, R252, -R80 ;  /* 0x80000050fc507221 */ /* 0x000fe20000010000 */
[----:B------:R-:W-:-:S03]  /*58a0*/  SHF.L.U32 R186, R186, 0x10, RZ ;  /* 0x00000010baba7819 */ /* 0x000fc600000006ff */
[----:B------:R-:W-:-:S04]  /*58b0*/  FMUL.FTZ R80, R22, R80 ;  /* 0x0000005016507220 */ /* 0x000fc80000410000 */
[----:B------:R-:W-:-:S04]  /*58c0*/  FMUL.FTZ R80, R80, R21 ;  /* 0x0000001550507220 */ /* 0x000fc80000410000 */
[----:B------:R-:W-:Y:S02]  /*58d0*/  FFMA.FTZ R186, R80, R186, R81 ;  /* 0x000000ba50ba7223 */ /* 0x000fe40000010051 */
[----:B------:R-:W3:Y:S01]  /*58e0*/  LDL R81, [R1+0x8] ;  /* 0x0000080001517983 */ /* 0x000ee20000100800 */
[----:B------:R-:W-:Y:S01]  /*58f0*/  FMUL.FTZ R80, R3, R80 ;  /* 0x0000005003507220 */ /* 0x000fe20000410000 */
[----:B--2---:R-:W-:Y:S02]  /*5900*/  FMUL.FTZ R82, R4, R82 ;  /* 0x0000005204527220 */ /* 0x004fe40000410000 */
[----:B------:R0:W5:Y:S03]  /*5910*/  LDL.LU R4, [R1+0x128] ;  /* 0x0001280001047983 */ /* 0x0001660000300800 */
[----:B------:R-:W-:Y:S01]  /*5920*/  F2FP.BF16.F32.PACK_AB R82, R80, R82 ;  /* 0x000000525052723e */ /* 0x000fe200000010ff */
[----:B------:R-:W-:Y:S01]  /*5930*/  FFMA.FTZ R80, R210, R19, R20 ;  /* 0x00000013d2507223 */ /* 0x000fe20000010014 */
[----:B------:R0:W5:Y:S03]  /*5940*/  LDL.LU R3, [R1+0x124] ;  /* 0x0001240001037983 */ /* 0x0001660000300800 */
        /* <DEDUP_REMOVED lines=8> */
[----:B------:R-:W-:Y:S01]  /*59d0*/  SHF.L.U32 R185, R185, 0x10, RZ ;  /* 0x00000010b9b97819 */ /* 0x000fe200000006ff */
[----:B------:R0:W5:Y:S02]  /*59e0*/  LDL.LU R2, [R1+0x120] ;  /* 0x0001200001027983 */ /* 0x0001640000300800 */
[----:B------:R-:W-:-:S04]  /*59f0*/  FMUL.FTZ R81, R22, R81 ;  /* 0x0000005116517220 */ /* 0x000fc80000410000 */
[----:B------:R-:W-:-:S04]  /*5a00*/  FMUL.FTZ R81, R81, R21 ;  /* 0x0000001551517220 */ /* 0x000fc80000410000 */
[----:B------:R-:W-:Y:S02]  /*5a10*/  FFMA.FTZ R87, R81, R185, R87 ;  /* 0x000000b951577223 */ /* 0x000fe40000010057 */
[----:B------:R-:W2:Y:S01]  /*5a20*/  LDL R185, [R1+0x78] ;  /* 0x0000780001b97983 */ /* 0x000ea20000100800 */
[----:B----4-:R-:W-:Y:S01]  /*5a30*/  FMUL.FTZ R81, R189, R81 ;  /* 0x00000051bd517220 */ /* 0x010fe20000410000 */
[----:B--2---:R-:W-:-:S05]  /*5a40*/  FMUL.FTZ R80, R185, R80 ;  /* 0x00000050b9507220 */ /* 0x004fca0000410000 */
[----:B------:R-:W-:Y:S01]  /*5a50*/  F2FP.BF16.F32.PACK_AB R81, R81, R80 ;  /* 0x000000505151723e */ /* 0x000fe200000010ff */
[----:B------:R-:W-:-:S04]  /*5a60*/  FFMA.FTZ R80, R0, R19, R20 ;  /* 0x0000001300507223 */ /* 0x000fc80000010014 */
[----:B------:R-:W-:Y:S01]  /*5a70*/  FADD.FTZ R80, R212, -R80 ;  /* 0x80000050d4507221 */ /* 0x000fe20000010000 */
        /* <DEDUP_REMOVED lines=9> */
[----:B------:R-:W-:Y:S01]  /*5b10*/  FMUL.FTZ R84, R84, R21 ;  /* 0x0000001554547220 */ /* 0x000fe20000410000 */
[----:B------:R-:W-:-:S03]  /*5b20*/  FMUL.FTZ R80, R191, R80 ;  /* 0x00000050bf507220 */ /* 0x000fc60000410000 */
[----:B------:R-:W-:Y:S01]  /*5b30*/  FFMA.FTZ R184, R84, R184, R85 ;  /* 0x000000b854b87223 */ /* 0x000fe20000010055 */
[----:B------:R-:W-:-:S05]  /*5b40*/  FMUL.FTZ R84, R196, R84 ;  /* 0x00000054c4547220 */ /* 0x000fca0000410000 */
[----:B------:R-:W-:Y:S01]  /*5b50*/  F2FP.BF16.F32.PACK_AB R80, R84, R80 ;  /* 0x000000505450723e */ /* 0x000fe200000010ff */
[----:B0-----:R-:W-:Y:S06]  /*5b60*/  BRA `(.L_x_4967) ;  /* 0x00000004003c7947 */ /* 0x001fec0003800000 */
.L_x_4966:
[----:B------:R-:W2:Y:S01]  /*5b70*/  LDL R188, [R1] ;  /* 0x0000000001bc7983 */ /* 0x000ea20000100800 */
[----:B------:R-:W-:-:S03]  /*5b80*/  FFMA.FTZ R27, R206, R19, R20 ;  /* 0x00000013ce1b7223 */ /* 0x000fc60000010014 */
[----:B------:R-:W3:Y:S01]  /*5b90*/  LDL R189, [R1+0x68] ;  /* 0x0000680001bd7983 */ /* 0x000ee20000100800 */
[----:B------:R-:W-:Y:S01]  /*5ba0*/  FADD.FTZ R27, R251, -R27 ;  /* 0x8000001bfb1b7221 */ /* 0x000fe20000010000 */
[----:B------:R-:W-:Y:S01]  /*5bb0*/  FFMA.FTZ R25, R205, R19, R20 ;  /* 0x00000013cd197223 */ /* 0x000fe20000010014 */
[----:B-----5:R-:W-:Y:S01]  /*5bc0*/  SHF.L.U32 R190, R187, 0x10, RZ ;  /* 0x00000010bbbe7819 */ /* 0x020fe200000006ff */
[----:B------:R0:W-:Y:S01]  /*5bd0*/  STL [R1+0x120], R2 ;  /* 0x0001200201007387 */ /* 0x0001e20000100800 */
[----:B------:R-:W-:Y:S01]  /*5be0*/  FMUL.FTZ R27, R22, R27 ;  /* 0x0000001b161b7220 */ /* 0x000fe20000410000 */
[----:B------:R-:W-:-:S03]  /*5bf0*/  FADD.FTZ R25, R250, -R25 ;  /* 0x80000019fa197221 */ /* 0x000fc60000010000 */
[----:B------:R-:W-:Y:S01]  /*5c00*/  FMUL.FTZ R24, R27, R21 ;  /* 0x000000151b187220 */ /* 0x000fe20000410000 */
[----:B------:R-:W-:-:S03]  /*5c10*/  PRMT R26, R187, 0x7632, R26 ;  /* 0x00007632bb1a7816 */ /* 0x000fc6000000001a */
[----:B------:R-:W-:Y:S01]  /*5c20*/  FFMA.FTZ R190, R24, R190, R82 ;  /* 0x000000be18be7223 */ /* 0x000fe20000010052 */
[----:B------:R-:W-:Y:S01]  /*5c30*/  FMUL.FTZ R82, R22, R25 ;  /* 0x0000001916527220 */ /* 0x000fe20000410000 */
[----:B------:R-:W-:Y:S01]  /*5c40*/  FFMA.FTZ R25, R208, R19, R20 ;  /* 0x00000013d0197223 */ /* 0x000fe20000010014 */
[----:B------:R-:W-:Y:S01]  /*5c50*/  SHF.L.U32 R187, R26, 0x10, RZ ;  /* 0x000000101abb7819 */ /* 0x000fe200000006ff */
[----:B0-----:R-:W4:Y:S01]  /*5c60*/  LDL R2, [R1+0x4] ;  /* 0x0000040001027983 */ /* 0x001f220000100800 */
[C---:B------:R-:W-:Y:S01]  /*5c70*/  FMUL.FTZ R26, R82.reuse, R21 ;  /* 0x00000015521a7220 */ /* 0x040fe20000410000 */
[----:B------:R-:W-:Y:S01]  /*5c80*/  F2FP.BF16.F32.PACK_AB R27, R82, R27 ;  /* 0x0000001b521b723e */ /* 0x000fe200000010ff */
[----:B--2---:R-:W-:Y:S02]  /*5c90*/  FADD.FTZ R25, R188, -R25 ;  /* 0x80000019bc197221 */ /* 0x004fe40000010000 */
[----:B------:R-:W-:Y:S01]  /*5ca0*/  FFMA.FTZ R188, R26, R187, R83 ;  /* 0x000000bb1abc7223 */ /* 0x000fe20000010053 */
[----:B------:R-:W-:Y:S01]  /*5cb0*/  SHF.L.U32 R83, R186, 0x10, RZ ;  /* 0x00000010ba537819 */ /* 0x000fe200000006ff */
[----:B------:R-:W-:-:S04]  /*5cc0*/  FMUL.FTZ R82, R22, R25 ;  /* 0x0000001916527220 */ /* 0x000fc80000410000 */
[----:B------:R-:W-:-:S04]  /*5cd0*/  FMUL.FTZ R25, R82, R21 ;  /* 0x0000001552197220 */ /* 0x000fc80000410000 */
[----:B------:R-:W-:Y:S01]  /*5ce0*/  FFMA.FTZ R187, R25, R83, R80 ;  /* 0x0000005319bb7223 */ /* 0x000fe20000010050 */
[----:B------:R-:W-:Y:S01]  /*5cf0*/  PRMT R83, R186, 0x7632, R83 ;  /* 0x00007632ba537816 */ /* 0x000fe20000000053 */
[----:B------:R-:W-:-:S03]  /*5d00*/  FFMA.FTZ R80, R207, R19, R20 ;  /* 0x00000013cf507223 */ /* 0x000fc60000010014 */
[----:B------:R-:W-:Y:S01]  /*5d10*/  SHF.L.U32 R186, R83, 0x10, RZ ;  /* 0x0000001053ba7819 */ /* 0x000fe200000006ff */
[----:B------:R-:W-:Y:S01]  /*5d20*/  FADD.FTZ R80, R252, -R80 ;  /* 0x80000050fc507221 */ /* 0x000fe20000010000 */
[----:B------:R-:W2:Y:S03]  /*5d30*/  LDL R83, [R1+0x6c] ;  /* 0x00006c0001537983 */ /* 0x000ea60000100800 */
[----:B------:R-:W-:Y:S01]  /*5d40*/  FMUL.FTZ R80, R22, R80 ;  /* 0x0000005016507220 */ /* 0x000fe20000410000 */
[----:B---3--:R-:W-:-:S03]  /*5d50*/  FMUL.FTZ R189, R189, R24 ;  /* 0x00000018bdbd7220 */ /* 0x008fc60000410000 */
[----:B------:R-:W-:-:S04]  /*5d60*/  FMUL.FTZ R24, R80, R21 ;  /* 0x0000001550187220 */ /* 0x000fc80000410000 */
[----:B------:R-:W-:Y:S02]  /*5d70*/  FFMA.FTZ R186, R24, R186, R81 ;  /* 0x000000ba18ba7223 */ /* 0x000fe40000010051 */
[----:B------:R-:W3:Y:S01]  /*5d80*/  LDL R81, [R1+0x8] ;  /* 0x0000080001517983 */ /* 0x000ee20000100800 */
[----:B--2---:R-:W-:Y:S01]  /*5d90*/  FMUL.FTZ R83, R83, R26 ;  /* 0x0000001a53537220 */ /* 0x004fe20000410000 */
[----:B------:R-:W-:Y:S02]  /*5da0*/  F2FP.BF16.F32.PACK_AB R26, R80, R82 ;  /* 0x00000052501a723e */ /* 0x000fe400000010ff */
[----:B------:R-:W2:Y:S04]  /*5db0*/  LDL R80, [R1+0x60] ;  /* 0x0000600001507983 */ /* 0x000ea80000100800 */
[----:B------:R-:W4:Y:S01]  /*5dc0*/  LDL R82, [R1+0x64] ;  /* 0x0000640001527983 */ /* 0x000f220000100800 */
[----:B------:R-:W-:-:S03]  /*5dd0*/  F2FP.BF16.F32.PACK_AB R83, R83, R189 ;  /* 0x000000bd5353723e */ /* 0x000fc600000010ff */
[----:B------:R-:W3:Y:S01]  /*5de0*/  LDL R189, [R1+0x7c] ;  /* 0x00007c0001bd7983 */ /* 0x000ee20000100800 */
[----:B--2---:R-:W-:Y:S01]  /*5df0*/  FMUL.FTZ R25, R80, R25 ;  /* 0x0000001950197220 */ /* 0x004fe20000410000 */
[----:B------:R-:W-:Y:S01]  /*5e00*/  FFMA.FTZ R80, R210, R19, R20 ;  /* 0x00000013d2507223 */ /* 0x000fe20000010014 */
[----:B----4-:R-:W-:-:S03]  /*5e10*/  FMUL.FTZ R24, R82, R24 ;  /* 0x0000001852187220 */ /* 0x010fc60000410000 */
[----:B---3--:R-:W-:Y:S01]  /*5e20*/  FADD.FTZ R80, R81, -R80 ;  /* 0x8000005051507221 */ /* 0x008fe20000010000 */
[----:B------:R-:W-:Y:S01]  /*5e30*/  FFMA.FTZ R81, R209, R19, R20 ;  /* 0x00000013d1517223 */ /* 0x000fe20000010014 */
[----:B------:R-:W-:Y:S02]  /*5e40*/  F2FP.BF16.F32.PACK_AB R82, R24, R25 ;  /* 0x000000191852723e */ /* 0x000fe400000010ff */
[----:B------:R-:W-:Y:S01]  /*5e50*/  FMUL.FTZ R25, R22, R80 ;  /* 0x0000005016197220 */ /* 0x000fe20000410000 */
[----:B------:R-:W-:Y:S01]  /*5e60*/  SHF.L.U32 R80, R185, 0x10, RZ ;  /* 0x00000010b9507819 */ /* 0x000fe200000006ff */
[----:B------:R-:W-:Y:S02]  /*5e70*/  FADD.FTZ R81, R2, -R81 ;  /* 0x8000005102517221 */ /* 0x000fe40000010000 */
[----:B------:R-:W-:Y:S01]  /*5e80*/  FMUL.FTZ R24, R25, R21 ;  /* 0x0000001519187220 */ /* 0x000fe20000410000 */
[----:B------:R0:W5:Y:S01]  /*5e90*/  LDL.LU R2, [R1+0x120] ;  /* 0x0001200001027983 */ /* 0x0001620000300800 */
[----:B------:R-:W-:-:S02]  /*5ea0*/  FMUL.FTZ R81, R22, R81 ;  /* 0x0000005116517220 */ /* 0x000fc40000410000 */
[----:B------:R-:W-:Y:S01]  /*5eb0*/  FFMA.FTZ R86, R24, R80, R86 ;  /* 0x0000005018567223 */ /* 0x000fe20000010056 */
[----:B------:R-:W-:-:S04]  /*5ec0*/  PRMT R80, R185, 0x7632, R80 ;  /* 0x00007632b9507816 */ /* 0x000fc80000000050 */
[----:B------:R-:W-:Y:S01]  /*5ed0*/  SHF.L.U32 R185, R80, 0x10, RZ ;  /* 0x0000001050b97819 */ /* 0x000fe200000006ff */
[----:B------:R-:W-:-:S04]  /*5ee0*/  FMUL.FTZ R80, R81, R21 ;  /* 0x0000001551507220 */ /* 0x000fc80000410000 */
[----:B------:R-:W-:Y:S02]  /*5ef0*/  FFMA.FTZ R87, R80, R185, R87 ;  /* 0x000000b950577223 */ /* 0x000fe40000010057 */
[----:B------:R-:W2:Y:S01]  /*5f00*/  LDL R185, [R1+0x78] ;  /* 0x0000780001b97983 */ /* 0x000ea20000100800 */
[----:B------:R-:W-:Y:S01]  /*5f10*/  F2FP.BF16.F32.PACK_AB R25, R81, R25 ;  /* 0x000000195119723e */ /* 0x000fe200000010ff */
[----:B------:R-:W-:Y:S01]  /*5f20*/  FFMA.FTZ R81, R0, R19, R20 ;  /* 0x0000001300517223 */ /* 0x000fe20000010014 */
[----:B------:R-:W-:Y:S01]  /*5f30*/  FMUL.FTZ R80, R189, R80 ;  /* 0x00000050bd507220 */ /* 0x000fe20000410000 */
[----:B--2---:R-:W-:Y:S02]  /*5f40*/  FMUL.FTZ R24, R185, R24 ;  /* 0x00000018b9187220 */ /* 0x004fe40000410000 */
[----:B------:R-:W-:-:S03]  /*5f50*/  FADD.FTZ R185, R212, -R81 ;  /* 0x80000051d4b97221 */ /* 0x000fc60000010000 */
[----:B------:R-:W-:Y:S01]  /*5f60*/  F2FP.BF16.F32.PACK_AB R81, R80, R24 ;  /* 0x000000185051723e */ /* 0x000fe200000010ff */
[----:B------:R-:W-:Y:S01]  /*5f70*/  FMUL.FTZ R80, R22, R185 ;  /* 0x000000b916507220 */ /* 0x000fe20000410000 */
[----:B------:R-:W-:-:S03]  /*5f80*/  SHF.L.U32 R185, R184, 0x10, RZ ;  /* 0x00000010b8b97819 */ /* 0x000fc600000006ff */
        /* <DEDUP_REMOVED lines=10> */
[----:B------:R-:W-:Y:S01]  /*6030*/  FMUL.FTZ R85, R196, R189 ;  /* 0x000000bdc4557220 */ /* 0x000fe20000410000 */
[----:B------:R-:W-:-:S04]  /*6040*/  F2FP.BF16.F32.PACK_AB R24, R84, R80 ;  /* 0x000000505418723e */ /* 0x000fc800000010ff */
[----:B0-----:R-:W-:-:S07]  /*6050*/  F2FP.BF16.F32.PACK_AB R80, R85, R191 ;  /* 0x000000bf5550723e */ /* 0x001fce00000010ff */
.L_x_4967:
        /* <DEDUP_REMOVED lines=13> */
.L_x_4965:
[----:B------:R-:W-:Y:S05]  /*6130*/  BSYNC.RECONVERGENT B2 ;  /* 0x0000000000027941 */ /* 0x000fea0003800200 */
.L_x_4964:
        /* <DEDUP_REMOVED lines=10> */
[-CC-:B------:R-:W-:Y:S01]  /*61e0*/  FFMA.FTZ R27, R198, R19.reuse, R20.reuse ;  /* 0x00000013c61b7223 */ /* 0x180fe20000010014 */
[----:B------:R-:W2:Y:S03]  /*61f0*/  LDL R189, [R1+0x48] ;  /* 0x0000480001bd7983 */ /* 0x000ea60000100800 */
[----:B------:R-:W-:Y:S01]  /*6200*/  FADD.FTZ R27, R243, -R27 ;  /* 0x8000001bf31b7221 */ /* 0x000fe20000010000 */
[----:B------:R-:W-:Y:S01]  /*6210*/  FFMA.FTZ R25, R197, R19, R20 ;  /* 0x00000013c5197223 */ /* 0x000fe20000010014 */
[----:B------:R-:W3:Y:S01]  /*6220*/  LDL R191, [R1+0x58] ;  /* 0x0000580001bf7983 */ /* 0x000ee20000100800 */
[C---:B-----5:R-:W-:Y:S01]  /*6230*/  SHF.L.U32 R190, R187.reuse, 0x10, RZ ;  /* 0x00000010bbbe7819 */ /* 0x060fe200000006ff */
[----:B------:R-:W-:Y:S01]  /*6240*/  FMUL.FTZ R27, R22, R27 ;  /* 0x0000001b161b7220 */ /* 0x000fe20000410000 */
[----:B------:R-:W-:Y:S01]  /*6250*/  FADD.FTZ R25, R242, -R25 ;  /* 0x80000019f2197221 */ /* 0x000fe20000010000 */
[----:B------:R-:W-:-:S02]  /*6260*/  PRMT R26, R187, 0x7632, R26 ;  /* 0x00007632bb1a7816 */ /* 0x000fc4000000001a */
[----:B------:R-:W-:Y:S02]  /*6270*/  FMUL.FTZ R24, R27, R21 ;  /* 0x000000151b187220 */ /* 0x000fe40000410000 */
[----:B------:R-:W-:Y:S02]  /*6280*/  SHF.L.U32 R187, R26, 0x10, RZ ;  /* 0x000000101abb7819 */ /* 0x000fe400000006ff */
[----:B------:R-:W-:Y:S01]  /*6290*/  FFMA.FTZ R190, R24, R190, R74 ;  /* 0x000000be18be7223 */ /* 0x000fe2000001004a */
[----:B------:R-:W-:Y:S01]  /*62a0*/  FMUL.FTZ R74, R22, R25 ;  /* 0x00000019164a7220 */ /* 0x000fe20000410000 */
[----:B------:R-:W-:-:S03]  /*62b0*/  FFMA.FTZ R25, R200, R19, R20 ;  /* 0x00000013c8197223 */ /* 0x000fc60000010014 */
[C---:B------:R-:W-:Y:S01]  /*62c0*/  FMUL.FTZ R26, R74.reuse, R21 ;  /* 0x000000154a1a7220 */ /* 0x040fe20000410000 */
[----:B------:R-:W-:Y:S01]  /*62d0*/  FADD.FTZ R25, R245, -R25 ;  /* 0x80000019f5197221 */ /* 0x000fe20000010000 */
[----:B------:R-:W-:Y:S02]  /*62e0*/  F2FP.BF16.F32.PACK_AB R27, R74, R27 ;  /* 0x0000001b4a1b723e */ /* 0x000fe400000010ff */
[----:B------:R-:W-:Y:S01]  /*62f0*/  FFMA.FTZ R188, R26, R187, R75 ;  /* 0x000000bb1abc7223 */ /* 0x000fe2000001004b */
[----:B------:R-:W-:Y:S01]  /*6300*/  FMUL.FTZ R74, R22, R25 ;  /* 0x00000019164a7220 */ /* 0x000fe20000410000 */
[----:B------:R-:W-:-:S03]  /*6310*/  SHF.L.U32 R75, R186, 0x10, RZ ;  /* 0x00000010ba4b7819 */ /* 0x000fc600000006ff */
[----:B------:R-:W-:-:S04]  /*6320*/  FMUL.FTZ R25, R74, R21 ;  /* 0x000000154a197220 */ /* 0x000fc80000410000 */
[----:B------:R-:W-:Y:S01]  /*6330*/  FFMA.FTZ R187, R25, R75, R72 ;  /* 0x0000004b19bb7223 */ /* 0x000fe20000010048 */
[----:B------:R-:W-:Y:S01]  /*6340*/  PRMT R75, R186, 0x7632, R75 ;  /* 0x00007632ba4b7816 */ /* 0x000fe2000000004b */
[----:B------:R-:W-:-:S03]  /*6350*/  FFMA.FTZ R72, R199, R19, R20 ;  /* 0x00000013c7487223 */ /* 0x000fc60000010014 */
[----:B------:R-:W-:Y:S01]  /*6360*/  SHF.L.U32 R186, R75, 0x10, RZ ;  /* 0x000000104bba7819 */ /* 0x000fe200000006ff */
[----:B------:R-:W-:Y:S01]  /*6370*/  FADD.FTZ R72, R244, -R72 ;  /* 0x80000048f4487221 */ /* 0x000fe20000010000 */
[----:B------:R-:W4:Y:S03]  /*6380*/  LDL R75, [R1+0x4c] ;  /* 0x00004c00014b7983 */ /* 0x000f260000100800 */
[----:B------:R-:W-:Y:S01]  /*6390*/  FMUL.FTZ R72, R22, R72 ;  /* 0x0000004816487220 */ /* 0x000fe20000410000 */
[----:B--2---:R-:W-:-:S03]  /*63a0*/  FMUL.FTZ R189, R189, R24 ;  /* 0x00000018bdbd7220 */ /* 0x004fc60000410000 */
[----:B------:R-:W-:-:S04]  /*63b0*/  FMUL.FTZ R24, R72, R21 ;  /* 0x0000001548187220 */ /* 0x000fc80000410000 */
[----:B------:R-:W-:Y:S02]  /*63c0*/  FFMA.FTZ R186, R24, R186, R73 ;  /* 0x000000ba18ba7223 */ /* 0x000fe40000010049 */
[----:B------:R-:W2:Y:S01]  /*63d0*/  LDL R73, [R1+0x44] ;  /* 0x0000440001497983 */ /* 0x000ea20000100800 */
[----:B----4-:R-:W-:Y:S01]  /*63e0*/  FMUL.FTZ R75, R75, R26 ;  /* 0x0000001a4b4b7220 */ /* 0x010fe20000410000 */
[----:B------:R-:W-:Y:S02]  /*63f0*/  F2FP.BF16.F32.PACK_AB R26, R72, R74 ;  /* 0x0000004a481a723e */ /* 0x000fe400000010ff */
[----:B------:R-:W4:Y:S02]  /*6400*/  LDL R72, [R1+0x40] ;  /* 0x0000400001487983 */ /* 0x000f240000100800 */
[----:B------:R-:W-:Y:S02]  /*6410*/  F2FP.BF16.F32.PACK_AB R75, R75, R189 ;  /* 0x000000bd4b4b723e */ /* 0x000fe400000010ff */
[----:B------:R-:W3:Y:S01]  /*6420*/  LDL R189, [R1+0x5c] ;  /* 0x00005c0001bd7983 */ /* 0x000ee20000100800 */
[----:B--2---:R-:W-:Y:S01]  /*6430*/  FMUL.FTZ R24, R73, R24 ;  /* 0x0000001849187220 */ /* 0x004fe20000410000 */
[----:B------:R-:W-:-:S04]  /*6440*/  FFMA.FTZ R73, R201, R19, R20 ;  /* 0x00000013c9497223 */ /* 0x000fc80000010014 */
[----:B------:R-:W-:-:S04]  /*6450*/  FADD.FTZ R73, R246, -R73 ;  /* 0x80000049f6497221 */ /* 0x000fc80000010000 */
[----:B------:R-:W-:Y:S01]  /*6460*/  FMUL.FTZ R73, R22, R73 ;  /* 0x0000004916497220 */ /* 0x000fe20000410000 */
[----:B----4-:R-:W-:Y:S01]  /*6470*/  FMUL.FTZ R25, R72, R25 ;  /* 0x0000001948197220 */ /* 0x010fe20000410000 */
[----:B------:R-:W-:-:S04]  /*6480*/  FFMA.FTZ R72, R202, R19, R20 ;  /* 0x00000013ca487223 */ /* 0x000fc80000010014 */
[----:B------:R-:W-:Y:S01]  /*6490*/  FADD.FTZ R72, R247, -R72 ;  /* 0x80000048f7487221 */ /* 0x000fe20000010000 */
[----:B------:R-:W-:-:S03]  /*64a0*/  F2FP.BF16.F32.PACK_AB R74, R24, R25 ;  /* 0x00000019184a723e */ /* 0x000fc600000010ff */
[----:B------:R-:W-:Y:S01]  /*64b0*/  FMUL.FTZ R25, R22, R72 ;  /* 0x0000004816197220 */ /* 0x000fe20000410000 */
[----:B------:R-:W-:-:S03]  /*64c0*/  SHF.L.U32 R72, R185, 0x10, RZ ;  /* 0x00000010b9487819 */ /* 0x000fc600000006ff */
[----:B------:R-:W-:-:S04]  /*64d0*/  FMUL.FTZ R24, R25, R21 ;  /* 0x0000001519187220 */ /* 0x000fc80000410000 */
[----:B------:R-:W-:Y:S01]  /*64e0*/  FFMA.FTZ R78, R24, R72, R78 ;  /* 0x00000048184e7223 */ /* 0x000fe2000001004e */
[----:B------:R-:W-:-:S04]  /*64f0*/  PRMT R72, R185, 0x7632, R72 ;  /* 0x00007632b9487816 */ /* 0x000fc80000000048 */
[----:B------:R-:W-:Y:S01]  /*6500*/  SHF.L.U32 R185, R72, 0x10, RZ ;  /* 0x0000001048b97819 */ /* 0x000fe200000006ff */
[C---:B------:R-:W-:Y:S01]  /*6510*/  FMUL.FTZ R72, R73.reuse, R21 ;  /* 0x0000001549487220 */ /* 0x040fe20000410000 */
[----:B------:R-:W-:Y:S01]  /*6520*/  F2FP.BF16.F32.PACK_AB R25, R73, R25 ;  /* 0x000000194919723e */ /* 0x000fe200000010ff */
[----:B------:R-:W-:Y:S01]  /*6530*/  FFMA.FTZ R73, R204, R19, R20 ;  /* 0x00000013cc497223 */ /* 0x000fe20000010014 */
[----:B---3--:R-:W-:Y:S01]  /*6540*/  FMUL.FTZ R24, R191, R24 ;  /* 0x00000018bf187220 */ /* 0x008fe20000410000 */
[----:B------:R-:W-:Y:S01]  /*6550*/  FFMA.FTZ R79, R72, R185, R79 ;  /* 0x000000b9484f7223 */ /* 0x000fe2000001004f */
[----:B------:R-:W-:Y:S01]  /*6560*/  FMUL.FTZ R72, R189, R72 ;  /* 0x00000048bd487220 */ /* 0x000fe20000410000 */
[----:B------:R-:W-:-:S04]  /*6570*/  FADD.FTZ R185, R249, -R73 ;  /* 0x80000049f9b97221 */ /* 0x000fc80000010000 */
        /* <DEDUP_REMOVED lines=15> */
[----:B------:R-:W-:Y:S01]  /*6670*/  F2FP.BF16.F32.PACK_AB R72, R77, R191 ;  /* 0x000000bf4d48723e */ /* 0x000fe200000010ff */
[----:B------:R-:W-:Y:S06]  /*6680*/  BRA `(.L_x_4971) ;  /* 0x0000000400207947 */ /* 0x000fec0003800000 */
.L_x_4970:
[----:B------:R-:W-:Y:S01]  /*6690*/  FFMA.FTZ R188, R198, R19, R20 ;  /* 0x00000013c6bc7223 */ /* 0x000fe20000010014 */
[----:B------:R0:W-:Y:S03]  /*66a0*/  STL [R1+0x120], R0 ;  /* 0x0001200001007387 */ /* 0x0001e60000100800 */
[----:B------:R-:W-:Y:S01]  /*66b0*/  FADD.FTZ R188, R243, -R188 ;  /* 0x800000bcf3bc7221 */ /* 0x000fe20000010000 */
[----:B-----5:R-:W-:Y:S01]  /*66c0*/  SHF.L.U32 R190, R187, 0x10, RZ ;  /* 0x00000010bbbe7819 */ /* 0x020fe200000006ff */
[----:B------:R-:W2:Y:S02]  /*66d0*/  LDL R191, [R1+0x5c] ;  /* 0x00005c0001bf7983 */ /* 0x000ea40000100800 */
[----:B------:R-:W-:Y:S02]  /*66e0*/  FMUL.FTZ R188, R22, R188 ;  /* 0x000000bc16bc7220 */ /* 0x000fe40000410000 */
[----:B0-----:R-:W3:Y:S02]  /*66f0*/  LDL R0, [R1+0x40] ;  /* 0x0000400001007983 */ /* 0x001ee40000100800 */
        /* <DEDUP_REMOVED lines=9> */
[----:B------:R-:W4:Y:S04]  /*6790*/  LDL R75, [R1+0x48] ;  /* 0x00004800014b7983 */ /* 0x000f280000100800 */
[----:B------:R-:W2:Y:S01]  /*67a0*/  LDL R187, [R1+0x4c] ;  /* 0x00004c0001bb7983 */ /* 0x000ea20000100800 */
[----:B----4-:R-:W-:-:S03]  /*67b0*/  FMUL.FTZ R75, R75, R189 ;  /* 0x000000bd4b4b7220 */ /* 0x010fc60000410000 */
[----:B------:R-:W4:Y:S01]  /*67c0*/  LDL R189, [R1+0x58] ;  /* 0x0000580001bd7983 */ /* 0x000f220000100800 */
        /* <DEDUP_REMOVED lines=15> */
[----:B------:R-:W2:Y:S01]  /*68c0*/  LDL R73, [R1+0x44] ;  /* 0x0000440001497983 */ /* 0x000ea20000100800 */
[----:B---3--:R-:W-:-:S03]  /*68d0*/  FMUL.FTZ R74, R0, R74 ;  /* 0x0000004a004a7220 */ /* 0x008fc60000410000 */
[----:B------:R0:W5:Y:S01]  /*68e0*/  LDL.LU R0, [R1+0x120] ;  /* 0x0001200001007983 */ /* 0x0001620000300800 */
        /* <DEDUP_REMOVED lines=14> */
[----:B----4-:R-:W-:-:S03]  /*69d0*/  FMUL.FTZ R72, R189, R72 ;  /* 0x00000048bd487220 */ /* 0x010fc60000410000 */
[----:B------:R-:W-:Y:S01]  /*69e0*/  FFMA.FTZ R79, R73, R185, R79 ;  /* 0x000000b9494f7223 */ /* 0x000fe2000001004f */
        /* <DEDUP_REMOVED lines=17> */
[----:B0-----:R-:W-:-:S07]  /*6b00*/  F2FP.BF16.F32.PACK_AB R72, R76, R72 ;  /* 0x000000484c48723e */ /* 0x001fce00000010ff */
.L_x_4971:
        /* <DEDUP_REMOVED lines=13> */
.L_x_4969:
[----:B------:R-:W-:Y:S05]  /*6be0*/  BSYNC.RECONVERGENT B2 ;  /* 0x0000000000027941 */ /* 0x000fea0003800200 */
.L_x_4968:
        /* <DEDUP_REMOVED lines=85> */
.L_x_4974:
[----:B------:R-:W-:Y:S01]  /*7140*/  FFMA.FTZ R188, R17, R19, R20 ;  /* 0x0000001311bc7223 */ /* 0x000fe20000010014 */
[----:B-----5:R0:W-:Y:S03]  /*7150*/  STL [R1+0x120], R0 ;  /* 0x0001200001007387 */ /* 0x0201e60000100800 */
[----:B------:R-:W-:Y:S01]  /*7160*/  FADD.FTZ R188, R235, -R188 ;  /* 0x800000bcebbc7221 */ /* 0x000fe20000010000 */
[----:B------:R-:W-:Y:S01]  /*7170*/  SHF.L.U32 R190, R187, 0x10, RZ ;  /* 0x00000010bbbe7819 */ /* 0x000fe200000006ff */
        /* <DEDUP_REMOVED lines=68> */
.L_x_4975:
        /* <DEDUP_REMOVED lines=13> */
.L_x_4973:
[----:B------:R-:W-:Y:S05]  /*7690*/  BSYNC.RECONVERGENT B2 ;  /* 0x0000000000027941 */ /* 0x000fea0003800200 */
.L_x_4972:
        /* <DEDUP_REMOVED lines=8> */
[-CC-:B------:R-:W-:Y:S01]  /*7720*/  FFMA.FTZ R27, R11, R19.reuse, R20.reuse ;  /* 0x000000130b1b7223 */ /* 0x180fe20000010014 */
[----:B------:R-:W-:Y:S01]  /*7730*/  FFMA.FTZ R25, R7, R19, R20 ;  /* 0x0000001307197223 */ /* 0x000fe20000010014 */
[----:B-----5:R-:W-:Y:S02]  /*7740*/  SHF.L.U32 R190, R187, 0x10, RZ ;  /* 0x00000010bbbe7819 */ /* 0x020fe400000006ff */
[----:B------:R-:W-:Y:S01]  /*7750*/  FADD.FTZ R27, R226, -R27 ;  /* 0x8000001be21b7221 */ /* 0x000fe20000010000 */
[----:B------:R-:W-:Y:S01]  /*7760*/  FADD.FTZ R25, R225, -R25 ;  /* 0x80000019e1197221 */ /* 0x000fe20000010000 */
[----:B------:R-:W-:Y:S02]  /*7770*/  PRMT R26, R187, 0x7632, R26 ;  /* 0x00007632bb1a7816 */ /* 0x000fe4000000001a */
[----:B------:R-:W-:Y:S02]  /*7780*/  FMUL.FTZ R27, R22, R27 ;  /* 0x0000001b161b7220 */ /* 0x000fe40000410000 */
[----:B------:R-:W-:-:S02]  /*7790*/  SHF.L.U32 R187, R26, 0x10, RZ ;  /* 0x000000101abb7819 */ /* 0x000fc400000006ff */
[----:B------:R-:W-:-:S04]  /*77a0*/  FMUL.FTZ R24, R27, R21 ;  /* 0x000000151b187220 */ /* 0x000fc80000410000 */
[----:B------:R-:W-:Y:S01]  /*77b0*/  FFMA.FTZ R190, R24, R190, R58 ;  /* 0x000000be18be7223 */ /* 0x000fe2000001003a */
[----:B------:R-:W-:Y:S01]  /*77c0*/  FMUL.FTZ R58, R22, R25 ;  /* 0x00000019163a7220 */ /* 0x000fe20000410000 */
[----:B------:R-:W-:Y:S01]  /*77d0*/  FFMA.FTZ R25, R12, R19, R20 ;  /* 0x000000130c197223 */ /* 0x000fe20000010014 */
[----:B------:R-:W-:Y:S02]  /*77e0*/  FMUL.FTZ R189, R178, R24 ;  /* 0x00000018b2bd7220 */ /* 0x000fe40000410000 */
        /* <DEDUP_REMOVED lines=8> */
[----:B------:R-:W-:Y:S01]  /*7870*/  FFMA.FTZ R56, R8, R19, R20 ;  /* 0x0000001308387223 */ /* 0x000fe20000010014 */
[----:B------:R-:W-:Y:S01]  /*7880*/  PRMT R59, R186, 0x7632, R59 ;  /* 0x00007632ba3b7816 */ /* 0x000fe2000000003b */
[----:B------:R-:W-:Y:S02]  /*7890*/  FMUL.FTZ R25, R176, R25 ;  /* 0x00000019b0197220 */ /* 0x000fe40000410000 */
[----:B------:R-:W-:Y:S01]  /*78a0*/  FADD.FTZ R56, R227, -R56 ;  /* 0x80000038e3387221 */ /* 0x000fe20000010000 */
[----:B------:R-:W-:Y:S01]  /*78b0*/  SHF.L.U32 R186, R59, 0x10, RZ ;  /* 0x000000103bba7819 */ /* 0x000fe200000006ff */
[----:B------:R-:W-:Y:S02]  /*78c0*/  FMUL.FTZ R59, R179, R26 ;  /* 0x0000001ab33b7220 */ /* 0x000fe40000410000 */
[----:B------:R-:W-:-:S03]  /*78d0*/  FMUL.FTZ R56, R22, R56 ;  /* 0x0000003816387220 */ /* 0x000fc60000410000 */
[----:B------:R-:W-:Y:S01]  /*78e0*/  F2FP.BF16.F32.PACK_AB R59, R59, R189 ;  /* 0x000000bd3b3b723e */ /* 0x000fe200000010ff */
[C---:B------:R-:W-:Y:S01]  /*78f0*/  FMUL.FTZ R24, R56.reuse, R21 ;  /* 0x0000001538187220 */ /* 0x040fe20000410000 */
[----:B------:R-:W-:Y:S01]  /*7900*/  F2FP.BF16.F32.PACK_AB R26, R56, R58 ;  /* 0x0000003a381a723e */ /* 0x000fe200000010ff */
[-C--:B------:R-:W-:Y:S02]  /*7910*/  FFMA.FTZ R56, R13, R19.reuse, R20 ;  /* 0x000000130d387223 */ /* 0x080fe40000010014 */
[----:B------:R-:W-:Y:S01]  /*7920*/  FFMA.FTZ R186, R24, R186, R57 ;  /* 0x000000ba18ba7223 */ /* 0x000fe20000010039 */
[----:B------:R-:W-:Y:S01]  /*7930*/  FMUL.FTZ R24, R177, R24 ;  /* 0x00000018b1187220 */ /* 0x000fe20000410000 */
[----:B------:R-:W-:Y:S01]  /*7940*/  FADD.FTZ R56, R231, -R56 ;  /* 0x80000038e7387221 */ /* 0x000fe20000010000 */
[----:B------:R-:W-:-:S03]  /*7950*/  FFMA.FTZ R57, R9, R19, R20 ;  /* 0x0000001309397223 */ /* 0x000fc60000010014 */
[----:B------:R-:W-:Y:S01]  /*7960*/  F2FP.BF16.F32.PACK_AB R58, R24, R25 ;  /* 0x00000019183a723e */ /* 0x000fe200000010ff */
[----:B------:R-:W-:Y:S01]  /*7970*/  FMUL.FTZ R25, R22, R56 ;  /* 0x0000003816197220 */ /* 0x000fe20000410000 */
[----:B------:R-:W-:Y:S01]  /*7980*/  SHF.L.U32 R56, R185, 0x10, RZ ;  /* 0x00000010b9387819 */ /* 0x000fe200000006ff */
[----:B------:R-:W-:Y:S02]  /*7990*/  FADD.FTZ R57, R230, -R57 ;  /* 0x80000039e6397221 */ /* 0x000fe40000010000 */
[----:B------:R-:W-:Y:S02]  /*79a0*/  FMUL.FTZ R24, R25, R21 ;  /* 0x0000001519187220 */ /* 0x000fe40000410000 */
[----:B------:R-:W-:Y:S02]  /*79b0*/  FMUL.FTZ R57, R22, R57 ;  /* 0x0000003916397220 */ /* 0x000fe40000410000 */
[----:B------:R-:W-:Y:S01]  /*79c0*/  FFMA.FTZ R62, R24, R56, R62 ;  /* 0x00000038183e7223 */ /* 0x000fe2000001003e */
[----:B------:R-:W-:Y:S01]  /*79d0*/  PRMT R56, R185, 0x7632, R56 ;  /* 0x00007632b9387816 */ /* 0x000fe20000000038 */
[----:B------:R-:W-:Y:S01]  /*79e0*/  FMUL.FTZ R24, R182, R24 ;  /* 0x00000018b6187220 */ /* 0x000fe20000410000 */
[----:B------:R-:W-:-:S02]  /*79f0*/  F2FP.BF16.F32.PACK_AB R25, R57, R25 ;  /* 0x000000193919723e */ /* 0x000fc400000010ff */
[----:B------:R-:W-:Y:S01]  /*7a00*/  SHF.L.U32 R185, R56, 0x10, RZ ;  /* 0x0000001038b97819 */ /* 0x000fe200000006ff */
[----:B------:R-:W-:Y:S01]  /*7a10*/  FMUL.FTZ R56, R57, R21 ;  /* 0x0000001539387220 */ /* 0x000fe20000410000 */
[----:B------:R-:W-:-:S03]  /*7a20*/  FFMA.FTZ R57, R14, R19, R20 ;  /* 0x000000130e397223 */ /* 0x000fc60000010014 */
[----:B------:R-:W-:Y:S01]  /*7a30*/  FFMA.FTZ R63, R56, R185, R63 ;  /* 0x000000b9383f7223 */ /* 0x000fe2000001003f */
[----:B------:R-:W-:Y:S01]  /*7a40*/  FMUL.FTZ R56, R183, R56 ;  /* 0x00000038b7387220 */ /* 0x000fe20000410000 */
[----:B------:R-:W-:-:S04]  /*7a50*/  FADD.FTZ R185, R233, -R57 ;  /* 0x80000039e9b97221 */ /* 0x000fc80000010000 */
[----:B------:R-:W-:Y:S01]  /*7a60*/  F2FP.BF16.F32.PACK_AB R57, R56, R24 ;  /* 0x000000183839723e */ /* 0x000fe200000010ff */
[----:B------:R-:W-:Y:S01]  /*7a70*/  FMUL.FTZ R56, R22, R185 ;  /* 0x000000b916387220 */ /* 0x000fe20000410000 */
[C---:B------:R-:W-:Y:S02]  /*7a80*/  SHF.L.U32 R185, R184.reuse, 0x10, RZ ;  /* 0x00000010b8b97819 */ /* 0x040fe400000006ff */
[----:B------:R-:W-:Y:S01]  /*7a90*/  PRMT R184, R184, 0x7632, R184 ;  /* 0x00007632b8b87816 */ /* 0x000fe200000000b8 */
[----:B------:R-:W-:-:S03]  /*7aa0*/  FMUL.FTZ R24, R56, R21 ;  /* 0x0000001538187220 */ /* 0x000fc60000410000 */
[----:B------:R-:W-:Y:S01]  /*7ab0*/  SHF.L.U32 R184, R184, 0x10, RZ ;  /* 0x00000010b8b87819 */ /* 0x000fe200000006ff */
[----:B------:R-:W-:Y:S01]  /*7ac0*/  FFMA.FTZ R185, R24, R185, R60 ;  /* 0x000000b918b97223 */ /* 0x000fe2000001003c */
[----:B------:R-:W-:Y:S01]  /*7ad0*/  FFMA.FTZ R60, R10, R19, R20 ;  /* 0x000000130a3c7223 */ /* 0x000fe20000010014 */
[----:B------:R-:W-:-:S03]  /*7ae0*/  FMUL.FTZ R191, R180, R24 ;  /* 0x00000018b4bf7220 */ /* 0x000fc60000410000 */
[----:B------:R-:W-:-:S04]  /*7af0*/  FADD.FTZ R60, R232, -R60 ;  /* 0x8000003ce83c7221 */ /* 0x000fc80000010000 */
[----:B------:R-:W-:-:S04]  /*7b00*/  FMUL.FTZ R60, R22, R60 ;  /* 0x0000003c163c7220 */ /* 0x000fc80000410000 */
[C---:B------:R-:W-:Y:S01]  /*7b10*/  FMUL.FTZ R189, R60.reuse, R21 ;  /* 0x000000153cbd7220 */ /* 0x040fe20000410000 */
[----:B------:R-:W-:-:S03]  /*7b20*/  F2FP.BF16.F32.PACK_AB R24, R60, R56 ;  /* 0x000000383c18723e */ /* 0x000fc600000010ff */
[----:B------:R-:W-:Y:S01]  /*7b30*/  FFMA.FTZ R184, R189, R184, R61 ;  /* 0x000000b8bdb87223 */ /* 0x000fe2000001003d */
[----:B------:R-:W-:-:S05]  /*7b40*/  FMUL.FTZ R61, R181, R189 ;  /* 0x000000bdb53d7220 */ /* 0x000fca0000410000 */
[----:B------:R-:W-:Y:S01]  /*7b50*/  F2FP.BF16.F32.PACK_AB R56, R61, R191 ;  /* 0x000000bf3d38723e */ /* 0x000fe200000010ff */
[----:B------:R-:W-:Y:S06]  /*7b60*/  BRA `(.L_x_4979) ;  /* 0x0000000400007947 */ /* 0x000fec0003800000 */
.L_x_4978:
        /* <DEDUP_REMOVED lines=13> */
[----:B------:R-:W-:Y:S01]  /*7c40*/  FMUL.FTZ R59, R178, R189 ;  /* 0x000000bdb23b7220 */ /* 0x000fe20000410000 */
        /* <DEDUP_REMOVED lines=10> */
[----:B------:R-:W-:Y:S01]  /*7cf0*/  FFMA.FTZ R56, R8, R19, R20 ;  /* 0x0000001308387223 */ /* 0x000fe20000010014 */
[----:B------:R-:W-:-:S03]  /*7d00*/  FMUL.FTZ R58, R176, R58 ;  /* 0x0000003ab03a7220 */ /* 0x000fc60000410000 */
[----:B------:R-:W-:-:S04]  /*7d10*/  FADD.FTZ R56, R227, -R56 ;  /* 0x80000038e3387221 */ /* 0x000fc80000010000 */
[----:B------:R-:W-:-:S04]  /*7d20*/  FMUL.FTZ R56, R22, R56 ;  /* 0x0000003816387220 */ /* 0x000fc80000410000 */
[----:B------:R-:W-:-:S04]  /*7d30*/  FMUL.FTZ R56, R56, R21 ;  /* 0x0000001538387220 */ /* 0x000fc80000410000 */
[----:B------:R-:W-:Y:S01]  /*7d40*/  FFMA.FTZ R186, R56, R186, R57 ;  /* 0x000000ba38ba7223 */ /* 0x000fe20000010039 */
        /* <DEDUP_REMOVED lines=32> */
[----:B------:R-:W-:-:S05]  /*7f50*/  FMUL.FTZ R60, R181, R60 ;  /* 0x0000003cb53c7220 */ /* 0x000fca0000410000 */
[----:B------:R-:W-:-:S07]  /*7f60*/  F2FP.BF16.F32.PACK_AB R56, R60, R56 ;  /* 0x000000383c38723e */ /* 0x000fce00000010ff */
.L_x_4979:
        /* <DEDUP_REMOVED lines=13> */
.L_x_4977:
[----:B------:R-:W-:Y:S05]  /*8040*/  BSYNC.RECONVERGENT B2 ;  /* 0x0000000000027941 */ /* 0x000fea0003800200 */
.L_x_4976:
[----:B------:R-:W-:Y:S05]  /*8050*/  @!P5 BRA `(.L_x_4980) ;  /* 0x0000004400bcd947 */ /* 0x000fea0003800000 */
[----:B------:R-:W0:Y:S02]  /*8060*/  LDC.64 R184, c[0x0][0x390] ;  /* 0x0000e400ffb87b82 */ /* 0x000e240000000a00 */
[----:B0-----:R-:W-:-:S06]  /*8070*/  IMAD.WIDE.U32 R184, R18, 0x10, R184 ;  /* 0x0000001012b87825 */ /* 0x001fcc00078e00b8 */
[----:B------:R-:W5:Y:S01]  /*8080*/  LDG.E.128 R184, desc[UR6][R184.64] ;  /* 0x00000006b8b87981 */ /* 0x000f62000c1e1d00 */
[----:B------:R-:W-:-:S04]  /*8090*/  ISETP.NE.U32.AND P1, PT, RZ, UR12, PT ;  /* 0x0000000cff007c0c */ /* 0x000fc8000bf25070 */
[----:B------:R-:W-:-:S13]  /*80a0*/  ISETP.NE.AND.EX P1, PT, RZ, UR13, PT, P1 ;  /* 0x0000000dff007c0c */ /* 0x000fda000bf25310 */
[----:B------:R-:W-:Y:S05]  /*80b0*/  @!P1 BRA `(.L_x_4981) ;  /* 0x0000000400149947 */ /* 0x000fea0003800000 */
[-CC-:B-----5:R-:W-:Y:S01]  /*80c0*/  FFMA.FTZ R24, R2, R19.reuse, R20.reuse ;  /* 0x0000001302187223 */ /* 0x1a0fe20000010014 */
[----:B------:R-:W-:Y:S01]  /*80d0*/  FFMA.FTZ R25, R214, R19, R20 ;  /* 0x00000013d6197223 */ /* 0x000fe20000010014 */
[----:B------:R-:W-:Y:S02]  /*80e0*/  PRMT R26, R187, 0x7632, R26 ;  /* 0x00007632bb1a7816 */ /* 0x000fe4000000001a */
        /* <DEDUP_REMOVED lines=10> */
[----:B------:R-:W-:Y:S01]  /*8190*/  FFMA.FTZ R25, R5, R19, R20 ;  /* 0x0000001305197223 */ /* 0x000fe20000010014 */
[----:B------:R-:W-:Y:S02]  /*81a0*/  FMUL.FTZ R24, R171, R24 ;  /* 0x00000018ab187220 */ /* 0x000fe40000410000 */
[--C-:B------:R-:W-:Y:S01]  /*81b0*/  FFMA.FTZ R188, R26, R51, R50.reuse ;  /* 0x000000331abc7223 */ /* 0x100fe20000010032 */
[----:B------:R-:W-:Y:S01]  /*81c0*/  FMUL.FTZ R26, R170, R26 ;  /* 0x0000001aaa1a7220 */ /* 0x000fe20000410000 */
[----:B------:R-:W-:Y:S01]  /*81d0*/  FADD.FTZ R25, R220, -R25 ;  /* 0x80000019dc197221 */ /* 0x000fe20000010000 */
[----:B------:R-:W-:-:S03]  /*81e0*/  PRMT R50, R186, 0x7632, R50 ;  /* 0x00007632ba327816 */ /* 0x000fc60000000032 */
[----:B------:R-:W-:Y:S01]  /*81f0*/  F2FP.BF16.F32.PACK_AB R51, R24, R26 ;  /* 0x0000001a1833723e */ /* 0x000fe200000010ff */
[----:B------:R-:W-:Y:S01]  /*8200*/  FMUL.FTZ R26, R22, R25 ;  /* 0x00000019161a7220 */ /* 0x000fe20000410000 */
[----:B------:R-:W-:Y:S02]  /*8210*/  SHF.L.U32 R25, R186, 0x10, RZ ;  /* 0x00000010ba197819 */ /* 0x000fe400000006ff */
[----:B------:R-:W-:Y:S01]  /*8220*/  SHF.L.U32 R50, R50, 0x10, RZ ;  /* 0x0000001032327819 */ /* 0x000fe200000006ff */
[----:B------:R-:W-:-:S04]  /*8230*/  FMUL.FTZ R24, R26, R21 ;  /* 0x000000151a187220 */ /* 0x000fc80000410000 */
[----:B------:R-:W-:Y:S01]  /*8240*/  FFMA.FTZ R187, R24, R25, R48 ;  /* 0x0000001918bb7223 */ /* 0x000fe20000010030 */
[----:B------:R-:W-:Y:S01]  /*8250*/  FFMA.FTZ R25, R3, R19, R20 ;  /* 0x0000001303197223 */ /* 0x000fe20000010014 */
[----:B------:R-:W-:-:S03]  /*8260*/  FMUL.FTZ R24, R168, R24 ;  /* 0x00000018a8187220 */ /* 0x000fc60000410000 */
[----:B------:R-:W-:-:S04]  /*8270*/  FADD.FTZ R25, R219, -R25 ;  /* 0x80000019db197221 */ /* 0x000fc80000010000 */
[----:B------:R-:W-:-:S04]  /*8280*/  FMUL.FTZ R48, R22, R25 ;  /* 0x0000001916307220 */ /* 0x000fc80000410000 */
[C---:B------:R-:W-:Y:S01]  /*8290*/  FMUL.FTZ R25, R48.reuse, R21 ;  /* 0x0000001530197220 */ /* 0x040fe20000410000 */
[----:B------:R-:W-:Y:S01]  /*82a0*/  F2FP.BF16.F32.PACK_AB R26, R48, R26 ;  /* 0x0000001a301a723e */ /* 0x000fe200000010ff */
[----:B------:R-:W-:Y:S02]  /*82b0*/  FFMA.FTZ R48, R6, R19, R20 ;  /* 0x0000001306307223 */ /* 0x000fe40000010014 */
        /* <DEDUP_REMOVED lines=29> */
[C---:B------:R-:W-:Y:S01]  /*8490*/  FMUL.FTZ R21, R19.reuse, R21 ;  /* 0x0000001513157220 */ /* 0x040fe20000410000 */
[----:B------:R-:W-:Y:S02]  /*84a0*/  F2FP.BF16.F32.PACK_AB R24, R19, R24 ;  /* 0x000000181318723e */ /* 0x000fe400000010ff */
[----:B------:R-:W-:Y:S01]  /*84b0*/  FFMA.FTZ R52, R48, R185, R52 ;  /* 0x000000b930347223 */ /* 0x000fe20000010034 */
[----:B------:R-:W-:Y:S01]  /*84c0*/  FFMA.FTZ R22, R21, R20, R53 ;  /* 0x0000001415167223 */ /* 0x000fe20000010035 */
[----:B------:R-:W-:Y:S01]  /*84d0*/  FMUL.FTZ R20, R172, R48 ;  /* 0x00000030ac147220 */ /* 0x000fe20000410000 */
[----:B------:R-:W-:-:S05]  /*84e0*/  FMUL.FTZ R21, R173, R21 ;  /* 0x00000015ad157220 */ /* 0x000fca0000410000 */
[----:B------:R-:W-:Y:S01]  /*84f0*/  F2FP.BF16.F32.PACK_AB R48, R21, R20 ;  /* 0x000000141530723e */ /* 0x000fe200000010ff */
[----:B------:R-:W-:Y:S06]  /*8500*/  BRA `(.L_x_4982) ;  /* 0x0000000400007947 */ /* 0x000fec0003800000 */
.L_x_4981:
[----:B-----5:R-:W-:Y:S01]  /*8510*/  FFMA.FTZ R188, R2, R19, R20 ;  /* 0x0000001302bc7223 */ /* 0x020fe20000010014 */
[C---:B------:R-:W-:Y:S02]  /*8520*/  PRMT R190, R187.reuse, 0x7632, R190 ;  /* 0x00007632bbbe7816 */ /* 0x040fe400000000be */
        /* <DEDUP_REMOVED lines=56> */
[----:B------:R-:W-:-:S03]  /*88b0*/  FMUL.FTZ R19, R19, R21 ;  /* 0x0000001513137220 */ /* 0x000fc60000410000 */
[----:B------:R-:W-:Y:S01]  /*88c0*/  FFMA.FTZ R52, R48, R185, R52 ;  /* 0x000000b930347223 */ /* 0x000fe20000010034 */
[----:B------:R-:W-:Y:S01]  /*88d0*/  FFMA.FTZ R22, R19, R20, R53 ;  /* 0x0000001413167223 */ /* 0x000fe20000010035 */
[----:B------:R-:W-:Y:S01]  /*88e0*/  FMUL.FTZ R20, R172, R48 ;  /* 0x00000030ac147220 */ /* 0x000fe20000410000 */
[----:B------:R-:W-:-:S05]  /*88f0*/  FMUL.FTZ R19, R173, R19 ;  /* 0x00000013ad137220 */ /* 0x000fca0000410000 */
[----:B------:R-:W-:-:S07]  /*8900*/  F2FP.BF16.F32.PACK_AB R48, R19, R20 ;  /* 0x000000141330723e */ /* 0x000fce00000010ff */
.L_x_4982:
        /* <DEDUP_REMOVED lines=12> */
.L_x_4963:
        /* <DEDUP_REMOVED lines=9> */
[----:B------:R-:W3:Y:S04]  /*8a60*/  LDL R228, [R1] ;  /* 0x0000000001e47983 */ /* 0x000ee80000100800 */
[----:B------:R0:W-:Y:S04]  /*8a70*/  STL [R1+0x12c], R5 ;  /* 0x00012c0501007387 */ /* 0x0001e80000100800 */
[----:B0-----:R-:W4:Y:S04]  /*8a80*/  LDL R5, [R1+0x4] ;  /* 0x0000040001057983 */ /* 0x001f280000100800 */
[----:B------:R0:W-:Y:S04]  /*8a90*/  STL [R1+0x128], R4 ;  /* 0x0001280401007387 */ /* 0x0001e80000100800 */
[----:B0-----:R-:W3:Y:S01]  /*8aa0*/  LDL R4, [R1+0x8] ;  /* 0x0000080001047983 */ /* 0x001ee20000100800 */
[----:B------:R-:W-:Y:S01]  /*8ab0*/  FFMA.FTZ R190, R0, R19, R20 ;  /* 0x0000001300be7223 */ /* 0x000fe20000010014 */
[----:B------:R-:W-:-:S02]  /*8ac0*/  SHF.L.U32 R188, R44, 0x10, RZ ;  /* 0x000000102cbc7819 */ /* 0x000fc400000006ff */
[----:B------:R-:W-:Y:S01]  /*8ad0*/  PRMT R189, R44, 0x7632, R189 ;  /* 0x000076322cbd7816 */ /* 0x000fe200000000bd */
[----:B------:R-:W-:Y:S01]  /*8ae0*/  FADD.FTZ R190, R212, -R190 ;  /* 0x800000bed4be7221 */ /* 0x000fe20000010000 */
[----:B------:R0:W-:Y:S02]  /*8af0*/  STL [R1+0x124], R3 ;  /* 0x0001240301007387 */ /* 0x0001e40000100800 */
[----:B------:R-:W-:Y:S01]  /*8b00*/  SHF.L.U32 R189, R189, 0x10, RZ ;  /* 0x00000010bdbd7819 */ /* 0x000fe200000006ff */
[----:B-----5:R-:W-:Y:S01]  /*8b10*/  FFMA.FTZ R190, R22, R190, R188 ;  /* 0x000000be16be7223 */ /* 0x020fe200000100bc */
[----:B------:R-:W-:Y:S01]  /*8b20*/  FFMA.FTZ R188, R211, R19, R20 ;  /* 0x00000013d3bc7223 */ /* 0x000fe20000010014 */
[----:B------:R1:W-:Y:S04]  /*8b30*/  STL [R1+0x120], R2 ;  /* 0x0001200201007387 */ /* 0x0003e80000100800 */
[----:B0-----:R-:W4:Y:S04]  /*8b40*/  LDL R3, [R1+0x78] ;  /* 0x0000780001037983 */ /* 0x001f280000100800 */
[----:B-1----:R-:W4:Y:S01]  /*8b50*/  LDL R2, [R1+0x60] ;  /* 0x0000600001027983 */ /* 0x002f220000100800 */
[----:B--2---:R-:W-:Y:S01]  /*8b60*/  FADD.FTZ R188, R191, -R188 ;  /* 0x800000bcbfbc7221 */ /* 0x004fe20000010000 */
[----:B------:R-:W-:-:S02]  /*8b70*/  SHF.L.U32 R191, R184, 0x10, RZ ;  /* 0x00000010b8bf7819 */ /* 0x000fc400000006ff */
[----:B------:R-:W-:Y:S01]  /*8b80*/  PRMT R184, R184, 0x7632, R184 ;  /* 0x00007632b8b87816 */ /* 0x000fe200000000b8 */
[----:B------:R-:W-:Y:S01]  /*8b90*/  FFMA.FTZ R196, R22, R188, R189 ;  /* 0x000000bc16c47223 */ /* 0x000fe200000100bd */
[----:B------:R-:W-:Y:S01]  /*8ba0*/  FMUL.FTZ R188, R190, R21 ;  /* 0x00000015bebc7220 */ /* 0x000fe20000410000 */
[----:B------:R-:W-:Y:S02]  /*8bb0*/  SHF.L.U32 R189, R45, 0x10, RZ ;  /* 0x000000102dbd7819 */ /* 0x000fe400000006ff */
[----:B------:R-:W-:Y:S01]  /*8bc0*/  SHF.L.U32 R184, R184, 0x10, RZ ;  /* 0x00000010b8b87819 */ /* 0x000fe200000006ff */
[----:B------:R-:W-:Y:S01]  /*8bd0*/  FFMA.FTZ R191, R188, R191, R84 ;  /* 0x000000bfbcbf7223 */ /* 0x000fe20000010054 */
[----:B------:R-:W-:Y:S01]  /*8be0*/  FFMA.FTZ R84, R210, R19, R20 ;  /* 0x00000013d2547223 */ /* 0x000fe20000010014 */
[----:B------:R-:W-:-:S03]  /*8bf0*/  SHF.L.U32 R190, R185, 0x10, RZ ;  /* 0x00000010b9be7819 */ /* 0x000fc600000006ff */
[----:B---3--:R-:W-:Y:S02]  /*8c00*/  FADD.FTZ R84, R4, -R84 ;  /* 0x8000005404547221 */ /* 0x008fe40000010000 */
[----:B------:R-:W2:Y:S02]  /*8c10*/  LDL R4, [R1+0x70] ;  /* 0x0000700001047983 */ /* 0x000ea40000100800 */
[----:B------:R-:W-:Y:S01]  /*8c20*/  FFMA.FTZ R189, R22, R84, R189 ;  /* 0x0000005416bd7223 */ /* 0x000fe200000100bd */
[----:B------:R-:W-:-:S04]  /*8c30*/  FMUL.FTZ R84, R196, R21 ;  /* 0x00000015c4547220 */ /* 0x000fc80000410000 */
[----:B------:R-:W-:Y:S01]  /*8c40*/  FFMA.FTZ R184, R84, R184, R85 ;  /* 0x000000b854b87223 */ /* 0x000fe20000010055 */
[----:B------:R-:W-:Y:S01]  /*8c50*/  FMUL.FTZ R85, R189, R21 ;  /* 0x00000015bd557220 */ /* 0x000fe20000410000 */
[----:B------:R-:W-:-:S03]  /*8c60*/  FFMA.FTZ R189, R209, R19, R20 ;  /* 0x00000013d1bd7223 */ /* 0x000fc60000010014 */
[--C-:B------:R-:W-:Y:S01]  /*8c70*/  FFMA.FTZ R190, R85, R190, R86.reuse ;  /* 0x000000be55be7223 */ /* 0x100fe20000010056 */
[----:B------:R-:W-:-:S04]  /*8c80*/  PRMT R86, R45, 0x7632, R86 ;  /* 0x000076322d567816 */ /* 0x000fc80000000056 */
[----:B------:R-:W-:Y:S01]  /*8c90*/  SHF.L.U32 R196, R86, 0x10, RZ ;  /* 0x0000001056c47819 */ /* 0x000fe200000006ff */
[----:B----4-:R-:W-:Y:S02]  /*8ca0*/  FADD.FTZ R86, R5, -R189 ;  /* 0x800000bd05567221 */ /* 0x010fe40000010000 */
[----:B------:R-:W3:Y:S02]  /*8cb0*/  LDL R5, [R1+0x68] ;  /* 0x0000680001057983 */ /* 0x000ee40000100800 */
[----:B------:R-:W-:Y:S01]  /*8cc0*/  FFMA.FTZ R189, R22, R86, R196 ;  /* 0x0000005616bd7223 */ /* 0x000fe200000100c4 */
[----:B------:R-:W-:-:S04]  /*8cd0*/  PRMT R86, R185, 0x7632, R86 ;  /* 0x00007632b9567816 */ /* 0x000fc80000000056 */
[----:B------:R-:W-:Y:S01]  /*8ce0*/  SHF.L.U32 R185, R86, 0x10, RZ ;  /* 0x0000001056b97819 */ /* 0x000fe200000006ff */
[----:B------:R-:W-:-:S04]  /*8cf0*/  FMUL.FTZ R86, R189, R21 ;  /* 0x00000015bd567220 */ /* 0x000fc80000410000 */
[----:B------:R-:W-:Y:S01]  /*8d00*/  FFMA.FTZ R185, R86, R185, R87 ;  /* 0x000000b956b97223 */ /* 0x000fe20000010057 */
[----:B------:R-:W-:Y:S01]  /*8d10*/  FFMA.FTZ R87, R208, R19, R20 ;  /* 0x00000013d0577223 */ /* 0x000fe20000010014 */
[----:B------:R-:W-:-:S03]  /*8d20*/  SHF.L.U32 R189, R46, 0x10, RZ ;  /* 0x000000102ebd7819 */ /* 0x000fc600000006ff */
[----:B------:R-:W-:-:S04]  /*8d30*/  FADD.FTZ R87, R228, -R87 ;  /* 0x80000057e4577221 */ /* 0x000fc80000010000 */
[----:B------:R-:W-:Y:S01]  /*8d40*/  FFMA.FTZ R87, R22, R87, R189 ;  /* 0x0000005716577223 */ /* 0x000fe200000100bd */
[----:B------:R-:W-:-:S03]  /*8d50*/  SHF.L.U32 R189, R186, 0x10, RZ ;  /* 0x00000010babd7819 */ /* 0x000fc600000006ff */
[----:B------:R-:W-:Y:S01]  /*8d60*/  FMUL.FTZ R87, R87, R21 ;  /* 0x0000001557577220 */ /* 0x000fe20000410000 */
[----:B------:R-:W-:-:S03]  /*8d70*/  FFMA.FTZ R196, R207, R19, R20 ;  /* 0x00000013cfc47223 */ /* 0x000fc60000010014 */
[--C-:B------:R-:W-:Y:S01]  /*8d80*/  FFMA.FTZ R189, R87, R189, R80.reuse ;  /* 0x000000bd57bd7223 */ /* 0x100fe20000010050 */
[----:B------:R-:W-:-:S04]  /*8d90*/  PRMT R80, R46, 0x7632, R80 ;  /* 0x000076322e507816 */ /* 0x000fc80000000050 */
[----:B------:R-:W-:Y:S01]  /*8da0*/  SHF.L.U32 R228, R80, 0x10, RZ ;  /* 0x0000001050e47819 */ /* 0x000fe200000006ff */
[----:B------:R-:W-:-:S04]  /*8db0*/  FADD.FTZ R80, R252, -R196 ;  /* 0x800000c4fc507221 */ /* 0x000fc80000010000 */
        /* <DEDUP_REMOVED lines=9> */
[----:B------:R-:W-:Y:S01]  /*8e50*/  SHF.L.U32 R196, R187, 0x10, RZ ;  /* 0x00000010bbc47819 */ /* 0x000fe200000006ff */
[----:B------:R-:W-:Y:S02]  /*8e60*/  FFMA.FTZ R228, R205, R19, R20 ;  /* 0x00000013cde47223 */ /* 0x000fe40000010014 */
[----:B------:R-:W-:-:S04]  /*8e70*/  FMUL.FTZ R81, R81, R21 ;  /* 0x0000001551517220 */ /* 0x000fc80000410000 */
[----:B------:R-:W-:Y:S01]  /*8e80*/  FFMA.FTZ R196, R81, R196, R82 ;  /* 0x000000c451c47223 */ /* 0x000fe20000010052 */
[--C-:B------:R-:W-:Y:S01]  /*8e90*/  FADD.FTZ R82, R250, -R228.reuse ;  /* 0x800000e4fa527221 */ /* 0x100fe20000010000 */
[----:B------:R-:W-:-:S04]  /*8ea0*/  PRMT R228, R47, 0x7632, R228 ;  /* 0x000076322fe47816 */ /* 0x000fc800000000e4 */
[----:B------:R-:W-:-:S05]  /*8eb0*/  SHF.L.U32 R228, R228, 0x10, RZ ;  /* 0x00000010e4e47819 */ /* 0x000fca00000006ff */
[----:B------:R-:W-:Y:S01]  /*8ec0*/  FFMA.FTZ R228, R22, R82, R228 ;  /* 0x0000005216e47223 */ /* 0x000fe200000100e4 */
[----:B------:R-:W-:-:S04]  /*8ed0*/  PRMT R82, R187, 0x7632, R82 ;  /* 0x00007632bb527816 */ /* 0x000fc80000000052 */
[----:B------:R-:W-:Y:S01]  /*8ee0*/  SHF.L.U32 R187, R82, 0x10, RZ ;  /* 0x0000001052bb7819 */ /* 0x000fe200000006ff */
[----:B------:R-:W-:Y:S02]  /*8ef0*/  FMUL.FTZ R82, R228, R21 ;  /* 0x00000015e4527220 */ /* 0x000fe40000410000 */
[----:B------:R-:W4:Y:S02]  /*8f00*/  LDL R228, [R1+0x74] ;  /* 0x0000740001e47983 */ /* 0x000f240000100800 */
[----:B------:R-:W-:Y:S02]  /*8f10*/  FFMA.FTZ R187, R82, R187, R83 ;  /* 0x000000bb52bb7223 */ /* 0x000fe40000010053 */
[----:B------:R-:W4:Y:S01]  /*8f20*/  LDL R83, [R1+0x6c] ;  /* 0x00006c0001537983 */ /* 0x000f220000100800 */
[----:B------:R-:W-:Y:S01]  /*8f30*/  FMUL.FTZ R85, R3, R85 ;  /* 0x0000005503557220 */ /* 0x000fe20000410000 */
[----:B------:R-:W-:Y:S01]  /*8f40*/  FMUL.FTZ R87, R2, R87 ;  /* 0x0000005702577220 */ /* 0x000fe20000410000 */
[----:B--2---:R-:W-:Y:S01]  /*8f50*/  FMUL.FTZ R188, R4, R188 ;  /* 0x000000bc04bc7220 */ /* 0x004fe20000410000 */
[----:B---3--:R-:W-:-:S02]  /*8f60*/  FMUL.FTZ R81, R5, R81 ;  /* 0x0000005105517220 */ /* 0x008fc40000410000 */
[----:B------:R0:W5:Y:S01]  /*8f70*/  LDL.LU R5, [R1+0x12c] ;  /* 0x00012c0001057983 */ /* 0x0001620000300800 */
[----:B----4-:R-:W-:-:S03]  /*8f80*/  FMUL.FTZ R83, R83, R82 ;  /* 0x0000005253537220 */ /* 0x010fc60000410000 */
[----:B------:R-:W2:Y:S02]  /*8f90*/  LDL R82, [R1+0x64] ;  /* 0x0000640001527983 */ /* 0x000ea40000100800 */
[----:B------:R-:W-:Y:S02]  /*8fa0*/  F2FP.BF16.F32.PACK_AB R83, R83, R81 ;  /* 0x000000515353723e */ /* 0x000fe400000010ff */
[----:B------:R-:W3:Y:S04]  /*8fb0*/  LDL R81, [R1+0x7c] ;  /* 0x00007c0001517983 */ /* 0x000ee80000100800 */
[----:B------:R0:W5:Y:S04]  /*8fc0*/  LDL.LU R4, [R1+0x128] ;  /* 0x0001280001047983 */ /* 0x0001680000300800 */
[----:B------:R0:W5:Y:S04]  /*8fd0*/  LDL.LU R3, [R1+0x124] ;  /* 0x0001240001037983 */ /* 0x0001680000300800 */
[----:B------:R0:W5:Y:S01]  /*8fe0*/  LDL.LU R2, [R1+0x120] ;  /* 0x0001200001027983 */ /* 0x0001620000300800 */
[----:B--2---:R-:W-:Y:S01]  /*8ff0*/  FMUL.FTZ R82, R82, R80 ;  /* 0x0000005052527220 */ /* 0x004fe20000410000 */
[----:B------:R-:W-:Y:S01]  /*9000*/  FMUL.FTZ R80, R228, R84 ;  /* 0x00000054e4507220 */ /* 0x000fe20000410000 */
[----:B---3--:R-:W-:-:S03]  /*9010*/  FMUL.FTZ R81, R81, R86 ;  /* 0x0000005651517220 */ /* 0x008fc60000410000 */
[----:B------:R-:W-:Y:S02]  /*9020*/  F2FP.BF16.F32.PACK_AB R82, R82, R87 ;  /* 0x000000575252723e */ /* 0x000fe400000010ff */
[----:B------:R-:W-:Y:S02]  /*9030*/  F2FP.BF16.F32.PACK_AB R80, R80, R188 ;  /* 0x000000bc5050723e */ /* 0x000fe400000010ff */
[----:B------:R-:W-:Y:S01]  /*9040*/  F2FP.BF16.F32.PACK_AB R81, R81, R85 ;  /* 0x000000555151723e */ /* 0x000fe200000010ff */
[----:B0-----:R-:W-:Y:S06]  /*9050*/  BRA `(.L_x_4986) ;  /* 0x0000000400707947 */ /* 0x001fec0003800000 */
.L_x_4985:
[----:B------:R-:W2:Y:S01]  /*9060*/  LDL R188, [R1] ;  /* 0x0000000001bc7983 */ /* 0x000ea20000100800 */
[----:B------:R-:W-:Y:S01]  /*9070*/  PRMT R27, R47, 0x7632, R27 ;  /* 0x000076322f1b7816 */ /* 0x000fe2000000001b */
[-CC-:B------:R-:W-:Y:S01]  /*9080*/  FFMA.FTZ R24, R205, R19.reuse, R20.reuse ;  /* 0x00000013cd187223 */ /* 0x180fe20000010014 */
[-CC-:B------:R-:W-:Y:S01]  /*9090*/  FFMA.FTZ R26, R208, R19.reuse, R20.reuse ;  /* 0x00000013d01a7223 */ /* 0x180fe20000010014 */
[----:B------:R-:W-:Y:S01]  /*90a0*/  FFMA.FTZ R25, R206, R19, R20 ;  /* 0x00000013ce197223 */ /* 0x000fe20000010014 */
[----:B------:R-:W-:Y:S01]  /*90b0*/  SHF.L.U32 R27, R27, 0x10, RZ ;  /* 0x000000101b1b7819 */ /* 0x000fe200000006ff */
[----:B------:R-:W-:Y:S01]  /*90c0*/  FADD.FTZ R24, R250, -R24 ;  /* 0x80000018fa187221 */ /* 0x000fe20000010000 */
[----:B------:R-:W3:Y:S01]  /*90d0*/  LDL R228, [R1+0x64] ;  /* 0x0000640001e47983 */ /* 0x000ee20000100800 */
[----:B------:R-:W-:Y:S02]  /*90e0*/  FADD.FTZ R25, R251, -R25 ;  /* 0x80000019fb197221 */ /* 0x000fe40000010000 */
[----:B-----5:R-:W-:Y:S01]  /*90f0*/  FFMA.FTZ R27, R22, R24, R27 ;  /* 0x00000018161b7223 */ /* 0x020fe2000001001b */
[----:B------:R-:W-:Y:S01]  /*9100*/  SHF.L.U32 R24, R46, 0x10, RZ ;  /* 0x000000102e187819 */ /* 0x000fe200000006ff */
[----:B------:R-:W4:Y:S04]  /*9110*/  LDL R190, [R1+0x60] ;  /* 0x0000600001be7983 */ /* 0x000f280000100800 */
[----:B------:R-:W3:Y:S01]  /*9120*/  LDL R191, [R1+0x7c] ;  /* 0x00007c0001bf7983 */ /* 0x000ee20000100800 */
[----:B--2---:R-:W-:Y:S01]  /*9130*/  FADD.FTZ R26, R188, -R26 ;  /* 0x8000001abc1a7221 */ /* 0x004fe20000010000 */
[----:B------:R-:W-:-:S05]  /*9140*/  SHF.L.U32 R188, R47, 0x10, RZ ;  /* 0x000000102fbc7819 */ /* 0x000fca00000006ff */
[C---:B------:R-:W-:Y:S01]  /*9150*/  FFMA.FTZ R188, R22.reuse, R25, R188 ;  /* 0x0000001916bc7223 */ /* 0x040fe200000100bc */
[C---:B------:R-:W-:Y:S01]  /*9160*/  PRMT R25, R187.reuse, 0x7632, R25 ;  /* 0x00007632bb197816 */ /* 0x040fe20000000019 */
[----:B------:R-:W-:Y:S01]  /*9170*/  FFMA.FTZ R26, R22, R26, R24 ;  /* 0x0000001a161a7223 */ /* 0x000fe20000010018 */
[----:B------:R-:W-:Y:S01]  /*9180*/  SHF.L.U32 R187, R187, 0x10, RZ ;  /* 0x00000010bbbb7819 */ /* 0x000fe200000006ff */
[----:B------:R-:W-:-:S04]  /*9190*/  FMUL.FTZ R24, R188, R21 ;  /* 0x00000015bc187220 */ /* 0x000fc80000410000 */
[----:B------:R-:W-:Y:S01]  /*91a0*/  FFMA.FTZ R196, R24, R187, R82 ;  /* 0x000000bb18c47223 */ /* 0x000fe20000010052 */
[----:B------:R-:W-:Y:S01]  /*91b0*/  SHF.L.U32 R82, R25, 0x10, RZ ;  /* 0x0000001019527819 */ /* 0x000fe200000006ff */
[CC--:B------:R-:W-:Y:S01]  /*91c0*/  FMUL.FTZ R25, R27.reuse, R21.reuse ;  /* 0x000000151b197220 */ /* 0x0c0fe20000410000 */
[----:B------:R-:W-:Y:S02]  /*91d0*/  F2FP.BF16.F32.PACK_AB R27, R27, R188 ;  /* 0x000000bc1b1b723e */ /* 0x000fe400000010ff */
[----:B------:R-:W2:Y:S01]  /*91e0*/  LDL R188, [R1+0x8] ;  /* 0x0000080001bc7983 */ /* 0x000ea20000100800 */
[----:B------:R-:W-:Y:S01]  /*91f0*/  FFMA.FTZ R187, R25, R82, R83 ;  /* 0x0000005219bb7223 */ /* 0x000fe20000010053 */
[----:B------:R-:W-:Y:S01]  /*9200*/  SHF.L.U32 R83, R186, 0x10, RZ ;  /* 0x00000010ba537819 */ /* 0x000fe200000006ff */
        /* <DEDUP_REMOVED lines=10> */
[----:B------:R-:W-:Y:S01]  /*92b0*/  F2FP.BF16.F32.PACK_AB R26, R80, R26 ;  /* 0x0000001a501a723e */ /* 0x000fe200000010ff */
[----:B------:R-:W-:Y:S02]  /*92c0*/  FFMA.FTZ R80, R210, R19, R20 ;  /* 0x00000013d2507223 */ /* 0x000fe40000010014 */
[----:B------:R-:W-:Y:S02]  /*92d0*/  FFMA.FTZ R186, R83, R186, R81 ;  /* 0x000000ba53ba7223 */ /* 0x000fe40000010051 */
[----:B------:R-:W3:Y:S01]  /*92e0*/  LDL R81, [R1+0x6c] ;  /* 0x00006c0001517983 */ /* 0x000ee20000100800 */
[----:B--2---:R-:W-:-:S03]  /*92f0*/  FADD.FTZ R188, R188, -R80 ;  /* 0x80000050bcbc7221 */ /* 0x004fc60000010000 */
[----:B------:R-:W2:Y:S01]  /*9300*/  LDL R80, [R1+0x68] ;  /* 0x0000680001507983 */ /* 0x000ea20000100800 */
[----:B----4-:R-:W-:Y:S01]  /*9310*/  FMUL.FTZ R82, R190, R82 ;  /* 0x00000052be527220 */ /* 0x010fe20000410000 */
[----:B--2---:R-:W-:Y:S01]  /*9320*/  FMUL.FTZ R24, R80, R24 ;  /* 0x0000001850187220 */ /* 0x004fe20000410000 */
[----:B---3--:R-:W-:Y:S01]  /*9330*/  FMUL.FTZ R80, R81, R25 ;  /* 0x0000001951507220 */ /* 0x008fe20000410000 */
[----:B------:R-:W-:Y:S01]  /*9340*/  SHF.L.U32 R25, R45, 0x10, RZ ;  /* 0x000000102d197819 */ /* 0x000fe200000006ff */
[----:B------:R-:W-:Y:S02]  /*9350*/  FMUL.FTZ R81, R228, R83 ;  /* 0x00000053e4517220 */ /* 0x000fe40000410000 */
[----:B------:R-:W2:Y:S02]  /*9360*/  LDL R228, [R1+0x74] ;  /* 0x0000740001e47983 */ /* 0x000ea40000100800 */
[----:B------:R-:W-:Y:S01]  /*9370*/  FFMA.FTZ R25, R22, R188, R25 ;  /* 0x000000bc16197223 */ /* 0x000fe20000010019 */
[----:B------:R-:W-:Y:S01]  /*9380*/  F2FP.BF16.F32.PACK_AB R83, R80, R24 ;  /* 0x000000185053723e */ /* 0x000fe200000010ff */
[----:B------:R-:W3:Y:S01]  /*9390*/  LDL R188, [R1+0x70] ;  /* 0x0000700001bc7983 */ /* 0x000ee20000100800 */
[----:B------:R-:W-:Y:S01]  /*93a0*/  SHF.L.U32 R80, R185, 0x10, RZ ;  /* 0x00000010b9507819 */ /* 0x000fe200000006ff */
[----:B------:R-:W-:-:S04]  /*93b0*/  FMUL.FTZ R24, R25, R21 ;  /* 0x0000001519187220 */ /* 0x000fc80000410000 */
[----:B------:R-:W-:Y:S02]  /*93c0*/  FFMA.FTZ R190, R24, R80, R86 ;  /* 0x0000005018be7223 */ /* 0x000fe40000010056 */
[----:B------:R-:W4:Y:S01]  /*93d0*/  LDL R86, [R1+0x4] ;  /* 0x0000040001567983 */ /* 0x000f220000100800 */
[----:B------:R-:W-:Y:S01]  /*93e0*/  F2FP.BF16.F32.PACK_AB R82, R81, R82 ;  /* 0x000000525152723e */ /* 0x000fe200000010ff */
[----:B------:R-:W-:Y:S01]  /*93f0*/  FFMA.FTZ R81, R209, R19, R20 ;  /* 0x00000013d1517223 */ /* 0x000fe20000010014 */
[----:B------:R-:W-:-:S04]  /*9400*/  PRMT R80, R45, 0x7632, R80 ;  /* 0x000076322d507816 */ /* 0x000fc80000000050 */
[----:B------:R-:W-:Y:S01]  /*9410*/  SHF.L.U32 R80, R80, 0x10, RZ ;  /* 0x0000001050507819 */ /* 0x000fe200000006ff */
[----:B----4-:R-:W-:-:S04]  /*9420*/  FADD.FTZ R81, R86, -R81 ;  /* 0x8000005156517221 */ /* 0x010fc80000010000 */
[----:B------:R-:W-:Y:S01]  /*9430*/  FFMA.FTZ R80, R22, R81, R80 ;  /* 0x0000005116507223 */ /* 0x000fe20000010050 */
[----:B------:R-:W-:-:S04]  /*9440*/  PRMT R81, R185, 0x7632, R81 ;  /* 0x00007632b9517816 */ /* 0x000fc80000000051 */
[----:B------:R-:W-:Y:S01]  /*9450*/  SHF.L.U32 R86, R81, 0x10, RZ ;  /* 0x0000001051567819 */ /* 0x000fe200000006ff */
[C---:B------:R-:W-:Y:S01]  /*9460*/  FMUL.FTZ R81, R80.reuse, R21 ;  /* 0x0000001550517220 */ /* 0x040fe20000410000 */
[----:B------:R-:W-:Y:S01]  /*9470*/  F2FP.BF16.F32.PACK_AB R25, R80, R25 ;  /* 0x000000195019723e */ /* 0x000fe200000010ff */
[----:B------:R-:W-:Y:S02]  /*9480*/  FFMA.FTZ R80, R0, R19, R20 ;  /* 0x0000001300507223 */ /* 0x000fe40000010014 */
[----:B------:R-:W-:Y:S02]  /*9490*/  FFMA.FTZ R185, R81, R86, R87 ;  /* 0x0000005651b97223 */ /* 0x000fe40000010057 */
[----:B------:R-:W-:Y:S01]  /*94a0*/  FADD.FTZ R86, R212, -R80 ;  /* 0x80000050d4567221 */ /* 0x000fe20000010000 */
[----:B------:R-:W4:Y:S04]  /*94b0*/  LDL R87, [R1+0xc] ;  /* 0x00000c0001577983 */ /* 0x000f280000100800 */
[----:B------:R-:W2:Y:S01]  /*94c0*/  LDL R80, [R1+0x78] ;  /* 0x0000780001507983 */ /* 0x000ea20000100800 */
[----:B------:R-:W-:Y:S01]  /*94d0*/  FMUL.FTZ R81, R191, R81 ;  /* 0x00000051bf517220 */ /* 0x000fe20000410000 */
[----:B--2---:R-:W-:Y:S01]  /*94e0*/  FMUL.FTZ R24, R80, R24 ;  /* 0x0000001850187220 */ /* 0x004fe20000410000 */
[----:B------:R-:W-:-:S05]  /*94f0*/  SHF.L.U32 R80, R44, 0x10, RZ ;  /* 0x000000102c507819 */ /* 0x000fca00000006ff */
[----:B------:R-:W-:Y:S01]  /*9500*/  FFMA.FTZ R80, R22, R86, R80 ;  /* 0x0000005616507223 */ /* 0x000fe20000010050 */
[----:B------:R-:W-:Y:S02]  /*9510*/  F2FP.BF16.F32.PACK_AB R81, R81, R24 ;  /* 0x000000185151723e */ /* 0x000fe400000010ff */
[----:B------:R-:W-:Y:S01]  /*9520*/  SHF.L.U32 R86, R184, 0x10, RZ ;  /* 0x00000010b8567819 */ /* 0x000fe200000006ff */
[----:B------:R-:W-:-:S04]  /*9530*/  FMUL.FTZ R24, R80, R21 ;  /* 0x0000001550187220 */ /* 0x000fc80000410000 */
[----:B------:R-:W-:Y:S01]  /*9540*/  FFMA.FTZ R191, R24, R86, R84 ;  /* 0x0000005618bf7223 */ /* 0x000fe20000010054 */
[----:B------:R-:W-:Y:S01]  /*9550*/  PRMT R86, R44, 0x7632, R86 ;  /* 0x000076322c567816 */ /* 0x000fe20000000056 */
[----:B------:R-:W-:-:S03]  /*9560*/  FFMA.FTZ R84, R211, R19, R20 ;  /* 0x00000013d3547223 */ /* 0x000fc60000010014 */
[----:B------:R-:W-:Y:S01]  /*9570*/  SHF.L.U32 R86, R86, 0x10, RZ ;  /* 0x0000001056567819 */ /* 0x000fe200000006ff */
[----:B----4-:R-:W-:-:S04]  /*9580*/  FADD.FTZ R84, R87, -R84 ;  /* 0x8000005457547221 */ /* 0x010fc80000010000 */
[--C-:B------:R-:W-:Y:S01]  /*9590*/  FFMA.FTZ R84, R22, R84, R86.reuse ;  /* 0x0000005416547223 */ /* 0x100fe20000010056 */
[----:B------:R-:W-:-:S04]  /*95a0*/  PRMT R86, R184, 0x7632, R86 ;  /* 0x00007632b8567816 */ /* 0x000fc80000000056 */
[----:B------:R-:W-:Y:S01]  /*95b0*/  SHF.L.U32 R87, R86, 0x10, RZ ;  /* 0x0000001056577819 */ /* 0x000fe200000006ff */
[----:B------:R-:W-:-:S04]  /*95c0*/  FMUL.FTZ R86, R84, R21 ;  /* 0x0000001554567220 */ /* 0x000fc80000410000 */
[----:B------:R-:W-:Y:S01]  /*95d0*/  FFMA.FTZ R184, R86, R87, R85 ;  /* 0x0000005756b87223 */ /* 0x000fe20000010055 */
[----:B---3--:R-:W-:Y:S01]  /*95e0*/  FMUL.FTZ R85, R188, R24 ;  /* 0x00000018bc557220 */ /* 0x008fe20000410000 */
[----:B------:R-:W-:Y:S01]  /*95f0*/  FMUL.FTZ R86, R228, R86 ;  /* 0x00000056e4567220 */ /* 0x000fe20000410000 */
[----:B------:R-:W-:-:S04]  /*9600*/  F2FP.BF16.F32.PACK_AB R24, R84, R80 ;  /* 0x000000505418723e */ /* 0x000fc800000010ff */
[----:B------:R-:W-:-:S07]  /*9610*/  F2FP.BF16.F32.PACK_AB R80, R86, R85 ;  /* 0x000000555650723e */ /* 0x000fce00000010ff */
.L_x_4986:
[----:B------:R-:W-:Y:S02]  /*9620*/  ISETP.NE.U32.AND P1, PT, RZ, UR12, PT ;  /* 0x0000000cff007c0c */ /* 0x000fe4000bf25070 */
[----:B------:R-:W-:Y:S02]  /*9630*/  MOV R86, R190 ;  /* 0x000000be00567202 */ /* 0x000fe40000000f00 */
[----:B------:R-:W-:Y:S02]  /*9640*/  ISETP.NE.AND.EX P1, PT, RZ, UR13, PT, P1 ;  /* 0x0000000dff007c0c */ /* 0x000fe4000bf25310 */
[----:B------:R-:W-:-:S11]  /*9650*/  MOV R87, R185 ;  /* 0x000000b900577202 */ /* 0x000fd60000000f00 */
        /* <DEDUP_REMOVED lines=13> */
.L_x_4984:
[----:B------:R-:W-:Y:S05]  /*9730*/  BSYNC.RECONVERGENT B2 ;  /* 0x0000000000027941 */ /* 0x000fea0003800200 */
.L_x_4983:
        /* <DEDUP_REMOVED lines=8> */
[----:B------:R-:W-:Y:S01]  /*97c0*/  PRMT R27, R43, 0x7632, R27 ;  /* 0x000076322b1b7816 */ /* 0x000fe2000000001b */
[-CC-:B------:R-:W-:Y:S01]  /*97d0*/  FFMA.FTZ R24, R197, R19.reuse, R20.reuse ;  /* 0x00000013c5187223 */ /* 0x180fe20000010014 */
[-C--:B------:R-:W-:Y:S01]  /*97e0*/  FFMA.FTZ R25, R198, R19.reuse, R20 ;  /* 0x00000013c6197223 */ /* 0x080fe20000010014 */
[----:B------:R-:W2:Y:S01]  /*97f0*/  LDL R190, [R1+0x44] ;  /* 0x0000440001be7983 */ /* 0x000ea20000100800 */
[----:B------:R-:W-:Y:S01]  /*9800*/  SHF.L.U32 R27, R27, 0x10, RZ ;  /* 0x000000101b1b7819 */ /* 0x000fe200000006ff */
[----:B------:R-:W-:Y:S01]  /*9810*/  FADD.FTZ R24, R242, -R24 ;  /* 0x80000018f2187221 */ /* 0x000fe20000010000 */
[----:B------:R-:W-:Y:S01]  /*9820*/  FFMA.FTZ R26, R200, R19, R20 ;  /* 0x00000013c81a7223 */ /* 0x000fe20000010014 */
[----:B------:R-:W-:Y:S01]  /*9830*/  SHF.L.U32 R188, R43, 0x10, RZ ;  /* 0x000000102bbc7819 */ /* 0x000fe200000006ff */
[----:B------:R-:W-:Y:S01]  /*9840*/  FADD.FTZ R25, R243, -R25 ;  /* 0x80000019f3197221 */ /* 0x000fe20000010000 */
[----:B-----5:R-:W-:Y:S01]  /*9850*/  FFMA.FTZ R27, R22, R24, R27 ;  /* 0x00000018161b7223 */ /* 0x020fe2000001001b */
[----:B------:R-:W-:Y:S01]  /*9860*/  SHF.L.U32 R24, R42, 0x10, RZ ;  /* 0x000000102a187819 */ /* 0x000fe200000006ff */
[----:B------:R-:W-:Y:S01]  /*9870*/  FADD.FTZ R26, R245, -R26 ;  /* 0x8000001af51a7221 */ /* 0x000fe20000010000 */
[C---:B------:R-:W-:Y:S01]  /*9880*/  FFMA.FTZ R188, R22.reuse, R25, R188 ;  /* 0x0000001916bc7223 */ /* 0x040fe200000100bc */
[C---:B------:R-:W-:Y:S01]  /*9890*/  PRMT R25, R187.reuse, 0x7632, R25 ;  /* 0x00007632bb197816 */ /* 0x040fe20000000019 */
[----:B------:R-:W3:Y:S01]  /*98a0*/  LDL R228, [R1+0x40] ;  /* 0x0000400001e47983 */ /* 0x000ee20000100800 */
[----:B------:R-:W-:Y:S01]  /*98b0*/  FFMA.FTZ R26, R22, R26, R24 ;  /* 0x0000001a161a7223 */ /* 0x000fe20000010018 */
[----:B------:R-:W-:Y:S01]  /*98c0*/  SHF.L.U32 R187, R187, 0x10, RZ ;  /* 0x00000010bbbb7819 */ /* 0x000fe200000006ff */
[----:B------:R-:W-:Y:S01]  /*98d0*/  FMUL.FTZ R24, R188, R21 ;  /* 0x00000015bc187220 */ /* 0x000fe20000410000 */
[----:B------:R-:W4:Y:S03]  /*98e0*/  LDL R191, [R1+0x5c] ;  /* 0x00005c0001bf7983 */ /* 0x000f260000100800 */
[----:B------:R-:W-:Y:S01]  /*98f0*/  FFMA.FTZ R196, R24, R187, R74 ;  /* 0x000000bb18c47223 */ /* 0x000fe2000001004a */
[----:B------:R-:W-:Y:S01]  /*9900*/  SHF.L.U32 R74, R25, 0x10, RZ ;  /* 0x00000010194a7819 */ /* 0x000fe200000006ff */
[----:B------:R-:W-:-:S04]  /*9910*/  FMUL.FTZ R25, R27, R21 ;  /* 0x000000151b197220 */ /* 0x000fc80000410000 */
        /* <DEDUP_REMOVED lines=12> */
[----:B------:R-:W-:Y:S02]  /*99e0*/  F2FP.BF16.F32.PACK_AB R27, R27, R188 ;  /* 0x000000bc1b1b723e */ /* 0x000fe400000010ff */
[----:B------:R-:W2:Y:S01]  /*99f0*/  LDL R188, [R1+0x48] ;  /* 0x0000480001bc7983 */ /* 0x000ea20000100800 */
[----:B------:R-:W-:-:S03]  /*9a00*/  FFMA.FTZ R186, R75, R186, R73 ;  /* 0x000000ba4bba7223 */ /* 0x000fc60000010049 */
[----:B------:R-:W4:Y:S01]  /*9a10*/  LDL R73, [R1+0x4c] ;  /* 0x00004c0001497983 */ /* 0x000f220000100800 */
[----:B------:R-:W-:Y:S01]  /*9a20*/  F2FP.BF16.F32.PACK_AB R26, R72, R26 ;  /* 0x0000001a481a723e */ /* 0x000fe200000010ff */
[----:B------:R-:W-:-:S04]  /*9a30*/  FFMA.FTZ R72, R202, R19, R20 ;  /* 0x00000013ca487223 */ /* 0x000fc80000010014 */
[----:B------:R-:W-:Y:S01]  /*9a40*/  FADD.FTZ R72, R247, -R72 ;  /* 0x80000048f7487221 */ /* 0x000fe20000010000 */
[----:B---3--:R-:W-:Y:S02]  /*9a50*/  FMUL.FTZ R74, R228, R74 ;  /* 0x0000004ae44a7220 */ /* 0x008fe40000410000 */
[----:B------:R-:W3:Y:S01]  /*9a60*/  LDL R228, [R1+0x54] ;  /* 0x0000540001e47983 */ /* 0x000ee20000100800 */
[----:B--2---:R-:W-:Y:S01]  /*9a70*/  FMUL.FTZ R188, R188, R24 ;  /* 0x00000018bcbc7220 */ /* 0x004fe20000410000 */
[----:B----4-:R-:W-:Y:S01]  /*9a80*/  FMUL.FTZ R24, R73, R25 ;  /* 0x0000001949187220 */ /* 0x010fe20000410000 */
[----:B------:R-:W-:Y:S01]  /*9a90*/  SHF.L.U32 R25, R41, 0x10, RZ ;  /* 0x0000001029197819 */ /* 0x000fe200000006ff */
[----:B------:R-:W-:-:S04]  /*9aa0*/  FMUL.FTZ R73, R190, R75 ;  /* 0x0000004bbe497220 */ /* 0x000fc80000410000 */
[----:B------:R-:W-:Y:S01]  /*9ab0*/  FFMA.FTZ R25, R22, R72, R25 ;  /* 0x0000004816197223 */ /* 0x000fe20000010019 */
[----:B------:R-:W-:Y:S02]  /*9ac0*/  F2FP.BF16.F32.PACK_AB R75, R24, R188 ;  /* 0x000000bc184b723e */ /* 0x000fe400000010ff */
[----:B------:R-:W-:Y:S01]  /*9ad0*/  SHF.L.U32 R72, R185, 0x10, RZ ;  /* 0x00000010b9487819 */ /* 0x000fe200000006ff */
[----:B------:R-:W-:Y:S01]  /*9ae0*/  FMUL.FTZ R24, R25, R21 ;  /* 0x0000001519187220 */ /* 0x000fe20000410000 */
[----:B------:R-:W-:Y:S01]  /*9af0*/  F2FP.BF16.F32.PACK_AB R74, R73, R74 ;  /* 0x0000004a494a723e */ /* 0x000fe200000010ff */
[----:B------:R-:W-:Y:S01]  /*9b00*/  FFMA.FTZ R73, R201, R19, R20 ;  /* 0x00000013c9497223 */ /* 0x000fe20000010014 */
[----:B------:R-:W2:Y:S01]  /*9b10*/  LDL R188, [R1+0x50] ;  /* 0x0000500001bc7983 */ /* 0x000ea20000100800 */
[----:B------:R-:W-:Y:S01]  /*9b20*/  FFMA.FTZ R190, R24, R72, R78 ;  /* 0x0000004818be7223 */ /* 0x000fe2000001004e */
[----:B------:R-:W-:Y:S01]  /*9b30*/  PRMT R72, R41, 0x7632, R72 ;  /* 0x0000763229487816 */ /* 0x000fe20000000048 */
[----:B------:R-:W-:-:S03]  /*9b40*/  FADD.FTZ R73, R246, -R73 ;  /* 0x80000049f6497221 */ /* 0x000fc60000010000 */
[----:B------:R-:W-:-:S05]  /*9b50*/  SHF.L.U32 R72, R72, 0x10, RZ ;  /* 0x0000001048487819 */ /* 0x000fca00000006ff */
[----:B------:R-:W-:Y:S01]  /*9b60*/  FFMA.FTZ R72, R22, R73, R72 ;  /* 0x0000004916487223 */ /* 0x000fe20000010048 */
[----:B------:R-:W-:-:S04]  /*9b70*/  PRMT R73, R185, 0x7632, R73 ;  /* 0x00007632b9497816 */ /* 0x000fc80000000049 */
[----:B------:R-:W-:Y:S01]  /*9b80*/  SHF.L.U32 R78, R73, 0x10, RZ ;  /* 0x00000010494e7819 */ /* 0x000fe200000006ff */
[----:B------:R-:W-:-:S04]  /*9b90*/  FMUL.FTZ R73, R72, R21 ;  /* 0x0000001548497220 */ /* 0x000fc80000410000 */
[----:B------:R-:W-:Y:S02]  /*9ba0*/  FFMA.FTZ R185, R73, R78, R79 ;  /* 0x0000004e49b97223 */ /* 0x000fe4000001004f */
[----:B------:R-:W4:Y:S01]  /*9bb0*/  LDL R79, [R1+0x58] ;  /* 0x00005800014f7983 */ /* 0x000f220000100800 */
[----:B------:R-:W-:Y:S01]  /*9bc0*/  F2FP.BF16.F32.PACK_AB R25, R72, R25 ;  /* 0x000000194819723e */ /* 0x000fe200000010ff */
[----:B------:R-:W-:Y:S01]  /*9bd0*/  FFMA.FTZ R72, R204, R19, R20 ;  /* 0x00000013cc487223 */ /* 0x000fe20000010014 */
[----:B------:R-:W-:-:S03]  /*9be0*/  FMUL.FTZ R73, R191, R73 ;  /* 0x00000049bf497220 */ /* 0x000fc60000410000 */
[----:B------:R-:W-:Y:S01]  /*9bf0*/  FADD.FTZ R72, R249, -R72 ;  /* 0x80000048f9487221 */ /* 0x000fe20000010000 */
[----:B----4-:R-:W-:Y:S01]  /*9c00*/  FMUL.FTZ R78, R79, R24 ;  /* 0x000000184f4e7220 */ /* 0x010fe20000410000 */
        /* <DEDUP_REMOVED lines=15> */
[----:B--2---:R-:W-:Y:S01]  /*9d00*/  FMUL.FTZ R77, R188, R24 ;  /* 0x00000018bc4d7220 */ /* 0x004fe20000410000 */
[----:B---3--:R-:W-:Y:S01]  /*9d10*/  FMUL.FTZ R78, R228, R78 ;  /* 0x0000004ee44e7220 */ /* 0x008fe20000410000 */
[----:B------:R-:W-:-:S04]  /*9d20*/  F2FP.BF16.F32.PACK_AB R24, R76, R72 ;  /* 0x000000484c18723e */ /* 0x000fc800000010ff */
[----:B------:R-:W-:Y:S01]  /*9d30*/  F2FP.BF16.F32.PACK_AB R72, R78, R77 ;  /* 0x0000004d4e48723e */ /* 0x000fe200000010ff */
[----:B------:R-:W-:Y:S06]  /*9d40*/  BRA `(.L_x_4990) ;  /* 0x0000000400707947 */ /* 0x000fec0003800000 */
.L_x_4989:
[----:B------:R-:W-:Y:S01]  /*9d50*/  FFMA.FTZ R190, R204, R19, R20 ;  /* 0x00000013ccbe7223 */ /* 0x000fe20000010014 */
[C---:B------:R-:W-:Y:S01]  /*9d60*/  SHF.L.U32 R188, R40.reuse, 0x10, RZ ;  /* 0x0000001028bc7819 */ /* 0x040fe200000006ff */
[----:B-----5:R0:W-:Y:S02]  /*9d70*/  STL [R1+0x12c], R4 ;  /* 0x00012c0401007387 */ /* 0x0201e40000100800 */
[----:B------:R-:W-:Y:S01]  /*9d80*/  FADD.FTZ R190, R249, -R190 ;  /* 0x800000bef9be7221 */ /* 0x000fe20000010000 */
[----:B------:R-:W-:-:S03]  /*9d90*/  PRMT R189, R40, 0x7632, R189 ;  /* 0x0000763228bd7816 */ /* 0x000fc600000000bd */
[----:B------:R-:W-:Y:S01]  /*9da0*/  FFMA.FTZ R190, R22, R190, R188 ;  /* 0x000000be16be7223 */ /* 0x000fe200000100bc */
[-C--:B------:R-:W-:Y:S01]  /*9db0*/  FFMA.FTZ R188, R203, R19.reuse, R20 ;  /* 0x00000013cbbc7223 */ /* 0x080fe20000010014 */
[----:B------:R-:W-:Y:S02]  /*9dc0*/  SHF.L.U32 R189, R189, 0x10, RZ ;  /* 0x00000010bdbd7819 */ /* 0x000fe400000006ff */
[----:B------:R-:W-:Y:S01]  /*9dd0*/  SHF.L.U32 R191, R184, 0x10, RZ ;  /* 0x00000010b8bf7819 */ /* 0x000fe200000006ff */
[----:B------:R-:W-:Y:S01]  /*9de0*/  FADD.FTZ R188, R248, -R188 ;  /* 0x800000bcf8bc7221 */ /* 0x000fe20000010000 */
[----:B------:R-:W-:Y:S01]  /*9df0*/  FFMA.FTZ R228, R197, R19, R20 ;  /* 0x00000013c5e47223 */ /* 0x000fe20000010014 */
[----:B0-----:R-:W2:Y:S02]  /*9e00*/  LDL R4, [R1+0x48] ;  /* 0x0000480001047983 */ /* 0x001ea40000100800 */
[----:B------:R-:W-:Y:S01]  /*9e10*/  FFMA.FTZ R196, R22, R188, R189 ;  /* 0x000000bc16c47223 */ /* 0x000fe200000100bd */
[----:B------:R-:W-:Y:S01]  /*9e20*/  FMUL.FTZ R188, R190, R21 ;  /* 0x00000015bebc7220 */ /* 0x000fe20000410000 */
[----:B------:R-:W-:Y:S01]  /*9e30*/  PRMT R184, R184, 0x7632, R184 ;  /* 0x00007632b8b87816 */ /* 0x000fe200000000b8 */
[----:B------:R-:W-:Y:S01]  /*9e40*/  FADD.FTZ R228, R242, -R228 ;  /* 0x800000e4f2e47221 */ /* 0x000fe20000010000 */
[----:B------:R0:W-:Y:S01]  /*9e50*/  STL [R1+0x128], R3 ;  /* 0x0001280301007387 */ /* 0x0001e20000100800 */
[----:B------:R-:W-:Y:S01]  /*9e60*/  FFMA.FTZ R191, R188, R191, R76 ;  /* 0x000000bfbcbf7223 */ /* 0x000fe2000001004c */
[----:B------:R-:W-:-:S04]  /*9e70*/  FFMA.FTZ R76, R202, R19, R20 ;  /* 0x00000013ca4c7223 */ /* 0x000fc80000010014 */
[----:B------:R-:W-:Y:S01]  /*9e80*/  FADD.FTZ R189, R247, -R76 ;  /* 0x8000004cf7bd7221 */ /* 0x000fe20000010000 */
[----:B------:R-:W-:Y:S02]  /*9e90*/  SHF.L.U32 R76, R41, 0x10, RZ ;  /* 0x00000010294c7819 */ /* 0x000fe400000006ff */
[----:B------:R-:W-:Y:S01]  /*9ea0*/  SHF.L.U32 R184, R184, 0x10, RZ ;  /* 0x00000010b8b87819 */ /* 0x000fe200000006ff */
[----:B0-----:R-:W3:Y:S02]  /*9eb0*/  LDL R3, [R1+0x50] ;  /* 0x0000500001037983 */ /* 0x001ee40000100800 */
[----:B------:R-:W-:Y:S01]  /*9ec0*/  FFMA.FTZ R189, R22, R189, R76 ;  /* 0x000000bd16bd7223 */ /* 0x000fe2000001004c */
[-C--:B------:R-:W-:Y:S01]  /*9ed0*/  FMUL.FTZ R76, R196, R21.reuse ;  /* 0x00000015c44c7220 */ /* 0x080fe20000410000 */
[----:B------:R-:W-:Y:S01]  /*9ee0*/  SHF.L.U32 R190, R185, 0x10, RZ ;  /* 0x00000010b9be7819 */ /* 0x000fe200000006ff */
[----:B------:R0:W-:Y:S02]  /*9ef0*/  STL [R1+0x124], R2 ;  /* 0x0001240201007387 */ /* 0x0001e40000100800 */
[----:B------:R-:W-:Y:S01]  /*9f00*/  FFMA.FTZ R184, R76, R184, R77 ;  /* 0x000000b84cb87223 */ /* 0x000fe2000001004d */
[----:B------:R-:W-:Y:S01]  /*9f10*/  FMUL.FTZ R77, R189, R21 ;  /* 0x00000015bd4d7220 */ /* 0x000fe20000410000 */
[----:B------:R-:W-:-:S03]  /*9f20*/  FFMA.FTZ R189, R201, R19, R20 ;  /* 0x00000013c9bd7223 */ /* 0x000fc60000010014 */
[--C-:B------:R-:W-:Y:S01]  /*9f30*/  FFMA.FTZ R190, R77, R190, R78.reuse ;  /* 0x000000be4dbe7223 */ /* 0x100fe2000001004e */
[----:B------:R-:W-:Y:S01]  /*9f40*/  PRMT R78, R41, 0x7632, R78 ;  /* 0x00007632294e7816 */ /* 0x000fe2000000004e */
[----:B------:R-:W-:Y:S01]  /*9f50*/  FADD.FTZ R189, R246, -R189 ;  /* 0x800000bdf6bd7221 */ /* 0x000fe20000010000 */
[----:B------:R-:W-:Y:S01]  /*9f60*/  FFMA.FTZ R196, R199, R19, R20 ;  /* 0x00000013c7c47223 */ /* 0x000fe20000010014 */
[----:B0-----:R-:W4:Y:S01]  /*9f70*/  LDL R2, [R1+0x58] ;  /* 0x0000580001027983 */ /* 0x001f220000100800 */
[----:B------:R-:W-:Y:S02]  /*9f80*/  SHF.L.U32 R78, R78, 0x10, RZ ;  /* 0x000000104e4e7819 */ /* 0x000fe400000006ff */
[----:B------:R-:W-:Y:S01]  /*9f90*/  FADD.FTZ R196, R244, -R196 ;  /* 0x800000c4f4c47221 */ /* 0x000fe20000010000 */
[----:B------:R0:W-:Y:S02]  /*9fa0*/  STL [R1+0x120], R0 ;  /* 0x0001200001007387 */ /* 0x0001e40000100800 */
[--C-:B------:R-:W-:Y:S01]  /*9fb0*/  FFMA.FTZ R189, R22, R189, R78.reuse ;  /* 0x000000bd16bd7223 */ /* 0x100fe2000001004e */
[----:B------:R-:W-:-:S04]  /*9fc0*/  PRMT R78, R185, 0x7632, R78 ;  /* 0x00007632b94e7816 */ /* 0x000fc8000000004e */
[----:B------:R-:W-:Y:S01]  /*9fd0*/  SHF.L.U32 R185, R78, 0x10, RZ ;  /* 0x000000104eb97819 */ /* 0x000fe200000006ff */
[----:B------:R-:W-:Y:S01]  /*9fe0*/  FMUL.FTZ R78, R189, R21 ;  /* 0x00000015bd4e7220 */ /* 0x000fe20000410000 */
[----:B0-----:R-:W4:Y:S03]  /*9ff0*/  LDL R0, [R1+0x40] ;  /* 0x0000400001007983 */ /* 0x001f260000100800 */
        /* <DEDUP_REMOVED lines=8> */
[----:B------:R-:W-:-:S04]  /*a080*/  PRMT R72, R42, 0x7632, R72 ;  /* 0x000076322a487816 */ /* 0x000fc80000000048 */
[----:B------:R-:W-:-:S05]  /*a090*/  SHF.L.U32 R72, R72, 0x10, RZ ;  /* 0x0000001048487819 */ /* 0x000fca00000006ff */
        /* <DEDUP_REMOVED lines=17> */
[----:B------:R-:W-:Y:S02]  /*a1b0*/  FMUL.FTZ R74, R228, R21 ;  /* 0x00000015e44a7220 */ /* 0x000fe40000410000 */
[----:B------:R-:W4:Y:S02]  /*a1c0*/  LDL R228, [R1+0x54] ;  /* 0x0000540001e47983 */ /* 0x000f240000100800 */
[----:B------:R-:W-:Y:S02]  /*a1d0*/  FFMA.FTZ R187, R74, R187, R75 ;  /* 0x000000bb4abb7223 */ /* 0x000fe4000001004b */
[----:B------:R-:W4:Y:S01]  /*a1e0*/  LDL R75, [R1+0x4c] ;  /* 0x00004c00014b7983 */ /* 0x000f220000100800 */
[----:B--2---:R-:W-:-:S03]  /*a1f0*/  FMUL.FTZ R73, R4, R73 ;  /* 0x0000004904497220 */ /* 0x004fc60000410000 */
[----:B------:R0:W5:Y:S01]  /*a200*/  LDL.LU R4, [R1+0x12c] ;  /* 0x00012c0001047983 */ /* 0x0001620000300800 */
[----:B---3--:R-:W-:Y:S01]  /*a210*/  FMUL.FTZ R188, R3, R188 ;  /* 0x000000bc03bc7220 */ /* 0x008fe20000410000 */
[----:B----4-:R-:W-:Y:S01]  /*a220*/  FMUL.FTZ R77, R2, R77 ;  /* 0x0000004d024d7220 */ /* 0x010fe20000410000 */
[----:B------:R-:W-:Y:S01]  /*a230*/  FMUL.FTZ R79, R0, R79 ;  /* 0x0000004f004f7220 */ /* 0x000fe20000410000 */
[----:B------:R-:W-:Y:S02]  /*a240*/  FMUL.FTZ R75, R75, R74 ;  /* 0x0000004a4b4b7220 */ /* 0x000fe40000410000 */
[----:B------:R-:W2:Y:S03]  /*a250*/  LDL R74, [R1+0x44] ;  /* 0x00004400014a7983 */ /* 0x000ea60000100800 */
        /* <DEDUP_REMOVED lines=10> */
[----:B0-----:R-:W-:-:S07]  /*a300*/  F2FP.BF16.F32.PACK_AB R73, R73, R77 ;  /* 0x0000004d4949723e */ /* 0x001fce00000010ff */
.L_x_4990:
[----:B------:R-:W0:Y:S01]  /*a310*/  @P1 LDC.64 R76, c[0x0][0x478] ;  /* 0x00011e00ff4c1b82 */ /* 0x000e220000000a00 */
[----:B------:R-:W-:Y:S02]  /*a320*/  MOV R78, R190 ;  /* 0x000000be004e7202 */ /* 0x000fe40000000f00 */
        /* <DEDUP_REMOVED lines=13> */
.L_x_4988:
[----:B------:R-:W-:Y:S05]  /*a400*/  BSYNC.RECONVERGENT B2 ;  /* 0x0000000000027941 */ /* 0x000fea0003800200 */
.L_x_4987:
        /* <DEDUP_REMOVED lines=97> */
.L_x_4993:
        /* <DEDUP_REMOVED lines=92> */
.L_x_4994:
        /* <DEDUP_REMOVED lines=15> */
.L_x_4992:
[----:B------:R-:W-:Y:S05]  /*b0d0*/  BSYNC.RECONVERGENT B2 ;  /* 0x0000000000027941 */ /* 0x000fea0003800200 */
.L_x_4991:
        /* <DEDUP_REMOVED lines=10> */
[-CC-:B------:R-:W-:Y:S01]  /*b180*/  FFMA.FTZ R25, R11, R19.reuse, R20.reuse ;  /* 0x000000130b197223 */ /* 0x180fe20000010014 */
[----:B------:R-:W-:Y:S01]  /*b190*/  FFMA.FTZ R26, R12, R19, R20 ;  /* 0x000000130c1a7223 */ /* 0x000fe20000010014 */
[----:B------:R-:W-:Y:S01]  /*b1a0*/  SHF.L.U32 R27, R27, 0x10, RZ ;  /* 0x000000101b1b7819 */ /* 0x000fe200000006ff */
[----:B------:R-:W-:Y:S01]  /*b1b0*/  FADD.FTZ R24, R225, -R24 ;  /* 0x80000018e1187221 */ /* 0x000fe20000010000 */
[----:B------:R-:W-:Y:S01]  /*b1c0*/  SHF.L.U32 R188, R35, 0x10, RZ ;  /* 0x0000001023bc7819 */ /* 0x000fe200000006ff */
[----:B------:R-:W-:Y:S01]  /*b1d0*/  FADD.FTZ R25, R226, -R25 ;  /* 0x80000019e2197221 */ /* 0x000fe20000010000 */
[----:B------:R-:W-:Y:S01]  /*b1e0*/  FADD.FTZ R26, R229, -R26 ;  /* 0x8000001ae51a7221 */ /* 0x000fe20000010000 */
[----:B-----5:R-:W-:Y:S01]  /*b1f0*/  FFMA.FTZ R27, R22, R24, R27 ;  /* 0x00000018161b7223 */ /* 0x020fe2000001001b */
[----:B------:R-:W-:Y:S01]  /*b200*/  SHF.L.U32 R24, R34, 0x10, RZ ;  /* 0x0000001022187819 */ /* 0x000fe200000006ff */
[----:B------:R-:W-:Y:S01]  /*b210*/  FFMA.FTZ R188, R22, R25, R188 ;  /* 0x0000001916bc7223 */ /* 0x000fe200000100bc */
[----:B------:R-:W-:-:S02]  /*b220*/  PRMT R25, R187, 0x7632, R25 ;  /* 0x00007632bb197816 */ /* 0x000fc40000000019 */
[----:B------:R-:W-:Y:S01]  /*b230*/  SHF.L.U32 R187, R187, 0x10, RZ ;  /* 0x00000010bbbb7819 */ /* 0x000fe200000006ff */
[----:B------:R-:W-:Y:S01]  /*b240*/  FFMA.FTZ R26, R22, R26, R24 ;  /* 0x0000001a161a7223 */ /* 0x000fe20000010018 */
[----:B------:R-:W-:-:S04]  /*b250*/  FMUL.FTZ R24, R188, R21 ;  /* 0x00000015bc187220 */ /* 0x000fc80000410000 */
[----:B------:R-:W-:Y:S01]  /*b260*/  FFMA.FTZ R196, R24, R187, R58 ;  /* 0x000000bb18c47223 */ /* 0x000fe2000001003a */
[----:B------:R-:W-:Y:S01]  /*b270*/  SHF.L.U32 R58, R25, 0x10, RZ ;  /* 0x00000010193a7819 */ /* 0x000fe200000006ff */
[CC--:B------:R-:W-:Y:S01]  /*b280*/  FMUL.FTZ R25, R27.reuse, R21.reuse ;  /* 0x000000151b197220 */ /* 0x0c0fe20000410000 */
[----:B------:R-:W-:Y:S01]  /*b290*/  F2FP.BF16.F32.PACK_AB R27, R27, R188 ;  /* 0x000000bc1b1b723e */ /* 0x000fe200000010ff */
[----:B------:R-:W-:Y:S02]  /*b2a0*/  FMUL.FTZ R188, R178, R24 ;  /* 0x00000018b2bc7220 */ /* 0x000fe40000410000 */
[----:B------:R-:W-:Y:S01]  /*b2b0*/  FFMA.FTZ R187, R25, R58, R59 ;  /* 0x0000003a19bb7223 */ /* 0x000fe2000001003b */
[----:B------:R-:W-:Y:S01]  /*b2c0*/  SHF.L.U32 R59, R186, 0x10, RZ ;  /* 0x00000010ba3b7819 */ /* 0x000fe200000006ff */
[----:B------:R-:W-:Y:S01]  /*b2d0*/  FMUL.FTZ R58, R26, R21 ;  /* 0x000000151a3a7220 */ /* 0x000fe20000410000 */
[----:B------:R-:W-:Y:S01]  /*b2e0*/  FMUL.FTZ R24, R179, R25 ;  /* 0x00000019b3187220 */ /* 0x000fe20000410000 */
[----:B------:R-:W-:-:S02]  /*b2f0*/  SHF.L.U32 R25, R33, 0x10, RZ ;  /* 0x0000001021197819 */ /* 0x000fc400000006ff */
[--C-:B------:R-:W-:Y:S01]  /*b300*/  FFMA.FTZ R189, R58, R59, R56.reuse ;  /* 0x0000003b3abd7223 */ /* 0x100fe20000010038 */
[----:B------:R-:W-:Y:S01]  /*b310*/  PRMT R56, R34, 0x7632, R56 ;  /* 0x0000763222387816 */ /* 0x000fe20000000038 */
[----:B------:R-:W-:Y:S01]  /*b320*/  FFMA.FTZ R59, R8, R19, R20 ;  /* 0x00000013083b7223 */ /* 0x000fe20000010014 */
[----:B------:R-:W-:Y:S02]  /*b330*/  FMUL.FTZ R58, R176, R58 ;  /* 0x0000003ab03a7220 */ /* 0x000fe40000410000 */
        /* <DEDUP_REMOVED lines=8> */
[----:B------:R-:W-:Y:S01]  /*b3c0*/  FFMA.FTZ R186, R59, R186, R57 ;  /* 0x000000ba3bba7223 */ /* 0x000fe20000010039 */
[----:B------:R-:W-:Y:S01]  /*b3d0*/  FMUL.FTZ R57, R177, R59 ;  /* 0x0000003bb1397220 */ /* 0x000fe20000410000 */
[----:B------:R-:W-:Y:S01]  /*b3e0*/  FADD.FTZ R56, R231, -R56 ;  /* 0x80000038e7387221 */ /* 0x000fe20000010000 */
[----:B------:R-:W-:-:S03]  /*b3f0*/  F2FP.BF16.F32.PACK_AB R59, R24, R188 ;  /* 0x000000bc183b723e */ /* 0x000fc600000010ff */
[----:B------:R-:W-:Y:S01]  /*b400*/  FFMA.FTZ R25, R22, R56, R25 ;  /* 0x0000003816197223 */ /* 0x000fe20000010019 */
[----:B------:R-:W-:Y:S02]  /*b410*/  SHF.L.U32 R56, R185, 0x10, RZ ;  /* 0x00000010b9387819 */ /* 0x000fe400000006ff */
[----:B------:R-:W-:Y:S01]  /*b420*/  F2FP.BF16.F32.PACK_AB R58, R57, R58 ;  /* 0x0000003a393a723e */ /* 0x000fe200000010ff */
[----:B------:R-:W-:Y:S01]  /*b430*/  FMUL.FTZ R24, R25, R21 ;  /* 0x0000001519187220 */ /* 0x000fe20000410000 */
[----:B------:R-:W-:-:S03]  /*b440*/  FFMA.FTZ R57, R9, R19, R20 ;  /* 0x0000001309397223 */ /* 0x000fc60000010014 */
[----:B------:R-:W-:Y:S01]  /*b450*/  FFMA.FTZ R190, R24, R56, R62 ;  /* 0x0000003818be7223 */ /* 0x000fe2000001003e */
[----:B------:R-:W-:Y:S01]  /*b460*/  PRMT R56, R33, 0x7632, R56 ;  /* 0x0000763221387816 */ /* 0x000fe20000000038 */
[----:B------:R-:W-:-:S03]  /*b470*/  FADD.FTZ R57, R230, -R57 ;  /* 0x80000039e6397221 */ /* 0x000fc60000010000 */
[----:B------:R-:W-:-:S05]  /*b480*/  SHF.L.U32 R56, R56, 0x10, RZ ;  /* 0x0000001038387819 */ /* 0x000fca00000006ff */
        /* <DEDUP_REMOVED lines=8> */
[----:B------:R-:W-:Y:S01]  /*b510*/  SHF.L.U32 R24, R32, 0x10, RZ ;  /* 0x0000001020187819 */ /* 0x000fe200000006ff */
[----:B------:R-:W-:Y:S01]  /*b520*/  FADD.FTZ R56, R233, -R56 ;  /* 0x80000038e9387221 */ /* 0x000fe20000010000 */
[----:B------:R-:W-:-:S03]  /*b530*/  FMUL.FTZ R57, R183, R57 ;  /* 0x00000039b7397220 */ /* 0x000fc60000410000 */
[----:B------:R-:W-:Y:S02]  /*b540*/  FFMA.FTZ R56, R22, R56, R24 ;  /* 0x0000003816387223 */ /* 0x000fe40000010018 */
        /* <DEDUP_REMOVED lines=13> */
[----:B------:R-:W-:Y:S01]  /*b620*/  FMUL.FTZ R61, R180, R24 ;  /* 0x00000018b43d7220 */ /* 0x000fe20000410000 */
[----:B------:R-:W-:Y:S01]  /*b630*/  FMUL.FTZ R62, R181, R62 ;  /* 0x0000003eb53e7220 */ /* 0x000fe20000410000 */
[----:B------:R-:W-:-:S04]  /*b640*/  F2FP.BF16.F32.PACK_AB R24, R60, R56 ;  /* 0x000000383c18723e */ /* 0x000fc800000010ff */
[----:B------:R-:W-:Y:S01]  /*b650*/  F2FP.BF16.F32.PACK_AB R56, R62, R61 ;  /* 0x0000003d3e38723e */ /* 0x000fe200000010ff */
[----:B------:R-:W-:Y:S06]  /*b660*/  BRA `(.L_x_4998) ;  /* 0x0000000400307947 */ /* 0x000fec0003800000 */
.L_x_4997:
[-CC-:B------:R-:W-:Y:S01]  /*b670*/  FFMA.FTZ R190, R14, R19.reuse, R20.reuse ;  /* 0x000000130ebe7223 */ /* 0x180fe20000010014 */
[C---:B------:R-:W-:Y:S01]  /*b680*/  SHF.L.U32 R188, R32.reuse, 0x10, RZ ;  /* 0x0000001020bc7819 */ /* 0x040fe200000006ff */
[-C--:B------:R-:W-:Y:S01]  /*b690*/  FFMA.FTZ R228, R7, R19.reuse, R20 ;  /* 0x0000001307e47223 */ /* 0x080fe20000010014 */
[----:B------:R-:W-:Y:S01]  /*b6a0*/  PRMT R189, R32, 0x7632, R189 ;  /* 0x0000763220bd7816 */ /* 0x000fe200000000bd */
[----:B------:R-:W-:Y:S01]  /*b6b0*/  FADD.FTZ R190, R233, -R190 ;  /* 0x800000bee9be7221 */ /* 0x000fe20000010000 */
[----:B-----5:R-:W-:Y:S01]  /*b6c0*/  SHF.L.U32 R191, R184, 0x10, RZ ;  /* 0x00000010b8bf7819 */ /* 0x020fe200000006ff */
[----:B------:R-:W-:Y:S01]  /*b6d0*/  FADD.FTZ R228, R225, -R228 ;  /* 0x800000e4e1e47221 */ /* 0x000fe20000010000 */
[----:B------:R-:W-:Y:S01]  /*b6e0*/  SHF.L.U32 R189, R189, 0x10, RZ ;  /* 0x00000010bdbd7819 */ /* 0x000fe200000006ff */
[----:B------:R-:W-:Y:S01]  /*b6f0*/  FFMA.FTZ R190, R22, R190, R188 ;  /* 0x000000be16be7223 */ /* 0x000fe200000100bc */
[----:B------:R-:W-:Y:S01]  /*b700*/  FFMA.FTZ R188, R10, R19, R20 ;  /* 0x000000130abc7223 */ /* 0x000fe20000010014 */
[----:B------:R-:W-:-:S03]  /*b710*/  PRMT R184, R184, 0x7632, R184 ;  /* 0x00007632b8b87816 */ /* 0x000fc600000000b8 */
[----:B------:R-:W-:Y:S01]  /*b720*/  FADD.FTZ R188, R232, -R188 ;  /* 0x800000bce8bc7221 */ /* 0x000fe20000010000 */
[----:B------:R-:W-:-:S03]  /*b730*/  SHF.L.U32 R184, R184, 0x10, RZ ;  /* 0x00000010b8b87819 */ /* 0x000fc600000006ff */
[----:B------:R-:W-:Y:S01]  /*b740*/  FFMA.FTZ R196, R22, R188, R189 ;  /* 0x000000bc16c47223 */ /* 0x000fe200000100bd */
[----:B------:R-:W-:Y:S01]  /*b750*/  FMUL.FTZ R188, R190, R21 ;  /* 0x00000015bebc7220 */ /* 0x000fe20000410000 */
[----:B------:R-:W-:-:S03]  /*b760*/  SHF.L.U32 R190, R185, 0x10, RZ ;  /* 0x00000010b9be7819 */ /* 0x000fc600000006ff */
[----:B------:R-:W-:Y:S01]  /*b770*/  FFMA.FTZ R191, R188, R191, R60 ;  /* 0x000000bfbcbf7223 */ /* 0x000fe2000001003c */
[----:B------:R-:W-:Y:S01]  /*b780*/  FFMA.FTZ R60, R13, R19, R20 ;  /* 0x000000130d3c7223 */ /* 0x000fe20000010014 */
[----:B------:R-:W-:-:S03]  /*b790*/  FMUL.FTZ R188, R180, R188 ;  /* 0x000000bcb4bc7220 */ /* 0x000fc60000410000 */
[----:B------:R-:W-:Y:S01]  /*b7a0*/  FADD.FTZ R189, R231, -R60 ;  /* 0x8000003ce7bd7221 */ /* 0x000fe20000010000 */
[----:B------:R-:W-:-:S05]  /*b7b0*/  SHF.L.U32 R60, R33, 0x10, RZ ;  /* 0x00000010213c7819 */ /* 0x000fca00000006ff */
[----:B------:R-:W-:Y:S01]  /*b7c0*/  FFMA.FTZ R189, R22, R189, R60 ;  /* 0x000000bd16bd7223 */ /* 0x000fe2000001003c */
[----:B------:R-:W-:Y:S01]  /*b7d0*/  FMUL.FTZ R60, R196, R21 ;  /* 0x00000015c43c7220 */ /* 0x000fe20000410000 */
[----:B------:R-:W-:-:S03]  /*b7e0*/  FFMA.FTZ R196, R8, R19, R20 ;  /* 0x0000001308c47223 */ /* 0x000fc60000010014 */
[----:B------:R-:W-:Y:S01]  /*b7f0*/  FFMA.FTZ R184, R60, R184, R61 ;  /* 0x000000b83cb87223 */ /* 0x000fe2000001003d */
[----:B------:R-:W-:Y:S01]  /*b800*/  FMUL.FTZ R61, R189, R21 ;  /* 0x00000015bd3d7220 */ /* 0x000fe20000410000 */
[----:B------:R-:W-:Y:S01]  /*b810*/  FFMA.FTZ R189, R9, R19, R20 ;  /* 0x0000001309bd7223 */ /* 0x000fe20000010014 */
[----:B------:R-:W-:Y:S02]  /*b820*/  FADD.FTZ R196, R227, -R196 ;  /* 0x800000c4e3c47221 */ /* 0x000fe40000010000 */
[--C-:B------:R-:W-:Y:S01]  /*b830*/  FFMA.FTZ R190, R61, R190, R62.reuse ;  /* 0x000000be3dbe7223 */ /* 0x100fe2000001003e */
[----:B------:R-:W-:Y:S01]  /*b840*/  PRMT R62, R33, 0x7632, R62 ;  /* 0x00007632213e7816 */ /* 0x000fe2000000003e */
[----:B------:R-:W-:Y:S01]  /*b850*/  FADD.FTZ R189, R230, -R189 ;  /* 0x800000bde6bd7221 */ /* 0x000fe20000010000 */
[----:B------:R-:W-:Y:S02]  /*b860*/  FMUL.FTZ R61, R182, R61 ;  /* 0x0000003db63d7220 */ /* 0x000fe40000410000 */
        /* <DEDUP_REMOVED lines=14> */
[----:B------:R-:W-:-:S03]  /*b950*/  FMUL.FTZ R63, R176, R63 ;  /* 0x0000003fb03f7220 */ /* 0x000fc60000410000 */
        /* <DEDUP_REMOVED lines=21> */
[----:B------:R-:W-:Y:S01]  /*bab0*/  FMUL.FTZ R59, R179, R58 ;  /* 0x0000003ab33b7220 */ /* 0x000fe20000410000 */
[----:B------:R-:W-:Y:S01]  /*bac0*/  FMUL.FTZ R58, R177, R56 ;  /* 0x00000038b13a7220 */ /* 0x000fe20000410000 */
[----:B------:R-:W-:-:S03]  /*bad0*/  FMUL.FTZ R56, R181, R60 ;  /* 0x0000003cb5387220 */ /* 0x000fc60000410000 */
[----:B------:R-:W-:Y:S01]  /*bae0*/  F2FP.BF16.F32.PACK_AB R59, R59, R57 ;  /* 0x000000393b3b723e */ /* 0x000fe200000010ff */
[----:B------:R-:W-:Y:S01]  /*baf0*/  FMUL.FTZ R57, R183, R62 ;  /* 0x0000003eb7397220 */ /* 0x000fe20000410000 */
[----:B------:R-:W-:Y:S02]  /*bb00*/  F2FP.BF16.F32.PACK_AB R58, R58, R63 ;  /* 0x0000003f3a3a723e */ /* 0x000fe400000010ff */
[----:B------:R-:W-:Y:S02]  /*bb10*/  F2FP.BF16.F32.PACK_AB R56, R56, R188 ;  /* 0x000000bc3838723e */ /* 0x000fe400000010ff */
[----:B------:R-:W-:-:S07]  /*bb20*/  F2FP.BF16.F32.PACK_AB R57, R57, R61 ;  /* 0x0000003d3939723e */ /* 0x000fce00000010ff */
.L_x_4998:
        /* <DEDUP_REMOVED lines=15> */
.L_x_4996:
[----:B------:R-:W-:Y:S05]  /*bc20*/  BSYNC.RECONVERGENT B2 ;  /* 0x0000000000027941 */ /* 0x000fea0003800200 */
.L_x_4995:
[----:B------:R-:W-:Y:S05]  /*bc30*/  @!P5 BRA `(.L_x_4980) ;  /* 0x0000000800c4d947 */ /* 0x000fea0003800000 */
[----:B------:R-:W0:Y:S02]  /*bc40*/  LDC.64 R184, c[0x0][0x390] ;  /* 0x0000e400ffb87b82 */ /* 0x000e240000000a00 */
[----:B0-----:R-:W-:-:S06]  /*bc50*/  IMAD.WIDE.U32 R184, R18, 0x10, R184 ;  /* 0x0000001012b87825 */ /* 0x001fcc00078e00b8 */
[----:B------:R-:W5:Y:S01]  /*bc60*/  LDG.E.128 R184, desc[UR6][R184.64] ;  /* 0x00000006b8b87981 */ /* 0x000f62000c1e1d00 */
[----:B------:R-:W-:-:S04]  /*bc70*/  ISETP.NE.U32.AND P1, PT, RZ, UR12, PT ;  /* 0x0000000cff007c0c */ /* 0x000fc8000bf25070 */
[----:B------:R-:W-:-:S13]  /*bc80*/  ISETP.NE.AND.EX P1, PT, RZ, UR13, PT, P1 ;  /* 0x0000000dff007c0c */ /* 0x000fda000bf25310 */
[----:B------:R-:W-:Y:S05]  /*bc90*/  @!P1 BRA `(.L_x_4999) ;  /* 0x0000000400449947 */ /* 0x000fea0003800000 */
[C---:B-----5:R-:W-:Y:S01]  /*bca0*/  PRMT R27, R31.reuse, 0x7632, R27 ;  /* 0x000076321f1b7816 */ /* 0x060fe2000000001b */
[-C--:B------:R-:W-:Y:S01]  /*bcb0*/  FFMA.FTZ R24, R2, R19.reuse, R20 ;  /* 0x0000001302187223 */ /* 0x080fe20000010014 */
[----:B------:R-:W-:Y:S02]  /*bcc0*/  SHF.L.U32 R25, R31, 0x10, RZ ;  /* 0x000000101f197819 */ /* 0x000fe400000006ff */
[----:B------:R-:W-:Y:S01]  /*bcd0*/  SHF.L.U32 R27, R27, 0x10, RZ ;  /* 0x000000101b1b7819 */ /* 0x000fe200000006ff */
[----:B------:R-:W-:Y:S01]  /*bce0*/  FADD.FTZ R24, R217, -R24 ;  /* 0x80000018d9187221 */ /* 0x000fe20000010000 */
[----:B------:R-:W-:Y:S02]  /*bcf0*/  PRMT R26, R187, 0x7632, R26 ;  /* 0x00007632bb1a7816 */ /* 0x000fe4000000001a */
[----:B------:R-:W-:Y:S01]  /*bd00*/  SHF.L.U32 R188, R30, 0x10, RZ ;  /* 0x000000101ebc7819 */ /* 0x000fe200000006ff */
[----:B------:R-:W-:Y:S01]  /*bd10*/  FFMA.FTZ R27, R22, R24, R27 ;  /* 0x00000018161b7223 */ /* 0x000fe2000001001b */
[----:B------:R-:W-:Y:S01]  /*bd20*/  FFMA.FTZ R24, R214, R19, R20 ;  /* 0x00000013d6187223 */ /* 0x000fe20000010014 */
[----:B------:R-:W-:-:S03]  /*bd30*/  SHF.L.U32 R26, R26, 0x10, RZ ;  /* 0x000000101a1a7819 */ /* 0x000fc600000006ff */
[----:B------:R-:W-:-:S04]  /*bd40*/  FADD.FTZ R24, R218, -R24 ;  /* 0x80000018da187221 */ /* 0x000fc80000010000 */
[----:B------:R-:W-:Y:S01]  /*bd50*/  FFMA.FTZ R24, R22, R24, R25 ;  /* 0x0000001816187223 */ /* 0x000fe20000010019 */
[----:B------:R-:W-:-:S04]  /*bd60*/  FMUL.FTZ R25, R27, R21 ;  /* 0x000000151b197220 */ /* 0x000fc80000410000 */
[----:B------:R-:W-:Y:S01]  /*bd70*/  FFMA.FTZ R189, R25, R26, R51 ;  /* 0x0000001a19bd7223 */ /* 0x000fe20000010033 */
[----:B------:R-:W-:Y:S01]  /*bd80*/  SHF.L.U32 R51, R187, 0x10, RZ ;  /* 0x00000010bb337819 */ /* 0x000fe200000006ff */
[----:B------:R-:W-:Y:S01]  /*bd90*/  FMUL.FTZ R26, R24, R21 ;  /* 0x00000015181a7220 */ /* 0x000fe20000410000 */
[----:B------:R-:W-:Y:S01]  /*bda0*/  FMUL.FTZ R25, R171, R25 ;  /* 0x00000019ab197220 */ /* 0x000fe20000410000 */
[----:B------:R-:W-:Y:S02]  /*bdb0*/  F2FP.BF16.F32.PACK_AB R27, R27, R24 ;  /* 0x000000181b1b723e */ /* 0x000fe400000010ff */
[----:B------:R-:W-:Y:S01]  /*bdc0*/  FFMA.FTZ R187, R26, R51, R50 ;  /* 0x000000331abb7223 */ /* 0x000fe20000010032 */
[----:B------:R-:W-:Y:S01]  /*bdd0*/  FFMA.FTZ R50, R5, R19, R20 ;  /* 0x0000001305327223 */ /* 0x000fe20000010014 */
[----:B------:R-:W-:-:S03]  /*bde0*/  FMUL.FTZ R51, R170, R26 ;  /* 0x0000001aaa337220 */ /* 0x000fc60000410000 */
[----:B------:R-:W-:Y:S02]  /*bdf0*/  FADD.FTZ R50, R220, -R50 ;  /* 0x80000032dc327221 */ /* 0x000fe40000010000 */
[----:B------:R-:W-:Y:S02]  /*be00*/  F2FP.BF16.F32.PACK_AB R51, R25, R51 ;  /* 0x000000331933723e */ /* 0x000fe400000010ff */
[----:B------:R-:W-:Y:S01]  /*be10*/  FFMA.FTZ R26, R22, R50, R188 ;  /* 0x00000032161a7223 */ /* 0x000fe200000100bc */
[----:B------:R-:W-:-:S03]  /*be20*/  SHF.L.U32 R25, R186, 0x10, RZ ;  /* 0x00000010ba197819 */ /* 0x000fc600000006ff */
[----:B------:R-:W-:-:S04]  /*be30*/  FMUL.FTZ R24, R26, R21 ;  /* 0x000000151a187220 */ /* 0x000fc80000410000 */
        /* <DEDUP_REMOVED lines=13> */
[----:B------:R-:W-:Y:S01]  /*bf10*/  SHF.L.U32 R49, R29, 0x10, RZ ;  /* 0x000000101d317819 */ /* 0x000fe200000006ff */
[----:B------:R-:W-:Y:S01]  /*bf20*/  FADD.FTZ R48, R222, -R48 ;  /* 0x80000030de307221 */ /* 0x000fe20000010000 */
[----:B------:R-:W-:-:S03]  /*bf30*/  FMUL.FTZ R50, R169, R25 ;  /* 0x00000019a9327220 */ /* 0x000fc60000410000 */
[----:B------:R-:W-:Y:S01]  /*bf40*/  FFMA.FTZ R25, R22, R48, R49 ;  /* 0x0000003016197223 */ /* 0x000fe20000010031 */
[----:B------:R-:W-:Y:S01]  /*bf50*/  SHF.L.U32 R48, R185, 0x10, RZ ;  /* 0x00000010b9307819 */ /* 0x000fe200000006ff */
[----:B------:R-:W-:Y:S01]  /*bf60*/  FFMA.FTZ R49, R4, R19, R20 ;  /* 0x0000001304317223 */ /* 0x000fe20000010014 */
[----:B------:R-:W-:Y:S01]  /*bf70*/  F2FP.BF16.F32.PACK_AB R50, R50, R24 ;  /* 0x000000183232723e */ /* 0x000fe200000010ff */
[----:B------:R-:W-:Y:S02]  /*bf80*/  FMUL.FTZ R24, R25, R21 ;  /* 0x0000001519187220 */ /* 0x000fe40000410000 */
[----:B------:R-:W-:Y:S02]  /*bf90*/  FADD.FTZ R49, R221, -R49 ;  /* 0x80000031dd317221 */ /* 0x000fe40000010000 */
[----:B------:R-:W-:Y:S01]  /*bfa0*/  FFMA.FTZ R191, R24, R48, R54 ;  /* 0x0000003018bf7223 */ /* 0x000fe20000010036 */
[----:B------:R-:W-:Y:S01]  /*bfb0*/  PRMT R48, R29, 0x7632, R48 ;  /* 0x000076321d307816 */ /* 0x000fe20000000030 */
[----:B------:R-:W-:-:S03]  /*bfc0*/  FMUL.FTZ R24, R174, R24 ;  /* 0x00000018ae187220 */ /* 0x000fc60000410000 */
        /* <DEDUP_REMOVED lines=19> */
[----:B------:R-:W-:Y:S01]  /*c100*/  PRMT R20, R184, 0x7632, R20 ;  /* 0x00007632b8147816 */ /* 0x000fe20000000014 */
[-C--:B------:R-:W-:Y:S02]  /*c110*/  FMUL.FTZ R48, R24, R21.reuse ;  /* 0x0000001518307220 */ /* 0x080fe40000410000 */
[C---:B------:R-:W-:Y:S01]  /*c120*/  FMUL.FTZ R21, R19.reuse, R21 ;  /* 0x0000001513157220 */ /* 0x040fe20000410000 */
[----:B------:R-:W-:Y:S01]  /*c130*/  SHF.L.U32 R20, R20, 0x10, RZ ;  /* 0x0000001014147819 */ /* 0x000fe200000006ff */
[----:B------:R-:W-:Y:S01]  /*c140*/  FFMA.FTZ R196, R48, R54, R52 ;  /* 0x0000003630c47223 */ /* 0x000fe20000010034 */
[----:B------:R-:W-:-:S03]  /*c150*/  F2FP.BF16.F32.PACK_AB R24, R19, R24 ;  /* 0x000000181318723e */ /* 0x000fc600000010ff */
[----:B------:R-:W-:Y:S01]  /*c160*/  FFMA.FTZ R184, R21, R20, R53 ;  /* 0x0000001415b87223 */ /* 0x000fe20000010035 */
[----:B------:R-:W-:Y:S01]  /*c170*/  FMUL.FTZ R20, R172, R48 ;  /* 0x00000030ac147220 */ /* 0x000fe20000410000 */
[----:B------:R-:W-:-:S05]  /*c180*/  FMUL.FTZ R21, R173, R21 ;  /* 0x00000015ad157220 */ /* 0x000fca0000410000 */
[----:B------:R-:W-:Y:S01]  /*c190*/  F2FP.BF16.F32.PACK_AB R48, R21, R20 ;  /* 0x000000141530723e */ /* 0x000fe200000010ff */
[----:B------:R-:W-:Y:S06]  /*c1a0*/  BRA `(.L_x_5000) ;  /* 0x0000000400307947 */ /* 0x000fec0003800000 */
.L_x_4999:
[----:B------:R-:W-:Y:S01]  /*c1b0*/  FFMA.FTZ R188, R213, R19, R20 ;  /* 0x00000013d5bc7223 */ /* 0x000fe20000010014 */
[----:B-----5:R-:W-:Y:S02]  /*c1c0*/  SHF.L.U32 R189, R28, 0x10, RZ ;  /* 0x000000101cbd7819 */ /* 0x020fe400000006ff */
[----:B------:R-:W-:Y:S01]  /*c1d0*/  SHF.L.U32 R191, R185, 0x10, RZ ;  /* 0x00000010b9bf7819 */ /* 0x000fe200000006ff */
[----:B------:R-:W-:Y:S01]  /*c1e0*/  FADD.FTZ R188, R224, -R188 ;  /* 0x800000bce0bc7221 */ /* 0x000fe20000010000 */
[----:B------:R-:W-:-:S03]  /*c1f0*/  SHF.L.U32 R190, R186, 0x10, RZ ;  /* 0x00000010babe7819 */ /* 0x000fc600000006ff */
        /* <DEDUP_REMOVED lines=17> */
[----:B------:R-:W-:-:S03]  /*c310*/  FFMA.FTZ R189, R4, R19, R20 ;  /* 0x0000001304bd7223 */ /* 0x000fc60000010014 */
[----:B------:R-:W-:Y:S01]  /*c320*/  FMUL.FTZ R53, R53, R21 ;  /* 0x0000001535357220 */ /* 0x000fe20000410000 */
[----:B------:R-:W-:-:S03]  /*c330*/  FADD.FTZ R189, R221, -R189 ;  /* 0x800000bdddbd7221 */ /* 0x000fc60000010000 */
        /* <DEDUP_REMOVED lines=32> */
[----:B------:R-:W-:-:S03]  /*c540*/  SHF.L.U32 R22, R187, 0x10, RZ ;  /* 0x00000010bb167819 */ /* 0x000fc600000006ff */
[-C--:B------:R-:W-:Y:S01]  /*c550*/  FMUL.FTZ R19, R49, R21.reuse ;  /* 0x0000001531137220 */ /* 0x080fe20000410000 */
[----:B------:R-:W-:Y:S01]  /*c560*/  FMUL.FTZ R21, R20, R21 ;  /* 0x0000001514157220 */ /* 0x000fe20000410000 */
[----:B------:R-:W-:Y:S01]  /*c570*/  PRMT R20, R187, 0x7632, R20 ;  /* 0x00007632bb147816 */ /* 0x000fe20000000014 */
[----:B------:R-:W-:Y:S02]  /*c580*/  FMUL.FTZ R49, R175, R54 ;  /* 0x00000036af317220 */ /* 0x000fe40000410000 */
[----:B------:R-:W-:Y:S01]  /*c590*/  FFMA.FTZ R187, R21, R22, R50 ;  /* 0x0000001615bb7223 */ /* 0x000fe20000010032 */
[----:B------:R-:W-:Y:S01]  /*c5a0*/  SHF.L.U32 R20, R20, 0x10, RZ ;  /* 0x0000001014147819 */ /* 0x000fe200000006ff */
[----:B------:R-:W-:Y:S01]  /*c5b0*/  FMUL.FTZ R21, R170, R21 ;  /* 0x00000015aa157220 */ /* 0x000fe20000410000 */
[----:B------:R-:W-:Y:S01]  /*c5c0*/  FMUL.FTZ R22, R169, R48 ;  /* 0x00000030a9167220 */ /* 0x000fe20000410000 */
[----:B------:R-:W-:Y:S02]  /*c5d0*/  FMUL.FTZ R48, R173, R52 ;  /* 0x00000034ad307220 */ /* 0x000fe40000410000 */
[----:B------:R-:W-:Y:S01]  /*c5e0*/  FFMA.FTZ R189, R19, R20, R51 ;  /* 0x0000001413bd7223 */ /* 0x000fe20000010033 */
[----:B------:R-:W-:Y:S01]  /*c5f0*/  FMUL.FTZ R19, R171, R19 ;  /* 0x00000013ab137220 */ /* 0x000fe20000410000 */
[----:B------:R-:W-:-:S04]  /*c600*/  FMUL.FTZ R20, R174, R53 ;  /* 0x00000035ae147220 */ /* 0x000fc80000410000 */
[----:B------:R-:W-:Y:S01]  /*c610*/  F2FP.BF16.F32.PACK_AB R51, R19, R21 ;  /* 0x000000151333723e */ /* 0x000fe200000010ff */
[----:B------:R-:W-:Y:S01]  /*c620*/  FMUL.FTZ R19, R172, R188 ;  /* 0x000000bcac137220 */ /* 0x000fe20000410000 */
[----:B------:R-:W-:Y:S01]  /*c630*/  FMUL.FTZ R21, R168, R55 ;  /* 0x00000037a8157220 */ /* 0x000fe20000410000 */
[----:B------:R-:W-:-:S03]  /*c640*/  F2FP.BF16.F32.PACK_AB R49, R49, R20 ;  /* 0x000000143131723e */ /* 0x000fc600000010ff */
[----:B------:R-:W-:Y:S02]  /*c650*/  F2FP.BF16.F32.PACK_AB R48, R48, R19 ;  /* 0x000000133030723e */ /* 0x000fe400000010ff */
[----:B------:R-:W-:-:S07]  /*c660*/  F2FP.BF16.F32.PACK_AB R50, R22, R21 ;  /* 0x000000151632723e */ /* 0x000fce00000010ff */
.L_x_5000:
[----:B------:R-:W0:Y:S01]  /*c670*/  @P1 LDC.64 R20, c[0x0][0x478] ;  /* 0x00011e00ff141b82 */ /* 0x000e220000000a00 */
[----:B------:R-:W-:Y:S02]  /*c680*/  MOV R52, R196 ;  /* 0x000000c400347202 */ /* 0x000fe40000000f00 */
        /* <DEDUP_REMOVED lines=12> */
.L_x_4980:
[----:B------:R-:W-:Y:S05]  /*c750*/  BSYNC.RECONVERGENT B1 ;  /* 0x0000000000017941 */ /* 0x000fea0003800200 */
.L_x_4962:
[----:B------:R-:W2:Y:S01]  /*c760*/  LDL.LU R20, [R1+0x14] ;  /* 0x0000140001147983 */ /* 0x000ea20000300800 */
[----:B------:R-:W2:Y:S02]  /*c770*/  LDC.64 R18, c[0x0][0x380] ;  /* 0x0000e000ff127b82 */ /* 0x000ea40000000a00 */
[----:B--2---:R-:W-:-:S04]  /*c780*/  LEA R20, R18, R20, 0x2 ;  /* 0x0000001412147211 */ /* 0x004fc800078e10ff */
[----:B------:R-:W-:Y:S01]  /*c790*/  ISETP.GE.AND P1, PT, R20, R19, PT ;  /* 0x000000131400720c */ /* 0x000fe20003f26270 */
[----:B------:R0:W-:-:S12]  /*c7a0*/  STL [R1+0x14], R20 ;  /* 0x0000141401007387 */ /* 0x0001d80000100800 */
[----:B0-----:R-:W-:Y:S05]  /*c7b0*/  @!P1 BRA `(.L_x_5001) ;  /* 0xffffff4800309947 */ /* 0x001fea000383ffff */
.L_x_4941:
[----:B------:R-:W-:Y:S05]  /*c7c0*/  BSYNC B0 ;  /* 0x0000000000007941 */ /* 0x000fea0003800000 */
.L_x_4940:
[----:B------:R-:W2:Y:S01]  /*c7d0*/  LDL.LU R18, [R1+0x1c] ;  /* 0x00001c0001127983 */ /* 0x000ea20000300800 */
[----:B-----5:R-:W-:-:S03]  /*c7e0*/  MOV R2, 0x400 ;  /* 0x0000040000027802 */ /* 0x020fc60000000f00 */
[----:B------:R-:W3:Y:S01]  /*c7f0*/  LDL.LU R185, [R1+0x18] ;  /* 0x0000180001b97983 */ /* 0x000ee20000300800 */
[----:B------:R-:W0:Y:S01]  /*c800*/  S2R R184, SR_TID.X ;  /* 0x0000000000b87919 */ /* 0x000e220000002100 */
[----:B------:R-:W1:Y:S01]  /*c810*/  S2R R3, SR_CgaCtaId ;  /* 0x0000000000037919 */ /* 0x000e620000008800 */
[----:B------:R-:W-:Y:S05]  /*c820*/  WARPSYNC.ALL ;  /* 0x0000000000007948 */ /* 0x000fea0003800000 */
[----:B0-----:R-:W-:Y:S02]  /*c830*/  SHF.R.U32.HI R0, RZ, 0x5, R184 ;  /* 0x00000005ff007819 */ /* 0x001fe400000116b8 */
[----:B-1----:R-:W-:Y:S01]  /*c840*/  LEA R3, R3, R2, 0x18 ;  /* 0x0000000203037211 */ /* 0x002fe200078ec0ff */
[----:B------:R-:W0:Y:S01]  /*c850*/  S2UR UR14, SR_CTAID.X ;  /* 0x00000000000e79c3 */ /* 0x000e220000002500 */
[----:B------:R-:W1:Y:S01]  /*c860*/  LDCU.128 UR16, c[0x0][0x440] ;  /* 0x00008800ff1077ac */ /* 0x000e620008000c00 */
[----:B------:R-:W4:Y:S01]  /*c870*/  LDCU.64 UR4, c[0x0][0x460] ;  /* 0x00008c00ff0477ac */ /* 0x000f220008000a00 */
        /* <DEDUP_REMOVED lines=121> */
[----:B----4-:R-:W-:-:S04]  /*d010*/  FADD.FTZ R34, RZ, R34 ;  /* 0x00000022ff227221 */ /* 0x010fc80000010000 */
[----:B0-----:R-:W-:Y:S01]  /*d020*/  FADD.FTZ R34, R34, R37 ;  /* 0x0000002522227221 */ /* 0x001fe20000010000 */
[----:B---3--:R-:W-:Y:S02]  /*d030*/  FADD.FTZ R36, R36, R39 ;  /* 0x0000002724247221 */ /* 0x008fe40000010000 */
        /* <DEDUP_REMOVED lines=78> */
.L_x_5003:
[----:B------:R-:W-:Y:S05]  /*d520*/  BSYNC.RECONVERGENT B0 ;  /* 0x0000000000007941 */ /* 0x000fea0003800200 */
.L_x_5002:
        /* <DEDUP_REMOVED lines=17> */
.L_x_5005:
[----:B------:R-:W-:Y:S05]  /*d640*/  BSYNC.RECONVERGENT B0 ;  /* 0x0000000000007941 */ /* 0x000fea0003800200 */
.L_x_5004:
        /* <DEDUP_REMOVED lines=17> */
.L_x_5007:
[----:B------:R-:W-:Y:S05]  /*d760*/  BSYNC.RECONVERGENT B0 ;  /* 0x0000000000007941 */ /* 0x000fea0003800200 */
.L_x_5006:
        /* <DEDUP_REMOVED lines=134> */
.L_x_5009:
[----:B------:R-:W-:Y:S05]  /*dfd0*/  BSYNC.RECONVERGENT B0 ;  /* 0x0000000000007941 */ /* 0x000fea0003800200 */
.L_x_5008:
        /* <DEDUP_REMOVED lines=17> */
.L_x_5011:
[----:B------:R-:W-:Y:S05]  /*e0f0*/  BSYNC.RECONVERGENT B0 ;  /* 0x0000000000007941 */ /* 0x000fea0003800200 */
.L_x_5010:
        /* <DEDUP_REMOVED lines=17> */
.L_x_5013:
[----:B------:R-:W-:Y:S05]  /*e210*/  BSYNC.RECONVERGENT B0 ;  /* 0x0000000000007941 */ /* 0x000fea0003800200 */
.L_x_5012:
        /* <DEDUP_REMOVED lines=17> */
.L_x_5015:
[----:B------:R-:W-:Y:S05]  /*e330*/  BSYNC.RECONVERGENT B0 ;  /* 0x0000000000007941 */ /* 0x000fea0003800200 */
.L_x_5014:
        /* <DEDUP_REMOVED lines=17> */
.L_x_5017:
[----:B------:R-:W-:Y:S05]  /*e450*/  BSYNC.RECONVERGENT B0 ;  /* 0x0000000000007941 */ /* 0x000fea0003800200 */
.L_x_5016:
        /* <DEDUP_REMOVED lines=17> */
.L_x_5019:
[----:B------:R-:W-:Y:S05]  /*e570*/  BSYNC.RECONVERGENT B0 ;  /* 0x0000000000007941 */ /* 0x000fea0003800200 */
.L_x_5018:
        /* <DEDUP_REMOVED lines=11> */
.L_x_4961:
        /* <DEDUP_REMOVED lines=8> */
.L_x_5021:
[----:B------:R-:W-:Y:S05]  /*e6b0*/  BSYNC B1 ;  /* 0x0000000000017941 */ /* 0x000fea0003800000 */
.L_x_5020:
        /* <DEDUP_REMOVED lines=9> */
.L_x_5022:
        /* <DEDUP_REMOVED lines=8> */
.L_x_5023:
[----:B------:R-:W-:Y:S02]  /*e7d0*/  MOV R186, R20 ;  /* 0x0000001400ba7202 */ /* 0x000fe40000000f00 */
[----:B------:R-:W-:-:S05]  /*e7e0*/  MOV R19, R189 ;  /* 0x000000bd00137202 */ /* 0x000fca0000000f00 */
[----:B------:R-:W-:Y:S01]  /*e7f0*/  FADD.FTZ R187, R187, R19 ;  /* 0x00000013bbbb7221 */ /* 0x000fe20000010000 */
[----:B------:R-:W-:-:S07]  /*e800*/  MOV R19, 0xffffffff ;  /* 0xffffffff00137802 */ /* 0x000fce0000000f00 */
[----:B------:R-:W-:Y:S05]  /*e810*/  WARPSYNC.COLLECTIVE R19, `(.L_x_5024) ;  /* 0x0000000013087348 */ /* 0x000fea0003c00000 */
[----:B------:R0:W1:Y:S02]  /*e820*/  SHFL.BFLY P6, R189, R186, R185, R184 ;  /* 0x0c0000b9babd7389 */ /* 0x00006400000c00b8 */
[----:B01----:R-:W-:Y:S05]  /*e830*/  ENDCOLLECTIVE ;  /* 0x000000000000791b */ /* 0x003fea0003800000 */
.L_x_5024:
        /* <DEDUP_REMOVED lines=8> */
.L_x_5025:
[----:B------:R-:W-:Y:S02]  /*e8c0*/  MOV R186, R20 ;  /* 0x0000001400ba7202 */ /* 0x000fe40000000f00 */
[----:B------:R-:W-:-:S05]  /*e8d0*/  MOV R19, R189 ;  /* 0x000000bd00137202 */ /* 0x000fca0000000f00 */
[----:B------:R-:W-:Y:S01]  /*e8e0*/  FADD.FTZ R187, R187, R19 ;  /* 0x00000013bbbb7221 */ /* 0x000fe20000010000 */
[----:B------:R-:W-:-:S07]  /*e8f0*/  MOV R19, 0xffffffff ;  /* 0xffffffff00137802 */ /* 0x000fce0000000f00 */
[----:B------:R-:W-:Y:S05]  /*e900*/  WARPSYNC.COLLECTIVE R19, `(.L_x_5026) ;  /* 0x0000000013087348 */ /* 0x000fea0003c00000 */
[----:B------:R0:W1:Y:S02]  /*e910*/  SHFL.BFLY P6, R189, R186, R185, R184 ;  /* 0x0c0000b9babd7389 */ /* 0x00006400000c00b8 */
[----:B01----:R-:W-:Y:S05]  /*e920*/  ENDCOLLECTIVE ;  /* 0x000000000000791b */ /* 0x003fea0003800000 */
.L_x_5026:
        /* <DEDUP_REMOVED lines=8> */
.L_x_5027:
[----:B------:R-:W-:Y:S02]  /*e9b0*/  MOV R186, R188 ;  /* 0x000000bc00ba7202 */ /* 0x000fe40000000f00 */
[----:B------:R-:W-:-:S05]  /*e9c0*/  MOV R19, R189 ;  /* 0x000000bd00137202 */ /* 0x000fca0000000f00 */
[----:B------:R-:W-:Y:S01]  /*e9d0*/  FADD.FTZ R20, R187, R19 ;  /* 0x00000013bb147221 */ /* 0x000fe20000010000 */
[----:B------:R-:W-:-:S07]  /*e9e0*/  MOV R19, 0xffffffff ;  /* 0xffffffff00137802 */ /* 0x000fce0000000f00 */
[----:B------:R-:W-:Y:S05]  /*e9f0*/  WARPSYNC.COLLECTIVE R19, `(.L_x_5028) ;  /* 0x0000000013087348 */ /* 0x000fea0003c00000 */
[----:B------:R0:W1:Y:S02]  /*ea00*/  SHFL.BFLY P6, R189, R186, R185, R184 ;  /* 0x0c0000b9babd7389 */ /* 0x00006400000c00b8 */
[----:B01----:R-:W-:Y:S05]  /*ea10*/  ENDCOLLECTIVE ;  /* 0x000000000000791b */ /* 0x003fea0003800000 */
.L_x_5028:
        /* <DEDUP_REMOVED lines=8> */
.L_x_5029:
[----:B------:R-:W-:Y:S02]  /*eaa0*/  MOV R186, R187 ;  /* 0x000000bb00ba7202 */ /* 0x000fe40000000f00 */
[----:B------:R-:W-:-:S07]  /*eab0*/  MOV R188, R189 ;  /* 0x000000bd00bc7202 */ /* 0x000fce0000000f00 */
[----:B------:R-:W-:Y:S05]  /*eac0*/  WARPSYNC.COLLECTIVE R19, `(.L_x_5030) ;  /* 0x0000000013087348 */ /* 0x000fea0003c00000 */
[----:B------:R0:W1:Y:S02]  /*ead0*/  SHFL.BFLY P6, R189, R186, R185, R184 ;  /* 0x0c0000b9babd7389 */ /* 0x00006400000c00b8 */
[----:B01----:R-:W-:Y:S05]  /*eae0*/  ENDCOLLECTIVE ;  /* 0x000000000000791b */ /* 0x003fea0003800000 */
.L_x_5030:
[----:B------:R-:W-:Y:S01]  /*eaf0*/  MOV R184, R189 ;  /* 0x000000bd00b87202 */ /* 0x000fe20000000f00 */
[----:B------:R-:W-:Y:S06]  /*eb00*/  BRA `(.L_x_5031) ;  /* 0xffffff68007c7947 */ /* 0x000fec000383ffff */
.L_x_5032:
        /* <DEDUP_REMOVED lines=15> */
.L_x_25396:


//--------------------- .text._ZN10layer_norm13ln_bwd_kernelINS_13Kernel_traitsIf13__nv_bfloat16S2_S2_fjLj1280ELj1ELj4ELj1ELj16ENS_18Kernel_traits_baseILj1280EfS2_S2_S2_fjLj128EEEEELb0ELb1ELb0ELb1EEEvNS_9BwdParamsE --------------------------
	.section	.text._ZN10layer_norm13ln_bwd_kernelINS_13Kernel_traitsIf13__nv_bfloat16S2_S2_fjLj1280ELj1ELj4ELj1ELj16ENS_18Kernel_traits_baseILj1280EfS2_S2_S2_fjLj128EEEEELb0ELb1ELb0ELb1EEEvNS_9BwdParamsE,"ax",@progbits
	.align	128
        .global         _ZN10layer_norm13ln_bwd_kernelINS_13Kernel_traitsIf13__nv_bfloat16S2_S2_fjLj1280ELj1ELj4ELj1ELj16ENS_18Kernel_traits_baseILj1280EfS2_S2_S2_fjLj128EEEEELb0ELb1ELb0ELb1EEEvNS_9BwdParamsE
        .type           _ZN10layer_norm13ln_bwd_kernelINS_13Kernel_traitsIf13__nv_bfloat16S2_S2_fjLj1280ELj1ELj4ELj1ELj16ENS_18Kernel_traits_baseILj1280EfS2_S2_S2_fjLj128EEEEELb0ELb1ELb0ELb1EEEvNS_9BwdParamsE,@function
        .size           _ZN10layer_norm13ln_bwd_kernelINS_13Kernel_traitsIf13__nv_bfloat16S2_S2_fjLj1280ELj1ELj4ELj1ELj16ENS_18Kernel_traits_baseILj1280EfS2_S2_S2_fjLj128EEEEELb0ELb1ELb0ELb1EEEvNS_9BwdParamsE,(.L_x_25397 - _ZN10layer_norm13ln_bwd_kernelINS_13Kernel_traitsIf13__nv_bfloat16S2_S2_fjLj1280ELj1ELj4ELj1ELj16ENS_18Kernel_traits_baseILj1280EfS2_S2_S2_fjLj128EEEEELb0ELb1ELb0ELb1EEEvNS_9BwdParamsE)
        .other          _ZN10layer_norm13ln_bwd_kernelINS_13Kernel_traitsIf13__nv_bfloat16S2_S2_fjLj1280ELj1ELj4ELj1ELj16ENS_18Kernel_traits_baseILj1280EfS2_S2_S2_fjLj128EEEEELb0ELb1ELb0ELb1EEEvNS_9BwdParamsE,@"STO_CUDA_ENTRY STV_DEFAULT"
_ZN10layer_norm13ln_bwd_kernelINS_13Kernel_traitsIf13__nv_bfloat16S2_S2_fjLj1280ELj1ELj4ELj1ELj16ENS_18Kernel_traits_baseILj1280EfS2_S2_S2_fjLj128EEEEELb0ELb1ELb0ELb1EEEvNS_9BwdParamsE:
.text._ZN10layer_norm13ln_bwd_kernelINS_13Kernel_traitsIf13__nv_bfloat16S2_S2_fjLj1280ELj1ELj4ELj1ELj16ENS_18Kernel_traits_baseILj1280EfS2_S2_S2_fjLj128EEEEELb0ELb1ELb0ELb1EEEvNS_9BwdParamsE:
        /* <DEDUP_REMOVED lines=227> */
[----:B------:R-:W-:-:S13]  /*0e30*/  ISETP.NE.AND.EX P0, PT, RZ, UR5, PT, P0 ;  /* 0x00000005ff007c0c */ /* 0x000fda000bf05300 */
.L_x_5061:
[----:B0-----:R-:W0:Y:S08]  /*0e40*/  @P0 LDC.64 R2, c[0x0][0x3e0] ;  /* 0x0000f800ff020b82 */ /* 0x001e300000000a00 */
[----:B-1----:R-:W1:Y:S08]  /*0e50*/  LDC.64 R4, c[0x0][0x3c0] ;  /* 0x0000f000ff047b82 */ /* 0x002e700000000a00 */
        /* <DEDUP_REMOVED lines=47> */
[C---:B--2---:R-:W-:Y:S02]  /*1150*/  PRMT R219, R28.reuse, 0x7632, R219 ;  /* 0x000076321cdb7816 */ /* 0x044fe400000000db */
[----:B------:R-:W-:Y:S02]  /*1160*/  SHF.L.U32 R239, R28, 0x10, RZ ;  /* 0x000000101cef7819 */ /* 0x000fe400000006ff */
[C---:B---3--:R-:W-:Y:S02]  /*1170*/  PRMT R223, R140.reuse, 0x7632, R223 ;  /* 0x000076328cdf7816 */ /* 0x048fe400000000df */
[----:B------:R-:W-:Y:S02]  /*1180*/  SHF.L.U32 R243, R140, 0x10, RZ ;  /* 0x000000108cf37819 */ /* 0x000fe400000006ff */
[C---:B----4-:R-:W-:Y:S02]  /*1190*/  PRMT R28, R25.reuse, 0x7632, R28 ;  /* 0x00007632191c7816 */ /* 0x050fe4000000001c */
[----:B------:R-:W-:-:S02]  /*11a0*/  SHF.L.U32 R160, R25, 0x10, RZ ;  /* 0x0000001019a07819 */ /* 0x000fc400000006ff */
[----:B------:R-:W-:Y:S02]  /*11b0*/  SHF.L.U32 R158, R144, 0x10, RZ ;  /* 0x00000010909e7819 */ /* 0x000fe400000006ff */
[C---:B------:R-:W-:Y:S02]  /*11c0*/  PRMT R25, R27.reuse, 0x7632, R25 ;  /* 0x000076321b197816 */ /* 0x040fe40000000019 */
[C---:B------:R-:W-:Y:S02]  /*11d0*/  PRMT R217, R30.reuse, 0x7632, R217 ;  /* 0x000076321ed97816 */ /* 0x040fe400000000d9 */
[----:B------:R-:W-:Y:S02]  /*11e0*/  SHF.L.U32 R237, R30, 0x10, RZ ;  /* 0x000000101eed7819 */ /* 0x000fe400000006ff */
        /* <DEDUP_REMOVED lines=18> */
[C---:B------:R-:W-:Y:S02]  /*1310*/  PRMT R32, R34.reuse, 0x7632, R32 ;  /* 0x0000763222207816 */ /* 0x040fe40000000020 */
[----:B------:R-:W-:-:S02]  /*1320*/  SHF.L.U32 R175, R34, 0x10, RZ ;  /* 0x0000001022af7819 */ /* 0x000fc400000006ff */
[C---:B------:R-:W-:Y:S02]  /*1330*/  PRMT R218, R29.reuse, 0x7632, R218 ;  /* 0x000076321dda7816 */ /* 0x040fe400000000da */
[----:B------:R-:W-:Y:S02]  /*1340*/  SHF.L.U32 R238, R29, 0x10, RZ ;  /* 0x000000101dee7819 */ /* 0x000fe400000006ff */
        /* <DEDUP_REMOVED lines=8> */
[----:B------:R-:W-:Y:S02]  /*13d0*/  PRMT R33, R35, 0x7632, R33 ;  /* 0x0000763223217816 */ /* 0x000fe40000000021 */
[----:B------:R-:W-:-:S02]  /*13e0*/  PRMT R216, R31, 0x7632, R216 ;  /* 0x000076321fd87816 */ /* 0x000fc400000000d8 */
[----:B------:R-:W-:Y:S02]  /*13f0*/  SHF.L.U32 R236, R31, 0x10, RZ ;  /* 0x000000101fec7819 */ /* 0x000fe400000006ff */
[----:B------:R-:W-:Y:S02]  /*1400*/  PRMT R29, R24, 0x7632, R29 ;  /* 0x00007632181d7816 */ /* 0x000fe4000000001d */
[C---:B------:R-:W-:Y:S02]  /*1410*/  PRMT R213, R22.reuse, 0x7632, R213 ;  /* 0x0000763216d57816 */ /* 0x040fe400000000d5 */
[----:B------:R-:W-:Y:S02]  /*1420*/  SHF.L.U32 R233, R22, 0x10, RZ ;  /* 0x0000001016e97819 */ /* 0x000fe400000006ff */
[C---:B------:R-:W-:Y:S02]  /*1430*/  PRMT R20, R16.reuse, 0x7632, R20 ;  /* 0x0000763210147816 */ /* 0x040fe40000000014 */
[----:B------:R-:W-:Y:S01]  /*1440*/  SHF.L.U32 R34, R16, 0x10, RZ ;  /* 0x0000001010227819 */ /* 0x000fe200000006ff */
[----:B------:R-:W-:Y:S01]  /*1450*/  FADD.FTZ R16, -R0, R158 ;  /* 0x0000009e00107221 */ /* 0x000fe20000010100 */
[----:B------:R-:W-:Y:S01]  /*1460*/  PRMT R7, R152, 0x7632, R7 ;  /* 0x0000763298077816 */ /* 0x000fe20000000007 */
[----:B------:R-:W-:Y:S01]  /*1470*/  FADD.FTZ R158, -R0, R27 ;  /* 0x0000001b009e7221 */ /* 0x000fe20000010100 */
[----:B------:R-:W-:-:S02]  /*1480*/  PRMT R144, R153, 0x7632, R144 ;  /* 0x0000763299907816 */ /* 0x000fc40000000090 */
[----:B------:R-:W-:Y:S02]  /*1490*/  PRMT R22, R18, 0x7632, R22 ;  /* 0x0000763212167816 */ /* 0x000fe40000000016 */
[----:B------:R-:W-:Y:S01]  /*14a0*/  PRMT R31, R19, 0x7632, R31 ;  /* 0x00007632131f7816 */ /* 0x000fe2000000001f */
[----:B------:R-:W-:Y:S01]  /*14b0*/  FADD.FTZ R18, -R0, R159 ;  /* 0x0000009f00127221 */ /* 0x000fe20000010100 */
[----:B------:R-:W-:Y:S02]  /*14c0*/  SHF.L.U32 R152, R152, 0x10, RZ ;  /* 0x0000001098987819 */ /* 0x000fe400000006ff */
[----:B------:R-:W-:Y:S01]  /*14d0*/  SHF.L.U32 R178, R35, 0x10, RZ ;  /* 0x0000001023b27819 */ /* 0x000fe200000006ff */
[C---:B------:R-:W-:Y:S01]  /*14e0*/  FADD.FTZ R159, -R0.reuse, R26 ;  /* 0x0000001a009f7221 */ /* 0x040fe20000010100 */
[----:B------:R-:W-:Y:S02]  /*14f0*/  SHF.L.U32 R35, R17, 0x10, RZ ;  /* 0x0000001011237819 */ /* 0x000fe400000006ff */
[----:B------:R-:W-:Y:S01]  /*1500*/  SHF.L.U32 R27, R21, 0x10, RZ ;  /* 0x00000010151b7819 */ /* 0x000fe200000006ff */
[----:B------:R-:W-:Y:S01]  /*1510*/  FADD.FTZ R21, -R0, R142 ;  /* 0x0000008e00157221 */ /* 0x000fe20000010100 */
[----:B------:R-:W-:-:S02]  /*1520*/  PRMT R220, R143, 0x7632, R220 ;  /* 0x000076328fdc7816 */ /* 0x000fc400000000dc */
        /* <DEDUP_REMOVED lines=24> */
[----:B------:R-:W-:Y:S01]  /*16b0*/  SHF.L.U32 R31, R31, 0x10, RZ ;  /* 0x000000101f1f7819 */ /* 0x000fe200000006ff */
[C---:B------:R-:W-:Y:S01]  /*16c0*/  FADD.FTZ R24, -R0.reuse, R152 ;  /* 0x0000009800187221 */ /* 0x040fe20000010100 */
[C---:B------:R-:W-:Y:S01]  /*16d0*/  FADD.FTZ R20, -R0.reuse, R35 ;  /* 0x0000002300147221 */ /* 0x040fe20000010100 */
[C---:B------:R-:W-:Y:S01]  /*16e0*/  PRMT R212, R23.reuse, 0x7632, R212 ;  /* 0x0000763217d47816 */ /* 0x040fe200000000d4 */
[C---:B------:R-:W-:Y:S01]  /*16f0*/  FADD.FTZ R19, -R0.reuse, R34 ;  /* 0x0000002200137221 */ /* 0x040fe20000010100 */
        /* <DEDUP_REMOVED lines=152> */
[----:B------:R-:W-:Y:S01]  /*2080*/  FMUL.FTZ R29, R5, R29 ;  /* 0x0000001d051d7220 */ /* 0x000fe20000410000 */
[----:B------:R-:W-:Y:S01]  /*2090*/  FADD.FTZ R141, R141, R7 ;  /* 0x000000078d8d7221 */ /* 0x000fe20000010000 */
[----:B------:R-:W-:Y:S01]  /*20a0*/  FFMA.FTZ R140, R19, R7, R140 ;  /* 0x00000007138c7223 */ /* 0x000fe2000001008c */
[----:B------:R-:W-:Y:S01]  /*20b0*/  FMUL.FTZ R143, R0, R243 ;  /* 0x000000f3008f7220 */ /* 0x000fe20000410000 */
[----:B------:R-:W-:Y:S01]  /*20c0*/  PRMT R207, R8, 0x7632, R207 ;  /* 0x0000763208cf7816 */ /* 0x000fe200000000cf */
[----:B------:R-:W-:Y:S01]  /*20d0*/  FMUL.FTZ R142, R190, R242 ;  /* 0x000000f2be8e7220 */ /* 0x000fe20000410000 */
[----:B------:R-:W-:Y:S01]  /*20e0*/  SHF.L.U32 R227, R8, 0x10, RZ ;  /* 0x0000001008e37819 */ /* 0x000fe200000006ff */
[----:B------:R-:W-:Y:S01]  /*20f0*/  FMUL.FTZ R8, R126, R230 ;  /* 0x000000e67e087220 */ /* 0x000fe20000410000 */
[----:B------:R-:W-:Y:S01]  /*2100*/  SHF.L.U32 R210, R210, 0x10, RZ ;  /* 0x00000010d2d27819 */ /* 0x000fe200000006ff */
[----:B------:R-:W-:Y:S01]  /*2110*/  FMUL.FTZ R20, R5, R20 ;  /* 0x0000001405147220 */ /* 0x000fe20000410000 */
[----:B------:R-:W-:Y:S01]  /*2120*/  FADD.FTZ R141, R141, R23 ;  /* 0x000000178d8d7221 */ /* 0x000fe20000010000 */
[----:B------:R-:W-:Y:S01]  /*2130*/  FFMA.FTZ R140, R29, R23, R140 ;  /* 0x000000171d8c7223 */ /* 0x000fe2000001008c */
[C---:B------:R-:W-:Y:S01]  /*2140*/  PRMT R209, R14.reuse, 0x7632, R209 ;  /* 0x000076320ed17816 */ /* 0x040fe200000000d1 */
[----:B------:R-:W-:Y:S01]  /*2150*/  STL [R1+0x54], R143 ;  /* 0x0000548f01007387 */ /* 0x000fe20000100800 */
[----:B------:R-:W-:Y:S01]  /*2160*/  SHF.L.U32 R229, R14, 0x10, RZ ;  /* 0x000000100ee57819 */ /* 0x000fe200000006ff */
[----:B------:R-:W-:Y:S01]  /*2170*/  FMUL.FTZ R24, R127, R210 ;  /* 0x000000d27f187220 */ /* 0x000fe20000410000 */
[----:B------:R-:W-:Y:S01]  /*2180*/  FMUL.FTZ R33, R5, R33 ;  /* 0x0000002105217220 */ /* 0x000fe20000410000 */
[----:B------:R-:W-:Y:S01]  /*2190*/  FADD.FTZ R141, R141, R8 ;  /* 0x000000088d8d7221 */ /* 0x000fe20000010000 */
[----:B------:R-:W-:Y:S01]  /*21a0*/  FFMA.FTZ R140, R20, R8, R140 ;  /* 0x00000008148c7223 */ /* 0x000fe2000001008c */
[----:B------:R0:W-:Y:S01]  /*21b0*/  STL [R1+0x4c], R142 ;  /* 0x00004c8e01007387 */ /* 0x0001e20000100800 */
        /* <DEDUP_REMOVED lines=8> */
[----:B------:R-:W-:Y:S01]  /*2240*/  FMUL.FTZ R143, R196, R240 ;  /* 0x000000f0c48f7220 */ /* 0x000fe20000410000 */
[----:B------:R-:W-:Y:S01]  /*2250*/  FMUL.FTZ R25, R129, R209 ;  /* 0x000000d181197220 */ /* 0x000fe20000410000 */
[----:B------:R-:W-:-:S02]  /*2260*/  FMUL.FTZ R145, R5, R145 ;  /* 0x0000009105917220 */ /* 0x000fc40000410000 */
[----:B------:R0:W-:Y:S01]  /*2270*/  STL [R1+0x44], R142 ;  /* 0x0000448e01007387 */ /* 0x0001e20000100800 */
[----:B------:R-:W-:Y:S01]  /*2280*/  FADD.FTZ R141, R141, R9 ;  /* 0x000000098d8d7221 */ /* 0x000fe20000010000 */
[----:B------:R-:W-:Y:S01]  /*2290*/  FFMA.FTZ R140, R21, R9, R140 ;  /* 0x00000009158c7223 */ /* 0x000fe2000001008c */
[C---:B------:R-:W-:Y:S01]  /*22a0*/  PRMT R205, R10.reuse, 0x7632, R205 ;  /* 0x000076320acd7816 */ /* 0x040fe200000000cd */
[----:B------:R1:W-:Y:S01]  /*22b0*/  STL [R1+0x3c], R143 ;  /* 0x00003c8f01007387 */ /* 0x0003e20000100800 */
[----:B------:R-:W-:Y:S01]  /*22c0*/  SHF.L.U32 R225, R10, 0x10, RZ ;  /* 0x000000100ae17819 */ /* 0x000fe200000006ff */
[----:B0-----:R-:W-:Y:S01]  /*22d0*/  FMUL.FTZ R142, R171, R239 ;  /* 0x000000efab8e7220 */ /* 0x001fe20000410000 */
[----:B------:R-:W-:Y:S01]  /*22e0*/  SHF.L.U32 R208, R208, 0x10, RZ ;  /* 0x00000010d0d07819 */ /* 0x000fe200000006ff */
[----:B------:R-:W-:Y:S01]  /*22f0*/  FMUL.FTZ R10, R130, R228 ;  /* 0x000000e4820a7220 */ /* 0x000fe20000410000 */
[----:B------:R-:W-:Y:S01]  /*2300*/  FMUL.FTZ R22, R5, R22 ;  /* 0x0000001605167220 */ /* 0x000fe20000410000 */
[----:B------:R-:W-:Y:S01]  /*2310*/  FADD.FTZ R141, R141, R25 ;  /* 0x000000198d8d7221 */ /* 0x000fe20000010000 */
[----:B------:R-:W-:Y:S01]  /*2320*/  FFMA.FTZ R140, R145, R25, R140 ;  /* 0x00000019918c7223 */ /* 0x000fe2000001008c */
[----:B------:R0:W-:Y:S01]  /*2330*/  STL [R1+0x34], R142 ;  /* 0x0000348e01007387 */ /* 0x0001e20000100800 */
[----:B-1----:R-:W-:Y:S01]  /*2340*/  FMUL.FTZ R143, R174, R238 ;  /* 0x000000eeae8f7220 */ /* 0x002fe20000410000 */
[----:B------:R-:W-:Y:S01]  /*2350*/  FMUL.FTZ R26, R131, R208 ;  /* 0x000000d0831a7220 */ /* 0x000fe20000410000 */
[----:B------:R-:W-:Y:S01]  /*2360*/  FMUL.FTZ R146, R5, R146 ;  /* 0x0000009205927220 */ /* 0x000fe20000410000 */
[----:B------:R-:W-:Y:S01]  /*2370*/  FADD.FTZ R141, R141, R10 ;  /* 0x0000000a8d8d7221 */ /* 0x000fe20000010000 */
[----:B------:R-:W-:Y:S01]  /*2380*/  FFMA.FTZ R140, R22, R10, R140 ;  /* 0x0000000a168c7223 */ /* 0x000fe2000001008c */
[----:B------:R1:W-:Y:S01]  /*2390*/  STL [R1+0x2c], R143 ;  /* 0x00002c8f01007387 */ /* 0x0003e20000100800 */
[----:B0-----:R-:W-:Y:S01]  /*23a0*/  FMUL.FTZ R142, R175, R237 ;  /* 0x000000edaf8e7220 */ /* 0x001fe20000410000 */
[----:B------:R-:W-:Y:S01]  /*23b0*/  PRMT R204, R11, 0x7632, R204 ;  /* 0x000076320bcc7816 */ /* 0x000fe200000000cc */
[----:B------:R-:W-:Y:S01]  /*23c0*/  FMUL.FTZ R16, R5, R16 ;  /* 0x0000001005107220 */ /* 0x000fe20000410000 */
[----:B------:R-:W-:-:S02]  /*23d0*/  SHF.L.U32 R224, R11, 0x10, RZ ;  /* 0x000000100be07819 */ /* 0x000fc400000006ff */
[----:B------:R0:W-:Y:S01]  /*23e0*/  STL [R1+0x24], R142 ;  /* 0x0000248e01007387 */ /* 0x0001e20000100800 */
[----:B-1----:R-:W-:Y:S01]  /*23f0*/  FMUL.FTZ R143, R178, R236 ;  /* 0x000000ecb28f7220 */ /* 0x002fe20000410000 */
[----:B------:R-:W-:Y:S01]  /*2400*/  SHF.L.U32 R207, R207, 0x10, RZ ;  /* 0x00000010cfcf7819 */ /* 0x000fe200000006ff */
[----:B------:R-:W-:Y:S01]  /*2410*/  FMUL.FTZ R11, R132, R227 ;  /* 0x000000e3840b7220 */ /* 0x000fe20000410000 */
[----:B------:R-:W-:Y:S01]  /*2420*/  FADD.FTZ R141, R141, R26 ;  /* 0x0000001a8d8d7221 */ /* 0x000fe20000010000 */
[----:B------:R-:W-:Y:S01]  /*2430*/  FFMA.FTZ R140, R146, R26, R140 ;  /* 0x0000001a928c7223 */ /* 0x000fe2000001008c */
[----:B------:R1:W-:Y:S01]  /*2440*/  STL [R1+0x1c], R143 ;  /* 0x00001c8f01007387 */ /* 0x0003e20000100800 */
[----:B0-----:R-:W-:Y:S01]  /*2450*/  FMUL.FTZ R142, R161, R235 ;  /* 0x000000eba18e7220 */ /* 0x001fe20000410000 */
[----:B------:R-:W-:Y:S01]  /*2460*/  FMUL.FTZ R27, R133, R207 ;  /* 0x000000cf851b7220 */ /* 0x000fe20000410000 */
[----:B------:R-:W-:Y:S01]  /*2470*/  FMUL.FTZ R34, R5, R34 ;  /* 0x0000002205227220 */ /* 0x000fe20000410000 */
[----:B------:R-:W-:Y:S01]  /*2480*/  FADD.FTZ R141, R141, R11 ;  /* 0x0000000b8d8d7221 */ /* 0x000fe20000010000 */
[----:B------:R-:W-:Y:S01]  /*2490*/  FFMA.FTZ R140, R16, R11, R140 ;  /* 0x0000000b108c7223 */ /* 0x000fe2000001008c */
[----:B------:R0:W-:Y:S01]  /*24a0*/  STL [R1+0x14], R142 ;  /* 0x0000148e01007387 */ /* 0x0001e20000100800 */
[----:B-1----:R-:W-:Y:S01]  /*24b0*/  FMUL.FTZ R143, R160, R234 ;  /* 0x000000eaa08f7220 */ /* 0x002fe20000410000 */
[----:B------:R-:W-:Y:S01]  /*24c0*/  FMUL.FTZ R244, R189, R223 ;  /* 0x000000dfbdf47220 */ /* 0x000fe20000410000 */
[----:B------:R-:W-:Y:S01]  /*24d0*/  SHF.L.U32 R206, R206, 0x10, RZ ;  /* 0x00000010cece7819 */ /* 0x000fe200000006ff */
[----:B------:R-:W-:Y:S01]  /*24e0*/  FMUL.FTZ R12, R134, R226 ;  /* 0x000000e2860c7220 */ /* 0x000fe20000410000 */
[----:B------:R-:W-:Y:S01]  /*24f0*/  FMUL.FTZ R17, R5, R17 ;  /* 0x0000001105117220 */ /* 0x000fe20000410000 */
[----:B------:R-:W-:Y:S01]  /*2500*/  FADD.FTZ R141, R141, R27 ;  /* 0x0000001b8d8d7221 */ /* 0x000fe20000010000 */
[----:B------:R-:W-:Y:S01]  /*2510*/  FFMA.FTZ R140, R34, R27, R140 ;  /* 0x0000001b228c7223 */ /* 0x000fe2000001008c */
[----:B0-----:R-:W-:Y:S01]  /*2520*/  FMUL.FTZ R142, R159, R233 ;  /* 0x000000e99f8e7220 */ /* 0x001fe20000410000 */
[----:B------:R-:W-:Y:S01]  /*2530*/  FMUL.FTZ R246, R192, R222 ;  /* 0x000000dec0f67220 */ /* 0x000fe20000410000 */
[----:B------:R-:W-:Y:S01]  /*2540*/  STL [R1+0xc], R143 ;  /* 0x00000c8f01007387 */ /* 0x000fe20000100800 */
[----:B------:R-:W-:Y:S01]  /*2550*/  FMUL.FTZ R28, R135, R206 ;  /* 0x000000ce871c7220 */ /* 0x000fe20000410000 */
[----:B------:R-:W-:-:S02]  /*2560*/  FMUL.FTZ R35, R5, R35 ;  /* 0x0000002305237220 */ /* 0x000fc40000410000 */
[----:B------:R-:W-:Y:S01]  /*2570*/  STL [R1+0x4], R142 ;  /* 0x0000048e01007387 */ /* 0x000fe20000100800 */
[----:B------:R-:W-:Y:S01]  /*2580*/  FADD.FTZ R141, R141, R12 ;  /* 0x0000000c8d8d7221 */ /* 0x000fe20000010000 */
[----:B------:R-:W-:Y:S02]  /*2590*/  FFMA.FTZ R140, R17, R12, R140 ;  /* 0x0000000c118c7223 */ /* 0x000fe4000001008c */
[----:B------:R0:W-:Y:S01]  /*25a0*/  STL [R1+0x50], R244 ;  /* 0x000050f401007387 */ /* 0x0001e20000100800 */
[----:B------:R-:W-:Y:S01]  /*25b0*/  FMUL.FTZ R245, R198, R220 ;  /* 0x000000dcc6f57220 */ /* 0x000fe20000410000 */
[----:B------:R-:W-:Y:S02]  /*25c0*/  SHF.L.U32 R205, R205, 0x10, RZ ;  /* 0x00000010cdcd7819 */ /* 0x000fe400000006ff */
[----:B------:R1:W-:Y:S01]  /*25d0*/  STL [R1+0x48], R246 ;  /* 0x000048f601007387 */ /* 0x0003e20000100800 */
[----:B------:R-:W-:Y:S01]  /*25e0*/  FMUL.FTZ R13, R136, R225 ;  /* 0x000000e1880d7220 */ /* 0x000fe20000410000 */
[----:B------:R-:W-:Y:S01]  /*25f0*/  FMUL.FTZ R18, R5, R18 ;  /* 0x0000001205127220 */ /* 0x000fe20000410000 */
[----:B0-----:R-:W-:Y:S01]  /*2600*/  FMUL.FTZ R244, R195, R221 ;  /* 0x000000ddc3f47220 */ /* 0x001fe20000410000 */
[----:B------:R-:W-:Y:S01]  /*2610*/  FADD.FTZ R141, R141, R28 ;  /* 0x0000001c8d8d7221 */ /* 0x000fe20000010000 */
[----:B------:R-:W-:Y:S01]  /*2620*/  FFMA.FTZ R140, R35, R28, R140 ;  /* 0x0000001c238c7223 */ /* 0x000fe2000001008c */
[----:B-1----:R-:W-:-:S02]  /*2630*/  FMUL.FTZ R246, R173, R219 ;  /* 0x000000dbadf67220 */ /* 0x002fc40000410000 */
[----:B------:R0:W-:Y:S01]  /*2640*/  STL [R1+0x40], R244 ;  /* 0x000040f401007387 */ /* 0x0001e20000100800 */
[----:B------:R-:W-:Y:S01]  /*2650*/  FMUL.FTZ R30, R137, R205 ;  /* 0x000000cd891e7220 */ /* 0x000fe20000410000 */
[----:B------:R-:W-:Y:S02]  /*2660*/  FMUL.FTZ R144, R5, R144 ;  /* 0x0000009005907220 */ /* 0x000fe40000410000 */
[----:B------:R1:W-:Y:S01]  /*2670*/  STL [R1+0x38], R245 ;  /* 0x000038f501007387 */ /* 0x0003e20000100800 */
[----:B------:R-:W-:Y:S01]  /*2680*/  FADD.FTZ R141, R141, R13 ;  /* 0x0000000d8d8d7221 */ /* 0x000fe20000010000 */
[----:B------:R-:W-:Y:S02]  /*2690*/  FFMA.FTZ R140, R18, R13, R140 ;  /* 0x0000000d128c7223 */ /* 0x000fe4000001008c */
[----:B------:R2:W-:Y:S01]  /*26a0*/  STL [R1+0x30], R246 ;  /* 0x000030f601007387 */ /* 0x0005e20000100800 */
[----:B0-----:R-:W-:Y:S01]  /*26b0*/  FMUL.FTZ R244, R177, R218 ;  /* 0x000000dab1f47220 */ /* 0x001fe20000410000 */
[----:B-1----:R-:W-:Y:S01]  /*26c0*/  FMUL.FTZ R245, R183, R217 ;  /* 0x000000d9b7f57220 */ /* 0x002fe20000410000 */
[----:B------:R-:W-:Y:S01]  /*26d0*/  SHF.L.U32 R204, R204, 0x10, RZ ;  /* 0x00000010cccc7819 */ /* 0x000fe200000006ff */
[----:B--2---:R-:W-:-:S02]  /*26e0*/  FMUL.FTZ R246, R184, R216 ;  /* 0x000000d8b8f67220 */ /* 0x004fc40000410000 */
[----:B------:R0:W-:Y:S01]  /*26f0*/  STL [R1+0x28], R244 ;  /* 0x000028f401007387 */ /* 0x0001e20000100800 */
[----:B------:R-:W-:Y:S01]  /*2700*/  FMUL.FTZ R14, R138, R224 ;  /* 0x000000e08a0e7220 */ /* 0x000fe20000410000 */
[----:B------:R-:W-:Y:S01]  /*2710*/  FADD.FTZ R141, R141, R30 ;  /* 0x0000001e8d8d7221 */ /* 0x000fe20000010000 */
[----:B------:R-:W-:Y:S01]  /*2720*/  FFMA.FTZ R140, R144, R30, R140 ;  /* 0x0000001e908c7223 */ /* 0x000fe2000001008c */
[----:B------:R1:W-:Y:S01]  /*2730*/  STL [R1+0x20], R245 ;  /* 0x000020f501007387 */ /* 0x0003e20000100800 */
[----:B------:R-:W-:-:S03]  /*2740*/  FMUL.FTZ R31, R139, R204 ;  /* 0x000000cc8b1f7220 */ /* 0x000fc60000410000 */
[----:B------:R2:W-:Y:S01]  /*2750*/  STL [R1+0x18], R246 ;  /* 0x000018f601007387 */ /* 0x0005e20000100800 */
[----:B0-----:R-:W-:Y:S01]  /*2760*/  FMUL.FTZ R244, R155, R215 ;  /* 0x000000d79bf47220 */ /* 0x001fe20000410000 */
[----:B------:R-:W-:Y:S01]  /*2770*/  FMUL.FTZ R32, R5, R32 ;  /* 0x0000002005207220 */ /* 0x000fe20000410000 */
[----:B-1----:R-:W-:Y:S01]  /*2780*/  FMUL.FTZ R245, R152, R214 ;  /* 0x000000d698f57220 */ /* 0x002fe20000410000 */
[----:B------:R-:W-:Y:S01]  /*2790*/  FADD.FTZ R141, R141, R14 ;  /* 0x0000000e8d8d7221 */ /* 0x000fe20000010000 */
[----:B------:R-:W-:Y:S01]  /*27a0*/  FFMA.FTZ R140, R15, R14, R140 ;  /* 0x0000000e0f8c7223 */ /* 0x000fe2000001008c */
[----:B--2---:R-:W-:Y:S01]  /*27b0*/  FMUL.FTZ R246, R151, R213 ;  /* 0x000000d597f67220 */ /* 0x004fe20000410000 */
[----:B------:R0:W-:Y:S01]  /*27c0*/  STL [R1+0x10], R244 ;  /* 0x000010f401007387 */ /* 0x0001e20000100800 */
[----:B------:R-:W-:Y:S01]  /*27d0*/  FMUL.FTZ R203, R158, R232 ;  /* 0x000000e89ecb7220 */ /* 0x000fe20000410000 */
[----:B------:R-:W-:Y:S02]  /*27e0*/  FMUL.FTZ R202, R19, R231 ;  /* 0x000000e713ca7220 */ /* 0x000fe40000410000 */
        /* <DEDUP_REMOVED lines=9> */
[----:B------:R-:W-:Y:S01]  /*2880*/  FADD.FTZ R141, R141, R31 ;  /* 0x0000001f8d8d7221 */ /* 0x000fe20000010000 */
[----:B------:R-:W-:Y:S01]  /*2890*/  FFMA.FTZ R140, R32, R31, R140 ;  /* 0x0000001f208c7223 */ /* 0x000fe2000001008c */
[----:B0-----:R-:W-:Y:S01]  /*28a0*/  FMUL.FTZ R244, R150, R212 ;  /* 0x000000d496f47220 */ /* 0x001fe20000410000 */
[----:B-1----:R-:W-:Y:S01]  /*28b0*/  FMUL.FTZ R245, R29, R211 ;  /* 0x000000d31df57220 */ /* 0x002fe20000410000 */
[----:B------:R-:W-:Y:S01]  /*28c0*/  FMUL.FTZ R247, R145, R209 ;  /* 0x000000d191f77220 */ /* 0x000fe20000410000 */
[----:B--2---:R-:W-:Y:S01]  /*28d0*/  FMUL.FTZ R246, R33, R210 ;  /* 0x000000d221f67220 */ /* 0x004fe20000410000 */
[----:B------:R-:W-:Y:S01]  /*28e0*/  FMUL.FTZ R248, R146, R208 ;  /* 0x000000d092f87220 */ /* 0x000fe20000410000 */
[----:B------:R-:W-:Y:S01]  /*28f0*/  FMUL.FTZ R249, R34, R207 ;  /* 0x000000cf22f97220 */ /* 0x000fe20000410000 */
[----:B------:R-:W-:Y:S01]  /*2900*/  FMUL.FTZ R250, R35, R206 ;  /* 0x000000ce23fa7220 */ /* 0x000fe20000410000 */
[----:B------:R-:W-:Y:S01]  /*2910*/  FMUL.FTZ R251, R144, R205 ;  /* 0x000000cd90fb7220 */ /* 0x000fe20000410000 */
[----:B------:R-:W-:Y:S01]  /*2920*/  FMUL.FTZ R252, R32, R204 ;  /* 0x000000cc20fc7220 */ /* 0x000fe20000410000 */
[----:B------:R-:W-:Y:S06]  /*2930*/  BRA `(.L_x_5037) ;  /* 0x00000018008c7947 */ /* 0x000fec0003800000 */
.L_x_5036:
[----:B------:R-:W0:Y:S01]  /*2940*/  LDC.64 R8, c[0x0][0x428] ;  /* 0x00010a00ff087b82 */ /* 0x000e220000000a00 */
[----:B------:R-:W-:-:S07]  /*2950*/  IADD3 R3, PT, PT, R185, 0x80, RZ ;  /* 0x00000080b9037810 */ /* 0x000fce0007ffe0ff */
[----:B------:R-:W1:Y:S01]  /*2960*/  LDC.64 R16, c[0x0][0x3a8] ;  /* 0x0000ea00ff107b82 */ /* 0x000e620000000a00 */
[----:B0-----:R-:W-:-:S06]  /*2970*/  IMAD.WIDE.U32 R40, R185, 0x10, R8 ;  /* 0x00000010b9287825 */ /* 0x001fcc00078e0008 */
[----:B------:R-:W2:Y:S01]  /*2980*/  LDG.E.128 R40, desc[UR6][R40.64] ;  /* 0x0000000628287981 */ /* 0x000ea2000c1e1d00 */
[----:B-1----:R-:W-:-:S04]  /*2990*/  IMAD.WIDE.U32 R44, R3, 0x10, R16 ;  /* 0x00000010032c7825 */ /* 0x002fc800078e0010 */
[C---:B------:R-:W-:Y:S02]  /*29a0*/  IMAD.WIDE.U32 R48, R185.reuse, 0x10, R16 ;  /* 0x00000010b9307825 */ /* 0x040fe400078e0010 */
[----:B------:R-:W3:Y:S04]  /*29b0*/  LDG.E.128 R44, desc[UR6][R44.64] ;  /* 0x000000062c2c7981 */ /* 0x000ee8000c1e1d00 */
[----:B------:R-:W4:Y:S01]  /*29c0*/  LDG.E.128 R48, desc[UR6][R48.64] ;  /* 0x0000000630307981 */ /* 0x000f22000c1e1d00 */
[C---:B------:R-:W-:Y:S02]  /*29d0*/  IADD3 R166, PT, PT, R185.reuse, 0x20, RZ ;  /* 0x00000020b9a67810 */ /* 0x040fe40007ffe0ff */
[C---:B------:R-:W-:Y:S02]  /*29e0*/  IADD3 R149, PT, PT, R185.reuse, 0x40, RZ ;  /* 0x00000040b9957810 */ /* 0x040fe40007ffe0ff */
[----:B------:R-:W-:Y:S01]  /*29f0*/  IADD3 R2, PT, PT, R185, 0x60, RZ ;  /* 0x00000060b9027810 */ /* 0x000fe20007ffe0ff */
[----:B------:R-:W-:-:S04]  /*2a00*/  IMAD.WIDE.U32 R28, R166, 0x10, R8 ;  /* 0x00000010a61c7825 */ /* 0x000fc800078e0008 */
[C-C-:B------:R-:W-:Y:S02]  /*2a10*/  IMAD.WIDE.U32 R24, R149.reuse, 0x10, R16.reuse ;  /* 0x0000001095187825 */ /* 0x140fe400078e0010 */
[----:B------:R-:W4:Y:S02]  /*2a20*/  LDG.E.128 R28, desc[UR6][R28.64] ;  /* 0x000000061c1c7981 */ /* 0x000f24000c1e1d00 */
[--C-:B------:R-:W-:Y:S02]  /*2a30*/  IMAD.WIDE.U32 R32, R166, 0x10, R16.reuse ;  /* 0x00000010a6207825 */ /* 0x100fe400078e0010 */
        /* <DEDUP_REMOVED lines=12> */
[C---:B------:R-:W-:Y:S02]  /*2b00*/  PRMT R222, R41.reuse, 0x7632, R222 ;  /* 0x0000763229de7816 */ /* 0x040fe400000000de */
[----:B------:R-:W-:Y:S02]  /*2b10*/  SHF.L.U32 R242, R41, 0x10, RZ ;  /* 0x0000001029f27819 */ /* 0x000fe400000006ff */
[----:B------:R-:W0:Y:S01]  /*2b20*/  LDC.64 R40, c[0x0][0x438] ;  /* 0x00010e00ff287b82 */ /* 0x000e220000000a00 */
[----:B---3--:R-:W-:-:S02]  /*2b30*/  PRMT R7, R44, 0x7632, R7 ;  /* 0x000076322c077816 */ /* 0x008fc40000000007 */
[----:B------:R-:W-:Y:S02]  /*2b40*/  SHF.L.U32 R150, R44, 0x10, RZ ;  /* 0x000000102c967819 */ /* 0x000fe400000006ff */
[C---:B------:R-:W-:Y:S02]  /*2b50*/  PRMT R141, R45.reuse, 0x7632, R141 ;  /* 0x000076322d8d7816 */ /* 0x040fe4000000008d */
[----:B------:R-:W-:Y:S02]  /*2b60*/  SHF.L.U32 R148, R45, 0x10, RZ ;  /* 0x000000102d947819 */ /* 0x000fe400000006ff */
[C---:B----4-:R-:W-:Y:S02]  /*2b70*/  PRMT R143, R48.reuse, 0x7632, R143 ;  /* 0x00007632308f7816 */ /* 0x050fe4000000008f */
[----:B------:R-:W-:Y:S02]  /*2b80*/  SHF.L.U32 R147, R48, 0x10, RZ ;  /* 0x0000001030937819 */ /* 0x000fe400000006ff */
[----:B------:R-:W-:-:S02]  /*2b90*/  PRMT R144, R49, 0x7632, R144 ;  /* 0x0000763231907816 */ /* 0x000fc40000000090 */
[----:B------:R-:W-:Y:S02]  /*2ba0*/  SHF.L.U32 R190, R49, 0x10, RZ ;  /* 0x0000001031be7819 */ /* 0x000fe400000006ff */
[----:B------:R-:W-:Y:S01]  /*2bb0*/  PRMT R145, R47, 0x7632, R145 ;  /* 0x000076322f917816 */ /* 0x000fe20000000091 */
[----:B0-----:R-:W-:-:S04]  /*2bc0*/  IMAD.WIDE.U32 R56, R185, 0x10, R40 ;  /* 0x00000010b9387825 */ /* 0x001fc800078e0028 */
[--C-:B------:R-:W-:Y:S01]  /*2bd0*/  IMAD.WIDE.U32 R52, R166, 0x10, R40.reuse ;  /* 0x00000010a6347825 */ /* 0x100fe200078e0028 */
[----:B------:R-:W-:Y:S01]  /*2be0*/  SHF.L.U32 R152, R47, 0x10, RZ ;  /* 0x000000102f987819 */ /* 0x000fe200000006ff */
[----:B------:R-:W5:Y:S02]  /*2bf0*/  LDG.E.128 R56, desc[UR6][R56.64] ;  /* 0x0000000638387981 */ /* 0x000f64000c1e1d00 */
[----:B------:R-:W-:Y:S01]  /*2c00*/  IMAD.WIDE.U32 R48, R149, 0x10, R40 ;  /* 0x0000001095307825 */ /* 0x000fe200078e0028 */
[----:B------:R-:W-:Y:S01]  /*2c10*/  PRMT R142, R46, 0x7632, R142 ;  /* 0x000076322e8e7816 */ /* 0x000fe2000000008e */
[----:B------:R-:W5:Y:S02]  /*2c20*/  LDG.E.128 R52, desc[UR6][R52.64] ;  /* 0x0000000634347981 */ /* 0x000f64000c1e1d00 */
[----:B------:R-:W-:-:S04]  /*2c30*/  IMAD.WIDE.U32 R44, R2, 0x10, R40 ;  /* 0x00000010022c7825 */ /* 0x000fc800078e0028 */
[----:B------:R-:W-:Y:S01]  /*2c40*/  IMAD.WIDE.U32 R40, R3, 0x10, R40 ;  /* 0x0000001003287825 */ /* 0x000fe200078e0028 */
        /* <DEDUP_REMOVED lines=369> */
[----:B------:R-:W-:-:S07]  /*4360*/  FMUL.FTZ R252, R32, R204 ;  /* 0x000000cc20fc7220 */ /* 0x000fce0000410000 */
.L_x_5037:
        /* <DEDUP_REMOVED lines=43> */
[----:B0-----:R-:W4:Y:S04]  /*4620*/  LDL.LU R13, [R1] ;  /* 0x00000000010d7983 */ /* 0x001f280000300800 */
        /* <DEDUP_REMOVED lines=24> */
[----:B--2---:R-:W-:Y:S01]  /*47b0*/  FADD.FTZ R33, R33, R34 ;  /* 0x0000002221217221 */ /* 0x004fe20000010000 */
[----:B---3--:R-:W-:-:S02]  /*47c0*/  FADD.FTZ R31, R31, R32 ;  /* 0x000000201f1f7221 */ /* 0x008fc40000010000 */
[----:B------:R0:W5:Y:S01]  /*47d0*/  LDL.LU R34, [R1+0x2c0] ;  /* 0x0002c00001227983 */ /* 0x0001620000300800 */
[----:B----4-:R-:W-:-:S03]  /*47e0*/  FADD.FTZ R29, R29, R30 ;  /* 0x0000001e1d1d7221 */ /* 0x010fc60000010000 */
[----:B------:R1:W-:Y:S04]  /*47f0*/  STL [R1+0x64], R33 ;  /* 0x0000642101007387 */ /* 0x0003e80000100800 */
[----:B-1----:R0:W5:Y:S04]  /*4800*/  LDL.LU R33, [R1+0x2bc] ;  /* 0x0002bc0001217983 */ /* 0x0021680000300800 */
[----:B------:R0:W5:Y:S04]  /*4810*/  LDL.LU R32, [R1+0x2b8] ;  /* 0x0002b80001207983 */ /* 0x0001680000300800 */
[----:B------:R1:W-:Y:S04]  /*4820*/  STL [R1+0x60], R31 ;  /* 0x0000601f01007387 */ /* 0x0003e80000100800 */
[----:B-1----:R0:W5:Y:S04]  /*4830*/  LDL.LU R31, [R1+0x2b4] ;  /* 0x0002b400011f7983 */ /* 0x0021680000300800 */
        /* <DEDUP_REMOVED lines=42> */
[----:B----4-:R-:W-:-:S03]  /*4ae0*/  FADD.FTZ R24, R24, R25 ;  /* 0x0000001918187221 */ /* 0x010fc60000010000 */
[----:B-1----:R0:W5:Y:S01]  /*4af0*/  LDL.LU R26, [R1+0x2a0] ;  /* 0x0002a000011a7983 */ /* 0x0021620000300800 */
[----:B------:R-:W-:-:S03]  /*4b00*/  FADD.FTZ R22, R22, R23 ;  /* 0x0000001716167221 */ /* 0x000fc60000010000 */
[----:B------:R0:W5:Y:S01]  /*4b10*/  LDL.LU R25, [R1+0x29c] ;  /* 0x00029c0001197983 */ /* 0x0001620000300800 */
[----:B------:R-:W-:-:S03]  /*4b20*/  FADD.FTZ R20, R20, R21 ;  /* 0x0000001514147221 */ /* 0x000fc60000010000 */
[----:B------:R1:W-:Y:S01]  /*4b30*/  STL [R1+0x30], R24 ;  /* 0x0000301801007387 */ /* 0x0003e20000100800 */
[----:B------:R-:W-:Y:S01]  /*4b40*/  FADD.FTZ R18, R18, R19 ;  /* 0x0000001312127221 */ /* 0x000fe20000010000 */
[----:B------:R-:W-:Y:S02]  /*4b50*/  FADD.FTZ R16, R16, R17 ;  /* 0x0000001110107221 */ /* 0x000fe40000010000 */
[----:B-1----:R0:W5:Y:S04]  /*4b60*/  LDL.LU R24, [R1+0x298] ;  /* 0x0002980001187983 */ /* 0x0021680000300800 */
[----:B------:R0:W5:Y:S04]  /*4b70*/  LDL.LU R23, [R1+0x294] ;  /* 0x0002940001177983 */ /* 0x0001680000300800 */
[----:B------:R1:W-:Y:S01]  /*4b80*/  STL [R1+0x2c], R22 ;  /* 0x00002c1601007387 */ /* 0x0003e20000100800 */
[----:B------:R-:W-:Y:S01]  /*4b90*/  FADD.FTZ R14, R14, R15 ;  /* 0x0000000f0e0e7221 */ /* 0x000fe20000010000 */
[----:B------:R-:W-:-:S02]  /*4ba0*/  FADD.FTZ R10, R11, R10 ;  /* 0x0000000a0b0a7221 */ /* 0x000fc40000010000 */
        /* <DEDUP_REMOVED lines=9> */
[----:B------:R-:W-:Y:S01]  /*4c40*/  FADD.FTZ R6, R244, R6 ;  /* 0x00000006f4067221 */ /* 0x000fe20000010000 */
[----:B------:R-:W-:Y:S01]  /*4c50*/  FADD.FTZ R5, R202, R5 ;  /* 0x00000005ca057221 */ /* 0x000fe20000010000 */
[----:B-1----:R0:W5:Y:S04]  /*4c60*/  LDL.LU R18, [R1+0x280] ;  /* 0x0002800001127983 */ /* 0x0021680000300800 */
[----:B------:R0:W5:Y:S04]  /*4c70*/  LDL.LU R17, [R1+0x27c] ;  /* 0x00027c0001117983 */ /* 0x0001680000300800 */
[----:B------:R1:W-:Y:S01]  /*4c80*/  STL [R1+0x20], R16 ;  /* 0x0000201001007387 */ /* 0x0003e20000100800 */
[----:B------:R-:W-:-:S03]  /*4c90*/  FADD.FTZ R4, R245, R4 ;  /* 0x00000004f5047221 */ /* 0x000fc60000010000 */
[----:B-1----:R0:W5:Y:S04]  /*4ca0*/  LDL.LU R16, [R1+0x278] ;  /* 0x0002780001107983 */ /* 0x0021680000300800 */
[----:B------:R0:W5:Y:S04]  /*4cb0*/  LDL.LU R15, [R1+0x274] ;  /* 0x00027400010f7983 */ /* 0x0001680000300800 */
[----:B------:R1:W-:Y:S04]  /*4cc0*/  STL [R1+0x1c], R14 ;  /* 0x00001c0e01007387 */ /* 0x0003e80000100800 */
[----:B-1----:R0:W5:Y:S01]  /*4cd0*/  LDL.LU R14, [R1+0x270] ;  /* 0x00027000010e7983 */ /* 0x0021620000300800 */
[----:B--2---:R-:W-:Y:S01]  /*4ce0*/  FADD.FTZ R245, R201, R3 ;  /* 0x00000003c9f57221 */ /* 0x004fe20000010000 */
[----:B------:R-:W-:Y:S01]  /*4cf0*/  FADD.FTZ R246, R246, R2 ;  /* 0x00000002f6f67221 */ /* 0x000fe20000010000 */
[----:B------:R-:W-:Y:S01]  /*4d00*/  FADD.FTZ R200, R200, R0 ;  /* 0x00000000c8c87221 */ /* 0x000fe20000010000 */
[----:B------:R1:W-:Y:S04]  /*4d10*/  STL [R1+0x18], R10 ;  /* 0x0000180a01007387 */ /* 0x0003e80000100800 */
[----:B------:R2:W-:Y:S04]  /*4d20*/  STL [R1+0x14], R9 ;  /* 0x0000140901007387 */ /* 0x0005e80000100800 */
[----:B------:R3:W-:Y:S04]  /*4d30*/  STL [R1+0x10], R8 ;  /* 0x0000100801007387 */ /* 0x0007e80000100800 */
[----:B------:R4:W-:Y:S04]  /*4d40*/  STL [R1+0xc], R7 ;  /* 0x00000c0701007387 */ /* 0x0009e80000100800 */
[----:B------:R0:W-:Y:S04]  /*4d50*/  STL [R1+0x8], R6 ;  /* 0x0000080601007387 */ /* 0x0001e80000100800 */
[----:B------:R0:W-:Y:S04]  /*4d60*/  STL [R1+0x4], R5 ;  /* 0x0000040501007387 */ /* 0x0001e80000100800 */
        /* <DEDUP_REMOVED lines=8> */
[----:B-1----:R-:W4:Y:S04]  /*4df0*/  LDL.LU R10, [R1+0x128] ;  /* 0x00012800010a7983 */ /* 0x002f280000300800 */
[----:B--2---:R-:W2:Y:S04]  /*4e00*/  LDL.LU R9, [R1+0x12c] ;  /* 0x00012c0001097983 */ /* 0x004ea80000300800 */
[----:B---3--:R-:W3:Y:S04]  /*4e10*/  LDL.LU R8, [R1+0x130] ;  /* 0x0001300001087983 */ /* 0x008ee80000300800 */
[----:B----4-:R-:W4:Y:S04]  /*4e20*/  LDL.LU R7, [R1+0x194] ;  /* 0x0001940001077983 */ /* 0x010f280000300800 */
[----:B0-----:R-:W4:Y:S04]  /*4e30*/  LDL.LU R6, [R1+0x134] ;  /* 0x0001340001067983 */ /* 0x001f280000300800 */
[----:B------:R-:W4:Y:S04]  /*4e40*/  LDL.LU R5, [R1+0x188] ;  /* 0x0001880001057983 */ /* 0x000f280000300800 */
[----:B------:R-:W4:Y:S04]  /*4e50*/  LDL.LU R4, [R1+0x18c] ;  /* 0x00018c0001047983 */ /* 0x000f280000300800 */
        /* <DEDUP_REMOVED lines=66> */
[----:B------:R-:W4:Y:S01]  /*5280*/  LDL.LU R244, [R1+0x98] ;  /* 0x0000980001f47983 */ /* 0x000f220000300800 */
[----:B------:R-:W-:-:S03]  /*5290*/  FADD.FTZ R219, R219, R201 ;  /* 0x000000c9dbdb7221 */ /* 0x000fc60000010000 */
[----:B------:R-:W4:Y:S04]  /*52a0*/  LDL.LU R203, [R1+0x9c] ;  /* 0x00009c0001cb7983 */ /* 0x000f280000300800 */
[----:B------:R-:W4:Y:S04]  /*52b0*/  LDL.LU R202, [R1+0xa0] ;  /* 0x0000a00001ca7983 */ /* 0x000f280000300800 */
[----:B------:R-:W4:Y:S01]  /*52c0*/  LDL.LU R201, [R1+0xa4] ;  /* 0x0000a40001c97983 */ /* 0x000f220000300800 */
        /* <DEDUP_REMOVED lines=33> */
[----:B------:R-:W1:Y:S01]  /*54e0*/  SHFL.BFLY PT, R201, R140, 0x1, 0x1f ;  /* 0x0c201f008cc97f89 */ /* 0x000e6200000e0000 */
[----:B0-----:R-:W-:Y:S01]  /*54f0*/  FADD.FTZ R244, R244, R141 ;  /* 0x0000008df4f47221 */ /* 0x001fe20000010000 */
[----:B-1----:R-:W-:-:S04]  /*5500*/  FADD.FTZ R140, R201, R140 ;  /* 0x0000008cc98c7221 */ /* 0x002fc80000010000 */
        /* <DEDUP_REMOVED lines=120> */
.L_x_5073:
        /* <DEDUP_REMOVED lines=12> */
[C-C-:B-----5:R-:W-:Y:S01]  /*5d50*/  FFMA.FTZ R0, R147.reuse, R0, R148.reuse ;  /* 0x0000000093007223 */ /* 0x160fe20000010094 */
[C-C-:B------:R-:W-:Y:S01]  /*5d60*/  FFMA.FTZ R189, R147.reuse, R189, R148.reuse ;  /* 0x000000bd93bd7223 */ /* 0x140fe20000010094 */
[C-C-:B------:R-:W-:Y:S01]  /*5d70*/  FFMA.FTZ R190, R147.reuse, R190, R148.reuse ;  /* 0x000000be93be7223 */ /* 0x140fe20000010094 */
[----:B------:R-:W-:Y:S01]  /*5d80*/  FFMA.FTZ R192, R147, R192, R148 ;  /* 0x000000c093c07223 */ /* 0x000fe20000010094 */
[----:B------:R-:W-:Y:S01]  /*5d90*/  FADD.FTZ R0, -R0, R180 ;  /* 0x000000b400007221 */ /* 0x000fe20000010100 */
[----:B------:R-:W-:Y:S01]  /*5da0*/  FADD.FTZ R188, -R189, R188 ;  /* 0x000000bcbdbc7221 */ /* 0x000fe20000010100 */
[----:B------:R-:W-:Y:S01]  /*5db0*/  FFMA.FTZ R180, R147, R193, R148 ;  /* 0x000000c193b47223 */ /* 0x000fe20000010094 */
[----:B------:R-:W-:Y:S01]  /*5dc0*/  FADD.FTZ R181, -R190, R181 ;  /* 0x000000b5beb57221 */ /* 0x000fe20000010100 */
[C---:B------:R-:W-:Y:S01]  /*5dd0*/  FMUL.FTZ R0, R5.reuse, R0 ;  /* 0x0000000005007220 */ /* 0x040fe20000410000 */
[----:B------:R-:W-:Y:S01]  /*5de0*/  FMUL.FTZ R188, R5, R188 ;  /* 0x000000bc05bc7220 */ /* 0x000fe20000410000 */
[--C-:B------:R-:W-:Y:S01]  /*5df0*/  FADD.FTZ R180, -R180, R186.reuse ;  /* 0x000000bab4b47221 */ /* 0x100fe20000010100 */
[----:B------:R-:W-:Y:S01]  /*5e00*/  PRMT R186, R140, 0x7632, R186 ;  /* 0x000076328cba7816 */ /* 0x000fe200000000ba */
[-C--:B------:R-:W-:Y:S01]  /*5e10*/  FMUL.FTZ R0, R0, R4.reuse ;  /* 0x0000000400007220 */ /* 0x080fe20000410000 */
[----:B------:R-:W-:Y:S01]  /*5e20*/  SHF.L.U32 R140, R140, 0x10, RZ ;  /* 0x000000108c8c7819 */ /* 0x000fe200000006ff */
[----:B------:R-:W-:Y:S01]  /*5e30*/  FMUL.FTZ R188, R188, R4 ;  /* 0x00000004bcbc7220 */ /* 0x000fe20000410000 */
[----:B------:R-:W-:Y:S01]  /*5e40*/  SHF.L.U32 R189, R186, 0x10, RZ ;  /* 0x00000010babd7819 */ /* 0x000fe200000006ff */
[C-C-:B------:R-:W-:Y:S01]  /*5e50*/  FFMA.FTZ R195, R147.reuse, R195, R148.reuse ;  /* 0x000000c393c37223 */ /* 0x140fe20000010094 */
[--C-:B------:R-:W-:Y:S01]  /*5e60*/  FFMA.FTZ R196, R147, R196, R148.reuse ;  /* 0x000000c493c47223 */ /* 0x100fe20000010094 */
[----:B------:R-:W-:Y:S01]  /*5e70*/  FMUL.FTZ R186, R0, R140 ;  /* 0x0000008c00ba7220 */ /* 0x000fe20000410000 */
[----:B------:R-:W-:Y:S01]  /*5e80*/  FMUL.FTZ R140, R60, R0 ;  /* 0x000000003c8c7220 */ /* 0x000fe20000410000 */
[----:B------:R-:W-:Y:S01]  /*5e90*/  FMUL.FTZ R190, R61, R188 ;  /* 0x000000bc3dbe7220 */ /* 0x000fe20000410000 */
[----:B------:R-:W-:Y:S01]  /*5ea0*/  FFMA.FTZ R198, R147, R198, R148 ;  /* 0x000000c693c67223 */ /* 0x000fe20000010094 */
[----:B------:R-:W-:Y:S01]  /*5eb0*/  FADD.FTZ R191, -R192, R191 ;  /* 0x000000bfc0bf7221 */ /* 0x000fe20000010100 */
[----:B------:R-:W-:Y:S01]  /*5ec0*/  FADD.FTZ R194, -R195, R194 ;  /* 0x000000c2c3c27221 */ /* 0x000fe20000010100 */
[----:B------:R-:W-:Y:S01]  /*5ed0*/  FADD.FTZ R187, -R196, R187 ;  /* 0x000000bbc4bb7221 */ /* 0x000fe20000010100 */
[----:B------:R-:W-:Y:S01]  /*5ee0*/  F2FP.BF16.F32.PACK_AB R140, R190, R140 ;  /* 0x0000008cbe8c723e */ /* 0x000fe200000010ff */
[----:B------:R-:W-:Y:S01]  /*5ef0*/  FADD.FTZ R197, -R198, R197 ;  /* 0x000000c5c6c57221 */ /* 0x000fe20000010100 */
[----:B------:R-:W-:Y:S01]  /*5f00*/  PRMT R190, R141, 0x7632, R190 ;  /* 0x000076328dbe7816 */ /* 0x000fe200000000be */
[C---:B------:R-:W-:Y:S01]  /*5f10*/  FMUL.FTZ R181, R5.reuse, R181 ;  /* 0x000000b505b57220 */ /* 0x040fe20000410000 */
[----:B------:R-:W-:Y:S01]  /*5f20*/  FMUL.FTZ R0, R188, R189 ;  /* 0x000000bdbc007220 */ /* 0x000fe20000410000 */
[----:B------:R-:W-:Y:S01]  /*5f30*/  FMUL.FTZ R191, R5, R191 ;  /* 0x000000bf05bf7220 */ /* 0x000fe20000410000 */
[----:B------:R-:W-:Y:S01]  /*5f40*/  SHF.L.U32 R188, R141, 0x10, RZ ;  /* 0x000000108dbc7819 */ /* 0x000fe200000006ff */
[C---:B------:R-:W-:Y:S01]  /*5f50*/  FMUL.FTZ R180, R5.reuse, R180 ;  /* 0x000000b405b47220 */ /* 0x040fe20000410000 */
[C---:B------:R-:W-:Y:S01]  /*5f60*/  FMUL.FTZ R193, R5.reuse, R194 ;  /* 0x000000c205c17220 */ /* 0x040fe20000410000 */
[----:B------:R-:W-:Y:S01]  /*5f70*/  PRMT R141, R142, 0x7632, R141 ;  /* 0x000076328e8d7816 */ /* 0x000fe2000000008d */
[----:B------:R-:W-:Y:S01]  /*5f80*/  FMUL.FTZ R194, R5, R187 ;  /* 0x000000bb05c27220 */ /* 0x000fe20000410000 */
[----:B------:R-:W-:Y:S01]  /*5f90*/  PRMT R189, R143, 0x7632, R189 ;  /* 0x000076328fbd7816 */ /* 0x000fe200000000bd */
[----:B------:R-:W-:Y:S01]  /*5fa0*/  FMUL.FTZ R197, R5, R197 ;  /* 0x000000c505c57220 */ /* 0x000fe20000410000 */
[----:B------:R-:W-:Y:S01]  /*5fb0*/  SHF.L.U32 R190, R190, 0x10, RZ ;  /* 0x00000010bebe7819 */ /* 0x000fe200000006ff */
[-C--:B------:R-:W-:Y:S01]  /*5fc0*/  FMUL.FTZ R187, R181, R4.reuse ;  /* 0x00000004b5bb7220 */ /* 0x080fe20000410000 */
[----:B------:R-:W-:Y:S01]  /*5fd0*/  SHF.L.U32 R142, R142, 0x10, RZ ;  /* 0x000000108e8e7819 */ /* 0x000fe200000006ff */
[-C--:B------:R-:W-:Y:S01]  /*5fe0*/  FMUL.FTZ R192, R191, R4.reuse ;  /* 0x00000004bfc07220 */ /* 0x080fe20000410000 */
[-C--:B------:R-:W-:Y:S01]  /*5ff0*/  FMUL.FTZ R191, R180, R4.reuse ;  /* 0x00000004b4bf7220 */ /* 0x080fe20000410000 */
[----:B------:R-:W-:Y:S01]  /*6000*/  SHF.L.U32 R143, R143, 0x10, RZ ;  /* 0x000000108f8f7819 */ /* 0x000fe200000006ff */
[-C--:B------:R-:W-:Y:S01]  /*6010*/  FMUL.FTZ R181, R194, R4.reuse ;  /* 0x00000004c2b57220 */ /* 0x080fe20000410000 */
[----:B------:R-:W-:Y:S01]  /*6020*/  SHF.L.U32 R141, R141, 0x10, RZ ;  /* 0x000000108d8d7819 */ /* 0x000fe200000006ff */
[-C--:B------:R-:W-:Y:S01]  /*6030*/  FMUL.FTZ R193, R193, R4.reuse ;  /* 0x00000004c1c17220 */ /* 0x080fe20000410000 */
[----:B------:R-:W-:Y:S01]  /*6040*/  SHF.L.U32 R189, R189, 0x10, RZ ;  /* 0x00000010bdbd7819 */ /* 0x000fe200000006ff */
        /* <DEDUP_REMOVED lines=13> */
[----:B------:R-:W-:-:S02]  /*6120*/  F2FP.BF16.F32.PACK_AB R141, R195, R194 ;  /* 0x000000c2c38d723e */ /* 0x000fc400000010ff */
[----:B------:R-:W-:Y:S02]  /*6130*/  F2FP.BF16.F32.PACK_AB R142, R193, R142 ;  /* 0x0000008ec18e723e */ /* 0x000fe400000010ff */
[----:B------:R-:W-:Y:S01]  /*6140*/  F2FP.BF16.F32.PACK_AB R143, R180, R143 ;  /* 0x0000008fb48f723e */ /* 0x000fe200000010ff */
[----:B------:R-:W-:Y:S06]  /*6150*/  BRA `(.L_x_5041) ;  /* 0x0000000400107947 */ /* 0x000fec0003800000 */
.L_x_5040:
[C-C-:B-----5:R-:W-:Y:S01]  /*6160*/  FFMA.FTZ R0, R147.reuse, R0, R148.reuse ;  /* 0x0000000093007223 */ /* 0x160fe20000010094 */
[C-C-:B------:R-:W-:Y:S01]  /*6170*/  FFMA.FTZ R189, R147.reuse, R189, R148.reuse ;  /* 0x000000bd93bd7223 */ /* 0x140fe20000010094 */
[C-C-:B------:R-:W-:Y:S01]  /*6180*/  FFMA.FTZ R190, R147.reuse, R190, R148.reuse ;  /* 0x000000be93be7223 */ /* 0x140fe20000010094 */
[----:B------:R-:W-:Y:S01]  /*6190*/  FFMA.FTZ R192, R147, R192, R148 ;  /* 0x000000c093c07223 */ /* 0x000fe20000010094 */
[----:B------:R-:W-:Y:S01]  /*61a0*/  FADD.FTZ R180, -R0, R180 ;  /* 0x000000b400b47221 */ /* 0x000fe20000010100 */
[----:B------:R-:W-:Y:S01]  /*61b0*/  FADD.FTZ R188, -R189, R188 ;  /* 0x000000bcbdbc7221 */ /* 0x000fe20000010100 */
[----:B------:R-:W-:Y:S01]  /*61c0*/  FADD.FTZ R181, -R190, R181 ;  /* 0x000000b5beb57221 */ /* 0x000fe20000010100 */
[----:B------:R-:W-:Y:S01]  /*61d0*/  FFMA.FTZ R39, R147, R196, R148 ;  /* 0x000000c493277223 */ /* 0x000fe20000010094 */
[----:B------:R-:W-:Y:S01]  /*61e0*/  PRMT R0, R140, 0x7632, R0 ;  /* 0x000076328c007816 */ /* 0x000fe20000000000 */
[C---:B------:R-:W-:Y:S01]  /*61f0*/  FMUL.FTZ R36, R5.reuse, R180 ;  /* 0x000000b405247220 */ /* 0x040fe20000410000 */
[----:B------:R-:W-:Y:S01]  /*6200*/  FMUL.FTZ R188, R5, R188 ;  /* 0x000000bc05bc7220 */ /* 0x000fe20000410000 */
[----:B------:R-:W-:Y:S01]  /*6210*/  FADD.FTZ R191, -R192, R191 ;  /* 0x000000bfc0bf7221 */ /* 0x000fe20000010100 */
[----:B------:R-:W-:Y:S01]  /*6220*/  FFMA.FTZ R38, R147, R193, R148 ;  /* 0x000000c193267223 */ /* 0x000fe20000010094 */
[----:B------:R-:W-:Y:S01]  /*6230*/  SHF.L.U32 R140, R140, 0x10, RZ ;  /* 0x000000108c8c7819 */ /* 0x000fe200000006ff */
[--C-:B------:R-:W-:Y:S01]  /*6240*/  FADD.FTZ R39, -R39, R187.reuse ;  /* 0x000000bb27277221 */ /* 0x100fe20000010100 */
[----:B------:R-:W-:Y:S01]  /*6250*/  SHF.L.U32 R0, R0, 0x10, RZ ;  /* 0x0000001000007819 */ /* 0x000fe200000006ff */
[----:B------:R-:W-:Y:S01]  /*6260*/  FMUL.FTZ R37, R5, R181 ;  /* 0x000000b505257220 */ /* 0x000fe20000410000 */
[-C--:B------:R-:W-:Y:S01]  /*6270*/  FMUL.FTZ R180, R36, R4.reuse ;  /* 0x0000000424b47220 */ /* 0x080fe20000410000 */
[----:B------:R-:W-:Y:S01]  /*6280*/  PRMT R187, R141, 0x7632, R187 ;  /* 0x000076328dbb7816 */ /* 0x000fe200000000bb */
[----:B------:R-:W-:Y:S01]  /*6290*/  FMUL.FTZ R181, R188, R4 ;  /* 0x00000004bcb57220 */ /* 0x000fe20000410000 */
[----:B------:R-:W-:Y:S01]  /*62a0*/  FMUL.FTZ R191, R5, R191 ;  /* 0x000000bf05bf7220 */ /* 0x000fe20000410000 */
[----:B------:R-:W-:Y:S01]  /*62b0*/  FADD.FTZ R38, -R38, R186 ;  /* 0x000000ba26267221 */ /* 0x000fe20000010100 */
[C-C-:B------:R-:W-:Y:S01]  /*62c0*/  FFMA.FTZ R195, R147.reuse, R195, R148.reuse ;  /* 0x000000c393c37223 */ /* 0x140fe20000010094 */
[----:B------:R-:W-:Y:S01]  /*62d0*/  FMUL.FTZ R186, R180, R140 ;  /* 0x0000008cb4ba7220 */ /* 0x000fe20000410000 */
[----:B------:R-:W-:Y:S01]  /*62e0*/  FFMA.FTZ R198, R147, R198, R148 ;  /* 0x000000c693c67223 */ /* 0x000fe20000010094 */
[----:B------:R-:W-:Y:S01]  /*62f0*/  SHF.L.U32 R141, R141, 0x10, RZ ;  /* 0x000000108d8d7819 */ /* 0x000fe200000006ff */
[----:B------:R-:W-:Y:S01]  /*6300*/  FMUL.FTZ R0, R181, R0 ;  /* 0x00000000b5007220 */ /* 0x000fe20000410000 */
[----:B------:R-:W-:Y:S01]  /*6310*/  SHF.L.U32 R187, R187, 0x10, RZ ;  /* 0x00000010bbbb7819 */ /* 0x000fe200000006ff */
[----:B------:R-:W-:Y:S01]  /*6320*/  FMUL.FTZ R140, R61, R181 ;  /* 0x000000b53d8c7220 */ /* 0x000fe20000410000 */
[-C--:B------:R-:W-:Y:S01]  /*6330*/  FMUL.FTZ R189, R37, R4.reuse ;  /* 0x0000000425bd7220 */ /* 0x080fe20000410000 */
[----:B------:R-:W-:Y:S01]  /*6340*/  FMUL.FTZ R181, R191, R4 ;  /* 0x00000004bfb57220 */ /* 0x000fe20000410000 */
[----:B------:R-:W-:Y:S01]  /*6350*/  FADD.FTZ R194, -R195, R194 ;  /* 0x000000c2c3c27221 */ /* 0x000fe20000010100 */
[----:B------:R-:W-:Y:S01]  /*6360*/  FADD.FTZ R197, -R198, R197 ;  /* 0x000000c5c6c57221 */ /* 0x000fe20000010100 */
[----:B------:R-:W-:Y:S01]  /*6370*/  F2FP.BF16.F32.PACK_AB R36, R188, R36 ;  /* 0x00000024bc24723e */ /* 0x000fe200000010ff */
[----:B------:R-:W-:Y:S01]  /*6380*/  FMUL.FTZ R188, R189, R141 ;  /* 0x0000008dbdbc7220 */ /* 0x000fe20000410000 */
[----:B------:R-:W-:Y:S01]  /*6390*/  FMUL.FTZ R187, R181, R187 ;  /* 0x000000bbb5bb7220 */ /* 0x000fe20000410000 */
[----:B------:R-:W-:Y:S01]  /*63a0*/  F2FP.BF16.F32.PACK_AB R37, R191, R37 ;  /* 0x00000025bf25723e */ /* 0x000fe200000010ff */
[----:B------:R-:W-:Y:S01]  /*63b0*/  FMUL.FTZ R38, R5, R38 ;  /* 0x0000002605267220 */ /* 0x000fe20000410000 */
[----:B------:R-:W-:Y:S01]  /*63c0*/  FMUL.FTZ R180, R60, R180 ;  /* 0x000000b43cb47220 */ /* 0x000fe20000410000 */
[----:B------:R-:W-:Y:S01]  /*63d0*/  FMUL.FTZ R141, R62, R189 ;  /* 0x000000bd3e8d7220 */ /* 0x000fe20000410000 */
[----:B------:R-:W-:Y:S01]  /*63e0*/  FMUL.FTZ R181, R63, R181 ;  /* 0x000000b53fb57220 */ /* 0x000fe20000410000 */
[C---:B------:R-:W-:Y:S01]  /*63f0*/  PRMT R191, R142.reuse, 0x7632, R191 ;  /* 0x000076328ebf7816 */ /* 0x040fe200000000bf */
[----:B------:R-:W-:Y:S01]  /*6400*/  FMUL.FTZ R194, R5, R194 ;  /* 0x000000c205c27220 */ /* 0x000fe20000410000 */
[----:B------:R-:W-:Y:S01]  /*6410*/  PRMT R189, R143, 0x7632, R189 ;  /* 0x000076328fbd7816 */ /* 0x000fe200000000bd */
[C---:B------:R-:W-:Y:S01]  /*6420*/  FMUL.FTZ R39, R5.reuse, R39 ;  /* 0x0000002705277220 */ /* 0x040fe20000410000 */
[----:B------:R-:W-:Y:S01]  /*6430*/  SHF.L.U32 R142, R142, 0x10, RZ ;  /* 0x000000108e8e7819 */ /* 0x000fe200000006ff */
[----:B------:R-:W-:Y:S01]  /*6440*/  FMUL.FTZ R197, R5, R197 ;  /* 0x000000c505c57220 */ /* 0x000fe20000410000 */
[-C--:B------:R-:W-:Y:S01]  /*6450*/  FMUL.FTZ R193, R38, R4.reuse ;  /* 0x0000000426c17220 */ /* 0x080fe20000410000 */
[----:B------:R-:W-:Y:S01]  /*6460*/  SHF.L.U32 R191, R191, 0x10, RZ ;  /* 0x00000010bfbf7819 */ /* 0x000fe200000006ff */
[----:B------:R-:W-:Y:S01]  /*6470*/  FMUL.FTZ R190, R194, R4 ;  /* 0x00000004c2be7220 */ /* 0x000fe20000410000 */
[----:B------:R-:W-:Y:S01]  /*6480*/  F2FP.BF16.F32.PACK_AB R140, R140, R180 ;  /* 0x000000b48c8c723e */ /* 0x000fe200000010ff */
[-C--:B------:R-:W-:Y:S01]  /*6490*/  FMUL.FTZ R180, R197, R4.reuse ;  /* 0x00000004c5b47220 */ /* 0x080fe20000410000 */
[----:B------:R-:W-:Y:S01]  /*64a0*/  F2FP.BF16.F32.PACK_AB R141, R181, R141 ;  /* 0x0000008db58d723e */ /* 0x000fe200000010ff */
        /* <DEDUP_REMOVED lines=13> */
[----:B------:R-:W-:Y:S02]  /*6580*/  F2FP.BF16.F32.PACK_AB R142, R193, R142 ;  /* 0x0000008ec18e723e */ /* 0x000fe400000010ff */
[----:B------:R-:W-:-:S07]  /*6590*/  F2FP.BF16.F32.PACK_AB R143, R180, R143 ;  /* 0x0000008fb48f723e */ /* 0x000fce00000010ff */
.L_x_5041:
        /* <DEDUP_REMOVED lines=18> */
[C---:B-----5:R-:W-:Y:S01]  /*66c0*/  PRMT R170, R140.reuse, 0x7632, R170 ;  /* 0x000076328caa7816 */ /* 0x060fe200000000aa */
[----:B------:R-:W-:Y:S01]  /*66d0*/  FMUL.FTZ R172, R5, R172 ;  /* 0x000000ac05ac7220 */ /* 0x000fe20000410000 */
[----:B------:R-:W-:Y:S01]  /*66e0*/  SHF.L.U32 R140, R140, 0x10, RZ ;  /* 0x000000108c8c7819 */ /* 0x000fe200000006ff */
[-C--:B------:R-:W-:Y:S01]  /*66f0*/  FMUL.FTZ R37, R36, R4.reuse ;  /* 0x0000000424257220 */ /* 0x080fe20000410000 */
[----:B------:R-:W-:Y:S01]  /*6700*/  SHF.L.U32 R170, R170, 0x10, RZ ;  /* 0x00000010aaaa7819 */ /* 0x000fe200000006ff */
[----:B------:R-:W-:Y:S01]  /*6710*/  FMUL.FTZ R38, R172, R4 ;  /* 0x00000004ac267220 */ /* 0x000fe20000410000 */
[----:B------:R-:W-:Y:S01]  /*6720*/  FADD.FTZ R168, -R175, R168 ;  /* 0x000000a8afa87221 */ /* 0x000fe20000010100 */
[----:B------:R-:W-:Y:S01]  /*6730*/  FMUL.FTZ R171, R37, R140 ;  /* 0x0000008c25ab7220 */ /* 0x000fe20000410000 */
[----:B------:R-:W-:Y:S01]  /*6740*/  FMUL.FTZ R140, R68, R37 ;  /* 0x00000025448c7220 */ /* 0x000fe20000410000 */
[----:B------:R-:W-:Y:S01]  /*6750*/  FMUL.FTZ R37, R69, R38 ;  /* 0x0000002645257220 */ /* 0x000fe20000410000 */
[----:B------:R-:W-:Y:S01]  /*6760*/  FADD.FTZ R179, -R183, R179 ;  /* 0x000000b3b7b37221 */ /* 0x000fe20000010100 */
[----:B------:R-:W-:Y:S01]  /*6770*/  F2FP.BF16.F32.PACK_AB R36, R172, R36 ;  /* 0x00000024ac24723e */ /* 0x000fe200000010ff */
[----:B------:R-:W-:Y:S01]  /*6780*/  FMUL.FTZ R170, R38, R170 ;  /* 0x000000aa26aa7220 */ /* 0x000fe20000410000 */
[C---:B------:R-:W-:Y:S01]  /*6790*/  PRMT R172, R142.reuse, 0x7632, R172 ;  /* 0x000076328eac7816 */ /* 0x040fe200000000ac */
[----:B------:R-:W-:Y:S01]  /*67a0*/  FMUL.FTZ R38, R5, R168 ;  /* 0x000000a805267220 */ /* 0x000fe20000410000 */
[----:B------:R-:W-:Y:S01]  /*67b0*/  F2FP.BF16.F32.PACK_AB R140, R37, R140 ;  /* 0x0000008c258c723e */ /* 0x000fe200000010ff */
[----:B------:R-:W-:Y:S01]  /*67c0*/  FMUL.FTZ R37, R5, R169 ;  /* 0x000000a905257220 */ /* 0x000fe20000410000 */
[----:B------:R-:W-:Y:S01]  /*67d0*/  PRMT R174, R141, 0x7632, R174 ;  /* 0x000076328dae7816 */ /* 0x000fe200000000ae */
[----:B------:R-:W-:Y:S01]  /*67e0*/  FMUL.FTZ R179, R5, R179 ;  /* 0x000000b305b37220 */ /* 0x000fe20000410000 */
[----:B------:R-:W-:Y:S01]  /*67f0*/  SHF.L.U32 R141, R141, 0x10, RZ ;  /* 0x000000108d8d7819 */ /* 0x000fe200000006ff */
[-C--:B------:R-:W-:Y:S01]  /*6800*/  FMUL.FTZ R173, R37, R4.reuse ;  /* 0x0000000425ad7220 */ /* 0x080fe20000410000 */
[----:B------:R-:W-:Y:S01]  /*6810*/  SHF.L.U32 R142, R142, 0x10, RZ ;  /* 0x000000108e8e7819 */ /* 0x000fe200000006ff */
[--C-:B------:R-:W-:Y:S01]  /*6820*/  FFMA.FTZ R177, R147, R177, R148.reuse ;  /* 0x000000b193b17223 */ /* 0x100fe20000010094 */
[----:B------:R-:W-:Y:S01]  /*6830*/  SHF.L.U32 R172, R172, 0x10, RZ ;  /* 0x00000010acac7819 */ /* 0x000fe200000006ff */
[-C--:B------:R-:W-:Y:S01]  /*6840*/  FMUL.FTZ R168, R38, R4.reuse ;  /* 0x0000000426a87220 */ /* 0x080fe20000410000 */
[----:B------:R-:W-:Y:S01]  /*6850*/  FMUL.FTZ R39, R179, R4 ;  /* 0x00000004b3277220 */ /* 0x000fe20000410000 */
[----:B------:R-:W-:Y:S01]  /*6860*/  FMUL.FTZ R175, R173, R141 ;  /* 0x0000008dadaf7220 */ /* 0x000fe20000410000 */
[C-C-:B------:R-:W-:Y:S01]  /*6870*/  FFMA.FTZ R178, R147.reuse, R178, R148.reuse ;  /* 0x000000b293b27223 */ /* 0x140fe20000010094 */
[----:B------:R-:W-:Y:S01]  /*6880*/  FFMA.FTZ R184, R147, R184, R148 ;  /* 0x000000b893b87223 */ /* 0x000fe20000010094 */
[----:B------:R-:W-:Y:S01]  /*6890*/  FMUL.FTZ R141, R70, R173 ;  /* 0x000000ad468d7220 */ /* 0x000fe20000410000 */
[----:B------:R-:W-:Y:S01]  /*68a0*/  FADD.FTZ R176, -R177, R176 ;  /* 0x000000b0b1b07221 */ /* 0x000fe20000010100 */
[----:B------:R-:W-:Y:S01]  /*68b0*/  FMUL.FTZ R173, R168, R142 ;  /* 0x0000008ea8ad7220 */ /* 0x000fe20000410000 */
[----:B------:R-:W-:Y:S01]  /*68c0*/  FMUL.FTZ R172, R39, R172 ;  /* 0x000000ac27ac7220 */ /* 0x000fe20000410000 */
[----:B------:R-:W-:Y:S01]  /*68d0*/  FMUL.FTZ R142, R72, R168 ;  /* 0x000000a8488e7220 */ /* 0x000fe20000410000 */
[----:B------:R-:W-:Y:S01]  /*68e0*/  FMUL.FTZ R39, R73, R39 ;  /* 0x0000002749277220 */ /* 0x000fe20000410000 */
[----:B------:R-:W-:Y:S01]  /*68f0*/  FADD.FTZ R167, -R178, R167 ;  /* 0x000000a7b2a77221 */ /* 0x000fe20000010100 */
[----:B------:R-:W-:Y:S01]  /*6900*/  FADD.FTZ R182, -R184, R182 ;  /* 0x000000b6b8b67221 */ /* 0x000fe20000010100 */
[----:B------:R-:W-:Y:S01]  /*6910*/  FMUL.FTZ R176, R5, R176 ;  /* 0x000000b005b07220 */ /* 0x000fe20000410000 */
[----:B------:R-:W-:-:S02]  /*6920*/  PRMT R177, R143, 0x7632, R177 ;  /* 0x000076328fb17816 */ /* 0x000fc400000000b1 */
[----:B------:R-:W-:Y:S01]  /*6930*/  F2FP.BF16.F32.PACK_AB R142, R39, R142 ;  /* 0x0000008e278e723e */ /* 0x000fe200000010ff */
[C---:B------:R-:W-:Y:S01]  /*6940*/  FMUL.FTZ R39, R5.reuse, R167 ;  /* 0x000000a705277220 */ /* 0x040fe20000410000 */
[----:B------:R-:W-:Y:S01]  /*6950*/  FMUL.FTZ R182, R5, R182 ;  /* 0x000000b605b67220 */ /* 0x000fe20000410000 */
[C---:B------:R-:W-:Y:S01]  /*6960*/  F2FP.BF16.F32.PACK_AB R37, R176.reuse, R37 ;  /* 0x00000025b025723e */ /* 0x040fe200000010ff */
[-C--:B------:R-:W-:Y:S01]  /*6970*/  FMUL.FTZ R169, R176, R4.reuse ;  /* 0x00000004b0a97220 */ /* 0x080fe20000410000 */
[----:B------:R-:W-:Y:S01]  /*6980*/  SHF.L.U32 R176, R143, 0x10, RZ ;  /* 0x000000108fb07819 */ /* 0x000fe200000006ff */
[----:B------:R-:W-:Y:S01]  /*6990*/  FMUL.FTZ R143, R39, R4 ;  /* 0x00000004278f7220 */ /* 0x000fe20000410000 */
[----:B------:R-:W-:Y:S02]  /*69a0*/  SHF.L.U32 R174, R174, 0x10, RZ ;  /* 0x00000010aeae7819 */ /* 0x000fe400000006ff */
[----:B------:R-:W-:Y:S01]  /*69b0*/  SHF.L.U32 R177, R177, 0x10, RZ ;  /* 0x00000010b1b17819 */ /* 0x000fe200000006ff */
[----:B------:R-:W-:Y:S01]  /*69c0*/  FMUL.FTZ R176, R143, R176 ;  /* 0x000000b08fb07220 */ /* 0x000fe20000410000 */
[C---:B------:R-:W-:Y:S01]  /*69d0*/  F2FP.BF16.F32.PACK_AB R39, R182.reuse, R39 ;  /* 0x00000027b627723e */ /* 0x040fe200000010ff */
        /* <DEDUP_REMOVED lines=10> */
.L_x_5042:
[C-C-:B------:R-:W-:Y:S01]  /*6a80*/  FFMA.FTZ R171, R147.reuse, R171, R148.reuse ;  /* 0x000000ab93ab7223 */ /* 0x140fe20000010094 */
[C-C-:B------:R-:W-:Y:S01]  /*6a90*/  FFMA.FTZ R173, R147.reuse, R173, R148.reuse ;  /* 0x000000ad93ad7223 */ /* 0x140fe20000010094 */
[C-C-:B------:R-:W-:Y:S01]  /*6aa0*/  FFMA.FTZ R174, R147.reuse, R174, R148.reuse ;  /* 0x000000ae93ae7223 */ /* 0x140fe20000010094 */
[----:B------:R-:W-:Y:S01]  /*6ab0*/  FFMA.FTZ R177, R147, R177, R148 ;  /* 0x000000b193b17223 */ /* 0x000fe20000010094 */
[----:B------:R-:W-:Y:S01]  /*6ac0*/  FADD.FTZ R171, -R171, R170 ;  /* 0x000000aaabab7221 */ /* 0x000fe20000010100 */
[----:B------:R-:W-:Y:S01]  /*6ad0*/  FADD.FTZ R172, -R173, R172 ;  /* 0x000000acadac7221 */ /* 0x000fe20000010100 */
[C---:B-----5:R-:W-:Y:S01]  /*6ae0*/  PRMT R170, R140.reuse, 0x7632, R170 ;  /* 0x000076328caa7816 */ /* 0x060fe200000000aa */
[--C-:B------:R-:W-:Y:S01]  /*6af0*/  FFMA.FTZ R175, R147, R175, R148.reuse ;  /* 0x000000af93af7223 */ /* 0x100fe20000010094 */
[C---:B------:R-:W-:Y:S01]  /*6b00*/  FMUL.FTZ R171, R5.reuse, R171 ;  /* 0x000000ab05ab7220 */ /* 0x040fe20000410000 */
[----:B------:R-:W-:Y:S01]  /*6b10*/  FMUL.FTZ R172, R5, R172 ;  /* 0x000000ac05ac7220 */ /* 0x000fe20000410000 */
[----:B------:R-:W-:Y:S01]  /*6b20*/  SHF.L.U32 R173, R140, 0x10, RZ ;  /* 0x000000108cad7819 */ /* 0x000fe200000006ff */
[----:B------:R-:W-:Y:S01]  /*6b30*/  FADD.FTZ R169, -R174, R169 ;  /* 0x000000a9aea97221 */ /* 0x000fe20000010100 */
[-C--:B------:R-:W-:Y:S01]  /*6b40*/  FMUL.FTZ R140, R171, R4.reuse ;  /* 0x00000004ab8c7220 */ /* 0x080fe20000410000 */
[----:B------:R-:W-:Y:S01]  /*6b50*/  FMUL.FTZ R172, R172, R4 ;  /* 0x00000004acac7220 */ /* 0x000fe20000410000 */
[C-C-:B------:R-:W-:Y:S01]  /*6b60*/  FFMA.FTZ R178, R147.reuse, R178, R148.reuse ;  /* 0x000000b293b27223 */ /* 0x140fe20000010094 */
[--C-:B------:R-:W-:Y:S01]  /*6b70*/  FFMA.FTZ R183, R147, R183, R148.reuse ;  /* 0x000000b793b77223 */ /* 0x100fe20000010094 */
[----:B------:R-:W-:Y:S01]  /*6b80*/  FMUL.FTZ R171, R140, R173 ;  /* 0x000000ad8cab7220 */ /* 0x000fe20000410000 */
[----:B------:R-:W-:Y:S01]  /*6b90*/  FMUL.FTZ R140, R68, R140 ;  /* 0x0000008c448c7220 */ /* 0x000fe20000410000 */
[----:B------:R-:W-:Y:S01]  /*6ba0*/  FMUL.FTZ R173, R69, R172 ;  /* 0x000000ac45ad7220 */ /* 0x000fe20000410000 */
[----:B------:R-:W-:Y:S01]  /*6bb0*/  FFMA.FTZ R184, R147, R184, R148 ;  /* 0x000000b893b87223 */ /* 0x000fe20000010094 */
[----:B------:R-:W-:Y:S01]  /*6bc0*/  FADD.FTZ R176, -R177, R176 ;  /* 0x000000b0b1b07221 */ /* 0x000fe20000010100 */
[----:B------:R-:W-:Y:S01]  /*6bd0*/  SHF.L.U32 R170, R170, 0x10, RZ ;  /* 0x00000010aaaa7819 */ /* 0x000fe200000006ff */
[----:B------:R-:W-:Y:S01]  /*6be0*/  FADD.FTZ R168, -R175, R168 ;  /* 0x000000a8afa87221 */ /* 0x000fe20000010100 */
[----:B------:R-:W-:Y:S01]  /*6bf0*/  FADD.FTZ R167, -R178, R167 ;  /* 0x000000a7b2a77221 */ /* 0x000fe20000010100 */
[----:B------:R-:W-:Y:S01]  /*6c00*/  FMUL.FTZ R169, R5, R169 ;  /* 0x000000a905a97220 */ /* 0x000fe20000410000 */
[----:B------:R-:W-:Y:S01]  /*6c10*/  FADD.FTZ R179, -R183, R179 ;  /* 0x000000b3b7b37221 */ /* 0x000fe20000010100 */
[----:B------:R-:W-:Y:S01]  /*6c20*/  FADD.FTZ R182, -R184, R182 ;  /* 0x000000b6b8b67221 */ /* 0x000fe20000010100 */
[----:B------:R-:W-:Y:S01]  /*6c30*/  F2FP.BF16.F32.PACK_AB R140, R173, R140 ;  /* 0x0000008cad8c723e */ /* 0x000fe200000010ff */
[----:B------:R-:W-:Y:S01]  /*6c40*/  FMUL.FTZ R173, R5, R176 ;  /* 0x000000b005ad7220 */ /* 0x000fe20000410000 */
[C---:B------:R-:W-:Y:S01]  /*6c50*/  PRMT R174, R141.reuse, 0x7632, R174 ;  /* 0x000076328dae7816 */ /* 0x040fe200000000ae */
[----:B------:R-:W-:Y:S01]  /*6c60*/  FMUL.FTZ R170, R172, R170 ;  /* 0x000000aaacaa7220 */ /* 0x000fe20000410000 */
[----:B------:R-:W-:Y:S01]  /*6c70*/  SHF.L.U32 R141, R141, 0x10, RZ ;  /* 0x000000108d8d7819 */ /* 0x000fe200000006ff */
[C---:B------:R-:W-:Y:S01]  /*6c80*/  FMUL.FTZ R168, R5.reuse, R168 ;  /* 0x000000a805a87220 */ /* 0x040fe20000410000 */
[----:B------:R-:W-:Y:S01]  /*6c90*/  PRMT R172, R142, 0x7632, R172 ;  /* 0x000076328eac7816 */ /* 0x000fe200000000ac */
[----:B------:R-:W-:Y:S01]  /*6ca0*/  FMUL.FTZ R167, R5, R167 ;  /* 0x000000a705a77220 */ /* 0x000fe20000410000 */
[----:B------:R-:W-:Y:S01]  /*6cb0*/  PRMT R177, R143, 0x7632, R177 ;  /* 0x000076328fb17816 */ /* 0x000fe200000000b1 */
[----:B------:R-:W-:Y:S01]  /*6cc0*/  FMUL.FTZ R178, R169, R4 ;  /* 0x00000004a9b27220 */ /* 0x000fe20000410000 */
[----:B------:R-:W-:Y:S01]  /*6cd0*/  SHF.L.U32 R174, R174, 0x10, RZ ;  /* 0x00000010aeae7819 */ /* 0x000fe200000006ff */
[C---:B------:R-:W-:Y:S01]  /*6ce0*/  FMUL.FTZ R179, R5.reuse, R179 ;  /* 0x000000b305b37220 */ /* 0x040fe20000410000 */
[----:B------:R-:W-:Y:S01]  /*6cf0*/  FMUL.FTZ R182, R5, R182 ;  /* 0x000000b605b67220 */ /* 0x000fe20000410000 */
[----:B------:R-:W-:Y:S01]  /*6d00*/  SHF.L.U32 R142, R142, 0x10, RZ ;  /* 0x000000108e8e7819 */ /* 0x000fe200000006ff */
[-C--:B------:R-:W-:Y:S01]  /*6d10*/  FMUL.FTZ R173, R173, R4.reuse ;  /* 0x00000004adad7220 */ /* 0x080fe20000410000 */
[-C--:B------:R-:W-:Y:S01]  /*6d20*/  FMUL.FTZ R176, R168, R4.reuse ;  /* 0x00000004a8b07220 */ /* 0x080fe20000410000 */
[----:B------:R-:W-:Y:S01]  /*6d30*/  SHF.L.U32 R143, R143, 0x10, RZ ;  /* 0x000000108f8f7819 */ /* 0x000fe200000006ff */
[-C--:B------:R-:W-:Y:S01]  /*6d40*/  FMUL.FTZ R168, R167, R4.reuse ;  /* 0x00000004a7a87220 */ /* 0x080fe20000410000 */
[----:B------:R-:W-:Y:S01]  /*6d50*/  SHF.L.U32 R172, R172, 0x10, RZ ;  /* 0x00000010acac7819 */ /* 0x000fe200000006ff */
[----:B------:R-:W-:Y:S01]  /*6d60*/  FMUL.FTZ R175, R178, R141 ;  /* 0x0000008db2af7220 */ /* 0x000fe20000410000 */
[----:B------:R-:W-:Y:S01]  /*6d70*/  SHF.L.U32 R177, R177, 0x10, RZ ;  /* 0x00000010b1b17819 */ /* 0x000fe200000006ff */
[-C--:B------:R-:W-:Y:S01]  /*6d80*/  FMUL.FTZ R169, R179, R4.reuse ;  /* 0x00000004b3a97220 */ /* 0x080fe20000410000 */
        /* <DEDUP_REMOVED lines=14> */
[----:B------:R-:W-:-:S07]  /*6e70*/  F2FP.BF16.F32.PACK_AB R143, R167, R143 ;  /* 0x0000008fa78f723e */ /* 0x000fce00000010ff */
.L_x_5043:
        /* <DEDUP_REMOVED lines=14> */
[--C-:B------:R-:W-:Y:S01]  /*6f60*/  FADD.FTZ R39, -R39, R153.reuse ;  /* 0x0000009927277221 */ /* 0x100fe20000010100 */
[C---:B-----5:R-:W-:Y:S01]  /*6f70*/  PRMT R153, R140.reuse, 0x7632, R153 ;  /* 0x000076328c997816 */ /* 0x060fe20000000099 */
        /* <DEDUP_REMOVED lines=10> */
[----:B------:R-:W-:Y:S01]  /*7020*/  FFMA.FTZ R151, R147, R151, R148 ;  /* 0x0000009793977223 */ /* 0x000fe20000010094 */
[----:B------:R-:W-:Y:S01]  /*7030*/  FMUL.FTZ R37, R77, R38 ;  /* 0x000000264d257220 */ /* 0x000fe20000410000 */
[----:B------:R-:W-:Y:S01]  /*7040*/  FADD.FTZ R164, -R160, R164 ;  /* 0x000000a4a0a47221 */ /* 0x000fe20000010100 */
[----:B------:R-:W-:Y:S01]  /*7050*/  SHF.L.U32 R153, R153, 0x10, RZ ;  /* 0x0000001099997819 */ /* 0x000fe200000006ff */
[----:B------:R-:W-:Y:S01]  /*7060*/  FADD.FTZ R163, -R159, R163 ;  /* 0x000000a39fa37221 */ /* 0x000fe20000010100 */
[----:B------:R-:W-:Y:S01]  /*7070*/  FADD.FTZ R154, -R151, R154 ;  /* 0x0000009a979a7221 */ /* 0x000fe20000010100 */
[----:B------:R-:W-:Y:S01]  /*7080*/  FFMA.FTZ R158, R147, R158, R148 ;  /* 0x0000009e939e7223 */ /* 0x000fe20000010094 */
[----:B------:R-:W-:Y:S01]  /*7090*/  F2FP.BF16.F32.PACK_AB R140, R37, R140 ;  /* 0x0000008c258c723e */ /* 0x000fe200000010ff */
[C---:B------:R-:W-:Y:S01]  /*70a0*/  FMUL.FTZ R37, R5.reuse, R164 ;  /* 0x000000a405257220 */ /* 0x040fe20000410000 */
[----:B------:R-:W-:Y:S01]  /*70b0*/  FMUL.FTZ R156, R5, R156 ;  /* 0x0000009c059c7220 */ /* 0x000fe20000410000 */
[----:B------:R-:W-:Y:S01]  /*70c0*/  FMUL.FTZ R153, R38, R153 ;  /* 0x0000009926997220 */ /* 0x000fe20000410000 */
[----:B------:R-:W-:Y:S01]  /*70d0*/  F2FP.BF16.F32.PACK_AB R36, R157, R36 ;  /* 0x000000249d24723e */ /* 0x000fe200000010ff */
[----:B------:R-:W-:Y:S01]  /*70e0*/  FMUL.FTZ R38, R5, R163 ;  /* 0x000000a305267220 */ /* 0x000fe20000410000 */
[----:B------:R-:W-:Y:S01]  /*70f0*/  PRMT R155, R141, 0x7632, R155 ;  /* 0x000076328d9b7816 */ /* 0x000fe2000000009b */
[----:B------:R-:W-:Y:S01]  /*7100*/  FMUL.FTZ R154, R5, R154 ;  /* 0x0000009a059a7220 */ /* 0x000fe20000410000 */
[----:B------:R-:W-:Y:S01]  /*7110*/  PRMT R157, R142, 0x7632, R157 ;  /* 0x000076328e9d7816 */ /* 0x000fe2000000009d */
[----:B------:R-:W-:Y:S01]  /*7120*/  FADD.FTZ R162, -R158, R162 ;  /* 0x000000a29ea27221 */ /* 0x000fe20000010100 */
[----:B------:R-:W-:Y:S01]  /*7130*/  SHF.L.U32 R141, R141, 0x10, RZ ;  /* 0x000000108d8d7819 */ /* 0x000fe200000006ff */
[-C--:B------:R-:W-:Y:S01]  /*7140*/  FMUL.FTZ R158, R37, R4.reuse ;  /* 0x00000004259e7220 */ /* 0x080fe20000410000 */
[----:B------:R-:W-:Y:S01]  /*7150*/  SHF.L.U32 R155, R155, 0x10, RZ ;  /* 0x000000109b9b7819 */ /* 0x000fe200000006ff */
[-C--:B------:R-:W-:Y:S01]  /*7160*/  FMUL.FTZ R151, R38, R4.reuse ;  /* 0x0000000426977220 */ /* 0x080fe20000410000 */
[C---:B------:R-:W-:Y:S01]  /*7170*/  F2FP.BF16.F32.PACK_AB R37, R156.reuse, R37 ;  /* 0x000000259c25723e */ /* 0x040fe200000010ff */
[-C--:B------:R-:W-:Y:S01]  /*7180*/  FMUL.FTZ R156, R156, R4.reuse ;  /* 0x000000049c9c7220 */ /* 0x080fe20000410000 */
[----:B------:R-:W-:Y:S01]  /*7190*/  SHF.L.U32 R142, R142, 0x10, RZ ;  /* 0x000000108e8e7819 */ /* 0x000fe200000006ff */
[----:B------:R-:W-:Y:S01]  /*71a0*/  FMUL.FTZ R150, R154, R4 ;  /* 0x000000049a967220 */ /* 0x000fe20000410000 */
[----:B------:R-:W-:Y:S01]  /*71b0*/  SHF.L.U32 R157, R157, 0x10, RZ ;  /* 0x000000109d9d7819 */ /* 0x000fe200000006ff */
[----:B------:R-:W-:Y:S01]  /*71c0*/  FMUL.FTZ R155, R156, R155 ;  /* 0x0000009b9c9b7220 */ /* 0x000fe20000410000 */
[----:B------:R-:W-:Y:S01]  /*71d0*/  F2FP.BF16.F32.PACK_AB R38, R154, R38 ;  /* 0x000000269a26723e */ /* 0x000fe200000010ff */
        /* <DEDUP_REMOVED lines=8> */
[----:B------:R-:W-:-:S02]  /*7260*/  PRMT R159, R143, 0x7632, R159 ;  /* 0x000076328f9f7816 */ /* 0x000fc4000000009f */
[----:B------:R-:W-:Y:S02]  /*7270*/  F2FP.BF16.F32.PACK_AB R141, R158, R141 ;  /* 0x0000008d9e8d723e */ /* 0x000fe400000010ff */
[----:B------:R-:W-:Y:S01]  /*7280*/  F2FP.BF16.F32.PACK_AB R142, R150, R142 ;  /* 0x0000008e968e723e */ /* 0x000fe200000010ff */
[----:B------:R-:W-:Y:S01]  /*7290*/  FMUL.FTZ R150, R5, R39 ;  /* 0x0000002705967220 */ /* 0x000fe20000410000 */
[----:B------:R-:W-:Y:S01]  /*72a0*/  SHF.L.U32 R158, R143, 0x10, RZ ;  /* 0x000000108f9e7819 */ /* 0x000fe200000006ff */
[----:B------:R-:W-:Y:S01]  /*72b0*/  FMUL.FTZ R143, R162, R4 ;  /* 0x00000004a28f7220 */ /* 0x000fe20000410000 */
[----:B------:R-:W-:Y:S02]  /*72c0*/  SHF.L.U32 R159, R159, 0x10, RZ ;  /* 0x000000109f9f7819 */ /* 0x000fe400000006ff */
[C---:B------:R-:W-:Y:S01]  /*72d0*/  F2FP.BF16.F32.PACK_AB R39, R150.reuse, R162 ;  /* 0x000000a29627723e */ /* 0x040fe200000010ff */
[----:B------:R-:W-:Y:S01]  /*72e0*/  FMUL.FTZ R150, R150, R4 ;  /* 0x0000000496967220 */ /* 0x000fe20000410000 */
[----:B------:R-:W-:Y:S01]  /*72f0*/  FMUL.FTZ R158, R143, R158 ;  /* 0x0000009e8f9e7220 */ /* 0x000fe20000410000 */
[----:B------:R-:W-:-:S02]  /*7300*/  FMUL.FTZ R143, R82, R143 ;  /* 0x0000008f528f7220 */ /* 0x000fc40000410000 */
[----:B------:R-:W-:Y:S01]  /*7310*/  FMUL.FTZ R159, R150, R159 ;  /* 0x0000009f969f7220 */ /* 0x000fe20000410000 */
[----:B------:R-:W-:-:S05]  /*7320*/  FMUL.FTZ R150, R83, R150 ;  /* 0x0000009653967220 */ /* 0x000fca0000410000 */
[----:B------:R-:W-:Y:S01]  /*7330*/  F2FP.BF16.F32.PACK_AB R143, R150, R143 ;  /* 0x0000008f968f723e */ /* 0x000fe200000010ff */
[----:B------:R-:W-:Y:S06]  /*7340*/  BRA `(.L_x_5045) ;  /* 0x0000000400007947 */ /* 0x000fec0003800000 */
.L_x_5044:
[C-C-:B------:R-:W-:Y:S01]  /*7350*/  FFMA.FTZ R161, R147.reuse, R161, R148.reuse ;  /* 0x000000a193a17223 */ /* 0x140fe20000010094 */
[C-C-:B------:R-:W-:Y:S01]  /*7360*/  FFMA.FTZ R155, R147.reuse, R155, R148.reuse ;  /* 0x0000009b939b7223 */ /* 0x140fe20000010094 */
[C-C-:B------:R-:W-:Y:S01]  /*7370*/  FFMA.FTZ R151, R147.reuse, R151, R148.reuse ;  /* 0x0000009793977223 */ /* 0x140fe20000010094 */
[----:B------:R-:W-:Y:S01]  /*7380*/  FFMA.FTZ R152, R147, R152, R148 ;  /* 0x0000009893987223 */ /* 0x000fe20000010094 */
[----:B------:R-:W-:Y:S01]  /*7390*/  FADD.FTZ R161, -R161, R165 ;  /* 0x000000a5a1a17221 */ /* 0x000fe20000010100 */
[----:B------:R-:W-:Y:S01]  /*73a0*/  FADD.FTZ R157, -R155, R157 ;  /* 0x0000009d9b9d7221 */ /* 0x000fe20000010100 */
[----:B------:R-:W-:Y:S01]  /*73b0*/  FADD.FTZ R154, -R151, R154 ;  /* 0x0000009a979a7221 */ /* 0x000fe20000010100 */
[C---:B-----5:R-:W-:Y:S01]  /*73c0*/  PRMT R151, R140.reuse, 0x7632, R151 ;  /* 0x000076328c977816 */ /* 0x060fe20000000097 */
[C---:B------:R-:W-:Y:S01]  /*73d0*/  FMUL.FTZ R161, R5.reuse, R161 ;  /* 0x000000a105a17220 */ /* 0x040fe20000410000 */
[----:B------:R-:W-:Y:S01]  /*73e0*/  FMUL.FTZ R157, R5, R157 ;  /* 0x0000009d059d7220 */ /* 0x000fe20000410000 */
[----:B------:R-:W-:Y:S01]  /*73f0*/  SHF.L.U32 R140, R140, 0x10, RZ ;  /* 0x000000108c8c7819 */ /* 0x000fe200000006ff */
[----:B------:R-:W-:Y:S01]  /*7400*/  FFMA.FTZ R160, R147, R160, R148 ;  /* 0x000000a093a07223 */ /* 0x000fe20000010094 */
[-C--:B------:R-:W-:Y:S01]  /*7410*/  FMUL.FTZ R161, R161, R4.reuse ;  /* 0x00000004a1a17220 */ /* 0x080fe20000410000 */
[----:B------:R-:W-:Y:S01]  /*7420*/  FMUL.FTZ R157, R157, R4 ;  /* 0x000000049d9d7220 */ /* 0x000fe20000410000 */
[----:B------:R-:W-:Y:S01]  /*7430*/  FADD.FTZ R156, -R152, R156 ;  /* 0x0000009c989c7221 */ /* 0x000fe20000010100 */
[----:B------:R-:W-:Y:S01]  /*7440*/  FFMA.FTZ R159, R147, R159, R148 ;  /* 0x0000009f939f7223 */ /* 0x000fe20000010094 */
[----:B------:R-:W-:Y:S01]  /*7450*/  FMUL.FTZ R152, R161, R140 ;  /* 0x0000008ca1987220 */ /* 0x000fe20000410000 */
[----:B------:R-:W-:Y:S01]  /*7460*/  FMUL.FTZ R140, R76, R161 ;  /* 0x000000a14c8c7220 */ /* 0x000fe20000410000 */
[----:B------:R-:W-:Y:S01]  /*7470*/  FMUL.FTZ R155, R77, R157 ;  /* 0x0000009d4d9b7220 */ /* 0x000fe20000410000 */
[----:B------:R-:W-:Y:S01]  /*7480*/  FADD.FTZ R164, -R160, R164 ;  /* 0x000000a4a0a47221 */ /* 0x000fe20000010100 */
[C-C-:B------:R-:W-:Y:S01]  /*7490*/  FFMA.FTZ R158, R147.reuse, R158, R148.reuse ;  /* 0x0000009e939e7223 */ /* 0x140fe20000010094 */
[----:B------:R-:W-:Y:S01]  /*74a0*/  FFMA.FTZ R150, R147, R150, R148 ;  /* 0x0000009693967223 */ /* 0x000fe20000010094 */
[----:B------:R-:W-:Y:S01]  /*74b0*/  SHF.L.U32 R151, R151, 0x10, RZ ;  /* 0x0000001097977819 */ /* 0x000fe200000006ff */
[----:B------:R-:W-:Y:S01]  /*74c0*/  FADD.FTZ R163, -R159, R163 ;  /* 0x000000a39fa37221 */ /* 0x000fe20000010100 */
[----:B------:R-:W-:Y:S01]  /*74d0*/  F2FP.BF16.F32.PACK_AB R140, R155, R140 ;  /* 0x0000008c9b8c723e */ /* 0x000fe200000010ff */
[----:B------:R-:W-:Y:S01]  /*74e0*/  FMUL.FTZ R161, R5, R164 ;  /* 0x000000a405a17220 */ /* 0x000fe20000410000 */
[----:B------:R-:W-:Y:S01]  /*74f0*/  PRMT R155, R141, 0x7632, R155 ;  /* 0x000076328d9b7816 */ /* 0x000fe2000000009b */
[----:B------:R-:W-:Y:S01]  /*7500*/  FADD.FTZ R162, -R158, R162 ;  /* 0x000000a29ea27221 */ /* 0x000fe20000010100 */
[----:B------:R-:W-:Y:S01]  /*7510*/  FADD.FTZ R150, -R150, R153 ;  /* 0x0000009996967221 */ /* 0x000fe20000010100 */
[----:B------:R-:W-:Y:S01]  /*7520*/  FMUL.FTZ R156, R5, R156 ;  /* 0x0000009c059c7220 */ /* 0x000fe20000410000 */
[----:B------:R-:W-:Y:S01]  /*7530*/  FMUL.FTZ R153, R157, R151 ;  /* 0x000000979d997220 */ /* 0x000fe20000410000 */
[----:B------:R-:W-:Y:S01]  /*7540*/  SHF.L.U32 R141, R141, 0x10, RZ ;  /* 0x000000108d8d7819 */ /* 0x000fe200000006ff */
[C---:B------:R-:W-:Y:S01]  /*7550*/  FMUL.FTZ R160, R5.reuse, R163 ;  /* 0x000000a305a07220 */ /* 0x040fe20000410000 */
[----:B------:R-:W-:Y:S01]  /*7560*/  FMUL.FTZ R154, R5, R154 ;  /* 0x0000009a059a7220 */ /* 0x000fe20000410000 */
[C---:B------:R-:W-:Y:S01]  /*7570*/  PRMT R157, R142.reuse, 0x7632, R157 ;  /* 0x000076328e9d7816 */ /* 0x040fe2000000009d */
[----:B------:R-:W-:Y:S01]  /*7580*/  FMUL.FTZ R161, R161, R4 ;  /* 0x00000004a1a17220 */ /* 0x000fe20000410000 */
[----:B------:R-:W-:Y:S01]  /*7590*/  PRMT R159, R143, 0x7632, R159 ;  /* 0x000076328f9f7816 */ /* 0x000fe2000000009f */
[----:B------:R-:W-:Y:S01]  /*75a0*/  FMUL.FTZ R151, R5, R162 ;  /* 0x000000a205977220 */ /* 0x000fe20000410000 */
[----:B------:R-:W-:Y:S01]  /*75b0*/  SHF.L.U32 R155, R155, 0x10, RZ ;  /* 0x000000109b9b7819 */ /* 0x000fe200000006ff */
[----:B------:R-:W-:Y:S01]  /*75c0*/  FMUL.FTZ R150, R5, R150 ;  /* 0x0000009605967220 */ /* 0x000fe20000410000 */
[----:B------:R-:W-:Y:S01]  /*75d0*/  SHF.L.U32 R142, R142, 0x10, RZ ;  /* 0x000000108e8e7819 */ /* 0x000fe200000006ff */
[-C--:B------:R-:W-:Y:S01]  /*75e0*/  FMUL.FTZ R156, R156, R4.reuse ;  /* 0x000000049c9c7220 */ /* 0x080fe20000410000 */
[-C--:B------:R-:W-:Y:S01]  /*75f0*/  FMUL.FTZ R160, R160, R4.reuse ;  /* 0x00000004a0a07220 */ /* 0x080fe20000410000 */
[-C--:B------:R-:W-:Y:S01]  /*7600*/  FMUL.FTZ R158, R154, R4.reuse ;  /* 0x000000049a9e7220 */ /* 0x080fe20000410000 */
[----:B------:R-:W-:Y:S01]  /*7610*/  SHF.L.U32 R157, R157, 0x10, RZ ;  /* 0x000000109d9d7819 */ /* 0x000fe200000006ff */
[----:B------:R-:W-:Y:S01]  /*7620*/  FMUL.FTZ R154, R161, R141 ;  /* 0x0000008da19a7220 */ /* 0x000fe20000410000 */
        /* <DEDUP_REMOVED lines=18> */
.L_x_5045:
        /* <DEDUP_REMOVED lines=13> */
[----:B------:R-:W-:Y:S01]  /*7820*/  FADD.FTZ R23, -R29, R23 ;  /* 0x000000171d177221 */ /* 0x000fe20000010100 */
[----:B------:R-:W-:Y:S01]  /*7830*/  FADD.FTZ R21, -R21, R9 ;  /* 0x0000000915157221 */ /* 0x000fe20000010100 */
[----:B------:R-:W-:Y:S01]  /*7840*/  FFMA.FTZ R9, R147, R146, R148 ;  /* 0x0000009293097223 */ /* 0x000fe20000010094 */
[C---:B------:R-:W-:Y:S01]  /*7850*/  FMUL.FTZ R36, R5.reuse, R7 ;  /* 0x0000000705247220 */ /* 0x040fe20000410000 */
[----:B------:R-:W-:Y:S01]  /*7860*/  FMUL.FTZ R23, R5, R23 ;  /* 0x0000001705177220 */ /* 0x000fe20000410000 */
[----:B------:R-:W-:Y:S01]  /*7870*/  FADD.FTZ R8, -R20, R8 ;  /* 0x0000000814087221 */ /* 0x000fe20000010100 */
[----:B-----5:R-:W-:Y:S01]  /*7880*/  SHF.L.U32 R7, R140, 0x10, RZ ;  /* 0x000000108c077819 */ /* 0x020fe200000006ff */
[----:B------:R-:W-:Y:S01]  /*7890*/  FFMA.FTZ R22, R147, R22, R148 ;  /* 0x0000001693167223 */ /* 0x000fe20000010094 */
[----:B------:R-:W-:Y:S01]  /*78a0*/  FADD.FTZ R9, -R9, R26 ;  /* 0x0000001a09097221 */ /* 0x000fe20000010100 */
[-C--:B------:R-:W-:Y:S01]  /*78b0*/  FMUL.FTZ R20, R36, R4.reuse ;  /* 0x0000000424147220 */ /* 0x080fe20000410000 */
[----:B------:R-:W-:Y:S01]  /*78c0*/  PRMT R19, R140, 0x7632, R19 ;  /* 0x000076328c137816 */ /* 0x000fe20000000013 */
[----:B------:R-:W-:Y:S01]  /*78d0*/  FMUL.FTZ R26, R23, R4 ;  /* 0x00000004171a7220 */ /* 0x000fe20000410000 */
[C---:B------:R-:W-:Y:S01]  /*78e0*/  FFMA.FTZ R33, R147.reuse, R33, R148 ;  /* 0x0000002193217223 */ /* 0x040fe20000010094 */
[----:B------:R-:W-:Y:S01]  /*78f0*/  FADD.FTZ R10, -R22, R10 ;  /* 0x0000000a160a7221 */ /* 0x000fe20000010100 */
[----:B------:R-:W-:Y:S01]  /*7900*/  FMUL.FTZ R7, R20, R7 ;  /* 0x0000000714077220 */ /* 0x000fe20000410000 */
[----:B------:R-:W-:Y:S01]  /*7910*/  FFMA.FTZ R145, R147, R145, R148 ;  /* 0x0000009193917223 */ /* 0x000fe20000010094 */
[----:B------:R-:W-:Y:S01]  /*7920*/  SHF.L.U32 R19, R19, 0x10, RZ ;  /* 0x0000001013137819 */ /* 0x000fe200000006ff */
[----:B------:R-:W-:Y:S01]  /*7930*/  FMUL.FTZ R20, R84, R20 ;  /* 0x0000001454147220 */ /* 0x000fe20000410000 */
[----:B------:R-:W-:Y:S01]  /*7940*/  FMUL.FTZ R22, R85, R26 ;  /* 0x0000001a55167220 */ /* 0x000fe20000410000 */
[----:B------:R-:W-:Y:S01]  /*7950*/  FADD.FTZ R24, -R33, R24 ;  /* 0x0000001821187221 */ /* 0x000fe20000010100 */
[----:B------:R-:W-:Y:S01]  /*7960*/  FADD.FTZ R25, -R145, R25 ;  /* 0x0000001991197221 */ /* 0x000fe20000010100 */
[----:B------:R-:W-:Y:S01]  /*7970*/  F2FP.BF16.F32.PACK_AB R36, R23, R36 ;  /* 0x000000241724723e */ /* 0x000fe200000010ff */
[----:B------:R-:W-:Y:S01]  /*7980*/  FMUL.FTZ R19, R26, R19 ;  /* 0x000000131a137220 */ /* 0x000fe20000410000 */
[----:B------:R-:W-:Y:S01]  /*7990*/  F2FP.BF16.F32.PACK_AB R20, R22, R20 ;  /* 0x000000141614723e */ /* 0x000fe200000010ff */
[C---:B------:R-:W-:Y:S01]  /*79a0*/  FMUL.FTZ R8, R5.reuse, R8 ;  /* 0x0000000805087220 */ /* 0x040fe20000410000 */
[----:B------:R-:W-:Y:S01]  /*79b0*/  FMUL.FTZ R23, R5, R24 ;  /* 0x0000001805177220 */ /* 0x000fe20000410000 */
[----:B------:R-:W-:Y:S01]  /*79c0*/  PRMT R26, R141, 0x7632, R26 ;  /* 0x000076328d1a7816 */ /* 0x000fe2000000001a */
[C---:B------:R-:W-:Y:S01]  /*79d0*/  FMUL.FTZ R25, R5.reuse, R25 ;  /* 0x0000001905197220 */ /* 0x040fe20000410000 */
        /* <DEDUP_REMOVED lines=8> */
[C---:B------:R-:W-:Y:S01]  /*7a60*/  F2FP.BF16.F32.PACK_AB R37, R23.reuse, R8 ;  /* 0x000000081725723e */ /* 0x040fe200000010ff */
[-C--:B------:R-:W-:Y:S01]  /*7a70*/  FMUL.FTZ R23, R23, R4.reuse ;  /* 0x0000000417177220 */ /* 0x080fe20000410000 */
        /* <DEDUP_REMOVED lines=11> */
[----:B------:R-:W-:Y:S01]  /*7b30*/  F2FP.BF16.F32.PACK_AB R38, R25, R38 ;  /* 0x000000261926723e */ /* 0x000fe200000010ff */
[----:B------:R-:W-:Y:S01]  /*7b40*/  FMUL.FTZ R25, R21, R142 ;  /* 0x0000008e15197220 */ /* 0x000fe20000410000 */
[----:B------:R-:W-:Y:S02]  /*7b50*/  F2FP.BF16.F32.PACK_AB R21, R23, R22 ;  /* 0x000000161715723e */ /* 0x000fe400000010ff */
[----:B------:R-:W-:Y:S02]  /*7b60*/  SHF.L.U32 R140, R140, 0x10, RZ ;  /* 0x000000108c8c7819 */ /* 0x000fe400000006ff */
[C---:B------:R-:W-:Y:S01]  /*7b70*/  F2FP.BF16.F32.PACK_AB R39, R9.reuse, R10 ;  /* 0x0000000a0927723e */ /* 0x040fe200000010ff */
[-C--:B------:R-:W-:Y:S01]  /*7b80*/  FMUL.FTZ R9, R9, R4.reuse ;  /* 0x0000000409097220 */ /* 0x080fe20000410000 */
[----:B------:R-:W-:Y:S01]  /*7b90*/  F2FP.BF16.F32.PACK_AB R22, R8, R33 ;  /* 0x000000210816723e */ /* 0x000fe200000010ff */
[----:B------:R-:W-:Y:S01]  /*7ba0*/  FMUL.FTZ R8, R10, R4 ;  /* 0x000000040a087220 */ /* 0x000fe20000410000 */
[----:B------:R-:W-:Y:S01]  /*7bb0*/  SHF.L.U32 R33, R143, 0x10, RZ ;  /* 0x000000108f217819 */ /* 0x000fe200000006ff */
[----:B------:R-:W-:Y:S01]  /*7bc0*/  FMUL.FTZ R140, R9, R140 ;  /* 0x0000008c098c7220 */ /* 0x000fe20000410000 */
[----:B------:R-:W-:Y:S01]  /*7bd0*/  FMUL.FTZ R9, R91, R9 ;  /* 0x000000095b097220 */ /* 0x000fe20000410000 */
[----:B------:R-:W-:-:S02]  /*7be0*/  FMUL.FTZ R23, R90, R8 ;  /* 0x000000085a177220 */ /* 0x000fc40000410000 */
[----:B------:R-:W-:-:S03]  /*7bf0*/  FMUL.FTZ R33, R8, R33 ;  /* 0x0000002108217220 */ /* 0x000fc60000410000 */
[----:B------:R-:W-:Y:S01]  /*7c00*/  F2FP.BF16.F32.PACK_AB R23, R9, R23 ;  /* 0x000000170917723e */ /* 0x000fe200000010ff */
[----:B------:R-:W-:Y:S06]  /*7c10*/  BRA `(.L_x_5047) ;  /* 0x0000000400007947 */ /* 0x000fec0003800000 */
.L_x_5046:
[C-C-:B------:R-:W-:Y:S01]  /*7c20*/  FFMA.FTZ R19, R147.reuse, R19, R148.reuse ;  /* 0x0000001393137223 */ /* 0x140fe20000010094 */
[C-C-:B------:R-:W-:Y:S01]  /*7c30*/  FFMA.FTZ R29, R147.reuse, R29, R148.reuse ;  /* 0x0000001d931d7223 */ /* 0x140fe20000010094 */
[C-C-:B------:R-:W-:Y:S01]  /*7c40*/  FFMA.FTZ R20, R147.reuse, R20, R148.reuse ;  /* 0x0000001493147223 */ /* 0x140fe20000010094 */
[--C-:B------:R-:W-:Y:S01]  /*7c50*/  FFMA.FTZ R21, R147, R21, R148.reuse ;  /* 0x0000001593157223 */ /* 0x100fe20000010094 */
[----:B------:R-:W-:Y:S01]  /*7c60*/  FADD.FTZ R19, -R19, R7 ;  /* 0x0000000713137221 */ /* 0x000fe20000010100 */
[----:B------:R-:W-:Y:S01]  /*7c70*/  FADD.FTZ R23, -R29, R23 ;  /* 0x000000171d177221 */ /* 0x000fe20000010100 */
[----:B------:R-:W-:Y:S01]  /*7c80*/  FFMA.FTZ R22, R147, R22, R148 ;  /* 0x0000001693167223 */ /* 0x000fe20000010094 */
[----:B-----5:R-:W-:Y:S01]  /*7c90*/  PRMT R7, R140, 0x7632, R7 ;  /* 0x000076328c077816 */ /* 0x020fe20000000007 */
[C---:B------:R-:W-:Y:S01]  /*7ca0*/  FMUL.FTZ R19, R5.reuse, R19 ;  /* 0x0000001305137220 */ /* 0x040fe20000410000 */
[----:B------:R-:W-:Y:S01]  /*7cb0*/  FMUL.FTZ R23, R5, R23 ;  /* 0x0000001705177220 */ /* 0x000fe20000410000 */
[----:B------:R-:W-:Y:S01]  /*7cc0*/  FADD.FTZ R8, -R20, R8 ;  /* 0x0000000814087221 */ /* 0x000fe20000010100 */
[----:B------:R-:W-:Y:S01]  /*7cd0*/  SHF.L.U32 R140, R140, 0x10, RZ ;  /* 0x000000108c8c7819 */ /* 0x000fe200000006ff */
[-C--:B------:R-:W-:Y:S01]  /*7ce0*/  FMUL.FTZ R19, R19, R4.reuse ;  /* 0x0000000413137220 */ /* 0x080fe20000410000 */
[----:B------:R-:W-:Y:S01]  /*7cf0*/  FMUL.FTZ R23, R23, R4 ;  /* 0x0000000417177220 */ /* 0x000fe20000410000 */
[----:B------:R-:W-:Y:S01]  /*7d00*/  FFMA.FTZ R33, R147, R33, R148 ;  /* 0x0000002193217223 */ /* 0x000fe20000010094 */
[----:B------:R-:W-:Y:S01]  /*7d10*/  FADD.FTZ R9, -R21, R9 ;  /* 0x0000000915097221 */ /* 0x000fe20000010100 */
[----:B------:R-:W-:Y:S01]  /*7d20*/  FADD.FTZ R10, -R22, R10 ;  /* 0x0000000a160a7221 */ /* 0x000fe20000010100 */
[----:B------:R-:W-:Y:S01]  /*7d30*/  SHF.L.U32 R20, R7, 0x10, RZ ;  /* 0x0000001007147819 */ /* 0x000fe200000006ff */
[----:B------:R-:W-:Y:S01]  /*7d40*/  FMUL.FTZ R21, R84, R19 ;  /* 0x0000001354157220 */ /* 0x000fe20000410000 */
[----:B------:R-:W-:Y:S01]  /*7d50*/  FMUL.FTZ R22, R85, R23 ;  /* 0x0000001755167220 */ /* 0x000fe20000410000 */
[C-C-:B------:R-:W-:Y:S01]  /*7d60*/  FFMA.FTZ R145, R147.reuse, R145, R148.reuse ;  /* 0x0000009193917223 */ /* 0x140fe20000010094 */
[----:B------:R-:W-:Y:S01]  /*7d70*/  FFMA.FTZ R146, R147, R146, R148 ;  /* 0x0000009293927223 */ /* 0x000fe20000010094 */
[----:B------:R-:W-:Y:S01]  /*7d80*/  FADD.FTZ R24, -R33, R24 ;  /* 0x0000001821187221 */ /* 0x000fe20000010100 */
[----:B------:R-:W-:Y:S01]  /*7d90*/  FMUL.FTZ R7, R19, R140 ;  /* 0x0000008c13077220 */ /* 0x000fe20000410000 */
[----:B------:R-:W-:Y:S01]  /*7da0*/  FMUL.FTZ R19, R23, R20 ;  /* 0x0000001417137220 */ /* 0x000fe20000410000 */
[----:B------:R-:W-:Y:S01]  /*7db0*/  FADD.FTZ R25, -R145, R25 ;  /* 0x0000001991197221 */ /* 0x000fe20000010100 */
[----:B------:R-:W-:Y:S01]  /*7dc0*/  F2FP.BF16.F32.PACK_AB R20, R22, R21 ;  /* 0x000000151614723e */ /* 0x000fe200000010ff */
[----:B------:R-:W-:Y:S01]  /*7dd0*/  FADD.FTZ R26, -R146, R26 ;  /* 0x0000001a921a7221 */ /* 0x000fe20000010100 */
[----:B------:R-:W-:Y:S01]  /*7de0*/  PRMT R22, R141, 0x7632, R22 ;  /* 0x000076328d167816 */ /* 0x000fe20000000016 */
        /* <DEDUP_REMOVED lines=9> */
[----:B------:R-:W-:Y:S01]  /*7e80*/  SHF.L.U32 R22, R22, 0x10, RZ ;  /* 0x0000001016167819 */ /* 0x000fe200000006ff */
[----:B------:R-:W-:Y:S01]  /*7e90*/  FMUL.FTZ R26, R5, R26 ;  /* 0x0000001a051a7220 */ /* 0x000fe20000410000 */
[-C--:B------:R-:W-:Y:S01]  /*7ea0*/  FMUL.FTZ R24, R24, R4.reuse ;  /* 0x0000000418187220 */ /* 0x080fe20000410000 */
[----:B------:R-:W-:Y:S01]  /*7eb0*/  SHF.L.U32 R142, R142, 0x10, RZ ;  /* 0x000000108e8e7819 */ /* 0x000fe200000006ff */
[-C--:B------:R-:W-:Y:S01]  /*7ec0*/  FMUL.FTZ R25, R8, R4.reuse ;  /* 0x0000000408197220 */ /* 0x080fe20000410000 */
[----:B------:R-:W-:Y:S01]  /*7ed0*/  SHF.L.U32 R21, R21, 0x10, RZ ;  /* 0x0000001015157819 */ /* 0x000fe200000006ff */
[-C--:B------:R-:W-:Y:S01]  /*7ee0*/  FMUL.FTZ R23, R9, R4.reuse ;  /* 0x0000000409177220 */ /* 0x080fe20000410000 */
[----:B------:R-:W-:Y:S01]  /*7ef0*/  SHF.L.U32 R140, R140, 0x10, RZ ;  /* 0x000000108c8c7819 */ /* 0x000fe200000006ff */
[-C--:B------:R-:W-:Y:S01]  /*7f00*/  FMUL.FTZ R10, R141, R4.reuse ;  /* 0x000000048d0a7220 */ /* 0x080fe20000410000 */
        /* <DEDUP_REMOVED lines=17> */
.L_x_5047:
        /* <DEDUP_REMOVED lines=25> */
[C---:B-----5:R-:W-:Y:S01]  /*81b0*/  PRMT R13, R20.reuse, 0x7632, R13 ;  /* 0x00007632140d7816 */ /* 0x060fe2000000000d */
[C---:B------:R-:W-:Y:S01]  /*81c0*/  FMUL.FTZ R34, R5.reuse, R34 ;  /* 0x0000002205227220 */ /* 0x040fe20000410000 */
[----:B------:R-:W-:Y:S01]  /*81d0*/  SHF.L.U32 R12, R20, 0x10, RZ ;  /* 0x00000010140c7819 */ /* 0x000fe200000006ff */
        /* <DEDUP_REMOVED lines=8> */
[-C--:B------:R-:W-:Y:S01]  /*8260*/  FMUL.FTZ R5, R34, R4.reuse ;  /* 0x0000000422057220 */ /* 0x080fe20000410000 */
[----:B------:R-:W-:Y:S01]  /*8270*/  FMUL.FTZ R9, R38, R4 ;  /* 0x0000000426097220 */ /* 0x000fe20000410000 */
[----:B------:R-:W-:Y:S01]  /*8280*/  F2FP.BF16.F32.PACK_AB R38, R2, R38 ;  /* 0x000000260226723e */ /* 0x000fe200000010ff */
[----:B------:R-:W-:Y:S01]  /*8290*/  FMUL.FTZ R12, R14, R12 ;  /* 0x0000000c0e0c7220 */ /* 0x000fe20000410000 */
[----:B------:R-:W-:Y:S01]  /*82a0*/  FMUL.FTZ R14, R92, R14 ;  /* 0x0000000e5c0e7220 */ /* 0x000fe20000410000 */
[----:B------:R-:W-:Y:S01]  /*82b0*/  FMUL.FTZ R13, R5, R13 ;  /* 0x0000000d050d7220 */ /* 0x000fe20000410000 */
[----:B------:R-:W-:Y:S01]  /*82c0*/  FMUL.FTZ R15, R93, R5 ;  /* 0x000000055d0f7220 */ /* 0x000fe20000410000 */
[-C--:B------:R-:W-:Y:S01]  /*82d0*/  FMUL.FTZ R5, R2, R4.reuse ;  /* 0x0000000402057220 */ /* 0x080fe20000410000 */
[-C--:B------:R-:W-:Y:S01]  /*82e0*/  FMUL.FTZ R10, R17, R4.reuse ;  /* 0x00000004110a7220 */ /* 0x080fe20000410000 */
[-C--:B------:R-:W-:Y:S01]  /*82f0*/  FMUL.FTZ R11, R35, R4.reuse ;  /* 0x00000004230b7220 */ /* 0x080fe20000410000 */
[CC--:B------:R-:W-:Y:S01]  /*8300*/  FMUL.FTZ R2, R8.reuse, R4.reuse ;  /* 0x0000000408027220 */ /* 0x0c0fe20000410000 */
[----:B------:R-:W-:Y:S01]  /*8310*/  FMUL.FTZ R4, R39, R4 ;  /* 0x0000000427047220 */ /* 0x000fe20000410000 */
[----:B------:R-:W-:-:S02]  /*8320*/  F2FP.BF16.F32.PACK_AB R39, R8, R39 ;  /* 0x000000270827723e */ /* 0x000fc400000010ff */
[----:B------:R-:W-:Y:S02]  /*8330*/  F2FP.BF16.F32.PACK_AB R8, R15, R14 ;  /* 0x0000000e0f08723e */ /* 0x000fe400000010ff */
[----:B------:R-:W-:Y:S02]  /*8340*/  F2FP.BF16.F32.PACK_AB R37, R35, R17 ;  /* 0x000000112325723e */ /* 0x000fe400000010ff */
[----:B------:R-:W-:Y:S02]  /*8350*/  PRMT R15, R21, 0x7632, R15 ;  /* 0x00007632150f7816 */ /* 0x000fe4000000000f */
[----:B------:R-:W-:Y:S02]  /*8360*/  PRMT R17, R22, 0x7632, R17 ;  /* 0x0000763216117816 */ /* 0x000fe40000000011 */
[----:B------:R-:W-:Y:S02]  /*8370*/  PRMT R20, R23, 0x7632, R20 ;  /* 0x0000763217147816 */ /* 0x000fe40000000014 */
        /* <DEDUP_REMOVED lines=23> */
.L_x_5048:
        /* <DEDUP_REMOVED lines=23> */
[C---:B-----5:R-:W-:Y:S01]  /*8660*/  PRMT R8, R20.reuse, 0x7632, R8 ;  /* 0x0000763214087816 */ /* 0x060fe20000000008 */
[----:B------:R-:W-:Y:S01]  /*8670*/  FMUL.FTZ R12, R5, R12 ;  /* 0x0000000c050c7220 */ /* 0x000fe20000410000 */
[----:B------:R-:W-:Y:S01]  /*8680*/  SHF.L.U32 R20, R20, 0x10, RZ ;  /* 0x0000001014147819 */ /* 0x000fe200000006ff */
        /* <DEDUP_REMOVED lines=8> */
[----:B------:R-:W-:Y:S01]  /*8710*/  SHF.L.U32 R8, R8, 0x10, RZ ;  /* 0x0000001008087819 */ /* 0x000fe200000006ff */
[----:B------:R-:W-:Y:S01]  /*8720*/  FMUL.FTZ R12, R16, R20 ;  /* 0x00000014100c7220 */ /* 0x000fe20000410000 */
[----:B------:R-:W-:Y:S01]  /*8730*/  FMUL.FTZ R16, R92, R16 ;  /* 0x000000105c107220 */ /* 0x000fe20000410000 */
[----:B------:R-:W-:Y:S01]  /*8740*/  FMUL.FTZ R14, R93, R34 ;  /* 0x000000225d0e7220 */ /* 0x000fe20000410000 */
[----:B------:R-:W-:Y:S01]  /*8750*/  PRMT R15, R21, 0x7632, R15 ;  /* 0x00007632150f7816 */ /* 0x000fe2000000000f */
[----:B------:R-:W-:Y:S01]  /*8760*/  FMUL.FTZ R13, R34, R8 ;  /* 0x00000008220d7220 */ /* 0x000fe20000410000 */
[----:B------:R-:W-:-:S02]  /*8770*/  PRMT R17, R22, 0x7632, R17 ;  /* 0x0000763216117816 */ /* 0x000fc40000000011 */
[----:B------:R-:W-:Y:S02]  /*8780*/  PRMT R20, R23, 0x7632, R20 ;  /* 0x0000763217147816 */ /* 0x000fe40000000014 */
[----:B------:R-:W-:Y:S02]  /*8790*/  F2FP.BF16.F32.PACK_AB R8, R14, R16 ;  /* 0x000000100e08723e */ /* 0x000fe400000010ff */
[----:B------:R-:W-:Y:S01]  /*87a0*/  SHF.L.U32 R14, R21, 0x10, RZ ;  /* 0x00000010150e7819 */ /* 0x000fe200000006ff */
[----:B------:R-:W-:Y:S01]  /*87b0*/  FMUL.FTZ R21, R96, R9 ;  /* 0x0000000960157220 */ /* 0x000fe20000410000 */
[----:B------:R-:W-:Y:S02]  /*87c0*/  SHF.L.U32 R15, R15, 0x10, RZ ;  /* 0x000000100f0f7819 */ /* 0x000fe400000006ff */
        /* <DEDUP_REMOVED lines=18> */
.L_x_5049:
[----:B------:R-:W0:Y:S02]  /*88f0*/  @P1 LDC.64 R4, c[0x0][0x478] ;  /* 0x00011e00ff041b82 */ /* 0x000e240000000a00 */
[----:B0-----:R-:W-:-:S04]  /*8900*/  @P1 IMAD.WIDE.U32 R4, R3, 0x10, R4 ;  /* 0x0000001003041825 */ /* 0x001fc800078e0004 */
[----:B------:R-:W-:Y:S01]  /*8910*/  IMAD.WIDE.U32 R2, R3, 0x10, R194 ;  /* 0x0000001003027825 */ /* 0x000fe200078e00c2 */
[----:B------:R1:W-:Y:S04]  /*8920*/  @P1 STG.E.128 desc[UR6][R4.64], R36 ;  /* 0x0000002404001986 */ /* 0x0003e8000c101d06 */
[----:B------:R1:W-:Y:S01]  /*8930*/  STG.E.128 desc[UR6][R2.64], R8 ;  /* 0x0000000802007986 */ /* 0x0003e2000c101d06 */
[----:B------:R-:W-:Y:S05]  /*8940*/  BRA `(.L_x_5050) ;  /* 0x0000003000fc7947 */ /* 0x000fea0003800000 */
.L_x_5039:
        /* <DEDUP_REMOVED lines=9> */
[----:B-----5:R-:W-:Y:S01]  /*89e0*/  FFMA.FTZ R0, R147, R0, R148 ;  /* 0x0000000093007223 */ /* 0x020fe20000010094 */
[----:B------:R-:W-:Y:S01]  /*89f0*/  FADD.FTZ R188, -R189, R188 ;  /* 0x000000bcbdbc7221 */ /* 0x000fe20000010100 */
[C-C-:B------:R-:W-:Y:S01]  /*8a00*/  FFMA.FTZ R189, R147.reuse, R193, R148.reuse ;  /* 0x000000c193bd7223 */ /* 0x140fe20000010094 */
[----:B------:R-:W-:Y:S01]  /*8a10*/  FFMA.FTZ R195, R147, R195, R148 ;  /* 0x000000c393c37223 */ /* 0x000fe20000010094 */
[----:B------:R-:W-:Y:S01]  /*8a20*/  FADD.FTZ R181, -R190, R181 ;  /* 0x000000b5beb57221 */ /* 0x000fe20000010100 */
[--C-:B------:R-:W-:Y:S01]  /*8a30*/  FADD.FTZ R190, -R192, R191.reuse ;  /* 0x000000bfc0be7221 */ /* 0x100fe20000010100 */
[--C-:B------:R-:W-:Y:S01]  /*8a40*/  FADD.FTZ R189, -R189, R186.reuse ;  /* 0x000000babdbd7221 */ /* 0x100fe20000010100 */
[----:B------:R-:W-:Y:S01]  /*8a50*/  PRMT R186, R58, 0x7632, R186 ;  /* 0x000076323aba7816 */ /* 0x000fe200000000ba */
[----:B------:R-:W-:Y:S01]  /*8a60*/  FADD.FTZ R0, -R0, R180 ;  /* 0x000000b400007221 */ /* 0x000fe20000010100 */
[----:B------:R-:W-:Y:S01]  /*8a70*/  PRMT R191, R57, 0x7632, R191 ;  /* 0x0000763239bf7816 */ /* 0x000fe200000000bf */
[----:B------:R-:W-:Y:S01]  /*8a80*/  FADD.FTZ R180, -R195, R194 ;  /* 0x000000c2c3b47221 */ /* 0x000fe20000010100 */
[----:B------:R-:W-:Y:S01]  /*8a90*/  SHF.L.U32 R186, R186, 0x10, RZ ;  /* 0x00000010baba7819 */ /* 0x000fe200000006ff */
[--C-:B------:R-:W-:Y:S01]  /*8aa0*/  FFMA.FTZ R194, R147, R196, R148.reuse ;  /* 0x000000c493c27223 */ /* 0x100fe20000010094 */
[----:B------:R-:W-:Y:S01]  /*8ab0*/  SHF.L.U32 R191, R191, 0x10, RZ ;  /* 0x00000010bfbf7819 */ /* 0x000fe200000006ff */
[----:B------:R-:W-:Y:S01]  /*8ac0*/  FFMA.FTZ R198, R147, R198, R148 ;  /* 0x000000c693c67223 */ /* 0x000fe20000010094 */
[----:B------:R-:W-:Y:S01]  /*8ad0*/  PRMT R192, R56, 0x7632, R192 ;  /* 0x0000763238c07816 */ /* 0x000fe200000000c0 */
[--C-:B------:R-:W-:Y:S01]  /*8ae0*/  FFMA.FTZ R180, R5, R180, R186.reuse ;  /* 0x000000b405b47223 */ /* 0x100fe200000100ba */
[----:B------:R-:W-:Y:S01]  /*8af0*/  PRMT R186, R59, 0x7632, R186 ;  /* 0x000076323bba7816 */ /* 0x000fe200000000ba */
[C---:B------:R-:W-:Y:S01]  /*8b00*/  FFMA.FTZ R190, R5.reuse, R190, R191 ;  /* 0x000000be05be7223 */ /* 0x040fe200000100bf */
        /* <DEDUP_REMOVED lines=8> */
[C-C-:B------:R-:W-:Y:S01]  /*8b90*/  FFMA.FTZ R187, R5.reuse, R187, R186.reuse ;  /* 0x000000bb05bb7223 */ /* 0x140fe200000100ba */
[C---:B------:R-:W-:Y:S01]  /*8ba0*/  PRMT R186, R140.reuse, 0x7632, R186 ;  /* 0x000076328cba7816 */ /* 0x040fe200000000ba */
[C---:B------:R-:W-:Y:S01]  /*8bb0*/  FFMA.FTZ R188, R5.reuse, R188, R192 ;  /* 0x000000bc05bc7223 */ /* 0x040fe200000100c0 */
[----:B------:R-:W-:Y:S01]  /*8bc0*/  SHF.L.U32 R140, R140, 0x10, RZ ;  /* 0x000000108c8c7819 */ /* 0x000fe200000006ff */
[-C--:B------:R-:W-:Y:S01]  /*8bd0*/  FMUL.FTZ R0, R0, R4.reuse ;  /* 0x0000000400007220 */ /* 0x080fe20000410000 */
[----:B------:R-:W-:Y:S01]  /*8be0*/  SHF.L.U32 R191, R186, 0x10, RZ ;  /* 0x00000010babf7819 */ /* 0x000fe200000006ff */
[----:B------:R-:W-:Y:S01]  /*8bf0*/  FMUL.FTZ R188, R188, R4 ;  /* 0x00000004bcbc7220 */ /* 0x000fe20000410000 */
[----:B------:R-:W-:Y:S01]  /*8c00*/  FFMA.FTZ R195, R5, R181, R195 ;  /* 0x000000b505c37223 */ /* 0x000fe200000100c3 */
[----:B------:R-:W-:Y:S01]  /*8c10*/  FMUL.FTZ R186, R0, R140 ;  /* 0x0000008c00ba7220 */ /* 0x000fe20000410000 */
[----:B------:R-:W-:Y:S01]  /*8c20*/  FMUL.FTZ R140, R60, R0 ;  /* 0x000000003c8c7220 */ /* 0x000fe20000410000 */
[----:B------:R-:W-:Y:S01]  /*8c30*/  FMUL.FTZ R192, R61, R188 ;  /* 0x000000bc3dc07220 */ /* 0x000fe20000410000 */
[----:B------:R-:W-:Y:S01]  /*8c40*/  FMUL.FTZ R0, R188, R191 ;  /* 0x000000bfbc007220 */ /* 0x000fe20000410000 */
[----:B------:R-:W-:Y:S01]  /*8c50*/  SHF.L.U32 R181, R58, 0x10, RZ ;  /* 0x000000103ab57819 */ /* 0x000fe200000006ff */
[-C--:B------:R-:W-:Y:S01]  /*8c60*/  FMUL.FTZ R195, R195, R4.reuse ;  /* 0x00000004c3c37220 */ /* 0x080fe20000410000 */
[----:B------:R-:W-:Y:S01]  /*8c70*/  SHF.L.U32 R188, R59, 0x10, RZ ;  /* 0x000000103bbc7819 */ /* 0x000fe200000006ff */
[----:B------:R-:W-:Y:S01]  /*8c80*/  FMUL.FTZ R180, R180, R4 ;  /* 0x00000004b4b47220 */ /* 0x000fe20000410000 */
[----:B------:R-:W-:Y:S01]  /*8c90*/  PRMT R193, R141, 0x7632, R193 ;  /* 0x000076328dc17816 */ /* 0x000fe200000000c1 */
[C---:B------:R-:W-:Y:S01]  /*8ca0*/  FFMA.FTZ R181, R5.reuse, R189, R181 ;  /* 0x000000bd05b57223 */ /* 0x040fe200000100b5 */
[----:B------:R-:W-:Y:S01]  /*8cb0*/  PRMT R191, R142, 0x7632, R191 ;  /* 0x000076328ebf7816 */ /* 0x000fe200000000bf */
[----:B------:R-:W-:Y:S01]  /*8cc0*/  FFMA.FTZ R194, R5, R194, R188 ;  /* 0x000000c205c27223 */ /* 0x000fe200000100bc */
[----:B------:R-:W-:Y:S01]  /*8cd0*/  SHF.L.U32 R193, R193, 0x10, RZ ;  /* 0x00000010c1c17819 */ /* 0x000fe200000006ff */
[----:B------:R-:W-:Y:S01]  /*8ce0*/  FMUL.FTZ R181, R181, R4 ;  /* 0x00000004b5b57220 */ /* 0x000fe20000410000 */
[----:B------:R-:W-:-:S02]  /*8cf0*/  F2FP.BF16.F32.PACK_AB R140, R192, R140 ;  /* 0x0000008cc08c723e */ /* 0x000fc400000010ff */
[----:B------:R-:W-:Y:S02]  /*8d00*/  PRMT R189, R143, 0x7632, R189 ;  /* 0x000076328fbd7816 */ /* 0x000fe400000000bd */
[----:B------:R-:W-:Y:S01]  /*8d10*/  SHF.L.U32 R188, R141, 0x10, RZ ;  /* 0x000000108dbc7819 */ /* 0x000fe200000006ff */
[-C--:B------:R-:W-:Y:S01]  /*8d20*/  FMUL.FTZ R141, R194, R4.reuse ;  /* 0x00000004c28d7220 */ /* 0x080fe20000410000 */
        /* <DEDUP_REMOVED lines=21> */
.L_x_5051:
[----:B------:R-:W-:Y:S01]  /*8e80*/  PRMT R36, R56, 0x7632, R36 ;  /* 0x0000763238247816 */ /* 0x000fe20000000024 */
[C-C-:B------:R-:W-:Y:S01]  /*8e90*/  FFMA.FTZ R189, R147.reuse, R189, R148.reuse ;  /* 0x000000bd93bd7223 */ /* 0x140fe20000010094 */
[C-C-:B-----5:R-:W-:Y:S01]  /*8ea0*/  FFMA.FTZ R0, R147.reuse, R0, R148.reuse ;  /* 0x0000000093007223 */ /* 0x160fe20000010094 */
[----:B------:R-:W-:Y:S01]  /*8eb0*/  FFMA.FTZ R38, R147, R193, R148 ;  /* 0x000000c193267223 */ /* 0x000fe20000010094 */
[----:B------:R-:W-:Y:S01]  /*8ec0*/  SHF.L.U32 R36, R36, 0x10, RZ ;  /* 0x0000001024247819 */ /* 0x000fe200000006ff */
[----:B------:R-:W-:Y:S01]  /*8ed0*/  FADD.FTZ R188, -R189, R188 ;  /* 0x000000bcbdbc7221 */ /* 0x000fe20000010100 */
[----:B------:R-:W-:Y:S01]  /*8ee0*/  FADD.FTZ R180, -R0, R180 ;  /* 0x000000b400b47221 */ /* 0x000fe20000010100 */
[----:B------:R-:W-:Y:S01]  /*8ef0*/  FFMA.FTZ R0, R147, R190, R148 ;  /* 0x000000be93007223 */ /* 0x000fe20000010094 */
[----:B------:R-:W-:Y:S01]  /*8f00*/  FADD.FTZ R38, -R38, R186 ;  /* 0x000000ba26267221 */ /* 0x000fe20000010100 */
[----:B------:R-:W-:Y:S01]  /*8f10*/  FFMA.FTZ R188, R5, R188, R36 ;  /* 0x000000bc05bc7223 */ /* 0x000fe20000010024 */
[----:B------:R-:W-:Y:S01]  /*8f20*/  FFMA.FTZ R193, R147, R196, R148 ;  /* 0x000000c493c17223 */ /* 0x000fe20000010094 */
[----:B------:R-:W-:Y:S01]  /*8f30*/  PRMT R36, R59, 0x7632, R36 ;  /* 0x000076323b247816 */ /* 0x000fe20000000024 */
[C---:B------:R-:W-:Y:S01]  /*8f40*/  FFMA.FTZ R198, R147.reuse, R198, R148 ;  /* 0x000000c693c67223 */ /* 0x040fe20000010094 */
[----:B------:R-:W-:Y:S01]  /*8f50*/  PRMT R186, R58, 0x7632, R186 ;  /* 0x000076323aba7816 */ /* 0x000fe200000000ba */
[--C-:B------:R-:W-:Y:S01]  /*8f60*/  FFMA.FTZ R195, R147, R195, R148.reuse ;  /* 0x000000c393c37223 */ /* 0x100fe20000010094 */
[----:B------:R-:W-:Y:S01]  /*8f70*/  FADD.FTZ R0, -R0, R181 ;  /* 0x000000b500007221 */ /* 0x000fe20000010100 */
        /* <DEDUP_REMOVED lines=8> */
[C---:B------:R-:W-:Y:S01]  /*9000*/  FFMA.FTZ R181, R5.reuse, R181, R36 ;  /* 0x000000b505b57223 */ /* 0x040fe20000010024 */
[----:B------:R-:W-:Y:S01]  /*9010*/  FADD.FTZ R37, -R192, R191 ;  /* 0x000000bfc0257221 */ /* 0x000fe20000010100 */
[----:B------:R-:W-:Y:S01]  /*9020*/  FFMA.FTZ R39, R5, R39, R186 ;  /* 0x0000002705277223 */ /* 0x000fe200000100ba */
[----:B------:R-:W-:-:S02]  /*9030*/  SHF.L.U32 R36, R56, 0x10, RZ ;  /* 0x0000001038247819 */ /* 0x000fc400000006ff */
[----:B------:R-:W-:Y:S01]  /*9040*/  SHF.L.U32 R186, R57, 0x10, RZ ;  /* 0x0000001039ba7819 */ /* 0x000fe200000006ff */
[--C-:B------:R-:W-:Y:S01]  /*9050*/  FFMA.FTZ R37, R5, R37, R187.reuse ;  /* 0x0000002505257223 */ /* 0x100fe200000100bb */
[----:B------:R-:W-:Y:S01]  /*9060*/  PRMT R187, R141, 0x7632, R187 ;  /* 0x000076328dbb7816 */ /* 0x000fe200000000bb */
[----:B------:R-:W-:Y:S01]  /*9070*/  FFMA.FTZ R36, R5, R180, R36 ;  /* 0x000000b405247223 */ /* 0x000fe20000010024 */
[----:B------:R-:W-:Y:S01]  /*9080*/  SHF.L.U32 R141, R141, 0x10, RZ ;  /* 0x000000108d8d7819 */ /* 0x000fe200000006ff */
[----:B------:R-:W-:Y:S01]  /*9090*/  FFMA.FTZ R180, R5, R0, R186 ;  /* 0x0000000005b47223 */ /* 0x000fe200000100ba */
[----:B------:R-:W-:Y:S01]  /*90a0*/  SHF.L.U32 R187, R187, 0x10, RZ ;  /* 0x00000010bbbb7819 */ /* 0x000fe200000006ff */
[-C--:B------:R-:W-:Y:S01]  /*90b0*/  FMUL.FTZ R189, R37, R4.reuse ;  /* 0x0000000425bd7220 */ /* 0x080fe20000410000 */
[----:B------:R-:W-:Y:S01]  /*90c0*/  PRMT R0, R140, 0x7632, R0 ;  /* 0x000076328c007816 */ /* 0x000fe20000000000 */
[-C--:B------:R-:W-:Y:S01]  /*90d0*/  FMUL.FTZ R191, R180, R4.reuse ;  /* 0x00000004b4bf7220 */ /* 0x080fe20000410000 */
        /* <DEDUP_REMOVED lines=16> */
[----:B------:R-:W-:-:S02]  /*91e0*/  SHF.L.U32 R180, R59, 0x10, RZ ;  /* 0x000000103bb47819 */ /* 0x000fc400000006ff */
[----:B------:R-:W-:Y:S01]  /*91f0*/  PRMT R191, R142, 0x7632, R191 ;  /* 0x000076328ebf7816 */ /* 0x000fe200000000bf */
[--C-:B------:R-:W-:Y:S01]  /*9200*/  FFMA.FTZ R38, R5, R38, R189.reuse ;  /* 0x0000002605267223 */ /* 0x100fe200000100bd */
[----:B------:R-:W-:Y:S01]  /*9210*/  PRMT R189, R143, 0x7632, R189 ;  /* 0x000076328fbd7816 */ /* 0x000fe200000000bd */
[----:B------:R-:W-:Y:S01]  /*9220*/  FFMA.FTZ R193, R5, R193, R180 ;  /* 0x000000c105c17223 */ /* 0x000fe200000100b4 */
[----:B------:R-:W-:Y:S01]  /*9230*/  F2FP.BF16.F32.PACK_AB R140, R140, R190 ;  /* 0x000000be8c8c723e */ /* 0x000fe200000010ff */
[-C--:B------:R-:W-:Y:S01]  /*9240*/  FMUL.FTZ R180, R38, R4.reuse ;  /* 0x0000000426b47220 */ /* 0x080fe20000410000 */
[----:B------:R-:W-:Y:S01]  /*9250*/  SHF.L.U32 R191, R191, 0x10, RZ ;  /* 0x00000010bfbf7819 */ /* 0x000fe200000006ff */
[C---:B------:R-:W-:Y:S01]  /*9260*/  FMUL.FTZ R190, R39.reuse, R4 ;  /* 0x0000000427be7220 */ /* 0x040fe20000410000 */
[----:B------:R-:W-:Y:S02]  /*9270*/  F2FP.BF16.F32.PACK_AB R38, R39, R38 ;  /* 0x000000262726723e */ /* 0x000fe400000010ff */
[----:B------:R-:W-:Y:S01]  /*9280*/  SHF.L.U32 R192, R142, 0x10, RZ ;  /* 0x000000108ec07819 */ /* 0x000fe200000006ff */
[----:B------:R-:W-:Y:S01]  /*9290*/  FMUL.FTZ R142, R193, R4 ;  /* 0x00000004c18e7220 */ /* 0x000fe20000410000 */
[----:B------:R-:W-:Y:S01]  /*92a0*/  SHF.L.U32 R143, R143, 0x10, RZ ;  /* 0x000000108f8f7819 */ /* 0x000fe200000006ff */
[----:B------:R-:W-:Y:S01]  /*92b0*/  FMUL.FTZ R191, R190, R191 ;  /* 0x000000bfbebf7220 */ /* 0x000fe20000410000 */
        /* <DEDUP_REMOVED lines=9> */
[----:B------:R-:W-:-:S02]  /*9350*/  FMUL.FTZ R181, R67, R181 ;  /* 0x000000b543b57220 */ /* 0x000fc40000410000 */
[----:B------:R-:W-:-:S03]  /*9360*/  F2FP.BF16.F32.PACK_AB R142, R193, R180 ;  /* 0x000000b4c18e723e */ /* 0x000fc600000010ff */
[----:B------:R-:W-:-:S07]  /*9370*/  F2FP.BF16.F32.PACK_AB R143, R181, R143 ;  /* 0x0000008fb58f723e */ /* 0x000fce00000010ff */
.L_x_5052:
        /* <DEDUP_REMOVED lines=13> */
[C---:B------:R-:W-:Y:S01]  /*9450*/  FFMA.FTZ R171, R147.reuse, R171, R148 ;  /* 0x000000ab93ab7223 */ /* 0x040fe20000010094 */
[C---:B------:R-:W-:Y:S01]  /*9460*/  PRMT R36, R52.reuse, 0x7632, R36 ;  /* 0x0000763234247816 */ /* 0x040fe20000000024 */
[----:B------:R-:W-:Y:S01]  /*9470*/  FFMA.FTZ R173, R147, R173, R148 ;  /* 0x000000ad93ad7223 */ /* 0x000fe20000010094 */
[----:B------:R-:W-:Y:S01]  /*9480*/  SHF.L.U32 R37, R37, 0x10, RZ ;  /* 0x0000001025257819 */ /* 0x000fe200000006ff */
[----:B------:R-:W-:Y:S01]  /*9490*/  FADD.FTZ R39, -R183, R179 ;  /* 0x000000b3b7277221 */ /* 0x000fe20000010100 */
[----:B------:R-:W-:Y:S01]  /*94a0*/  FADD.FTZ R170, -R171, R170 ;  /* 0x000000aaabaa7221 */ /* 0x000fe20000010100 */
[----:B------:R-:W-:Y:S01]  /*94b0*/  PRMT R171, R53, 0x7632, R171 ;  /* 0x0000763235ab7816 */ /* 0x000fe200000000ab */
[----:B------:R-:W-:Y:S01]  /*94c0*/  FFMA.FTZ R38, R147, R177, R148 ;  /* 0x000000b193267223 */ /* 0x000fe20000010094 */
[----:B------:R-:W-:Y:S01]  /*94d0*/  FFMA.FTZ R39, R5, R39, R37 ;  /* 0x0000002705277223 */ /* 0x000fe20000010025 */
[----:B------:R-:W-:Y:S01]  /*94e0*/  SHF.L.U32 R37, R52, 0x10, RZ ;  /* 0x0000001034257819 */ /* 0x000fe200000006ff */
[----:B------:R-:W-:Y:S01]  /*94f0*/  FADD.FTZ R172, -R173, R172 ;  /* 0x000000acadac7221 */ /* 0x000fe20000010100 */
[----:B------:R-:W-:Y:S01]  /*9500*/  SHF.L.U32 R36, R36, 0x10, RZ ;  /* 0x0000001024247819 */ /* 0x000fe200000006ff */
[----:B------:R-:W-:Y:S01]  /*9510*/  FADD.FTZ R38, -R38, R176 ;  /* 0x000000b026267221 */ /* 0x000fe20000010100 */
[----:B------:R-:W-:Y:S01]  /*9520*/  SHF.L.U32 R171, R171, 0x10, RZ ;  /* 0x00000010abab7819 */ /* 0x000fe200000006ff */
[C---:B------:R-:W-:Y:S01]  /*9530*/  FFMA.FTZ R37, R5.reuse, R170, R37 ;  /* 0x000000aa05257223 */ /* 0x040fe20000010025 */
[C---:B-----5:R-:W-:Y:S01]  /*9540*/  PRMT R170, R140.reuse, 0x7632, R170 ;  /* 0x000076328caa7816 */ /* 0x060fe200000000aa */
[----:B------:R-:W-:Y:S01]  /*9550*/  FFMA.FTZ R36, R5, R172, R36 ;  /* 0x000000ac05247223 */ /* 0x000fe20000010024 */
[--C-:B------:R-:W-:Y:S01]  /*9560*/  FFMA.FTZ R174, R147, R174, R148.reuse ;  /* 0x000000ae93ae7223 */ /* 0x100fe20000010094 */
[----:B------:R-:W-:Y:S01]  /*9570*/  FFMA.FTZ R38, R5, R38, R171 ;  /* 0x0000002605267223 */ /* 0x000fe200000100ab */
[----:B------:R-:W-:Y:S01]  /*9580*/  SHF.L.U32 R171, R140, 0x10, RZ ;  /* 0x000000108cab7819 */ /* 0x000fe200000006ff */
[-C--:B------:R-:W-:Y:S01]  /*9590*/  FMUL.FTZ R140, R37, R4.reuse ;  /* 0x00000004258c7220 */ /* 0x080fe20000410000 */
[C---:B------:R-:W-:Y:S01]  /*95a0*/  FMUL.FTZ R173, R36.reuse, R4 ;  /* 0x0000000424ad7220 */ /* 0x040fe20000410000 */
[----:B------:R-:W-:Y:S01]  /*95b0*/  FFMA.FTZ R175, R147, R175, R148 ;  /* 0x000000af93af7223 */ /* 0x000fe20000010094 */
[----:B------:R-:W-:Y:S01]  /*95c0*/  F2FP.BF16.F32.PACK_AB R36, R36, R37 ;  /* 0x000000252424723e */ /* 0x000fe200000010ff */
[----:B------:R-:W-:Y:S01]  /*95d0*/  FMUL.FTZ R171, R140, R171 ;  /* 0x000000ab8cab7220 */ /* 0x000fe20000410000 */
[----:B------:R-:W-:Y:S01]  /*95e0*/  SHF.L.U32 R37, R53, 0x10, RZ ;  /* 0x0000001035257819 */ /* 0x000fe200000006ff */
[----:B------:R-:W-:Y:S01]  /*95f0*/  FADD.FTZ R169, -R174, R169 ;  /* 0x000000a9aea97221 */ /* 0x000fe20000010100 */
[----:B------:R-:W-:Y:S01]  /*9600*/  FMUL.FTZ R140, R68, R140 ;  /* 0x0000008c448c7220 */ /* 0x000fe20000410000 */
[----:B------:R-:W-:Y:S01]  /*9610*/  FMUL.FTZ R172, R69, R173 ;  /* 0x000000ad45ac7220 */ /* 0x000fe20000410000 */
[----:B------:R-:W-:Y:S01]  /*9620*/  SHF.L.U32 R176, R54, 0x10, RZ ;  /* 0x0000001036b07819 */ /* 0x000fe200000006ff */
[----:B------:R-:W-:Y:S01]  /*9630*/  FADD.FTZ R168, -R175, R168 ;  /* 0x000000a8afa87221 */ /* 0x000fe20000010100 */
[----:B------:R-:W-:Y:S01]  /*9640*/  SHF.L.U32 R170, R170, 0x10, RZ ;  /* 0x00000010aaaa7819 */ /* 0x000fe200000006ff */
[C---:B------:R-:W-:Y:S01]  /*9650*/  FFMA.FTZ R37, R5.reuse, R169, R37 ;  /* 0x000000a905257223 */ /* 0x040fe20000010025 */
[----:B------:R-:W-:Y:S01]  /*9660*/  F2FP.BF16.F32.PACK_AB R140, R172, R140 ;  /* 0x0000008cac8c723e */ /* 0x000fe200000010ff */
[----:B------:R-:W-:Y:S01]  /*9670*/  FFMA.FTZ R176, R5, R168, R176 ;  /* 0x000000a805b07223 */ /* 0x000fe200000100b0 */
[----:B------:R-:W-:Y:S01]  /*9680*/  PRMT R172, R142, 0x7632, R172 ;  /* 0x000076328eac7816 */ /* 0x000fe200000000ac */
[----:B------:R-:W-:Y:S01]  /*9690*/  FMUL.FTZ R168, R37, R4 ;  /* 0x0000000425a87220 */ /* 0x000fe20000410000 */
[----:B------:R-:W-:Y:S01]  /*96a0*/  FMUL.FTZ R170, R173, R170 ;  /* 0x000000aaadaa7220 */ /* 0x000fe20000410000 */
[C---:B------:R-:W-:Y:S01]  /*96b0*/  F2FP.BF16.F32.PACK_AB R37, R38.reuse, R37 ;  /* 0x000000252625723e */ /* 0x040fe200000010ff */
[-C--:B------:R-:W-:Y:S01]  /*96c0*/  FMUL.FTZ R169, R38, R4.reuse ;  /* 0x0000000426a97220 */ /* 0x080fe20000410000 */
[----:B------:R-:W-:Y:S01]  /*96d0*/  SHF.L.U32 R173, R142, 0x10, RZ ;  /* 0x000000108ead7819 */ /* 0x000fe200000006ff */
[----:B------:R-:W-:Y:S01]  /*96e0*/  FMUL.FTZ R142, R176, R4 ;  /* 0x00000004b08e7220 */ /* 0x000fe20000410000 */
[----:B------:R-:W-:Y:S01]  /*96f0*/  SHF.L.U32 R172, R172, 0x10, RZ ;  /* 0x00000010acac7819 */ /* 0x000fe200000006ff */
[----:B------:R-:W-:Y:S01]  /*9700*/  FFMA.FTZ R178, R147, R178, R148 ;  /* 0x000000b293b27223 */ /* 0x000fe20000010094 */
[C---:B------:R-:W-:Y:S01]  /*9710*/  F2FP.BF16.F32.PACK_AB R38, R39.reuse, R176 ;  /* 0x000000b02726723e */ /* 0x040fe200000010ff */
[----:B------:R-:W-:Y:S01]  /*9720*/  FMUL.FTZ R39, R39, R4 ;  /* 0x0000000427277220 */ /* 0x000fe20000410000 */
[----:B------:R-:W-:Y:S01]  /*9730*/  FMUL.FTZ R173, R142, R173 ;  /* 0x000000ad8ead7220 */ /* 0x000fe20000410000 */
[----:B------:R-:W-:Y:S01]  /*9740*/  FMUL.FTZ R142, R72, R142 ;  /* 0x0000008e488e7220 */ /* 0x000fe20000410000 */
[----:B------:R-:W-:Y:S01]  /*9750*/  PRMT R174, R141, 0x7632, R174 ;  /* 0x000076328dae7816 */ /* 0x000fe200000000ae */
[----:B------:R-:W-:Y:S01]  /*9760*/  FMUL.FTZ R172, R39, R172 ;  /* 0x000000ac27ac7220 */ /* 0x000fe20000410000 */
[----:B------:R-:W-:Y:S01]  /*9770*/  FMUL.FTZ R39, R73, R39 ;  /* 0x0000002749277220 */ /* 0x000fe20000410000 */
[----:B------:R-:W-:Y:S01]  /*9780*/  SHF.L.U32 R175, R141, 0x10, RZ ;  /* 0x000000108daf7819 */ /* 0x000fe200000006ff */
[----:B------:R-:W-:Y:S01]  /*9790*/  FFMA.FTZ R184, R147, R184, R148 ;  /* 0x000000b893b87223 */ /* 0x000fe20000010094 */
[----:B------:R-:W-:Y:S01]  /*97a0*/  PRMT R141, R55, 0x7632, R141 ;  /* 0x00007632378d7816 */ /* 0x000fe2000000008d */
[----:B------:R-:W-:Y:S01]  /*97b0*/  FADD.FTZ R167, -R178, R167 ;  /* 0x000000a7b2a77221 */ /* 0x000fe20000010100 */
[----:B------:R-:W-:Y:S01]  /*97c0*/  F2FP.BF16.F32.PACK_AB R142, R39, R142 ;  /* 0x0000008e278e723e */ /* 0x000fe200000010ff */
[----:B------:R-:W-:Y:S01]  /*97d0*/  FADD.FTZ R182, -R184, R182 ;  /* 0x000000b6b8b67221 */ /* 0x000fe20000010100 */
[----:B------:R-:W-:Y:S01]  /*97e0*/  SHF.L.U32 R141, R141, 0x10, RZ ;  /* 0x000000108d8d7819 */ /* 0x000fe200000006ff */
[----:B------:R-:W-:Y:S01]  /*97f0*/  FMUL.FTZ R175, R168, R175 ;  /* 0x000000afa8af7220 */ /* 0x000fe20000410000 */
[----:B------:R-:W-:Y:S01]  /*9800*/  SHF.L.U32 R39, R55, 0x10, RZ ;  /* 0x0000001037277819 */ /* 0x000fe200000006ff */
[----:B------:R-:W-:Y:S01]  /*9810*/  FMUL.FTZ R168, R70, R168 ;  /* 0x000000a846a87220 */ /* 0x000fe20000410000 */
[----:B------:R-:W-:Y:S01]  /*9820*/  PRMT R177, R143, 0x7632, R177 ;  /* 0x000076328fb17816 */ /* 0x000fe200000000b1 */
[----:B------:R-:W-:Y:S01]  /*9830*/  FFMA.FTZ R182, R5, R182, R141 ;  /* 0x000000b605b67223 */ /* 0x000fe2000001008d */
[----:B------:R-:W-:Y:S01]  /*9840*/  SHF.L.U32 R176, R143, 0x10, RZ ;  /* 0x000000108fb07819 */ /* 0x000fe200000006ff */
[----:B------:R-:W-:Y:S01]  /*9850*/  FFMA.FTZ R39, R5, R167, R39 ;  /* 0x000000a705277223 */ /* 0x000fe20000010027 */
[----:B------:R-:W-:-:S02]  /*9860*/  SHF.L.U32 R174, R174, 0x10, RZ ;  /* 0x00000010aeae7819 */ /* 0x000fc400000006ff */
[----:B------:R-:W-:Y:S01]  /*9870*/  SHF.L.U32 R177, R177, 0x10, RZ ;  /* 0x00000010b1b17819 */ /* 0x000fe200000006ff */
[-C--:B------:R-:W-:Y:S01]  /*9880*/  FMUL.FTZ R143, R39, R4.reuse ;  /* 0x00000004278f7220 */ /* 0x080fe20000410000 */
[C---:B------:R-:W-:Y:S01]  /*9890*/  F2FP.BF16.F32.PACK_AB R39, R182.reuse, R39 ;  /* 0x00000027b627723e */ /* 0x040fe200000010ff */
[----:B------:R-:W-:Y:S01]  /*98a0*/  FMUL.FTZ R182, R182, R4 ;  /* 0x00000004b6b67220 */ /* 0x000fe20000410000 */
[----:B------:R-:W-:Y:S01]  /*98b0*/  FMUL.FTZ R174, R169, R174 ;  /* 0x000000aea9ae7220 */ /* 0x000fe20000410000 */
[----:B------:R-:W-:Y:S01]  /*98c0*/  FMUL.FTZ R176, R143, R176 ;  /* 0x000000b08fb07220 */ /* 0x000fe20000410000 */
[----:B------:R-:W-:Y:S01]  /*98d0*/  FMUL.FTZ R169, R71, R169 ;  /* 0x000000a947a97220 */ /* 0x000fe20000410000 */
[----:B------:R-:W-:Y:S01]  /*98e0*/  FMUL.FTZ R177, R182, R177 ;  /* 0x000000b1b6b17220 */ /* 0x000fe20000410000 */
[----:B------:R-:W-:Y:S01]  /*98f0*/  FMUL.FTZ R143, R74, R143 ;  /* 0x0000008f4a8f7220 */ /* 0x000fe20000410000 */
[----:B------:R-:W-:Y:S02]  /*9900*/  FMUL.FTZ R182, R75, R182 ;  /* 0x000000b64bb67220 */ /* 0x000fe40000410000 */
[----:B------:R-:W-:-:S03]  /*9910*/  F2FP.BF16.F32.PACK_AB R141, R169, R168 ;  /* 0x000000a8a98d723e */ /* 0x000fc600000010ff */
[----:B------:R-:W-:Y:S01]  /*9920*/  F2FP.BF16.F32.PACK_AB R143, R182, R143 ;  /* 0x0000008fb68f723e */ /* 0x000fe200000010ff */
[----:B------:R-:W-:Y:S06]  /*9930*/  BRA `(.L_x_5054) ;  /* 0x0000000400307947 */ /* 0x000fec0003800000 */
.L_x_5053:
[C-C-:B------:R-:W-:Y:S01]  /*9940*/  FFMA.FTZ R171, R147.reuse, R171, R148.reuse ;  /* 0x000000ab93ab7223 */ /* 0x140fe20000010094 */
[C-C-:B------:R-:W-:Y:S01]  /*9950*/  FFMA.FTZ R173, R147.reuse, R173, R148.reuse ;  /* 0x000000ad93ad7223 */ /* 0x140fe20000010094 */
[C-C-:B------:R-:W-:Y:S01]  /*9960*/  FFMA.FTZ R174, R147.reuse, R174, R148.reuse ;  /* 0x000000ae93ae7223 */ /* 0x140fe20000010094 */
[----:B------:R-:W-:Y:S01]  /*9970*/  FFMA.FTZ R183, R147, R183, R148 ;  /* 0x000000b793b77223 */ /* 0x000fe20000010094 */
[----:B------:R-:W-:Y:S01]  /*9980*/  FADD.FTZ R171, -R171, R170 ;  /* 0x000000aaabab7221 */ /* 0x000fe20000010100 */
[----:B------:R-:W-:Y:S01]  /*9990*/  FADD.FTZ R172, -R173, R172 ;  /* 0x000000acadac7221 */ /* 0x000fe20000010100 */
[----:B------:R-:W-:Y:S01]  /*99a0*/  PRMT R170, R53, 0x7632, R170 ;  /* 0x0000763235aa7816 */ /* 0x000fe200000000aa */
[C-C-:B------:R-:W-:Y:S01]  /*99b0*/  FFMA.FTZ R173, R147.reuse, R177, R148.reuse ;  /* 0x000000b193ad7223 */ /* 0x140fe20000010094 */
[----:B------:R-:W-:Y:S01]  /*99c0*/  FADD.FTZ R169, -R174, R169 ;  /* 0x000000a9aea97221 */ /* 0x000fe20000010100 */
[----:B------:R-:W-:Y:S01]  /*99d0*/  FFMA.FTZ R174, R147, R175, R148 ;  /* 0x000000af93ae7223 */ /* 0x000fe20000010094 */
[----:B------:R-:W-:Y:S01]  /*99e0*/  SHF.L.U32 R170, R170, 0x10, RZ ;  /* 0x00000010aaaa7819 */ /* 0x000fe200000006ff */
[----:B------:R-:W-:Y:S01]  /*99f0*/  FADD.FTZ R173, -R173, R176 ;  /* 0x000000b0adad7221 */ /* 0x000fe20000010100 */
[----:B------:R-:W-:Y:S01]  /*9a00*/  PRMT R175, R52, 0x7632, R175 ;  /* 0x0000763234af7816 */ /* 0x000fe200000000af */
[----:B------:R-:W-:Y:S01]  /*9a10*/  FADD.FTZ R174, -R174, R168 ;  /* 0x000000a8aeae7221 */ /* 0x000fe20000010100 */
[----:B------:R-:W-:Y:S01]  /*9a20*/  FFMA.FTZ R168, R147, R184, R148 ;  /* 0x000000b893a87223 */ /* 0x000fe20000010094 */
[----:B------:R-:W-:Y:S01]  /*9a30*/  FFMA.FTZ R173, R5, R173, R170 ;  /* 0x000000ad05ad7223 */ /* 0x000fe200000100aa */
[----:B------:R-:W-:Y:S01]  /*9a40*/  SHF.L.U32 R175, R175, 0x10, RZ ;  /* 0x00000010afaf7819 */ /* 0x000fe200000006ff */
[----:B------:R-:W-:Y:S01]  /*9a50*/  FFMA.FTZ R176, R147, R178, R148 ;  /* 0x000000b293b07223 */ /* 0x000fe20000010094 */
[----:B------:R-:W-:Y:S01]  /*9a60*/  PRMT R170, R55, 0x7632, R170 ;  /* 0x0000763237aa7816 */ /* 0x000fe200000000aa */
[----:B------:R-:W-:Y:S01]  /*9a70*/  FADD.FTZ R168, -R168, R182 ;  /* 0x000000b6a8a87221 */ /* 0x000fe20000010100 */
[----:B------:R-:W-:Y:S01]  /*9a80*/  SHF.L.U32 R178, R53, 0x10, RZ ;  /* 0x0000001035b27819 */ /* 0x000fe200000006ff */
[C---:B------:R-:W-:Y:S01]  /*9a90*/  FFMA.FTZ R172, R5.reuse, R172, R175 ;  /* 0x000000ac05ac7223 */ /* 0x040fe200000100af */
[----:B------:R-:W-:Y:S01]  /*9aa0*/  SHF.L.U32 R170, R170, 0x10, RZ ;  /* 0x00000010aaaa7819 */ /* 0x000fe200000006ff */
[--C-:B------:R-:W-:Y:S01]  /*9ab0*/  FADD.FTZ R176, -R176, R167.reuse ;  /* 0x000000a7b0b07221 */ /* 0x100fe20000010100 */
[----:B------:R-:W-:Y:S01]  /*9ac0*/  SHF.L.U32 R175, R52, 0x10, RZ ;  /* 0x0000001034af7819 */ /* 0x000fe200000006ff */
[----:B------:R-:W-:Y:S01]  /*9ad0*/  FMUL.FTZ R172, R172, R4 ;  /* 0x00000004acac7220 */ /* 0x000fe20000410000 */
[----:B------:R-:W-:Y:S01]  /*9ae0*/  PRMT R167, R54, 0x7632, R167 ;  /* 0x0000763236a77816 */ /* 0x000fe200000000a7 */
[C-C-:B------:R-:W-:Y:S01]  /*9af0*/  FFMA.FTZ R168, R5.reuse, R168, R170.reuse ;  /* 0x000000a805a87223 */ /* 0x140fe200000100aa */
[C---:B-----5:R-:W-:Y:S01]  /*9b00*/  PRMT R170, R140.reuse, 0x7632, R170 ;  /* 0x000076328caa7816 */ /* 0x060fe200000000aa */
[C---:B------:R-:W-:Y:S01]  /*9b10*/  FFMA.FTZ R171, R5.reuse, R171, R175 ;  /* 0x000000ab05ab7223 */ /* 0x040fe200000100af */
[----:B------:R-:W-:Y:S01]  /*9b20*/  SHF.L.U32 R175, R140, 0x10, RZ ;  /* 0x000000108caf7819 */ /* 0x000fe200000006ff */
[----:B------:R-:W-:Y:S01]  /*9b30*/  FFMA.FTZ R178, R5, R169, R178 ;  /* 0x000000a905b27223 */ /* 0x000fe200000100b2 */
[----:B------:R-:W-:Y:S01]  /*9b40*/  SHF.L.U32 R170, R170, 0x10, RZ ;  /* 0x00000010aaaa7819 */ /* 0x000fe200000006ff */
[----:B------:R-:W-:Y:S01]  /*9b50*/  FMUL.FTZ R140, R171, R4 ;  /* 0x00000004ab8c7220 */ /* 0x000fe20000410000 */
[----:B------:R-:W-:Y:S01]  /*9b60*/  SHF.L.U32 R169, R54, 0x10, RZ ;  /* 0x0000001036a97819 */ /* 0x000fe200000006ff */
[----:B------:R-:W-:Y:S01]  /*9b70*/  FADD.FTZ R183, -R183, R179 ;  /* 0x000000b3b7b77221 */ /* 0x000fe20000010100 */
[----:B------:R-:W-:Y:S01]  /*9b80*/  SHF.L.U32 R167, R167, 0x10, RZ ;  /* 0x00000010a7a77819 */ /* 0x000fe200000006ff */
[----:B------:R-:W-:Y:S01]  /*9b90*/  FMUL.FTZ R171, R140, R175 ;  /* 0x000000af8cab7220 */ /* 0x000fe20000410000 */
[----:B------:R-:W-:Y:S01]  /*9ba0*/  FMUL.FTZ R175, R69, R172 ;  /* 0x000000ac45af7220 */ /* 0x000fe20000410000 */
[----:B------:R-:W-:Y:S01]  /*9bb0*/  FMUL.FTZ R170, R172, R170 ;  /* 0x000000aaacaa7220 */ /* 0x000fe20000410000 */
[----:B------:R-:W-:Y:S01]  /*9bc0*/  SHF.L.U32 R172, R55, 0x10, RZ ;  /* 0x0000001037ac7819 */ /* 0x000fe200000006ff */
[----:B------:R-:W-:Y:S01]  /*9bd0*/  FMUL.FTZ R140, R68, R140 ;  /* 0x0000008c448c7220 */ /* 0x000fe20000410000 */
[----:B------:R-:W-:Y:S01]  /*9be0*/  FFMA.FTZ R169, R5, R174, R169 ;  /* 0x000000ae05a97223 */ /* 0x000fe200000100a9 */
[----:B------:R-:W-:Y:S01]  /*9bf0*/  PRMT R174, R141, 0x7632, R174 ;  /* 0x000076328dae7816 */ /* 0x000fe200000000ae */
[C---:B------:R-:W-:Y:S01]  /*9c00*/  FFMA.FTZ R167, R5.reuse, R183, R167 ;  /* 0x000000b705a77223 */ /* 0x040fe200000100a7 */
[--C-:B------:R-:W-:Y:S01]  /*9c10*/  FFMA.FTZ R176, R5, R176, R172.reuse ;  /* 0x000000b005b07223 */ /* 0x100fe200000100ac */
[----:B------:R-:W-:Y:S01]  /*9c20*/  PRMT R172, R142, 0x7632, R172 ;  /* 0x000076328eac7816 */ /* 0x000fe200000000ac */
[-C--:B------:R-:W-:Y:S01]  /*9c30*/  FMUL.FTZ R173, R173, R4.reuse ;  /* 0x00000004adad7220 */ /* 0x080fe20000410000 */
[----:B------:R-:W-:Y:S01]  /*9c40*/  PRMT R177, R143, 0x7632, R177 ;  /* 0x000076328fb17816 */ /* 0x000fe200000000b1 */
[----:B------:R-:W-:Y:S01]  /*9c50*/  FMUL.FTZ R178, R178, R4 ;  /* 0x00000004b2b27220 */ /* 0x000fe20000410000 */
[----:B------:R-:W-:Y:S01]  /*9c60*/  F2FP.BF16.F32.PACK_AB R140, R175, R140 ;  /* 0x0000008caf8c723e */ /* 0x000fe200000010ff */
[-C--:B------:R-:W-:Y:S01]  /*9c70*/  FMUL.FTZ R169, R169, R4.reuse ;  /* 0x00000004a9a97220 */ /* 0x080fe20000410000 */
[----:B------:R-:W-:Y:S01]  /*9c80*/  SHF.L.U32 R174, R174, 0x10, RZ ;  /* 0x00000010aeae7819 */ /* 0x000fe200000006ff */
[-C--:B------:R-:W-:Y:S01]  /*9c90*/  FMUL.FTZ R167, R167, R4.reuse ;  /* 0x00000004a7a77220 */ /* 0x080fe20000410000 */
        /* <DEDUP_REMOVED lines=22> */
.L_x_5054:
        /* <DEDUP_REMOVED lines=10> */
[C---:B------:R-:W-:Y:S01]  /*9ea0*/  FFMA.FTZ R161, R147.reuse, R161, R148 ;  /* 0x000000a193a17223 */ /* 0x040fe20000010094 */
[----:B------:R-:W-:Y:S01]  /*9eb0*/  PRMT R36, R48, 0x7632, R36 ;  /* 0x0000763230247816 */ /* 0x000fe20000000024 */
[----:B------:R-:W-:Y:S01]  /*9ec0*/  FFMA.FTZ R155, R147, R155, R148 ;  /* 0x0000009b939b7223 */ /* 0x000fe20000010094 */
[----:B------:R-:W-:Y:S01]  /*9ed0*/  SHF.L.U32 R37, R37, 0x10, RZ ;  /* 0x0000001025257819 */ /* 0x000fe200000006ff */
[----:B------:R-:W-:Y:S01]  /*9ee0*/  FADD.FTZ R38, -R38, R156 ;  /* 0x0000009c26267221 */ /* 0x000fe20000010100 */
[----:B------:R-:W-:Y:S01]  /*9ef0*/  FFMA.FTZ R39, R147, R150, R148 ;  /* 0x0000009693277223 */ /* 0x000fe20000010094 */
[----:B------:R-:W-:Y:S01]  /*9f00*/  PRMT R150, R50, 0x7632, R150 ;  /* 0x0000763232967816 */ /* 0x000fe20000000096 */
[----:B------:R-:W-:Y:S01]  /*9f10*/  FADD.FTZ R165, -R161, R165 ;  /* 0x000000a5a1a57221 */ /* 0x000fe20000010100 */
[----:B------:R-:W-:Y:S01]  /*9f20*/  FFMA.FTZ R38, R5, R38, R37 ;  /* 0x0000002605267223 */ /* 0x000fe20000010025 */
[----:B------:R-:W-:Y:S01]  /*9f30*/  SHF.L.U32 R37, R48, 0x10, RZ ;  /* 0x0000001030257819 */ /* 0x000fe200000006ff */
[----:B------:R-:W-:Y:S01]  /*9f40*/  FFMA.FTZ R151, R147, R151, R148 ;  /* 0x0000009793977223 */ /* 0x000fe20000010094 */
[----:B------:R-:W-:Y:S01]  /*9f50*/  SHF.L.U32 R36, R36, 0x10, RZ ;  /* 0x0000001024247819 */ /* 0x000fe200000006ff */
[----:B------:R-:W-:Y:S01]  /*9f60*/  FADD.FTZ R157, -R155, R157 ;  /* 0x0000009d9b9d7221 */ /* 0x000fe20000010100 */
[----:B------:R-:W-:Y:S01]  /*9f70*/  SHF.L.U32 R150, R150, 0x10, RZ ;  /* 0x0000001096967819 */ /* 0x000fe200000006ff */
[----:B------:R-:W-:Y:S01]  /*9f80*/  FADD.FTZ R151, -R151, R154 ;  /* 0x0000009a97977221 */ /* 0x000fe20000010100 */
[C---:B------:R-:W-:Y:S01]  /*9f90*/  FFMA.FTZ R165, R5.reuse, R165, R37 ;  /* 0x000000a505a57223 */ /* 0x040fe20000010025 */
[----:B------:R-:W-:Y:S01]  /*9fa0*/  FFMA.FTZ R36, R5, R157, R36 ;  /* 0x0000009d05247223 */ /* 0x000fe20000010024 */
[--C-:B------:R-:W-:Y:S01]  /*9fb0*/  FADD.FTZ R39, -R39, R153.reuse ;  /* 0x0000009927277221 */ /* 0x100fe20000010100 */
[C---:B-----5:R-:W-:Y:S01]  /*9fc0*/  PRMT R153, R140.reuse, 0x7632, R153 ;  /* 0x000076328c997816 */ /* 0x060fe20000000099 */
[----:B------:R-:W-:Y:S01]  /*9fd0*/  FFMA.FTZ R150, R5, R151, R150 ;  /* 0x0000009705967223 */ /* 0x000fe20000010096 */
[----:B------:R-:W-:Y:S01]  /*9fe0*/  SHF.L.U32 R152, R140, 0x10, RZ ;  /* 0x000000108c987819 */ /* 0x000fe200000006ff */
[-C--:B------:R-:W-:Y:S01]  /*9ff0*/  FMUL.FTZ R140, R165, R4.reuse ;  /* 0x00000004a58c7220 */ /* 0x080fe20000410000 */
[----:B------:R-:W-:Y:S01]  /*a000*/  FMUL.FTZ R151, R36, R4 ;  /* 0x0000000424977220 */ /* 0x000fe20000410000 */
[----:B------:R-:W-:Y:S01]  /*a010*/  SHF.L.U32 R153, R153, 0x10, RZ ;  /* 0x0000001099997819 */ /* 0x000fe200000006ff */
[--C-:B------:R-:W-:Y:S01]  /*a020*/  FFMA.FTZ R160, R147, R160, R148.reuse ;  /* 0x000000a093a07223 */ /* 0x100fe20000010094 */
[----:B------:R-:W-:Y:S01]  /*a030*/  FMUL.FTZ R152, R140, R152 ;  /* 0x000000988c987220 */ /* 0x000fe20000410000 */
[----:B------:R-:W-:Y:S01]  /*a040*/  FMUL.FTZ R140, R76, R140 ;  /* 0x0000008c4c8c7220 */ /* 0x000fe20000410000 */
[----:B------:R-:W-:Y:S01]  /*a050*/  FMUL.FTZ R37, R77, R151 ;  /* 0x000000974d257220 */ /* 0x000fe20000410000 */
[----:B------:R-:W-:Y:S01]  /*a060*/  FFMA.FTZ R159, R147, R159, R148 ;  /* 0x0000009f939f7223 */ /* 0x000fe20000010094 */
[----:B------:R-:W-:Y:S01]  /*a070*/  FMUL.FTZ R153, R151, R153 ;  /* 0x0000009997997220 */ /* 0x000fe20000410000 */
[----:B------:R-:W-:Y:S01]  /*a080*/  FADD.FTZ R164, -R160, R164 ;  /* 0x000000a4a0a47221 */ /* 0x000fe20000010100 */
[----:B------:R-:W-:Y:S01]  /*a090*/  SHF.L.U32 R151, R50, 0x10, RZ ;  /* 0x0000001032977819 */ /* 0x000fe200000006ff */
[----:B------:R-:W-:Y:S01]  /*a0a0*/  FADD.FTZ R163, -R159, R163 ;  /* 0x000000a39fa37221 */ /* 0x000fe20000010100 */
[----:B------:R-:W-:Y:S01]  /*a0b0*/  F2FP.BF16.F32.PACK_AB R140, R37, R140 ;  /* 0x0000008c258c723e */ /* 0x000fe200000010ff */
[----:B------:R-:W-:Y:S01]  /*a0c0*/  FFMA.FTZ R158, R147, R158, R148 ;  /* 0x0000009e939e7223 */ /* 0x000fe20000010094 */
[----:B------:R-:W-:Y:S01]  /*a0d0*/  SHF.L.U32 R37, R49, 0x10, RZ ;  /* 0x0000001031257819 */ /* 0x000fe200000006ff */
[----:B------:R-:W-:Y:S01]  /*a0e0*/  FFMA.FTZ R163, R5, R163, R151 ;  /* 0x000000a305a37223 */ /* 0x000fe20000010097 */
[----:B------:R-:W-:Y:S01]  /*a0f0*/  PRMT R157, R142, 0x7632, R157 ;  /* 0x000076328e9d7816 */ /* 0x000fe2000000009d */
[----:B------:R-:W-:Y:S01]  /*a100*/  FADD.FTZ R162, -R158, R162 ;  /* 0x000000a29ea27221 */ /* 0x000fe20000010100 */
[----:B------:R-:W-:Y:S01]  /*a110*/  PRMT R155, R141, 0x7632, R155 ;  /* 0x000076328d9b7816 */ /* 0x000fe2000000009b */
[----:B------:R-:W-:Y:S01]  /*a120*/  FFMA.FTZ R37, R5, R164, R37 ;  /* 0x000000a405257223 */ /* 0x000fe20000010025 */
[----:B------:R-:W-:Y:S01]  /*a130*/  SHF.L.U32 R154, R141, 0x10, RZ ;  /* 0x000000108d9a7819 */ /* 0x000fe200000006ff */
[CC--:B------:R-:W-:Y:S01]  /*a140*/  FMUL.FTZ R158, R38.reuse, R4.reuse ;  /* 0x00000004269e7220 */ /* 0x0c0fe20000410000 */
[----:B------:R-:W-:Y:S01]  /*a150*/  PRMT R141, R51, 0x7632, R141 ;  /* 0x00007632338d7816 */ /* 0x000fe2000000008d */
[----:B------:R-:W-:Y:S01]  /*a160*/  FMUL.FTZ R151, R37, R4 ;  /* 0x0000000425977220 */ /* 0x000fe20000410000 */
[----:B------:R-:W-:-:S02]  /*a170*/  F2FP.BF16.F32.PACK_AB R37, R38, R37 ;  /* 0x000000252625723e */ /* 0x000fc400000010ff */
[----:B------:R-:W-:Y:S01]  /*a180*/  SHF.L.U32 R156, R142, 0x10, RZ ;  /* 0x000000108e9c7819 */ /* 0x000fe200000006ff */
[----:B------:R-:W-:Y:S01]  /*a190*/  FMUL.FTZ R142, R163, R4 ;  /* 0x00000004a38e7220 */ /* 0x000fe20000410000 */
        /* <DEDUP_REMOVED lines=8> */
[----:B------:R-:W-:Y:S01]  /*a220*/  FMUL.FTZ R142, R80, R142 ;  /* 0x0000008e508e7220 */ /* 0x000fe20000410000 */
[----:B------:R-:W-:Y:S01]  /*a230*/  FMUL.FTZ R150, R81, R150 ;  /* 0x0000009651967220 */ /* 0x000fe20000410000 */
[----:B------:R-:W-:Y:S01]  /*a240*/  FFMA.FTZ R159, R5, R39, R141 ;  /* 0x00000027059f7223 */ /* 0x000fe2000001008d */
[----:B------:R-:W-:Y:S01]  /*a250*/  FMUL.FTZ R155, R158, R155 ;  /* 0x0000009b9e9b7220 */ /* 0x000fe20000410000 */
[----:B------:R-:W-:Y:S01]  /*a260*/  SHF.L.U32 R39, R51, 0x10, RZ ;  /* 0x0000001033277819 */ /* 0x000fe200000006ff */
[----:B------:R-:W-:Y:S01]  /*a270*/  FMUL.FTZ R151, R78, R151 ;  /* 0x000000974e977220 */ /* 0x000fe20000410000 */
[----:B------:R-:W-:Y:S01]  /*a280*/  FMUL.FTZ R158, R79, R158 ;  /* 0x0000009e4f9e7220 */ /* 0x000fe20000410000 */
[----:B------:R-:W-:-:S02]  /*a290*/  F2FP.BF16.F32.PACK_AB R142, R150, R142 ;  /* 0x0000008e968e723e */ /* 0x000fc400000010ff */
[----:B------:R-:W-:Y:S01]  /*a2a0*/  PRMT R150, R143, 0x7632, R150 ;  /* 0x000076328f967816 */ /* 0x000fe20000000096 */
[----:B------:R-:W-:Y:S01]  /*a2b0*/  FFMA.FTZ R39, R5, R162, R39 ;  /* 0x000000a205277223 */ /* 0x000fe20000010027 */
[----:B------:R-:W-:Y:S01]  /*a2c0*/  F2FP.BF16.F32.PACK_AB R141, R158, R151 ;  /* 0x000000979e8d723e */ /* 0x000fe200000010ff */
[-C--:B------:R-:W-:Y:S01]  /*a2d0*/  FMUL.FTZ R151, R159, R4.reuse ;  /* 0x000000049f977220 */ /* 0x080fe20000410000 */
[----:B------:R-:W-:Y:S02]  /*a2e0*/  SHF.L.U32 R158, R143, 0x10, RZ ;  /* 0x000000108f9e7819 */ /* 0x000fe400000006ff */
[----:B------:R-:W-:Y:S01]  /*a2f0*/  SHF.L.U32 R143, R150, 0x10, RZ ;  /* 0x00000010968f7819 */ /* 0x000fe200000006ff */
[----:B------:R-:W-:Y:S01]  /*a300*/  FMUL.FTZ R150, R39, R4 ;  /* 0x0000000427967220 */ /* 0x000fe20000410000 */
[----:B------:R-:W-:Y:S02]  /*a310*/  F2FP.BF16.F32.PACK_AB R39, R159, R39 ;  /* 0x000000279f27723e */ /* 0x000fe400000010ff */
[----:B------:R-:W-:Y:S01]  /*a320*/  F2FP.BF16.F32.PACK_AB R36, R36, R165 ;  /* 0x000000a52424723e */ /* 0x000fe200000010ff */
[----:B------:R-:W-:Y:S01]  /*a330*/  FMUL.FTZ R158, R150, R158 ;  /* 0x0000009e969e7220 */ /* 0x000fe20000410000 */
[----:B------:R-:W-:Y:S01]  /*a340*/  FMUL.FTZ R159, R151, R143 ;  /* 0x0000008f979f7220 */ /* 0x000fe20000410000 */
[----:B------:R-:W-:Y:S01]  /*a350*/  FMUL.FTZ R150, R82, R150 ;  /* 0x0000009652967220 */ /* 0x000fe20000410000 */
[----:B------:R-:W-:-:S05]  /*a360*/  FMUL.FTZ R143, R83, R151 ;  /* 0x00000097538f7220 */ /* 0x000fca0000410000 */
[----:B------:R-:W-:Y:S01]  /*a370*/  F2FP.BF16.F32.PACK_AB R143, R143, R150 ;  /* 0x000000968f8f723e */ /* 0x000fe200000010ff */
[----:B------:R-:W-:Y:S06]  /*a380*/  BRA `(.L_x_5056) ;  /* 0x0000000400307947 */ /* 0x000fec0003800000 */
.L_x_5055:
        /* <DEDUP_REMOVED lines=13> */
[C---:B------:R-:W-:Y:S01]  /*a460*/  PRMT R154, R48.reuse, 0x7632, R154 ;  /* 0x00007632309a7816 */ /* 0x040fe2000000009a */
[C---:B------:R-:W-:Y:S01]  /*a470*/  FFMA.FTZ R156, R5.reuse, R156, R152 ;  /* 0x0000009c059c7223 */ /* 0x040fe20000010098 */
[----:B------:R-:W-:Y:S01]  /*a480*/  SHF.L.U32 R152, R48, 0x10, RZ ;  /* 0x0000001030987819 */ /* 0x000fe200000006ff */
[----:B------:R-:W-:Y:S01]  /*a490*/  FFMA.FTZ R150, R5, R151, R150 ;  /* 0x0000009705967223 */ /* 0x000fe20000010096 */
[----:B------:R-:W-:Y:S01]  /*a4a0*/  SHF.L.U32 R154, R154, 0x10, RZ ;  /* 0x000000109a9a7819 */ /* 0x000fe200000006ff */
[----:B------:R-:W-:Y:S01]  /*a4b0*/  FADD.FTZ R157, -R155, R157 ;  /* 0x0000009d9b9d7221 */ /* 0x000fe20000010100 */
[----:B------:R-:W-:Y:S01]  /*a4c0*/  PRMT R151, R51, 0x7632, R151 ;  /* 0x0000763233977816 */ /* 0x000fe20000000097 */
[C-C-:B------:R-:W-:Y:S01]  /*a4d0*/  FFMA.FTZ R161, R5.reuse, R161, R152.reuse ;  /* 0x000000a105a17223 */ /* 0x140fe20000010098 */
[C---:B-----5:R-:W-:Y:S01]  /*a4e0*/  PRMT R152, R140.reuse, 0x7632, R152 ;  /* 0x000076328c987816 */ /* 0x060fe20000000098 */
[----:B------:R-:W-:Y:S01]  /*a4f0*/  FFMA.FTZ R157, R5, R157, R154 ;  /* 0x0000009d059d7223 */ /* 0x000fe2000001009a */
[----:B------:R-:W-:Y:S01]  /*a500*/  SHF.L.U32 R151, R151, 0x10, RZ ;  /* 0x0000001097977819 */ /* 0x000fe200000006ff */
[-C--:B------:R-:W-:Y:S01]  /*a510*/  FMUL.FTZ R161, R161, R4.reuse ;  /* 0x00000004a1a17220 */ /* 0x080fe20000410000 */
[----:B------:R-:W-:Y:S01]  /*a520*/  SHF.L.U32 R140, R140, 0x10, RZ ;  /* 0x000000108c8c7819 */ /* 0x000fe200000006ff */
[----:B------:R-:W-:Y:S01]  /*a530*/  FMUL.FTZ R157, R157, R4 ;  /* 0x000000049d9d7220 */ /* 0x000fe20000410000 */
[--C-:B------:R-:W-:Y:S01]  /*a540*/  FFMA.FTZ R160, R147, R160, R148.reuse ;  /* 0x000000a093a07223 */ /* 0x100fe20000010094 */
[----:B------:R-:W-:Y:S01]  /*a550*/  FFMA.FTZ R151, R5, R153, R151 ;  /* 0x0000009905977223 */ /* 0x000fe20000010097 */
[----:B------:R-:W-:Y:S01]  /*a560*/  SHF.L.U32 R153, R152, 0x10, RZ ;  /* 0x0000001098997819 */ /* 0x000fe200000006ff */
[----:B------:R-:W-:Y:S01]  /*a570*/  FMUL.FTZ R152, R161, R140 ;  /* 0x0000008ca1987220 */ /* 0x000fe20000410000 */
[----:B------:R-:W-:Y:S01]  /*a580*/  FMUL.FTZ R140, R76, R161 ;  /* 0x000000a14c8c7220 */ /* 0x000fe20000410000 */
[----:B------:R-:W-:Y:S01]  /*a590*/  FMUL.FTZ R154, R77, R157 ;  /* 0x0000009d4d9a7220 */ /* 0x000fe20000410000 */
[C---:B------:R-:W-:Y:S01]  /*a5a0*/  FFMA.FTZ R159, R147.reuse, R159, R148 ;  /* 0x0000009f939f7223 */ /* 0x040fe20000010094 */
[----:B------:R-:W-:Y:S01]  /*a5b0*/  FADD.FTZ R164, -R160, R164 ;  /* 0x000000a4a0a47221 */ /* 0x000fe20000010100 */
[----:B------:R-:W-:Y:S01]  /*a5c0*/  FFMA.FTZ R160, R147, R158, R148 ;  /* 0x0000009e93a07223 */ /* 0x000fe20000010094 */
[----:B------:R-:W-:Y:S01]  /*a5d0*/  SHF.L.U32 R158, R50, 0x10, RZ ;  /* 0x00000010329e7819 */ /* 0x000fe200000006ff */
[----:B------:R-:W-:Y:S01]  /*a5e0*/  FADD.FTZ R163, -R159, R163 ;  /* 0x000000a39fa37221 */ /* 0x000fe20000010100 */
[----:B------:R-:W-:Y:S01]  /*a5f0*/  F2FP.BF16.F32.PACK_AB R140, R154, R140 ;  /* 0x0000008c9a8c723e */ /* 0x000fe200000010ff */
[----:B------:R-:W-:Y:S01]  /*a600*/  FADD.FTZ R160, -R160, R162 ;  /* 0x000000a2a0a07221 */ /* 0x000fe20000010100 */
[----:B------:R-:W-:Y:S01]  /*a610*/  SHF.L.U32 R161, R49, 0x10, RZ ;  /* 0x0000001031a17819 */ /* 0x000fe200000006ff */
[----:B------:R-:W-:Y:S01]  /*a620*/  FMUL.FTZ R153, R157, R153 ;  /* 0x000000999d997220 */ /* 0x000fe20000410000 */
[----:B------:R-:W-:Y:S01]  /*a630*/  SHF.L.U32 R154, R51, 0x10, RZ ;  /* 0x00000010339a7819 */ /* 0x000fe200000006ff */
[----:B------:R-:W-:Y:S01]  /*a640*/  FFMA.FTZ R158, R5, R163, R158 ;  /* 0x000000a3059e7223 */ /* 0x000fe2000001009e */
[----:B------:R-:W-:Y:S01]  /*a650*/  PRMT R155, R141, 0x7632, R155 ;  /* 0x000076328d9b7816 */ /* 0x000fe2000000009b */
[C---:B------:R-:W-:Y:S01]  /*a660*/  FFMA.FTZ R161, R5.reuse, R164, R161 ;  /* 0x000000a405a17223 */ /* 0x040fe200000100a1 */
[----:B------:R-:W-:Y:S01]  /*a670*/  PRMT R157, R142, 0x7632, R157 ;  /* 0x000076328e9d7816 */ /* 0x000fe2000000009d */
[----:B------:R-:W-:Y:S01]  /*a680*/  FFMA.FTZ R160, R5, R160, R154 ;  /* 0x000000a005a07223 */ /* 0x000fe2000001009a */
[----:B------:R-:W-:Y:S01]  /*a690*/  PRMT R159, R143, 0x7632, R159 ;  /* 0x000076328f9f7816 */ /* 0x000fe2000000009f */
[-C--:B------:R-:W-:Y:S01]  /*a6a0*/  FMUL.FTZ R156, R156, R4.reuse ;  /* 0x000000049c9c7220 */ /* 0x080fe20000410000 */
[----:B------:R-:W-:Y:S01]  /*a6b0*/  SHF.L.U32 R155, R155, 0x10, RZ ;  /* 0x000000109b9b7819 */ /* 0x000fe200000006ff */
        /* <DEDUP_REMOVED lines=21> */
[----:B------:R-:W-:-:S02]  /*a810*/  FMUL.FTZ R151, R83, R151 ;  /* 0x0000009753977220 */ /* 0x000fc40000410000 */
[----:B------:R-:W-:Y:S02]  /*a820*/  F2FP.BF16.F32.PACK_AB R141, R160, R161 ;  /* 0x000000a1a08d723e */ /* 0x000fe400000010ff */
[----:B------:R-:W-:Y:S02]  /*a830*/  F2FP.BF16.F32.PACK_AB R142, R150, R142 ;  /* 0x0000008e968e723e */ /* 0x000fe400000010ff */
[----:B------:R-:W-:-:S07]  /*a840*/  F2FP.BF16.F32.PACK_AB R143, R151, R143 ;  /* 0x0000008f978f723e */ /* 0x000fce00000010ff */
.L_x_5056:
        /* <DEDUP_REMOVED lines=13> */
[C-C-:B------:R-:W-:Y:S01]  /*a920*/  FFMA.FTZ R19, R147.reuse, R33, R148.reuse ;  /* 0x0000002193137223 */ /* 0x140fe20000010094 */
[----:B------:R-:W-:Y:S01]  /*a930*/  FFMA.FTZ R29, R147, R29, R148 ;  /* 0x0000001d931d7223 */ /* 0x000fe20000010094 */
[----:B------:R-:W-:Y:S01]  /*a940*/  FADD.FTZ R8, -R20, R8 ;  /* 0x0000000814087221 */ /* 0x000fe20000010100 */
[----:B------:R-:W-:Y:S01]  /*a950*/  PRMT R20, R46, 0x7632, R20 ;  /* 0x000076322e147816 */ /* 0x000fe20000000014 */
[----:B------:R-:W-:Y:S01]  /*a960*/  FADD.FTZ R19, -R19, R24 ;  /* 0x0000001813137221 */ /* 0x000fe20000010100 */
[----:B------:R-:W-:Y:S01]  /*a970*/  FFMA.FTZ R24, R147, R21, R148 ;  /* 0x0000001593187223 */ /* 0x000fe20000010094 */
[--C-:B------:R-:W-:Y:S01]  /*a980*/  FADD.FTZ R21, -R145, R25.reuse ;  /* 0x0000001991157221 */ /* 0x100fe20000010100 */
[----:B------:R-:W-:Y:S01]  /*a990*/  PRMT R25, R44, 0x7632, R25 ;  /* 0x000076322c197816 */ /* 0x000fe20000000019 */
[----:B------:R-:W-:Y:S01]  /*a9a0*/  FADD.FTZ R10, -R22, R10 ;  /* 0x0000000a160a7221 */ /* 0x000fe20000010100 */
[----:B------:R-:W-:Y:S01]  /*a9b0*/  SHF.L.U32 R36, R44, 0x10, RZ ;  /* 0x000000102c247819 */ /* 0x000fe200000006ff */
[----:B------:R-:W-:Y:S01]  /*a9c0*/  FADD.FTZ R23, -R29, R23 ;  /* 0x000000171d177221 */ /* 0x000fe20000010100 */
[----:B------:R-:W-:Y:S01]  /*a9d0*/  SHF.L.U32 R25, R25, 0x10, RZ ;  /* 0x0000001019197819 */ /* 0x000fe200000006ff */
[----:B------:R-:W-:Y:S01]  /*a9e0*/  FADD.FTZ R24, -R24, R9 ;  /* 0x0000000918187221 */ /* 0x000fe20000010100 */
[----:B------:R-:W-:Y:S01]  /*a9f0*/  PRMT R22, R45, 0x7632, R22 ;  /* 0x000076322d167816 */ /* 0x000fe20000000016 */
[----:B------:R-:W-:Y:S01]  /*aa00*/  FFMA.FTZ R9, R147, R146, R148 ;  /* 0x0000009293097223 */ /* 0x000fe20000010094 */
[----:B------:R-:W-:Y:S01]  /*aa10*/  SHF.L.U32 R20, R20, 0x10, RZ ;  /* 0x0000001014147819 */ /* 0x000fe200000006ff */
[C---:B------:R-:W-:Y:S01]  /*aa20*/  FFMA.FTZ R36, R5.reuse, R7, R36 ;  /* 0x0000000705247223 */ /* 0x040fe20000010024 */
[----:B------:R-:W-:Y:S01]  /*aa30*/  SHF.L.U32 R22, R22, 0x10, RZ ;  /* 0x0000001016167819 */ /* 0x000fe200000006ff */
[----:B------:R-:W-:Y:S01]  /*aa40*/  FFMA.FTZ R23, R5, R23, R25 ;  /* 0x0000001705177223 */ /* 0x000fe20000010019 */
[----:B------:R-:W-:Y:S01]  /*aa50*/  SHF.L.U32 R37, R45, 0x10, RZ ;  /* 0x000000102d257819 */ /* 0x000fe200000006ff */
[----:B------:R-:W-:Y:S01]  /*aa60*/  FFMA.FTZ R21, R5, R21, R20 ;  /* 0x0000001505157223 */ /* 0x000fe20000010014 */
[----:B-----5:R-:W-:Y:S01]  /*aa70*/  SHF.L.U32 R7, R140, 0x10, RZ ;  /* 0x000000108c077819 */ /* 0x020fe200000006ff */
[----:B------:R-:W-:Y:S01]  /*aa80*/  FADD.FTZ R9, -R9, R26 ;  /* 0x0000001a09097221 */ /* 0x000fe20000010100 */
[-C--:B------:R-:W-:Y:S01]  /*aa90*/  FMUL.FTZ R20, R36, R4.reuse ;  /* 0x0000000424147220 */ /* 0x080fe20000410000 */
[----:B------:R-:W-:Y:S01]  /*aaa0*/  FMUL.FTZ R26, R23, R4 ;  /* 0x00000004171a7220 */ /* 0x000fe20000410000 */
[C---:B------:R-:W-:Y:S01]  /*aab0*/  FFMA.FTZ R22, R5.reuse, R19, R22 ;  /* 0x0000001305167223 */ /* 0x040fe20000010016 */
[----:B------:R-:W-:Y:S01]  /*aac0*/  SHF.L.U32 R38, R46, 0x10, RZ ;  /* 0x000000102e267819 */ /* 0x000fe200000006ff */
[----:B------:R-:W-:Y:S01]  /*aad0*/  FFMA.FTZ R37, R5, R8, R37 ;  /* 0x0000000805257223 */ /* 0x000fe20000010025 */
[----:B------:R-:W-:Y:S01]  /*aae0*/  PRMT R19, R140, 0x7632, R19 ;  /* 0x000076328c137816 */ /* 0x000fe20000000013 */
[----:B------:R-:W-:Y:S01]  /*aaf0*/  FMUL.FTZ R7, R20, R7 ;  /* 0x0000000714077220 */ /* 0x000fe20000410000 */
[----:B------:R-:W-:Y:S01]  /*ab00*/  PRMT R8, R47, 0x7632, R8 ;  /* 0x000076322f087816 */ /* 0x000fe20000000008 */
[----:B------:R-:W-:Y:S01]  /*ab10*/  FMUL.FTZ R20, R84, R20 ;  /* 0x0000001454147220 */ /* 0x000fe20000410000 */
[----:B------:R-:W-:Y:S01]  /*ab20*/  FMUL.FTZ R25, R85, R26 ;  /* 0x0000001a55197220 */ /* 0x000fe20000410000 */
[----:B------:R-:W-:Y:S01]  /*ab30*/  SHF.L.U32 R19, R19, 0x10, RZ ;  /* 0x0000001013137819 */ /* 0x000fe200000006ff */
[----:B------:R-:W-:Y:S01]  /*ab40*/  FFMA.FTZ R38, R5, R24, R38 ;  /* 0x0000001805267223 */ /* 0x000fe20000010026 */
[----:B------:R-:W-:Y:S01]  /*ab50*/  SHF.L.U32 R8, R8, 0x10, RZ ;  /* 0x0000001008087819 */ /* 0x000fe200000006ff */
[----:B------:R-:W-:Y:S01]  /*ab60*/  FMUL.FTZ R33, R22, R4 ;  /* 0x0000000416217220 */ /* 0x000fe20000410000 */
[----:B------:R-:W-:Y:S01]  /*ab70*/  F2FP.BF16.F32.PACK_AB R36, R23, R36 ;  /* 0x000000241724723e */ /* 0x000fe200000010ff */
[----:B------:R-:W-:Y:S01]  /*ab80*/  FMUL.FTZ R23, R37, R4 ;  /* 0x0000000425177220 */ /* 0x000fe20000410000 */
[----:B------:R-:W-:Y:S01]  /*ab90*/  F2FP.BF16.F32.PACK_AB R20, R25, R20 ;  /* 0x000000141914723e */ /* 0x000fe200000010ff */
[----:B------:R-:W-:Y:S01]  /*aba0*/  FMUL.FTZ R19, R26, R19 ;  /* 0x000000131a137220 */ /* 0x000fe20000410000 */
[----:B------:R-:W-:Y:S01]  /*abb0*/  F2FP.BF16.F32.PACK_AB R37, R22, R37 ;  /* 0x000000251625723e */ /* 0x000fe200000010ff */
[----:B------:R-:W-:Y:S01]  /*abc0*/  FMUL.FTZ R22, R38, R4 ;  /* 0x0000000426167220 */ /* 0x000fe20000410000 */
[----:B------:R-:W-:Y:S01]  /*abd0*/  SHF.L.U32 R25, R142, 0x10, RZ ;  /* 0x000000108e197819 */ /* 0x000fe200000006ff */
[----:B------:R-:W-:Y:S01]  /*abe0*/  FFMA.FTZ R8, R5, R9, R8 ;  /* 0x0000000905087223 */ /* 0x000fe20000010008 */
[C---:B------:R-:W-:Y:S01]  /*abf0*/  F2FP.BF16.F32.PACK_AB R38, R21.reuse, R38 ;  /* 0x000000261526723e */ /* 0x040fe200000010ff */
[----:B------:R-:W-:Y:S01]  /*ac00*/  FMUL.FTZ R21, R21, R4 ;  /* 0x0000000415157220 */ /* 0x000fe20000410000 */
        /* <DEDUP_REMOVED lines=10> */
[----:B------:R-:W-:Y:S01]  /*acb0*/  PRMT R140, R143, 0x7632, R140 ;  /* 0x000076328f8c7816 */ /* 0x000fe2000000008c */
[----:B------:R-:W-:Y:S01]  /*acc0*/  FMUL.FTZ R26, R33, R26 ;  /* 0x0000001a211a7220 */ /* 0x000fe20000410000 */
[----:B------:R-:W-:Y:S01]  /*acd0*/  SHF.L.U32 R24, R24, 0x10, RZ ;  /* 0x0000001018187819 */ /* 0x000fe200000006ff */
[----:B------:R-:W-:Y:S01]  /*ace0*/  FMUL.FTZ R23, R86, R23 ;  /* 0x0000001756177220 */ /* 0x000fe20000410000 */
[----:B------:R-:W-:Y:S01]  /*acf0*/  F2FP.BF16.F32.PACK_AB R22, R39, R22 ;  /* 0x000000162716723e */ /* 0x000fe200000010ff */
[----:B------:R-:W-:Y:S01]  /*ad00*/  FMUL.FTZ R33, R87, R33 ;  /* 0x0000002157217220 */ /* 0x000fe20000410000 */
[----:B------:R-:W-:Y:S01]  /*ad10*/  SHF.L.U32 R140, R140, 0x10, RZ ;  /* 0x000000108c8c7819 */ /* 0x000fe200000006ff */
[----:B------:R-:W-:Y:S01]  /*ad20*/  FMUL.FTZ R9, R10, R4 ;  /* 0x000000040a097220 */ /* 0x000fe20000410000 */
[C---:B------:R-:W-:Y:S01]  /*ad30*/  F2FP.BF16.F32.PACK_AB R39, R8.reuse, R10 ;  /* 0x0000000a0827723e */ /* 0x040fe200000010ff */
[----:B------:R-:W-:Y:S01]  /*ad40*/  FMUL.FTZ R8, R8, R4 ;  /* 0x0000000408087220 */ /* 0x000fe20000410000 */
[----:B------:R-:W-:Y:S01]  /*ad50*/  FMUL.FTZ R24, R21, R24 ;  /* 0x0000001815187220 */ /* 0x000fe20000410000 */
[----:B------:R-:W-:Y:S01]  /*ad60*/  F2FP.BF16.F32.PACK_AB R21, R33, R23 ;  /* 0x000000172115723e */ /* 0x000fe200000010ff */
[----:B------:R-:W-:Y:S01]  /*ad70*/  FMUL.FTZ R23, R90, R9 ;  /* 0x000000095a177220 */ /* 0x000fe20000410000 */
[----:B------:R-:W-:Y:S01]  /*ad80*/  FMUL.FTZ R140, R8, R140 ;  /* 0x0000008c088c7220 */ /* 0x000fe20000410000 */
[----:B------:R-:W-:Y:S01]  /*ad90*/  SHF.L.U32 R33, R143, 0x10, RZ ;  /* 0x000000108f217819 */ /* 0x000fe200000006ff */
[----:B------:R-:W-:-:S04]  /*ada0*/  FMUL.FTZ R8, R91, R8 ;  /* 0x000000085b087220 */ /* 0x000fc80000410000 */
[----:B------:R-:W-:Y:S01]  /*adb0*/  FMUL.FTZ R33, R9, R33 ;  /* 0x0000002109217220 */ /* 0x000fe20000410000 */
[----:B------:R-:W-:Y:S01]  /*adc0*/  F2FP.BF16.F32.PACK_AB R23, R8, R23 ;  /* 0x000000170817723e */ /* 0x000fe200000010ff */
[----:B------:R-:W-:Y:S06]  /*add0*/  BRA `(.L_x_5058) ;  /* 0x0000000400307947 */ /* 0x000fec0003800000 */
.L_x_5057:
[C-C-:B------:R-:W-:Y:S01]  /*ade0*/  FFMA.FTZ R19, R147.reuse, R19, R148.reuse ;  /* 0x0000001393137223 */ /* 0x140fe20000010094 */
[C-C-:B------:R-:W-:Y:S01]  /*adf0*/  FFMA.FTZ R20, R147.reuse, R20, R148.reuse ;  /* 0x0000001493147223 */ /* 0x140fe20000010094 */
[C-C-:B------:R-:W-:Y:S01]  /*ae00*/  FFMA.FTZ R21, R147.reuse, R21, R148.reuse ;  /* 0x0000001593157223 */ /* 0x140fe20000010094 */
[--C-:B------:R-:W-:Y:S01]  /*ae10*/  FFMA.FTZ R145, R147, R145, R148.reuse ;  /* 0x0000009193917223 */ /* 0x100fe20000010094 */
[----:B------:R-:W-:Y:S01]  /*ae20*/  FADD.FTZ R19, -R19, R7 ;  /* 0x0000000713137221 */ /* 0x000fe20000010100 */
[----:B------:R-:W-:Y:S01]  /*ae30*/  FFMA.FTZ R7, R147, R33, R148 ;  /* 0x0000002193077223 */ /* 0x000fe20000010094 */
[----:B------:R-:W-:Y:S01]  /*ae40*/  FADD.FTZ R8, -R20, R8 ;  /* 0x0000000814087221 */ /* 0x000fe20000010100 */
[----:B------:R-:W-:Y:S01]  /*ae50*/  PRMT R20, R46, 0x7632, R20 ;  /* 0x000076322e147816 */ /* 0x000fe20000000014 */
[----:B------:R-:W-:Y:S01]  /*ae60*/  FADD.FTZ R21, -R21, R9 ;  /* 0x0000000915157221 */ /* 0x000fe20000010100 */
[----:B------:R-:W-:Y:S01]  /*ae70*/  FADD.FTZ R7, -R7, R24 ;  /* 0x0000001807077221 */ /* 0x000fe20000010100 */
[----:B------:R-:W-:Y:S01]  /*ae80*/  FFMA.FTZ R24, R147, R22, R148 ;  /* 0x0000001693187223 */ /* 0x000fe20000010094 */
[----:B------:R-:W-:Y:S01]  /*ae90*/  PRMT R22, R45, 0x7632, R22 ;  /* 0x000076322d167816 */ /* 0x000fe20000000016 */
[--C-:B------:R-:W-:Y:S01]  /*aea0*/  FADD.FTZ R9, -R145, R25.reuse ;  /* 0x0000001991097221 */ /* 0x100fe20000010100 */
[----:B------:R-:W-:Y:S01]  /*aeb0*/  SHF.L.U32 R20, R20, 0x10, RZ ;  /* 0x0000001014147819 */ /* 0x000fe200000006ff */
[C-C-:B------:R-:W-:Y:S01]  /*aec0*/  FFMA.FTZ R146, R147.reuse, R146, R148.reuse ;  /* 0x0000009293927223 */ /* 0x140fe20000010094 */
[----:B------:R-:W-:Y:S01]  /*aed0*/  SHF.L.U32 R22, R22, 0x10, RZ ;  /* 0x0000001016167819 */ /* 0x000fe200000006ff */
[----:B------:R-:W-:Y:S01]  /*aee0*/  FFMA.FTZ R29, R147, R29, R148 ;  /* 0x0000001d931d7223 */ /* 0x000fe20000010094 */
[----:B------:R-:W-:Y:S01]  /*aef0*/  PRMT R25, R44, 0x7632, R25 ;  /* 0x000076322c197816 */ /* 0x000fe20000000019 */
[----:B------:R-:W-:Y:S01]  /*af00*/  FADD.FTZ R24, -R24, R10 ;  /* 0x0000000a18187221 */ /* 0x000fe20000010100 */
[C---:B------:R-:W-:Y:S01]  /*af10*/  FFMA.FTZ R9, R5.reuse, R9, R20 ;  /* 0x0000000905097223 */ /* 0x040fe20000010014 */
        /* <DEDUP_REMOVED lines=9> */
[----:B-----5:R-:W-:Y:S01]  /*afb0*/  SHF.L.U32 R29, R141, 0x10, RZ ;  /* 0x000000108d1d7819 */ /* 0x020fe200000006ff */
[C-C-:B------:R-:W-:Y:S01]  /*afc0*/  FFMA.FTZ R10, R5.reuse, R10, R7.reuse ;  /* 0x0000000a050a7223 */ /* 0x140fe20000010007 */
[C---:B------:R-:W-:Y:S01]  /*afd0*/  PRMT R7, R140.reuse, 0x7632, R7 ;  /* 0x000076328c077816 */ /* 0x040fe20000000007 */
[----:B------:R-:W-:Y:S01]  /*afe0*/  FFMA.FTZ R23, R5, R23, R25 ;  /* 0x0000001705177223 */ /* 0x000fe20000010019 */
        /* <DEDUP_REMOVED lines=9> */
[----:B------:R-:W-:Y:S01]  /*b080*/  SHF.L.U32 R23, R45, 0x10, RZ ;  /* 0x000000102d177819 */ /* 0x000fe200000006ff */
[-C--:B------:R-:W-:Y:S01]  /*b090*/  FMUL.FTZ R9, R9, R4.reuse ;  /* 0x0000000409097220 */ /* 0x080fe20000410000 */
[----:B------:R-:W-:Y:S01]  /*b0a0*/  PRMT R140, R143, 0x7632, R140 ;  /* 0x000076328f8c7816 */ /* 0x000fe2000000008c */
[----:B------:R-:W-:Y:S01]  /*b0b0*/  FMUL.FTZ R10, R10, R4 ;  /* 0x000000040a0a7220 */ /* 0x000fe20000410000 */
[----:B------:R-:W-:Y:S01]  /*b0c0*/  F2FP.BF16.F32.PACK_AB R20, R26, R25 ;  /* 0x000000191a14723e */ /* 0x000fe200000010ff */
[----:B------:R-:W-:Y:S01]  /*b0d0*/  FFMA.FTZ R23, R5, R8, R23 ;  /* 0x0000000805177223 */ /* 0x000fe20000010017 */
[----:B------:R-:W-:-:S02]  /*b0e0*/  SHF.L.U32 R8, R47, 0x10, RZ ;  /* 0x000000102f087819 */ /* 0x000fc400000006ff */
[----:B------:R-:W-:Y:S01]  /*b0f0*/  SHF.L.U32 R25, R46, 0x10, RZ ;  /* 0x000000102e197819 */ /* 0x000fe200000006ff */
[----:B------:R-:W-:Y:S01]  /*b100*/  FMUL.FTZ R23, R23, R4 ;  /* 0x0000000417177220 */ /* 0x000fe20000410000 */
[----:B------:R-:W-:Y:S01]  /*b110*/  PRMT R26, R141, 0x7632, R26 ;  /* 0x000076328d1a7816 */ /* 0x000fe2000000001a */
[C---:B------:R-:W-:Y:S01]  /*b120*/  FFMA.FTZ R8, R5.reuse, R24, R8 ;  /* 0x0000001805087223 */ /* 0x040fe20000010008 */
[----:B------:R-:W-:Y:S01]  /*b130*/  PRMT R24, R142, 0x7632, R24 ;  /* 0x000076328e187816 */ /* 0x000fe20000000018 */
[----:B------:R-:W-:Y:S01]  /*b140*/  FFMA.FTZ R21, R5, R21, R25 ;  /* 0x0000001505157223 */ /* 0x000fe20000010019 */
        /* <DEDUP_REMOVED lines=21> */
.L_x_5058:
        /* <DEDUP_REMOVED lines=11> */
[----:B------:R-:W-:Y:S01]  /*b350*/  PRMT R9, R42, 0x7632, R9 ;  /* 0x000076322a097816 */ /* 0x000fe20000000009 */
[----:B------:R-:W-:Y:S01]  /*b360*/  FFMA.FTZ R144, R147, R144, R148 ;  /* 0x0000009093907223 */ /* 0x000fe20000010094 */
[----:B------:R-:W-:Y:S01]  /*b370*/  SHF.L.U32 R10, R10, 0x10, RZ ;  /* 0x000000100a0a7819 */ /* 0x000fe200000006ff */
[--C-:B------:R-:W-:Y:S01]  /*b380*/  FADD.FTZ R16, -R16, R11.reuse ;  /* 0x0000000b10107221 */ /* 0x100fe20000010100 */
[----:B------:R-:W-:Y:S01]  /*b390*/  FADD.FTZ R35, -R35, R28 ;  /* 0x0000001c23237221 */ /* 0x000fe20000010100 */
[----:B------:R-:W-:Y:S01]  /*b3a0*/  PRMT R11, R40, 0x7632, R11 ;  /* 0x00007632280b7816 */ /* 0x000fe2000000000b */
[----:B------:R-:W-:Y:S01]  /*b3b0*/  FFMA.FTZ R34, R147, R34, R148 ;  /* 0x0000002293227223 */ /* 0x000fe20000010094 */
[----:B------:R-:W-:Y:S01]  /*b3c0*/  SHF.L.U32 R9, R9, 0x10, RZ ;  /* 0x0000001009097819 */ /* 0x000fe200000006ff */
[----:B------:R-:W-:Y:S01]  /*b3d0*/  FADD.FTZ R2, -R144, R30 ;  /* 0x0000001e90027221 */ /* 0x000fe20000010100 */
[C-C-:B------:R-:W-:Y:S01]  /*b3e0*/  FFMA.FTZ R17, R147.reuse, R17, R148.reuse ;  /* 0x0000001193117223 */ /* 0x140fe20000010094 */
[----:B------:R-:W-:Y:S01]  /*b3f0*/  FFMA.FTZ R18, R147, R18, R148 ;  /* 0x0000001293127223 */ /* 0x000fe20000010094 */
[----:B------:R-:W-:Y:S01]  /*b400*/  FFMA.FTZ R35, R5, R35, R10 ;  /* 0x0000002305237223 */ /* 0x000fe2000001000a */
[----:B------:R-:W-:Y:S01]  /*b410*/  SHF.L.U32 R11, R11, 0x10, RZ ;  /* 0x000000100b0b7819 */ /* 0x000fe200000006ff */
[----:B------:R-:W-:Y:S01]  /*b420*/  FADD.FTZ R34, -R34, R27 ;  /* 0x0000001b22227221 */ /* 0x000fe20000010100 */
[----:B------:R-:W-:Y:S01]  /*b430*/  SHF.L.U32 R10, R40, 0x10, RZ ;  /* 0x00000010280a7819 */ /* 0x000fe200000006ff */
[----:B------:R-:W-:Y:S01]  /*b440*/  FFMA.FTZ R2, R5, R2, R9 ;  /* 0x0000000205027223 */ /* 0x000fe20000010009 */
[----:B------:R-:W-:Y:S01]  /*b450*/  SHF.L.U32 R9, R41, 0x10, RZ ;  /* 0x0000001029097819 */ /* 0x000fe200000006ff */
[----:B------:R-:W-:Y:S01]  /*b460*/  FADD.FTZ R17, -R17, R12 ;  /* 0x0000000c11117221 */ /* 0x000fe20000010100 */
[----:B------:R-:W-:Y:S01]  /*b470*/  FADD.FTZ R18, -R18, R13 ;  /* 0x0000000d12127221 */ /* 0x000fe20000010100 */
[--C-:B------:R-:W-:Y:S01]  /*b480*/  FFMA.FTZ R15, R147, R15, R148.reuse ;  /* 0x0000000f930f7223 */ /* 0x100fe20000010094 */
[----:B------:R-:W-:Y:S01]  /*b490*/  PRMT R39, R43, 0x7632, R39 ;  /* 0x000076322b277816 */ /* 0x000fe20000000027 */
[----:B------:R-:W-:Y:S01]  /*b4a0*/  FFMA.FTZ R32, R147, R32, R148 ;  /* 0x0000002093207223 */ /* 0x000fe20000010094 */
[----:B-----5:R-:W-:Y:S01]  /*b4b0*/  PRMT R13, R20, 0x7632, R13 ;  /* 0x00007632140d7816 */ /* 0x020fe2000000000d */
[C---:B------:R-:W-:Y:S01]  /*b4c0*/  FFMA.FTZ R34, R5.reuse, R34, R11 ;  /* 0x0000002205227223 */ /* 0x040fe2000001000b */
[C---:B------:R-:W-:Y:S01]  /*b4d0*/  FFMA.FTZ R16, R5.reuse, R16, R10 ;  /* 0x0000001005107223 */ /* 0x040fe2000001000a */
[----:B------:R-:W-:Y:S01]  /*b4e0*/  SHF.L.U32 R10, R42, 0x10, RZ ;  /* 0x000000102a0a7819 */ /* 0x000fe200000006ff */
[----:B------:R-:W-:Y:S01]  /*b4f0*/  FFMA.FTZ R17, R5, R17, R9 ;  /* 0x0000001105117223 */ /* 0x000fe20000010009 */
[----:B------:R-:W-:Y:S01]  /*b500*/  SHF.L.U32 R39, R39, 0x10, RZ ;  /* 0x0000001027277819 */ /* 0x000fe200000006ff */
[----:B------:R-:W-:Y:S01]  /*b510*/  FADD.FTZ R8, -R15, R14 ;  /* 0x0000000e0f087221 */ /* 0x000fe20000010100 */
[----:B------:R-:W-:Y:S01]  /*b520*/  SHF.L.U32 R9, R43, 0x10, RZ ;  /* 0x000000102b097819 */ /* 0x000fe200000006ff */
[----:B------:R-:W-:Y:S01]  /*b530*/  FADD.FTZ R32, -R32, R31 ;  /* 0x0000001f20207221 */ /* 0x000fe20000010100 */
[----:B------:R-:W-:Y:S01]  /*b540*/  SHF.L.U32 R12, R20, 0x10, RZ ;  /* 0x00000010140c7819 */ /* 0x000fe200000006ff */
[-C--:B------:R-:W-:Y:S01]  /*b550*/  FMUL.FTZ R14, R16, R4.reuse ;  /* 0x00000004100e7220 */ /* 0x080fe20000410000 */
[----:B------:R-:W-:Y:S01]  /*b560*/  SHF.L.U32 R13, R13, 0x10, RZ ;  /* 0x000000100d0d7819 */ /* 0x000fe200000006ff */
[----:B------:R-:W-:Y:S01]  /*b570*/  FMUL.FTZ R15, R34, R4 ;  /* 0x00000004220f7220 */ /* 0x000fe20000410000 */
[C---:B------:R-:W-:Y:S01]  /*b580*/  FFMA.FTZ R18, R5.reuse, R18, R10 ;  /* 0x0000001205127223 */ /* 0x040fe2000001000a */
[C---:B------:R-:W-:Y:S01]  /*b590*/  FFMA.FTZ R39, R5.reuse, R32, R39 ;  /* 0x0000002005277223 */ /* 0x040fe20000010027 */
[----:B------:R-:W-:Y:S01]  /*b5a0*/  FFMA.FTZ R8, R5, R8, R9 ;  /* 0x0000000805087223 */ /* 0x000fe20000010009 */
[----:B------:R-:W-:Y:S01]  /*b5b0*/  FMUL.FTZ R12, R14, R12 ;  /* 0x0000000c0e0c7220 */ /* 0x000fe20000410000 */
[----:B------:R-:W-:Y:S01]  /*b5c0*/  FMUL.FTZ R13, R15, R13 ;  /* 0x0000000d0f0d7220 */ /* 0x000fe20000410000 */
[----:B------:R-:W-:Y:S01]  /*b5d0*/  FMUL.FTZ R14, R92, R14 ;  /* 0x0000000e5c0e7220 */ /* 0x000fe20000410000 */
[----:B------:R-:W-:Y:S01]  /*b5e0*/  FMUL.FTZ R15, R93, R15 ;  /* 0x0000000f5d0f7220 */ /* 0x000fe20000410000 */
[C---:B------:R-:W-:Y:S01]  /*b5f0*/  F2FP.BF16.F32.PACK_AB R38, R2.reuse, R18 ;  /* 0x000000120226723e */ /* 0x040fe200000010ff */
[-C--:B------:R-:W-:Y:S01]  /*b600*/  FMUL.FTZ R5, R2, R4.reuse ;  /* 0x0000000402057220 */ /* 0x080fe20000410000 */
        /* <DEDUP_REMOVED lines=34> */
.L_x_5059:
[----:B------:R-:W-:Y:S01]  /*b830*/  PRMT R9, R43, 0x7632, R9 ;  /* 0x000076322b097816 */ /* 0x000fe20000000009 */
[C-C-:B------:R-:W-:Y:S01]  /*b840*/  FFMA.FTZ R32, R147.reuse, R32, R148.reuse ;  /* 0x0000002093207223 */ /* 0x140fe20000010094 */
[C-C-:B------:R-:W-:Y:S01]  /*b850*/  FFMA.FTZ R16, R147.reuse, R16, R148.reuse ;  /* 0x0000001093107223 */ /* 0x140fe20000010094 */
[--C-:B------:R-:W-:Y:S01]  /*b860*/  FFMA.FTZ R34, R147, R34, R148.reuse ;  /* 0x0000002293227223 */ /* 0x100fe20000010094 */
[----:B------:R-:W-:Y:S01]  /*b870*/  SHF.L.U32 R9, R9, 0x10, RZ ;  /* 0x0000001009097819 */ /* 0x000fe200000006ff */
[----:B------:R-:W-:Y:S01]  /*b880*/  FADD.FTZ R2, -R32, R31 ;  /* 0x0000001f20027221 */ /* 0x000fe20000010100 */
[--C-:B------:R-:W-:Y:S01]  /*b890*/  FADD.FTZ R16, -R16, R11.reuse ;  /* 0x0000000b10107221 */ /* 0x100fe20000010100 */
[----:B------:R-:W-:Y:S01]  /*b8a0*/  PRMT R11, R40, 0x7632, R11 ;  /* 0x00007632280b7816 */ /* 0x000fe2000000000b */
[--C-:B------:R-:W-:Y:S01]  /*b8b0*/  FFMA.FTZ R144, R147, R144, R148.reuse ;  /* 0x0000009093907223 */ /* 0x100fe20000010094 */
[--C-:B------:R-:W-:Y:S01]  /*b8c0*/  FFMA.FTZ R2, R5, R2, R9.reuse ;  /* 0x0000000205027223 */ /* 0x100fe20000010009 */
[----:B------:R-:W-:Y:S01]  /*b8d0*/  PRMT R9, R42, 0x7632, R9 ;  /* 0x000076322a097816 */ /* 0x000fe20000000009 */
[--C-:B------:R-:W-:Y:S01]  /*b8e0*/  FFMA.FTZ R18, R147, R18, R148.reuse ;  /* 0x0000001293127223 */ /* 0x100fe20000010094 */
[----:B------:R-:W-:Y:S01]  /*b8f0*/  SHF.L.U32 R11, R11, 0x10, RZ ;  /* 0x000000100b0b7819 */ /* 0x000fe200000006ff */
[----:B------:R-:W-:Y:S01]  /*b900*/  FADD.FTZ R34, -R34, R27 ;  /* 0x0000001b22227221 */ /* 0x000fe20000010100 */
[----:B------:R-:W-:Y:S01]  /*b910*/  SHF.L.U32 R9, R9, 0x10, RZ ;  /* 0x0000001009097819 */ /* 0x000fe200000006ff */
[----:B------:R-:W-:Y:S01]  /*b920*/  FFMA.FTZ R17, R147, R17, R148 ;  /* 0x0000001193117223 */ /* 0x000fe20000010094 */
[----:B------:R-:W-:Y:S01]  /*b930*/  FADD.FTZ R8, -R144, R30 ;  /* 0x0000001e90087221 */ /* 0x000fe20000010100 */
[----:B------:R-:W-:Y:S01]  /*b940*/  PRMT R10, R41, 0x7632, R10 ;  /* 0x00007632290a7816 */ /* 0x000fe2000000000a */
[C-C-:B------:R-:W-:Y:S01]  /*b950*/  FFMA.FTZ R35, R147.reuse, R35, R148.reuse ;  /* 0x0000002393237223 */ /* 0x140fe20000010094 */
[----:B------:R-:W-:Y:S01]  /*b960*/  FFMA.FTZ R15, R147, R15, R148 ;  /* 0x0000000f930f7223 */ /* 0x000fe20000010094 */
[----:B------:R-:W-:Y:S01]  /*b970*/  FADD.FTZ R18, -R18, R13 ;  /* 0x0000000d12127221 */ /* 0x000fe20000010100 */
[----:B------:R-:W-:Y:S01]  /*b980*/  SHF.L.U32 R13, R40, 0x10, RZ ;  /* 0x00000010280d7819 */ /* 0x000fe200000006ff */
[----:B------:R-:W-:Y:S01]  /*b990*/  FADD.FTZ R17, -R17, R12 ;  /* 0x0000000c11117221 */ /* 0x000fe20000010100 */
[C---:B------:R-:W-:Y:S01]  /*b9a0*/  FFMA.FTZ R34, R5.reuse, R34, R11 ;  /* 0x0000002205227223 */ /* 0x040fe2000001000b */
[----:B------:R-:W-:Y:S01]  /*b9b0*/  FFMA.FTZ R8, R5, R8, R9 ;  /* 0x0000000805087223 */ /* 0x000fe20000010009 */
[----:B------:R-:W-:Y:S01]  /*b9c0*/  SHF.L.U32 R10, R10, 0x10, RZ ;  /* 0x000000100a0a7819 */ /* 0x000fe200000006ff */
[----:B------:R-:W-:Y:S01]  /*b9d0*/  FADD.FTZ R35, -R35, R28 ;  /* 0x0000001c23237221 */ /* 0x000fe20000010100 */
[----:B------:R-:W-:Y:S01]  /*b9e0*/  SHF.L.U32 R11, R41, 0x10, RZ ;  /* 0x00000010290b7819 */ /* 0x000fe200000006ff */
[----:B------:R-:W-:Y:S01]  /*b9f0*/  FADD.FTZ R14, -R15, R14 ;  /* 0x0000000e0f0e7221 */ /* 0x000fe20000010100 */
[----:B------:R-:W-:Y:S01]  /*ba00*/  SHF.L.U32 R9, R42, 0x10, RZ ;  /* 0x000000102a097819 */ /* 0x000fe200000006ff */
[----:B------:R-:W-:Y:S01]  /*ba10*/  FFMA.FTZ R13, R5, R16, R13 ;  /* 0x00000010050d7223 */ /* 0x000fe2000001000d */
[----:B------:R-:W-:Y:S01]  /*ba20*/  SHF.L.U32 R12, R43, 0x10, RZ ;  /* 0x000000102b0c7819 */ /* 0x000fe200000006ff */
[C---:B------:R-:W-:Y:S01]  /*ba30*/  FFMA.FTZ R10, R5.reuse, R35, R10 ;  /* 0x00000023050a7223 */ /* 0x040fe2000001000a */
[C---:B------:R-:W-:Y:S01]  /*ba40*/  FFMA.FTZ R11, R5.reuse, R17, R11 ;  /* 0x00000011050b7223 */ /* 0x040fe2000001000b */
[----:B------:R-:W-:Y:S01]  /*ba50*/  FFMA.FTZ R9, R5, R18, R9 ;  /* 0x0000001205097223 */ /* 0x000fe20000010009 */
[----:B------:R-:W-:Y:S01]  /*ba60*/  FMUL.FTZ R13, R13, R4 ;  /* 0x000000040d0d7220 */ /* 0x000fe20000410000 */
[--C-:B------:R-:W-:Y:S01]  /*ba70*/  FFMA.FTZ R14, R5, R14, R12.reuse ;  /* 0x0000000e050e7223 */ /* 0x100fe2000001000c */
[----:B-----5:R-:W-:Y:S01]  /*ba80*/  PRMT R12, R20, 0x7632, R12 ;  /* 0x00007632140c7816 */ /* 0x020fe2000000000c */
[-C--:B------:R-:W-:Y:S01]  /*ba90*/  FMUL.FTZ R34, R34, R4.reuse ;  /* 0x0000000422227220 */ /* 0x080fe20000410000 */
[----:B------:R-:W-:Y:S01]  /*baa0*/  SHF.L.U32 R20, R20, 0x10, RZ ;  /* 0x0000001014147819 */ /* 0x000fe200000006ff */
        /* <DEDUP_REMOVED lines=13> */
[----:B------:R-:W-:Y:S02]  /*bb80*/  F2FP.BF16.F32.PACK_AB R8, R15, R14 ;  /* 0x0000000e0f08723e */ /* 0x000fe400000010ff */
[C---:B------:R-:W-:Y:S02]  /*bb90*/  PRMT R15, R21.reuse, 0x7632, R15 ;  /* 0x00007632150f7816 */ /* 0x040fe4000000000f */
        /* <DEDUP_REMOVED lines=21> */
.L_x_5060:
[----:B------:R-:W0:Y:S02]  /*bcf0*/  @P1 LDC.64 R4, c[0x0][0x478] ;  /* 0x00011e00ff041b82 */ /* 0x000e240000000a00 */
[----:B0-----:R-:W-:-:S04]  /*bd00*/  @P1 IMAD.WIDE.U32 R4, R3, 0x10, R4 ;  /* 0x0000001003041825 */ /* 0x001fc800078e0004 */
[----:B------:R-:W-:Y:S01]  /*bd10*/  IMAD.WIDE.U32 R2, R3, 0x10, R194 ;  /* 0x0000001003027825 */ /* 0x000fe200078e00c2 */
[----:B------:R0:W-:Y:S04]  /*bd20*/  @P1 STG.E.128 desc[UR6][R4.64], R36 ;  /* 0x0000002404001986 */ /* 0x0001e8000c101d06 */
[----:B------:R0:W-:Y:S02]  /*bd30*/  STG.E.128 desc[UR6][R2.64], R8 ;  /* 0x0000000802007986 */ /* 0x0001e4000c101d06 */
.L_x_5050:
[----:B------:R-:W2:Y:S01]  /*bd40*/  LDL.LU R180, [R1+0x19c] ;  /* 0x00019c0001b47983 */ /* 0x000ea20000300800 */
[----:B01----:R-:W0:Y:S03]  /*bd50*/  LDC.64 R2, c[0x0][0x380] ;  /* 0x0000e000ff027b82 */ /* 0x003e260000000a00 */
        /* <DEDUP_REMOVED lines=123> */
.L_x_5035:
        /* <DEDUP_REMOVED lines=104> */
.L_x_5034:
[----:B------:R-:W-:Y:S05]  /*cb90*/  BSYNC B0 ;  /* 0x0000000000007941 */ /* 0x000fea0003800000 */
.L_x_5033:
[----:B------:R-:W2:Y:S01]  /*cba0*/  LDL.LU R124, [R1+0x198] ;  /* 0x00019800017c7983 */ /* 0x000ea20000300800 */
[----:B------:R-:W-:Y:S01]  /*cbb0*/  MOV R2, 0x400 ;  /* 0x0000040000027802 */ /* 0x000fe20000000f00 */
[----:B------:R-:W-:Y:S05]  /*cbc0*/  WARPSYNC.ALL ;  /* 0x0000000000007948 */ /* 0x000fea0003800000 */
[----:B------:R-:W3:Y:S01]  /*cbd0*/  S2R R125, SR_TID.X ;  /* 0x00000000007d7919 */ /* 0x000ee20000002100 */
[----:B------:R-:W4:Y:S01]  /*cbe0*/  S2UR UR13, SR_CTAID.X ;  /* 0x00000000000d79c3 */ /* 0x000f220000002500 */
[----:B------:R-:W0:Y:S01]  /*cbf0*/  LDCU.128 UR16, c[0x0][0x440] ;  /* 0x00008800ff1077ac */ /* 0x000e220008000c00 */
[----:B------:R-:W1:Y:S01]  /*cc00*/  S2R R3, SR_CgaCtaId ;  /* 0x0000000000037919 */ /* 0x000e620000008800 */
[----:B------:R-:W0:Y:S01]  /*cc10*/  LDCU.64 UR4, c[0x0][0x460] ;  /* 0x00008c00ff0477ac */ /* 0x000e220008000a00 */
[----:B---3--:R-:W-:-:S02]  /*cc20*/  SHF.R.U32.HI R0, RZ, 0x5, R125 ;  /* 0x00000005ff007819 */ /* 0x008fc4000001167d */
        /* <DEDUP_REMOVED lines=17> */
[----:B------:R-:W3:Y:S04]  /*cd40*/  LDS R64, [R0+0x1400] ;  /* 0x0014000000407984 */ /* 0x000ee80000000800 */
[----:B------:R-:W0:Y:S04]  /*cd50*/  LDS R61, [R0+0x1600] ;  /* 0x00160000003d7984 */ /* 0x000e280000000800 */
[----:B------:R-:W4:Y:S04]  /*cd60*/  LDS R56, [R0+0x400] ;  /* 0x0004000000387984 */ /* 0x000f280000000800 */
[----:B------:R-:W4:Y:S04]  /*cd70*/  LDS R53, [R0+0x1800] ;  /* 0x0018000000357984 */ /* 0x000f280000000800 */
[----:B------:R-:W4:Y:S04]  /*cd80*/  LDS R48, [R0+0x600] ;  /* 0x0006000000307984 */ /* 0x000f280000000800 */
[----:B------:R-:W4:Y:S04]  /*cd90*/  LDS R51, [R0+0x1a00] ;  /* 0x001a000000337984 */ /* 0x000f280000000800 */
[----:B------:R-:W4:Y:S04]  /*cda0*/  LDS R44, [R0+0x800] ;  /* 0x00080000002c7984 */ /* 0x000f280000000800 */
[----:B------:R-:W4:Y:S04]  /*cdb0*/  LDS R55, [R0+0x1c00] ;  /* 0x001c000000377984 */ /* 0x000f280000000800 */
[----:B------:R-:W4:Y:S01]  /*cdc0*/  LDS R45, [R0+0xa00] ;  /* 0x000a0000002d7984 */ /* 0x000f220000000800 */
[----:B-1----:R-:W-:-:S03]  /*cdd0*/  FADD.FTZ R3, RZ, R3 ;  /* 0x00000003ff037221 */ /* 0x002fc60000010000 */
[----:B------:R-:W1:Y:S01]  /*cde0*/  LDS R52, [R0+0x1e00] ;  /* 0x001e000000347984 */ /* 0x000e620000000800 */
[----:B--2---:R-:W-:-:S03]  /*cdf0*/  FADD.FTZ R68, RZ, R68 ;  /* 0x00000044ff447221 */ /* 0x004fc60000010000 */
[----:B------:R-:W2:Y:S01]  /*ce00*/  LDS R46, [R0+0xc00] ;  /* 0x000c0000002e7984 */ /* 0x000ea20000000800 */
[----:B---3--:R-:W-:-:S03]  /*ce10*/  FADD.FTZ R3, R3, R64 ;  /* 0x0000004003037221 */ /* 0x008fc60000010000 */
[----:B------:R-:W3:Y:S01]  /*ce20*/  LDS R57, [R0+0x2000] ;  /* 0x0020000000397984 */ /* 0x000ee20000000800 */
[----:B0-----:R-:W-:-:S03]  /*ce30*/  FADD.FTZ R61, R68, R61 ;  /* 0x0000003d443d7221 */ /* 0x001fc60000010000 */
[----:B------:R-:W0:Y:S01]  /*ce40*/  LDS R47, [R0+0xe00] ;  /* 0x000e0000002f7984 */ /* 0x000e220000000800 */
        /* <DEDUP_REMOVED lines=14> */
[----:B-1----:R-:W-:-:S03]  /*cf30*/  FADD.FTZ R45, R45, R52 ;  /* 0x000000342d2d7221 */ /* 0x002fc60000010000 */
[----:B------:R-:W1:Y:S01]  /*cf40*/  LDS R66, [R0+0x2c00] ;  /* 0x002c000000427984 */ /* 0x000e620000000800 */
[----:B--2---:R-:W-:-:S03]  /*cf50*/  FADD.FTZ R46, RZ, R46 ;  /* 0x0000002eff2e7221 */ /* 0x004fc60000010000 */
[----:B------:R-:W2:Y:S01]  /*cf60*/  LDS R63, [R0+0x2e00] ;  /* 0x002e0000003f7984 */ /* 0x000ea20000000800 */
[----:B---3--:R-:W-:-:S03]  /*cf70*/  FADD.FTZ R46, R46, R57 ;  /* 0x000000392e2e7221 */ /* 0x008fc60000010000 */
[----:B------:R-:W3:Y:S01]  /*cf80*/  LDS R65, [R0+0x3000] ;  /* 0x0030000000417984 */ /* 0x000ee20000000800 */
[----:B0-----:R-:W-:-:S03]  /*cf90*/  FADD.FTZ R47, RZ, R47 ;  /* 0x0000002fff2f7221 */ /* 0x001fc60000010000 */
[----:B------:R-:W0:Y:S01]  /*cfa0*/  LDS R70, [R0+0x3200] ;  /* 0x0032000000467984 */ /* 0x000e220000000800 */
        /* <DEDUP_REMOVED lines=17> */
[----:B------:R-:W2:Y:S01]  /*d0c0*/  LDS R73, [R0+0x4400] ;  /* 0x0044000000497984 */ /* 0x000ea20000000800 */
[----:B---3--:R-:W-:-:S03]  /*d0d0*/  FADD.FTZ R44, R44, R65 ;  /* 0x000000412c2c7221 */ /* 0x008fc60000010000 */
[----:B------:R-:W3:Y:S01]  /*d0e0*/  LDS R82, [R0+0x4600] ;  /* 0x0046000000527984 */ /* 0x000ee20000000800 */
[----:B0-----:R-:W-:-:S03]  /*d0f0*/  FADD.FTZ R45, R45, R70 ;  /* 0x000000462d2d7221 */ /* 0x001fc60000010000 */
[----:B------:R-:W0:Y:S01]  /*d100*/  LDS R75, [R0+0x4800] ;  /* 0x00480000004b7984 */ /* 0x000e220000000800 */
        /* <DEDUP_REMOVED lines=10> */
[----:B------:R-:W-:Y:S01]  /*d1b0*/  FADD.FTZ R53, R53, R80 ;  /* 0x0000005035357221 */ /* 0x000fe20000010000 */
[----:B-1----:R-:W-:Y:S01]  /*d1c0*/  FADD.FTZ R71, R48, R71 ;  /* 0x0000004730477221 */ /* 0x002fe20000010000 */
[----:B--2---:R-:W-:Y:S01]  /*d1d0*/  FADD.FTZ R73, R44, R73 ;  /* 0x000000492c497221 */ /* 0x004fe20000010000 */
[----:B---3--:R-:W-:Y:S01]  /*d1e0*/  FADD.FTZ R45, R45, R82 ;  /* 0x000000522d2d7221 */ /* 0x008fe20000010000 */
[----:B------:R-:W-:Y:S01]  /*d1f0*/  STS.128 [R2], R120 ;  /* 0x0000007802007388 */ /* 0x000fe20000000c00 */
[----:B0-----:R-:W-:-:S03]  /*d200*/  FADD.FTZ R75, R46, R75 ;  /* 0x0000004b2e4b7221 */ /* 0x001fc60000010000 */
        /* <DEDUP_REMOVED lines=101> */
[----:B------:R0:W-:Y:S04]  /*d860*/  STS.128 [R2+0x1000], R8 ;  /* 0x0010000802007388 */ /* 0x0001e80000000c00 */
        /* <DEDUP_REMOVED lines=20> */
[----:B------:R-:W0:Y:S04]  /*d9b0*/  LDS R23, [R0+0x3e00] ;  /* 0x003e000000177984 */ /* 0x000e280000000800 */
[----:B------:R-:W0:Y:S01]  /*d9c0*/  LDS R20, [R0+0x2c00] ;  /* 0x002c000000147984 */ /* 0x000e220000000800 */
[----:B-1----:R-:W-:-:S03]  /*d9d0*/  FADD.FTZ R28, RZ, R28 ;  /* 0x0000001cff1c7221 */ /* 0x002fc60000010000 */
[----:B------:R-:W1:Y:S01]  /*d9e0*/  LDS R29, [R0+0x4000] ;  /* 0x00400000001d7984 */ /* 0x000e620000000800 */
[----:B--2---:R-:W-:-:S03]  /*d9f0*/  FADD.FTZ R13, R28, R13 ;  /* 0x0000000d1c0d7221 */ /* 0x004fc60000010000 */
[----:B------:R-:W2:Y:S01]  /*da00*/  LDS R11, [R0+0x600] ;  /* 0x00060000000b7984 */ /* 0x000ea20000000800 */
[----:B---3--:R-:W-:Y:S01]  /*da10*/  FADD.FTZ R13, R13, R2 ;  /* 0x000000020d0d7221 */ /* 0x008fe20000010000 */
[C---:B------:R-:W-:Y:S02]  /*da20*/  IADD3 R2, P0, PT, R6.reuse, UR18, RZ ;  /* 0x0000001206027c10 */ /* 0x040fe4000ff1e0ff */
[----:B------:R-:W3:Y:S01]  /*da30*/  LDS R16, [R0+0x1a00] ;  /* 0x001a000000107984 */ /* 0x000ee20000000800 */
[----:B------:R-:W-:Y:S01]  /*da40*/  IADD3 R6, P2, PT, R6, UR4, RZ ;  /* 0x0000000406067c10 */ /* 0x000fe2000ff5e0ff */
[----:B----4-:R-:W-:Y:S01]  /*da50*/  FADD.FTZ R8, RZ, R8 ;  /* 0x00000008ff087221 */ /* 0x010fe20000010000 */
[----:B------:R-:W-:Y:S01]  /*da60*/  IADD3.X R3, PT, PT, R7, UR19, RZ, P0, !PT ;  /* 0x0000001307037c10 */ /* 0x000fe200087fe4ff */
[----:B------:R-:W4:Y:S01]  /*da70*/  LDS R22, [R0+0x2e00] ;  /* 0x002e000000167984 */ /* 0x000f220000000800 */
[----:B0-----:R-:W-:Y:S01]  /*da80*/  FADD.FTZ R13, R13, R12 ;  /* 0x0000000c0d0d7221 */ /* 0x001fe20000010000 */
[----:B------:R-:W-:-:S02]  /*da90*/  IADD3.X R7, PT, PT, R7, UR5, RZ, P2, !PT ;  /* 0x0000000507077c10 */ /* 0x000fc400097fe4ff */
[----:B------:R-:W0:Y:S01]  /*daa0*/  LDS R12, [R0+0x800] ;  /* 0x00080000000c7984 */ /* 0x000e220000000800 */
[----:B------:R-:W-:-:S03]  /*dab0*/  FADD.FTZ R15, R8, R15 ;  /* 0x0000000f080f7221 */ /* 0x000fc60000010000 */
[----:B------:R-:W-:Y:S01]  /*dac0*/  STG.E desc[UR6][R2.64], R93 ;  /* 0x0000005d02007986 */ /* 0x000fe2000c101906 */
        /* <DEDUP_REMOVED lines=19> */
[----:B------:R-:W0:Y:S04]  /*dc00*/  LDS R18, [R0+0x2000] ;  /* 0x0020000000127984 */ /* 0x000e280000000800 */
[----:B------:R-:W0:Y:S01]  /*dc10*/  LDS R27, [R0+0x3200] ;  /* 0x00320000001b7984 */ /* 0x000e220000000800 */
[----:B------:R-:W-:-:S03]  /*dc20*/  FADD.FTZ R8, RZ, R8 ;  /* 0x00000008ff087221 */ /* 0x000fc60000010000 */
[----:B------:R-:W0:Y:S04]  /*dc30*/  LDS R35, [R0+0x4400] ;  /* 0x0044000000237984 */ /* 0x000e280000000800 */
[----:B------:R-:W0:Y:S01]  /*dc40*/  LDS R14, [R0+0x1000] ;  /* 0x00100000000e7984 */ /* 0x000e220000000800 */
[----:B------:R-:W-:-:S03]  /*dc50*/  FADD.FTZ R12, R12, R19 ;  /* 0x000000130c0c7221 */ /* 0x000fc60000010000 */
[----:B------:R-:W-:Y:S04]  /*dc60*/  STG.E desc[UR6][R2.64+0x200], R95 ;  /* 0x0002005f02007986 */ /* 0x000fe8000c101906 */
        /* <DEDUP_REMOVED lines=12> */
[----:B------:R-:W0:Y:S01]  /*dd30*/  LDS R23, [R0+0x2400] ;  /* 0x0024000000177984 */ /* 0x000e220000000800 */
[----:B------:R-:W-:-:S03]  /*dd40*/  FADD.FTZ R8, R8, R27 ;  /* 0x0000001b08087221 */ /* 0x000fc60000010000 */
[----:B------:R-:W4:Y:S01]  /*dd50*/  LDS R29, [R0+0x3600] ;  /* 0x00360000001d7984 */ /* 0x000f220000000800 */
[----:B------:R-:W-:-:S03]  /*dd60*/  FADD.FTZ R35, R12, R35 ;  /* 0x000000230c237221 */ /* 0x000fc60000010000 */
[----:B------:R-:W4:Y:S01]  /*dd70*/  LDS R28, [R0+0x4800] ;  /* 0x00480000001c7984 */ /* 0x000f220000000800 */
[----:B------:R-:W-:-:S03]  /*dd80*/  FADD.FTZ R14, RZ, R14 ;  /* 0x0000000eff0e7221 */ /* 0x000fc60000010000 */
[----:B------:R-:W4:Y:S04]  /*dd90*/  LDS R20, [R0+0x2600] ;  /* 0x0026000000147984 */ /* 0x000f280000000800 */
[----:B------:R-:W4:Y:S01]  /*dda0*/  LDS R31, [R0+0x3800] ;  /* 0x00380000001f7984 */ /* 0x000f220000000800 */
[----:B------:R-:W-:-:S03]  /*ddb0*/  FADD.FTZ R10, R10, R17 ;  /* 0x000000110a0a7221 */ /* 0x000fc60000010000 */
[----:B------:R-:W4:Y:S04]  /*ddc0*/  LDS R39, [R0+0x4a00] ;  /* 0x004a000000277984 */ /* 0x000f280000000800 */
[----:B------:R-:W4:Y:S01]  /*ddd0*/  LDS R16, [R0+0x3a00] ;  /* 0x003a000000107984 */ /* 0x000f220000000800 */
[----:B-1----:R-:W-:-:S03]  /*dde0*/  FADD.FTZ R13, R13, R24 ;  /* 0x000000180d0d7221 */ /* 0x002fc60000010000 */
[----:B------:R-:W1:Y:S04]  /*ddf0*/  LDS R41, [R0+0x4c00] ;  /* 0x004c000000297984 */ /* 0x000e680000000800 */
[----:B------:R-:W1:Y:S01]  /*de00*/  LDS R22, [R0+0x4e00] ;  /* 0x004e000000167984 */ /* 0x000e620000000800 */
[----:B--2---:R-:W-:-:S03]  /*de10*/  FADD.FTZ R37, R8, R37 ;  /* 0x0000002508257221 */ /* 0x004fc60000010000 */
[----:B------:R-:W-:Y:S01]  /*de20*/  STG.E desc[UR6][R2.64+0x400], R97 ;  /* 0x0004006102007986 */ /* 0x000fe2000c101906 */
[----:B---3--:R-:W-:-:S03]  /*de30*/  FADD.FTZ R15, RZ, R15 ;  /* 0x0000000fff0f7221 */ /* 0x008fc60000010000 */
[----:B------:R-:W-:Y:S01]  /*de40*/  STG.E desc[UR6][R4.64+0x400], R53 ;  /* 0x0004003504007986 */ /* 0x000fe2000c101906 */
[----:B0-----:R-:W-:-:S03]  /*de50*/  FADD.FTZ R14, R14, R23 ;  /* 0x000000170e0e7221 */ /* 0x001fc60000010000 */
        /* <DEDUP_REMOVED lines=31> */
.L_x_5038:
[----:B------:R-:W-:Y:S01]  /*e050*/  HFMA2 R203, -RZ, RZ, 0, 5.9604644775390625e-08 ;  /* 0x00000001ffcb7431 */ /* 0x000fe200000001ff */
[----:B------:R-:W-:Y:S01]  /*e060*/  BSSY B2, `(.L_x_5062) ;  /* 0x0000006000027945 */ /* 0x000fe20003800000 */
[----:B------:R-:W-:Y:S02]  /*e070*/  MOV R202, 0x1f ;  /* 0x0000001f00ca7802 */ /* 0x000fe40000000f00 */
[----:B------:R-:W-:-:S07]  /*e080*/  MOV R201, 0xffffffff ;  /* 0xffffffff00c97802 */ /* 0x000fce0000000f00 */
[----:B-----5:R-:W-:Y:S05]  /*e090*/  WARPSYNC.COLLECTIVE R201, `(.L_x_5063) ;  /* 0x00000000c9087348 */ /* 0x020fea0003c00000 */
[----:B------:R0:W1:Y:S02]  /*e0a0*/  SHFL.BFLY P3, R201, R141, R203, R202 ;  /* 0x0c0000cb8dc97389 */ /* 0x00006400000600ca */
[----:B01---5:R-:W-:Y:S05]  /*e0b0*/  ENDCOLLECTIVE ;  /* 0x000000000000791b */ /* 0x023fea0003800000 */
.L_x_5063:
[----:B------:R-:W-:Y:S05]  /*e0c0*/  BSYNC B2 ;  /* 0x0000000000027941 */ /* 0x000fea0003800000 */
.L_x_5062:
        /* <DEDUP_REMOVED lines=9> */
.L_x_5064:
[----:B------:R-:W-:Y:S01]  /*e160*/  MOV R141, R244 ;  /* 0x000000f4008d7202 */ /* 0x000fe20000000f00 */
[----:B------:R-:W-:Y:S02]  /*e170*/  HFMA2 R203, -RZ, RZ, 0, 1.1920928955078125e-07 ;  /* 0x00000002ffcb7431 */ /* 0x000fe400000001ff */
[----:B------:R-:W-:Y:S01]  /*e180*/  FADD.FTZ R140, R201, R140 ;  /* 0x0000008cc98c7221 */ /* 0x000fe20000010000 */
[----:B------:R-:W-:-:S07]  /*e190*/  MOV R201, 0xffffffff ;  /* 0xffffffff00c97802 */ /* 0x000fce0000000f00 */
[----:B------:R-:W-:Y:S05]  /*e1a0*/  WARPSYNC.COLLECTIVE R201, `(.L_x_5065) ;  /* 0x00000000c9087348 */ /* 0x000fea0003c00000 */
[----:B------:R0:W1:Y:S02]  /*e1b0*/  SHFL.BFLY P3, R201, R141, R203, R202 ;  /* 0x0c0000cb8dc97389 */ /* 0x00006400000600ca */
[----:B01----:R-:W-:Y:S05]  /*e1c0*/  ENDCOLLECTIVE ;  /* 0x000000000000791b */ /* 0x003fea0003800000 */
.L_x_5065:
[----:B------:R-:W-:Y:S01]  /*e1d0*/  MOV R141, R140 ;  /* 0x0000008c008d7202 */ /* 0x000fe20000000f00 */
[----:B------:R-:W-:Y:S01]  /*e1e0*/  FADD.FTZ R244, R244, R201 ;  /* 0x000000c9f4f47221 */ /* 0x000fe20000010000 */
[----:B------:R-:W-:-:S07]  /*e1f0*/  MOV R201, 0xffffffff ;  /* 0xffffffff00c97802 */ /* 0x000fce0000000f00 */
[----:B------:R-:W-:Y:S05]  /*e200*/  WARPSYNC.COLLECTIVE R201, `(.L_x_5066) ;  /* 0x00000000c9087348 */ /* 0x000fea0003c00000 */
[----:B------:R0:W1:Y:S02]  /*e210*/  SHFL.BFLY P3, R201, R141, R203, R202 ;  /* 0x0c0000cb8dc97389 */ /* 0x00006400000600ca */
[----:B01----:R-:W-:Y:S05]  /*e220*/  ENDCOLLECTIVE ;  /* 0x000000000000791b */ /* 0x003fea0003800000 */
.L_x_5066:
[----:B------:R-:W-:Y:S01]  /*e230*/  MOV R141, R244 ;  /* 0x000000f4008d7202 */ /* 0x000fe20000000f00 */
[----:B------:R-:W-:Y:S02]  /*e240*/  HFMA2 R203, -RZ, RZ, 0, 2.384185791015625e-07 ;  /* 0x00000004ffcb7431 */ /* 0x000fe400000001ff */
[----:B------:R-:W-:Y:S01]  /*e250*/  FADD.FTZ R140, R140, R201 ;  /* 0x000000c98c8c7221 */ /* 0x000fe20000010000 */
[----:B------:R-:W-:-:S07]  /*e260*/  MOV R201, 0xffffffff ;  /* 0xffffffff00c97802 */ /* 0x000fce0000000f00 */
[----:B------:R-:W-:Y:S05]  /*e270*/  WARPSYNC.COLLECTIVE R201, `(.L_x_5067) ;  /* 0x00000000c9087348 */ /* 0x000fea0003c00000 */
[----:B------:R0:W1:Y:S02]  /*e280*/  SHFL.BFLY P3, R201, R141, R203, R202 ;  /* 0x0c0000cb8dc97389 */ /* 0x00006400000600ca */
[----:B01----:R-:W-:Y:S05]  /*e290*/  ENDCOLLECTIVE ;  /* 0x000000000000791b */ /* 0x003fea0003800000 */
.L_x_5067:
[----:B------:R-:W-:Y:S01]  /*e2a0*/  MOV R141, R140 ;  /* 0x0000008c008d7202 */ /* 0x000fe20000000f00 */
[----:B------:R-:W-:Y:S01]  /*e2b0*/  FADD.FTZ R244, R244, R201 ;  /* 0x000000c9f4f47221 */ /* 0x000fe20000010000 */
[----:B------:R-:W-:-:S07]  /*e2c0*/  MOV R201, 0xffffffff ;  /* 0xffffffff00c97802 */ /* 0x000fce0000000f00 */
[----:B------:R-:W-:Y:S05]  /*e2d0*/  WARPSYNC.COLLECTIVE R201, `(.L_x_5068) ;  /* 0x00000000c9087348 */ /* 0x000fea0003c00000 */
[----:B------:R0:W1:Y:S02]  /*e2e0*/  SHFL.BFLY P3, R201, R141, R203, R202 ;  /* 0x0c0000cb8dc97389 */ /* 0x00006400000600ca */
[----:B01----:R-:W-:Y:S05]  /*e2f0*/  ENDCOLLECTIVE ;  /* 0x000000000000791b */ /* 0x003fea0003800000 */
.L_x_5068:
[----:B------:R-:W-:Y:S01]  /*e300*/  MOV R141, R244 ;  /* 0x000000f4008d7202 */ /* 0x000fe20000000f00 */
[----:B------:R-:W-:Y:S02]  /*e310*/  HFMA2 R203, -RZ, RZ, 0, 4.76837158203125e-07 ;  /* 0x00000008ffcb7431 */ /* 0x000fe400000001ff */
[----:B------:R-:W-:Y:S01]  /*e320*/  FADD.FTZ R140, R140, R201 ;  /* 0x000000c98c8c7221 */ /* 0x000fe20000010000 */
[----:B------:R-:W-:-:S07]  /*e330*/  MOV R201, 0xffffffff ;  /* 0xffffffff00c97802 */ /* 0x000fce0000000f00 */
[----:B------:R-:W-:Y:S05]  /*e340*/  WARPSYNC.COLLECTIVE R201, `(.L_x_5069) ;  /* 0x00000000c9087348 */ /* 0x000fea0003c00000 */
[----:B------:R0:W1:Y:S02]  /*e350*/  SHFL.BFLY P3, R201, R141, R203, R202 ;  /* 0x0c0000cb8dc97389 */ /* 0x00006400000600ca */
[----:B01----:R-:W-:Y:S05]  /*e360*/  ENDCOLLECTIVE ;  /* 0x000000000000791b */ /* 0x003fea0003800000 */
.L_x_5069:
[----:B------:R-:W-:Y:S01]  /*e370*/  MOV R141, R140 ;  /* 0x0000008c008d7202 */ /* 0x000fe20000000f00 */
[----:B------:R-:W-:Y:S01]  /*e380*/  FADD.FTZ R244, R244, R201 ;  /* 0x000000c9f4f47221 */ /* 0x000fe20000010000 */
[----:B------:R-:W-:-:S07]  /*e390*/  MOV R201, 0xffffffff ;  /* 0xffffffff00c97802 */ /* 0x000fce0000000f00 */
[----:B------:R-:W-:Y:S05]  /*e3a0*/  WARPSYNC.COLLECTIVE R201, `(.L_x_5070) ;  /* 0x00000000c9087348 */ /* 0x000fea0003c00000 */
[----:B------:R0:W1:Y:S02]  /*e3b0*/  SHFL.BFLY P3, R201, R141, R203, R202 ;  /* 0x0c0000cb8dc97389 */ /* 0x00006400000600ca */
[----:B01----:R-:W-:Y:S05]  /*e3c0*/  ENDCOLLECTIVE ;  /* 0x000000000000791b */ /* 0x003fea0003800000 */
.L_x_5070:
        /* <DEDUP_REMOVED lines=51> */
[----:B------:R-:W-:-:S03]  /*e700*/  HFMA2 R203, -RZ, RZ, 0, 9.5367431640625e-07 ;  /* 0x00000010ffcb7431 */ /* 0x000fc600000001ff */
[----:B--2---:R0:W-:Y:S04]  /*e710*/  STL [R1+0xf8], R201 ;  /* 0x0000f8c901007387 */ /* 0x0041e80000100800 */
[----:B------:R-:W-:Y:S01]  /*e720*/  STL [R1+0x100], R245 ;  /* 0x000100f501007387 */ /* 0x000fe20000100800 */
[----:B0-----:R-:W-:-:S03]  /*e730*/  MOV R201, 0xffffffff ;  /* 0xffffffff00c97802 */ /* 0x001fc60000000f00 */
[----:B---3--:R0:W-:Y:S04]  /*e740*/  STL [R1+0xfc], R141 ;  /* 0x0000fc8d01007387 */ /* 0x0081e80000100800 */
[----:B------:R1:W-:Y:S04]  /*e750*/  STL [R1+0x104], R246 ;  /* 0x000104f601007387 */ /* 0x0003e80000100800 */
[----:B------:R1:W-:Y:S01]  /*e760*/  STL [R1+0x108], R200 ;  /* 0x000108c801007387 */ /* 0x0003e20000100800 */
[----:B0-----:R-:W-:-:S03]  /*e770*/  MOV R141, R244 ;  /* 0x000000f4008d7202 */ /* 0x001fc60000000f00 */
        /* <DEDUP_REMOVED lines=19> */
.L_x_5071:
[----:B------:R0:W-:Y:S04]  /*e8b0*/  STL [R1+0x17c], R221 ;  /* 0x00017cdd01007387 */ /* 0x0001e80000100800 */
[----:B------:R0:W-:Y:S04]  /*e8c0*/  STL [R1+0x180], R240 ;  /* 0x000180f001007387 */ /* 0x0001e80000100800 */
[----:B------:R0:W-:Y:S01]  /*e8d0*/  STL [R1+0x184], R220 ;  /* 0x000184dc01007387 */ /* 0x0001e20000100800 */
[----:B------:R-:W-:-:S03]  /*e8e0*/  MOV R141, R140 ;  /* 0x0000008c008d7202 */ /* 0x000fc60000000f00 */
[----:B------:R0:W-:Y:S04]  /*e8f0*/  STL [R1+0x13c], R239 ;  /* 0x00013cef01007387 */ /* 0x0001e80000100800 */
[----:B------:R0:W-:Y:S04]  /*e900*/  STL [R1+0x170], R219 ;  /* 0x000170db01007387 */ /* 0x0001e80000100800 */
[----:B------:R0:W-:Y:S01]  /*e910*/  STL [R1+0x174], R238 ;  /* 0x000174ee01007387 */ /* 0x0001e20000100800 */
[----:B------:R-:W-:Y:S02]  /*e920*/  MOV R142, R201 ;  /* 0x000000c9008e7202 */ /* 0x000fe40000000f00 */
[----:B------:R-:W-:Y:S01]  /*e930*/  MOV R201, 0xffffffff ;  /* 0xffffffff00c97802 */ /* 0x000fe20000000f00 */
        /* <DEDUP_REMOVED lines=27> */
.L_x_5072:
[----:B------:R3:W-:Y:S04]  /*eaf0*/  STL [R1+0x94], R206 ;  /* 0x000094ce01007387 */ /* 0x0007e80000100800 */
[----:B------:R3:W-:Y:S04]  /*eb00*/  STL [R1+0x98], R225 ;  /* 0x000098e101007387 */ /* 0x0007e80000100800 */
[----:B------:R3:W-:Y:S04]  /*eb10*/  STL [R1+0x9c], R205 ;  /* 0x00009ccd01007387 */ /* 0x0007e80000100800 */
[----:B------:R3:W-:Y:S04]  /*eb20*/  STL [R1+0xa0], R224 ;  /* 0x0000a0e001007387 */ /* 0x0007e80000100800 */
[----:B------:R3:W-:Y:S01]  /*eb30*/  STL [R1+0xa4], R204 ;  /* 0x0000a4cc01007387 */ /* 0x0007e20000100800 */
[----:B------:R-:W-:Y:S01]  /*eb40*/  MOV R141, R201 ;  /* 0x000000c9008d7202 */ /* 0x000fe20000000f00 */
[----:B------:R-:W-:Y:S06]  /*eb50*/  BRA `(.L_x_5073) ;  /* 0xffffff70004c7947 */ /* 0x000fec000383ffff */
.L_x_5074:
        /* <DEDUP_REMOVED lines=10> */
.L_x_25397:


//--------------------- .text._ZN10layer_norm13ln_bwd_kernelINS_13Kernel_traitsIf13__nv_bfloat16S2_S2_fjLj1280ELj1ELj4ELj1ELj16ENS_18Kernel_traits_baseILj1280EfS2_S2_S2_fjLj128EEEEELb0ELb1ELb1ELb0EEEvNS_9BwdParamsE --------------------------
	.section	.text._ZN10layer_norm13ln_bwd_kernelINS_13Kernel_traitsIf13__nv_bfloat16S2_S2_fjLj1280ELj1ELj4ELj1ELj16ENS_18Kernel_traits_baseILj1280EfS2_S2_S2_fjLj128EEEEELb0ELb1ELb1ELb0EEEvNS_9BwdParamsE,"ax",@progbits
	.align	128
        .global         _ZN10layer_norm13ln_bwd_kernelINS_13Kernel_traitsIf13__nv_bfloat16S2_S2_fjLj1280ELj1ELj4ELj1ELj16ENS_18Kernel_traits_baseILj1280EfS2_S2_S2_fjLj128EEEEELb0ELb1ELb1ELb0EEEvNS_9BwdParamsE
        .type           _ZN10layer_norm13ln_bwd_kernelINS_13Kernel_traitsIf13__nv_bfloat16S2_S2_fjLj1280ELj1ELj4ELj1ELj16ENS_18Kernel_traits_baseILj1280EfS2_S2_S2_fjLj128EEEEELb0ELb1ELb1ELb0EEEvNS_9BwdParamsE,@function
        .size           _ZN10layer_norm13ln_bwd_kernelINS_13Kernel_traitsIf13__nv_bfloat16S2_S2_fjLj1280ELj1ELj4ELj1ELj16ENS_18Kernel_traits_baseILj1280EfS2_S2_S2_fjLj128EEEEELb0ELb1ELb1ELb0EEEvNS_9BwdParamsE,(.L_x_25398 - _ZN10layer_norm13ln_bwd_kernelINS_13Kernel_traitsIf13__nv_bfloat16S2_S2_fjLj1280ELj1ELj4ELj1ELj16ENS_18Kernel_traits_baseILj1280EfS2_S2_S2_fjLj128EEEEELb0ELb1ELb1ELb0EEEvNS_9BwdParamsE)
        .other          _ZN10layer_norm13ln_bwd_kernelINS_13Kernel_traitsIf13__nv_bfloat16S2_S2_fjLj1280ELj1ELj4ELj1ELj16ENS_18Kernel_traits_baseILj1280EfS2_S2_S2_fjLj128EEEEELb0ELb1ELb1ELb0EEEvNS_9BwdParamsE,@"STO_CUDA_ENTRY STV_DEFAULT"
_ZN10layer_norm13ln_bwd_kernelINS_13Kernel_traitsIf13__nv_bfloat16S2_S2_fjLj1280ELj1ELj4ELj1ELj16ENS_18Kernel_traits_baseILj1280EfS2_S2_S2_fjLj128EEEEELb0ELb1ELb1ELb0EEEvNS_9BwdParamsE:
.text._ZN10layer_norm13ln_bwd_kernelINS_13Kernel_traitsIf13__nv_bfloat16S2_S2_fjLj1280ELj1ELj4ELj1ELj16ENS_18Kernel_traits_baseILj1280EfS2_S2_S2_fjLj128EEEEELb0ELb1ELb1ELb0EEEvNS_9BwdParamsE:
        /* <DEDUP_REMOVED lines=20> */
[----:B------:R-:W-:Y:S01]  /*0140*/  LEA.HI.SX32 R7, R0, R7, 0x1d ;  /* 0x0000000700077211 */ /* 0x000fe200078feaff */
[----:B------:R0:W2:Y:S03]  /*0150*/  LDL.64 R108, [R1+0x138] ;  /* 0x00013800016c7983 */ /* 0x0000a60000100a00 */
[C---:B------:R-:W-:Y:S01]  /*0160*/  ISETP.GE.U32.AND P0, PT, R7.reuse, 0x20, PT ;  /* 0x000000200700780c */ /* 0x040fe20003f06070 */
[----:B------:R0:W2:Y:S01]  /*0170*/  LDL.64 R110, [R1+0x140] ;  /* 0x00014000016e7983 */ /* 0x0000a20000100a00 */
[C---:B------:R-:W-:Y:S02]  /*0180*/  ISETP.GE.U32.AND P1, PT, R7.reuse, 0x40, PT ;  /* 0x000000400700780c */ /* 0x040fe40003f26070 */
[C---:B------:R-:W-:Y:S01]  /*0190*/  ISETP.GE.U32.AND P2, PT, R7.reuse, 0x60, PT ;  /* 0x000000600700780c */ /* 0x040fe20003f46070 */
[----:B------:R0:W2:Y:S01]  /*01a0*/  LDL.64 R104, [R1+0x128] ;  /* 0x0001280001687983 */ /* 0x0000a20000100a00 */
[----:B------:R-:W-:-:S02]  /*01b0*/  ISETP.GE.U32.AND P3, PT, R7, 0x80, PT ;  /* 0x000000800700780c */ /* 0x000fc40003f66070 */
[----:B------:R-:W-:Y:S01]  /*01c0*/  ISETP.GE.U32.AND P4, PT, R7, 0xa0, PT ;  /* 0x000000a00700780c */ /* 0x000fe20003f86070 */
[----:B------:R0:W2:Y:S04]  /*01d0*/  LDL.64 R106, [R1+0x130] ;  /* 0x00013000016a7983 */ /* 0x0000a80000100a00 */
[----:B------:R0:W2:Y:S01]  /*01e0*/  LDL.64 R100, [R1+0x118] ;  /* 0x0001180001647983 */ /* 0x0000a20000100a00 */
[----:B---3--:R-:W3:Y:S03]  /*01f0*/  @P0 LDC.64 R2, c[0x0][0x3d0] ;  /* 0x0000f400ff020b82 */ /* 0x008ee60000000a00 */
[----:B------:R0:W2:Y:S04]  /*0200*/  LDL.64 R102, [R1+0x120] ;  /* 0x0001200001667983 */ /* 0x0000a80000100a00 */
[----:B------:R0:W2:Y:S01]  /*0210*/  LDL.64 R96, [R1+0x108] ;  /* 0x0001080001607983 */ /* 0x0000a20000100a00 */
[----:B------:R-:W4:Y:S03]  /*0220*/  @P0 LDC.64 R4, c[0x0][0x3e8] ;  /* 0x0000fa00ff040b82 */ /* 0x000f260000000a00 */
[----:B------:R0:W2:Y:S04]  /*0230*/  LDL.64 R98, [R1+0x110] ;  /* 0x0001100001627983 */ /* 0x0000a80000100a00 */
[----:B------:R0:W2:Y:S01]  /*0240*/  LDL.64 R92, [R1+0xf8] ;  /* 0x0000f800015c7983 */ /* 0x0000a20000100a00 */
[----:B------:R-:W1:Y:S03]  /*0250*/  @P1 LDC.64 R8, c[0x0][0x3d0] ;  /* 0x0000f400ff081b82 */ /* 0x000e660000000a00 */
[----:B------:R0:W2:Y:S04]  /*0260*/  LDL.64 R94, [R1+0x100] ;  /* 0x00010000015e7983 */ /* 0x0000a80000100a00 */
[----:B------:R0:W2:Y:S01]  /*0270*/  LDL.64 R88, [R1+0xe8] ;  /* 0x0000e80001587983 */ /* 0x0000a20000100a00 */
[----:B------:R-:W0:Y:S03]  /*0280*/  @P1 LDC.64 R10, c[0x0][0x3e8] ;  /* 0x0000fa00ff0a1b82 */ /* 0x000e260000000a00 */
        /* <DEDUP_REMOVED lines=12> */
[----:B------:R0:W2:Y:S01]  /*0350*/  LDL.64 R74, [R1+0xb0] ;  /* 0x0000b000014a7983 */ /* 0x0000a20000100a00 */
[----:B---3--:R-:W-:-:S04]  /*0360*/  @P0 IMAD.WIDE.U32 R2, R69, 0x20, R2 ;  /* 0x0000002045020825 */ /* 0x008fc800078e0002 */
[C---:B----4-:R-:W-:Y:S01]  /*0370*/  @P0 IMAD.WIDE.U32 R4, R69.reuse, 0x20, R4 ;  /* 0x0000002045040825 */ /* 0x050fe200078e0004 */
[----:B------:R-:W3:Y:S01]  /*0380*/  @P4 LDC.64 R24, c[0x0][0x3d0] ;  /* 0x0000f400ff184b82 */ /* 0x000ee20000000a00 */
[----:B------:R-:W-:-:S07]  /*0390*/  @P0 LOP3.LUT R69, R69, 0x20, RZ, 0xfc, !PT ;  /* 0x0000002045450812 */ /* 0x000fce00078efcff */
[----:B------:R-:W4:Y:S01]  /*03a0*/  @P4 LDC.64 R26, c[0x0][0x3e8] ;  /* 0x0000fa00ff1a4b82 */ /* 0x000f220000000a00 */
[C---:B-1----:R-:W-:Y:S01]  /*03b0*/  @P1 IMAD.WIDE.U32 R12, R69.reuse, 0x20, R8 ;  /* 0x00000020450c1825 */ /* 0x042fe200078e0008 */
[----:B------:R-:W-:Y:S03]  /*03c0*/  STL [R1+0x94], RZ ;  /* 0x000094ff01007387 */ /* 0x000fe60000100800 */
[C---:B0-----:R-:W-:Y:S01]  /*03d0*/  @P1 IMAD.WIDE.U32 R14, R69.reuse, 0x20, R10 ;  /* 0x00000020450e1825 */ /* 0x041fe200078e000a */
[----:B------:R-:W-:Y:S01]  /*03e0*/  @P1 IADD3 R69, PT, PT, R69, 0x20, RZ ;  /* 0x0000002045451810 */ /* 0x000fe20007ffe0ff */
[----:B------:R0:W5:Y:S04]  /*03f0*/  @P0 LDG.E.128 R28, desc[UR6][R4.64] ;  /* 0x00000006041c0981 */ /* 0x000168000c1e1d00 */
[C---:B------:R-:W-:Y:S01]  /*0400*/  @P2 IMAD.WIDE.U32 R16, R69.reuse, 0x20, R16 ;  /* 0x0000002045102825 */ /* 0x040fe200078e0010 */
[----:B------:R0:W5:Y:S03]  /*0410*/  @P1 LDG.E.128 R36, desc[UR6][R14.64] ;  /* 0x000000060e241981 */ /* 0x000166000c1e1d00 */
[C---:B------:R-:W-:Y:S01]  /*0420*/  @P2 IMAD.WIDE.U32 R18, R69.reuse, 0x20, R18 ;  /* 0x0000002045122825 */ /* 0x040fe200078e0012 */
[----:B------:R-:W-:Y:S01]  /*0430*/  @P2 IADD3 R69, PT, PT, R69, 0x20, RZ ;  /* 0x0000002045452810 */ /* 0x000fe20007ffe0ff */
[----:B------:R0:W5:Y:S04]  /*0440*/  @P1 LDG.E.128 R40, desc[UR6][R14.64+0x10] ;  /* 0x000010060e281981 */ /* 0x000168000c1e1d00 */
[C---:B------:R-:W-:Y:S01]  /*0450*/  @P3 IMAD.WIDE.U32 R20, R69.reuse, 0x20, R20 ;  /* 0x0000002045143825 */ /* 0x040fe200078e0014 */
[----:B------:R0:W5:Y:S03]  /*0460*/  @P2 LDG.E.128 R44, desc[UR6][R18.64] ;  /* 0x00000006122c2981 */ /* 0x000166000c1e1d00 */
[C---:B------:R-:W-:Y:S01]  /*0470*/  @P3 IMAD.WIDE.U32 R22, R69.reuse, 0x20, R22 ;  /* 0x0000002045163825 */ /* 0x040fe200078e0016 */
[----:B------:R-:W-:Y:S01]  /*0480*/  @P3 IADD3 R69, PT, PT, R69, 0x20, RZ ;  /* 0x0000002045453810 */ /* 0x000fe20007ffe0ff */
[----:B------:R0:W5:Y:S04]  /*0490*/  @P2 LDG.E.128 R48, desc[UR6][R18.64+0x10] ;  /* 0x0000100612302981 */ /* 0x000168000c1e1d00 */
[C---:B---3--:R-:W-:Y:S01]  /*04a0*/  @P4 IMAD.WIDE.U32 R8, R69.reuse, 0x20, R24 ;  /* 0x0000002045084825 */ /* 0x048fe200078e0018 */
[----:B------:R0:W5:Y:S03]  /*04b0*/  @P3 LDG.E.128 R52, desc[UR6][R22.64] ;  /* 0x0000000616343981 */ /* 0x000166000c1e1d00 */
[----:B----4-:R-:W-:Y:S01]  /*04c0*/  @P4 IMAD.WIDE.U32 R10, R69, 0x20, R26 ;  /* 0x00000020450a4825 */ /* 0x010fe200078e001a */
[----:B------:R0:W5:Y:S04]  /*04d0*/  @P3 LDG.E.128 R56, desc[UR6][R22.64+0x10] ;  /* 0x0000100616383981 */ /* 0x000168000c1e1d00 */
[----:B------:R0:W5:Y:S04]  /*04e0*/  @P4 LDG.E.128 R60, desc[UR6][R10.64] ;  /* 0x000000060a3c4981 */ /* 0x000168000c1e1d00 */
[----:B------:R0:W5:Y:S01]  /*04f0*/  @P4 LDG.E.128 R64, desc[UR6][R10.64+0x10] ;  /* 0x000010060a404981 */ /* 0x000162000c1e1d00 */
[----:B------:R-:W1:Y:S01]  /*0500*/  S2UR UR4, SR_CTAID.X ;  /* 0x00000000000479c3 */ /* 0x000e620000002500 */
[----:B------:R-:W-:-:S02]  /*0510*/  SHF.R.U32.HI R6, RZ, 0x5, R6 ;  /* 0x00000005ff067819 */ /* 0x000fc40000011606 */
[----:B------:R0:W5:Y:S04]  /*0520*/  @P0 LDG.E.128 R32, desc[UR6][R4.64+0x10] ;  /* 0x0000100604200981 */ /* 0x000168000c1e1d00 */
[----:B--2---:R-:W2:Y:S04]  /*0530*/  @P0 LDG.E.128 R108, desc[UR6][R2.64] ;  /* 0x00000006026c0981 */ /* 0x004ea8000c1e1d00 */
[----:B------:R-:W3:Y:S04]  /*0540*/  @P0 LDG.E.128 R104, desc[UR6][R2.64+0x10] ;  /* 0x0000100602680981 */ /* 0x000ee8000c1e1d00 */
        /* <DEDUP_REMOVED lines=8> */
[----:B-1----:R-:W-:-:S06]  /*05d0*/  USHF.L.U32 UR4, UR4, 0x2, URZ ;  /* 0x0000000204047899 */ /* 0x002fcc00080006ff */
[----:B------:R-:W-:Y:S01]  /*05e0*/  LOP3.LUT R6, R6, UR4, RZ, 0xfc, !PT ;  /* 0x0000000406067c12 */ /* 0x000fe2000f8efcff */
        /* <DEDUP_REMOVED lines=23> */
[----:B--2---:R1:W-:Y:S04]  /*0760*/  @P0 STL.64 [R1+0x138], R108 ;  /* 0x0001386c01000387 */ /* 0x0043e80000100a00 */
[----:B------:R2:W-:Y:S04]  /*0770*/  @P0 STL.64 [R1+0x140], R110 ;  /* 0x0001406e01000387 */ /* 0x0005e80000100a00 */
[----:B------:R-:W-:Y:S04]  /*0780*/  STL [R1+0x98], RZ ;  /* 0x000098ff01007387 */ /* 0x000fe80000100800 */
[----:B---3--:R-:W-:Y:S04]  /*0790*/  @P0 STL.64 [R1+0x128], R104 ;  /* 0x0001286801000387 */ /* 0x008fe80000100a00 */
[----:B------:R-:W-:Y:S04]  /*07a0*/  @P0 STL.64 [R1+0x130], R106 ;  /* 0x0001306a01000387 */ /* 0x000fe80000100a00 */
[----:B------:R-:W-:Y:S04]  /*07b0*/  STL [R1+0x9c], RZ ;  /* 0x00009cff01007387 */ /* 0x000fe80000100800 */
[----:B------:R-:W-:Y:S04]  /*07c0*/  STL [R1+0xa0], RZ ;  /* 0x0000a0ff01007387 */ /* 0x000fe80000100800 */
[----:B----4-:R-:W-:Y:S04]  /*07d0*/  @P1 STL.64 [R1+0x118], R100 ;  /* 0x0001186401001387 */ /* 0x010fe80000100a00 */
[----:B------:R-:W-:Y:S04]  /*07e0*/  @P1 STL.64 [R1+0x120], R102 ;  /* 0x0001206601001387 */ /* 0x000fe80000100a00 */
[----:B------:R-:W-:Y:S04]  /*07f0*/  @P1 STL.64 [R1+0x108], R96 ;  /* 0x0001086001001387 */ /* 0x000fe80000100a00 */
[----:B------:R-:W-:Y:S04]  /*0800*/  @P1 STL.64 [R1+0x110], R98 ;  /* 0x0001106201001387 */ /* 0x000fe80000100a00 */
[----:B------:R-:W-:Y:S04]  /*0810*/  STL [R1+0x84], RZ ;  /* 0x000084ff01007387 */ /* 0x000fe80000100800 */
[----:B------:R-:W-:Y:S04]  /*0820*/  STL [R1+0x88], RZ ;  /* 0x000088ff01007387 */ /* 0x000fe80000100800 */
[----:B------:R-:W-:Y:S04]  /*0830*/  @P2 STL.64 [R1+0xf8], R92 ;  /* 0x0000f85c01002387 */ /* 0x000fe80000100a00 */
        /* <DEDUP_REMOVED lines=11> */
[----:B------:R3:W-:Y:S04]  /*08f0*/  @P4 STL.64 [R1+0xb8], R76 ;  /* 0x0000b84c01004387 */ /* 0x0007e80000100a00 */
[----:B------:R4:W-:Y:S04]  /*0900*/  @P4 STL.64 [R1+0xc0], R78 ;  /* 0x0000c04e01004387 */ /* 0x0009e80000100a00 */
[----:B------:R0:W-:Y:S04]  /*0910*/  @P4 STL.64 [R1+0xa8], R72 ;  /* 0x0000a84801004387 */ /* 0x0001e80000100a00 */
        /* <DEDUP_REMOVED lines=27> */
[----:B------:R-:W-:-:S02]  /*0ad0*/  ISETP.GE.AND P0, PT, R6, UR5, PT ;  /* 0x0000000506007c0c */ /* 0x000fc4000bf06270 */
[----:B-1----:R-:W-:Y:S02]  /*0ae0*/  CS2R R108, SRZ ;  /* 0x00000000006c7805 */ /* 0x002fe4000001ff00 */
[----:B--2---:R-:W-:Y:S02]  /*0af0*/  CS2R R110, SRZ ;  /* 0x00000000006e7805 */ /* 0x004fe4000001ff00 */
[----:B---3--:R-:W-:Y:S02]  /*0b00*/  CS2R R76, SRZ ;  /* 0x00000000004c7805 */ /* 0x008fe4000001ff00 */
[----:B----4-:R-:W-:Y:S02]  /*0b10*/  CS2R R78, SRZ ;  /* 0x00000000004e7805 */ /* 0x010fe4000001ff00 */
        /* <DEDUP_REMOVED lines=14> */
[----:B0-----:R-:W-:Y:S02]  /*0c00*/  CS2R R72, SRZ ;  /* 0x0000000000487805 */ /* 0x001fe4000001ff00 */
[----:B------:R-:W-:Y:S01]  /*0c10*/  CS2R R74, SRZ ;  /* 0x00000000004a7805 */ /* 0x000fe2000001ff00 */
[----:B------:R-:W-:Y:S06]  /*0c20*/  @P0 BRA `(.L_x_5076) ;  /* 0x000000bc00100947 */ /* 0x000fec0003800000 */
        /* <DEDUP_REMOVED lines=78> */
.L_x_5204:
        /* <DEDUP_REMOVED lines=44> */
[----:B------:R-:W2:Y:S07]  /*13d0*/  LDL.LU R252, [R1+0x9c] ;  /* 0x00009c0001fc7983 */ /* 0x000eae0000300800 */
[----:B------:R-:W3:Y:S01]  /*13e0*/  LDC.64 R184, c[0x0][0x428] ;  /* 0x00010a00ffb87b82 */ /* 0x000ee20000000a00 */
[----:B------:R-:W-:Y:S01]  /*13f0*/  ISETP.NE.U32.AND P0, PT, RZ, UR10, PT ;  /* 0x0000000aff007c0c */ /* 0x000fe2000bf05070 */
[----:B------:R-:W4:Y:S04]  /*1400*/  LDL R249, [R1+0x140] ;  /* 0x0001400001f97983 */ /* 0x000f280000100800 */
[----:B------:R-:W4:Y:S04]  /*1410*/  LDL R250, [R1+0x128] ;  /* 0x0001280001fa7983 */ /* 0x000f280000100800 */
[----:B------:R-:W4:Y:S01]  /*1420*/  LDL R251, [R1+0x130] ;  /* 0x0001300001fb7983 */ /* 0x000f220000100800 */
[----:B-1----:R-:W-:-:S06]  /*1430*/  IMAD.WIDE.U32 R180, R2, 0x10, R180 ;  /* 0x0000001002b47825 */ /* 0x002fcc00078e00b4 */
[----:B------:R-:W2:Y:S01]  /*1440*/  LDG.E.128 R180, desc[UR6][R180.64] ;  /* 0x00000006b4b47981 */ /* 0x000ea2000c1e1d00 */
[----:B---3--:R-:W-:-:S06]  /*1450*/  IMAD.WIDE.U32 R184, R188, 0x10, R184 ;  /* 0x00000010bcb87825 */ /* 0x008fcc00078e00b8 */
[----:B------:R-:W3:Y:S01]  /*1460*/  LDG.E.128 R184, desc[UR6][R184.64] ;  /* 0x00000006b8b87981 */ /* 0x000ee2000c1e1d00 */
[----:B------:R-:W-:-:S13]  /*1470*/  ISETP.NE.AND.EX P0, PT, RZ, UR11, PT, P0 ;  /* 0x0000000bff007c0c */ /* 0x000fda000bf05300 */
[----:B------:R-:W1:Y:S02]  /*1480*/  @P0 LDC.64 R198, c[0x0][0x438] ;  /* 0x00010e00ffc60b82 */ /* 0x000e640000000a00 */
[----:B-1----:R-:W-:-:S05]  /*1490*/  @P0 IMAD.WIDE.U32 R198, R2, 0x10, R198 ;  /* 0x0000001002c60825 */ /* 0x002fca00078e00c6 */
[----:B------:R2:W5:Y:S02]  /*14a0*/  @P0 LDG.E.128 R152, desc[UR6][R198.64] ;  /* 0x00000006c6980981 */ /* 0x000564000c1e1d00 */
[C---:B--2---:R-:W-:Y:S02]  /*14b0*/  PRMT R199, R180.reuse, 0x7632, R199 ;  /* 0x00007632b4c77816 */ /* 0x044fe400000000c7 */
[----:B------:R-:W-:Y:S02]  /*14c0*/  SHF.L.U32 R180, R180, 0x10, RZ ;  /* 0x00000010b4b47819 */ /* 0x000fe400000006ff */
[----:B------:R-:W-:Y:S02]  /*14d0*/  SHF.L.U32 R201, R181, 0x10, RZ ;  /* 0x00000010b5c97819 */ /* 0x000fe400000006ff */
[----:B------:R-:W-:Y:S01]  /*14e0*/  PRMT R202, R182, 0x7632, R202 ;  /* 0x00007632b6ca7816 */ /* 0x000fe200000000ca */
[----:B------:R-:W-:Y:S01]  /*14f0*/  FADD.FTZ R204, -R3, R180 ;  /* 0x000000b403cc7221 */ /* 0x000fe20000010100 */
[----:B------:R-:W-:-:S02]  /*1500*/  PRMT R205, R183, 0x7632, R205 ;  /* 0x00007632b7cd7816 */ /* 0x000fc400000000cd */
[----:B------:R-:W-:Y:S02]  /*1510*/  PRMT R0, R181, 0x7632, R0 ;  /* 0x00007632b5007816 */ /* 0x000fe40000000000 */
[----:B------:R-:W-:Y:S02]  /*1520*/  SHF.L.U32 R183, R183, 0x10, RZ ;  /* 0x00000010b7b77819 */ /* 0x000fe400000006ff */
[----:B------:R-:W-:Y:S02]  /*1530*/  SHF.L.U32 R181, R182, 0x10, RZ ;  /* 0x00000010b6b57819 */ /* 0x000fe400000006ff */
[C---:B---3--:R-:W-:Y:S02]  /*1540*/  PRMT R206, R184.reuse, 0x7632, R206 ;  /* 0x00007632b8ce7816 */ /* 0x048fe400000000ce */
[----:B------:R-:W-:Y:S02]  /*1550*/  SHF.L.U32 R200, R184, 0x10, RZ ;  /* 0x00000010b8c87819 */ /* 0x000fe400000006ff */
[----:B------:R-:W-:-:S02]  /*1560*/  PRMT R247, R186, 0x7632, R247 ;  /* 0x00007632baf77816 */ /* 0x000fc400000000f7 */
[----:B------:R-:W-:Y:S01]  /*1570*/  SHF.L.U32 R182, R186, 0x10, RZ ;  /* 0x00000010bab67819 */ /* 0x000fe200000006ff */
[----:B------:R-:W-:Y:S01]  /*1580*/  FADD.FTZ R186, -R3, R201 ;  /* 0x000000c903ba7221 */ /* 0x000fe20000010100 */
[C---:B------:R-:W-:Y:S01]  /*1590*/  PRMT R207, R185.reuse, 0x7632, R207 ;  /* 0x00007632b9cf7816 */ /* 0x040fe200000000cf */
[----:B------:R-:W2:Y:S01]  /*15a0*/  LDL.LU R201, [R1+0x8c] ;  /* 0x00008c0001c97983 */ /* 0x000ea20000300800 */
[----:B------:R-:W-:Y:S02]  /*15b0*/  SHF.L.U32 R184, R185, 0x10, RZ ;  /* 0x00000010b9b87819 */ /* 0x000fe400000006ff */
[C---:B------:R-:W-:Y:S02]  /*15c0*/  PRMT R248, R187.reuse, 0x7632, R248 ;  /* 0x00007632bbf87816 */ /* 0x040fe400000000f8 */
[----:B------:R-:W-:Y:S02]  /*15d0*/  SHF.L.U32 R198, R187, 0x10, RZ ;  /* 0x00000010bbc67819 */ /* 0x000fe400000006ff */
[----:B------:R-:W-:Y:S01]  /*15e0*/  SHF.L.U32 R187, R199, 0x10, RZ ;  /* 0x00000010c7bb7819 */ /* 0x000fe200000006ff */
[----:B------:R-:W-:Y:S01]  /*15f0*/  FADD.FTZ R199, -R3, R183 ;  /* 0x000000b703c77221 */ /* 0x000fe20000010100 */
[----:B------:R-:W-:Y:S01]  /*1600*/  SHF.L.U32 R180, R0, 0x10, RZ ;  /* 0x0000001000b47819 */ /* 0x000fe200000006ff */
[----:B-----5:R-:W-:Y:S01]  /*1610*/  FMUL.FTZ R0, R4, R204 ;  /* 0x000000cc04007220 */ /* 0x020fe20000410000 */
[----:B------:R-:W-:-:S02]  /*1620*/  SHF.L.U32 R185, R202, 0x10, RZ ;  /* 0x00000010cab97819 */ /* 0x000fc400000006ff */
[----:B------:R-:W3:Y:S01]  /*1630*/  LDL.LU R202, [R1+0x84] ;  /* 0x0000840001ca7983 */ /* 0x000ee20000300800 */
[----:B------:R-:W-:-:S03]  /*1640*/  SHF.L.U32 R183, R205, 0x10, RZ ;  /* 0x00000010cdb77819 */ /* 0x000fc600000006ff */
[----:B------:R-:W4:Y:S04]  /*1650*/  LDL R204, [R1+0x138] ;  /* 0x0001380001cc7983 */ /* 0x000f280000100800 */
[----:B------:R-:W2:Y:S01]  /*1660*/  LDL.LU R205, [R1+0x94] ;  /* 0x0000940001cd7983 */ /* 0x000ea20000300800 */
[----:B------:R-:W-:-:S04]  /*1670*/  FADD.FTZ R203, -R3, R181 ;  /* 0x000000b503cb7221 */ /* 0x000fc80000010100 */
[----:B------:R-:W-:Y:S01]  /*1680*/  FMUL.FTZ R203, R4, R203 ;  /* 0x000000cb04cb7220 */ /* 0x000fe20000410000 */
[----:B------:R-:W-:Y:S01]  /*1690*/  FADD.FTZ R76, R76, R200 ;  /* 0x000000c84c4c7221 */ /* 0x000fe20000010000 */
[----:B------:R-:W-:Y:S01]  /*16a0*/  SHF.L.U32 R181, R206, 0x10, RZ ;  /* 0x00000010ceb57819 */ /* 0x000fe200000006ff */
[----:B--2---:R-:W-:-:S05]  /*16b0*/  FFMA.FTZ R205, R0, R200, R205 ;  /* 0x000000c800cd7223 */ /* 0x004fca00000100cd */
[----:B------:R4:W-:Y:S02]  /*16c0*/  STL [R1+0x94], R205 ;  /* 0x000094cd01007387 */ /* 0x0009e40000100800 */
[----:B----4-:R-:W-:Y:S01]  /*16d0*/  FMUL.FTZ R205, R204, R200 ;  /* 0x000000c8cccd7220 */ /* 0x010fe20000410000 */
[----:B------:R-:W-:-:S04]  /*16e0*/  FMUL.FTZ R204, R4, R186 ;  /* 0x000000ba04cc7220 */ /* 0x000fc80000410000 */
[----:B------:R-:W-:Y:S01]  /*16f0*/  FFMA.FTZ R252, R204, R184, R252 ;  /* 0x000000b8ccfc7223 */ /* 0x000fe200000100fc */
[----:B---3--:R-:W-:-:S04]  /*1700*/  FFMA.FTZ R202, R203, R182, R202 ;  /* 0x000000b6cbca7223 */ /* 0x008fc800000100ca */
[----:B------:R1:W-:Y:S02]  /*1710*/  STL [R1+0x9c], R252 ;  /* 0x00009cfc01007387 */ /* 0x0003e40000100800 */
[----:B-1----:R-:W-:Y:S02]  /*1720*/  FMUL.FTZ R252, R249, R184 ;  /* 0x000000b8f9fc7220 */ /* 0x002fe40000410000 */
[----:B------:R-:W2:Y:S04]  /*1730*/  LDL.LU R249, [R1+0x98] ;  /* 0x0000980001f97983 */ /* 0x000ea80000300800 */
[----:B------:R-:W3:Y:S04]  /*1740*/  LDL R200, [R1+0x13c] ;  /* 0x00013c0001c87983 */ /* 0x000ee80000100800 */
[----:B------:R1:W-:Y:S04]  /*1750*/  STL [R1+0x84], R202 ;  /* 0x000084ca01007387 */ /* 0x0003e80000100800 */
[----:B------:R-:W4:Y:S01]  /*1760*/  LDL.LU R206, [R1+0xa0] ;  /* 0x0000a00001ce7983 */ /* 0x000f220000300800 */
[----:B-1----:R-:W-:Y:S01]  /*1770*/  FMUL.FTZ R202, R4, R199 ;  /* 0x000000c704ca7220 */ /* 0x002fe20000410000 */
[----:B------:R-:W-:-:S02]  /*1780*/  FADD.FTZ R187, -R3, R187 ;  /* 0x000000bb03bb7221 */ /* 0x000fc40000010100 */
[----:B------:R-:W4:Y:S01]  /*1790*/  LDL R199, [R1+0x144] ;  /* 0x0001440001c77983 */ /* 0x000f220000100800 */
[----:B------:R-:W-:Y:S01]  /*17a0*/  FFMA.FTZ R201, R202, R198, R201 ;  /* 0x000000c6cac97223 */ /* 0x000fe200000100c9 */
[----:B------:R-:W-:Y:S01]  /*17b0*/  FADD.FTZ R180, -R3, R180 ;  /* 0x000000b403b47221 */ /* 0x000fe20000010100 */
[----:B------:R-:W-:-:S03]  /*17c0*/  SHF.L.U32 R186, R207, 0x10, RZ ;  /* 0x00000010cfba7819 */ /* 0x000fc600000006ff */
[----:B------:R1:W-:Y:S01]  /*17d0*/  STL [R1+0x8c], R201 ;  /* 0x00008cc901007387 */ /* 0x0003e20000100800 */
[----:B------:R-:W-:Y:S01]  /*17e0*/  FADD.FTZ R78, R78, R184 ;  /* 0x000000b84e4e7221 */ /* 0x000fe20000010000 */
[----:B------:R-:W-:Y:S02]  /*17f0*/  SHF.L.U32 R184, R247, 0x10, RZ ;  /* 0x00000010f7b87819 */ /* 0x000fe400000006ff */
[----:B------:R-:W4:Y:S01]  /*1800*/  LDL.LU R247, [R1+0x88] ;  /* 0x0000880001f77983 */ /* 0x000f220000300800 */
[----:B------:R-:W-:-:S03]  /*1810*/  FADD.FTZ R77, R77, R181 ;  /* 0x000000b54d4d7221 */ /* 0x000fc60000010000 */
[----:B------:R-:W4:Y:S01]  /*1820*/  LDL R207, [R1+0x12c] ;  /* 0x00012c0001cf7983 */ /* 0x000f220000100800 */
[----:B-1----:R-:W-:-:S04]  /*1830*/  FMUL.FTZ R201, R4, R187 ;  /* 0x000000bb04c97220 */ /* 0x002fc80000410000 */
[-C--:B--2---:R-:W-:Y:S01]  /*1840*/  FFMA.FTZ R249, R201, R181.reuse, R249 ;  /* 0x000000b5c9f97223 */ /* 0x084fe200000100f9 */
[----:B---3--:R-:W-:Y:S01]  /*1850*/  FMUL.FTZ R187, R200, R181 ;  /* 0x000000b5c8bb7220 */ /* 0x008fe20000410000 */
[----:B------:R-:W-:Y:S01]  /*1860*/  FMUL.FTZ R200, R4, R180 ;  /* 0x000000b404c87220 */ /* 0x000fe20000410000 */
[----:B------:R-:W-:Y:S02]  /*1870*/  FADD.FTZ R181, RZ, R205 ;  /* 0x000000cdffb57221 */ /* 0x000fe40000010000 */
[----:B------:R-:W-:Y:S01]  /*1880*/  STL [R1+0x98], R249 ;  /* 0x000098f901007387 */ /* 0x000fe20000100800 */
[----:B------:R-:W-:Y:S01]  /*1890*/  FFMA.FTZ R180, R0, R205, RZ ;  /* 0x000000cd00b47223 */ /* 0x000fe200000100ff */
[----:B----4-:R-:W-:Y:S02]  /*18a0*/  FFMA.FTZ R206, R200, R186, R206 ;  /* 0x000000bac8ce7223 */ /* 0x010fe400000100ce */
[----:B------:R-:W-:Y:S01]  /*18b0*/  STL [R1], R187 ;  /* 0x000000bb01007387 */ /* 0x000fe20000100800 */
[----:B------:R-:W-:Y:S01]  /*18c0*/  FADD.FTZ R181, R181, R187 ;  /* 0x000000bbb5b57221 */ /* 0x000fe20000010000 */
[----:B------:R-:W-:-:S02]  /*18d0*/  FFMA.FTZ R180, R201, R187, R180 ;  /* 0x000000bbc9b47223 */ /* 0x000fc400000100b4 */
[----:B------:R1:W-:Y:S04]  /*18e0*/  STL [R1+0xa0], R206 ;  /* 0x0000a0ce01007387 */ /* 0x0003e80000100800 */
[----:B-1----:R-:W2:Y:S04]  /*18f0*/  LDL.LU R206, [R1+0x90] ;  /* 0x0000900001ce7983 */ /* 0x002ea80000300800 */
[----:B------:R-:W3:Y:S01]  /*1900*/  LDL R187, [R1+0x134] ;  /* 0x0001340001bb7983 */ /* 0x000ee20000100800 */
[----:B------:R-:W-:Y:S01]  /*1910*/  FADD.FTZ R80, R80, R182 ;  /* 0x000000b650507221 */ /* 0x000fe20000010000 */
[----:B------:R-:W-:Y:S01]  /*1920*/  FMUL.FTZ R250, R250, R182 ;  /* 0x000000b6fafa7220 */ /* 0x000fe20000410000 */
[----:B------:R-:W-:Y:S01]  /*1930*/  SHF.L.U32 R182, R248, 0x10, RZ ;  /* 0x00000010f8b67819 */ /* 0x000fe200000006ff */
[----:B------:R-:W-:Y:S01]  /*1940*/  FMUL.FTZ R248, R251, R198 ;  /* 0x000000c6fbf87220 */ /* 0x000fe20000410000 */
[----:B------:R-:W-:Y:S01]  /*1950*/  FMUL.FTZ R251, R199, R186 ;  /* 0x000000bac7fb7220 */ /* 0x000fe20000410000 */
[----:B------:R-:W-:Y:S01]  /*1960*/  FADD.FTZ R181, R181, R252 ;  /* 0x000000fcb5b57221 */ /* 0x000fe20000010000 */
[----:B------:R-:W-:Y:S01]  /*1970*/  FFMA.FTZ R180, R204, R252, R180 ;  /* 0x000000fcccb47223 */ /* 0x000fe200000100b4 */
[----:B------:R-:W-:-:S02]  /*1980*/  FADD.FTZ R185, -R3, R185 ;  /* 0x000000b903b97221 */ /* 0x000fc40000010100 */
[----:B------:R-:W-:Y:S01]  /*1990*/  FADD.FTZ R181, R181, R251 ;  /* 0x000000fbb5b57221 */ /* 0x000fe20000010000 */
[----:B------:R-:W-:Y:S01]  /*19a0*/  FFMA.FTZ R180, R200, R251, R180 ;  /* 0x000000fbc8b47223 */ /* 0x000fe200000100b4 */
[----:B------:R-:W-:Y:S01]  /*19b0*/  FADD.FTZ R183, -R3, R183 ;  /* 0x000000b703b77221 */ /* 0x000fe20000010100 */
[----:B------:R-:W-:Y:S01]  /*19c0*/  FMUL.FTZ R199, R4, R185 ;  /* 0x000000b904c77220 */ /* 0x000fe20000410000 */
[----:B------:R-:W-:Y:S01]  /*19d0*/  FMUL.FTZ R249, R207, R184 ;  /* 0x000000b8cff97220 */ /* 0x000fe20000410000 */
[----:B------:R-:W-:Y:S01]  /*19e0*/  FADD.FTZ R181, R181, R250 ;  /* 0x000000fab5b57221 */ /* 0x000fe20000010000 */
[----:B------:R-:W-:Y:S01]  /*19f0*/  FFMA.FTZ R180, R203, R250, R180 ;  /* 0x000000facbb47223 */ /* 0x000fe200000100b4 */
[----:B------:R-:W-:Y:S01]  /*1a00*/  FADD.FTZ R82, R82, R198 ;  /* 0x000000c652527221 */ /* 0x000fe20000010000 */
[----:B------:R-:W-:Y:S01]  /*1a10*/  FFMA.FTZ R247, R199, R184, R247 ;  /* 0x000000b8c7f77223 */ /* 0x000fe200000100f7 */
[----:B------:R-:W-:Y:S01]  /*1a20*/  FMUL.FTZ R198, R4, R183 ;  /* 0x000000b704c67220 */ /* 0x000fe20000410000 */
[----:B------:R-:W-:Y:S01]  /*1a30*/  FADD.FTZ R181, R181, R249 ;  /* 0x000000f9b5b57221 */ /* 0x000fe20000010000 */
[----:B------:R-:W-:-:S02]  /*1a40*/  FFMA.FTZ R180, R199, R249, R180 ;  /* 0x000000f9c7b47223 */ /* 0x000fc400000100b4 */
[----:B------:R3:W-:Y:S01]  /*1a50*/  STL [R1+0x88], R247 ;  /* 0x000088f701007387 */ /* 0x0007e20000100800 */
[----:B------:R-:W-:Y:S01]  /*1a60*/  FADD.FTZ R181, R181, R248 ;  /* 0x000000f8b5b57221 */ /* 0x000fe20000010000 */
[----:B------:R-:W-:Y:S01]  /*1a70*/  FFMA.FTZ R180, R202, R248, R180 ;  /* 0x000000f8cab47223 */ /* 0x000fe200000100b4 */
[----:B------:R-:W-:Y:S01]  /*1a80*/  FADD.FTZ R79, R79, R186 ;  /* 0x000000ba4f4f7221 */ /* 0x000fe20000010000 */
[----:B------:R-:W-:Y:S01]  /*1a90*/  FADD.FTZ R81, R81, R184 ;  /* 0x000000b851517221 */ /* 0x000fe20000010000 */
[----:B------:R-:W-:Y:S01]  /*1aa0*/  FADD.FTZ R83, R83, R182 ;  /* 0x000000b653537221 */ /* 0x000fe20000010000 */
[----:B------:R-:W-:Y:S02]  /*1ab0*/  IADD3 R188, PT, PT, R188, 0x20, RZ ;  /* 0x00000020bcbc7810 */ /* 0x000fe40007ffe0ff */
[----:B------:R-:W-:Y:S01]  /*1ac0*/  IADD3 R2, PT, PT, R2, 0x20, RZ ;  /* 0x0000002002027810 */ /* 0x000fe20007ffe0ff */
[-C--:B--2---:R-:W-:Y:S01]  /*1ad0*/  FFMA.FTZ R206, R198, R182.reuse, R206 ;  /* 0x000000b6c6ce7223 */ /* 0x084fe200000100ce */
[----:B---3--:R-:W-:-:S04]  /*1ae0*/  FMUL.FTZ R247, R187, R182 ;  /* 0x000000b6bbf77220 */ /* 0x008fc80000410000 */
[----:B------:R1:W-:Y:S01]  /*1af0*/  STL [R1+0x90], R206 ;  /* 0x000090ce01007387 */ /* 0x0003e20000100800 */
[----:B------:R-:W-:Y:S01]  /*1b00*/  FADD.FTZ R207, R181, R247 ;  /* 0x000000f7b5cf7221 */ /* 0x000fe20000010000 */
[----:B-1----:R-:W-:-:S07]  /*1b10*/  FFMA.FTZ R206, R198, R247, R180 ;  /* 0x000000f7c6ce7223 */ /* 0x002fce00000100b4 */
.L_x_5080:
[----:B------:R-:W-:Y:S05]  /*1b20*/  BSYNC.RECONVERGENT B2 ;  /* 0x0000000000027941 */ /* 0x000fea0003800200 */
.L_x_5079:
[----:B------:R-:W-:Y:S04]  /*1b30*/  BSSY.RECONVERGENT B2, `(.L_x_5081) ;  /* 0x0000077000027945 */ /* 0x000fe80003800200 */
[----:B------:R-:W-:Y:S05]  /*1b40*/  @!P5 BRA `(.L_x_5082) ;  /* 0x0000000400d4d947 */ /* 0x000fea0003800000 */
[----:B------:R-:W1:Y:S01]  /*1b50*/  LDC.64 R180, c[0x0][0x3a8] ;  /* 0x0000ea00ffb47b82 */ /* 0x000e620000000a00 */
[----:B------:R-:W2:Y:S07]  /*1b60*/  LDL R246, [R1+0x118] ;  /* 0x0001180001f67983 */ /* 0x000eae0000100800 */
[----:B------:R-:W3:Y:S01]  /*1b70*/  LDC.64 R184, c[0x0][0x428] ;  /* 0x00010a00ffb87b82 */ /* 0x000ee20000000a00 */
[----:B------:R-:W-:Y:S01]  /*1b80*/  ISETP.NE.U32.AND P0, PT, RZ, UR10, PT ;  /* 0x0000000aff007c0c */ /* 0x000fe2000bf05070 */
[----:B------:R-:W4:Y:S01]  /*1b90*/  LDL.LU R244, [R1+0x7c] ;  /* 0x00007c0001f47983 */ /* 0x000f220000300800 */
[----:B-1----:R-:W-:-:S04]  /*1ba0*/  IMAD.WIDE.U32 R180, R2, 0x10, R180 ;  /* 0x0000001002b47825 */ /* 0x002fc800078e00b4 */
[----:B---3--:R-:W-:Y:S02]  /*1bb0*/  IMAD.WIDE.U32 R184, R188, 0x10, R184 ;  /* 0x00000010bcb87825 */ /* 0x008fe400078e00b8 */
[----:B------:R-:W3:Y:S01]  /*1bc0*/  LDG.E.128 R180, desc[UR6][R180.64] ;  /* 0x00000006b4b47981 */ /* 0x000ee2000c1e1d00 */
[----:B------:R-:W-:-:S03]  /*1bd0*/  ISETP.NE.AND.EX P0, PT, RZ, UR11, PT, P0 ;  /* 0x0000000bff007c0c */ /* 0x000fc6000bf05300 */
[----:B------:R-:W2:Y:S04]  /*1be0*/  LDL R245, [R1+0x120] ;  /* 0x0001200001f57983 */ /* 0x000ea80000100800 */
[----:B------:R-:W4:Y:S06]  /*1bf0*/  LDG.E.128 R184, desc[UR6][R184.64] ;  /* 0x00000006b8b87981 */ /* 0x000f2c000c1e1d00 */
[----:B------:R-:W1:Y:S02]  /*1c00*/  @P0 LDC.64 R190, c[0x0][0x438] ;  /* 0x00010e00ffbe0b82 */ /* 0x000e640000000a00 */
[----:B-1----:R-:W-:-:S05]  /*1c10*/  @P0 IMAD.WIDE.U32 R190, R2, 0x10, R190 ;  /* 0x0000001002be0825 */ /* 0x002fca00078e00be */
[----:B------:R1:W5:Y:S01]  /*1c20*/  @P0 LDG.E.128 R156, desc[UR6][R190.64] ;  /* 0x00000006be9c0981 */ /* 0x000362000c1e1d00 */
[C---:B---3--:R-:W-:Y:S02]  /*1c30*/  SHF.L.U32 R192, R180.reuse, 0x10, RZ ;  /* 0x00000010b4c07819 */ /* 0x048fe400000006ff */
[----:B-1----:R-:W-:Y:S02]  /*1c40*/  PRMT R190, R180, 0x7632, R190 ;  /* 0x00007632b4be7816 */ /* 0x002fe400000000be */
[C---:B----4-:R-:W-:Y:S02]  /*1c50*/  PRMT R242, R186.reuse, 0x7632, R242 ;  /* 0x00007632baf27816 */ /* 0x050fe400000000f2 */
[----:B------:R-:W-:Y:S02]  /*1c60*/  SHF.L.U32 R180, R186, 0x10, RZ ;  /* 0x00000010bab47819 */ /* 0x000fe400000006ff */
[C---:B------:R-:W-:Y:S02]  /*1c70*/  PRMT R243, R187.reuse, 0x7632, R243 ;  /* 0x00007632bbf37816 */ /* 0x040fe400000000f3 */
[----:B------:R-:W-:Y:S01]  /*1c80*/  SHF.L.U32 R186, R187, 0x10, RZ ;  /* 0x00000010bbba7819 */ /* 0x000fe200000006ff */
[----:B------:R-:W-:-:S02]  /*1c90*/  FADD.FTZ R187, -R3, R192 ;  /* 0x000000c003bb7221 */ /* 0x000fc40000010100 */
[----:B------:R-:W3:Y:S01]  /*1ca0*/  LDL.LU R192, [R1+0x74] ;  /* 0x0000740001c07983 */ /* 0x000ee20000300800 */
[----:B------:R-:W-:Y:S02]  /*1cb0*/  SHF.L.U32 R193, R181, 0x10, RZ ;  /* 0x00000010b5c17819 */ /* 0x000fe400000006ff */
[----:B------:R-:W-:Y:S02]  /*1cc0*/  SHF.L.U32 R194, R183, 0x10, RZ ;  /* 0x00000010b7c27819 */ /* 0x000fe400000006ff */
[----:B------:R-:W-:Y:S02]  /*1cd0*/  PRMT R195, R181, 0x7632, R195 ;  /* 0x00007632b5c37816 */ /* 0x000fe400000000c3 */
[C---:B------:R-:W-:Y:S02]  /*1ce0*/  SHF.L.U32 R191, R182.reuse, 0x10, RZ ;  /* 0x00000010b6bf7819 */ /* 0x040fe400000006ff */
[----:B------:R-:W-:Y:S01]  /*1cf0*/  PRMT R239, R183, 0x7632, R239 ;  /* 0x00007632b7ef7816 */ /* 0x000fe200000000ef */
[----:B------:R-:W-:Y:S01]  /*1d00*/  FADD.FTZ R193, -R3, R193 ;  /* 0x000000c103c17221 */ /* 0x000fe20000010100 */
[----:B------:R-:W-:-:S02]  /*1d10*/  PRMT R196, R182, 0x7632, R196 ;  /* 0x00007632b6c47816 */ /* 0x000fc400000000c4 */
[----:B------:R-:W-:Y:S02]  /*1d20*/  PRMT R240, R184, 0x7632, R240 ;  /* 0x00007632b8f07816 */ /* 0x000fe400000000f0 */
[C---:B------:R-:W-:Y:S02]  /*1d30*/  PRMT R241, R185.reuse, 0x7632, R241 ;  /* 0x00007632b9f17816 */ /* 0x040fe400000000f1 */
[----:B------:R-:W-:Y:S02]  /*1d40*/  SHF.L.U32 R182, R185, 0x10, RZ ;  /* 0x00000010b9b67819 */ /* 0x000fe400000006ff */
[----:B------:R-:W-:Y:S01]  /*1d50*/  SHF.L.U32 R181, R190, 0x10, RZ ;  /* 0x00000010beb57819 */ /* 0x000fe200000006ff */
[----:B------:R-:W-:Y:S01]  /*1d60*/  FADD.FTZ R190, -R3, R194 ;  /* 0x000000c203be7221 */ /* 0x000fe20000010100 */
[----:B------:R-:W-:Y:S01]  /*1d70*/  SHF.L.U32 R185, R195, 0x10, RZ ;  /* 0x00000010c3b97819 */ /* 0x000fe200000006ff */
[----:B------:R-:W-:Y:S01]  /*1d80*/  FADD.FTZ R195, -R3, R191 ;  /* 0x000000bf03c37221 */ /* 0x000fe20000010100 */
[----:B------:R-:W4:Y:S01]  /*1d90*/  LDL R194, [R1+0x108] ;  /* 0x0001080001c27983 */ /* 0x000f220000100800 */
[----:B-----5:R-:W-:Y:S01]  /*1da0*/  FMUL.FTZ R197, R4, R187 ;  /* 0x000000bb04c57220 */ /* 0x020fe20000410000 */
[----:B------:R-:W-:-:S02]  /*1db0*/  SHF.L.U32 R191, R239, 0x10, RZ ;  /* 0x00000010efbf7819 */ /* 0x000fc400000006ff */
[----:B------:R-:W-:Y:S01]  /*1dc0*/  SHF.L.U32 R183, R196, 0x10, RZ ;  /* 0x00000010c4b77819 */ /* 0x000fe200000006ff */
[----:B------:R-:W4:Y:S01]  /*1dd0*/  LDL R239, [R1+0x110] ;  /* 0x0001100001ef7983 */ /* 0x000f220000100800 */
[----:B------:R-:W-:Y:S01]  /*1de0*/  SHF.L.U32 R187, R240, 0x10, RZ ;  /* 0x00000010f0bb7819 */ /* 0x000fe200000006ff */
[----:B------:R-:W-:Y:S02]  /*1df0*/  FMUL.FTZ R196, R4, R193 ;  /* 0x000000c104c47220 */ /* 0x000fe40000410000 */
[----:B------:R-:W4:Y:S04]  /*1e00*/  LDL.LU R240, [R1+0x6c] ;  /* 0x00006c0001f07983 */ /* 0x000f280000300800 */
[----:B------:R-:W4:Y:S01]  /*1e10*/  LDL.LU R193, [R1+0x64] ;  /* 0x0000640001c17983 */ /* 0x000f220000300800 */
[----:B------:R-:W-:Y:S01]  /*1e20*/  SHF.L.U32 R184, R184, 0x10, RZ ;  /* 0x00000010b8b87819 */ /* 0x000fe200000006ff */
[----:B------:R-:W-:-:S04]  /*1e30*/  FFMA.FTZ R244, R196, R182, R244 ;  /* 0x000000b6c4f47223 */ /* 0x000fc800000100f4 */
[----:B---3--:R-:W-:-:S05]  /*1e40*/  FFMA.FTZ R192, R197, R184, R192 ;  /* 0x000000b8c5c07223 */ /* 0x008fca00000100c0 */
[----:B------:R-:W-:Y:S04]  /*1e50*/  STL [R1+0x74], R192 ;  /* 0x000074c001007387 */ /* 0x000fe80000100800 */
[----:B------:R2:W-:Y:S02]  /*1e60*/  STL [R1+0x7c], R244 ;  /* 0x00007cf401007387 */ /* 0x0005e40000100800 */
[----:B--2---:R-:W-:Y:S02]  /*1e70*/  FMUL.FTZ R244, R245, R182 ;  /* 0x000000b6f5f47220 */ /* 0x004fe40000410000 */
[----:B------:R-:W2:Y:S04]  /*1e80*/  LDL.LU R245, [R1+0x78] ;  /* 0x0000780001f57983 */ /* 0x000ea80000300800 */
[----:B------:R-:W3:Y:S01]  /*1e90*/  LDL R192, [R1+0x11c] ;  /* 0x00011c0001c07983 */ /* 0x000ee20000100800 */
[----:B------:R-:W-:Y:S01]  /*1ea0*/  FADD.FTZ R86, R86, R182 ;  /* 0x000000b656567221 */ /* 0x000fe20000010000 */
[----:B------:R-:W-:Y:S01]  /*1eb0*/  SHF.L.U32 R182, R242, 0x10, RZ ;  /* 0x00000010f2b67819 */ /* 0x000fe200000006ff */
[----:B------:R-:W-:Y:S01]  /*1ec0*/  FMUL.FTZ R195, R4, R195 ;  /* 0x000000c304c37220 */ /* 0x000fe20000410000 */
[----:B----4-:R-:W-:Y:S01]  /*1ed0*/  FMUL.FTZ R242, R194, R180 ;  /* 0x000000b4c2f27220 */ /* 0x010fe20000410000 */
[----:B------:R-:W-:-:S04]  /*1ee0*/  FMUL.FTZ R194, R4, R190 ;  /* 0x000000be04c27220 */ /* 0x000fc80000410000 */
[----:B------:R-:W-:Y:S01]  /*1ef0*/  FFMA.FTZ R240, R194, R186, R240 ;  /* 0x000000bac2f07223 */ /* 0x000fe200000100f0 */
[----:B------:R-:W-:Y:S01]  /*1f00*/  FFMA.FTZ R193, R195, R180, R193 ;  /* 0x000000b4c3c17223 */ /* 0x000fe200000100c1 */
[----:B------:R-:W-:Y:S01]  /*1f10*/  FADD.FTZ R88, R88, R180 ;  /* 0x000000b458587221 */ /* 0x000fe20000010000 */
[----:B------:R-:W-:-:S03]  /*1f20*/  SHF.L.U32 R180, R243, 0x10, RZ ;  /* 0x00000010f3b47819 */ /* 0x000fc600000006ff */
[----:B------:R1:W-:Y:S04]  /*1f30*/  STL [R1+0x64], R193 ;  /* 0x000064c101007387 */ /* 0x0003e80000100800 */
[----:B------:R4:W-:Y:S04]  /*1f40*/  STL [R1+0x6c], R240 ;  /* 0x00006cf001007387 */ /* 0x0009e80000100800 */
[----:B------:R-:W3:Y:S01]  /*1f50*/  LDL.LU R243, [R1+0x80] ;  /* 0x0000800001f37983 */ /* 0x000ee20000300800 */
[----:B------:R-:W-:Y:S01]  /*1f60*/  FADD.FTZ R84, R84, R184 ;  /* 0x000000b854547221 */ /* 0x000fe20000010000 */
[----:B------:R-:W-:Y:S01]  /*1f70*/  FMUL.FTZ R246, R246, R184 ;  /* 0x000000b8f6f67220 */ /* 0x000fe20000410000 */
[----:B------:R-:W-:Y:S01]  /*1f80*/  FADD.FTZ R181, -R3, R181 ;  /* 0x000000b503b57221 */ /* 0x000fe20000010100 */
[----:B------:R-:W-:-:S02]  /*1f90*/  SHF.L.U32 R184, R241, 0x10, RZ ;  /* 0x00000010f1b87819 */ /* 0x000fc400000006ff */
[----:B------:R-:W3:Y:S01]  /*1fa0*/  LDL R241, [R1+0x124] ;  /* 0x0001240001f17983 */ /* 0x000ee20000100800 */
[----:B-1----:R-:W-:Y:S01]  /*1fb0*/  FMUL.FTZ R193, R4, R181 ;  /* 0x000000b504c17220 */ /* 0x002fe20000410000 */
[----:B----4-:R-:W-:Y:S02]  /*1fc0*/  FMUL.FTZ R240, R239, R186 ;  /* 0x000000baeff07220 */ /* 0x010fe40000410000 */
[----:B------:R-:W4:Y:S01]  /*1fd0*/  LDL.LU R239, [R1+0x68] ;  /* 0x0000680001ef7983 */ /* 0x000f220000300800 */
[----:B------:R-:W-:-:S03]  /*1fe0*/  FADD.FTZ R185, -R3, R185 ;  /* 0x000000b903b97221 */ /* 0x000fc60000010100 */
[----:B------:R-:W4:Y:S01]  /*1ff0*/  LDL R190, [R1+0x10c] ;  /* 0x00010c0001be7983 */ /* 0x000f220000100800 */
[----:B------:R-:W-:Y:S01]  /*2000*/  FADD.FTZ R85, R85, R187 ;  /* 0x000000bb55557221 */ /* 0x000fe20000010000 */
[----:B--2---:R-:W-:-:S05]  /*2010*/  FFMA.FTZ R245, R193, R187, R245 ;  /* 0x000000bbc1f57223 */ /* 0x004fca00000100f5 */
[----:B------:R3:W-:Y:S02]  /*2020*/  STL [R1+0x78], R245 ;  /* 0x000078f501007387 */ /* 0x0007e40000100800 */
[----:B---3--:R-:W-:Y:S01]  /*2030*/  FMUL.FTZ R245, R192, R187 ;  /* 0x000000bbc0f57220 */ /* 0x008fe20000410000 */
[----:B------:R-:W-:Y:S01]  /*2040*/  FFMA.FTZ R187, R197, R246, R206 ;  /* 0x000000f6c5bb7223 */ /* 0x000fe200000100ce */
[----:B------:R-:W-:Y:S01]  /*2050*/  FMUL.FTZ R192, R4, R185 ;  /* 0x000000b904c07220 */ /* 0x000fe20000410000 */
[----:B------:R-:W2:Y:S04]  /*2060*/  LDL.LU R206, [R1+0x70] ;  /* 0x0000700001ce7983 */ /* 0x000ea80000300800 */
[----:B------:R-:W3:Y:S01]  /*2070*/  LDL R185, [R1+0x114] ;  /* 0x0001140001b97983 */ /* 0x000ee20000100800 */
[----:B------:R-:W-:Y:S01]  /*2080*/  FADD.FTZ R90, R90, R186 ;  /* 0x000000ba5a5a7221 */ /* 0x000fe20000010000 */
[----:B------:R-:W-:Y:S01]  /*2090*/  FADD.FTZ R186, R207, R246 ;  /* 0x000000f6cfba7221 */ /* 0x000fe20000010000 */
[----:B------:R-:W-:Y:S01]  /*20a0*/  FFMA.FTZ R187, R193, R245, R187 ;  /* 0x000000f5c1bb7223 */ /* 0x000fe200000100bb */
[----:B------:R-:W-:-:S02]  /*20b0*/  FFMA.FTZ R243, R192, R184, R243 ;  /* 0x000000b8c0f37223 */ /* 0x000fc400000100f3 */
[----:B------:R-:W-:Y:S01]  /*20c0*/  FADD.FTZ R186, R186, R245 ;  /* 0x000000f5baba7221 */ /* 0x000fe20000010000 */
[C---:B------:R-:W-:Y:S01]  /*20d0*/  FADD.FTZ R183, -R3.reuse, R183 ;  /* 0x000000b703b77221 */ /* 0x040fe20000010100 */
[----:B------:R-:W-:Y:S01]  /*20e0*/  FFMA.FTZ R187, R196, R244, R187 ;  /* 0x000000f4c4bb7223 */ /* 0x000fe200000100bb */
[----:B------:R1:W-:Y:S01]  /*20f0*/  STL [R1+0x80], R243 ;  /* 0x000080f301007387 */ /* 0x0003e20000100800 */
[----:B------:R-:W-:Y:S01]  /*2100*/  FADD.FTZ R186, R186, R244 ;  /* 0x000000f4baba7221 */ /* 0x000fe20000010000 */
[----:B------:R-:W-:Y:S01]  /*2110*/  FADD.FTZ R181, -R3, R191 ;  /* 0x000000bf03b57221 */ /* 0x000fe20000010100 */
[----:B------:R-:W-:Y:S01]  /*2120*/  FMUL.FTZ R191, R4, R183 ;  /* 0x000000b704bf7220 */ /* 0x000fe20000410000 */
[----:B-1----:R-:W-:Y:S01]  /*2130*/  FMUL.FTZ R243, R241, R184 ;  /* 0x000000b8f1f37220 */ /* 0x002fe20000410000 */
[----:B------:R-:W-:-:S03]  /*2140*/  FADD.FTZ R89, R89, R182 ;  /* 0x000000b659597221 */ /* 0x000fc60000010000 */
[----:B------:R-:W-:Y:S01]  /*2150*/  FADD.FTZ R183, R186, R243 ;  /* 0x000000f3bab77221 */ /* 0x000fe20000010000 */
[----:B------:R-:W-:Y:S01]  /*2160*/  FFMA.FTZ R187, R192, R243, R187 ;  /* 0x000000f3c0bb7223 */ /* 0x000fe200000100bb */
[-C--:B----4-:R-:W-:Y:S01]  /*2170*/  FFMA.FTZ R239, R191, R182.reuse, R239 ;  /* 0x000000b6bfef7223 */ /* 0x090fe200000100ef */
[----:B------:R-:W-:Y:S01]  /*2180*/  FMUL.FTZ R241, R190, R182 ;  /* 0x000000b6bef17220 */ /* 0x000fe20000410000 */
[----:B------:R-:W-:Y:S01]  /*2190*/  FADD.FTZ R183, R183, R242 ;  /* 0x000000f2b7b77221 */ /* 0x000fe20000010000 */
[----:B------:R-:W-:Y:S01]  /*21a0*/  FFMA.FTZ R182, R195, R242, R187 ;  /* 0x000000f2c3b67223 */ /* 0x000fe200000100bb */
[----:B------:R-:W-:Y:S02]  /*21b0*/  FMUL.FTZ R190, R4, R181 ;  /* 0x000000b504be7220 */ /* 0x000fe40000410000 */
[----:B------:R-:W-:Y:S01]  /*21c0*/  FADD.FTZ R183, R183, R241 ;  /* 0x000000f1b7b77221 */ /* 0x000fe20000010000 */
[----:B------:R-:W-:Y:S01]  /*21d0*/  FFMA.FTZ R182, R191, R241, R182 ;  /* 0x000000f1bfb67223 */ /* 0x000fe200000100b6 */
[----:B------:R3:W-:Y:S02]  /*21e0*/  STL [R1+0x68], R239 ;  /* 0x000068ef01007387 */ /* 0x0007e40000100800 */
[----:B------:R-:W-:Y:S01]  /*21f0*/  FADD.FTZ R183, R183, R240 ;  /* 0x000000f0b7b77221 */ /* 0x000fe20000010000 */
[----:B------:R-:W-:Y:S01]  /*2200*/  FFMA.FTZ R182, R194, R240, R182 ;  /* 0x000000f0c2b67223 */ /* 0x000fe200000100b6 */
[----:B------:R-:W-:Y:S01]  /*2210*/  FADD.FTZ R87, R87, R184 ;  /* 0x000000b857577221 */ /* 0x000fe20000010000 */
[----:B------:R-:W-:Y:S01]  /*2220*/  FADD.FTZ R91, R91, R180 ;  /* 0x000000b45b5b7221 */ /* 0x000fe20000010000 */
[----:B------:R-:W-:-:S02]  /*2230*/  IADD3 R188, PT, PT, R188, 0x20, RZ ;  /* 0x00000020bcbc7810 */ /* 0x000fc40007ffe0ff */
[----:B------:R-:W-:Y:S01]  /*2240*/  IADD3 R2, PT, PT, R2, 0x20, RZ ;  /* 0x0000002002027810 */ /* 0x000fe20007ffe0ff */
[-C--:B--2---:R-:W-:Y:S01]  /*2250*/  FFMA.FTZ R206, R190, R180.reuse, R206 ;  /* 0x000000b4bece7223 */ /* 0x084fe200000100ce */
[----:B---3--:R-:W-:-:S04]  /*2260*/  FMUL.FTZ R239, R185, R180 ;  /* 0x000000b4b9ef7220 */ /* 0x008fc80000410000 */
[----:B------:R1:W-:Y:S01]  /*2270*/  STL [R1+0x70], R206 ;  /* 0x000070ce01007387 */ /* 0x0003e20000100800 */
[----:B------:R-:W-:Y:S01]  /*2280*/  FADD.FTZ R207, R183, R239 ;  /* 0x000000efb7cf7221 */ /* 0x000fe20000010000 */
[----:B-1----:R-:W-:-:S07]  /*2290*/  FFMA.FTZ R206, R190, R239, R182 ;  /* 0x000000efbece7223 */ /* 0x002fce00000100b6 */
.L_x_5082:
[----:B------:R-:W-:Y:S05]  /*22a0*/  BSYNC.RECONVERGENT B2 ;  /* 0x0000000000027941 */ /* 0x000fea0003800200 */
.L_x_5081:
[----:B------:R-:W-:Y:S04]  /*22b0*/  BSSY.RECONVERGENT B2, `(.L_x_5083) ;  /* 0x0000079000027945 */ /* 0x000fe80003800200 */
[----:B------:R-:W-:Y:S05]  /*22c0*/  @!P2 BRA `(.L_x_5084) ;  /* 0x0000000400dca947 */ /* 0x000fea0003800000 */
[----:B------:R-:W1:Y:S01]  /*22d0*/  LDC.64 R16, c[0x0][0x3a8] ;  /* 0x0000ea00ff107b82 */ /* 0x000e620000000a00 */
[----:B------:R2:W-:Y:S07]  /*22e0*/  STL [R1+0x148], R0 ;  /* 0x0001480001007387 */ /* 0x0005ee0000100800 */
[----:B------:R-:W3:Y:S01]  /*22f0*/  LDC.64 R20, c[0x0][0x428] ;  /* 0x00010a00ff147b82 */ /* 0x000ee20000000a00 */
[----:B--2---:R-:W2:Y:S04]  /*2300*/  LDL.LU R0, [R1+0x54] ;  /* 0x0000540001007983 */ /* 0x004ea80000300800 */
[----:B------:R-:W4:Y:S01]  /*2310*/  LDL R238, [R1+0xf8] ;  /* 0x0000f80001ee7983 */ /* 0x000f220000100800 */
[----:B------:R-:W-:-:S03]  /*2320*/  ISETP.NE.U32.AND P0, PT, RZ, UR10, PT ;  /* 0x0000000aff007c0c */ /* 0x000fc6000bf05070 */
[----:B------:R-:W4:Y:S01]  /*2330*/  LDL.LU R236, [R1+0x5c] ;  /* 0x00005c0001ec7983 */ /* 0x000f220000300800 */
[----:B-1----:R-:W-:-:S04]  /*2340*/  IMAD.WIDE.U32 R16, R2, 0x10, R16 ;  /* 0x0000001002107825 */ /* 0x002fc800078e0010 */
[----:B---3--:R-:W-:Y:S02]  /*2350*/  IMAD.WIDE.U32 R20, R188, 0x10, R20 ;  /* 0x00000010bc147825 */ /* 0x008fe400078e0014 */
[----:B------:R-:W3:Y:S01]  /*2360*/  LDG.E.128 R16, desc[UR6][R16.64] ;  /* 0x0000000610107981 */ /* 0x000ee2000c1e1d00 */
[----:B------:R-:W-:-:S03]  /*2370*/  ISETP.NE.AND.EX P0, PT, RZ, UR11, PT, P0 ;  /* 0x0000000bff007c0c */ /* 0x000fc6000bf05300 */
[----:B------:R-:W4:Y:S04]  /*2380*/  LDL R237, [R1+0x100] ;  /* 0x0001000001ed7983 */ /* 0x000f280000100800 */
[----:B------:R-:W2:Y:S06]  /*2390*/  LDG.E.128 R20, desc[UR6][R20.64] ;  /* 0x0000000614147981 */ /* 0x000eac000c1e1d00 */
[----:B------:R-:W1:Y:S02]  /*23a0*/  @P0 LDC.64 R180, c[0x0][0x438] ;  /* 0x00010e00ffb40b82 */ /* 0x000e640000000a00 */
[----:B-1----:R-:W-:-:S05]  /*23b0*/  @P0 IMAD.WIDE.U32 R180, R2, 0x10, R180 ;  /* 0x0000001002b40825 */ /* 0x002fca00078e00b4 */
[----:B------:R1:W5:Y:S01]  /*23c0*/  @P0 LDG.E.128 R160, desc[UR6][R180.64] ;  /* 0x00000006b4a00981 */ /* 0x000362000c1e1d00 */
[C---:B---3--:R-:W-:Y:S02]  /*23d0*/  SHF.L.U32 R183, R16.reuse, 0x10, RZ ;  /* 0x0000001010b77819 */ /* 0x048fe400000006ff */
[----:B-1----:R-:W-:Y:S02]  /*23e0*/  PRMT R180, R16, 0x7632, R180 ;  /* 0x0000763210b47816 */ /* 0x002fe400000000b4 */
[C---:B------:R-:W-:Y:S02]  /*23f0*/  PRMT R186, R17.reuse, 0x7632, R186 ;  /* 0x0000763211ba7816 */ /* 0x040fe400000000ba */
[----:B------:R-:W-:Y:S02]  /*2400*/  SHF.L.U32 R184, R17, 0x10, RZ ;  /* 0x0000001011b87819 */ /* 0x000fe400000006ff */
[C---:B--2---:R-:W-:Y:S02]  /*2410*/  PRMT R235, R23.reuse, 0x7632, R235 ;  /* 0x0000763217eb7816 */ /* 0x044fe400000000eb */
[----:B------:R-:W-:Y:S01]  /*2420*/  SHF.L.U32 R16, R23, 0x10, RZ ;  /* 0x0000001017107819 */ /* 0x000fe200000006ff */
[----:B------:R-:W-:Y:S01]  /*2430*/  FADD.FTZ R23, -R3, R183 ;  /* 0x000000b703177221 */ /* 0x000fe20000010100 */
[----:B------:R-:W-:-:S02]  /*2440*/  SHF.L.U32 R17, R18, 0x10, RZ ;  /* 0x0000001012117819 */ /* 0x000fc400000006ff */
[----:B------:R-:W-:Y:S01]  /*2450*/  PRMT R187, R18, 0x7632, R187 ;  /* 0x0000763212bb7816 */ /* 0x000fe200000000bb */
[----:B-----5:R-:W-:Y:S01]  /*2460*/  FMUL.FTZ R23, R4, R23 ;  /* 0x0000001704177220 */ /* 0x020fe20000410000 */
[C---:B------:R-:W-:Y:S02]  /*2470*/  SHF.L.U32 R182, R20.reuse, 0x10, RZ ;  /* 0x0000001014b67819 */ /* 0x040fe400000006ff */
[C---:B------:R-:W-:Y:S02]  /*2480*/  SHF.L.U32 R185, R19.reuse, 0x10, RZ ;  /* 0x0000001013b97819 */ /* 0x040fe400000006ff */
[----:B------:R-:W-:Y:S02]  /*2490*/  PRMT R231, R19, 0x7632, R231 ;  /* 0x0000763213e77816 */ /* 0x000fe400000000e7 */
[----:B------:R-:W-:Y:S02]  /*24a0*/  PRMT R232, R20, 0x7632, R232 ;  /* 0x0000763214e87816 */ /* 0x000fe400000000e8 */
[----:B------:R-:W-:-:S02]  /*24b0*/  PRMT R233, R21, 0x7632, R233 ;  /* 0x0000763215e97816 */ /* 0x000fc400000000e9 */
[----:B------:R-:W-:Y:S01]  /*24c0*/  SHF.L.U32 R181, R21, 0x10, RZ ;  /* 0x0000001015b57819 */ /* 0x000fe200000006ff */
[----:B------:R-:W-:Y:S01]  /*24d0*/  FADD.FTZ R21, -R3, R17 ;  /* 0x0000001103157221 */ /* 0x000fe20000010100 */
[----:B------:R-:W-:Y:S01]  /*24e0*/  SHF.L.U32 R18, R186, 0x10, RZ ;  /* 0x00000010ba127819 */ /* 0x000fe200000006ff */
[----:B------:R-:W-:Y:S01]  /*24f0*/  FFMA.FTZ R0, R23, R182, R0 ;  /* 0x000000b617007223 */ /* 0x000fe20000010000 */
[----:B------:R-:W-:Y:S01]  /*2500*/  SHF.L.U32 R19, R180, 0x10, RZ ;  /* 0x00000010b4137819 */ /* 0x000fe200000006ff */
[----:B------:R-:W2:Y:S01]  /*2510*/  LDL R186, [R1+0xf4] ;  /* 0x0000f40001ba7983 */ /* 0x000ea20000100800 */
[----:B------:R-:W-:Y:S01]  /*2520*/  SHF.L.U32 R17, R187, 0x10, RZ ;  /* 0x00000010bb117819 */ /* 0x000fe200000006ff */
[C---:B------:R-:W-:Y:S01]  /*2530*/  FADD.FTZ R180, -R3.reuse, R185 ;  /* 0x000000b903b47221 */ /* 0x040fe20000010100 */
[C---:B------:R-:W-:Y:S01]  /*2540*/  PRMT R234, R22.reuse, 0x7632, R234 ;  /* 0x0000763216ea7816 */ /* 0x040fe200000000ea */
[----:B------:R-:W3:Y:S01]  /*2550*/  LDL.LU R187, [R1+0x50] ;  /* 0x0000500001bb7983 */ /* 0x000ee20000300800 */
[----:B------:R-:W-:Y:S01]  /*2560*/  SHF.L.U32 R20, R22, 0x10, RZ ;  /* 0x0000001016147819 */ /* 0x000fe200000006ff */
[----:B------:R-:W-:Y:S01]  /*2570*/  FADD.FTZ R22, -R3, R184 ;  /* 0x000000b803167221 */ /* 0x000fe20000010100 */
[----:B------:R-:W-:Y:S01]  /*2580*/  SHF.L.U32 R183, R231, 0x10, RZ ;  /* 0x00000010e7b77819 */ /* 0x000fe200000006ff */
[----:B------:R-:W2:Y:S01]  /*2590*/  LDL R185, [R1+0xf0] ;  /* 0x0000f00001b97983 */ /* 0x000ea20000100800 */
[----:B------:R-:W-:Y:S01]  /*25a0*/  SHF.L.U32 R184, R232, 0x10, RZ ;  /* 0x00000010e8b87819 */ /* 0x000fe200000006ff */
[----:B------:R-:W-:-:S02]  /*25b0*/  FADD.FTZ R92, R92, R182 ;  /* 0x000000b65c5c7221 */ /* 0x000fc40000010000 */
[----:B------:R-:W3:Y:S01]  /*25c0*/  LDL.LU R231, [R1+0x4c] ;  /* 0x00004c0001e77983 */ /* 0x000ee20000300800 */
[----:B----4-:R-:W-:Y:S01]  /*25d0*/  FMUL.FTZ R238, R238, R182 ;  /* 0x000000b6eeee7220 */ /* 0x010fe20000410000 */
[----:B------:R-:W-:Y:S02]  /*25e0*/  SHF.L.U32 R182, R233, 0x10, RZ ;  /* 0x00000010e9b67819 */ /* 0x000fe400000006ff */
[----:B------:R-:W4:Y:S04]  /*25f0*/  LDL R232, [R1+0xe8] ;  /* 0x0000e80001e87983 */ /* 0x000f280000100800 */
[----:B------:R1:W-:Y:S04]  /*2600*/  STL [R1+0x54], R0 ;  /* 0x0000540001007387 */ /* 0x0003e80000100800 */
[----:B-1----:R1:W5:Y:S04]  /*2610*/  LDL.LU R0, [R1+0x148] ;  /* 0x0001480001007983 */ /* 0x0023680000300800 */
[----:B------:R-:W3:Y:S01]  /*2620*/  LDL.LU R233, [R1+0x44] ;  /* 0x0000440001e97983 */ /* 0x000ee20000300800 */
[----:B------:R-:W-:-:S04]  /*2630*/  FMUL.FTZ R22, R4, R22 ;  /* 0x0000001604167220 */ /* 0x000fc80000410000 */
[----:B------:R-:W-:Y:S01]  /*2640*/  FFMA.FTZ R236, R22, R181, R236 ;  /* 0x000000b516ec7223 */ /* 0x000fe200000100ec */
[----:B------:R-:W-:Y:S01]  /*2650*/  FMUL.FTZ R21, R4, R21 ;  /* 0x0000001504157220 */ /* 0x000fe20000410000 */
[----:B------:R-:W-:-:S03]  /*2660*/  FADD.FTZ R94, R94, R181 ;  /* 0x000000b55e5e7221 */ /* 0x000fc60000010000 */
[----:B------:R0:W-:Y:S01]  /*2670*/  STL [R1+0x5c], R236 ;  /* 0x00005cec01007387 */ /* 0x0001e20000100800 */
[----:B------:R-:W-:Y:S01]  /*2680*/  FADD.FTZ R96, R96, R20 ;  /* 0x0000001460607221 */ /* 0x000fe20000010000 */
[----:B0-----:R-:W-:Y:S01]  /*2690*/  FMUL.FTZ R236, R237, R181 ;  /* 0x000000b5edec7220 */ /* 0x001fe20000410000 */
[----:B------:R-:W-:Y:S01]  /*26a0*/  SHF.L.U32 R181, R234, 0x10, RZ ;  /* 0x00000010eab57819 */ /* 0x000fe200000006ff */
[----:B------:R-:W3:Y:S01]  /*26b0*/  LDL R237, [R1+0xfc] ;  /* 0x0000fc0001ed7983 */ /* 0x000ee20000100800 */
[----:B------:R-:W-:Y:S01]  /*26c0*/  FADD.FTZ R98, R98, R16 ;  /* 0x0000001062627221 */ /* 0x000fe20000010000 */
[----:B----4-:R-:W-:Y:S01]  /*26d0*/  FMUL.FTZ R234, R232, R20 ;  /* 0x00000014e8ea7220 */ /* 0x010fe20000410000 */
[----:B--2---:R-:W-:Y:S01]  /*26e0*/  FMUL.FTZ R232, R185, R16 ;  /* 0x00000010b9e87220 */ /* 0x004fe20000410000 */
[----:B---3--:R-:W-:Y:S01]  /*26f0*/  FFMA.FTZ R233, R21, R20, R233 ;  /* 0x0000001415e97223 */ /* 0x008fe200000100e9 */
[----:B------:R-:W-:Y:S01]  /*2700*/  FMUL.FTZ R20, R4, R180 ;  /* 0x000000b404147220 */ /* 0x000fe20000410000 */
[----:B------:R-:W-:-:S03]  /*2710*/  SHF.L.U32 R180, R235, 0x10, RZ ;  /* 0x00000010ebb47819 */ /* 0x000fc600000006ff */
[----:B------:R-:W-:Y:S01]  /*2720*/  FFMA.FTZ R231, R20, R16, R231 ;  /* 0x0000001014e77223 */ /* 0x000fe200000100e7 */
[----:B------:R0:W-:Y:S01]  /*2730*/  STL [R1+0x44], R233 ;  /* 0x000044e901007387 */ /* 0x0001e20000100800 */
[----:B------:R-:W-:-:S03]  /*2740*/  FADD.FTZ R16, -R3, R183 ;  /* 0x000000b703107221 */ /* 0x000fc60000010100 */
[----:B------:R-:W2:Y:S01]  /*2750*/  LDL.LU R235, [R1+0x60] ;  /* 0x0000600001eb7983 */ /* 0x000ea20000300800 */
[----:B------:R-:W-:-:S03]  /*2760*/  FADD.FTZ R183, R207, R238 ;  /* 0x000000eecfb77221 */ /* 0x000fc60000010000 */
[----:B0-----:R-:W3:Y:S04]  /*2770*/  LDL R233, [R1+0x104] ;  /* 0x0001040001e97983 */ /* 0x001ee80000100800 */
[----:B------:R0:W-:Y:S04]  /*2780*/  STL [R1+0x4c], R231 ;  /* 0x00004ce701007387 */ /* 0x0001e80000100800 */
[----:B0-----:R-:W4:Y:S04]  /*2790*/  LDL.LU R231, [R1+0x48] ;  /* 0x0000480001e77983 */ /* 0x001f280000300800 */
[----:B------:R-:W3:Y:S04]  /*27a0*/  LDL R185, [R1+0xec] ;  /* 0x0000ec0001b97983 */ /* 0x000ee80000100800 */
[----:B------:R-:W3:Y:S01]  /*27b0*/  LDL.LU R207, [R1+0x58] ;  /* 0x0000580001cf7983 */ /* 0x000ee20000300800 */
[C---:B------:R-:W-:Y:S01]  /*27c0*/  FADD.FTZ R19, -R3.reuse, R19 ;  /* 0x0000001303137221 */ /* 0x040fe20000010100 */
[C---:B------:R-:W-:Y:S01]  /*27d0*/  FADD.FTZ R18, -R3.reuse, R18 ;  /* 0x0000001203127221 */ /* 0x040fe20000010100 */
[----:B------:R-:W-:-:S02]  /*27e0*/  FADD.FTZ R17, -R3, R17 ;  /* 0x0000001103117221 */ /* 0x000fc40000010100 */
[C---:B------:R-:W-:Y:S01]  /*27f0*/  FMUL.FTZ R19, R4.reuse, R19 ;  /* 0x0000001304137220 */ /* 0x040fe20000410000 */
[C---:B------:R-:W-:Y:S01]  /*2800*/  FMUL.FTZ R18, R4.reuse, R18 ;  /* 0x0000001204127220 */ /* 0x040fe20000410000 */
[C---:B------:R-:W-:Y:S01]  /*2810*/  FMUL.FTZ R17, R4.reuse, R17 ;  /* 0x0000001104117220 */ /* 0x040fe20000410000 */
[----:B------:R-:W-:Y:S01]  /*2820*/  FADD.FTZ R93, R93, R184 ;  /* 0x000000b85d5d7221 */ /* 0x000fe20000010000 */
[----:B------:R-:W-:Y:S01]  /*2830*/  FMUL.FTZ R237, R237, R184 ;  /* 0x000000b8eded7220 */ /* 0x000fe20000410000 */
[----:B------:R-:W-:-:S03]  /*2840*/  FMUL.FTZ R16, R4, R16 ;  /* 0x0000001004107220 */ /* 0x000fc60000410000 */
[----:B------:R-:W-:Y:S01]  /*2850*/  FADD.FTZ R183, R183, R237 ;  /* 0x000000edb7b77221 */ /* 0x000fe20000010000 */
[----:B------:R-:W-:Y:S01]  /*2860*/  FFMA.FTZ R187, R16, R180, R187 ;  /* 0x000000b410bb7223 */ /* 0x000fe200000100bb */
[----:B------:R-:W-:Y:S02]  /*2870*/  FADD.FTZ R95, R95, R182 ;  /* 0x000000b65f5f7221 */ /* 0x000fe40000010000 */
[----:B------:R-:W-:Y:S01]  /*2880*/  FADD.FTZ R183, R183, R236 ;  /* 0x000000ecb7b77221 */ /* 0x000fe20000010000 */
[----:B------:R-:W-:Y:S01]  /*2890*/  FADD.FTZ R97, R97, R181 ;  /* 0x000000b561617221 */ /* 0x000fe20000010000 */
[----:B------:R-:W-:Y:S01]  /*28a0*/  FADD.FTZ R99, R99, R180 ;  /* 0x000000b463637221 */ /* 0x000fe20000010000 */
[----:B------:R-:W-:Y:S02]  /*28b0*/  IADD3 R188, PT, PT, R188, 0x20, RZ ;  /* 0x00000020bcbc7810 */ /* 0x000fe40007ffe0ff */
[----:B------:R-:W-:Y:S01]  /*28c0*/  IADD3 R2, PT, PT, R2, 0x20, RZ ;  /* 0x0000002002027810 */ /* 0x000fe20007ffe0ff */
[----:B--2---:R-:W-:Y:S01]  /*28d0*/  FFMA.FTZ R235, R18, R182, R235 ;  /* 0x000000b612eb7223 */ /* 0x004fe200000100eb */
[----:B----4-:R-:W-:Y:S01]  /*28e0*/  FFMA.FTZ R231, R17, R181, R231 ;  /* 0x000000b511e77223 */ /* 0x010fe200000100e7 */
[----:B---3--:R-:W-:Y:S01]  /*28f0*/  FFMA.FTZ R207, R19, R184, R207 ;  /* 0x000000b813cf7223 */ /* 0x008fe200000100cf */
[----:B------:R-:W-:-:S04]  /*2900*/  FFMA.FTZ R184, R23, R238, R206 ;  /* 0x000000ee17b87223 */ /* 0x000fc800000100ce */
[----:B------:R-:W-:Y:S01]  /*2910*/  FFMA.FTZ R184, R19, R237, R184 ;  /* 0x000000ed13b87223 */ /* 0x000fe200000100b8 */
[----:B------:R-:W-:Y:S04]  /*2920*/  STL [R1+0x58], R207 ;  /* 0x000058cf01007387 */ /* 0x000fe80000100800 */
[----:B------:R0:W-:Y:S04]  /*2930*/  STL [R1+0x60], R235 ;  /* 0x000060eb01007387 */ /* 0x0001e80000100800 */
[----:B------:R2:W-:Y:S04]  /*2940*/  STL [R1+0x48], R231 ;  /* 0x000048e701007387 */ /* 0x0005e80000100800 */
[----:B------:R1:W-:Y:S01]  /*2950*/  STL [R1+0x50], R187 ;  /* 0x000050bb01007387 */ /* 0x0003e20000100800 */
[----:B0-----:R-:W-:Y:S01]  /*2960*/  FMUL.FTZ R235, R233, R182 ;  /* 0x000000b6e9eb7220 */ /* 0x001fe20000410000 */
        /* <DEDUP_REMOVED lines=8> */
[----:B--2---:R-:W-:Y:S02]  /*29f0*/  FMUL.FTZ R231, R186, R180 ;  /* 0x000000b4bae77220 */ /* 0x004fe40000410000 */
[----:B------:R-:W-:Y:S01]  /*2a00*/  FADD.FTZ R183, R183, R232 ;  /* 0x000000e8b7b77221 */ /* 0x000fe20000010000 */
[----:B------:R-:W-:-:S03]  /*2a10*/  FFMA.FTZ R182, R20, R232, R182 ;  /* 0x000000e814b67223 */ /* 0x000fc600000100b6 */
[----:B------:R-:W-:Y:S01]  /*2a20*/  FADD.FTZ R207, R183, R231 ;  /* 0x000000e7b7cf7221 */ /* 0x000fe20000010000 */
[----:B-1----:R-:W-:-:S07]  /*2a30*/  FFMA.FTZ R206, R16, R231, R182 ;  /* 0x000000e710ce7223 */ /* 0x002fce00000100b6 */
.L_x_5084:
[----:B------:R-:W-:Y:S05]  /*2a40*/  BSYNC.RECONVERGENT B2 ;  /* 0x0000000000027941 */ /* 0x000fea0003800200 */
.L_x_5083:
[----:B------:R-:W-:Y:S04]  /*2a50*/  BSSY.RECONVERGENT B2, `(.L_x_5085) ;  /* 0x0000077000027945 */ /* 0x000fe80003800200 */
[----:B------:R-:W-:Y:S05]  /*2a60*/  @!P3 BRA `(.L_x_5086) ;  /* 0x0000000400d4b947 */ /* 0x000fea0003800000 */
[----:B------:R-:W1:Y:S01]  /*2a70*/  LDC.64 R8, c[0x0][0x3a8] ;  /* 0x0000ea00ff087b82 */ /* 0x000e620000000a00 */
[----:B------:R-:W2:Y:S04]  /*2a80*/  LDL R230, [R1+0xd8] ;  /* 0x0000d80001e67983 */ /* 0x000ea80000100800 */
[----:B------:R-:W3:Y:S03]  /*2a90*/  LDL R213, [R1+0xe0] ;  /* 0x0000e00001d57983 */ /* 0x000ee60000100800 */
[----:B------:R-:W4:Y:S01]  /*2aa0*/  LDC.64 R12, c[0x0][0x428] ;  /* 0x00010a00ff0c7b82 */ /* 0x000f220000000a00 */
[----:B------:R-:W2:Y:S01]  /*2ab0*/  LDL R229, [R1+0xc8] ;  /* 0x0000c80001e57983 */ /* 0x000ea20000100800 */
[----:B------:R-:W-:-:S03]  /*2ac0*/  ISETP.NE.U32.AND P0, PT, RZ, UR10, PT ;  /* 0x0000000aff007c0c */ /* 0x000fc6000bf05070 */
[----:B------:R-:W2:Y:S01]  /*2ad0*/  LDL.LU R211, [R1+0x2c] ;  /* 0x00002c0001d37983 */ /* 0x000ea20000300800 */
[----:B-1----:R-:W-:-:S04]  /*2ae0*/  IMAD.WIDE.U32 R8, R2, 0x10, R8 ;  /* 0x0000001002087825 */ /* 0x002fc800078e0008 */
[----:B----4-:R-:W-:Y:S02]  /*2af0*/  IMAD.WIDE.U32 R12, R188, 0x10, R12 ;  /* 0x00000010bc0c7825 */ /* 0x010fe400078e000c */
[----:B------:R-:W4:Y:S01]  /*2b00*/  LDG.E.128 R8, desc[UR6][R8.64] ;  /* 0x0000000608087981 */ /* 0x000f22000c1e1d00 */
[----:B------:R-:W-:-:S03]  /*2b10*/  ISETP.NE.AND.EX P0, PT, RZ, UR11, PT, P0 ;  /* 0x0000000bff007c0c */ /* 0x000fc6000bf05300 */
[----:B------:R-:W2:Y:S04]  /*2b20*/  LDL R212, [R1+0xd0] ;  /* 0x0000d00001d47983 */ /* 0x000ea80000100800 */
[----:B------:R-:W3:Y:S06]  /*2b30*/  LDG.E.128 R12, desc[UR6][R12.64] ;  /* 0x000000060c0c7981 */ /* 0x000eec000c1e1d00 */
[----:B------:R-:W1:Y:S02]  /*2b40*/  @P0 LDC.64 R180, c[0x0][0x438] ;  /* 0x00010e00ffb40b82 */ /* 0x000e640000000a00 */
[----:B-1----:R-:W-:-:S05]  /*2b50*/  @P0 IMAD.WIDE.U32 R180, R2, 0x10, R180 ;  /* 0x0000001002b40825 */ /* 0x002fca00078e00b4 */
[----:B------:R4:W5:Y:S02]  /*2b60*/  @P0 LDG.E.128 R164, desc[UR6][R180.64] ;  /* 0x00000006b4a40981 */ /* 0x000964000c1e1d00 */
[C---:B----4-:R-:W-:Y:S02]  /*2b70*/  PRMT R181, R8.reuse, 0x7632, R181 ;  /* 0x0000763208b57816 */ /* 0x050fe400000000b5 */
[----:B------:R-:W-:Y:S02]  /*2b80*/  SHF.L.U32 R8, R8, 0x10, RZ ;  /* 0x0000001008087819 */ /* 0x000fe400000006ff */
[C---:B------:R-:W-:Y:S02]  /*2b90*/  SHF.L.U32 R182, R9.reuse, 0x10, RZ ;  /* 0x0000001009b67819 */ /* 0x040fe400000006ff */
[----:B------:R-:W-:Y:S02]  /*2ba0*/  PRMT R185, R10, 0x7632, R185 ;  /* 0x000076320ab97816 */ /* 0x000fe400000000b9 */
[----:B------:R-:W-:-:S02]  /*2bb0*/  PRMT R183, R9, 0x7632, R183 ;  /* 0x0000763209b77816 */ /* 0x000fc400000000b7 */
[----:B------:R-:W-:Y:S02]  /*2bc0*/  SHF.L.U32 R10, R10, 0x10, RZ ;  /* 0x000000100a0a7819 */ /* 0x000fe400000006ff */
[----:B------:R-:W-:Y:S02]  /*2bd0*/  SHF.L.U32 R184, R11, 0x10, RZ ;  /* 0x000000100bb87819 */ /* 0x000fe400000006ff */
[C---:B---3--:R-:W-:Y:S02]  /*2be0*/  PRMT R210, R15.reuse, 0x7632, R210 ;  /* 0x000076320fd27816 */ /* 0x048fe400000000d2 */
[----:B------:R-:W-:Y:S01]  /*2bf0*/  SHF.L.U32 R9, R15, 0x10, RZ ;  /* 0x000000100f097819 */ /* 0x000fe200000006ff */
[----:B------:R-:W-:Y:S01]  /*2c00*/  FADD.FTZ R15, -R3, R8 ;  /* 0x00000008030f7221 */ /* 0x000fe20000010100 */
[----:B------:R-:W-:Y:S02]  /*2c10*/  PRMT R186, R11, 0x7632, R186 ;  /* 0x000076320bba7816 */ /* 0x000fe400000000ba */
[----:B------:R-:W-:-:S02]  /*2c20*/  PRMT R187, R12, 0x7632, R187 ;  /* 0x000076320cbb7816 */ /* 0x000fc400000000bb */
[----:B------:R-:W-:Y:S02]  /*2c30*/  SHF.L.U32 R180, R12, 0x10, RZ ;  /* 0x000000100cb47819 */ /* 0x000fe400000006ff */
[C---:B------:R-:W-:Y:S02]  /*2c40*/  PRMT R209, R14.reuse, 0x7632, R209 ;  /* 0x000076320ed17816 */ /* 0x040fe400000000d1 */
[----:B------:R-:W-:Y:S01]  /*2c50*/  SHF.L.U32 R11, R14, 0x10, RZ ;  /* 0x000000100e0b7819 */ /* 0x000fe200000006ff */
[----:B------:R-:W-:Y:S01]  /*2c60*/  FADD.FTZ R14, -R3, R182 ;  /* 0x000000b6030e7221 */ /* 0x000fe20000010100 */
[----:B------:R-:W-:Y:S01]  /*2c70*/  SHF.L.U32 R8, R181, 0x10, RZ ;  /* 0x00000010b5087819 */ /* 0x000fe200000006ff */
[----:B------:R-:W3:Y:S01]  /*2c80*/  LDL.LU R182, [R1+0x3c] ;  /* 0x00003c0001b67983 */ /* 0x000ee20000300800 */
[C---:B------:R-:W-:Y:S02]  /*2c90*/  PRMT R208, R13.reuse, 0x7632, R208 ;  /* 0x000076320dd07816 */ /* 0x040fe400000000d0 */
[----:B------:R-:W-:Y:S01]  /*2ca0*/  SHF.L.U32 R12, R13, 0x10, RZ ;  /* 0x000000100d0c7819 */ /* 0x000fe200000006ff */
[----:B------:R-:W-:Y:S01]  /*2cb0*/  FADD.FTZ R13, -R3, R10 ;  /* 0x0000000a030d7221 */ /* 0x000fe20000010100 */
[----:B------:R-:W-:Y:S01]  /*2cc0*/  SHF.L.U32 R181, R183, 0x10, RZ ;  /* 0x00000010b7b57819 */ /* 0x000fe200000006ff */
[----:B------:R-:W-:Y:S01]  /*2cd0*/  FADD.FTZ R10, -R3, R184 ;  /* 0x000000b8030a7221 */ /* 0x000fe20000010100 */
[----:B------:R-:W-:-:S02]  /*2ce0*/  SHF.L.U32 R183, R185, 0x10, RZ ;  /* 0x00000010b9b77819 */ /* 0x000fc400000006ff */
[----:B------:R-:W4:Y:S04]  /*2cf0*/  LDL.LU R185, [R1+0x24] ;  /* 0x0000240001b97983 */ /* 0x000f280000300800 */
[----:B------:R-:W2:Y:S01]  /*2d00*/  LDL.LU R184, [R1+0x34] ;  /* 0x0000340001b87983 */ /* 0x000ea20000300800 */
[C---:B-----5:R-:W-:Y:S01]  /*2d10*/  FMUL.FTZ R15, R4.reuse, R15 ;  /* 0x0000000f040f7220 */ /* 0x060fe20000410000 */
[----:B------:R-:W-:Y:S01]  /*2d20*/  FMUL.FTZ R14, R4, R14 ;  /* 0x0000000e040e7220 */ /* 0x000fe20000410000 */
[----:B------:R-:W-:Y:S01]  /*2d30*/  FADD.FTZ R102, R102, R12 ;  /* 0x0000000c66667221 */ /* 0x000fe20000010000 */
[----:B------:R-:W-:Y:S02]  /*2d40*/  FMUL.FTZ R13, R4, R13 ;  /* 0x0000000d040d7220 */ /* 0x000fe40000410000 */
[-C--:B---3--:R-:W-:Y:S01]  /*2d50*/  FFMA.FTZ R182, R14, R12.reuse, R182 ;  /* 0x0000000c0eb67223 */ /* 0x088fe200000100b6 */
[----:B------:R-:W-:Y:S01]  /*2d60*/  FMUL.FTZ R12, R213, R12 ;  /* 0x0000000cd50c7220 */ /* 0x000fe20000410000 */
[----:B--2---:R-:W-:-:S05]  /*2d70*/  FFMA.FTZ R184, R15, R180, R184 ;  /* 0x000000b40fb87223 */ /* 0x004fca00000100b8 */
[----:B------:R1:W-:Y:S04]  /*2d80*/  STL [R1+0x34], R184 ;  /* 0x000034b801007387 */ /* 0x0003e80000100800 */
[----:B------:R-:W2:Y:S01]  /*2d90*/  LDL.LU R213, [R1+0x38] ;  /* 0x0000380001d57983 */ /* 0x000ea20000300800 */
[----:B-1----:R-:W-:-:S03]  /*2da0*/  SHF.L.U32 R184, R208, 0x10, RZ ;  /* 0x00000010d0b87819 */ /* 0x002fc600000006ff */
[----:B------:R-:W3:Y:S01]  /*2db0*/  LDL R208, [R1+0xdc] ;  /* 0x0000dc0001d07983 */ /* 0x000ee20000100800 */
[----:B----4-:R-:W-:Y:S01]  /*2dc0*/  FFMA.FTZ R185, R13, R11, R185 ;  /* 0x0000000b0db97223 */ /* 0x010fe200000100b9 */
[----:B------:R-:W-:Y:S01]  /*2dd0*/  FADD.FTZ R100, R100, R180 ;  /* 0x000000b464647221 */ /* 0x000fe20000010000 */
[----:B------:R-:W-:Y:S01]  /*2de0*/  FMUL.FTZ R230, R230, R180 ;  /* 0x000000b4e6e67220 */ /* 0x000fe20000410000 */
[----:B------:R1:W-:Y:S01]  /*2df0*/  STL [R1+0x3c], R182 ;  /* 0x00003cb601007387 */ /* 0x0003e20000100800 */
[----:B------:R-:W-:Y:S01]  /*2e00*/  SHF.L.U32 R180, R210, 0x10, RZ ;  /* 0x00000010d2b47819 */ /* 0x000fe200000006ff */
[----:B------:R-:W-:Y:S02]  /*2e10*/  FMUL.FTZ R10, R4, R10 ;  /* 0x0000000a040a7220 */ /* 0x000fe40000410000 */
[----:B------:R4:W-:Y:S04]  /*2e20*/  STL [R1+0x24], R185 ;  /* 0x000024b901007387 */ /* 0x0009e80000100800 */
[----:B------:R-:W3:Y:S01]  /*2e30*/  LDL.LU R210, [R1+0x40] ;  /* 0x0000400001d27983 */ /* 0x000ee20000300800 */
[-C--:B------:R-:W-:Y:S01]  /*2e40*/  FFMA.FTZ R211, R10, R9.reuse, R211 ;  /* 0x000000090ad37223 */ /* 0x080fe200000100d3 */
[----:B-1----:R-:W-:Y:S01]  /*2e50*/  SHF.L.U32 R182, R209, 0x10, RZ ;  /* 0x00000010d1b67819 */ /* 0x002fe200000006ff */
[----:B------:R-:W-:Y:S01]  /*2e60*/  FADD.FTZ R8, -R3, R8 ;  /* 0x0000000803087221 */ /* 0x000fe20000010100 */
[----:B------:R-:W3:Y:S01]  /*2e70*/  LDL R209, [R1+0xe4] ;  /* 0x0000e40001d17983 */ /* 0x000ee20000100800 */
[----:B------:R-:W-:Y:S01]  /*2e80*/  FADD.FTZ R106, R106, R9 ;  /* 0x000000096a6a7221 */ /* 0x000fe20000010000 */
[----:B------:R-:W-:Y:S01]  /*2e90*/  SHF.L.U32 R187, R187, 0x10, RZ ;  /* 0x00000010bbbb7819 */ /* 0x000fe200000006ff */
[----:B------:R-:W-:Y:S01]  /*2ea0*/  FMUL.FTZ R9, R212, R9 ;  /* 0x00000009d4097220 */ /* 0x000fe20000410000 */
[----:B------:R1:W-:Y:S01]  /*2eb0*/  STL [R1+0x2c], R211 ;  /* 0x00002cd301007387 */ /* 0x0003e20000100800 */
[----:B------:R-:W-:-:S03]  /*2ec0*/  FMUL.FTZ R8, R4, R8 ;  /* 0x0000000804087220 */ /* 0x000fc60000410000 */
[----:B------:R-:W3:Y:S01]  /*2ed0*/  LDL.LU R212, [R1+0x28] ;  /* 0x0000280001d47983 */ /* 0x000ee20000300800 */
[----:B------:R-:W-:Y:S01]  /*2ee0*/  FADD.FTZ R104, R104, R11 ;  /* 0x0000000b68687221 */ /* 0x000fe20000010000 */
[----:B----4-:R-:W-:Y:S02]  /*2ef0*/  FADD.FTZ R185, -R3, R181 ;  /* 0x000000b503b97221 */ /* 0x010fe40000010100 */
[----:B-1----:R-:W4:Y:S01]  /*2f00*/  LDL R211, [R1+0xcc] ;  /* 0x0000cc0001d37983 */ /* 0x002f220000100800 */
[----:B------:R-:W-:Y:S01]  /*2f10*/  FMUL.FTZ R11, R229, R11 ;  /* 0x0000000be50b7220 */ /* 0x000fe20000410000 */
[----:B------:R-:W-:Y:S01]  /*2f20*/  FADD.FTZ R101, R101, R187 ;  /* 0x000000bb65657221 */ /* 0x000fe20000010000 */
[----:B--2---:R-:W-:-:S05]  /*2f30*/  FFMA.FTZ R213, R8, R187, R213 ;  /* 0x000000bb08d57223 */ /* 0x004fca00000100d5 */
[----:B------:R-:W-:Y:S01]  /*2f40*/  STL [R1+0x38], R213 ;  /* 0x000038d501007387 */ /* 0x000fe20000100800 */
[----:B---3--:R-:W-:Y:S01]  /*2f50*/  FMUL.FTZ R229, R208, R187 ;  /* 0x000000bbd0e57220 */ /* 0x008fe20000410000 */
[----:B------:R-:W-:Y:S01]  /*2f60*/  FFMA.FTZ R187, R15, R230, R206 ;  /* 0x000000e60fbb7223 */ /* 0x000fe200000100ce */
[----:B------:R-:W-:Y:S01]  /*2f70*/  FMUL.FTZ R208, R4, R185 ;  /* 0x000000b904d07220 */ /* 0x000fe20000410000 */
[----:B------:R-:W2:Y:S04]  /*2f80*/  LDL.LU R206, [R1+0x30] ;  /* 0x0000300001ce7983 */ /* 0x000ea80000300800 */
[----:B------:R-:W3:Y:S01]  /*2f90*/  LDL R185, [R1+0xd4] ;  /* 0x0000d40001b97983 */ /* 0x000ee20000100800 */
[----:B------:R-:W-:-:S05]  /*2fa0*/  SHF.L.U32 R186, R186, 0x10, RZ ;  /* 0x00000010baba7819 */ /* 0x000fca00000006ff */
[----:B------:R-:W-:Y:S01]  /*2fb0*/  FADD.FTZ R181, -R3, R186 ;  /* 0x000000ba03b57221 */ /* 0x000fe20000010100 */
[----:B------:R-:W-:Y:S01]  /*2fc0*/  FADD.FTZ R186, R207, R230 ;  /* 0x000000e6cfba7221 */ /* 0x000fe20000010000 */
[-C--:B------:R-:W-:Y:S01]  /*2fd0*/  FFMA.FTZ R210, R208, R184.reuse, R210 ;  /* 0x000000b8d0d27223 */ /* 0x080fe200000100d2 */
[----:B------:R-:W-:Y:S01]  /*2fe0*/  FADD.FTZ R183, -R3, R183 ;  /* 0x000000b703b77221 */ /* 0x000fe20000010100 */
[----:B------:R-:W-:Y:S01]  /*2ff0*/  FFMA.FTZ R187, R8, R229, R187 ;  /* 0x000000e508bb7223 */ /* 0x000fe200000100bb */
[----:B------:R-:W-:Y:S01]  /*3000*/  FADD.FTZ R186, R186, R229 ;  /* 0x000000e5baba7221 */ /* 0x000fe20000010000 */
[----:B------:R-:W-:Y:S01]  /*3010*/  FMUL.FTZ R209, R209, R184 ;  /* 0x000000b8d1d17220 */ /* 0x000fe20000410000 */
[----:B------:R1:W-:Y:S01]  /*3020*/  STL [R1+0x40], R210 ;  /* 0x000040d201007387 */ /* 0x0003e20000100800 */
[----:B------:R-:W-:Y:S01]  /*3030*/  FFMA.FTZ R187, R14, R12, R187 ;  /* 0x0000000c0ebb7223 */ /* 0x000fe200000100bb */
[----:B------:R-:W-:-:S03]  /*3040*/  FADD.FTZ R186, R186, R12 ;  /* 0x0000000cbaba7221 */ /* 0x000fc60000010000 */
[----:B------:R-:W-:Y:S01]  /*3050*/  FFMA.FTZ R187, R208, R209, R187 ;  /* 0x000000d1d0bb7223 */ /* 0x000fe200000100bb */
[----:B-1----:R-:W-:Y:S01]  /*3060*/  FMUL.FTZ R210, R4, R183 ;  /* 0x000000b704d27220 */ /* 0x002fe20000410000 */
[----:B------:R-:W-:-:S03]  /*3070*/  FADD.FTZ R183, R186, R209 ;  /* 0x000000d1bab77221 */ /* 0x000fc60000010000 */
[CC--:B------:R-:W-:Y:S01]  /*3080*/  FFMA.FTZ R212, R210.reuse, R182.reuse, R212 ;  /* 0x000000b6d2d47223 */ /* 0x0c0fe200000100d4 */
[----:B------:R-:W-:Y:S01]  /*3090*/  FADD.FTZ R105, R105, R182 ;  /* 0x000000b669697221 */ /* 0x000fe20000010000 */
[----:B----4-:R-:W-:Y:S01]  /*30a0*/  FMUL.FTZ R211, R211, R182 ;  /* 0x000000b6d3d37220 */ /* 0x010fe20000410000 */
[----:B------:R-:W-:Y:S01]  /*30b0*/  FADD.FTZ R183, R183, R11 ;  /* 0x0000000bb7b77221 */ /* 0x000fe20000010000 */
[----:B------:R-:W-:Y:S01]  /*30c0*/  FFMA.FTZ R182, R13, R11, R187 ;  /* 0x0000000b0db67223 */ /* 0x000fe200000100bb */
[----:B------:R1:W-:Y:S02]  /*30d0*/  STL [R1+0x28], R212 ;  /* 0x000028d401007387 */ /* 0x0003e40000100800 */
[----:B------:R-:W-:Y:S01]  /*30e0*/  FADD.FTZ R183, R183, R211 ;  /* 0x000000d3b7b77221 */ /* 0x000fe20000010000 */
[----:B------:R-:W-:Y:S01]  /*30f0*/  FFMA.FTZ R182, R210, R211, R182 ;  /* 0x000000d3d2b67223 */ /* 0x000fe200000100b6 */
[----:B-1----:R-:W-:Y:S02]  /*3100*/  FMUL.FTZ R212, R4, R181 ;  /* 0x000000b504d47220 */ /* 0x002fe40000410000 */
        /* <DEDUP_REMOVED lines=11> */
.L_x_5086:
[----:B------:R-:W-:Y:S05]  /*31c0*/  BSYNC.RECONVERGENT B2 ;  /* 0x0000000000027941 */ /* 0x000fea0003800200 */
.L_x_5085:
[----:B------:R-:W-:Y:S05]  /*31d0*/  @!P4 BRA `(.L_x_5087) ;  /* 0x000000080044c947 */ /* 0x000fea0003800000 */
[----:B------:R-:W1:Y:S01]  /*31e0*/  LDC.64 R180, c[0x0][0x3a8] ;  /* 0x0000ea00ffb47b82 */ /* 0x000e620000000a00 */
[----:B------:R-:W2:Y:S04]  /*31f0*/  LDL R216, [R1+0xb8] ;  /* 0x0000b80001d87983 */ /* 0x000ea80000100800 */
[----:B------:R-:W3:Y:S03]  /*3200*/  LDL R219, [R1+0xc0] ;  /* 0x0000c00001db7983 */ /* 0x000ee60000100800 */
[----:B------:R-:W4:Y:S01]  /*3210*/  LDC.64 R184, c[0x0][0x428] ;  /* 0x00010a00ffb87b82 */ /* 0x000f220000000a00 */
[----:B------:R-:W3:Y:S04]  /*3220*/  LDL R221, [R1+0xa8] ;  /* 0x0000a80001dd7983 */ /* 0x000ee80000100800 */
[----:B------:R-:W3:Y:S01]  /*3230*/  LDL R222, [R1+0xb0] ;  /* 0x0000b00001de7983 */ /* 0x000ee20000100800 */
[----:B------:R-:W-:-:S03]  /*3240*/  ISETP.NE.U32.AND P0, PT, RZ, UR10, PT ;  /* 0x0000000aff007c0c */ /* 0x000fc6000bf05070 */
[----:B------:R-:W3:Y:S01]  /*3250*/  LDL.LU R223, [R1+0x18] ;  /* 0x0000180001df7983 */ /* 0x000ee20000300800 */
[----:B-1----:R-:W-:-:S04]  /*3260*/  IMAD.WIDE.U32 R180, R2, 0x10, R180 ;  /* 0x0000001002b47825 */ /* 0x002fc800078e00b4 */
[----:B----4-:R-:W-:Y:S02]  /*3270*/  IMAD.WIDE.U32 R184, R188, 0x10, R184 ;  /* 0x00000010bcb87825 */ /* 0x010fe400078e00b8 */
[----:B------:R-:W4:Y:S01]  /*3280*/  LDG.E.128 R180, desc[UR6][R180.64] ;  /* 0x00000006b4b47981 */ /* 0x000f22000c1e1d00 */
[----:B------:R-:W-:-:S03]  /*3290*/  ISETP.NE.AND.EX P0, PT, RZ, UR11, PT, P0 ;  /* 0x0000000bff007c0c */ /* 0x000fc6000bf05300 */
[----:B------:R-:W3:Y:S04]  /*32a0*/  LDL R224, [R1+0xbc] ;  /* 0x0000bc0001e07983 */ /* 0x000ee80000100800 */
[----:B------:R-:W2:Y:S04]  /*32b0*/  LDG.E.128 R184, desc[UR6][R184.64] ;  /* 0x00000006b8b87981 */ /* 0x000ea8000c1e1d00 */
[----:B------:R-:W3:Y:S02]  /*32c0*/  LDL.LU R225, [R1+0x20] ;  /* 0x0000200001e17983 */ /* 0x000ee40000300800 */
[----:B------:R-:W1:Y:S02]  /*32d0*/  @P0 LDC.64 R188, c[0x0][0x438] ;  /* 0x00010e00ffbc0b82 */ /* 0x000e640000000a00 */
[----:B------:R-:W3:Y:S04]  /*32e0*/  LDL R226, [R1+0xc4] ;  /* 0x0000c40001e27983 */ /* 0x000ee80000100800 */
[----:B------:R-:W3:Y:S04]  /*32f0*/  LDL R227, [R1+0xac] ;  /* 0x0000ac0001e37983 */ /* 0x000ee80000100800 */
[----:B------:R-:W3:Y:S01]  /*3300*/  LDL R228, [R1+0xb4] ;  /* 0x0000b40001e47983 */ /* 0x000ee20000100800 */
[----:B-1----:R-:W-:-:S05]  /*3310*/  @P0 IMAD.WIDE.U32 R188, R2, 0x10, R188 ;  /* 0x0000001002bc0825 */ /* 0x002fca00078e00bc */
[----:B------:R4:W5:Y:S02]  /*3320*/  @P0 LDG.E.128 R24, desc[UR6][R188.64] ;  /* 0x00000006bc180981 */ /* 0x000964000c1e1d00 */
[C---:B----4-:R-:W-:Y:S02]  /*3330*/  PRMT R188, R180.reuse, 0x7632, R188 ;  /* 0x00007632b4bc7816 */ /* 0x050fe400000000bc */
[----:B------:R-:W-:Y:S02]  /*3340*/  SHF.L.U32 R189, R180, 0x10, RZ ;  /* 0x00000010b4bd7819 */ /* 0x000fe400000006ff */
[C---:B------:R-:W-:Y:S02]  /*3350*/  SHF.L.U32 R214, R181.reuse, 0x10, RZ ;  /* 0x00000010b5d67819 */ /* 0x040fe400000006ff */
[----:B------:R-:W-:Y:S02]  /*3360*/  PRMT R180, R181, 0x7632, R180 ;  /* 0x00007632b5b47816 */ /* 0x000fe400000000b4 */
[----:B------:R-:W-:-:S02]  /*3370*/  PRMT R2, R182, 0x7632, R2 ;  /* 0x00007632b6027816 */ /* 0x000fc40000000002 */
[C---:B------:R-:W-:Y:S02]  /*3380*/  PRMT R181, R183.reuse, 0x7632, R181 ;  /* 0x00007632b7b57816 */ /* 0x040fe400000000b5 */
[----:B------:R-:W-:Y:S02]  /*3390*/  SHF.L.U32 R215, R183, 0x10, RZ ;  /* 0x00000010b7d77819 */ /* 0x000fe400000006ff */
[----:B------:R-:W-:Y:S01]  /*33a0*/  SHF.L.U32 R183, R188, 0x10, RZ ;  /* 0x00000010bcb77819 */ /* 0x000fe200000006ff */
[----:B------:R-:W-:Y:S01]  /*33b0*/  FADD.FTZ R188, -R3, R214 ;  /* 0x000000d603bc7221 */ /* 0x000fe20000010100 */
[----:B------:R-:W-:Y:S02]  /*33c0*/  SHF.L.U32 R182, R182, 0x10, RZ ;  /* 0x00000010b6b67819 */ /* 0x000fe400000006ff */
[----:B------:R-:W-:Y:S02]  /*33d0*/  SHF.L.U32 R180, R180, 0x10, RZ ;  /* 0x00000010b4b47819 */ /* 0x000fe400000006ff */
[----:B------:R-:W-:-:S02]  /*33e0*/  SHF.L.U32 R2, R2, 0x10, RZ ;  /* 0x0000001002027819 */ /* 0x000fc400000006ff */
[----:B------:R-:W-:Y:S01]  /*33f0*/  SHF.L.U32 R214, R181, 0x10, RZ ;  /* 0x00000010b5d67819 */ /* 0x000fe200000006ff */
[C---:B------:R-:W-:Y:S01]  /*3400*/  FADD.FTZ R189, -R3.reuse, R189 ;  /* 0x000000bd03bd7221 */ /* 0x040fe20000010100 */
[C---:B------:R-:W-:Y:S01]  /*3410*/  FADD.FTZ R182, -R3.reuse, R182 ;  /* 0x000000b603b67221 */ /* 0x040fe20000010100 */
[C---:B------:R-:W-:Y:S01]  /*3420*/  FADD.FTZ R181, -R3.reuse, R215 ;  /* 0x000000d703b57221 */ /* 0x040fe20000010100 */
[C---:B------:R-:W-:Y:S01]  /*3430*/  FADD.FTZ R183, -R3.reuse, R183 ;  /* 0x000000b703b77221 */ /* 0x040fe20000010100 */
[C---:B------:R-:W-:Y:S01]  /*3440*/  FADD.FTZ R180, -R3.reuse, R180 ;  /* 0x000000b403b47221 */ /* 0x040fe20000010100 */
[C---:B------:R-:W-:Y:S01]  /*3450*/  FADD.FTZ R2, -R3.reuse, R2 ;  /* 0x0000000203027221 */ /* 0x040fe20000010100 */
[--C-:B------:R-:W-:Y:S01]  /*3460*/  FADD.FTZ R3, -R3, R214.reuse ;  /* 0x000000d603037221 */ /* 0x100fe20000010100 */
[C---:B--2---:R-:W-:Y:S02]  /*3470*/  PRMT R214, R184.reuse, 0x7632, R214 ;  /* 0x00007632b8d67816 */ /* 0x044fe400000000d6 */
[----:B------:R-:W-:-:S02]  /*3480*/  SHF.L.U32 R215, R184, 0x10, RZ ;  /* 0x00000010b8d77819 */ /* 0x000fc400000006ff */
[C---:B------:R-:W-:Y:S02]  /*3490*/  PRMT R184, R185.reuse, 0x7632, R184 ;  /* 0x00007632b9b87816 */ /* 0x040fe400000000b8 */
[----:B------:R-:W-:Y:S02]  /*34a0*/  SHF.L.U32 R217, R185, 0x10, RZ ;  /* 0x00000010b9d97819 */ /* 0x000fe400000006ff */
[----:B------:R-:W-:Y:S02]  /*34b0*/  SHF.L.U32 R185, R214, 0x10, RZ ;  /* 0x00000010d6b97819 */ /* 0x000fe400000006ff */
[----:B------:R-:W2:Y:S01]  /*34c0*/  LDL.LU R214, [R1+0x14] ;  /* 0x0000140001d67983 */ /* 0x000ea20000300800 */
[----:B-----5:R-:W-:Y:S01]  /*34d0*/  FMUL.FTZ R189, R4, R189 ;  /* 0x000000bd04bd7220 */ /* 0x020fe20000410000 */
[----:B------:R-:W-:-:S03]  /*34e0*/  FADD.FTZ R68, R68, R215 ;  /* 0x000000d744447221 */ /* 0x000fc60000010000 */
[----:B--2---:R-:W-:-:S05]  /*34f0*/  FFMA.FTZ R214, R189, R215, R214 ;  /* 0x000000d7bdd67223 */ /* 0x004fca00000100d6 */
[----:B------:R1:W-:Y:S02]  /*3500*/  STL [R1+0x14], R214 ;  /* 0x000014d601007387 */ /* 0x0003e40000100800 */
[----:B-1----:R-:W-:Y:S01]  /*3510*/  FMUL.FTZ R214, R216, R215 ;  /* 0x000000d7d8d67220 */ /* 0x002fe20000410000 */
[----:B------:R-:W-:Y:S02]  /*3520*/  FMUL.FTZ R215, R4, R188 ;  /* 0x000000bc04d77220 */ /* 0x000fe40000410000 */
[----:B------:R-:W2:Y:S01]  /*3530*/  LDL.LU R188, [R1+0x1c] ;  /* 0x00001c0001bc7983 */ /* 0x000ea20000300800 */
[----:B------:R-:W-:Y:S01]  /*3540*/  PRMT R220, R187, 0x7632, R220 ;  /* 0x00007632bbdc7816 */ /* 0x000fe200000000dc */
[----:B------:R-:W-:Y:S01]  /*3550*/  FADD.FTZ R70, R70, R217 ;  /* 0x000000d946467221 */ /* 0x000fe20000010000 */
[C---:B------:R-:W-:Y:S02]  /*3560*/  PRMT R218, R186.reuse, 0x7632, R218 ;  /* 0x00007632bada7816 */ /* 0x040fe400000000da */
[----:B------:R-:W-:-:S02]  /*3570*/  SHF.L.U32 R186, R186, 0x10, RZ ;  /* 0x00000010baba7819 */ /* 0x000fc400000006ff */
[----:B------:R-:W-:Y:S01]  /*3580*/  SHF.L.U32 R187, R187, 0x10, RZ ;  /* 0x00000010bbbb7819 */ /* 0x000fe200000006ff */
[----:B------:R-:W-:Y:S01]  /*3590*/  FMUL.FTZ R216, R4, R182 ;  /* 0x000000b604d87220 */ /* 0x000fe20000410000 */
[----:B------:R-:W-:Y:S01]  /*35a0*/  SHF.L.U32 R182, R218, 0x10, RZ ;  /* 0x00000010dab67819 */ /* 0x000fe200000006ff */
[----:B---3--:R-:W-:Y:S01]  /*35b0*/  FMUL.FTZ R218, R221, R186 ;  /* 0x000000baddda7220 */ /* 0x008fe20000410000 */
[----:B------:R-:W-:Y:S01]  /*35c0*/  FADD.FTZ R69, R69, R185 ;  /* 0x000000b945457221 */ /* 0x000fe20000010000 */
[----:B------:R-:W-:Y:S01]  /*35d0*/  FMUL.FTZ R221, R222, R187 ;  /* 0x000000bbdedd7220 */ /* 0x000fe20000410000 */
[----:B------:R-:W-:Y:S01]  /*35e0*/  FMUL.FTZ R222, R224, R185 ;  /* 0x000000b9e0de7220 */ /* 0x000fe20000410000 */
[----:B------:R-:W-:-:S05]  /*35f0*/  SHF.L.U32 R184, R184, 0x10, RZ ;  /* 0x00000010b8b87819 */ /* 0x000fca00000006ff */
[----:B------:R-:W-:Y:S01]  /*3600*/  FMUL.FTZ R224, R226, R184 ;  /* 0x000000b8e2e07220 */ /* 0x000fe20000410000 */
[----:B------:R-:W-:Y:S01]  /*3610*/  FMUL.FTZ R226, R227, R182 ;  /* 0x000000b6e3e27220 */ /* 0x000fe20000410000 */
[----:B------:R-:W-:Y:S01]  /*3620*/  FMUL.FTZ R227, R4, R3 ;  /* 0x0000000304e37220 */ /* 0x000fe20000410000 */
[----:B------:R-:W-:Y:S01]  /*3630*/  FADD.FTZ R72, R72, R186 ;  /* 0x000000ba48487221 */ /* 0x000fe20000010000 */
[----:B------:R-:W-:Y:S01]  /*3640*/  FFMA.FTZ R108, R216, R186, R108 ;  /* 0x000000bad86c7223 */ /* 0x000fe2000001006c */
[----:B------:R-:W-:Y:S01]  /*3650*/  FADD.FTZ R74, R74, R187 ;  /* 0x000000bb4a4a7221 */ /* 0x000fe20000010000 */
[----:B------:R-:W-:Y:S01]  /*3660*/  FADD.FTZ R71, R71, R184 ;  /* 0x000000b847477221 */ /* 0x000fe20000010000 */
[----:B------:R-:W-:Y:S01]  /*3670*/  FADD.FTZ R73, R73, R182 ;  /* 0x000000b649497221 */ /* 0x000fe20000010000 */
[-C--:B--2---:R-:W-:Y:S01]  /*3680*/  FFMA.FTZ R188, R215, R217.reuse, R188 ;  /* 0x000000d9d7bc7223 */ /* 0x084fe200000100bc */
[----:B------:R-:W-:Y:S01]  /*3690*/  FMUL.FTZ R217, R219, R217 ;  /* 0x000000d9dbd97220 */ /* 0x000fe20000410000 */
[----:B------:R-:W-:Y:S01]  /*36a0*/  FMUL.FTZ R219, R4, R181 ;  /* 0x000000b504db7220 */ /* 0x000fe20000410000 */
[----:B------:R-:W-:Y:S01]  /*36b0*/  SHF.L.U32 R181, R220, 0x10, RZ ;  /* 0x00000010dcb57819 */ /* 0x000fe200000006ff */
[----:B------:R-:W-:-:S04]  /*36c0*/  FMUL.FTZ R220, R4, R183 ;  /* 0x000000b704dc7220 */ /* 0x000fc80000410000 */
[----:B------:R-:W-:Y:S01]  /*36d0*/  FFMA.FTZ R223, R220, R185, R223 ;  /* 0x000000b9dcdf7223 */ /* 0x000fe200000100df */
[----:B------:R-:W-:Y:S01]  /*36e0*/  STL [R1+0x1c], R188 ;  /* 0x00001cbc01007387 */ /* 0x000fe20000100800 */
[----:B------:R-:W-:Y:S01]  /*36f0*/  FADD.FTZ R183, R207, R214 ;  /* 0x000000d6cfb77221 */ /* 0x000fe20000010000 */
[----:B------:R-:W-:Y:S02]  /*3700*/  FFMA.FTZ R185, R189, R214, R206 ;  /* 0x000000d6bdb97223 */ /* 0x000fe400000100ce */
[----:B------:R1:W-:Y:S01]  /*3710*/  STL [R1+0x18], R223 ;  /* 0x000018df01007387 */ /* 0x0003e20000100800 */
[----:B------:R-:W-:Y:S01]  /*3720*/  FADD.FTZ R183, R183, R222 ;  /* 0x000000deb7b77221 */ /* 0x000fe20000010000 */
[----:B-1----:R-:W-:Y:S01]  /*3730*/  FMUL.FTZ R223, R4, R180 ;  /* 0x000000b404df7220 */ /* 0x002fe20000410000 */
[----:B------:R-:W-:-:S03]  /*3740*/  FFMA.FTZ R180, R220, R222, R185 ;  /* 0x000000dedcb47223 */ /* 0x000fc600000100b9 */
[----:B------:R-:W-:Y:S01]  /*3750*/  FFMA.FTZ R225, R223, R184, R225 ;  /* 0x000000b8dfe17223 */ /* 0x000fe200000100e1 */
[----:B------:R-:W-:Y:S01]  /*3760*/  FADD.FTZ R183, R183, R217 ;  /* 0x000000d9b7b77221 */ /* 0x000fe20000010000 */
[----:B------:R-:W-:-:S03]  /*3770*/  FFMA.FTZ R180, R215, R217, R180 ;  /* 0x000000d9d7b47223 */ /* 0x000fc600000100b4 */
[----:B------:R1:W-:Y:S01]  /*3780*/  STL [R1+0x20], R225 ;  /* 0x000020e101007387 */ /* 0x0003e20000100800 */
[----:B------:R-:W-:-:S04]  /*3790*/  FFMA.FTZ R180, R223, R224, R180 ;  /* 0x000000e0dfb47223 */ /* 0x000fc800000100b4 */
[----:B------:R-:W-:Y:S01]  /*37a0*/  FFMA.FTZ R180, R216, R218, R180 ;  /* 0x000000dad8b47223 */ /* 0x000fe200000100b4 */
[----:B-1----:R-:W-:Y:S01]  /*37b0*/  FMUL.FTZ R225, R4, R2 ;  /* 0x0000000204e17220 */ /* 0x002fe20000410000 */
[----:B------:R-:W-:-:S04]  /*37c0*/  FADD.FTZ R2, R183, R224 ;  /* 0x000000e0b7027221 */ /* 0x000fc80000010000 */
[----:B------:R-:W-:Y:S01]  /*37d0*/  FADD.FTZ R2, R2, R218 ;  /* 0x000000da02027221 */ /* 0x000fe20000010000 */
[----:B------:R-:W-:-:S03]  /*37e0*/  FFMA.FTZ R3, R225, R226, R180 ;  /* 0x000000e2e1037223 */ /* 0x000fc600000100b4 */
[----:B------:R-:W-:Y:S01]  /*37f0*/  FADD.FTZ R2, R2, R226 ;  /* 0x000000e202027221 */ /* 0x000fe20000010000 */
[----:B------:R-:W-:Y:S01]  /*3800*/  FMUL.FTZ R228, R228, R181 ;  /* 0x000000b5e4e47220 */ /* 0x000fe20000410000 */
[C---:B------:R-:W-:Y:S02]  /*3810*/  FFMA.FTZ R3, R219.reuse, R221, R3 ;  /* 0x000000dddb037223 */ /* 0x040fe40000010003 */
[----:B------:R-:W-:Y:S01]  /*3820*/  FADD.FTZ R2, R2, R221 ;  /* 0x000000dd02027221 */ /* 0x000fe20000010000 */
[----:B------:R-:W-:Y:S01]  /*3830*/  FFMA.FTZ R110, R219, R187, R110 ;  /* 0x000000bbdb6e7223 */ /* 0x000fe2000001006e */
[----:B------:R-:W-:Y:S01]  /*3840*/  FFMA.FTZ R109, R225, R182, R109 ;  /* 0x000000b6e16d7223 */ /* 0x000fe2000001006d */
[----:B------:R-:W-:Y:S01]  /*3850*/  FADD.FTZ R75, R75, R181 ;  /* 0x000000b54b4b7221 */ /* 0x000fe20000010000 */
[C---:B------:R-:W-:Y:S01]  /*3860*/  FFMA.FTZ R111, R227.reuse, R181, R111 ;  /* 0x000000b5e36f7223 */ /* 0x040fe2000001006f */
[----:B------:R-:W-:Y:S01]  /*3870*/  FADD.FTZ R207, R2, R228 ;  /* 0x000000e402cf7221 */ /* 0x000fe20000010000 */
[----:B------:R-:W-:Y:S01]  /*3880*/  FFMA.FTZ R206, R227, R228, R3 ;  /* 0x000000e4e3ce7223 */ /* 0x000fe20000010003 */
[----:B------:R-:W-:Y:S06]  /*3890*/  BRA `(.L_x_5087) ;  /* 0x0000000000947947 */ /* 0x000fec0003800000 */
.L_x_5078:
        /* <DEDUP_REMOVED lines=16> */
[----:B-1----:R-:W1:Y:S08]  /*39a0*/  @P0 LDC.64 R2, c[0x0][0x438] ;  /* 0x00010e00ff020b82 */ /* 0x002e700000000a00 */
        /* <DEDUP_REMOVED lines=20> */
.L_x_5087:
[----:B------:R-:W-:Y:S05]  /*3af0*/  BSYNC.RECONVERGENT B1 ;  /* 0x0000000000017941 */ /* 0x000fea0003800200 */
.L_x_5077:
[----:B------:R-:W2:Y:S01]  /*3b00*/  LDL R187, [R1+0x10] ;  /* 0x0000100001bb7983 */ /* 0x000ea20000100800 */
[----:B------:R-:W-:Y:S01]  /*3b10*/  UMOV UR4, 0xffffffff ;  /* 0xffffffff00047882 */ /* 0x000fe20000000000 */
[----:B--2---:R-:W-:Y:S02]  /*3b20*/  ISETP.GE.AND P2, PT, R187, 0x1, PT ;  /* 0x00000001bb00780c */ /* 0x004fe40003f46270 */
[----:B------:R-:W-:Y:S11]  /*3b30*/  BRA.DIV UR4, `(.L_x_5088) ;  /* 0x000000ae04887947 */ /* 0x000ff6000b800000 */
[----:B-1-3--:R-:W1:Y:S02]  /*3b40*/  SHFL.BFLY PT, R2, R207, 0x1, 0x1f ;  /* 0x0c201f00cf027f89 */ /* 0x00ae6400000e0000 */
        /* <DEDUP_REMOVED lines=14> */
[----:B------:R2:W3:Y:S01]  /*3c30*/  SHFL.BFLY PT, R185, R182, 0x10, 0x1f ;  /* 0x0e001f00b6b97f89 */ /* 0x0004e200000e0000 */
[----:B-1----:R-:W-:-:S05]  /*3c40*/  FADD.FTZ R183, R183, R2 ;  /* 0x00000002b7b77221 */ /* 0x002fca0000010000 */
[----:B---3--:R2:W1:Y:S02]  /*3c50*/  SHFL.BFLY PT, R2, R183, 0x10, 0x1f ;  /* 0x0e001f00b7027f89 */ /* 0x00846400000e0000 */
.L_x_5234:
[----:B------:R-:W3:Y:S04]  /*3c60*/  LDL R181, [R1+0x4] ;  /* 0x0000040001b57983 */ /* 0x000ee80000100800 */
[----:B------:R-:W4:Y:S04]  /*3c70*/  LDL R186, [R1+0x8] ;  /* 0x0000080001ba7983 */ /* 0x000f280000100800 */
[----:B------:R-:W4:Y:S01]  /*3c80*/  LDL.LU R184, [R1+0xc] ;  /* 0x00000c0001b87983 */ /* 0x000f220000300800 */
[----:B------:R-:W-:Y:S01]  /*3c90*/  @P2 IADD3 R180, PT, PT, R187, -0x1, RZ ;  /* 0xffffffffbbb42810 */ /* 0x000fe20007ffe0ff */
[----:B------:R-:W-:Y:S01]  /*3ca0*/  FADD.FTZ R3, R182, R185 ;  /* 0x000000b9b6037221 */ /* 0x000fe20000010000 */
[----:B------:R-:W-:Y:S01]  /*3cb0*/  ISETP.GE.U32.AND P3, PT, R7, 0x20, PT ;  /* 0x000000200700780c */ /* 0x000fe20003f66070 */
[----:B-1----:R-:W-:Y:S01]  /*3cc0*/  FADD.FTZ R2, R183, R2 ;  /* 0x00000002b7027221 */ /* 0x002fe20000010000 */
[----:B------:R-:W-:Y:S01]  /*3cd0*/  ISETP.NE.AND P0, PT, RZ, UR8, PT ;  /* 0x00000008ff007c0c */ /* 0x000fe2000bf05270 */
[----:B------:R-:W-:Y:S01]  /*3ce0*/  FMUL.FTZ R3, R3, UR9 ;  /* 0x0000000903037c20 */ /* 0x000fe20008410000 */
[----:B------:R-:W-:Y:S01]  /*3cf0*/  BSSY.RECONVERGENT B1, `(.L_x_5089) ;  /* 0x00001c9000017945 */ /* 0x000fe20003800200 */
[----:B--2---:R-:W-:-:S03]  /*3d00*/  FMUL.FTZ R183, R2, UR9 ;  /* 0x0000000902b77c20 */ /* 0x004fc60008410000 */
        /* <DEDUP_REMOVED lines=13> */
.L_x_5092:
[----:B------:R-:W-:Y:S05]  /*3de0*/  BSYNC.RECONVERGENT B2 ;  /* 0x0000000000027941 */ /* 0x000fea0003800200 */
.L_x_5091:
        /* <DEDUP_REMOVED lines=11> */
[----:B-1---5:R-:W-:Y:S01]  /*3ea0*/  FFMA.FTZ R2, R0, R183, R182 ;  /* 0x000000b700027223 */ /* 0x022fe200000100b6 */
[----:B------:R-:W-:Y:S02]  /*3eb0*/  ISETP.GT.AND P0, PT, R5, RZ, PT ;  /* 0x000000ff0500720c */ /* 0x000fe40003f04270 */
[----:B------:R-:W-:Y:S01]  /*3ec0*/  SHF.L.U32 R3, R176, 0x10, RZ ;  /* 0x00000010b0037819 */ /* 0x000fe200000006ff */
[----:B------:R-:W-:-:S04]  /*3ed0*/  FADD.FTZ R2, R205, -R2 ;  /* 0x80000002cd027221 */ /* 0x000fc80000010000 */
[----:B------:R-:W-:-:S05]  /*3ee0*/  FMUL.FTZ R2, R4, R2 ;  /* 0x0000000204027220 */ /* 0x000fca0000410000 */
[----:B------:R-:W-:-:S05]  /*3ef0*/  FSEL R2, R2, RZ, P0 ;  /* 0x000000ff02027208 */ /* 0x000fca0000000000 */
[----:B------:R-:W-:-:S04]  /*3f00*/  FMUL.FTZ R2, R2, UR12 ;  /* 0x0000000c02027c20 */ /* 0x000fc80008410000 */
[----:B------:R-:W-:Y:S01]  /*3f10*/  FFMA.FTZ R112, R2, R3, R112 ;  /* 0x0000000302707223 */ /* 0x000fe20000010070 */
[----:B------:R-:W-:-:S05]  /*3f20*/  FMUL.FTZ R2, R28, R2 ;  /* 0x000000021c027220 */ /* 0x000fca0000410000 */
[----:B------:R-:W-:-:S04]  /*3f30*/  F2FP.BF16.F32.PACK_AB R2, RZ, R2 ;  /* 0x00000002ff02723e */ /* 0x000fc800000010ff */
[----:B------:R-:W-:-:S07]  /*3f40*/  PRMT R172, R2, 0x7610, R172 ;  /* 0x0000761002ac7816 */ /* 0x000fce00000000ac */
.L_x_5097:
[----:B------:R-:W-:Y:S05]  /*3f50*/  BSYNC.RECONVERGENT B3 ;  /* 0x0000000000037941 */ /* 0x000fea0003800200 */
.L_x_5096:
[----:B------:R-:W-:Y:S04]  /*3f60*/  BSSY.RECONVERGENT B3, `(.L_x_5098) ;  /* 0x000000f000037945 */ /* 0x000fe80003800200 */
[----:B------:R-:W-:Y:S05]  /*3f70*/  @!P2 BRA `(.L_x_5099) ;  /* 0x000000000034a947 */ /* 0x000fea0003800000 */
[----:B------:R-:W2:Y:S01]  /*3f80*/  LDL R186, [R1] ;  /* 0x0000000001ba7983 */ /* 0x000ea20000100800 */
[----:B-1----:R-:W-:Y:S01]  /*3f90*/  FFMA.FTZ R2, R201, R183, R182 ;  /* 0x000000b7c9027223 */ /* 0x002fe200000100b6 */
[----:B------:R-:W-:Y:S02]  /*3fa0*/  ISETP.GT.AND P0, PT, R5, RZ, PT ;  /* 0x000000ff0500720c */ /* 0x000fe40003f04270 */
[----:B-----5:R-:W-:-:S04]  /*3fb0*/  PRMT R3, R176, 0x7632, R3 ;  /* 0x00007632b0037816 */ /* 0x020fc80000000003 */
[----:B------:R-:W-:Y:S01]  /*3fc0*/  SHF.L.U32 R3, R3, 0x10, RZ ;  /* 0x0000001003037819 */ /* 0x000fe200000006ff */
[----:B--2---:R-:W-:-:S04]  /*3fd0*/  FADD.FTZ R2, R186, -R2 ;  /* 0x80000002ba027221 */ /* 0x004fc80000010000 */
[----:B------:R-:W-:-:S05]  /*3fe0*/  FMUL.FTZ R2, R4, R2 ;  /* 0x0000000204027220 */ /* 0x000fca0000410000 */
[----:B------:R-:W-:-:S05]  /*3ff0*/  FSEL R2, R2, RZ, P0 ;  /* 0x000000ff02027208 */ /* 0x000fca0000000000 */
[----:B------:R-:W-:-:S04]  /*4000*/  FMUL.FTZ R2, R2, UR12 ;  /* 0x0000000c02027c20 */ /* 0x000fc80008410000 */
[----:B------:R-:W-:Y:S01]  /*4010*/  FFMA.FTZ R113, R2, R3, R113 ;  /* 0x0000000302717223 */ /* 0x000fe20000010071 */
[----:B------:R-:W-:-:S05]  /*4020*/  FMUL.FTZ R2, R29, R2 ;  /* 0x000000021d027220 */ /* 0x000fca0000410000 */
[----:B------:R-:W-:-:S04]  /*4030*/  F2FP.BF16.F32.PACK_AB R2, RZ, R2 ;  /* 0x00000002ff02723e */ /* 0x000fc800000010ff */
[----:B------:R-:W-:-:S07]  /*4040*/  PRMT R172, R172, 0x5410, R2 ;  /* 0x00005410acac7816 */ /* 0x000fce0000000002 */
.L_x_5099:
[----:B------:R-:W-:Y:S05]  /*4050*/  BSYNC.RECONVERGENT B3 ;  /* 0x0000000000037941 */ /* 0x000fea0003800200 */
.L_x_5098:
[----:B------:R-:W-:Y:S04]  /*4060*/  BSSY.RECONVERGENT B3, `(.L_x_5100) ;  /* 0x000000d000037945 */ /* 0x000fe80003800200 */
[----:B------:R-:W-:Y:S05]  /*4070*/  @!P2 BRA `(.L_x_5101) ;  /* 0x00000000002ca947 */ /* 0x000fea0003800000 */
[----:B-1----:R-:W-:Y:S01]  /*4080*/  FFMA.FTZ R2, R204, R183, R182 ;  /* 0x000000b7cc027223 */ /* 0x002fe200000100b6 */
[----:B------:R-:W-:Y:S02]  /*4090*/  ISETP.GT.AND P0, PT, R5, RZ, PT ;  /* 0x000000ff0500720c */ /* 0x000fe40003f04270 */
[----:B-----5:R-:W-:Y:S01]  /*40a0*/  SHF.L.U32 R3, R177, 0x10, RZ ;  /* 0x00000010b1037819 */ /* 0x020fe200000006ff */
        /* <DEDUP_REMOVED lines=8> */
.L_x_5101:
[----:B------:R-:W-:Y:S05]  /*4130*/  BSYNC.RECONVERGENT B3 ;  /* 0x0000000000037941 */ /* 0x000fea0003800200 */
.L_x_5100:
[----:B------:R-:W-:Y:S04]  /*4140*/  BSSY.RECONVERGENT B3, `(.L_x_5102) ;  /* 0x000000e000037945 */ /* 0x000fe80003800200 */
[----:B------:R-:W-:Y:S05]  /*4150*/  @!P2 BRA `(.L_x_5103) ;  /* 0x000000000030a947 */ /* 0x000fea0003800000 */
[----:B-1----:R-:W-:Y:S01]  /*4160*/  FFMA.FTZ R2, R200, R183, R182 ;  /* 0x000000b7c8027223 */ /* 0x002fe200000100b6 */
        /* <DEDUP_REMOVED lines=8> */
[----:B------:R-:W-:-:S05]  /*41f0*/  FMUL.FTZ R2, R31, R2 ;  /* 0x000000021f027220 */ /* 0x000fca0000410000 */
[----:B------:R-:W-:-:S04]  /*4200*/  F2FP.BF16.F32.PACK_AB R2, RZ, R2 ;  /* 0x00000002ff02723e */ /* 0x000fc800000010ff */
[----:B------:R-:W-:-:S07]  /*4210*/  PRMT R173, R173, 0x5410, R2 ;  /* 0x00005410adad7816 */ /* 0x000fce0000000002 */
.L_x_5103:
[----:B------:R-:W-:Y:S05]  /*4220*/  BSYNC.RECONVERGENT B3 ;  /* 0x0000000000037941 */ /* 0x000fea0003800200 */
.L_x_5102:
        /* <DEDUP_REMOVED lines=13> */
.L_x_5105:
[----:B------:R-:W-:Y:S05]  /*4300*/  BSYNC.RECONVERGENT B3 ;  /* 0x0000000000037941 */ /* 0x000fea0003800200 */
.L_x_5104:
        /* <DEDUP_REMOVED lines=14> */
.L_x_5107:
[----:B------:R-:W-:Y:S05]  /*43f0*/  BSYNC.RECONVERGENT B3 ;  /* 0x0000000000037941 */ /* 0x000fea0003800200 */
.L_x_5106:
        /* <DEDUP_REMOVED lines=13> */
.L_x_5109:
[----:B------:R-:W-:Y:S05]  /*44d0*/  BSYNC.RECONVERGENT B3 ;  /* 0x0000000000037941 */ /* 0x000fea0003800200 */
.L_x_5108:
        /* <DEDUP_REMOVED lines=12> */
[----:B------:R-:W-:Y:S01]  /*45a0*/  PRMT R175, R175, 0x5410, R2 ;  /* 0x00005410afaf7816 */ /* 0x000fe20000000002 */
[----:B------:R-:W-:Y:S06]  /*45b0*/  BRA `(.L_x_5110) ;  /* 0x0000001000c47947 */ /* 0x000fec0003800000 */
.L_x_5095:
[----:B------:R-:W2:Y:S01]  /*45c0*/  LDL R186, [R1] ;  /* 0x0000000001ba7983 */ /* 0x000ea20000100800 */
[----:B-1----:R-:W1:Y:S01]  /*45d0*/  @P2 LDC R3, c[0x0][0x40c] ;  /* 0x00010300ff032b82 */ /* 0x002e620000000800 */
[----:B------:R-:W-:Y:S01]  /*45e0*/  FFMA.FTZ R2, R203, R183, R182 ;  /* 0x000000b7cb027223 */ /* 0x000fe200000100b6 */
[----:B------:R-:W-:Y:S02]  /*45f0*/  ISETP.GT.AND P0, PT, R5, RZ, PT ;  /* 0x000000ff0500720c */ /* 0x000fe40003f04270 */
[----:B-----5:R-:W-:Y:S01]  /*4600*/  @P2 SHF.L.U32 R168, R178, 0x10, RZ ;  /* 0x00000010b2a82819 */ /* 0x020fe200000006ff */
[----:B------:R-:W-:Y:S01]  /*4610*/  FADD.FTZ R2, R250, -R2 ;  /* 0x80000002fa027221 */ /* 0x000fe20000010000 */
[----:B------:R-:W-:Y:S02]  /*4620*/  @P2 SHF.L.U32 R169, R177, 0x10, RZ ;  /* 0x00000010b1a92819 */ /* 0x000fe400000006ff */
[----:B------:R-:W-:Y:S01]  /*4630*/  @P2 PRMT R171, R176, 0x7632, R171 ;  /* 0x00007632b0ab2816 */ /* 0x000fe200000000ab */
[----:B------:R-:W-:-:S03]  /*4640*/  FMUL.FTZ R2, R4, R2 ;  /* 0x0000000204027220 */ /* 0x000fc60000410000 */
[----:B------:R-:W-:Y:S02]  /*4650*/  @P2 SHF.L.U32 R171, R171, 0x10, RZ ;  /* 0x00000010abab2819 */ /* 0x000fe400000006ff */
[----:B------:R-:W-:Y:S02]  /*4660*/  FSEL R170, R2, RZ, P0 ;  /* 0x000000ff02aa7208 */ /* 0x000fe40000000000 */
[----:B------:R-:W3:Y:S03]  /*4670*/  @P2 LDC R2, c[0x0][0x40c] ;  /* 0x00010300ff022b82 */ /* 0x000ee60000000800 */
[----:B-1----:R-:W-:-:S04]  /*4680*/  @P2 FMUL.FTZ R3, R3, R170 ;  /* 0x000000aa03032220 */ /* 0x002fc80000410000 */
[----:B------:R-:W-:Y:S01]  /*4690*/  @P2 FFMA.FTZ R116, R168, R3, R116 ;  /* 0x00000003a8742223 */ /* 0x000fe20000010074 */
[----:B------:R-:W-:Y:S01]  /*46a0*/  FFMA.FTZ R168, R199, R183, R182 ;  /* 0x000000b7c7a87223 */ /* 0x000fe200000100b6 */
[----:B------:R-:W-:-:S03]  /*46b0*/  @P2 FMUL.FTZ R3, R32, R3 ;  /* 0x0000000320032220 */ /* 0x000fc60000410000 */
[----:B------:R-:W-:Y:S02]  /*46c0*/  FADD.FTZ R168, R249, -R168 ;  /* 0x800000a8f9a87221 */ /* 0x000fe40000010000 */
[----:B------:R-:W-:Y:S02]  /*46d0*/  @P2 F2FP.BF16.F32.PACK_AB R3, RZ, R3 ;  /* 0x00000003ff03223e */ /* 0x000fe400000010ff */
[----:B------:R-:W-:Y:S02]  /*46e0*/  FMUL.FTZ R168, R4, R168 ;  /* 0x000000a804a87220 */ /* 0x000fe40000410000 */
[----:B------:R-:W-:Y:S02]  /*46f0*/  @P2 PRMT R174, R3, 0x7610, R174 ;  /* 0x0000761003ae2816 */ /* 0x000fe400000000ae */
[----:B------:R-:W-:Y:S02]  /*4700*/  @P2 PRMT R3, R178, 0x7632, R3 ;  /* 0x00007632b2032816 */ /* 0x000fe40000000003 */
[----:B------:R-:W-:-:S02]  /*4710*/  FSEL R168, R168, RZ, P0 ;  /* 0x000000ffa8a87208 */ /* 0x000fc40000000000 */
[----:B------:R-:W-:Y:S02]  /*4720*/  @P2 SHF.L.U32 R3, R3, 0x10, RZ ;  /* 0x0000001003032819 */ /* 0x000fe400000006ff */
[----:B------:R-:W-:Y:S01]  /*4730*/  F2FP.BF16.F32.PACK_AB R170, R168, R170 ;  /* 0x000000aaa8aa723e */ /* 0x000fe200000010ff */
[----:B---3--:R-:W-:Y:S02]  /*4740*/  @P2 FMUL.FTZ R2, R2, R168 ;  /* 0x000000a802022220 */ /* 0x008fe40000410000 */
[----:B------:R-:W1:Y:S02]  /*4750*/  @P2 LDC R168, c[0x0][0x40c] ;  /* 0x00010300ffa82b82 */ /* 0x000e640000000800 */
[----:B------:R-:W-:Y:S01]  /*4760*/  @P2 FFMA.FTZ R117, R2, R3, R117 ;  /* 0x0000000302752223 */ /* 0x000fe20000010075 */
[----:B------:R-:W-:-:S05]  /*4770*/  @P2 FMUL.FTZ R2, R33, R2 ;  /* 0x0000000221022220 */ /* 0x000fca0000410000 */
[----:B------:R-:W3:Y:S01]  /*4780*/  @P2 LDC R3, c[0x0][0x40c] ;  /* 0x00010300ff032b82 */ /* 0x000ee20000000800 */
[----:B------:R-:W-:-:S04]  /*4790*/  @P2 F2FP.BF16.F32.PACK_AB R2, RZ, R2 ;  /* 0x00000002ff02223e */ /* 0x000fc800000010ff */
[----:B------:R-:W-:Y:S01]  /*47a0*/  @P2 PRMT R174, R174, 0x5410, R2 ;  /* 0x00005410aeae2816 */ /* 0x000fe20000000002 */
[----:B------:R-:W-:-:S04]  /*47b0*/  FFMA.FTZ R2, R204, R183, R182 ;  /* 0x000000b7cc027223 */ /* 0x000fc800000100b6 */
[----:B------:R-:W-:-:S04]  /*47c0*/  FADD.FTZ R2, R252, -R2 ;  /* 0x80000002fc027221 */ /* 0x000fc80000010000 */
[----:B------:R-:W-:-:S05]  /*47d0*/  FMUL.FTZ R2, R4, R2 ;  /* 0x0000000204027220 */ /* 0x000fca0000410000 */
[----:B------:R-:W-:-:S05]  /*47e0*/  FSEL R2, R2, RZ, P0 ;  /* 0x000000ff02027208 */ /* 0x000fca0000000000 */
[----:B---3--:R-:W-:-:S04]  /*47f0*/  @P2 FMUL.FTZ R3, R3, R2 ;  /* 0x0000000203032220 */ /* 0x008fc80000410000 */
[-C--:B------:R-:W-:Y:S01]  /*4800*/  @P2 FFMA.FTZ R114, R169, R3.reuse, R114 ;  /* 0x00000003a9722223 */ /* 0x080fe20000010072 */
[----:B------:R-:W-:Y:S01]  /*4810*/  @P2 FMUL.FTZ R3, R30, R3 ;  /* 0x000000031e032220 */ /* 0x000fe20000410000 */
[----:B------:R-:W-:-:S04]  /*4820*/  @P2 PRMT R169, R177, 0x7632, R169 ;  /* 0x00007632b1a92816 */ /* 0x000fc800000000a9 */
[----:B------:R-:W-:Y:S02]  /*4830*/  @P2 F2FP.BF16.F32.PACK_AB R3, RZ, R3 ;  /* 0x00000003ff03223e */ /* 0x000fe400000010ff */
[----:B------:R-:W-:Y:S02]  /*4840*/  @P2 SHF.L.U32 R169, R169, 0x10, RZ ;  /* 0x00000010a9a92819 */ /* 0x000fe400000006ff */
[----:B------:R-:W-:Y:S01]  /*4850*/  @P2 PRMT R173, R3, 0x7610, R173 ;  /* 0x0000761003ad2816 */ /* 0x000fe200000000ad */
[----:B------:R-:W-:-:S04]  /*4860*/  FFMA.FTZ R3, R200, R183, R182 ;  /* 0x000000b7c8037223 */ /* 0x000fc800000100b6 */
[----:B------:R-:W-:-:S04]  /*4870*/  FADD.FTZ R3, R251, -R3 ;  /* 0x80000003fb037221 */ /* 0x000fc80000010000 */
[----:B------:R-:W-:-:S05]  /*4880*/  FMUL.FTZ R3, R4, R3 ;  /* 0x0000000304037220 */ /* 0x000fca0000410000 */
[----:B------:R-:W-:-:S05]  /*4890*/  FSEL R3, R3, RZ, P0 ;  /* 0x000000ff03037208 */ /* 0x000fca0000000000 */
[----:B-1----:R-:W-:-:S04]  /*48a0*/  @P2 FMUL.FTZ R168, R168, R3 ;  /* 0x00000003a8a82220 */ /* 0x002fc80000410000 */
[----:B------:R-:W-:Y:S01]  /*48b0*/  @P2 FFMA.FTZ R115, R168, R169, R115 ;  /* 0x000000a9a8732223 */ /* 0x000fe20000010073 */
[----:B------:R-:W-:Y:S01]  /*48c0*/  @P2 FMUL.FTZ R168, R31, R168 ;  /* 0x000000a81fa82220 */ /* 0x000fe20000410000 */
[----:B------:R-:W-:Y:S02]  /*48d0*/  F2FP.BF16.F32.PACK_AB R169, R3, R2 ;  /* 0x0000000203a9723e */ /* 0x000fe400000010ff */
[----:B------:R-:W1:Y:S02]  /*48e0*/  @P2 LDC R2, c[0x0][0x40c] ;  /* 0x00010300ff022b82 */ /* 0x000e640000000800 */
        /* <DEDUP_REMOVED lines=8> */
[-C--:B------:R-:W-:Y:S01]  /*4970*/  @P2 FFMA.FTZ R112, R168, R2.reuse, R112 ;  /* 0x00000002a8702223 */ /* 0x080fe20000010070 */
[----:B------:R-:W-:Y:S01]  /*4980*/  @P2 FMUL.FTZ R2, R28, R2 ;  /* 0x000000021c022220 */ /* 0x000fe20000410000 */
[----:B------:R-:W1:Y:S04]  /*4990*/  @P2 LDC R168, c[0x0][0x40c] ;  /* 0x00010300ffa82b82 */ /* 0x000e680000000800 */
[----:B------:R-:W-:-:S04]  /*49a0*/  @P2 F2FP.BF16.F32.PACK_AB R2, RZ, R2 ;  /* 0x00000002ff02223e */ /* 0x000fc800000010ff */
[----:B------:R-:W-:Y:S01]  /*49b0*/  @P2 PRMT R172, R2, 0x7610, R172 ;  /* 0x0000761002ac2816 */ /* 0x000fe200000000ac */
[----:B------:R-:W-:-:S04]  /*49c0*/  FFMA.FTZ R2, R201, R183, R182 ;  /* 0x000000b7c9027223 */ /* 0x000fc800000100b6 */
[----:B--2---:R-:W-:-:S04]  /*49d0*/  FADD.FTZ R2, R186, -R2 ;  /* 0x80000002ba027221 */ /* 0x004fc80000010000 */
[----:B------:R-:W-:-:S05]  /*49e0*/  FMUL.FTZ R2, R4, R2 ;  /* 0x0000000204027220 */ /* 0x000fca0000410000 */
[----:B------:R-:W-:-:S05]  /*49f0*/  FSEL R2, R2, RZ, P0 ;  /* 0x000000ff02027208 */ /* 0x000fca0000000000 */
[----:B-1----:R-:W-:-:S04]  /*4a00*/  @P2 FMUL.FTZ R168, R168, R2 ;  /* 0x00000002a8a82220 */ /* 0x002fc80000410000 */
[----:B------:R-:W-:Y:S01]  /*4a10*/  @P2 FFMA.FTZ R113, R168, R171, R113 ;  /* 0x000000aba8712223 */ /* 0x000fe20000010071 */
[----:B------:R-:W-:Y:S01]  /*4a20*/  @P2 FMUL.FTZ R171, R29, R168 ;  /* 0x000000a81dab2220 */ /* 0x000fe20000410000 */
[----:B------:R-:W-:Y:S01]  /*4a30*/  F2FP.BF16.F32.PACK_AB R168, R2, R3 ;  /* 0x0000000302a8723e */ /* 0x000fe200000010ff */
[----:B------:R-:W-:Y:S01]  /*4a40*/  FFMA.FTZ R3, R202, R183, R182 ;  /* 0x000000b7ca037223 */ /* 0x000fe200000100b6 */
[----:B------:R-:W1:Y:S02]  /*4a50*/  @P2 LDC R2, c[0x0][0x40c] ;  /* 0x00010300ff022b82 */ /* 0x000e640000000800 */
[----:B------:R-:W-:Y:S01]  /*4a60*/  @P2 F2FP.BF16.F32.PACK_AB R171, RZ, R171 ;  /* 0x000000abffab223e */ /* 0x000fe200000010ff */
[----:B------:R-:W-:-:S03]  /*4a70*/  FADD.FTZ R3, R248, -R3 ;  /* 0x80000003f8037221 */ /* 0x000fc60000010000 */
[----:B------:R-:W-:Y:S01]  /*4a80*/  @P2 PRMT R172, R172, 0x5410, R171 ;  /* 0x00005410acac2816 */ /* 0x000fe200000000ab */
[----:B------:R-:W-:Y:S01]  /*4a90*/  FMUL.FTZ R3, R4, R3 ;  /* 0x0000000304037220 */ /* 0x000fe20000410000 */
[----:B------:R-:W-:-:S04]  /*4aa0*/  @P2 SHF.L.U32 R171, R179, 0x10, RZ ;  /* 0x00000010b3ab2819 */ /* 0x000fc800000006ff */
[----:B------:R-:W-:-:S05]  /*4ab0*/  FSEL R3, R3, RZ, P0 ;  /* 0x000000ff03037208 */ /* 0x000fca0000000000 */
[----:B-1----:R-:W-:-:S04]  /*4ac0*/  @P2 FMUL.FTZ R2, R2, R3 ;  /* 0x0000000302022220 */ /* 0x002fc80000410000 */
[-C--:B------:R-:W-:Y:S01]  /*4ad0*/  @P2 FFMA.FTZ R118, R171, R2.reuse, R118 ;  /* 0x00000002ab762223 */ /* 0x080fe20000010076 */
[----:B------:R-:W-:-:S05]  /*4ae0*/  @P2 FMUL.FTZ R2, R34, R2 ;  /* 0x0000000222022220 */ /* 0x000fca0000410000 */
[----:B------:R-:W-:-:S04]  /*4af0*/  @P2 F2FP.BF16.F32.PACK_AB R2, RZ, R2 ;  /* 0x00000002ff02223e */ /* 0x000fc800000010ff */
[----:B------:R-:W-:Y:S01]  /*4b00*/  @P2 PRMT R175, R2, 0x7610, R175 ;  /* 0x0000761002af2816 */ /* 0x000fe200000000af */
[----:B------:R-:W-:-:S04]  /*4b10*/  FFMA.FTZ R2, R198, R183, R182 ;  /* 0x000000b7c6027223 */ /* 0x000fc800000100b6 */
[----:B------:R-:W-:-:S04]  /*4b20*/  FADD.FTZ R2, R247, -R2 ;  /* 0x80000002f7027221 */ /* 0x000fc80000010000 */
[----:B------:R-:W-:-:S05]  /*4b30*/  FMUL.FTZ R2, R4, R2 ;  /* 0x0000000204027220 */ /* 0x000fca0000410000 */
[----:B------:R-:W-:-:S04]  /*4b40*/  FSEL R2, R2, RZ, P0 ;  /* 0x000000ff02027208 */ /* 0x000fc80000000000 */
[----:B------:R-:W-:Y:S01]  /*4b50*/  F2FP.BF16.F32.PACK_AB R171, R2, R3 ;  /* 0x0000000302ab723e */ /* 0x000fe200000010ff */
[----:B------:R-:W-:Y:S06]  /*4b60*/  @!P2 BRA `(.L_x_5110) ;  /* 0x0000000c0058a947 */ /* 0x000fec0003800000 */
[----:B------:R-:W-:Y:S01]  /*4b70*/  PRMT R3, R179, 0x7632, R3 ;  /* 0x00007632b3037816 */ /* 0x000fe20000000003 */
[----:B------:R-:W-:-:S03]  /*4b80*/  FMUL.FTZ R2, R2, UR12 ;  /* 0x0000000c02027c20 */ /* 0x000fc60008410000 */
[----:B------:R-:W-:-:S05]  /*4b90*/  SHF.L.U32 R3, R3, 0x10, RZ ;  /* 0x0000001003037819 */ /* 0x000fca00000006ff */
[----:B------:R-:W-:Y:S01]  /*4ba0*/  FFMA.FTZ R119, R2, R3, R119 ;  /* 0x0000000302777223 */ /* 0x000fe20000010077 */
[----:B------:R-:W-:-:S05]  /*4bb0*/  FMUL.FTZ R2, R35, R2 ;  /* 0x0000000223027220 */ /* 0x000fca0000410000 */
[----:B------:R-:W-:-:S04]  /*4bc0*/  F2FP.BF16.F32.PACK_AB R2, RZ, R2 ;  /* 0x00000002ff02723e */ /* 0x000fc800000010ff */
[----:B------:R-:W-:Y:S01]  /*4bd0*/  PRMT R175, R175, 0x5410, R2 ;  /* 0x00005410afaf7816 */ /* 0x000fe20000000002 */
[----:B------:R-:W-:Y:S06]  /*4be0*/  BRA `(.L_x_5110) ;  /* 0x0000000c00387947 */ /* 0x000fec0003800000 */
.L_x_5094:
[----:B------:R-:W-:Y:S02]  /*4bf0*/  MOV R184, UR20 ;  /* 0x0000001400b87c02 */ /* 0x000fe40008000f00 */
[----:B------:R-:W-:Y:S02]  /*4c00*/  MOV R185, UR21 ;  /* 0x0000001500b97c02 */ /* 0x000fe40008000f00 */
[----:B------:R-:W-:-:S04]  /*4c10*/  ISETP.NE.U32.AND P0, PT, R184, RZ, PT ;  /* 0x000000ffb800720c */ /* 0x000fc80003f05070 */
[----:B------:R-:W-:-:S13]  /*4c20*/  ISETP.NE.AND.EX P0, PT, R185, RZ, PT, P0 ;  /* 0x000000ffb900720c */ /* 0x000fda0003f05300 */
[----:B------:R-:W-:Y:S05]  /*4c30*/  @P0 BRA `(.L_x_5111) ;  /* 0x00000004008c0947 */ /* 0x000fea0003800000 */
[----:B------:R-:W2:Y:S01]  /*4c40*/  LDL R186, [R1] ;  /* 0x0000000001ba7983 */ /* 0x000ea20000100800 */
[----:B------:R-:W-:Y:S02]  /*4c50*/  ISETP.GT.AND P0, PT, R5, RZ, PT ;  /* 0x000000ff0500720c */ /* 0x000fe40003f04270 */
[----:B-1---5:R-:W-:-:S11]  /*4c60*/  SHF.L.U32 R2, R152, 0x10, RZ ;  /* 0x0000001098027819 */ /* 0x022fd600000006ff */
[----:B------:R-:W-:-:S04]  /*4c70*/  @P0 FFMA.FTZ R3, R0, R183, R182 ;  /* 0x000000b700030223 */ /* 0x000fc800000100b6 */
[----:B------:R-:W-:-:S04]  /*4c80*/  @P0 FADD.FTZ R3, R205, -R3 ;  /* 0x80000003cd030221 */ /* 0x000fc80000010000 */
[----:B------:R-:W-:Y:S02]  /*4c90*/  @P0 FFMA.FTZ R2, R4, R3, R2 ;  /* 0x0000000304020223 */ /* 0x000fe40000010002 */
[----:B------:R-:W1:Y:S02]  /*4ca0*/  @P2 LDC R3, c[0x0][0x40c] ;  /* 0x00010300ff032b82 */ /* 0x000e640000000800 */
[----:B-1----:R-:W-:Y:S01]  /*4cb0*/  @P2 FMUL.FTZ R3, R2, R3 ;  /* 0x0000000302032220 */ /* 0x002fe20000410000 */
[----:B------:R-:W-:-:S05]  /*4cc0*/  @P2 SHF.L.U32 R2, R176, 0x10, RZ ;  /* 0x00000010b0022819 */ /* 0x000fca00000006ff */
[-C--:B------:R-:W-:Y:S01]  /*4cd0*/  @P2 FFMA.FTZ R112, R2, R3.reuse, R112 ;  /* 0x0000000302702223 */ /* 0x080fe20000010070 */
[----:B------:R-:W-:Y:S01]  /*4ce0*/  @P2 FMUL.FTZ R2, R28, R3 ;  /* 0x000000031c022220 */ /* 0x000fe20000410000 */
[----:B------:R-:W-:-:S04]  /*4cf0*/  @P0 FFMA.FTZ R3, R201, R183, R182 ;  /* 0x000000b7c9030223 */ /* 0x000fc800000100b6 */
[----:B------:R-:W-:-:S04]  /*4d00*/  @P2 F2FP.BF16.F32.PACK_AB R2, RZ, R2 ;  /* 0x00000002ff02223e */ /* 0x000fc800000010ff */
[----:B------:R-:W-:Y:S02]  /*4d10*/  @P2 PRMT R172, R2, 0x7610, R172 ;  /* 0x0000761002ac2816 */ /* 0x000fe400000000ac */
[----:B------:R-:W-:-:S04]  /*4d20*/  PRMT R2, R152, 0x7632, R2 ;  /* 0x0000763298027816 */ /* 0x000fc80000000002 */
[----:B------:R-:W-:Y:S01]  /*4d30*/  SHF.L.U32 R2, R2, 0x10, RZ ;  /* 0x0000001002027819 */ /* 0x000fe200000006ff */
[----:B--2---:R-:W-:-:S04]  /*4d40*/  @P0 FADD.FTZ R3, R186, -R3 ;  /* 0x80000003ba030221 */ /* 0x004fc80000010000 */
[----:B------:R-:W-:Y:S02]  /*4d50*/  @P0 FFMA.FTZ R2, R4, R3, R2 ;  /* 0x0000000304020223 */ /* 0x000fe40000010002 */
[----:B------:R-:W1:Y:S02]  /*4d60*/  @P2 LDC R3, c[0x0][0x40c] ;  /* 0x00010300ff032b82 */ /* 0x000e640000000800 */
[----:B-1----:R-:W-:Y:S01]  /*4d70*/  @P2 FMUL.FTZ R3, R2, R3 ;  /* 0x0000000302032220 */ /* 0x002fe20000410000 */
[----:B------:R-:W-:-:S04]  /*4d80*/  @P2 PRMT R2, R176, 0x7632, R2 ;  /* 0x00007632b0022816 */ /* 0x000fc80000000002 */
[----:B------:R-:W-:-:S05]  /*4d90*/  @P2 SHF.L.U32 R2, R2, 0x10, RZ ;  /* 0x0000001002022819 */ /* 0x000fca00000006ff */
[----:B------:R-:W-:Y:S01]  /*4da0*/  @P2 FFMA.FTZ R113, R3, R2, R113 ;  /* 0x0000000203712223 */ /* 0x000fe20000010071 */
[----:B------:R-:W-:Y:S01]  /*4db0*/  @P2 FMUL.FTZ R2, R29, R3 ;  /* 0x000000031d022220 */ /* 0x000fe20000410000 */
[----:B------:R-:W-:-:S04]  /*4dc0*/  @P0 FFMA.FTZ R3, R204, R183, R182 ;  /* 0x000000b7cc030223 */ /* 0x000fc800000100b6 */
[----:B------:R-:W-:Y:S01]  /*4dd0*/  @P2 F2FP.BF16.F32.PACK_AB R2, RZ, R2 ;  /* 0x00000002ff02223e */ /* 0x000fe200000010ff */
[----:B------:R-:W-:-:S03]  /*4de0*/  @P0 FADD.FTZ R3, R252, -R3 ;  /* 0x80000003fc030221 */ /* 0x000fc60000010000 */
[----:B------:R-:W-:Y:S02]  /*4df0*/  @P2 PRMT R172, R172, 0x5410, R2 ;  /* 0x00005410acac2816 */ /* 0x000fe40000000002 */
[----:B------:R-:W-:-:S05]  /*4e00*/  SHF.L.U32 R2, R153, 0x10, RZ ;  /* 0x0000001099027819 */ /* 0x000fca00000006ff */
[----:B------:R-:W-:Y:S02]  /*4e10*/  @P0 FFMA.FTZ R2, R4, R3, R2 ;  /* 0x0000000304020223 */ /* 0x000fe40000010002 */
[----:B------:R-:W1:Y:S02]  /*4e20*/  @P2 LDC R3, c[0x0][0x40c] ;  /* 0x00010300ff032b82 */ /* 0x000e640000000800 */
[----:B-1----:R-:W-:Y:S01]  /*4e30*/  @P2 FMUL.FTZ R3, R2, R3 ;  /* 0x0000000302032220 */ /* 0x002fe20000410000 */
[----:B------:R-:W-:-:S05]  /*4e40*/  @P2 SHF.L.U32 R2, R177, 0x10, RZ ;  /* 0x00000010b1022819 */ /* 0x000fca00000006ff */
[-C--:B------:R-:W-:Y:S01]  /*4e50*/  @P2 FFMA.FTZ R114, R2, R3.reuse, R114 ;  /* 0x0000000302722223 */ /* 0x080fe20000010072 */
        /* <DEDUP_REMOVED lines=48> */
[----:B------:R-:W-:-:S05]  /*5160*/  @P2 FMUL.FTZ R2, R34, R3 ;  /* 0x0000000322022220 */ /* 0x000fca0000410000 */
        /* <DEDUP_REMOVED lines=12> */
[----:B------:R-:W-:-:S05]  /*5230*/  FMUL.FTZ R2, R35, R2 ;  /* 0x0000000223027220 */ /* 0x000fca0000410000 */
[----:B------:R-:W-:-:S04]  /*5240*/  F2FP.BF16.F32.PACK_AB R2, RZ, R2 ;  /* 0x00000002ff02723e */ /* 0x000fc800000010ff */
[----:B------:R-:W-:Y:S01]  /*5250*/  PRMT R175, R175, 0x5410, R2 ;  /* 0x00005410afaf7816 */ /* 0x000fe20000000002 */
[----:B------:R-:W-:Y:S06]  /*5260*/  BRA `(.L_x_5110) ;  /* 0x0000000400987947 */ /* 0x000fec0003800000 */
.L_x_5111:
[----:B------:R-:W2:Y:S01]  /*5270*/  LDL R186, [R1] ;  /* 0x0000000001ba7983 */ /* 0x000ea20000100800 */
[----:B-1----:R-:W1:Y:S01]  /*5280*/  @P2 LDC R2, c[0x0][0x40c] ;  /* 0x00010300ff022b82 */ /* 0x002e620000000800 */
[----:B------:R-:W-:Y:S01]  /*5290*/  ISETP.GT.AND P0, PT, R5, RZ, PT ;  /* 0x000000ff0500720c */ /* 0x000fe20003f04270 */
[----:B-----5:R-:W-:Y:S01]  /*52a0*/  @P1 FFMA.FTZ R169, R0, R183, R182 ;  /* 0x000000b700a91223 */ /* 0x020fe200000100b6 */
[----:B------:R-:W-:Y:S02]  /*52b0*/  PRMT R168, R152, 0x7632, R168 ;  /* 0x0000763298a87816 */ /* 0x000fe400000000a8 */
[----:B------:R-:W-:Y:S01]  /*52c0*/  @P2 SHF.L.U32 R188, R179, 0x10, RZ ;  /* 0x00000010b3bc2819 */ /* 0x000fe200000006ff */
[----:B------:R-:W-:Y:S01]  /*52d0*/  @P1 FADD.FTZ R169, R205, -R169 ;  /* 0x800000a9cda91221 */ /* 0x000fe20000010000 */
[----:B------:R-:W-:Y:S01]  /*52e0*/  SHF.L.U32 R187, R168, 0x10, RZ ;  /* 0x00000010a8bb7819 */ /* 0x000fe200000006ff */
[----:B------:R-:W3:Y:S01]  /*52f0*/  @P2 LDC R3, c[0x0][0x40c] ;  /* 0x00010300ff032b82 */ /* 0x000ee20000000800 */
[----:B------:R-:W-:-:S05]  /*5300*/  SHF.L.U32 R168, R152, 0x10, RZ ;  /* 0x0000001098a87819 */ /* 0x000fca00000006ff */
[----:B------:R-:W-:Y:S01]  /*5310*/  @P0 FFMA.FTZ R170, R201, R183, R182 ;  /* 0x000000b7c9aa0223 */ /* 0x000fe200000100b6 */
[----:B------:R-:W-:Y:S01]  /*5320*/  @P1 FFMA.FTZ R168, R4, R169, R168 ;  /* 0x000000a904a81223 */ /* 0x000fe200000100a8 */
[----:B------:R-:W-:Y:S01]  /*5330*/  @P2 PRMT R169, R176, 0x7632, R169 ;  /* 0x00007632b0a92816 */ /* 0x000fe200000000a9 */
[----:B------:R-:W4:Y:S03]  /*5340*/  @P2 LDC R171, c[0x0][0x40c] ;  /* 0x00010300ffab2b82 */ /* 0x000f260000000800 */
[----:B------:R-:W-:Y:S01]  /*5350*/  @P2 SHF.L.U32 R169, R169, 0x10, RZ ;  /* 0x00000010a9a92819 */ /* 0x000fe200000006ff */
[----:B--2---:R-:W-:Y:S01]  /*5360*/  @P0 FADD.FTZ R170, R186, -R170 ;  /* 0x800000aabaaa0221 */ /* 0x004fe20000010000 */
[----:B------:R-:W-:-:S03]  /*5370*/  @P0 FFMA.FTZ R186, R200, R183, R182 ;  /* 0x000000b7c8ba0223 */ /* 0x000fc600000100b6 */
[----:B------:R-:W-:Y:S01]  /*5380*/  @P0 FFMA.FTZ R187, R4, R170, R187 ;  /* 0x000000aa04bb0223 */ /* 0x000fe200000100bb */
[----:B-1----:R-:W-:Y:S01]  /*5390*/  @P2 FMUL.FTZ R170, R168, R2 ;  /* 0x00000002a8aa2220 */ /* 0x002fe20000410000 */
[----:B------:R-:W-:Y:S01]  /*53a0*/  @P2 SHF.L.U32 R2, R176, 0x10, RZ ;  /* 0x00000010b0022819 */ /* 0x000fe200000006ff */
[----:B------:R-:W-:Y:S01]  /*53b0*/  @P0 FADD.FTZ R186, R251, -R186 ;  /* 0x800000bafbba0221 */ /* 0x000fe20000010000 */
[C---:B---3--:R-:W-:Y:S01]  /*53c0*/  @P2 FMUL.FTZ R3, R187.reuse, R3 ;  /* 0x00000003bb032220 */ /* 0x048fe20000410000 */
[----:B------:R-:W-:Y:S02]  /*53d0*/  F2FP.BF16.F32.PACK_AB R168, R187, R168 ;  /* 0x000000a8bba8723e */ /* 0x000fe400000010ff */
[-C--:B------:R-:W-:Y:S01]  /*53e0*/  @P2 FFMA.FTZ R112, R2, R170.reuse, R112 ;  /* 0x000000aa02702223 */ /* 0x080fe20000010070 */
[----:B------:R-:W-:Y:S01]  /*53f0*/  @P0 FFMA.FTZ R2, R204, R183, R182 ;  /* 0x000000b7cc020223 */ /* 0x000fe200000100b6 */
[----:B------:R-:W-:Y:S01]  /*5400*/  @P2 FFMA.FTZ R113, R3, R169, R113 ;  /* 0x000000a903712223 */ /* 0x000fe20000010071 */
[----:B------:R-:W-:Y:S01]  /*5410*/  SHF.L.U32 R169, R153, 0x10, RZ ;  /* 0x0000001099a97819 */ /* 0x000fe200000006ff */
[----:B------:R-:W-:Y:S01]  /*5420*/  @P2 FMUL.FTZ R170, R28, R170 ;  /* 0x000000aa1caa2220 */ /* 0x000fe20000410000 */
[----:B------:R-:W-:Y:S01]  /*5430*/  @P0 FADD.FTZ R2, R252, -R2 ;  /* 0x80000002fc020221 */ /* 0x000fe20000010000 */
[----:B------:R-:W-:-:S03]  /*5440*/  @P2 FMUL.FTZ R3, R29, R3 ;  /* 0x000000031d032220 */ /* 0x000fc60000410000 */
[----:B------:R-:W-:Y:S01]  /*5450*/  @P0 FFMA.FTZ R169, R4, R2, R169 ;  /* 0x0000000204a90223 */ /* 0x000fe200000100a9 */
[----:B------:R-:W-:Y:S02]  /*5460*/  @P2 F2FP.BF16.F32.PACK_AB R2, RZ, R170 ;  /* 0x000000aaff02223e */ /* 0x000fe400000010ff */
[----:B------:R-:W-:Y:S02]  /*5470*/  @P2 F2FP.BF16.F32.PACK_AB R170, RZ, R3 ;  /* 0x00000003ffaa223e */ /* 0x000fe400000010ff */
[----:B------:R-:W-:Y:S02]  /*5480*/  PRMT R3, R153, 0x7632, R3 ;  /* 0x0000763299037816 */ /* 0x000fe40000000003 */
[----:B------:R-:W-:Y:S01]  /*5490*/  @P2 PRMT R172, R2, 0x7610, R172 ;  /* 0x0000761002ac2816 */ /* 0x000fe200000000ac */
[----:B----4-:R-:W-:Y:S01]  /*54a0*/  @P2 FMUL.FTZ R2, R169, R171 ;  /* 0x000000aba9022220 */ /* 0x010fe20000410000 */
[----:B------:R-:W-:Y:S02]  /*54b0*/  SHF.L.U32 R3, R3, 0x10, RZ ;  /* 0x0000001003037819 */ /* 0x000fe400000006ff */
[----:B------:R-:W-:-:S02]  /*54c0*/  @P2 PRMT R172, R172, 0x5410, R170 ;  /* 0x00005410acac2816 */ /* 0x000fc400000000aa */
[C---:B------:R-:W-:Y:S01]  /*54d0*/  @P2 SHF.L.U32 R170, R177.reuse, 0x10, RZ ;  /* 0x00000010b1aa2819 */ /* 0x040fe200000006ff */
[----:B------:R-:W-:Y:S02]  /*54e0*/  @P0 FFMA.FTZ R3, R4, R186, R3 ;  /* 0x000000ba04030223 */ /* 0x000fe40000010003 */
[----:B------:R-:W1:Y:S02]  /*54f0*/  @P2 LDC R186, c[0x0][0x40c] ;  /* 0x00010300ffba2b82 */ /* 0x000e640000000800 */
[-C--:B------:R-:W-:Y:S01]  /*5500*/  @P2 FFMA.FTZ R114, R170, R2.reuse, R114 ;  /* 0x00000002aa722223 */ /* 0x080fe20000010072 */
[----:B------:R-:W-:Y:S01]  /*5510*/  @P2 PRMT R170, R177, 0x7632, R170 ;  /* 0x00007632b1aa2816 */ /* 0x000fe200000000aa */
[----:B------:R-:W-:Y:S01]  /*5520*/  @P2 FMUL.FTZ R2, R30, R2 ;  /* 0x000000021e022220 */ /* 0x000fe20000410000 */
[----:B------:R-:W-:Y:S02]  /*5530*/  F2FP.BF16.F32.PACK_AB R169, R3, R169 ;  /* 0x000000a903a9723e */ /* 0x000fe400000010ff */
[----:B------:R-:W-:-:S02]  /*5540*/  @P2 SHF.L.U32 R170, R170, 0x10, RZ ;  /* 0x00000010aaaa2819 */ /* 0x000fc400000006ff */
[----:B------:R-:W-:-:S04]  /*5550*/  @P2 F2FP.BF16.F32.PACK_AB R2, RZ, R2 ;  /* 0x00000002ff02223e */ /* 0x000fc800000010ff */
[----:B------:R-:W-:Y:S01]  /*5560*/  @P2 PRMT R173, R2, 0x7610, R173 ;  /* 0x0000761002ad2816 */ /* 0x000fe200000000ad */
[----:B-1----:R-:W-:Y:S01]  /*5570*/  @P2 FMUL.FTZ R171, R3, R186 ;  /* 0x000000ba03ab2220 */ /* 0x002fe20000410000 */
[----:B------:R-:W-:-:S03]  /*5580*/  @P0 FFMA.FTZ R3, R198, R183, R182 ;  /* 0x000000b7c6030223 */ /* 0x000fc600000100b6 */
[----:B------:R-:W-:Y:S01]  /*5590*/  @P2 FFMA.FTZ R115, R171, R170, R115 ;  /* 0x000000aaab732223 */ /* 0x000fe20000010073 */
[----:B------:R-:W-:Y:S01]  /*55a0*/  @P0 FFMA.FTZ R170, R203, R183, R182 ;  /* 0x000000b7cbaa0223 */ /* 0x000fe200000100b6 */
[----:B------:R-:W-:Y:S01]  /*55b0*/  @P2 FMUL.FTZ R171, R31, R171 ;  /* 0x000000ab1fab2220 */ /* 0x000fe20000410000 */
[----:B------:R-:W-:Y:S02]  /*55c0*/  @P0 FADD.FTZ R3, R247, -R3 ;  /* 0x80000003f7030221 */ /* 0x000fe40000010000 */
[----:B------:R-:W-:Y:S01]  /*55d0*/  @P0 FADD.FTZ R186, R250, -R170 ;  /* 0x800000aafaba0221 */ /* 0x000fe20000010000 */
[----:B------:R-:W-:Y:S02]  /*55e0*/  SHF.L.U32 R170, R154, 0x10, RZ ;  /* 0x000000109aaa7819 */ /* 0x000fe400000006ff */
[----:B------:R-:W-:-:S03]  /*55f0*/  @P2 F2FP.BF16.F32.PACK_AB R171, RZ, R171 ;  /* 0x000000abffab223e */ /* 0x000fc600000010ff */
[----:B------:R-:W-:Y:S01]  /*5600*/  @P0 FFMA.FTZ R170, R4, R186, R170 ;  /* 0x000000ba04aa0223 */ /* 0x000fe200000100aa */
[----:B------:R-:W-:Y:S01]  /*5610*/  @P2 PRMT R173, R173, 0x5410, R171 ;  /* 0x00005410adad2816 */ /* 0x000fe200000000ab */
[----:B------:R-:W1:Y:S01]  /*5620*/  @P2 LDC R186, c[0x0][0x40c] ;  /* 0x00010300ffba2b82 */ /* 0x000e620000000800 */
[----:B------:R-:W-:Y:S01]  /*5630*/  @P2 SHF.L.U32 R171, R178, 0x10, RZ ;  /* 0x00000010b2ab2819 */ /* 0x000fe200000006ff */
[----:B-1----:R-:W-:-:S04]  /*5640*/  @P2 FMUL.FTZ R2, R170, R186 ;  /* 0x000000baaa022220 */ /* 0x002fc80000410000 */
[-C--:B------:R-:W-:Y:S01]  /*5650*/  @P2 FFMA.FTZ R116, R171, R2.reuse, R116 ;  /* 0x00000002ab742223 */ /* 0x080fe20000010074 */
[----:B------:R-:W-:Y:S01]  /*5660*/  @P2 FMUL.FTZ R2, R32, R2 ;  /* 0x0000000220022220 */ /* 0x000fe20000410000 */
[----:B------:R-:W-:-:S04]  /*5670*/  PRMT R171, R154, 0x7632, R171 ;  /* 0x000076329aab7816 */ /* 0x000fc800000000ab */
[----:B------:R-:W-:Y:S02]  /*5680*/  @P2 F2FP.BF16.F32.PACK_AB R2, RZ, R2 ;  /* 0x00000002ff02223e */ /* 0x000fe400000010ff */
[----:B------:R-:W-:Y:S02]  /*5690*/  SHF.L.U32 R186, R171, 0x10, RZ ;  /* 0x00000010abba7819 */ /* 0x000fe400000006ff */
[----:B------:R-:W-:Y:S01]  /*56a0*/  @P2 PRMT R174, R2, 0x7610, R174 ;  /* 0x0000761002ae2816 */ /* 0x000fe200000000ae */
[----:B------:R-:W-:Y:S01]  /*56b0*/  @P0 FFMA.FTZ R2, R199, R183, R182 ;  /* 0x000000b7c7020223 */ /* 0x000fe200000100b6 */
[----:B------:R-:W-:-:S03]  /*56c0*/  @P2 PRMT R171, R178, 0x7632, R171 ;  /* 0x00007632b2ab2816 */ /* 0x000fc600000000ab */
[----:B------:R-:W-:Y:S01]  /*56d0*/  @P0 FADD.FTZ R2, R249, -R2 ;  /* 0x80000002f9020221 */ /* 0x000fe20000010000 */
[----:B------:R-:W-:-:S03]  /*56e0*/  @P2 SHF.L.U32 R171, R171, 0x10, RZ ;  /* 0x00000010abab2819 */ /* 0x000fc600000006ff */
[----:B------:R-:W-:Y:S02]  /*56f0*/  @P0 FFMA.FTZ R186, R4, R2, R186 ;  /* 0x0000000204ba0223 */ /* 0x000fe400000100ba */
[----:B------:R-:W1:Y:S03]  /*5700*/  @P2 LDC R2, c[0x0][0x40c] ;  /* 0x00010300ff022b82 */ /* 0x000e660000000800 */
[C---:B------:R-:W-:Y:S01]  /*5710*/  F2FP.BF16.F32.PACK_AB R170, R186.reuse, R170 ;  /* 0x000000aabaaa723e */ /* 0x040fe200000010ff */
[----:B-1----:R-:W-:Y:S01]  /*5720*/  @P2 FMUL.FTZ R2, R186, R2 ;  /* 0x00000002ba022220 */ /* 0x002fe20000410000 */
[----:B------:R-:W-:-:S03]  /*5730*/  PRMT R186, R155, 0x7632, R186 ;  /* 0x000076329bba7816 */ /* 0x000fc600000000ba */
[----:B------:R-:W-:Y:S01]  /*5740*/  @P2 FFMA.FTZ R117, R2, R171, R117 ;  /* 0x000000ab02752223 */ /* 0x000fe20000010075 */
[----:B------:R-:W-:Y:S01]  /*5750*/  @P2 FMUL.FTZ R2, R33, R2 ;  /* 0x0000000221022220 */ /* 0x000fe20000410000 */
[----:B------:R-:W-:Y:S02]  /*5760*/  SHF.L.U32 R171, R155, 0x10, RZ ;  /* 0x000000109bab7819 */ /* 0x000fe400000006ff */
[----:B------:R-:W-:Y:S02]  /*5770*/  SHF.L.U32 R186, R186, 0x10, RZ ;  /* 0x00000010baba7819 */ /* 0x000fe400000006ff */
[----:B------:R-:W-:-:S03]  /*5780*/  @P2 F2FP.BF16.F32.PACK_AB R2, RZ, R2 ;  /* 0x00000002ff02223e */ /* 0x000fc600000010ff */
[----:B------:R-:W-:Y:S01]  /*5790*/  @P0 FFMA.FTZ R186, R4, R3, R186 ;  /* 0x0000000304ba0223 */ /* 0x000fe200000100ba */
[----:B------:R-:W-:Y:S01]  /*57a0*/  @P2 PRMT R174, R174, 0x5410, R2 ;  /* 0x00005410aeae2816 */ /* 0x000fe20000000002 */
[----:B------:R-:W-:Y:S01]  /*57b0*/  @P0 FFMA.FTZ R2, R202, R183, R182 ;  /* 0x000000b7ca020223 */ /* 0x000fe200000100b6 */
[----:B------:R-:W1:Y:S03]  /*57c0*/  @P2 LDC R3, c[0x0][0x40c] ;  /* 0x00010300ff032b82 */ /* 0x000e660000000800 */
[----:B------:R-:W-:-:S04]  /*57d0*/  @P0 FADD.FTZ R2, R248, -R2 ;  /* 0x80000002f8020221 */ /* 0x000fc80000010000 */
[----:B------:R-:W-:Y:S02]  /*57e0*/  @P0 FFMA.FTZ R171, R4, R2, R171 ;  /* 0x0000000204ab0223 */ /* 0x000fe400000100ab */
[----:B------:R-:W2:Y:S01]  /*57f0*/  @P2 LDC R2, c[0x0][0x40c] ;  /* 0x00010300ff022b82 */ /* 0x000ea20000000800 */
[C---:B-1----:R-:W-:Y:S01]  /*5800*/  @P2 FMUL.FTZ R3, R186.reuse, R3 ;  /* 0x00000003ba032220 */ /* 0x042fe20000410000 */
[----:B--2---:R-:W-:Y:S01]  /*5810*/  @P2 FMUL.FTZ R2, R171, R2 ;  /* 0x00000002ab022220 */ /* 0x004fe20000410000 */
[----:B------:R-:W-:-:S03]  /*5820*/  F2FP.BF16.F32.PACK_AB R171, R186, R171 ;  /* 0x000000abbaab723e */ /* 0x000fc600000010ff */
[-C--:B------:R-:W-:Y:S01]  /*5830*/  @P2 FFMA.FTZ R118, R188, R2.reuse, R118 ;  /* 0x00000002bc762223 */ /* 0x080fe20000010076 */
[----:B------:R-:W-:Y:S01]  /*5840*/  @P2 PRMT R188, R179, 0x7632, R188 ;  /* 0x00007632b3bc2816 */ /* 0x000fe200000000bc */
[----:B------:R-:W-:-:S03]  /*5850*/  @P2 FMUL.FTZ R2, R34, R2 ;  /* 0x0000000222022220 */ /* 0x000fc60000410000 */
[----:B------:R-:W-:Y:S02]  /*5860*/  @P2 SHF.L.U32 R188, R188, 0x10, RZ ;  /* 0x00000010bcbc2819 */ /* 0x000fe400000006ff */
[----:B------:R-:W-:-:S03]  /*5870*/  @P2 F2FP.BF16.F32.PACK_AB R2, RZ, R2 ;  /* 0x00000002ff02223e */ /* 0x000fc600000010ff */
[----:B------:R-:W-:Y:S01]  /*5880*/  @P2 FFMA.FTZ R119, R3, R188, R119 ;  /* 0x000000bc03772223 */ /* 0x000fe20000010077 */
[----:B------:R-:W-:Y:S01]  /*5890*/  @P2 FMUL.FTZ R3, R35, R3 ;  /* 0x0000000323032220 */ /* 0x000fe20000410000 */
[----:B------:R-:W-:-:S04]  /*58a0*/  @P2 PRMT R175, R2, 0x7610, R175 ;  /* 0x0000761002af2816 */ /* 0x000fc800000000af */
[----:B------:R-:W-:-:S04]  /*58b0*/  @P2 F2FP.BF16.F32.PACK_AB R3, RZ, R3 ;  /* 0x00000003ff03223e */ /* 0x000fc800000010ff */
[----:B------:R-:W-:-:S07]  /*58c0*/  @P2 PRMT R175, R175, 0x5410, R3 ;  /* 0x00005410afaf2816 */ /* 0x000fce0000000003 */
.L_x_5110:
[----:B------:R-:W-:Y:S05]  /*58d0*/  BSYNC.RECONVERGENT B2 ;  /* 0x0000000000027941 */ /* 0x000fea0003800200 */
.L_x_5093:
[----:B------:R-:W-:-:S04]  /*58e0*/  ISETP.NE.U32.AND P0, PT, R184, RZ, PT ;  /* 0x000000ffb800720c */ /* 0x000fc80003f05070 */
[----:B------:R-:W-:-:S13]  /*58f0*/  ISETP.NE.AND.EX P0, PT, R185, RZ, PT, P0 ;  /* 0x000000ffb900720c */ /* 0x000fda0003f05300 */
[----:B-1----:R-:W1:Y:S02]  /*5900*/  @P0 LDC.64 R2, c[0x0][0x478] ;  /* 0x00011e00ff020b82 */ /* 0x002e640000000a00 */
[C---:B-1----:R-:W-:Y:S01]  /*5910*/  @P0 IMAD.WIDE.U32 R2, R181.reuse, 0x10, R2 ;  /* 0x00000010b5020825 */ /* 0x042fe200078e0002 */
[----:B------:R-:W-:-:S04]  /*5920*/  IADD3 R181, PT, PT, R181, 0x20, RZ ;  /* 0x00000020b5b57810 */ /* 0x000fc80007ffe0ff */
[----:B------:R1:W-:Y:S02]  /*5930*/  @P0 STG.E.128 desc[UR6][R2.64], R168 ;  /* 0x000000a802000986 */ /* 0x0003e4000c101d06 */
[----:B-1----:R-:W1:Y:S02]  /*5940*/  @P2 LDC.64 R2, c[0x0][0x468] ;  /* 0x00011a00ff022b82 */ /* 0x002e640000000a00 */
[C---:B-1----:R-:W-:Y:S01]  /*5950*/  @P2 IMAD.WIDE.U32 R2, R180.reuse, 0x10, R2 ;  /* 0x00000010b4022825 */ /* 0x042fe200078e0002 */
[----:B------:R-:W-:-:S04]  /*5960*/  IADD3 R180, PT, PT, R180, 0x20, RZ ;  /* 0x00000020b4b47810 */ /* 0x000fc80007ffe0ff */
[----:B------:R1:W-:Y:S03]  /*5970*/  @P2 STG.E.128 desc[UR6][R2.64], R172 ;  /* 0x000000ac02002986 */ /* 0x0003e6000c101d06 */
.L_x_5090:
[----:B------:R-:W-:Y:S05]  /*5980*/  BSYNC.RECONVERGENT B1 ;  /* 0x0000000000017941 */ /* 0x000fea0003800200 */
.L_x_5089:
        /* <DEDUP_REMOVED lines=8> */
.L_x_5115:
[----:B------:R-:W-:Y:S05]  /*5a10*/  BSYNC.RECONVERGENT B2 ;  /* 0x0000000000027941 */ /* 0x000fea0003800200 */
.L_x_5114:
        /* <DEDUP_REMOVED lines=9> */
[----:B-12---:R-:W1:Y:S01]  /*5ab0*/  @P2 LDC R3, c[0x0][0x40c] ;  /* 0x00010300ff032b82 */ /* 0x006e620000000800 */
[C---:B-----5:R-:W-:Y:S02]  /*5ac0*/  PRMT R171, R156.reuse, 0x7632, R171 ;  /* 0x000076329cab7816 */ /* 0x060fe400000000ab */
[----:B------:R-:W-:Y:S02]  /*5ad0*/  SHF.L.U32 R168, R156, 0x10, RZ ;  /* 0x000000109ca87819 */ /* 0x000fe400000006ff */
[----:B------:R-:W-:Y:S02]  /*5ae0*/  SHF.L.U32 R171, R171, 0x10, RZ ;  /* 0x00000010abab7819 */ /* 0x000fe400000006ff */
[----:B------:R-:W-:Y:S01]  /*5af0*/  @P2 SHF.L.U32 R186, R179, 0x10, RZ ;  /* 0x00000010b3ba2819 */ /* 0x000fe200000006ff */
[----:B------:R-:W2:Y:S04]  /*5b00*/  @P2 LDC R2, c[0x0][0x40c] ;  /* 0x00010300ff022b82 */ /* 0x000ea80000000800 */
[-CC-:B------:R-:W-:Y:S01]  /*5b10*/  @P1 FFMA.FTZ R170, R193, R183.reuse, R182.reuse ;  /* 0x000000b7c1aa1223 */ /* 0x180fe200000100b6 */
[-CC-:B------:R-:W-:Y:S01]  /*5b20*/  @P1 FFMA.FTZ R169, R197, R183.reuse, R182.reuse ;  /* 0x000000b7c5a91223 */ /* 0x180fe200000100b6 */
[----:B------:R-:W-:-:S02]  /*5b30*/  @P1 FFMA.FTZ R185, R192, R183, R182 ;  /* 0x000000b7c0b91223 */ /* 0x000fc400000100b6 */
[----:B------:R-:W-:Y:S01]  /*5b40*/  @P1 FADD.FTZ R170, R245, -R170 ;  /* 0x800000aaf5aa1221 */ /* 0x000fe20000010000 */
[----:B------:R-:W-:Y:S01]  /*5b50*/  @P1 FADD.FTZ R169, R246, -R169 ;  /* 0x800000a9f6a91221 */ /* 0x000fe20000010000 */
[----:B------:R-:W3:Y:S01]  /*5b60*/  @P2 LDC R184, c[0x0][0x40c] ;  /* 0x00010300ffb82b82 */ /* 0x000ee20000000800 */
[----:B------:R-:W-:Y:S01]  /*5b70*/  @P1 FADD.FTZ R185, R243, -R185 ;  /* 0x800000b9f3b91221 */ /* 0x000fe20000010000 */
[C---:B------:R-:W-:Y:S01]  /*5b80*/  @P1 FFMA.FTZ R171, R4.reuse, R170, R171 ;  /* 0x000000aa04ab1223 */ /* 0x040fe200000100ab */
[----:B------:R-:W-:Y:S01]  /*5b90*/  @P1 FFMA.FTZ R168, R4, R169, R168 ;  /* 0x000000a904a81223 */ /* 0x000fe200000100a8 */
[C---:B------:R-:W-:Y:S02]  /*5ba0*/  @P2 PRMT R169, R176.reuse, 0x7632, R169 ;  /* 0x00007632b0a92816 */ /* 0x040fe400000000a9 */
[----:B-1----:R-:W-:Y:S01]  /*5bb0*/  @P2 FMUL.FTZ R170, R171, R3 ;  /* 0x00000003abaa2220 */ /* 0x002fe20000410000 */
[----:B------:R-:W-:Y:S02]  /*5bc0*/  @P2 SHF.L.U32 R3, R176, 0x10, RZ ;  /* 0x00000010b0032819 */ /* 0x000fe400000006ff */
[----:B------:R-:W-:Y:S01]  /*5bd0*/  @P2 SHF.L.U32 R169, R169, 0x10, RZ ;  /* 0x00000010a9a92819 */ /* 0x000fe200000006ff */
[----:B--2---:R-:W-:-:S04]  /*5be0*/  @P2 FMUL.FTZ R2, R168, R2 ;  /* 0x00000002a8022220 */ /* 0x004fc80000410000 */
[----:B------:R-:W-:Y:S01]  /*5bf0*/  @P2 FFMA.FTZ R121, R170, R169, R121 ;  /* 0x000000a9aa792223 */ /* 0x000fe20000010079 */
[----:B------:R-:W-:Y:S01]  /*5c00*/  @P2 FMUL.FTZ R170, R37, R170 ;  /* 0x000000aa25aa2220 */ /* 0x000fe20000410000 */
[----:B------:R-:W-:Y:S01]  /*5c10*/  F2FP.BF16.F32.PACK_AB R168, R171, R168 ;  /* 0x000000a8aba8723e */ /* 0x000fe200000010ff */
[-C--:B------:R-:W-:Y:S01]  /*5c20*/  @P2 FFMA.FTZ R120, R3, R2.reuse, R120 ;  /* 0x0000000203782223 */ /* 0x080fe20000010078 */
[----:B------:R-:W-:Y:S01]  /*5c30*/  @P1 FFMA.FTZ R3, R196, R183, R182 ;  /* 0x000000b7c4031223 */ /* 0x000fe200000100b6 */
[----:B------:R-:W-:Y:S01]  /*5c40*/  @P2 FMUL.FTZ R169, R36, R2 ;  /* 0x0000000224a92220 */ /* 0x000fe20000410000 */
[----:B------:R-:W-:Y:S02]  /*5c50*/  SHF.L.U32 R2, R157, 0x10, RZ ;  /* 0x000000109d027819 */ /* 0x000fe400000006ff */
[----:B------:R-:W-:Y:S01]  /*5c60*/  @P1 FADD.FTZ R3, R244, -R3 ;  /* 0x80000003f4031221 */ /* 0x000fe20000010000 */
[----:B------:R-:W-:-:S03]  /*5c70*/  @P2 F2FP.BF16.F32.PACK_AB R170, RZ, R170 ;  /* 0x000000aaffaa223e */ /* 0x000fc600000010ff */
[----:B------:R-:W-:Y:S01]  /*5c80*/  @P1 FFMA.FTZ R2, R4, R3, R2 ;  /* 0x0000000304021223 */ /* 0x000fe20000010002 */
[----:B------:R-:W-:Y:S02]  /*5c90*/  @P2 F2FP.BF16.F32.PACK_AB R3, RZ, R169 ;  /* 0x000000a9ff03223e */ /* 0x000fe400000010ff */
[----:B------:R-:W-:Y:S02]  /*5ca0*/  PRMT R169, R157, 0x7632, R169 ;  /* 0x000076329da97816 */ /* 0x000fe400000000a9 */
[----:B------:R-:W-:Y:S01]  /*5cb0*/  @P2 PRMT R172, R3, 0x7610, R172 ;  /* 0x0000761003ac2816 */ /* 0x000fe200000000ac */
[----:B---3--:R-:W-:Y:S01]  /*5cc0*/  @P2 FMUL.FTZ R3, R2, R184 ;  /* 0x000000b802032220 */ /* 0x008fe20000410000 */
[----:B------:R-:W-:Y:S01]  /*5cd0*/  SHF.L.U32 R169, R169, 0x10, RZ ;  /* 0x00000010a9a97819 */ /* 0x000fe200000006ff */
[----:B------:R-:W-:Y:S01]  /*5ce0*/  @P1 FFMA.FTZ R184, R195, R183, R182 ;  /* 0x000000b7c3b81223 */ /* 0x000fe200000100b6 */
[----:B------:R-:W-:Y:S02]  /*5cf0*/  @P2 PRMT R172, R172, 0x5410, R170 ;  /* 0x00005410acac2816 */ /* 0x000fe400000000aa */
[C---:B------:R-:W-:Y:S01]  /*5d00*/  @P2 SHF.L.U32 R170, R177.reuse, 0x10, RZ ;  /* 0x00000010b1aa2819 */ /* 0x040fe200000006ff */
[----:B------:R-:W-:Y:S01]  /*5d10*/  @P1 FFMA.FTZ R169, R4, R185, R169 ;  /* 0x000000b904a91223 */ /* 0x000fe200000100a9 */
[----:B------:R-:W-:Y:S01]  /*5d20*/  @P1 FADD.FTZ R184, R242, -R184 ;  /* 0x800000b8f2b81221 */ /* 0x000fe20000010000 */
[----:B------:R-:W1:Y:S02]  /*5d30*/  @P2 LDC R185, c[0x0][0x40c] ;  /* 0x00010300ffb92b82 */ /* 0x000e640000000800 */
[-C--:B------:R-:W-:Y:S01]  /*5d40*/  @P2 FFMA.FTZ R122, R170, R3.reuse, R122 ;  /* 0x00000003aa7a2223 */ /* 0x080fe2000001007a */
[----:B------:R-:W-:Y:S01]  /*5d50*/  @P2 PRMT R170, R177, 0x7632, R170 ;  /* 0x00007632b1aa2816 */ /* 0x000fe200000000aa */
[----:B------:R-:W-:-:S03]  /*5d60*/  @P2 FMUL.FTZ R3, R38, R3 ;  /* 0x0000000326032220 */ /* 0x000fc60000410000 */
[----:B------:R-:W-:Y:S02]  /*5d70*/  @P2 SHF.L.U32 R170, R170, 0x10, RZ ;  /* 0x00000010aaaa2819 */ /* 0x000fe400000006ff */
[----:B------:R-:W-:-:S04]  /*5d80*/  @P2 F2FP.BF16.F32.PACK_AB R3, RZ, R3 ;  /* 0x00000003ff03223e */ /* 0x000fc800000010ff */
[----:B------:R-:W-:Y:S01]  /*5d90*/  @P2 PRMT R173, R3, 0x7610, R173 ;  /* 0x0000761003ad2816 */ /* 0x000fe200000000ad */
[C---:B-1----:R-:W-:Y:S01]  /*5da0*/  @P2 FMUL.FTZ R185, R169.reuse, R185 ;  /* 0x000000b9a9b92220 */ /* 0x042fe20000410000 */
[----:B------:R-:W-:Y:S02]  /*5db0*/  F2FP.BF16.F32.PACK_AB R169, R169, R2 ;  /* 0x00000002a9a9723e */ /* 0x000fe400000010ff */
[----:B------:R-:W-:Y:S01]  /*5dc0*/  PRMT R2, R159, 0x7632, R2 ;  /* 0x000076329f027816 */ /* 0x000fe20000000002 */
[----:B------:R-:W-:Y:S01]  /*5dd0*/  @P2 FFMA.FTZ R123, R185, R170, R123 ;  /* 0x000000aab97b2223 */ /* 0x000fe2000001007b */
[----:B------:R-:W-:Y:S01]  /*5de0*/  @P2 FMUL.FTZ R170, R39, R185 ;  /* 0x000000b927aa2220 */ /* 0x000fe20000410000 */
[----:B------:R-:W-:Y:S02]  /*5df0*/  SHF.L.U32 R185, R158, 0x10, RZ ;  /* 0x000000109eb97819 */ /* 0x000fe400000006ff */
[----:B------:R-:W-:Y:S02]  /*5e00*/  SHF.L.U32 R2, R2, 0x10, RZ ;  /* 0x0000001002027819 */ /* 0x000fe400000006ff */
[----:B------:R-:W-:Y:S01]  /*5e10*/  @P2 F2FP.BF16.F32.PACK_AB R170, RZ, R170 ;  /* 0x000000aaffaa223e */ /* 0x000fe200000010ff */
[----:B------:R-:W-:-:S02]  /*5e20*/  @P1 FFMA.FTZ R185, R4, R184, R185 ;  /* 0x000000b804b91223 */ /* 0x000fc400000100b9 */
[----:B------:R-:W1:Y:S01]  /*5e30*/  @P2 LDC R184, c[0x0][0x40c] ;  /* 0x00010300ffb82b82 */ /* 0x000e620000000800 */
[----:B------:R-:W-:Y:S02]  /*5e40*/  @P2 PRMT R173, R173, 0x5410, R170 ;  /* 0x00005410adad2816 */ /* 0x000fe400000000aa */
[C---:B------:R-:W-:Y:S01]  /*5e50*/  @P2 SHF.L.U32 R170, R178.reuse, 0x10, RZ ;  /* 0x00000010b2aa2819 */ /* 0x040fe200000006ff */
[----:B-1----:R-:W-:Y:S01]  /*5e60*/  @P2 FMUL.FTZ R3, R185, R184 ;  /* 0x000000b8b9032220 */ /* 0x002fe20000410000 */
[----:B------:R-:W-:-:S03]  /*5e70*/  @P2 PRMT R184, R178, 0x7632, R184 ;  /* 0x00007632b2b82816 */ /* 0x000fc600000000b8 */
[-C--:B------:R-:W-:Y:S01]  /*5e80*/  @P2 FFMA.FTZ R124, R170, R3.reuse, R124 ;  /* 0x00000003aa7c2223 */ /* 0x080fe2000001007c */
[----:B------:R-:W-:Y:S01]  /*5e90*/  @P2 FMUL.FTZ R3, R40, R3 ;  /* 0x0000000328032220 */ /* 0x000fe20000410000 */
[----:B------:R-:W-:Y:S02]  /*5ea0*/  PRMT R170, R158, 0x7632, R170 ;  /* 0x000076329eaa7816 */ /* 0x000fe400000000aa */
[----:B------:R-:W-:Y:S02]  /*5eb0*/  @P2 SHF.L.U32 R184, R184, 0x10, RZ ;  /* 0x00000010b8b82819 */ /* 0x000fe400000006ff */
[----:B------:R-:W-:Y:S02]  /*5ec0*/  @P2 F2FP.BF16.F32.PACK_AB R3, RZ, R3 ;  /* 0x00000003ff03223e */ /* 0x000fe400000010ff */
[----:B------:R-:W-:Y:S02]  /*5ed0*/  SHF.L.U32 R170, R170, 0x10, RZ ;  /* 0x00000010aaaa7819 */ /* 0x000fe400000006ff */
[----:B------:R-:W-:Y:S01]  /*5ee0*/  @P2 PRMT R174, R3, 0x7610, R174 ;  /* 0x0000761003ae2816 */ /* 0x000fe200000000ae */
[----:B------:R-:W-:-:S04]  /*5ef0*/  @P1 FFMA.FTZ R3, R191, R183, R182 ;  /* 0x000000b7bf031223 */ /* 0x000fc800000100b6 */
[----:B------:R-:W-:-:S04]  /*5f00*/  @P1 FADD.FTZ R3, R241, -R3 ;  /* 0x80000003f1031221 */ /* 0x000fc80000010000 */
[----:B------:R-:W-:Y:S02]  /*5f10*/  @P1 FFMA.FTZ R170, R4, R3, R170 ;  /* 0x0000000304aa1223 */ /* 0x000fe400000100aa */
[----:B------:R-:W1:Y:S02]  /*5f20*/  @P2 LDC R3, c[0x0][0x40c] ;  /* 0x00010300ff032b82 */ /* 0x000e640000000800 */
[C---:B-1----:R-:W-:Y:S01]  /*5f30*/  @P2 FMUL.FTZ R3, R170.reuse, R3 ;  /* 0x00000003aa032220 */ /* 0x042fe20000410000 */
[----:B------:R-:W-:Y:S01]  /*5f40*/  F2FP.BF16.F32.PACK_AB R170, R170, R185 ;  /* 0x000000b9aaaa723e */ /* 0x000fe200000010ff */
[----:B------:R-:W-:Y:S02]  /*5f50*/  @P1 FFMA.FTZ R185, R190, R183, R182 ;  /* 0x000000b7beb91223 */ /* 0x000fe400000100b6 */
[----:B------:R-:W-:Y:S01]  /*5f60*/  @P2 FFMA.FTZ R125, R3, R184, R125 ;  /* 0x000000b8037d2223 */ /* 0x000fe2000001007d */
[----:B------:R-:W-:Y:S01]  /*5f70*/  @P2 FMUL.FTZ R3, R41, R3 ;  /* 0x0000000329032220 */ /* 0x000fe20000410000 */
[----:B------:R-:W-:-:S04]  /*5f80*/  @P1 FADD.FTZ R185, R239, -R185 ;  /* 0x800000b9efb91221 */ /* 0x000fc80000010000 */
[----:B------:R-:W-:Y:S01]  /*5f90*/  @P2 F2FP.BF16.F32.PACK_AB R3, RZ, R3 ;  /* 0x00000003ff03223e */ /* 0x000fe200000010ff */
[----:B------:R-:W-:-:S03]  /*5fa0*/  @P1 FFMA.FTZ R2, R4, R185, R2 ;  /* 0x000000b904021223 */ /* 0x000fc60000010002 */
[----:B------:R-:W-:Y:S01]  /*5fb0*/  @P2 PRMT R174, R174, 0x5410, R3 ;  /* 0x00005410aeae2816 */ /* 0x000fe20000000003 */
[----:B------:R-:W-:-:S04]  /*5fc0*/  @P1 FFMA.FTZ R3, R194, R183, R182 ;  /* 0x000000b7c2031223 */ /* 0x000fc800000100b6 */
[----:B------:R-:W-:Y:S01]  /*5fd0*/  @P1 FADD.FTZ R184, R240, -R3 ;  /* 0x80000003f0b81221 */ /* 0x000fe20000010000 */
[----:B------:R-:W-:-:S05]  /*5fe0*/  SHF.L.U32 R3, R159, 0x10, RZ ;  /* 0x000000109f037819 */ /* 0x000fca00000006ff */
[----:B------:R-:W-:Y:S02]  /*5ff0*/  @P1 FFMA.FTZ R3, R4, R184, R3 ;  /* 0x000000b804031223 */ /* 0x000fe40000010003 */
[----:B------:R-:W1:Y:S03]  /*6000*/  @P2 LDC R184, c[0x0][0x40c] ;  /* 0x00010300ffb82b82 */ /* 0x000e660000000800 */
[----:B------:R-:W-:Y:S01]  /*6010*/  F2FP.BF16.F32.PACK_AB R171, R2, R3 ;  /* 0x0000000302ab723e */ /* 0x000fe200000010ff */
[----:B-1----:R-:W-:-:S04]  /*6020*/  @P2 FMUL.FTZ R184, R3, R184 ;  /* 0x000000b803b82220 */ /* 0x002fc80000410000 */
[-C--:B------:R-:W-:Y:S01]  /*6030*/  @P2 FFMA.FTZ R126, R186, R184.reuse, R126 ;  /* 0x000000b8ba7e2223 */ /* 0x080fe2000001007e */
[----:B------:R-:W-:-:S05]  /*6040*/  @P2 FMUL.FTZ R184, R42, R184 ;  /* 0x000000b82ab82220 */ /* 0x000fca0000410000 */
[----:B------:R-:W-:-:S04]  /*6050*/  @P2 F2FP.BF16.F32.PACK_AB R184, RZ, R184 ;  /* 0x000000b8ffb8223e */ /* 0x000fc800000010ff */
[----:B------:R-:W-:Y:S01]  /*6060*/  @P2 PRMT R175, R184, 0x7610, R175 ;  /* 0x00007610b8af2816 */ /* 0x000fe200000000af */
        /* <DEDUP_REMOVED lines=9> */
.L_x_5118:
[----:B------:R-:W-:Y:S02]  /*6100*/  ISETP.GT.AND P1, PT, R5, RZ, PT ;  /* 0x000000ff0500720c */ /* 0x000fe40003f24270 */
[----:B-12--5:R-:W-:-:S11]  /*6110*/  SHF.L.U32 R2, R156, 0x10, RZ ;  /* 0x000000109c027819 */ /* 0x026fd600000006ff */
        /* <DEDUP_REMOVED lines=96> */
.L_x_5117:
[----:B------:R-:W-:-:S04]  /*6720*/  UISETP.NE.U32.AND UP0, UPT, UR20, URZ, UPT ;  /* 0x000000ff1400728c */ /* 0x000fc8000bf05070 */
[----:B------:R-:W-:-:S06]  /*6730*/  UISETP.NE.AND.EX UP0, UPT, UR21, URZ, UPT, UP0 ;  /* 0x000000ff1500728c */ /* 0x000fcc000bf05300 */
[----:B------:R-:W-:-:S13]  /*6740*/  PLOP3.LUT P0, PT, PT, PT, UP0, 0x80, 0x8 ;  /* 0x000000000008781c */ /* 0x000fda0003f0f008 */
[----:B------:R-:W-:Y:S05]  /*6750*/  @!P0 BRA `(.L_x_5120) ;  /* 0x0000000400888947 */ /* 0x000fea0003800000 */
[----:B-12---:R-:W1:Y:S01]  /*6760*/  @P2 LDC R3, c[0x0][0x40c] ;  /* 0x00010300ff032b82 */ /* 0x006e620000000800 */
[----:B------:R-:W-:Y:S01]  /*6770*/  FFMA.FTZ R2, R195, R183, R182 ;  /* 0x000000b7c3027223 */ /* 0x000fe200000100b6 */
[----:B------:R-:W-:Y:S02]  /*6780*/  ISETP.GT.AND P1, PT, R5, RZ, PT ;  /* 0x000000ff0500720c */ /* 0x000fe40003f24270 */
[----:B-----5:R-:W-:Y:S01]  /*6790*/  @P2 SHF.L.U32 R169, R178, 0x10, RZ ;  /* 0x00000010b2a92819 */ /* 0x020fe200000006ff */
[----:B------:R-:W-:Y:S01]  /*67a0*/  FADD.FTZ R2, R242, -R2 ;  /* 0x80000002f2027221 */ /* 0x000fe20000010000 */
[----:B------:R-:W-:-:S03]  /*67b0*/  @P2 PRMT R171, R176, 0x7632, R171 ;  /* 0x00007632b0ab2816 */ /* 0x000fc600000000ab */
[----:B------:R-:W-:Y:S01]  /*67c0*/  FMUL.FTZ R2, R4, R2 ;  /* 0x0000000204027220 */ /* 0x000fe20000410000 */
[----:B------:R-:W-:-:S04]  /*67d0*/  @P2 SHF.L.U32 R171, R171, 0x10, RZ ;  /* 0x00000010abab2819 */ /* 0x000fc800000006ff */
[----:B------:R-:W-:Y:S02]  /*67e0*/  FSEL R168, R2, RZ, P1 ;  /* 0x000000ff02a87208 */ /* 0x000fe40000800000 */
[----:B------:R-:W2:Y:S03]  /*67f0*/  @P2 LDC R2, c[0x0][0x40c] ;  /* 0x00010300ff022b82 */ /* 0x000ea60000000800 */
        /* <DEDUP_REMOVED lines=11> */
[----:B------:R-:W-:Y:S01]  /*68b0*/  @P2 SHF.L.U32 R169, R177, 0x10, RZ ;  /* 0x00000010b1a92819 */ /* 0x000fe200000006ff */
[----:B--2---:R-:W-:Y:S01]  /*68c0*/  @P2 FMUL.FTZ R2, R2, R170 ;  /* 0x000000aa02022220 */ /* 0x004fe20000410000 */
[----:B------:R-:W-:Y:S02]  /*68d0*/  F2FP.BF16.F32.PACK_AB R170, R170, R168 ;  /* 0x000000a8aaaa723e */ /* 0x000fe400000010ff */
[----:B------:R-:W1:Y:S01]  /*68e0*/  @P2 LDC R168, c[0x0][0x40c] ;  /* 0x00010300ffa82b82 */ /* 0x000e620000000800 */
[----:B------:R-:W-:Y:S01]  /*68f0*/  @P2 FFMA.FTZ R125, R2, R3, R125 ;  /* 0x00000003027d2223 */ /* 0x000fe2000001007d */
[----:B------:R-:W-:-:S05]  /*6900*/  @P2 FMUL.FTZ R2, R41, R2 ;  /* 0x0000000229022220 */ /* 0x000fca0000410000 */
[----:B------:R-:W-:Y:S01]  /*6910*/  @P2 F2FP.BF16.F32.PACK_AB R2, RZ, R2 ;  /* 0x00000002ff02223e */ /* 0x000fe200000010ff */
[----:B------:R-:W2:Y:S03]  /*6920*/  @P2 LDC R3, c[0x0][0x40c] ;  /* 0x00010300ff032b82 */ /* 0x000ea60000000800 */
[----:B------:R-:W-:Y:S01]  /*6930*/  @P2 PRMT R174, R174, 0x5410, R2 ;  /* 0x00005410aeae2816 */ /* 0x000fe20000000002 */
[----:B------:R-:W-:-:S04]  /*6940*/  FFMA.FTZ R2, R196, R183, R182 ;  /* 0x000000b7c4027223 */ /* 0x000fc800000100b6 */
[----:B------:R-:W-:-:S04]  /*6950*/  FADD.FTZ R2, R244, -R2 ;  /* 0x80000002f4027221 */ /* 0x000fc80000010000 */
[----:B------:R-:W-:-:S05]  /*6960*/  FMUL.FTZ R2, R4, R2 ;  /* 0x0000000204027220 */ /* 0x000fca0000410000 */
[----:B------:R-:W-:-:S05]  /*6970*/  FSEL R2, R2, RZ, P1 ;  /* 0x000000ff02027208 */ /* 0x000fca0000800000 */
[----:B--2---:R-:W-:-:S04]  /*6980*/  @P2 FMUL.FTZ R3, R3, R2 ;  /* 0x0000000203032220 */ /* 0x004fc80000410000 */
        /* <DEDUP_REMOVED lines=15> */
[----:B------:R-:W-:-:S04]  /*6a80*/  @P2 F2FP.BF16.F32.PACK_AB R3, RZ, R168 ;  /* 0x000000a8ff03223e */ /* 0x000fc800000010ff */
[----:B------:R-:W-:Y:S01]  /*6a90*/  @P2 PRMT R173, R173, 0x5410, R3 ;  /* 0x00005410adad2816 */ /* 0x000fe20000000003 */
[----:B------:R-:W-:-:S04]  /*6aa0*/  FFMA.FTZ R3, R197, R183, R182 ;  /* 0x000000b7c5037223 */ /* 0x000fc800000100b6 */
[----:B------:R-:W-:-:S04]  /*6ab0*/  FADD.FTZ R3, R246, -R3 ;  /* 0x80000003f6037221 */ /* 0x000fc80000010000 */
[----:B------:R-:W-:-:S05]  /*6ac0*/  FMUL.FTZ R3, R4, R3 ;  /* 0x0000000304037220 */ /* 0x000fca0000410000 */
[----:B------:R-:W-:Y:S02]  /*6ad0*/  FSEL R168, R3, RZ, P1 ;  /* 0x000000ff03a87208 */ /* 0x000fe40000800000 */
[----:B------:R-:W-:-:S03]  /*6ae0*/  @P2 SHF.L.U32 R3, R176, 0x10, RZ ;  /* 0x00000010b0032819 */ /* 0x000fc600000006ff */
[----:B-1----:R-:W-:-:S04]  /*6af0*/  @P2 FMUL.FTZ R2, R2, R168 ;  /* 0x000000a802022220 */ /* 0x002fc80000410000 */
[-C--:B------:R-:W-:Y:S01]  /*6b00*/  @P2 FFMA.FTZ R120, R3, R2.reuse, R120 ;  /* 0x0000000203782223 */ /* 0x080fe20000010078 */
[----:B------:R-:W-:Y:S01]  /*6b10*/  @P2 FMUL.FTZ R2, R36, R2 ;  /* 0x0000000224022220 */ /* 0x000fe20000410000 */
[----:B------:R-:W-:-:S04]  /*6b20*/  FFMA.FTZ R3, R193, R183, R182 ;  /* 0x000000b7c1037223 */ /* 0x000fc800000100b6 */
[----:B------:R-:W-:Y:S01]  /*6b30*/  @P2 F2FP.BF16.F32.PACK_AB R2, RZ, R2 ;  /* 0x00000002ff02223e */ /* 0x000fe200000010ff */
[----:B------:R-:W-:-:S03]  /*6b40*/  FADD.FTZ R3, R245, -R3 ;  /* 0x80000003f5037221 */ /* 0x000fc60000010000 */
[----:B------:R-:W-:Y:S01]  /*6b50*/  @P2 PRMT R172, R2, 0x7610, R172 ;  /* 0x0000761002ac2816 */ /* 0x000fe200000000ac */
[----:B------:R-:W-:Y:S01]  /*6b60*/  FMUL.FTZ R3, R4, R3 ;  /* 0x0000000304037220 */ /* 0x000fe20000410000 */
[----:B------:R-:W1:Y:S04]  /*6b70*/  @P2 LDC R2, c[0x0][0x40c] ;  /* 0x00010300ff022b82 */ /* 0x000e680000000800 */
[----:B------:R-:W-:-:S04]  /*6b80*/  FSEL R3, R3, RZ, P1 ;  /* 0x000000ff03037208 */ /* 0x000fc80000800000 */
[----:B------:R-:W-:Y:S01]  /*6b90*/  F2FP.BF16.F32.PACK_AB R168, R3, R168 ;  /* 0x000000a803a8723e */ /* 0x000fe200000010ff */
[----:B-1----:R-:W-:Y:S01]  /*6ba0*/  @P2 FMUL.FTZ R2, R2, R3 ;  /* 0x0000000302022220 */ /* 0x002fe20000410000 */
[----:B------:R-:W-:-:S03]  /*6bb0*/  FFMA.FTZ R3, R194, R183, R182 ;  /* 0x000000b7c2037223 */ /* 0x000fc600000100b6 */
[----:B------:R-:W-:Y:S01]  /*6bc0*/  @P2 FFMA.FTZ R121, R2, R171, R121 ;  /* 0x000000ab02792223 */ /* 0x000fe20000010079 */
[----:B------:R-:W-:Y:S01]  /*6bd0*/  @P2 FMUL.FTZ R2, R37, R2 ;  /* 0x0000000225022220 */ /* 0x000fe20000410000 */
[----:B------:R-:W-:Y:S01]  /*6be0*/  FADD.FTZ R3, R240, -R3 ;  /* 0x80000003f0037221 */ /* 0x000fe20000010000 */
[----:B------:R-:W-:-:S03]  /*6bf0*/  @P2 SHF.L.U32 R171, R179, 0x10, RZ ;  /* 0x00000010b3ab2819 */ /* 0x000fc600000006ff */
[----:B------:R-:W-:Y:S01]  /*6c00*/  @P2 F2FP.BF16.F32.PACK_AB R2, RZ, R2 ;  /* 0x00000002ff02223e */ /* 0x000fe200000010ff */
[----:B------:R-:W-:-:S03]  /*6c10*/  FMUL.FTZ R3, R4, R3 ;  /* 0x0000000304037220 */ /* 0x000fc60000410000 */
[----:B------:R-:W-:Y:S02]  /*6c20*/  @P2 PRMT R172, R172, 0x5410, R2 ;  /* 0x00005410acac2816 */ /* 0x000fe40000000002 */
[----:B------:R-:W1:Y:S01]  /*6c30*/  @P2 LDC R2, c[0x0][0x40c] ;  /* 0x00010300ff022b82 */ /* 0x000e620000000800 */
        /* <DEDUP_REMOVED lines=20> */
.L_x_5120:
[----:B------:R-:W-:Y:S04]  /*6d80*/  BSSY.RECONVERGENT B3, `(.L_x_5121) ;  /* 0x000000d000037945 */ /* 0x000fe80003800200 */
[----:B------:R-:W-:Y:S05]  /*6d90*/  @!P2 BRA `(.L_x_5122) ;  /* 0x00000000002ca947 */ /* 0x000fea0003800000 */
[----:B-12---:R-:W-:Y:S01]  /*6da0*/  FFMA.FTZ R2, R197, R183, R182 ;  /* 0x000000b7c5027223 */ /* 0x006fe200000100b6 */
[----:B------:R-:W-:Y:S02]  /*6db0*/  ISETP.GT.AND P1, PT, R5, RZ, PT ;  /* 0x000000ff0500720c */ /* 0x000fe40003f24270 */
[----:B-----5:R-:W-:Y:S01]  /*6dc0*/  SHF.L.U32 R3, R176, 0x10, RZ ;  /* 0x00000010b0037819 */ /* 0x020fe200000006ff */
[----:B------:R-:W-:-:S04]  /*6dd0*/  FADD.FTZ R2, R246, -R2 ;  /* 0x80000002f6027221 */ /* 0x000fc80000010000 */
[----:B------:R-:W-:-:S05]  /*6de0*/  FMUL.FTZ R2, R4, R2 ;  /* 0x0000000204027220 */ /* 0x000fca0000410000 */
[----:B------:R-:W-:-:S05]  /*6df0*/  FSEL R2, R2, RZ, P1 ;  /* 0x000000ff02027208 */ /* 0x000fca0000800000 */
[----:B------:R-:W-:-:S04]  /*6e00*/  FMUL.FTZ R2, R2, UR12 ;  /* 0x0000000c02027c20 */ /* 0x000fc80008410000 */
[-C--:B------:R-:W-:Y:S01]  /*6e10*/  FFMA.FTZ R120, R3, R2.reuse, R120 ;  /* 0x0000000203787223 */ /* 0x080fe20000010078 */
[----:B------:R-:W-:-:S05]  /*6e20*/  FMUL.FTZ R2, R36, R2 ;  /* 0x0000000224027220 */ /* 0x000fca0000410000 */
[----:B------:R-:W-:-:S04]  /*6e30*/  F2FP.BF16.F32.PACK_AB R2, RZ, R2 ;  /* 0x00000002ff02723e */ /* 0x000fc800000010ff */
[----:B------:R-:W-:-:S07]  /*6e40*/  PRMT R172, R2, 0x7610, R172 ;  /* 0x0000761002ac7816 */ /* 0x000fce00000000ac */
.L_x_5122:
[----:B------:R-:W-:Y:S05]  /*6e50*/  BSYNC.RECONVERGENT B3 ;  /* 0x0000000000037941 */ /* 0x000fea0003800200 */
.L_x_5121:
[----:B------:R-:W-:Y:S04]  /*6e60*/  BSSY.RECONVERGENT B3, `(.L_x_5123) ;  /* 0x000000e000037945 */ /* 0x000fe80003800200 */
[----:B------:R-:W-:Y:S05]  /*6e70*/  @!P2 BRA `(.L_x_5124) ;  /* 0x000000000030a947 */ /* 0x000fea0003800000 */
[----:B-12---:R-:W-:Y:S01]  /*6e80*/  FFMA.FTZ R2, R193, R183, R182 ;  /* 0x000000b7c1027223 */ /* 0x006fe200000100b6 */
        /* <DEDUP_REMOVED lines=11> */
.L_x_5124:
[----:B------:R-:W-:Y:S05]  /*6f40*/  BSYNC.RECONVERGENT B3 ;  /* 0x0000000000037941 */ /* 0x000fea0003800200 */
.L_x_5123:
        /* <DEDUP_REMOVED lines=13> */
.L_x_5126:
[----:B------:R-:W-:Y:S05]  /*7020*/  BSYNC.RECONVERGENT B3 ;  /* 0x0000000000037941 */ /* 0x000fea0003800200 */
.L_x_5125:
        /* <DEDUP_REMOVED lines=14> */
.L_x_5128:
[----:B------:R-:W-:Y:S05]  /*7110*/  BSYNC.RECONVERGENT B3 ;  /* 0x0000000000037941 */ /* 0x000fea0003800200 */
.L_x_5127:
        /* <DEDUP_REMOVED lines=13> */
.L_x_5130:
[----:B------:R-:W-:Y:S05]  /*71f0*/  BSYNC.RECONVERGENT B3 ;  /* 0x0000000000037941 */ /* 0x000fea0003800200 */
.L_x_5129:
        /* <DEDUP_REMOVED lines=14> */
.L_x_5132:
[----:B------:R-:W-:Y:S05]  /*72e0*/  BSYNC.RECONVERGENT B3 ;  /* 0x0000000000037941 */ /* 0x000fea0003800200 */
.L_x_5131:
        /* <DEDUP_REMOVED lines=13> */
.L_x_5134:
[----:B------:R-:W-:Y:S05]  /*73c0*/  BSYNC.RECONVERGENT B3 ;  /* 0x0000000000037941 */ /* 0x000fea0003800200 */
.L_x_5133:
        /* <DEDUP_REMOVED lines=13> */
.L_x_5119:
[----:B------:R-:W-:Y:S05]  /*74a0*/  BSYNC.RECONVERGENT B2 ;  /* 0x0000000000027941 */ /* 0x000fea0003800200 */
.L_x_5116:
        /* <DEDUP_REMOVED lines=8> */
.L_x_5113:
[----:B------:R-:W-:Y:S05]  /*7530*/  BSYNC.RECONVERGENT B1 ;  /* 0x0000000000017941 */ /* 0x000fea0003800200 */
.L_x_5112:
        /* <DEDUP_REMOVED lines=8> */
.L_x_5138:
[----:B------:R-:W-:Y:S05]  /*75c0*/  BSYNC.RECONVERGENT B2 ;  /* 0x0000000000027941 */ /* 0x000fea0003800200 */
.L_x_5137:
        /* <DEDUP_REMOVED lines=110> */
.L_x_5141:
[----:B------:R-:W-:Y:S02]  /*7cb0*/  ISETP.GT.AND P1, PT, R5, RZ, PT ;  /* 0x000000ff0500720c */ /* 0x000fe40003f24270 */
[----:B-123-5:R-:W-:-:S11]  /*7cc0*/  SHF.L.U32 R2, R160, 0x10, RZ ;  /* 0x00000010a0027819 */ /* 0x02efd600000006ff */
        /* <DEDUP_REMOVED lines=96> */
.L_x_5140:
[----:B------:R-:W-:-:S04]  /*82d0*/  UISETP.NE.U32.AND UP0, UPT, UR20, URZ, UPT ;  /* 0x000000ff1400728c */ /* 0x000fc8000bf05070 */
[----:B------:R-:W-:-:S06]  /*82e0*/  UISETP.NE.AND.EX UP0, UPT, UR21, URZ, UPT, UP0 ;  /* 0x000000ff1500728c */ /* 0x000fcc000bf05300 */
[----:B------:R-:W-:-:S13]  /*82f0*/  PLOP3.LUT P0, PT, PT, PT, UP0, 0x80, 0x8 ;  /* 0x000000000008781c */ /* 0x000fda0003f0f008 */
[----:B------:R-:W-:Y:S05]  /*8300*/  @!P0 BRA `(.L_x_5143) ;  /* 0x0000000400888947 */ /* 0x000fea0003800000 */
[----:B-123--:R-:W1:Y:S01]  /*8310*/  @P2 LDC R3, c[0x0][0x40c] ;  /* 0x00010300ff032b82 */ /* 0x00ee620000000800 */
        /* <DEDUP_REMOVED lines=97> */
.L_x_5143:
[----:B------:R-:W-:Y:S04]  /*8930*/  BSSY.RECONVERGENT B3, `(.L_x_5144) ;  /* 0x000000d000037945 */ /* 0x000fe80003800200 */
[----:B------:R-:W-:Y:S05]  /*8940*/  @!P2 BRA `(.L_x_5145) ;  /* 0x00000000002ca947 */ /* 0x000fea0003800000 */
[----:B-123--:R-:W-:Y:S01]  /*8950*/  FFMA.FTZ R2, R23, R183, R182 ;  /* 0x000000b717027223 */ /* 0x00efe200000100b6 */
        /* <DEDUP_REMOVED lines=10> */
.L_x_5145:
[----:B------:R-:W-:Y:S05]  /*8a00*/  BSYNC.RECONVERGENT B3 ;  /* 0x0000000000037941 */ /* 0x000fea0003800200 */
.L_x_5144:
[----:B------:R-:W-:Y:S04]  /*8a10*/  BSSY.RECONVERGENT B3, `(.L_x_5146) ;  /* 0x000000e000037945 */ /* 0x000fe80003800200 */
[----:B------:R-:W-:Y:S05]  /*8a20*/  @!P2 BRA `(.L_x_5147) ;  /* 0x000000000030a947 */ /* 0x000fea0003800000 */
[----:B-123--:R-:W-:Y:S01]  /*8a30*/  FFMA.FTZ R2, R19, R183, R182 ;  /* 0x000000b713027223 */ /* 0x00efe200000100b6 */
        /* <DEDUP_REMOVED lines=11> */
.L_x_5147:
[----:B------:R-:W-:Y:S05]  /*8af0*/  BSYNC.RECONVERGENT B3 ;  /* 0x0000000000037941 */ /* 0x000fea0003800200 */
.L_x_5146:
        /* <DEDUP_REMOVED lines=13> */
.L_x_5149:
[----:B------:R-:W-:Y:S05]  /*8bd0*/  BSYNC.RECONVERGENT B3 ;  /* 0x0000000000037941 */ /* 0x000fea0003800200 */
.L_x_5148:
        /* <DEDUP_REMOVED lines=14> */
.L_x_5151:
[----:B------:R-:W-:Y:S05]  /*8cc0*/  BSYNC.RECONVERGENT B3 ;  /* 0x0000000000037941 */ /* 0x000fea0003800200 */
.L_x_5150:
        /* <DEDUP_REMOVED lines=13> */
.L_x_5153:
[----:B------:R-:W-:Y:S05]  /*8da0*/  BSYNC.RECONVERGENT B3 ;  /* 0x0000000000037941 */ /* 0x000fea0003800200 */
.L_x_5152:
        /* <DEDUP_REMOVED lines=14> */
.L_x_5155:
[----:B------:R-:W-:Y:S05]  /*8e90*/  BSYNC.RECONVERGENT B3 ;  /* 0x0000000000037941 */ /* 0x000fea0003800200 */
.L_x_5154:
        /* <DEDUP_REMOVED lines=13> */
.L_x_5157:
[----:B------:R-:W-:Y:S05]  /*8f70*/  BSYNC.RECONVERGENT B3 ;  /* 0x0000000000037941 */ /* 0x000fea0003800200 */
.L_x_5156:
        /* <DEDUP_REMOVED lines=13> */
.L_x_5142:
[----:B------:R-:W-:Y:S05]  /*9050*/  BSYNC.RECONVERGENT B2 ;  /* 0x0000000000027941 */ /* 0x000fea0003800200 */
.L_x_5139:
        /* <DEDUP_REMOVED lines=8> */
.L_x_5136:
[----:B------:R-:W-:Y:S05]  /*90e0*/  BSYNC.RECONVERGENT B1 ;  /* 0x0000000000017941 */ /* 0x000fea0003800200 */
.L_x_5135:
        /* <DEDUP_REMOVED lines=8> */
.L_x_5161:
[----:B------:R-:W-:Y:S05]  /*9170*/  BSYNC.RECONVERGENT B2 ;  /* 0x0000000000027941 */ /* 0x000fea0003800200 */
.L_x_5160:
        /* <DEDUP_REMOVED lines=46> */
[----:B------:R-:W-:Y:S01]  /*9460*/  @P2 SHF.L.U32 R170, R177, 0x10, RZ ;  /* 0x00000010b1aa2819 */ /* 0x000fe200000006ff */
        /* <DEDUP_REMOVED lines=63> */
.L_x_5164:
[----:B------:R-:W-:Y:S02]  /*9860*/  ISETP.GT.AND P1, PT, R5, RZ, PT ;  /* 0x000000ff0500720c */ /* 0x000fe40003f24270 */
[----:B-12345:R-:W-:-:S11]  /*9870*/  SHF.L.U32 R2, R164, 0x10, RZ ;  /* 0x00000010a4027819 */ /* 0x03efd600000006ff */
        /* <DEDUP_REMOVED lines=96> */
.L_x_5163:
[----:B------:R-:W-:-:S04]  /*9e80*/  UISETP.NE.U32.AND UP0, UPT, UR20, URZ, UPT ;  /* 0x000000ff1400728c */ /* 0x000fc8000bf05070 */
[----:B------:R-:W-:-:S06]  /*9e90*/  UISETP.NE.AND.EX UP0, UPT, UR21, URZ, UPT, UP0 ;  /* 0x000000ff1500728c */ /* 0x000fcc000bf05300 */
[----:B------:R-:W-:-:S13]  /*9ea0*/  PLOP3.LUT P0, PT, PT, PT, UP0, 0x80, 0x8 ;  /* 0x000000000008781c */ /* 0x000fda0003f0f008 */
[----:B------:R-:W-:Y:S05]  /*9eb0*/  @!P0 BRA `(.L_x_5166) ;  /* 0x0000000400888947 */ /* 0x000fea0003800000 */
[----:B-1234-:R-:W1:Y:S01]  /*9ec0*/  @P2 LDC R3, c[0x0][0x40c] ;  /* 0x00010300ff032b82 */ /* 0x01ee620000000800 */
        /* <DEDUP_REMOVED lines=97> */
.L_x_5166:
[----:B------:R-:W-:Y:S04]  /*a4e0*/  BSSY.RECONVERGENT B3, `(.L_x_5167) ;  /* 0x000000d000037945 */ /* 0x000fe80003800200 */
[----:B------:R-:W-:Y:S05]  /*a4f0*/  @!P2 BRA `(.L_x_5168) ;  /* 0x00000000002ca947 */ /* 0x000fea0003800000 */
[----:B-1234-:R-:W-:Y:S01]  /*a500*/  FFMA.FTZ R2, R15, R183, R182 ;  /* 0x000000b70f027223 */ /* 0x01efe200000100b6 */
        /* <DEDUP_REMOVED lines=10> */
.L_x_5168:
[----:B------:R-:W-:Y:S05]  /*a5b0*/  BSYNC.RECONVERGENT B3 ;  /* 0x0000000000037941 */ /* 0x000fea0003800200 */
.L_x_5167:
[----:B------:R-:W-:Y:S04]  /*a5c0*/  BSSY.RECONVERGENT B3, `(.L_x_5169) ;  /* 0x000000e000037945 */ /* 0x000fe80003800200 */
[----:B------:R-:W-:Y:S05]  /*a5d0*/  @!P2 BRA `(.L_x_5170) ;  /* 0x000000000030a947 */ /* 0x000fea0003800000 */
[----:B-1234-:R-:W-:Y:S01]  /*a5e0*/  FFMA.FTZ R2, R8, R183, R182 ;  /* 0x000000b708027223 */ /* 0x01efe200000100b6 */
        /* <DEDUP_REMOVED lines=11> */
.L_x_5170:
[----:B------:R-:W-:Y:S05]  /*a6a0*/  BSYNC.RECONVERGENT B3 ;  /* 0x0000000000037941 */ /* 0x000fea0003800200 */
.L_x_5169:
        /* <DEDUP_REMOVED lines=13> */
.L_x_5172:
[----:B------:R-:W-:Y:S05]  /*a780*/  BSYNC.RECONVERGENT B3 ;  /* 0x0000000000037941 */ /* 0x000fea0003800200 */
.L_x_5171:
        /* <DEDUP_REMOVED lines=14> */
.L_x_5174:
[----:B------:R-:W-:Y:S05]  /*a870*/  BSYNC.RECONVERGENT B3 ;  /* 0x0000000000037941 */ /* 0x000fea0003800200 */
.L_x_5173:
        /* <DEDUP_REMOVED lines=13> */
.L_x_5176:
[----:B------:R-:W-:Y:S05]  /*a950*/  BSYNC.RECONVERGENT B3 ;  /* 0x0000000000037941 */ /* 0x000fea0003800200 */
.L_x_5175:
        /* <DEDUP_REMOVED lines=14> */
.L_x_5178:
[----:B------:R-:W-:Y:S05]  /*aa40*/  BSYNC.RECONVERGENT B3 ;  /* 0x0000000000037941 */ /* 0x000fea0003800200 */
.L_x_5177:
        /* <DEDUP_REMOVED lines=13> */
.L_x_5180:
[----:B------:R-:W-:Y:S05]  /*ab20*/  BSYNC.RECONVERGENT B3 ;  /* 0x0000000000037941 */ /* 0x000fea0003800200 */
.L_x_5179:
        /* <DEDUP_REMOVED lines=13> */
.L_x_5165:
[----:B------:R-:W-:Y:S05]  /*ac00*/  BSYNC.RECONVERGENT B2 ;  /* 0x0000000000027941 */ /* 0x000fea0003800200 */
.L_x_5162:
        /* <DEDUP_REMOVED lines=8> */
.L_x_5159:
[----:B------:R-:W-:Y:S05]  /*ac90*/  BSYNC.RECONVERGENT B1 ;  /* 0x0000000000017941 */ /* 0x000fea0003800200 */
.L_x_5158:
        /* <DEDUP_REMOVED lines=8> */
.L_x_5184:
[----:B------:R-:W-:Y:S05]  /*ad20*/  BSYNC.RECONVERGENT B2 ;  /* 0x0000000000027941 */ /* 0x000fea0003800200 */
.L_x_5183:
        /* <DEDUP_REMOVED lines=10> */
[----:B-----5:R-:W-:Y:S02]  /*add0*/  PRMT R3, R24, 0x7632, R3 ;  /* 0x0000763218037816 */ /* 0x020fe40000000003 */
[----:B------:R-:W-:Y:S02]  /*ade0*/  @P2 SHF.L.U32 R185, R179, 0x10, RZ ;  /* 0x00000010b3b92819 */ /* 0x000fe400000006ff */
[----:B------:R-:W-:-:S03]  /*adf0*/  SHF.L.U32 R3, R3, 0x10, RZ ;  /* 0x0000001003037819 */ /* 0x000fc600000006ff */
[----:B------:R-:W2:Y:S04]  /*ae00*/  @P2 LDC R168, c[0x0][0x40c] ;  /* 0x00010300ffa82b82 */ /* 0x000ea80000000800 */
[-CC-:B------:R-:W-:Y:S01]  /*ae10*/  @P1 FFMA.FTZ R5, R189, R183.reuse, R182.reuse ;  /* 0x000000b7bd051223 */ /* 0x180fe200000100b6 */
[-CC-:B------:R-:W-:Y:S01]  /*ae20*/  @P1 FFMA.FTZ R170, R220, R183.reuse, R182.reuse ;  /* 0x000000b7dcaa1223 */ /* 0x180fe200000100b6 */
[----:B------:R-:W-:Y:S02]  /*ae30*/  @P1 FFMA.FTZ R184, R223, R183, R182 ;  /* 0x000000b7dfb81223 */ /* 0x000fe400000100b6 */
[----:B------:R-:W-:Y:S01]  /*ae40*/  @P1 FADD.FTZ R169, R214, -R5 ;  /* 0x80000005d6a91221 */ /* 0x000fe20000010000 */
[----:B------:R-:W-:Y:S01]  /*ae50*/  SHF.L.U32 R5, R24, 0x10, RZ ;  /* 0x0000001018057819 */ /* 0x000fe200000006ff */
[----:B------:R-:W-:Y:S01]  /*ae60*/  @P1 FADD.FTZ R170, R222, -R170 ;  /* 0x800000aadeaa1221 */ /* 0x000fe20000010000 */
[----:B------:R-:W3:Y:S01]  /*ae70*/  @P2 LDC R171, c[0x0][0x40c] ;  /* 0x00010300ffab2b82 */ /* 0x000ee20000000800 */
[----:B------:R-:W-:-:S02]  /*ae80*/  @P1 FADD.FTZ R184, R224, -R184 ;  /* 0x800000b8e0b81221 */ /* 0x000fc40000010000 */
[----:B------:R-:W-:Y:S01]  /*ae90*/  @P1 FFMA.FTZ R5, R4, R169, R5 ;  /* 0x000000a904051223 */ /* 0x000fe20000010005 */
[----:B------:R-:W-:Y:S01]  /*aea0*/  @P2 PRMT R169, R176, 0x7632, R169 ;  /* 0x00007632b0a92816 */ /* 0x000fe200000000a9 */
[----:B------:R-:W-:-:S03]  /*aeb0*/  @P1 FFMA.FTZ R3, R4, R170, R3 ;  /* 0x000000aa04031223 */ /* 0x000fc60000010003 */
[----:B------:R-:W-:Y:S01]  /*aec0*/  @P2 SHF.L.U32 R169, R169, 0x10, RZ ;  /* 0x00000010a9a92819 */ /* 0x000fe200000006ff */
[----:B-1----:R-:W-:-:S04]  /*aed0*/  @P2 FMUL.FTZ R2, R3, R2 ;  /* 0x0000000203022220 */ /* 0x002fc80000410000 */
[----:B------:R-:W-:Y:S01]  /*aee0*/  @P2 FFMA.FTZ R145, R2, R169, R145 ;  /* 0x000000a902912223 */ /* 0x000fe20000010091 */
[----:B------:R-:W-:Y:S01]  /*aef0*/  @P2 SHF.L.U32 R169, R176, 0x10, RZ ;  /* 0x00000010b0a92819 */ /* 0x000fe200000006ff */
[----:B--2---:R-:W-:Y:S01]  /*af00*/  @P2 FMUL.FTZ R168, R5, R168 ;  /* 0x000000a805a82220 */ /* 0x004fe20000410000 */
[----:B------:R-:W-:-:S03]  /*af10*/  @P2 FMUL.FTZ R2, R61, R2 ;  /* 0x000000023d022220 */ /* 0x000fc60000410000 */
[-C--:B------:R-:W-:Y:S01]  /*af20*/  @P2 FFMA.FTZ R144, R169, R168.reuse, R144 ;  /* 0x000000a8a9902223 */ /* 0x080fe20000010090 */
[----:B------:R-:W-:Y:S01]  /*af30*/  @P1 FFMA.FTZ R169, R215, R183, R182 ;  /* 0x000000b7d7a91223 */ /* 0x000fe200000100b6 */
[----:B------:R-:W-:Y:S01]  /*af40*/  @P2 FMUL.FTZ R170, R60, R168 ;  /* 0x000000a83caa2220 */ /* 0x000fe20000410000 */
[----:B------:R-:W-:Y:S02]  /*af50*/  SHF.L.U32 R168, R25, 0x10, RZ ;  /* 0x0000001019a87819 */ /* 0x000fe400000006ff */
[----:B------:R-:W-:Y:S01]  /*af60*/  @P1 FADD.FTZ R169, R217, -R169 ;  /* 0x800000a9d9a91221 */ /* 0x000fe20000010000 */
[----:B------:R-:W-:Y:S02]  /*af70*/  @P2 F2FP.BF16.F32.PACK_AB R2, RZ, R2 ;  /* 0x00000002ff02223e */ /* 0x000fe400000010ff */
[----:B------:R-:W-:Y:S01]  /*af80*/  @P2 F2FP.BF16.F32.PACK_AB R170, RZ, R170 ;  /* 0x000000aaffaa223e */ /* 0x000fe200000010ff */
[----:B------:R-:W-:Y:S01]  /*af90*/  @P1 FFMA.FTZ R168, R4, R169, R168 ;  /* 0x000000a904a81223 */ /* 0x000fe200000100a8 */
[----:B------:R-:W-:-:S02]  /*afa0*/  PRMT R169, R25, 0x7632, R169 ;  /* 0x0000763219a97816 */ /* 0x000fc400000000a9 */
[----:B------:R-:W-:Y:S02]  /*afb0*/  @P2 PRMT R172, R170, 0x7610, R172 ;  /* 0x00007610aaac2816 */ /* 0x000fe400000000ac */
[----:B------:R-:W-:Y:S02]  /*afc0*/  SHF.L.U32 R169, R169, 0x10, RZ ;  /* 0x00000010a9a97819 */ /* 0x000fe400000006ff */
[----:B------:R-:W-:Y:S01]  /*afd0*/  @P2 PRMT R172, R172, 0x5410, R2 ;  /* 0x00005410acac2816 */ /* 0x000fe20000000002 */
[----:B---3--:R-:W-:Y:S01]  /*afe0*/  @P2 FMUL.FTZ R2, R168, R171 ;  /* 0x000000aba8022220 */ /* 0x008fe20000410000 */
[C---:B------:R-:W-:Y:S01]  /*aff0*/  @P2 SHF.L.U32 R170, R177.reuse, 0x10, RZ ;  /* 0x00000010b1aa2819 */ /* 0x040fe200000006ff */
[----:B------:R-:W-:Y:S02]  /*b000*/  @P1 FFMA.FTZ R169, R4, R184, R169 ;  /* 0x000000b804a91223 */ /* 0x000fe400000100a9 */
        /* <DEDUP_REMOVED lines=9> */
[----:B------:R-:W-:Y:S01]  /*b0a0*/  F2FP.BF16.F32.PACK_AB R168, R3, R5 ;  /* 0x0000000503a8723e */ /* 0x000fe200000010ff */
[----:B------:R-:W-:Y:S01]  /*b0b0*/  @P2 FFMA.FTZ R147, R171, R170, R147 ;  /* 0x000000aaab932223 */ /* 0x000fe20000010093 */
[----:B------:R-:W-:Y:S01]  /*b0c0*/  @P1 FFMA.FTZ R170, R216, R183, R182 ;  /* 0x000000b7d8aa1223 */ /* 0x000fe200000100b6 */
[----:B------:R-:W-:-:S03]  /*b0d0*/  @P2 FMUL.FTZ R171, R63, R171 ;  /* 0x000000ab3fab2220 */ /* 0x000fc60000410000 */
[----:B------:R-:W-:Y:S01]  /*b0e0*/  @P1 FADD.FTZ R184, R218, -R170 ;  /* 0x800000aadab81221 */ /* 0x000fe20000010000 */
[----:B------:R-:W-:Y:S02]  /*b0f0*/  SHF.L.U32 R170, R26, 0x10, RZ ;  /* 0x000000101aaa7819 */ /* 0x000fe400000006ff */
[----:B------:R-:W-:-:S03]  /*b100*/  @P2 F2FP.BF16.F32.PACK_AB R171, RZ, R171 ;  /* 0x000000abffab223e */ /* 0x000fc600000010ff */
[----:B------:R-:W-:Y:S01]  /*b110*/  @P1 FFMA.FTZ R170, R4, R184, R170 ;  /* 0x000000b804aa1223 */ /* 0x000fe200000100aa */
[----:B------:R-:W-:Y:S01]  /*b120*/  @P2 PRMT R173, R173, 0x5410, R171 ;  /* 0x00005410adad2816 */ /* 0x000fe200000000ab */
[----:B------:R-:W1:Y:S01]  /*b130*/  @P2 LDC R184, c[0x0][0x40c] ;  /* 0x00010300ffb82b82 */ /* 0x000e620000000800 */
[----:B------:R-:W-:Y:S01]  /*b140*/  @P2 SHF.L.U32 R171, R178, 0x10, RZ ;  /* 0x00000010b2ab2819 */ /* 0x000fe200000006ff */
        /* <DEDUP_REMOVED lines=12> */
[----:B------:R-:W1:Y:S03]  /*b210*/  @P2 LDC R2, c[0x0][0x40c] ;  /* 0x00010300ff022b82 */ /* 0x000e660000000800 */
[C---:B------:R-:W-:Y:S01]  /*b220*/  F2FP.BF16.F32.PACK_AB R170, R171.reuse, R170 ;  /* 0x000000aaabaa723e */ /* 0x040fe200000010ff */
[----:B-1----:R-:W-:-:S04]  /*b230*/  @P2 FMUL.FTZ R2, R171, R2 ;  /* 0x00000002ab022220 */ /* 0x002fc80000410000 */
[----:B------:R-:W-:Y:S01]  /*b240*/  @P2 FFMA.FTZ R149, R2, R184, R149 ;  /* 0x000000b802952223 */ /* 0x000fe20000010095 */
[----:B------:R-:W-:-:S05]  /*b250*/  @P2 FMUL.FTZ R2, R65, R2 ;  /* 0x0000000241022220 */ /* 0x000fca0000410000 */
[----:B------:R-:W-:-:S04]  /*b260*/  @P2 F2FP.BF16.F32.PACK_AB R2, RZ, R2 ;  /* 0x00000002ff02223e */ /* 0x000fc800000010ff */
[----:B------:R-:W-:Y:S01]  /*b270*/  @P2 PRMT R174, R174, 0x5410, R2 ;  /* 0x00005410aeae2816 */ /* 0x000fe20000000002 */
[-CC-:B------:R-:W-:Y:S01]  /*b280*/  @P1 FFMA.FTZ R2, R219, R183.reuse, R182.reuse ;  /* 0x000000b7db021223 */ /* 0x180fe200000100b6 */
[--C-:B------:R-:W-:Y:S01]  /*b290*/  @P1 FFMA.FTZ R183, R227, R183, R182.reuse ;  /* 0x000000b7e3b71223 */ /* 0x100fe200000100b6 */
[----:B------:R-:W-:Y:S02]  /*b2a0*/  PRMT R182, R27, 0x7632, R182 ;  /* 0x000076321bb67816 */ /* 0x000fe400000000b6 */
[----:B------:R-:W-:Y:S01]  /*b2b0*/  @P1 FADD.FTZ R184, R221, -R2 ;  /* 0x80000002ddb81221 */ /* 0x000fe20000010000 */
[----:B------:R-:W-:Y:S01]  /*b2c0*/  SHF.L.U32 R2, R27, 0x10, RZ ;  /* 0x000000101b027819 */ /* 0x000fe200000006ff */
[----:B------:R-:W-:Y:S01]  /*b2d0*/  @P1 FADD.FTZ R183, R228, -R183 ;  /* 0x800000b7e4b71221 */ /* 0x000fe20000010000 */
[----:B------:R-:W-:-:S03]  /*b2e0*/  SHF.L.U32 R182, R182, 0x10, RZ ;  /* 0x00000010b6b67819 */ /* 0x000fc600000006ff */
[C---:B------:R-:W-:Y:S02]  /*b2f0*/  @P1 FFMA.FTZ R2, R4.reuse, R184, R2 ;  /* 0x000000b804021223 */ /* 0x040fe40000010002 */
[----:B------:R-:W1:Y:S01]  /*b300*/  @P2 LDC R184, c[0x0][0x40c] ;  /* 0x00010300ffb82b82 */ /* 0x000e620000000800 */
[----:B------:R-:W-:-:S05]  /*b310*/  @P1 FFMA.FTZ R182, R4, R183, R182 ;  /* 0x000000b704b61223 */ /* 0x000fca00000100b6 */
        /* <DEDUP_REMOVED lines=15> */
.L_x_5187:
        /* <DEDUP_REMOVED lines=98> */
.L_x_5186:
[----:B------:R-:W-:-:S04]  /*ba30*/  UISETP.NE.U32.AND UP0, UPT, UR20, URZ, UPT ;  /* 0x000000ff1400728c */ /* 0x000fc8000bf05070 */
[----:B------:R-:W-:-:S06]  /*ba40*/  UISETP.NE.AND.EX UP0, UPT, UR21, URZ, UPT, UP0 ;  /* 0x000000ff1500728c */ /* 0x000fcc000bf05300 */
[----:B------:R-:W-:-:S13]  /*ba50*/  PLOP3.LUT P0, PT, PT, PT, UP0, 0x80, 0x8 ;  /* 0x000000000008781c */ /* 0x000fda0003f0f008 */
[----:B------:R-:W-:Y:S05]  /*ba60*/  @!P0 BRA `(.L_x_5189) ;  /* 0x0000000400888947 */ /* 0x000fea0003800000 */
[----:B------:R-:W0:Y:S01]  /*ba70*/  @P2 LDC R170, c[0x0][0x40c] ;  /* 0x00010300ffaa2b82 */ /* 0x000e220000000800 */
[----:B------:R-:W-:Y:S01]  /*ba80*/  ISETP.GT.AND P1, PT, R5, RZ, PT ;  /* 0x000000ff0500720c */ /* 0x000fe20003f24270 */
[-CC-:B-1234-:R-:W-:Y:S01]  /*ba90*/  FFMA.FTZ R2, R220, R183.reuse, R182.reuse ;  /* 0x000000b7dc027223 */ /* 0x19efe200000100b6 */
[-C--:B------:R-:W-:Y:S01]  /*baa0*/  FFMA.FTZ R3, R189, R183.reuse, R182 ;  /* 0x000000b7bd037223 */ /* 0x080fe200000100b6 */
[----:B-----5:R-:W-:Y:S01]  /*bab0*/  @P2 PRMT R168, R176, 0x7632, R168 ;  /* 0x00007632b0a82816 */ /* 0x020fe200000000a8 */
[----:B------:R-:W-:Y:S01]  /*bac0*/  FFMA.FTZ R169, R215, R183, R182 ;  /* 0x000000b7d7a97223 */ /* 0x000fe200000100b6 */
[----:B------:R-:W-:Y:S01]  /*bad0*/  FADD.FTZ R2, R222, -R2 ;  /* 0x80000002de027221 */ /* 0x000fe20000010000 */
[----:B------:R-:W-:Y:S01]  /*bae0*/  FADD.FTZ R3, R214, -R3 ;  /* 0x80000003d6037221 */ /* 0x000fe20000010000 */
[----:B------:R-:W1:Y:S01]  /*baf0*/  @P2 LDC R5, c[0x0][0x40c] ;  /* 0x00010300ff052b82 */ /* 0x000e620000000800 */
[----:B------:R-:W-:Y:S01]  /*bb00*/  @P2 SHF.L.U32 R168, R168, 0x10, RZ ;  /* 0x00000010a8a82819 */ /* 0x000fe200000006ff */
[C---:B------:R-:W-:Y:S01]  /*bb10*/  FMUL.FTZ R2, R4.reuse, R2 ;  /* 0x0000000204027220 */ /* 0x040fe20000410000 */
[----:B------:R-:W-:Y:S01]  /*bb20*/  FMUL.FTZ R3, R4, R3 ;  /* 0x0000000304037220 */ /* 0x000fe20000410000 */
[----:B------:R-:W-:Y:S01]  /*bb30*/  FADD.FTZ R169, R217, -R169 ;  /* 0x800000a9d9a97221 */ /* 0x000fe20000010000 */
[----:B------:R-:W-:-:S02]  /*bb40*/  FFMA.FTZ R184, R223, R183, R182 ;  /* 0x000000b7dfb87223 */ /* 0x000fc400000100b6 */
[----:B------:R-:W-:Y:S01]  /*bb50*/  FSEL R2, R2, RZ, P1 ;  /* 0x000000ff02027208 */ /* 0x000fe20000800000 */
[----:B------:R-:W2:Y:S01]  /*bb60*/  @P2 LDC R171, c[0x0][0x40c] ;  /* 0x00010300ffab2b82 */ /* 0x000ea20000000800 */
[----:B------:R-:W-:Y:S01]  /*bb70*/  FSEL R3, R3, RZ, P1 ;  /* 0x000000ff03037208 */ /* 0x000fe20000800000 */
[----:B------:R-:W-:Y:S01]  /*bb80*/  FMUL.FTZ R169, R4, R169 ;  /* 0x000000a904a97220 */ /* 0x000fe20000410000 */
[----:B------:R-:W-:-:S04]  /*bb90*/  FADD.FTZ R184, R224, -R184 ;  /* 0x800000b8e0b87221 */ /* 0x000fc80000010000 */
[----:B------:R-:W-:Y:S01]  /*bba0*/  FSEL R169, R169, RZ, P1 ;  /* 0x000000ffa9a97208 */ /* 0x000fe20000800000 */
[----:B0-----:R-:W-:-:S04]  /*bbb0*/  @P2 FMUL.FTZ R170, R170, R2 ;  /* 0x00000002aaaa2220 */ /* 0x001fc80000410000 */
[----:B------:R-:W-:Y:S01]  /*bbc0*/  @P2 FFMA.FTZ R145, R170, R168, R145 ;  /* 0x000000a8aa912223 */ /* 0x000fe20000010091 */
[----:B------:R-:W-:Y:S01]  /*bbd0*/  @P2 SHF.L.U32 R168, R176, 0x10, RZ ;  /* 0x00000010b0a82819 */ /* 0x000fe200000006ff */
[----:B------:R-:W-:Y:S01]  /*bbe0*/  @P2 FMUL.FTZ R170, R61, R170 ;  /* 0x000000aa3daa2220 */ /* 0x000fe20000410000 */
[----:B-1----:R-:W-:-:S04]  /*bbf0*/  @P2 FMUL.FTZ R5, R5, R3 ;  /* 0x0000000305052220 */ /* 0x002fc80000410000 */
[----:B------:R-:W-:Y:S01]  /*bc00*/  @P2 F2FP.BF16.F32.PACK_AB R170, RZ, R170 ;  /* 0x000000aaffaa223e */ /* 0x000fe200000010ff */
[-C--:B------:R-:W-:Y:S01]  /*bc10*/  @P2 FFMA.FTZ R144, R168, R5.reuse, R144 ;  /* 0x00000005a8902223 */ /* 0x080fe20000010090 */
[----:B------:R-:W-:Y:S01]  /*bc20*/  @P2 FMUL.FTZ R5, R60, R5 ;  /* 0x000000053c052220 */ /* 0x000fe20000410000 */
[----:B------:R-:W0:Y:S01]  /*bc30*/  @P2 LDC R168, c[0x0][0x40c] ;  /* 0x00010300ffa82b82 */ /* 0x000e220000000800 */
[----:B--2---:R-:W-:-:S03]  /*bc40*/  @P2 FMUL.FTZ R171, R171, R169 ;  /* 0x000000a9abab2220 */ /* 0x004fc60000410000 */
[----:B------:R-:W-:-:S04]  /*bc50*/  @P2 F2FP.BF16.F32.PACK_AB R5, RZ, R5 ;  /* 0x00000005ff05223e */ /* 0x000fc800000010ff */
[----:B------:R-:W-:Y:S01]  /*bc60*/  @P2 PRMT R172, R5, 0x7610, R172 ;  /* 0x0000761005ac2816 */ /* 0x000fe200000000ac */
[----:B------:R-:W-:-:S03]  /*bc70*/  FMUL.FTZ R5, R4, R184 ;  /* 0x000000b804057220 */ /* 0x000fc60000410000 */
[----:B------:R-:W-:Y:S02]  /*bc80*/  @P2 PRMT R172, R172, 0x5410, R170 ;  /* 0x00005410acac2816 */ /* 0x000fe400000000aa */
[----:B------:R-:W-:Y:S02]  /*bc90*/  @P2 SHF.L.U32 R170, R177, 0x10, RZ ;  /* 0x00000010b1aa2819 */ /* 0x000fe400000006ff */
[----:B------:R-:W-:-:S03]  /*bca0*/  FSEL R5, R5, RZ, P1 ;  /* 0x000000ff05057208 */ /* 0x000fc60000800000 */
[----:B------:R-:W-:Y:S01]  /*bcb0*/  @P2 FFMA.FTZ R146, R170, R171, R146 ;  /* 0x000000abaa922223 */ /* 0x000fe20000010092 */
[----:B------:R-:W-:Y:S02]  /*bcc0*/  @P2 PRMT R170, R177, 0x7632, R170 ;  /* 0x00007632b1aa2816 */ /* 0x000fe400000000aa */
[----:B------:R-:W-:Y:S02]  /*bcd0*/  F2FP.BF16.F32.PACK_AB R169, R5, R169 ;  /* 0x000000a905a9723e */ /* 0x000fe400000010ff */
[----:B------:R-:W-:Y:S01]  /*bce0*/  @P2 SHF.L.U32 R170, R170, 0x10, RZ ;  /* 0x00000010aaaa2819 */ /* 0x000fe200000006ff */
[----:B0-----:R-:W-:-:S04]  /*bcf0*/  @P2 FMUL.FTZ R168, R168, R5 ;  /* 0x00000005a8a82220 */ /* 0x001fc80000410000 */
[----:B------:R-:W-:Y:S01]  /*bd00*/  @P2 FFMA.FTZ R147, R168, R170, R147 ;  /* 0x000000aaa8932223 */ /* 0x000fe20000010093 */
[----:B------:R-:W-:Y:S01]  /*bd10*/  @P2 FMUL.FTZ R170, R62, R171 ;  /* 0x000000ab3eaa2220 */ /* 0x000fe20000410000 */
[----:B------:R-:W-:Y:S01]  /*bd20*/  @P2 FMUL.FTZ R184, R63, R168 ;  /* 0x000000a83fb82220 */ /* 0x000fe20000410000 */
[----:B------:R-:W0:Y:S03]  /*bd30*/  @P2 LDC R171, c[0x0][0x40c] ;  /* 0x00010300ffab2b82 */ /* 0x000e260000000800 */
[----:B------:R-:W-:Y:S01]  /*bd40*/  @P2 F2FP.BF16.F32.PACK_AB R168, RZ, R170 ;  /* 0x000000aaffa8223e */ /* 0x000fe200000010ff */
[----:B------:R-:W-:Y:S01]  /*bd50*/  FFMA.FTZ R170, R216, R183, R182 ;  /* 0x000000b7d8aa7223 */ /* 0x000fe200000100b6 */
[----:B------:R-:W-:Y:S02]  /*bd60*/  @P2 F2FP.BF16.F32.PACK_AB R184, RZ, R184 ;  /* 0x000000b8ffb8223e */ /* 0x000fe400000010ff */
[----:B------:R-:W-:Y:S01]  /*bd70*/  @P2 PRMT R173, R168, 0x7610, R173 ;  /* 0x00007610a8ad2816 */ /* 0x000fe200000000ad */
[----:B------:R-:W-:Y:S01]  /*bd80*/  FADD.FTZ R170, R218, -R170 ;  /* 0x800000aadaaa7221 */ /* 0x000fe20000010000 */
[----:B------:R-:W-:-:S02]  /*bd90*/  @P2 SHF.L.U32 R168, R178, 0x10, RZ ;  /* 0x00000010b2a82819 */ /* 0x000fc400000006ff */
[--C-:B------:R-:W-:Y:S01]  /*bda0*/  @P2 PRMT R173, R173, 0x5410, R184.reuse ;  /* 0x00005410adad2816 */ /* 0x100fe200000000b8 */
[----:B------:R-:W-:Y:S01]  /*bdb0*/  FMUL.FTZ R170, R4, R170 ;  /* 0x000000aa04aa7220 */ /* 0x000fe20000410000 */
[----:B------:R-:W-:-:S04]  /*bdc0*/  @P2 PRMT R184, R178, 0x7632, R184 ;  /* 0x00007632b2b82816 */ /* 0x000fc800000000b8 */
[----:B------:R-:W-:Y:S02]  /*bdd0*/  FSEL R170, R170, RZ, P1 ;  /* 0x000000ffaaaa7208 */ /* 0x000fe40000800000 */
[----:B------:R-:W-:-:S03]  /*bde0*/  @P2 SHF.L.U32 R184, R184, 0x10, RZ ;  /* 0x00000010b8b82819 */ /* 0x000fc600000006ff */
[----:B0-----:R-:W-:-:S04]  /*bdf0*/  @P2 FMUL.FTZ R171, R171, R170 ;  /* 0x000000aaabab2220 */ /* 0x001fc80000410000 */
[-C--:B------:R-:W-:Y:S01]  /*be00*/  @P2 FFMA.FTZ R148, R168, R171.reuse, R148 ;  /* 0x000000aba8942223 */ /* 0x080fe20000010094 */
[----:B------:R-:W-:Y:S02]  /*be10*/  @P2 FMUL.FTZ R168, R64, R171 ;  /* 0x000000ab40a82220 */ /* 0x000fe40000410000 */
[----:B------:R-:W0:Y:S03]  /*be20*/  @P2 LDC R171, c[0x0][0x40c] ;  /* 0x00010300ffab2b82 */ /* 0x000e260000000800 */
[----:B------:R-:W-:-:S04]  /*be30*/  @P2 F2FP.BF16.F32.PACK_AB R168, RZ, R168 ;  /* 0x000000a8ffa8223e */ /* 0x000fc800000010ff */
[----:B------:R-:W-:Y:S01]  /*be40*/  @P2 PRMT R174, R168, 0x7610, R174 ;  /* 0x00007610a8ae2816 */ /* 0x000fe200000000ae */
[----:B------:R-:W-:-:S04]  /*be50*/  FFMA.FTZ R168, R225, R183, R182 ;  /* 0x000000b7e1a87223 */ /* 0x000fc800000100b6 */
[----:B------:R-:W-:-:S04]  /*be60*/  FADD.FTZ R168, R226, -R168 ;  /* 0x800000a8e2a87221 */ /* 0x000fc80000010000 */
[----:B------:R-:W-:-:S05]  /*be70*/  FMUL.FTZ R168, R4, R168 ;  /* 0x000000a804a87220 */ /* 0x000fca0000410000 */
[----:B------:R-:W-:-:S04]  /*be80*/  FSEL R168, R168, RZ, P1 ;  /* 0x000000ffa8a87208 */ /* 0x000fc80000800000 */
[----:B------:R-:W-:Y:S01]  /*be90*/  F2FP.BF16.F32.PACK_AB R170, R168, R170 ;  /* 0x000000aaa8aa723e */ /* 0x000fe200000010ff */
[----:B0-----:R-:W-:Y:S01]  /*bea0*/  @P2 FMUL.FTZ R171, R171, R168 ;  /* 0x000000a8abab2220 */ /* 0x001fe20000410000 */
[----:B------:R-:W-:-:S03]  /*beb0*/  F2FP.BF16.F32.PACK_AB R168, R2, R3 ;  /* 0x0000000302a8723e */ /* 0x000fc600000010ff */
[----:B------:R-:W-:Y:S01]  /*bec0*/  @P2 FFMA.FTZ R149, R171, R184, R149 ;  /* 0x000000b8ab952223 */ /* 0x000fe20000010095 */
[----:B------:R-:W-:Y:S01]  /*bed0*/  @P2 FMUL.FTZ R171, R65, R171 ;  /* 0x000000ab41ab2220 */ /* 0x000fe20000410000 */
[----:B------:R-:W0:Y:S04]  /*bee0*/  @P2 LDC R184, c[0x0][0x40c] ;  /* 0x00010300ffb82b82 */ /* 0x000e280000000800 */
[----:B------:R-:W-:-:S04]  /*bef0*/  @P2 F2FP.BF16.F32.PACK_AB R171, RZ, R171 ;  /* 0x000000abffab223e */ /* 0x000fc800000010ff */
[----:B------:R-:W-:Y:S01]  /*bf00*/  @P2 PRMT R174, R174, 0x5410, R171 ;  /* 0x00005410aeae2816 */ /* 0x000fe200000000ab */
[-CC-:B------:R-:W-:Y:S01]  /*bf10*/  FFMA.FTZ R171, R219, R183.reuse, R182.reuse ;  /* 0x000000b7dbab7223 */ /* 0x180fe200000100b6 */
[----:B------:R-:W-:Y:S01]  /*bf20*/  FFMA.FTZ R182, R227, R183, R182 ;  /* 0x000000b7e3b67223 */ /* 0x000fe200000100b6 */
[----:B------:R-:W-:Y:S02]  /*bf30*/  @P2 SHF.L.U32 R183, R179, 0x10, RZ ;  /* 0x00000010b3b72819 */ /* 0x000fe400000006ff */
[----:B------:R-:W-:Y:S01]  /*bf40*/  FADD.FTZ R171, R221, -R171 ;  /* 0x800000abddab7221 */ /* 0x000fe20000010000 */
[----:B------:R-:W-:-:S03]  /*bf50*/  FADD.FTZ R182, R228, -R182 ;  /* 0x800000b6e4b67221 */ /* 0x000fc60000010000 */
[C---:B------:R-:W-:Y:S01]  /*bf60*/  FMUL.FTZ R171, R4.reuse, R171 ;  /* 0x000000ab04ab7220 */ /* 0x040fe20000410000 */
[----:B------:R-:W-:-:S04]  /*bf70*/  FMUL.FTZ R4, R4, R182 ;  /* 0x000000b604047220 */ /* 0x000fc80000410000 */
[----:B------:R-:W-:Y:S02]  /*bf80*/  FSEL R171, R171, RZ, P1 ;  /* 0x000000ffabab7208 */ /* 0x000fe40000800000 */
[----:B------:R-:W-:-:S03]  /*bf90*/  FSEL R3, R4, RZ, P1 ;  /* 0x000000ff04037208 */ /* 0x000fc60000800000 */
[-C--:B0-----:R-:W-:Y:S01]  /*bfa0*/  @P2 FMUL.FTZ R182, R184, R171.reuse ;  /* 0x000000abb8b62220 */ /* 0x081fe20000410000 */
[----:B------:R-:W-:-:S03]  /*bfb0*/  F2FP.BF16.F32.PACK_AB R171, R3, R171 ;  /* 0x000000ab03ab723e */ /* 0x000fc600000010ff */
        /* <DEDUP_REMOVED lines=13> */
.L_x_5189:
        /* <DEDUP_REMOVED lines=13> */
.L_x_5191:
[----:B------:R-:W-:Y:S05]  /*c160*/  BSYNC.RECONVERGENT B3 ;  /* 0x0000000000037941 */ /* 0x000fea0003800200 */
.L_x_5190:
        /* <DEDUP_REMOVED lines=14> */
.L_x_5193:
[----:B------:R-:W-:Y:S05]  /*c250*/  BSYNC.RECONVERGENT B3 ;  /* 0x0000000000037941 */ /* 0x000fea0003800200 */
.L_x_5192:
        /* <DEDUP_REMOVED lines=13> */
.L_x_5195:
[----:B------:R-:W-:Y:S05]  /*c330*/  BSYNC.RECONVERGENT B3 ;  /* 0x0000000000037941 */ /* 0x000fea0003800200 */
.L_x_5194:
        /* <DEDUP_REMOVED lines=14> */
.L_x_5197:
[----:B------:R-:W-:Y:S05]  /*c420*/  BSYNC.RECONVERGENT B3 ;  /* 0x0000000000037941 */ /* 0x000fea0003800200 */
.L_x_5196:
        /* <DEDUP_REMOVED lines=13> */
.L_x_5199:
[----:B------:R-:W-:Y:S05]  /*c500*/  BSYNC.RECONVERGENT B3 ;  /* 0x0000000000037941 */ /* 0x000fea0003800200 */
.L_x_5198:
        /* <DEDUP_REMOVED lines=14> */
.L_x_5201:
[----:B------:R-:W-:Y:S05]  /*c5f0*/  BSYNC.RECONVERGENT B3 ;  /* 0x0000000000037941 */ /* 0x000fea0003800200 */
.L_x_5200:
        /* <DEDUP_REMOVED lines=13> */
.L_x_5203:
[----:B------:R-:W-:Y:S05]  /*c6d0*/  BSYNC.RECONVERGENT B3 ;  /* 0x0000000000037941 */ /* 0x000fea0003800200 */
.L_x_5202:
[----:B-1234-:R-:W-:Y:S01]  /*c6e0*/  FFMA.FTZ R2, R227, R183, R182 ;  /* 0x000000b7e3027223 */ /* 0x01efe200000100b6 */
[----:B------:R-:W-:-:S03]  /*c6f0*/  ISETP.GT.AND P1, PT, R5, RZ, PT ;  /* 0x000000ff0500720c */ /* 0x000fc60003f24270 */
[----:B------:R-:W-:-:S04]  /*c700*/  FADD.FTZ R2, R228, -R2 ;  /* 0x80000002e4027221 */ /* 0x000fc80000010000 */
[----:B-----5:R-:W-:Y:S02]  /*c710*/  FMUL.FTZ R3, R4, R2 ;  /* 0x0000000204037220 */ /* 0x020fe40000410000 */
[----:B------:R-:W1:Y:S03]  /*c720*/  @P2 LDC R2, c[0x0][0x40c] ;  /* 0x00010300ff022b82 */ /* 0x000e660000000800 */
[----:B------:R-:W-:-:S05]  /*c730*/  FSEL R3, R3, RZ, P1 ;  /* 0x000000ff03037208 */ /* 0x000fca0000800000 */
[----:B-1----:R-:W-:Y:S01]  /*c740*/  @P2 FMUL.FTZ R2, R3, R2 ;  /* 0x0000000203022220 */ /* 0x002fe20000410000 */
[----:B------:R-:W-:-:S04]  /*c750*/  @P2 PRMT R3, R179, 0x7632, R3 ;  /* 0x00007632b3032816 */ /* 0x000fc80000000003 */
[----:B------:R-:W-:-:S05]  /*c760*/  @P2 SHF.L.U32 R3, R3, 0x10, RZ ;  /* 0x0000001003032819 */ /* 0x000fca00000006ff */
[----:B------:R-:W-:Y:S01]  /*c770*/  @P2 FFMA.FTZ R151, R2, R3, R151 ;  /* 0x0000000302972223 */ /* 0x000fe20000010097 */
[----:B------:R-:W-:-:S05]  /*c780*/  @P2 FMUL.FTZ R2, R67, R2 ;  /* 0x0000000243022220 */ /* 0x000fca0000410000 */
[----:B------:R-:W-:-:S04]  /*c790*/  @P2 F2FP.BF16.F32.PACK_AB R2, RZ, R2 ;  /* 0x00000002ff02223e */ /* 0x000fc800000010ff */
[----:B------:R-:W-:-:S07]  /*c7a0*/  @P2 PRMT R175, R175, 0x5410, R2 ;  /* 0x00005410afaf2816 */ /* 0x000fce0000000002 */
.L_x_5188:
[----:B------:R-:W-:Y:S05]  /*c7b0*/  BSYNC.RECONVERGENT B2 ;  /* 0x0000000000027941 */ /* 0x000fea0003800200 */
.L_x_5185:
[----:B------:R-:W1:Y:S02]  /*c7c0*/  @P0 LDC.64 R2, c[0x0][0x478] ;  /* 0x00011e00ff020b82 */ /* 0x000e640000000a00 */
[----:B-1----:R-:W-:-:S05]  /*c7d0*/  @P0 IMAD.WIDE.U32 R2, R181, 0x10, R2 ;  /* 0x00000010b5020825 */ /* 0x002fca00078e0002 */
[----:B------:R1:W-:Y:S02]  /*c7e0*/  @P0 STG.E.128 desc[UR6][R2.64], R168 ;  /* 0x000000a802000986 */ /* 0x0003e4000c101d06 */
[----:B-1----:R-:W1:Y:S02]  /*c7f0*/  @P2 LDC.64 R2, c[0x0][0x468] ;  /* 0x00011a00ff022b82 */ /* 0x002e640000000a00 */
[----:B-1----:R-:W-:-:S05]  /*c800*/  @P2 IMAD.WIDE.U32 R2, R180, 0x10, R2 ;  /* 0x00000010b4022825 */ /* 0x002fca00078e0002 */
[----:B------:R1:W-:Y:S02]  /*c810*/  @P2 STG.E.128 desc[UR6][R2.64], R172 ;  /* 0x000000ac02002986 */ /* 0x0003e4000c101d06 */
.L_x_5182:
[----:B------:R-:W-:Y:S05]  /*c820*/  BSYNC.RECONVERGENT B1 ;  /* 0x0000000000017941 */ /* 0x000fea0003800200 */
.L_x_5181:
[----:B-1234-:R-:W1:Y:S02]  /*c830*/  LDC.64 R2, c[0x0][0x380] ;  /* 0x0000e000ff027b82 */ /* 0x01ee640000000a00 */
[----:B-1----:R-:W-:-:S04]  /*c840*/  LEA R6, R2, R6, 0x2 ;  /* 0x0000000602067211 */ /* 0x002fc800078e10ff */
[----:B------:R-:W-:-:S13]  /*c850*/  ISETP.GE.AND P0, PT, R6, R3, PT ;  /* 0x000000030600720c */ /* 0x000fda0003f06270 */
[----:B------:R-:W-:Y:S05]  /*c860*/  @!P0 BRA `(.L_x_5204) ;  /* 0xffffff4800288947 */ /* 0x000fea000383ffff */
.L_x_5076:
[----:B------:R-:W-:Y:S05]  /*c870*/  BSYNC B0 ;  /* 0x0000000000007941 */ /* 0x000fea0003800000 */
.L_x_5075:
[----:B------:R-:W2:Y:S04]  /*c880*/  LDL.LU R183, [R1+0x8] ;  /* 0x0000080001b77983 */ /* 0x000ea80000300800 */
[----:B------:R-:W3:Y:S04]  /*c890*/  LDL.LU R182, [R1+0x14] ;  /* 0x0000140001b67983 */ /* 0x000ee80000300800 */
[----:B------:R-:W4:Y:S04]  /*c8a0*/  LDL.LU R181, [R1+0x18] ;  /* 0x0000180001b57983 */ /* 0x000f280000300800 */
[----:B------:R-:W4:Y:S04]  /*c8b0*/  LDL.LU R5, [R1+0x1c] ;  /* 0x00001c0001057983 */ /* 0x000f280000300800 */
[----:B-----5:R-:W4:Y:S01]  /*c8c0*/  LDL.LU R4, [R1+0x20] ;  /* 0x0000200001047983 */ /* 0x020f220000300800 */
        /* <DEDUP_REMOVED lines=33> */
[----:B------:R-:W1:Y:S01]  /*cae0*/  S2R R180, SR_TID.X ;  /* 0x0000000000b47919 */ /* 0x000e620000002100 */
[----:B------:R-:W0:Y:S01]  /*caf0*/  S2R R3, SR_CgaCtaId ;  /* 0x0000000000037919 */ /* 0x000e220000008800 */
[----:B------:R-:W-:Y:S05]  /*cb00*/  WARPSYNC.ALL ;  /* 0x0000000000007948 */ /* 0x000fea0003800000 */
[----:B-1----:R-:W-:Y:S01]  /*cb10*/  SHF.R.U32.HI R0, RZ, 0x5, R180 ;  /* 0x00000005ff007819 */ /* 0x002fe200000116b4 */
[----:B------:R-:W1:Y:S01]  /*cb20*/  LDCU.128 UR16, c[0x0][0x440] ;  /* 0x00008800ff1077ac */ /* 0x000e620008000c00 */
[----:B---3--:R-:W-:-:S03]  /*cb30*/  MOV R184, R182 ;  /* 0x000000b600b87202 */ /* 0x008fc60000000f00 */
[----:B--2---:R-:W-:Y:S01]  /*cb40*/  IMAD R0, R0, 0xa0, R183 ;  /* 0x000000a000007824 */ /* 0x004fe200078e02b7 */
[----:B----4-:R-:W-:Y:S01]  /*cb50*/  MOV R185, R181 ;  /* 0x000000b500b97202 */ /* 0x010fe20000000f00 */
[----:B------:R-:W2:Y:S01]  /*cb60*/  LDCU.64 UR4, c[0x0][0x460] ;  /* 0x00008c00ff0477ac */ /* 0x000ea20008000a00 */
[----:B------:R-:W3:Y:S01]  /*cb70*/  LDL.LU R181, [R1+0x4] ;  /* 0x0000040001b57983 */ /* 0x000ee20000300800 */
[----:B0-----:R-:W-:Y:S02]  /*cb80*/  LEA R3, R3, R2, 0x18 ;  /* 0x0000000203037211 */ /* 0x001fe400078ec0ff */
[----:B------:R-:W-:Y:S02]  /*cb90*/  MOV R186, R5 ;  /* 0x0000000500ba7202 */ /* 0x000fe40000000f00 */
[----:B------:R-:W-:Y:S02]  /*cba0*/  LEA R33, R0, R3, 0x5 ;  /* 0x0000000300217211 */ /* 0x000fe400078e28ff */
[----:B------:R-:W-:-:S03]  /*cbb0*/  MOV R187, R4 ;  /* 0x0000000400bb7202 */ /* 0x000fc60000000f00 */
[----:B------:R-:W-:Y:S04]  /*cbc0*/  STS.128 [R33], R76 ;  /* 0x0000004c21007388 */ /* 0x000fe80000000c00 */
[----:B------:R-:W-:Y:S04]  /*cbd0*/  STS.128 [R33+0x10], R80 ;  /* 0x0000105021007388 */ /* 0x000fe80000000c00 */
[----:B------:R0:W-:Y:S04]  /*cbe0*/  STS.128 [R33+0x400], R84 ;  /* 0x0004005421007388 */ /* 0x0001e80000000c00 */
[----:B------:R-:W-:Y:S04]  /*cbf0*/  STS.128 [R33+0x410], R88 ;  /* 0x0004105821007388 */ /* 0x000fe80000000c00 */
[----:B------:R-:W-:Y:S04]  /*cc00*/  STS.128 [R33+0x800], R92 ;  /* 0x0008005c21007388 */ /* 0x000fe80000000c00 */
[----:B------:R-:W-:Y:S04]  /*cc10*/  STS.128 [R33+0x810], R96 ;  /* 0x0008106021007388 */ /* 0x000fe80000000c00 */
[----:B------:R-:W-:Y:S01]  /*cc20*/  STS.128 [R33+0xc00], R100 ;  /* 0x000c006421007388 */ /* 0x000fe20000000c00 */
[----:B------:R-:W-:Y:S01]  /*cc30*/  LEA R0, R180, R3, 0x2 ;  /* 0x00000003b4007211 */ /* 0x000fe200078e10ff */
[----:B0-----:R-:W0:Y:S02]  /*cc40*/  LDC R84, c[0x0][0x388] ;  /* 0x0000e200ff547b82 */ /* 0x001e240000000800 */
[----:B------:R-:W-:Y:S04]  /*cc50*/  STS.128 [R33+0xc10], R104 ;  /* 0x000c106821007388 */ /* 0x000fe80000000c00 */
[----:B------:R-:W-:Y:S04]  /*cc60*/  STS.128 [R33+0x1000], R68 ;  /* 0x0010004421007388 */ /* 0x000fe80000000c00 */
[----:B------:R-:W-:Y:S01]  /*cc70*/  STS.128 [R33+0x1010], R72 ;  /* 0x0010104821007388 */ /* 0x000fe20000000c00 */
[----:B------:R-:W-:Y:S06]  /*cc80*/  BAR.SYNC.DEFER_BLOCKING 0x0 ;  /* 0x0000000000007b1d */ /* 0x000fec0000010000 */
[----:B------:R-:W4:Y:S04]  /*cc90*/  LDS R2, [R0] ;  /* 0x0000000000027984 */ /* 0x000f280000000800 */
[----:B------:R-:W1:Y:S04]  /*cca0*/  LDS R3, [R0+0x1400] ;  /* 0x0014000000037984 */ /* 0x000e680000000800 */
[----:B------:R-:W2:Y:S04]  /*ccb0*/  LDS R34, [R0+0x200] ;  /* 0x0002000000227984 */ /* 0x000ea80000000800 */
        /* <DEDUP_REMOVED lines=103> */
[----:B--2---:R-:W-:-:S04]  /*d330*/  FADD.FTZ R34, RZ, R34 ;  /* 0x00000022ff227221 */ /* 0x004fc80000010000 */
[----:B0-----:R-:W-:-:S03]  /*d340*/  FADD.FTZ R34, R34, R37 ;  /* 0x0000002522227221 */ /* 0x001fc60000010000 */
[----:B------:R-:W0:Y:S01]  /*d350*/  S2UR UR13, SR_CTAID.X ;  /* 0x00000000000d79c3 */ /* 0x000e220000002500 */
[----:B------:R-:W-:Y:S01]  /*d360*/  FADD.FTZ R36, R36, R39 ;  /* 0x0000002724247221 */ /* 0x000fe20000010000 */
[----:B------:R-:W2:Y:S04]  /*d370*/  LDS R74, [R0] ;  /* 0x00000000004a7984 */ /* 0x000ea80000000800 */
[----:B------:R-:W2:Y:S04]  /*d380*/  LDS R76, [R0+0x200] ;  /* 0x00020000004c7984 */ /* 0x000ea80000000800 */
        /* <DEDUP_REMOVED lines=9> */
[----:B------:R-:W2:Y:S01]  /*d420*/  LDS R39, [R0+0x4000] ;  /* 0x0040000000277984 */ /* 0x000ea20000000800 */
[----:B-1----:R-:W-:Y:S01]  /*d430*/  FADD.FTZ R52, RZ, R52 ;  /* 0x00000034ff347221 */ /* 0x002fe20000010000 */
[----:B----4-:R-:W-:-:S03]  /*d440*/  LOP3.LUT R33, R180, 0x7f, RZ, 0x3c, !PT ;  /* 0x0000007fb4217812 */ /* 0x010fc600078e3cff */
[----:B------:R-:W-:Y:S01]  /*d450*/  FADD.FTZ R52, R52, R65 ;  /* 0x0000004134347221 */ /* 0x000fe20000010000 */
[----:B------:R-:W-:-:S03]  /*d460*/  FADD.FTZ R35, RZ, R35 ;  /* 0x00000023ff237221 */ /* 0x000fc60000010000 */
[----:B---3--:R-:W-:Y:S01]  /*d470*/  FADD.FTZ R52, R52, R77 ;  /* 0x0000004d34347221 */ /* 0x008fe20000010000 */
        /* <DEDUP_REMOVED lines=10> */
[----:B--2---:R-:W-:Y:S01]  /*d520*/  FADD.FTZ R74, RZ, R74 ;  /* 0x0000004aff4a7221 */ /* 0x004fe20000010000 */
        /* <DEDUP_REMOVED lines=50> */
.L_x_5206:
[----:B------:R-:W-:Y:S05]  /*d850*/  BSYNC.RECONVERGENT B0 ;  /* 0x0000000000007941 */ /* 0x000fea0003800200 */
.L_x_5205:
        /* <DEDUP_REMOVED lines=17> */
.L_x_5208:
[----:B------:R-:W-:Y:S05]  /*d970*/  BSYNC.RECONVERGENT B0 ;  /* 0x0000000000007941 */ /* 0x000fea0003800200 */
.L_x_5207:
        /* <DEDUP_REMOVED lines=17> */
.L_x_5210:
[----:B------:R-:W-:Y:S05]  /*da90*/  BSYNC.RECONVERGENT B0 ;  /* 0x0000000000007941 */ /* 0x000fea0003800200 */
.L_x_5209:
        /* <DEDUP_REMOVED lines=134> */
.L_x_5212:
[----:B------:R-:W-:Y:S05]  /*e300*/  BSYNC.RECONVERGENT B0 ;  /* 0x0000000000007941 */ /* 0x000fea0003800200 */
.L_x_5211:
        /* <DEDUP_REMOVED lines=17> */
.L_x_5214:
[----:B------:R-:W-:Y:S05]  /*e420*/  BSYNC.RECONVERGENT B0 ;  /* 0x0000000000007941 */ /* 0x000fea0003800200 */
.L_x_5213:
        /* <DEDUP_REMOVED lines=17> */
.L_x_5216:
[----:B------:R-:W-:Y:S05]  /*e540*/  BSYNC.RECONVERGENT B0 ;  /* 0x0000000000007941 */ /* 0x000fea0003800200 */
.L_x_5215:
        /* <DEDUP_REMOVED lines=17> */
.L_x_5218:
[----:B------:R-:W-:Y:S05]  /*e660*/  BSYNC.RECONVERGENT B0 ;  /* 0x0000000000007941 */ /* 0x000fea0003800200 */
.L_x_5217:
        /* <DEDUP_REMOVED lines=17> */
.L_x_5220:
[----:B------:R-:W-:Y:S05]  /*e780*/  BSYNC.RECONVERGENT B0 ;  /* 0x0000000000007941 */ /* 0x000fea0003800200 */
.L_x_5219:
        /* <DEDUP_REMOVED lines=17> */
.L_x_5222:
[----:B------:R-:W-:Y:S05]  /*e8a0*/  BSYNC.RECONVERGENT B0 ;  /* 0x0000000000007941 */ /* 0x000fea0003800200 */
.L_x_5221:
        /* <DEDUP_REMOVED lines=11> */
.L_x_5088:
[----:B-1----:R-:W-:Y:S01]  /*e960*/  HFMA2 R180, -RZ, RZ, 0, 5.9604644775390625e-08 ;  /* 0x00000001ffb47431 */ /* 0x002fe200000001ff */
[----:B------:R-:W-:Y:S01]  /*e970*/  BSSY B1, `(.L_x_5223) ;  /* 0x0000007000017945 */ /* 0x000fe20003800000 */
[----:B------:R-:W-:Y:S02]  /*e980*/  MOV R181, R207 ;  /* 0x000000cf00b57202 */ /* 0x000fe40000000f00 */
[----:B---3--:R-:W-:Y:S02]  /*e990*/  MOV R3, 0x1f ;  /* 0x0000001f00037802 */ /* 0x008fe40000000f00 */
[----:B------:R-:W-:-:S07]  /*e9a0*/  MOV R2, 0xffffffff ;  /* 0xffffffff00027802 */ /* 0x000fce0000000f00 */
[----:B0----5:R-:W-:Y:S05]  /*e9b0*/  WARPSYNC.COLLECTIVE R2, `(.L_x_5224) ;  /* 0x0000000002087348 */ /* 0x021fea0003c00000 */
[----:B------:R1:W2:Y:S02]  /*e9c0*/  SHFL.BFLY P0, R184, R181, R180, R3 ;  /* 0x0c0000b4b5b87389 */ /* 0x0002a40000000003 */
[----:B012--5:R-:W-:Y:S05]  /*e9d0*/  ENDCOLLECTIVE ;  /* 0x000000000000791b */ /* 0x027fea0003800000 */
.L_x_5224:
[----:B------:R-:W-:Y:S05]  /*e9e0*/  BSYNC B1 ;  /* 0x0000000000017941 */ /* 0x000fea0003800000 */
.L_x_5223:
        /* <DEDUP_REMOVED lines=9> */
.L_x_5225:
        /* <DEDUP_REMOVED lines=8> */
.L_x_5226:
[----:B------:R-:W-:Y:S02]  /*eb00*/  MOV R181, R183 ;  /* 0x000000b700b57202 */ /* 0x000fe40000000f00 */
[----:B------:R-:W-:-:S05]  /*eb10*/  MOV R2, R184 ;  /* 0x000000b800027202 */ /* 0x000fca0000000f00 */
[----:B------:R-:W-:Y:S01]  /*eb20*/  FADD.FTZ R182, R182, R2 ;  /* 0x00000002b6b67221 */ /* 0x000fe20000010000 */
[----:B------:R-:W-:-:S07]  /*eb30*/  MOV R2, 0xffffffff ;  /* 0xffffffff00027802 */ /* 0x000fce0000000f00 */
[----:B------:R-:W-:Y:S05]  /*eb40*/  WARPSYNC.COLLECTIVE R2, `(.L_x_5227) ;  /* 0x0000000002087348 */ /* 0x000fea0003c00000 */
[----:B------:R0:W1:Y:S02]  /*eb50*/  SHFL.BFLY P0, R184, R181, R180, R3 ;  /* 0x0c0000b4b5b87389 */ /* 0x0000640000000003 */
[----:B01----:R-:W-:Y:S05]  /*eb60*/  ENDCOLLECTIVE ;  /* 0x000000000000791b */ /* 0x003fea0003800000 */
.L_x_5227:
        /* <DEDUP_REMOVED lines=8> */
.L_x_5228:
[----:B------:R-:W-:Y:S02]  /*ebf0*/  MOV R181, R183 ;  /* 0x000000b700b57202 */ /* 0x000fe40000000f00 */
[----:B------:R-:W-:-:S05]  /*ec00*/  MOV R2, R184 ;  /* 0x000000b800027202 */ /* 0x000fca0000000f00 */
[----:B------:R-:W-:Y:S01]  /*ec10*/  FADD.FTZ R182, R182, R2 ;  /* 0x00000002b6b67221 */ /* 0x000fe20000010000 */
[----:B------:R-:W-:-:S07]  /*ec20*/  MOV R2, 0xffffffff ;  /* 0xffffffff00027802 */ /* 0x000fce0000000f00 */
[----:B------:R-:W-:Y:S05]  /*ec30*/  WARPSYNC.COLLECTIVE R2, `(.L_x_5229) ;  /* 0x0000000002087348 */ /* 0x000fea0003c00000 */
[----:B------:R0:W1:Y:S02]  /*ec40*/  SHFL.BFLY P0, R184, R181, R180, R3 ;  /* 0x0c0000b4b5b87389 */ /* 0x0000640000000003 */
[----:B01----:R-:W-:Y:S05]  /*ec50*/  ENDCOLLECTIVE ;  /* 0x000000000000791b */ /* 0x003fea0003800000 */
.L_x_5229:
        /* <DEDUP_REMOVED lines=8> */
.L_x_5230:
[----:B------:R-:W-:Y:S02]  /*ece0*/  MOV R181, R183 ;  /* 0x000000b700b57202 */ /* 0x000fe40000000f00 */
[----:B------:R-:W-:-:S05]  /*ecf0*/  MOV R2, R184 ;  /* 0x000000b800027202 */ /* 0x000fca0000000f00 */
[----:B------:R-:W-:Y:S01]  /*ed00*/  FADD.FTZ R182, R182, R2 ;  /* 0x00000002b6b67221 */ /* 0x000fe20000010000 */
[----:B------:R-:W-:-:S07]  /*ed10*/  MOV R2, 0xffffffff ;  /* 0xffffffff00027802 */ /* 0x000fce0000000f00 */
[----:B------:R-:W-:Y:S05]  /*ed20*/  WARPSYNC.COLLECTIVE R2, `(.L_x_5231) ;  /* 0x0000000002087348 */ /* 0x000fea0003c00000 */
[----:B------:R0:W1:Y:S02]  /*ed30*/  SHFL.BFLY P0, R184, R181, R180, R3 ;  /* 0x0c0000b4b5b87389 */ /* 0x0000640000000003 */
[----:B01----:R-:W-:Y:S05]  /*ed40*/  ENDCOLLECTIVE ;  /* 0x000000000000791b */ /* 0x003fea0003800000 */
.L_x_5231:
        /* <DEDUP_REMOVED lines=8> */
.L_x_5232:
[----:B------:R-:W-:Y:S02]  /*edd0*/  MOV R181, R183 ;  /* 0x000000b700b57202 */ /* 0x000fe40000000f00 */
[----:B------:R-:W-:-:S07]  /*ede0*/  MOV R185, R184 ;  /* 0x000000b800b97202 */ /* 0x000fce0000000f00 */
[----:B------:R-:W-:Y:S05]  /*edf0*/  WARPSYNC.COLLECTIVE R2, `(.L_x_5233) ;  /* 0x0000000002087348 */ /* 0x000fea0003c00000 */
[----:B------:R0:W1:Y:S02]  /*ee00*/  SHFL.BFLY P0, R184, R181, R180, R3 ;  /* 0x0c0000b4b5b87389 */ /* 0x0000640000000003 */
[----:B01----:R-:W-:Y:S05]  /*ee10*/  ENDCOLLECTIVE ;  /* 0x000000000000791b */ /* 0x003fea0003800000 */
.L_x_5233:
[----:B------:R-:W-:Y:S01]  /*ee20*/  MOV R2, R184 ;  /* 0x000000b800027202 */ /* 0x000fe20000000f00 */
[----:B------:R-:W-:Y:S06]  /*ee30*/  BRA `(.L_x_5234) ;  /* 0xffffff4c00887947 */ /* 0x000fec000383ffff */
.L_x_5235:
        /* <DEDUP_REMOVED lines=12> */
.L_x_25398:


//--------------------- .text._ZN10layer_norm13ln_bwd_kernelINS_13Kernel_traitsIf13__nv_bfloat16S2_S2_fjLj1280ELj1ELj4ELj1ELj16ENS_18Kernel_traits_baseILj1280EfS2_S2_S2_fjLj128EEEEELb0ELb1ELb1ELb1EEEvNS_9BwdParamsE --------------------------
	.section	.text._ZN10layer_norm13ln_bwd_kernelINS_13Kernel_traitsIf13__nv_bfloat16S2_S2_fjLj1280ELj1ELj4ELj1ELj16ENS_18Kernel_traits_baseILj1280EfS2_S2_S2_fjLj128EEEEELb0ELb1ELb1ELb1EEEvNS_9BwdParamsE,"ax",@progbits
	.align	128
        .global         _ZN10layer_norm13ln_bwd_kernelINS_13Kernel_traitsIf13__nv_bfloat16S2_S2_fjLj1280ELj1ELj4ELj1ELj16ENS_18Kernel_traits_baseILj1280EfS2_S2_S2_fjLj128EEEEELb0ELb1ELb1ELb1EEEvNS_9BwdParamsE
        .type           _ZN10layer_norm13ln_bwd_kernelINS_13Kernel_traitsIf13__nv_bfloat16S2_S2_fjLj1280ELj1ELj4ELj1ELj16ENS_18Kernel_traits_baseILj1280EfS2_S2_S2_fjLj128EEEEELb0ELb1ELb1ELb1EEEvNS_9BwdParamsE,@function
        .size           _ZN10layer_norm13ln_bwd_kernelINS_13Kernel_traitsIf13__nv_bfloat16S2_S2_fjLj1280ELj1ELj4ELj1ELj16ENS_18Kernel_traits_baseILj1280EfS2_S2_S2_fjLj128EEEEELb0ELb1ELb1ELb1EEEvNS_9BwdParamsE,(.L_x_25399 - _ZN10layer_norm13ln_bwd_kernelINS_13Kernel_traitsIf13__nv_bfloat16S2_S2_fjLj1280ELj1ELj4ELj1ELj16ENS_18Kernel_traits_baseILj1280EfS2_S2_S2_fjLj128EEEEELb0ELb1ELb1ELb1EEEvNS_9BwdParamsE)
        .other          _ZN10layer_norm13ln_bwd_kernelINS_13Kernel_traitsIf13__nv_bfloat16S2_S2_fjLj1280ELj1ELj4ELj1ELj16ENS_18Kernel_traits_baseILj1280EfS2_S2_S2_fjLj128EEEEELb0ELb1ELb1ELb1EEEvNS_9BwdParamsE,@"STO_CUDA_ENTRY STV_DEFAULT"
_ZN10layer_norm13ln_bwd_kernelINS_13Kernel_traitsIf13__nv_bfloat16S2_S2_fjLj1280ELj1ELj4ELj1ELj16ENS_18Kernel_traits_baseILj1280EfS2_S2_S2_fjLj128EEEEELb0ELb1ELb1ELb1EEEvNS_9BwdParamsE:
.text._ZN10layer_norm13ln_bwd_kernelINS_13Kernel_traitsIf13__nv_bfloat16S2_S2_fjLj1280ELj1ELj4ELj1ELj16ENS_18Kernel_traits_baseILj1280EfS2_S2_S2_fjLj128EEEEELb0ELb1ELb1ELb1EEEvNS_9BwdParamsE:
        /* <DEDUP_REMOVED lines=99> */
[----:B------:R-:W2:Y:S01]  /*0630*/  LDG.E.128 R8, desc[UR6][R2.64+0x1010] ;  /* 0x0010100602087981 */ /* 0x000ea2000c1e1d00 */
[----:B-1----:R-:W-:-:S03]  /*0640*/  IMAD.WIDE.U32 R4, R6, 0x20, R4 ;  /* 0x0000002006047825 */ /* 0x002fc600078e0004 */
[----:B------:R-:W4:Y:S04]  /*0650*/  LDG.E.128 R12, desc[UR6][R2.64+0x1000] ;  /* 0x00100006020c7981 */ /* 0x000f28000c1e1d00 */
[----:B------:R-:W3:Y:S04]  /*0660*/  LDG.E.128 R16, desc[UR6][R2.64+0xc10] ;  /* 0x000c100602107981 */ /* 0x000ee8000c1e1d00 */
[----:B------:R-:W3:Y:S04]  /*0670*/  LDG.E.128 R20, desc[UR6][R2.64+0xc00] ;  /* 0x000c000602147981 */ /* 0x000ee8000c1e1d00 */
[----:B------:R-:W3:Y:S04]  /*0680*/  LDG.E.128 R24, desc[UR6][R2.64+0x810] ;  /* 0x0008100602187981 */ /* 0x000ee8000c1e1d00 */
[----:B------:R-:W3:Y:S04]  /*0690*/  LDG.E.128 R172, desc[UR6][R2.64] ;  /* 0x0000000602ac7981 */ /* 0x000ee8000c1e1d00 */
[----:B------:R-:W3:Y:S04]  /*06a0*/  LDG.E.128 R40, desc[UR6][R2.64+0x10] ;  /* 0x0000100602287981 */ /* 0x000ee8000c1e1d00 */
[----:B------:R-:W3:Y:S04]  /*06b0*/  LDG.E.128 R28, desc[UR6][R2.64+0x800] ;  /* 0x00080006021c7981 */ /* 0x000ee8000c1e1d00 */
[----:B------:R-:W3:Y:S04]  /*06c0*/  LDG.E.128 R36, desc[UR6][R2.64+0x400] ;  /* 0x0004000602247981 */ /* 0x000ee8000c1e1d00 */
[----:B------:R0:W3:Y:S04]  /*06d0*/  LDG.E.128 R32, desc[UR6][R2.64+0x410] ;  /* 0x0004100602207981 */ /* 0x0000e8000c1e1d00 */
        /* <DEDUP_REMOVED lines=10> */
[----:B------:R-:W-:Y:S01]  /*0780*/  HFMA2 R168, -RZ, RZ, 0, 0 ;  /* 0x00000000ffa87431 */ /* 0x000fe200000001ff */
[----:B0-----:R-:W-:-:S02]  /*0790*/  MOV R2, R0 ;  /* 0x0000000000027202 */ /* 0x001fc40000000f00 */
[----:B--2---:R1:W-:Y:S04]  /*07a0*/  STL.64 [R1+0x90], R8 ;  /* 0x0000900801007387 */ /* 0x0043e80000100a00 */
[----:B------:R1:W-:Y:S04]  /*07b0*/  STL.64 [R1+0x98], R10 ;  /* 0x0000980a01007387 */ /* 0x0003e80000100a00 */
[----:B----4-:R1:W-:Y:S04]  /*07c0*/  STL.64 [R1+0xa0], R12 ;  /* 0x0000a00c01007387 */ /* 0x0103e80000100a00 */
[----:B------:R1:W-:Y:S04]  /*07d0*/  STL.64 [R1+0xa8], R14 ;  /* 0x0000a80e01007387 */ /* 0x0003e80000100a00 */
[----:B---3--:R1:W-:Y:S04]  /*07e0*/  STL.64 [R1+0xb0], R16 ;  /* 0x0000b01001007387 */ /* 0x0083e80000100a00 */
[----:B------:R1:W-:Y:S04]  /*07f0*/  STL.64 [R1+0xb8], R18 ;  /* 0x0000b81201007387 */ /* 0x0003e80000100a00 */
        /* <DEDUP_REMOVED lines=13> */
[----:B------:R1:W-:Y:S02]  /*08d0*/  STL.64 [R1+0xf8], R34 ;  /* 0x0000f82201007387 */ /* 0x0003e40000100a00 */
.L_x_5345:
[----:B------:R-:W0:Y:S08]  /*08e0*/  LDC.64 R246, c[0x0][0x3f0] ;  /* 0x0000fc00fff67b82 */ /* 0x000e300000000a00 */
[----:B------:R-:W2:Y:S01]  /*08f0*/  LDC.64 R206, c[0x0][0x3f8] ;  /* 0x0000fe00ffce7b82 */ /* 0x000ea20000000a00 */
[----:B0-----:R-:W-:-:S06]  /*0900*/  IMAD.WIDE R246, R2, 0x4, R246 ;  /* 0x0000000402f67825 */ /* 0x001fcc00078e02f6 */
[----:B------:R-:W3:Y:S01]  /*0910*/  LDG.E R246, desc[UR6][R246.64] ;  /* 0x00000006f6f67981 */ /* 0x000ee2000c1e1900 */
[----:B--2---:R-:W-:-:S05]  /*0920*/  IMAD.WIDE R206, R2, 0x4, R206 ;  /* 0x0000000402ce7825 */ /* 0x004fca00078e02ce */
[----:B------:R0:W2:Y:S02]  /*0930*/  LDG.E R244, desc[UR6][R206.64] ;  /* 0x00000006cef47981 */ /* 0x0000a4000c1e1900 */
[----:B0-----:R-:W0:Y:S01]  /*0940*/  LDC.64 R206, c[0x0][0x3c8] ;  /* 0x0000f200ffce7b82 */ /* 0x001e220000000a00 */
[----:B------:R-:W-:Y:S01]  /*0950*/  BSSY.RECONVERGENT B1, `(.L_x_5238) ;  /* 0x0000276000017945 */ /* 0x000fe20003800200 */
[----:B------:R-:W-:Y:S01]  /*0960*/  MOV R245, RZ ;  /* 0x000000ff00f57202 */ /* 0x000fe20000000f00 */
[----:B0-----:R-:W-:-:S06]  /*0970*/  IMAD.WIDE R206, R2, 0x4, R206 ;  /* 0x0000000402ce7825 */ /* 0x001fcc00078e02ce */
[----:B-----5:R0:W5:Y:S02]  /*0980*/  LDG.E R206, desc[UR6][R206.64] ;  /* 0x00000006cece7981 */ /* 0x020164000c1e1900 */
[----:B0-----:R-:W-:Y:S02]  /*0990*/  MOV R207, RZ ;  /* 0x000000ff00cf7202 */ /* 0x001fe40000000f00 */
[----:B---3--:R0:W-:Y:S01]  /*09a0*/  STL [R1+0x4], R246 ;  /* 0x000004f601007387 */ /* 0x0081e20000100800 */
[----:B--2---:R-:W-:-:S13]  /*09b0*/  ISETP.GE.AND P3, PT, R244, 0x1, PT ;  /* 0x00000001f400780c */ /* 0x004fda0003f66270 */
[----:B0-----:R-:W-:Y:S05]  /*09c0*/  @!P3 BRA `(.L_x_5239) ;  /* 0x000000240050b947 */ /* 0x001fea0003800000 */
[----:B-1----:R-:W0:Y:S01]  /*09d0*/  S2R R18, SR_TID.X ;  /* 0x0000000000127919 */ /* 0x002e220000002100 */
[----:B------:R-:W1:Y:S01]  /*09e0*/  LDC.64 R4, c[0x0][0x3a8] ;  /* 0x0000ea00ff047b82 */ /* 0x000e620000000a00 */
[----:B------:R-:W-:Y:S01]  /*09f0*/  IMAD R0, R2, UR9, RZ ;  /* 0x0000000902007c24 */ /* 0x000fe2000f8e02ff */
[----:B------:R-:W-:Y:S04]  /*0a00*/  STL [R1+0x14c], R51 ;  /* 0x00014c3301007387 */ /* 0x000fe80000100800 */
[----:B------:R-:W-:Y:S01]  /*0a10*/  SHF.R.S32.HI R3, RZ, 0x1f, R0 ;  /* 0x0000001fff037819 */ /* 0x000fe20000011400 */
[----:B------:R-:W-:Y:S01]  /*0a20*/  STL [R1+0x148], R50 ;  /* 0x0001483201007387 */ /* 0x000fe20000100800 */
[----:B------:R-:W2:Y:S02]  /*0a30*/  LDC.64 R8, c[0x0][0x3c0] ;  /* 0x0000f000ff087b82 */ /* 0x000ea40000000a00 */
[----:B------:R-:W-:Y:S01]  /*0a40*/  LEA.HI R3, R3, R0, RZ, 0x3 ;  /* 0x0000000003037211 */ /* 0x000fe200078f18ff */
[----:B------:R-:W-:Y:S05]  /*0a50*/  STL [R1+0x144], R49 ;  /* 0x0001443101007387 */ /* 0x000fea0000100800 */
[----:B------:R-:W3:Y:S01]  /*0a60*/  LDC.64 R22, c[0x0][0x428] ;  /* 0x00010a00ff167b82 */ /* 0x000ee20000000a00 */
[----:B------:R-:W-:Y:S01]  /*0a70*/  MOV R246, UR18 ;  /* 0x0000001200f67c02 */ /* 0x000fe20008000f00 */
[----:B------:R-:W-:Y:S01]  /*0a80*/  STL [R1+0x140], R48 ;  /* 0x0001403001007387 */ /* 0x000fe20000100800 */
[----:B0-----:R-:W-:-:S03]  /*0a90*/  LOP3.LUT R18, R18, 0x1f, RZ, 0xc0, !PT ;  /* 0x0000001f12127812 */ /* 0x001fc600078ec0ff */
[----:B------:R-:W-:Y:S01]  /*0aa0*/  STL [R1+0x13c], R47 ;  /* 0x00013c2f01007387 */ /* 0x000fe20000100800 */
[----:B------:R-:W-:-:S03]  /*0ab0*/  LEA.HI.SX32 R194, R3, R18, 0x1d ;  /* 0x0000001203c27211 */ /* 0x000fc600078feaff */
[----:B------:R-:W-:Y:S01]  /*0ac0*/  STL [R1+0x138], R46 ;  /* 0x0001382e01007387 */ /* 0x000fe20000100800 */
[C---:B------:R-:W-:Y:S01]  /*0ad0*/  IADD3 R3, PT, PT, R194.reuse, 0x20, RZ ;  /* 0x00000020c2037810 */ /* 0x040fe20007ffe0ff */
[C-C-:B-1----:R-:W-:Y:S01]  /*0ae0*/  IMAD.WIDE.U32 R184, R194.reuse, 0x10, R4.reuse ;  /* 0x00000010c2b87825 */ /* 0x142fe200078e0004 */
[C---:B------:R-:W-:Y:S01]  /*0af0*/  IADD3 R0, PT, PT, R194.reuse, 0x40, RZ ;  /* 0x00000040c2007810 */ /* 0x040fe20007ffe0ff */
[----:B------:R0:W-:Y:S02]  /*0b00*/  STL [R1+0x134], R45 ;  /* 0x0001342d01007387 */ /* 0x0001e40000100800 */
[----:B------:R-:W-:Y:S01]  /*0b10*/  IMAD.WIDE.U32 R6, R3, 0x10, R4 ;  /* 0x0000001003067825 */ /* 0x000fe200078e0004 */
[C---:B------:R-:W-:Y:S01]  /*0b20*/  IADD3 R208, PT, PT, R194.reuse, 0x60, RZ ;  /* 0x00000060c2d07810 */ /* 0x040fe20007ffe0ff */
[----:B------:R-:W4:Y:S01]  /*0b30*/  LDG.E.128 R184, desc[UR6][R184.64] ;  /* 0x00000006b8b87981 */ /* 0x000f22000c1e1d00 */
[----:B------:R-:W-:-:S03]  /*0b40*/  IADD3 R207, PT, PT, R194, 0x80, RZ ;  /* 0x00000080c2cf7810 */ /* 0x000fc60007ffe0ff */
[----:B------:R1:W4:Y:S01]  /*0b50*/  LDG.E.128 R216, desc[UR6][R6.64] ;  /* 0x0000000606d87981 */ /* 0x000322000c1e1d00 */
[----:B------:R-:W-:Y:S02]  /*0b60*/  MOV R247, UR19 ;  /* 0x0000001300f77c02 */ /* 0x000fe40008000f00 */
[----:B------:R-:W-:Y:S01]  /*0b70*/  ISETP.NE.U32.AND P0, PT, R246, RZ, PT ;  /* 0x000000fff600720c */ /* 0x000fe20003f05070 */
[----:B------:R-:W-:Y:S01]  /*0b80*/  STL [R1+0x130], R44 ;  /* 0x0001302c01007387 */ /* 0x000fe20000100800 */
[----:B-1----:R-:W-:-:S05]  /*0b90*/  IMAD.WIDE.U32 R6, R0, 0x10, R4 ;  /* 0x0000001000067825 */ /* 0x002fca00078e0004 */
[----:B------:R1:W4:Y:S02]  /*0ba0*/  LDG.E.128 R200, desc[UR6][R6.64] ;  /* 0x0000000606c87981 */ /* 0x000324000c1e1d00 */
[----:B-1----:R-:W-:-:S04]  /*0bb0*/  IMAD.WIDE.U32 R6, R208, 0x10, R4 ;  /* 0x00000010d0067825 */ /* 0x002fc800078e0004 */
[----:B------:R-:W-:Y:S01]  /*0bc0*/  IMAD.WIDE.U32 R4, R207, 0x10, R4 ;  /* 0x00000010cf047825 */ /* 0x000fe200078e0004 */
[----:B------:R-:W4:Y:S04]  /*0bd0*/  LDG.E.128 R212, desc[UR6][R6.64] ;  /* 0x0000000606d47981 */ /* 0x000f28000c1e1d00 */
[----:B------:R1:W4:Y:S02]  /*0be0*/  LDG.E.128 R196, desc[UR6][R4.64] ;  /* 0x0000000604c47981 */ /* 0x000324000c1e1d00 */
[----:B-1----:R-:W-:-:S05]  /*0bf0*/  IADD3 R4, PT, PT, R244, -0x1, RZ ;  /* 0xfffffffff4047810 */ /* 0x002fca0007ffe0ff */
[----:B------:R-:W-:Y:S02]  /*0c00*/  IMAD R4, R4, UR9, RZ ;  /* 0x0000000904047c24 */ /* 0x000fe4000f8e02ff */
[----:B--2---:R-:W-:-:S03]  /*0c10*/  IMAD.WIDE R6, R2, 0x4, R8 ;  /* 0x0000000402067825 */ /* 0x004fc600078e0208 */
[----:B------:R-:W-:Y:S02]  /*0c20*/  SHF.R.S32.HI R5, RZ, 0x1f, R4 ;  /* 0x0000001fff057819 */ /* 0x000fe40000011404 */
[----:B------:R-:W2:Y:S02]  /*0c30*/  LDG.E R205, desc[UR6][R6.64] ;  /* 0x0000000606cd7981 */ /* 0x000ea4000c1e1900 */
[----:B------:R-:W-:-:S04]  /*0c40*/  LEA.HI R5, R5, R4, RZ, 0x3 ;  /* 0x0000000405057211 */ /* 0x000fc800078f18ff */
[----:B------:R-:W-:-:S04]  /*0c50*/  LEA.HI.SX32 R18, R5, R18, 0x1d ;  /* 0x0000001205127211 */ /* 0x000fc800078feaff */
[C---:B------:R-:W-:Y:S02]  /*0c60*/  IADD3 R20, PT, PT, R18.reuse, 0x80, RZ ;  /* 0x0000008012147810 */ /* 0x040fe40007ffe0ff */
[C---:B------:R-:W-:Y:S01]  /*0c70*/  IADD3 R8, PT, PT, R18.reuse, 0x20, RZ ;  /* 0x0000002012087810 */ /* 0x040fe20007ffe0ff */
[C-C-:B---3--:R-:W-:Y:S01]  /*0c80*/  IMAD.WIDE.U32 R4, R18.reuse, 0x10, R22.reuse ;  /* 0x0000001012047825 */ /* 0x148fe200078e0016 */
[C---:B------:R-:W-:Y:S02]  /*0c90*/  IADD3 R12, PT, PT, R18.reuse, 0x40, RZ ;  /* 0x00000040120c7810 */ /* 0x040fe40007ffe0ff */
[----:B------:R-:W-:Y:S01]  /*0ca0*/  IADD3 R16, PT, PT, R18, 0x60, RZ ;  /* 0x0000006012107810 */ /* 0x000fe20007ffe0ff */
[--C-:B------:R-:W-:Y:S02]  /*0cb0*/  IMAD.WIDE.U32 R20, R20, 0x10, R22.reuse ;  /* 0x0000001014147825 */ /* 0x100fe400078e0016 */
[----:B------:R-:W3:Y:S02]  /*0cc0*/  LDG.E.128 R4, desc[UR6][R4.64] ;  /* 0x0000000604047981 */ /* 0x000ee4000c1e1d00 */
[----:B------:R-:W-:-:S04]  /*0cd0*/  IMAD.WIDE.U32 R8, R8, 0x10, R22 ;  /* 0x0000001008087825 */ /* 0x000fc800078e0016 */
[--C-:B------:R-:W-:Y:S02]  /*0ce0*/  IMAD.WIDE.U32 R12, R12, 0x10, R22.reuse ;  /* 0x000000100c0c7825 */ /* 0x100fe400078e0016 */
[----:B------:R-:W3:Y:S02]  /*0cf0*/  LDG.E.128 R8, desc[UR6][R8.64] ;  /* 0x0000000608087981 */ /* 0x000ee4000c1e1d00 */
[----:B------:R-:W-:Y:S02]  /*0d00*/  IMAD.WIDE.U32 R16, R16, 0x10, R22 ;  /* 0x0000001010107825 */ /* 0x000fe400078e0016 */
[----:B------:R-:W0:Y:S04]  /*0d10*/  LDG.E.128 R20, desc[UR6][R20.64] ;  /* 0x0000000614147981 */ /* 0x000e28000c1e1d00 */
[----:B------:R-:W3:Y:S01]  /*0d20*/  LDG.E.128 R12, desc[UR6][R12.64] ;  /* 0x000000060c0c7981 */ /* 0x000ee2000c1e1d00 */
[----:B------:R-:W-:-:S02]  /*0d30*/  ISETP.NE.AND.EX P0, PT, R247, RZ, PT, P0 ;  /* 0x000000fff700720c */ /* 0x000fc40003f05300 */
[----:B------:R-:W-:Y:S01]  /*0d40*/  ISETP.NE.AND P1, PT, RZ, UR8, PT ;  /* 0x00000008ff007c0c */ /* 0x000fe2000bf25270 */
[----:B------:R-:W3:Y:S10]  /*0d50*/  LDG.E.128 R16, desc[UR6][R16.64] ;  /* 0x0000000610107981 */ /* 0x000ef4000c1e1d00 */
[----:B------:R-:W1:Y:S08]  /*0d60*/  @P0 LDC.64 R192, c[0x0][0x438] ;  /* 0x00010e00ffc00b82 */ /* 0x000e700000000a00 */
[----:B------:R-:W1:Y:S08]  /*0d70*/  @P0 LDC.64 R190, c[0x0][0x438] ;  /* 0x00010e00ffbe0b82 */ /* 0x000e700000000a00 */
[----:B------:R-:W1:Y:S02]  /*0d80*/  @P0 LDC.64 R188, c[0x0][0x438] ;  /* 0x00010e00ffbc0b82 */ /* 0x000e640000000a00 */
[----:B-1----:R-:W-:-:S05]  /*0d90*/  @P0 IMAD.WIDE.U32 R220, R194, 0x10, R192 ;  /* 0x00000010c2dc0825 */ /* 0x002fca00078e00c0 */
[----:B------:R1:W5:Y:S01]  /*0da0*/  @P0 LDG.E.128 R40, desc[UR6][R220.64] ;  /* 0x00000006dc280981 */ /* 0x000362000c1e1d00 */
[----:B------:R-:W-:-:S05]  /*0db0*/  @P0 IMAD.WIDE.U32 R190, R3, 0x10, R190 ;  /* 0x0000001003be0825 */ /* 0x000fca00078e00be */
[----:B------:R-:W5:Y:S01]  /*0dc0*/  @P0 LDG.E.128 R36, desc[UR6][R190.64] ;  /* 0x00000006be240981 */ /* 0x000f62000c1e1d00 */
[----:B------:R-:W-:-:S05]  /*0dd0*/  @P0 IMAD.WIDE.U32 R192, R0, 0x10, R188 ;  /* 0x0000001000c00825 */ /* 0x000fca00078e00bc */
[----:B------:R0:W5:Y:S01]  /*0de0*/  @P0 LDG.E.128 R32, desc[UR6][R192.64] ;  /* 0x00000006c0200981 */ /* 0x000162000c1e1d00 */
[C---:B----4-:R-:W-:Y:S02]  /*0df0*/  PRMT R228, R185.reuse, 0x7632, R228 ;  /* 0x00007632b9e47816 */ /* 0x050fe400000000e4 */
[----:B------:R-:W-:Y:S02]  /*0e00*/  SHF.L.U32 R233, R185, 0x10, RZ ;  /* 0x00000010b9e97819 */ /* 0x000fe400000006ff */
[----:B------:R-:W-:Y:S02]  /*0e10*/  PRMT R229, R186, 0x7632, R229 ;  /* 0x00007632bae57816 */ /* 0x000fe400000000e5 */
[----:B------:R-:W-:Y:S02]  /*0e20*/  PRMT R185, R217, 0x7632, R185 ;  /* 0x00007632d9b97816 */ /* 0x000fe400000000b9 */
        /* <DEDUP_REMOVED lines=11> */
[----:B------:R-:W-:Y:S02]  /*0ee0*/  PRMT R203, R215, 0x7632, R203 ;  /* 0x00007632d7cb7816 */ /* 0x000fe400000000cb */
[----:B------:R-:W-:Y:S02]  /*0ef0*/  SHF.L.U32 R231, R197, 0x10, RZ ;  /* 0x00000010c5e77819 */ /* 0x000fe400000006ff */
[----:B------:R-:W-:-:S02]  /*0f00*/  PRMT R236, R199, 0x7632, R236 ;  /* 0x00007632c7ec7816 */ /* 0x000fc400000000ec */
[----:B------:R-:W-:Y:S02]  /*0f10*/  PRMT R237, R198, 0x7632, R237 ;  /* 0x00007632c6ed7816 */ /* 0x000fe400000000ed */
[----:B------:R-:W-:Y:S02]  /*0f20*/  SHF.L.U32 R216, R219, 0x10, RZ ;  /* 0x00000010dbd87819 */ /* 0x000fe400000006ff */
[----:B------:R-:W-:Y:S02]  /*0f30*/  SHF.L.U32 R241, R203, 0x10, RZ ;  /* 0x00000010cbf17819 */ /* 0x000fe400000006ff */
[----:B------:R-:W-:Y:S02]  /*0f40*/  PRMT R187, R219, 0x7632, R187 ;  /* 0x00007632dbbb7816 */ /* 0x000fe400000000bb */
[C---:B------:R-:W-:Y:S02]  /*0f50*/  PRMT R194, R202.reuse, 0x7632, R194 ;  /* 0x00007632cac27816 */ /* 0x040fe400000000c2 */
[----:B------:R-:W-:-:S02]  /*0f60*/  SHF.L.U32 R223, R202, 0x10, RZ ;  /* 0x00000010cadf7819 */ /* 0x000fc400000006ff */
[C---:B-1----:R-:W-:Y:S02]  /*0f70*/  PRMT R220, R196.reuse, 0x7632, R220 ;  /* 0x00007632c4dc7816 */ /* 0x042fe400000000dc */
[----:B--2---:R-:W-:Y:S02]  /*0f80*/  FSEL R209, R205, RZ, !P1 ;  /* 0x000000ffcdd17208 */ /* 0x004fe40004800000 */
[----:B------:R-:W-:Y:S02]  /*0f90*/  SHF.L.U32 R205, R199, 0x10, RZ ;  /* 0x00000010c7cd7819 */ /* 0x000fe400000006ff */
[----:B------:R-:W-:Y:S02]  /*0fa0*/  SHF.L.U32 R199, R229, 0x10, RZ ;  /* 0x00000010e5c77819 */ /* 0x000fe400000006ff */
[----:B------:R-:W-:Y:S01]  /*0fb0*/  SHF.L.U32 R229, R185, 0x10, RZ ;  /* 0x00000010b9e57819 */ /* 0x000fe200000006ff */
[C---:B------:R-:W-:Y:S01]  /*0fc0*/  FADD.FTZ R185, -R209.reuse, R211 ;  /* 0x000000d3d1b97221 */ /* 0x040fe20000010100 */
[----:B------:R-:W-:Y:S01]  /*0fd0*/  SHF.L.U32 R230, R196, 0x10, RZ ;  /* 0x00000010c4e67819 */ /* 0x000fe200000006ff */
[----:B------:R-:W-:Y:S01]  /*0fe0*/  FADD.FTZ R203, -R209, R231 ;  /* 0x000000e7d1cb7221 */ /* 0x000fe20000010100 */
[----:B------:R-:W-:-:S02]  /*0ff0*/  SHF.L.U32 R211, R184, 0x10, RZ ;  /* 0x00000010b8d37819 */ /* 0x000fc400000006ff */
[----:B------:R-:W-:Y:S02]  /*1000*/  PRMT R202, R214, 0x7632, R202 ;  /* 0x00007632d6ca7816 */ /* 0x000fe400000000ca */
[----:B------:R-:W-:Y:S01]  /*1010*/  SHF.L.U32 R196, R3, 0x10, RZ ;  /* 0x0000001003c47819 */ /* 0x000fe200000006ff */
[----:B------:R-:W-:Y:S01]  /*1020*/  FADD.FTZ R3, -R209, R233 ;  /* 0x000000e9d1037221 */ /* 0x000fe20000010100 */
        /* <DEDUP_REMOVED lines=14> */
[----:B------:R-:W-:Y:S02]  /*1110*/  SHF.L.U32 R230, R220, 0x10, RZ ;  /* 0x00000010dce67819 */ /* 0x000fe400000006ff */
[----:B------:R-:W-:Y:S01]  /*1120*/  SHF.L.U32 R227, R227, 0x10, RZ ;  /* 0x00000010e3e37819 */ /* 0x000fe200000006ff */
[C---:B------:R-:W-:Y:S01]  /*1130*/  FADD.FTZ R218, -R209.reuse, R234 ;  /* 0x000000ead1da7221 */ /* 0x040fe20000010100 */
[C---:B------:R-:W-:Y:S01]  /*1140*/  FADD.FTZ R221, -R209.reuse, R196 ;  /* 0x000000c4d1dd7221 */ /* 0x040fe20000010100 */
[----:B---3--:R-:W-:Y:S01]  /*1150*/  PRMT R234, R4, 0x7632, R234 ;  /* 0x0000763204ea7816 */ /* 0x008fe200000000ea */
[C---:B------:R-:W-:Y:S01]  /*1160*/  FADD.FTZ R196, -R209.reuse, R214 ;  /* 0x000000d6d1c47221 */ /* 0x040fe20000010100 */
[----:B------:R1:W-:Y:S01]  /*1170*/  STL [R1], R211 ;  /* 0x000000d301007387 */ /* 0x0003e20000100800 */
[C---:B------:R-:W-:Y:S01]  /*1180*/  FADD.FTZ R214, -R209.reuse, R229 ;  /* 0x000000e5d1d67221 */ /* 0x040fe20000010100 */
[C---:B------:R-:W-:Y:S01]  /*1190*/  FADD.FTZ R250, -R209.reuse, R230 ;  /* 0x000000e6d1fa7221 */ /* 0x040fe20000010100 */
[----:B------:R-:W-:Y:S01]  /*11a0*/  FADD.FTZ R251, -R209, R227 ;  /* 0x000000e3d1fb7221 */ /* 0x000fe20000010100 */
[----:B0-----:R-:W-:-:S02]  /*11b0*/  PRMT R45, R23, 0x7632, R45 ;  /* 0x00007632172d7816 */ /* 0x001fc4000000002d */
[C---:B------:R-:W-:Y:S02]  /*11c0*/  PRMT R230, R8.reuse, 0x7632, R230 ;  /* 0x0000763208e67816 */ /* 0x040fe400000000e6 */
[----:B------:R-:W-:Y:S02]  /*11d0*/  SHF.L.U32 R231, R8, 0x10, RZ ;  /* 0x0000001008e77819 */ /* 0x000fe400000006ff */
[----:B-1----:R-:W-:Y:S01]  /*11e0*/  SHF.L.U32 R211, R23, 0x10, RZ ;  /* 0x0000001017d37819 */ /* 0x002fe200000006ff */
[----:B------:R-:W2:Y:S01]  /*11f0*/  LDL R8, [R1+0x110] ;  /* 0x0001100001087983 */ /* 0x000ea20000100800 */
[C---:B------:R-:W-:Y:S02]  /*1200*/  PRMT R227, R9.reuse, 0x7632, R227 ;  /* 0x0000763209e37816 */ /* 0x040fe400000000e3 */
[----:B------:R-:W-:Y:S01]  /*1210*/  SHF.L.U32 R229, R9, 0x10, RZ ;  /* 0x0000001009e57819 */ /* 0x000fe200000006ff */
[----:B------:R-:W3:Y:S01]  /*1220*/  LDL R23, [R1+0x12c] ;  /* 0x00012c0001177983 */ /* 0x000ee20000100800 */
[----:B------:R-:W-:-:S02]  /*1230*/  PRMT R9, R14, 0x7632, R9 ;  /* 0x000076320e097816 */ /* 0x000fc40000000009 */
[----:B------:R-:W-:Y:S02]  /*1240*/  SHF.L.U32 R192, R14, 0x10, RZ ;  /* 0x000000100ec07819 */ /* 0x000fe400000006ff */
[----:B------:R-:W-:Y:S02]  /*1250*/  SHF.L.U32 R14, R234, 0x10, RZ ;  /* 0x00000010ea0e7819 */ /* 0x000fe400000006ff */
[----:B------:R-:W4:Y:S01]  /*1260*/  LDL R234, [R1+0x124] ;  /* 0x0001240001ea7983 */ /* 0x000f220000100800 */
[----:B------:R-:W-:Y:S02]  /*1270*/  PRMT R188, R200, 0x7632, R188 ;  /* 0x00007632c8bc7816 */ /* 0x000fe400000000bc */
[C---:B------:R-:W-:Y:S02]  /*1280*/  PRMT R189, R201.reuse, 0x7632, R189 ;  /* 0x00007632c9bd7816 */ /* 0x040fe400000000bd */
[----:B------:R-:W-:Y:S02]  /*1290*/  SHF.L.U32 R222, R201, 0x10, RZ ;  /* 0x00000010c9de7819 */ /* 0x000fe400000006ff */
[----:B------:R-:W-:-:S02]  /*12a0*/  SHF.L.U32 R225, R213, 0x10, RZ ;  /* 0x00000010d5e17819 */ /* 0x000fc400000006ff */
[----:B------:R-:W-:Y:S02]  /*12b0*/  PRMT R200, R212, 0x7632, R200 ;  /* 0x00007632d4c87816 */ /* 0x000fe400000000c8 */
[----:B------:R-:W-:Y:S02]  /*12c0*/  PRMT R201, R213, 0x7632, R201 ;  /* 0x00007632d5c97816 */ /* 0x000fe400000000c9 */
[----:B------:R-:W-:Y:S01]  /*12d0*/  SHF.L.U32 R238, R195, 0x10, RZ ;  /* 0x00000010c3ee7819 */ /* 0x000fe200000006ff */
[----:B------:R-:W-:Y:S01]  /*12e0*/  FADD.FTZ R195, -R209, R225 ;  /* 0x000000e1d1c37221 */ /* 0x000fe20000010100 */
[----:B------:R-:W-:Y:S02]  /*12f0*/  SHF.L.U32 R239, R200, 0x10, RZ ;  /* 0x00000010c8ef7819 */ /* 0x000fe400000006ff */
[----:B------:R-:W-:Y:S02]  /*1300*/  SHF.L.U32 R225, R201, 0x10, RZ ;  /* 0x00000010c9e17819 */ /* 0x000fe400000006ff */
[----:B------:R-:W0:Y:S01]  /*1310*/  @P0 LDC.64 R200, c[0x0][0x438] ;  /* 0x00010e00ffc80b82 */ /* 0x000e220000000a00 */
[----:B------:R-:W-:Y:S01]  /*1320*/  SHF.L.U32 R198, R198, 0x10, RZ ;  /* 0x00000010c6c67819 */ /* 0x000fe200000006ff */
[----:B------:R-:W-:Y:S01]  /*1330*/  FADD.FTZ R213, -R209, R204 ;  /* 0x000000ccd1d57221 */ /* 0x000fe20000010100 */
[----:B------:R-:W-:Y:S01]  /*1340*/  SHF.L.U32 R210, R217, 0x10, RZ ;  /* 0x00000010d9d27819 */ /* 0x000fe200000006ff */
[----:B------:R-:W-:-:S02]  /*1350*/  FADD.FTZ R217, -R209, R199 ;  /* 0x000000c7d1d97221 */ /* 0x000fc40000010100 */
[----:B------:R-:W-:Y:S02]  /*1360*/  FADD.FTZ R204, -R209, R198 ;  /* 0x000000c6d1cc7221 */ /* 0x000fe40000010100 */
[----:B------:R-:W1:Y:S01]  /*1370*/  @P0 LDC.64 R198, c[0x0][0x438] ;  /* 0x00010e00ffc60b82 */ /* 0x000e620000000a00 */
        /* <DEDUP_REMOVED lines=11> */
[C---:B------:R-:W-:Y:S01]  /*1430*/  FADD.FTZ R248, -R209.reuse, R240 ;  /* 0x000000f0d1f87221 */ /* 0x040fe20000010100 */
[----:B------:R-:W-:Y:S01]  /*1440*/  FADD.FTZ R224, -R209, R223 ;  /* 0x000000dfd1e07221 */ /* 0x000fe20000010100 */
[C---:B------:R-:W-:Y:S01]  /*1450*/  PRMT R235, R5.reuse, 0x7632, R235 ;  /* 0x0000763205eb7816 */ /* 0x040fe200000000eb */
[----:B0-----:R-:W-:Y:S01]  /*1460*/  @P0 IMAD.WIDE.U32 R200, R208, 0x10, R200 ;  /* 0x00000010d0c80825 */ /* 0x001fe200078e00c8 */
[----:B------:R-:W-:-:S03]  /*1470*/  SHF.L.U32 R240, R5, 0x10, RZ ;  /* 0x0000001005f07819 */ /* 0x000fc600000006ff */
[----:B------:R-:W-:Y:S01]  /*1480*/  FADD.FTZ R249, -R209, R241 ;  /* 0x000000f1d1f97221 */ /* 0x000fe20000010100 */
[----:B------:R-:W-:Y:S02]  /*1490*/  SHF.L.U32 R236, R236, 0x10, RZ ;  /* 0x00000010ecec7819 */ /* 0x000fe400000006ff */
[----:B------:R-:W-:Y:S01]  /*14a0*/  PRMT R245, R11, 0x7632, R245 ;  /* 0x000076320bf57816 */ /* 0x000fe200000000f5 */
[----:B------:R-:W-:Y:S01]  /*14b0*/  FADD.FTZ R219, -R209, R197 ;  /* 0x000000c5d1db7221 */ /* 0x000fe20000010100 */
[----:B------:R-:W-:Y:S01]  /*14c0*/  SHF.L.U32 R223, R11, 0x10, RZ ;  /* 0x000000100bdf7819 */ /* 0x000fe200000006ff */
[----:B------:R-:W-:Y:S01]  /*14d0*/  FADD.FTZ R243, -R209, R225 ;  /* 0x000000e1d1f37221 */ /* 0x000fe20000010100 */
[----:B------:R-:W-:Y:S01]  /*14e0*/  PRMT R5, R15, 0x7632, R5 ;  /* 0x000076320f057816 */ /* 0x000fe20000000005 */
[----:B------:R-:W-:Y:S01]  /*14f0*/  FADD.FTZ R194, -R209, R212 ;  /* 0x000000d4d1c27221 */ /* 0x000fe20000010100 */
[----:B------:R-:W-:Y:S01]  /*1500*/  PRMT R11, R13, 0x7632, R11 ;  /* 0x000076320d0b7816 */ /* 0x000fe2000000000b */
[----:B------:R0:W5:Y:S01]  /*1510*/  @P0 LDG.E.128 R28, desc[UR6][R200.64] ;  /* 0x00000006c81c0981 */ /* 0x000162000c1e1d00 */
[----:B------:R-:W-:Y:S01]  /*1520*/  SHF.L.U32 R241, R4, 0x10, RZ ;  /* 0x0000001004f17819 */ /* 0x000fe200000006ff */
[----:B-----5:R-:W-:Y:S01]  /*1530*/  FMUL.FTZ R4, R206, R233 ;  /* 0x000000e9ce047220 */ /* 0x020fe20000410000 */
[C---:B------:R-:W-:Y:S01]  /*1540*/  PRMT R242, R10.reuse, 0x7632, R242 ;  /* 0x000076320af27816 */ /* 0x040fe200000000f2 */
[C---:B------:R-:W-:Y:S01]  /*1550*/  FADD.FTZ R197, -R209.reuse, R226 ;  /* 0x000000e2d1c57221 */ /* 0x040fe20000010100 */
[----:B------:R-:W-:Y:S01]  /*1560*/  SHF.L.U32 R225, R10, 0x10, RZ ;  /* 0x000000100ae17819 */ /* 0x000fe200000006ff */
[----:B------:R-:W-:Y:S01]  /*1570*/  FADD.FTZ R212, -R209, R228 ;  /* 0x000000e4d1d47221 */ /* 0x000fe20000010100 */
[----:B------:R-:W-:Y:S01]  /*1580*/  SHF.L.U32 R193, R15, 0x10, RZ ;  /* 0x000000100fc17819 */ /* 0x000fe200000006ff */
[C---:B------:R-:W-:Y:S01]  /*1590*/  FADD.FTZ R226, -R209.reuse, R238 ;  /* 0x000000eed1e27221 */ /* 0x040fe20000010100 */
[----:B------:R-:W-:Y:S01]  /*15a0*/  PRMT R10, R16, 0x7632, R10 ;  /* 0x00007632100a7816 */ /* 0x000fe2000000000a */
[C---:B------:R-:W-:Y:S01]  /*15b0*/  FADD.FTZ R228, -R209.reuse, R239 ;  /* 0x000000efd1e47221 */ /* 0x040fe20000010100 */
[C---:B------:R-:W-:Y:S01]  /*15c0*/  PRMT R50, R18.reuse, 0x7632, R50 ;  /* 0x0000763212327816 */ /* 0x040fe20000000032 */
[----:B------:R-:W-:Y:S01]  /*15d0*/  FADD.FTZ R44, -R209, R236 ;  /* 0x000000ecd12c7221 */ /* 0x000fe20000010100 */
[----:B0-----:R-:W-:Y:S01]  /*15e0*/  SHF.L.U32 R200, R18, 0x10, RZ ;  /* 0x0000001012c87819 */ /* 0x001fe200000006ff */
[----:B-1----:R-:W-:Y:S01]  /*15f0*/  @P0 IMAD.WIDE.U32 R198, R207, 0x10, R198 ;  /* 0x00000010cfc60825 */ /* 0x002fe200078e00c6 */
[----:B------:R-:W-:-:S03]  /*1600*/  MOV R233, R5 ;  /* 0x0000000500e97202 */ /* 0x000fc60000000f00 */
[----:B------:R-:W-:Y:S01]  /*1610*/  FMUL.FTZ R5, R206, R232 ;  /* 0x000000e8ce057220 */ /* 0x000fe20000410000 */
[----:B------:R-:W-:Y:S01]  /*1620*/  MOV R18, R11 ;  /* 0x0000000b00127202 */ /* 0x000fe20000000f00 */
[----:B------:R-:W-:Y:S01]  /*1630*/  FADD.FTZ R0, -R209, R0 ;  /* 0x00000000d1007221 */ /* 0x000fe20000010100 */
[----:B------:R-:W-:Y:S01]  /*1640*/  SHF.L.U32 R15, R235, 0x10, RZ ;  /* 0x00000010eb0f7819 */ /* 0x000fe200000006ff */
[C---:B------:R-:W-:Y:S01]  /*1650*/  FADD.FTZ R215, -R209.reuse, R215 ;  /* 0x000000d7d1d77221 */ /* 0x040fe20000010100 */
[C---:B------:R-:W-:Y:S01]  /*1660*/  FADD.FTZ R210, -R209.reuse, R210 ;  /* 0x000000d2d1d27221 */ /* 0x040fe20000010100 */
[C---:B------:R-:W-:Y:S01]  /*1670*/  FADD.FTZ R205, -R209.reuse, R205 ;  /* 0x000000cdd1cd7221 */ /* 0x040fe20000010100 */
[----:B------:R-:W-:Y:S01]  /*1680*/  FADD.FTZ R222, -R209, R222 ;  /* 0x000000ded1de7221 */ /* 0x000fe20000010100 */
[----:B------:R-:W-:Y:S01]  /*1690*/  PRMT R236, R6, 0x7632, R236 ;  /* 0x0000763206ec7816 */ /* 0x000fe200000000ec */
[----:B------:R-:W-:Y:S01]  /*16a0*/  FMUL.FTZ R11, R206, R219 ;  /* 0x000000dbce0b7220 */ /* 0x000fe20000410000 */
[----:B------:R-:W-:-:S02]  /*16b0*/  SHF.L.U32 R239, R6, 0x10, RZ ;  /* 0x0000001006ef7819 */ /* 0x000fc400000006ff */
[C---:B------:R-:W-:Y:S01]  /*16c0*/  PRMT R237, R7.reuse, 0x7632, R237 ;  /* 0x0000763207ed7816 */ /* 0x040fe200000000ed */
[----:B------:R-:W4:Y:S01]  /*16d0*/  LDL R6, [R1+0x120] ;  /* 0x0001200001067983 */ /* 0x000f220000100800 */
[----:B------:R-:W-:Y:S02]  /*16e0*/  SHF.L.U32 R238, R7, 0x10, RZ ;  /* 0x0000001007ee7819 */ /* 0x000fe400000006ff */
[C---:B------:R-:W-:Y:S01]  /*16f0*/  PRMT R49, R19.reuse, 0x7632, R49 ;  /* 0x0000763213317816 */ /* 0x040fe20000000031 */
[----:B------:R-:W4:Y:S01]  /*1700*/  LDL R7, [R1+0x128] ;  /* 0x0001280001077983 */ /* 0x000f220000100800 */
[----:B------:R-:W-:Y:S02]  /*1710*/  SHF.L.U32 R201, R19, 0x10, RZ ;  /* 0x0000001013c97819 */ /* 0x000fe400000006ff */
[C---:B------:R-:W-:Y:S01]  /*1720*/  PRMT R48, R20.reuse, 0x7632, R48 ;  /* 0x0000763214307816 */ /* 0x040fe20000000030 */
[----:B------:R-:W4:Y:S01]  /*1730*/  LDL R19, [R1+0x11c] ;  /* 0x00011c0001137983 */ /* 0x000f220000100800 */
[----:B------:R-:W-:-:S02]  /*1740*/  SHF.L.U32 R208, R20, 0x10, RZ ;  /* 0x0000001014d07819 */ /* 0x000fc400000006ff */
[C---:B------:R-:W-:Y:S01]  /*1750*/  PRMT R46, R22.reuse, 0x7632, R46 ;  /* 0x00007632162e7816 */ /* 0x040fe2000000002e */
[----:B------:R-:W4:Y:S01]  /*1760*/  LDL R20, [R1+0x114] ;  /* 0x0001140001147983 */ /* 0x000f220000100800 */
[----:B------:R-:W-:Y:S02]  /*1770*/  SHF.L.U32 R207, R22, 0x10, RZ ;  /* 0x0000001016cf7819 */ /* 0x000fe400000006ff */
[----:B------:R-:W-:Y:S01]  /*1780*/  MOV R232, R9 ;  /* 0x0000000900e87202 */ /* 0x000fe20000000f00 */
[----:B------:R-:W4:Y:S01]  /*1790*/  LDL R22, [R1+0x100] ;  /* 0x0001000001167983 */ /* 0x000f220000100800 */
[C---:B------:R-:W-:Y:S02]  /*17a0*/  PRMT R252, R12.reuse, 0x7632, R252 ;  /* 0x000076320cfc7816 */ /* 0x040fe400000000fc */
[----:B------:R-:W-:Y:S01]  /*17b0*/  SHF.L.U32 R190, R12, 0x10, RZ ;  /* 0x000000100cbe7819 */ /* 0x000fe200000006ff */
[----:B------:R-:W4:Y:S01]  /*17c0*/  LDL R9, [R1+0x118] ;  /* 0x0001180001097983 */ /* 0x000f220000100800 */
[C---:B------:R-:W-:Y:S01]  /*17d0*/  PRMT R47, R21.reuse, 0x7632, R47 ;  /* 0x00007632152f7816 */ /* 0x040fe2000000002f */
[C---:B------:R-:W-:Y:S01]  /*17e0*/  FMUL.FTZ R12, R206.reuse, R217 ;  /* 0x000000d9ce0c7220 */ /* 0x040fe20000410000 */
[----:B------:R-:W-:Y:S01]  /*17f0*/  SHF.L.U32 R209, R21, 0x10, RZ ;  /* 0x0000001015d17819 */ /* 0x000fe200000006ff */
[----:B------:R-:W4:Y:S01]  /*1800*/  LDL.LU R235, [R1+0xc] ;  /* 0x00000c0001eb7983 */ /* 0x000f220000300800 */
[----:B------:R-:W-:Y:S01]  /*1810*/  MOV R21, R10 ;  /* 0x0000000a00157202 */ /* 0x000fe20000000f00 */
[----:B------:R-:W-:Y:S01]  /*1820*/  FMUL.FTZ R10, R206, R221 ;  /* 0x000000ddce0a7220 */ /* 0x000fe20000410000 */
[----:B------:R-:W-:Y:S01]  /*1830*/  FADD.FTZ R127, R127, R15 ;  /* 0x0000000f7f7f7221 */ /* 0x000fe20000010000 */
[----:B------:R-:W4:Y:S01]  /*1840*/  LDL.LU R217, [R1+0x14] ;  /* 0x0000140001d97983 */ /* 0x000f220000300800 */
[----:B------:R-:W-:Y:S01]  /*1850*/  FFMA.FTZ R87, R11, R15, R87 ;  /* 0x0000000f0b577223 */ /* 0x000fe20000010057 */
[----:B------:R-:W-:Y:S01]  /*1860*/  FADD.FTZ R128, R128, R239 ;  /* 0x000000ef80807221 */ /* 0x000fe20000010000 */
[-C--:B------:R-:W-:Y:S01]  /*1870*/  FFMA.FTZ R88, R4, R239.reuse, R88 ;  /* 0x000000ef04587223 */ /* 0x080fe20000010058 */
[----:B------:R-:W-:Y:S01]  /*1880*/  FADD.FTZ R125, R125, R14 ;  /* 0x0000000e7d7d7221 */ /* 0x000fe20000010000 */
[----:B------:R-:W-:Y:S01]  /*1890*/  FFMA.FTZ R85, R10, R14, R85 ;  /* 0x0000000e0a557223 */ /* 0x000fe20000010055 */
[----:B------:R0:W5:Y:S01]  /*18a0*/  @P0 LDG.E.128 R24, desc[UR6][R198.64] ;  /* 0x00000006c6180981 */ /* 0x000162000c1e1d00 */
[----:B--2---:R-:W-:Y:S01]  /*18b0*/  FMUL.FTZ R8, R8, R239 ;  /* 0x000000ef08087220 */ /* 0x004fe20000410000 */
[----:B---3--:R-:W-:-:S02]  /*18c0*/  FMUL.FTZ R15, R23, R15 ;  /* 0x0000000f170f7220 */ /* 0x008fc40000410000 */
[----:B------:R-:W2:Y:S04]  /*18d0*/  LDL R23, [R1+0x108] ;  /* 0x0001080001177983 */ /* 0x000ea80000100800 */
[----:B------:R-:W3:Y:S01]  /*18e0*/  LDL.LU R239, [R1+0x1c] ;  /* 0x00001c0001ef7983 */ /* 0x000ee20000300800 */
[----:B----4-:R-:W-:-:S03]  /*18f0*/  FMUL.FTZ R14, R234, R14 ;  /* 0x0000000eea0e7220 */ /* 0x010fc60000410000 */
[----:B------:R-:W4:Y:S04]  /*1900*/  LDL R219, [R1+0xf0] ;  /* 0x0000f00001db7983 */ /* 0x000f280000100800 */
[----:B------:R-:W2:Y:S01]  /*1910*/  LDL.LU R234, [R1+0x24] ;  /* 0x0000240001ea7983 */ /* 0x000ea20000300800 */
[C---:B------:R-:W-:Y:S01]  /*1920*/  PRMT R51, R17.reuse, 0x7632, R51 ;  /* 0x0000763211337816 */ /* 0x040fe20000000033 */
[----:B------:R-:W-:Y:S02]  /*1930*/  FADD.FTZ R130, R130, R238 ;  /* 0x000000ee82827221 */ /* 0x000fe40000010000 */
[----:B------:R-:W4:Y:S01]  /*1940*/  LDL R221, [R1+0xf8] ;  /* 0x0000f80001dd7983 */ /* 0x000f220000100800 */
[----:B0-----:R-:W-:Y:S01]  /*1950*/  SHF.L.U32 R199, R17, 0x10, RZ ;  /* 0x0000001011c77819 */ /* 0x001fe200000006ff */
[----:B------:R-:W-:Y:S01]  /*1960*/  FFMA.FTZ R90, R5, R238, R90 ;  /* 0x000000ee055a7223 */ /* 0x000fe2000001005a */
[----:B------:R-:W-:-:S02]  /*1970*/  SHF.L.U32 R198, R16, 0x10, RZ ;  /* 0x0000001010c67819 */ /* 0x000fc400000006ff */
[----:B------:R-:W-:Y:S02]  /*1980*/  SHF.L.U32 R17, R237, 0x10, RZ ;  /* 0x00000010ed117819 */ /* 0x000fe400000006ff */
[----:B------:R-:W-:Y:S01]  /*1990*/  SHF.L.U32 R16, R236, 0x10, RZ ;  /* 0x00000010ec107819 */ /* 0x000fe200000006ff */
[C---:B------:R-:W-:Y:S01]  /*19a0*/  FMUL.FTZ R3, R206.reuse, R3 ;  /* 0x00000003ce037220 */ /* 0x040fe20000410000 */
[----:B------:R-:W-:Y:S01]  /*19b0*/  SHF.L.U32 R191, R13, 0x10, RZ ;  /* 0x000000100dbf7819 */ /* 0x000fe200000006ff */
[----:B------:R-:W-:Y:S01]  /*19c0*/  FMUL.FTZ R13, R206, R215 ;  /* 0x000000d7ce0d7220 */ /* 0x000fe20000410000 */
[----:B------:R-:W-:Y:S01]  /*19d0*/  FADD.FTZ R126, R126, R240 ;  /* 0x000000f07e7e7221 */ /* 0x000fe20000010000 */
[-C--:B------:R-:W-:Y:S01]  /*19e0*/  FFMA.FTZ R86, R3, R240.reuse, R86 ;  /* 0x000000f003567223 */ /* 0x080fe20000010056 */
[----:B------:R-:W-:Y:S01]  /*19f0*/  FADD.FTZ R131, R131, R17 ;  /* 0x0000001183837221 */ /* 0x000fe20000010000 */
[----:B------:R-:W-:Y:S01]  /*1a00*/  FFMA.FTZ R91, R13, R17, R91 ;  /* 0x000000110d5b7223 */ /* 0x000fe2000001005b */
[----:B------:R-:W-:Y:S01]  /*1a10*/  SHF.L.U32 R215, R227, 0x10, RZ ;  /* 0x00000010e3d77819 */ /* 0x000fe200000006ff */
[----:B------:R-:W-:Y:S01]  /*1a20*/  FMUL.FTZ R7, R7, R240 ;  /* 0x000000f007077220 */ /* 0x000fe20000410000 */
[----:B------:R-:W-:Y:S01]  /*1a30*/  MOV R240, R18 ;  /* 0x0000001200f07202 */ /* 0x000fe20000000f00 */
[----:B------:R-:W-:Y:S01]  /*1a40*/  FMUL.FTZ R18, R206, R213 ;  /* 0x000000d5ce127220 */ /* 0x000fe20000410000 */
[----:B------:R-:W-:Y:S01]  /*1a50*/  FADD.FTZ R235, R235, R231 ;  /* 0x000000e7ebeb7221 */ /* 0x000fe20000010000 */
[----:B------:R-:W-:-:S04]  /*1a60*/  FADD.FTZ R217, R217, R229 ;  /* 0x000000e5d9d97221 */ /* 0x000fc80000010000 */
[----:B------:R0:W-:Y:S01]  /*1a70*/  STL [R1+0xc], R235 ;  /* 0x00000ceb01007387 */ /* 0x0001e20000100800 */
[----:B------:R-:W-:-:S03]  /*1a80*/  FMUL.FTZ R9, R9, R238 ;  /* 0x000000ee09097220 */ /* 0x000fc60000410000 */
[----:B------:R-:W-:Y:S04]  /*1a90*/  STL [R1+0x14], R217 ;  /* 0x000014d901007387 */ /* 0x000fe80000100800 */
[----:B------:R-:W4:Y:S01]  /*1aa0*/  LDL.LU R238, [R1+0x2c] ;  /* 0x00002c0001ee7983 */ /* 0x000f220000300800 */
[----:B0-----:R-:W-:-:S03]  /*1ab0*/  MOV R235, R232 ;  /* 0x000000e800eb7202 */ /* 0x001fc60000000f00 */
[----:B------:R-:W4:Y:S01]  /*1ac0*/  LDL R237, [R1+0xe0] ;  /* 0x0000e00001ed7983 */ /* 0x000f220000100800 */
[----:B------:R-:W-:-:S03]  /*1ad0*/  MOV R232, R233 ;  /* 0x000000e900e87202 */ /* 0x000fc60000000f00 */
[----:B------:R-:W4:Y:S04]  /*1ae0*/  LDL.LU R236, [R1+0x34] ;  /* 0x0000340001ec7983 */ /* 0x000f280000300800 */
[----:B------:R-:W4:Y:S01]  /*1af0*/  LDL R233, [R1+0xe8] ;  /* 0x0000e80001e97983 */ /* 0x000f220000100800 */
[----:B------:R-:W-:Y:S01]  /*1b00*/  FMUL.FTZ R17, R19, R17 ;  /* 0x0000001113117220 */ /* 0x000fe20000410000 */
[----:B------:R-:W-:Y:S01]  /*1b10*/  FMUL.FTZ R19, R206, R210 ;  /* 0x000000d2ce137220 */ /* 0x000fe20000410000 */
[-C--:B------:R-:W-:Y:S01]  /*1b20*/  FFMA.FTZ R92, R18, R231.reuse, R92 ;  /* 0x000000e7125c7223 */ /* 0x080fe2000001005c */
[----:B------:R-:W-:Y:S01]  /*1b30*/  FMUL.FTZ R22, R22, R231 ;  /* 0x000000e716167220 */ /* 0x000fe20000410000 */
[----:B------:R-:W-:Y:S01]  /*1b40*/  SHF.L.U32 R213, R230, 0x10, RZ ;  /* 0x00000010e6d57819 */ /* 0x000fe200000006ff */
[----:B------:R-:W-:Y:S01]  /*1b50*/  FFMA.FTZ R94, R19, R229, R94 ;  /* 0x000000e5135e7223 */ /* 0x000fe2000001005e */
[----:B---3--:R-:W-:Y:S01]  /*1b60*/  FADD.FTZ R239, R239, R225 ;  /* 0x000000e1efef7221 */ /* 0x008fe20000010000 */
[----:B--2---:R-:W-:-:S04]  /*1b70*/  FADD.FTZ R234, R234, R223 ;  /* 0x000000dfeaea7221 */ /* 0x004fc80000010000 */
[----:B------:R-:W-:Y:S04]  /*1b80*/  STL [R1+0x1c], R239 ;  /* 0x00001cef01007387 */ /* 0x000fe80000100800 */
[----:B------:R0:W-:Y:S04]  /*1b90*/  STL [R1+0x24], R234 ;  /* 0x000024ea01007387 */ /* 0x0001e80000100800 */
[----:B0-----:R-:W2:Y:S01]  /*1ba0*/  LDL.LU R234, [R1+0x3c] ;  /* 0x00003c0001ea7983 */ /* 0x001ea20000300800 */
[----:B------:R-:W-:-:S03]  /*1bb0*/  FMUL.FTZ R23, R23, R229 ;  /* 0x000000e517177220 */ /* 0x000fc60000410000 */
[----:B------:R-:W3:Y:S04]  /*1bc0*/  LDL R227, [R1+0xd0] ;  /* 0x0000d00001e37983 */ /* 0x000ee80000100800 */
[----:B------:R-:W3:Y:S04]  /*1bd0*/  LDL.LU R231, [R1+0x44] ;  /* 0x0000440001e77983 */ /* 0x000ee80000300800 */
[----:B------:R-:W3:Y:S04]  /*1be0*/  LDL R229, [R1+0xd8] ;  /* 0x0000d80001e57983 */ /* 0x000ee80000100800 */
[----:B------:R-:W3:Y:S01]  /*1bf0*/  LDL.LU R230, [R1+0x4c] ;  /* 0x00004c0001e67983 */ /* 0x000ee20000300800 */
[C---:B------:R-:W-:Y:S01]  /*1c00*/  FMUL.FTZ R187, R206.reuse, R187 ;  /* 0x000000bbcebb7220 */ /* 0x040fe20000410000 */
[----:B------:R-:W-:Y:S01]  /*1c10*/  FMUL.FTZ R0, R206, R0 ;  /* 0x00000000ce007220 */ /* 0x000fe20000410000 */
[----:B------:R-:W-:Y:S01]  /*1c20*/  FADD.FTZ R129, R129, R16 ;  /* 0x0000001081817221 */ /* 0x000fe20000010000 */
[----:B------:R-:W-:Y:S01]  /*1c30*/  FFMA.FTZ R89, R12, R16, R89 ;  /* 0x000000100c597223 */ /* 0x000fe20000010059 */
[----:B------:R-:W-:Y:S01]  /*1c40*/  FMUL.FTZ R186, R206, R186 ;  /* 0x000000baceba7220 */ /* 0x000fe20000410000 */
[----:B------:R-:W-:Y:S01]  /*1c50*/  FMUL.FTZ R16, R20, R16 ;  /* 0x0000001014107220 */ /* 0x000fe20000410000 */
[----:B------:R-:W-:Y:S01]  /*1c60*/  FMUL.FTZ R20, R206, R185 ;  /* 0x000000b9ce147220 */ /* 0x000fe20000410000 */
[----:B------:R-:W3:Y:S01]  /*1c70*/  LDL R210, [R1+0xc0] ;  /* 0x0000c00001d27983 */ /* 0x000ee20000100800 */
[----:B------:R-:W-:Y:S01]  /*1c80*/  FFMA.FTZ R102, R187, R191, R102 ;  /* 0x000000bfbb667223 */ /* 0x000fe20000010066 */
[----:B------:R-:W-:Y:S01]  /*1c90*/  FADD.FTZ R124, R124, R241 ;  /* 0x000000f17c7c7221 */ /* 0x000fe20000010000 */
[-C--:B------:R-:W-:Y:S01]  /*1ca0*/  FFMA.FTZ R84, R0, R241.reuse, R84 ;  /* 0x000000f100547223 */ /* 0x080fe20000010054 */
[----:B------:R-:W-:Y:S01]  /*1cb0*/  FMUL.FTZ R6, R6, R241 ;  /* 0x000000f106067220 */ /* 0x000fe20000410000 */
[----:B------:R-:W-:Y:S01]  /*1cc0*/  MOV R241, R21 ;  /* 0x0000001500f17202 */ /* 0x000fe20000000f00 */
[----:B------:R-:W-:Y:S01]  /*1cd0*/  FFMA.FTZ R100, R186, R190, R100 ;  /* 0x000000beba647223 */ /* 0x000fe20000010064 */
[----:B------:R-:W-:Y:S01]  /*1ce0*/  FMUL.FTZ R21, R206, R184 ;  /* 0x000000b8ce157220 */ /* 0x000fe20000410000 */
[-C--:B------:R-:W-:Y:S01]  /*1cf0*/  FFMA.FTZ R96, R20, R225.reuse, R96 ;  /* 0x000000e114607223 */ /* 0x080fe20000010060 */
[----:B----4-:R-:W-:Y:S01]  /*1d00*/  FMUL.FTZ R184, R219, R225 ;  /* 0x000000e1dbb87220 */ /* 0x010fe20000410000 */
[----:B------:R-:W-:Y:S01]  /*1d10*/  SHF.L.U32 R225, R235, 0x10, RZ ;  /* 0x00000010ebe17819 */ /* 0x000fe200000006ff */
[----:B------:R-:W-:-:S04]  /*1d20*/  FMUL.FTZ R188, R206, R188 ;  /* 0x000000bccebc7220 */ /* 0x000fc80000410000 */
[----:B------:R-:W-:Y:S01]  /*1d30*/  FFMA.FTZ R104, R188, R192, R104 ;  /* 0x000000c0bc687223 */ /* 0x000fe20000010068 */
[----:B------:R-:W-:-:S05]  /*1d40*/  FADD.FTZ R238, R238, R190 ;  /* 0x000000beeeee7221 */ /* 0x000fca0000010000 */
[----:B------:R-:W-:Y:S01]  /*1d50*/  STL [R1+0x2c], R238 ;  /* 0x00002cee01007387 */ /* 0x000fe20000100800 */
[----:B------:R-:W-:Y:S01]  /*1d60*/  FADD.FTZ R236, R236, R191 ;  /* 0x000000bfecec7221 */ /* 0x000fe20000010000 */
[----:B------:R-:W-:Y:S01]  /*1d70*/  FMUL.FTZ R190, R237, R190 ;  /* 0x000000beedbe7220 */ /* 0x000fe20000410000 */
[----:B------:R-:W-:Y:S02]  /*1d80*/  FMUL.FTZ R191, R233, R191 ;  /* 0x000000bfe9bf7220 */ /* 0x000fe40000410000 */
[----:B------:R-:W4:Y:S04]  /*1d90*/  LDL R233, [R1+0xc8] ;  /* 0x0000c80001e97983 */ /* 0x000f280000100800 */
[----:B------:R0:W-:Y:S04]  /*1da0*/  STL [R1+0x34], R236 ;  /* 0x000034ec01007387 */ /* 0x0001e80000100800 */
[----:B------:R-:W4:Y:S04]  /*1db0*/  LDL.LU R237, [R1+0x54] ;  /* 0x0000540001ed7983 */ /* 0x000f280000300800 */
[----:B0-----:R-:W4:Y:S04]  /*1dc0*/  LDL.LU R236, [R1+0x5c] ;  /* 0x00005c0001ec7983 */ /* 0x001f280000300800 */
[----:B------:R-:W4:Y:S01]  /*1dd0*/  LDL R235, [R1+0xb0] ;  /* 0x0000b00001eb7983 */ /* 0x000f220000100800 */
[----:B--2---:R-:W-:-:S05]  /*1de0*/  FADD.FTZ R234, R234, R192 ;  /* 0x000000c0eaea7221 */ /* 0x004fca0000010000 */
[----:B------:R0:W-:Y:S01]  /*1df0*/  STL [R1+0x3c], R234 ;  /* 0x00003cea01007387 */ /* 0x0001e20000100800 */
[----:B---3--:R-:W-:-:S03]  /*1e00*/  FADD.FTZ R231, R231, R193 ;  /* 0x000000c1e7e77221 */ /* 0x008fc60000010000 */
[----:B0-----:R-:W2:Y:S01]  /*1e10*/  LDL.LU R234, [R1+0x64] ;  /* 0x0000640001ea7983 */ /* 0x001ea20000300800 */
[----:B------:R-:W-:Y:S01]  /*1e20*/  FADD.FTZ R230, R230, R198 ;  /* 0x000000c6e6e67221 */ /* 0x000fe20000010000 */
[----:B------:R-:W-:Y:S01]  /*1e30*/  FMUL.FTZ R192, R227, R192 ;  /* 0x000000c0e3c07220 */ /* 0x000fe20000410000 */
[----:B------:R-:W-:Y:S01]  /*1e40*/  SHF.L.U32 R227, R232, 0x10, RZ ;  /* 0x00000010e8e37819 */ /* 0x000fe200000006ff */
[----:B------:R0:W-:Y:S04]  /*1e50*/  STL [R1+0x44], R231 ;  /* 0x000044e701007387 */ /* 0x0001e80000100800 */
[----:B------:R-:W3:Y:S04]  /*1e60*/  LDL R232, [R1+0xb8] ;  /* 0x0000b80001e87983 */ /* 0x000ee80000100800 */
[----:B------:R1:W-:Y:S01]  /*1e70*/  STL [R1+0x4c], R230 ;  /* 0x00004ce601007387 */ /* 0x0003e20000100800 */
[----:B0-----:R-:W-:-:S03]  /*1e80*/  SHF.L.U32 R231, R51, 0x10, RZ ;  /* 0x0000001033e77819 */ /* 0x001fc600000006ff */
[----:B------:R0:W5:Y:S04]  /*1e90*/  LDL.LU R51, [R1+0x14c] ;  /* 0x00014c0001337983 */ /* 0x0001680000300800 */
[----:B-1----:R-:W3:Y:S01]  /*1ea0*/  LDL.LU R230, [R1+0x6c] ;  /* 0x00006c0001e67983 */ /* 0x002ee20000300800 */
[C---:B------:R-:W-:Y:S01]  /*1eb0*/  FMUL.FTZ R194, R206.reuse, R194 ;  /* 0x000000c2cec27220 */ /* 0x040fe20000410000 */
[C---:B------:R-:W-:Y:S01]  /*1ec0*/  FMUL.FTZ R195, R206.reuse, R195 ;  /* 0x000000c3cec37220 */ /* 0x040fe20000410000 */
[----:B------:R-:W-:Y:S02]  /*1ed0*/  FMUL.FTZ R196, R206, R196 ;  /* 0x000000c4cec47220 */ /* 0x000fe40000410000 */
[-C--:B------:R-:W-:Y:S01]  /*1ee0*/  FFMA.FTZ R108, R194, R198.reuse, R108 ;  /* 0x000000c6c26c7223 */ /* 0x080fe2000001006c */
[----:B------:R-:W-:Y:S01]  /*1ef0*/  FMUL.FTZ R198, R210, R198 ;  /* 0x000000c6d2c67220 */ /* 0x000fe20000410000 */
[----:B------:R-:W-:Y:S01]  /*1f00*/  FFMA.FTZ R110, R195, R199, R110 ;  /* 0x000000c7c36e7223 */ /* 0x000fe2000001006e */
[----:B------:R-:W3:Y:S01]  /*1f10*/  LDL R210, [R1+0xa0] ;  /* 0x0000a00001d27983 */ /* 0x000ee20000100800 */
[----:B------:R-:W-:Y:S01]  /*1f20*/  FFMA.FTZ R112, R196, R200, R112 ;  /* 0x000000c8c4707223 */ /* 0x000fe20000010070 */
[----:B------:R-:W-:-:S04]  /*1f30*/  FMUL.FTZ R197, R206, R197 ;  /* 0x000000c5cec57220 */ /* 0x000fc80000410000 */
[----:B------:R-:W-:Y:S01]  /*1f40*/  FFMA.FTZ R114, R197, R201, R114 ;  /* 0x000000c9c5727223 */ /* 0x000fe20000010072 */
[----:B------:R-:W-:Y:S01]  /*1f50*/  SHF.L.U32 R239, R47, 0x10, RZ ;  /* 0x000000102fef7819 */ /* 0x000fe200000006ff */
[----:B----4-:R-:W-:Y:S01]  /*1f60*/  FADD.FTZ R237, R237, R199 ;  /* 0x000000c7eded7221 */ /* 0x010fe20000010000 */
[----:B------:R-:W-:Y:S01]  /*1f70*/  FMUL.FTZ R199, R233, R199 ;  /* 0x000000c7e9c77220 */ /* 0x000fe20000410000 */
[----:B------:R-:W-:Y:S01]  /*1f80*/  SHF.L.U32 R233, R50, 0x10, RZ ;  /* 0x0000001032e97819 */ /* 0x000fe200000006ff */
[----:B------:R-:W-:Y:S02]  /*1f90*/  FADD.FTZ R236, R236, R200 ;  /* 0x000000c8ecec7221 */ /* 0x000fe40000010000 */
[----:B------:R1:W-:Y:S01]  /*1fa0*/  STL [R1+0x54], R237 ;  /* 0x000054ed01007387 */ /* 0x0003e20000100800 */
[----:B------:R-:W-:-:S03]  /*1fb0*/  FMUL.FTZ R200, R235, R200 ;  /* 0x000000c8ebc87220 */ /* 0x000fc60000410000 */
[----:B------:R0:W5:Y:S01]  /*1fc0*/  LDL.LU R50, [R1+0x148] ;  /* 0x0001480001327983 */ /* 0x0001620000300800 */
[----:B------:R-:W-:-:S03]  /*1fd0*/  SHF.L.U32 R235, R49, 0x10, RZ ;  /* 0x0000001031eb7819 */ /* 0x000fc600000006ff */
[----:B------:R-:W-:Y:S04]  /*1fe0*/  STL [R1+0x5c], R236 ;  /* 0x00005cec01007387 */ /* 0x000fe80000100800 */
[----:B------:R0:W5:Y:S01]  /*1ff0*/  LDL.LU R49, [R1+0x144] ;  /* 0x0001440001317983 */ /* 0x0001620000300800 */
[----:B-1----:R-:W-:Y:S01]  /*2000*/  SHF.L.U32 R237, R48, 0x10, RZ ;  /* 0x0000001030ed7819 */ /* 0x002fe200000006ff */
[----:B--2---:R-:W-:-:S05]  /*2010*/  FADD.FTZ R234, R234, R201 ;  /* 0x000000c9eaea7221 */ /* 0x004fca0000010000 */
[----:B------:R1:W-:Y:S01]  /*2020*/  STL [R1+0x64], R234 ;  /* 0x000064ea01007387 */ /* 0x0003e20000100800 */
[----:B---3--:R-:W-:-:S03]  /*2030*/  FMUL.FTZ R201, R232, R201 ;  /* 0x000000c9e8c97220 */ /* 0x008fc60000410000 */
[----:B-1----:R-:W2:Y:S04]  /*2040*/  LDL.LU R234, [R1+0x74] ;  /* 0x0000740001ea7983 */ /* 0x002ea80000300800 */
[----:B------:R-:W3:Y:S01]  /*2050*/  LDL R238, [R1+0xa8] ;  /* 0x0000a80001ee7983 */ /* 0x000ee20000100800 */
[----:B------:R-:W-:-:S03]  /*2060*/  FADD.FTZ R230, R230, R208 ;  /* 0x000000d0e6e67221 */ /* 0x000fc60000010000 */
[----:B------:R0:W5:Y:S04]  /*2070*/  LDL.LU R48, [R1+0x140] ;  /* 0x0001400001307983 */ /* 0x0001680000300800 */
[----:B------:R-:W4:Y:S04]  /*2080*/  LDL.LU R232, [R1+0x7c] ;  /* 0x00007c0001e87983 */ /* 0x000f280000300800 */
[----:B------:R-:W-:Y:S04]  /*2090*/  STL [R1+0x6c], R230 ;  /* 0x00006ce601007387 */ /* 0x000fe80000100800 */
[----:B------:R0:W5:Y:S04]  /*20a0*/  LDL.LU R47, [R1+0x13c] ;  /* 0x00013c00012f7983 */ /* 0x0001680000300800 */
[----:B------:R-:W4:Y:S01]  /*20b0*/  LDL R236, [R1+0x90] ;  /* 0x0000900001ec7983 */ /* 0x000f220000100800 */
[C---:B------:R-:W-:Y:S01]  /*20c0*/  FMUL.FTZ R202, R206.reuse, R202 ;  /* 0x000000caceca7220 */ /* 0x040fe20000410000 */
[----:B------:R-:W-:-:S03]  /*20d0*/  FMUL.FTZ R189, R206, R189 ;  /* 0x000000bdcebd7220 */ /* 0x000fc60000410000 */
[-C--:B------:R-:W-:Y:S01]  /*20e0*/  FFMA.FTZ R116, R202, R208.reuse, R116 ;  /* 0x000000d0ca747223 */ /* 0x080fe20000010074 */
[----:B------:R-:W-:Y:S01]  /*20f0*/  FMUL.FTZ R208, R210, R208 ;  /* 0x000000d0d2d07220 */ /* 0x000fe20000410000 */
[----:B------:R-:W-:Y:S01]  /*2100*/  FADD.FTZ R210, RZ, R6 ;  /* 0x00000006ffd27221 */ /* 0x000fe20000010000 */
[----:B------:R-:W-:Y:S01]  /*2110*/  FMUL.FTZ R203, R206, R203 ;  /* 0x000000cbcecb7220 */ /* 0x000fe20000410000 */
[-C--:B------:R-:W-:Y:S02]  /*2120*/  FFMA.FTZ R106, R189, R193.reuse, R106 ;  /* 0x000000c1bd6a7223 */ /* 0x080fe4000001006a */
[----:B------:R-:W-:Y:S01]  /*2130*/  FADD.FTZ R210, R14, R210 ;  /* 0x000000d20ed27221 */ /* 0x000fe20000010000 */
[----:B------:R-:W-:Y:S01]  /*2140*/  FMUL.FTZ R193, R229, R193 ;  /* 0x000000c1e5c17220 */ /* 0x000fe20000410000 */
[----:B------:R-:W-:Y:S01]  /*2150*/  FFMA.FTZ R118, R203, R209, R118 ;  /* 0x000000d1cb767223 */ /* 0x000fe20000010076 */
[----:B------:R-:W-:Y:S01]  /*2160*/  SHF.L.U32 R229, R241, 0x10, RZ ;  /* 0x00000010f1e57819 */ /* 0x000fe200000006ff */
[----:B------:R-:W-:Y:S01]  /*2170*/  FADD.FTZ R210, R7, R210 ;  /* 0x000000d207d27221 */ /* 0x000fe20000010000 */
[----:B------:R-:W-:Y:S01]  /*2180*/  SHF.L.U32 R241, R46, 0x10, RZ ;  /* 0x000000102ef17819 */ /* 0x000fe200000006ff */
[----:B------:R-:W-:Y:S01]  /*2190*/  FMUL.FTZ R204, R206, R204 ;  /* 0x000000cccecc7220 */ /* 0x000fe20000410000 */
[----:B------:R-:W-:-:S03]  /*21a0*/  SHF.L.U32 R217, R242, 0x10, RZ ;  /* 0x00000010f2d97819 */ /* 0x000fc600000006ff */
[----:B------:R-:W-:Y:S01]  /*21b0*/  FFMA.FTZ R120, R204, R207, R120 ;  /* 0x000000cfcc787223 */ /* 0x000fe20000010078 */
[----:B--2---:R-:W-:-:S05]  /*21c0*/  FADD.FTZ R234, R234, R209 ;  /* 0x000000d1eaea7221 */ /* 0x004fca0000010000 */
[----:B------:R1:W-:Y:S01]  /*21d0*/  STL [R1+0x74], R234 ;  /* 0x000074ea01007387 */ /* 0x0003e20000100800 */
[----:B---3--:R-:W-:Y:S01]  /*21e0*/  FMUL.FTZ R209, R238, R209 ;  /* 0x000000d1eed17220 */ /* 0x008fe20000410000 */
[----:B----4-:R-:W-:Y:S02]  /*21f0*/  FADD.FTZ R232, R232, R207 ;  /* 0x000000cfe8e87221 */ /* 0x010fe40000010000 */
[----:B-1----:R-:W2:Y:S04]  /*2200*/  LDL.LU R234, [R1+0x84] ;  /* 0x0000840001ea7983 */ /* 0x002ea80000300800 */
[----:B------:R-:W3:Y:S04]  /*2210*/  LDL R238, [R1+0x98] ;  /* 0x0000980001ee7983 */ /* 0x000ee80000100800 */
[----:B------:R0:W5:Y:S04]  /*2220*/  LDL.LU R46, [R1+0x138] ;  /* 0x00013800012e7983 */ /* 0x0001680000300800 */
[----:B------:R-:W4:Y:S04]  /*2230*/  LDL.LU R242, [R1+0x10] ;  /* 0x0000100001f27983 */ /* 0x000f280000300800 */
[----:B------:R1:W-:Y:S02]  /*2240*/  STL [R1+0x7c], R232 ;  /* 0x00007ce801007387 */ /* 0x0003e40000100800 */
[----:B-1----:R-:W-:Y:S01]  /*2250*/  FADD.FTZ R232, R15, R210 ;  /* 0x000000d20fe87221 */ /* 0x002fe20000010000 */
[----:B------:R-:W-:Y:S01]  /*2260*/  FMUL.FTZ R210, R236, R207 ;  /* 0x000000cfecd27220 */ /* 0x000fe20000410000 */
[----:B------:R-:W-:-:S02]  /*2270*/  SHF.L.U32 R207, R45, 0x10, RZ ;  /* 0x000000102dcf7819 */ /* 0x000fc400000006ff */
[----:B------:R0:W5:Y:S04]  /*2280*/  LDL.LU R45, [R1+0x134] ;  /* 0x00013400012d7983 */ /* 0x0001680000300800 */
[----:B------:R-:W4:Y:S01]  /*2290*/  LDL R236, [R1+0x104] ;  /* 0x0001040001ec7983 */ /* 0x000f220000100800 */
[C---:B------:R-:W-:Y:S01]  /*22a0*/  FMUL.FTZ R205, R206.reuse, R205 ;  /* 0x000000cdcecd7220 */ /* 0x040fe20000410000 */
[----:B------:R-:W-:Y:S01]  /*22b0*/  FMUL.FTZ R212, R206, R212 ;  /* 0x000000d4ced47220 */ /* 0x000fe20000410000 */
[----:B------:R-:W-:Y:S02]  /*22c0*/  SHF.L.U32 R219, R245, 0x10, RZ ;  /* 0x00000010f5db7819 */ /* 0x000fe400000006ff */
[----:B------:R-:W-:Y:S01]  /*22d0*/  FFMA.FTZ R122, R205, R211, R122 ;  /* 0x000000d3cd7a7223 */ /* 0x000fe2000001007a */
[-C--:B------:R-:W-:Y:S01]  /*22e0*/  FFMA.FTZ R98, R21, R223.reuse, R98 ;  /* 0x000000df15627223 */ /* 0x080fe20000010062 */
[----:B------:R-:W-:Y:S01]  /*22f0*/  FMUL.FTZ R185, R221, R223 ;  /* 0x000000dfddb97220 */ /* 0x000fe20000410000 */
[----:B------:R-:W-:Y:S01]  /*2300*/  SHF.L.U32 R223, R240, 0x10, RZ ;  /* 0x00000010f0df7819 */ /* 0x000fe200000006ff */
[----:B------:R-:W-:Y:S01]  /*2310*/  FFMA.FTZ R93, R212, R213, R93 ;  /* 0x000000d5d45d7223 */ /* 0x000fe2000001005d */
[----:B--2---:R-:W-:-:S05]  /*2320*/  FADD.FTZ R234, R234, R211 ;  /* 0x000000d3eaea7221 */ /* 0x004fca0000010000 */
[----:B------:R1:W-:Y:S01]  /*2330*/  STL [R1+0x84], R234 ;  /* 0x000084ea01007387 */ /* 0x0003e20000100800 */
[----:B---3--:R-:W-:Y:S01]  /*2340*/  FMUL.FTZ R211, R238, R211 ;  /* 0x000000d3eed37220 */ /* 0x008fe20000410000 */
[----:B----4-:R-:W-:Y:S02]  /*2350*/  FADD.FTZ R242, R242, R213 ;  /* 0x000000d5f2f27221 */ /* 0x010fe40000010000 */
[----:B-1----:R-:W2:Y:S04]  /*2360*/  LDL.LU R234, [R1+0x18] ;  /* 0x0000180001ea7983 */ /* 0x002ea80000300800 */
[----:B------:R-:W3:Y:S04]  /*2370*/  LDL R238, [R1+0x10c] ;  /* 0x00010c0001ee7983 */ /* 0x000ee80000100800 */
[----:B------:R-:W4:Y:S04]  /*2380*/  LDL.LU R245, [R1+0x20] ;  /* 0x0000200001f57983 */ /* 0x000f280000300800 */
[----:B------:R-:W3:Y:S04]  /*2390*/  LDL R240, [R1+0xf4] ;  /* 0x0000f40001f07983 */ /* 0x000ee80000100800 */
[----:B------:R-:W-:Y:S01]  /*23a0*/  STL [R1+0x10], R242 ;  /* 0x000010f201007387 */ /* 0x000fe20000100800 */
[----:B------:R-:W-:-:S03]  /*23b0*/  FMUL.FTZ R213, R236, R213 ;  /* 0x000000d5ecd57220 */ /* 0x000fc60000410000 */
[----:B------:R-:W3:Y:S01]  /*23c0*/  LDL.LU R236, [R1+0x28] ;  /* 0x0000280001ec7983 */ /* 0x000ee20000300800 */
[----:B------:R-:W-:-:S04]  /*23d0*/  FMUL.FTZ R214, R206, R214 ;  /* 0x000000d6ced67220 */ /* 0x000fc80000410000 */
[----:B------:R-:W-:Y:S01]  /*23e0*/  FFMA.FTZ R95, R214, R215, R95 ;  /* 0x000000d7d65f7223 */ /* 0x000fe2000001005f */
[----:B--2---:R-:W-:-:S05]  /*23f0*/  FADD.FTZ R234, R234, R215 ;  /* 0x000000d7eaea7221 */ /* 0x004fca0000010000 */
[----:B------:R1:W-:Y:S01]  /*2400*/  STL [R1+0x18], R234 ;  /* 0x000018ea01007387 */ /* 0x0003e20000100800 */
[----:B----4-:R-:W-:Y:S01]  /*2410*/  FADD.FTZ R245, R245, R217 ;  /* 0x000000d9f5f57221 */ /* 0x010fe20000010000 */
[----:B---3--:R-:W-:Y:S02]  /*2420*/  FMUL.FTZ R215, R238, R215 ;  /* 0x000000d7eed77220 */ /* 0x008fe40000410000 */
[----:B-1----:R-:W2:Y:S04]  /*2430*/  LDL R234, [R1+0xfc] ;  /* 0x0000fc0001ea7983 */ /* 0x002ea80000100800 */
[----:B------:R-:W3:Y:S01]  /*2440*/  LDL.LU R242, [R1+0x30] ;  /* 0x0000300001f27983 */ /* 0x000ee20000300800 */
[----:B------:R-:W-:-:S03]  /*2450*/  FADD.FTZ R236, R236, R219 ;  /* 0x000000dbecec7221 */ /* 0x000fc60000010000 */
[----:B------:R-:W4:Y:S04]  /*2460*/  LDL R238, [R1+0xe4] ;  /* 0x0000e40001ee7983 */ /* 0x000f280000100800 */
[----:B------:R-:W-:Y:S04]  /*2470*/  STL [R1+0x20], R245 ;  /* 0x000020f501007387 */ /* 0x000fe80000100800 */
[----:B------:R1:W-:Y:S04]  /*2480*/  STL [R1+0x28], R236 ;  /* 0x000028ec01007387 */ /* 0x0003e80000100800 */
[----:B-1----:R-:W4:Y:S01]  /*2490*/  LDL.LU R236, [R1+0x38] ;  /* 0x0000380001ec7983 */ /* 0x002f220000300800 */
[----:B------:R-:W-:Y:S01]  /*24a0*/  SHF.L.U32 R221, R252, 0x10, RZ ;  /* 0x00000010fcdd7819 */ /* 0x000fe200000006ff */
[C---:B------:R-:W-:Y:S01]  /*24b0*/  FMUL.FTZ R218, R206.reuse, R218 ;  /* 0x000000daceda7220 */ /* 0x040fe20000410000 */
[C---:B------:R-:W-:Y:S01]  /*24c0*/  FMUL.FTZ R216, R206.reuse, R216 ;  /* 0x000000d8ced87220 */ /* 0x040fe20000410000 */
[----:B------:R-:W-:-:S02]  /*24d0*/  FMUL.FTZ R220, R206, R220 ;  /* 0x000000dccedc7220 */ /* 0x000fc40000410000 */
[----:B------:R-:W-:Y:S01]  /*24e0*/  FFMA.FTZ R99, R218, R219, R99 ;  /* 0x000000dbda637223 */ /* 0x000fe20000010063 */
[-C--:B------:R-:W-:Y:S01]  /*24f0*/  FFMA.FTZ R97, R216, R217.reuse, R97 ;  /* 0x000000d9d8617223 */ /* 0x080fe20000010061 */
[----:B------:R-:W-:Y:S01]  /*2500*/  FMUL.FTZ R217, R240, R217 ;  /* 0x000000d9f0d97220 */ /* 0x000fe20000410000 */
[----:B------:R-:W-:Y:S01]  /*2510*/  FFMA.FTZ R101, R220, R221, R101 ;  /* 0x000000dddc657223 */ /* 0x000fe20000010065 */
[----:B--2---:R-:W-:Y:S02]  /*2520*/  FMUL.FTZ R219, R234, R219 ;  /* 0x000000dbeadb7220 */ /* 0x004fe40000410000 */
[----:B------:R-:W2:Y:S01]  /*2530*/  LDL R234, [R1+0xec] ;  /* 0x0000ec0001ea7983 */ /* 0x000ea20000100800 */
[----:B---3--:R-:W-:-:S03]  /*2540*/  FADD.FTZ R242, R242, R221 ;  /* 0x000000ddf2f27221 */ /* 0x008fc60000010000 */
[----:B------:R-:W3:Y:S01]  /*2550*/  LDL.LU R245, [R1+0x40] ;  /* 0x0000400001f57983 */ /* 0x000ee20000300800 */
[----:B----4-:R-:W-:-:S03]  /*2560*/  FMUL.FTZ R221, R238, R221 ;  /* 0x000000ddeedd7220 */ /* 0x010fc60000410000 */
[----:B------:R-:W4:Y:S04]  /*2570*/  LDL R240, [R1+0xd4] ;  /* 0x0000d40001f07983 */ /* 0x000f280000100800 */
[----:B------:R-:W-:Y:S04]  /*2580*/  STL [R1+0x30], R242 ;  /* 0x000030f201007387 */ /* 0x000fe80000100800 */
[----:B------:R-:W4:Y:S01]  /*2590*/  LDL.LU R238, [R1+0x48] ;  /* 0x0000480001ee7983 */ /* 0x000f220000300800 */
[----:B------:R-:W-:-:S05]  /*25a0*/  FADD.FTZ R236, R236, R223 ;  /* 0x000000dfecec7221 */ /* 0x000fca0000010000 */
[----:B------:R1:W-:Y:S04]  /*25b0*/  STL [R1+0x38], R236 ;  /* 0x000038ec01007387 */ /* 0x0003e80000100800 */
[----:B-1----:R-:W4:Y:S04]  /*25c0*/  LDL R236, [R1+0xdc] ;  /* 0x0000dc0001ec7983 */ /* 0x002f280000100800 */
[----:B------:R-:W4:Y:S01]  /*25d0*/  LDL.LU R242, [R1+0x50] ;  /* 0x0000500001f27983 */ /* 0x000f220000300800 */
[C---:B------:R-:W-:Y:S01]  /*25e0*/  FMUL.FTZ R222, R206.reuse, R222 ;  /* 0x000000decede7220 */ /* 0x040fe20000410000 */
[----:B------:R-:W-:-:S03]  /*25f0*/  FMUL.FTZ R224, R206, R224 ;  /* 0x000000e0cee07220 */ /* 0x000fc60000410000 */
[----:B------:R-:W-:Y:S01]  /*2600*/  FFMA.FTZ R103, R222, R223, R103 ;  /* 0x000000dfde677223 */ /* 0x000fe20000010067 */
[----:B------:R-:W-:Y:S01]  /*2610*/  FMUL.FTZ R226, R206, R226 ;  /* 0x000000e2cee27220 */ /* 0x000fe20000410000 */
[----:B------:R-:W-:-:S03]  /*2620*/  FFMA.FTZ R105, R224, R225, R105 ;  /* 0x000000e1e0697223 */ /* 0x000fc60000010069 */
[----:B------:R-:W-:Y:S01]  /*2630*/  FFMA.FTZ R107, R226, R227, R107 ;  /* 0x000000e3e26b7223 */ /* 0x000fe2000001006b */
[----:B------:R-:W-:-:S04]  /*2640*/  FFMA.FTZ R230, R0, R6, RZ ;  /* 0x0000000600e67223 */ /* 0x000fc800000100ff */
[----:B------:R-:W-:-:S04]  /*2650*/  FFMA.FTZ R230, R10, R14, R230 ;  /* 0x0000000e0ae67223 */ /* 0x000fc800000100e6 */
[----:B------:R-:W-:-:S04]  /*2660*/  FFMA.FTZ R230, R3, R7, R230 ;  /* 0x0000000703e67223 */ /* 0x000fc800000100e6 */
[----:B------:R-:W-:Y:S01]  /*2670*/  FFMA.FTZ R230, R11, R15, R230 ;  /* 0x0000000f0be67223 */ /* 0x000fe200000100e6 */
[----:B------:R-:W-:-:S03]  /*2680*/  FADD.FTZ R232, R8, R232 ;  /* 0x000000e808e87221 */ /* 0x000fc60000010000 */
[----:B------:R-:W-:Y:S01]  /*2690*/  FFMA.FTZ R230, R4, R8, R230 ;  /* 0x0000000804e67223 */ /* 0x000fe200000100e6 */
[----:B------:R-:W-:-:S03]  /*26a0*/  FADD.FTZ R232, R16, R232 ;  /* 0x000000e810e87221 */ /* 0x000fc60000010000 */
[----:B------:R-:W-:Y:S01]  /*26b0*/  FFMA.FTZ R230, R12, R16, R230 ;  /* 0x000000100ce67223 */ /* 0x000fe200000100e6 */
[----:B--2---:R-:W-:Y:S02]  /*26c0*/  FMUL.FTZ R223, R234, R223 ;  /* 0x000000dfeadf7220 */ /* 0x004fe40000410000 */
[----:B------:R-:W2:Y:S01]  /*26d0*/  LDL R234, [R1+0xc4] ;  /* 0x0000c40001ea7983 */ /* 0x000ea20000100800 */
[----:B---3--:R-:W-:Y:S01]  /*26e0*/  FADD.FTZ R245, R245, R225 ;  /* 0x000000e1f5f57221 */ /* 0x008fe20000010000 */
[----:B----4-:R-:W-:-:S04]  /*26f0*/  FMUL.FTZ R225, R240, R225 ;  /* 0x000000e1f0e17220 */ /* 0x010fc80000410000 */
[----:B------:R1:W-:Y:S04]  /*2700*/  STL [R1+0x40], R245 ;  /* 0x000040f501007387 */ /* 0x0003e80000100800 */
[----:B------:R-:W3:Y:S01]  /*2710*/  LDL.LU R240, [R1+0x58] ;  /* 0x0000580001f07983 */ /* 0x000ee20000300800 */
[----:B------:R-:W-:-:S05]  /*2720*/  FADD.FTZ R238, R238, R227 ;  /* 0x000000e3eeee7221 */ /* 0x000fca0000010000 */
[----:B------:R4:W-:Y:S01]  /*2730*/  STL [R1+0x48], R238 ;  /* 0x000048ee01007387 */ /* 0x0009e20000100800 */
[----:B------:R-:W-:-:S03]  /*2740*/  FMUL.FTZ R227, R236, R227 ;  /* 0x000000e3ece37220 */ /* 0x000fc60000410000 */
[----:B------:R-:W3:Y:S01]  /*2750*/  LDL R236, [R1+0xcc] ;  /* 0x0000cc0001ec7983 */ /* 0x000ee20000100800 */
[----:B------:R-:W-:-:S03]  /*2760*/  FADD.FTZ R242, R242, R229 ;  /* 0x000000e5f2f27221 */ /* 0x000fc60000010000 */
[----:B-1----:R-:W3:Y:S04]  /*2770*/  LDL.LU R245, [R1+0x60] ;  /* 0x0000600001f57983 */ /* 0x002ee80000300800 */
[----:B----4-:R-:W4:Y:S04]  /*2780*/  LDL R238, [R1+0xb4] ;  /* 0x0000b40001ee7983 */ /* 0x010f280000100800 */
[----:B------:R1:W-:Y:S04]  /*2790*/  STL [R1+0x50], R242 ;  /* 0x000050f201007387 */ /* 0x0003e80000100800 */
[----:B-1----:R-:W4:Y:S01]  /*27a0*/  LDL.LU R242, [R1+0x68] ;  /* 0x0000680001f27983 */ /* 0x002f220000300800 */
        /* <DEDUP_REMOVED lines=32> */
[----:B------:R-:W-:Y:S02]  /*29b0*/  FMUL.FTZ R228, R206, R228 ;  /* 0x000000e4cee47220 */ /* 0x000fe40000410000 */
[----:B------:R-:W-:Y:S01]  /*29c0*/  FFMA.FTZ R230, R189, R193, R230 ;  /* 0x000000c1bde67223 */ /* 0x000fe200000100e6 */
[----:B------:R-:W-:Y:S01]  /*29d0*/  FADD.FTZ R232, R193, R232 ;  /* 0x000000e8c1e87221 */ /* 0x000fe20000010000 */
[----:B------:R-:W-:Y:S02]  /*29e0*/  FFMA.FTZ R109, R228, R229, R109 ;  /* 0x000000e5e46d7223 */ /* 0x000fe4000001006d */
[----:B------:R-:W-:Y:S01]  /*29f0*/  FFMA.FTZ R230, R226, R227, R230 ;  /* 0x000000e3e2e67223 */ /* 0x000fe200000100e6 */
[----:B------:R-:W-:-:S04]  /*2a00*/  FADD.FTZ R232, R227, R232 ;  /* 0x000000e8e3e87221 */ /* 0x000fc80000010000 */
[----:B------:R-:W-:Y:S01]  /*2a10*/  FADD.FTZ R232, R198, R232 ;  /* 0x000000e8c6e87221 */ /* 0x000fe20000010000 */
[----:B--2---:R-:W-:Y:S01]  /*2a20*/  FMUL.FTZ R229, R234, R229 ;  /* 0x000000e5eae57220 */ /* 0x004fe20000410000 */
[----:B------:R-:W-:Y:S01]  /*2a30*/  FFMA.FTZ R234, R194, R198, R230 ;  /* 0x000000c6c2ea7223 */ /* 0x000fe200000100e6 */
[----:B------:R-:W-:Y:S02]  /*2a40*/  FMUL.FTZ R230, R206, R243 ;  /* 0x000000f3cee67220 */ /* 0x000fe40000410000 */
[----:B------:R-:W-:Y:S01]  /*2a50*/  FADD.FTZ R232, R232, R229 ;  /* 0x000000e5e8e87221 */ /* 0x000fe20000010000 */
[----:B------:R-:W-:Y:S01]  /*2a60*/  FFMA.FTZ R234, R228, R229, R234 ;  /* 0x000000e5e4ea7223 */ /* 0x000fe200000100ea */
[----:B------:R-:W-:-:S03]  /*2a70*/  FFMA.FTZ R111, R230, R231, R111 ;  /* 0x000000e7e66f7223 */ /* 0x000fc6000001006f */
[----:B------:R-:W-:Y:S01]  /*2a80*/  FFMA.FTZ R234, R195, R199, R234 ;  /* 0x000000c7c3ea7223 */ /* 0x000fe200000100ea */
[----:B---3--:R-:W-:-:S05]  /*2a90*/  FADD.FTZ R240, R240, R231 ;  /* 0x000000e7f0f07221 */ /* 0x008fca0000010000 */
[----:B------:R1:W-:Y:S04]  /*2aa0*/  STL [R1+0x58], R240 ;  /* 0x000058f001007387 */ /* 0x0003e80000100800 */
[----:B-1----:R-:W2:Y:S01]  /*2ab0*/  LDL R240, [R1+0xbc] ;  /* 0x0000bc0001f07983 */ /* 0x002ea20000100800 */
[----:B------:R-:W-:Y:S01]  /*2ac0*/  FMUL.FTZ R231, R236, R231 ;  /* 0x000000e7ece77220 */ /* 0x000fe20000410000 */
[----:B------:R-:W-:Y:S01]  /*2ad0*/  FADD.FTZ R236, R232, R199 ;  /* 0x000000c7e8ec7221 */ /* 0x000fe20000010000 */
[----:B------:R-:W-:Y:S01]  /*2ae0*/  FMUL.FTZ R232, R206, R248 ;  /* 0x000000f8cee87220 */ /* 0x000fe20000410000 */
[----:B------:R-:W-:Y:S01]  /*2af0*/  FADD.FTZ R245, R245, R233 ;  /* 0x000000e9f5f57221 */ /* 0x000fe20000010000 */
[----:B------:R-:W-:Y:S02]  /*2b00*/  FFMA.FTZ R234, R230, R231, R234 ;  /* 0x000000e7e6ea7223 */ /* 0x000fe400000100ea */
[-C--:B------:R-:W-:Y:S01]  /*2b10*/  FFMA.FTZ R113, R232, R233.reuse, R113 ;  /* 0x000000e9e8717223 */ /* 0x080fe20000010071 */
[----:B----4-:R-:W-:Y:S01]  /*2b20*/  FMUL.FTZ R233, R238, R233 ;  /* 0x000000e9eee97220 */ /* 0x010fe20000410000 */
[----:B------:R-:W-:Y:S01]  /*2b30*/  FFMA.FTZ R238, R196, R200, R234 ;  /* 0x000000c8c4ee7223 */ /* 0x000fe200000100ea */
[----:B------:R-:W-:Y:S01]  /*2b40*/  STL [R1+0x60], R245 ;  /* 0x000060f501007387 */ /* 0x000fe20000100800 */
[----:B------:R-:W-:-:S03]  /*2b50*/  FMUL.FTZ R234, R206, R249 ;  /* 0x000000f9ceea7220 */ /* 0x000fc60000410000 */
[----:B------:R-:W3:Y:S01]  /*2b60*/  LDL.LU R249, [R1+0x70] ;  /* 0x0000700001f97983 */ /* 0x000ee20000300800 */
[----:B------:R-:W-:-:S05]  /*2b70*/  FADD.FTZ R242, R242, R235 ;  /* 0x000000ebf2f27221 */ /* 0x000fca0000010000 */
[----:B------:R1:W-:Y:S04]  /*2b80*/  STL [R1+0x68], R242 ;  /* 0x000068f201007387 */ /* 0x0003e80000100800 */
[----:B-1----:R-:W4:Y:S04]  /*2b90*/  LDL R242, [R1+0xa4] ;  /* 0x0000a40001f27983 */ /* 0x002f280000100800 */
[----:B------:R-:W4:Y:S01]  /*2ba0*/  LDL.LU R248, [R1+0x78] ;  /* 0x0000780001f87983 */ /* 0x000f220000300800 */
[----:B------:R-:W-:Y:S01]  /*2bb0*/  FADD.FTZ R236, R236, R231 ;  /* 0x000000e7ecec7221 */ /* 0x000fe20000010000 */
[----:B------:R-:W-:-:S02]  /*2bc0*/  FFMA.FTZ R115, R234, R235, R115 ;  /* 0x000000ebea737223 */ /* 0x000fc40000010073 */
[----:B------:R-:W4:Y:S01]  /*2bd0*/  LDL R243, [R1+0xac] ;  /* 0x0000ac0001f37983 */ /* 0x000f220000100800 */
[----:B------:R-:W-:-:S03]  /*2be0*/  FADD.FTZ R236, R236, R200 ;  /* 0x000000c8ecec7221 */ /* 0x000fc60000010000 */
[----:B------:R-:W4:Y:S01]  /*2bf0*/  LDL.LU R252, [R1+0x80] ;  /* 0x0000800001fc7983 */ /* 0x000f220000300800 */
[----:B------:R-:W-:-:S03]  /*2c00*/  FADD.FTZ R236, R236, R233 ;  /* 0x000000e9ecec7221 */ /* 0x000fc60000010000 */
[----:B------:R-:W4:Y:S01]  /*2c10*/  LDL R245, [R1+0x94] ;  /* 0x0000940001f57983 */ /* 0x000f220000100800 */
[----:B--2---:R-:W-:Y:S01]  /*2c20*/  FMUL.FTZ R235, R240, R235 ;  /* 0x000000ebf0eb7220 */ /* 0x004fe20000410000 */
[----:B------:R-:W-:Y:S01]  /*2c30*/  FADD.FTZ R240, R236, R201 ;  /* 0x000000c9ecf07221 */ /* 0x000fe20000010000 */
[----:B------:R-:W-:Y:S02]  /*2c40*/  FMUL.FTZ R236, R206, R250 ;  /* 0x000000faceec7220 */ /* 0x000fe40000410000 */
[----:B------:R-:W2:Y:S01]  /*2c50*/  LDL.LU R250, [R1] ;  /* 0x0000000001fa7983 */ /* 0x000ea20000300800 */
[----:B---3--:R-:W-:-:S05]  /*2c60*/  FADD.FTZ R249, R249, R237 ;  /* 0x000000edf9f97221 */ /* 0x008fca0000010000 */
[----:B------:R-:W-:Y:S01]  /*2c70*/  STL [R1+0x70], R249 ;  /* 0x000070f901007387 */ /* 0x000fe20000100800 */
[----:B----4-:R-:W-:-:S05]  /*2c80*/  FADD.FTZ R248, R248, R239 ;  /* 0x000000eff8f87221 */ /* 0x010fca0000010000 */
[----:B------:R1:W-:Y:S04]  /*2c90*/  STL [R1+0x78], R248 ;  /* 0x000078f801007387 */ /* 0x0003e80000100800 */
[----:B-1----:R-:W3:Y:S04]  /*2ca0*/  LDL.LU R248, [R1+0x88] ;  /* 0x0000880001f87983 */ /* 0x002ee80000300800 */
[----:B------:R-:W4:Y:S01]  /*2cb0*/  LDL R249, [R1+0x9c] ;  /* 0x00009c0001f97983 */ /* 0x000f220000100800 */
[----:B------:R-:W-:-:S04]  /*2cc0*/  FFMA.FTZ R238, R232, R233, R238 ;  /* 0x000000e9e8ee7223 */ /* 0x000fc800000100ee */
[----:B------:R-:W-:Y:S01]  /*2cd0*/  FFMA.FTZ R238, R197, R201, R238 ;  /* 0x000000c9c5ee7223 */ /* 0x000fe200000100ee */
[----:B------:R-:W-:Y:S01]  /*2ce0*/  FADD.FTZ R240, R240, R235 ;  /* 0x000000ebf0f07221 */ /* 0x000fe20000010000 */
[----:B------:R-:W-:Y:S02]  /*2cf0*/  FFMA.FTZ R117, R236, R237, R117 ;  /* 0x000000edec757223 */ /* 0x000fe40000010075 */
[----:B------:R-:W-:Y:S01]  /*2d00*/  FFMA.FTZ R238, R234, R235, R238 ;  /* 0x000000ebeaee7223 */ /* 0x000fe200000100ee */
[----:B------:R-:W-:Y:S01]  /*2d10*/  FMUL.FTZ R237, R242, R237 ;  /* 0x000000edf2ed7220 */ /* 0x000fe20000410000 */
[----:B------:R-:W-:Y:S02]  /*2d20*/  FADD.FTZ R240, R240, R208 ;  /* 0x000000d0f0f07221 */ /* 0x000fe40000010000 */
[----:B------:R-:W-:Y:S01]  /*2d30*/  FFMA.FTZ R242, R202, R208, R238 ;  /* 0x000000d0caf27223 */ /* 0x000fe200000100ee */
[----:B------:R-:W-:Y:S01]  /*2d40*/  FMUL.FTZ R238, R206, R251 ;  /* 0x000000fbceee7220 */ /* 0x000fe20000410000 */
[----:B------:R-:W-:-:S02]  /*2d50*/  FADD.FTZ R240, R240, R237 ;  /* 0x000000edf0f07221 */ /* 0x000fc40000010000 */
[----:B------:R-:W-:Y:S01]  /*2d60*/  FFMA.FTZ R242, R236, R237, R242 ;  /* 0x000000edecf27223 */ /* 0x000fe200000100f2 */
[-C--:B------:R-:W-:Y:S01]  /*2d70*/  FFMA.FTZ R119, R238, R239.reuse, R119 ;  /* 0x000000efee777223 */ /* 0x080fe20000010077 */
[----:B------:R-:W-:Y:S01]  /*2d80*/  FMUL.FTZ R239, R243, R239 ;  /* 0x000000eff3ef7220 */ /* 0x000fe20000410000 */
[----:B------:R-:W-:Y:S01]  /*2d90*/  FADD.FTZ R243, R240, R209 ;  /* 0x000000d1f0f37221 */ /* 0x000fe20000010000 */
[----:B------:R-:W-:Y:S01]  /*2da0*/  FFMA.FTZ R242, R203, R209, R242 ;  /* 0x000000d1cbf27223 */ /* 0x000fe200000100f2 */
[----:B------:R-:W-:Y:S02]  /*2db0*/  FADD.FTZ R252, R252, R241 ;  /* 0x000000f1fcfc7221 */ /* 0x000fe40000010000 */
[----:B------:R-:W-:Y:S01]  /*2dc0*/  FADD.FTZ R243, R243, R239 ;  /* 0x000000eff3f37221 */ /* 0x000fe20000010000 */
[----:B------:R-:W-:Y:S02]  /*2dd0*/  FFMA.FTZ R242, R238, R239, R242 ;  /* 0x000000efeef27223 */ /* 0x000fe400000100f2 */
[----:B------:R-:W-:Y:S01]  /*2de0*/  STL [R1+0x80], R252 ;  /* 0x000080fc01007387 */ /* 0x000fe20000100800 */
[----:B------:R-:W-:Y:S01]  /*2df0*/  FADD.FTZ R243, R243, R210 ;  /* 0x000000d2f3f37221 */ /* 0x000fe20000010000 */
[----:B--2---:R-:W-:-:S04]  /*2e00*/  FMUL.FTZ R240, R206, R250 ;  /* 0x000000facef07220 */ /* 0x004fc80000410000 */
[-C--:B------:R-:W-:Y:S01]  /*2e10*/  FFMA.FTZ R121, R240, R241.reuse, R121 ;  /* 0x000000f1f0797223 */ /* 0x080fe20000010079 */
[----:B------:R-:W-:Y:S01]  /*2e20*/  FMUL.FTZ R241, R245, R241 ;  /* 0x000000f1f5f17220 */ /* 0x000fe20000410000 */
[----:B------:R-:W-:Y:S01]  /*2e30*/  FFMA.FTZ R245, R204, R210, R242 ;  /* 0x000000d2ccf57223 */ /* 0x000fe200000100f2 */
[----:B------:R-:W-:Y:S02]  /*2e40*/  FMUL.FTZ R242, R206, R44 ;  /* 0x0000002ccef27220 */ /* 0x000fe40000410000 */
[----:B------:R0:W5:Y:S01]  /*2e50*/  LDL.LU R44, [R1+0x130] ;  /* 0x00013000012c7983 */ /* 0x0001620000300800 */
[----:B------:R-:W-:Y:S01]  /*2e60*/  FFMA.FTZ R245, R240, R241, R245 ;  /* 0x000000f1f0f57223 */ /* 0x000fe200000100f5 */
[----:B------:R-:W-:Y:S01]  /*2e70*/  FFMA.FTZ R123, R242, R207, R123 ;  /* 0x000000cff27b7223 */ /* 0x000fe2000001007b */
[----:B---3--:R-:W-:-:S05]  /*2e80*/  FADD.FTZ R248, R248, R207 ;  /* 0x000000cff8f87221 */ /* 0x008fca0000010000 */
[----:B------:R1:W-:Y:S02]  /*2e90*/  STL [R1+0x88], R248 ;  /* 0x000088f801007387 */ /* 0x0003e40000100800 */
[----:B-1----:R-:W-:Y:S01]  /*2ea0*/  FADD.FTZ R248, R243, R241 ;  /* 0x000000f1f3f87221 */ /* 0x002fe20000010000 */
[----:B----4-:R-:W-:Y:S01]  /*2eb0*/  FMUL.FTZ R243, R249, R207 ;  /* 0x000000cff9f37220 */ /* 0x010fe20000410000 */
[----:B------:R-:W-:Y:S02]  /*2ec0*/  FFMA.FTZ R207, R205, R211, R245 ;  /* 0x000000d3cdcf7223 */ /* 0x000fe400000100f5 */
[----:B------:R-:W-:Y:S02]  /*2ed0*/  FADD.FTZ R248, R248, R211 ;  /* 0x000000d3f8f87221 */ /* 0x000fe40000010000 */
[----:B------:R-:W-:Y:S02]  /*2ee0*/  FFMA.FTZ R245, R242, R243, R207 ;  /* 0x000000f3f2f57223 */ /* 0x000fe400000100cf */
[----:B------:R-:W-:Y:S01]  /*2ef0*/  FADD.FTZ R207, R248, R243 ;  /* 0x000000f3f8cf7221 */ /* 0x000fe20000010000 */
[----:B0-----:R-:W-:Y:S06]  /*2f00*/  BRA `(.L_x_5240) ;  /* 0x0000000000687947 */ /* 0x001fec0003800000 */
.L_x_5239:
[----:B------:R-:W-:Y:S02]  /*2f10*/  MOV R246, UR18 ;  /* 0x0000001200f67c02 */ /* 0x000fe40008000f00 */
[----:B------:R-:W-:Y:S02]  /*2f20*/  MOV R247, UR19 ;  /* 0x0000001300f77c02 */ /* 0x000fe40008000f00 */
[----:B------:R-:W-:-:S04]  /*2f30*/  ISETP.NE.U32.AND P0, PT, R246, RZ, PT ;  /* 0x000000fff600720c */ /* 0x000fc80003f05070 */
[----:B------:R-:W-:-:S13]  /*2f40*/  ISETP.NE.AND.EX P0, PT, R247, RZ, PT, P0 ;  /* 0x000000fff700720c */ /* 0x000fda0003f05300 */
[----:B------:R-:W-:Y:S05]  /*2f50*/  @!P0 BRA `(.L_x_5240) ;  /* 0x0000000000548947 */ /* 0x000fea0003800000 */
[----:B-1----:R-:W0:Y:S01]  /*2f60*/  S2R R26, SR_TID.X ;  /* 0x00000000001a7919 */ /* 0x002e220000002100 */
        /* <DEDUP_REMOVED lines=20> */
.L_x_5240:
[----:B------:R-:W-:Y:S05]  /*30b0*/  BSYNC.RECONVERGENT B1 ;  /* 0x0000000000017941 */ /* 0x000fea0003800200 */
.L_x_5238:
[----:B0-----:R-:W2:Y:S01]  /*30c0*/  LDL R248, [R1+0x4] ;  /* 0x0000040001f87983 */ /* 0x001ea20000100800 */
[----:B------:R-:W-:Y:S01]  /*30d0*/  UMOV UR4, 0xffffffff ;  /* 0xffffffff00047882 */ /* 0x000fe20000000000 */
[----:B--2---:R-:W-:Y:S02]  /*30e0*/  ISETP.GE.AND P2, PT, R248, 0x1, PT ;  /* 0x00000001f800780c */ /* 0x004fe40003f46270 */
[----:B------:R-:W-:Y:S11]  /*30f0*/  BRA.DIV UR4, `(.L_x_5241) ;  /* 0x000000a204607947 */ /* 0x000ff6000b800000 */
        /* <DEDUP_REMOVED lines=15> */
[----:B------:R-:W2:Y:S01]  /*31f0*/  SHFL.BFLY PT, R248, R251, 0x10, 0x1f ;  /* 0x0e001f00fbf87f89 */ /* 0x000ea200000e0000 */
[----:B0-----:R-:W-:-:S03]  /*3200*/  FADD.FTZ R245, R245, R207 ;  /* 0x000000cff5f57221 */ /* 0x001fc60000010000 */
[----:B--2---:R0:W-:Y:S04]  /*3210*/  STL [R1], R248 ;  /* 0x000000f801007387 */ /* 0x0041e80000100800 */
[----:B------:R0:W2:Y:S02]  /*3220*/  SHFL.BFLY PT, R207, R245, 0x10, 0x1f ;  /* 0x0e001f00f5cf7f89 */ /* 0x0000a400000e0000 */
.L_x_5357:
[----:B0-----:R-:W3:Y:S04]  /*3230*/  LDL.LU R248, [R1] ;  /* 0x0000000001f87983 */ /* 0x001ee80000300800 */
[----:B------:R-:W4:Y:S01]  /*3240*/  LDL.LU R249, [R1+0x4] ;  /* 0x0000040001f97983 */ /* 0x000f220000300800 */
[----:B--2---:R-:W-:Y:S01]  /*3250*/  FADD.FTZ R245, R245, R207 ;  /* 0x000000cff5f57221 */ /* 0x004fe20000010000 */
[----:B------:R-:W-:-:S04]  /*3260*/  ISETP.NE.U32.AND P1, PT, R246, RZ, PT ;  /* 0x000000fff600720c */ /* 0x000fc80003f25070 */
[----:B------:R-:W-:Y:S01]  /*3270*/  ISETP.NE.AND.EX P1, PT, R247, RZ, PT, P1 ;  /* 0x000000fff700720c */ /* 0x000fe20003f25310 */
[----:B------:R-:W-:Y:S01]  /*3280*/  BSSY.RECONVERGENT B1, `(.L_x_5242) ;  /* 0x00001c8000017945 */ /* 0x000fe20003800200 */
[----:B------:R-:W-:Y:S01]  /*3290*/  ISETP.NE.AND P4, PT, RZ, UR8, PT ;  /* 0x00000008ff007c0c */ /* 0x000fe2000bf85270 */
[----:B---3--:R-:W-:Y:S02]  /*32a0*/  FADD.FTZ R251, R251, R248 ;  /* 0x000000f8fbfb7221 */ /* 0x008fe40000010000 */
[----:B------:R-:W0:Y:S01]  /*32b0*/  S2R R248, SR_TID.X ;  /* 0x0000000000f87919 */ /* 0x000e220000002100 */
[----:B----4-:R-:W-:-:S05]  /*32c0*/  @P2 IADD3 R207, PT, PT, R249, -0x1, RZ ;  /* 0xfffffffff9cf2810 */ /* 0x010fca0007ffe0ff */
[----:B------:R-:W-:-:S05]  /*32d0*/  @P2 IMAD R207, R207, UR9, RZ ;  /* 0x00000009cfcf2c24 */ /* 0x000fca000f8e02ff */
[----:B------:R-:W-:-:S04]  /*32e0*/  @P2 SHF.R.S32.HI R246, RZ, 0x1f, R207 ;  /* 0x0000001ffff62819 */ /* 0x000fc800000114cf */
[----:B------:R-:W-:Y:S01]  /*32f0*/  @P2 LEA.HI R246, R246, R207, RZ, 0x3 ;  /* 0x000000cff6f62211 */ /* 0x000fe200078f18ff */
[----:B------:R-:W-:Y:S01]  /*3300*/  HFMA2 R207, -RZ, RZ, 0, 0 ;  /* 0x00000000ffcf7431 */ /* 0x000fe200000001ff */
[----:B0-----:R-:W-:-:S04]  /*3310*/  LOP3.LUT R250, R248, 0x1f, RZ, 0xc0, !PT ;  /* 0x0000001ff8fa7812 */ /* 0x001fc800078ec0ff */
[----:B------:R-:W-:Y:S01]  /*3320*/  @P2 LEA.HI.SX32 R207, R246, R250, 0x1d ;  /* 0x000000faf6cf2211 */ /* 0x000fe200078feaff */
[----:B------:R0:W-:Y:S01]  /*3330*/  STL [R1+0x8], R250 ;  /* 0x000008fa01007387 */ /* 0x0001e20000100800 */
[----:B------:R-:W2:Y:S01]  /*3340*/  @P2 LDC.64 R246, c[0x0][0x390] ;  /* 0x0000e400fff62b82 */ /* 0x000ea20000000a00 */
[----:B------:R-:W-:Y:S02]  /*3350*/  FMUL.FTZ R249, R245, UR10 ;  /* 0x0000000af5f97c20 */ /* 0x000fe40008410000 */
[----:B--2---:R-:W-:-:S05]  /*3360*/  @P2 IMAD.WIDE.U32 R246, R207, 0x10, R246 ;  /* 0x00000010cff62825 */ /* 0x004fca00078e00f6 */
[----:B-1----:R1:W5:Y:S02]  /*3370*/  @P2 LDG.E.128 R172, desc[UR6][R246.64] ;  /* 0x00000006f6ac2981 */ /* 0x002364000c1e1d00 */
        /* <DEDUP_REMOVED lines=25> */
.L_x_5246:
[----:B------:R-:W-:Y:S05]  /*3510*/  BSYNC.RECONVERGENT B2 ;  /* 0x0000000000027941 */ /* 0x000fea0003800200 */
.L_x_5245:
[----:B------:R-:W-:Y:S04]  /*3520*/  BSSY.RECONVERGENT B2, `(.L_x_5247) ;  /* 0x000000e000027945 */ /* 0x000fe80003800200 */
        /* <DEDUP_REMOVED lines=13> */
.L_x_5248:
[----:B------:R-:W-:Y:S05]  /*3600*/  BSYNC.RECONVERGENT B2 ;  /* 0x0000000000027941 */ /* 0x000fea0003800200 */
.L_x_5247:
        /* <DEDUP_REMOVED lines=13> */
.L_x_5250:
[----:B------:R-:W-:Y:S05]  /*36e0*/  BSYNC.RECONVERGENT B2 ;  /* 0x0000000000027941 */ /* 0x000fea0003800200 */
.L_x_5249:
        /* <DEDUP_REMOVED lines=14> */
.L_x_5252:
[----:B------:R-:W-:Y:S05]  /*37d0*/  BSYNC.RECONVERGENT B2 ;  /* 0x0000000000027941 */ /* 0x000fea0003800200 */
.L_x_5251:
        /* <DEDUP_REMOVED lines=13> */
.L_x_5254:
[----:B------:R-:W-:Y:S05]  /*38b0*/  BSYNC.RECONVERGENT B2 ;  /* 0x0000000000027941 */ /* 0x000fea0003800200 */
.L_x_5253:
        /* <DEDUP_REMOVED lines=14> */
.L_x_5256:
[----:B------:R-:W-:Y:S05]  /*39a0*/  BSYNC.RECONVERGENT B2 ;  /* 0x0000000000027941 */ /* 0x000fea0003800200 */
.L_x_5255:
        /* <DEDUP_REMOVED lines=13> */
.L_x_5258:
[----:B------:R-:W-:Y:S05]  /*3a80*/  BSYNC.RECONVERGENT B2 ;  /* 0x0000000000027941 */ /* 0x000fea0003800200 */
.L_x_5257:
        /* <DEDUP_REMOVED lines=14> */
.L_x_5244:
[----:B------:R-:W0:Y:S01]  /*3b70*/  @P2 LDC R181, c[0x0][0x40c] ;  /* 0x00010300ffb52b82 */ /* 0x000e220000000800 */
        /* <DEDUP_REMOVED lines=9> */
[----:B------:R-:W1:Y:S03]  /*3c10*/  @P2 LDC R180, c[0x0][0x40c] ;  /* 0x00010300ffb42b82 */ /* 0x000e660000000800 */
[----:B0-----:R-:W-:-:S04]  /*3c20*/  @P2 FMUL.FTZ R181, R181, R182 ;  /* 0x000000b6b5b52220 */ /* 0x001fc80000410000 */
        /* <DEDUP_REMOVED lines=11> */
[----:B-1----:R-:W-:Y:S02]  /*3ce0*/  @P2 FMUL.FTZ R180, R180, R183 ;  /* 0x000000b7b4b42220 */ /* 0x002fe40000410000 */
[----:B------:R-:W0:Y:S02]  /*3cf0*/  @P2 LDC R183, c[0x0][0x40c] ;  /* 0x00010300ffb72b82 */ /* 0x000e240000000800 */
[----:B------:R-:W-:Y:S01]  /*3d00*/  @P2 FFMA.FTZ R165, R180, R181, R165 ;  /* 0x000000b5b4a52223 */ /* 0x000fe200000100a5 */
[----:B------:R-:W-:-:S05]  /*3d10*/  @P2 FMUL.FTZ R181, R49, R180 ;  /* 0x000000b431b52220 */ /* 0x000fca0000410000 */
[----:B------:R-:W1:Y:S01]  /*3d20*/  @P2 LDC R180, c[0x0][0x40c] ;  /* 0x00010300ffb42b82 */ /* 0x000e620000000800 */
[----:B------:R-:W-:-:S04]  /*3d30*/  @P2 F2FP.BF16.F32.PACK_AB R181, RZ, R181 ;  /* 0x000000b5ffb5223e */ /* 0x000fc800000010ff */
        /* <DEDUP_REMOVED lines=15> */
[----:B------:R-:W-:-:S04]  /*3e30*/  FSEL R180, R180, RZ, P1 ;  /* 0x000000ffb4b47208 */ /* 0x000fc80000800000 */
[----:B------:R-:W-:Y:S01]  /*3e40*/  F2FP.BF16.F32.PACK_AB R181, R180, R181 ;  /* 0x000000b5b4b5723e */ /* 0x000fe200000010ff */
[----:B0-----:R-:W-:Y:S02]  /*3e50*/  @P2 FMUL.FTZ R183, R183, R180 ;  /* 0x000000b4b7b72220 */ /* 0x001fe40000410000 */
[----:B------:R-:W0:Y:S02]  /*3e60*/  @P2 LDC R180, c[0x0][0x40c] ;  /* 0x00010300ffb42b82 */ /* 0x000e240000000800 */
[----:B------:R-:W-:Y:S01]  /*3e70*/  @P2 FFMA.FTZ R171, R183, R248, R171 ;  /* 0x000000f8b7ab2223 */ /* 0x000fe200000100ab */
[----:B------:R-:W-:Y:S01]  /*3e80*/  @P2 FMUL.FTZ R183, R47, R183 ;  /* 0x000000b72fb72220 */ /* 0x000fe20000410000 */
[----:B------:R-:W-:-:S04]  /*3e90*/  @P2 SHF.L.U32 R248, R172, 0x10, RZ ;  /* 0x00000010acf82819 */ /* 0x000fc800000006ff */
[----:B------:R-:W-:-:S04]  /*3ea0*/  @P2 F2FP.BF16.F32.PACK_AB R183, RZ, R183 ;  /* 0x000000b7ffb7223e */ /* 0x000fc800000010ff */
[----:B------:R-:W-:Y:S01]  /*3eb0*/  @P2 PRMT R177, R177, 0x5410, R183 ;  /* 0x00005410b1b12816 */ /* 0x000fe200000000b7 */
[----:B------:R-:W-:-:S04]  /*3ec0*/  FFMA.FTZ R183, R0, R249, R251 ;  /* 0x000000f900b77223 */ /* 0x000fc800000100fb */
[----:B------:R-:W-:-:S04]  /*3ed0*/  FADD.FTZ R183, R6, -R183 ;  /* 0x800000b706b77221 */ /* 0x000fc80000010000 */
[----:B------:R-:W-:-:S05]  /*3ee0*/  FMUL.FTZ R183, R206, R183 ;  /* 0x000000b7ceb77220 */ /* 0x000fca0000410000 */
[----:B------:R-:W-:-:S05]  /*3ef0*/  FSEL R183, R183, RZ, P1 ;  /* 0x000000ffb7b77208 */ /* 0x000fca0000800000 */
[----:B0-----:R-:W-:-:S04]  /*3f00*/  @P2 FMUL.FTZ R180, R180, R183 ;  /* 0x000000b7b4b42220 */ /* 0x001fc80000410000 */
[-C--:B------:R-:W-:Y:S01]  /*3f10*/  @P2 FFMA.FTZ R168, R248, R180.reuse, R168 ;  /* 0x000000b4f8a82223 */ /* 0x080fe200000100a8 */
[----:B------:R-:W-:Y:S01]  /*3f20*/  @P2 FMUL.FTZ R180, R44, R180 ;  /* 0x000000b42cb42220 */ /* 0x000fe20000410000 */
[----:B------:R-:W0:Y:S04]  /*3f30*/  @P2 LDC R248, c[0x0][0x40c] ;  /* 0x00010300fff82b82 */ /* 0x000e280000000800 */
[----:B------:R-:W-:-:S04]  /*3f40*/  @P2 F2FP.BF16.F32.PACK_AB R180, RZ, R180 ;  /* 0x000000b4ffb4223e */ /* 0x000fc800000010ff */
[----:B------:R-:W-:Y:S01]  /*3f50*/  @P2 PRMT R176, R180, 0x7610, R176 ;  /* 0x00007610b4b02816 */ /* 0x000fe200000000b0 */
[----:B------:R-:W-:-:S04]  /*3f60*/  FFMA.FTZ R180, R10, R249, R251 ;  /* 0x000000f90ab47223 */ /* 0x000fc800000100fb */
[----:B------:R-:W-:-:S04]  /*3f70*/  FADD.FTZ R180, R14, -R180 ;  /* 0x800000b40eb47221 */ /* 0x000fc80000010000 */
[----:B------:R-:W-:-:S05]  /*3f80*/  FMUL.FTZ R180, R206, R180 ;  /* 0x000000b4ceb47220 */ /* 0x000fca0000410000 */
[----:B------:R-:W-:-:S05]  /*3f90*/  FSEL R180, R180, RZ, P1 ;  /* 0x000000ffb4b47208 */ /* 0x000fca0000800000 */
[----:B0-----:R-:W-:Y:S01]  /*3fa0*/  @P2 FMUL.FTZ R248, R248, R180 ;  /* 0x000000b4f8f82220 */ /* 0x001fe20000410000 */
[----:B------:R-:W-:Y:S01]  /*3fb0*/  F2FP.BF16.F32.PACK_AB R180, R180, R183 ;  /* 0x000000b7b4b4723e */ /* 0x000fe200000010ff */
[----:B------:R-:W-:Y:S02]  /*3fc0*/  FFMA.FTZ R183, R5, R249, R251 ;  /* 0x000000f905b77223 */ /* 0x000fe400000100fb */
[----:B------:R-:W-:Y:S01]  /*3fd0*/  @P2 FFMA.FTZ R169, R248, R250, R169 ;  /* 0x000000faf8a92223 */ /* 0x000fe200000100a9 */
[----:B------:R-:W-:Y:S01]  /*3fe0*/  @P2 FMUL.FTZ R248, R45, R248 ;  /* 0x000000f82df82220 */ /* 0x000fe20000410000 */
[----:B------:R-:W-:Y:S01]  /*3ff0*/  FADD.FTZ R183, R9, -R183 ;  /* 0x800000b709b77221 */ /* 0x000fe20000010000 */
[----:B------:R-:W-:-:S03]  /*4000*/  @P2 SHF.L.U32 R250, R175, 0x10, RZ ;  /* 0x00000010affa2819 */ /* 0x000fc600000006ff */
[----:B------:R-:W-:Y:S01]  /*4010*/  @P2 F2FP.BF16.F32.PACK_AB R248, RZ, R248 ;  /* 0x000000f8fff8223e */ /* 0x000fe200000010ff */
[----:B------:R-:W-:-:S03]  /*4020*/  FMUL.FTZ R183, R206, R183 ;  /* 0x000000b7ceb77220 */ /* 0x000fc60000410000 */
[----:B------:R-:W-:Y:S02]  /*4030*/  @P2 PRMT R176, R176, 0x5410, R248 ;  /* 0x00005410b0b02816 */ /* 0x000fe400000000f8 */
[----:B------:R-:W0:Y:S01]  /*4040*/  @P2 LDC R248, c[0x0][0x40c] ;  /* 0x00010300fff82b82 */ /* 0x000e220000000800 */
[----:B------:R-:W-:-:S05]  /*4050*/  FSEL R183, R183, RZ, P1 ;  /* 0x000000ffb7b77208 */ /* 0x000fca0000800000 */
[----:B0-----:R-:W-:-:S04]  /*4060*/  @P2 FMUL.FTZ R248, R248, R183 ;  /* 0x000000b7f8f82220 */ /* 0x001fc80000410000 */
        /* <DEDUP_REMOVED lines=18> */
.L_x_5243:
[----:B------:R-:W-:Y:S02]  /*4190*/  MOV R246, UR20 ;  /* 0x0000001400f67c02 */ /* 0x000fe40008000f00 */
[----:B------:R-:W-:Y:S02]  /*41a0*/  MOV R247, UR21 ;  /* 0x0000001500f77c02 */ /* 0x000fe40008000f00 */
[----:B------:R-:W-:-:S04]  /*41b0*/  ISETP.NE.U32.AND P1, PT, R246, RZ, PT ;  /* 0x000000fff600720c */ /* 0x000fc80003f25070 */
[----:B------:R-:W-:-:S13]  /*41c0*/  ISETP.NE.AND.EX P1, PT, R247, RZ, PT, P1 ;  /* 0x000000fff700720c */ /* 0x000fda0003f25310 */
[----:B------:R-:W-:Y:S05]  /*41d0*/  @P1 BRA `(.L_x_5260) ;  /* 0x0000000400881947 */ /* 0x000fea0003800000 */
        /* <DEDUP_REMOVED lines=98> */
.L_x_5260:
[----:B------:R-:W-:Y:S01]  /*4800*/  ISETP.GT.AND P1, PT, R244, RZ, PT ;  /* 0x000000fff400720c */ /* 0x000fe20003f24270 */
[----:B------:R-:W0:Y:S01]  /*4810*/  @P2 LDC R183, c[0x0][0x40c] ;  /* 0x00010300ffb72b82 */ /* 0x000e220000000800 */
[----:B-----5:R-:W-:Y:S01]  /*4820*/  PRMT R180, R40, 0x7632, R180 ;  /* 0x0000763228b47816 */ /* 0x020fe200000000b4 */
[-CC-:B------:R-:W-:Y:S01]  /*4830*/  @P3 FFMA.FTZ R182, R0, R249.reuse, R251.reuse ;  /* 0x000000f900b63223 */ /* 0x180fe200000100fb */
[----:B------:R1:W-:Y:S02]  /*4840*/  STL [R1+0x13c], R20 ;  /* 0x00013c1401007387 */ /* 0x0003e40000100800 */
[----:B------:R-:W-:Y:S01]  /*4850*/  SHF.L.U32 R248, R180, 0x10, RZ ;  /* 0x00000010b4f87819 */ /* 0x000fe200000006ff */
[----:B------:R-:W-:Y:S01]  /*4860*/  @P3 FADD.FTZ R182, R6, -R182 ;  /* 0x800000b606b63221 */ /* 0x000fe20000010000 */
[----:B------:R-:W-:Y:S01]  /*4870*/  SHF.L.U32 R180, R40, 0x10, RZ ;  /* 0x0000001028b47819 */ /* 0x000fe200000006ff */
[----:B------:R-:W2:Y:S01]  /*4880*/  @P2 LDC R181, c[0x0][0x40c] ;  /* 0x00010300ffb52b82 */ /* 0x000ea20000000800 */
[----:B------:R3:W-:Y:S03]  /*4890*/  STL [R1+0x138], R19 ;  /* 0x0001381301007387 */ /* 0x0007e60000100800 */
[-CC-:B------:R-:W-:Y:S01]  /*48a0*/  @P1 FFMA.FTZ R250, R10, R249.reuse, R251.reuse ;  /* 0x000000f90afa1223 */ /* 0x180fe200000100fb */
[----:B------:R-:W-:Y:S01]  /*48b0*/  @P3 FFMA.FTZ R180, R206, R182, R180 ;  /* 0x000000b6ceb43223 */ /* 0x000fe200000100b4 */
[----:B------:R-:W-:Y:S01]  /*48c0*/  @P2 PRMT R182, R172, 0x7632, R182 ;  /* 0x00007632acb62816 */ /* 0x000fe200000000b6 */
[----:B------:R-:W-:Y:S01]  /*48d0*/  @P1 FFMA.FTZ R252, R11, R249, R251 ;  /* 0x000000f90bfc1223 */ /* 0x000fe200000100fb */
[----:B------:R-:W-:Y:S01]  /*48e0*/  @P1 FADD.FTZ R250, R14, -R250 ;  /* 0x800000fa0efa1221 */ /* 0x000fe20000010000 */
[----:B-1----:R-:W1:Y:S01]  /*48f0*/  @P2 LDC R20, c[0x0][0x40c] ;  /* 0x00010300ff142b82 */ /* 0x002e620000000800 */
[----:B------:R-:W-:Y:S01]  /*4900*/  @P2 SHF.L.U32 R182, R182, 0x10, RZ ;  /* 0x00000010b6b62819 */ /* 0x000fe200000006ff */
[----:B------:R-:W-:Y:S01]  /*4910*/  @P1 FADD.FTZ R252, R15, -R252 ;  /* 0x800000fc0ffc1221 */ /* 0x000fe20000010000 */
[----:B------:R-:W-:Y:S01]  /*4920*/  @P1 FFMA.FTZ R248, R206, R250, R248 ;  /* 0x000000facef81223 */ /* 0x000fe200000100f8 */
[----:B------:R-:W-:Y:S01]  /*4930*/  SHF.L.U32 R250, R41, 0x10, RZ ;  /* 0x0000001029fa7819 */ /* 0x000fe200000006ff */
[----:B------:R4:W-:Y:S01]  /*4940*/  STL [R1+0x134], R18 ;  /* 0x0001341201007387 */ /* 0x0009e20000100800 */
[----:B---3--:R-:W-:Y:S01]  /*4950*/  @P2 PRMT R19, R174, 0x7632, R19 ;  /* 0x00007632ae132816 */ /* 0x008fe20000000013 */
[----:B0-----:R-:W-:-:S02]  /*4960*/  @P2 FMUL.FTZ R183, R248, R183 ;  /* 0x000000b7f8b72220 */ /* 0x001fc40000410000 */
[----:B------:R0:W-:Y:S01]  /*4970*/  STL [R1+0x130], R2 ;  /* 0x0001300201007387 */ /* 0x0001e20000100800 */
[----:B------:R-:W-:Y:S01]  /*4980*/  @P2 SHF.L.U32 R19, R19, 0x10, RZ ;  /* 0x0000001013132819 */ /* 0x000fe200000006ff */
[----:B------:R-:W-:Y:S01]  /*4990*/  @P2 FFMA.FTZ R169, R183, R182, R169 ;  /* 0x000000b6b7a92223 */ /* 0x000fe200000100a9 */
[----:B------:R-:W-:Y:S01]  /*49a0*/  @P2 FMUL.FTZ R183, R45, R183 ;  /* 0x000000b72db72220 */ /* 0x000fe20000410000 */
[----:B--2---:R-:W-:Y:S01]  /*49b0*/  @P2 FMUL.FTZ R182, R180, R181 ;  /* 0x000000b5b4b62220 */ /* 0x004fe20000410000 */
[----:B------:R-:W-:-:S03]  /*49c0*/  @P2 SHF.L.U32 R181, R172, 0x10, RZ ;  /* 0x00000010acb52819 */ /* 0x000fc600000006ff */
[----:B------:R-:W-:Y:S02]  /*49d0*/  @P2 F2FP.BF16.F32.PACK_AB R183, RZ, R183 ;  /* 0x000000b7ffb7223e */ /* 0x000fe400000010ff */
[-C--:B------:R-:W-:Y:S01]  /*49e0*/  @P2 FFMA.FTZ R168, R181, R182.reuse, R168 ;  /* 0x000000b6b5a82223 */ /* 0x080fe200000100a8 */
[----:B------:R-:W-:Y:S01]  /*49f0*/  @P1 FFMA.FTZ R181, R3, R249, R251 ;  /* 0x000000f903b51223 */ /* 0x000fe200000100fb */
[----:B------:R-:W-:-:S03]  /*4a00*/  @P2 FMUL.FTZ R182, R44, R182 ;  /* 0x000000b62cb62220 */ /* 0x000fc60000410000 */
[----:B------:R-:W-:Y:S02]  /*4a10*/  @P1 FADD.FTZ R181, R7, -R181 ;  /* 0x800000b507b51221 */ /* 0x000fe40000010000 */
[----:B------:R-:W-:Y:S02]  /*4a20*/  @P2 F2FP.BF16.F32.PACK_AB R182, RZ, R182 ;  /* 0x000000b6ffb6223e */ /* 0x000fe400000010ff */
[----:B------:R-:W-:Y:S01]  /*4a30*/  @P1 FFMA.FTZ R250, R206, R181, R250 ;  /* 0x000000b5cefa1223 */ /* 0x000fe200000100fa */
[----:B------:R-:W-:Y:S02]  /*4a40*/  PRMT R181, R41, 0x7632, R181 ;  /* 0x0000763229b57816 */ /* 0x000fe400000000b5 */
[----:B------:R-:W-:Y:S01]  /*4a50*/  @P2 PRMT R176, R182, 0x7610, R176 ;  /* 0x00007610b6b02816 */ /* 0x000fe200000000b0 */
[----:B-1----:R-:W-:Y:S01]  /*4a60*/  @P2 FMUL.FTZ R182, R250, R20 ;  /* 0x00000014fab62220 */ /* 0x002fe20000410000 */
[----:B------:R-:W-:Y:S02]  /*4a70*/  SHF.L.U32 R181, R181, 0x10, RZ ;  /* 0x00000010b5b57819 */ /* 0x000fe400000006ff */
[----:B------:R-:W-:-:S02]  /*4a80*/  @P2 PRMT R176, R176, 0x5410, R183 ;  /* 0x00005410b0b02816 */ /* 0x000fc400000000b7 */
[----:B------:R-:W-:Y:S01]  /*4a90*/  @P2 SHF.L.U32 R183, R173, 0x10, RZ ;  /* 0x00000010adb72819 */ /* 0x000fe200000006ff */
[----:B------:R-:W-:Y:S02]  /*4aa0*/  @P1 FFMA.FTZ R181, R206, R252, R181 ;  /* 0x000000fcceb51223 */ /* 0x000fe400000100b5 */
[----:B------:R-:W1:Y:S02]  /*4ab0*/  @P2 LDC R252, c[0x0][0x40c] ;  /* 0x00010300fffc2b82 */ /* 0x000e640000000800 */
[-C--:B------:R-:W-:Y:S01]  /*4ac0*/  @P2 FFMA.FTZ R170, R183, R182.reuse, R170 ;  /* 0x000000b6b7aa2223 */ /* 0x080fe200000100aa */
[----:B------:R-:W-:Y:S01]  /*4ad0*/  @P2 PRMT R183, R173, 0x7632, R183 ;  /* 0x00007632adb72816 */ /* 0x000fe200000000b7 */
[----:B------:R-:W-:-:S03]  /*4ae0*/  @P2 FMUL.FTZ R182, R46, R182 ;  /* 0x000000b62eb62220 */ /* 0x000fc60000410000 */
[----:B------:R-:W-:Y:S01]  /*4af0*/  @P2 SHF.L.U32 R183, R183, 0x10, RZ ;  /* 0x00000010b7b72819 */ /* 0x000fe200000006ff */
[----:B-1----:R-:W-:-:S04]  /*4b00*/  @P2 FMUL.FTZ R252, R181, R252 ;  /* 0x000000fcb5fc2220 */ /* 0x002fc80000410000 */
[----:B------:R-:W-:Y:S01]  /*4b10*/  @P2 FFMA.FTZ R171, R252, R183, R171 ;  /* 0x000000b7fcab2223 */ /* 0x000fe200000100ab */
[----:B------:R-:W-:Y:S01]  /*4b20*/  @P2 FMUL.FTZ R183, R47, R252 ;  /* 0x000000fc2fb72220 */ /* 0x000fe20000410000 */
[----:B------:R-:W-:Y:S01]  /*4b30*/  @P2 F2FP.BF16.F32.PACK_AB R252, RZ, R182 ;  /* 0x000000b6fffc223e */ /* 0x000fe200000010ff */
[----:B------:R-:W-:-:S03]  /*4b40*/  @P1 FFMA.FTZ R182, R4, R249, R251 ;  /* 0x000000f904b61223 */ /* 0x000fc600000100fb */
[----:B------:R-:W-:Y:S01]  /*4b50*/  @P2 F2FP.BF16.F32.PACK_AB R183, RZ, R183 ;  /* 0x000000b7ffb7223e */ /* 0x000fe200000010ff */
[----:B------:R-:W-:Y:S01]  /*4b60*/  @P1 FADD.FTZ R20, R8, -R182 ;  /* 0x800000b608141221 */ /* 0x000fe20000010000 */
[----:B------:R-:W-:Y:S02]  /*4b70*/  SHF.L.U32 R182, R42, 0x10, RZ ;  /* 0x000000102ab67819 */ /* 0x000fe400000006ff */
[----:B------:R-:W-:Y:S02]  /*4b80*/  @P2 PRMT R177, R252, 0x7610, R177 ;  /* 0x00007610fcb12816 */ /* 0x000fe400000000b1 */
[----:B------:R-:W-:Y:S01]  /*4b90*/  @P2 SHF.L.U32 R252, R174, 0x10, RZ ;  /* 0x00000010aefc2819 */ /* 0x000fe200000006ff */
[----:B------:R-:W-:Y:S01]  /*4ba0*/  @P1 FFMA.FTZ R182, R206, R20, R182 ;  /* 0x00000014ceb61223 */ /* 0x000fe200000100b6 */
[----:B------:R-:W-:Y:S01]  /*4bb0*/  @P2 PRMT R177, R177, 0x5410, R183 ;  /* 0x00005410b1b12816 */ /* 0x000fe200000000b7 */
[----:B------:R-:W1:Y:S02]  /*4bc0*/  @P2 LDC R20, c[0x0][0x40c] ;  /* 0x00010300ff142b82 */ /* 0x000e640000000800 */
[----:B-1----:R-:W-:-:S04]  /*4bd0*/  @P2 FMUL.FTZ R183, R182, R20 ;  /* 0x00000014b6b72220 */ /* 0x002fc80000410000 */
        /* <DEDUP_REMOVED lines=10> */
[----:B-1----:R-:W-:-:S04]  /*4c80*/  @P2 FMUL.FTZ R183, R252, R183 ;  /* 0x000000b7fcb72220 */ /* 0x002fc80000410000 */
[----:B------:R-:W-:Y:S01]  /*4c90*/  @P2 FFMA.FTZ R165, R183, R19, R165 ;  /* 0x00000013b7a52223 */ /* 0x000fe200000100a5 */
[----:B------:R-:W-:-:S05]  /*4ca0*/  @P2 FMUL.FTZ R183, R49, R183 ;  /* 0x000000b731b72220 */ /* 0x000fca0000410000 */
[----:B------:R-:W-:-:S04]  /*4cb0*/  @P2 F2FP.BF16.F32.PACK_AB R183, RZ, R183 ;  /* 0x000000b7ffb7223e */ /* 0x000fc800000010ff */
[----:B------:R-:W-:Y:S01]  /*4cc0*/  @P2 PRMT R178, R178, 0x5410, R183 ;  /* 0x00005410b2b22816 */ /* 0x000fe200000000b7 */
[----:B------:R-:W-:-:S04]  /*4cd0*/  @P1 FFMA.FTZ R183, R5, R249, R251 ;  /* 0x000000f905b71223 */ /* 0x000fc800000100fb */
[----:B------:R-:W-:Y:S01]  /*4ce0*/  @P1 FADD.FTZ R19, R9, -R183 ;  /* 0x800000b709131221 */ /* 0x000fe20000010000 */
[----:B------:R-:W-:-:S05]  /*4cf0*/  SHF.L.U32 R183, R43, 0x10, RZ ;  /* 0x000000102bb77819 */ /* 0x000fca00000006ff */
[----:B------:R-:W-:Y:S02]  /*4d00*/  @P1 FFMA.FTZ R183, R206, R19, R183 ;  /* 0x00000013ceb71223 */ /* 0x000fe400000100b7 */
[----:B------:R-:W1:Y:S01]  /*4d10*/  @P2 LDC R19, c[0x0][0x40c] ;  /* 0x00010300ff132b82 */ /* 0x000e620000000800 */
[----:B------:R-:W-:Y:S01]  /*4d20*/  F2FP.BF16.F32.PACK_AB R182, R252, R182 ;  /* 0x000000b6fcb6723e */ /* 0x000fe200000010ff */
[----:B------:R-:W-:Y:S01]  /*4d30*/  @P1 FFMA.FTZ R252, R13, R249, R251 ;  /* 0x000000f90dfc1223 */ /* 0x000fe200000100fb */
[----:B-1----:R-:W-:Y:S01]  /*4d40*/  @P2 FMUL.FTZ R20, R183, R19 ;  /* 0x00000013b7142220 */ /* 0x002fe20000410000 */
[----:B------:R-:W-:-:S05]  /*4d50*/  @P2 SHF.L.U32 R19, R175, 0x10, RZ ;  /* 0x00000010af132819 */ /* 0x000fca00000006ff */
[----:B------:R-:W-:Y:S01]  /*4d60*/  @P2 FFMA.FTZ R166, R19, R20, R166 ;  /* 0x0000001413a62223 */ /* 0x000fe200000100a6 */
[----:B------:R-:W-:Y:S01]  /*4d70*/  @P1 FADD.FTZ R19, R17, -R252 ;  /* 0x800000fc11131221 */ /* 0x000fe20000010000 */
[----:B------:R-:W-:Y:S01]  /*4d80*/  F2FP.BF16.F32.PACK_AB R181, R181, R250 ;  /* 0x000000fab5b5723e */ /* 0x000fe200000010ff */
[----:B------:R-:W1:Y:S01]  /*4d90*/  @P2 LDC R252, c[0x0][0x40c] ;  /* 0x00010300fffc2b82 */ /* 0x000e620000000800 */
[----:B----4-:R-:W-:Y:S01]  /*4da0*/  @P2 PRMT R18, R175, 0x7632, R18 ;  /* 0x00007632af122816 */ /* 0x010fe20000000012 */
[----:B------:R2:W5:Y:S01]  /*4db0*/  LDL.LU R20, [R1+0x13c] ;  /* 0x00013c0001147983 */ /* 0x0005620000300800 */
[----:B------:R-:W-:-:S04]  /*4dc0*/  PRMT R250, R43, 0x7632, R250 ;  /* 0x000076322bfa7816 */ /* 0x000fc800000000fa */
[----:B------:R-:W-:Y:S01]  /*4dd0*/  SHF.L.U32 R250, R250, 0x10, RZ ;  /* 0x00000010fafa7819 */ /* 0x000fe200000006ff */
[----:B-1----:R-:W-:-:S04]  /*4de0*/  @P2 FMUL.FTZ R252, R183, R252 ;  /* 0x000000fcb7fc2220 */ /* 0x002fc80000410000 */
[----:B------:R-:W-:Y:S01]  /*4df0*/  @P1 FFMA.FTZ R250, R206, R19, R250 ;  /* 0x00000013cefa1223 */ /* 0x000fe200000100fa */
[----:B------:R-:W-:Y:S01]  /*4e00*/  @P2 SHF.L.U32 R18, R18, 0x10, RZ ;  /* 0x0000001012122819 */ /* 0x000fe200000006ff */
[----:B------:R2:W5:Y:S01]  /*4e10*/  LDL.LU R19, [R1+0x138] ;  /* 0x0001380001137983 */ /* 0x0005620000300800 */
[----:B------:R-:W-:-:S05]  /*4e20*/  @P2 FMUL.FTZ R252, R50, R252 ;  /* 0x000000fc32fc2220 */ /* 0x000fca0000410000 */
[----:B------:R-:W-:-:S04]  /*4e30*/  @P2 F2FP.BF16.F32.PACK_AB R252, RZ, R252 ;  /* 0x000000fcfffc223e */ /* 0x000fc800000010ff */
[----:B0-----:R-:W-:Y:S02]  /*4e40*/  PRMT R2, R252, 0x7610, R2 ;  /* 0x00007610fc027816 */ /* 0x001fe40000000002 */
[----:B------:R-:W0:Y:S02]  /*4e50*/  @P2 LDC R252, c[0x0][0x40c] ;  /* 0x00010300fffc2b82 */ /* 0x000e240000000800 */
[----:B------:R-:W-:Y:S01]  /*4e60*/  @P2 PRMT R179, R2, 0x7610, R179 ;  /* 0x0000761002b32816 */ /* 0x000fe200000000b3 */
[----:B0-----:R-:W-:-:S04]  /*4e70*/  @P2 FMUL.FTZ R252, R250, R252 ;  /* 0x000000fcfafc2220 */ /* 0x001fc80000410000 */
[----:B------:R-:W-:Y:S02]  /*4e80*/  @P2 FFMA.FTZ R167, R252, R18, R167 ;  /* 0x00000012fca72223 */ /* 0x000fe400000100a7 */
[----:B------:R2:W5:Y:S04]  /*4e90*/  LDL.LU R18, [R1+0x134] ;  /* 0x0001340001127983 */ /* 0x0005680000300800 */
[----:B------:R2:W5:Y:S01]  /*4ea0*/  LDL.LU R2, [R1+0x130] ;  /* 0x0001300001027983 */ /* 0x0005620000300800 */
[----:B------:R-:W-:Y:S01]  /*4eb0*/  @P2 FMUL.FTZ R252, R51, R252 ;  /* 0x000000fc33fc2220 */ /* 0x000fe20000410000 */
[----:B------:R-:W-:-:S04]  /*4ec0*/  F2FP.BF16.F32.PACK_AB R180, R248, R180 ;  /* 0x000000b4f8b4723e */ /* 0x000fc800000010ff */
[----:B------:R-:W-:Y:S02]  /*4ed0*/  @P2 F2FP.BF16.F32.PACK_AB R252, RZ, R252 ;  /* 0x000000fcfffc223e */ /* 0x000fe400000010ff */
[----:B------:R-:W-:Y:S02]  /*4ee0*/  F2FP.BF16.F32.PACK_AB R183, R250, R183 ;  /* 0x000000b7fab7723e */ /* 0x000fe400000010ff */
[----:B--2---:R-:W-:-:S07]  /*4ef0*/  @P2 PRMT R179, R179, 0x5410, R252 ;  /* 0x00005410b3b32816 */ /* 0x004fce00000000fc */
.L_x_5259:
[----:B------:R-:W-:Y:S05]  /*4f00*/  BSYNC.RECONVERGENT B1 ;  /* 0x0000000000017941 */ /* 0x000fea0003800200 */
.L_x_5242:
        /* <DEDUP_REMOVED lines=14> */
.L_x_5262:
[----:B------:R-:W-:Y:S05]  /*4ff0*/  BSYNC.RECONVERGENT B1 ;  /* 0x0000000000017941 */ /* 0x000fea0003800200 */
.L_x_5261:
[----:B------:R-:W-:Y:S04]  /*5000*/  BSSY.RECONVERGENT B1, `(.L_x_5263) ;  /* 0x00001a0000017945 */ /* 0x000fe80003800200 */
[----:B------:R-:W-:Y:S05]  /*5010*/  @!P0 BRA `(.L_x_5264) ;  /* 0x0000000c00248947 */ /* 0x000fea0003800000 */
[----:B------:R-:W-:Y:S05]  /*5020*/  @!P1 BRA `(.L_x_5265) ;  /* 0x0000000400989947 */ /* 0x000fea0003800000 */
[----:B------:R-:W-:Y:S01]  /*5030*/  ISETP.GT.AND P3, PT, R244, RZ, PT ;  /* 0x000000fff400720c */ /* 0x000fe20003f64270 */
[----:B------:R-:W1:Y:S01]  /*5040*/  @P2 LDC R183, c[0x0][0x40c] ;  /* 0x00010300ffb72b82 */ /* 0x000e620000000800 */
[----:B-----5:R-:W-:Y:S02]  /*5050*/  PRMT R180, R36, 0x7632, R180 ;  /* 0x0000763224b47816 */ /* 0x020fe400000000b4 */
[----:B------:R-:W-:Y:S02]  /*5060*/  @P2 SHF.L.U32 R252, R175, 0x10, RZ ;  /* 0x00000010affc2819 */ /* 0x000fe400000006ff */
[----:B0-----:R-:W-:Y:S02]  /*5070*/  SHF.L.U32 R247, R180, 0x10, RZ ;  /* 0x00000010b4f77819 */ /* 0x001fe400000006ff */
[----:B------:R-:W-:Y:S01]  /*5080*/  SHF.L.U32 R180, R36, 0x10, RZ ;  /* 0x0000001024b47819 */ /* 0x000fe200000006ff */
[----:B------:R-:W0:Y:S04]  /*5090*/  @P2 LDC R181, c[0x0][0x40c] ;  /* 0x00010300ffb52b82 */ /* 0x000e280000000800 */
[-CC-:B------:R-:W-:Y:S01]  /*50a0*/  @P3 FFMA.FTZ R182, R18, R249.reuse, R251.reuse ;  /* 0x000000f912b63223 */ /* 0x180fe200000100fb */
[-CC-:B------:R-:W-:Y:S01]  /*50b0*/  @P3 FFMA.FTZ R246, R212, R249.reuse, R251.reuse ;  /* 0x000000f9d4f63223 */ /* 0x180fe200000100fb */
[----:B------:R-:W-:-:S02]  /*50c0*/  @P3 FFMA.FTZ R250, R214, R249, R251 ;  /* 0x000000f9d6fa3223 */ /* 0x000fc400000100fb */
[----:B------:R-:W-:Y:S01]  /*50d0*/  @P3 FADD.FTZ R182, R22, -R182 ;  /* 0x800000b616b63221 */ /* 0x000fe20000010000 */
[----:B------:R-:W-:Y:S01]  /*50e0*/  @P3 FADD.FTZ R246, R213, -R246 ;  /* 0x800000f6d5f63221 */ /* 0x000fe20000010000 */
[----:B------:R-:W2:Y:S01]  /*50f0*/  @P2 LDC R248, c[0x0][0x40c] ;  /* 0x00010300fff82b82 */ /* 0x000ea20000000800 */
[----:B------:R-:W-:Y:S01]  /*5100*/  @P3 FADD.FTZ R250, R215, -R250 ;  /* 0x800000fad7fa3221 */ /* 0x000fe20000010000 */
[----:B------:R-:W-:Y:S01]  /*5110*/  @P3 FFMA.FTZ R180, R206, R182, R180 ;  /* 0x000000b6ceb43223 */ /* 0x000fe200000100b4 */
[----:B------:R-:W-:Y:S01]  /*5120*/  @P2 PRMT R182, R172, 0x7632, R182 ;  /* 0x00007632acb62816 */ /* 0x000fe200000000b6 */
[----:B------:R-:W-:Y:S01]  /*5130*/  @P3 FFMA.FTZ R247, R206, R246, R247 ;  /* 0x000000f6cef73223 */ /* 0x000fe200000100f7 */
[----:B------:R-:W-:Y:S02]  /*5140*/  SHF.L.U32 R246, R37, 0x10, RZ ;  /* 0x0000001025f67819 */ /* 0x000fe400000006ff */
[----:B------:R-:W-:Y:S01]  /*5150*/  @P2 SHF.L.U32 R182, R182, 0x10, RZ ;  /* 0x00000010b6b62819 */ /* 0x000fe200000006ff */
[----:B-1----:R-:W-:-:S04]  /*5160*/  @P2 FMUL.FTZ R183, R247, R183 ;  /* 0x000000b7f7b72220 */ /* 0x002fc80000410000 */
[----:B------:R-:W-:Y:S01]  /*5170*/  @P2 FFMA.FTZ R161, R183, R182, R161 ;  /* 0x000000b6b7a12223 */ /* 0x000fe200000100a1 */
[----:B------:R-:W-:Y:S01]  /*5180*/  @P2 FMUL.FTZ R183, R53, R183 ;  /* 0x000000b735b72220 */ /* 0x000fe20000410000 */
[----:B0-----:R-:W-:Y:S01]  /*5190*/  @P2 FMUL.FTZ R182, R180, R181 ;  /* 0x000000b5b4b62220 */ /* 0x001fe20000410000 */
[----:B------:R-:W-:Y:S02]  /*51a0*/  @P2 SHF.L.U32 R181, R172, 0x10, RZ ;  /* 0x00000010acb52819 */ /* 0x000fe400000006ff */
[----:B------:R-:W-:Y:S02]  /*51b0*/  F2FP.BF16.F32.PACK_AB R180, R247, R180 ;  /* 0x000000b4f7b4723e */ /* 0x000fe400000010ff */
[----:B------:R-:W-:Y:S01]  /*51c0*/  @P2 F2FP.BF16.F32.PACK_AB R183, RZ, R183 ;  /* 0x000000b7ffb7223e */ /* 0x000fe200000010ff */
        /* <DEDUP_REMOVED lines=8> */
[----:B--2---:R-:W-:Y:S01]  /*5250*/  @P2 FMUL.FTZ R182, R246, R248 ;  /* 0x000000f8f6b62220 */ /* 0x004fe20000410000 */
[----:B------:R-:W-:Y:S01]  /*5260*/  SHF.L.U32 R181, R181, 0x10, RZ ;  /* 0x00000010b5b57819 */ /* 0x000fe200000006ff */
[----:B------:R-:W-:Y:S01]  /*5270*/  @P3 FFMA.FTZ R248, R20, R249, R251 ;  /* 0x000000f914f83223 */ /* 0x000fe200000100fb */
[----:B------:R-:W-:-:S02]  /*5280*/  @P2 PRMT R176, R176, 0x5410, R183 ;  /* 0x00005410b0b02816 */ /* 0x000fc400000000b7 */
[----:B------:R-:W-:Y:S01]  /*5290*/  @P2 SHF.L.U32 R183, R173, 0x10, RZ ;  /* 0x00000010adb72819 */ /* 0x000fe200000006ff */
[----:B------:R-:W-:Y:S01]  /*52a0*/  @P3 FFMA.FTZ R181, R206, R250, R181 ;  /* 0x000000faceb53223 */ /* 0x000fe200000100b5 */
[----:B------:R-:W-:Y:S01]  /*52b0*/  @P3 FADD.FTZ R248, R184, -R248 ;  /* 0x800000f8b8f83221 */ /* 0x000fe20000010000 */
[----:B------:R-:W0:Y:S02]  /*52c0*/  @P2 LDC R250, c[0x0][0x40c] ;  /* 0x00010300fffa2b82 */ /* 0x000e240000000800 */
[----:B------:R-:W-:Y:S01]  /*52d0*/  @P2 FFMA.FTZ R162, R183, R182, R162 ;  /* 0x000000b6b7a22223 */ /* 0x000fe200000100a2 */
[----:B------:R-:W-:-:S04]  /*52e0*/  @P2 PRMT R183, R173, 0x7632, R183 ;  /* 0x00007632adb72816 */ /* 0x000fc800000000b7 */
[----:B------:R-:W-:Y:S01]  /*52f0*/  @P2 SHF.L.U32 R183, R183, 0x10, RZ ;  /* 0x00000010b7b72819 */ /* 0x000fe200000006ff */
[C---:B0-----:R-:W-:Y:S01]  /*5300*/  @P2 FMUL.FTZ R250, R181.reuse, R250 ;  /* 0x000000fab5fa2220 */ /* 0x041fe20000410000 */
[----:B------:R-:W-:Y:S02]  /*5310*/  F2FP.BF16.F32.PACK_AB R181, R181, R246 ;  /* 0x000000f6b5b5723e */ /* 0x000fe400000010ff */
[----:B------:R-:W-:Y:S01]  /*5320*/  PRMT R246, R39, 0x7632, R246 ;  /* 0x0000763227f67816 */ /* 0x000fe200000000f6 */
[----:B------:R-:W-:Y:S01]  /*5330*/  @P2 FFMA.FTZ R163, R250, R183, R163 ;  /* 0x000000b7faa32223 */ /* 0x000fe200000100a3 */
[----:B------:R-:W-:Y:S01]  /*5340*/  @P2 FMUL.FTZ R183, R54, R182 ;  /* 0x000000b636b72220 */ /* 0x000fe20000410000 */
[----:B------:R-:W-:Y:S01]  /*5350*/  @P2 FMUL.FTZ R182, R55, R250 ;  /* 0x000000fa37b62220 */ /* 0x000fe20000410000 */
[----:B------:R-:W-:Y:S02]  /*5360*/  SHF.L.U32 R250, R38, 0x10, RZ ;  /* 0x0000001026fa7819 */ /* 0x000fe400000006ff */
[----:B------:R-:W-:-:S02]  /*5370*/  SHF.L.U32 R246, R246, 0x10, RZ ;  /* 0x00000010f6f67819 */ /* 0x000fc400000006ff */
[----:B------:R-:W-:Y:S01]  /*5380*/  @P2 F2FP.BF16.F32.PACK_AB R183, RZ, R183 ;  /* 0x000000b7ffb7223e */ /* 0x000fe200000010ff */
[----:B------:R-:W-:Y:S01]  /*5390*/  @P3 FFMA.FTZ R250, R206, R248, R250 ;  /* 0x000000f8cefa3223 */ /* 0x000fe200000100fa */
[----:B------:R-:W-:Y:S01]  /*53a0*/  @P2 F2FP.BF16.F32.PACK_AB R182, RZ, R182 ;  /* 0x000000b6ffb6223e */ /* 0x000fe200000010ff */
[----:B------:R-:W0:Y:S01]  /*53b0*/  @P2 LDC R248, c[0x0][0x40c] ;  /* 0x00010300fff82b82 */ /* 0x000e220000000800 */
[----:B------:R-:W-:Y:S02]  /*53c0*/  @P2 PRMT R177, R183, 0x7610, R177 ;  /* 0x00007610b7b12816 */ /* 0x000fe400000000b1 */
[----:B------:R-:W-:Y:S02]  /*53d0*/  @P2 SHF.L.U32 R183, R174, 0x10, RZ ;  /* 0x00000010aeb72819 */ /* 0x000fe400000006ff */
[----:B------:R-:W-:Y:S01]  /*53e0*/  @P2 PRMT R177, R177, 0x5410, R182 ;  /* 0x00005410b1b12816 */ /* 0x000fe200000000b6 */
[----:B0-----:R-:W-:Y:S01]  /*53f0*/  @P2 FMUL.FTZ R182, R250, R248 ;  /* 0x000000f8fab62220 */ /* 0x001fe20000410000 */
[----:B------:R-:W-:-:S03]  /*5400*/  @P2 PRMT R248, R174, 0x7632, R248 ;  /* 0x00007632aef82816 */ /* 0x000fc600000000f8 */
[-C--:B------:R-:W-:Y:S01]  /*5410*/  @P2 FFMA.FTZ R156, R183, R182.reuse, R156 ;  /* 0x000000b6b79c2223 */ /* 0x080fe2000001009c */
[----:B------:R-:W-:Y:S01]  /*5420*/  @P2 FMUL.FTZ R182, R56, R182 ;  /* 0x000000b638b62220 */ /* 0x000fe20000410000 */
[----:B------:R-:W-:Y:S01]  /*5430*/  @P3 FFMA.FTZ R183, R216, R249, R251 ;  /* 0x000000f9d8b73223 */ /* 0x000fe200000100fb */
[----:B------:R-:W-:-:S03]  /*5440*/  @P2 SHF.L.U32 R248, R248, 0x10, RZ ;  /* 0x00000010f8f82819 */ /* 0x000fc600000006ff */
[----:B------:R-:W-:Y:S01]  /*5450*/  @P2 F2FP.BF16.F32.PACK_AB R182, RZ, R182 ;  /* 0x000000b6ffb6223e */ /* 0x000fe200000010ff */
[----:B------:R-:W-:-:S03]  /*5460*/  @P3 FADD.FTZ R183, R217, -R183 ;  /* 0x800000b7d9b73221 */ /* 0x000fc60000010000 */
[----:B------:R-:W-:Y:S02]  /*5470*/  @P2 PRMT R178, R182, 0x7610, R178 ;  /* 0x00007610b6b22816 */ /* 0x000fe400000000b2 */
[----:B------:R-:W-:-:S04]  /*5480*/  PRMT R182, R38, 0x7632, R182 ;  /* 0x0000763226b67816 */ /* 0x000fc800000000b6 */
[----:B------:R-:W-:-:S05]  /*5490*/  SHF.L.U32 R182, R182, 0x10, RZ ;  /* 0x00000010b6b67819 */ /* 0x000fca00000006ff */
[----:B------:R-:W-:Y:S02]  /*54a0*/  @P3 FFMA.FTZ R182, R206, R183, R182 ;  /* 0x000000b7ceb63223 */ /* 0x000fe400000100b6 */
[----:B------:R-:W0:Y:S02]  /*54b0*/  @P2 LDC R183, c[0x0][0x40c] ;  /* 0x00010300ffb72b82 */ /* 0x000e240000000800 */
[C---:B0-----:R-:W-:Y:S01]  /*54c0*/  @P2 FMUL.FTZ R183, R182.reuse, R183 ;  /* 0x000000b7b6b72220 */ /* 0x041fe20000410000 */
        /* <DEDUP_REMOVED lines=12> */
[----:B------:R-:W0:Y:S02]  /*5590*/  @P2 LDC R248, c[0x0][0x40c] ;  /* 0x00010300fff82b82 */ /* 0x000e240000000800 */
[----:B0-----:R-:W-:Y:S01]  /*55a0*/  @P2 FMUL.FTZ R248, R183, R248 ;  /* 0x000000f8b7f82220 */ /* 0x001fe20000410000 */
        /* <DEDUP_REMOVED lines=14> */
.L_x_5265:
[----:B------:R-:W-:Y:S02]  /*5690*/  ISETP.GT.AND P3, PT, R244, RZ, PT ;  /* 0x000000fff400720c */ /* 0x000fe40003f64270 */
[----:B0----5:R-:W-:-:S11]  /*56a0*/  SHF.L.U32 R246, R36, 0x10, RZ ;  /* 0x0000001024f67819 */ /* 0x021fd600000006ff */
        /* <DEDUP_REMOVED lines=96> */
.L_x_5264:
[----:B------:R-:W-:Y:S05]  /*5cb0*/  @!P1 BRA `(.L_x_5267) ;  /* 0x0000000400889947 */ /* 0x000fea0003800000 */
[----:B------:R-:W1:Y:S01]  /*5cc0*/  @P2 LDC R181, c[0x0][0x40c] ;  /* 0x00010300ffb52b82 */ /* 0x000e620000000800 */
[----:B-----5:R-:W-:Y:S01]  /*5cd0*/  FFMA.FTZ R180, R20, R249, R251 ;  /* 0x000000f914b47223 */ /* 0x020fe200000100fb */
[----:B------:R-:W-:Y:S02]  /*5ce0*/  ISETP.GT.AND P3, PT, R244, RZ, PT ;  /* 0x000000fff400720c */ /* 0x000fe40003f64270 */
[----:B------:R-:W-:Y:S01]  /*5cf0*/  @P2 SHF.L.U32 R182, R174, 0x10, RZ ;  /* 0x00000010aeb62819 */ /* 0x000fe200000006ff */
[----:B------:R-:W-:Y:S01]  /*5d00*/  FADD.FTZ R180, R184, -R180 ;  /* 0x800000b4b8b47221 */ /* 0x000fe20000010000 */
[----:B0-----:R-:W-:Y:S02]  /*5d10*/  @P2 SHF.L.U32 R246, R173, 0x10, RZ ;  /* 0x00000010adf62819 */ /* 0x001fe400000006ff */
[----:B------:R-:W-:Y:S01]  /*5d20*/  @P2 PRMT R247, R172, 0x7632, R247 ;  /* 0x00007632acf72816 */ /* 0x000fe200000000f7 */
[----:B------:R-:W-:-:S03]  /*5d30*/  FMUL.FTZ R180, R206, R180 ;  /* 0x000000b4ceb47220 */ /* 0x000fc60000410000 */
[----:B------:R-:W-:Y:S02]  /*5d40*/  @P2 SHF.L.U32 R247, R247, 0x10, RZ ;  /* 0x00000010f7f72819 */ /* 0x000fe400000006ff */
[----:B------:R-:W-:Y:S02]  /*5d50*/  FSEL R183, R180, RZ, P3 ;  /* 0x000000ffb4b77208 */ /* 0x000fe40001800000 */
[----:B------:R-:W0:Y:S03]  /*5d60*/  @P2 LDC R180, c[0x0][0x40c] ;  /* 0x00010300ffb42b82 */ /* 0x000e260000000800 */
        /* <DEDUP_REMOVED lines=10> */
[----:B------:R-:W-:-:S03]  /*5e10*/  @P2 SHF.L.U32 R181, R181, 0x10, RZ ;  /* 0x00000010b5b52819 */ /* 0x000fc600000006ff */
[----:B0-----:R-:W-:Y:S01]  /*5e20*/  @P2 FMUL.FTZ R180, R180, R182 ;  /* 0x000000b6b4b42220 */ /* 0x001fe20000410000 */
[----:B------:R-:W-:Y:S02]  /*5e30*/  F2FP.BF16.F32.PACK_AB R182, R182, R183 ;  /* 0x000000b7b6b6723e */ /* 0x000fe400000010ff */
[----:B------:R-:W0:Y:S01]  /*5e40*/  @P2 LDC R183, c[0x0][0x40c] ;  /* 0x00010300ffb72b82 */ /* 0x000e220000000800 */
[----:B------:R-:W-:Y:S01]  /*5e50*/  @P2 FFMA.FTZ R157, R180, R181, R157 ;  /* 0x000000b5b49d2223 */ /* 0x000fe2000001009d */
[----:B------:R-:W-:-:S05]  /*5e60*/  @P2 FMUL.FTZ R181, R57, R180 ;  /* 0x000000b439b52220 */ /* 0x000fca0000410000 */
[----:B------:R-:W-:Y:S01]  /*5e70*/  @P2 F2FP.BF16.F32.PACK_AB R181, RZ, R181 ;  /* 0x000000b5ffb5223e */ /* 0x000fe200000010ff */
[----:B------:R-:W1:Y:S03]  /*5e80*/  @P2 LDC R180, c[0x0][0x40c] ;  /* 0x00010300ffb42b82 */ /* 0x000e660000000800 */
        /* <DEDUP_REMOVED lines=17> */
[----:B0-----:R-:W-:-:S04]  /*5fa0*/  @P2 FMUL.FTZ R183, R183, R180 ;  /* 0x000000b4b7b72220 */ /* 0x001fc80000410000 */
[----:B------:R-:W-:Y:S01]  /*5fb0*/  @P2 FFMA.FTZ R163, R183, R246, R163 ;  /* 0x000000f6b7a32223 */ /* 0x000fe200000100a3 */
[----:B------:R-:W-:Y:S01]  /*5fc0*/  @P2 FMUL.FTZ R183, R55, R183 ;  /* 0x000000b737b72220 */ /* 0x000fe20000410000 */
[----:B------:R-:W-:-:S04]  /*5fd0*/  @P2 SHF.L.U32 R246, R172, 0x10, RZ ;  /* 0x00000010acf62819 */ /* 0x000fc800000006ff */
[----:B------:R-:W-:Y:S02]  /*5fe0*/  @P2 F2FP.BF16.F32.PACK_AB R180, RZ, R183 ;  /* 0x000000b7ffb4223e */ /* 0x000fe400000010ff */
[----:B------:R-:W0:Y:S02]  /*5ff0*/  @P2 LDC R183, c[0x0][0x40c] ;  /* 0x00010300ffb72b82 */ /* 0x000e240000000800 */
        /* <DEDUP_REMOVED lines=46> */
.L_x_5267:
[----:B------:R-:W-:Y:S04]  /*62e0*/  BSSY.RECONVERGENT B2, `(.L_x_5268) ;  /* 0x000000d000027945 */ /* 0x000fe80003800200 */
[----:B------:R-:W-:Y:S05]  /*62f0*/  @!P2 BRA `(.L_x_5269) ;  /* 0x00000000002ca947 */ /* 0x000fea0003800000 */
[----:B0----5:R-:W-:Y:S01]  /*6300*/  FFMA.FTZ R246, R18, R249, R251 ;  /* 0x000000f912f67223 */ /* 0x021fe200000100fb */
[----:B------:R-:W-:Y:S02]  /*6310*/  ISETP.GT.AND P3, PT, R244, RZ, PT ;  /* 0x000000fff400720c */ /* 0x000fe40003f64270 */
[----:B------:R-:W-:Y:S01]  /*6320*/  SHF.L.U32 R247, R172, 0x10, RZ ;  /* 0x00000010acf77819 */ /* 0x000fe200000006ff */
        /* <DEDUP_REMOVED lines=8> */
.L_x_5269:
[----:B------:R-:W-:Y:S05]  /*63b0*/  BSYNC.RECONVERGENT B2 ;  /* 0x0000000000027941 */ /* 0x000fea0003800200 */
.L_x_5268:
[----:B------:R-:W-:Y:S04]  /*63c0*/  BSSY.RECONVERGENT B2, `(.L_x_5270) ;  /* 0x000000e000027945 */ /* 0x000fe80003800200 */
[----:B------:R-:W-:Y:S05]  /*63d0*/  @!P2 BRA `(.L_x_5271) ;  /* 0x000000000030a947 */ /* 0x000fea0003800000 */
        /* <DEDUP_REMOVED lines=12> */
.L_x_5271:
[----:B------:R-:W-:Y:S05]  /*64a0*/  BSYNC.RECONVERGENT B2 ;  /* 0x0000000000027941 */ /* 0x000fea0003800200 */
.L_x_5270:
        /* <DEDUP_REMOVED lines=13> */
.L_x_5273:
[----:B------:R-:W-:Y:S05]  /*6580*/  BSYNC.RECONVERGENT B2 ;  /* 0x0000000000027941 */ /* 0x000fea0003800200 */
.L_x_5272:
        /* <DEDUP_REMOVED lines=14> */
.L_x_5275:
[----:B------:R-:W-:Y:S05]  /*6670*/  BSYNC.RECONVERGENT B2 ;  /* 0x0000000000027941 */ /* 0x000fea0003800200 */
.L_x_5274:
        /* <DEDUP_REMOVED lines=13> */
.L_x_5277:
[----:B------:R-:W-:Y:S05]  /*6750*/  BSYNC.RECONVERGENT B2 ;  /* 0x0000000000027941 */ /* 0x000fea0003800200 */
.L_x_5276:
        /* <DEDUP_REMOVED lines=14> */
.L_x_5279:
[----:B------:R-:W-:Y:S05]  /*6840*/  BSYNC.RECONVERGENT B2 ;  /* 0x0000000000027941 */ /* 0x000fea0003800200 */
.L_x_5278:
        /* <DEDUP_REMOVED lines=13> */
.L_x_5281:
[----:B------:R-:W-:Y:S05]  /*6920*/  BSYNC.RECONVERGENT B2 ;  /* 0x0000000000027941 */ /* 0x000fea0003800200 */
.L_x_5280:
        /* <DEDUP_REMOVED lines=13> */
.L_x_5266:
[----:B------:R-:W-:Y:S05]  /*6a00*/  BSYNC.RECONVERGENT B1 ;  /* 0x0000000000017941 */ /* 0x000fea0003800200 */
.L_x_5263:
        /* <DEDUP_REMOVED lines=14> */
.L_x_5283:
[----:B------:R-:W-:Y:S05]  /*6af0*/  BSYNC.RECONVERGENT B1 ;  /* 0x0000000000017941 */ /* 0x000fea0003800200 */
.L_x_5282:
        /* <DEDUP_REMOVED lines=105> */
.L_x_5286:
        /* <DEDUP_REMOVED lines=98> */
.L_x_5285:
[----:B------:R-:W-:Y:S05]  /*77b0*/  @!P1 BRA `(.L_x_5288) ;  /* 0x0000000400889947 */ /* 0x000fea0003800000 */
[----:B------:R-:W1:Y:S01]  /*77c0*/  @P2 LDC R181, c[0x0][0x40c] ;  /* 0x00010300ffb52b82 */ /* 0x000e620000000800 */
[----:B------:R-:W-:Y:S01]  /*77d0*/  FFMA.FTZ R180, R188, R249, R251 ;  /* 0x000000f9bcb47223 */ /* 0x000fe200000100fb */
[----:B------:R-:W-:Y:S02]  /*77e0*/  ISETP.GT.AND P3, PT, R244, RZ, PT ;  /* 0x000000fff400720c */ /* 0x000fe40003f64270 */
[----:B-----5:R-:W-:Y:S01]  /*77f0*/  @P2 SHF.L.U32 R182, R174, 0x10, RZ ;  /* 0x00000010aeb62819 */ /* 0x020fe200000006ff */
        /* <DEDUP_REMOVED lines=94> */
.L_x_5288:
        /* <DEDUP_REMOVED lines=13> */
.L_x_5290:
[----:B------:R-:W-:Y:S05]  /*7eb0*/  BSYNC.RECONVERGENT B2 ;  /* 0x0000000000027941 */ /* 0x000fea0003800200 */
.L_x_5289:
        /* <DEDUP_REMOVED lines=14> */
.L_x_5292:
[----:B------:R-:W-:Y:S05]  /*7fa0*/  BSYNC.RECONVERGENT B2 ;  /* 0x0000000000027941 */ /* 0x000fea0003800200 */
.L_x_5291:
        /* <DEDUP_REMOVED lines=13> */
.L_x_5294:
[----:B------:R-:W-:Y:S05]  /*8080*/  BSYNC.RECONVERGENT B2 ;  /* 0x0000000000027941 */ /* 0x000fea0003800200 */
.L_x_5293:
        /* <DEDUP_REMOVED lines=14> */
.L_x_5296:
[----:B------:R-:W-:Y:S05]  /*8170*/  BSYNC.RECONVERGENT B2 ;  /* 0x0000000000027941 */ /* 0x000fea0003800200 */
.L_x_5295:
        /* <DEDUP_REMOVED lines=13> */
.L_x_5298:
[----:B------:R-:W-:Y:S05]  /*8250*/  BSYNC.RECONVERGENT B2 ;  /* 0x0000000000027941 */ /* 0x000fea0003800200 */
.L_x_5297:
        /* <DEDUP_REMOVED lines=14> */
.L_x_5300:
[----:B------:R-:W-:Y:S05]  /*8340*/  BSYNC.RECONVERGENT B2 ;  /* 0x0000000000027941 */ /* 0x000fea0003800200 */
.L_x_5299:
        /* <DEDUP_REMOVED lines=13> */
.L_x_5302:
[----:B------:R-:W-:Y:S05]  /*8420*/  BSYNC.RECONVERGENT B2 ;  /* 0x0000000000027941 */ /* 0x000fea0003800200 */
.L_x_5301:
        /* <DEDUP_REMOVED lines=13> */
.L_x_5287:
[----:B------:R-:W-:Y:S05]  /*8500*/  BSYNC.RECONVERGENT B1 ;  /* 0x0000000000017941 */ /* 0x000fea0003800200 */
.L_x_5284:
        /* <DEDUP_REMOVED lines=14> */
.L_x_5304:
[----:B------:R-:W-:Y:S05]  /*85f0*/  BSYNC.RECONVERGENT B1 ;  /* 0x0000000000017941 */ /* 0x000fea0003800200 */
.L_x_5303:
        /* <DEDUP_REMOVED lines=105> */
.L_x_5307:
        /* <DEDUP_REMOVED lines=98> */
.L_x_5306:
        /* <DEDUP_REMOVED lines=99> */
.L_x_5309:
        /* <DEDUP_REMOVED lines=13> */
.L_x_5311:
[----:B------:R-:W-:Y:S05]  /*99b0*/  BSYNC.RECONVERGENT B2 ;  /* 0x0000000000027941 */ /* 0x000fea0003800200 */
.L_x_5310:
        /* <DEDUP_REMOVED lines=14> */
.L_x_5313:
[----:B------:R-:W-:Y:S05]  /*9aa0*/  BSYNC.RECONVERGENT B2 ;  /* 0x0000000000027941 */ /* 0x000fea0003800200 */
.L_x_5312:
        /* <DEDUP_REMOVED lines=13> */
.L_x_5315:
[----:B------:R-:W-:Y:S05]  /*9b80*/  BSYNC.RECONVERGENT B2 ;  /* 0x0000000000027941 */ /* 0x000fea0003800200 */
.L_x_5314:
        /* <DEDUP_REMOVED lines=14> */
.L_x_5317:
[----:B------:R-:W-:Y:S05]  /*9c70*/  BSYNC.RECONVERGENT B2 ;  /* 0x0000000000027941 */ /* 0x000fea0003800200 */
.L_x_5316:
        /* <DEDUP_REMOVED lines=13> */
.L_x_5319:
[----:B------:R-:W-:Y:S05]  /*9d50*/  BSYNC.RECONVERGENT B2 ;  /* 0x0000000000027941 */ /* 0x000fea0003800200 */
.L_x_5318:
        /* <DEDUP_REMOVED lines=14> */
.L_x_5321:
[----:B------:R-:W-:Y:S05]  /*9e40*/  BSYNC.RECONVERGENT B2 ;  /* 0x0000000000027941 */ /* 0x000fea0003800200 */
.L_x_5320:
        /* <DEDUP_REMOVED lines=13> */
.L_x_5323:
[----:B------:R-:W-:Y:S05]  /*9f20*/  BSYNC.RECONVERGENT B2 ;  /* 0x0000000000027941 */ /* 0x000fea0003800200 */
.L_x_5322:
        /* <DEDUP_REMOVED lines=13> */
.L_x_5308:
[----:B------:R-:W-:Y:S05]  /*a000*/  BSYNC.RECONVERGENT B1 ;  /* 0x0000000000017941 */ /* 0x000fea0003800200 */
.L_x_5305:
        /* <DEDUP_REMOVED lines=8> */
[----:B------:R0:W-:Y:S02]  /*a090*/  @P2 STG.E.128 desc[UR6][R246.64], R176 ;  /* 0x000000b0f6002986 */ /* 0x0001e4000c101d06 */
[----:B0-----:R-:W-:Y:S01]  /*a0a0*/  IADD3 R246, PT, PT, R207, 0x80, RZ ;  /* 0x00000080cff67810 */ /* 0x001fe20007ffe0ff */
[----:B------:R-:W-:Y:S06]  /*a0b0*/  @!P2 BRA `(.L_x_5325) ;  /* 0x00000000000ca947 */ /* 0x000fec0003800000 */
[----:B-----5:R-:W0:Y:S02]  /*a0c0*/  LDC.64 R172, c[0x0][0x390] ;  /* 0x0000e400ffac7b82 */ /* 0x020e240000000a00 */
[----:B0-----:R-:W-:-:S06]  /*a0d0*/  IMAD.WIDE.U32 R172, R246, 0x10, R172 ;  /* 0x00000010f6ac7825 */ /* 0x001fcc00078e00ac */
[----:B------:R-:W5:Y:S02]  /*a0e0*/  LDG.E.128 R172, desc[UR6][R172.64] ;  /* 0x00000006acac7981 */ /* 0x000f64000c1e1d00 */
.L_x_5325:
[----:B------:R-:W-:Y:S05]  /*a0f0*/  BSYNC.RECONVERGENT B1 ;  /* 0x0000000000017941 */ /* 0x000fea0003800200 */
.L_x_5324:
[----:B------:R-:W-:Y:S04]  /*a100*/  BSSY.RECONVERGENT B1, `(.L_x_5326) ;  /* 0x00001a0000017945 */ /* 0x000fe80003800200 */
[----:B------:R-:W-:Y:S05]  /*a110*/  @!P0 BRA `(.L_x_5327) ;  /* 0x0000000c00248947 */ /* 0x000fea0003800000 */
[----:B------:R-:W-:Y:S05]  /*a120*/  @!P1 BRA `(.L_x_5328) ;  /* 0x0000000400989947 */ /* 0x000fea0003800000 */
[----:B------:R-:W-:Y:S01]  /*a130*/  ISETP.GT.AND P0, PT, R244, RZ, PT ;  /* 0x000000fff400720c */ /* 0x000fe20003f04270 */
[----:B------:R-:W0:Y:S01]  /*a140*/  @P2 LDC R183, c[0x0][0x40c] ;  /* 0x00010300ffb72b82 */ /* 0x000e220000000800 */
[C---:B-----5:R-:W-:Y:S02]  /*a150*/  PRMT R180, R24.reuse, 0x7632, R180 ;  /* 0x0000763218b47816 */ /* 0x060fe400000000b4 */
[----:B------:R-:W-:Y:S02]  /*a160*/  SHF.L.U32 R207, R24, 0x10, RZ ;  /* 0x0000001018cf7819 */ /* 0x000fe400000006ff */
[----:B------:R-:W-:Y:S02]  /*a170*/  SHF.L.U32 R180, R180, 0x10, RZ ;  /* 0x00000010b4b47819 */ /* 0x000fe400000006ff */
[----:B------:R-:W-:Y:S01]  /*a180*/  SHF.L.U32 R247, R25, 0x10, RZ ;  /* 0x0000001019f77819 */ /* 0x000fe200000006ff */
[----:B------:R-:W1:Y:S01]  /*a190*/  @P2 LDC R181, c[0x0][0x40c] ;  /* 0x00010300ffb52b82 */ /* 0x000e620000000800 */
[----:B------:R-:W-:-:S03]  /*a1a0*/  @P2 SHF.L.U32 R250, R175, 0x10, RZ ;  /* 0x00000010affa2819 */ /* 0x000fc600000006ff */
[-CC-:B------:R-:W-:Y:S01]  /*a1b0*/  @P0 FFMA.FTZ R182, R202, R249.reuse, R251.reuse ;  /* 0x000000f9cab60223 */ /* 0x180fe200000100fb */
[-CC-:B------:R-:W-:Y:S01]  /*a1c0*/  @P0 FFMA.FTZ R244, R236, R249.reuse, R251.reuse ;  /* 0x000000f9ecf40223 */ /* 0x180fe200000100fb */
[----:B------:R-:W-:Y:S02]  /*a1d0*/  @P0 FFMA.FTZ R248, R238, R249, R251 ;  /* 0x000000f9eef80223 */ /* 0x000fe400000100fb */
[----:B------:R-:W-:Y:S01]  /*a1e0*/  @P0 FADD.FTZ R182, R208, -R182 ;  /* 0x800000b6d0b60221 */ /* 0x000fe20000010000 */
[----:B------:R-:W-:Y:S01]  /*a1f0*/  @P0 FADD.FTZ R244, R237, -R244 ;  /* 0x800000f4edf40221 */ /* 0x000fe20000010000 */
[----:B------:R-:W-:Y:S02]  /*a200*/  @P0 FADD.FTZ R248, R239, -R248 ;  /* 0x800000f8eff80221 */ /* 0x000fe40000010000 */
[----:B------:R-:W-:Y:S01]  /*a210*/  @P0 FFMA.FTZ R207, R206, R182, R207 ;  /* 0x000000b6cecf0223 */ /* 0x000fe200000100cf */
[----:B------:R-:W-:Y:S01]  /*a220*/  @P2 PRMT R182, R172, 0x7632, R182 ;  /* 0x00007632acb62816 */ /* 0x000fe200000000b6 */
[----:B------:R-:W-:-:S02]  /*a230*/  @P0 FFMA.FTZ R180, R206, R244, R180 ;  /* 0x000000f4ceb40223 */ /* 0x000fc400000100b4 */
[----:B------:R-:W2:Y:S01]  /*a240*/  @P2 LDC R244, c[0x0][0x40c] ;  /* 0x00010300fff42b82 */ /* 0x000ea20000000800 */
[----:B------:R-:W-:Y:S01]  /*a250*/  @P2 SHF.L.U32 R182, R182, 0x10, RZ ;  /* 0x00000010b6b62819 */ /* 0x000fe200000006ff */
[C---:B0-----:R-:W-:Y:S01]  /*a260*/  @P2 FMUL.FTZ R183, R180.reuse, R183 ;  /* 0x000000b7b4b72220 */ /* 0x041fe20000410000 */
[----:B------:R-:W-:-:S03]  /*a270*/  F2FP.BF16.F32.PACK_AB R180, R180, R207 ;  /* 0x000000cfb4b4723e */ /* 0x000fc600000010ff */
[----:B------:R-:W-:Y:S01]  /*a280*/  @P2 FFMA.FTZ R137, R183, R182, R137 ;  /* 0x000000b6b7892223 */ /* 0x000fe20000010089 */
[----:B------:R-:W-:Y:S01]  /*a290*/  @P2 FMUL.FTZ R183, R77, R183 ;  /* 0x000000b74db72220 */ /* 0x000fe20000410000 */
[----:B-1----:R-:W-:Y:S01]  /*a2a0*/  @P2 FMUL.FTZ R182, R207, R181 ;  /* 0x000000b5cfb62220 */ /* 0x002fe20000410000 */
        /* <DEDUP_REMOVED lines=11> */
[----:B------:R-:W-:Y:S02]  /*a360*/  SHF.L.U32 R181, R181, 0x10, RZ ;  /* 0x00000010b5b57819 */ /* 0x000fe400000006ff */
[----:B------:R-:W-:-:S02]  /*a370*/  @P2 PRMT R176, R176, 0x5410, R183 ;  /* 0x00005410b0b02816 */ /* 0x000fc400000000b7 */
[----:B------:R-:W-:Y:S01]  /*a380*/  @P2 SHF.L.U32 R183, R173, 0x10, RZ ;  /* 0x00000010adb72819 */ /* 0x000fe200000006ff */
[----:B------:R-:W-:Y:S02]  /*a390*/  @P0 FFMA.FTZ R181, R206, R248, R181 ;  /* 0x000000f8ceb50223 */ /* 0x000fe400000100b5 */
[----:B------:R-:W0:Y:S02]  /*a3a0*/  @P2 LDC R248, c[0x0][0x40c] ;  /* 0x00010300fff82b82 */ /* 0x000e240000000800 */
[----:B------:R-:W-:Y:S01]  /*a3b0*/  @P2 FFMA.FTZ R138, R183, R182, R138 ;  /* 0x000000b6b78a2223 */ /* 0x000fe2000001008a */
[----:B------:R-:W-:-:S04]  /*a3c0*/  @P2 PRMT R183, R173, 0x7632, R183 ;  /* 0x00007632adb72816 */ /* 0x000fc800000000b7 */
[----:B------:R-:W-:Y:S01]  /*a3d0*/  @P2 SHF.L.U32 R183, R183, 0x10, RZ ;  /* 0x00000010b7b72819 */ /* 0x000fe200000006ff */
[C---:B0-----:R-:W-:Y:S01]  /*a3e0*/  @P2 FMUL.FTZ R244, R181.reuse, R248 ;  /* 0x000000f8b5f42220 */ /* 0x041fe20000410000 */
[----:B------:R-:W-:-:S03]  /*a3f0*/  F2FP.BF16.F32.PACK_AB R181, R181, R247 ;  /* 0x000000f7b5b5723e */ /* 0x000fc600000010ff */
[----:B------:R-:W-:Y:S01]  /*a400*/  @P2 FFMA.FTZ R139, R244, R183, R139 ;  /* 0x000000b7f48b2223 */ /* 0x000fe2000001008b */
[----:B------:R-:W-:Y:S01]  /*a410*/  @P2 FMUL.FTZ R183, R78, R182 ;  /* 0x000000b64eb72220 */ /* 0x000fe20000410000 */
[----:B------:R-:W-:-:S04]  /*a420*/  @P2 FMUL.FTZ R182, R79, R244 ;  /* 0x000000f44fb62220 */ /* 0x000fc80000410000 */
[----:B------:R-:W-:Y:S02]  /*a430*/  @P2 F2FP.BF16.F32.PACK_AB R183, RZ, R183 ;  /* 0x000000b7ffb7223e */ /* 0x000fe400000010ff */
[----:B------:R-:W-:Y:S01]  /*a440*/  @P2 F2FP.BF16.F32.PACK_AB R244, RZ, R182 ;  /* 0x000000b6fff4223e */ /* 0x000fe200000010ff */
[----:B------:R-:W-:Y:S01]  /*a450*/  @P0 FFMA.FTZ R182, R204, R249, R251 ;  /* 0x000000f9ccb60223 */ /* 0x000fe200000100fb */
[----:B------:R-:W-:-:S03]  /*a460*/  @P2 PRMT R177, R183, 0x7610, R177 ;  /* 0x00007610b7b12816 */ /* 0x000fc600000000b1 */
[----:B------:R-:W-:Y:S01]  /*a470*/  @P0 FADD.FTZ R248, R210, -R182 ;  /* 0x800000b6d2f80221 */ /* 0x000fe20000010000 */
[----:B------:R-:W-:Y:S02]  /*a480*/  SHF.L.U32 R182, R26, 0x10, RZ ;  /* 0x000000101ab67819 */ /* 0x000fe400000006ff */
[----:B------:R-:W-:Y:S02]  /*a490*/  @P2 PRMT R177, R177, 0x5410, R244 ;  /* 0x00005410b1b12816 */ /* 0x000fe400000000f4 */
[----:B------:R-:W-:Y:S01]  /*a4a0*/  @P2 SHF.L.U32 R244, R174, 0x10, RZ ;  /* 0x00000010aef42819 */ /* 0x000fe200000006ff */
[----:B------:R-:W-:Y:S02]  /*a4b0*/  @P0 FFMA.FTZ R182, R206, R248, R182 ;  /* 0x000000f8ceb60223 */ /* 0x000fe400000100b6 */
[----:B------:R-:W0:Y:S02]  /*a4c0*/  @P2 LDC R248, c[0x0][0x40c] ;  /* 0x00010300fff82b82 */ /* 0x000e240000000800 */
[----:B0-----:R-:W-:-:S04]  /*a4d0*/  @P2 FMUL.FTZ R183, R182, R248 ;  /* 0x000000f8b6b72220 */ /* 0x001fc80000410000 */
        /* <DEDUP_REMOVED lines=11> */
[----:B------:R-:W0:Y:S03]  /*a590*/  @P2 LDC R183, c[0x0][0x40c] ;  /* 0x00010300ffb72b82 */ /* 0x000e260000000800 */
[C---:B------:R-:W-:Y:S01]  /*a5a0*/  F2FP.BF16.F32.PACK_AB R182, R248.reuse, R182 ;  /* 0x000000b6f8b6723e */ /* 0x040fe200000010ff */
[----:B0-----:R-:W-:-:S04]  /*a5b0*/  @P2 FMUL.FTZ R183, R248, R183 ;  /* 0x000000b7f8b72220 */ /* 0x001fc80000410000 */
[----:B------:R-:W-:Y:S01]  /*a5c0*/  @P2 FFMA.FTZ R133, R183, R244, R133 ;  /* 0x000000f4b7852223 */ /* 0x000fe20000010085 */
[----:B------:R-:W-:-:S05]  /*a5d0*/  @P2 FMUL.FTZ R183, R81, R183 ;  /* 0x000000b751b72220 */ /* 0x000fca0000410000 */
[----:B------:R-:W-:-:S04]  /*a5e0*/  @P2 F2FP.BF16.F32.PACK_AB R183, RZ, R183 ;  /* 0x000000b7ffb7223e */ /* 0x000fc800000010ff */
[----:B------:R-:W-:Y:S01]  /*a5f0*/  @P2 PRMT R178, R178, 0x5410, R183 ;  /* 0x00005410b2b22816 */ /* 0x000fe200000000b7 */
[-CC-:B------:R-:W-:Y:S01]  /*a600*/  @P0 FFMA.FTZ R183, R205, R249.reuse, R251.reuse ;  /* 0x000000f9cdb70223 */ /* 0x180fe200000100fb */
[----:B------:R-:W-:-:S03]  /*a610*/  @P0 FFMA.FTZ R249, R242, R249, R251 ;  /* 0x000000f9f2f90223 */ /* 0x000fc600000100fb */
[----:B------:R-:W-:Y:S01]  /*a620*/  @P0 FADD.FTZ R244, R211, -R183 ;  /* 0x800000b7d3f40221 */ /* 0x000fe20000010000 */
[----:B------:R-:W-:Y:S01]  /*a630*/  SHF.L.U32 R183, R27, 0x10, RZ ;  /* 0x000000101bb77819 */ /* 0x000fe200000006ff */
[----:B------:R-:W-:-:S04]  /*a640*/  @P0 FADD.FTZ R249, R243, -R249 ;  /* 0x800000f9f3f90221 */ /* 0x000fc80000010000 */
[----:B------:R-:W-:Y:S02]  /*a650*/  @P0 FFMA.FTZ R183, R206, R244, R183 ;  /* 0x000000f4ceb70223 */ /* 0x000fe400000100b7 */
[----:B------:R-:W0:Y:S02]  /*a660*/  @P2 LDC R244, c[0x0][0x40c] ;  /* 0x00010300fff42b82 */ /* 0x000e240000000800 */
[----:B0-----:R-:W-:-:S04]  /*a670*/  @P2 FMUL.FTZ R244, R183, R244 ;  /* 0x000000f4b7f42220 */ /* 0x001fc80000410000 */
[-C--:B------:R-:W-:Y:S01]  /*a680*/  @P2 FFMA.FTZ R134, R250, R244.reuse, R134 ;  /* 0x000000f4fa862223 */ /* 0x080fe20000010086 */
[----:B------:R-:W-:-:S05]  /*a690*/  @P2 FMUL.FTZ R244, R82, R244 ;  /* 0x000000f452f42220 */ /* 0x000fca0000410000 */
[----:B------:R-:W-:-:S04]  /*a6a0*/  @P2 F2FP.BF16.F32.PACK_AB R244, RZ, R244 ;  /* 0x000000f4fff4223e */ /* 0x000fc800000010ff */
[----:B------:R-:W-:Y:S02]  /*a6b0*/  @P2 PRMT R179, R244, 0x7610, R179 ;  /* 0x00007610f4b32816 */ /* 0x000fe400000000b3 */
[----:B------:R-:W-:-:S04]  /*a6c0*/  PRMT R244, R27, 0x7632, R244 ;  /* 0x000076321bf47816 */ /* 0x000fc800000000f4 */
[----:B------:R-:W-:-:S05]  /*a6d0*/  SHF.L.U32 R244, R244, 0x10, RZ ;  /* 0x00000010f4f47819 */ /* 0x000fca00000006ff */
[----:B------:R-:W-:-:S05]  /*a6e0*/  @P0 FFMA.FTZ R244, R206, R249, R244 ;  /* 0x000000f9cef40223 */ /* 0x000fca00000100f4 */
        /* <DEDUP_REMOVED lines=10> */
.L_x_5328:
[----:B------:R-:W-:-:S13]  /*a790*/  ISETP.GT.AND P0, PT, R244, RZ, PT ;  /* 0x000000fff400720c */ /* 0x000fda0003f04270 */
[----:B------:R-:W-:-:S04]  /*a7a0*/  @P0 FFMA.FTZ R207, R202, R249, R251 ;  /* 0x000000f9cacf0223 */ /* 0x000fc800000100fb */
[----:B------:R-:W-:Y:S01]  /*a7b0*/  @P0 FADD.FTZ R244, R208, -R207 ;  /* 0x800000cfd0f40221 */ /* 0x000fe20000010000 */
[----:B-----5:R-:W-:-:S05]  /*a7c0*/  SHF.L.U32 R207, R24, 0x10, RZ ;  /* 0x0000001018cf7819 */ /* 0x020fca00000006ff */
[----:B------:R-:W-:Y:S02]  /*a7d0*/  @P0 FFMA.FTZ R207, R206, R244, R207 ;  /* 0x000000f4cecf0223 */ /* 0x000fe400000100cf */
[----:B------:R-:W0:Y:S02]  /*a7e0*/  @P2 LDC R244, c[0x0][0x40c] ;  /* 0x00010300fff42b82 */ /* 0x000e240000000800 */
[----:B0-----:R-:W-:Y:S01]  /*a7f0*/  @P2 FMUL.FTZ R207, R207, R244 ;  /* 0x000000f4cfcf2220 */ /* 0x001fe20000410000 */
        /* <DEDUP_REMOVED lines=91> */
.L_x_5327:
[----:B------:R-:W-:Y:S05]  /*adb0*/  @!P1 BRA `(.L_x_5330) ;  /* 0x0000000400889947 */ /* 0x000fea0003800000 */
[----:B------:R-:W0:Y:S01]  /*adc0*/  @P2 LDC R207, c[0x0][0x40c] ;  /* 0x00010300ffcf2b82 */ /* 0x000e220000000800 */
[-CC-:B------:R-:W-:Y:S01]  /*add0*/  FFMA.FTZ R180, R236, R249.reuse, R251.reuse ;  /* 0x000000f9ecb47223 */ /* 0x180fe200000100fb */
[-CC-:B------:R-:W-:Y:S01]  /*ade0*/  FFMA.FTZ R183, R202, R249.reuse, R251.reuse ;  /* 0x000000f9cab77223 */ /* 0x180fe200000100fb */
[----:B------:R-:W-:Y:S01]  /*adf0*/  ISETP.GT.AND P0, PT, R244, RZ, PT ;  /* 0x000000fff400720c */ /* 0x000fe20003f04270 */
[----:B------:R-:W-:Y:S01]  /*ae00*/  FFMA.FTZ R248, R238, R249, R251 ;  /* 0x000000f9eef87223 */ /* 0x000fe200000100fb */
[----:B------:R-:W-:Y:S01]  /*ae10*/  FADD.FTZ R180, R237, -R180 ;  /* 0x800000b4edb47221 */ /* 0x000fe20000010000 */
[----:B------:R-:W-:Y:S01]  /*ae20*/  FADD.FTZ R183, R208, -R183 ;  /* 0x800000b7d0b77221 */ /* 0x000fe20000010000 */
[----:B-----5:R-:W-:Y:S01]  /*ae30*/  @P2 PRMT R182, R172, 0x7632, R182 ;  /* 0x00007632acb62816 */ /* 0x020fe200000000b6 */
[----:B------:R-:W1:Y:S01]  /*ae40*/  @P2 LDC R181, c[0x0][0x40c] ;  /* 0x00010300ffb52b82 */ /* 0x000e620000000800 */
[C---:B------:R-:W-:Y:S01]  /*ae50*/  FMUL.FTZ R180, R206.reuse, R180 ;  /* 0x000000b4ceb47220 */ /* 0x040fe20000410000 */
[----:B------:R-:W-:Y:S01]  /*ae60*/  FMUL.FTZ R183, R206, R183 ;  /* 0x000000b7ceb77220 */ /* 0x000fe20000410000 */
[----:B------:R-:W-:Y:S01]  /*ae70*/  @P2 SHF.L.U32 R182, R182, 0x10, RZ ;  /* 0x00000010b6b62819 */ /* 0x000fe200000006ff */
[----:B------:R-:W-:-:S02]  /*ae80*/  FADD.FTZ R248, R239, -R248 ;  /* 0x800000f8eff87221 */ /* 0x000fc40000010000 */
[----:B------:R-:W-:Y:S02]  /*ae90*/  FSEL R180, R180, RZ, P0 ;  /* 0x000000ffb4b47208 */ /* 0x000fe40000000000 */
[----:B------:R-:W-:Y:S01]  /*aea0*/  FSEL R183, R183, RZ, P0 ;  /* 0x000000ffb7b77208 */ /* 0x000fe20000000000 */
[----:B------:R-:W2:Y:S02]  /*aeb0*/  @P2 LDC R247, c[0x0][0x40c] ;  /* 0x00010300fff72b82 */ /* 0x000ea40000000800 */
[----:B0-----:R-:W-:Y:S01]  /*aec0*/  @P2 FMUL.FTZ R207, R207, R180 ;  /* 0x000000b4cfcf2220 */ /* 0x001fe20000410000 */
[----:B------:R-:W-:-:S03]  /*aed0*/  F2FP.BF16.F32.PACK_AB R180, R180, R183 ;  /* 0x000000b7b4b4723e */ /* 0x000fc600000010ff */
[----:B------:R-:W-:Y:S01]  /*aee0*/  @P2 FFMA.FTZ R137, R207, R182, R137 ;  /* 0x000000b6cf892223 */ /* 0x000fe20000010089 */
[----:B------:R-:W-:Y:S01]  /*aef0*/  @P2 SHF.L.U32 R182, R172, 0x10, RZ ;  /* 0x00000010acb62819 */ /* 0x000fe200000006ff */
[----:B------:R-:W-:Y:S01]  /*af00*/  @P2 FMUL.FTZ R207, R77, R207 ;  /* 0x000000cf4dcf2220 */ /* 0x000fe20000410000 */
[----:B-1----:R-:W-:-:S04]  /*af10*/  @P2 FMUL.FTZ R181, R181, R183 ;  /* 0x000000b7b5b52220 */ /* 0x002fc80000410000 */
[----:B------:R-:W-:Y:S01]  /*af20*/  @P2 F2FP.BF16.F32.PACK_AB R244, RZ, R207 ;  /* 0x000000cffff4223e */ /* 0x000fe200000010ff */
[----:B------:R-:W-:Y:S01]  /*af30*/  @P2 FFMA.FTZ R136, R182, R181, R136 ;  /* 0x000000b5b6882223 */ /* 0x000fe20000010088 */
[----:B------:R-:W-:Y:S01]  /*af40*/  FFMA.FTZ R182, R203, R249, R251 ;  /* 0x000000f9cbb67223 */ /* 0x000fe200000100fb */
[----:B------:R-:W-:-:S03]  /*af50*/  @P2 FMUL.FTZ R181, R76, R181 ;  /* 0x000000b54cb52220 */ /* 0x000fc60000410000 */
[----:B------:R-:W-:Y:S02]  /*af60*/  FADD.FTZ R182, R209, -R182 ;  /* 0x800000b6d1b67221 */ /* 0x000fe40000010000 */
[----:B------:R-:W-:Y:S02]  /*af70*/  @P2 F2FP.BF16.F32.PACK_AB R181, RZ, R181 ;  /* 0x000000b5ffb5223e */ /* 0x000fe400000010ff */
[C---:B------:R-:W-:Y:S02]  /*af80*/  FMUL.FTZ R207, R206.reuse, R182 ;  /* 0x000000b6cecf7220 */ /* 0x040fe40000410000 */
[----:B------:R-:W0:Y:S01]  /*af90*/  @P2 LDC R182, c[0x0][0x40c] ;  /* 0x00010300ffb62b82 */ /* 0x000e220000000800 */
[----:B------:R-:W-:Y:S01]  /*afa0*/  @P2 PRMT R176, R181, 0x7610, R176 ;  /* 0x00007610b5b02816 */ /* 0x000fe200000000b0 */
[----:B------:R-:W-:Y:S01]  /*afb0*/  FMUL.FTZ R181, R206, R248 ;  /* 0x000000f8ceb57220 */ /* 0x000fe20000410000 */
[----:B------:R-:W-:Y:S02]  /*afc0*/  FSEL R207, R207, RZ, P0 ;  /* 0x000000ffcfcf7208 */ /* 0x000fe40000000000 */
[----:B------:R-:W-:-:S02]  /*afd0*/  @P2 PRMT R176, R176, 0x5410, R244 ;  /* 0x00005410b0b02816 */ /* 0x000fc400000000f4 */
[----:B------:R-:W-:Y:S01]  /*afe0*/  @P2 SHF.L.U32 R244, R173, 0x10, RZ ;  /* 0x00000010adf42819 */ /* 0x000fe200000006ff */
[----:B--2---:R-:W-:Y:S01]  /*aff0*/  @P2 FMUL.FTZ R247, R247, R207 ;  /* 0x000000cff7f72220 */ /* 0x004fe20000410000 */
[----:B------:R-:W-:-:S03]  /*b000*/  FSEL R181, R181, RZ, P0 ;  /* 0x000000ffb5b57208 */ /* 0x000fc60000000000 */
[----:B------:R-:W-:Y:S01]  /*b010*/  @P2 FFMA.FTZ R138, R244, R247, R138 ;  /* 0x000000f7f48a2223 */ /* 0x000fe2000001008a */
[----:B------:R-:W-:-:S04]  /*b020*/  @P2 PRMT R244, R173, 0x7632, R244 ;  /* 0x00007632adf42816 */ /* 0x000fc800000000f4 */
[----:B------:R-:W-:Y:S01]  /*b030*/  @P2 SHF.L.U32 R244, R244, 0x10, RZ ;  /* 0x00000010f4f42819 */ /* 0x000fe200000006ff */
[----:B0-----:R-:W-:Y:S01]  /*b040*/  @P2 FMUL.FTZ R182, R182, R181 ;  /* 0x000000b5b6b62220 */ /* 0x001fe20000410000 */
[----:B------:R-:W-:-:S03]  /*b050*/  F2FP.BF16.F32.PACK_AB R181, R181, R207 ;  /* 0x000000cfb5b5723e */ /* 0x000fc600000010ff */
[----:B------:R-:W-:Y:S01]  /*b060*/  @P2 FFMA.FTZ R139, R182, R244, R139 ;  /* 0x000000f4b68b2223 */ /* 0x000fe2000001008b */
[----:B------:R-:W-:Y:S01]  /*b070*/  @P2 FMUL.FTZ R244, R78, R247 ;  /* 0x000000f74ef42220 */ /* 0x000fe20000410000 */
[----:B------:R-:W-:Y:S01]  /*b080*/  @P2 FMUL.FTZ R182, R79, R182 ;  /* 0x000000b64fb62220 */ /* 0x000fe20000410000 */
[----:B------:R-:W0:Y:S03]  /*b090*/  @P2 LDC R247, c[0x0][0x40c] ;  /* 0x00010300fff72b82 */ /* 0x000e260000000800 */
[----:B------:R-:W-:Y:S02]  /*b0a0*/  @P2 F2FP.BF16.F32.PACK_AB R244, RZ, R244 ;  /* 0x000000f4fff4223e */ /* 0x000fe400000010ff */
[----:B------:R-:W-:Y:S01]  /*b0b0*/  @P2 F2FP.BF16.F32.PACK_AB R248, RZ, R182 ;  /* 0x000000b6fff8223e */ /* 0x000fe200000010ff */
[----:B------:R-:W-:Y:S01]  /*b0c0*/  FFMA.FTZ R182, R204, R249, R251 ;  /* 0x000000f9ccb67223 */ /* 0x000fe200000100fb */
[----:B------:R-:W-:-:S02]  /*b0d0*/  @P2 PRMT R177, R244, 0x7610, R177 ;  /* 0x00007610f4b12816 */ /* 0x000fc400000000b1 */
[----:B------:R-:W-:Y:S01]  /*b0e0*/  @P2 SHF.L.U32 R244, R174, 0x10, RZ ;  /* 0x00000010aef42819 */ /* 0x000fe200000006ff */
[----:B------:R-:W-:Y:S01]  /*b0f0*/  FADD.FTZ R182, R210, -R182 ;  /* 0x800000b6d2b67221 */ /* 0x000fe20000010000 */
[--C-:B------:R-:W-:Y:S02]  /*b100*/  @P2 PRMT R177, R177, 0x5410, R248.reuse ;  /* 0x00005410b1b12816 */ /* 0x100fe400000000f8 */
[----:B------:R-:W-:Y:S01]  /*b110*/  @P2 PRMT R248, R174, 0x7632, R248 ;  /* 0x00007632aef82816 */ /* 0x000fe200000000f8 */
[----:B------:R-:W-:-:S03]  /*b120*/  FMUL.FTZ R182, R206, R182 ;  /* 0x000000b6ceb67220 */ /* 0x000fc60000410000 */
[----:B------:R-:W-:Y:S02]  /*b130*/  @P2 SHF.L.U32 R248, R248, 0x10, RZ ;  /* 0x00000010f8f82819 */ /* 0x000fe400000006ff */
[----:B------:R-:W-:-:S05]  /*b140*/  FSEL R182, R182, RZ, P0 ;  /* 0x000000ffb6b67208 */ /* 0x000fca0000000000 */
[----:B0-----:R-:W-:-:S04]  /*b150*/  @P2 FMUL.FTZ R247, R247, R182 ;  /* 0x000000b6f7f72220 */ /* 0x001fc80000410000 */
[-C--:B------:R-:W-:Y:S01]  /*b160*/  @P2 FFMA.FTZ R132, R244, R247.reuse, R132 ;  /* 0x000000f7f4842223 */ /* 0x080fe20000010084 */
[----:B------:R-:W-:Y:S01]  /*b170*/  @P2 FMUL.FTZ R244, R80, R247 ;  /* 0x000000f750f42220 */ /* 0x000fe20000410000 */
[----:B------:R-:W-:-:S04]  /*b180*/  FFMA.FTZ R247, R240, R249, R251 ;  /* 0x000000f9f0f77223 */ /* 0x000fc800000100fb */
[----:B------:R-:W-:Y:S01]  /*b190*/  @P2 F2FP.BF16.F32.PACK_AB R244, RZ, R244 ;  /* 0x000000f4fff4223e */ /* 0x000fe200000010ff */
[----:B------:R-:W-:-:S03]  /*b1a0*/  FADD.FTZ R247, R241, -R247 ;  /* 0x800000f7f1f77221 */ /* 0x000fc60000010000 */
[----:B------:R-:W-:Y:S01]  /*b1b0*/  @P2 PRMT R178, R244, 0x7610, R178 ;  /* 0x00007610f4b22816 */ /* 0x000fe200000000b2 */
[----:B------:R-:W-:Y:S01]  /*b1c0*/  FMUL.FTZ R247, R206, R247 ;  /* 0x000000f7cef77220 */ /* 0x000fe20000410000 */
[----:B------:R-:W0:Y:S04]  /*b1d0*/  @P2 LDC R244, c[0x0][0x40c] ;  /* 0x00010300fff42b82 */ /* 0x000e280000000800 */
[----:B------:R-:W-:-:S04]  /*b1e0*/  FSEL R247, R247, RZ, P0 ;  /* 0x000000fff7f77208 */ /* 0x000fc80000000000 */
[----:B------:R-:W-:Y:S01]  /*b1f0*/  F2FP.BF16.F32.PACK_AB R182, R247, R182 ;  /* 0x000000b6f7b6723e */ /* 0x000fe200000010ff */
[----:B0-----:R-:W-:-:S04]  /*b200*/  @P2 FMUL.FTZ R244, R244, R247 ;  /* 0x000000f7f4f42220 */ /* 0x001fc80000410000 */
[----:B------:R-:W-:Y:S01]  /*b210*/  @P2 FFMA.FTZ R133, R244, R248, R133 ;  /* 0x000000f8f4852223 */ /* 0x000fe20000010085 */
[----:B------:R-:W-:Y:S01]  /*b220*/  @P2 FMUL.FTZ R244, R81, R244 ;  /* 0x000000f451f42220 */ /* 0x000fe20000410000 */
[----:B------:R-:W0:Y:S04]  /*b230*/  @P2 LDC R248, c[0x0][0x40c] ;  /* 0x00010300fff82b82 */ /* 0x000e280000000800 */
[----:B------:R-:W-:-:S04]  /*b240*/  @P2 F2FP.BF16.F32.PACK_AB R244, RZ, R244 ;  /* 0x000000f4fff4223e */ /* 0x000fc800000010ff */
[----:B------:R-:W-:Y:S01]  /*b250*/  @P2 PRMT R178, R178, 0x5410, R244 ;  /* 0x00005410b2b22816 */ /* 0x000fe200000000f4 */
[-CC-:B------:R-:W-:Y:S01]  /*b260*/  FFMA.FTZ R244, R205, R249.reuse, R251.reuse ;  /* 0x000000f9cdf47223 */ /* 0x180fe200000100fb */
[----:B------:R-:W-:-:S03]  /*b270*/  FFMA.FTZ R249, R242, R249, R251 ;  /* 0x000000f9f2f97223 */ /* 0x000fc600000100fb */
[----:B------:R-:W-:Y:S01]  /*b280*/  FADD.FTZ R244, R211, -R244 ;  /* 0x800000f4d3f47221 */ /* 0x000fe20000010000 */
[----:B------:R-:W-:-:S03]  /*b290*/  FADD.FTZ R249, R243, -R249 ;  /* 0x800000f9f3f97221 */ /* 0x000fc60000010000 */
[C---:B------:R-:W-:Y:S01]  /*b2a0*/  FMUL.FTZ R244, R206.reuse, R244 ;  /* 0x000000f4cef47220 */ /* 0x040fe20000410000 */
[----:B------:R-:W-:Y:S01]  /*b2b0*/  FMUL.FTZ R206, R206, R249 ;  /* 0x000000f9cece7220 */ /* 0x000fe20000410000 */
[----:B------:R-:W-:-:S03]  /*b2c0*/  @P2 SHF.L.U32 R249, R175, 0x10, RZ ;  /* 0x00000010aff92819 */ /* 0x000fc600000006ff */
[----:B------:R-:W-:Y:S02]  /*b2d0*/  FSEL R244, R244, RZ, P0 ;  /* 0x000000fff4f47208 */ /* 0x000fe40000000000 */
[----:B------:R-:W-:-:S03]  /*b2e0*/  FSEL R206, R206, RZ, P0 ;  /* 0x000000ffcece7208 */ /* 0x000fc60000000000 */
[----:B0-----:R-:W-:-:S04]  /*b2f0*/  @P2 FMUL.FTZ R248, R248, R244 ;  /* 0x000000f4f8f82220 */ /* 0x001fc80000410000 */
[-C--:B------:R-:W-:Y:S01]  /*b300*/  @P2 FMUL.FTZ R247, R82, R248.reuse ;  /* 0x000000f852f72220 */ /* 0x080fe20000410000 */
[----:B------:R-:W-:-:S04]  /*b310*/  @P2 FFMA.FTZ R134, R249, R248, R134 ;  /* 0x000000f8f9862223 */ /* 0x000fc80000010086 */
[----:B------:R-:W-:-:S04]  /*b320*/  @P2 F2FP.BF16.F32.PACK_AB R183, RZ, R247 ;  /* 0x000000f7ffb7223e */ /* 0x000fc800000010ff */
[----:B------:R-:W-:Y:S02]  /*b330*/  @P2 PRMT R179, R183, 0x7610, R179 ;  /* 0x00007610b7b32816 */ /* 0x000fe400000000b3 */
        /* <DEDUP_REMOVED lines=10> */
.L_x_5330:
        /* <DEDUP_REMOVED lines=13> */
.L_x_5332:
[----:B------:R-:W-:Y:S05]  /*b4b0*/  BSYNC.RECONVERGENT B2 ;  /* 0x0000000000027941 */ /* 0x000fea0003800200 */
.L_x_5331:
        /* <DEDUP_REMOVED lines=14> */
.L_x_5334:
[----:B------:R-:W-:Y:S05]  /*b5a0*/  BSYNC.RECONVERGENT B2 ;  /* 0x0000000000027941 */ /* 0x000fea0003800200 */
.L_x_5333:
        /* <DEDUP_REMOVED lines=13> */
.L_x_5336:
[----:B------:R-:W-:Y:S05]  /*b680*/  BSYNC.RECONVERGENT B2 ;  /* 0x0000000000027941 */ /* 0x000fea0003800200 */
.L_x_5335:
        /* <DEDUP_REMOVED lines=14> */
.L_x_5338:
[----:B------:R-:W-:Y:S05]  /*b770*/  BSYNC.RECONVERGENT B2 ;  /* 0x0000000000027941 */ /* 0x000fea0003800200 */
.L_x_5337:
        /* <DEDUP_REMOVED lines=13> */
.L_x_5340:
[----:B------:R-:W-:Y:S05]  /*b850*/  BSYNC.RECONVERGENT B2 ;  /* 0x0000000000027941 */ /* 0x000fea0003800200 */
.L_x_5339:
        /* <DEDUP_REMOVED lines=14> */
.L_x_5342:
[----:B------:R-:W-:Y:S05]  /*b940*/  BSYNC.RECONVERGENT B2 ;  /* 0x0000000000027941 */ /* 0x000fea0003800200 */
.L_x_5341:
        /* <DEDUP_REMOVED lines=13> */
.L_x_5344:
[----:B------:R-:W-:Y:S05]  /*ba20*/  BSYNC.RECONVERGENT B2 ;  /* 0x0000000000027941 */ /* 0x000fea0003800200 */
.L_x_5343:
[----:B------:R-:W-:Y:S01]  /*ba30*/  FFMA.FTZ R207, R242, R249, R251 ;  /* 0x000000f9f2cf7223 */ /* 0x000fe200000100fb */
[----:B------:R-:W-:-:S03]  /*ba40*/  ISETP.GT.AND P0, PT, R244, RZ, PT ;  /* 0x000000fff400720c */ /* 0x000fc60003f04270 */
[----:B------:R-:W-:-:S04]  /*ba50*/  FADD.FTZ R207, R243, -R207 ;  /* 0x800000cff3cf7221 */ /* 0x000fc80000010000 */
[----:B-----5:R-:W-:Y:S02]  /*ba60*/  FMUL.FTZ R207, R206, R207 ;  /* 0x000000cfcecf7220 */ /* 0x020fe40000410000 */
[----:B------:R-:W0:Y:S03]  /*ba70*/  @P2 LDC R206, c[0x0][0x40c] ;  /* 0x00010300ffce2b82 */ /* 0x000e260000000800 */
[----:B------:R-:W-:-:S05]  /*ba80*/  FSEL R207, R207, RZ, P0 ;  /* 0x000000ffcfcf7208 */ /* 0x000fca0000000000 */
[----:B0-----:R-:W-:Y:S01]  /*ba90*/  @P2 FMUL.FTZ R206, R207, R206 ;  /* 0x000000cecfce2220 */ /* 0x001fe20000410000 */
[----:B------:R-:W-:-:S04]  /*baa0*/  @P2 PRMT R207, R175, 0x7632, R207 ;  /* 0x00007632afcf2816 */ /* 0x000fc800000000cf */
[----:B------:R-:W-:-:S05]  /*bab0*/  @P2 SHF.L.U32 R207, R207, 0x10, RZ ;  /* 0x00000010cfcf2819 */ /* 0x000fca00000006ff */
[----:B------:R-:W-:Y:S01]  /*bac0*/  @P2 FFMA.FTZ R135, R206, R207, R135 ;  /* 0x000000cfce872223 */ /* 0x000fe20000010087 */
[----:B------:R-:W-:-:S05]  /*bad0*/  @P2 FMUL.FTZ R206, R83, R206 ;  /* 0x000000ce53ce2220 */ /* 0x000fca0000410000 */
[----:B------:R-:W-:-:S04]  /*bae0*/  @P2 F2FP.BF16.F32.PACK_AB R206, RZ, R206 ;  /* 0x000000ceffce223e */ /* 0x000fc800000010ff */
[----:B------:R-:W-:-:S07]  /*baf0*/  @P2 PRMT R179, R179, 0x5410, R206 ;  /* 0x00005410b3b32816 */ /* 0x000fce00000000ce */
.L_x_5329:
[----:B------:R-:W-:Y:S05]  /*bb00*/  BSYNC.RECONVERGENT B1 ;  /* 0x0000000000017941 */ /* 0x000fea0003800200 */
.L_x_5326:
        /* <DEDUP_REMOVED lines=11> */
.L_x_5237:
[----:B------:R-:W-:Y:S05]  /*bbc0*/  BSYNC B0 ;  /* 0x0000000000007941 */ /* 0x000fea0003800000 */
.L_x_5236:
[----:B------:R-:W2:Y:S04]  /*bbd0*/  LDL.LU R240, [R1+0x2c] ;  /* 0x00002c0001f07983 */ /* 0x000ea80000300800 */
[----:B------:R-:W2:Y:S04]  /*bbe0*/  LDL.LU R241, [R1+0x30] ;  /* 0x0000300001f17983 */ /* 0x000ea80000300800 */
[----:B------:R-:W2:Y:S04]  /*bbf0*/  LDL.LU R242, [R1+0x34] ;  /* 0x0000340001f27983 */ /* 0x000ea80000300800 */
[----:B------:R-:W2:Y:S04]  /*bc00*/  LDL.LU R243, [R1+0x38] ;  /* 0x0000380001f37983 */ /* 0x000ea80000300800 */
[----:B------:R-:W4:Y:S04]  /*bc10*/  LDL.LU R207, [R1+0x8] ;  /* 0x0000080001cf7983 */ /* 0x000f280000300800 */
[----:B------:R-:W5:Y:S04]  /*bc20*/  LDL.LU R232, [R1+0xc] ;  /* 0x00000c0001e87983 */ /* 0x000f680000300800 */
[----:B------:R-:W5:Y:S04]  /*bc30*/  LDL.LU R233, [R1+0x10] ;  /* 0x0000100001e97983 */ /* 0x000f680000300800 */
[----:B------:R-:W5:Y:S04]  /*bc40*/  LDL.LU R234, [R1+0x14] ;  /* 0x0000140001ea7983 */ /* 0x000f680000300800 */
        /* <DEDUP_REMOVED lines=25> */
[----:B------:R-:W-:Y:S01]  /*bde0*/  MOV R2, 0x400 ;  /* 0x0000040000027802 */ /* 0x000fe20000000f00 */
[----:B------:R-:W-:Y:S05]  /*bdf0*/  WARPSYNC.ALL ;  /* 0x0000000000007948 */ /* 0x000fea0003800000 */
[----:B------:R-:W0:Y:S01]  /*be00*/  S2R R206, SR_TID.X ;  /* 0x0000000000ce7919 */ /* 0x000e220000002100 */
[----:B------:R-:W1:Y:S01]  /*be10*/  S2UR UR16, SR_CTAID.X ;  /* 0x00000000001079c3 */ /* 0x000e620000002500 */
[----:B------:R-:W1:Y:S01]  /*be20*/  LDCU.128 UR12, c[0x0][0x440] ;  /* 0x00008800ff0c77ac */ /* 0x000e620008000c00 */
[----:B------:R-:W1:Y:S01]  /*be30*/  S2R R3, SR_CgaCtaId ;  /* 0x0000000000037919 */ /* 0x000e620000008800 */
[----:B------:R-:W3:Y:S01]  /*be40*/  LDCU.64 UR4, c[0x0][0x460] ;  /* 0x00008c00ff0477ac */ /* 0x000ee20008000a00 */
[----:B0-----:R-:W-:-:S02]  /*be50*/  SHF.R.U32.HI R0, RZ, 0x5, R206 ;  /* 0x00000005ff007819 */ /* 0x001fc400000116ce */
[----:B-1----:R-:W-:-:S03]  /*be60*/  LEA R3, R3, R2, 0x18 ;  /* 0x0000000203037211 */ /* 0x002fc600078ec0ff */
[----:B----4-:R-:W-:-:S05]  /*be70*/  IMAD R0, R0, 0xa0, R207 ;  /* 0x000000a000007824 */ /* 0x010fca00078e02cf */
[-C--:B------:R-:W-:Y:S02]  /*be80*/  LEA R2, R0, R3.reuse, 0x5 ;  /* 0x0000000300027211 */ /* 0x080fe400078e28ff */
[----:B------:R-:W-:-:S03]  /*be90*/  LEA R0, R206, R3, 0x2 ;  /* 0x00000003ce007211 */ /* 0x000fc600078e10ff */
[----:B------:R-:W-:Y:S04]  /*bea0*/  STS.128 [R2], R124 ;  /* 0x0000007c02007388 */ /* 0x000fe80000000c00 */
[----:B------:R-:W-:Y:S04]  /*beb0*/  STS.128 [R2+0x10], R128 ;  /* 0x0000108002007388 */ /* 0x000fe80000000c00 */
[----:B-----5:R-:W-:Y:S04]  /*bec0*/  STS.128 [R2+0x400], R232 ;  /* 0x000400e802007388 */ /* 0x020fe80000000c00 */
[----:B--2---:R-:W-:Y:S04]  /*bed0*/  STS.128 [R2+0x800], R240 ;  /* 0x000800f002007388 */ /* 0x004fe80000000c00 */
[----:B---3--:R-:W-:Y:S04]  /*bee0*/  STS.128 [R2+0x410], R236 ;  /* 0x000410ec02007388 */ /* 0x008fe80000000c00 */
        /* <DEDUP_REMOVED lines=37> */
[----:B------:R-:W-:-:S03]  /*c140*/  FADD.FTZ R8, RZ, R8 ;  /* 0x00000008ff087221 */ /* 0x000fc60000010000 */
[----:B------:R-:W5:Y:S01]  /*c150*/  LDS R23, [R0+0x2a00] ;  /* 0x002a000000177984 */ /* 0x000f620000000800 */
        /* <DEDUP_REMOVED lines=49> */
[----:B-----5:R-:W-:-:S03]  /*c470*/  FADD.FTZ R11, R11, R42 ;  /* 0x0000002a0b0b7221 */ /* 0x020fc60000010000 */
        /* <DEDUP_REMOVED lines=224> */
.L_x_5241:
[----:B------:R-:W-:Y:S01]  /*d280*/  HFMA2 R249, -RZ, RZ, 0, 1.847743988037109375e-06 ;  /* 0x0000001ffff97431 */ /* 0x000fe200000001ff */
[----:B------:R-:W-:Y:S01]  /*d290*/  BSSY B1, `(.L_x_5346) ;  /* 0x0000006000017945 */ /* 0x000fe20003800000 */
[----:B------:R-:W-:Y:S02]  /*d2a0*/  MOV R250, 0x1 ;  /* 0x0000000100fa7802 */ /* 0x000fe40000000f00 */
[----:B------:R-:W-:-:S07]  /*d2b0*/  MOV R248, 0xffffffff ;  /* 0xffffffff00f87802 */ /* 0x000fce0000000f00 */
[----:B-1---5:R-:W-:Y:S05]  /*d2c0*/  WARPSYNC.COLLECTIVE R248, `(.L_x_5347) ;  /* 0x00000000f8087348 */ /* 0x022fea0003c00000 */
[----:B------:R0:W2:Y:S02]  /*d2d0*/  SHFL.BFLY P1, R252, R207, R250, R249 ;  /* 0x0c0000facffc7389 */ /* 0x0000a400000200f9 */
[----:B012--5:R-:W-:Y:S05]  /*d2e0*/  ENDCOLLECTIVE ;  /* 0x000000000000791b */ /* 0x027fea0003800000 */
.L_x_5347:
[----:B------:R-:W-:Y:S05]  /*d2f0*/  BSYNC B1 ;  /* 0x0000000000017941 */ /* 0x000fea0003800000 */
.L_x_5346:
        /* <DEDUP_REMOVED lines=9> */
.L_x_5348:
[----:B------:R-:W-:Y:S01]  /*d390*/  HFMA2 R250, -RZ, RZ, 0, 1.1920928955078125e-07 ;  /* 0x00000002fffa7431 */ /* 0x000fe200000001ff */
[----:B------:R-:W-:-:S05]  /*d3a0*/  MOV R207, R252 ;  /* 0x000000fc00cf7202 */ /* 0x000fca0000000f00 */
[----:B------:R-:W-:Y:S01]  /*d3b0*/  FADD.FTZ R245, R207, R245 ;  /* 0x000000f5cff57221 */ /* 0x000fe20000010000 */
[----:B------:R-:W-:-:S07]  /*d3c0*/  MOV R207, R251 ;  /* 0x000000fb00cf7202 */ /* 0x000fce0000000f00 */
[----:B------:R-:W-:Y:S05]  /*d3d0*/  WARPSYNC.COLLECTIVE R248, `(.L_x_5349) ;  /* 0x00000000f8087348 */ /* 0x000fea0003c00000 */
[----:B------:R0:W1:Y:S02]  /*d3e0*/  SHFL.BFLY P1, R252, R207, R250, R249 ;  /* 0x0c0000facffc7389 */ /* 0x00006400000200f9 */
[----:B01----:R-:W-:Y:S05]  /*d3f0*/  ENDCOLLECTIVE ;  /* 0x000000000000791b */ /* 0x003fea0003800000 */
.L_x_5349:
[----:B------:R-:W-:-:S05]  /*d400*/  MOV R207, R252 ;  /* 0x000000fc00cf7202 */ /* 0x000fca0000000f00 */
[----:B------:R-:W-:Y:S01]  /*d410*/  FADD.FTZ R251, R251, R207 ;  /* 0x000000cffbfb7221 */ /* 0x000fe20000010000 */
[----:B------:R-:W-:-:S07]  /*d420*/  MOV R207, R245 ;  /* 0x000000f500cf7202 */ /* 0x000fce0000000f00 */
[----:B------:R-:W-:Y:S05]  /*d430*/  WARPSYNC.COLLECTIVE R248, `(.L_x_5350) ;  /* 0x00000000f8087348 */ /* 0x000fea0003c00000 */
[----:B------:R0:W1:Y:S02]  /*d440*/  SHFL.BFLY P1, R252, R207, R250, R249 ;  /* 0x0c0000facffc7389 */ /* 0x00006400000200f9 */
[----:B01----:R-:W-:Y:S05]  /*d450*/  ENDCOLLECTIVE ;  /* 0x000000000000791b */ /* 0x003fea0003800000 */
.L_x_5350:
[----:B------:R-:W-:Y:S01]  /*d460*/  HFMA2 R250, -RZ, RZ, 0, 2.384185791015625e-07 ;  /* 0x00000004fffa7431 */ /* 0x000fe200000001ff */
[----:B------:R-:W-:-:S05]  /*d470*/  MOV R207, R252 ;  /* 0x000000fc00cf7202 */ /* 0x000fca0000000f00 */
[----:B------:R-:W-:Y:S01]  /*d480*/  FADD.FTZ R245, R245, R207 ;  /* 0x000000cff5f57221 */ /* 0x000fe20000010000 */
[----:B------:R-:W-:-:S07]  /*d490*/  MOV R207, R251 ;  /* 0x000000fb00cf7202 */ /* 0x000fce0000000f00 */
[----:B------:R-:W-:Y:S05]  /*d4a0*/  WARPSYNC.COLLECTIVE R248, `(.L_x_5351) ;  /* 0x00000000f8087348 */ /* 0x000fea0003c00000 */
[----:B------:R0:W1:Y:S02]  /*d4b0*/  SHFL.BFLY P1, R252, R207, R250, R249 ;  /* 0x0c0000facffc7389 */ /* 0x00006400000200f9 */
[----:B01----:R-:W-:Y:S05]  /*d4c0*/  ENDCOLLECTIVE ;  /* 0x000000000000791b */ /* 0x003fea0003800000 */
.L_x_5351:
[----:B------:R-:W-:-:S05]  /*d4d0*/  MOV R207, R252 ;  /* 0x000000fc00cf7202 */ /* 0x000fca0000000f00 */
[----:B------:R-:W-:Y:S01]  /*d4e0*/  FADD.FTZ R251, R251, R207 ;  /* 0x000000cffbfb7221 */ /* 0x000fe20000010000 */
[----:B------:R-:W-:-:S07]  /*d4f0*/  MOV R207, R245 ;  /* 0x000000f500cf7202 */ /* 0x000fce0000000f00 */
[----:B------:R-:W-:Y:S05]  /*d500*/  WARPSYNC.COLLECTIVE R248, `(.L_x_5352) ;  /* 0x00000000f8087348 */ /* 0x000fea0003c00000 */
[----:B------:R0:W1:Y:S02]  /*d510*/  SHFL.BFLY P1, R252, R207, R250, R249 ;  /* 0x0c0000facffc7389 */ /* 0x00006400000200f9 */
[----:B01----:R-:W-:Y:S05]  /*d520*/  ENDCOLLECTIVE ;  /* 0x000000000000791b */ /* 0x003fea0003800000 */
.L_x_5352:
[----:B------:R-:W-:Y:S01]  /*d530*/  HFMA2 R250, -RZ, RZ, 0, 4.76837158203125e-07 ;  /* 0x00000008fffa7431 */ /* 0x000fe200000001ff */
[----:B------:R-:W-:-:S05]  /*d540*/  MOV R207, R252 ;  /* 0x000000fc00cf7202 */ /* 0x000fca0000000f00 */
[----:B------:R-:W-:Y:S01]  /*d550*/  FADD.FTZ R245, R245, R207 ;  /* 0x000000cff5f57221 */ /* 0x000fe20000010000 */
[----:B------:R-:W-:-:S07]  /*d560*/  MOV R207, R251 ;  /* 0x000000fb00cf7202 */ /* 0x000fce0000000f00 */
[----:B------:R-:W-:Y:S05]  /*d570*/  WARPSYNC.COLLECTIVE R248, `(.L_x_5353) ;  /* 0x00000000f8087348 */ /* 0x000fea0003c00000 */
[----:B------:R0:W1:Y:S02]  /*d580*/  SHFL.BFLY P1, R252, R207, R250, R249 ;  /* 0x0c0000facffc7389 */ /* 0x00006400000200f9 */
[----:B01----:R-:W-:Y:S05]  /*d590*/  ENDCOLLECTIVE ;  /* 0x000000000000791b */ /* 0x003fea0003800000 */
.L_x_5353:
[----:B------:R-:W-:-:S05]  /*d5a0*/  MOV R207, R252 ;  /* 0x000000fc00cf7202 */ /* 0x000fca0000000f00 */
[----:B------:R-:W-:Y:S01]  /*d5b0*/  FADD.FTZ R251, R251, R207 ;  /* 0x000000cffbfb7221 */ /* 0x000fe20000010000 */
[----:B------:R-:W-:-:S07]  /*d5c0*/  MOV R207, R245 ;  /* 0x000000f500cf7202 */ /* 0x000fce0000000f00 */
[----:B------:R-:W-:Y:S05]  /*d5d0*/  WARPSYNC.COLLECTIVE R248, `(.L_x_5354) ;  /* 0x00000000f8087348 */ /* 0x000fea0003c00000 */
[----:B------:R0:W1:Y:S02]  /*d5e0*/  SHFL.BFLY P1, R252, R207, R250, R249 ;  /* 0x0c0000facffc7389 */ /* 0x00006400000200f9 */
[----:B01----:R-:W-:Y:S05]  /*d5f0*/  ENDCOLLECTIVE ;  /* 0x000000000000791b */ /* 0x003fea0003800000 */
.L_x_5354:
[----:B------:R-:W-:Y:S01]  /*d600*/  HFMA2 R250, -RZ, RZ, 0, 9.5367431640625e-07 ;  /* 0x00000010fffa7431 */ /* 0x000fe200000001ff */
[----:B------:R-:W-:-:S05]  /*d610*/  MOV R207, R252 ;  /* 0x000000fc00cf7202 */ /* 0x000fca0000000f00 */
[----:B------:R-:W-:Y:S01]  /*d620*/  FADD.FTZ R245, R245, R207 ;  /* 0x000000cff5f57221 */ /* 0x000fe20000010000 */
[----:B------:R-:W-:-:S07]  /*d630*/  MOV R207, R251 ;  /* 0x000000fb00cf7202 */ /* 0x000fce0000000f00 */
[----:B------:R-:W-:Y:S05]  /*d640*/  WARPSYNC.COLLECTIVE R248, `(.L_x_5355) ;  /* 0x00000000f8087348 */ /* 0x000fea0003c00000 */
[----:B------:R0:W1:Y:S02]  /*d650*/  SHFL.BFLY P1, R252, R207, R250, R249 ;  /* 0x0c0000facffc7389 */ /* 0x00006400000200f9 */
[----:B01----:R-:W-:Y:S05]  /*d660*/  ENDCOLLECTIVE ;  /* 0x000000000000791b */ /* 0x003fea0003800000 */
.L_x_5355:
[----:B------:R-:W-:Y:S01]  /*d670*/  MOV R207, R245 ;  /* 0x000000f500cf7202 */ /* 0x000fe20000000f00 */
[----:B------:R0:W-:Y:S06]  /*d680*/  STL [R1], R252 ;  /* 0x000000fc01007387 */ /* 0x0001ec0000100800 */
[----:B0-----:R-:W-:Y:S05]  /*d690*/  WARPSYNC.COLLECTIVE R248, `(.L_x_5356) ;  /* 0x00000000f8087348 */ /* 0x001fea0003c00000 */
[----:B0-----:R0:W1:Y:S02]  /*d6a0*/  SHFL.BFLY P1, R252, R207, R250, R249 ;  /* 0x0c0000facffc7389 */ /* 0x00106400000200f9 */
[----:B01----:R-:W-:Y:S05]  /*d6b0*/  ENDCOLLECTIVE ;  /* 0x000000000000791b */ /* 0x003fea0003800000 */
.L_x_5356:
[----:B------:R-:W-:Y:S01]  /*d6c0*/  MOV R207, R252 ;  /* 0x000000fc00cf7202 */ /* 0x000fe20000000f00 */
[----:B------:R-:W-:Y:S06]  /*d6d0*/  BRA `(.L_x_5357) ;  /* 0xffffff5800d47947 */ /* 0x000fec000383ffff */
.L_x_5358:
        /* <DEDUP_REMOVED lines=10> */
.L_x_25399:


//--------------------- .text._ZN10layer_norm13ln_bwd_kernelINS_13Kernel_traitsIf13__nv_bfloat16S2_S2_fjLj1280ELj1ELj4ELj1ELj16ENS_18Kernel_traits_baseILj1280EfS2_S2_S2_fjLj128EEEEELb1ELb0ELb0ELb0EEEvNS_9BwdParamsE --------------------------
	.section	.text._ZN10layer_norm13ln_bwd_kernelINS_13Kernel_traitsIf13__nv_bfloat16S2_S2_fjLj1280ELj1ELj4ELj1ELj16ENS_18Kernel_traits_baseILj1280EfS2_S2_S2_fjLj128EEEEELb1ELb0ELb0ELb0EEEvNS_9BwdParamsE,"ax",@progbits
	.align	128
        .global         _ZN10layer_norm13ln_bwd_kernelINS_13Kernel_traitsIf13__nv_bfloat16S2_S2_fjLj1280ELj1ELj4ELj1ELj16ENS_18Kernel_traits_baseILj1280EfS2_S2_S2_fjLj128EEEEELb1ELb0ELb0ELb0EEEvNS_9BwdParamsE
        .type           _ZN10layer_norm13ln_bwd_kernelINS_13Kernel_traitsIf13__nv_bfloat16S2_S2_fjLj1280ELj1ELj4ELj1ELj16ENS_18Kernel_traits_baseILj1280EfS2_S2_S2_fjLj128EEEEELb1ELb0ELb0ELb0EEEvNS_9BwdParamsE,@function
        .size           _ZN10layer_norm13ln_bwd_kernelINS_13Kernel_traitsIf13__nv_bfloat16S2_S2_fjLj1280ELj1ELj4ELj1ELj16ENS_18Kernel_traits_baseILj1280EfS2_S2_S2_fjLj128EEEEELb1ELb0ELb0ELb0EEEvNS_9BwdParamsE,(.L_x_25400 - _ZN10layer_norm13ln_bwd_kernelINS_13Kernel_traitsIf13__nv_bfloat16S2_S2_fjLj1280ELj1ELj4ELj1ELj16ENS_18Kernel_traits_baseILj1280EfS2_S2_S2_fjLj128EEEEELb1ELb0ELb0ELb0EEEvNS_9BwdParamsE)
        .other          _ZN10layer_norm13ln_bwd_kernelINS_13Kernel_traitsIf13__nv_bfloat16S2_S2_fjLj1280ELj1ELj4ELj1ELj16ENS_18Kernel_traits_baseILj1280EfS2_S2_S2_fjLj128EEEEELb1ELb0ELb0ELb0EEEvNS_9BwdParamsE,@"STO_CUDA_ENTRY STV_DEFAULT"
_ZN10layer_norm13ln_bwd_kernelINS_13Kernel_traitsIf13__nv_bfloat16S2_S2_fjLj1280ELj1ELj4ELj1ELj16ENS_18Kernel_traits_baseILj1280EfS2_S2_S2_fjLj128EEEEELb1ELb0ELb0ELb0EEEvNS_9BwdParamsE:
.text._ZN10layer_norm13ln_bwd_kernelINS_13Kernel_traitsIf13__nv_bfloat16S2_S2_fjLj1280ELj1ELj4ELj1ELj16ENS_18Kernel_traits_baseILj1280EfS2_S2_S2_fjLj128EEEEELb1ELb0ELb0ELb0EEEvNS_9BwdParamsE:
        /* <DEDUP_REMOVED lines=11> */
[----:B------:R-:W0:Y:S03]  /*00b0*/  LDCU UR9, c[0x0][0x400] ;  /* 0x00008000ff0977ac */ /* 0x000e260008000800 */
[----:B------:R-:W-:Y:S01]  /*00c0*/  LEA.HI R2, R3, R248, RZ, 0x3 ;  /* 0x000000f803027211 */ /* 0x000fe200078f18ff */
[----:B------:R-:W0:Y:S01]  /*00d0*/  LDCU.64 UR10, c[0x0][0x438] ;  /* 0x00008700ff0a77ac */ /* 0x000e220008000a00 */
[----:B-1----:R-:W-:Y:S01]  /*00e0*/  LOP3.LUT R8, R0, 0x1f, RZ, 0xc0, !PT ;  /* 0x0000001f00087812 */ /* 0x002fe200078ec0ff */
[----:B------:R-:W1:Y:S03]  /*00f0*/  LDCU.64 UR12, c[0x0][0x478] ;  /* 0x00008f00ff0c77ac */ /* 0x000e660008000a00 */
[----:B------:R-:W-:Y:S01]  /*0100*/  LOP3.LUT R5, R8, 0x1f, RZ, 0x3c, !PT ;  /* 0x0000001f08057812 */ /* 0x000fe200078e3cff */
[----:B------:R3:W-:Y:S01]  /*0110*/  STL [R1], R8 ;  /* 0x0000000801007387 */ /* 0x0007e20000100800 */
[----:B------:R-:W-:-:S02]  /*0120*/  MOV R3, R8 ;  /* 0x0000000800037202 */ /* 0x000fc40000000f00 */
[----:B------:R-:W-:-:S04]  /*0130*/  LEA.HI.SX32 R2, R2, R5, 0x1d ;  /* 0x0000000502027211 */ /* 0x000fc800078feaff */
[C---:B------:R-:W-:Y:S02]  /*0140*/  ISETP.GE.U32.AND P0, PT, R2.reuse, 0x20, PT ;  /* 0x000000200200780c */ /* 0x040fe40003f06070 */
[C---:B------:R-:W-:Y:S02]  /*0150*/  ISETP.GE.U32.AND P1, PT, R2.reuse, 0x40, PT ;  /* 0x000000400200780c */ /* 0x040fe40003f26070 */
[C---:B------:R-:W-:Y:S02]  /*0160*/  ISETP.GE.U32.AND P2, PT, R2.reuse, 0x60, PT ;  /* 0x000000600200780c */ /* 0x040fe40003f46070 */
[C---:B------:R-:W-:Y:S02]  /*0170*/  ISETP.GE.U32.AND P3, PT, R2.reuse, 0x80, PT ;  /* 0x000000800200780c */ /* 0x040fe40003f66070 */
[----:B------:R-:W-:-:S05]  /*0180*/  ISETP.GE.U32.AND P4, PT, R2, 0xa0, PT ;  /* 0x000000a00200780c */ /* 0x000fca0003f86070 */
[----:B------:R-:W4:Y:S08]  /*0190*/  @P0 LDC.64 R4, c[0x0][0x3d0] ;  /* 0x0000f400ff040b82 */ /* 0x000f300000000a00 */
[----:B------:R-:W3:Y:S08]  /*01a0*/  @P1 LDC.64 R6, c[0x0][0x3d0] ;  /* 0x0000f400ff061b82 */ /* 0x000ef00000000a00 */
[----:B------:R-:W2:Y:S08]  /*01b0*/  @P2 LDC.64 R10, c[0x0][0x3d0] ;  /* 0x0000f400ff0a2b82 */ /* 0x000eb00000000a00 */
[----:B------:R-:W1:Y:S01]  /*01c0*/  @P3 LDC.64 R12, c[0x0][0x3d0] ;  /* 0x0000f400ff0c3b82 */ /* 0x000e620000000a00 */
[C---:B----4-:R-:W-:Y:S01]  /*01d0*/  @P0 IMAD.WIDE.U32 R4, R3.reuse, 0x20, R4 ;  /* 0x0000002003040825 */ /* 0x050fe200078e0004 */
[----:B------:R-:W-:-:S02]  /*01e0*/  @P0 LOP3.LUT R3, R3, 0x20, RZ, 0xfc, !PT ;  /* 0x0000002003030812 */ /* 0x000fc400078efcff */
[----:B------:R-:W-:Y:S02]  /*01f0*/  SHF.R.U32.HI R155, RZ, 0x5, R0 ;  /* 0x00000005ff9b7819 */ /* 0x000fe40000011600 */
[----:B0-----:R0:W5:Y:S02]  /*0200*/  @P0 LDG.E.128 R244, desc[UR6][R4.64] ;  /* 0x0000000604f40981 */ /* 0x001164000c1e1d00 */
[----:B------:R-:W4:Y:S01]  /*0210*/  @P4 LDC.64 R14, c[0x0][0x3d0] ;  /* 0x0000f400ff0e4b82 */ /* 0x000f220000000a00 */
[C---:B---3--:R-:W-:Y:S01]  /*0220*/  @P1 IMAD.WIDE.U32 R8, R3.reuse, 0x20, R6 ;  /* 0x0000002003081825 */ /* 0x048fe200078e0006 */
[----:B------:R-:W-:Y:S01]  /*0230*/  @P1 IADD3 R3, PT, PT, R3, 0x20, RZ ;  /* 0x0000002003031810 */ /* 0x000fe20007ffe0ff */
[----:B------:R0:W5:Y:S04]  /*0240*/  @P0 LDG.E.128 R240, desc[UR6][R4.64+0x10] ;  /* 0x0000100604f00981 */ /* 0x000168000c1e1d00 */
[----:B------:R0:W5:Y:S01]  /*0250*/  @P1 LDG.E.128 R236, desc[UR6][R8.64] ;  /* 0x0000000608ec1981 */ /* 0x000162000c1e1d00 */
[C---:B--2---:R-:W-:Y:S01]  /*0260*/  @P2 IMAD.WIDE.U32 R10, R3.reuse, 0x20, R10 ;  /* 0x00000020030a2825 */ /* 0x044fe200078e000a */
[----:B------:R-:W-:-:S02]  /*0270*/  @P2 IADD3 R3, PT, PT, R3, 0x20, RZ ;  /* 0x0000002003032810 */ /* 0x000fc40007ffe0ff */
[----:B------:R0:W5:Y:S04]  /*0280*/  @P1 LDG.E.128 R232, desc[UR6][R8.64+0x10] ;  /* 0x0000100608e81981 */ /* 0x000168000c1e1d00 */
[----:B------:R0:W5:Y:S01]  /*0290*/  @P2 LDG.E.128 R228, desc[UR6][R10.64] ;  /* 0x000000060ae42981 */ /* 0x000162000c1e1d00 */
[C---:B-1----:R-:W-:Y:S01]  /*02a0*/  @P3 IMAD.WIDE.U32 R12, R3.reuse, 0x20, R12 ;  /* 0x00000020030c3825 */ /* 0x042fe200078e000c */
[----:B------:R-:W-:Y:S02]  /*02b0*/  @P3 IADD3 R3, PT, PT, R3, 0x20, RZ ;  /* 0x0000002003033810 */ /* 0x000fe40007ffe0ff */
[----:B------:R0:W5:Y:S04]  /*02c0*/  @P2 LDG.E.128 R224, desc[UR6][R10.64+0x10] ;  /* 0x000010060ae02981 */ /* 0x000168000c1e1d00 */
[----:B------:R0:W5:Y:S01]  /*02d0*/  @P3 LDG.E.128 R220, desc[UR6][R12.64] ;  /* 0x000000060cdc3981 */ /* 0x000162000c1e1d00 */
[----:B----4-:R-:W-:-:S03]  /*02e0*/  @P4 IMAD.WIDE.U32 R6, R3, 0x20, R14 ;  /* 0x0000002003064825 */ /* 0x010fc600078e000e */
        /* <DEDUP_REMOVED lines=92> */
.L_x_5409:
[----:B------:R-:W0:Y:S02]  /*08b0*/  @P5 LDC.64 R30, c[0x0][0x3e0] ;  /* 0x0000f800ff1e5b82 */ /* 0x000e240000000a00 */
[----:B0-----:R-:W-:-:S05]  /*08c0*/  @P5 IMAD.WIDE R30, R155, 0x2, R30 ;  /* 0x000000029b1e5825 */ /* 0x001fca00078e021e */
[----:B-123--:R0:W2:Y:S02]  /*08d0*/  @P5 LDG.E.U16 R140, desc[UR6][R30.64] ;  /* 0x000000061e8c5981 */ /* 0x00e0a4000c1e1500 */
[----:B0-----:R-:W0:Y:S02]  /*08e0*/  LDC.64 R30, c[0x0][0x3c0] ;  /* 0x0000f000ff1e7b82 */ /* 0x001e240000000a00 */
[----:B0-----:R-:W-:-:S05]  /*08f0*/  IMAD.WIDE R30, R155, 0x4, R30 ;  /* 0x000000049b1e7825 */ /* 0x001fca00078e021e */
[----:B------:R0:W3:Y:S02]  /*0900*/  LDG.E R163, desc[UR6][R30.64] ;  /* 0x000000061ea37981 */ /* 0x0000e4000c1e1900 */
[----:B0-----:R-:W0:Y:S01]  /*0910*/  LDC.64 R30, c[0x0][0x3c8] ;  /* 0x0000f200ff1e7b82 */ /* 0x001e220000000a00 */
[----:B------:R-:W1:Y:S01]  /*0920*/  S2R R142, SR_TID.X ;  /* 0x00000000008e7919 */ /* 0x000e620000002100 */
[----:B------:R-:W-:Y:S02]  /*0930*/  MOV R248, UR15 ;  /* 0x0000000f00f87c02 */ /* 0x000fe40008000f00 */
[----:B------:R-:W-:Y:S01]  /*0940*/  ISETP.GE.U32.AND P4, PT, R2, 0x20, PT ;  /* 0x000000200200780c */ /* 0x000fe20003f86070 */
[----:B0-----:R-:W-:-:S05]  /*0950*/  IMAD.WIDE R30, R155, 0x4, R30 ;  /* 0x000000049b1e7825 */ /* 0x001fca00078e021e */
[----:B-----5:R0:W5:Y:S01]  /*0960*/  LDG.E R156, desc[UR6][R30.64] ;  /* 0x000000061e9c7981 */ /* 0x020162000c1e1900 */
[----:B------:R-:W-:Y:S01]  /*0970*/  ISETP.NE.AND P0, PT, RZ, UR8, PT ;  /* 0x00000008ff007c0c */ /* 0x000fe2000bf05270 */
[----:B------:R-:W-:Y:S01]  /*0980*/  BSSY.RECONVERGENT B1, `(.L_x_5361) ;  /* 0x0000070000017945 */ /* 0x000fe20003800200 */
[----:B------:R-:W-:Y:S01]  /*0990*/  HFMA2 R164, -RZ, RZ, 0, 0 ;  /* 0x00000000ffa47431 */ /* 0x000fe200000001ff */
[C---:B------:R-:W-:Y:S02]  /*09a0*/  ISETP.GE.U32.AND P3, PT, R2.reuse, 0x40, PT ;  /* 0x000000400200780c */ /* 0x040fe40003f66070 */
[C---:B------:R-:W-:Y:S02]  /*09b0*/  ISETP.GE.U32.AND P2, PT, R2.reuse, 0x60, PT ;  /* 0x000000600200780c */ /* 0x040fe40003f46070 */
[----:B------:R-:W-:Y:S01]  /*09c0*/  ISETP.GE.U32.AND P1, PT, R2, 0x80, PT ;  /* 0x000000800200780c */ /* 0x000fe20003f26070 */
[----:B0-----:R-:W-:Y:S01]  /*09d0*/  HFMA2 R31, -RZ, RZ, 1.875, 0 ;  /* 0x3f800000ff1f7431 */ /* 0x001fe200000001ff */
[----:B-1----:R-:W-:-:S02]  /*09e0*/  LOP3.LUT R30, R142, 0x1f, RZ, 0xc0, !PT ;  /* 0x0000001f8e1e7812 */ /* 0x002fc400078ec0ff */
[----:B------:R-:W-:-:S03]  /*09f0*/  MOV R206, RZ ;  /* 0x000000ff00ce7202 */ /* 0x000fc60000000f00 */
[----:B------:R0:W-:Y:S01]  /*0a00*/  STL [R1], R30 ;  /* 0x0000001e01007387 */ /* 0x0001e20000100800 */
[----:B--2---:R-:W-:Y:S01]  /*0a10*/  @P5 SHF.L.U32 R31, R140, 0x10, RZ ;  /* 0x000000108c1f5819 */ /* 0x004fe200000006ff */
[----:B------:R-:W-:-:S05]  /*0a20*/  IMAD R140, R155, R248, RZ ;  /* 0x000000f89b8c7224 */ /* 0x000fca00078e02ff */
[----:B------:R-:W-:-:S04]  /*0a30*/  SHF.R.S32.HI R141, RZ, 0x1f, R140 ;  /* 0x0000001fff8d7819 */ /* 0x000fc8000001148c */
[----:B------:R-:W-:-:S04]  /*0a40*/  LEA.HI R141, R141, R140, RZ, 0x3 ;  /* 0x0000008c8d8d7211 */ /* 0x000fc800078f18ff */
[----:B0-----:R-:W-:-:S04]  /*0a50*/  LEA.HI.SX32 R30, R141, R30, 0x1d ;  /* 0x0000001e8d1e7211 */ /* 0x001fc800078feaff */
[----:B------:R-:W-:Y:S02]  /*0a60*/  MOV R207, R30 ;  /* 0x0000001e00cf7202 */ /* 0x000fe40000000f00 */
[----:B---3--:R-:W-:Y:S01]  /*0a70*/  FSEL R163, R163, RZ, !P0 ;  /* 0x000000ffa3a37208 */ /* 0x008fe20004000000 */
[----:B------:R-:W-:Y:S06]  /*0a80*/  @!P4 BRA `(.L_x_5362) ;  /* 0x00000004007cc947 */ /* 0x000fec0003800000 */
[----:B------:R-:W0:Y:S08]  /*0a90*/  LDC.64 R4, c[0x0][0x3a8] ;  /* 0x0000ea00ff047b82 */ /* 0x000e300000000a00 */
[----:B------:R-:W1:Y:S01]  /*0aa0*/  LDC.64 R32, c[0x0][0x428] ;  /* 0x00010a00ff207b82 */ /* 0x000e620000000a00 */
[----:B0-----:R-:W-:-:S05]  /*0ab0*/  IMAD.WIDE.U32 R4, R30, 0x10, R4 ;  /* 0x000000101e047825 */ /* 0x001fca00078e0004 */
[----:B------:R1:W2:Y:S02]  /*0ac0*/  LDG.E.128 R140, desc[UR6][R4.64] ;  /* 0x00000006048c7981 */ /* 0x0002a4000c1e1d00 */
[----:B-1----:R-:W-:-:S05]  /*0ad0*/  IMAD.WIDE.U32 R4, R30, 0x10, R32 ;  /* 0x000000101e047825 */ /* 0x002fca00078e0020 */
[----:B------:R0:W3:Y:S01]  /*0ae0*/  LDG.E.128 R144, desc[UR6][R4.64] ;  /* 0x0000000604907981 */ /* 0x0000e2000c1e1d00 */
[----:B------:R-:W-:-:S04]  /*0af0*/  ISETP.NE.U32.AND P0, PT, RZ, UR10, PT ;  /* 0x0000000aff007c0c */ /* 0x000fc8000bf05070 */
[----:B------:R-:W-:Y:S01]  /*0b00*/  ISETP.NE.AND.EX P0, PT, RZ, UR11, PT, P0 ;  /* 0x0000000bff007c0c */ /* 0x000fe2000bf05300 */
[----:B0-----:R-:W0:-:S12]  /*0b10*/  LDC.64 R4, c[0x0][0x3b0] ;  /* 0x0000ec00ff047b82 */ /* 0x001e180000000a00 */
[----:B------:R-:W1:Y:S01]  /*0b20*/  @P0 LDC.64 R32, c[0x0][0x438] ;  /* 0x00010e00ff200b82 */ /* 0x000e620000000a00 */
[----:B0-----:R-:W-:-:S04]  /*0b30*/  IMAD.WIDE.U32 R4, R30, 0x8, R4 ;  /* 0x000000081e047825 */ /* 0x001fc800078e0004 */
[----:B-1----:R-:W-:-:S05]  /*0b40*/  @P0 IMAD.WIDE.U32 R32, R30, 0x10, R32 ;  /* 0x000000101e200825 */ /* 0x002fca00078e0020 */
[----:B------:R-:W5:Y:S04]  /*0b50*/  @P0 LDG.E.128 R120, desc[UR6][R32.64] ;  /* 0x0000000620780981 */ /* 0x000f68000c1e1d00 */
[----:B------:R0:W5:Y:S01]  /*0b60*/  LDG.E.64 R32, desc[UR6][R4.64] ;  /* 0x0000000604207981 */ /* 0x000162000c1e1b00 */
[----:B------:R-:W-:Y:S02]  /*0b70*/  IADD3 R207, PT, PT, R30, 0x20, RZ ;  /* 0x000000201ecf7810 */ /* 0x000fe40007ffe0ff */
[C---:B--2---:R-:W-:Y:S02]  /*0b80*/  PRMT R0, R140.reuse, 0x7632, R0 ;  /* 0x000076328c007816 */ /* 0x044fe40000000000 */
[----:B------:R-:W-:Y:S02]  /*0b90*/  SHF.L.U32 R140, R140, 0x10, RZ ;  /* 0x000000108c8c7819 */ /* 0x000fe400000006ff */
[----:B------:R-:W-:-:S02]  /*0ba0*/  SHF.L.U32 R164, R143, 0x10, RZ ;  /* 0x000000108fa47819 */ /* 0x000fc400000006ff */
[----:B------:R-:W-:Y:S01]  /*0bb0*/  PRMT R151, R141, 0x7632, R151 ;  /* 0x000076328d977816 */ /* 0x000fe20000000097 */
[----:B------:R-:W-:Y:S01]  /*0bc0*/  FADD.FTZ R3, -R163, R140 ;  /* 0x0000008ca3037221 */ /* 0x000fe20000010100 */
[----:B------:R-:W-:Y:S01]  /*0bd0*/  SHF.L.U32 R152, R141, 0x10, RZ ;  /* 0x000000108d987819 */ /* 0x000fe200000006ff */
[C---:B0-----:R-:W-:Y:S01]  /*0be0*/  FADD.FTZ R5, -R163.reuse, R164 ;  /* 0x000000a4a3057221 */ /* 0x041fe20000010100 */
[----:B------:R-:W-:Y:S01]  /*0bf0*/  SHF.L.U32 R4, R0, 0x10, RZ ;  /* 0x0000001000047819 */ /* 0x000fe200000006ff */
[----:B-----5:R-:W-:Y:S01]  /*0c00*/  FMUL.FTZ R0, R156, R3 ;  /* 0x000000039c007220 */ /* 0x020fe20000410000 */
[----:B------:R-:W-:Y:S01]  /*0c10*/  PRMT R141, R142, 0x7632, R141 ;  /* 0x000076328e8d7816 */ /* 0x000fe2000000008d */
[----:B------:R-:W-:Y:S01]  /*0c20*/  FMUL.FTZ R3, R156, R5 ;  /* 0x000000059c037220 */ /* 0x000fe20000410000 */
[----:B------:R-:W-:Y:S01]  /*0c30*/  SHF.L.U32 R142, R142, 0x10, RZ ;  /* 0x000000108e8e7819 */ /* 0x000fe200000006ff */
[----:B------:R-:W-:Y:S01]  /*0c40*/  FADD.FTZ R5, -R163, R4 ;  /* 0x00000004a3057221 */ /* 0x000fe20000010100 */
[----:B------:R-:W-:Y:S01]  /*0c50*/  PRMT R154, R143, 0x7632, R154 ;  /* 0x000076328f9a7816 */ /* 0x000fe2000000009a */
[----:B------:R-:W-:Y:S01]  /*0c60*/  FADD.FTZ R153, -R163, R152 ;  /* 0x00000098a3997221 */ /* 0x000fe20000010100 */
[----:B---3--:R-:W-:-:S02]  /*0c70*/  PRMT R204, R144, 0x7632, R204 ;  /* 0x0000763290cc7816 */ /* 0x008fc400000000cc */
[----:B------:R-:W-:Y:S01]  /*0c80*/  SHF.L.U32 R157, R144, 0x10, RZ ;  /* 0x00000010909d7819 */ /* 0x000fe200000006ff */
[----:B------:R-:W-:Y:S01]  /*0c90*/  FMUL.FTZ R153, R156, R153 ;  /* 0x000000999c997220 */ /* 0x000fe20000410000 */
[----:B------:R-:W-:Y:S01]  /*0ca0*/  SHF.L.U32 R140, R151, 0x10, RZ ;  /* 0x00000010978c7819 */ /* 0x000fe200000006ff */
[----:B------:R-:W-:Y:S01]  /*0cb0*/  FADD.FTZ R151, -R163, R142 ;  /* 0x0000008ea3977221 */ /* 0x000fe20000010100 */
[----:B------:R-:W-:Y:S01]  /*0cc0*/  SHF.L.U32 R142, R141, 0x10, RZ ;  /* 0x000000108d8e7819 */ /* 0x000fe200000006ff */
[----:B------:R-:W-:Y:S01]  /*0cd0*/  FADD.FTZ R80, R80, R157 ;  /* 0x0000009d50507221 */ /* 0x000fe20000010000 */
[----:B------:R-:W-:Y:S01]  /*0ce0*/  SHF.L.U32 R144, R154, 0x10, RZ ;  /* 0x000000109a907819 */ /* 0x000fe200000006ff */
[----:B------:R-:W-:Y:S01]  /*0cf0*/  FFMA.FTZ R40, R0, R157, R40 ;  /* 0x0000009d00287223 */ /* 0x000fe20000010028 */
[----:B------:R-:W-:Y:S01]  /*0d00*/  SHF.L.U32 R204, R204, 0x10, RZ ;  /* 0x00000010cccc7819 */ /* 0x000fe200000006ff */
[----:B------:R-:W-:Y:S01]  /*0d10*/  FADD.FTZ R141, -R163, R140 ;  /* 0x0000008ca38d7221 */ /* 0x000fe20000010100 */
[----:B------:R-:W-:Y:S01]  /*0d20*/  FMUL.FTZ R154, R156, R5 ;  /* 0x000000059c9a7220 */ /* 0x000fe20000410000 */
[----:B------:R-:W-:Y:S01]  /*0d30*/  FMUL.FTZ R157, R244, R157 ;  /* 0x0000009df49d7220 */ /* 0x000fe20000410000 */
[----:B------:R-:W-:Y:S01]  /*0d40*/  PRMT R202, R145, 0x7632, R202 ;  /* 0x0000763291ca7816 */ /* 0x000fe200000000ca */
[----:B------:R-:W-:Y:S01]  /*0d50*/  FADD.FTZ R81, R81, R204 ;  /* 0x000000cc51517221 */ /* 0x000fe20000010000 */
[----:B------:R-:W-:Y:S01]  /*0d60*/  SHF.L.U32 R145, R145, 0x10, RZ ;  /* 0x0000001091917819 */ /* 0x000fe200000006ff */
[-C--:B------:R-:W-:Y:S01]  /*0d70*/  FFMA.FTZ R41, R154, R204.reuse, R41 ;  /* 0x000000cc9a297223 */ /* 0x080fe20000010029 */
[----:B------:R-:W-:Y:S01]  /*0d80*/  FMUL.FTZ R152, R156, R141 ;  /* 0x0000008d9c987220 */ /* 0x000fe20000410000 */
[----:B------:R-:W-:Y:S01]  /*0d90*/  FMUL.FTZ R204, R245, R204 ;  /* 0x000000ccf5cc7220 */ /* 0x000fe20000410000 */
[----:B------:R-:W-:Y:S01]  /*0da0*/  FADD.FTZ R141, RZ, R157 ;  /* 0x0000009dff8d7221 */ /* 0x000fe20000010000 */
[----:B------:R-:W-:Y:S01]  /*0db0*/  FFMA.FTZ R143, R0, R157, RZ ;  /* 0x0000009d008f7223 */ /* 0x000fe200000100ff */
[----:B------:R-:W-:Y:S01]  /*0dc0*/  SHF.L.U32 R202, R202, 0x10, RZ ;  /* 0x00000010caca7819 */ /* 0x000fe200000006ff */
[-C--:B------:R-:W-:Y:S01]  /*0dd0*/  FMUL.FTZ R203, R246, R145.reuse ;  /* 0x00000091f6cb7220 */ /* 0x080fe20000410000 */
[----:B------:R-:W-:Y:S01]  /*0de0*/  FADD.FTZ R4, R141, R204 ;  /* 0x000000cc8d047221 */ /* 0x000fe20000010000 */
[----:B------:R-:W-:Y:S01]  /*0df0*/  FFMA.FTZ R140, R154, R204, R143 ;  /* 0x000000cc9a8c7223 */ /* 0x000fe2000001008f */
[----:B------:R-:W-:Y:S01]  /*0e00*/  PRMT R200, R146, 0x7632, R200 ;  /* 0x0000763292c87816 */ /* 0x000fe200000000c8 */
[----:B------:R-:W-:Y:S01]  /*0e10*/  FADD.FTZ R82, R82, R145 ;  /* 0x0000009152527221 */ /* 0x000fe20000010000 */
[----:B------:R-:W-:Y:S01]  /*0e20*/  SHF.L.U32 R201, R146, 0x10, RZ ;  /* 0x0000001092c97819 */ /* 0x000fe200000006ff */
        /* <DEDUP_REMOVED lines=11> */
[----:B------:R-:W-:Y:S01]  /*0ee0*/  FMUL.FTZ R4, R156, R145 ;  /* 0x000000919c047220 */ /* 0x000fe20000410000 */
[----:B------:R-:W-:Y:S01]  /*0ef0*/  FMUL.FTZ R201, R240, R201 ;  /* 0x000000c9f0c97220 */ /* 0x000fe20000410000 */
[----:B------:R-:W-:Y:S01]  /*0f00*/  FADD.FTZ R140, R141, R202 ;  /* 0x000000ca8d8c7221 */ /* 0x000fe20000010000 */
[----:B------:R-:W-:Y:S01]  /*0f10*/  FFMA.FTZ R142, R152, R202, R143 ;  /* 0x000000ca988e7223 */ /* 0x000fe2000001008f */
[----:B------:R-:W-:Y:S01]  /*0f20*/  PRMT R198, R147, 0x7632, R198 ;  /* 0x0000763293c67816 */ /* 0x000fe200000000c6 */
        /* <DEDUP_REMOVED lines=16> */
[C---:B------:R-:W-:Y:S01]  /*1030*/  FFMA.FTZ R142, R3.reuse, R199, R142 ;  /* 0x000000c7038e7223 */ /* 0x040fe2000001008e */
[----:B------:R-:W-:Y:S01]  /*1040*/  FADD.FTZ R86, R86, R147 ;  /* 0x0000009356567221 */ /* 0x000fe20000010000 */
[----:B------:R-:W-:Y:S01]  /*1050*/  FFMA.FTZ R46, R3, R147, R46 ;  /* 0x00000093032e7223 */ /* 0x000fe2000001002e */
[----:B------:R-:W-:Y:S01]  /*1060*/  FADD.FTZ R206, R141, R198 ;  /* 0x000000c68dce7221 */ /* 0x000fe20000010000 */
[----:B------:R-:W-:-:S07]  /*1070*/  FFMA.FTZ R164, R5, R198, R142 ;  /* 0x000000c605a47223 */ /* 0x000fce000001008e */
.L_x_5362:
[----:B------:R-:W-:Y:S05]  /*1080*/  BSYNC.RECONVERGENT B1 ;  /* 0x0000000000017941 */ /* 0x000fea0003800200 */
.L_x_5361:
[----:B------:R-:W-:Y:S04]  /*1090*/  BSSY.RECONVERGENT B1, `(.L_x_5363) ;  /* 0x0000061000017945 */ /* 0x000fe80003800200 */
[----:B------:R-:W-:Y:S05]  /*10a0*/  @!P3 BRA `(.L_x_5364) ;  /* 0x00000004007cb947 */ /* 0x000fea0003800000 */
[----:B------:R-:W0:Y:S08]  /*10b0*/  LDC.64 R6, c[0x0][0x3a8] ;  /* 0x0000ea00ff067b82 */ /* 0x000e300000000a00 */
[----:B------:R-:W1:Y:S01]  /*10c0*/  LDC.64 R12, c[0x0][0x428] ;  /* 0x00010a00ff0c7b82 */ /* 0x000e620000000a00 */
[----:B0-----:R-:W-:-:S05]  /*10d0*/  IMAD.WIDE.U32 R6, R207, 0x10, R6 ;  /* 0x00000010cf067825 */ /* 0x001fca00078e0006 */
[----:B------:R1:W2:Y:S02]  /*10e0*/  LDG.E.128 R8, desc[UR6][R6.64] ;  /* 0x0000000606087981 */ /* 0x0002a4000c1e1d00 */
[----:B-1----:R-:W-:Y:S01]  /*10f0*/  IMAD.WIDE.U32 R6, R207, 0x10, R12 ;  /* 0x00000010cf067825 */ /* 0x002fe200078e000c */
[----:B------:R-:W-:Y:S01]  /*1100*/  ISETP.NE.U32.AND P0, PT, RZ, UR10, PT ;  /* 0x0000000aff007c0c */ /* 0x000fe2000bf05070 */
[----:B------:R-:W0:Y:S03]  /*1110*/  LDC.64 R12, c[0x0][0x3b0] ;  /* 0x0000ec00ff0c7b82 */ /* 0x000e260000000a00 */
[----:B------:R1:W3:Y:S01]  /*1120*/  LDG.E.128 R140, desc[UR6][R6.64] ;  /* 0x00000006068c7981 */ /* 0x0002e2000c1e1d00 */
[----:B------:R-:W-:-:S13]  /*1130*/  ISETP.NE.AND.EX P0, PT, RZ, UR11, PT, P0 ;  /* 0x0000000bff007c0c */ /* 0x000fda000bf05300 */
[----:B-1----:R-:W1:Y:S02]  /*1140*/  @P0 LDC.64 R6, c[0x0][0x438] ;  /* 0x00010e00ff060b82 */ /* 0x002e640000000a00 */
[----:B-1----:R-:W-:-:S05]  /*1150*/  @P0 IMAD.WIDE.U32 R6, R207, 0x10, R6 ;  /* 0x00000010cf060825 */ /* 0x002fca00078e0006 */
[----:B------:R0:W5:Y:S02]  /*1160*/  @P0 LDG.E.128 R124, desc[UR6][R6.64] ;  /* 0x00000006067c0981 */ /* 0x000164000c1e1d00 */
[----:B0-----:R-:W-:-:S05]  /*1170*/  IMAD.WIDE.U32 R6, R207, 0x8, R12 ;  /* 0x00000008cf067825 */ /* 0x001fca00078e000c */
[----:B------:R0:W5:Y:S01]  /*1180*/  LDG.E.64 R34, desc[UR6][R6.64] ;  /* 0x0000000606227981 */ /* 0x000162000c1e1b00 */
[----:B------:R-:W-:Y:S02]  /*1190*/  IADD3 R207, PT, PT, R207, 0x20, RZ ;  /* 0x00000020cfcf7810 */ /* 0x000fe40007ffe0ff */
[C---:B--2---:R-:W-:Y:S02]  /*11a0*/  SHF.L.U32 R12, R8.reuse, 0x10, RZ ;  /* 0x00000010080c7819 */ /* 0x044fe400000006ff */
[----:B------:R-:W-:Y:S02]  /*11b0*/  SHF.L.U32 R146, R9, 0x10, RZ ;  /* 0x0000001009927819 */ /* 0x000fe400000006ff */
[----:B------:R-:W-:Y:S01]  /*11c0*/  PRMT R144, R8, 0x7632, R144 ;  /* 0x0000763208907816 */ /* 0x000fe20000000090 */
[----:B0-----:R-:W-:Y:S01]  /*11d0*/  FADD.FTZ R7, -R163, R12 ;  /* 0x0000000ca3077221 */ /* 0x001fe20000010100 */
[----:B------:R-:W-:Y:S02]  /*11e0*/  PRMT R13, R9, 0x7632, R13 ;  /* 0x00007632090d7816 */ /* 0x000fe4000000000d */
[C---:B------:R-:W-:Y:S01]  /*11f0*/  PRMT R8, R11.reuse, 0x7632, R8 ;  /* 0x000076320b087816 */ /* 0x040fe20000000008 */
[----:B-----5:R-:W-:Y:S01]  /*1200*/  FMUL.FTZ R6, R156, R7 ;  /* 0x000000079c067220 */ /* 0x020fe20000410000 */
[----:B------:R-:W-:Y:S01]  /*1210*/  SHF.L.U32 R250, R11, 0x10, RZ ;  /* 0x000000100bfa7819 */ /* 0x000fe200000006ff */
[----:B------:R-:W-:Y:S01]  /*1220*/  FADD.FTZ R11, -R163, R146 ;  /* 0x00000092a30b7221 */ /* 0x000fe20000010100 */
[----:B------:R-:W-:-:S02]  /*1230*/  PRMT R9, R10, 0x7632, R9 ;  /* 0x000076320a097816 */ /* 0x000fc40000000009 */
[----:B------:R-:W-:Y:S01]  /*1240*/  SHF.L.U32 R144, R144, 0x10, RZ ;  /* 0x0000001090907819 */ /* 0x000fe200000006ff */
[----:B------:R-:W-:Y:S01]  /*1250*/  FMUL.FTZ R7, R156, R11 ;  /* 0x0000000b9c077220 */ /* 0x000fe20000410000 */
[----:B------:R-:W-:Y:S02]  /*1260*/  SHF.L.U32 R190, R10, 0x10, RZ ;  /* 0x000000100abe7819 */ /* 0x000fe400000006ff */
[C---:B---3--:R-:W-:Y:S01]  /*1270*/  PRMT R192, R142.reuse, 0x7632, R192 ;  /* 0x000076328ec07816 */ /* 0x048fe200000000c0 */
[----:B------:R-:W-:Y:S01]  /*1280*/  FADD.FTZ R11, -R163, R144 ;  /* 0x00000090a30b7221 */ /* 0x000fe20000010100 */
[----:B------:R-:W-:Y:S02]  /*1290*/  SHF.L.U32 R193, R142, 0x10, RZ ;  /* 0x000000108ec17819 */ /* 0x000fe400000006ff */
[C---:B------:R-:W-:Y:S02]  /*12a0*/  PRMT R196, R140.reuse, 0x7632, R196 ;  /* 0x000076328cc47816 */ /* 0x040fe400000000c4 */
[----:B------:R-:W-:Y:S01]  /*12b0*/  SHF.L.U32 R197, R140, 0x10, RZ ;  /* 0x000000108cc57819 */ /* 0x000fe200000006ff */
[----:B------:R-:W-:Y:S01]  /*12c0*/  FADD.FTZ R92, R92, R193 ;  /* 0x000000c15c5c7221 */ /* 0x000fe20000010000 */
[----:B------:R-:W-:-:S02]  /*12d0*/  PRMT R10, R143, 0x7632, R10 ;  /* 0x000076328f0a7816 */ /* 0x000fc4000000000a */
[----:B------:R-:W-:Y:S01]  /*12e0*/  SHF.L.U32 R142, R9, 0x10, RZ ;  /* 0x00000010098e7819 */ /* 0x000fe200000006ff */
[----:B------:R-:W-:Y:S01]  /*12f0*/  FADD.FTZ R9, -R163, R250 ;  /* 0x000000faa3097221 */ /* 0x000fe20000010100 */
[----:B------:R-:W-:Y:S01]  /*1300*/  SHF.L.U32 R12, R13, 0x10, RZ ;  /* 0x000000100d0c7819 */ /* 0x000fe200000006ff */
[----:B------:R-:W-:Y:S01]  /*1310*/  FADD.FTZ R13, -R163, R190 ;  /* 0x000000bea30d7221 */ /* 0x000fe20000010100 */
[----:B------:R-:W-:Y:S01]  /*1320*/  SHF.L.U32 R143, R143, 0x10, RZ ;  /* 0x000000108f8f7819 */ /* 0x000fe200000006ff */
[----:B------:R-:W-:Y:S01]  /*1330*/  FADD.FTZ R88, R88, R197 ;  /* 0x000000c558587221 */ /* 0x000fe20000010000 */
[----:B------:R-:W-:Y:S01]  /*1340*/  SHF.L.U32 R196, R196, 0x10, RZ ;  /* 0x00000010c4c47819 */ /* 0x000fe200000006ff */
[----:B------:R-:W-:Y:S01]  /*1350*/  FFMA.FTZ R48, R6, R197, R48 ;  /* 0x000000c506307223 */ /* 0x000fe20000010030 */
[----:B------:R-:W-:Y:S01]  /*1360*/  SHF.L.U32 R190, R10, 0x10, RZ ;  /* 0x000000100abe7819 */ /* 0x000fe200000006ff */
[C---:B------:R-:W-:Y:S01]  /*1370*/  FMUL.FTZ R9, R156.reuse, R9 ;  /* 0x000000099c097220 */ /* 0x040fe20000410000 */
[----:B------:R-:W-:Y:S01]  /*1380*/  FMUL.FTZ R10, R156, R11 ;  /* 0x0000000b9c0a7220 */ /* 0x000fe20000410000 */
[C---:B------:R-:W-:Y:S01]  /*1390*/  PRMT R194, R141.reuse, 0x7632, R194 ;  /* 0x000076328dc27816 */ /* 0x040fe200000000c2 */
[----:B------:R-:W-:Y:S01]  /*13a0*/  FMUL.FTZ R197, R236, R197 ;  /* 0x000000c5ecc57220 */ /* 0x000fe20000410000 */
[----:B------:R-:W-:Y:S01]  /*13b0*/  SHF.L.U32 R141, R141, 0x10, RZ ;  /* 0x000000108d8d7819 */ /* 0x000fe200000006ff */
[----:B------:R-:W-:Y:S01]  /*13c0*/  FADD.FTZ R94, R94, R143 ;  /* 0x0000008f5e5e7221 */ /* 0x000fe20000010000 */
[----:B------:R-:W-:Y:S01]  /*13d0*/  SHF.L.U32 R140, R8, 0x10, RZ ;  /* 0x00000010088c7819 */ /* 0x000fe200000006ff */
[-C--:B------:R-:W-:Y:S01]  /*13e0*/  FFMA.FTZ R54, R9, R143.reuse, R54 ;  /* 0x0000008f09367223 */ /* 0x080fe20000010036 */
[----:B------:R-:W-:Y:S01]  /*13f0*/  FMUL.FTZ R191, R234, R143 ;  /* 0x0000008feabf7220 */ /* 0x000fe20000410000 */
[----:B------:R-:W-:Y:S01]  /*1400*/  FADD.FTZ R147, -R163, R12 ;  /* 0x0000000ca3937221 */ /* 0x000fe20000010100 */
[----:B------:R-:W-:Y:S01]  /*1410*/  FADD.FTZ R89, R89, R196 ;  /* 0x000000c459597221 */ /* 0x000fe20000010000 */
[-C--:B------:R-:W-:Y:S01]  /*1420*/  FFMA.FTZ R49, R10, R196.reuse, R49 ;  /* 0x000000c40a317223 */ /* 0x080fe20000010031 */
[----:B------:R-:W-:Y:S01]  /*1430*/  FADD.FTZ R143, R206, R197 ;  /* 0x000000c5ce8f7221 */ /* 0x000fe20000010000 */
[----:B------:R-:W-:Y:S01]  /*1440*/  FMUL.FTZ R196, R237, R196 ;  /* 0x000000c4edc47220 */ /* 0x000fe20000410000 */
[----:B------:R-:W-:Y:S01]  /*1450*/  FFMA.FTZ R145, R6, R197, R164 ;  /* 0x000000c506917223 */ /* 0x000fe200000100a4 */
[----:B------:R-:W-:Y:S01]  /*1460*/  SHF.L.U32 R194, R194, 0x10, RZ ;  /* 0x00000010c2c27819 */ /* 0x000fe200000006ff */
[----:B------:R-:W-:Y:S01]  /*1470*/  FADD.FTZ R90, R90, R141 ;  /* 0x0000008d5a5a7221 */ /* 0x000fe20000010000 */
[-C--:B------:R-:W-:Y:S01]  /*1480*/  FFMA.FTZ R50, R7, R141.reuse, R50 ;  /* 0x0000008d07327223 */ /* 0x080fe20000010032 */
[----:B------:R-:W-:Y:S01]  /*1490*/  FMUL.FTZ R195, R238, R141 ;  /* 0x0000008deec37220 */ /* 0x000fe20000410000 */
[----:B------:R-:W-:Y:S01]  /*14a0*/  FADD.FTZ R141, -R163, R140 ;  /* 0x0000008ca38d7221 */ /* 0x000fe20000010100 */
        /* <DEDUP_REMOVED lines=22> */
[----:B------:R-:W-:Y:S01]  /*1610*/  FADD.FTZ R95, R95, R190 ;  /* 0x000000be5f5f7221 */ /* 0x000fe20000010000 */
[----:B------:R-:W-:Y:S01]  /*1620*/  FADD.FTZ R140, R143, R192 ;  /* 0x000000c08f8c7221 */ /* 0x000fe20000010000 */
[----:B------:R-:W-:Y:S01]  /*1630*/  FFMA.FTZ R142, R12, R192, R145 ;  /* 0x000000c00c8e7223 */ /* 0x000fe20000010091 */
[-C--:B------:R-:W-:Y:S01]  /*1640*/  FFMA.FTZ R55, R13, R190.reuse, R55 ;  /* 0x000000be0d377223 */ /* 0x080fe20000010037 */
[----:B------:R-:W-:Y:S01]  /*1650*/  FMUL.FTZ R190, R235, R190 ;  /* 0x000000beebbe7220 */ /* 0x000fe20000410000 */
[----:B------:R-:W-:Y:S01]  /*1660*/  FADD.FTZ R141, R140, R191 ;  /* 0x000000bf8c8d7221 */ /* 0x000fe20000010000 */
[----:B------:R-:W-:-:S03]  /*1670*/  FFMA.FTZ R142, R9, R191, R142 ;  /* 0x000000bf098e7223 */ /* 0x000fc6000001008e */
[----:B------:R-:W-:Y:S01]  /*1680*/  FADD.FTZ R206, R141, R190 ;  /* 0x000000be8dce7221 */ /* 0x000fe20000010000 */
[----:B------:R-:W-:-:S07]  /*1690*/  FFMA.FTZ R164, R13, R190, R142 ;  /* 0x000000be0da47223 */ /* 0x000fce000001008e */
.L_x_5364:
[----:B------:R-:W-:Y:S05]  /*16a0*/  BSYNC.RECONVERGENT B1 ;  /* 0x0000000000017941 */ /* 0x000fea0003800200 */
.L_x_5363:
        /* <DEDUP_REMOVED lines=17> */
[----:B--2---:R-:W-:Y:S02]  /*17c0*/  SHF.L.U32 R250, R18, 0x10, RZ ;  /* 0x0000001012fa7819 */ /* 0x004fe400000006ff */
[C---:B------:R-:W-:Y:S02]  /*17d0*/  PRMT R21, R16.reuse, 0x7632, R21 ;  /* 0x0000763210157816 */ /* 0x040fe40000000015 */
[----:B------:R-:W-:Y:S02]  /*17e0*/  SHF.L.U32 R144, R16, 0x10, RZ ;  /* 0x0000001010907819 */ /* 0x000fe400000006ff */
[C---:B------:R-:W-:Y:S02]  /*17f0*/  PRMT R145, R17.reuse, 0x7632, R145 ;  /* 0x0000763211917816 */ /* 0x040fe40000000091 */
[----:B------:R-:W-:Y:S01]  /*1800*/  SHF.L.U32 R146, R17, 0x10, RZ ;  /* 0x0000001011927819 */ /* 0x000fe200000006ff */
[----:B0-----:R-:W-:Y:S01]  /*1810*/  FADD.FTZ R15, -R163, R144 ;  /* 0x00000090a30f7221 */ /* 0x001fe20000010100 */
[----:B------:R-:W-:-:S02]  /*1820*/  PRMT R16, R18, 0x7632, R16 ;  /* 0x0000763212107816 */ /* 0x000fc40000000010 */
[----:B------:R-:W-:Y:S01]  /*1830*/  PRMT R20, R19, 0x7632, R20 ;  /* 0x0000763213147816 */ /* 0x000fe20000000014 */
[----:B------:R-:W-:Y:S01]  /*1840*/  FADD.FTZ R17, -R163, R146 ;  /* 0x00000092a3117221 */ /* 0x000fe20000010100 */
[----:B------:R-:W-:Y:S01]  /*1850*/  SHF.L.U32 R252, R19, 0x10, RZ ;  /* 0x0000001013fc7819 */ /* 0x000fe200000006ff */
[----:B------:R-:W-:Y:S01]  /*1860*/  FADD.FTZ R19, -R163, R250 ;  /* 0x000000faa3137221 */ /* 0x000fe20000010100 */
[----:B---3--:R-:W-:Y:S01]  /*1870*/  PRMT R184, R142, 0x7632, R184 ;  /* 0x000076328eb87816 */ /* 0x008fe200000000b8 */
[----:B-----5:R-:W-:Y:S01]  /*1880*/  FMUL.FTZ R14, R156, R15 ;  /* 0x0000000f9c0e7220 */ /* 0x020fe20000410000 */
[----:B------:R-:W-:Y:S01]  /*1890*/  SHF.L.U32 R185, R142, 0x10, RZ ;  /* 0x000000108eb97819 */ /* 0x000fe200000006ff */
[----:B------:R-:W-:Y:S01]  /*18a0*/  FMUL.FTZ R15, R156, R17 ;  /* 0x000000119c0f7220 */ /* 0x000fe20000410000 */
[----:B------:R-:W-:Y:S01]  /*18b0*/  SHF.L.U32 R142, R21, 0x10, RZ ;  /* 0x00000010158e7819 */ /* 0x000fe200000006ff */
[----:B------:R-:W-:Y:S01]  /*18c0*/  FADD.FTZ R21, -R163, R252 ;  /* 0x000000fca3157221 */ /* 0x000fe20000010100 */
[----:B------:R-:W-:Y:S01]  /*18d0*/  PRMT R188, R140, 0x7632, R188 ;  /* 0x000076328cbc7816 */ /* 0x000fe200000000bc */
[----:B------:R-:W-:Y:S01]  /*18e0*/  FADD.FTZ R100, R100, R185 ;  /* 0x000000b964647221 */ /* 0x000fe20000010000 */
[----:B------:R-:W-:Y:S01]  /*18f0*/  SHF.L.U32 R189, R140, 0x10, RZ ;  /* 0x000000108cbd7819 */ /* 0x000fe200000006ff */
[----:B------:R-:W-:Y:S01]  /*1900*/  FMUL.FTZ R17, R156, R21 ;  /* 0x000000159c117220 */ /* 0x000fe20000410000 */
[----:B------:R-:W-:-:S02]  /*1910*/  SHF.L.U32 R18, R145, 0x10, RZ ;  /* 0x0000001091127819 */ /* 0x000fc400000006ff */
[----:B------:R-:W-:Y:S01]  /*1920*/  SHF.L.U32 R140, R16, 0x10, RZ ;  /* 0x00000010108c7819 */ /* 0x000fe200000006ff */
[----:B------:R-:W-:Y:S01]  /*1930*/  FMUL.FTZ R16, R156, R19 ;  /* 0x000000139c107220 */ /* 0x000fe20000410000 */
[----:B------:R-:W-:Y:S01]  /*1940*/  FADD.FTZ R19, -R163, R142 ;  /* 0x0000008ea3137221 */ /* 0x000fe20000010100 */
[----:B------:R-:W-:Y:S01]  /*1950*/  PRMT R182, R143, 0x7632, R182 ;  /* 0x000076328fb67816 */ /* 0x000fe200000000b6 */
[----:B------:R-:W-:Y:S01]  /*1960*/  FADD.FTZ R147, -R163, R18 ;  /* 0x00000012a3937221 */ /* 0x000fe20000010100 */
[----:B------:R-:W-:Y:S01]  /*1970*/  SHF.L.U32 R143, R143, 0x10, RZ ;  /* 0x000000108f8f7819 */ /* 0x000fe200000006ff */
[----:B------:R-:W-:Y:S01]  /*1980*/  FADD.FTZ R96, R96, R189 ;  /* 0x000000bd60607221 */ /* 0x000fe20000010000 */
[----:B------:R-:W-:Y:S01]  /*1990*/  SHF.L.U32 R188, R188, 0x10, RZ ;  /* 0x00000010bcbc7819 */ /* 0x000fe200000006ff */
[----:B------:R-:W-:Y:S01]  /*19a0*/  FFMA.FTZ R56, R14, R189, R56 ;  /* 0x000000bd0e387223 */ /* 0x000fe20000010038 */
        /* <DEDUP_REMOVED lines=17> */
[C---:B------:R-:W-:Y:S01]  /*1ac0*/  FADD.FTZ R141, -R163.reuse, R140 ;  /* 0x0000008ca38d7221 */ /* 0x040fe20000010100 */
[----:B------:R-:W-:Y:S01]  /*1ad0*/  FADD.FTZ R21, -R163, R20 ;  /* 0x00000014a3157221 */ /* 0x000fe20000010100 */
        /* <DEDUP_REMOVED lines=30> */
.L_x_5366:
[----:B------:R-:W-:Y:S05]  /*1cc0*/  BSYNC.RECONVERGENT B1 ;  /* 0x0000000000017941 */ /* 0x000fea0003800200 */
.L_x_5365:
        /* <DEDUP_REMOVED lines=97> */
.L_x_5368:
[----:B------:R-:W-:Y:S05]  /*22e0*/  BSYNC.RECONVERGENT B1 ;  /* 0x0000000000017941 */ /* 0x000fea0003800200 */
.L_x_5367:
        /* <DEDUP_REMOVED lines=8> */
[----:B--2---:R-:W-:-:S05]  /*2370*/  @P6 IMAD.WIDE.U32 R140, R207, 0x10, R140 ;  /* 0x00000010cf8c6825 */ /* 0x004fca00078e008c */
[----:B------:R2:W5:Y:S02]  /*2380*/  @P6 LDG.E.128 R136, desc[UR6][R140.64] ;  /* 0x000000068c886981 */ /* 0x000564000c1e1d00 */
[----:B--2---:R-:W2:Y:S01]  /*2390*/  LDC.64 R140, c[0x0][0x3a8] ;  /* 0x0000ea00ff8c7b82 */ /* 0x004ea20000000a00 */
[----:B0-----:R-:W-:-:S06]  /*23a0*/  IMAD.WIDE.U32 R144, R207, 0x10, R144 ;  /* 0x00000010cf907825 */ /* 0x001fcc00078e0090 */
[----:B------:R-:W3:Y:S01]  /*23b0*/  LDG.E.128 R144, desc[UR6][R144.64] ;  /* 0x0000000690907981 */ /* 0x000ee2000c1e1d00 */
[----:B--2---:R-:W-:-:S06]  /*23c0*/  IMAD.WIDE.U32 R140, R207, 0x10, R140 ;  /* 0x00000010cf8c7825 */ /* 0x004fcc00078e008c */
[----:B------:R-:W2:Y:S01]  /*23d0*/  LDG.E.128 R140, desc[UR6][R140.64] ;  /* 0x000000068c8c7981 */ /* 0x000ea2000c1e1d00 */
[----:B-1----:R-:W-:-:S06]  /*23e0*/  IMAD.WIDE.U32 R148, R207, 0x8, R148 ;  /* 0x00000008cf947825 */ /* 0x002fcc00078e0094 */
[----:B------:R-:W5:Y:S01]  /*23f0*/  LDG.E.64 R148, desc[UR6][R148.64] ;  /* 0x0000000694947981 */ /* 0x000f62000c1e1b00 */
[----:B---3--:R-:W-:Y:S02]  /*2400*/  SHF.L.U32 R173, R144, 0x10, RZ ;  /* 0x0000001090ad7819 */ /* 0x008fe400000006ff */
[----:B------:R-:W-:-:S03]  /*2410*/  SHF.L.U32 R171, R146, 0x10, RZ ;  /* 0x0000001092ab7819 */ /* 0x000fc600000006ff */
[----:B------:R-:W-:Y:S01]  /*2420*/  FADD.FTZ R112, R112, R173 ;  /* 0x000000ad70707221 */ /* 0x000fe20000010000 */
[C---:B--2---:R-:W-:Y:S02]  /*2430*/  PRMT R161, R142.reuse, 0x7632, R161 ;  /* 0x000076328ea17816 */ /* 0x044fe400000000a1 */
[----:B------:R-:W-:Y:S02]  /*2440*/  PRMT R159, R141, 0x7632, R159 ;  /* 0x000076328d9f7816 */ /* 0x000fe4000000009f */
[----:B------:R-:W-:Y:S02]  /*2450*/  SHF.L.U32 R142, R142, 0x10, RZ ;  /* 0x000000108e8e7819 */ /* 0x000fe400000006ff */
[C---:B------:R-:W-:Y:S02]  /*2460*/  SHF.L.U32 R158, R140.reuse, 0x10, RZ ;  /* 0x000000108c9e7819 */ /* 0x040fe400000006ff */
[----:B------:R-:W-:Y:S01]  /*2470*/  PRMT R150, R140, 0x7632, R150 ;  /* 0x000076328c967816 */ /* 0x000fe20000000096 */
[----:B------:R-:W-:Y:S01]  /*2480*/  FADD.FTZ R167, -R163, R142 ;  /* 0x0000008ea3a77221 */ /* 0x000fe20000010100 */
[----:B------:R-:W-:Y:S01]  /*2490*/  SHF.L.U32 R140, R159, 0x10, RZ ;  /* 0x000000109f8c7819 */ /* 0x000fe200000006ff */
[----:B------:R-:W-:Y:S01]  /*24a0*/  FADD.FTZ R205, -R163, R158 ;  /* 0x0000009ea3cd7221 */ /* 0x000fe20000010100 */
[----:B------:R-:W-:-:S02]  /*24b0*/  SHF.L.U32 R160, R141, 0x10, RZ ;  /* 0x000000108da07819 */ /* 0x000fc400000006ff */
[----:B------:R-:W-:Y:S02]  /*24c0*/  PRMT R141, R143, 0x7632, R141 ;  /* 0x000076328f8d7816 */ /* 0x000fe4000000008d */
[----:B------:R-:W-:Y:S02]  /*24d0*/  SHF.L.U32 R142, R161, 0x10, RZ ;  /* 0x00000010a18e7819 */ /* 0x000fe400000006ff */
[----:B------:R-:W-:Y:S01]  /*24e0*/  SHF.L.U32 R162, R143, 0x10, RZ ;  /* 0x000000108fa27819 */ /* 0x000fe200000006ff */
[C---:B------:R-:W-:Y:S01]  /*24f0*/  FADD.FTZ R143, -R163.reuse, R140 ;  /* 0x0000008ca38f7221 */ /* 0x040fe20000010100 */
[----:B------:R-:W-:Y:S01]  /*2500*/  SHF.L.U32 R150, R150, 0x10, RZ ;  /* 0x0000001096967819 */ /* 0x000fe200000006ff */
[----:B------:R-:W-:Y:S01]  /*2510*/  FADD.FTZ R165, -R163, R160 ;  /* 0x000000a0a3a57221 */ /* 0x000fe20000010100 */
[----:B------:R-:W-:Y:S01]  /*2520*/  SHF.L.U32 R158, R141, 0x10, RZ ;  /* 0x000000108d9e7819 */ /* 0x000fe200000006ff */
[----:B-----5:R-:W-:Y:S01]  /*2530*/  FMUL.FTZ R205, R156, R205 ;  /* 0x000000cd9ccd7220 */ /* 0x020fe20000410000 */
[----:B------:R-:W-:Y:S01]  /*2540*/  PRMT R140, R144, 0x7632, R140 ;  /* 0x00007632908c7816 */ /* 0x000fe2000000008c */
[--C-:B------:R-:W-:Y:S01]  /*2550*/  FADD.FTZ R141, -R163, R142.reuse ;  /* 0x0000008ea38d7221 */ /* 0x100fe20000010100 */
[----:B------:R-:W-:Y:S01]  /*2560*/  PRMT R142, R145, 0x7632, R142 ;  /* 0x00007632918e7816 */ /* 0x000fe2000000008e */
[----:B------:R-:W-:Y:S01]  /*2570*/  FFMA.FTZ R72, R205, R173, R72 ;  /* 0x000000adcd487223 */ /* 0x000fe20000010048 */
[----:B------:R-:W-:Y:S01]  /*2580*/  SHF.L.U32 R145, R145, 0x10, RZ ;  /* 0x0000001091917819 */ /* 0x000fe200000006ff */
[----:B------:R-:W-:Y:S01]  /*2590*/  FMUL.FTZ R170, R156, R165 ;  /* 0x000000a59caa7220 */ /* 0x000fe20000410000 */
[----:B------:R-:W-:Y:S01]  /*25a0*/  SHF.L.U32 R144, R140, 0x10, RZ ;  /* 0x000000108c907819 */ /* 0x000fe200000006ff */
[----:B------:R-:W-:Y:S01]  /*25b0*/  FMUL.FTZ R166, R156, R167 ;  /* 0x000000a79ca67220 */ /* 0x000fe20000410000 */
[----:B------:R-:W-:Y:S01]  /*25c0*/  FADD.FTZ R159, -R163, R150 ;  /* 0x00000096a39f7221 */ /* 0x000fe20000010100 */
[----:B------:R-:W-:Y:S01]  /*25d0*/  FMUL.FTZ R173, R212, R173 ;  /* 0x000000add4ad7220 */ /* 0x000fe20000410000 */
[----:B------:R-:W-:Y:S01]  /*25e0*/  FADD.FTZ R114, R114, R145 ;  /* 0x0000009172727221 */ /* 0x000fe20000010000 */
        /* <DEDUP_REMOVED lines=9> */
[----:B------:R-:W-:-:S02]  /*2680*/  SHF.L.U32 R142, R142, 0x10, RZ ;  /* 0x000000108e8e7819 */ /* 0x000fc400000006ff */
[----:B------:R-:W-:Y:S01]  /*2690*/  FADD.FTZ R206, R206, R171 ;  /* 0x000000abcece7221 */ /* 0x000fe20000010000 */
[----:B------:R-:W-:Y:S01]  /*26a0*/  FFMA.FTZ R145, R172, R171, R145 ;  /* 0x000000abac917223 */ /* 0x000fe20000010091 */
[----:B------:R-:W-:Y:S01]  /*26b0*/  PRMT R150, R146, 0x7632, R150 ;  /* 0x0000763292967816 */ /* 0x000fe20000000096 */
[----:B------:R-:W-:Y:S01]  /*26c0*/  FMUL.FTZ R168, R156, R143 ;  /* 0x0000008f9ca87220 */ /* 0x000fe20000410000 */
[----:B------:R-:W-:Y:S01]  /*26d0*/  FMUL.FTZ R167, R215, R142 ;  /* 0x0000008ed7a77220 */ /* 0x000fe20000410000 */
[----:B------:R-:W-:Y:S01]  /*26e0*/  FADD.FTZ R206, R206, R169 ;  /* 0x000000a9cece7221 */ /* 0x000fe20000010000 */
[----:B------:R-:W-:Y:S01]  /*26f0*/  FFMA.FTZ R145, R170, R169, R145 ;  /* 0x000000a9aa917223 */ /* 0x000fe20000010091 */
[C---:B------:R-:W-:Y:S01]  /*2700*/  FADD.FTZ R161, -R163.reuse, R162 ;  /* 0x000000a2a3a17221 */ /* 0x040fe20000010100 */
[----:B------:R-:W-:Y:S01]  /*2710*/  SHF.L.U32 R140, R150, 0x10, RZ ;  /* 0x00000010968c7819 */ /* 0x000fe200000006ff */
[----:B------:R-:W-:Y:S01]  /*2720*/  FADD.FTZ R206, R206, R167 ;  /* 0x000000a7cece7221 */ /* 0x000fe20000010000 */
[----:B------:R-:W-:Y:S01]  /*2730*/  FFMA.FTZ R145, R168, R167, R145 ;  /* 0x000000a7a8917223 */ /* 0x000fe20000010091 */
[--C-:B------:R-:W-:Y:S01]  /*2740*/  FADD.FTZ R163, -R163, R158.reuse ;  /* 0x0000009ea3a37221 */ /* 0x100fe20000010100 */
[C---:B------:R-:W-:Y:S01]  /*2750*/  PRMT R158, R147.reuse, 0x7632, R158 ;  /* 0x00007632939e7816 */ /* 0x040fe2000000009e */
        /* <DEDUP_REMOVED lines=26> */
.L_x_5370:
[----:B------:R-:W-:Y:S05]  /*2900*/  BSYNC.RECONVERGENT B1 ;  /* 0x0000000000017941 */ /* 0x000fea0003800200 */
.L_x_5369:
        /* <DEDUP_REMOVED lines=23> */
.L_x_5421:
[----:B------:R-:W-:Y:S01]  /*2a80*/  ISETP.NE.AND P6, PT, R163, RZ, PT ;  /* 0x000000ffa300720c */ /* 0x000fe20003fc5270 */
[----:B-1----:R-:W-:Y:S01]  /*2a90*/  FADD.FTZ R144, R249, R144 ;  /* 0x00000090f9907221 */ /* 0x002fe20000010000 */
[----:B------:R-:W-:Y:S01]  /*2aa0*/  P2R R140, PR, RZ, 0x1 ;  /* 0x00000001ff8c7803 */ /* 0x000fe20000000000 */
[----:B0-2---:R-:W-:Y:S01]  /*2ab0*/  FADD.FTZ R164, R164, R145 ;  /* 0x00000091a4a47221 */ /* 0x005fe20000010000 */
        /* <DEDUP_REMOVED lines=14> */
[-C--:B------:R-:W-:Y:S01]  /*2ba0*/  FFMA.FTZ R143, R5, R164.reuse, R163 ;  /* 0x000000a4058f7223 */ /* 0x080fe200000100a3 */
[----:B------:R-:W-:Y:S02]  /*2bb0*/  ISETP.GE.U32.AND P4, PT, R32, RZ, PT ;  /* 0x000000ff2000720c */ /* 0x000fe40003f86070 */
        /* <DEDUP_REMOVED lines=10> */
[C---:B------:R-:W-:Y:S01]  /*2c60*/  FMUL.FTZ R140, R156.reuse, R141 ;  /* 0x0000008d9c8c7220 */ /* 0x040fe20000410000 */
[----:B------:R-:W-:Y:S01]  /*2c70*/  FMUL.FTZ R142, R156, R143 ;  /* 0x0000008f9c8e7220 */ /* 0x000fe20000410000 */
[----:B------:R-:W-:Y:S01]  /*2c80*/  FMUL.FTZ R144, R144, UR14 ;  /* 0x0000000e90907c20 */ /* 0x000fe20008410000 */
[----:B------:R-:W-:Y:S01]  /*2c90*/  FMUL.FTZ R146, R146, UR14 ;  /* 0x0000000e92927c20 */ /* 0x000fe20008410000 */
[C---:B------:R-:W-:Y:S01]  /*2ca0*/  LOP3.LUT P6, RZ, R33.reuse, 0xff0000, RZ, 0xc0, !PT ;  /* 0x00ff000021ff7812 */ /* 0x040fe200078cc0ff */
[-C--:B------:R-:W-:Y:S01]  /*2cb0*/  FMUL.FTZ R140, R140, R31.reuse ;  /* 0x0000001f8c8c7220 */ /* 0x080fe20000410000 */
[C---:B------:R-:W-:Y:S01]  /*2cc0*/  ISETP.GE.U32.AND.EX P4, PT, R33.reuse, 0x1000000, PT, P4 ;  /* 0x010000002100780c */ /* 0x040fe20003f86140 */
[----:B------:R-:W-:Y:S01]  /*2cd0*/  FMUL.FTZ R142, R142, R31 ;  /* 0x0000001f8e8e7220 */ /* 0x000fe20000410000 */
[----:B------:R-:W-:Y:S01]  /*2ce0*/  FSEL R143, R144, RZ, P6 ;  /* 0x000000ff908f7208 */ /* 0x000fe20003000000 */
[----:B------:R-:W-:Y:S01]  /*2cf0*/  FMUL.FTZ R140, R140, UR14 ;  /* 0x0000000e8c8c7c20 */ /* 0x000fe20008410000 */
[----:B------:R-:W-:Y:S01]  /*2d00*/  FSEL R146, R146, RZ, P4 ;  /* 0x000000ff92927208 */ /* 0x000fe20002000000 */
[----:B------:R-:W-:Y:S01]  /*2d10*/  FMUL.FTZ R142, R142, UR14 ;  /* 0x0000000e8e8e7c20 */ /* 0x000fe20008410000 */
[C---:B------:R-:W-:Y:S01]  /*2d20*/  LOP3.LUT P6, RZ, R33.reuse, 0xff, RZ, 0xc0, !PT ;  /* 0x000000ff21ff7812 */ /* 0x040fe200078cc0ff */
[----:B------:R-:W-:Y:S01]  /*2d30*/  FFMA.FTZ R145, R152, R164, R163 ;  /* 0x000000a498917223 */ /* 0x000fe200000100a3 */
[----:B------:R-:W-:-:S02]  /*2d40*/  LOP3.LUT P4, RZ, R33, 0xff00, RZ, 0xc0, !PT ;  /* 0x0000ff0021ff7812 */ /* 0x000fc4000788c0ff */
[----:B------:R-:W-:Y:S01]  /*2d50*/  FSEL R140, R140, RZ, P6 ;  /* 0x000000ff8c8c7208 */ /* 0x000fe20003000000 */
[----:B------:R-:W-:Y:S01]  /*2d60*/  FADD.FTZ R207, R202, -R145 ;  /* 0x80000091cacf7221 */ /* 0x000fe20000010000 */
[----:B------:R-:W-:Y:S02]  /*2d70*/  FSEL R141, R142, RZ, P4 ;  /* 0x000000ff8e8d7208 */ /* 0x000fe40002000000 */
[----:B------:R-:W-:Y:S01]  /*2d80*/  F2FP.BF16.F32.PACK_AB R143, R146, R143 ;  /* 0x0000008f928f723e */ /* 0x000fe200000010ff */
[----:B------:R-:W-:Y:S01]  /*2d90*/  FMUL.FTZ R206, R156, R207 ;  /* 0x000000cf9cce7220 */ /* 0x000fe20000410000 */
[----:B------:R-:W-:Y:S01]  /*2da0*/  F2FP.BF16.F32.PACK_AB R142, R141, R140 ;  /* 0x0000008c8d8e723e */ /* 0x000fe200000010ff */
[-CC-:B------:R-:W-:Y:S01]  /*2db0*/  FFMA.FTZ R140, R153, R164.reuse, R163.reuse ;  /* 0x000000a4998c7223 */ /* 0x180fe200000100a3 */
[-CC-:B------:R-:W-:Y:S01]  /*2dc0*/  FFMA.FTZ R141, R154, R164.reuse, R163.reuse ;  /* 0x000000a49a8d7223 */ /* 0x180fe200000100a3 */
[----:B------:R-:W-:Y:S01]  /*2dd0*/  FMUL.FTZ R206, R206, R31 ;  /* 0x0000001fcece7220 */ /* 0x000fe20000410000 */
[----:B------:R-:W-:Y:S01]  /*2de0*/  LOP3.LUT P4, RZ, R32, 0xff0000, RZ, 0xc0, !PT ;  /* 0x00ff000020ff7812 */ /* 0x000fe2000788c0ff */
[----:B------:R-:W-:Y:S01]  /*2df0*/  FADD.FTZ R147, R203, -R140 ;  /* 0x8000008ccb937221 */ /* 0x000fe20000010000 */
[----:B------:R-:W-:Y:S01]  /*2e00*/  FFMA.FTZ R140, R0, R164, R163 ;  /* 0x000000a4008c7223 */ /* 0x000fe200000100a3 */
[----:B------:R-:W-:Y:S01]  /*2e10*/  FADD.FTZ R145, R204, -R141 ;  /* 0x8000008dcc917221 */ /* 0x000fe20000010000 */
[----:B------:R-:W-:Y:S01]  /*2e20*/  FMUL.FTZ R206, R206, UR14 ;  /* 0x0000000ecece7c20 */ /* 0x000fe20008410000 */
[C---:B------:R-:W-:Y:S01]  /*2e30*/  FMUL.FTZ R144, R156.reuse, R147 ;  /* 0x000000939c907220 */ /* 0x040fe20000410000 */
[----:B------:R-:W-:Y:S01]  /*2e40*/  FADD.FTZ R141, R157, -R140 ;  /* 0x8000008c9d8d7221 */ /* 0x000fe20000010000 */
[----:B------:R-:W-:Y:S01]  /*2e50*/  FMUL.FTZ R146, R156, R145 ;  /* 0x000000919c927220 */ /* 0x000fe20000410000 */
[----:B------:R-:W-:-:S02]  /*2e60*/  LOP3.LUT P6, RZ, R32, 0xff000000, RZ, 0xc0, !PT ;  /* 0xff00000020ff7812 */ /* 0x000fc400078cc0ff */
[----:B------:R-:W-:Y:S01]  /*2e70*/  FMUL.FTZ R140, R156, R141 ;  /* 0x0000008d9c8c7220 */ /* 0x000fe20000410000 */
[-C--:B------:R-:W-:Y:S01]  /*2e80*/  FMUL.FTZ R141, R144, R31.reuse ;  /* 0x0000001f908d7220 */ /* 0x080fe20000410000 */
[-C--:B------:R-:W-:Y:S01]  /*2e90*/  FMUL.FTZ R146, R146, R31.reuse ;  /* 0x0000001f92927220 */ /* 0x080fe20000410000 */
[----:B------:R-:W0:Y:S01]  /*2ea0*/  LDC.64 R144, c[0x0][0x468] ;  /* 0x00011a00ff907b82 */ /* 0x000e220000000a00 */
[----:B------:R-:W-:Y:S01]  /*2eb0*/  FMUL.FTZ R140, R140, R31 ;  /* 0x0000001f8c8c7220 */ /* 0x000fe20000410000 */
[----:B------:R-:W-:Y:S01]  /*2ec0*/  FMUL.FTZ R141, R141, UR14 ;  /* 0x0000000e8d8d7c20 */ /* 0x000fe20008410000 */
[----:B------:R-:W-:Y:S01]  /*2ed0*/  FMUL.FTZ R146, R146, UR14 ;  /* 0x0000000e92927c20 */ /* 0x000fe20008410000 */
[----:B------:R-:W-:Y:S01]  /*2ee0*/  FSEL R206, R206, RZ, P6 ;  /* 0x000000ffcece7208 */ /* 0x000fe20003000000 */
[----:B------:R-:W-:Y:S01]  /*2ef0*/  FMUL.FTZ R140, R140, UR14 ;  /* 0x0000000e8c8c7c20 */ /* 0x000fe20008410000 */
[----:B------:R-:W-:Y:S02]  /*2f00*/  LOP3.LUT P6, RZ, R32, 0xff, RZ, 0xc0, !PT ;  /* 0x000000ff20ff7812 */ /* 0x000fe400078cc0ff */
[----:B------:R-:W-:-:S02]  /*2f10*/  FSEL R141, R141, RZ, P4 ;  /* 0x000000ff8d8d7208 */ /* 0x000fc40002000000 */
[----:B------:R-:W-:Y:S02]  /*2f20*/  LOP3.LUT P4, RZ, R32, 0xff00, RZ, 0xc0, !PT ;  /* 0x0000ff0020ff7812 */ /* 0x000fe4000788c0ff */
[----:B------:R-:W-:Y:S02]  /*2f30*/  FSEL R140, R140, RZ, P6 ;  /* 0x000000ff8c8c7208 */ /* 0x000fe40003000000 */
[----:B------:R-:W-:Y:S02]  /*2f40*/  FSEL R147, R146, RZ, P4 ;  /* 0x000000ff92937208 */ /* 0x000fe40002000000 */
[----:B------:R-:W-:Y:S02]  /*2f50*/  F2FP.BF16.F32.PACK_AB R141, R206, R141 ;  /* 0x0000008dce8d723e */ /* 0x000fe400000010ff */
[----:B------:R-:W-:Y:S01]  /*2f60*/  F2FP.BF16.F32.PACK_AB R140, R147, R140 ;  /* 0x0000008c938c723e */ /* 0x000fe200000010ff */
[C---:B0-----:R-:W-:Y:S01]  /*2f70*/  IMAD.WIDE.U32 R144, R30.reuse, 0x10, R144 ;  /* 0x000000101e907825 */ /* 0x041fe200078e0090 */
[----:B------:R-:W-:-:S04]  /*2f80*/  IADD3 R30, PT, PT, R30, 0x20, RZ ;  /* 0x000000201e1e7810 */ /* 0x000fc80007ffe0ff */
[----:B------:R0:W-:Y:S03]  /*2f90*/  STG.E.128 desc[UR6][R144.64], R140 ;  /* 0x0000008c90007986 */ /* 0x0001e6000c101d06 */
.L_x_5376:
[----:B------:R-:W-:Y:S05]  /*2fa0*/  BSYNC.RECONVERGENT B2 ;  /* 0x0000000000027941 */ /* 0x000fea0003800200 */
.L_x_5375:
[----:B------:R-:W-:Y:S04]  /*2fb0*/  BSSY.RECONVERGENT B2, `(.L_x_5377) ;  /* 0x0000043000027945 */ /* 0x000fe80003800200 */
[----:B------:R-:W-:Y:S05]  /*2fc0*/  @!P3 BRA `(.L_x_5378) ;  /* 0x000000040004b947 */ /* 0x000fea0003800000 */
[-CC-:B0-----:R-:W-:Y:S01]  /*2fd0*/  FFMA.FTZ R140, R9, R164.reuse, R163.reuse ;  /* 0x000000a4098c7223 */ /* 0x181fe200000100a3 */
[-CC-:B------:R-:W-:Y:S01]  /*2fe0*/  FFMA.FTZ R141, R13, R164.reuse, R163.reuse ;  /* 0x000000a40d8d7223 */ /* 0x180fe200000100a3 */
[-CC-:B------:R-:W-:Y:S01]  /*2ff0*/  FFMA.FTZ R143, R12, R164.reuse, R163.reuse ;  /* 0x000000a40c8f7223 */ /* 0x180fe200000100a3 */
[----:B------:R-:W-:Y:S01]  /*3000*/  LOP3.LUT P4, RZ, R35, 0xff0000, RZ, 0xc0, !PT ;  /* 0x00ff000023ff7812 */ /* 0x000fe2000788c0ff */
[----:B------:R-:W-:Y:S01]  /*3010*/  FADD.FTZ R145, R191, -R140 ;  /* 0x8000008cbf917221 */ /* 0x000fe20000010000 */
[-C--:B------:R-:W-:Y:S01]  /*3020*/  FFMA.FTZ R140, R8, R164.reuse, R163 ;  /* 0x000000a4088c7223 */ /* 0x080fe200000100a3 */
[----:B------:R-:W-:Y:S01]  /*3030*/  FADD.FTZ R147, R190, -R141 ;  /* 0x8000008dbe937221 */ /* 0x000fe20000010000 */
[----:B------:R-:W-:Y:S01]  /*3040*/  FADD.FTZ R143, R192, -R143 ;  /* 0x8000008fc08f7221 */ /* 0x000fe20000010000 */
[C---:B-----5:R-:W-:Y:S01]  /*3050*/  FMUL.FTZ R144, R156.reuse, R145 ;  /* 0x000000919c907220 */ /* 0x060fe20000410000 */
[----:B------:R-:W-:Y:S01]  /*3060*/  FADD.FTZ R141, R193, -R140 ;  /* 0x8000008cc18d7221 */ /* 0x000fe20000010000 */
[C---:B------:R-:W-:Y:S01]  /*3070*/  LOP3.LUT P6, RZ, R35.reuse, 0xff, RZ, 0xc0, !PT ;  /* 0x000000ff23ff7812 */ /* 0x040fe200078cc0ff */
[----:B------:R-:W-:Y:S01]  /*3080*/  FMUL.FTZ R142, R156, R143 ;  /* 0x0000008f9c8e7220 */ /* 0x000fe20000410000 */
[----:B------:R-:W-:Y:S01]  /*3090*/  FMUL.FTZ R144, R144, R31 ;  /* 0x0000001f90907220 */ /* 0x000fe20000410000 */
[C---:B------:R-:W-:Y:S01]  /*30a0*/  FMUL.FTZ R140, R156.reuse, R141 ;  /* 0x0000008d9c8c7220 */ /* 0x040fe20000410000 */
[----:B------:R-:W-:Y:S01]  /*30b0*/  FMUL.FTZ R146, R156, R147 ;  /* 0x000000939c927220 */ /* 0x000fe20000410000 */
[-C--:B------:R-:W-:Y:S01]  /*30c0*/  FMUL.FTZ R142, R142, R31.reuse ;  /* 0x0000001f8e8e7220 */ /* 0x080fe20000410000 */
[----:B------:R-:W-:Y:S01]  /*30d0*/  FMUL.FTZ R144, R144, UR14 ;  /* 0x0000000e90907c20 */ /* 0x000fe20008410000 */
[-C--:B------:R-:W-:Y:S01]  /*30e0*/  FMUL.FTZ R140, R140, R31.reuse ;  /* 0x0000001f8c8c7220 */ /* 0x080fe20000410000 */
[----:B------:R-:W-:Y:S01]  /*30f0*/  FMUL.FTZ R146, R146, R31 ;  /* 0x0000001f92927220 */ /* 0x000fe20000410000 */
[----:B------:R-:W-:Y:S01]  /*3100*/  FMUL.FTZ R142, R142, UR14 ;  /* 0x0000000e8e8e7c20 */ /* 0x000fe20008410000 */
[----:B------:R-:W-:Y:S01]  /*3110*/  ISETP.GE.U32.AND P3, PT, R34, RZ, PT ;  /* 0x000000ff2200720c */ /* 0x000fe20003f66070 */
[----:B------:R-:W-:Y:S01]  /*3120*/  FMUL.FTZ R140, R140, UR14 ;  /* 0x0000000e8c8c7c20 */ /* 0x000fe20008410000 */
[----:B------:R-:W-:Y:S01]  /*3130*/  FSEL R143, R144, RZ, P4 ;  /* 0x000000ff908f7208 */ /* 0x000fe20002000000 */
[----:B------:R-:W-:Y:S01]  /*3140*/  FMUL.FTZ R146, R146, UR14 ;  /* 0x0000000e92927c20 */ /* 0x000fe20008410000 */
[----:B------:R-:W-:Y:S01]  /*3150*/  LOP3.LUT P4, RZ, R35, 0xff00, RZ, 0xc0, !PT ;  /* 0x0000ff0023ff7812 */ /* 0x000fe2000788c0ff */
[----:B------:R-:W-:Y:S01]  /*3160*/  FFMA.FTZ R145, R11, R164, R163 ;  /* 0x000000a40b917223 */ /* 0x000fe200000100a3 */
[----:B------:R-:W-:-:S02]  /*3170*/  FSEL R140, R140, RZ, P6 ;  /* 0x000000ff8c8c7208 */ /* 0x000fc40003000000 */
[----:B------:R-:W-:Y:S01]  /*3180*/  FSEL R141, R142, RZ, P4 ;  /* 0x000000ff8e8d7208 */ /* 0x000fe20002000000 */
[----:B------:R-:W-:Y:S01]  /*3190*/  FADD.FTZ R207, R194, -R145 ;  /* 0x80000091c2cf7221 */ /* 0x000fe20000010000 */
[----:B------:R-:W-:Y:S02]  /*31a0*/  ISETP.GE.U32.AND.EX P3, PT, R35, 0x1000000, PT, P3 ;  /* 0x010000002300780c */ /* 0x000fe40003f66130 */
[----:B------:R-:W-:Y:S01]  /*31b0*/  F2FP.BF16.F32.PACK_AB R142, R141, R140 ;  /* 0x0000008c8d8e723e */ /* 0x000fe200000010ff */
[-CC-:B------:R-:W-:Y:S01]  /*31c0*/  FFMA.FTZ R141, R10, R164.reuse, R163.reuse ;  /* 0x000000a40a8d7223 */ /* 0x180fe200000100a3 */
[----:B------:R-:W-:Y:S01]  /*31d0*/  FSEL R146, R146, RZ, P3 ;  /* 0x000000ff92927208 */ /* 0x000fe20001800000 */
[-C--:B------:R-:W-:Y:S01]  /*31e0*/  FFMA.FTZ R140, R7, R164.reuse, R163 ;  /* 0x000000a4078c7223 */ /* 0x080fe200000100a3 */
[----:B------:R-:W-:Y:S01]  /*31f0*/  FMUL.FTZ R250, R156, R207 ;  /* 0x000000cf9cfa7220 */ /* 0x000fe20000410000 */
[----:B------:R-:W-:Y:S01]  /*3200*/  FADD.FTZ R145, R196, -R141 ;  /* 0x8000008dc4917221 */ /* 0x000fe20000010000 */
[----:B------:R-:W-:Y:S01]  /*3210*/  F2FP.BF16.F32.PACK_AB R143, R146, R143 ;  /* 0x0000008f928f723e */ /* 0x000fe200000010ff */
[----:B------:R-:W-:Y:S01]  /*3220*/  FADD.FTZ R147, R195, -R140 ;  /* 0x8000008cc3937221 */ /* 0x000fe20000010000 */
[----:B------:R-:W-:Y:S01]  /*3230*/  FFMA.FTZ R140, R6, R164, R163 ;  /* 0x000000a4068c7223 */ /* 0x000fe200000100a3 */
[----:B------:R-:W-:Y:S01]  /*3240*/  FMUL.FTZ R146, R156, R145 ;  /* 0x000000919c927220 */ /* 0x000fe20000410000 */
[----:B------:R-:W-:Y:S01]  /*3250*/  LOP3.LUT P6, RZ, R34, 0xff0000, RZ, 0xc0, !PT ;  /* 0x00ff000022ff7812 */ /* 0x000fe200078cc0ff */
[----:B------:R-:W0:Y:S01]  /*3260*/  LDC.64 R144, c[0x0][0x468] ;  /* 0x00011a00ff907b82 */ /* 0x000e220000000a00 */
[----:B------:R-:W-:Y:S01]  /*3270*/  FMUL.FTZ R206, R156, R147 ;  /* 0x000000939cce7220 */ /* 0x000fe20000410000 */
[----:B------:R-:W-:Y:S01]  /*3280*/  FADD.FTZ R141, R197, -R140 ;  /* 0x8000008cc58d7221 */ /* 0x000fe20000010000 */
[-C--:B------:R-:W-:Y:S01]  /*3290*/  FMUL.FTZ R250, R250, R31.reuse ;  /* 0x0000001ffafa7220 */ /* 0x080fe20000410000 */
[-C--:B------:R-:W-:Y:S01]  /*32a0*/  FMUL.FTZ R146, R146, R31.reuse ;  /* 0x0000001f92927220 */ /* 0x080fe20000410000 */
[----:B------:R-:W-:Y:S01]  /*32b0*/  FMUL.FTZ R206, R206, R31 ;  /* 0x0000001fcece7220 */ /* 0x000fe20000410000 */
[----:B------:R-:W-:Y:S01]  /*32c0*/  FMUL.FTZ R140, R156, R141 ;  /* 0x0000008d9c8c7220 */ /* 0x000fe20000410000 */
[----:B------:R-:W-:Y:S01]  /*32d0*/  FMUL.FTZ R250, R250, UR14 ;  /* 0x0000000efafa7c20 */ /* 0x000fe20008410000 */
[----:B------:R-:W-:Y:S01]  /*32e0*/  FMUL.FTZ R146, R146, UR14 ;  /* 0x0000000e92927c20 */ /* 0x000fe20008410000 */
[----:B------:R-:W-:Y:S01]  /*32f0*/  FMUL.FTZ R206, R206, UR14 ;  /* 0x0000000ecece7c20 */ /* 0x000fe20008410000 */
[----:B------:R-:W-:Y:S01]  /*3300*/  FMUL.FTZ R140, R140, R31 ;  /* 0x0000001f8c8c7220 */ /* 0x000fe20000410000 */
[----:B------:R-:W-:-:S02]  /*3310*/  LOP3.LUT P3, RZ, R34, 0xff000000, RZ, 0xc0, !PT ;  /* 0xff00000022ff7812 */ /* 0x000fc4000786c0ff */
[----:B------:R-:W-:Y:S01]  /*3320*/  LOP3.LUT P4, RZ, R34, 0xff00, RZ, 0xc0, !PT ;  /* 0x0000ff0022ff7812 */ /* 0x000fe2000788c0ff */
[----:B------:R-:W-:Y:S01]  /*3330*/  FMUL.FTZ R140, R140, UR14 ;  /* 0x0000000e8c8c7c20 */ /* 0x000fe20008410000 */
[----:B------:R-:W-:Y:S02]  /*3340*/  FSEL R141, R206, RZ, P6 ;  /* 0x000000ffce8d7208 */ /* 0x000fe40003000000 */
[----:B------:R-:W-:Y:S02]  /*3350*/  LOP3.LUT P6, RZ, R34, 0xff, RZ, 0xc0, !PT ;  /* 0x000000ff22ff7812 */ /* 0x000fe400078cc0ff */
[----:B------:R-:W-:Y:S02]  /*3360*/  FSEL R250, R250, RZ, P3 ;  /* 0x000000fffafa7208 */ /* 0x000fe40001800000 */
[----:B------:R-:W-:Y:S02]  /*3370*/  FSEL R147, R146, RZ, P4 ;  /* 0x000000ff92937208 */ /* 0x000fe40002000000 */
[----:B------:R-:W-:Y:S01]  /*3380*/  FSEL R140, R140, RZ, P6 ;  /* 0x000000ff8c8c7208 */ /* 0x000fe20003000000 */
[----:B0-----:R-:W-:Y:S01]  /*3390*/  IMAD.WIDE.U32 R144, R30, 0x10, R144 ;  /* 0x000000101e907825 */ /* 0x001fe200078e0090 */
[----:B------:R-:W-:-:S02]  /*33a0*/  F2FP.BF16.F32.PACK_AB R141, R250, R141 ;  /* 0x0000008dfa8d723e */ /* 0x000fc400000010ff */
[----:B------:R-:W-:Y:S02]  /*33b0*/  F2FP.BF16.F32.PACK_AB R140, R147, R140 ;  /* 0x0000008c938c723e */ /* 0x000fe400000010ff */
[----:B------:R-:W-:-:S03]  /*33c0*/  IADD3 R30, PT, PT, R30, 0x20, RZ ;  /* 0x000000201e1e7810 */ /* 0x000fc60007ffe0ff */
[----:B------:R1:W-:Y:S04]  /*33d0*/  STG.E.128 desc[UR6][R144.64], R140 ;  /* 0x0000008c90007986 */ /* 0x0003e8000c101d06 */
.L_x_5378:
[----:B------:R-:W-:Y:S05]  /*33e0*/  BSYNC.RECONVERGENT B2 ;  /* 0x0000000000027941 */ /* 0x000fea0003800200 */
.L_x_5377:
[----:B------:R-:W-:Y:S04]  /*33f0*/  BSSY.RECONVERGENT B2, `(.L_x_5379) ;  /* 0x0000043000027945 */ /* 0x000fe80003800200 */
[----:B------:R-:W-:Y:S05]  /*3400*/  @!P2 BRA `(.L_x_5380) ;  /* 0x000000040004a947 */ /* 0x000fea0003800000 */
[-CC-:B01----:R-:W-:Y:S01]  /*3410*/  FFMA.FTZ R140, R17, R164.reuse, R163.reuse ;  /* 0x000000a4118c7223 */ /* 0x183fe200000100a3 */
[-CC-:B------:R-:W-:Y:S01]  /*3420*/  FFMA.FTZ R141, R21, R164.reuse, R163.reuse ;  /* 0x000000a4158d7223 */ /* 0x180fe200000100a3 */
[-CC-:B------:R-:W-:Y:S01]  /*3430*/  FFMA.FTZ R143, R20, R164.reuse, R163.reuse ;  /* 0x000000a4148f7223 */ /* 0x180fe200000100a3 */
[----:B------:R-:W-:Y:S01]  /*3440*/  LOP3.LUT P3, RZ, R37, 0xff, RZ, 0xc0, !PT ;  /* 0x000000ff25ff7812 */ /* 0x000fe2000786c0ff */
[----:B------:R-:W-:Y:S01]  /*3450*/  FADD.FTZ R145, R183, -R140 ;  /* 0x8000008cb7917221 */ /* 0x000fe20000010000 */
[-C--:B------:R-:W-:Y:S01]  /*3460*/  FFMA.FTZ R140, R16, R164.reuse, R163 ;  /* 0x000000a4108c7223 */ /* 0x080fe200000100a3 */
[----:B------:R-:W-:Y:S01]  /*3470*/  FADD.FTZ R147, R182, -R141 ;  /* 0x8000008db6937221 */ /* 0x000fe20000010000 */
[----:B------:R-:W-:Y:S01]  /*3480*/  FADD.FTZ R143, R184, -R143 ;  /* 0x8000008fb88f7221 */ /* 0x000fe20000010000 */
[----:B------:R-:W-:Y:S01]  /*3490*/  LOP3.LUT P6, RZ, R37, 0xff00, RZ, 0xc0, !PT ;  /* 0x0000ff0025ff7812 */ /* 0x000fe200078cc0ff */
[----:B------:R-:W-:Y:S01]  /*34a0*/  FADD.FTZ R141, R185, -R140 ;  /* 0x8000008cb98d7221 */ /* 0x000fe20000010000 */
[C---:B-----5:R-:W-:Y:S01]  /*34b0*/  FMUL.FTZ R144, R156.reuse, R145 ;  /* 0x000000919c907220 */ /* 0x060fe20000410000 */
[C---:B------:R-:W-:Y:S01]  /*34c0*/  FMUL.FTZ R142, R156.reuse, R143 ;  /* 0x0000008f9c8e7220 */ /* 0x040fe20000410000 */
[C---:B------:R-:W-:Y:S01]  /*34d0*/  FMUL.FTZ R146, R156.reuse, R147 ;  /* 0x000000939c927220 */ /* 0x040fe20000410000 */
[----:B------:R-:W-:Y:S01]  /*34e0*/  FMUL.FTZ R140, R156, R141 ;  /* 0x0000008d9c8c7220 */ /* 0x000fe20000410000 */
[-C--:B------:R-:W-:Y:S01]  /*34f0*/  FMUL.FTZ R144, R144, R31.reuse ;  /* 0x0000001f90907220 */ /* 0x080fe20000410000 */
[-C--:B------:R-:W-:Y:S01]  /*3500*/  FMUL.FTZ R142, R142, R31.reuse ;  /* 0x0000001f8e8e7220 */ /* 0x080fe20000410000 */
[-C--:B------:R-:W-:Y:S01]  /*3510*/  FMUL.FTZ R146, R146, R31.reuse ;  /* 0x0000001f92927220 */ /* 0x080fe20000410000 */
[----:B------:R-:W-:Y:S01]  /*3520*/  FMUL.FTZ R140, R140, R31 ;  /* 0x0000001f8c8c7220 */ /* 0x000fe20000410000 */
[----:B------:R-:W-:Y:S01]  /*3530*/  ISETP.GE.U32.AND P2, PT, R36, RZ, PT ;  /* 0x000000ff2400720c */ /* 0x000fe20003f46070 */
[----:B------:R-:W-:Y:S01]  /*3540*/  FMUL.FTZ R142, R142, UR14 ;  /* 0x0000000e8e8e7c20 */ /* 0x000fe20008410000 */
[----:B------:R-:W-:Y:S01]  /*3550*/  FMUL.FTZ R144, R144, UR14 ;  /* 0x0000000e90907c20 */ /* 0x000fe20008410000 */
[----:B------:R-:W-:Y:S01]  /*3560*/  FMUL.FTZ R140, R140, UR14 ;  /* 0x0000000e8c8c7c20 */ /* 0x000fe20008410000 */
[----:B------:R-:W-:Y:S01]  /*3570*/  LOP3.LUT P4, RZ, R37, 0xff0000, RZ, 0xc0, !PT ;  /* 0x00ff000025ff7812 */ /* 0x000fe2000788c0ff */
[----:B------:R-:W-:Y:S01]  /*3580*/  FMUL.FTZ R146, R146, UR14 ;  /* 0x0000000e92927c20 */ /* 0x000fe20008410000 */
[----:B------:R-:W-:Y:S01]  /*3590*/  FSEL R141, R142, RZ, P6 ;  /* 0x000000ff8e8d7208 */ /* 0x000fe20003000000 */
[----:B------:R-:W-:Y:S01]  /*35a0*/  FFMA.FTZ R147, R19, R164, R163 ;  /* 0x000000a413937223 */ /* 0x000fe200000100a3 */
[----:B------:R-:W-:-:S02]  /*35b0*/  FSEL R140, R140, RZ, P3 ;  /* 0x000000ff8c8c7208 */ /* 0x000fc40001800000 */
[----:B------:R-:W-:Y:S01]  /*35c0*/  ISETP.GE.U32.AND.EX P2, PT, R37, 0x1000000, PT, P2 ;  /* 0x010000002500780c */ /* 0x000fe20003f46120 */
[----:B------:R-:W-:Y:S01]  /*35d0*/  FADD.FTZ R207, R186, -R147 ;  /* 0x80000093bacf7221 */ /* 0x000fe20000010000 */
[----:B------:R-:W-:Y:S01]  /*35e0*/  F2FP.BF16.F32.PACK_AB R142, R141, R140 ;  /* 0x0000008c8d8e723e */ /* 0x000fe200000010ff */
[-CC-:B------:R-:W-:Y:S01]  /*35f0*/  FFMA.FTZ R140, R15, R164.reuse, R163.reuse ;  /* 0x000000a40f8c7223 */ /* 0x180fe200000100a3 */
[-CC-:B------:R-:W-:Y:S01]  /*3600*/  FFMA.FTZ R141, R18, R164.reuse, R163.reuse ;  /* 0x000000a4128d7223 */ /* 0x180fe200000100a3 */
[----:B------:R-:W-:Y:S01]  /*3610*/  FSEL R143, R144, RZ, P4 ;  /* 0x000000ff908f7208 */ /* 0x000fe20002000000 */
[----:B------:R-:W-:Y:S01]  /*3620*/  FMUL.FTZ R250, R156, R207 ;  /* 0x000000cf9cfa7220 */ /* 0x000fe20000410000 */
[----:B------:R-:W-:Y:S01]  /*3630*/  FADD.FTZ R145, R187, -R140 ;  /* 0x8000008cbb917221 */ /* 0x000fe20000010000 */
[----:B------:R-:W-:Y:S01]  /*3640*/  FFMA.FTZ R140, R14, R164, R163 ;  /* 0x000000a40e8c7223 */ /* 0x000fe200000100a3 */
[----:B------:R-:W-:Y:S01]  /*3650*/  FSEL R146, R146, RZ, P2 ;  /* 0x000000ff92927208 */ /* 0x000fe20001000000 */
[----:B------:R-:W-:Y:S01]  /*3660*/  FADD.FTZ R147, R188, -R141 ;  /* 0x8000008dbc937221 */ /* 0x000fe20000010000 */
[----:B------:R-:W-:Y:S01]  /*3670*/  FMUL.FTZ R206, R156, R145 ;  /* 0x000000919cce7220 */ /* 0x000fe20000410000 */
[----:B------:R-:W-:Y:S01]  /*3680*/  FADD.FTZ R141, R189, -R140 ;  /* 0x8000008cbd8d7221 */ /* 0x000fe20000010000 */
[----:B------:R-:W0:Y:S01]  /*3690*/  LDC.64 R144, c[0x0][0x468] ;  /* 0x00011a00ff907b82 */ /* 0x000e220000000a00 */
[----:B------:R-:W-:Y:S01]  /*36a0*/  F2FP.BF16.F32.PACK_AB R143, R146, R143 ;  /* 0x0000008f928f723e */ /* 0x000fe200000010ff */
[C---:B------:R-:W-:Y:S01]  /*36b0*/  FMUL.FTZ R146, R156.reuse, R147 ;  /* 0x000000939c927220 */ /* 0x040fe20000410000 */
[----:B------:R-:W-:Y:S01]  /*36c0*/  FMUL.FTZ R140, R156, R141 ;  /* 0x0000008d9c8c7220 */ /* 0x000fe20000410000 */
[-C--:B------:R-:W-:Y:S01]  /*36d0*/  FMUL.FTZ R206, R206, R31.reuse ;  /* 0x0000001fcece7220 */ /* 0x080fe20000410000 */
[-C--:B------:R-:W-:Y:S01]  /*36e0*/  FMUL.FTZ R250, R250, R31.reuse ;  /* 0x0000001ffafa7220 */ /* 0x080fe20000410000 */
[-C--:B------:R-:W-:Y:S01]  /*36f0*/  FMUL.FTZ R146, R146, R31.reuse ;  /* 0x0000001f92927220 */ /* 0x080fe20000410000 */
[----:B------:R-:W-:Y:S01]  /*3700*/  FMUL.FTZ R140, R140, R31 ;  /* 0x0000001f8c8c7220 */ /* 0x000fe20000410000 */
        /* <DEDUP_REMOVED lines=10> */
[----:B------:R-:W-:Y:S01]  /*37b0*/  FSEL R147, R146, RZ, P3 ;  /* 0x000000ff92937208 */ /* 0x000fe20001800000 */
[----:B0-----:R-:W-:Y:S01]  /*37c0*/  IMAD.WIDE.U32 R144, R30, 0x10, R144 ;  /* 0x000000101e907825 */ /* 0x001fe200078e0090 */
[----:B------:R-:W-:-:S02]  /*37d0*/  FSEL R140, R140, RZ, P2 ;  /* 0x000000ff8c8c7208 */ /* 0x000fc40001000000 */
[----:B------:R-:W-:Y:S02]  /*37e0*/  F2FP.BF16.F32.PACK_AB R141, R250, R141 ;  /* 0x0000008dfa8d723e */ /* 0x000fe400000010ff */
[----:B------:R-:W-:Y:S02]  /*37f0*/  F2FP.BF16.F32.PACK_AB R140, R147, R140 ;  /* 0x0000008c938c723e */ /* 0x000fe400000010ff */
[----:B------:R-:W-:-:S03]  /*3800*/  IADD3 R30, PT, PT, R30, 0x20, RZ ;  /* 0x000000201e1e7810 */ /* 0x000fc60007ffe0ff */
[----:B------:R2:W-:Y:S04]  /*3810*/  STG.E.128 desc[UR6][R144.64], R140 ;  /* 0x0000008c90007986 */ /* 0x0005e8000c101d06 */
.L_x_5380:
[----:B------:R-:W-:Y:S05]  /*3820*/  BSYNC.RECONVERGENT B2 ;  /* 0x0000000000027941 */ /* 0x000fea0003800200 */
.L_x_5379:
[----:B------:R-:W-:Y:S04]  /*3830*/  BSSY.RECONVERGENT B2, `(.L_x_5381) ;  /* 0x0000043000027945 */ /* 0x000fe80003800200 */
[----:B------:R-:W-:Y:S05]  /*3840*/  @!P1 BRA `(.L_x_5382) ;  /* 0x0000000400049947 */ /* 0x000fea0003800000 */
[-CC-:B012---:R-:W-:Y:S01]  /*3850*/  FFMA.FTZ R140, R25, R164.reuse, R163.reuse ;  /* 0x000000a4198c7223 */ /* 0x187fe200000100a3 */
        /* <DEDUP_REMOVED lines=64> */
.L_x_5382:
[----:B------:R-:W-:Y:S05]  /*3c60*/  BSYNC.RECONVERGENT B2 ;  /* 0x0000000000027941 */ /* 0x000fea0003800200 */
.L_x_5381:
[----:B------:R-:W-:Y:S05]  /*3c70*/  @!P0 BRA `(.L_x_5383) ;  /* 0x0000004c00e48947 */ /* 0x000fea0003800000 */
[-CC-:B------:R-:W-:Y:S01]  /*3c80*/  FFMA.FTZ R250, R160, R164.reuse, R163.reuse ;  /* 0x000000a4a0fa7223 */ /* 0x180fe200000100a3 */
[-CC-:B------:R-:W-:Y:S01]  /*3c90*/  FFMA.FTZ R206, R162, R164.reuse, R163.reuse ;  /* 0x000000a4a2ce7223 */ /* 0x180fe200000100a3 */
[-CC-:B0123--:R-:W-:Y:S01]  /*3ca0*/  FFMA.FTZ R144, R170, R164.reuse, R163.reuse ;  /* 0x000000a4aa907223 */ /* 0x18ffe200000100a3 */
[-CC-:B------:R-:W-:Y:S01]  /*3cb0*/  FFMA.FTZ R143, R150, R164.reuse, R163.reuse ;  /* 0x000000a4968f7223 */ /* 0x180fe200000100a3 */
[----:B------:R-:W-:Y:S01]  /*3cc0*/  FADD.FTZ R141, R159, -R250 ;  /* 0x800000fa9f8d7221 */ /* 0x000fe20000010000 */
[----:B------:R-:W-:Y:S01]  /*3cd0*/  FADD.FTZ R249, R161, -R206 ;  /* 0x800000cea1f97221 */ /* 0x000fe20000010000 */
[-CC-:B------:R-:W-:Y:S01]  /*3ce0*/  FFMA.FTZ R146, R166, R164.reuse, R163.reuse ;  /* 0x000000a4a6927223 */ /* 0x180fe200000100a3 */
[-CC-:B------:R-:W-:Y:S01]  /*3cf0*/  FFMA.FTZ R142, R168, R164.reuse, R163.reuse ;  /* 0x000000a4a88e7223 */ /* 0x180fe200000100a3 */
[----:B-----5:R-:W-:Y:S01]  /*3d00*/  FMUL.FTZ R250, R156, R141 ;  /* 0x0000008d9cfa7220 */ /* 0x020fe20000410000 */
[-CC-:B------:R-:W-:Y:S01]  /*3d10*/  FFMA.FTZ R140, R172, R164.reuse, R163.reuse ;  /* 0x000000a4ac8c7223 */ /* 0x180fe200000100a3 */
[----:B------:R-:W-:Y:S01]  /*3d20*/  FFMA.FTZ R164, R205, R164, R163 ;  /* 0x000000a4cda47223 */ /* 0x000fe200000100a3 */
[----:B------:R-:W-:Y:S01]  /*3d30*/  FADD.FTZ R163, R169, -R144 ;  /* 0x80000090a9a37221 */ /* 0x000fe20000010000 */
[----:B------:R-:W-:Y:S01]  /*3d40*/  FMUL.FTZ R250, R250, R31 ;  /* 0x0000001ffafa7220 */ /* 0x000fe20000410000 */
[----:B------:R-:W-:Y:S01]  /*3d50*/  FMUL.FTZ R144, R156, R249 ;  /* 0x000000f99c907220 */ /* 0x000fe20000410000 */
[----:B------:R-:W-:Y:S01]  /*3d60*/  FADD.FTZ R143, R158, -R143 ;  /* 0x8000008f9e8f7221 */ /* 0x000fe20000010000 */
[----:B------:R-:W-:Y:S01]  /*3d70*/  LOP3.LUT P1, RZ, R149, 0xff0000, RZ, 0xc0, !PT ;  /* 0x00ff000095ff7812 */ /* 0x000fe2000782c0ff */
[----:B------:R-:W-:Y:S01]  /*3d80*/  FMUL.FTZ R250, R250, UR14 ;  /* 0x0000000efafa7c20 */ /* 0x000fe20008410000 */
[----:B------:R-:W-:Y:S01]  /*3d90*/  FMUL.FTZ R144, R144, R31 ;  /* 0x0000001f90907220 */ /* 0x000fe20000410000 */
[----:B------:R-:W-:Y:S01]  /*3da0*/  FADD.FTZ R207, R171, -R140 ;  /* 0x8000008cabcf7221 */ /* 0x000fe20000010000 */
[----:B------:R-:W-:Y:S01]  /*3db0*/  FADD.FTZ R251, R165, -R146 ;  /* 0x80000092a5fb7221 */ /* 0x000fe20000010000 */
[----:B------:R-:W-:Y:S01]  /*3dc0*/  FADD.FTZ R145, R167, -R142 ;  /* 0x8000008ea7917221 */ /* 0x000fe20000010000 */
[----:B------:R-:W-:Y:S01]  /*3dd0*/  FMUL.FTZ R140, R156, R143 ;  /* 0x0000008f9c8c7220 */ /* 0x000fe20000410000 */
[----:B------:R-:W-:Y:S01]  /*3de0*/  FADD.FTZ R147, R173, -R164 ;  /* 0x800000a4ad937221 */ /* 0x000fe20000010000 */
[----:B------:R-:W-:Y:S01]  /*3df0*/  FSEL R143, R250, RZ, P1 ;  /* 0x000000fffa8f7208 */ /* 0x000fe20000800000 */
[----:B------:R-:W-:Y:S01]  /*3e00*/  FMUL.FTZ R144, R144, UR14 ;  /* 0x0000000e90907c20 */ /* 0x000fe20008410000 */
[C---:B------:R-:W-:Y:S01]  /*3e10*/  LOP3.LUT P1, RZ, R149.reuse, 0xff00, RZ, 0xc0, !PT ;  /* 0x0000ff0095ff7812 */ /* 0x040fe2000782c0ff */
[C---:B------:R-:W-:Y:S01]  /*3e20*/  FMUL.FTZ R206, R156.reuse, R251 ;  /* 0x000000fb9cce7220 */ /* 0x040fe20000410000 */
[C---:B------:R-:W-:Y:S01]  /*3e30*/  FMUL.FTZ R142, R156.reuse, R163 ;  /* 0x000000a39c8e7220 */ /* 0x040fe20000410000 */
[C---:B------:R-:W-:Y:S01]  /*3e40*/  FMUL.FTZ R164, R156.reuse, R145 ;  /* 0x000000919ca47220 */ /* 0x040fe20000410000 */
[C---:B------:R-:W-:Y:S01]  /*3e50*/  FMUL.FTZ R146, R156.reuse, R207 ;  /* 0x000000cf9c927220 */ /* 0x040fe20000410000 */
[----:B------:R-:W-:Y:S01]  /*3e60*/  FMUL.FTZ R156, R156, R147 ;  /* 0x000000939c9c7220 */ /* 0x000fe20000410000 */
[-C--:B------:R-:W-:Y:S01]  /*3e70*/  FMUL.FTZ R140, R140, R31.reuse ;  /* 0x0000001f8c8c7220 */ /* 0x080fe20000410000 */
[----:B------:R-:W-:Y:S01]  /*3e80*/  FSEL R147, R144, RZ, P1 ;  /* 0x000000ff90937208 */ /* 0x000fe20000800000 */
[-C--:B------:R-:W-:Y:S01]  /*3e90*/  FMUL.FTZ R206, R206, R31.reuse ;  /* 0x0000001fcece7220 */ /* 0x080fe20000410000 */
[----:B------:R-:W-:Y:S01]  /*3ea0*/  ISETP.GE.U32.AND P0, PT, R148, RZ, PT ;  /* 0x000000ff9400720c */ /* 0x000fe20003f06070 */
[----:B------:R-:W0:Y:S01]  /*3eb0*/  LDC.64 R144, c[0x0][0x468] ;  /* 0x00011a00ff907b82 */ /* 0x000e220000000a00 */
[----:B------:R-:W-:Y:S01]  /*3ec0*/  FMUL.FTZ R140, R140, UR14 ;  /* 0x0000000e8c8c7c20 */ /* 0x000fe20008410000 */
[-C--:B------:R-:W-:Y:S01]  /*3ed0*/  FMUL.FTZ R141, R142, R31.reuse ;  /* 0x0000001f8e8d7220 */ /* 0x080fe20000410000 */
[----:B------:R-:W-:Y:S01]  /*3ee0*/  ISETP.GE.U32.AND.EX P0, PT, R149, 0x1000000, PT, P0 ;  /* 0x010000009500780c */ /* 0x000fe20003f06100 */
[-C--:B------:R-:W-:Y:S01]  /*3ef0*/  FMUL.FTZ R146, R146, R31.reuse ;  /* 0x0000001f92927220 */ /* 0x080fe20000410000 */
[----:B------:R-:W-:Y:S01]  /*3f00*/  FMUL.FTZ R206, R206, UR14 ;  /* 0x0000000ecece7c20 */ /* 0x000fe20008410000 */
[----:B------:R-:W-:Y:S01]  /*3f10*/  LOP3.LUT P3, RZ, R148, 0xff000000, RZ, 0xc0, !PT ;  /* 0xff00000094ff7812 */ /* 0x000fe2000786c0ff */
[----:B------:R-:W-:Y:S01]  /*3f20*/  FMUL.FTZ R141, R141, UR14 ;  /* 0x0000000e8d8d7c20 */ /* 0x000fe20008410000 */
[----:B------:R-:W-:Y:S01]  /*3f30*/  FSEL R142, R140, RZ, P0 ;  /* 0x000000ff8c8e7208 */ /* 0x000fe20000000000 */
[-C--:B------:R-:W-:Y:S01]  /*3f40*/  FMUL.FTZ R140, R164, R31.reuse ;  /* 0x0000001fa48c7220 */ /* 0x080fe20000410000 */
[----:B------:R-:W-:Y:S01]  /*3f50*/  FMUL.FTZ R31, R156, R31 ;  /* 0x0000001f9c1f7220 */ /* 0x000fe20000410000 */
[----:B------:R-:W-:Y:S01]  /*3f60*/  LOP3.LUT P0, RZ, R149, 0xff, RZ, 0xc0, !PT ;  /* 0x000000ff95ff7812 */ /* 0x000fe2000780c0ff */
[----:B------:R-:W-:Y:S01]  /*3f70*/  FMUL.FTZ R146, R146, UR14 ;  /* 0x0000000e92927c20 */ /* 0x000fe20008410000 */
[----:B------:R-:W-:Y:S01]  /*3f80*/  F2FP.BF16.F32.PACK_AB R143, R142, R143 ;  /* 0x0000008f8e8f723e */ /* 0x000fe200000010ff */
        /* <DEDUP_REMOVED lines=8> */
[----:B------:R-:W-:Y:S02]  /*4010*/  FSEL R31, R31, RZ, P0 ;  /* 0x000000ff1f1f7208 */ /* 0x000fe40000000000 */
[----:B------:R-:W-:-:S02]  /*4020*/  FSEL R141, R141, RZ, P2 ;  /* 0x000000ff8d8d7208 */ /* 0x000fc40001000000 */
[----:B------:R-:W-:Y:S01]  /*4030*/  F2FP.BF16.F32.PACK_AB R140, R140, R31 ;  /* 0x0000001f8c8c723e */ /* 0x000fe200000010ff */
[----:B0-----:R-:W-:Y:S01]  /*4040*/  IMAD.WIDE.U32 R30, R30, 0x10, R144 ;  /* 0x000000101e1e7825 */ /* 0x001fe200078e0090 */
[----:B------:R-:W-:Y:S02]  /*4050*/  F2FP.BF16.F32.PACK_AB R142, R147, R142 ;  /* 0x0000008e938e723e */ /* 0x000fe400000010ff */
[----:B------:R-:W-:-:S05]  /*4060*/  F2FP.BF16.F32.PACK_AB R141, R156, R141 ;  /* 0x0000008d9c8d723e */ /* 0x000fca00000010ff */
[----:B------:R0:W-:Y:S01]  /*4070*/  STG.E.128 desc[UR6][R30.64], R140 ;  /* 0x0000008c1e007986 */ /* 0x0001e2000c101d06 */
[----:B------:R-:W-:Y:S05]  /*4080*/  BRA `(.L_x_5383) ;  /* 0x0000004800e07947 */ /* 0x000fea0003800000 */
.L_x_5374:
[----:B------:R-:W-:Y:S01]  /*4090*/  ISETP.GT.U32.AND P4, PT, R2, 0x1f, PT ;  /* 0x0000001f0200780c */ /* 0x000fe20003f84070 */
[----:B------:R-:W-:-:S12]  /*40a0*/  BSSY.RECONVERGENT B2, `(.L_x_5384) ;  /* 0x000004a000027945 */ /* 0x000fd80003800200 */
[----:B------:R-:W-:Y:S05]  /*40b0*/  @!P4 BRA `(.L_x_5385) ;  /* 0x000000040020c947 */ /* 0x000fea0003800000 */
[-CC-:B------:R-:W-:Y:S01]  /*40c0*/  FFMA.FTZ R140, R3, R164.reuse, R163.reuse ;  /* 0x000000a4038c7223 */ /* 0x180fe200000100a3 */
[-CC-:B------:R-:W-:Y:S01]  /*40d0*/  FFMA.FTZ R143, R5, R164.reuse, R163.reuse ;  /* 0x000000a4058f7223 */ /* 0x180fe200000100a3 */
[----:B------:R-:W-:Y:S01]  /*40e0*/  ISETP.GE.U32.AND P4, PT, R32, RZ, PT ;  /* 0x000000ff2000720c */ /* 0x000fe20003f86070 */
[----:B------:R-:W-:Y:S01]  /*40f0*/  FFMA.FTZ R145, R4, R164, R163 ;  /* 0x000000a404917223 */ /* 0x000fe200000100a3 */
[----:B------:R-:W-:Y:S01]  /*4100*/  FADD.FTZ R141, R199, -R140 ;  /* 0x8000008cc78d7221 */ /* 0x000fe20000010000 */
[----:B------:R-:W-:Y:S01]  /*4110*/  FADD.FTZ R143, R198, -R143 ;  /* 0x8000008fc68f7221 */ /* 0x000fe20000010000 */
[C---:B------:R-:W-:Y:S01]  /*4120*/  LOP3.LUT P6, RZ, R33.reuse, 0xff0000, RZ, 0xc0, !PT ;  /* 0x00ff000021ff7812 */ /* 0x040fe200078cc0ff */
[----:B------:R-:W-:Y:S01]  /*4130*/  FADD.FTZ R145, R200, -R145 ;  /* 0x80000091c8917221 */ /* 0x000fe20000010000 */
[C---:B-----5:R-:W-:Y:S01]  /*4140*/  FMUL.FTZ R140, R156.reuse, R141 ;  /* 0x0000008d9c8c7220 */ /* 0x060fe20000410000 */
[C---:B------:R-:W-:Y:S01]  /*4150*/  FMUL.FTZ R143, R156.reuse, R143 ;  /* 0x0000008f9c8f7220 */ /* 0x040fe20000410000 */
[----:B------:R-:W-:Y:S01]  /*4160*/  ISETP.GE.U32.AND.EX P4, PT, R33, 0x1000000, PT, P4 ;  /* 0x010000002100780c */ /* 0x000fe20003f86140 */
[----:B------:R-:W-:Y:S01]  /*4170*/  FMUL.FTZ R145, R156, R145 ;  /* 0x000000919c917220 */ /* 0x000fe20000410000 */
[-C--:B------:R-:W-:Y:S01]  /*4180*/  FMUL.FTZ R141, R140, R31.reuse ;  /* 0x0000001f8c8d7220 */ /* 0x080fe20000410000 */
[CC--:B------:R-:W-:Y:S01]  /*4190*/  FMUL.FTZ R142, R143.reuse, R31.reuse ;  /* 0x0000001f8f8e7220 */ /* 0x0c0fe20000410000 */
[----:B------:R-:W-:Y:S01]  /*41a0*/  F2FP.BF16.F32.PACK_AB R143, R143, R140 ;  /* 0x0000008c8f8f723e */ /* 0x000fe200000010ff */
[-CC-:B------:R-:W-:Y:S01]  /*41b0*/  FFMA.FTZ R140, R151, R164.reuse, R163.reuse ;  /* 0x000000a4978c7223 */ /* 0x180fe200000100a3 */
[----:B------:R-:W-:Y:S01]  /*41c0*/  FMUL.FTZ R141, R141, UR14 ;  /* 0x0000000e8d8d7c20 */ /* 0x000fe20008410000 */
[----:B------:R-:W-:Y:S01]  /*41d0*/  FMUL.FTZ R142, R142, UR14 ;  /* 0x0000000e8e8e7c20 */ /* 0x000fe20008410000 */
[----:B------:R-:W-:Y:S01]  /*41e0*/  FMUL.FTZ R146, R145, R31 ;  /* 0x0000001f91927220 */ /* 0x000fe20000410000 */
[----:B------:R-:W0:Y:S01]  /*41f0*/  LDC.64 R206, c[0x0][0x478] ;  /* 0x00011e00ffce7b82 */ /* 0x000e220000000a00 */
[----:B------:R-:W-:Y:S01]  /*4200*/  FFMA.FTZ R251, R154, R164, R163 ;  /* 0x000000a49afb7223 */ /* 0x000fe200000100a3 */
[----:B------:R-:W-:Y:S01]  /*4210*/  FSEL R141, R141, RZ, P6 ;  /* 0x000000ff8d8d7208 */ /* 0x000fe20003000000 */
[----:B------:R-:W-:Y:S01]  /*4220*/  FMUL.FTZ R146, R146, UR14 ;  /* 0x0000000e92927c20 */ /* 0x000fe20008410000 */
[----:B------:R-:W-:Y:S01]  /*4230*/  FSEL R142, R142, RZ, P4 ;  /* 0x000000ff8e8e7208 */ /* 0x000fe20002000000 */
[----:B------:R-:W-:Y:S01]  /*4240*/  FADD.FTZ R251, R204, -R251 ;  /* 0x800000fbccfb7221 */ /* 0x000fe20000010000 */
[----:B------:R-:W-:-:S02]  /*4250*/  LOP3.LUT P4, RZ, R33, 0xff, RZ, 0xc0, !PT ;  /* 0x000000ff21ff7812 */ /* 0x000fc4000788c0ff */
[----:B------:R-:W-:Y:S01]  /*4260*/  F2FP.BF16.F32.PACK_AB R147, R142, R141 ;  /* 0x0000008d8e93723e */ /* 0x000fe200000010ff */
[----:B------:R-:W-:Y:S01]  /*4270*/  FADD.FTZ R141, R201, -R140 ;  /* 0x8000008cc98d7221 */ /* 0x000fe20000010000 */
[----:B------:R-:W-:Y:S01]  /*4280*/  FFMA.FTZ R140, R153, R164, R163 ;  /* 0x000000a4998c7223 */ /* 0x000fe200000100a3 */
[----:B------:R-:W-:Y:S02]  /*4290*/  LOP3.LUT P6, RZ, R33, 0xff00, RZ, 0xc0, !PT ;  /* 0x0000ff0021ff7812 */ /* 0x000fe400078cc0ff */
[----:B------:R-:W-:Y:S01]  /*42a0*/  FMUL.FTZ R142, R156, R141 ;  /* 0x0000008d9c8e7220 */ /* 0x000fe20000410000 */
[----:B------:R-:W-:-:S03]  /*42b0*/  FADD.FTZ R141, R203, -R140 ;  /* 0x8000008ccb8d7221 */ /* 0x000fc60000010000 */
[----:B------:R-:W-:Y:S01]  /*42c0*/  FMUL.FTZ R140, R142, R31 ;  /* 0x0000001f8e8c7220 */ /* 0x000fe20000410000 */
[----:B------:R-:W-:Y:S01]  /*42d0*/  F2FP.BF16.F32.PACK_AB R142, R145, R142 ;  /* 0x0000008e918e723e */ /* 0x000fe200000010ff */
[----:B------:R-:W-:Y:S02]  /*42e0*/  FFMA.FTZ R145, R152, R164, R163 ;  /* 0x000000a498917223 */ /* 0x000fe400000100a3 */
[----:B------:R-:W-:Y:S01]  /*42f0*/  FMUL.FTZ R144, R140, UR14 ;  /* 0x0000000e8c907c20 */ /* 0x000fe20008410000 */
[----:B------:R-:W-:Y:S01]  /*4300*/  FMUL.FTZ R140, R156, R141 ;  /* 0x0000008d9c8c7220 */ /* 0x000fe20000410000 */
[----:B------:R-:W-:Y:S01]  /*4310*/  FADD.FTZ R145, R202, -R145 ;  /* 0x80000091ca917221 */ /* 0x000fe20000010000 */
[----:B------:R-:W-:Y:S01]  /*4320*/  FSEL R141, R146, RZ, P6 ;  /* 0x000000ff928d7208 */ /* 0x000fe20003000000 */
[----:B0-----:R-:W-:Y:S01]  /*4330*/  IMAD.WIDE.U32 R206, R30, 0x10, R206 ;  /* 0x000000101ece7825 */ /* 0x001fe200078e00ce */
[----:B------:R-:W-:-:S03]  /*4340*/  FSEL R144, R144, RZ, P4 ;  /* 0x000000ff90907208 */ /* 0x000fc60002000000 */
[----:B------:R-:W-:Y:S01]  /*4350*/  FMUL.FTZ R145, R156, R145 ;  /* 0x000000919c917220 */ /* 0x000fe20000410000 */
[----:B------:R-:W-:Y:S02]  /*4360*/  LOP3.LUT P4, RZ, R32, 0xff0000, RZ, 0xc0, !PT ;  /* 0x00ff000020ff7812 */ /* 0x000fe4000788c0ff */
[----:B------:R-:W-:Y:S01]  /*4370*/  F2FP.BF16.F32.PACK_AB R146, R141, R144 ;  /* 0x000000908d92723e */ /* 0x000fe200000010ff */
[-C--:B------:R-:W-:Y:S01]  /*4380*/  FMUL.FTZ R144, R140, R31.reuse ;  /* 0x0000001f8c907220 */ /* 0x080fe20000410000 */
[C---:B------:R-:W-:Y:S01]  /*4390*/  F2FP.BF16.F32.PACK_AB R141, R145.reuse, R140 ;  /* 0x0000008c918d723e */ /* 0x040fe200000010ff */
[----:B------:R-:W-:Y:S01]  /*43a0*/  FMUL.FTZ R145, R145, R31 ;  /* 0x0000001f91917220 */ /* 0x000fe20000410000 */
[----:B------:R-:W-:Y:S01]  /*43b0*/  LOP3.LUT P6, RZ, R32, 0xff000000, RZ, 0xc0, !PT ;  /* 0xff00000020ff7812 */ /* 0x000fe200078cc0ff */
[----:B------:R-:W-:Y:S01]  /*43c0*/  FMUL.FTZ R144, R144, UR14 ;  /* 0x0000000e90907c20 */ /* 0x000fe20008410000 */
[----:B------:R-:W-:Y:S01]  /*43d0*/  FFMA.FTZ R140, R0, R164, R163 ;  /* 0x000000a4008c7223 */ /* 0x000fe200000100a3 */
[----:B------:R-:W-:-:S03]  /*43e0*/  FMUL.FTZ R145, R145, UR14 ;  /* 0x0000000e91917c20 */ /* 0x000fc60008410000 */
[----:B------:R-:W-:Y:S01]  /*43f0*/  FSEL R144, R144, RZ, P4 ;  /* 0x000000ff90907208 */ /* 0x000fe20002000000 */
[----:B------:R-:W-:Y:S01]  /*4400*/  FADD.FTZ R249, R157, -R140 ;  /* 0x8000008c9df97221 */ /* 0x000fe20000010000 */
[----:B------:R-:W-:Y:S02]  /*4410*/  FSEL R145, R145, RZ, P6 ;  /* 0x000000ff91917208 */ /* 0x000fe40003000000 */
[----:B------:R-:W-:Y:S02]  /*4420*/  LOP3.LUT P4, RZ, R32, 0xff, RZ, 0xc0, !PT ;  /* 0x000000ff20ff7812 */ /* 0x000fe4000788c0ff */
[----:B------:R-:W-:Y:S01]  /*4430*/  F2FP.BF16.F32.PACK_AB R145, R145, R144 ;  /* 0x000000909191723e */ /* 0x000fe200000010ff */
[C---:B------:R-:W-:Y:S01]  /*4440*/  FMUL.FTZ R144, R156.reuse, R249 ;  /* 0x000000f99c907220 */ /* 0x040fe20000410000 */
[----:B------:R-:W-:Y:S01]  /*4450*/  FMUL.FTZ R249, R156, R251 ;  /* 0x000000fb9cf97220 */ /* 0x000fe20000410000 */
[----:B------:R-:W-:-:S04]  /*4460*/  LOP3.LUT P6, RZ, R32, 0xff00, RZ, 0xc0, !PT ;  /* 0x0000ff0020ff7812 */ /* 0x000fc800078cc0ff */
[C---:B------:R-:W-:Y:S01]  /*4470*/  F2FP.BF16.F32.PACK_AB R140, R249.reuse, R144 ;  /* 0x00000090f98c723e */ /* 0x040fe200000010ff */
[-C--:B------:R-:W-:Y:S01]  /*4480*/  FMUL.FTZ R144, R144, R31.reuse ;  /* 0x0000001f90907220 */ /* 0x080fe20000410000 */
[----:B------:R-:W-:-:S03]  /*4490*/  FMUL.FTZ R249, R249, R31 ;  /* 0x0000001ff9f97220 */ /* 0x000fc60000410000 */
[----:B------:R0:W-:Y:S01]  /*44a0*/  STG.E.128 desc[UR6][R206.64], R140 ;  /* 0x0000008cce007986 */ /* 0x0001e2000c101d06 */
[----:B------:R-:W-:Y:S01]  /*44b0*/  FMUL.FTZ R144, R144, UR14 ;  /* 0x0000000e90907c20 */ /* 0x000fe20008410000 */
[----:B------:R-:W-:-:S04]  /*44c0*/  FMUL.FTZ R249, R249, UR14 ;  /* 0x0000000ef9f97c20 */ /* 0x000fc80008410000 */
[----:B------:R-:W-:Y:S02]  /*44d0*/  FSEL R144, R144, RZ, P4 ;  /* 0x000000ff90907208 */ /* 0x000fe40002000000 */
[----:B------:R-:W-:-:S04]  /*44e0*/  FSEL R249, R249, RZ, P6 ;  /* 0x000000fff9f97208 */ /* 0x000fc80003000000 */
[----:B------:R-:W-:Y:S01]  /*44f0*/  F2FP.BF16.F32.PACK_AB R144, R249, R144 ;  /* 0x00000090f990723e */ /* 0x000fe200000010ff */
[----:B0-----:R-:W0:Y:S02]  /*4500*/  LDC.64 R140, c[0x0][0x468] ;  /* 0x00011a00ff8c7b82 */ /* 0x001e240000000a00 */
[C---:B0-----:R-:W-:Y:S01]  /*4510*/  IMAD.WIDE.U32 R140, R30.reuse, 0x10, R140 ;  /* 0x000000101e8c7825 */ /* 0x041fe200078e008c */
[----:B------:R-:W-:-:S04]  /*4520*/  IADD3 R30, PT, PT, R30, 0x20, RZ ;  /* 0x000000201e1e7810 */ /* 0x000fc80007ffe0ff */
[----:B------:R0:W-:Y:S03]  /*4530*/  STG.E.128 desc[UR6][R140.64], R144 ;  /* 0x000000908c007986 */ /* 0x0001e6000c101d06 */
.L_x_5385:
[----:B------:R-:W-:Y:S05]  /*4540*/  BSYNC.RECONVERGENT B2 ;  /* 0x0000000000027941 */ /* 0x000fea0003800200 */
.L_x_5384:
[----:B------:R-:W-:Y:S04]  /*4550*/  BSSY.RECONVERGENT B2, `(.L_x_5386) ;  /* 0x000004a000027945 */ /* 0x000fe80003800200 */
        /* <DEDUP_REMOVED lines=9> */
[-CC-:B------:R-:W-:Y:S01]  /*45f0*/  FFMA.FTZ R143, R12, R164.reuse, R163.reuse ;  /* 0x000000a40c8f7223 */ /* 0x180fe200000100a3 */
        /* <DEDUP_REMOVED lines=22> */
[----:B------:R-:W-:Y:S01]  /*4760*/  FMUL.FTZ R249, R249, R31 ;  /* 0x0000001ff9f97220 */ /* 0x000fe20000410000 */
[----:B------:R-:W-:Y:S01]  /*4770*/  F2FP.BF16.F32.PACK_AB R143, R252, R251 ;  /* 0x000000fbfc8f723e */ /* 0x000fe200000010ff */
[-C--:B------:R-:W-:Y:S01]  /*4780*/  FMUL.FTZ R251, R251, R31.reuse ;  /* 0x0000001ffbfb7220 */ /* 0x080fe20000410000 */
[----:B------:R-:W-:Y:S01]  /*4790*/  LOP3.LUT P4, RZ, R35, 0xff0000, RZ, 0xc0, !PT ;  /* 0x00ff000023ff7812 */ /* 0x000fe2000788c0ff */
[-C--:B------:R-:W-:Y:S01]  /*47a0*/  FMUL.FTZ R250, R250, R31.reuse ;  /* 0x0000001ffafa7220 */ /* 0x080fe20000410000 */
[----:B------:R-:W-:Y:S01]  /*47b0*/  FMUL.FTZ R249, R249, UR14 ;  /* 0x0000000ef9f97c20 */ /* 0x000fe20008410000 */
[----:B------:R0:W-:Y:S01]  /*47c0*/  STG.E.128 desc[UR6][R144.64], R140 ;  /* 0x0000008c90007986 */ /* 0x0001e2000c101d06 */
[----:B------:R-:W-:Y:S01]  /*47d0*/  FMUL.FTZ R251, R251, UR14 ;  /* 0x0000000efbfb7c20 */ /* 0x000fe20008410000 */
[----:B------:R-:W-:Y:S01]  /*47e0*/  FMUL.FTZ R250, R250, UR14 ;  /* 0x0000000efafa7c20 */ /* 0x000fe20008410000 */
[----:B------:R-:W-:Y:S01]  /*47f0*/  LOP3.LUT P6, RZ, R35, 0xff, RZ, 0xc0, !PT ;  /* 0x000000ff23ff7812 */ /* 0x000fe200078cc0ff */
[-C--:B------:R-:W-:Y:S01]  /*4800*/  FMUL.FTZ R252, R252, R31.reuse ;  /* 0x0000001ffcfc7220 */ /* 0x080fe20000410000 */
[----:B------:R-:W-:Y:S01]  /*4810*/  ISETP.GE.U32.AND P3, PT, R34, RZ, PT ;  /* 0x000000ff2200720c */ /* 0x000fe20003f66070 */
[----:B------:R-:W-:Y:S01]  /*4820*/  FMUL.FTZ R146, R146, UR14 ;  /* 0x0000000e92927c20 */ /* 0x000fe20008410000 */
[-C--:B------:R-:W-:Y:S01]  /*4830*/  FMUL.FTZ R207, R207, R31.reuse ;  /* 0x0000001fcfcf7220 */ /* 0x080fe20000410000 */
[----:B------:R-:W-:Y:S01]  /*4840*/  FMUL.FTZ R252, R252, UR14 ;  /* 0x0000000efcfc7c20 */ /* 0x000fe20008410000 */
[----:B------:R-:W-:Y:S01]  /*4850*/  ISETP.GE.U32.AND.EX P3, PT, R35, 0x1000000, PT, P3 ;  /* 0x010000002300780c */ /* 0x000fe20003f66130 */
[----:B------:R-:W-:Y:S01]  /*4860*/  FMUL.FTZ R206, R206, R31 ;  /* 0x0000001fcece7220 */ /* 0x000fe20000410000 */
[----:B------:R-:W-:Y:S01]  /*4870*/  FMUL.FTZ R147, R147, UR14 ;  /* 0x0000000e93937c20 */ /* 0x000fe20008410000 */
[----:B------:R-:W-:Y:S01]  /*4880*/  FMUL.FTZ R207, R207, UR14 ;  /* 0x0000000ecfcf7c20 */ /* 0x000fe20008410000 */
[----:B------:R-:W-:Y:S01]  /*4890*/  FSEL R252, R252, RZ, P3 ;  /* 0x000000fffcfc7208 */ /* 0x000fe20001800000 */
[----:B------:R-:W-:Y:S01]  /*48a0*/  FMUL.FTZ R206, R206, UR14 ;  /* 0x0000000ecece7c20 */ /* 0x000fe20008410000 */
[----:B------:R-:W-:Y:S01]  /*48b0*/  LOP3.LUT P3, RZ, R34, 0xff000000, RZ, 0xc0, !PT ;  /* 0xff00000022ff7812 */ /* 0x000fe2000786c0ff */
[----:B0-----:R-:W0:Y:S01]  /*48c0*/  LDC.64 R144, c[0x0][0x468] ;  /* 0x00011a00ff907b82 */ /* 0x001e220000000a00 */
[----:B------:R-:W-:-:S02]  /*48d0*/  FSEL R143, R251, RZ, P4 ;  /* 0x000000fffb8f7208 */ /* 0x000fc40002000000 */
[----:B------:R-:W-:Y:S02]  /*48e0*/  LOP3.LUT P4, RZ, R35, 0xff00, RZ, 0xc0, !PT ;  /* 0x0000ff0023ff7812 */ /* 0x000fe4000788c0ff */
[----:B------:R-:W-:Y:S02]  /*48f0*/  FSEL R142, R249, RZ, P6 ;  /* 0x000000fff98e7208 */ /* 0x000fe40003000000 */
[----:B------:R-:W-:Y:S02]  /*4900*/  FSEL R141, R250, RZ, P4 ;  /* 0x000000fffa8d7208 */ /* 0x000fe40002000000 */
[----:B------:R-:W-:Y:S02]  /*4910*/  LOP3.LUT P6, RZ, R34, 0xff0000, RZ, 0xc0, !PT ;  /* 0x00ff000022ff7812 */ /* 0x000fe400078cc0ff */
[----:B------:R-:W-:Y:S02]  /*4920*/  F2FP.BF16.F32.PACK_AB R142, R141, R142 ;  /* 0x0000008e8d8e723e */ /* 0x000fe400000010ff */
[----:B------:R-:W-:-:S02]  /*4930*/  FSEL R141, R146, RZ, P6 ;  /* 0x000000ff928d7208 */ /* 0x000fc40003000000 */
[C---:B------:R-:W-:Y:S02]  /*4940*/  LOP3.LUT P4, RZ, R34.reuse, 0xff, RZ, 0xc0, !PT ;  /* 0x000000ff22ff7812 */ /* 0x040fe4000788c0ff */
[----:B------:R-:W-:Y:S02]  /*4950*/  LOP3.LUT P6, RZ, R34, 0xff00, RZ, 0xc0, !PT ;  /* 0x0000ff0022ff7812 */ /* 0x000fe400078cc0ff */
[----:B------:R-:W-:Y:S02]  /*4960*/  FSEL R206, R206, RZ, P3 ;  /* 0x000000ffcece7208 */ /* 0x000fe40001800000 */
[----:B------:R-:W-:Y:S02]  /*4970*/  FSEL R140, R147, RZ, P4 ;  /* 0x000000ff938c7208 */ /* 0x000fe40002000000 */
[----:B------:R-:W-:Y:S01]  /*4980*/  FSEL R207, R207, RZ, P6 ;  /* 0x000000ffcfcf7208 */ /* 0x000fe20003000000 */
[----:B0-----:R-:W-:Y:S01]  /*4990*/  IMAD.WIDE.U32 R144, R30, 0x10, R144 ;  /* 0x000000101e907825 */ /* 0x001fe200078e0090 */
[----:B------:R-:W-:-:S02]  /*49a0*/  F2FP.BF16.F32.PACK_AB R143, R252, R143 ;  /* 0x0000008ffc8f723e */ /* 0x000fc400000010ff */
[----:B------:R-:W-:Y:S02]  /*49b0*/  F2FP.BF16.F32.PACK_AB R141, R206, R141 ;  /* 0x0000008dce8d723e */ /* 0x000fe400000010ff */
[----:B------:R-:W-:Y:S02]  /*49c0*/  F2FP.BF16.F32.PACK_AB R140, R207, R140 ;  /* 0x0000008ccf8c723e */ /* 0x000fe400000010ff */
[----:B------:R-:W-:-:S03]  /*49d0*/  IADD3 R30, PT, PT, R30, 0x20, RZ ;  /* 0x000000201e1e7810 */ /* 0x000fc60007ffe0ff */
[----:B------:R1:W-:Y:S04]  /*49e0*/  STG.E.128 desc[UR6][R144.64], R140 ;  /* 0x0000008c90007986 */ /* 0x0003e8000c101d06 */
.L_x_5387:
[----:B------:R-:W-:Y:S05]  /*49f0*/  BSYNC.RECONVERGENT B2 ;  /* 0x0000000000027941 */ /* 0x000fea0003800200 */
.L_x_5386:
[----:B------:R-:W-:Y:S04]  /*4a00*/  BSSY.RECONVERGENT B2, `(.L_x_5388) ;  /* 0x000004a000027945 */ /* 0x000fe80003800200 */
[----:B------:R-:W-:Y:S05]  /*4a10*/  @!P2 BRA `(.L_x_5389) ;  /* 0x000000040020a947 */ /* 0x000fea0003800000 */
[----:B01----:R-:W0:Y:S01]  /*4a20*/  LDC.64 R144, c[0x0][0x478] ;  /* 0x00011e00ff907b82 */ /* 0x003e220000000a00 */
        /* <DEDUP_REMOVED lines=40> */
[C---:B------:R-:W-:Y:S01]  /*4cb0*/  LOP3.LUT P4, RZ, R37.reuse, 0xff0000, RZ, 0xc0, !PT ;  /* 0x00ff000025ff7812 */ /* 0x040fe2000788c0ff */
[----:B------:R-:W-:Y:S01]  /*4cc0*/  FMUL.FTZ R252, R252, UR14 ;  /* 0x0000000efcfc7c20 */ /* 0x000fe20008410000 */
[----:B------:R-:W-:Y:S01]  /*4cd0*/  LOP3.LUT P3, RZ, R37, 0xff, RZ, 0xc0, !PT ;  /* 0x000000ff25ff7812 */ /* 0x000fe2000786c0ff */
[-C--:B------:R-:W-:Y:S01]  /*4ce0*/  FMUL.FTZ R147, R147, R31.reuse ;  /* 0x0000001f93937220 */ /* 0x080fe20000410000 */
[C---:B------:R-:W-:Y:S01]  /*4cf0*/  LOP3.LUT P6, RZ, R37.reuse, 0xff00, RZ, 0xc0, !PT ;  /* 0x0000ff0025ff7812 */ /* 0x040fe200078cc0ff */
[----:B------:R-:W-:Y:S01]  /*4d00*/  FMUL.FTZ R206, R206, R31 ;  /* 0x0000001fcece7220 */ /* 0x000fe20000410000 */
[----:B------:R-:W-:Y:S01]  /*4d10*/  ISETP.GE.U32.AND.EX P2, PT, R37, 0x1000000, PT, P2 ;  /* 0x010000002500780c */ /* 0x000fe20003f46120 */
[----:B------:R-:W-:Y:S01]  /*4d20*/  FMUL.FTZ R146, R146, UR14 ;  /* 0x0000000e92927c20 */ /* 0x000fe20008410000 */
[----:B------:R-:W-:Y:S01]  /*4d30*/  FMUL.FTZ R147, R147, UR14 ;  /* 0x0000000e93937c20 */ /* 0x000fe20008410000 */
[----:B------:R-:W-:Y:S01]  /*4d40*/  FMUL.FTZ R207, R207, UR14 ;  /* 0x0000000ecfcf7c20 */ /* 0x000fe20008410000 */
[----:B------:R-:W-:Y:S01]  /*4d50*/  FSEL R252, R252, RZ, P2 ;  /* 0x000000fffcfc7208 */ /* 0x000fe20001000000 */
        /* <DEDUP_REMOVED lines=20> */
.L_x_5389:
[----:B------:R-:W-:Y:S05]  /*4ea0*/  BSYNC.RECONVERGENT B2 ;  /* 0x0000000000027941 */ /* 0x000fea0003800200 */
.L_x_5388:
[----:B------:R-:W-:Y:S04]  /*4eb0*/  BSSY.RECONVERGENT B2, `(.L_x_5390) ;  /* 0x000004a000027945 */ /* 0x000fe80003800200 */
[----:B------:R-:W-:Y:S05]  /*4ec0*/  @!P1 BRA `(.L_x_5391) ;  /* 0x0000000400209947 */ /* 0x000fea0003800000 */
[----:B012---:R-:W0:Y:S01]  /*4ed0*/  LDC.64 R144, c[0x0][0x478] ;  /* 0x00011e00ff907b82 */ /* 0x007e220000000a00 */
        /* <DEDUP_REMOVED lines=41> */
[C---:B------:R-:W-:Y:S01]  /*5170*/  LOP3.LUT P3, RZ, R39.reuse, 0xff00, RZ, 0xc0, !PT ;  /* 0x0000ff0027ff7812 */ /* 0x040fe2000786c0ff */
[----:B------:R-:W-:Y:S01]  /*5180*/  FMUL.FTZ R252, R252, UR14 ;  /* 0x0000000efcfc7c20 */ /* 0x000fe20008410000 */
[----:B------:R-:W-:Y:S01]  /*5190*/  LOP3.LUT P4, RZ, R39, 0xff0000, RZ, 0xc0, !PT ;  /* 0x00ff000027ff7812 */ /* 0x000fe2000788c0ff */
[-C--:B------:R-:W-:Y:S01]  /*51a0*/  FMUL.FTZ R147, R147, R31.reuse ;  /* 0x0000001f93937220 */ /* 0x080fe20000410000 */
[----:B------:R-:W-:Y:S01]  /*51b0*/  ISETP.GE.U32.AND.EX P1, PT, R39, 0x1000000, PT, P1 ;  /* 0x010000002700780c */ /* 0x000fe20003f26110 */
[----:B------:R-:W-:Y:S01]  /*51c0*/  FMUL.FTZ R206, R206, R31 ;  /* 0x0000001fcece7220 */ /* 0x000fe20000410000 */
[----:B------:R-:W-:Y:S01]  /*51d0*/  FMUL.FTZ R146, R146, UR14 ;  /* 0x0000000e92927c20 */ /* 0x000fe20008410000 */
[----:B------:R-:W-:Y:S01]  /*51e0*/  FMUL.FTZ R147, R147, UR14 ;  /* 0x0000000e93937c20 */ /* 0x000fe20008410000 */
[----:B------:R-:W-:Y:S01]  /*51f0*/  FSEL R252, R252, RZ, P1 ;  /* 0x000000fffcfc7208 */ /* 0x000fe20000800000 */
        /* <DEDUP_REMOVED lines=21> */
.L_x_5391:
[----:B------:R-:W-:Y:S05]  /*5350*/  BSYNC.RECONVERGENT B2 ;  /* 0x0000000000027941 */ /* 0x000fea0003800200 */
.L_x_5390:
[----:B------:R-:W-:Y:S05]  /*5360*/  @!P0 BRA `(.L_x_5383) ;  /* 0x0000003800288947 */ /* 0x000fea0003800000 */
[-CC-:B------:R-:W-:Y:S01]  /*5370*/  FFMA.FTZ R206, R170, R164.reuse, R163.reuse ;  /* 0x000000a4aace7223 */ /* 0x180fe200000100a3 */
[-CC-:B------:R-:W-:Y:S01]  /*5380*/  FFMA.FTZ R250, R168, R164.reuse, R163.reuse ;  /* 0x000000a4a8fa7223 */ /* 0x180fe200000100a3 */
[-CC-:B0-----:R-:W-:Y:S01]  /*5390*/  FFMA.FTZ R147, R150, R164.reuse, R163.reuse ;  /* 0x000000a496937223 */ /* 0x181fe200000100a3 */
[-CC-:B-123--:R-:W-:Y:S01]  /*53a0*/  FFMA.FTZ R144, R205, R164.reuse, R163.reuse ;  /* 0x000000a4cd907223 */ /* 0x18efe200000100a3 */
        /* <DEDUP_REMOVED lines=21> */
[----:B------:R-:W-:Y:S01]  /*5500*/  F2FP.BF16.F32.PACK_AB R141, R163, R206 ;  /* 0x000000cea38d723e */ /* 0x000fe200000010ff */
[-C--:B------:R-:W-:Y:S01]  /*5510*/  FMUL.FTZ R146, R140, R31.reuse ;  /* 0x0000001f8c927220 */ /* 0x080fe20000410000 */
[-C--:B------:R-:W-:Y:S01]  /*5520*/  FMUL.FTZ R206, R142, R31.reuse ;  /* 0x0000001f8ece7220 */ /* 0x080fe20000410000 */
[C---:B------:R-:W-:Y:S01]  /*5530*/  F2FP.BF16.F32.PACK_AB R140, R147.reuse, R140 ;  /* 0x0000008c938c723e */ /* 0x040fe200000010ff */
[-C--:B------:R-:W-:Y:S01]  /*5540*/  FMUL.FTZ R147, R147, R31.reuse ;  /* 0x0000001f93937220 */ /* 0x080fe20000410000 */
[C---:B------:R-:W-:Y:S01]  /*5550*/  F2FP.BF16.F32.PACK_AB R142, R164.reuse, R142 ;  /* 0x0000008ea48e723e */ /* 0x040fe200000010ff */
[-C--:B------:R-:W-:Y:S01]  /*5560*/  FMUL.FTZ R163, R163, R31.reuse ;  /* 0x0000001fa3a37220 */ /* 0x080fe20000410000 */
[-C--:B------:R-:W-:Y:S01]  /*5570*/  FMUL.FTZ R164, R164, R31.reuse ;  /* 0x0000001fa4a47220 */ /* 0x080fe20000410000 */
[CC--:B------:R-:W-:Y:S01]  /*5580*/  FMUL.FTZ R207, R144.reuse, R31.reuse ;  /* 0x0000001f90cf7220 */ /* 0x0c0fe20000410000 */
[----:B------:R-:W-:Y:S01]  /*5590*/  FMUL.FTZ R31, R143, R31 ;  /* 0x0000001f8f1f7220 */ /* 0x000fe20000410000 */
[----:B------:R-:W-:Y:S01]  /*55a0*/  F2FP.BF16.F32.PACK_AB R143, R144, R143 ;  /* 0x0000008f908f723e */ /* 0x000fe200000010ff */
[----:B------:R-:W-:Y:S01]  /*55b0*/  FMUL.FTZ R206, R206, UR14 ;  /* 0x0000000ecece7c20 */ /* 0x000fe20008410000 */
[----:B------:R-:W0:Y:S01]  /*55c0*/  LDC.64 R144, c[0x0][0x478] ;  /* 0x00011e00ff907b82 */ /* 0x000e220000000a00 */
[----:B------:R-:W-:Y:S01]  /*55d0*/  ISETP.GE.U32.AND P0, PT, R148, RZ, PT ;  /* 0x000000ff9400720c */ /* 0x000fe20003f06070 */
[----:B------:R-:W-:Y:S01]  /*55e0*/  FMUL.FTZ R31, R31, UR14 ;  /* 0x0000000e1f1f7c20 */ /* 0x000fe20008410000 */
[----:B------:R-:W-:Y:S01]  /*55f0*/  FMUL.FTZ R207, R207, UR14 ;  /* 0x0000000ecfcf7c20 */ /* 0x000fe20008410000 */
[C---:B------:R-:W-:Y:S01]  /*5600*/  LOP3.LUT P1, RZ, R149.reuse, 0xff0000, RZ, 0xc0, !PT ;  /* 0x00ff000095ff7812 */ /* 0x040fe2000782c0ff */
        /* <DEDUP_REMOVED lines=9> */
[----:B------:R-:W-:-:S02]  /*56a0*/  LOP3.LUT P1, RZ, R149, 0xff00, RZ, 0xc0, !PT ;  /* 0x0000ff0095ff7812 */ /* 0x000fc4000782c0ff */
[C---:B------:R-:W-:Y:S02]  /*56b0*/  LOP3.LUT P2, RZ, R148.reuse, 0xff0000, RZ, 0xc0, !PT ;  /* 0x00ff000094ff7812 */ /* 0x040fe4000784c0ff */
[----:B------:R-:W-:Y:S01]  /*56c0*/  LOP3.LUT P3, RZ, R148, 0xff000000, RZ, 0xc0, !PT ;  /* 0xff00000094ff7812 */ /* 0x000fe2000786c0ff */
[----:B0-----:R-:W-:-:S05]  /*56d0*/  IMAD.WIDE.U32 R144, R30, 0x10, R144 ;  /* 0x000000101e907825 */ /* 0x001fca00078e0090 */
[----:B------:R0:W-:Y:S02]  /*56e0*/  STG.E.128 desc[UR6][R144.64], R140 ;  /* 0x0000008c90007986 */ /* 0x0001e4000c101d06 */
[----:B0-----:R-:W0:Y:S01]  /*56f0*/  LDC.64 R144, c[0x0][0x468] ;  /* 0x00011a00ff907b82 */ /* 0x001e220000000a00 */
[----:B------:R-:W-:Y:S02]  /*5700*/  F2FP.BF16.F32.PACK_AB R143, R250, R31 ;  /* 0x0000001ffa8f723e */ /* 0x000fe400000010ff */
[----:B------:R-:W-:Y:S02]  /*5710*/  FSEL R142, R206, RZ, P0 ;  /* 0x000000ffce8e7208 */ /* 0x000fe40000000000 */
[----:B------:R-:W-:Y:S02]  /*5720*/  FSEL R31, R164, RZ, P1 ;  /* 0x000000ffa41f7208 */ /* 0x000fe40000800000 */
        /* <DEDUP_REMOVED lines=8> */
[----:B------:R-:W-:Y:S01]  /*57b0*/  F2FP.BF16.F32.PACK_AB R140, R147, R140 ;  /* 0x0000008c938c723e */ /* 0x000fe200000010ff */
[----:B0-----:R-:W-:-:S05]  /*57c0*/  IMAD.WIDE.U32 R30, R30, 0x10, R144 ;  /* 0x000000101e1e7825 */ /* 0x001fca00078e0090 */
[----:B------:R0:W-:Y:S01]  /*57d0*/  STG.E.128 desc[UR6][R30.64], R140 ;  /* 0x0000008c1e007986 */ /* 0x0001e2000c101d06 */
[----:B------:R-:W-:Y:S05]  /*57e0*/  BRA `(.L_x_5383) ;  /* 0x0000003400087947 */ /* 0x000fea0003800000 */
.L_x_5373:
        /* <DEDUP_REMOVED lines=8> */
[-CC-:B------:R-:W-:Y:S01]  /*5870*/  FFMA.FTZ R145, R4, R164.reuse, R163.reuse ;  /* 0x000000a404917223 */ /* 0x180fe200000100a3 */
[-C--:B------:R-:W-:Y:S01]  /*5880*/  FFMA.FTZ R206, R3, R164.reuse, R163 ;  /* 0x000000a403ce7223 */ /* 0x080fe200000100a3 */
[--C-:B------:R-:W-:Y:S01]  /*5890*/  FADD.FTZ R142, R198, -R141.reuse ;  /* 0x8000008dc68e7221 */ /* 0x100fe20000010000 */
[----:B------:R-:W-:Y:S01]  /*58a0*/  PRMT R141, R123, 0x7632, R141 ;  /* 0x000076327b8d7816 */ /* 0x000fe2000000008d */
[----:B------:R-:W-:Y:S01]  /*58b0*/  FADD.FTZ R144, R200, -R145 ;  /* 0x80000091c8907221 */ /* 0x000fe20000010000 */
[----:B------:R-:W-:Y:S01]  /*58c0*/  FFMA.FTZ R145, R154, R164, R163 ;  /* 0x000000a49a917223 */ /* 0x000fe200000100a3 */
[----:B------:R-:W-:Y:S01]  /*58d0*/  FADD.FTZ R206, R199, -R206 ;  /* 0x800000cec7ce7221 */ /* 0x000fe20000010000 */
[----:B------:R-:W-:Y:S02]  /*58e0*/  SHF.L.U32 R143, R141, 0x10, RZ ;  /* 0x000000108d8f7819 */ /* 0x000fe400000006ff */
[----:B------:R-:W-:Y:S01]  /*58f0*/  SHF.L.U32 R141, R140, 0x10, RZ ;  /* 0x000000108c8d7819 */ /* 0x000fe200000006ff */
[----:B------:R-:W-:Y:S01]  /*5900*/  FADD.FTZ R146, R204, -R145 ;  /* 0x80000091cc927221 */ /* 0x000fe20000010000 */
[----:B------:R-:W-:Y:S01]  /*5910*/  PRMT R140, R120, 0x7632, R140 ;  /* 0x00007632788c7816 */ /* 0x000fe2000000008c */
[----:B-----5:R-:W-:Y:S01]  /*5920*/  FFMA.FTZ R142, R156, R142, R143 ;  /* 0x0000008e9c8e7223 */ /* 0x020fe2000001008f */
[----:B------:R-:W-:Y:S01]  /*5930*/  ISETP.GE.U32.AND P4, PT, R32, RZ, PT ;  /* 0x000000ff2000720c */ /* 0x000fe20003f86070 */
[----:B------:R-:W-:Y:S01]  /*5940*/  FFMA.FTZ R144, R156, R144, R141 ;  /* 0x000000909c907223 */ /* 0x000fe2000001008d */
[----:B------:R-:W-:Y:S01]  /*5950*/  FFMA.FTZ R141, R152, R164, R163 ;  /* 0x000000a4988d7223 */ /* 0x000fe200000100a3 */
[-C--:B------:R-:W-:Y:S01]  /*5960*/  FMUL.FTZ R142, R142, R31.reuse ;  /* 0x0000001f8e8e7220 */ /* 0x080fe20000410000 */
[----:B------:R-:W-:Y:S01]  /*5970*/  LOP3.LUT P6, RZ, R33, 0xff0000, RZ, 0xc0, !PT ;  /* 0x00ff000021ff7812 */ /* 0x000fe200078cc0ff */
[----:B------:R-:W-:Y:S01]  /*5980*/  FMUL.FTZ R144, R144, R31 ;  /* 0x0000001f90907220 */ /* 0x000fe20000410000 */
[--C-:B------:R-:W-:Y:S01]  /*5990*/  FADD.FTZ R147, R202, -R141.reuse ;  /* 0x8000008dca937221 */ /* 0x100fe20000010000 */
[----:B------:R-:W-:Y:S01]  /*59a0*/  PRMT R141, R121, 0x7632, R141 ;  /* 0x00007632798d7816 */ /* 0x000fe2000000008d */
[----:B------:R-:W-:Y:S01]  /*59b0*/  FMUL.FTZ R142, R142, UR14 ;  /* 0x0000000e8e8e7c20 */ /* 0x000fe20008410000 */
[----:B------:R-:W-:Y:S01]  /*59c0*/  ISETP.GE.U32.AND.EX P4, PT, R33, 0x1000000, PT, P4 ;  /* 0x010000002100780c */ /* 0x000fe20003f86140 */
[----:B------:R-:W-:Y:S01]  /*59d0*/  FMUL.FTZ R144, R144, UR14 ;  /* 0x0000000e90907c20 */ /* 0x000fe20008410000 */
[----:B------:R-:W-:-:S02]  /*59e0*/  SHF.L.U32 R143, R141, 0x10, RZ ;  /* 0x000000108d8f7819 */ /* 0x000fc400000006ff */
[----:B------:R-:W-:-:S03]  /*59f0*/  SHF.L.U32 R141, R140, 0x10, RZ ;  /* 0x000000108c8d7819 */ /* 0x000fc600000006ff */
[C---:B------:R-:W-:Y:S02]  /*5a00*/  FFMA.FTZ R140, R156.reuse, R147, R143 ;  /* 0x000000939c8c7223 */ /* 0x040fe4000001008f */
[----:B------:R-:W-:Y:S01]  /*5a10*/  FFMA.FTZ R146, R156, R146, R141 ;  /* 0x000000929c927223 */ /* 0x000fe2000001008d */
[----:B------:R-:W-:Y:S01]  /*5a20*/  SHF.L.U32 R141, R123, 0x10, RZ ;  /* 0x000000107b8d7819 */ /* 0x000fe200000006ff */
[-C--:B------:R-:W-:Y:S02]  /*5a30*/  FMUL.FTZ R140, R140, R31.reuse ;  /* 0x0000001f8c8c7220 */ /* 0x080fe40000410000 */
[-C--:B------:R-:W-:Y:S02]  /*5a40*/  FMUL.FTZ R146, R146, R31.reuse ;  /* 0x0000001f92927220 */ /* 0x080fe40000410000 */
[----:B------:R-:W-:Y:S01]  /*5a50*/  FFMA.FTZ R250, R156, R206, R141 ;  /* 0x000000ce9cfa7223 */ /* 0x000fe2000001008d */
[----:B------:R-:W-:Y:S01]  /*5a60*/  FFMA.FTZ R206, R151, R164, R163 ;  /* 0x000000a497ce7223 */ /* 0x000fe200000100a3 */
[----:B------:R-:W-:Y:S01]  /*5a70*/  SHF.L.U32 R141, R122, 0x10, RZ ;  /* 0x000000107a8d7819 */ /* 0x000fe200000006ff */
[----:B------:R-:W-:Y:S01]  /*5a80*/  FMUL.FTZ R140, R140, UR14 ;  /* 0x0000000e8c8c7c20 */ /* 0x000fe20008410000 */
[----:B------:R-:W-:Y:S01]  /*5a90*/  FMUL.FTZ R250, R250, R31 ;  /* 0x0000001ffafa7220 */ /* 0x000fe20000410000 */
[----:B------:R-:W-:Y:S01]  /*5aa0*/  FADD.FTZ R206, R201, -R206 ;  /* 0x800000cec9ce7221 */ /* 0x000fe20000010000 */
[----:B------:R-:W-:-:S02]  /*5ab0*/  FMUL.FTZ R146, R146, UR14 ;  /* 0x0000000e92927c20 */ /* 0x000fc40008410000 */
[----:B------:R-:W-:Y:S01]  /*5ac0*/  FMUL.FTZ R250, R250, UR14 ;  /* 0x0000000efafa7c20 */ /* 0x000fe20008410000 */
[----:B------:R-:W-:-:S04]  /*5ad0*/  FFMA.FTZ R206, R156, R206, R141 ;  /* 0x000000ce9cce7223 */ /* 0x000fc8000001008d */
[----:B------:R-:W-:Y:S01]  /*5ae0*/  FMUL.FTZ R206, R206, R31 ;  /* 0x0000001fcece7220 */ /* 0x000fe20000410000 */
[----:B------:R-:W-:Y:S02]  /*5af0*/  FSEL R143, R250, RZ, P6 ;  /* 0x000000fffa8f7208 */ /* 0x000fe40003000000 */
[----:B------:R-:W-:Y:S01]  /*5b00*/  FSEL R250, R142, RZ, P4 ;  /* 0x000000ff8efa7208 */ /* 0x000fe20002000000 */
[----:B------:R-:W-:Y:S01]  /*5b10*/  FMUL.FTZ R206, R206, UR14 ;  /* 0x0000000ecece7c20 */ /* 0x000fe20008410000 */
[C---:B------:R-:W-:Y:S02]  /*5b20*/  LOP3.LUT P6, RZ, R33.reuse, 0xff, RZ, 0xc0, !PT ;  /* 0x000000ff21ff7812 */ /* 0x040fe400078cc0ff */
[----:B------:R-:W-:Y:S02]  /*5b30*/  LOP3.LUT P4, RZ, R33, 0xff00, RZ, 0xc0, !PT ;  /* 0x0000ff0021ff7812 */ /* 0x000fe4000788c0ff */
[----:B------:R-:W-:Y:S01]  /*5b40*/  FSEL R142, R206, RZ, P6 ;  /* 0x000000ffce8e7208 */ /* 0x000fe20003000000 */
[-CC-:B------:R-:W-:Y:S01]  /*5b50*/  FFMA.FTZ R206, R0, R164.reuse, R163.reuse ;  /* 0x000000a400ce7223 */ /* 0x180fe200000100a3 */
[----:B------:R-:W-:Y:S01]  /*5b60*/  FSEL R141, R144, RZ, P4 ;  /* 0x000000ff908d7208 */ /* 0x000fe20002000000 */
[----:B------:R-:W-:Y:S01]  /*5b70*/  FFMA.FTZ R144, R153, R164, R163 ;  /* 0x000000a499907223 */ /* 0x000fe200000100a3 */
[----:B------:R-:W-:Y:S01]  /*5b80*/  LOP3.LUT P4, RZ, R32, 0xff0000, RZ, 0xc0, !PT ;  /* 0x00ff000020ff7812 */ /* 0x000fe2000788c0ff */
[----:B------:R-:W-:Y:S01]  /*5b90*/  FADD.FTZ R206, R157, -R206 ;  /* 0x800000ce9dce7221 */ /* 0x000fe20000010000 */
[----:B------:R-:W-:Y:S01]  /*5ba0*/  F2FP.BF16.F32.PACK_AB R142, R141, R142 ;  /* 0x0000008e8d8e723e */ /* 0x000fe200000010ff */
[----:B------:R-:W-:Y:S01]  /*5bb0*/  FADD.FTZ R144, R203, -R144 ;  /* 0x80000090cb907221 */ /* 0x000fe20000010000 */
[----:B------:R-:W-:-:S02]  /*5bc0*/  SHF.L.U32 R141, R121, 0x10, RZ ;  /* 0x00000010798d7819 */ /* 0x000fc400000006ff */
[----:B------:R-:W-:Y:S02]  /*5bd0*/  LOP3.LUT P6, RZ, R32, 0xff000000, RZ, 0xc0, !PT ;  /* 0xff00000020ff7812 */ /* 0x000fe400078cc0ff */
[----:B------:R-:W-:Y:S01]  /*5be0*/  F2FP.BF16.F32.PACK_AB R143, R250, R143 ;  /* 0x0000008ffa8f723e */ /* 0x000fe200000010ff */
[----:B------:R-:W-:Y:S01]  /*5bf0*/  FFMA.FTZ R144, R156, R144, R141 ;  /* 0x000000909c907223 */ /* 0x000fe2000001008d */
[----:B------:R-:W-:Y:S02]  /*5c00*/  SHF.L.U32 R141, R120, 0x10, RZ ;  /* 0x00000010788d7819 */ /* 0x000fe400000006ff */
[----:B------:R-:W-:Y:S02]  /*5c10*/  FSEL R250, R140, RZ, P6 ;  /* 0x000000ff8cfa7208 */ /* 0x000fe40003000000 */
[----:B------:R-:W-:Y:S01]  /*5c20*/  LOP3.LUT P6, RZ, R32, 0xff, RZ, 0xc0, !PT ;  /* 0x000000ff20ff7812 */ /* 0x000fe200078cc0ff */
[----:B------:R-:W-:Y:S01]  /*5c30*/  FFMA.FTZ R206, R156, R206, R141 ;  /* 0x000000ce9cce7223 */ /* 0x000fe2000001008d */
[----:B------:R-:W-:-:S02]  /*5c40*/  FMUL.FTZ R141, R144, R31 ;  /* 0x0000001f908d7220 */ /* 0x000fc40000410000 */
[----:B------:R-:W0:Y:S01]  /*5c50*/  LDC.64 R144, c[0x0][0x468] ;  /* 0x00011a00ff907b82 */ /* 0x000e220000000a00 */
[----:B------:R-:W-:Y:S01]  /*5c60*/  FMUL.FTZ R206, R206, R31 ;  /* 0x0000001fcece7220 */ /* 0x000fe20000410000 */
[----:B------:R-:W-:-:S03]  /*5c70*/  FMUL.FTZ R141, R141, UR14 ;  /* 0x0000000e8d8d7c20 */ /* 0x000fc60008410000 */
[----:B------:R-:W-:Y:S02]  /*5c80*/  FMUL.FTZ R206, R206, UR14 ;  /* 0x0000000ecece7c20 */ /* 0x000fe40008410000 */
[----:B------:R-:W-:Y:S02]  /*5c90*/  FSEL R141, R141, RZ, P4 ;  /* 0x000000ff8d8d7208 */ /* 0x000fe40002000000 */
[----:B------:R-:W-:Y:S02]  /*5ca0*/  LOP3.LUT P4, RZ, R32, 0xff00, RZ, 0xc0, !PT ;  /* 0x0000ff0020ff7812 */ /* 0x000fe4000788c0ff */
[----:B------:R-:W-:Y:S02]  /*5cb0*/  FSEL R140, R206, RZ, P6 ;  /* 0x000000ffce8c7208 */ /* 0x000fe40003000000 */
[----:B------:R-:W-:Y:S02]  /*5cc0*/  FSEL R147, R146, RZ, P4 ;  /* 0x000000ff92937208 */ /* 0x000fe40002000000 */
[----:B------:R-:W-:-:S02]  /*5cd0*/  F2FP.BF16.F32.PACK_AB R141, R250, R141 ;  /* 0x0000008dfa8d723e */ /* 0x000fc400000010ff */
[----:B------:R-:W-:Y:S01]  /*5ce0*/  F2FP.BF16.F32.PACK_AB R140, R147, R140 ;  /* 0x0000008c938c723e */ /* 0x000fe200000010ff */
[C---:B0-----:R-:W-:Y:S01]  /*5cf0*/  IMAD.WIDE.U32 R144, R30.reuse, 0x10, R144 ;  /* 0x000000101e907825 */ /* 0x041fe200078e0090 */
[----:B------:R-:W-:-:S04]  /*5d00*/  IADD3 R30, PT, PT, R30, 0x20, RZ ;  /* 0x000000201e1e7810 */ /* 0x000fc80007ffe0ff */
[----:B------:R0:W-:Y:S03]  /*5d10*/  STG.E.128 desc[UR6][R144.64], R140 ;  /* 0x0000008c90007986 */ /* 0x0001e6000c101d06 */
.L_x_5394:
[----:B------:R-:W-:Y:S05]  /*5d20*/  BSYNC.RECONVERGENT B2 ;  /* 0x0000000000027941 */ /* 0x000fea0003800200 */
.L_x_5393:
[----:B------:R-:W-:Y:S04]  /*5d30*/  BSSY.RECONVERGENT B2, `(.L_x_5395) ;  /* 0x000004f000027945 */ /* 0x000fe80003800200 */
[----:B------:R-:W-:Y:S05]  /*5d40*/  @!P3 BRA `(.L_x_5396) ;  /* 0x000000040034b947 */ /* 0x000fea0003800000 */
[-CC-:B0-----:R-:W-:Y:S01]  /*5d50*/  FFMA.FTZ R141, R13, R164.reuse, R163.reuse ;  /* 0x000000a40d8d7223 */ /* 0x181fe200000100a3 */
[----:B------:R-:W-:Y:S01]  /*5d60*/  PRMT R140, R126, 0x7632, R140 ;  /* 0x000076327e8c7816 */ /* 0x000fe2000000008c */
[-CC-:B------:R-:W-:Y:S01]  /*5d70*/  FFMA.FTZ R145, R12, R164.reuse, R163.reuse ;  /* 0x000000a40c917223 */ /* 0x180fe200000100a3 */
[-C--:B------:R-:W-:Y:S01]  /*5d80*/  FFMA.FTZ R250, R9, R164.reuse, R163 ;  /* 0x000000a409fa7223 */ /* 0x080fe200000100a3 */
[--C-:B------:R-:W-:Y:S01]  /*5d90*/  FADD.FTZ R142, R190, -R141.reuse ;  /* 0x8000008dbe8e7221 */ /* 0x100fe20000010000 */
[----:B------:R-:W-:Y:S01]  /*5da0*/  PRMT R141, R127, 0x7632, R141 ;  /* 0x000076327f8d7816 */ /* 0x000fe2000000008d */
[----:B------:R-:W-:Y:S01]  /*5db0*/  FADD.FTZ R144, R192, -R145 ;  /* 0x80000091c0907221 */ /* 0x000fe20000010000 */
[-CC-:B------:R-:W-:Y:S01]  /*5dc0*/  FFMA.FTZ R145, R10, R164.reuse, R163.reuse ;  /* 0x000000a40a917223 */ /* 0x180fe200000100a3 */
[----:B------:R-:W-:Y:S01]  /*5dd0*/  FADD.FTZ R250, R191, -R250 ;  /* 0x800000fabffa7221 */ /* 0x000fe20000010000 */
[----:B------:R-:W-:Y:S01]  /*5de0*/  SHF.L.U32 R143, R141, 0x10, RZ ;  /* 0x000000108d8f7819 */ /* 0x000fe200000006ff */
[----:B------:R-:W-:Y:S01]  /*5df0*/  FFMA.FTZ R206, R8, R164, R163 ;  /* 0x000000a408ce7223 */ /* 0x000fe200000100a3 */
[----:B------:R-:W-:Y:S01]  /*5e00*/  SHF.L.U32 R141, R140, 0x10, RZ ;  /* 0x000000108c8d7819 */ /* 0x000fe200000006ff */
[----:B------:R-:W-:Y:S01]  /*5e10*/  FADD.FTZ R146, R196, -R145 ;  /* 0x80000091c4927221 */ /* 0x000fe20000010000 */
[----:B------:R-:W-:Y:S01]  /*5e20*/  PRMT R140, R124, 0x7632, R140 ;  /* 0x000076327c8c7816 */ /* 0x000fe2000000008c */
[C---:B-----5:R-:W-:Y:S01]  /*5e30*/  FFMA.FTZ R142, R156.reuse, R142, R143 ;  /* 0x0000008e9c8e7223 */ /* 0x060fe2000001008f */
[----:B------:R-:W-:Y:S01]  /*5e40*/  FADD.FTZ R206, R193, -R206 ;  /* 0x800000cec1ce7221 */ /* 0x000fe20000010000 */
        /* <DEDUP_REMOVED lines=8> */
[----:B------:R-:W-:Y:S01]  /*5ed0*/  ISETP.GE.U32.AND P3, PT, R34, RZ, PT ;  /* 0x000000ff2200720c */ /* 0x000fe20003f66070 */
[----:B------:R-:W-:Y:S01]  /*5ee0*/  FMUL.FTZ R144, R144, UR14 ;  /* 0x0000000e90907c20 */ /* 0x000fe20008410000 */
[----:B------:R-:W-:-:S02]  /*5ef0*/  SHF.L.U32 R143, R141, 0x10, RZ ;  /* 0x000000108d8f7819 */ /* 0x000fc400000006ff */
[----:B------:R-:W-:Y:S02]  /*5f00*/  SHF.L.U32 R141, R140, 0x10, RZ ;  /* 0x000000108c8d7819 */ /* 0x000fe400000006ff */
[----:B------:R-:W-:Y:S01]  /*5f10*/  ISETP.GE.U32.AND.EX P3, PT, R35, 0x1000000, PT, P3 ;  /* 0x010000002300780c */ /* 0x000fe20003f66130 */
[C---:B------:R-:W-:Y:S01]  /*5f20*/  FFMA.FTZ R140, R156.reuse, R147, R143 ;  /* 0x000000939c8c7223 */ /* 0x040fe2000001008f */
[----:B------:R-:W-:Y:S01]  /*5f30*/  SHF.L.U32 R143, R127, 0x10, RZ ;  /* 0x000000107f8f7819 */ /* 0x000fe200000006ff */
[----:B------:R-:W-:Y:S01]  /*5f40*/  FFMA.FTZ R146, R156, R146, R141 ;  /* 0x000000929c927223 */ /* 0x000fe2000001008d */
[----:B------:R-:W-:Y:S01]  /*5f50*/  SHF.L.U32 R141, R126, 0x10, RZ ;  /* 0x000000107e8d7819 */ /* 0x000fe200000006ff */
[-C--:B------:R-:W-:Y:S01]  /*5f60*/  FMUL.FTZ R140, R140, R31.reuse ;  /* 0x0000001f8c8c7220 */ /* 0x080fe20000410000 */
[----:B------:R-:W-:Y:S01]  /*5f70*/  LOP3.LUT P6, RZ, R35, 0xff, RZ, 0xc0, !PT ;  /* 0x000000ff23ff7812 */ /* 0x000fe200078cc0ff */
[C---:B------:R-:W-:Y:S01]  /*5f80*/  FFMA.FTZ R250, R156.reuse, R250, R143 ;  /* 0x000000fa9cfa7223 */ /* 0x040fe2000001008f */
[----:B------:R-:W-:Y:S01]  /*5f90*/  SHF.L.U32 R145, R125, 0x10, RZ ;  /* 0x000000107d917819 */ /* 0x000fe200000006ff */
[----:B------:R-:W-:Y:S01]  /*5fa0*/  FFMA.FTZ R206, R156, R206, R141 ;  /* 0x000000ce9cce7223 */ /* 0x000fe2000001008d */
[-C--:B------:R-:W-:Y:S01]  /*5fb0*/  FMUL.FTZ R146, R146, R31.reuse ;  /* 0x0000001f92927220 */ /* 0x080fe20000410000 */
[-C--:B------:R-:W-:Y:S01]  /*5fc0*/  FMUL.FTZ R250, R250, R31.reuse ;  /* 0x0000001ffafa7220 */ /* 0x080fe20000410000 */
[----:B------:R-:W-:Y:S01]  /*5fd0*/  FMUL.FTZ R140, R140, UR14 ;  /* 0x0000000e8c8c7c20 */ /* 0x000fe20008410000 */
[----:B------:R-:W-:Y:S01]  /*5fe0*/  FMUL.FTZ R206, R206, R31 ;  /* 0x0000001fcece7220 */ /* 0x000fe20000410000 */
[----:B------:R-:W-:Y:S01]  /*5ff0*/  FMUL.FTZ R146, R146, UR14 ;  /* 0x0000000e92927c20 */ /* 0x000fe20008410000 */
[----:B------:R-:W-:-:S02]  /*6000*/  FMUL.FTZ R250, R250, UR14 ;  /* 0x0000000efafa7c20 */ /* 0x000fc40008410000 */
[----:B------:R-:W-:-:S03]  /*6010*/  FMUL.FTZ R206, R206, UR14 ;  /* 0x0000000ecece7c20 */ /* 0x000fc60008410000 */
[----:B------:R-:W-:Y:S02]  /*6020*/  FSEL R143, R250, RZ, P4 ;  /* 0x000000fffa8f7208 */ /* 0x000fe40002000000 */
[----:B------:R-:W-:Y:S02]  /*6030*/  LOP3.LUT P4, RZ, R35, 0xff00, RZ, 0xc0, !PT ;  /* 0x0000ff0023ff7812 */ /* 0x000fe4000788c0ff */
[----:B------:R-:W-:Y:S02]  /*6040*/  FSEL R250, R142, RZ, P3 ;  /* 0x000000ff8efa7208 */ /* 0x000fe40001800000 */
[----:B------:R-:W-:Y:S01]  /*6050*/  FSEL R142, R206, RZ, P6 ;  /* 0x000000ffce8e7208 */ /* 0x000fe20003000000 */
[-CC-:B------:R-:W-:Y:S01]  /*6060*/  FFMA.FTZ R206, R7, R164.reuse, R163.reuse ;  /* 0x000000a407ce7223 */ /* 0x180fe200000100a3 */
[----:B------:R-:W-:Y:S01]  /*6070*/  FSEL R141, R144, RZ, P4 ;  /* 0x000000ff908d7208 */ /* 0x000fe20002000000 */
[----:B------:R-:W-:Y:S01]  /*6080*/  FFMA.FTZ R144, R6, R164, R163 ;  /* 0x000000a406907223 */ /* 0x000fe200000100a3 */
[----:B------:R-:W-:Y:S01]  /*6090*/  F2FP.BF16.F32.PACK_AB R143, R250, R143 ;  /* 0x0000008ffa8f723e */ /* 0x000fe200000010ff */
[----:B------:R-:W-:Y:S01]  /*60a0*/  FADD.FTZ R206, R195, -R206 ;  /* 0x800000cec3ce7221 */ /* 0x000fe20000010000 */
[----:B------:R-:W-:Y:S01]  /*60b0*/  F2FP.BF16.F32.PACK_AB R142, R141, R142 ;  /* 0x0000008e8d8e723e */ /* 0x000fe200000010ff */
[----:B------:R-:W-:Y:S01]  /*60c0*/  FADD.FTZ R144, R197, -R144 ;  /* 0x80000090c5907221 */ /* 0x000fe20000010000 */
[----:B------:R-:W-:Y:S01]  /*60d0*/  SHF.L.U32 R141, R124, 0x10, RZ ;  /* 0x000000107c8d7819 */ /* 0x000fe200000006ff */
[----:B------:R-:W-:Y:S01]  /*60e0*/  FFMA.FTZ R250, R156, R206, R145 ;  /* 0x000000ce9cfa7223 */ /* 0x000fe20000010091 */
[----:B------:R-:W-:-:S02]  /*60f0*/  LOP3.LUT P6, RZ, R34, 0xff0000, RZ, 0xc0, !PT ;  /* 0x00ff000022ff7812 */ /* 0x000fc400078cc0ff */
[----:B------:R-:W-:Y:S01]  /*6100*/  LOP3.LUT P3, RZ, R34, 0xff000000, RZ, 0xc0, !PT ;  /* 0xff00000022ff7812 */ /* 0x000fe2000786c0ff */
[----:B------:R-:W-:Y:S01]  /*6110*/  FFMA.FTZ R206, R156, R144, R141 ;  /* 0x000000909cce7223 */ /* 0x000fe2000001008d */
[-C--:B------:R-:W-:Y:S01]  /*6120*/  FMUL.FTZ R250, R250, R31.reuse ;  /* 0x0000001ffafa7220 */ /* 0x080fe20000410000 */
[----:B------:R-:W0:Y:S01]  /*6130*/  LDC.64 R144, c[0x0][0x468] ;  /* 0x00011a00ff907b82 */ /* 0x000e220000000a00 */
[----:B------:R-:W-:Y:S01]  /*6140*/  LOP3.LUT P4, RZ, R34, 0xff00, RZ, 0xc0, !PT ;  /* 0x0000ff0022ff7812 */ /* 0x000fe2000788c0ff */
[----:B------:R-:W-:Y:S01]  /*6150*/  FMUL.FTZ R206, R206, R31 ;  /* 0x0000001fcece7220 */ /* 0x000fe20000410000 */
[----:B------:R-:W-:Y:S02]  /*6160*/  FMUL.FTZ R250, R250, UR14 ;  /* 0x0000000efafa7c20 */ /* 0x000fe40008410000 */
[----:B------:R-:W-:Y:S01]  /*6170*/  FSEL R147, R146, RZ, P4 ;  /* 0x000000ff92937208 */ /* 0x000fe20002000000 */
[----:B------:R-:W-:Y:S02]  /*6180*/  FMUL.FTZ R206, R206, UR14 ;  /* 0x0000000ecece7c20 */ /* 0x000fe40008410000 */
        /* <DEDUP_REMOVED lines=9> */
.L_x_5396:
[----:B------:R-:W-:Y:S05]  /*6220*/  BSYNC.RECONVERGENT B2 ;  /* 0x0000000000027941 */ /* 0x000fea0003800200 */
.L_x_5395:
[----:B------:R-:W-:Y:S04]  /*6230*/  BSSY.RECONVERGENT B2, `(.L_x_5397) ;  /* 0x000004f000027945 */ /* 0x000fe80003800200 */
[----:B------:R-:W-:Y:S05]  /*6240*/  @!P2 BRA `(.L_x_5398) ;  /* 0x000000040034a947 */ /* 0x000fea0003800000 */
[-CC-:B01----:R-:W-:Y:S01]  /*6250*/  FFMA.FTZ R141, R21, R164.reuse, R163.reuse ;  /* 0x000000a4158d7223 */ /* 0x183fe200000100a3 */
[----:B------:R-:W-:Y:S01]  /*6260*/  PRMT R140, R130, 0x7632, R140 ;  /* 0x00007632828c7816 */ /* 0x000fe2000000008c */
[-CC-:B------:R-:W-:Y:S01]  /*6270*/  FFMA.FTZ R145, R20, R164.reuse, R163.reuse ;  /* 0x000000a414917223 */ /* 0x180fe200000100a3 */
[-C--:B------:R-:W-:Y:S01]  /*6280*/  FFMA.FTZ R250, R17, R164.reuse, R163 ;  /* 0x000000a411fa7223 */ /* 0x080fe200000100a3 */
[--C-:B------:R-:W-:Y:S01]  /*6290*/  FADD.FTZ R142, R182, -R141.reuse ;  /* 0x8000008db68e7221 */ /* 0x100fe20000010000 */
[----:B------:R-:W-:Y:S01]  /*62a0*/  PRMT R141, R131, 0x7632, R141 ;  /* 0x00007632838d7816 */ /* 0x000fe2000000008d */
[----:B------:R-:W-:Y:S01]  /*62b0*/  FADD.FTZ R144, R184, -R145 ;  /* 0x80000091b8907221 */ /* 0x000fe20000010000 */
[-CC-:B------:R-:W-:Y:S01]  /*62c0*/  FFMA.FTZ R145, R18, R164.reuse, R163.reuse ;  /* 0x000000a412917223 */ /* 0x180fe200000100a3 */
[----:B------:R-:W-:Y:S01]  /*62d0*/  FFMA.FTZ R206, R16, R164, R163 ;  /* 0x000000a410ce7223 */ /* 0x000fe200000100a3 */
[----:B------:R-:W-:Y:S01]  /*62e0*/  SHF.L.U32 R143, R141, 0x10, RZ ;  /* 0x000000108d8f7819 */ /* 0x000fe200000006ff */
[----:B------:R-:W-:Y:S01]  /*62f0*/  FADD.FTZ R250, R183, -R250 ;  /* 0x800000fab7fa7221 */ /* 0x000fe20000010000 */
        /* <DEDUP_REMOVED lines=8> */
[----:B------:R-:W-:Y:S01]  /*6380*/  ISETP.GE.U32.AND P2, PT, R36, RZ, PT ;  /* 0x000000ff2400720c */ /* 0x000fe20003f46070 */
[----:B------:R-:W-:Y:S01]  /*6390*/  FMUL.FTZ R144, R144, R31 ;  /* 0x0000001f90907220 */ /* 0x000fe20000410000 */
[--C-:B------:R-:W-:Y:S01]  /*63a0*/  FADD.FTZ R147, R186, -R141.reuse ;  /* 0x8000008dba937221 */ /* 0x100fe20000010000 */
[----:B------:R-:W-:Y:S01]  /*63b0*/  PRMT R141, R129, 0x7632, R141 ;  /* 0x00007632818d7816 */ /* 0x000fe2000000008d */
[----:B------:R-:W-:Y:S01]  /*63c0*/  FMUL.FTZ R142, R142, UR14 ;  /* 0x0000000e8e8e7c20 */ /* 0x000fe20008410000 */
[----:B------:R-:W-:Y:S01]  /*63d0*/  LOP3.LUT P4, RZ, R37, 0xff0000, RZ, 0xc0, !PT ;  /* 0x00ff000025ff7812 */ /* 0x000fe2000788c0ff */
        /* <DEDUP_REMOVED lines=9> */
[C---:B------:R-:W-:Y:S01]  /*6470*/  LOP3.LUT P3, RZ, R37.reuse, 0xff, RZ, 0xc0, !PT ;  /* 0x000000ff25ff7812 */ /* 0x040fe2000786c0ff */
[C---:B------:R-:W-:Y:S01]  /*6480*/  FFMA.FTZ R250, R156.reuse, R250, R143 ;  /* 0x000000fa9cfa7223 */ /* 0x040fe2000001008f */
[----:B------:R-:W-:Y:S01]  /*6490*/  LOP3.LUT P6, RZ, R37, 0xff00, RZ, 0xc0, !PT ;  /* 0x0000ff0025ff7812 */ /* 0x000fe200078cc0ff */
[----:B------:R-:W-:Y:S01]  /*64a0*/  FFMA.FTZ R206, R156, R206, R141 ;  /* 0x000000ce9cce7223 */ /* 0x000fe2000001008d */
[----:B------:R-:W-:Y:S01]  /*64b0*/  SHF.L.U32 R145, R129, 0x10, RZ ;  /* 0x0000001081917819 */ /* 0x000fe200000006ff */
[-C--:B------:R-:W-:Y:S01]  /*64c0*/  FMUL.FTZ R250, R250, R31.reuse ;  /* 0x0000001ffafa7220 */ /* 0x080fe20000410000 */
[----:B------:R-:W-:Y:S01]  /*64d0*/  FSEL R141, R144, RZ, P6 ;  /* 0x000000ff908d7208 */ /* 0x000fe20003000000 */
[-C--:B------:R-:W-:Y:S01]  /*64e0*/  FMUL.FTZ R206, R206, R31.reuse ;  /* 0x0000001fcece7220 */ /* 0x080fe20000410000 */
[----:B------:R-:W-:Y:S01]  /*64f0*/  FFMA.FTZ R144, R14, R164, R163 ;  /* 0x000000a40e907223 */ /* 0x000fe200000100a3 */
[----:B------:R-:W-:Y:S01]  /*6500*/  FMUL.FTZ R250, R250, UR14 ;  /* 0x0000000efafa7c20 */ /* 0x000fe20008410000 */
[----:B------:R-:W-:Y:S01]  /*6510*/  FMUL.FTZ R146, R146, R31 ;  /* 0x0000001f92927220 */ /* 0x000fe20000410000 */
[----:B------:R-:W-:Y:S01]  /*6520*/  FMUL.FTZ R206, R206, UR14 ;  /* 0x0000000ecece7c20 */ /* 0x000fe20008410000 */
[----:B------:R-:W-:Y:S01]  /*6530*/  FADD.FTZ R144, R189, -R144 ;  /* 0x80000090bd907221 */ /* 0x000fe20000010000 */
[----:B------:R-:W-:Y:S01]  /*6540*/  FMUL.FTZ R140, R140, UR14 ;  /* 0x0000000e8c8c7c20 */ /* 0x000fe20008410000 */
[----:B------:R-:W-:Y:S01]  /*6550*/  FSEL R143, R250, RZ, P4 ;  /* 0x000000fffa8f7208 */ /* 0x000fe20002000000 */
[----:B------:R-:W-:Y:S01]  /*6560*/  FMUL.FTZ R146, R146, UR14 ;  /* 0x0000000e92927c20 */ /* 0x000fe20008410000 */
[----:B------:R-:W-:-:S02]  /*6570*/  FSEL R250, R142, RZ, P2 ;  /* 0x000000ff8efa7208 */ /* 0x000fc40001000000 */
[----:B------:R-:W-:Y:S01]  /*6580*/  FSEL R142, R206, RZ, P3 ;  /* 0x000000ffce8e7208 */ /* 0x000fe20001800000 */
[----:B------:R-:W-:Y:S01]  /*6590*/  FFMA.FTZ R206, R15, R164, R163 ;  /* 0x000000a40fce7223 */ /* 0x000fe200000100a3 */
[----:B------:R-:W-:Y:S02]  /*65a0*/  F2FP.BF16.F32.PACK_AB R143, R250, R143 ;  /* 0x0000008ffa8f723e */ /* 0x000fe400000010ff */
[----:B------:R-:W-:Y:S01]  /*65b0*/  F2FP.BF16.F32.PACK_AB R142, R141, R142 ;  /* 0x0000008e8d8e723e */ /* 0x000fe200000010ff */
[----:B------:R-:W-:Y:S01]  /*65c0*/  FADD.FTZ R206, R187, -R206 ;  /* 0x800000cebbce7221 */ /* 0x000fe20000010000 */
[----:B------:R-:W-:Y:S02]  /*65d0*/  SHF.L.U32 R141, R128, 0x10, RZ ;  /* 0x00000010808d7819 */ /* 0x000fe400000006ff */
[----:B------:R-:W-:Y:S01]  /*65e0*/  LOP3.LUT P4, RZ, R36, 0xff0000, RZ, 0xc0, !PT ;  /* 0x00ff000024ff7812 */ /* 0x000fe2000788c0ff */
[----:B------:R-:W-:Y:S01]  /*65f0*/  FFMA.FTZ R250, R156, R206, R145 ;  /* 0x000000ce9cfa7223 */ /* 0x000fe20000010091 */
[----:B------:R-:W-:Y:S01]  /*6600*/  LOP3.LUT P6, RZ, R36, 0xff000000, RZ, 0xc0, !PT ;  /* 0xff00000024ff7812 */ /* 0x000fe200078cc0ff */
[----:B------:R-:W-:Y:S01]  /*6610*/  FFMA.FTZ R206, R156, R144, R141 ;  /* 0x000000909cce7223 */ /* 0x000fe2000001008d */
[----:B------:R-:W-:Y:S01]  /*6620*/  LOP3.LUT P3, RZ, R36, 0xff00, RZ, 0xc0, !PT ;  /* 0x0000ff0024ff7812 */ /* 0x000fe2000786c0ff */
[----:B------:R-:W0:Y:S01]  /*6630*/  LDC.64 R144, c[0x0][0x468] ;  /* 0x00011a00ff907b82 */ /* 0x000e220000000a00 */
[-C--:B------:R-:W-:Y:S01]  /*6640*/  FMUL.FTZ R250, R250, R31.reuse ;  /* 0x0000001ffafa7220 */ /* 0x080fe20000410000 */
[----:B------:R-:W-:Y:S01]  /*6650*/  FMUL.FTZ R206, R206, R31 ;  /* 0x0000001fcece7220 */ /* 0x000fe20000410000 */
[----:B------:R-:W-:-:S02]  /*6660*/  LOP3.LUT P2, RZ, R36, 0xff, RZ, 0xc0, !PT ;  /* 0x000000ff24ff7812 */ /* 0x000fc4000784c0ff */
[----:B------:R-:W-:Y:S01]  /*6670*/  FMUL.FTZ R250, R250, UR14 ;  /* 0x0000000efafa7c20 */ /* 0x000fe20008410000 */
[----:B------:R-:W-:Y:S01]  /*6680*/  FMUL.FTZ R206, R206, UR14 ;  /* 0x0000000ecece7c20 */ /* 0x000fe20008410000 */
[----:B------:R-:W-:-:S03]  /*6690*/  FSEL R147, R146, RZ, P3 ;  /* 0x000000ff92937208 */ /* 0x000fc60001800000 */
        /* <DEDUP_REMOVED lines=8> */
.L_x_5398:
[----:B------:R-:W-:Y:S05]  /*6720*/  BSYNC.RECONVERGENT B2 ;  /* 0x0000000000027941 */ /* 0x000fea0003800200 */
.L_x_5397:
        /* <DEDUP_REMOVED lines=49> */
[----:B------:R-:W-:Y:S01]  /*6a40*/  LOP3.LUT P3, RZ, R38, 0xff0000, RZ, 0xc0, !PT ;  /* 0x00ff000026ff7812 */ /* 0x000fe2000786c0ff */
        /* <DEDUP_REMOVED lines=18> */
[----:B------:R-:W-:-:S02]  /*6b70*/  FSEL R147, R146, RZ, P2 ;  /* 0x000000ff92937208 */ /* 0x000fc40001000000 */
[----:B------:R-:W-:Y:S01]  /*6b80*/  FMUL.FTZ R250, R250, UR14 ;  /* 0x0000000efafa7c20 */ /* 0x000fe20008410000 */
[----:B------:R-:W-:-:S04]  /*6b90*/  FMUL.FTZ R206, R206, UR14 ;  /* 0x0000000ecece7c20 */ /* 0x000fc80008410000 */
        /* <DEDUP_REMOVED lines=8> */
.L_x_5400:
[----:B------:R-:W-:Y:S05]  /*6c20*/  BSYNC.RECONVERGENT B2 ;  /* 0x0000000000027941 */ /* 0x000fea0003800200 */
.L_x_5399:
[----:B------:R-:W-:Y:S05]  /*6c30*/  @!P0 BRA `(.L_x_5383) ;  /* 0x0000001c00f48947 */ /* 0x000fea0003800000 */
[-CC-:B0123--:R-:W-:Y:S01]  /*6c40*/  FFMA.FTZ R141, R150, R164.reuse, R163.reuse ;  /* 0x000000a4968d7223 */ /* 0x18ffe200000100a3 */
[----:B------:R-:W-:Y:S01]  /*6c50*/  PRMT R140, R139, 0x7632, R140 ;  /* 0x000076328b8c7816 */ /* 0x000fe2000000008c */
[-C--:B------:R-:W-:Y:S01]  /*6c60*/  FFMA.FTZ R144, R162, R164.reuse, R163 ;  /* 0x000000a4a2907223 */ /* 0x080fe200000100a3 */
[----:B------:R-:W-:Y:S01]  /*6c70*/  PRMT R143, R138, 0x7632, R143 ;  /* 0x000076328a8f7816 */ /* 0x000fe2000000008f */
[----:B------:R-:W-:Y:S01]  /*6c80*/  FADD.FTZ R142, R158, -R141 ;  /* 0x8000008d9e8e7221 */ /* 0x000fe20000010000 */
[----:B------:R-:W-:Y:S01]  /*6c90*/  SHF.L.U32 R141, R140, 0x10, RZ ;  /* 0x000000108c8d7819 */ /* 0x000fe200000006ff */
[-CC-:B------:R-:W-:Y:S01]  /*6ca0*/  FFMA.FTZ R140, R168, R164.reuse, R163.reuse ;  /* 0x000000a4a88c7223 */ /* 0x180fe200000100a3 */
[----:B------:R-:W-:Y:S01]  /*6cb0*/  SHF.L.U32 R143, R143, 0x10, RZ ;  /* 0x000000108f8f7819 */ /* 0x000fe200000006ff */
[----:B------:R-:W-:Y:S01]  /*6cc0*/  FADD.FTZ R144, R161, -R144 ;  /* 0x80000090a1907221 */ /* 0x000fe20000010000 */
[----:B------:R-:W-:Y:S01]  /*6cd0*/  FFMA.FTZ R250, R160, R164, R163 ;  /* 0x000000a4a0fa7223 */ /* 0x000fe200000100a3 */
[--C-:B-----5:R-:W-:Y:S01]  /*6ce0*/  FFMA.FTZ R142, R156, R142, R141.reuse ;  /* 0x0000008e9c8e7223 */ /* 0x120fe2000001008d */
[----:B------:R-:W-:Y:S01]  /*6cf0*/  PRMT R141, R137, 0x7632, R141 ;  /* 0x00007632898d7816 */ /* 0x000fe2000000008d */
[----:B------:R-:W-:Y:S01]  /*6d00*/  FADD.FTZ R140, R167, -R140 ;  /* 0x8000008ca78c7221 */ /* 0x000fe20000010000 */
[----:B------:R-:W-:Y:S01]  /*6d10*/  FFMA.FTZ R252, R166, R164, R163 ;  /* 0x000000a4a6fc7223 */ /* 0x000fe200000100a3 */
[----:B------:R-:W-:Y:S01]  /*6d20*/  FFMA.FTZ R144, R156, R144, R143 ;  /* 0x000000909c907223 */ /* 0x000fe2000001008f */
[----:B------:R-:W-:Y:S01]  /*6d30*/  SHF.L.U32 R141, R141, 0x10, RZ ;  /* 0x000000108d8d7819 */ /* 0x000fe200000006ff */
[----:B------:R-:W-:Y:S01]  /*6d40*/  FADD.FTZ R145, R159, -R250 ;  /* 0x800000fa9f917221 */ /* 0x000fe20000010000 */
[----:B------:R-:W-:Y:S01]  /*6d50*/  SHF.L.U32 R143, R139, 0x10, RZ ;  /* 0x000000108b8f7819 */ /* 0x000fe200000006ff */
[----:B------:R-:W-:Y:S01]  /*6d60*/  FADD.FTZ R250, R165, -R252 ;  /* 0x800000fca5fa7221 */ /* 0x000fe20000010000 */
[----:B------:R-:W-:Y:S01]  /*6d70*/  FFMA.FTZ R146, R170, R164, R163 ;  /* 0x000000a4aa927223 */ /* 0x000fe200000100a3 */
[----:B------:R-:W-:Y:S01]  /*6d80*/  FFMA.FTZ R140, R156, R140, R141 ;  /* 0x0000008c9c8c7223 */ /* 0x000fe2000001008d */
[----:B------:R-:W-:Y:S01]  /*6d90*/  SHF.L.U32 R141, R138, 0x10, RZ ;  /* 0x000000108a8d7819 */ /* 0x000fe200000006ff */
[----:B------:R-:W-:Y:S01]  /*6da0*/  FFMA.FTZ R252, R156, R145, R143 ;  /* 0x000000919cfc7223 */ /* 0x000fe2000001008f */
[-CC-:B------:R-:W-:Y:S01]  /*6db0*/  FFMA.FTZ R206, R205, R164.reuse, R163.reuse ;  /* 0x000000a4cdce7223 */ /* 0x180fe200000100a3 */
[----:B------:R-:W-:Y:S01]  /*6dc0*/  FFMA.FTZ R164, R172, R164, R163 ;  /* 0x000000a4aca47223 */ /* 0x000fe200000100a3 */
[----:B------:R-:W-:Y:S01]  /*6dd0*/  FADD.FTZ R147, R169, -R146 ;  /* 0x80000092a9937221 */ /* 0x000fe20000010000 */
[--C-:B------:R-:W-:Y:S01]  /*6de0*/  FFMA.FTZ R250, R156, R250, R141.reuse ;  /* 0x000000fa9cfa7223 */ /* 0x100fe2000001008d */
[----:B------:R-:W-:Y:S01]  /*6df0*/  PRMT R141, R136, 0x7632, R141 ;  /* 0x00007632888d7816 */ /* 0x000fe2000000008d */
[-C--:B------:R-:W-:Y:S01]  /*6e00*/  FMUL.FTZ R252, R252, R31.reuse ;  /* 0x0000001ffcfc7220 */ /* 0x080fe20000410000 */
[----:B------:R-:W-:Y:S01]  /*6e10*/  SHF.L.U32 R145, R137, 0x10, RZ ;  /* 0x0000001089917819 */ /* 0x000fe200000006ff */
[----:B------:R-:W-:Y:S01]  /*6e20*/  FADD.FTZ R146, R173, -R206 ;  /* 0x800000cead927221 */ /* 0x000fe20000010000 */
[----:B------:R-:W-:Y:S01]  /*6e30*/  SHF.L.U32 R143, R141, 0x10, RZ ;  /* 0x000000108d8f7819 */ /* 0x000fe200000006ff */
[----:B------:R-:W-:Y:S01]  /*6e40*/  FADD.FTZ R206, R171, -R164 ;  /* 0x800000a4abce7221 */ /* 0x000fe20000010000 */
[----:B------:R-:W-:Y:S01]  /*6e50*/  SHF.L.U32 R141, R136, 0x10, RZ ;  /* 0x00000010888d7819 */ /* 0x000fe200000006ff */
[----:B------:R-:W-:Y:S01]  /*6e60*/  FMUL.FTZ R252, R252, UR14 ;  /* 0x0000000efcfc7c20 */ /* 0x000fe20008410000 */
[C---:B------:R-:W-:Y:S01]  /*6e70*/  LOP3.LUT P1, RZ, R149.reuse, 0xff0000, RZ, 0xc0, !PT ;  /* 0x00ff000095ff7812 */ /* 0x040fe2000782c0ff */
[----:B------:R-:W-:Y:S01]  /*6e80*/  FMUL.FTZ R144, R144, R31 ;  /* 0x0000001f90907220 */ /* 0x000fe20000410000 */
[C---:B------:R-:W-:Y:S01]  /*6e90*/  FFMA.FTZ R164, R156.reuse, R147, R145 ;  /* 0x000000939ca47223 */ /* 0x040fe20000010091 */
[C---:B------:R-:W-:Y:S01]  /*6ea0*/  FFMA.FTZ R146, R156.reuse, R146, R141 ;  /* 0x000000929c927223 */ /* 0x040fe2000001008d */
[----:B------:R-:W-:Y:S01]  /*6eb0*/  FFMA.FTZ R156, R156, R206, R143 ;  /* 0x000000ce9c9c7223 */ /* 0x000fe2000001008f */
[----:B------:R-:W-:Y:S01]  /*6ec0*/  FSEL R143, R252, RZ, P1 ;  /* 0x000000fffc8f7208 */ /* 0x000fe20000800000 */
[----:B------:R-:W-:Y:S01]  /*6ed0*/  FMUL.FTZ R144, R144, UR14 ;  /* 0x0000000e90907c20 */ /* 0x000fe20008410000 */
[C---:B------:R-:W-:Y:S01]  /*6ee0*/  LOP3.LUT P1, RZ, R149.reuse, 0xff00, RZ, 0xc0, !PT ;  /* 0x0000ff0095ff7812 */ /* 0x040fe2000782c0ff */
[-C--:B------:R-:W-:Y:S01]  /*6ef0*/  FMUL.FTZ R142, R142, R31.reuse ;  /* 0x0000001f8e8e7220 */ /* 0x080fe20000410000 */
[----:B------:R-:W-:Y:S01]  /*6f00*/  ISETP.GE.U32.AND P0, PT, R148, RZ, PT ;  /* 0x000000ff9400720c */ /* 0x000fe20003f06070 */
[-C--:B------:R-:W-:Y:S01]  /*6f10*/  FMUL.FTZ R250, R250, R31.reuse ;  /* 0x0000001ffafa7220 */ /* 0x080fe20000410000 */
[----:B------:R-:W-:Y:S01]  /*6f20*/  FSEL R147, R144, RZ, P1 ;  /* 0x000000ff90937208 */ /* 0x000fe20000800000 */
[----:B------:R-:W-:Y:S01]  /*6f30*/  FMUL.FTZ R142, R142, UR14 ;  /* 0x0000000e8e8e7c20 */ /* 0x000fe20008410000 */
[----:B------:R-:W0:Y:S01]  /*6f40*/  LDC.64 R144, c[0x0][0x468] ;  /* 0x00011a00ff907b82 */ /* 0x000e220000000a00 */
[C---:B------:R-:W-:Y:S01]  /*6f50*/  ISETP.GE.U32.AND.EX P0, PT, R149.reuse, 0x1000000, PT, P0 ;  /* 0x010000009500780c */ /* 0x040fe20003f06100 */
[-C--:B------:R-:W-:Y:S01]  /*6f60*/  FMUL.FTZ R141, R164, R31.reuse ;  /* 0x0000001fa48d7220 */ /* 0x080fe20000410000 */
[-C--:B------:R-:W-:Y:S01]  /*6f70*/  FMUL.FTZ R140, R140, R31.reuse ;  /* 0x0000001f8c8c7220 */ /* 0x080fe20000410000 */
[-C--:B------:R-:W-:Y:S01]  /*6f80*/  FMUL.FTZ R146, R146, R31.reuse ;  /* 0x0000001f92927220 */ /* 0x080fe20000410000 */
[----:B------:R-:W-:Y:S01]  /*6f90*/  FSEL R142, R142, RZ, P0 ;  /* 0x000000ff8e8e7208 */ /* 0x000fe20000000000 */
[----:B------:R-:W-:Y:S01]  /*6fa0*/  FMUL.FTZ R250, R250, UR14 ;  /* 0x0000000efafa7c20 */ /* 0x000fe20008410000 */
[----:B------:R-:W-:Y:S01]  /*6fb0*/  FMUL.FTZ R31, R156, R31 ;  /* 0x0000001f9c1f7220 */ /* 0x000fe20000410000 */
[----:B------:R-:W-:Y:S01]  /*6fc0*/  LOP3.LUT P0, RZ, R149, 0xff, RZ, 0xc0, !PT ;  /* 0x000000ff95ff7812 */ /* 0x000fe2000780c0ff */
[----:B------:R-:W-:Y:S01]  /*6fd0*/  FMUL.FTZ R140, R140, UR14 ;  /* 0x0000000e8c8c7c20 */ /* 0x000fe20008410000 */
[----:B------:R-:W-:Y:S01]  /*6fe0*/  F2FP.BF16.F32.PACK_AB R143, R142, R143 ;  /* 0x0000008f8e8f723e */ /* 0x000fe200000010ff */
[----:B------:R-:W-:Y:S01]  /*6ff0*/  FMUL.FTZ R146, R146, UR14 ;  /* 0x0000000e92927c20 */ /* 0x000fe20008410000 */
[----:B------:R-:W-:Y:S01]  /*7000*/  FSEL R142, R250, RZ, P0 ;  /* 0x000000fffa8e7208 */ /* 0x000fe20000000000 */
[----:B------:R-:W-:Y:S01]  /*7010*/  FMUL.FTZ R31, R31, UR14 ;  /* 0x0000000e1f1f7c20 */ /* 0x000fe20008410000 */
[C---:B------:R-:W-:Y:S01]  /*7020*/  LOP3.LUT P3, RZ, R148.reuse, 0xff000000, RZ, 0xc0, !PT ;  /* 0xff00000094ff7812 */ /* 0x040fe2000786c0ff */
        /* <DEDUP_REMOVED lines=14> */
.L_x_5392:
        /* <DEDUP_REMOVED lines=8> */
[----:B------:R-:W-:Y:S01]  /*7190*/  SHF.L.U32 R142, R142, 0x10, RZ ;  /* 0x000000108e8e7819 */ /* 0x000fe200000006ff */
[----:B------:R-:W-:Y:S01]  /*71a0*/  FADD.FTZ R143, R202, -R143 ;  /* 0x8000008fca8f7221 */ /* 0x000fe20000010000 */
[----:B------:R-:W-:Y:S01]  /*71b0*/  PRMT R140, R122, 0x7632, R140 ;  /* 0x000076327a8c7816 */ /* 0x000fe2000000008c */
[----:B-----5:R-:W-:Y:S01]  /*71c0*/  FFMA.FTZ R147, R156, R141, R147 ;  /* 0x0000008d9c937223 */ /* 0x020fe20000010093 */
[-CC-:B------:R-:W-:Y:S01]  /*71d0*/  FFMA.FTZ R141, R4, R164.reuse, R163.reuse ;  /* 0x000000a4048d7223 */ /* 0x180fe200000100a3 */
[--C-:B------:R-:W-:Y:S01]  /*71e0*/  FFMA.FTZ R146, R156, R143, R142.reuse ;  /* 0x0000008f9c927223 */ /* 0x100fe2000001008e */
[----:B------:R-:W-:Y:S01]  /*71f0*/  PRMT R142, R123, 0x7632, R142 ;  /* 0x000076327b8e7816 */ /* 0x000fe2000000008e */
[-C--:B------:R-:W-:Y:S01]  /*7200*/  FFMA.FTZ R143, R5, R164.reuse, R163 ;  /* 0x000000a4058f7223 */ /* 0x080fe200000100a3 */
[----:B------:R-:W-:Y:S01]  /*7210*/  SHF.L.U32 R249, R140, 0x10, RZ ;  /* 0x000000108cf97819 */ /* 0x000fe200000006ff */
[----:B------:R-:W-:Y:S01]  /*7220*/  FADD.FTZ R141, R200, -R141 ;  /* 0x8000008dc88d7221 */ /* 0x000fe20000010000 */
[-C--:B------:R-:W-:Y:S01]  /*7230*/  FFMA.FTZ R140, R0, R164.reuse, R163 ;  /* 0x000000a4008c7223 */ /* 0x080fe200000100a3 */
[----:B------:R-:W-:Y:S01]  /*7240*/  SHF.L.U32 R142, R142, 0x10, RZ ;  /* 0x000000108e8e7819 */ /* 0x000fe200000006ff */
[----:B------:R-:W-:Y:S01]  /*7250*/  FADD.FTZ R143, R198, -R143 ;  /* 0x8000008fc68f7221 */ /* 0x000fe20000010000 */
[----:B------:R-:W-:Y:S01]  /*7260*/  FFMA.FTZ R249, R156, R141, R249 ;  /* 0x0000008d9cf97223 */ /* 0x000fe200000100f9 */
[----:B------:R-:W-:Y:S01]  /*7270*/  SHF.L.U32 R141, R120, 0x10, RZ ;  /* 0x00000010788d7819 */ /* 0x000fe200000006ff */
[----:B------:R-:W-:Y:S01]  /*7280*/  FADD.FTZ R207, R157, -R140 ;  /* 0x8000008c9dcf7221 */ /* 0x000fe20000010000 */
[-CC-:B------:R-:W-:Y:S01]  /*7290*/  FFMA.FTZ R140, R153, R164.reuse, R163.reuse ;  /* 0x000000a4998c7223 */ /* 0x180fe200000100a3 */
[----:B------:R-:W0:Y:S01]  /*72a0*/  LDC.64 R144, c[0x0][0x478] ;  /* 0x00011e00ff907b82 */ /* 0x000e220000000a00 */
[C---:B------:R-:W-:Y:S01]  /*72b0*/  FFMA.FTZ R250, R156.reuse, R143, R142 ;  /* 0x0000008f9cfa7223 */ /* 0x040fe2000001008e */
[----:B------:R-:W-:Y:S01]  /*72c0*/  FFMA.FTZ R142, R151, R164, R163 ;  /* 0x000000a4978e7223 */ /* 0x000fe200000100a3 */
[----:B------:R-:W-:Y:S01]  /*72d0*/  FFMA.FTZ R207, R156, R207, R141 ;  /* 0x000000cf9ccf7223 */ /* 0x000fe2000001008d */
[----:B------:R-:W-:Y:S01]  /*72e0*/  FADD.FTZ R141, R203, -R140 ;  /* 0x8000008ccb8d7221 */ /* 0x000fe20000010000 */
[----:B------:R-:W-:Y:S01]  /*72f0*/  SHF.L.U32 R140, R122, 0x10, RZ ;  /* 0x000000107a8c7819 */ /* 0x000fe200000006ff */
[----:B------:R-:W-:Y:S01]  /*7300*/  FADD.FTZ R251, R201, -R142 ;  /* 0x8000008ec9fb7221 */ /* 0x000fe20000010000 */
[----:B------:R-:W-:-:S02]  /*7310*/  SHF.L.U32 R143, R121, 0x10, RZ ;  /* 0x00000010798f7819 */ /* 0x000fc400000006ff */
[----:B------:R-:W-:Y:S01]  /*7320*/  ISETP.GE.U32.AND P4, PT, R32, RZ, PT ;  /* 0x000000ff2000720c */ /* 0x000fe20003f86070 */
[C---:B------:R-:W-:Y:S01]  /*7330*/  FFMA.FTZ R251, R156.reuse, R251, R140 ;  /* 0x000000fb9cfb7223 */ /* 0x040fe2000001008c */
[----:B------:R-:W-:Y:S01]  /*7340*/  FFMA.FTZ R140, R3, R164, R163 ;  /* 0x000000a4038c7223 */ /* 0x000fe200000100a3 */
[C---:B------:R-:W-:Y:S01]  /*7350*/  FFMA.FTZ R206, R156.reuse, R141, R143 ;  /* 0x0000008d9cce7223 */ /* 0x040fe2000001008f */
[----:B------:R-:W-:Y:S02]  /*7360*/  SHF.L.U32 R143, R123, 0x10, RZ ;  /* 0x000000107b8f7819 */ /* 0x000fe400000006ff */
[----:B------:R-:W-:Y:S01]  /*7370*/  FADD.FTZ R141, R199, -R140 ;  /* 0x8000008cc78d7221 */ /* 0x000fe20000010000 */
[----:B------:R-:W-:Y:S01]  /*7380*/  F2FP.BF16.F32.PACK_AB R140, R147, R207 ;  /* 0x000000cf938c723e */ /* 0x000fe200000010ff */
[----:B------:R-:W-:Y:S01]  /*7390*/  FMUL.FTZ R207, R207, R31 ;  /* 0x0000001fcfcf7220 */ /* 0x000fe20000410000 */
[----:B------:R-:W-:Y:S01]  /*73a0*/  F2FP.BF16.F32.PACK_AB R142, R249, R251 ;  /* 0x000000fbf98e723e */ /* 0x000fe200000010ff */
[----:B------:R-:W-:Y:S01]  /*73b0*/  FFMA.FTZ R252, R156, R141, R143 ;  /* 0x0000008d9cfc7223 */ /* 0x000fe2000001008f */
[----:B------:R-:W-:Y:S01]  /*73c0*/  F2FP.BF16.F32.PACK_AB R141, R146, R206 ;  /* 0x000000ce928d723e */ /* 0x000fe200000010ff */
[-C--:B------:R-:W-:Y:S01]  /*73d0*/  FMUL.FTZ R251, R251, R31.reuse ;  /* 0x0000001ffbfb7220 */ /* 0x080fe20000410000 */
[----:B------:R-:W-:Y:S01]  /*73e0*/  LOP3.LUT P6, RZ, R33, 0xff0000, RZ, 0xc0, !PT ;  /* 0x00ff000021ff7812 */ /* 0x000fe200078cc0ff */
[----:B------:R-:W-:Y:S01]  /*73f0*/  FMUL.FTZ R206, R206, R31 ;  /* 0x0000001fcece7220 */ /* 0x000fe20000410000 */
[----:B0-----:R-:W-:Y:S01]  /*7400*/  IMAD.WIDE.U32 R144, R30, 0x10, R144 ;  /* 0x000000101e907825 */ /* 0x001fe200078e0090 */
[----:B------:R-:W-:-:S03]  /*7410*/  F2FP.BF16.F32.PACK_AB R143, R250, R252 ;  /* 0x000000fcfa8f723e */ /* 0x000fc600000010ff */
[-C--:B------:R-:W-:Y:S01]  /*7420*/  FMUL.FTZ R252, R252, R31.reuse ;  /* 0x0000001ffcfc7220 */ /* 0x080fe20000410000 */
[----:B------:R-:W-:Y:S01]  /*7430*/  ISETP.GE.U32.AND.EX P4, PT, R33, 0x1000000, PT, P4 ;  /* 0x010000002100780c */ /* 0x000fe20003f86140 */
[----:B------:R-:W-:Y:S01]  /*7440*/  FMUL.FTZ R251, R251, UR14 ;  /* 0x0000000efbfb7c20 */ /* 0x000fe20008410000 */
[-C--:B------:R-:W-:Y:S01]  /*7450*/  FMUL.FTZ R146, R146, R31.reuse ;  /* 0x0000001f92927220 */ /* 0x080fe20000410000 */
[----:B------:R0:W-:Y:S01]  /*7460*/  STG.E.128 desc[UR6][R144.64], R140 ;  /* 0x0000008c90007986 */ /* 0x0001e2000c101d06 */
[----:B------:R-:W-:Y:S01]  /*7470*/  FMUL.FTZ R252, R252, UR14 ;  /* 0x0000000efcfc7c20 */ /* 0x000fe20008410000 */
[-C--:B------:R-:W-:Y:S01]  /*7480*/  FMUL.FTZ R147, R147, R31.reuse ;  /* 0x0000001f93937220 */ /* 0x080fe20000410000 */
[----:B------:R-:W-:Y:S01]  /*7490*/  FMUL.FTZ R146, R146, UR14 ;  /* 0x0000000e92927c20 */ /* 0x000fe20008410000 */
[----:B------:R-:W-:Y:S02]  /*74a0*/  FMUL.FTZ R207, R207, UR14 ;  /* 0x0000000ecfcf7c20 */ /* 0x000fe40008410000 */
[----:B------:R-:W-:Y:S01]  /*74b0*/  FMUL.FTZ R147, R147, UR14 ;  /* 0x0000000e93937c20 */ /* 0x000fe20008410000 */
[-C--:B0-----:R-:W-:Y:S01]  /*74c0*/  FMUL.FTZ R140, R250, R31.reuse ;  /* 0x0000001ffa8c7220 */ /* 0x081fe20000410000 */
[----:B------:R-:W-:Y:S01]  /*74d0*/  FMUL.FTZ R250, R249, R31 ;  /* 0x0000001ff9fa7220 */ /* 0x000fe20000410000 */
[----:B------:R-:W-:Y:S01]  /*74e0*/  FSEL R249, R252, RZ, P6 ;  /* 0x000000fffcf97208 */ /* 0x000fe20003000000 */
[----:B------:R-:W0:Y:S01]  /*74f0*/  LDC.64 R144, c[0x0][0x468] ;  /* 0x00011a00ff907b82 */ /* 0x000e220000000a00 */
[----:B------:R-:W-:Y:S01]  /*7500*/  FMUL.FTZ R140, R140, UR14 ;  /* 0x0000000e8c8c7c20 */ /* 0x000fe20008410000 */
[----:B------:R-:W-:Y:S01]  /*7510*/  FMUL.FTZ R250, R250, UR14 ;  /* 0x0000000efafa7c20 */ /* 0x000fe20008410000 */
[----:B------:R-:W-:-:S03]  /*7520*/  LOP3.LUT P6, RZ, R33, 0xff, RZ, 0xc0, !PT ;  /* 0x000000ff21ff7812 */ /* 0x000fc600078cc0ff */
[----:B------:R-:W-:Y:S02]  /*7530*/  FSEL R140, R140, RZ, P4 ;  /* 0x000000ff8c8c7208 */ /* 0x000fe40002000000 */
[----:B------:R-:W-:Y:S02]  /*7540*/  LOP3.LUT P4, RZ, R33, 0xff00, RZ, 0xc0, !PT ;  /* 0x0000ff0021ff7812 */ /* 0x000fe4000788c0ff */
[----:B------:R-:W-:Y:S02]  /*7550*/  FSEL R142, R251, RZ, P6 ;  /* 0x000000fffb8e7208 */ /* 0x000fe40003000000 */
[----:B------:R-:W-:Y:S02]  /*7560*/  FSEL R141, R250, RZ, P4 ;  /* 0x000000fffa8d7208 */ /* 0x000fe40002000000 */
[----:B------:R-:W-:Y:S02]  /*7570*/  LOP3.LUT P4, RZ, R32, 0xff0000, RZ, 0xc0, !PT ;  /* 0x00ff000020ff7812 */ /* 0x000fe4000788c0ff */
[----:B------:R-:W-:Y:S01]  /*7580*/  F2FP.BF16.F32.PACK_AB R142, R141, R142 ;  /* 0x0000008e8d8e723e */ /* 0x000fe200000010ff */
[----:B------:R-:W-:Y:S01]  /*7590*/  FMUL.FTZ R141, R206, UR14 ;  /* 0x0000000ece8d7c20 */ /* 0x000fe20008410000 */
[----:B------:R-:W-:-:S02]  /*75a0*/  LOP3.LUT P6, RZ, R32, 0xff000000, RZ, 0xc0, !PT ;  /* 0xff00000020ff7812 */ /* 0x000fc400078cc0ff */
[----:B------:R-:W-:Y:S02]  /*75b0*/  F2FP.BF16.F32.PACK_AB R143, R140, R249 ;  /* 0x000000f98c8f723e */ /* 0x000fe400000010ff */
[----:B------:R-:W-:Y:S02]  /*75c0*/  FSEL R141, R141, RZ, P4 ;  /* 0x000000ff8d8d7208 */ /* 0x000fe40002000000 */
[----:B------:R-:W-:Y:S01]  /*75d0*/  FSEL R146, R146, RZ, P6 ;  /* 0x000000ff92927208 */ /* 0x000fe20003000000 */
[----:B0-----:R-:W-:Y:S01]  /*75e0*/  IMAD.WIDE.U32 R144, R30, 0x10, R144 ;  /* 0x000000101e907825 */ /* 0x001fe200078e0090 */
[C---:B------:R-:W-:Y:S02]  /*75f0*/  LOP3.LUT P4, RZ, R32.reuse, 0xff, RZ, 0xc0, !PT ;  /* 0x000000ff20ff7812 */ /* 0x040fe4000788c0ff */
[----:B------:R-:W-:Y:S02]  /*7600*/  LOP3.LUT P6, RZ, R32, 0xff00, RZ, 0xc0, !PT ;  /* 0x0000ff0020ff7812 */ /* 0x000fe400078cc0ff */
[----:B------:R-:W-:-:S02]  /*7610*/  FSEL R140, R207, RZ, P4 ;  /* 0x000000ffcf8c7208 */ /* 0x000fc40002000000 */
[----:B------:R-:W-:Y:S02]  /*7620*/  FSEL R147, R147, RZ, P6 ;  /* 0x000000ff93937208 */ /* 0x000fe40003000000 */
[----:B------:R-:W-:Y:S02]  /*7630*/  F2FP.BF16.F32.PACK_AB R141, R146, R141 ;  /* 0x0000008d928d723e */ /* 0x000fe400000010ff */
[----:B------:R-:W-:Y:S02]  /*7640*/  F2FP.BF16.F32.PACK_AB R140, R147, R140 ;  /* 0x0000008c938c723e */ /* 0x000fe400000010ff */
[----:B------:R-:W-:-:S03]  /*7650*/  IADD3 R30, PT, PT, R30, 0x20, RZ ;  /* 0x000000201e1e7810 */ /* 0x000fc60007ffe0ff */
[----:B------:R0:W-:Y:S04]  /*7660*/  STG.E.128 desc[UR6][R144.64], R140 ;  /* 0x0000008c90007986 */ /* 0x0001e8000c101d06 */
.L_x_5402:
[----:B------:R-:W-:Y:S05]  /*7670*/  BSYNC.RECONVERGENT B2 ;  /* 0x0000000000027941 */ /* 0x000fea0003800200 */
.L_x_5401:
        /* <DEDUP_REMOVED lines=26> */
[----:B------:R-:W-:Y:S01]  /*7820*/  FFMA.FTZ R250, R156, R143, R142 ;  /* 0x0000008f9cfa7223 */ /* 0x000fe2000001008e */
[----:B------:R-:W-:Y:S01]  /*7830*/  FFMA.FTZ R142, R8, R164, R163 ;  /* 0x000000a4088e7223 */ /* 0x000fe200000100a3 */
[----:B------:R-:W-:Y:S01]  /*7840*/  FFMA.FTZ R147, R156, R147, R141 ;  /* 0x000000939c937223 */ /* 0x000fe2000001008d */
[----:B------:R-:W-:Y:S01]  /*7850*/  FADD.FTZ R141, R195, -R140 ;  /* 0x8000008cc38d7221 */ /* 0x000fe20000010000 */
[----:B------:R-:W-:Y:S01]  /*7860*/  SHF.L.U32 R140, R126, 0x10, RZ ;  /* 0x000000107e8c7819 */ /* 0x000fe200000006ff */
[----:B------:R-:W-:Y:S01]  /*7870*/  FADD.FTZ R251, R193, -R142 ;  /* 0x8000008ec1fb7221 */ /* 0x000fe20000010000 */
[----:B------:R-:W-:-:S02]  /*7880*/  SHF.L.U32 R143, R125, 0x10, RZ ;  /* 0x000000107d8f7819 */ /* 0x000fc400000006ff */
[----:B------:R-:W-:Y:S01]  /*7890*/  LOP3.LUT P4, RZ, R35, 0xff0000, RZ, 0xc0, !PT ;  /* 0x00ff000023ff7812 */ /* 0x000fe2000788c0ff */
        /* <DEDUP_REMOVED lines=16> */
[----:B------:R-:W-:Y:S01]  /*79a0*/  FMUL.FTZ R251, R251, UR14 ;  /* 0x0000000efbfb7c20 */ /* 0x000fe20008410000 */
[-C--:B------:R-:W-:Y:S01]  /*79b0*/  FMUL.FTZ R250, R250, R31.reuse ;  /* 0x0000001ffafa7220 */ /* 0x080fe20000410000 */
[-C--:B------:R-:W-:Y:S01]  /*79c0*/  FMUL.FTZ R146, R146, R31.reuse ;  /* 0x0000001f92927220 */ /* 0x080fe20000410000 */
[----:B------:R0:W-:Y:S01]  /*79d0*/  STG.E.128 desc[UR6][R144.64], R140 ;  /* 0x0000008c90007986 */ /* 0x0001e2000c101d06 */
[----:B------:R-:W-:Y:S01]  /*79e0*/  FMUL.FTZ R252, R252, UR14 ;  /* 0x0000000efcfc7c20 */ /* 0x000fe20008410000 */
[----:B------:R-:W-:Y:S01]  /*79f0*/  ISETP.GE.U32.AND P3, PT, R34, RZ, PT ;  /* 0x000000ff2200720c */ /* 0x000fe20003f66070 */
[----:B------:R-:W-:Y:S01]  /*7a00*/  FMUL.FTZ R250, R250, UR14 ;  /* 0x0000000efafa7c20 */ /* 0x000fe20008410000 */
[----:B------:R-:W-:Y:S01]  /*7a10*/  FMUL.FTZ R249, R249, UR14 ;  /* 0x0000000ef9f97c20 */ /* 0x000fe20008410000 */
[----:B------:R-:W-:Y:S01]  /*7a20*/  FMUL.FTZ R146, R146, UR14 ;  /* 0x0000000e92927c20 */ /* 0x000fe20008410000 */
[----:B------:R-:W-:Y:S01]  /*7a30*/  ISETP.GE.U32.AND.EX P3, PT, R35, 0x1000000, PT, P3 ;  /* 0x010000002300780c */ /* 0x000fe20003f66130 */
[-C--:B------:R-:W-:Y:S01]  /*7a40*/  FMUL.FTZ R207, R207, R31.reuse ;  /* 0x0000001fcfcf7220 */ /* 0x080fe20000410000 */
[----:B------:R-:W-:Y:S01]  /*7a50*/  FMUL.FTZ R206, R206, R31 ;  /* 0x0000001fcece7220 */ /* 0x000fe20000410000 */
[----:B------:R-:W-:Y:S01]  /*7a60*/  FMUL.FTZ R147, R147, UR14 ;  /* 0x0000000e93937c20 */ /* 0x000fe20008410000 */
[----:B------:R-:W-:Y:S01]  /*7a70*/  FSEL R250, R250, RZ, P3 ;  /* 0x000000fffafa7208 */ /* 0x000fe20001800000 */
[----:B------:R-:W-:Y:S01]  /*7a80*/  FMUL.FTZ R207, R207, UR14 ;  /* 0x0000000ecfcf7c20 */ /* 0x000fe20008410000 */
[----:B------:R-:W-:Y:S01]  /*7a90*/  FMUL.FTZ R206, R206, UR14 ;  /* 0x0000000ecece7c20 */ /* 0x000fe20008410000 */
[----:B------:R-:W-:-:S04]  /*7aa0*/  LOP3.LUT P3, RZ, R34, 0xff000000, RZ, 0xc0, !PT ;  /* 0xff00000022ff7812 */ /* 0x000fc8000786c0ff */
[----:B------:R-:W-:Y:S01]  /*7ab0*/  FSEL R206, R206, RZ, P3 ;  /* 0x000000ffcece7208 */ /* 0x000fe20001800000 */
[----:B0-----:R-:W0:Y:S01]  /*7ac0*/  LDC.64 R144, c[0x0][0x468] ;  /* 0x00011a00ff907b82 */ /* 0x001e220000000a00 */
[----:B------:R-:W-:Y:S02]  /*7ad0*/  FSEL R143, R252, RZ, P4 ;  /* 0x000000fffc8f7208 */ /* 0x000fe40002000000 */
[----:B------:R-:W-:Y:S02]  /*7ae0*/  FSEL R142, R251, RZ, P6 ;  /* 0x000000fffb8e7208 */ /* 0x000fe40003000000 */
[----:B------:R-:W-:Y:S02]  /*7af0*/  LOP3.LUT P4, RZ, R35, 0xff00, RZ, 0xc0, !PT ;  /* 0x0000ff0023ff7812 */ /* 0x000fe4000788c0ff */
[----:B------:R-:W-:Y:S02]  /*7b00*/  LOP3.LUT P6, RZ, R34, 0xff0000, RZ, 0xc0, !PT ;  /* 0x00ff000022ff7812 */ /* 0x000fe400078cc0ff */
[----:B------:R-:W-:-:S02]  /*7b10*/  FSEL R249, R249, RZ, P4 ;  /* 0x000000fff9f97208 */ /* 0x000fc40002000000 */
[----:B------:R-:W-:Y:S02]  /*7b20*/  FSEL R141, R146, RZ, P6 ;  /* 0x000000ff928d7208 */ /* 0x000fe40003000000 */
[C---:B------:R-:W-:Y:S02]  /*7b30*/  LOP3.LUT P4, RZ, R34.reuse, 0xff, RZ, 0xc0, !PT ;  /* 0x000000ff22ff7812 */ /* 0x040fe4000788c0ff */
[----:B------:R-:W-:Y:S02]  /*7b40*/  LOP3.LUT P6, RZ, R34, 0xff00, RZ, 0xc0, !PT ;  /* 0x0000ff0022ff7812 */ /* 0x000fe400078cc0ff */
[----:B------:R-:W-:Y:S02]  /*7b50*/  FSEL R140, R147, RZ, P4 ;  /* 0x000000ff938c7208 */ /* 0x000fe40002000000 */
[----:B------:R-:W-:Y:S02]  /*7b60*/  FSEL R207, R207, RZ, P6 ;  /* 0x000000ffcfcf7208 */ /* 0x000fe40003000000 */
[----:B------:R-:W-:-:S02]  /*7b70*/  F2FP.BF16.F32.PACK_AB R143, R250, R143 ;  /* 0x0000008ffa8f723e */ /* 0x000fc400000010ff */
[----:B------:R-:W-:Y:S01]  /*7b80*/  F2FP.BF16.F32.PACK_AB R142, R249, R142 ;  /* 0x0000008ef98e723e */ /* 0x000fe200000010ff */
[----:B0-----:R-:W-:Y:S01]  /*7b90*/  IMAD.WIDE.U32 R144, R30, 0x10, R144 ;  /* 0x000000101e907825 */ /* 0x001fe200078e0090 */
[----:B------:R-:W-:Y:S02]  /*7ba0*/  F2FP.BF16.F32.PACK_AB R141, R206, R141 ;  /* 0x0000008dce8d723e */ /* 0x000fe400000010ff */
[----:B------:R-:W-:Y:S02]  /*7bb0*/  F2FP.BF16.F32.PACK_AB R140, R207, R140 ;  /* 0x0000008ccf8c723e */ /* 0x000fe400000010ff */
[----:B------:R-:W-:-:S03]  /*7bc0*/  IADD3 R30, PT, PT, R30, 0x20, RZ ;  /* 0x000000201e1e7810 */ /* 0x000fc60007ffe0ff */
[----:B------:R1:W-:Y:S04]  /*7bd0*/  STG.E.128 desc[UR6][R144.64], R140 ;  /* 0x0000008c90007986 */ /* 0x0003e8000c101d06 */
.L_x_5404:
[----:B------:R-:W-:Y:S05]  /*7be0*/  BSYNC.RECONVERGENT B2 ;  /* 0x0000000000027941 */ /* 0x000fea0003800200 */
.L_x_5403:
[----:B------:R-:W-:Y:S04]  /*7bf0*/  BSSY.RECONVERGENT B2, `(.L_x_5405) ;  /* 0x0000056000027945 */ /* 0x000fe80003800200 */
[----:B------:R-:W-:Y:S05]  /*7c00*/  @!P2 BRA `(.L_x_5406) ;  /* 0x000000040050a947 */ /* 0x000fea0003800000 */
[----:B01----:R-:W-:Y:S01]  /*7c10*/  PRMT R140, R128, 0x7632, R140 ;  /* 0x00007632808c7816 */ /* 0x003fe2000000008c */
        /* <DEDUP_REMOVED lines=33> */
[----:B------:R-:W-:Y:S01]  /*7e30*/  FFMA.FTZ R146, R156, R141, R143 ;  /* 0x0000008d9c927223 */ /* 0x000fe2000001008f */
        /* <DEDUP_REMOVED lines=8> */
[----:B------:R-:W-:Y:S01]  /*7ec0*/  FMUL.FTZ R251, R251, R31 ;  /* 0x0000001ffbfb7220 */ /* 0x000fe20000410000 */
[----:B------:R-:W-:Y:S01]  /*7ed0*/  LOP3.LUT P4, RZ, R37, 0xff0000, RZ, 0xc0, !PT ;  /* 0x00ff000025ff7812 */ /* 0x000fe2000788c0ff */
[----:B0-----:R-:W-:Y:S01]  /*7ee0*/  IMAD.WIDE.U32 R144, R30, 0x10, R144 ;  /* 0x000000101e907825 */ /* 0x001fe200078e0090 */
[----:B------:R-:W-:-:S03]  /*7ef0*/  F2FP.BF16.F32.PACK_AB R143, R250, R252 ;  /* 0x000000fcfa8f723e */ /* 0x000fc600000010ff */
        /* <DEDUP_REMOVED lines=8> */
[----:B------:R-:W-:Y:S01]  /*7f80*/  LOP3.LUT P6, RZ, R37, 0xff00, RZ, 0xc0, !PT ;  /* 0x0000ff0025ff7812 */ /* 0x000fe200078cc0ff */
[-C--:B------:R-:W-:Y:S01]  /*7f90*/  FMUL.FTZ R147, R147, R31.reuse ;  /* 0x0000001f93937220 */ /* 0x080fe20000410000 */
[C---:B------:R-:W-:Y:S01]  /*7fa0*/  LOP3.LUT P3, RZ, R37.reuse, 0xff, RZ, 0xc0, !PT ;  /* 0x000000ff25ff7812 */ /* 0x040fe2000786c0ff */
[----:B------:R-:W-:Y:S01]  /*7fb0*/  FMUL.FTZ R206, R206, R31 ;  /* 0x0000001fcece7220 */ /* 0x000fe20000410000 */
        /* <DEDUP_REMOVED lines=9> */
[----:B0-----:R-:W0:Y:S01]  /*8050*/  LDC.64 R144, c[0x0][0x468] ;  /* 0x00011a00ff907b82 */ /* 0x001e220000000a00 */
[----:B------:R-:W-:-:S02]  /*8060*/  FSEL R143, R252, RZ, P4 ;  /* 0x000000fffc8f7208 */ /* 0x000fc40002000000 */
[C---:B------:R-:W-:Y:S02]  /*8070*/  LOP3.LUT P4, RZ, R36.reuse, 0xff0000, RZ, 0xc0, !PT ;  /* 0x00ff000024ff7812 */ /* 0x040fe4000788c0ff */
[----:B------:R-:W-:Y:S02]  /*8080*/  FSEL R142, R251, RZ, P3 ;  /* 0x000000fffb8e7208 */ /* 0x000fe40001800000 */
[----:B------:R-:W-:Y:S02]  /*8090*/  LOP3.LUT P3, RZ, R36, 0xff00, RZ, 0xc0, !PT ;  /* 0x0000ff0024ff7812 */ /* 0x000fe4000786c0ff */
[----:B------:R-:W-:Y:S02]  /*80a0*/  FSEL R141, R146, RZ, P4 ;  /* 0x000000ff928d7208 */ /* 0x000fe40002000000 */
[----:B------:R-:W-:Y:S02]  /*80b0*/  FSEL R146, R147, RZ, P6 ;  /* 0x000000ff93927208 */ /* 0x000fe40003000000 */
[----:B------:R-:W-:-:S02]  /*80c0*/  FSEL R140, R207, RZ, P2 ;  /* 0x000000ffcf8c7208 */ /* 0x000fc40001000000 */
[----:B------:R-:W-:Y:S02]  /*80d0*/  FSEL R147, R206, RZ, P3 ;  /* 0x000000ffce937208 */ /* 0x000fe40001800000 */
[----:B------:R-:W-:Y:S02]  /*80e0*/  F2FP.BF16.F32.PACK_AB R143, R250, R143 ;  /* 0x0000008ffa8f723e */ /* 0x000fe400000010ff */
[----:B------:R-:W-:Y:S02]  /*80f0*/  F2FP.BF16.F32.PACK_AB R142, R249, R142 ;  /* 0x0000008ef98e723e */ /* 0x000fe400000010ff */
[----:B------:R-:W-:Y:S02]  /*8100*/  F2FP.BF16.F32.PACK_AB R141, R146, R141 ;  /* 0x0000008d928d723e */ /* 0x000fe400000010ff */
[----:B------:R-:W-:Y:S01]  /*8110*/  F2FP.BF16.F32.PACK_AB R140, R147, R140 ;  /* 0x0000008c938c723e */ /* 0x000fe200000010ff */
[C---:B0-----:R-:W-:Y:S01]  /*8120*/  IMAD.WIDE.U32 R144, R30.reuse, 0x10, R144 ;  /* 0x000000101e907825 */ /* 0x041fe200078e0090 */
[----:B------:R-:W-:-:S04]  /*8130*/  IADD3 R30, PT, PT, R30, 0x20, RZ ;  /* 0x000000201e1e7810 */ /* 0x000fc80007ffe0ff */
[----:B------:R2:W-:Y:S03]  /*8140*/  STG.E.128 desc[UR6][R144.64], R140 ;  /* 0x0000008c90007986 */ /* 0x0005e6000c101d06 */
.L_x_5406:
[----:B------:R-:W-:Y:S05]  /*8150*/  BSYNC.RECONVERGENT B2 ;  /* 0x0000000000027941 */ /* 0x000fea0003800200 */
.L_x_5405:
[----:B------:R-:W-:Y:S04]  /*8160*/  BSSY.RECONVERGENT B2, `(.L_x_5407) ;  /* 0x0000056000027945 */ /* 0x000fe80003800200 */
[----:B------:R-:W-:Y:S05]  /*8170*/  @!P1 BRA `(.L_x_5408) ;  /* 0x0000000400509947 */ /* 0x000fea0003800000 */
[----:B012---:R-:W-:Y:S01]  /*8180*/  PRMT R140, R132, 0x7632, R140 ;  /* 0x00007632848c7816 */ /* 0x007fe2000000008c */
        /* <DEDUP_REMOVED lines=52> */
[----:B------:R-:W-:Y:S01]  /*84d0*/  LOP3.LUT P4, RZ, R39, 0xff0000, RZ, 0xc0, !PT ;  /* 0x00ff000027ff7812 */ /* 0x000fe2000788c0ff */
[----:B------:R-:W-:Y:S01]  /*84e0*/  FMUL.FTZ R250, R250, UR14 ;  /* 0x0000000efafa7c20 */ /* 0x000fe20008410000 */
[----:B------:R-:W-:Y:S01]  /*84f0*/  FMUL.FTZ R251, R251, UR14 ;  /* 0x0000000efbfb7c20 */ /* 0x000fe20008410000 */
[-C--:B------:R-:W-:Y:S01]  /*8500*/  FMUL.FTZ R147, R147, R31.reuse ;  /* 0x0000001f93937220 */ /* 0x080fe20000410000 */
[C---:B------:R-:W-:Y:S01]  /*8510*/  LOP3.LUT P2, RZ, R39.reuse, 0xff, RZ, 0xc0, !PT ;  /* 0x000000ff27ff7812 */ /* 0x040fe2000784c0ff */
[----:B------:R-:W-:Y:S01]  /*8520*/  FMUL.FTZ R206, R206, R31 ;  /* 0x0000001fcece7220 */ /* 0x000fe20000410000 */
[----:B------:R-:W-:Y:S01]  /*8530*/  ISETP.GE.U32.AND.EX P1, PT, R39, 0x1000000, PT, P1 ;  /* 0x010000002700780c */ /* 0x000fe20003f26110 */
[----:B------:R-:W-:Y:S01]  /*8540*/  FMUL.FTZ R146, R146, UR14 ;  /* 0x0000000e92927c20 */ /* 0x000fe20008410000 */
[----:B------:R-:W-:Y:S01]  /*8550*/  FSEL R249, R249, RZ, P3 ;  /* 0x000000fff9f97208 */ /* 0x000fe20001800000 */
[----:B------:R-:W-:Y:S01]  /*8560*/  FMUL.FTZ R147, R147, UR14 ;  /* 0x0000000e93937c20 */ /* 0x000fe20008410000 */
[----:B------:R-:W-:Y:S01]  /*8570*/  LOP3.LUT P3, RZ, R38, 0xff0000, RZ, 0xc0, !PT ;  /* 0x00ff000026ff7812 */ /* 0x000fe2000786c0ff */
[----:B------:R-:W-:Y:S01]  /*8580*/  FMUL.FTZ R207, R207, UR14 ;  /* 0x0000000ecfcf7c20 */ /* 0x000fe20008410000 */
[----:B------:R-:W-:Y:S01]  /*8590*/  FSEL R250, R250, RZ, P1 ;  /* 0x000000fffafa7208 */ /* 0x000fe20000800000 */
        /* <DEDUP_REMOVED lines=18> */
.L_x_5408:
[----:B------:R-:W-:Y:S05]  /*86c0*/  BSYNC.RECONVERGENT B2 ;  /* 0x0000000000027941 */ /* 0x000fea0003800200 */
.L_x_5407:
[----:B------:R-:W-:Y:S05]  /*86d0*/  @!P0 BRA `(.L_x_5383) ;  /* 0x00000004004c8947 */ /* 0x000fea0003800000 */
[----:B0123--:R-:W-:Y:S01]  /*86e0*/  PRMT R143, R136, 0x7632, R143 ;  /* 0x00007632888f7816 */ /* 0x00ffe2000000008f */
[-C--:B------:R-:W-:Y:S01]  /*86f0*/  FFMA.FTZ R144, R172, R164.reuse, R163 ;  /* 0x000000a4ac907223 */ /* 0x080fe200000100a3 */
[----:B------:R-:W-:Y:S01]  /*8700*/  PRMT R145, R139, 0x7632, R145 ;  /* 0x000076328b917816 */ /* 0x000fe20000000091 */
[-C--:B------:R-:W-:Y:S01]  /*8710*/  FFMA.FTZ R147, R150, R164.reuse, R163 ;  /* 0x000000a496937223 */ /* 0x080fe200000100a3 */
[----:B------:R-:W-:Y:S01]  /*8720*/  SHF.L.U32 R206, R143, 0x10, RZ ;  /* 0x000000108fce7819 */ /* 0x000fe200000006ff */
[----:B------:R-:W-:Y:S01]  /*8730*/  FADD.FTZ R143, R171, -R144 ;  /* 0x80000090ab8f7221 */ /* 0x000fe20000010000 */
[----:B------:R-:W-:Y:S01]  /*8740*/  SHF.L.U32 R145, R145, 0x10, RZ ;  /* 0x0000001091917819 */ /* 0x000fe200000006ff */
[----:B------:R-:W-:Y:S01]  /*8750*/  FADD.FTZ R147, R158, -R147 ;  /* 0x800000939e937221 */ /* 0x000fe20000010000 */
[-C--:B------:R-:W-:Y:S01]  /*8760*/  FFMA.FTZ R141, R168, R164.reuse, R163 ;  /* 0x000000a4a88d7223 */ /* 0x080fe200000100a3 */
[C---:B-----5:R-:W-:Y:S01]  /*8770*/  FFMA.FTZ R206, R156.reuse, R143, R206 ;  /* 0x0000008f9cce7223 */ /* 0x060fe200000100ce */
[----:B------:R-:W-:Y:S01]  /*8780*/  PRMT R143, R137, 0x7632, R143 ;  /* 0x00007632898f7816 */ /* 0x000fe2000000008f */
[--C-:B------:R-:W-:Y:S01]  /*8790*/  FFMA.FTZ R144, R156, R147, R145.reuse ;  /* 0x000000939c907223 */ /* 0x100fe20000010091 */
[----:B------:R-:W-:Y:S01]  /*87a0*/  PRMT R145, R138, 0x7632, R145 ;  /* 0x000076328a917816 */ /* 0x000fe20000000091 */
[-C--:B------:R-:W-:Y:S01]  /*87b0*/  FFMA.FTZ R142, R162, R164.reuse, R163 ;  /* 0x000000a4a28e7223 */ /* 0x080fe200000100a3 */
[----:B------:R-:W-:Y:S01]  /*87c0*/  SHF.L.U32 R143, R143, 0x10, RZ ;  /* 0x000000108f8f7819 */ /* 0x000fe200000006ff */
[----:B------:R-:W-:Y:S01]  /*87d0*/  FADD.FTZ R141, R167, -R141 ;  /* 0x8000008da78d7221 */ /* 0x000fe20000010000 */
[-CC-:B------:R-:W-:Y:S01]  /*87e0*/  FFMA.FTZ R252, R205, R164.reuse, R163.reuse ;  /* 0x000000a4cdfc7223 */ /* 0x180fe200000100a3 */
[-CC-:B------:R-:W-:Y:S01]  /*87f0*/  FFMA.FTZ R250, R170, R164.reuse, R163.reuse ;  /* 0x000000a4aafa7223 */ /* 0x180fe200000100a3 */
[-CC-:B------:R-:W-:Y:S01]  /*8800*/  FFMA.FTZ R140, R166, R164.reuse, R163.reuse ;  /* 0x000000a4a68c7223 */ /* 0x180fe200000100a3 */
[----:B------:R-:W-:Y:S01]  /*8810*/  FFMA.FTZ R146, R160, R164, R163 ;  /* 0x000000a4a0927223 */ /* 0x000fe200000100a3 */
[----:B------:R-:W-:Y:S01]  /*8820*/  SHF.L.U32 R164, R145, 0x10, RZ ;  /* 0x0000001091a47819 */ /* 0x000fe200000006ff */
[----:B------:R-:W-:Y:S01]  /*8830*/  FADD.FTZ R145, R161, -R142 ;  /* 0x8000008ea1917221 */ /* 0x000fe20000010000 */
[----:B------:R-:W-:Y:S01]  /*8840*/  FFMA.FTZ R142, R156, R141, R143 ;  /* 0x0000008d9c8e7223 */ /* 0x000fe2000001008f */
[----:B------:R-:W-:Y:S01]  /*8850*/  FADD.FTZ R143, R169, -R250 ;  /* 0x800000faa98f7221 */ /* 0x000fe20000010000 */
[----:B------:R-:W-:Y:S01]  /*8860*/  SHF.L.U32 R141, R136, 0x10, RZ ;  /* 0x00000010888d7819 */ /* 0x000fe200000006ff */
[----:B------:R-:W-:Y:S01]  /*8870*/  FADD.FTZ R147, R173, -R252 ;  /* 0x800000fcad937221 */ /* 0x000fe20000010000 */
[----:B------:R-:W-:Y:S01]  /*8880*/  SHF.L.U32 R250, R137, 0x10, RZ ;  /* 0x0000001089fa7819 */ /* 0x000fe200000006ff */
[C---:B------:R-:W-:Y:S01]  /*8890*/  FFMA.FTZ R164, R156.reuse, R145, R164 ;  /* 0x000000919ca47223 */ /* 0x040fe200000100a4 */
[----:B------:R-:W-:Y:S01]  /*88a0*/  FADD.FTZ R145, R165, -R140 ;  /* 0x8000008ca5917221 */ /* 0x000fe20000010000 */
[C---:B------:R-:W-:Y:S01]  /*88b0*/  FFMA.FTZ R147, R156.reuse, R147, R141 ;  /* 0x000000939c937223 */ /* 0x040fe2000001008d */
[----:B------:R-:W-:Y:S01]  /*88c0*/  SHF.L.U32 R140, R139, 0x10, RZ ;  /* 0x000000108b8c7819 */ /* 0x000fe200000006ff */
[----:B------:R-:W-:Y:S01]  /*88d0*/  FFMA.FTZ R141, R156, R143, R250 ;  /* 0x0000008f9c8d7223 */ /* 0x000fe200000100fa */
[----:B------:R-:W-:Y:S01]  /*88e0*/  SHF.L.U32 R143, R138, 0x10, RZ ;  /* 0x000000108a8f7819 */ /* 0x000fe200000006ff */
[----:B------:R-:W-:Y:S01]  /*88f0*/  FADD.FTZ R163, R159, -R146 ;  /* 0x800000929fa37221 */ /* 0x000fe20000010000 */
[-C--:B------:R-:W-:Y:S01]  /*8900*/  FMUL.FTZ R146, R147, R31.reuse ;  /* 0x0000001f93927220 */ /* 0x080fe20000410000 */
[----:B------:R-:W-:Y:S01]  /*8910*/  FMUL.FTZ R207, R144, R31 ;  /* 0x0000001f90cf7220 */ /* 0x000fe20000410000 */
[----:B------:R-:W-:Y:S01]  /*8920*/  ISETP.GE.U32.AND P0, PT, R148, RZ, PT ;  /* 0x000000ff9400720c */ /* 0x000fe20003f06070 */
[C---:B------:R-:W-:Y:S01]  /*8930*/  FFMA.FTZ R145, R156.reuse, R145, R143 ;  /* 0x000000919c917223 */ /* 0x040fe2000001008f */
[----:B------:R-:W-:Y:S01]  /*8940*/  FFMA.FTZ R143, R156, R163, R140 ;  /* 0x000000a39c8f7223 */ /* 0x000fe2000001008c */
[----:B------:R-:W-:Y:S01]  /*8950*/  FMUL.FTZ R156, R141, R31 ;  /* 0x0000001f8d9c7220 */ /* 0x000fe20000410000 */
[----:B------:R-:W-:Y:S01]  /*8960*/  F2FP.BF16.F32.PACK_AB R140, R206, R147 ;  /* 0x00000093ce8c723e */ /* 0x000fe200000010ff */
[C---:B------:R-:W-:Y:S01]  /*8970*/  FMUL.FTZ R163, R142.reuse, R31 ;  /* 0x0000001f8ea37220 */ /* 0x040fe20000410000 */
[----:B------:R-:W-:Y:S01]  /*8980*/  F2FP.BF16.F32.PACK_AB R141, R142, R141 ;  /* 0x0000008d8e8d723e */ /* 0x000fe200000010ff */
[----:B------:R-:W-:Y:S01]  /*8990*/  FMUL.FTZ R147, R206, R31 ;  /* 0x0000001fce937220 */ /* 0x000fe20000410000 */
[C---:B------:R-:W-:Y:S01]  /*89a0*/  F2FP.BF16.F32.PACK_AB R142, R164.reuse, R145 ;  /* 0x00000091a48e723e */ /* 0x040fe200000010ff */
[-C--:B------:R-:W-:Y:S01]  /*89b0*/  FMUL.FTZ R206, R145, R31.reuse ;  /* 0x0000001f91ce7220 */ /* 0x080fe20000410000 */
[-C--:B------:R-:W-:Y:S01]  /*89c0*/  FMUL.FTZ R164, R164, R31.reuse ;  /* 0x0000001fa4a47220 */ /* 0x080fe20000410000 */
[----:B------:R-:W-:Y:S01]  /*89d0*/  FMUL.FTZ R31, R143, R31 ;  /* 0x0000001f8f1f7220 */ /* 0x000fe20000410000 */
[----:B------:R-:W-:Y:S01]  /*89e0*/  F2FP.BF16.F32.PACK_AB R143, R144, R143 ;  /* 0x0000008f908f723e */ /* 0x000fe200000010ff */
[----:B------:R-:W-:Y:S01]  /*89f0*/  FMUL.FTZ R207, R207, UR14 ;  /* 0x0000000ecfcf7c20 */ /* 0x000fe20008410000 */
[----:B------:R-:W0:Y:S01]  /*8a00*/  LDC.64 R144, c[0x0][0x478] ;  /* 0x00011e00ff907b82 */ /* 0x000e220000000a00 */
        /* <DEDUP_REMOVED lines=9> */
[C---:B------:R-:W-:Y:S01]  /*8aa0*/  LOP3.LUT P0, RZ, R149.reuse, 0xff, RZ, 0xc0, !PT ;  /* 0x000000ff95ff7812 */ /* 0x040fe2000780c0ff */
[----:B------:R-:W-:Y:S01]  /*8ab0*/  FMUL.FTZ R146, R146, UR14 ;  /* 0x0000000e92927c20 */ /* 0x000fe20008410000 */
[----:B------:R-:W-:Y:S01]  /*8ac0*/  LOP3.LUT P1, RZ, R149, 0xff00, RZ, 0xc0, !PT ;  /* 0x0000ff0095ff7812 */ /* 0x000fe2000782c0ff */
[----:B------:R-:W-:Y:S01]  /*8ad0*/  FMUL.FTZ R147, R147, UR14 ;  /* 0x0000000e93937c20 */ /* 0x000fe20008410000 */
[----:B------:R-:W-:-:S02]  /*8ae0*/  LOP3.LUT P2, RZ, R148, 0xff0000, RZ, 0xc0, !PT ;  /* 0x00ff000094ff7812 */ /* 0x000fc4000784c0ff */
        /* <DEDUP_REMOVED lines=17> */
[----:B------:R0:W-:Y:S02]  /*8c00*/  STG.E.128 desc[UR6][R30.64], R140 ;  /* 0x0000008c1e007986 */ /* 0x0001e4000c101d06 */
.L_x_5383:
[----:B------:R-:W-:Y:S05]  /*8c10*/  BSYNC.RECONVERGENT B1 ;  /* 0x0000000000017941 */ /* 0x000fea0003800200 */
.L_x_5372:
[----:B0---4-:R-:W0:Y:S02]  /*8c20*/  LDC.64 R30, c[0x0][0x380] ;  /* 0x0000e000ff1e7b82 */ /* 0x011e240000000a00 */
[----:B0-----:R-:W-:-:S04]  /*8c30*/  LEA R155, R30, R155, 0x2 ;  /* 0x0000009b1e9b7211 */ /* 0x001fc800078e10ff */
[----:B------:R-:W-:-:S13]  /*8c40*/  ISETP.GE.AND P0, PT, R155, R31, PT ;  /* 0x0000001f9b00720c */ /* 0x000fda0003f06270 */
[----:B------:R-:W-:Y:S05]  /*8c50*/  @!P0 BRA `(.L_x_5409) ;  /* 0xffffff7c00148947 */ /* 0x000fea000383ffff */
.L_x_5360:
[----:B------:R-:W-:Y:S05]  /*8c60*/  BSYNC B0 ;  /* 0x0000000000007941 */ /* 0x000fea0003800000 */
.L_x_5359:
[----:B------:R-:W4:Y:S01]  /*8c70*/  LDL.LU R30, [R1] ;  /* 0x00000000011e7983 */ /* 0x000f220000300800 */
[----:B------:R-:W-:Y:S01]  /*8c80*/  MOV R2, 0x400 ;  /* 0x0000040000027802 */ /* 0x000fe20000000f00 */
[----:B------:R-:W-:Y:S05]  /*8c90*/  WARPSYNC.ALL ;  /* 0x0000000000007948 */ /* 0x000fea0003800000 */
[----:B-123--:R-:W0:Y:S01]  /*8ca0*/  S2R R140, SR_TID.X ;  /* 0x00000000008c7919 */ /* 0x00ee220000002100 */
[----:B------:R-:W1:Y:S01]  /*8cb0*/  S2UR UR4, SR_CTAID.X ;  /* 0x00000000000479c3 */ /* 0x000e620000002500 */
[----:B------:R-:W2:Y:S01]  /*8cc0*/  LDCU.128 UR16, c[0x0][0x440] ;  /* 0x00008800ff1077ac */ /* 0x000ea20008000c00 */
[----:B------:R-:W3:Y:S01]  /*8cd0*/  S2R R3, SR_CgaCtaId ;  /* 0x0000000000037919 */ /* 0x000ee20000008800 */
[----:B0-----:R-:W-:-:S02]  /*8ce0*/  SHF.R.U32.HI R0, RZ, 0x5, R140 ;  /* 0x00000005ff007819 */ /* 0x001fc4000001168c */
[----:B---3--:R-:W-:-:S04]  /*8cf0*/  LEA R3, R3, R2, 0x18 ;  /* 0x0000000203037211 */ /* 0x008fc800078ec0ff */
[----:B------:R-:W-:Y:S01]  /*8d00*/  LEA R6, R140, R3, 0x2 ;  /* 0x000000038c067211 */ /* 0x000fe200078e10ff */
        /* <DEDUP_REMOVED lines=98> */
[----:B------:R2:W-:Y:S04]  /*9330*/  STS.128 [R0+0x800], R56 ;  /* 0x0008003800007388 */ /* 0x0005e80000000c00 */
[----:B------:R-:W-:Y:S04]  /*9340*/  STS.128 [R0+0x810], R60 ;  /* 0x0008103c00007388 */ /* 0x000fe80000000c00 */
[----:B------:R-:W-:Y:S01]  /*9350*/  STS.128 [R0+0xc00], R64 ;  /* 0x000c004000007388 */ /* 0x000fe20000000c00 */
[----:B0-----:R-:W-:-:S03]  /*9360*/  IMAD R48, R248, UR4, RZ ;  /* 0x00000004f8307c24 */ /* 0x001fc6000f8e02ff */
[----:B------:R-:W-:Y:S01]  /*9370*/  STS.128 [R0+0xc10], R68 ;  /* 0x000c104400007388 */ /* 0x000fe20000000c00 */
[----:B-1----:R-:W-:Y:S02]  /*9380*/  LOP3.LUT R53, R140, 0x7f, RZ, 0x3c, !PT ;  /* 0x0000007f8c357812 */ /* 0x002fe400078e3cff */
[----:B------:R-:W-:Y:S01]  /*9390*/  IADD3 R48, P0, PT, R48, R140, RZ ;  /* 0x0000008c30307210 */ /* 0x000fe20007f1e0ff */
[----:B------:R-:W-:Y:S01]  /*93a0*/  STS.128 [R0+0x1000], R72 ;  /* 0x0010004800007388 */ /* 0x000fe20000000c00 */
[----:B------:R-:W-:Y:S02]  /*93b0*/  IADD3 R248, PT, PT, R53, R248, RZ ;  /* 0x000000f835f87210 */ /* 0x000fe40007ffe0ff */
[----:B------:R-:W-:Y:S01]  /*93c0*/  IADD3.X R55, PT, PT, RZ, RZ, RZ, P0, !PT ;  /* 0x000000ffff377210 */ /* 0x000fe200007fe4ff */
[----:B------:R-:W-:Y:S01]  /*93d0*/  STS.128 [R0+0x1010], R76 ;  /* 0x0010104c00007388 */ /* 0x000fe20000000c00 */
[----:B------:R-:W-:Y:S02]  /*93e0*/  BAR.SYNC.DEFER_BLOCKING 0x0 ;  /* 0x0000000000007b1d */ /* 0x000fe40000010000 */
[----:B------:R-:W-:-:S02]  /*93f0*/  SHF.L.U64.HI R55, R48, 0x2, R55 ;  /* 0x0000000230377819 */ /* 0x000fc40000010237 */
[----:B------:R-:W-:Y:S02]  /*9400*/  SHF.L.U32 R48, R48, 0x2, RZ ;  /* 0x0000000230307819 */ /* 0x000fe400000006ff */
[----:B------:R-:W-:Y:S02]  /*9410*/  ISETP.GE.U32.AND P5, PT, R248, 0x180, PT ;  /* 0x00000180f800780c */ /* 0x000fe40003fa6070 */
[C---:B------:R-:W-:Y:S02]  /*9420*/  IADD3 R50, P0, PT, R48.reuse, UR18, RZ ;  /* 0x0000001230327c10 */ /* 0x040fe4000ff1e0ff */
[----:B------:R-:W-:Y:S02]  /*9430*/  IADD3 R48, P1, PT, R48, UR16, RZ ;  /* 0x0000001030307c10 */ /* 0x000fe4000ff3e0ff */
[----:B--2---:R-:W-:Y:S02]  /*9440*/  IADD3.X R57, PT, PT, R55, UR19, RZ, P0, !PT ;  /* 0x0000001337397c10 */ /* 0x004fe400087fe4ff */
[----:B------:R-:W-:-:S02]  /*9450*/  ISETP.GE.U32.AND P0, PT, R248, 0x80, PT ;  /* 0x00000080f800780c */ /* 0x000fc40003f06070 */
[----:B------:R-:W-:Y:S02]  /*9460*/  IADD3.X R55, PT, PT, R55, UR17, RZ, P1, !PT ;  /* 0x0000001137377c10 */ /* 0x000fe40008ffe4ff */
[C---:B------:R-:W-:Y:S02]  /*9470*/  ISETP.GE.U32.AND P1, PT, R248.reuse, 0x100, PT ;  /* 0x00000100f800780c */ /* 0x040fe40003f26070 */
[----:B------:R-:W-:Y:S01]  /*9480*/  ISETP.GE.U32.AND P4, PT, R248, 0x280, PT ;  /* 0x00000280f800780c */ /* 0x000fe20003f86070 */
[----:B------:R-:W0:Y:S06]  /*9490*/  LDS R40, [R6] ;  /* 0x0000000006287984 */ /* 0x000e2c0000000800 */
[----:B------:R-:W-:Y:S01]  /*94a0*/  @P0 MOV R2, R50 ;  /* 0x0000003200020202 */ /* 0x000fe20000000f00 */
[----:B------:R-:W1:Y:S01]  /*94b0*/  LDS R43, [R6+0x1400] ;  /* 0x00140000062b7984 */ /* 0x000e620000000800 */
[----:B------:R-:W-:-:S02]  /*94c0*/  @P0 MOV R3, R57 ;  /* 0x0000003900030202 */ /* 0x000fc40000000f00 */
[----:B------:R-:W-:Y:S01]  /*94d0*/  @P0 IADD3 R50, P2, PT, R50, 0x200, RZ ;  /* 0x0000020032320810 */ /* 0x000fe20007f5e0ff */
[----:B------:R-:W2:Y:S03]  /*94e0*/  LDS R47, [R6+0x2800] ;  /* 0x00280000062f7984 */ /* 0x000ea60000000800 */
[----:B------:R-:W-:Y:S01]  /*94f0*/  @P0 IADD3.X R57, PT, PT, RZ, R57, RZ, P2, !PT ;  /* 0x00000039ff390210 */ /* 0x000fe200017fe4ff */
        /* <DEDUP_REMOVED lines=13> */
[----:B---3--:R-:W-:Y:S02]  /*95d0*/  FADD.FTZ R0, RZ, R0 ;  /* 0x00000000ff007221 */ /* 0x008fe40000010000 */
[----:B------:R-:W1:Y:S01]  /*95e0*/  LDS R14, [R6+0x800] ;  /* 0x00080000060e7984 */ /* 0x000e620000000800 */
[----:B----4-:R-:W-:-:S03]  /*95f0*/  FADD.FTZ R51, R40, R51 ;  /* 0x0000003328337221 */ /* 0x010fc60000010000 */
[----:B------:R-:W2:Y:S01]  /*9600*/  LDS R25, [R6+0x1c00] ;  /* 0x001c000006197984 */ /* 0x000ea20000000800 */
[----:B------:R-:W-:-:S03]  /*9610*/  FADD.FTZ R0, R0, R45 ;  /* 0x0000002d00007221 */ /* 0x000fc60000010000 */
[----:B------:R3:W-:Y:S01]  /*9620*/  @P0 STG.E desc[UR6][R2.64], R51 ;  /* 0x0000003302000986 */ /* 0x0007e2000c101906 */
[----:B------:R-:W-:-:S03]  /*9630*/  FADD.FTZ R41, RZ, R41 ;  /* 0x00000029ff297221 */ /* 0x000fc60000010000 */
[----:B------:R-:W-:Y:S01]  /*9640*/  LDS R43, [R6+0x4400] ;  /* 0x00440000062b7984 */ /* 0x000fe20000000800 */
[----:B------:R-:W-:-:S03]  /*9650*/  FADD.FTZ R0, R0, R49 ;  /* 0x0000003100007221 */ /* 0x000fc60000010000 */
[----:B------:R-:W-:Y:S01]  /*9660*/  LDS R18, [R6+0x1e00] ;  /* 0x001e000006127984 */ /* 0x000fe20000000800 */
[----:B------:R-:W-:Y:S01]  /*9670*/  FADD.FTZ R41, R41, R42 ;  /* 0x0000002a29297221 */ /* 0x000fe20000010000 */
[----:B---3--:R-:W-:Y:S02]  /*9680*/  @P0 MOV R2, R48 ;  /* 0x0000003000020202 */ /* 0x008fe40000000f00 */
[----:B------:R-:W-:Y:S01]  /*9690*/  LDS R20, [R6+0x3200] ;  /* 0x0032000006147984 */ /* 0x000fe20000000800 */
        /* <DEDUP_REMOVED lines=14> */
[----:B------:R-:W-:Y:S01]  /*9780*/  ISETP.GE.U32.AND P3, PT, R248, 0x300, PT ;  /* 0x00000300f800780c */ /* 0x000fe20003f66070 */
[----:B-1----:R-:W-:Y:S01]  /*9790*/  FADD.FTZ R14, RZ, R14 ;  /* 0x0000000eff0e7221 */ /* 0x002fe20000010000 */
[----:B----4-:R-:W-:Y:S01]  /*97a0*/  @P1 MOV R2, R50 ;  /* 0x0000003200021202 */ /* 0x010fe20000000f00 */
[----:B------:R-:W1:Y:S01]  /*97b0*/  LDS R16, [R6+0xc00] ;  /* 0x000c000006107984 */ /* 0x000e620000000800 */
[----:B------:R-:W-:Y:S01]  /*97c0*/  @P1 IADD3 R50, P0, PT, R50, 0x200, RZ ;  /* 0x0000020032321810 */ /* 0x000fe20007f1e0ff */
[----:B--2---:R-:W-:Y:S01]  /*97d0*/  FADD.FTZ R14, R14, R25 ;  /* 0x000000190e0e7221 */ /* 0x004fe20000010000 */
[-C--:B------:R-:W-:Y:S01]  /*97e0*/  @P1 MOV R3, R57.reuse ;  /* 0x0000003900031202 */ /* 0x080fe20000000f00 */
[----:B------:R-:W2:Y:S01]  /*97f0*/  LDS R17, [R6+0x2000] ;  /* 0x0020000006117984 */ /* 0x000ea20000000800 */
[----:B------:R-:W-:-:S02]  /*9800*/  @P1 IADD3.X R57, PT, PT, RZ, R57, RZ, P0, !PT ;  /* 0x00000039ff391210 */ /* 0x000fc400007fe4ff */
[C---:B------:R-:W-:Y:S01]  /*9810*/  ISETP.GE.U32.AND P0, PT, R248.reuse, 0x200, PT ;  /* 0x00000200f800780c */ /* 0x040fe20003f06070 */
[----:B------:R4:W-:Y:S01]  /*9820*/  @P1 STG.E desc[UR6][R2.64], R41 ;  /* 0x0000002902001986 */ /* 0x0009e2000c101906 */
[----:B------:R-:W-:-:S03]  /*9830*/  ISETP.GE.U32.AND P2, PT, R248, 0x380, PT ;  /* 0x00000380f800780c */ /* 0x000fc60003f46070 */
[----:B------:R-:W2:Y:S04]  /*9840*/  LDS R41, [R6+0x4200] ;  /* 0x0042000006297984 */ /* 0x000ea80000000800 */
[----:B------:R-:W-:Y:S01]  /*9850*/  @P1 STG.E desc[UR6][R4.64], R15 ;  /* 0x0000000f04001986 */ /* 0x000fe2000c101906 */
[----:B----4-:R-:W-:-:S03]  /*9860*/  @P5 MOV R2, R50 ;  /* 0x0000003200025202 */ /* 0x010fc60000000f00 */
[----:B------:R-:W4:Y:S01]  /*9870*/  LDS R15, [R6+0xa00] ;  /* 0x000a0000060f7984 */ /* 0x000f220000000800 */
[-C--:B------:R-:W-:Y:S01]  /*9880*/  @P5 MOV R3, R57.reuse ;  /* 0x0000003900035202 */ /* 0x080fe20000000f00 */
[----:B---3--:R-:W-:Y:S01]  /*9890*/  FADD.FTZ R0, RZ, R0 ;  /* 0x00000000ff007221 */ /* 0x008fe20000010000 */
[----:B------:R-:W-:Y:S01]  /*98a0*/  @P5 IADD3 R50, P1, PT, R50, 0x200, RZ ;  /* 0x0000020032325810 */ /* 0x000fe20007f3e0ff */
[----:B------:R-:W-:Y:S02]  /*98b0*/  LDS R29, [R6+0x4800] ;  /* 0x00480000061d7984 */ /* 0x000fe40000000800 */
[----:B------:R-:W-:Y:S01]  /*98c0*/  FADD.FTZ R0, R0, R23 ;  /* 0x0000001700007221 */ /* 0x000fe20000010000 */
[----:B------:R-:W-:Y:S01]  /*98d0*/  @P5 IADD3.X R57, PT, PT, RZ, R57, RZ, P1, !PT ;  /* 0x00000039ff395210 */ /* 0x000fe20000ffe4ff */
[----:B------:R3:W-:Y:S01]  /*98e0*/  @P5 STG.E desc[UR6][R2.64], R53 ;  /* 0x0000003502005986 */ /* 0x0007e2000c101906 */
[----:B------:R-:W-:Y:S01]  /*98f0*/  ISETP.GE.U32.AND P1, PT, R248, 0x400, PT ;  /* 0x00000400f800780c */ /* 0x000fe20003f26070 */
[----:B0-----:R-:W-:-:S02]  /*9900*/  FADD.FTZ R0, R0, R33 ;  /* 0x0000002100007221 */ /* 0x001fc40000010000 */
[----:B------:R-:W0:Y:S04]  /*9910*/  LDS R23, [R6+0x3400] ;  /* 0x0034000006177984 */ /* 0x000e280000000800 */
[----:B------:R-:W-:Y:S01]  /*9920*/  LDS R19, [R6+0x2200] ;  /* 0x0022000006137984 */ /* 0x000fe20000000800 */
[----:B-1----:R-:W-:Y:S01]  /*9930*/  FADD.FTZ R16, RZ, R16 ;  /* 0x00000010ff107221 */ /* 0x002fe20000010000 */
[----:B---3--:R-:W-:Y:S02]  /*9940*/  @P5 MOV R2, R48 ;  /* 0x0000003000025202 */ /* 0x008fe40000000f00 */
[----:B------:R-:W1:Y:S01]  /*9950*/  LDS R8, [R6+0x1000] ;  /* 0x0010000006087984 */ /* 0x000e620000000800 */
[-C--:B------:R-:W-:Y:S01]  /*9960*/  @P5 MOV R3, R55.reuse ;  /* 0x0000003700035202 */ /* 0x080fe20000000f00 */
[----:B--2---:R-:W-:Y:S01]  /*9970*/  FADD.FTZ R16, R16, R17 ;  /* 0x0000001110107221 */ /* 0x004fe20000010000 */
[----:B------:R-:W-:Y:S01]  /*9980*/  @P5 IADD3 R48, P6, PT, R48, 0x200, RZ ;  /* 0x0000020030305810 */ /* 0x000fe20007fde0ff */
[----:B------:R-:W-:Y:S03]  /*9990*/  LDS R25, [R6+0x3600] ;  /* 0x0036000006197984 */ /* 0x000fe60000000800 */
[----:B------:R-:W-:Y:S01]  /*99a0*/  @P5 IADD3.X R55, PT, PT, RZ, R55, RZ, P6, !PT ;  /* 0x00000037ff375210 */ /* 0x000fe200037fe4ff */
[----:B------:R2:W-:Y:S01]  /*99b0*/  @P5 STG.E desc[UR6][R2.64], R35 ;  /* 0x0000002302005986 */ /* 0x0005e2000c101906 */
[----:B------:R-:W-:Y:S01]  /*99c0*/  @P0 MOV R4, R48 ;  /* 0x0000003000040202 */ /* 0x000fe20000000f00 */
[----:B------:R-:W-:Y:S01]  /*99d0*/  FADD.FTZ R41, R0, R41 ;  /* 0x0000002900297221 */ /* 0x000fe20000010000 */
[----:B------:R-:W-:Y:S01]  /*99e0*/  @P0 MOV R5, R55 ;  /* 0x0000003700050202 */ /* 0x000fe20000000f00 */
[----:B------:R-:W3:Y:S01]  /*99f0*/  LDS R35, [R6+0x3000] ;  /* 0x0030000006237984 */ /* 0x000ee20000000800 */
[----:B------:R-:W-:-:S03]  /*9a00*/  ISETP.GE.U32.AND P5, PT, R248, 0x480, PT ;  /* 0x00000480f800780c */ /* 0x000fc60003fa6070 */
[----:B------:R-:W3:Y:S01]  /*9a10*/  LDS R0, [R6+0xe00] ;  /* 0x000e000006007984 */ /* 0x000ee20000000800 */
[----:B----4-:R-:W-:Y:S01]  /*9a20*/  FADD.FTZ R15, RZ, R15 ;  /* 0x0000000fff0f7221 */ /* 0x010fe20000010000 */
[----:B--2---:R-:W-:Y:S02]  /*9a30*/  @P0 MOV R2, R50 ;  /* 0x0000003200020202 */ /* 0x004fe40000000f00 */
[----:B------:R-:W2:Y:S01]  /*9a40*/  LDS R21, [R6+0x2400] ;  /* 0x0024000006157984 */ /* 0x000ea20000000800 */
[----:B------:R-:W-:Y:S01]  /*9a50*/  @P0 IADD3 R50, P6, PT, R50, 0x200, RZ ;  /* 0x0000020032320810 */ /* 0x000fe20007fde0ff */
[----:B------:R-:W-:Y:S01]  /*9a60*/  FADD.FTZ R15, R15, R18 ;  /* 0x000000120f0f7221 */ /* 0x000fe20000010000 */
[-C--:B------:R-:W-:Y:S01]  /*9a70*/  @P0 MOV R3, R57.reuse ;  /* 0x0000003900030202 */ /* 0x080fe20000000f00 */
[----:B------:R-:W4:Y:S01]  /*9a80*/  LDS R31, [R6+0x4a00] ;  /* 0x004a0000061f7984 */ /* 0x000f220000000800 */
[----:B------:R-:W-:Y:S01]  /*9a90*/  @P0 IADD3.X R57, PT, PT, RZ, R57, RZ, P6, !PT ;  /* 0x00000039ff390210 */ /* 0x000fe200037fe4ff */
[----:B------:R-:W-:Y:S01]  /*9aa0*/  FADD.FTZ R15, R15, R20 ;  /* 0x000000140f0f7221 */ /* 0x000fe20000010000 */
[----:B------:R-:W-:Y:S01]  /*9ab0*/  @P0 IADD3 R48, P6, PT, R48, 0x200, RZ ;  /* 0x0000020030300810 */ /* 0x000fe20007fde0ff */
[----:B------:R1:W-:Y:S01]  /*9ac0*/  @P0 STG.E desc[UR6][R2.64], R41 ;  /* 0x0000002902000986 */ /* 0x0003e2000c101906 */
[----:B0-----:R-:W-:-:S02]  /*9ad0*/  FADD.FTZ R16, R16, R23 ;  /* 0x0000001710107221 */ /* 0x001fc40000010000 */
[----:B------:R-:W-:Y:S01]  /*9ae0*/  @P0 IADD3.X R55, PT, PT, RZ, R55, RZ, P6, !PT ;  /* 0x00000037ff370210 */ /* 0x000fe200037fe4ff */
[----:B------:R0:W-:Y:S01]  /*9af0*/  @P0 STG.E desc[UR6][R4.64], R7 ;  /* 0x0000000704000986 */ /* 0x0001e2000c101906 */
[----:B------:R-:W-:Y:S01]  /*9b00*/  ISETP.GE.U32.AND P6, PT, R248, 0x500, PT ;  /* 0x00000500f800780c */ /* 0x000fe20003fc6070 */
[----:B------:R-:W-:Y:S02]  /*9b10*/  FADD.FTZ R29, R16, R29 ;  /* 0x0000001d101d7221 */ /* 0x000fe40000010000 */
[----:B------:R-:W4:Y:S01]  /*9b20*/  LDS R27, [R6+0x3800] ;  /* 0x00380000061b7984 */ /* 0x000f220000000800 */
[----:B-1----:R-:W-:Y:S01]  /*9b30*/  FADD.FTZ R8, RZ, R8 ;  /* 0x00000008ff087221 */ /* 0x002fe20000010000 */
[----:B------:R-:W-:Y:S02]  /*9b40*/  @P4 MOV R2, R50 ;  /* 0x0000003200024202 */ /* 0x000fe40000000f00 */
[----:B------:R-:W1:Y:S01]  /*9b50*/  LDS R7, [R6+0x1200] ;  /* 0x0012000006077984 */ /* 0x000e620000000800 */
[----:B------:R-:W-:-:S02]  /*9b60*/  @P4 MOV R3, R57 ;  /* 0x0000003900034202 */ /* 0x000fc40000000f00 */
[----:B------:R-:W-:Y:S01]  /*9b70*/  @P4 IADD3 R50, P0, PT, R50, 0x200, RZ ;  /* 0x0000020032324810 */ /* 0x000fe20007f1e0ff */
[----:B------:R-:W1:Y:S01]  /*9b80*/  LDS R33, [R6+0x4c00] ;  /* 0x004c000006217984 */ /* 0x000e620000000800 */
[----:B0-----:R-:W-:Y:S02]  /*9b90*/  FADD.FTZ R5, R15, R22 ;  /* 0x000000160f057221 */ /* 0x001fe40000010000 */
[----:B------:R-:W-:Y:S01]  /*9ba0*/  @P4 IADD3.X R57, PT, PT, RZ, R57, RZ, P0, !PT ;  /* 0x00000039ff394210 */ /* 0x000fe200007fe4ff */
[----:B------:R-:W0:Y:S01]  /*9bb0*/  LDS R10, [R6+0x2600] ;  /* 0x00260000060a7984 */ /* 0x000e220000000800 */
[----:B---3--:R-:W-:-:S03]  /*9bc0*/  FADD.FTZ R14, R14, R35 ;  /* 0x000000230e0e7221 */ /* 0x008fc60000010000 */
[----:B------:R-:W3:Y:S01]  /*9bd0*/  LDS R15, [R6+0x3a00] ;  /* 0x003a0000060f7984 */ /* 0x000ee20000000800 */
[----:B------:R-:W-:Y:S01]  /*9be0*/  FADD.FTZ R43, R14, R43 ;  /* 0x0000002b0e2b7221 */ /* 0x000fe20000010000 */
[----:B------:R-:W-:Y:S02]  /*9bf0*/  FADD.FTZ R0, RZ, R0 ;  /* 0x00000000ff007221 */ /* 0x000fe40000010000 */
[----:B------:R-:W3:Y:S02]  /*9c00*/  LDS R17, [R6+0x4e00] ;  /* 0x004e000006117984 */ /* 0x000ee40000000800 */
[----:B------:R-:W-:Y:S02]  /*9c10*/  FADD.FTZ R0, R0, R19 ;  /* 0x0000001300007221 */ /* 0x000fe40000010000 */
[----:B------:R4:W-:Y:S01]  /*9c20*/  @P4 STG.E desc[UR6][R2.64], R43 ;  /* 0x0000002b02004986 */ /* 0x0009e2000c101906 */
[----:B--2---:R-:W-:Y:S01]  /*9c30*/  FADD.FTZ R8, R8, R21 ;  /* 0x0000001508087221 */ /* 0x004fe20000010000 */
[----:B------:R-:W-:-:S04]  /*9c40*/  FADD.FTZ R0, R0, R25 ;  /* 0x0000001900007221 */ /* 0x000fc80000010000 */
[----:B----4-:R-:W-:Y:S01]  /*9c50*/  FADD.FTZ R31, R0, R31 ;  /* 0x0000001f001f7221 */ /* 0x010fe20000010000 */
[----:B------:R-:W-:Y:S02]  /*9c60*/  @P4 MOV R2, R48 ;  /* 0x0000003000024202 */ /* 0x000fe40000000f00 */
[----:B------:R-:W-:Y:S01]  /*9c70*/  @P4 MOV R3, R55 ;  /* 0x0000003700034202 */ /* 0x000fe20000000f00 */
[----:B------:R-:W-:Y:S01]  /*9c80*/  FADD.FTZ R8, R8, R27 ;  /* 0x0000001b08087221 */ /* 0x000fe20000010000 */
[----:B------:R-:W-:-:S03]  /*9c90*/  @P4 IADD3 R48, P0, PT, R48, 0x200, RZ ;  /* 0x0000020030304810 */ /* 0x000fc60007f1e0ff */
[----:B------:R2:W-:Y:S01]  /*9ca0*/  @P4 STG.E desc[UR6][R2.64], R37 ;  /* 0x0000002502004986 */ /* 0x0005e2000c101906 */
[----:B------:R-:W-:Y:S01]  /*9cb0*/  @P4 IADD3.X R55, PT, PT, RZ, R55, RZ, P0, !PT ;  /* 0x00000037ff374210 */ /* 0x000fe200007fe4ff */
[----:B-1----:R-:W-:Y:S01]  /*9cc0*/  FADD.FTZ R7, RZ, R7 ;  /* 0x00000007ff077221 */ /* 0x002fe20000010000 */
[----:B------:R-:W-:-:S03]  /*9cd0*/  FADD.FTZ R33, R8, R33 ;  /* 0x0000002108217221 */ /* 0x000fc60000010000 */
[----:B0-----:R-:W-:Y:S01]  /*9ce0*/  FADD.FTZ R10, R7, R10 ;  /* 0x0000000a070a7221 */ /* 0x001fe20000010000 */
[----:B--2---:R-:W-:-:S03]  /*9cf0*/  @P3 MOV R2, R50 ;  /* 0x0000003200023202 */ /* 0x004fc60000000f00 */
[----:B---3--:R-:W-:Y:S01]  /*9d00*/  FADD.FTZ R10, R10, R15 ;  /* 0x0000000f0a0a7221 */ /* 0x008fe20000010000 */
[-C--:B------:R-:W-:Y:S02]  /*9d10*/  @P3 MOV R3, R57.reuse ;  /* 0x0000003900033202 */ /* 0x080fe40000000f00 */
[----:B------:R-:W-:Y:S01]  /*9d20*/  @P3 IADD3 R50, P0, PT, R50, 0x200, RZ ;  /* 0x0000020032323810 */ /* 0x000fe20007f1e0ff */
[----:B------:R-:W-:Y:S02]  /*9d30*/  FADD.FTZ R17, R10, R17 ;  /* 0x000000110a117221 */ /* 0x000fe40000010000 */
[----:B------:R0:W-:Y:S01]  /*9d40*/  @P3 STG.E desc[UR6][R2.64], R5 ;  /* 0x0000000502003986 */ /* 0x0001e2000c101906 */
[----:B------:R-:W-:Y:S02]  /*9d50*/  @P3 IADD3.X R57, PT, PT, RZ, R57, RZ, P0, !PT ;  /* 0x00000039ff393210 */ /* 0x000fe400007fe4ff */
[----:B0-----:R-:W-:Y:S02]  /*9d60*/  @P3 MOV R2, R48 ;  /* 0x0000003000023202 */ /* 0x001fe40000000f00 */
[----:B------:R-:W-:-:S02]  /*9d70*/  @P3 MOV R3, R55 ;  /* 0x0000003700033202 */ /* 0x000fc40000000f00 */
        /* <DEDUP_REMOVED lines=41> */
.L_x_5371:
        /* <DEDUP_REMOVED lines=8> */
.L_x_5411:
[----:B------:R-:W-:Y:S05]  /*a090*/  BSYNC B1 ;  /* 0x0000000000017941 */ /* 0x000fea0003800000 */
.L_x_5410:
        /* <DEDUP_REMOVED lines=9> */
.L_x_5412:
[----:B------:R-:W-:Y:S01]  /*a130*/  MOV R143, R144 ;  /* 0x00000090008f7202 */ /* 0x000fe20000000f00 */
[----:B------:R-:W-:Y:S01]  /*a140*/  HFMA2 R142, -RZ, RZ, 0, 1.1920928955078125e-07 ;  /* 0x00000002ff8e7431 */ /* 0x000fe200000001ff */
[----:B------:R-:W-:-:S07]  /*a150*/  MOV R145, R251 ;  /* 0x000000fb00917202 */ /* 0x000fce0000000f00 */
[----:B------:R-:W-:Y:S05]  /*a160*/  WARPSYNC.COLLECTIVE R140, `(.L_x_5413) ;  /* 0x000000008c087348 */ /* 0x000fea0003c00000 */
[----:B------:R0:W1:Y:S02]  /*a170*/  SHFL.BFLY P6, R251, R143, R142, R141 ;  /* 0x0c00008e8ffb7389 */ /* 0x00006400000c008d */
[----:B01----:R-:W-:Y:S05]  /*a180*/  ENDCOLLECTIVE ;  /* 0x000000000000791b */ /* 0x003fea0003800000 */
.L_x_5413:
[----:B------:R-:W-:-:S05]  /*a190*/  FADD.FTZ R145, R145, R164 ;  /* 0x000000a491917221 */ /* 0x000fca0000010000 */
[----:B------:R-:W-:Y:S02]  /*a1a0*/  MOV R143, R145 ;  /* 0x00000091008f7202 */ /* 0x000fe40000000f00 */
[----:B------:R-:W-:-:S07]  /*a1b0*/  MOV R147, R251 ;  /* 0x000000fb00937202 */ /* 0x000fce0000000f00 */
[----:B------:R-:W-:Y:S05]  /*a1c0*/  WARPSYNC.COLLECTIVE R140, `(.L_x_5414) ;  /* 0x000000008c087348 */ /* 0x000fea0003c00000 */
[----:B------:R0:W1:Y:S02]  /*a1d0*/  SHFL.BFLY P6, R251, R143, R142, R141 ;  /* 0x0c00008e8ffb7389 */ /* 0x00006400000c008d */
[----:B01----:R-:W-:Y:S05]  /*a1e0*/  ENDCOLLECTIVE ;  /* 0x000000000000791b */ /* 0x003fea0003800000 */
.L_x_5414:
[----:B------:R-:W-:-:S05]  /*a1f0*/  FADD.FTZ R147, R144, R147 ;  /* 0x0000009390937221 */ /* 0x000fca0000010000 */
[----:B------:R-:W-:Y:S01]  /*a200*/  MOV R143, R147 ;  /* 0x00000093008f7202 */ /* 0x000fe20000000f00 */
[----:B------:R-:W-:Y:S01]  /*a210*/  HFMA2 R142, -RZ, RZ, 0, 2.384185791015625e-07 ;  /* 0x00000004ff8e7431 */ /* 0x000fe200000001ff */
[----:B------:R-:W-:-:S07]  /*a220*/  MOV R146, R251 ;  /* 0x000000fb00927202 */ /* 0x000fce0000000f00 */
[----:B------:R-:W-:Y:S05]  /*a230*/  WARPSYNC.COLLECTIVE R140, `(.L_x_5415) ;  /* 0x000000008c087348 */ /* 0x000fea0003c00000 */
[----:B------:R0:W1:Y:S02]  /*a240*/  SHFL.BFLY P6, R251, R143, R142, R141 ;  /* 0x0c00008e8ffb7389 */ /* 0x00006400000c008d */
[----:B01----:R-:W-:Y:S05]  /*a250*/  ENDCOLLECTIVE ;  /* 0x000000000000791b */ /* 0x003fea0003800000 */
.L_x_5415:
[----:B------:R-:W-:-:S05]  /*a260*/  FADD.FTZ R146, R145, R146 ;  /* 0x0000009291927221 */ /* 0x000fca0000010000 */
[----:B------:R-:W-:Y:S02]  /*a270*/  MOV R143, R146 ;  /* 0x00000092008f7202 */ /* 0x000fe40000000f00 */
[----:B------:R-:W-:-:S07]  /*a280*/  MOV R250, R251 ;  /* 0x000000fb00fa7202 */ /* 0x000fce0000000f00 */
[----:B------:R-:W-:Y:S05]  /*a290*/  WARPSYNC.COLLECTIVE R140, `(.L_x_5416) ;  /* 0x000000008c087348 */ /* 0x000fea0003c00000 */
[----:B------:R0:W1:Y:S02]  /*a2a0*/  SHFL.BFLY P6, R251, R143, R142, R141 ;  /* 0x0c00008e8ffb7389 */ /* 0x00006400000c008d */
[----:B01----:R-:W-:Y:S05]  /*a2b0*/  ENDCOLLECTIVE ;  /* 0x000000000000791b */ /* 0x003fea0003800000 */
.L_x_5416:
[----:B------:R-:W-:-:S05]  /*a2c0*/  FADD.FTZ R250, R147, R250 ;  /* 0x000000fa93fa7221 */ /* 0x000fca0000010000 */
[----:B------:R-:W-:Y:S01]  /*a2d0*/  MOV R143, R250 ;  /* 0x000000fa008f7202 */ /* 0x000fe20000000f00 */
[----:B------:R-:W-:Y:S01]  /*a2e0*/  HFMA2 R142, -RZ, RZ, 0, 4.76837158203125e-07 ;  /* 0x00000008ff8e7431 */ /* 0x000fe200000001ff */
[----:B------:R-:W-:-:S07]  /*a2f0*/  MOV R207, R251 ;  /* 0x000000fb00cf7202 */ /* 0x000fce0000000f00 */
[----:B------:R-:W-:Y:S05]  /*a300*/  WARPSYNC.COLLECTIVE R140, `(.L_x_5417) ;  /* 0x000000008c087348 */ /* 0x000fea0003c00000 */
[----:B------:R0:W1:Y:S02]  /*a310*/  SHFL.BFLY P6, R251, R143, R142, R141 ;  /* 0x0c00008e8ffb7389 */ /* 0x00006400000c008d */
[----:B01----:R-:W-:Y:S05]  /*a320*/  ENDCOLLECTIVE ;  /* 0x000000000000791b */ /* 0x003fea0003800000 */
.L_x_5417:
[----:B------:R-:W-:-:S05]  /*a330*/  FADD.FTZ R207, R146, R207 ;  /* 0x000000cf92cf7221 */ /* 0x000fca0000010000 */
[----:B------:R-:W-:Y:S02]  /*a340*/  MOV R143, R207 ;  /* 0x000000cf008f7202 */ /* 0x000fe40000000f00 */
[----:B------:R-:W-:-:S07]  /*a350*/  MOV R249, R251 ;  /* 0x000000fb00f97202 */ /* 0x000fce0000000f00 */
[----:B------:R-:W-:Y:S05]  /*a360*/  WARPSYNC.COLLECTIVE R140, `(.L_x_5418) ;  /* 0x000000008c087348 */ /* 0x000fea0003c00000 */
[----:B------:R0:W1:Y:S02]  /*a370*/  SHFL.BFLY P6, R251, R143, R142, R141 ;  /* 0x0c00008e8ffb7389 */ /* 0x00006400000c008d */
[----:B01----:R-:W-:Y:S05]  /*a380*/  ENDCOLLECTIVE ;  /* 0x000000000000791b */ /* 0x003fea0003800000 */
.L_x_5418:
[----:B------:R-:W-:-:S05]  /*a390*/  FADD.FTZ R249, R250, R249 ;  /* 0x000000f9faf97221 */ /* 0x000fca0000010000 */
[----:B------:R-:W-:Y:S01]  /*a3a0*/  MOV R143, R249 ;  /* 0x000000f9008f7202 */ /* 0x000fe20000000f00 */
[----:B------:R-:W-:Y:S01]  /*a3b0*/  HFMA2 R142, -RZ, RZ, 0, 9.5367431640625e-07 ;  /* 0x00000010ff8e7431 */ /* 0x000fe200000001ff */
[----:B------:R-:W-:-:S07]  /*a3c0*/  MOV R164, R251 ;  /* 0x000000fb00a47202 */ /* 0x000fce0000000f00 */
[----:B------:R-:W-:Y:S05]  /*a3d0*/  WARPSYNC.COLLECTIVE R140, `(.L_x_5419) ;  /* 0x000000008c087348 */ /* 0x000fea0003c00000 */
[----:B------:R0:W1:Y:S02]  /*a3e0*/  SHFL.BFLY P6, R251, R143, R142, R141 ;  /* 0x0c00008e8ffb7389 */ /* 0x00006400000c008d */
[----:B01----:R-:W-:Y:S05]  /*a3f0*/  ENDCOLLECTIVE ;  /* 0x000000000000791b */ /* 0x003fea0003800000 */
.L_x_5419:
[----:B------:R-:W-:-:S05]  /*a400*/  FADD.FTZ R164, R207, R164 ;  /* 0x000000a4cfa47221 */ /* 0x000fca0000010000 */
[----:B------:R-:W-:Y:S02]  /*a410*/  MOV R143, R164 ;  /* 0x000000a4008f7202 */ /* 0x000fe40000000f00 */
[----:B------:R-:W-:-:S07]  /*a420*/  MOV R144, R251 ;  /* 0x000000fb00907202 */ /* 0x000fce0000000f00 */
[----:B------:R-:W-:Y:S05]  /*a430*/  WARPSYNC.COLLECTIVE R140, `(.L_x_5420) ;  /* 0x000000008c087348 */ /* 0x000fea0003c00000 */
[----:B------:R0:W1:Y:S02]  /*a440*/  SHFL.BFLY P6, R251, R143, R142, R141 ;  /* 0x0c00008e8ffb7389 */ /* 0x00006400000c008d */
[----:B01----:R-:W-:Y:S05]  /*a450*/  ENDCOLLECTIVE ;  /* 0x000000000000791b */ /* 0x003fea0003800000 */
.L_x_5420:
[----:B------:R-:W-:Y:S01]  /*a460*/  MOV R145, R251 ;  /* 0x000000fb00917202 */ /* 0x000fe20000000f00 */
[----:B------:R-:W-:Y:S06]  /*a470*/  BRA `(.L_x_5421) ;  /* 0xffffff8400807947 */ /* 0x000fec000383ffff */
.L_x_5422:
        /* <DEDUP_REMOVED lines=16> */
.L_x_25400:


//--------------------- .text._ZN10layer_norm13ln_bwd_kernelINS_13Kernel_traitsIf13__nv_bfloat16S2_S2_fjLj1280ELj1ELj4ELj1ELj16ENS_18Kernel_traits_baseILj1280EfS2_S2_S2_fjLj128EEEEELb1ELb0ELb0ELb1EEEvNS_9BwdParamsE --------------------------
	.section	.text._ZN10layer_norm13ln_bwd_kernelINS_13Kernel_traitsIf13__nv_bfloat16S2_S2_fjLj1280ELj1ELj4ELj1ELj16ENS_18Kernel_traits_baseILj1280EfS2_S2_S2_fjLj128EEEEELb1ELb0ELb0ELb1EEEvNS_9BwdParamsE,"ax",@progbits
	.align	128
        .global         _ZN10layer_norm13ln_bwd_kernelINS_13Kernel_traitsIf13__nv_bfloat16S2_S2_fjLj1280ELj1ELj4ELj1ELj16ENS_18Kernel_traits_baseILj1280EfS2_S2_S2_fjLj128EEEEELb1ELb0ELb0ELb1EEEvNS_9BwdParamsE
        .type           _ZN10layer_norm13ln_bwd_kernelINS_13Kernel_traitsIf13__nv_bfloat16S2_S2_fjLj1280ELj1ELj4ELj1ELj16ENS_18Kernel_traits_baseILj1280EfS2_S2_S2_fjLj128EEEEELb1ELb0ELb0ELb1EEEvNS_9BwdParamsE,@function
        .size           _ZN10layer_norm13ln_bwd_kernelINS_13Kernel_traitsIf13__nv_bfloat16S2_S2_fjLj1280ELj1ELj4ELj1ELj16ENS_18Kernel_traits_baseILj1280EfS2_S2_S2_fjLj128EEEEELb1ELb0ELb0ELb1EEEvNS_9BwdParamsE,(.L_x_25401 - _ZN10layer_norm13ln_bwd_kernelINS_13Kernel_traitsIf13__nv_bfloat16S2_S2_fjLj1280ELj1ELj4ELj1ELj16ENS_18Kernel_traits_baseILj1280EfS2_S2_S2_fjLj128EEEEELb1ELb0ELb0ELb1EEEvNS_9BwdParamsE)
        .other          _ZN10layer_norm13ln_bwd_kernelINS_13Kernel_traitsIf13__nv_bfloat16S2_S2_fjLj1280ELj1ELj4ELj1ELj16ENS_18Kernel_traits_baseILj1280EfS2_S2_S2_fjLj128EEEEELb1ELb0ELb0ELb1EEEvNS_9BwdParamsE,@"STO_CUDA_ENTRY STV_DEFAULT"
_ZN10layer_norm13ln_bwd_kernelINS_13Kernel_traitsIf13__nv_bfloat16S2_S2_fjLj1280ELj1ELj4ELj1ELj16ENS_18Kernel_traits_baseILj1280EfS2_S2_S2_fjLj128EEEEELb1ELb0ELb0ELb1EEEvNS_9BwdParamsE:
.text._ZN10layer_norm13ln_bwd_kernelINS_13Kernel_traitsIf13__nv_bfloat16S2_S2_fjLj1280ELj1ELj4ELj1ELj16ENS_18Kernel_traits_baseILj1280EfS2_S2_S2_fjLj128EEEEELb1ELb0ELb0ELb1EEEvNS_9BwdParamsE:
        /* <DEDUP_REMOVED lines=83> */
[----:B------:R-:W-:Y:S01]  /*0530*/  MOV R39, RZ ;  /* 0x000000ff00277202 */ /* 0x000fe20000000f00 */
        /* <DEDUP_REMOVED lines=70> */
.L_x_5442:
        /* <DEDUP_REMOVED lines=10> */
[----:B------:R-:W-:Y:S01]  /*0a40*/  UISETP.NE.U32.AND UP0, UPT, UR12, URZ, UPT ;  /* 0x000000ff0c00728c */ /* 0x000fe2000bf05070 */
[----:B------:R-:W-:-:S03]  /*0a50*/  IMAD R0, R47, UR11, RZ ;  /* 0x0000000b2f007c24 */ /* 0x000fc6000f8e02ff */
[----:B------:R-:W-:Y:S02]  /*0a60*/  UISETP.NE.AND.EX UP0, UPT, UR13, URZ, UPT, UP0 ;  /* 0x000000ff0d00728c */ /* 0x000fe4000bf05300 */
        /* <DEDUP_REMOVED lines=9> */
[----:B0-----:R-:W-:Y:S06]  /*0b00*/  BRA.U UP0, `(.L_x_5426) ;  /* 0x0000001900387547 */ /* 0x001fec000b800000 */
[----:B------:R-:W0:Y:S08]  /*0b10*/  LDC.64 R172, c[0x0][0x428] ;  /* 0x00010a00ffac7b82 */ /* 0x000e300000000a00 */
[----:B------:R-:W1:Y:S01]  /*0b20*/  LDC.64 R4, c[0x0][0x3a8] ;  /* 0x0000ea00ff047b82 */ /* 0x000e620000000a00 */
[C---:B------:R-:W-:Y:S02]  /*0b30*/  IADD3 R132, PT, PT, R149.reuse, 0x20, RZ ;  /* 0x0000002095847810 */ /* 0x040fe40007ffe0ff */
[----:B------:R-:W-:-:S02]  /*0b40*/  IADD3 R35, PT, PT, R149, 0x40, RZ ;  /* 0x0000004095237810 */ /* 0x000fc40007ffe0ff */
[C---:B------:R-:W-:Y:S02]  /*0b50*/  IADD3 R36, PT, PT, R149.reuse, 0x80, RZ ;  /* 0x0000008095247810 */ /* 0x040fe40007ffe0ff */
[----:B------:R-:W-:Y:S01]  /*0b60*/  IADD3 R34, PT, PT, R149, 0x60, RZ ;  /* 0x0000006095227810 */ /* 0x000fe20007ffe0ff */
[----:B------:R-:W2:Y:S01]  /*0b70*/  LDC.64 R152, c[0x0][0x3b0] ;  /* 0x0000ec00ff987b82 */ /* 0x000ea20000000a00 */
[----:B0-----:R-:W-:-:S04]  /*0b80*/  IMAD.WIDE.U32 R12, R132, 0x10, R172 ;  /* 0x00000010840c7825 */ /* 0x001fc800078e00ac */
[C---:B------:R-:W-:Y:S02]  /*0b90*/  IMAD.WIDE.U32 R112, R149.reuse, 0x10, R172 ;  /* 0x0000001095707825 */ /* 0x040fe400078e00ac */
[----:B------:R-:W3:Y:S02]  /*0ba0*/  LDG.E.128 R12, desc[UR6][R12.64] ;  /* 0x000000060c0c7981 */ /* 0x000ee4000c1e1d00 */
[--C-:B-1----:R-:W-:Y:S02]  /*0bb0*/  IMAD.WIDE.U32 R24, R149, 0x10, R4.reuse ;  /* 0x0000001095187825 */ /* 0x102fe400078e0004 */
[----:B------:R-:W4:Y:S02]  /*0bc0*/  LDG.E.128 R112, desc[UR6][R112.64] ;  /* 0x0000000670707981 */ /* 0x000f24000c1e1d00 */
[--C-:B------:R-:W-:Y:S02]  /*0bd0*/  IMAD.WIDE.U32 R8, R35, 0x10, R4.reuse ;  /* 0x0000001023087825 */ /* 0x100fe400078e0004 */
[----:B------:R-:W4:Y:S02]  /*0be0*/  LDG.E.128 R24, desc[UR6][R24.64] ;  /* 0x0000000618187981 */ /* 0x000f24000c1e1d00 */
[----:B------:R-:W-:-:S02]  /*0bf0*/  IMAD.WIDE.U32 R20, R36, 0x10, R4 ;  /* 0x0000001024147825 */ /* 0x000fc400078e0004 */
[----:B------:R-:W4:Y:S02]  /*0c00*/  LDG.E.128 R8, desc[UR6][R8.64] ;  /* 0x0000000608087981 */ /* 0x000f24000c1e1d00 */
[--C-:B------:R-:W-:Y:S02]  /*0c10*/  IMAD.WIDE.U32 R16, R132, 0x10, R4.reuse ;  /* 0x0000001084107825 */ /* 0x100fe400078e0004 */
[----:B------:R-:W4:Y:S02]  /*0c20*/  LDG.E.128 R20, desc[UR6][R20.64] ;  /* 0x0000000614147981 */ /* 0x000f24000c1e1d00 */
[----:B------:R-:W-:Y:S02]  /*0c30*/  IMAD.WIDE.U32 R4, R34, 0x10, R4 ;  /* 0x0000001022047825 */ /* 0x000fe400078e0004 */
[----:B------:R-:W4:Y:S04]  /*0c40*/  LDG.E.128 R16, desc[UR6][R16.64] ;  /* 0x0000000610107981 */ /* 0x000f28000c1e1d00 */
[----:B------:R-:W4:Y:S01]  /*0c50*/  LDG.E.128 R4, desc[UR6][R4.64] ;  /* 0x0000000604047981 */ /* 0x000f22000c1e1d00 */
[----:B------:R-:W-:-:S06]  /*0c60*/  IMAD.WIDE.U32 R164, R35, 0x10, R172 ;  /* 0x0000001023a47825 */ /* 0x000fcc00078e00ac */
        /* <DEDUP_REMOVED lines=15> */
[C---:B---3--:R-:W-:Y:S02]  /*0d60*/  PRMT R185, R13.reuse, 0x7632, R185 ;  /* 0x000076320db97816 */ /* 0x048fe400000000b9 */
[----:B------:R-:W-:Y:S02]  /*0d70*/  SHF.L.U32 R155, R13, 0x10, RZ ;  /* 0x000000100d9b7819 */ /* 0x000fe400000006ff */
[C---:B------:R-:W-:Y:S02]  /*0d80*/  PRMT R184, R12.reuse, 0x7632, R184 ;  /* 0x000076320cb87816 */ /* 0x040fe400000000b8 */
        /* <DEDUP_REMOVED lines=39> */
[----:B------:R-:W-:Y:S02]  /*1000*/  PRMT R5, R6, 0x7632, R5 ;  /* 0x0000763206057816 */ /* 0x000fe40000000005 */
[----:B------:R-:W-:Y:S02]  /*1010*/  SHF.L.U32 R112, R112, 0x10, RZ ;  /* 0x0000001070707819 */ /* 0x000fe400000006ff */
[----:B------:R-:W-:Y:S02]  /*1020*/  SHF.L.U32 R19, R6, 0x10, RZ ;  /* 0x0000001006137819 */ /* 0x000fe400000006ff */
[----:B------:R-:W-:Y:S01]  /*1030*/  SHF.L.U32 R15, R0, 0x10, RZ ;  /* 0x00000010000f7819 */ /* 0x000fe200000006ff */
[----:B------:R-:W-:Y:S01]  /*1040*/  FADD.FTZ R0, -R2, R32 ;  /* 0x0000002002007221 */ /* 0x000fe20000010100 */
[----:B------:R-:W-:-:S02]  /*1050*/  SHF.L.U32 R28, R28, 0x10, RZ ;  /* 0x000000101c1c7819 */ /* 0x000fc400000006ff */
[----:B------:R-:W-:Y:S02]  /*1060*/  PRMT R6, R7, 0x7632, R6 ;  /* 0x0000763207067816 */ /* 0x000fe40000000006 */
[----:B------:R-:W-:Y:S01]  /*1070*/  SHF.L.U32 R33, R21, 0x10, RZ ;  /* 0x0000001015217819 */ /* 0x000fe200000006ff */
[----:B------:R-:W-:Y:S01]  /*1080*/  FADD.FTZ R21, -R2, R11 ;  /* 0x0000000b02157221 */ /* 0x000fe20000010100 */
[----:B------:R-:W-:Y:S02]  /*1090*/  SHF.L.U32 R7, R7, 0x10, RZ ;  /* 0x0000001007077819 */ /* 0x000fe400000006ff */
[----:B------:R-:W-:Y:S02]  /*10a0*/  SHF.L.U32 R3, R3, 0x10, RZ ;  /* 0x0000001003037819 */ /* 0x000fe400000006ff */
[----:B------:R-:W-:Y:S02]  /*10b0*/  SHF.L.U32 R10, R10, 0x10, RZ ;  /* 0x000000100a0a7819 */ /* 0x000fe400000006ff */
[----:B------:R-:W-:Y:S01]  /*10c0*/  SHF.L.U32 R11, R5, 0x10, RZ ;  /* 0x00000010050b7819 */ /* 0x000fe200000006ff */
[----:B------:R-:W-:Y:S01]  /*10d0*/  FADD.FTZ R201, -R2, R28 ;  /* 0x0000001c02c97221 */ /* 0x000fe20000010100 */
[C---:B------:R-:W-:Y:S01]  /*10e0*/  PRMT R30, R25.reuse, 0x7632, R30 ;  /* 0x00007632191e7816 */ /* 0x040fe2000000001e */
[----:B------:R-:W-:Y:S01]  /*10f0*/  FMUL.FTZ R180, R72, R112 ;  /* 0x0000007048b47220 */ /* 0x000fe20000410000 */
[----:B------:R-:W-:Y:S01]  /*1100*/  SHF.L.U32 R202, R25, 0x10, RZ ;  /* 0x0000001019ca7819 */ /* 0x000fe200000006ff */
[----:B-----5:R-:W-:Y:S01]  /*1110*/  FMUL.FTZ R0, R38, R0 ;  /* 0x0000000026007220 */ /* 0x020fe20000410000 */
[----:B------:R-:W-:-:S02]  /*1120*/  SHF.L.U32 R176, R176, 0x10, RZ ;  /* 0x00000010b0b07819 */ /* 0x000fc400000006ff */
[----:B------:R-:W-:Y:S01]  /*1130*/  SHF.L.U32 R133, R18, 0x10, RZ ;  /* 0x0000001012857819 */ /* 0x000fe200000006ff */
[----:B------:R-:W-:Y:S01]  /*1140*/  FADD.FTZ R18, -R2, R7 ;  /* 0x0000000702127221 */ /* 0x000fe20000010100 */
[----:B------:R-:W-:Y:S01]  /*1150*/  SHF.L.U32 R118, R8, 0x10, RZ ;  /* 0x0000001008767819 */ /* 0x000fe200000006ff */
[C---:B------:R-:W-:Y:S01]  /*1160*/  FADD.FTZ R8, -R2.reuse, R3 ;  /* 0x0000000302087221 */ /* 0x040fe20000010100 */
[C---:B------:R-:W-:Y:S01]  /*1170*/  PRMT R177, R113.reuse, 0x7632, R177 ;  /* 0x0000763271b17816 */ /* 0x040fe200000000b1 */
[C---:B------:R-:W-:Y:S01]  /*1180*/  FADD.FTZ R7, -R2.reuse, R10 ;  /* 0x0000000a02077221 */ /* 0x040fe20000010100 */
[----:B------:R-:W-:Y:S01]  /*1190*/  SHF.L.U32 R113, R113, 0x10, RZ ;  /* 0x0000001071717819 */ /* 0x000fe200000006ff */
[----:B------:R-:W-:Y:S01]  /*11a0*/  FADD.FTZ R3, -R2, R11 ;  /* 0x0000000b02037221 */ /* 0x000fe20000010100 */
[----:B------:R-:W-:Y:S01]  /*11b0*/  SHF.L.U32 R30, R30, 0x10, RZ ;  /* 0x000000101e1e7819 */ /* 0x000fe200000006ff */
[----:B------:R-:W-:Y:S01]  /*11c0*/  FADD.FTZ R202, -R2, R202 ;  /* 0x000000ca02ca7221 */ /* 0x000fe20000010100 */
[----:B------:R-:W-:Y:S01]  /*11d0*/  FADD.FTZ R10, RZ, R180 ;  /* 0x000000b4ff0a7221 */ /* 0x000fe20000010000 */
[----:B------:R-:W-:Y:S01]  /*11e0*/  FMUL.FTZ R200, R73, R176 ;  /* 0x000000b049c87220 */ /* 0x000fe20000410000 */
        /* <DEDUP_REMOVED lines=153> */
[----:B------:R-:W-:Y:S01]  /*1b80*/  PRMT R193, R169, 0x7632, R193 ;  /* 0x00007632a9c17816 */ /* 0x000fe200000000c1 */
[----:B------:R-:W-:Y:S01]  /*1b90*/  FMUL.FTZ R17, R97, R192 ;  /* 0x000000c061117220 */ /* 0x000fe20000410000 */
[----:B------:R-:W-:Y:S01]  /*1ba0*/  SHF.L.U32 R31, R20, 0x10, RZ ;  /* 0x00000010141f7819 */ /* 0x000fe200000006ff */
[----:B------:R-:W-:Y:S01]  /*1bb0*/  FADD.FTZ R20, -R2, R14 ;  /* 0x0000000e02147221 */ /* 0x000fe20000010100 */
[----:B------:R-:W-:Y:S01]  /*1bc0*/  SHF.L.U32 R4, R4, 0x10, RZ ;  /* 0x0000001004047819 */ /* 0x000fe200000006ff */
[----:B------:R-:W-:Y:S01]  /*1bd0*/  FMUL.FTZ R7, R38, R7 ;  /* 0x0000000726077220 */ /* 0x000fe20000410000 */
[----:B------:R-:W-:Y:S01]  /*1be0*/  SHF.L.U32 R169, R169, 0x10, RZ ;  /* 0x00000010a9a97819 */ /* 0x000fe200000006ff */
        /* <DEDUP_REMOVED lines=28> */
[----:B------:R-:W-:Y:S01]  /*1db0*/  FADD.FTZ R236, R236, R31 ;  /* 0x0000001fecec7221 */ /* 0x000fe20000010000 */
[----:B------:R-:W-:Y:S01]  /*1dc0*/  FFMA.FTZ R237, R19, R31, R237 ;  /* 0x0000001f13ed7223 */ /* 0x000fe200000100ed */
[C---:B------:R-:W-:Y:S01]  /*1dd0*/  FADD.FTZ R22, -R2.reuse, R22 ;  /* 0x0000001602167221 */ /* 0x040fe20000010100 */
        /* <DEDUP_REMOVED lines=97> */
.L_x_5426:
[----:B------:R-:W0:Y:S08]  /*23f0*/  LDC.64 R172, c[0x0][0x428] ;  /* 0x00010a00ffac7b82 */ /* 0x000e300000000a00 */
[----:B------:R-:W1:Y:S01]  /*2400*/  LDC.64 R4, c[0x0][0x3a8] ;  /* 0x0000ea00ff047b82 */ /* 0x000e620000000a00 */
[C---:B------:R-:W-:Y:S02]  /*2410*/  IADD3 R132, PT, PT, R149.reuse, 0x20, RZ ;  /* 0x0000002095847810 */ /* 0x040fe40007ffe0ff */
[----:B------:R-:W-:-:S02]  /*2420*/  IADD3 R35, PT, PT, R149, 0x40, RZ ;  /* 0x0000004095237810 */ /* 0x000fc40007ffe0ff */
[C---:B------:R-:W-:Y:S02]  /*2430*/  IADD3 R36, PT, PT, R149.reuse, 0x80, RZ ;  /* 0x0000008095247810 */ /* 0x040fe40007ffe0ff */
[----:B------:R-:W-:Y:S01]  /*2440*/  IADD3 R34, PT, PT, R149, 0x60, RZ ;  /* 0x0000006095227810 */ /* 0x000fe20007ffe0ff */
[----:B------:R-:W2:Y:S01]  /*2450*/  LDC.64 R52, c[0x0][0x438] ;  /* 0x00010e00ff347b82 */ /* 0x000ea20000000a00 */
[----:B0-----:R-:W-:-:S07]  /*2460*/  IMAD.WIDE.U32 R12, R132, 0x10, R172 ;  /* 0x00000010840c7825 */ /* 0x001fce00078e00ac */
[----:B------:R-:W0:Y:S01]  /*2470*/  LDC.64 R152, c[0x0][0x3b0] ;  /* 0x0000ec00ff987b82 */ /* 0x000e220000000a00 */
[----:B------:R-:W-:Y:S01]  /*2480*/  IMAD.WIDE.U32 R112, R149, 0x10, R172 ;  /* 0x0000001095707825 */ /* 0x000fe200078e00ac */
[----:B------:R-:W3:Y:S03]  /*2490*/  LDG.E.128 R12, desc[UR6][R12.64] ;  /* 0x000000060c0c7981 */ /* 0x000ee6000c1e1d00 */
        /* <DEDUP_REMOVED lines=19> */
[----:B------:R-:W5:Y:S02]  /*25d0*/  LDG.E.128 R68, desc[UR6][R68.64] ;  /* 0x0000000644447981 */ /* 0x000f64000c1e1d00 */
[--C-:B------:R-:W-:Y:S02]  /*25e0*/  IMAD.WIDE.U32 R60, R35, 0x10, R52.reuse ;  /* 0x00000010233c7825 */ /* 0x100fe400078e0034 */
[----:B------:R-:W5:Y:S02]  /*25f0*/  LDG.E.128 R64, desc[UR6][R64.64] ;  /* 0x0000000640407981 */ /* 0x000f64000c1e1d00 */
[----:B------:R-:W-:Y:S02]  /*2600*/  IMAD.WIDE.U32 R56, R34, 0x10, R52 ;  /* 0x0000001022387825 */ /* 0x000fe400078e0034 */
[----:B------:R-:W5:Y:S02]  /*2610*/  LDG.E.128 R60, desc[UR6][R60.64] ;  /* 0x000000063c3c7981 */ /* 0x000f64000c1e1d00 */
[----:B0-----:R-:W-:-:S02]  /*2620*/  IMAD.WIDE.U32 R162, R149, 0x8, R152 ;  /* 0x0000000895a27825 */ /* 0x001fc400078e0098 */
[----:B------:R-:W5:Y:S02]  /*2630*/  LDG.E.128 R56, desc[UR6][R56.64] ;  /* 0x0000000638387981 */ /* 0x000f64000c1e1d00 */
[--C-:B------:R-:W-:Y:S02]  /*2640*/  IMAD.WIDE.U32 R158, R132, 0x8, R152.reuse ;  /* 0x00000008849e7825 */ /* 0x100fe400078e0098 */
[----:B------:R-:W5:Y:S02]  /*2650*/  LDG.E.64 R162, desc[UR6][R162.64] ;  /* 0x00000006a2a27981 */ /* 0x000f64000c1e1b00 */
[--C-:B------:R-:W-:Y:S02]  /*2660*/  IMAD.WIDE.U32 R156, R35, 0x8, R152.reuse ;  /* 0x00000008239c7825 */ /* 0x100fe400078e0098 */
[----:B------:R-:W5:Y:S02]  /*2670*/  LDG.E.64 R158, desc[UR6][R158.64] ;  /* 0x000000069e9e7981 */ /* 0x000f64000c1e1b00 */
[----:B------:R-:W-:-:S02]  /*2680*/  IMAD.WIDE.U32 R150, R34, 0x8, R152 ;  /* 0x0000000822967825 */ /* 0x000fc400078e0098 */
[----:B------:R-:W5:Y:S02]  /*2690*/  LDG.E.64 R156, desc[UR6][R156.64] ;  /* 0x000000069c9c7981 */ /* 0x000f64000c1e1b00 */
[C---:B------:R-:W-:Y:S02]  /*26a0*/  IMAD.WIDE.U32 R52, R36.reuse, 0x10, R52 ;  /* 0x0000001024347825 */ /* 0x040fe400078e0034 */
[----:B------:R-:W5:Y:S02]  /*26b0*/  LDG.E.64 R150, desc[UR6][R150.64] ;  /* 0x0000000696967981 */ /* 0x000f64000c1e1b00 */
[----:B------:R-:W-:Y:S02]  /*26c0*/  IMAD.WIDE.U32 R152, R36, 0x8, R152 ;  /* 0x0000000824987825 */ /* 0x000fe400078e0098 */
[----:B------:R-:W5:Y:S04]  /*26d0*/  LDG.E.128 R52, desc[UR6][R52.64] ;  /* 0x0000000634347981 */ /* 0x000f68000c1e1d00 */
[----:B------:R-:W5:Y:S01]  /*26e0*/  LDG.E.64 R152, desc[UR6][R152.64] ;  /* 0x0000000698987981 */ /* 0x000f62000c1e1b00 */
[----:B---3--:R-:W-:-:S02]  /*26f0*/  PRMT R184, R12, 0x7632, R184 ;  /* 0x000076320cb87816 */ /* 0x008fc400000000b8 */
[----:B------:R-:W-:Y:S02]  /*2700*/  SHF.L.U32 R154, R12, 0x10, RZ ;  /* 0x000000100c9a7819 */ /* 0x000fe400000006ff */
[----:B------:R-:W-:Y:S02]  /*2710*/  PRMT R185, R13, 0x7632, R185 ;  /* 0x000076320db97816 */ /* 0x000fe400000000b9 */
        /* <DEDUP_REMOVED lines=36> */
[C---:B------:R-:W-:Y:S02]  /*2960*/  PRMT R6, R7.reuse, 0x7632, R6 ;  /* 0x0000763207067816 */ /* 0x040fe40000000006 */
[----:B------:R-:W-:Y:S02]  /*2970*/  SHF.L.U32 R18, R7, 0x10, RZ ;  /* 0x0000001007127819 */ /* 0x000fe400000006ff */
[----:B------:R-:W-:Y:S02]  /*2980*/  SHF.L.U32 R112, R112, 0x10, RZ ;  /* 0x0000001070707819 */ /* 0x000fe400000006ff */
[----:B------:R-:W-:Y:S01]  /*2990*/  SHF.L.U32 R7, R0, 0x10, RZ ;  /* 0x0000001000077819 */ /* 0x000fe200000006ff */
[----:B------:R-:W-:Y:S01]  /*29a0*/  FADD.FTZ R0, -R2, R33 ;  /* 0x0000002102007221 */ /* 0x000fe20000010100 */
[----:B------:R-:W-:-:S02]  /*29b0*/  SHF.L.U32 R30, R30, 0x10, RZ ;  /* 0x000000101e1e7819 */ /* 0x000fc400000006ff */
[C---:B------:R-:W-:Y:S02]  /*29c0*/  PRMT R28, R21.reuse, 0x7632, R28 ;  /* 0x00007632151c7816 */ /* 0x040fe4000000001c */
        /* <DEDUP_REMOVED lines=8> */
[----:B------:R-:W-:Y:S01]  /*2a50*/  SHF.L.U32 R176, R176, 0x10, RZ ;  /* 0x00000010b0b07819 */ /* 0x000fe200000006ff */
[C---:B------:R-:W-:Y:S01]  /*2a60*/  FADD.FTZ R24, -R2.reuse, R116 ;  /* 0x0000007402187221 */ /* 0x040fe20000010100 */
        /* <DEDUP_REMOVED lines=195> */
[----:B------:R-:W-:-:S02]  /*36a0*/  SHF.L.U32 R28, R28, 0x10, RZ ;  /* 0x000000101c1c7819 */ /* 0x000fc400000006ff */
[----:B------:R-:W-:Y:S02]  /*36b0*/  SHF.L.U32 R29, R29, 0x10, RZ ;  /* 0x000000101d1d7819 */ /* 0x000fe400000006ff */
        /* <DEDUP_REMOVED lines=8> */
[C---:B------:R-:W-:Y:S01]  /*3740*/  FADD.FTZ R22, -R2.reuse, R22 ;  /* 0x0000001602167221 */ /* 0x040fe20000010100 */
[C---:B------:R-:W-:Y:S01]  /*3750*/  FADD.FTZ R6, -R2.reuse, R28 ;  /* 0x0000001c02067221 */ /* 0x040fe20000010100 */
        /* <DEDUP_REMOVED lines=97> */
.L_x_5427:
        /* <DEDUP_REMOVED lines=23> */
[----:B------:R-:W-:-:S02]  /*3ee0*/  FADD.FTZ R40, R212, R40 ;  /* 0x00000028d4287221 */ /* 0x000fc40000010000 */
[----:B------:R-:W-:Y:S04]  /*3ef0*/  STL [R1+0x12c], R3 ;  /* 0x00012c0301007387 */ /* 0x000fe80000100800 */
[----:B------:R-:W-:Y:S04]  /*3f00*/  STL [R1+0x128], R2 ;  /* 0x0001280201007387 */ /* 0x000fe80000100800 */
[----:B------:R0:W-:Y:S04]  /*3f10*/  STL [R1+0x124], R0 ;  /* 0x0001240001007387 */ /* 0x0001e80000100800 */
[----:B0-----:R-:W4:Y:S04]  /*3f20*/  LDL.LU R0, [R1+0x54] ;  /* 0x0000540001007983 */ /* 0x001f280000300800 */
        /* <DEDUP_REMOVED lines=25> */
[----:B------:R-:W4:Y:S01]  /*40c0*/  LDL.LU R2, [R1+0x90] ;  /* 0x0000900001027983 */ /* 0x000f220000300800 */
[----:B------:R-:W-:-:S03]  /*40d0*/  FADD.FTZ R239, R239, R0 ;  /* 0x00000000efef7221 */ /* 0x000fc60000010000 */
[----:B------:R-:W4:Y:S01]  /*40e0*/  LDL.LU R0, [R1+0x94] ;  /* 0x0000940001007983 */ /* 0x000f220000300800 */
[----:B------:R-:W-:Y:S01]  /*40f0*/  FADD.FTZ R218, R218, R231 ;  /* 0x000000e7dada7221 */ /* 0x000fe20000010000 */
[----:B------:R-:W-:Y:S01]  /*4100*/  FADD.FTZ R240, R240, R212 ;  /* 0x000000d4f0f07221 */ /* 0x000fe20000010000 */
[----:B--2---:R-:W-:Y:S01]  /*4110*/  FADD.FTZ R219, R219, R14 ;  /* 0x0000000edbdb7221 */ /* 0x004fe20000010000 */
[----:B---3--:R-:W-:Y:S01]  /*4120*/  FADD.FTZ R241, R241, R13 ;  /* 0x0000000df1f17221 */ /* 0x008fe20000010000 */
[----:B----4-:R-:W-:Y:S01]  /*4130*/  FADD.FTZ R220, R220, R12 ;  /* 0x0000000cdcdc7221 */ /* 0x010fe20000010000 */
        /* <DEDUP_REMOVED lines=11> */
[----:B------:R-:W3:Y:S04]  /*41f0*/  LDL.LU R14, [R1+0xa4] ;  /* 0x0000a400010e7983 */ /* 0x000ee80000300800 */
        /* <DEDUP_REMOVED lines=14> */
[----:B------:R-:W3:Y:S01]  /*42e0*/  LDL.LU R0, [R1+0xd4] ;  /* 0x0000d40001007983 */ /* 0x000ee20000300800 */
[----:B--2---:R-:W-:-:S03]  /*42f0*/  FADD.FTZ R226, R226, R2 ;  /* 0x00000002e2e27221 */ /* 0x004fc60000010000 */
[----:B------:R-:W2:Y:S01]  /*4300*/  LDL.LU R2, [R1+0xd8] ;  /* 0x0000d80001027983 */ /* 0x000ea20000300800 */
[----:B---3--:R-:W-:-:S03]  /*4310*/  FADD.FTZ R173, R173, R0 ;  /* 0x00000000adad7221 */ /* 0x008fc60000010000 */
[----:B------:R-:W3:Y:S01]  /*4320*/  LDL.LU R0, [R1+0xdc] ;  /* 0x0000dc0001007983 */ /* 0x000ee20000300800 */
[----:B------:R-:W-:Y:S01]  /*4330*/  FADD.FTZ R249, R249, R14 ;  /* 0x0000000ef9f97221 */ /* 0x000fe20000010000 */
[----:B----4-:R-:W-:Y:S01]  /*4340*/  FADD.FTZ R228, R228, R13 ;  /* 0x0000000de4e47221 */ /* 0x010fe20000010000 */
[----:B------:R-:W-:Y:S01]  /*4350*/  FADD.FTZ R250, R250, R12 ;  /* 0x0000000cfafa7221 */ /* 0x000fe20000010000 */
[----:B------:R-:W4:Y:S01]  /*4360*/  LDL.LU R14, [R1+0xe0] ;  /* 0x0000e000010e7983 */ /* 0x000f220000300800 */
[----:B------:R-:W-:Y:S01]  /*4370*/  FADD.FTZ R229, R229, R11 ;  /* 0x0000000be5e57221 */ /* 0x000fe20000010000 */
[----:B------:R-:W-:Y:S02]  /*4380*/  FADD.FTZ R251, R251, R10 ;  /* 0x0000000afbfb7221 */ /* 0x000fe40000010000 */
        /* <DEDUP_REMOVED lines=51> */
[----:B------:R-:W2:Y:S01]  /*46c0*/  LDL.LU R2, [R1] ;  /* 0x0000000001027983 */ /* 0x000ea20000300800 */
[----:B---3--:R-:W-:-:S03]  /*46d0*/  FADD.FTZ R164, R164, R0 ;  /* 0x00000000a4a47221 */ /* 0x008fc60000010000 */
[----:B------:R-:W3:Y:S01]  /*46e0*/  LDL.LU R0, [R1+0x4] ;  /* 0x0000040001007983 */ /* 0x000ee20000300800 */
[----:B------:R-:W-:Y:S01]  /*46f0*/  FADD.FTZ R189, R189, R231 ;  /* 0x000000e7bdbd7221 */ /* 0x000fe20000010000 */
[----:B------:R-:W-:Y:S01]  /*4700*/  FADD.FTZ R165, R165, R212 ;  /* 0x000000d4a5a57221 */ /* 0x000fe20000010000 */
        /* <DEDUP_REMOVED lines=15> */
[----:B------:R0:W5:Y:S01]  /*4800*/  LDL.LU R2, [R1+0x128] ;  /* 0x0001280001027983 */ /* 0x0001620000300800 */
[----:B---3--:R-:W-:-:S03]  /*4810*/  FADD.FTZ R154, R154, R0 ;  /* 0x000000009a9a7221 */ /* 0x008fc60000010000 */
[----:B------:R0:W5:Y:S01]  /*4820*/  LDL.LU R0, [R1+0x124] ;  /* 0x0001240001007983 */ /* 0x0001620000300800 */
[----:B------:R-:W-:Y:S01]  /*4830*/  UMOV UR4, 0xffffffff ;  /* 0xffffffff00047882 */ /* 0x000fe20000000000 */
[----:B------:R-:W-:Y:S01]  /*4840*/  ISETP.NE.U32.AND P1, PT, RZ, UR12, PT ;  /* 0x0000000cff007c0c */ /* 0x000fe2000bf25070 */
[----:B----4-:R-:W-:-:S03]  /*4850*/  FADD.FTZ R176, R176, R231 ;  /* 0x000000e7b0b07221 */ /* 0x010fc60000010000 */
[----:B------:R-:W-:Y:S01]  /*4860*/  ISETP.NE.AND.EX P1, PT, RZ, UR13, PT, P1 ;  /* 0x0000000dff007c0c */ /* 0x000fe2000bf25310 */
[----:B------:R-:W-:Y:S01]  /*4870*/  FADD.FTZ R112, R112, R212 ;  /* 0x000000d470707221 */ /* 0x000fe20000010000 */
[----:B------:R-:W-:Y:S01]  /*4880*/  FADD.FTZ R113, R113, R187 ;  /* 0x000000bb71717221 */ /* 0x000fe20000010000 */
[----:B------:R-:W-:Y:S01]  /*4890*/  FADD.FTZ R177, R177, R161 ;  /* 0x000000a1b1b17221 */ /* 0x000fe20000010000 */
        /* <DEDUP_REMOVED lines=93> */
[----:B------:R2:W3:Y:S04]  /*4e70*/  SHFL.BFLY PT, R161, R160, 0x10, 0x1f ;  /* 0x0e001f00a0a17f89 */ /* 0x0004e800000e0000 */
[----:B------:R2:W-:Y:S02]  /*4e80*/  STL [R1+0x28], R112 ;  /* 0x0000287001007387 */ /* 0x0005e40000100800 */
.L_x_5454:
[----:B-12---:R-:W-:Y:S01]  /*4e90*/  FADD.FTZ R164, R155, R164 ;  /* 0x000000a49ba47221 */ /* 0x006fe20000010000 */
[----:B---3--:R-:W-:-:S03]  /*4ea0*/  FADD.FTZ R160, R160, R161 ;  /* 0x000000a1a0a07221 */ /* 0x008fc60000010000 */
        /* <DEDUP_REMOVED lines=13> */
[C-C-:B-----5:R-:W-:Y:S01]  /*4f80*/  FFMA.FTZ R141, R160.reuse, R6, R161.reuse ;  /* 0x00000006a08d7223 */ /* 0x160fe200000100a1 */
[C-C-:B------:R-:W-:Y:S01]  /*4f90*/  FFMA.FTZ R114, R160.reuse, R135, R161.reuse ;  /* 0x00000087a0727223 */ /* 0x140fe200000100a1 */
[C-C-:B------:R-:W-:Y:S01]  /*4fa0*/  FFMA.FTZ R117, R160.reuse, R124, R161.reuse ;  /* 0x0000007ca0757223 */ /* 0x140fe200000100a1 */
[C-C-:B------:R-:W-:Y:S01]  /*4fb0*/  FFMA.FTZ R6, R160.reuse, R5, R161.reuse ;  /* 0x00000005a0067223 */ /* 0x140fe200000100a1 */
[C-C-:B------:R-:W-:Y:S01]  /*4fc0*/  FFMA.FTZ R135, R160.reuse, R142, R161.reuse ;  /* 0x0000008ea0877223 */ /* 0x140fe200000100a1 */
[----:B------:R-:W-:Y:S01]  /*4fd0*/  FFMA.FTZ R124, R160, R7, R161 ;  /* 0x00000007a07c7223 */ /* 0x000fe200000100a1 */
[----:B------:R-:W-:Y:S01]  /*4fe0*/  PRMT R5, R68, 0x7632, R5 ;  /* 0x0000763244057816 */ /* 0x000fe20000000005 */
        /* <DEDUP_REMOVED lines=8> */
[----:B------:R-:W-:Y:S01]  /*5070*/  SHF.L.U32 R18, R5, 0x10, RZ ;  /* 0x0000001005127819 */ /* 0x000fe200000006ff */
[C-C-:B------:R-:W-:Y:S01]  /*5080*/  FFMA.FTZ R116, R160.reuse, R21, R161.reuse ;  /* 0x00000015a0747223 */ /* 0x140fe200000100a1 */
        /* <DEDUP_REMOVED lines=8> */
[C-C-:B0-----:R-:W-:Y:S01]  /*5110*/  FFMA.FTZ R112, R160.reuse, R209, R161.reuse ;  /* 0x000000d1a0707223 */ /* 0x141fe200000100a1 */
        /* <DEDUP_REMOVED lines=9> */
[--C-:B------:R-:W-:Y:S01]  /*51b0*/  FFMA.FTZ R25, R160, R25, R161.reuse ;  /* 0x00000019a0197223 */ /* 0x100fe200000100a1 */
[----:B------:R-:W-:Y:S01]  /*51c0*/  FFMA.FTZ R18, R38, R201, R18 ;  /* 0x000000c926127223 */ /* 0x000fe20000010012 */
[----:B------:R-:W-:Y:S01]  /*51d0*/  FFMA.FTZ R161, R160, R9, R161 ;  /* 0x00000009a0a17223 */ /* 0x000fe200000100a1 */
[----:B------:R-:W-:Y:S01]  /*51e0*/  SHF.L.U32 R9, R68, 0x10, RZ ;  /* 0x0000001044097819 */ /* 0x000fe200000006ff */
[----:B------:R-:W-:Y:S01]  /*51f0*/  FADD.FTZ R115, -R115, R180 ;  /* 0x000000b473737221 */ /* 0x000fe20000010100 */
[----:B------:R-:W-:Y:S01]  /*5200*/  FMUL.FTZ R18, R18, R37 ;  /* 0x0000002512127220 */ /* 0x000fe20000410000 */
[----:B------:R-:W-:Y:S01]  /*5210*/  PRMT R5, R69, 0x7632, R5 ;  /* 0x0000763245057816 */ /* 0x000fe20000000005 */
[----:B------:R-:W-:Y:S01]  /*5220*/  FADD.FTZ R205, -R205, R204 ;  /* 0x000000cccdcd7221 */ /* 0x000fe20000010100 */
[----:B------:R-:W-:Y:S01]  /*5230*/  FFMA.FTZ R8, R38, R115, R9 ;  /* 0x0000007326087223 */ /* 0x000fe20000010009 */
[----:B------:R-:W-:Y:S01]  /*5240*/  FMUL.FTZ R9, R18, UR5 ;  /* 0x0000000512097c20 */ /* 0x000fe20008410000 */
        /* <DEDUP_REMOVED lines=10> */
[----:B------:R-:W-:Y:S01]  /*52f0*/  FADD.FTZ R155, -R155, R148 ;  /* 0x000000949b9b7221 */ /* 0x000fe20000010100 */
[C---:B------:R-:W-:Y:S01]  /*5300*/  FFMA.FTZ R154, R38.reuse, R207, R18 ;  /* 0x000000cf269a7223 */ /* 0x040fe20000010012 */
[----:B------:R-:W-:Y:S01]  /*5310*/  SHF.L.U32 R18, R5, 0x10, RZ ;  /* 0x0000001005127819 */ /* 0x000fe200000006ff */
[----:B------:R-:W-:Y:S01]  /*5320*/  FFMA.FTZ R112, R38, R181, R112 ;  /* 0x000000b526707223 */ /* 0x000fe20000010070 */
[----:B------:R-:W-:Y:S01]  /*5330*/  PRMT R5, R64, 0x7632, R5 ;  /* 0x0000763240057816 */ /* 0x000fe20000000005 */
[----:B------:R-:W-:Y:S01]  /*5340*/  FADD.FTZ R203, -R203, R182 ;  /* 0x000000b6cbcb7221 */ /* 0x000fe20000010100 */
[----:B------:R-:W-:Y:S01]  /*5350*/  SHF.L.U32 R148, R70, 0x10, RZ ;  /* 0x0000001046947819 */ /* 0x000fe200000006ff */
[----:B------:R-:W-:Y:S01]  /*5360*/  FFMA.FTZ R18, R38, R113, R18 ;  /* 0x0000007126127223 */ /* 0x000fe20000010012 */
[----:B------:R-:W-:Y:S01]  /*5370*/  SHF.L.U32 R160, R71, 0x10, RZ ;  /* 0x0000001047a07819 */ /* 0x000fe200000006ff */
[----:B------:R-:W-:Y:S01]  /*5380*/  FADD.FTZ R183, -R206, R183 ;  /* 0x000000b7ceb77221 */ /* 0x000fe20000010100 */
[----:B------:R-:W-:Y:S01]  /*5390*/  SHF.L.U32 R113, R64, 0x10, RZ ;  /* 0x0000001040717819 */ /* 0x000fe200000006ff */
[-C--:B------:R-:W-:Y:S01]  /*53a0*/  FMUL.FTZ R112, R112, R37.reuse ;  /* 0x0000002570707220 */ /* 0x080fe20000410000 */
[----:B------:R-:W-:Y:S01]  /*53b0*/  SHF.L.U32 R164, R5, 0x10, RZ ;  /* 0x0000001005a47819 */ /* 0x000fe200000006ff */
[----:B------:R-:W-:Y:S01]  /*53c0*/  FMUL.FTZ R140, R140, R37 ;  /* 0x000000258c8c7220 */ /* 0x000fe20000410000 */
[----:B------:R-:W-:Y:S01]  /*53d0*/  LOP3.LUT P5, RZ, R162, 0xff, RZ, 0xc0, !PT ;  /* 0x000000ffa2ff7812 */ /* 0x000fe200078ac0ff */
[----:B------:R-:W-:Y:S01]  /*53e0*/  FFMA.FTZ R148, R38, R203, R148 ;  /* 0x000000cb26947223 */ /* 0x000fe20000010094 */
[----:B------:R-:W-:Y:S01]  /*53f0*/  LOP3.LUT P6, RZ, R162, 0xff00, RZ, 0xc0, !PT ;  /* 0x0000ff00a2ff7812 */ /* 0x000fe200078cc0ff */
[----:B------:R-:W-:Y:S01]  /*5400*/  FFMA.FTZ R160, R38, R183, R160 ;  /* 0x000000b726a07223 */ /* 0x000fe200000100a0 */
[----:B------:R-:W-:Y:S01]  /*5410*/  LOP3.LUT P2, RZ, R162, 0xff0000, RZ, 0xc0, !PT ;  /* 0x00ff0000a2ff7812 */ /* 0x000fe2000784c0ff */
[----:B------:R-:W-:Y:S01]  /*5420*/  FFMA.FTZ R164, R38, R165, R164 ;  /* 0x000000a526a47223 */ /* 0x000fe200000100a4 */
[----:B------:R-:W-:Y:S01]  /*5430*/  LOP3.LUT P3, RZ, R162, 0xff000000, RZ, 0xc0, !PT ;  /* 0xff000000a2ff7812 */ /* 0x000fe2000786c0ff */
[----:B------:R-:W-:Y:S01]  /*5440*/  FMUL.FTZ R18, R18, R37 ;  /* 0x0000002512127220 */ /* 0x000fe20000410000 */
[----:B------:R-:W-:Y:S01]  /*5450*/  ISETP.GE.U32.AND P1, PT, R162, RZ, PT ;  /* 0x000000ffa200720c */ /* 0x000fe20003f26070 */
[----:B------:R-:W-:Y:S01]  /*5460*/  FFMA.FTZ R162, R38, R155, R113 ;  /* 0x0000009b26a27223 */ /* 0x000fe20000010071 */
[----:B------:R-:W-:Y:S01]  /*5470*/  FMUL.FTZ R112, R112, UR5 ;  /* 0x0000000570707c20 */ /* 0x000fe20008410000 */
[----:B------:R-:W-:Y:S01]  /*5480*/  FADD.FTZ R147, -R0, R147 ;  /* 0x0000009300937221 */ /* 0x000fe20000010100 */
[----:B------:R-:W-:Y:S01]  /*5490*/  FMUL.FTZ R140, R140, UR5 ;  /* 0x000000058c8c7c20 */ /* 0x000fe20008410000 */
[C---:B------:R-:W-:Y:S01]  /*54a0*/  PRMT R0, R65.reuse, 0x7632, R0 ;  /* 0x0000763241007816 */ /* 0x040fe20000000000 */
[-C--:B------:R-:W-:Y:S01]  /*54b0*/  FMUL.FTZ R148, R148, R37.reuse ;  /* 0x0000002594947220 */ /* 0x080fe20000410000 */
[----:B------:R-:W-:Y:S01]  /*54c0*/  SHF.L.U32 R5, R65, 0x10, RZ ;  /* 0x0000001041057819 */ /* 0x000fe200000006ff */
[-C--:B------:R-:W-:Y:S01]  /*54d0*/  FMUL.FTZ R160, R160, R37.reuse ;  /* 0x00000025a0a07220 */ /* 0x080fe20000410000 */
[-C--:B------:R-:W-:Y:S01]  /*54e0*/  FMUL.FTZ R162, R162, R37.reuse ;  /* 0x00000025a2a27220 */ /* 0x080fe20000410000 */
[----:B------:R-:W-:Y:S01]  /*54f0*/  FMUL.FTZ R164, R164, R37 ;  /* 0x00000025a4a47220 */ /* 0x000fe20000410000 */
[----:B------:R-:W-:Y:S01]  /*5500*/  FMUL.FTZ R18, R18, UR5 ;  /* 0x0000000512127c20 */ /* 0x000fe20008410000 */
[----:B------:R-:W-:Y:S01]  /*5510*/  ISETP.GE.U32.AND.EX P1, PT, R163, 0x1000000, PT, P1 ;  /* 0x01000000a300780c */ /* 0x000fe20003f26110 */
[----:B------:R-:W-:Y:S01]  /*5520*/  FADD.FTZ R139, -R114, R139 ;  /* 0x0000008b728b7221 */ /* 0x000fe20000010100 */
[----:B------:R-:W-:Y:S01]  /*5530*/  FSEL R115, R112, RZ, P2 ;  /* 0x000000ff70737208 */ /* 0x000fe20001000000 */
[----:B------:R-:W-:Y:S01]  /*5540*/  FMUL.FTZ R143, R148, UR5 ;  /* 0x00000005948f7c20 */ /* 0x000fe20008410000 */
[----:B------:R-:W-:Y:S01]  /*5550*/  SHF.L.U32 R114, R0, 0x10, RZ ;  /* 0x0000001000727819 */ /* 0x000fe200000006ff */
[----:B------:R-:W-:Y:S01]  /*5560*/  FMUL.FTZ R155, R160, UR5 ;  /* 0x00000005a09b7c20 */ /* 0x000fe20008410000 */
[----:B------:R-:W-:Y:S01]  /*5570*/  FSEL R9, R9, RZ, P6 ;  /* 0x000000ff09097208 */ /* 0x000fe20003000000 */
[----:B------:R-:W-:Y:S01]  /*5580*/  FMUL.FTZ R113, R162, UR5 ;  /* 0x00000005a2717c20 */ /* 0x000fe20008410000 */
[----:B------:R-:W-:Y:S01]  /*5590*/  FSEL R112, R140, RZ, P3 ;  /* 0x000000ff8c707208 */ /* 0x000fe20001800000 */
[----:B------:R-:W-:Y:S01]  /*55a0*/  FMUL.FTZ R164, R164, UR5 ;  /* 0x00000005a4a47c20 */ /* 0x000fe20008410000 */
[----:B------:R-:W-:Y:S01]  /*55b0*/  FFMA.FTZ R0, R38, R147, R5 ;  /* 0x0000009326007223 */ /* 0x000fe20000010005 */
[----:B------:R-:W-:Y:S01]  /*55c0*/  LOP3.LUT P6, RZ, R163, 0xff0000, RZ, 0xc0, !PT ;  /* 0x00ff0000a3ff7812 */ /* 0x000fe200078cc0ff */
[----:B------:R-:W-:Y:S01]  /*55d0*/  FMUL.FTZ R8, R8, R37 ;  /* 0x0000002508087220 */ /* 0x000fe20000410000 */
[C---:B------:R-:W-:Y:S01]  /*55e0*/  LOP3.LUT P2, RZ, R158.reuse, 0xff, RZ, 0xc0, !PT ;  /* 0x000000ff9eff7812 */ /* 0x040fe2000784c0ff */
[----:B------:R-:W-:Y:S01]  /*55f0*/  FADD.FTZ R133, -R133, R136 ;  /* 0x0000008885857221 */ /* 0x000fe20000010100 */
[----:B------:R-:W-:Y:S01]  /*5600*/  LOP3.LUT P3, RZ, R158, 0xff00, RZ, 0xc0, !PT ;  /* 0x0000ff009eff7812 */ /* 0x000fe2000786c0ff */
[----:B------:R-:W-:Y:S01]  /*5610*/  FMUL.FTZ R8, R8, UR5 ;  /* 0x0000000508087c20 */ /* 0x000fe20008410000 */
[----:B------:R-:W-:Y:S01]  /*5620*/  FSEL R148, R18, RZ, P1 ;  /* 0x000000ff12947208 */ /* 0x000fe20000800000 */
[----:B------:R-:W-:Y:S01]  /*5630*/  FADD.FTZ R137, -R134, R137 ;  /* 0x0000008986897221 */ /* 0x000fe20000010100 */
[----:B------:R-:W-:Y:S01]  /*5640*/  PRMT R5, R67, 0x7632, R5 ;  /* 0x0000763243057816 */ /* 0x000fe20000000005 */
[----:B------:R-:W-:Y:S01]  /*5650*/  FADD.FTZ R135, -R135, R146 ;  /* 0x0000009287877221 */ /* 0x000fe20000010100 */
[----:B------:R-:W-:Y:S01]  /*5660*/  ISETP.GE.U32.AND P1, PT, R158, RZ, PT ;  /* 0x000000ff9e00720c */ /* 0x000fe20003f26070 */
[----:B------:R-:W-:Y:S01]  /*5670*/  FADD.FTZ R129, -R118, R129 ;  /* 0x0000008176817221 */ /* 0x000fe20000010100 */
[----:B------:R-:W-:Y:S01]  /*5680*/  FSEL R155, R155, RZ, P6 ;  /* 0x000000ff9b9b7208 */ /* 0x000fe20003000000 */
[----:B------:R-:W-:Y:S01]  /*5690*/  FFMA.FTZ R114, R38, R139, R114 ;  /* 0x0000008b26727223 */ /* 0x000fe20000010072 */
[----:B------:R-:W-:Y:S01]  /*56a0*/  FSEL R113, R113, RZ, P2 ;  /* 0x000000ff71717208 */ /* 0x000fe20001000000 */
[----:B------:R-:W-:Y:S01]  /*56b0*/  FADD.FTZ R145, -R138, R145 ;  /* 0x000000918a917221 */ /* 0x000fe20000010100 */
[----:B------:R-:W-:Y:S01]  /*56c0*/  FSEL R18, R164, RZ, P3 ;  /* 0x000000ffa4127208 */ /* 0x000fe20001800000 */
[----:B------:R-:W-:Y:S01]  /*56d0*/  FADD.FTZ R139, -R116, R33 ;  /* 0x00000021748b7221 */ /* 0x000fe20000010100 */
[----:B------:R-:W-:Y:S01]  /*56e0*/  SHF.L.U32 R5, R5, 0x10, RZ ;  /* 0x0000001005057819 */ /* 0x000fe200000006ff */
[----:B------:R-:W-:Y:S01]  /*56f0*/  FMUL.FTZ R154, R154, R37 ;  /* 0x000000259a9a7220 */ /* 0x000fe20000410000 */
[----:B------:R-:W-:Y:S01]  /*5700*/  LOP3.LUT P6, RZ, R159, 0xff, RZ, 0xc0, !PT ;  /* 0x000000ff9fff7812 */ /* 0x000fe200078cc0ff */
[----:B------:R-:W-:Y:S01]  /*5710*/  FADD.FTZ R125, -R125, R120 ;  /* 0x000000787d7d7221 */ /* 0x000fe20000010100 */
[----:B------:R-:W-:Y:S01]  /*5720*/  LOP3.LUT P2, RZ, R159, 0xff00, RZ, 0xc0, !PT ;  /* 0x0000ff009fff7812 */ /* 0x000fe2000784c0ff */
[----:B------:R-:W-:Y:S01]  /*5730*/  FADD.FTZ R127, -R127, R122 ;  /* 0x0000007a7f7f7221 */ /* 0x000fe20000010100 */
[C---:B------:R-:W-:Y:S01]  /*5740*/  LOP3.LUT P3, RZ, R159.reuse, 0xff0000, RZ, 0xc0, !PT ;  /* 0x00ff00009fff7812 */ /* 0x040fe2000786c0ff */
[----:B------:R-:W-:Y:S01]  /*5750*/  FMUL.FTZ R140, R154, UR5 ;  /* 0x000000059a8c7c20 */ /* 0x000fe20008410000 */
[----:B------:R-:W-:Y:S01]  /*5760*/  ISETP.GE.U32.AND.EX P1, PT, R159, 0x1000000, PT, P1 ;  /* 0x010000009f00780c */ /* 0x000fe20003f26110 */
[--C-:B------:R-:W-:Y:S01]  /*5770*/  FADD.FTZ R159, -R142, R131.reuse ;  /* 0x000000838e9f7221 */ /* 0x100fe20000010100 */
[----:B------:R-:W-:Y:S01]  /*5780*/  PRMT R131, R66, 0x7632, R131 ;  /* 0x0000763242837816 */ /* 0x000fe20000000083 */
[--C-:B------:R-:W-:Y:S01]  /*5790*/  FFMA.FTZ R142, R38, R133, R5.reuse ;  /* 0x00000085268e7223 */ /* 0x100fe20000010005 */
[----:B------:R-:W-:Y:S01]  /*57a0*/  SHF.L.U32 R134, R66, 0x10, RZ ;  /* 0x0000001042867819 */ /* 0x000fe200000006ff */
[----:B------:R-:W-:Y:S01]  /*57b0*/  FADD.FTZ R133, -R117, R128 ;  /* 0x0000008075857221 */ /* 0x000fe20000010100 */
[----:B------:R-:W-:Y:S01]  /*57c0*/  PRMT R5, R61, 0x7632, R5 ;  /* 0x000076323d057816 */ /* 0x000fe20000000005 */
[----:B------:R-:W-:Y:S01]  /*57d0*/  FMUL.FTZ R0, R0, R37 ;  /* 0x0000002500007220 */ /* 0x000fe20000410000 */
[----:B------:R-:W-:Y:S01]  /*57e0*/  SHF.L.U32 R136, R131, 0x10, RZ ;  /* 0x0000001083887819 */ /* 0x000fe200000006ff */
[----:B------:R-:W-:Y:S01]  /*57f0*/  FFMA.FTZ R134, R38, R135, R134 ;  /* 0x0000008726867223 */ /* 0x000fe20000010086 */
[----:B------:R-:W-:Y:S01]  /*5800*/  FSEL R8, R8, RZ, P5 ;  /* 0x000000ff08087208 */ /* 0x000fe20002800000 */
[----:B------:R-:W-:Y:S01]  /*5810*/  FADD.FTZ R121, -R126, R121 ;  /* 0x000000797e797221 */ /* 0x000fe20000010100 */
[C---:B------:R-:W-:Y:S01]  /*5820*/  LOP3.LUT P4, RZ, R163.reuse, 0xff, RZ, 0xc0, !PT ;  /* 0x000000ffa3ff7812 */ /* 0x040fe2000788c0ff */
[----:B------:R-:W-:Y:S01]  /*5830*/  FFMA.FTZ R136, R38, R137, R136 ;  /* 0x0000008926887223 */ /* 0x000fe20000010088 */
[----:B------:R-:W-:Y:S01]  /*5840*/  LOP3.LUT P5, RZ, R163, 0xff00, RZ, 0xc0, !PT ;  /* 0x0000ff00a3ff7812 */ /* 0x000fe200078ac0ff */
[----:B------:R-:W-:Y:S01]  /*5850*/  FADD.FTZ R163, -R144, R123 ;  /* 0x0000007b90a37221 */ /* 0x000fe20000010100 */
[----:B------:R-:W-:Y:S01]  /*5860*/  SHF.L.U32 R118, R5, 0x10, RZ ;  /* 0x0000001005767819 */ /* 0x000fe200000006ff */
[-C--:B------:R-:W-:Y:S01]  /*5870*/  FMUL.FTZ R134, R134, R37.reuse ;  /* 0x0000002586867220 */ /* 0x080fe20000410000 */
[----:B------:R-:W-:Y:S01]  /*5880*/  PRMT R5, R63, 0x7632, R5 ;  /* 0x000076323f057816 */ /* 0x000fe20000000005 */
[-C--:B------:R-:W-:Y:S01]  /*5890*/  FMUL.FTZ R136, R136, R37.reuse ;  /* 0x0000002588887220 */ /* 0x080fe20000410000 */
[----:B------:R-:W-:Y:S01]  /*58a0*/  PRMT R123, R60, 0x7632, R123 ;  /* 0x000076323c7b7816 */ /* 0x000fe2000000007b */
[----:B------:R-:W-:Y:S01]  /*58b0*/  FMUL.FTZ R134, R134, UR5 ;  /* 0x0000000586867c20 */ /* 0x000fe20008410000 */
[----:B------:R-:W-:Y:S01]  /*58c0*/  SHF.L.U32 R138, R67, 0x10, RZ ;  /* 0x00000010438a7819 */ /* 0x000fe200000006ff */
[----:B------:R-:W-:Y:S01]  /*58d0*/  FMUL.FTZ R114, R114, R37 ;  /* 0x0000002572727220 */ /* 0x000fe20000410000 */
[----:B------:R-:W-:Y:S01]  /*58e0*/  PRMT R33, R62, 0x7632, R33 ;  /* 0x000076323e217816 */ /* 0x000fe20000000021 */
[----:B------:R-:W-:Y:S01]  /*58f0*/  FMUL.FTZ R136, R136, UR5 ;  /* 0x0000000588887c20 */ /* 0x000fe20008410000 */
        /* <DEDUP_REMOVED lines=8> */
[----:B------:R-:W-:Y:S01]  /*5980*/  FFMA.FTZ R146, R38, R163, R146 ;  /* 0x000000a326927223 */ /* 0x000fe20000010092 */
[----:B------:R-:W-:Y:S01]  /*5990*/  SHF.L.U32 R124, R63, 0x10, RZ ;  /* 0x000000103f7c7819 */ /* 0x000fe200000006ff */
[----:B------:R-:W-:Y:S01]  /*59a0*/  FMUL.FTZ R142, R142, R37 ;  /* 0x000000258e8e7220 */ /* 0x000fe20000410000 */
[----:B------:R-:W-:Y:S01]  /*59b0*/  SHF.L.U32 R5, R57, 0x10, RZ ;  /* 0x0000001039057819 */ /* 0x000fe200000006ff */
[----:B------:R-:W-:Y:S01]  /*59c0*/  FADD.FTZ R7, -R7, R32 ;  /* 0x0000002007077221 */ /* 0x000fe20000010100 */
[----:B------:R-:W-:Y:S01]  /*59d0*/  SHF.L.U32 R120, R62, 0x10, RZ ;  /* 0x000000103e787819 */ /* 0x000fe200000006ff */
[----:B------:R-:W-:Y:S01]  /*59e0*/  FMUL.FTZ R0, R0, UR5 ;  /* 0x0000000500007c20 */ /* 0x000fe20008410000 */
[----:B------:R-:W-:Y:S01]  /*59f0*/  FSEL R143, R143, RZ, P4 ;  /* 0x000000ff8f8f7208 */ /* 0x000fe20002000000 */
[----:B------:R-:W-:Y:S01]  /*5a00*/  FFMA.FTZ R122, R38, R121, R122 ;  /* 0x00000079267a7223 */ /* 0x000fe2000001007a */
[----:B------:R-:W-:Y:S01]  /*5a10*/  LOP3.LUT P4, RZ, R158, 0xff0000, RZ, 0xc0, !PT ;  /* 0x00ff00009eff7812 */ /* 0x000fe2000788c0ff */
[----:B------:R-:W-:Y:S01]  /*5a20*/  FMUL.FTZ R114, R114, UR5 ;  /* 0x0000000572727c20 */ /* 0x000fe20008410000 */
[----:B------:R-:W-:Y:S01]  /*5a30*/  FSEL R140, R140, RZ, P5 ;  /* 0x000000ff8c8c7208 */ /* 0x000fe20002800000 */
[----:B------:R-:W-:Y:S01]  /*5a40*/  FFMA.FTZ R116, R38, R119, R117 ;  /* 0x0000007726747223 */ /* 0x000fe20000010075 */
[----:B------:R-:W-:Y:S01]  /*5a50*/  FSEL R135, R134, RZ, P6 ;  /* 0x000000ff86877208 */ /* 0x000fe20003000000 */
[----:B------:R-:W-:Y:S01]  /*5a60*/  FADD.FTZ R121, -R3, R30 ;  /* 0x0000001e03797221 */ /* 0x000fe20000010100 */
[----:B------:R-:W-:Y:S01]  /*5a70*/  LOP3.LUT P5, RZ, R158, 0xff000000, RZ, 0xc0, !PT ;  /* 0xff0000009eff7812 */ /* 0x000fe200078ac0ff */
[----:B------:R-:W-:Y:S01]  /*5a80*/  FMUL.FTZ R146, R146, R37 ;  /* 0x0000002592927220 */ /* 0x000fe20000410000 */
[----:B------:R-:W-:Y:S01]  /*5a90*/  FSEL R134, R136, RZ, P2 ;  /* 0x000000ff88867208 */ /* 0x000fe20001000000 */
[----:B------:R-:W-:Y:S01]  /*5aa0*/  FFMA.FTZ R118, R38, R127, R118 ;  /* 0x0000007f26767223 */ /* 0x000fe20000010076 */
[----:B------:R-:W-:Y:S01]  /*5ab0*/  FADD.FTZ R21, -R21, R16 ;  /* 0x0000001015157221 */ /* 0x000fe20000010100 */
[----:B------:R-:W-:Y:S01]  /*5ac0*/  FADD.FTZ R31, -R4, R31 ;  /* 0x0000001f041f7221 */ /* 0x000fe20000010100 */
[----:B------:R-:W-:Y:S01]  /*5ad0*/  FADD.FTZ R19, -R19, R14 ;  /* 0x0000000e13137221 */ /* 0x000fe20000010100 */
[----:B------:R-:W-:Y:S01]  /*5ae0*/  PRMT R3, R57, 0x7632, R3 ;  /* 0x0000763239037816 */ /* 0x000fe20000000003 */
[----:B------:R-:W-:Y:S01]  /*5af0*/  FMUL.FTZ R138, R138, R37 ;  /* 0x000000258a8a7220 */ /* 0x000fe20000410000 */
[----:B------:R-:W-:Y:S01]  /*5b00*/  FMUL.FTZ R136, R142, UR5 ;  /* 0x000000058e887c20 */ /* 0x000fe20008410000 */
[----:B------:R-:W-:Y:S01]  /*5b10*/  FFMA.FTZ R124, R38, R133, R124 ;  /* 0x00000085267c7223 */ /* 0x000fe2000001007c */
[----:B------:R-:W-:Y:S01]  /*5b20*/  PRMT R14, R58, 0x7632, R14 ;  /* 0x000076323a0e7816 */ /* 0x000fe2000000000e */
[----:B------:R-:W-:Y:S01]  /*5b30*/  FFMA.FTZ R4, R38, R7, R5 ;  /* 0x0000000726047223 */ /* 0x000fe20000010005 */
        /* <DEDUP_REMOVED lines=8> */
[----:B------:R-:W-:Y:S01]  /*5bc0*/  FSEL R131, R0, RZ, P4 ;  /* 0x000000ff00837208 */ /* 0x000fe20002000000 */
[----:B------:R-:W-:Y:S01]  /*5bd0*/  FMUL.FTZ R0, R146, UR5 ;  /* 0x0000000592007c20 */ /* 0x000fe20008410000 */
[----:B------:R-:W-:Y:S01]  /*5be0*/  FSEL R114, R114, RZ, P5 ;  /* 0x000000ff72727208 */ /* 0x000fe20002800000 */
[----:B------:R-:W-:Y:S01]  /*5bf0*/  FMUL.FTZ R137, R138, UR5 ;  /* 0x000000058a897c20 */ /* 0x000fe20008410000 */
[----:B------:R-:W-:Y:S01]  /*5c00*/  SHF.L.U32 R3, R3, 0x10, RZ ;  /* 0x0000001003037819 */ /* 0x000fe200000006ff */
[-C--:B------:R-:W-:Y:S01]  /*5c10*/  FMUL.FTZ R122, R122, R37.reuse ;  /* 0x000000257a7a7220 */ /* 0x080fe20000410000 */
[----:B------:R-:W-:Y:S01]  /*5c20*/  LOP3.LUT P5, RZ, R156, 0xff00, RZ, 0xc0, !PT ;  /* 0x0000ff009cff7812 */ /* 0x000fe200078ac0ff */
[-C--:B------:R-:W-:Y:S01]  /*5c30*/  FMUL.FTZ R124, R124, R37.reuse ;  /* 0x000000257c7c7220 */ /* 0x080fe20000410000 */
[----:B------:R-:W-:Y:S01]  /*5c40*/  SHF.L.U32 R20, R14, 0x10, RZ ;  /* 0x000000100e147819 */ /* 0x000fe200000006ff */
[-C--:B------:R-:W-:Y:S01]  /*5c50*/  FMUL.FTZ R120, R120, R37.reuse ;  /* 0x0000002578787220 */ /* 0x080fe20000410000 */
[----:B------:R-:W-:Y:S01]  /*5c60*/  FSEL R136, R136, RZ, P1 ;  /* 0x000000ff88887208 */ /* 0x000fe20000800000 */
[----:B------:R-:W-:Y:S01]  /*5c70*/  FMUL.FTZ R126, R126, R37 ;  /* 0x000000257e7e7220 */ /* 0x000fe20000410000 */
[----:B------:R-:W-:Y:S01]  /*5c80*/  SHF.L.U32 R130, R17, 0x10, RZ ;  /* 0x0000001011827819 */ /* 0x000fe200000006ff */
[----:B------:R-:W-:Y:S01]  /*5c90*/  FFMA.FTZ R16, R38, R31, R16 ;  /* 0x0000001f26107223 */ /* 0x000fe20000010010 */
[----:B------:R-:W-:Y:S01]  /*5ca0*/  SHF.L.U32 R5, R5, 0x10, RZ ;  /* 0x0000001005057819 */ /* 0x000fe200000006ff */
[----:B------:R-:W-:Y:S01]  /*5cb0*/  FMUL.FTZ R17, R116, UR5 ;  /* 0x0000000574117c20 */ /* 0x000fe20008410000 */
[----:B------:R-:W-:Y:S01]  /*5cc0*/  ISETP.GE.U32.AND P1, PT, R156, RZ, PT ;  /* 0x000000ff9c00720c */ /* 0x000fe20003f26070 */
[----:B------:R-:W-:Y:S01]  /*5cd0*/  FFMA.FTZ R144, R38, R159, R144 ;  /* 0x0000009f26907223 */ /* 0x000fe20000010090 */
[----:B------:R-:W-:Y:S01]  /*5ce0*/  SHF.L.U32 R30, R52, 0x10, RZ ;  /* 0x00000010341e7819 */ /* 0x000fe200000006ff */
[----:B------:R-:W-:Y:S01]  /*5cf0*/  FMUL.FTZ R116, R118, UR5 ;  /* 0x0000000576747c20 */ /* 0x000fe20008410000 */
[----:B------:R-:W-:Y:S01]  /*5d00*/  FADD.FTZ R29, -R24, R29 ;  /* 0x0000001d181d7221 */ /* 0x000fe20000010100 */
[----:B------:R-:W-:Y:S01]  /*5d10*/  FSEL R0, R0, RZ, P5 ;  /* 0x000000ff00007208 */ /* 0x000fe20002800000 */
[----:B------:R-:W-:Y:S01]  /*5d20*/  FMUL.FTZ R118, R122, UR5 ;  /* 0x000000057a767c20 */ /* 0x000fe20008410000 */
[----:B------:R-:W-:Y:S01]  /*5d30*/  FMUL.FTZ R119, R124, UR5 ;  /* 0x000000057c777c20 */ /* 0x000fe20008410000 */
[----:B------:R-:W-:Y:S01]  /*5d40*/  FFMA.FTZ R14, R38, R21, R3 ;  /* 0x00000015260e7223 */ /* 0x000fe20000010003 */
[----:B------:R-:W-:Y:S01]  /*5d50*/  FSEL R137, R137, RZ, P3 ;  /* 0x000000ff89897208 */ /* 0x000fe20001800000 */
[----:B------:R-:W-:Y:S01]  /*5d60*/  FMUL.FTZ R33, R120, UR5 ;  /* 0x0000000578217c20 */ /* 0x000fe20008410000 */
[----:B------:R-:W-:Y:S01]  /*5d70*/  LOP3.LUT P5, RZ, R157, 0xff0000, RZ, 0xc0, !PT ;  /* 0x00ff00009dff7812 */ /* 0x000fe200078ac0ff */
[----:B------:R-:W-:Y:S01]  /*5d80*/  FMUL.FTZ R122, R126, UR5 ;  /* 0x000000057e7a7c20 */ /* 0x000fe20008410000 */
[----:B------:R-:W-:Y:S01]  /*5d90*/  FADD.FTZ R23, -R23, R28 ;  /* 0x0000001c17177221 */ /* 0x000fe20000010100 */
[----:B------:R-:W-:Y:S01]  /*5da0*/  FFMA.FTZ R20, R38, R15, R20 ;  /* 0x0000000f26147223 */ /* 0x000fe20000010014 */
[-C--:B------:R-:W-:Y:S01]  /*5db0*/  FMUL.FTZ R3, R16, R37.reuse ;  /* 0x0000002510037220 */ /* 0x080fe20000410000 */
[C---:B------:R-:W-:Y:S01]  /*5dc0*/  LOP3.LUT P3, RZ, R157.reuse, 0xff, RZ, 0xc0, !PT ;  /* 0x000000ff9dff7812 */ /* 0x040fe2000786c0ff */
[----:B------:R-:W-:Y:S01]  /*5dd0*/  FMUL.FTZ R4, R4, R37 ;  /* 0x0000002504047220 */ /* 0x000fe20000410000 */
[----:B------:R-:W-:Y:S01]  /*5de0*/  ISETP.GE.U32.AND.EX P1, PT, R157, 0x1000000, PT, P1 ;  /* 0x010000009d00780c */ /* 0x000fe20003f26110 */
[----:B------:R-:W-:Y:S01]  /*5df0*/  FFMA.FTZ R28, R38, R19, R5 ;  /* 0x00000013261c7223 */ /* 0x000fe20000010005 */
[----:B------:R-:W-:Y:S01]  /*5e00*/  FMUL.FTZ R144, R144, R37 ;  /* 0x0000002590907220 */ /* 0x000fe20000410000 */
[----:B------:R-:W-:Y:S01]  /*5e10*/  SHF.L.U32 R32, R53, 0x10, RZ ;  /* 0x0000001035207819 */ /* 0x000fe200000006ff */
[----:B------:R-:W-:Y:S01]  /*5e20*/  FFMA.FTZ R30, R38, R29, R30 ;  /* 0x0000001d261e7223 */ /* 0x000fe2000001001e */
[----:B------:R-:W-:Y:S01]  /*5e30*/  FSEL R119, R119, RZ, P5 ;  /* 0x000000ff77777208 */ /* 0x000fe20002800000 */
[-C--:B------:R-:W-:Y:S01]  /*5e40*/  FMUL.FTZ R20, R20, R37.reuse ;  /* 0x0000002514147220 */ /* 0x080fe20000410000 */
[----:B------:R-:W-:Y:S01]  /*5e50*/  FMUL.FTZ R3, R3, UR5 ;  /* 0x0000000503037c20 */ /* 0x000fe20008410000 */
        /* <DEDUP_REMOVED lines=8> */
[----:B------:R-:W-:Y:S01]  /*5ee0*/  ISETP.GE.U32.AND P1, PT, R150, RZ, PT ;  /* 0x000000ff9600720c */ /* 0x000fe20003f26070 */
[----:B------:R-:W-:Y:S01]  /*5ef0*/  FFMA.FTZ R32, R38, R23, R32 ;  /* 0x0000001726207223 */ /* 0x000fe20000010020 */
[----:B------:R-:W-:Y:S01]  /*5f00*/  LOP3.LUT P4, RZ, R156, 0xff, RZ, 0xc0, !PT ;  /* 0x000000ff9cff7812 */ /* 0x000fe2000788c0ff */
[----:B------:R-:W-:Y:S01]  /*5f10*/  FMUL.FTZ R23, R20, UR5 ;  /* 0x0000000514177c20 */ /* 0x000fe20008410000 */
[----:B------:R-:W-:Y:S01]  /*5f20*/  FSEL R20, R3, RZ, P5 ;  /* 0x000000ff03147208 */ /* 0x000fe20002800000 */
[----:B------:R-:W-:Y:S01]  /*5f30*/  FMUL.FTZ R28, R28, UR5 ;  /* 0x000000051c1c7c20 */ /* 0x000fe20008410000 */
[----:B------:R-:W-:Y:S01]  /*5f40*/  ISETP.GE.U32.AND.EX P1, PT, R151, 0x1000000, PT, P1 ;  /* 0x010000009700780c */ /* 0x000fe20003f26110 */
[----:B------:R-:W-:Y:S01]  /*5f50*/  FMUL.FTZ R3, R30, UR5 ;  /* 0x000000051e037c20 */ /* 0x000fe20008410000 */
[----:B------:R-:W-:Y:S01]  /*5f60*/  FSEL R16, R4, RZ, P3 ;  /* 0x000000ff04107208 */ /* 0x000fe20001800000 */
[----:B------:R-:W-:Y:S01]  /*5f70*/  FADD.FTZ R13, -R2, R13 ;  /* 0x0000000d020d7221 */ /* 0x000fe20000010100 */
[----:B------:R-:W-:Y:S01]  /*5f80*/  FSEL R123, R123, RZ, P4 ;  /* 0x000000ff7b7b7208 */ /* 0x000fe20002000000 */
[----:B------:R-:W0:Y:S01]  /*5f90*/  LDC.64 R4, c[0x0][0x468] ;  /* 0x00011a00ff047b82 */ /* 0x000e220000000a00 */
[----:B------:R-:W-:Y:S01]  /*5fa0*/  LOP3.LUT P3, RZ, R152, 0xff, RZ, 0xc0, !PT ;  /* 0x000000ff98ff7812 */ /* 0x000fe2000786c0ff */
[----:B------:R-:W-:Y:S01]  /*5fb0*/  FMUL.FTZ R14, R14, R37 ;  /* 0x000000250e0e7220 */ /* 0x000fe20000410000 */
[----:B------:R-:W-:Y:S01]  /*5fc0*/  LOP3.LUT P4, RZ, R157, 0xff00, RZ, 0xc0, !PT ;  /* 0x0000ff009dff7812 */ /* 0x000fe2000788c0ff */
[----:B------:R-:W-:Y:S01]  /*5fd0*/  FFMA.FTZ R130, R38, R145, R130 ;  /* 0x0000009126827223 */ /* 0x000fe20000010082 */
[----:B------:R-:W-:Y:S01]  /*5fe0*/  SHF.L.U32 R128, R56, 0x10, RZ ;  /* 0x0000001038807819 */ /* 0x000fe200000006ff */
[----:B------:R-:W-:Y:S01]  /*5ff0*/  FMUL.FTZ R14, R14, UR5 ;  /* 0x000000050e0e7c20 */ /* 0x000fe20008410000 */
[----:B------:R-:W-:Y:S01]  /*6000*/  PRMT R2, R55, 0x7632, R2 ;  /* 0x0000763237027816 */ /* 0x000fe20000000002 */
[----:B------:R-:W-:Y:S01]  /*6010*/  FADD.FTZ R11, -R6, R11 ;  /* 0x0000000b060b7221 */ /* 0x000fe20000010100 */
[----:B------:R-:W-:Y:S01]  /*6020*/  FSEL R30, R28, RZ, P1 ;  /* 0x000000ff1c1e7208 */ /* 0x000fe20000800000 */
[----:B------:R-:W-:Y:S01]  /*6030*/  FFMA.FTZ R128, R38, R139, R128 ;  /* 0x0000008b26807223 */ /* 0x000fe20000010080 */
[----:B------:R-:W-:Y:S01]  /*6040*/  FSEL R28, R3, RZ, P3 ;  /* 0x000000ff031c7208 */ /* 0x000fe20001800000 */
[----:B------:R-:W-:Y:S01]  /*6050*/  FADD.FTZ R161, -R161, R10 ;  /* 0x0000000aa1a17221 */ /* 0x000fe20000010100 */
[----:B------:R-:W-:Y:S01]  /*6060*/  FSEL R118, R118, RZ, P4 ;  /* 0x000000ff76767208 */ /* 0x000fe20002000000 */
[-C--:B------:R-:W-:Y:S01]  /*6070*/  FMUL.FTZ R130, R130, R37.reuse ;  /* 0x0000002582827220 */ /* 0x080fe20000410000 */
[----:B------:R-:W-:Y:S01]  /*6080*/  SHF.L.U32 R24, R59, 0x10, RZ ;  /* 0x000000103b187819 */ /* 0x000fe200000006ff */
[----:B------:R-:W-:Y:S01]  /*6090*/  FADD.FTZ R27, -R22, R27 ;  /* 0x0000001b161b7221 */ /* 0x000fe20000010100 */
[----:B------:R-:W-:Y:S01]  /*60a0*/  SHF.L.U32 R3, R2, 0x10, RZ ;  /* 0x0000001002037819 */ /* 0x000fe200000006ff */
[----:B------:R-:W-:Y:S01]  /*60b0*/  FMUL.FTZ R128, R128, R37 ;  /* 0x0000002580807220 */ /* 0x000fe20000410000 */
[----:B------:R-:W-:Y:S01]  /*60c0*/  LOP3.LUT P4, RZ, R150, 0xff000000, RZ, 0xc0, !PT ;  /* 0xff00000096ff7812 */ /* 0x000fe2000788c0ff */
[----:B------:R-:W-:Y:S01]  /*60d0*/  FFMA.FTZ R24, R38, R121, R24 ;  /* 0x0000007926187223 */ /* 0x000fe20000010018 */
[----:B------:R-:W-:Y:S01]  /*60e0*/  PRMT R2, R52, 0x7632, R2 ;  /* 0x0000763234027816 */ /* 0x000fe20000000002 */
[----:B------:R-:W-:Y:S01]  /*60f0*/  FADD.FTZ R141, -R141, R12 ;  /* 0x0000000c8d8d7221 */ /* 0x000fe20000010100 */
[----:B------:R-:W-:Y:S01]  /*6100*/  PRMT R6, R53, 0x7632, R6 ;  /* 0x0000763235067816 */ /* 0x000fe20000000006 */
[----:B------:R-:W-:Y:S01]  /*6110*/  FFMA.FTZ R22, R38, R161, R3 ;  /* 0x000000a126167223 */ /* 0x000fe20000010003 */
[----:B------:R-:W-:Y:S01]  /*6120*/  PRMT R7, R54, 0x7632, R7 ;  /* 0x0000763236077816 */ /* 0x000fe20000000007 */
[----:B------:R-:W-:Y:S01]  /*6130*/  FADD.FTZ R25, -R25, R26 ;  /* 0x0000001a19197221 */ /* 0x000fe20000010100 */
[----:B------:R-:W-:Y:S01]  /*6140*/  LOP3.LUT P2, RZ, R156, 0xff000000, RZ, 0xc0, !PT ;  /* 0xff0000009cff7812 */ /* 0x000fe2000784c0ff */
[----:B------:R-:W-:Y:S01]  /*6150*/  FMUL.FTZ R120, R130, UR5 ;  /* 0x0000000582787c20 */ /* 0x000fe20008410000 */
[----:B------:R-:W-:Y:S01]  /*6160*/  LOP3.LUT P6, RZ, R156, 0xff0000, RZ, 0xc0, !PT ;  /* 0x00ff00009cff7812 */ /* 0x000fe200078cc0ff */
[----:B------:R-:W-:Y:S01]  /*6170*/  FMUL.FTZ R117, R128, UR5 ;  /* 0x0000000580757c20 */ /* 0x000fe20008410000 */
[----:B------:R-:W-:Y:S01]  /*6180*/  FSEL R21, R14, RZ, P4 ;  /* 0x000000ff0e157208 */ /* 0x000fe20002000000 */
[-C--:B------:R-:W-:Y:S01]  /*6190*/  FMUL.FTZ R24, R24, R37.reuse ;  /* 0x0000002518187220 */ /* 0x080fe20000410000 */
[----:B------:R-:W-:Y:S01]  /*61a0*/  SHF.L.U32 R10, R54, 0x10, RZ ;  /* 0x00000010360a7819 */ /* 0x000fe200000006ff */
[----:B------:R-:W-:Y:S01]  /*61b0*/  FMUL.FTZ R32, R32, R37 ;  /* 0x0000002520207220 */ /* 0x000fe20000410000 */
[----:B------:R-:W-:Y:S01]  /*61c0*/  SHF.L.U32 R3, R2, 0x10, RZ ;  /* 0x0000001002037819 */ /* 0x000fe200000006ff */
[----:B------:R-:W-:Y:S01]  /*61d0*/  FMUL.FTZ R19, R24, UR5 ;  /* 0x0000000518137c20 */ /* 0x000fe20008410000 */
[----:B------:R-:W-:Y:S01]  /*61e0*/  SHF.L.U32 R6, R6, 0x10, RZ ;  /* 0x0000001006067819 */ /* 0x000fe200000006ff */
[C---:B------:R-:W-:Y:S01]  /*61f0*/  FFMA.FTZ R10, R38.reuse, R27, R10 ;  /* 0x0000001b260a7223 */ /* 0x040fe2000001000a */
[----:B------:R-:W-:Y:S01]  /*6200*/  SHF.L.U32 R12, R7, 0x10, RZ ;  /* 0x00000010070c7819 */ /* 0x000fe200000006ff */
[C---:B------:R-:W-:Y:S01]  /*6210*/  FFMA.FTZ R2, R38.reuse, R13, R3 ;  /* 0x0000000d26027223 */ /* 0x040fe20000010003 */
[----:B------:R-:W-:Y:S01]  /*6220*/  SHF.L.U32 R14, R55, 0x10, RZ ;  /* 0x00000010370e7819 */ /* 0x000fe200000006ff */
[----:B------:R-:W-:Y:S01]  /*6230*/  FFMA.FTZ R6, R38, R141, R6 ;  /* 0x0000008d26067223 */ /* 0x000fe20000010006 */
[----:B------:R-:W-:Y:S01]  /*6240*/  FSEL R116, R116, RZ, P2 ;  /* 0x000000ff74747208 */ /* 0x000fe20001000000 */
[C---:B------:R-:W-:Y:S01]  /*6250*/  FFMA.FTZ R12, R38.reuse, R11, R12 ;  /* 0x0000000b260c7223 */ /* 0x040fe2000001000c */
[----:B------:R-:W-:Y:S01]  /*6260*/  FSEL R17, R17, RZ, P6 ;  /* 0x000000ff11117208 */ /* 0x000fe20003000000 */
[----:B------:R-:W-:Y:S01]  /*6270*/  FFMA.FTZ R14, R38, R25, R14 ;  /* 0x00000019260e7223 */ /* 0x000fe2000001000e */
[----:B------:R-:W-:Y:S01]  /*6280*/  LOP3.LUT P2, RZ, R150, 0xff00, RZ, 0xc0, !PT ;  /* 0x0000ff0096ff7812 */ /* 0x000fe2000784c0ff */
[----:B------:R-:W-:Y:S01]  /*6290*/  FMUL.FTZ R29, R32, UR5 ;  /* 0x00000005201d7c20 */ /* 0x000fe20008410000 */
[----:B------:R-:W-:Y:S01]  /*62a0*/  LOP3.LUT P6, RZ, R150, 0xff, RZ, 0xc0, !PT ;  /* 0x000000ff96ff7812 */ /* 0x000fe200078cc0ff */
[-C--:B------:R-:W-:Y:S01]  /*62b0*/  FMUL.FTZ R38, R22, R37.reuse ;  /* 0x0000002516267220 */ /* 0x080fe20000410000 */
[----:B------:R-:W-:Y:S01]  /*62c0*/  FSEL R120, R120, RZ, P2 ;  /* 0x000000ff78787208 */ /* 0x000fe20001000000 */
[-C--:B------:R-:W-:Y:S01]  /*62d0*/  FMUL.FTZ R27, R10, R37.reuse ;  /* 0x000000250a1b7220 */ /* 0x080fe20000410000 */
[----:B------:R-:W-:Y:S01]  /*62e0*/  FSEL R117, R117, RZ, P6 ;  /* 0x000000ff75757208 */ /* 0x000fe20003000000 */
[-C--:B------:R-:W-:Y:S01]  /*62f0*/  FMUL.FTZ R22, R2, R37.reuse ;  /* 0x0000002502167220 */ /* 0x080fe20000410000 */
[C---:B------:R-:W-:Y:S01]  /*6300*/  LOP3.LUT P2, RZ, R151.reuse, 0xff0000, RZ, 0xc0, !PT ;  /* 0x00ff000097ff7812 */ /* 0x040fe2000784c0ff */
[-C--:B------:R-:W-:Y:S01]  /*6310*/  FMUL.FTZ R26, R6, R37.reuse ;  /* 0x00000025061a7220 */ /* 0x080fe20000410000 */
[----:B------:R-:W-:Y:S01]  /*6320*/  LOP3.LUT P6, RZ, R151, 0xff00, RZ, 0xc0, !PT ;  /* 0x0000ff0097ff7812 */ /* 0x000fe200078cc0ff */
[-C--:B------:R-:W-:Y:S01]  /*6330*/  FMUL.FTZ R31, R12, R37.reuse ;  /* 0x000000250c1f7220 */ /* 0x080fe20000410000 */
[----:B------:R-:W-:Y:S01]  /*6340*/  LOP3.LUT P5, RZ, R152, 0xff0000, RZ, 0xc0, !PT ;  /* 0x00ff000098ff7812 */ /* 0x000fe200078ac0ff */
[----:B------:R-:W-:Y:S01]  /*6350*/  FMUL.FTZ R32, R14, R37 ;  /* 0x000000250e207220 */ /* 0x000fe20000410000 */
[----:B------:R-:W-:Y:S01]  /*6360*/  ISETP.GE.U32.AND P1, PT, R152, RZ, PT ;  /* 0x000000ff9800720c */ /* 0x000fe20003f26070 */
[----:B------:R-:W-:Y:S01]  /*6370*/  FMUL.FTZ R27, R27, UR5 ;  /* 0x000000051b1b7c20 */ /* 0x000fe20008410000 */
[----:B------:R-:W-:Y:S01]  /*6380*/  FSEL R19, R19, RZ, P2 ;  /* 0x000000ff13137208 */ /* 0x000fe20001000000 */
[----:B0-----:R-:W-:Y:S01]  /*6390*/  IMAD.WIDE.U32 R24, R35, 0x10, R4 ;  /* 0x0000001023187825 */ /* 0x001fe200078e0004 */
[----:B------:R-:W-:-:S03]  /*63a0*/  FSEL R23, R23, RZ, P6 ;  /* 0x000000ff17177208 */ /* 0x000fc60003000000 */
[----:B------:R-:W-:Y:S01]  /*63b0*/  FMUL.FTZ R38, R38, UR5 ;  /* 0x0000000526267c20 */ /* 0x000fe20008410000 */
[----:B------:R-:W-:Y:S01]  /*63c0*/  LOP3.LUT P2, RZ, R153, 0xff, RZ, 0xc0, !PT ;  /* 0x000000ff99ff7812 */ /* 0x000fe2000784c0ff */
[----:B------:R-:W-:Y:S01]  /*63d0*/  FMUL.FTZ R32, R32, UR5 ;  /* 0x0000000520207c20 */ /* 0x000fe20008410000 */
[----:B------:R-:W-:Y:S01]  /*63e0*/  FSEL R29, R29, RZ, P5 ;  /* 0x000000ff1d1d7208 */ /* 0x000fe20002800000 */
[----:B------:R-:W-:Y:S01]  /*63f0*/  FMUL.FTZ R22, R22, UR5 ;  /* 0x0000000516167c20 */ /* 0x000fe20008410000 */
[----:B------:R-:W-:Y:S01]  /*6400*/  FMUL.FTZ R31, R31, UR5 ;  /* 0x000000051f1f7c20 */ /* 0x000fe20008410000 */
[----:B------:R-:W-:Y:S01]  /*6410*/  FMUL.FTZ R26, R26, UR5 ;  /* 0x000000051a1a7c20 */ /* 0x000fe20008410000 */
[C---:B------:R-:W-:Y:S01]  /*6420*/  LOP3.LUT P4, RZ, R152.reuse, 0xff00, RZ, 0xc0, !PT ;  /* 0x0000ff0098ff7812 */ /* 0x040fe2000788c0ff */
[--C-:B------:R-:W-:Y:S01]  /*6430*/  IMAD.WIDE.U32 R2, R149, 0x10, R4.reuse ;  /* 0x0000001095027825 */ /* 0x100fe200078e0004 */
[----:B------:R-:W-:Y:S02]  /*6440*/  LOP3.LUT P6, RZ, R152, 0xff000000, RZ, 0xc0, !PT ;  /* 0xff00000098ff7812 */ /* 0x000fe400078cc0ff */
[C---:B------:R-:W-:Y:S01]  /*6450*/  LOP3.LUT P3, RZ, R153.reuse, 0xff00, RZ, 0xc0, !PT ;  /* 0x0000ff0099ff7812 */ /* 0x040fe2000786c0ff */
[----:B------:R-:W-:Y:S01]  /*6460*/  IMAD.WIDE.U32 R132, R132, 0x10, R4 ;  /* 0x0000001084847825 */ /* 0x000fe200078e0004 */
[----:B------:R-:W-:-:S02]  /*6470*/  LOP3.LUT P5, RZ, R153, 0xff0000, RZ, 0xc0, !PT ;  /* 0x00ff000099ff7812 */ /* 0x000fc400078ac0ff */
[----:B------:R-:W-:Y:S01]  /*6480*/  ISETP.GE.U32.AND.EX P1, PT, R153, 0x1000000, PT, P1 ;  /* 0x010000009900780c */ /* 0x000fe20003f26110 */
[--C-:B------:R-:W-:Y:S01]  /*6490*/  IMAD.WIDE.U32 R34, R34, 0x10, R4.reuse ;  /* 0x0000001022227825 */ /* 0x100fe200078e0004 */
[----:B------:R-:W-:Y:S02]  /*64a0*/  F2FP.BF16.F32.PACK_AB R12, R0, R123 ;  /* 0x0000007b000c723e */ /* 0x000fe400000010ff */
[----:B------:R-:W-:Y:S01]  /*64b0*/  FSEL R0, R27, RZ, P2 ;  /* 0x000000ff1b007208 */ /* 0x000fe20001000000 */
[----:B------:R-:W-:Y:S01]  /*64c0*/  IMAD.WIDE.U32 R36, R36, 0x10, R4 ;  /* 0x0000001024247825 */ /* 0x000fe200078e0004 */
[----:B------:R-:W-:Y:S02]  /*64d0*/  F2FP.BF16.F32.PACK_AB R4, R9, R8 ;  /* 0x000000080904723e */ /* 0x000fe400000010ff */
[----:B------:R-:W-:Y:S02]  /*64e0*/  F2FP.BF16.F32.PACK_AB R8, R18, R113 ;  /* 0x000000711208723e */ /* 0x000fe400000010ff */
[----:B------:R-:W-:-:S02]  /*64f0*/  F2FP.BF16.F32.PACK_AB R18, R23, R20 ;  /* 0x000000141712723e */ /* 0x000fc400000010ff */
[----:B------:R-:W-:Y:S02]  /*6500*/  F2FP.BF16.F32.PACK_AB R7, R148, R155 ;  /* 0x0000009b9407723e */ /* 0x000fe400000010ff */
[----:B------:R-:W-:Y:S02]  /*6510*/  F2FP.BF16.F32.PACK_AB R6, R140, R143 ;  /* 0x0000008f8c06723e */ /* 0x000fe400000010ff */
[----:B------:R-:W-:Y:S02]  /*6520*/  F2FP.BF16.F32.PACK_AB R5, R112, R115 ;  /* 0x000000737005723e */ /* 0x000fe400000010ff */
[----:B------:R-:W-:Y:S02]  /*6530*/  FSEL R23, R32, RZ, P5 ;  /* 0x000000ff20177208 */ /* 0x000fe40002800000 */
[----:B------:R-:W-:Y:S01]  /*6540*/  FSEL R38, R38, RZ, P1 ;  /* 0x000000ff26267208 */ /* 0x000fe20000800000 */
[----:B------:R2:W-:Y:S01]  /*6550*/  STG.E.128 desc[UR6][R2.64], R4 ;  /* 0x0000000402007986 */ /* 0x0005e2000c101d06 */
[----:B------:R-:W-:-:S02]  /*6560*/  FSEL R31, R31, RZ, P3 ;  /* 0x000000ff1f1f7208 */ /* 0x000fc40001800000 */
[----:B------:R-:W-:Y:S02]  /*6570*/  FSEL R26, R26, RZ, P6 ;  /* 0x000000ff1a1a7208 */ /* 0x000fe40003000000 */
[----:B------:R-:W-:Y:S02]  /*6580*/  FSEL R27, R22, RZ, P4 ;  /* 0x000000ff161b7208 */ /* 0x000fe40002000000 */
        /* <DEDUP_REMOVED lines=8> */
[----:B------:R-:W-:Y:S01]  /*6610*/  F2FP.BF16.F32.PACK_AB R19, R30, R19 ;  /* 0x000000131e13723e */ /* 0x000fe200000010ff */
[----:B------:R2:W-:Y:S01]  /*6620*/  STG.E.128 desc[UR6][R24.64], R12 ;  /* 0x0000000c18007986 */ /* 0x0005e2000c101d06 */
        /* <DEDUP_REMOVED lines=8> */
.L_x_5430:
[C---:B------:R-:W-:Y:S01]  /*66b0*/  PRMT R48, R71.reuse, 0x7632, R48 ;  /* 0x0000763247307816 */ /* 0x040fe20000000030 */
[C-C-:B------:R-:W-:Y:S01]  /*66c0*/  FFMA.FTZ R206, R160.reuse, R206, R161.reuse ;  /* 0x000000cea0ce7223 */ /* 0x140fe200000100a1 */
[--C-:B------:R-:W-:Y:S01]  /*66d0*/  FFMA.FTZ R49, R160, R210, R161.reuse ;  /* 0x000000d2a0317223 */ /* 0x100fe200000100a1 */
[----:B------:R-:W-:Y:S01]  /*66e0*/  ISETP.GE.U32.AND P2, PT, R162, RZ, PT ;  /* 0x000000ffa200720c */ /* 0x000fe20003f46070 */
[----:B------:R-:W-:Y:S01]  /*66f0*/  FFMA.FTZ R167, R160, R203, R161 ;  /* 0x000000cba0a77223 */ /* 0x000fe200000100a1 */
[----:B------:R-:W-:Y:S01]  /*6700*/  SHF.L.U32 R113, R48, 0x10, RZ ;  /* 0x0000001030717819 */ /* 0x000fe200000006ff */
[----:B------:R-:W-:Y:S01]  /*6710*/  FADD.FTZ R51, -R206, R183 ;  /* 0x000000b7ce337221 */ /* 0x000fe20000010100 */
[----:B------:R-:W-:Y:S01]  /*6720*/  SHF.L.U32 R48, R71, 0x10, RZ ;  /* 0x0000001047307819 */ /* 0x000fe200000006ff */
[----:B------:R-:W-:Y:S01]  /*6730*/  FADD.FTZ R49, -R49, R208 ;  /* 0x000000d031317221 */ /* 0x000fe20000010100 */
[----:B------:R-:W-:Y:S01]  /*6740*/  LOP3.LUT P1, RZ, R163, 0xff0000, RZ, 0xc0, !PT ;  /* 0x00ff0000a3ff7812 */ /* 0x000fe2000782c0ff */
[----:B------:R-:W-:Y:S01]  /*6750*/  FADD.FTZ R167, -R167, R182 ;  /* 0x000000b6a7a77221 */ /* 0x000fe20000010100 */
[----:B------:R-:W-:Y:S01]  /*6760*/  ISETP.GE.U32.AND.EX P2, PT, R163, 0x1000000, PT, P2 ;  /* 0x01000000a300780c */ /* 0x000fe20003f46120 */
[C---:B------:R-:W-:Y:S01]  /*6770*/  FFMA.FTZ R51, R38.reuse, R51, R48 ;  /* 0x0000003326337223 */ /* 0x040fe20000010030 */
[----:B------:R-:W-:Y:S01]  /*6780*/  FFMA.FTZ R50, R38, R49, R113 ;  /* 0x0000003126327223 */ /* 0x000fe20000010071 */
[--C-:B------:R-:W-:Y:S01]  /*6790*/  FFMA.FTZ R113, R160, R201, R161.reuse ;  /* 0x000000c9a0717223 */ /* 0x100fe200000100a1 */
[----:B------:R-:W-:Y:S01]  /*67a0*/  LOP3.LUT P4, RZ, R162, 0xff, RZ, 0xc0, !PT ;  /* 0x000000ffa2ff7812 */ /* 0x000fe2000788c0ff */
[-C--:B------:R-:W-:Y:S01]  /*67b0*/  FMUL.FTZ R48, R51, R37.reuse ;  /* 0x0000002533307220 */ /* 0x080fe20000410000 */
[----:B------:R-:W-:Y:S01]  /*67c0*/  FMUL.FTZ R49, R50, R37 ;  /* 0x0000002532317220 */ /* 0x000fe20000410000 */
[----:B------:R-:W-:Y:S01]  /*67d0*/  FADD.FTZ R113, -R113, R200 ;  /* 0x000000c871717221 */ /* 0x000fe20000010100 */
[----:B------:R-:W-:Y:S01]  /*67e0*/  LOP3.LUT P6, RZ, R162, 0xff00, RZ, 0xc0, !PT ;  /* 0x0000ff00a2ff7812 */ /* 0x000fe200078cc0ff */
[----:B------:R-:W-:Y:S01]  /*67f0*/  FMUL.FTZ R48, R48, UR5 ;  /* 0x0000000530307c20 */ /* 0x000fe20008410000 */
[----:B0-----:R-:W-:Y:S01]  /*6800*/  FMUL.FTZ R112, R49, UR5 ;  /* 0x0000000531707c20 */ /* 0x001fe20008410000 */
[----:B------:R-:W-:Y:S01]  /*6810*/  LOP3.LUT P5, RZ, R162, 0xff0000, RZ, 0xc0, !PT ;  /* 0x00ff0000a2ff7812 */ /* 0x000fe200078ac0ff */
[--C-:B------:R-:W-:Y:S01]  /*6820*/  FFMA.FTZ R202, R160, R202, R161.reuse ;  /* 0x000000caa0ca7223 */ /* 0x100fe200000100a1 */
[----:B------:R-:W-:Y:S01]  /*6830*/  LOP3.LUT P3, RZ, R162, 0xff000000, RZ, 0xc0, !PT ;  /* 0xff000000a2ff7812 */ /* 0x000fe2000786c0ff */
[----:B------:R-:W-:Y:S01]  /*6840*/  FFMA.FTZ R115, R160, R205, R161 ;  /* 0x000000cda0737223 */ /* 0x000fe200000100a1 */
[----:B------:R-:W-:Y:S01]  /*6850*/  FSEL R49, R48, RZ, P1 ;  /* 0x000000ff30317208 */ /* 0x000fe20000800000 */
[----:B------:R-:W-:Y:S01]  /*6860*/  FADD.FTZ R165, -R202, R181 ;  /* 0x000000b5caa57221 */ /* 0x000fe20000010100 */
[----:B------:R-:W-:Y:S01]  /*6870*/  FSEL R48, R112, RZ, P2 ;  /* 0x000000ff70307208 */ /* 0x000fe20001000000 */
[C-C-:B------:R-:W-:Y:S01]  /*6880*/  FFMA.FTZ R112, R160.reuse, R209, R161.reuse ;  /* 0x000000d1a0707223 */ /* 0x140fe200000100a1 */
[----:B------:R-:W-:Y:S01]  /*6890*/  LOP3.LUT P1, RZ, R163, 0xff, RZ, 0xc0, !PT ;  /* 0x000000ffa3ff7812 */ /* 0x000fe2000782c0ff */
[----:B------:R-:W-:Y:S01]  /*68a0*/  FADD.FTZ R115, -R115, R204 ;  /* 0x000000cc73737221 */ /* 0x000fe20000010100 */
[----:B------:R-:W-:Y:S01]  /*68b0*/  LOP3.LUT P2, RZ, R163, 0xff00, RZ, 0xc0, !PT ;  /* 0x0000ff00a3ff7812 */ /* 0x000fe2000784c0ff */
[----:B-----5:R-:W-:Y:S01]  /*68c0*/  FFMA.FTZ R163, R160, R0, R161 ;  /* 0x00000000a0a37223 */ /* 0x020fe200000100a1 */
[----:B------:R-:W-:Y:S01]  /*68d0*/  PRMT R0, R70, 0x7632, R0 ;  /* 0x0000763246007816 */ /* 0x000fe20000000000 */
[----:B------:R-:W-:Y:S01]  /*68e0*/  FADD.FTZ R207, -R112, R207 ;  /* 0x000000cf70cf7221 */ /* 0x000fe20000010100 */
[C-C-:B------:R-:W-:Y:S01]  /*68f0*/  FFMA.FTZ R112, R160.reuse, R141, R161.reuse ;  /* 0x0000008da0707223 */ /* 0x140fe200000100a1 */
[----:B------:R-:W-:Y:S01]  /*6900*/  FFMA.FTZ R141, R160, R133, R161 ;  /* 0x00000085a08d7223 */ /* 0x000fe200000100a1 */
        /* <DEDUP_REMOVED lines=13> */
[C---:B------:R-:W-:Y:S01]  /*69e0*/  FFMA.FTZ R164, R38.reuse, R115, R133 ;  /* 0x0000007326a47223 */ /* 0x040fe20000010085 */
[C---:B------:R-:W-:Y:S01]  /*69f0*/  SHF.L.U32 R154, R67.reuse, 0x10, RZ ;  /* 0x00000010439a7819 */ /* 0x040fe200000006ff */
[C---:B------:R-:W-:Y:S01]  /*6a00*/  FFMA.FTZ R165, R38.reuse, R165, R112 ;  /* 0x000000a526a57223 */ /* 0x040fe20000010070 */
[----:B------:R-:W-:Y:S01]  /*6a10*/  PRMT R114, R67, 0x7632, R114 ;  /* 0x0000763243727816 */ /* 0x000fe20000000072 */
[----:B------:R-:W-:Y:S01]  /*6a20*/  FFMA.FTZ R167, R38, R167, R0 ;  /* 0x000000a726a77223 */ /* 0x000fe20000010000 */
[----:B------:R-:W-:Y:S01]  /*6a30*/  SHF.L.U32 R0, R68, 0x10, RZ ;  /* 0x0000001044007819 */ /* 0x000fe200000006ff */
[----:B------:R-:W-:Y:S01]  /*6a40*/  FFMA.FTZ R154, R38, R145, R154 ;  /* 0x00000091269a7223 */ /* 0x000fe2000001009a */
[----:B------:R-:W-:Y:S01]  /*6a50*/  FMUL.FTZ R112, R166, R37 ;  /* 0x00000025a6707220 */ /* 0x000fe20000410000 */
[----:B------:R-:W-:Y:S01]  /*6a60*/  SHF.L.U32 R114, R114, 0x10, RZ ;  /* 0x0000001072727819 */ /* 0x000fe200000006ff */
[--C-:B------:R-:W-:Y:S01]  /*6a70*/  FFMA.FTZ R171, R160, R116, R161.reuse ;  /* 0x00000074a0ab7223 */ /* 0x100fe200000100a1 */
[----:B------:R-:W-:Y:S01]  /*6a80*/  FFMA.FTZ R163, R38, R163, R0 ;  /* 0x000000a326a37223 */ /* 0x000fe20000010000 */
[----:B------:R-:W-:Y:S01]  /*6a90*/  FMUL.FTZ R0, R167, R37 ;  /* 0x00000025a7007220 */ /* 0x000fe20000410000 */
[----:B------:R-:W-:Y:S01]  /*6aa0*/  FMUL.FTZ R112, R112, UR5 ;  /* 0x0000000570707c20 */ /* 0x000fe20008410000 */
[----:B------:R-:W-:Y:S01]  /*6ab0*/  FFMA.FTZ R155, R38, R141, R114 ;  /* 0x0000008d269b7223 */ /* 0x000fe20000010072 */
[----:B------:R-:W-:Y:S01]  /*6ac0*/  PRMT R116, R64, 0x7632, R116 ;  /* 0x0000763240747816 */ /* 0x000fe20000000074 */
[----:B------:R-:W-:Y:S01]  /*6ad0*/  FMUL.FTZ R145, R0, UR5 ;  /* 0x0000000500917c20 */ /* 0x000fe20008410000 */
[-C--:B------:R-:W-:Y:S01]  /*6ae0*/  FMUL.FTZ R0, R165, R37.reuse ;  /* 0x00000025a5007220 */ /* 0x080fe20000410000 */
[----:B------:R-:W-:Y:S01]  /*6af0*/  FSEL R141, R112, RZ, P2 ;  /* 0x000000ff708d7208 */ /* 0x000fe20001000000 */
[-C--:B------:R-:W-:Y:S01]  /*6b00*/  FMUL.FTZ R112, R162, R37.reuse ;  /* 0x00000025a2707220 */ /* 0x080fe20000410000 */
[-C--:B------:R-:W-:Y:S01]  /*6b10*/  FMUL.FTZ R113, R155, R37.reuse ;  /* 0x000000259b717220 */ /* 0x080fe20000410000 */
[----:B------:R-:W-:Y:S01]  /*6b20*/  FMUL.FTZ R136, R0, UR5 ;  /* 0x0000000500887c20 */ /* 0x000fe20008410000 */
[-C--:B------:R-:W-:Y:S01]  /*6b30*/  FMUL.FTZ R0, R164, R37.reuse ;  /* 0x00000025a4007220 */ /* 0x080fe20000410000 */
[----:B------:R-:W-:Y:S01]  /*6b40*/  FMUL.FTZ R112, R112, UR5 ;  /* 0x0000000570707c20 */ /* 0x000fe20008410000 */
[----:B------:R-:W-:Y:S01]  /*6b50*/  FMUL.FTZ R115, R113, UR5 ;  /* 0x0000000571737c20 */ /* 0x000fe20008410000 */
[----:B------:R-:W-:Y:S01]  /*6b60*/  SHF.L.U32 R116, R116, 0x10, RZ ;  /* 0x0000001074747819 */ /* 0x000fe200000006ff */
[----:B------:R-:W-:Y:S01]  /*6b70*/  FMUL.FTZ R133, R0, UR5 ;  /* 0x0000000500857c20 */ /* 0x000fe20008410000 */
[-C--:B------:R-:W-:Y:S01]  /*6b80*/  FMUL.FTZ R0, R163, R37.reuse ;  /* 0x00000025a3007220 */ /* 0x080fe20000410000 */
[----:B------:R-:W-:Y:S01]  /*6b90*/  FSEL R113, R112, RZ, P6 ;  /* 0x000000ff70717208 */ /* 0x000fe20003000000 */
[----:B------:R-:W-:Y:S01]  /*6ba0*/  FADD.FTZ R171, -R171, R120 ;  /* 0x00000078abab7221 */ /* 0x000fe20000010100 */
[----:B------:R-:W-:Y:S01]  /*6bb0*/  FSEL R145, R145, RZ, P1 ;  /* 0x000000ff91917208 */ /* 0x000fe20000800000 */
[----:B------:R-:W-:Y:S01]  /*6bc0*/  FMUL.FTZ R0, R0, UR5 ;  /* 0x0000000500007c20 */ /* 0x000fe20008410000 */
[----:B------:R-:W-:Y:S01]  /*6bd0*/  FSEL R133, R133, RZ, P3 ;  /* 0x000000ff85857208 */ /* 0x000fe20001800000 */
[C-C-:B------:R-:W-:Y:S01]  /*6be0*/  FFMA.FTZ R169, R160.reuse, R124, R161.reuse ;  /* 0x0000007ca0a97223 */ /* 0x140fe200000100a1 */
[----:B------:R-:W-:Y:S01]  /*6bf0*/  LOP3.LUT P3, RZ, R159, 0xff0000, RZ, 0xc0, !PT ;  /* 0x00ff00009fff7812 */ /* 0x000fe2000786c0ff */
[--C-:B------:R-:W-:Y:S01]  /*6c00*/  FFMA.FTZ R24, R160, R24, R161.reuse ;  /* 0x00000018a0187223 */ /* 0x100fe200000100a1 */
[----:B------:R-:W-:Y:S01]  /*6c10*/  FSEL R114, R0, RZ, P4 ;  /* 0x000000ff00727208 */ /* 0x000fe20002000000 */
[----:B------:R-:W-:Y:S01]  /*6c20*/  FMUL.FTZ R0, R154, R37 ;  /* 0x000000259a007220 */ /* 0x000fe20000410000 */
[----:B------:R-:W-:Y:S01]  /*6c30*/  ISETP.GE.U32.AND P4, PT, R158, RZ, PT ;  /* 0x000000ff9e00720c */ /* 0x000fe20003f86070 */
[----:B------:R-:W-:Y:S01]  /*6c40*/  FADD.FTZ R169, -R169, R128 ;  /* 0x00000080a9a97221 */ /* 0x000fe20000010100 */
[----:B------:R-:W-:Y:S01]  /*6c50*/  FSEL R136, R136, RZ, P5 ;  /* 0x000000ff88887208 */ /* 0x000fe20002800000 */
[----:B------:R-:W-:Y:S01]  /*6c60*/  FMUL.FTZ R0, R0, UR5 ;  /* 0x0000000500007c20 */ /* 0x000fe20008410000 */
[----:B------:R-:W-:Y:S01]  /*6c70*/  ISETP.GE.U32.AND.EX P4, PT, R159, 0x1000000, PT, P4 ;  /* 0x010000009f00780c */ /* 0x000fe20003f86140 */
[--C-:B------:R-:W-:Y:S01]  /*6c80*/  FFMA.FTZ R8, R160, R8, R161.reuse ;  /* 0x00000008a0087223 */ /* 0x100fe200000100a1 */
[----:B------:R-:W-:Y:S01]  /*6c90*/  LOP3.LUT P1, RZ, R158, 0xff, RZ, 0xc0, !PT ;  /* 0x000000ff9eff7812 */ /* 0x000fe2000782c0ff */
[--C-:B------:R-:W-:Y:S01]  /*6ca0*/  FFMA.FTZ R23, R160, R23, R161.reuse ;  /* 0x00000017a0177223 */ /* 0x100fe200000100a1 */
[----:B------:R-:W-:Y:S01]  /*6cb0*/  FSEL R112, R0, RZ, P3 ;  /* 0x000000ff00707208 */ /* 0x000fe20001800000 */
[C-C-:B------:R-:W-:Y:S01]  /*6cc0*/  FFMA.FTZ R22, R160.reuse, R22, R161.reuse ;  /* 0x00000016a0167223 */ /* 0x140fe200000100a1 */
[----:B------:R-:W-:Y:S01]  /*6cd0*/  FSEL R0, R115, RZ, P4 ;  /* 0x000000ff73007208 */ /* 0x000fe20002000000 */
[C-C-:B------:R-:W-:Y:S01]  /*6ce0*/  FFMA.FTZ R115, R160.reuse, R144, R161.reuse ;  /* 0x00000090a0737223 */ /* 0x140fe200000100a1 */
[C---:B------:R-:W-:Y:S01]  /*6cf0*/  LOP3.LUT P3, RZ, R159.reuse, 0xff, RZ, 0xc0, !PT ;  /* 0x000000ff9fff7812 */ /* 0x040fe2000786c0ff */
[C-C-:B------:R-:W-:Y:S01]  /*6d00*/  FFMA.FTZ R9, R160.reuse, R9, R161.reuse ;  /* 0x00000009a0097223 */ /* 0x140fe200000100a1 */
[----:B------:R-:W-:Y:S01]  /*6d10*/  LOP3.LUT P4, RZ, R159, 0xff00, RZ, 0xc0, !PT ;  /* 0x0000ff009fff7812 */ /* 0x000fe2000788c0ff */
[C-C-:B------:R-:W-:Y:S01]  /*6d20*/  FFMA.FTZ R159, R160.reuse, R138, R161.reuse ;  /* 0x0000008aa09f7223 */ /* 0x140fe200000100a1 */
[----:B------:R-:W-:Y:S01]  /*6d30*/  FFMA.FTZ R138, R160, R143, R161 ;  /* 0x0000008fa08a7223 */ /* 0x000fe200000100a1 */
[----:B------:R-:W-:Y:S01]  /*6d40*/  LOP3.LUT P2, RZ, R158, 0xff00, RZ, 0xc0, !PT ;  /* 0x0000ff009eff7812 */ /* 0x000fe2000784c0ff */
[----:B------:R-:W-:Y:S01]  /*6d50*/  FADD.FTZ R115, -R115, R148 ;  /* 0x0000009473737221 */ /* 0x000fe20000010100 */
[----:B------:R-:W-:Y:S01]  /*6d60*/  FADD.FTZ R143, -R159, R140 ;  /* 0x0000008c9f8f7221 */ /* 0x000fe20000010100 */
[----:B------:R-:W-:Y:S01]  /*6d70*/  FADD.FTZ R159, -R134, R137 ;  /* 0x00000089869f7221 */ /* 0x000fe20000010100 */
[----:B------:R-:W-:Y:S01]  /*6d80*/  PRMT R134, R66, 0x7632, R134 ;  /* 0x0000763242867816 */ /* 0x000fe20000000086 */
[----:B------:R-:W-:Y:S01]  /*6d90*/  FADD.FTZ R147, -R138, R147 ;  /* 0x000000938a937221 */ /* 0x000fe20000010100 */
[C-C-:B------:R-:W-:Y:S01]  /*6da0*/  FFMA.FTZ R138, R160.reuse, R135, R161.reuse ;  /* 0x00000087a08a7223 */ /* 0x140fe200000100a1 */
[----:B------:R-:W-:Y:S01]  /*6db0*/  FFMA.FTZ R135, R160, R142, R161 ;  /* 0x0000008ea0877223 */ /* 0x000fe200000100a1 */
[----:B------:R-:W-:Y:S01]  /*6dc0*/  SHF.L.U32 R137, R134, 0x10, RZ ;  /* 0x0000001086897819 */ /* 0x000fe200000006ff */
[----:B------:R-:W-:Y:S01]  /*6dd0*/  FFMA.FTZ R143, R38, R143, R116 ;  /* 0x0000008f268f7223 */ /* 0x000fe20000010074 */
[C---:B------:R-:W-:Y:S01]  /*6de0*/  LOP3.LUT P5, RZ, R158.reuse, 0xff0000, RZ, 0xc0, !PT ;  /* 0x00ff00009eff7812 */ /* 0x040fe200078ac0ff */
[----:B------:R-:W-:Y:S01]  /*6df0*/  FADD.FTZ R135, -R135, R146 ;  /* 0x0000009287877221 */ /* 0x000fe20000010100 */
[----:B------:R-:W-:Y:S01]  /*6e00*/  LOP3.LUT P6, RZ, R158, 0xff000000, RZ, 0xc0, !PT ;  /* 0xff0000009eff7812 */ /* 0x000fe200078cc0ff */
[----:B------:R-:W-:Y:S01]  /*6e10*/  FFMA.FTZ R159, R38, R159, R137 ;  /* 0x0000009f269f7223 */ /* 0x000fe20000010089 */
        /* <DEDUP_REMOVED lines=9> */
[----:B------:R-:W-:Y:S01]  /*6eb0*/  FMUL.FTZ R116, R168, R37 ;  /* 0x00000025a8747220 */ /* 0x000fe20000410000 */
[C---:B------:R-:W-:Y:S01]  /*6ec0*/  FFMA.FTZ R158, R38.reuse, R147, R158 ;  /* 0x00000093269e7223 */ /* 0x040fe2000001009e */
[----:B------:R-:W-:Y:S01]  /*6ed0*/  FFMA.FTZ R144, R38, R115, R135 ;  /* 0x0000007326907223 */ /* 0x000fe20000010087 */
[C---:B------:R-:W-:Y:S01]  /*6ee0*/  SHF.L.U32 R142, R63.reuse, 0x10, RZ ;  /* 0x000000103f8e7819 */ /* 0x040fe200000006ff */
[----:B------:R-:W-:Y:S01]  /*6ef0*/  FMUL.FTZ R116, R116, UR5 ;  /* 0x0000000574747c20 */ /* 0x000fe20008410000 */
[--C-:B------:R-:W-:Y:S01]  /*6f00*/  FFMA.FTZ R148, R38, R139, R120.reuse ;  /* 0x0000008b26947223 */ /* 0x100fe20000010078 */
[----:B------:R-:W-:Y:S01]  /*6f10*/  FMUL.FTZ R115, R158, R37 ;  /* 0x000000259e737220 */ /* 0x000fe20000410000 */
[----:B------:R-:W-:Y:S01]  /*6f20*/  PRMT R120, R63, 0x7632, R120 ;  /* 0x000076323f787816 */ /* 0x000fe20000000078 */
[----:B------:R-:W-:Y:S01]  /*6f30*/  FFMA.FTZ R142, R38, R169, R142 ;  /* 0x000000a9268e7223 */ /* 0x000fe2000001008e */
[----:B------:R-:W-:Y:S01]  /*6f40*/  FSEL R139, R116, RZ, P3 ;  /* 0x000000ff748b7208 */ /* 0x000fe20001800000 */
[-C--:B------:R-:W-:Y:S01]  /*6f50*/  FMUL.FTZ R116, R148, R37.reuse ;  /* 0x0000002594747220 */ /* 0x080fe20000410000 */
[----:B------:R-:W-:Y:S01]  /*6f60*/  FMUL.FTZ R137, R115, UR5 ;  /* 0x0000000573897c20 */ /* 0x000fe20008410000 */
[----:B------:R-:W-:Y:S01]  /*6f70*/  SHF.L.U32 R140, R120, 0x10, RZ ;  /* 0x00000010788c7819 */ /* 0x000fe200000006ff */
[-C--:B------:R-:W-:Y:S01]  /*6f80*/  FMUL.FTZ R115, R144, R37.reuse ;  /* 0x0000002590737220 */ /* 0x080fe20000410000 */
[----:B------:R-:W-:Y:S01]  /*6f90*/  FMUL.FTZ R120, R159, R37 ;  /* 0x000000259f787220 */ /* 0x000fe20000410000 */
[----:B------:R-:W-:Y:S01]  /*6fa0*/  FMUL.FTZ R116, R116, UR5 ;  /* 0x0000000574747c20 */ /* 0x000fe20008410000 */
[----:B------:R-:W-:Y:S01]  /*6fb0*/  FSEL R137, R137, RZ, P5 ;  /* 0x000000ff89897208 */ /* 0x000fe20002800000 */
[----:B------:R-:W-:Y:S01]  /*6fc0*/  FMUL.FTZ R115, R115, UR5 ;  /* 0x0000000573737c20 */ /* 0x000fe20008410000 */
[----:B------:R-:W-:Y:S01]  /*6fd0*/  FMUL.FTZ R120, R120, UR5 ;  /* 0x0000000578787c20 */ /* 0x000fe20008410000 */
[----:B------:R-:W-:Y:S01]  /*6fe0*/  FFMA.FTZ R140, R38, R171, R140 ;  /* 0x000000ab268c7223 */ /* 0x000fe2000001008c */
[----:B------:R-:W-:Y:S01]  /*6ff0*/  FSEL R135, R116, RZ, P6 ;  /* 0x000000ff74877208 */ /* 0x000fe20003000000 */
[-C--:B------:R-:W-:Y:S01]  /*7000*/  FMUL.FTZ R116, R143, R37.reuse ;  /* 0x000000258f747220 */ /* 0x080fe20000410000 */
[----:B------:R-:W-:Y:S01]  /*7010*/  FSEL R128, R115, RZ, P1 ;  /* 0x000000ff73807208 */ /* 0x000fe20000800000 */
[-C--:B------:R-:W-:Y:S01]  /*7020*/  FMUL.FTZ R115, R142, R37.reuse ;  /* 0x000000258e737220 */ /* 0x080fe20000410000 */
[----:B------:R-:W-:Y:S01]  /*7030*/  FSEL R138, R120, RZ, P4 ;  /* 0x000000ff788a7208 */ /* 0x000fe20002000000 */
[----:B------:R-:W-:Y:S01]  /*7040*/  FMUL.FTZ R120, R140, R37 ;  /* 0x000000258c787220 */ /* 0x000fe20000410000 */
[----:B------:R-:W-:Y:S01]  /*7050*/  ISETP.GE.U32.AND P1, PT, R156, RZ, PT ;  /* 0x000000ff9c00720c */ /* 0x000fe20003f26070 */
[----:B------:R-:W-:Y:S01]  /*7060*/  FMUL.FTZ R116, R116, UR5 ;  /* 0x0000000574747c20 */ /* 0x000fe20008410000 */
[----:B------:R-:W-:Y:S01]  /*7070*/  FMUL.FTZ R115, R115, UR5 ;  /* 0x0000000573737c20 */ /* 0x000fe20008410000 */
[C---:B------:R-:W-:Y:S01]  /*7080*/  LOP3.LUT P6, RZ, R157.reuse, 0xff0000, RZ, 0xc0, !PT ;  /* 0x00ff00009dff7812 */ /* 0x040fe200078cc0ff */
[----:B------:R-:W-:Y:S01]  /*7090*/  FMUL.FTZ R120, R120, UR5 ;  /* 0x0000000578787c20 */ /* 0x000fe20008410000 */
[----:B------:R-:W-:Y:S01]  /*70a0*/  ISETP.GE.U32.AND.EX P1, PT, R157, 0x1000000, PT, P1 ;  /* 0x010000009d00780c */ /* 0x000fe20003f26110 */
[----:B------:R-:W-:Y:S01]  /*70b0*/  FADD.FTZ R9, -R9, R10 ;  /* 0x0000000a09097221 */ /* 0x000fe20000010100 */
[----:B------:R-:W-:Y:S01]  /*70c0*/  FSEL R134, R116, RZ, P2 ;  /* 0x000000ff74867208 */ /* 0x000fe20001000000 */
[----:B------:R-:W-:Y:S01]  /*70d0*/  FADD.FTZ R27, -R22, R27 ;  /* 0x0000001b161b7221 */ /* 0x000fe20000010100 */
[----:B------:R-:W-:-:S02]  /*70e0*/  FSEL R116, R115, RZ, P6 ;  /* 0x000000ff73747208 */ /* 0x000fc40003000000 */
[----:B------:R-:W-:Y:S01]  /*70f0*/  FSEL R115, R120, RZ, P1 ;  /* 0x000000ff78737208 */ /* 0x000fe20000800000 */
[----:B------:R-:W-:Y:S01]  /*7100*/  FFMA.FTZ R120, R160, R127, R161 ;  /* 0x0000007fa0787223 */ /* 0x000fe200000100a1 */
[----:B------:R-:W-:Y:S02]  /*7110*/  LOP3.LUT P5, RZ, R156, 0xff0000, RZ, 0xc0, !PT ;  /* 0x00ff00009cff7812 */ /* 0x000fe400078ac0ff */
[----:B------:R-:W-:Y:S01]  /*7120*/  SHF.L.U32 R124, R59, 0x10, RZ ;  /* 0x000000103b7c7819 */ /* 0x000fe200000006ff */
[----:B------:R-:W-:Y:S01]  /*7130*/  FADD.FTZ R131, -R120, R131 ;  /* 0x0000008378837221 */ /* 0x000fe20000010100 */
[C-C-:B------:R-:W-:Y:S01]  /*7140*/  FFMA.FTZ R120, R160.reuse, R119, R161.reuse ;  /* 0x00000077a0787223 */ /* 0x140fe200000100a1 */
[--C-:B------:R-:W-:Y:S01]  /*7150*/  FFMA.FTZ R119, R160, R126, R161.reuse ;  /* 0x0000007ea0777223 */ /* 0x100fe200000100a1 */
[----:B------:R-:W-:Y:S01]  /*7160*/  LOP3.LUT P4, RZ, R156, 0xff00, RZ, 0xc0, !PT ;  /* 0x0000ff009cff7812 */ /* 0x000fe2000788c0ff */
[----:B------:R-:W-:Y:S01]  /*7170*/  FFMA.FTZ R126, R160, R7, R161 ;  /* 0x00000007a07e7223 */ /* 0x000fe200000100a1 */
[----:B------:R-:W-:Y:S01]  /*7180*/  FADD.FTZ R171, -R120, R123 ;  /* 0x0000007b78ab7221 */ /* 0x000fe20000010100 */
[C-C-:B------:R-:W-:Y:S01]  /*7190*/  FFMA.FTZ R120, R160.reuse, R117, R161.reuse ;  /* 0x00000075a0787223 */ /* 0x140fe200000100a1 */
[--C-:B------:R-:W-:Y:S01]  /*71a0*/  FFMA.FTZ R117, R160, R18, R161.reuse ;  /* 0x00000012a0757223 */ /* 0x100fe200000100a1 */
[----:B------:R-:W-:Y:S01]  /*71b0*/  PRMT R18, R62, 0x7632, R18 ;  /* 0x000076323e127816 */ /* 0x000fe20000000012 */
[----:B------:R-:W-:Y:S01]  /*71c0*/  FFMA.FTZ R123, R160, R118, R161 ;  /* 0x00000076a07b7223 */ /* 0x000fe200000100a1 */
[----:B------:R-:W-:Y:S01]  /*71d0*/  FADD.FTZ R175, -R120, R121 ;  /* 0x0000007978af7221 */ /* 0x000fe20000010100 */
[----:B------:R-:W-:Y:S01]  /*71e0*/  FADD.FTZ R121, -R117, R30 ;  /* 0x0000001e75797221 */ /* 0x000fe20000010100 */
[----:B------:R-:W-:Y:S01]  /*71f0*/  FFMA.FTZ R118, R160, R125, R161 ;  /* 0x0000007da0767223 */ /* 0x000fe200000100a1 */
[----:B------:R-:W-:Y:S01]  /*7200*/  SHF.L.U32 R30, R18, 0x10, RZ ;  /* 0x00000010121e7819 */ /* 0x000fe200000006ff */
[----:B------:R-:W-:Y:S01]  /*7210*/  FADD.FTZ R119, -R119, R130 ;  /* 0x0000008277777221 */ /* 0x000fe20000010100 */
[C---:B------:R-:W-:Y:S01]  /*7220*/  SHF.L.U32 R18, R61.reuse, 0x10, RZ ;  /* 0x000000103d127819 */ /* 0x040fe200000006ff */
[----:B------:R-:W-:Y:S01]  /*7230*/  FADD.FTZ R129, -R118, R129 ;  /* 0x0000008176817221 */ /* 0x000fe20000010100 */
[----:B------:R-:W-:Y:S01]  /*7240*/  SHF.L.U32 R117, R62, 0x10, RZ ;  /* 0x000000103e757819 */ /* 0x000fe200000006ff */
[----:B------:R-:W-:Y:S01]  /*7250*/  FFMA.FTZ R125, R160, R2, R161 ;  /* 0x00000002a07d7223 */ /* 0x000fe200000100a1 */
[----:B------:R-:W-:Y:S01]  /*7260*/  PRMT R2, R61, 0x7632, R2 ;  /* 0x000076323d027816 */ /* 0x000fe20000000002 */
[C-C-:B------:R-:W-:Y:S01]  /*7270*/  FFMA.FTZ R173, R38.reuse, R119, R18.reuse ;  /* 0x0000007726ad7223 */ /* 0x140fe20000010012 */
[----:B------:R-:W-:Y:S01]  /*7280*/  PRMT R18, R59, 0x7632, R18 ;  /* 0x000076323b127816 */ /* 0x000fe20000000012 */
[C---:B------:R-:W-:Y:S01]  /*7290*/  FFMA.FTZ R174, R38.reuse, R129, R117 ;  /* 0x0000008126ae7223 */ /* 0x040fe20000010075 */
[----:B------:R-:W-:Y:S01]  /*72a0*/  FFMA.FTZ R175, R38, R175, R30 ;  /* 0x000000af26af7223 */ /* 0x000fe2000001001e */
[----:B------:R-:W-:Y:S01]  /*72b0*/  SHF.L.U32 R172, R2, 0x10, RZ ;  /* 0x0000001002ac7819 */ /* 0x000fe200000006ff */
[----:B------:R-:W-:Y:S01]  /*72c0*/  FADD.FTZ R123, -R123, R122 ;  /* 0x0000007a7b7b7221 */ /* 0x000fe20000010100 */
[----:B------:R-:W-:Y:S01]  /*72d0*/  SHF.L.U32 R30, R18, 0x10, RZ ;  /* 0x00000010121e7819 */ /* 0x000fe200000006ff */
[-C--:B------:R-:W-:Y:S01]  /*72e0*/  FMUL.FTZ R18, R174, R37.reuse ;  /* 0x00000025ae127220 */ /* 0x080fe20000410000 */
[C---:B------:R-:W-:Y:S01]  /*72f0*/  PRMT R2, R60.reuse, 0x7632, R2 ;  /* 0x000076323c027816 */ /* 0x040fe20000000002 */
[----:B------:R-:W-:Y:S01]  /*7300*/  FADD.FTZ R125, -R125, R14 ;  /* 0x0000000e7d7d7221 */ /* 0x000fe20000010100 */
[----:B------:R-:W-:Y:S01]  /*7310*/  SHF.L.U32 R117, R60, 0x10, RZ ;  /* 0x000000103c757819 */ /* 0x000fe200000006ff */
[----:B------:R-:W-:Y:S01]  /*7320*/  FMUL.FTZ R122, R18, UR5 ;  /* 0x00000005127a7c20 */ /* 0x000fe20008410000 */
[----:B------:R-:W-:Y:S01]  /*7330*/  FMUL.FTZ R18, R173, R37 ;  /* 0x00000025ad127220 */ /* 0x000fe20000410000 */
[----:B------:R-:W-:Y:S01]  /*7340*/  SHF.L.U32 R2, R2, 0x10, RZ ;  /* 0x0000001002027819 */ /* 0x000fe200000006ff */
[C---:B------:R-:W-:Y:S01]  /*7350*/  FFMA.FTZ R172, R38.reuse, R123, R172 ;  /* 0x0000007b26ac7223 */ /* 0x040fe200000100ac */
[----:B------:R-:W-:Y:S01]  /*7360*/  FFMA.FTZ R14, R38, R131, R117 ;  /* 0x00000083260e7223 */ /* 0x000fe20000010075 */
[----:B------:R-:W-:Y:S01]  /*7370*/  FMUL.FTZ R18, R18, UR5 ;  /* 0x0000000512127c20 */ /* 0x000fe20008410000 */
[C---:B------:R-:W-:Y:S01]  /*7380*/  FFMA.FTZ R125, R38.reuse, R125, R30 ;  /* 0x0000007d267d7223 */ /* 0x040fe2000001001e */
[----:B------:R-:W-:Y:S01]  /*7390*/  FFMA.FTZ R171, R38, R171, R2 ;  /* 0x000000ab26ab7223 */ /* 0x000fe20000010002 */
[-C--:B------:R-:W-:Y:S01]  /*73a0*/  FMUL.FTZ R2, R175, R37.reuse ;  /* 0x00000025af027220 */ /* 0x080fe20000410000 */
[-C--:B------:R-:W-:Y:S01]  /*73b0*/  FMUL.FTZ R30, R172, R37.reuse ;  /* 0x00000025ac1e7220 */ /* 0x080fe20000410000 */
[----:B------:R-:W-:Y:S01]  /*73c0*/  FSEL R120, R18, RZ, P5 ;  /* 0x000000ff12787208 */ /* 0x000fe20002800000 */
[-C--:B------:R-:W-:Y:S01]  /*73d0*/  FMUL.FTZ R18, R171, R37.reuse ;  /* 0x00000025ab127220 */ /* 0x080fe20000410000 */
[----:B------:R-:W-:Y:S01]  /*73e0*/  FMUL.FTZ R123, R2, UR5 ;  /* 0x00000005027b7c20 */ /* 0x000fe20008410000 */
[----:B------:R-:W-:Y:S01]  /*73f0*/  FMUL.FTZ R2, R14, R37 ;  /* 0x000000250e027220 */ /* 0x000fe20000410000 */
[----:B------:R-:W-:Y:S01]  /*7400*/  LOP3.LUT P3, RZ, R156, 0xff, RZ, 0xc0, !PT ;  /* 0x000000ff9cff7812 */ /* 0x000fe2000786c0ff */
[----:B------:R-:W-:Y:S01]  /*7410*/  FMUL.FTZ R18, R18, UR5 ;  /* 0x0000000512127c20 */ /* 0x000fe20008410000 */
[----:B------:R-:W-:Y:S01]  /*7420*/  FFMA.FTZ R124, R38, R121, R124 ;  /* 0x00000079267c7223 */ /* 0x000fe2000001007c */
[----:B------:R-:W-:Y:S01]  /*7430*/  FMUL.FTZ R2, R2, UR5 ;  /* 0x0000000502027c20 */ /* 0x000fe20008410000 */
[C-C-:B------:R-:W-:Y:S01]  /*7440*/  FFMA.FTZ R7, R160.reuse, R20, R161.reuse ;  /* 0x00000014a0077223 */ /* 0x140fe200000100a1 */
[--C-:B------:R-:W-:Y:S01]  /*7450*/  FFMA.FTZ R20, R160, R3, R161.reuse ;  /* 0x00000003a0147223 */ /* 0x100fe200000100a1 */
[----:B------:R-:W-:Y:S01]  /*7460*/  FSEL R119, R18, RZ, P4 ;  /* 0x000000ff12777208 */ /* 0x000fe20002000000 */
[--C-:B------:R-:W-:Y:S01]  /*7470*/  FFMA.FTZ R18, R160, R21, R161.reuse ;  /* 0x00000015a0127223 */ /* 0x100fe200000100a1 */
[----:B------:R-:W-:Y:S01]  /*7480*/  FMUL.FTZ R30, R30, UR5 ;  /* 0x000000051e1e7c20 */ /* 0x000fe20008410000 */
[--C-:B------:R-:W-:Y:S01]  /*7490*/  FFMA.FTZ R21, R160, R4, R161.reuse ;  /* 0x00000004a0157223 */ /* 0x100fe200000100a1 */
[----:B------:R-:W-:Y:S01]  /*74a0*/  LOP3.LUT P2, RZ, R156, 0xff000000, RZ, 0xc0, !PT ;  /* 0xff0000009cff7812 */ /* 0x000fe2000784c0ff */
[----:B------:R-:W-:Y:S01]  /*74b0*/  FFMA.FTZ R4, R160, R19, R161 ;  /* 0x00000013a0047223 */ /* 0x000fe200000100a1 */
[----:B------:R-:W-:Y:S01]  /*74c0*/  FSEL R118, R2, RZ, P3 ;  /* 0x000000ff02767208 */ /* 0x000fe20001800000 */
[-C--:B------:R-:W-:Y:S01]  /*74d0*/  FMUL.FTZ R2, R124, R37.reuse ;  /* 0x000000257c027220 */ /* 0x080fe20000410000 */
[----:B------:R-:W-:Y:S01]  /*74e0*/  FADD.FTZ R169, -R20, R15 ;  /* 0x0000000f14a97221 */ /* 0x000fe20000010100 */
[----:B------:R-:W-:Y:S01]  /*74f0*/  SHF.L.U32 R15, R58, 0x10, RZ ;  /* 0x000000103a0f7819 */ /* 0x000fe200000006ff */
[----:B------:R-:W-:Y:S01]  /*7500*/  FFMA.FTZ R3, R160, R6, R161 ;  /* 0x00000006a0037223 */ /* 0x000fe200000100a1 */
[----:B------:R-:W-:Y:S01]  /*7510*/  FSEL R121, R30, RZ, P2 ;  /* 0x000000ff1e797208 */ /* 0x000fe20001000000 */
[----:B------:R-:W-:Y:S01]  /*7520*/  FADD.FTZ R31, -R4, R31 ;  /* 0x0000001f041f7221 */ /* 0x000fe20000010100 */
[----:B------:R-:W-:Y:S01]  /*7530*/  FMUL.FTZ R30, R125, R37 ;  /* 0x000000257d1e7220 */ /* 0x000fe20000410000 */
[----:B------:R-:W-:Y:S01]  /*7540*/  FMUL.FTZ R2, R2, UR5 ;  /* 0x0000000502027c20 */ /* 0x000fe20008410000 */
[----:B------:R-:W-:Y:S01]  /*7550*/  PRMT R6, R58, 0x7632, R6 ;  /* 0x000076323a067816 */ /* 0x000fe20000000006 */
[----:B------:R-:W-:Y:S01]  /*7560*/  FFMA.FTZ R170, R38, R31, R15 ;  /* 0x0000001f26aa7223 */ /* 0x000fe2000001000f */
[----:B------:R-:W-:Y:S01]  /*7570*/  LOP3.LUT P2, RZ, R151, 0xff0000, RZ, 0xc0, !PT ;  /* 0x00ff000097ff7812 */ /* 0x000fe2000784c0ff */
[----:B------:R-:W-:Y:S01]  /*7580*/  FMUL.FTZ R117, R30, UR5 ;  /* 0x000000051e757c20 */ /* 0x000fe20008410000 */
[----:B------:R-:W-:Y:S01]  /*7590*/  PRMT R4, R57, 0x7632, R4 ;  /* 0x0000763239047816 */ /* 0x000fe20000000004 */
[----:B------:R-:W-:Y:S01]  /*75a0*/  FADD.FTZ R21, -R21, R16 ;  /* 0x0000001015157221 */ /* 0x000fe20000010100 */
[----:B------:R-:W-:Y:S01]  /*75b0*/  SHF.L.U32 R15, R6, 0x10, RZ ;  /* 0x00000010060f7819 */ /* 0x000fe200000006ff */
[----:B------:R-:W-:Y:S01]  /*75c0*/  FADD.FTZ R7, -R7, R32 ;  /* 0x0000002007077221 */ /* 0x000fe20000010100 */
[----:B------:R-:W-:Y:S01]  /*75d0*/  FSEL R30, R2, RZ, P2 ;  /* 0x000000ff021e7208 */ /* 0x000fe20001000000 */
[C-C-:B------:R-:W-:Y:S01]  /*75e0*/  FFMA.FTZ R2, R160.reuse, R5, R161.reuse ;  /* 0x00000005a0027223 */ /* 0x140fe200000100a1 */
[----:B------:R-:W-:Y:S01]  /*75f0*/  FFMA.FTZ R5, R160, R25, R161 ;  /* 0x00000019a0057223 */ /* 0x000fe200000100a1 */
[----:B------:R-:W-:Y:S01]  /*7600*/  SHF.L.U32 R6, R4, 0x10, RZ ;  /* 0x0000001004067819 */ /* 0x000fe200000006ff */
[----:B------:R-:W-:Y:S01]  /*7610*/  FFMA.FTZ R169, R38, R169, R15 ;  /* 0x000000a926a97223 */ /* 0x000fe2000001000f */
[----:B------:R-:W-:Y:S01]  /*7620*/  SHF.L.U32 R160, R57, 0x10, RZ ;  /* 0x0000001039a07819 */ /* 0x000fe200000006ff */
[----:B------:R-:W-:Y:S01]  /*7630*/  FADD.FTZ R33, -R18, R33 ;  /* 0x0000002112217221 */ /* 0x000fe20000010100 */
[----:B------:R-:W-:Y:S01]  /*7640*/  ISETP.GE.U32.AND P3, PT, R150, RZ, PT ;  /* 0x000000ff9600720c */ /* 0x000fe20003f66070 */
[----:B------:R-:W-:Y:S01]  /*7650*/  FFMA.FTZ R161, R38, R21, R6 ;  /* 0x0000001526a17223 */ /* 0x000fe20000010006 */
[----:B------:R-:W-:Y:S01]  /*7660*/  PRMT R4, R56, 0x7632, R4 ;  /* 0x0000763238047816 */ /* 0x000fe20000000004 */
[----:B------:R-:W-:Y:S01]  /*7670*/  FFMA.FTZ R160, R38, R7, R160 ;  /* 0x0000000726a07223 */ /* 0x000fe200000100a0 */
[----:B------:R-:W-:Y:S01]  /*7680*/  LOP3.LUT P6, RZ, R157, 0xff, RZ, 0xc0, !PT ;  /* 0x000000ff9dff7812 */ /* 0x000fe200078cc0ff */
[-C--:B------:R-:W-:Y:S01]  /*7690*/  FMUL.FTZ R6, R169, R37.reuse ;  /* 0x00000025a9067220 */ /* 0x080fe20000410000 */
[----:B------:R-:W-:Y:S01]  /*76a0*/  LOP3.LUT P1, RZ, R157, 0xff00, RZ, 0xc0, !PT ;  /* 0x0000ff009dff7812 */ /* 0x000fe2000782c0ff */
[----:B------:R-:W-:Y:S01]  /*76b0*/  FADD.FTZ R157, -R126, R17 ;  /* 0x000000117e9d7221 */ /* 0x000fe20000010100 */
[----:B------:R-:W-:Y:S01]  /*76c0*/  ISETP.GE.U32.AND.EX P3, PT, R151, 0x1000000, PT, P3 ;  /* 0x010000009700780c */ /* 0x000fe20003f66130 */
[----:B------:R-:W-:Y:S01]  /*76d0*/  FMUL.FTZ R147, R6, UR5 ;  /* 0x0000000506937c20 */ /* 0x000fe20008410000 */
[----:B------:R-:W-:Y:S01]  /*76e0*/  SHF.L.U32 R7, R4, 0x10, RZ ;  /* 0x0000001004077819 */ /* 0x000fe200000006ff */
[-C--:B------:R-:W-:Y:S01]  /*76f0*/  FMUL.FTZ R4, R170, R37.reuse ;  /* 0x00000025aa047220 */ /* 0x080fe20000410000 */
[----:B------:R-:W-:Y:S01]  /*7700*/  FSEL R122, R122, RZ, P6 ;  /* 0x000000ff7a7a7208 */ /* 0x000fe20003000000 */
[----:B------:R-:W-:Y:S01]  /*7710*/  FMUL.FTZ R6, R161, R37 ;  /* 0x00000025a1067220 */ /* 0x000fe20000410000 */
[----:B------:R-:W-:Y:S01]  /*7720*/  FSEL R123, R123, RZ, P1 ;  /* 0x000000ff7b7b7208 */ /* 0x000fe20000800000 */
[----:B------:R-:W-:Y:S01]  /*7730*/  FFMA.FTZ R157, R38, R157, R7 ;  /* 0x0000009d269d7223 */ /* 0x000fe20000010007 */
[----:B------:R-:W-:Y:S01]  /*7740*/  SHF.L.U32 R156, R56, 0x10, RZ ;  /* 0x00000010389c7819 */ /* 0x000fe200000006ff */
[----:B------:R-:W-:Y:S01]  /*7750*/  FMUL.FTZ R146, R4, UR5 ;  /* 0x0000000504927c20 */ /* 0x000fe20008410000 */
[----:B------:R-:W-:Y:S01]  /*7760*/  LOP3.LUT P6, RZ, R150, 0xff, RZ, 0xc0, !PT ;  /* 0x000000ff96ff7812 */ /* 0x000fe200078cc0ff */
[----:B------:R-:W-:Y:S01]  /*7770*/  FMUL.FTZ R4, R160, R37 ;  /* 0x00000025a0047220 */ /* 0x000fe20000410000 */
[----:B------:R-:W-:Y:S01]  /*7780*/  LOP3.LUT P1, RZ, R150, 0xff00, RZ, 0xc0, !PT ;  /* 0x0000ff0096ff7812 */ /* 0x000fe2000782c0ff */
[----:B------:R-:W-:Y:S01]  /*7790*/  FFMA.FTZ R156, R38, R33, R156 ;  /* 0x00000021269c7223 */ /* 0x000fe2000001009c */
[----:B------:R-:W-:Y:S01]  /*77a0*/  LOP3.LUT P5, RZ, R150, 0xff0000, RZ, 0xc0, !PT ;  /* 0x00ff000096ff7812 */ /* 0x000fe200078ac0ff */
[----:B------:R-:W-:Y:S01]  /*77b0*/  FMUL.FTZ R131, R6, UR5 ;  /* 0x0000000506837c20 */ /* 0x000fe20008410000 */
[----:B------:R-:W-:Y:S01]  /*77c0*/  LOP3.LUT P4, RZ, R150, 0xff000000, RZ, 0xc0, !PT ;  /* 0xff00000096ff7812 */ /* 0x000fe2000788c0ff */
[-C--:B------:R-:W-:Y:S01]  /*77d0*/  FMUL.FTZ R6, R157, R37.reuse ;  /* 0x000000259d067220 */ /* 0x080fe20000410000 */
[----:B------:R-:W-:Y:S01]  /*77e0*/  FSEL R117, R117, RZ, P3 ;  /* 0x000000ff75757208 */ /* 0x000fe20001800000 */
[----:B------:R-:W-:Y:S01]  /*77f0*/  FMUL.FTZ R130, R4, UR5 ;  /* 0x0000000504827c20 */ /* 0x000fe20008410000 */
[C---:B------:R-:W-:Y:S01]  /*7800*/  LOP3.LUT P2, RZ, R151.reuse, 0xff, RZ, 0xc0, !PT ;  /* 0x000000ff97ff7812 */ /* 0x040fe2000784c0ff */
[----:B------:R-:W-:Y:S01]  /*7810*/  FMUL.FTZ R4, R156, R37 ;  /* 0x000000259c047220 */ /* 0x000fe20000410000 */
[----:B------:R-:W-:Y:S01]  /*7820*/  LOP3.LUT P3, RZ, R151, 0xff00, RZ, 0xc0, !PT ;  /* 0x0000ff0097ff7812 */ /* 0x000fe2000786c0ff */
[----:B------:R-:W-:Y:S01]  /*7830*/  FADD.FTZ R151, -R24, R29 ;  /* 0x0000001d18977221 */ /* 0x000fe20000010100 */
[----:B------:R-:W-:Y:S01]  /*7840*/  SHF.L.U32 R16, R52, 0x10, RZ ;  /* 0x0000001034107819 */ /* 0x000fe200000006ff */
[----:B------:R-:W0:Y:S01]  /*7850*/  LDC.64 R24, c[0x0][0x478] ;  /* 0x00011e00ff187b82 */ /* 0x000e220000000a00 */
[----:B------:R-:W-:Y:S01]  /*7860*/  SHF.L.U32 R150, R53, 0x10, RZ ;  /* 0x0000001035967819 */ /* 0x000fe200000006ff */
[----:B------:R-:W-:Y:S01]  /*7870*/  FMUL.FTZ R6, R6, UR5 ;  /* 0x0000000506067c20 */ /* 0x000fe20008410000 */
[----:B------:R-:W-:Y:S01]  /*7880*/  FMUL.FTZ R4, R4, UR5 ;  /* 0x0000000504047c20 */ /* 0x000fe20008410000 */
[----:B------:R-:W-:Y:S01]  /*7890*/  FFMA.FTZ R151, R38, R151, R16 ;  /* 0x0000009726977223 */ /* 0x000fe20000010010 */
[----:B------:R-:W-:Y:S01]  /*78a0*/  FSEL R146, R146, RZ, P2 ;  /* 0x000000ff92927208 */ /* 0x000fe20001000000 */
[----:B------:R-:W-:Y:S01]  /*78b0*/  FFMA.FTZ R150, R38, R23, R150 ;  /* 0x0000001726967223 */ /* 0x000fe20000010096 */
[----:B------:R-:W-:Y:S01]  /*78c0*/  FSEL R130, R130, RZ, P5 ;  /* 0x000000ff82827208 */ /* 0x000fe20002800000 */
[----:B------:R-:W1:Y:S01]  /*78d0*/  LDC.64 R28, c[0x0][0x468] ;  /* 0x00011a00ff1c7b82 */ /* 0x000e620000000a00 */
[-C--:B------:R-:W-:Y:S01]  /*78e0*/  FMUL.FTZ R7, R151, R37.reuse ;  /* 0x0000002597077220 */ /* 0x080fe20000410000 */
[----:B------:R-:W-:Y:S01]  /*78f0*/  FMUL.FTZ R15, R150, R37 ;  /* 0x00000025960f7220 */ /* 0x000fe20000410000 */
[----:B------:R-:W-:Y:S01]  /*7900*/  LOP3.LUT P2, RZ, R152, 0xff, RZ, 0xc0, !PT ;  /* 0x000000ff98ff7812 */ /* 0x000fe2000784c0ff */
[----:B------:R-:W-:Y:S01]  /*7910*/  FADD.FTZ R11, -R2, R11 ;  /* 0x0000000b020b7221 */ /* 0x000fe20000010100 */
[----:B------:R-:W-:Y:S01]  /*7920*/  FMUL.FTZ R7, R7, UR5 ;  /* 0x0000000507077c20 */ /* 0x000fe20008410000 */
[----:B------:R-:W-:Y:S01]  /*7930*/  FMUL.FTZ R15, R15, UR5 ;  /* 0x000000050f0f7c20 */ /* 0x000fe20008410000 */
[----:B------:R-:W-:-:S02]  /*7940*/  LOP3.LUT P5, RZ, R152, 0xff0000, RZ, 0xc0, !PT ;  /* 0x00ff000098ff7812 */ /* 0x000fc400078ac0ff */
[----:B------:R-:W-:Y:S02]  /*7950*/  FSEL R129, R6, RZ, P1 ;  /* 0x000000ff06817208 */ /* 0x000fe40000800000 */
[----:B------:R-:W-:Y:S02]  /*7960*/  ISETP.GE.U32.AND P1, PT, R152, RZ, PT ;  /* 0x000000ff9800720c */ /* 0x000fe40003f26070 */
[----:B------:R-:W-:Y:S02]  /*7970*/  FSEL R127, R4, RZ, P6 ;  /* 0x000000ff047f7208 */ /* 0x000fe40003000000 */
[----:B------:R-:W-:Y:S01]  /*7980*/  PRMT R4, R53, 0x7632, R4 ;  /* 0x0000763235047816 */ /* 0x000fe20000000004 */
[----:B0-----:R-:W-:Y:S01]  /*7990*/  IMAD.WIDE.U32 R22, R132, 0x10, R24 ;  /* 0x0000001084167825 */ /* 0x001fe200078e0018 */
[----:B------:R-:W-:-:S03]  /*79a0*/  FSEL R31, R7, RZ, P2 ;  /* 0x000000ff071f7208 */ /* 0x000fc60001000000 */
[----:B------:R-:W-:Y:S01]  /*79b0*/  FADD.FTZ R7, -R5, R26 ;  /* 0x0000001a05077221 */ /* 0x000fe20000010100 */
[----:B------:R-:W-:Y:S01]  /*79c0*/  FSEL R126, R15, RZ, P5 ;  /* 0x000000ff0f7e7208 */ /* 0x000fe20002800000 */
[----:B------:R-:W-:Y:S01]  /*79d0*/  IMAD.WIDE.U32 R20, R35, 0x10, R24 ;  /* 0x0000001023147825 */ /* 0x000fe200078e0018 */
[C---:B------:R-:W-:Y:S02]  /*79e0*/  LOP3.LUT P6, RZ, R153.reuse, 0xff, RZ, 0xc0, !PT ;  /* 0x000000ff99ff7812 */ /* 0x040fe400078cc0ff */
[----:B------:R-:W-:Y:S01]  /*79f0*/  LOP3.LUT P2, RZ, R153, 0xff00, RZ, 0xc0, !PT ;  /* 0x0000ff0099ff7812 */ /* 0x000fe2000784c0ff */
[----:B-1----:R-:W-:Y:S01]  /*7a00*/  IMAD.WIDE.U32 R32, R149, 0x10, R28 ;  /* 0x0000001095207825 */ /* 0x002fe200078e001c */
[C---:B------:R-:W-:Y:S02]  /*7a10*/  LOP3.LUT P5, RZ, R153.reuse, 0xff0000, RZ, 0xc0, !PT ;  /* 0x00ff000099ff7812 */ /* 0x040fe400078ac0ff */
[----:B------:R-:W-:Y:S01]  /*7a20*/  ISETP.GE.U32.AND.EX P1, PT, R153, 0x1000000, PT, P1 ;  /* 0x010000009900780c */ /* 0x000fe20003f26110 */
[----:B------:R-:W-:Y:S01]  /*7a30*/  FADD.FTZ R153, -R3, R12 ;  /* 0x0000000c03997221 */ /* 0x000fe20000010100 */
[----:B------:R-:W-:-:S02]  /*7a40*/  PRMT R6, R55, 0x7632, R6 ;  /* 0x0000763237067816 */ /* 0x000fc40000000006 */
[----:B------:R-:W-:Y:S02]  /*7a50*/  PRMT R3, R52, 0x7632, R3 ;  /* 0x0000763234037816 */ /* 0x000fe40000000003 */
[----:B------:R-:W-:Y:S02]  /*7a60*/  SHF.L.U32 R4, R4, 0x10, RZ ;  /* 0x0000001004047819 */ /* 0x000fe400000006ff */
[----:B------:R-:W-:Y:S02]  /*7a70*/  PRMT R2, R54, 0x7632, R2 ;  /* 0x0000763236027816 */ /* 0x000fe40000000002 */
[----:B------:R-:W-:Y:S01]  /*7a80*/  SHF.L.U32 R15, R6, 0x10, RZ ;  /* 0x00000010060f7819 */ /* 0x000fe200000006ff */
[----:B------:R-:W-:Y:S01]  /*7a90*/  FFMA.FTZ R153, R38, R153, R4 ;  /* 0x0000009926997223 */ /* 0x000fe20000010004 */
[----:B------:R-:W-:Y:S02]  /*7aa0*/  SHF.L.U32 R176, R3, 0x10, RZ ;  /* 0x0000001003b07819 */ /* 0x000fe400000006ff */
[----:B------:R-:W-:-:S02]  /*7ab0*/  SHF.L.U32 R5, R54, 0x10, RZ ;  /* 0x0000001036057819 */ /* 0x000fc400000006ff */
[----:B------:R-:W-:Y:S01]  /*7ac0*/  SHF.L.U32 R4, R2, 0x10, RZ ;  /* 0x0000001002047819 */ /* 0x000fe200000006ff */
[----:B------:R-:W-:Y:S01]  /*7ad0*/  FFMA.FTZ R176, R38, R13, R176 ;  /* 0x0000000d26b07223 */ /* 0x000fe200000100b0 */
[----:B------:R-:W-:Y:S01]  /*7ae0*/  FSEL R147, R147, RZ, P3 ;  /* 0x000000ff93937208 */ /* 0x000fe20001800000 */
[----:B------:R-:W-:Y:S01]  /*7af0*/  IMAD.WIDE.U32 R2, R149, 0x10, R24 ;  /* 0x0000001095027825 */ /* 0x000fe200078e0018 */
[----:B------:R-:W-:Y:S02]  /*7b00*/  FSEL R131, R131, RZ, P4 ;  /* 0x000000ff83837208 */ /* 0x000fe40002000000 */
[----:B------:R-:W-:Y:S02]  /*7b10*/  SHF.L.U32 R6, R55, 0x10, RZ ;  /* 0x0000001037067819 */ /* 0x000fe400000006ff */
[C---:B------:R-:W-:Y:S02]  /*7b20*/  LOP3.LUT P3, RZ, R152.reuse, 0xff00, RZ, 0xc0, !PT ;  /* 0x0000ff0098ff7812 */ /* 0x040fe4000786c0ff */
[----:B------:R-:W-:Y:S01]  /*7b30*/  LOP3.LUT P4, RZ, R152, 0xff000000, RZ, 0xc0, !PT ;  /* 0xff00000098ff7812 */ /* 0x000fe2000788c0ff */
[----:B------:R-:W-:Y:S01]  /*7b40*/  FFMA.FTZ R152, R38, R9, R15 ;  /* 0x0000000926987223 */ /* 0x000fe2000001000f */
[----:B------:R-:W-:Y:S01]  /*7b50*/  F2FP.BF16.F32.PACK_AB R19, R50, R51 ;  /* 0x000000333213723e */ /* 0x000fe200000010ff */
[----:B------:R-:W-:Y:S01]  /*7b60*/  FFMA.FTZ R50, R38, R27, R5 ;  /* 0x0000001b26327223 */ /* 0x000fe20000010005 */
        /* <DEDUP_REMOVED lines=8> */
[----:B------:R0:W-:Y:S01]  /*7bf0*/  STG.E.128 desc[UR6][R2.64], R16 ;  /* 0x0000001002007986 */ /* 0x0001e2000c101d06 */
[----:B------:R-:W-:Y:S02]  /*7c00*/  F2FP.BF16.F32.PACK_AB R14, R141, R145 ;  /* 0x000000918d0e723e */ /* 0x000fe400000010ff */
[----:B------:R-:W-:Y:S01]  /*7c10*/  F2FP.BF16.F32.PACK_AB R13, R133, R136 ;  /* 0x00000088850d723e */ /* 0x000fe200000010ff */
[----:B------:R-:W-:Y:S01]  /*7c20*/  IMAD.WIDE.U32 R132, R132, 0x10, R28 ;  /* 0x0000001084847825 */ /* 0x000fe200078e001c */
[----:B------:R-:W-:Y:S02]  /*7c30*/  F2FP.BF16.F32.PACK_AB R12, R113, R114 ;  /* 0x00000072710c723e */ /* 0x000fe400000010ff */
[C---:B------:R-:W-:Y:S01]  /*7c40*/  F2FP.BF16.F32.PACK_AB R48, R176.reuse, R151 ;  /* 0x00000097b030723e */ /* 0x040fe200000010ff */
[-C--:B------:R-:W-:Y:S01]  /*7c50*/  FMUL.FTZ R176, R176, R37.reuse ;  /* 0x00000025b0b07220 */ /* 0x080fe20000410000 */
[C---:B------:R-:W-:Y:S01]  /*7c60*/  F2FP.BF16.F32.PACK_AB R49, R153.reuse, R150 ;  /* 0x000000969931723e */ /* 0x040fe200000010ff */
[----:B------:R1:W-:Y:S01]  /*7c70*/  STG.E.128 desc[UR6][R32.64], R12 ;  /* 0x0000000c20007986 */ /* 0x0003e2000c101d06 */
[----:B------:R-:W-:Y:S01]  /*7c80*/  FMUL.FTZ R153, R153, R37 ;  /* 0x0000002599997220 */ /* 0x000fe20000410000 */
[----:B------:R-:W-:Y:S01]  /*7c90*/  F2FP.BF16.F32.PACK_AB R7, R155, R154 ;  /* 0x0000009a9b07723e */ /* 0x000fe200000010ff */
[----:B------:R-:W-:Y:S01]  /*7ca0*/  FMUL.FTZ R176, R176, UR5 ;  /* 0x00000005b0b07c20 */ /* 0x000fe20008410000 */
[----:B------:R-:W-:Y:S01]  /*7cb0*/  F2FP.BF16.F32.PACK_AB R6, R159, R168 ;  /* 0x000000a89f06723e */ /* 0x000fe200000010ff */
[----:B------:R-:W-:Y:S01]  /*7cc0*/  FMUL.FTZ R153, R153, UR5 ;  /* 0x0000000599997c20 */ /* 0x000fe20008410000 */
[----:B------:R-:W-:-:S02]  /*7cd0*/  F2FP.BF16.F32.PACK_AB R5, R148, R158 ;  /* 0x0000009e9405723e */ /* 0x000fc400000010ff */
[----:B0-----:R-:W-:Y:S01]  /*7ce0*/  F2FP.BF16.F32.PACK_AB R19, R0, R112 ;  /* 0x000000700013723e */ /* 0x001fe200000010ff */
[----:B------:R-:W-:Y:S01]  /*7cf0*/  FMUL.FTZ R0, R50, R37 ;  /* 0x0000002532007220 */ /* 0x000fe20000410000 */
[----:B------:R-:W-:Y:S01]  /*7d00*/  F2FP.BF16.F32.PACK_AB R4, R143, R144 ;  /* 0x000000908f04723e */ /* 0x000fe200000010ff */
[----:B------:R-:W-:Y:S01]  /*7d10*/  IMAD.WIDE.U32 R2, R34, 0x10, R24 ;  /* 0x0000001022027825 */ /* 0x000fe200078e0018 */
[----:B------:R-:W-:-:S03]  /*7d20*/  F2FP.BF16.F32.PACK_AB R18, R138, R139 ;  /* 0x0000008b8a12723e */ /* 0x000fc600000010ff */
[----:B------:R-:W-:Y:S01]  /*7d30*/  FMUL.FTZ R0, R0, UR5 ;  /* 0x0000000500007c20 */ /* 0x000fe20008410000 */
[----:B------:R-:W-:Y:S01]  /*7d40*/  F2FP.BF16.F32.PACK_AB R17, R135, R137 ;  /* 0x000000898711723e */ /* 0x000fe200000010ff */
[----:B------:R0:W-:Y:S01]  /*7d50*/  STG.E.128 desc[UR6][R22.64], R4 ;  /* 0x0000000416007986 */ /* 0x0001e2000c101d06 */
[----:B------:R-:W-:Y:S01]  /*7d60*/  F2FP.BF16.F32.PACK_AB R16, R134, R128 ;  /* 0x000000808610723e */ /* 0x000fe200000010ff */
[----:B------:R-:W-:-:S04]  /*7d70*/  IMAD.WIDE.U32 R34, R34, 0x10, R28 ;  /* 0x0000001022227825 */ /* 0x000fc800078e001c */
[-C--:B-1----:R-:W-:Y:S01]  /*7d80*/  FMUL.FTZ R12, R51, R37.reuse ;  /* 0x00000025330c7220 */ /* 0x082fe20000410000 */
[-C--:B------:R-:W-:Y:S01]  /*7d90*/  FMUL.FTZ R13, R38, R37.reuse ;  /* 0x00000025260d7220 */ /* 0x080fe20000410000 */
[----:B------:R-:W-:Y:S01]  /*7da0*/  FMUL.FTZ R37, R152, R37 ;  /* 0x0000002598257220 */ /* 0x000fe20000410000 */
[----:B------:R-:W-:Y:S01]  /*7db0*/  F2FP.BF16.F32.PACK_AB R11, R140, R142 ;  /* 0x0000008e8c0b723e */ /* 0x000fe200000010ff */
[----:B------:R-:W-:Y:S01]  /*7dc0*/  FMUL.FTZ R12, R12, UR5 ;  /* 0x000000050c0c7c20 */ /* 0x000fe20008410000 */
[----:B------:R-:W-:Y:S01]  /*7dd0*/  FMUL.FTZ R13, R13, UR5 ;  /* 0x000000050d0d7c20 */ /* 0x000fe20008410000 */
[----:B------:R-:W-:Y:S01]  /*7de0*/  FMUL.FTZ R37, R37, UR5 ;  /* 0x0000000525257c20 */ /* 0x000fe20008410000 */
[----:B------:R-:W-:Y:S01]  /*7df0*/  F2FP.BF16.F32.PACK_AB R10, R175, R174 ;  /* 0x000000aeaf0a723e */ /* 0x000fe200000010ff */
[----:B------:R1:W-:Y:S01]  /*7e00*/  STG.E.128 desc[UR6][R132.64], R16 ;  /* 0x0000001084007986 */ /* 0x0003e2000c101d06 */
[----:B------:R-:W-:Y:S01]  /*7e10*/  F2FP.BF16.F32.PACK_AB R9, R172, R173 ;  /* 0x000000adac09723e */ /* 0x000fe200000010ff */
[----:B------:R-:W-:Y:S01]  /*7e20*/  IMAD.WIDE.U32 R24, R36, 0x10, R24 ;  /* 0x0000001024187825 */ /* 0x000fe200078e0018 */
[----:B------:R-:W-:-:S02]  /*7e30*/  FSEL R15, R13, RZ, P5 ;  /* 0x000000ff0d0f7208 */ /* 0x000fc40002800000 */
[----:B------:R-:W-:Y:S01]  /*7e40*/  FSEL R14, R37, RZ, P1 ;  /* 0x000000ff250e7208 */ /* 0x000fe20000800000 */
[----:B------:R2:W-:Y:S01]  /*7e50*/  STG.E.128 desc[UR6][R20.64], R8 ;  /* 0x0000000814007986 */ /* 0x0005e2000c101d06 */
[----:B0-----:R-:W-:Y:S01]  /*7e60*/  F2FP.BF16.F32.PACK_AB R7, R115, R116 ;  /* 0x000000747307723e */ /* 0x001fe200000010ff */
[----:B------:R-:W-:Y:S01]  /*7e70*/  IMAD.WIDE.U32 R28, R36, 0x10, R28 ;  /* 0x00000010241c7825 */ /* 0x000fe200078e001c */
[----:B------:R-:W-:Y:S02]  /*7e80*/  F2FP.BF16.F32.PACK_AB R6, R123, R122 ;  /* 0x0000007a7b06723e */ /* 0x000fe400000010ff */
[----:B------:R-:W-:Y:S02]  /*7e90*/  F2FP.BF16.F32.PACK_AB R5, R121, R120 ;  /* 0x000000787905723e */ /* 0x000fe400000010ff */
[----:B------:R-:W-:Y:S02]  /*7ea0*/  F2FP.BF16.F32.PACK_AB R4, R119, R118 ;  /* 0x000000767704723e */ /* 0x000fe400000010ff */
[----:B------:R-:W-:-:S02]  /*7eb0*/  FSEL R0, R0, RZ, P6 ;  /* 0x000000ff00007208 */ /* 0x000fc40003000000 */
[----:B------:R-:W-:Y:S01]  /*7ec0*/  FSEL R13, R153, RZ, P4 ;  /* 0x000000ff990d7208 */ /* 0x000fe20002000000 */
[----:B------:R3:W-:Y:S01]  /*7ed0*/  STG.E.128 desc[UR6][R26.64], R4 ;  /* 0x000000041a007986 */ /* 0x0007e2000c101d06 */
[----:B-1----:R-:W-:Y:S02]  /*7ee0*/  FSEL R17, R12, RZ, P2 ;  /* 0x000000ff0c117208 */ /* 0x002fe40001000000 */
[----:B------:R-:W-:Y:S02]  /*7ef0*/  FSEL R12, R176, RZ, P3 ;  /* 0x000000ffb00c7208 */ /* 0x000fe40001800000 */
[----:B------:R-:W-:Y:S02]  /*7f00*/  F2FP.BF16.F32.PACK_AB R23, R125, R124 ;  /* 0x0000007c7d17723e */ /* 0x000fe400000010ff */
[----:B------:R-:W-:Y:S02]  /*7f10*/  F2FP.BF16.F32.PACK_AB R22, R169, R170 ;  /* 0x000000aaa916723e */ /* 0x000fe400000010ff */
[----:B--2---:R-:W-:-:S02]  /*7f20*/  F2FP.BF16.F32.PACK_AB R21, R161, R160 ;  /* 0x000000a0a115723e */ /* 0x004fc400000010ff */
[----:B------:R-:W-:Y:S02]  /*7f30*/  F2FP.BF16.F32.PACK_AB R20, R157, R156 ;  /* 0x0000009c9d14723e */ /* 0x000fe400000010ff */
[----:B------:R-:W-:Y:S02]  /*7f40*/  F2FP.BF16.F32.PACK_AB R50, R51, R50 ;  /* 0x000000323332723e */ /* 0x000fe400000010ff */
[----:B------:R-:W-:Y:S01]  /*7f50*/  F2FP.BF16.F32.PACK_AB R11, R117, R30 ;  /* 0x0000001e750b723e */ /* 0x000fe200000010ff */
[----:B------:R3:W-:Y:S01]  /*7f60*/  STG.E.128 desc[UR6][R2.64], R20 ;  /* 0x0000001402007986 */ /* 0x0007e2000c101d06 */
[----:B------:R-:W-:Y:S02]  /*7f70*/  F2FP.BF16.F32.PACK_AB R10, R147, R146 ;  /* 0x00000092930a723e */ /* 0x000fe400000010ff */
[----:B------:R-:W-:Y:S02]  /*7f80*/  F2FP.BF16.F32.PACK_AB R9, R131, R130 ;  /* 0x000000828309723e */ /* 0x000fe400000010ff */
[----:B------:R-:W-:-:S02]  /*7f90*/  F2FP.BF16.F32.PACK_AB R8, R129, R127 ;  /* 0x0000007f8108723e */ /* 0x000fc400000010ff */
[----:B------:R-:W-:Y:S02]  /*7fa0*/  F2FP.BF16.F32.PACK_AB R51, R152, R38 ;  /* 0x000000269833723e */ /* 0x000fe400000010ff */
[----:B------:R-:W-:Y:S01]  /*7fb0*/  F2FP.BF16.F32.PACK_AB R15, R14, R15 ;  /* 0x0000000f0e0f723e */ /* 0x000fe200000010ff */
[----:B------:R3:W-:Y:S01]  /*7fc0*/  STG.E.128 desc[UR6][R34.64], R8 ;  /* 0x0000000822007986 */ /* 0x0007e2000c101d06 */
[----:B------:R-:W-:Y:S02]  /*7fd0*/  F2FP.BF16.F32.PACK_AB R14, R17, R0 ;  /* 0x00000000110e723e */ /* 0x000fe400000010ff */
[----:B------:R-:W-:Y:S01]  /*7fe0*/  F2FP.BF16.F32.PACK_AB R13, R13, R126 ;  /* 0x0000007e0d0d723e */ /* 0x000fe200000010ff */
[----:B------:R3:W-:Y:S01]  /*7ff0*/  STG.E.128 desc[UR6][R24.64], R48 ;  /* 0x0000003018007986 */ /* 0x0007e2000c101d06 */
[----:B------:R-:W-:-:S05]  /*8000*/  F2FP.BF16.F32.PACK_AB R12, R12, R31 ;  /* 0x0000001f0c0c723e */ /* 0x000fca00000010ff */
[----:B------:R3:W-:Y:S01]  /*8010*/  STG.E.128 desc[UR6][R28.64], R12 ;  /* 0x0000000c1c007986 */ /* 0x0007e2000c101d06 */
[----:B------:R-:W-:Y:S05]  /*8020*/  BRA `(.L_x_5431) ;  /* 0x0000002800707947 */ /* 0x000fea0003800000 */
.L_x_5429:
[----:B------:R-:W-:-:S04]  /*8030*/  ISETP.NE.U32.AND P1, PT, RZ, UR16, PT ;  /* 0x00000010ff007c0c */ /* 0x000fc8000bf25070 */
[----:B------:R-:W-:-:S13]  /*8040*/  ISETP.NE.AND.EX P1, PT, RZ, UR17, PT, P1 ;  /* 0x00000011ff007c0c */ /* 0x000fda000bf25310 */
[----:B------:R-:W-:Y:S05]  /*8050*/  @P1 BRA `(.L_x_5432) ;  /* 0x0000000000f81947 */ /* 0x000fea0003800000 */
[C-C-:B------:R-:W-:Y:S01]  /*8060*/  FFMA.FTZ R203, R160.reuse, R203, R161.reuse ;  /* 0x000000cba0cb7223 */ /* 0x140fe200000100a1 */
[C-C-:B0-----:R-:W-:Y:S01]  /*8070*/  FFMA.FTZ R112, R160.reuse, R209, R161.reuse ;  /* 0x000000d1a0707223 */ /* 0x141fe200000100a1 */
[C-C-:B------:R-:W-:Y:S01]  /*8080*/  FFMA.FTZ R206, R160.reuse, R206, R161.reuse ;  /* 0x000000cea0ce7223 */ /* 0x140fe200000100a1 */
[----:B------:R-:W-:Y:S01]  /*8090*/  FFMA.FTZ R155, R160, R210, R161 ;  /* 0x000000d2a09b7223 */ /* 0x000fe200000100a1 */
[----:B------:R-:W-:Y:S01]  /*80a0*/  FADD.FTZ R203, -R203, R182 ;  /* 0x000000b6cbcb7221 */ /* 0x000fe20000010100 */
[----:B------:R-:W-:Y:S01]  /*80b0*/  FADD.FTZ R207, -R112, R207 ;  /* 0x000000cf70cf7221 */ /* 0x000fe20000010100 */
[----:B------:R-:W-:Y:S01]  /*80c0*/  LOP3.LUT P2, RZ, R163, 0xff, RZ, 0xc0, !PT ;  /* 0x000000ffa3ff7812 */ /* 0x000fe2000784c0ff */
[----:B------:R-:W-:Y:S01]  /*80d0*/  FADD.FTZ R183, -R206, R183 ;  /* 0x000000b7ceb77221 */ /* 0x000fe20000010100 */
[C---:B------:R-:W-:Y:S01]  /*80e0*/  FMUL.FTZ R112, R38.reuse, R203 ;  /* 0x000000cb26707220 */ /* 0x040fe20000410000 */
[C---:B------:R-:W-:Y:S01]  /*80f0*/  FMUL.FTZ R114, R38.reuse, R207 ;  /* 0x000000cf26727220 */ /* 0x040fe20000410000 */
[----:B------:R-:W-:Y:S01]  /*8100*/  FADD.FTZ R155, -R155, R208 ;  /* 0x000000d09b9b7221 */ /* 0x000fe20000010100 */
[----:B------:R-:W-:Y:S01]  /*8110*/  FMUL.FTZ R154, R38, R183 ;  /* 0x000000b7269a7220 */ /* 0x000fe20000410000 */
[-C--:B------:R-:W-:Y:S01]  /*8120*/  FMUL.FTZ R112, R112, R37.reuse ;  /* 0x0000002570707220 */ /* 0x080fe20000410000 */
[-C--:B------:R-:W-:Y:S01]  /*8130*/  FMUL.FTZ R114, R114, R37.reuse ;  /* 0x0000002572727220 */ /* 0x080fe20000410000 */
[C---:B------:R-:W-:Y:S01]  /*8140*/  LOP3.LUT P3, RZ, R163.reuse, 0xff0000, RZ, 0xc0, !PT ;  /* 0x00ff0000a3ff7812 */ /* 0x040fe2000786c0ff */
[----:B------:R-:W-:Y:S01]  /*8150*/  FMUL.FTZ R154, R154, R37 ;  /* 0x000000259a9a7220 */ /* 0x000fe20000410000 */
[----:B------:R-:W-:Y:S01]  /*8160*/  FMUL.FTZ R112, R112, UR5 ;  /* 0x0000000570707c20 */ /* 0x000fe20008410000 */
[----:B------:R-:W-:Y:S01]  /*8170*/  FMUL.FTZ R113, R114, UR5 ;  /* 0x0000000572717c20 */ /* 0x000fe20008410000 */
[--C-:B------:R-:W-:Y:S01]  /*8180*/  FFMA.FTZ R201, R160, R201, R161.reuse ;  /* 0x000000c9a0c97223 */ /* 0x100fe200000100a1 */
[----:B------:R-:W-:Y:S01]  /*8190*/  FMUL.FTZ R115, R154, UR5 ;  /* 0x000000059a737c20 */ /* 0x000fe20008410000 */
[--C-:B------:R-:W-:Y:S01]  /*81a0*/  FFMA.FTZ R202, R160, R202, R161.reuse ;  /* 0x000000caa0ca7223 */ /* 0x100fe200000100a1 */
[----:B------:R-:W-:Y:S01]  /*81b0*/  FSEL R114, R112, RZ, P2 ;  /* 0x000000ff70727208 */ /* 0x000fe20001000000 */
[----:B------:R-:W-:Y:S01]  /*81c0*/  FMUL.FTZ R112, R38, R155 ;  /* 0x0000009b26707220 */ /* 0x000fe20000410000 */
[----:B------:R-:W-:Y:S01]  /*81d0*/  ISETP.GE.U32.AND P2, PT, R162, RZ, PT ;  /* 0x000000ffa200720c */ /* 0x000fe20003f46070 */
[C-C-:B------:R-:W-:Y:S01]  /*81e0*/  FFMA.FTZ R205, R160.reuse, R205, R161.reuse ;  /* 0x000000cda0cd7223 */ /* 0x140fe200000100a1 */
[----:B-----5:R-:W-:Y:S01]  /*81f0*/  FFMA.FTZ R155, R160, R0, R161 ;  /* 0x00000000a09b7223 */ /* 0x020fe200000100a1 */
[----:B------:R-:W-:Y:S01]  /*8200*/  FMUL.FTZ R112, R112, R37 ;  /* 0x0000002570707220 */ /* 0x000fe20000410000 */
[----:B------:R-:W-:Y:S01]  /*8210*/  ISETP.GE.U32.AND.EX P2, PT, R163, 0x1000000, PT, P2 ;  /* 0x01000000a300780c */ /* 0x000fe20003f46120 */
[----:B------:R-:W-:Y:S01]  /*8220*/  FADD.FTZ R201, -R201, R200 ;  /* 0x000000c8c9c97221 */ /* 0x000fe20000010100 */
[----:B------:R-:W-:Y:S01]  /*8230*/  LOP3.LUT P4, RZ, R163, 0xff00, RZ, 0xc0, !PT ;  /* 0x0000ff00a3ff7812 */ /* 0x000fe2000788c0ff */
[----:B------:R-:W-:Y:S01]  /*8240*/  FMUL.FTZ R112, R112, UR5 ;  /* 0x0000000570707c20 */ /* 0x000fe20008410000 */
[----:B------:R-:W-:Y:S01]  /*8250*/  FSEL R115, R115, RZ, P3 ;  /* 0x000000ff73737208 */ /* 0x000fe20001800000 */
[----:B------:R-:W-:Y:S01]  /*8260*/  FADD.FTZ R181, -R202, R181 ;  /* 0x000000b5cab57221 */ /* 0x000fe20000010100 */
[----:B------:R-:W-:Y:S01]  /*8270*/  FADD.FTZ R205, -R205, R204 ;  /* 0x000000cccdcd7221 */ /* 0x000fe20000010100 */
[----:B------:R-:W-:Y:S01]  /*8280*/  FADD.FTZ R155, -R155, R180 ;  /* 0x000000b49b9b7221 */ /* 0x000fe20000010100 */
[----:B------:R-:W-:Y:S01]  /*8290*/  FSEL R112, R112, RZ, P2 ;  /* 0x000000ff70707208 */ /* 0x000fe20001000000 */
[C---:B------:R-:W-:Y:S01]  /*82a0*/  FMUL.FTZ R154, R38.reuse, R181 ;  /* 0x000000b5269a7220 */ /* 0x040fe20000410000 */
[----:B------:R-:W-:Y:S01]  /*82b0*/  FSEL R113, R113, RZ, P4 ;  /* 0x000000ff71717208 */ /* 0x000fe20002000000 */
[----:B------:R-:W-:Y:S01]  /*82c0*/  FMUL.FTZ R0, R38, R155 ;  /* 0x0000009b26007220 */ /* 0x000fe20000410000 */
[----:B------:R-:W-:Y:S01]  /*82d0*/  LOP3.LUT P6, RZ, R162, 0xff00, RZ, 0xc0, !PT ;  /* 0x0000ff00a2ff7812 */ /* 0x000fe200078cc0ff */
[-C--:B------:R-:W-:Y:S01]  /*82e0*/  FMUL.FTZ R154, R154, R37.reuse ;  /* 0x000000259a9a7220 */ /* 0x080fe20000410000 */
[----:B------:R-:W-:Y:S01]  /*82f0*/  LOP3.LUT P5, RZ, R162, 0xff0000, RZ, 0xc0, !PT ;  /* 0x00ff0000a2ff7812 */ /* 0x000fe200078ac0ff */
[----:B------:R-:W-:Y:S01]  /*8300*/  FMUL.FTZ R0, R0, R37 ;  /* 0x0000002500007220 */ /* 0x000fe20000410000 */
[----:B------:R-:W-:Y:S01]  /*8310*/  LOP3.LUT P4, RZ, R162, 0xff000000, RZ, 0xc0, !PT ;  /* 0xff000000a2ff7812 */ /* 0x000fe2000788c0ff */
[----:B------:R-:W-:Y:S01]  /*8320*/  FMUL.FTZ R154, R154, UR5 ;  /* 0x000000059a9a7c20 */ /* 0x000fe20008410000 */
[----:B------:R-:W-:Y:S01]  /*8330*/  LOP3.LUT P3, RZ, R162, 0xff, RZ, 0xc0, !PT ;  /* 0x000000ffa2ff7812 */ /* 0x000fe2000786c0ff */
[----:B------:R-:W-:Y:S01]  /*8340*/  FMUL.FTZ R162, R38, R205 ;  /* 0x000000cd26a27220 */ /* 0x000fe20000410000 */
[----:B------:R-:W-:Y:S01]  /*8350*/  F2FP.BF16.F32.PACK_AB R115, R112, R115 ;  /* 0x000000737073723e */ /* 0x000fe200000010ff */
[----:B------:R-:W-:Y:S01]  /*8360*/  FMUL.FTZ R112, R38, R201 ;  /* 0x000000c926707220 */ /* 0x000fe20000410000 */
[----:B------:R-:W-:Y:S01]  /*8370*/  FMUL.FTZ R0, R0, UR5 ;  /* 0x0000000500007c20 */ /* 0x000fe20008410000 */
[-C--:B------:R-:W-:Y:S01]  /*8380*/  FMUL.FTZ R162, R162, R37.reuse ;  /* 0x00000025a2a27220 */ /* 0x080fe20000410000 */
[----:B------:R-:W-:Y:S01]  /*8390*/  F2FP.BF16.F32.PACK_AB R114, R113, R114 ;  /* 0x000000727172723e */ /* 0x000fe200000010ff */
[----:B------:R-:W-:Y:S01]  /*83a0*/  FMUL.FTZ R112, R112, R37 ;  /* 0x0000002570707220 */ /* 0x000fe20000410000 */
[----:B------:R-:W-:Y:S01]  /*83b0*/  FSEL R113, R154, RZ, P5 ;  /* 0x000000ff9a717208 */ /* 0x000fe20002800000 */
[----:B------:R-:W-:Y:S01]  /*83c0*/  FMUL.FTZ R162, R162, UR5 ;  /* 0x00000005a2a27c20 */ /* 0x000fe20008410000 */
[----:B------:R-:W-:Y:S01]  /*83d0*/  FSEL R0, R0, RZ, P3 ;  /* 0x000000ff00007208 */ /* 0x000fe20001800000 */
[----:B------:R-:W-:-:S03]  /*83e0*/  FMUL.FTZ R112, R112, UR5 ;  /* 0x0000000570707c20 */ /* 0x000fc60008410000 */
[----:B------:R-:W-:Y:S02]  /*83f0*/  FSEL R162, R162, RZ, P4 ;  /* 0x000000ffa2a27208 */ /* 0x000fe40002000000 */
[----:B------:R-:W-:Y:S02]  /*8400*/  FSEL R155, R112, RZ, P6 ;  /* 0x000000ff709b7208 */ /* 0x000fe40003000000 */
[----:B------:R-:W-:Y:S02]  /*8410*/  F2FP.BF16.F32.PACK_AB R113, R162, R113 ;  /* 0x00000071a271723e */ /* 0x000fe400000010ff */
[----:B------:R-:W-:Y:S01]  /*8420*/  F2FP.BF16.F32.PACK_AB R112, R155, R0 ;  /* 0x000000009b70723e */ /* 0x000fe200000010ff */
[----:B------:R-:W-:Y:S06]  /*8430*/  BRA `(.L_x_5433) ;  /* 0x0000000400047947 */ /* 0x000fec0003800000 */
.L_x_5432:
        /* <DEDUP_REMOVED lines=9> */
[C---:B------:R-:W-:Y:S01]  /*84d0*/  FMUL.FTZ R48, R38.reuse, R49 ;  /* 0x0000003126307220 */ /* 0x040fe20000410000 */
[----:B------:R-:W-:Y:S01]  /*84e0*/  FMUL.FTZ R50, R38, R203 ;  /* 0x000000cb26327220 */ /* 0x000fe20000410000 */
[----:B------:R-:W-:Y:S01]  /*84f0*/  ISETP.GE.U32.AND P2, PT, R162, RZ, PT ;  /* 0x000000ffa200720c */ /* 0x000fe20003f46070 */
[-C--:B------:R-:W-:Y:S01]  /*8500*/  FMUL.FTZ R49, R51, R37.reuse ;  /* 0x0000002533317220 */ /* 0x080fe20000410000 */
[----:B0-----:R-:W-:Y:S01]  /*8510*/  FMUL.FTZ R112, R48, R37 ;  /* 0x0000002530707220 */ /* 0x001fe20000410000 */
[----:B------:R-:W-:Y:S01]  /*8520*/  FMUL.FTZ R207, R38, R207 ;  /* 0x000000cf26cf7220 */ /* 0x000fe20000410000 */
[----:B------:R-:W-:Y:S01]  /*8530*/  LOP3.LUT P5, RZ, R163, 0xff, RZ, 0xc0, !PT ;  /* 0x000000ffa3ff7812 */ /* 0x000fe200078ac0ff */
[----:B------:R-:W-:Y:S01]  /*8540*/  FMUL.FTZ R115, R49, UR5 ;  /* 0x0000000531737c20 */ /* 0x000fe20008410000 */
[----:B------:R-:W-:Y:S01]  /*8550*/  FMUL.FTZ R49, R50, R37 ;  /* 0x0000002532317220 */ /* 0x000fe20000410000 */
[----:B------:R-:W-:Y:S01]  /*8560*/  FMUL.FTZ R112, R112, UR5 ;  /* 0x0000000570707c20 */ /* 0x000fe20008410000 */
[----:B------:R-:W-:Y:S01]  /*8570*/  LOP3.LUT P6, RZ, R163, 0xff0000, RZ, 0xc0, !PT ;  /* 0x00ff0000a3ff7812 */ /* 0x000fe200078cc0ff */
[C-C-:B-----5:R-:W-:Y:S01]  /*8580*/  FFMA.FTZ R113, R160.reuse, R0, R161.reuse ;  /* 0x00000000a0717223 */ /* 0x160fe200000100a1 */
[----:B------:R-:W-:Y:S01]  /*8590*/  FMUL.FTZ R49, R49, UR5 ;  /* 0x0000000531317c20 */ /* 0x000fe20008410000 */
[----:B------:R-:W-:Y:S01]  /*85a0*/  ISETP.GE.U32.AND.EX P2, PT, R163, 0x1000000, PT, P2 ;  /* 0x01000000a300780c */ /* 0x000fe20003f46120 */
[C-C-:B------:R-:W-:Y:S01]  /*85b0*/  FFMA.FTZ R202, R160.reuse, R202, R161.reuse ;  /* 0x000000caa0ca7223 */ /* 0x140fe200000100a1 */
[C-C-:B------:R-:W-:Y:S01]  /*85c0*/  FFMA.FTZ R205, R160.reuse, R205, R161.reuse ;  /* 0x000000cda0cd7223 */ /* 0x140fe200000100a1 */
[----:B------:R-:W-:Y:S01]  /*85d0*/  FMUL.FTZ R0, R207, R37 ;  /* 0x00000025cf007220 */ /* 0x000fe20000410000 */
[----:B------:R-:W-:Y:S01]  /*85e0*/  FSEL R114, R49, RZ, P5 ;  /* 0x000000ff31727208 */ /* 0x000fe20002800000 */
[----:B------:R-:W-:Y:S01]  /*85f0*/  FFMA.FTZ R49, R160, R201, R161 ;  /* 0x000000c9a0317223 */ /* 0x000fe200000100a1 */
[----:B------:R-:W-:Y:S01]  /*8600*/  FSEL R115, R115, RZ, P6 ;  /* 0x000000ff73737208 */ /* 0x000fe20003000000 */
[----:B------:R-:W-:Y:S01]  /*8610*/  FADD.FTZ R181, -R202, R181 ;  /* 0x000000b5cab57221 */ /* 0x000fe20000010100 */
[----:B------:R-:W-:Y:S01]  /*8620*/  FSEL R112, R112, RZ, P2 ;  /* 0x000000ff70707208 */ /* 0x000fe20001000000 */
[----:B------:R-:W-:Y:S01]  /*8630*/  FADD.FTZ R205, -R205, R204 ;  /* 0x000000cccdcd7221 */ /* 0x000fe20000010100 */
[----:B------:R-:W-:Y:S01]  /*8640*/  FMUL.FTZ R0, R0, UR5 ;  /* 0x0000000500007c20 */ /* 0x000fe20008410000 */
[----:B------:R-:W-:Y:S01]  /*8650*/  LOP3.LUT P5, RZ, R163, 0xff00, RZ, 0xc0, !PT ;  /* 0x0000ff00a3ff7812 */ /* 0x000fe200078ac0ff */
[----:B------:R-:W-:Y:S01]  /*8660*/  FADD.FTZ R49, -R49, R200 ;  /* 0x000000c831317221 */ /* 0x000fe20000010100 */
[----:B------:R-:W-:Y:S01]  /*8670*/  FADD.FTZ R113, -R113, R180 ;  /* 0x000000b471717221 */ /* 0x000fe20000010100 */
[----:B------:R-:W-:Y:S01]  /*8680*/  F2FP.BF16.F32.PACK_AB R115, R112, R115 ;  /* 0x000000737073723e */ /* 0x000fe200000010ff */
[C---:B------:R-:W-:Y:S01]  /*8690*/  FMUL.FTZ R112, R38.reuse, R181 ;  /* 0x000000b526707220 */ /* 0x040fe20000410000 */
[----:B------:R-:W-:Y:S01]  /*86a0*/  FMUL.FTZ R205, R38, R205 ;  /* 0x000000cd26cd7220 */ /* 0x000fe20000410000 */
[----:B------:R-:W-:Y:S01]  /*86b0*/  F2FP.BF16.F32.PACK_AB R51, R48, R51 ;  /* 0x000000333033723e */ /* 0x000fe200000010ff */
[----:B------:R-:W-:Y:S01]  /*86c0*/  FMUL.FTZ R48, R38, R49 ;  /* 0x0000003126307220 */ /* 0x000fe20000410000 */
[----:B------:R-:W-:Y:S01]  /*86d0*/  FSEL R155, R0, RZ, P5 ;  /* 0x000000ff009b7208 */ /* 0x000fe20002800000 */
[----:B------:R-:W-:Y:S01]  /*86e0*/  FMUL.FTZ R0, R38, R113 ;  /* 0x0000007126007220 */ /* 0x000fe20000410000 */
[-C--:B------:R-:W-:Y:S01]  /*86f0*/  FMUL.FTZ R113, R112, R37.reuse ;  /* 0x0000002570717220 */ /* 0x080fe20000410000 */
[C---:B------:R-:W-:Y:S01]  /*8700*/  F2FP.BF16.F32.PACK_AB R49, R205.reuse, R112 ;  /* 0x00000070cd31723e */ /* 0x040fe200000010ff */
[CC--:B------:R-:W-:Y:S01]  /*8710*/  FMUL.FTZ R112, R48.reuse, R37.reuse ;  /* 0x0000002530707220 */ /* 0x0c0fe20000410000 */
[-C--:B------:R-:W-:Y:S01]  /*8720*/  FMUL.FTZ R205, R205, R37.reuse ;  /* 0x00000025cdcd7220 */ /* 0x080fe20000410000 */
[----:B------:R-:W-:Y:S01]  /*8730*/  F2FP.BF16.F32.PACK_AB R48, R48, R0 ;  /* 0x000000003030723e */ /* 0x000fe200000010ff */
        /* <DEDUP_REMOVED lines=9> */
[----:B------:R-:W-:Y:S02]  /*87d0*/  F2FP.BF16.F32.PACK_AB R114, R155, R114 ;  /* 0x000000729b72723e */ /* 0x000fe400000010ff */
[----:B------:R-:W-:Y:S02]  /*87e0*/  FSEL R113, R113, RZ, P6 ;  /* 0x000000ff71717208 */ /* 0x000fe40003000000 */
[----:B------:R-:W-:-:S02]  /*87f0*/  FSEL R154, R205, RZ, P2 ;  /* 0x000000ffcd9a7208 */ /* 0x000fc40001000000 */
[----:B------:R-:W-:Y:S02]  /*8800*/  FSEL R155, R112, RZ, P4 ;  /* 0x000000ff709b7208 */ /* 0x000fe40002000000 */
[----:B------:R-:W-:Y:S02]  /*8810*/  FSEL R0, R0, RZ, P3 ;  /* 0x000000ff00007208 */ /* 0x000fe40001800000 */
[----:B------:R-:W-:Y:S02]  /*8820*/  F2FP.BF16.F32.PACK_AB R50, R207, R50 ;  /* 0x00000032cf32723e */ /* 0x000fe400000010ff */
[----:B------:R-:W-:Y:S02]  /*8830*/  F2FP.BF16.F32.PACK_AB R113, R154, R113 ;  /* 0x000000719a71723e */ /* 0x000fe400000010ff */
[----:B------:R-:W-:-:S07]  /*8840*/  F2FP.BF16.F32.PACK_AB R112, R155, R0 ;  /* 0x000000009b70723e */ /* 0x000fce00000010ff */
.L_x_5433:
[----:B------:R-:W0:Y:S08]  /*8850*/  @P1 LDC.64 R154, c[0x0][0x478] ;  /* 0x00011e00ff9a1b82 */ /* 0x000e300000000a00 */
[----:B------:R-:W1:Y:S01]  /*8860*/  LDC.64 R162, c[0x0][0x468] ;  /* 0x00011a00ffa27b82 */ /* 0x000e620000000a00 */
[----:B0-----:R-:W-:-:S05]  /*8870*/  @P1 IMAD.WIDE.U32 R154, R149, 0x10, R154 ;  /* 0x00000010959a1825 */ /* 0x001fca00078e009a */
[----:B------:R1:W-:Y:S02]  /*8880*/  @P1 STG.E.128 desc[UR6][R154.64], R48 ;  /* 0x000000309a001986 */ /* 0x0003e4000c101d06 */
[----:B-1----:R-:W-:-:S05]  /*8890*/  IMAD.WIDE.U32 R154, R149, 0x10, R162 ;  /* 0x00000010959a7825 */ /* 0x002fca00078e00a2 */
[----:B------:R0:W-:Y:S01]  /*88a0*/  STG.E.128 desc[UR6][R154.64], R112 ;  /* 0x000000709a007986 */ /* 0x0001e2000c101d06 */
[----:B------:R-:W-:Y:S05]  /*88b0*/  @!P1 BRA `(.L_x_5434) ;  /* 0x0000000400089947 */ /* 0x000fea0003800000 */
[C-C-:B------:R-:W-:Y:S01]  /*88c0*/  FFMA.FTZ R133, R160.reuse, R133, R161.reuse ;  /* 0x00000085a0857223 */ /* 0x140fe200000100a1 */
[C-C-:B------:R-:W-:Y:S01]  /*88d0*/  FFMA.FTZ R0, R160.reuse, R141, R161.reuse ;  /* 0x0000008da0007223 */ /* 0x140fe200000100a1 */
        /* <DEDUP_REMOVED lines=10> */
[-C--:B0-----:R-:W-:Y:S01]  /*8980*/  FMUL.FTZ R112, R51, R37.reuse ;  /* 0x0000002533707220 */ /* 0x081fe20000410000 */
[-C--:B------:R-:W-:Y:S01]  /*8990*/  FMUL.FTZ R49, R48, R37.reuse ;  /* 0x0000002530317220 */ /* 0x080fe20000410000 */
[----:B------:R-:W-:Y:S01]  /*89a0*/  FMUL.FTZ R0, R50, R37 ;  /* 0x0000002532007220 */ /* 0x000fe20000410000 */
[--C-:B------:R-:W-:Y:S01]  /*89b0*/  FFMA.FTZ R113, R160, R138, R161.reuse ;  /* 0x0000008aa0717223 */ /* 0x100fe200000100a1 */
[----:B------:R-:W-:Y:S01]  /*89c0*/  FMUL.FTZ R112, R112, UR5 ;  /* 0x0000000570707c20 */ /* 0x000fe20008410000 */
[----:B------:R-:W-:Y:S01]  /*89d0*/  FMUL.FTZ R49, R49, UR5 ;  /* 0x0000000531317c20 */ /* 0x000fe20008410000 */
[----:B------:R-:W-:Y:S01]  /*89e0*/  FMUL.FTZ R114, R0, UR5 ;  /* 0x0000000500727c20 */ /* 0x000fe20008410000 */
[C-C-:B------:R-:W-:Y:S01]  /*89f0*/  FFMA.FTZ R136, R160.reuse, R134, R161.reuse ;  /* 0x00000086a0887223 */ /* 0x140fe200000100a1 */
        /* <DEDUP_REMOVED lines=10> */
[----:B------:R-:W-:Y:S01]  /*8aa0*/  F2FP.BF16.F32.PACK_AB R51, R51, R48 ;  /* 0x000000303333723e */ /* 0x000fe200000010ff */
        /* <DEDUP_REMOVED lines=13> */
[----:B------:R-:W-:Y:S01]  /*8b80*/  LOP3.LUT P5, RZ, R159, 0xff, RZ, 0xc0, !PT ;  /* 0x000000ff9fff7812 */ /* 0x000fe200078ac0ff */
[----:B------:R-:W-:Y:S01]  /*8b90*/  FMUL.FTZ R136, R135, UR5 ;  /* 0x0000000587887c20 */ /* 0x000fe20008410000 */
[----:B------:R-:W-:Y:S01]  /*8ba0*/  FMUL.FTZ R133, R133, UR5 ;  /* 0x0000000585857c20 */ /* 0x000fe20008410000 */
[----:B------:R-:W-:Y:S01]  /*8bb0*/  LOP3.LUT P6, RZ, R158, 0xff0000, RZ, 0xc0, !PT ;  /* 0x00ff00009eff7812 */ /* 0x000fe200078cc0ff */
[----:B------:R-:W-:Y:S01]  /*8bc0*/  FMUL.FTZ R135, R134, UR5 ;  /* 0x0000000586877c20 */ /* 0x000fe20008410000 */
[----:B------:R-:W-:Y:S01]  /*8bd0*/  FSEL R114, R114, RZ, P5 ;  /* 0x000000ff72727208 */ /* 0x000fe20002800000 */
        /* <DEDUP_REMOVED lines=16> */
.L_x_5434:
[C-C-:B0-----:R-:W-:Y:S01]  /*8ce0*/  FFMA.FTZ R113, R160.reuse, R138, R161.reuse ;  /* 0x0000008aa0717223 */ /* 0x141fe200000100a1 */
        /* <DEDUP_REMOVED lines=12> */
[----:B------:R-:W-:Y:S01]  /*8db0*/  FMUL.FTZ R112, R112, R37 ;  /* 0x0000002570707220 */ /* 0x000fe20000410000 */
[C-C-:B------:R-:W-:Y:S01]  /*8dc0*/  FFMA.FTZ R133, R160.reuse, R133, R161.reuse ;  /* 0x00000085a0857223 */ /* 0x140fe200000100a1 */
[----:B------:R-:W-:Y:S01]  /*8dd0*/  FFMA.FTZ R115, R160, R144, R161 ;  /* 0x00000090a0737223 */ /* 0x000fe200000100a1 */
[----:B------:R-:W-:Y:S01]  /*8de0*/  FMUL.FTZ R0, R0, UR5 ;  /* 0x0000000500007c20 */ /* 0x000fe20008410000 */
[----:B------:R-:W-:Y:S01]  /*8df0*/  FMUL.FTZ R113, R112, UR5 ;  /* 0x0000000570717c20 */ /* 0x000fe20008410000 */
[----:B------:R-:W-:Y:S01]  /*8e00*/  FADD.FTZ R139, -R138, R139 ;  /* 0x0000008b8a8b7221 */ /* 0x000fe20000010100 */
[----:B------:R-:W-:Y:S01]  /*8e10*/  FADD.FTZ R137, -R134, R137 ;  /* 0x0000008986897221 */ /* 0x000fe20000010100 */
[----:B------:R-:W-:Y:S01]  /*8e20*/  FADD.FTZ R133, -R133, R136 ;  /* 0x0000008885857221 */ /* 0x000fe20000010100 */
[----:B------:R-:W-:Y:S01]  /*8e30*/  FSEL R112, R0, RZ, P2 ;  /* 0x000000ff00707208 */ /* 0x000fe20001000000 */
[----:B------:R-:W-:Y:S01]  /*8e40*/  FFMA.FTZ R0, R160, R141, R161 ;  /* 0x0000008da0007223 */ /* 0x000fe200000100a1 */
[----:B------:R-:W-:Y:S01]  /*8e50*/  FADD.FTZ R115, -R115, R148 ;  /* 0x0000009473737221 */ /* 0x000fe20000010100 */
[----:B------:R-:W-:Y:S01]  /*8e60*/  FMUL.FTZ R114, R114, R37 ;  /* 0x0000002572727220 */ /* 0x000fe20000410000 */
[----:B------:R-:W-:Y:S01]  /*8e70*/  FMUL.FTZ R134, R38, R139 ;  /* 0x0000008b26867220 */ /* 0x000fe20000410000 */
[----:B------:R-:W-:Y:S01]  /*8e80*/  FADD.FTZ R145, -R0, R145 ;  /* 0x0000009100917221 */ /* 0x000fe20000010100 */
        /* <DEDUP_REMOVED lines=33> */
[----:B------:R-:W-:-:S07]  /*90a0*/  F2FP.BF16.F32.PACK_AB R112, R112, R133 ;  /* 0x000000857070723e */ /* 0x000fce00000010ff */
.L_x_5435:
        /* <DEDUP_REMOVED lines=26> */
[C-C-:B------:R-:W-:Y:S01]  /*9250*/  FFMA.FTZ R115, R160.reuse, R118, R161.reuse ;  /* 0x00000076a0737223 */ /* 0x140fe200000100a1 */
[----:B------:R-:W-:Y:S01]  /*9260*/  FSEL R120, R49, RZ, P6 ;  /* 0x000000ff31787208 */ /* 0x000fe20003000000 */
[--C-:B------:R-:W-:Y:S01]  /*9270*/  FFMA.FTZ R49, R160, R126, R161.reuse ;  /* 0x0000007ea0317223 */ /* 0x100fe200000100a1 */
[----:B------:R-:W-:Y:S01]  /*9280*/  FSEL R125, R112, RZ, P2 ;  /* 0x000000ff707d7208 */ /* 0x000fe20001000000 */
[--C-:B------:R-:W-:Y:S01]  /*9290*/  FFMA.FTZ R112, R160, R117, R161.reuse ;  /* 0x00000075a0707223 */ /* 0x100fe200000100a1 */
        /* <DEDUP_REMOVED lines=41> */
.L_x_5436:
[C-C-:B0-----:R-:W-:Y:S01]  /*9530*/  FFMA.FTZ R112, R160.reuse, R125, R161.reuse ;  /* 0x0000007da0707223 */ /* 0x141fe200000100a1 */
[C-C-:B------:R-:W-:Y:S01]  /*9540*/  FFMA.FTZ R0, R160.reuse, R119, R161.reuse ;  /* 0x00000077a0007223 */ /* 0x140fe200000100a1 */
[----:B------:R-:W-:Y:S01]  /*9550*/  FFMA.FTZ R113, R160, R126, R161 ;  /* 0x0000007ea0717223 */ /* 0x000fe200000100a1 */
[----:B------:R-:W-:Y:S01]  /*9560*/  LOP3.LUT P3, RZ, R157, 0xff, RZ, 0xc0, !PT ;  /* 0x000000ff9dff7812 */ /* 0x000fe2000786c0ff */
[----:B------:R-:W-:Y:S01]  /*9570*/  FADD.FTZ R129, -R112, R129 ;  /* 0x0000008170817221 */ /* 0x000fe20000010100 */
[----:B------:R-:W-:Y:S01]  /*9580*/  FADD.FTZ R123, -R0, R123 ;  /* 0x0000007b007b7221 */ /* 0x000fe20000010100 */
[----:B------:R-:W-:Y:S01]  /*9590*/  FADD.FTZ R113, -R113, R130 ;  /* 0x0000008271717221 */ /* 0x000fe20000010100 */
[----:B------:R-:W-:Y:S01]  /*95a0*/  LOP3.LUT P2, RZ, R156, 0xff00, RZ, 0xc0, !PT ;  /* 0x0000ff009cff7812 */ /* 0x000fe2000784c0ff */
[C---:B------:R-:W-:Y:S01]  /*95b0*/  FMUL.FTZ R114, R38.reuse, R129 ;  /* 0x0000008126727220 */ /* 0x040fe20000410000 */
[----:B------:R-:W-:Y:S01]  /*95c0*/  FMUL.FTZ R0, R38, R123 ;  /* 0x0000007b26007220 */ /* 0x000fe20000410000 */
[--C-:B------:R-:W-:Y:S01]  /*95d0*/  FFMA.FTZ R115, R160, R118, R161.reuse ;  /* 0x00000076a0737223 */ /* 0x100fe200000100a1 */
[----:B------:R-:W-:Y:S01]  /*95e0*/  FMUL.FTZ R112, R38, R113 ;  /* 0x0000007126707220 */ /* 0x000fe20000410000 */
[-C--:B------:R-:W-:Y:S01]  /*95f0*/  FMUL.FTZ R114, R114, R37.reuse ;  /* 0x0000002572727220 */ /* 0x080fe20000410000 */
[-C--:B------:R-:W-:Y:S01]  /*9600*/  FMUL.FTZ R0, R0, R37.reuse ;  /* 0x0000002500007220 */ /* 0x080fe20000410000 */
[----:B------:R-:W-:Y:S01]  /*9610*/  FFMA.FTZ R113, R160, R124, R161 ;  /* 0x0000007ca0717223 */ /* 0x000fe200000100a1 */
[----:B------:R-:W-:Y:S01]  /*9620*/  FADD.FTZ R115, -R115, R122 ;  /* 0x0000007a73737221 */ /* 0x000fe20000010100 */
[----:B------:R-:W-:Y:S01]  /*9630*/  FMUL.FTZ R114, R114, UR5 ;  /* 0x0000000572727c20 */ /* 0x000fe20008410000 */
[----:B------:R-:W-:Y:S01]  /*9640*/  FMUL.FTZ R0, R0, UR5 ;  /* 0x0000000500007c20 */ /* 0x000fe20008410000 */
[----:B------:R-:W-:Y:S01]  /*9650*/  FADD.FTZ R113, -R113, R128 ;  /* 0x0000008071717221 */ /* 0x000fe20000010100 */
[----:B------:R-:W-:Y:S01]  /*9660*/  FMUL.FTZ R112, R112, R37 ;  /* 0x0000002570707220 */ /* 0x000fe20000410000 */
[----:B------:R-:W-:-:S02]  /*9670*/  LOP3.LUT P6, RZ, R156, 0xff0000, RZ, 0xc0, !PT ;  /* 0x00ff00009cff7812 */ /* 0x000fc400078cc0ff */
[----:B------:R-:W-:Y:S01]  /*9680*/  FSEL R118, R114, RZ, P3 ;  /* 0x000000ff72767208 */ /* 0x000fe20001800000 */
[--C-:B------:R-:W-:Y:S01]  /*9690*/  FFMA.FTZ R114, R160, R117, R161.reuse ;  /* 0x00000075a0727223 */ /* 0x100fe200000100a1 */
[----:B------:R-:W-:Y:S01]  /*96a0*/  FSEL R119, R0, RZ, P2 ;  /* 0x000000ff00777208 */ /* 0x000fe20001000000 */
[C-C-:B------:R-:W-:Y:S01]  /*96b0*/  FFMA.FTZ R117, R160.reuse, R116, R161.reuse ;  /* 0x00000074a0757223 */ /* 0x140fe200000100a1 */
[----:B------:R-:W-:Y:S01]  /*96c0*/  FFMA.FTZ R0, R160, R127, R161 ;  /* 0x0000007fa0007223 */ /* 0x000fe200000100a1 */
[----:B------:R-:W-:Y:S01]  /*96d0*/  FADD.FTZ R121, -R114, R121 ;  /* 0x0000007972797221 */ /* 0x000fe20000010100 */
[----:B------:R-:W-:Y:S01]  /*96e0*/  FMUL.FTZ R114, R38, R115 ;  /* 0x0000007326727220 */ /* 0x000fe20000410000 */
[----:B------:R-:W-:Y:S01]  /*96f0*/  FADD.FTZ R117, -R117, R120 ;  /* 0x0000007875757221 */ /* 0x000fe20000010100 */
[----:B------:R-:W-:Y:S01]  /*9700*/  FADD.FTZ R131, -R0, R131 ;  /* 0x0000008300837221 */ /* 0x000fe20000010100 */
[C---:B------:R-:W-:Y:S01]  /*9710*/  FMUL.FTZ R116, R38.reuse, R121 ;  /* 0x0000007926747220 */ /* 0x040fe20000410000 */
[C---:B------:R-:W-:Y:S01]  /*9720*/  FMUL.FTZ R120, R38.reuse, R113 ;  /* 0x0000007126787220 */ /* 0x040fe20000410000 */
[C---:B------:R-:W-:Y:S01]  /*9730*/  FMUL.FTZ R122, R38.reuse, R117 ;  /* 0x00000075267a7220 */ /* 0x040fe20000410000 */
[----:B------:R-:W-:Y:S01]  /*9740*/  FMUL.FTZ R0, R38, R131 ;  /* 0x0000008326007220 */ /* 0x000fe20000410000 */
[----:B------:R-:W-:Y:S01]  /*9750*/  FMUL.FTZ R112, R112, UR5 ;  /* 0x0000000570707c20 */ /* 0x000fe20008410000 */
        /* <DEDUP_REMOVED lines=26> */
.L_x_5437:
[----:B------:R-:W0:Y:S01]  /*9900*/  @P1 LDC.64 R116, c[0x0][0x478] ;  /* 0x00011e00ff741b82 */ /* 0x000e220000000a00 */
[----:B------:R-:W-:-:S04]  /*9910*/  IMAD.WIDE.U32 R118, R35, 0x10, R162 ;  /* 0x0000001023767825 */ /* 0x000fc800078e00a2 */
[----:B0-----:R-:W-:-:S05]  /*9920*/  @P1 IMAD.WIDE.U32 R116, R35, 0x10, R116 ;  /* 0x0000001023741825 */ /* 0x001fca00078e0074 */
        /* <DEDUP_REMOVED lines=9> */
[----:B------:R-:W-:Y:S01]  /*99c0*/  FFMA.FTZ R30, R160, R7, R161 ;  /* 0x00000007a01e7223 */ /* 0x000fe200000100a1 */
[----:B------:R-:W-:Y:S01]  /*99d0*/  LOP3.LUT P5, RZ, R151, 0xff, RZ, 0xc0, !PT ;  /* 0x000000ff97ff7812 */ /* 0x000fe200078ac0ff */
[C---:B0-----:R-:W-:Y:S01]  /*99e0*/  FMUL.FTZ R50, R38.reuse, R31 ;  /* 0x0000001f26327220 */ /* 0x041fe20000410000 */
[----:B------:R-:W-:Y:S01]  /*99f0*/  FMUL.FTZ R2, R38, R19 ;  /* 0x0000001326027220 */ /* 0x000fe20000410000 */
[----:B------:R-:W-:Y:S01]  /*9a00*/  FADD.FTZ R35, -R35, R14 ;  /* 0x0000000e23237221 */ /* 0x000fe20000010100 */
[----:B------:R-:W-:Y:S01]  /*9a10*/  FADD.FTZ R17, -R30, R17 ;  /* 0x000000111e117221 */ /* 0x000fe20000010100 */
[-C--:B------:R-:W-:Y:S01]  /*9a20*/  FMUL.FTZ R0, R50, R37.reuse ;  /* 0x0000002532007220 */ /* 0x080fe20000410000 */
[----:B------:R-:W-:Y:S01]  /*9a30*/  FMUL.FTZ R7, R2, R37 ;  /* 0x0000002502077220 */ /* 0x000fe20000410000 */
[C---:B------:R-:W-:Y:S01]  /*9a40*/  FMUL.FTZ R51, R38.reuse, R35 ;  /* 0x0000002326337220 */ /* 0x040fe20000410000 */
[----:B------:R-:W-:Y:S01]  /*9a50*/  FMUL.FTZ R48, R38, R17 ;  /* 0x0000001126307220 */ /* 0x000fe20000410000 */
[----:B------:R-:W-:Y:S01]  /*9a60*/  FMUL.FTZ R0, R0, UR5 ;  /* 0x0000000500007c20 */ /* 0x000fe20008410000 */
[----:B------:R-:W-:Y:S01]  /*9a70*/  FMUL.FTZ R7, R7, UR5 ;  /* 0x0000000507077c20 */ /* 0x000fe20008410000 */
[C---:B------:R-:W-:Y:S01]  /*9a80*/  FMUL.FTZ R14, R51.reuse, R37 ;  /* 0x00000025330e7220 */ /* 0x040fe20000410000 */
[----:B------:R-:W-:-:S02]  /*9a90*/  F2FP.BF16.F32.PACK_AB R51, R51, R2 ;  /* 0x000000023333723e */ /* 0x000fc400000010ff */
[----:B------:R-:W-:Y:S01]  /*9aa0*/  FSEL R18, R0, RZ, P5 ;  /* 0x000000ff00127208 */ /* 0x000fe20002800000 */
[C-C-:B------:R-:W-:Y:S01]  /*9ab0*/  FFMA.FTZ R0, R160.reuse, R21, R161.reuse ;  /* 0x00000015a0007223 */ /* 0x140fe200000100a1 */
[----:B------:R-:W-:Y:S01]  /*9ac0*/  FSEL R19, R7, RZ, P6 ;  /* 0x000000ff07137208 */ /* 0x000fe20003000000 */
        /* <DEDUP_REMOVED lines=10> */
[----:B------:R-:W-:Y:S01]  /*9b70*/  FMUL.FTZ R4, R38, R15 ;  /* 0x0000000f26047220 */ /* 0x000fe20000410000 */
[----:B------:R-:W-:Y:S01]  /*9b80*/  ISETP.GE.U32.AND P2, PT, R150, RZ, PT ;  /* 0x000000ff9600720c */ /* 0x000fe20003f46070 */
[----:B------:R-:W-:Y:S01]  /*9b90*/  FMUL.FTZ R14, R14, UR5 ;  /* 0x000000050e0e7c20 */ /* 0x000fe20008410000 */
[CC--:B------:R-:W-:Y:S01]  /*9ba0*/  FMUL.FTZ R7, R3.reuse, R37.reuse ;  /* 0x0000002503077220 */ /* 0x0c0fe20000410000 */
[----:B------:R-:W-:Y:S01]  /*9bb0*/  F2FP.BF16.F32.PACK_AB R50, R3, R50 ;  /* 0x000000320332723e */ /* 0x000fe200000010ff */
[-C--:B------:R-:W-:Y:S01]  /*9bc0*/  FMUL.FTZ R3, R2, R37.reuse ;  /* 0x0000002502037220 */ /* 0x080fe20000410000 */
[----:B------:R-:W-:Y:S01]  /*9bd0*/  F2FP.BF16.F32.PACK_AB R49, R4, R2 ;  /* 0x000000020431723e */ /* 0x000fe200000010ff */
[CC--:B------:R-:W-:Y:S01]  /*9be0*/  FMUL.FTZ R2, R48.reuse, R37.reuse ;  /* 0x0000002530027220 */ /* 0x0c0fe20000410000 */
[----:B------:R-:W-:Y:S01]  /*9bf0*/  F2FP.BF16.F32.PACK_AB R48, R48, R0 ;  /* 0x000000003030723e */ /* 0x000fe200000010ff */
[-C--:B------:R-:W-:Y:S01]  /*9c00*/  FMUL.FTZ R4, R4, R37.reuse ;  /* 0x0000002504047220 */ /* 0x080fe20000410000 */
[----:B------:R-:W-:Y:S01]  /*9c10*/  ISETP.GE.U32.AND.EX P2, PT, R151, 0x1000000, PT, P2 ;  /* 0x010000009700780c */ /* 0x000fe20003f46120 */
[----:B------:R-:W-:Y:S01]  /*9c20*/  FMUL.FTZ R0, R0, R37 ;  /* 0x0000002500007220 */ /* 0x000fe20000410000 */
        /* <DEDUP_REMOVED lines=21> */
.L_x_5438:
[C-C-:B------:R-:W-:Y:S01]  /*9d80*/  FFMA.FTZ R0, R160.reuse, R7, R161.reuse ;  /* 0x00000007a0007223 */ /* 0x140fe200000100a1 */
[C-C-:B------:R-:W-:Y:S01]  /*9d90*/  FFMA.FTZ R7, R160.reuse, R20, R161.reuse ;  /* 0x00000014a0077223 */ /* 0x140fe200000100a1 */
[C-C-:B------:R-:W-:Y:S01]  /*9da0*/  FFMA.FTZ R20, R160.reuse, R19, R161.reuse ;  /* 0x00000013a0147223 */ /* 0x140fe200000100a1 */
[----:B------:R-:W-:Y:S01]  /*9db0*/  FFMA.FTZ R19, R160, R4, R161 ;  /* 0x00000004a0137223 */ /* 0x000fe200000100a1 */
[----:B------:R-:W-:Y:S01]  /*9dc0*/  FADD.FTZ R17, -R0, R17 ;  /* 0x0000001100117221 */ /* 0x000fe20000010100 */
[----:B------:R-:W-:Y:S01]  /*9dd0*/  FADD.FTZ R7, -R7, R32 ;  /* 0x0000002007077221 */ /* 0x000fe20000010100 */
[----:B------:R-:W-:Y:S01]  /*9de0*/  LOP3.LUT P2, RZ, R150, 0xff00, RZ, 0xc0, !PT ;  /* 0x0000ff0096ff7812 */ /* 0x000fe2000784c0ff */
[----:B------:R-:W-:Y:S01]  /*9df0*/  FADD.FTZ R19, -R19, R16 ;  /* 0x0000001013137221 */ /* 0x000fe20000010100 */
[C---:B------:R-:W-:Y:S01]  /*9e00*/  FMUL.FTZ R0, R38.reuse, R17 ;  /* 0x0000001126007220 */ /* 0x040fe20000410000 */
[----:B------:R-:W-:Y:S01]  /*9e10*/  FMUL.FTZ R4, R38, R7 ;  /* 0x0000000726047220 */ /* 0x000fe20000410000 */
[----:B------:R-:W-:Y:S01]  /*9e20*/  FFMA.FTZ R16, R160, R3, R161 ;  /* 0x00000003a0107223 */ /* 0x000fe200000100a1 */
[----:B------:R-:W-:Y:S01]  /*9e30*/  FADD.FTZ R31, -R20, R31 ;  /* 0x0000001f141f7221 */ /* 0x000fe20000010100 */
        /* <DEDUP_REMOVED lines=49> */
.L_x_5439:
[----:B------:R-:W1:Y:S02]  /*a150*/  @P1 LDC.64 R2, c[0x0][0x478] ;  /* 0x00011e00ff021b82 */ /* 0x000e640000000a00 */
[----:B-1----:R-:W-:-:S04]  /*a160*/  @P1 IMAD.WIDE.U32 R2, R34, 0x10, R2 ;  /* 0x0000001022021825 */ /* 0x002fc800078e0002 */
[----:B------:R-:W-:Y:S01]  /*a170*/  IMAD.WIDE.U32 R34, R34, 0x10, R162 ;  /* 0x0000001022227825 */ /* 0x000fe200078e00a2 */
[----:B------:R1:W-:Y:S04]  /*a180*/  @P1 STG.E.128 desc[UR6][R2.64], R48 ;  /* 0x0000003002001986 */ /* 0x0003e8000c101d06 */
        /* <DEDUP_REMOVED lines=9> */
[C---:B------:R-:W-:Y:S01]  /*a220*/  LOP3.LUT P5, RZ, R153.reuse, 0xff, RZ, 0xc0, !PT ;  /* 0x000000ff99ff7812 */ /* 0x040fe200078ac0ff */
[C---:B01----:R-:W-:Y:S01]  /*a230*/  FMUL.FTZ R50, R38.reuse, R27 ;  /* 0x0000001b26327220 */ /* 0x043fe20000410000 */
        /* <DEDUP_REMOVED lines=9> */
[----:B------:R-:W-:Y:S01]  /*a2d0*/  FMUL.FTZ R2, R2, UR5 ;  /* 0x0000000502027c20 */ /* 0x000fe20008410000 */
[C-C-:B------:R-:W-:Y:S01]  /*a2e0*/  FFMA.FTZ R8, R160.reuse, R8, R161.reuse ;  /* 0x00000008a0087223 */ /* 0x140fe200000100a1 */
[----:B------:R-:W-:Y:S01]  /*a2f0*/  LOP3.LUT P6, RZ, R153, 0xff0000, RZ, 0xc0, !PT ;  /* 0x00ff000099ff7812 */ /* 0x000fe200078cc0ff */
        /* <DEDUP_REMOVED lines=33> */
[----:B------:R-:W-:Y:S02]  /*a510*/  F2FP.BF16.F32.PACK_AB R48, R0, R48 ;  /* 0x000000300030723e */ /* 0x000fe400000010ff */
        /* <DEDUP_REMOVED lines=8> */
[----:B------:R-:W-:Y:S02]  /*a5a0*/  F2FP.BF16.F32.PACK_AB R5, R0, R5 ;  /* 0x000000050005723e */ /* 0x000fe400000010ff */
[----:B------:R-:W-:Y:S01]  /*a5b0*/  F2FP.BF16.F32.PACK_AB R4, R3, R4 ;  /* 0x000000040304723e */ /* 0x000fe200000010ff */
[----:B------:R-:W-:Y:S06]  /*a5c0*/  BRA `(.L_x_5441) ;  /* 0x0000000000f47947 */ /* 0x000fec0003800000 */
.L_x_5440:
[C-C-:B------:R-:W-:Y:S01]  /*a5d0*/  FFMA.FTZ R8, R160.reuse, R8, R161.reuse ;  /* 0x00000008a0087223 */ /* 0x140fe200000100a1 */
[C-C-:B------:R-:W-:Y:S01]  /*a5e0*/  FFMA.FTZ R22, R160.reuse, R22, R161.reuse ;  /* 0x00000016a0167223 */ /* 0x140fe200000100a1 */
[C-C-:B------:R-:W-:Y:S01]  /*a5f0*/  FFMA.FTZ R23, R160.reuse, R23, R161.reuse ;  /* 0x00000017a0177223 */ /* 0x140fe200000100a1 */
[----:B------:R-:W-:Y:S01]  /*a600*/  FFMA.FTZ R7, R160, R6, R161 ;  /* 0x00000006a0077223 */ /* 0x000fe200000100a1 */
[----:B------:R-:W-:Y:S01]  /*a610*/  FADD.FTZ R13, -R8, R13 ;  /* 0x0000000d080d7221 */ /* 0x000fe20000010100 */
[----:B------:R-:W-:Y:S01]  /*a620*/  FADD.FTZ R27, -R22, R27 ;  /* 0x0000001b161b7221 */ /* 0x000fe20000010100 */
[C-C-:B------:R-:W-:Y:S01]  /*a630*/  FFMA.FTZ R14, R160.reuse, R5, R161.reuse ;  /* 0x00000005a00e7223 */ /* 0x140fe200000100a1 */
[--C-:B------:R-:W-:Y:S01]  /*a640*/  FFMA.FTZ R25, R160, R25, R161.reuse ;  /* 0x00000019a0197223 */ /* 0x100fe200000100a1 */
[C---:B------:R-:W-:Y:S01]  /*a650*/  FMUL.FTZ R0, R38.reuse, R13 ;  /* 0x0000000d26007220 */ /* 0x040fe20000410000 */
[----:B------:R-:W-:Y:S01]  /*a660*/  FMUL.FTZ R4, R38, R27 ;  /* 0x0000001b26047220 */ /* 0x000fe20000410000 */
[--C-:B------:R-:W-:Y:S01]  /*a670*/  FFMA.FTZ R9, R160, R9, R161.reuse ;  /* 0x00000009a0097223 */ /* 0x100fe200000100a1 */
[----:B------:R-:W-:Y:S01]  /*a680*/  FADD.FTZ R23, -R23, R28 ;  /* 0x0000001c17177221 */ /* 0x000fe20000010100 */
[-C--:B------:R-:W-:Y:S01]  /*a690*/  FMUL.FTZ R0, R0, R37.reuse ;  /* 0x0000002500007220 */ /* 0x080fe20000410000 */
[----:B------:R-:W-:Y:S01]  /*a6a0*/  FMUL.FTZ R4, R4, R37 ;  /* 0x0000002504047220 */ /* 0x000fe20000410000 */
[----:B------:R-:W-:Y:S01]  /*a6b0*/  FFMA.FTZ R24, R160, R24, R161 ;  /* 0x00000018a0187223 */ /* 0x000fe200000100a1 */
[----:B------:R-:W-:Y:S01]  /*a6c0*/  LOP3.LUT P2, RZ, R152, 0xff00, RZ, 0xc0, !PT ;  /* 0x0000ff0098ff7812 */ /* 0x000fe2000784c0ff */
[----:B------:R-:W-:Y:S01]  /*a6d0*/  FMUL.FTZ R0, R0, UR5 ;  /* 0x0000000500007c20 */ /* 0x000fe20008410000 */
[----:B------:R-:W-:Y:S01]  /*a6e0*/  FMUL.FTZ R4, R4, UR5 ;  /* 0x0000000504047c20 */ /* 0x000fe20008410000 */
[----:B------:R-:W-:Y:S01]  /*a6f0*/  LOP3.LUT P3, RZ, R153, 0xff, RZ, 0xc0, !PT ;  /* 0x000000ff99ff7812 */ /* 0x000fe2000786c0ff */
[----:B-1----:R-:W-:Y:S01]  /*a700*/  FMUL.FTZ R2, R38, R23 ;  /* 0x0000001726027220 */ /* 0x002fe20000410000 */
[----:B------:R-:W-:Y:S01]  /*a710*/  FADD.FTZ R7, -R7, R12 ;  /* 0x0000000c07077221 */ /* 0x000fe20000010100 */
[----:B------:R-:W-:Y:S01]  /*a720*/  FADD.FTZ R11, -R14, R11 ;  /* 0x0000000b0e0b7221 */ /* 0x000fe20000010100 */
[----:B------:R-:W-:Y:S01]  /*a730*/  FADD.FTZ R25, -R25, R26 ;  /* 0x0000001a19197221 */ /* 0x000fe20000010100 */
[----:B------:R-:W-:Y:S01]  /*a740*/  FADD.FTZ R9, -R9, R10 ;  /* 0x0000000a09097221 */ /* 0x000fe20000010100 */
[----:B------:R-:W-:Y:S01]  /*a750*/  FADD.FTZ R29, -R24, R29 ;  /* 0x0000001d181d7221 */ /* 0x000fe20000010100 */
[----:B------:R-:W-:Y:S01]  /*a760*/  FSEL R3, R0, RZ, P2 ;  /* 0x000000ff00037208 */ /* 0x000fe20001000000 */
        /* <DEDUP_REMOVED lines=35> */
.L_x_5441:
[----:B------:R-:W1:Y:S02]  /*a9a0*/  @P1 LDC.64 R2, c[0x0][0x478] ;  /* 0x00011e00ff021b82 */ /* 0x000e640000000a00 */
[----:B-1----:R-:W-:-:S04]  /*a9b0*/  @P1 IMAD.WIDE.U32 R2, R36, 0x10, R2 ;  /* 0x0000001024021825 */ /* 0x002fc800078e0002 */
[----:B------:R-:W-:Y:S01]  /*a9c0*/  IMAD.WIDE.U32 R36, R36, 0x10, R162 ;  /* 0x0000001024247825 */ /* 0x000fe200078e00a2 */
[----:B------:R1:W-:Y:S04]  /*a9d0*/  @P1 STG.E.128 desc[UR6][R2.64], R48 ;  /* 0x0000003002001986 */ /* 0x0003e8000c101d06 */
[----:B------:R1:W-:Y:S02]  /*a9e0*/  STG.E.128 desc[UR6][R36.64], R4 ;  /* 0x0000000424007986 */ /* 0x0003e4000c101d06 */
.L_x_5431:
[----:B-123--:R-:W1:Y:S02]  /*a9f0*/  LDC.64 R2, c[0x0][0x380] ;  /* 0x0000e000ff027b82 */ /* 0x00ee640000000a00 */
[----:B-1----:R-:W-:-:S04]  /*aa00*/  LEA R47, R2, R47, 0x2 ;  /* 0x0000002f022f7211 */ /* 0x002fc800078e10ff */
[----:B------:R-:W-:-:S13]  /*aa10*/  ISETP.GE.AND P1, PT, R47, R3, PT ;  /* 0x000000032f00720c */ /* 0x000fda0003f26270 */
[----:B------:R-:W-:Y:S05]  /*aa20*/  @!P1 BRA `(.L_x_5442) ;  /* 0xffffff5c00dc9947 */ /* 0x000fea000383ffff */
[----:B------:R-:W-:Y:S05]  /*aa30*/  BSYNC B1 ;  /* 0x0000000000017941 */ /* 0x000fea0003800000 */
.L_x_5425:
        /* <DEDUP_REMOVED lines=73> */
[----:B------:R1:W5:Y:S04]  /*aed0*/  LDL.LU R86, [R1+0x38] ;  /* 0x0000380001567983 */ /* 0x0003680000300800 */
[----:B------:R1:W5:Y:S04]  /*aee0*/  LDL.LU R85, [R1+0x34] ;  /* 0x0000340001557983 */ /* 0x0003680000300800 */
[----:B------:R1:W5:Y:S04]  /*aef0*/  LDL.LU R84, [R1+0x30] ;  /* 0x0000300001547983 */ /* 0x0003680000300800 */
[----:B------:R1:W5:Y:S04]  /*af00*/  LDL.LU R43, [R1+0x2c] ;  /* 0x00002c00012b7983 */ /* 0x0003680000300800 */
[----:B------:R1:W5:Y:S01]  /*af10*/  LDL.LU R40, [R1+0x10] ;  /* 0x0000100001287983 */ /* 0x0003620000300800 */
[----:B------:R-:W-:-:S07]  /*af20*/  MOV R41, R39 ;  /* 0x0000002700297202 */ /* 0x000fce0000000f00 */
.L_x_5424:
[----:B------:R-:W-:Y:S05]  /*af30*/  BSYNC B0 ;  /* 0x0000000000007941 */ /* 0x000fea0003800000 */
.L_x_5423:
[----:B------:R-:W2:Y:S01]  /*af40*/  LDL.LU R36, [R1+0x120] ;  /* 0x0001200001247983 */ /* 0x000ea20000300800 */
[----:B------:R-:W-:Y:S01]  /*af50*/  MOV R2, 0x400 ;  /* 0x0000040000027802 */ /* 0x000fe20000000f00 */
[----:B------:R-:W-:Y:S05]  /*af60*/  WARPSYNC.ALL ;  /* 0x0000000000007948 */ /* 0x000fea0003800000 */
[----:B------:R-:W0:Y:S01]  /*af70*/  S2R R88, SR_TID.X ;  /* 0x0000000000587919 */ /* 0x000e220000002100 */
[----:B------:R-:W3:Y:S01]  /*af80*/  S2UR UR4, SR_CTAID.X ;  /* 0x00000000000479c3 */ /* 0x000ee20000002500 */
[----:B------:R-:W4:Y:S01]  /*af90*/  LDCU.128 UR20, c[0x0][0x440] ;  /* 0x00008800ff1477ac */ /* 0x000f220008000c00 */
[----:B------:R-:W1:Y:S01]  /*afa0*/  S2R R3, SR_CgaCtaId ;  /* 0x0000000000037919 */ /* 0x000e620000008800 */
[----:B0-----:R-:W-:-:S02]  /*afb0*/  SHF.R.U32.HI R0, RZ, 0x5, R88 ;  /* 0x00000005ff007819 */ /* 0x001fc40000011658 */
[----:B-1----:R-:W-:-:S03]  /*afc0*/  LEA R3, R3, R2, 0x18 ;  /* 0x0000000203037211 */ /* 0x002fc600078ec0ff */
        /* <DEDUP_REMOVED lines=22> */
[----:B------:R-:W-:Y:S04]  /*b130*/  LDS R13, [R36+0x1c00] ;  /* 0x001c0000240d7984 */ /* 0x000fe80000000800 */
[----:B------:R-:W-:Y:S01]  /*b140*/  LDS R12, [R36+0x1e00] ;  /* 0x001e0000240c7984 */ /* 0x000fe20000000800 */
[----:B0-----:R-:W-:-:S03]  /*b150*/  FADD.FTZ R2, RZ, R2 ;  /* 0x00000002ff027221 */ /* 0x001fc60000010000 */
[----:B------:R-:W-:Y:S01]  /*b160*/  LDS R15, [R36+0x2000] ;  /* 0x00200000240f7984 */ /* 0x000fe20000000800 */
[----:B-1----:R-:W-:-:S03]  /*b170*/  FADD.FTZ R3, RZ, R3 ;  /* 0x00000003ff037221 */ /* 0x002fc60000010000 */
[----:B------:R-:W-:Y:S01]  /*b180*/  LDS R14, [R36+0x2200] ;  /* 0x00220000240e7984 */ /* 0x000fe20000000800 */
[----:B--2---:R-:W-:-:S03]  /*b190*/  FADD.FTZ R4, RZ, R4 ;  /* 0x00000004ff047221 */ /* 0x004fc60000010000 */
[----:B------:R-:W-:Y:S01]  /*b1a0*/  LDS R17, [R36+0x2400] ;  /* 0x0024000024117984 */ /* 0x000fe20000000800 */
[----:B----4-:R-:W-:-:S03]  /*b1b0*/  FADD.FTZ R5, RZ, R5 ;  /* 0x00000005ff057221 */ /* 0x010fc60000010000 */
[----:B------:R-:W-:Y:S01]  /*b1c0*/  LDS R16, [R36+0x2600] ;  /* 0x0026000024107984 */ /* 0x000fe20000000800 */
[----:B---3--:R-:W-:-:S03]  /*b1d0*/  FADD.FTZ R8, R2, R7 ;  /* 0x0000000702087221 */ /* 0x008fc60000010000 */
        /* <DEDUP_REMOVED lines=126> */
[----:B------:R-:W-:-:S03]  /*b9c0*/  FADD.FTZ R12, RZ, R12 ;  /* 0x0000000cff0c7221 */ /* 0x000fc60000010000 */
[----:B------:R-:W0:Y:S01]  /*b9d0*/  LDS R17, [R36+0x1200] ;  /* 0x0012000024117984 */ /* 0x000e220000000800 */
[----:B------:R-:W-:-:S03]  /*b9e0*/  FADD.FTZ R6, R6, R45 ;  /* 0x0000002d06067221 */ /* 0x000fc60000010000 */
        /* <DEDUP_REMOVED lines=55> */
.L_x_5428:
        /* <DEDUP_REMOVED lines=8> */
.L_x_5444:
[----:B------:R-:W-:Y:S05]  /*bde0*/  BSYNC B2 ;  /* 0x0000000000027941 */ /* 0x000fea0003800000 */
.L_x_5443:
        /* <DEDUP_REMOVED lines=10> */
.L_x_5445:
        /* <DEDUP_REMOVED lines=14> */
.L_x_5446:
        /* <DEDUP_REMOVED lines=14> */
.L_x_5447:
        /* <DEDUP_REMOVED lines=14> */
.L_x_5448:
        /* <DEDUP_REMOVED lines=14> */
.L_x_5449:
        /* <DEDUP_REMOVED lines=14> */
.L_x_5450:
        /* <DEDUP_REMOVED lines=14> */
.L_x_5451:
        /* <DEDUP_REMOVED lines=14> */
.L_x_5452:
        /* <DEDUP_REMOVED lines=12> */
[----:B------:R1:W-:Y:S04]  /*c570*/  STL [R1], R184 ;  /* 0x000000b801007387 */ /* 0x0003e80000100800 */
[----:B------:R1:W-:Y:S01]  /*c580*/  STL [R1+0x4], R154 ;  /* 0x0000049a01007387 */ /* 0x0003e20000100800 */
[----:B0-----:R-:W-:Y:S01]  /*c590*/  MOV R164, R161 ;  /* 0x000000a100a47202 */ /* 0x001fe20000000f00 */
[----:B------:R-:W-:-:S02]  /*c5a0*/  HFMA2 R161, -RZ, RZ, 0, 9.5367431640625e-07 ;  /* 0x00000010ffa17431 */ /* 0x000fc400000001ff */
        /* <DEDUP_REMOVED lines=10> */
.L_x_5453:
[----:B------:R0:W-:Y:S01]  /*c650*/  STL [R1+0x28], R112 ;  /* 0x0000287001007387 */ /* 0x0001e20000100800 */
[----:B------:R-:W-:Y:S05]  /*c660*/  BRA `(.L_x_5454) ;  /* 0xffffff8800087947 */ /* 0x000fea000383ffff */
.L_x_5455:
        /* <DEDUP_REMOVED lines=9> */
.L_x_25401:


//--------------------- .text._ZN10layer_norm22ln_bwd_finalize_kernelINS_22Kernel_traits_finalizeILj1280Ef13__nv_bfloat16S2_S2_fjLb0ELj1024ELj4ENS_18Kernel_traits_baseILj1280EfS2_S2_S2_fjLj1024EEEEELb0ELb0EEEvNS_9BwdParamsE --------------------------
	.section	.text._ZN10layer_norm22ln_bwd_finalize_kernelINS_22Kernel_traits_finalizeILj1280Ef13__nv_bfloat16S2_S2_fjLb0ELj1024ELj4ENS_18Kernel_traits_baseILj1280EfS2_S2_S2_fjLj1024EEEEELb0ELb0EEEvNS_9BwdParamsE,"ax",@progbits
	.align	128
        .global         _ZN10layer_norm22ln_bwd_finalize_kernelINS_22Kernel_traits_finalizeILj1280Ef13__nv_bfloat16S2_S2_fjLb0ELj1024ELj4ENS_18Kernel_traits_baseILj1280EfS2_S2_S2_fjLj1024EEEEELb0ELb0EEEvNS_9BwdParamsE
        .type           _ZN10layer_norm22ln_bwd_finalize_kernelINS_22Kernel_traits_finalizeILj1280Ef13__nv_bfloat16S2_S2_fjLb0ELj1024ELj4ENS_18Kernel_traits_baseILj1280EfS2_S2_S2_fjLj1024EEEEELb0ELb0EEEvNS_9BwdParamsE,@function
        .size           _ZN10layer_norm22ln_bwd_finalize_kernelINS_22Kernel_traits_finalizeILj1280Ef13__nv_bfloat16S2_S2_fjLb0ELj1024ELj4ENS_18Kernel_traits_baseILj1280EfS2_S2_S2_fjLj1024EEEEELb0ELb0EEEvNS_9BwdParamsE,(.L_x_25402 - _ZN10layer_norm22ln_bwd_finalize_kernelINS_22Kernel_traits_finalizeILj1280Ef13__nv_bfloat16S2_S2_fjLb0ELj1024ELj4ENS_18Kernel_traits_baseILj1280EfS2_S2_S2_fjLj1024EEEEELb0ELb0EEEvNS_9BwdParamsE)
        .other          _ZN10layer_norm22ln_bwd_finalize_kernelINS_22Kernel_traits_finalizeILj1280Ef13__nv_bfloat16S2_S2_fjLb0ELj1024ELj4ENS_18Kernel_traits_baseILj1280EfS2_S2_S2_fjLj1024EEEEELb0ELb0EEEvNS_9BwdParamsE,@"STO_CUDA_ENTRY STV_DEFAULT"
_ZN10layer_norm22ln_bwd_finalize_kernelINS_22Kernel_traits_finalizeILj1280Ef13__nv_bfloat16S2_S2_fjLb0ELj1024ELj4ENS_18Kernel_traits_baseILj1280EfS2_S2_S2_fjLj1024EEEEELb0ELb0EEEvNS_9BwdParamsE:
.text._ZN10layer_norm22ln_bwd_finalize_kernelINS_22Kernel_traits_finalizeILj1280Ef13__nv_bfloat16S2_S2_fjLb0ELj1024ELj4ENS_18Kernel_traits_baseILj1280EfS2_S2_S2_fjLj1024EEEEELb0ELb0EEEvNS_9BwdParamsE:
        /* <DEDUP_REMOVED lines=13> */
[----:B------:R-:W-:Y:S02]  /*00d0*/  LOP3.LUT R17, R2, 0x1f, RZ, 0xc0, !PT ;  /* 0x0000001f02117812 */ /* 0x000fe400078ec0ff */
        /* <DEDUP_REMOVED lines=24> */
[C---:B------:R-:W-:Y:S01]  /*0260*/  LOP3.LUT R13, R58.reuse, 0x1c0, RZ, 0xfc, !PT ;  /* 0x000001c03a0d7812 */ /* 0x040fe200078efcff */
[-CC-:B------:R-:W-:Y:S01]  /*0270*/  IMAD R12, R11, R56.reuse, R59.reuse ;  /* 0x000000380b0c7224 */ /* 0x180fe200078e023b */
[----:B------:R-:W-:Y:S01]  /*0280*/  LOP3.LUT R15, R58, 0x1e0, RZ, 0xfc, !PT ;  /* 0x000001e03a0f7812 */ /* 0x000fe200078efcff */
[-CC-:B------:R-:W-:Y:S01]  /*0290*/  IMAD R4, R4, R56.reuse, R59.reuse ;  /* 0x0000003804047224 */ /* 0x180fe200078e023b */
[C---:B------:R-:W-:Y:S01]  /*02a0*/  LOP3.LUT R2, R58.reuse, 0x100, RZ, 0xfc, !PT ;  /* 0x000001003a027812 */ /* 0x040fe200078efcff */
[-CC-:B------:R-:W-:Y:S01]  /*02b0*/  IMAD R14, R13, R56.reuse, R59.reuse ;  /* 0x000000380d0e7224 */ /* 0x180fe200078e023b */
[C---:B------:R-:W-:Y:S01]  /*02c0*/  LOP3.LUT R3, R58.reuse, 0x120, RZ, 0xfc, !PT ;  /* 0x000001203a037812 */ /* 0x040fe200078efcff */
[-CC-:B------:R-:W-:Y:S01]  /*02d0*/  IMAD R18, R15, R56.reuse, R59.reuse ;  /* 0x000000380f127224 */ /* 0x180fe200078e023b */
[----:B------:R-:W-:Y:S01]  /*02e0*/  LOP3.LUT R7, R58, 0x160, RZ, 0xfc, !PT ;  /* 0x000001603a077812 */ /* 0x000fe200078efcff */
[-CC-:B------:R-:W-:Y:S01]  /*02f0*/  IMAD R2, R2, R56.reuse, R59.reuse ;  /* 0x0000003802027224 */ /* 0x180fe200078e023b */
[C---:B------:R-:W-:Y:S01]  /*0300*/  LOP3.LUT R16, R58.reuse, 0x80, RZ, 0xfc, !PT ;  /* 0x000000803a107812 */ /* 0x040fe200078efcff */
[----:B------:R-:W-:Y:S01]  /*0310*/  HFMA2 R36, -RZ, RZ, 0, 0 ;  /* 0x00000000ff247431 */ /* 0x000fe200000001ff */
        /* <DEDUP_REMOVED lines=29> */
[----:B------:R-:W-:Y:S02]  /*04f0*/  IADD3 R17, PT, PT, R17, R30, RZ ;  /* 0x0000001e11117210 */ /* 0x000fe40007ffe0ff */
[----:B------:R-:W-:Y:S02]  /*0500*/  MOV R2, R58 ;  /* 0x0000003a00027202 */ /* 0x000fe40000000f00 */
[----:B------:R-:W-:-:S07]  /*0510*/  IADD3 R19, PT, PT, -R29, RZ, RZ ;  /* 0x000000ff1d137210 */ /* 0x000fce0007ffe1ff */
.L_x_5460:
        /* <DEDUP_REMOVED lines=118> */
.L_x_5459:
[----:B------:R-:W-:Y:S05]  /*0c80*/  BSYNC.RECONVERGENT B1 ;  /* 0x0000000000017941 */ /* 0x000fea0003800200 */
.L_x_5458:
        /* <DEDUP_REMOVED lines=75> */
.L_x_5462:
[----:B------:R-:W-:Y:S05]  /*1140*/  BSYNC.RECONVERGENT B1 ;  /* 0x0000000000017941 */ /* 0x000fea0003800200 */
.L_x_5461:
        /* <DEDUP_REMOVED lines=37> */
.L_x_5464:
[----:B------:R-:W-:Y:S05]  /*13a0*/  BSYNC.RECONVERGENT B1 ;  /* 0x0000000000017941 */ /* 0x000fea0003800200 */
.L_x_5463:
[----:B------:R-:W-:Y:S05]  /*13b0*/  @!P1 BRA `(.L_x_5457) ;  /* 0x0000000000409947 */ /* 0x000fea0003800000 */
[----:B------:R-:W0:Y:S01]  /*13c0*/  LDC.64 R6, c[0x0][0x440] ;  /* 0x00011000ff067b82 */ /* 0x000e220000000a00 */
[----:B------:R-:W-:Y:S01]  /*13d0*/  IMAD R59, R2, R56, R59 ;  /* 0x00000038023b7224 */ /* 0x000fe200078e023b */
[----:B------:R-:W-:Y:S02]  /*13e0*/  LOP3.LUT R8, R8, 0x1f, RZ, 0xc0, !PT ;  /* 0x0000001f08087812 */ /* 0x000fe400078ec0ff */
[----:B------:R-:W-:Y:S02]  /*13f0*/  IADD3 R9, PT, PT, -R9, RZ, RZ ;  /* 0x000000ff09097210 */ /* 0x000fe40007ffe1ff */
[----:B------:R-:W-:Y:S02]  /*1400*/  IADD3 R59, PT, PT, R8, R59, RZ ;  /* 0x0000003b083b7210 */ /* 0x000fe40007ffe0ff */
[----:B------:R-:W1:Y:S05]  /*1410*/  LDC.64 R10, c[0x0][0x448] ;  /* 0x00011200ff0a7b82 */ /* 0x000e6a0000000a00 */
.L_x_5465:
        /* <DEDUP_REMOVED lines=10> */
.L_x_5457:
[----:B------:R-:W-:Y:S05]  /*14c0*/  BSYNC.RECONVERGENT B0 ;  /* 0x0000000000007941 */ /* 0x000fea0003800200 */
.L_x_5456:
        /* <DEDUP_REMOVED lines=51> */
[----:B------:R-:W3:Y:S01]  /*1800*/  LDC.64 R8, c[0x0][0x480] ;  /* 0x00012000ff087b82 */ /* 0x000ee20000000a00 */
[----:B0-----:R-:W-:-:S04]  /*1810*/  IMAD.WIDE.U32 R6, R57, 0x8, R6 ;  /* 0x0000000839067825 */ /* 0x001fc800078e0006 */
[----:B---3--:R-:W-:Y:S01]  /*1820*/  IMAD.WIDE.U32 R8, R57, 0x8, R8 ;  /* 0x0000000839087825 */ /* 0x008fe200078e0008 */
[----:B-1----:R-:W-:Y:S04]  /*1830*/  STG.E.64 desc[UR6][R6.64], R4 ;  /* 0x0000000406007986 */ /* 0x002fe8000c101b06 */
[----:B--2---:R-:W-:Y:S01]  /*1840*/  STG.E.64 desc[UR6][R8.64], R2 ;  /* 0x0000000208007986 */ /* 0x004fe2000c101b06 */
[----:B------:R-:W-:Y:S05]  /*1850*/  EXIT ;  /* 0x000000000000794d */ /* 0x000fea0003800000 */
.L_x_5466:
        /* <DEDUP_REMOVED lines=10> */
.L_x_25402:


//--------------------- .text._ZN10layer_norm13ln_bwd_kernelINS_13Kernel_traitsIf13__nv_bfloat16S2_S2_fjLj1280ELj1ELj4ELj1ELj16ENS_18Kernel_traits_baseILj1280EfS2_S2_S2_fjLj128EEEEELb1ELb0ELb1ELb0EEEvNS_9BwdParamsE --------------------------
	.section	.text._ZN10layer_norm13ln_bwd_kernelINS_13Kernel_traitsIf13__nv_bfloat16S2_S2_fjLj1280ELj1ELj4ELj1ELj16ENS_18Kernel_traits_baseILj1280EfS2_S2_S2_fjLj128EEEEELb1ELb0ELb1ELb0EEEvNS_9BwdParamsE,"ax",@progbits
	.align	128
        .global         _ZN10layer_norm13ln_bwd_kernelINS_13Kernel_traitsIf13__nv_bfloat16S2_S2_fjLj1280ELj1ELj4ELj1ELj16ENS_18Kernel_traits_baseILj1280EfS2_S2_S2_fjLj128EEEEELb1ELb0ELb1ELb0EEEvNS_9BwdParamsE
        .type           _ZN10layer_norm13ln_bwd_kernelINS_13Kernel_traitsIf13__nv_bfloat16S2_S2_fjLj1280ELj1ELj4ELj1ELj16ENS_18Kernel_traits_baseILj1280EfS2_S2_S2_fjLj128EEEEELb1ELb0ELb1ELb0EEEvNS_9BwdParamsE,@function
        .size           _ZN10layer_norm13ln_bwd_kernelINS_13Kernel_traitsIf13__nv_bfloat16S2_S2_fjLj1280ELj1ELj4ELj1ELj16ENS_18Kernel_traits_baseILj1280EfS2_S2_S2_fjLj128EEEEELb1ELb0ELb1ELb0EEEvNS_9BwdParamsE,(.L_x_25403 - _ZN10layer_norm13ln_bwd_kernelINS_13Kernel_traitsIf13__nv_bfloat16S2_S2_fjLj1280ELj1ELj4ELj1ELj16ENS_18Kernel_traits_baseILj1280EfS2_S2_S2_fjLj128EEEEELb1ELb0ELb1ELb0EEEvNS_9BwdParamsE)
        .other          _ZN10layer_norm13ln_bwd_kernelINS_13Kernel_traitsIf13__nv_bfloat16S2_S2_fjLj1280ELj1ELj4ELj1ELj16ENS_18Kernel_traits_baseILj1280EfS2_S2_S2_fjLj128EEEEELb1ELb0ELb1ELb0EEEvNS_9BwdParamsE,@"STO_CUDA_ENTRY STV_DEFAULT"
_ZN10layer_norm13ln_bwd_kernelINS_13Kernel_traitsIf13__nv_bfloat16S2_S2_fjLj1280ELj1ELj4ELj1ELj16ENS_18Kernel_traits_baseILj1280EfS2_S2_S2_fjLj128EEEEELb1ELb0ELb1ELb0EEEvNS_9BwdParamsE:
.text._ZN10layer_norm13ln_bwd_kernelINS_13Kernel_traitsIf13__nv_bfloat16S2_S2_fjLj1280ELj1ELj4ELj1ELj16ENS_18Kernel_traits_baseILj1280EfS2_S2_S2_fjLj128EEEEELb1ELb0ELb1ELb0EEEvNS_9BwdParamsE:
[----:B------:R-:W0:Y:S02]  /*0000*/  LDC R1, c[0x0][0x37c] ;  /* 0x0000df00ff017b82 */ /* 0x000e240000000800 */
[----:B0-----:R-:W-:Y:S01]  /*0010*/  IADD3 R1, PT, PT, R1, -0x30, RZ ;  /* 0xffffffd001017810 */ /* 0x001fe20007ffe0ff */
[----:B------:R-:W0:Y:S01]  /*0020*/  S2R R222, SR_TID.X ;  /* 0x0000000000de7919 */ /* 0x000e220000002100 */
[----:B------:R-:W1:Y:S03]  /*0030*/  LDCU UR4, c[0x0][0x388] ;  /* 0x00007100ff0477ac */ /* 0x000e660008000800 */
[----:B------:R2:W3:Y:S01]  /*0040*/  LDL.64 R28, [R1+0x20] ;  /* 0x00002000011c7983 */ /* 0x0004e20000100a00 */
[----:B------:R-:W4:Y:S03]  /*0050*/  LDCU.64 UR6, c[0x0][0x358] ;  /* 0x00006b00ff0677ac */ /* 0x000f260008000a00 */
[----:B------:R2:W3:Y:S01]  /*0060*/  LDL.64 R30, [R1+0x28] ;  /* 0x00002800011e7983 */ /* 0x0004e20000100a00 */
[----:B------:R-:W2:Y:S03]  /*0070*/  LDCU UR5, c[0x0][0x384] ;  /* 0x00007080ff0577ac */ /* 0x000ea60008000800 */
[----:B------:R0:W2:Y:S01]  /*0080*/  LDL.64 R24, [R1+0x10] ;  /* 0x0000100001187983 */ /* 0x0000a20000100a00 */
[----:B------:R-:W0:Y:S03]  /*0090*/  LDCU UR14, c[0x0][0x388] ;  /* 0x00007100ff0e77ac */ /* 0x000e260008000800 */
[----:B------:R0:W2:Y:S01]  /*00a0*/  LDL.64 R26, [R1+0x18] ;  /* 0x00001800011a7983 */ /* 0x0000a20000100a00 */
[----:B------:R-:W2:Y:S03]  /*00b0*/  LDCU.U8 UR8, c[0x0][0x410] ;  /* 0x00008200ff0877ac */ /* 0x000ea60008000000 */
[----:B------:R0:W2:Y:S01]  /*00c0*/  LDL.64 R20, [R1] ;  /* 0x0000000001147983 */ /* 0x0000a20000100a00 */
[----:B------:R-:W2:Y:S03]  /*00d0*/  LDCU UR9, c[0x0][0x400] ;  /* 0x00008000ff0977ac */ /* 0x000ea60008000800 */
[----:B------:R0:W2:Y:S01]  /*00e0*/  LDL.64 R22, [R1+0x8] ;  /* 0x0000080001167983 */ /* 0x0000a20000100a00 */
[----:B-1----:R-:W-:Y:S01]  /*00f0*/  MOV R2, UR4 ;  /* 0x0000000400027c02 */ /* 0x002fe20008000f00 */
[----:B------:R-:W1:Y:S03]  /*0100*/  LDCU.64 UR12, c[0x0][0x408] ;  /* 0x00008100ff0c77ac */ /* 0x000e660008000a00 */
[----:B------:R-:W-:Y:S01]  /*0110*/  SHF.R.S32.HI R5, RZ, 0x1f, R2 ;  /* 0x0000001fff057819 */ /* 0x000fe20000011402 */
[----:B------:R-:W1:Y:S01]  /*0120*/  LDCU.64 UR10, c[0x0][0x438] ;  /* 0x00008700ff0a77ac */ /* 0x000e620008000a00 */
[----:B0-----:R-:W-:-:S02]  /*0130*/  LOP3.LUT R3, R222, 0x1f, RZ, 0xc0, !PT ;  /* 0x0000001fde037812 */ /* 0x001fc400078ec0ff */
[----:B------:R-:W-:Y:S01]  /*0140*/  LEA.HI R4, R5, R2, RZ, 0x3 ;  /* 0x0000000205047211 */ /* 0x000fe200078f18ff */
[----:B------:R-:W0:Y:S01]  /*0150*/  LDCU.64 UR20, c[0x0][0x478] ;  /* 0x00008f00ff1477ac */ /* 0x000e220008000a00 */
[----:B------:R-:W-:Y:S01]  /*0160*/  LOP3.LUT R7, R3, 0x1f, RZ, 0x3c, !PT ;  /* 0x0000001f03077812 */ /* 0x000fe200078e3cff */
[----:B------:R-:W-:-:S03]  /*0170*/  IMAD.MOV.U32 R5, RZ, RZ, R3 ;  /* 0x000000ffff057224 */ /* 0x000fc600078e0003 */
[----:B------:R-:W-:-:S04]  /*0180*/  LEA.HI.SX32 R4, R4, R7, 0x1d ;  /* 0x0000000704047211 */ /* 0x000fc800078feaff */
[C---:B------:R-:W-:Y:S02]  /*0190*/  ISETP.GE.U32.AND P0, PT, R4.reuse, 0x20, PT ;  /* 0x000000200400780c */ /* 0x040fe40003f06070 */
[C---:B------:R-:W-:Y:S02]  /*01a0*/  ISETP.GE.U32.AND P1, PT, R4.reuse, 0x40, PT ;  /* 0x000000400400780c */ /* 0x040fe40003f26070 */
[C---:B------:R-:W-:Y:S02]  /*01b0*/  ISETP.GE.U32.AND P2, PT, R4.reuse, 0x60, PT ;  /* 0x000000600400780c */ /* 0x040fe40003f46070 */
[C---:B------:R-:W-:Y:S02]  /*01c0*/  ISETP.GE.U32.AND P3, PT, R4.reuse, 0x80, PT ;  /* 0x000000800400780c */ /* 0x040fe40003f66070 */
[----:B------:R-:W-:-:S05]  /*01d0*/  ISETP.GE.U32.AND P4, PT, R4, 0xa0, PT ;  /* 0x000000a00400780c */ /* 0x000fca0003f86070 */
[----:B------:R-:W4:Y:S08]  /*01e0*/  @P0 LDC.64 R6, c[0x0][0x3d0] ;  /* 0x0000f400ff060b82 */ /* 0x000f300000000a00 */
[----:B------:R-:W1:Y:S08]  /*01f0*/  @P1 LDC.64 R8, c[0x0][0x3d0] ;  /* 0x0000f400ff081b82 */ /* 0x000e700000000a00 */
[----:B------:R-:W0:Y:S01]  /*0200*/  @P2 LDC.64 R12, c[0x0][0x3d0] ;  /* 0x0000f400ff0c2b82 */ /* 0x000e220000000a00 */
[C---:B----4-:R-:W-:Y:S01]  /*0210*/  @P0 IMAD.WIDE.U32 R6, R5.reuse, 0x20, R6 ;  /* 0x0000002005060825 */ /* 0x050fe200078e0006 */
[----:B------:R-:W-:-:S06]  /*0220*/  @P0 LOP3.LUT R5, R5, 0x20, RZ, 0xfc, !PT ;  /* 0x0000002005050812 */ /* 0x000fcc00078efcff */
[----:B------:R-:W4:Y:S01]  /*0230*/  @P3 LDC.64 R14, c[0x0][0x3d0] ;  /* 0x0000f400ff0e3b82 */ /* 0x000f220000000a00 */
[C---:B-1----:R-:W-:Y:S01]  /*0240*/  @P1 IMAD.WIDE.U32 R10, R5.reuse, 0x20, R8 ;  /* 0x00000020050a1825 */ /* 0x042fe200078e0008 */
[----:B------:R-:W-:-:S06]  /*0250*/  @P1 IADD3 R5, PT, PT, R5, 0x20, RZ ;  /* 0x0000002005051810 */ /* 0x000fcc0007ffe0ff */
[----:B------:R-:W1:Y:S01]  /*0260*/  @P4 LDC.64 R16, c[0x0][0x3d0] ;  /* 0x0000f400ff104b82 */ /* 0x000e620000000a00 */
[----:B------:R1:W5:Y:S01]  /*0270*/  @P1 LDG.E.128 R248, desc[UR6][R10.64+0x10] ;  /* 0x000010060af81981 */ /* 0x000362000c1e1d00 */
[C---:B0-----:R-:W-:Y:S01]  /*0280*/  @P2 IMAD.WIDE.U32 R12, R5.reuse, 0x20, R12 ;  /* 0x00000020050c2825 */ /* 0x041fe200078e000c */
[----:B------:R-:W-:-:S04]  /*0290*/  @P2 IADD3 R5, PT, PT, R5, 0x20, RZ ;  /* 0x0000002005052810 */ /* 0x000fc80007ffe0ff */
[----:B------:R0:W5:Y:S04]  /*02a0*/  @P2 LDG.E.128 R244, desc[UR6][R12.64] ;  /* 0x000000060cf42981 */ /* 0x000168000c1e1d00 */
[----:B------:R0:W5:Y:S01]  /*02b0*/  @P2 LDG.E.128 R240, desc[UR6][R12.64+0x10] ;  /* 0x000010060cf02981 */ /* 0x000162000c1e1d00 */
[----:B----4-:R-:W-:-:S04]  /*02c0*/  @P3 IMAD.WIDE.U32 R14, R5, 0x20, R14 ;  /* 0x00000020050e3825 */ /* 0x010fc800078e000e */
[----:B------:R-:W-:Y:S01]  /*02d0*/  @P3 VIADD R5, R5, 0x20 ;  /* 0x0000002005053836 */ /* 0x000fe20000000000 */
[----:B------:R0:W5:Y:S03]  /*02e0*/  @P3 LDG.E.128 R236, desc[UR6][R14.64] ;  /* 0x000000060eec3981 */ /* 0x000166000c1e1d00 */
[----:B-1----:R-:W-:Y:S01]  /*02f0*/  @P4 IMAD.WIDE.U32 R8, R5, 0x20, R16 ;  /* 0x0000002005084825 */ /* 0x002fe200078e0010 */
[----:B------:R0:W5:Y:S04]  /*0300*/  @P3 LDG.E.128 R232, desc[UR6][R14.64+0x10] ;  /* 0x000010060ee83981 */ /* 0x000168000c1e1d00 */
[----:B------:R0:W5:Y:S04]  /*0310*/  @P4 LDG.E.128 R228, desc[UR6][R8.64] ;  /* 0x0000000608e44981 */ /* 0x000168000c1e1d00 */
[----:B------:R0:W5:Y:S04]  /*0320*/  @P4 LDG.E.128 R224, desc[UR6][R8.64+0x10] ;  /* 0x0000100608e04981 */ /* 0x000168000c1e1d00 */
[----:B---3--:R-:W3:Y:S04]  /*0330*/  @P0 LDG.E.128 R28, desc[UR6][R6.64] ;  /* 0x00000006061c0981 */ /* 0x008ee8000c1e1d00 */
[----:B--2---:R-:W2:Y:S04]  /*0340*/  @P0 LDG.E.128 R24, desc[UR6][R6.64+0x10] ;  /* 0x0000100606180981 */ /* 0x004ea8000c1e1d00 */
[----:B------:R-:W4:Y:S01]  /*0350*/  @P1 LDG.E.128 R20, desc[UR6][R10.64] ;  /* 0x000000060a141981 */ /* 0x000f22000c1e1d00 */
[----:B------:R-:W1:Y:S01]  /*0360*/  S2UR UR4, SR_CTAID.X ;  /* 0x00000000000479c3 */ /* 0x000e620000002500 */
[----:B------:R-:W-:Y:S01]  /*0370*/  SHF.R.U32.HI R5, RZ, 0x5, R222 ;  /* 0x00000005ff057819 */ /* 0x000fe200000116de */
[----:B------:R-:W-:Y:S01]  /*0380*/  BSSY B0, `(.L_x_5467) ;  /* 0x0000b50000007945 */ /* 0x000fe20003800000 */
[----:B-1----:R-:W-:-:S06]  /*0390*/  USHF.L.U32 UR4, UR4, 0x2, URZ ;  /* 0x0000000204047899 */ /* 0x002fcc00080006ff */
        /* <DEDUP_REMOVED lines=41> */
[----:B---3--:R0:W-:Y:S04]  /*0630*/  @P0 STL.64 [R1+0x20], R28 ;  /* 0x0000201c01000387 */ /* 0x0081e80000100a00 */
[----:B------:R0:W-:Y:S04]  /*0640*/  @P0 STL.64 [R1+0x28], R30 ;  /* 0x0000281e01000387 */ /* 0x0001e80000100a00 */
[----:B--2---:R0:W-:Y:S04]  /*0650*/  @P0 STL.64 [R1+0x10], R24 ;  /* 0x0000101801000387 */ /* 0x0041e80000100a00 */
[----:B------:R0:W-:Y:S04]  /*0660*/  @P0 STL.64 [R1+0x18], R26 ;  /* 0x0000181a01000387 */ /* 0x0001e80000100a00 */
[----:B----4-:R0:W-:Y:S04]  /*0670*/  @P1 STL.64 [R1], R20 ;  /* 0x0000001401001387 */ /* 0x0101e80000100a00 */
[----:B------:R0:W-:Y:S01]  /*0680*/  @P1 STL.64 [R1+0x8], R22 ;  /* 0x0000081601001387 */ /* 0x0001e20000100a00 */
[----:B------:R-:W-:-:S13]  /*0690*/  ISETP.GE.AND P0, PT, R5, UR5, PT ;  /* 0x0000000505007c0c */ /* 0x000fda000bf06270 */
[----:B0-----:R-:W-:Y:S05]  /*06a0*/  @P0 BRA `(.L_x_5468) ;  /* 0x000000b000740947 */ /* 0x001fea0003800000 */
        /* <DEDUP_REMOVED lines=40> */
.L_x_5587:
[----:B------:R-:W0:Y:S08]  /*0930*/  LDC.64 R2, c[0x0][0x3f8] ;  /* 0x0000fe00ff027b82 */ /* 0x000e300000000a00 */
[----:B-1----:R-:W1:Y:S08]  /*0940*/  LDC.64 R144, c[0x0][0x3c8] ;  /* 0x0000f200ff907b82 */ /* 0x002e700000000a00 */
[----:B--2---:R-:W2:Y:S01]  /*0950*/  LDC.64 R146, c[0x0][0x3f0] ;  /* 0x0000fc00ff927b82 */ /* 0x004ea20000000a00 */
[----:B0-----:R-:W-:-:S05]  /*0960*/  IMAD.WIDE R2, R5, 0x4, R2 ;  /* 0x0000000405027825 */ /* 0x001fca00078e0202 */
[----:B---3--:R2:W3:Y:S01]  /*0970*/  LDG.E R6, desc[UR6][R2.64] ;  /* 0x0000000602067981 */ /* 0x0084e2000c1e1900 */
[----:B-1----:R-:W-:-:S05]  /*0980*/  IMAD.WIDE R144, R5, 0x4, R144 ;  /* 0x0000000405907825 */ /* 0x002fca00078e0290 */
[----:B-----5:R-:W5:Y:S01]  /*0990*/  LDG.E R7, desc[UR6][R144.64] ;  /* 0x0000000690077981 */ /* 0x020f62000c1e1900 */
[----:B--2---:R-:W-:-:S05]  /*09a0*/  IMAD.WIDE R2, R5, 0x4, R146 ;  /* 0x0000000405027825 */ /* 0x004fca00078e0292 */
[----:B------:R0:W5:Y:S02]  /*09b0*/  LDG.E R191, desc[UR6][R2.64] ;  /* 0x0000000602bf7981 */ /* 0x000164000c1e1900 */
[----:B0-----:R-:W0:Y:S01]  /*09c0*/  LDC.64 R2, c[0x0][0x3c0] ;  /* 0x0000f000ff027b82 */ /* 0x001e220000000a00 */
[----:B------:R-:W-:Y:S01]  /*09d0*/  BSSY.RECONVERGENT B1, `(.L_x_5469) ;  /* 0x000027a000017945 */ /* 0x000fe20003800200 */
[----:B---3--:R-:W-:-:S04]  /*09e0*/  ISETP.GE.AND P0, PT, R6, 0x1, PT ;  /* 0x000000010600780c */ /* 0x008fc80003f06270 */
[----:B------:R-:W-:-:S09]  /*09f0*/  P2R R221, PR, RZ, 0x1 ;  /* 0x00000001ffdd7803 */ /* 0x000fd20000000000 */
[----:B0---4-:R-:W-:Y:S05]  /*0a00*/  @!P0 BRA `(.L_x_5470) ;  /* 0x00000020006c8947 */ /* 0x011fea0003800000 */
[----:B------:R-:W-:-:S05]  /*0a10*/  IMAD.WIDE R2, R5, 0x4, R2 ;  /* 0x0000000405027825 */ /* 0x000fca00078e0202 */
[----:B------:R0:W2:Y:S01]  /*0a20*/  LDG.E R201, desc[UR6][R2.64] ;  /* 0x0000000602c97981 */ /* 0x0000a2000c1e1900 */
[----:B-----5:R-:W-:Y:S01]  /*0a30*/  ISETP.GE.AND P0, PT, R191, 0x1, PT ;  /* 0x00000001bf00780c */ /* 0x020fe20003f06270 */
[----:B------:R-:W-:Y:S01]  /*0a40*/  BSSY.RECONVERGENT B2, `(.L_x_5471) ;  /* 0x0000086000027945 */ /* 0x000fe20003800200 */
[----:B------:R-:W-:Y:S01]  /*0a50*/  IADD3 R145, PT, PT, R6, -0x1, RZ ;  /* 0xffffffff06917810 */ /* 0x000fe20007ffe0ff */
[----:B------:R-:W1:Y:S01]  /*0a60*/  S2R R222, SR_TID.X ;  /* 0x0000000000de7919 */ /* 0x000e620000002100 */
[C---:B------:R-:W-:Y:S01]  /*0a70*/  ISETP.GE.U32.AND P1, PT, R4.reuse, 0x20, PT ;  /* 0x000000200400780c */ /* 0x040fe20003f26070 */
[----:B------:R-:W-:Y:S01]  /*0a80*/  HFMA2 R202, -RZ, RZ, 0, 0 ;  /* 0x00000000ffca7431 */ /* 0x000fe200000001ff */
[----:B------:R-:W-:Y:S01]  /*0a90*/  ISETP.NE.AND P5, PT, RZ, UR8, PT ;  /* 0x00000008ff007c0c */ /* 0x000fe2000bfa5270 */
[----:B------:R-:W-:Y:S01]  /*0aa0*/  IMAD.MOV.U32 R205, RZ, RZ, RZ ;  /* 0x000000ffffcd7224 */ /* 0x000fe200078e00ff */
[----:B------:R-:W-:Y:S02]  /*0ab0*/  ISETP.GE.U32.AND P2, PT, R4, 0x40, PT ;  /* 0x000000400400780c */ /* 0x000fe40003f46070 */
[----:B0-----:R-:W-:-:S02]  /*0ac0*/  MOV R2, UR14 ;  /* 0x0000000e00027c02 */ /* 0x001fc40008000f00 */
[C---:B------:R-:W-:Y:S01]  /*0ad0*/  ISETP.GE.U32.AND P3, PT, R4.reuse, 0x60, PT ;  /* 0x000000600400780c */ /* 0x040fe20003f66070 */
[----:B------:R-:W-:Y:S01]  /*0ae0*/  @P0 VIADD R147, R191, 0xffffffff ;  /* 0xffffffffbf930836 */ /* 0x000fe20000000000 */
[----:B------:R-:W-:Y:S01]  /*0af0*/  ISETP.GE.U32.AND P4, PT, R4, 0x80, PT ;  /* 0x000000800400780c */ /* 0x000fe20003f86070 */
[-C--:B------:R-:W-:Y:S01]  /*0b00*/  IMAD R190, R5, R2.reuse, RZ ;  /* 0x0000000205be7224 */ /* 0x080fe200078e02ff */
[----:B------:R-:W-:Y:S01]  /*0b10*/  MOV R206, RZ ;  /* 0x000000ff00ce7202 */ /* 0x000fe20000000f00 */
[----:B------:R-:W-:-:S03]  /*0b20*/  IMAD R144, R145, R2, RZ ;  /* 0x0000000291907224 */ /* 0x000fc600078e02ff */
[----:B------:R-:W-:Y:S02]  /*0b30*/  SHF.R.S32.HI R145, RZ, 0x1f, R190 ;  /* 0x0000001fff917819 */ /* 0x000fe400000114be */
[----:B------:R-:W-:Y:S02]  /*0b40*/  SHF.R.S32.HI R3, RZ, 0x1f, R144 ;  /* 0x0000001fff037819 */ /* 0x000fe40000011490 */
[----:B------:R-:W-:Y:S01]  /*0b50*/  LEA.HI R190, R145, R190, RZ, 0x3 ;  /* 0x000000be91be7211 */ /* 0x000fe200078f18ff */
[----:B------:R-:W-:Y:S01]  /*0b60*/  @P0 IMAD R145, R147, R2, RZ ;  /* 0x0000000293910224 */ /* 0x000fe200078e02ff */
[----:B------:R-:W-:-:S04]  /*0b70*/  LEA.HI R144, R3, R144, RZ, 0x3 ;  /* 0x0000009003907211 */ /* 0x000fc800078f18ff */
[----:B------:R-:W-:-:S04]  /*0b80*/  @P0 SHF.R.S32.HI R146, RZ, 0x1f, R145 ;  /* 0x0000001fff920819 */ /* 0x000fc80000011491 */
[----:B------:R-:W-:Y:S02]  /*0b90*/  @P0 LEA.HI R146, R146, R145, RZ, 0x3 ;  /* 0x0000009192920211 */ /* 0x000fe400078f18ff */
[----:B-1----:R-:W-:-:S04]  /*0ba0*/  LOP3.LUT R3, R222, 0x1f, RZ, 0xc0, !PT ;  /* 0x0000001fde037812 */ /* 0x002fc800078ec0ff */
[-C--:B------:R-:W-:Y:S02]  /*0bb0*/  LEA.HI.SX32 R190, R190, R3.reuse, 0x1d ;  /* 0x00000003bebe7211 */ /* 0x080fe400078feaff */
[-C--:B------:R-:W-:Y:S02]  /*0bc0*/  @P0 LEA.HI.SX32 R202, R146, R3.reuse, 0x1d ;  /* 0x0000000392ca0211 */ /* 0x080fe400078feaff */
[----:B------:R-:W-:Y:S02]  /*0bd0*/  LEA.HI.SX32 R203, R144, R3, 0x1d ;  /* 0x0000000390cb7211 */ /* 0x000fe400078feaff */
[----:B------:R-:W-:Y:S02]  /*0be0*/  MOV R204, R190 ;  /* 0x000000be00cc7202 */ /* 0x000fe40000000f00 */
[----:B--2---:R-:W-:Y:S01]  /*0bf0*/  FSEL R201, R201, RZ, !P5 ;  /* 0x000000ffc9c97208 */ /* 0x004fe20006800000 */
[----:B------:R-:W-:Y:S06]  /*0c00*/  @!P1 BRA `(.L_x_5472) ;  /* 0x0000000400a49947 */ /* 0x000fec0003800000 */
[----:B------:R-:W0:Y:S01]  /*0c10*/  LDC.64 R8, c[0x0][0x3a8] ;  /* 0x0000ea00ff087b82 */ /* 0x000e220000000a00 */
[----:B------:R-:W2:Y:S04]  /*0c20*/  LDL R217, [R1+0x10] ;  /* 0x0000100001d97983 */ /* 0x000ea80000100800 */
[----:B------:R-:W3:Y:S03]  /*0c30*/  LDL R220, [R1+0x18] ;  /* 0x0000180001dc7983 */ /* 0x000ee60000100800 */
[----:B------:R-:W1:Y:S01]  /*0c40*/  LDC.64 R12, c[0x0][0x428] ;  /* 0x00010a00ff0c7b82 */ /* 0x000e620000000a00 */
[----:B------:R-:W4:Y:S04]  /*0c50*/  LDL R218, [R1+0x24] ;  /* 0x0000240001da7983 */ /* 0x000f280000100800 */
[----:B------:R-:W4:Y:S04]  /*0c60*/  LDL R219, [R1+0x28] ;  /* 0x0000280001db7983 */ /* 0x000f280000100800 */
[----:B------:R-:W4:Y:S04]  /*0c70*/  LDL R216, [R1+0x2c] ;  /* 0x00002c0001d87983 */ /* 0x000f280000100800 */
[----:B------:R-:W4:Y:S04]  /*0c80*/  LDL R252, [R1+0x14] ;  /* 0x0000140001fc7983 */ /* 0x000f280000100800 */
[----:B------:R-:W4:Y:S01]  /*0c90*/  LDL R223, [R1+0x1c] ;  /* 0x00001c0001df7983 */ /* 0x000f220000100800 */
[----:B0-----:R-:W-:Y:S01]  /*0ca0*/  IMAD.WIDE.U32 R8, R204, 0x10, R8 ;  /* 0x00000010cc087825 */ /* 0x001fe200078e0008 */
[----:B------:R-:W-:Y:S01]  /*0cb0*/  ISETP.NE.U32.AND P5, PT, RZ, UR10, PT ;  /* 0x0000000aff007c0c */ /* 0x000fe2000bfa5070 */
[----:B------:R-:W0:Y:S02]  /*0cc0*/  LDC.64 R146, c[0x0][0x3b0] ;  /* 0x0000ec00ff927b82 */ /* 0x000e240000000a00 */
[----:B-1----:R-:W-:-:S02]  /*0cd0*/  IMAD.WIDE.U32 R12, R203, 0x10, R12 ;  /* 0x00000010cb0c7825 */ /* 0x002fc400078e000c */
[----:B------:R-:W2:Y:S04]  /*0ce0*/  LDG.E.128 R8, desc[UR6][R8.64] ;  /* 0x0000000608087981 */ /* 0x000ea8000c1e1d00 */
[----:B------:R-:W3:Y:S01]  /*0cf0*/  LDG.E.128 R12, desc[UR6][R12.64] ;  /* 0x000000060c0c7981 */ /* 0x000ee2000c1e1d00 */
[----:B------:R-:W-:-:S13]  /*0d00*/  ISETP.NE.AND.EX P5, PT, RZ, UR11, PT, P5 ;  /* 0x0000000bff007c0c */ /* 0x000fda000bfa5350 */
[----:B------:R-:W1:Y:S01]  /*0d10*/  @P5 LDC.64 R144, c[0x0][0x438] ;  /* 0x00010e00ff905b82 */ /* 0x000e620000000a00 */
[----:B--2---:R-:W-:Y:S01]  /*0d20*/  IMAD.U32 R206, R9, 0x10000, RZ ;  /* 0x0001000009ce7824 */ /* 0x004fe200078e00ff */
[C---:B------:R-:W-:Y:S02]  /*0d30*/  PRMT R214, R11.reuse, 0x7632, R214 ;  /* 0x000076320bd67816 */ /* 0x040fe400000000d6 */
[----:B------:R-:W-:Y:S02]  /*0d40*/  SHF.L.U32 R205, R11, 0x10, RZ ;  /* 0x000000100bcd7819 */ /* 0x000fe400000006ff */
[C---:B---3--:R-:W-:Y:S02]  /*0d50*/  PRMT R11, R14.reuse, 0x7632, R11 ;  /* 0x000076320e0b7816 */ /* 0x048fe4000000000b */
[----:B------:R-:W-:Y:S01]  /*0d60*/  SHF.L.U32 R149, R14, 0x10, RZ ;  /* 0x000000100e957819 */ /* 0x000fe200000006ff */
[----:B------:R-:W-:Y:S02]  /*0d70*/  FADD.FTZ R14, -R201, R206 ;  /* 0x000000cec90e7221 */ /* 0x000fe40000010100 */
[----:B------:R-:W2:Y:S01]  /*0d80*/  LDL R206, [R1+0x20] ;  /* 0x0000200001ce7983 */ /* 0x000ea20000100800 */
[----:B-1----:R-:W-:Y:S01]  /*0d90*/  @P5 IMAD.WIDE.U32 R144, R204, 0x10, R144 ;  /* 0x00000010cc905825 */ /* 0x002fe200078e0090 */
[----:B------:R-:W-:-:S04]  /*0da0*/  SHF.L.U32 R148, R8, 0x10, RZ ;  /* 0x0000001008947819 */ /* 0x000fc800000006ff */
[----:B------:R0:W5:Y:S01]  /*0db0*/  @P5 LDG.E.128 R120, desc[UR6][R144.64] ;  /* 0x0000000690785981 */ /* 0x000162000c1e1d00 */
[----:B------:R-:W-:Y:S01]  /*0dc0*/  PRMT R0, R8, 0x7632, R0 ;  /* 0x0000763208007816 */ /* 0x000fe20000000000 */
[----:B------:R-:W-:Y:S01]  /*0dd0*/  FADD.FTZ R215, -R201, R148 ;  /* 0x00000094c9d77221 */ /* 0x000fe20000010100 */
[----:B------:R-:W-:Y:S02]  /*0de0*/  SHF.L.U32 R150, R10, 0x10, RZ ;  /* 0x000000100a967819 */ /* 0x000fe400000006ff */
[----:B------:R-:W-:Y:S01]  /*0df0*/  PRMT R8, R12, 0x7632, R8 ;  /* 0x000076320c087816 */ /* 0x000fe20000000008 */
[----:B0-----:R-:W-:Y:S01]  /*0e00*/  IMAD.WIDE.U32 R144, R202, 0x8, R146 ;  /* 0x00000008ca907825 */ /* 0x001fe200078e0092 */
[----:B------:R-:W-:Y:S02]  /*0e10*/  PRMT R146, R10, 0x7632, R146 ;  /* 0x000076320a927816 */ /* 0x000fe40000000092 */
[----:B------:R-:W-:Y:S02]  /*0e20*/  SHF.L.U32 R148, R0, 0x10, RZ ;  /* 0x0000001000947819 */ /* 0x000fe400000006ff */
[----:B------:R0:W5:Y:S01]  /*0e30*/  LDG.E.64 R170, desc[UR6][R144.64] ;  /* 0x0000000690aa7981 */ /* 0x000162000c1e1b00 */
[----:B------:R-:W-:Y:S01]  /*0e40*/  FMUL.FTZ R0, R7, R215 ;  /* 0x000000d707007220 */ /* 0x000fe20000410000 */
[----:B------:R-:W-:Y:S01]  /*0e50*/  PRMT R10, R13, 0x7632, R10 ;  /* 0x000076320d0a7816 */ /* 0x000fe2000000000a */
[----:B------:R-:W-:Y:S01]  /*0e60*/  IMAD.U32 R147, R15, 0x10000, RZ ;  /* 0x000100000f937824 */ /* 0x000fe200078e00ff */
[----:B------:R-:W-:-:S02]  /*0e70*/  SHF.L.U32 R151, R13, 0x10, RZ ;  /* 0x000000100d977819 */ /* 0x000fc400000006ff */
[----:B------:R-:W-:Y:S02]  /*0e80*/  SHF.L.U32 R13, R146, 0x10, RZ ;  /* 0x00000010920d7819 */ /* 0x000fe400000006ff */
[----:B0-----:R-:W-:Y:S01]  /*0e90*/  PRMT R145, R9, 0x7632, R145 ;  /* 0x0000763209917816 */ /* 0x001fe20000000091 */
[----:B------:R-:W-:Y:S01]  /*0ea0*/  IMAD.U32 R9, R12, 0x10000, RZ ;  /* 0x000100000c097824 */ /* 0x000fe200078e00ff */
[----:B------:R-:W-:Y:S01]  /*0eb0*/  PRMT R144, R15, 0x7632, R144 ;  /* 0x000076320f907816 */ /* 0x000fe20000000090 */
[C---:B------:R-:W-:Y:S01]  /*0ec0*/  FADD.FTZ R15, -R201.reuse, R150 ;  /* 0x00000096c90f7221 */ /* 0x040fe20000010100 */
[----:B------:R-:W-:Y:S02]  /*0ed0*/  IMAD.U32 R146, R8, 0x10000, RZ ;  /* 0x0001000008927824 */ /* 0x000fe400078e00ff */
[----:B------:R-:W-:Y:S01]  /*0ee0*/  FADD.FTZ R80, R80, R9 ;  /* 0x0000000950507221 */ /* 0x000fe20000010000 */
[----:B------:R-:W-:Y:S01]  /*0ef0*/  FFMA.FTZ R36, R0, R9, R36 ;  /* 0x0000000900247223 */ /* 0x000fe20000010024 */
[----:B------:R-:W-:Y:S01]  /*0f00*/  FADD.FTZ R150, -R201, R205 ;  /* 0x000000cdc9967221 */ /* 0x000fe20000010100 */
[----:B------:R-:W-:-:S02]  /*0f10*/  IMAD.U32 R12, R145, 0x10000, RZ ;  /* 0x00010000910c7824 */ /* 0x000fc400078e00ff */
[----:B------:R-:W-:Y:S01]  /*0f20*/  FADD.FTZ R84, R84, R149 ;  /* 0x0000009554547221 */ /* 0x000fe20000010000 */
[----:B------:R-:W-:Y:S01]  /*0f30*/  FMUL.FTZ R217, R217, R149 ;  /* 0x00000095d9d97220 */ /* 0x000fe20000410000 */
[----:B------:R-:W-:Y:S01]  /*0f40*/  FADD.FTZ R86, R86, R147 ;  /* 0x0000009356567221 */ /* 0x000fe20000010000 */
[----:B------:R-:W-:Y:S01]  /*0f50*/  FMUL.FTZ R215, R220, R147 ;  /* 0x00000093dcd77220 */ /* 0x000fe20000410000 */
[----:B------:R-:W-:Y:S01]  /*0f60*/  FADD.FTZ R81, R81, R146 ;  /* 0x0000009251517221 */ /* 0x000fe20000010000 */
[----:B----4-:R-:W-:Y:S01]  /*0f70*/  FMUL.FTZ R220, R218, R146 ;  /* 0x00000092dadc7220 */ /* 0x010fe20000410000 */
[----:B------:R-:W-:Y:S01]  /*0f80*/  FMUL.FTZ R219, R219, R151 ;  /* 0x00000097dbdb7220 */ /* 0x000fe20000410000 */
[----:B------:R-:W-:Y:S01]  /*0f90*/  SHF.L.U32 R145, R214, 0x10, RZ ;  /* 0x00000010d6917819 */ /* 0x000fe200000006ff */
[----:B------:R-:W-:-:S04]  /*0fa0*/  IMAD.U32 R144, R144, 0x10000, RZ ;  /* 0x0001000090907824 */ /* 0x000fc800078e00ff */
[----:B------:R-:W-:Y:S01]  /*0fb0*/  FADD.FTZ R145, -R201, R145 ;  /* 0x00000091c9917221 */ /* 0x000fe20000010100 */
[----:B------:R-:W-:Y:S01]  /*0fc0*/  FMUL.FTZ R214, R223, R144 ;  /* 0x00000090dfd67220 */ /* 0x000fe20000410000 */
[----:B------:R-:W-:Y:S01]  /*0fd0*/  IADD3 R203, PT, PT, R203, 0x20, RZ ;  /* 0x00000020cbcb7810 */ /* 0x000fe20007ffe0ff */
[----:B------:R-:W-:Y:S01]  /*0fe0*/  FADD.FTZ R82, R82, R151 ;  /* 0x0000009752527221 */ /* 0x000fe20000010000 */
[----:B------:R-:W-:Y:S01]  /*0ff0*/  FADD.FTZ R87, R87, R144 ;  /* 0x0000009057577221 */ /* 0x000fe20000010000 */
[----:B------:R-:W-:Y:S02]  /*1000*/  IADD3 R202, PT, PT, R202, 0x20, RZ ;  /* 0x00000020caca7810 */ /* 0x000fe40007ffe0ff */
[----:B------:R-:W-:Y:S01]  /*1010*/  IADD3 R204, PT, PT, R204, 0x20, RZ ;  /* 0x00000020cccc7810 */ /* 0x000fe20007ffe0ff */
[----:B--2---:R-:W-:Y:S01]  /*1020*/  FMUL.FTZ R8, R206, R9 ;  /* 0x00000009ce087220 */ /* 0x004fe20000410000 */
[C---:B------:R-:W-:Y:S01]  /*1030*/  FMUL.FTZ R9, R7.reuse, R14 ;  /* 0x0000000e07097220 */ /* 0x040fe20000410000 */
[----:B------:R-:W-:Y:S01]  /*1040*/  SHF.L.U32 R14, R10, 0x10, RZ ;  /* 0x000000100a0e7819 */ /* 0x000fe200000006ff */
[----:B------:R-:W-:Y:S01]  /*1050*/  FMUL.FTZ R10, R7, R15 ;  /* 0x0000000f070a7220 */ /* 0x000fe20000410000 */
[----:B------:R-:W-:-:S03]  /*1060*/  SHF.L.U32 R15, R11, 0x10, RZ ;  /* 0x000000100b0f7819 */ /* 0x000fc600000006ff */
[----:B------:R-:W-:Y:S01]  /*1070*/  FFMA.FTZ R40, R10, R149, R40 ;  /* 0x000000950a287223 */ /* 0x000fe20000010028 */
[----:B------:R-:W-:Y:S01]  /*1080*/  FADD.FTZ R149, -R201, R148 ;  /* 0x00000094c9957221 */ /* 0x000fe20000010100 */
[----:B------:R-:W-:Y:S01]  /*1090*/  FMUL.FTZ R11, R7, R150 ;  /* 0x00000096070b7220 */ /* 0x000fe20000410000 */
[----:B------:R-:W-:Y:S02]  /*10a0*/  FADD.FTZ R148, -R201, R12 ;  /* 0x0000000cc9947221 */ /* 0x000fe40000010100 */
[----:B------:R-:W-:Y:S01]  /*10b0*/  FMUL.FTZ R12, R7, R149 ;  /* 0x00000095070c7220 */ /* 0x000fe20000410000 */
[----:B------:R-:W-:Y:S01]  /*10c0*/  FFMA.FTZ R42, R11, R147, R42 ;  /* 0x000000930b2a7223 */ /* 0x000fe2000001002a */
[----:B------:R-:W-:Y:S01]  /*10d0*/  FADD.FTZ R147, -R201, R13 ;  /* 0x0000000dc9937221 */ /* 0x000fe20000010100 */
[----:B------:R-:W-:Y:S01]  /*10e0*/  FMUL.FTZ R13, R7, R148 ;  /* 0x00000094070d7220 */ /* 0x000fe20000410000 */
[----:B------:R-:W-:Y:S01]  /*10f0*/  FFMA.FTZ R37, R12, R146, R37 ;  /* 0x000000920c257223 */ /* 0x000fe20000010025 */
[----:B------:R-:W-:Y:S01]  /*1100*/  FADD.FTZ R148, RZ, R8 ;  /* 0x00000008ff947221 */ /* 0x000fe20000010000 */
[----:B------:R-:W-:-:S03]  /*1110*/  FFMA.FTZ R146, R0, R8, RZ ;  /* 0x0000000800927223 */ /* 0x000fc600000100ff */
[----:B------:R-:W-:Y:S01]  /*1120*/  FADD.FTZ R148, R148, R220 ;  /* 0x000000dc94947221 */ /* 0x000fe20000010000 */
[----:B------:R-:W-:Y:S01]  /*1130*/  FFMA.FTZ R146, R12, R220, R146 ;  /* 0x000000dc0c927223 */ /* 0x000fe20000010092 */
[-C--:B------:R-:W-:Y:S02]  /*1140*/  FMUL.FTZ R218, R216, R14.reuse ;  /* 0x0000000ed8da7220 */ /* 0x080fe40000410000 */
[----:B------:R-:W-:Y:S01]  /*1150*/  FADD.FTZ R148, R148, R219 ;  /* 0x000000db94947221 */ /* 0x000fe20000010000 */
[----:B------:R-:W-:Y:S01]  /*1160*/  FFMA.FTZ R146, R9, R219, R146 ;  /* 0x000000db09927223 */ /* 0x000fe20000010092 */
[----:B------:R-:W-:Y:S01]  /*1170*/  FADD.FTZ R83, R83, R14 ;  /* 0x0000000e53537221 */ /* 0x000fe20000010000 */
[----:B------:R-:W-:Y:S01]  /*1180*/  FFMA.FTZ R39, R13, R14, R39 ;  /* 0x0000000e0d277223 */ /* 0x000fe20000010027 */
[----:B------:R-:W-:Y:S01]  /*1190*/  FMUL.FTZ R14, R7, R147 ;  /* 0x00000093070e7220 */ /* 0x000fe20000410000 */
[----:B------:R-:W-:Y:S01]  /*11a0*/  FADD.FTZ R147, R148, R218 ;  /* 0x000000da94937221 */ /* 0x000fe20000010000 */
[----:B------:R-:W-:Y:S01]  /*11b0*/  FFMA.FTZ R146, R13, R218, R146 ;  /* 0x000000da0d927223 */ /* 0x000fe20000010092 */
[----:B------:R-:W-:-:S02]  /*11c0*/  FMUL.FTZ R216, R252, R15 ;  /* 0x0000000ffcd87220 */ /* 0x000fc40000410000 */
[----:B------:R-:W-:Y:S01]  /*11d0*/  FADD.FTZ R147, R147, R217 ;  /* 0x000000d993937221 */ /* 0x000fe20000010000 */
[----:B------:R-:W-:-:S03]  /*11e0*/  FFMA.FTZ R146, R10, R217, R146 ;  /* 0x000000d90a927223 */ /* 0x000fc60000010092 */
[----:B------:R-:W-:Y:S01]  /*11f0*/  FADD.FTZ R147, R147, R216 ;  /* 0x000000d893937221 */ /* 0x000fe20000010000 */
[C---:B------:R-:W-:Y:S01]  /*1200*/  FFMA.FTZ R146, R14.reuse, R216, R146 ;  /* 0x000000d80e927223 */ /* 0x040fe20000010092 */
[----:B------:R-:W-:Y:S01]  /*1210*/  FADD.FTZ R85, R85, R15 ;  /* 0x0000000f55557221 */ /* 0x000fe20000010000 */
[----:B------:R-:W-:Y:S01]  /*1220*/  FFMA.FTZ R41, R14, R15, R41 ;  /* 0x0000000f0e297223 */ /* 0x000fe20000010029 */
[----:B------:R-:W-:Y:S01]  /*1230*/  FMUL.FTZ R15, R7, R145 ;  /* 0x00000091070f7220 */ /* 0x000fe20000410000 */
[----:B------:R-:W-:Y:S01]  /*1240*/  FADD.FTZ R147, R147, R215 ;  /* 0x000000d793937221 */ /* 0x000fe20000010000 */
[----:B------:R-:W-:Y:S01]  /*1250*/  FFMA.FTZ R146, R11, R215, R146 ;  /* 0x000000d70b927223 */ /* 0x000fe20000010092 */
[----:B------:R-:W-:Y:S01]  /*1260*/  FFMA.FTZ R38, R9, R151, R38 ;  /* 0x0000009709267223 */ /* 0x000fe20000010026 */
[----:B------:R-:W-:Y:S01]  /*1270*/  FFMA.FTZ R43, R15, R144, R43 ;  /* 0x000000900f2b7223 */ /* 0x000fe2000001002b */
[----:B------:R-:W-:Y:S01]  /*1280*/  FADD.FTZ R206, R147, R214 ;  /* 0x000000d693ce7221 */ /* 0x000fe20000010000 */
[----:B------:R-:W-:-:S07]  /*1290*/  FFMA.FTZ R205, R15, R214, R146 ;  /* 0x000000d60fcd7223 */ /* 0x000fce0000010092 */
.L_x_5472:
[----:B------:R-:W-:Y:S05]  /*12a0*/  BSYNC.RECONVERGENT B2 ;  /* 0x0000000000027941 */ /* 0x000fea0003800200 */
.L_x_5471:
[----:B------:R-:W-:Y:S04]  /*12b0*/  BSSY.RECONVERGENT B2, `(.L_x_5473) ;  /* 0x0000067000027945 */ /* 0x000fe80003800200 */
[----:B------:R-:W-:Y:S05]  /*12c0*/  @!P2 BRA `(.L_x_5474) ;  /* 0x000000040094a947 */ /* 0x000fea0003800000 */
[----:B------:R-:W0:Y:S01]  /*12d0*/  LDC.64 R16, c[0x0][0x3a8] ;  /* 0x0000ea00ff107b82 */ /* 0x000e220000000a00 */
[----:B------:R-:W2:Y:S04]  /*12e0*/  LDL R212, [R1] ;  /* 0x0000000001d47983 */ /* 0x000ea80000100800 */
[----:B------:R-:W3:Y:S03]  /*12f0*/  LDL R252, [R1+0x4] ;  /* 0x0000040001fc7983 */ /* 0x000ee60000100800 */
[----:B------:R-:W1:Y:S01]  /*1300*/  LDC.64 R20, c[0x0][0x428] ;  /* 0x00010a00ff147b82 */ /* 0x000e620000000a00 */
[----:B------:R-:W4:Y:S04]  /*1310*/  LDL R210, [R1+0x8] ;  /* 0x0000080001d27983 */ /* 0x000f280000100800 */
[----:B------:R-:W4:Y:S01]  /*1320*/  LDL R223, [R1+0xc] ;  /* 0x00000c0001df7983 */ /* 0x000f220000100800 */
[----:B------:R-:W-:-:S02]  /*1330*/  ISETP.NE.U32.AND P5, PT, RZ, UR10, PT ;  /* 0x0000000aff007c0c */ /* 0x000fc4000bfa5070 */
[----:B------:R-:W1:Y:S01]  /*1340*/  LDC.64 R146, c[0x0][0x3b0] ;  /* 0x0000ec00ff927b82 */ /* 0x000e620000000a00 */
[----:B0-----:R-:W-:-:S06]  /*1350*/  IMAD.WIDE.U32 R16, R204, 0x10, R16 ;  /* 0x00000010cc107825 */ /* 0x001fcc00078e0010 */
[----:B------:R-:W2:Y:S01]  /*1360*/  LDG.E.128 R16, desc[UR6][R16.64] ;  /* 0x0000000610107981 */ /* 0x000ea2000c1e1d00 */
[----:B-1----:R-:W-:-:S06]  /*1370*/  IMAD.WIDE.U32 R20, R203, 0x10, R20 ;  /* 0x00000010cb147825 */ /* 0x002fcc00078e0014 */
[----:B------:R-:W3:Y:S01]  /*1380*/  LDG.E.128 R20, desc[UR6][R20.64] ;  /* 0x0000000614147981 */ /* 0x000ee2000c1e1d00 */
[----:B------:R-:W-:-:S13]  /*1390*/  ISETP.NE.AND.EX P5, PT, RZ, UR11, PT, P5 ;  /* 0x0000000bff007c0c */ /* 0x000fda000bfa5350 */
[----:B------:R-:W0:Y:S02]  /*13a0*/  @P5 LDC.64 R144, c[0x0][0x438] ;  /* 0x00010e00ff905b82 */ /* 0x000e240000000a00 */
[----:B0-----:R-:W-:-:S05]  /*13b0*/  @P5 IMAD.WIDE.U32 R144, R204, 0x10, R144 ;  /* 0x00000010cc905825 */ /* 0x001fca00078e0090 */
[----:B------:R0:W5:Y:S02]  /*13c0*/  @P5 LDG.E.128 R124, desc[UR6][R144.64] ;  /* 0x00000006907c5981 */ /* 0x000164000c1e1d00 */
[----:B0-----:R-:W-:-:S05]  /*13d0*/  IMAD.WIDE.U32 R144, R202, 0x8, R146 ;  /* 0x00000008ca907825 */ /* 0x001fca00078e0092 */
[----:B------:R0:W5:Y:S01]  /*13e0*/  LDG.E.64 R168, desc[UR6][R144.64] ;  /* 0x0000000690a87981 */ /* 0x000162000c1e1b00 */
[----:B------:R-:W-:Y:S01]  /*13f0*/  IADD3 R203, PT, PT, R203, 0x20, RZ ;  /* 0x00000020cbcb7810 */ /* 0x000fe20007ffe0ff */
[----:B------:R-:W-:Y:S01]  /*1400*/  VIADD R204, R204, 0x20 ;  /* 0x00000020cccc7836 */ /* 0x000fe20000000000 */
[----:B------:R-:W-:Y:S02]  /*1410*/  IADD3 R202, PT, PT, R202, 0x20, RZ ;  /* 0x00000020caca7810 */ /* 0x000fe40007ffe0ff */
[----:B--2---:R-:W-:Y:S01]  /*1420*/  SHF.L.U32 R150, R17, 0x10, RZ ;  /* 0x0000001011967819 */ /* 0x004fe200000006ff */
[C---:B------:R-:W-:Y:S01]  /*1430*/  IMAD.U32 R148, R16.reuse, 0x10000, RZ ;  /* 0x0001000010947824 */ /* 0x040fe200078e00ff */
[----:B0-----:R-:W-:Y:S01]  /*1440*/  PRMT R145, R16, 0x7632, R145 ;  /* 0x0000763210917816 */ /* 0x001fe20000000091 */
[----:B------:R-:W-:Y:S01]  /*1450*/  IMAD.U32 R16, R19, 0x10000, RZ ;  /* 0x0001000013107824 */ /* 0x000fe200078e00ff */
[----:B------:R-:W-:Y:S02]  /*1460*/  SHF.L.U32 R146, R18, 0x10, RZ ;  /* 0x0000001012927819 */ /* 0x000fe400000006ff */
[----:B------:R-:W-:-:S02]  /*1470*/  PRMT R198, R17, 0x7632, R198 ;  /* 0x0000763211c67816 */ /* 0x000fc400000000c6 */
[----:B------:R-:W-:Y:S01]  /*1480*/  PRMT R200, R19, 0x7632, R200 ;  /* 0x0000763213c87816 */ /* 0x000fe200000000c8 */
[----:B---3--:R-:W-:Y:S01]  /*1490*/  IMAD.U32 R149, R22, 0x10000, RZ ;  /* 0x0001000016957824 */ /* 0x008fe200078e00ff */
[----:B------:R-:W-:Y:S02]  /*14a0*/  PRMT R199, R18, 0x7632, R199 ;  /* 0x0000763212c77816 */ /* 0x000fe400000000c7 */
[----:B------:R-:W-:Y:S02]  /*14b0*/  PRMT R17, R20, 0x7632, R17 ;  /* 0x0000763214117816 */ /* 0x000fe40000000011 */
[----:B------:R-:W-:Y:S01]  /*14c0*/  PRMT R19, R22, 0x7632, R19 ;  /* 0x0000763216137816 */ /* 0x000fe20000000013 */
[----:B------:R-:W-:Y:S01]  /*14d0*/  FADD.FTZ R22, -R201, R150 ;  /* 0x00000096c9167221 */ /* 0x000fe20000010100 */
[C---:B------:R-:W-:Y:S02]  /*14e0*/  PRMT R18, R21.reuse, 0x7632, R18 ;  /* 0x0000763215127816 */ /* 0x040fe40000000012 */
[----:B------:R-:W-:Y:S01]  /*14f0*/  SHF.L.U32 R151, R21, 0x10, RZ ;  /* 0x0000001015977819 */ /* 0x000fe200000006ff */
[----:B------:R-:W-:Y:S01]  /*1500*/  FADD.FTZ R21, -R201, R148 ;  /* 0x00000094c9157221 */ /* 0x000fe20000010100 */
[----:B------:R-:W-:Y:S01]  /*1510*/  PRMT R144, R23, 0x7632, R144 ;  /* 0x0000763217907816 */ /* 0x000fe20000000090 */
[----:B------:R-:W-:Y:S01]  /*1520*/  IMAD.U32 R148, R145, 0x10000, RZ ;  /* 0x0001000091947824 */ /* 0x000fe200078e00ff */
[----:B------:R-:W-:Y:S01]  /*1530*/  SHF.L.U32 R147, R23, 0x10, RZ ;  /* 0x0000001017937819 */ /* 0x000fe200000006ff */
[----:B------:R-:W-:Y:S01]  /*1540*/  FADD.FTZ R23, -R201, R146 ;  /* 0x00000092c9177221 */ /* 0x000fe20000010100 */
[----:B------:R-:W-:Y:S01]  /*1550*/  SHF.L.U32 R145, R17, 0x10, RZ ;  /* 0x0000001011917819 */ /* 0x000fe200000006ff */
[C---:B------:R-:W-:Y:S01]  /*1560*/  FMUL.FTZ R17, R7.reuse, R22 ;  /* 0x0000001607117220 */ /* 0x040fe20000410000 */
[----:B------:R-:W-:Y:S01]  /*1570*/  SHF.L.U32 R22, R18, 0x10, RZ ;  /* 0x0000001012167819 */ /* 0x000fe200000006ff */
[----:B------:R-:W-:Y:S01]  /*1580*/  FMUL.FTZ R18, R7, R23 ;  /* 0x0000001707127220 */ /* 0x000fe20000410000 */
[----:B------:R-:W-:Y:S01]  /*1590*/  FADD.FTZ R150, -R201, R16 ;  /* 0x00000010c9967221 */ /* 0x000fe20000010100 */
[----:B------:R-:W-:Y:S01]  /*15a0*/  SHF.L.U32 R197, R20, 0x10, RZ ;  /* 0x0000001014c57819 */ /* 0x000fe200000006ff */
[----:B------:R-:W-:Y:S01]  /*15b0*/  FMUL.FTZ R16, R7, R21 ;  /* 0x0000001507107220 */ /* 0x000fe20000410000 */
[----:B------:R-:W-:Y:S01]  /*15c0*/  SHF.L.U32 R20, R198, 0x10, RZ ;  /* 0x00000010c6147819 */ /* 0x000fe200000006ff */
[----:B------:R-:W-:-:S02]  /*15d0*/  IMAD.U32 R21, R200, 0x10000, RZ ;  /* 0x00010000c8157824 */ /* 0x000fc400078e00ff */
[----:B------:R-:W-:Y:S01]  /*15e0*/  FADD.FTZ R92, R92, R149 ;  /* 0x000000955c5c7221 */ /* 0x000fe20000010000 */
[-C--:B------:R-:W-:Y:S01]  /*15f0*/  FFMA.FTZ R48, R18, R149.reuse, R48 ;  /* 0x0000009512307223 */ /* 0x080fe20000010030 */
[----:B------:R-:W-:Y:S01]  /*1600*/  FMUL.FTZ R200, R248, R149 ;  /* 0x00000095f8c87220 */ /* 0x000fe20000410000 */
[C---:B------:R-:W-:Y:S01]  /*1610*/  FADD.FTZ R149, -R201.reuse, R148 ;  /* 0x00000094c9957221 */ /* 0x040fe20000010100 */
[----:B------:R-:W-:Y:S01]  /*1620*/  FADD.FTZ R148, -R201, R20 ;  /* 0x00000014c9947221 */ /* 0x000fe20000010100 */
[----:B------:R-:W-:Y:S02]  /*1630*/  FMUL.FTZ R213, R212, R197 ;  /* 0x000000c5d4d57220 */ /* 0x000fe40000410000 */
[----:B------:R-:W-:Y:S01]  /*1640*/  FMUL.FTZ R20, R7, R149 ;  /* 0x0000009507147220 */ /* 0x000fe20000410000 */
[----:B------:R-:W-:Y:S01]  /*1650*/  IMAD.U32 R23, R19, 0x10000, RZ ;  /* 0x0001000013177824 */ /* 0x000fe200078e00ff */
        /* <DEDUP_REMOVED lines=10> */
[----:B----4-:R-:W-:Y:S01]  /*1700*/  FMUL.FTZ R211, R210, R151 ;  /* 0x00000097d2d37220 */ /* 0x010fe20000410000 */
[----:B------:R-:W-:Y:S01]  /*1710*/  FADD.FTZ R147, -R201, R146 ;  /* 0x00000092c9937221 */ /* 0x000fe20000010100 */
[----:B------:R-:W-:Y:S01]  /*1720*/  FADD.FTZ R149, R149, R212 ;  /* 0x000000d495957221 */ /* 0x000fe20000010000 */
[----:B------:R-:W-:Y:S01]  /*1730*/  FFMA.FTZ R145, R20, R212, R145 ;  /* 0x000000d414917223 */ /* 0x000fe20000010091 */
[----:B------:R-:W-:Y:S01]  /*1740*/  FADD.FTZ R146, -R201, R21 ;  /* 0x00000015c9927221 */ /* 0x000fe20000010100 */
[----:B------:R-:W-:Y:S01]  /*1750*/  FMUL.FTZ R21, R7, R148 ;  /* 0x0000009407157220 */ /* 0x000fe20000410000 */
[-C--:B------:R-:W-:Y:S01]  /*1760*/  FMUL.FTZ R210, R223, R22.reuse ;  /* 0x00000016dfd27220 */ /* 0x080fe20000410000 */
        /* <DEDUP_REMOVED lines=9> */
[----:B------:R-:W-:Y:S01]  /*1800*/  FFMA.FTZ R145, R18, R200, R145 ;  /* 0x000000c812917223 */ /* 0x000fe20000010091 */
[----:B------:R-:W-:Y:S02]  /*1810*/  SHF.L.U32 R144, R144, 0x10, RZ ;  /* 0x0000001090907819 */ /* 0x000fe400000006ff */
[----:B------:R-:W-:Y:S01]  /*1820*/  FADD.FTZ R147, R147, R199 ;  /* 0x000000c793937221 */ /* 0x000fe20000010000 */
[----:B------:R-:W-:Y:S01]  /*1830*/  FFMA.FTZ R145, R22, R199, R145 ;  /* 0x000000c716917223 */ /* 0x000fe20000010091 */
        /* <DEDUP_REMOVED lines=14> */
.L_x_5474:
[----:B------:R-:W-:Y:S05]  /*1920*/  BSYNC.RECONVERGENT B2 ;  /* 0x0000000000027941 */ /* 0x000fea0003800200 */
.L_x_5473:
        /* <DEDUP_REMOVED lines=10> */
[----:B------:R-:W-:-:S13]  /*19d0*/  ISETP.NE.AND.EX P5, PT, RZ, UR11, PT, P5 ;  /* 0x0000000bff007c0c */ /* 0x000fda000bfa5350 */
[----:B------:R-:W0:Y:S02]  /*19e0*/  @P5 LDC.64 R154, c[0x0][0x438] ;  /* 0x00010e00ff9a5b82 */ /* 0x000e240000000a00 */
[----:B0-----:R-:W-:-:S05]  /*19f0*/  @P5 IMAD.WIDE.U32 R154, R204, 0x10, R154 ;  /* 0x00000010cc9a5825 */ /* 0x001fca00078e009a */
[----:B------:R2:W5:Y:S02]  /*1a00*/  @P5 LDG.E.128 R128, desc[UR6][R154.64] ;  /* 0x000000069a805981 */ /* 0x000564000c1e1d00 */
[----:B--2---:R-:W-:-:S05]  /*1a10*/  IMAD.WIDE.U32 R154, R202, 0x8, R156 ;  /* 0x00000008ca9a7825 */ /* 0x004fca00078e009c */
[----:B------:R0:W5:Y:S01]  /*1a20*/  LDG.E.64 R166, desc[UR6][R154.64] ;  /* 0x000000069aa67981 */ /* 0x000162000c1e1b00 */
[----:B------:R-:W-:Y:S01]  /*1a30*/  VIADD R203, R203, 0x20 ;  /* 0x00000020cbcb7836 */ /* 0x000fe20000000000 */
[----:B------:R-:W-:Y:S01]  /*1a40*/  IADD3 R204, PT, PT, R204, 0x20, RZ ;  /* 0x00000020cccc7810 */ /* 0x000fe20007ffe0ff */
[----:B------:R-:W-:Y:S01]  /*1a50*/  VIADD R202, R202, 0x20 ;  /* 0x00000020caca7836 */ /* 0x000fe20000000000 */
[C---:B---3--:R-:W-:Y:S02]  /*1a60*/  SHF.L.U32 R158, R144.reuse, 0x10, RZ ;  /* 0x00000010909e7819 */ /* 0x048fe400000006ff */
[----:B0-----:R-:W-:Y:S02]  /*1a70*/  PRMT R154, R144, 0x7632, R154 ;  /* 0x00007632909a7816 */ /* 0x001fe4000000009a */
[----:B------:R-:W-:Y:S01]  /*1a80*/  SHF.L.U32 R161, R145, 0x10, RZ ;  /* 0x0000001091a17819 */ /* 0x000fe200000006ff */
[----:B------:R-:W-:Y:S01]  /*1a90*/  IMAD.U32 R159, R146, 0x10000, RZ ;  /* 0x00010000929f7824 */ /* 0x000fe200078e00ff */
[----:B----4-:R-:W-:-:S02]  /*1aa0*/  PRMT R155, R148, 0x7632, R155 ;  /* 0x00007632949b7816 */ /* 0x010fc4000000009b */
[----:B------:R-:W-:Y:S01]  /*1ab0*/  SHF.L.U32 R156, R148, 0x10, RZ ;  /* 0x00000010949c7819 */ /* 0x000fe200000006ff */
[C---:B------:R-:W-:Y:S01]  /*1ac0*/  FADD.FTZ R148, -R201.reuse, R158 ;  /* 0x0000009ec9947221 */ /* 0x040fe20000010100 */
[----:B------:R-:W-:Y:S01]  /*1ad0*/  SHF.L.U32 R158, R154, 0x10, RZ ;  /* 0x000000109a9e7819 */ /* 0x000fe200000006ff */
[----:B------:R-:W-:Y:S01]  /*1ae0*/  FADD.FTZ R162, -R201, R161 ;  /* 0x000000a1c9a27221 */ /* 0x000fe20000010100 */
[----:B------:R-:W-:Y:S01]  /*1af0*/  PRMT R193, R147, 0x7632, R193 ;  /* 0x0000763293c17816 */ /* 0x000fe200000000c1 */
[----:B------:R-:W-:Y:S01]  /*1b00*/  FMUL.FTZ R154, R7, R148 ;  /* 0x00000094079a7220 */ /* 0x000fe20000410000 */
[----:B------:R-:W-:Y:S01]  /*1b10*/  SHF.L.U32 R147, R147, 0x10, RZ ;  /* 0x0000001093937819 */ /* 0x000fe200000006ff */
[----:B------:R-:W-:Y:S01]  /*1b20*/  FADD.FTZ R161, -R201, R159 ;  /* 0x0000009fc9a17221 */ /* 0x000fe20000010100 */
[----:B------:R-:W-:Y:S01]  /*1b30*/  SHF.L.U32 R157, R150, 0x10, RZ ;  /* 0x00000010969d7819 */ /* 0x000fe200000006ff */
[----:B------:R-:W-:Y:S01]  /*1b40*/  FADD.FTZ R96, R96, R156 ;  /* 0x0000009c60607221 */ /* 0x000fe20000010000 */
[-C--:B------:R-:W-:Y:S01]  /*1b50*/  FFMA.FTZ R52, R154, R156.reuse, R52 ;  /* 0x0000009c9a347223 */ /* 0x080fe20000010034 */
[----:B------:R-:W-:Y:S01]  /*1b60*/  FMUL.FTZ R207, R244, R156 ;  /* 0x0000009cf4cf7220 */ /* 0x000fe20000410000 */
[----:B------:R-:W-:Y:S01]  /*1b70*/  PRMT R189, R145, 0x7632, R189 ;  /* 0x0000763291bd7816 */ /* 0x000fe200000000bd */
[----:B------:R-:W-:Y:S01]  /*1b80*/  FMUL.FTZ R156, R7, R161 ;  /* 0x000000a1079c7220 */ /* 0x000fe20000410000 */
[C---:B------:R-:W-:Y:S01]  /*1b90*/  FADD.FTZ R159, -R201.reuse, R147 ;  /* 0x00000093c99f7221 */ /* 0x040fe20000010100 */
[----:B------:R-:W-:Y:S01]  /*1ba0*/  FADD.FTZ R158, -R201, R158 ;  /* 0x0000009ec99e7221 */ /* 0x000fe20000010100 */
[----:B------:R-:W-:Y:S01]  /*1bb0*/  PRMT R192, R146, 0x7632, R192 ;  /* 0x0000763292c07816 */ /* 0x000fe200000000c0 */
[C---:B------:R-:W-:Y:S01]  /*1bc0*/  IMAD.U32 R160, R149.reuse, 0x10000, RZ ;  /* 0x0001000095a07824 */ /* 0x040fe200078e00ff */
        /* <DEDUP_REMOVED lines=14> */
[----:B------:R-:W-:Y:S01]  /*1cb0*/  FADD.FTZ R149, -R201, R149 ;  /* 0x00000095c9957221 */ /* 0x000fe20000010100 */
[----:B------:R-:W-:Y:S01]  /*1cc0*/  FADD.FTZ R97, R97, R148 ;  /* 0x0000009461617221 */ /* 0x000fe20000010000 */
[-C--:B------:R-:W-:Y:S01]  /*1cd0*/  FFMA.FTZ R53, R158, R148.reuse, R53 ;  /* 0x000000949e357223 */ /* 0x080fe20000010035 */
[----:B------:R-:W-:Y:S01]  /*1ce0*/  FMUL.FTZ R196, R245, R148 ;  /* 0x00000094f5c47220 */ /* 0x000fe20000410000 */
[----:B------:R-:W-:Y:S01]  /*1cf0*/  FADD.FTZ R151, R206, R207 ;  /* 0x000000cfce977221 */ /* 0x000fe20000010000 */
[----:B------:R-:W-:Y:S01]  /*1d00*/  FFMA.FTZ R148, R154, R207, R205 ;  /* 0x000000cf9a947223 */ /* 0x000fe200000100cd */
[----:B------:R-:W-:Y:S01]  /*1d10*/  PRMT R145, R150, 0x7632, R145 ;  /* 0x0000763296917816 */ /* 0x000fe20000000091 */
[----:B------:R-:W-:-:S02]  /*1d20*/  IMAD.U32 R150, R192, 0x10000, RZ ;  /* 0x00010000c0967824 */ /* 0x000fc400078e00ff */
[C---:B------:R-:W-:Y:S01]  /*1d30*/  FMUL.FTZ R159, R7.reuse, R149 ;  /* 0x00000095079f7220 */ /* 0x040fe20000410000 */
[----:B------:R-:W-:Y:S02]  /*1d40*/  IMAD.U32 R146, R146, 0x10000, RZ ;  /* 0x0001000092927824 */ /* 0x000fe400078e00ff */
        /* <DEDUP_REMOVED lines=9> */
[C---:B------:R-:W-:Y:S01]  /*1de0*/  FFMA.FTZ R148, R155.reuse, R195, R148 ;  /* 0x000000c39b947223 */ /* 0x040fe20000010094 */
        /* <DEDUP_REMOVED lines=10> */
[----:B------:R-:W-:Y:S01]  /*1e90*/  FFMA.FTZ R145, R156, R193, R148 ;  /* 0x000000c19c917223 */ /* 0x000fe20000010094 */
[----:B------:R-:W-:Y:S01]  /*1ea0*/  SHF.L.U32 R144, R144, 0x10, RZ ;  /* 0x0000001090907819 */ /* 0x000fe200000006ff */
[----:B------:R-:W-:Y:S01]  /*1eb0*/  FADD.FTZ R147, -R201, R147 ;  /* 0x00000093c9937221 */ /* 0x000fe20000010100 */
[----:B------:R-:W-:Y:S01]  /*1ec0*/  FADD.FTZ R146, R146, R192 ;  /* 0x000000c092927221 */ /* 0x000fe20000010000 */
[----:B------:R-:W-:Y:S02]  /*1ed0*/  FFMA.FTZ R145, R160, R192, R145 ;  /* 0x000000c0a0917223 */ /* 0x000fe40000010091 */
[----:B------:R-:W-:Y:S01]  /*1ee0*/  FMUL.FTZ R161, R7, R147 ;  /* 0x0000009307a17220 */ /* 0x000fe20000410000 */
[-C--:B------:R-:W-:Y:S01]  /*1ef0*/  FMUL.FTZ R162, R243, R144.reuse ;  /* 0x00000090f3a27220 */ /* 0x080fe20000410000 */
[----:B------:R-:W-:Y:S01]  /*1f00*/  FADD.FTZ R146, R146, R189 ;  /* 0x000000bd92927221 */ /* 0x000fe20000010000 */
[----:B------:R-:W-:Y:S01]  /*1f10*/  FFMA.FTZ R145, R157, R189, R145 ;  /* 0x000000bd9d917223 */ /* 0x000fe20000010091 */
[----:B------:R-:W-:Y:S01]  /*1f20*/  FADD.FTZ R103, R103, R144 ;  /* 0x0000009067677221 */ /* 0x000fe20000010000 */
[C---:B------:R-:W-:Y:S01]  /*1f30*/  FFMA.FTZ R59, R161.reuse, R144, R59 ;  /* 0x00000090a13b7223 */ /* 0x040fe2000001003b */
[----:B------:R-:W-:Y:S01]  /*1f40*/  FADD.FTZ R206, R146, R162 ;  /* 0x000000a292ce7221 */ /* 0x000fe20000010000 */
[----:B------:R-:W-:-:S07]  /*1f50*/  FFMA.FTZ R205, R161, R162, R145 ;  /* 0x000000a2a1cd7223 */ /* 0x000fce0000010091 */
.L_x_5476:
[----:B------:R-:W-:Y:S05]  /*1f60*/  BSYNC.RECONVERGENT B2 ;  /* 0x0000000000027941 */ /* 0x000fea0003800200 */
.L_x_5475:
        /* <DEDUP_REMOVED lines=16> */
[----:B------:R-:W-:Y:S02]  /*2070*/  IADD3 R203, PT, PT, R203, 0x20, RZ ;  /* 0x00000020cbcb7810 */ /* 0x000fe40007ffe0ff */
[----:B------:R-:W-:Y:S02]  /*2080*/  IADD3 R202, PT, PT, R202, 0x20, RZ ;  /* 0x00000020caca7810 */ /* 0x000fe40007ffe0ff */
[----:B------:R-:W-:Y:S02]  /*2090*/  IADD3 R204, PT, PT, R204, 0x20, RZ ;  /* 0x00000020cccc7810 */ /* 0x000fe40007ffe0ff */
[C---:B---3--:R-:W-:Y:S02]  /*20a0*/  SHF.L.U32 R34, R24.reuse, 0x10, RZ ;  /* 0x0000001018227819 */ /* 0x048fe400000006ff */
[----:B0-----:R-:W-:Y:S02]  /*20b0*/  PRMT R32, R24, 0x7632, R32 ;  /* 0x0000763218207816 */ /* 0x001fe40000000020 */
[----:B------:R-:W-:Y:S01]  /*20c0*/  SHF.L.U32 R24, R27, 0x10, RZ ;  /* 0x000000101b187819 */ /* 0x000fe200000006ff */
[----:B------:R-:W-:Y:S01]  /*20d0*/  FADD.FTZ R34, -R201, R34 ;  /* 0x00000022c9227221 */ /* 0x000fe20000010100 */
[C---:B------:R-:W-:Y:S01]  /*20e0*/  PRMT R145, R25.reuse, 0x7632, R145 ;  /* 0x0000763219917816 */ /* 0x040fe20000000091 */
[----:B------:R-:W-:Y:S01]  /*20f0*/  IMAD.U32 R35, R25, 0x10000, RZ ;  /* 0x0001000019237824 */ /* 0x000fe200078e00ff */
[----:B------:R-:W-:Y:S01]  /*2100*/  SHF.L.U32 R33, R26, 0x10, RZ ;  /* 0x000000101a217819 */ /* 0x000fe200000006ff */
[----:B------:R-:W-:Y:S01]  /*2110*/  FADD.FTZ R148, -R201, R24 ;  /* 0x00000018c9947221 */ /* 0x000fe20000010100 */
[----:B----4-:R-:W-:Y:S01]  /*2120*/  PRMT R25, R28, 0x7632, R25 ;  /* 0x000076321c197816 */ /* 0x010fe20000000019 */
[----:B------:R-:W-:Y:S01]  /*2130*/  FMUL.FTZ R24, R7, R34 ;  /* 0x0000002207187220 */ /* 0x000fe20000410000 */
[----:B------:R-:W-:Y:S01]  /*2140*/  PRMT R146, R26, 0x7632, R146 ;  /* 0x000076321a927816 */ /* 0x000fe20000000092 */
[----:B------:R-:W-:Y:S01]  /*2150*/  IMAD.U32 R26, R28, 0x10000, RZ ;  /* 0x000100001c1a7824 */ /* 0x000fe200078e00ff */
[----:B------:R-:W-:Y:S01]  /*2160*/  PRMT R149, R27, 0x7632, R149 ;  /* 0x000076321b957816 */ /* 0x000fe20000000095 */
[----:B------:R-:W-:Y:S01]  /*2170*/  FADD.FTZ R35, -R201, R35 ;  /* 0x00000023c9237221 */ /* 0x000fe20000010100 */
[----:B------:R-:W-:Y:S01]  /*2180*/  SHF.L.U32 R147, R32, 0x10, RZ ;  /* 0x0000001020937819 */ /* 0x000fe200000006ff */
[----:B------:R-:W-:Y:S01]  /*2190*/  IMAD.U32 R32, R145, 0x10000, RZ ;  /* 0x0001000091207824 */ /* 0x000fe200078e00ff */
[----:B------:R-:W-:Y:S01]  /*21a0*/  PRMT R27, R29, 0x7632, R27 ;  /* 0x000076321d1b7816 */ /* 0x000fe2000000001b */
[----:B------:R-:W-:Y:S01]  /*21b0*/  FADD.FTZ R145, -R201, R33 ;  /* 0x00000021c9917221 */ /* 0x000fe20000010100 */
[----:B------:R-:W-:Y:S01]  /*21c0*/  IMAD.U32 R34, R25, 0x10000, RZ ;  /* 0x0001000019227824 */ /* 0x000fe200078e00ff */
[----:B------:R-:W-:Y:S01]  /*21d0*/  SHF.L.U32 R28, R29, 0x10, RZ ;  /* 0x000000101d1c7819 */ /* 0x000fe200000006ff */
[----:B------:R-:W-:Y:S01]  /*21e0*/  FADD.FTZ R104, R104, R26 ;  /* 0x0000001a68687221 */ /* 0x000fe20000010000 */
[-C--:B------:R-:W-:Y:S01]  /*21f0*/  FFMA.FTZ R60, R24, R26.reuse, R60 ;  /* 0x0000001a183c7223 */ /* 0x080fe2000001003c */
[----:B------:R-:W-:Y:S01]  /*2200*/  FMUL.FTZ R25, R236, R26 ;  /* 0x0000001aec197220 */ /* 0x000fe20000410000 */
[C---:B------:R-:W-:Y:S01]  /*2210*/  PRMT R29, R30.reuse, 0x7632, R29 ;  /* 0x000076321e1d7816 */ /* 0x040fe2000000001d */
[----:B------:R-:W-:Y:S01]  /*2220*/  FMUL.FTZ R26, R7, R35 ;  /* 0x00000023071a7220 */ /* 0x000fe20000410000 */
[----:B------:R-:W-:-:S02]  /*2230*/  SHF.L.U32 R30, R30, 0x10, RZ ;  /* 0x000000101e1e7819 */ /* 0x000fc400000006ff */
[----:B------:R-:W-:Y:S01]  /*2240*/  SHF.L.U32 R35, R27, 0x10, RZ ;  /* 0x000000101b237819 */ /* 0x000fe200000006ff */
[----:B------:R-:W-:Y:S01]  /*2250*/  FMUL.FTZ R27, R7, R145 ;  /* 0x00000091071b7220 */ /* 0x000fe20000410000 */
[----:B------:R-:W-:Y:S02]  /*2260*/  SHF.L.U32 R146, R146, 0x10, RZ ;  /* 0x0000001092927819 */ /* 0x000fe400000006ff */
[----:B------:R-:W-:Y:S01]  /*2270*/  SHF.L.U32 R33, R149, 0x10, RZ ;  /* 0x0000001095217819 */ /* 0x000fe200000006ff */
[----:B------:R-:W-:Y:S01]  /*2280*/  FADD.FTZ R149, -R201, R147 ;  /* 0x00000093c9957221 */ /* 0x000fe20000010100 */
[----:B------:R-:W-:Y:S01]  /*2290*/  SHF.L.U32 R145, R29, 0x10, RZ ;  /* 0x000000101d917819 */ /* 0x000fe200000006ff */
[----:B------:R-:W-:Y:S01]  /*22a0*/  FADD.FTZ R108, R108, R30 ;  /* 0x0000001e6c6c7221 */ /* 0x000fe20000010000 */
[-C--:B------:R-:W-:Y:S01]  /*22b0*/  FFMA.FTZ R64, R27, R30.reuse, R64 ;  /* 0x0000001e1b407223 */ /* 0x080fe20000010040 */
[----:B------:R-:W-:Y:S01]  /*22c0*/  FMUL.FTZ R29, R232, R30 ;  /* 0x0000001ee81d7220 */ /* 0x000fe20000410000 */
[----:B------:R-:W-:Y:S01]  /*22d0*/  FMUL.FTZ R30, R7, R148 ;  /* 0x00000094071e7220 */ /* 0x000fe20000410000 */
[C---:B------:R-:W-:Y:S01]  /*22e0*/  FADD.FTZ R148, -R201.reuse, R32 ;  /* 0x00000020c9947221 */ /* 0x040fe20000010100 */
[----:B------:R-:W-:Y:S01]  /*22f0*/  FADD.FTZ R147, -R201, R146 ;  /* 0x00000092c9937221 */ /* 0x000fe20000010100 */
[----:B------:R-:W-:Y:S01]  /*2300*/  FMUL.FTZ R32, R7, R149 ;  /* 0x0000009507207220 */ /* 0x000fe20000410000 */
[----:B------:R-:W-:Y:S01]  /*2310*/  FADD.FTZ R146, -R201, R33 ;  /* 0x00000021c9927221 */ /* 0x000fe20000010100 */
[----:B------:R-:W-:Y:S01]  /*2320*/  FADD.FTZ R149, R206, R25 ;  /* 0x00000019ce957221 */ /* 0x000fe20000010000 */
[-C--:B------:R-:W-:Y:S01]  /*2330*/  FMUL.FTZ R33, R237, R34.reuse ;  /* 0x00000022ed217220 */ /* 0x080fe20000410000 */
        /* <DEDUP_REMOVED lines=17> */
[C---:B------:R-:W-:Y:S01]  /*2450*/  PRMT R144, R31.reuse, 0x7632, R144 ;  /* 0x000076321f907816 */ /* 0x040fe20000000090 */
[----:B------:R-:W-:Y:S02]  /*2460*/  IMAD.U32 R31, R31, 0x10000, RZ ;  /* 0x000100001f1f7824 */ /* 0x000fe400078e00ff */
[----:B------:R-:W-:Y:S01]  /*2470*/  FADD.FTZ R109, R109, R145 ;  /* 0x000000916d6d7221 */ /* 0x000fe20000010000 */
[-C--:B------:R-:W-:Y:S01]  /*2480*/  FFMA.FTZ R65, R152, R145.reuse, R65 ;  /* 0x0000009198417223 */ /* 0x080fe20000010041 */
[----:B------:R-:W-:Y:S01]  /*2490*/  FMUL.FTZ R163, R233, R145 ;  /* 0x00000091e9a37220 */ /* 0x000fe20000410000 */
[----:B------:R-:W-:Y:S01]  /*24a0*/  FADD.FTZ R147, R147, R29 ;  /* 0x0000001d93937221 */ /* 0x000fe20000010000 */
[----:B------:R-:W-:Y:S01]  /*24b0*/  FFMA.FTZ R145, R27, R29, R150 ;  /* 0x0000001d1b917223 */ /* 0x000fe20000010096 */
[----:B------:R-:W-:Y:S01]  /*24c0*/  FADD.FTZ R110, R110, R31 ;  /* 0x0000001f6e6e7221 */ /* 0x000fe20000010000 */
[----:B------:R-:W-:Y:S01]  /*24d0*/  FFMA.FTZ R66, R30, R31, R66 ;  /* 0x0000001f1e427223 */ /* 0x000fe20000010042 */
[----:B------:R-:W-:-:S02]  /*24e0*/  IMAD.U32 R144, R144, 0x10000, RZ ;  /* 0x0001000090907824 */ /* 0x000fc400078e00ff */
        /* <DEDUP_REMOVED lines=11> */
.L_x_5478:
[----:B------:R-:W-:Y:S05]  /*25a0*/  BSYNC.RECONVERGENT B2 ;  /* 0x0000000000027941 */ /* 0x000fea0003800200 */
.L_x_5477:
[----:B------:R-:W-:-:S13]  /*25b0*/  ISETP.GE.U32.AND P5, PT, R4, 0xa0, PT ;  /* 0x000000a00400780c */ /* 0x000fda0003fa6070 */
        /* <DEDUP_REMOVED lines=15> */
[C---:B---3--:R-:W-:Y:S02]  /*26b0*/  PRMT R208, R148.reuse, 0x7632, R208 ;  /* 0x0000763294d07816 */ /* 0x048fe400000000d0 */
[----:B------:R-:W-:-:S03]  /*26c0*/  SHF.L.U32 R148, R148, 0x10, RZ ;  /* 0x0000001094947819 */ /* 0x000fc600000006ff */
[----:B------:R-:W-:Y:S02]  /*26d0*/  IMAD.U32 R208, R208, 0x10000, RZ ;  /* 0x00010000d0d07824 */ /* 0x000fe400078e00ff */
[----:B------:R-:W-:Y:S01]  /*26e0*/  FMUL.FTZ R209, R228, R148 ;  /* 0x00000094e4d17220 */ /* 0x000fe20000410000 */
[----:B--2---:R-:W-:Y:S02]  /*26f0*/  PRMT R176, R144, 0x7632, R176 ;  /* 0x0000763290b07816 */ /* 0x004fe400000000b0 */
[C---:B------:R-:W-:Y:S02]  /*2700*/  PRMT R178, R146.reuse, 0x7632, R178 ;  /* 0x0000763292b27816 */ /* 0x040fe400000000b2 */
[----:B------:R-:W-:Y:S02]  /*2710*/  SHF.L.U32 R186, R146, 0x10, RZ ;  /* 0x0000001092ba7819 */ /* 0x000fe400000006ff */
[----:B------:R-:W-:Y:S01]  /*2720*/  SHF.L.U32 R146, R176, 0x10, RZ ;  /* 0x00000010b0927819 */ /* 0x000fe200000006ff */
[----:B------:R-:W-:Y:S01]  /*2730*/  IMAD.U32 R182, R144, 0x10000, RZ ;  /* 0x0001000090b67824 */ /* 0x000fe200078e00ff */
[----:B------:R-:W-:-:S02]  /*2740*/  PRMT R177, R145, 0x7632, R177 ;  /* 0x0000763291b17816 */ /* 0x000fc400000000b1 */
        /* <DEDUP_REMOVED lines=8> */
[--C-:B------:R-:W-:Y:S01]  /*27d0*/  FADD.FTZ R176, -R201, R184.reuse ;  /* 0x000000b8c9b07221 */ /* 0x100fe20000010100 */
[----:B------:R-:W-:Y:S01]  /*27e0*/  PRMT R184, R149, 0x7632, R184 ;  /* 0x0000763295b87816 */ /* 0x000fe200000000b8 */
[----:B------:R-:W-:-:S02]  /*27f0*/  IMAD.U32 R178, R178, 0x10000, RZ ;  /* 0x00010000b2b27824 */ /* 0x000fc400078e00ff */
[C---:B------:R-:W-:Y:S01]  /*2800*/  FADD.FTZ R183, -R201.reuse, R182 ;  /* 0x000000b6c9b77221 */ /* 0x040fe20000010100 */
[----:B------:R-:W-:Y:S01]  /*2810*/  FADD.FTZ R187, -R201, R144 ;  /* 0x00000090c9bb7221 */ /* 0x000fe20000010100 */
[----:B------:R-:W-:Y:S01]  /*2820*/  FADD.FTZ R69, R69, R208 ;  /* 0x000000d045457221 */ /* 0x000fe20000010000 */
[-C--:B------:R-:W-:Y:S01]  /*2830*/  FFMA.FTZ R113, R181, R208.reuse, R113 ;  /* 0x000000d0b5717223 */ /* 0x080fe20000010071 */
[----:B------:R-:W-:Y:S02]  /*2840*/  IMAD.U32 R149, R149, 0x10000, RZ ;  /* 0x0001000095957824 */ /* 0x000fe400078e00ff */
[----:B------:R-:W-:Y:S01]  /*2850*/  FADD.FTZ R145, R206, R209 ;  /* 0x000000d1ce917221 */ /* 0x000fe20000010000 */
[----:B------:R-:W-:Y:S01]  /*2860*/  FMUL.FTZ R208, R229, R208 ;  /* 0x000000d0e5d07220 */ /* 0x000fe20000410000 */
[----:B------:R-:W-:Y:S01]  /*2870*/  FFMA.FTZ R144, R153, R209, R205 ;  /* 0x000000d199907223 */ /* 0x000fe200000100cd */
[----:B------:R-:W-:Y:S01]  /*2880*/  SHF.L.U32 R184, R184, 0x10, RZ ;  /* 0x00000010b8b87819 */ /* 0x000fe200000006ff */
[----:B------:R-:W-:-:S02]  /*2890*/  IMAD.U32 R180, R147, 0x10000, RZ ;  /* 0x0001000093b47824 */ /* 0x000fc400078e00ff */
[----:B------:R-:W-:Y:S01]  /*28a0*/  FADD.FTZ R185, -R201, R178 ;  /* 0x000000b2c9b97221 */ /* 0x000fe20000010100 */
[C---:B------:R-:W-:Y:S01]  /*28b0*/  FMUL.FTZ R183, R7.reuse, R183 ;  /* 0x000000b707b77220 */ /* 0x040fe20000410000 */
[----:B------:R-:W-:Y:S01]  /*28c0*/  FMUL.FTZ R176, R7, R176 ;  /* 0x000000b007b07220 */ /* 0x000fe20000410000 */
[----:B------:R-:W-:Y:S01]  /*28d0*/  FMUL.FTZ R178, R230, R149 ;  /* 0x00000095e6b27220 */ /* 0x000fe20000410000 */
[----:B------:R-:W-:Y:S01]  /*28e0*/  FADD.FTZ R145, R145, R208 ;  /* 0x000000d091917221 */ /* 0x000fe20000010000 */
[----:B------:R-:W-:Y:S01]  /*28f0*/  FFMA.FTZ R147, R181, R208, R144 ;  /* 0x000000d0b5937223 */ /* 0x000fe20000010090 */
[--C-:B------:R-:W-:Y:S01]  /*2900*/  FADD.FTZ R177, -R201, R186.reuse ;  /* 0x000000bac9b17221 */ /* 0x100fe20000010100 */
        /* <DEDUP_REMOVED lines=17> */
[----:B------:R-:W-:Y:S01]  /*2a20*/  FADD.FTZ R180, -R201, R180 ;  /* 0x000000b4c9b47221 */ /* 0x000fe20000010100 */
[----:B------:R-:W-:Y:S01]  /*2a30*/  FMUL.FTZ R186, R225, R186 ;  /* 0x000000bae1ba7220 */ /* 0x000fe20000410000 */
[----:B------:R-:W-:Y:S01]  /*2a40*/  FADD.FTZ R145, R146, R179 ;  /* 0x000000b392917221 */ /* 0x000fe20000010000 */
[----:B------:R-:W-:Y:S01]  /*2a50*/  FFMA.FTZ R144, R177, R179, R144 ;  /* 0x000000b3b1907223 */ /* 0x000fe20000010090 */
[----:B------:R-:W-:-:S02]  /*2a60*/  IMAD.U32 R188, R188, 0x10000, RZ ;  /* 0x00010000bcbc7824 */ /* 0x000fc400078e00ff */
        /* <DEDUP_REMOVED lines=21> */
.L_x_5470:
[----:B------:R-:W0:Y:S01]  /*2bc0*/  S2R R222, SR_TID.X ;  /* 0x0000000000de7919 */ /* 0x000e220000002100 */
[----:B-----5:R-:W-:Y:S01]  /*2bd0*/  ISETP.GE.AND P0, PT, R191, 0x1, PT ;  /* 0x00000001bf00780c */ /* 0x020fe20003f06270 */
[----:B------:R-:W-:Y:S01]  /*2be0*/  UISETP.NE.U32.AND UP0, UPT, UR10, URZ, UPT ;  /* 0x000000ff0a00728c */ /* 0x000fe2000bf05070 */
[----:B------:R-:W-:Y:S01]  /*2bf0*/  MOV R2, UR14 ;  /* 0x0000000e00027c02 */ /* 0x000fe20008000f00 */
[----:B------:R-:W-:Y:S02]  /*2c00*/  IMAD.MOV.U32 R201, RZ, RZ, RZ ;  /* 0x000000ffffc97224 */ /* 0x000fe400078e00ff */
[----:B------:R-:W-:Y:S02]  /*2c10*/  UISETP.NE.AND.EX UP0, UPT, UR11, URZ, UPT, UP0 ;  /* 0x000000ff0b00728c */ /* 0x000fe4000bf05300 */
[----:B------:R-:W-:-:S05]  /*2c20*/  IMAD R3, R5, R2, RZ ;  /* 0x0000000205037224 */ /* 0x000fca00078e02ff */
[----:B------:R-:W-:Y:S02]  /*2c30*/  SHF.R.S32.HI R144, RZ, 0x1f, R3 ;  /* 0x0000001fff907819 */ /* 0x000fe40000011403 */
[----:B------:R-:W-:Y:S02]  /*2c40*/  @P0 IADD3 R145, PT, PT, R191, -0x1, RZ ;  /* 0xffffffffbf910810 */ /* 0x000fe40007ffe0ff */
[----:B------:R-:W-:-:S03]  /*2c50*/  LEA.HI R144, R144, R3, RZ, 0x3 ;  /* 0x0000000390907211 */ /* 0x000fc600078f18ff */
[----:B------:R-:W-:-:S05]  /*2c60*/  @P0 IMAD R145, R145, R2, RZ ;  /* 0x0000000291910224 */ /* 0x000fca00078e02ff */
        /* <DEDUP_REMOVED lines=8> */
[----:B------:R-:W-:-:S11]  /*2cf0*/  ISETP.GE.U32.AND P2, PT, R4, 0x40, PT ;  /* 0x000000400400780c */ /* 0x000fd60003f46070 */
[----:B------:R-:W0:Y:S01]  /*2d00*/  @P1 LDC.64 R144, c[0x0][0x3b0] ;  /* 0x0000ec00ff901b82 */ /* 0x000e220000000a00 */
        /* <DEDUP_REMOVED lines=8> */
[----:B------:R-:W-:Y:S01]  /*2d90*/  @P2 VIADD R201, R201, 0x20 ;  /* 0x00000020c9c92836 */ /* 0x000fe20000000000 */
[----:B0-----:R-:W0:Y:S03]  /*2da0*/  @P3 LDC.64 R144, c[0x0][0x3b0] ;  /* 0x0000ec00ff903b82 */ /* 0x001e260000000a00 */
        /* <DEDUP_REMOVED lines=8> */
[----:B------:R-:W-:Y:S01]  /*2e30*/  @P4 IADD3 R201, PT, PT, R201, 0x20, RZ ;  /* 0x00000020c9c94810 */ /* 0x000fe20007ffe0ff */
[----:B------:R-:W-:-:S10]  /*2e40*/  IMAD.MOV.U32 R206, RZ, RZ, RZ ;  /* 0x000000ffffce7224 */ /* 0x000fd400078e00ff */
[----:B0-----:R-:W-:Y:S05]  /*2e50*/  @!P5 BRA `(.L_x_5479) ;  /* 0x0000000000c4d947 */ /* 0x001fea0003800000 */
[----:B------:R-:W0:Y:S02]  /*2e60*/  LDC.64 R144, c[0x0][0x3b0] ;  /* 0x0000ec00ff907b82 */ /* 0x000e240000000a00 */
[----:B0-----:R-:W-:-:S05]  /*2e70*/  IMAD.WIDE.U32 R144, R201, 0x8, R144 ;  /* 0x00000008c9907825 */ /* 0x001fca00078e0090 */
[----:B------:R0:W5:Y:S01]  /*2e80*/  LDG.E.64 R172, desc[UR6][R144.64] ;  /* 0x0000000690ac7981 */ /* 0x000162000c1e1b00 */
[----:B------:R-:W-:Y:S05]  /*2e90*/  BRA `(.L_x_5479) ;  /* 0x0000000000b47947 */ /* 0x000fea0003800000 */
.L_x_5480:
[C---:B------:R-:W-:Y:S02]  /*2ea0*/  ISETP.GE.U32.AND P1, PT, R4.reuse, 0x20, PT ;  /* 0x000000200400780c */ /* 0x040fe40003f26070 */
[C---:B------:R-:W-:Y:S02]  /*2eb0*/  ISETP.GE.U32.AND P2, PT, R4.reuse, 0x40, PT ;  /* 0x000000400400780c */ /* 0x040fe40003f46070 */
[----:B------:R-:W-:-:S09]  /*2ec0*/  ISETP.GE.U32.AND P3, PT, R4, 0x60, PT ;  /* 0x000000600400780c */ /* 0x000fd20003f66070 */
[----:B------:R-:W0:Y:S08]  /*2ed0*/  @P1 LDC.64 R146, c[0x0][0x3b0] ;  /* 0x0000ec00ff921b82 */ /* 0x000e300000000a00 */
[----:B------:R-:W1:Y:S01]  /*2ee0*/  @P2 LDC.64 R144, c[0x0][0x3b0] ;  /* 0x0000ec00ff902b82 */ /* 0x000e620000000a00 */
[C---:B------:R-:W-:Y:S02]  /*2ef0*/  ISETP.GE.U32.AND P4, PT, R4.reuse, 0x80, PT ;  /* 0x000000800400780c */ /* 0x040fe40003f86070 */
[----:B------:R-:W-:-:S05]  /*2f00*/  ISETP.GE.U32.AND P5, PT, R4, 0xa0, PT ;  /* 0x000000a00400780c */ /* 0x000fca0003fa6070 */
[----:B------:R-:W2:Y:S01]  /*2f10*/  @P1 LDC.64 R150, c[0x0][0x438] ;  /* 0x00010e00ff961b82 */ /* 0x000ea20000000a00 */
[----:B0-----:R-:W-:-:S07]  /*2f20*/  @P1 IMAD.WIDE.U32 R146, R201, 0x8, R146 ;  /* 0x00000008c9921825 */ /* 0x001fce00078e0092 */
[----:B------:R-:W0:Y:S01]  /*2f30*/  @P2 LDC.64 R148, c[0x0][0x438] ;  /* 0x00010e00ff942b82 */ /* 0x000e220000000a00 */
[----:B------:R3:W5:Y:S01]  /*2f40*/  @P1 LDG.E.64 R170, desc[UR6][R146.64] ;  /* 0x0000000692aa1981 */ /* 0x000762000c1e1b00 */
[----:B------:R-:W-:-:S05]  /*2f50*/  @P1 IADD3 R201, PT, PT, R201, 0x20, RZ ;  /* 0x00000020c9c91810 */ /* 0x000fca0007ffe0ff */
[C---:B-1----:R-:W-:Y:S01]  /*2f60*/  @P2 IMAD.WIDE.U32 R144, R201.reuse, 0x8, R144 ;  /* 0x00000008c9902825 */ /* 0x042fe200078e0090 */
[----:B---3--:R-:W1:Y:S03]  /*2f70*/  @P3 LDC.64 R146, c[0x0][0x3b0] ;  /* 0x0000ec00ff923b82 */ /* 0x008e660000000a00 */
[----:B------:R-:W-:Y:S01]  /*2f80*/  @P2 VIADD R201, R201, 0x20 ;  /* 0x00000020c9c92836 */ /* 0x000fe20000000000 */
[----:B------:R3:W5:Y:S04]  /*2f90*/  @P2 LDG.E.64 R168, desc[UR6][R144.64] ;  /* 0x0000000690a82981 */ /* 0x000768000c1e1b00 */
[----:B---3--:R-:W3:Y:S01]  /*2fa0*/  @P5 LDC.64 R144, c[0x0][0x3b0] ;  /* 0x0000ec00ff905b82 */ /* 0x008ee20000000a00 */
[----:B-1----:R-:W-:-:S05]  /*2fb0*/  @P3 IMAD.WIDE.U32 R146, R201, 0x8, R146 ;  /* 0x00000008c9923825 */ /* 0x002fca00078e0092 */
[----:B------:R1:W5:Y:S01]  /*2fc0*/  @P3 LDG.E.64 R166, desc[UR6][R146.64] ;  /* 0x0000000692a63981 */ /* 0x000362000c1e1b00 */
[----:B------:R-:W-:Y:S01]  /*2fd0*/  @P3 IADD3 R201, PT, PT, R201, 0x20, RZ ;  /* 0x00000020c9c93810 */ /* 0x000fe20007ffe0ff */
[----:B-1----:R-:W1:Y:S04]  /*2fe0*/  @P4 LDC.64 R146, c[0x0][0x3b0] ;  /* 0x0000ec00ff924b82 */ /* 0x002e680000000a00 */
[C---:B-1----:R-:W-:Y:S01]  /*2ff0*/  @P4 IMAD.WIDE.U32 R146, R201.reuse, 0x8, R146 ;  /* 0x00000008c9924825 */ /* 0x042fe200078e0092 */
[----:B------:R-:W-:-:S04]  /*3000*/  @P4 IADD3 R201, PT, PT, R201, 0x20, RZ ;  /* 0x00000020c9c94810 */ /* 0x000fc80007ffe0ff */
[----:B------:R1:W5:Y:S01]  /*3010*/  @P4 LDG.E.64 R164, desc[UR6][R146.64] ;  /* 0x0000000692a44981 */ /* 0x000362000c1e1b00 */
[----:B---3--:R-:W-:-:S05]  /*3020*/  @P5 IMAD.WIDE.U32 R144, R201, 0x8, R144 ;  /* 0x00000008c9905825 */ /* 0x008fca00078e0090 */
[----:B------:R2:W5:Y:S01]  /*3030*/  @P5 LDG.E.64 R172, desc[UR6][R144.64] ;  /* 0x0000000690ac5981 */ /* 0x000562000c1e1b00 */
[----:B-1----:R-:W1:Y:S01]  /*3040*/  @P4 LDC.64 R146, c[0x0][0x438] ;  /* 0x00010e00ff924b82 */ /* 0x002e620000000a00 */
[----:B--2---:R-:W-:-:S04]  /*3050*/  @P1 IMAD.WIDE.U32 R144, R202, 0x10, R150 ;  /* 0x00000010ca901825 */ /* 0x004fc800078e0096 */
[----:B------:R-:W-:Y:S01]  /*3060*/  @P1 VIADD R202, R202, 0x20 ;  /* 0x00000020caca1836 */ /* 0x000fe20000000000 */
[----:B------:R0:W5:Y:S03]  /*3070*/  @P1 LDG.E.128 R120, desc[UR6][R144.64] ;  /* 0x0000000690781981 */ /* 0x000166000c1e1d00 */
[C---:B0-----:R-:W-:Y:S02]  /*3080*/  @P2 IMAD.WIDE.U32 R144, R202.reuse, 0x10, R148 ;  /* 0x00000010ca902825 */ /* 0x041fe400078e0094 */
[----:B------:R-:W0:Y:S03]  /*3090*/  @P5 LDC.64 R148, c[0x0][0x438] ;  /* 0x00010e00ff945b82 */ /* 0x000e260000000a00 */
[----:B------:R2:W5:Y:S05]  /*30a0*/  @P2 LDG.E.128 R124, desc[UR6][R144.64] ;  /* 0x00000006907c2981 */ /* 0x00056a000c1e1d00 */
[----:B--2---:R-:W2:Y:S01]  /*30b0*/  @P3 LDC.64 R144, c[0x0][0x438] ;  /* 0x00010e00ff903b82 */ /* 0x004ea20000000a00 */
[----:B------:R-:W-:-:S05]  /*30c0*/  @P2 IADD3 R202, PT, PT, R202, 0x20, RZ ;  /* 0x00000020caca2810 */ /* 0x000fca0007ffe0ff */
[C---:B--2---:R-:W-:Y:S01]  /*30d0*/  @P3 IMAD.WIDE.U32 R150, R202.reuse, 0x10, R144 ;  /* 0x00000010ca963825 */ /* 0x044fe200078e0090 */
[----:B------:R-:W-:-:S04]  /*30e0*/  @P3 IADD3 R202, PT, PT, R202, 0x20, RZ ;  /* 0x00000020caca3810 */ /* 0x000fc80007ffe0ff */
[----:B------:R2:W5:Y:S01]  /*30f0*/  @P3 LDG.E.128 R128, desc[UR6][R150.64] ;  /* 0x0000000696803981 */ /* 0x000562000c1e1d00 */
[----:B-1----:R-:W-:-:S04]  /*3100*/  @P4 IMAD.WIDE.U32 R146, R202, 0x10, R146 ;  /* 0x00000010ca924825 */ /* 0x002fc800078e0092 */
[----:B------:R-:W-:Y:S01]  /*3110*/  @P4 VIADD R202, R202, 0x20 ;  /* 0x00000020caca4836 */ /* 0x000fe20000000000 */
[----:B------:R2:W5:Y:S03]  /*3120*/  @P4 LDG.E.128 R132, desc[UR6][R146.64] ;  /* 0x0000000692844981 */ /* 0x000566000c1e1d00 */
[----:B0-----:R-:W-:-:S05]  /*3130*/  @P5 IMAD.WIDE.U32 R144, R202, 0x10, R148 ;  /* 0x00000010ca905825 */ /* 0x001fca00078e0094 */
[----:B------:R2:W5:Y:S01]  /*3140*/  @P5 LDG.E.128 R136, desc[UR6][R144.64] ;  /* 0x0000000690885981 */ /* 0x000562000c1e1d00 */
[----:B------:R-:W-:Y:S01]  /*3150*/  HFMA2 R205, -RZ, RZ, 0, 0 ;  /* 0x00000000ffcd7431 */ /* 0x000fe200000001ff */
[----:B------:R-:W-:-:S07]  /*3160*/  MOV R206, RZ ;  /* 0x000000ff00ce7202 */ /* 0x000fce0000000f00 */
.L_x_5479:
[----:B------:R-:W-:Y:S05]  /*3170*/  BSYNC.RECONVERGENT B1 ;  /* 0x0000000000017941 */ /* 0x000fea0003800200 */
.L_x_5469:
[----:B------:R-:W-:-:S03]  /*3180*/  UMOV UR4, 0xffffffff ;  /* 0xffffffff00047882 */ /* 0x000fc60000000000 */
[----:B------:R-:W-:Y:S05]  /*3190*/  BRA.DIV UR4, `(.L_x_5481) ;  /* 0x0000009a049c7947 */ /* 0x000fea000b800000 */
[----:B--2---:R-:W1:Y:S02]  /*31a0*/  SHFL.BFLY PT, R150, R206, 0x1, 0x1f ;  /* 0x0c201f00ce967f89 */ /* 0x004e6400000e0000 */
        /* <DEDUP_REMOVED lines=17> */
.L_x_5599:
[----:B------:R-:W-:Y:S02]  /*32c0*/  @P0 VIADD R191, R191, 0xffffffff ;  /* 0xffffffffbfbf0836 */ /* 0x000fe40000000000 */
[----:B0-----:R-:W-:Y:S01]  /*32d0*/  FADD.FTZ R145, R148, R151 ;  /* 0x0000009794917221 */ /* 0x001fe20000010000 */
[----:B-1----:R-:W-:Y:S01]  /*32e0*/  FADD.FTZ R150, R149, R150 ;  /* 0x0000009695967221 */ /* 0x002fe20000010000 */
[----:B------:R-:W-:Y:S01]  /*32f0*/  ISETP.NE.AND P6, PT, RZ, UR8, PT ;  /* 0x00000008ff007c0c */ /* 0x000fe2000bfc5270 */
[----:B------:R-:W-:Y:S02]  /*3300*/  @P0 IMAD R191, R191, R2, RZ ;  /* 0x00000002bfbf0224 */ /* 0x000fe400078e02ff */
[----:B------:R-:W-:Y:S01]  /*3310*/  FMUL.FTZ R145, R145, UR9 ;  /* 0x0000000991917c20 */ /* 0x000fe20008410000 */
[----:B------:R-:W-:Y:S01]  /*3320*/  BSSY.RECONVERGENT B2, `(.L_x_5482) ;  /* 0x00001b3000027945 */ /* 0x000fe20003800200 */
[----:B------:R-:W-:Y:S01]  /*3330*/  FMUL.FTZ R150, R150, UR9 ;  /* 0x0000000996967c20 */ /* 0x000fe20008410000 */
[----:B------:R-:W-:-:S02]  /*3340*/  @P0 SHF.R.S32.HI R144, RZ, 0x1f, R191 ;  /* 0x0000001fff900819 */ /* 0x000fc400000114bf */
[----:B------:R-:W-:Y:S02]  /*3350*/  FSEL R145, R145, RZ, !P6 ;  /* 0x000000ff91917208 */ /* 0x000fe40007000000 */
[----:B------:R-:W-:Y:S01]  /*3360*/  @P0 LEA.HI R146, R144, R191, RZ, 0x3 ;  /* 0x000000bf90920211 */ /* 0x000fe200078f18ff */
[----:B------:R-:W-:-:S03]  /*3370*/  HFMA2 R144, -RZ, RZ, 0, 0 ;  /* 0x00000000ff907431 */ /* 0x000fc600000001ff */
[----:B------:R-:W-:Y:S02]  /*3380*/  @P0 LEA.HI.SX32 R144, R146, R3, 0x1d ;  /* 0x0000000392900211 */ /* 0x000fe400078feaff */
[----:B------:R-:W-:Y:S01]  /*3390*/  MOV R146, R190 ;  /* 0x000000be00927202 */ /* 0x000fe20000000f00 */
        /* <DEDUP_REMOVED lines=12> */
[----:B--2---:R-:W-:Y:S01]  /*3460*/  FFMA.FTZ R149, R0, R150, R145 ;  /* 0x0000009600957223 */ /* 0x004fe20000010091 */
        /* <DEDUP_REMOVED lines=10> */
.L_x_5488:
[----:B------:R-:W-:Y:S05]  /*3510*/  BSYNC.RECONVERGENT B3 ;  /* 0x0000000000037941 */ /* 0x000fea0003800200 */
.L_x_5487:
        /* <DEDUP_REMOVED lines=13> */
.L_x_5490:
[----:B------:R-:W-:Y:S05]  /*35f0*/  BSYNC.RECONVERGENT B3 ;  /* 0x0000000000037941 */ /* 0x000fea0003800200 */
.L_x_5489:
        /* <DEDUP_REMOVED lines=13> */
.L_x_5492:
[----:B------:R-:W-:Y:S05]  /*36d0*/  BSYNC.RECONVERGENT B3 ;  /* 0x0000000000037941 */ /* 0x000fea0003800200 */
.L_x_5491:
        /* <DEDUP_REMOVED lines=13> */
.L_x_5494:
[----:B------:R-:W-:Y:S05]  /*37b0*/  BSYNC.RECONVERGENT B3 ;  /* 0x0000000000037941 */ /* 0x000fea0003800200 */
.L_x_5493:
        /* <DEDUP_REMOVED lines=13> */
.L_x_5496:
[----:B------:R-:W-:Y:S05]  /*3890*/  BSYNC.RECONVERGENT B3 ;  /* 0x0000000000037941 */ /* 0x000fea0003800200 */
.L_x_5495:
        /* <DEDUP_REMOVED lines=13> */
.L_x_5498:
[----:B------:R-:W-:Y:S05]  /*3970*/  BSYNC.RECONVERGENT B3 ;  /* 0x0000000000037941 */ /* 0x000fea0003800200 */
.L_x_5497:
        /* <DEDUP_REMOVED lines=13> */
.L_x_5500:
[----:B------:R-:W-:Y:S05]  /*3a50*/  BSYNC.RECONVERGENT B3 ;  /* 0x0000000000037941 */ /* 0x000fea0003800200 */
.L_x_5499:
[----:B------:R-:W-:Y:S05]  /*3a60*/  @!P0 BRA `(.L_x_5501) ;  /* 0x0000001000cc8947 */ /* 0x000fea0003800000 */
[----:B--2---:R-:W-:Y:S01]  /*3a70*/  FFMA.FTZ R149, R15, R150, R145 ;  /* 0x000000960f957223 */ /* 0x004fe20000010091 */
        /* <DEDUP_REMOVED lines=12> */
.L_x_5486:
[----:B------:R-:W0:Y:S01]  /*3b40*/  @P0 LDC.64 R72, c[0x0][0x408] ;  /* 0x00010200ff480b82 */ /* 0x000e220000000a00 */
[-CC-:B------:R-:W-:Y:S01]  /*3b50*/  FFMA.FTZ R75, R0, R150.reuse, R145.reuse ;  /* 0x00000096004b7223 */ /* 0x180fe20000010091 */
[----:B------:R-:W-:Y:S01]  /*3b60*/  ISETP.GT.AND P1, PT, R6, RZ, PT ;  /* 0x000000ff0600720c */ /* 0x000fe20003f24270 */
[-C--:B--2---:R-:W-:Y:S01]  /*3b70*/  FFMA.FTZ R149, R12, R150.reuse, R145 ;  /* 0x000000960c957223 */ /* 0x084fe20000010091 */
[----:B-----5:R-:W-:Y:S01]  /*3b80*/  @P0 LOP3.LUT P6, RZ, R170, 0xff, RZ, 0xc0, !PT ;  /* 0x000000ffaaff0812 */ /* 0x020fe200078cc0ff */
[----:B------:R-:W-:Y:S01]  /*3b90*/  FADD.FTZ R148, R8, -R75 ;  /* 0x8000004b08947221 */ /* 0x000fe20000010000 */
[----:B------:R-:W-:Y:S01]  /*3ba0*/  FFMA.FTZ R191, R14, R150, R145 ;  /* 0x000000960ebf7223 */ /* 0x000fe20000010091 */
[----:B------:R-:W-:Y:S01]  /*3bb0*/  FADD.FTZ R149, R220, -R149 ;  /* 0x80000095dc957221 */ /* 0x000fe20000010000 */
[----:B------:R-:W1:Y:S01]  /*3bc0*/  @P0 LDC.64 R74, c[0x0][0x408] ;  /* 0x00010200ff4a0b82 */ /* 0x000e620000000a00 */
[C---:B------:R-:W-:Y:S01]  /*3bd0*/  FMUL.FTZ R148, R7.reuse, R148 ;  /* 0x0000009407947220 */ /* 0x040fe20000410000 */
[----:B------:R-:W-:Y:S01]  /*3be0*/  FADD.FTZ R191, R216, -R191 ;  /* 0x800000bfd8bf7221 */ /* 0x000fe20000010000 */
[----:B------:R-:W-:-:S03]  /*3bf0*/  FMUL.FTZ R149, R7, R149 ;  /* 0x0000009507957220 */ /* 0x000fc60000410000 */
[----:B------:R-:W-:Y:S01]  /*3c00*/  FSEL R148, R148, RZ, P1 ;  /* 0x000000ff94947208 */ /* 0x000fe20000800000 */
[----:B------:R-:W-:Y:S01]  /*3c10*/  FMUL.FTZ R191, R7, R191 ;  /* 0x000000bf07bf7220 */ /* 0x000fe20000410000 */
[----:B------:R-:W-:-:S04]  /*3c20*/  FSEL R149, R149, RZ, P1 ;  /* 0x000000ff95957208 */ /* 0x000fc80000800000 */
[----:B------:R-:W-:Y:S01]  /*3c30*/  FSEL R201, R191, RZ, P1 ;  /* 0x000000ffbfc97208 */ /* 0x000fe20000800000 */
[----:B------:R-:W-:Y:S01]  /*3c40*/  FFMA.FTZ R191, R11, R150, R145 ;  /* 0x000000960bbf7223 */ /* 0x000fe20000010091 */
[----:B0-----:R-:W-:-:S03]  /*3c50*/  @P0 FMUL.FTZ R73, R148, R73 ;  /* 0x0000004994490220 */ /* 0x001fc60000410000 */
[----:B------:R-:W-:Y:S01]  /*3c60*/  FADD.FTZ R191, R215, -R191 ;  /* 0x800000bfd7bf7221 */ /* 0x000fe20000010000 */
[----:B------:R-:W-:-:S03]  /*3c70*/  @P0 FMUL.FTZ R72, R73, R72 ;  /* 0x0000004849480220 */ /* 0x000fc60000410000 */
[----:B------:R-:W-:Y:S01]  /*3c80*/  FMUL.FTZ R191, R7, R191 ;  /* 0x000000bf07bf7220 */ /* 0x000fe20000410000 */
[----:B-1----:R-:W-:Y:S01]  /*3c90*/  @P0 FMUL.FTZ R75, R149, R75 ;  /* 0x0000004b954b0220 */ /* 0x002fe20000410000 */
[----:B------:R-:W-:Y:S02]  /*3ca0*/  @P0 FSEL R190, R72, RZ, P6 ;  /* 0x000000ff48be0208 */ /* 0x000fe40003000000 */
[----:B------:R-:W0:Y:S01]  /*3cb0*/  @P0 LDC.64 R72, c[0x0][0x408] ;  /* 0x00010200ff480b82 */ /* 0x000e220000000a00 */
[----:B------:R-:W-:Y:S01]  /*3cc0*/  @P0 FMUL.FTZ R74, R75, R74 ;  /* 0x0000004a4b4a0220 */ /* 0x000fe20000410000 */
[----:B------:R-:W-:Y:S01]  /*3cd0*/  FFMA.FTZ R75, R9, R150, R145 ;  /* 0x00000096094b7223 */ /* 0x000fe20000010091 */
[----:B------:R-:W-:Y:S02]  /*3ce0*/  @P0 LOP3.LUT P6, RZ, R170, 0xff00, RZ, 0xc0, !PT ;  /* 0x0000ff00aaff0812 */ /* 0x000fe400078cc0ff */
[----:B------:R-:W-:Y:S01]  /*3cf0*/  @P0 F2FP.BF16.F32.PACK_AB R190, RZ, R190 ;  /* 0x000000beffbe023e */ /* 0x000fe200000010ff */
[----:B------:R-:W-:Y:S01]  /*3d00*/  FADD.FTZ R75, R219, -R75 ;  /* 0x8000004bdb4b7221 */ /* 0x000fe20000010000 */
[----:B------:R-:W-:-:S02]  /*3d10*/  @P0 FSEL R74, R74, RZ, P6 ;  /* 0x000000ff4a4a0208 */ /* 0x000fc40003000000 */
[----:B------:R-:W-:Y:S01]  /*3d20*/  @P0 LOP3.LUT P6, RZ, R170, 0xff0000, RZ, 0xc0, !PT ;  /* 0x00ff0000aaff0812 */ /* 0x000fe200078cc0ff */
[----:B------:R-:W-:Y:S01]  /*3d30*/  FMUL.FTZ R75, R7, R75 ;  /* 0x0000004b074b7220 */ /* 0x000fe20000410000 */
[----:B------:R-:W-:Y:S02]  /*3d40*/  @P0 F2FP.BF16.F32.PACK_AB R74, RZ, R74 ;  /* 0x0000004aff4a023e */ /* 0x000fe400000010ff */
[----:B------:R-:W-:Y:S02]  /*3d50*/  @P0 PRMT R140, R190, 0x7610, R140 ;  /* 0x00007610be8c0816 */ /* 0x000fe4000000008c */
[----:B------:R-:W-:Y:S02]  /*3d60*/  FSEL R75, R75, RZ, P1 ;  /* 0x000000ff4b4b7208 */ /* 0x000fe40000800000 */
[----:B------:R-:W-:Y:S01]  /*3d70*/  @P0 PRMT R140, R140, 0x5410, R74 ;  /* 0x000054108c8c0816 */ /* 0x000fe2000000004a */
[----:B------:R-:W-:Y:S01]  /*3d80*/  FFMA.FTZ R74, R13, R150, R145 ;  /* 0x000000960d4a7223 */ /* 0x000fe20000010091 */
[----:B------:R-:W-:-:S03]  /*3d90*/  FSEL R191, R191, RZ, P1 ;  /* 0x000000ffbfbf7208 */ /* 0x000fc60000800000 */
[----:B------:R-:W-:Y:S01]  /*3da0*/  FADD.FTZ R74, R218, -R74 ;  /* 0x8000004ada4a7221 */ /* 0x000fe20000010000 */
[----:B0-----:R-:W-:-:S03]  /*3db0*/  @P0 FMUL.FTZ R73, R75, R73 ;  /* 0x000000494b490220 */ /* 0x001fc60000410000 */
[----:B------:R-:W-:Y:S01]  /*3dc0*/  FMUL.FTZ R74, R7, R74 ;  /* 0x0000004a074a7220 */ /* 0x000fe20000410000 */
[----:B------:R-:W-:-:S04]  /*3dd0*/  @P0 FMUL.FTZ R72, R73, R72 ;  /* 0x0000004849480220 */ /* 0x000fc80000410000 */
[----:B------:R-:W-:Y:S01]  /*3de0*/  FSEL R190, R74, RZ, P1 ;  /* 0x000000ff4abe7208 */ /* 0x000fe20000800000 */
[----:B------:R-:W-:Y:S01]  /*3df0*/  FFMA.FTZ R74, R10, R150, R145 ;  /* 0x000000960a4a7223 */ /* 0x000fe20000010091 */
[----:B------:R-:W-:Y:S02]  /*3e00*/  @P0 FSEL R72, R72, RZ, P6 ;  /* 0x000000ff48480208 */ /* 0x000fe40003000000 */
[----:B------:R-:W-:Y:S01]  /*3e10*/  @P0 LOP3.LUT P6, RZ, R170, 0xff000000, RZ, 0xc0, !PT ;  /* 0xff000000aaff0812 */ /* 0x000fe200078cc0ff */
[----:B------:R-:W-:Y:S01]  /*3e20*/  FADD.FTZ R74, R217, -R74 ;  /* 0x8000004ad94a7221 */ /* 0x000fe20000010000 */
[----:B------:R-:W-:-:S03]  /*3e30*/  @P0 F2FP.BF16.F32.PACK_AB R72, RZ, R72 ;  /* 0x00000048ff48023e */ /* 0x000fc600000010ff */
[----:B------:R-:W-:Y:S01]  /*3e40*/  FMUL.FTZ R74, R7, R74 ;  /* 0x0000004a074a7220 */ /* 0x000fe20000410000 */
[----:B------:R-:W-:Y:S02]  /*3e50*/  @P0 PRMT R141, R72, 0x7610, R141 ;  /* 0x00007610488d0816 */ /* 0x000fe4000000008d */
[----:B------:R-:W0:Y:S02]  /*3e60*/  @P0 LDC.64 R72, c[0x0][0x408] ;  /* 0x00010200ff480b82 */ /* 0x000e240000000a00 */
[----:B------:R-:W-:Y:S01]  /*3e70*/  FSEL R74, R74, RZ, P1 ;  /* 0x000000ff4a4a7208 */ /* 0x000fe20000800000 */
[----:B0-----:R-:W-:-:S04]  /*3e80*/  @P0 FMUL.FTZ R73, R73, R190 ;  /* 0x000000be49490220 */ /* 0x001fc80000410000 */
[----:B------:R-:W-:-:S05]  /*3e90*/  @P0 FMUL.FTZ R72, R73, R72 ;  /* 0x0000004849480220 */ /* 0x000fca0000410000 */
[----:B------:R-:W-:Y:S02]  /*3ea0*/  @P0 FSEL R72, R72, RZ, P6 ;  /* 0x000000ff48480208 */ /* 0x000fe40003000000 */
[----:B------:R-:W-:Y:S02]  /*3eb0*/  @P0 LOP3.LUT P6, RZ, R171, 0xff, RZ, 0xc0, !PT ;  /* 0x000000ffabff0812 */ /* 0x000fe400078cc0ff */
[----:B------:R-:W-:-:S04]  /*3ec0*/  @P0 F2FP.BF16.F32.PACK_AB R72, RZ, R72 ;  /* 0x00000048ff48023e */ /* 0x000fc800000010ff */
[----:B------:R-:W-:Y:S02]  /*3ed0*/  @P0 PRMT R141, R141, 0x5410, R72 ;  /* 0x000054108d8d0816 */ /* 0x000fe40000000048 */
[----:B------:R-:W0:Y:S02]  /*3ee0*/  @P0 LDC.64 R72, c[0x0][0x408] ;  /* 0x00010200ff480b82 */ /* 0x000e240000000a00 */
[-C--:B0-----:R-:W-:Y:S01]  /*3ef0*/  @P0 FMUL.FTZ R73, R73, R74.reuse ;  /* 0x0000004a49490220 */ /* 0x081fe20000410000 */
[----:B------:R-:W-:-:S03]  /*3f00*/  F2FP.BF16.F32.PACK_AB R74, R201, R74 ;  /* 0x0000004ac94a723e */ /* 0x000fc600000010ff */
[----:B------:R-:W-:-:S05]  /*3f10*/  @P0 FMUL.FTZ R72, R73, R72 ;  /* 0x0000004849480220 */ /* 0x000fca0000410000 */
[----:B------:R-:W-:Y:S02]  /*3f20*/  @P0 FSEL R72, R72, RZ, P6 ;  /* 0x000000ff48480208 */ /* 0x000fe40003000000 */
[----:B------:R-:W-:Y:S02]  /*3f30*/  @P0 LOP3.LUT P6, RZ, R171, 0xff00, RZ, 0xc0, !PT ;  /* 0x0000ff00abff0812 */ /* 0x000fe400078cc0ff */
[----:B------:R-:W-:-:S04]  /*3f40*/  @P0 F2FP.BF16.F32.PACK_AB R72, RZ, R72 ;  /* 0x00000048ff48023e */ /* 0x000fc800000010ff */
[----:B------:R-:W-:Y:S02]  /*3f50*/  @P0 PRMT R142, R72, 0x7610, R142 ;  /* 0x00007610488e0816 */ /* 0x000fe4000000008e */
[----:B------:R-:W0:Y:S02]  /*3f60*/  @P0 LDC.64 R72, c[0x0][0x408] ;  /* 0x00010200ff480b82 */ /* 0x000e240000000a00 */
[----:B0-----:R-:W-:-:S04]  /*3f70*/  @P0 FMUL.FTZ R73, R73, R201 ;  /* 0x000000c949490220 */ /* 0x001fc80000410000 */
[----:B------:R-:W-:-:S05]  /*3f80*/  @P0 FMUL.FTZ R72, R73, R72 ;  /* 0x0000004849480220 */ /* 0x000fca0000410000 */
[----:B------:R-:W-:Y:S02]  /*3f90*/  @P0 FSEL R72, R72, RZ, P6 ;  /* 0x000000ff48480208 */ /* 0x000fe40003000000 */
[----:B------:R-:W-:Y:S02]  /*3fa0*/  @P0 LOP3.LUT P6, RZ, R171, 0xff0000, RZ, 0xc0, !PT ;  /* 0x00ff0000abff0812 */ /* 0x000fe400078cc0ff */
[----:B------:R-:W-:-:S04]  /*3fb0*/  @P0 F2FP.BF16.F32.PACK_AB R72, RZ, R72 ;  /* 0x00000048ff48023e */ /* 0x000fc800000010ff */
[----:B------:R-:W-:Y:S02]  /*3fc0*/  @P0 PRMT R142, R142, 0x5410, R72 ;  /* 0x000054108e8e0816 */ /* 0x000fe40000000048 */
[----:B------:R-:W0:Y:S02]  /*3fd0*/  @P0 LDC.64 R72, c[0x0][0x408] ;  /* 0x00010200ff480b82 */ /* 0x000e240000000a00 */
[----:B0-----:R-:W-:-:S04]  /*3fe0*/  @P0 FMUL.FTZ R73, R73, R191 ;  /* 0x000000bf49490220 */ /* 0x001fc80000410000 */
[----:B------:R-:W-:Y:S01]  /*3ff0*/  @P0 FMUL.FTZ R72, R73, R72 ;  /* 0x0000004849480220 */ /* 0x000fe20000410000 */
[----:B------:R-:W-:-:S04]  /*4000*/  F2FP.BF16.F32.PACK_AB R73, R190, R75 ;  /* 0x0000004bbe49723e */ /* 0x000fc800000010ff */
[----:B------:R-:W-:-:S04]  /*4010*/  @P0 FSEL R72, R72, RZ, P6 ;  /* 0x000000ff48480208 */ /* 0x000fc80003000000 */
[----:B------:R-:W-:-:S04]  /*4020*/  @P0 F2FP.BF16.F32.PACK_AB R72, RZ, R72 ;  /* 0x00000048ff48023e */ /* 0x000fc800000010ff */
[----:B------:R-:W-:Y:S01]  /*4030*/  @P0 PRMT R143, R72, 0x7610, R143 ;  /* 0x00007610488f0816 */ /* 0x000fe2000000008f */
[----:B------:R-:W-:-:S04]  /*4040*/  FFMA.FTZ R72, R15, R150, R145 ;  /* 0x000000960f487223 */ /* 0x000fc80000010091 */
[----:B------:R-:W-:-:S04]  /*4050*/  FADD.FTZ R72, R214, -R72 ;  /* 0x80000048d6487221 */ /* 0x000fc80000010000 */
[----:B------:R-:W-:-:S05]  /*4060*/  FMUL.FTZ R72, R7, R72 ;  /* 0x0000004807487220 */ /* 0x000fca0000410000 */
[----:B------:R-:W-:Y:S02]  /*4070*/  FSEL R190, R72, RZ, P1 ;  /* 0x000000ff48be7208 */ /* 0x000fe40000800000 */
[----:B------:R-:W-:Y:S02]  /*4080*/  F2FP.BF16.F32.PACK_AB R72, R149, R148 ;  /* 0x000000949548723e */ /* 0x000fe400000010ff */
[----:B------:R-:W-:Y:S01]  /*4090*/  F2FP.BF16.F32.PACK_AB R75, R190, R191 ;  /* 0x000000bfbe4b723e */ /* 0x000fe200000010ff */
        /* <DEDUP_REMOVED lines=9> */
.L_x_5485:
[----:B------:R-:W-:Y:S01]  /*4130*/  MOV R147, UR20 ;  /* 0x0000001400937c02 */ /* 0x000fe20008000f00 */
[----:B------:R-:W-:-:S03]  /*4140*/  IMAD.U32 R151, RZ, RZ, UR21 ;  /* 0x00000015ff977e24 */ /* 0x000fc6000f8e00ff */
[----:B------:R-:W-:-:S04]  /*4150*/  ISETP.NE.U32.AND P1, PT, R147, RZ, PT ;  /* 0x000000ff9300720c */ /* 0x000fc80003f25070 */
[----:B------:R-:W-:-:S13]  /*4160*/  ISETP.NE.AND.EX P1, PT, R151, RZ, PT, P1 ;  /* 0x000000ff9700720c */ /* 0x000fda0003f25310 */
[----:B------:R-:W-:Y:S05]  /*4170*/  @P1 BRA `(.L_x_5502) ;  /* 0x00000004007c1947 */ /* 0x000fea0003800000 */
[----:B------:R-:W-:Y:S02]  /*4180*/  ISETP.GT.AND P1, PT, R6, RZ, PT ;  /* 0x000000ff0600720c */ /* 0x000fe40003f24270 */
[----:B-----5:R-:W-:Y:S02]  /*4190*/  SHF.L.U32 R190, R120, 0x10, RZ ;  /* 0x0000001078be7819 */ /* 0x020fe400000006ff */
[----:B------:R-:W-:-:S09]  /*41a0*/  @P0 LOP3.LUT P6, RZ, R170, 0xff, RZ, 0xc0, !PT ;  /* 0x000000ffaaff0812 */ /* 0x000fd200078cc0ff */
[----:B--2---:R-:W-:-:S04]  /*41b0*/  @P1 FFMA.FTZ R149, R0, R150, R145 ;  /* 0x0000009600951223 */ /* 0x004fc80000010091 */
[----:B------:R-:W-:-:S04]  /*41c0*/  @P1 FADD.FTZ R148, R8, -R149 ;  /* 0x8000009508941221 */ /* 0x000fc80000010000 */
[----:B------:R-:W-:Y:S02]  /*41d0*/  @P1 FFMA.FTZ R190, R7, R148, R190 ;  /* 0x0000009407be1223 */ /* 0x000fe400000100be */
[----:B------:R-:W0:Y:S02]  /*41e0*/  @P0 LDC.64 R148, c[0x0][0x408] ;  /* 0x00010200ff940b82 */ /* 0x000e240000000a00 */
[----:B0-----:R-:W-:Y:S01]  /*41f0*/  @P0 FMUL.FTZ R149, R190, R149 ;  /* 0x00000095be950220 */ /* 0x001fe20000410000 */
[----:B------:R-:W-:-:S03]  /*4200*/  PRMT R190, R120, 0x7632, R190 ;  /* 0x0000763278be7816 */ /* 0x000fc600000000be */
[----:B------:R-:W-:Y:S01]  /*4210*/  @P0 FMUL.FTZ R148, R149, R148 ;  /* 0x0000009495940220 */ /* 0x000fe20000410000 */
[----:B------:R-:W-:-:S04]  /*4220*/  SHF.L.U32 R190, R190, 0x10, RZ ;  /* 0x00000010bebe7819 */ /* 0x000fc800000006ff */
[----:B------:R-:W-:Y:S02]  /*4230*/  @P0 FSEL R148, R148, RZ, P6 ;  /* 0x000000ff94940208 */ /* 0x000fe40003000000 */
[----:B------:R-:W-:Y:S02]  /*4240*/  @P0 LOP3.LUT P6, RZ, R170, 0xff00, RZ, 0xc0, !PT ;  /* 0x0000ff00aaff0812 */ /* 0x000fe400078cc0ff */
[----:B------:R-:W-:-:S04]  /*4250*/  @P0 F2FP.BF16.F32.PACK_AB R148, RZ, R148 ;  /* 0x00000094ff94023e */ /* 0x000fc800000010ff */
[----:B------:R-:W-:Y:S01]  /*4260*/  @P0 PRMT R140, R148, 0x7610, R140 ;  /* 0x00007610948c0816 */ /* 0x000fe2000000008c */
[----:B------:R-:W-:-:S04]  /*4270*/  @P1 FFMA.FTZ R148, R12, R150, R145 ;  /* 0x000000960c941223 */ /* 0x000fc80000010091 */
[----:B------:R-:W-:-:S04]  /*4280*/  @P1 FADD.FTZ R148, R220, -R148 ;  /* 0x80000094dc941221 */ /* 0x000fc80000010000 */
[----:B------:R-:W-:Y:S02]  /*4290*/  @P1 FFMA.FTZ R190, R7, R148, R190 ;  /* 0x0000009407be1223 */ /* 0x000fe400000100be */
[----:B------:R-:W0:Y:S02]  /*42a0*/  @P0 LDC.64 R148, c[0x0][0x408] ;  /* 0x00010200ff940b82 */ /* 0x000e240000000a00 */
[----:B0-----:R-:W-:Y:S01]  /*42b0*/  @P0 FMUL.FTZ R149, R190, R149 ;  /* 0x00000095be950220 */ /* 0x001fe20000410000 */
[----:B------:R-:W-:-:S03]  /*42c0*/  IMAD.U32 R190, R121, 0x10000, RZ ;  /* 0x0001000079be7824 */ /* 0x000fc600078e00ff */
[----:B------:R-:W-:-:S05]  /*42d0*/  @P0 FMUL.FTZ R148, R149, R148 ;  /* 0x0000009495940220 */ /* 0x000fca0000410000 */
        /* <DEDUP_REMOVED lines=21> */
[----:B------:R-:W-:-:S03]  /*4430*/  SHF.L.U32 R190, R122, 0x10, RZ ;  /* 0x000000107abe7819 */ /* 0x000fc600000006ff */
        /* <DEDUP_REMOVED lines=11> */
[----:B------:R-:W-:Y:S02]  /*44f0*/  @P0 FMUL.FTZ R148, R149, R148 ;  /* 0x0000009495940220 */ /* 0x000fe40000410000 */
[----:B------:R-:W-:-:S03]  /*4500*/  IMAD.U32 R190, R190, 0x10000, RZ ;  /* 0x00010000bebe7824 */ /* 0x000fc600078e00ff */
        /* <DEDUP_REMOVED lines=19> */
[----:B0-----:R-:W-:-:S04]  /*4640*/  @P0 FMUL.FTZ R149, R190, R149 ;  /* 0x00000095be950220 */ /* 0x001fc80000410000 */
[----:B------:R-:W-:-:S05]  /*4650*/  @P0 FMUL.FTZ R148, R149, R148 ;  /* 0x0000009495940220 */ /* 0x000fca0000410000 */
        /* <DEDUP_REMOVED lines=17> */
.L_x_5502:
[----:B------:R-:W-:Y:S01]  /*4770*/  ISETP.GT.AND P1, PT, R6, RZ, PT ;  /* 0x000000ff0600720c */ /* 0x000fe20003f24270 */
[----:B------:R-:W0:Y:S01]  /*4780*/  @P0 LDC.64 R72, c[0x0][0x408] ;  /* 0x00010200ff480b82 */ /* 0x000e220000000a00 */
[C---:B-----5:R-:W-:Y:S01]  /*4790*/  IMAD.U32 R75, R121.reuse, 0x10000, RZ ;  /* 0x00010000794b7824 */ /* 0x060fe200078e00ff */
[----:B--2---:R-:W-:Y:S02]  /*47a0*/  PRMT R148, R121, 0x7632, R148 ;  /* 0x0000763279947816 */ /* 0x004fe40000000094 */
[----:B------:R-:W-:Y:S02]  /*47b0*/  @P0 LOP3.LUT P6, RZ, R170, 0xff0000, RZ, 0xc0, !PT ;  /* 0x00ff0000aaff0812 */ /* 0x000fe400078cc0ff */
[----:B------:R-:W-:Y:S02]  /*47c0*/  SHF.L.U32 R148, R148, 0x10, RZ ;  /* 0x0000001094947819 */ /* 0x000fe400000006ff */
[C---:B------:R-:W-:Y:S02]  /*47d0*/  SHF.L.U32 R190, R123.reuse, 0x10, RZ ;  /* 0x000000107bbe7819 */ /* 0x040fe400000006ff */
[----:B------:R-:W-:-:S02]  /*47e0*/  PRMT R191, R123, 0x7632, R191 ;  /* 0x000076327bbf7816 */ /* 0x000fc400000000bf */
[----:B------:R-:W-:-:S03]  /*47f0*/  @P1 FFMA.FTZ R74, R9, R150, R145 ;  /* 0x00000096094a1223 */ /* 0x000fc60000010091 */
[----:B------:R-:W-:Y:S02]  /*4800*/  IMAD.U32 R191, R191, 0x10000, RZ ;  /* 0x00010000bfbf7824 */ /* 0x000fe400078e00ff */
[----:B------:R-:W-:-:S04]  /*4810*/  @P1 FADD.FTZ R74, R219, -R74 ;  /* 0x8000004adb4a1221 */ /* 0x000fc80000010000 */
[----:B------:R-:W-:-:S04]  /*4820*/  @P1 FFMA.FTZ R75, R7, R74, R75 ;  /* 0x0000004a074b1223 */ /* 0x000fc8000001004b */
[----:B0-----:R-:W-:-:S04]  /*4830*/  @P0 FMUL.FTZ R73, R75, R73 ;  /* 0x000000494b490220 */ /* 0x001fc80000410000 */
[----:B------:R-:W-:Y:S01]  /*4840*/  @P0 FMUL.FTZ R72, R73, R72 ;  /* 0x0000004849480220 */ /* 0x000fe20000410000 */
[----:B------:R-:W-:-:S04]  /*4850*/  @P1 FFMA.FTZ R73, R13, R150, R145 ;  /* 0x000000960d491223 */ /* 0x000fc80000010091 */
[----:B------:R-:W-:Y:S01]  /*4860*/  @P1 FADD.FTZ R73, R218, -R73 ;  /* 0x80000049da491221 */ /* 0x000fe20000010000 */
[----:B------:R-:W-:Y:S02]  /*4870*/  @P0 FSEL R74, R72, RZ, P6 ;  /* 0x000000ff484a0208 */ /* 0x000fe40003000000 */
[----:B------:R-:W-:Y:S01]  /*4880*/  @P0 LOP3.LUT P6, RZ, R170, 0xff000000, RZ, 0xc0, !PT ;  /* 0xff000000aaff0812 */ /* 0x000fe200078cc0ff */
[----:B------:R-:W-:Y:S01]  /*4890*/  @P1 FFMA.FTZ R148, R7, R73, R148 ;  /* 0x0000004907941223 */ /* 0x000fe20000010094 */
[----:B------:R-:W-:Y:S01]  /*48a0*/  @P0 F2FP.BF16.F32.PACK_AB R74, RZ, R74 ;  /* 0x0000004aff4a023e */ /* 0x000fe200000010ff */
[----:B------:R-:W0:Y:S03]  /*48b0*/  @P0 LDC.64 R72, c[0x0][0x408] ;  /* 0x00010200ff480b82 */ /* 0x000e260000000a00 */
[----:B------:R-:W-:Y:S02]  /*48c0*/  @P0 PRMT R141, R74, 0x7610, R141 ;  /* 0x000076104a8d0816 */ /* 0x000fe4000000008d */
[----:B------:R-:W-:Y:S01]  /*48d0*/  SHF.L.U32 R74, R122, 0x10, RZ ;  /* 0x000000107a4a7819 */ /* 0x000fe200000006ff */
[----:B0-----:R-:W-:-:S04]  /*48e0*/  @P0 FMUL.FTZ R73, R148, R73 ;  /* 0x0000004994490220 */ /* 0x001fc80000410000 */
[----:B------:R-:W-:-:S05]  /*48f0*/  @P0 FMUL.FTZ R72, R73, R72 ;  /* 0x0000004849480220 */ /* 0x000fca0000410000 */
[----:B------:R-:W-:Y:S01]  /*4900*/  @P0 FSEL R149, R72, RZ, P6 ;  /* 0x000000ff48950208 */ /* 0x000fe20003000000 */
[----:B------:R-:W-:Y:S01]  /*4910*/  @P1 FFMA.FTZ R72, R10, R150, R145 ;  /* 0x000000960a481223 */ /* 0x000fe20000010091 */
[----:B------:R-:W-:Y:S02]  /*4920*/  @P0 LOP3.LUT P6, RZ, R171, 0xff, RZ, 0xc0, !PT ;  /* 0x000000ffabff0812 */ /* 0x000fe400078cc0ff */
[----:B------:R-:W-:Y:S01]  /*4930*/  @P0 F2FP.BF16.F32.PACK_AB R149, RZ, R149 ;  /* 0x00000095ff95023e */ /* 0x000fe200000010ff */
[----:B------:R-:W-:-:S03]  /*4940*/  @P1 FADD.FTZ R72, R217, -R72 ;  /* 0x80000048d9481221 */ /* 0x000fc60000010000 */
[--C-:B------:R-:W-:Y:S01]  /*4950*/  @P0 PRMT R141, R141, 0x5410, R149.reuse ;  /* 0x000054108d8d0816 */ /* 0x100fe20000000095 */
[----:B------:R-:W-:Y:S01]  /*4960*/  @P1 FFMA.FTZ R74, R7, R72, R74 ;  /* 0x00000048074a1223 */ /* 0x000fe2000001004a */
[----:B------:R-:W-:Y:S01]  /*4970*/  PRMT R149, R122, 0x7632, R149 ;  /* 0x000076327a957816 */ /* 0x000fe20000000095 */
[----:B------:R-:W0:Y:S04]  /*4980*/  @P0 LDC.64 R72, c[0x0][0x408] ;  /* 0x00010200ff480b82 */ /* 0x000e280000000a00 */
[----:B------:R-:W-:Y:S02]  /*4990*/  IMAD.U32 R149, R149, 0x10000, RZ ;  /* 0x0001000095957824 */ /* 0x000fe400078e00ff */
[----:B0-----:R-:W-:-:S04]  /*49a0*/  @P0 FMUL.FTZ R73, R74, R73 ;  /* 0x000000494a490220 */ /* 0x001fc80000410000 */
        /* <DEDUP_REMOVED lines=8> */
[----:B------:R-:W0:Y:S03]  /*4a30*/  @P0 LDC.64 R72, c[0x0][0x408] ;  /* 0x00010200ff480b82 */ /* 0x000e260000000a00 */
[C---:B------:R-:W-:Y:S01]  /*4a40*/  F2FP.BF16.F32.PACK_AB R74, R149.reuse, R74 ;  /* 0x0000004a954a723e */ /* 0x040fe200000010ff */
        /* <DEDUP_REMOVED lines=11> */
[----:B------:R-:W-:Y:S01]  /*4b00*/  @P0 FMUL.FTZ R72, R73, R72 ;  /* 0x0000004849480220 */ /* 0x000fe20000410000 */
[----:B------:R-:W-:-:S04]  /*4b10*/  @P1 FFMA.FTZ R73, R12, R150, R145 ;  /* 0x000000960c491223 */ /* 0x000fc80000010091 */
[----:B------:R-:W-:Y:S01]  /*4b20*/  @P0 FSEL R72, R72, RZ, P6 ;  /* 0x000000ff48480208 */ /* 0x000fe20003000000 */
[----:B------:R-:W-:Y:S01]  /*4b30*/  @P1 FADD.FTZ R73, R220, -R73 ;  /* 0x80000049dc491221 */ /* 0x000fe20000010000 */
[----:B------:R-:W-:Y:S02]  /*4b40*/  ISETP.NE.AND P6, PT, R221, RZ, PT ;  /* 0x000000ffdd00720c */ /* 0x000fe40003fc5270 */
[----:B------:R-:W-:-:S04]  /*4b50*/  @P0 F2FP.BF16.F32.PACK_AB R72, RZ, R72 ;  /* 0x00000048ff48023e */ /* 0x000fc800000010ff */
[----:B------:R-:W-:Y:S02]  /*4b60*/  @P0 PRMT R143, R72, 0x7610, R143 ;  /* 0x00007610488f0816 */ /* 0x000fe4000000008f */
[----:B------:R-:W-:-:S04]  /*4b70*/  PRMT R72, R120, 0x7632, R72 ;  /* 0x0000763278487816 */ /* 0x000fc80000000048 */
[----:B------:R-:W-:-:S05]  /*4b80*/  SHF.L.U32 R72, R72, 0x10, RZ ;  /* 0x0000001048487819 */ /* 0x000fca00000006ff */
[----:B------:R-:W-:Y:S01]  /*4b90*/  @P1 FFMA.FTZ R72, R7, R73, R72 ;  /* 0x0000004907481223 */ /* 0x000fe20000010048 */
[----:B------:R-:W-:-:S04]  /*4ba0*/  @P1 FFMA.FTZ R73, R15, R150, R145 ;  /* 0x000000960f491223 */ /* 0x000fc80000010091 */
[----:B------:R-:W-:-:S04]  /*4bb0*/  @P1 FADD.FTZ R73, R214, -R73 ;  /* 0x80000049d6491221 */ /* 0x000fc80000010000 */
[----:B------:R-:W-:Y:S01]  /*4bc0*/  @P1 FFMA.FTZ R191, R7, R73, R191 ;  /* 0x0000004907bf1223 */ /* 0x000fe200000100bf */
[----:B------:R-:W-:Y:S02]  /*4bd0*/  F2FP.BF16.F32.PACK_AB R73, R148, R75 ;  /* 0x0000004b9449723e */ /* 0x000fe400000010ff */
[----:B------:R-:W0:Y:S01]  /*4be0*/  @P0 LDC.64 R148, c[0x0][0x408] ;  /* 0x00010200ff940b82 */ /* 0x000e220000000a00 */
[----:B------:R-:W-:Y:S02]  /*4bf0*/  @P0 ISETP.GE.U32.AND P1, PT, R170, RZ, PT ;  /* 0x000000ffaa00020c */ /* 0x000fe40003f26070 */
[----:B------:R-:W-:Y:S02]  /*4c00*/  F2FP.BF16.F32.PACK_AB R75, R191, R190 ;  /* 0x000000bebf4b723e */ /* 0x000fe400000010ff */
[----:B------:R-:W-:Y:S02]  /*4c10*/  @P0 ISETP.GE.U32.AND.EX P1, PT, R171, 0x1000000, PT, P1 ;  /* 0x01000000ab00080c */ /* 0x000fe40003f26110 */
[----:B------:R-:W-:Y:S01]  /*4c20*/  SHF.L.U32 R190, R120, 0x10, RZ ;  /* 0x0000001078be7819 */ /* 0x000fe200000006ff */
[----:B0-----:R-:W-:-:S04]  /*4c30*/  @P0 FMUL.FTZ R149, R191, R149 ;  /* 0x00000095bf950220 */ /* 0x001fc80000410000 */
[----:B------:R-:W-:Y:S01]  /*4c40*/  @P0 FMUL.FTZ R148, R149, R148 ;  /* 0x0000009495940220 */ /* 0x000fe20000410000 */
[----:B------:R-:W-:-:S04]  /*4c50*/  @P6 FFMA.FTZ R149, R0, R150, R145 ;  /* 0x0000009600956223 */ /* 0x000fc80000010091 */
[----:B------:R-:W-:Y:S02]  /*4c60*/  @P0 FSEL R148, R148, RZ, P1 ;  /* 0x000000ff94940208 */ /* 0x000fe40000800000 */
[----:B------:R-:W-:Y:S02]  /*4c70*/  @P0 LOP3.LUT P1, RZ, R170, 0xff00, RZ, 0xc0, !PT ;  /* 0x0000ff00aaff0812 */ /* 0x000fe4000782c0ff */
[----:B------:R-:W-:-:S04]  /*4c80*/  @P0 F2FP.BF16.F32.PACK_AB R148, RZ, R148 ;  /* 0x00000094ff94023e */ /* 0x000fc800000010ff */
[----:B------:R-:W-:Y:S01]  /*4c90*/  @P0 PRMT R143, R143, 0x5410, R148 ;  /* 0x000054108f8f0816 */ /* 0x000fe20000000094 */
[----:B------:R-:W-:-:S04]  /*4ca0*/  @P6 FADD.FTZ R148, R8, -R149 ;  /* 0x8000009508946221 */ /* 0x000fc80000010000 */
[----:B------:R-:W-:Y:S02]  /*4cb0*/  @P6 FFMA.FTZ R190, R7, R148, R190 ;  /* 0x0000009407be6223 */ /* 0x000fe400000100be */
[----:B------:R-:W0:Y:S02]  /*4cc0*/  @P0 LDC.64 R148, c[0x0][0x408] ;  /* 0x00010200ff940b82 */ /* 0x000e240000000a00 */
[----:B0-----:R-:W-:-:S04]  /*4cd0*/  @P0 FMUL.FTZ R149, R190, R149 ;  /* 0x00000095be950220 */ /* 0x001fc80000410000 */
[----:B------:R-:W-:Y:S02]  /*4ce0*/  @P0 FMUL.FTZ R191, R149, R148 ;  /* 0x0000009495bf0220 */ /* 0x000fe40000410000 */
[----:B------:R-:W0:Y:S02]  /*4cf0*/  @P0 LDC.64 R148, c[0x0][0x408] ;  /* 0x00010200ff940b82 */ /* 0x000e240000000a00 */
[C---:B0-----:R-:W-:Y:S01]  /*4d00*/  @P0 FMUL.FTZ R149, R72.reuse, R149 ;  /* 0x0000009548950220 */ /* 0x041fe20000410000 */
[----:B------:R-:W-:-:S03]  /*4d10*/  F2FP.BF16.F32.PACK_AB R72, R72, R190 ;  /* 0x000000be4848723e */ /* 0x000fc600000010ff */
[----:B------:R-:W-:-:S05]  /*4d20*/  @P0 FMUL.FTZ R148, R149, R148 ;  /* 0x0000009495940220 */ /* 0x000fca0000410000 */
[----:B------:R-:W-:Y:S02]  /*4d30*/  @P0 FSEL R148, R148, RZ, P1 ;  /* 0x000000ff94940208 */ /* 0x000fe40000800000 */
[----:B------:R-:W-:Y:S02]  /*4d40*/  @P0 LOP3.LUT P1, RZ, R170, 0xff, RZ, 0xc0, !PT ;  /* 0x000000ffaaff0812 */ /* 0x000fe4000782c0ff */
[----:B------:R-:W-:Y:S02]  /*4d50*/  @P0 F2FP.BF16.F32.PACK_AB R148, RZ, R148 ;  /* 0x00000094ff94023e */ /* 0x000fe400000010ff */
[----:B------:R-:W-:-:S04]  /*4d60*/  @P0 FSEL R149, R191, RZ, P1 ;  /* 0x000000ffbf950208 */ /* 0x000fc80000800000 */
[----:B------:R-:W-:-:S04]  /*4d70*/  @P0 F2FP.BF16.F32.PACK_AB R149, RZ, R149 ;  /* 0x00000095ff95023e */ /* 0x000fc800000010ff */
[----:B------:R-:W-:-:S04]  /*4d80*/  @P0 PRMT R140, R149, 0x7610, R140 ;  /* 0x00007610958c0816 */ /* 0x000fc8000000008c */
[----:B------:R-:W-:-:S07]  /*4d90*/  @P0 PRMT R140, R140, 0x5410, R148 ;  /* 0x000054108c8c0816 */ /* 0x000fce0000000094 */
.L_x_5501:
[----:B------:R-:W-:Y:S05]  /*4da0*/  BSYNC.RECONVERGENT B1 ;  /* 0x0000000000017941 */ /* 0x000fea0003800200 */
.L_x_5484:
[----:B------:R-:W-:-:S04]  /*4db0*/  ISETP.NE.U32.AND P1, PT, R147, RZ, PT ;  /* 0x000000ff9300720c */ /* 0x000fc80003f25070 */
[----:B------:R-:W-:-:S13]  /*4dc0*/  ISETP.NE.AND.EX P1, PT, R151, RZ, PT, P1 ;  /* 0x000000ff9700720c */ /* 0x000fda0003f25310 */
[----:B--2---:R-:W0:Y:S02]  /*4dd0*/  @P1 LDC.64 R148, c[0x0][0x478] ;  /* 0x00011e00ff941b82 */ /* 0x004e240000000a00 */
[----:B0-----:R-:W-:-:S04]  /*4de0*/  @P1 IMAD.WIDE.U32 R148, R146, 0x10, R148 ;  /* 0x0000001092941825 */ /* 0x001fc800078e0094 */
[----:B------:R-:W-:Y:S01]  /*4df0*/  VIADD R146, R146, 0x20 ;  /* 0x0000002092927836 */ /* 0x000fe20000000000 */
[----:B------:R0:W-:Y:S02]  /*4e00*/  @P1 STG.E.128 desc[UR6][R148.64], R72 ;  /* 0x0000004894001986 */ /* 0x0001e4000c101d06 */
[----:B0-----:R-:W0:Y:S02]  /*4e10*/  @P0 LDC.64 R148, c[0x0][0x468] ;  /* 0x00011a00ff940b82 */ /* 0x001e240000000a00 */
[C---:B0-----:R-:W-:Y:S01]  /*4e20*/  @P0 IMAD.WIDE.U32 R148, R144.reuse, 0x10, R148 ;  /* 0x0000001090940825 */ /* 0x041fe200078e0094 */
[----:B------:R-:W-:-:S04]  /*4e30*/  IADD3 R144, PT, PT, R144, 0x20, RZ ;  /* 0x0000002090907810 */ /* 0x000fc80007ffe0ff */
[----:B------:R0:W-:Y:S03]  /*4e40*/  @P0 STG.E.128 desc[UR6][R148.64], R140 ;  /* 0x0000008c94000986 */ /* 0x0001e6000c101d06 */
.L_x_5483:
[----:B------:R-:W-:Y:S05]  /*4e50*/  BSYNC.RECONVERGENT B2 ;  /* 0x0000000000027941 */ /* 0x000fea0003800200 */
.L_x_5482:
        /* <DEDUP_REMOVED lines=11> */
[----:B------:R-:W1:Y:S01]  /*4f10*/  @P0 LDC.64 R72, c[0x0][0x408] ;  /* 0x00010200ff480b82 */ /* 0x000e620000000a00 */
[----:B-----5:R-:W-:Y:S01]  /*4f20*/  SHF.L.U32 R75, R124, 0x10, RZ ;  /* 0x000000107c4b7819 */ /* 0x020fe200000006ff */
[----:B------:R-:W-:Y:S01]  /*4f30*/  IMAD.U32 R147, R125, 0x10000, RZ ;  /* 0x000100007d937824 */ /* 0x000fe200078e00ff */
[----:B------:R-:W-:Y:S02]  /*4f40*/  @P0 LOP3.LUT P6, RZ, R168, 0xff, RZ, 0xc0, !PT ;  /* 0x000000ffa8ff0812 */ /* 0x000fe400078cc0ff */
[----:B------:R-:W-:-:S05]  /*4f50*/  PRMT R190, R126, 0x7632, R190 ;  /* 0x000076327ebe7816 */ /* 0x000fca00000000be */
[----:B------:R-:W-:Y:S02]  /*4f60*/  IMAD.U32 R190, R190, 0x10000, RZ ;  /* 0x00010000bebe7824 */ /* 0x000fe400078e00ff */
[-CC-:B------:R-:W-:Y:S01]  /*4f70*/  @P1 FFMA.FTZ R74, R16, R150.reuse, R145.reuse ;  /* 0x00000096104a1223 */ /* 0x180fe20000010091 */
[-CC-:B0-2---:R-:W-:Y:S01]  /*4f80*/  @P1 FFMA.FTZ R148, R17, R150.reuse, R145.reuse ;  /* 0x0000009611941223 */ /* 0x185fe20000010091 */
[-CC-:B------:R-:W-:Y:S01]  /*4f90*/  @P1 FFMA.FTZ R149, R21, R150.reuse, R145.reuse ;  /* 0x0000009615951223 */ /* 0x180fe20000010091 */
[----:B------:R-:W-:Y:S01]  /*4fa0*/  @P1 FFMA.FTZ R202, R23, R150, R145 ;  /* 0x0000009617ca1223 */ /* 0x000fe20000010091 */
[----:B------:R-:W-:Y:S01]  /*4fb0*/  @P1 FADD.FTZ R74, R213, -R74 ;  /* 0x8000004ad54a1221 */ /* 0x000fe20000010000 */
[----:B------:R-:W-:Y:S02]  /*4fc0*/  @P1 FADD.FTZ R148, R211, -R148 ;  /* 0x80000094d3941221 */ /* 0x000fe40000010000 */
[----:B------:R-:W-:Y:S01]  /*4fd0*/  @P1 FADD.FTZ R202, R197, -R202 ;  /* 0x800000cac5ca1221 */ /* 0x000fe20000010000 */
[C---:B------:R-:W-:Y:S01]  /*4fe0*/  @P1 FFMA.FTZ R75, R7.reuse, R74, R75 ;  /* 0x0000004a074b1223 */ /* 0x040fe2000001004b */
[----:B------:R-:W-:Y:S01]  /*4ff0*/  PRMT R74, R124, 0x7632, R74 ;  /* 0x000076327c4a7816 */ /* 0x000fe2000000004a */
[----:B------:R-:W-:Y:S01]  /*5000*/  @P1 FFMA.FTZ R147, R7, R148, R147 ;  /* 0x0000009407931223 */ /* 0x000fe20000010093 */
[----:B------:R-:W-:Y:S01]  /*5010*/  SHF.L.U32 R148, R126, 0x10, RZ ;  /* 0x000000107e947819 */ /* 0x000fe200000006ff */
[----:B-1----:R-:W-:Y:S01]  /*5020*/  @P0 FMUL.FTZ R73, R75, R73 ;  /* 0x000000494b490220 */ /* 0x002fe20000410000 */
[----:B------:R-:W-:-:S03]  /*5030*/  SHF.L.U32 R74, R74, 0x10, RZ ;  /* 0x000000104a4a7819 */ /* 0x000fc600000006ff */
[----:B------:R-:W-:Y:S01]  /*5040*/  @P0 FMUL.FTZ R72, R73, R72 ;  /* 0x0000004849480220 */ /* 0x000fe20000410000 */
[----:B------:R-:W-:-:S04]  /*5050*/  @P1 FFMA.FTZ R73, R20, R150, R145 ;  /* 0x0000009614491223 */ /* 0x000fc80000010091 */
[----:B------:R-:W-:Y:S01]  /*5060*/  @P0 FSEL R72, R72, RZ, P6 ;  /* 0x000000ff48480208 */ /* 0x000fe20003000000 */
[----:B------:R-:W-:Y:S01]  /*5070*/  @P1 FADD.FTZ R73, R212, -R73 ;  /* 0x80000049d4491221 */ /* 0x000fe20000010000 */
[----:B------:R-:W-:Y:S02]  /*5080*/  @P0 LOP3.LUT P6, RZ, R168, 0xff00, RZ, 0xc0, !PT ;  /* 0x0000ff00a8ff0812 */ /* 0x000fe400078cc0ff */
[----:B------:R-:W-:Y:S01]  /*5090*/  @P0 F2FP.BF16.F32.PACK_AB R72, RZ, R72 ;  /* 0x00000048ff48023e */ /* 0x000fe200000010ff */
[----:B------:R-:W-:-:S03]  /*50a0*/  @P1 FFMA.FTZ R74, R7, R73, R74 ;  /* 0x00000049074a1223 */ /* 0x000fc6000001004a */
        /* <DEDUP_REMOVED lines=11> */
[----:B------:R-:W-:-:S04]  /*5160*/  PRMT R73, R125, 0x7632, R73 ;  /* 0x000076327d497816 */ /* 0x000fc80000000049 */
[----:B------:R-:W-:Y:S02]  /*5170*/  @P0 FSEL R72, R72, RZ, P6 ;  /* 0x000000ff48480208 */ /* 0x000fe40003000000 */
[----:B------:R-:W-:Y:S02]  /*5180*/  SHF.L.U32 R73, R73, 0x10, RZ ;  /* 0x0000001049497819 */ /* 0x000fe400000006ff */
[----:B------:R-:W-:Y:S02]  /*5190*/  @P0 F2FP.BF16.F32.PACK_AB R72, RZ, R72 ;  /* 0x00000048ff48023e */ /* 0x000fe400000010ff */
[----:B------:R-:W-:Y:S02]  /*51a0*/  @P0 LOP3.LUT P6, RZ, R168, 0xff000000, RZ, 0xc0, !PT ;  /* 0xff000000a8ff0812 */ /* 0x000fe400078cc0ff */
[----:B------:R-:W-:Y:S01]  /*51b0*/  @P0 PRMT R141, R72, 0x7610, R141 ;  /* 0x00007610488d0816 */ /* 0x000fe2000000008d */
[----:B------:R-:W-:-:S04]  /*51c0*/  @P1 FADD.FTZ R72, R210, -R149 ;  /* 0x80000095d2481221 */ /* 0x000fc80000010000 */
[----:B------:R-:W-:Y:S01]  /*51d0*/  @P1 FFMA.FTZ R73, R7, R72, R73 ;  /* 0x0000004807491223 */ /* 0x000fe20000010049 */
[----:B------:R-:W-:Y:S02]  /*51e0*/  F2FP.BF16.F32.PACK_AB R72, R74, R75 ;  /* 0x0000004b4a48723e */ /* 0x000fe400000010ff */
[----:B------:R-:W0:Y:S02]  /*51f0*/  @P0 LDC.64 R74, c[0x0][0x408] ;  /* 0x00010200ff4a0b82 */ /* 0x000e240000000a00 */
[C---:B0-----:R-:W-:Y:S01]  /*5200*/  @P0 FMUL.FTZ R75, R73.reuse, R75 ;  /* 0x0000004b494b0220 */ /* 0x041fe20000410000 */
[----:B------:R-:W-:-:S03]  /*5210*/  F2FP.BF16.F32.PACK_AB R73, R73, R147 ;  /* 0x000000934949723e */ /* 0x000fc600000010ff */
        /* <DEDUP_REMOVED lines=21> */
[----:B------:R-:W-:Y:S02]  /*5370*/  @P0 FSEL R74, R74, RZ, P6 ;  /* 0x000000ff4a4a0208 */ /* 0x000fe40003000000 */
[----:B------:R-:W-:Y:S02]  /*5380*/  @P0 LOP3.LUT P6, RZ, R169, 0xff0000, RZ, 0xc0, !PT ;  /* 0x00ff0000a9ff0812 */ /* 0x000fe400078cc0ff */
[----:B------:R-:W-:Y:S02]  /*5390*/  @P0 F2FP.BF16.F32.PACK_AB R75, RZ, R74 ;  /* 0x0000004aff4b023e */ /* 0x000fe400000010ff */
[----:B------:R-:W-:Y:S02]  /*53a0*/  F2FP.BF16.F32.PACK_AB R74, R190, R148 ;  /* 0x00000094be4a723e */ /* 0x000fe400000010ff */
[----:B------:R-:W0:Y:S01]  /*53b0*/  @P0 LDC.64 R148, c[0x0][0x408] ;  /* 0x00010200ff940b82 */ /* 0x000e220000000a00 */
[----:B------:R-:W-:Y:S01]  /*53c0*/  @P0 PRMT R142, R142, 0x5410, R75 ;  /* 0x000054108e8e0816 */ /* 0x000fe2000000004b */
[----:B------:R-:W-:Y:S01]  /*53d0*/  @P1 FFMA.FTZ R75, R19, R150, R145 ;  /* 0x00000096134b1223 */ /* 0x000fe20000010091 */
[----:B------:R-:W-:-:S03]  /*53e0*/  SHF.L.U32 R190, R127, 0x10, RZ ;  /* 0x000000107fbe7819 */ /* 0x000fc600000006ff */
[----:B------:R-:W-:-:S04]  /*53f0*/  @P1 FADD.FTZ R75, R198, -R75 ;  /* 0x8000004bc64b1221 */ /* 0x000fc80000010000 */
[----:B------:R-:W-:-:S04]  /*5400*/  @P1 FFMA.FTZ R190, R7, R75, R190 ;  /* 0x0000004b07be1223 */ /* 0x000fc800000100be */
[----:B0-----:R-:W-:-:S04]  /*5410*/  @P0 FMUL.FTZ R149, R190, R149 ;  /* 0x00000095be950220 */ /* 0x001fc80000410000 */
[----:B------:R-:W-:-:S05]  /*5420*/  @P0 FMUL.FTZ R148, R149, R148 ;  /* 0x0000009495940220 */ /* 0x000fca0000410000 */
[----:B------:R-:W-:-:S04]  /*5430*/  @P0 FSEL R148, R148, RZ, P6 ;  /* 0x000000ff94940208 */ /* 0x000fc80003000000 */
[----:B------:R-:W-:-:S04]  /*5440*/  @P0 F2FP.BF16.F32.PACK_AB R148, RZ, R148 ;  /* 0x00000094ff94023e */ /* 0x000fc800000010ff */
[----:B------:R-:W-:Y:S02]  /*5450*/  @P0 PRMT R143, R148, 0x7610, R143 ;  /* 0x00007610948f0816 */ /* 0x000fe4000000008f */
[----:B------:R-:W-:-:S04]  /*5460*/  PRMT R148, R127, 0x7632, R148 ;  /* 0x000076327f947816 */ /* 0x000fc80000000094 */
[----:B------:R-:W-:-:S05]  /*5470*/  SHF.L.U32 R148, R148, 0x10, RZ ;  /* 0x0000001094947819 */ /* 0x000fca00000006ff */
[----:B------:R-:W-:-:S05]  /*5480*/  @P1 FFMA.FTZ R148, R7, R202, R148 ;  /* 0x000000ca07941223 */ /* 0x000fca0000010094 */
        /* <DEDUP_REMOVED lines=10> */
.L_x_5507:
[----:B------:R-:W-:Y:S01]  /*5530*/  ISETP.GT.AND P1, PT, R6, RZ, PT ;  /* 0x000000ff0600720c */ /* 0x000fe20003f24270 */
[----:B-----5:R-:W-:Y:S01]  /*5540*/  IMAD.U32 R190, R124, 0x10000, RZ ;  /* 0x000100007cbe7824 */ /* 0x020fe200078e00ff */
[----:B------:R-:W-:-:S11]  /*5550*/  @P0 LOP3.LUT P6, RZ, R168, 0xff, RZ, 0xc0, !PT ;  /* 0x000000ffa8ff0812 */ /* 0x000fd600078cc0ff */
[-CC-:B0-2---:R-:W-:Y:S01]  /*5560*/  @P1 FFMA.FTZ R148, R16, R150.reuse, R145.reuse ;  /* 0x0000009610941223 */ /* 0x185fe20000010091 */
[----:B------:R-:W-:-:S03]  /*5570*/  @P1 FFMA.FTZ R147, R20, R150, R145 ;  /* 0x0000009614931223 */ /* 0x000fc60000010091 */
[----:B------:R-:W-:Y:S01]  /*5580*/  @P1 FADD.FTZ R148, R213, -R148 ;  /* 0x80000094d5941221 */ /* 0x000fe20000010000 */
[----:B------:R-:W-:-:S03]  /*5590*/  @P1 FADD.FTZ R147, R212, -R147 ;  /* 0x80000093d4931221 */ /* 0x000fc60000010000 */
[----:B------:R-:W-:Y:S02]  /*55a0*/  @P1 FFMA.FTZ R190, R7, R148, R190 ;  /* 0x0000009407be1223 */ /* 0x000fe400000100be */
[----:B------:R-:W0:Y:S02]  /*55b0*/  @P0 LDC.64 R148, c[0x0][0x408] ;  /* 0x00010200ff940b82 */ /* 0x000e240000000a00 */
[----:B0-----:R-:W-:Y:S01]  /*55c0*/  @P0 FMUL.FTZ R149, R190, R149 ;  /* 0x00000095be950220 */ /* 0x001fe20000410000 */
[----:B------:R-:W-:-:S03]  /*55d0*/  PRMT R190, R124, 0x7632, R190 ;  /* 0x000076327cbe7816 */ /* 0x000fc600000000be */
[----:B------:R-:W-:Y:S01]  /*55e0*/  @P0 FMUL.FTZ R148, R149, R148 ;  /* 0x0000009495940220 */ /* 0x000fe20000410000 */
[----:B------:R-:W-:-:S04]  /*55f0*/  SHF.L.U32 R190, R190, 0x10, RZ ;  /* 0x00000010bebe7819 */ /* 0x000fc800000006ff */
[----:B------:R-:W-:Y:S01]  /*5600*/  @P0 FSEL R148, R148, RZ, P6 ;  /* 0x000000ff94940208 */ /* 0x000fe20003000000 */
[----:B------:R-:W-:Y:S01]  /*5610*/  @P1 FFMA.FTZ R190, R7, R147, R190 ;  /* 0x0000009307be1223 */ /* 0x000fe200000100be */
[----:B------:R-:W-:Y:S01]  /*5620*/  @P0 LOP3.LUT P6, RZ, R168, 0xff00, RZ, 0xc0, !PT ;  /* 0x0000ff00a8ff0812 */ /* 0x000fe200078cc0ff */
[----:B------:R-:W-:Y:S01]  /*5630*/  @P1 FFMA.FTZ R147, R21, R150, R145 ;  /* 0x0000009615931223 */ /* 0x000fe20000010091 */
[----:B------:R-:W-:-:S03]  /*5640*/  @P0 F2FP.BF16.F32.PACK_AB R148, RZ, R148 ;  /* 0x00000094ff94023e */ /* 0x000fc600000010ff */
[----:B------:R-:W-:Y:S01]  /*5650*/  @P1 FADD.FTZ R147, R210, -R147 ;  /* 0x80000093d2931221 */ /* 0x000fe20000010000 */
[----:B------:R-:W-:Y:S02]  /*5660*/  @P0 PRMT R140, R148, 0x7610, R140 ;  /* 0x00007610948c0816 */ /* 0x000fe4000000008c */
        /* <DEDUP_REMOVED lines=26> */
[----:B------:R-:W-:Y:S02]  /*5810*/  @P0 FMUL.FTZ R148, R149, R148 ;  /* 0x0000009495940220 */ /* 0x000fe40000410000 */
[----:B------:R-:W-:Y:S01]  /*5820*/  @P1 FFMA.FTZ R190, R7, R147, R190 ;  /* 0x0000009307be1223 */ /* 0x000fe200000100be */
[----:B------:R-:W-:Y:S02]  /*5830*/  @P1 FFMA.FTZ R147, R19, R150, R145 ;  /* 0x0000009613931223 */ /* 0x000fe40000010091 */
[----:B------:R-:W-:Y:S02]  /*5840*/  @P0 FSEL R148, R148, RZ, P6 ;  /* 0x000000ff94940208 */ /* 0x000fe40003000000 */
[----:B------:R-:W-:Y:S01]  /*5850*/  @P0 LOP3.LUT P6, RZ, R169, 0xff, RZ, 0xc0, !PT ;  /* 0x000000ffa9ff0812 */ /* 0x000fe200078cc0ff */
[----:B------:R-:W-:Y:S01]  /*5860*/  @P1 FADD.FTZ R147, R198, -R147 ;  /* 0x80000093c6931221 */ /* 0x000fe20000010000 */
[----:B------:R-:W-:-:S04]  /*5870*/  @P0 F2FP.BF16.F32.PACK_AB R148, RZ, R148 ;  /* 0x00000094ff94023e */ /* 0x000fc800000010ff */
[----:B------:R-:W-:Y:S02]  /*5880*/  @P0 PRMT R141, R141, 0x5410, R148 ;  /* 0x000054108d8d0816 */ /* 0x000fe40000000094 */
        /* <DEDUP_REMOVED lines=15> */
[----:B------:R-:W-:Y:S02]  /*5980*/  @P0 FMUL.FTZ R148, R149, R148 ;  /* 0x0000009495940220 */ /* 0x000fe40000410000 */
[----:B------:R-:W-:-:S03]  /*5990*/  @P1 FFMA.FTZ R190, R7, R147, R190 ;  /* 0x0000009307be1223 */ /* 0x000fc600000100be */
[----:B------:R-:W-:Y:S02]  /*59a0*/  @P0 FSEL R148, R148, RZ, P6 ;  /* 0x000000ff94940208 */ /* 0x000fe40003000000 */
[----:B------:R-:W-:Y:S02]  /*59b0*/  @P0 LOP3.LUT P6, RZ, R169, 0xff0000, RZ, 0xc0, !PT ;  /* 0x00ff0000a9ff0812 */ /* 0x000fe400078cc0ff */
[----:B------:R-:W-:-:S04]  /*59c0*/  @P0 F2FP.BF16.F32.PACK_AB R148, RZ, R148 ;  /* 0x00000094ff94023e */ /* 0x000fc800000010ff */
[----:B------:R-:W-:Y:S02]  /*59d0*/  @P0 PRMT R142, R142, 0x5410, R148 ;  /* 0x000054108e8e0816 */ /* 0x000fe40000000094 */
        /* <DEDUP_REMOVED lines=20> */
.L_x_5506:
[----:B------:R-:W-:-:S04]  /*5b20*/  UISETP.NE.U32.AND UP0, UPT, UR20, URZ, UPT ;  /* 0x000000ff1400728c */ /* 0x000fc8000bf05070 */
[----:B------:R-:W-:-:S06]  /*5b30*/  UISETP.NE.AND.EX UP0, UPT, UR21, URZ, UPT, UP0 ;  /* 0x000000ff1500728c */ /* 0x000fcc000bf05300 */
[----:B------:R-:W-:-:S13]  /*5b40*/  PLOP3.LUT P2, PT, PT, PT, UP0, 0x80, 0x8 ;  /* 0x000000000008781c */ /* 0x000fda0003f4f008 */
[----:B------:R-:W-:Y:S05]  /*5b50*/  @!P2 BRA `(.L_x_5509) ;  /* 0x00000004007ca947 */ /* 0x000fea0003800000 */
[-CC-:B------:R-:W-:Y:S01]  /*5b60*/  FFMA.FTZ R74, R16, R150.reuse, R145.reuse ;  /* 0x00000096104a7223 */ /* 0x180fe20000010091 */
[----:B------:R-:W1:Y:S01]  /*5b70*/  @P0 LDC.64 R72, c[0x0][0x408] ;  /* 0x00010200ff480b82 */ /* 0x000e620000000a00 */
[-C--:B------:R-:W-:Y:S01]  /*5b80*/  FFMA.FTZ R147, R20, R150.reuse, R145 ;  /* 0x0000009614937223 */ /* 0x080fe20000010091 */
[----:B------:R-:W-:Y:S01]  /*5b90*/  ISETP.GT.AND P1, PT, R6, RZ, PT ;  /* 0x000000ff0600720c */ /* 0x000fe20003f24270 */
[----:B0-2---:R-:W-:Y:S01]  /*5ba0*/  FADD.FTZ R148, R213, -R74 ;  /* 0x8000004ad5947221 */ /* 0x005fe20000010000 */
[----:B-----5:R-:W-:Y:S01]  /*5bb0*/  @P0 LOP3.LUT P6, RZ, R168, 0xff, RZ, 0xc0, !PT ;  /* 0x000000ffa8ff0812 */ /* 0x020fe200078cc0ff */
[----:B------:R-:W-:Y:S01]  /*5bc0*/  FADD.FTZ R190, R212, -R147 ;  /* 0x80000093d4be7221 */ /* 0x000fe20000010000 */
[--C-:B------:R-:W-:Y:S01]  /*5bd0*/  FFMA.FTZ R151, R18, R150, R145.reuse ;  /* 0x0000009612977223 */ /* 0x100fe20000010091 */
[C---:B------:R-:W-:Y:S01]  /*5be0*/  FMUL.FTZ R147, R7.reuse, R148 ;  /* 0x0000009407937220 */ /* 0x040fe20000410000 */
[----:B------:R-:W0:Y:S01]  /*5bf0*/  @P0 LDC.64 R74, c[0x0][0x408] ;  /* 0x00010200ff4a0b82 */ /* 0x000e220000000a00 */
[----:B------:R-:W-:Y:S01]  /*5c00*/  FMUL.FTZ R148, R7, R190 ;  /* 0x000000be07947220 */ /* 0x000fe20000410000 */
[----:B------:R-:W-:-:S02]  /*5c10*/  FFMA.FTZ R190, R17, R150, R145 ;  /* 0x0000009611be7223 */ /* 0x000fc40000010091 */
[----:B------:R-:W-:Y:S02]  /*5c20*/  FSEL R147, R147, RZ, P1 ;  /* 0x000000ff93937208 */ /* 0x000fe40000800000 */
[----:B------:R-:W-:Y:S01]  /*5c30*/  FSEL R148, R148, RZ, P1 ;  /* 0x000000ff94947208 */ /* 0x000fe20000800000 */
[----:B------:R-:W-:Y:S02]  /*5c40*/  FADD.FTZ R190, R211, -R190 ;  /* 0x800000bed3be7221 */ /* 0x000fe40000010000 */
[----:B-1----:R-:W-:-:S04]  /*5c50*/  @P0 FMUL.FTZ R73, R147, R73 ;  /* 0x0000004993490220 */ /* 0x002fc80000410000 */
[----:B------:R-:W-:Y:S01]  /*5c60*/  @P0 FMUL.FTZ R72, R73, R72 ;  /* 0x0000004849480220 */ /* 0x000fe20000410000 */
[----:B0-----:R-:W-:-:S04]  /*5c70*/  @P0 FMUL.FTZ R75, R148, R75 ;  /* 0x0000004b944b0220 */ /* 0x001fc80000410000 */
[----:B------:R-:W-:Y:S01]  /*5c80*/  @P0 FMUL.FTZ R75, R75, R74 ;  /* 0x0000004a4b4b0220 */ /* 0x000fe20000410000 */
[----:B------:R-:W-:Y:S02]  /*5c90*/  @P0 FSEL R74, R72, RZ, P6 ;  /* 0x000000ff484a0208 */ /* 0x000fe40003000000 */
[----:B------:R-:W0:Y:S01]  /*5ca0*/  @P0 LDC.64 R72, c[0x0][0x408] ;  /* 0x00010200ff480b82 */ /* 0x000e220000000a00 */
[C---:B------:R-:W-:Y:S02]  /*5cb0*/  @P0 LOP3.LUT P6, RZ, R168.reuse, 0xff00, RZ, 0xc0, !PT ;  /* 0x0000ff00a8ff0812 */ /* 0x040fe400078cc0ff */
[----:B------:R-:W-:Y:S02]  /*5cc0*/  @P0 F2FP.BF16.F32.PACK_AB R74, RZ, R74 ;  /* 0x0000004aff4a023e */ /* 0x000fe400000010ff */
[----:B------:R-:W-:Y:S01]  /*5cd0*/  @P0 FSEL R149, R75, RZ, P6 ;  /* 0x000000ff4b950208 */ /* 0x000fe20003000000 */
[----:B------:R-:W-:Y:S01]  /*5ce0*/  FMUL.FTZ R75, R7, R190 ;  /* 0x000000be074b7220 */ /* 0x000fe20000410000 */
[----:B------:R-:W-:-:S02]  /*5cf0*/  @P0 LOP3.LUT P6, RZ, R168, 0xff0000, RZ, 0xc0, !PT ;  /* 0x00ff0000a8ff0812 */ /* 0x000fc400078cc0ff */
[----:B------:R-:W-:Y:S02]  /*5d00*/  @P0 F2FP.BF16.F32.PACK_AB R149, RZ, R149 ;  /* 0x00000095ff95023e */ /* 0x000fe400000010ff */
[----:B------:R-:W-:Y:S02]  /*5d10*/  FSEL R75, R75, RZ, P1 ;  /* 0x000000ff4b4b7208 */ /* 0x000fe40000800000 */
[----:B------:R-:W-:-:S04]  /*5d20*/  @P0 PRMT R140, R74, 0x7610, R140 ;  /* 0x000076104a8c0816 */ /* 0x000fc8000000008c */
[----:B------:R-:W-:Y:S01]  /*5d30*/  @P0 PRMT R140, R140, 0x5410, R149 ;  /* 0x000054108c8c0816 */ /* 0x000fe20000000095 */
[----:B------:R-:W-:-:S04]  /*5d40*/  FFMA.FTZ R149, R21, R150, R145 ;  /* 0x0000009615957223 */ /* 0x000fc80000010091 */
[----:B------:R-:W-:Y:S01]  /*5d50*/  FADD.FTZ R74, R210, -R149 ;  /* 0x80000095d24a7221 */ /* 0x000fe20000010000 */
[----:B0-----:R-:W-:-:S03]  /*5d60*/  @P0 FMUL.FTZ R73, R75, R73 ;  /* 0x000000494b490220 */ /* 0x001fc60000410000 */
[----:B------:R-:W-:Y:S01]  /*5d70*/  FMUL.FTZ R149, R7, R74 ;  /* 0x0000004a07957220 */ /* 0x000fe20000410000 */
[----:B------:R-:W-:Y:S01]  /*5d80*/  FADD.FTZ R74, R200, -R151 ;  /* 0x80000097c84a7221 */ /* 0x000fe20000010000 */
[----:B------:R-:W-:Y:S01]  /*5d90*/  @P0 FMUL.FTZ R72, R73, R72 ;  /* 0x0000004849480220 */ /* 0x000fe20000410000 */
[----:B------:R-:W-:Y:S02]  /*5da0*/  FFMA.FTZ R151, R22, R150, R145 ;  /* 0x0000009616977223 */ /* 0x000fe40000010091 */
[----:B------:R-:W-:Y:S01]  /*5db0*/  FSEL R149, R149, RZ, P1 ;  /* 0x000000ff95957208 */ /* 0x000fe20000800000 */
[----:B------:R-:W-:Y:S01]  /*5dc0*/  FMUL.FTZ R74, R7, R74 ;  /* 0x0000004a074a7220 */ /* 0x000fe20000410000 */
[----:B------:R-:W-:Y:S01]  /*5dd0*/  @P0 FSEL R72, R72, RZ, P6 ;  /* 0x000000ff48480208 */ /* 0x000fe20003000000 */
[----:B------:R-:W-:Y:S01]  /*5de0*/  FADD.FTZ R151, R199, -R151 ;  /* 0x80000097c7977221 */ /* 0x000fe20000010000 */
[----:B------:R-:W-:Y:S02]  /*5df0*/  @P0 LOP3.LUT P6, RZ, R168, 0xff000000, RZ, 0xc0, !PT ;  /* 0xff000000a8ff0812 */ /* 0x000fe400078cc0ff */
[----:B------:R-:W-:Y:S01]  /*5e00*/  @P0 F2FP.BF16.F32.PACK_AB R72, RZ, R72 ;  /* 0x00000048ff48023e */ /* 0x000fe200000010ff */
[----:B------:R-:W-:Y:S01]  /*5e10*/  FMUL.FTZ R151, R7, R151 ;  /* 0x0000009707977220 */ /* 0x000fe20000410000 */
[----:B------:R-:W-:-:S02]  /*5e20*/  FSEL R74, R74, RZ, P1 ;  /* 0x000000ff4a4a7208 */ /* 0x000fc40000800000 */
[----:B------:R-:W-:Y:S02]  /*5e30*/  @P0 PRMT R141, R72, 0x7610, R141 ;  /* 0x00007610488d0816 */ /* 0x000fe4000000008d */
[----:B------:R-:W0:Y:S01]  /*5e40*/  @P0 LDC.64 R72, c[0x0][0x408] ;  /* 0x00010200ff480b82 */ /* 0x000e220000000a00 */
[----:B------:R-:W-:Y:S01]  /*5e50*/  FSEL R190, R151, RZ, P1 ;  /* 0x000000ff97be7208 */ /* 0x000fe20000800000 */
[----:B------:R-:W-:-:S04]  /*5e60*/  FFMA.FTZ R151, R19, R150, R145 ;  /* 0x0000009613977223 */ /* 0x000fc80000010091 */
[----:B------:R-:W-:-:S04]  /*5e70*/  FADD.FTZ R151, R198, -R151 ;  /* 0x80000097c6977221 */ /* 0x000fc80000010000 */
[----:B------:R-:W-:-:S05]  /*5e80*/  FMUL.FTZ R151, R7, R151 ;  /* 0x0000009707977220 */ /* 0x000fca0000410000 */
        /* <DEDUP_REMOVED lines=31> */
[----:B------:R-:W-:Y:S01]  /*6080*/  FMUL.FTZ R149, R7, R72 ;  /* 0x0000004807957220 */ /* 0x000fe20000410000 */
[----:B------:R-:W-:-:S04]  /*6090*/  F2FP.BF16.F32.PACK_AB R72, R148, R147 ;  /* 0x000000939448723e */ /* 0x000fc800000010ff */
[----:B------:R-:W-:-:S04]  /*60a0*/  FSEL R149, R149, RZ, P1 ;  /* 0x000000ff95957208 */ /* 0x000fc80000800000 */
        /* <DEDUP_REMOVED lines=10> */
.L_x_5509:
[----:B------:R-:W-:Y:S04]  /*6150*/  BSSY.RECONVERGENT B3, `(.L_x_5510) ;  /* 0x000000d000037945 */ /* 0x000fe80003800200 */
[----:B------:R-:W-:Y:S05]  /*6160*/  @!P0 BRA `(.L_x_5511) ;  /* 0x00000000002c8947 */ /* 0x000fea0003800000 */
[----:B0-2---:R-:W-:Y:S01]  /*6170*/  FFMA.FTZ R148, R16, R150, R145 ;  /* 0x0000009610947223 */ /* 0x005fe20000010091 */
        /* <DEDUP_REMOVED lines=10> */
.L_x_5511:
[----:B------:R-:W-:Y:S05]  /*6220*/  BSYNC.RECONVERGENT B3 ;  /* 0x0000000000037941 */ /* 0x000fea0003800200 */
.L_x_5510:
[----:B------:R-:W-:Y:S04]  /*6230*/  BSSY.RECONVERGENT B3, `(.L_x_5512) ;  /* 0x000000d000037945 */ /* 0x000fe80003800200 */
[----:B------:R-:W-:Y:S05]  /*6240*/  @!P0 BRA `(.L_x_5513) ;  /* 0x00000000002c8947 */ /* 0x000fea0003800000 */
[----:B------:R-:W-:Y:S01]  /*6250*/  FFMA.FTZ R147, R20, R150, R145 ;  /* 0x0000009614937223 */ /* 0x000fe20000010091 */
[----:B------:R-:W-:-:S03]  /*6260*/  ISETP.GT.AND P1, PT, R6, RZ, PT ;  /* 0x000000ff0600720c */ /* 0x000fc60003f24270 */
[----:B0-2---:R-:W-:-:S04]  /*6270*/  FADD.FTZ R148, R212, -R147 ;  /* 0x80000093d4947221 */ /* 0x005fc80000010000 */
        /* <DEDUP_REMOVED lines=8> */
.L_x_5513:
[----:B------:R-:W-:Y:S05]  /*6300*/  BSYNC.RECONVERGENT B3 ;  /* 0x0000000000037941 */ /* 0x000fea0003800200 */
.L_x_5512:
        /* <DEDUP_REMOVED lines=13> */
.L_x_5515:
[----:B------:R-:W-:Y:S05]  /*63e0*/  BSYNC.RECONVERGENT B3 ;  /* 0x0000000000037941 */ /* 0x000fea0003800200 */
.L_x_5514:
        /* <DEDUP_REMOVED lines=13> */
.L_x_5517:
[----:B------:R-:W-:Y:S05]  /*64c0*/  BSYNC.RECONVERGENT B3 ;  /* 0x0000000000037941 */ /* 0x000fea0003800200 */
.L_x_5516:
        /* <DEDUP_REMOVED lines=13> */
.L_x_5519:
[----:B------:R-:W-:Y:S05]  /*65a0*/  BSYNC.RECONVERGENT B3 ;  /* 0x0000000000037941 */ /* 0x000fea0003800200 */
.L_x_5518:
        /* <DEDUP_REMOVED lines=13> */
.L_x_5521:
[----:B------:R-:W-:Y:S05]  /*6680*/  BSYNC.RECONVERGENT B3 ;  /* 0x0000000000037941 */ /* 0x000fea0003800200 */
.L_x_5520:
        /* <DEDUP_REMOVED lines=13> */
.L_x_5523:
[----:B------:R-:W-:Y:S05]  /*6760*/  BSYNC.RECONVERGENT B3 ;  /* 0x0000000000037941 */ /* 0x000fea0003800200 */
.L_x_5522:
[----:B------:R-:W-:Y:S05]  /*6770*/  @!P0 BRA `(.L_x_5508) ;  /* 0x0000000000308947 */ /* 0x000fea0003800000 */
[----:B0-2---:R-:W-:Y:S01]  /*6780*/  FFMA.FTZ R148, R23, R150, R145 ;  /* 0x0000009617947223 */ /* 0x005fe20000010091 */
        /* <DEDUP_REMOVED lines=11> */
.L_x_5508:
[----:B------:R-:W-:Y:S05]  /*6840*/  BSYNC.RECONVERGENT B1 ;  /* 0x0000000000017941 */ /* 0x000fea0003800200 */
.L_x_5505:
[----:B0-2---:R-:W0:Y:S02]  /*6850*/  @P2 LDC.64 R148, c[0x0][0x478] ;  /* 0x00011e00ff942b82 */ /* 0x005e240000000a00 */
[C---:B0-----:R-:W-:Y:S01]  /*6860*/  @P2 IMAD.WIDE.U32 R148, R146.reuse, 0x10, R148 ;  /* 0x0000001092942825 */ /* 0x041fe200078e0094 */
[----:B------:R-:W-:-:S04]  /*6870*/  IADD3 R146, PT, PT, R146, 0x20, RZ ;  /* 0x0000002092927810 */ /* 0x000fc80007ffe0ff */
[----:B------:R0:W-:Y:S02]  /*6880*/  @P2 STG.E.128 desc[UR6][R148.64], R72 ;  /* 0x0000004894002986 */ /* 0x0001e4000c101d06 */
[----:B0-----:R-:W0:Y:S02]  /*6890*/  @P0 LDC.64 R148, c[0x0][0x468] ;  /* 0x00011a00ff940b82 */ /* 0x001e240000000a00 */
[C---:B0-----:R-:W-:Y:S01]  /*68a0*/  @P0 IMAD.WIDE.U32 R148, R144.reuse, 0x10, R148 ;  /* 0x0000001090940825 */ /* 0x041fe200078e0094 */
[----:B------:R-:W-:-:S04]  /*68b0*/  IADD3 R144, PT, PT, R144, 0x20, RZ ;  /* 0x0000002090907810 */ /* 0x000fc80007ffe0ff */
[----:B------:R1:W-:Y:S03]  /*68c0*/  @P0 STG.E.128 desc[UR6][R148.64], R140 ;  /* 0x0000008c94000986 */ /* 0x0003e6000c101d06 */
.L_x_5504:
[----:B------:R-:W-:Y:S05]  /*68d0*/  BSYNC.RECONVERGENT B2 ;  /* 0x0000000000027941 */ /* 0x000fea0003800200 */
.L_x_5503:
        /* <DEDUP_REMOVED lines=11> */
[----:B------:R-:W3:Y:S01]  /*6990*/  @P0 LDC.64 R72, c[0x0][0x408] ;  /* 0x00010200ff480b82 */ /* 0x000ee20000000a00 */
[----:B-----5:R-:W-:Y:S02]  /*69a0*/  SHF.L.U32 R75, R128, 0x10, RZ ;  /* 0x00000010804b7819 */ /* 0x020fe400000006ff */
[----:B------:R-:W-:Y:S02]  /*69b0*/  @P0 LOP3.LUT P3, RZ, R166, 0xff, RZ, 0xc0, !PT ;  /* 0x000000ffa6ff0812 */ /* 0x000fe4000786c0ff */
[----:B------:R-:W-:Y:S02]  /*69c0*/  SHF.L.U32 R147, R129, 0x10, RZ ;  /* 0x0000001081937819 */ /* 0x000fe400000006ff */
[----:B------:R-:W-:-:S05]  /*69d0*/  PRMT R190, R130, 0x7632, R190 ;  /* 0x0000763282be7816 */ /* 0x000fca00000000be */
[-CC-:B------:R-:W-:Y:S01]  /*69e0*/  @P1 FFMA.FTZ R74, R154, R150.reuse, R145.reuse ;  /* 0x000000969a4a1223 */ /* 0x180fe20000010091 */
[-CC-:B012---:R-:W-:Y:S01]  /*69f0*/  @P1 FFMA.FTZ R148, R155, R150.reuse, R145.reuse ;  /* 0x000000969b941223 */ /* 0x187fe20000010091 */
[----:B------:R-:W-:Y:S01]  /*6a00*/  @P1 FFMA.FTZ R149, R159, R150, R145 ;  /* 0x000000969f951223 */ /* 0x000fe20000010091 */
[----:B------:R-:W-:Y:S02]  /*6a10*/  IMAD.U32 R190, R190, 0x10000, RZ ;  /* 0x00010000bebe7824 */ /* 0x000fe400078e00ff */
[----:B------:R-:W-:Y:S01]  /*6a20*/  @P1 FADD.FTZ R74, R207, -R74 ;  /* 0x8000004acf4a1221 */ /* 0x000fe20000010000 */
[----:B------:R-:W-:-:S03]  /*6a30*/  @P1 FADD.FTZ R148, R195, -R148 ;  /* 0x80000094c3941221 */ /* 0x000fc60000010000 */
[C---:B------:R-:W-:Y:S01]  /*6a40*/  @P1 FFMA.FTZ R75, R7.reuse, R74, R75 ;  /* 0x0000004a074b1223 */ /* 0x040fe2000001004b */
[----:B------:R-:W-:Y:S01]  /*6a50*/  PRMT R74, R128, 0x7632, R74 ;  /* 0x00007632804a7816 */ /* 0x000fe2000000004a */
[----:B------:R-:W-:Y:S01]  /*6a60*/  @P1 FFMA.FTZ R147, R7, R148, R147 ;  /* 0x0000009407931223 */ /* 0x000fe20000010093 */
[----:B------:R-:W-:Y:S01]  /*6a70*/  SHF.L.U32 R148, R130, 0x10, RZ ;  /* 0x0000001082947819 */ /* 0x000fe200000006ff */
[----:B---3--:R-:W-:Y:S02]  /*6a80*/  @P0 FMUL.FTZ R73, R75, R73 ;  /* 0x000000494b490220 */ /* 0x008fe40000410000 */
[----:B------:R-:W-:Y:S02]  /*6a90*/  IMAD.U32 R74, R74, 0x10000, RZ ;  /* 0x000100004a4a7824 */ /* 0x000fe400078e00ff */
        /* <DEDUP_REMOVED lines=53> */
[----:B------:R-:W-:Y:S02]  /*6df0*/  @P0 F2FP.BF16.F32.PACK_AB R75, RZ, R74 ;  /* 0x0000004aff4b023e */ /* 0x000fe400000010ff */
[----:B------:R-:W-:Y:S01]  /*6e00*/  F2FP.BF16.F32.PACK_AB R74, R190, R148 ;  /* 0x00000094be4a723e */ /* 0x000fe200000010ff */
[-C--:B------:R-:W-:Y:S01]  /*6e10*/  @P1 FFMA.FTZ R148, R157, R150.reuse, R145 ;  /* 0x000000969d941223 */ /* 0x080fe20000010091 */
[----:B------:R-:W-:Y:S02]  /*6e20*/  SHF.L.U32 R190, R131, 0x10, RZ ;  /* 0x0000001083be7819 */ /* 0x000fe400000006ff */
[----:B------:R-:W-:Y:S01]  /*6e30*/  @P0 PRMT R142, R142, 0x5410, R75 ;  /* 0x000054108e8e0816 */ /* 0x000fe2000000004b */
[----:B------:R-:W-:Y:S01]  /*6e40*/  @P1 FADD.FTZ R148, R189, -R148 ;  /* 0x80000094bd941221 */ /* 0x000fe20000010000 */
[----:B------:R-:W-:-:S03]  /*6e50*/  @P1 FFMA.FTZ R75, R161, R150, R145 ;  /* 0x00000096a14b1223 */ /* 0x000fc60000010091 */
[----:B------:R-:W-:Y:S01]  /*6e60*/  @P1 FFMA.FTZ R190, R7, R148, R190 ;  /* 0x0000009407be1223 */ /* 0x000fe200000100be */
[----:B------:R-:W-:Y:S01]  /*6e70*/  @P1 FADD.FTZ R75, R162, -R75 ;  /* 0x8000004ba24b1221 */ /* 0x000fe20000010000 */
[----:B------:R-:W0:Y:S02]  /*6e80*/  @P0 LDC.64 R148, c[0x0][0x408] ;  /* 0x00010200ff940b82 */ /* 0x000e240000000a00 */
        /* <DEDUP_REMOVED lines=18> */
.L_x_5528:
[----:B------:R-:W-:Y:S02]  /*6fb0*/  ISETP.GT.AND P1, PT, R6, RZ, PT ;  /* 0x000000ff0600720c */ /* 0x000fe40003f24270 */
[----:B-----5:R-:W-:Y:S02]  /*6fc0*/  SHF.L.U32 R190, R128, 0x10, RZ ;  /* 0x0000001080be7819 */ /* 0x020fe400000006ff */
[----:B------:R-:W-:-:S09]  /*6fd0*/  @P0 LOP3.LUT P3, RZ, R166, 0xff, RZ, 0xc0, !PT ;  /* 0x000000ffa6ff0812 */ /* 0x000fd2000786c0ff */
[-CC-:B012---:R-:W-:Y:S01]  /*6fe0*/  @P1 FFMA.FTZ R148, R154, R150.reuse, R145.reuse ;  /* 0x000000969a941223 */ /* 0x187fe20000010091 */
[----:B------:R-:W-:-:S03]  /*6ff0*/  @P1 FFMA.FTZ R147, R158, R150, R145 ;  /* 0x000000969e931223 */ /* 0x000fc60000010091 */
[----:B------:R-:W-:Y:S01]  /*7000*/  @P1 FADD.FTZ R148, R207, -R148 ;  /* 0x80000094cf941221 */ /* 0x000fe20000010000 */
[----:B------:R-:W-:-:S03]  /*7010*/  @P1 FADD.FTZ R147, R196, -R147 ;  /* 0x80000093c4931221 */ /* 0x000fc60000010000 */
        /* <DEDUP_REMOVED lines=54> */
[----:B------:R-:W-:Y:S02]  /*7380*/  @P0 LOP3.LUT P3, RZ, R167, 0xff00, RZ, 0xc0, !PT ;  /* 0x0000ff00a7ff0812 */ /* 0x000fe4000786c0ff */
[----:B------:R-:W-:-:S04]  /*7390*/  @P0 F2FP.BF16.F32.PACK_AB R148, RZ, R148 ;  /* 0x00000094ff94023e */ /* 0x000fc800000010ff */
        /* <DEDUP_REMOVED lines=32> */
.L_x_5527:
[----:B------:R-:W-:-:S04]  /*75a0*/  UISETP.NE.U32.AND UP0, UPT, UR20, URZ, UPT ;  /* 0x000000ff1400728c */ /* 0x000fc8000bf05070 */
[----:B------:R-:W-:-:S06]  /*75b0*/  UISETP.NE.AND.EX UP0, UPT, UR21, URZ, UPT, UP0 ;  /* 0x000000ff1500728c */ /* 0x000fcc000bf05300 */
[----:B------:R-:W-:-:S13]  /*75c0*/  PLOP3.LUT P2, PT, PT, PT, UP0, 0x80, 0x8 ;  /* 0x000000000008781c */ /* 0x000fda0003f4f008 */
[----:B------:R-:W-:Y:S05]  /*75d0*/  @!P2 BRA `(.L_x_5530) ;  /* 0x00000004007ca947 */ /* 0x000fea0003800000 */
[----:B------:R-:W3:Y:S01]  /*75e0*/  @P0 LDC.64 R72, c[0x0][0x408] ;  /* 0x00010200ff480b82 */ /* 0x000ee20000000a00 */
[-CC-:B012---:R-:W-:Y:S01]  /*75f0*/  FFMA.FTZ R148, R154, R150.reuse, R145.reuse ;  /* 0x000000969a947223 */ /* 0x187fe20000010091 */
[-CC-:B------:R-:W-:Y:S01]  /*7600*/  FFMA.FTZ R147, R158, R150.reuse, R145.reuse ;  /* 0x000000969e937223 */ /* 0x180fe20000010091 */
[----:B------:R-:W-:Y:S01]  /*7610*/  ISETP.GT.AND P1, PT, R6, RZ, PT ;  /* 0x000000ff0600720c */ /* 0x000fe20003f24270 */
[----:B------:R-:W-:Y:S01]  /*7620*/  FFMA.FTZ R151, R160, R150, R145 ;  /* 0x00000096a0977223 */ /* 0x000fe20000010091 */
[----:B------:R-:W-:Y:S01]  /*7630*/  FADD.FTZ R148, R207, -R148 ;  /* 0x80000094cf947221 */ /* 0x000fe20000010000 */
[----:B------:R-:W-:Y:S01]  /*7640*/  FADD.FTZ R190, R196, -R147 ;  /* 0x80000093c4be7221 */ /* 0x000fe20000010000 */
[C---:B-----5:R-:W-:Y:S01]  /*7650*/  @P0 LOP3.LUT P3, RZ, R166.reuse, 0xff, RZ, 0xc0, !PT ;  /* 0x000000ffa6ff0812 */ /* 0x060fe2000786c0ff */
[----:B------:R-:W0:Y:S01]  /*7660*/  @P0 LDC.64 R74, c[0x0][0x408] ;  /* 0x00010200ff4a0b82 */ /* 0x000e220000000a00 */
[C---:B------:R-:W-:Y:S01]  /*7670*/  FMUL.FTZ R147, R7.reuse, R148 ;  /* 0x0000009407937220 */ /* 0x040fe20000410000 */
[----:B------:R-:W-:Y:S01]  /*7680*/  FMUL.FTZ R148, R7, R190 ;  /* 0x000000be07947220 */ /* 0x000fe20000410000 */
[----:B------:R-:W-:Y:S01]  /*7690*/  FFMA.FTZ R190, R155, R150, R145 ;  /* 0x000000969bbe7223 */ /* 0x000fe20000010091 */
[----:B------:R-:W-:Y:S01]  /*76a0*/  @P0 LOP3.LUT P6, RZ, R166, 0xff00, RZ, 0xc0, !PT ;  /* 0x0000ff00a6ff0812 */ /* 0x000fe200078cc0ff */
[----:B------:R-:W-:Y:S01]  /*76b0*/  FADD.FTZ R151, R192, -R151 ;  /* 0x80000097c0977221 */ /* 0x000fe20000010000 */
[----:B------:R-:W-:Y:S01]  /*76c0*/  FSEL R147, R147, RZ, P1 ;  /* 0x000000ff93937208 */ /* 0x000fe20000800000 */
[----:B------:R-:W-:Y:S01]  /*76d0*/  FADD.FTZ R190, R195, -R190 ;  /* 0x800000bec3be7221 */ /* 0x000fe20000010000 */
[----:B------:R-:W-:Y:S01]  /*76e0*/  FSEL R148, R148, RZ, P1 ;  /* 0x000000ff94947208 */ /* 0x000fe20000800000 */
[----:B------:R-:W-:-:S02]  /*76f0*/  FMUL.FTZ R151, R7, R151 ;  /* 0x0000009707977220 */ /* 0x000fc40000410000 */
[----:B---3--:R-:W-:-:S04]  /*7700*/  @P0 FMUL.FTZ R73, R147, R73 ;  /* 0x0000004993490220 */ /* 0x008fc80000410000 */
[----:B------:R-:W-:Y:S01]  /*7710*/  @P0 FMUL.FTZ R72, R73, R72 ;  /* 0x0000004849480220 */ /* 0x000fe20000410000 */
[----:B0-----:R-:W-:-:S04]  /*7720*/  @P0 FMUL.FTZ R75, R148, R75 ;  /* 0x0000004b944b0220 */ /* 0x001fc80000410000 */
[----:B------:R-:W-:Y:S01]  /*7730*/  @P0 FMUL.FTZ R75, R75, R74 ;  /* 0x0000004a4b4b0220 */ /* 0x000fe20000410000 */
[----:B------:R-:W-:Y:S02]  /*7740*/  @P0 FSEL R74, R72, RZ, P3 ;  /* 0x000000ff484a0208 */ /* 0x000fe40001800000 */
[----:B------:R-:W0:Y:S01]  /*7750*/  @P0 LDC.64 R72, c[0x0][0x408] ;  /* 0x00010200ff480b82 */ /* 0x000e220000000a00 */
[----:B------:R-:W-:Y:S02]  /*7760*/  @P0 LOP3.LUT P3, RZ, R166, 0xff0000, RZ, 0xc0, !PT ;  /* 0x00ff0000a6ff0812 */ /* 0x000fe4000786c0ff */
[----:B------:R-:W-:Y:S01]  /*7770*/  @P0 FSEL R149, R75, RZ, P6 ;  /* 0x000000ff4b950208 */ /* 0x000fe20003000000 */
[----:B------:R-:W-:Y:S01]  /*7780*/  FMUL.FTZ R75, R7, R190 ;  /* 0x000000be074b7220 */ /* 0x000fe20000410000 */
[----:B------:R-:W-:Y:S02]  /*7790*/  @P0 F2FP.BF16.F32.PACK_AB R74, RZ, R74 ;  /* 0x0000004aff4a023e */ /* 0x000fe400000010ff */
[----:B------:R-:W-:-:S02]  /*77a0*/  @P0 F2FP.BF16.F32.PACK_AB R149, RZ, R149 ;  /* 0x00000095ff95023e */ /* 0x000fc400000010ff */
[----:B------:R-:W-:Y:S02]  /*77b0*/  FSEL R75, R75, RZ, P1 ;  /* 0x000000ff4b4b7208 */ /* 0x000fe40000800000 */
[----:B------:R-:W-:Y:S02]  /*77c0*/  @P0 PRMT R140, R74, 0x7610, R140 ;  /* 0x000076104a8c0816 */ /* 0x000fe4000000008c */
[----:B------:R-:W-:Y:S01]  /*77d0*/  FSEL R190, R151, RZ, P1 ;  /* 0x000000ff97be7208 */ /* 0x000fe20000800000 */
[-C--:B------:R-:W-:Y:S01]  /*77e0*/  FFMA.FTZ R151, R157, R150.reuse, R145 ;  /* 0x000000969d977223 */ /* 0x080fe20000010091 */
[----:B------:R-:W-:Y:S01]  /*77f0*/  @P0 PRMT R140, R140, 0x5410, R149 ;  /* 0x000054108c8c0816 */ /* 0x000fe20000000095 */
[----:B------:R-:W-:Y:S02]  /*7800*/  FFMA.FTZ R149, R159, R150, R145 ;  /* 0x000000969f957223 */ /* 0x000fe40000010091 */
[----:B------:R-:W-:Y:S02]  /*7810*/  FADD.FTZ R151, R189, -R151 ;  /* 0x80000097bd977221 */ /* 0x000fe40000010000 */
[----:B------:R-:W-:-:S02]  /*7820*/  FADD.FTZ R74, R194, -R149 ;  /* 0x80000095c24a7221 */ /* 0x000fc40000010000 */
[----:B------:R-:W-:Y:S01]  /*7830*/  FMUL.FTZ R151, R7, R151 ;  /* 0x0000009707977220 */ /* 0x000fe20000410000 */
[----:B0-----:R-:W-:Y:S01]  /*7840*/  @P0 FMUL.FTZ R73, R75, R73 ;  /* 0x000000494b490220 */ /* 0x001fe20000410000 */
[----:B------:R-:W-:Y:S01]  /*7850*/  FMUL.FTZ R149, R7, R74 ;  /* 0x0000004a07957220 */ /* 0x000fe20000410000 */
[----:B------:R-:W-:Y:S02]  /*7860*/  FFMA.FTZ R74, R156, R150, R145 ;  /* 0x000000969c4a7223 */ /* 0x000fe40000010091 */
[----:B------:R-:W-:Y:S01]  /*7870*/  FSEL R151, R151, RZ, P1 ;  /* 0x000000ff97977208 */ /* 0x000fe20000800000 */
[----:B------:R-:W-:Y:S01]  /*7880*/  @P0 FMUL.FTZ R72, R73, R72 ;  /* 0x0000004849480220 */ /* 0x000fe20000410000 */
[----:B------:R-:W-:Y:S01]  /*7890*/  FSEL R149, R149, RZ, P1 ;  /* 0x000000ff95957208 */ /* 0x000fe20000800000 */
[----:B------:R-:W-:-:S03]  /*78a0*/  FADD.FTZ R74, R193, -R74 ;  /* 0x8000004ac14a7221 */ /* 0x000fc60000010000 */
[----:B------:R-:W-:Y:S02]  /*78b0*/  @P0 FSEL R72, R72, RZ, P3 ;  /* 0x000000ff48480208 */ /* 0x000fe40001800000 */
[----:B------:R-:W-:Y:S01]  /*78c0*/  @P0 LOP3.LUT P3, RZ, R166, 0xff000000, RZ, 0xc0, !PT ;  /* 0xff000000a6ff0812 */ /* 0x000fe2000786c0ff */
[----:B------:R-:W-:Y:S01]  /*78d0*/  FMUL.FTZ R74, R7, R74 ;  /* 0x0000004a074a7220 */ /* 0x000fe20000410000 */
[----:B------:R-:W-:-:S04]  /*78e0*/  @P0 F2FP.BF16.F32.PACK_AB R72, RZ, R72 ;  /* 0x00000048ff48023e */ /* 0x000fc800000010ff */
[----:B------:R-:W-:Y:S02]  /*78f0*/  @P0 PRMT R141, R72, 0x7610, R141 ;  /* 0x00007610488d0816 */ /* 0x000fe4000000008d */
[----:B------:R-:W0:Y:S01]  /*7900*/  @P0 LDC.64 R72, c[0x0][0x408] ;  /* 0x00010200ff480b82 */ /* 0x000e220000000a00 */
        /* <DEDUP_REMOVED lines=25> */
[----:B------:R-:W-:Y:S01]  /*7aa0*/  F2FP.BF16.F32.PACK_AB R73, R149, R75 ;  /* 0x0000004b9549723e */ /* 0x000fe200000010ff */
[----:B------:R-:W-:-:S03]  /*7ab0*/  FFMA.FTZ R75, R161, R150, R145 ;  /* 0x00000096a14b7223 */ /* 0x000fc60000010091 */
[----:B------:R-:W-:-:S04]  /*7ac0*/  @P0 FSEL R72, R72, RZ, P3 ;  /* 0x000000ff48480208 */ /* 0x000fc80001800000 */
[----:B------:R-:W-:-:S04]  /*7ad0*/  @P0 F2FP.BF16.F32.PACK_AB R72, RZ, R72 ;  /* 0x00000048ff48023e */ /* 0x000fc800000010ff */
[----:B------:R-:W-:Y:S01]  /*7ae0*/  @P0 PRMT R143, R72, 0x7610, R143 ;  /* 0x00007610488f0816 */ /* 0x000fe2000000008f */
        /* <DEDUP_REMOVED lines=14> */
.L_x_5530:
[----:B------:R-:W-:Y:S04]  /*7bd0*/  BSSY.RECONVERGENT B3, `(.L_x_5531) ;  /* 0x000000d000037945 */ /* 0x000fe80003800200 */
[----:B------:R-:W-:Y:S05]  /*7be0*/  @!P0 BRA `(.L_x_5532) ;  /* 0x00000000002c8947 */ /* 0x000fea0003800000 */
[----:B012---:R-:W-:Y:S01]  /*7bf0*/  FFMA.FTZ R148, R154, R150, R145 ;  /* 0x000000969a947223 */ /* 0x007fe20000010091 */
        /* <DEDUP_REMOVED lines=10> */
.L_x_5532:
[----:B------:R-:W-:Y:S05]  /*7ca0*/  BSYNC.RECONVERGENT B3 ;  /* 0x0000000000037941 */ /* 0x000fea0003800200 */
.L_x_5531:
[----:B------:R-:W-:Y:S04]  /*7cb0*/  BSSY.RECONVERGENT B3, `(.L_x_5533) ;  /* 0x000000d000037945 */ /* 0x000fe80003800200 */
[----:B------:R-:W-:Y:S05]  /*7cc0*/  @!P0 BRA `(.L_x_5534) ;  /* 0x00000000002c8947 */ /* 0x000fea0003800000 */
[----:B------:R-:W-:Y:S01]  /*7cd0*/  FFMA.FTZ R147, R158, R150, R145 ;  /* 0x000000969e937223 */ /* 0x000fe20000010091 */
[----:B------:R-:W-:-:S03]  /*7ce0*/  ISETP.GT.AND P1, PT, R6, RZ, PT ;  /* 0x000000ff0600720c */ /* 0x000fc60003f24270 */
[----:B012---:R-:W-:-:S04]  /*7cf0*/  FADD.FTZ R148, R196, -R147 ;  /* 0x80000093c4947221 */ /* 0x007fc80000010000 */
        /* <DEDUP_REMOVED lines=8> */
.L_x_5534:
[----:B------:R-:W-:Y:S05]  /*7d80*/  BSYNC.RECONVERGENT B3 ;  /* 0x0000000000037941 */ /* 0x000fea0003800200 */
.L_x_5533:
        /* <DEDUP_REMOVED lines=13> */
.L_x_5536:
[----:B------:R-:W-:Y:S05]  /*7e60*/  BSYNC.RECONVERGENT B3 ;  /* 0x0000000000037941 */ /* 0x000fea0003800200 */
.L_x_5535:
        /* <DEDUP_REMOVED lines=13> */
.L_x_5538:
[----:B------:R-:W-:Y:S05]  /*7f40*/  BSYNC.RECONVERGENT B3 ;  /* 0x0000000000037941 */ /* 0x000fea0003800200 */
.L_x_5537:
        /* <DEDUP_REMOVED lines=13> */
.L_x_5540:
[----:B------:R-:W-:Y:S05]  /*8020*/  BSYNC.RECONVERGENT B3 ;  /* 0x0000000000037941 */ /* 0x000fea0003800200 */
.L_x_5539:
        /* <DEDUP_REMOVED lines=13> */
.L_x_5542:
[----:B------:R-:W-:Y:S05]  /*8100*/  BSYNC.RECONVERGENT B3 ;  /* 0x0000000000037941 */ /* 0x000fea0003800200 */
.L_x_5541:
        /* <DEDUP_REMOVED lines=13> */
.L_x_5544:
[----:B------:R-:W-:Y:S05]  /*81e0*/  BSYNC.RECONVERGENT B3 ;  /* 0x0000000000037941 */ /* 0x000fea0003800200 */
.L_x_5543:
[----:B------:R-:W-:Y:S05]  /*81f0*/  @!P0 BRA `(.L_x_5529) ;  /* 0x0000000000308947 */ /* 0x000fea0003800000 */
[----:B------:R-:W-:Y:S01]  /*8200*/  FFMA.FTZ R147, R161, R150, R145 ;  /* 0x00000096a1937223 */ /* 0x000fe20000010091 */
[----:B------:R-:W-:-:S03]  /*8210*/  ISETP.GT.AND P1, PT, R6, RZ, PT ;  /* 0x000000ff0600720c */ /* 0x000fc60003f24270 */
[----:B012---:R-:W-:-:S04]  /*8220*/  FADD.FTZ R148, R162, -R147 ;  /* 0x80000093a2947221 */ /* 0x007fc80000010000 */
        /* <DEDUP_REMOVED lines=9> */
.L_x_5529:
[----:B------:R-:W-:Y:S05]  /*82c0*/  BSYNC.RECONVERGENT B1 ;  /* 0x0000000000017941 */ /* 0x000fea0003800200 */
.L_x_5526:
        /* <DEDUP_REMOVED lines=8> */
.L_x_5525:
[----:B------:R-:W-:Y:S05]  /*8350*/  BSYNC.RECONVERGENT B2 ;  /* 0x0000000000027941 */ /* 0x000fea0003800200 */
.L_x_5524:
        /* <DEDUP_REMOVED lines=11> */
[----:B------:R-:W4:Y:S01]  /*8410*/  @P0 LDC.64 R72, c[0x0][0x408] ;  /* 0x00010200ff480b82 */ /* 0x000f220000000a00 */
[----:B-----5:R-:W-:Y:S02]  /*8420*/  SHF.L.U32 R75, R132, 0x10, RZ ;  /* 0x00000010844b7819 */ /* 0x020fe400000006ff */
[----:B------:R-:W-:Y:S02]  /*8430*/  @P0 LOP3.LUT P3, RZ, R164, 0xff, RZ, 0xc0, !PT ;  /* 0x000000ffa4ff0812 */ /* 0x000fe4000786c0ff */
[----:B------:R-:W-:Y:S02]  /*8440*/  SHF.L.U32 R147, R133, 0x10, RZ ;  /* 0x0000001085937819 */ /* 0x000fe400000006ff */
[----:B------:R-:W-:-:S04]  /*8450*/  PRMT R190, R134, 0x7632, R190 ;  /* 0x0000763286be7816 */ /* 0x000fc800000000be */
[----:B------:R-:W-:Y:S01]  /*8460*/  SHF.L.U32 R190, R190, 0x10, RZ ;  /* 0x00000010bebe7819 */ /* 0x000fe200000006ff */
[-CC-:B------:R-:W-:Y:S01]  /*8470*/  @P1 FFMA.FTZ R74, R24, R150.reuse, R145.reuse ;  /* 0x00000096184a1223 */ /* 0x180fe20000010091 */
[-CC-:B0123--:R-:W-:Y:S01]  /*8480*/  @P1 FFMA.FTZ R148, R32, R150.reuse, R145.reuse ;  /* 0x0000009620941223 */ /* 0x18ffe20000010091 */
[----:B------:R-:W-:Y:S02]  /*8490*/  @P1 FFMA.FTZ R202, R174, R150, R145 ;  /* 0x00000096aeca1223 */ /* 0x000fe40000010091 */
[----:B------:R-:W-:Y:S01]  /*84a0*/  @P1 FADD.FTZ R74, R25, -R74 ;  /* 0x8000004a194a1221 */ /* 0x000fe20000010000 */
[----:B------:R-:W-:Y:S01]  /*84b0*/  @P1 FADD.FTZ R148, R33, -R148 ;  /* 0x8000009421941221 */ /* 0x000fe20000010000 */
[----:B------:R-:W-:Y:S02]  /*84c0*/  @P1 FADD.FTZ R202, R175, -R202 ;  /* 0x800000caafca1221 */ /* 0x000fe40000010000 */
[----:B------:R-:W-:Y:S01]  /*84d0*/  @P1 FFMA.FTZ R75, R7, R74, R75 ;  /* 0x0000004a074b1223 */ /* 0x000fe2000001004b */
[----:B------:R-:W-:-:S03]  /*84e0*/  PRMT R74, R132, 0x7632, R74 ;  /* 0x00007632844a7816 */ /* 0x000fc6000000004a */
[----:B----4-:R-:W-:Y:S01]  /*84f0*/  @P0 FMUL.FTZ R73, R75, R73 ;  /* 0x000000494b490220 */ /* 0x010fe20000410000 */
        /* <DEDUP_REMOVED lines=15> */
[----:B------:R-:W-:Y:S01]  /*85f0*/  @P1 FFMA.FTZ R147, R7, R148, R147 ;  /* 0x0000009407931223 */ /* 0x000fe20000010093 */
[----:B------:R-:W-:Y:S02]  /*8600*/  SHF.L.U32 R148, R134, 0x10, RZ ;  /* 0x0000001086947819 */ /* 0x000fe400000006ff */
[----:B------:R-:W-:Y:S02]  /*8610*/  @P0 PRMT R140, R140, 0x5410, R72 ;  /* 0x000054108c8c0816 */ /* 0x000fe40000000048 */
[----:B------:R-:W0:Y:S02]  /*8620*/  @P0 LDC.64 R72, c[0x0][0x408] ;  /* 0x00010200ff480b82 */ /* 0x000e240000000a00 */
[----:B0-----:R-:W-:-:S04]  /*8630*/  @P0 FMUL.FTZ R73, R147, R73 ;  /* 0x0000004993490220 */ /* 0x001fc80000410000 */
[----:B------:R-:W-:Y:S01]  /*8640*/  @P0 FMUL.FTZ R72, R73, R72 ;  /* 0x0000004849480220 */ /* 0x000fe20000410000 */
[----:B------:R-:W-:-:S04]  /*8650*/  PRMT R73, R133, 0x7632, R73 ;  /* 0x0000763285497816 */ /* 0x000fc80000000049 */
[----:B------:R-:W-:Y:S01]  /*8660*/  @P0 FSEL R72, R72, RZ, P3 ;  /* 0x000000ff48480208 */ /* 0x000fe20001800000 */
[----:B------:R-:W-:Y:S01]  /*8670*/  IMAD.U32 R73, R73, 0x10000, RZ ;  /* 0x0001000049497824 */ /* 0x000fe200078e00ff */
[----:B------:R-:W-:Y:S02]  /*8680*/  @P0 LOP3.LUT P3, RZ, R164, 0xff000000, RZ, 0xc0, !PT ;  /* 0xff000000a4ff0812 */ /* 0x000fe4000786c0ff */
[----:B------:R-:W-:-:S04]  /*8690*/  @P0 F2FP.BF16.F32.PACK_AB R72, RZ, R72 ;  /* 0x00000048ff48023e */ /* 0x000fc800000010ff */
[----:B------:R-:W-:Y:S01]  /*86a0*/  @P0 PRMT R141, R72, 0x7610, R141 ;  /* 0x00007610488d0816 */ /* 0x000fe2000000008d */
[----:B------:R-:W-:-:S04]  /*86b0*/  @P1 FFMA.FTZ R72, R34, R150, R145 ;  /* 0x0000009622481223 */ /* 0x000fc80000010091 */
        /* <DEDUP_REMOVED lines=30> */
[----:B------:R-:W-:Y:S01]  /*88a0*/  F2FP.BF16.F32.PACK_AB R74, R190, R148 ;  /* 0x00000094be4a723e */ /* 0x000fe200000010ff */
[----:B------:R-:W-:Y:S01]  /*88b0*/  @P1 FFMA.FTZ R148, R30, R150, R145 ;  /* 0x000000961e941223 */ /* 0x000fe20000010091 */
[----:B------:R-:W-:Y:S02]  /*88c0*/  SHF.L.U32 R190, R135, 0x10, RZ ;  /* 0x0000001087be7819 */ /* 0x000fe400000006ff */
[----:B------:R-:W-:Y:S01]  /*88d0*/  @P0 PRMT R142, R142, 0x5410, R75 ;  /* 0x000054108e8e0816 */ /* 0x000fe2000000004b */
[----:B------:R-:W-:-:S04]  /*88e0*/  @P1 FADD.FTZ R148, R31, -R148 ;  /* 0x800000941f941221 */ /* 0x000fc80000010000 */
[----:B------:R-:W-:Y:S02]  /*88f0*/  @P1 FFMA.FTZ R190, R7, R148, R190 ;  /* 0x0000009407be1223 */ /* 0x000fe400000100be */
[----:B------:R-:W0:Y:S02]  /*8900*/  @P0 LDC.64 R148, c[0x0][0x408] ;  /* 0x00010200ff940b82 */ /* 0x000e240000000a00 */
[----:B0-----:R-:W-:-:S04]  /*8910*/  @P0 FMUL.FTZ R149, R190, R149 ;  /* 0x00000095be950220 */ /* 0x001fc80000410000 */
[----:B------:R-:W-:-:S05]  /*8920*/  @P0 FMUL.FTZ R148, R149, R148 ;  /* 0x0000009495940220 */ /* 0x000fca0000410000 */
[----:B------:R-:W-:-:S04]  /*8930*/  @P0 FSEL R148, R148, RZ, P3 ;  /* 0x000000ff94940208 */ /* 0x000fc80001800000 */
[----:B------:R-:W-:-:S04]  /*8940*/  @P0 F2FP.BF16.F32.PACK_AB R148, RZ, R148 ;  /* 0x00000094ff94023e */ /* 0x000fc800000010ff */
[----:B------:R-:W-:Y:S02]  /*8950*/  @P0 PRMT R143, R148, 0x7610, R143 ;  /* 0x00007610948f0816 */ /* 0x000fe4000000008f */
[----:B------:R-:W-:-:S05]  /*8960*/  PRMT R148, R135, 0x7632, R148 ;  /* 0x0000763287947816 */ /* 0x000fca0000000094 */
[----:B------:R-:W-:-:S04]  /*8970*/  IMAD.U32 R148, R148, 0x10000, RZ ;  /* 0x0001000094947824 */ /* 0x000fc800078e00ff */
        /* <DEDUP_REMOVED lines=11> */
.L_x_5549:
[----:B------:R-:W-:Y:S02]  /*8a30*/  ISETP.GT.AND P1, PT, R6, RZ, PT ;  /* 0x000000ff0600720c */ /* 0x000fe40003f24270 */
[----:B-----5:R-:W-:Y:S02]  /*8a40*/  SHF.L.U32 R190, R132, 0x10, RZ ;  /* 0x0000001084be7819 */ /* 0x020fe400000006ff */
[----:B------:R-:W-:-:S09]  /*8a50*/  @P0 LOP3.LUT P3, RZ, R164, 0xff, RZ, 0xc0, !PT ;  /* 0x000000ffa4ff0812 */ /* 0x000fd2000786c0ff */
[-CC-:B0123--:R-:W-:Y:S01]  /*8a60*/  @P1 FFMA.FTZ R148, R24, R150.reuse, R145.reuse ;  /* 0x0000009618941223 */ /* 0x18ffe20000010091 */
        /* <DEDUP_REMOVED lines=91> */
.L_x_5548:
[----:B------:R-:W-:-:S04]  /*9020*/  UISETP.NE.U32.AND UP0, UPT, UR20, URZ, UPT ;  /* 0x000000ff1400728c */ /* 0x000fc8000bf05070 */
[----:B------:R-:W-:-:S06]  /*9030*/  UISETP.NE.AND.EX UP0, UPT, UR21, URZ, UPT, UP0 ;  /* 0x000000ff1500728c */ /* 0x000fcc000bf05300 */
[----:B------:R-:W-:-:S13]  /*9040*/  PLOP3.LUT P2, PT, PT, PT, UP0, 0x80, 0x8 ;  /* 0x000000000008781c */ /* 0x000fda0003f4f008 */
[----:B------:R-:W-:Y:S05]  /*9050*/  @!P2 BRA `(.L_x_5551) ;  /* 0x00000004007ca947 */ /* 0x000fea0003800000 */
[----:B------:R-:W4:Y:S01]  /*9060*/  @P0 LDC.64 R72, c[0x0][0x408] ;  /* 0x00010200ff480b82 */ /* 0x000f220000000a00 */
[-CC-:B0123--:R-:W-:Y:S01]  /*9070*/  FFMA.FTZ R148, R24, R150.reuse, R145.reuse ;  /* 0x0000009618947223 */ /* 0x18ffe20000010091 */
        /* <DEDUP_REMOVED lines=9> */
[----:B------:R-:W-:Y:S01]  /*9110*/  @P0 LOP3.LUT P4, RZ, R164, 0xff00, RZ, 0xc0, !PT ;  /* 0x0000ff00a4ff0812 */ /* 0x000fe2000788c0ff */
[----:B------:R-:W-:-:S02]  /*9120*/  FADD.FTZ R151, R163, -R151 ;  /* 0x80000097a3977221 */ /* 0x000fc40000010000 */
[----:B------:R-:W-:Y:S02]  /*9130*/  FSEL R147, R147, RZ, P1 ;  /* 0x000000ff93937208 */ /* 0x000fe40000800000 */
[----:B------:R-:W-:Y:S01]  /*9140*/  FSEL R148, R148, RZ, P1 ;  /* 0x000000ff94947208 */ /* 0x000fe20000800000 */
[----:B------:R-:W-:Y:S02]  /*9150*/  FMUL.FTZ R151, R7, R151 ;  /* 0x0000009707977220 */ /* 0x000fe40000410000 */
[----:B----4-:R-:W-:-:S04]  /*9160*/  @P0 FMUL.FTZ R73, R147, R73 ;  /* 0x0000004993490220 */ /* 0x010fc80000410000 */
[----:B------:R-:W-:Y:S01]  /*9170*/  @P0 FMUL.FTZ R72, R73, R72 ;  /* 0x0000004849480220 */ /* 0x000fe20000410000 */
[----:B0-----:R-:W-:-:S04]  /*9180*/  @P0 FMUL.FTZ R75, R148, R75 ;  /* 0x0000004b944b0220 */ /* 0x001fc80000410000 */
[----:B------:R-:W-:Y:S01]  /*9190*/  @P0 FMUL.FTZ R75, R75, R74 ;  /* 0x0000004a4b4b0220 */ /* 0x000fe20000410000 */
[----:B------:R-:W-:Y:S02]  /*91a0*/  @P0 FSEL R74, R72, RZ, P3 ;  /* 0x000000ff484a0208 */ /* 0x000fe40001800000 */
[----:B------:R-:W0:Y:S01]  /*91b0*/  @P0 LDC.64 R72, c[0x0][0x408] ;  /* 0x00010200ff480b82 */ /* 0x000e220000000a00 */
[----:B------:R-:W-:Y:S02]  /*91c0*/  @P0 LOP3.LUT P3, RZ, R164, 0xff0000, RZ, 0xc0, !PT ;  /* 0x00ff0000a4ff0812 */ /* 0x000fe4000786c0ff */
[----:B------:R-:W-:Y:S01]  /*91d0*/  @P0 FSEL R149, R75, RZ, P4 ;  /* 0x000000ff4b950208 */ /* 0x000fe20002000000 */
[----:B------:R-:W-:Y:S01]  /*91e0*/  FFMA.FTZ R75, R26, R150, R145 ;  /* 0x000000961a4b7223 */ /* 0x000fe20000010091 */
[----:B------:R-:W-:Y:S02]  /*91f0*/  @P0 F2FP.BF16.F32.PACK_AB R74, RZ, R74 ;  /* 0x0000004aff4a023e */ /* 0x000fe400000010ff */
[----:B------:R-:W-:Y:S01]  /*9200*/  @P0 F2FP.BF16.F32.PACK_AB R149, RZ, R149 ;  /* 0x00000095ff95023e */ /* 0x000fe200000010ff */
[----:B------:R-:W-:Y:S01]  /*9210*/  FADD.FTZ R190, R28, -R75 ;  /* 0x8000004b1cbe7221 */ /* 0x000fe20000010000 */
[----:B------:R-:W-:Y:S01]  /*9220*/  @P0 PRMT R140, R74, 0x7610, R140 ;  /* 0x000076104a8c0816 */ /* 0x000fe2000000008c */
[----:B------:R-:W-:-:S02]  /*9230*/  FFMA.FTZ R74, R34, R150, R145 ;  /* 0x00000096224a7223 */ /* 0x000fc40000010091 */
[----:B------:R-:W-:Y:S01]  /*9240*/  FMUL.FTZ R75, R7, R190 ;  /* 0x000000be074b7220 */ /* 0x000fe20000410000 */
[----:B------:R-:W-:Y:S01]  /*9250*/  @P0 PRMT R140, R140, 0x5410, R149 ;  /* 0x000054108c8c0816 */ /* 0x000fe20000000095 */
[----:B------:R-:W-:Y:S01]  /*9260*/  FADD.FTZ R74, R35, -R74 ;  /* 0x8000004a234a7221 */ /* 0x000fe20000010000 */
[----:B------:R-:W-:Y:S01]  /*9270*/  FSEL R190, R151, RZ, P1 ;  /* 0x000000ff97be7208 */ /* 0x000fe20000800000 */
[--C-:B------:R-:W-:Y:S01]  /*9280*/  FFMA.FTZ R151, R30, R150, R145.reuse ;  /* 0x000000961e977223 */ /* 0x100fe20000010091 */
[----:B------:R-:W-:Y:S01]  /*9290*/  FSEL R75, R75, RZ, P1 ;  /* 0x000000ff4b4b7208 */ /* 0x000fe20000800000 */
[----:B------:R-:W-:Y:S01]  /*92a0*/  FMUL.FTZ R149, R7, R74 ;  /* 0x0000004a07957220 */ /* 0x000fe20000410000 */
[----:B------:R-:W-:Y:S01]  /*92b0*/  FFMA.FTZ R74, R27, R150, R145 ;  /* 0x000000961b4a7223 */ /* 0x000fe20000010091 */
[----:B------:R-:W-:-:S03]  /*92c0*/  FADD.FTZ R151, R31, -R151 ;  /* 0x800000971f977221 */ /* 0x000fc60000010000 */
[----:B------:R-:W-:Y:S01]  /*92d0*/  FSEL R149, R149, RZ, P1 ;  /* 0x000000ff95957208 */ /* 0x000fe20000800000 */
[----:B0-----:R-:W-:Y:S01]  /*92e0*/  @P0 FMUL.FTZ R73, R75, R73 ;  /* 0x000000494b490220 */ /* 0x001fe20000410000 */
[----:B------:R-:W-:Y:S01]  /*92f0*/  FADD.FTZ R74, R29, -R74 ;  /* 0x8000004a1d4a7221 */ /* 0x000fe20000010000 */
[----:B------:R-:W-:Y:S02]  /*9300*/  FMUL.FTZ R151, R7, R151 ;  /* 0x0000009707977220 */ /* 0x000fe40000410000 */
[----:B------:R-:W-:Y:S01]  /*9310*/  @P0 FMUL.FTZ R72, R73, R72 ;  /* 0x0000004849480220 */ /* 0x000fe20000410000 */
[----:B------:R-:W-:Y:S02]  /*9320*/  FMUL.FTZ R74, R7, R74 ;  /* 0x0000004a074a7220 */ /* 0x000fe40000410000 */
[----:B------:R-:W-:Y:S02]  /*9330*/  FSEL R151, R151, RZ, P1 ;  /* 0x000000ff97977208 */ /* 0x000fe40000800000 */
[----:B------:R-:W-:-:S02]  /*9340*/  @P0 FSEL R72, R72, RZ, P3 ;  /* 0x000000ff48480208 */ /* 0x000fc40001800000 */
[----:B------:R-:W-:Y:S02]  /*9350*/  @P0 LOP3.LUT P3, RZ, R164, 0xff000000, RZ, 0xc0, !PT ;  /* 0xff000000a4ff0812 */ /* 0x000fe4000786c0ff */
[----:B------:R-:W-:Y:S02]  /*9360*/  @P0 F2FP.BF16.F32.PACK_AB R72, RZ, R72 ;  /* 0x00000048ff48023e */ /* 0x000fe400000010ff */
[----:B------:R-:W-:Y:S02]  /*9370*/  FSEL R74, R74, RZ, P1 ;  /* 0x000000ff4a4a7208 */ /* 0x000fe40000800000 */
        /* <DEDUP_REMOVED lines=45> */
.L_x_5551:
[----:B------:R-:W-:Y:S04]  /*9650*/  BSSY.RECONVERGENT B3, `(.L_x_5552) ;  /* 0x000000d000037945 */ /* 0x000fe80003800200 */
[----:B------:R-:W-:Y:S05]  /*9660*/  @!P0 BRA `(.L_x_5553) ;  /* 0x00000000002c8947 */ /* 0x000fea0003800000 */
[----:B0123--:R-:W-:Y:S01]  /*9670*/  FFMA.FTZ R148, R24, R150, R145 ;  /* 0x0000009618947223 */ /* 0x00ffe20000010091 */
        /* <DEDUP_REMOVED lines=10> */
.L_x_5553:
[----:B------:R-:W-:Y:S05]  /*9720*/  BSYNC.RECONVERGENT B3 ;  /* 0x0000000000037941 */ /* 0x000fea0003800200 */
.L_x_5552:
        /* <DEDUP_REMOVED lines=13> */
.L_x_5555:
[----:B------:R-:W-:Y:S05]  /*9800*/  BSYNC.RECONVERGENT B3 ;  /* 0x0000000000037941 */ /* 0x000fea0003800200 */
.L_x_5554:
[----:B------:R-:W-:Y:S04]  /*9810*/  BSSY.RECONVERGENT B3, `(.L_x_5556) ;  /* 0x000000d000037945 */ /* 0x000fe80003800200 */
[----:B------:R-:W-:Y:S05]  /*9820*/  @!P0 BRA `(.L_x_5557) ;  /* 0x00000000002c8947 */ /* 0x000fea0003800000 */
[----:B------:R-:W-:Y:S01]  /*9830*/  FFMA.FTZ R147, R26, R150, R145 ;  /* 0x000000961a937223 */ /* 0x000fe20000010091 */
[----:B------:R-:W-:-:S03]  /*9840*/  ISETP.GT.AND P1, PT, R6, RZ, PT ;  /* 0x000000ff0600720c */ /* 0x000fc60003f24270 */
[----:B0123--:R-:W-:-:S04]  /*9850*/  FADD.FTZ R148, R28, -R147 ;  /* 0x800000931c947221 */ /* 0x00ffc80000010000 */
        /* <DEDUP_REMOVED lines=8> */
.L_x_5557:
[----:B------:R-:W-:Y:S05]  /*98e0*/  BSYNC.RECONVERGENT B3 ;  /* 0x0000000000037941 */ /* 0x000fea0003800200 */
.L_x_5556:
        /* <DEDUP_REMOVED lines=13> */
.L_x_5559:
[----:B------:R-:W-:Y:S05]  /*99c0*/  BSYNC.RECONVERGENT B3 ;  /* 0x0000000000037941 */ /* 0x000fea0003800200 */
.L_x_5558:
        /* <DEDUP_REMOVED lines=13> */
.L_x_5561:
[----:B------:R-:W-:Y:S05]  /*9aa0*/  BSYNC.RECONVERGENT B3 ;  /* 0x0000000000037941 */ /* 0x000fea0003800200 */
.L_x_5560:
        /* <DEDUP_REMOVED lines=13> */
.L_x_5563:
[----:B------:R-:W-:Y:S05]  /*9b80*/  BSYNC.RECONVERGENT B3 ;  /* 0x0000000000037941 */ /* 0x000fea0003800200 */
.L_x_5562:
        /* <DEDUP_REMOVED lines=13> */
.L_x_5565:
[----:B------:R-:W-:Y:S05]  /*9c60*/  BSYNC.RECONVERGENT B3 ;  /* 0x0000000000037941 */ /* 0x000fea0003800200 */
.L_x_5564:
[----:B------:R-:W-:Y:S05]  /*9c70*/  @!P0 BRA `(.L_x_5550) ;  /* 0x0000000000308947 */ /* 0x000fea0003800000 */
[----:B0123--:R-:W-:Y:S01]  /*9c80*/  FFMA.FTZ R148, R174, R150, R145 ;  /* 0x00000096ae947223 */ /* 0x00ffe20000010091 */
        /* <DEDUP_REMOVED lines=11> */
.L_x_5550:
[----:B------:R-:W-:Y:S05]  /*9d40*/  BSYNC.RECONVERGENT B1 ;  /* 0x0000000000017941 */ /* 0x000fea0003800200 */
.L_x_5547:
        /* <DEDUP_REMOVED lines=8> */
.L_x_5546:
[----:B------:R-:W-:Y:S05]  /*9dd0*/  BSYNC.RECONVERGENT B2 ;  /* 0x0000000000027941 */ /* 0x000fea0003800200 */
.L_x_5545:
        /* <DEDUP_REMOVED lines=11> */
[----:B------:R-:W0:Y:S01]  /*9e90*/  @P0 LDC.64 R72, c[0x0][0x408] ;  /* 0x00010200ff480b82 */ /* 0x000e220000000a00 */
[----:B-----5:R-:W-:Y:S02]  /*9ea0*/  PRMT R75, R136, 0x7632, R75 ;  /* 0x00007632884b7816 */ /* 0x020fe4000000004b */
[C---:B------:R-:W-:Y:S02]  /*9eb0*/  @P0 LOP3.LUT P3, RZ, R172.reuse, 0xff, RZ, 0xc0, !PT ;  /* 0x000000ffacff0812 */ /* 0x040fe4000786c0ff */
[----:B------:R-:W-:Y:S01]  /*9ec0*/  @P0 LOP3.LUT P4, RZ, R172, 0xff00, RZ, 0xc0, !PT ;  /* 0x0000ff00acff0812 */ /* 0x000fe2000788c0ff */
[----:B------:R-:W-:Y:S01]  /*9ed0*/  IMAD.U32 R75, R75, 0x10000, RZ ;  /* 0x000100004b4b7824 */ /* 0x000fe200078e00ff */
[----:B01234-:R-:W-:Y:S02]  /*9ee0*/  PRMT R148, R137, 0x7632, R148 ;  /* 0x0000763289947816 */ /* 0x01ffe40000000094 */
[----:B------:R-:W-:-:S02]  /*9ef0*/  PRMT R149, R138, 0x7632, R149 ;  /* 0x000076328a957816 */ /* 0x000fc40000000095 */
[----:B------:R-:W-:Y:S01]  /*9f00*/  SHF.L.U32 R148, R148, 0x10, RZ ;  /* 0x0000001094947819 */ /* 0x000fe200000006ff */
[-CC-:B------:R-:W-:Y:S01]  /*9f10*/  @P1 FFMA.FTZ R6, R153, R150.reuse, R145.reuse ;  /* 0x0000009699061223 */ /* 0x180fe20000010091 */
[-CC-:B------:R-:W-:Y:S01]  /*9f20*/  @P1 FFMA.FTZ R147, R181, R150.reuse, R145.reuse ;  /* 0x00000096b5931223 */ /* 0x180fe20000010091 */
[----:B------:R-:W-:Y:S02]  /*9f30*/  IMAD.U32 R149, R149, 0x10000, RZ ;  /* 0x0001000095957824 */ /* 0x000fe400078e00ff */
[----:B------:R-:W-:Y:S01]  /*9f40*/  @P1 FFMA.FTZ R151, R187, R150, R145 ;  /* 0x00000096bb971223 */ /* 0x000fe20000010091 */
[----:B------:R-:W-:Y:S01]  /*9f50*/  @P1 FADD.FTZ R74, R209, -R6 ;  /* 0x80000006d14a1221 */ /* 0x000fe20000010000 */
[----:B------:R-:W-:Y:S02]  /*9f60*/  SHF.L.U32 R6, R136, 0x10, RZ ;  /* 0x0000001088067819 */ /* 0x000fe400000006ff */
[----:B------:R-:W-:-:S03]  /*9f70*/  @P1 FADD.FTZ R151, R188, -R151 ;  /* 0x80000097bc971221 */ /* 0x000fc60000010000 */
[C---:B------:R-:W-:Y:S01]  /*9f80*/  @P1 FFMA.FTZ R6, R7.reuse, R74, R6 ;  /* 0x0000004a07061223 */ /* 0x040fe20000010006 */
[----:B------:R-:W-:Y:S01]  /*9f90*/  @P1 FADD.FTZ R74, R208, -R147 ;  /* 0x80000093d04a1221 */ /* 0x000fe20000010000 */
[----:B------:R-:W-:Y:S02]  /*9fa0*/  @P1 FFMA.FTZ R147, R176, R150, R145 ;  /* 0x00000096b0931223 */ /* 0x000fe40000010091 */
[----:B------:R-:W-:Y:S01]  /*9fb0*/  @P0 FMUL.FTZ R73, R6, R73 ;  /* 0x0000004906490220 */ /* 0x000fe20000410000 */
[----:B------:R-:W-:-:S03]  /*9fc0*/  @P1 FFMA.FTZ R75, R7, R74, R75 ;  /* 0x0000004a074b1223 */ /* 0x000fc6000001004b */
[----:B------:R-:W-:Y:S02]  /*9fd0*/  @P0 FMUL.FTZ R74, R73, R72 ;  /* 0x00000048494a0220 */ /* 0x000fe40000410000 */
[----:B------:R-:W0:Y:S02]  /*9fe0*/  @P0 LDC.64 R72, c[0x0][0x408] ;  /* 0x00010200ff480b82 */ /* 0x000e240000000a00 */
[----:B0-----:R-:W-:-:S04]  /*9ff0*/  @P0 FMUL.FTZ R73, R75, R73 ;  /* 0x000000494b490220 */ /* 0x001fc80000410000 */
[----:B------:R-:W-:Y:S01]  /*a000*/  @P0 FMUL.FTZ R73, R73, R72 ;  /* 0x0000004849490220 */ /* 0x000fe20000410000 */
[----:B------:R-:W-:Y:S01]  /*a010*/  @P0 FSEL R72, R74, RZ, P3 ;  /* 0x000000ff4a480208 */ /* 0x000fe20001800000 */
[----:B------:R-:W-:Y:S01]  /*a020*/  @P1 FADD.FTZ R74, R178, -R147 ;  /* 0x80000093b24a1221 */ /* 0x000fe20000010000 */
[----:B------:R-:W-:Y:S02]  /*a030*/  SHF.L.U32 R147, R137, 0x10, RZ ;  /* 0x0000001089937819 */ /* 0x000fe400000006ff */
[----:B------:R-:W-:Y:S02]  /*a040*/  @P0 FSEL R73, R73, RZ, P4 ;  /* 0x000000ff49490208 */ /* 0x000fe40002000000 */
[----:B------:R-:W-:Y:S01]  /*a050*/  @P0 F2FP.BF16.F32.PACK_AB R72, RZ, R72 ;  /* 0x00000048ff48023e */ /* 0x000fe200000010ff */
[----:B------:R-:W-:Y:S01]  /*a060*/  @P1 FFMA.FTZ R147, R7, R74, R147 ;  /* 0x0000004a07931223 */ /* 0x000fe20000010093 */
[----:B------:R-:W-:Y:S02]  /*a070*/  @P0 F2FP.BF16.F32.PACK_AB R73, RZ, R73 ;  /* 0x00000049ff49023e */ /* 0x000fe400000010ff */
[----:B------:R-:W-:-:S02]  /*a080*/  @P0 PRMT R140, R72, 0x7610, R140 ;  /* 0x00007610488c0816 */ /* 0x000fc4000000008c */
[----:B------:R-:W-:Y:S02]  /*a090*/  @P0 LOP3.LUT P3, RZ, R172, 0xff0000, RZ, 0xc0, !PT ;  /* 0x00ff0000acff0812 */ /* 0x000fe4000786c0ff */
[----:B------:R-:W-:Y:S02]  /*a0a0*/  @P0 PRMT R140, R140, 0x5410, R73 ;  /* 0x000054108c8c0816 */ /* 0x000fe40000000049 */
[----:B------:R-:W0:Y:S01]  /*a0b0*/  @P0 LDC.64 R72, c[0x0][0x408] ;  /* 0x00010200ff480b82 */ /* 0x000e220000000a00 */
[----:B------:R-:W-:Y:S01]  /*a0c0*/  SHF.L.U32 R74, R138, 0x10, RZ ;  /* 0x000000108a4a7819 */ /* 0x000fe200000006ff */
        /* <DEDUP_REMOVED lines=22> */
[-CC-:B------:R-:W-:Y:S01]  /*a230*/  @P1 FFMA.FTZ R73, R185, R150.reuse, R145.reuse ;  /* 0x00000096b9491223 */ /* 0x180fe20000010091 */
[----:B------:R-:W-:Y:S01]  /*a240*/  @P1 FFMA.FTZ R145, R180, R150, R145 ;  /* 0x00000096b4911223 */ /* 0x000fe20000010091 */
[----:B------:R-:W-:Y:S02]  /*a250*/  PRMT R150, R139, 0x7632, R150 ;  /* 0x000076328b967816 */ /* 0x000fe40000000096 */
[----:B------:R-:W-:Y:S02]  /*a260*/  @P0 FSEL R72, R72, RZ, P3 ;  /* 0x000000ff48480208 */ /* 0x000fe40001800000 */
[----:B------:R-:W-:Y:S02]  /*a270*/  @P0 LOP3.LUT P3, RZ, R173, 0xff00, RZ, 0xc0, !PT ;  /* 0x0000ff00adff0812 */ /* 0x000fe4000786c0ff */
[----:B------:R-:W-:Y:S02]  /*a280*/  @P0 F2FP.BF16.F32.PACK_AB R72, RZ, R72 ;  /* 0x00000048ff48023e */ /* 0x000fe400000010ff */
[----:B------:R-:W-:-:S02]  /*a290*/  SHF.L.U32 R150, R150, 0x10, RZ ;  /* 0x0000001096967819 */ /* 0x000fc400000006ff */
[----:B------:R-:W-:Y:S01]  /*a2a0*/  @P0 PRMT R142, R72, 0x7610, R142 ;  /* 0x00007610488e0816 */ /* 0x000fe2000000008e */
[----:B------:R-:W-:Y:S02]  /*a2b0*/  @P1 FADD.FTZ R72, R186, -R73 ;  /* 0x80000049ba481221 */ /* 0x000fe40000010000 */
[C---:B------:R-:W-:Y:S02]  /*a2c0*/  @P1 FFMA.FTZ R150, R7.reuse, R151, R150 ;  /* 0x0000009707961223 */ /* 0x040fe40000010096 */
        /* <DEDUP_REMOVED lines=9> */
[----:B------:R-:W-:Y:S01]  /*a360*/  @P1 FADD.FTZ R72, R182, -R145 ;  /* 0x80000091b6481221 */ /* 0x000fe20000010000 */
[----:B------:R-:W-:-:S05]  /*a370*/  SHF.L.U32 R145, R139, 0x10, RZ ;  /* 0x000000108b917819 */ /* 0x000fca00000006ff */
[----:B------:R-:W-:Y:S02]  /*a380*/  @P1 FFMA.FTZ R145, R7, R72, R145 ;  /* 0x0000004807911223 */ /* 0x000fe40000010091 */
[----:B------:R-:W0:Y:S02]  /*a390*/  @P0 LDC.64 R72, c[0x0][0x408] ;  /* 0x00010200ff480b82 */ /* 0x000e240000000a00 */
[----:B0-----:R-:W-:-:S04]  /*a3a0*/  @P0 FMUL.FTZ R73, R145, R73 ;  /* 0x0000004991490220 */ /* 0x001fc80000410000 */
[----:B------:R-:W-:Y:S01]  /*a3b0*/  @P0 FMUL.FTZ R72, R73, R72 ;  /* 0x0000004849480220 */ /* 0x000fe20000410000 */
[----:B------:R-:W-:-:S04]  /*a3c0*/  F2FP.BF16.F32.PACK_AB R73, R148, R147 ;  /* 0x000000939449723e */ /* 0x000fc800000010ff */
[----:B------:R-:W-:-:S04]  /*a3d0*/  @P0 FSEL R72, R72, RZ, P3 ;  /* 0x000000ff48480208 */ /* 0x000fc80001800000 */
[----:B------:R-:W-:-:S04]  /*a3e0*/  @P0 F2FP.BF16.F32.PACK_AB R72, RZ, R72 ;  /* 0x00000048ff48023e */ /* 0x000fc800000010ff */
[----:B------:R-:W-:Y:S02]  /*a3f0*/  @P0 PRMT R143, R72, 0x7610, R143 ;  /* 0x00007610488f0816 */ /* 0x000fe4000000008f */
        /* <DEDUP_REMOVED lines=11> */
.L_x_5570:
[----:B------:R-:W-:Y:S01]  /*a4b0*/  ISETP.GT.AND P1, PT, R6, RZ, PT ;  /* 0x000000ff0600720c */ /* 0x000fe20003f24270 */
[----:B01234-:R-:W0:Y:S01]  /*a4c0*/  @P0 LDC.64 R148, c[0x0][0x408] ;  /* 0x00010200ff940b82 */ /* 0x01fe220000000a00 */
[----:B-----5:R-:W-:-:S11]  /*a4d0*/  @P0 LOP3.LUT P3, RZ, R172, 0xff, RZ, 0xc0, !PT ;  /* 0x000000ffacff0812 */ /* 0x020fd6000786c0ff */
[----:B------:R-:W-:-:S04]  /*a4e0*/  @P1 FFMA.FTZ R6, R153, R150, R145 ;  /* 0x0000009699061223 */ /* 0x000fc80000010091 */
[----:B------:R-:W-:Y:S01]  /*a4f0*/  @P1 FADD.FTZ R147, R209, -R6 ;  /* 0x80000006d1931221 */ /* 0x000fe20000010000 */
[----:B------:R-:W-:-:S05]  /*a500*/  SHF.L.U32 R6, R136, 0x10, RZ ;  /* 0x0000001088067819 */ /* 0x000fca00000006ff */
[----:B------:R-:W-:Y:S01]  /*a510*/  @P1 FFMA.FTZ R6, R7, R147, R6 ;  /* 0x0000009307061223 */ /* 0x000fe20000010006 */
[----:B------:R-:W-:-:S03]  /*a520*/  @P1 FFMA.FTZ R147, R181, R150, R145 ;  /* 0x00000096b5931223 */ /* 0x000fc60000010091 */
[----:B0-----:R-:W-:Y:S01]  /*a530*/  @P0 FMUL.FTZ R149, R6, R149 ;  /* 0x0000009506950220 */ /* 0x001fe20000410000 */
[----:B------:R-:W-:Y:S01]  /*a540*/  PRMT R6, R136, 0x7632, R6 ;  /* 0x0000763288067816 */ /* 0x000fe20000000006 */
[----:B------:R-:W-:Y:S02]  /*a550*/  @P1 FADD.FTZ R147, R208, -R147 ;  /* 0x80000093d0931221 */ /* 0x000fe40000010000 */
        /* <DEDUP_REMOVED lines=25> */
[----:B------:R-:W-:Y:S01]  /*a6f0*/  @P0 FSEL R148, R148, RZ, P3 ;  /* 0x000000ff94940208 */ /* 0x000fe20001800000 */
[----:B------:R-:W-:Y:S01]  /*a700*/  @P1 FFMA.FTZ R6, R7, R147, R6 ;  /* 0x0000009307061223 */ /* 0x000fe20000010006 */
[----:B------:R-:W-:Y:S02]  /*a710*/  @P0 LOP3.LUT P3, RZ, R172, 0xff000000, RZ, 0xc0, !PT ;  /* 0xff000000acff0812 */ /* 0x000fe4000786c0ff */
[----:B------:R-:W-:-:S04]  /*a720*/  @P0 F2FP.BF16.F32.PACK_AB R148, RZ, R148 ;  /* 0x00000094ff94023e */ /* 0x000fc800000010ff */
[----:B------:R-:W-:Y:S02]  /*a730*/  @P0 PRMT R141, R148, 0x7610, R141 ;  /* 0x00007610948d0816 */ /* 0x000fe4000000008d */
[----:B------:R-:W0:Y:S02]  /*a740*/  @P0 LDC.64 R148, c[0x0][0x408] ;  /* 0x00010200ff940b82 */ /* 0x000e240000000a00 */
[----:B0-----:R-:W-:Y:S01]  /*a750*/  @P0 FMUL.FTZ R149, R6, R149 ;  /* 0x0000009506950220 */ /* 0x001fe20000410000 */
[----:B------:R-:W-:-:S03]  /*a760*/  @P1 FFMA.FTZ R6, R177, R150, R145 ;  /* 0x00000096b1061223 */ /* 0x000fc60000010091 */
[----:B------:R-:W-:Y:S01]  /*a770*/  @P0 FMUL.FTZ R148, R149, R148 ;  /* 0x0000009495940220 */ /* 0x000fe20000410000 */
[----:B------:R-:W-:Y:S01]  /*a780*/  @P1 FADD.FTZ R147, R179, -R6 ;  /* 0x80000006b3931221 */ /* 0x000fe20000010000 */
[----:B------:R-:W-:-:S03]  /*a790*/  SHF.L.U32 R6, R138, 0x10, RZ ;  /* 0x000000108a067819 */ /* 0x000fc600000006ff */
[----:B------:R-:W-:Y:S02]  /*a7a0*/  @P0 FSEL R148, R148, RZ, P3 ;  /* 0x000000ff94940208 */ /* 0x000fe40001800000 */
        /* <DEDUP_REMOVED lines=47> */
.L_x_5569:
[----:B------:R-:W-:-:S04]  /*aaa0*/  UISETP.NE.U32.AND UP0, UPT, UR20, URZ, UPT ;  /* 0x000000ff1400728c */ /* 0x000fc8000bf05070 */
[----:B------:R-:W-:-:S06]  /*aab0*/  UISETP.NE.AND.EX UP0, UPT, UR21, URZ, UPT, UP0 ;  /* 0x000000ff1500728c */ /* 0x000fcc000bf05300 */
[----:B------:R-:W-:-:S13]  /*aac0*/  PLOP3.LUT P2, PT, PT, PT, UP0, 0x80, 0x8 ;  /* 0x000000000008781c */ /* 0x000fda0003f4f008 */
[----:B------:R-:W-:Y:S05]  /*aad0*/  @!P2 BRA `(.L_x_5572) ;  /* 0x00000004007ca947 */ /* 0x000fea0003800000 */
[----:B------:R-:W0:Y:S01]  /*aae0*/  @P0 LDC.64 R72, c[0x0][0x408] ;  /* 0x00010200ff480b82 */ /* 0x000e220000000a00 */
[----:B------:R-:W-:Y:S01]  /*aaf0*/  ISETP.GT.AND P1, PT, R6, RZ, PT ;  /* 0x000000ff0600720c */ /* 0x000fe20003f24270 */
[-CC-:B------:R-:W-:Y:S01]  /*ab00*/  FFMA.FTZ R6, R153, R150.reuse, R145.reuse ;  /* 0x0000009699067223 */ /* 0x180fe20000010091 */
[-CC-:B------:R-:W-:Y:S01]  /*ab10*/  FFMA.FTZ R147, R181, R150.reuse, R145.reuse ;  /* 0x00000096b5937223 */ /* 0x180fe20000010091 */
[----:B-----5:R-:W-:Y:S01]  /*ab20*/  @P0 LOP3.LUT P3, RZ, R172, 0xff, RZ, 0xc0, !PT ;  /* 0x000000ffacff0812 */ /* 0x020fe2000786c0ff */
[----:B01234-:R-:W-:Y:S01]  /*ab30*/  FFMA.FTZ R149, R183, R150, R145 ;  /* 0x00000096b7957223 */ /* 0x01ffe20000010091 */
[----:B------:R-:W-:Y:S01]  /*ab40*/  FADD.FTZ R6, R209, -R6 ;  /* 0x80000006d1067221 */ /* 0x000fe20000010000 */
[----:B------:R-:W-:Y:S01]  /*ab50*/  FADD.FTZ R148, R208, -R147 ;  /* 0x80000093d0947221 */ /* 0x000fe20000010000 */
[----:B------:R-:W0:Y:S01]  /*ab60*/  @P0 LDC.64 R74, c[0x0][0x408] ;  /* 0x00010200ff4a0b82 */ /* 0x000e220000000a00 */
[----:B------:R-:W-:Y:S01]  /*ab70*/  @P0 LOP3.LUT P4, RZ, R172, 0xff00, RZ, 0xc0, !PT ;  /* 0x0000ff00acff0812 */ /* 0x000fe2000788c0ff */
[C---:B------:R-:W-:Y:S01]  /*ab80*/  FMUL.FTZ R6, R7.reuse, R6 ;  /* 0x0000000607067220 */ /* 0x040fe20000410000 */
[----:B------:R-:W-:-:S04]  /*ab90*/  FMUL.FTZ R147, R7, R148 ;  /* 0x0000009407937220 */ /* 0x000fc80000410000 */
[----:B------:R-:W-:Y:S02]  /*aba0*/  FSEL R6, R6, RZ, P1 ;  /* 0x000000ff06067208 */ /* 0x000fe40000800000 */
[----:B------:R-:W-:-:S03]  /*abb0*/  FSEL R147, R147, RZ, P1 ;  /* 0x000000ff93937208 */ /* 0x000fc60000800000 */
[----:B------:R-:W-:-:S04]  /*abc0*/  @P0 FMUL.FTZ R73, R6, R73 ;  /* 0x0000004906490220 */ /* 0x000fc80000410000 */
        /* <DEDUP_REMOVED lines=16> */
[----:B------:R-:W-:Y:S01]  /*acd0*/  FADD.FTZ R74, R179, -R74 ;  /* 0x8000004ab34a7221 */ /* 0x000fe20000010000 */
[----:B------:R-:W-:Y:S01]  /*ace0*/  FFMA.FTZ R149, R185, R150, R145 ;  /* 0x00000096b9957223 */ /* 0x000fe20000010091 */
[----:B------:R-:W-:Y:S01]  /*acf0*/  FSEL R75, R75, RZ, P1 ;  /* 0x000000ff4b4b7208 */ /* 0x000fe20000800000 */
[C---:B------:R-:W-:Y:S01]  /*ad00*/  FMUL.FTZ R148, R7.reuse, R148 ;  /* 0x0000009407947220 */ /* 0x040fe20000410000 */
[----:B------:R-:W-:Y:S01]  /*ad10*/  FMUL.FTZ R74, R7, R74 ;  /* 0x0000004a074a7220 */ /* 0x000fe20000410000 */
[----:B------:R-:W-:Y:S01]  /*ad20*/  FADD.FTZ R190, R186, -R149 ;  /* 0x80000095babe7221 */ /* 0x000fe20000010000 */
[-CC-:B------:R-:W-:Y:S01]  /*ad30*/  FFMA.FTZ R149, R180, R150.reuse, R145.reuse ;  /* 0x00000096b4957223 */ /* 0x180fe20000010091 */
[----:B------:R-:W-:Y:S01]  /*ad40*/  FFMA.FTZ R145, R187, R150, R145 ;  /* 0x00000096bb917223 */ /* 0x000fe20000010091 */
[----:B------:R-:W-:Y:S01]  /*ad50*/  FSEL R148, R148, RZ, P1 ;  /* 0x000000ff94947208 */ /* 0x000fe20000800000 */
[----:B0-----:R-:W-:Y:S01]  /*ad60*/  @P0 FMUL.FTZ R73, R75, R73 ;  /* 0x000000494b490220 */ /* 0x001fe20000410000 */
[----:B------:R-:W-:Y:S01]  /*ad70*/  FSEL R74, R74, RZ, P1 ;  /* 0x000000ff4a4a7208 */ /* 0x000fe20000800000 */
[----:B------:R-:W-:Y:S01]  /*ad80*/  FMUL.FTZ R151, R7, R190 ;  /* 0x000000be07977220 */ /* 0x000fe20000410000 */
[----:B------:R-:W-:Y:S01]  /*ad90*/  FADD.FTZ R149, R182, -R149 ;  /* 0x80000095b6957221 */ /* 0x000fe20000010000 */
[----:B------:R-:W-:Y:S01]  /*ada0*/  @P0 FMUL.FTZ R72, R73, R72 ;  /* 0x0000004849480220 */ /* 0x000fe20000410000 */
[----:B------:R-:W-:-:S02]  /*adb0*/  FADD.FTZ R150, R188, -R145 ;  /* 0x80000091bc967221 */ /* 0x000fc40000010000 */
[----:B------:R-:W-:Y:S01]  /*adc0*/  FSEL R151, R151, RZ, P1 ;  /* 0x000000ff97977208 */ /* 0x000fe20000800000 */
[C---:B------:R-:W-:Y:S01]  /*add0*/  FMUL.FTZ R149, R7.reuse, R149 ;  /* 0x0000009507957220 */ /* 0x040fe20000410000 */
[----:B------:R-:W-:Y:S01]  /*ade0*/  @P0 FSEL R72, R72, RZ, P3 ;  /* 0x000000ff48480208 */ /* 0x000fe20001800000 */
[----:B------:R-:W-:Y:S01]  /*adf0*/  FMUL.FTZ R7, R7, R150 ;  /* 0x0000009607077220 */ /* 0x000fe20000410000 */
[----:B------:R-:W-:Y:S02]  /*ae00*/  @P0 LOP3.LUT P3, RZ, R172, 0xff000000, RZ, 0xc0, !PT ;  /* 0xff000000acff0812 */ /* 0x000fe4000786c0ff */
[----:B------:R-:W-:Y:S02]  /*ae10*/  @P0 F2FP.BF16.F32.PACK_AB R72, RZ, R72 ;  /* 0x00000048ff48023e */ /* 0x000fe400000010ff */
[----:B------:R-:W-:Y:S02]  /*ae20*/  FSEL R149, R149, RZ, P1 ;  /* 0x000000ff95957208 */ /* 0x000fe40000800000 */
[----:B------:R-:W-:-:S02]  /*ae30*/  @P0 PRMT R141, R72, 0x7610, R141 ;  /* 0x00007610488d0816 */ /* 0x000fc4000000008d */
        /* <DEDUP_REMOVED lines=25> */
[----:B------:R-:W-:Y:S02]  /*afd0*/  F2FP.BF16.F32.PACK_AB R73, R148, R75 ;  /* 0x0000004b9449723e */ /* 0x000fe400000010ff */
[----:B------:R-:W-:Y:S02]  /*afe0*/  FSEL R148, R7, RZ, P1 ;  /* 0x000000ff07947208 */ /* 0x000fe40000800000 */
[----:B------:R-:W-:Y:S02]  /*aff0*/  @P0 FSEL R72, R72, RZ, P3 ;  /* 0x000000ff48480208 */ /* 0x000fe40001800000 */
[----:B------:R-:W-:Y:S02]  /*b000*/  F2FP.BF16.F32.PACK_AB R75, R148, R149 ;  /* 0x00000095944b723e */ /* 0x000fe400000010ff */
[----:B------:R-:W-:-:S04]  /*b010*/  @P0 F2FP.BF16.F32.PACK_AB R72, RZ, R72 ;  /* 0x00000048ff48023e */ /* 0x000fc800000010ff */
[----:B------:R-:W-:Y:S02]  /*b020*/  @P0 PRMT R143, R72, 0x7610, R143 ;  /* 0x00007610488f0816 */ /* 0x000fe4000000008f */
        /* <DEDUP_REMOVED lines=10> */
.L_x_5572:
[----:B------:R-:W-:Y:S04]  /*b0d0*/  BSSY.RECONVERGENT B3, `(.L_x_5573) ;  /* 0x000000d000037945 */ /* 0x000fe80003800200 */
[----:B------:R-:W-:Y:S05]  /*b0e0*/  @!P0 BRA `(.L_x_5574) ;  /* 0x00000000002c8947 */ /* 0x000fea0003800000 */
[----:B01234-:R-:W-:Y:S01]  /*b0f0*/  FFMA.FTZ R148, R153, R150, R145 ;  /* 0x0000009699947223 */ /* 0x01ffe20000010091 */
        /* <DEDUP_REMOVED lines=10> */
.L_x_5574:
[----:B------:R-:W-:Y:S05]  /*b1a0*/  BSYNC.RECONVERGENT B3 ;  /* 0x0000000000037941 */ /* 0x000fea0003800200 */
.L_x_5573:
[----:B------:R-:W-:Y:S04]  /*b1b0*/  BSSY.RECONVERGENT B3, `(.L_x_5575) ;  /* 0x000000d000037945 */ /* 0x000fe80003800200 */
[----:B------:R-:W-:Y:S05]  /*b1c0*/  @!P0 BRA `(.L_x_5576) ;  /* 0x00000000002c8947 */ /* 0x000fea0003800000 */
[----:B------:R-:W-:Y:S01]  /*b1d0*/  FFMA.FTZ R147, R181, R150, R145 ;  /* 0x00000096b5937223 */ /* 0x000fe20000010091 */
[----:B------:R-:W-:-:S03]  /*b1e0*/  ISETP.GT.AND P1, PT, R6, RZ, PT ;  /* 0x000000ff0600720c */ /* 0x000fc60003f24270 */
[----:B01234-:R-:W-:-:S04]  /*b1f0*/  FADD.FTZ R148, R208, -R147 ;  /* 0x80000093d0947221 */ /* 0x01ffc80000010000 */
        /* <DEDUP_REMOVED lines=8> */
.L_x_5576:
[----:B------:R-:W-:Y:S05]  /*b280*/  BSYNC.RECONVERGENT B3 ;  /* 0x0000000000037941 */ /* 0x000fea0003800200 */
.L_x_5575:
        /* <DEDUP_REMOVED lines=13> */
.L_x_5578:
[----:B------:R-:W-:Y:S05]  /*b360*/  BSYNC.RECONVERGENT B3 ;  /* 0x0000000000037941 */ /* 0x000fea0003800200 */
.L_x_5577:
        /* <DEDUP_REMOVED lines=13> */
.L_x_5580:
[----:B------:R-:W-:Y:S05]  /*b440*/  BSYNC.RECONVERGENT B3 ;  /* 0x0000000000037941 */ /* 0x000fea0003800200 */
.L_x_5579:
        /* <DEDUP_REMOVED lines=13> */
.L_x_5582:
[----:B------:R-:W-:Y:S05]  /*b520*/  BSYNC.RECONVERGENT B3 ;  /* 0x0000000000037941 */ /* 0x000fea0003800200 */
.L_x_5581:
        /* <DEDUP_REMOVED lines=13> */
.L_x_5584:
[----:B------:R-:W-:Y:S05]  /*b600*/  BSYNC.RECONVERGENT B3 ;  /* 0x0000000000037941 */ /* 0x000fea0003800200 */
.L_x_5583:
        /* <DEDUP_REMOVED lines=13> */
.L_x_5586:
[----:B------:R-:W-:Y:S05]  /*b6e0*/  BSYNC.RECONVERGENT B3 ;  /* 0x0000000000037941 */ /* 0x000fea0003800200 */
.L_x_5585:
[----:B------:R-:W-:Y:S01]  /*b6f0*/  FFMA.FTZ R145, R187, R150, R145 ;  /* 0x00000096bb917223 */ /* 0x000fe20000010091 */
[----:B------:R-:W-:-:S03]  /*b700*/  ISETP.GT.AND P1, PT, R6, RZ, PT ;  /* 0x000000ff0600720c */ /* 0x000fc60003f24270 */
[----:B01234-:R-:W-:-:S04]  /*b710*/  FADD.FTZ R148, R188, -R145 ;  /* 0x80000091bc947221 */ /* 0x01ffc80000010000 */
[----:B------:R-:W-:Y:S02]  /*b720*/  FMUL.FTZ R7, R7, R148 ;  /* 0x0000009407077220 */ /* 0x000fe40000410000 */
[----:B------:R-:W0:Y:S03]  /*b730*/  @P0 LDC.64 R148, c[0x0][0x408] ;  /* 0x00010200ff940b82 */ /* 0x000e260000000a00 */
[----:B------:R-:W-:Y:S02]  /*b740*/  FSEL R6, R7, RZ, P1 ;  /* 0x000000ff07067208 */ /* 0x000fe40000800000 */
[----:B-----5:R-:W-:-:S04]  /*b750*/  @P0 ISETP.GE.U32.AND P1, PT, R172, RZ, PT ;  /* 0x000000ffac00020c */ /* 0x020fc80003f26070 */
[----:B------:R-:W-:Y:S01]  /*b760*/  @P0 ISETP.GE.U32.AND.EX P1, PT, R173, 0x1000000, PT, P1 ;  /* 0x01000000ad00080c */ /* 0x000fe20003f26110 */
[----:B0-----:R-:W-:-:S04]  /*b770*/  @P0 FMUL.FTZ R149, R6, R149 ;  /* 0x0000009506950220 */ /* 0x001fc80000410000 */
[----:B------:R-:W-:-:S05]  /*b780*/  @P0 FMUL.FTZ R148, R149, R148 ;  /* 0x0000009495940220 */ /* 0x000fca0000410000 */
[----:B------:R-:W-:-:S04]  /*b790*/  @P0 FSEL R148, R148, RZ, P1 ;  /* 0x000000ff94940208 */ /* 0x000fc80000800000 */
[----:B------:R-:W-:-:S04]  /*b7a0*/  @P0 F2FP.BF16.F32.PACK_AB R148, RZ, R148 ;  /* 0x00000094ff94023e */ /* 0x000fc800000010ff */
[----:B------:R-:W-:-:S07]  /*b7b0*/  @P0 PRMT R143, R143, 0x5410, R148 ;  /* 0x000054108f8f0816 */ /* 0x000fce0000000094 */
.L_x_5571:
[----:B------:R-:W-:Y:S05]  /*b7c0*/  BSYNC.RECONVERGENT B1 ;  /* 0x0000000000017941 */ /* 0x000fea0003800200 */
.L_x_5568:
[----:B------:R-:W0:Y:S08]  /*b7d0*/  @P2 LDC.64 R6, c[0x0][0x478] ;  /* 0x00011e00ff062b82 */ /* 0x000e300000000a00 */
[----:B------:R-:W1:Y:S01]  /*b7e0*/  @P0 LDC.64 R148, c[0x0][0x468] ;  /* 0x00011a00ff940b82 */ /* 0x000e620000000a00 */
[----:B0-----:R-:W-:-:S05]  /*b7f0*/  @P2 IMAD.WIDE.U32 R6, R146, 0x10, R6 ;  /* 0x0000001092062825 */ /* 0x001fca00078e0006 */
[----:B------:R0:W-:Y:S01]  /*b800*/  @P2 STG.E.128 desc[UR6][R6.64], R72 ;  /* 0x0000004806002986 */ /* 0x0001e2000c101d06 */
[----:B-1----:R-:W-:-:S05]  /*b810*/  @P0 IMAD.WIDE.U32 R144, R144, 0x10, R148 ;  /* 0x0000001090900825 */ /* 0x002fca00078e0094 */
[----:B------:R0:W-:Y:S02]  /*b820*/  @P0 STG.E.128 desc[UR6][R144.64], R140 ;  /* 0x0000008c90000986 */ /* 0x0001e4000c101d06 */
.L_x_5567:
[----:B------:R-:W-:Y:S05]  /*b830*/  BSYNC.RECONVERGENT B2 ;  /* 0x0000000000027941 */ /* 0x000fea0003800200 */
.L_x_5566:
[----:B0-----:R-:W0:Y:S02]  /*b840*/  LDC.64 R6, c[0x0][0x380] ;  /* 0x0000e000ff067b82 */ /* 0x001e240000000a00 */
[----:B0-----:R-:W-:-:S04]  /*b850*/  LEA R5, R6, R5, 0x2 ;  /* 0x0000000506057211 */ /* 0x001fc800078e10ff */
[----:B------:R-:W-:-:S13]  /*b860*/  ISETP.GE.AND P0, PT, R5, R7, PT ;  /* 0x000000070500720c */ /* 0x000fda0003f06270 */
[----:B------:R-:W-:Y:S05]  /*b870*/  @!P0 BRA `(.L_x_5587) ;  /* 0xffffff50002c8947 */ /* 0x000fea000383ffff */
.L_x_5468:
[----:B------:R-:W-:Y:S05]  /*b880*/  BSYNC B0 ;  /* 0x0000000000007941 */ /* 0x000fea0003800000 */
.L_x_5467:
[----:B------:R-:W0:Y:S01]  /*b890*/  S2R R5, SR_CgaCtaId ;  /* 0x0000000000057919 */ /* 0x000e220000008800 */
[----:B------:R-:W-:Y:S01]  /*b8a0*/  SHF.R.U32.HI R4, RZ, 0x5, R222 ;  /* 0x00000005ff047819 */ /* 0x000fe200000116de */
[----:B------:R-:W-:Y:S05]  /*b8b0*/  WARPSYNC.ALL ;  /* 0x0000000000007948 */ /* 0x000fea0003800000 */
[----:B------:R-:W-:Y:S01]  /*b8c0*/  MOV R0, 0x400 ;  /* 0x0000040000007802 */ /* 0x000fe20000000f00 */
[----:B------:R-:W-:Y:S01]  /*b8d0*/  IMAD R3, R4, 0xa0, R3 ;  /* 0x000000a004037824 */ /* 0x000fe200078e0203 */
[----:B------:R-:W1:Y:S01]  /*b8e0*/  S2UR UR4, SR_CTAID.X ;  /* 0x00000000000479c3 */ /* 0x000e620000002500 */
[----:B------:R-:W2:Y:S01]  /*b8f0*/  LDCU.128 UR16, c[0x0][0x440] ;  /* 0x00008800ff1077ac */ /* 0x000ea20008000c00 */
[----:B0-----:R-:W-:-:S05]  /*b900*/  LEA R0, R5, R0, 0x18 ;  /* 0x0000000005007211 */ /* 0x001fca00078ec0ff */
[----:B------:R-:W-:Y:S01]  /*b910*/  IMAD R3, R3, 0x20, R0 ;  /* 0x0000002003037824 */ /* 0x000fe200078e0200 */
[----:B------:R-:W-:-:S04]  /*b920*/  LEA R0, R222, R0, 0x2 ;  /* 0x00000000de007211 */ /* 0x000fc800078e10ff */
        /* <DEDUP_REMOVED lines=90> */
[----:B------:R0:W-:Y:S01]  /*bed0*/  STS.128 [R3+0x10], R40 ;  /* 0x0000102803007388 */ /* 0x0001e20000000c00 */
[----:B-1----:R-:W-:-:S03]  /*bee0*/  FADD.FTZ R11, R11, R72 ;  /* 0x000000480b0b7221 */ /* 0x002fc60000010000 */
[----:B------:R-:W-:Y:S01]  /*bef0*/  STS.128 [R3+0x400], R44 ;  /* 0x0004002c03007388 */ /* 0x000fe20000000c00 */
[----:B------:R-:W-:-:S03]  /*bf00*/  FADD.FTZ R75, R12, R75 ;  /* 0x0000004b0c4b7221 */ /* 0x000fc60000010000 */
[----:B------:R1:W-:Y:S01]  /*bf10*/  STS.128 [R3+0x410], R48 ;  /* 0x0004103003007388 */ /* 0x0003e20000000c00 */
[----:B------:R-:W-:-:S03]  /*bf20*/  FADD.FTZ R13, R13, R74 ;  /* 0x0000004a0d0d7221 */ /* 0x000fc60000010000 */
[----:B------:R2:W-:Y:S04]  /*bf30*/  STS.128 [R3+0x800], R52 ;  /* 0x0008003403007388 */ /* 0x0005e80000000c00 */
[----:B------:R-:W-:Y:S01]  /*bf40*/  STS.128 [R3+0x810], R56 ;  /* 0x0008103803007388 */ /* 0x000fe20000000c00 */
[----:B0-----:R-:W-:-:S03]  /*bf50*/  IMAD R41, R2, UR4, RZ ;  /* 0x0000000402297c24 */ /* 0x001fc6000f8e02ff */
[----:B------:R-:W-:Y:S04]  /*bf60*/  STS.128 [R3+0xc00], R60 ;  /* 0x000c003c03007388 */ /* 0x000fe80000000c00 */
[----:B------:R-:W-:Y:S01]  /*bf70*/  STS.128 [R3+0xc10], R64 ;  /* 0x000c104003007388 */ /* 0x000fe20000000c00 */
[----:B-1----:R-:W-:-:S03]  /*bf80*/  IADD3 R48, P0, PT, R41, R222, RZ ;  /* 0x000000de29307210 */ /* 0x002fc60007f1e0ff */
[----:B------:R-:W-:Y:S01]  /*bf90*/  STS.128 [R3+0x1000], R112 ;  /* 0x0010007003007388 */ /* 0x000fe20000000c00 */
[----:B------:R-:W-:-:S03]  /*bfa0*/  IADD3.X R51, PT, PT, RZ, RZ, RZ, P0, !PT ;  /* 0x000000ffff337210 */ /* 0x000fc600007fe4ff */
[----:B------:R0:W-:Y:S01]  /*bfb0*/  STS.128 [R3+0x1010], R116 ;  /* 0x0010107403007388 */ /* 0x0001e20000000c00 */
[C---:B------:R-:W-:Y:S02]  /*bfc0*/  SHF.L.U64.HI R51, R48.reuse, 0x2, R51 ;  /* 0x0000000230337819 */ /* 0x040fe40000010233 */
[----:B------:R-:W-:Y:S01]  /*bfd0*/  SHF.L.U32 R48, R48, 0x2, RZ ;  /* 0x0000000230307819 */ /* 0x000fe200000006ff */
[----:B------:R-:W-:Y:S03]  /*bfe0*/  BAR.SYNC.DEFER_BLOCKING 0x0 ;  /* 0x0000000000007b1d */ /* 0x000fe60000010000 */
[C---:B------:R-:W-:Y:S02]  /*bff0*/  IADD3 R50, P0, PT, R48.reuse, UR18, RZ ;  /* 0x0000001230327c10 */ /* 0x040fe4000ff1e0ff */
[----:B------:R-:W-:Y:S02]  /*c000*/  IADD3 R48, P1, PT, R48, UR16, RZ ;  /* 0x0000001030307c10 */ /* 0x000fe4000ff3e0ff */
[----:B--2---:R-:W-:-:S02]  /*c010*/  IADD3.X R53, PT, PT, R51, UR19, RZ, P0, !PT ;  /* 0x0000001333357c10 */ /* 0x004fc400087fe4ff */
[----:B------:R-:W-:Y:S02]  /*c020*/  IADD3.X R51, PT, PT, R51, UR17, RZ, P1, !PT ;  /* 0x0000001133337c10 */ /* 0x000fe40008ffe4ff */
[----:B0-----:R-:W-:-:S05]  /*c030*/  LOP3.LUT R3, R222, 0x7f, RZ, 0x3c, !PT ;  /* 0x0000007fde037812 */ /* 0x001fca00078e3cff */
[----:B------:R-:W-:-:S05]  /*c040*/  IMAD.IADD R46, R3, 0x1, R2 ;  /* 0x00000001032e7824 */ /* 0x000fca00078e0202 */
[C---:B------:R-:W-:Y:S01]  /*c050*/  ISETP.GE.U32.AND P0, PT, R46.reuse, 0x80, PT ;  /* 0x000000802e00780c */ /* 0x040fe20003f06070 */
[----:B------:R-:W0:Y:S01]  /*c060*/  LDS R36, [R0] ;  /* 0x0000000000247984 */ /* 0x000e220000000800 */
[C---:B------:R-:W-:Y:S02]  /*c070*/  ISETP.GE.U32.AND P1, PT, R46.reuse, 0x100, PT ;  /* 0x000001002e00780c */ /* 0x040fe40003f26070 */
[C---:B------:R-:W-:Y:S01]  /*c080*/  ISETP.GE.U32.AND P5, PT, R46.reuse, 0x180, PT ;  /* 0x000001802e00780c */ /* 0x040fe20003fa6070 */
[----:B------:R-:W1:Y:S01]  /*c090*/  LDS R39, [R0+0x1400] ;  /* 0x0014000000277984 */ /* 0x000e620000000800 */
[----:B------:R-:W-:-:S03]  /*c0a0*/  ISETP.GE.U32.AND P4, PT, R46, 0x280, PT ;  /* 0x000002802e00780c */ /* 0x000fc60003f86070 */
[----:B------:R-:W2:Y:S04]  /*c0b0*/  LDS R43, [R0+0x2800] ;  /* 0x00280000002b7984 */ /* 0x000ea80000000800 */
[----:B------:R-:W-:Y:S01]  /*c0c0*/  @P0 MOV R2, R50 ;  /* 0x0000003200020202 */ /* 0x000fe20000000f00 */
[----:B------:R-:W3:Y:S01]  /*c0d0*/  LDS R47, [R0+0x3c00] ;  /* 0x003c0000002f7984 */ /* 0x000ee20000000800 */
[-C--:B------:R-:W-:Y:S02]  /*c0e0*/  @P0 MOV R3, R53.reuse ;  /* 0x0000003500030202 */ /* 0x080fe40000000f00 */
[----:B------:R-:W-:Y:S01]  /*c0f0*/  @P0 IADD3 R50, P2, PT, R50, 0x200, RZ ;  /* 0x0000020032320810 */ /* 0x000fe20007f5e0ff */
[----:B------:R-:W4:Y:S03]  /*c100*/  LDS R37, [R0+0x200] ;  /* 0x0002000000257984 */ /* 0x000f260000000800 */
[----:B------:R-:W-:Y:S01]  /*c110*/  @P0 IADD3.X R53, PT, PT, RZ, R53, RZ, P2, !PT ;  /* 0x00000035ff350210 */ /* 0x000fe200017fe4ff */
        /* <DEDUP_REMOVED lines=11> */
[----:B---3--:R-:W-:-:S03]  /*c1d0*/  FADD.FTZ R47, R36, R47 ;  /* 0x0000002f242f7221 */ /* 0x008fc60000010000 */
[----:B------:R-:W3:Y:S01]  /*c1e0*/  LDS R49, [R0+0x4000] ;  /* 0x0040000000317984 */ /* 0x000ee20000000800 */
[----:B----4-:R-:W-:-:S03]  /*c1f0*/  FADD.FTZ R37, RZ, R37 ;  /* 0x00000025ff257221 */ /* 0x010fc60000010000 */
[----:B------:R4:W-:Y:S01]  /*c200*/  @P0 STG.E desc[UR6][R2.64], R47 ;  /* 0x0000002f02000986 */ /* 0x0009e2000c101906 */
[----:B------:R-:W-:-:S03]  /*c210*/  FADD.FTZ R37, R37, R40 ;  /* 0x0000002825257221 */ /* 0x000fc60000010000 */
[----:B------:R-:W3:Y:S01]  /*c220*/  LDS R27, [R0+0x2e00] ;  /* 0x002e0000001b7984 */ /* 0x000ee20000000800 */
[----:B------:R-:W-:-:S03]  /*c230*/  FADD.FTZ R37, R37, R42 ;  /* 0x0000002a25257221 */ /* 0x000fc60000010000 */
[----:B------:R-:W3:Y:S01]  /*c240*/  LDS R14, [R0+0x800] ;  /* 0x00080000000e7984 */ /* 0x000ee20000000800 */
[----:B------:R-:W-:Y:S01]  /*c250*/  FADD.FTZ R37, R37, R44 ;  /* 0x0000002c25257221 */ /* 0x000fe20000010000 */
[----:B----4-:R-:W-:Y:S01]  /*c260*/  @P0 MOV R2, R48 ;  /* 0x0000003000020202 */ /* 0x010fe20000000f00 */
[----:B------:R-:W-:Y:S01]  /*c270*/  @P0 IMAD.MOV.U32 R3, RZ, RZ, R51 ;  /* 0x000000ffff030224 */ /* 0x000fe200078e0033 */
[----:B------:R-:W-:Y:S01]  /*c280*/  @P0 IADD3 R48, P3, PT, R48, 0x200, RZ ;  /* 0x0000020030300810 */ /* 0x000fe20007f7e0ff */
[----:B------:R-:W4:Y:S01]  /*c290*/  LDS R25, [R0+0x1c00] ;  /* 0x001c000000197984 */ /* 0x000f220000000800 */
[----:B------:R-:W-:Y:S02]  /*c2a0*/  FADD.FTZ R38, RZ, R38 ;  /* 0x00000026ff267221 */ /* 0x000fe40000010000 */
[----:B------:R-:W-:Y:S01]  /*c2b0*/  @P0 IADD3.X R51, PT, PT, RZ, R51, RZ, P3, !PT ;  /* 0x00000033ff330210 */ /* 0x000fe20001ffe4ff */
[----:B------:R2:W-:Y:S01]  /*c2c0*/  @P0 STG.E desc[UR6][R2.64], R35 ;  /* 0x0000002302000986 */ /* 0x0005e2000c101906 */
[----:B------:R-:W-:Y:S01]  /*c2d0*/  @P1 MOV R4, R48 ;  /* 0x0000003000041202 */ /* 0x000fe20000000f00 */
[----:B------:R-:W-:Y:S01]  /*c2e0*/  FADD.FTZ R6, RZ, R6 ;  /* 0x00000006ff067221 */ /* 0x000fe20000010000 */
[----:B------:R-:W-:Y:S01]  /*c2f0*/  @P1 MOV R5, R51 ;  /* 0x0000003300051202 */ /* 0x000fe20000000f00 */
[----:B------:R-:W4:Y:S01]  /*c300*/  LDS R35, [R0+0x3000] ;  /* 0x0030000000237984 */ /* 0x000f220000000800 */
[----:B0-----:R-:W-:Y:S01]  /*c310*/  FADD.FTZ R38, R38, R41 ;  /* 0x0000002926267221 */ /* 0x001fe20000010000 */
[----:B------:R-:W-:-:S02]  /*c320*/  @P1 IADD3 R48, P2, PT, R48, 0x200, RZ ;  /* 0x0000020030301810 */ /* 0x000fc40007f5e0ff */
[----:B------:R-:W0:Y:S01]  /*c330*/  LDS R21, [R0+0x4400] ;  /* 0x0044000000157984 */ /* 0x000e220000000800 */
[----:B-1----:R-:W-:Y:S01]  /*c340*/  FADD.FTZ R6, R6, R17 ;  /* 0x0000001106067221 */ /* 0x002fe20000010000 */
[----:B------:R-:W-:Y:S01]  /*c350*/  ISETP.GE.U32.AND P3, PT, R46, 0x300, PT ;  /* 0x000003002e00780c */ /* 0x000fe20003f66070 */
[----:B------:R-:W-:Y:S01]  /*c360*/  @P1 IMAD.X R51, RZ, RZ, R51, P2 ;  /* 0x000000ffff331224 */ /* 0x000fe200010e0633 */
[----:B--2---:R-:W-:Y:S01]  /*c370*/  @P1 MOV R2, R50 ;  /* 0x0000003200021202 */ /* 0x004fe20000000f00 */
[----:B------:R-:W-:Y:S01]  /*c380*/  @P1 IMAD.MOV.U32 R3, RZ, RZ, R53 ;  /* 0x000000ffff031224 */ /* 0x000fe200078e0035 */
[----:B------:R-:W-:Y:S01]  /*c390*/  LDS R18, [R0+0x1e00] ;  /* 0x001e000000127984 */ /* 0x000fe20000000800 */
[----:B------:R-:W-:Y:S01]  /*c3a0*/  @P1 IADD3 R50, P0, PT, R50, 0x200, RZ ;  /* 0x0000020032321810 */ /* 0x000fe20007f1e0ff */
[----:B------:R-:W-:Y:S01]  /*c3b0*/  FADD.FTZ R38, R38, R45 ;  /* 0x0000002d26267221 */ /* 0x000fe20000010000 */
[----:B------:R-:W-:Y:S01]  /*c3c0*/  ISETP.GE.U32.AND P2, PT, R46, 0x380, PT ;  /* 0x000003802e00780c */ /* 0x000fe20003f46070 */
[----:B------:R1:W-:Y:S01]  /*c3d0*/  @P1 STG.E desc[UR6][R2.64], R37 ;  /* 0x0000002502001986 */ /* 0x0003e2000c101906 */
[----:B------:R-:W-:Y:S01]  /*c3e0*/  @P1 IADD3.X R53, PT, PT, RZ, R53, RZ, P0, !PT ;  /* 0x00000035ff351210 */ /* 0x000fe200007fe4ff */
[----:B---3--:R-:W-:Y:S01]  /*c3f0*/  FADD.FTZ R49, R38, R49 ;  /* 0x0000003126317221 */ /* 0x008fe20000010000 */
[----:B------:R-:W-:Y:S01]  /*c400*/  ISETP.GE.U32.AND P0, PT, R46, 0x200, PT ;  /* 0x000002002e00780c */ /* 0x000fe20003f06070 */
[----:B------:R-:W2:Y:S01]  /*c410*/  LDS R37, [R0+0x4200] ;  /* 0x0042000000257984 */ /* 0x000ea20000000800 */
[----:B------:R-:W-:-:S03]  /*c420*/  FADD.FTZ R6, R6, R27 ;  /* 0x0000001b06067221 */ /* 0x000fc60000010000 */
[----:B------:R-:W-:Y:S01]  /*c430*/  @P1 STG.E desc[UR6][R4.64], R15 ;  /* 0x0000000f04001986 */ /* 0x000fe2000c101906 */
[----:B------:R-:W-:-:S03]  /*c440*/  FADD.FTZ R14, RZ, R14 ;  /* 0x0000000eff0e7221 */ /* 0x000fc60000010000 */
[----:B------:R-:W3:Y:S01]  /*c450*/  LDS R15, [R0+0xa00] ;  /* 0x000a0000000f7984 */ /* 0x000ee20000000800 */
[----:B-1----:R-:W-:Y:S02]  /*c460*/  @P5 MOV R2, R50 ;  /* 0x0000003200025202 */ /* 0x002fe40000000f00 */
[-C--:B------:R-:W-:Y:S01]  /*c470*/  @P5 MOV R3, R53.reuse ;  /* 0x0000003500035202 */ /* 0x080fe20000000f00 */
[----:B------:R-:W1:Y:S01]  /*c480*/  LDS R20, [R0+0x3200] ;  /* 0x0032000000147984 */ /* 0x000e620000000800 */
[----:B------:R-:W-:Y:S01]  /*c490*/  @P5 IADD3 R50, P1, PT, R50, 0x200, RZ ;  /* 0x0000020032325810 */ /* 0x000fe20007f3e0ff */
[----:B----4-:R-:W-:Y:S02]  /*c4a0*/  FADD.FTZ R14, R14, R25 ;  /* 0x000000190e0e7221 */ /* 0x010fe40000010000 */
[----:B------:R-:W-:Y:S01]  /*c4b0*/  LDS R22, [R0+0x4600] ;  /* 0x0046000000167984 */ /* 0x000fe20000000800 */
[----:B------:R-:W-:Y:S02]  /*c4c0*/  @P5 IADD3.X R53, PT, PT, RZ, R53, RZ, P1, !PT ;  /* 0x00000035ff355210 */ /* 0x000fe40000ffe4ff */
[----:B------:R-:W-:Y:S01]  /*c4d0*/  ISETP.GE.U32.AND P1, PT, R46, 0x400, PT ;  /* 0x000004002e00780c */ /* 0x000fe20003f26070 */
[----:B------:R-:W4:Y:S01]  /*c4e0*/  LDS R16, [R0+0xc00] ;  /* 0x000c000000107984 */ /* 0x000f220000000800 */
[----:B------:R-:W-:-:S03]  /*c4f0*/  FADD.FTZ R14, R14, R35 ;  /* 0x000000230e0e7221 */ /* 0x000fc60000010000 */
[----:B------:R-:W4:Y:S01]  /*c500*/  LDS R17, [R0+0x2000] ;  /* 0x0020000000117984 */ /* 0x000f220000000800 */
[----:B0-----:R-:W-:-:S03]  /*c510*/  FADD.FTZ R29, R14, R21 ;  /* 0x000000150e1d7221 */ /* 0x001fc60000010000 */
[----:B------:R-:W0:Y:S04]  /*c520*/  LDS R23, [R0+0x3400] ;  /* 0x0034000000177984 */ /* 0x000e280000000800 */
[----:B------:R3:W-:Y:S04]  /*c530*/  @P5 STG.E desc[UR6][R2.64], R49 ;  /* 0x0000003102005986 */ /* 0x0007e8000c101906 */
[----:B------:R-:W0:Y:S01]  /*c540*/  LDS R31, [R0+0x4800] ;  /* 0x00480000001f7984 */ /* 0x000e220000000800 */
[----:B--2---:R-:W-:-:S03]  /*c550*/  FADD.FTZ R37, R6, R37 ;  /* 0x0000002506257221 */ /* 0x004fc60000010000 */
[----:B------:R-:W-:Y:S01]  /*c560*/  LDS R19, [R0+0x2200] ;  /* 0x0022000000137984 */ /* 0x000fe20000000800 */
[----:B---3--:R-:W-:Y:S01]  /*c570*/  @P5 MOV R2, R48 ;  /* 0x0000003000025202 */ /* 0x008fe20000000f00 */
[----:B------:R-:W-:Y:S01]  /*c580*/  @P5 IMAD.MOV.U32 R3, RZ, RZ, R51 ;  /* 0x000000ffff035224 */ /* 0x000fe200078e0033 */
[----:B------:R-:W-:Y:S01]  /*c590*/  @P5 IADD3 R48, P6, PT, R48, 0x200, RZ ;  /* 0x0000020030305810 */ /* 0x000fe20007fde0ff */
[----:B------:R-:W2:Y:S01]  /*c5a0*/  LDS R6, [R0+0xe00] ;  /* 0x000e000000067984 */ /* 0x000ea20000000800 */
[----:B------:R-:W-:Y:S02]  /*c5b0*/  FADD.FTZ R15, RZ, R15 ;  /* 0x0000000fff0f7221 */ /* 0x000fe40000010000 */
[----:B------:R-:W-:Y:S01]  /*c5c0*/  @P5 IADD3.X R51, PT, PT, RZ, R51, RZ, P6, !PT ;  /* 0x00000033ff335210 */ /* 0x000fe200037fe4ff */
[----:B------:R3:W-:Y:S01]  /*c5d0*/  @P5 STG.E desc[UR6][R2.64], R69 ;  /* 0x0000004502005986 */ /* 0x0007e2000c101906 */
[----:B------:R-:W-:Y:S01]  /*c5e0*/  @P0 MOV R4, R48 ;  /* 0x0000003000040202 */ /* 0x000fe20000000f00 */
[----:B------:R-:W-:Y:S01]  /*c5f0*/  FADD.FTZ R15, R15, R18 ;  /* 0x000000120f0f7221 */ /* 0x000fe20000010000 */
[----:B------:R-:W-:Y:S01]  /*c600*/  @P0 MOV R5, R51 ;  /* 0x0000003300050202 */ /* 0x000fe20000000f00 */
[----:B------:R-:W2:Y:S01]  /*c610*/  LDS R8, [R0+0x1000] ;  /* 0x0010000000087984 */ /* 0x000ea20000000800 */
[----:B------:R-:W-:Y:S01]  /*c620*/  ISETP.GE.U32.AND P5, PT, R46, 0x480, PT ;  /* 0x000004802e00780c */ /* 0x000fe20003fa6070 */
[----:B-1----:R-:W-:-:S02]  /*c630*/  FADD.FTZ R15, R15, R20 ;  /* 0x000000140f0f7221 */ /* 0x002fc40000010000 */
[----:B------:R-:W1:Y:S01]  /*c640*/  LDS R25, [R0+0x3600] ;  /* 0x0036000000197984 */ /* 0x000e620000000800 */
[----:B----4-:R-:W-:Y:S01]  /*c650*/  FADD.FTZ R16, RZ, R16 ;  /* 0x00000010ff107221 */ /* 0x010fe20000010000 */
[----:B---3--:R-:W-:Y:S01]  /*c660*/  @P0 MOV R2, R50 ;  /* 0x0000003200020202 */ /* 0x008fe20000000f00 */
[----:B------:R-:W-:Y:S01]  /*c670*/  @P0 IMAD.MOV.U32 R3, RZ, RZ, R53 ;  /* 0x000000ffff030224 */ /* 0x000fe200078e0035 */
[----:B------:R-:W-:Y:S01]  /*c680*/  @P0 IADD3 R50, P6, PT, R50, 0x200, RZ ;  /* 0x0000020032320810 */ /* 0x000fe20007fde0ff */
[----:B------:R-:W3:Y:S01]  /*c690*/  LDS R21, [R0+0x2400] ;  /* 0x0024000000157984 */ /* 0x000ee20000000800 */
[----:B------:R-:W-:Y:S02]  /*c6a0*/  FADD.FTZ R16, R16, R17 ;  /* 0x0000001110107221 */ /* 0x000fe40000010000 */
[----:B------:R-:W-:Y:S01]  /*c6b0*/  @P0 IADD3.X R53, PT, PT, RZ, R53, RZ, P6, !PT ;  /* 0x00000035ff350210 */ /* 0x000fe200037fe4ff */
[----:B------:R4:W-:Y:S01]  /*c6c0*/  @P0 STG.E desc[UR6][R2.64], R37 ;  /* 0x0000002502000986 */ /* 0x0009e2000c101906 */
[----:B------:R-:W-:Y:S01]  /*c6d0*/  @P0 IADD3 R48, P6, PT, R48, 0x200, RZ ;  /* 0x0000020030300810 */ /* 0x000fe20007fde0ff */
[----:B0-----:R-:W-:-:S02]  /*c6e0*/  FADD.FTZ R16, R16, R23 ;  /* 0x0000001710107221 */ /* 0x001fc40000010000 */
[----:B------:R-:W0:Y:S02]  /*c6f0*/  LDS R33, [R0+0x4a00] ;  /* 0x004a000000217984 */ /* 0x000e240000000800 */
[----:B------:R-:W-:Y:S02]  /*c700*/  @P0 IMAD.X R51, RZ, RZ, R51, P6 ;  /* 0x000000ffff330224 */ /* 0x000fe400030e0633 */
[----:B------:R-:W-:Y:S01]  /*c710*/  FADD.FTZ R31, R16, R31 ;  /* 0x0000001f101f7221 */ /* 0x000fe20000010000 */
[----:B------:R2:W-:Y:S01]  /*c720*/  @P0 STG.E desc[UR6][R4.64], R7 ;  /* 0x0000000704000986 */ /* 0x0005e2000c101906 */
[----:B------:R-:W-:Y:S02]  /*c730*/  ISETP.GE.U32.AND P6, PT, R46, 0x500, PT ;  /* 0x000005002e00780c */ /* 0x000fe40003fc6070 */
[----:B----4-:R-:W-:Y:S01]  /*c740*/  @P4 MOV R2, R50 ;  /* 0x0000003200024202 */ /* 0x010fe20000000f00 */
[----:B------:R-:W4:Y:S01]  /*c750*/  LDS R27, [R0+0x3800] ;  /* 0x00380000001b7984 */ /* 0x000f220000000800 */
[----:B------:R-:W-:-:S02]  /*c760*/  @P4 MOV R3, R53 ;  /* 0x0000003500034202 */ /* 0x000fc40000000f00 */
[----:B------:R-:W-:Y:S01]  /*c770*/  @P4 IADD3 R50, P0, PT, R50, 0x200, RZ ;  /* 0x0000020032324810 */ /* 0x000fe20007f1e0ff */
[----:B------:R-:W4:Y:S01]  /*c780*/  LDS R7, [R0+0x1200] ;  /* 0x0012000000077984 */ /* 0x000f220000000800 */
[----:B--2---:R-:W-:Y:S02]  /*c790*/  FADD.FTZ R6, RZ, R6 ;  /* 0x00000006ff067221 */ /* 0x004fe40000010000 */
[----:B------:R-:W-:Y:S01]  /*c7a0*/  @P4 IADD3.X R53, PT, PT, RZ, R53, RZ, P0, !PT ;  /* 0x00000035ff354210 */ /* 0x000fe200007fe4ff */
[----:B------:R2:W-:Y:S01]  /*c7b0*/  @P4 STG.E desc[UR6][R2.64], R29 ;  /* 0x0000001d02004986 */ /* 0x0005e2000c101906 */
[----:B------:R-:W-:Y:S01]  /*c7c0*/  FADD.FTZ R5, R15, R22 ;  /* 0x000000160f057221 */ /* 0x000fe20000010000 */
[----:B------:R-:W-:Y:S02]  /*c7d0*/  FADD.FTZ R6, R6, R19 ;  /* 0x0000001306067221 */ /* 0x000fe40000010000 */
[----:B------:R-:W4:Y:S01]  /*c7e0*/  LDS R29, [R0+0x4c00] ;  /* 0x004c0000001d7984 */ /* 0x000f220000000800 */
[----:B------:R-:W-:-:S03]  /*c7f0*/  FADD.FTZ R8, RZ, R8 ;  /* 0x00000008ff087221 */ /* 0x000fc60000010000 */
[----:B------:R-:W4:Y:S01]  /*c800*/  LDS R10, [R0+0x2600] ;  /* 0x00260000000a7984 */ /* 0x000f220000000800 */
[----:B-1----:R-:W-:Y:S01]  /*c810*/  FADD.FTZ R6, R6, R25 ;  /* 0x0000001906067221 */ /* 0x002fe20000010000 */
[----:B--2---:R-:W-:Y:S01]  /*c820*/  @P4 MOV R2, R48 ;  /* 0x0000003000024202 */ /* 0x004fe20000000f00 */
[----:B------:R-:W-:Y:S01]  /*c830*/  @P4 IMAD.MOV.U32 R3, RZ, RZ, R51 ;  /* 0x000000ffff034224 */ /* 0x000fe200078e0033 */
[----:B------:R-:W-:Y:S01]  /*c840*/  @P4 IADD3 R48, P0, PT, R48, 0x200, RZ ;  /* 0x0000020030304810 */ /* 0x000fe20007f1e0ff */
[----:B------:R-:W1:Y:S01]  /*c850*/  LDS R15, [R0+0x3a00] ;  /* 0x003a0000000f7984 */ /* 0x000e620000000800 */
[----:B---3--:R-:W-:-:S03]  /*c860*/  FADD.FTZ R8, R8, R21 ;  /* 0x0000001508087221 */ /* 0x008fc60000010000 */
[----:B------:R2:W-:Y:S01]  /*c870*/  @P4 STG.E desc[UR6][R2.64], R71 ;  /* 0x0000004702004986 */ /* 0x0005e2000c101906 */
[----:B------:R-:W-:-:S03]  /*c880*/  @P4 IMAD.X R51, RZ, RZ, R51, P0 ;  /* 0x000000ffff334224 */ /* 0x000fc600000e0633 */
[----:B------:R-:W3:Y:S01]  /*c890*/  LDS R17, [R0+0x4e00] ;  /* 0x004e000000117984 */ /* 0x000ee20000000800 */
[----:B0-----:R-:W-:Y:S01]  /*c8a0*/  FADD.FTZ R33, R6, R33 ;  /* 0x0000002106217221 */ /* 0x001fe20000010000 */
[----:B--2---:R-:W-:Y:S01]  /*c8b0*/  @P3 MOV R2, R50 ;  /* 0x0000003200023202 */ /* 0x004fe20000000f00 */
[----:B----4-:R-:W-:Y:S01]  /*c8c0*/  FADD.FTZ R8, R8, R27 ;  /* 0x0000001b08087221 */ /* 0x010fe20000010000 */
[-C--:B------:R-:W-:Y:S02]  /*c8d0*/  @P3 MOV R3, R53.reuse ;  /* 0x0000003500033202 */ /* 0x080fe40000000f00 */
[----:B------:R-:W-:Y:S01]  /*c8e0*/  @P3 IADD3 R50, P0, PT, R50, 0x200, RZ ;  /* 0x0000020032323810 */ /* 0x000fe20007f1e0ff */
[----:B------:R-:W-:Y:S02]  /*c8f0*/  FADD.FTZ R7, RZ, R7 ;  /* 0x00000007ff077221 */ /* 0x000fe40000010000 */
[----:B------:R0:W-:Y:S01]  /*c900*/  @P3 STG.E desc[UR6][R2.64], R5 ;  /* 0x0000000502003986 */ /* 0x0001e2000c101906 */
[----:B------:R-:W-:Y:S01]  /*c910*/  @P3 IADD3.X R53, PT, PT, RZ, R53, RZ, P0, !PT ;  /* 0x00000035ff353210 */ /* 0x000fe200007fe4ff */
[----:B------:R-:W-:Y:S01]  /*c920*/  FADD.FTZ R29, R8, R29 ;  /* 0x0000001d081d7221 */ /* 0x000fe20000010000 */
[----:B------:R-:W-:Y:S01]  /*c930*/  FADD.FTZ R10, R7, R10 ;  /* 0x0000000a070a7221 */ /* 0x000fe20000010000 */
[----:B0-----:R-:W-:-:S02]  /*c940*/  @P3 MOV R2, R48 ;  /* 0x0000003000023202 */ /* 0x001fc40000000f00 */
[----:B------:R-:W-:Y:S02]  /*c950*/  @P3 MOV R3, R51 ;  /* 0x0000003300033202 */ /* 0x000fe40000000f00 */
[----:B------:R-:W-:Y:S01]  /*c960*/  @P3 IADD3 R48, P4, PT, R48, 0x200, RZ ;  /* 0x0000020030303810 */ /* 0x000fe20007f9e0ff */
[----:B-1----:R-:W-:Y:S02]  /*c970*/  FADD.FTZ R10, R10, R15 ;  /* 0x0000000f0a0a7221 */ /* 0x002fe40000010000 */
[----:B------:R0:W-:Y:S02]  /*c980*/  @P3 STG.E desc[UR6][R2.64], R9 ;  /* 0x0000000902003986 */ /* 0x0001e4000c101906 */
[----:B------:R-:W-:Y:S02]  /*c990*/  @P3 IMAD.X R51, RZ, RZ, R51, P4 ;  /* 0x000000ffff333224 */ /* 0x000fe400020e0633 */
[----:B---3--:R-:W-:Y:S01]  /*c9a0*/  FADD.FTZ R17, R10, R17 ;  /* 0x000000110a117221 */ /* 0x008fe20000010000 */
[----:B0-----:R-:W-:-:S02]  /*c9b0*/  @P2 MOV R2, R50 ;  /* 0x0000003200022202 */ /* 0x001fc40000000f00 */
        /* <DEDUP_REMOVED lines=11> */
[----:B------:R-:W-:Y:S02]  /*ca70*/  @P1 MOV R5, R51 ;  /* 0x0000003300051202 */ /* 0x000fe40000000f00 */
[----:B------:R-:W-:Y:S01]  /*ca80*/  @P5 MOV R6, R48 ;  /* 0x0000003000065202 */ /* 0x000fe20000000f00 */
[----:B------:R-:W-:Y:S01]  /*ca90*/  @P1 IMAD.X R51, RZ, RZ, R51, P2 ;  /* 0x000000ffff331224 */ /* 0x000fe200010e0633 */
[----:B------:R-:W-:Y:S01]  /*caa0*/  @P5 IADD3 R48, P2, PT, R48, 0x200, RZ ;  /* 0x0000020030305810 */ /* 0x000fe20007f5e0ff */
[----:B0-----:R-:W-:Y:S01]  /*cab0*/  @P1 IMAD.MOV.U32 R3, RZ, RZ, R53 ;  /* 0x000000ffff031224 */ /* 0x001fe200078e0035 */
[----:B------:R-:W-:Y:S01]  /*cac0*/  @P1 MOV R2, R50 ;  /* 0x0000003200021202 */ /* 0x000fe20000000f00 */
[----:B------:R-:W-:Y:S01]  /*cad0*/  @P5 IMAD.MOV.U32 R7, RZ, RZ, R51 ;  /* 0x000000ffff075224 */ /* 0x000fe200078e0033 */
[----:B------:R-:W-:-:S02]  /*cae0*/  @P1 IADD3 R50, P0, PT, R50, 0x200, RZ ;  /* 0x0000020032321810 */ /* 0x000fc40007f1e0ff */
[----:B------:R-:W-:Y:S01]  /*caf0*/  @P5 IADD3.X R51, PT, PT, RZ, R51, RZ, P2, !PT ;  /* 0x00000033ff335210 */ /* 0x000fe200017fe4ff */
[----:B------:R0:W-:Y:S01]  /*cb00*/  @P1 STG.E desc[UR6][R2.64], R33 ;  /* 0x0000002102001986 */ /* 0x0001e2000c101906 */
[----:B------:R-:W-:-:S03]  /*cb10*/  @P1 IADD3.X R53, PT, PT, RZ, R53, RZ, P0, !PT ;  /* 0x00000035ff351210 */ /* 0x000fc600007fe4ff */
[----:B------:R1:W-:Y:S01]  /*cb20*/  @P1 STG.E desc[UR6][R4.64], R11 ;  /* 0x0000000b04001986 */ /* 0x0003e2000c101906 */
[----:B0-----:R-:W-:Y:S02]  /*cb30*/  @P5 MOV R2, R50 ;  /* 0x0000003200025202 */ /* 0x001fe40000000f00 */
[-C--:B------:R-:W-:Y:S02]  /*cb40*/  @P5 MOV R3, R53.reuse ;  /* 0x0000003500035202 */ /* 0x080fe40000000f00 */
[----:B------:R-:W-:Y:S02]  /*cb50*/  @P5 IADD3 R50, P0, PT, R50, 0x200, RZ ;  /* 0x0000020032325810 */ /* 0x000fe40007f1e0ff */
[----:B-1----:R-:W-:Y:S01]  /*cb60*/  MOV R4, R48 ;  /* 0x0000003000047202 */ /* 0x002fe20000000f00 */
[----:B------:R0:W-:Y:S01]  /*cb70*/  @P5 STG.E desc[UR6][R2.64], R29 ;  /* 0x0000001d02005986 */ /* 0x0001e2000c101906 */
[----:B------:R-:W-:Y:S02]  /*cb80*/  @P5 IADD3.X R53, PT, PT, RZ, R53, RZ, P0, !PT ;  /* 0x00000035ff355210 */ /* 0x000fe400007fe4ff */
[----:B------:R-:W-:Y:S01]  /*cb90*/  MOV R5, R51 ;  /* 0x0000003300057202 */ /* 0x000fe20000000f00 */
[----:B------:R1:W-:Y:S01]  /*cba0*/  @P5 STG.E desc[UR6][R6.64], R75 ;  /* 0x0000004b06005986 */ /* 0x0003e2000c101906 */
[----:B0-----:R-:W-:Y:S01]  /*cbb0*/  MOV R2, R50 ;  /* 0x0000003200027202 */ /* 0x001fe20000000f00 */
[----:B------:R-:W-:Y:S01]  /*cbc0*/  IMAD.MOV.U32 R3, RZ, RZ, R53 ;  /* 0x000000ffff037224 */ /* 0x000fe200078e0035 */
[----:B------:R-:W-:Y:S06]  /*cbd0*/  @!P6 EXIT ;  /* 0x000000000000e94d */ /* 0x000fec0003800000 */
[----:B------:R-:W-:Y:S04]  /*cbe0*/  STG.E desc[UR6][R2.64], R17 ;  /* 0x0000001102007986 */ /* 0x000fe8000c101906 */
[----:B------:R-:W-:Y:S01]  /*cbf0*/  STG.E desc[UR6][R4.64], R13 ;  /* 0x0000000d04007986 */ /* 0x000fe2000c101906 */
[----:B------:R-:W-:Y:S05]  /*cc00*/  EXIT ;  /* 0x000000000000794d */ /* 0x000fea0003800000 */
.L_x_5481:
[----:B0-2---:R-:W-:Y:S01]  /*cc10*/  HFMA2 R145, -RZ, RZ, 0, 1.847743988037109375e-06 ;  /* 0x0000001fff917431 */ /* 0x005fe200000001ff */
[----:B------:R-:W-:Y:S01]  /*cc20*/  BSSY B1, `(.L_x_5588) ;  /* 0x0000007000017945 */ /* 0x000fe20003800000 */
[----:B------:R-:W-:Y:S01]  /*cc30*/  MOV R147, R206 ;  /* 0x000000ce00937202 */ /* 0x000fe20000000f00 */
[----:B------:R-:W-:Y:S01]  /*cc40*/  IMAD.MOV.U32 R146, RZ, RZ, 0x1 ;  /* 0x00000001ff927424 */ /* 0x000fe200078e00ff */
[----:B------:R-:W-:-:S07]  /*cc50*/  MOV R144, 0xffffffff ;  /* 0xffffffff00907802 */ /* 0x000fce0000000f00 */
[----:B-----5:R-:W-:Y:S05]  /*cc60*/  WARPSYNC.COLLECTIVE R144, `(.L_x_5589) ;  /* 0x0000000090087348 */ /* 0x020fea0003c00000 */
[----:B------:R0:W1:Y:S02]  /*cc70*/  SHFL.BFLY P6, R150, R147, R146, R145 ;  /* 0x0c00009293967389 */ /* 0x00006400000c0091 */
[----:B01---5:R-:W-:Y:S05]  /*cc80*/  ENDCOLLECTIVE ;  /* 0x000000000000791b */ /* 0x023fea0003800000 */
.L_x_5589:
[----:B------:R-:W-:Y:S05]  /*cc90*/  BSYNC B1 ;  /* 0x0000000000017941 */ /* 0x000fea0003800000 */
.L_x_5588:
[----:B------:R-:W-:Y:S01]  /*cca0*/  MOV R147, R205 ;  /* 0x000000cd00937202 */ /* 0x000fe20000000f00 */
[----:B------:R-:W-:Y:S02]  /*ccb0*/  IMAD.MOV.U32 R146, RZ, RZ, 0x1 ;  /* 0x00000001ff927424 */ /* 0x000fe400078e00ff */
[----:B------:R-:W-:Y:S01]  /*ccc0*/  HFMA2 R145, -RZ, RZ, 0, 1.847743988037109375e-06 ;  /* 0x0000001fff917431 */ /* 0x000fe200000001ff */
[----:B------:R-:W-:Y:S01]  /*ccd0*/  MOV R144, 0xffffffff ;  /* 0xffffffff00907802 */ /* 0x000fe20000000f00 */
[----:B------:R-:W-:-:S07]  /*cce0*/  FADD.FTZ R148, R150, R206 ;  /* 0x000000ce96947221 */ /* 0x000fce0000010000 */
[----:B------:R-:W-:Y:S05]  /*ccf0*/  WARPSYNC.COLLECTIVE R144, `(.L_x_5590) ;  /* 0x0000000090087348 */ /* 0x000fea0003c00000 */
[----:B------:R0:W1:Y:S02]  /*cd00*/  SHFL.BFLY P6, R150, R147, R146, R145 ;  /* 0x0c00009293967389 */ /* 0x00006400000c0091 */
[----:B01----:R-:W-:Y:S05]  /*cd10*/  ENDCOLLECTIVE ;  /* 0x000000000000791b */ /* 0x003fea0003800000 */
.L_x_5590:
[----:B------:R-:W-:Y:S01]  /*cd20*/  MOV R147, R148 ;  /* 0x0000009400937202 */ /* 0x000fe20000000f00 */
[----:B------:R-:W-:Y:S02]  /*cd30*/  IMAD.MOV.U32 R146, RZ, RZ, 0x2 ;  /* 0x00000002ff927424 */ /* 0x000fe400078e00ff */
[----:B------:R-:W-:-:S07]  /*cd40*/  FADD.FTZ R149, R150, R205 ;  /* 0x000000cd96957221 */ /* 0x000fce0000010000 */
[----:B------:R-:W-:Y:S05]  /*cd50*/  WARPSYNC.COLLECTIVE R144, `(.L_x_5591) ;  /* 0x0000000090087348 */ /* 0x000fea0003c00000 */
[----:B------:R0:W1:Y:S02]  /*cd60*/  SHFL.BFLY P6, R150, R147, R146, R145 ;  /* 0x0c00009293967389 */ /* 0x00006400000c0091 */
[----:B01----:R-:W-:Y:S05]  /*cd70*/  ENDCOLLECTIVE ;  /* 0x000000000000791b */ /* 0x003fea0003800000 */
.L_x_5591:
[----:B------:R-:W-:Y:S01]  /*cd80*/  MOV R147, R149 ;  /* 0x0000009500937202 */ /* 0x000fe20000000f00 */
[----:B------:R-:W-:-:S07]  /*cd90*/  FADD.FTZ R148, R148, R150 ;  /* 0x0000009694947221 */ /* 0x000fce0000010000 */
[----:B------:R-:W-:Y:S05]  /*cda0*/  WARPSYNC.COLLECTIVE R144, `(.L_x_5592) ;  /* 0x0000000090087348 */ /* 0x000fea0003c00000 */
[----:B------:R0:W1:Y:S02]  /*cdb0*/  SHFL.BFLY P6, R150, R147, R146, R145 ;  /* 0x0c00009293967389 */ /* 0x00006400000c0091 */
[----:B01----:R-:W-:Y:S05]  /*cdc0*/  ENDCOLLECTIVE ;  /* 0x000000000000791b */ /* 0x003fea0003800000 */
.L_x_5592:
[----:B------:R-:W-:Y:S01]  /*cdd0*/  MOV R147, R148 ;  /* 0x0000009400937202 */ /* 0x000fe20000000f00 */
[----:B------:R-:W-:Y:S02]  /*cde0*/  HFMA2 R146, -RZ, RZ, 0, 2.384185791015625e-07 ;  /* 0x00000004ff927431 */ /* 0x000fe400000001ff */
[----:B------:R-:W-:-:S07]  /*cdf0*/  FADD.FTZ R149, R149, R150 ;  /* 0x0000009695957221 */ /* 0x000fce0000010000 */
[----:B------:R-:W-:Y:S05]  /*ce00*/  WARPSYNC.COLLECTIVE R144, `(.L_x_5593) ;  /* 0x0000000090087348 */ /* 0x000fea0003c00000 */
[----:B------:R0:W1:Y:S02]  /*ce10*/  SHFL.BFLY P6, R150, R147, R146, R145 ;  /* 0x0c00009293967389 */ /* 0x00006400000c0091 */
[----:B01----:R-:W-:Y:S05]  /*ce20*/  ENDCOLLECTIVE ;  /* 0x000000000000791b */ /* 0x003fea0003800000 */
.L_x_5593:
[----:B------:R-:W-:Y:S02]  /*ce30*/  IMAD.MOV.U32 R147, RZ, RZ, R149 ;  /* 0x000000ffff937224 */ /* 0x000fe400078e0095 */
[----:B------:R-:W-:-:S07]  /*ce40*/  FADD.FTZ R148, R148, R150 ;  /* 0x0000009694947221 */ /* 0x000fce0000010000 */
[----:B------:R-:W-:Y:S05]  /*ce50*/  WARPSYNC.COLLECTIVE R144, `(.L_x_5594) ;  /* 0x0000000090087348 */ /* 0x000fea0003c00000 */
[----:B------:R0:W1:Y:S02]  /*ce60*/  SHFL.BFLY P6, R150, R147, R146, R145 ;  /* 0x0c00009293967389 */ /* 0x00006400000c0091 */
[----:B01----:R-:W-:Y:S05]  /*ce70*/  ENDCOLLECTIVE ;  /* 0x000000000000791b */ /* 0x003fea0003800000 */
.L_x_5594:
[----:B------:R-:W-:Y:S01]  /*ce80*/  MOV R147, R148 ;  /* 0x0000009400937202 */ /* 0x000fe20000000f00 */
[----:B------:R-:W-:Y:S02]  /*ce90*/  HFMA2 R146, -RZ, RZ, 0, 4.76837158203125e-07 ;  /* 0x00000008ff927431 */ /* 0x000fe400000001ff */
[----:B------:R-:W-:-:S07]  /*cea0*/  FADD.FTZ R149, R149, R150 ;  /* 0x0000009695957221 */ /* 0x000fce0000010000 */
[----:B------:R-:W-:Y:S05]  /*ceb0*/  WARPSYNC.COLLECTIVE R144, `(.L_x_5595) ;  /* 0x0000000090087348 */ /* 0x000fea0003c00000 */
[----:B------:R0:W1:Y:S02]  /*cec0*/  SHFL.BFLY P6, R150, R147, R146, R145 ;  /* 0x0c00009293967389 */ /* 0x00006400000c0091 */
[----:B01----:R-:W-:Y:S05]  /*ced0*/  ENDCOLLECTIVE ;  /* 0x000000000000791b */ /* 0x003fea0003800000 */
.L_x_5595:
[----:B------:R-:W-:Y:S01]  /*cee0*/  MOV R147, R149 ;  /* 0x0000009500937202 */ /* 0x000fe20000000f00 */
[----:B------:R-:W-:-:S07]  /*cef0*/  FADD.FTZ R148, R148, R150 ;  /* 0x0000009694947221 */ /* 0x000fce0000010000 */
[----:B------:R-:W-:Y:S05]  /*cf00*/  WARPSYNC.COLLECTIVE R144, `(.L_x_5596) ;  /* 0x0000000090087348 */ /* 0x000fea0003c00000 */
[----:B------:R0:W1:Y:S02]  /*cf10*/  SHFL.BFLY P6, R150, R147, R146, R145 ;  /* 0x0c00009293967389 */ /* 0x00006400000c0091 */
[----:B01----:R-:W-:Y:S05]  /*cf20*/  ENDCOLLECTIVE ;  /* 0x000000000000791b */ /* 0x003fea0003800000 */
.L_x_5596:
[----:B------:R-:W-:Y:S02]  /*cf30*/  IMAD.MOV.U32 R147, RZ, RZ, R148 ;  /* 0x000000ffff937224 */ /* 0x000fe400078e0094 */
[----:B------:R-:W-:Y:S02]  /*cf40*/  HFMA2 R146, -RZ, RZ, 0, 9.5367431640625e-07 ;  /* 0x00000010ff927431 */ /* 0x000fe400000001ff */
[----:B------:R-:W-:-:S07]  /*cf50*/  FADD.FTZ R149, R149, R150 ;  /* 0x0000009695957221 */ /* 0x000fce0000010000 */
[----:B------:R-:W-:Y:S05]  /*cf60*/  WARPSYNC.COLLECTIVE R144, `(.L_x_5597) ;  /* 0x0000000090087348 */ /* 0x000fea0003c00000 */
[----:B------:R0:W1:Y:S02]  /*cf70*/  SHFL.BFLY P6, R150, R147, R146, R145 ;  /* 0x0c00009293967389 */ /* 0x00006400000c0091 */
[----:B01----:R-:W-:Y:S05]  /*cf80*/  ENDCOLLECTIVE ;  /* 0x000000000000791b */ /* 0x003fea0003800000 */
.L_x_5597:
[----:B------:R-:W-:Y:S02]  /*cf90*/  MOV R147, R149 ;  /* 0x0000009500937202 */ /* 0x000fe40000000f00 */
[----:B------:R-:W-:-:S07]  /*cfa0*/  MOV R151, R150 ;  /* 0x0000009600977202 */ /* 0x000fce0000000f00 */
[----:B------:R-:W-:Y:S05]  /*cfb0*/  WARPSYNC.COLLECTIVE R144, `(.L_x_5598) ;  /* 0x0000000090087348 */ /* 0x000fea0003c00000 */
[----:B------:R0:W1:Y:S02]  /*cfc0*/  SHFL.BFLY P6, R150, R147, R146, R145 ;  /* 0x0c00009293967389 */ /* 0x00006400000c0091 */
[----:B01----:R-:W-:Y:S05]  /*cfd0*/  ENDCOLLECTIVE ;  /* 0x000000000000791b */ /* 0x003fea0003800000 */
.L_x_5598:
[----:B------:R-:W-:Y:S05]  /*cfe0*/  BRA `(.L_x_5599) ;  /* 0xffffff6000b47947 */ /* 0x000fea000383ffff */
.L_x_5600:
        /* <DEDUP_REMOVED lines=9> */
.L_x_25403:


//--------------------- .text._ZN10layer_norm22ln_bwd_finalize_kernelINS_22Kernel_traits_finalizeILj1280Ef13__nv_bfloat16S2_S2_fjLb0ELj1024ELj4ENS_18Kernel_traits_baseILj1280EfS2_S2_S2_fjLj1024EEEEELb0ELb1EEEvNS_9BwdParamsE --------------------------
	.section	.text._ZN10layer_norm22ln_bwd_finalize_kernelINS_22Kernel_traits_finalizeILj1280Ef13__nv_bfloat16S2_S2_fjLb0ELj1024ELj4ENS_18Kernel_traits_baseILj1280EfS2_S2_S2_fjLj1024EEEEELb0ELb1EEEvNS_9BwdParamsE,"ax",@progbits
	.align	128
        .global         _ZN10layer_norm22ln_bwd_finalize_kernelINS_22Kernel_traits_finalizeILj1280Ef13__nv_bfloat16S2_S2_fjLb0ELj1024ELj4ENS_18Kernel_traits_baseILj1280EfS2_S2_S2_fjLj1024EEEEELb0ELb1EEEvNS_9BwdParamsE
        .type           _ZN10layer_norm22ln_bwd_finalize_kernelINS_22Kernel_traits_finalizeILj1280Ef13__nv_bfloat16S2_S2_fjLb0ELj1024ELj4ENS_18Kernel_traits_baseILj1280EfS2_S2_S2_fjLj1024EEEEELb0ELb1EEEvNS_9BwdParamsE,@function
        .size           _ZN10layer_norm22ln_bwd_finalize_kernelINS_22Kernel_traits_finalizeILj1280Ef13__nv_bfloat16S2_S2_fjLb0ELj1024ELj4ENS_18Kernel_traits_baseILj1280EfS2_S2_S2_fjLj1024EEEEELb0ELb1EEEvNS_9BwdParamsE,(.L_x_25404 - _ZN10layer_norm22ln_bwd_finalize_kernelINS_22Kernel_traits_finalizeILj1280Ef13__nv_bfloat16S2_S2_fjLb0ELj1024ELj4ENS_18Kernel_traits_baseILj1280EfS2_S2_S2_fjLj1024EEEEELb0ELb1EEEvNS_9BwdParamsE)
        .other          _ZN10layer_norm22ln_bwd_finalize_kernelINS_22Kernel_traits_finalizeILj1280Ef13__nv_bfloat16S2_S2_fjLb0ELj1024ELj4ENS_18Kernel_traits_baseILj1280EfS2_S2_S2_fjLj1024EEEEELb0ELb1EEEvNS_9BwdParamsE,@"STO_CUDA_ENTRY STV_DEFAULT"
_ZN10layer_norm22ln_bwd_finalize_kernelINS_22Kernel_traits_finalizeILj1280Ef13__nv_bfloat16S2_S2_fjLb0ELj1024ELj4ENS_18Kernel_traits_baseILj1280EfS2_S2_S2_fjLj1024EEEEELb0ELb1EEEvNS_9BwdParamsE:
.text._ZN10layer_norm22ln_bwd_finalize_kernelINS_22Kernel_traits_finalizeILj1280Ef13__nv_bfloat16S2_S2_fjLb0ELj1024ELj4ENS_18Kernel_traits_baseILj1280EfS2_S2_S2_fjLj1024EEEEELb0ELb1EEEvNS_9BwdParamsE:
        /* <DEDUP_REMOVED lines=21> */
[----:B------:R-:W-:Y:S02]  /*0150*/  LOP3.LUT R3, RZ, R0, RZ, 0x33, !PT ;  /* 0x00000000ff037212 */ /* 0x000fe400078e33ff */
[----:B------:R-:W-:Y:S02]  /*0160*/  VIMNMX.U32 R2, PT, PT, R8, UR10, !PT ;  /* 0x0000000a08027c48 */ /* 0x000fe4000ffe0000 */
[----:B------:R-:W-:Y:S02]  /*0170*/  MOV R26, RZ ;  /* 0x000000ff001a7202 */ /* 0x000fe40000000f00 */
[----:B------:R-:W-:Y:S02]  /*0180*/  IADD3 R5, PT, PT, R2, R3, RZ ;  /* 0x0000000302057210 */ /* 0x000fe40007ffe0ff */
[----:B------:R-:W-:-:S02]  /*0190*/  MOV R2, RZ ;  /* 0x000000ff00027202 */ /* 0x000fc40000000f00 */
[C---:B------:R-:W-:Y:S02]  /*01a0*/  ISETP.GE.U32.AND P0, PT, R5.reuse, 0x1e0, PT ;  /* 0x000001e00500780c */ /* 0x040fe40003f06070 */
[----:B------:R-:W-:Y:S02]  /*01b0*/  MOV R3, R0 ;  /* 0x0000000000037202 */ /* 0x000fe40000000f00 */
        /* <DEDUP_REMOVED lines=25> */
[-C--:B------:R-:W-:Y:S01]  /*0350*/  IMAD R29, R28, R5.reuse, UR7 ;  /* 0x000000071c1d7e24 */ /* 0x080fe2000f8e0205 */
[C---:B------:R-:W-:Y:S01]  /*0360*/  IADD3 R8, PT, PT, R4.reuse, R8, RZ ;  /* 0x0000000804087210 */ /* 0x040fe20007ffe0ff */
[-C--:B------:R-:W-:Y:S01]  /*0370*/  IMAD R27, R27, R5.reuse, UR7 ;  /* 0x000000071b1b7e24 */ /* 0x080fe2000f8e0205 */
[C---:B------:R-:W-:Y:S01]  /*0380*/  IADD3 R10, PT, PT, R4.reuse, R10, RZ ;  /* 0x0000000a040a7210 */ /* 0x040fe20007ffe0ff */
[-C--:B------:R-:W-:Y:S01]  /*0390*/  IMAD R23, R23, R5.reuse, UR7 ;  /* 0x0000000717177e24 */ /* 0x080fe2000f8e0205 */
[----:B------:R-:W-:Y:S01]  /*03a0*/  IADD3 R12, PT, PT, R4, R12, RZ ;  /* 0x0000000c040c7210 */ /* 0x000fe20007ffe0ff */
[-C--:B------:R-:W-:Y:S01]  /*03b0*/  IMAD R7, R7, R5.reuse, UR7 ;  /* 0x0000000707077e24 */ /* 0x080fe2000f8e0205 */
[----:B------:R-:W-:Y:S01]  /*03c0*/  IADD3 R24, PT, PT, -R24, RZ, RZ ;  /* 0x000000ff18187210 */ /* 0x000fe20007ffe1ff */
[----:B------:R-:W-:-:S02]  /*03d0*/  IMAD R19, R19, R5, UR7 ;  /* 0x0000000713137e24 */ /* 0x000fc4000f8e0205 */
        /* <DEDUP_REMOVED lines=11> */
[C---:B------:R-:W-:Y:S01]  /*0490*/  IADD3 R9, PT, PT, R4.reuse, R9, RZ ;  /* 0x0000000904097210 */ /* 0x040fe20007ffe0ff */
[----:B------:R-:W-:Y:S01]  /*04a0*/  HFMA2 R2, -RZ, RZ, 0, 0 ;  /* 0x00000000ff027431 */ /* 0x000fe200000001ff */
[----:B------:R-:W-:-:S02]  /*04b0*/  IADD3 R11, PT, PT, R4, R11, RZ ;  /* 0x0000000b040b7210 */ /* 0x000fc40007ffe0ff */
[C---:B------:R-:W-:Y:S02]  /*04c0*/  IADD3 R13, PT, PT, R4.reuse, R13, RZ ;  /* 0x0000000d040d7210 */ /* 0x040fe40007ffe0ff */
[C---:B------:R-:W-:Y:S02]  /*04d0*/  IADD3 R6, PT, PT, R4.reuse, R21, RZ ;  /* 0x0000001504067210 */ /* 0x040fe40007ffe0ff */
[C---:B------:R-:W-:Y:S02]  /*04e0*/  IADD3 R17, PT, PT, R4.reuse, R17, RZ ;  /* 0x0000001104117210 */ /* 0x040fe40007ffe0ff */
[----:B------:R-:W-:Y:S02]  /*04f0*/  IADD3 R4, PT, PT, R4, R3, RZ ;  /* 0x0000000304047210 */ /* 0x000fe40007ffe0ff */
[----:B------:R-:W-:-:S07]  /*0500*/  MOV R3, R0 ;  /* 0x0000000000037202 */ /* 0x000fce0000000f00 */
.L_x_5605:
        /* <DEDUP_REMOVED lines=118> */
.L_x_5604:
[----:B------:R-:W-:Y:S05]  /*0c70*/  BSYNC.RECONVERGENT B1 ;  /* 0x0000000000017941 */ /* 0x000fea0003800200 */
.L_x_5603:
        /* <DEDUP_REMOVED lines=25> */
[----:B--2---:R-:W-:Y:S01]  /*0e10*/  IMAD.WIDE.U32 R20, R19, 0x4, R14 ;  /* 0x0000000413147825 */ /* 0x004fe200078e000e */
[----:B------:R0:W2:Y:S04]  /*0e20*/  LDG.E R22, desc[UR8][R12.64] ;  /* 0x000000080c167981 */ /* 0x0000a8000c1e1900 */
[----:B------:R1:W4:Y:S01]  /*0e30*/  LDG.E R23, desc[UR8][R20.64] ;  /* 0x0000000814177981 */ /* 0x000322000c1e1900 */
[----:B------:R-:W-:-:S04]  /*0e40*/  LEA R17, R18, R19, 0x6 ;  /* 0x0000001312117211 */ /* 0x000fc800078e30ff */
[C---:B------:R-:W-:Y:S02]  /*0e50*/  LEA R27, R18.reuse, R17, 0x5 ;  /* 0x00000011121b7211 */ /* 0x040fe400078e28ff */
[----:B------:R-:W-:Y:S01]  /*0e60*/  LEA R19, R18, R19, 0x7 ;  /* 0x0000001312137211 */ /* 0x000fe200078e38ff */
[----:B------:R-:W-:-:S04]  /*0e70*/  IMAD.WIDE.U32 R24, R25, 0x4, R14 ;  /* 0x0000000419187825 */ /* 0x000fc800078e000e */
[----:B0-----:R-:W-:-:S04]  /*0e80*/  IMAD.WIDE.U32 R12, R27, 0x4, R10 ;  /* 0x000000041b0c7825 */ /* 0x001fc800078e000a */
[--C-:B-1----:R-:W-:Y:S02]  /*0e90*/  IMAD.WIDE.U32 R20, R19, 0x4, R10.reuse ;  /* 0x0000000413147825 */ /* 0x102fe400078e000a */
[----:B------:R-:W5:Y:S02]  /*0ea0*/  LDG.E R13, desc[UR8][R12.64] ;  /* 0x000000080c0d7981 */ /* 0x000f64000c1e1900 */
[----:B------:R-:W-:Y:S02]  /*0eb0*/  IMAD.WIDE.U32 R28, R17, 0x4, R10 ;  /* 0x00000004111c7825 */ /* 0x000fe400078e000a */
[----:B------:R0:W5:Y:S04]  /*0ec0*/  LDG.E R8, desc[UR8][R20.64] ;  /* 0x0000000814087981 */ /* 0x000168000c1e1900 */
[----:B------:R1:W5:Y:S04]  /*0ed0*/  LDG.E R9, desc[UR8][R28.64] ;  /* 0x000000081c097981 */ /* 0x000368000c1e1900 */
[----:B------:R1:W5:Y:S01]  /*0ee0*/  LDG.E R12, desc[UR8][R24.64] ;  /* 0x00000008180c7981 */ /* 0x000362000c1e1900 */
[CC--:B0-----:R-:W-:Y:S01]  /*0ef0*/  LEA R21, R18.reuse, R19.reuse, 0x5 ;  /* 0x0000001312157211 */ /* 0x0c1fe200078e28ff */
[----:B-1----:R-:W-:Y:S01]  /*0f00*/  IMAD.WIDE.U32 R28, R19, 0x4, R14 ;  /* 0x00000004131c7825 */ /* 0x002fe200078e000e */
[----:B------:R-:W-:-:S03]  /*0f10*/  LEA R19, R18, R19, 0x6 ;  /* 0x0000001312137211 */ /* 0x000fc600078e30ff */
[----:B------:R-:W-:-:S04]  /*0f20*/  IMAD.WIDE.U32 R24, R21, 0x4, R10 ;  /* 0x0000000415187825 */ /* 0x000fc800078e000a */
[----:B------:R-:W-:-:S06]  /*0f30*/  IMAD.WIDE.U32 R20, R21, 0x4, R14 ;  /* 0x0000000415147825 */ /* 0x000fcc00078e000e */
[----:B------:R-:W5:Y:S01]  /*0f40*/  LDG.E R20, desc[UR8][R20.64] ;  /* 0x0000000814147981 */ /* 0x000f62000c1e1900 */
[----:B---3--:R-:W-:Y:S01]  /*0f50*/  FADD.FTZ R26, R26, R16 ;  /* 0x000000101a1a7221 */ /* 0x008fe20000010000 */
[----:B------:R-:W-:-:S04]  /*0f60*/  IMAD.WIDE.U32 R16, R17, 0x4, R14 ;  /* 0x0000000411107825 */ /* 0x000fc800078e000e */
[----:B--2---:R-:W-:Y:S01]  /*0f70*/  FADD.FTZ R22, R26, R22 ;  /* 0x000000161a167221 */ /* 0x004fe20000010000 */
[----:B------:R-:W-:Y:S01]  /*0f80*/  IMAD.WIDE.U32 R26, R27, 0x4, R14 ;  /* 0x000000041b1a7825 */ /* 0x000fe200078e000e */
[----:B------:R-:W2:Y:S03]  /*0f90*/  LDG.E R16, desc[UR8][R16.64] ;  /* 0x0000000810107981 */ /* 0x000ea6000c1e1900 */
[----:B----4-:R-:W-:Y:S02]  /*0fa0*/  FADD.FTZ R23, R2, R23 ;  /* 0x0000001702177221 */ /* 0x010fe40000010000 */
[----:B------:R-:W3:Y:S04]  /*0fb0*/  LDG.E R26, desc[UR8][R26.64] ;  /* 0x000000081a1a7981 */ /* 0x000ee8000c1e1900 */
[----:B------:R0:W4:Y:S04]  /*0fc0*/  LDG.E R2, desc[UR8][R24.64] ;  /* 0x0000000818027981 */ /* 0x000128000c1e1900 */
[----:B------:R1:W4:Y:S01]  /*0fd0*/  LDG.E R17, desc[UR8][R28.64] ;  /* 0x000000081c117981 */ /* 0x000322000c1e1900 */
[----:B0-----:R-:W-:Y:S01]  /*0fe0*/  LEA R25, R18, R19, 0x5 ;  /* 0x0000001312197211 */ /* 0x001fe200078e28ff */
[----:B-1----:R-:W-:-:S04]  /*0ff0*/  IMAD.WIDE.U32 R28, R19, 0x4, R10 ;  /* 0x00000004131c7825 */ /* 0x002fc800078e000a */
[----:B------:R-:W-:Y:S01]  /*1000*/  IMAD.WIDE.U32 R18, R19, 0x4, R14 ;  /* 0x0000000413127825 */ /* 0x000fe200078e000e */
[----:B------:R-:W4:Y:S03]  /*1010*/  LDG.E R24, desc[UR8][R28.64] ;  /* 0x000000081c187981 */ /* 0x000f26000c1e1900 */
[C---:B------:R-:W-:Y:S02]  /*1020*/  IMAD.WIDE.U32 R10, R25.reuse, 0x4, R10 ;  /* 0x00000004190a7825 */ /* 0x040fe400078e000a */
[----:B------:R-:W4:Y:S02]  /*1030*/  LDG.E R18, desc[UR8][R18.64] ;  /* 0x0000000812127981 */ /* 0x000f24000c1e1900 */
[----:B------:R-:W-:Y:S02]  /*1040*/  IMAD.WIDE.U32 R14, R25, 0x4, R14 ;  /* 0x00000004190e7825 */ /* 0x000fe400078e000e */
[----:B------:R-:W4:Y:S04]  /*1050*/  LDG.E R10, desc[UR8][R10.64] ;  /* 0x000000080a0a7981 */ /* 0x000f28000c1e1900 */
[----:B------:R-:W4:Y:S01]  /*1060*/  LDG.E R14, desc[UR8][R14.64] ;  /* 0x000000080e0e7981 */ /* 0x000f22000c1e1900 */
[----:B-----5:R-:W-:Y:S01]  /*1070*/  FADD.FTZ R23, R23, R12 ;  /* 0x0000000c17177221 */ /* 0x020fe20000010000 */
[----:B------:R-:W-:-:S04]  /*1080*/  FADD.FTZ R22, R22, R9 ;  /* 0x0000000916167221 */ /* 0x000fc80000010000 */
[----:B------:R-:W-:-:S04]  /*1090*/  FADD.FTZ R13, R22, R13 ;  /* 0x0000000d160d7221 */ /* 0x000fc80000010000 */
[----:B------:R-:W-:Y:S01]  /*10a0*/  FADD.FTZ R13, R13, R8 ;  /* 0x000000080d0d7221 */ /* 0x000fe20000010000 */
[----:B------:R-:W-:Y:S01]  /*10b0*/  IADD3 R3, PT, PT, R3, 0x100, RZ ;  /* 0x0000010003037810 */ /* 0x000fe20007ffe0ff */
[----:B--2---:R-:W-:-:S04]  /*10c0*/  FADD.FTZ R23, R23, R16 ;  /* 0x0000001017177221 */ /* 0x004fc80000010000 */
[----:B---3--:R-:W-:Y:S01]  /*10d0*/  FADD.FTZ R26, R23, R26 ;  /* 0x0000001a171a7221 */ /* 0x008fe20000010000 */
[----:B----4-:R-:W-:-:S03]  /*10e0*/  FADD.FTZ R13, R13, R2 ;  /* 0x000000020d0d7221 */ /* 0x010fc60000010000 */
[----:B------:R-:W-:-:S04]  /*10f0*/  FADD.FTZ R17, R26, R17 ;  /* 0x000000111a117221 */ /* 0x000fc80000010000 */
[----:B------:R-:W-:Y:S01]  /*1100*/  FADD.FTZ R17, R17, R20 ;  /* 0x0000001411117221 */ /* 0x000fe20000010000 */
[----:B------:R-:W-:-:S03]  /*1110*/  FADD.FTZ R13, R13, R24 ;  /* 0x000000180d0d7221 */ /* 0x000fc60000010000 */
[----:B------:R-:W-:Y:S01]  /*1120*/  FADD.FTZ R17, R17, R18 ;  /* 0x0000001211117221 */ /* 0x000fe20000010000 */
[----:B------:R-:W-:-:S03]  /*1130*/  FADD.FTZ R26, R13, R10 ;  /* 0x0000000a0d1a7221 */ /* 0x000fc60000010000 */
[----:B------:R-:W-:-:S07]  /*1140*/  FADD.FTZ R2, R17, R14 ;  /* 0x0000000e11027221 */ /* 0x000fce0000010000 */
.L_x_5607:
[----:B------:R-:W-:Y:S05]  /*1150*/  BSYNC.RECONVERGENT B1 ;  /* 0x0000000000017941 */ /* 0x000fea0003800200 */
.L_x_5606:
        /* <DEDUP_REMOVED lines=16> */
[----:B------:R-:W3:Y:S01]  /*1260*/  LDG.E R7, desc[UR8][R22.64] ;  /* 0x0000000816077981 */ /* 0x000ee2000c1e1900 */
[----:B------:R-:W-:Y:S01]  /*1270*/  LEA R25, R12, R15, 0x5 ;  /* 0x0000000f0c197211 */ /* 0x000fe200078e28ff */
[----:B------:R-:W-:Y:S02]  /*1280*/  IMAD.WIDE.U32 R16, R17, 0x4, R8 ;  /* 0x0000000411107825 */ /* 0x000fe400078e0008 */
        /* <DEDUP_REMOVED lines=19> */
.L_x_5609:
[----:B------:R-:W-:Y:S05]  /*13c0*/  BSYNC.RECONVERGENT B1 ;  /* 0x0000000000017941 */ /* 0x000fea0003800200 */
.L_x_5608:
[----:B------:R-:W-:Y:S05]  /*13d0*/  @!P1 BRA `(.L_x_5602) ;  /* 0x0000000000449947 */ /* 0x000fea0003800000 */
[----:B------:R-:W0:Y:S01]  /*13e0*/  LDC R14, c[0x0][0x388] ;  /* 0x0000e200ff0e7b82 */ /* 0x000e220000000800 */
[----:B------:R-:W-:Y:S02]  /*13f0*/  LOP3.LUT R6, R6, 0x1f, RZ, 0xc0, !PT ;  /* 0x0000001f06067812 */ /* 0x000fe400078ec0ff */
[----:B------:R-:W-:-:S05]  /*1400*/  IADD3 R12, PT, PT, -R5, RZ, RZ ;  /* 0x000000ff050c7210 */ /* 0x000fca0007ffe1ff */
[----:B------:R-:W1:Y:S08]  /*1410*/  LDC.64 R8, c[0x0][0x440] ;  /* 0x00011000ff087b82 */ /* 0x000e700000000a00 */
[----:B------:R-:W2:Y:S01]  /*1420*/  LDC.64 R10, c[0x0][0x448] ;  /* 0x00011200ff0a7b82 */ /* 0x000ea20000000a00 */
[----:B0-----:R-:W-:-:S05]  /*1430*/  IMAD R3, R3, R14, UR7 ;  /* 0x0000000703037e24 */ /* 0x001fca000f8e020e */
[----:B------:R-:W-:-:S07]  /*1440*/  IADD3 R3, PT, PT, R6, R3, RZ ;  /* 0x0000000306037210 */ /* 0x000fce0007ffe0ff */
.L_x_5610:
        /* <DEDUP_REMOVED lines=10> */
.L_x_5602:
[----:B------:R-:W-:Y:S05]  /*14f0*/  BSYNC.RECONVERGENT B0 ;  /* 0x0000000000007941 */ /* 0x000fea0003800200 */
.L_x_5601:
        /* <DEDUP_REMOVED lines=55> */
.L_x_5611:
        /* <DEDUP_REMOVED lines=9> */
.L_x_25404:


//--------------------- .text._ZN10layer_norm13ln_bwd_kernelINS_13Kernel_traitsIf13__nv_bfloat16S2_S2_fjLj1280ELj1ELj4ELj1ELj16ENS_18Kernel_traits_baseILj1280EfS2_S2_S2_fjLj128EEEEELb1ELb0ELb1ELb1EEEvNS_9BwdParamsE --------------------------
	.section	.text._ZN10layer_norm13ln_bwd_kernelINS_13Kernel_traitsIf13__nv_bfloat16S2_S2_fjLj1280ELj1ELj4ELj1ELj16ENS_18Kernel_traits_baseILj1280EfS2_S2_S2_fjLj128EEEEELb1ELb0ELb1ELb1EEEvNS_9BwdParamsE,"ax",@progbits
	.align	128
        .global         _ZN10layer_norm13ln_bwd_kernelINS_13Kernel_traitsIf13__nv_bfloat16S2_S2_fjLj1280ELj1ELj4ELj1ELj16ENS_18Kernel_traits_baseILj1280EfS2_S2_S2_fjLj128EEEEELb1ELb0ELb1ELb1EEEvNS_9BwdParamsE
        .type           _ZN10layer_norm13ln_bwd_kernelINS_13Kernel_traitsIf13__nv_bfloat16S2_S2_fjLj1280ELj1ELj4ELj1ELj16ENS_18Kernel_traits_baseILj1280EfS2_S2_S2_fjLj128EEEEELb1ELb0ELb1ELb1EEEvNS_9BwdParamsE,@function
        .size           _ZN10layer_norm13ln_bwd_kernelINS_13Kernel_traitsIf13__nv_bfloat16S2_S2_fjLj1280ELj1ELj4ELj1ELj16ENS_18Kernel_traits_baseILj1280EfS2_S2_S2_fjLj128EEEEELb1ELb0ELb1ELb1EEEvNS_9BwdParamsE,(.L_x_25405 - _ZN10layer_norm13ln_bwd_kernelINS_13Kernel_traitsIf13__nv_bfloat16S2_S2_fjLj1280ELj1ELj4ELj1ELj16ENS_18Kernel_traits_baseILj1280EfS2_S2_S2_fjLj128EEEEELb1ELb0ELb1ELb1EEEvNS_9BwdParamsE)
        .other          _ZN10layer_norm13ln_bwd_kernelINS_13Kernel_traitsIf13__nv_bfloat16S2_S2_fjLj1280ELj1ELj4ELj1ELj16ENS_18Kernel_traits_baseILj1280EfS2_S2_S2_fjLj128EEEEELb1ELb0ELb1ELb1EEEvNS_9BwdParamsE,@"STO_CUDA_ENTRY STV_DEFAULT"
_ZN10layer_norm13ln_bwd_kernelINS_13Kernel_traitsIf13__nv_bfloat16S2_S2_fjLj1280ELj1ELj4ELj1ELj16ENS_18Kernel_traits_baseILj1280EfS2_S2_S2_fjLj128EEEEELb1ELb0ELb1ELb1EEEvNS_9BwdParamsE:
.text._ZN10layer_norm13ln_bwd_kernelINS_13Kernel_traitsIf13__nv_bfloat16S2_S2_fjLj1280ELj1ELj4ELj1ELj16ENS_18Kernel_traits_baseILj1280EfS2_S2_S2_fjLj128EEEEELb1ELb0ELb1ELb1EEEvNS_9BwdParamsE:
[----:B------:R-:W0:Y:S01]  /*0000*/  LDC R1, c[0x0][0x37c] ;  /* 0x0000df00ff017b82 */ /* 0x000e220000000800 */
[----:B------:R-:W1:Y:S07]  /*0010*/  S2R R3, SR_TID.X ;  /* 0x0000000000037919 */ /* 0x000e6e0000002100 */
[----:B------:R-:W2:Y:S01]  /*0020*/  S2UR UR4, SR_CTAID.X ;  /* 0x00000000000479c3 */ /* 0x000ea20000002500 */
[----:B------:R-:W3:Y:S01]  /*0030*/  LDCU UR5, c[0x0][0x384] ;  /* 0x00007080ff0577ac */ /* 0x000ee20008000800 */
[----:B------:R-:W-:Y:S01]  /*0040*/  BSSY B0, `(.L_x_5612) ;  /* 0x0000ad6000007945 */ /* 0x000fe20003800000 */
[----:B0-----:R-:W-:-:S02]  /*0050*/  IADD3 R1, PT, PT, R1, -0x10, RZ ;  /* 0xfffffff001017810 */ /* 0x001fc40007ffe0ff */
[----:B------:R-:W-:Y:S01]  /*0060*/  CS2R R132, SRZ ;  /* 0x0000000000847805 */ /* 0x000fe2000001ff00 */
[----:B------:R-:W0:Y:S01]  /*0070*/  LDCU.64 UR6, c[0x0][0x358] ;  /* 0x00006b00ff0677ac */ /* 0x000e220008000a00 */
        /* <DEDUP_REMOVED lines=15> */
[----:B------:R-:W0:Y:S01]  /*0170*/  LDCU.64 UR12, c[0x0][0x408] ;  /* 0x00008100ff0c77ac */ /* 0x000e220008000a00 */
[----:B------:R-:W-:Y:S02]  /*0180*/  CS2R R110, SRZ ;  /* 0x00000000006e7805 */ /* 0x000fe4000001ff00 */
[----:B------:R-:W-:Y:S02]  /*0190*/  CS2R R104, SRZ ;  /* 0x0000000000687805 */ /* 0x000fe4000001ff00 */
[----:B------:R-:W-:Y:S01]  /*01a0*/  CS2R R106, SRZ ;  /* 0x00000000006a7805 */ /* 0x000fe2000001ff00 */
[----:B--2---:R-:W-:Y:S01]  /*01b0*/  USHF.L.U32 UR4, UR4, 0x2, URZ ;  /* 0x0000000204047899 */ /* 0x004fe200080006ff */
[----:B------:R-:W-:Y:S01]  /*01c0*/  CS2R R100, SRZ ;  /* 0x0000000000647805 */ /* 0x000fe2000001ff00 */
[----:B------:R-:W2:Y:S01]  /*01d0*/  LDCU.64 UR14, c[0x0][0x438] ;  /* 0x00008700ff0e77ac */ /* 0x000ea20008000a00 */
[----:B------:R-:W-:-:S02]  /*01e0*/  CS2R R102, SRZ ;  /* 0x0000000000667805 */ /* 0x000fc4000001ff00 */
[----:B------:R-:W-:Y:S02]  /*01f0*/  CS2R R96, SRZ ;  /* 0x0000000000607805 */ /* 0x000fe4000001ff00 */
[----:B------:R-:W-:Y:S02]  /*0200*/  CS2R R98, SRZ ;  /* 0x0000000000627805 */ /* 0x000fe4000001ff00 */
[----:B-1----:R-:W-:Y:S01]  /*0210*/  SHF.R.U32.HI R0, RZ, 0x5, R3 ;  /* 0x00000005ff007819 */ /* 0x002fe20000011603 */
[----:B------:R-:W1:Y:S01]  /*0220*/  LDCU.64 UR20, c[0x0][0x478] ;  /* 0x00008f00ff1477ac */ /* 0x000e620008000a00 */
[----:B------:R-:W-:Y:S02]  /*0230*/  CS2R R94, SRZ ;  /* 0x00000000005e7805 */ /* 0x000fe4000001ff00 */
[----:B------:R-:W-:Y:S02]  /*0240*/  CS2R R92, SRZ ;  /* 0x00000000005c7805 */ /* 0x000fe4000001ff00 */
        /* <DEDUP_REMOVED lines=20> */
[----:B------:R-:W-:Y:S01]  /*0390*/  LOP3.LUT R252, R3, 0x1f, RZ, 0xc0, !PT ;  /* 0x0000001f03fc7812 */ /* 0x000fe200078ec0ff */
[----:B012-4-:R-:W-:Y:S06]  /*03a0*/  @P0 BRA `(.L_x_5613) ;  /* 0x000000a8007c0947 */ /* 0x017fec0003800000 */
[----:B------:R-:W0:Y:S02]  /*03b0*/  LDC.64 R4, c[0x0][0x3d0] ;  /* 0x0000f400ff047b82 */ /* 0x000e240000000a00 */
[----:B0-----:R-:W-:-:S05]  /*03c0*/  IMAD.WIDE.U32 R4, R252, 0x20, R4 ;  /* 0x00000020fc047825 */ /* 0x001fca00078e0004 */
[----:B------:R-:W2:Y:S04]  /*03d0*/  LDG.E.128 R8, desc[UR6][R4.64] ;  /* 0x0000000604087981 */ /* 0x000ea8000c1e1d00 */
        /* <DEDUP_REMOVED lines=9> */
[----:B------:R-:W-:-:S03]  /*0470*/  HFMA2 R132, -RZ, RZ, 0, 0 ;  /* 0x00000000ff847431 */ /* 0x000fc600000001ff */
[----:B--2---:R0:W-:Y:S04]  /*0480*/  STL.64 [R1], R8 ;  /* 0x0000000801007387 */ /* 0x0041e80000100a00 */
[----:B------:R0:W-:Y:S02]  /*0490*/  STL.64 [R1+0x8], R10 ;  /* 0x0000080a01007387 */ /* 0x0001e40000100a00 */
.L_x_5714:
[----:B------:R-:W1:Y:S08]  /*04a0*/  LDC.64 R174, c[0x0][0x3f8] ;  /* 0x0000fe00ffae7b82 */ /* 0x000e700000000a00 */
[----:B------:R-:W2:Y:S08]  /*04b0*/  LDC.64 R176, c[0x0][0x3c8] ;  /* 0x0000f200ffb07b82 */ /* 0x000eb00000000a00 */
[----:B------:R-:W3:Y:S01]  /*04c0*/  LDC.64 R178, c[0x0][0x3f0] ;  /* 0x0000fc00ffb27b82 */ /* 0x000ee20000000a00 */
[----:B-1----:R-:W-:-:S05]  /*04d0*/  IMAD.WIDE R174, R2, 0x4, R174 ;  /* 0x0000000402ae7825 */ /* 0x002fca00078e02ae */
[----:B------:R2:W4:Y:S02]  /*04e0*/  LDG.E R3, desc[UR6][R174.64] ;  /* 0x00000006ae037981 */ /* 0x000524000c1e1900 */
[----:B--2---:R-:W-:-:S04]  /*04f0*/  IMAD.WIDE R174, R2, 0x4, R176 ;  /* 0x0000000402ae7825 */ /* 0x004fc800078e02b0 */
[----:B---3--:R-:W-:Y:S01]  /*0500*/  IMAD.WIDE R176, R2, 0x4, R178 ;  /* 0x0000000402b07825 */ /* 0x008fe200078e02b2 */
[----:B0----5:R0:W5:Y:S04]  /*0510*/  LDG.E R4, desc[UR6][R174.64] ;  /* 0x00000006ae047981 */ /* 0x021168000c1e1900 */
[----:B------:R1:W5:Y:S01]  /*0520*/  LDG.E R173, desc[UR6][R176.64] ;  /* 0x00000006b0ad7981 */ /* 0x000362000c1e1900 */
[----:B------:R-:W-:Y:S01]  /*0530*/  BSSY.RECONVERGENT B1, `(.L_x_5614) ;  /* 0x000023f000017945 */ /* 0x000fe20003800200 */
[----:B0-----:R-:W0:Y:S01]  /*0540*/  LDC.64 R174, c[0x0][0x3c0] ;  /* 0x0000f000ffae7b82 */ /* 0x001e220000000a00 */
[----:B----4-:R-:W-:-:S13]  /*0550*/  ISETP.GE.AND P1, PT, R3, 0x1, PT ;  /* 0x000000010300780c */ /* 0x010fda0003f26270 */
[----:B01----:R-:W-:Y:S05]  /*0560*/  @!P1 BRA `(.L_x_5615) ;  /* 0x0000001c00d89947 */ /* 0x003fea0003800000 */
[----:B------:R-:W0:Y:S01]  /*0570*/  S2R R9, SR_TID.X ;  /* 0x0000000000097919 */ /* 0x000e220000002100 */
[----:B------:R-:W-:Y:S01]  /*0580*/  IMAD R0, R2, UR8, RZ ;  /* 0x0000000802007c24 */ /* 0x000fe2000f8e02ff */
[----:B------:R-:W1:Y:S01]  /*0590*/  LDC.64 R6, c[0x0][0x428] ;  /* 0x00010a00ff067b82 */ /* 0x000e620000000a00 */
[----:B------:R-:W-:Y:S01]  /*05a0*/  IADD3 R8, PT, PT, R3, -0x1, RZ ;  /* 0xffffffff03087810 */ /* 0x000fe20007ffe0ff */
[----:B------:R-:W2:Y:S02]  /*05b0*/  LDL R205, [R1+0x8] ;  /* 0x0000080001cd7983 */ /* 0x000ea40000100800 */
[----:B------:R-:W-:Y:S02]  /*05c0*/  SHF.R.S32.HI R5, RZ, 0x1f, R0 ;  /* 0x0000001fff057819 */ /* 0x000fe40000011400 */
[----:B------:R-:W-:Y:S02]  /*05d0*/  IMAD R8, R8, UR8, RZ ;  /* 0x0000000808087c24 */ /* 0x000fe4000f8e02ff */
[----:B------:R-:W-:Y:S01]  /*05e0*/  LEA.HI R5, R5, R0, RZ, 0x3 ;  /* 0x0000000005057211 */ /* 0x000fe200078f18ff */
[----:B------:R-:W3:Y:S01]  /*05f0*/  LDC.64 R32, c[0x0][0x3a8] ;  /* 0x0000ea00ff207b82 */ /* 0x000ee20000000a00 */
[----:B0-----:R-:W-:-:S02]  /*0600*/  LOP3.LUT R0, R9, 0x1f, RZ, 0xc0, !PT ;  /* 0x0000001f09007812 */ /* 0x001fc400078ec0ff */
[----:B------:R-:W-:Y:S02]  /*0610*/  SHF.R.S32.HI R9, RZ, 0x1f, R8 ;  /* 0x0000001fff097819 */ /* 0x000fe40000011408 */
[----:B------:R-:W-:Y:S02]  /*0620*/  LEA.HI.SX32 R159, R5, R0, 0x1d ;  /* 0x00000000059f7211 */ /* 0x000fe400078feaff */
[----:B------:R-:W-:Y:S02]  /*0630*/  LEA.HI R9, R9, R8, RZ, 0x3 ;  /* 0x0000000809097211 */ /* 0x000fe400078f18ff */
[C---:B------:R-:W-:Y:S01]  /*0640*/  IADD3 R171, PT, PT, R159.reuse, 0x40, RZ ;  /* 0x000000409fab7810 */ /* 0x040fe20007ffe0ff */
[----:B---3--:R-:W-:Y:S01]  /*0650*/  IMAD.WIDE.U32 R152, R159, 0x10, R32 ;  /* 0x000000109f987825 */ /* 0x008fe200078e0020 */
[----:B------:R-:W-:-:S05]  /*0660*/  LEA.HI.SX32 R17, R9, R0, 0x1d ;  /* 0x0000000009117211 */ /* 0x000fca00078feaff */
[----:B-1----:R-:W-:Y:S01]  /*0670*/  IMAD.WIDE.U32 R28, R17, 0x10, R6 ;  /* 0x00000010111c7825 */ /* 0x002fe200078e0006 */
[----:B------:R-:W-:Y:S01]  /*0680*/  IADD3 R161, PT, PT, R159, 0x20, RZ ;  /* 0x000000209fa17810 */ /* 0x000fe20007ffe0ff */
[----:B------:R-:W3:Y:S04]  /*0690*/  LDG.E.128 R152, desc[UR6][R152.64] ;  /* 0x0000000698987981 */ /* 0x000ee8000c1e1d00 */
[----:B------:R-:W4:Y:S01]  /*06a0*/  LDG.E.128 R28, desc[UR6][R28.64] ;  /* 0x000000061c1c7981 */ /* 0x000f22000c1e1d00 */
[--C-:B------:R-:W-:Y:S01]  /*06b0*/  IMAD.WIDE.U32 R144, R171, 0x10, R32.reuse ;  /* 0x00000010ab907825 */ /* 0x100fe200078e0020 */
[----:B------:R-:W-:Y:S02]  /*06c0*/  IADD3 R25, PT, PT, R17, 0x20, RZ ;  /* 0x0000002011197810 */ /* 0x000fe40007ffe0ff */
[----:B------:R-:W-:Y:S01]  /*06d0*/  IADD3 R157, PT, PT, R159, 0x60, RZ ;  /* 0x000000609f9d7810 */ /* 0x000fe20007ffe0ff */
[----:B------:R-:W-:-:S02]  /*06e0*/  IMAD.WIDE.U32 R20, R161, 0x10, R32 ;  /* 0x00000010a1147825 */ /* 0x000fc400078e0020 */
[----:B------:R-:W2:Y:S02]  /*06f0*/  LDG.E.128 R144, desc[UR6][R144.64] ;  /* 0x0000000690907981 */ /* 0x000ea4000c1e1d00 */
[----:B------:R-:W-:Y:S01]  /*0700*/  IMAD.WIDE R174, R2, 0x4, R174 ;  /* 0x0000000402ae7825 */ /* 0x000fe200078e02ae */
[----:B------:R-:W-:Y:S01]  /*0710*/  IADD3 R179, PT, PT, R159, 0x80, RZ ;  /* 0x000000809fb37810 */ /* 0x000fe20007ffe0ff */
[----:B------:R-:W2:Y:S02]  /*0720*/  LDG.E.128 R20, desc[UR6][R20.64] ;  /* 0x0000000614147981 */ /* 0x000ea4000c1e1d00 */
[----:B------:R-:W-:Y:S02]  /*0730*/  IMAD.WIDE.U32 R24, R25, 0x10, R6 ;  /* 0x0000001019187825 */ /* 0x000fe400078e0006 */
[----:B------:R0:W2:Y:S02]  /*0740*/  LDG.E R184, desc[UR6][R174.64] ;  /* 0x00000006aeb87981 */ /* 0x0000a4000c1e1900 */
[----:B------:R-:W-:-:S02]  /*0750*/  IMAD.WIDE.U32 R148, R157, 0x10, R32 ;  /* 0x000000109d947825 */ /* 0x000fc400078e0020 */
[----:B------:R-:W2:Y:S02]  /*0760*/  LDG.E.128 R24, desc[UR6][R24.64] ;  /* 0x0000000618187981 */ /* 0x000ea4000c1e1d00 */
[----:B------:R-:W-:Y:S02]  /*0770*/  IMAD.WIDE.U32 R32, R179, 0x10, R32 ;  /* 0x00000010b3207825 */ /* 0x000fe400078e0020 */
[----:B------:R-:W2:Y:S01]  /*0780*/  LDG.E.128 R148, desc[UR6][R148.64] ;  /* 0x0000000694947981 */ /* 0x000ea2000c1e1d00 */
[----:B------:R-:W-:-:S03]  /*0790*/  IADD3 R13, PT, PT, R17, 0x60, RZ ;  /* 0x00000060110d7810 */ /* 0x000fc60007ffe0ff */
[----:B------:R-:W2:Y:S02]  /*07a0*/  LDG.E.128 R32, desc[UR6][R32.64] ;  /* 0x0000000620207981 */ /* 0x000ea4000c1e1d00 */
[----:B------:R-:W-:-:S06]  /*07b0*/  IMAD.WIDE.U32 R12, R13, 0x10, R6 ;  /* 0x000000100d0c7825 */ /* 0x000fcc00078e0006 */
[----:B------:R-:W2:Y:S01]  /*07c0*/  LDG.E.128 R12, desc[UR6][R12.64] ;  /* 0x000000060c0c7981 */ /* 0x000ea2000c1e1d00 */
[----:B------:R-:W-:Y:S02]  /*07d0*/  MOV R207, UR14 ;  /* 0x0000000e00cf7c02 */ /* 0x000fe40008000f00 */
[----:B------:R-:W-:Y:S02]  /*07e0*/  MOV R208, UR15 ;  /* 0x0000000f00d07c02 */ /* 0x000fe40008000f00 */
[----:B------:R-:W-:-:S04]  /*07f0*/  ISETP.NE.U32.AND P0, PT, R207, RZ, PT ;  /* 0x000000ffcf00720c */ /* 0x000fc80003f05070 */
[----:B------:R-:W-:Y:S02]  /*0800*/  ISETP.NE.AND.EX P0, PT, R208, RZ, PT, P0 ;  /* 0x000000ffd000720c */ /* 0x000fe40003f05300 */
[----:B-----5:R-:W-:Y:S02]  /*0810*/  ISETP.GE.AND P2, PT, R173, 0x1, PT ;  /* 0x00000001ad00780c */ /* 0x020fe40003f46270 */
[----:B------:R-:W-:-:S09]  /*0820*/  IADD3 R9, PT, PT, R17, 0x40, RZ ;  /* 0x0000004011097810 */ /* 0x000fd20007ffe0ff */
[----:B------:R-:W1:Y:S02]  /*0830*/  @P0 LDC.64 R176, c[0x0][0x438] ;  /* 0x00010e00ffb00b82 */ /* 0x000e640000000a00 */
[----:B------:R-:W-:-:S06]  /*0840*/  @P2 IADD3 R5, PT, PT, R173, -0x1, RZ ;  /* 0xffffffffad052810 */ /* 0x000fcc0007ffe0ff */
[----:B------:R-:W1:Y:S08]  /*0850*/  @P0 LDC.64 R164, c[0x0][0x438] ;  /* 0x00010e00ffa40b82 */ /* 0x000e700000000a00 */
[----:B------:R-:W1:Y:S01]  /*0860*/  @P0 LDC.64 R162, c[0x0][0x438] ;  /* 0x00010e00ffa20b82 */ /* 0x000e620000000a00 */
[----:B------:R-:W-:-:S07]  /*0870*/  IADD3 R17, PT, PT, R17, 0x80, RZ ;  /* 0x0000008011117810 */ /* 0x000fce0007ffe0ff */
[----:B------:R-:W1:Y:S01]  /*0880*/  @P0 LDC.64 R166, c[0x0][0x438] ;  /* 0x00010e00ffa60b82 */ /* 0x000e620000000a00 */
[----:B------:R-:W-:-:S07]  /*0890*/  @P2 IMAD R5, R5, UR8, RZ ;  /* 0x0000000805052c24 */ /* 0x000fce000f8e02ff */
[----:B0-----:R-:W0:Y:S01]  /*08a0*/  @P0 LDC.64 R174, c[0x0][0x438] ;  /* 0x00010e00ffae0b82 */ /* 0x001e220000000a00 */
[----:B------:R-:W-:-:S04]  /*08b0*/  IMAD.WIDE.U32 R8, R9, 0x10, R6 ;  /* 0x0000001009087825 */ /* 0x000fc800078e0006 */
[----:B------:R-:W-:Y:S01]  /*08c0*/  IMAD.WIDE.U32 R16, R17, 0x10, R6 ;  /* 0x0000001011107825 */ /* 0x000fe200078e0006 */
[----:B------:R-:W-:Y:S01]  /*08d0*/  @P2 SHF.R.S32.HI R6, RZ, 0x1f, R5 ;  /* 0x0000001fff062819 */ /* 0x000fe20000011405 */
[----:B------:R-:W2:Y:S03]  /*08e0*/  LDG.E.128 R8, desc[UR6][R8.64] ;  /* 0x0000000608087981 */ /* 0x000ea6000c1e1d00 */
[----:B------:R-:W-:Y:S02]  /*08f0*/  @P2 LEA.HI R5, R6, R5, RZ, 0x3 ;  /* 0x0000000506052211 */ /* 0x000fe400078f18ff */
[----:B------:R-:W-:Y:S01]  /*0900*/  MOV R169, RZ ;  /* 0x000000ff00a97202 */ /* 0x000fe20000000f00 */
[----:B-1----:R-:W-:Y:S01]  /*0910*/  @P0 IMAD.WIDE.U32 R176, R161, 0x10, R176 ;  /* 0x00000010a1b00825 */ /* 0x002fe200078e00b0 */
[----:B------:R-:W-:Y:S01]  /*0920*/  @P2 LEA.HI.SX32 R169, R5, R0, 0x1d ;  /* 0x0000000005a92211 */ /* 0x000fe200078feaff */
[----:B------:R-:W2:Y:S01]  /*0930*/  LDG.E.128 R16, desc[UR6][R16.64] ;  /* 0x0000000610107981 */ /* 0x000ea2000c1e1d00 */
[----:B------:R-:W-:Y:S01]  /*0940*/  ISETP.NE.AND P3, PT, RZ, UR9, PT ;  /* 0x00000009ff007c0c */ /* 0x000fe2000bf65270 */
[----:B------:R-:W-:-:S02]  /*0950*/  @P0 IMAD.WIDE.U32 R164, R157, 0x10, R164 ;  /* 0x000000109da40825 */ /* 0x000fc400078e00a4 */
[----:B------:R-:W5:Y:S02]  /*0960*/  @P0 LDG.E.128 R48, desc[UR6][R176.64] ;  /* 0x00000006b0300981 */ /* 0x000f64000c1e1d00 */
[----:B------:R-:W-:Y:S02]  /*0970*/  @P0 IMAD.WIDE.U32 R162, R179, 0x10, R162 ;  /* 0x00000010b3a20825 */ /* 0x000fe400078e00a2 */
[----:B------:R1:W5:Y:S02]  /*0980*/  @P0 LDG.E.128 R40, desc[UR6][R164.64] ;  /* 0x00000006a4280981 */ /* 0x000364000c1e1d00 */
[----:B------:R-:W-:Y:S02]  /*0990*/  @P0 IMAD.WIDE.U32 R166, R171, 0x10, R166 ;  /* 0x00000010aba60825 */ /* 0x000fe400078e00a6 */
[----:B------:R-:W5:Y:S02]  /*09a0*/  @P0 LDG.E.128 R36, desc[UR6][R162.64] ;  /* 0x00000006a2240981 */ /* 0x000f64000c1e1d00 */
[----:B0-----:R-:W-:-:S02]  /*09b0*/  @P0 IMAD.WIDE.U32 R174, R159, 0x10, R174 ;  /* 0x000000109fae0825 */ /* 0x001fc400078e00ae */
[----:B------:R0:W5:Y:S04]  /*09c0*/  @P0 LDG.E.128 R44, desc[UR6][R166.64] ;  /* 0x00000006a62c0981 */ /* 0x000168000c1e1d00 */
[----:B------:R-:W5:Y:S01]  /*09d0*/  @P0 LDG.E.128 R52, desc[UR6][R174.64] ;  /* 0x00000006ae340981 */ /* 0x000f62000c1e1d00 */
[C---:B----4-:R-:W-:Y:S02]  /*09e0*/  PRMT R203, R28.reuse, 0x7632, R203 ;  /* 0x000076321ccb7816 */ /* 0x050fe400000000cb */
[----:B------:R-:W-:Y:S02]  /*09f0*/  SHF.L.U32 R193, R28, 0x10, RZ ;  /* 0x000000101cc17819 */ /* 0x000fe400000006ff */
[C---:B------:R-:W-:Y:S02]  /*0a00*/  PRMT R202, R29.reuse, 0x7632, R202 ;  /* 0x000076321dca7816 */ /* 0x040fe400000000ca */
[----:B------:R-:W-:-:S02]  /*0a10*/  SHF.L.U32 R192, R29, 0x10, RZ ;  /* 0x000000101dc07819 */ /* 0x000fc400000006ff */
[----:B------:R-:W4:Y:S01]  /*0a20*/  LDC.64 R28, c[0x0][0x3b0] ;  /* 0x0000ec00ff1c7b82 */ /* 0x000f220000000a00 */
[----:B---3--:R-:W-:Y:S02]  /*0a30*/  PRMT R5, R152, 0x7632, R5 ;  /* 0x0000763298057816 */ /* 0x008fe40000000005 */
[C---:B------:R-:W-:Y:S02]  /*0a40*/  PRMT R6, R153.reuse, 0x7632, R6 ;  /* 0x0000763299067816 */ /* 0x040fe40000000006 */
[----:B------:R-:W-:Y:S02]  /*0a50*/  SHF.L.U32 R170, R153, 0x10, RZ ;  /* 0x0000001099aa7819 */ /* 0x000fe400000006ff */
[C---:B------:R-:W-:Y:S02]  /*0a60*/  PRMT R161, R155.reuse, 0x7632, R161 ;  /* 0x000076329ba17816 */ /* 0x040fe400000000a1 */
[----:B------:R-:W-:Y:S02]  /*0a70*/  SHF.L.U32 R172, R155, 0x10, RZ ;  /* 0x000000109bac7819 */ /* 0x000fe400000006ff */
[----:B--2---:R-:W-:-:S02]  /*0a80*/  PRMT R179, R145, 0x7632, R179 ;  /* 0x0000763291b37816 */ /* 0x004fc400000000b3 */
[----:B------:R-:W-:Y:S02]  /*0a90*/  SHF.L.U32 R183, R145, 0x10, RZ ;  /* 0x0000001091b77819 */ /* 0x000fe400000006ff */
[C---:B------:R-:W-:Y:S02]  /*0aa0*/  PRMT R181, R147.reuse, 0x7632, R181 ;  /* 0x0000763293b57816 */ /* 0x040fe400000000b5 */
[----:B------:R-:W-:Y:S02]  /*0ab0*/  SHF.L.U32 R195, R147, 0x10, RZ ;  /* 0x0000001093c37819 */ /* 0x000fe400000006ff */
[C---:B------:R-:W-:Y:S02]  /*0ac0*/  IADD3 R155, PT, PT, R169.reuse, 0x20, RZ ;  /* 0x00000020a99b7810 */ /* 0x040fe40007ffe0ff */
[C---:B------:R-:W-:Y:S02]  /*0ad0*/  IADD3 R153, PT, PT, R169.reuse, 0x40, RZ ;  /* 0x00000040a9997810 */ /* 0x040fe40007ffe0ff */
[----:B------:R-:W-:-:S02]  /*0ae0*/  IADD3 R147, PT, PT, R169, 0x60, RZ ;  /* 0x00000060a9937810 */ /* 0x000fc40007ffe0ff */
[----:B------:R-:W-:Y:S02]  /*0af0*/  IADD3 R145, PT, PT, R169, 0x80, RZ ;  /* 0x00000080a9917810 */ /* 0x000fe40007ffe0ff */
[C---:B------:R-:W-:Y:S02]  /*0b00*/  PRMT R7, R154.reuse, 0x7632, R7 ;  /* 0x000076329a077816 */ /* 0x040fe40000000007 */
[C---:B------:R-:W-:Y:S02]  /*0b10*/  PRMT R156, R21.reuse, 0x7632, R156 ;  /* 0x00007632159c7816 */ /* 0x040fe4000000009c */
[----:B------:R-:W-:Y:S01]  /*0b20*/  SHF.L.U32 R159, R21, 0x10, RZ ;  /* 0x00000010159f7819 */ /* 0x000fe200000006ff */
[----:B------:R-:W-:Y:S01]  /*0b30*/  IMAD.U32 R171, R154, 0x10000, RZ ;  /* 0x000100009aab7824 */ /* 0x000fe200078e00ff */
[----:B------:R-:W-:Y:S01]  /*0b40*/  FSEL R21, R184, RZ, !P3 ;  /* 0x000000ffb8157208 */ /* 0x000fe20005800000 */
[----:B------:R-:W-:Y:S01]  /*0b50*/  IMAD.U32 R194, R146, 0x10000, RZ ;  /* 0x0001000092c27824 */ /* 0x000fe200078e00ff */
[----:B------:R-:W-:Y:S01]  /*0b60*/  SHF.L.U32 R0, R152, 0x10, RZ ;  /* 0x0000001098007819 */ /* 0x000fe200000006ff */
[----:B-1----:R-:W-:Y:S01]  /*0b70*/  IMAD.U32 R164, R5, 0x10000, RZ ;  /* 0x0001000005a47824 */ /* 0x002fe200078e00ff */
[C---:B------:R-:W-:Y:S01]  /*0b80*/  PRMT R178, R144.reuse, 0x7632, R178 ;  /* 0x0000763290b27816 */ /* 0x040fe200000000b2 */
[----:B----4-:R-:W-:Y:S01]  /*0b90*/  IMAD.WIDE.U32 R168, R169, 0x8, R28 ;  /* 0x00000008a9a87825 */ /* 0x010fe200078e001c */
[----:B------:R-:W-:-:S02]  /*0ba0*/  SHF.L.U32 R182, R144, 0x10, RZ ;  /* 0x0000001090b67819 */ /* 0x000fc400000006ff */
[----:B------:R-:W-:Y:S01]  /*0bb0*/  PRMT R180, R146, 0x7632, R180 ;  /* 0x0000763292b47816 */ /* 0x000fe200000000b4 */
[----:B------:R-:W-:Y:S01]  /*0bc0*/  IMAD.WIDE.U32 R154, R155, 0x8, R28 ;  /* 0x000000089b9a7825 */ /* 0x000fe200078e001c */
[C---:B------:R-:W-:Y:S02]  /*0bd0*/  PRMT R204, R24.reuse, 0x7632, R204 ;  /* 0x0000763218cc7816 */ /* 0x040fe400000000cc */
[----:B------:R-:W-:Y:S01]  /*0be0*/  SHF.L.U32 R199, R24, 0x10, RZ ;  /* 0x0000001018c77819 */ /* 0x000fe200000006ff */
[----:B------:R-:W-:Y:S01]  /*0bf0*/  IMAD.WIDE.U32 R152, R153, 0x8, R28 ;  /* 0x0000000899987825 */ /* 0x000fe200078e001c */
[----:B------:R-:W-:Y:S02]  /*0c00*/  PRMT R186, R27, 0x7632, R186 ;  /* 0x000076321bba7816 */ /* 0x000fe400000000ba */
[----:B0-----:R-:W-:Y:S01]  /*0c10*/  SHF.L.U32 R166, R7, 0x10, RZ ;  /* 0x0000001007a67819 */ /* 0x001fe200000006ff */
[----:B------:R-:W-:Y:S01]  /*0c20*/  IMAD.WIDE.U32 R146, R147, 0x8, R28 ;  /* 0x0000000893927825 */ /* 0x000fe200078e001c */
[----:B------:R-:W-:-:S03]  /*0c30*/  PRMT R24, R148, 0x7632, R24 ;  /* 0x0000763294187816 */ /* 0x000fc60000000018 */
[----:B------:R-:W-:Y:S01]  /*0c40*/  FADD.FTZ R189, -R21, R164 ;  /* 0x000000a415bd7221 */ /* 0x000fe20000010100 */
[----:B------:R-:W-:Y:S01]  /*0c50*/  PRMT R206, R25, 0x7632, R206 ;  /* 0x0000763219ce7816 */ /* 0x000fe200000000ce */
[----:B------:R-:W-:Y:S01]  /*0c60*/  IMAD.WIDE.U32 R144, R145, 0x8, R28 ;  /* 0x0000000891907825 */ /* 0x000fe200078e001c */
[----:B------:R-:W-:-:S03]  /*0c70*/  SHF.L.U32 R29, R149, 0x10, RZ ;  /* 0x00000010951d7819 */ /* 0x000fc600000006ff */
[----:B------:R-:W-:Y:S01]  /*0c80*/  FADD.FTZ R164, -R21, R194 ;  /* 0x000000c215a47221 */ /* 0x000fe20000010100 */
[----:B------:R-:W-:Y:S01]  /*0c90*/  SHF.L.U32 R197, R25, 0x10, RZ ;  /* 0x0000001019c57819 */ /* 0x000fe200000006ff */
[----:B------:R0:W5:Y:S01]  /*0ca0*/  LDG.E.64 R174, desc[UR6][R168.64] ;  /* 0x00000006a8ae7981 */ /* 0x000162000c1e1b00 */
[C---:B------:R-:W-:Y:S02]  /*0cb0*/  PRMT R201, R30.reuse, 0x7632, R201 ;  /* 0x000076321ec97816 */ /* 0x040fe400000000c9 */
[----:B------:R-:W-:Y:S02]  /*0cc0*/  SHF.L.U32 R191, R30, 0x10, RZ ;  /* 0x000000101ebf7819 */ /* 0x000fe400000006ff */
[----:B------:R-:W-:Y:S01]  /*0cd0*/  PRMT R25, R149, 0x7632, R25 ;  /* 0x0000763295197816 */ /* 0x000fe20000000019 */
[C---:B------:R-:W-:Y:S01]  /*0ce0*/  FADD.FTZ R187, -R21.reuse, R166 ;  /* 0x000000a615bb7221 */ /* 0x040fe20000010100 */
[C---:B------:R-:W-:Y:S01]  /*0cf0*/  PRMT R30, R22.reuse, 0x7632, R30 ;  /* 0x00007632161e7816 */ /* 0x040fe2000000001e */
[----:B------:R-:W-:Y:S01]  /*0d00*/  FADD.FTZ R184, -R21, R159 ;  /* 0x0000009f15b87221 */ /* 0x000fe20000010100 */
[----:B------:R-:W-:-:S02]  /*0d10*/  SHF.L.U32 R157, R22, 0x10, RZ ;  /* 0x00000010169d7819 */ /* 0x000fc400000006ff */
[----:B------:R-:W-:Y:S02]  /*0d20*/  SHF.L.U32 R198, R27, 0x10, RZ ;  /* 0x000000101bc67819 */ /* 0x000fe400000006ff */
[----:B------:R-:W-:Y:S02]  /*0d30*/  MOV R167, R186 ;  /* 0x000000ba00a77202 */ /* 0x000fe40000000f00 */
[----:B------:R-:W-:Y:S01]  /*0d40*/  SHF.L.U32 R194, R24, 0x10, RZ ;  /* 0x0000001018c27819 */ /* 0x000fe200000006ff */
[----:B------:R-:W-:Y:S01]  /*0d50*/  FADD.FTZ R24, -R21, R29 ;  /* 0x0000001d15187221 */ /* 0x000fe20000010100 */
[----:B------:R-:W-:Y:S01]  /*0d60*/  PRMT R22, R151, 0x7632, R22 ;  /* 0x0000763297167816 */ /* 0x000fe20000000016 */
[----:B0-----:R-:W-:Y:S01]  /*0d70*/  FADD.FTZ R168, -R21, R182 ;  /* 0x000000b615a87221 */ /* 0x001fe20000010100 */
[----:B------:R-:W-:Y:S01]  /*0d80*/  SHF.L.U32 R27, R151, 0x10, RZ ;  /* 0x00000010971b7819 */ /* 0x000fe200000006ff */
[----:B------:R-:W-:Y:S01]  /*0d90*/  FADD.FTZ R166, -R21, R183 ;  /* 0x000000b715a67221 */ /* 0x000fe20000010100 */
[----:B------:R-:W-:Y:S01]  /*0da0*/  PRMT R151, R35, 0x7632, R151 ;  /* 0x0000763223977816 */ /* 0x000fe20000000097 */
[----:B------:R-:W-:Y:S01]  /*0db0*/  IMAD.MOV.U32 R29, RZ, RZ, R204 ;  /* 0x000000ffff1d7224 */ /* 0x000fe200078e00cc */
[----:B------:R-:W-:Y:S01]  /*0dc0*/  SHF.L.U32 R159, R178, 0x10, RZ ;  /* 0x00000010b29f7819 */ /* 0x000fe200000006ff */
[----:B------:R0:W5:Y:S01]  /*0dd0*/  LDG.E.64 R182, desc[UR6][R144.64] ;  /* 0x0000000690b67981 */ /* 0x000162000c1e1b00 */
[----:B------:R-:W-:-:S02]  /*0de0*/  SHF.L.U32 R204, R25, 0x10, RZ ;  /* 0x0000001019cc7819 */ /* 0x000fc400000006ff */
[----:B------:R-:W-:Y:S02]  /*0df0*/  PRMT R149, R33, 0x7632, R149 ;  /* 0x0000763221957816 */ /* 0x000fe40000000095 */
[----:B------:R-:W-:Y:S02]  /*0e00*/  SHF.L.U32 R30, R30, 0x10, RZ ;  /* 0x000000101e1e7819 */ /* 0x000fe400000006ff */
[----:B0-----:R-:W-:Y:S02]  /*0e10*/  MOV R145, R167 ;  /* 0x000000a700917202 */ /* 0x001fe40000000f00 */
[----:B------:R-:W-:Y:S02]  /*0e20*/  MOV R167, R206 ;  /* 0x000000ce00a77202 */ /* 0x000fe40000000f00 */
[----:B------:R-:W-:Y:S01]  /*0e30*/  SHF.L.U32 R206, R151, 0x10, RZ ;  /* 0x0000001097ce7819 */ /* 0x000fe200000006ff */
[C---:B------:R-:W-:Y:S01]  /*0e40*/  FADD.FTZ R151, -R21.reuse, R159 ;  /* 0x0000009f15977221 */ /* 0x040fe20000010100 */
[----:B------:R-:W-:Y:S01]  /*0e50*/  SHF.L.U32 R28, R150, 0x10, RZ ;  /* 0x00000010961c7819 */ /* 0x000fe200000006ff */
[----:B------:R-:W-:Y:S01]  /*0e60*/  FADD.FTZ R159, -R21, R204 ;  /* 0x000000cc159f7221 */ /* 0x000fe20000010100 */
[C---:B------:R-:W-:Y:S01]  /*0e70*/  PRMT R185, R26.reuse, 0x7632, R185 ;  /* 0x000076321ab97816 */ /* 0x040fe200000000b9 */
[----:B------:R-:W2:Y:S01]  /*0e80*/  LDL R204, [R1] ;  /* 0x0000000001cc7983 */ /* 0x000ea20000100800 */
[----:B------:R-:W-:-:S02]  /*0e90*/  SHF.L.U32 R196, R26, 0x10, RZ ;  /* 0x000000101ac47819 */ /* 0x000fc400000006ff */
[----:B------:R-:W-:Y:S02]  /*0ea0*/  SHF.L.U32 R160, R20, 0x10, RZ ;  /* 0x0000001014a07819 */ /* 0x000fe400000006ff */
[----:B------:R-:W-:Y:S02]  /*0eb0*/  PRMT R26, R150, 0x7632, R26 ;  /* 0x00007632961a7816 */ /* 0x000fe4000000001a */
[----:B------:R-:W-:Y:S01]  /*0ec0*/  SHF.L.U32 R144, R149, 0x10, RZ ;  /* 0x0000001095907819 */ /* 0x000fe200000006ff */
[----:B------:R-:W-:Y:S01]  /*0ed0*/  FADD.FTZ R149, -R21, R30 ;  /* 0x0000001e15957221 */ /* 0x000fe20000010100 */
[----:B------:R-:W-:Y:S01]  /*0ee0*/  SHF.L.U32 R186, R161, 0x10, RZ ;  /* 0x00000010a1ba7819 */ /* 0x000fe200000006ff */
[C---:B------:R-:W-:Y:S01]  /*0ef0*/  IMAD.U32 R30, R15.reuse, 0x10000, RZ ;  /* 0x000100000f1e7824 */ /* 0x040fe200078e00ff */
[----:B------:R-:W-:Y:S01]  /*0f00*/  PRMT R244, R15, 0x7632, R244 ;  /* 0x000076320ff47816 */ /* 0x000fe200000000f4 */
[C---:B------:R-:W-:Y:S01]  /*0f10*/  FADD.FTZ R25, -R21.reuse, R28 ;  /* 0x0000001c15197221 */ /* 0x040fe20000010100 */
[----:B------:R-:W-:Y:S01]  /*0f20*/  SHF.L.U32 R161, R180, 0x10, RZ ;  /* 0x00000010b4a17819 */ /* 0x000fe200000006ff */
[----:B------:R-:W3:Y:S01]  /*0f30*/  LDL R15, [R1+0x4] ;  /* 0x00000400010f7983 */ /* 0x000ee20000100800 */
[----:B------:R-:W-:Y:S01]  /*0f40*/  MOV R177, R185 ;  /* 0x000000b900b17202 */ /* 0x000fe20000000f00 */
[----:B------:R-:W-:Y:S01]  /*0f50*/  FADD.FTZ R185, -R21, R160 ;  /* 0x000000a015b97221 */ /* 0x000fe20000010100 */
[----:B------:R-:W-:-:S02]  /*0f60*/  SHF.L.U32 R28, R26, 0x10, RZ ;  /* 0x000000101a1c7819 */ /* 0x000fc400000006ff */
[----:B------:R-:W-:Y:S02]  /*0f70*/  SHF.L.U32 R160, R179, 0x10, RZ ;  /* 0x00000010b3a07819 */ /* 0x000fe400000006ff */
[----:B------:R0:W5:Y:S01]  /*0f80*/  LDG.E.64 R178, desc[UR6][R152.64] ;  /* 0x0000000698b27981 */ /* 0x000162000c1e1b00 */
[----:B------:R-:W-:Y:S01]  /*0f90*/  PRMT R210, R13, 0x7632, R210 ;  /* 0x000076320dd27816 */ /* 0x000fe200000000d2 */
[C---:B0-----:R-:W-:Y:S01]  /*0fa0*/  FADD.FTZ R153, -R21.reuse, R161 ;  /* 0x000000a115997221 */ /* 0x041fe20000010100 */
[----:B------:R-:W-:Y:S01]  /*0fb0*/  FADD.FTZ R161, -R21, R28 ;  /* 0x0000001c15a17221 */ /* 0x000fe20000010100 */
[----:B------:R-:W-:Y:S02]  /*0fc0*/  SHF.L.U32 R28, R13, 0x10, RZ ;  /* 0x000000100d1c7819 */ /* 0x000fe400000006ff */
[----:B------:R-:W4:Y:S01]  /*0fd0*/  LDL R13, [R1+0xc] ;  /* 0x00000c00010d7983 */ /* 0x000f220000100800 */
[C---:B------:R-:W-:Y:S02]  /*0fe0*/  PRMT R200, R31.reuse, 0x7632, R200 ;  /* 0x000076321fc87816 */ /* 0x040fe400000000c8 */
[----:B------:R-:W-:-:S02]  /*0ff0*/  SHF.L.U32 R190, R31, 0x10, RZ ;  /* 0x000000101fbe7819 */ /* 0x000fc400000006ff */
[----:B------:R-:W-:Y:S02]  /*1000*/  PRMT R158, R20, 0x7632, R158 ;  /* 0x00007632149e7816 */ /* 0x000fe4000000009e */
[C---:B------:R-:W-:Y:S02]  /*1010*/  PRMT R20, R23.reuse, 0x7632, R20 ;  /* 0x0000763217147816 */ /* 0x040fe40000000014 */
[----:B------:R-:W-:Y:S02]  /*1020*/  SHF.L.U32 R31, R23, 0x10, RZ ;  /* 0x00000010171f7819 */ /* 0x000fe400000006ff */
[----:B------:R-:W-:Y:S02]  /*1030*/  SHF.L.U32 R23, R148, 0x10, RZ ;  /* 0x0000001094177819 */ /* 0x000fe400000006ff */
[----:B------:R-:W-:Y:S02]  /*1040*/  PRMT R148, R32, 0x7632, R148 ;  /* 0x0000763220947816 */ /* 0x000fe40000000094 */
[----:B------:R-:W-:-:S02]  /*1050*/  SHF.L.U32 R162, R181, 0x10, RZ ;  /* 0x00000010b5a27819 */ /* 0x000fc400000006ff */
[----:B------:R0:W5:Y:S01]  /*1060*/  LDG.E.64 R180, desc[UR6][R146.64] ;  /* 0x0000000692b47981 */ /* 0x000162000c1e1b00 */
[C---:B------:R-:W-:Y:S01]  /*1070*/  FADD.FTZ R7, -R21.reuse, R172 ;  /* 0x000000ac15077221 */ /* 0x040fe20000010100 */
[C---:B------:R-:W-:Y:S01]  /*1080*/  FADD.FTZ R172, -R21.reuse, R157 ;  /* 0x0000009d15ac7221 */ /* 0x040fe20000010100 */
[----:B------:R-:W-:Y:S02]  /*1090*/  PRMT R150, R34, 0x7632, R150 ;  /* 0x0000763222967816 */ /* 0x000fe40000000096 */
[----:B------:R-:W-:Y:S01]  /*10a0*/  SHF.L.U32 R157, R20, 0x10, RZ ;  /* 0x00000010149d7819 */ /* 0x000fe200000006ff */
[----:B------:R-:W-:Y:S01]  /*10b0*/  FADD.FTZ R20, -R21, R195 ;  /* 0x000000c315147221 */ /* 0x000fe20000010100 */
[----:B0-----:R-:W-:Y:S02]  /*10c0*/  SHF.L.U32 R146, R148, 0x10, RZ ;  /* 0x0000001094927819 */ /* 0x001fe400000006ff */
[----:B------:R-:W-:Y:S02]  /*10d0*/  SHF.L.U32 R32, R32, 0x10, RZ ;  /* 0x0000001020207819 */ /* 0x000fe400000006ff */
[----:B------:R-:W-:Y:S01]  /*10e0*/  SHF.L.U32 R33, R33, 0x10, RZ ;  /* 0x0000001021217819 */ /* 0x000fe200000006ff */
[----:B------:R-:W-:Y:S01]  /*10f0*/  FADD.FTZ R165, -R21, R146 ;  /* 0x0000009215a57221 */ /* 0x000fe20000010100 */
[----:B------:R-:W-:-:S02]  /*1100*/  SHF.L.U32 R188, R6, 0x10, RZ ;  /* 0x0000001006bc7819 */ /* 0x000fc400000006ff */
[----:B------:R-:W-:Y:S01]  /*1110*/  MOV R195, R177 ;  /* 0x000000b100c37202 */ /* 0x000fe20000000f00 */
[C---:B------:R-:W-:Y:S01]  /*1120*/  FADD.FTZ R5, -R21.reuse, R170 ;  /* 0x000000aa15057221 */ /* 0x040fe20000010100 */
[----:B------:R-:W-:Y:S01]  /*1130*/  SHF.L.U32 R34, R34, 0x10, RZ ;  /* 0x0000001022227819 */ /* 0x000fe200000006ff */
[----:B------:R0:W5:Y:S01]  /*1140*/  LDG.E.64 R176, desc[UR6][R154.64] ;  /* 0x000000069ab07981 */ /* 0x000162000c1e1b00 */
[----:B------:R-:W-:Y:S01]  /*1150*/  MOV R146, R167 ;  /* 0x000000a700927202 */ /* 0x000fe20000000f00 */
[----:B------:R-:W-:Y:S01]  /*1160*/  FADD.FTZ R167, -R21, R144 ;  /* 0x0000009015a77221 */ /* 0x000fe20000010100 */
[----:B------:R-:W-:Y:S01]  /*1170*/  SHF.L.U32 R35, R35, 0x10, RZ ;  /* 0x0000001023237819 */ /* 0x000fe200000006ff */
[C---:B------:R-:W-:Y:S01]  /*1180*/  FADD.FTZ R6, -R21.reuse, R171 ;  /* 0x000000ab15067221 */ /* 0x040fe20000010100 */
[----:B------:R-:W-:Y:S01]  /*1190*/  SHF.L.U32 R158, R158, 0x10, RZ ;  /* 0x000000109e9e7819 */ /* 0x000fe200000006ff */
[----:B------:R-:W-:Y:S01]  /*11a0*/  FADD.FTZ R170, -R21, R31 ;  /* 0x0000001f15aa7221 */ /* 0x000fe20000010100 */
[----:B------:R-:W-:-:S02]  /*11b0*/  SHF.L.U32 R156, R156, 0x10, RZ ;  /* 0x000000109c9c7819 */ /* 0x000fc400000006ff */
[----:B------:R-:W-:Y:S02]  /*11c0*/  SHF.L.U32 R22, R22, 0x10, RZ ;  /* 0x0000001016167819 */ /* 0x000fe400000006ff */
[----:B0-----:R-:W-:Y:S01]  /*11d0*/  SHF.L.U32 R154, R150, 0x10, RZ ;  /* 0x00000010969a7819 */ /* 0x001fe200000006ff */
[----:B------:R-:W-:Y:S01]  /*11e0*/  FADD.FTZ R31, -R21, R32 ;  /* 0x00000020151f7221 */ /* 0x000fe20000010100 */
[----:B------:R-:W-:Y:S01]  /*11f0*/  PRMT R246, R17, 0x7632, R246 ;  /* 0x0000763211f67816 */ /* 0x000fe200000000f6 */
[----:B------:R-:W-:Y:S01]  /*1200*/  FADD.FTZ R171, -R21, R206 ;  /* 0x000000ce15ab7221 */ /* 0x000fe20000010100 */
[----:B------:R-:W-:Y:S01]  /*1210*/  SHF.L.U32 R144, R17, 0x10, RZ ;  /* 0x0000001011907819 */ /* 0x000fe200000006ff */
[C---:B------:R-:W-:Y:S01]  /*1220*/  FADD.FTZ R188, -R21.reuse, R188 ;  /* 0x000000bc15bc7221 */ /* 0x040fe20000010100 */
[----:B------:R-:W-:Y:S01]  /*1230*/  MOV R17, R145 ;  /* 0x0000009100117202 */ /* 0x000fe20000000f00 */
[C---:B------:R-:W-:Y:S01]  /*1240*/  FADD.FTZ R32, -R21.reuse, R33 ;  /* 0x0000002115207221 */ /* 0x040fe20000010100 */
[----:B------:R-:W-:Y:S01]  /*1250*/  MOV R206, R29 ;  /* 0x0000001d00ce7202 */ /* 0x000fe20000000f00 */
[C---:B------:R-:W-:Y:S01]  /*1260*/  FADD.FTZ R33, -R21.reuse, R34 ;  /* 0x0000002215217221 */ /* 0x040fe20000010100 */
[C---:B------:R-:W-:Y:S01]  /*1270*/  PRMT R247, R18.reuse, 0x7632, R247 ;  /* 0x0000763212f77816 */ /* 0x040fe200000000f7 */
[C---:B------:R-:W-:Y:S01]  /*1280*/  FADD.FTZ R150, -R21.reuse, R157 ;  /* 0x0000009d15967221 */ /* 0x040fe20000010100 */
[----:B------:R-:W-:Y:S01]  /*1290*/  SHF.L.U32 R145, R18, 0x10, RZ ;  /* 0x0000001012917819 */ /* 0x000fe200000006ff */
[C---:B------:R-:W-:Y:S01]  /*12a0*/  FADD.FTZ R0, -R21.reuse, R0 ;  /* 0x0000000015007221 */ /* 0x040fe20000010100 */
[----:B------:R-:W-:Y:S01]  /*12b0*/  MOV R18, R146 ;  /* 0x0000009200127202 */ /* 0x000fe20000000f00 */
        /* <DEDUP_REMOVED lines=11> */
[----:B------:R-:W-:-:S02]  /*1370*/  PRMT R21, R10, 0x7632, R21 ;  /* 0x000076320a157816 */ /* 0x000fc40000000015 */
[----:B------:R-:W-:Y:S01]  /*1380*/  SHF.L.U32 R156, R10, 0x10, RZ ;  /* 0x000000100a9c7819 */ /* 0x000fe200000006ff */
[C---:B------:R-:W-:Y:S01]  /*1390*/  FMUL.FTZ R10, R4.reuse, R188 ;  /* 0x000000bc040a7220 */ /* 0x040fe20000410000 */
[C---:B------:R-:W-:Y:S02]  /*13a0*/  PRMT R252, R19.reuse, 0x7632, R252 ;  /* 0x0000763213fc7816 */ /* 0x040fe400000000fc */
[----:B------:R-:W-:Y:S02]  /*13b0*/  SHF.L.U32 R146, R19, 0x10, RZ ;  /* 0x0000001013927819 */ /* 0x000fe400000006ff */
[----:B------:R-:W-:Y:S02]  /*13c0*/  MOV R19, R206 ;  /* 0x000000ce00137202 */ /* 0x000fe40000000f00 */
[C---:B------:R-:W-:Y:S02]  /*13d0*/  PRMT R154, R9.reuse, 0x7632, R154 ;  /* 0x00007632099a7816 */ /* 0x040fe4000000009a */
[----:B------:R-:W-:Y:S01]  /*13e0*/  SHF.L.U32 R158, R9, 0x10, RZ ;  /* 0x00000010099e7819 */ /* 0x000fe200000006ff */
[----:B------:R-:W-:Y:S01]  /*13f0*/  FMUL.FTZ R9, R4, R189 ;  /* 0x000000bd04097220 */ /* 0x000fe20000410000 */
[----:B------:R-:W-:-:S02]  /*1400*/  SHF.L.U32 R206, R203, 0x10, RZ ;  /* 0x00000010cbce7819 */ /* 0x000fc400000006ff */
[----:B------:R-:W-:Y:S01]  /*1410*/  SHF.L.U32 R188, R18, 0x10, RZ ;  /* 0x0000001012bc7819 */ /* 0x000fe200000006ff */
[----:B------:R-:W-:Y:S01]  /*1420*/  FMUL.FTZ R18, R4, R166 ;  /* 0x000000a604127220 */ /* 0x000fe20000410000 */
[----:B------:R-:W-:Y:S01]  /*1430*/  PRMT R160, R8, 0x7632, R160 ;  /* 0x0000763208a07816 */ /* 0x000fe200000000a0 */
[----:B------:R-:W-:Y:S01]  /*1440*/  FMUL.FTZ R0, R4, R0 ;  /* 0x0000000004007220 */ /* 0x000fe20000410000 */
[----:B------:R-:W-:Y:S02]  /*1450*/  SHF.L.U32 R162, R8, 0x10, RZ ;  /* 0x0000001008a27819 */ /* 0x000fe400000006ff */
[----:B------:R-:W-:Y:S01]  /*1460*/  PRMT R209, R12, 0x7632, R209 ;  /* 0x000076320cd17816 */ /* 0x000fe200000000d1 */
        /* <DEDUP_REMOVED lines=8> */
[----:B------:R-:W-:Y:S01]  /*14f0*/  SHF.L.U32 R27, R12, 0x10, RZ ;  /* 0x000000100c1b7819 */ /* 0x000fe200000006ff */
[C---:B------:R-:W-:Y:S01]  /*1500*/  FMUL.FTZ R12, R4.reuse, R186 ;  /* 0x000000ba040c7220 */ /* 0x040fe20000410000 */
[----:B------:R-:W-:Y:S01]  /*1510*/  SHF.L.U32 R158, R209, 0x10, RZ ;  /* 0x00000010d19e7819 */ /* 0x000fe200000006ff */
[C---:B------:R-:W-:Y:S01]  /*1520*/  FMUL.FTZ R6, R4.reuse, R6 ;  /* 0x0000000604067220 */ /* 0x040fe20000410000 */
[----:B------:R-:W-:Y:S01]  /*1530*/  SHF.L.U32 R186, R17, 0x10, RZ ;  /* 0x0000001011ba7819 */ /* 0x000fe200000006ff */
[----:B------:R-:W-:Y:S01]  /*1540*/  FMUL.FTZ R17, R4, R168 ;  /* 0x000000a804117220 */ /* 0x000fe20000410000 */
[----:B------:R-:W-:Y:S01]  /*1550*/  SHF.L.U32 R202, R202, 0x10, RZ ;  /* 0x00000010caca7819 */ /* 0x000fe200000006ff */
[----:B------:R-:W-:Y:S01]  /*1560*/  FMUL.FTZ R5, R4, R5 ;  /* 0x0000000504057220 */ /* 0x000fe20000410000 */
[----:B------:R-:W-:Y:S01]  /*1570*/  PRMT R211, R14, 0x7632, R211 ;  /* 0x000076320ed37816 */ /* 0x000fe200000000d3 */
[----:B------:R-:W-:Y:S01]  /*1580*/  FMUL.FTZ R205, R205, R192 ;  /* 0x000000c0cdcd7220 */ /* 0x000fe20000410000 */
[----:B------:R-:W-:Y:S01]  /*1590*/  FADD.FTZ R128, R128, R191 ;  /* 0x000000bf80807221 */ /* 0x000fe20000010000 */
[-C--:B------:R-:W-:Y:S01]  /*15a0*/  FFMA.FTZ R60, R6, R191.reuse, R60 ;  /* 0x000000bf063c7223 */ /* 0x080fe2000001003c */
[----:B------:R-:W-:Y:S01]  /*15b0*/  FMUL.FTZ R203, R248, R191 ;  /* 0x000000bff8cb7220 */ /* 0x000fe20000410000 */
[----:B------:R-:W-:Y:S01]  /*15c0*/  FADD.FTZ R116, R116, R162 ;  /* 0x000000a274747221 */ /* 0x000fe20000010000 */
[-C--:B------:R-:W-:Y:S01]  /*15d0*/  FFMA.FTZ R72, R17, R162.reuse, R72 ;  /* 0x000000a211487223 */ /* 0x080fe20000010048 */
[----:B------:R-:W-:Y:S01]  /*15e0*/  FMUL.FTZ R191, R232, R162 ;  /* 0x000000a2e8bf7220 */ /* 0x000fe20000410000 */
[----:B------:R-:W-:Y:S01]  /*15f0*/  SHF.L.U32 R162, R211, 0x10, RZ ;  /* 0x00000010d3a27819 */ /* 0x000fe200000006ff */
[----:B------:R-:W-:Y:S01]  /*1600*/  FMUL.FTZ R7, R4, R7 ;  /* 0x0000000704077220 */ /* 0x000fe20000410000 */
[----:B------:R-:W-:-:S02]  /*1610*/  SHF.L.U32 R29, R14, 0x10, RZ ;  /* 0x000000100e1d7819 */ /* 0x000fc400000006ff */
[C---:B------:R-:W-:Y:S02]  /*1620*/  PRMT R194, R11.reuse, 0x7632, R194 ;  /* 0x000076320bc27816 */ /* 0x040fe400000000c2 */
[----:B------:R-:W-:Y:S01]  /*1630*/  SHF.L.U32 R22, R11, 0x10, RZ ;  /* 0x000000100b167819 */ /* 0x000fe200000006ff */
[----:B------:R-:W-:Y:S01]  /*1640*/  FMUL.FTZ R11, R4, R187 ;  /* 0x000000bb040b7220 */ /* 0x000fe20000410000 */
[----:B------:R-:W-:Y:S01]  /*1650*/  SHF.L.U32 R14, R201, 0x10, RZ ;  /* 0x00000010c90e7819 */ /* 0x000fe200000006ff */
        /* <DEDUP_REMOVED lines=10> */
[----:B------:R-:W-:Y:S01]  /*1700*/  FMUL.FTZ R19, R4, R164 ;  /* 0x000000a404137220 */ /* 0x000fe20000410000 */
[----:B------:R-:W-:Y:S01]  /*1710*/  SHF.L.U32 R200, R200, 0x10, RZ ;  /* 0x00000010c8c87819 */ /* 0x000fe200000006ff */
[----:B------:R-:W-:-:S02]  /*1720*/  FADD.FTZ R112, R112, R156 ;  /* 0x0000009c70707221 */ /* 0x000fc40000010000 */
[----:B------:R-:W-:Y:S02]  /*1730*/  FFMA.FTZ R76, R19, R156, R76 ;  /* 0x0000009c134c7223 */ /* 0x000fe4000001004c */
[----:B------:R-:W-:Y:S01]  /*1740*/  FADD.FTZ R131, R131, R200 ;  /* 0x000000c883837221 */ /* 0x000fe20000010000 */
[-C--:B------:R-:W-:Y:S01]  /*1750*/  FFMA.FTZ R63, R12, R200.reuse, R63 ;  /* 0x000000c80c3f7223 */ /* 0x080fe2000001003f */
[----:B------:R-:W-:Y:S01]  /*1760*/  FMUL.FTZ R200, R251, R200 ;  /* 0x000000c8fbc87220 */ /* 0x000fe20000410000 */
[----:B------:R-:W-:Y:S01]  /*1770*/  FADD.FTZ R124, R124, R199 ;  /* 0x000000c77c7c7221 */ /* 0x000fe20000010000 */
        /* <DEDUP_REMOVED lines=9> */
[----:B------:R-:W-:Y:S01]  /*1810*/  FADD.FTZ R120, R120, R196 ;  /* 0x000000c478787221 */ /* 0x000fe20000010000 */
[----:B------:R-:W-:Y:S01]  /*1820*/  FMUL.FTZ R195, R236, R196 ;  /* 0x000000c4ecc37220 */ /* 0x000fe20000410000 */
[----:B------:R-:W-:Y:S01]  /*1830*/  FMUL.FTZ R148, R4, R148 ;  /* 0x0000009404947220 */ /* 0x000fe20000410000 */
[----:B------:R-:W-:-:S03]  /*1840*/  FADD.FTZ R127, R127, R188 ;  /* 0x000000bc7f7f7221 */ /* 0x000fc60000010000 */
[----:B------:R-:W-:Y:S01]  /*1850*/  FFMA.FTZ R67, R148, R188, R67 ;  /* 0x000000bc94437223 */ /* 0x000fe20000010043 */
[----:B------:R-:W-:Y:S01]  /*1860*/  FMUL.FTZ R149, R4, R149 ;  /* 0x0000009504957220 */ /* 0x000fe20000410000 */
[----:B------:R-:W-:-:S03]  /*1870*/  FADD.FTZ R121, R121, R187 ;  /* 0x000000bb79797221 */ /* 0x000fc60000010000 */
[----:B------:R-:W-:Y:S01]  /*1880*/  FFMA.FTZ R69, R149, R187, R69 ;  /* 0x000000bb95457223 */ /* 0x000fe20000010045 */
[----:B------:R-:W-:Y:S01]  /*1890*/  FMUL.FTZ R150, R4, R150 ;  /* 0x0000009604967220 */ /* 0x000fe20000410000 */
[----:B------:R-:W-:-:S03]  /*18a0*/  FADD.FTZ R123, R123, R186 ;  /* 0x000000ba7b7b7221 */ /* 0x000fc60000010000 */
[----:B------:R-:W-:Y:S01]  /*18b0*/  FFMA.FTZ R71, R150, R186, R71 ;  /* 0x000000ba96477223 */ /* 0x000fe20000010047 */
[C---:B------:R-:W-:Y:S01]  /*18c0*/  FMUL.FTZ R151, R4.reuse, R151 ;  /* 0x0000009704977220 */ /* 0x040fe20000410000 */
[C---:B------:R-:W-:Y:S01]  /*18d0*/  FMUL.FTZ R152, R4.reuse, R152 ;  /* 0x0000009804987220 */ /* 0x040fe20000410000 */
[C---:B------:R-:W-:Y:S01]  /*18e0*/  FMUL.FTZ R153, R4.reuse, R153 ;  /* 0x0000009904997220 */ /* 0x040fe20000410000 */
[----:B------:R-:W-:Y:S01]  /*18f0*/  FMUL.FTZ R20, R4, R20 ;  /* 0x0000001404147220 */ /* 0x000fe20000410000 */
[----:B--2---:R-:W-:-:S04]  /*1900*/  FMUL.FTZ R8, R204, R193 ;  /* 0x000000c1cc087220 */ /* 0x004fc80000410000 */
[----:B------:R-:W-:Y:S01]  /*1910*/  FFMA.FTZ R170, R0, R8, RZ ;  /* 0x0000000800aa7223 */ /* 0x000fe200000100ff */
[----:B------:R-:W-:Y:S01]  /*1920*/  FADD.FTZ R209, RZ, R8 ;  /* 0x00000008ffd17221 */ /* 0x000fe20000010000 */
[----:B---3--:R-:W-:Y:S01]  /*1930*/  FMUL.FTZ R206, R15, R206 ;  /* 0x000000ce0fce7220 */ /* 0x008fe20000410000 */
[----:B------:R-:W-:-:S03]  /*1940*/  FMUL.FTZ R15, R4, R172 ;  /* 0x000000ac040f7220 */ /* 0x000fc60000410000 */
[----:B------:R-:W-:Y:S01]  /*1950*/  FFMA.FTZ R170, R9, R206, R170 ;  /* 0x000000ce09aa7223 */ /* 0x000fe200000100aa */
[----:B------:R-:W-:-:S03]  /*1960*/  FADD.FTZ R172, R206, R209 ;  /* 0x000000d1ceac7221 */ /* 0x000fc60000010000 */
[----:B------:R-:W-:Y:S01]  /*1970*/  FFMA.FTZ R209, R5, R205, R170 ;  /* 0x000000cd05d17223 */ /* 0x000fe200000100aa */
[----:B------:R-:W-:Y:S01]  /*1980*/  FADD.FTZ R211, R205, R172 ;  /* 0x000000accdd37221 */ /* 0x000fe20000010000 */
[----:B----4-:R-:W-:Y:S01]  /*1990*/  FMUL.FTZ R204, R13, R202 ;  /* 0x000000ca0dcc7220 */ /* 0x010fe20000410000 */
[----:B------:R-:W-:-:S03]  /*19a0*/  FMUL.FTZ R202, R249, R14 ;  /* 0x0000000ef9ca7220 */ /* 0x000fc60000410000 */
[----:B------:R-:W-:Y:S01]  /*19b0*/  FFMA.FTZ R209, R10, R204, R209 ;  /* 0x000000cc0ad17223 */ /* 0x000fe200000100d1 */
[----:B------:R-:W-:Y:S01]  /*19c0*/  FADD.FTZ R172, R204, R211 ;  /* 0x000000d3ccac7221 */ /* 0x000fe20000010000 */
[----:B------:R-:W-:Y:S01]  /*19d0*/  FMUL.FTZ R14, R4, R184 ;  /* 0x000000b8040e7220 */ /* 0x000fe20000410000 */
[----:B------:R-:W-:Y:S02]  /*19e0*/  IMAD.U32 R184, R154, 0x10000, RZ ;  /* 0x000100009ab87824 */ /* 0x000fe400078e00ff */
[----:B------:R-:W-:Y:S01]  /*19f0*/  FFMA.FTZ R192, R6, R203, R209 ;  /* 0x000000cb06c07223 */ /* 0x000fe200000100d1 */
[----:B------:R-:W-:Y:S01]  /*1a00*/  FADD.FTZ R209, R203, R172 ;  /* 0x000000accbd17221 */ /* 0x000fe20000010000 */
[----:B------:R-:W-:Y:S01]  /*1a10*/  SHF.L.U32 R154, R21, 0x10, RZ ;  /* 0x00000010159a7819 */ /* 0x000fe200000006ff */
[----:B------:R-:W-:Y:S01]  /*1a20*/  FMUL.FTZ R21, R228, R156 ;  /* 0x0000009ce4157220 */ /* 0x000fe20000410000 */
[----:B------:R-:W-:Y:S01]  /*1a30*/  SHF.L.U32 R156, R194, 0x10, RZ ;  /* 0x00000010c29c7819 */ /* 0x000fe200000006ff */
[----:B------:R-:W-:Y:S01]  /*1a40*/  FFMA.FTZ R192, R11, R202, R192 ;  /* 0x000000ca0bc07223 */ /* 0x000fe200000100c0 */
[----:B------:R-:W-:Y:S01]  /*1a50*/  FADD.FTZ R194, R202, R209 ;  /* 0x000000d1cac27221 */ /* 0x000fe20000010000 */
[----:B------:R-:W-:-:S02]  /*1a60*/  FMUL.FTZ R13, R4, R185 ;  /* 0x000000b9040d7220 */ /* 0x000fc40000410000 */
[----:B------:R-:W-:Y:S01]  /*1a70*/  FFMA.FTZ R209, R7, R201, R192 ;  /* 0x000000c907d17223 */ /* 0x000fe200000100c0 */
[----:B------:R-:W-:Y:S01]  /*1a80*/  FADD.FTZ R211, R201, R194 ;  /* 0x000000c2c9d37221 */ /* 0x000fe20000010000 */
[-C--:B------:R-:W-:Y:S01]  /*1a90*/  FFMA.FTZ R64, R13, R199.reuse, R64 ;  /* 0x000000c70d407223 */ /* 0x080fe20000010040 */
[----:B------:R-:W-:Y:S01]  /*1aa0*/  FMUL.FTZ R199, R240, R199 ;  /* 0x000000c7f0c77220 */ /* 0x000fe20000410000 */
[----:B------:R-:W-:Y:S01]  /*1ab0*/  FFMA.FTZ R194, R12, R200, R209 ;  /* 0x000000c80cc27223 */ /* 0x000fe200000100d1 */
[----:B------:R-:W-:Y:S01]  /*1ac0*/  FADD.FTZ R192, R200, R211 ;  /* 0x000000d3c8c07221 */ /* 0x000fe20000010000 */
[----:B------:R-:W-:Y:S01]  /*1ad0*/  FMUL.FTZ R193, R238, R198 ;  /* 0x000000c6eec17220 */ /* 0x000fe20000410000 */
[----:B------:R-:W-:Y:S01]  /*1ae0*/  FMUL.FTZ R198, R241, R190 ;  /* 0x000000bef1c67220 */ /* 0x000fe20000410000 */
[----:B------:R-:W-:Y:S01]  /*1af0*/  FFMA.FTZ R190, R13, R199, R194 ;  /* 0x000000c70dbe7223 */ /* 0x000fe200000100c2 */
[----:B------:R-:W-:Y:S01]  /*1b00*/  FADD.FTZ R211, R199, R192 ;  /* 0x000000c0c7d37221 */ /* 0x000fe20000010000 */
[-C--:B------:R-:W-:Y:S01]  /*1b10*/  FFMA.FTZ R66, R14, R197.reuse, R66 ;  /* 0x000000c50e427223 */ /* 0x080fe20000010042 */
[----:B------:R-:W-:Y:S01]  /*1b20*/  FMUL.FTZ R197, R242, R197 ;  /* 0x000000c5f2c57220 */ /* 0x000fe20000410000 */
[----:B------:R-:W-:Y:S01]  /*1b30*/  FFMA.FTZ R209, R147, R198, R190 ;  /* 0x000000c693d17223 */ /* 0x000fe200000100be */
[----:B------:R-:W-:Y:S01]  /*1b40*/  FADD.FTZ R190, R198, R211 ;  /* 0x000000d3c6be7221 */ /* 0x000fe20000010000 */
[----:B------:R-:W-:Y:S01]  /*1b50*/  FFMA.FTZ R68, R15, R196, R68 ;  /* 0x000000c40f447223 */ /* 0x000fe20000010044 */
[----:B------:R-:W-:Y:S01]  /*1b60*/  FMUL.FTZ R196, R243, R188 ;  /* 0x000000bcf3c47220 */ /* 0x000fe20000410000 */
        /* <DEDUP_REMOVED lines=8> */
[----:B------:R-:W-:Y:S01]  /*1bf0*/  FADD.FTZ R188, R194, R209 ;  /* 0x000000d1c2bc7221 */ /* 0x000fe20000010000 */
[----:B------:R-:W-:Y:S02]  /*1c00*/  FMUL.FTZ R192, R239, R186 ;  /* 0x000000baefc07220 */ /* 0x000fe40000410000 */
[----:B------:R-:W-:Y:S01]  /*1c10*/  FFMA.FTZ R187, R16, R193, R187 ;  /* 0x000000c110bb7223 */ /* 0x000fe200000100bb */
[----:B------:R-:W-:Y:S01]  /*1c20*/  FADD.FTZ R209, R193, R188 ;  /* 0x000000bcc1d17221 */ /* 0x000fe20000010000 */
[----:B------:R-:W-:Y:S02]  /*1c30*/  SHF.L.U32 R185, R160, 0x10, RZ ;  /* 0x00000010a0b97819 */ /* 0x000fe400000006ff */
[----:B------:R-:W-:Y:S01]  /*1c40*/  FFMA.FTZ R186, R150, R192, R187 ;  /* 0x000000c096ba7223 */ /* 0x000fe200000100bb */
[----:B------:R-:W-:Y:S02]  /*1c50*/  FADD.FTZ R188, R192, R209 ;  /* 0x000000d1c0bc7221 */ /* 0x000fe40000010000 */
[----:B------:R-:W-:Y:S01]  /*1c60*/  FMUL.FTZ R190, R233, R185 ;  /* 0x000000b9e9be7220 */ /* 0x000fe20000410000 */
[----:B------:R-:W-:Y:S01]  /*1c70*/  FFMA.FTZ R186, R17, R191, R186 ;  /* 0x000000bf11ba7223 */ /* 0x000fe200000100ba */
[----:B------:R-:W-:Y:S01]  /*1c80*/  FADD.FTZ R187, R191, R188 ;  /* 0x000000bcbfbb7221 */ /* 0x000fe20000010000 */
[----:B------:R-:W-:Y:S01]  /*1c90*/  FADD.FTZ R117, R117, R185 ;  /* 0x000000b975757221 */ /* 0x000fe20000010000 */
[C---:B------:R-:W-:Y:S01]  /*1ca0*/  FFMA.FTZ R73, R151.reuse, R185, R73 ;  /* 0x000000b997497223 */ /* 0x040fe20000010049 */
[----:B------:R-:W-:Y:S01]  /*1cb0*/  FFMA.FTZ R185, R151, R190, R186 ;  /* 0x000000be97b97223 */ /* 0x000fe200000100ba */
[----:B------:R-:W-:Y:S01]  /*1cc0*/  FADD.FTZ R186, R190, R187 ;  /* 0x000000bbbeba7221 */ /* 0x000fe20000010000 */
[----:B------:R-:W-:-:S02]  /*1cd0*/  FMUL.FTZ R188, R235, R184 ;  /* 0x000000b8ebbc7220 */ /* 0x000fc40000410000 */
[----:B------:R-:W-:Y:S01]  /*1ce0*/  FFMA.FTZ R185, R18, R189, R185 ;  /* 0x000000bd12b97223 */ /* 0x000fe200000100b9 */
[----:B------:R-:W-:Y:S01]  /*1cf0*/  FADD.FTZ R187, R189, R186 ;  /* 0x000000babdbb7221 */ /* 0x000fe20000010000 */
[----:B------:R-:W-:Y:S01]  /*1d00*/  FADD.FTZ R119, R119, R184 ;  /* 0x000000b877777221 */ /* 0x000fe20000010000 */
[C---:B------:R-:W-:Y:S01]  /*1d10*/  FFMA.FTZ R75, R152.reuse, R184, R75 ;  /* 0x000000b8984b7223 */ /* 0x040fe2000001004b */
[----:B------:R-:W-:Y:S01]  /*1d20*/  FFMA.FTZ R184, R152, R188, R185 ;  /* 0x000000bc98b87223 */ /* 0x000fe200000100b9 */
[----:B------:R-:W-:Y:S01]  /*1d30*/  FADD.FTZ R186, R188, R187 ;  /* 0x000000bbbcba7221 */ /* 0x000fe20000010000 */
[----:B------:R-:W-:Y:S01]  /*1d40*/  FADD.FTZ R113, R113, R154 ;  /* 0x0000009a71717221 */ /* 0x000fe20000010000 */
[-C--:B------:R-:W-:Y:S01]  /*1d50*/  FFMA.FTZ R77, R153, R154.reuse, R77 ;  /* 0x0000009a994d7223 */ /* 0x080fe2000001004d */
[----:B------:R-:W-:Y:S01]  /*1d60*/  FMUL.FTZ R154, R229, R154 ;  /* 0x0000009ae59a7220 */ /* 0x000fe20000410000 */
[----:B------:R-:W-:Y:S01]  /*1d70*/  FFMA.FTZ R184, R19, R21, R184 ;  /* 0x0000001513b87223 */ /* 0x000fe200000100b8 */
[----:B------:R-:W-:Y:S01]  /*1d80*/  FADD.FTZ R187, R21, R186 ;  /* 0x000000ba15bb7221 */ /* 0x000fe20000010000 */
[----:B------:R-:W-:Y:S01]  /*1d90*/  FADD.FTZ R114, R114, R22 ;  /* 0x0000001672727221 */ /* 0x000fe20000010000 */
[-C--:B------:R-:W-:Y:S01]  /*1da0*/  FFMA.FTZ R78, R20, R22.reuse, R78 ;  /* 0x00000016144e7223 */ /* 0x080fe2000001004e */
[----:B------:R-:W-:Y:S01]  /*1db0*/  FMUL.FTZ R155, R4, R155 ;  /* 0x0000009b049b7220 */ /* 0x000fe20000410000 */
[----:B------:R-:W-:Y:S01]  /*1dc0*/  FMUL.FTZ R22, R230, R22 ;  /* 0x00000016e6167220 */ /* 0x000fe20000410000 */
[----:B------:R-:W-:Y:S01]  /*1dd0*/  FFMA.FTZ R185, R153, R154, R184 ;  /* 0x0000009a99b97223 */ /* 0x000fe200000100b8 */
[----:B------:R-:W-:Y:S01]  /*1de0*/  FADD.FTZ R187, R154, R187 ;  /* 0x000000bb9abb7221 */ /* 0x000fe20000010000 */
[----:B------:R-:W-:Y:S01]  /*1df0*/  FMUL.FTZ R23, R4, R23 ;  /* 0x0000001704177220 */ /* 0x000fe20000410000 */
[----:B------:R-:W-:Y:S01]  /*1e00*/  FADD.FTZ R115, R115, R156 ;  /* 0x0000009c73737221 */ /* 0x000fe20000010000 */
[-C--:B------:R-:W-:Y:S01]  /*1e10*/  FFMA.FTZ R79, R155, R156.reuse, R79 ;  /* 0x0000009c9b4f7223 */ /* 0x080fe2000001004f */
[----:B------:R-:W-:Y:S01]  /*1e20*/  FMUL.FTZ R156, R231, R156 ;  /* 0x0000009ce79c7220 */ /* 0x000fe20000410000 */
[----:B------:R-:W-:Y:S01]  /*1e30*/  FFMA.FTZ R184, R20, R22, R185 ;  /* 0x0000001614b87223 */ /* 0x000fe200000100b9 */
[----:B------:R-:W-:Y:S01]  /*1e40*/  FADD.FTZ R187, R22, R187 ;  /* 0x000000bb16bb7221 */ /* 0x000fe20000010000 */
[----:B------:R-:W-:Y:S01]  /*1e50*/  FADD.FTZ R108, R108, R27 ;  /* 0x0000001b6c6c7221 */ /* 0x000fe20000010000 */
[----:B------:R-:W-:Y:S01]  /*1e60*/  FFMA.FTZ R80, R23, R27, R80 ;  /* 0x0000001b17507223 */ /* 0x000fe20000010050 */
        /* <DEDUP_REMOVED lines=10> */
[----:B------:R-:W-:Y:S01]  /*1f10*/  SHF.L.U32 R160, R210, 0x10, RZ ;  /* 0x00000010d2a07819 */ /* 0x000fe200000006ff */
        /* <DEDUP_REMOVED lines=63> */
[----:B------:R-:W-:Y:S01]  /*2310*/  SHF.L.U32 R170, R247, 0x10, RZ ;  /* 0x00000010f7aa7819 */ /* 0x000fe200000006ff */
[----:B------:R-:W-:Y:S01]  /*2320*/  FADD.FTZ R96, R96, R145 ;  /* 0x0000009160607221 */ /* 0x000fe20000010000 */
[----:B------:R-:W-:Y:S01]  /*2330*/  FFMA.FTZ R92, R33, R145, R92 ;  /* 0x00000091215c7223 */ /* 0x000fe2000001005c */
[----:B------:R-:W-:Y:S01]  /*2340*/  FMUL.FTZ R169, R4, R169 ;  /* 0x000000a904a97220 */ /* 0x000fe20000410000 */
[----:B------:R-:W-:Y:S01]  /*2350*/  FFMA.FTZ R186, R167, R168, R184 ;  /* 0x000000a8a7ba7223 */ /* 0x000fe200000100b8 */
[----:B------:R-:W-:Y:S01]  /*2360*/  FMUL.FTZ R145, R212, R145 ;  /* 0x00000091d4917220 */ /* 0x000fe20000410000 */
        /* <DEDUP_REMOVED lines=22> */
.L_x_5615:
[----:B-----5:R-:W-:Y:S01]  /*24d0*/  ISETP.GE.AND P2, PT, R173, 0x1, PT ;  /* 0x00000001ad00780c */ /* 0x020fe20003f46270 */
[----:B------:R-:W-:Y:S01]  /*24e0*/  HFMA2 R210, -RZ, RZ, 0, 0 ;  /* 0x00000000ffd27431 */ /* 0x000fe200000001ff */
[----:B------:R-:W-:Y:S02]  /*24f0*/  MOV R207, UR14 ;  /* 0x0000000e00cf7c02 */ /* 0x000fe40008000f00 */
[----:B------:R-:W-:Y:S02]  /*2500*/  MOV R208, UR15 ;  /* 0x0000000f00d07c02 */ /* 0x000fe40008000f00 */
[----:B------:R-:W-:Y:S02]  /*2510*/  ISETP.NE.U32.AND P0, PT, R207, RZ, PT ;  /* 0x000000ffcf00720c */ /* 0x000fe40003f05070 */
[----:B------:R-:W-:Y:S02]  /*2520*/  MOV R209, RZ ;  /* 0x000000ff00d17202 */ /* 0x000fe40000000f00 */
[----:B------:R-:W-:-:S03]  /*2530*/  ISETP.NE.AND.EX P0, PT, R208, RZ, PT, P0 ;  /* 0x000000ffd000720c */ /* 0x000fc60003f05300 */
[----:B------:R-:W0:Y:S01]  /*2540*/  @P2 LDC R175, c[0x0][0x388] ;  /* 0x0000e200ffaf2b82 */ /* 0x000e220000000800 */
[----:B------:R-:W1:Y:S01]  /*2550*/  @P2 S2R R176, SR_TID.X ;  /* 0x0000000000b02919 */ /* 0x000e620000002100 */
[----:B------:R-:W-:-:S05]  /*2560*/  @P2 IADD3 R174, PT, PT, R173, -0x1, RZ ;  /* 0xffffffffadae2810 */ /* 0x000fca0007ffe0ff */
[----:B0-----:R-:W-:-:S05]  /*2570*/  @P2 IMAD R174, R174, R175, RZ ;  /* 0x000000afaeae2224 */ /* 0x001fca00078e02ff */
[----:B------:R-:W-:-:S04]  /*2580*/  @P2 SHF.R.S32.HI R175, RZ, 0x1f, R174 ;  /* 0x0000001fffaf2819 */ /* 0x000fc800000114ae */
[----:B------:R-:W-:Y:S01]  /*2590*/  @P2 LEA.HI R175, R175, R174, RZ, 0x3 ;  /* 0x000000aeafaf2211 */ /* 0x000fe200078f18ff */
[----:B------:R-:W-:Y:S01]  /*25a0*/  HFMA2 R174, -RZ, RZ, 0, 0 ;  /* 0x00000000ffae7431 */ /* 0x000fe200000001ff */
[----:B-1----:R-:W-:-:S04]  /*25b0*/  @P2 LOP3.LUT R176, R176, 0x1f, RZ, 0xc0, !PT ;  /* 0x0000001fb0b02812 */ /* 0x002fc800078ec0ff */
[----:B------:R-:W-:Y:S01]  /*25c0*/  @P2 LEA.HI.SX32 R174, R175, R176, 0x1d ;  /* 0x000000b0afae2211 */ /* 0x000fe200078feaff */
[----:B------:R-:W-:Y:S06]  /*25d0*/  @P0 BRA `(.L_x_5617) ;  /* 0x0000000000400947 */ /* 0x000fec0003800000 */
[----:B------:R-:W0:Y:S01]  /*25e0*/  LDC.64 R182, c[0x0][0x3b0] ;  /* 0x0000ec00ffb67b82 */ /* 0x000e220000000a00 */
[C---:B------:R-:W-:Y:S01]  /*25f0*/  IADD3 R179, PT, PT, R174.reuse, 0x40, RZ ;  /* 0x00000040aeb37810 */ /* 0x040fe20007ffe0ff */
[C---:B------:R-:W-:Y:S01]  /*2600*/  VIADD R177, R174.reuse, 0x20 ;  /* 0x00000020aeb17836 */ /* 0x040fe20000000000 */
        /* <DEDUP_REMOVED lines=13> */
.L_x_5617:
[----:B------:R-:W0:Y:S01]  /*26e0*/  S2R R38, SR_TID.X ;  /* 0x0000000000267919 */ /* 0x000e220000002100 */
[----:B------:R-:W1:Y:S01]  /*26f0*/  LDC.64 R186, c[0x0][0x438] ;  /* 0x00010e00ffba7b82 */ /* 0x000e620000000a00 */
[----:B------:R-:W-:Y:S01]  /*2700*/  IMAD R36, R2, UR8, RZ ;  /* 0x0000000802247c24 */ /* 0x000fe2000f8e02ff */
[C---:B------:R-:W-:Y:S02]  /*2710*/  IADD3 R45, PT, PT, R174.reuse, 0x20, RZ ;  /* 0x00000020ae2d7810 */ /* 0x040fe40007ffe0ff */
[C---:B------:R-:W-:Y:S02]  /*2720*/  IADD3 R47, PT, PT, R174.reuse, 0x40, RZ ;  /* 0x00000040ae2f7810 */ /* 0x040fe40007ffe0ff */
[----:B------:R-:W-:Y:S02]  /*2730*/  SHF.R.S32.HI R37, RZ, 0x1f, R36 ;  /* 0x0000001fff257819 */ /* 0x000fe40000011424 */
[----:B------:R-:W2:Y:S01]  /*2740*/  LDC.64 R50, c[0x0][0x3b0] ;  /* 0x0000ec00ff327b82 */ /* 0x000ea20000000a00 */
[----:B------:R-:W-:-:S02]  /*2750*/  IADD3 R49, PT, PT, R174, 0x60, RZ ;  /* 0x00000060ae317810 */ /* 0x000fc40007ffe0ff */
[----:B------:R-:W-:Y:S02]  /*2760*/  LEA.HI R37, R37, R36, RZ, 0x3 ;  /* 0x0000002425257211 */ /* 0x000fe400078f18ff */
[----:B------:R-:W-:Y:S02]  /*2770*/  IADD3 R53, PT, PT, R174, 0x80, RZ ;  /* 0x00000080ae357810 */ /* 0x000fe40007ffe0ff */
[----:B0-----:R-:W-:Y:S01]  /*2780*/  LOP3.LUT R38, R38, 0x1f, RZ, 0xc0, !PT ;  /* 0x0000001f26267812 */ /* 0x001fe200078ec0ff */
[----:B--2---:R-:W-:-:S03]  /*2790*/  IMAD.WIDE.U32 R44, R45, 0x8, R50 ;  /* 0x000000082d2c7825 */ /* 0x004fc600078e0032 */
[----:B------:R-:W-:Y:S01]  /*27a0*/  LEA.HI.SX32 R39, R37, R38, 0x1d ;  /* 0x0000002625277211 */ /* 0x000fe200078feaff */
[--C-:B------:R-:W-:Y:S01]  /*27b0*/  IMAD.WIDE.U32 R46, R47, 0x8, R50.reuse ;  /* 0x000000082f2e7825 */ /* 0x100fe200078e0032 */
[----:B------:R0:W5:Y:S02]  /*27c0*/  LDG.E.64 R176, desc[UR6][R44.64] ;  /* 0x000000062cb07981 */ /* 0x000164000c1e1b00 */
[----:B------:R-:W-:Y:S01]  /*27d0*/  IADD3 R41, PT, PT, R39, 0x20, RZ ;  /* 0x0000002027297810 */ /* 0x000fe20007ffe0ff */
[----:B------:R-:W-:Y:S01]  /*27e0*/  IMAD.WIDE.U32 R48, R49, 0x8, R50 ;  /* 0x0000000831307825 */ /* 0x000fe200078e0032 */
[C---:B------:R-:W-:Y:S01]  /*27f0*/  IADD3 R43, PT, PT, R39.reuse, 0x40, RZ ;  /* 0x00000040272b7810 */ /* 0x040fe20007ffe0ff */
[----:B------:R0:W5:Y:S01]  /*2800*/  LDG.E.64 R178, desc[UR6][R46.64] ;  /* 0x000000062eb27981 */ /* 0x000162000c1e1b00 */
[----:B------:R-:W-:Y:S01]  /*2810*/  IADD3 R185, PT, PT, R39, 0x60, RZ ;  /* 0x0000006027b97810 */ /* 0x000fe20007ffe0ff */
[--C-:B-1----:R-:W-:Y:S01]  /*2820*/  IMAD.WIDE.U32 R40, R41, 0x10, R186.reuse ;  /* 0x0000001029287825 */ /* 0x102fe200078e00ba */
[C---:B------:R-:W-:Y:S01]  /*2830*/  IADD3 R37, PT, PT, R39.reuse, 0x80, RZ ;  /* 0x0000008027257810 */ /* 0x040fe20007ffe0ff */
[----:B------:R0:W5:Y:S02]  /*2840*/  LDG.E.64 R180, desc[UR6][R48.64] ;  /* 0x0000000630b47981 */ /* 0x000164000c1e1b00 */
[----:B------:R-:W-:-:S04]  /*2850*/  IMAD.WIDE.U32 R38, R39, 0x10, R186 ;  /* 0x0000001027267825 */ /* 0x000fc800078e00ba */
[----:B------:R-:W-:-:S04]  /*2860*/  IMAD.WIDE.U32 R42, R43, 0x10, R186 ;  /* 0x000000102b2a7825 */ /* 0x000fc800078e00ba */
[--C-:B------:R-:W-:Y:S01]  /*2870*/  IMAD.WIDE.U32 R184, R185, 0x10, R186.reuse ;  /* 0x00000010b9b87825 */ /* 0x100fe200078e00ba */
[----:B------:R0:W5:Y:S03]  /*2880*/  LDG.E.128 R44, desc[UR6][R42.64] ;  /* 0x000000062a2c7981 */ /* 0x000166000c1e1d00 */
[----:B------:R-:W-:-:S04]  /*2890*/  IMAD.WIDE.U32 R186, R37, 0x10, R186 ;  /* 0x0000001025ba7825 */ /* 0x000fc800078e00ba */
[----:B------:R-:W-:-:S04]  /*28a0*/  IMAD.WIDE.U32 R36, R174, 0x8, R50 ;  /* 0x00000008ae247825 */ /* 0x000fc800078e0032 */
[----:B------:R-:W-:Y:S01]  /*28b0*/  IMAD.WIDE.U32 R50, R53, 0x8, R50 ;  /* 0x0000000835327825 */ /* 0x000fe200078e0032 */
[----:B------:R0:W5:Y:S04]  /*28c0*/  LDG.E.64 R174, desc[UR6][R36.64] ;  /* 0x0000000624ae7981 */ /* 0x000168000c1e1b00 */
[----:B------:R0:W5:Y:S04]  /*28d0*/  LDG.E.64 R182, desc[UR6][R50.64] ;  /* 0x0000000632b67981 */ /* 0x000168000c1e1b00 */
[----:B------:R0:W5:Y:S04]  /*28e0*/  LDG.E.128 R52, desc[UR6][R38.64] ;  /* 0x0000000626347981 */ /* 0x000168000c1e1d00 */
[----:B------:R0:W5:Y:S04]  /*28f0*/  LDG.E.128 R48, desc[UR6][R40.64] ;  /* 0x0000000628307981 */ /* 0x000168000c1e1d00 */
[----:B------:R0:W5:Y:S04]  /*2900*/  LDG.E.128 R36, desc[UR6][R186.64] ;  /* 0x00000006ba247981 */ /* 0x000168000c1e1d00 */
[----:B------:R0:W5:Y:S02]  /*2910*/  LDG.E.128 R40, desc[UR6][R184.64] ;  /* 0x00000006b8287981 */ /* 0x000164000c1e1d00 */
.L_x_5616:
[----:B------:R-:W-:Y:S05]  /*2920*/  BSYNC.RECONVERGENT B1 ;  /* 0x0000000000017941 */ /* 0x000fea0003800200 */
.L_x_5614:
[----:B------:R-:W-:-:S03]  /*2930*/  UMOV UR4, 0xffffffff ;  /* 0xffffffff00047882 */ /* 0x000fc60000000000 */
[----:B------:R-:W-:Y:S05]  /*2940*/  BRA.DIV UR4, `(.L_x_5618) ;  /* 0x00000092049c7947 */ /* 0x000fea000b800000 */
[----:B------:R-:W1:Y:S04]  /*2950*/  SHFL.BFLY PT, R244, R209, 0x1, 0x1f ;  /* 0x0c201f00d1f47f89 */ /* 0x000e6800000e0000 */
[----:B0-----:R-:W0:Y:S01]  /*2960*/  SHFL.BFLY PT, R187, R210, 0x1, 0x1f ;  /* 0x0c201f00d2bb7f89 */ /* 0x001e2200000e0000 */
[----:B-1----:R-:W-:Y:S01]  /*2970*/  FADD.FTZ R245, R244, R209 ;  /* 0x000000d1f4f57221 */ /* 0x002fe20000010000 */
[----:B0-----:R-:W-:-:S04]  /*2980*/  FADD.FTZ R246, R187, R210 ;  /* 0x000000d2bbf67221 */ /* 0x001fc80000010000 */
        /* <DEDUP_REMOVED lines=14> */
.L_x_5726:
[----:B------:R-:W3:Y:S01]  /*2a70*/  S2R R245, SR_TID.X ;  /* 0x0000000000f57919 */ /* 0x000ee20000002100 */
[----:B------:R-:W-:Y:S01]  /*2a80*/  ISETP.NE.U32.AND P0, PT, R207, RZ, PT ;  /* 0x000000ffcf00720c */ /* 0x000fe20003f05070 */
[----:B------:R-:W-:Y:S01]  /*2a90*/  IMAD R211, R2, UR8, RZ ;  /* 0x0000000802d37c24 */ /* 0x000fe2000f8e02ff */
[----:B------:R-:W-:Y:S01]  /*2aa0*/  @P2 IADD3 R173, PT, PT, R173, -0x1, RZ ;  /* 0xffffffffadad2810 */ /* 0x000fe20007ffe0ff */
[----:B-1----:R-:W-:Y:S01]  /*2ab0*/  FADD.FTZ R210, R187, R210 ;  /* 0x000000d2bbd27221 */ /* 0x002fe20000010000 */
[----:B------:R-:W-:Y:S01]  /*2ac0*/  ISETP.NE.AND.EX P0, PT, R208, RZ, PT, P0 ;  /* 0x000000ffd000720c */ /* 0x000fe20003f05300 */
[----:B--2---:R-:W-:Y:S01]  /*2ad0*/  FADD.FTZ R186, R209, R244 ;  /* 0x000000f4d1ba7221 */ /* 0x004fe20000010000 */
[----:B------:R-:W-:Y:S01]  /*2ae0*/  SHF.R.S32.HI R184, RZ, 0x1f, R211 ;  /* 0x0000001fffb87819 */ /* 0x000fe200000114d3 */
[----:B------:R-:W-:Y:S02]  /*2af0*/  @P2 IMAD R173, R173, UR8, RZ ;  /* 0x00000008adad2c24 */ /* 0x000fe4000f8e02ff */
[----:B0-----:R-:W-:Y:S01]  /*2b00*/  FMUL.FTZ R187, R210, UR10 ;  /* 0x0000000ad2bb7c20 */ /* 0x001fe20008410000 */
        /* <DEDUP_REMOVED lines=30> */
.L_x_5623:
[----:B------:R-:W-:Y:S05]  /*2cf0*/  BSYNC.RECONVERGENT B2 ;  /* 0x0000000000027941 */ /* 0x000fea0003800200 */
.L_x_5622:
        /* <DEDUP_REMOVED lines=13> */
.L_x_5625:
[----:B------:R-:W-:Y:S05]  /*2dd0*/  BSYNC.RECONVERGENT B2 ;  /* 0x0000000000027941 */ /* 0x000fea0003800200 */
.L_x_5624:
        /* <DEDUP_REMOVED lines=13> */
.L_x_5627:
[----:B------:R-:W-:Y:S05]  /*2eb0*/  BSYNC.RECONVERGENT B2 ;  /* 0x0000000000027941 */ /* 0x000fea0003800200 */
.L_x_5626:
        /* <DEDUP_REMOVED lines=13> */
.L_x_5629:
[----:B------:R-:W-:Y:S05]  /*2f90*/  BSYNC.RECONVERGENT B2 ;  /* 0x0000000000027941 */ /* 0x000fea0003800200 */
.L_x_5628:
        /* <DEDUP_REMOVED lines=13> */
.L_x_5631:
[----:B------:R-:W-:Y:S05]  /*3070*/  BSYNC.RECONVERGENT B2 ;  /* 0x0000000000027941 */ /* 0x000fea0003800200 */
.L_x_5630:
        /* <DEDUP_REMOVED lines=13> */
.L_x_5633:
[----:B------:R-:W-:Y:S05]  /*3150*/  BSYNC.RECONVERGENT B2 ;  /* 0x0000000000027941 */ /* 0x000fea0003800200 */
.L_x_5632:
        /* <DEDUP_REMOVED lines=13> */
.L_x_5635:
[----:B------:R-:W-:Y:S05]  /*3230*/  BSYNC.RECONVERGENT B2 ;  /* 0x0000000000027941 */ /* 0x000fea0003800200 */
.L_x_5634:
[----:B------:R-:W-:Y:S05]  /*3240*/  @!P2 BRA `(.L_x_5636) ;  /* 0x0000001000c8a947 */ /* 0x000fea0003800000 */
[----:B-----5:R-:W-:Y:S02]  /*3250*/  ISETP.GE.U32.AND P0, PT, R174, RZ, PT ;  /* 0x000000ffae00720c */ /* 0x020fe40003f06070 */
[----:B------:R-:W-:Y:S02]  /*3260*/  ISETP.GT.AND P1, PT, R3, RZ, PT ;  /* 0x000000ff0300720c */ /* 0x000fe40003f24270 */
[----:B------:R-:W-:Y:S01]  /*3270*/  ISETP.GE.U32.AND.EX P0, PT, R175, 0x1000000, PT, P0 ;  /* 0x01000000af00780c */ /* 0x000fe20003f06100 */
[----:B------:R-:W-:-:S04]  /*3280*/  FFMA.FTZ R175, R12, R186, R187 ;  /* 0x000000ba0caf7223 */ /* 0x000fc800000100bb */
[----:B------:R-:W-:-:S04]  /*3290*/  FADD.FTZ R175, R200, -R175 ;  /* 0x800000afc8af7221 */ /* 0x000fc80000010000 */
[----:B------:R-:W-:-:S05]  /*32a0*/  FMUL.FTZ R175, R4, R175 ;  /* 0x000000af04af7220 */ /* 0x000fca0000410000 */
[----:B------:R-:W-:-:S05]  /*32b0*/  FSEL R175, R175, RZ, P1 ;  /* 0x000000ffafaf7208 */ /* 0x000fca0000800000 */
[----:B------:R-:W-:-:S04]  /*32c0*/  FMUL.FTZ R175, R175, UR13 ;  /* 0x0000000dafaf7c20 */ /* 0x000fc80008410000 */
[----:B------:R-:W-:-:S05]  /*32d0*/  FMUL.FTZ R175, R175, UR12 ;  /* 0x0000000cafaf7c20 */ /* 0x000fca0008410000 */
[----:B------:R-:W-:-:S04]  /*32e0*/  FSEL R175, R175, RZ, P0 ;  /* 0x000000ffafaf7208 */ /* 0x000fc80000000000 */
[----:B------:R-:W-:-:S04]  /*32f0*/  F2FP.BF16.F32.PACK_AB R175, RZ, R175 ;  /* 0x000000afffaf723e */ /* 0x000fc800000010ff */
[----:B------:R-:W-:Y:S01]  /*3300*/  PRMT R139, R139, 0x5410, R175 ;  /* 0x000054108b8b7816 */ /* 0x000fe200000000af */
[----:B------:R-:W-:Y:S06]  /*3310*/  BRA `(.L_x_5636) ;  /* 0x0000001000947947 */ /* 0x000fec0003800000 */
.L_x_5621:
[----:B------:R-:W0:Y:S01]  /*3320*/  @P2 LDC.64 R140, c[0x0][0x408] ;  /* 0x00010200ff8c2b82 */ /* 0x000e220000000a00 */
[-CC-:B------:R-:W-:Y:S01]  /*3330*/  FFMA.FTZ R244, R0, R186.reuse, R187.reuse ;  /* 0x000000ba00f47223 */ /* 0x180fe200000100bb */
[----:B------:R-:W-:Y:S01]  /*3340*/  ISETP.GT.AND P0, PT, R3, RZ, PT ;  /* 0x000000ff0300720c */ /* 0x000fe20003f04270 */
[----:B------:R-:W-:Y:S01]  /*3350*/  FFMA.FTZ R185, R9, R186, R187 ;  /* 0x000000ba09b97223 */ /* 0x000fe200000100bb */
[----:B-----5:R-:W-:Y:S01]  /*3360*/  @P2 LOP3.LUT P1, RZ, R174, 0xff, RZ, 0xc0, !PT ;  /* 0x000000ffaeff2812 */ /* 0x020fe2000782c0ff */
[----:B------:R-:W-:Y:S01]  /*3370*/  FADD.FTZ R244, R8, -R244 ;  /* 0x800000f408f47221 */ /* 0x000fe20000010000 */
[----:B------:R-:W-:Y:S01]  /*3380*/  @P2 LOP3.LUT P3, RZ, R174, 0xff00, RZ, 0xc0, !PT ;  /* 0x0000ff00aeff2812 */ /* 0x000fe2000786c0ff */
[----:B------:R-:W-:Y:S01]  /*3390*/  FADD.FTZ R185, R206, -R185 ;  /* 0x800000b9ceb97221 */ /* 0x000fe20000010000 */
[----:B------:R-:W1:Y:S01]  /*33a0*/  @P2 LDC.64 R142, c[0x0][0x408] ;  /* 0x00010200ff8e2b82 */ /* 0x000e620000000a00 */
[C---:B------:R-:W-:Y:S01]  /*33b0*/  FMUL.FTZ R244, R4.reuse, R244 ;  /* 0x000000f404f47220 */ /* 0x040fe20000410000 */
[----:B------:R-:W-:Y:S01]  /*33c0*/  FFMA.FTZ R245, R11, R186, R187 ;  /* 0x000000ba0bf57223 */ /* 0x000fe200000100bb */
[----:B------:R-:W-:-:S03]  /*33d0*/  FMUL.FTZ R185, R4, R185 ;  /* 0x000000b904b97220 */ /* 0x000fc60000410000 */
[----:B------:R-:W-:Y:S01]  /*33e0*/  FSEL R244, R244, RZ, P0 ;  /* 0x000000fff4f47208 */ /* 0x000fe20000000000 */
[----:B------:R-:W-:Y:S01]  /*33f0*/  FADD.FTZ R245, R202, -R245 ;  /* 0x800000f5caf57221 */ /* 0x000fe20000010000 */
[----:B------:R-:W-:-:S03]  /*3400*/  FSEL R185, R185, RZ, P0 ;  /* 0x000000ffb9b97208 */ /* 0x000fc60000000000 */
[----:B------:R-:W-:Y:S01]  /*3410*/  FMUL.FTZ R245, R4, R245 ;  /* 0x000000f504f57220 */ /* 0x000fe20000410000 */
[----:B0-----:R-:W-:-:S04]  /*3420*/  @P2 FMUL.FTZ R141, R244, R141 ;  /* 0x0000008df48d2220 */ /* 0x001fc80000410000 */
[----:B------:R-:W-:Y:S01]  /*3430*/  FSEL R246, R245, RZ, P0 ;  /* 0x000000fff5f67208 */ /* 0x000fe20000000000 */
[----:B------:R-:W-:Y:S01]  /*3440*/  FFMA.FTZ R245, R7, R186, R187 ;  /* 0x000000ba07f57223 */ /* 0x000fe200000100bb */
[----:B------:R-:W-:-:S03]  /*3450*/  @P2 FMUL.FTZ R140, R141, R140 ;  /* 0x0000008c8d8c2220 */ /* 0x000fc60000410000 */
[----:B------:R-:W-:Y:S01]  /*3460*/  FADD.FTZ R245, R201, -R245 ;  /* 0x800000f5c9f57221 */ /* 0x000fe20000010000 */
[----:B-1----:R-:W-:Y:S01]  /*3470*/  @P2 FMUL.FTZ R143, R185, R143 ;  /* 0x0000008fb98f2220 */ /* 0x002fe20000410000 */
[----:B------:R-:W-:Y:S02]  /*3480*/  @P2 FSEL R184, R140, RZ, P1 ;  /* 0x000000ff8cb82208 */ /* 0x000fe40000800000 */
[----:B------:R-:W-:Y:S01]  /*3490*/  FMUL.FTZ R245, R4, R245 ;  /* 0x000000f504f57220 */ /* 0x000fe20000410000 */
[----:B------:R-:W0:Y:S01]  /*34a0*/  @P2 LDC.64 R140, c[0x0][0x408] ;  /* 0x00010200ff8c2b82 */ /* 0x000e220000000a00 */
[----:B------:R-:W-:Y:S01]  /*34b0*/  @P2 FMUL.FTZ R142, R143, R142 ;  /* 0x0000008e8f8e2220 */ /* 0x000fe20000410000 */
[----:B------:R-:W-:Y:S01]  /*34c0*/  FFMA.FTZ R143, R5, R186, R187 ;  /* 0x000000ba058f7223 */ /* 0x000fe200000100bb */
[----:B------:R-:W-:Y:S02]  /*34d0*/  @P2 LOP3.LUT P1, RZ, R174, 0xff0000, RZ, 0xc0, !PT ;  /* 0x00ff0000aeff2812 */ /* 0x000fe4000782c0ff */
[----:B------:R-:W-:Y:S01]  /*34e0*/  @P2 F2FP.BF16.F32.PACK_AB R184, RZ, R184 ;  /* 0x000000b8ffb8223e */ /* 0x000fe200000010ff */
[----:B------:R-:W-:Y:S01]  /*34f0*/  FADD.FTZ R143, R205, -R143 ;  /* 0x8000008fcd8f7221 */ /* 0x000fe20000010000 */
[----:B------:R-:W-:-:S02]  /*3500*/  @P2 FSEL R142, R142, RZ, P3 ;  /* 0x000000ff8e8e2208 */ /* 0x000fc40001800000 */
[----:B------:R-:W-:Y:S01]  /*3510*/  @P2 PRMT R136, R184, 0x7610, R136 ;  /* 0x00007610b8882816 */ /* 0x000fe20000000088 */
[----:B------:R-:W-:Y:S01]  /*3520*/  FMUL.FTZ R143, R4, R143 ;  /* 0x0000008f048f7220 */ /* 0x000fe20000410000 */
[----:B------:R-:W-:Y:S02]  /*3530*/  @P2 F2FP.BF16.F32.PACK_AB R142, RZ, R142 ;  /* 0x0000008eff8e223e */ /* 0x000fe400000010ff */
[----:B------:R-:W-:Y:S02]  /*3540*/  FSEL R245, R245, RZ, P0 ;  /* 0x000000fff5f57208 */ /* 0x000fe40000000000 */
[----:B------:R-:W-:Y:S02]  /*3550*/  FSEL R143, R143, RZ, P0 ;  /* 0x000000ff8f8f7208 */ /* 0x000fe40000000000 */
[----:B------:R-:W-:Y:S01]  /*3560*/  @P2 PRMT R136, R136, 0x5410, R142 ;  /* 0x0000541088882816 */ /* 0x000fe2000000008e */
[----:B------:R-:W-:-:S04]  /*3570*/  FFMA.FTZ R142, R10, R186, R187 ;  /* 0x000000ba0a8e7223 */ /* 0x000fc800000100bb */
        /* <DEDUP_REMOVED lines=21> */
[----:B0-----:R-:W-:Y:S01]  /*36d0*/  @P2 FMUL.FTZ R141, R142, R141 ;  /* 0x0000008d8e8d2220 */ /* 0x001fe20000410000 */
        /* <DEDUP_REMOVED lines=35> */
.L_x_5620:
        /* <DEDUP_REMOVED lines=87> */
[----:B------:R-:W-:Y:S01]  /*3e80*/  ISETP.GE.U32.AND P0, PT, R174, RZ, PT ;  /* 0x000000ffae00720c */ /* 0x000fe20003f06070 */
[----:B------:R-:W-:Y:S01]  /*3e90*/  @P1 FFMA.FTZ R185, R12, R186, R187 ;  /* 0x000000ba0cb91223 */ /* 0x000fe200000100bb */
[----:B------:R-:W-:Y:S02]  /*3ea0*/  PRMT R174, R55, 0x7632, R174 ;  /* 0x0000763237ae7816 */ /* 0x000fe400000000ae */
[----:B------:R-:W-:Y:S01]  /*3eb0*/  ISETP.GE.U32.AND.EX P0, PT, R175, 0x1000000, PT, P0 ;  /* 0x01000000af00780c */ /* 0x000fe20003f06100 */
[----:B------:R-:W-:Y:S01]  /*3ec0*/  @P1 FADD.FTZ R185, R200, -R185 ;  /* 0x800000b9c8b91221 */ /* 0x000fe20000010000 */
[----:B------:R-:W-:-:S05]  /*3ed0*/  SHF.L.U32 R175, R174, 0x10, RZ ;  /* 0x00000010aeaf7819 */ /* 0x000fca00000006ff */
[----:B------:R-:W-:-:S04]  /*3ee0*/  @P1 FFMA.FTZ R175, R4, R185, R175 ;  /* 0x000000b904af1223 */ /* 0x000fc800000100af */
[----:B------:R-:W-:-:S04]  /*3ef0*/  FMUL.FTZ R175, R175, UR13 ;  /* 0x0000000dafaf7c20 */ /* 0x000fc80008410000 */
[----:B------:R-:W-:-:S05]  /*3f00*/  FMUL.FTZ R175, R175, UR12 ;  /* 0x0000000cafaf7c20 */ /* 0x000fca0008410000 */
[----:B------:R-:W-:-:S04]  /*3f10*/  FSEL R175, R175, RZ, P0 ;  /* 0x000000ffafaf7208 */ /* 0x000fc80000000000 */
[----:B------:R-:W-:-:S04]  /*3f20*/  F2FP.BF16.F32.PACK_AB R175, RZ, R175 ;  /* 0x000000afffaf723e */ /* 0x000fc800000010ff */
[----:B------:R-:W-:Y:S01]  /*3f30*/  PRMT R139, R139, 0x5410, R175 ;  /* 0x000054108b8b7816 */ /* 0x000fe200000000af */
[----:B------:R-:W-:Y:S06]  /*3f40*/  BRA `(.L_x_5636) ;  /* 0x0000000400887947 */ /* 0x000fec0003800000 */
.L_x_5637:
[----:B------:R-:W-:Y:S01]  /*3f50*/  ISETP.GT.AND P0, PT, R3, RZ, PT ;  /* 0x000000ff0300720c */ /* 0x000fe20003f04270 */
[----:B------:R-:W-:Y:S01]  /*3f60*/  @P1 FFMA.FTZ R141, R0, R186, R187 ;  /* 0x000000ba008d1223 */ /* 0x000fe200000100bb */
[C---:B-----5:R-:W-:Y:S01]  /*3f70*/  PRMT R184, R52.reuse, 0x7632, R184 ;  /* 0x0000763234b87816 */ /* 0x060fe200000000b8 */
[----:B------:R-:W0:Y:S01]  /*3f80*/  @P2 LDC.64 R142, c[0x0][0x408] ;  /* 0x00010200ff8e2b82 */ /* 0x000e220000000a00 */
[----:B------:R-:W-:Y:S01]  /*3f90*/  SHF.L.U32 R185, R52, 0x10, RZ ;  /* 0x0000001034b97819 */ /* 0x000fe200000006ff */
[----:B------:R-:W-:Y:S01]  /*3fa0*/  @P1 FADD.FTZ R140, R8, -R141 ;  /* 0x8000008d088c1221 */ /* 0x000fe20000010000 */
[----:B------:R-:W-:Y:S02]  /*3fb0*/  SHF.L.U32 R184, R184, 0x10, RZ ;  /* 0x00000010b8b87819 */ /* 0x000fe400000006ff */
[----:B------:R-:W-:Y:S01]  /*3fc0*/  @P2 LOP3.LUT P3, RZ, R174, 0xff0000, RZ, 0xc0, !PT ;  /* 0x00ff0000aeff2812 */ /* 0x000fe2000786c0ff */
[----:B------:R-:W-:Y:S01]  /*3fd0*/  @P1 FFMA.FTZ R185, R4, R140, R185 ;  /* 0x0000008c04b91223 */ /* 0x000fe200000100b9 */
[----:B------:R-:W-:-:S02]  /*3fe0*/  @P2 LOP3.LUT P1, RZ, R174, 0xff, RZ, 0xc0, !PT ;  /* 0x000000ffaeff2812 */ /* 0x000fc4000782c0ff */
[----:B------:R-:W-:Y:S01]  /*3ff0*/  SHF.L.U32 R245, R55, 0x10, RZ ;  /* 0x0000001037f57819 */ /* 0x000fe200000006ff */
[-CC-:B------:R-:W-:Y:S01]  /*4000*/  @P0 FFMA.FTZ R141, R9, R186.reuse, R187.reuse ;  /* 0x000000ba098d0223 */ /* 0x180fe200000100bb */
[----:B------:R-:W-:-:S03]  /*4010*/  @P0 FFMA.FTZ R244, R5, R186, R187 ;  /* 0x000000ba05f40223 */ /* 0x000fc600000100bb */
[----:B------:R-:W-:-:S04]  /*4020*/  @P0 FADD.FTZ R141, R206, -R141 ;  /* 0x8000008dce8d0221 */ /* 0x000fc80000010000 */
[----:B------:R-:W-:Y:S02]  /*4030*/  @P0 FFMA.FTZ R184, R4, R141, R184 ;  /* 0x0000008d04b80223 */ /* 0x000fe400000100b8 */
[----:B------:R-:W1:Y:S02]  /*4040*/  @P2 LDC.64 R140, c[0x0][0x408] ;  /* 0x00010200ff8c2b82 */ /* 0x000e640000000a00 */
[----:B0-----:R-:W-:-:S04]  /*4050*/  @P2 FMUL.FTZ R143, R184, R143 ;  /* 0x0000008fb88f2220 */ /* 0x001fc80000410000 */
[----:B------:R-:W-:Y:S01]  /*4060*/  @P2 FMUL.FTZ R142, R143, R142 ;  /* 0x0000008e8f8e2220 */ /* 0x000fe20000410000 */
[----:B------:R-:W-:Y:S01]  /*4070*/  SHF.L.U32 R143, R53, 0x10, RZ ;  /* 0x00000010358f7819 */ /* 0x000fe200000006ff */
[----:B-1----:R-:W-:-:S04]  /*4080*/  @P2 FMUL.FTZ R141, R185, R141 ;  /* 0x0000008db98d2220 */ /* 0x002fc80000410000 */
[----:B------:R-:W-:Y:S01]  /*4090*/  @P2 FMUL.FTZ R140, R141, R140 ;  /* 0x0000008c8d8c2220 */ /* 0x000fe20000410000 */
[--C-:B------:R-:W-:Y:S01]  /*40a0*/  @P0 FADD.FTZ R141, R205, -R244.reuse ;  /* 0x800000f4cd8d0221 */ /* 0x100fe20000010000 */
[----:B------:R-:W-:-:S03]  /*40b0*/  PRMT R244, R53, 0x7632, R244 ;  /* 0x0000763235f47816 */ /* 0x000fc600000000f4 */
[----:B------:R-:W-:Y:S01]  /*40c0*/  @P2 FSEL R140, R140, RZ, P1 ;  /* 0x000000ff8c8c2208 */ /* 0x000fe20000800000 */
[----:B------:R-:W-:Y:S01]  /*40d0*/  @P0 FFMA.FTZ R143, R4, R141, R143 ;  /* 0x0000008d048f0223 */ /* 0x000fe2000001008f */
[----:B------:R-:W-:Y:S02]  /*40e0*/  @P2 LOP3.LUT P1, RZ, R174, 0xff00, RZ, 0xc0, !PT ;  /* 0x0000ff00aeff2812 */ /* 0x000fe4000782c0ff */
[----:B------:R-:W-:Y:S02]  /*40f0*/  @P2 F2FP.BF16.F32.PACK_AB R140, RZ, R140 ;  /* 0x0000008cff8c223e */ /* 0x000fe400000010ff */
[----:B------:R-:W-:Y:S02]  /*4100*/  @P2 FSEL R142, R142, RZ, P1 ;  /* 0x000000ff8e8e2208 */ /* 0x000fe40000800000 */
[----:B------:R-:W-:Y:S02]  /*4110*/  @P2 PRMT R136, R140, 0x7610, R136 ;  /* 0x000076108c882816 */ /* 0x000fe40000000088 */
[----:B------:R-:W0:Y:S01]  /*4120*/  @P2 LDC.64 R140, c[0x0][0x408] ;  /* 0x00010200ff8c2b82 */ /* 0x000e220000000a00 */
[----:B------:R-:W-:-:S02]  /*4130*/  SHF.L.U32 R244, R244, 0x10, RZ ;  /* 0x00000010f4f47819 */ /* 0x000fc400000006ff */
[----:B------:R-:W-:Y:S01]  /*4140*/  @P2 LOP3.LUT P1, RZ, R174, 0xff000000, RZ, 0xc0, !PT ;  /* 0xff000000aeff2812 */ /* 0x000fe2000782c0ff */
[----:B0-----:R-:W-:-:S04]  /*4150*/  @P2 FMUL.FTZ R141, R143, R141 ;  /* 0x0000008d8f8d2220 */ /* 0x001fc80000410000 */
[----:B------:R-:W-:-:S05]  /*4160*/  @P2 FMUL.FTZ R140, R141, R140 ;  /* 0x0000008c8d8c2220 */ /* 0x000fca0000410000 */
[----:B------:R-:W-:Y:S02]  /*4170*/  @P2 FSEL R141, R140, RZ, P3 ;  /* 0x000000ff8c8d2208 */ /* 0x000fe40001800000 */
[----:B------:R-:W-:Y:S01]  /*4180*/  @P2 F2FP.BF16.F32.PACK_AB R140, RZ, R142 ;  /* 0x0000008eff8c223e */ /* 0x000fe200000010ff */
[----:B------:R-:W-:Y:S01]  /*4190*/  @P0 FFMA.FTZ R142, R10, R186, R187 ;  /* 0x000000ba0a8e0223 */ /* 0x000fe200000100bb */
[----:B------:R-:W-:Y:S02]  /*41a0*/  @P2 F2FP.BF16.F32.PACK_AB R141, RZ, R141 ;  /* 0x0000008dff8d223e */ /* 0x000fe400000010ff */
[----:B------:R-:W-:Y:S01]  /*41b0*/  @P2 PRMT R136, R136, 0x5410, R140 ;  /* 0x0000541088882816 */ /* 0x000fe2000000008c */
[----:B------:R-:W-:Y:S01]  /*41c0*/  @P0 FADD.FTZ R142, R204, -R142 ;  /* 0x8000008ecc8e0221 */ /* 0x000fe20000010000 */
[----:B------:R-:W-:Y:S02]  /*41d0*/  @P2 PRMT R137, R141, 0x7610, R137 ;  /* 0x000076108d892816 */ /* 0x000fe40000000089 */
[----:B------:R-:W0:Y:S01]  /*41e0*/  @P2 LDC.64 R140, c[0x0][0x408] ;  /* 0x00010200ff8c2b82 */ /* 0x000e220000000a00 */
[----:B------:R-:W-:Y:S01]  /*41f0*/  @P0 FFMA.FTZ R244, R4, R142, R244 ;  /* 0x0000008e04f40223 */ /* 0x000fe200000100f4 */
[----:B------:R-:W-:-:S03]  /*4200*/  SHF.L.U32 R142, R54, 0x10, RZ ;  /* 0x00000010368e7819 */ /* 0x000fc600000006ff */
        /* <DEDUP_REMOVED lines=38> */
[----:B------:R-:W-:-:S04]  /*4470*/  @P2 F2FP.BF16.F32.PACK_AB R140, RZ, R140 ;  /* 0x0000008cff8c223e */ /* 0x000fc800000010ff */
[----:B------:R-:W-:Y:S01]  /*4480*/  @P2 PRMT R139, R140, 0x7610, R139 ;  /* 0x000076108c8b2816 */ /* 0x000fe2000000008b */
[----:B------:R-:W-:-:S04]  /*4490*/  @P0 FFMA.FTZ R140, R12, R186, R187 ;  /* 0x000000ba0c8c0223 */ /* 0x000fc800000100bb */
[----:B------:R-:W-:-:S04]  /*44a0*/  @P0 FADD.FTZ R140, R200, -R140 ;  /* 0x8000008cc88c0221 */ /* 0x000fc80000010000 */
[----:B------:R-:W-:Y:S01]  /*44b0*/  @P0 FFMA.FTZ R246, R4, R140, R246 ;  /* 0x0000008c04f60223 */ /* 0x000fe200000100f6 */
[----:B------:R-:W-:Y:S01]  /*44c0*/  @P2 ISETP.GE.U32.AND P0, PT, R174, RZ, PT ;  /* 0x000000ffae00220c */ /* 0x000fe20003f06070 */
[----:B------:R-:W0:Y:S03]  /*44d0*/  @P2 LDC.64 R140, c[0x0][0x408] ;  /* 0x00010200ff8c2b82 */ /* 0x000e260000000a00 */
[----:B------:R-:W-:Y:S01]  /*44e0*/  @P2 ISETP.GE.U32.AND.EX P0, PT, R175, 0x1000000, PT, P0 ;  /* 0x01000000af00280c */ /* 0x000fe20003f06100 */
[----:B0-----:R-:W-:-:S04]  /*44f0*/  @P2 FMUL.FTZ R141, R246, R141 ;  /* 0x0000008df68d2220 */ /* 0x001fc80000410000 */
[----:B------:R-:W-:Y:S01]  /*4500*/  @P2 FMUL.FTZ R174, R141, R140 ;  /* 0x0000008c8dae2220 */ /* 0x000fe20000410000 */
[----:B------:R-:W-:Y:S02]  /*4510*/  F2FP.BF16.F32.PACK_AB R141, R244, R143 ;  /* 0x0000008ff48d723e */ /* 0x000fe400000010ff */
[----:B------:R-:W-:Y:S02]  /*4520*/  F2FP.BF16.F32.PACK_AB R140, R184, R185 ;  /* 0x000000b9b88c723e */ /* 0x000fe400000010ff */
[----:B------:R-:W-:Y:S02]  /*4530*/  @P2 FSEL R174, R174, RZ, P0 ;  /* 0x000000ffaeae2208 */ /* 0x000fe40000000000 */
[----:B------:R-:W-:Y:S02]  /*4540*/  F2FP.BF16.F32.PACK_AB R143, R246, R245 ;  /* 0x000000f5f68f723e */ /* 0x000fe400000010ff */
[----:B------:R-:W-:-:S04]  /*4550*/  @P2 F2FP.BF16.F32.PACK_AB R174, RZ, R174 ;  /* 0x000000aeffae223e */ /* 0x000fc800000010ff */
[----:B------:R-:W-:-:S07]  /*4560*/  @P2 PRMT R139, R139, 0x5410, R174 ;  /* 0x000054108b8b2816 */ /* 0x000fce00000000ae */
.L_x_5636:
[----:B------:R-:W-:Y:S05]  /*4570*/  BSYNC.RECONVERGENT B1 ;  /* 0x0000000000017941 */ /* 0x000fea0003800200 */
.L_x_5619:
[----:B------:R-:W-:Y:S01]  /*4580*/  ISETP.NE.U32.AND P0, PT, R209, RZ, PT ;  /* 0x000000ffd100720c */ /* 0x000fe20003f05070 */
[----:B------:R-:W-:Y:S01]  /*4590*/  BSSY.RECONVERGENT B1, `(.L_x_5638) ;  /* 0x000019d000017945 */ /* 0x000fe20003800200 */
[----:B------:R-:W-:Y:S02]  /*45a0*/  ISETP.NE.U32.AND P1, PT, R207, RZ, PT ;  /* 0x000000ffcf00720c */ /* 0x000fe40003f25070 */
[----:B------:R-:W-:Y:S02]  /*45b0*/  ISETP.NE.AND.EX P0, PT, R210, RZ, PT, P0 ;  /* 0x000000ffd200720c */ /* 0x000fe40003f05300 */
[----:B------:R-:W-:-:S11]  /*45c0*/  ISETP.NE.AND.EX P1, PT, R208, RZ, PT, P1 ;  /* 0x000000ffd000720c */ /* 0x000fd60003f25310 */
[----:B-----5:R-:W0:Y:S02]  /*45d0*/  @P0 LDC.64 R174, c[0x0][0x478] ;  /* 0x00011e00ffae0b82 */ /* 0x020e240000000a00 */
[----:B0-----:R-:W-:-:S05]  /*45e0*/  @P0 IMAD.WIDE.U32 R174, R211, 0x10, R174 ;  /* 0x00000010d3ae0825 */ /* 0x001fca00078e00ae */
[----:B------:R0:W-:Y:S02]  /*45f0*/  @P0 STG.E.128 desc[UR6][R174.64], R140 ;  /* 0x0000008cae000986 */ /* 0x0001e4000c101d06 */
[----:B0-----:R-:W0:Y:S02]  /*4600*/  @P2 LDC.64 R174, c[0x0][0x468] ;  /* 0x00011a00ffae2b82 */ /* 0x001e240000000a00 */
[----:B0-----:R-:W-:-:S05]  /*4610*/  @P2 IMAD.WIDE.U32 R174, R173, 0x10, R174 ;  /* 0x00000010adae2825 */ /* 0x001fca00078e00ae */
[----:B------:R0:W-:Y:S01]  /*4620*/  @P2 STG.E.128 desc[UR6][R174.64], R136 ;  /* 0x00000088ae002986 */ /* 0x0001e2000c101d06 */
[----:B------:R-:W-:Y:S05]  /*4630*/  @!P1 BRA `(.L_x_5639) ;  /* 0x0000000c000c9947 */ /* 0x000fea0003800000 */
[----:B------:R-:W-:Y:S05]  /*4640*/  @!P0 BRA `(.L_x_5640) ;  /* 0x00000004008c8947 */ /* 0x000fea0003800000 */
[----:B------:R-:W-:Y:S01]  /*4650*/  ISETP.GT.AND P3, PT, R3, RZ, PT ;  /* 0x000000ff0300720c */ /* 0x000fe20003f64270 */
[----:B------:R-:W1:Y:S01]  /*4660*/  @P2 LDC.64 R142, c[0x0][0x408] ;  /* 0x00010200ff8e2b82 */ /* 0x000e620000000a00 */
[C---:B0-----:R-:W-:Y:S02]  /*4670*/  SHF.L.U32 R175, R48.reuse, 0x10, RZ ;  /* 0x0000001030af7819 */ /* 0x041fe400000006ff */
[----:B------:R-:W-:Y:S02]  /*4680*/  PRMT R184, R48, 0x7632, R184 ;  /* 0x0000763230b87816 */ /* 0x000fe400000000b8 */
[C---:B------:R-:W-:Y:S02]  /*4690*/  PRMT R207, R49.reuse, 0x7632, R207 ;  /* 0x0000763231cf7816 */ /* 0x040fe400000000cf */
[----:B------:R-:W-:Y:S01]  /*46a0*/  SHF.L.U32 R174, R49, 0x10, RZ ;  /* 0x0000001031ae7819 */ /* 0x000fe200000006ff */
[----:B------:R-:W-:Y:S01]  /*46b0*/  IMAD.U32 R184, R184, 0x10000, RZ ;  /* 0x00010000b8b87824 */ /* 0x000fe200078e00ff */
[----:B------:R-:W-:-:S02]  /*46c0*/  SHF.L.U32 R207, R207, 0x10, RZ ;  /* 0x00000010cfcf7819 */ /* 0x000fc400000006ff */
[C---:B------:R-:W-:Y:S01]  /*46d0*/  @P2 LOP3.LUT P5, RZ, R176.reuse, 0xff00, RZ, 0xc0, !PT ;  /* 0x0000ff00b0ff2812 */ /* 0x040fe200078ac0ff */
[-CC-:B------:R-:W-:Y:S01]  /*46e0*/  @P3 FFMA.FTZ R140, R13, R186.reuse, R187.reuse ;  /* 0x000000ba0d8c3223 */ /* 0x180fe200000100bb */
[-CC-:B------:R-:W-:Y:S01]  /*46f0*/  @P3 FFMA.FTZ R141, R147, R186.reuse, R187.reuse ;  /* 0x000000ba938d3223 */ /* 0x180fe200000100bb */
[----:B------:R-:W-:Y:S01]  /*4700*/  @P2 LOP3.LUT P4, RZ, R176, 0xff, RZ, 0xc0, !PT ;  /* 0x000000ffb0ff2812 */ /* 0x000fe2000788c0ff */
[----:B------:R-:W-:Y:S01]  /*4710*/  @P3 FFMA.FTZ R245, R150, R186, R187 ;  /* 0x000000ba96f53223 */ /* 0x000fe200000100bb */
[----:B------:R-:W-:Y:S01]  /*4720*/  @P3 FADD.FTZ R140, R199, -R140 ;  /* 0x8000008cc78c3221 */ /* 0x000fe20000010000 */
[----:B------:R-:W-:Y:S01]  /*4730*/  @P3 FADD.FTZ R141, R198, -R141 ;  /* 0x8000008dc68d3221 */ /* 0x000fe20000010000 */
[----:B------:R-:W-:Y:S01]  /*4740*/  SHF.L.U32 R209, R50, 0x10, RZ ;  /* 0x0000001032d17819 */ /* 0x000fe200000006ff */
[----:B------:R-:W-:Y:S01]  /*4750*/  @P3 FADD.FTZ R245, R192, -R245 ;  /* 0x800000f5c0f53221 */ /* 0x000fe20000010000 */
[----:B------:R-:W-:Y:S01]  /*4760*/  @P3 FFMA.FTZ R175, R4, R140, R175 ;  /* 0x0000008c04af3223 */ /* 0x000fe200000100af */
[----:B------:R-:W-:Y:S01]  /*4770*/  @P3 FFMA.FTZ R140, R14, R186, R187 ;  /* 0x000000ba0e8c3223 */ /* 0x000fe200000100bb */
[----:B------:R-:W-:-:S02]  /*4780*/  @P3 FFMA.FTZ R184, R4, R141, R184 ;  /* 0x0000008d04b83223 */ /* 0x000fc400000100b8 */
[----:B-1----:R-:W-:Y:S01]  /*4790*/  @P2 FMUL.FTZ R143, R175, R143 ;  /* 0x0000008faf8f2220 */ /* 0x002fe20000410000 */
[----:B------:R-:W-:Y:S02]  /*47a0*/  @P3 FADD.FTZ R185, R197, -R140 ;  /* 0x8000008cc5b93221 */ /* 0x000fe40000010000 */
[----:B------:R-:W0:Y:S02]  /*47b0*/  @P2 LDC.64 R140, c[0x0][0x408] ;  /* 0x00010200ff8c2b82 */ /* 0x000e240000000a00 */
[----:B------:R-:W-:Y:S01]  /*47c0*/  @P3 FFMA.FTZ R174, R4, R185, R174 ;  /* 0x000000b904ae3223 */ /* 0x000fe200000100ae */
[----:B------:R-:W-:-:S05]  /*47d0*/  @P2 FMUL.FTZ R185, R143, R142 ;  /* 0x0000008e8fb92220 */ /* 0x000fca0000410000 */
[----:B------:R-:W1:Y:S01]  /*47e0*/  @P2 LDC.64 R142, c[0x0][0x408] ;  /* 0x00010200ff8e2b82 */ /* 0x000e620000000a00 */
[----:B0-----:R-:W-:-:S04]  /*47f0*/  @P2 FMUL.FTZ R141, R184, R141 ;  /* 0x0000008db88d2220 */ /* 0x001fc80000410000 */
[----:B------:R-:W-:Y:S01]  /*4800*/  @P2 FMUL.FTZ R208, R141, R140 ;  /* 0x0000008c8dd02220 */ /* 0x000fe20000410000 */
[----:B------:R-:W-:Y:S01]  /*4810*/  @P3 FFMA.FTZ R141, R148, R186, R187 ;  /* 0x000000ba948d3223 */ /* 0x000fe200000100bb */
[----:B-1----:R-:W-:-:S03]  /*4820*/  @P2 FMUL.FTZ R143, R174, R143 ;  /* 0x0000008fae8f2220 */ /* 0x002fc60000410000 */
[----:B------:R-:W-:Y:S01]  /*4830*/  @P3 FADD.FTZ R141, R196, -R141 ;  /* 0x8000008dc48d3221 */ /* 0x000fe20000010000 */
[----:B------:R-:W-:Y:S01]  /*4840*/  @P2 FSEL R210, R208, RZ, P5 ;  /* 0x000000ffd0d22208 */ /* 0x000fe20002800000 */
[----:B------:R-:W-:Y:S01]  /*4850*/  @P3 FFMA.FTZ R208, R15, R186, R187 ;  /* 0x000000ba0fd03223 */ /* 0x000fe200000100bb */
[----:B------:R-:W-:Y:S01]  /*4860*/  @P2 LOP3.LUT P5, RZ, R176, 0xff000000, RZ, 0xc0, !PT ;  /* 0xff000000b0ff2812 */ /* 0x000fe200078ac0ff */
[----:B------:R-:W-:Y:S01]  /*4870*/  @P3 FFMA.FTZ R207, R4, R141, R207 ;  /* 0x0000008d04cf3223 */ /* 0x000fe200000100cf */
[----:B------:R-:W-:Y:S01]  /*4880*/  @P2 FMUL.FTZ R143, R143, R142 ;  /* 0x0000008e8f8f2220 */ /* 0x000fe20000410000 */
[----:B------:R-:W0:Y:S01]  /*4890*/  @P2 LDC.64 R140, c[0x0][0x408] ;  /* 0x00010200ff8c2b82 */ /* 0x000e220000000a00 */
[----:B------:R-:W-:Y:S01]  /*48a0*/  @P2 FSEL R142, R185, RZ, P4 ;  /* 0x000000ffb98e2208 */ /* 0x000fe20002000000 */
[----:B------:R-:W-:Y:S01]  /*48b0*/  @P3 FADD.FTZ R208, R195, -R208 ;  /* 0x800000d0c3d03221 */ /* 0x000fe20000010000 */
[----:B------:R-:W-:Y:S02]  /*48c0*/  @P2 LOP3.LUT P4, RZ, R176, 0xff0000, RZ, 0xc0, !PT ;  /* 0x00ff0000b0ff2812 */ /* 0x000fe4000788c0ff */
[----:B------:R-:W-:Y:S01]  /*48d0*/  @P2 F2FP.BF16.F32.PACK_AB R142, RZ, R142 ;  /* 0x0000008eff8e223e */ /* 0x000fe200000010ff */
[----:B------:R-:W-:Y:S01]  /*48e0*/  @P3 FFMA.FTZ R209, R4, R208, R209 ;  /* 0x000000d004d13223 */ /* 0x000fe200000100d1 */
[----:B------:R-:W-:Y:S01]  /*48f0*/  @P2 FSEL R208, R143, RZ, P4 ;  /* 0x000000ff8fd02208 */ /* 0x000fe20002000000 */
[----:B------:R-:W-:Y:S01]  /*4900*/  @P3 FFMA.FTZ R143, R149, R186, R187 ;  /* 0x000000ba958f3223 */ /* 0x000fe200000100bb */
[----:B------:R-:W-:-:S02]  /*4910*/  @P2 PRMT R136, R142, 0x7610, R136 ;  /* 0x000076108e882816 */ /* 0x000fc40000000088 */
[----:B------:R-:W-:Y:S01]  /*4920*/  @P2 LOP3.LUT P4, RZ, R177, 0xff, RZ, 0xc0, !PT ;  /* 0x000000ffb1ff2812 */ /* 0x000fe2000788c0ff */
[----:B------:R-:W-:Y:S01]  /*4930*/  @P3 FADD.FTZ R143, R194, -R143 ;  /* 0x8000008fc28f3221 */ /* 0x000fe20000010000 */
[----:B------:R-:W-:Y:S02]  /*4940*/  @P2 F2FP.BF16.F32.PACK_AB R208, RZ, R208 ;  /* 0x000000d0ffd0223e */ /* 0x000fe400000010ff */
[----:B------:R-:W-:Y:S02]  /*4950*/  @P2 F2FP.BF16.F32.PACK_AB R210, RZ, R210 ;  /* 0x000000d2ffd2223e */ /* 0x000fe400000010ff */
[----:B------:R-:W-:Y:S02]  /*4960*/  @P2 PRMT R137, R208, 0x7610, R137 ;  /* 0x00007610d0892816 */ /* 0x000fe40000000089 */
[----:B------:R-:W-:Y:S02]  /*4970*/  PRMT R208, R51, 0x7632, R208 ;  /* 0x0000763233d07816 */ /* 0x000fe400000000d0 */
[----:B------:R-:W-:-:S02]  /*4980*/  @P2 PRMT R136, R136, 0x5410, R210 ;  /* 0x0000541088882816 */ /* 0x000fc400000000d2 */
[----:B------:R-:W-:Y:S01]  /*4990*/  SHF.L.U32 R208, R208, 0x10, RZ ;  /* 0x00000010d0d07819 */ /* 0x000fe200000006ff */
[----:B0-----:R-:W-:-:S04]  /*49a0*/  @P2 FMUL.FTZ R141, R207, R141 ;  /* 0x0000008dcf8d2220 */ /* 0x001fc80000410000 */
[----:B------:R-:W-:Y:S01]  /*49b0*/  @P2 FMUL.FTZ R140, R141, R140 ;  /* 0x0000008c8d8c2220 */ /* 0x000fe20000410000 */
[----:B------:R-:W-:-:S04]  /*49c0*/  @P3 FFMA.FTZ R208, R4, R245, R208 ;  /* 0x000000f504d03223 */ /* 0x000fc800000100d0 */
[----:B------:R-:W-:Y:S02]  /*49d0*/  @P2 FSEL R185, R140, RZ, P5 ;  /* 0x000000ff8cb92208 */ /* 0x000fe40002800000 */
[----:B------:R-:W0:Y:S02]  /*49e0*/  @P2 LDC.64 R140, c[0x0][0x408] ;  /* 0x00010200ff8c2b82 */ /* 0x000e240000000a00 */
[----:B------:R-:W-:-:S04]  /*49f0*/  @P2 F2FP.BF16.F32.PACK_AB R185, RZ, R185 ;  /* 0x000000b9ffb9223e */ /* 0x000fc800000010ff */
[----:B------:R-:W-:Y:S01]  /*4a00*/  @P2 PRMT R137, R137, 0x5410, R185 ;  /* 0x0000541089892816 */ /* 0x000fe200000000b9 */
[----:B0-----:R-:W-:-:S04]  /*4a10*/  @P2 FMUL.FTZ R141, R209, R141 ;  /* 0x0000008dd18d2220 */ /* 0x001fc80000410000 */
[----:B------:R-:W-:Y:S01]  /*4a20*/  @P2 FMUL.FTZ R141, R141, R140 ;  /* 0x0000008c8d8d2220 */ /* 0x000fe20000410000 */
[----:B------:R-:W-:Y:S02]  /*4a30*/  F2FP.BF16.F32.PACK_AB R140, R184, R175 ;  /* 0x000000afb88c723e */ /* 0x000fe400000010ff */
[----:B------:R-:W-:Y:S02]  /*4a40*/  PRMT R184, R50, 0x7632, R184 ;  /* 0x0000763232b87816 */ /* 0x000fe400000000b8 */
[----:B------:R-:W-:Y:S02]  /*4a50*/  @P2 FSEL R175, R141, RZ, P4 ;  /* 0x000000ff8daf2208 */ /* 0x000fe40002000000 */
[----:B------:R-:W-:Y:S02]  /*4a60*/  SHF.L.U32 R184, R184, 0x10, RZ ;  /* 0x00000010b8b87819 */ /* 0x000fe400000006ff */
[----:B------:R-:W-:Y:S01]  /*4a70*/  F2FP.BF16.F32.PACK_AB R141, R207, R174 ;  /* 0x000000aecf8d723e */ /* 0x000fe200000010ff */
[----:B------:R-:W-:Y:S01]  /*4a80*/  @P3 FFMA.FTZ R174, R16, R186, R187 ;  /* 0x000000ba10ae3223 */ /* 0x000fe200000100bb */
[----:B------:R-:W-:Y:S01]  /*4a90*/  SHF.L.U32 R207, R51, 0x10, RZ ;  /* 0x0000001033cf7819 */ /* 0x000fe200000006ff */
[----:B------:R-:W-:Y:S01]  /*4aa0*/  @P3 FFMA.FTZ R184, R4, R143, R184 ;  /* 0x0000008f04b83223 */ /* 0x000fe200000100b8 */
[----:B------:R-:W-:Y:S01]  /*4ab0*/  @P2 LOP3.LUT P4, RZ, R177, 0xff00, RZ, 0xc0, !PT ;  /* 0x0000ff00b1ff2812 */ /* 0x000fe2000788c0ff */
[----:B------:R-:W0:Y:S01]  /*4ac0*/  @P2 LDC.64 R142, c[0x0][0x408] ;  /* 0x00010200ff8e2b82 */ /* 0x000e220000000a00 */
[----:B------:R-:W-:-:S04]  /*4ad0*/  @P2 F2FP.BF16.F32.PACK_AB R175, RZ, R175 ;  /* 0x000000afffaf223e */ /* 0x000fc800000010ff */
[----:B------:R-:W-:Y:S01]  /*4ae0*/  @P2 PRMT R138, R175, 0x7610, R138 ;  /* 0x00007610af8a2816 */ /* 0x000fe2000000008a */
[----:B0-----:R-:W-:-:S04]  /*4af0*/  @P2 FMUL.FTZ R143, R184, R143 ;  /* 0x0000008fb88f2220 */ /* 0x001fc80000410000 */
[----:B------:R-:W-:Y:S01]  /*4b00*/  @P2 FMUL.FTZ R142, R143, R142 ;  /* 0x0000008e8f8e2220 */ /* 0x000fe20000410000 */
[----:B------:R-:W-:-:S04]  /*4b10*/  @P3 FADD.FTZ R143, R193, -R174 ;  /* 0x800000aec18f3221 */ /* 0x000fc80000010000 */
[----:B------:R-:W-:Y:S01]  /*4b20*/  @P2 FSEL R174, R142, RZ, P4 ;  /* 0x000000ff8eae2208 */ /* 0x000fe20002000000 */
[----:B------:R-:W-:Y:S01]  /*4b30*/  @P3 FFMA.FTZ R207, R4, R143, R207 ;  /* 0x0000008f04cf3223 */ /* 0x000fe200000100cf */
[----:B------:R-:W-:Y:S01]  /*4b40*/  @P2 LOP3.LUT P4, RZ, R177, 0xff0000, RZ, 0xc0, !PT ;  /* 0x00ff0000b1ff2812 */ /* 0x000fe2000788c0ff */
[----:B------:R-:W0:Y:S01]  /*4b50*/  @P2 LDC.64 R142, c[0x0][0x408] ;  /* 0x00010200ff8e2b82 */ /* 0x000e220000000a00 */
[----:B------:R-:W-:-:S04]  /*4b60*/  @P2 F2FP.BF16.F32.PACK_AB R174, RZ, R174 ;  /* 0x000000aeffae223e */ /* 0x000fc800000010ff */
[----:B------:R-:W-:Y:S01]  /*4b70*/  @P2 PRMT R138, R138, 0x5410, R174 ;  /* 0x000054108a8a2816 */ /* 0x000fe200000000ae */
[----:B0-----:R-:W-:-:S04]  /*4b80*/  @P2 FMUL.FTZ R143, R207, R143 ;  /* 0x0000008fcf8f2220 */ /* 0x001fc80000410000 */
[----:B------:R-:W-:-:S05]  /*4b90*/  @P2 FMUL.FTZ R142, R143, R142 ;  /* 0x0000008e8f8e2220 */ /* 0x000fca0000410000 */
        /* <DEDUP_REMOVED lines=14> */
.L_x_5640:
[----:B------:R-:W-:Y:S01]  /*4c80*/  ISETP.GT.AND P3, PT, R3, RZ, PT ;  /* 0x000000ff0300720c */ /* 0x000fe20003f64270 */
[----:B0-----:R-:W0:Y:S01]  /*4c90*/  @P2 LDC.64 R174, c[0x0][0x408] ;  /* 0x00010200ffae2b82 */ /* 0x001e220000000a00 */
[----:B------:R-:W-:Y:S02]  /*4ca0*/  SHF.L.U32 R185, R48, 0x10, RZ ;  /* 0x0000001030b97819 */ /* 0x000fe400000006ff */
[C---:B------:R-:W-:Y:S02]  /*4cb0*/  @P2 LOP3.LUT P4, RZ, R176.reuse, 0xff, RZ, 0xc0, !PT ;  /* 0x000000ffb0ff2812 */ /* 0x040fe4000788c0ff */
[----:B------:R-:W-:Y:S02]  /*4cc0*/  @P2 LOP3.LUT P5, RZ, R176, 0xff00, RZ, 0xc0, !PT ;  /* 0x0000ff00b0ff2812 */ /* 0x000fe400078ac0ff */
[----:B------:R-:W-:-:S04]  /*4cd0*/  PRMT R209, R49, 0x7632, R209 ;  /* 0x0000763231d17816 */ /* 0x000fc800000000d1 */
[----:B------:R-:W-:Y:S01]  /*4ce0*/  SHF.L.U32 R209, R209, 0x10, RZ ;  /* 0x00000010d1d17819 */ /* 0x000fe200000006ff */
[-CC-:B------:R-:W-:Y:S01]  /*4cf0*/  @P3 FFMA.FTZ R184, R13, R186.reuse, R187.reuse ;  /* 0x000000ba0db83223 */ /* 0x180fe200000100bb */
[-CC-:B------:R-:W-:Y:S01]  /*4d00*/  @P3 FFMA.FTZ R207, R147, R186.reuse, R187.reuse ;  /* 0x000000ba93cf3223 */ /* 0x180fe200000100bb */
[----:B------:R-:W-:Y:S02]  /*4d10*/  @P3 FFMA.FTZ R208, R14, R186, R187 ;  /* 0x000000ba0ed03223 */ /* 0x000fe400000100bb */
[----:B------:R-:W-:Y:S01]  /*4d20*/  @P3 FADD.FTZ R184, R199, -R184 ;  /* 0x800000b8c7b83221 */ /* 0x000fe20000010000 */
[----:B------:R-:W-:Y:S01]  /*4d30*/  @P3 FADD.FTZ R207, R198, -R207 ;  /* 0x800000cfc6cf3221 */ /* 0x000fe20000010000 */
[----:B------:R-:W-:Y:S02]  /*4d40*/  @P3 FADD.FTZ R208, R197, -R208 ;  /* 0x800000d0c5d03221 */ /* 0x000fe40000010000 */
[----:B------:R-:W-:-:S04]  /*4d50*/  @P3 FFMA.FTZ R185, R4, R184, R185 ;  /* 0x000000b804b93223 */ /* 0x000fc800000100b9 */
[----:B0-----:R-:W-:Y:S01]  /*4d60*/  @P2 FMUL.FTZ R175, R185, R175 ;  /* 0x000000afb9af2220 */ /* 0x001fe20000410000 */
[----:B------:R-:W-:-:S03]  /*4d70*/  PRMT R185, R48, 0x7632, R185 ;  /* 0x0000763230b97816 */ /* 0x000fc600000000b9 */
[----:B------:R-:W-:Y:S01]  /*4d80*/  @P2 FMUL.FTZ R184, R175, R174 ;  /* 0x000000aeafb82220 */ /* 0x000fe20000410000 */
[----:B------:R-:W-:Y:S01]  /*4d90*/  SHF.L.U32 R185, R185, 0x10, RZ ;  /* 0x00000010b9b97819 */ /* 0x000fe200000006ff */
[----:B------:R-:W0:Y:S04]  /*4da0*/  @P2 LDC.64 R174, c[0x0][0x408] ;  /* 0x00010200ffae2b82 */ /* 0x000e280000000a00 */
[----:B------:R-:W-:Y:S01]  /*4db0*/  @P3 FFMA.FTZ R185, R4, R207, R185 ;  /* 0x000000cf04b93223 */ /* 0x000fe200000100b9 */
[----:B------:R-:W-:-:S05]  /*4dc0*/  SHF.L.U32 R207, R49, 0x10, RZ ;  /* 0x0000001031cf7819 */ /* 0x000fca00000006ff */
[----:B------:R-:W-:Y:S01]  /*4dd0*/  @P3 FFMA.FTZ R207, R4, R208, R207 ;  /* 0x000000d004cf3223 */ /* 0x000fe200000100cf */
[----:B------:R-:W-:-:S04]  /*4de0*/  @P3 FFMA.FTZ R208, R16, R186, R187 ;  /* 0x000000ba10d03223 */ /* 0x000fc800000100bb */
[----:B------:R-:W-:Y:S01]  /*4df0*/  @P3 FADD.FTZ R208, R193, -R208 ;  /* 0x800000d0c1d03221 */ /* 0x000fe20000010000 */
[----:B0-----:R-:W-:Y:S01]  /*4e00*/  @P2 FMUL.FTZ R175, R185, R175 ;  /* 0x000000afb9af2220 */ /* 0x001fe20000410000 */
[----:B------:R-:W-:Y:S02]  /*4e10*/  @P2 FSEL R185, R184, RZ, P4 ;  /* 0x000000ffb8b92208 */ /* 0x000fe40002000000 */
[----:B------:R-:W-:Y:S01]  /*4e20*/  @P2 LOP3.LUT P4, RZ, R176, 0xff0000, RZ, 0xc0, !PT ;  /* 0x00ff0000b0ff2812 */ /* 0x000fe2000788c0ff */
[----:B------:R-:W-:Y:S01]  /*4e30*/  @P2 FMUL.FTZ R174, R175, R174 ;  /* 0x000000aeafae2220 */ /* 0x000fe20000410000 */
[----:B------:R-:W-:-:S04]  /*4e40*/  @P2 F2FP.BF16.F32.PACK_AB R185, RZ, R185 ;  /* 0x000000b9ffb9223e */ /* 0x000fc800000010ff */
[----:B------:R-:W-:Y:S02]  /*4e50*/  @P2 FSEL R184, R174, RZ, P5 ;  /* 0x000000ffaeb82208 */ /* 0x000fe40002800000 */
[----:B------:R-:W0:Y:S01]  /*4e60*/  @P2 LDC.64 R174, c[0x0][0x408] ;  /* 0x00010200ffae2b82 */ /* 0x000e220000000a00 */
[----:B------:R-:W-:Y:S02]  /*4e70*/  @P2 PRMT R136, R185, 0x7610, R136 ;  /* 0x00007610b9882816 */ /* 0x000fe40000000088 */
[----:B------:R-:W-:Y:S02]  /*4e80*/  @P2 F2FP.BF16.F32.PACK_AB R184, RZ, R184 ;  /* 0x000000b8ffb8223e */ /* 0x000fe400000010ff */
[----:B------:R-:W-:Y:S02]  /*4e90*/  @P2 LOP3.LUT P5, RZ, R176, 0xff000000, RZ, 0xc0, !PT ;  /* 0xff000000b0ff2812 */ /* 0x000fe400078ac0ff */
[----:B------:R-:W-:Y:S01]  /*4ea0*/  @P2 PRMT R136, R136, 0x5410, R184 ;  /* 0x0000541088882816 */ /* 0x000fe200000000b8 */
[----:B------:R-:W-:Y:S01]  /*4eb0*/  @P3 FFMA.FTZ R184, R15, R186, R187 ;  /* 0x000000ba0fb83223 */ /* 0x000fe200000100bb */
[----:B------:R-:W-:-:S03]  /*4ec0*/  SHF.L.U32 R185, R50, 0x10, RZ ;  /* 0x0000001032b97819 */ /* 0x000fc600000006ff */
[----:B------:R-:W-:-:S04]  /*4ed0*/  @P3 FADD.FTZ R184, R195, -R184 ;  /* 0x800000b8c3b83221 */ /* 0x000fc80000010000 */
[----:B------:R-:W-:Y:S01]  /*4ee0*/  @P3 FFMA.FTZ R185, R4, R184, R185 ;  /* 0x000000b804b93223 */ /* 0x000fe200000100b9 */
[----:B0-----:R-:W-:Y:S01]  /*4ef0*/  @P2 FMUL.FTZ R207, R207, R175 ;  /* 0x000000afcfcf2220 */ /* 0x001fe20000410000 */
[----:B------:R-:W-:-:S03]  /*4f00*/  @P3 FFMA.FTZ R175, R148, R186, R187 ;  /* 0x000000ba94af3223 */ /* 0x000fc600000100bb */
[----:B------:R-:W-:Y:S01]  /*4f10*/  @P2 FMUL.FTZ R207, R207, R174 ;  /* 0x000000aecfcf2220 */ /* 0x000fe20000410000 */
[----:B------:R-:W-:-:S04]  /*4f20*/  @P3 FADD.FTZ R175, R196, -R175 ;  /* 0x800000afc4af3221 */ /* 0x000fc80000010000 */
[----:B------:R-:W-:Y:S01]  /*4f30*/  @P3 FFMA.FTZ R209, R4, R175, R209 ;  /* 0x000000af04d13223 */ /* 0x000fe200000100d1 */
[----:B------:R-:W-:Y:S01]  /*4f40*/  @P2 FSEL R207, R207, RZ, P4 ;  /* 0x000000ffcfcf2208 */ /* 0x000fe20002000000 */
[----:B------:R-:W0:Y:S01]  /*4f50*/  @P2 LDC.64 R174, c[0x0][0x408] ;  /* 0x00010200ffae2b82 */ /* 0x000e220000000a00 */
[----:B------:R-:W-:Y:S02]  /*4f60*/  @P2 LOP3.LUT P4, RZ, R177, 0xff, RZ, 0xc0, !PT ;  /* 0x000000ffb1ff2812 */ /* 0x000fe4000788c0ff */
[----:B------:R-:W-:-:S04]  /*4f70*/  @P2 F2FP.BF16.F32.PACK_AB R207, RZ, R207 ;  /* 0x000000cfffcf223e */ /* 0x000fc800000010ff */
[----:B------:R-:W-:Y:S01]  /*4f80*/  @P2 PRMT R137, R207, 0x7610, R137 ;  /* 0x00007610cf892816 */ /* 0x000fe20000000089 */
[----:B------:R-:W-:-:S04]  /*4f90*/  @P3 FFMA.FTZ R207, R149, R186, R187 ;  /* 0x000000ba95cf3223 */ /* 0x000fc800000100bb */
[----:B------:R-:W-:Y:S01]  /*4fa0*/  @P3 FADD.FTZ R207, R194, -R207 ;  /* 0x800000cfc2cf3221 */ /* 0x000fe20000010000 */
[----:B0-----:R-:W-:-:S04]  /*4fb0*/  @P2 FMUL.FTZ R175, R209, R175 ;  /* 0x000000afd1af2220 */ /* 0x001fc80000410000 */
[----:B------:R-:W-:-:S05]  /*4fc0*/  @P2 FMUL.FTZ R174, R175, R174 ;  /* 0x000000aeafae2220 */ /* 0x000fca0000410000 */
[----:B------:R-:W-:Y:S02]  /*4fd0*/  @P2 FSEL R174, R174, RZ, P5 ;  /* 0x000000ffaeae2208 */ /* 0x000fe40002800000 */
[----:B------:R-:W-:Y:S02]  /*4fe0*/  @P2 LOP3.LUT P5, RZ, R177, 0xff00, RZ, 0xc0, !PT ;  /* 0x0000ff00b1ff2812 */ /* 0x000fe400078ac0ff */
[----:B------:R-:W-:Y:S02]  /*4ff0*/  @P2 F2FP.BF16.F32.PACK_AB R184, RZ, R174 ;  /* 0x000000aeffb8223e */ /* 0x000fe400000010ff */
[----:B------:R-:W0:Y:S02]  /*5000*/  @P2 LDC.64 R174, c[0x0][0x408] ;  /* 0x00010200ffae2b82 */ /* 0x000e240000000a00 */
[----:B------:R-:W-:Y:S01]  /*5010*/  @P2 PRMT R137, R137, 0x5410, R184 ;  /* 0x0000541089892816 */ /* 0x000fe200000000b8 */
[----:B0-----:R-:W-:Y:S01]  /*5020*/  @P2 FMUL.FTZ R175, R185, R175 ;  /* 0x000000afb9af2220 */ /* 0x001fe20000410000 */
[----:B------:R-:W-:-:S03]  /*5030*/  PRMT R185, R50, 0x7632, R185 ;  /* 0x0000763232b97816 */ /* 0x000fc600000000b9 */
[----:B------:R-:W-:Y:S01]  /*5040*/  @P2 FMUL.FTZ R184, R175, R174 ;  /* 0x000000aeafb82220 */ /* 0x000fe20000410000 */
[----:B------:R-:W-:Y:S01]  /*5050*/  SHF.L.U32 R185, R185, 0x10, RZ ;  /* 0x00000010b9b97819 */ /* 0x000fe200000006ff */
[----:B------:R-:W0:Y:S03]  /*5060*/  @P2 LDC.64 R174, c[0x0][0x408] ;  /* 0x00010200ffae2b82 */ /* 0x000e260000000a00 */
[----:B------:R-:W-:Y:S01]  /*5070*/  @P2 FSEL R184, R184, RZ, P4 ;  /* 0x000000ffb8b82208 */ /* 0x000fe20002000000 */
[----:B------:R-:W-:Y:S01]  /*5080*/  @P3 FFMA.FTZ R185, R4, R207, R185 ;  /* 0x000000cf04b93223 */ /* 0x000fe200000100b9 */
[----:B------:R-:W-:Y:S02]  /*5090*/  @P2 LOP3.LUT P4, RZ, R177, 0xff0000, RZ, 0xc0, !PT ;  /* 0x00ff0000b1ff2812 */ /* 0x000fe4000788c0ff */
[----:B------:R-:W-:-:S04]  /*50a0*/  @P2 F2FP.BF16.F32.PACK_AB R184, RZ, R184 ;  /* 0x000000b8ffb8223e */ /* 0x000fc800000010ff */
[----:B------:R-:W-:Y:S01]  /*50b0*/  @P2 PRMT R138, R184, 0x7610, R138 ;  /* 0x00007610b88a2816 */ /* 0x000fe2000000008a */
[----:B0-----:R-:W-:Y:S01]  /*50c0*/  @P2 FMUL.FTZ R175, R185, R175 ;  /* 0x000000afb9af2220 */ /* 0x001fe20000410000 */
[----:B------:R-:W-:-:S03]  /*50d0*/  SHF.L.U32 R185, R51, 0x10, RZ ;  /* 0x0000001033b97819 */ /* 0x000fc600000006ff */
[----:B------:R-:W-:Y:S02]  /*50e0*/  @P2 FMUL.FTZ R174, R175, R174 ;  /* 0x000000aeafae2220 */ /* 0x000fe40000410000 */
[----:B------:R-:W-:-:S03]  /*50f0*/  @P3 FFMA.FTZ R185, R4, R208, R185 ;  /* 0x000000d004b93223 */ /* 0x000fc600000100b9 */
[----:B------:R-:W-:Y:S02]  /*5100*/  @P2 FSEL R207, R174, RZ, P5 ;  /* 0x000000ffaecf2208 */ /* 0x000fe40002800000 */
[----:B------:R-:W0:Y:S02]  /*5110*/  @P2 LDC.64 R174, c[0x0][0x408] ;  /* 0x00010200ffae2b82 */ /* 0x000e240000000a00 */
[----:B------:R-:W-:-:S04]  /*5120*/  @P2 F2FP.BF16.F32.PACK_AB R207, RZ, R207 ;  /* 0x000000cfffcf223e */ /* 0x000fc800000010ff */
[----:B------:R-:W-:Y:S01]  /*5130*/  @P2 PRMT R138, R138, 0x5410, R207 ;  /* 0x000054108a8a2816 */ /* 0x000fe200000000cf */
        /* <DEDUP_REMOVED lines=19> */
.L_x_5639:
[----:B------:R-:W-:Y:S05]  /*5270*/  @!P0 BRA `(.L_x_5642) ;  /* 0x00000004007c8947 */ /* 0x000fea0003800000 */
[----:B------:R-:W1:Y:S01]  /*5280*/  @P2 LDC.64 R140, c[0x0][0x408] ;  /* 0x00010200ff8c2b82 */ /* 0x000e620000000a00 */
[-CC-:B------:R-:W-:Y:S01]  /*5290*/  FFMA.FTZ R142, R13, R186.reuse, R187.reuse ;  /* 0x000000ba0d8e7223 */ /* 0x180fe200000100bb */
[----:B------:R-:W-:Y:S01]  /*52a0*/  ISETP.GT.AND P3, PT, R3, RZ, PT ;  /* 0x000000ff0300720c */ /* 0x000fe20003f64270 */
[-CC-:B0-----:R-:W-:Y:S01]  /*52b0*/  FFMA.FTZ R175, R147, R186.reuse, R187.reuse ;  /* 0x000000ba93af7223 */ /* 0x181fe200000100bb */
[-C--:B------:R-:W-:Y:S01]  /*52c0*/  FFMA.FTZ R184, R14, R186.reuse, R187 ;  /* 0x000000ba0eb87223 */ /* 0x080fe200000100bb */
[----:B------:R-:W-:Y:S01]  /*52d0*/  FADD.FTZ R143, R199, -R142 ;  /* 0x8000008ec78f7221 */ /* 0x000fe20000010000 */
[----:B------:R-:W-:Y:S01]  /*52e0*/  @P2 LOP3.LUT P5, RZ, R176, 0xff00, RZ, 0xc0, !PT ;  /* 0x0000ff00b0ff2812 */ /* 0x000fe200078ac0ff */
[----:B------:R-:W-:Y:S01]  /*52f0*/  FADD.FTZ R175, R198, -R175 ;  /* 0x800000afc6af7221 */ /* 0x000fe20000010000 */
[----:B------:R-:W-:Y:S01]  /*5300*/  FADD.FTZ R207, R197, -R184 ;  /* 0x800000b8c5cf7221 */ /* 0x000fe20000010000 */
[----:B------:R-:W-:Y:S01]  /*5310*/  FMUL.FTZ R174, R4, R143 ;  /* 0x0000008f04ae7220 */ /* 0x000fe20000410000 */
[----:B------:R-:W-:Y:S01]  /*5320*/  @P2 LOP3.LUT P4, RZ, R176, 0xff, RZ, 0xc0, !PT ;  /* 0x000000ffb0ff2812 */ /* 0x000fe2000788c0ff */
[----:B------:R-:W0:Y:S01]  /*5330*/  @P2 LDC.64 R142, c[0x0][0x408] ;  /* 0x00010200ff8e2b82 */ /* 0x000e220000000a00 */
[C---:B------:R-:W-:Y:S01]  /*5340*/  FMUL.FTZ R175, R4.reuse, R175 ;  /* 0x000000af04af7220 */ /* 0x040fe20000410000 */
[----:B------:R-:W-:Y:S01]  /*5350*/  FMUL.FTZ R184, R4, R207 ;  /* 0x000000cf04b87220 */ /* 0x000fe20000410000 */
[----:B------:R-:W-:Y:S01]  /*5360*/  FSEL R174, R174, RZ, P3 ;  /* 0x000000ffaeae7208 */ /* 0x000fe20001800000 */
[----:B------:R-:W-:-:S02]  /*5370*/  FFMA.FTZ R208, R16, R186, R187 ;  /* 0x000000ba10d07223 */ /* 0x000fc400000100bb */
[----:B------:R-:W-:Y:S02]  /*5380*/  FSEL R175, R175, RZ, P3 ;  /* 0x000000ffafaf7208 */ /* 0x000fe40001800000 */
[----:B------:R-:W-:Y:S01]  /*5390*/  FSEL R184, R184, RZ, P3 ;  /* 0x000000ffb8b87208 */ /* 0x000fe20001800000 */
[----:B-1----:R-:W-:-:S04]  /*53a0*/  @P2 FMUL.FTZ R141, R174, R141 ;  /* 0x0000008dae8d2220 */ /* 0x002fc80000410000 */
[----:B------:R-:W-:Y:S02]  /*53b0*/  @P2 FMUL.FTZ R185, R141, R140 ;  /* 0x0000008c8db92220 */ /* 0x000fe40000410000 */
[----:B------:R-:W1:Y:S03]  /*53c0*/  @P2 LDC.64 R140, c[0x0][0x408] ;  /* 0x00010200ff8c2b82 */ /* 0x000e660000000a00 */
[----:B------:R-:W-:Y:S01]  /*53d0*/  @P2 FSEL R185, R185, RZ, P4 ;  /* 0x000000ffb9b92208 */ /* 0x000fe20002000000 */
[----:B0-----:R-:W-:Y:S01]  /*53e0*/  @P2 FMUL.FTZ R143, R184, R143 ;  /* 0x0000008fb88f2220 */ /* 0x001fe20000410000 */
[----:B------:R-:W-:Y:S02]  /*53f0*/  @P2 LOP3.LUT P4, RZ, R176, 0xff0000, RZ, 0xc0, !PT ;  /* 0x00ff0000b0ff2812 */ /* 0x000fe4000788c0ff */
[----:B------:R-:W-:Y:S01]  /*5400*/  @P2 F2FP.BF16.F32.PACK_AB R185, RZ, R185 ;  /* 0x000000b9ffb9223e */ /* 0x000fe200000010ff */
[----:B------:R-:W-:Y:S01]  /*5410*/  @P2 FMUL.FTZ R207, R143, R142 ;  /* 0x0000008e8fcf2220 */ /* 0x000fe20000410000 */
[----:B------:R-:W-:-:S02]  /*5420*/  FFMA.FTZ R143, R148, R186, R187 ;  /* 0x000000ba948f7223 */ /* 0x000fc400000100bb */
[----:B------:R-:W-:Y:S02]  /*5430*/  @P2 PRMT R136, R185, 0x7610, R136 ;  /* 0x00007610b9882816 */ /* 0x000fe40000000088 */
[----:B------:R-:W-:Y:S01]  /*5440*/  FADD.FTZ R143, R196, -R143 ;  /* 0x8000008fc48f7221 */ /* 0x000fe20000010000 */
[----:B------:R-:W-:Y:S02]  /*5450*/  @P2 FSEL R207, R207, RZ, P4 ;  /* 0x000000ffcfcf2208 */ /* 0x000fe40002000000 */
[----:B------:R-:W-:Y:S01]  /*5460*/  @P2 LOP3.LUT P4, RZ, R177, 0xff, RZ, 0xc0, !PT ;  /* 0x000000ffb1ff2812 */ /* 0x000fe2000788c0ff */
[----:B------:R-:W-:Y:S01]  /*5470*/  FMUL.FTZ R143, R4, R143 ;  /* 0x0000008f048f7220 */ /* 0x000fe20000410000 */
[----:B------:R-:W-:-:S04]  /*5480*/  @P2 F2FP.BF16.F32.PACK_AB R185, RZ, R207 ;  /* 0x000000cfffb9223e */ /* 0x000fc800000010ff */
[----:B------:R-:W-:Y:S01]  /*5490*/  FSEL R143, R143, RZ, P3 ;  /* 0x000000ff8f8f7208 */ /* 0x000fe20001800000 */
[----:B-1----:R-:W-:Y:S01]  /*54a0*/  @P2 FMUL.FTZ R141, R175, R141 ;  /* 0x0000008daf8d2220 */ /* 0x002fe20000410000 */
[----:B------:R-:W-:Y:S01]  /*54b0*/  @P2 PRMT R137, R185, 0x7610, R137 ;  /* 0x00007610b9892816 */ /* 0x000fe20000000089 */
[----:B------:R-:W-:Y:S02]  /*54c0*/  FFMA.FTZ R185, R149, R186, R187 ;  /* 0x000000ba95b97223 */ /* 0x000fe400000100bb */
[----:B------:R-:W-:Y:S02]  /*54d0*/  @P2 FMUL.FTZ R140, R141, R140 ;  /* 0x0000008c8d8c2220 */ /* 0x000fe40000410000 */
[----:B------:R-:W-:-:S03]  /*54e0*/  FADD.FTZ R185, R194, -R185 ;  /* 0x800000b9c2b97221 */ /* 0x000fc60000010000 */
[----:B------:R-:W-:Y:S01]  /*54f0*/  @P2 FSEL R142, R140, RZ, P5 ;  /* 0x000000ff8c8e2208 */ /* 0x000fe20002800000 */
[----:B------:R-:W-:Y:S01]  /*5500*/  FMUL.FTZ R185, R4, R185 ;  /* 0x000000b904b97220 */ /* 0x000fe20000410000 */
[----:B------:R-:W0:Y:S01]  /*5510*/  @P2 LDC.64 R140, c[0x0][0x408] ;  /* 0x00010200ff8c2b82 */ /* 0x000e220000000a00 */
[----:B------:R-:W-:Y:S02]  /*5520*/  @P2 LOP3.LUT P5, RZ, R176, 0xff000000, RZ, 0xc0, !PT ;  /* 0xff000000b0ff2812 */ /* 0x000fe400078ac0ff */
[----:B------:R-:W-:Y:S02]  /*5530*/  @P2 F2FP.BF16.F32.PACK_AB R142, RZ, R142 ;  /* 0x0000008eff8e223e */ /* 0x000fe400000010ff */
[----:B------:R-:W-:Y:S02]  /*5540*/  FSEL R185, R185, RZ, P3 ;  /* 0x000000ffb9b97208 */ /* 0x000fe40001800000 */
[----:B------:R-:W-:Y:S01]  /*5550*/  @P2 PRMT R136, R136, 0x5410, R142 ;  /* 0x0000541088882816 */ /* 0x000fe2000000008e */
[----:B------:R-:W-:-:S04]  /*5560*/  FFMA.FTZ R142, R15, R186, R187 ;  /* 0x000000ba0f8e7223 */ /* 0x000fc800000100bb */
[----:B------:R-:W-:-:S04]  /*5570*/  FADD.FTZ R209, R195, -R142 ;  /* 0x8000008ec3d17221 */ /* 0x000fc80000010000 */
[----:B------:R-:W-:-:S05]  /*5580*/  FMUL.FTZ R142, R4, R209 ;  /* 0x000000d1048e7220 */ /* 0x000fca0000410000 */
[----:B------:R-:W-:Y:S01]  /*5590*/  FSEL R142, R142, RZ, P3 ;  /* 0x000000ff8e8e7208 */ /* 0x000fe20001800000 */
[----:B0-----:R-:W-:-:S04]  /*55a0*/  @P2 FMUL.FTZ R141, R143, R141 ;  /* 0x0000008d8f8d2220 */ /* 0x001fc80000410000 */
[----:B------:R-:W-:-:S05]  /*55b0*/  @P2 FMUL.FTZ R140, R141, R140 ;  /* 0x0000008c8d8c2220 */ /* 0x000fca0000410000 */
[----:B------:R-:W-:-:S04]  /*55c0*/  @P2 FSEL R140, R140, RZ, P5 ;  /* 0x000000ff8c8c2208 */ /* 0x000fc80002800000 */
[----:B------:R-:W-:Y:S02]  /*55d0*/  @P2 F2FP.BF16.F32.PACK_AB R207, RZ, R140 ;  /* 0x0000008cffcf223e */ /* 0x000fe400000010ff */
[----:B------:R-:W0:Y:S02]  /*55e0*/  @P2 LDC.64 R140, c[0x0][0x408] ;  /* 0x00010200ff8c2b82 */ /* 0x000e240000000a00 */
[----:B------:R-:W-:Y:S01]  /*55f0*/  @P2 PRMT R137, R137, 0x5410, R207 ;  /* 0x0000541089892816 */ /* 0x000fe200000000cf */
[----:B------:R-:W-:-:S04]  /*5600*/  FADD.FTZ R207, R193, -R208 ;  /* 0x800000d0c1cf7221 */ /* 0x000fc80000010000 */
[----:B------:R-:W-:-:S05]  /*5610*/  FMUL.FTZ R208, R4, R207 ;  /* 0x000000cf04d07220 */ /* 0x000fca0000410000 */
[----:B------:R-:W-:Y:S01]  /*5620*/  FSEL R208, R208, RZ, P3 ;  /* 0x000000ffd0d07208 */ /* 0x000fe20001800000 */
        /* <DEDUP_REMOVED lines=18> */
[----:B------:R-:W-:Y:S01]  /*5750*/  FFMA.FTZ R143, R150, R186, R187 ;  /* 0x000000ba968f7223 */ /* 0x000fe200000100bb */
[----:B------:R-:W-:Y:S02]  /*5760*/  F2FP.BF16.F32.PACK_AB R140, R175, R174 ;  /* 0x000000aeaf8c723e */ /* 0x000fe400000010ff */
[----:B------:R-:W-:Y:S01]  /*5770*/  @P2 FSEL R207, R207, RZ, P4 ;  /* 0x000000ffcfcf2208 */ /* 0x000fe20002000000 */
[----:B------:R-:W-:-:S03]  /*5780*/  FADD.FTZ R143, R192, -R143 ;  /* 0x8000008fc08f7221 */ /* 0x000fc60000010000 */
[----:B------:R-:W-:Y:S01]  /*5790*/  @P2 F2FP.BF16.F32.PACK_AB R207, RZ, R207 ;  /* 0x000000cfffcf223e */ /* 0x000fe200000010ff */
[----:B------:R-:W-:-:S03]  /*57a0*/  FMUL.FTZ R143, R4, R143 ;  /* 0x0000008f048f7220 */ /* 0x000fc60000410000 */
[----:B------:R-:W-:Y:S02]  /*57b0*/  @P2 PRMT R139, R207, 0x7610, R139 ;  /* 0x00007610cf8b2816 */ /* 0x000fe4000000008b */
        /* <DEDUP_REMOVED lines=11> */
.L_x_5642:
[----:B------:R-:W-:Y:S04]  /*5870*/  BSSY.RECONVERGENT B2, `(.L_x_5643) ;  /* 0x000000d000027945 */ /* 0x000fe80003800200 */
[----:B------:R-:W-:Y:S05]  /*5880*/  @!P2 BRA `(.L_x_5644) ;  /* 0x00000000002ca947 */ /* 0x000fea0003800000 */
[----:B0-----:R-:W-:Y:S01]  /*5890*/  FFMA.FTZ R174, R13, R186, R187 ;  /* 0x000000ba0dae7223 */ /* 0x001fe200000100bb */
        /* <DEDUP_REMOVED lines=10> */
.L_x_5644:
[----:B------:R-:W-:Y:S05]  /*5940*/  BSYNC.RECONVERGENT B2 ;  /* 0x0000000000027941 */ /* 0x000fea0003800200 */
.L_x_5643:
        /* <DEDUP_REMOVED lines=13> */
.L_x_5646:
[----:B------:R-:W-:Y:S05]  /*5a20*/  BSYNC.RECONVERGENT B2 ;  /* 0x0000000000027941 */ /* 0x000fea0003800200 */
.L_x_5645:
        /* <DEDUP_REMOVED lines=13> */
.L_x_5648:
[----:B------:R-:W-:Y:S05]  /*5b00*/  BSYNC.RECONVERGENT B2 ;  /* 0x0000000000027941 */ /* 0x000fea0003800200 */
.L_x_5647:
        /* <DEDUP_REMOVED lines=13> */
.L_x_5650:
[----:B------:R-:W-:Y:S05]  /*5be0*/  BSYNC.RECONVERGENT B2 ;  /* 0x0000000000027941 */ /* 0x000fea0003800200 */
.L_x_5649:
        /* <DEDUP_REMOVED lines=13> */
.L_x_5652:
[----:B------:R-:W-:Y:S05]  /*5cc0*/  BSYNC.RECONVERGENT B2 ;  /* 0x0000000000027941 */ /* 0x000fea0003800200 */
.L_x_5651:
        /* <DEDUP_REMOVED lines=13> */
.L_x_5654:
[----:B------:R-:W-:Y:S05]  /*5da0*/  BSYNC.RECONVERGENT B2 ;  /* 0x0000000000027941 */ /* 0x000fea0003800200 */
.L_x_5653:
        /* <DEDUP_REMOVED lines=13> */
.L_x_5656:
[----:B------:R-:W-:Y:S05]  /*5e80*/  BSYNC.RECONVERGENT B2 ;  /* 0x0000000000027941 */ /* 0x000fea0003800200 */
.L_x_5655:
[----:B------:R-:W-:Y:S05]  /*5e90*/  @!P2 BRA `(.L_x_5641) ;  /* 0x000000000030a947 */ /* 0x000fea0003800000 */
[----:B0-----:R-:W-:Y:S01]  /*5ea0*/  FFMA.FTZ R175, R150, R186, R187 ;  /* 0x000000ba96af7223 */ /* 0x001fe200000100bb */
[----:B------:R-:W-:Y:S02]  /*5eb0*/  ISETP.GT.AND P4, PT, R3, RZ, PT ;  /* 0x000000ff0300720c */ /* 0x000fe40003f84270 */
[----:B------:R-:W-:Y:S01]  /*5ec0*/  ISETP.GE.U32.AND P3, PT, R176, RZ, PT ;  /* 0x000000ffb000720c */ /* 0x000fe20003f66070 */
[----:B------:R-:W-:-:S03]  /*5ed0*/  FADD.FTZ R175, R192, -R175 ;  /* 0x800000afc0af7221 */ /* 0x000fc60000010000 */
[----:B------:R-:W-:Y:S01]  /*5ee0*/  ISETP.GE.U32.AND.EX P3, PT, R177, 0x1000000, PT, P3 ;  /* 0x01000000b100780c */ /* 0x000fe20003f66130 */
[----:B------:R-:W-:-:S05]  /*5ef0*/  FMUL.FTZ R174, R4, R175 ;  /* 0x000000af04ae7220 */ /* 0x000fca0000410000 */
[----:B------:R-:W-:-:S05]  /*5f00*/  FSEL R174, R174, RZ, P4 ;  /* 0x000000ffaeae7208 */ /* 0x000fca0002000000 */
[----:B------:R-:W-:-:S04]  /*5f10*/  FMUL.FTZ R174, R174, UR13 ;  /* 0x0000000daeae7c20 */ /* 0x000fc80008410000 */
[----:B------:R-:W-:-:S05]  /*5f20*/  FMUL.FTZ R174, R174, UR12 ;  /* 0x0000000caeae7c20 */ /* 0x000fca0008410000 */
[----:B------:R-:W-:-:S04]  /*5f30*/  FSEL R174, R174, RZ, P3 ;  /* 0x000000ffaeae7208 */ /* 0x000fc80001800000 */
[----:B------:R-:W-:-:S04]  /*5f40*/  F2FP.BF16.F32.PACK_AB R174, RZ, R174 ;  /* 0x000000aeffae723e */ /* 0x000fc800000010ff */
[----:B------:R-:W-:-:S07]  /*5f50*/  PRMT R139, R139, 0x5410, R174 ;  /* 0x000054108b8b7816 */ /* 0x000fce00000000ae */
.L_x_5641:
[----:B------:R-:W-:Y:S05]  /*5f60*/  BSYNC.RECONVERGENT B1 ;  /* 0x0000000000017941 */ /* 0x000fea0003800200 */
.L_x_5638:
[----:B------:R-:W1:Y:S01]  /*5f70*/  @P0 LDC.64 R176, c[0x0][0x478] ;  /* 0x00011e00ffb00b82 */ /* 0x000e620000000a00 */
[----:B------:R-:W-:Y:S01]  /*5f80*/  @P0 IADD3 R185, PT, PT, R211, 0x20, RZ ;  /* 0x00000020d3b90810 */ /* 0x000fe20007ffe0ff */
[----:B------:R-:W-:Y:S01]  /*5f90*/  @P2 VIADD R207, R173, 0x20 ;  /* 0x00000020adcf2836 */ /* 0x000fe20000000000 */
[----:B------:R-:W-:Y:S05]  /*5fa0*/  BSSY.RECONVERGENT B1, `(.L_x_5657) ;  /* 0x0000199000017945 */ /* 0x000fea0003800200 */
[----:B0-----:R-:W0:Y:S01]  /*5fb0*/  @P2 LDC.64 R174, c[0x0][0x468] ;  /* 0x00011a00ffae2b82 */ /* 0x001e220000000a00 */
[----:B-1----:R-:W-:-:S05]  /*5fc0*/  @P0 IMAD.WIDE.U32 R176, R185, 0x10, R176 ;  /* 0x00000010b9b00825 */ /* 0x002fca00078e00b0 */
[----:B------:R1:W-:Y:S01]  /*5fd0*/  @P0 STG.E.128 desc[UR6][R176.64], R140 ;  /* 0x0000008cb0000986 */ /* 0x0003e2000c101d06 */
[----:B0-----:R-:W-:-:S05]  /*5fe0*/  @P2 IMAD.WIDE.U32 R174, R207, 0x10, R174 ;  /* 0x00000010cfae2825 */ /* 0x001fca00078e00ae */
[----:B------:R1:W-:Y:S01]  /*5ff0*/  @P2 STG.E.128 desc[UR6][R174.64], R136 ;  /* 0x00000088ae002986 */ /* 0x0003e2000c101d06 */
[----:B------:R-:W-:Y:S05]  /*6000*/  @!P1 BRA `(.L_x_5658) ;  /* 0x0000000c000c9947 */ /* 0x000fea0003800000 */
[----:B------:R-:W-:Y:S05]  /*6010*/  @!P0 BRA `(.L_x_5659) ;  /* 0x00000004008c8947 */ /* 0x000fea0003800000 */
[----:B------:R-:W-:Y:S01]  /*6020*/  ISETP.GT.AND P3, PT, R3, RZ, PT ;  /* 0x000000ff0300720c */ /* 0x000fe20003f64270 */
[----:B-1----:R-:W0:Y:S01]  /*6030*/  @P2 LDC.64 R142, c[0x0][0x408] ;  /* 0x00010200ff8e2b82 */ /* 0x002e220000000a00 */
[C---:B------:R-:W-:Y:S02]  /*6040*/  PRMT R184, R44.reuse, 0x7632, R184 ;  /* 0x000076322cb87816 */ /* 0x040fe400000000b8 */
[----:B------:R-:W-:Y:S02]  /*6050*/  SHF.L.U32 R185, R44, 0x10, RZ ;  /* 0x000000102cb97819 */ /* 0x000fe400000006ff */
[----:B------:R-:W-:Y:S02]  /*6060*/  SHF.L.U32 R184, R184, 0x10, RZ ;  /* 0x00000010b8b87819 */ /* 0x000fe400000006ff */
[C---:B------:R-:W-:Y:S02]  /*6070*/  PRMT R177, R45.reuse, 0x7632, R177 ;  /* 0x000076322db17816 */ /* 0x040fe400000000b1 */
[----:B------:R-:W-:-:S02]  /*6080*/  SHF.L.U32 R176, R45, 0x10, RZ ;  /* 0x000000102db07819 */ /* 0x000fc400000006ff */
        /* <DEDUP_REMOVED lines=12> */
[----:B------:R-:W1:Y:S01]  /*6150*/  @P2 LDC.64 R140, c[0x0][0x408] ;  /* 0x00010200ff8c2b82 */ /* 0x000e620000000a00 */
[----:B------:R-:W-:Y:S01]  /*6160*/  @P3 FFMA.FTZ R177, R4, R174, R177 ;  /* 0x000000ae04b13223 */ /* 0x000fe200000100b1 */
[----:B0-----:R-:W-:Y:S01]  /*6170*/  @P2 FMUL.FTZ R207, R184, R143 ;  /* 0x0000008fb8cf2220 */ /* 0x001fe20000410000 */
[----:B------:R-:W-:-:S02]  /*6180*/  PRMT R210, R46, 0x7632, R210 ;  /* 0x000076322ed27816 */ /* 0x000fc400000000d2 */
[----:B------:R-:W-:Y:S01]  /*6190*/  @P2 LOP3.LUT P4, RZ, R178, 0xff, RZ, 0xc0, !PT ;  /* 0x000000ffb2ff2812 */ /* 0x000fe2000788c0ff */
[----:B------:R-:W-:Y:S01]  /*61a0*/  @P2 FMUL.FTZ R207, R207, R142 ;  /* 0x0000008ecfcf2220 */ /* 0x000fe20000410000 */
[----:B------:R-:W-:Y:S01]  /*61b0*/  SHF.L.U32 R210, R210, 0x10, RZ ;  /* 0x00000010d2d27819 */ /* 0x000fe200000006ff */
[----:B------:R-:W0:Y:S01]  /*61c0*/  @P2 LDC.64 R174, c[0x0][0x408] ;  /* 0x00010200ffae2b82 */ /* 0x000e220000000a00 */
[----:B------:R-:W-:Y:S01]  /*61d0*/  @P2 LOP3.LUT P5, RZ, R178, 0xff00, RZ, 0xc0, !PT ;  /* 0x0000ff00b2ff2812 */ /* 0x000fe200078ac0ff */
[----:B-1----:R-:W-:-:S04]  /*61e0*/  @P2 FMUL.FTZ R141, R185, R141 ;  /* 0x0000008db98d2220 */ /* 0x002fc80000410000 */
[----:B------:R-:W-:Y:S02]  /*61f0*/  @P2 FMUL.FTZ R143, R141, R140 ;  /* 0x0000008c8d8f2220 */ /* 0x000fe40000410000 */
[----:B------:R-:W1:Y:S01]  /*6200*/  @P2 LDC.64 R140, c[0x0][0x408] ;  /* 0x00010200ff8c2b82 */ /* 0x000e620000000a00 */
[----:B0-----:R-:W-:Y:S02]  /*6210*/  @P2 FMUL.FTZ R175, R176, R175 ;  /* 0x000000afb0af2220 */ /* 0x001fe40000410000 */
[----:B------:R-:W-:Y:S02]  /*6220*/  @P2 FSEL R209, R143, RZ, P4 ;  /* 0x000000ff8fd12208 */ /* 0x000fe40002000000 */
[----:B------:R-:W-:Y:S01]  /*6230*/  @P2 LOP3.LUT P4, RZ, R178, 0xff0000, RZ, 0xc0, !PT ;  /* 0x00ff0000b2ff2812 */ /* 0x000fe2000788c0ff */
[----:B------:R-:W-:Y:S01]  /*6240*/  @P2 FMUL.FTZ R142, R175, R174 ;  /* 0x000000aeaf8e2220 */ /* 0x000fe20000410000 */
[----:B------:R-:W-:Y:S01]  /*6250*/  @P3 FFMA.FTZ R174, R19, R186, R187 ;  /* 0x000000ba13ae3223 */ /* 0x000fe200000100bb */
[----:B------:R-:W-:-:S03]  /*6260*/  @P2 F2FP.BF16.F32.PACK_AB R209, RZ, R209 ;  /* 0x000000d1ffd1223e */ /* 0x000fc600000010ff */
[----:B------:R-:W-:Y:S01]  /*6270*/  @P3 FADD.FTZ R175, R21, -R174 ;  /* 0x800000ae15af3221 */ /* 0x000fe20000010000 */
[----:B------:R-:W-:Y:S02]  /*6280*/  SHF.L.U32 R174, R46, 0x10, RZ ;  /* 0x000000102eae7819 */ /* 0x000fe400000006ff */
[----:B------:R-:W-:-:S03]  /*6290*/  @P2 PRMT R136, R209, 0x7610, R136 ;  /* 0x00007610d1882816 */ /* 0x000fc60000000088 */
[----:B------:R-:W-:Y:S01]  /*62a0*/  @P3 FFMA.FTZ R174, R4, R175, R174 ;  /* 0x000000af04ae3223 */ /* 0x000fe200000100ae */
[----:B------:R-:W-:Y:S02]  /*62b0*/  @P2 FSEL R175, R207, RZ, P5 ;  /* 0x000000ffcfaf2208 */ /* 0x000fe40002800000 */
[----:B------:R-:W-:Y:S02]  /*62c0*/  @P2 FSEL R207, R142, RZ, P4 ;  /* 0x000000ff8ecf2208 */ /* 0x000fe40002000000 */
[----:B------:R-:W0:Y:S01]  /*62d0*/  @P2 LDC.64 R142, c[0x0][0x408] ;  /* 0x00010200ff8e2b82 */ /* 0x000e220000000a00 */
[----:B------:R-:W-:Y:S01]  /*62e0*/  @P2 LOP3.LUT P4, RZ, R179, 0xff, RZ, 0xc0, !PT ;  /* 0x000000ffb3ff2812 */ /* 0x000fe2000788c0ff */
[----:B-1----:R-:W-:Y:S01]  /*62f0*/  @P2 FMUL.FTZ R141, R177, R141 ;  /* 0x0000008db18d2220 */ /* 0x002fe20000410000 */
[----:B------:R-:W-:Y:S02]  /*6300*/  @P2 LOP3.LUT P5, RZ, R178, 0xff000000, RZ, 0xc0, !PT ;  /* 0xff000000b2ff2812 */ /* 0x000fe400078ac0ff */
[----:B------:R-:W-:Y:S01]  /*6310*/  @P2 F2FP.BF16.F32.PACK_AB R207, RZ, R207 ;  /* 0x000000cfffcf223e */ /* 0x000fe200000010ff */
[----:B------:R-:W-:Y:S01]  /*6320*/  @P2 FMUL.FTZ R208, R141, R140 ;  /* 0x0000008c8dd02220 */ /* 0x000fe20000410000 */
[----:B------:R-:W-:Y:S01]  /*6330*/  @P2 F2FP.BF16.F32.PACK_AB R175, RZ, R175 ;  /* 0x000000afffaf223e */ /* 0x000fe200000010ff */
[----:B------:R-:W1:Y:S01]  /*6340*/  @P2 LDC.64 R140, c[0x0][0x408] ;  /* 0x00010200ff8c2b82 */ /* 0x000e620000000a00 */
[----:B------:R-:W-:-:S02]  /*6350*/  @P2 PRMT R137, R207, 0x7610, R137 ;  /* 0x00007610cf892816 */ /* 0x000fc40000000089 */
[----:B------:R-:W-:Y:S02]  /*6360*/  @P2 FSEL R208, R208, RZ, P5 ;  /* 0x000000ffd0d02208 */ /* 0x000fe40002800000 */
[----:B------:R-:W-:Y:S02]  /*6370*/  @P2 PRMT R136, R136, 0x5410, R175 ;  /* 0x0000541088882816 */ /* 0x000fe400000000af */
[----:B------:R-:W-:-:S04]  /*6380*/  @P2 F2FP.BF16.F32.PACK_AB R208, RZ, R208 ;  /* 0x000000d0ffd0223e */ /* 0x000fc800000010ff */
[----:B------:R-:W-:Y:S01]  /*6390*/  @P2 PRMT R137, R137, 0x5410, R208 ;  /* 0x0000541089892816 */ /* 0x000fe200000000d0 */
[----:B-1----:R-:W-:-:S04]  /*63a0*/  @P2 FMUL.FTZ R141, R174, R141 ;  /* 0x0000008dae8d2220 */ /* 0x002fc80000410000 */
[----:B------:R-:W-:Y:S01]  /*63b0*/  @P2 FMUL.FTZ R244, R141, R140 ;  /* 0x0000008c8df42220 */ /* 0x000fe20000410000 */
[----:B------:R-:W-:-:S04]  /*63c0*/  @P3 FFMA.FTZ R141, R153, R186, R187 ;  /* 0x000000ba998d3223 */ /* 0x000fc800000100bb */
[----:B------:R-:W-:Y:S01]  /*63d0*/  @P3 FADD.FTZ R141, R154, -R141 ;  /* 0x8000008d9a8d3221 */ /* 0x000fe20000010000 */
[----:B------:R-:W-:Y:S02]  /*63e0*/  @P2 FSEL R244, R244, RZ, P4 ;  /* 0x000000fff4f42208 */ /* 0x000fe40002000000 */
[----:B------:R-:W-:Y:S01]  /*63f0*/  @P2 LOP3.LUT P4, RZ, R179, 0xff0000, RZ, 0xc0, !PT ;  /* 0x00ff0000b3ff2812 */ /* 0x000fe2000788c0ff */
[----:B------:R-:W-:Y:S02]  /*6400*/  @P3 FFMA.FTZ R210, R4, R141, R210 ;  /* 0x0000008d04d23223 */ /* 0x000fe400000100d2 */
[----:B------:R-:W1:Y:S02]  /*6410*/  @P2 LDC.64 R140, c[0x0][0x408] ;  /* 0x00010200ff8c2b82 */ /* 0x000e640000000a00 */
[----:B-1----:R-:W-:-:S04]  /*6420*/  @P2 FMUL.FTZ R141, R210, R141 ;  /* 0x0000008dd28d2220 */ /* 0x002fc80000410000 */
[----:B------:R-:W-:Y:S01]  /*6430*/  @P2 FMUL.FTZ R245, R141, R140 ;  /* 0x0000008c8df52220 */ /* 0x000fe20000410000 */
[-CC-:B------:R-:W-:Y:S01]  /*6440*/  @P3 FFMA.FTZ R141, R20, R186.reuse, R187.reuse ;  /* 0x000000ba148d3223 */ /* 0x180fe200000100bb */
[----:B------:R-:W-:Y:S01]  /*6450*/  F2FP.BF16.F32.PACK_AB R140, R184, R185 ;  /* 0x000000b9b88c723e */ /* 0x000fe200000010ff */
[----:B------:R-:W-:Y:S01]  /*6460*/  @P3 FFMA.FTZ R185, R155, R186, R187 ;  /* 0x000000ba9bb93223 */ /* 0x000fe200000100bb */
[----:B------:R-:W-:Y:S01]  /*6470*/  SHF.L.U32 R184, R47, 0x10, RZ ;  /* 0x000000102fb87819 */ /* 0x000fe200000006ff */
[----:B------:R-:W-:Y:S02]  /*6480*/  @P3 FADD.FTZ R141, R22, -R141 ;  /* 0x8000008d168d3221 */ /* 0x000fe40000010000 */
[----:B------:R-:W-:Y:S02]  /*6490*/  @P3 FADD.FTZ R185, R156, -R185 ;  /* 0x800000b99cb93221 */ /* 0x000fe40000010000 */
[----:B------:R-:W-:Y:S01]  /*64a0*/  @P3 FFMA.FTZ R184, R4, R141, R184 ;  /* 0x0000008d04b83223 */ /* 0x000fe200000100b8 */
[----:B------:R-:W-:-:S02]  /*64b0*/  F2FP.BF16.F32.PACK_AB R141, R177, R176 ;  /* 0x000000b0b18d723e */ /* 0x000fc400000010ff */
[----:B------:R-:W-:Y:S01]  /*64c0*/  PRMT R176, R47, 0x7632, R176 ;  /* 0x000076322fb07816 */ /* 0x000fe200000000b0 */
[----:B0-----:R-:W-:-:S03]  /*64d0*/  @P2 FMUL.FTZ R143, R184, R143 ;  /* 0x0000008fb88f2220 */ /* 0x001fc60000410000 */
[----:B------:R-:W-:Y:S01]  /*64e0*/  SHF.L.U32 R176, R176, 0x10, RZ ;  /* 0x00000010b0b07819 */ /* 0x000fe200000006ff */
[----:B------:R-:W-:Y:S01]  /*64f0*/  @P2 FMUL.FTZ R177, R143, R142 ;  /* 0x0000008e8fb12220 */ /* 0x000fe20000410000 */
[----:B------:R-:W-:Y:S02]  /*6500*/  @P2 F2FP.BF16.F32.PACK_AB R143, RZ, R244 ;  /* 0x000000f4ff8f223e */ /* 0x000fe400000010ff */
[----:B------:R-:W-:Y:S01]  /*6510*/  F2FP.BF16.F32.PACK_AB R142, R210, R174 ;  /* 0x000000aed28e723e */ /* 0x000fe200000010ff */
[----:B------:R-:W-:Y:S01]  /*6520*/  @P3 FFMA.FTZ R176, R4, R185, R176 ;  /* 0x000000b904b03223 */ /* 0x000fe200000100b0 */
[----:B------:R-:W-:Y:S02]  /*6530*/  @P2 LOP3.LUT P3, RZ, R179, 0xff00, RZ, 0xc0, !PT ;  /* 0x0000ff00b3ff2812 */ /* 0x000fe4000786c0ff */
[----:B------:R-:W-:Y:S02]  /*6540*/  @P2 FSEL R177, R177, RZ, P4 ;  /* 0x000000ffb1b12208 */ /* 0x000fe40002000000 */
[----:B------:R-:W-:-:S02]  /*6550*/  @P2 FSEL R245, R245, RZ, P3 ;  /* 0x000000fff5f52208 */ /* 0x000fc40001800000 */
[----:B------:R-:W-:Y:S02]  /*6560*/  @P2 F2FP.BF16.F32.PACK_AB R177, RZ, R177 ;  /* 0x000000b1ffb1223e */ /* 0x000fe400000010ff */
[----:B------:R-:W-:Y:S02]  /*6570*/  @P2 F2FP.BF16.F32.PACK_AB R245, RZ, R245 ;  /* 0x000000f5fff5223e */ /* 0x000fe400000010ff */
[----:B------:R-:W-:Y:S02]  /*6580*/  @P2 PRMT R138, R143, 0x7610, R138 ;  /* 0x000076108f8a2816 */ /* 0x000fe4000000008a */
[----:B------:R-:W-:Y:S02]  /*6590*/  @P2 PRMT R139, R177, 0x7610, R139 ;  /* 0x00007610b18b2816 */ /* 0x000fe4000000008b */
        /* <DEDUP_REMOVED lines=11> */
.L_x_5659:
[----:B------:R-:W-:Y:S01]  /*6650*/  ISETP.GT.AND P3, PT, R3, RZ, PT ;  /* 0x000000ff0300720c */ /* 0x000fe20003f64270 */
[----:B-1----:R-:W0:Y:S01]  /*6660*/  @P2 LDC.64 R176, c[0x0][0x408] ;  /* 0x00010200ffb02b82 */ /* 0x002e220000000a00 */
[C---:B------:R-:W-:Y:S02]  /*6670*/  PRMT R184, R44.reuse, 0x7632, R184 ;  /* 0x000076322cb87816 */ /* 0x040fe400000000b8 */
[----:B------:R-:W-:Y:S02]  /*6680*/  SHF.L.U32 R185, R44, 0x10, RZ ;  /* 0x000000102cb97819 */ /* 0x000fe400000006ff */
[----:B------:R-:W-:Y:S02]  /*6690*/  SHF.L.U32 R184, R184, 0x10, RZ ;  /* 0x00000010b8b87819 */ /* 0x000fe400000006ff */
[C---:B------:R-:W-:Y:S02]  /*66a0*/  @P2 LOP3.LUT P4, RZ, R178.reuse, 0xff, RZ, 0xc0, !PT ;  /* 0x000000ffb2ff2812 */ /* 0x040fe4000788c0ff */
[----:B------:R-:W-:-:S02]  /*66b0*/  @P2 LOP3.LUT P5, RZ, R178, 0xff00, RZ, 0xc0, !PT ;  /* 0x0000ff00b2ff2812 */ /* 0x000fc400078ac0ff */
[----:B------:R-:W-:Y:S01]  /*66c0*/  @P2 LOP3.LUT P6, RZ, R179, 0xff0000, RZ, 0xc0, !PT ;  /* 0x00ff0000b3ff2812 */ /* 0x000fe200078cc0ff */
[-CC-:B------:R-:W-:Y:S01]  /*66d0*/  @P3 FFMA.FTZ R174, R17, R186.reuse, R187.reuse ;  /* 0x000000ba11ae3223 */ /* 0x180fe200000100bb */
[-CC-:B------:R-:W-:Y:S01]  /*66e0*/  @P3 FFMA.FTZ R175, R151, R186.reuse, R187.reuse ;  /* 0x000000ba97af3223 */ /* 0x180fe200000100bb */
[----:B------:R-:W-:Y:S02]  /*66f0*/  @P3 FFMA.FTZ R209, R152, R186, R187 ;  /* 0x000000ba98d13223 */ /* 0x000fe400000100bb */
[----:B------:R-:W-:Y:S01]  /*6700*/  @P3 FADD.FTZ R174, R191, -R174 ;  /* 0x800000aebfae3221 */ /* 0x000fe20000010000 */
[----:B------:R-:W-:Y:S01]  /*6710*/  @P3 FADD.FTZ R175, R190, -R175 ;  /* 0x800000afbeaf3221 */ /* 0x000fe20000010000 */
[----:B------:R-:W-:Y:S02]  /*6720*/  @P3 FADD.FTZ R209, R188, -R209 ;  /* 0x800000d1bcd13221 */ /* 0x000fe40000010000 */
[C---:B------:R-:W-:Y:S01]  /*6730*/  @P3 FFMA.FTZ R185, R4.reuse, R174, R185 ;  /* 0x000000ae04b93223 */ /* 0x040fe200000100b9 */
[----:B------:R-:W-:-:S02]  /*6740*/  @P3 FFMA.FTZ R184, R4, R175, R184 ;  /* 0x000000af04b83223 */ /* 0x000fc400000100b8 */
[----:B------:R-:W1:Y:S02]  /*6750*/  @P2 LDC.64 R174, c[0x0][0x408] ;  /* 0x00010200ffae2b82 */ /* 0x000e640000000a00 */
[----:B0-----:R-:W-:Y:S01]  /*6760*/  @P2 FMUL.FTZ R177, R184, R177 ;  /* 0x000000b1b8b12220 */ /* 0x001fe20000410000 */
[----:B------:R-:W-:-:S04]  /*6770*/  @P3 FFMA.FTZ R184, R18, R186, R187 ;  /* 0x000000ba12b83223 */ /* 0x000fc800000100bb */
[----:B------:R-:W-:Y:S01]  /*6780*/  @P3 FADD.FTZ R184, R189, -R184 ;  /* 0x800000b8bdb83221 */ /* 0x000fe20000010000 */
[----:B-1----:R-:W-:Y:S01]  /*6790*/  @P2 FMUL.FTZ R185, R185, R175 ;  /* 0x000000afb9b92220 */ /* 0x002fe20000410000 */
[----:B------:R-:W-:-:S03]  /*67a0*/  SHF.L.U32 R175, R45, 0x10, RZ ;  /* 0x000000102daf7819 */ /* 0x000fc600000006ff */
[----:B------:R-:W-:Y:S01]  /*67b0*/  @P2 FMUL.FTZ R174, R185, R174 ;  /* 0x000000aeb9ae2220 */ /* 0x000fe20000410000 */
[----:B------:R-:W-:Y:S01]  /*67c0*/  @P2 FMUL.FTZ R185, R177, R176 ;  /* 0x000000b0b1b92220 */ /* 0x000fe20000410000 */
[----:B------:R-:W-:Y:S01]  /*67d0*/  @P3 FFMA.FTZ R175, R4, R184, R175 ;  /* 0x000000b804af3223 */ /* 0x000fe200000100af */
[----:B------:R-:W0:Y:S02]  /*67e0*/  @P2 LDC.64 R176, c[0x0][0x408] ;  /* 0x00010200ffb02b82 */ /* 0x000e240000000a00 */
[----:B------:R-:W-:Y:S02]  /*67f0*/  @P2 FSEL R184, R174, RZ, P4 ;  /* 0x000000ffaeb82208 */ /* 0x000fe40002000000 */
[----:B------:R-:W-:Y:S02]  /*6800*/  @P2 FSEL R207, R185, RZ, P5 ;  /* 0x000000ffb9cf2208 */ /* 0x000fe40002800000 */
[----:B------:R-:W-:Y:S02]  /*6810*/  @P2 F2FP.BF16.F32.PACK_AB R184, RZ, R184 ;  /* 0x000000b8ffb8223e */ /* 0x000fe400000010ff */
[----:B------:R-:W-:-:S02]  /*6820*/  @P2 F2FP.BF16.F32.PACK_AB R207, RZ, R207 ;  /* 0x000000cfffcf223e */ /* 0x000fc400000010ff */
[----:B------:R-:W-:Y:S02]  /*6830*/  @P2 PRMT R136, R184, 0x7610, R136 ;  /* 0x00007610b8882816 */ /* 0x000fe40000000088 */
[----:B------:R-:W-:Y:S02]  /*6840*/  PRMT R185, R45, 0x7632, R185 ;  /* 0x000076322db97816 */ /* 0x000fe400000000b9 */
[----:B------:R-:W-:Y:S02]  /*6850*/  @P2 PRMT R136, R136, 0x5410, R207 ;  /* 0x0000541088882816 */ /* 0x000fe400000000cf */
[----:B------:R-:W-:Y:S02]  /*6860*/  SHF.L.U32 R207, R46, 0x10, RZ ;  /* 0x000000102ecf7819 */ /* 0x000fe400000006ff */
[----:B------:R-:W-:Y:S02]  /*6870*/  SHF.L.U32 R185, R185, 0x10, RZ ;  /* 0x00000010b9b97819 */ /* 0x000fe400000006ff */
[----:B------:R-:W-:-:S02]  /*6880*/  @P2 LOP3.LUT P4, RZ, R178, 0xff0000, RZ, 0xc0, !PT ;  /* 0x00ff0000b2ff2812 */ /* 0x000fc4000788c0ff */
[----:B------:R-:W-:Y:S01]  /*6890*/  @P2 LOP3.LUT P5, RZ, R178, 0xff000000, RZ, 0xc0, !PT ;  /* 0xff000000b2ff2812 */ /* 0x000fe200078ac0ff */
[----:B------:R-:W-:Y:S01]  /*68a0*/  @P3 FFMA.FTZ R185, R4, R209, R185 ;  /* 0x000000d104b93223 */ /* 0x000fe200000100b9 */
[----:B0-----:R-:W-:Y:S02]  /*68b0*/  @P2 FMUL.FTZ R177, R175, R177 ;  /* 0x000000b1afb12220 */ /* 0x001fe40000410000 */
[----:B------:R-:W0:Y:S02]  /*68c0*/  @P2 LDC.64 R174, c[0x0][0x408] ;  /* 0x00010200ffae2b82 */ /* 0x000e240000000a00 */
[----:B------:R-:W-:Y:S01]  /*68d0*/  @P2 FMUL.FTZ R184, R177, R176 ;  /* 0x000000b0b1b82220 */ /* 0x000fe20000410000 */
[----:B------:R-:W-:-:S04]  /*68e0*/  @P3 FFMA.FTZ R176, R19, R186, R187 ;  /* 0x000000ba13b03223 */ /* 0x000fc800000100bb */
[----:B------:R-:W-:Y:S01]  /*68f0*/  @P3 FADD.FTZ R176, R21, -R176 ;  /* 0x800000b015b03221 */ /* 0x000fe20000010000 */
[----:B------:R-:W-:Y:S02]  /*6900*/  @P2 FSEL R184, R184, RZ, P4 ;  /* 0x000000ffb8b82208 */ /* 0x000fe40002000000 */
[----:B------:R-:W-:Y:S01]  /*6910*/  @P2 LOP3.LUT P4, RZ, R179, 0xff, RZ, 0xc0, !PT ;  /* 0x000000ffb3ff2812 */ /* 0x000fe2000788c0ff */
[----:B------:R-:W-:Y:S01]  /*6920*/  @P3 FFMA.FTZ R207, R4, R176, R207 ;  /* 0x000000b004cf3223 */ /* 0x000fe200000100cf */
[----:B------:R-:W-:Y:S01]  /*6930*/  @P2 F2FP.BF16.F32.PACK_AB R184, RZ, R184 ;  /* 0x000000b8ffb8223e */ /* 0x000fe200000010ff */
[----:B------:R-:W1:Y:S03]  /*6940*/  @P2 LDC.64 R176, c[0x0][0x408] ;  /* 0x00010200ffb02b82 */ /* 0x000e660000000a00 */
[----:B------:R-:W-:Y:S01]  /*6950*/  @P2 PRMT R137, R184, 0x7610, R137 ;  /* 0x00007610b8892816 */ /* 0x000fe20000000089 */
[----:B0-----:R-:W-:Y:S01]  /*6960*/  @P2 FMUL.FTZ R185, R185, R175 ;  /* 0x000000afb9b92220 */ /* 0x001fe20000410000 */
[----:B------:R-:W-:-:S03]  /*6970*/  @P3 FFMA.FTZ R175, R153, R186, R187 ;  /* 0x000000ba99af3223 */ /* 0x000fc600000100bb */
[----:B------:R-:W-:Y:S01]  /*6980*/  @P2 FMUL.FTZ R185, R185, R174 ;  /* 0x000000aeb9b92220 */ /* 0x000fe20000410000 */
[----:B------:R-:W-:-:S04]  /*6990*/  @P3 FADD.FTZ R175, R154, -R175 ;  /* 0x800000af9aaf3221 */ /* 0x000fc80000010000 */
[----:B------:R-:W-:Y:S02]  /*69a0*/  @P2 FSEL R185, R185, RZ, P5 ;  /* 0x000000ffb9b92208 */ /* 0x000fe40002800000 */
[----:B------:R-:W-:Y:S01]  /*69b0*/  @P2 LOP3.LUT P5, RZ, R179, 0xff00, RZ, 0xc0, !PT ;  /* 0x0000ff00b3ff2812 */ /* 0x000fe200078ac0ff */
[----:B-1----:R-:W-:Y:S01]  /*69c0*/  @P2 FMUL.FTZ R207, R207, R177 ;  /* 0x000000b1cfcf2220 */ /* 0x002fe20000410000 */
[----:B------:R-:W-:Y:S02]  /*69d0*/  PRMT R177, R46, 0x7632, R177 ;  /* 0x000076322eb17816 */ /* 0x000fe400000000b1 */
[----:B------:R-:W-:Y:S01]  /*69e0*/  @P2 F2FP.BF16.F32.PACK_AB R185, RZ, R185 ;  /* 0x000000b9ffb9223e */ /* 0x000fe200000010ff */
[----:B------:R-:W-:Y:S01]  /*69f0*/  @P2 FMUL.FTZ R176, R207, R176 ;  /* 0x000000b0cfb02220 */ /* 0x000fe20000410000 */
[----:B------:R-:W-:Y:S02]  /*6a00*/  SHF.L.U32 R177, R177, 0x10, RZ ;  /* 0x00000010b1b17819 */ /* 0x000fe400000006ff */
[----:B------:R-:W-:-:S02]  /*6a10*/  SHF.L.U32 R207, R47, 0x10, RZ ;  /* 0x000000102fcf7819 */ /* 0x000fc400000006ff */
[----:B------:R-:W-:Y:S01]  /*6a20*/  @P2 FSEL R176, R176, RZ, P4 ;  /* 0x000000ffb0b02208 */ /* 0x000fe20002000000 */
[----:B------:R-:W-:Y:S01]  /*6a30*/  @P3 FFMA.FTZ R177, R4, R175, R177 ;  /* 0x000000af04b13223 */ /* 0x000fe200000100b1 */
[----:B------:R-:W-:Y:S01]  /*6a40*/  @P2 PRMT R137, R137, 0x5410, R185 ;  /* 0x0000541089892816 */ /* 0x000fe200000000b9 */
[----:B------:R-:W0:Y:S01]  /*6a50*/  @P2 LDC.64 R174, c[0x0][0x408] ;  /* 0x00010200ffae2b82 */ /* 0x000e220000000a00 */
[----:B------:R-:W-:-:S04]  /*6a60*/  @P2 F2FP.BF16.F32.PACK_AB R176, RZ, R176 ;  /* 0x000000b0ffb0223e */ /* 0x000fc800000010ff */
[----:B------:R-:W-:Y:S01]  /*6a70*/  @P2 PRMT R138, R176, 0x7610, R138 ;  /* 0x00007610b08a2816 */ /* 0x000fe2000000008a */
[----:B0-----:R-:W-:Y:S01]  /*6a80*/  @P2 FMUL.FTZ R177, R177, R175 ;  /* 0x000000afb1b12220 */ /* 0x001fe20000410000 */
[----:B------:R-:W-:-:S03]  /*6a90*/  @P3 FFMA.FTZ R175, R20, R186, R187 ;  /* 0x000000ba14af3223 */ /* 0x000fc600000100bb */
[----:B------:R-:W-:Y:S01]  /*6aa0*/  @P2 FMUL.FTZ R177, R177, R174 ;  /* 0x000000aeb1b12220 */ /* 0x000fe20000410000 */
[----:B------:R-:W-:-:S04]  /*6ab0*/  @P3 FADD.FTZ R175, R22, -R175 ;  /* 0x800000af16af3221 */ /* 0x000fc80000010000 */
[----:B------:R-:W-:Y:S01]  /*6ac0*/  @P3 FFMA.FTZ R207, R4, R175, R207 ;  /* 0x000000af04cf3223 */ /* 0x000fe200000100cf */
[----:B------:R-:W-:Y:S01]  /*6ad0*/  @P2 FSEL R177, R177, RZ, P5 ;  /* 0x000000ffb1b12208 */ /* 0x000fe20002800000 */
[----:B------:R-:W0:Y:S03]  /*6ae0*/  @P2 LDC.64 R174, c[0x0][0x408] ;  /* 0x00010200ffae2b82 */ /* 0x000e260000000a00 */
        /* <DEDUP_REMOVED lines=21> */
.L_x_5658:
[----:B------:R-:W-:Y:S05]  /*6c40*/  @!P0 BRA `(.L_x_5661) ;  /* 0x00000004007c8947 */ /* 0x000fea0003800000 */
[----:B-1----:R-:W0:Y:S01]  /*6c50*/  @P2 LDC.64 R140, c[0x0][0x408] ;  /* 0x00010200ff8c2b82 */ /* 0x002e220000000a00 */
[-CC-:B------:R-:W-:Y:S01]  /*6c60*/  FFMA.FTZ R174, R17, R186.reuse, R187.reuse ;  /* 0x000000ba11ae7223 */ /* 0x180fe200000100bb */
[----:B------:R-:W-:Y:S01]  /*6c70*/  ISETP.GT.AND P3, PT, R3, RZ, PT ;  /* 0x000000ff0300720c */ /* 0x000fe20003f64270 */
[-CC-:B------:R-:W-:Y:S01]  /*6c80*/  FFMA.FTZ R177, R151, R186.reuse, R187.reuse ;  /* 0x000000ba97b17223 */ /* 0x180fe200000100bb */
[-C--:B------:R-:W-:Y:S01]  /*6c90*/  FFMA.FTZ R176, R18, R186.reuse, R187 ;  /* 0x000000ba12b07223 */ /* 0x080fe200000100bb */
[----:B------:R-:W-:Y:S01]  /*6ca0*/  FADD.FTZ R175, R191, -R174 ;  /* 0x800000aebfaf7221 */ /* 0x000fe20000010000 */
[----:B------:R-:W-:Y:S01]  /*6cb0*/  @P2 LOP3.LUT P4, RZ, R178, 0xff, RZ, 0xc0, !PT ;  /* 0x000000ffb2ff2812 */ /* 0x000fe2000788c0ff */
[----:B------:R-:W-:Y:S01]  /*6cc0*/  FADD.FTZ R177, R190, -R177 ;  /* 0x800000b1beb17221 */ /* 0x000fe20000010000 */
[----:B------:R-:W1:Y:S01]  /*6cd0*/  @P2 LDC.64 R142, c[0x0][0x408] ;  /* 0x00010200ff8e2b82 */ /* 0x000e620000000a00 */
[----:B------:R-:W-:Y:S01]  /*6ce0*/  FMUL.FTZ R175, R4, R175 ;  /* 0x000000af04af7220 */ /* 0x000fe20000410000 */
[----:B------:R-:W-:Y:S01]  /*6cf0*/  @P2 LOP3.LUT P5, RZ, R178, 0xff0000, RZ, 0xc0, !PT ;  /* 0x00ff0000b2ff2812 */ /* 0x000fe200078ac0ff */
[----:B------:R-:W-:Y:S01]  /*6d00*/  FMUL.FTZ R174, R4, R177 ;  /* 0x000000b104ae7220 */ /* 0x000fe20000410000 */
[----:B------:R-:W-:Y:S01]  /*6d10*/  FADD.FTZ R177, R189, -R176 ;  /* 0x800000b0bdb17221 */ /* 0x000fe20000010000 */
[-CC-:B------:R-:W-:Y:S01]  /*6d20*/  FFMA.FTZ R207, R152, R186.reuse, R187.reuse ;  /* 0x000000ba98cf7223 */ /* 0x180fe200000100bb */
[----:B------:R-:W-:Y:S01]  /*6d30*/  FSEL R175, R175, RZ, P3 ;  /* 0x000000ffafaf7208 */ /* 0x000fe20001800000 */
[----:B------:R-:W-:Y:S01]  /*6d40*/  FFMA.FTZ R209, R20, R186, R187 ;  /* 0x000000ba14d17223 */ /* 0x000fe200000100bb */
[----:B------:R-:W-:Y:S01]  /*6d50*/  FMUL.FTZ R176, R4, R177 ;  /* 0x000000b104b07220 */ /* 0x000fe20000410000 */
[----:B------:R-:W-:Y:S01]  /*6d60*/  FSEL R174, R174, RZ, P3 ;  /* 0x000000ffaeae7208 */ /* 0x000fe20001800000 */
[----:B------:R-:W-:Y:S01]  /*6d70*/  FADD.FTZ R207, R188, -R207 ;  /* 0x800000cfbccf7221 */ /* 0x000fe20000010000 */
[----:B------:R-:W-:-:S02]  /*6d80*/  FADD.FTZ R209, R22, -R209 ;  /* 0x800000d116d17221 */ /* 0x000fc40000010000 */
[----:B------:R-:W-:Y:S01]  /*6d90*/  FSEL R176, R176, RZ, P3 ;  /* 0x000000ffb0b07208 */ /* 0x000fe20001800000 */
[C---:B------:R-:W-:Y:S01]  /*6da0*/  FMUL.FTZ R177, R4.reuse, R207 ;  /* 0x000000cf04b17220 */ /* 0x040fe20000410000 */
[----:B------:R-:W-:Y:S01]  /*6db0*/  FMUL.FTZ R208, R4, R209 ;  /* 0x000000d104d07220 */ /* 0x000fe20000410000 */
[----:B0-----:R-:W-:-:S03]  /*6dc0*/  @P2 FMUL.FTZ R141, R175, R141 ;  /* 0x0000008daf8d2220 */ /* 0x001fc60000410000 */
[----:B------:R-:W-:Y:S01]  /*6dd0*/  FSEL R177, R177, RZ, P3 ;  /* 0x000000ffb1b17208 */ /* 0x000fe20001800000 */
[----:B------:R-:W-:Y:S01]  /*6de0*/  @P2 FMUL.FTZ R184, R141, R140 ;  /* 0x0000008c8db82220 */ /* 0x000fe20000410000 */
[----:B------:R-:W-:Y:S01]  /*6df0*/  FSEL R208, R208, RZ, P3 ;  /* 0x000000ffd0d07208 */ /* 0x000fe20001800000 */
[----:B------:R-:W0:Y:S01]  /*6e00*/  @P2 LDC.64 R140, c[0x0][0x408] ;  /* 0x00010200ff8c2b82 */ /* 0x000e220000000a00 */
[----:B-1----:R-:W-:-:S04]  /*6e10*/  @P2 FMUL.FTZ R143, R174, R143 ;  /* 0x0000008fae8f2220 */ /* 0x002fc80000410000 */
[----:B------:R-:W-:-:S03]  /*6e20*/  @P2 FMUL.FTZ R185, R143, R142 ;  /* 0x0000008e8fb92220 */ /* 0x000fc60000410000 */
[----:B------:R-:W1:Y:S01]  /*6e30*/  @P2 LDC.64 R142, c[0x0][0x408] ;  /* 0x00010200ff8e2b82 */ /* 0x000e620000000a00 */
[----:B0-----:R-:W-:-:S04]  /*6e40*/  @P2 FMUL.FTZ R141, R176, R141 ;  /* 0x0000008db08d2220 */ /* 0x001fc80000410000 */
[----:B------:R-:W-:Y:S01]  /*6e50*/  @P2 FMUL.FTZ R141, R141, R140 ;  /* 0x0000008c8d8d2220 */ /* 0x000fe20000410000 */
[----:B------:R-:W-:Y:S01]  /*6e60*/  @P2 FSEL R140, R184, RZ, P4 ;  /* 0x000000ffb88c2208 */ /* 0x000fe20002000000 */
[----:B------:R-:W-:Y:S01]  /*6e70*/  FFMA.FTZ R184, R19, R186, R187 ;  /* 0x000000ba13b87223 */ /* 0x000fe200000100bb */
[----:B------:R-:W-:Y:S01]  /*6e80*/  @P2 LOP3.LUT P4, RZ, R178, 0xff00, RZ, 0xc0, !PT ;  /* 0x0000ff00b2ff2812 */ /* 0x000fe2000788c0ff */
[----:B-1----:R-:W-:Y:S01]  /*6e90*/  @P2 FMUL.FTZ R143, R177, R143 ;  /* 0x0000008fb18f2220 */ /* 0x002fe20000410000 */
[----:B------:R-:W-:Y:S01]  /*6ea0*/  @P2 FSEL R141, R141, RZ, P5 ;  /* 0x000000ff8d8d2208 */ /* 0x000fe20002800000 */
[----:B------:R-:W-:Y:S01]  /*6eb0*/  FADD.FTZ R207, R21, -R184 ;  /* 0x800000b815cf7221 */ /* 0x000fe20000010000 */
[----:B------:R-:W-:Y:S01]  /*6ec0*/  @P2 F2FP.BF16.F32.PACK_AB R140, RZ, R140 ;  /* 0x0000008cff8c223e */ /* 0x000fe200000010ff */
[----:B------:R-:W-:Y:S01]  /*6ed0*/  @P2 FMUL.FTZ R142, R143, R142 ;  /* 0x0000008e8f8e2220 */ /* 0x000fe20000410000 */
[----:B------:R-:W-:Y:S01]  /*6ee0*/  @P2 F2FP.BF16.F32.PACK_AB R141, RZ, R141 ;  /* 0x0000008dff8d223e */ /* 0x000fe200000010ff */
[----:B------:R-:W-:Y:S01]  /*6ef0*/  FMUL.FTZ R207, R4, R207 ;  /* 0x000000cf04cf7220 */ /* 0x000fe20000410000 */
[----:B------:R-:W-:-:S02]  /*6f00*/  @P2 PRMT R136, R140, 0x7610, R136 ;  /* 0x000076108c882816 */ /* 0x000fc40000000088 */
[----:B------:R-:W-:Y:S02]  /*6f10*/  @P2 PRMT R137, R141, 0x7610, R137 ;  /* 0x000076108d892816 */ /* 0x000fe40000000089 */
[----:B------:R-:W0:Y:S01]  /*6f20*/  @P2 LDC.64 R140, c[0x0][0x408] ;  /* 0x00010200ff8c2b82 */ /* 0x000e220000000a00 */
[----:B------:R-:W-:Y:S02]  /*6f30*/  @P2 FSEL R185, R185, RZ, P4 ;  /* 0x000000ffb9b92208 */ /* 0x000fe40002000000 */
[----:B------:R-:W-:Y:S02]  /*6f40*/  FSEL R207, R207, RZ, P3 ;  /* 0x000000ffcfcf7208 */ /* 0x000fe40001800000 */
[----:B------:R-:W-:Y:S02]  /*6f50*/  @P2 F2FP.BF16.F32.PACK_AB R185, RZ, R185 ;  /* 0x000000b9ffb9223e */ /* 0x000fe400000010ff */
[----:B------:R-:W-:Y:S02]  /*6f60*/  @P2 LOP3.LUT P5, RZ, R178, 0xff000000, RZ, 0xc0, !PT ;  /* 0xff000000b2ff2812 */ /* 0x000fe400078ac0ff */
[----:B------:R-:W-:Y:S01]  /*6f70*/  @P2 PRMT R136, R136, 0x5410, R185 ;  /* 0x0000541088882816 */ /* 0x000fe200000000b9 */
[----:B------:R-:W-:Y:S01]  /*6f80*/  FFMA.FTZ R185, R153, R186, R187 ;  /* 0x000000ba99b97223 */ /* 0x000fe200000100bb */
[----:B------:R-:W-:-:S02]  /*6f90*/  @P2 FSEL R142, R142, RZ, P5 ;  /* 0x000000ff8e8e2208 */ /* 0x000fc40002800000 */
[C---:B------:R-:W-:Y:S01]  /*6fa0*/  @P2 LOP3.LUT P4, RZ, R179.reuse, 0xff, RZ, 0xc0, !PT ;  /* 0x000000ffb3ff2812 */ /* 0x040fe2000788c0ff */
[----:B------:R-:W-:Y:S01]  /*6fb0*/  FADD.FTZ R185, R154, -R185 ;  /* 0x800000b99ab97221 */ /* 0x000fe20000010000 */
[----:B------:R-:W-:Y:S02]  /*6fc0*/  @P2 F2FP.BF16.F32.PACK_AB R142, RZ, R142 ;  /* 0x0000008eff8e223e */ /* 0x000fe400000010ff */
[----:B------:R-:W-:Y:S01]  /*6fd0*/  @P2 LOP3.LUT P5, RZ, R179, 0xff00, RZ, 0xc0, !PT ;  /* 0x0000ff00b3ff2812 */ /* 0x000fe200078ac0ff */
[----:B------:R-:W-:Y:S01]  /*6fe0*/  FMUL.FTZ R184, R4, R185 ;  /* 0x000000b904b87220 */ /* 0x000fe20000410000 */
[----:B------:R-:W-:Y:S02]  /*6ff0*/  @P2 PRMT R137, R137, 0x5410, R142 ;  /* 0x0000541089892816 */ /* 0x000fe4000000008e */
[----:B------:R-:W1:Y:S02]  /*7000*/  @P2 LDC.64 R142, c[0x0][0x408] ;  /* 0x00010200ff8e2b82 */ /* 0x000e640000000a00 */
[----:B------:R-:W-:Y:S01]  /*7010*/  FSEL R184, R184, RZ, P3 ;  /* 0x000000ffb8b87208 */ /* 0x000fe20001800000 */
[----:B0-----:R-:W-:-:S04]  /*7020*/  @P2 FMUL.FTZ R141, R207, R141 ;  /* 0x0000008dcf8d2220 */ /* 0x001fc80000410000 */
[----:B------:R-:W-:-:S05]  /*7030*/  @P2 FMUL.FTZ R140, R141, R140 ;  /* 0x0000008c8d8c2220 */ /* 0x000fca0000410000 */
[----:B------:R-:W-:Y:S02]  /*7040*/  @P2 FSEL R185, R140, RZ, P4 ;  /* 0x000000ff8cb92208 */ /* 0x000fe40002000000 */
[----:B------:R-:W0:Y:S01]  /*7050*/  @P2 LDC.64 R140, c[0x0][0x408] ;  /* 0x00010200ff8c2b82 */ /* 0x000e220000000a00 */
[----:B------:R-:W-:Y:S02]  /*7060*/  @P2 LOP3.LUT P4, RZ, R179, 0xff0000, RZ, 0xc0, !PT ;  /* 0x00ff0000b3ff2812 */ /* 0x000fe4000788c0ff */
[----:B------:R-:W-:-:S04]  /*7070*/  @P2 F2FP.BF16.F32.PACK_AB R185, RZ, R185 ;  /* 0x000000b9ffb9223e */ /* 0x000fc800000010ff */
[----:B------:R-:W-:Y:S01]  /*7080*/  @P2 PRMT R138, R185, 0x7610, R138 ;  /* 0x00007610b98a2816 */ /* 0x000fe2000000008a */
[----:B-1----:R-:W-:-:S04]  /*7090*/  @P2 FMUL.FTZ R143, R184, R143 ;  /* 0x0000008fb88f2220 */ /* 0x002fc80000410000 */
[----:B------:R-:W-:-:S05]  /*70a0*/  @P2 FMUL.FTZ R142, R143, R142 ;  /* 0x0000008e8f8e2220 */ /* 0x000fca0000410000 */
[----:B------:R-:W-:Y:S02]  /*70b0*/  @P2 FSEL R143, R142, RZ, P5 ;  /* 0x000000ff8e8f2208 */ /* 0x000fe40002800000 */
[----:B------:R-:W-:Y:S02]  /*70c0*/  F2FP.BF16.F32.PACK_AB R142, R184, R207 ;  /* 0x000000cfb88e723e */ /* 0x000fe400000010ff */
[----:B------:R-:W-:Y:S01]  /*70d0*/  @P2 F2FP.BF16.F32.PACK_AB R143, RZ, R143 ;  /* 0x0000008fff8f223e */ /* 0x000fe200000010ff */
[----:B0-----:R-:W-:-:S03]  /*70e0*/  @P2 FMUL.FTZ R141, R208, R141 ;  /* 0x0000008dd08d2220 */ /* 0x001fc60000410000 */
[----:B------:R-:W-:Y:S01]  /*70f0*/  @P2 PRMT R138, R138, 0x5410, R143 ;  /* 0x000054108a8a2816 */ /* 0x000fe2000000008f */
        /* <DEDUP_REMOVED lines=20> */
.L_x_5661:
[----:B------:R-:W-:Y:S04]  /*7240*/  BSSY.RECONVERGENT B2, `(.L_x_5662) ;  /* 0x000000d000027945 */ /* 0x000fe80003800200 */
[----:B------:R-:W-:Y:S05]  /*7250*/  @!P2 BRA `(.L_x_5663) ;  /* 0x00000000002ca947 */ /* 0x000fea0003800000 */
[----:B-1----:R-:W-:Y:S01]  /*7260*/  FFMA.FTZ R174, R17, R186, R187 ;  /* 0x000000ba11ae7223 */ /* 0x002fe200000100bb */
        /* <DEDUP_REMOVED lines=10> */
.L_x_5663:
[----:B------:R-:W-:Y:S05]  /*7310*/  BSYNC.RECONVERGENT B2 ;  /* 0x0000000000027941 */ /* 0x000fea0003800200 */
.L_x_5662:
        /* <DEDUP_REMOVED lines=13> */
.L_x_5665:
[----:B------:R-:W-:Y:S05]  /*73f0*/  BSYNC.RECONVERGENT B2 ;  /* 0x0000000000027941 */ /* 0x000fea0003800200 */
.L_x_5664:
        /* <DEDUP_REMOVED lines=13> */
.L_x_5667:
[----:B------:R-:W-:Y:S05]  /*74d0*/  BSYNC.RECONVERGENT B2 ;  /* 0x0000000000027941 */ /* 0x000fea0003800200 */
.L_x_5666:
        /* <DEDUP_REMOVED lines=13> */
.L_x_5669:
[----:B------:R-:W-:Y:S05]  /*75b0*/  BSYNC.RECONVERGENT B2 ;  /* 0x0000000000027941 */ /* 0x000fea0003800200 */
.L_x_5668:
        /* <DEDUP_REMOVED lines=13> */
.L_x_5671:
[----:B------:R-:W-:Y:S05]  /*7690*/  BSYNC.RECONVERGENT B2 ;  /* 0x0000000000027941 */ /* 0x000fea0003800200 */
.L_x_5670:
        /* <DEDUP_REMOVED lines=13> */
.L_x_5673:
[----:B------:R-:W-:Y:S05]  /*7770*/  BSYNC.RECONVERGENT B2 ;  /* 0x0000000000027941 */ /* 0x000fea0003800200 */
.L_x_5672:
        /* <DEDUP_REMOVED lines=13> */
.L_x_5675:
[----:B------:R-:W-:Y:S05]  /*7850*/  BSYNC.RECONVERGENT B2 ;  /* 0x0000000000027941 */ /* 0x000fea0003800200 */
.L_x_5674:
[----:B------:R-:W-:Y:S05]  /*7860*/  @!P2 BRA `(.L_x_5660) ;  /* 0x000000000030a947 */ /* 0x000fea0003800000 */
[----:B-1----:R-:W-:Y:S01]  /*7870*/  FFMA.FTZ R175, R155, R186, R187 ;  /* 0x000000ba9baf7223 */ /* 0x002fe200000100bb */
        /* <DEDUP_REMOVED lines=11> */
.L_x_5660:
[----:B------:R-:W-:Y:S05]  /*7930*/  BSYNC.RECONVERGENT B1 ;  /* 0x0000000000017941 */ /* 0x000fea0003800200 */
.L_x_5657:
[----:B-1----:R-:W0:Y:S01]  /*7940*/  @P0 LDC.64 R176, c[0x0][0x478] ;  /* 0x00011e00ffb00b82 */ /* 0x002e220000000a00 */
[----:B------:R-:W-:Y:S01]  /*7950*/  @P0 VIADD R179, R211, 0x40 ;  /* 0x00000040d3b30836 */ /* 0x000fe20000000000 */
[----:B------:R-:W-:Y:S01]  /*7960*/  @P2 IADD3 R185, PT, PT, R173, 0x40, RZ ;  /* 0x00000040adb92810 */ /* 0x000fe20007ffe0ff */
[----:B------:R-:W-:Y:S05]  /*7970*/  BSSY.RECONVERGENT B1, `(.L_x_5676) ;  /* 0x0000199000017945 */ /* 0x000fea0003800200 */
        /* <DEDUP_REMOVED lines=8> */
[----:B0-----:R-:W0:Y:S01]  /*7a00*/  @P2 LDC.64 R174, c[0x0][0x408] ;  /* 0x00010200ffae2b82 */ /* 0x001e220000000a00 */
[C---:B------:R-:W-:Y:S02]  /*7a10*/  PRMT R184, R40.reuse, 0x7632, R184 ;  /* 0x0000763228b87816 */ /* 0x040fe400000000b8 */
[----:B------:R-:W-:Y:S02]  /*7a20*/  SHF.L.U32 R179, R40, 0x10, RZ ;  /* 0x0000001028b37819 */ /* 0x000fe400000006ff */
[----:B------:R-:W-:Y:S02]  /*7a30*/  SHF.L.U32 R184, R184, 0x10, RZ ;  /* 0x00000010b8b87819 */ /* 0x000fe400000006ff */
[C---:B------:R-:W-:Y:S02]  /*7a40*/  SHF.L.U32 R177, R41.reuse, 0x10, RZ ;  /* 0x0000001029b17819 */ /* 0x040fe400000006ff */
[----:B------:R-:W-:-:S02]  /*7a50*/  PRMT R178, R41, 0x7632, R178 ;  /* 0x0000763229b27816 */ /* 0x000fc400000000b2 */
        /* <DEDUP_REMOVED lines=8> */
[----:B------:R-:W-:Y:S01]  /*7ae0*/  SHF.L.U32 R176, R42, 0x10, RZ ;  /* 0x000000102ab07819 */ /* 0x000fe200000006ff */
[----:B------:R-:W-:Y:S01]  /*7af0*/  @P3 FFMA.FTZ R184, R4, R141, R184 ;  /* 0x0000008d04b83223 */ /* 0x000fe200000100b8 */
[----:B------:R-:W-:Y:S01]  /*7b00*/  @P3 FFMA.FTZ R141, R24, R186, R187 ;  /* 0x000000ba188d3223 */ /* 0x000fe200000100bb */
[----:B------:R-:W-:Y:S01]  /*7b10*/  @P3 FFMA.FTZ R179, R4, R140, R179 ;  /* 0x0000008c04b33223 */ /* 0x000fe200000100b3 */
[----:B------:R-:W-:Y:S01]  /*7b20*/  SHF.L.U32 R178, R178, 0x10, RZ ;  /* 0x00000010b2b27819 */ /* 0x000fe200000006ff */
[----:B------:R-:W-:Y:S01]  /*7b30*/  @P3 FFMA.FTZ R176, R4, R185, R176 ;  /* 0x000000b904b03223 */ /* 0x000fe200000100b0 */
[----:B------:R-:W-:Y:S01]  /*7b40*/  @P3 FADD.FTZ R141, R28, -R141 ;  /* 0x8000008d1c8d3221 */ /* 0x000fe20000010000 */
[----:B0-----:R-:W-:Y:S01]  /*7b50*/  @P2 FMUL.FTZ R175, R179, R175 ;  /* 0x000000afb3af2220 */ /* 0x001fe20000410000 */
[----:B------:R-:W-:Y:S01]  /*7b60*/  @P3 FADD.FTZ R143, R160, -R143 ;  /* 0x8000008fa08f3221 */ /* 0x000fe20000010000 */
[----:B------:R-:W-:Y:S01]  /*7b70*/  @P2 LOP3.LUT P4, RZ, R180, 0xff, RZ, 0xc0, !PT ;  /* 0x000000ffb4ff2812 */ /* 0x000fe2000788c0ff */
[C---:B------:R-:W-:Y:S01]  /*7b80*/  @P3 FFMA.FTZ R177, R4.reuse, R141, R177 ;  /* 0x0000008d04b13223 */ /* 0x040fe200000100b1 */
[----:B------:R-:W-:Y:S01]  /*7b90*/  @P2 FMUL.FTZ R185, R175, R174 ;  /* 0x000000aeafb92220 */ /* 0x000fe20000410000 */
[----:B------:R-:W0:Y:S01]  /*7ba0*/  @P2 LDC.64 R140, c[0x0][0x408] ;  /* 0x00010200ff8c2b82 */ /* 0x000e220000000a00 */
[----:B------:R-:W-:Y:S01]  /*7bb0*/  @P3 FFMA.FTZ R178, R4, R143, R178 ;  /* 0x0000008f04b23223 */ /* 0x000fe200000100b2 */
[----:B------:R-:W-:-:S02]  /*7bc0*/  @P2 LOP3.LUT P5, RZ, R180, 0xff00, RZ, 0xc0, !PT ;  /* 0x0000ff00b4ff2812 */ /* 0x000fc400078ac0ff */
[----:B------:R-:W-:Y:S02]  /*7bd0*/  @P2 FSEL R185, R185, RZ, P4 ;  /* 0x000000ffb9b92208 */ /* 0x000fe40002000000 */
[----:B------:R-:W-:Y:S02]  /*7be0*/  @P2 LOP3.LUT P4, RZ, R180, 0xff0000, RZ, 0xc0, !PT ;  /* 0x00ff0000b4ff2812 */ /* 0x000fe4000788c0ff */
[----:B------:R-:W1:Y:S01]  /*7bf0*/  @P2 LDC.64 R174, c[0x0][0x408] ;  /* 0x00010200ffae2b82 */ /* 0x000e620000000a00 */
[----:B------:R-:W-:-:S04]  /*7c00*/  @P2 F2FP.BF16.F32.PACK_AB R185, RZ, R185 ;  /* 0x000000b9ffb9223e */ /* 0x000fc800000010ff */
[----:B------:R-:W-:-:S03]  /*7c10*/  @P2 PRMT R136, R185, 0x7610, R136 ;  /* 0x00007610b9882816 */ /* 0x000fc60000000088 */
[----:B------:R-:W2:Y:S01]  /*7c20*/  @P2 LDC.64 R142, c[0x0][0x408] ;  /* 0x00010200ff8e2b82 */ /* 0x000ea20000000a00 */
[----:B0-----:R-:W-:-:S04]  /*7c30*/  @P2 FMUL.FTZ R141, R177, R141 ;  /* 0x0000008db18d2220 */ /* 0x001fc80000410000 */
[----:B------:R-:W-:-:S03]  /*7c40*/  @P2 FMUL.FTZ R207, R141, R140 ;  /* 0x0000008c8dcf2220 */ /* 0x000fc60000410000 */
[----:B------:R-:W0:Y:S01]  /*7c50*/  @P2 LDC.64 R140, c[0x0][0x408] ;  /* 0x00010200ff8c2b82 */ /* 0x000e220000000a00 */
[----:B-1----:R-:W-:Y:S01]  /*7c60*/  @P2 FMUL.FTZ R175, R178, R175 ;  /* 0x000000afb2af2220 */ /* 0x002fe20000410000 */
[----:B------:R-:W-:Y:S02]  /*7c70*/  @P2 FSEL R207, R207, RZ, P4 ;  /* 0x000000ffcfcf2208 */ /* 0x000fe40002000000 */
[----:B------:R-:W-:Y:S01]  /*7c80*/  @P2 LOP3.LUT P4, RZ, R181, 0xff0000, RZ, 0xc0, !PT ;  /* 0x00ff0000b5ff2812 */ /* 0x000fe2000788c0ff */
[----:B------:R-:W-:Y:S01]  /*7c90*/  @P2 FMUL.FTZ R208, R175, R174 ;  /* 0x000000aeafd02220 */ /* 0x000fe20000410000 */
[----:B------:R-:W-:Y:S01]  /*7ca0*/  @P3 FFMA.FTZ R175, R161, R186, R187 ;  /* 0x000000baa1af3223 */ /* 0x000fe200000100bb */
[----:B------:R-:W-:Y:S01]  /*7cb0*/  @P2 F2FP.BF16.F32.PACK_AB R207, RZ, R207 ;  /* 0x000000cfffcf223e */ /* 0x000fe200000010ff */
[----:B--2---:R-:W-:Y:S02]  /*7cc0*/  @P2 FMUL.FTZ R143, R184, R143 ;  /* 0x0000008fb88f2220 */ /* 0x004fe40000410000 */
[----:B------:R-:W-:Y:S01]  /*7cd0*/  @P3 FADD.FTZ R175, R162, -R175 ;  /* 0x800000afa2af3221 */ /* 0x000fe20000010000 */
[----:B------:R-:W-:Y:S01]  /*7ce0*/  @P2 PRMT R137, R207, 0x7610, R137 ;  /* 0x00007610cf892816 */ /* 0x000fe20000000089 */
[----:B------:R-:W-:Y:S01]  /*7cf0*/  @P2 FMUL.FTZ R143, R143, R142 ;  /* 0x0000008e8f8f2220 */ /* 0x000fe20000410000 */
[----:B------:R-:W-:-:S04]  /*7d00*/  PRMT R142, R42, 0x7632, R142 ;  /* 0x000076322a8e7816 */ /* 0x000fc8000000008e */
[----:B------:R-:W-:Y:S02]  /*7d10*/  SHF.L.U32 R142, R142, 0x10, RZ ;  /* 0x000000108e8e7819 */ /* 0x000fe400000006ff */
[----:B------:R-:W-:Y:S02]  /*7d20*/  @P2 FSEL R143, R143, RZ, P5 ;  /* 0x000000ff8f8f2208 */ /* 0x000fe40002800000 */
[----:B------:R-:W-:Y:S01]  /*7d30*/  @P2 LOP3.LUT P5, RZ, R180, 0xff000000, RZ, 0xc0, !PT ;  /* 0xff000000b4ff2812 */ /* 0x000fe200078ac0ff */
[----:B0-----:R-:W-:Y:S01]  /*7d40*/  @P2 FMUL.FTZ R141, R176, R141 ;  /* 0x0000008db08d2220 */ /* 0x001fe20000410000 */
[----:B------:R-:W-:Y:S01]  /*7d50*/  @P3 FFMA.FTZ R142, R4, R175, R142 ;  /* 0x000000af048e3223 */ /* 0x000fe2000001008e */
[----:B------:R-:W-:Y:S02]  /*7d60*/  @P2 F2FP.BF16.F32.PACK_AB R143, RZ, R143 ;  /* 0x0000008fff8f223e */ /* 0x000fe400000010ff */
[----:B------:R-:W-:Y:S01]  /*7d70*/  @P2 FMUL.FTZ R174, R141, R140 ;  /* 0x0000008c8dae2220 */ /* 0x000fe20000410000 */
[----:B------:R-:W-:Y:S01]  /*7d80*/  @P2 FSEL R208, R208, RZ, P5 ;  /* 0x000000ffd0d02208 */ /* 0x000fe20002800000 */
[----:B------:R-:W0:Y:S01]  /*7d90*/  @P2 LDC.64 R140, c[0x0][0x408] ;  /* 0x00010200ff8c2b82 */ /* 0x000e220000000a00 */
[----:B------:R-:W-:-:S02]  /*7da0*/  @P2 PRMT R136, R136, 0x5410, R143 ;  /* 0x0000541088882816 */ /* 0x000fc4000000008f */
[----:B------:R-:W-:-:S04]  /*7db0*/  @P2 F2FP.BF16.F32.PACK_AB R208, RZ, R208 ;  /* 0x000000d0ffd0223e */ /* 0x000fc800000010ff */
[----:B------:R-:W-:Y:S01]  /*7dc0*/  @P2 PRMT R137, R137, 0x5410, R208 ;  /* 0x0000541089892816 */ /* 0x000fe200000000d0 */
[C---:B0-----:R-:W-:Y:S01]  /*7dd0*/  @P2 FMUL.FTZ R141, R142.reuse, R141 ;  /* 0x0000008d8e8d2220 */ /* 0x041fe20000410000 */
[----:B------:R-:W-:-:S03]  /*7de0*/  F2FP.BF16.F32.PACK_AB R142, R142, R176 ;  /* 0x000000b08e8e723e */ /* 0x000fc600000010ff */
[----:B------:R-:W-:Y:S01]  /*7df0*/  @P2 FMUL.FTZ R175, R141, R140 ;  /* 0x0000008c8daf2220 */ /* 0x000fe20000410000 */
[----:B------:R-:W-:-:S04]  /*7e00*/  @P3 FFMA.FTZ R141, R26, R186, R187 ;  /* 0x000000ba1a8d3223 */ /* 0x000fc800000100bb */
[----:B------:R-:W-:-:S04]  /*7e10*/  @P3 FADD.FTZ R141, R30, -R141 ;  /* 0x8000008d1e8d3221 */ /* 0x000fc80000010000 */
[----:B------:R-:W-:Y:S02]  /*7e20*/  @P3 FFMA.FTZ R209, R4, R141, R209 ;  /* 0x0000008d04d13223 */ /* 0x000fe400000100d1 */
[----:B------:R-:W0:Y:S02]  /*7e30*/  @P2 LDC.64 R140, c[0x0][0x408] ;  /* 0x00010200ff8c2b82 */ /* 0x000e240000000a00 */
[----:B0-----:R-:W-:-:S04]  /*7e40*/  @P2 FMUL.FTZ R141, R209, R141 ;  /* 0x0000008dd18d2220 */ /* 0x001fc80000410000 */
[----:B------:R-:W-:Y:S01]  /*7e50*/  @P2 FMUL.FTZ R210, R141, R140 ;  /* 0x0000008c8dd22220 */ /* 0x000fe20000410000 */
[----:B------:R-:W-:Y:S01]  /*7e60*/  F2FP.BF16.F32.PACK_AB R140, R184, R179 ;  /* 0x000000b3b88c723e */ /* 0x000fe200000010ff */
[----:B------:R-:W-:Y:S01]  /*7e70*/  @P3 FFMA.FTZ R141, R163, R186, R187 ;  /* 0x000000baa38d3223 */ /* 0x000fe200000100bb */
[----:B------:R-:W-:Y:S02]  /*7e80*/  PRMT R179, R43, 0x7632, R179 ;  /* 0x000076322bb37816 */ /* 0x000fe400000000b3 */
[----:B------:R-:W-:Y:S01]  /*7e90*/  @P2 FSEL R210, R210, RZ, P4 ;  /* 0x000000ffd2d22208 */ /* 0x000fe20002000000 */
[----:B------:R-:W-:Y:S01]  /*7ea0*/  @P3 FADD.FTZ R141, R164, -R141 ;  /* 0x8000008da48d3221 */ /* 0x000fe20000010000 */
[----:B------:R-:W-:Y:S02]  /*7eb0*/  SHF.L.U32 R179, R179, 0x10, RZ ;  /* 0x00000010b3b37819 */ /* 0x000fe400000006ff */
[----:B------:R-:W-:-:S03]  /*7ec0*/  @P2 F2FP.BF16.F32.PACK_AB R210, RZ, R210 ;  /* 0x000000d2ffd2223e */ /* 0x000fc600000010ff */
[----:B------:R-:W-:Y:S01]  /*7ed0*/  @P3 FFMA.FTZ R179, R4, R141, R179 ;  /* 0x0000008d04b33223 */ /* 0x000fe200000100b3 */
[C---:B------:R-:W-:Y:S02]  /*7ee0*/  @P2 LOP3.LUT P3, RZ, R181.reuse, 0xff, RZ, 0xc0, !PT ;  /* 0x000000ffb5ff2812 */ /* 0x040fe4000786c0ff */
[----:B------:R-:W-:Y:S02]  /*7ef0*/  F2FP.BF16.F32.PACK_AB R141, R178, R177 ;  /* 0x000000b1b28d723e */ /* 0x000fe400000010ff */
[----:B------:R-:W-:Y:S02]  /*7f00*/  @P2 FSEL R174, R174, RZ, P3 ;  /* 0x000000ffaeae2208 */ /* 0x000fe40001800000 */
[----:B------:R-:W-:Y:S02]  /*7f10*/  @P2 LOP3.LUT P3, RZ, R181, 0xff00, RZ, 0xc0, !PT ;  /* 0x0000ff00b5ff2812 */ /* 0x000fe4000786c0ff */
[----:B------:R-:W-:Y:S02]  /*7f20*/  @P2 F2FP.BF16.F32.PACK_AB R174, RZ, R174 ;  /* 0x000000aeffae223e */ /* 0x000fe400000010ff */
[----:B------:R-:W-:-:S02]  /*7f30*/  @P2 FSEL R175, R175, RZ, P3 ;  /* 0x000000ffafaf2208 */ /* 0x000fc40001800000 */
[----:B------:R-:W-:Y:S02]  /*7f40*/  @P2 PRMT R138, R174, 0x7610, R138 ;  /* 0x00007610ae8a2816 */ /* 0x000fe4000000008a */
[----:B------:R-:W-:Y:S02]  /*7f50*/  @P2 F2FP.BF16.F32.PACK_AB R175, RZ, R175 ;  /* 0x000000afffaf223e */ /* 0x000fe400000010ff */
        /* <DEDUP_REMOVED lines=12> */
.L_x_5678:
[----:B------:R-:W-:Y:S01]  /*8020*/  ISETP.GT.AND P3, PT, R3, RZ, PT ;  /* 0x000000ff0300720c */ /* 0x000fe20003f64270 */
[----:B0-----:R-:W0:Y:S01]  /*8030*/  @P2 LDC.64 R174, c[0x0][0x408] ;  /* 0x00010200ffae2b82 */ /* 0x001e220000000a00 */
[C---:B------:R-:W-:Y:S02]  /*8040*/  PRMT R178, R40.reuse, 0x7632, R178 ;  /* 0x0000763228b27816 */ /* 0x040fe400000000b2 */
[----:B------:R-:W-:Y:S02]  /*8050*/  SHF.L.U32 R179, R40, 0x10, RZ ;  /* 0x0000001028b37819 */ /* 0x000fe400000006ff */
[----:B------:R-:W-:Y:S02]  /*8060*/  SHF.L.U32 R178, R178, 0x10, RZ ;  /* 0x00000010b2b27819 */ /* 0x000fe400000006ff */
[C---:B------:R-:W-:Y:S01]  /*8070*/  @P2 LOP3.LUT P4, RZ, R180.reuse, 0xff, RZ, 0xc0, !PT ;  /* 0x000000ffb4ff2812 */ /* 0x040fe2000788c0ff */
[----:B------:R-:W1:Y:S01]  /*8080*/  @P2 LDC.64 R176, c[0x0][0x408] ;  /* 0x00010200ffb02b82 */ /* 0x000e620000000a00 */
[----:B------:R-:W-:-:S02]  /*8090*/  @P2 LOP3.LUT P5, RZ, R180, 0xff00, RZ, 0xc0, !PT ;  /* 0x0000ff00b4ff2812 */ /* 0x000fc400078ac0ff */
[----:B------:R-:W-:Y:S01]  /*80a0*/  SHF.L.U32 R207, R42, 0x10, RZ ;  /* 0x000000102acf7819 */ /* 0x000fe200000006ff */
[-CC-:B------:R-:W-:Y:S01]  /*80b0*/  @P3 FFMA.FTZ R184, R23, R186.reuse, R187.reuse ;  /* 0x000000ba17b83223 */ /* 0x180fe200000100bb */
[----:B------:R-:W-:Y:S01]  /*80c0*/  @P3 FFMA.FTZ R185, R157, R186, R187 ;  /* 0x000000ba9db93223 */ /* 0x000fe200000100bb */
[----:B------:R-:W-:Y:S02]  /*80d0*/  @P2 LOP3.LUT P6, RZ, R181, 0xff0000, RZ, 0xc0, !PT ;  /* 0x00ff0000b5ff2812 */ /* 0x000fe400078cc0ff */
[----:B------:R-:W-:Y:S01]  /*80e0*/  @P3 FADD.FTZ R184, R27, -R184 ;  /* 0x800000b81bb83221 */ /* 0x000fe20000010000 */
[----:B------:R-:W-:-:S03]  /*80f0*/  @P3 FADD.FTZ R185, R158, -R185 ;  /* 0x800000b99eb93221 */ /* 0x000fc60000010000 */
[C---:B------:R-:W-:Y:S01]  /*8100*/  @P3 FFMA.FTZ R179, R4.reuse, R184, R179 ;  /* 0x000000b804b33223 */ /* 0x040fe200000100b3 */
[----:B------:R-:W-:Y:S01]  /*8110*/  @P3 FFMA.FTZ R178, R4, R185, R178 ;  /* 0x000000b904b23223 */ /* 0x000fe200000100b2 */
[----:B------:R-:W-:Y:S01]  /*8120*/  PRMT R184, R41, 0x7632, R184 ;  /* 0x0000763229b87816 */ /* 0x000fe200000000b8 */
[-CC-:B------:R-:W-:Y:S01]  /*8130*/  @P3 FFMA.FTZ R185, R159, R186.reuse, R187.reuse ;  /* 0x000000ba9fb93223 */ /* 0x180fe200000100bb */
[----:B0-----:R-:W-:Y:S01]  /*8140*/  @P2 FMUL.FTZ R179, R179, R175 ;  /* 0x000000afb3b32220 */ /* 0x001fe20000410000 */
[----:B------:R-:W-:Y:S01]  /*8150*/  @P3 FFMA.FTZ R175, R24, R186, R187 ;  /* 0x000000ba18af3223 */ /* 0x000fe200000100bb */
[----:B------:R-:W-:Y:S01]  /*8160*/  SHF.L.U32 R184, R184, 0x10, RZ ;  /* 0x00000010b8b87819 */ /* 0x000fe200000006ff */
[----:B------:R-:W-:Y:S01]  /*8170*/  @P3 FADD.FTZ R185, R160, -R185 ;  /* 0x800000b9a0b93221 */ /* 0x000fe20000010000 */
[----:B------:R-:W-:-:S03]  /*8180*/  @P2 FMUL.FTZ R174, R179, R174 ;  /* 0x000000aeb3ae2220 */ /* 0x000fc60000410000 */
[----:B------:R-:W-:Y:S01]  /*8190*/  @P3 FFMA.FTZ R184, R4, R185, R184 ;  /* 0x000000b904b83223 */ /* 0x000fe200000100b8 */
[----:B-1----:R-:W-:Y:S01]  /*81a0*/  @P2 FMUL.FTZ R177, R178, R177 ;  /* 0x000000b1b2b12220 */ /* 0x002fe20000410000 */
[----:B------:R-:W-:Y:S01]  /*81b0*/  @P3 FADD.FTZ R178, R28, -R175 ;  /* 0x800000af1cb23221 */ /* 0x000fe20000010000 */
[----:B------:R-:W-:Y:S02]  /*81c0*/  SHF.L.U32 R175, R41, 0x10, RZ ;  /* 0x0000001029af7819 */ /* 0x000fe400000006ff */
[----:B------:R-:W-:Y:S01]  /*81d0*/  @P2 FSEL R174, R174, RZ, P4 ;  /* 0x000000ffaeae2208 */ /* 0x000fe20002000000 */
[----:B------:R-:W-:Y:S01]  /*81e0*/  @P2 FMUL.FTZ R176, R177, R176 ;  /* 0x000000b0b1b02220 */ /* 0x000fe20000410000 */
[----:B------:R-:W-:Y:S01]  /*81f0*/  @P2 LOP3.LUT P4, RZ, R180, 0xff0000, RZ, 0xc0, !PT ;  /* 0x00ff0000b4ff2812 */ /* 0x000fe2000788c0ff */
[----:B------:R-:W-:Y:S01]  /*8200*/  @P3 FFMA.FTZ R175, R4, R178, R175 ;  /* 0x000000b204af3223 */ /* 0x000fe200000100af */
[----:B------:R-:W-:Y:S01]  /*8210*/  @P2 F2FP.BF16.F32.PACK_AB R174, RZ, R174 ;  /* 0x000000aeffae223e */ /* 0x000fe200000010ff */
[----:B------:R-:W0:Y:S01]  /*8220*/  @P2 LDC.64 R178, c[0x0][0x408] ;  /* 0x00010200ffb22b82 */ /* 0x000e220000000a00 */
[----:B------:R-:W-:-:S02]  /*8230*/  @P2 FSEL R176, R176, RZ, P5 ;  /* 0x000000ffb0b02208 */ /* 0x000fc40002800000 */
[----:B------:R-:W-:Y:S01]  /*8240*/  @P2 PRMT R136, R174, 0x7610, R136 ;  /* 0x00007610ae882816 */ /* 0x000fe20000000088 */
[----:B------:R-:W-:Y:S01]  /*8250*/  @P3 FFMA.FTZ R174, R25, R186, R187 ;  /* 0x000000ba19ae3223 */ /* 0x000fe200000100bb */
[----:B------:R-:W-:Y:S02]  /*8260*/  @P2 F2FP.BF16.F32.PACK_AB R176, RZ, R176 ;  /* 0x000000b0ffb0223e */ /* 0x000fe400000010ff */
[----:B------:R-:W-:Y:S01]  /*8270*/  @P2 LOP3.LUT P5, RZ, R180, 0xff000000, RZ, 0xc0, !PT ;  /* 0xff000000b4ff2812 */ /* 0x000fe200078ac0ff */
[----:B------:R-:W-:Y:S01]  /*8280*/  @P3 FADD.FTZ R174, R29, -R174 ;  /* 0x800000ae1dae3221 */ /* 0x000fe20000010000 */
[----:B------:R-:W-:Y:S02]  /*8290*/  @P2 PRMT R136, R136, 0x5410, R176 ;  /* 0x0000541088882816 */ /* 0x000fe400000000b0 */
[----:B------:R-:W1:Y:S01]  /*82a0*/  @P2 LDC.64 R176, c[0x0][0x408] ;  /* 0x00010200ffb02b82 */ /* 0x000e620000000a00 */
[----:B------:R-:W-:Y:S01]  /*82b0*/  @P3 FFMA.FTZ R207, R4, R174, R207 ;  /* 0x000000ae04cf3223 */ /* 0x000fe200000100cf */
[----:B0-----:R-:W-:-:S06]  /*82c0*/  @P2 FMUL.FTZ R179, R175, R179 ;  /* 0x000000b3afb32220 */ /* 0x001fcc0000410000 */
[----:B------:R-:W0:Y:S01]  /*82d0*/  @P2 LDC.64 R174, c[0x0][0x408] ;  /* 0x00010200ffae2b82 */ /* 0x000e220000000a00 */
[----:B------:R-:W-:Y:S01]  /*82e0*/  @P2 FMUL.FTZ R185, R179, R178 ;  /* 0x000000b2b3b92220 */ /* 0x000fe20000410000 */
[----:B------:R-:W-:-:S04]  /*82f0*/  @P3 FFMA.FTZ R179, R161, R186, R187 ;  /* 0x000000baa1b33223 */ /* 0x000fc800000100bb */
[----:B------:R-:W-:Y:S01]  /*8300*/  @P3 FADD.FTZ R179, R162, -R179 ;  /* 0x800000b3a2b33221 */ /* 0x000fe20000010000 */
[----:B-1----:R-:W-:Y:S01]  /*8310*/  @P2 FMUL.FTZ R209, R184, R177 ;  /* 0x000000b1b8d12220 */ /* 0x002fe20000410000 */
[----:B------:R-:W-:-:S03]  /*8320*/  PRMT R177, R42, 0x7632, R177 ;  /* 0x000076322ab17816 */ /* 0x000fc600000000b1 */
[----:B------:R-:W-:Y:S01]  /*8330*/  @P2 FMUL.FTZ R184, R209, R176 ;  /* 0x000000b0d1b82220 */ /* 0x000fe20000410000 */
[----:B------:R-:W-:-:S05]  /*8340*/  SHF.L.U32 R177, R177, 0x10, RZ ;  /* 0x00000010b1b17819 */ /* 0x000fca00000006ff */
[----:B------:R-:W-:Y:S02]  /*8350*/  @P3 FFMA.FTZ R177, R4, R179, R177 ;  /* 0x000000b304b13223 */ /* 0x000fe400000100b1 */
[----:B------:R-:W1:Y:S01]  /*8360*/  @P2 LDC.64 R178, c[0x0][0x408] ;  /* 0x00010200ffb22b82 */ /* 0x000e620000000a00 */
[----:B0-----:R-:W-:Y:S01]  /*8370*/  @P2 FMUL.FTZ R175, R207, R175 ;  /* 0x000000afcfaf2220 */ /* 0x001fe20000410000 */
[----:B------:R-:W-:-:S03]  /*8380*/  SHF.L.U32 R207, R43, 0x10, RZ ;  /* 0x000000102bcf7819 */ /* 0x000fc600000006ff */
[----:B------:R-:W-:Y:S01]  /*8390*/  @P2 FMUL.FTZ R176, R175, R174 ;  /* 0x000000aeafb02220 */ /* 0x000fe20000410000 */
[----:B------:R-:W-:-:S04]  /*83a0*/  @P3 FFMA.FTZ R175, R26, R186, R187 ;  /* 0x000000ba1aaf3223 */ /* 0x000fc800000100bb */
[----:B------:R-:W-:-:S04]  /*83b0*/  @P3 FADD.FTZ R175, R30, -R175 ;  /* 0x800000af1eaf3221 */ /* 0x000fc80000010000 */
[----:B------:R-:W-:Y:S02]  /*83c0*/  @P3 FFMA.FTZ R207, R4, R175, R207 ;  /* 0x000000af04cf3223 */ /* 0x000fe400000100cf */
[----:B------:R-:W0:Y:S01]  /*83d0*/  @P2 LDC.64 R174, c[0x0][0x408] ;  /* 0x00010200ffae2b82 */ /* 0x000e220000000a00 */
[----:B-1----:R-:W-:-:S04]  /*83e0*/  @P2 FMUL.FTZ R179, R177, R179 ;  /* 0x000000b3b1b32220 */ /* 0x002fc80000410000 */
[----:B------:R-:W-:Y:S01]  /*83f0*/  @P2 FMUL.FTZ R178, R179, R178 ;  /* 0x000000b2b3b22220 */ /* 0x000fe20000410000 */
[----:B0-----:R-:W-:-:S04]  /*8400*/  @P2 FMUL.FTZ R175, R207, R175 ;  /* 0x000000afcfaf2220 */ /* 0x001fc80000410000 */
[----:B------:R-:W-:Y:S01]  /*8410*/  @P2 FMUL.FTZ R177, R175, R174 ;  /* 0x000000aeafb12220 */ /* 0x000fe20000410000 */
[----:B------:R-:W-:Y:S02]  /*8420*/  @P2 FSEL R174, R185, RZ, P4 ;  /* 0x000000ffb9ae2208 */ /* 0x000fe40002000000 */
[C---:B------:R-:W-:Y:S02]  /*8430*/  @P2 LOP3.LUT P4, RZ, R181.reuse, 0xff, RZ, 0xc0, !PT ;  /* 0x000000ffb5ff2812 */ /* 0x040fe4000788c0ff */
[----:B------:R-:W-:Y:S02]  /*8440*/  @P2 FSEL R175, R184, RZ, P5 ;  /* 0x000000ffb8af2208 */ /* 0x000fe40002800000 */
[----:B------:R-:W-:Y:S02]  /*8450*/  @P2 LOP3.LUT P5, RZ, R181, 0xff00, RZ, 0xc0, !PT ;  /* 0x0000ff00b5ff2812 */ /* 0x000fe400078ac0ff */
[----:B------:R-:W-:Y:S02]  /*8460*/  @P2 FSEL R176, R176, RZ, P4 ;  /* 0x000000ffb0b02208 */ /* 0x000fe40002000000 */
[----:B------:R-:W-:-:S02]  /*8470*/  @P2 F2FP.BF16.F32.PACK_AB R174, RZ, R174 ;  /* 0x000000aeffae223e */ /* 0x000fc400000010ff */
[----:B------:R-:W-:Y:S02]  /*8480*/  @P2 FSEL R178, R178, RZ, P5 ;  /* 0x000000ffb2b22208 */ /* 0x000fe40002800000 */
[----:B------:R-:W-:Y:S02]  /*8490*/  @P2 FSEL R177, R177, RZ, P6 ;  /* 0x000000ffb1b12208 */ /* 0x000fe40003000000 */
[----:B------:R-:W-:Y:S02]  /*84a0*/  @P2 F2FP.BF16.F32.PACK_AB R176, RZ, R176 ;  /* 0x000000b0ffb0223e */ /* 0x000fe400000010ff */
[----:B------:R-:W-:Y:S02]  /*84b0*/  @P2 F2FP.BF16.F32.PACK_AB R175, RZ, R175 ;  /* 0x000000afffaf223e */ /* 0x000fe400000010ff */
[----:B------:R-:W-:Y:S02]  /*84c0*/  @P2 F2FP.BF16.F32.PACK_AB R178, RZ, R178 ;  /* 0x000000b2ffb2223e */ /* 0x000fe400000010ff */
[----:B------:R-:W-:-:S02]  /*84d0*/  @P2 F2FP.BF16.F32.PACK_AB R177, RZ, R177 ;  /* 0x000000b1ffb1223e */ /* 0x000fc400000010ff */
[----:B------:R-:W-:Y:S02]  /*84e0*/  @P2 PRMT R137, R174, 0x7610, R137 ;  /* 0x00007610ae892816 */ /* 0x000fe40000000089 */
        /* <DEDUP_REMOVED lines=18> */
.L_x_5677:
[----:B------:R-:W-:Y:S05]  /*8610*/  @!P0 BRA `(.L_x_5680) ;  /* 0x00000004007c8947 */ /* 0x000fea0003800000 */
[----:B0-----:R-:W0:Y:S01]  /*8620*/  @P2 LDC.64 R140, c[0x0][0x408] ;  /* 0x00010200ff8c2b82 */ /* 0x001e220000000a00 */
        /* <DEDUP_REMOVED lines=9> */
[----:B------:R-:W-:Y:S01]  /*86c0*/  FADD.FTZ R179, R160, -R179 ;  /* 0x800000b3a0b37221 */ /* 0x000fe20000010000 */
[----:B------:R-:W-:Y:S01]  /*86d0*/  FMUL.FTZ R175, R4, R177 ;  /* 0x000000b104af7220 */ /* 0x000fe20000410000 */
[-C--:B------:R-:W-:Y:S01]  /*86e0*/  FFMA.FTZ R177, R24, R186.reuse, R187 ;  /* 0x000000ba18b17223 */ /* 0x080fe200000100bb */
[----:B------:R-:W-:Y:S01]  /*86f0*/  @P2 LOP3.LUT P5, RZ, R180, 0xff00, RZ, 0xc0, !PT ;  /* 0x0000ff00b4ff2812 */ /* 0x000fe200078ac0ff */
[----:B------:R-:W-:Y:S01]  /*8700*/  FMUL.FTZ R185, R4, R179 ;  /* 0x000000b304b97220 */ /* 0x000fe20000410000 */
[----:B------:R-:W-:Y:S01]  /*8710*/  FSEL R174, R174, RZ, P3 ;  /* 0x000000ffaeae7208 */ /* 0x000fe20001800000 */
[----:B------:R-:W-:Y:S01]  /*8720*/  FADD.FTZ R177, R28, -R177 ;  /* 0x800000b11cb17221 */ /* 0x000fe20000010000 */
[----:B------:R-:W-:Y:S01]  /*8730*/  FSEL R175, R175, RZ, P3 ;  /* 0x000000ffafaf7208 */ /* 0x000fe20001800000 */
[----:B------:R-:W-:-:S02]  /*8740*/  FFMA.FTZ R209, R26, R186, R187 ;  /* 0x000000ba1ad17223 */ /* 0x000fc400000100bb */
[----:B------:R-:W-:Y:S02]  /*8750*/  FMUL.FTZ R177, R4, R177 ;  /* 0x000000b104b17220 */ /* 0x000fe40000410000 */
[----:B------:R-:W-:Y:S01]  /*8760*/  FADD.FTZ R209, R30, -R209 ;  /* 0x800000d11ed17221 */ /* 0x000fe20000010000 */
[----:B0-----:R-:W-:Y:S02]  /*8770*/  @P2 FMUL.FTZ R141, R174, R141 ;  /* 0x0000008dae8d2220 */ /* 0x001fe40000410000 */
[----:B------:R-:W-:Y:S01]  /*8780*/  FSEL R177, R177, RZ, P3 ;  /* 0x000000ffb1b17208 */ /* 0x000fe20001800000 */
[----:B------:R-:W-:Y:S01]  /*8790*/  FMUL.FTZ R208, R4, R209 ;  /* 0x000000d104d07220 */ /* 0x000fe20000410000 */
[----:B------:R-:W-:Y:S02]  /*87a0*/  @P2 FMUL.FTZ R176, R141, R140 ;  /* 0x0000008c8db02220 */ /* 0x000fe40000410000 */
[----:B------:R-:W0:Y:S02]  /*87b0*/  @P2 LDC.64 R140, c[0x0][0x408] ;  /* 0x00010200ff8c2b82 */ /* 0x000e240000000a00 */
[----:B------:R-:W-:Y:S01]  /*87c0*/  FSEL R208, R208, RZ, P3 ;  /* 0x000000ffd0d07208 */ /* 0x000fe20001800000 */
[----:B-1----:R-:W-:Y:S01]  /*87d0*/  @P2 FMUL.FTZ R143, R175, R143 ;  /* 0x0000008faf8f2220 */ /* 0x002fe20000410000 */
[----:B------:R-:W-:-:S02]  /*87e0*/  @P2 FSEL R179, R176, RZ, P4 ;  /* 0x000000ffb0b32208 */ /* 0x000fc40002000000 */
[----:B------:R-:W-:Y:S01]  /*87f0*/  FSEL R176, R185, RZ, P3 ;  /* 0x000000ffb9b07208 */ /* 0x000fe20001800000 */
[----:B------:R-:W-:Y:S01]  /*8800*/  @P2 FMUL.FTZ R178, R143, R142 ;  /* 0x0000008e8fb22220 */ /* 0x000fe20000410000 */
[----:B------:R-:W-:Y:S01]  /*8810*/  @P2 LOP3.LUT P4, RZ, R180, 0xff0000, RZ, 0xc0, !PT ;  /* 0x00ff0000b4ff2812 */ /* 0x000fe2000788c0ff */
[----:B------:R-:W1:Y:S03]  /*8820*/  @P2 LDC.64 R142, c[0x0][0x408] ;  /* 0x00010200ff8e2b82 */ /* 0x000e660000000a00 */
[----:B------:R-:W-:Y:S02]  /*8830*/  @P2 FSEL R184, R178, RZ, P5 ;  /* 0x000000ffb2b82208 */ /* 0x000fe40002800000 */
[----:B------:R-:W-:Y:S02]  /*8840*/  @P2 F2FP.BF16.F32.PACK_AB R178, RZ, R179 ;  /* 0x000000b3ffb2223e */ /* 0x000fe400000010ff */
[----:B------:R-:W-:-:S02]  /*8850*/  @P2 F2FP.BF16.F32.PACK_AB R185, RZ, R184 ;  /* 0x000000b8ffb9223e */ /* 0x000fc400000010ff */
[----:B------:R-:W-:Y:S01]  /*8860*/  @P2 PRMT R136, R178, 0x7610, R136 ;  /* 0x00007610b2882816 */ /* 0x000fe20000000088 */
[-C--:B------:R-:W-:Y:S01]  /*8870*/  FFMA.FTZ R178, R25, R186.reuse, R187 ;  /* 0x000000ba19b27223 */ /* 0x080fe200000100bb */
[----:B------:R-:W-:Y:S02]  /*8880*/  @P2 LOP3.LUT P5, RZ, R180, 0xff000000, RZ, 0xc0, !PT ;  /* 0xff000000b4ff2812 */ /* 0x000fe400078ac0ff */
[----:B------:R-:W-:Y:S01]  /*8890*/  @P2 PRMT R136, R136, 0x5410, R185 ;  /* 0x0000541088882816 */ /* 0x000fe200000000b9 */
[----:B------:R-:W-:Y:S01]  /*88a0*/  FADD.FTZ R207, R29, -R178 ;  /* 0x800000b21dcf7221 */ /* 0x000fe20000010000 */
[----:B------:R-:W-:Y:S01]  /*88b0*/  FFMA.FTZ R185, R161, R186, R187 ;  /* 0x000000baa1b97223 */ /* 0x000fe200000100bb */
[----:B0-----:R-:W-:Y:S02]  /*88c0*/  @P2 FMUL.FTZ R141, R177, R141 ;  /* 0x0000008db18d2220 */ /* 0x001fe40000410000 */
[----:B------:R-:W-:Y:S01]  /*88d0*/  FMUL.FTZ R207, R4, R207 ;  /* 0x000000cf04cf7220 */ /* 0x000fe20000410000 */
[----:B------:R-:W-:Y:S01]  /*88e0*/  FADD.FTZ R185, R162, -R185 ;  /* 0x800000b9a2b97221 */ /* 0x000fe20000010000 */
[----:B------:R-:W-:-:S02]  /*88f0*/  @P2 FMUL.FTZ R179, R141, R140 ;  /* 0x0000008c8db32220 */ /* 0x000fc40000410000 */
[----:B------:R-:W0:Y:S01]  /*8900*/  @P2 LDC.64 R140, c[0x0][0x408] ;  /* 0x00010200ff8c2b82 */ /* 0x000e220000000a00 */
[----:B------:R-:W-:Y:S01]  /*8910*/  FSEL R207, R207, RZ, P3 ;  /* 0x000000ffcfcf7208 */ /* 0x000fe20001800000 */
[----:B-1----:R-:W-:Y:S01]  /*8920*/  @P2 FMUL.FTZ R143, R176, R143 ;  /* 0x0000008fb08f2220 */ /* 0x002fe20000410000 */
[----:B------:R-:W-:Y:S01]  /*8930*/  @P2 FSEL R179, R179, RZ, P4 ;  /* 0x000000ffb3b32208 */ /* 0x000fe20002000000 */
[----:B------:R-:W-:Y:S01]  /*8940*/  FMUL.FTZ R185, R4, R185 ;  /* 0x000000b904b97220 */ /* 0x000fe20000410000 */
[----:B------:R-:W-:Y:S01]  /*8950*/  @P2 LOP3.LUT P4, RZ, R181, 0xff, RZ, 0xc0, !PT ;  /* 0x000000ffb5ff2812 */ /* 0x000fe2000788c0ff */
[----:B------:R-:W-:Y:S02]  /*8960*/  @P2 FMUL.FTZ R184, R143, R142 ;  /* 0x0000008e8fb82220 */ /* 0x000fe40000410000 */
[----:B------:R-:W1:Y:S01]  /*8970*/  @P2 LDC.64 R142, c[0x0][0x408] ;  /* 0x00010200ff8e2b82 */ /* 0x000e620000000a00 */
[----:B------:R-:W-:Y:S01]  /*8980*/  FSEL R185, R185, RZ, P3 ;  /* 0x000000ffb9b97208 */ /* 0x000fe20001800000 */
[----:B0-----:R-:W-:-:S04]  /*8990*/  @P2 FMUL.FTZ R141, R207, R141 ;  /* 0x0000008dcf8d2220 */ /* 0x001fc80000410000 */
[----:B------:R-:W-:Y:S01]  /*89a0*/  @P2 FMUL.FTZ R178, R141, R140 ;  /* 0x0000008c8db22220 */ /* 0x000fe20000410000 */
[----:B------:R-:W-:Y:S02]  /*89b0*/  @P2 FSEL R140, R184, RZ, P5 ;  /* 0x000000ffb88c2208 */ /* 0x000fe40002800000 */
[----:B------:R-:W-:Y:S01]  /*89c0*/  @P2 F2FP.BF16.F32.PACK_AB R184, RZ, R179 ;  /* 0x000000b3ffb8223e */ /* 0x000fe200000010ff */
[----:B-1----:R-:W-:Y:S01]  /*89d0*/  @P2 FMUL.FTZ R143, R185, R143 ;  /* 0x0000008fb98f2220 */ /* 0x002fe20000410000 */
[----:B------:R-:W-:Y:S02]  /*89e0*/  @P2 F2FP.BF16.F32.PACK_AB R179, RZ, R140 ;  /* 0x0000008cffb3223e */ /* 0x000fe400000010ff */
[----:B------:R-:W0:Y:S01]  /*89f0*/  @P2 LDC.64 R140, c[0x0][0x408] ;  /* 0x00010200ff8c2b82 */ /* 0x000e220000000a00 */
[----:B------:R-:W-:Y:S01]  /*8a00*/  @P2 FMUL.FTZ R143, R143, R142 ;  /* 0x0000008e8f8f2220 */ /* 0x000fe20000410000 */
[----:B------:R-:W-:Y:S02]  /*8a10*/  @P2 LOP3.LUT P5, RZ, R181, 0xff00, RZ, 0xc0, !PT ;  /* 0x0000ff00b5ff2812 */ /* 0x000fe400078ac0ff */
[----:B------:R-:W-:-:S02]  /*8a20*/  @P2 FSEL R178, R178, RZ, P4 ;  /* 0x000000ffb2b22208 */ /* 0x000fc40002000000 */
[----:B------:R-:W-:Y:S02]  /*8a30*/  @P2 LOP3.LUT P4, RZ, R181, 0xff0000, RZ, 0xc0, !PT ;  /* 0x00ff0000b5ff2812 */ /* 0x000fe4000788c0ff */
[----:B------:R-:W-:Y:S02]  /*8a40*/  @P2 PRMT R137, R184, 0x7610, R137 ;  /* 0x00007610b8892816 */ /* 0x000fe40000000089 */
[----:B------:R-:W-:Y:S02]  /*8a50*/  F2FP.BF16.F32.PACK_AB R142, R185, R207 ;  /* 0x000000cfb98e723e */ /* 0x000fe400000010ff */
[----:B------:R-:W-:Y:S01]  /*8a60*/  @P2 PRMT R137, R137, 0x5410, R179 ;  /* 0x0000541089892816 */ /* 0x000fe200000000b3 */
[----:B0-----:R-:W-:-:S04]  /*8a70*/  @P2 FMUL.FTZ R141, R208, R141 ;  /* 0x0000008dd08d2220 */ /* 0x001fc80000410000 */
[----:B------:R-:W-:Y:S01]  /*8a80*/  @P2 FMUL.FTZ R209, R141, R140 ;  /* 0x0000008c8dd12220 */ /* 0x000fe20000410000 */
[----:B------:R-:W-:Y:S01]  /*8a90*/  F2FP.BF16.F32.PACK_AB R140, R175, R174 ;  /* 0x000000aeaf8c723e */ /* 0x000fe200000010ff */
[----:B------:R-:W-:Y:S01]  /*8aa0*/  FFMA.FTZ R175, R163, R186, R187 ;  /* 0x000000baa3af7223 */ /* 0x000fe200000100bb */
[----:B------:R-:W-:Y:S02]  /*8ab0*/  @P2 FSEL R174, R143, RZ, P5 ;  /* 0x000000ff8fae2208 */ /* 0x000fe40002800000 */
[----:B------:R-:W-:Y:S01]  /*8ac0*/  @P2 F2FP.BF16.F32.PACK_AB R143, RZ, R178 ;  /* 0x000000b2ff8f223e */ /* 0x000fe200000010ff */
[----:B------:R-:W-:Y:S01]  /*8ad0*/  FADD.FTZ R175, R164, -R175 ;  /* 0x800000afa4af7221 */ /* 0x000fe20000010000 */
[----:B------:R-:W-:Y:S02]  /*8ae0*/  @P2 FSEL R209, R209, RZ, P4 ;  /* 0x000000ffd1d12208 */ /* 0x000fe40002000000 */
[----:B------:R-:W-:Y:S01]  /*8af0*/  @P2 F2FP.BF16.F32.PACK_AB R174, RZ, R174 ;  /* 0x000000aeffae223e */ /* 0x000fe200000010ff */
[----:B------:R-:W-:Y:S01]  /*8b00*/  FMUL.FTZ R175, R4, R175 ;  /* 0x000000af04af7220 */ /* 0x000fe20000410000 */
[----:B------:R-:W-:-:S02]  /*8b10*/  @P2 F2FP.BF16.F32.PACK_AB R209, RZ, R209 ;  /* 0x000000d1ffd1223e */ /* 0x000fc400000010ff */
[----:B------:R-:W-:Y:S02]  /*8b20*/  @P2 PRMT R138, R143, 0x7610, R138 ;  /* 0x000076108f8a2816 */ /* 0x000fe4000000008a */
[----:B------:R-:W-:Y:S02]  /*8b30*/  FSEL R175, R175, RZ, P3 ;  /* 0x000000ffafaf7208 */ /* 0x000fe40001800000 */
[----:B------:R-:W-:Y:S02]  /*8b40*/  F2FP.BF16.F32.PACK_AB R141, R176, R177 ;  /* 0x000000b1b08d723e */ /* 0x000fe400000010ff */
        /* <DEDUP_REMOVED lines=12> */
.L_x_5680:
        /* <DEDUP_REMOVED lines=13> */
.L_x_5682:
[----:B------:R-:W-:Y:S05]  /*8ce0*/  BSYNC.RECONVERGENT B2 ;  /* 0x0000000000027941 */ /* 0x000fea0003800200 */
.L_x_5681:
        /* <DEDUP_REMOVED lines=13> */
.L_x_5684:
[----:B------:R-:W-:Y:S05]  /*8dc0*/  BSYNC.RECONVERGENT B2 ;  /* 0x0000000000027941 */ /* 0x000fea0003800200 */
.L_x_5683:
        /* <DEDUP_REMOVED lines=13> */
.L_x_5686:
[----:B------:R-:W-:Y:S05]  /*8ea0*/  BSYNC.RECONVERGENT B2 ;  /* 0x0000000000027941 */ /* 0x000fea0003800200 */
.L_x_5685:
        /* <DEDUP_REMOVED lines=13> */
.L_x_5688:
[----:B------:R-:W-:Y:S05]  /*8f80*/  BSYNC.RECONVERGENT B2 ;  /* 0x0000000000027941 */ /* 0x000fea0003800200 */
.L_x_5687:
        /* <DEDUP_REMOVED lines=13> */
.L_x_5690:
[----:B------:R-:W-:Y:S05]  /*9060*/  BSYNC.RECONVERGENT B2 ;  /* 0x0000000000027941 */ /* 0x000fea0003800200 */
.L_x_5689:
        /* <DEDUP_REMOVED lines=13> */
.L_x_5692:
[----:B------:R-:W-:Y:S05]  /*9140*/  BSYNC.RECONVERGENT B2 ;  /* 0x0000000000027941 */ /* 0x000fea0003800200 */
.L_x_5691:
        /* <DEDUP_REMOVED lines=13> */
.L_x_5694:
[----:B------:R-:W-:Y:S05]  /*9220*/  BSYNC.RECONVERGENT B2 ;  /* 0x0000000000027941 */ /* 0x000fea0003800200 */
.L_x_5693:
        /* <DEDUP_REMOVED lines=13> */
.L_x_5679:
[----:B------:R-:W-:Y:S05]  /*9300*/  BSYNC.RECONVERGENT B1 ;  /* 0x0000000000017941 */ /* 0x000fea0003800200 */
.L_x_5676:
        /* <DEDUP_REMOVED lines=14> */
[----:B------:R-:W-:Y:S02]  /*93f0*/  PRMT R179, R37, 0x7632, R179 ;  /* 0x0000763225b37816 */ /* 0x000fe400000000b3 */
[----:B------:R-:W-:Y:S02]  /*9400*/  SHF.L.U32 R3, R3, 0x10, RZ ;  /* 0x0000001003037819 */ /* 0x000fe400000006ff */
[----:B------:R-:W-:Y:S01]  /*9410*/  SHF.L.U32 R178, R36, 0x10, RZ ;  /* 0x0000001024b27819 */ /* 0x000fe200000006ff */
[----:B------:R-:W1:Y:S01]  /*9420*/  @P2 LDC.64 R174, c[0x0][0x408] ;  /* 0x00010200ffae2b82 */ /* 0x000e620000000a00 */
[----:B------:R-:W-:-:S02]  /*9430*/  SHF.L.U32 R179, R179, 0x10, RZ ;  /* 0x00000010b3b37819 */ /* 0x000fc400000006ff */
[----:B------:R-:W-:Y:S01]  /*9440*/  SHF.L.U32 R180, R37, 0x10, RZ ;  /* 0x0000001025b47819 */ /* 0x000fe200000006ff */
[-CC-:B------:R-:W-:Y:S01]  /*9450*/  @P1 FFMA.FTZ R140, R31, R186.reuse, R187.reuse ;  /* 0x000000ba1f8c1223 */ /* 0x180fe200000100bb */
[-CC-:B------:R-:W-:Y:S01]  /*9460*/  @P1 FFMA.FTZ R143, R165, R186.reuse, R187.reuse ;  /* 0x000000baa58f1223 */ /* 0x180fe200000100bb */
[----:B------:R-:W-:Y:S01]  /*9470*/  SHF.L.U32 R181, R38, 0x10, RZ ;  /* 0x0000001026b57819 */ /* 0x000fe200000006ff */
[-C--:B------:R-:W-:Y:S01]  /*9480*/  @P1 FFMA.FTZ R185, R169, R186.reuse, R187 ;  /* 0x000000baa9b91223 */ /* 0x080fe200000100bb */
[----:B------:R-:W-:Y:S01]  /*9490*/  @P1 FADD.FTZ R141, R35, -R140 ;  /* 0x8000008c238d1221 */ /* 0x000fe20000010000 */
[----:B------:R-:W-:Y:S01]  /*94a0*/  @P1 FADD.FTZ R140, R166, -R143 ;  /* 0x8000008fa68c1221 */ /* 0x000fe20000010000 */
[----:B------:R-:W-:Y:S01]  /*94b0*/  @P1 FFMA.FTZ R143, R167, R186, R187 ;  /* 0x000000baa78f1223 */ /* 0x000fe200000100bb */
[----:B------:R-:W-:Y:S01]  /*94c0*/  PRMT R184, R38, 0x7632, R184 ;  /* 0x0000763226b87816 */ /* 0x000fe200000000b8 */
[C---:B------:R-:W-:Y:S01]  /*94d0*/  @P1 FFMA.FTZ R178, R4.reuse, R141, R178 ;  /* 0x0000008d04b21223 */ /* 0x040fe200000100b2 */
[----:B------:R-:W-:Y:S01]  /*94e0*/  @P1 FFMA.FTZ R3, R4, R140, R3 ;  /* 0x0000008c04031223 */ /* 0x000fe20000010003 */
[----:B------:R-:W-:Y:S01]  /*94f0*/  @P1 FADD.FTZ R140, R168, -R143 ;  /* 0x8000008fa88c1221 */ /* 0x000fe20000010000 */
[----:B------:R-:W-:Y:S01]  /*9500*/  @P1 FFMA.FTZ R141, R32, R186, R187 ;  /* 0x000000ba208d1223 */ /* 0x000fe200000100bb */
[----:B------:R-:W2:Y:S01]  /*9510*/  @P2 LDC.64 R142, c[0x0][0x408] ;  /* 0x00010200ff8e2b82 */ /* 0x000ea20000000a00 */
[----:B------:R-:W-:Y:S01]  /*9520*/  SHF.L.U32 R184, R184, 0x10, RZ ;  /* 0x00000010b8b87819 */ /* 0x000fe200000006ff */
[----:B------:R-:W-:Y:S01]  /*9530*/  @P1 FFMA.FTZ R179, R4, R140, R179 ;  /* 0x0000008c04b31223 */ /* 0x000fe200000100b3 */
[-C--:B------:R-:W-:Y:S01]  /*9540*/  @P1 FFMA.FTZ R140, R33, R186.reuse, R187 ;  /* 0x000000ba218c1223 */ /* 0x080fe200000100bb */
[----:B------:R-:W-:Y:S01]  /*9550*/  @P1 FADD.FTZ R141, R144, -R141 ;  /* 0x8000008d908d1221 */ /* 0x000fe20000010000 */
[----:B------:R-:W-:Y:S01]  /*9560*/  @P1 FADD.FTZ R185, R170, -R185 ;  /* 0x800000b9aab91221 */ /* 0x000fe20000010000 */
[----:B0-----:R-:W-:Y:S01]  /*9570*/  @P2 FMUL.FTZ R177, R179, R177 ;  /* 0x000000b1b3b12220 */ /* 0x001fe20000410000 */
[----:B------:R-:W-:Y:S01]  /*9580*/  @P1 FADD.FTZ R140, R145, -R140 ;  /* 0x8000008c918c1221 */ /* 0x000fe20000010000 */
[C---:B------:R-:W-:Y:S01]  /*9590*/  @P1 FFMA.FTZ R180, R4.reuse, R141, R180 ;  /* 0x0000008d04b41223 */ /* 0x040fe200000100b4 */
[----:B------:R-:W-:Y:S01]  /*95a0*/  @P1 FFMA.FTZ R208, R171, R186, R187 ;  /* 0x000000baabd01223 */ /* 0x000fe200000100bb */
[C---:B------:R-:W-:Y:S01]  /*95b0*/  @P1 FFMA.FTZ R184, R4.reuse, R185, R184 ;  /* 0x000000b904b81223 */ /* 0x040fe200000100b8 */
[----:B------:R-:W-:Y:S01]  /*95c0*/  @P1 FFMA.FTZ R181, R4, R140, R181 ;  /* 0x0000008c04b51223 */ /* 0x000fe200000100b5 */
[----:B------:R-:W-:Y:S01]  /*95d0*/  @P1 FFMA.FTZ R187, R34, R186, R187 ;  /* 0x000000ba22bb1223 */ /* 0x000fe200000100bb */
[----:B------:R-:W0:Y:S01]  /*95e0*/  @P2 LDC.64 R140, c[0x0][0x408] ;  /* 0x00010200ff8c2b82 */ /* 0x000e220000000a00 */
[----:B------:R-:W-:Y:S01]  /*95f0*/  @P2 FMUL.FTZ R186, R177, R176 ;  /* 0x000000b0b1ba2220 */ /* 0x000fe20000410000 */
[----:B-1----:R-:W-:Y:S01]  /*9600*/  @P2 FMUL.FTZ R175, R180, R175 ;  /* 0x000000afb4af2220 */ /* 0x002fe20000410000 */
[----:B------:R-:W-:Y:S01]  /*9610*/  PRMT R177, R39, 0x7632, R177 ;  /* 0x0000763227b17816 */ /* 0x000fe200000000b1 */
[----:B------:R-:W-:Y:S01]  /*9620*/  @P1 FADD.FTZ R187, R146, -R187 ;  /* 0x800000bb92bb1221 */ /* 0x000fe20000010000 */
[----:B------:R-:W-:Y:S01]  /*9630*/  @P1 FADD.FTZ R208, R172, -R208 ;  /* 0x800000d0acd01221 */ /* 0x000fe20000010000 */
[----:B------:R-:W-:Y:S01]  /*9640*/  @P2 FMUL.FTZ R174, R175, R174 ;  /* 0x000000aeafae2220 */ /* 0x000fe20000410000 */
[----:B------:R-:W-:-:S02]  /*9650*/  SHF.L.U32 R175, R39, 0x10, RZ ;  /* 0x0000001027af7819 */ /* 0x000fc400000006ff */
[----:B------:R-:W-:Y:S01]  /*9660*/  SHF.L.U32 R177, R177, 0x10, RZ ;  /* 0x00000010b1b17819 */ /* 0x000fe200000006ff */
[----:B--2---:R-:W-:Y:S02]  /*9670*/  @P2 FMUL.FTZ R143, R3, R143 ;  /* 0x0000008f038f2220 */ /* 0x004fe40000410000 */
[----:B------:R-:W-:Y:S01]  /*9680*/  @P1 FFMA.FTZ R175, R4, R187, R175 ;  /* 0x000000bb04af1223 */ /* 0x000fe200000100af */
[----:B------:R-:W-:Y:S01]  /*9690*/  @P2 LOP3.LUT P3, RZ, R182, 0xff00, RZ, 0xc0, !PT ;  /* 0x0000ff00b6ff2812 */ /* 0x000fe2000786c0ff */
[----:B------:R-:W-:Y:S01]  /*96a0*/  @P1 FFMA.FTZ R177, R4, R208, R177 ;  /* 0x000000d004b11223 */ /* 0x000fe200000100b1 */
[----:B------:R-:W-:Y:S01]  /*96b0*/  @P2 FMUL.FTZ R185, R143, R142 ;  /* 0x0000008e8fb92220 */ /* 0x000fe20000410000 */
[----:B------:R-:W-:Y:S01]  /*96c0*/  @P2 LOP3.LUT P1, RZ, R182, 0xff, RZ, 0xc0, !PT ;  /* 0x000000ffb6ff2812 */ /* 0x000fe2000782c0ff */
[----:B------:R-:W1:Y:S03]  /*96d0*/  @P2 LDC.64 R142, c[0x0][0x408] ;  /* 0x00010200ff8e2b82 */ /* 0x000e660000000a00 */
[----:B------:R-:W-:-:S02]  /*96e0*/  @P2 FSEL R187, R185, RZ, P3 ;  /* 0x000000ffb9bb2208 */ /* 0x000fc40001800000 */
[----:B------:R-:W-:Y:S01]  /*96f0*/  @P2 LOP3.LUT P3, RZ, R182, 0xff000000, RZ, 0xc0, !PT ;  /* 0xff000000b6ff2812 */ /* 0x000fe2000786c0ff */
[----:B0-----:R-:W-:Y:S01]  /*9700*/  @P2 FMUL.FTZ R141, R178, R141 ;  /* 0x0000008db28d2220 */ /* 0x001fe20000410000 */
[----:B------:R-:W-:Y:S02]  /*9710*/  @P2 F2FP.BF16.F32.PACK_AB R187, RZ, R187 ;  /* 0x000000bbffbb223e */ /* 0x000fe400000010ff */
[----:B------:R-:W-:Y:S01]  /*9720*/  @P2 FSEL R186, R186, RZ, P3 ;  /* 0x000000ffbaba2208 */ /* 0x000fe20001800000 */
[----:B------:R-:W-:Y:S01]  /*9730*/  @P2 FMUL.FTZ R207, R141, R140 ;  /* 0x0000008c8dcf2220 */ /* 0x000fe20000410000 */
[----:B------:R-:W-:Y:S01]  /*9740*/  @P2 LOP3.LUT P3, RZ, R183, 0xff0000, RZ, 0xc0, !PT ;  /* 0x00ff0000b7ff2812 */ /* 0x000fe2000786c0ff */
[----:B------:R-:W0:Y:S01]  /*9750*/  @P2 LDC.64 R140, c[0x0][0x408] ;  /* 0x00010200ff8c2b82 */ /* 0x000e220000000a00 */
[----:B------:R-:W-:Y:S02]  /*9760*/  @P2 F2FP.BF16.F32.PACK_AB R186, RZ, R186 ;  /* 0x000000baffba223e */ /* 0x000fe400000010ff */
[----:B------:R-:W-:-:S02]  /*9770*/  @P2 FSEL R207, R207, RZ, P1 ;  /* 0x000000ffcfcf2208 */ /* 0x000fc40000800000 */
[----:B------:R-:W-:Y:S02]  /*9780*/  @P2 LOP3.LUT P1, RZ, R182, 0xff0000, RZ, 0xc0, !PT ;  /* 0x00ff0000b6ff2812 */ /* 0x000fe4000782c0ff */
[----:B------:R-:W-:Y:S02]  /*9790*/  @P2 F2FP.BF16.F32.PACK_AB R185, RZ, R207 ;  /* 0x000000cfffb9223e */ /* 0x000fe400000010ff */
[----:B------:R-:W-:Y:S01]  /*97a0*/  @P2 FSEL R174, R174, RZ, P1 ;  /* 0x000000ffaeae2208 */ /* 0x000fe20000800000 */
[----:B-1----:R-:W-:Y:S01]  /*97b0*/  @P2 FMUL.FTZ R143, R184, R143 ;  /* 0x0000008fb88f2220 */ /* 0x002fe20000410000 */
[----:B------:R-:W-:Y:S02]  /*97c0*/  @P2 LOP3.LUT P1, RZ, R183, 0xff, RZ, 0xc0, !PT ;  /* 0x000000ffb7ff2812 */ /* 0x000fe4000782c0ff */
[----:B------:R-:W-:Y:S01]  /*97d0*/  @P2 F2FP.BF16.F32.PACK_AB R174, RZ, R174 ;  /* 0x000000aeffae223e */ /* 0x000fe200000010ff */
[----:B------:R-:W-:Y:S01]  /*97e0*/  @P2 FMUL.FTZ R143, R143, R142 ;  /* 0x0000008e8f8f2220 */ /* 0x000fe20000410000 */
[----:B------:R-:W-:-:S02]  /*97f0*/  @P2 PRMT R136, R185, 0x7610, R136 ;  /* 0x00007610b9882816 */ /* 0x000fc40000000088 */
[----:B------:R-:W-:Y:S02]  /*9800*/  @P2 PRMT R137, R174, 0x7610, R137 ;  /* 0x00007610ae892816 */ /* 0x000fe40000000089 */
[----:B------:R-:W-:Y:S02]  /*9810*/  F2FP.BF16.F32.PACK_AB R142, R184, R181 ;  /* 0x000000b5b88e723e */ /* 0x000fe400000010ff */
[----:B------:R-:W-:Y:S01]  /*9820*/  @P2 PRMT R136, R136, 0x5410, R187 ;  /* 0x0000541088882816 */ /* 0x000fe200000000bb */
[----:B0-----:R-:W-:Y:S01]  /*9830*/  @P2 FMUL.FTZ R141, R181, R141 ;  /* 0x0000008db58d2220 */ /* 0x001fe20000410000 */
[----:B------:R-:W-:-:S03]  /*9840*/  @P2 PRMT R137, R137, 0x5410, R186 ;  /* 0x0000541089892816 */ /* 0x000fc600000000ba */
[----:B------:R-:W-:Y:S02]  /*9850*/  @P2 FMUL.FTZ R176, R141, R140 ;  /* 0x0000008c8db02220 */ /* 0x000fe40000410000 */
[----:B------:R-:W0:Y:S03]  /*9860*/  @P2 LDC.64 R140, c[0x0][0x408] ;  /* 0x00010200ff8c2b82 */ /* 0x000e260000000a00 */
[----:B------:R-:W-:Y:S02]  /*9870*/  @P2 FSEL R176, R176, RZ, P1 ;  /* 0x000000ffb0b02208 */ /* 0x000fe40000800000 */
[----:B------:R-:W-:Y:S02]  /*9880*/  @P2 LOP3.LUT P1, RZ, R183, 0xff00, RZ, 0xc0, !PT ;  /* 0x0000ff00b7ff2812 */ /* 0x000fe4000782c0ff */
[----:B------:R-:W-:Y:S02]  /*9890*/  @P2 F2FP.BF16.F32.PACK_AB R176, RZ, R176 ;  /* 0x000000b0ffb0223e */ /* 0x000fe400000010ff */
[----:B------:R-:W-:-:S02]  /*98a0*/  @P2 FSEL R143, R143, RZ, P1 ;  /* 0x000000ff8f8f2208 */ /* 0x000fc40000800000 */
[----:B------:R-:W-:Y:S02]  /*98b0*/  @P2 PRMT R138, R176, 0x7610, R138 ;  /* 0x00007610b08a2816 */ /* 0x000fe4000000008a */
[----:B------:R-:W-:-:S04]  /*98c0*/  @P2 F2FP.BF16.F32.PACK_AB R143, RZ, R143 ;  /* 0x0000008fff8f223e */ /* 0x000fc800000010ff */
[----:B------:R-:W-:Y:S02]  /*98d0*/  @P2 PRMT R138, R138, 0x5410, R143 ;  /* 0x000054108a8a2816 */ /* 0x000fe4000000008f */
[----:B------:R-:W-:Y:S01]  /*98e0*/  F2FP.BF16.F32.PACK_AB R143, R177, R175 ;  /* 0x000000afb18f723e */ /* 0x000fe200000010ff */
[----:B0-----:R-:W-:-:S04]  /*98f0*/  @P2 FMUL.FTZ R141, R175, R141 ;  /* 0x0000008daf8d2220 */ /* 0x001fc80000410000 */
[----:B------:R-:W-:Y:S01]  /*9900*/  @P2 FMUL.FTZ R4, R141, R140 ;  /* 0x0000008c8d042220 */ /* 0x000fe20000410000 */
[----:B------:R-:W-:Y:S02]  /*9910*/  F2FP.BF16.F32.PACK_AB R141, R179, R180 ;  /* 0x000000b4b38d723e */ /* 0x000fe400000010ff */
[----:B------:R-:W-:Y:S02]  /*9920*/  F2FP.BF16.F32.PACK_AB R140, R3, R178 ;  /* 0x000000b2038c723e */ /* 0x000fe400000010ff */
[----:B------:R-:W-:-:S04]  /*9930*/  @P2 FSEL R4, R4, RZ, P3 ;  /* 0x000000ff04042208 */ /* 0x000fc80001800000 */
[----:B------:R-:W-:-:S04]  /*9940*/  @P2 F2FP.BF16.F32.PACK_AB R4, RZ, R4 ;  /* 0x00000004ff04223e */ /* 0x000fc800000010ff */
        /* <DEDUP_REMOVED lines=10> */
.L_x_5697:
[----:B------:R-:W-:Y:S01]  /*99f0*/  ISETP.GT.AND P1, PT, R3, RZ, PT ;  /* 0x000000ff0300720c */ /* 0x000fe20003f24270 */
[----:B0-----:R-:W0:Y:S01]  /*9a00*/  @P2 LDC.64 R174, c[0x0][0x408] ;  /* 0x00010200ffae2b82 */ /* 0x001e220000000a00 */
[C---:B------:R-:W-:Y:S02]  /*9a10*/  SHF.L.U32 R179, R36.reuse, 0x10, RZ ;  /* 0x0000001024b37819 */ /* 0x040fe400000006ff */
[----:B------:R-:W-:Y:S02]  /*9a20*/  PRMT R3, R36, 0x7632, R3 ;  /* 0x0000763224037816 */ /* 0x000fe40000000003 */
[----:B------:R-:W-:Y:S02]  /*9a30*/  @P2 LOP3.LUT P3, RZ, R182, 0xff, RZ, 0xc0, !PT ;  /* 0x000000ffb6ff2812 */ /* 0x000fe4000786c0ff */
[----:B------:R-:W-:Y:S02]  /*9a40*/  SHF.L.U32 R3, R3, 0x10, RZ ;  /* 0x0000001003037819 */ /* 0x000fe400000006ff */
        /* <DEDUP_REMOVED lines=11> */
[----:B------:R-:W-:Y:S01]  /*9b00*/  @P1 FFMA.FTZ R3, R4, R181, R3 ;  /* 0x000000b504031223 */ /* 0x000fe20000010003 */
[----:B------:R-:W1:Y:S01]  /*9b10*/  @P2 LDC.64 R176, c[0x0][0x408] ;  /* 0x00010200ffb02b82 */ /* 0x000e620000000a00 */
[----:B------:R-:W-:Y:S01]  /*9b20*/  SHF.L.U32 R181, R37, 0x10, RZ ;  /* 0x0000001025b57819 */ /* 0x000fe200000006ff */
[----:B0-----:R-:W-:Y:S01]  /*9b30*/  @P2 FMUL.FTZ R175, R179, R175 ;  /* 0x000000afb3af2220 */ /* 0x001fe20000410000 */
[----:B------:R-:W-:Y:S01]  /*9b40*/  @P1 FFMA.FTZ R179, R32, R186, R187 ;  /* 0x000000ba20b31223 */ /* 0x000fe200000100bb */
[----:B------:R-:W-:Y:S01]  /*9b50*/  @P2 LOP3.LUT P4, RZ, R182, 0xff00, RZ, 0xc0, !PT ;  /* 0x0000ff00b6ff2812 */ /* 0x000fe2000788c0ff */
[----:B------:R-:W-:Y:S01]  /*9b60*/  @P1 FFMA.FTZ R180, R4, R185, R180 ;  /* 0x000000b904b41223 */ /* 0x000fe200000100b4 */
[----:B------:R-:W-:Y:S01]  /*9b70*/  @P2 FMUL.FTZ R174, R175, R174 ;  /* 0x000000aeafae2220 */ /* 0x000fe20000410000 */
[----:B------:R-:W-:Y:S01]  /*9b80*/  @P1 FADD.FTZ R179, R144, -R179 ;  /* 0x800000b390b31221 */ /* 0x000fe20000010000 */
[----:B------:R-:W-:Y:S01]  /*9b90*/  @P1 FFMA.FTZ R185, R169, R186, R187 ;  /* 0x000000baa9b91223 */ /* 0x000fe200000100bb */
[----:B------:R-:W-:-:S02]  /*9ba0*/  @P2 LOP3.LUT P5, RZ, R183, 0xff0000, RZ, 0xc0, !PT ;  /* 0x00ff0000b7ff2812 */ /* 0x000fc400078ac0ff */
[----:B------:R-:W-:Y:S01]  /*9bb0*/  @P1 FFMA.FTZ R181, R4, R179, R181 ;  /* 0x000000b304b51223 */ /* 0x000fe200000100b5 */
[----:B------:R-:W-:Y:S01]  /*9bc0*/  @P2 FSEL R174, R174, RZ, P3 ;  /* 0x000000ffaeae2208 */ /* 0x000fe20001800000 */
[----:B------:R-:W-:Y:S01]  /*9bd0*/  @P1 FADD.FTZ R185, R170, -R185 ;  /* 0x800000b9aab91221 */ /* 0x000fe20000010000 */
[----:B------:R-:W-:Y:S02]  /*9be0*/  @P2 LOP3.LUT P3, RZ, R182, 0xff0000, RZ, 0xc0, !PT ;  /* 0x00ff0000b6ff2812 */ /* 0x000fe4000786c0ff */
[----:B------:R-:W-:-:S04]  /*9bf0*/  @P2 F2FP.BF16.F32.PACK_AB R174, RZ, R174 ;  /* 0x000000aeffae223e */ /* 0x000fc800000010ff */
[----:B------:R-:W-:Y:S02]  /*9c00*/  @P2 PRMT R136, R174, 0x7610, R136 ;  /* 0x00007610ae882816 */ /* 0x000fe40000000088 */
[----:B------:R-:W0:Y:S01]  /*9c10*/  @P2 LDC.64 R174, c[0x0][0x408] ;  /* 0x00010200ffae2b82 */ /* 0x000e220000000a00 */
[----:B-1----:R-:W-:Y:S01]  /*9c20*/  @P2 FMUL.FTZ R177, R3, R177 ;  /* 0x000000b103b12220 */ /* 0x002fe20000410000 */
[----:B------:R-:W-:-:S03]  /*9c30*/  @P1 FADD.FTZ R3, R145, -R178 ;  /* 0x800000b291031221 */ /* 0x000fc60000010000 */
[----:B------:R-:W-:Y:S01]  /*9c40*/  @P2 FMUL.FTZ R176, R177, R176 ;  /* 0x000000b0b1b02220 */ /* 0x000fe20000410000 */
[----:B------:R-:W-:Y:S02]  /*9c50*/  @P1 FFMA.FTZ R207, R4, R3, R207 ;  /* 0x0000000304cf1223 */ /* 0x000fe400000100cf */
[----:B------:R-:W1:Y:S01]  /*9c60*/  @P2 LDC.64 R178, c[0x0][0x408] ;  /* 0x00010200ffb22b82 */ /* 0x000e620000000a00 */
[----:B------:R-:W-:Y:S02]  /*9c70*/  PRMT R3, R38, 0x7632, R3 ;  /* 0x0000763226037816 */ /* 0x000fe40000000003 */
[----:B------:R-:W-:Y:S02]  /*9c80*/  @P2 FSEL R176, R176, RZ, P4 ;  /* 0x000000ffb0b02208 */ /* 0x000fe40002000000 */
[----:B------:R-:W-:Y:S02]  /*9c90*/  SHF.L.U32 R3, R3, 0x10, RZ ;  /* 0x0000001003037819 */ /* 0x000fe400000006ff */
[----:B------:R-:W-:-:S02]  /*9ca0*/  @P2 F2FP.BF16.F32.PACK_AB R176, RZ, R176 ;  /* 0x000000b0ffb0223e */ /* 0x000fc400000010ff */
[----:B------:R-:W-:Y:S01]  /*9cb0*/  @P2 LOP3.LUT P4, RZ, R182, 0xff000000, RZ, 0xc0, !PT ;  /* 0xff000000b6ff2812 */ /* 0x000fe2000788c0ff */
[----:B------:R-:W-:Y:S01]  /*9cc0*/  @P1 FFMA.FTZ R3, R4, R185, R3 ;  /* 0x000000b904031223 */ /* 0x000fe20000010003 */
[----:B------:R-:W-:Y:S01]  /*9cd0*/  @P2 PRMT R136, R136, 0x5410, R176 ;  /* 0x0000541088882816 */ /* 0x000fe200000000b0 */
[----:B------:R-:W-:Y:S01]  /*9ce0*/  IMAD.U32 R185, R39, 0x10000, RZ ;  /* 0x0001000027b97824 */ /* 0x000fe200078e00ff */
[----:B------:R-:W2:Y:S01]  /*9cf0*/  @P2 LDC.64 R176, c[0x0][0x408] ;  /* 0x00010200ffb02b82 */ /* 0x000ea20000000a00 */
[----:B0-----:R-:W-:-:S04]  /*9d00*/  @P2 FMUL.FTZ R175, R180, R175 ;  /* 0x000000afb4af2220 */ /* 0x001fc80000410000 */
[----:B------:R-:W-:Y:S01]  /*9d10*/  @P2 FMUL.FTZ R174, R175, R174 ;  /* 0x000000aeafae2220 */ /* 0x000fe20000410000 */
[----:B-1----:R-:W-:Y:S01]  /*9d20*/  @P2 FMUL.FTZ R179, R181, R179 ;  /* 0x000000b3b5b32220 */ /* 0x002fe20000410000 */
[----:B------:R-:W-:-:S03]  /*9d30*/  @P1 FFMA.FTZ R181, R34, R186, R187 ;  /* 0x000000ba22b51223 */ /* 0x000fc600000100bb */
[----:B------:R-:W-:Y:S01]  /*9d40*/  @P2 FSEL R174, R174, RZ, P4 ;  /* 0x000000ffaeae2208 */ /* 0x000fe20002000000 */
[----:B------:R-:W-:Y:S01]  /*9d50*/  @P2 FMUL.FTZ R184, R179, R178 ;  /* 0x000000b2b3b82220 */ /* 0x000fe20000410000 */
[----:B------:R-:W-:Y:S01]  /*9d60*/  @P1 FADD.FTZ R181, R146, -R181 ;  /* 0x800000b592b51221 */ /* 0x000fe20000010000 */
[----:B------:R-:W0:Y:S01]  /*9d70*/  @P2 LDC.64 R178, c[0x0][0x408] ;  /* 0x00010200ffb22b82 */ /* 0x000e220000000a00 */
[C---:B------:R-:W-:Y:S02]  /*9d80*/  @P2 LOP3.LUT P4, RZ, R183.reuse, 0xff00, RZ, 0xc0, !PT ;  /* 0x0000ff00b7ff2812 */ /* 0x040fe4000788c0ff */
[----:B------:R-:W-:Y:S01]  /*9d90*/  @P1 FFMA.FTZ R185, R4, R181, R185 ;  /* 0x000000b504b91223 */ /* 0x000fe200000100b9 */
[----:B------:R-:W-:Y:S02]  /*9da0*/  @P2 FSEL R184, R184, RZ, P3 ;  /* 0x000000ffb8b82208 */ /* 0x000fe40001800000 */
[----:B------:R-:W-:Y:S01]  /*9db0*/  @P2 LOP3.LUT P3, RZ, R183, 0xff, RZ, 0xc0, !PT ;  /* 0x000000ffb7ff2812 */ /* 0x000fe2000786c0ff */
[----:B--2---:R-:W-:Y:S01]  /*9dc0*/  @P2 FMUL.FTZ R177, R207, R177 ;  /* 0x000000b1cfb12220 */ /* 0x004fe20000410000 */
[----:B------:R-:W1:Y:S01]  /*9dd0*/  @P2 LDC.64 R180, c[0x0][0x408] ;  /* 0x00010200ffb42b82 */ /* 0x000e620000000a00 */
[----:B------:R-:W-:-:S02]  /*9de0*/  @P2 F2FP.BF16.F32.PACK_AB R184, RZ, R184 ;  /* 0x000000b8ffb8223e */ /* 0x000fc400000010ff */
[----:B------:R-:W-:Y:S01]  /*9df0*/  @P2 FMUL.FTZ R176, R177, R176 ;  /* 0x000000b0b1b02220 */ /* 0x000fe20000410000 */
[----:B------:R-:W-:Y:S02]  /*9e00*/  @P2 F2FP.BF16.F32.PACK_AB R174, RZ, R174 ;  /* 0x000000aeffae223e */ /* 0x000fe400000010ff */
[----:B------:R-:W-:Y:S02]  /*9e10*/  @P2 PRMT R137, R184, 0x7610, R137 ;  /* 0x00007610b8892816 */ /* 0x000fe40000000089 */
[----:B------:R-:W-:Y:S02]  /*9e20*/  @P2 FSEL R176, R176, RZ, P3 ;  /* 0x000000ffb0b02208 */ /* 0x000fe40001800000 */
[----:B------:R-:W-:Y:S02]  /*9e30*/  @P2 PRMT R137, R137, 0x5410, R174 ;  /* 0x0000541089892816 */ /* 0x000fe400000000ae */
[----:B------:R-:W-:Y:S01]  /*9e40*/  @P2 F2FP.BF16.F32.PACK_AB R176, RZ, R176 ;  /* 0x000000b0ffb0223e */ /* 0x000fe200000010ff */
[----:B0-----:R-:W-:-:S03]  /*9e50*/  @P2 FMUL.FTZ R179, R3, R179 ;  /* 0x000000b303b32220 */ /* 0x001fc60000410000 */
[----:B------:R-:W-:Y:S01]  /*9e60*/  @P2 PRMT R138, R176, 0x7610, R138 ;  /* 0x00007610b08a2816 */ /* 0x000fe2000000008a */
[----:B------:R-:W-:Y:S01]  /*9e70*/  @P2 FMUL.FTZ R178, R179, R178 ;  /* 0x000000b2b3b22220 */ /* 0x000fe20000410000 */
[----:B-1----:R-:W-:-:S04]  /*9e80*/  @P2 FMUL.FTZ R181, R185, R181 ;  /* 0x000000b5b9b52220 */ /* 0x002fc80000410000 */
[----:B------:R-:W-:Y:S01]  /*9e90*/  @P2 FSEL R178, R178, RZ, P4 ;  /* 0x000000ffb2b22208 */ /* 0x000fe20002000000 */
[----:B------:R-:W-:-:S03]  /*9ea0*/  @P2 FMUL.FTZ R180, R181, R180 ;  /* 0x000000b4b5b42220 */ /* 0x000fc60000410000 */
[----:B------:R-:W-:Y:S02]  /*9eb0*/  @P2 F2FP.BF16.F32.PACK_AB R178, RZ, R178 ;  /* 0x000000b2ffb2223e */ /* 0x000fe400000010ff */
        /* <DEDUP_REMOVED lines=18> */
.L_x_5696:
[----:B------:R-:W-:Y:S05]  /*9fe0*/  @!P0 BRA `(.L_x_5699) ;  /* 0x00000004007c8947 */ /* 0x000fea0003800000 */
[----:B0-----:R-:W0:Y:S01]  /*9ff0*/  @P2 LDC.64 R140, c[0x0][0x408] ;  /* 0x00010200ff8c2b82 */ /* 0x001e220000000a00 */
[-CC-:B------:R-:W-:Y:S01]  /*a000*/  FFMA.FTZ R176, R31, R186.reuse, R187.reuse ;  /* 0x000000ba1fb07223 */ /* 0x180fe200000100bb */
[----:B------:R-:W-:Y:S01]  /*a010*/  ISETP.GT.AND P1, PT, R3, RZ, PT ;  /* 0x000000ff0300720c */ /* 0x000fe20003f24270 */
[-CC-:B------:R-:W-:Y:S01]  /*a020*/  FFMA.FTZ R179, R32, R186.reuse, R187.reuse ;  /* 0x000000ba20b37223 */ /* 0x180fe200000100bb */
[-CC-:B------:R-:W-:Y:S01]  /*a030*/  FFMA.FTZ R177, R165, R186.reuse, R187.reuse ;  /* 0x000000baa5b17223 */ /* 0x180fe200000100bb */
[----:B------:R-:W-:Y:S01]  /*a040*/  FADD.FTZ R3, R35, -R176 ;  /* 0x800000b023037221 */ /* 0x000fe20000010000 */
[-C--:B------:R-:W-:Y:S01]  /*a050*/  FFMA.FTZ R185, R167, R186.reuse, R187 ;  /* 0x000000baa7b97223 */ /* 0x080fe200000100bb */
[----:B------:R-:W-:Y:S01]  /*a060*/  FADD.FTZ R179, R144, -R179 ;  /* 0x800000b390b37221 */ /* 0x000fe20000010000 */
[----:B------:R-:W1:Y:S01]  /*a070*/  @P2 LDC.64 R174, c[0x0][0x408] ;  /* 0x00010200ffae2b82 */ /* 0x000e620000000a00 */
[----:B------:R-:W-:Y:S01]  /*a080*/  FMUL.FTZ R3, R4, R3 ;  /* 0x0000000304037220 */ /* 0x000fe20000410000 */
[----:B------:R-:W-:Y:S01]  /*a090*/  FADD.FTZ R177, R166, -R177 ;  /* 0x800000b1a6b17221 */ /* 0x000fe20000010000 */
[----:B------:R-:W-:Y:S01]  /*a0a0*/  FMUL.FTZ R178, R4, R179 ;  /* 0x000000b304b27220 */ /* 0x000fe20000410000 */
[-C--:B------:R-:W-:Y:S01]  /*a0b0*/  FFMA.FTZ R180, R33, R186.reuse, R187 ;  /* 0x000000ba21b47223 */ /* 0x080fe200000100bb */
[----:B------:R-:W-:Y:S01]  /*a0c0*/  FADD.FTZ R185, R168, -R185 ;  /* 0x800000b9a8b97221 */ /* 0x000fe20000010000 */
[----:B------:R-:W-:Y:S01]  /*a0d0*/  FSEL R3, R3, RZ, P1 ;  /* 0x000000ff03037208 */ /* 0x000fe20000800000 */
[----:B------:R-:W-:Y:S01]  /*a0e0*/  FMUL.FTZ R176, R4, R177 ;  /* 0x000000b104b07220 */ /* 0x000fe20000410000 */
[----:B------:R-:W2:Y:S01]  /*a0f0*/  @P2 LDC.64 R142, c[0x0][0x408] ;  /* 0x00010200ff8e2b82 */ /* 0x000ea20000000a00 */
[----:B------:R-:W-:Y:S01]  /*a100*/  FSEL R178, R178, RZ, P1 ;  /* 0x000000ffb2b27208 */ /* 0x000fe20000800000 */
[----:B------:R-:W-:Y:S01]  /*a110*/  FADD.FTZ R207, R145, -R180 ;  /* 0x800000b491cf7221 */ /* 0x000fe20000010000 */
[----:B------:R-:W-:Y:S01]  /*a120*/  FFMA.FTZ R209, R169, R186, R187 ;  /* 0x000000baa9d17223 */ /* 0x000fe200000100bb */
[----:B------:R-:W-:Y:S01]  /*a130*/  FSEL R176, R176, RZ, P1 ;  /* 0x000000ffb0b07208 */ /* 0x000fe20000800000 */
[C---:B------:R-:W-:Y:S01]  /*a140*/  FMUL.FTZ R180, R4.reuse, R185 ;  /* 0x000000b904b47220 */ /* 0x040fe20000410000 */
[----:B------:R-:W-:Y:S01]  /*a150*/  FMUL.FTZ R208, R4, R207 ;  /* 0x000000cf04d07220 */ /* 0x000fe20000410000 */
[----:B------:R-:W-:Y:S01]  /*a160*/  FADD.FTZ R185, R170, -R209 ;  /* 0x800000d1aab97221 */ /* 0x000fe20000010000 */
[----:B0-----:R-:W-:Y:S01]  /*a170*/  @P2 FMUL.FTZ R141, R3, R141 ;  /* 0x0000008d038d2220 */ /* 0x001fe20000410000 */
[----:B------:R-:W-:-:S02]  /*a180*/  @P2 LOP3.LUT P3, RZ, R182, 0xff, RZ, 0xc0, !PT ;  /* 0x000000ffb6ff2812 */ /* 0x000fc4000786c0ff */
[----:B------:R-:W-:Y:S01]  /*a190*/  FSEL R180, R180, RZ, P1 ;  /* 0x000000ffb4b47208 */ /* 0x000fe20000800000 */
[----:B------:R-:W-:Y:S01]  /*a1a0*/  @P2 FMUL.FTZ R177, R141, R140 ;  /* 0x0000008c8db12220 */ /* 0x000fe20000410000 */
[----:B------:R-:W-:Y:S01]  /*a1b0*/  FMUL.FTZ R185, R4, R185 ;  /* 0x000000b904b97220 */ /* 0x000fe20000410000 */
[----:B------:R-:W0:Y:S01]  /*a1c0*/  @P2 LDC.64 R140, c[0x0][0x408] ;  /* 0x00010200ff8c2b82 */ /* 0x000e220000000a00 */
[----:B------:R-:W-:Y:S01]  /*a1d0*/  FSEL R208, R208, RZ, P1 ;  /* 0x000000ffd0d07208 */ /* 0x000fe20000800000 */
[----:B-1----:R-:W-:Y:S01]  /*a1e0*/  @P2 FMUL.FTZ R175, R178, R175 ;  /* 0x000000afb2af2220 */ /* 0x002fe20000410000 */
[----:B------:R-:W-:Y:S02]  /*a1f0*/  @P2 FSEL R177, R177, RZ, P3 ;  /* 0x000000ffb1b12208 */ /* 0x000fe40001800000 */
[----:B------:R-:W-:Y:S01]  /*a200*/  FSEL R185, R185, RZ, P1 ;  /* 0x000000ffb9b97208 */ /* 0x000fe20000800000 */
[----:B------:R-:W-:Y:S01]  /*a210*/  @P2 FMUL.FTZ R179, R175, R174 ;  /* 0x000000aeafb32220 */ /* 0x000fe20000410000 */
[C---:B------:R-:W-:Y:S01]  /*a220*/  @P2 LOP3.LUT P4, RZ, R182.reuse, 0xff00, RZ, 0xc0, !PT ;  /* 0x0000ff00b6ff2812 */ /* 0x040fe2000788c0ff */
[----:B------:R-:W1:Y:S01]  /*a230*/  @P2 LDC.64 R174, c[0x0][0x408] ;  /* 0x00010200ffae2b82 */ /* 0x000e620000000a00 */
[----:B------:R-:W-:Y:S01]  /*a240*/  @P2 LOP3.LUT P3, RZ, R182, 0xff0000, RZ, 0xc0, !PT ;  /* 0x00ff0000b6ff2812 */ /* 0x000fe2000786c0ff */
[----:B--2---:R-:W-:Y:S01]  /*a250*/  @P2 FMUL.FTZ R143, R176, R143 ;  /* 0x0000008fb08f2220 */ /* 0x004fe20000410000 */
[----:B------:R-:W-:-:S02]  /*a260*/  @P2 F2FP.BF16.F32.PACK_AB R177, RZ, R177 ;  /* 0x000000b1ffb1223e */ /* 0x000fc400000010ff */
[----:B------:R-:W-:Y:S01]  /*a270*/  @P2 FSEL R179, R179, RZ, P3 ;  /* 0x000000ffb3b32208 */ /* 0x000fe20001800000 */
[----:B------:R-:W-:Y:S01]  /*a280*/  @P2 FMUL.FTZ R181, R143, R142 ;  /* 0x0000008e8fb52220 */ /* 0x000fe20000410000 */
[----:B------:R-:W-:Y:S01]  /*a290*/  @P2 LOP3.LUT P3, RZ, R182, 0xff000000, RZ, 0xc0, !PT ;  /* 0xff000000b6ff2812 */ /* 0x000fe2000786c0ff */
[----:B------:R-:W2:Y:S01]  /*a2a0*/  @P2 LDC.64 R142, c[0x0][0x408] ;  /* 0x00010200ff8e2b82 */ /* 0x000ea20000000a00 */
[----:B------:R-:W-:Y:S02]  /*a2b0*/  @P2 F2FP.BF16.F32.PACK_AB R179, RZ, R179 ;  /* 0x000000b3ffb3223e */ /* 0x000fe400000010ff */
[----:B------:R-:W-:Y:S02]  /*a2c0*/  @P2 FSEL R181, R181, RZ, P4 ;  /* 0x000000ffb5b52208 */ /* 0x000fe40002000000 */
[----:B------:R-:W-:Y:S02]  /*a2d0*/  @P2 LOP3.LUT P4, RZ, R183, 0xff, RZ, 0xc0, !PT ;  /* 0x000000ffb7ff2812 */ /* 0x000fe4000788c0ff */
[----:B------:R-:W-:Y:S01]  /*a2e0*/  @P2 F2FP.BF16.F32.PACK_AB R181, RZ, R181 ;  /* 0x000000b5ffb5223e */ /* 0x000fe200000010ff */
[----:B0-----:R-:W-:Y:S01]  /*a2f0*/  @P2 FMUL.FTZ R141, R180, R141 ;  /* 0x0000008db48d2220 */ /* 0x001fe20000410000 */
[----:B------:R-:W-:-:S02]  /*a300*/  @P2 PRMT R136, R177, 0x7610, R136 ;  /* 0x00007610b1882816 */ /* 0x000fc40000000088 */
[----:B------:R-:W-:Y:S01]  /*a310*/  @P2 PRMT R137, R179, 0x7610, R137 ;  /* 0x00007610b3892816 */ /* 0x000fe20000000089 */
[----:B------:R-:W-:Y:S01]  /*a320*/  @P2 FMUL.FTZ R184, R141, R140 ;  /* 0x0000008c8db82220 */ /* 0x000fe20000410000 */
[----:B------:R-:W-:Y:S01]  /*a330*/  @P2 PRMT R136, R136, 0x5410, R181 ;  /* 0x0000541088882816 */ /* 0x000fe200000000b5 */
[----:B------:R-:W0:Y:S01]  /*a340*/  @P2 LDC.64 R140, c[0x0][0x408] ;  /* 0x00010200ff8c2b82 */ /* 0x000e220000000a00 */
[----:B-1----:R-:W-:Y:S02]  /*a350*/  @P2 FMUL.FTZ R175, R185, R175 ;  /* 0x000000afb9af2220 */ /* 0x002fe40000410000 */
[----:B------:R-:W-:Y:S02]  /*a360*/  @P2 FSEL R184, R184, RZ, P3 ;  /* 0x000000ffb8b82208 */ /* 0x000fe40001800000 */
[----:B------:R-:W-:Y:S01]  /*a370*/  @P2 LOP3.LUT P3, RZ, R183, 0xff00, RZ, 0xc0, !PT ;  /* 0x0000ff00b7ff2812 */ /* 0x000fe2000786c0ff */
[----:B------:R-:W-:Y:S01]  /*a380*/  @P2 FMUL.FTZ R174, R175, R174 ;  /* 0x000000aeafae2220 */ /* 0x000fe20000410000 */
[-CC-:B------:R-:W-:Y:S01]  /*a390*/  FFMA.FTZ R175, R34, R186.reuse, R187.reuse ;  /* 0x000000ba22af7223 */ /* 0x180fe200000100bb */
[----:B------:R-:W-:Y:S01]  /*a3a0*/  FFMA.FTZ R187, R171, R186, R187 ;  /* 0x000000baabbb7223 */ /* 0x000fe200000100bb */
[----:B------:R-:W-:Y:S01]  /*a3b0*/  @P2 F2FP.BF16.F32.PACK_AB R184, RZ, R184 ;  /* 0x000000b8ffb8223e */ /* 0x000fe200000010ff */
[----:B--2---:R-:W-:Y:S01]  /*a3c0*/  @P2 FMUL.FTZ R143, R208, R143 ;  /* 0x0000008fd08f2220 */ /* 0x004fe20000410000 */
[----:B------:R-:W-:Y:S01]  /*a3d0*/  FADD.FTZ R175, R146, -R175 ;  /* 0x800000af92af7221 */ /* 0x000fe20000010000 */
[----:B------:R-:W-:Y:S01]  /*a3e0*/  FADD.FTZ R187, R172, -R187 ;  /* 0x800000bbacbb7221 */ /* 0x000fe20000010000 */
[----:B------:R-:W-:Y:S01]  /*a3f0*/  @P2 FSEL R174, R174, RZ, P3 ;  /* 0x000000ffaeae2208 */ /* 0x000fe20001800000 */
[----:B------:R-:W-:Y:S01]  /*a400*/  @P2 FMUL.FTZ R143, R143, R142 ;  /* 0x0000008e8f8f2220 */ /* 0x000fe20000410000 */
[C---:B------:R-:W-:Y:S01]  /*a410*/  FMUL.FTZ R142, R4.reuse, R175 ;  /* 0x000000af048e7220 */ /* 0x040fe20000410000 */
[----:B------:R-:W-:Y:S01]  /*a420*/  FMUL.FTZ R4, R4, R187 ;  /* 0x000000bb04047220 */ /* 0x000fe20000410000 */
[----:B------:R-:W-:-:S02]  /*a430*/  @P2 F2FP.BF16.F32.PACK_AB R174, RZ, R174 ;  /* 0x000000aeffae223e */ /* 0x000fc400000010ff */
[----:B------:R-:W-:Y:S02]  /*a440*/  @P2 FSEL R143, R143, RZ, P4 ;  /* 0x000000ff8f8f2208 */ /* 0x000fe40002000000 */
[----:B------:R-:W-:Y:S02]  /*a450*/  FSEL R186, R142, RZ, P1 ;  /* 0x000000ff8eba7208 */ /* 0x000fe40000800000 */
[----:B------:R-:W-:Y:S02]  /*a460*/  @P2 LOP3.LUT P4, RZ, R183, 0xff0000, RZ, 0xc0, !PT ;  /* 0x00ff0000b7ff2812 */ /* 0x000fe4000788c0ff */
[----:B------:R-:W-:Y:S01]  /*a470*/  @P2 F2FP.BF16.F32.PACK_AB R143, RZ, R143 ;  /* 0x0000008fff8f223e */ /* 0x000fe200000010ff */
[----:B0-----:R-:W-:Y:S01]  /*a480*/  @P2 FMUL.FTZ R141, R186, R141 ;  /* 0x0000008dba8d2220 */ /* 0x001fe20000410000 */
[----:B------:R-:W-:Y:S02]  /*a490*/  F2FP.BF16.F32.PACK_AB R142, R185, R208 ;  /* 0x000000d0b98e723e */ /* 0x000fe400000010ff */
[----:B------:R-:W-:Y:S01]  /*a4a0*/  @P2 PRMT R138, R143, 0x7610, R138 ;  /* 0x000076108f8a2816 */ /* 0x000fe2000000008a */
[----:B------:R-:W-:Y:S01]  /*a4b0*/  @P2 FMUL.FTZ R175, R141, R140 ;  /* 0x0000008c8daf2220 */ /* 0x000fe20000410000 */
[----:B------:R-:W-:-:S02]  /*a4c0*/  F2FP.BF16.F32.PACK_AB R140, R176, R3 ;  /* 0x00000003b08c723e */ /* 0x000fc400000010ff */
[----:B------:R-:W-:Y:S02]  /*a4d0*/  FSEL R3, R4, RZ, P1 ;  /* 0x000000ff04037208 */ /* 0x000fe40000800000 */
[----:B------:R-:W-:Y:S02]  /*a4e0*/  @P2 FSEL R175, R175, RZ, P4 ;  /* 0x000000ffafaf2208 */ /* 0x000fe40002000000 */
[----:B------:R-:W-:Y:S02]  /*a4f0*/  F2FP.BF16.F32.PACK_AB R141, R180, R178 ;  /* 0x000000b2b48d723e */ /* 0x000fe400000010ff */
[----:B------:R-:W-:Y:S02]  /*a500*/  @P2 F2FP.BF16.F32.PACK_AB R175, RZ, R175 ;  /* 0x000000afffaf223e */ /* 0x000fe400000010ff */
[----:B------:R-:W-:Y:S02]  /*a510*/  @P2 PRMT R137, R137, 0x5410, R184 ;  /* 0x0000541089892816 */ /* 0x000fe400000000b8 */
[----:B------:R-:W-:-:S02]  /*a520*/  @P2 PRMT R138, R138, 0x5410, R174 ;  /* 0x000054108a8a2816 */ /* 0x000fc400000000ae */
        /* <DEDUP_REMOVED lines=11> */
.L_x_5699:
[----:B0-----:R-:W0:Y:S01]  /*a5e0*/  @P2 LDC.64 R174, c[0x0][0x408] ;  /* 0x00010200ffae2b82 */ /* 0x001e220000000a00 */
        /* <DEDUP_REMOVED lines=13> */
.L_x_5701:
[----:B------:R-:W-:Y:S05]  /*a6c0*/  BSYNC.RECONVERGENT B2 ;  /* 0x0000000000027941 */ /* 0x000fea0003800200 */
.L_x_5700:
        /* <DEDUP_REMOVED lines=13> */
.L_x_5703:
[----:B------:R-:W-:Y:S05]  /*a7a0*/  BSYNC.RECONVERGENT B2 ;  /* 0x0000000000027941 */ /* 0x000fea0003800200 */
.L_x_5702:
        /* <DEDUP_REMOVED lines=13> */
.L_x_5705:
[----:B------:R-:W-:Y:S05]  /*a880*/  BSYNC.RECONVERGENT B2 ;  /* 0x0000000000027941 */ /* 0x000fea0003800200 */
.L_x_5704:
        /* <DEDUP_REMOVED lines=13> */
.L_x_5707:
[----:B------:R-:W-:Y:S05]  /*a960*/  BSYNC.RECONVERGENT B2 ;  /* 0x0000000000027941 */ /* 0x000fea0003800200 */
.L_x_5706:
        /* <DEDUP_REMOVED lines=13> */
.L_x_5709:
[----:B------:R-:W-:Y:S05]  /*aa40*/  BSYNC.RECONVERGENT B2 ;  /* 0x0000000000027941 */ /* 0x000fea0003800200 */
.L_x_5708:
        /* <DEDUP_REMOVED lines=13> */
.L_x_5711:
[----:B------:R-:W-:Y:S05]  /*ab20*/  BSYNC.RECONVERGENT B2 ;  /* 0x0000000000027941 */ /* 0x000fea0003800200 */
.L_x_5710:
[----:B------:R-:W-:Y:S01]  /*ab30*/  BSSY.RECONVERGENT B2, `(.L_x_5712) ;  /* 0x000000e000027945 */ /* 0x000fe20003800200 */
[----:B------:R-:W-:-:S03]  /*ab40*/  FFMA.FTZ R177, R171, R186, R187 ;  /* 0x000000baabb17223 */ /* 0x000fc600000100bb */
        /* <DEDUP_REMOVED lines=12> */
.L_x_5713:
[----:B------:R-:W-:Y:S05]  /*ac10*/  BSYNC.RECONVERGENT B2 ;  /* 0x0000000000027941 */ /* 0x000fea0003800200 */
.L_x_5712:
[----:B------:R-:W-:Y:S01]  /*ac20*/  FADD.FTZ R177, R172, -R177 ;  /* 0x800000b1acb17221 */ /* 0x000fe20000010000 */
[----:B------:R-:W-:-:S03]  /*ac30*/  ISETP.GT.AND P1, PT, R3, RZ, PT ;  /* 0x000000ff0300720c */ /* 0x000fc60003f24270 */
[----:B------:R-:W-:-:S05]  /*ac40*/  FMUL.FTZ R4, R4, R177 ;  /* 0x000000b104047220 */ /* 0x000fca0000410000 */
[----:B------:R-:W-:Y:S02]  /*ac50*/  FSEL R4, R4, RZ, P1 ;  /* 0x000000ff04047208 */ /* 0x000fe40000800000 */
[----:B------:R-:W-:-:S03]  /*ac60*/  @P2 ISETP.GE.U32.AND P1, PT, R182, RZ, PT ;  /* 0x000000ffb600220c */ /* 0x000fc60003f26070 */
[----:B0-----:R-:W-:Y:S01]  /*ac70*/  @P2 FMUL.FTZ R175, R4, R175 ;  /* 0x000000af04af2220 */ /* 0x001fe20000410000 */
[----:B------:R-:W-:-:S03]  /*ac80*/  @P2 ISETP.GE.U32.AND.EX P1, PT, R183, 0x1000000, PT, P1 ;  /* 0x01000000b700280c */ /* 0x000fc60003f26110 */
[----:B------:R-:W-:-:S05]  /*ac90*/  @P2 FMUL.FTZ R174, R175, R174 ;  /* 0x000000aeafae2220 */ /* 0x000fca0000410000 */
[----:B------:R-:W-:-:S04]  /*aca0*/  @P2 FSEL R174, R174, RZ, P1 ;  /* 0x000000ffaeae2208 */ /* 0x000fc80000800000 */
[----:B------:R-:W-:-:S04]  /*acb0*/  @P2 F2FP.BF16.F32.PACK_AB R174, RZ, R174 ;  /* 0x000000aeffae223e */ /* 0x000fc800000010ff */
[----:B------:R-:W-:-:S07]  /*acc0*/  @P2 PRMT R139, R139, 0x5410, R174 ;  /* 0x000054108b8b2816 */ /* 0x000fce00000000ae */
.L_x_5698:
[----:B------:R-:W-:Y:S05]  /*acd0*/  BSYNC.RECONVERGENT B1 ;  /* 0x0000000000017941 */ /* 0x000fea0003800200 */
.L_x_5695:
        /* <DEDUP_REMOVED lines=12> */
.L_x_5613:
[----:B------:R-:W-:Y:S05]  /*ada0*/  BSYNC B0 ;  /* 0x0000000000007941 */ /* 0x000fea0003800000 */
.L_x_5612:
[----:B------:R-:W0:Y:S01]  /*adb0*/  S2R R173, SR_TID.X ;  /* 0x0000000000ad7919 */ /* 0x000e220000002100 */
[----:B------:R-:W-:Y:S01]  /*adc0*/  MOV R0, 0x400 ;  /* 0x0000040000007802 */ /* 0x000fe20000000f00 */
[----:B------:R-:W-:Y:S05]  /*add0*/  WARPSYNC.ALL ;  /* 0x0000000000007948 */ /* 0x000fea0003800000 */
[----:B------:R-:W1:Y:S01]  /*ade0*/  S2R R3, SR_CgaCtaId ;  /* 0x0000000000037919 */ /* 0x000e620000008800 */
[----:B------:R-:W2:Y:S01]  /*adf0*/  S2UR UR4, SR_CTAID.X ;  /* 0x00000000000479c3 */ /* 0x000ea20000002500 */
[----:B------:R-:W3:Y:S01]  /*ae00*/  LDCU.128 UR16, c[0x0][0x440] ;  /* 0x00008800ff1077ac */ /* 0x000ee20008000c00 */
[----:B0-----:R-:W-:-:S05]  /*ae10*/  SHF.R.U32.HI R5, RZ, 0x5, R173 ;  /* 0x00000005ff057819 */ /* 0x001fca00000116ad */
[----:B------:R-:W-:Y:S01]  /*ae20*/  IMAD R252, R5, 0xa0, R252 ;  /* 0x000000a005fc7824 */ /* 0x000fe200078e02fc */
[----:B-1----:R-:W-:-:S04]  /*ae30*/  LEA R3, R3, R0, 0x18 ;  /* 0x0000000003037211 */ /* 0x002fc800078ec0ff */
        /* <DEDUP_REMOVED lines=15> */
[----:B------:R-:W4:Y:S04]  /*af30*/  LDS R4, [R0+0x400] ;  /* 0x0004000000047984 */ /* 0x000f280000000800 */
[----:B------:R-:W5:Y:S04]  /*af40*/  LDS R5, [R0+0x600] ;  /* 0x0006000000057984 */ /* 0x000f680000000800 */
[----:B------:R-:W3:Y:S04]  /*af50*/  LDS R7, [R0+0x1400] ;  /* 0x0014000000077984 */ /* 0x000ee80000000800 */
[----:B------:R-:W2:Y:S04]  /*af60*/  LDS R6, [R0+0x1600] ;  /* 0x0016000000067984 */ /* 0x000ea80000000800 */
[----:B------:R-:W2:Y:S04]  /*af70*/  LDS R11, [R0+0x1800] ;  /* 0x00180000000b7984 */ /* 0x000ea80000000800 */
[----:B------:R-:W2:Y:S04]  /*af80*/  LDS R10, [R0+0x1a00] ;  /* 0x001a0000000a7984 */ /* 0x000ea80000000800 */
[----:B------:R-:W-:Y:S04]  /*af90*/  LDS R13, [R0+0x1c00] ;  /* 0x001c0000000d7984 */ /* 0x000fe80000000800 */
[----:B------:R-:W-:Y:S01]  /*afa0*/  LDS R12, [R0+0x1e00] ;  /* 0x001e0000000c7984 */ /* 0x000fe20000000800 */
[----:B0-----:R-:W-:-:S03]  /*afb0*/  FADD.FTZ R2, RZ, R2 ;  /* 0x00000002ff027221 */ /* 0x001fc60000010000 */
[----:B------:R-:W-:Y:S01]  /*afc0*/  LDS R15, [R0+0x2000] ;  /* 0x00200000000f7984 */ /* 0x000fe20000000800 */
[----:B-1----:R-:W-:-:S03]  /*afd0*/  FADD.FTZ R3, RZ, R3 ;  /* 0x00000003ff037221 */ /* 0x002fc60000010000 */
[----:B------:R-:W-:Y:S01]  /*afe0*/  LDS R14, [R0+0x2200] ;  /* 0x00220000000e7984 */ /* 0x000fe20000000800 */
[----:B----4-:R-:W-:-:S03]  /*aff0*/  FADD.FTZ R4, RZ, R4 ;  /* 0x00000004ff047221 */ /* 0x010fc60000010000 */
[----:B------:R-:W-:Y:S01]  /*b000*/  LDS R17, [R0+0x2400] ;  /* 0x0024000000117984 */ /* 0x000fe20000000800 */
[----:B-----5:R-:W-:-:S03]  /*b010*/  FADD.FTZ R5, RZ, R5 ;  /* 0x00000005ff057221 */ /* 0x020fc60000010000 */
[----:B------:R-:W-:Y:S01]  /*b020*/  LDS R16, [R0+0x2600] ;  /* 0x0026000000107984 */ /* 0x000fe20000000800 */
[----:B---3--:R-:W-:-:S03]  /*b030*/  FADD.FTZ R8, R2, R7 ;  /* 0x0000000702087221 */ /* 0x008fc60000010000 */
[----:B------:R-:W0:Y:S01]  /*b040*/  LDS R19, [R0+0x2800] ;  /* 0x0028000000137984 */ /* 0x000e220000000800 */
[----:B--2---:R-:W-:-:S03]  /*b050*/  FADD.FTZ R9, R3, R6 ;  /* 0x0000000603097221 */ /* 0x004fc60000010000 */
        /* <DEDUP_REMOVED lines=182> */
.L_x_5618:
[----:B0-----:R-:W-:Y:S01]  /*bbc0*/  HFMA2 R184, -RZ, RZ, 0, 5.9604644775390625e-08 ;  /* 0x00000001ffb87431 */ /* 0x001fe200000001ff */
[----:B------:R-:W-:Y:S01]  /*bbd0*/  BSSY B1, `(.L_x_5715) ;  /* 0x0000007000017945 */ /* 0x000fe20003800000 */
[----:B------:R-:W-:Y:S02]  /*bbe0*/  MOV R211, R209 ;  /* 0x000000d100d37202 */ /* 0x000fe40000000f00 */
[----:B------:R-:W-:Y:S02]  /*bbf0*/  MOV R185, 0x1f ;  /* 0x0000001f00b97802 */ /* 0x000fe40000000f00 */
[----:B------:R-:W-:-:S07]  /*bc00*/  MOV R186, 0xffffffff ;  /* 0xffffffff00ba7802 */ /* 0x000fce0000000f00 */
[----:B-----5:R-:W-:Y:S05]  /*bc10*/  WARPSYNC.COLLECTIVE R186, `(.L_x_5716) ;  /* 0x00000000ba087348 */ /* 0x020fea0003c00000 */
[----:B------:R0:W1:Y:S02]  /*bc20*/  SHFL.BFLY P0, R244, R211, R184, R185 ;  /* 0x0c0000b8d3f47389 */ /* 0x00006400000000b9 */
[----:B01---5:R-:W-:Y:S05]  /*bc30*/  ENDCOLLECTIVE ;  /* 0x000000000000791b */ /* 0x023fea0003800000 */
.L_x_5716:
[----:B------:R-:W-:Y:S05]  /*bc40*/  BSYNC B1 ;  /* 0x0000000000017941 */ /* 0x000fea0003800000 */
.L_x_5715:
[----:B------:R-:W-:Y:S01]  /*bc50*/  MOV R211, R210 ;  /* 0x000000d200d37202 */ /* 0x000fe20000000f00 */
[----:B------:R-:W-:Y:S01]  /*bc60*/  HFMA2 R184, -RZ, RZ, 0, 5.9604644775390625e-08 ;  /* 0x00000001ffb87431 */ /* 0x000fe200000001ff */
[----:B------:R-:W-:Y:S01]  /*bc70*/  MOV R185, 0x1f ;  /* 0x0000001f00b97802 */ /* 0x000fe20000000f00 */
[----:B------:R-:W-:Y:S01]  /*bc80*/  FADD.FTZ R245, R244, R209 ;  /* 0x000000d1f4f57221 */ /* 0x000fe20000010000 */
[----:B------:R-:W-:-:S07]  /*bc90*/  MOV R186, 0xffffffff ;  /* 0xffffffff00ba7802 */ /* 0x000fce0000000f00 */
[----:B------:R-:W-:Y:S05]  /*bca0*/  WARPSYNC.COLLECTIVE R186, `(.L_x_5717) ;  /* 0x00000000ba087348 */ /* 0x000fea0003c00000 */
[----:B------:R0:W1:Y:S02]  /*bcb0*/  SHFL.BFLY P0, R244, R211, R184, R185 ;  /* 0x0c0000b8d3f47389 */ /* 0x00006400000000b9 */
[----:B01----:R-:W-:Y:S05]  /*bcc0*/  ENDCOLLECTIVE ;  /* 0x000000000000791b */ /* 0x003fea0003800000 */
.L_x_5717:
[----:B------:R-:W-:Y:S01]  /*bcd0*/  MOV R211, R245 ;  /* 0x000000f500d37202 */ /* 0x000fe20000000f00 */
[----:B------:R-:W-:Y:S02]  /*bce0*/  HFMA2 R184, -RZ, RZ, 0, 1.1920928955078125e-07 ;  /* 0x00000002ffb87431 */ /* 0x000fe400000001ff */
[----:B------:R-:W-:-:S07]  /*bcf0*/  IMAD.MOV.U32 R187, RZ, RZ, R244 ;  /* 0x000000ffffbb7224 */ /* 0x000fce00078e00f4 */
[----:B------:R-:W-:Y:S05]  /*bd00*/  WARPSYNC.COLLECTIVE R186, `(.L_x_5718) ;  /* 0x00000000ba087348 */ /* 0x000fea0003c00000 */
[----:B------:R0:W1:Y:S02]  /*bd10*/  SHFL.BFLY P0, R244, R211, R184, R185 ;  /* 0x0c0000b8d3f47389 */ /* 0x00006400000000b9 */
[----:B01----:R-:W-:Y:S05]  /*bd20*/  ENDCOLLECTIVE ;  /* 0x000000000000791b */ /* 0x003fea0003800000 */
.L_x_5718:
[----:B------:R-:W-:-:S05]  /*bd30*/  FADD.FTZ R246, R187, R210 ;  /* 0x000000d2bbf67221 */ /* 0x000fca0000010000 */
[----:B------:R-:W-:Y:S01]  /*bd40*/  MOV R211, R246 ;  /* 0x000000f600d37202 */ /* 0x000fe20000000f00 */
[----:B------:R-:W-:-:S07]  /*bd50*/  FADD.FTZ R247, R245, R244 ;  /* 0x000000f4f5f77221 */ /* 0x000fce0000010000 */
[----:B------:R-:W-:Y:S05]  /*bd60*/  WARPSYNC.COLLECTIVE R186, `(.L_x_5719) ;  /* 0x00000000ba087348 */ /* 0x000fea0003c00000 */
[----:B------:R0:W1:Y:S02]  /*bd70*/  SHFL.BFLY P0, R244, R211, R184, R185 ;  /* 0x0c0000b8d3f47389 */ /* 0x00006400000000b9 */
[----:B01----:R-:W-:Y:S05]  /*bd80*/  ENDCOLLECTIVE ;  /* 0x000000000000791b */ /* 0x003fea0003800000 */
.L_x_5719:
[----:B------:R-:W-:Y:S01]  /*bd90*/  MOV R211, R247 ;  /* 0x000000f700d37202 */ /* 0x000fe20000000f00 */
[----:B------:R-:W-:Y:S01]  /*bda0*/  HFMA2 R184, -RZ, RZ, 0, 2.384185791015625e-07 ;  /* 0x00000004ffb87431 */ /* 0x000fe200000001ff */
[----:B------:R-:W-:-:S07]  /*bdb0*/  MOV R187, R244 ;  /* 0x000000f400bb7202 */ /* 0x000fce0000000f00 */
[----:B------:R-:W-:Y:S05]  /*bdc0*/  WARPSYNC.COLLECTIVE R186, `(.L_x_5720) ;  /* 0x00000000ba087348 */ /* 0x000fea0003c00000 */
[----:B------:R0:W1:Y:S02]  /*bdd0*/  SHFL.BFLY P0, R244, R211, R184, R185 ;  /* 0x0c0000b8d3f47389 */ /* 0x00006400000000b9 */
[----:B01----:R-:W-:Y:S05]  /*bde0*/  ENDCOLLECTIVE ;  /* 0x000000000000791b */ /* 0x003fea0003800000 */
.L_x_5720:
[----:B------:R-:W-:-:S05]  /*bdf0*/  FADD.FTZ R252, R246, R187 ;  /* 0x000000bbf6fc7221 */ /* 0x000fca0000010000 */
[----:B------:R-:W-:Y:S01]  /*be00*/  MOV R211, R252 ;  /* 0x000000fc00d37202 */ /* 0x000fe20000000f00 */
[----:B------:R-:W-:-:S07]  /*be10*/  FADD.FTZ R187, R247, R244 ;  /* 0x000000f4f7bb7221 */ /* 0x000fce0000010000 */
[----:B------:R-:W-:Y:S05]  /*be20*/  WARPSYNC.COLLECTIVE R186, `(.L_x_5721) ;  /* 0x00000000ba087348 */ /* 0x000fea0003c00000 */
[----:B------:R0:W1:Y:S02]  /*be30*/  SHFL.BFLY P0, R244, R211, R184, R185 ;  /* 0x0c0000b8d3f47389 */ /* 0x00006400000000b9 */
[----:B01----:R-:W-:Y:S05]  /*be40*/  ENDCOLLECTIVE ;  /* 0x000000000000791b */ /* 0x003fea0003800000 */
.L_x_5721:
[----:B------:R-:W-:Y:S01]  /*be50*/  MOV R211, R187 ;  /* 0x000000bb00d37202 */ /* 0x000fe20000000f00 */
[----:B------:R-:W-:Y:S01]  /*be60*/  HFMA2 R184, -RZ, RZ, 0, 4.76837158203125e-07 ;  /* 0x00000008ffb87431 */ /* 0x000fe200000001ff */
[----:B------:R-:W-:-:S07]  /*be70*/  MOV R209, R244 ;  /* 0x000000f400d17202 */ /* 0x000fce0000000f00 */
[----:B------:R-:W-:Y:S05]  /*be80*/  WARPSYNC.COLLECTIVE R186, `(.L_x_5722) ;  /* 0x00000000ba087348 */ /* 0x000fea0003c00000 */
[----:B------:R0:W1:Y:S02]  /*be90*/  SHFL.BFLY P0, R244, R211, R184, R185 ;  /* 0x0c0000b8d3f47389 */ /* 0x00006400000000b9 */
[----:B01----:R-:W-:Y:S05]  /*bea0*/  ENDCOLLECTIVE ;  /* 0x000000000000791b */ /* 0x003fea0003800000 */
.L_x_5722:
[----:B------:R-:W-:-:S05]  /*beb0*/  FADD.FTZ R209, R252, R209 ;  /* 0x000000d1fcd17221 */ /* 0x000fca0000010000 */
[----:B------:R-:W-:Y:S01]  /*bec0*/  MOV R211, R209 ;  /* 0x000000d100d37202 */ /* 0x000fe20000000f00 */
[----:B------:R-:W-:-:S07]  /*bed0*/  FADD.FTZ R187, R187, R244 ;  /* 0x000000f4bbbb7221 */ /* 0x000fce0000010000 */
[----:B------:R-:W-:Y:S05]  /*bee0*/  WARPSYNC.COLLECTIVE R186, `(.L_x_5723) ;  /* 0x00000000ba087348 */ /* 0x000fea0003c00000 */
[----:B------:R0:W1:Y:S02]  /*bef0*/  SHFL.BFLY P0, R244, R211, R184, R185 ;  /* 0x0c0000b8d3f47389 */ /* 0x00006400000000b9 */
[----:B01----:R-:W-:Y:S05]  /*bf00*/  ENDCOLLECTIVE ;  /* 0x000000000000791b */ /* 0x003fea0003800000 */
.L_x_5723:
[----:B------:R-:W-:Y:S01]  /*bf10*/  MOV R211, R187 ;  /* 0x000000bb00d37202 */ /* 0x000fe20000000f00 */
[----:B------:R-:W-:Y:S01]  /*bf20*/  HFMA2 R184, -RZ, RZ, 0, 9.5367431640625e-07 ;  /* 0x00000010ffb87431 */ /* 0x000fe200000001ff */
[----:B------:R-:W-:-:S07]  /*bf30*/  MOV R210, R244 ;  /* 0x000000f400d27202 */ /* 0x000fce0000000f00 */
[----:B------:R-:W-:Y:S05]  /*bf40*/  WARPSYNC.COLLECTIVE R186, `(.L_x_5724) ;  /* 0x00000000ba087348 */ /* 0x000fea0003c00000 */
[----:B------:R0:W1:Y:S02]  /*bf50*/  SHFL.BFLY P0, R244, R211, R184, R185 ;  /* 0x0c0000b8d3f47389 */ /* 0x00006400000000b9 */
[----:B01----:R-:W-:Y:S05]  /*bf60*/  ENDCOLLECTIVE ;  /* 0x000000000000791b */ /* 0x003fea0003800000 */
.L_x_5724:
[----:B------:R-:W-:-:S05]  /*bf70*/  FADD.FTZ R209, R209, R210 ;  /* 0x000000d2d1d17221 */ /* 0x000fca0000010000 */
[----:B------:R-:W-:Y:S02]  /*bf80*/  MOV R211, R209 ;  /* 0x000000d100d37202 */ /* 0x000fe40000000f00 */
[----:B------:R-:W-:-:S07]  /*bf90*/  MOV R210, R244 ;  /* 0x000000f400d27202 */ /* 0x000fce0000000f00 */
[----:B------:R-:W-:Y:S05]  /*bfa0*/  WARPSYNC.COLLECTIVE R186, `(.L_x_5725) ;  /* 0x00000000ba087348 */ /* 0x000fea0003c00000 */
[----:B------:R0:W1:Y:S02]  /*bfb0*/  SHFL.BFLY P0, R244, R211, R184, R185 ;  /* 0x0c0000b8d3f47389 */ /* 0x00006400000000b9 */
[----:B01----:R-:W-:Y:S05]  /*bfc0*/  ENDCOLLECTIVE ;  /* 0x000000000000791b */ /* 0x003fea0003800000 */
.L_x_5725:
[----:B------:R-:W-:Y:S05]  /*bfd0*/  BRA `(.L_x_5726) ;  /* 0xffffff6800a47947 */ /* 0x000fea000383ffff */
.L_x_5727:
        /* <DEDUP_REMOVED lines=10> */
.L_x_25405:


//--------------------- .text._ZN10layer_norm13ln_bwd_kernelINS_13Kernel_traitsIf13__nv_bfloat16S2_S2_fjLj1280ELj1ELj4ELj1ELj16ENS_18Kernel_traits_baseILj1280EfS2_S2_S2_fjLj128EEEEELb1ELb1ELb0ELb0EEEvNS_9BwdParamsE --------------------------
	.section	.text._ZN10layer_norm13ln_bwd_kernelINS_13Kernel_traitsIf13__nv_bfloat16S2_S2_fjLj1280ELj1ELj4ELj1ELj16ENS_18Kernel_traits_baseILj1280EfS2_S2_S2_fjLj128EEEEELb1ELb1ELb0ELb0EEEvNS_9BwdParamsE,"ax",@progbits
	.align	128
        .global         _ZN10layer_norm13ln_bwd_kernelINS_13Kernel_traitsIf13__nv_bfloat16S2_S2_fjLj1280ELj1ELj4ELj1ELj16ENS_18Kernel_traits_baseILj1280EfS2_S2_S2_fjLj128EEEEELb1ELb1ELb0ELb0EEEvNS_9BwdParamsE
        .type           _ZN10layer_norm13ln_bwd_kernelINS_13Kernel_traitsIf13__nv_bfloat16S2_S2_fjLj1280ELj1ELj4ELj1ELj16ENS_18Kernel_traits_baseILj1280EfS2_S2_S2_fjLj128EEEEELb1ELb1ELb0ELb0EEEvNS_9BwdParamsE,@function
        .size           _ZN10layer_norm13ln_bwd_kernelINS_13Kernel_traitsIf13__nv_bfloat16S2_S2_fjLj1280ELj1ELj4ELj1ELj16ENS_18Kernel_traits_baseILj1280EfS2_S2_S2_fjLj128EEEEELb1ELb1ELb0ELb0EEEvNS_9BwdParamsE,(.L_x_25406 - _ZN10layer_norm13ln_bwd_kernelINS_13Kernel_traitsIf13__nv_bfloat16S2_S2_fjLj1280ELj1ELj4ELj1ELj16ENS_18Kernel_traits_baseILj1280EfS2_S2_S2_fjLj128EEEEELb1ELb1ELb0ELb0EEEvNS_9BwdParamsE)
        .other          _ZN10layer_norm13ln_bwd_kernelINS_13Kernel_traitsIf13__nv_bfloat16S2_S2_fjLj1280ELj1ELj4ELj1ELj16ENS_18Kernel_traits_baseILj1280EfS2_S2_S2_fjLj128EEEEELb1ELb1ELb0ELb0EEEvNS_9BwdParamsE,@"STO_CUDA_ENTRY STV_DEFAULT"
_ZN10layer_norm13ln_bwd_kernelINS_13Kernel_traitsIf13__nv_bfloat16S2_S2_fjLj1280ELj1ELj4ELj1ELj16ENS_18Kernel_traits_baseILj1280EfS2_S2_S2_fjLj128EEEEELb1ELb1ELb0ELb0EEEvNS_9BwdParamsE:
.text._ZN10layer_norm13ln_bwd_kernelINS_13Kernel_traitsIf13__nv_bfloat16S2_S2_fjLj1280ELj1ELj4ELj1ELj16ENS_18Kernel_traits_baseILj1280EfS2_S2_S2_fjLj128EEEEELb1ELb1ELb0ELb0EEEvNS_9BwdParamsE:
        /* <DEDUP_REMOVED lines=24> */
[C---:B------:R-:W-:Y:S01]  /*0180*/  ISETP.GE.U32.AND P2, PT, R11.reuse, 0x60, PT ;  /* 0x000000600b00780c */ /* 0x040fe20003f46070 */
[----:B------:R0:W2:Y:S01]  /*0190*/  LDL.64 R64, [R1+0x140] ;  /* 0x0001400001407983 */ /* 0x0000a20000100a00 */
[C---:B------:R-:W-:Y:S02]  /*01a0*/  ISETP.GE.U32.AND P3, PT, R11.reuse, 0x80, PT ;  /* 0x000000800b00780c */ /* 0x040fe40003f66070 */
[----:B------:R-:W-:Y:S01]  /*01b0*/  ISETP.GE.U32.AND P4, PT, R11, 0xa0, PT ;  /* 0x000000a00b00780c */ /* 0x000fe20003f86070 */
[----:B------:R0:W2:Y:S04]  /*01c0*/  LDL.64 R66, [R1+0x148] ;  /* 0x0001480001427983 */ /* 0x0000a80000100a00 */
[----:B------:R0:W2:Y:S01]  /*01d0*/  LDL.64 R60, [R1+0x130] ;  /* 0x00013000013c7983 */ /* 0x0000a20000100a00 */
[----:B---3--:R-:W3:Y:S03]  /*01e0*/  @P0 LDC.64 R2, c[0x0][0x3d0] ;  /* 0x0000f400ff020b82 */ /* 0x008ee60000000a00 */
[----:B------:R0:W2:Y:S04]  /*01f0*/  LDL.64 R62, [R1+0x138] ;  /* 0x00013800013e7983 */ /* 0x0000a80000100a00 */
[----:B------:R0:W2:Y:S01]  /*0200*/  LDL.64 R56, [R1+0x120] ;  /* 0x0001200001387983 */ /* 0x0000a20000100a00 */
[----:B------:R-:W1:Y:S03]  /*0210*/  @P0 LDC.64 R4, c[0x0][0x3e8] ;  /* 0x0000fa00ff040b82 */ /* 0x000e660000000a00 */
[----:B------:R0:W2:Y:S04]  /*0220*/  LDL.64 R58, [R1+0x128] ;  /* 0x00012800013a7983 */ /* 0x0000a80000100a00 */
[----:B------:R0:W2:Y:S01]  /*0230*/  LDL.64 R52, [R1+0x110] ;  /* 0x0001100001347983 */ /* 0x0000a20000100a00 */
[----:B------:R-:W4:Y:S03]  /*0240*/  @P1 LDC.64 R6, c[0x0][0x3d0] ;  /* 0x0000f400ff061b82 */ /* 0x000f260000000a00 */
        /* <DEDUP_REMOVED lines=16> */
[----:B------:R0:W2:Y:S04]  /*0350*/  LDL.64 R28, [R1+0xb0] ;  /* 0x0000b000011c7983 */ /* 0x0000a80000100a00 */
[----:B------:R0:W2:Y:S01]  /*0360*/  LDL.64 R30, [R1+0xb8] ;  /* 0x0000b800011e7983 */ /* 0x0000a20000100a00 */
[C---:B---3--:R-:W-:Y:S01]  /*0370*/  @P0 IMAD.WIDE.U32 R2, R27.reuse, 0x20, R2 ;  /* 0x000000201b020825 */ /* 0x048fe200078e0002 */
[----:B------:R-:W3:Y:S03]  /*0380*/  @P4 LDC.64 R22, c[0x0][0x3d0] ;  /* 0x0000f400ff164b82 */ /* 0x000ee60000000a00 */
[C---:B-1----:R-:W-:Y:S01]  /*0390*/  @P0 IMAD.WIDE.U32 R4, R27.reuse, 0x20, R4 ;  /* 0x000000201b040825 */ /* 0x042fe200078e0004 */
[----:B------:R-:W-:-:S04]  /*03a0*/  @P0 LOP3.LUT R27, R27, 0x20, RZ, 0xfc, !PT ;  /* 0x000000201b1b0812 */ /* 0x000fc800078efcff */
[----:B------:R-:W1:Y:S01]  /*03b0*/  @P4 LDC.64 R24, c[0x0][0x3e8] ;  /* 0x0000fa00ff184b82 */ /* 0x000e620000000a00 */
[C---:B----4-:R-:W-:Y:S01]  /*03c0*/  @P1 IMAD.WIDE.U32 R10, R27.reuse, 0x20, R6 ;  /* 0x000000201b0a1825 */ /* 0x050fe200078e0006 */
        /* <DEDUP_REMOVED lines=16> */
[----:B-1----:R-:W-:Y:S01]  /*04d0*/  @P4 IMAD.WIDE.U32 R8, R27, 0x20, R24 ;  /* 0x000000201b084825 */ /* 0x002fe200078e0018 */
        /* <DEDUP_REMOVED lines=51> */
[----:B--2---:R1:W-:Y:S04]  /*0810*/  @P0 STL.64 [R1+0x140], R64 ;  /* 0x0001404001000387 */ /* 0x0043e80000100a00 */
[----:B------:R2:W-:Y:S04]  /*0820*/  @P0 STL.64 [R1+0x148], R66 ;  /* 0x0001484201000387 */ /* 0x0005e80000100a00 */
[----:B------:R-:W-:Y:S04]  /*0830*/  STL [R1+0xa4], RZ ;  /* 0x0000a4ff01007387 */ /* 0x000fe80000100800 */
[----:B---3--:R3:W-:Y:S04]  /*0840*/  @P0 STL.64 [R1+0x130], R60 ;  /* 0x0001303c01000387 */ /* 0x0087e80000100a00 */
[----:B------:R0:W-:Y:S04]  /*0850*/  @P0 STL.64 [R1+0x138], R62 ;  /* 0x0001383e01000387 */ /* 0x0001e80000100a00 */
[----:B------:R-:W-:Y:S04]  /*0860*/  STL [R1+0xa8], RZ ;  /* 0x0000a8ff01007387 */ /* 0x000fe80000100800 */
[----:B------:R-:W-:Y:S04]  /*0870*/  STL [R1+0xac], RZ ;  /* 0x0000acff01007387 */ /* 0x000fe80000100800 */
[----:B----4-:R4:W-:Y:S04]  /*0880*/  @P1 STL.64 [R1+0x120], R56 ;  /* 0x0001203801001387 */ /* 0x0109e80000100a00 */
[----:B------:R4:W-:Y:S04]  /*0890*/  @P1 STL.64 [R1+0x128], R58 ;  /* 0x0001283a01001387 */ /* 0x0009e80000100a00 */
[----:B------:R4:W-:Y:S04]  /*08a0*/  @P1 STL.64 [R1+0x110], R52 ;  /* 0x0001103401001387 */ /* 0x0009e80000100a00 */
[----:B------:R4:W-:Y:S04]  /*08b0*/  @P1 STL.64 [R1+0x118], R54 ;  /* 0x0001183601001387 */ /* 0x0009e80000100a00 */
        /* <DEDUP_REMOVED lines=48> */
[----:B0-----:R-:W-:Y:S02]  /*0bc0*/  CS2R R62, SRZ ;  /* 0x00000000003e7805 */ /* 0x001fe4000001ff00 */
[----:B----4-:R-:W-:Y:S02]  /*0bd0*/  CS2R R56, SRZ ;  /* 0x0000000000387805 */ /* 0x010fe4000001ff00 */
[----:B------:R-:W-:-:S02]  /*0be0*/  CS2R R58, SRZ ;  /* 0x00000000003a7805 */ /* 0x000fc4000001ff00 */
[----:B------:R-:W-:Y:S02]  /*0bf0*/  CS2R R52, SRZ ;  /* 0x0000000000347805 */ /* 0x000fe4000001ff00 */
[----:B------:R-:W-:Y:S02]  /*0c00*/  CS2R R54, SRZ ;  /* 0x0000000000367805 */ /* 0x000fe4000001ff00 */
[----:B------:R-:W-:Y:S02]  /*0c10*/  CS2R R48, SRZ ;  /* 0x0000000000307805 */ /* 0x000fe4000001ff00 */
[----:B------:R-:W-:Y:S01]  /*0c20*/  CS2R R50, SRZ ;  /* 0x0000000000327805 */ /* 0x000fe2000001ff00 */
[----:B------:R-:W-:Y:S06]  /*0c30*/  @P0 BRA `(.L_x_5729) ;  /* 0x000000cc004c0947 */ /* 0x000fec0003800000 */
[----:B------:R-:W0:Y:S01]  /*0c40*/  LDCU.64 UR4, c[0x0][0x3e0] ;  /* 0x00007c00ff0477ac */ /* 0x000e220008000a00 */
[----:B------:R1:W-:Y:S01]  /*0c50*/  STL [R1+0xa0], RZ ;  /* 0x0000a0ff01007387 */ /* 0x0003e20000100800 */
[----:B------:R-:W-:Y:S02]  /*0c60*/  CS2R R128, SRZ ;  /* 0x0000000000807805 */ /* 0x000fe4000001ff00 */
[----:B------:R-:W-:Y:S02]  /*0c70*/  CS2R R130, SRZ ;  /* 0x0000000000827805 */ /* 0x000fe4000001ff00 */
[----:B------:R-:W-:Y:S01]  /*0c80*/  CS2R R124, SRZ ;  /* 0x00000000007c7805 */ /* 0x000fe2000001ff00 */
[----:B------:R1:W-:Y:S01]  /*0c90*/  STL [R1+0xa4], RZ ;  /* 0x0000a4ff01007387 */ /* 0x0003e20000100800 */
[----:B------:R-:W-:Y:S02]  /*0ca0*/  CS2R R126, SRZ ;  /* 0x00000000007e7805 */ /* 0x000fe4000001ff00 */
[----:B------:R-:W-:-:S02]  /*0cb0*/  CS2R R120, SRZ ;  /* 0x0000000000787805 */ /* 0x000fc4000001ff00 */
[----:B------:R-:W-:Y:S01]  /*0cc0*/  CS2R R122, SRZ ;  /* 0x00000000007a7805 */ /* 0x000fe2000001ff00 */
        /* <DEDUP_REMOVED lines=9> */
[----:B0-----:R-:W-:Y:S02]  /*0d60*/  ISETP.NE.U32.AND P0, PT, RZ, UR4, PT ;  /* 0x00000004ff007c0c */ /* 0x001fe4000bf05070 */
[----:B------:R-:W-:Y:S02]  /*0d70*/  CS2R R104, SRZ ;  /* 0x0000000000687805 */ /* 0x000fe4000001ff00 */
[----:B------:R-:W-:Y:S02]  /*0d80*/  CS2R R106, SRZ ;  /* 0x00000000006a7805 */ /* 0x000fe4000001ff00 */
[----:B------:R-:W-:Y:S02]  /*0d90*/  CS2R R100, SRZ ;  /* 0x0000000000647805 */ /* 0x000fe4000001ff00 */
[----:B------:R-:W-:-:S02]  /*0da0*/  ISETP.NE.AND.EX P0, PT, RZ, UR5, PT, P0 ;  /* 0x00000005ff007c0c */ /* 0x000fc4000bf05300 */
[----:B------:R-:W-:Y:S02]  /*0db0*/  CS2R R102, SRZ ;  /* 0x0000000000667805 */ /* 0x000fe4000001ff00 */
[----:B------:R-:W-:Y:S02]  /*0dc0*/  CS2R R96, SRZ ;  /* 0x0000000000607805 */ /* 0x000fe4000001ff00 */
[----:B------:R-:W-:Y:S02]  /*0dd0*/  CS2R R98, SRZ ;  /* 0x0000000000627805 */ /* 0x000fe4000001ff00 */
[----:B------:R-:W-:Y:S02]  /*0de0*/  P2R R0, PR, RZ, 0x1 ;  /* 0x00000001ff007803 */ /* 0x000fe40000000000 */
[----:B------:R-:W-:Y:S02]  /*0df0*/  CS2R R92, SRZ ;  /* 0x00000000005c7805 */ /* 0x000fe4000001ff00 */
[----:B------:R-:W-:-:S02]  /*0e00*/  CS2R R94, SRZ ;  /* 0x00000000005e7805 */ /* 0x000fc4000001ff00 */
[----:B------:R-:W-:Y:S02]  /*0e10*/  CS2R R88, SRZ ;  /* 0x0000000000587805 */ /* 0x000fe4000001ff00 */
[----:B------:R-:W-:Y:S01]  /*0e20*/  CS2R R90, SRZ ;  /* 0x00000000005a7805 */ /* 0x000fe2000001ff00 */
[----:B------:R1:W-:Y:S01]  /*0e30*/  STL [R1+0x150], R0 ;  /* 0x0001500001007387 */ /* 0x0003e20000100800 */
        /* <DEDUP_REMOVED lines=51> */
.L_x_5779:
[----:B------:R-:W2:Y:S04]  /*1170*/  LDL R15, [R1+0x150] ;  /* 0x00015000010f7983 */ /* 0x000ea80000100800 */
[----:B0-----:R-:W3:Y:S01]  /*1180*/  LDL R177, [R1+0xc] ;  /* 0x00000c0001b17983 */ /* 0x001ee20000100800 */
[----:B--2---:R-:W-:-:S13]  /*1190*/  ISETP.NE.AND P0, PT, R15, RZ, PT ;  /* 0x000000ff0f00720c */ /* 0x004fda0003f05270 */
[----:B------:R-:W0:Y:S02]  /*11a0*/  @P0 LDC.64 R16, c[0x0][0x3e0] ;  /* 0x0000f800ff100b82 */ /* 0x000e240000000a00 */
[----:B0-----:R-:W-:-:S05]  /*11b0*/  @P0 IMAD.WIDE R16, R213, 0x2, R16 ;  /* 0x00000002d5100825 */ /* 0x001fca00078e0210 */
[----:B------:R0:W2:Y:S02]  /*11c0*/  @P0 LDG.E.U16 R15, desc[UR6][R16.64] ;  /* 0x00000006100f0981 */ /* 0x0000a4000c1e1500 */
[----:B0-----:R-:W0:Y:S02]  /*11d0*/  LDC.64 R16, c[0x0][0x3c0] ;  /* 0x0000f000ff107b82 */ /* 0x001e240000000a00 */
[----:B0-----:R-:W-:-:S05]  /*11e0*/  IMAD.WIDE R16, R213, 0x4, R16 ;  /* 0x00000004d5107825 */ /* 0x001fca00078e0210 */
[----:B------:R0:W4:Y:S02]  /*11f0*/  LDG.E R18, desc[UR6][R16.64] ;  /* 0x0000000610127981 */ /* 0x000124000c1e1900 */
[----:B0-----:R-:W0:Y:S01]  /*1200*/  LDC.64 R16, c[0x0][0x3c8] ;  /* 0x0000f200ff107b82 */ /* 0x001e220000000a00 */
[----:B-1----:R-:W1:Y:S01]  /*1210*/  S2R R176, SR_TID.X ;  /* 0x0000000000b07919 */ /* 0x002e620000002100 */
[----:B------:R-:W-:Y:S02]  /*1220*/  MOV R19, UR20 ;  /* 0x0000001400137c02 */ /* 0x000fe40008000f00 */
[----:B---3--:R-:W-:-:S03]  /*1230*/  ISETP.GE.U32.AND P3, PT, R177, 0x20, PT ;  /* 0x00000020b100780c */ /* 0x008fc60003f66070 */
[----:B------:R3:W-:Y:S01]  /*1240*/  STL [R1+0x18], R19 ;  /* 0x0000181301007387 */ /* 0x0007e20000100800 */
[----:B0-----:R-:W-:-:S06]  /*1250*/  IMAD.WIDE R16, R213, 0x4, R16 ;  /* 0x00000004d5107825 */ /* 0x001fcc00078e0210 */
[----:B-----5:R0:W5:Y:S01]  /*1260*/  LDG.E R16, desc[UR6][R16.64] ;  /* 0x0000000610107981 */ /* 0x020162000c1e1900 */
[C---:B------:R-:W-:Y:S01]  /*1270*/  ISETP.GE.U32.AND P5, PT, R177.reuse, 0x80, PT ;  /* 0x00000080b100780c */ /* 0x040fe20003fa6070 */
[----:B------:R-:W-:Y:S01]  /*1280*/  BSSY.RECONVERGENT B1, `(.L_x_5730) ;  /* 0x000008c000017945 */ /* 0x000fe20003800200 */
[----:B------:R-:W-:Y:S01]  /*1290*/  ISETP.NE.AND P4, PT, RZ, UR8, PT ;  /* 0x00000008ff007c0c */ /* 0x000fe2000bf85270 */
[----:B------:R-:W-:Y:S01]  /*12a0*/  HFMA2 R227, -RZ, RZ, 0, 0 ;  /* 0x00000000ffe37431 */ /* 0x000fe200000001ff */
[C---:B------:R-:W-:Y:S02]  /*12b0*/  ISETP.GE.U32.AND P2, PT, R177.reuse, 0x40, PT ;  /* 0x00000040b100780c */ /* 0x040fe40003f46070 */
[----:B------:R-:W-:Y:S02]  /*12c0*/  ISETP.GE.U32.AND P1, PT, R177, 0x60, PT ;  /* 0x00000060b100780c */ /* 0x000fe40003f26070 */
[----:B------:R-:W-:Y:S01]  /*12d0*/  MOV R228, RZ ;  /* 0x000000ff00e47202 */ /* 0x000fe20000000f00 */
[----:B0-----:R-:W-:Y:S01]  /*12e0*/  HFMA2 R17, -RZ, RZ, 1.875, 0 ;  /* 0x3f800000ff117431 */ /* 0x001fe200000001ff */
[----:B--2---:R-:W-:Y:S01]  /*12f0*/  @P0 SHF.L.U32 R17, R15, 0x10, RZ ;  /* 0x000000100f110819 */ /* 0x004fe200000006ff */
[----:B------:R-:W-:-:S05]  /*1300*/  IMAD R15, R213, R19, RZ ;  /* 0x00000013d50f7224 */ /* 0x000fca00078e02ff */
[----:B---3--:R-:W-:-:S04]  /*1310*/  SHF.R.S32.HI R19, RZ, 0x1f, R15 ;  /* 0x0000001fff137819 */ /* 0x008fc8000001140f */
[----:B------:R-:W-:Y:S02]  /*1320*/  LEA.HI R15, R19, R15, RZ, 0x3 ;  /* 0x0000000f130f7211 */ /* 0x000fe400078f18ff */
[----:B-1----:R-:W-:-:S04]  /*1330*/  LOP3.LUT R19, R176, 0x1f, RZ, 0xc0, !PT ;  /* 0x0000001fb0137812 */ /* 0x002fc800078ec0ff */
[----:B------:R-:W-:Y:S01]  /*1340*/  LEA.HI.SX32 R15, R15, R19, 0x1d ;  /* 0x000000130f0f7211 */ /* 0x000fe200078feaff */
[----:B------:R0:W-:Y:S02]  /*1350*/  STL [R1+0x1c], R19 ;  /* 0x00001c1301007387 */ /* 0x0001e40000100800 */
[----:B0-----:R-:W-:-:S05]  /*1360*/  P2R R19, PR, RZ, 0x20 ;  /* 0x00000020ff137803 */ /* 0x001fca0000000000 */
[----:B------:R0:W-:Y:S01]  /*1370*/  STL [R1+0x14], R19 ;  /* 0x0000141301007387 */ /* 0x0001e20000100800 */
[----:B----4-:R-:W-:Y:S02]  /*1380*/  FSEL R18, R18, RZ, !P4 ;  /* 0x000000ff12127208 */ /* 0x010fe40006000000 */
[----:B0-----:R-:W-:Y:S01]  /*1390*/  MOV R19, R15 ;  /* 0x0000000f00137202 */ /* 0x001fe20000000f00 */
[----:B------:R-:W-:Y:S06]  /*13a0*/  @!P3 BRA `(.L_x_5731) ;  /* 0x0000000400e4b947 */ /* 0x000fec0003800000 */
[----:B------:R-:W0:Y:S01]  /*13b0*/  LDC.64 R20, c[0x0][0x3a8] ;  /* 0x0000ea00ff147b82 */ /* 0x000e220000000a00 */
[----:B------:R-:W2:Y:S07]  /*13c0*/  LDL.LU R228, [R1+0xa8] ;  /* 0x0000a80001e47983 */ /* 0x000eae0000300800 */
[----:B------:R-:W1:Y:S01]  /*13d0*/  LDC.64 R180, c[0x0][0x428] ;  /* 0x00010a00ffb47b82 */ /* 0x000e620000000a00 */
[----:B------:R-:W-:Y:S01]  /*13e0*/  ISETP.NE.U32.AND P0, PT, RZ, UR10, PT ;  /* 0x0000000aff007c0c */ /* 0x000fe2000bf05070 */
[----:B------:R-:W3:Y:S06]  /*13f0*/  LDL R250, [R1+0x148] ;  /* 0x0001480001fa7983 */ /* 0x000eec0000100800 */
[----:B------:R-:W4:Y:S01]  /*1400*/  LDC.64 R202, c[0x0][0x3b0] ;  /* 0x0000ec00ffca7b82 */ /* 0x000f220000000a00 */
[----:B0-----:R-:W-:-:S04]  /*1410*/  IMAD.WIDE.U32 R20, R15, 0x10, R20 ;  /* 0x000000100f147825 */ /* 0x001fc800078e0014 */
[----:B-1----:R-:W-:Y:S01]  /*1420*/  IMAD.WIDE.U32 R180, R15, 0x10, R180 ;  /* 0x000000100fb47825 */ /* 0x002fe200078e00b4 */
[----:B------:R0:W2:Y:S01]  /*1430*/  LDG.E.128 R176, desc[UR6][R20.64] ;  /* 0x0000000614b07981 */ /* 0x0000a2000c1e1d00 */
[----:B------:R-:W-:-:S03]  /*1440*/  ISETP.NE.AND.EX P0, PT, RZ, UR11, PT, P0 ;  /* 0x0000000bff007c0c */ /* 0x000fc6000bf05300 */
[----:B------:R-:W3:Y:S04]  /*1450*/  LDL.LU R251, [R1+0x90] ;  /* 0x0000900001fb7983 */ /* 0x000ee80000300800 */
[----:B------:R-:W3:Y:S04]  /*1460*/  LDG.E.128 R180, desc[UR6][R180.64] ;  /* 0x00000006b4b47981 */ /* 0x000ee8000c1e1d00 */
[----:B------:R-:W3:Y:S02]  /*1470*/  LDL R249, [R1+0x130] ;  /* 0x0001300001f97983 */ /* 0x000ee40000100800 */
[----:B0-----:R-:W0:Y:S02]  /*1480*/  @P0 LDC.64 R20, c[0x0][0x438] ;  /* 0x00010e00ff140b82 */ /* 0x001e240000000a00 */
[----:B------:R-:W3:Y:S04]  /*1490*/  LDL.LU R252, [R1+0x98] ;  /* 0x0000980001fc7983 */ /* 0x000ee80000300800 */
[----:B------:R-:W3:Y:S01]  /*14a0*/  LDL R248, [R1+0x138] ;  /* 0x0001380001f87983 */ /* 0x000ee20000100800 */
[----:B0-----:R-:W-:-:S05]  /*14b0*/  @P0 IMAD.WIDE.U32 R20, R15, 0x10, R20 ;  /* 0x000000100f140825 */ /* 0x001fca00078e0014 */
[----:B------:R4:W5:Y:S02]  /*14c0*/  @P0 LDG.E.128 R44, desc[UR6][R20.64] ;  /* 0x00000006142c0981 */ /* 0x000964000c1e1d00 */
[----:B----4-:R-:W-:-:S06]  /*14d0*/  IMAD.WIDE.U32 R20, R15, 0x8, R202 ;  /* 0x000000080f147825 */ /* 0x010fcc00078e00ca */
[----:B------:R-:W5:Y:S01]  /*14e0*/  LDG.E.64 R20, desc[UR6][R20.64] ;  /* 0x0000000614147981 */ /* 0x000f62000c1e1b00 */
[----:B--2---:R-:W-:Y:S02]  /*14f0*/  SHF.L.U32 R227, R176, 0x10, RZ ;  /* 0x00000010b0e37819 */ /* 0x004fe400000006ff */
[----:B------:R-:W-:Y:S02]  /*1500*/  PRMT R205, R179, 0x7632, R205 ;  /* 0x00007632b3cd7816 */ /* 0x000fe400000000cd */
[C---:B------:R-:W-:Y:S02]  /*1510*/  PRMT R203, R177.reuse, 0x7632, R203 ;  /* 0x00007632b1cb7816 */ /* 0x040fe400000000cb */
[----:B------:R-:W-:Y:S02]  /*1520*/  SHF.L.U32 R212, R177, 0x10, RZ ;  /* 0x00000010b1d47819 */ /* 0x000fe400000006ff */
[----:B------:R-:W-:Y:S02]  /*1530*/  SHF.L.U32 R179, R179, 0x10, RZ ;  /* 0x00000010b3b37819 */ /* 0x000fe400000006ff */
[----:B---3--:R-:W-:-:S02]  /*1540*/  PRMT R206, R180, 0x7632, R206 ;  /* 0x00007632b4ce7816 */ /* 0x008fc400000000ce */
[----:B------:R-:W-:Y:S01]  /*1550*/  SHF.L.U32 R207, R180, 0x10, RZ ;  /* 0x00000010b4cf7819 */ /* 0x000fe200000006ff */
[C---:B------:R-:W-:Y:S01]  /*1560*/  FADD.FTZ R180, -R18.reuse, R227 ;  /* 0x000000e312b47221 */ /* 0x040fe20000010100 */
[C---:B------:R-:W-:Y:S02]  /*1570*/  PRMT R177, R181.reuse, 0x7632, R177 ;  /* 0x00007632b5b17816 */ /* 0x040fe400000000b1 */
[----:B------:R-:W-:Y:S01]  /*1580*/  SHF.L.U32 R204, R181, 0x10, RZ ;  /* 0x00000010b5cc7819 */ /* 0x000fe200000006ff */
[C---:B------:R-:W-:Y:S01]  /*1590*/  FADD.FTZ R227, -R18.reuse, R212 ;  /* 0x000000d412e37221 */ /* 0x040fe20000010100 */
[----:B------:R-:W-:Y:S01]  /*15a0*/  SHF.L.U32 R181, R203, 0x10, RZ ;  /* 0x00000010cbb57819 */ /* 0x000fe200000006ff */
[----:B------:R-:W-:Y:S01]  /*15b0*/  FADD.FTZ R203, -R18, R179 ;  /* 0x000000b312cb7221 */ /* 0x000fe20000010100 */
[----:B------:R-:W2:Y:S01]  /*15c0*/  LDL R212, [R1+0x140] ;  /* 0x0001400001d47983 */ /* 0x000ea20000100800 */
[----:B------:R-:W-:-:S03]  /*15d0*/  SHF.L.U32 R179, R205, 0x10, RZ ;  /* 0x00000010cdb37819 */ /* 0x000fc600000006ff */
[----:B------:R-:W3:Y:S01]  /*15e0*/  LDL.LU R205, [R1+0xa0] ;  /* 0x0000a00001cd7983 */ /* 0x000ee20000300800 */
[----:B------:R-:W-:Y:S02]  /*15f0*/  PRMT R0, R178, 0x7632, R0 ;  /* 0x00007632b2007816 */ /* 0x000fe40000000000 */
[----:B------:R-:W-:Y:S02]  /*1600*/  PRMT R208, R176, 0x7632, R208 ;  /* 0x00007632b0d07816 */ /* 0x000fe400000000d0 */
[----:B------:R-:W-:Y:S02]  /*1610*/  SHF.L.U32 R178, R178, 0x10, RZ ;  /* 0x00000010b2b27819 */ /* 0x000fe400000006ff */
[C---:B------:R-:W-:Y:S02]  /*1620*/  PRMT R176, R182.reuse, 0x7632, R176 ;  /* 0x00007632b6b07816 */ /* 0x040fe400000000b0 */
[----:B------:R-:W-:Y:S02]  /*1630*/  SHF.L.U32 R202, R182, 0x10, RZ ;  /* 0x00000010b6ca7819 */ /* 0x000fe400000006ff */
[----:B------:R-:W-:Y:S01]  /*1640*/  SHF.L.U32 R182, R208, 0x10, RZ ;  /* 0x00000010d0b67819 */ /* 0x000fe200000006ff */
[----:B------:R-:W-:Y:S01]  /*1650*/  FADD.FTZ R208, -R18, R178 ;  /* 0x000000b212d07221 */ /* 0x000fe20000010100 */
[----:B------:R-:W-:Y:S01]  /*1660*/  SHF.L.U32 R178, R0, 0x10, RZ ;  /* 0x0000001000b27819 */ /* 0x000fe200000006ff */
[----:B-----5:R-:W-:Y:S01]  /*1670*/  FMUL.FTZ R0, R16, R180 ;  /* 0x000000b410007220 */ /* 0x020fe20000410000 */
[----:B------:R-:W-:Y:S01]  /*1680*/  FADD.FTZ R124, R124, R207 ;  /* 0x000000cf7c7c7221 */ /* 0x000fe20000010000 */
[----:B------:R-:W-:Y:S01]  /*1690*/  SHF.L.U32 R180, R206, 0x10, RZ ;  /* 0x00000010ceb47819 */ /* 0x000fe200000006ff */
[-C--:B--2---:R-:W-:Y:S01]  /*16a0*/  FMUL.FTZ R212, R212, R207.reuse ;  /* 0x000000cfd4d47220 */ /* 0x084fe20000410000 */
[----:B---3--:R-:W-:Y:S01]  /*16b0*/  FFMA.FTZ R205, R0, R207, R205 ;  /* 0x000000cf00cd7223 */ /* 0x008fe200000100cd */
[----:B------:R-:W-:-:S04]  /*16c0*/  FMUL.FTZ R207, R16, R227 ;  /* 0x000000e310cf7220 */ /* 0x000fc80000410000 */
[-C--:B------:R-:W-:Y:S01]  /*16d0*/  FFMA.FTZ R228, R207, R204.reuse, R228 ;  /* 0x000000cccfe47223 */ /* 0x080fe200000100e4 */
[----:B------:R-:W-:Y:S04]  /*16e0*/  STL [R1+0xa0], R205 ;  /* 0x0000a0cd01007387 */ /* 0x000fe80000100800 */
[----:B------:R0:W-:Y:S02]  /*16f0*/  STL [R1+0xa8], R228 ;  /* 0x0000a8e401007387 */ /* 0x0001e40000100800 */
[----:B0-----:R-:W-:Y:S02]  /*1700*/  FMUL.FTZ R228, R250, R204 ;  /* 0x000000ccfae47220 */ /* 0x001fe40000410000 */
[----:B------:R-:W2:Y:S04]  /*1710*/  LDL.LU R250, [R1+0xa4] ;  /* 0x0000a40001fa7983 */ /* 0x000ea80000300800 */
[----:B------:R-:W3:Y:S01]  /*1720*/  LDL R206, [R1+0x144] ;  /* 0x0001440001ce7983 */ /* 0x000ee20000100800 */
[C---:B------:R-:W-:Y:S01]  /*1730*/  FMUL.FTZ R205, R16.reuse, R208 ;  /* 0x000000d010cd7220 */ /* 0x040fe20000410000 */
[C---:B------:R-:W-:Y:S01]  /*1740*/  PRMT R19, R183.reuse, 0x7632, R19 ;  /* 0x00007632b7137816 */ /* 0x040fe20000000013 */
[----:B------:R-:W-:Y:S01]  /*1750*/  FMUL.FTZ R203, R16, R203 ;  /* 0x000000cb10cb7220 */ /* 0x000fe20000410000 */
[----:B------:R-:W-:Y:S01]  /*1760*/  SHF.L.U32 R183, R183, 0x10, RZ ;  /* 0x00000010b7b77819 */ /* 0x000fe200000006ff */
[----:B------:R-:W-:Y:S01]  /*1770*/  FFMA.FTZ R251, R205, R202, R251 ;  /* 0x000000cacdfb7223 */ /* 0x000fe200000100fb */
[----:B------:R-:W-:Y:S01]  /*1780*/  FADD.FTZ R182, -R18, R182 ;  /* 0x000000b612b67221 */ /* 0x000fe20000010100 */
[----:B------:R-:W-:Y:S02]  /*1790*/  STL [R1], R228 ;  /* 0x000000e401007387 */ /* 0x000fe40000100800 */
[-C--:B------:R-:W-:Y:S01]  /*17a0*/  FFMA.FTZ R252, R203, R183.reuse, R252 ;  /* 0x000000b7cbfc7223 */ /* 0x080fe200000100fc */
[----:B------:R-:W-:Y:S01]  /*17b0*/  FMUL.FTZ R208, R16, R182 ;  /* 0x000000b610d07220 */ /* 0x000fe20000410000 */
[----:B------:R0:W-:Y:S01]  /*17c0*/  STL [R1+0x90], R251 ;  /* 0x000090fb01007387 */ /* 0x0001e20000100800 */
[----:B------:R-:W-:Y:S01]  /*17d0*/  FADD.FTZ R126, R126, R204 ;  /* 0x000000cc7e7e7221 */ /* 0x000fe20000010000 */
[----:B------:R-:W-:Y:S01]  /*17e0*/  FADD.FTZ R120, R120, R202 ;  /* 0x000000ca78787221 */ /* 0x000fe20000010000 */
[----:B0-----:R-:W-:Y:S01]  /*17f0*/  FMUL.FTZ R251, R249, R202 ;  /* 0x000000caf9fb7220 */ /* 0x001fe20000410000 */
[----:B------:R-:W-:-:S02]  /*1800*/  FMUL.FTZ R249, R248, R183 ;  /* 0x000000b7f8f97220 */ /* 0x000fc40000410000 */
[----:B------:R-:W4:Y:S04]  /*1810*/  LDL.LU R248, [R1+0xac] ;  /* 0x0000ac0001f87983 */ /* 0x000f280000300800 */
[----:B------:R-:W4:Y:S04]  /*1820*/  LDL R204, [R1+0x14c] ;  /* 0x00014c0001cc7983 */ /* 0x000f280000100800 */
[----:B------:R-:W-:Y:S04]  /*1830*/  STL [R1+0x98], R252 ;  /* 0x000098fc01007387 */ /* 0x000fe80000100800 */
[----:B------:R-:W4:Y:S04]  /*1840*/  LDL.LU R227, [R1+0x94] ;  /* 0x0000940001e37983 */ /* 0x000f280000300800 */
[----:B------:R-:W4:Y:S01]  /*1850*/  LDL R202, [R1+0x134] ;  /* 0x0001340001ca7983 */ /* 0x000f220000100800 */
[----:B------:R-:W-:Y:S01]  /*1860*/  FADD.FTZ R122, R122, R183 ;  /* 0x000000b77a7a7221 */ /* 0x000fe20000010000 */
[----:B------:R-:W-:Y:S01]  /*1870*/  FADD.FTZ R181, -R18, R181 ;  /* 0x000000b512b57221 */ /* 0x000fe20000010100 */
[----:B------:R-:W-:Y:S01]  /*1880*/  FADD.FTZ R125, R125, R180 ;  /* 0x000000b47d7d7221 */ /* 0x000fe20000010000 */
[-C--:B--2---:R-:W-:Y:S01]  /*1890*/  FFMA.FTZ R250, R208, R180.reuse, R250 ;  /* 0x000000b4d0fa7223 */ /* 0x084fe200000100fa */
[----:B---3--:R-:W-:-:S04]  /*18a0*/  FMUL.FTZ R182, R206, R180 ;  /* 0x000000b4ceb67220 */ /* 0x008fc80000410000 */
[----:B------:R-:W-:Y:S04]  /*18b0*/  STL [R1+0xa4], R250 ;  /* 0x0000a4fa01007387 */ /* 0x000fe80000100800 */
[----:B------:R0:W-:Y:S04]  /*18c0*/  STL [R1+0x4], R182 ;  /* 0x000004b601007387 */ /* 0x0001e80000100800 */
[----:B------:R-:W2:Y:S01]  /*18d0*/  LDL.LU R183, [R1+0x9c] ;  /* 0x00009c0001b77983 */ /* 0x000ea20000300800 */
[----:B------:R-:W-:Y:S01]  /*18e0*/  FMUL.FTZ R206, R16, R181 ;  /* 0x000000b510ce7220 */ /* 0x000fe20000410000 */
[----:B------:R-:W-:Y:S01]  /*18f0*/  FADD.FTZ R180, RZ, R212 ;  /* 0x000000d4ffb47221 */ /* 0x000fe20000010000 */
[----:B------:R-:W-:-:S03]  /*1900*/  FFMA.FTZ R181, R0, R212, RZ ;  /* 0x000000d400b57223 */ /* 0x000fc600000100ff */
[----:B------:R-:W-:Y:S01]  /*1910*/  FADD.FTZ R180, R180, R182 ;  /* 0x000000b6b4b47221 */ /* 0x000fe20000010000 */
[----:B------:R-:W-:Y:S02]  /*1920*/  FFMA.FTZ R181, R208, R182, R181 ;  /* 0x000000b6d0b57223 */ /* 0x000fe400000100b5 */
[----:B0-----:R-:W3:Y:S01]  /*1930*/  LDL R182, [R1+0x13c] ;  /* 0x00013c0001b67983 */ /* 0x001ee20000100800 */
[----:B------:R-:W-:Y:S01]  /*1940*/  SHF.L.U32 R177, R177, 0x10, RZ ;  /* 0x00000010b1b17819 */ /* 0x000fe200000006ff */
[----:B------:R-:W-:Y:S01]  /*1950*/  FADD.FTZ R178, -R18, R178 ;  /* 0x000000b212b27221 */ /* 0x000fe20000010100 */
[----:B------:R-:W-:Y:S01]  /*1960*/  SHF.L.U32 R176, R176, 0x10, RZ ;  /* 0x00000010b0b07819 */ /* 0x000fe200000006ff */
[----:B------:R-:W-:Y:S01]  /*1970*/  FADD.FTZ R179, -R18, R179 ;  /* 0x000000b312b37221 */ /* 0x000fe20000010100 */
[----:B------:R-:W-:Y:S01]  /*1980*/  SHF.L.U32 R19, R19, 0x10, RZ ;  /* 0x0000001013137819 */ /* 0x000fe200000006ff */
[-C--:B----4-:R-:W-:Y:S01]  /*1990*/  FFMA.FTZ R248, R206, R177.reuse, R248 ;  /* 0x000000b1cef87223 */ /* 0x090fe200000100f8 */
[----:B------:R-:W-:Y:S01]  /*19a0*/  FMUL.FTZ R252, R204, R177 ;  /* 0x000000b1ccfc7220 */ /* 0x000fe20000410000 */
[----:B------:R-:W-:-:S03]  /*19b0*/  FMUL.FTZ R204, R16, R178 ;  /* 0x000000b210cc7220 */ /* 0x000fc60000410000 */
[----:B------:R3:W-:Y:S01]  /*19c0*/  STL [R1+0xac], R248 ;  /* 0x0000acf801007387 */ /* 0x0007e20000100800 */
[----:B------:R-:W-:Y:S01]  /*19d0*/  FADD.FTZ R127, R127, R177 ;  /* 0x000000b17f7f7221 */ /* 0x000fe20000010000 */
[-C--:B------:R-:W-:Y:S01]  /*19e0*/  FFMA.FTZ R227, R204, R176.reuse, R227 ;  /* 0x000000b0cce37223 */ /* 0x080fe200000100e3 */
[----:B------:R-:W-:Y:S01]  /*19f0*/  FMUL.FTZ R250, R202, R176 ;  /* 0x000000b0cafa7220 */ /* 0x000fe20000410000 */
[----:B------:R-:W-:Y:S01]  /*1a00*/  FMUL.FTZ R202, R16, R179 ;  /* 0x000000b310ca7220 */ /* 0x000fe20000410000 */
[----:B------:R-:W-:Y:S02]  /*1a10*/  FADD.FTZ R180, R180, R228 ;  /* 0x000000e4b4b47221 */ /* 0x000fe40000010000 */
[----:B------:R0:W-:Y:S01]  /*1a20*/  STL [R1+0x94], R227 ;  /* 0x000094e301007387 */ /* 0x0001e20000100800 */
        /* <DEDUP_REMOVED lines=10> */
[----:B--2---:R-:W-:-:S05]  /*1ad0*/  FFMA.FTZ R183, R202, R19, R183 ;  /* 0x00000013cab77223 */ /* 0x004fca00000100b7 */
[----:B------:R1:W-:Y:S01]  /*1ae0*/  STL [R1+0x9c], R183 ;  /* 0x00009cb701007387 */ /* 0x0003e20000100800 */
[----:B---3--:R-:W-:Y:S01]  /*1af0*/  FMUL.FTZ R248, R182, R19 ;  /* 0x00000013b6f87220 */ /* 0x008fe20000410000 */
[----:B------:R-:W-:-:S03]  /*1b00*/  FADD.FTZ R19, R178, R249 ;  /* 0x000000f9b2137221 */ /* 0x000fc60000010000 */
[----:B0-----:R-:W-:Y:S01]  /*1b10*/  FFMA.FTZ R227, R202, R248, R177 ;  /* 0x000000f8cae37223 */ /* 0x001fe200000100b1 */
[----:B------:R-:W-:Y:S01]  /*1b20*/  FADD.FTZ R228, R19, R248 ;  /* 0x000000f813e47221 */ /* 0x000fe20000010000 */
[----:B-1----:R-:W-:-:S07]  /*1b30*/  IADD3 R19, PT, PT, R15, 0x20, RZ ;  /* 0x000000200f137810 */ /* 0x002fce0007ffe0ff */
.L_x_5731:
[----:B------:R-:W-:Y:S05]  /*1b40*/  BSYNC.RECONVERGENT B1 ;  /* 0x0000000000017941 */ /* 0x000fea0003800200 */
.L_x_5730:
[----:B------:R-:W-:Y:S04]  /*1b50*/  BSSY.RECONVERGENT B1, `(.L_x_5732) ;  /* 0x0000079000017945 */ /* 0x000fe80003800200 */
[----:B------:R-:W-:Y:S05]  /*1b60*/  @!P2 BRA `(.L_x_5733) ;  /* 0x0000000400dca947 */ /* 0x000fea0003800000 */
[----:B------:R-:W0:Y:S01]  /*1b70*/  LDC.64 R22, c[0x0][0x3a8] ;  /* 0x0000ea00ff167b82 */ /* 0x000e220000000a00 */
[----:B------:R-:W2:Y:S04]  /*1b80*/  LDL R247, [R1+0x120] ;  /* 0x0001200001f77983 */ /* 0x000ea80000100800 */
[----:B------:R-:W3:Y:S03]  /*1b90*/  LDL.LU R245, [R1+0x88] ;  /* 0x0000880001f57983 */ /* 0x000ee60000300800 */
[----:B------:R-:W1:Y:S01]  /*1ba0*/  LDC.64 R180, c[0x0][0x428] ;  /* 0x00010a00ffb47b82 */ /* 0x000e620000000a00 */
[----:B------:R-:W4:Y:S04]  /*1bb0*/  LDL R246, [R1+0x128] ;  /* 0x0001280001f67983 */ /* 0x000f280000100800 */
[----:B------:R-:W3:Y:S01]  /*1bc0*/  LDL R243, [R1+0x110] ;  /* 0x0001100001f37983 */ /* 0x000ee20000100800 */
[----:B------:R-:W-:-:S02]  /*1bd0*/  ISETP.NE.U32.AND P0, PT, RZ, UR10, PT ;  /* 0x0000000aff007c0c */ /* 0x000fc4000bf05070 */
[----:B------:R-:W2:Y:S01]  /*1be0*/  LDC.64 R196, c[0x0][0x3b0] ;  /* 0x0000ec00ffc47b82 */ /* 0x000ea20000000a00 */
[----:B------:R-:W4:Y:S01]  /*1bf0*/  LDL R244, [R1+0x118] ;  /* 0x0001180001f47983 */ /* 0x000f220000100800 */
[----:B0-----:R-:W-:-:S05]  /*1c00*/  IMAD.WIDE.U32 R22, R19, 0x10, R22 ;  /* 0x0000001013167825 */ /* 0x001fca00078e0016 */
[----:B------:R0:W2:Y:S01]  /*1c10*/  LDG.E.128 R176, desc[UR6][R22.64] ;  /* 0x0000000616b07981 */ /* 0x0000a2000c1e1d00 */
[----:B-1----:R-:W-:-:S06]  /*1c20*/  IMAD.WIDE.U32 R180, R19, 0x10, R180 ;  /* 0x0000001013b47825 */ /* 0x002fcc00078e00b4 */
[----:B------:R-:W3:Y:S01]  /*1c30*/  LDG.E.128 R180, desc[UR6][R180.64] ;  /* 0x00000006b4b47981 */ /* 0x000ee2000c1e1d00 */
[----:B------:R-:W-:-:S13]  /*1c40*/  ISETP.NE.AND.EX P0, PT, RZ, UR11, PT, P0 ;  /* 0x0000000bff007c0c */ /* 0x000fda000bf05300 */
[----:B0-----:R-:W0:Y:S01]  /*1c50*/  @P0 LDC.64 R22, c[0x0][0x438] ;  /* 0x00010e00ff160b82 */ /* 0x001e220000000a00 */
[----:B--2---:R-:W-:Y:S02]  /*1c60*/  PRMT R199, R178, 0x7632, R199 ;  /* 0x00007632b2c77816 */ /* 0x004fe400000000c7 */
[C---:B------:R-:W-:Y:S02]  /*1c70*/  PRMT R187, R176.reuse, 0x7632, R187 ;  /* 0x00007632b0bb7816 */ /* 0x040fe400000000bb */
[----:B------:R-:W-:Y:S02]  /*1c80*/  SHF.L.U32 R201, R176, 0x10, RZ ;  /* 0x00000010b0c97819 */ /* 0x000fe400000006ff */
[C---:B---3--:R-:W-:Y:S02]  /*1c90*/  PRMT R241, R182.reuse, 0x7632, R241 ;  /* 0x00007632b6f17816 */ /* 0x048fe400000000f1 */
[----:B------:R-:W-:Y:S02]  /*1ca0*/  SHF.L.U32 R176, R182, 0x10, RZ ;  /* 0x00000010b6b07819 */ /* 0x000fe400000006ff */
[----:B------:R-:W-:-:S02]  /*1cb0*/  SHF.L.U32 R182, R199, 0x10, RZ ;  /* 0x00000010c7b67819 */ /* 0x000fc400000006ff */
[----:B------:R-:W2:Y:S01]  /*1cc0*/  LDL.LU R199, [R1+0x80] ;  /* 0x0000800001c77983 */ /* 0x000ea20000300800 */
[----:B0-----:R-:W-:Y:S01]  /*1cd0*/  @P0 IMAD.WIDE.U32 R22, R19, 0x10, R22 ;  /* 0x0000001013160825 */ /* 0x001fe200078e0016 */
[----:B------:R-:W-:-:S04]  /*1ce0*/  SHF.L.U32 R198, R180, 0x10, RZ ;  /* 0x00000010b4c67819 */ /* 0x000fc800000006ff */
[----:B------:R0:W5:Y:S01]  /*1cf0*/  @P0 LDG.E.128 R40, desc[UR6][R22.64] ;  /* 0x0000000616280981 */ /* 0x000162000c1e1d00 */
[C---:B------:R-:W-:Y:S02]  /*1d00*/  SHF.L.U32 R240, R177.reuse, 0x10, RZ ;  /* 0x00000010b1f07819 */ /* 0x040fe400000006ff */
[----:B------:R-:W-:Y:S01]  /*1d10*/  PRMT R195, R177, 0x7632, R195 ;  /* 0x00007632b1c37816 */ /* 0x000fe200000000c3 */
[----:B0-----:R-:W-:Y:S01]  /*1d20*/  IMAD.WIDE.U32 R22, R19, 0x8, R196 ;  /* 0x0000000813167825 */ /* 0x001fe200078e00c4 */
[----:B------:R-:W-:-:S03]  /*1d30*/  PRMT R197, R180, 0x7632, R197 ;  /* 0x00007632b4c57816 */ /* 0x000fc600000000c5 */
[----:B------:R-:W-:Y:S01]  /*1d40*/  FADD.FTZ R180, -R18, R201 ;  /* 0x000000c912b47221 */ /* 0x000fe20000010100 */
[C---:B------:R-:W-:Y:S02]  /*1d50*/  PRMT R196, R179.reuse, 0x7632, R196 ;  /* 0x00007632b3c47816 */ /* 0x040fe400000000c4 */
[----:B------:R-:W-:Y:S01]  /*1d60*/  SHF.L.U32 R179, R179, 0x10, RZ ;  /* 0x00000010b3b37819 */ /* 0x000fe200000006ff */
[----:B-----5:R-:W-:Y:S01]  /*1d70*/  FMUL.FTZ R201, R16, R180 ;  /* 0x000000b410c97220 */ /* 0x020fe20000410000 */
[----:B------:R-:W-:Y:S01]  /*1d80*/  SHF.L.U32 R200, R178, 0x10, RZ ;  /* 0x00000010b2c87819 */ /* 0x000fe200000006ff */
[----:B------:R-:W-:Y:S01]  /*1d90*/  FADD.FTZ R240, -R18, R240 ;  /* 0x000000f012f07221 */ /* 0x000fe20000010100 */
[C---:B------:R-:W-:Y:S01]  /*1da0*/  PRMT R178, R181.reuse, 0x7632, R178 ;  /* 0x00007632b5b27816 */ /* 0x040fe200000000b2 */
[----:B------:R-:W-:Y:S01]  /*1db0*/  FADD.FTZ R116, R116, R198 ;  /* 0x000000c674747221 */ /* 0x000fe20000010000 */
[----:B------:R-:W-:Y:S01]  /*1dc0*/  SHF.L.U32 R177, R181, 0x10, RZ ;  /* 0x00000010b5b17819 */ /* 0x000fe200000006ff */
[----:B------:R-:W-:Y:S01]  /*1dd0*/  FMUL.FTZ R247, R247, R198 ;  /* 0x000000c6f7f77220 */ /* 0x000fe20000410000 */
[----:B------:R-:W-:Y:S01]  /*1de0*/  SHF.L.U32 R181, R195, 0x10, RZ ;  /* 0x00000010c3b57819 */ /* 0x000fe200000006ff */
[----:B------:R-:W-:Y:S01]  /*1df0*/  FADD.FTZ R195, -R18, R179 ;  /* 0x000000b312c37221 */ /* 0x000fe20000010100 */
[----:B------:R-:W-:-:S02]  /*1e00*/  SHF.L.U32 R179, R196, 0x10, RZ ;  /* 0x00000010c4b37819 */ /* 0x000fc400000006ff */
[----:B------:R-:W-:Y:S01]  /*1e10*/  PRMT R242, R183, 0x7632, R242 ;  /* 0x00007632b7f27816 */ /* 0x000fe200000000f2 */
[----:B------:R-:W3:Y:S01]  /*1e20*/  LDL.LU R196, [R1+0x78] ;  /* 0x0000780001c47983 */ /* 0x000ee20000300800 */
[----:B------:R-:W-:Y:S01]  /*1e30*/  SHF.L.U32 R187, R187, 0x10, RZ ;  /* 0x00000010bbbb7819 */ /* 0x000fe200000006ff */
[----:B------:R-:W-:Y:S01]  /*1e40*/  FADD.FTZ R112, R112, R176 ;  /* 0x000000b070707221 */ /* 0x000fe20000010000 */
[----:B------:R-:W-:Y:S01]  /*1e50*/  FMUL.FTZ R243, R243, R176 ;  /* 0x000000b0f3f37220 */ /* 0x000fe20000410000 */
[----:B------:R-:W5:Y:S01]  /*1e60*/  LDG.E.64 R22, desc[UR6][R22.64] ;  /* 0x0000000616167981 */ /* 0x000f62000c1e1b00 */
[----:B--2---:R-:W-:-:S05]  /*1e70*/  FFMA.FTZ R199, R201, R198, R199 ;  /* 0x000000c6c9c77223 */ /* 0x004fca00000100c7 */
[----:B------:R0:W-:Y:S02]  /*1e80*/  STL [R1+0x80], R199 ;  /* 0x000080c701007387 */ /* 0x0001e40000100800 */
[----:B0-----:R-:W-:Y:S02]  /*1e90*/  FMUL.FTZ R199, R16, R240 ;  /* 0x000000f010c77220 */ /* 0x001fe40000410000 */
[----:B------:R-:W2:Y:S02]  /*1ea0*/  LDL.LU R240, [R1+0x70] ;  /* 0x0000700001f07983 */ /* 0x000ea40000300800 */
[----:B------:R-:W-:-:S05]  /*1eb0*/  FFMA.FTZ R245, R199, R177, R245 ;  /* 0x000000b1c7f57223 */ /* 0x000fca00000100f5 */
[----:B------:R4:W-:Y:S02]  /*1ec0*/  STL [R1+0x88], R245 ;  /* 0x000088f501007387 */ /* 0x0009e40000100800 */
[----:B----4-:R-:W-:Y:S02]  /*1ed0*/  FMUL.FTZ R245, R246, R177 ;  /* 0x000000b1f6f57220 */ /* 0x010fe40000410000 */
[----:B------:R-:W4:Y:S04]  /*1ee0*/  LDL.LU R246, [R1+0x84] ;  /* 0x0000840001f67983 */ /* 0x000f280000300800 */
[----:B------:R-:W4:Y:S01]  /*1ef0*/  LDL R198, [R1+0x124] ;  /* 0x0001240001c67983 */ /* 0x000f220000100800 */
[----:B------:R-:W-:Y:S01]  /*1f00*/  FADD.FTZ R200, -R18, R200 ;  /* 0x000000c812c87221 */ /* 0x000fe20000010100 */
[----:B------:R-:W-:-:S03]  /*1f10*/  SHF.L.U32 R180, R197, 0x10, RZ ;  /* 0x00000010c5b47819 */ /* 0x000fc600000006ff */
[C---:B------:R-:W-:Y:S01]  /*1f20*/  FMUL.FTZ R197, R16.reuse, R200 ;  /* 0x000000c810c57220 */ /* 0x040fe20000410000 */
[----:B------:R-:W-:Y:S01]  /*1f30*/  SHF.L.U32 R183, R183, 0x10, RZ ;  /* 0x00000010b7b77819 */ /* 0x000fe200000006ff */
[----:B------:R-:W-:Y:S01]  /*1f40*/  FMUL.FTZ R195, R16, R195 ;  /* 0x000000c310c37220 */ /* 0x000fe20000410000 */
[----:B------:R-:W-:Y:S01]  /*1f50*/  FADD.FTZ R118, R118, R177 ;  /* 0x000000b176767221 */ /* 0x000fe20000010000 */
[----:B------:R-:W-:Y:S02]  /*1f60*/  SHF.L.U32 R177, R241, 0x10, RZ ;  /* 0x00000010f1b17819 */ /* 0x000fe400000006ff */
[-C--:B------:R-:W-:Y:S01]  /*1f70*/  FMUL.FTZ R241, R244, R183.reuse ;  /* 0x000000b7f4f17220 */ /* 0x080fe20000410000 */
[----:B---3--:R-:W-:Y:S01]  /*1f80*/  FFMA.FTZ R196, R195, R183, R196 ;  /* 0x000000b7c3c47223 */ /* 0x008fe200000100c4 */
[----:B------:R-:W-:-:S04]  /*1f90*/  FADD.FTZ R187, -R18, R187 ;  /* 0x000000bb12bb7221 */ /* 0x000fc80000010100 */
[----:B------:R-:W-:Y:S01]  /*1fa0*/  FMUL.FTZ R200, R16, R187 ;  /* 0x000000bb10c87220 */ /* 0x000fe20000410000 */
[----:B------:R-:W-:Y:S01]  /*1fb0*/  FADD.FTZ R181, -R18, R181 ;  /* 0x000000b512b57221 */ /* 0x000fe20000010100 */
[----:B------:R-:W-:Y:S01]  /*1fc0*/  FADD.FTZ R117, R117, R180 ;  /* 0x000000b475757221 */ /* 0x000fe20000010000 */
[----:B--2---:R-:W-:-:S05]  /*1fd0*/  FFMA.FTZ R240, R197, R176, R240 ;  /* 0x000000b0c5f07223 */ /* 0x004fca00000100f0 */
[----:B------:R-:W-:Y:S04]  /*1fe0*/  STL [R1+0x70], R240 ;  /* 0x000070f001007387 */ /* 0x000fe80000100800 */
[----:B------:R-:W2:Y:S04]  /*1ff0*/  LDL.LU R244, [R1+0x8c] ;  /* 0x00008c0001f47983 */ /* 0x000ea80000300800 */
[----:B------:R0:W-:Y:S01]  /*2000*/  STL [R1+0x78], R196 ;  /* 0x000078c401007387 */ /* 0x0001e20000100800 */
[----:B------:R-:W-:-:S03]  /*2010*/  SHF.L.U32 R176, R242, 0x10, RZ ;  /* 0x00000010f2b07819 */ /* 0x000fc600000006ff */
[----:B0-----:R-:W3:Y:S04]  /*2020*/  LDL R196, [R1+0x12c] ;  /* 0x00012c0001c47983 */ /* 0x001ee80000100800 */
[----:B------:R-:W3:Y:S01]  /*2030*/  LDL.LU R242, [R1+0x74] ;  /* 0x0000740001f27983 */ /* 0x000ee20000300800 */
[----:B----4-:R-:W-:-:S03]  /*2040*/  FFMA.FTZ R246, R200, R180, R246 ;  /* 0x000000b4c8f67223 */ /* 0x010fc600000100f6 */
[----:B------:R-:W4:Y:S04]  /*2050*/  LDL R240, [R1+0x114] ;  /* 0x0001140001f07983 */ /* 0x000f280000100800 */
[----:B------:R0:W-:Y:S02]  /*2060*/  STL [R1+0x84], R246 ;  /* 0x000084f601007387 */ /* 0x0001e40000100800 */
[----:B0-----:R-:W-:Y:S01]  /*2070*/  FMUL.FTZ R246, R198, R180 ;  /* 0x000000b4c6f67220 */ /* 0x001fe20000410000 */
[----:B------:R-:W-:Y:S01]  /*2080*/  FFMA.FTZ R180, R201, R247, R227 ;  /* 0x000000f7c9b47223 */ /* 0x000fe200000100e3 */
[----:B------:R-:W-:Y:S01]  /*2090*/  FMUL.FTZ R198, R16, R181 ;  /* 0x000000b510c67220 */ /* 0x000fe20000410000 */
[----:B------:R-:W4:Y:S04]  /*20a0*/  LDL.LU R227, [R1+0x7c] ;  /* 0x00007c0001e37983 */ /* 0x000f280000300800 */
[----:B------:R-:W4:Y:S01]  /*20b0*/  LDL R181, [R1+0x11c] ;  /* 0x00011c0001b57983 */ /* 0x000f220000100800 */
[----:B------:R-:W-:Y:S01]  /*20c0*/  SHF.L.U32 R178, R178, 0x10, RZ ;  /* 0x00000010b2b27819 */ /* 0x000fe200000006ff */
[----:B------:R-:W-:Y:S01]  /*20d0*/  FADD.FTZ R114, R114, R183 ;  /* 0x000000b772727221 */ /* 0x000fe20000010000 */
[----:B------:R-:W-:Y:S01]  /*20e0*/  FADD.FTZ R183, R228, R247 ;  /* 0x000000f7e4b77221 */ /* 0x000fe20000010000 */
[----:B------:R-:W-:Y:S01]  /*20f0*/  FADD.FTZ R182, -R18, R182 ;  /* 0x000000b612b67221 */ /* 0x000fe20000010100 */
[----:B------:R-:W-:-:S02]  /*2100*/  FFMA.FTZ R180, R200, R246, R180 ;  /* 0x000000f6c8b47223 */ /* 0x000fc400000100b4 */
[----:B------:R-:W-:Y:S01]  /*2110*/  FADD.FTZ R183, R183, R246 ;  /* 0x000000f6b7b77221 */ /* 0x000fe20000010000 */
[----:B------:R-:W-:Y:S01]  /*2120*/  FADD.FTZ R119, R119, R178 ;  /* 0x000000b277777221 */ /* 0x000fe20000010000 */
[----:B------:R-:W-:Y:S01]  /*2130*/  FFMA.FTZ R180, R199, R245, R180 ;  /* 0x000000f5c7b47223 */ /* 0x000fe200000100b4 */
[----:B------:R-:W-:Y:S01]  /*2140*/  FADD.FTZ R179, -R18, R179 ;  /* 0x000000b312b37221 */ /* 0x000fe20000010100 */
[----:B------:R-:W-:-:S03]  /*2150*/  FADD.FTZ R113, R113, R177 ;  /* 0x000000b171717221 */ /* 0x000fc60000010000 */
[----:B------:R-:W-:Y:S01]  /*2160*/  FMUL.FTZ R187, R16, R179 ;  /* 0x000000b310bb7220 */ /* 0x000fe20000410000 */
[----:B------:R-:W-:Y:S01]  /*2170*/  FADD.FTZ R115, R115, R176 ;  /* 0x000000b073737221 */ /* 0x000fe20000010000 */
[----:B------:R-:W-:Y:S01]  /*2180*/  IADD3 R19, PT, PT, R19, 0x20, RZ ;  /* 0x0000002013137810 */ /* 0x000fe20007ffe0ff */
[----:B--2---:R-:W-:-:S05]  /*2190*/  FFMA.FTZ R244, R198, R178, R244 ;  /* 0x000000b2c6f47223 */ /* 0x004fca00000100f4 */
[----:B------:R3:W-:Y:S02]  /*21a0*/  STL [R1+0x8c], R244 ;  /* 0x00008cf401007387 */ /* 0x0007e40000100800 */
[----:B---3--:R-:W-:Y:S01]  /*21b0*/  FMUL.FTZ R244, R196, R178 ;  /* 0x000000b2c4f47220 */ /* 0x008fe20000410000 */
[----:B------:R-:W-:Y:S01]  /*21c0*/  FMUL.FTZ R196, R16, R182 ;  /* 0x000000b610c47220 */ /* 0x000fe20000410000 */
[----:B------:R-:W-:-:S03]  /*21d0*/  FADD.FTZ R178, R183, R245 ;  /* 0x000000f5b7b27221 */ /* 0x000fc60000010000 */
[----:B------:R-:W-:Y:S01]  /*21e0*/  FFMA.FTZ R242, R196, R177, R242 ;  /* 0x000000b1c4f27223 */ /* 0x000fe200000100f2 */
[----:B------:R-:W-:Y:S01]  /*21f0*/  FADD.FTZ R178, R178, R244 ;  /* 0x000000f4b2b27221 */ /* 0x000fe20000010000 */
[----:B------:R-:W-:-:S03]  /*2200*/  FFMA.FTZ R180, R198, R244, R180 ;  /* 0x000000f4c6b47223 */ /* 0x000fc600000100b4 */
[----:B------:R4:W-:Y:S01]  /*2210*/  STL [R1+0x74], R242 ;  /* 0x000074f201007387 */ /* 0x0009e20000100800 */
[----:B------:R-:W-:Y:S01]  /*2220*/  FADD.FTZ R178, R178, R243 ;  /* 0x000000f3b2b27221 */ /* 0x000fe20000010000 */
[----:B----4-:R-:W-:Y:S01]  /*2230*/  FMUL.FTZ R242, R240, R177 ;  /* 0x000000b1f0f27220 */ /* 0x010fe20000410000 */
[----:B------:R-:W-:-:S03]  /*2240*/  FFMA.FTZ R177, R197, R243, R180 ;  /* 0x000000f3c5b17223 */ /* 0x000fc600000100b4 */
[----:B------:R-:W-:Y:S01]  /*2250*/  FADD.FTZ R178, R178, R242 ;  /* 0x000000f2b2b27221 */ /* 0x000fe20000010000 */
[----:B------:R-:W-:Y:S01]  /*2260*/  FFMA.FTZ R177, R196, R242, R177 ;  /* 0x000000f2c4b17223 */ /* 0x000fe200000100b1 */
[-C--:B------:R-:W-:Y:S01]  /*2270*/  FFMA.FTZ R227, R187, R176.reuse, R227 ;  /* 0x000000b0bbe37223 */ /* 0x080fe200000100e3 */
[----:B------:R-:W-:Y:S01]  /*2280*/  FMUL.FTZ R240, R181, R176 ;  /* 0x000000b0b5f07220 */ /* 0x000fe20000410000 */
[----:B------:R-:W-:Y:S01]  /*2290*/  FADD.FTZ R178, R178, R241 ;  /* 0x000000f1b2b27221 */ /* 0x000fe20000010000 */
[----:B------:R-:W-:Y:S02]  /*22a0*/  FFMA.FTZ R177, R195, R241, R177 ;  /* 0x000000f1c3b17223 */ /* 0x000fe400000100b1 */
[----:B------:R0:W-:Y:S01]  /*22b0*/  STL [R1+0x7c], R227 ;  /* 0x00007ce301007387 */ /* 0x0001e20000100800 */
[----:B------:R-:W-:Y:S01]  /*22c0*/  FADD.FTZ R228, R178, R240 ;  /* 0x000000f0b2e47221 */ /* 0x000fe20000010000 */
[----:B0-----:R-:W-:-:S07]  /*22d0*/  FFMA.FTZ R227, R187, R240, R177 ;  /* 0x000000f0bbe37223 */ /* 0x001fce00000100b1 */
.L_x_5733:
[----:B------:R-:W-:Y:S05]  /*22e0*/  BSYNC.RECONVERGENT B1 ;  /* 0x0000000000017941 */ /* 0x000fea0003800200 */
.L_x_5732:
[----:B------:R-:W-:Y:S04]  /*22f0*/  BSSY.RECONVERGENT B1, `(.L_x_5734) ;  /* 0x0000079000017945 */ /* 0x000fe80003800200 */
[----:B------:R-:W-:Y:S05]  /*2300*/  @!P1 BRA `(.L_x_5735) ;  /* 0x0000000400dc9947 */ /* 0x000fea0003800000 */
[----:B------:R-:W0:Y:S01]  /*2310*/  LDC.64 R2, c[0x0][0x3a8] ;  /* 0x0000ea00ff027b82 */ /* 0x000e220000000a00 */
[----:B------:R-:W2:Y:S07]  /*2320*/  LDL R239, [R1+0x100] ;  /* 0x0001000001ef7983 */ /* 0x000eae0000100800 */
[----:B------:R-:W1:Y:S01]  /*2330*/  LDC.64 R4, c[0x0][0x428] ;  /* 0x00010a00ff047b82 */ /* 0x000e620000000a00 */
[----:B------:R-:W-:Y:S01]  /*2340*/  ISETP.NE.U32.AND P0, PT, RZ, UR10, PT ;  /* 0x0000000aff007c0c */ /* 0x000fe2000bf05070 */
[----:B------:R-:W3:Y:S01]  /*2350*/  LDL.LU R237, [R1+0x68] ;  /* 0x0000680001ed7983 */ /* 0x000ee20000300800 */
[----:B0-----:R-:W-:-:S04]  /*2360*/  IMAD.WIDE.U32 R2, R19, 0x10, R2 ;  /* 0x0000001013027825 */ /* 0x001fc800078e0002 */
[----:B-1----:R-:W-:Y:S01]  /*2370*/  IMAD.WIDE.U32 R4, R19, 0x10, R4 ;  /* 0x0000001013047825 */ /* 0x002fe200078e0004 */
[----:B------:R-:W4:Y:S04]  /*2380*/  LDG.E.128 R176, desc[UR6][R2.64] ;  /* 0x0000000602b07981 */ /* 0x000f28000c1e1d00 */
[----:B------:R0:W2:Y:S01]  /*2390*/  LDG.E.128 R180, desc[UR6][R4.64] ;  /* 0x0000000604b47981 */ /* 0x0000a2000c1e1d00 */
[----:B------:R-:W-:-:S03]  /*23a0*/  ISETP.NE.AND.EX P0, PT, RZ, UR11, PT, P0 ;  /* 0x0000000bff007c0c */ /* 0x000fc6000bf05300 */
[----:B------:R-:W3:Y:S01]  /*23b0*/  LDL R238, [R1+0x108] ;  /* 0x0001080001ee7983 */ /* 0x000ee20000100800 */
[----:B0-----:R-:W0:Y:S09]  /*23c0*/  LDC.64 R4, c[0x0][0x3b0] ;  /* 0x0000ec00ff047b82 */ /* 0x001e320000000a00 */
[----:B------:R-:W1:Y:S02]  /*23d0*/  @P0 LDC.64 R2, c[0x0][0x438] ;  /* 0x00010e00ff020b82 */ /* 0x000e640000000a00 */
[----:B-1----:R-:W-:-:S05]  /*23e0*/  @P0 IMAD.WIDE.U32 R2, R19, 0x10, R2 ;  /* 0x0000001013020825 */ /* 0x002fca00078e0002 */
[----:B------:R0:W5:Y:S02]  /*23f0*/  @P0 LDG.E.128 R36, desc[UR6][R2.64] ;  /* 0x0000000602240981 */ /* 0x000164000c1e1d00 */
[----:B0-----:R-:W-:-:S05]  /*2400*/  IMAD.WIDE.U32 R2, R19, 0x8, R4 ;  /* 0x0000000813027825 */ /* 0x001fca00078e0004 */
[----:B------:R0:W5:Y:S01]  /*2410*/  LDG.E.64 R24, desc[UR6][R2.64] ;  /* 0x0000000602187981 */ /* 0x000162000c1e1b00 */
[C---:B----4-:R-:W-:Y:S02]  /*2420*/  SHF.L.U32 R233, R176.reuse, 0x10, RZ ;  /* 0x00000010b0e97819 */ /* 0x050fe400000006ff */
[----:B------:R-:W-:Y:S02]  /*2430*/  PRMT R193, R176, 0x7632, R193 ;  /* 0x00007632b0c17816 */ /* 0x000fe400000000c1 */
[C---:B------:R-:W-:Y:S01]  /*2440*/  SHF.L.U32 R234, R177.reuse, 0x10, RZ ;  /* 0x00000010b1ea7819 */ /* 0x040fe200000006ff */
[----:B------:R-:W-:Y:S01]  /*2450*/  FADD.FTZ R233, -R18, R233 ;  /* 0x000000e912e97221 */ /* 0x000fe20000010100 */
[----:B------:R-:W-:Y:S02]  /*2460*/  SHF.L.U32 R194, R178, 0x10, RZ ;  /* 0x00000010b2c27819 */ /* 0x000fe400000006ff */
[----:B------:R-:W-:Y:S02]  /*2470*/  PRMT R176, R177, 0x7632, R176 ;  /* 0x00007632b1b07816 */ /* 0x000fe400000000b0 */
[----:B------:R-:W-:-:S02]  /*2480*/  SHF.L.U32 R232, R179, 0x10, RZ ;  /* 0x00000010b3e87819 */ /* 0x000fc400000006ff */
[----:B------:R-:W-:Y:S02]  /*2490*/  PRMT R177, R178, 0x7632, R177 ;  /* 0x00007632b2b17816 */ /* 0x000fe400000000b1 */
[C---:B--2---:R-:W-:Y:S02]  /*24a0*/  PRMT R5, R180.reuse, 0x7632, R5 ;  /* 0x00007632b4057816 */ /* 0x044fe40000000005 */
[----:B------:R-:W-:Y:S02]  /*24b0*/  SHF.L.U32 R192, R180, 0x10, RZ ;  /* 0x00000010b4c07819 */ /* 0x000fe400000006ff */
[C---:B0-----:R-:W-:Y:S02]  /*24c0*/  PRMT R2, R181.reuse, 0x7632, R2 ;  /* 0x00007632b5027816 */ /* 0x041fe40000000002 */
[----:B------:R-:W-:Y:S01]  /*24d0*/  SHF.L.U32 R6, R181, 0x10, RZ ;  /* 0x00000010b5067819 */ /* 0x000fe200000006ff */
[----:B------:R-:W-:Y:S01]  /*24e0*/  FADD.FTZ R181, -R18, R234 ;  /* 0x000000ea12b57221 */ /* 0x000fe20000010100 */
[----:B------:R-:W-:-:S02]  /*24f0*/  PRMT R235, R182, 0x7632, R235 ;  /* 0x00007632b6eb7816 */ /* 0x000fc400000000eb */
[----:B------:R-:W-:Y:S01]  /*2500*/  SHF.L.U32 R3, R182, 0x10, RZ ;  /* 0x00000010b6037819 */ /* 0x000fe200000006ff */
[----:B------:R-:W-:Y:S01]  /*2510*/  FADD.FTZ R182, -R18, R194 ;  /* 0x000000c212b67221 */ /* 0x000fe20000010100 */
[----:B------:R-:W-:Y:S01]  /*2520*/  SHF.L.U32 R180, R193, 0x10, RZ ;  /* 0x00000010c1b47819 */ /* 0x000fe200000006ff */
[----:B-----5:R-:W-:Y:S01]  /*2530*/  FMUL.FTZ R194, R16, R233 ;  /* 0x000000e910c27220 */ /* 0x020fe20000410000 */
[----:B------:R-:W-:Y:S01]  /*2540*/  PRMT R4, R179, 0x7632, R4 ;  /* 0x00007632b3047816 */ /* 0x000fe20000000004 */
[----:B------:R-:W2:Y:S01]  /*2550*/  LDL R193, [R1+0xf8] ;  /* 0x0000f80001c17983 */ /* 0x000ea20000100800 */
[----:B------:R-:W-:Y:S01]  /*2560*/  SHF.L.U32 R178, R176, 0x10, RZ ;  /* 0x00000010b0b27819 */ /* 0x000fe200000006ff */
[----:B------:R-:W-:Y:S01]  /*2570*/  FADD.FTZ R176, -R18, R232 ;  /* 0x000000e812b07221 */ /* 0x000fe20000010100 */
[----:B------:R-:W-:Y:S01]  /*2580*/  SHF.L.U32 R179, R177, 0x10, RZ ;  /* 0x00000010b1b37819 */ /* 0x000fe200000006ff */
[----:B------:R-:W4:Y:S01]  /*2590*/  LDL.LU R234, [R1+0x58] ;  /* 0x0000580001ea7983 */ /* 0x000f220000300800 */
[----:B------:R-:W-:-:S03]  /*25a0*/  SHF.L.U32 R177, R5, 0x10, RZ ;  /* 0x0000001005b17819 */ /* 0x000fc600000006ff */
[----:B------:R-:W4:Y:S04]  /*25b0*/  LDL R232, [R1+0xfc] ;  /* 0x0000fc0001e87983 */ /* 0x000f280000100800 */
[----:B------:R-:W2:Y:S04]  /*25c0*/  LDL R233, [R1+0xf0] ;  /* 0x0000f00001e97983 */ /* 0x000ea80000100800 */
[----:B------:R-:W3:Y:S01]  /*25d0*/  LDL.LU R5, [R1+0x60] ;  /* 0x0000600001057983 */ /* 0x000ee20000300800 */
[----:B------:R-:W-:Y:S01]  /*25e0*/  FADD.FTZ R108, R108, R192 ;  /* 0x000000c06c6c7221 */ /* 0x000fe20000010000 */
[-C--:B------:R-:W-:Y:S01]  /*25f0*/  FMUL.FTZ R239, R239, R192.reuse ;  /* 0x000000c0efef7220 */ /* 0x080fe20000410000 */
[----:B---3--:R-:W-:Y:S01]  /*2600*/  FFMA.FTZ R5, R194, R192, R5 ;  /* 0x000000c0c2057223 */ /* 0x008fe20000010005 */
[----:B------:R-:W-:-:S02]  /*2610*/  FMUL.FTZ R192, R16, R181 ;  /* 0x000000b510c07220 */ /* 0x000fc40000410000 */
[----:B------:R-:W3:Y:S02]  /*2620*/  LDL.LU R181, [R1+0x50] ;  /* 0x0000500001b57983 */ /* 0x000ee40000300800 */
[----:B------:R-:W-:Y:S02]  /*2630*/  FFMA.FTZ R237, R192, R6, R237 ;  /* 0x00000006c0ed7223 */ /* 0x000fe400000100ed */
[----:B------:R0:W-:Y:S01]  /*2640*/  STL [R1+0x60], R5 ;  /* 0x0000600501007387 */ /* 0x0001e20000100800 */
[----:B------:R-:W-:Y:S01]  /*2650*/  FADD.FTZ R110, R110, R6 ;  /* 0x000000066e6e7221 */ /* 0x000fe20000010000 */
[C---:B------:R-:W-:Y:S01]  /*2660*/  PRMT R236, R183.reuse, 0x7632, R236 ;  /* 0x00007632b7ec7816 */ /* 0x040fe200000000ec */
[----:B------:R-:W-:Y:S01]  /*2670*/  FADD.FTZ R104, R104, R3 ;  /* 0x0000000368687221 */ /* 0x000fe20000010000 */
[----:B------:R-:W-:Y:S02]  /*2680*/  SHF.L.U32 R183, R183, 0x10, RZ ;  /* 0x00000010b7b77819 */ /* 0x000fe400000006ff */
[----:B0-----:R-:W-:Y:S01]  /*2690*/  SHF.L.U32 R5, R2, 0x10, RZ ;  /* 0x0000001002057819 */ /* 0x001fe200000006ff */
[----:B------:R-:W-:-:S02]  /*26a0*/  FMUL.FTZ R2, R16, R182 ;  /* 0x000000b610027220 */ /* 0x000fc40000410000 */
[----:B------:R-:W4:Y:S04]  /*26b0*/  LDL.LU R182, [R1+0x5c] ;  /* 0x00005c0001b67983 */ /* 0x000f280000300800 */
[----:B------:R0:W-:Y:S01]  /*26c0*/  STL [R1+0x68], R237 ;  /* 0x000068ed01007387 */ /* 0x0001e20000100800 */
[----:B------:R-:W-:Y:S01]  /*26d0*/  SHF.L.U32 R4, R4, 0x10, RZ ;  /* 0x0000001004047819 */ /* 0x000fe200000006ff */
[----:B0-----:R-:W-:Y:S01]  /*26e0*/  FMUL.FTZ R237, R238, R6 ;  /* 0x00000006eeed7220 */ /* 0x001fe20000410000 */
[----:B------:R-:W-:Y:S01]  /*26f0*/  SHF.L.U32 R6, R235, 0x10, RZ ;  /* 0x00000010eb067819 */ /* 0x000fe200000006ff */
[----:B--2---:R-:W-:Y:S01]  /*2700*/  FMUL.FTZ R235, R233, R3 ;  /* 0x00000003e9eb7220 */ /* 0x004fe20000410000 */
[----:B------:R-:W2:Y:S01]  /*2710*/  LDL R238, [R1+0x104] ;  /* 0x0001040001ee7983 */ /* 0x000ea20000100800 */
[----:B------:R-:W-:Y:S01]  /*2720*/  FADD.FTZ R106, R106, R183 ;  /* 0x000000b76a6a7221 */ /* 0x000fe20000010000 */
[----:B------:R-:W-:Y:S01]  /*2730*/  FMUL.FTZ R233, R193, R183 ;  /* 0x000000b7c1e97220 */ /* 0x000fe20000410000 */
[----:B---3--:R-:W-:Y:S01]  /*2740*/  FFMA.FTZ R181, R2, R3, R181 ;  /* 0x0000000302b57223 */ /* 0x008fe200000100b5 */
[----:B------:R-:W-:Y:S01]  /*2750*/  FMUL.FTZ R3, R16, R176 ;  /* 0x000000b010037220 */ /* 0x000fe20000410000 */
[----:B------:R-:W-:-:S03]  /*2760*/  SHF.L.U32 R176, R236, 0x10, RZ ;  /* 0x00000010ecb07819 */ /* 0x000fc600000006ff */
[----:B----4-:R-:W-:Y:S01]  /*2770*/  FFMA.FTZ R234, R3, R183, R234 ;  /* 0x000000b703ea7223 */ /* 0x010fe200000100ea */
[----:B------:R0:W-:Y:S04]  /*2780*/  STL [R1+0x50], R181 ;  /* 0x000050b501007387 */ /* 0x0001e80000100800 */
[----:B------:R-:W3:Y:S04]  /*2790*/  LDL R236, [R1+0x10c] ;  /* 0x00010c0001ec7983 */ /* 0x000ee80000100800 */
[----:B------:R-:W4:Y:S01]  /*27a0*/  LDL.LU R183, [R1+0x54] ;  /* 0x0000540001b77983 */ /* 0x000f220000300800 */
[C---:B0-----:R-:W-:Y:S01]  /*27b0*/  FADD.FTZ R181, -R18.reuse, R180 ;  /* 0x000000b412b57221 */ /* 0x041fe20000010100 */
[----:B------:R-:W-:-:S02]  /*27c0*/  FADD.FTZ R180, -R18, R178 ;  /* 0x000000b212b47221 */ /* 0x000fc40000010100 */
[----:B------:R0:W-:Y:S01]  /*27d0*/  STL [R1+0x58], R234 ;  /* 0x000058ea01007387 */ /* 0x0001e20000100800 */
[----:B------:R-:W-:-:S03]  /*27e0*/  FADD.FTZ R178, -R18, R4 ;  /* 0x0000000412b27221 */ /* 0x000fc60000010100 */
[----:B0-----:R-:W4:Y:S04]  /*27f0*/  LDL R234, [R1+0xf4] ;  /* 0x0000f40001ea7983 */ /* 0x001f280000100800 */
[----:B------:R-:W4:Y:S01]  /*2800*/  LDL.LU R4, [R1+0x64] ;  /* 0x0000640001047983 */ /* 0x000f220000300800 */
[----:B------:R-:W-:Y:S01]  /*2810*/  FMUL.FTZ R193, R16, R181 ;  /* 0x000000b510c17220 */ /* 0x000fe20000410000 */
[----:B------:R-:W-:Y:S02]  /*2820*/  FADD.FTZ R181, R228, R239 ;  /* 0x000000efe4b57221 */ /* 0x000fe40000010000 */
[----:B------:R-:W4:Y:S01]  /*2830*/  LDL.LU R228, [R1+0x6c] ;  /* 0x00006c0001e47983 */ /* 0x000f220000300800 */
[----:B------:R-:W-:Y:S01]  /*2840*/  FADD.FTZ R179, -R18, R179 ;  /* 0x000000b312b37221 */ /* 0x000fe20000010100 */
[----:B------:R-:W-:Y:S01]  /*2850*/  FADD.FTZ R111, R111, R5 ;  /* 0x000000056f6f7221 */ /* 0x000fe20000010000 */
[----:B------:R-:W-:Y:S01]  /*2860*/  FADD.FTZ R105, R105, R6 ;  /* 0x0000000669697221 */ /* 0x000fe20000010000 */
[----:B------:R-:W-:Y:S01]  /*2870*/  FADD.FTZ R109, R109, R177 ;  /* 0x000000b16d6d7221 */ /* 0x000fe20000010000 */
[----:B--2---:R-:W-:-:S04]  /*2880*/  FMUL.FTZ R238, R238, R177 ;  /* 0x000000b1eeee7220 */ /* 0x004fc80000410000 */
[----:B------:R-:W-:-:S04]  /*2890*/  FADD.FTZ R181, R181, R238 ;  /* 0x000000eeb5b57221 */ /* 0x000fc80000010000 */
[----:B------:R-:W-:Y:S01]  /*28a0*/  FADD.FTZ R181, R181, R237 ;  /* 0x000000edb5b57221 */ /* 0x000fe20000010000 */
[----:B------:R-:W-:Y:S01]  /*28b0*/  FMUL.FTZ R232, R232, R176 ;  /* 0x000000b0e8e87220 */ /* 0x000fe20000410000 */
[----:B------:R-:W-:Y:S01]  /*28c0*/  FADD.FTZ R107, R107, R176 ;  /* 0x000000b06b6b7221 */ /* 0x000fe20000010000 */
[----:B------:R-:W-:Y:S01]  /*28d0*/  IADD3 R19, PT, PT, R19, 0x20, RZ ;  /* 0x0000002013137810 */ /* 0x000fe20007ffe0ff */
[----:B---3--:R-:W-:Y:S01]  /*28e0*/  FMUL.FTZ R236, R236, R5 ;  /* 0x00000005ecec7220 */ /* 0x008fe20000410000 */
[----:B----4-:R-:W-:-:S05]  /*28f0*/  FFMA.FTZ R4, R193, R177, R4 ;  /* 0x000000b1c1047223 */ /* 0x010fca0000010004 */
[----:B------:R0:W-:Y:S01]  /*2900*/  STL [R1+0x64], R4 ;  /* 0x0000640401007387 */ /* 0x0001e20000100800 */
[----:B------:R-:W-:Y:S01]  /*2910*/  FMUL.FTZ R234, R234, R6 ;  /* 0x00000006eaea7220 */ /* 0x000fe20000410000 */
[----:B0-----:R-:W-:-:S04]  /*2920*/  FMUL.FTZ R4, R16, R180 ;  /* 0x000000b410047220 */ /* 0x001fc80000410000 */
[----:B------:R-:W-:Y:S01]  /*2930*/  FFMA.FTZ R228, R4, R5, R228 ;  /* 0x0000000504e47223 */ /* 0x000fe200000100e4 */
[----:B------:R-:W-:Y:S01]  /*2940*/  FMUL.FTZ R5, R16, R179 ;  /* 0x000000b310057220 */ /* 0x000fe20000410000 */
[----:B------:R-:W-:-:S03]  /*2950*/  FFMA.FTZ R177, R194, R239, R227 ;  /* 0x000000efc2b17223 */ /* 0x000fc600000100e3 */
[----:B------:R-:W-:Y:S01]  /*2960*/  FFMA.FTZ R183, R5, R6, R183 ;  /* 0x0000000605b77223 */ /* 0x000fe200000100b7 */
[----:B------:R-:W-:Y:S01]  /*2970*/  FMUL.FTZ R6, R16, R178 ;  /* 0x000000b210067220 */ /* 0x000fe20000410000 */
[----:B------:R-:W-:-:S03]  /*2980*/  FFMA.FTZ R177, R193, R238, R177 ;  /* 0x000000eec1b17223 */ /* 0x000fc600000100b1 */
[----:B------:R-:W-:Y:S01]  /*2990*/  FFMA.FTZ R182, R6, R176, R182 ;  /* 0x000000b006b67223 */ /* 0x000fe200000100b6 */
[----:B------:R0:W-:Y:S01]  /*29a0*/  STL [R1+0x6c], R228 ;  /* 0x00006ce401007387 */ /* 0x0001e20000100800 */
[----:B------:R-:W-:-:S03]  /*29b0*/  FFMA.FTZ R177, R192, R237, R177 ;  /* 0x000000edc0b17223 */ /* 0x000fc600000100b1 */
        /* <DEDUP_REMOVED lines=10> */
[----:B0-----:R-:W-:Y:S01]  /*2a60*/  FADD.FTZ R228, R179, R232 ;  /* 0x000000e8b3e47221 */ /* 0x001fe20000010000 */
[----:B-1----:R-:W-:-:S07]  /*2a70*/  FFMA.FTZ R227, R6, R232, R177 ;  /* 0x000000e806e37223 */ /* 0x002fce00000100b1 */
.L_x_5735:
[----:B------:R-:W-:Y:S05]  /*2a80*/  BSYNC.RECONVERGENT B1 ;  /* 0x0000000000017941 */ /* 0x000fea0003800200 */
.L_x_5734:
[----:B------:R-:W-:Y:S04]  /*2a90*/  BSSY.RECONVERGENT B1, `(.L_x_5736) ;  /* 0x0000079000017945 */ /* 0x000fe80003800200 */
[----:B------:R-:W-:Y:S05]  /*2aa0*/  @!P5 BRA `(.L_x_5737) ;  /* 0x0000000400dcd947 */ /* 0x000fea0003800000 */
[----:B------:R-:W0:Y:S01]  /*2ab0*/  LDC.64 R8, c[0x0][0x3a8] ;  /* 0x0000ea00ff087b82 */ /* 0x000e220000000a00 */
[----:B------:R-:W2:Y:S07]  /*2ac0*/  LDL R231, [R1+0xe0] ;  /* 0x0000e00001e77983 */ /* 0x000eae0000100800 */
[----:B------:R-:W1:Y:S01]  /*2ad0*/  LDC.64 R12, c[0x0][0x428] ;  /* 0x00010a00ff0c7b82 */ /* 0x000e620000000a00 */
[----:B------:R-:W-:Y:S01]  /*2ae0*/  ISETP.NE.U32.AND P0, PT, RZ, UR10, PT ;  /* 0x0000000aff007c0c */ /* 0x000fe2000bf05070 */
[----:B------:R-:W3:Y:S06]  /*2af0*/  LDL.LU R229, [R1+0x48] ;  /* 0x0000480001e57983 */ /* 0x000eec0000300800 */
[----:B------:R-:W4:Y:S01]  /*2b00*/  LDC.64 R26, c[0x0][0x3b0] ;  /* 0x0000ec00ff1a7b82 */ /* 0x000f220000000a00 */
[----:B0-----:R-:W-:-:S04]  /*2b10*/  IMAD.WIDE.U32 R8, R19, 0x10, R8 ;  /* 0x0000001013087825 */ /* 0x001fc800078e0008 */
[----:B-1----:R-:W-:Y:S02]  /*2b20*/  IMAD.WIDE.U32 R12, R19, 0x10, R12 ;  /* 0x00000010130c7825 */ /* 0x002fe400078e000c */
[----:B------:R-:W2:Y:S04]  /*2b30*/  LDG.E.128 R8, desc[UR6][R8.64] ;  /* 0x0000000608087981 */ /* 0x000ea8000c1e1d00 */
[----:B------:R0:W3:Y:S01]  /*2b40*/  LDG.E.128 R176, desc[UR6][R12.64] ;  /* 0x000000060cb07981 */ /* 0x0000e2000c1e1d00 */
[----:B------:R-:W-:-:S03]  /*2b50*/  ISETP.NE.AND.EX P0, PT, RZ, UR11, PT, P0 ;  /* 0x0000000bff007c0c */ /* 0x000fc6000bf05300 */
[----:B------:R-:W3:Y:S04]  /*2b60*/  LDL R230, [R1+0xe8] ;  /* 0x0000e80001e67983 */ /* 0x000ee80000100800 */
[----:B------:R-:W3:Y:S06]  /*2b70*/  LDL R225, [R1+0xd0] ;  /* 0x0000d00001e17983 */ /* 0x000eec0000100800 */
[----:B0-----:R-:W0:Y:S02]  /*2b80*/  @P0 LDC.64 R12, c[0x0][0x438] ;  /* 0x00010e00ff0c0b82 */ /* 0x001e240000000a00 */
[----:B0-----:R-:W-:-:S05]  /*2b90*/  @P0 IMAD.WIDE.U32 R12, R19, 0x10, R12 ;  /* 0x00000010130c0825 */ /* 0x001fca00078e000c */
[----:B------:R4:W5:Y:S02]  /*2ba0*/  @P0 LDG.E.128 R32, desc[UR6][R12.64] ;  /* 0x000000060c200981 */ /* 0x000964000c1e1d00 */
[----:B----4-:R-:W-:-:S05]  /*2bb0*/  IMAD.WIDE.U32 R12, R19, 0x8, R26 ;  /* 0x00000008130c7825 */ /* 0x010fca00078e001a */
[----:B------:R0:W5:Y:S01]  /*2bc0*/  LDG.E.64 R26, desc[UR6][R12.64] ;  /* 0x000000060c1a7981 */ /* 0x000162000c1e1b00 */
[----:B--2---:R-:W-:Y:S02]  /*2bd0*/  SHF.L.U32 R180, R8, 0x10, RZ ;  /* 0x0000001008b47819 */ /* 0x004fe400000006ff */
[----:B------:R-:W-:Y:S02]  /*2be0*/  PRMT R182, R10, 0x7632, R182 ;  /* 0x000076320ab67816 */ /* 0x000fe400000000b6 */
[----:B0-----:R-:W-:Y:S02]  /*2bf0*/  PRMT R12, R8, 0x7632, R12 ;  /* 0x00007632080c7816 */ /* 0x001fe4000000000c */
        /* <DEDUP_REMOVED lines=8> */
[C---:B------:R-:W-:Y:S02]  /*2c80*/  PRMT R224, R178.reuse, 0x7632, R224 ;  /* 0x00007632b2e07816 */ /* 0x040fe400000000e0 */
[----:B------:R-:W-:-:S02]  /*2c90*/  SHF.L.U32 R10, R178, 0x10, RZ ;  /* 0x00000010b20a7819 */ /* 0x000fc400000006ff */
[C---:B------:R-:W-:Y:S02]  /*2ca0*/  PRMT R13, R176.reuse, 0x7632, R13 ;  /* 0x00007632b00d7816 */ /* 0x040fe4000000000d */
[----:B------:R-:W-:Y:S01]  /*2cb0*/  SHF.L.U32 R181, R176, 0x10, RZ ;  /* 0x00000010b0b57819 */ /* 0x000fe200000006ff */
[----:B------:R-:W-:Y:S01]  /*2cc0*/  FADD.FTZ R176, -R18, R222 ;  /* 0x000000de12b07221 */ /* 0x000fe20000010100 */
[----:B------:R-:W-:Y:S02]  /*2cd0*/  SHF.L.U32 R178, R182, 0x10, RZ ;  /* 0x00000010b6b27819 */ /* 0x000fe400000006ff */
[----:B------:R-:W-:Y:S01]  /*2ce0*/  SHF.L.U32 R180, R12, 0x10, RZ ;  /* 0x000000100cb47819 */ /* 0x000fe200000006ff */
[----:B------:R-:W2:Y:S01]  /*2cf0*/  LDL R182, [R1+0xdc] ;  /* 0x0000dc0001b67983 */ /* 0x000ea20000100800 */
[----:B------:R-:W-:-:S03]  /*2d00*/  SHF.L.U32 R12, R8, 0x10, RZ ;  /* 0x00000010080c7819 */ /* 0x000fc600000006ff */
[----:B------:R-:W3:Y:S04]  /*2d10*/  LDL.LU R222, [R1+0x3c] ;  /* 0x00003c0001de7983 */ /* 0x000ee80000300800 */
[----:B------:R-:W4:Y:S01]  /*2d20*/  LDL.LU R8, [R1+0x40] ;  /* 0x0000400001087983 */ /* 0x000f220000300800 */
[----:B------:R-:W-:Y:S01]  /*2d30*/  SHF.L.U32 R11, R7, 0x10, RZ ;  /* 0x00000010070b7819 */ /* 0x000fe200000006ff */
[----:B-----5:R-:W-:Y:S01]  /*2d40*/  FMUL.FTZ R7, R16, R177 ;  /* 0x000000b110077220 */ /* 0x020fe20000410000 */
[C---:B------:R-:W-:Y:S01]  /*2d50*/  FADD.FTZ R223, -R18.reuse, R223 ;  /* 0x000000df12df7221 */ /* 0x040fe20000010100 */
[----:B------:R-:W-:Y:S01]  /*2d60*/  FADD.FTZ R183, -R18, R183 ;  /* 0x000000b712b77221 */ /* 0x000fe20000010100 */
[----:B------:R-:W-:Y:S01]  /*2d70*/  FADD.FTZ R100, R100, R181 ;  /* 0x000000b564647221 */ /* 0x000fe20000010000 */
[----:B------:R-:W-:Y:S01]  /*2d80*/  FMUL.FTZ R231, R231, R181 ;  /* 0x000000b5e7e77220 */ /* 0x000fe20000410000 */
[----:B------:R-:W-:-:S02]  /*2d90*/  SHF.L.U32 R177, R13, 0x10, RZ ;  /* 0x000000100db17819 */ /* 0x000fc400000006ff */
[----:B------:R-:W-:Y:S01]  /*2da0*/  SHF.L.U32 R13, R9, 0x10, RZ ;  /* 0x00000010090d7819 */ /* 0x000fe200000006ff */
[C---:B------:R-:W-:Y:S01]  /*2db0*/  FMUL.FTZ R9, R16.reuse, R183 ;  /* 0x000000b710097220 */ /* 0x040fe20000410000 */
[----:B----4-:R-:W-:Y:S02]  /*2dc0*/  FFMA.FTZ R8, R7, R181, R8 ;  /* 0x000000b507087223 */ /* 0x010fe40000010008 */
[----:B------:R-:W4:Y:S04]  /*2dd0*/  LDL.LU R181, [R1+0x30] ;  /* 0x0000300001b57983 */ /* 0x000f280000300800 */
[----:B------:R0:W-:Y:S02]  /*2de0*/  STL [R1+0x40], R8 ;  /* 0x0000400801007387 */ /* 0x0001e40000100800 */
[----:B0-----:R-:W-:-:S02]  /*2df0*/  FMUL.FTZ R8, R16, R223 ;  /* 0x000000df10087220 */ /* 0x001fc40000410000 */
[----:B------:R-:W2:Y:S04]  /*2e00*/  LDL R223, [R1+0xd8] ;  /* 0x0000d80001df7983 */ /* 0x000ea80000100800 */
[----:B------:R-:W3:Y:S01]  /*2e10*/  LDL.LU R183, [R1+0x38] ;  /* 0x0000380001b77983 */ /* 0x000ee20000300800 */
[C---:B------:R-:W-:Y:S01]  /*2e20*/  PRMT R226, R179.reuse, 0x7632, R226 ;  /* 0x00007632b3e27816 */ /* 0x040fe200000000e2 */
[----:B------:R-:W-:Y:S01]  /*2e30*/  FFMA.FTZ R229, R8, R14, R229 ;  /* 0x0000000e08e57223 */ /* 0x000fe200000100e5 */
[----:B------:R-:W-:Y:S01]  /*2e40*/  SHF.L.U32 R179, R179, 0x10, RZ ;  /* 0x00000010b3b37819 */ /* 0x000fe200000006ff */
[----:B------:R-:W-:Y:S01]  /*2e50*/  FADD.FTZ R96, R96, R10 ;  /* 0x0000000a60607221 */ /* 0x000fe20000010000 */
[----:B------:R-:W-:Y:S02]  /*2e60*/  FMUL.FTZ R225, R225, R10 ;  /* 0x0000000ae1e17220 */ /* 0x000fe40000410000 */
[----:B------:R0:W-:Y:S01]  /*2e70*/  STL [R1+0x48], R229 ;  /* 0x000048e501007387 */ /* 0x0001e20000100800 */
[----:B------:R-:W-:Y:S01]  /*2e80*/  FADD.FTZ R102, R102, R14 ;  /* 0x0000000e66667221 */ /* 0x000fe20000010000 */
[----:B------:R-:W-:Y:S01]  /*2e90*/  FADD.FTZ R98, R98, R179 ;  /* 0x000000b362627221 */ /* 0x000fe20000010000 */
[----:B0-----:R-:W-:-:S02]  /*2ea0*/  FMUL.FTZ R229, R230, R14 ;  /* 0x0000000ee6e57220 */ /* 0x001fc40000410000 */
[----:B------:R-:W3:Y:S01]  /*2eb0*/  LDL R230, [R1+0xe4] ;  /* 0x0000e40001e67983 */ /* 0x000ee20000100800 */
[----:B------:R-:W-:Y:S01]  /*2ec0*/  SHF.L.U32 R14, R224, 0x10, RZ ;  /* 0x00000010e00e7819 */ /* 0x000fe200000006ff */
[----:B----4-:R-:W-:Y:S01]  /*2ed0*/  FFMA.FTZ R181, R9, R10, R181 ;  /* 0x0000000a09b57223 */ /* 0x010fe200000100b5 */
[----:B------:R-:W-:Y:S01]  /*2ee0*/  FMUL.FTZ R10, R16, R176 ;  /* 0x000000b0100a7220 */ /* 0x000fe20000410000 */
[----:B------:R-:W-:-:S03]  /*2ef0*/  SHF.L.U32 R176, R226, 0x10, RZ ;  /* 0x00000010e2b07819 */ /* 0x000fc600000006ff */
[----:B------:R0:W-:Y:S04]  /*2f00*/  STL [R1+0x30], R181 ;  /* 0x000030b501007387 */ /* 0x0001e80000100800 */
[----:B------:R-:W4:Y:S04]  /*2f10*/  LDL R226, [R1+0xec] ;  /* 0x0000ec0001e27983 */ /* 0x000f280000100800 */
[----:B------:R-:W4:Y:S01]  /*2f20*/  LDL.LU R224, [R1+0x34] ;  /* 0x0000340001e07983 */ /* 0x000f220000300800 */
[-C--:B--2---:R-:W-:Y:S01]  /*2f30*/  FMUL.FTZ R223, R223, R179.reuse ;  /* 0x000000b3dfdf7220 */ /* 0x084fe20000410000 */
[----:B---3--:R-:W-:Y:S01]  /*2f40*/  FFMA.FTZ R183, R10, R179, R183 ;  /* 0x000000b30ab77223 */ /* 0x008fe200000100b7 */
[C---:B------:R-:W-:Y:S01]  /*2f50*/  FADD.FTZ R179, -R18.reuse, R178 ;  /* 0x000000b212b37221 */ /* 0x040fe20000010100 */
[----:B------:R-:W-:-:S03]  /*2f60*/  FADD.FTZ R178, -R18, R12 ;  /* 0x0000000c12b27221 */ /* 0x000fc60000010100 */
[----:B------:R1:W-:Y:S01]  /*2f70*/  STL [R1+0x38], R183 ;  /* 0x000038b701007387 */ /* 0x0003e20000100800 */
[C---:B0-----:R-:W-:Y:S01]  /*2f80*/  FADD.FTZ R181, -R18.reuse, R180 ;  /* 0x000000b412b57221 */ /* 0x041fe20000010100 */
[----:B------:R-:W-:Y:S02]  /*2f90*/  FADD.FTZ R180, -R18, R11 ;  /* 0x0000000b12b47221 */ /* 0x000fe40000010100 */
[----:B-1----:R-:W2:Y:S04]  /*2fa0*/  LDL R183, [R1+0xd4] ;  /* 0x0000d40001b77983 */ /* 0x002ea80000100800 */
[----:B------:R-:W3:Y:S01]  /*2fb0*/  LDL.LU R12, [R1+0x44] ;  /* 0x00004400010c7983 */ /* 0x000ee20000300800 */
[----:B------:R-:W-:Y:S01]  /*2fc0*/  FMUL.FTZ R11, R16, R181 ;  /* 0x000000b5100b7220 */ /* 0x000fe20000410000 */
[----:B------:R-:W-:-:S02]  /*2fd0*/  FADD.FTZ R181, R228, R231 ;  /* 0x000000e7e4b57221 */ /* 0x000fc40000010000 */
[----:B------:R-:W2:Y:S01]  /*2fe0*/  LDL.LU R228, [R1+0x4c] ;  /* 0x00004c0001e47983 */ /* 0x000ea20000300800 */
[----:B------:R-:W-:Y:S01]  /*2ff0*/  FADD.FTZ R101, R101, R177 ;  /* 0x000000b165657221 */ /* 0x000fe20000010000 */
[----:B------:R-:W-:Y:S01]  /*3000*/  FMUL.FTZ R230, R230, R177 ;  /* 0x000000b1e6e67220 */ /* 0x000fe20000410000 */
[----:B------:R-:W-:-:S03]  /*3010*/  FADD.FTZ R103, R103, R13 ;  /* 0x0000000d67677221 */ /* 0x000fc60000010000 */
[----:B------:R-:W-:-:S04]  /*3020*/  FADD.FTZ R181, R181, R230 ;  /* 0x000000e6b5b57221 */ /* 0x000fc80000010000 */
[----:B------:R-:W-:Y:S01]  /*3030*/  FADD.FTZ R181, R181, R229 ;  /* 0x000000e5b5b57221 */ /* 0x000fe20000010000 */
[----:B------:R-:W-:Y:S01]  /*3040*/  FADD.FTZ R97, R97, R14 ;  /* 0x0000000e61617221 */ /* 0x000fe20000010000 */
[----:B------:R-:W-:Y:S01]  /*3050*/  FADD.FTZ R99, R99, R176 ;  /* 0x000000b063637221 */ /* 0x000fe20000010000 */
[----:B------:R-:W-:Y:S01]  /*3060*/  IADD3 R19, PT, PT, R19, 0x20, RZ ;  /* 0x0000002013137810 */ /* 0x000fe20007ffe0ff */
[----:B----4-:R-:W-:Y:S01]  /*3070*/  FMUL.FTZ R226, R226, R13 ;  /* 0x0000000de2e27220 */ /* 0x010fe20000410000 */
[----:B---3--:R-:W-:Y:S01]  /*3080*/  FFMA.FTZ R12, R11, R177, R12 ;  /* 0x000000b10b0c7223 */ /* 0x008fe2000001000c */
[----:B------:R-:W-:-:S04]  /*3090*/  FFMA.FTZ R177, R7, R231, R227 ;  /* 0x000000e707b17223 */ /* 0x000fc800000100e3 */
[----:B------:R0:W-:Y:S01]  /*30a0*/  STL [R1+0x44], R12 ;  /* 0x0000440c01007387 */ /* 0x0001e20000100800 */
[----:B------:R-:W-:Y:S01]  /*30b0*/  FFMA.FTZ R177, R11, R230, R177 ;  /* 0x000000e60bb17223 */ /* 0x000fe200000100b1 */
[----:B0-----:R-:W-:-:S04]  /*30c0*/  FMUL.FTZ R12, R16, R180 ;  /* 0x000000b4100c7220 */ /* 0x001fc80000410000 */
[----:B--2---:R-:W-:Y:S01]  /*30d0*/  FFMA.FTZ R228, R12, R13, R228 ;  /* 0x0000000d0ce47223 */ /* 0x004fe200000100e4 */
[----:B------:R-:W-:Y:S01]  /*30e0*/  FMUL.FTZ R13, R16, R179 ;  /* 0x000000b3100d7220 */ /* 0x000fe20000410000 */
[----:B------:R-:W-:-:S03]  /*30f0*/  FFMA.FTZ R177, R8, R229, R177 ;  /* 0x000000e508b17223 */ /* 0x000fc600000100b1 */
[----:B------:R-:W-:Y:S01]  /*3100*/  FFMA.FTZ R224, R13, R14, R224 ;  /* 0x0000000e0de07223 */ /* 0x000fe200000100e0 */
[----:B------:R-:W-:Y:S01]  /*3110*/  STL [R1+0x4c], R228 ;  /* 0x00004ce401007387 */ /* 0x000fe20000100800 */
[----:B------:R-:W-:Y:S01]  /*3120*/  FADD.FTZ R179, R181, R226 ;  /* 0x000000e2b5b37221 */ /* 0x000fe20000010000 */
[----:B------:R-:W-:Y:S02]  /*3130*/  FFMA.FTZ R177, R12, R226, R177 ;  /* 0x000000e20cb17223 */ /* 0x000fe400000100b1 */
[----:B------:R0:W-:Y:S01]  /*3140*/  STL [R1+0x34], R224 ;  /* 0x000034e001007387 */ /* 0x0001e20000100800 */
[----:B------:R-:W-:Y:S01]  /*3150*/  FADD.FTZ R179, R179, R225 ;  /* 0x000000e1b3b37221 */ /* 0x000fe20000010000 */
[----:B------:R-:W-:Y:S01]  /*3160*/  FFMA.FTZ R177, R9, R225, R177 ;  /* 0x000000e109b17223 */ /* 0x000fe200000100b1 */
[----:B0-----:R-:W-:Y:S01]  /*3170*/  FMUL.FTZ R224, R183, R14 ;  /* 0x0000000eb7e07220 */ /* 0x001fe20000410000 */
[----:B------:R-:W-:-:S04]  /*3180*/  FMUL.FTZ R14, R16, R178 ;  /* 0x000000b2100e7220 */ /* 0x000fc80000410000 */
[----:B------:R-:W-:Y:S01]  /*3190*/  FFMA.FTZ R222, R14, R176, R222 ;  /* 0x000000b00ede7223 */ /* 0x000fe200000100de */
[----:B------:R-:W-:Y:S01]  /*31a0*/  FADD.FTZ R179, R179, R224 ;  /* 0x000000e0b3b37221 */ /* 0x000fe20000010000 */
[----:B------:R-:W-:-:S03]  /*31b0*/  FFMA.FTZ R177, R13, R224, R177 ;  /* 0x000000e00db17223 */ /* 0x000fc600000100b1 */
[----:B------:R0:W-:Y:S01]  /*31c0*/  STL [R1+0x3c], R222 ;  /* 0x00003cde01007387 */ /* 0x0001e20000100800 */
[----:B------:R-:W-:Y:S01]  /*31d0*/  FADD.FTZ R179, R179, R223 ;  /* 0x000000dfb3b37221 */ /* 0x000fe20000010000 */
[----:B------:R-:W-:Y:S01]  /*31e0*/  FFMA.FTZ R177, R10, R223, R177 ;  /* 0x000000df0ab17223 */ /* 0x000fe200000100b1 */
[----:B0-----:R-:W-:-:S04]  /*31f0*/  FMUL.FTZ R222, R182, R176 ;  /* 0x000000b0b6de7220 */ /* 0x001fc80000410000 */
[----:B------:R-:W-:Y:S01]  /*3200*/  FADD.FTZ R228, R179, R222 ;  /* 0x000000deb3e47221 */ /* 0x000fe20000010000 */
[----:B------:R-:W-:-:S07]  /*3210*/  FFMA.FTZ R227, R14, R222, R177 ;  /* 0x000000de0ee37223 */ /* 0x000fce00000100b1 */
.L_x_5737:
[----:B------:R-:W-:Y:S05]  /*3220*/  BSYNC.RECONVERGENT B1 ;  /* 0x0000000000017941 */ /* 0x000fea0003800200 */
.L_x_5736:
[----:B------:R-:W2:Y:S01]  /*3230*/  LDL R176, [R1+0xc] ;  /* 0x00000c0001b07983 */ /* 0x000ea20000100800 */
[----:B------:R-:W-:Y:S01]  /*3240*/  BSSY.RECONVERGENT B1, `(.L_x_5738) ;  /* 0x0000071000017945 */ /* 0x000fe20003800200 */
[----:B--2---:R-:W-:-:S13]  /*3250*/  ISETP.GE.U32.AND P0, PT, R176, 0xa0, PT ;  /* 0x000000a0b000780c */ /* 0x004fda0003f06070 */
[----:B------:R-:W-:Y:S05]  /*3260*/  @!P0 BRA `(.L_x_5739) ;  /* 0x0000000400b88947 */ /* 0x000fea0003800000 */
[----:B------:R-:W-:Y:S01]  /*3270*/  ISETP.NE.U32.AND P5, PT, RZ, UR10, PT ;  /* 0x0000000aff007c0c */ /* 0x000fe2000bfa5070 */
[----:B------:R-:W0:Y:S01]  /*3280*/  LDC.64 R180, c[0x0][0x428] ;  /* 0x00010a00ffb47b82 */ /* 0x000e220000000a00 */
[----:B------:R-:W2:Y:S02]  /*3290*/  LDL R221, [R1+0xc0] ;  /* 0x0000c00001dd7983 */ /* 0x000ea40000100800 */
[----:B------:R-:W-:Y:S02]  /*32a0*/  ISETP.NE.AND.EX P5, PT, RZ, UR11, PT, P5 ;  /* 0x0000000bff007c0c */ /* 0x000fe4000bfa5350 */
[----:B------:R-:W3:Y:S03]  /*32b0*/  LDL.LU R219, [R1+0x28] ;  /* 0x0000280001db7983 */ /* 0x000ee60000300800 */
[----:B------:R-:W1:Y:S01]  /*32c0*/  LDC.64 R184, c[0x0][0x3b0] ;  /* 0x0000ec00ffb87b82 */ /* 0x000e620000000a00 */
[----:B------:R-:W4:Y:S04]  /*32d0*/  LDL R217, [R1+0xc8] ;  /* 0x0000c80001d97983 */ /* 0x000f280000100800 */
[----:B------:R-:W4:Y:S03]  /*32e0*/  LDL R211, [R1+0xb0] ;  /* 0x0000b00001d37983 */ /* 0x000f260000100800 */
[----:B------:R-:W1:Y:S01]  /*32f0*/  @P5 LDC.64 R176, c[0x0][0x438] ;  /* 0x00010e00ffb05b82 */ /* 0x000e620000000a00 */
[----:B------:R-:W4:Y:S04]  /*3300*/  LDL R215, [R1+0xb8] ;  /* 0x0000b80001d77983 */ /* 0x000f280000100800 */
[----:B------:R-:W4:Y:S01]  /*3310*/  LDL R220, [R1+0xc4] ;  /* 0x0000c40001dc7983 */ /* 0x000f220000100800 */
[----:B0-----:R-:W-:-:S03]  /*3320*/  IMAD.WIDE.U32 R180, R19, 0x10, R180 ;  /* 0x0000001013b47825 */ /* 0x001fc600078e00b4 */
[----:B------:R-:W4:Y:S04]  /*3330*/  LDL.LU R218, [R1+0x2c] ;  /* 0x00002c0001da7983 */ /* 0x000f280000300800 */
[----:B------:R-:W4:Y:S04]  /*3340*/  LDL R216, [R1+0xcc] ;  /* 0x0000cc0001d87983 */ /* 0x000f280000100800 */
[----:B------:R-:W2:Y:S04]  /*3350*/  LDG.E.128 R180, desc[UR6][R180.64] ;  /* 0x00000006b4b47981 */ /* 0x000ea8000c1e1d00 */
[----:B------:R-:W4:Y:S01]  /*3360*/  LDL R214, [R1+0xbc] ;  /* 0x0000bc0001d67983 */ /* 0x000f220000100800 */
[----:B-1----:R-:W-:-:S05]  /*3370*/  @P5 IMAD.WIDE.U32 R176, R19, 0x10, R176 ;  /* 0x0000001013b05825 */ /* 0x002fca00078e00b0 */
[----:B------:R0:W5:Y:S02]  /*3380*/  @P5 LDG.E.128 R28, desc[UR6][R176.64] ;  /* 0x00000006b01c5981 */ /* 0x000164000c1e1d00 */
[----:B0-----:R-:W0:Y:S02]  /*3390*/  LDC.64 R176, c[0x0][0x3a8] ;  /* 0x0000ea00ffb07b82 */ /* 0x001e240000000a00 */
[----:B0-----:R-:W-:-:S06]  /*33a0*/  IMAD.WIDE.U32 R176, R19, 0x10, R176 ;  /* 0x0000001013b07825 */ /* 0x001fcc00078e00b0 */
[----:B------:R-:W3:Y:S01]  /*33b0*/  LDG.E.128 R176, desc[UR6][R176.64] ;  /* 0x00000006b0b07981 */ /* 0x000ee2000c1e1d00 */
[----:B--2---:R-:W-:Y:S02]  /*33c0*/  SHF.L.U32 R210, R180, 0x10, RZ ;  /* 0x00000010b4d27819 */ /* 0x004fe400000006ff */
[----:B------:R-:W-:Y:S02]  /*33d0*/  SHF.L.U32 R190, R181, 0x10, RZ ;  /* 0x00000010b5be7819 */ /* 0x000fe400000006ff */
[----:B---3--:R-:W-:-:S05]  /*33e0*/  SHF.L.U32 R189, R176, 0x10, RZ ;  /* 0x00000010b0bd7819 */ /* 0x008fca00000006ff */
[--C-:B------:R-:W-:Y:S01]  /*33f0*/  FADD.FTZ R209, -R18, R189.reuse ;  /* 0x000000bd12d17221 */ /* 0x100fe20000010100 */
[----:B------:R-:W-:Y:S02]  /*3400*/  PRMT R189, R180, 0x7632, R189 ;  /* 0x00007632b4bd7816 */ /* 0x000fe400000000bd */
[----:B------:R-:W-:Y:S02]  /*3410*/  PRMT R180, R181, 0x7632, R180 ;  /* 0x00007632b5b47816 */ /* 0x000fe400000000b4 */
[----:B------:R-:W-:Y:S02]  /*3420*/  SHF.L.U32 R181, R189, 0x10, RZ ;  /* 0x00000010bdb57819 */ /* 0x000fe400000006ff */
[----:B------:R-:W2:Y:S01]  /*3430*/  LDL.LU R189, [R1+0x20] ;  /* 0x0000200001bd7983 */ /* 0x000ea20000300800 */
[----:B------:R-:W-:Y:S01]  /*3440*/  SHF.L.U32 R191, R177, 0x10, RZ ;  /* 0x00000010b1bf7819 */ /* 0x000fe200000006ff */
[----:B-----5:R-:W-:-:S04]  /*3450*/  FMUL.FTZ R209, R16, R209 ;  /* 0x000000d110d17220 */ /* 0x020fc80000410000 */
[----:B------:R-:W-:-:S04]  /*3460*/  FADD.FTZ R191, -R18, R191 ;  /* 0x000000bf12bf7221 */ /* 0x000fc80000010100 */
[----:B------:R-:W-:-:S04]  /*3470*/  FMUL.FTZ R191, R16, R191 ;  /* 0x000000bf10bf7220 */ /* 0x000fc80000410000 */
[----:B------:R-:W-:Y:S01]  /*3480*/  FFMA.FTZ R219, R191, R190, R219 ;  /* 0x000000bebfdb7223 */ /* 0x000fe200000100db */
[----:B------:R-:W-:Y:S01]  /*3490*/  FADD.FTZ R94, R94, R190 ;  /* 0x000000be5e5e7221 */ /* 0x000fe20000010000 */
[----:B------:R-:W-:Y:S01]  /*34a0*/  IMAD.WIDE.U32 R184, R19, 0x8, R184 ;  /* 0x0000000813b87825 */ /* 0x000fe200078e00b8 */
[----:B------:R-:W-:Y:S02]  /*34b0*/  PRMT R186, R176, 0x7632, R186 ;  /* 0x00007632b0ba7816 */ /* 0x000fe400000000ba */
[----:B------:R-:W-:Y:S02]  /*34c0*/  PRMT R176, R177, 0x7632, R176 ;  /* 0x00007632b1b07816 */ /* 0x000fe400000000b0 */
[----:B------:R-:W-:Y:S02]  /*34d0*/  PRMT R19, R178, 0x7632, R19 ;  /* 0x00007632b2137816 */ /* 0x000fe40000000013 */
[C---:B------:R-:W-:Y:S01]  /*34e0*/  SHF.L.U32 R188, R179.reuse, 0x10, RZ ;  /* 0x00000010b3bc7819 */ /* 0x040fe200000006ff */
[----:B------:R-:W-:Y:S01]  /*34f0*/  FADD.FTZ R92, R92, R210 ;  /* 0x000000d25c5c7221 */ /* 0x000fe20000010000 */
[----:B------:R-:W-:Y:S01]  /*3500*/  PRMT R177, R179, 0x7632, R177 ;  /* 0x00007632b3b17816 */ /* 0x000fe200000000b1 */
[----:B------:R-:W-:Y:S01]  /*3510*/  FMUL.FTZ R221, R221, R210 ;  /* 0x000000d2dddd7220 */ /* 0x000fe20000410000 */
[----:B------:R-:W-:Y:S01]  /*3520*/  SHF.L.U32 R178, R178, 0x10, RZ ;  /* 0x00000010b2b27819 */ /* 0x000fe200000006ff */
[----:B------:R-:W5:Y:S01]  /*3530*/  LDG.E.64 R184, desc[UR6][R184.64] ;  /* 0x00000006b8b87981 */ /* 0x000f62000c1e1b00 */
        /* <DEDUP_REMOVED lines=9> */
[--C-:B------:R-:W-:Y:S01]  /*35d0*/  FADD.FTZ R18, -R18, R186.reuse ;  /* 0x000000ba12127221 */ /* 0x100fe20000010100 */
[----:B------:R-:W-:-:S02]  /*35e0*/  PRMT R186, R182, 0x7632, R186 ;  /* 0x00007632b6ba7816 */ /* 0x000fc400000000ba */
[----:B------:R-:W-:Y:S02]  /*35f0*/  SHF.L.U32 R188, R182, 0x10, RZ ;  /* 0x00000010b6bc7819 */ /* 0x000fe400000006ff */
[----:B------:R-:W-:Y:S01]  /*3600*/  PRMT R182, R183, 0x7632, R182 ;  /* 0x00007632b7b67816 */ /* 0x000fe200000000b6 */
[----:B--2---:R-:W-:-:S05]  /*3610*/  FFMA.FTZ R189, R209, R210, R189 ;  /* 0x000000d2d1bd7223 */ /* 0x004fca00000100bd */
[----:B------:R-:W-:Y:S04]  /*3620*/  STL [R1+0x20], R189 ;  /* 0x000020bd01007387 */ /* 0x000fe80000100800 */
[----:B------:R4:W-:Y:S02]  /*3630*/  STL [R1+0x28], R219 ;  /* 0x000028db01007387 */ /* 0x0009e40000100800 */
[----:B----4-:R-:W-:Y:S02]  /*3640*/  FMUL.FTZ R219, R217, R190 ;  /* 0x000000bed9db7220 */ /* 0x010fe40000410000 */
[----:B------:R-:W2:Y:S01]  /*3650*/  LDL.LU R190, [R1+0x24] ;  /* 0x0000240001be7983 */ /* 0x000ea20000300800 */
[----:B------:R-:W-:Y:S01]  /*3660*/  FMUL.FTZ R210, R16, R177 ;  /* 0x000000b110d27220 */ /* 0x000fe20000410000 */
[----:B------:R-:W-:-:S02]  /*3670*/  SHF.L.U32 R177, R182, 0x10, RZ ;  /* 0x00000010b6b17819 */ /* 0x000fc400000006ff */
[----:B------:R-:W3:Y:S01]  /*3680*/  LDL R182, [R1+0xb4] ;  /* 0x0000b40001b67983 */ /* 0x000ee20000100800 */
[----:B------:R-:W-:Y:S01]  /*3690*/  FMUL.FTZ R217, R211, R188 ;  /* 0x000000bcd3d97220 */ /* 0x000fe20000410000 */
[----:B------:R-:W-:Y:S01]  /*36a0*/  FMUL.FTZ R211, R16, R179 ;  /* 0x000000b310d37220 */ /* 0x000fe20000410000 */
[----:B------:R-:W-:Y:S01]  /*36b0*/  SHF.L.U32 R180, R180, 0x10, RZ ;  /* 0x00000010b4b47819 */ /* 0x000fe200000006ff */
[----:B------:R-:W-:Y:S01]  /*36c0*/  FADD.FTZ R93, R93, R181 ;  /* 0x000000b55d5d7221 */ /* 0x000fe20000010000 */
[----:B------:R-:W-:Y:S01]  /*36d0*/  FMUL.FTZ R220, R220, R181 ;  /* 0x000000b5dcdc7220 */ /* 0x000fe20000410000 */
[----:B------:R-:W-:Y:S01]  /*36e0*/  FADD.FTZ R179, R228, R221 ;  /* 0x000000dde4b37221 */ /* 0x000fe20000010000 */
[----:B------:R-:W-:-:S03]  /*36f0*/  FMUL.FTZ R189, R16, R178 ;  /* 0x000000b210bd7220 */ /* 0x000fc60000410000 */
[----:B------:R-:W-:Y:S01]  /*3700*/  FADD.FTZ R179, R179, R220 ;  /* 0x000000dcb3b37221 */ /* 0x000fe20000010000 */
[----:B------:R-:W-:Y:S01]  /*3710*/  FADD.FTZ R88, R88, R188 ;  /* 0x000000bc58587221 */ /* 0x000fe20000010000 */
[----:B------:R-:W-:Y:S02]  /*3720*/  FFMA.FTZ R128, R189, R188, R128 ;  /* 0x000000bcbd807223 */ /* 0x000fe40000010080 */
[----:B------:R-:W-:Y:S01]  /*3730*/  FADD.FTZ R179, R179, R219 ;  /* 0x000000dbb3b37221 */ /* 0x000fe20000010000 */
[----:B------:R-:W-:Y:S01]  /*3740*/  SHF.L.U32 R178, R186, 0x10, RZ ;  /* 0x00000010bab27819 */ /* 0x000fe200000006ff */
[C---:B------:R-:W-:Y:S01]  /*3750*/  FMUL.FTZ R188, R16.reuse, R19 ;  /* 0x0000001310bc7220 */ /* 0x040fe20000410000 */
[----:B------:R-:W-:Y:S01]  /*3760*/  SHF.L.U32 R183, R183, 0x10, RZ ;  /* 0x00000010b7b77819 */ /* 0x000fe200000006ff */
[----:B------:R-:W-:-:S04]  /*3770*/  FMUL.FTZ R186, R16, R18 ;  /* 0x0000001210ba7220 */ /* 0x000fc80000410000 */
[----:B------:R-:W-:Y:S01]  /*3780*/  FMUL.FTZ R215, R215, R183 ;  /* 0x000000b7d7d77220 */ /* 0x000fe20000410000 */
[----:B------:R-:W-:Y:S01]  /*3790*/  FMUL.FTZ R214, R214, R177 ;  /* 0x000000b1d6d67220 */ /* 0x000fe20000410000 */
[----:B------:R-:W-:Y:S01]  /*37a0*/  FADD.FTZ R90, R90, R183 ;  /* 0x000000b75a5a7221 */ /* 0x000fe20000010000 */
[----:B------:R-:W-:Y:S01]  /*37b0*/  FFMA.FTZ R130, R210, R183, R130 ;  /* 0x000000b7d2827223 */ /* 0x000fe20000010082 */
[----:B------:R-:W-:Y:S01]  /*37c0*/  FADD.FTZ R95, R95, R180 ;  /* 0x000000b45f5f7221 */ /* 0x000fe20000010000 */
[----:B------:R-:W-:Y:S01]  /*37d0*/  FADD.FTZ R89, R89, R178 ;  /* 0x000000b259597221 */ /* 0x000fe20000010000 */
[----:B------:R-:W-:Y:S01]  /*37e0*/  FFMA.FTZ R129, R188, R178, R129 ;  /* 0x000000b2bc817223 */ /* 0x000fe20000010081 */
[----:B------:R-:W-:Y:S01]  /*37f0*/  FADD.FTZ R91, R91, R177 ;  /* 0x000000b15b5b7221 */ /* 0x000fe20000010000 */
[----:B------:R-:W-:Y:S01]  /*3800*/  FFMA.FTZ R131, R186, R177, R131 ;  /* 0x000000b1ba837223 */ /* 0x000fe20000010083 */
[----:B--2---:R-:W-:Y:S01]  /*3810*/  FFMA.FTZ R190, R211, R181, R190 ;  /* 0x000000b5d3be7223 */ /* 0x004fe200000100be */
[----:B------:R-:W-:-:S04]  /*3820*/  FFMA.FTZ R181, R209, R221, R227 ;  /* 0x000000ddd1b57223 */ /* 0x000fc800000100e3 */
[----:B------:R0:W-:Y:S02]  /*3830*/  STL [R1+0x24], R190 ;  /* 0x000024be01007387 */ /* 0x0001e40000100800 */
[----:B0-----:R-:W-:Y:S01]  /*3840*/  FMUL.FTZ R190, R16, R176 ;  /* 0x000000b010be7220 */ /* 0x001fe20000410000 */
[----:B------:R-:W-:-:S03]  /*3850*/  FFMA.FTZ R176, R211, R220, R181 ;  /* 0x000000dcd3b07223 */ /* 0x000fc600000100b5 */
[----:B------:R-:W-:Y:S01]  /*3860*/  FFMA.FTZ R218, R190, R180, R218 ;  /* 0x000000b4beda7223 */ /* 0x000fe200000100da */
[----:B------:R-:W-:-:S04]  /*3870*/  FFMA.FTZ R176, R191, R219, R176 ;  /* 0x000000dbbfb07223 */ /* 0x000fc800000100b0 */
[----:B------:R0:W-:Y:S02]  /*3880*/  STL [R1+0x2c], R218 ;  /* 0x00002cda01007387 */ /* 0x0001e40000100800 */
[----:B0-----:R-:W-:-:S04]  /*3890*/  FMUL.FTZ R218, R216, R180 ;  /* 0x000000b4d8da7220 */ /* 0x001fc80000410000 */
[----:B------:R-:W-:Y:S01]  /*38a0*/  FADD.FTZ R19, R179, R218 ;  /* 0x000000dab3137221 */ /* 0x000fe20000010000 */
[----:B------:R-:W-:Y:S01]  /*38b0*/  FFMA.FTZ R176, R190, R218, R176 ;  /* 0x000000dabeb07223 */ /* 0x000fe200000100b0 */
[----:B---3--:R-:W-:Y:S02]  /*38c0*/  FMUL.FTZ R216, R182, R178 ;  /* 0x000000b2b6d87220 */ /* 0x008fe40000410000 */
        /* <DEDUP_REMOVED lines=8> */
.L_x_5739:
[----:B------:R-:W-:Y:S05]  /*3950*/  BSYNC.RECONVERGENT B1 ;  /* 0x0000000000017941 */ /* 0x000fea0003800200 */
.L_x_5738:
[----:B------:R-:W-:Y:S01]  /*3960*/  UMOV UR4, 0xffffffff ;  /* 0xffffffff00047882 */ /* 0x000fe20000000000 */
[----:B------:R-:W-:-:S04]  /*3970*/  ISETP.NE.U32.AND P5, PT, RZ, UR10, PT ;  /* 0x0000000aff007c0c */ /* 0x000fc8000bfa5070 */
[----:B------:R-:W-:Y:S01]  /*3980*/  ISETP.NE.AND.EX P5, PT, RZ, UR11, PT, P5 ;  /* 0x0000000bff007c0c */ /* 0x000fe2000bfa5350 */
[----:B------:R-:W-:-:S12]  /*3990*/  BRA.DIV UR4, `(.L_x_5740) ;  /* 0x000000c204207947 */ /* 0x000fd8000b800000 */
        /* <DEDUP_REMOVED lines=18> */
.L_x_5809:
[----:B------:R-:W-:Y:S01]  /*3ac0*/  FADD.FTZ R19, R178, R181 ;  /* 0x000000b5b2137221 */ /* 0x000fe20000010000 */
[----:B0-----:R-:W-:Y:S01]  /*3ad0*/  FADD.FTZ R18, R179, R18 ;  /* 0x00000012b3127221 */ /* 0x001fe20000010000 */
[----:B------:R-:W-:Y:S02]  /*3ae0*/  BSSY.RECONVERGENT B1, `(.L_x_5741) ;  /* 0x00009e4000017945 */ /* 0x000fe40003800200 */
[----:B------:R-:W-:Y:S01]  /*3af0*/  FMUL.FTZ R19, R19, UR9 ;  /* 0x0000000913137c20 */ /* 0x000fe20008410000 */
[----:B------:R-:W-:-:S04]  /*3b00*/  FMUL.FTZ R18, R18, UR9 ;  /* 0x0000000912127c20 */ /* 0x000fc80008410000 */
[----:B------:R-:W-:Y:S01]  /*3b10*/  FSEL R19, R19, RZ, !P4 ;  /* 0x000000ff13137208 */ /* 0x000fe20006000000 */
[----:B------:R-:W-:Y:S06]  /*3b20*/  @P5 BRA `(.L_x_5742) ;  /* 0x0000004c00005947 */ /* 0x000fec0003800000 */
[----:B------:R-:W-:Y:S04]  /*3b30*/  BSSY.RECONVERGENT B2, `(.L_x_5743) ;  /* 0x00000f3000027945 */ /* 0x000fe80003800200 */
[----:B------:R-:W-:Y:S05]  /*3b40*/  @!P3 BRA `(.L_x_5744) ;  /* 0x0000000c00c4b947 */ /* 0x000fea0003800000 */
[----:B------:R-:W0:Y:S02]  /*3b50*/  LDC.64 R176, c[0x0][0x390] ;  /* 0x0000e400ffb07b82 */ /* 0x000e240000000a00 */
[----:B0-----:R-:W-:-:S06]  /*3b60*/  IMAD.WIDE.U32 R176, R15, 0x10, R176 ;  /* 0x000000100fb07825 */ /* 0x001fcc00078e00b0 */
[----:B-1----:R-:W5:Y:S01]  /*3b70*/  LDG.E.128 R176, desc[UR6][R176.64] ;  /* 0x00000006b0b07981 */ /* 0x002f62000c1e1d00 */
[----:B------:R-:W-:-:S04]  /*3b80*/  ISETP.NE.U32.AND P3, PT, RZ, UR12, PT ;  /* 0x0000000cff007c0c */ /* 0x000fc8000bf65070 */
[----:B------:R-:W-:-:S13]  /*3b90*/  ISETP.NE.AND.EX P3, PT, RZ, UR13, PT, P3 ;  /* 0x0000000dff007c0c */ /* 0x000fda000bf65330 */
[----:B------:R-:W-:Y:S05]  /*3ba0*/  @P3 BRA `(.L_x_5745) ;  /* 0x0000000400b03947 */ /* 0x000fea0003800000 */
[----:B------:R-:W2:Y:S01]  /*3bb0*/  LDL R182, [R1] ;  /* 0x0000000001b67983 */ /* 0x000ea20000100800 */
[----:B------:R-:W-:Y:S01]  /*3bc0*/  FFMA.FTZ R180, R207, R18, R19 ;  /* 0x00000012cfb47223 */ /* 0x000fe20000010013 */
[----:B------:R-:W-:Y:S02]  /*3bd0*/  LOP3.LUT P4, RZ, R20, 0xff0000, RZ, 0xc0, !PT ;  /* 0x00ff000014ff7812 */ /* 0x000fe4000788c0ff */
[C---:B------:R-:W-:Y:S02]  /*3be0*/  LOP3.LUT P5, RZ, R21.reuse, 0xff, RZ, 0xc0, !PT ;  /* 0x000000ff15ff7812 */ /* 0x040fe400078ac0ff */
[----:B------:R-:W-:-:S09]  /*3bf0*/  LOP3.LUT P6, RZ, R21, 0xff0000, RZ, 0xc0, !PT ;  /* 0x00ff000015ff7812 */ /* 0x000fd200078cc0ff */
[----:B-----5:R-:W-:Y:S01]  /*3c00*/  @P4 SHF.L.U32 R181, R177, 0x10, RZ ;  /* 0x00000010b1b54819 */ /* 0x020fe200000006ff */
[----:B--2---:R-:W-:Y:S01]  /*3c10*/  FADD.FTZ R180, R182, -R180 ;  /* 0x800000b4b6b47221 */ /* 0x004fe20000010000 */
[----:B------:R-:W-:-:S03]  /*3c20*/  HFMA2 R182, -RZ, RZ, 0, 0 ;  /* 0x00000000ffb67431 */ /* 0x000fc600000001ff */
[----:B------:R-:W-:-:S04]  /*3c30*/  FMUL.FTZ R180, R16, R180 ;  /* 0x000000b410b47220 */ /* 0x000fc80000410000 */
[----:B------:R-:W-:-:S04]  /*3c40*/  FMUL.FTZ R180, R180, R17 ;  /* 0x00000011b4b47220 */ /* 0x000fc80000410000 */
[----:B------:R-:W-:-:S04]  /*3c50*/  FMUL.FTZ R180, R180, UR14 ;  /* 0x0000000eb4b47c20 */ /* 0x000fc80008410000 */
[-C--:B------:R-:W-:Y:S01]  /*3c60*/  FMUL.FTZ R183, R170, R180.reuse ;  /* 0x000000b4aab77220 */ /* 0x080fe20000410000 */
[----:B------:R-:W-:Y:S01]  /*3c70*/  @P4 FMUL.FTZ R182, R181, R180 ;  /* 0x000000b4b5b64220 */ /* 0x000fe20000410000 */
[----:B------:R-:W-:-:S03]  /*3c80*/  FFMA.FTZ R180, R206, R18, R19 ;  /* 0x00000012ceb47223 */ /* 0x000fc60000010013 */
[----:B------:R-:W-:Y:S01]  /*3c90*/  FSEL R183, R183, RZ, P4 ;  /* 0x000000ffb7b77208 */ /* 0x000fe20002000000 */
[----:B------:R-:W-:Y:S01]  /*3ca0*/  FADD.FTZ R180, R252, -R180 ;  /* 0x800000b4fcb47221 */ /* 0x000fe20000010000 */
[----:B------:R-:W-:Y:S01]  /*3cb0*/  LOP3.LUT P4, RZ, R20, 0xff000000, RZ, 0xc0, !PT ;  /* 0xff00000014ff7812 */ /* 0x000fe2000788c0ff */
[----:B------:R-:W-:Y:S02]  /*3cc0*/  FADD.FTZ R182, R86, R182 ;  /* 0x000000b656b67221 */ /* 0x000fe40000010000 */
[----:B------:R-:W-:-:S04]  /*3cd0*/  FMUL.FTZ R86, R16, R180 ;  /* 0x000000b410567220 */ /* 0x000fc80000410000 */
[----:B------:R-:W-:-:S04]  /*3ce0*/  FMUL.FTZ R180, R86, R17 ;  /* 0x0000001156b47220 */ /* 0x000fc80000410000 */
[----:B------:R-:W-:Y:S02]  /*3cf0*/  FMUL.FTZ R180, R180, UR14 ;  /* 0x0000000eb4b47c20 */ /* 0x000fe40008410000 */
[----:B------:R-:W-:-:S04]  /*3d00*/  @P4 PRMT R177, R177, 0x7632, R177 ;  /* 0x00007632b1b14816 */ /* 0x000fc800000000b1 */
[----:B------:R-:W-:Y:S02]  /*3d10*/  @P4 SHF.L.U32 R86, R177, 0x10, RZ ;  /* 0x00000010b1564819 */ /* 0x000fe400000006ff */
[----:B------:R-:W-:-:S03]  /*3d20*/  MOV R177, RZ ;  /* 0x000000ff00b17202 */ /* 0x000fc60000000f00 */
[----:B------:R-:W-:Y:S01]  /*3d30*/  @P4 FMUL.FTZ R177, R86, R180 ;  /* 0x000000b456b14220 */ /* 0x000fe20000410000 */
[----:B------:R-:W-:Y:S01]  /*3d40*/  FFMA.FTZ R86, R205, R18, R19 ;  /* 0x00000012cd567223 */ /* 0x000fe20000010013 */
[----:B------:R-:W-:Y:S02]  /*3d50*/  FMUL.FTZ R180, R171, R180 ;  /* 0x000000b4abb47220 */ /* 0x000fe40000410000 */
[----:B------:R-:W-:Y:S01]  /*3d60*/  FADD.FTZ R87, R87, R177 ;  /* 0x000000b157577221 */ /* 0x000fe20000010000 */
[----:B------:R-:W-:Y:S01]  /*3d70*/  FADD.FTZ R86, R251, -R86 ;  /* 0x80000056fb567221 */ /* 0x000fe20000010000 */
[----:B------:R-:W-:Y:S02]  /*3d80*/  @P5 SHF.L.U32 R177, R178, 0x10, RZ ;  /* 0x00000010b2b15819 */ /* 0x000fe400000006ff */
[----:B------:R-:W-:Y:S01]  /*3d90*/  FSEL R228, R180, RZ, P4 ;  /* 0x000000ffb4e47208 */ /* 0x000fe20002000000 */
[----:B------:R-:W-:Y:S01]  /*3da0*/  FMUL.FTZ R86, R16, R86 ;  /* 0x0000005610567220 */ /* 0x000fe20000410000 */
[----:B------:R-:W-:-:S03]  /*3db0*/  LOP3.LUT P4, RZ, R21, 0xff00, RZ, 0xc0, !PT ;  /* 0x0000ff0015ff7812 */ /* 0x000fc6000788c0ff */
[----:B------:R-:W-:-:S04]  /*3dc0*/  FMUL.FTZ R86, R86, R17 ;  /* 0x0000001156567220 */ /* 0x000fc80000410000 */
[----:B------:R-:W-:Y:S01]  /*3dd0*/  FMUL.FTZ R227, R86, UR14 ;  /* 0x0000000e56e37c20 */ /* 0x000fe20008410000 */
[----:B------:R-:W-:-:S03]  /*3de0*/  HFMA2 R86, -RZ, RZ, 0, 0 ;  /* 0x00000000ff567431 */ /* 0x000fc600000001ff */
[----:B------:R-:W-:Y:S01]  /*3df0*/  @P5 FMUL.FTZ R86, R177, R227 ;  /* 0x000000e3b1565220 */ /* 0x000fe20000410000 */
[----:B------:R-:W-:-:S03]  /*3e00*/  MOV R177, RZ ;  /* 0x000000ff00b17202 */ /* 0x000fc60000000f00 */
[--C-:B------:R-:W-:Y:S01]  /*3e10*/  FADD.FTZ R181, R80, R86.reuse ;  /* 0x0000005650b57221 */ /* 0x100fe20000010000 */
[----:B------:R-:W-:Y:S01]  /*3e20*/  FFMA.FTZ R80, R204, R18, R19 ;  /* 0x00000012cc507223 */ /* 0x000fe20000010013 */
[----:B------:R-:W-:-:S03]  /*3e30*/  @P4 PRMT R86, R178, 0x7632, R86 ;  /* 0x00007632b2564816 */ /* 0x000fc60000000056 */
[----:B------:R-:W-:Y:S01]  /*3e40*/  FADD.FTZ R80, R250, -R80 ;  /* 0x80000050fa507221 */ /* 0x000fe20000010000 */
[----:B------:R-:W-:-:S03]  /*3e50*/  @P4 SHF.L.U32 R86, R86, 0x10, RZ ;  /* 0x0000001056564819 */ /* 0x000fc600000006ff */
[----:B------:R-:W-:-:S04]  /*3e60*/  FMUL.FTZ R80, R16, R80 ;  /* 0x0000005010507220 */ /* 0x000fc80000410000 */
[----:B------:R-:W-:-:S04]  /*3e70*/  FMUL.FTZ R80, R80, R17 ;  /* 0x0000001150507220 */ /* 0x000fc80000410000 */
[----:B------:R-:W-:-:S04]  /*3e80*/  FMUL.FTZ R80, R80, UR14 ;  /* 0x0000000e50507c20 */ /* 0x000fc80008410000 */
[----:B------:R-:W-:Y:S01]  /*3e90*/  @P4 FMUL.FTZ R177, R86, R80 ;  /* 0x0000005056b14220 */ /* 0x000fe20000410000 */
[----:B------:R-:W-:-:S03]  /*3ea0*/  HFMA2 R86, -RZ, RZ, 0, 0 ;  /* 0x00000000ff567431 */ /* 0x000fc600000001ff */
[----:B------:R-:W-:Y:S01]  /*3eb0*/  FADD.FTZ R180, R81, R177 ;  /* 0x000000b151b47221 */ /* 0x000fe20000010000 */
[----:B------:R-:W-:Y:S01]  /*3ec0*/  FFMA.FTZ R81, R203, R18, R19 ;  /* 0x00000012cb517223 */ /* 0x000fe20000010013 */
[----:B------:R-:W-:-:S03]  /*3ed0*/  @P6 SHF.L.U32 R177, R179, 0x10, RZ ;  /* 0x00000010b3b16819 */ /* 0x000fc600000006ff */
[----:B------:R-:W-:-:S04]  /*3ee0*/  FADD.FTZ R81, R249, -R81 ;  /* 0x80000051f9517221 */ /* 0x000fc80000010000 */
[----:B------:R-:W-:-:S04]  /*3ef0*/  FMUL.FTZ R81, R16, R81 ;  /* 0x0000005110517220 */ /* 0x000fc80000410000 */
[----:B------:R-:W-:-:S04]  /*3f00*/  FMUL.FTZ R81, R81, R17 ;  /* 0x0000001151517220 */ /* 0x000fc80000410000 */
[----:B------:R-:W-:-:S04]  /*3f10*/  FMUL.FTZ R81, R81, UR14 ;  /* 0x0000000e51517c20 */ /* 0x000fc80008410000 */
[-C--:B------:R-:W-:Y:S01]  /*3f20*/  @P6 FMUL.FTZ R86, R177, R81.reuse ;  /* 0x00000051b1566220 */ /* 0x080fe20000410000 */
[----:B------:R-:W-:Y:S01]  /*3f30*/  FMUL.FTZ R81, R166, R81 ;  /* 0x00000051a6517220 */ /* 0x000fe20000410000 */
[----:B------:R-:W-:Y:S02]  /*3f40*/  MOV R177, RZ ;  /* 0x000000ff00b17202 */ /* 0x000fe40000000f00 */
[----:B------:R-:W-:Y:S01]  /*3f50*/  FADD.FTZ R178, R82, R86 ;  /* 0x0000005652b27221 */ /* 0x000fe20000010000 */
[----:B------:R-:W-:Y:S01]  /*3f60*/  FFMA.FTZ R82, R202, R18, R19 ;  /* 0x00000012ca527223 */ /* 0x000fe20000010013 */
[----:B------:R-:W-:Y:S02]  /*3f70*/  FSEL R81, R81, RZ, P6 ;  /* 0x000000ff51517208 */ /* 0x000fe40003000000 */
[----:B------:R-:W-:Y:S01]  /*3f80*/  ISETP.GE.U32.AND P6, PT, R20, RZ, PT ;  /* 0x000000ff1400720c */ /* 0x000fe20003fc6070 */
[----:B------:R-:W-:-:S03]  /*3f90*/  FADD.FTZ R82, R248, -R82 ;  /* 0x80000052f8527221 */ /* 0x000fc60000010000 */
[----:B------:R-:W-:Y:S01]  /*3fa0*/  ISETP.GE.U32.AND.EX P6, PT, R21, 0x1000000, PT, P6 ;  /* 0x010000001500780c */ /* 0x000fe20003fc6160 */
[----:B------:R-:W-:-:S04]  /*3fb0*/  FMUL.FTZ R82, R16, R82 ;  /* 0x0000005210527220 */ /* 0x000fc80000410000 */
[----:B------:R-:W-:-:S04]  /*3fc0*/  FMUL.FTZ R82, R82, R17 ;  /* 0x0000001152527220 */ /* 0x000fc80000410000 */
[----:B------:R-:W-:-:S04]  /*3fd0*/  FMUL.FTZ R82, R82, UR14 ;  /* 0x0000000e52527c20 */ /* 0x000fc80008410000 */
[----:B------:R-:W-:-:S04]  /*3fe0*/  @P6 PRMT R86, R179, 0x7632, R86 ;  /* 0x00007632b3566816 */ /* 0x000fc80000000056 */
[----:B------:R-:W-:-:S05]  /*3ff0*/  @P6 SHF.L.U32 R86, R86, 0x10, RZ ;  /* 0x0000001056566819 */ /* 0x000fca00000006ff */
[----:B------:R-:W-:-:S04]  /*4000*/  @P6 FMUL.FTZ R177, R86, R82 ;  /* 0x0000005256b16220 */ /* 0x000fc80000410000 */
[----:B------:R-:W-:Y:S01]  /*4010*/  FADD.FTZ R177, R83, R177 ;  /* 0x000000b153b17221 */ /* 0x000fe20000010000 */
[----:B------:R-:W-:Y:S01]  /*4020*/  FMUL.FTZ R83, R167, R82 ;  /* 0x00000052a7537220 */ /* 0x000fe20000410000 */
[----:B------:R-:W-:Y:S02]  /*4030*/  FMUL.FTZ R82, R164, R227 ;  /* 0x000000e3a4527220 */ /* 0x000fe40000410000 */
[----:B------:R-:W2:Y:S02]  /*4040*/  LDL R227, [R1+0x4] ;  /* 0x0000040001e37983 */ /* 0x000ea40000100800 */
[----:B------:R-:W-:-:S04]  /*4050*/  FSEL R83, R83, RZ, P6 ;  /* 0x000000ff53537208 */ /* 0x000fc80003000000 */
[----:B------:R-:W-:Y:S01]  /*4060*/  F2FP.BF16.F32.PACK_AB R83, R83, R81 ;  /* 0x000000515353723e */ /* 0x000fe200000010ff */
[----:B------:R-:W-:Y:S01]  /*4070*/  FMUL.FTZ R81, R165, R80 ;  /* 0x00000050a5517220 */ /* 0x000fe20000410000 */
[----:B------:R-:W-:-:S04]  /*4080*/  FFMA.FTZ R80, R0, R18, R19 ;  /* 0x0000001200507223 */ /* 0x000fc80000010013 */
[----:B------:R-:W-:Y:S02]  /*4090*/  FSEL R179, R81, RZ, P4 ;  /* 0x000000ff51b37208 */ /* 0x000fe40002000000 */
[----:B------:R-:W-:Y:S01]  /*40a0*/  LOP3.LUT P4, RZ, R20, 0xff, RZ, 0xc0, !PT ;  /* 0x000000ff14ff7812 */ /* 0x000fe2000788c0ff */
[----:B------:R-:W-:-:S04]  /*40b0*/  FADD.FTZ R80, R212, -R80 ;  /* 0x80000050d4507221 */ /* 0x000fc80000010000 */
[----:B------:R-:W-:-:S04]  /*40c0*/  FMUL.FTZ R80, R16, R80 ;  /* 0x0000005010507220 */ /* 0x000fc80000410000 */
[----:B------:R-:W-:-:S04]  /*40d0*/  FMUL.FTZ R80, R80, R17 ;  /* 0x0000001150507220 */ /* 0x000fc80000410000 */
[----:B------:R-:W-:Y:S01]  /*40e0*/  @P4 SHF.L.U32 R86, R176, 0x10, RZ ;  /* 0x00000010b0564819 */ /* 0x000fe200000006ff */
[----:B------:R-:W-:Y:S01]  /*40f0*/  FMUL.FTZ R80, R80, UR14 ;  /* 0x0000000e50507c20 */ /* 0x000fe20008410000 */
[----:B------:R-:W-:-:S03]  /*4100*/  HFMA2 R81, -RZ, RZ, 0, 0 ;  /* 0x00000000ff517431 */ /* 0x000fc600000001ff */
[-C--:B------:R-:W-:Y:S01]  /*4110*/  @P4 FMUL.FTZ R81, R86, R80.reuse ;  /* 0x0000005056514220 */ /* 0x080fe20000410000 */
[----:B------:R-:W-:-:S03]  /*4120*/  FMUL.FTZ R80, R168, R80 ;  /* 0x00000050a8507220 */ /* 0x000fc60000410000 */
[----:B------:R-:W-:Y:S02]  /*4130*/  FADD.FTZ R86, R84, R81 ;  /* 0x0000005154567221 */ /* 0x000fe40000010000 */
[----:B------:R-:W-:Y:S02]  /*4140*/  FSEL R80, R80, RZ, P4 ;  /* 0x000000ff50507208 */ /* 0x000fe40002000000 */
[----:B------:R-:W-:Y:S01]  /*4150*/  LOP3.LUT P4, RZ, R20, 0xff00, RZ, 0xc0, !PT ;  /* 0x0000ff0014ff7812 */ /* 0x000fe2000788c0ff */
[----:B------:R-:W-:-:S12]  /*4160*/  FFMA.FTZ R81, R208, R18, R19 ;  /* 0x00000012d0517223 */ /* 0x000fd80000010013 */
[----:B------:R-:W-:-:S04]  /*4170*/  @P4 PRMT R84, R176, 0x7632, R84 ;  /* 0x00007632b0544816 */ /* 0x000fc80000000054 */
[----:B------:R-:W-:Y:S02]  /*4180*/  @P4 SHF.L.U32 R84, R84, 0x10, RZ ;  /* 0x0000001054544819 */ /* 0x000fe400000006ff */
[----:B------:R-:W-:Y:S02]  /*4190*/  MOV R176, RZ ;  /* 0x000000ff00b07202 */ /* 0x000fe40000000f00 */
[----:B------:R-:W-:-:S04]  /*41a0*/  FSEL R82, R82, RZ, P5 ;  /* 0x000000ff52527208 */ /* 0x000fc80002800000 */
[----:B------:R-:W-:Y:S01]  /*41b0*/  F2FP.BF16.F32.PACK_AB R82, R179, R82 ;  /* 0x00000052b352723e */ /* 0x000fe200000010ff */
[----:B--2---:R-:W-:-:S04]  /*41c0*/  FADD.FTZ R81, R227, -R81 ;  /* 0x80000051e3517221 */ /* 0x004fc80000010000 */
[----:B------:R-:W-:-:S04]  /*41d0*/  FMUL.FTZ R81, R16, R81 ;  /* 0x0000005110517220 */ /* 0x000fc80000410000 */
[----:B------:R-:W-:-:S04]  /*41e0*/  FMUL.FTZ R81, R81, R17 ;  /* 0x0000001151517220 */ /* 0x000fc80000410000 */
[----:B------:R-:W-:-:S04]  /*41f0*/  FMUL.FTZ R81, R81, UR14 ;  /* 0x0000000e51517c20 */ /* 0x000fc80008410000 */
[-C--:B------:R-:W-:Y:S01]  /*4200*/  @P4 FMUL.FTZ R176, R84, R81.reuse ;  /* 0x0000005154b04220 */ /* 0x080fe20000410000 */
[----:B------:R-:W-:-:S05]  /*4210*/  FMUL.FTZ R81, R169, R81 ;  /* 0x00000051a9517220 */ /* 0x000fca0000410000 */
[----:B------:R-:W-:Y:S01]  /*4220*/  FSEL R84, R81, RZ, P4 ;  /* 0x000000ff51547208 */ /* 0x000fe20002000000 */
[----:B------:R-:W-:Y:S01]  /*4230*/  FADD.FTZ R176, R85, R176 ;  /* 0x000000b055b07221 */ /* 0x000fe20000010000 */
[----:B------:R-:W-:Y:S02]  /*4240*/  F2FP.BF16.F32.PACK_AB R81, R228, R183 ;  /* 0x000000b7e451723e */ /* 0x000fe400000010ff */
[----:B------:R-:W-:Y:S01]  /*4250*/  F2FP.BF16.F32.PACK_AB R80, R84, R80 ;  /* 0x000000505450723e */ /* 0x000fe200000010ff */
[----:B------:R-:W-:Y:S06]  /*4260*/  BRA `(.L_x_5746) ;  /* 0x0000000400c47947 */ /* 0x000fec0003800000 */
.L_x_5745:
[----:B------:R-:W2:Y:S01]  /*4270*/  LDL R183, [R1] ;  /* 0x0000000001b77983 */ /* 0x000ea20000100800 */
[----:B------:R-:W-:Y:S01]  /*4280*/  FFMA.FTZ R172, R207, R18, R19 ;  /* 0x00000012cfac7223 */ /* 0x000fe20000010013 */
[----:B------:R-:W-:Y:S01]  /*4290*/  LOP3.LUT P4, RZ, R20, 0xff0000, RZ, 0xc0, !PT ;  /* 0x00ff000014ff7812 */ /* 0x000fe2000788c0ff */
[----:B------:R-:W-:Y:S01]  /*42a0*/  HFMA2 R182, -RZ, RZ, 0, 0 ;  /* 0x00000000ffb67431 */ /* 0x000fe200000001ff */
[----:B------:R0:W-:Y:S11]  /*42b0*/  STL [R1+0x154], R2 ;  /* 0x0001540201007387 */ /* 0x0001f60000100800 */
[----:B-----5:R-:W-:Y:S01]  /*42c0*/  @P4 SHF.L.U32 R174, R177, 0x10, RZ ;  /* 0x00000010b1ae4819 */ /* 0x020fe200000006ff */
[----:B--2---:R-:W-:-:S04]  /*42d0*/  FADD.FTZ R172, R183, -R172 ;  /* 0x800000acb7ac7221 */ /* 0x004fc80000010000 */
[----:B------:R-:W-:-:S04]  /*42e0*/  FMUL.FTZ R173, R16, R172 ;  /* 0x000000ac10ad7220 */ /* 0x000fc80000410000 */
[----:B------:R-:W-:-:S04]  /*42f0*/  FMUL.FTZ R172, R173, R17 ;  /* 0x00000011adac7220 */ /* 0x000fc80000410000 */
[----:B------:R-:W-:-:S04]  /*4300*/  FMUL.FTZ R172, R172, UR14 ;  /* 0x0000000eacac7c20 */ /* 0x000fc80008410000 */
[-C--:B------:R-:W-:Y:S01]  /*4310*/  @P4 FMUL.FTZ R182, R174, R172.reuse ;  /* 0x000000acaeb64220 */ /* 0x080fe20000410000 */
[----:B------:R-:W-:-:S03]  /*4320*/  FMUL.FTZ R172, R170, R172 ;  /* 0x000000acaaac7220 */ /* 0x000fc60000410000 */
[----:B------:R-:W-:Y:S01]  /*4330*/  FADD.FTZ R182, R86, R182 ;  /* 0x000000b656b67221 */ /* 0x000fe20000010000 */
[-CC-:B------:R-:W-:Y:S01]  /*4340*/  FFMA.FTZ R86, R204, R18.reuse, R19.reuse ;  /* 0x00000012cc567223 */ /* 0x180fe20000010013 */
[----:B------:R-:W-:Y:S01]  /*4350*/  FSEL R227, R172, RZ, P4 ;  /* 0x000000fface37208 */ /* 0x000fe20002000000 */
[----:B------:R-:W-:Y:S01]  /*4360*/  FFMA.FTZ R172, R206, R18, R19 ;  /* 0x00000012ceac7223 */ /* 0x000fe20000010013 */
[----:B------:R-:W-:Y:S01]  /*4370*/  LOP3.LUT P4, RZ, R20, 0xff000000, RZ, 0xc0, !PT ;  /* 0xff00000014ff7812 */ /* 0x000fe2000788c0ff */
[----:B------:R-:W-:Y:S02]  /*4380*/  FADD.FTZ R86, R250, -R86 ;  /* 0x80000056fa567221 */ /* 0x000fe40000010000 */
[----:B------:R-:W-:Y:S02]  /*4390*/  FADD.FTZ R172, R252, -R172 ;  /* 0x800000acfcac7221 */ /* 0x000fe40000010000 */
[C---:B------:R-:W-:Y:S02]  /*43a0*/  FMUL.FTZ R86, R16.reuse, R86 ;  /* 0x0000005610567220 */ /* 0x040fe40000410000 */
[----:B------:R-:W-:-:S04]  /*43b0*/  FMUL.FTZ R172, R16, R172 ;  /* 0x000000ac10ac7220 */ /* 0x000fc80000410000 */
[----:B------:R-:W-:Y:S02]  /*43c0*/  FMUL.FTZ R175, R172, R17 ;  /* 0x00000011acaf7220 */ /* 0x000fe40000410000 */
[----:B------:R-:W-:Y:S02]  /*43d0*/  @P4 PRMT R174, R177, 0x7632, R174 ;  /* 0x00007632b1ae4816 */ /* 0x000fe400000000ae */
[----:B------:R-:W-:Y:S01]  /*43e0*/  FMUL.FTZ R175, R175, UR14 ;  /* 0x0000000eafaf7c20 */ /* 0x000fe20008410000 */
[----:B------:R-:W-:Y:S02]  /*43f0*/  MOV R177, RZ ;  /* 0x000000ff00b17202 */ /* 0x000fe40000000f00 */
[----:B------:R-:W-:-:S05]  /*4400*/  @P4 SHF.L.U32 R174, R174, 0x10, RZ ;  /* 0x00000010aeae4819 */ /* 0x000fca00000006ff */
[-C--:B------:R-:W-:Y:S01]  /*4410*/  @P4 FMUL.FTZ R177, R174, R175.reuse ;  /* 0x000000afaeb14220 */ /* 0x080fe20000410000 */
[----:B------:R-:W-:Y:S01]  /*4420*/  FFMA.FTZ R174, R205, R18, R19 ;  /* 0x00000012cdae7223 */ /* 0x000fe20000010013 */
[----:B------:R-:W-:Y:S02]  /*4430*/  FMUL.FTZ R175, R171, R175 ;  /* 0x000000afabaf7220 */ /* 0x000fe40000410000 */
[----:B------:R-:W-:Y:S01]  /*4440*/  FADD.FTZ R87, R87, R177 ;  /* 0x000000b157577221 */ /* 0x000fe20000010000 */
[----:B------:R-:W-:Y:S02]  /*4450*/  FADD.FTZ R174, R251, -R174 ;  /* 0x800000aefbae7221 */ /* 0x000fe40000010000 */
[----:B0-----:R-:W-:Y:S02]  /*4460*/  FSEL R2, R175, RZ, P4 ;  /* 0x000000ffaf027208 */ /* 0x001fe40002000000 */
[----:B------:R-:W-:Y:S01]  /*4470*/  LOP3.LUT P4, RZ, R21, 0xff, RZ, 0xc0, !PT ;  /* 0x000000ff15ff7812 */ /* 0x000fe2000788c0ff */
[----:B------:R-:W-:-:S04]  /*4480*/  FMUL.FTZ R174, R16, R174 ;  /* 0x000000ae10ae7220 */ /* 0x000fc80000410000 */
[----:B------:R-:W-:Y:S01]  /*4490*/  FMUL.FTZ R175, R174, R17 ;  /* 0x00000011aeaf7220 */ /* 0x000fe20000410000 */
[----:B------:R-:W-:-:S03]  /*44a0*/  F2FP.BF16.F32.PACK_AB R174, R86, R174 ;  /* 0x000000ae56ae723e */ /* 0x000fc600000010ff */
[----:B------:R-:W-:Y:S01]  /*44b0*/  FMUL.FTZ R180, R175, UR14 ;  /* 0x0000000eafb47c20 */ /* 0x000fe20008410000 */
[----:B------:R-:W-:-:S03]  /*44c0*/  HFMA2 R175, -RZ, RZ, 0, 0 ;  /* 0x00000000ffaf7431 */ /* 0x000fc600000001ff */
[----:B------:R-:W-:Y:S01]  /*44d0*/  @P4 SHF.L.U32 R181, R178, 0x10, RZ ;  /* 0x00000010b2b54819 */ /* 0x000fe200000006ff */
[----:B------:R-:W-:-:S04]  /*44e0*/  FMUL.FTZ R183, R164, R180 ;  /* 0x000000b4a4b77220 */ /* 0x000fc80000410000 */
[----:B------:R-:W-:Y:S01]  /*44f0*/  @P4 FMUL.FTZ R175, R181, R180 ;  /* 0x000000b4b5af4220 */ /* 0x000fe20000410000 */
[----:B------:R-:W-:Y:S02]  /*4500*/  FSEL R183, R183, RZ, P4 ;  /* 0x000000ffb7b77208 */ /* 0x000fe40002000000 */
[----:B------:R-:W-:Y:S01]  /*4510*/  LOP3.LUT P4, RZ, R21, 0xff00, RZ, 0xc0, !PT ;  /* 0x0000ff0015ff7812 */ /* 0x000fe2000788c0ff */
[----:B------:R-:W-:Y:S01]  /*4520*/  FADD.FTZ R181, R80, R175 ;  /* 0x000000af50b57221 */ /* 0x000fe20000010000 */
[----:B------:R-:W-:-:S04]  /*4530*/  FFMA.FTZ R80, R203, R18, R19 ;  /* 0x00000012cb507223 */ /* 0x000fc80000010013 */
[----:B------:R-:W-:-:S04]  /*4540*/  FADD.FTZ R80, R249, -R80 ;  /* 0x80000050f9507221 */ /* 0x000fc80000010000 */
[----:B------:R-:W-:-:S03]  /*4550*/  FMUL.FTZ R80, R16, R80 ;  /* 0x0000005010507220 */ /* 0x000fc60000410000 */
[----:B------:R-:W-:Y:S01]  /*4560*/  @P4 PRMT R177, R178, 0x7632, R177 ;  /* 0x00007632b2b14816 */ /* 0x000fe200000000b1 */
[----:B------:R-:W-:Y:S01]  /*4570*/  FMUL.FTZ R178, R86, R17 ;  /* 0x0000001156b27220 */ /* 0x000fe20000410000 */
[----:B------:R-:W-:Y:S02]  /*4580*/  HFMA2 R86, -RZ, RZ, 0, 0 ;  /* 0x00000000ff567431 */ /* 0x000fe400000001ff */
[----:B------:R-:W-:Y:S01]  /*4590*/  @P4 SHF.L.U32 R180, R177, 0x10, RZ ;  /* 0x00000010b1b44819 */ /* 0x000fe200000006ff */
[----:B------:R-:W-:Y:S01]  /*45a0*/  FMUL.FTZ R178, R178, UR14 ;  /* 0x0000000eb2b27c20 */ /* 0x000fe20008410000 */
[----:B------:R-:W-:-:S03]  /*45b0*/  MOV R177, RZ ;  /* 0x000000ff00b17202 */ /* 0x000fc60000000f00 */
[-C--:B------:R-:W-:Y:S01]  /*45c0*/  FMUL.FTZ R175, R165, R178.reuse ;  /* 0x000000b2a5af7220 */ /* 0x080fe20000410000 */
[----:B------:R-:W-:-:S04]  /*45d0*/  @P4 FMUL.FTZ R177, R180, R178 ;  /* 0x000000b2b4b14220 */ /* 0x000fc80000410000 */
[----:B------:R-:W-:Y:S01]  /*45e0*/  FSEL R228, R175, RZ, P4 ;  /* 0x000000ffafe47208 */ /* 0x000fe20002000000 */
[----:B------:R-:W-:Y:S01]  /*45f0*/  FADD.FTZ R180, R81, R177 ;  /* 0x000000b151b47221 */ /* 0x000fe20000010000 */
[----:B------:R-:W-:Y:S01]  /*4600*/  LOP3.LUT P4, RZ, R21, 0xff0000, RZ, 0xc0, !PT ;  /* 0x00ff000015ff7812 */ /* 0x000fe2000788c0ff */
[----:B------:R-:W-:Y:S01]  /*4610*/  FMUL.FTZ R81, R80, R17 ;  /* 0x0000001150517220 */ /* 0x000fe20000410000 */
[----:B------:R-:W-:-:S03]  /*4620*/  HFMA2 R175, -RZ, RZ, 0, 0 ;  /* 0x00000000ffaf7431 */ /* 0x000fc600000001ff */
[----:B------:R-:W-:-:S08]  /*4630*/  FMUL.FTZ R81, R81, UR14 ;  /* 0x0000000e51517c20 */ /* 0x000fd00008410000 */
[----:B------:R-:W-:-:S05]  /*4640*/  @P4 SHF.L.U32 R177, R179, 0x10, RZ ;  /* 0x00000010b3b14819 */ /* 0x000fca00000006ff */
        /* <DEDUP_REMOVED lines=9> */
[----:B------:R-:W-:-:S12]  /*46e0*/  FMUL.FTZ R82, R16, R82 ;  /* 0x0000005210527220 */ /* 0x000fd80000410000 */
[----:B------:R-:W-:Y:S01]  /*46f0*/  @P4 PRMT R175, R179, 0x7632, R175 ;  /* 0x00007632b3af4816 */ /* 0x000fe200000000af */
[----:B------:R-:W-:-:S03]  /*4700*/  FMUL.FTZ R179, R82, R17 ;  /* 0x0000001152b37220 */ /* 0x000fc60000410000 */
[----:B------:R-:W-:Y:S01]  /*4710*/  @P4 SHF.L.U32 R175, R175, 0x10, RZ ;  /* 0x00000010afaf4819 */ /* 0x000fe200000006ff */
[----:B------:R-:W-:-:S04]  /*4720*/  FMUL.FTZ R179, R179, UR14 ;  /* 0x0000000eb3b37c20 */ /* 0x000fc80008410000 */
[-C--:B------:R-:W-:Y:S01]  /*4730*/  @P4 FMUL.FTZ R177, R175, R179.reuse ;  /* 0x000000b3afb14220 */ /* 0x080fe20000410000 */
[----:B------:R-:W-:Y:S01]  /*4740*/  F2FP.BF16.F32.PACK_AB R175, R82, R80 ;  /* 0x0000005052af723e */ /* 0x000fe200000010ff */
[----:B------:R-:W-:Y:S02]  /*4750*/  FFMA.FTZ R80, R0, R18, R19 ;  /* 0x0000001200507223 */ /* 0x000fe40000010013 */
[----:B------:R-:W-:Y:S01]  /*4760*/  FADD.FTZ R177, R83, R177 ;  /* 0x000000b153b17221 */ /* 0x000fe20000010000 */
[----:B------:R-:W-:Y:S01]  /*4770*/  FMUL.FTZ R83, R167, R179 ;  /* 0x000000b3a7537220 */ /* 0x000fe20000410000 */
[----:B------:R-:W-:-:S04]  /*4780*/  FADD.FTZ R80, R212, -R80 ;  /* 0x80000050d4507221 */ /* 0x000fc80000010000 */
[----:B------:R-:W-:Y:S01]  /*4790*/  FSEL R83, R83, RZ, P4 ;  /* 0x000000ff53537208 */ /* 0x000fe20002000000 */
[----:B------:R-:W-:Y:S01]  /*47a0*/  FMUL.FTZ R80, R16, R80 ;  /* 0x0000005010507220 */ /* 0x000fe20000410000 */
[----:B------:R-:W-:-:S03]  /*47b0*/  LOP3.LUT P4, RZ, R20, 0xff, RZ, 0xc0, !PT ;  /* 0x000000ff14ff7812 */ /* 0x000fc6000788c0ff */
[----:B------:R-:W-:-:S04]  /*47c0*/  FMUL.FTZ R82, R80, R17 ;  /* 0x0000001150527220 */ /* 0x000fc80000410000 */
[----:B------:R-:W-:-:S06]  /*47d0*/  FMUL.FTZ R82, R82, UR14 ;  /* 0x0000000e52527c20 */ /* 0x000fcc0008410000 */
[----:B------:R-:W-:-:S05]  /*47e0*/  @P4 SHF.L.U32 R179, R176, 0x10, RZ ;  /* 0x00000010b0b34819 */ /* 0x000fca00000006ff */
[-C--:B------:R-:W-:Y:S02]  /*47f0*/  @P4 FMUL.FTZ R86, R179, R82.reuse ;  /* 0x00000052b3564220 */ /* 0x080fe40000410000 */
[----:B------:R-:W2:Y:S01]  /*4800*/  LDL R179, [R1+0x4] ;  /* 0x0000040001b37983 */ /* 0x000ea20000100800 */
[----:B------:R-:W-:Y:S01]  /*4810*/  F2FP.BF16.F32.PACK_AB R83, R83, R81 ;  /* 0x000000515353723e */ /* 0x000fe200000010ff */
[----:B------:R-:W-:Y:S01]  /*4820*/  FMUL.FTZ R82, R168, R82 ;  /* 0x00000052a8527220 */ /* 0x000fe20000410000 */
[----:B------:R-:W-:Y:S01]  /*4830*/  F2FP.BF16.F32.PACK_AB R81, R2, R227 ;  /* 0x000000e30251723e */ /* 0x000fe200000010ff */
[----:B------:R-:W-:Y:S01]  /*4840*/  FADD.FTZ R86, R84, R86 ;  /* 0x0000005654567221 */ /* 0x000fe20000010000 */
[----:B------:R0:W5:Y:S01]  /*4850*/  LDL.LU R2, [R1+0x154] ;  /* 0x0001540001027983 */ /* 0x0001620000300800 */
[----:B------:R-:W-:Y:S02]  /*4860*/  F2FP.BF16.F32.PACK_AB R173, R172, R173 ;  /* 0x000000adacad723e */ /* 0x000fe400000010ff */
[----:B------:R-:W-:Y:S01]  /*4870*/  FSEL R84, R82, RZ, P4 ;  /* 0x000000ff52547208 */ /* 0x000fe20002000000 */
[----:B------:R-:W-:Y:S01]  /*4880*/  FFMA.FTZ R82, R208, R18, R19 ;  /* 0x00000012d0527223 */ /* 0x000fe20000010013 */
[----:B------:R-:W-:-:S13]  /*4890*/  LOP3.LUT P4, RZ, R20, 0xff00, RZ, 0xc0, !PT ;  /* 0x0000ff0014ff7812 */ /* 0x000fda000788c0ff */
[----:B------:R-:W-:Y:S02]  /*48a0*/  @P4 PRMT R172, R176, 0x7632, R172 ;  /* 0x00007632b0ac4816 */ /* 0x000fe400000000ac */
[----:B------:R-:W-:Y:S02]  /*48b0*/  MOV R176, RZ ;  /* 0x000000ff00b07202 */ /* 0x000fe40000000f00 */
[----:B------:R-:W-:Y:S01]  /*48c0*/  @P4 SHF.L.U32 R172, R172, 0x10, RZ ;  /* 0x00000010acac4819 */ /* 0x000fe200000006ff */
[----:B--2---:R-:W-:-:S04]  /*48d0*/  FADD.FTZ R82, R179, -R82 ;  /* 0x80000052b3527221 */ /* 0x004fc80000010000 */
[----:B------:R-:W-:-:S04]  /*48e0*/  FMUL.FTZ R82, R16, R82 ;  /* 0x0000005210527220 */ /* 0x000fc80000410000 */
[----:B------:R-:W-:-:S04]  /*48f0*/  FMUL.FTZ R179, R82, R17 ;  /* 0x0000001152b37220 */ /* 0x000fc80000410000 */
[----:B------:R-:W-:-:S04]  /*4900*/  FMUL.FTZ R179, R179, UR14 ;  /* 0x0000000eb3b37c20 */ /* 0x000fc80008410000 */
[-C--:B------:R-:W-:Y:S01]  /*4910*/  @P4 FMUL.FTZ R176, R172, R179.reuse ;  /* 0x000000b3acb04220 */ /* 0x080fe20000410000 */
[----:B------:R-:W-:Y:S01]  /*4920*/  F2FP.BF16.F32.PACK_AB R172, R82, R80 ;  /* 0x0000005052ac723e */ /* 0x000fe200000010ff */
[----:B------:R-:W-:Y:S01]  /*4930*/  FMUL.FTZ R80, R169, R179 ;  /* 0x000000b3a9507220 */ /* 0x000fe20000410000 */
[----:B------:R-:W-:Y:S01]  /*4940*/  F2FP.BF16.F32.PACK_AB R82, R228, R183 ;  /* 0x000000b7e452723e */ /* 0x000fe200000010ff */
[----:B------:R-:W-:-:S03]  /*4950*/  FADD.FTZ R176, R85, R176 ;  /* 0x000000b055b07221 */ /* 0x000fc60000010000 */
[----:B------:R-:W-:-:S04]  /*4960*/  FSEL R80, R80, RZ, P4 ;  /* 0x000000ff50507208 */ /* 0x000fc80002000000 */
[----:B0-----:R-:W-:-:S07]  /*4970*/  F2FP.BF16.F32.PACK_AB R80, R80, R84 ;  /* 0x000000545050723e */ /* 0x001fce00000010ff */
.L_x_5746:
        /* <DEDUP_REMOVED lines=12> */
[----:B------:R-:W-:Y:S02]  /*4a40*/  MOV R82, R178 ;  /* 0x000000b200527202 */ /* 0x000fe40000000f00 */
[----:B------:R-:W-:-:S07]  /*4a50*/  MOV R83, R177 ;  /* 0x000000b100537202 */ /* 0x000fce0000000f00 */
.L_x_5744:
[----:B------:R-:W-:Y:S05]  /*4a60*/  BSYNC.RECONVERGENT B2 ;  /* 0x0000000000027941 */ /* 0x000fea0003800200 */
.L_x_5743:
[----:B------:R-:W-:Y:S04]  /*4a70*/  BSSY.RECONVERGENT B2, `(.L_x_5747) ;  /* 0x00000ef000027945 */ /* 0x000fe80003800200 */
[----:B------:R-:W-:Y:S05]  /*4a80*/  @!P2 BRA `(.L_x_5748) ;  /* 0x0000000c00b4a947 */ /* 0x000fea0003800000 */
[----:B------:R-:W0:Y:S02]  /*4a90*/  LDC.64 R176, c[0x0][0x390] ;  /* 0x0000e400ffb07b82 */ /* 0x000e240000000a00 */
[----:B0-----:R-:W-:-:S06]  /*4aa0*/  IMAD.WIDE.U32 R176, R15, 0x10, R176 ;  /* 0x000000100fb07825 */ /* 0x001fcc00078e00b0 */
[----:B-1----:R-:W5:Y:S01]  /*4ab0*/  LDG.E.128 R176, desc[UR6][R176.64] ;  /* 0x00000006b0b07981 */ /* 0x002f62000c1e1d00 */
[----:B------:R-:W-:-:S04]  /*4ac0*/  ISETP.NE.U32.AND P2, PT, RZ, UR12, PT ;  /* 0x0000000cff007c0c */ /* 0x000fc8000bf45070 */
[----:B------:R-:W-:-:S13]  /*4ad0*/  ISETP.NE.AND.EX P2, PT, RZ, UR13, PT, P2 ;  /* 0x0000000dff007c0c */ /* 0x000fda000bf45320 */
[----:B------:R-:W-:Y:S05]  /*4ae0*/  @!P2 BRA `(.L_x_5749) ;  /* 0x0000000400c0a947 */ /* 0x000fea0003800000 */
[----:B------:R-:W-:Y:S01]  /*4af0*/  FFMA.FTZ R172, R199, R18, R19 ;  /* 0x00000012c7ac7223 */ /* 0x000fe20000010013 */
[C---:B-----5:R-:W-:Y:S01]  /*4b00*/  LOP3.LUT P4, RZ, R22.reuse, 0xff0000, RZ, 0xc0, !PT ;  /* 0x00ff000016ff7812 */ /* 0x060fe2000788c0ff */
[----:B------:R-:W-:Y:S01]  /*4b10*/  HFMA2 R182, -RZ, RZ, 0, 0 ;  /* 0x00000000ffb67431 */ /* 0x000fe200000001ff */
[----:B------:R-:W-:Y:S01]  /*4b20*/  LOP3.LUT P3, RZ, R22, 0xff000000, RZ, 0xc0, !PT ;  /* 0xff00000016ff7812 */ /* 0x000fe2000786c0ff */
[----:B------:R-:W-:Y:S01]  /*4b30*/  FADD.FTZ R172, R245, -R172 ;  /* 0x800000acf5ac7221 */ /* 0x000fe20000010000 */
[----:B------:R-:W-:-:S03]  /*4b40*/  HFMA2 R181, -RZ, RZ, 0, 0 ;  /* 0x00000000ffb57431 */ /* 0x000fc600000001ff */
[----:B------:R-:W-:Y:S01]  /*4b50*/  FMUL.FTZ R173, R16, R172 ;  /* 0x000000ac10ad7220 */ /* 0x000fe20000410000 */
[----:B------:R-:W-:-:S03]  /*4b60*/  FFMA.FTZ R172, R198, R18, R19 ;  /* 0x00000012c6ac7223 */ /* 0x000fc60000010013 */
[----:B------:R-:W-:Y:S01]  /*4b70*/  FMUL.FTZ R174, R17, R173 ;  /* 0x000000ad11ae7220 */ /* 0x000fe20000410000 */
[----:B------:R-:W-:Y:S01]  /*4b80*/  FADD.FTZ R172, R244, -R172 ;  /* 0x800000acf4ac7221 */ /* 0x000fe20000010000 */
[C---:B------:R-:W-:Y:S02]  /*4b90*/  @P4 SHF.L.U32 R175, R177.reuse, 0x10, RZ ;  /* 0x00000010b1af4819 */ /* 0x040fe400000006ff */
[----:B------:R-:W-:Y:S01]  /*4ba0*/  FMUL.FTZ R174, R174, UR14 ;  /* 0x0000000eaeae7c20 */ /* 0x000fe20008410000 */
[----:B------:R-:W-:Y:S01]  /*4bb0*/  FMUL.FTZ R172, R16, R172 ;  /* 0x000000ac10ac7220 */ /* 0x000fe20000410000 */
[----:B------:R-:W-:Y:S02]  /*4bc0*/  @P3 PRMT R177, R177, 0x7632, R177 ;  /* 0x00007632b1b13816 */ /* 0x000fe400000000b1 */
[----:B------:R-:W-:Y:S01]  /*4bd0*/  @P4 FMUL.FTZ R182, R175, R174 ;  /* 0x000000aeafb64220 */ /* 0x000fe20000410000 */
[----:B------:R-:W-:Y:S01]  /*4be0*/  FMUL.FTZ R175, R17, R172 ;  /* 0x000000ac11af7220 */ /* 0x000fe20000410000 */
[----:B------:R-:W-:Y:S01]  /*4bf0*/  @P3 SHF.L.U32 R180, R177, 0x10, RZ ;  /* 0x00000010b1b43819 */ /* 0x000fe200000006ff */
[----:B------:R-:W-:Y:S01]  /*4c00*/  FMUL.FTZ R174, R162, R174 ;  /* 0x000000aea2ae7220 */ /* 0x000fe20000410000 */
[----:B------:R-:W-:Y:S01]  /*4c10*/  MOV R177, RZ ;  /* 0x000000ff00b17202 */ /* 0x000fe20000000f00 */
[----:B------:R-:W-:Y:S01]  /*4c20*/  FMUL.FTZ R175, R175, UR14 ;  /* 0x0000000eafaf7c20 */ /* 0x000fe20008410000 */
[----:B------:R-:W-:Y:S01]  /*4c30*/  FADD.FTZ R182, R78, R182 ;  /* 0x000000b64eb67221 */ /* 0x000fe20000010000 */
[-CC-:B------:R-:W-:Y:S01]  /*4c40*/  FFMA.FTZ R78, R197, R18.reuse, R19.reuse ;  /* 0x00000012c54e7223 */ /* 0x180fe20000010013 */
[----:B------:R-:W-:Y:S01]  /*4c50*/  FSEL R227, R174, RZ, P4 ;  /* 0x000000ffaee37208 */ /* 0x000fe20002000000 */
[-C--:B------:R-:W-:Y:S01]  /*4c60*/  @P3 FMUL.FTZ R177, R180, R175.reuse ;  /* 0x000000afb4b13220 */ /* 0x080fe20000410000 */
[----:B------:R-:W-:Y:S01]  /*4c70*/  FMUL.FTZ R175, R163, R175 ;  /* 0x000000afa3af7220 */ /* 0x000fe20000410000 */
[----:B------:R-:W-:Y:S01]  /*4c80*/  FADD.FTZ R78, R243, -R78 ;  /* 0x8000004ef34e7221 */ /* 0x000fe20000010000 */
[----:B------:R-:W-:Y:S01]  /*4c90*/  LOP3.LUT P4, RZ, R23, 0xff, RZ, 0xc0, !PT ;  /* 0x000000ff17ff7812 */ /* 0x000fe2000788c0ff */
[----:B------:R-:W-:Y:S01]  /*4ca0*/  FFMA.FTZ R174, R196, R18, R19 ;  /* 0x00000012c4ae7223 */ /* 0x000fe20000010013 */
[----:B------:R-:W-:Y:S01]  /*4cb0*/  FADD.FTZ R79, R79, R177 ;  /* 0x000000b14f4f7221 */ /* 0x000fe20000010000 */
[----:B------:R-:W-:Y:S01]  /*4cc0*/  FSEL R175, R175, RZ, P3 ;  /* 0x000000ffafaf7208 */ /* 0x000fe20001800000 */
[----:B------:R-:W-:Y:S01]  /*4cd0*/  FMUL.FTZ R78, R16, R78 ;  /* 0x0000004e104e7220 */ /* 0x000fe20000410000 */
[----:B------:R-:W-:Y:S01]  /*4ce0*/  LOP3.LUT P3, RZ, R23, 0xff00, RZ, 0xc0, !PT ;  /* 0x0000ff0017ff7812 */ /* 0x000fe2000786c0ff */
[----:B------:R-:W-:Y:S01]  /*4cf0*/  FADD.FTZ R174, R242, -R174 ;  /* 0x800000aef2ae7221 */ /* 0x000fe20000010000 */
[----:B------:R-:W-:Y:S01]  /*4d00*/  MOV R177, RZ ;  /* 0x000000ff00b17202 */ /* 0x000fe20000000f00 */
[----:B------:R0:W-:Y:S01]  /*4d10*/  STL [R1+0x8], R175 ;  /* 0x000008af01007387 */ /* 0x0001e20000100800 */
[----:B------:R-:W-:Y:S01]  /*4d20*/  F2FP.BF16.F32.PACK_AB R173, R172, R173 ;  /* 0x000000adacad723e */ /* 0x000fe200000010ff */
[----:B------:R-:W-:Y:S01]  /*4d30*/  FMUL.FTZ R174, R16, R174 ;  /* 0x000000ae10ae7220 */ /* 0x000fe20000410000 */
[----:B0-----:R-:W-:-:S04]  /*4d40*/  FMUL.FTZ R175, R17, R78 ;  /* 0x0000004e11af7220 */ /* 0x001fc80000410000 */
[----:B------:R-:W-:Y:S01]  /*4d50*/  FMUL.FTZ R180, R175, UR14 ;  /* 0x0000000eafb47c20 */ /* 0x000fe20008410000 */
[C---:B------:R-:W-:Y:S02]  /*4d60*/  @P4 SHF.L.U32 R175, R178.reuse, 0x10, RZ ;  /* 0x00000010b2af4819 */ /* 0x040fe400000006ff */
[----:B------:R-:W-:-:S03]  /*4d70*/  @P3 PRMT R178, R178, 0x7632, R178 ;  /* 0x00007632b2b23816 */ /* 0x000fc600000000b2 */
[----:B------:R-:W-:Y:S01]  /*4d80*/  @P4 FMUL.FTZ R181, R175, R180 ;  /* 0x000000b4afb54220 */ /* 0x000fe20000410000 */
[----:B------:R-:W-:Y:S01]  /*4d90*/  FMUL.FTZ R175, R17, R174 ;  /* 0x000000ae11af7220 */ /* 0x000fe20000410000 */
[----:B------:R-:W-:Y:S02]  /*4da0*/  @P3 SHF.L.U32 R178, R178, 0x10, RZ ;  /* 0x00000010b2b23819 */ /* 0x000fe400000006ff */
[----:B------:R-:W-:Y:S01]  /*4db0*/  FADD.FTZ R181, R72, R181 ;  /* 0x000000b548b57221 */ /* 0x000fe20000010000 */
[----:B------:R-:W-:Y:S01]  /*4dc0*/  FMUL.FTZ R175, R175, UR14 ;  /* 0x0000000eafaf7c20 */ /* 0x000fe20008410000 */
[----:B------:R-:W-:Y:S01]  /*4dd0*/  FFMA.FTZ R72, R195, R18, R19 ;  /* 0x00000012c3487223 */ /* 0x000fe20000010013 */
[----:B------:R-:W-:Y:S01]  /*4de0*/  F2FP.BF16.F32.PACK_AB R174, R174, R78 ;  /* 0x0000004eaeae723e */ /* 0x000fe200000010ff */
[----:B------:R-:W-:Y:S02]  /*4df0*/  HFMA2 R78, -RZ, RZ, 0, 0 ;  /* 0x00000000ff4e7431 */ /* 0x000fe400000001ff */
[-C--:B------:R-:W-:Y:S01]  /*4e00*/  @P3 FMUL.FTZ R177, R178, R175.reuse ;  /* 0x000000afb2b13220 */ /* 0x080fe20000410000 */
[----:B------:R-:W-:Y:S01]  /*4e10*/  FMUL.FTZ R178, R156, R180 ;  /* 0x000000b49cb27220 */ /* 0x000fe20000410000 */
[----:B------:R-:W-:Y:S01]  /*4e20*/  FADD.FTZ R72, R241, -R72 ;  /* 0x80000048f1487221 */ /* 0x000fe20000010000 */
[----:B------:R-:W-:Y:S01]  /*4e30*/  FMUL.FTZ R175, R157, R175 ;  /* 0x000000af9daf7220 */ /* 0x000fe20000410000 */
[----:B------:R-:W-:-:S02]  /*4e40*/  FADD.FTZ R180, R73, R177 ;  /* 0x000000b149b47221 */ /* 0x000fc40000010000 */
[----:B------:R-:W-:Y:S01]  /*4e50*/  FSEL R183, R178, RZ, P4 ;  /* 0x000000ffb2b77208 */ /* 0x000fe20002000000 */
[----:B------:R-:W-:Y:S01]  /*4e60*/  FMUL.FTZ R72, R16, R72 ;  /* 0x0000004810487220 */ /* 0x000fe20000410000 */
[----:B------:R-:W-:Y:S01]  /*4e70*/  LOP3.LUT P4, RZ, R23, 0xff0000, RZ, 0xc0, !PT ;  /* 0x00ff000017ff7812 */ /* 0x000fe2000788c0ff */
[----:B------:R-:W-:Y:S01]  /*4e80*/  HFMA2 R178, -RZ, RZ, 0, 0 ;  /* 0x00000000ffb27431 */ /* 0x000fe200000001ff */
[----:B------:R-:W-:Y:S01]  /*4e90*/  FSEL R228, R175, RZ, P3 ;  /* 0x000000ffafe47208 */ /* 0x000fe20001800000 */
[----:B------:R-:W-:Y:S01]  /*4ea0*/  FMUL.FTZ R73, R17, R72 ;  /* 0x0000004811497220 */ /* 0x000fe20000410000 */
[----:B------:R-:W-:-:S03]  /*4eb0*/  ISETP.GE.U32.AND P3, PT, R22, RZ, PT ;  /* 0x000000ff1600720c */ /* 0x000fc60003f66070 */
[----:B------:R-:W-:Y:S01]  /*4ec0*/  FMUL.FTZ R73, R73, UR14 ;  /* 0x0000000e49497c20 */ /* 0x000fe20008410000 */
[----:B------:R-:W-:-:S05]  /*4ed0*/  ISETP.GE.U32.AND.EX P3, PT, R23, 0x1000000, PT, P3 ;  /* 0x010000001700780c */ /* 0x000fca0003f66130 */
[----:B------:R-:W-:-:S05]  /*4ee0*/  @P4 SHF.L.U32 R177, R179, 0x10, RZ ;  /* 0x00000010b3b14819 */ /* 0x000fca00000006ff */
[----:B------:R-:W-:-:S03]  /*4ef0*/  @P4 FMUL.FTZ R178, R177, R73 ;  /* 0x00000049b1b24220 */ /* 0x000fc60000410000 */
[----:B------:R-:W-:Y:S01]  /*4f00*/  @P3 PRMT R177, R179, 0x7632, R177 ;  /* 0x00007632b3b13816 */ /* 0x000fe200000000b1 */
[----:B------:R-:W-:Y:S01]  /*4f10*/  FADD.FTZ R178, R74, R178 ;  /* 0x000000b24ab27221 */ /* 0x000fe20000010000 */
[----:B------:R-:W-:Y:S01]  /*4f20*/  FFMA.FTZ R74, R187, R18, R19 ;  /* 0x00000012bb4a7223 */ /* 0x000fe20000010013 */
[----:B------:R-:W-:Y:S02]  /*4f30*/  MOV R179, RZ ;  /* 0x000000ff00b37202 */ /* 0x000fe40000000f00 */
[----:B------:R-:W-:Y:S01]  /*4f40*/  @P3 SHF.L.U32 R177, R177, 0x10, RZ ;  /* 0x00000010b1b13819 */ /* 0x000fe200000006ff */
[----:B------:R-:W-:-:S04]  /*4f50*/  FADD.FTZ R74, R240, -R74 ;  /* 0x8000004af04a7221 */ /* 0x000fc80000010000 */
[----:B------:R-:W-:-:S04]  /*4f60*/  FMUL.FTZ R175, R16, R74 ;  /* 0x0000004a10af7220 */ /* 0x000fc80000410000 */
[----:B------:R-:W-:Y:S01]  /*4f70*/  FMUL.FTZ R74, R17, R175 ;  /* 0x000000af114a7220 */ /* 0x000fe20000410000 */
[----:B------:R-:W-:Y:S01]  /*4f80*/  F2FP.BF16.F32.PACK_AB R175, R175, R72 ;  /* 0x00000048afaf723e */ /* 0x000fe200000010ff */
[----:B------:R-:W-:Y:S02]  /*4f90*/  FFMA.FTZ R72, R201, R18, R19 ;  /* 0x00000012c9487223 */ /* 0x000fe40000010013 */
[----:B------:R-:W-:Y:S02]  /*4fa0*/  FMUL.FTZ R74, R74, UR14 ;  /* 0x0000000e4a4a7c20 */ /* 0x000fe40008410000 */
[----:B------:R-:W-:Y:S02]  /*4fb0*/  FADD.FTZ R72, R247, -R72 ;  /* 0x80000048f7487221 */ /* 0x000fe40000010000 */
[-C--:B------:R-:W-:Y:S01]  /*4fc0*/  @P3 FMUL.FTZ R179, R177, R74.reuse ;  /* 0x0000004ab1b33220 */ /* 0x080fe20000410000 */
[----:B------:R-:W-:Y:S01]  /*4fd0*/  FMUL.FTZ R74, R159, R74 ;  /* 0x0000004a9f4a7220 */ /* 0x000fe20000410000 */
[----:B------:R-:W-:-:S02]  /*4fe0*/  FMUL.FTZ R72, R16, R72 ;  /* 0x0000004810487220 */ /* 0x000fc40000410000 */
[----:B------:R-:W-:Y:S01]  /*4ff0*/  FADD.FTZ R177, R75, R179 ;  /* 0x000000b34bb17221 */ /* 0x000fe20000010000 */
[----:B------:R-:W-:Y:S01]  /*5000*/  FMUL.FTZ R75, R158, R73 ;  /* 0x000000499e4b7220 */ /* 0x000fe20000410000 */
[----:B------:R-:W-:Y:S01]  /*5010*/  FMUL.FTZ R73, R17, R72 ;  /* 0x0000004811497220 */ /* 0x000fe20000410000 */
[----:B------:R-:W-:Y:S02]  /*5020*/  FSEL R74, R74, RZ, P3 ;  /* 0x000000ff4a4a7208 */ /* 0x000fe40001800000 */
[C---:B------:R-:W-:Y:S01]  /*5030*/  LOP3.LUT P3, RZ, R22.reuse, 0xff00, RZ, 0xc0, !PT ;  /* 0x0000ff0016ff7812 */ /* 0x040fe2000786c0ff */
[----:B------:R-:W-:Y:S01]  /*5040*/  FMUL.FTZ R73, R73, UR14 ;  /* 0x0000000e49497c20 */ /* 0x000fe20008410000 */
[----:B------:R-:W-:Y:S02]  /*5050*/  FSEL R75, R75, RZ, P4 ;  /* 0x000000ff4b4b7208 */ /* 0x000fe40002000000 */
[----:B------:R-:W-:-:S13]  /*5060*/  LOP3.LUT P4, RZ, R22, 0xff, RZ, 0xc0, !PT ;  /* 0x000000ff16ff7812 */ /* 0x000fda000788c0ff */
[C---:B------:R-:W-:Y:S02]  /*5070*/  @P4 SHF.L.U32 R179, R176.reuse, 0x10, RZ ;  /* 0x00000010b0b34819 */ /* 0x040fe400000006ff */
[----:B------:R-:W-:-:S03]  /*5080*/  @P3 PRMT R176, R176, 0x7632, R176 ;  /* 0x00007632b0b03816 */ /* 0x000fc600000000b0 */
[----:B------:R-:W-:Y:S01]  /*5090*/  @P4 FMUL.FTZ R78, R179, R73 ;  /* 0x00000049b34e4220 */ /* 0x000fe20000410000 */
[----:B------:R-:W-:Y:S02]  /*50a0*/  @P3 SHF.L.U32 R176, R176, 0x10, RZ ;  /* 0x00000010b0b03819 */ /* 0x000fe400000006ff */
[----:B------:R-:W-:Y:S01]  /*50b0*/  MOV R179, RZ ;  /* 0x000000ff00b37202 */ /* 0x000fe20000000f00 */
[----:B------:R-:W-:Y:S01]  /*50c0*/  FADD.FTZ R78, R76, R78 ;  /* 0x0000004e4c4e7221 */ /* 0x000fe20000010000 */
[----:B------:R-:W-:-:S04]  /*50d0*/  FFMA.FTZ R76, R200, R18, R19 ;  /* 0x00000012c84c7223 */ /* 0x000fc80000010013 */
[----:B------:R-:W-:-:S04]  /*50e0*/  FADD.FTZ R76, R246, -R76 ;  /* 0x8000004cf64c7221 */ /* 0x000fc80000010000 */
[----:B------:R-:W-:-:S04]  /*50f0*/  FMUL.FTZ R172, R16, R76 ;  /* 0x0000004c10ac7220 */ /* 0x000fc80000410000 */
[----:B------:R-:W-:-:S04]  /*5100*/  FMUL.FTZ R76, R17, R172 ;  /* 0x000000ac114c7220 */ /* 0x000fc80000410000 */
[----:B------:R-:W-:-:S04]  /*5110*/  FMUL.FTZ R76, R76, UR14 ;  /* 0x0000000e4c4c7c20 */ /* 0x000fc80008410000 */
[----:B------:R-:W-:-:S04]  /*5120*/  @P3 FMUL.FTZ R179, R176, R76 ;  /* 0x0000004cb0b33220 */ /* 0x000fc80000410000 */
[----:B------:R-:W-:Y:S02]  /*5130*/  FADD.FTZ R176, R77, R179 ;  /* 0x000000b34db07221 */ /* 0x000fe40000010000 */
[----:B------:R-:W2:Y:S01]  /*5140*/  LDL.LU R179, [R1+0x8] ;  /* 0x0000080001b37983 */ /* 0x000ea20000300800 */
[----:B------:R-:W-:Y:S01]  /*5150*/  F2FP.BF16.F32.PACK_AB R172, R172, R72 ;  /* 0x00000048acac723e */ /* 0x000fe200000010ff */
[----:B------:R-:W-:Y:S01]  /*5160*/  FMUL.FTZ R73, R160, R73 ;  /* 0x00000049a0497220 */ /* 0x000fe20000410000 */
[----:B------:R-:W-:Y:S01]  /*5170*/  FMUL.FTZ R72, R161, R76 ;  /* 0x0000004ca1487220 */ /* 0x000fe20000410000 */
[----:B------:R-:W-:Y:S02]  /*5180*/  F2FP.BF16.F32.PACK_AB R75, R74, R75 ;  /* 0x0000004b4a4b723e */ /* 0x000fe400000010ff */
[----:B------:R-:W-:Y:S02]  /*5190*/  F2FP.BF16.F32.PACK_AB R74, R228, R183 ;  /* 0x000000b7e44a723e */ /* 0x000fe400000010ff */
[----:B------:R-:W-:-:S02]  /*51a0*/  FSEL R76, R73, RZ, P4 ;  /* 0x000000ff494c7208 */ /* 0x000fc40002000000 */
[----:B------:R-:W-:-:S04]  /*51b0*/  FSEL R72, R72, RZ, P3 ;  /* 0x000000ff48487208 */ /* 0x000fc80001800000 */
[----:B------:R-:W-:Y:S02]  /*51c0*/  F2FP.BF16.F32.PACK_AB R72, R72, R76 ;  /* 0x0000004c4848723e */ /* 0x000fe400000010ff */
[----:B--2---:R-:W-:Y:S01]  /*51d0*/  F2FP.BF16.F32.PACK_AB R73, R179, R227 ;  /* 0x000000e3b349723e */ /* 0x004fe200000010ff */
[----:B------:R-:W-:Y:S06]  /*51e0*/  BRA `(.L_x_5750) ;  /* 0x0000000400a47947 */ /* 0x000fec0003800000 */
.L_x_5749:
[----:B------:R-:W-:Y:S01]  /*51f0*/  FFMA.FTZ R180, R199, R18, R19 ;  /* 0x00000012c7b47223 */ /* 0x000fe20000010013 */
[C---:B-----5:R-:W-:Y:S01]  /*5200*/  LOP3.LUT P3, RZ, R22.reuse, 0xff0000, RZ, 0xc0, !PT ;  /* 0x00ff000016ff7812 */ /* 0x060fe2000786c0ff */
[----:B------:R-:W-:Y:S01]  /*5210*/  HFMA2 R182, -RZ, RZ, 0, 0 ;  /* 0x00000000ffb67431 */ /* 0x000fe200000001ff */
[----:B------:R-:W-:Y:S01]  /*5220*/  LOP3.LUT P5, RZ, R22, 0xff000000, RZ, 0xc0, !PT ;  /* 0xff00000016ff7812 */ /* 0x000fe200078ac0ff */
[----:B------:R-:W-:Y:S01]  /*5230*/  FADD.FTZ R180, R245, -R180 ;  /* 0x800000b4f5b47221 */ /* 0x000fe20000010000 */
[C---:B------:R-:W-:Y:S02]  /*5240*/  LOP3.LUT P4, RZ, R23.reuse, 0xff, RZ, 0xc0, !PT ;  /* 0x000000ff17ff7812 */ /* 0x040fe4000788c0ff */
[----:B------:R-:W-:Y:S01]  /*5250*/  LOP3.LUT P6, RZ, R23, 0xff0000, RZ, 0xc0, !PT ;  /* 0x00ff000017ff7812 */ /* 0x000fe200078cc0ff */
[----:B------:R-:W-:-:S04]  /*5260*/  FMUL.FTZ R180, R16, R180 ;  /* 0x000000b410b47220 */ /* 0x000fc80000410000 */
[----:B------:R-:W-:Y:S02]  /*5270*/  FMUL.FTZ R180, R17, R180 ;  /* 0x000000b411b47220 */ /* 0x000fe40000410000 */
[C---:B------:R-:W-:Y:S02]  /*5280*/  @P3 SHF.L.U32 R181, R177.reuse, 0x10, RZ ;  /* 0x00000010b1b53819 */ /* 0x040fe400000006ff */
[----:B------:R-:W-:Y:S01]  /*5290*/  FMUL.FTZ R180, R180, UR14 ;  /* 0x0000000eb4b47c20 */ /* 0x000fe20008410000 */
[----:B------:R-:W-:-:S03]  /*52a0*/  @P5 PRMT R177, R177, 0x7632, R177 ;  /* 0x00007632b1b15816 */ /* 0x000fc600000000b1 */
[----:B------:R-:W-:Y:S01]  /*52b0*/  @P3 FMUL.FTZ R182, R181, R180 ;  /* 0x000000b4b5b63220 */ /* 0x000fe20000410000 */
[----:B------:R-:W-:Y:S01]  /*52c0*/  FFMA.FTZ R181, R198, R18, R19 ;  /* 0x00000012c6b57223 */ /* 0x000fe20000010013 */
[----:B------:R-:W-:Y:S01]  /*52d0*/  @P5 SHF.L.U32 R177, R177, 0x10, RZ ;  /* 0x00000010b1b15819 */ /* 0x000fe200000006ff */
[----:B------:R-:W-:Y:S01]  /*52e0*/  FMUL.FTZ R183, R162, R180 ;  /* 0x000000b4a2b77220 */ /* 0x000fe20000410000 */
        /* <DEDUP_REMOVED lines=8> */
[----:B------:R-:W-:-:S03]  /*5370*/  MOV R78, RZ ;  /* 0x000000ff004e7202 */ /* 0x000fc60000000f00 */
[----:B------:R-:W-:Y:S01]  /*5380*/  @P5 FMUL.FTZ R78, R177, R228 ;  /* 0x000000e4b14e5220 */ /* 0x000fe20000410000 */
[----:B------:R-:W-:Y:S01]  /*5390*/  FFMA.FTZ R177, R197, R18, R19 ;  /* 0x00000012c5b17223 */ /* 0x000fe20000010013 */
[----:B------:R-:W-:Y:S02]  /*53a0*/  @P3 PRMT R178, R178, 0x7632, R178 ;  /* 0x00007632b2b23816 */ /* 0x000fe400000000b2 */
[----:B------:R-:W-:Y:S01]  /*53b0*/  FADD.FTZ R79, R79, R78 ;  /* 0x0000004e4f4f7221 */ /* 0x000fe20000010000 */
[----:B------:R-:W-:-:S04]  /*53c0*/  FADD.FTZ R177, R243, -R177 ;  /* 0x800000b1f3b17221 */ /* 0x000fc80000010000 */
[----:B------:R-:W-:-:S04]  /*53d0*/  FMUL.FTZ R177, R16, R177 ;  /* 0x000000b110b17220 */ /* 0x000fc80000410000 */
[----:B------:R-:W-:-:S04]  /*53e0*/  FMUL.FTZ R177, R17, R177 ;  /* 0x000000b111b17220 */ /* 0x000fc80000410000 */
[----:B------:R-:W-:Y:S01]  /*53f0*/  FMUL.FTZ R78, R177, UR14 ;  /* 0x0000000eb14e7c20 */ /* 0x000fe20008410000 */
[----:B------:R-:W-:-:S03]  /*5400*/  HFMA2 R177, -RZ, RZ, 0, 0 ;  /* 0x00000000ffb17431 */ /* 0x000fc600000001ff */
[----:B------:R-:W-:-:S04]  /*5410*/  @P4 FMUL.FTZ R177, R180, R78 ;  /* 0x0000004eb4b14220 */ /* 0x000fc80000410000 */
[----:B------:R-:W-:Y:S01]  /*5420*/  FADD.FTZ R181, R72, R177 ;  /* 0x000000b148b57221 */ /* 0x000fe20000010000 */
[----:B------:R-:W-:-:S04]  /*5430*/  FFMA.FTZ R72, R196, R18, R19 ;  /* 0x00000012c4487223 */ /* 0x000fc80000010013 */
[----:B------:R-:W-:-:S04]  /*5440*/  FADD.FTZ R72, R242, -R72 ;  /* 0x80000048f2487221 */ /* 0x000fc80000010000 */
[----:B------:R-:W-:-:S04]  /*5450*/  FMUL.FTZ R72, R16, R72 ;  /* 0x0000004810487220 */ /* 0x000fc80000410000 */
[----:B------:R-:W-:Y:S01]  /*5460*/  FMUL.FTZ R177, R17, R72 ;  /* 0x0000004811b17220 */ /* 0x000fe20000410000 */
[----:B------:R-:W-:-:S03]  /*5470*/  @P3 SHF.L.U32 R72, R178, 0x10, RZ ;  /* 0x00000010b2483819 */ /* 0x000fc600000006ff */
[----:B------:R-:W-:Y:S01]  /*5480*/  FMUL.FTZ R227, R177, UR14 ;  /* 0x0000000eb1e37c20 */ /* 0x000fe20008410000 */
[----:B------:R-:W-:-:S03]  /*5490*/  MOV R177, RZ ;  /* 0x000000ff00b17202 */ /* 0x000fc60000000f00 */
[----:B------:R-:W-:Y:S01]  /*54a0*/  @P3 FMUL.FTZ R177, R72, R227 ;  /* 0x000000e348b13220 */ /* 0x000fe20000410000 */
[----:B------:R-:W-:-:S03]  /*54b0*/  FFMA.FTZ R72, R195, R18, R19 ;  /* 0x00000012c3487223 */ /* 0x000fc60000010013 */
[----:B------:R-:W-:Y:S01]  /*54c0*/  FADD.FTZ R180, R73, R177 ;  /* 0x000000b149b47221 */ /* 0x000fe20000010000 */
[----:B------:R-:W-:Y:S01]  /*54d0*/  FADD.FTZ R72, R241, -R72 ;  /* 0x80000048f1487221 */ /* 0x000fe20000010000 */
[----:B------:R-:W-:Y:S01]  /*54e0*/  @P6 SHF.L.U32 R177, R179, 0x10, RZ ;  /* 0x00000010b3b16819 */ /* 0x000fe200000006ff */
[----:B------:R-:W-:Y:S02]  /*54f0*/  HFMA2 R73, -RZ, RZ, 0, 0 ;  /* 0x00000000ff497431 */ /* 0x000fe400000001ff */
        /* <DEDUP_REMOVED lines=17> */
[----:B------:R-:W-:Y:S01]  /*5610*/  @P6 FMUL.FTZ R177, R74, R73 ;  /* 0x000000494ab16220 */ /* 0x000fe20000410000 */
[----:B------:R-:W-:-:S03]  /*5620*/  FMUL.FTZ R74, R156, R78 ;  /* 0x0000004e9c4a7220 */ /* 0x000fc60000410000 */
[----:B------:R-:W-:Y:S01]  /*5630*/  FADD.FTZ R177, R75, R177 ;  /* 0x000000b14bb17221 */ /* 0x000fe20000010000 */
[----:B------:R-:W-:Y:S01]  /*5640*/  FMUL.FTZ R75, R159, R73 ;  /* 0x000000499f4b7220 */ /* 0x000fe20000410000 */
[----:B------:R-:W-:Y:S01]  /*5650*/  FSEL R74, R74, RZ, P4 ;  /* 0x000000ff4a4a7208 */ /* 0x000fe20002000000 */
[----:B------:R-:W-:Y:S01]  /*5660*/  FMUL.FTZ R73, R163, R228 ;  /* 0x000000e4a3497220 */ /* 0x000fe20000410000 */
[----:B------:R-:W-:Y:S02]  /*5670*/  LOP3.LUT P4, RZ, R22, 0xff, RZ, 0xc0, !PT ;  /* 0x000000ff16ff7812 */ /* 0x000fe4000788c0ff */
[----:B------:R-:W-:Y:S02]  /*5680*/  FSEL R75, R75, RZ, P6 ;  /* 0x000000ff4b4b7208 */ /* 0x000fe40003000000 */
[----:B------:R-:W-:Y:S01]  /*5690*/  FSEL R179, R73, RZ, P5 ;  /* 0x000000ff49b37208 */ /* 0x000fe20002800000 */
[----:B------:R-:W-:Y:S01]  /*56a0*/  HFMA2 R73, -RZ, RZ, 0, 0 ;  /* 0x00000000ff497431 */ /* 0x000fe200000001ff */
[----:B------:R-:W-:Y:S01]  /*56b0*/  F2FP.BF16.F32.PACK_AB R75, R75, R72 ;  /* 0x000000484b4b723e */ /* 0x000fe200000010ff */
[----:B------:R-:W-:-:S04]  /*56c0*/  FFMA.FTZ R72, R201, R18, R19 ;  /* 0x00000012c9487223 */ /* 0x000fc80000010013 */
[----:B------:R-:W-:-:S04]  /*56d0*/  FADD.FTZ R72, R247, -R72 ;  /* 0x80000048f7487221 */ /* 0x000fc80000010000 */
[----:B------:R-:W-:-:S04]  /*56e0*/  FMUL.FTZ R72, R16, R72 ;  /* 0x0000004810487220 */ /* 0x000fc80000410000 */
[----:B------:R-:W-:-:S04]  /*56f0*/  FMUL.FTZ R72, R17, R72 ;  /* 0x0000004811487220 */ /* 0x000fc80000410000 */
[----:B------:R-:W-:Y:S01]  /*5700*/  FMUL.FTZ R228, R72, UR14 ;  /* 0x0000000e48e47c20 */ /* 0x000fe20008410000 */
[----:B------:R-:W-:-:S05]  /*5710*/  @P4 SHF.L.U32 R72, R176, 0x10, RZ ;  /* 0x00000010b0484819 */ /* 0x000fca00000006ff */
[----:B------:R-:W-:Y:S01]  /*5720*/  @P4 FMUL.FTZ R73, R72, R228 ;  /* 0x000000e448494220 */ /* 0x000fe20000410000 */
[----:B------:R-:W-:-:S03]  /*5730*/  FMUL.FTZ R72, R157, R227 ;  /* 0x000000e39d487220 */ /* 0x000fc60000410000 */
[----:B------:R-:W-:Y:S01]  /*5740*/  FADD.FTZ R78, R76, R73 ;  /* 0x000000494c4e7221 */ /* 0x000fe20000010000 */
[----:B------:R-:W-:Y:S01]  /*5750*/  FFMA.FTZ R73, R200, R18, R19 ;  /* 0x00000012c8497223 */ /* 0x000fe20000010013 */
[----:B------:R-:W-:Y:S02]  /*5760*/  FSEL R72, R72, RZ, P3 ;  /* 0x000000ff48487208 */ /* 0x000fe40001800000 */
[----:B------:R-:W-:Y:S01]  /*5770*/  LOP3.LUT P3, RZ, R22, 0xff00, RZ, 0xc0, !PT ;  /* 0x0000ff0016ff7812 */ /* 0x000fe2000786c0ff */
[----:B------:R-:W-:Y:S01]  /*5780*/  FADD.FTZ R73, R246, -R73 ;  /* 0x80000049f6497221 */ /* 0x000fe20000010000 */
[----:B------:R-:W-:-:S03]  /*5790*/  F2FP.BF16.F32.PACK_AB R74, R72, R74 ;  /* 0x0000004a484a723e */ /* 0x000fc600000010ff */
[----:B------:R-:W-:-:S04]  /*57a0*/  FMUL.FTZ R73, R16, R73 ;  /* 0x0000004910497220 */ /* 0x000fc80000410000 */
[----:B------:R-:W-:-:S04]  /*57b0*/  FMUL.FTZ R73, R17, R73 ;  /* 0x0000004911497220 */ /* 0x000fc80000410000 */
[----:B------:R-:W-:Y:S01]  /*57c0*/  @P3 PRMT R76, R176, 0x7632, R76 ;  /* 0x00007632b04c3816 */ /* 0x000fe2000000004c */
[----:B------:R-:W-:Y:S01]  /*57d0*/  FMUL.FTZ R227, R73, UR14 ;  /* 0x0000000e49e37c20 */ /* 0x000fe20008410000 */
[----:B------:R-:W-:Y:S02]  /*57e0*/  MOV R73, RZ ;  /* 0x000000ff00497202 */ /* 0x000fe40000000f00 */
[----:B------:R-:W-:-:S05]  /*57f0*/  @P3 SHF.L.U32 R76, R76, 0x10, RZ ;  /* 0x000000104c4c3819 */ /* 0x000fca00000006ff */
[-C--:B------:R-:W-:Y:S01]  /*5800*/  @P3 FMUL.FTZ R73, R76, R227.reuse ;  /* 0x000000e34c493220 */ /* 0x080fe20000410000 */
[----:B------:R-:W-:-:S03]  /*5810*/  FMUL.FTZ R76, R161, R227 ;  /* 0x000000e3a14c7220 */ /* 0x000fc60000410000 */
[----:B------:R-:W-:Y:S01]  /*5820*/  FADD.FTZ R176, R77, R73 ;  /* 0x000000494db07221 */ /* 0x000fe20000010000 */
[----:B------:R-:W-:Y:S01]  /*5830*/  FMUL.FTZ R73, R160, R228 ;  /* 0x000000e4a0497220 */ /* 0x000fe20000410000 */
[----:B------:R-:W-:-:S04]  /*5840*/  FSEL R76, R76, RZ, P3 ;  /* 0x000000ff4c4c7208 */ /* 0x000fc80001800000 */
[----:B------:R-:W-:Y:S02]  /*5850*/  FSEL R72, R73, RZ, P4 ;  /* 0x000000ff49487208 */ /* 0x000fe40002000000 */
[----:B------:R-:W-:Y:S02]  /*5860*/  F2FP.BF16.F32.PACK_AB R73, R179, R183 ;  /* 0x000000b7b349723e */ /* 0x000fe400000010ff */
[----:B------:R-:W-:-:S07]  /*5870*/  F2FP.BF16.F32.PACK_AB R72, R76, R72 ;  /* 0x000000484c48723e */ /* 0x000fce00000010ff */
.L_x_5750:
        /* <DEDUP_REMOVED lines=14> */
.L_x_5748:
[----:B------:R-:W-:Y:S05]  /*5960*/  BSYNC.RECONVERGENT B2 ;  /* 0x0000000000027941 */ /* 0x000fea0003800200 */
.L_x_5747:
        /* <DEDUP_REMOVED lines=8> */
[--C-:B------:R-:W-:Y:S01]  /*59f0*/  FFMA.FTZ R172, R192, R18, R19.reuse ;  /* 0x00000012c0ac7223 */ /* 0x100fe20000010013 */
[C---:B------:R-:W-:Y:S01]  /*5a00*/  LOP3.LUT P2, RZ, R24.reuse, 0xff0000, RZ, 0xc0, !PT ;  /* 0x00ff000018ff7812 */ /* 0x040fe2000784c0ff */
[----:B------:R-:W-:Y:S01]  /*5a10*/  HFMA2 R175, -RZ, RZ, 0, 0 ;  /* 0x00000000ffaf7431 */ /* 0x000fe200000001ff */
[----:B------:R-:W-:Y:S01]  /*5a20*/  LOP3.LUT P3, RZ, R24, 0xff000000, RZ, 0xc0, !PT ;  /* 0xff00000018ff7812 */ /* 0x000fe2000786c0ff */
[----:B------:R-:W-:Y:S01]  /*5a30*/  FADD.FTZ R172, R237, -R172 ;  /* 0x800000acedac7221 */ /* 0x000fe20000010000 */
[----:B------:R-:W-:Y:S01]  /*5a40*/  LOP3.LUT P4, RZ, R25, 0xff, RZ, 0xc0, !PT ;  /* 0x000000ff19ff7812 */ /* 0x000fe2000788c0ff */
[----:B------:R0:W-:Y:S01]  /*5a50*/  STL [R1+0x154], R0 ;  /* 0x0001540001007387 */ /* 0x0001e20000100800 */
[----:B------:R-:W-:Y:S02]  /*5a60*/  HFMA2 R182, -RZ, RZ, 0, 0 ;  /* 0x00000000ffb67431 */ /* 0x000fe400000001ff */
[----:B-----5:R-:W-:Y:S01]  /*5a70*/  FMUL.FTZ R173, R16, R172 ;  /* 0x000000ac10ad7220 */ /* 0x020fe20000410000 */
        /* <DEDUP_REMOVED lines=9> */
[----:B------:R-:W-:-:S02]  /*5b10*/  @P3 SHF.L.U32 R181, R181, 0x10, RZ ;  /* 0x00000010b5b53819 */ /* 0x000fc400000006ff */
[----:B------:R-:W-:Y:S01]  /*5b20*/  FADD.FTZ R227, R70, R175 ;  /* 0x000000af46e37221 */ /* 0x000fe20000010000 */
[----:B------:R-:W-:Y:S01]  /*5b30*/  FMUL.FTZ R180, R177, UR14 ;  /* 0x0000000eb1b47c20 */ /* 0x000fe20008410000 */
[----:B------:R-:W-:Y:S01]  /*5b40*/  MOV R177, RZ ;  /* 0x000000ff00b17202 */ /* 0x000fe20000000f00 */
[----:B------:R-:W-:Y:S01]  /*5b50*/  FFMA.FTZ R70, R2, R18, R19 ;  /* 0x0000001202467223 */ /* 0x000fe20000010013 */
[----:B------:R-:W-:Y:S01]  /*5b60*/  F2FP.BF16.F32.PACK_AB R173, R172, R173 ;  /* 0x000000adacad723e */ /* 0x000fe200000010ff */
[----:B------:R-:W-:Y:S02]  /*5b70*/  @P3 FMUL.FTZ R177, R181, R180 ;  /* 0x000000b4b5b13220 */ /* 0x000fe40000410000 */
[----:B------:R-:W-:Y:S02]  /*5b80*/  FADD.FTZ R70, R235, -R70 ;  /* 0x80000046eb467221 */ /* 0x000fe40000010000 */
[----:B------:R-:W-:Y:S01]  /*5b90*/  FADD.FTZ R183, R71, R177 ;  /* 0x000000b147b77221 */ /* 0x000fe20000010000 */
[----:B------:R-:W-:Y:S01]  /*5ba0*/  FMUL.FTZ R71, R154, R174 ;  /* 0x000000ae9a477220 */ /* 0x000fe20000410000 */
[----:B------:R-:W-:Y:S01]  /*5bb0*/  FMUL.FTZ R70, R16, R70 ;  /* 0x0000004610467220 */ /* 0x000fe20000410000 */
[----:B------:R-:W-:-:S02]  /*5bc0*/  @P4 SHF.L.U32 R174, R178, 0x10, RZ ;  /* 0x00000010b2ae4819 */ /* 0x000fc400000006ff */
[----:B------:R-:W-:Y:S01]  /*5bd0*/  MOV R177, RZ ;  /* 0x000000ff00b17202 */ /* 0x000fe20000000f00 */
[----:B------:R-:W-:Y:S01]  /*5be0*/  FMUL.FTZ R175, R17, R70 ;  /* 0x0000004611af7220 */ /* 0x000fe20000410000 */
[----:B0-----:R-:W-:Y:S01]  /*5bf0*/  FSEL R0, R71, RZ, P2 ;  /* 0x000000ff47007208 */ /* 0x001fe20001000000 */
[----:B------:R-:W-:Y:S01]  /*5c00*/  FFMA.FTZ R71, R5, R18, R19 ;  /* 0x0000001205477223 */ /* 0x000fe20000010013 */
[----:B------:R-:W-:Y:S01]  /*5c10*/  LOP3.LUT P2, RZ, R25, 0xff00, RZ, 0xc0, !PT ;  /* 0x0000ff0019ff7812 */ /* 0x000fe2000784c0ff */
[----:B------:R-:W-:Y:S02]  /*5c20*/  FMUL.FTZ R175, R175, UR14 ;  /* 0x0000000eafaf7c20 */ /* 0x000fe40008410000 */
[----:B------:R-:W-:Y:S01]  /*5c30*/  FADD.FTZ R71, R234, -R71 ;  /* 0x80000047ea477221 */ /* 0x000fe20000010000 */
[----:B------:R0:W-:Y:S01]  /*5c40*/  STL [R1+0x8], R0 ;  /* 0x0000080001007387 */ /* 0x0001e20000100800 */
[-C--:B------:R-:W-:Y:S01]  /*5c50*/  @P4 FMUL.FTZ R182, R174, R175.reuse ;  /* 0x000000afaeb64220 */ /* 0x080fe20000410000 */
[----:B------:R-:W-:Y:S01]  /*5c60*/  FMUL.FTZ R175, R148, R175 ;  /* 0x000000af94af7220 */ /* 0x000fe20000410000 */
[----:B------:R-:W-:-:S02]  /*5c70*/  FMUL.FTZ R71, R16, R71 ;  /* 0x0000004710477220 */ /* 0x000fc40000410000 */
[----:B------:R-:W-:Y:S01]  /*5c80*/  FADD.FTZ R182, R64, R182 ;  /* 0x000000b640b67221 */ /* 0x000fe20000010000 */
[----:B------:R-:W-:Y:S01]  /*5c90*/  FFMA.FTZ R64, R3, R18, R19 ;  /* 0x0000001203407223 */ /* 0x000fe20000010013 */
[----:B------:R-:W-:Y:S01]  /*5ca0*/  FMUL.FTZ R174, R17, R71 ;  /* 0x0000004711ae7220 */ /* 0x000fe20000410000 */
[----:B------:R-:W-:Y:S02]  /*5cb0*/  FSEL R228, R175, RZ, P4 ;  /* 0x000000ffafe47208 */ /* 0x000fe40002000000 */
[----:B------:R-:W-:Y:S01]  /*5cc0*/  @P2 PRMT R178, R178, 0x7632, R178 ;  /* 0x00007632b2b22816 */ /* 0x000fe200000000b2 */
[----:B------:R-:W-:Y:S01]  /*5cd0*/  FMUL.FTZ R174, R174, UR14 ;  /* 0x0000000eaeae7c20 */ /* 0x000fe20008410000 */
[----:B------:R-:W-:Y:S01]  /*5ce0*/  LOP3.LUT P4, RZ, R25, 0xff0000, RZ, 0xc0, !PT ;  /* 0x00ff000019ff7812 */ /* 0x000fe2000788c0ff */
[----:B------:R-:W-:Y:S01]  /*5cf0*/  FADD.FTZ R64, R233, -R64 ;  /* 0x80000040e9407221 */ /* 0x000fe20000010000 */
[----:B------:R-:W-:-:S03]  /*5d00*/  @P2 SHF.L.U32 R178, R178, 0x10, RZ ;  /* 0x00000010b2b22819 */ /* 0x000fc600000006ff */
[----:B------:R-:W-:Y:S02]  /*5d10*/  FMUL.FTZ R64, R16, R64 ;  /* 0x0000004010407220 */ /* 0x000fe40000410000 */
[----:B------:R-:W-:-:S04]  /*5d20*/  @P2 FMUL.FTZ R177, R178, R174 ;  /* 0x000000aeb2b12220 */ /* 0x000fc80000410000 */
[----:B------:R-:W-:Y:S01]  /*5d30*/  FADD.FTZ R181, R65, R177 ;  /* 0x000000b141b57221 */ /* 0x000fe20000010000 */
[----:B------:R-:W-:Y:S01]  /*5d40*/  FMUL.FTZ R65, R17, R64 ;  /* 0x0000004011417220 */ /* 0x000fe20000410000 */
[----:B------:R-:W-:Y:S01]  /*5d50*/  @P4 SHF.L.U32 R175, R179, 0x10, RZ ;  /* 0x00000010b3af4819 */ /* 0x000fe200000006ff */
[----:B------:R-:W-:Y:S01]  /*5d60*/  FMUL.FTZ R177, R149, R174 ;  /* 0x000000ae95b17220 */ /* 0x000fe20000410000 */
[----:B------:R-:W-:Y:S02]  /*5d70*/  HFMA2 R174, -RZ, RZ, 0, 0 ;  /* 0x00000000ffae7431 */ /* 0x000fe400000001ff */
[----:B------:R-:W-:Y:S02]  /*5d80*/  FMUL.FTZ R65, R65, UR14 ;  /* 0x0000000e41417c20 */ /* 0x000fe40008410000 */
[----:B0-----:R-:W-:Y:S02]  /*5d90*/  FSEL R0, R177, RZ, P2 ;  /* 0x000000ffb1007208 */ /* 0x001fe40001000000 */
[----:B------:R-:W-:Y:S01]  /*5da0*/  @P4 FMUL.FTZ R174, R175, R65 ;  /* 0x00000041afae4220 */ /* 0x000fe20000410000 */
[----:B------:R-:W-:-:S03]  /*5db0*/  ISETP.GE.U32.AND P2, PT, R24, RZ, PT ;  /* 0x000000ff1800720c */ /* 0x000fc60003f46070 */
[----:B------:R-:W-:Y:S01]  /*5dc0*/  FADD.FTZ R178, R66, R174 ;  /* 0x000000ae42b27221 */ /* 0x000fe20000010000 */
[----:B------:R-:W-:Y:S01]  /*5dd0*/  FFMA.FTZ R66, R6, R18, R19 ;  /* 0x0000001206427223 */ /* 0x000fe20000010013 */
[----:B------:R-:W-:-:S03]  /*5de0*/  ISETP.GE.U32.AND.EX P2, PT, R25, 0x1000000, PT, P2 ;  /* 0x010000001900780c */ /* 0x000fc60003f46120 */
[----:B------:R-:W-:-:S04]  /*5df0*/  FADD.FTZ R66, R232, -R66 ;  /* 0x80000042e8427221 */ /* 0x000fc80000010000 */
[----:B------:R-:W-:-:S04]  /*5e00*/  FMUL.FTZ R175, R16, R66 ;  /* 0x0000004210af7220 */ /* 0x000fc80000410000 */
[----:B------:R-:W-:Y:S01]  /*5e10*/  FMUL.FTZ R66, R17, R175 ;  /* 0x000000af11427220 */ /* 0x000fe20000410000 */
[----:B------:R-:W-:Y:S01]  /*5e20*/  F2FP.BF16.F32.PACK_AB R175, R175, R64 ;  /* 0x00000040afaf723e */ /* 0x000fe200000010ff */
[----:B------:R-:W-:Y:S01]  /*5e30*/  FMUL.FTZ R64, R150, R65 ;  /* 0x0000004196407220 */ /* 0x000fe20000410000 */
[----:B------:R-:W-:Y:S01]  /*5e40*/  @P2 PRMT R174, R179, 0x7632, R174 ;  /* 0x00007632b3ae2816 */ /* 0x000fe200000000ae */
[----:B------:R-:W-:Y:S01]  /*5e50*/  FFMA.FTZ R65, R194, R18, R19 ;  /* 0x00000012c2417223 */ /* 0x000fe20000010013 */
[----:B------:R-:W-:Y:S02]  /*5e60*/  FMUL.FTZ R66, R66, UR14 ;  /* 0x0000000e42427c20 */ /* 0x000fe40008410000 */
[----:B------:R-:W-:Y:S01]  /*5e70*/  FSEL R179, R64, RZ, P4 ;  /* 0x000000ff40b37208 */ /* 0x000fe20002000000 */
[----:B------:R-:W-:Y:S01]  /*5e80*/  FADD.FTZ R65, R239, -R65 ;  /* 0x80000041ef417221 */ /* 0x000fe20000010000 */
[----:B------:R-:W-:Y:S02]  /*5e90*/  LOP3.LUT P4, RZ, R24, 0xff, RZ, 0xc0, !PT ;  /* 0x000000ff18ff7812 */ /* 0x000fe4000788c0ff */
[----:B------:R-:W-:Y:S01]  /*5ea0*/  @P2 SHF.L.U32 R177, R174, 0x10, RZ ;  /* 0x00000010aeb12819 */ /* 0x000fe200000006ff */
[----:B------:R-:W-:Y:S01]  /*5eb0*/  FMUL.FTZ R65, R16, R65 ;  /* 0x0000004110417220 */ /* 0x000fe20000410000 */
[----:B------:R-:W-:-:S03]  /*5ec0*/  MOV R174, RZ ;  /* 0x000000ff00ae7202 */ /* 0x000fc60000000f00 */
[-C--:B------:R-:W-:Y:S01]  /*5ed0*/  @P2 FMUL.FTZ R174, R177, R66.reuse ;  /* 0x00000042b1ae2220 */ /* 0x080fe20000410000 */
[----:B------:R-:W-:Y:S01]  /*5ee0*/  FMUL.FTZ R64, R17, R65 ;  /* 0x0000004111407220 */ /* 0x000fe20000410000 */
[----:B------:R-:W-:Y:S02]  /*5ef0*/  FMUL.FTZ R66, R151, R66 ;  /* 0x0000004297427220 */ /* 0x000fe40000410000 */
[----:B------:R-:W-:Y:S01]  /*5f00*/  FADD.FTZ R177, R67, R174 ;  /* 0x000000ae43b17221 */ /* 0x000fe20000010000 */
[----:B------:R-:W-:Y:S01]  /*5f10*/  F2FP.BF16.F32.PACK_AB R174, R71, R70 ;  /* 0x0000004647ae723e */ /* 0x000fe200000010ff */
[----:B------:R-:W-:Y:S01]  /*5f20*/  FMUL.FTZ R64, R64, UR14 ;  /* 0x0000000e40407c20 */ /* 0x000fe20008410000 */
[----:B------:R-:W-:Y:S01]  /*5f30*/  @P4 SHF.L.U32 R70, R176, 0x10, RZ ;  /* 0x00000010b0464819 */ /* 0x000fe200000006ff */
[----:B------:R-:W-:Y:S01]  /*5f40*/  HFMA2 R67, -RZ, RZ, 0, 0 ;  /* 0x00000000ff437431 */ /* 0x000fe200000001ff */
[----:B------:R-:W-:Y:S02]  /*5f50*/  FSEL R66, R66, RZ, P2 ;  /* 0x000000ff42427208 */ /* 0x000fe40001000000 */
[----:B------:R-:W-:Y:S01]  /*5f60*/  LOP3.LUT P2, RZ, R24, 0xff00, RZ, 0xc0, !PT ;  /* 0x0000ff0018ff7812 */ /* 0x000fe2000784c0ff */
[----:B------:R-:W-:-:S04]  /*5f70*/  @P4 FMUL.FTZ R67, R70, R64 ;  /* 0x0000004046434220 */ /* 0x000fc80000410000 */
[----:B------:R-:W-:Y:S01]  /*5f80*/  FADD.FTZ R70, R68, R67 ;  /* 0x0000004344467221 */ /* 0x000fe20000010000 */
[----:B------:R-:W-:-:S04]  /*5f90*/  FFMA.FTZ R67, R193, R18, R19 ;  /* 0x00000012c1437223 */ /* 0x000fc80000010013 */
[----:B------:R-:W-:-:S03]  /*5fa0*/  FADD.FTZ R67, R238, -R67 ;  /* 0x80000043ee437221 */ /* 0x000fc60000010000 */
[----:B------:R-:W-:Y:S01]  /*5fb0*/  @P2 PRMT R71, R176, 0x7632, R71 ;  /* 0x00007632b0472816 */ /* 0x000fe20000000047 */
[----:B------:R-:W-:Y:S01]  /*5fc0*/  FMUL.FTZ R67, R16, R67 ;  /* 0x0000004310437220 */ /* 0x000fe20000410000 */
[----:B------:R-:W2:Y:S02]  /*5fd0*/  LDL.LU R176, [R1+0x8] ;  /* 0x0000080001b07983 */ /* 0x000ea40000300800 */
[----:B------:R-:W-:Y:S01]  /*5fe0*/  @P2 SHF.L.U32 R172, R71, 0x10, RZ ;  /* 0x0000001047ac2819 */ /* 0x000fe200000006ff */
[----:B------:R-:W-:Y:S01]  /*5ff0*/  FMUL.FTZ R68, R17, R67 ;  /* 0x0000004311447220 */ /* 0x000fe20000410000 */
[----:B------:R-:W-:-:S03]  /*6000*/  MOV R71, RZ ;  /* 0x000000ff00477202 */ /* 0x000fc60000000f00 */
[----:B------:R-:W-:-:S04]  /*6010*/  FMUL.FTZ R68, R68, UR14 ;  /* 0x0000000e44447c20 */ /* 0x000fc80008410000 */
[----:B------:R-:W-:Y:S01]  /*6020*/  @P2 FMUL.FTZ R71, R172, R68 ;  /* 0x00000044ac472220 */ /* 0x000fe20000410000 */
[----:B------:R-:W-:Y:S02]  /*6030*/  F2FP.BF16.F32.PACK_AB R172, R67, R65 ;  /* 0x0000004143ac723e */ /* 0x000fe400000010ff */
[----:B------:R-:W-:Y:S01]  /*6040*/  F2FP.BF16.F32.PACK_AB R67, R66, R179 ;  /* 0x000000b34243723e */ /* 0x000fe200000010ff */
[----:B------:R-:W-:Y:S01]  /*6050*/  FMUL.FTZ R64, R152, R64 ;  /* 0x0000004098407220 */ /* 0x000fe20000410000 */
[----:B------:R-:W-:Y:S01]  /*6060*/  F2FP.BF16.F32.PACK_AB R66, R0, R228 ;  /* 0x000000e40042723e */ /* 0x000fe200000010ff */
[----:B------:R-:W-:Y:S01]  /*6070*/  FMUL.FTZ R68, R153, R68 ;  /* 0x0000004499447220 */ /* 0x000fe20000410000 */
[----:B------:R0:W5:Y:S01]  /*6080*/  LDL.LU R0, [R1+0x154] ;  /* 0x0001540001007983 */ /* 0x0001620000300800 */
[----:B------:R-:W-:Y:S01]  /*6090*/  FMUL.FTZ R65, R155, R180 ;  /* 0x000000b49b417220 */ /* 0x000fe20000410000 */
[----:B------:R-:W-:Y:S01]  /*60a0*/  FSEL R64, R64, RZ, P4 ;  /* 0x000000ff40407208 */ /* 0x000fe20002000000 */
[----:B------:R-:W-:Y:S01]  /*60b0*/  FADD.FTZ R71, R69, R71 ;  /* 0x0000004745477221 */ /* 0x000fe20000010000 */
[----:B------:R-:W-:-:S02]  /*60c0*/  FSEL R68, R68, RZ, P2 ;  /* 0x000000ff44447208 */ /* 0x000fc40001000000 */
[----:B------:R-:W-:Y:S02]  /*60d0*/  FSEL R65, R65, RZ, P3 ;  /* 0x000000ff41417208 */ /* 0x000fe40001800000 */
[----:B------:R-:W-:Y:S02]  /*60e0*/  F2FP.BF16.F32.PACK_AB R64, R68, R64 ;  /* 0x000000404440723e */ /* 0x000fe400000010ff */
[----:B--2---:R-:W-:Y:S01]  /*60f0*/  F2FP.BF16.F32.PACK_AB R65, R65, R176 ;  /* 0x000000b04141723e */ /* 0x004fe200000010ff */
[----:B0-----:R-:W-:Y:S06]  /*6100*/  BRA `(.L_x_5754) ;  /* 0x0000000400b07947 */ /* 0x001fec0003800000 */
.L_x_5753:
[----:B------:R-:W-:Y:S01]  /*6110*/  FFMA.FTZ R180, R192, R18, R19 ;  /* 0x00000012c0b47223 */ /* 0x000fe20000010013 */
[C---:B------:R-:W-:Y:S01]  /*6120*/  LOP3.LUT P5, RZ, R24.reuse, 0xff0000, RZ, 0xc0, !PT ;  /* 0x00ff000018ff7812 */ /* 0x040fe200078ac0ff */
[----:B------:R-:W-:Y:S01]  /*6130*/  HFMA2 R182, -RZ, RZ, 0, 0 ;  /* 0x00000000ffb67431 */ /* 0x000fe200000001ff */
[----:B------:R-:W-:Y:S01]  /*6140*/  LOP3.LUT P2, RZ, R24, 0xff000000, RZ, 0xc0, !PT ;  /* 0xff00000018ff7812 */ /* 0x000fe2000784c0ff */
[----:B------:R-:W-:Y:S01]  /*6150*/  FADD.FTZ R180, R237, -R180 ;  /* 0x800000b4edb47221 */ /* 0x000fe20000010000 */
[C---:B------:R-:W-:Y:S02]  /*6160*/  LOP3.LUT P4, RZ, R25.reuse, 0xff, RZ, 0xc0, !PT ;  /* 0x000000ff19ff7812 */ /* 0x040fe4000788c0ff */
[C---:B------:R-:W-:Y:S01]  /*6170*/  LOP3.LUT P3, RZ, R25.reuse, 0xff00, RZ, 0xc0, !PT ;  /* 0x0000ff0019ff7812 */ /* 0x040fe2000786c0ff */
[----:B-----5:R-:W-:Y:S01]  /*6180*/  FMUL.FTZ R180, R16, R180 ;  /* 0x000000b410b47220 */ /* 0x020fe20000410000 */
[----:B------:R-:W-:-:S03]  /*6190*/  LOP3.LUT P6, RZ, R25, 0xff0000, RZ, 0xc0, !PT ;  /* 0x00ff000019ff7812 */ /* 0x000fc600078cc0ff */
[----:B------:R-:W-:Y:S02]  /*61a0*/  FMUL.FTZ R180, R17, R180 ;  /* 0x000000b411b47220 */ /* 0x000fe40000410000 */
[C---:B------:R-:W-:Y:S02]  /*61b0*/  @P5 SHF.L.U32 R181, R177.reuse, 0x10, RZ ;  /* 0x00000010b1b55819 */ /* 0x040fe400000006ff */
[----:B------:R-:W-:Y:S01]  /*61c0*/  FMUL.FTZ R180, R180, UR14 ;  /* 0x0000000eb4b47c20 */ /* 0x000fe20008410000 */
[----:B------:R-:W-:-:S03]  /*61d0*/  @P2 PRMT R177, R177, 0x7632, R177 ;  /* 0x00007632b1b12816 */ /* 0x000fc600000000b1 */
[----:B------:R-:W-:Y:S01]  /*61e0*/  @P5 FMUL.FTZ R182, R181, R180 ;  /* 0x000000b4b5b65220 */ /* 0x000fe20000410000 */
[----:B------:R-:W-:-:S03]  /*61f0*/  FFMA.FTZ R181, R4, R18, R19 ;  /* 0x0000001204b57223 */ /* 0x000fc60000010013 */
[----:B------:R-:W-:Y:S01]  /*6200*/  FADD.FTZ R227, R70, R182 ;  /* 0x000000b646e37221 */ /* 0x000fe20000010000 */
[----:B------:R-:W-:-:S04]  /*6210*/  FADD.FTZ R181, R236, -R181 ;  /* 0x800000b5ecb57221 */ /* 0x000fc80000010000 */
[----:B------:R-:W-:-:S04]  /*6220*/  FMUL.FTZ R70, R16, R181 ;  /* 0x000000b510467220 */ /* 0x000fc80000410000 */
[----:B------:R-:W-:Y:S01]  /*6230*/  FMUL.FTZ R181, R17, R70 ;  /* 0x0000004611b57220 */ /* 0x000fe20000410000 */
[----:B------:R-:W-:Y:S02]  /*6240*/  @P2 SHF.L.U32 R70, R177, 0x10, RZ ;  /* 0x00000010b1462819 */ /* 0x000fe400000006ff */
[----:B------:R-:W-:Y:S01]  /*6250*/  MOV R177, RZ ;  /* 0x000000ff00b17202 */ /* 0x000fe20000000f00 */
[----:B------:R-:W-:-:S04]  /*6260*/  FMUL.FTZ R181, R181, UR14 ;  /* 0x0000000eb5b57c20 */ /* 0x000fc80008410000 */
        /* <DEDUP_REMOVED lines=9> */
[----:B------:R-:W-:-:S04]  /*6300*/  @P4 FMUL.FTZ R71, R177, R70 ;  /* 0x00000046b1474220 */ /* 0x000fc80000410000 */
[----:B------:R-:W-:Y:S01]  /*6310*/  FADD.FTZ R182, R64, R71 ;  /* 0x0000004740b67221 */ /* 0x000fe20000010000 */
[----:B------:R-:W-:Y:S01]  /*6320*/  FFMA.FTZ R64, R5, R18, R19 ;  /* 0x0000001205407223 */ /* 0x000fe20000010013 */
[----:B------:R-:W-:-:S03]  /*6330*/  @P3 PRMT R71, R178, 0x7632, R71 ;  /* 0x00007632b2473816 */ /* 0x000fc60000000047 */
[----:B------:R-:W-:-:S04]  /*6340*/  FADD.FTZ R64, R234, -R64 ;  /* 0x80000040ea407221 */ /* 0x000fc80000010000 */
[----:B------:R-:W-:-:S04]  /*6350*/  FMUL.FTZ R64, R16, R64 ;  /* 0x0000004010407220 */ /* 0x000fc80000410000 */
[----:B------:R-:W-:Y:S01]  /*6360*/  FMUL.FTZ R177, R17, R64 ;  /* 0x0000004011b17220 */ /* 0x000fe20000410000 */
[----:B------:R-:W-:Y:S01]  /*6370*/  @P3 SHF.L.U32 R64, R71, 0x10, RZ ;  /* 0x0000001047403819 */ /* 0x000fe200000006ff */
[----:B------:R-:W-:Y:S02]  /*6380*/  HFMA2 R71, -RZ, RZ, 0, 0 ;  /* 0x00000000ff477431 */ /* 0x000fe400000001ff */
[----:B------:R-:W-:Y:S01]  /*6390*/  FMUL.FTZ R228, R177, UR14 ;  /* 0x0000000eb1e47c20 */ /* 0x000fe20008410000 */
[----:B------:R-:W-:-:S03]  /*63a0*/  MOV R177, R181 ;  /* 0x000000b500b17202 */ /* 0x000fc60000000f00 */
[----:B------:R-:W-:Y:S01]  /*63b0*/  @P3 FMUL.FTZ R71, R64, R228 ;  /* 0x000000e440473220 */ /* 0x000fe20000410000 */
[----:B------:R-:W-:-:S03]  /*63c0*/  FFMA.FTZ R64, R3, R18, R19 ;  /* 0x0000001203407223 */ /* 0x000fc60000010013 */
[----:B------:R-:W-:Y:S01]  /*63d0*/  FADD.FTZ R181, R65, R71 ;  /* 0x0000004741b57221 */ /* 0x000fe20000010000 */
[----:B------:R-:W-:Y:S01]  /*63e0*/  FADD.FTZ R64, R233, -R64 ;  /* 0x80000040e9407221 */ /* 0x000fe20000010000 */
[----:B------:R-:W-:Y:S02]  /*63f0*/  @P6 SHF.L.U32 R71, R179, 0x10, RZ ;  /* 0x00000010b3476819 */ /* 0x000fe400000006ff */
[----:B------:R-:W-:Y:S01]  /*6400*/  MOV R65, RZ ;  /* 0x000000ff00417202 */ /* 0x000fe20000000f00 */
[----:B------:R-:W-:-:S04]  /*6410*/  FMUL.FTZ R64, R16, R64 ;  /* 0x0000004010407220 */ /* 0x000fc80000410000 */
[----:B------:R-:W-:-:S04]  /*6420*/  FMUL.FTZ R64, R17, R64 ;  /* 0x0000004011407220 */ /* 0x000fc80000410000 */
[----:B------:R-:W-:-:S04]  /*6430*/  FMUL.FTZ R64, R64, UR14 ;  /* 0x0000000e40407c20 */ /* 0x000fc80008410000 */
[-C--:B------:R-:W-:Y:S01]  /*6440*/  @P6 FMUL.FTZ R65, R71, R64.reuse ;  /* 0x0000004047416220 */ /* 0x080fe20000410000 */
[----:B------:R-:W-:Y:S01]  /*6450*/  FMUL.FTZ R64, R150, R64 ;  /* 0x0000004096407220 */ /* 0x000fe20000410000 */
[----:B------:R-:W-:Y:S02]  /*6460*/  HFMA2 R71, -RZ, RZ, 0, 0 ;  /* 0x00000000ff477431 */ /* 0x000fe400000001ff */
        /* <DEDUP_REMOVED lines=9> */
[----:B------:R-:W-:Y:S02]  /*6500*/  @P6 PRMT R66, R179, 0x7632, R66 ;  /* 0x00007632b3426816 */ /* 0x000fe40000000042 */
[----:B------:R-:W-:Y:S02]  /*6510*/  MOV R179, R177 ;  /* 0x000000b100b37202 */ /* 0x000fe40000000f00 */
[----:B------:R-:W-:-:S05]  /*6520*/  @P6 SHF.L.U32 R66, R66, 0x10, RZ ;  /* 0x0000001042426819 */ /* 0x000fca00000006ff */
[-C--:B------:R-:W-:Y:S01]  /*6530*/  @P6 FMUL.FTZ R71, R66, R65.reuse ;  /* 0x0000004142476220 */ /* 0x080fe20000410000 */
[----:B------:R-:W-:Y:S01]  /*6540*/  FMUL.FTZ R66, R148, R70 ;  /* 0x0000004694427220 */ /* 0x000fe20000410000 */
[----:B------:R-:W-:Y:S02]  /*6550*/  HFMA2 R70, -RZ, RZ, 0, 0 ;  /* 0x00000000ff467431 */ /* 0x000fe400000001ff */
[----:B------:R-:W-:Y:S01]  /*6560*/  FADD.FTZ R177, R67, R71 ;  /* 0x0000004743b17221 */ /* 0x000fe20000010000 */
[----:B------:R-:W-:Y:S01]  /*6570*/  FMUL.FTZ R67, R151, R65 ;  /* 0x0000004197437220 */ /* 0x000fe20000410000 */
[----:B------:R-:W-:Y:S01]  /*6580*/  FSEL R66, R66, RZ, P4 ;  /* 0x000000ff42427208 */ /* 0x000fe20002000000 */
[----:B------:R-:W-:Y:S01]  /*6590*/  FMUL.FTZ R65, R154, R180 ;  /* 0x000000b49a417220 */ /* 0x000fe20000410000 */
[----:B------:R-:W-:Y:S02]  /*65a0*/  LOP3.LUT P4, RZ, R24, 0xff, RZ, 0xc0, !PT ;  /* 0x000000ff18ff7812 */ /* 0x000fe4000788c0ff */
[----:B------:R-:W-:-:S02]  /*65b0*/  FSEL R67, R67, RZ, P6 ;  /* 0x000000ff43437208 */ /* 0x000fc40003000000 */
[----:B------:R-:W-:Y:S02]  /*65c0*/  MOV R180, R179 ;  /* 0x000000b300b47202 */ /* 0x000fe40000000f00 */
[----:B------:R-:W-:Y:S01]  /*65d0*/  F2FP.BF16.F32.PACK_AB R67, R67, R64 ;  /* 0x000000404343723e */ /* 0x000fe200000010ff */
[----:B------:R-:W-:Y:S01]  /*65e0*/  FFMA.FTZ R64, R194, R18, R19 ;  /* 0x00000012c2407223 */ /* 0x000fe20000010013 */
[----:B------:R-:W-:-:S03]  /*65f0*/  FSEL R65, R65, RZ, P5 ;  /* 0x000000ff41417208 */ /* 0x000fc60002800000 */
        /* <DEDUP_REMOVED lines=12> */
[----:B------:R-:W-:Y:S01]  /*66c0*/  F2FP.BF16.F32.PACK_AB R66, R64, R66 ;  /* 0x000000424042723e */ /* 0x000fe200000010ff */
[----:B------:R-:W-:Y:S02]  /*66d0*/  FMUL.FTZ R64, R155, R180 ;  /* 0x000000b49b407220 */ /* 0x000fe40000410000 */
        /* <DEDUP_REMOVED lines=10> */
[----:B------:R-:W-:Y:S02]  /*6780*/  FSEL R176, R64, RZ, P2 ;  /* 0x000000ff40b07208 */ /* 0x000fe40001000000 */
[----:B------:R-:W-:Y:S02]  /*6790*/  FSEL R68, R68, RZ, P3 ;  /* 0x000000ff44447208 */ /* 0x000fe40001800000 */
[----:B------:R-:W-:Y:S02]  /*67a0*/  FSEL R64, R69, RZ, P4 ;  /* 0x000000ff45407208 */ /* 0x000fe40002000000 */
[----:B------:R-:W-:Y:S02]  /*67b0*/  F2FP.BF16.F32.PACK_AB R65, R176, R65 ;  /* 0x00000041b041723e */ /* 0x000fe400000010ff */
[----:B------:R-:W-:-:S07]  /*67c0*/  F2FP.BF16.F32.PACK_AB R64, R68, R64 ;  /* 0x000000404440723e */ /* 0x000fce00000010ff */
.L_x_5754:
        /* <DEDUP_REMOVED lines=13> */
[----:B------:R-:W-:Y:S02]  /*68a0*/  MOV R66, R178 ;  /* 0x000000b200427202 */ /* 0x000fe40000000f00 */
[----:B------:R-:W-:-:S07]  /*68b0*/  MOV R67, R177 ;  /* 0x000000b100437202 */ /* 0x000fce0000000f00 */
.L_x_5752:
[----:B------:R-:W-:Y:S05]  /*68c0*/  BSYNC.RECONVERGENT B2 ;  /* 0x0000000000027941 */ /* 0x000fea0003800200 */
.L_x_5751:
[----:B------:R-:W2:Y:S01]  /*68d0*/  LDL.LU R176, [R1+0x14] ;  /* 0x0000140001b07983 */ /* 0x000ea20000300800 */
[----:B------:R-:W-:Y:S01]  /*68e0*/  BSSY.RECONVERGENT B2, `(.L_x_5755) ;  /* 0x00000f3000027945 */ /* 0x000fe20003800200 */
[----:B--2---:R-:W-:-:S13]  /*68f0*/  ISETP.NE.AND P1, PT, R176, RZ, PT ;  /* 0x000000ffb000720c */ /* 0x004fda0003f25270 */
        /* <DEDUP_REMOVED lines=12> */
[C---:B------:R-:W-:Y:S01]  /*69c0*/  LOP3.LUT P4, RZ, R27.reuse, 0xff, RZ, 0xc0, !PT ;  /* 0x000000ff1bff7812 */ /* 0x040fe2000788c0ff */
[----:B-----5:R0:W-:Y:S01]  /*69d0*/  STL [R1+0x154], R0 ;  /* 0x0001540001007387 */ /* 0x0201e20000100800 */
[----:B------:R-:W-:Y:S01]  /*69e0*/  LOP3.LUT P1, RZ, R27, 0xff00, RZ, 0xc0, !PT ;  /* 0x0000ff001bff7812 */ /* 0x000fe2000782c0ff */
[----:B------:R-:W-:Y:S01]  /*69f0*/  FMUL.FTZ R173, R16, R172 ;  /* 0x000000ac10ad7220 */ /* 0x000fe20000410000 */
[----:B------:R-:W-:-:S03]  /*6a00*/  FFMA.FTZ R172, R12, R18, R19 ;  /* 0x000000120cac7223 */ /* 0x000fc60000010013 */
[----:B------:R-:W-:Y:S01]  /*6a10*/  FMUL.FTZ R174, R17, R173 ;  /* 0x000000ad11ae7220 */ /* 0x000fe20000410000 */
[----:B------:R-:W-:Y:S01]  /*6a20*/  FADD.FTZ R172, R226, -R172 ;  /* 0x800000ace2ac7221 */ /* 0x000fe20000010000 */
[C---:B------:R-:W-:Y:S02]  /*6a30*/  @P3 SHF.L.U32 R175, R177.reuse, 0x10, RZ ;  /* 0x00000010b1af3819 */ /* 0x040fe400000006ff */
[----:B------:R-:W-:Y:S01]  /*6a40*/  FMUL.FTZ R180, R174, UR14 ;  /* 0x0000000eaeb47c20 */ /* 0x000fe20008410000 */
[----:B------:R-:W-:Y:S02]  /*6a50*/  HFMA2 R174, -RZ, RZ, 0, 0 ;  /* 0x00000000ffae7431 */ /* 0x000fe400000001ff */
[----:B------:R-:W-:Y:S01]  /*6a60*/  FMUL.FTZ R172, R16, R172 ;  /* 0x000000ac10ac7220 */ /* 0x000fe20000410000 */
[----:B------:R-:W-:Y:S01]  /*6a70*/  @P5 PRMT R177, R177, 0x7632, R177 ;  /* 0x00007632b1b15816 */ /* 0x000fe200000000b1 */
[----:B------:R-:W-:Y:S02]  /*6a80*/  @P3 FMUL.FTZ R174, R175, R180 ;  /* 0x000000b4afae3220 */ /* 0x000fe40000410000 */
[----:B------:R-:W-:Y:S01]  /*6a90*/  FMUL.FTZ R175, R17, R172 ;  /* 0x000000ac11af7220 */ /* 0x000fe20000410000 */
[----:B------:R-:W-:Y:S01]  /*6aa0*/  @P5 SHF.L.U32 R177, R177, 0x10, RZ ;  /* 0x00000010b1b15819 */ /* 0x000fe200000006ff */
[----:B------:R-:W-:Y:S01]  /*6ab0*/  FADD.FTZ R228, R62, R174 ;  /* 0x000000ae3ee47221 */ /* 0x000fe20000010000 */
[----:B------:R-:W-:Y:S01]  /*6ac0*/  FFMA.FTZ R62, R9, R18, R19 ;  /* 0x00000012093e7223 */ /* 0x000fe20000010013 */
[----:B------:R-:W-:Y:S01]  /*6ad0*/  FMUL.FTZ R181, R175, UR14 ;  /* 0x0000000eafb57c20 */ /* 0x000fe20008410000 */
[----:B------:R-:W-:-:S02]  /*6ae0*/  MOV R175, RZ ;  /* 0x000000ff00af7202 */ /* 0x000fc40000000f00 */
[----:B------:R-:W-:Y:S01]  /*6af0*/  FADD.FTZ R62, R225, -R62 ;  /* 0x8000003ee13e7221 */ /* 0x000fe20000010000 */
[----:B------:R-:W-:Y:S01]  /*6b00*/  @P5 FMUL.FTZ R175, R177, R181 ;  /* 0x000000b5b1af5220 */ /* 0x000fe20000410000 */
[----:B------:R-:W-:Y:S02]  /*6b10*/  @P4 SHF.L.U32 R174, R178, 0x10, RZ ;  /* 0x00000010b2ae4819 */ /* 0x000fe400000006ff */
[----:B------:R-:W-:Y:S01]  /*6b20*/  FMUL.FTZ R62, R16, R62 ;  /* 0x0000003e103e7220 */ /* 0x000fe20000410000 */
[----:B------:R-:W-:Y:S01]  /*6b30*/  FADD.FTZ R227, R63, R175 ;  /* 0x000000af3fe37221 */ /* 0x000fe20000010000 */
[----:B------:R-:W-:Y:S01]  /*6b40*/  FFMA.FTZ R63, R13, R18, R19 ;  /* 0x000000120d3f7223 */ /* 0x000fe20000010013 */
[----:B------:R-:W-:Y:S01]  /*6b50*/  @P1 PRMT R178, R178, 0x7632, R178 ;  /* 0x00007632b2b21816 */ /* 0x000fe200000000b2 */
[----:B------:R-:W-:Y:S01]  /*6b60*/  FMUL.FTZ R175, R17, R62 ;  /* 0x0000003e11af7220 */ /* 0x000fe20000410000 */
[----:B------:R-:W-:Y:S01]  /*6b70*/  MOV R177, RZ ;  /* 0x000000ff00b17202 */ /* 0x000fe20000000f00 */
[----:B------:R-:W-:Y:S01]  /*6b80*/  FADD.FTZ R63, R224, -R63 ;  /* 0x8000003fe03f7221 */ /* 0x000fe20000010000 */
[----:B------:R-:W-:Y:S01]  /*6b90*/  @P1 SHF.L.U32 R178, R178, 0x10, RZ ;  /* 0x00000010b2b21819 */ /* 0x000fe200000006ff */
[----:B------:R-:W-:Y:S01]  /*6ba0*/  FMUL.FTZ R175, R175, UR14 ;  /* 0x0000000eafaf7c20 */ /* 0x000fe20008410000 */
[----:B------:R-:W-:Y:S01]  /*6bb0*/  F2FP.BF16.F32.PACK_AB R173, R172, R173 ;  /* 0x000000adacad723e */ /* 0x000fe200000010ff */
[----:B------:R-:W-:-:S02]  /*6bc0*/  FMUL.FTZ R63, R16, R63 ;  /* 0x0000003f103f7220 */ /* 0x000fc40000410000 */
[-C--:B------:R-:W-:Y:S01]  /*6bd0*/  @P4 FMUL.FTZ R183, R174, R175.reuse ;  /* 0x000000afaeb74220 */ /* 0x080fe20000410000 */
[----:B------:R-:W-:Y:S01]  /*6be0*/  FMUL.FTZ R175, R140, R175 ;  /* 0x000000af8caf7220 */ /* 0x000fe20000410000 */
[----:B------:R-:W-:Y:S02]  /*6bf0*/  FMUL.FTZ R174, R17, R63 ;  /* 0x0000003f11ae7220 */ /* 0x000fe40000410000 */
[----:B------:R-:W-:Y:S01]  /*6c00*/  FADD.FTZ R183, R56, R183 ;  /* 0x000000b738b77221 */ /* 0x000fe20000010000 */
[----:B------:R-:W-:Y:S01]  /*6c10*/  FFMA.FTZ R56, R10, R18, R19 ;  /* 0x000000120a387223 */ /* 0x000fe20000010013 */
[----:B0-----:R-:W-:Y:S01]  /*6c20*/  FSEL R0, R175, RZ, P4 ;  /* 0x000000ffaf007208 */ /* 0x001fe20002000000 */
[----:B------:R-:W-:Y:S01]  /*6c30*/  FMUL.FTZ R174, R174, UR14 ;  /* 0x0000000eaeae7c20 */ /* 0x000fe20008410000 */
[----:B------:R-:W-:Y:S01]  /*6c40*/  LOP3.LUT P4, RZ, R27, 0xff0000, RZ, 0xc0, !PT ;  /* 0x00ff00001bff7812 */ /* 0x000fe2000788c0ff */
[----:B------:R-:W-:Y:S02]  /*6c50*/  FADD.FTZ R56, R223, -R56 ;  /* 0x80000038df387221 */ /* 0x000fe40000010000 */
[----:B------:R-:W-:Y:S01]  /*6c60*/  @P1 FMUL.FTZ R177, R178, R174 ;  /* 0x000000aeb2b11220 */ /* 0x000fe20000410000 */
[----:B------:R0:W-:Y:S01]  /*6c70*/  STL [R1+0x8], R0 ;  /* 0x0000080001007387 */ /* 0x0001e20000100800 */
[----:B------:R-:W-:-:S02]  /*6c80*/  FMUL.FTZ R56, R16, R56 ;  /* 0x0000003810387220 */ /* 0x000fc40000410000 */
[----:B------:R-:W-:Y:S01]  /*6c90*/  FADD.FTZ R182, R57, R177 ;  /* 0x000000b139b67221 */ /* 0x000fe20000010000 */
[----:B------:R-:W-:Y:S01]  /*6ca0*/  FMUL.FTZ R177, R141, R174 ;  /* 0x000000ae8db17220 */ /* 0x000fe20000410000 */
[----:B------:R-:W-:Y:S01]  /*6cb0*/  FMUL.FTZ R57, R17, R56 ;  /* 0x0000003811397220 */ /* 0x000fe20000410000 */
[----:B------:R-:W-:-:S03]  /*6cc0*/  HFMA2 R174, -RZ, RZ, 0, 0 ;  /* 0x00000000ffae7431 */ /* 0x000fc600000001ff */
[----:B------:R-:W-:Y:S01]  /*6cd0*/  @P4 SHF.L.U32 R175, R179, 0x10, RZ ;  /* 0x00000010b3af4819 */ /* 0x000fe200000006ff */
[----:B------:R-:W-:Y:S01]  /*6ce0*/  FMUL.FTZ R57, R57, UR14 ;  /* 0x0000000e39397c20 */ /* 0x000fe20008410000 */
[----:B0-----:R-:W-:Y:S02]  /*6cf0*/  FSEL R0, R177, RZ, P1 ;  /* 0x000000ffb1007208 */ /* 0x001fe40000800000 */
[----:B------:R-:W-:Y:S01]  /*6d00*/  ISETP.GE.U32.AND P1, PT, R26, RZ, PT ;  /* 0x000000ff1a00720c */ /* 0x000fe20003f26070 */
[----:B------:R-:W-:-:S03]  /*6d10*/  @P4 FMUL.FTZ R174, R175, R57 ;  /* 0x00000039afae4220 */ /* 0x000fc60000410000 */
[----:B------:R-:W-:Y:S01]  /*6d20*/  ISETP.GE.U32.AND.EX P1, PT, R27, 0x1000000, PT, P1 ;  /* 0x010000001b00780c */ /* 0x000fe20003f26110 */
[----:B------:R-:W-:Y:S01]  /*6d30*/  FADD.FTZ R178, R58, R174 ;  /* 0x000000ae3ab27221 */ /* 0x000fe20000010000 */
[----:B------:R-:W-:-:S04]  /*6d40*/  FFMA.FTZ R58, R14, R18, R19 ;  /* 0x000000120e3a7223 */ /* 0x000fc80000010013 */
[----:B------:R-:W-:-:S04]  /*6d50*/  FADD.FTZ R58, R222, -R58 ;  /* 0x8000003ade3a7221 */ /* 0x000fc80000010000 */
[----:B------:R-:W-:-:S03]  /*6d60*/  FMUL.FTZ R175, R16, R58 ;  /* 0x0000003a10af7220 */ /* 0x000fc60000410000 */
[----:B------:R-:W-:Y:S01]  /*6d70*/  @P1 PRMT R174, R179, 0x7632, R174 ;  /* 0x00007632b3ae1816 */ /* 0x000fe200000000ae */
[----:B------:R-:W-:Y:S01]  /*6d80*/  FMUL.FTZ R58, R17, R175 ;  /* 0x000000af113a7220 */ /* 0x000fe20000410000 */
[----:B------:R-:W-:Y:S01]  /*6d90*/  F2FP.BF16.F32.PACK_AB R175, R175, R56 ;  /* 0x00000038afaf723e */ /* 0x000fe200000010ff */
[----:B------:R-:W-:Y:S01]  /*6da0*/  FMUL.FTZ R56, R142, R57 ;  /* 0x000000398e387220 */ /* 0x000fe20000410000 */
[----:B------:R-:W-:Y:S01]  /*6db0*/  FFMA.FTZ R57, R7, R18, R19 ;  /* 0x0000001207397223 */ /* 0x000fe20000010013 */
[----:B------:R-:W-:Y:S01]  /*6dc0*/  @P1 SHF.L.U32 R177, R174, 0x10, RZ ;  /* 0x00000010aeb11819 */ /* 0x000fe200000006ff */
[----:B------:R-:W-:Y:S01]  /*6dd0*/  FMUL.FTZ R58, R58, UR14 ;  /* 0x0000000e3a3a7c20 */ /* 0x000fe20008410000 */
[----:B------:R-:W-:Y:S01]  /*6de0*/  MOV R174, RZ ;  /* 0x000000ff00ae7202 */ /* 0x000fe20000000f00 */
[----:B------:R-:W-:Y:S01]  /*6df0*/  FADD.FTZ R57, R231, -R57 ;  /* 0x80000039e7397221 */ /* 0x000fe20000010000 */
[----:B------:R-:W-:Y:S01]  /*6e00*/  FSEL R179, R56, RZ, P4 ;  /* 0x000000ff38b37208 */ /* 0x000fe20002000000 */
[-C--:B------:R-:W-:Y:S01]  /*6e10*/  @P1 FMUL.FTZ R174, R177, R58.reuse ;  /* 0x0000003ab1ae1220 */ /* 0x080fe20000410000 */
[----:B------:R-:W-:Y:S01]  /*6e20*/  LOP3.LUT P4, RZ, R26, 0xff, RZ, 0xc0, !PT ;  /* 0x000000ff1aff7812 */ /* 0x000fe2000788c0ff */
[----:B------:R-:W-:Y:S01]  /*6e30*/  FMUL.FTZ R57, R16, R57 ;  /* 0x0000003910397220 */ /* 0x000fe20000410000 */
[----:B------:R-:W-:Y:S01]  /*6e40*/  FMUL.FTZ R58, R143, R58 ;  /* 0x0000003a8f3a7220 */ /* 0x000fe20000410000 */
[----:B------:R-:W-:Y:S01]  /*6e50*/  FADD.FTZ R177, R59, R174 ;  /* 0x000000ae3bb17221 */ /* 0x000fe20000010000 */
[----:B------:R-:W-:Y:S01]  /*6e60*/  F2FP.BF16.F32.PACK_AB R174, R63, R62 ;  /* 0x0000003e3fae723e */ /* 0x000fe200000010ff */
[----:B------:R-:W-:Y:S01]  /*6e70*/  FMUL.FTZ R56, R17, R57 ;  /* 0x0000003911387220 */ /* 0x000fe20000410000 */
[----:B------:R-:W-:-:S03]  /*6e80*/  HFMA2 R59, -RZ, RZ, 0, 0 ;  /* 0x00000000ff3b7431 */ /* 0x000fc600000001ff */
[----:B------:R-:W-:-:S04]  /*6e90*/  FMUL.FTZ R56, R56, UR14 ;  /* 0x0000000e38387c20 */ /* 0x000fc80008410000 */
[----:B------:R-:W-:-:S05]  /*6ea0*/  @P4 SHF.L.U32 R62, R176, 0x10, RZ ;  /* 0x00000010b03e4819 */ /* 0x000fca00000006ff */
[----:B------:R-:W-:-:S04]  /*6eb0*/  @P4 FMUL.FTZ R59, R62, R56 ;  /* 0x000000383e3b4220 */ /* 0x000fc80000410000 */
[----:B------:R-:W-:Y:S01]  /*6ec0*/  FADD.FTZ R62, R60, R59 ;  /* 0x0000003b3c3e7221 */ /* 0x000fe20000010000 */
[----:B------:R-:W-:Y:S01]  /*6ed0*/  FSEL R59, R58, RZ, P1 ;  /* 0x000000ff3a3b7208 */ /* 0x000fe20000800000 */
[----:B------:R-:W-:Y:S01]  /*6ee0*/  FFMA.FTZ R58, R11, R18, R19 ;  /* 0x000000120b3a7223 */ /* 0x000fe20000010013 */
[----:B------:R-:W-:-:S03]  /*6ef0*/  LOP3.LUT P1, RZ, R26, 0xff00, RZ, 0xc0, !PT ;  /* 0x0000ff001aff7812 */ /* 0x000fc6000782c0ff */
[----:B------:R-:W-:-:S04]  /*6f00*/  FADD.FTZ R58, R230, -R58 ;  /* 0x8000003ae63a7221 */ /* 0x000fc80000010000 */
[----:B------:R-:W-:-:S06]  /*6f10*/  FMUL.FTZ R58, R16, R58 ;  /* 0x0000003a103a7220 */ /* 0x000fcc0000410000 */
[----:B------:R-:W-:Y:S02]  /*6f20*/  @P1 PRMT R60, R176, 0x7632, R60 ;  /* 0x00007632b03c1816 */ /* 0x000fe4000000003c */
[----:B------:R-:W2:Y:S01]  /*6f30*/  LDL.LU R176, [R1+0x8] ;  /* 0x0000080001b07983 */ /* 0x000ea20000300800 */
[----:B------:R-:W-:Y:S01]  /*6f40*/  FMUL.FTZ R63, R17, R58 ;  /* 0x0000003a113f7220 */ /* 0x000fe20000410000 */
[----:B------:R-:W-:Y:S01]  /*6f50*/  @P1 SHF.L.U32 R172, R60, 0x10, RZ ;  /* 0x000000103cac1819 */ /* 0x000fe200000006ff */
[----:B------:R-:W-:Y:S01]  /*6f60*/  FMUL.FTZ R56, R144, R56 ;  /* 0x0000003890387220 */ /* 0x000fe20000410000 */
[----:B------:R-:W-:Y:S01]  /*6f70*/  F2FP.BF16.F32.PACK_AB R59, R59, R179 ;  /* 0x000000b33b3b723e */ /* 0x000fe200000010ff */
[----:B------:R-:W-:Y:S01]  /*6f80*/  FMUL.FTZ R60, R63, UR14 ;  /* 0x0000000e3f3c7c20 */ /* 0x000fe20008410000 */
[----:B------:R-:W-:-:S03]  /*6f90*/  MOV R63, RZ ;  /* 0x000000ff003f7202 */ /* 0x000fc60000000f00 */
[----:B------:R-:W-:Y:S01]  /*6fa0*/  @P1 FMUL.FTZ R63, R172, R60 ;  /* 0x0000003cac3f1220 */ /* 0x000fe20000410000 */
[----:B------:R-:W-:Y:S01]  /*6fb0*/  F2FP.BF16.F32.PACK_AB R172, R58, R57 ;  /* 0x000000393aac723e */ /* 0x000fe200000010ff */
[----:B------:R-:W-:Y:S01]  /*6fc0*/  FMUL.FTZ R57, R146, R180 ;  /* 0x000000b492397220 */ /* 0x000fe20000410000 */
[----:B------:R-:W-:Y:S01]  /*6fd0*/  FMUL.FTZ R60, R145, R60 ;  /* 0x0000003c913c7220 */ /* 0x000fe20000410000 */
[----:B------:R-:W-:Y:S01]  /*6fe0*/  FADD.FTZ R63, R61, R63 ;  /* 0x0000003f3d3f7221 */ /* 0x000fe20000010000 */
[----:B--2---:R-:W-:Y:S02]  /*6ff0*/  F2FP.BF16.F32.PACK_AB R58, R0, R176 ;  /* 0x000000b0003a723e */ /* 0x004fe400000010ff */
[----:B------:R0:W5:Y:S01]  /*7000*/  LDL.LU R0, [R1+0x154] ;  /* 0x0001540001007983 */ /* 0x0001620000300800 */
[----:B------:R-:W-:Y:S01]  /*7010*/  FMUL.FTZ R61, R147, R181 ;  /* 0x000000b5933d7220 */ /* 0x000fe20000410000 */
[----:B------:R-:W-:Y:S02]  /*7020*/  FSEL R57, R57, RZ, P3 ;  /* 0x000000ff39397208 */ /* 0x000fe40001800000 */
[----:B------:R-:W-:-:S02]  /*7030*/  FSEL R56, R56, RZ, P4 ;  /* 0x000000ff38387208 */ /* 0x000fc40002000000 */
[----:B------:R-:W-:Y:S02]  /*7040*/  FSEL R61, R61, RZ, P5 ;  /* 0x000000ff3d3d7208 */ /* 0x000fe40002800000 */
[----:B------:R-:W-:Y:S02]  /*7050*/  FSEL R60, R60, RZ, P1 ;  /* 0x000000ff3c3c7208 */ /* 0x000fe40000800000 */
[----:B------:R-:W-:Y:S02]  /*7060*/  F2FP.BF16.F32.PACK_AB R57, R61, R57 ;  /* 0x000000393d39723e */ /* 0x000fe400000010ff */
[----:B------:R-:W-:Y:S01]  /*7070*/  F2FP.BF16.F32.PACK_AB R56, R60, R56 ;  /* 0x000000383c38723e */ /* 0x000fe200000010ff */
[----:B0-----:R-:W-:Y:S06]  /*7080*/  BRA `(.L_x_5758) ;  /* 0x0000000400a47947 */ /* 0x001fec0003800000 */
.L_x_5757:
        /* <DEDUP_REMOVED lines=9> */
[----:B------:R-:W-:-:S04]  /*7120*/  FMUL.FTZ R180, R17, R180 ;  /* 0x000000b411b47220 */ /* 0x000fc80000410000 */
[----:B------:R-:W-:Y:S01]  /*7130*/  FMUL.FTZ R181, R180, UR14 ;  /* 0x0000000eb4b57c20 */ /* 0x000fe20008410000 */
[C---:B------:R-:W-:Y:S02]  /*7140*/  @P3 SHF.L.U32 R180, R177.reuse, 0x10, RZ ;  /* 0x00000010b1b43819 */ /* 0x040fe400000006ff */
        /* <DEDUP_REMOVED lines=19> */
[----:B------:R-:W-:Y:S01]  /*7280*/  @P6 FMUL.FTZ R63, R177, R62 ;  /* 0x0000003eb13f6220 */ /* 0x000fe20000410000 */
[----:B------:R-:W-:-:S03]  /*7290*/  MOV R177, RZ ;  /* 0x000000ff00b17202 */ /* 0x000fc60000000f00 */
[----:B------:R-:W-:Y:S01]  /*72a0*/  FADD.FTZ R183, R56, R63 ;  /* 0x0000003f38b77221 */ /* 0x000fe20000010000 */
[----:B------:R-:W-:Y:S01]  /*72b0*/  FFMA.FTZ R56, R13, R18, R19 ;  /* 0x000000120d387223 */ /* 0x000fe20000010013 */
[----:B------:R-:W-:-:S03]  /*72c0*/  @P4 PRMT R63, R178, 0x7632, R63 ;  /* 0x00007632b23f4816 */ /* 0x000fc6000000003f */
[----:B------:R-:W-:Y:S01]  /*72d0*/  FADD.FTZ R56, R224, -R56 ;  /* 0x80000038e0387221 */ /* 0x000fe20000010000 */
[----:B------:R-:W-:-:S03]  /*72e0*/  @P4 SHF.L.U32 R63, R63, 0x10, RZ ;  /* 0x000000103f3f4819 */ /* 0x000fc600000006ff */
[----:B------:R-:W-:-:S04]  /*72f0*/  FMUL.FTZ R56, R16, R56 ;  /* 0x0000003810387220 */ /* 0x000fc80000410000 */
[----:B------:R-:W-:-:S04]  /*7300*/  FMUL.FTZ R56, R17, R56 ;  /* 0x0000003811387220 */ /* 0x000fc80000410000 */
[----:B------:R-:W-:-:S04]  /*7310*/  FMUL.FTZ R56, R56, UR14 ;  /* 0x0000000e38387c20 */ /* 0x000fc80008410000 */
[-C--:B------:R-:W-:Y:S01]  /*7320*/  @P4 FMUL.FTZ R177, R63, R56.reuse ;  /* 0x000000383fb14220 */ /* 0x080fe20000410000 */
[----:B------:R-:W-:Y:S02]  /*7330*/  HFMA2 R63, -RZ, RZ, 0, 0 ;  /* 0x00000000ff3f7431 */ /* 0x000fe400000001ff */
[----:B------:R-:W-:Y:S01]  /*7340*/  FMUL.FTZ R56, R141, R56 ;  /* 0x000000388d387220 */ /* 0x000fe20000410000 */
[----:B------:R-:W-:Y:S01]  /*7350*/  FADD.FTZ R182, R57, R177 ;  /* 0x000000b139b67221 */ /* 0x000fe20000010000 */
[----:B------:R-:W-:Y:S01]  /*7360*/  FFMA.FTZ R57, R10, R18, R19 ;  /* 0x000000120a397223 */ /* 0x000fe20000010013 */
[----:B------:R-:W-:Y:S02]  /*7370*/  @P1 SHF.L.U32 R177, R179, 0x10, RZ ;  /* 0x00000010b3b11819 */ /* 0x000fe400000006ff */
[----:B------:R-:W-:Y:S01]  /*7380*/  FSEL R56, R56, RZ, P4 ;  /* 0x000000ff38387208 */ /* 0x000fe20002000000 */
[----:B------:R-:W-:Y:S01]  /*7390*/  FADD.FTZ R57, R223, -R57 ;  /* 0x80000039df397221 */ /* 0x000fe20000010000 */
[----:B------:R-:W-:-:S03]  /*73a0*/  LOP3.LUT P4, RZ, R26, 0xff00, RZ, 0xc0, !PT ;  /* 0x0000ff001aff7812 */ /* 0x000fc6000788c0ff */
        /* <DEDUP_REMOVED lines=17> */
[-C--:B------:R-:W-:Y:S01]  /*74c0*/  @P1 FMUL.FTZ R177, R63, R58.reuse ;  /* 0x0000003a3fb11220 */ /* 0x080fe20000410000 */
[----:B------:R-:W-:-:S03]  /*74d0*/  FMUL.FTZ R58, R143, R58 ;  /* 0x0000003a8f3a7220 */ /* 0x000fc60000410000 */
[----:B------:R-:W-:Y:S02]  /*74e0*/  FADD.FTZ R177, R59, R177 ;  /* 0x000000b13bb17221 */ /* 0x000fe40000010000 */
[----:B------:R-:W-:Y:S02]  /*74f0*/  FSEL R58, R58, RZ, P1 ;  /* 0x000000ff3a3a7208 */ /* 0x000fe40000800000 */
[----:B------:R-:W-:Y:S02]  /*7500*/  LOP3.LUT P1, RZ, R26, 0xff, RZ, 0xc0, !PT ;  /* 0x000000ff1aff7812 */ /* 0x000fe4000782c0ff */
[----:B------:R-:W-:Y:S01]  /*7510*/  F2FP.BF16.F32.PACK_AB R59, R58, R57 ;  /* 0x000000393a3b723e */ /* 0x000fe200000010ff */
[----:B------:R-:W-:Y:S01]  /*7520*/  FFMA.FTZ R57, R7, R18, R19 ;  /* 0x0000001207397223 */ /* 0x000fe20000010013 */
[----:B------:R-:W-:Y:S01]  /*7530*/  FMUL.FTZ R58, R140, R62 ;  /* 0x0000003e8c3a7220 */ /* 0x000fe20000410000 */
[----:B------:R-:W-:Y:S02]  /*7540*/  HFMA2 R62, -RZ, RZ, 0, 0 ;  /* 0x00000000ff3e7431 */ /* 0x000fe400000001ff */
[----:B------:R-:W-:-:S02]  /*7550*/  FADD.FTZ R57, R231, -R57 ;  /* 0x80000039e7397221 */ /* 0x000fc40000010000 */
[----:B------:R-:W-:Y:S02]  /*7560*/  FSEL R58, R58, RZ, P6 ;  /* 0x000000ff3a3a7208 */ /* 0x000fe40003000000 */
[----:B------:R-:W-:Y:S02]  /*7570*/  FMUL.FTZ R57, R16, R57 ;  /* 0x0000003910397220 */ /* 0x000fe40000410000 */
[----:B------:R-:W-:Y:S02]  /*7580*/  @P1 SHF.L.U32 R63, R176, 0x10, RZ ;  /* 0x00000010b03f1819 */ /* 0x000fe400000006ff */
[----:B------:R-:W-:Y:S01]  /*7590*/  FMUL.FTZ R57, R17, R57 ;  /* 0x0000003911397220 */ /* 0x000fe20000410000 */
[----:B------:R-:W-:Y:S01]  /*75a0*/  F2FP.BF16.F32.PACK_AB R58, R56, R58 ;  /* 0x0000003a383a723e */ /* 0x000fe200000010ff */
[----:B------:R-:W-:Y:S02]  /*75b0*/  FMUL.FTZ R56, R146, R181 ;  /* 0x000000b592387220 */ /* 0x000fe40000410000 */
[----:B------:R-:W-:-:S03]  /*75c0*/  FMUL.FTZ R57, R57, UR14 ;  /* 0x0000000e39397c20 */ /* 0x000fc60008410000 */
[----:B------:R-:W-:Y:S01]  /*75d0*/  FSEL R56, R56, RZ, P3 ;  /* 0x000000ff38387208 */ /* 0x000fe20001800000 */
[-C--:B------:R-:W-:Y:S01]  /*75e0*/  @P1 FMUL.FTZ R62, R63, R57.reuse ;  /* 0x000000393f3e1220 */ /* 0x080fe20000410000 */
[----:B------:R-:W-:Y:S01]  /*75f0*/  @P4 PRMT R63, R176, 0x7632, R63 ;  /* 0x00007632b03f4816 */ /* 0x000fe2000000003f */
[----:B------:R-:W-:Y:S01]  /*7600*/  FMUL.FTZ R57, R144, R57 ;  /* 0x0000003990397220 */ /* 0x000fe20000410000 */
[----:B------:R-:W-:Y:S01]  /*7610*/  MOV R176, RZ ;  /* 0x000000ff00b07202 */ /* 0x000fe20000000f00 */
        /* <DEDUP_REMOVED lines=8> */
[----:B------:R-:W-:-:S03]  /*76a0*/  FMUL.FTZ R60, R145, R60 ;  /* 0x0000003c913c7220 */ /* 0x000fc60000410000 */
[----:B------:R-:W-:Y:S01]  /*76b0*/  FADD.FTZ R63, R61, R176 ;  /* 0x000000b03d3f7221 */ /* 0x000fe20000010000 */
[----:B------:R-:W-:Y:S01]  /*76c0*/  FMUL.FTZ R61, R147, R180 ;  /* 0x000000b4933d7220 */ /* 0x000fe20000410000 */
[----:B------:R-:W-:-:S04]  /*76d0*/  FSEL R60, R60, RZ, P4 ;  /* 0x000000ff3c3c7208 */ /* 0x000fc80002000000 */
[----:B------:R-:W-:Y:S02]  /*76e0*/  FSEL R176, R61, RZ, P5 ;  /* 0x000000ff3db07208 */ /* 0x000fe40002800000 */
[----:B------:R-:W-:Y:S02]  /*76f0*/  FSEL R61, R57, RZ, P1 ;  /* 0x000000ff393d7208 */ /* 0x000fe40000800000 */
[----:B------:R-:W-:Y:S02]  /*7700*/  F2FP.BF16.F32.PACK_AB R57, R176, R56 ;  /* 0x00000038b039723e */ /* 0x000fe400000010ff */
[----:B------:R-:W-:-:S07]  /*7710*/  F2FP.BF16.F32.PACK_AB R56, R60, R61 ;  /* 0x0000003d3c38723e */ /* 0x000fce00000010ff */
.L_x_5758:
        /* <DEDUP_REMOVED lines=15> */
.L_x_5756:
[----:B------:R-:W-:Y:S05]  /*7810*/  BSYNC.RECONVERGENT B2 ;  /* 0x0000000000027941 */ /* 0x000fea0003800200 */
.L_x_5755:
[----:B------:R-:W-:Y:S05]  /*7820*/  @!P0 BRA `(.L_x_5759) ;  /* 0x00000060003c8947 */ /* 0x000fea0003800000 */
[----:B------:R-:W0:Y:S02]  /*7830*/  LDC.64 R176, c[0x0][0x390] ;  /* 0x0000e400ffb07b82 */ /* 0x000e240000000a00 */
[----:B0-----:R-:W-:-:S06]  /*7840*/  IMAD.WIDE.U32 R176, R15, 0x10, R176 ;  /* 0x000000100fb07825 */ /* 0x001fcc00078e00b0 */
[----:B-1----:R-:W5:Y:S01]  /*7850*/  LDG.E.128 R176, desc[UR6][R176.64] ;  /* 0x00000006b0b07981 */ /* 0x002f62000c1e1d00 */
[----:B------:R-:W-:-:S04]  /*7860*/  ISETP.NE.U32.AND P0, PT, RZ, UR12, PT ;  /* 0x0000000cff007c0c */ /* 0x000fc8000bf05070 */
[----:B------:R-:W-:-:S13]  /*7870*/  ISETP.NE.AND.EX P0, PT, RZ, UR13, PT, P0 ;  /* 0x0000000dff007c0c */ /* 0x000fda000bf05300 */
[----:B------:R-:W-:Y:S05]  /*7880*/  @!P0 BRA `(.L_x_5760) ;  /* 0x0000000400cc8947 */ /* 0x000fea0003800000 */
[-CC-:B------:R-:W-:Y:S01]  /*7890*/  FFMA.FTZ R172, R191, R18.reuse, R19.reuse ;  /* 0x00000012bfac7223 */ /* 0x180fe20000010013 */
[----:B-----5:R-:W-:Y:S01]  /*78a0*/  LOP3.LUT P5, RZ, R184, 0xff0000, RZ, 0xc0, !PT ;  /* 0x00ff0000b8ff7812 */ /* 0x020fe200078ac0ff */
[----:B------:R-:W-:Y:S01]  /*78b0*/  FFMA.FTZ R173, R190, R18, R19 ;  /* 0x00000012bead7223 */ /* 0x000fe20000010013 */
[----:B------:R-:W-:Y:S01]  /*78c0*/  LOP3.LUT P4, RZ, R184, 0xff000000, RZ, 0xc0, !PT ;  /* 0xff000000b8ff7812 */ /* 0x000fe2000788c0ff */
[----:B------:R-:W-:Y:S01]  /*78d0*/  FADD.FTZ R172, R219, -R172 ;  /* 0x800000acdbac7221 */ /* 0x000fe20000010000 */
[----:B------:R-:W-:Y:S01]  /*78e0*/  STL [R1+0x158], R2 ;  /* 0x0001580201007387 */ /* 0x000fe20000100800 */
[----:B------:R-:W-:Y:S01]  /*78f0*/  FADD.FTZ R173, R218, -R173 ;  /* 0x800000addaad7221 */ /* 0x000fe20000010000 */
[C---:B------:R-:W-:Y:S01]  /*7900*/  LOP3.LUT P1, RZ, R185.reuse, 0xff, RZ, 0xc0, !PT ;  /* 0x000000ffb9ff7812 */ /* 0x040fe2000782c0ff */
[C---:B------:R-:W-:Y:S01]  /*7910*/  FMUL.FTZ R172, R16.reuse, R172 ;  /* 0x000000ac10ac7220 */ /* 0x040fe20000410000 */
[----:B------:R0:W-:Y:S01]  /*7920*/  STL [R1+0x154], R0 ;  /* 0x0001540001007387 */ /* 0x0001e20000100800 */
[----:B------:R-:W-:Y:S01]  /*7930*/  FMUL.FTZ R173, R16, R173 ;  /* 0x000000ad10ad7220 */ /* 0x000fe20000410000 */
[----:B------:R-:W-:Y:S01]  /*7940*/  LOP3.LUT P2, RZ, R185, 0xff00, RZ, 0xc0, !PT ;  /* 0x0000ff00b9ff7812 */ /* 0x000fe2000784c0ff */
[----:B------:R-:W-:Y:S01]  /*7950*/  FMUL.FTZ R174, R17, R172 ;  /* 0x000000ac11ae7220 */ /* 0x000fe20000410000 */
[----:B------:R-:W-:-:S02]  /*7960*/  LOP3.LUT P3, RZ, R185, 0xff0000, RZ, 0xc0, !PT ;  /* 0x00ff0000b9ff7812 */ /* 0x000fc4000786c0ff */
[C---:B------:R-:W-:Y:S01]  /*7970*/  @P5 SHF.L.U32 R175, R177.reuse, 0x10, RZ ;  /* 0x00000010b1af5819 */ /* 0x040fe200000006ff */
[----:B------:R-:W-:Y:S01]  /*7980*/  FMUL.FTZ R180, R174, UR14 ;  /* 0x0000000eaeb47c20 */ /* 0x000fe20008410000 */
[----:B------:R-:W-:Y:S01]  /*7990*/  HFMA2 R174, -RZ, RZ, 0, 0 ;  /* 0x00000000ffae7431 */ /* 0x000fe200000001ff */
[----:B------:R-:W-:Y:S02]  /*79a0*/  @P4 PRMT R177, R177, 0x7632, R177 ;  /* 0x00007632b1b14816 */ /* 0x000fe400000000b1 */
[----:B------:R-:W-:Y:S01]  /*79b0*/  @P5 FMUL.FTZ R174, R175, R180 ;  /* 0x000000b4afae5220 */ /* 0x000fe20000410000 */
[----:B------:R-:W-:Y:S01]  /*79c0*/  FMUL.FTZ R175, R17, R173 ;  /* 0x000000ad11af7220 */ /* 0x000fe20000410000 */
[----:B------:R-:W-:Y:S02]  /*79d0*/  @P4 SHF.L.U32 R181, R177, 0x10, RZ ;  /* 0x00000010b1b54819 */ /* 0x000fe400000006ff */
[----:B0-----:R-:W-:Y:S01]  /*79e0*/  FADD.FTZ R0, R54, R174 ;  /* 0x000000ae36007221 */ /* 0x001fe20000010000 */
[----:B------:R-:W-:Y:S01]  /*79f0*/  FMUL.FTZ R177, R175, UR14 ;  /* 0x0000000eafb17c20 */ /* 0x000fe20008410000 */
[----:B------:R-:W-:Y:S01]  /*7a00*/  FFMA.FTZ R54, R189, R18, R19 ;  /* 0x00000012bd367223 */ /* 0x000fe20000010013 */
[----:B------:R-:W-:-:S02]  /*7a10*/  MOV R175, RZ ;  /* 0x000000ff00af7202 */ /* 0x000fc40000000f00 */
[----:B------:R-:W-:Y:S01]  /*7a20*/  @P4 FMUL.FTZ R175, R181, R177 ;  /* 0x000000b1b5af4220 */ /* 0x000fe20000410000 */
[----:B------:R-:W-:Y:S01]  /*7a30*/  FADD.FTZ R54, R217, -R54 ;  /* 0x80000036d9367221 */ /* 0x000fe20000010000 */
[----:B------:R0:W-:Y:S01]  /*7a40*/  STL [R1+0x8], R0 ;  /* 0x0000080001007387 */ /* 0x0001e20000100800 */
[----:B------:R-:W-:Y:S01]  /*7a50*/  F2FP.BF16.F32.PACK_AB R173, R173, R172 ;  /* 0x000000acadad723e */ /* 0x000fe200000010ff */
[----:B------:R-:W-:Y:S01]  /*7a60*/  FADD.FTZ R228, R55, R175 ;  /* 0x000000af37e47221 */ /* 0x000fe20000010000 */
[----:B------:R-:W-:Y:S01]  /*7a70*/  FMUL.FTZ R55, R16, R54 ;  /* 0x0000003610377220 */ /* 0x000fe20000410000 */
[----:B------:R-:W-:Y:S01]  /*7a80*/  FFMA.FTZ R54, R188, R18, R19 ;  /* 0x00000012bc367223 */ /* 0x000fe20000010013 */
[----:B------:R-:W-:Y:S02]  /*7a90*/  HFMA2 R175, -RZ, RZ, 0, 0 ;  /* 0x00000000ffaf7431 */ /* 0x000fe400000001ff */
[----:B------:R-:W-:Y:S01]  /*7aa0*/  FMUL.FTZ R174, R17, R55 ;  /* 0x0000003711ae7220 */ /* 0x000fe20000410000 */
[----:B------:R-:W-:-:S03]  /*7ab0*/  FADD.FTZ R54, R216, -R54 ;  /* 0x80000036d8367221 */ /* 0x000fc60000010000 */
[----:B------:R-:W-:Y:S01]  /*7ac0*/  FMUL.FTZ R182, R174, UR14 ;  /* 0x0000000eaeb67c20 */ /* 0x000fe20008410000 */
[----:B------:R-:W-:Y:S01]  /*7ad0*/  @P1 SHF.L.U32 R174, R178, 0x10, RZ ;  /* 0x00000010b2ae1819 */ /* 0x000fe200000006ff */
[----:B------:R-:W-:Y:S01]  /*7ae0*/  FMUL.FTZ R54, R16, R54 ;  /* 0x0000003610367220 */ /* 0x000fe20000410000 */
[----:B------:R-:W-:-:S03]  /*7af0*/  @P2 PRMT R178, R178, 0x7632, R178 ;  /* 0x00007632b2b22816 */ /* 0x000fc600000000b2 */
[----:B------:R-:W-:Y:S01]  /*7b00*/  @P1 FMUL.FTZ R175, R174, R182 ;  /* 0x000000b6aeaf1220 */ /* 0x000fe20000410000 */
[----:B------:R-:W-:Y:S01]  /*7b10*/  FMUL.FTZ R174, R17, R54 ;  /* 0x0000003611ae7220 */ /* 0x000fe20000410000 */
[----:B------:R-:W-:Y:S02]  /*7b20*/  @P2 SHF.L.U32 R178, R178, 0x10, RZ ;  /* 0x00000010b2b22819 */ /* 0x000fe400000006ff */
[----:B------:R-:W-:Y:S01]  /*7b30*/  FADD.FTZ R227, R48, R175 ;  /* 0x000000af30e37221 */ /* 0x000fe20000010000 */
[----:B------:R-:W-:Y:S01]  /*7b40*/  FFMA.FTZ R48, R210, R18, R19 ;  /* 0x00000012d2307223 */ /* 0x000fe20000010013 */
[----:B------:R-:W-:Y:S01]  /*7b50*/  FMUL.FTZ R181, R174, UR14 ;  /* 0x0000000eaeb57c20 */ /* 0x000fe20008410000 */
[----:B------:R-:W-:Y:S02]  /*7b60*/  MOV R174, RZ ;  /* 0x000000ff00ae7202 */ /* 0x000fe40000000f00 */
[----:B------:R-:W-:Y:S01]  /*7b70*/  FADD.FTZ R48, R215, -R48 ;  /* 0x80000030d7307221 */ /* 0x000fe20000010000 */
[----:B------:R-:W-:Y:S01]  /*7b80*/  @P2 FMUL.FTZ R174, R178, R181 ;  /* 0x000000b5b2ae2220 */ /* 0x000fe20000410000 */
[----:B------:R-:W-:-:S02]  /*7b90*/  FMUL.FTZ R178, R132, R182 ;  /* 0x000000b684b27220 */ /* 0x000fc40000410000 */
[----:B------:R-:W-:Y:S01]  /*7ba0*/  FMUL.FTZ R175, R16, R48 ;  /* 0x0000003010af7220 */ /* 0x000fe20000410000 */
[----:B------:R-:W-:Y:S01]  /*7bb0*/  FADD.FTZ R183, R49, R174 ;  /* 0x000000ae31b77221 */ /* 0x000fe20000010000 */
[----:B------:R-:W-:Y:S02]  /*7bc0*/  @P3 SHF.L.U32 R49, R179, 0x10, RZ ;  /* 0x00000010b3313819 */ /* 0x000fe400000006ff */
[----:B------:R-:W-:Y:S01]  /*7bd0*/  FMUL.FTZ R48, R17, R175 ;  /* 0x000000af11307220 */ /* 0x000fe20000410000 */
[----:B0-----:R-:W-:Y:S02]  /*7be0*/  FSEL R0, R178, RZ, P1 ;  /* 0x000000ffb2007208 */ /* 0x001fe40000800000 */
[----:B------:R-:W-:Y:S01]  /*7bf0*/  ISETP.GE.U32.AND P1, PT, R184, RZ, PT ;  /* 0x000000ffb800720c */ /* 0x000fe20003f26070 */
[----:B------:R-:W-:Y:S01]  /*7c00*/  FMUL.FTZ R174, R48, UR14 ;  /* 0x0000000e30ae7c20 */ /* 0x000fe20008410000 */
[----:B------:R-:W-:Y:S02]  /*7c10*/  HFMA2 R48, -RZ, RZ, 0, 0 ;  /* 0x00000000ff307431 */ /* 0x000fe400000001ff */
[----:B------:R-:W-:Y:S01]  /*7c20*/  ISETP.GE.U32.AND.EX P1, PT, R185, 0x1000000, PT, P1 ;  /* 0x01000000b900780c */ /* 0x000fe20003f26110 */
[----:B------:R-:W-:-:S04]  /*7c30*/  @P3 FMUL.FTZ R48, R49, R174 ;  /* 0x000000ae31303220 */ /* 0x000fc80000410000 */
[----:B------:R-:W-:Y:S01]  /*7c40*/  FADD.FTZ R182, R50, R48 ;  /* 0x0000003032b67221 */ /* 0x000fe20000010000 */
[----:B------:R-:W-:-:S04]  /*7c50*/  FFMA.FTZ R48, R186, R18, R19 ;  /* 0x00000012ba307223 */ /* 0x000fc80000010013 */
[----:B------:R-:W-:-:S04]  /*7c60*/  FADD.FTZ R48, R214, -R48 ;  /* 0x80000030d6307221 */ /* 0x000fc80000010000 */
[----:B------:R-:W-:Y:S01]  /*7c70*/  FMUL.FTZ R178, R16, R48 ;  /* 0x0000003010b27220 */ /* 0x000fe20000410000 */
[----:B------:R-:W-:-:S03]  /*7c80*/  @P1 PRMT R48, R179, 0x7632, R48 ;  /* 0x00007632b3301816 */ /* 0x000fc60000000030 */
[----:B------:R-:W-:Y:S01]  /*7c90*/  FMUL.FTZ R49, R178, R17 ;  /* 0x00000011b2317220 */ /* 0x000fe20000410000 */
[----:B------:R-:W-:Y:S02]  /*7ca0*/  @P1 SHF.L.U32 R50, R48, 0x10, RZ ;  /* 0x0000001030321819 */ /* 0x000fe400000006ff */
[----:B------:R-:W-:Y:S01]  /*7cb0*/  MOV R48, RZ ;  /* 0x000000ff00307202 */ /* 0x000fe20000000f00 */
[----:B------:R-:W-:Y:S01]  /*7cc0*/  FMUL.FTZ R179, R49, UR14 ;  /* 0x0000000e31b37c20 */ /* 0x000fe20008410000 */
[-CC-:B------:R-:W-:Y:S01]  /*7cd0*/  FFMA.FTZ R49, R209, R18.reuse, R19.reuse ;  /* 0x00000012d1317223 */ /* 0x180fe20000010013 */
[----:B------:R-:W-:Y:S01]  /*7ce0*/  FFMA.FTZ R18, R211, R18, R19 ;  /* 0x00000012d3127223 */ /* 0x000fe20000010013 */
[----:B------:R-:W-:Y:S01]  /*7cf0*/  F2FP.BF16.F32.PACK_AB R175, R178, R175 ;  /* 0x000000afb2af723e */ /* 0x000fe200000010ff */
[----:B------:R-:W-:Y:S01]  /*7d00*/  @P1 FMUL.FTZ R48, R179, R50 ;  /* 0x00000032b3301220 */ /* 0x000fe20000410000 */
[----:B------:R-:W-:Y:S01]  /*7d10*/  FADD.FTZ R49, R221, -R49 ;  /* 0x80000031dd317221 */ /* 0x000fe20000010000 */
[----:B------:R-:W-:Y:S01]  /*7d20*/  FADD.FTZ R19, R220, -R18 ;  /* 0x80000012dc137221 */ /* 0x000fe20000010000 */
[----:B------:R-:W-:Y:S01]  /*7d30*/  FMUL.FTZ R18, R134, R174 ;  /* 0x000000ae86127220 */ /* 0x000fe20000410000 */
[----:B------:R-:W-:Y:S01]  /*7d40*/  FADD.FTZ R51, R51, R48 ;  /* 0x0000003033337221 */ /* 0x000fe20000010000 */
[----:B------:R-:W-:Y:S01]  /*7d50*/  FMUL.FTZ R48, R133, R181 ;  /* 0x000000b585307220 */ /* 0x000fe20000410000 */
[C---:B------:R-:W-:Y:S01]  /*7d60*/  FMUL.FTZ R49, R16.reuse, R49 ;  /* 0x0000003110317220 */ /* 0x040fe20000410000 */
[----:B------:R-:W-:Y:S01]  /*7d70*/  FMUL.FTZ R16, R16, R19 ;  /* 0x0000001310107220 */ /* 0x000fe20000410000 */
[----:B------:R-:W-:Y:S01]  /*7d80*/  FSEL R18, R18, RZ, P3 ;  /* 0x000000ff12127208 */ /* 0x000fe20001800000 */
[----:B------:R-:W-:Y:S01]  /*7d90*/  HFMA2 R50, -RZ, RZ, 0, 0 ;  /* 0x00000000ff327431 */ /* 0x000fe200000001ff */
[----:B------:R-:W-:Y:S01]  /*7da0*/  FSEL R2, R48, RZ, P2 ;  /* 0x000000ff30027208 */ /* 0x000fe20001000000 */
[CC--:B------:R-:W-:Y:S01]  /*7db0*/  FMUL.FTZ R48, R17.reuse, R49.reuse ;  /* 0x0000003111307220 */ /* 0x0c0fe20000410000 */
[C---:B------:R-:W-:Y:S01]  /*7dc0*/  LOP3.LUT P2, RZ, R184.reuse, 0xff, RZ, 0xc0, !PT ;  /* 0x000000ffb8ff7812 */ /* 0x040fe2000784c0ff */
[----:B------:R-:W-:Y:S01]  /*7dd0*/  FMUL.FTZ R17, R17, R16 ;  /* 0x0000001011117220 */ /* 0x000fe20000410000 */
[----:B------:R-:W-:Y:S01]  /*7de0*/  LOP3.LUT P3, RZ, R184, 0xff00, RZ, 0xc0, !PT ;  /* 0x0000ff00b8ff7812 */ /* 0x000fe2000786c0ff */
[----:B------:R-:W-:Y:S01]  /*7df0*/  FMUL.FTZ R48, R48, UR14 ;  /* 0x0000000e30307c20 */ /* 0x000fe20008410000 */
[----:B------:R-:W-:-:S02]  /*7e00*/  F2FP.BF16.F32.PACK_AB R172, R16, R49 ;  /* 0x0000003110ac723e */ /* 0x000fc400000010ff */
[----:B------:R-:W-:-:S07]  /*7e10*/  F2FP.BF16.F32.PACK_AB R174, R54, R55 ;  /* 0x0000003736ae723e */ /* 0x000fce00000010ff */
[C---:B------:R-:W-:Y:S02]  /*7e20*/  @P2 SHF.L.U32 R181, R176.reuse, 0x10, RZ ;  /* 0x00000010b0b52819 */ /* 0x040fe400000006ff */
[----:B------:R-:W-:-:S03]  /*7e30*/  @P3 PRMT R19, R176, 0x7632, R19 ;  /* 0x00007632b0133816 */ /* 0x000fc60000000013 */
[----:B------:R-:W-:Y:S01]  /*7e40*/  @P2 FMUL.FTZ R50, R181, R48 ;  /* 0x00000030b5322220 */ /* 0x000fe20000410000 */
[----:B------:R-:W-:-:S03]  /*7e50*/  @P3 SHF.L.U32 R19, R19, 0x10, RZ ;  /* 0x0000001013133819 */ /* 0x000fc600000006ff */
[----:B------:R-:W-:Y:S01]  /*7e60*/  FADD.FTZ R50, R52, R50 ;  /* 0x0000003234327221 */ /* 0x000fe20000010000 */
[----:B------:R-:W-:Y:S01]  /*7e70*/  FMUL.FTZ R52, R17, UR14 ;  /* 0x0000000e11347c20 */ /* 0x000fe20008410000 */
[----:B------:R-:W-:-:S03]  /*7e80*/  MOV R17, RZ ;  /* 0x000000ff00117202 */ /* 0x000fc60000000f00 */
[----:B------:R-:W-:-:S04]  /*7e90*/  @P3 FMUL.FTZ R17, R19, R52 ;  /* 0x0000003413113220 */ /* 0x000fc80000410000 */
[----:B------:R-:W-:Y:S01]  /*7ea0*/  FADD.FTZ R53, R53, R17 ;  /* 0x0000001135357221 */ /* 0x000fe20000010000 */
[----:B------:R-:W-:-:S05]  /*7eb0*/  FMUL.FTZ R17, R135, R179 ;  /* 0x000000b387117220 */ /* 0x000fca0000410000 */
[----:B------:R-:W-:-:S04]  /*7ec0*/  FSEL R17, R17, RZ, P1 ;  /* 0x000000ff11117208 */ /* 0x000fc80000800000 */
[----:B------:R-:W-:Y:S02]  /*7ed0*/  F2FP.BF16.F32.PACK_AB R19, R17, R18 ;  /* 0x000000121113723e */ /* 0x000fe400000010ff */
[----:B------:R-:W-:Y:S02]  /*7ee0*/  F2FP.BF16.F32.PACK_AB R18, R2, R0 ;  /* 0x000000000212723e */ /* 0x000fe400000010ff */
[----:B------:R0:W5:Y:S04]  /*7ef0*/  LDL.LU R2, [R1+0x158] ;  /* 0x0001580001027983 */ /* 0x0001680000300800 */
[----:B------:R0:W5:Y:S01]  /*7f00*/  LDL.LU R0, [R1+0x154] ;  /* 0x0001540001007983 */ /* 0x0001620000300800 */
[----:B------:R-:W-:Y:S01]  /*7f10*/  FMUL.FTZ R16, R138, R180 ;  /* 0x000000b48a107220 */ /* 0x000fe20000410000 */
[----:B------:R-:W-:Y:S01]  /*7f20*/  FMUL.FTZ R17, R139, R177 ;  /* 0x000000b18b117220 */ /* 0x000fe20000410000 */
[----:B------:R-:W-:Y:S01]  /*7f30*/  FMUL.FTZ R48, R136, R48 ;  /* 0x0000003088307220 */ /* 0x000fe20000410000 */
[----:B------:R-:W-:-:S02]  /*7f40*/  FMUL.FTZ R49, R137, R52 ;  /* 0x0000003489317220 */ /* 0x000fc40000410000 */
[----:B------:R-:W-:Y:S02]  /*7f50*/  FSEL R16, R16, RZ, P5 ;  /* 0x000000ff10107208 */ /* 0x000fe40002800000 */
[----:B------:R-:W-:Y:S02]  /*7f60*/  FSEL R17, R17, RZ, P4 ;  /* 0x000000ff11117208 */ /* 0x000fe40002000000 */
[----:B------:R-:W-:Y:S02]  /*7f70*/  FSEL R48, R48, RZ, P2 ;  /* 0x000000ff30307208 */ /* 0x000fe40001000000 */
[----:B------:R-:W-:Y:S02]  /*7f80*/  FSEL R49, R49, RZ, P3 ;  /* 0x000000ff31317208 */ /* 0x000fe40001800000 */
[----:B------:R-:W-:Y:S02]  /*7f90*/  F2FP.BF16.F32.PACK_AB R17, R17, R16 ;  /* 0x000000101111723e */ /* 0x000fe400000010ff */
[----:B------:R-:W-:Y:S01]  /*7fa0*/  F2FP.BF16.F32.PACK_AB R16, R49, R48 ;  /* 0x000000303110723e */ /* 0x000fe200000010ff */
[----:B0-----:R-:W-:Y:S06]  /*7fb0*/  BRA `(.L_x_5761) ;  /* 0x0000000400a87947 */ /* 0x001fec0003800000 */
.L_x_5760:
[----:B------:R-:W-:Y:S01]  /*7fc0*/  FFMA.FTZ R180, R191, R18, R19 ;  /* 0x00000012bfb47223 */ /* 0x000fe20000010013 */
[C---:B-----5:R-:W-:Y:S01]  /*7fd0*/  LOP3.LUT P5, RZ, R184.reuse, 0xff0000, RZ, 0xc0, !PT ;  /* 0x00ff0000b8ff7812 */ /* 0x060fe200078ac0ff */
[----:B------:R-:W-:Y:S01]  /*7fe0*/  HFMA2 R182, -RZ, RZ, 0, 0 ;  /* 0x00000000ffb67431 */ /* 0x000fe200000001ff */
[----:B------:R-:W-:Y:S01]  /*7ff0*/  LOP3.LUT P4, RZ, R184, 0xff000000, RZ, 0xc0, !PT ;  /* 0xff000000b8ff7812 */ /* 0x000fe2000788c0ff */
[----:B------:R-:W-:Y:S01]  /*8000*/  FADD.FTZ R180, R219, -R180 ;  /* 0x800000b4dbb47221 */ /* 0x000fe20000010000 */
[C---:B------:R-:W-:Y:S02]  /*8010*/  LOP3.LUT P1, RZ, R185.reuse, 0xff, RZ, 0xc0, !PT ;  /* 0x000000ffb9ff7812 */ /* 0x040fe4000782c0ff */
[C---:B------:R-:W-:Y:S01]  /*8020*/  LOP3.LUT P2, RZ, R185.reuse, 0xff00, RZ, 0xc0, !PT ;  /* 0x0000ff00b9ff7812 */ /* 0x040fe2000784c0ff */
[----:B------:R-:W-:Y:S01]  /*8030*/  FMUL.FTZ R180, R16, R180 ;  /* 0x000000b410b47220 */ /* 0x000fe20000410000 */
        /* <DEDUP_REMOVED lines=9> */
[----:B------:R-:W-:Y:S01]  /*80d0*/  FMUL.FTZ R54, R16, R180 ;  /* 0x000000b410367220 */ /* 0x000fe20000410000 */
[----:B------:R0:W-:Y:S03]  /*80e0*/  STL [R1+0x8], R182 ;  /* 0x000008b601007387 */ /* 0x0001e60000100800 */
        /* <DEDUP_REMOVED lines=14> */
[----:B------:R-:W-:-:S03]  /*81d0*/  FMUL.FTZ R54, R132, R54 ;  /* 0x0000003684367220 */ /* 0x000fc60000410000 */
[----:B------:R-:W-:Y:S01]  /*81e0*/  FADD.FTZ R227, R48, R55 ;  /* 0x0000003730e37221 */ /* 0x000fe20000010000 */
[----:B------:R-:W-:Y:S01]  /*81f0*/  FFMA.FTZ R48, R188, R18, R19 ;  /* 0x00000012bc307223 */ /* 0x000fe20000010013 */
[----:B------:R-:W-:-:S03]  /*8200*/  @P2 PRMT R55, R178, 0x7632, R55 ;  /* 0x00007632b2372816 */ /* 0x000fc60000000037 */
        /* <DEDUP_REMOVED lines=10> */
[----:B------:R-:W-:-:S03]  /*82b0*/  @P3 SHF.L.U32 R177, R179, 0x10, RZ ;  /* 0x00000010b3b13819 */ /* 0x000fc600000006ff */
[----:B------:R-:W-:-:S04]  /*82c0*/  FMUL.FTZ R48, R16, R48 ;  /* 0x0000003010307220 */ /* 0x000fc80000410000 */
[----:B------:R-:W-:-:S04]  /*82d0*/  FMUL.FTZ R48, R17, R48 ;  /* 0x0000003011307220 */ /* 0x000fc80000410000 */
[----:B------:R-:W-:Y:S01]  /*82e0*/  FMUL.FTZ R49, R48, UR14 ;  /* 0x0000000e30317c20 */ /* 0x000fe20008410000 */
[----:B------:R-:W-:-:S03]  /*82f0*/  HFMA2 R48, -RZ, RZ, 0, 0 ;  /* 0x00000000ff307431 */ /* 0x000fc600000001ff */
[-C--:B------:R-:W-:Y:S01]  /*8300*/  @P3 FMUL.FTZ R48, R177, R49.reuse ;  /* 0x00000031b1303220 */ /* 0x080fe20000410000 */
[----:B------:R-:W-:-:S03]  /*8310*/  FMUL.FTZ R49, R134, R49 ;  /* 0x0000003186317220 */ /* 0x000fc60000410000 */
[----:B0-----:R-:W-:Y:S01]  /*8320*/  FADD.FTZ R182, R50, R48 ;  /* 0x0000003032b67221 */ /* 0x001fe20000010000 */
[----:B------:R-:W-:Y:S01]  /*8330*/  FSEL R48, R54, RZ, P1 ;  /* 0x000000ff36307208 */ /* 0x000fe20000800000 */
[----:B------:R-:W-:Y:S01]  /*8340*/  FFMA.FTZ R50, R186, R18, R19 ;  /* 0x00000012ba327223 */ /* 0x000fe20000010013 */
[----:B------:R-:W-:-:S03]  /*8350*/  ISETP.GE.U32.AND P1, PT, R184, RZ, PT ;  /* 0x000000ffb800720c */ /* 0x000fc60003f26070 */
[----:B------:R-:W-:Y:S01]  /*8360*/  FADD.FTZ R50, R214, -R50 ;  /* 0x80000032d6327221 */ /* 0x000fe20000010000 */
[----:B------:R-:W-:-:S03]  /*8370*/  ISETP.GE.U32.AND.EX P1, PT, R185, 0x1000000, PT, P1 ;  /* 0x01000000b900780c */ /* 0x000fc60003f26110 */
[----:B------:R-:W-:-:S04]  /*8380*/  FMUL.FTZ R50, R16, R50 ;  /* 0x0000003210327220 */ /* 0x000fc80000410000 */
[----:B------:R-:W-:-:S04]  /*8390*/  FMUL.FTZ R50, R17, R50 ;  /* 0x0000003211327220 */ /* 0x000fc80000410000 */
[----:B------:R-:W-:Y:S02]  /*83a0*/  FMUL.FTZ R50, R50, UR14 ;  /* 0x0000000e32327c20 */ /* 0x000fe40008410000 */
[----:B------:R-:W-:-:S04]  /*83b0*/  @P1 PRMT R54, R179, 0x7632, R54 ;  /* 0x00007632b3361816 */ /* 0x000fc80000000036 */
[----:B------:R-:W-:Y:S02]  /*83c0*/  @P1 SHF.L.U32 R177, R54, 0x10, RZ ;  /* 0x0000001036b11819 */ /* 0x000fe400000006ff */
[----:B------:R-:W-:-:S03]  /*83d0*/  MOV R54, RZ ;  /* 0x000000ff00367202 */ /* 0x000fc60000000f00 */
[----:B------:R-:W-:Y:S01]  /*83e0*/  @P1 FMUL.FTZ R54, R177, R50 ;  /* 0x00000032b1361220 */ /* 0x000fe20000410000 */
[----:B------:R-:W-:Y:S01]  /*83f0*/  FMUL.FTZ R177, R133, R55 ;  /* 0x0000003785b17220 */ /* 0x000fe20000410000 */
[-CC-:B------:R-:W-:Y:S01]  /*8400*/  FFMA.FTZ R55, R209, R18.reuse, R19.reuse ;  /* 0x00000012d1377223 */ /* 0x180fe20000010013 */
[----:B------:R-:W-:Y:S01]  /*8410*/  FFMA.FTZ R19, R211, R18, R19 ;  /* 0x00000012d3137223 */ /* 0x000fe20000010013 */
[----:B------:R-:W-:Y:S02]  /*8420*/  FADD.FTZ R51, R51, R54 ;  /* 0x0000003633337221 */ /* 0x000fe40000010000 */
[----:B------:R-:W-:Y:S01]  /*8430*/  FSEL R18, R177, RZ, P2 ;  /* 0x000000ffb1127208 */ /* 0x000fe20001000000 */
[----:B------:R-:W-:Y:S01]  /*8440*/  FADD.FTZ R55, R221, -R55 ;  /* 0x80000037dd377221 */ /* 0x000fe20000010000 */
[----:B------:R-:W-:Y:S01]  /*8450*/  LOP3.LUT P2, RZ, R184, 0xff, RZ, 0xc0, !PT ;  /* 0x000000ffb8ff7812 */ /* 0x000fe2000784c0ff */
[----:B------:R-:W-:Y:S01]  /*8460*/  FADD.FTZ R177, R220, -R19 ;  /* 0x80000013dcb17221 */ /* 0x000fe20000010000 */
[----:B------:R-:W-:Y:S01]  /*8470*/  FSEL R19, R49, RZ, P3 ;  /* 0x000000ff31137208 */ /* 0x000fe20001800000 */
[----:B------:R-:W-:Y:S01]  /*8480*/  FMUL.FTZ R49, R16, R55 ;  /* 0x0000003710317220 */ /* 0x000fe20000410000 */
[----:B------:R-:W-:Y:S01]  /*8490*/  LOP3.LUT P3, RZ, R184, 0xff00, RZ, 0xc0, !PT ;  /* 0x0000ff00b8ff7812 */ /* 0x000fe2000786c0ff */
[----:B------:R-:W-:Y:S01]  /*84a0*/  FMUL.FTZ R55, R16, R177 ;  /* 0x000000b110377220 */ /* 0x000fe20000410000 */
[----:B------:R-:W-:Y:S01]  /*84b0*/  F2FP.BF16.F32.PACK_AB R18, R18, R48 ;  /* 0x000000301212723e */ /* 0x000fe200000010ff */
[----:B------:R-:W-:Y:S01]  /*84c0*/  FMUL.FTZ R16, R17, R49 ;  /* 0x0000003111107220 */ /* 0x000fe20000410000 */
[----:B------:R-:W-:-:S02]  /*84d0*/  HFMA2 R49, -RZ, RZ, 0, 0 ;  /* 0x00000000ff317431 */ /* 0x000fc400000001ff */
[----:B------:R-:W-:Y:S01]  /*84e0*/  FMUL.FTZ R17, R17, R55 ;  /* 0x0000003711117220 */ /* 0x000fe20000410000 */
[----:B------:R-:W-:Y:S01]  /*84f0*/  FMUL.FTZ R48, R138, R181 ;  /* 0x000000b58a307220 */ /* 0x000fe20000410000 */
[----:B------:R-:W-:Y:S01]  /*8500*/  FMUL.FTZ R16, R16, UR14 ;  /* 0x0000000e10107c20 */ /* 0x000fe20008410000 */
[----:B------:R-:W-:Y:S01]  /*8510*/  @P2 SHF.L.U32 R54, R176, 0x10, RZ ;  /* 0x00000010b0362819 */ /* 0x000fe200000006ff */
[----:B------:R-:W-:Y:S02]  /*8520*/  FMUL.FTZ R17, R17, UR14 ;  /* 0x0000000e11117c20 */ /* 0x000fe40008410000 */
[----:B------:R-:W-:Y:S02]  /*8530*/  FSEL R48, R48, RZ, P5 ;  /* 0x000000ff30307208 */ /* 0x000fe40002800000 */
[----:B------:R-:W-:Y:S01]  /*8540*/  @P3 PRMT R55, R176, 0x7632, R55 ;  /* 0x00007632b0373816 */ /* 0x000fe20000000037 */
[----:B------:R-:W-:Y:S01]  /*8550*/  @P2 FMUL.FTZ R49, R54, R16 ;  /* 0x0000001036312220 */ /* 0x000fe20000410000 */
[----:B------:R-:W-:Y:S01]  /*8560*/  FMUL.FTZ R176, R135, R50 ;  /* 0x0000003287b07220 */ /* 0x000fe20000410000 */
[----:B------:R-:W-:Y:S01]  /*8570*/  MOV R54, RZ ;  /* 0x000000ff00367202 */ /* 0x000fe20000000f00 */
[----:B------:R-:W-:Y:S01]  /*8580*/  FMUL.FTZ R16, R136, R16 ;  /* 0x0000001088107220 */ /* 0x000fe20000410000 */
[----:B------:R-:W-:Y:S01]  /*8590*/  @P3 SHF.L.U32 R55, R55, 0x10, RZ ;  /* 0x0000001037373819 */ /* 0x000fe200000006ff */
[----:B------:R-:W-:Y:S01]  /*85a0*/  FADD.FTZ R50, R52, R49 ;  /* 0x0000003134327221 */ /* 0x000fe20000010000 */
[----:B------:R-:W-:-:S02]  /*85b0*/  FSEL R49, R176, RZ, P1 ;  /* 0x000000ffb0317208 */ /* 0x000fc40000800000 */
[----:B------:R-:W-:Y:S01]  /*85c0*/  FSEL R16, R16, RZ, P2 ;  /* 0x000000ff10107208 */ /* 0x000fe20001000000 */
[----:B------:R-:W-:Y:S01]  /*85d0*/  @P3 FMUL.FTZ R54, R55, R17 ;  /* 0x0000001137363220 */ /* 0x000fe20000410000 */
[----:B------:R-:W-:Y:S01]  /*85e0*/  F2FP.BF16.F32.PACK_AB R19, R49, R19 ;  /* 0x000000133113723e */ /* 0x000fe200000010ff */
[----:B------:R-:W-:Y:S01]  /*85f0*/  FMUL.FTZ R49, R139, R180 ;  /* 0x000000b48b317220 */ /* 0x000fe20000410000 */
[----:B------:R-:W-:Y:S01]  /*8600*/  FMUL.FTZ R17, R137, R17 ;  /* 0x0000001189117220 */ /* 0x000fe20000410000 */
[----:B------:R-:W-:-:S03]  /*8610*/  FADD.FTZ R53, R53, R54 ;  /* 0x0000003635357221 */ /* 0x000fc60000010000 */
[----:B------:R-:W-:Y:S02]  /*8620*/  FSEL R49, R49, RZ, P4 ;  /* 0x000000ff31317208 */ /* 0x000fe40002000000 */
[----:B------:R-:W-:Y:S02]  /*8630*/  FSEL R52, R17, RZ, P3 ;  /* 0x000000ff11347208 */ /* 0x000fe40001800000 */
[----:B------:R-:W-:Y:S02]  /*8640*/  F2FP.BF16.F32.PACK_AB R17, R49, R48 ;  /* 0x000000303111723e */ /* 0x000fe400000010ff */
[----:B------:R-:W-:-:S07]  /*8650*/  F2FP.BF16.F32.PACK_AB R16, R52, R16 ;  /* 0x000000103410723e */ /* 0x000fce00000010ff */
.L_x_5761:
[----:B------:R3:W5:Y:S01]  /*8660*/  LDL.LU R54, [R1+0x8] ;  /* 0x0000080001367983 */ /* 0x0007620000300800 */
        /* <DEDUP_REMOVED lines=10> */
[----:B------:R-:W-:Y:S01]  /*8710*/  MOV R49, R183 ;  /* 0x000000b700317202 */ /* 0x000fe20000000f00 */
[----:B---3--:R-:W-:Y:S06]  /*8720*/  BRA `(.L_x_5759) ;  /* 0x00000050007c7947 */ /* 0x008fec0003800000 */
.L_x_5742:
[----:B------:R-:W-:-:S04]  /*8730*/  UISETP.NE.U32.AND UP0, UPT, UR12, URZ, UPT ;  /* 0x000000ff0c00728c */ /* 0x000fc8000bf05070 */
[----:B------:R-:W-:-:S09]  /*8740*/  UISETP.NE.AND.EX UP0, UPT, UR13, URZ, UPT, UP0 ;  /* 0x000000ff0d00728c */ /* 0x000fd2000bf05300 */
[----:B------:R-:W-:Y:S05]  /*8750*/  BRA.U UP0, `(.L_x_5762) ;  /* 0x0000002500f47547 */ /* 0x000fea000b800000 */
[----:B------:R-:W-:Y:S04]  /*8760*/  BSSY.RECONVERGENT B2, `(.L_x_5763) ;  /* 0x0000080000027945 */ /* 0x000fe80003800200 */
[----:B------:R-:W-:Y:S05]  /*8770*/  @!P3 BRA `(.L_x_5764) ;  /* 0x0000000400f8b947 */ /* 0x000fea0003800000 */
[----:B------:R-:W0:Y:S01]  /*8780*/  LDC.64 R176, c[0x0][0x390] ;  /* 0x0000e400ffb07b82 */ /* 0x000e220000000a00 */
[----:B-1----:R-:W-:Y:S01]  /*8790*/  FFMA.FTZ R178, R0, R18, R19 ;  /* 0x0000001200b27223 */ /* 0x002fe20000010013 */
[----:B------:R-:W-:Y:S01]  /*87a0*/  SHF.L.U32 R179, R44, 0x10, RZ ;  /* 0x000000102cb37819 */ /* 0x000fe200000006ff */
[----:B------:R-:W2:Y:S02]  /*87b0*/  LDL R227, [R1+0x4] ;  /* 0x0000040001e37983 */ /* 0x000ea40000100800 */
[----:B------:R-:W-:Y:S02]  /*87c0*/  FADD.FTZ R178, R212, -R178 ;  /* 0x800000b2d4b27221 */ /* 0x000fe40000010000 */
[----:B------:R-:W3:Y:S02]  /*87d0*/  LDL R183, [R1] ;  /* 0x0000000001b77983 */ /* 0x000ee40000100800 */
[----:B-----5:R-:W-:Y:S01]  /*87e0*/  FFMA.FTZ R180, R16, R178, R179 ;  /* 0x000000b210b47223 */ /* 0x020fe200000100b3 */
[----:B0-----:R-:W-:-:S06]  /*87f0*/  IMAD.WIDE.U32 R176, R15, 0x10, R176 ;  /* 0x000000100fb07825 */ /* 0x001fcc00078e00b0 */
[----:B------:R-:W4:Y:S01]  /*8800*/  LDG.E.128 R176, desc[UR6][R176.64] ;  /* 0x00000006b0b07981 */ /* 0x000f22000c1e1d00 */
[----:B------:R-:W-:Y:S01]  /*8810*/  LOP3.LUT P3, RZ, R20, 0xff, RZ, 0xc0, !PT ;  /* 0x000000ff14ff7812 */ /* 0x000fe2000786c0ff */
[----:B------:R-:W-:Y:S01]  /*8820*/  FMUL.FTZ R180, R180, R17 ;  /* 0x00000011b4b47220 */ /* 0x000fe20000410000 */
[----:B------:R-:W-:Y:S01]  /*8830*/  HFMA2 R181, -RZ, RZ, 0, 0 ;  /* 0x00000000ffb57431 */ /* 0x000fe200000001ff */
[----:B------:R-:W-:Y:S02]  /*8840*/  LOP3.LUT P4, RZ, R20, 0xff00, RZ, 0xc0, !PT ;  /* 0x0000ff0014ff7812 */ /* 0x000fe4000788c0ff */
[----:B------:R-:W-:-:S08]  /*8850*/  FMUL.FTZ R180, R180, UR14 ;  /* 0x0000000eb4b47c20 */ /* 0x000fd00008410000 */
[----:B----4-:R-:W-:Y:S02]  /*8860*/  @P3 SHF.L.U32 R182, R176, 0x10, RZ ;  /* 0x00000010b0b63819 */ /* 0x010fe400000006ff */
[----:B------:R-:W-:-:S03]  /*8870*/  PRMT R176, R44, 0x7632, R176 ;  /* 0x000076322cb07816 */ /* 0x000fc600000000b0 */
[----:B------:R-:W-:Y:S01]  /*8880*/  @P3 FMUL.FTZ R181, R180, R182 ;  /* 0x000000b6b4b53220 */ /* 0x000fe20000410000 */
[----:B------:R-:W-:-:S03]  /*8890*/  FFMA.FTZ R182, R208, R18, R19 ;  /* 0x00000012d0b67223 */ /* 0x000fc60000010013 */
[----:B------:R-:W-:Y:S01]  /*88a0*/  FADD.FTZ R84, R84, R181 ;  /* 0x000000b554547221 */ /* 0x000fe20000010000 */
[C---:B------:R-:W-:Y:S01]  /*88b0*/  SHF.L.U32 R181, R176.reuse, 0x10, RZ ;  /* 0x00000010b0b57819 */ /* 0x040fe200000006ff */
[----:B--2---:R-:W-:Y:S01]  /*88c0*/  FADD.FTZ R182, R227, -R182 ;  /* 0x800000b6e3b67221 */ /* 0x004fe20000010000 */
[----:B------:R-:W-:-:S03]  /*88d0*/  @P4 PRMT R176, R176, 0x7632, R176 ;  /* 0x00007632b0b04816 */ /* 0x000fc600000000b0 */
[----:B------:R-:W-:Y:S01]  /*88e0*/  FFMA.FTZ R181, R16, R182, R181 ;  /* 0x000000b610b57223 */ /* 0x000fe200000100b5 */
[----:B------:R-:W-:Y:S02]  /*88f0*/  @P4 SHF.L.U32 R176, R176, 0x10, RZ ;  /* 0x00000010b0b04819 */ /* 0x000fe400000006ff */
[----:B------:R-:W-:Y:S01]  /*8900*/  MOV R182, RZ ;  /* 0x000000ff00b67202 */ /* 0x000fe20000000f00 */
[----:B------:R-:W-:-:S04]  /*8910*/  FMUL.FTZ R181, R181, R17 ;  /* 0x00000011b5b57220 */ /* 0x000fc80000410000 */
[----:B------:R-:W-:-:S04]  /*8920*/  FMUL.FTZ R181, R181, UR14 ;  /* 0x0000000eb5b57c20 */ /* 0x000fc80008410000 */
[----:B------:R-:W-:Y:S01]  /*8930*/  @P4 FMUL.FTZ R182, R181, R176 ;  /* 0x000000b0b5b64220 */ /* 0x000fe20000410000 */
[----:B------:R-:W-:Y:S01]  /*8940*/  FMUL.FTZ R176, R168, R180 ;  /* 0x000000b4a8b07220 */ /* 0x000fe20000410000 */
[----:B------:R-:W-:Y:S01]  /*8950*/  FMUL.FTZ R181, R169, R181 ;  /* 0x000000b5a9b57220 */ /* 0x000fe20000410000 */
[----:B------:R-:W-:Y:S01]  /*8960*/  FFMA.FTZ R180, R207, R18, R19 ;  /* 0x00000012cfb47223 */ /* 0x000fe20000010013 */
[----:B------:R-:W-:Y:S02]  /*8970*/  FADD.FTZ R85, R85, R182 ;  /* 0x000000b655557221 */ /* 0x000fe40000010000 */
[----:B------:R-:W-:Y:S01]  /*8980*/  FSEL R176, R176, RZ, P3 ;  /* 0x000000ffb0b07208 */ /* 0x000fe20001800000 */
[----:B---3--:R-:W-:Y:S01]  /*8990*/  FADD.FTZ R180, R183, -R180 ;  /* 0x800000b4b7b47221 */ /* 0x008fe20000010000 */
[----:B------:R-:W-:Y:S02]  /*89a0*/  FSEL R181, R181, RZ, P4 ;  /* 0x000000ffb5b57208 */ /* 0x000fe40002000000 */
[----:B------:R-:W-:-:S02]  /*89b0*/  LOP3.LUT P3, RZ, R20, 0xff0000, RZ, 0xc0, !PT ;  /* 0x00ff000014ff7812 */ /* 0x000fc4000786c0ff */
[----:B------:R-:W-:Y:S02]  /*89c0*/  F2FP.BF16.F32.PACK_AB R176, R181, R176 ;  /* 0x000000b0b5b0723e */ /* 0x000fe400000010ff */
[----:B------:R-:W-:Y:S02]  /*89d0*/  SHF.L.U32 R181, R45, 0x10, RZ ;  /* 0x000000102db57819 */ /* 0x000fe400000006ff */
[----:B------:R-:W-:-:S03]  /*89e0*/  LOP3.LUT P4, RZ, R20, 0xff000000, RZ, 0xc0, !PT ;  /* 0xff00000014ff7812 */ /* 0x000fc6000788c0ff */
[----:B------:R-:W-:Y:S01]  /*89f0*/  FFMA.FTZ R180, R16, R180, R181 ;  /* 0x000000b410b47223 */ /* 0x000fe200000100b5 */
[----:B------:R-:W-:-:S03]  /*8a00*/  HFMA2 R181, -RZ, RZ, 0, 0 ;  /* 0x00000000ffb57431 */ /* 0x000fc600000001ff */
[----:B------:R-:W-:Y:S01]  /*8a10*/  FMUL.FTZ R180, R180, R17 ;  /* 0x00000011b4b47220 */ /* 0x000fe20000410000 */
[----:B------:R-:W-:Y:S02]  /*8a20*/  @P3 SHF.L.U32 R182, R177, 0x10, RZ ;  /* 0x00000010b1b63819 */ /* 0x000fe400000006ff */
[----:B------:R-:W-:Y:S01]  /*8a30*/  PRMT R177, R45, 0x7632, R177 ;  /* 0x000076322db17816 */ /* 0x000fe200000000b1 */
[----:B------:R-:W-:-:S04]  /*8a40*/  FMUL.FTZ R180, R180, UR14 ;  /* 0x0000000eb4b47c20 */ /* 0x000fc80008410000 */
[----:B------:R-:W-:Y:S01]  /*8a50*/  @P3 FMUL.FTZ R181, R180, R182 ;  /* 0x000000b6b4b53220 */ /* 0x000fe20000410000 */
[----:B------:R-:W-:-:S03]  /*8a60*/  FFMA.FTZ R182, R206, R18, R19 ;  /* 0x00000012ceb67223 */ /* 0x000fc60000010013 */
[----:B------:R-:W-:Y:S01]  /*8a70*/  FADD.FTZ R86, R86, R181 ;  /* 0x000000b556567221 */ /* 0x000fe20000010000 */
[C---:B------:R-:W-:Y:S01]  /*8a80*/  SHF.L.U32 R181, R177.reuse, 0x10, RZ ;  /* 0x00000010b1b57819 */ /* 0x040fe200000006ff */
[----:B------:R-:W-:Y:S01]  /*8a90*/  FADD.FTZ R182, R252, -R182 ;  /* 0x800000b6fcb67221 */ /* 0x000fe20000010000 */
        /* <DEDUP_REMOVED lines=12> */
[----:B------:R-:W-:Y:S01]  /*8b60*/  FADD.FTZ R180, R251, -R180 ;  /* 0x800000b4fbb47221 */ /* 0x000fe20000010000 */
        /* <DEDUP_REMOVED lines=14> */
[----:B------:R-:W-:Y:S01]  /*8c50*/  SHF.L.U32 R181, R178, 0x10, RZ ;  /* 0x00000010b2b57819 */ /* 0x000fe200000006ff */
        /* <DEDUP_REMOVED lines=18> */
[----:B------:R-:W-:-:S03]  /*8d80*/  ISETP.GE.U32.AND P3, PT, R20, RZ, PT ;  /* 0x000000ff1400720c */ /* 0x000fc60003f66070 */
[----:B------:R-:W-:Y:S01]  /*8d90*/  FFMA.FTZ R180, R16, R180, R181 ;  /* 0x000000b410b47223 */ /* 0x000fe200000100b5 */
[----:B------:R-:W-:Y:S01]  /*8da0*/  HFMA2 R181, -RZ, RZ, 0, 0 ;  /* 0x00000000ffb57431 */ /* 0x000fe200000001ff */
[----:B------:R-:W-:Y:S02]  /*8db0*/  ISETP.GE.U32.AND.EX P3, PT, R21, 0x1000000, PT, P3 ;  /* 0x010000001500780c */ /* 0x000fe40003f66130 */
        /* <DEDUP_REMOVED lines=17> */
[----:B------:R-:W-:Y:S02]  /*8ed0*/  FMUL.FTZ R179, R166, R180 ;  /* 0x000000b4a6b37220 */ /* 0x000fe40000410000 */
[----:B------:R-:W-:Y:S02]  /*8ee0*/  FADD.FTZ R83, R83, R182 ;  /* 0x000000b653537221 */ /* 0x000fe40000010000 */
[----:B------:R-:W-:Y:S02]  /*8ef0*/  FSEL R181, R181, RZ, P3 ;  /* 0x000000ffb5b57208 */ /* 0x000fe40001800000 */
[----:B------:R-:W-:-:S04]  /*8f00*/  FSEL R179, R179, RZ, P4 ;  /* 0x000000ffb3b37208 */ /* 0x000fc80002000000 */
[----:B------:R-:W-:Y:S02]  /*8f10*/  F2FP.BF16.F32.PACK_AB R179, R181, R179 ;  /* 0x000000b3b5b3723e */ /* 0x000fe400000010ff */
[----:B------:R-:W0:Y:S02]  /*8f20*/  LDC.64 R180, c[0x0][0x468] ;  /* 0x00011a00ffb47b82 */ /* 0x000e240000000a00 */
[C---:B0-----:R-:W-:Y:S01]  /*8f30*/  IMAD.WIDE.U32 R180, R15.reuse, 0x10, R180 ;  /* 0x000000100fb47825 */ /* 0x041fe200078e00b4 */
[----:B------:R-:W-:-:S04]  /*8f40*/  IADD3 R15, PT, PT, R15, 0x20, RZ ;  /* 0x000000200f0f7810 */ /* 0x000fc80007ffe0ff */
[----:B------:R0:W-:Y:S03]  /*8f50*/  STG.E.128 desc[UR6][R180.64], R176 ;  /* 0x000000b0b4007986 */ /* 0x0001e6000c101d06 */
.L_x_5764:
[----:B------:R-:W-:Y:S05]  /*8f60*/  BSYNC.RECONVERGENT B2 ;  /* 0x0000000000027941 */ /* 0x000fea0003800200 */
.L_x_5763:
[----:B------:R-:W-:Y:S04]  /*8f70*/  BSSY.RECONVERGENT B2, `(.L_x_5765) ;  /* 0x000007e000027945 */ /* 0x000fe80003800200 */
[----:B------:R-:W-:Y:S05]  /*8f80*/  @!P2 BRA `(.L_x_5766) ;  /* 0x0000000400f0a947 */ /* 0x000fea0003800000 */
[----:B0-----:R-:W0:Y:S01]  /*8f90*/  LDC.64 R176, c[0x0][0x390] ;  /* 0x0000e400ffb07b82 */ /* 0x001e220000000a00 */
[----:B-1----:R-:W-:Y:S01]  /*8fa0*/  FFMA.FTZ R178, R201, R18, R19 ;  /* 0x00000012c9b27223 */ /* 0x002fe20000010013 */
[----:B------:R-:W-:-:S03]  /*8fb0*/  SHF.L.U32 R179, R40, 0x10, RZ ;  /* 0x0000001028b37819 */ /* 0x000fc600000006ff */
[----:B------:R-:W-:-:S04]  /*8fc0*/  FADD.FTZ R178, R247, -R178 ;  /* 0x800000b2f7b27221 */ /* 0x000fc80000010000 */
[----:B-----5:R-:W-:Y:S01]  /*8fd0*/  FFMA.FTZ R180, R16, R178, R179 ;  /* 0x000000b210b47223 */ /* 0x020fe200000100b3 */
[----:B0-----:R-:W-:-:S06]  /*8fe0*/  IMAD.WIDE.U32 R176, R15, 0x10, R176 ;  /* 0x000000100fb07825 */ /* 0x001fcc00078e00b0 */
[----:B------:R-:W2:Y:S01]  /*8ff0*/  LDG.E.128 R176, desc[UR6][R176.64] ;  /* 0x00000006b0b07981 */ /* 0x000ea2000c1e1d00 */
[----:B------:R-:W-:Y:S01]  /*9000*/  LOP3.LUT P2, RZ, R22, 0xff, RZ, 0xc0, !PT ;  /* 0x000000ff16ff7812 */ /* 0x000fe2000784c0ff */
[----:B------:R-:W-:Y:S01]  /*9010*/  FMUL.FTZ R180, R180, R17 ;  /* 0x00000011b4b47220 */ /* 0x000fe20000410000 */
[----:B------:R-:W-:Y:S01]  /*9020*/  HFMA2 R181, -RZ, RZ, 0, 0 ;  /* 0x00000000ffb57431 */ /* 0x000fe200000001ff */
[----:B------:R-:W-:Y:S02]  /*9030*/  LOP3.LUT P3, RZ, R22, 0xff00, RZ, 0xc0, !PT ;  /* 0x0000ff0016ff7812 */ /* 0x000fe4000786c0ff */
[----:B------:R-:W-:-:S08]  /*9040*/  FMUL.FTZ R180, R180, UR14 ;  /* 0x0000000eb4b47c20 */ /* 0x000fd00008410000 */
[----:B--2---:R-:W-:Y:S02]  /*9050*/  @P2 SHF.L.U32 R182, R176, 0x10, RZ ;  /* 0x00000010b0b62819 */ /* 0x004fe400000006ff */
[----:B------:R-:W-:-:S03]  /*9060*/  PRMT R176, R40, 0x7632, R176 ;  /* 0x0000763228b07816 */ /* 0x000fc600000000b0 */
        /* <DEDUP_REMOVED lines=110> */
.L_x_5766:
[----:B------:R-:W-:Y:S05]  /*9750*/  BSYNC.RECONVERGENT B2 ;  /* 0x0000000000027941 */ /* 0x000fea0003800200 */
.L_x_5765:
[----:B------:R-:W-:Y:S04]  /*9760*/  BSSY.RECONVERGENT B2, `(.L_x_5767) ;  /* 0x000007e000027945 */ /* 0x000fe80003800200 */
[----:B------:R-:W-:Y:S05]  /*9770*/  @!P1 BRA `(.L_x_5768) ;  /* 0x0000000400f09947 */ /* 0x000fea0003800000 */
[----:B0-2---:R-:W0:Y:S01]  /*9780*/  LDC.64 R176, c[0x0][0x390] ;  /* 0x0000e400ffb07b82 */ /* 0x005e220000000a00 */
        /* <DEDUP_REMOVED lines=123> */
.L_x_5768:
[----:B------:R-:W-:Y:S05]  /*9f40*/  BSYNC.RECONVERGENT B2 ;  /* 0x0000000000027941 */ /* 0x000fea0003800200 */
.L_x_5767:
[----:B0-23--:R-:W2:Y:S01]  /*9f50*/  LDL.LU R176, [R1+0x14] ;  /* 0x0000140001b07983 */ /* 0x00dea20000300800 */
[----:B------:R-:W-:Y:S01]  /*9f60*/  BSSY.RECONVERGENT B2, `(.L_x_5769) ;  /* 0x000007f000027945 */ /* 0x000fe20003800200 */
[----:B--2---:R-:W-:-:S13]  /*9f70*/  ISETP.NE.AND P1, PT, R176, RZ, PT ;  /* 0x000000ffb000720c */ /* 0x004fda0003f25270 */
[----:B------:R-:W-:Y:S05]  /*9f80*/  @!P1 BRA `(.L_x_5770) ;  /* 0x0000000400f09947 */ /* 0x000fea0003800000 */
[----:B------:R-:W0:Y:S01]  /*9f90*/  LDC.64 R176, c[0x0][0x390] ;  /* 0x0000e400ffb07b82 */ /* 0x000e220000000a00 */
        /* <DEDUP_REMOVED lines=123> */
.L_x_5770:
[----:B------:R-:W-:Y:S05]  /*a750*/  BSYNC.RECONVERGENT B2 ;  /* 0x0000000000027941 */ /* 0x000fea0003800200 */
.L_x_5769:
[----:B------:R-:W-:Y:S05]  /*a760*/  @!P0 BRA `(.L_x_5759) ;  /* 0x00000030006c8947 */ /* 0x000fea0003800000 */
[----:B0-----:R-:W0:Y:S01]  /*a770*/  LDC.64 R180, c[0x0][0x390] ;  /* 0x0000e400ffb47b82 */ /* 0x001e220000000a00 */
[----:B------:R-:W-:Y:S01]  /*a780*/  PRMT R177, R31, 0x7632, R177 ;  /* 0x000076321fb17816 */ /* 0x000fe200000000b1 */
[-CC-:B------:R-:W-:Y:S01]  /*a790*/  FFMA.FTZ R176, R186, R18.reuse, R19.reuse ;  /* 0x00000012bab07223 */ /* 0x180fe20000010013 */
[----:B-1----:R-:W-:Y:S01]  /*a7a0*/  FFMA.FTZ R178, R209, R18, R19 ;  /* 0x00000012d1b27223 */ /* 0x002fe20000010013 */
[----:B------:R-:W-:Y:S02]  /*a7b0*/  SHF.L.U32 R179, R28, 0x10, RZ ;  /* 0x000000101cb37819 */ /* 0x000fe400000006ff */
[----:B------:R-:W-:Y:S01]  /*a7c0*/  SHF.L.U32 R177, R177, 0x10, RZ ;  /* 0x00000010b1b17819 */ /* 0x000fe200000006ff */
[----:B------:R-:W-:Y:S01]  /*a7d0*/  FADD.FTZ R176, R214, -R176 ;  /* 0x800000b0d6b07221 */ /* 0x000fe20000010000 */
[----:B------:R-:W-:-:S03]  /*a7e0*/  FADD.FTZ R178, R221, -R178 ;  /* 0x800000b2ddb27221 */ /* 0x000fc60000010000 */
[----:B-----5:R-:W-:Y:S01]  /*a7f0*/  FFMA.FTZ R182, R16, R176, R177 ;  /* 0x000000b010b67223 */ /* 0x020fe200000100b1 */
[----:B0-----:R-:W-:-:S04]  /*a800*/  IMAD.WIDE.U32 R176, R15, 0x10, R180 ;  /* 0x000000100fb07825 */ /* 0x001fc800078e00b4 */
[----:B------:R-:W-:Y:S02]  /*a810*/  FFMA.FTZ R180, R16, R178, R179 ;  /* 0x000000b210b47223 */ /* 0x000fe400000100b3 */
[----:B------:R-:W2:Y:S01]  /*a820*/  LDG.E.128 R176, desc[UR6][R176.64] ;  /* 0x00000006b0b07981 */ /* 0x000ea2000c1e1d00 */
[----:B------:R-:W-:Y:S01]  /*a830*/  LOP3.LUT P0, RZ, R184, 0xff, RZ, 0xc0, !PT ;  /* 0x000000ffb8ff7812 */ /* 0x000fe2000780c0ff */
[----:B------:R-:W-:Y:S01]  /*a840*/  FMUL.FTZ R180, R180, R17 ;  /* 0x00000011b4b47220 */ /* 0x000fe20000410000 */
[----:B------:R-:W-:Y:S02]  /*a850*/  LOP3.LUT P1, RZ, R184, 0xff00, RZ, 0xc0, !PT ;  /* 0x0000ff00b8ff7812 */ /* 0x000fe4000782c0ff */
[----:B------:R-:W-:Y:S01]  /*a860*/  LOP3.LUT P2, RZ, R185, 0xff0000, RZ, 0xc0, !PT ;  /* 0x00ff0000b9ff7812 */ /* 0x000fe2000784c0ff */
[----:B------:R-:W-:Y:S01]  /*a870*/  FMUL.FTZ R183, R180, UR14 ;  /* 0x0000000eb4b77c20 */ /* 0x000fe20008410000 */
[----:B------:R-:W-:-:S07]  /*a880*/  HFMA2 R180, -RZ, RZ, 0, 0 ;  /* 0x00000000ffb47431 */ /* 0x000fce00000001ff */
        /* <DEDUP_REMOVED lines=16> */
[----:B------:R-:W-:Y:S01]  /*a990*/  FADD.FTZ R53, R53, R181 ;  /* 0x000000b535357221 */ /* 0x000fe20000010000 */
[----:B------:R-:W-:Y:S02]  /*a9a0*/  SHF.L.U32 R181, R29, 0x10, RZ ;  /* 0x000000101db57819 */ /* 0x000fe400000006ff */
[----:B------:R-:W-:Y:S02]  /*a9b0*/  FSEL R176, R176, RZ, P0 ;  /* 0x000000ffb0b07208 */ /* 0x000fe40000000000 */
[----:B------:R-:W-:Y:S02]  /*a9c0*/  FSEL R180, R180, RZ, P1 ;  /* 0x000000ffb4b47208 */ /* 0x000fe40000800000 */
[----:B------:R-:W-:-:S02]  /*a9d0*/  LOP3.LUT P0, RZ, R184, 0xff0000, RZ, 0xc0, !PT ;  /* 0x00ff0000b8ff7812 */ /* 0x000fc4000780c0ff */
[----:B------:R-:W-:Y:S01]  /*a9e0*/  F2FP.BF16.F32.PACK_AB R180, R180, R176 ;  /* 0x000000b0b4b4723e */ /* 0x000fe200000010ff */
[----:B------:R-:W-:Y:S01]  /*a9f0*/  FFMA.FTZ R176, R191, R18, R19 ;  /* 0x00000012bfb07223 */ /* 0x000fe20000010013 */
[----:B------:R-:W-:-:S03]  /*aa00*/  LOP3.LUT P1, RZ, R184, 0xff000000, RZ, 0xc0, !PT ;  /* 0xff000000b8ff7812 */ /* 0x000fc6000782c0ff */
[----:B------:R-:W-:-:S04]  /*aa10*/  FADD.FTZ R176, R219, -R176 ;  /* 0x800000b0dbb07221 */ /* 0x000fc80000010000 */
[----:B------:R-:W-:Y:S02]  /*aa20*/  FFMA.FTZ R176, R16, R176, R181 ;  /* 0x000000b010b07223 */ /* 0x000fe400000100b5 */
[C---:B------:R-:W-:Y:S02]  /*aa30*/  @P0 SHF.L.U32 R181, R177.reuse, 0x10, RZ ;  /* 0x00000010b1b50819 */ /* 0x040fe400000006ff */
[----:B------:R-:W-:Y:S02]  /*aa40*/  FMUL.FTZ R176, R176, R17 ;  /* 0x00000011b0b07220 */ /* 0x000fe40000410000 */
[----:B------:R-:W-:Y:S02]  /*aa50*/  @P1 PRMT R177, R177, 0x7632, R177 ;  /* 0x00007632b1b11816 */ /* 0x000fe400000000b1 */
[----:B------:R-:W-:Y:S01]  /*aa60*/  FMUL.FTZ R183, R176, UR14 ;  /* 0x0000000eb0b77c20 */ /* 0x000fe20008410000 */
[----:B------:R-:W-:Y:S01]  /*aa70*/  HFMA2 R176, -RZ, RZ, 0, 0 ;  /* 0x00000000ffb07431 */ /* 0x000fe200000001ff */
[----:B------:R-:W-:-:S02]  /*aa80*/  @P1 SHF.L.U32 R177, R177, 0x10, RZ ;  /* 0x00000010b1b11819 */ /* 0x000fc400000006ff */
[----:B------:R-:W-:Y:S01]  /*aa90*/  @P0 FMUL.FTZ R176, R183, R181 ;  /* 0x000000b5b7b00220 */ /* 0x000fe20000410000 */
[----:B------:R-:W-:-:S03]  /*aaa0*/  FFMA.FTZ R181, R190, R18, R19 ;  /* 0x00000012beb57223 */ /* 0x000fc60000010013 */
[--C-:B------:R-:W-:Y:S01]  /*aab0*/  FADD.FTZ R54, R54, R176.reuse ;  /* 0x000000b036367221 */ /* 0x100fe20000010000 */
[----:B------:R-:W-:Y:S01]  /*aac0*/  PRMT R176, R29, 0x7632, R176 ;  /* 0x000076321db07816 */ /* 0x000fe200000000b0 */
[----:B------:R-:W-:-:S03]  /*aad0*/  FADD.FTZ R181, R218, -R181 ;  /* 0x800000b5dab57221 */ /* 0x000fc60000010000 */
[----:B------:R-:W-:-:S05]  /*aae0*/  SHF.L.U32 R176, R176, 0x10, RZ ;  /* 0x00000010b0b07819 */ /* 0x000fca00000006ff */
[----:B------:R-:W-:Y:S01]  /*aaf0*/  FFMA.FTZ R176, R16, R181, R176 ;  /* 0x000000b510b07223 */ /* 0x000fe200000100b0 */
[----:B------:R-:W-:-:S03]  /*ab00*/  MOV R181, RZ ;  /* 0x000000ff00b57202 */ /* 0x000fc60000000f00 */
[----:B------:R-:W-:-:S04]  /*ab10*/  FMUL.FTZ R176, R176, R17 ;  /* 0x00000011b0b07220 */ /* 0x000fc80000410000 */
[----:B------:R-:W-:-:S04]  /*ab20*/  FMUL.FTZ R176, R176, UR14 ;  /* 0x0000000eb0b07c20 */ /* 0x000fc80008410000 */
[----:B------:R-:W-:Y:S01]  /*ab30*/  @P1 FMUL.FTZ R181, R176, R177 ;  /* 0x000000b1b0b51220 */ /* 0x000fe20000410000 */
[----:B------:R-:W-:Y:S01]  /*ab40*/  FMUL.FTZ R177, R138, R183 ;  /* 0x000000b78ab17220 */ /* 0x000fe20000410000 */
[----:B------:R-:W-:Y:S02]  /*ab50*/  FMUL.FTZ R176, R139, R176 ;  /* 0x000000b08bb07220 */ /* 0x000fe40000410000 */
[----:B------:R-:W-:Y:S02]  /*ab60*/  FADD.FTZ R55, R55, R181 ;  /* 0x000000b537377221 */ /* 0x000fe40000010000 */
[----:B------:R-:W-:Y:S02]  /*ab70*/  FSEL R177, R177, RZ, P0 ;  /* 0x000000ffb1b17208 */ /* 0x000fe40000000000 */
[----:B------:R-:W-:Y:S02]  /*ab80*/  FSEL R176, R176, RZ, P1 ;  /* 0x000000ffb0b07208 */ /* 0x000fe40000800000 */
[----:B------:R-:W-:-:S02]  /*ab90*/  LOP3.LUT P0, RZ, R185, 0xff, RZ, 0xc0, !PT ;  /* 0x000000ffb9ff7812 */ /* 0x000fc4000780c0ff */
[----:B------:R-:W-:Y:S01]  /*aba0*/  F2FP.BF16.F32.PACK_AB R181, R176, R177 ;  /* 0x000000b1b0b5723e */ /* 0x000fe200000010ff */
[----:B------:R-:W-:Y:S01]  /*abb0*/  FFMA.FTZ R176, R189, R18, R19 ;  /* 0x00000012bdb07223 */ /* 0x000fe20000010013 */
[----:B------:R-:W-:Y:S02]  /*abc0*/  SHF.L.U32 R177, R30, 0x10, RZ ;  /* 0x000000101eb17819 */ /* 0x000fe400000006ff */
[----:B------:R-:W-:Y:S01]  /*abd0*/  LOP3.LUT P1, RZ, R185, 0xff00, RZ, 0xc0, !PT ;  /* 0x0000ff00b9ff7812 */ /* 0x000fe2000782c0ff */
[----:B------:R-:W-:-:S04]  /*abe0*/  FADD.FTZ R176, R217, -R176 ;  /* 0x800000b0d9b07221 */ /* 0x000fc80000010000 */
[----:B------:R-:W-:Y:S02]  /*abf0*/  FFMA.FTZ R176, R16, R176, R177 ;  /* 0x000000b010b07223 */ /* 0x000fe400000100b1 */
[----:B------:R-:W-:Y:S02]  /*ac00*/  @P0 SHF.L.U32 R177, R178, 0x10, RZ ;  /* 0x00000010b2b10819 */ /* 0x000fe400000006ff */
[----:B------:R-:W-:-:S04]  /*ac10*/  FMUL.FTZ R176, R176, R17 ;  /* 0x00000011b0b07220 */ /* 0x000fc80000410000 */
[----:B------:R-:W-:Y:S01]  /*ac20*/  FMUL.FTZ R183, R176, UR14 ;  /* 0x0000000eb0b77c20 */ /* 0x000fe20008410000 */
[----:B------:R-:W-:Y:S01]  /*ac30*/  HFMA2 R176, -RZ, RZ, 0, 0 ;  /* 0x00000000ffb07431 */ /* 0x000fe200000001ff */
[----:B------:R-:W-:Y:S02]  /*ac40*/  @P1 PRMT R178, R178, 0x7632, R178 ;  /* 0x00007632b2b21816 */ /* 0x000fe400000000b2 */
[----:B------:R-:W-:Y:S01]  /*ac50*/  @P0 FMUL.FTZ R176, R183, R177 ;  /* 0x000000b1b7b00220 */ /* 0x000fe20000410000 */
[-CC-:B------:R-:W-:Y:S01]  /*ac60*/  FFMA.FTZ R177, R188, R18.reuse, R19.reuse ;  /* 0x00000012bcb17223 */ /* 0x180fe20000010013 */
[----:B------:R-:W-:Y:S01]  /*ac70*/  FFMA.FTZ R18, R210, R18, R19 ;  /* 0x00000012d2127223 */ /* 0x000fe20000010013 */
[----:B------:R-:W-:Y:S01]  /*ac80*/  SHF.L.U32 R19, R31, 0x10, RZ ;  /* 0x000000101f137819 */ /* 0x000fe200000006ff */
[--C-:B------:R-:W-:Y:S01]  /*ac90*/  FADD.FTZ R48, R48, R176.reuse ;  /* 0x000000b030307221 */ /* 0x100fe20000010000 */
[----:B------:R-:W-:Y:S01]  /*aca0*/  PRMT R176, R30, 0x7632, R176 ;  /* 0x000076321eb07816 */ /* 0x000fe200000000b0 */
[----:B------:R-:W-:Y:S01]  /*acb0*/  FADD.FTZ R177, R216, -R177 ;  /* 0x800000b1d8b17221 */ /* 0x000fe20000010000 */
[----:B------:R-:W-:Y:S01]  /*acc0*/  FADD.FTZ R18, R215, -R18 ;  /* 0x80000012d7127221 */ /* 0x000fe20000010000 */
[----:B------:R-:W-:-:S02]  /*acd0*/  @P1 SHF.L.U32 R178, R178, 0x10, RZ ;  /* 0x00000010b2b21819 */ /* 0x000fc400000006ff */
[----:B------:R-:W-:Y:S01]  /*ace0*/  SHF.L.U32 R176, R176, 0x10, RZ ;  /* 0x00000010b0b07819 */ /* 0x000fe200000006ff */
[----:B------:R-:W-:-:S04]  /*acf0*/  FFMA.FTZ R18, R16, R18, R19 ;  /* 0x0000001210127223 */ /* 0x000fc80000010013 */
[----:B------:R-:W-:Y:S01]  /*ad00*/  FFMA.FTZ R176, R16, R177, R176 ;  /* 0x000000b110b07223 */ /* 0x000fe200000100b0 */
[----:B------:R-:W-:Y:S01]  /*ad10*/  MOV R177, RZ ;  /* 0x000000ff00b17202 */ /* 0x000fe20000000f00 */
[-C--:B------:R-:W-:Y:S01]  /*ad20*/  FMUL.FTZ R16, R182, R17.reuse ;  /* 0x00000011b6107220 */ /* 0x080fe20000410000 */
[-C--:B------:R-:W-:Y:S01]  /*ad30*/  FMUL.FTZ R18, R18, R17.reuse ;  /* 0x0000001112127220 */ /* 0x080fe20000410000 */
[----:B------:R-:W-:Y:S01]  /*ad40*/  FMUL.FTZ R176, R176, R17 ;  /* 0x00000011b0b07220 */ /* 0x000fe20000410000 */
[----:B------:R-:W-:-:S03]  /*ad50*/  FMUL.FTZ R17, R132, R183 ;  /* 0x000000b784117220 */ /* 0x000fc60000410000 */
[----:B------:R-:W-:Y:S02]  /*ad60*/  FMUL.FTZ R176, R176, UR14 ;  /* 0x0000000eb0b07c20 */ /* 0x000fe40008410000 */
[----:B------:R-:W-:Y:S02]  /*ad70*/  FSEL R17, R17, RZ, P0 ;  /* 0x000000ff11117208 */ /* 0x000fe40000000000 */
[----:B------:R-:W-:Y:S01]  /*ad80*/  @P1 FMUL.FTZ R177, R176, R178 ;  /* 0x000000b2b0b11220 */ /* 0x000fe20000410000 */
[----:B------:R-:W-:Y:S01]  /*ad90*/  FMUL.FTZ R19, R133, R176 ;  /* 0x000000b085137220 */ /* 0x000fe20000410000 */
[----:B------:R-:W-:Y:S02]  /*ada0*/  ISETP.GE.U32.AND P0, PT, R184, RZ, PT ;  /* 0x000000ffb800720c */ /* 0x000fe40003f06070 */
[----:B------:R-:W-:Y:S02]  /*adb0*/  FADD.FTZ R49, R49, R177 ;  /* 0x000000b131317221 */ /* 0x000fe40000010000 */
[----:B------:R-:W-:Y:S01]  /*adc0*/  FSEL R19, R19, RZ, P1 ;  /* 0x000000ff13137208 */ /* 0x000fe20000800000 */
[----:B------:R-:W0:Y:S01]  /*add0*/  LDC.64 R176, c[0x0][0x468] ;  /* 0x00011a00ffb07b82 */ /* 0x000e220000000a00 */
[----:B------:R-:W-:-:S02]  /*ade0*/  ISETP.GE.U32.AND.EX P0, PT, R185, 0x1000000, PT, P0 ;  /* 0x01000000b900780c */ /* 0x000fc40003f06100 */
[----:B------:R-:W-:Y:S01]  /*adf0*/  F2FP.BF16.F32.PACK_AB R182, R19, R17 ;  /* 0x0000001113b6723e */ /* 0x000fe200000010ff */
[----:B------:R-:W-:Y:S01]  /*ae00*/  FMUL.FTZ R17, R18, UR14 ;  /* 0x0000000e12117c20 */ /* 0x000fe20008410000 */
[----:B------:R-:W-:Y:S01]  /*ae10*/  @P2 SHF.L.U32 R19, R179, 0x10, RZ ;  /* 0x00000010b3132819 */ /* 0x000fe200000006ff */
[----:B------:R-:W-:-:S04]  /*ae20*/  HFMA2 R18, -RZ, RZ, 0, 0 ;  /* 0x00000000ff127431 */ /* 0x000fc800000001ff */
[----:B------:R-:W-:Y:S01]  /*ae30*/  @P2 FMUL.FTZ R18, R17, R19 ;  /* 0x0000001311122220 */ /* 0x000fe20000410000 */
[----:B------:R-:W-:Y:S01]  /*ae40*/  FMUL.FTZ R19, R16, UR14 ;  /* 0x0000000e10137c20 */ /* 0x000fe20008410000 */
[----:B------:R-:W-:Y:S02]  /*ae50*/  FMUL.FTZ R17, R134, R17 ;  /* 0x0000001186117220 */ /* 0x000fe40000410000 */
[----:B------:R-:W-:Y:S01]  /*ae60*/  FADD.FTZ R50, R50, R18 ;  /* 0x0000001232327221 */ /* 0x000fe20000010000 */
[----:B------:R-:W-:Y:S02]  /*ae70*/  FMUL.FTZ R16, R135, R19 ;  /* 0x0000001387107220 */ /* 0x000fe40000410000 */
[----:B------:R-:W-:-:S03]  /*ae80*/  FSEL R17, R17, RZ, P2 ;  /* 0x000000ff11117208 */ /* 0x000fc60001000000 */
[----:B------:R-:W-:-:S04]  /*ae90*/  FSEL R16, R16, RZ, P0 ;  /* 0x000000ff10107208 */ /* 0x000fc80000000000 */
[----:B------:R-:W-:Y:S01]  /*aea0*/  F2FP.BF16.F32.PACK_AB R183, R16, R17 ;  /* 0x0000001110b7723e */ /* 0x000fe200000010ff */
[----:B0-----:R-:W-:Y:S01]  /*aeb0*/  IMAD.WIDE.U32 R16, R15, 0x10, R176 ;  /* 0x000000100f107825 */ /* 0x001fe200078e00b0 */
[----:B------:R-:W-:-:S04]  /*aec0*/  @P0 PRMT R15, R179, 0x7632, R15 ;  /* 0x00007632b30f0816 */ /* 0x000fc8000000000f */
[----:B------:R-:W-:Y:S01]  /*aed0*/  @P0 SHF.L.U32 R15, R15, 0x10, RZ ;  /* 0x000000100f0f0819 */ /* 0x000fe200000006ff */
[----:B------:R0:W-:Y:S02]  /*aee0*/  STG.E.128 desc[UR6][R16.64], R180 ;  /* 0x000000b410007986 */ /* 0x0001e4000c101d06 */
[----:B0-----:R-:W-:Y:S02]  /*aef0*/  MOV R16, RZ ;  /* 0x000000ff00107202 */ /* 0x001fe40000000f00 */
[----:B------:R-:W-:-:S04]  /*af00*/  @P0 FMUL.FTZ R16, R19, R15 ;  /* 0x0000000f13100220 */ /* 0x000fc80000410000 */
[----:B------:R-:W-:Y:S01]  /*af10*/  FADD.FTZ R51, R51, R16 ;  /* 0x0000001033337221 */ /* 0x000fe20000010000 */
[----:B------:R-:W-:Y:S06]  /*af20*/  BRA `(.L_x_5759) ;  /* 0x00000028007c7947 */ /* 0x000fec0003800000 */
.L_x_5762:
[----:B------:R-:W-:Y:S04]  /*af30*/  BSSY.RECONVERGENT B2, `(.L_x_5771) ;  /* 0x0000087000027945 */ /* 0x000fe80003800200 */
[----:B------:R-:W-:Y:S05]  /*af40*/  @!P3 BRA `(.L_x_5772) ;  /* 0x000000080014b947 */ /* 0x000fea0003800000 */
[----:B------:R-:W0:Y:S01]  /*af50*/  LDC.64 R172, c[0x0][0x390] ;  /* 0x0000e400ffac7b82 */ /* 0x000e220000000a00 */
[----:B------:R-:W2:Y:S04]  /*af60*/  LDL R182, [R1+0x4] ;  /* 0x0000040001b67983 */ /* 0x000ea80000100800 */
[----:B------:R-:W3:Y:S01]  /*af70*/  LDL R181, [R1] ;  /* 0x0000000001b57983 */ /* 0x000ee20000100800 */
[----:B0-----:R-:W-:-:S05]  /*af80*/  IMAD.WIDE.U32 R172, R15, 0x10, R172 ;  /* 0x000000100fac7825 */ /* 0x001fca00078e00ac */
[----:B-1----:R0:W4:Y:S01]  /*af90*/  LDG.E.128 R176, desc[UR6][R172.64] ;  /* 0x00000006acb07981 */ /* 0x002122000c1e1d00 */
[C---:B------:R-:W-:Y:S01]  /*afa0*/  LOP3.LUT P4, RZ, R20.reuse, 0xff, RZ, 0xc0, !PT ;  /* 0x000000ff14ff7812 */ /* 0x040fe2000788c0ff */
[----:B------:R-:W-:Y:S01]  /*afb0*/  HFMA2 R175, -RZ, RZ, 0, 0 ;  /* 0x00000000ffaf7431 */ /* 0x000fe200000001ff */
[----:B------:R-:W-:Y:S01]  /*afc0*/  LOP3.LUT P3, RZ, R20, 0xff00, RZ, 0xc0, !PT ;  /* 0x0000ff0014ff7812 */ /* 0x000fe2000786c0ff */
[----:B0-----:R-:W-:Y:S01]  /*afd0*/  FFMA.FTZ R172, R0, R18, R19 ;  /* 0x0000001200ac7223 */ /* 0x001fe20000010013 */
[----:B------:R-:W-:-:S03]  /*afe0*/  SHF.L.U32 R173, R44, 0x10, RZ ;  /* 0x000000102cad7819 */ /* 0x000fc600000006ff */
[----:B------:R-:W-:-:S04]  /*aff0*/  FADD.FTZ R172, R212, -R172 ;  /* 0x800000acd4ac7221 */ /* 0x000fc80000010000 */
[----:B-----5:R-:W-:-:S04]  /*b000*/  FFMA.FTZ R172, R16, R172, R173 ;  /* 0x000000ac10ac7223 */ /* 0x020fc800000100ad */
[----:B------:R-:W-:-:S04]  /*b010*/  FMUL.FTZ R174, R172, R17 ;  /* 0x00000011acae7220 */ /* 0x000fc80000410000 */
[----:B------:R-:W-:Y:S01]  /*b020*/  FMUL.FTZ R174, R174, UR14 ;  /* 0x0000000eaeae7c20 */ /* 0x000fe20008410000 */
[----:B----4-:R-:W-:Y:S02]  /*b030*/  @P4 SHF.L.U32 R173, R176, 0x10, RZ ;  /* 0x00000010b0ad4819 */ /* 0x010fe400000006ff */
[----:B------:R-:W-:-:S03]  /*b040*/  PRMT R176, R44, 0x7632, R176 ;  /* 0x000076322cb07816 */ /* 0x000fc600000000b0 */
[----:B------:R-:W-:Y:S01]  /*b050*/  @P4 FMUL.FTZ R175, R174, R173 ;  /* 0x000000adaeaf4220 */ /* 0x000fe20000410000 */
[----:B------:R-:W-:Y:S01]  /*b060*/  FFMA.FTZ R173, R208, R18, R19 ;  /* 0x00000012d0ad7223 */ /* 0x000fe20000010013 */
[----:B------:R-:W-:Y:S01]  /*b070*/  SHF.L.U32 R180, R176, 0x10, RZ ;  /* 0x00000010b0b47819 */ /* 0x000fe200000006ff */
[----:B------:R-:W-:Y:S01]  /*b080*/  FMUL.FTZ R174, R168, R174 ;  /* 0x000000aea8ae7220 */ /* 0x000fe20000410000 */
[----:B------:R-:W-:Y:S01]  /*b090*/  FADD.FTZ R84, R84, R175 ;  /* 0x000000af54547221 */ /* 0x000fe20000010000 */
[----:B--2---:R-:W-:-:S03]  /*b0a0*/  FADD.FTZ R173, R182, -R173 ;  /* 0x800000adb6ad7221 */ /* 0x004fc60000010000 */
[----:B------:R-:W-:Y:S01]  /*b0b0*/  FSEL R174, R174, RZ, P4 ;  /* 0x000000ffaeae7208 */ /* 0x000fe20002000000 */
[--C-:B------:R-:W-:Y:S01]  /*b0c0*/  FFMA.FTZ R173, R16, R173, R180.reuse ;  /* 0x000000ad10ad7223 */ /* 0x100fe200000100b4 */
[----:B------:R-:W-:Y:S02]  /*b0d0*/  @P3 PRMT R180, R176, 0x7632, R180 ;  /* 0x00007632b0b43816 */ /* 0x000fe400000000b4 */
[----:B------:R-:W-:Y:S02]  /*b0e0*/  LOP3.LUT P4, RZ, R20, 0xff0000, RZ, 0xc0, !PT ;  /* 0x00ff000014ff7812 */ /* 0x000fe4000788c0ff */
[C---:B------:R-:W-:Y:S01]  /*b0f0*/  F2FP.BF16.F32.PACK_AB R172, R173.reuse, R172 ;  /* 0x000000acadac723e */ /* 0x040fe200000010ff */
[----:B------:R-:W-:-:S04]  /*b100*/  FMUL.FTZ R173, R173, R17 ;  /* 0x00000011adad7220 */ /* 0x000fc80000410000 */
[----:B------:R-:W-:Y:S01]  /*b110*/  FMUL.FTZ R176, R173, UR14 ;  /* 0x0000000eadb07c20 */ /* 0x000fe20008410000 */
[----:B------:R-:W-:Y:S02]  /*b120*/  @P3 SHF.L.U32 R173, R180, 0x10, RZ ;  /* 0x00000010b4ad3819 */ /* 0x000fe400000006ff */
[----:B------:R-:W-:-:S03]  /*b130*/  MOV R180, RZ ;  /* 0x000000ff00b47202 */ /* 0x000fc60000000f00 */
[----:B------:R-:W-:Y:S01]  /*b140*/  @P3 FMUL.FTZ R180, R176, R173 ;  /* 0x000000adb0b43220 */ /* 0x000fe20000410000 */
[----:B------:R-:W-:Y:S01]  /*b150*/  FFMA.FTZ R173, R207, R18, R19 ;  /* 0x00000012cfad7223 */ /* 0x000fe20000010013 */
[----:B------:R-:W-:Y:S02]  /*b160*/  FMUL.FTZ R176, R169, R176 ;  /* 0x000000b0a9b07220 */ /* 0x000fe40000410000 */
[----:B------:R-:W-:Y:S01]  /*b170*/  FADD.FTZ R85, R85, R180 ;  /* 0x000000b455557221 */ /* 0x000fe20000010000 */
[----:B---3--:R-:W-:Y:S01]  /*b180*/  FADD.FTZ R173, R181, -R173 ;  /* 0x800000adb5ad7221 */ /* 0x008fe20000010000 */
[----:B------:R-:W-:Y:S02]  /*b190*/  SHF.L.U32 R181, R45, 0x10, RZ ;  /* 0x000000102db57819 */ /* 0x000fe400000006ff */
[----:B------:R-:W-:Y:S02]  /*b1a0*/  @P4 SHF.L.U32 R180, R177, 0x10, RZ ;  /* 0x00000010b1b44819 */ /* 0x000fe400000006ff */
[----:B------:R-:W-:Y:S01]  /*b1b0*/  PRMT R177, R45, 0x7632, R177 ;  /* 0x000076322db17816 */ /* 0x000fe200000000b1 */
[----:B------:R-:W-:Y:S01]  /*b1c0*/  FFMA.FTZ R173, R16, R173, R181 ;  /* 0x000000ad10ad7223 */ /* 0x000fe200000100b5 */
[----:B------:R-:W-:-:S02]  /*b1d0*/  FSEL R176, R176, RZ, P3 ;  /* 0x000000ffb0b07208 */ /* 0x000fc40001800000 */
[----:B------:R-:W-:Y:S01]  /*b1e0*/  LOP3.LUT P3, RZ, R20, 0xff000000, RZ, 0xc0, !PT ;  /* 0xff00000014ff7812 */ /* 0x000fe2000786c0ff */
[----:B------:R-:W-:Y:S01]  /*b1f0*/  FMUL.FTZ R175, R173, R17 ;  /* 0x00000011adaf7220 */ /* 0x000fe20000410000 */
[----:B------:R-:W-:Y:S01]  /*b200*/  F2FP.BF16.F32.PACK_AB R176, R176, R174 ;  /* 0x000000aeb0b0723e */ /* 0x000fe200000010ff */
[----:B------:R-:W-:Y:S02]  /*b210*/  FFMA.FTZ R174, R205, R18, R19 ;  /* 0x00000012cdae7223 */ /* 0x000fe40000010013 */
[----:B------:R-:W-:Y:S01]  /*b220*/  FMUL.FTZ R181, R175, UR14 ;  /* 0x0000000eafb57c20 */ /* 0x000fe20008410000 */
[----:B------:R-:W-:Y:S02]  /*b230*/  HFMA2 R175, -RZ, RZ, 0, 0 ;  /* 0x00000000ffaf7431 */ /* 0x000fe400000001ff */
[----:B------:R-:W-:Y:S01]  /*b240*/  FADD.FTZ R174, R251, -R174 ;  /* 0x800000aefbae7221 */ /* 0x000fe20000010000 */
[----:B------:R-:W-:Y:S01]  /*b250*/  @P4 FMUL.FTZ R175, R181, R180 ;  /* 0x000000b4b5af4220 */ /* 0x000fe20000410000 */
[----:B------:R-:W-:-:S03]  /*b260*/  SHF.L.U32 R180, R177, 0x10, RZ ;  /* 0x00000010b1b47819 */ /* 0x000fc600000006ff */
[----:B------:R-:W-:Y:S01]  /*b270*/  FADD.FTZ R86, R86, R175 ;  /* 0x000000af56567221 */ /* 0x000fe20000010000 */
[----:B------:R-:W-:Y:S01]  /*b280*/  FFMA.FTZ R175, R206, R18, R19 ;  /* 0x00000012ceaf7223 */ /* 0x000fe20000010013 */
[----:B------:R-:W-:-:S03]  /*b290*/  @P3 PRMT R177, R177, 0x7632, R177 ;  /* 0x00007632b1b13816 */ /* 0x000fc600000000b1 */
[----:B------:R-:W-:Y:S01]  /*b2a0*/  FADD.FTZ R175, R252, -R175 ;  /* 0x800000affcaf7221 */ /* 0x000fe20000010000 */
[----:B------:R-:W-:-:S03]  /*b2b0*/  @P3 SHF.L.U32 R177, R177, 0x10, RZ ;  /* 0x00000010b1b13819 */ /* 0x000fc600000006ff */
[----:B------:R-:W-:-:S05]  /*b2c0*/  FFMA.FTZ R175, R16, R175, R180 ;  /* 0x000000af10af7223 */ /* 0x000fca00000100b4 */
[C---:B------:R-:W-:Y:S01]  /*b2d0*/  F2FP.BF16.F32.PACK_AB R173, R175.reuse, R173 ;  /* 0x000000adafad723e */ /* 0x040fe200000010ff */
[----:B------:R-:W-:-:S04]  /*b2e0*/  FMUL.FTZ R175, R175, R17 ;  /* 0x00000011afaf7220 */ /* 0x000fc80000410000 */
[----:B------:R-:W-:Y:S01]  /*b2f0*/  FMUL.FTZ R180, R175, UR14 ;  /* 0x0000000eafb47c20 */ /* 0x000fe20008410000 */
[----:B------:R-:W-:-:S03]  /*b300*/  MOV R175, RZ ;  /* 0x000000ff00af7202 */ /* 0x000fc60000000f00 */
[----:B------:R-:W-:Y:S01]  /*b310*/  @P3 FMUL.FTZ R175, R180, R177 ;  /* 0x000000b1b4af3220 */ /* 0x000fe20000410000 */
[----:B------:R-:W-:Y:S01]  /*b320*/  FMUL.FTZ R177, R170, R181 ;  /* 0x000000b5aab17220 */ /* 0x000fe20000410000 */
[----:B------:R-:W-:Y:S01]  /*b330*/  SHF.L.U32 R181, R46, 0x10, RZ ;  /* 0x000000102eb57819 */ /* 0x000fe200000006ff */
[----:B------:R-:W-:Y:S01]  /*b340*/  FMUL.FTZ R180, R171, R180 ;  /* 0x000000b4abb47220 */ /* 0x000fe20000410000 */
[----:B------:R-:W-:Y:S02]  /*b350*/  FADD.FTZ R87, R87, R175 ;  /* 0x000000af57577221 */ /* 0x000fe40000010000 */
[----:B------:R-:W-:Y:S01]  /*b360*/  FSEL R177, R177, RZ, P4 ;  /* 0x000000ffb1b17208 */ /* 0x000fe20002000000 */
[----:B------:R-:W-:Y:S01]  /*b370*/  FFMA.FTZ R174, R16, R174, R181 ;  /* 0x000000ae10ae7223 */ /* 0x000fe200000100b5 */
[C---:B------:R-:W-:Y:S02]  /*b380*/  LOP3.LUT P4, RZ, R21.reuse, 0xff, RZ, 0xc0, !PT ;  /* 0x000000ff15ff7812 */ /* 0x040fe4000788c0ff */
[----:B------:R-:W-:Y:S01]  /*b390*/  FSEL R180, R180, RZ, P3 ;  /* 0x000000ffb4b47208 */ /* 0x000fe20001800000 */
[----:B------:R-:W-:Y:S01]  /*b3a0*/  FMUL.FTZ R175, R174, R17 ;  /* 0x00000011aeaf7220 */ /* 0x000fe20000410000 */
[----:B------:R-:W-:-:S02]  /*b3b0*/  LOP3.LUT P3, RZ, R21, 0xff00, RZ, 0xc0, !PT ;  /* 0x0000ff0015ff7812 */ /* 0x000fc4000786c0ff */
[----:B------:R-:W-:Y:S01]  /*b3c0*/  F2FP.BF16.F32.PACK_AB R177, R180, R177 ;  /* 0x000000b1b4b1723e */ /* 0x000fe200000010ff */
[----:B------:R-:W-:Y:S01]  /*b3d0*/  FMUL.FTZ R175, R175, UR14 ;  /* 0x0000000eafaf7c20 */ /* 0x000fe20008410000 */
[----:B------:R-:W-:-:S05]  /*b3e0*/  HFMA2 R180, -RZ, RZ, 0, 0 ;  /* 0x00000000ffb47431 */ /* 0x000fca00000001ff */
[----:B------:R-:W-:Y:S02]  /*b3f0*/  @P4 SHF.L.U32 R181, R178, 0x10, RZ ;  /* 0x00000010b2b54819 */ /* 0x000fe400000006ff */
[----:B------:R-:W-:-:S03]  /*b400*/  PRMT R178, R46, 0x7632, R178 ;  /* 0x000076322eb27816 */ /* 0x000fc600000000b2 */
[----:B------:R-:W-:Y:S01]  /*b410*/  @P4 FMUL.FTZ R180, R175, R181 ;  /* 0x000000b5afb44220 */ /* 0x000fe20000410000 */
[----:B------:R-:W-:Y:S01]  /*b420*/  FFMA.FTZ R181, R204, R18, R19 ;  /* 0x00000012ccb57223 */ /* 0x000fe20000010013 */
[----:B------:R-:W-:Y:S02]  /*b430*/  FMUL.FTZ R175, R164, R175 ;  /* 0x000000afa4af7220 */ /* 0x000fe40000410000 */
[----:B------:R-:W-:Y:S01]  /*b440*/  FADD.FTZ R80, R80, R180 ;  /* 0x000000b450507221 */ /* 0x000fe20000010000 */
[----:B------:R-:W-:Y:S01]  /*b450*/  SHF.L.U32 R180, R178, 0x10, RZ ;  /* 0x00000010b2b47819 */ /* 0x000fe200000006ff */
[----:B------:R-:W-:Y:S01]  /*b460*/  FADD.FTZ R181, R250, -R181 ;  /* 0x800000b5fab57221 */ /* 0x000fe20000010000 */
[----:B------:R-:W-:Y:S02]  /*b470*/  FSEL R175, R175, RZ, P4 ;  /* 0x000000ffafaf7208 */ /* 0x000fe40002000000 */
[----:B------:R-:W-:Y:S01]  /*b480*/  LOP3.LUT P4, RZ, R21, 0xff0000, RZ, 0xc0, !PT ;  /* 0x00ff000015ff7812 */ /* 0x000fe2000788c0ff */
[----:B------:R-:W-:Y:S01]  /*b490*/  FFMA.FTZ R180, R16, R181, R180 ;  /* 0x000000b510b47223 */ /* 0x000fe200000100b4 */
[----:B------:R-:W-:-:S04]  /*b4a0*/  @P3 PRMT R181, R178, 0x7632, R181 ;  /* 0x00007632b2b53816 */ /* 0x000fc800000000b5 */
[C---:B------:R-:W-:Y:S01]  /*b4b0*/  F2FP.BF16.F32.PACK_AB R174, R180.reuse, R174 ;  /* 0x000000aeb4ae723e */ /* 0x040fe200000010ff */
[----:B------:R-:W-:Y:S01]  /*b4c0*/  FMUL.FTZ R180, R180, R17 ;  /* 0x00000011b4b47220 */ /* 0x000fe20000410000 */
[----:B------:R-:W-:-:S03]  /*b4d0*/  @P3 SHF.L.U32 R181, R181, 0x10, RZ ;  /* 0x00000010b5b53819 */ /* 0x000fc600000006ff */
[----:B------:R-:W-:Y:S01]  /*b4e0*/  FMUL.FTZ R178, R180, UR14 ;  /* 0x0000000eb4b27c20 */ /* 0x000fe20008410000 */
[----:B------:R-:W-:Y:S02]  /*b4f0*/  MOV R180, RZ ;  /* 0x000000ff00b47202 */ /* 0x000fe40000000f00 */
[----:B------:R-:W-:Y:S01]  /*b500*/  @P4 SHF.L.U32 R182, R179, 0x10, RZ ;  /* 0x00000010b3b64819 */ /* 0x000fe200000006ff */
[----:B------:R-:W-:Y:S01]  /*b510*/  @P3 FMUL.FTZ R180, R178, R181 ;  /* 0x000000b5b2b43220 */ /* 0x000fe20000410000 */
[----:B------:R-:W-:Y:S01]  /*b520*/  FMUL.FTZ R178, R165, R178 ;  /* 0x000000b2a5b27220 */ /* 0x000fe20000410000 */
[----:B------:R-:W-:Y:S02]  /*b530*/  SHF.L.U32 R181, R47, 0x10, RZ ;  /* 0x000000102fb57819 */ /* 0x000fe400000006ff */
[----:B------:R-:W-:Y:S01]  /*b540*/  FADD.FTZ R81, R81, R180 ;  /* 0x000000b451517221 */ /* 0x000fe20000010000 */
[----:B------:R-:W-:Y:S01]  /*b550*/  FFMA.FTZ R180, R203, R18, R19 ;  /* 0x00000012cbb47223 */ /* 0x000fe20000010013 */
[----:B------:R-:W-:-:S02]  /*b560*/  FSEL R178, R178, RZ, P3 ;  /* 0x000000ffb2b27208 */ /* 0x000fc40001800000 */
[----:B------:R-:W-:Y:S01]  /*b570*/  ISETP.GE.U32.AND P3, PT, R20, RZ, PT ;  /* 0x000000ff1400720c */ /* 0x000fe20003f66070 */
[----:B------:R-:W-:Y:S01]  /*b580*/  FADD.FTZ R180, R249, -R180 ;  /* 0x800000b4f9b47221 */ /* 0x000fe20000010000 */
[----:B------:R-:W-:Y:S02]  /*b590*/  F2FP.BF16.F32.PACK_AB R178, R178, R175 ;  /* 0x000000afb2b2723e */ /* 0x000fe400000010ff */
[----:B------:R-:W-:Y:S01]  /*b5a0*/  ISETP.GE.U32.AND.EX P3, PT, R21, 0x1000000, PT, P3 ;  /* 0x010000001500780c */ /* 0x000fe20003f66130 */
[----:B------:R-:W-:-:S04]  /*b5b0*/  FFMA.FTZ R180, R16, R180, R181 ;  /* 0x000000b410b47223 */ /* 0x000fc800000100b5 */
[----:B------:R-:W-:-:S04]  /*b5c0*/  FMUL.FTZ R175, R180, R17 ;  /* 0x00000011b4af7220 */ /* 0x000fc80000410000 */
[----:B------:R-:W-:Y:S01]  /*b5d0*/  FMUL.FTZ R181, R175, UR14 ;  /* 0x0000000eafb57c20 */ /* 0x000fe20008410000 */
[----:B------:R-:W-:-:S03]  /*b5e0*/  HFMA2 R175, -RZ, RZ, 0, 0 ;  /* 0x00000000ffaf7431 */ /* 0x000fc600000001ff */
[----:B------:R-:W-:Y:S01]  /*b5f0*/  @P4 FMUL.FTZ R175, R181, R182 ;  /* 0x000000b6b5af4220 */ /* 0x000fe20000410000 */
[----:B------:R-:W-:Y:S01]  /*b600*/  FFMA.FTZ R182, R202, R18, R19 ;  /* 0x00000012cab67223 */ /* 0x000fe20000010013 */
[----:B------:R-:W-:Y:S02]  /*b610*/  @P3 PRMT R179, R179, 0x7632, R179 ;  /* 0x00007632b3b33816 */ /* 0x000fe400000000b3 */
[--C-:B------:R-:W-:Y:S01]  /*b620*/  FADD.FTZ R82, R82, R175.reuse ;  /* 0x000000af52527221 */ /* 0x100fe20000010000 */
[----:B------:R-:W-:Y:S01]  /*b630*/  PRMT R175, R47, 0x7632, R175 ;  /* 0x000076322faf7816 */ /* 0x000fe200000000af */
[----:B------:R-:W-:Y:S01]  /*b640*/  FADD.FTZ R182, R248, -R182 ;  /* 0x800000b6f8b67221 */ /* 0x000fe20000010000 */
[----:B------:R-:W-:Y:S02]  /*b650*/  @P3 SHF.L.U32 R179, R179, 0x10, RZ ;  /* 0x00000010b3b33819 */ /* 0x000fe400000006ff */
[----:B------:R-:W-:-:S05]  /*b660*/  SHF.L.U32 R175, R175, 0x10, RZ ;  /* 0x00000010afaf7819 */ /* 0x000fca00000006ff */
[----:B------:R-:W-:-:S05]  /*b670*/  FFMA.FTZ R182, R16, R182, R175 ;  /* 0x000000b610b67223 */ /* 0x000fca00000100af */
[C---:B------:R-:W-:Y:S01]  /*b680*/  F2FP.BF16.F32.PACK_AB R175, R182.reuse, R180 ;  /* 0x000000b4b6af723e */ /* 0x040fe200000010ff */
[----:B------:R-:W-:Y:S01]  /*b690*/  FMUL.FTZ R182, R182, R17 ;  /* 0x00000011b6b67220 */ /* 0x000fe20000410000 */
[----:B------:R-:W-:-:S03]  /*b6a0*/  MOV R180, RZ ;  /* 0x000000ff00b47202 */ /* 0x000fc60000000f00 */
[----:B------:R-:W-:-:S04]  /*b6b0*/  FMUL.FTZ R182, R182, UR14 ;  /* 0x0000000eb6b67c20 */ /* 0x000fc80008410000 */
[----:B------:R-:W-:Y:S01]  /*b6c0*/  @P3 FMUL.FTZ R180, R182, R179 ;  /* 0x000000b3b6b43220 */ /* 0x000fe20000410000 */
[----:B------:R-:W-:Y:S01]  /*b6d0*/  FMUL.FTZ R179, R166, R181 ;  /* 0x000000b5a6b37220 */ /* 0x000fe20000410000 */
[----:B------:R-:W-:Y:S02]  /*b6e0*/  FMUL.FTZ R182, R167, R182 ;  /* 0x000000b6a7b67220 */ /* 0x000fe40000410000 */
[----:B------:R-:W-:Y:S02]  /*b6f0*/  FADD.FTZ R83, R83, R180 ;  /* 0x000000b453537221 */ /* 0x000fe40000010000 */
[----:B------:R-:W0:Y:S01]  /*b700*/  LDC.64 R180, c[0x0][0x478] ;  /* 0x00011e00ffb47b82 */ /* 0x000e220000000a00 */
[----:B------:R-:W-:Y:S02]  /*b710*/  FSEL R179, R179, RZ, P4 ;  /* 0x000000ffb3b37208 */ /* 0x000fe40002000000 */
[----:B------:R-:W-:-:S04]  /*b720*/  FSEL R182, R182, RZ, P3 ;  /* 0x000000ffb6b67208 */ /* 0x000fc80001800000 */
[----:B------:R-:W-:Y:S01]  /*b730*/  F2FP.BF16.F32.PACK_AB R179, R182, R179 ;  /* 0x000000b3b6b3723e */ /* 0x000fe200000010ff */
[----:B0-----:R-:W-:-:S05]  /*b740*/  IMAD.WIDE.U32 R180, R15, 0x10, R180 ;  /* 0x000000100fb47825 */ /* 0x001fca00078e00b4 */
[----:B------:R0:W-:Y:S02]  /*b750*/  STG.E.128 desc[UR6][R180.64], R172 ;  /* 0x000000acb4007986 */ /* 0x0001e4000c101d06 */
[----:B0-----:R-:W0:Y:S02]  /*b760*/  LDC.64 R180, c[0x0][0x468] ;  /* 0x00011a00ffb47b82 */ /* 0x001e240000000a00 */
[C---:B0-----:R-:W-:Y:S01]  /*b770*/  IMAD.WIDE.U32 R180, R15.reuse, 0x10, R180 ;  /* 0x000000100fb47825 */ /* 0x041fe200078e00b4 */
[----:B------:R-:W-:-:S04]  /*b780*/  IADD3 R15, PT, PT, R15, 0x20, RZ ;  /* 0x000000200f0f7810 */ /* 0x000fc80007ffe0ff */
[----:B------:R0:W-:Y:S03]  /*b790*/  STG.E.128 desc[UR6][R180.64], R176 ;  /* 0x000000b0b4007986 */ /* 0x0001e6000c101d06 */
.L_x_5772:
[----:B------:R-:W-:Y:S05]  /*b7a0*/  BSYNC.RECONVERGENT B2 ;  /* 0x0000000000027941 */ /* 0x000fea0003800200 */
.L_x_5771:
[----:B------:R-:W-:Y:S04]  /*b7b0*/  BSSY.RECONVERGENT B2, `(.L_x_5773) ;  /* 0x0000085000027945 */ /* 0x000fe80003800200 */
[----:B------:R-:W-:Y:S05]  /*b7c0*/  @!P2 BRA `(.L_x_5774) ;  /* 0x00000008000ca947 */ /* 0x000fea0003800000 */
[----:B------:R-:W2:Y:S02]  /*b7d0*/  LDC.64 R172, c[0x0][0x390] ;  /* 0x0000e400ffac7b82 */ /* 0x000ea40000000a00 */
[----:B--2---:R-:W-:-:S05]  /*b7e0*/  IMAD.WIDE.U32 R172, R15, 0x10, R172 ;  /* 0x000000100fac7825 */ /* 0x004fca00078e00ac */
[----:B01----:R0:W2:Y:S01]  /*b7f0*/  LDG.E.128 R176, desc[UR6][R172.64] ;  /* 0x00000006acb07981 */ /* 0x0030a2000c1e1d00 */
[C---:B-----5:R-:W-:Y:S01]  /*b800*/  LOP3.LUT P4, RZ, R22.reuse, 0xff, RZ, 0xc0, !PT ;  /* 0x000000ff16ff7812 */ /* 0x060fe2000788c0ff */
[----:B------:R-:W-:Y:S01]  /*b810*/  HFMA2 R174, -RZ, RZ, 0, 0 ;  /* 0x00000000ffae7431 */ /* 0x000fe200000001ff */
[C---:B------:R-:W-:Y:S02]  /*b820*/  LOP3.LUT P2, RZ, R22.reuse, 0xff00, RZ, 0xc0, !PT ;  /* 0x0000ff0016ff7812 */ /* 0x040fe4000784c0ff */
[----:B------:R-:W-:Y:S02]  /*b830*/  LOP3.LUT P3, RZ, R22, 0xff0000, RZ, 0xc0, !PT ;  /* 0x00ff000016ff7812 */ /* 0x000fe4000786c0ff */
[----:B------:R-:W-:Y:S01]  /*b840*/  SHF.L.U32 R181, R41, 0x10, RZ ;  /* 0x0000001029b57819 */ /* 0x000fe200000006ff */
[----:B0-----:R-:W-:Y:S01]  /*b850*/  FFMA.FTZ R172, R201, R18, R19 ;  /* 0x00000012c9ac7223 */ /* 0x001fe20000010013 */
[----:B------:R-:W-:-:S03]  /*b860*/  SHF.L.U32 R173, R40, 0x10, RZ ;  /* 0x0000001028ad7819 */ /* 0x000fc600000006ff */
[----:B------:R-:W-:-:S04]  /*b870*/  FADD.FTZ R172, R247, -R172 ;  /* 0x800000acf7ac7221 */ /* 0x000fc80000010000 */
[----:B------:R-:W-:-:S04]  /*b880*/  FFMA.FTZ R172, R16, R172, R173 ;  /* 0x000000ac10ac7223 */ /* 0x000fc800000100ad */
[----:B------:R-:W-:-:S04]  /*b890*/  FMUL.FTZ R173, R172, R17 ;  /* 0x00000011acad7220 */ /* 0x000fc80000410000 */
[----:B------:R-:W-:Y:S01]  /*b8a0*/  FMUL.FTZ R173, R173, UR14 ;  /* 0x0000000eadad7c20 */ /* 0x000fe20008410000 */
[----:B--2---:R-:W-:Y:S02]  /*b8b0*/  @P4 SHF.L.U32 R175, R176, 0x10, RZ ;  /* 0x00000010b0af4819 */ /* 0x004fe400000006ff */
[----:B------:R-:W-:-:S03]  /*b8c0*/  PRMT R176, R40, 0x7632, R176 ;  /* 0x0000763228b07816 */ /* 0x000fc600000000b0 */
[----:B------:R-:W-:Y:S01]  /*b8d0*/  @P4 FMUL.FTZ R174, R173, R175 ;  /* 0x000000afadae4220 */ /* 0x000fe20000410000 */
[----:B------:R-:W-:Y:S01]  /*b8e0*/  FFMA.FTZ R175, R200, R18, R19 ;  /* 0x00000012c8af7223 */ /* 0x000fe20000010013 */
[----:B------:R-:W-:Y:S01]  /*b8f0*/  SHF.L.U32 R180, R176, 0x10, RZ ;  /* 0x00000010b0b47819 */ /* 0x000fe200000006ff */
[----:B------:R-:W-:Y:S01]  /*b900*/  FMUL.FTZ R173, R160, R173 ;  /* 0x000000ada0ad7220 */ /* 0x000fe20000410000 */
[----:B------:R-:W-:Y:S01]  /*b910*/  @P2 PRMT R176, R176, 0x7632, R176 ;  /* 0x00007632b0b02816 */ /* 0x000fe200000000b0 */
[----:B------:R-:W-:Y:S01]  /*b920*/  FADD.FTZ R175, R246, -R175 ;  /* 0x800000aff6af7221 */ /* 0x000fe20000010000 */
[----:B------:R-:W-:Y:S02]  /*b930*/  FADD.FTZ R76, R76, R174 ;  /* 0x000000ae4c4c7221 */ /* 0x000fe40000010000 */
[----:B------:R-:W-:Y:S01]  /*b940*/  @P2 SHF.L.U32 R176, R176, 0x10, RZ ;  /* 0x00000010b0b02819 */ /* 0x000fe200000006ff */
[----:B------:R-:W-:Y:S01]  /*b950*/  FFMA.FTZ R175, R16, R175, R180 ;  /* 0x000000af10af7223 */ /* 0x000fe200000100b4 */
[----:B------:R-:W-:-:S04]  /*b960*/  MOV R180, RZ ;  /* 0x000000ff00b47202 */ /* 0x000fc80000000f00 */
[C---:B------:R-:W-:Y:S01]  /*b970*/  F2FP.BF16.F32.PACK_AB R172, R175.reuse, R172 ;  /* 0x000000acafac723e */ /* 0x040fe200000010ff */
[----:B------:R-:W-:-:S04]  /*b980*/  FMUL.FTZ R175, R175, R17 ;  /* 0x00000011afaf7220 */ /* 0x000fc80000410000 */
[----:B------:R-:W-:-:S04]  /*b990*/  FMUL.FTZ R175, R175, UR14 ;  /* 0x0000000eafaf7c20 */ /* 0x000fc80008410000 */
[----:B------:R-:W-:Y:S01]  /*b9a0*/  @P2 FMUL.FTZ R180, R175, R176 ;  /* 0x000000b0afb42220 */ /* 0x000fe20000410000 */
[----:B------:R-:W-:Y:S01]  /*b9b0*/  FFMA.FTZ R176, R199, R18, R19 ;  /* 0x00000012c7b07223 */ /* 0x000fe20000010013 */
[----:B------:R-:W-:Y:S01]  /*b9c0*/  FMUL.FTZ R182, R161, R175 ;  /* 0x000000afa1b67220 */ /* 0x000fe20000410000 */
[----:B------:R-:W-:Y:S01]  /*b9d0*/  MOV R175, RZ ;  /* 0x000000ff00af7202 */ /* 0x000fe20000000f00 */
[----:B------:R-:W-:Y:S01]  /*b9e0*/  FADD.FTZ R77, R77, R180 ;  /* 0x000000b44d4d7221 */ /* 0x000fe20000010000 */
[----:B------:R-:W-:Y:S01]  /*b9f0*/  FADD.FTZ R176, R245, -R176 ;  /* 0x800000b0f5b07221 */ /* 0x000fe20000010000 */
[----:B------:R-:W-:Y:S01]  /*ba00*/  HFMA2 R180, -RZ, RZ, 0, 0 ;  /* 0x00000000ffb47431 */ /* 0x000fe200000001ff */
[----:B------:R-:W-:Y:S02]  /*ba10*/  FSEL R182, R182, RZ, P2 ;  /* 0x000000ffb6b67208 */ /* 0x000fe40001000000 */
[----:B------:R-:W-:Y:S01]  /*ba20*/  FFMA.FTZ R176, R16, R176, R181 ;  /* 0x000000b010b07223 */ /* 0x000fe200000100b5 */
[----:B------:R-:W-:-:S02]  /*ba30*/  @P3 SHF.L.U32 R181, R177, 0x10, RZ ;  /* 0x00000010b1b53819 */ /* 0x000fc400000006ff */
[----:B------:R-:W-:Y:S01]  /*ba40*/  PRMT R177, R41, 0x7632, R177 ;  /* 0x0000763229b17816 */ /* 0x000fe200000000b1 */
[----:B------:R-:W-:Y:S01]  /*ba50*/  FMUL.FTZ R174, R176, R17 ;  /* 0x00000011b0ae7220 */ /* 0x000fe20000410000 */
[----:B------:R-:W-:-:S03]  /*ba60*/  LOP3.LUT P2, RZ, R23, 0xff, RZ, 0xc0, !PT ;  /* 0x000000ff17ff7812 */ /* 0x000fc6000784c0ff */
[----:B------:R-:W-:-:S04]  /*ba70*/  FMUL.FTZ R174, R174, UR14 ;  /* 0x0000000eaeae7c20 */ /* 0x000fc80008410000 */
[----:B------:R-:W-:Y:S01]  /*ba80*/  @P3 FMUL.FTZ R180, R174, R181 ;  /* 0x000000b5aeb43220 */ /* 0x000fe20000410000 */
[----:B------:R-:W-:Y:S01]  /*ba90*/  SHF.L.U32 R181, R177, 0x10, RZ ;  /* 0x00000010b1b57819 */ /* 0x000fe200000006ff */
[----:B------:R-:W-:Y:S02]  /*baa0*/  FMUL.FTZ R174, R162, R174 ;  /* 0x000000aea2ae7220 */ /* 0x000fe40000410000 */
[----:B------:R-:W-:Y:S01]  /*bab0*/  FADD.FTZ R78, R78, R180 ;  /* 0x000000b44e4e7221 */ /* 0x000fe20000010000 */
[----:B------:R-:W-:Y:S02]  /*bac0*/  FFMA.FTZ R180, R198, R18, R19 ;  /* 0x00000012c6b47223 */ /* 0x000fe40000010013 */
[----:B------:R-:W-:Y:S02]  /*bad0*/  FSEL R174, R174, RZ, P3 ;  /* 0x000000ffaeae7208 */ /* 0x000fe40001800000 */
[----:B------:R-:W-:Y:S01]  /*bae0*/  FADD.FTZ R180, R244, -R180 ;  /* 0x800000b4f4b47221 */ /* 0x000fe20000010000 */
[----:B------:R-:W-:-:S03]  /*baf0*/  LOP3.LUT P3, RZ, R23, 0xff0000, RZ, 0xc0, !PT ;  /* 0x00ff000017ff7812 */ /* 0x000fc6000786c0ff */
[----:B------:R-:W-:Y:S01]  /*bb00*/  FFMA.FTZ R180, R16, R180, R181 ;  /* 0x000000b410b47223 */ /* 0x000fe200000100b5 */
[----:B------:R-:W-:Y:S02]  /*bb10*/  FSEL R181, R173, RZ, P4 ;  /* 0x000000ffadb57208 */ /* 0x000fe40002000000 */
[----:B------:R-:W-:Y:S02]  /*bb20*/  LOP3.LUT P4, RZ, R22, 0xff000000, RZ, 0xc0, !PT ;  /* 0xff00000016ff7812 */ /* 0x000fe4000788c0ff */
[C---:B------:R-:W-:Y:S01]  /*bb30*/  F2FP.BF16.F32.PACK_AB R173, R180.reuse, R176 ;  /* 0x000000b0b4ad723e */ /* 0x040fe200000010ff */
[----:B------:R-:W-:-:S10]  /*bb40*/  FMUL.FTZ R176, R180, R17 ;  /* 0x00000011b4b07220 */ /* 0x000fd40000410000 */
[----:B------:R-:W-:Y:S01]  /*bb50*/  @P4 PRMT R180, R177, 0x7632, R180 ;  /* 0x00007632b1b44816 */ /* 0x000fe200000000b4 */
[----:B------:R-:W-:-:S03]  /*bb60*/  FMUL.FTZ R177, R176, UR14 ;  /* 0x0000000eb0b17c20 */ /* 0x000fc60008410000 */
[----:B------:R-:W-:Y:S01]  /*bb70*/  @P4 SHF.L.U32 R176, R180, 0x10, RZ ;  /* 0x00000010b4b04819 */ /* 0x000fe200000006ff */
[----:B------:R-:W-:-:S04]  /*bb80*/  FFMA.FTZ R180, R197, R18, R19 ;  /* 0x00000012c5b47223 */ /* 0x000fc80000010013 */
[----:B------:R-:W-:Y:S01]  /*bb90*/  @P4 FMUL.FTZ R175, R177, R176 ;  /* 0x000000b0b1af4220 */ /* 0x000fe20000410000 */
[----:B------:R-:W-:Y:S01]  /*bba0*/  F2FP.BF16.F32.PACK_AB R176, R182, R181 ;  /* 0x000000b5b6b0723e */ /* 0x000fe200000010ff */
[----:B------:R-:W-:Y:S01]  /*bbb0*/  FADD.FTZ R180, R243, -R180 ;  /* 0x800000b4f3b47221 */ /* 0x000fe20000010000 */
[----:B------:R-:W-:Y:S01]  /*bbc0*/  SHF.L.U32 R181, R42, 0x10, RZ ;  /* 0x000000102ab57819 */ /* 0x000fe200000006ff */
[----:B------:R-:W-:Y:S01]  /*bbd0*/  FMUL.FTZ R177, R163, R177 ;  /* 0x000000b1a3b17220 */ /* 0x000fe20000410000 */
[----:B------:R-:W-:Y:S01]  /*bbe0*/  FADD.FTZ R79, R79, R175 ;  /* 0x000000af4f4f7221 */ /* 0x000fe20000010000 */
[----:B------:R-:W-:Y:S02]  /*bbf0*/  @P3 SHF.L.U32 R182, R179, 0x10, RZ ;  /* 0x00000010b3b63819 */ /* 0x000fe400000006ff */
[----:B------:R-:W-:Y:S01]  /*bc00*/  FFMA.FTZ R180, R16, R180, R181 ;  /* 0x000000b410b47223 */ /* 0x000fe200000100b5 */
[----:B------:R-:W-:Y:S02]  /*bc10*/  FSEL R177, R177, RZ, P4 ;  /* 0x000000ffb1b17208 */ /* 0x000fe40002000000 */
[----:B------:R-:W-:Y:S01]  /*bc20*/  @P2 SHF.L.U32 R181, R178, 0x10, RZ ;  /* 0x00000010b2b52819 */ /* 0x000fe200000006ff */
[----:B------:R-:W-:Y:S01]  /*bc30*/  FMUL.FTZ R175, R180, R17 ;  /* 0x00000011b4af7220 */ /* 0x000fe20000410000 */
[----:B------:R-:W-:Y:S01]  /*bc40*/  F2FP.BF16.F32.PACK_AB R177, R177, R174 ;  /* 0x000000aeb1b1723e */ /* 0x000fe200000010ff */
[----:B------:R-:W-:Y:S01]  /*bc50*/  HFMA2 R174, -RZ, RZ, 0, 0 ;  /* 0x00000000ffae7431 */ /* 0x000fe200000001ff */
[----:B------:R-:W-:Y:S01]  /*bc60*/  LOP3.LUT P4, RZ, R23, 0xff00, RZ, 0xc0, !PT ;  /* 0x0000ff0017ff7812 */ /* 0x000fe2000788c0ff */
[----:B------:R-:W-:-:S04]  /*bc70*/  FMUL.FTZ R175, R175, UR14 ;  /* 0x0000000eafaf7c20 */ /* 0x000fc80008410000 */
[----:B------:R-:W-:Y:S01]  /*bc80*/  @P2 FMUL.FTZ R174, R175, R181 ;  /* 0x000000b5afae2220 */ /* 0x000fe20000410000 */
[----:B------:R-:W-:Y:S01]  /*bc90*/  FFMA.FTZ R181, R196, R18, R19 ;  /* 0x00000012c4b57223 */ /* 0x000fe20000010013 */
[----:B------:R-:W-:Y:S02]  /*bca0*/  FMUL.FTZ R175, R156, R175 ;  /* 0x000000af9caf7220 */ /* 0x000fe40000410000 */
[--C-:B------:R-:W-:Y:S01]  /*bcb0*/  FADD.FTZ R72, R72, R174.reuse ;  /* 0x000000ae48487221 */ /* 0x100fe20000010000 */
[----:B------:R-:W-:Y:S01]  /*bcc0*/  PRMT R174, R42, 0x7632, R174 ;  /* 0x000076322aae7816 */ /* 0x000fe200000000ae */
[----:B------:R-:W-:Y:S01]  /*bcd0*/  FADD.FTZ R181, R242, -R181 ;  /* 0x800000b5f2b57221 */ /* 0x000fe20000010000 */
[----:B------:R-:W-:Y:S02]  /*bce0*/  FSEL R175, R175, RZ, P2 ;  /* 0x000000ffafaf7208 */ /* 0x000fe40001000000 */
[----:B------:R-:W-:Y:S02]  /*bcf0*/  SHF.L.U32 R174, R174, 0x10, RZ ;  /* 0x00000010aeae7819 */ /* 0x000fe400000006ff */
[----:B------:R-:W-:-:S02]  /*bd00*/  @P4 PRMT R178, R178, 0x7632, R178 ;  /* 0x00007632b2b24816 */ /* 0x000fc400000000b2 */
[----:B------:R-:W-:Y:S01]  /*bd10*/  ISETP.GE.U32.AND P2, PT, R22, RZ, PT ;  /* 0x000000ff1600720c */ /* 0x000fe20003f46070 */
[----:B------:R-:W-:Y:S01]  /*bd20*/  FFMA.FTZ R181, R16, R181, R174 ;  /* 0x000000b510b57223 */ /* 0x000fe200000100ae */
[----:B------:R-:W-:Y:S02]  /*bd30*/  @P4 SHF.L.U32 R178, R178, 0x10, RZ ;  /* 0x00000010b2b24819 */ /* 0x000fe400000006ff */
[----:B------:R-:W-:Y:S02]  /*bd40*/  ISETP.GE.U32.AND.EX P2, PT, R23, 0x1000000, PT, P2 ;  /* 0x010000001700780c */ /* 0x000fe40003f46120 */
[C---:B------:R-:W-:Y:S01]  /*bd50*/  F2FP.BF16.F32.PACK_AB R174, R181.reuse, R180 ;  /* 0x000000b4b5ae723e */ /* 0x040fe200000010ff */
[----:B------:R-:W-:Y:S01]  /*bd60*/  FMUL.FTZ R181, R181, R17 ;  /* 0x00000011b5b57220 */ /* 0x000fe20000410000 */
[----:B------:R-:W-:-:S03]  /*bd70*/  MOV R180, RZ ;  /* 0x000000ff00b47202 */ /* 0x000fc60000000f00 */
[----:B------:R-:W-:-:S04]  /*bd80*/  FMUL.FTZ R181, R181, UR14 ;  /* 0x0000000eb5b57c20 */ /* 0x000fc80008410000 */
[----:B------:R-:W-:Y:S01]  /*bd90*/  @P4 FMUL.FTZ R180, R181, R178 ;  /* 0x000000b2b5b44220 */ /* 0x000fe20000410000 */
[----:B------:R-:W-:Y:S01]  /*bda0*/  FFMA.FTZ R178, R195, R18, R19 ;  /* 0x00000012c3b27223 */ /* 0x000fe20000010013 */
[----:B------:R-:W-:Y:S01]  /*bdb0*/  FMUL.FTZ R181, R157, R181 ;  /* 0x000000b59db57220 */ /* 0x000fe20000410000 */
[----:B------:R-:W-:Y:S01]  /*bdc0*/  @P2 PRMT R179, R179, 0x7632, R179 ;  /* 0x00007632b3b32816 */ /* 0x000fe200000000b3 */
[----:B------:R-:W-:Y:S01]  /*bdd0*/  FADD.FTZ R73, R73, R180 ;  /* 0x000000b449497221 */ /* 0x000fe20000010000 */
[----:B------:R-:W-:Y:S01]  /*bde0*/  SHF.L.U32 R180, R43, 0x10, RZ ;  /* 0x000000102bb47819 */ /* 0x000fe200000006ff */
[----:B------:R-:W-:Y:S01]  /*bdf0*/  FADD.FTZ R178, R241, -R178 ;  /* 0x800000b2f1b27221 */ /* 0x000fe20000010000 */
[----:B------:R-:W-:-:S03]  /*be00*/  @P2 SHF.L.U32 R179, R179, 0x10, RZ ;  /* 0x00000010b3b32819 */ /* 0x000fc600000006ff */
[----:B------:R-:W-:Y:S01]  /*be10*/  FFMA.FTZ R180, R16, R178, R180 ;  /* 0x000000b210b47223 */ /* 0x000fe200000100b4 */
[----:B------:R-:W-:-:S04]  /*be20*/  FSEL R178, R181, RZ, P4 ;  /* 0x000000ffb5b27208 */ /* 0x000fc80002000000 */
[----:B------:R-:W-:Y:S01]  /*be30*/  F2FP.BF16.F32.PACK_AB R178, R178, R175 ;  /* 0x000000afb2b2723e */ /* 0x000fe200000010ff */
[----:B------:R-:W-:-:S04]  /*be40*/  FMUL.FTZ R175, R180, R17 ;  /* 0x00000011b4af7220 */ /* 0x000fc80000410000 */
[----:B------:R-:W-:Y:S01]  /*be50*/  FMUL.FTZ R181, R175, UR14 ;  /* 0x0000000eafb57c20 */ /* 0x000fe20008410000 */
[----:B------:R-:W-:-:S03]  /*be60*/  HFMA2 R175, -RZ, RZ, 0, 0 ;  /* 0x00000000ffaf7431 */ /* 0x000fc600000001ff */
[----:B------:R-:W-:Y:S01]  /*be70*/  @P3 FMUL.FTZ R175, R181, R182 ;  /* 0x000000b6b5af3220 */ /* 0x000fe20000410000 */
[----:B------:R-:W-:-:S03]  /*be80*/  FFMA.FTZ R182, R187, R18, R19 ;  /* 0x00000012bbb67223 */ /* 0x000fc60000010013 */
[--C-:B------:R-:W-:Y:S01]  /*be90*/  FADD.FTZ R74, R74, R175.reuse ;  /* 0x000000af4a4a7221 */ /* 0x100fe20000010000 */
[----:B------:R-:W-:Y:S01]  /*bea0*/  PRMT R175, R43, 0x7632, R175 ;  /* 0x000076322baf7816 */ /* 0x000fe200000000af */
[----:B------:R-:W-:-:S03]  /*beb0*/  FADD.FTZ R182, R240, -R182 ;  /* 0x800000b6f0b67221 */ /* 0x000fc60000010000 */
        /* <DEDUP_REMOVED lines=20> */
.L_x_5774:
[----:B------:R-:W-:Y:S05]  /*c000*/  BSYNC.RECONVERGENT B2 ;  /* 0x0000000000027941 */ /* 0x000fea0003800200 */
.L_x_5773:
[----:B------:R-:W-:Y:S04]  /*c010*/  BSSY.RECONVERGENT B2, `(.L_x_5775) ;  /* 0x0000085000027945 */ /* 0x000fe80003800200 */
[----:B------:R-:W-:Y:S05]  /*c020*/  @!P1 BRA `(.L_x_5776) ;  /* 0x00000008000c9947 */ /* 0x000fea0003800000 */
[----:B------:R-:W3:Y:S02]  /*c030*/  LDC.64 R172, c[0x0][0x390] ;  /* 0x0000e400ffac7b82 */ /* 0x000ee40000000a00 */
[----:B---3--:R-:W-:-:S05]  /*c040*/  IMAD.WIDE.U32 R172, R15, 0x10, R172 ;  /* 0x000000100fac7825 */ /* 0x008fca00078e00ac */
[----:B012---:R0:W2:Y:S01]  /*c050*/  LDG.E.128 R176, desc[UR6][R172.64] ;  /* 0x00000006acb07981 */ /* 0x0070a2000c1e1d00 */
[----:B------:R-:W-:Y:S01]  /*c060*/  LOP3.LUT P3, RZ, R24, 0xff, RZ, 0xc0, !PT ;  /* 0x000000ff18ff7812 */ /* 0x000fe2000786c0ff */
[----:B------:R-:W-:Y:S01]  /*c070*/  HFMA2 R175, -RZ, RZ, 0, 0 ;  /* 0x00000000ffaf7431 */ /* 0x000fe200000001ff */
[----:B------:R-:W-:Y:S02]  /*c080*/  PRMT R174, R36, 0x7632, R174 ;  /* 0x0000763224ae7816 */ /* 0x000fe400000000ae */
[----:B------:R-:W-:Y:S02]  /*c090*/  LOP3.LUT P4, RZ, R24, 0xff00, RZ, 0xc0, !PT ;  /* 0x0000ff0018ff7812 */ /* 0x000fe4000788c0ff */
[----:B------:R-:W-:Y:S02]  /*c0a0*/  SHF.L.U32 R174, R174, 0x10, RZ ;  /* 0x00000010aeae7819 */ /* 0x000fe400000006ff */
[----:B------:R-:W-:Y:S01]  /*c0b0*/  LOP3.LUT P1, RZ, R24, 0xff0000, RZ, 0xc0, !PT ;  /* 0x00ff000018ff7812 */ /* 0x000fe2000782c0ff */
[----:B0-----:R-:W-:Y:S01]  /*c0c0*/  FFMA.FTZ R172, R194, R18, R19 ;  /* 0x00000012c2ac7223 */ /* 0x001fe20000010013 */
[----:B------:R-:W-:-:S02]  /*c0d0*/  SHF.L.U32 R173, R36, 0x10, RZ ;  /* 0x0000001024ad7819 */ /* 0x000fc400000006ff */
[----:B------:R-:W-:Y:S01]  /*c0e0*/  SHF.L.U32 R181, R37, 0x10, RZ ;  /* 0x0000001025b57819 */ /* 0x000fe200000006ff */
[----:B------:R-:W-:Y:S01]  /*c0f0*/  FADD.FTZ R172, R239, -R172 ;  /* 0x800000acefac7221 */ /* 0x000fe20000010000 */
[----:B------:R-:W-:-:S03]  /*c100*/  LOP3.LUT P2, RZ, R24, 0xff000000, RZ, 0xc0, !PT ;  /* 0xff00000018ff7812 */ /* 0x000fc6000784c0ff */
[----:B-----5:R-:W-:-:S04]  /*c110*/  FFMA.FTZ R172, R16, R172, R173 ;  /* 0x000000ac10ac7223 */ /* 0x020fc800000100ad */
[----:B------:R-:W-:-:S04]  /*c120*/  FMUL.FTZ R173, R172, R17 ;  /* 0x00000011acad7220 */ /* 0x000fc80000410000 */
[----:B------:R-:W-:Y:S01]  /*c130*/  FMUL.FTZ R180, R173, UR14 ;  /* 0x0000000eadb47c20 */ /* 0x000fe20008410000 */
[----:B--2---:R-:W-:-:S05]  /*c140*/  @P3 SHF.L.U32 R173, R176, 0x10, RZ ;  /* 0x00000010b0ad3819 */ /* 0x004fca00000006ff */
[----:B------:R-:W-:Y:S01]  /*c150*/  @P3 FMUL.FTZ R175, R180, R173 ;  /* 0x000000adb4af3220 */ /* 0x000fe20000410000 */
[----:B------:R-:W-:Y:S01]  /*c160*/  FFMA.FTZ R173, R193, R18, R19 ;  /* 0x00000012c1ad7223 */ /* 0x000fe20000010013 */
[----:B------:R-:W-:Y:S02]  /*c170*/  FMUL.FTZ R180, R152, R180 ;  /* 0x000000b498b47220 */ /* 0x000fe40000410000 */
[----:B------:R-:W-:Y:S01]  /*c180*/  FADD.FTZ R68, R68, R175 ;  /* 0x000000af44447221 */ /* 0x000fe20000010000 */
[----:B------:R-:W-:Y:S02]  /*c190*/  FADD.FTZ R173, R238, -R173 ;  /* 0x800000adeead7221 */ /* 0x000fe40000010000 */
[----:B------:R-:W-:Y:S02]  /*c1a0*/  FSEL R180, R180, RZ, P3 ;  /* 0x000000ffb4b47208 */ /* 0x000fe40001800000 */
[----:B------:R-:W-:Y:S01]  /*c1b0*/  FFMA.FTZ R173, R16, R173, R174 ;  /* 0x000000ad10ad7223 */ /* 0x000fe200000100ae */
[----:B------:R-:W-:-:S03]  /*c1c0*/  LOP3.LUT P3, RZ, R25, 0xff, RZ, 0xc0, !PT ;  /* 0x000000ff19ff7812 */ /* 0x000fc6000786c0ff */
[C---:B------:R-:W-:Y:S01]  /*c1d0*/  FMUL.FTZ R174, R173.reuse, R17 ;  /* 0x00000011adae7220 */ /* 0x040fe20000410000 */
[----:B------:R-:W-:Y:S02]  /*c1e0*/  F2FP.BF16.F32.PACK_AB R172, R173, R172 ;  /* 0x000000acadac723e */ /* 0x000fe400000010ff */
[----:B------:R-:W-:Y:S01]  /*c1f0*/  @P4 PRMT R173, R176, 0x7632, R173 ;  /* 0x00007632b0ad4816 */ /* 0x000fe200000000ad */
[----:B------:R-:W-:Y:S01]  /*c200*/  FMUL.FTZ R174, R174, UR14 ;  /* 0x0000000eaeae7c20 */ /* 0x000fe20008410000 */
[----:B------:R-:W-:Y:S02]  /*c210*/  MOV R176, RZ ;  /* 0x000000ff00b07202 */ /* 0x000fe40000000f00 */
[----:B------:R-:W-:-:S05]  /*c220*/  @P4 SHF.L.U32 R173, R173, 0x10, RZ ;  /* 0x00000010adad4819 */ /* 0x000fca00000006ff */
[----:B------:R-:W-:Y:S01]  /*c230*/  @P4 FMUL.FTZ R176, R174, R173 ;  /* 0x000000adaeb04220 */ /* 0x000fe20000410000 */
[----:B------:R-:W-:-:S03]  /*c240*/  FFMA.FTZ R173, R192, R18, R19 ;  /* 0x00000012c0ad7223 */ /* 0x000fc60000010013 */
[----:B------:R-:W-:Y:S01]  /*c250*/  FADD.FTZ R69, R69, R176 ;  /* 0x000000b045457221 */ /* 0x000fe20000010000 */
[----:B------:R-:W-:Y:S01]  /*c260*/  FADD.FTZ R173, R237, -R173 ;  /* 0x800000adedad7221 */ /* 0x000fe20000010000 */
[----:B------:R-:W-:-:S03]  /*c270*/  HFMA2 R176, -RZ, RZ, 0, 0 ;  /* 0x00000000ffb07431 */ /* 0x000fc600000001ff */
[----:B------:R-:W-:Y:S01]  /*c280*/  FFMA.FTZ R173, R16, R173, R181 ;  /* 0x000000ad10ad7223 */ /* 0x000fe200000100b5 */
[C---:B------:R-:W-:Y:S02]  /*c290*/  @P1 SHF.L.U32 R181, R177.reuse, 0x10, RZ ;  /* 0x00000010b1b51819 */ /* 0x040fe400000006ff */
[----:B------:R-:W-:Y:S01]  /*c2a0*/  @P2 PRMT R177, R177, 0x7632, R177 ;  /* 0x00007632b1b12816 */ /* 0x000fe200000000b1 */
[----:B------:R-:W-:-:S03]  /*c2b0*/  FMUL.FTZ R175, R173, R17 ;  /* 0x00000011adaf7220 */ /* 0x000fc60000410000 */
[----:B------:R-:W-:Y:S01]  /*c2c0*/  @P2 SHF.L.U32 R177, R177, 0x10, RZ ;  /* 0x00000010b1b12819 */ /* 0x000fe200000006ff */
        /* <DEDUP_REMOVED lines=9> */
[----:B------:R-:W-:-:S03]  /*c360*/  LOP3.LUT P1, RZ, R25, 0xff00, RZ, 0xc0, !PT ;  /* 0x0000ff0019ff7812 */ /* 0x000fc6000782c0ff */
[----:B------:R-:W-:-:S05]  /*c370*/  FFMA.FTZ R176, R16, R181, R176 ;  /* 0x000000b510b07223 */ /* 0x000fca00000100b0 */
[C---:B------:R-:W-:Y:S01]  /*c380*/  F2FP.BF16.F32.PACK_AB R173, R176.reuse, R173 ;  /* 0x000000adb0ad723e */ /* 0x040fe200000010ff */
[----:B------:R-:W-:-:S04]  /*c390*/  FMUL.FTZ R176, R176, R17 ;  /* 0x00000011b0b07220 */ /* 0x000fc80000410000 */
[----:B------:R-:W-:Y:S01]  /*c3a0*/  FMUL.FTZ R181, R176, UR14 ;  /* 0x0000000eb0b57c20 */ /* 0x000fe20008410000 */
[----:B------:R-:W-:Y:S01]  /*c3b0*/  FMUL.FTZ R176, R153, R174 ;  /* 0x000000ae99b07220 */ /* 0x000fe20000410000 */
[----:B------:R-:W-:Y:S02]  /*c3c0*/  MOV R174, RZ ;  /* 0x000000ff00ae7202 */ /* 0x000fe40000000f00 */
[----:B------:R-:W-:Y:S01]  /*c3d0*/  @P2 FMUL.FTZ R174, R181, R177 ;  /* 0x000000b1b5ae2220 */ /* 0x000fe20000410000 */
[----:B------:R-:W-:Y:S01]  /*c3e0*/  FFMA.FTZ R177, R2, R18, R19 ;  /* 0x0000001202b17223 */ /* 0x000fe20000010013 */
[----:B------:R-:W-:Y:S01]  /*c3f0*/  FSEL R176, R176, RZ, P4 ;  /* 0x000000ffb0b07208 */ /* 0x000fe20002000000 */
[----:B------:R-:W-:Y:S01]  /*c400*/  FMUL.FTZ R181, R155, R181 ;  /* 0x000000b59bb57220 */ /* 0x000fe20000410000 */
[----:B------:R-:W-:Y:S01]  /*c410*/  FADD.FTZ R71, R71, R174 ;  /* 0x000000ae47477221 */ /* 0x000fe20000010000 */
[----:B------:R-:W-:Y:S01]  /*c420*/  FADD.FTZ R177, R235, -R177 ;  /* 0x800000b1ebb17221 */ /* 0x000fe20000010000 */
[----:B------:R-:W-:Y:S01]  /*c430*/  F2FP.BF16.F32.PACK_AB R176, R176, R180 ;  /* 0x000000b4b0b0723e */ /* 0x000fe200000010ff */
[----:B------:R-:W-:Y:S01]  /*c440*/  HFMA2 R174, -RZ, RZ, 0, 0 ;  /* 0x00000000ffae7431 */ /* 0x000fe200000001ff */
[----:B------:R-:W-:-:S05]  /*c450*/  SHF.L.U32 R180, R38, 0x10, RZ ;  /* 0x0000001026b47819 */ /* 0x000fca00000006ff */
[----:B------:R-:W-:Y:S01]  /*c460*/  FFMA.FTZ R180, R16, R177, R180 ;  /* 0x000000b110b47223 */ /* 0x000fe200000100b4 */
[----:B------:R-:W-:Y:S02]  /*c470*/  FSEL R177, R181, RZ, P2 ;  /* 0x000000ffb5b17208 */ /* 0x000fe40001000000 */
[----:B------:R-:W-:Y:S02]  /*c480*/  @P3 SHF.L.U32 R181, R178, 0x10, RZ ;  /* 0x00000010b2b53819 */ /* 0x000fe400000006ff */
[----:B------:R-:W-:Y:S01]  /*c490*/  F2FP.BF16.F32.PACK_AB R177, R177, R175 ;  /* 0x000000afb1b1723e */ /* 0x000fe200000010ff */
[----:B------:R-:W-:Y:S01]  /*c4a0*/  FMUL.FTZ R175, R180, R17 ;  /* 0x00000011b4af7220 */ /* 0x000fe20000410000 */
[----:B------:R-:W-:Y:S02]  /*c4b0*/  @P1 PRMT R178, R178, 0x7632, R178 ;  /* 0x00007632b2b21816 */ /* 0x000fe400000000b2 */
[----:B------:R-:W-:Y:S01]  /*c4c0*/  LOP3.LUT P2, RZ, R25, 0xff0000, RZ, 0xc0, !PT ;  /* 0x00ff000019ff7812 */ /* 0x000fe2000784c0ff */
[----:B------:R-:W-:Y:S01]  /*c4d0*/  FMUL.FTZ R175, R175, UR14 ;  /* 0x0000000eafaf7c20 */ /* 0x000fe20008410000 */
[----:B------:R-:W-:-:S03]  /*c4e0*/  @P1 SHF.L.U32 R178, R178, 0x10, RZ ;  /* 0x00000010b2b21819 */ /* 0x000fc600000006ff */
        /* <DEDUP_REMOVED lines=8> */
[----:B------:R-:W-:-:S03]  /*c570*/  @P2 SHF.L.U32 R182, R179, 0x10, RZ ;  /* 0x00000010b3b62819 */ /* 0x000fc600000006ff */
[----:B------:R-:W-:-:S05]  /*c580*/  FFMA.FTZ R181, R16, R181, R174 ;  /* 0x000000b510b57223 */ /* 0x000fca00000100ae */
[C---:B------:R-:W-:Y:S01]  /*c590*/  F2FP.BF16.F32.PACK_AB R174, R181.reuse, R180 ;  /* 0x000000b4b5ae723e */ /* 0x040fe200000010ff */
[----:B------:R-:W-:Y:S01]  /*c5a0*/  FMUL.FTZ R181, R181, R17 ;  /* 0x00000011b5b57220 */ /* 0x000fe20000410000 */
[----:B------:R-:W-:-:S03]  /*c5b0*/  MOV R180, RZ ;  /* 0x000000ff00b47202 */ /* 0x000fc60000000f00 */
[----:B------:R-:W-:-:S04]  /*c5c0*/  FMUL.FTZ R181, R181, UR14 ;  /* 0x0000000eb5b57c20 */ /* 0x000fc80008410000 */
[----:B------:R-:W-:Y:S01]  /*c5d0*/  @P1 FMUL.FTZ R180, R181, R178 ;  /* 0x000000b2b5b41220 */ /* 0x000fe20000410000 */
[----:B------:R-:W-:Y:S01]  /*c5e0*/  FFMA.FTZ R178, R3, R18, R19 ;  /* 0x0000001203b27223 */ /* 0x000fe20000010013 */
[----:B------:R-:W-:Y:S02]  /*c5f0*/  FMUL.FTZ R181, R149, R181 ;  /* 0x000000b595b57220 */ /* 0x000fe40000410000 */
[----:B------:R-:W-:Y:S01]  /*c600*/  FADD.FTZ R65, R65, R180 ;  /* 0x000000b441417221 */ /* 0x000fe20000010000 */
[----:B------:R-:W-:Y:S01]  /*c610*/  SHF.L.U32 R180, R39, 0x10, RZ ;  /* 0x0000001027b47819 */ /* 0x000fe200000006ff */
[----:B------:R-:W-:-:S04]  /*c620*/  FADD.FTZ R178, R233, -R178 ;  /* 0x800000b2e9b27221 */ /* 0x000fc80000010000 */
[----:B------:R-:W-:Y:S01]  /*c630*/  FFMA.FTZ R180, R16, R178, R180 ;  /* 0x000000b210b47223 */ /* 0x000fe200000100b4 */
[----:B------:R-:W-:Y:S02]  /*c640*/  FSEL R178, R181, RZ, P1 ;  /* 0x000000ffb5b27208 */ /* 0x000fe40000800000 */
[----:B------:R-:W-:Y:S02]  /*c650*/  ISETP.GE.U32.AND P1, PT, R24, RZ, PT ;  /* 0x000000ff1800720c */ /* 0x000fe40003f26070 */
[----:B------:R-:W-:Y:S01]  /*c660*/  F2FP.BF16.F32.PACK_AB R178, R178, R175 ;  /* 0x000000afb2b2723e */ /* 0x000fe200000010ff */
[----:B------:R-:W-:Y:S01]  /*c670*/  FMUL.FTZ R175, R180, R17 ;  /* 0x00000011b4af7220 */ /* 0x000fe20000410000 */
[----:B------:R-:W-:-:S03]  /*c680*/  ISETP.GE.U32.AND.EX P1, PT, R25, 0x1000000, PT, P1 ;  /* 0x010000001900780c */ /* 0x000fc60003f26110 */
[----:B------:R-:W-:Y:S01]  /*c690*/  FMUL.FTZ R181, R175, UR14 ;  /* 0x0000000eafb57c20 */ /* 0x000fe20008410000 */
[----:B------:R-:W-:-:S03]  /*c6a0*/  HFMA2 R175, -RZ, RZ, 0, 0 ;  /* 0x00000000ffaf7431 */ /* 0x000fc600000001ff */
[----:B------:R-:W-:Y:S01]  /*c6b0*/  @P2 FMUL.FTZ R175, R181, R182 ;  /* 0x000000b6b5af2220 */ /* 0x000fe20000410000 */
[----:B------:R-:W-:-:S03]  /*c6c0*/  FFMA.FTZ R182, R6, R18, R19 ;  /* 0x0000001206b67223 */ /* 0x000fc60000010013 */
[--C-:B------:R-:W-:Y:S01]  /*c6d0*/  FADD.FTZ R66, R66, R175.reuse ;  /* 0x000000af42427221 */ /* 0x100fe20000010000 */
[----:B------:R-:W-:Y:S01]  /*c6e0*/  PRMT R175, R39, 0x7632, R175 ;  /* 0x0000763227af7816 */ /* 0x000fe200000000af */
[----:B------:R-:W-:Y:S01]  /*c6f0*/  FADD.FTZ R182, R232, -R182 ;  /* 0x800000b6e8b67221 */ /* 0x000fe20000010000 */
[----:B------:R-:W-:Y:S02]  /*c700*/  @P1 PRMT R179, R179, 0x7632, R179 ;  /* 0x00007632b3b31816 */ /* 0x000fe400000000b3 */
        /* <DEDUP_REMOVED lines=21> */
.L_x_5776:
[----:B------:R-:W-:Y:S05]  /*c860*/  BSYNC.RECONVERGENT B2 ;  /* 0x0000000000027941 */ /* 0x000fea0003800200 */
.L_x_5775:
[----:B0-23--:R-:W2:Y:S01]  /*c870*/  LDL.LU R176, [R1+0x14] ;  /* 0x0000140001b07983 */ /* 0x00dea20000300800 */
[----:B------:R-:W-:Y:S01]  /*c880*/  BSSY.RECONVERGENT B2, `(.L_x_5777) ;  /* 0x0000086000027945 */ /* 0x000fe20003800200 */
[----:B--2---:R-:W-:-:S13]  /*c890*/  ISETP.NE.AND P1, PT, R176, RZ, PT ;  /* 0x000000ffb000720c */ /* 0x004fda0003f25270 */
[----:B------:R-:W-:Y:S05]  /*c8a0*/  @!P1 BRA `(.L_x_5778) ;  /* 0x00000008000c9947 */ /* 0x000fea0003800000 */
[----:B------:R-:W0:Y:S02]  /*c8b0*/  LDC.64 R172, c[0x0][0x390] ;  /* 0x0000e400ffac7b82 */ /* 0x000e240000000a00 */
[----:B0-----:R-:W-:-:S05]  /*c8c0*/  IMAD.WIDE.U32 R172, R15, 0x10, R172 ;  /* 0x000000100fac7825 */ /* 0x001fca00078e00ac */
[----:B-1----:R0:W2:Y:S01]  /*c8d0*/  LDG.E.128 R176, desc[UR6][R172.64] ;  /* 0x00000006acb07981 */ /* 0x0020a2000c1e1d00 */
        /* <DEDUP_REMOVED lines=35> */
[----:B------:R-:W-:Y:S02]  /*cb10*/  @P3 SHF.L.U32 R181, R177, 0x10, RZ ;  /* 0x00000010b1b53819 */ /* 0x000fe400000006ff */
[----:B------:R-:W-:Y:S01]  /*cb20*/  PRMT R177, R33, 0x7632, R177 ;  /* 0x0000763221b17816 */ /* 0x000fe200000000b1 */
[----:B------:R-:W-:-:S04]  /*cb30*/  FMUL.FTZ R175, R173, R17 ;  /* 0x00000011adaf7220 */ /* 0x000fc80000410000 */
[----:B------:R-:W-:-:S04]  /*cb40*/  FMUL.FTZ R175, R175, UR14 ;  /* 0x0000000eafaf7c20 */ /* 0x000fc80008410000 */
[----:B------:R-:W-:Y:S01]  /*cb50*/  @P3 FMUL.FTZ R176, R175, R181 ;  /* 0x000000b5afb03220 */ /* 0x000fe20000410000 */
[C---:B------:R-:W-:Y:S01]  /*cb60*/  SHF.L.U32 R181, R177.reuse, 0x10, RZ ;  /* 0x00000010b1b57819 */ /* 0x040fe200000006ff */
[----:B------:R-:W-:Y:S01]  /*cb70*/  FMUL.FTZ R175, R146, R175 ;  /* 0x000000af92af7220 */ /* 0x000fe20000410000 */
[----:B------:R-:W-:Y:S01]  /*cb80*/  @P4 PRMT R177, R177, 0x7632, R177 ;  /* 0x00007632b1b14816 */ /* 0x000fe200000000b1 */
[----:B------:R-:W-:Y:S01]  /*cb90*/  FADD.FTZ R62, R62, R176 ;  /* 0x000000b03e3e7221 */ /* 0x000fe20000010000 */
[----:B------:R-:W-:Y:S02]  /*cba0*/  FFMA.FTZ R176, R12, R18, R19 ;  /* 0x000000120cb07223 */ /* 0x000fe40000010013 */
[----:B------:R-:W-:Y:S02]  /*cbb0*/  @P4 SHF.L.U32 R177, R177, 0x10, RZ ;  /* 0x00000010b1b14819 */ /* 0x000fe400000006ff */
[----:B------:R-:W-:Y:S01]  /*cbc0*/  FADD.FTZ R176, R226, -R176 ;  /* 0x800000b0e2b07221 */ /* 0x000fe20000010000 */
[----:B------:R-:W-:-:S02]  /*cbd0*/  FSEL R175, R175, RZ, P3 ;  /* 0x000000ffafaf7208 */ /* 0x000fc40001800000 */
[----:B------:R-:W-:Y:S01]  /*cbe0*/  LOP3.LUT P3, RZ, R27, 0xff0000, RZ, 0xc0, !PT ;  /* 0x00ff00001bff7812 */ /* 0x000fe2000786c0ff */
        /* <DEDUP_REMOVED lines=14> */
[----:B------:R-:W-:-:S02]  /*ccd0*/  SHF.L.U32 R180, R34, 0x10, RZ ;  /* 0x0000001022b47819 */ /* 0x000fc400000006ff */
[----:B------:R-:W-:-:S03]  /*cce0*/  LOP3.LUT P2, RZ, R27, 0xff00, RZ, 0xc0, !PT ;  /* 0x0000ff001bff7812 */ /* 0x000fc6000784c0ff */
[----:B------:R-:W-:Y:S01]  /*ccf0*/  FFMA.FTZ R180, R16, R177, R180 ;  /* 0x000000b110b47223 */ /* 0x000fe200000100b4 */
[----:B------:R-:W-:Y:S02]  /*cd00*/  FSEL R177, R181, RZ, P4 ;  /* 0x000000ffb5b17208 */ /* 0x000fe40002000000 */
[----:B------:R-:W-:Y:S02]  /*cd10*/  @P1 SHF.L.U32 R181, R178, 0x10, RZ ;  /* 0x00000010b2b51819 */ /* 0x000fe400000006ff */
[----:B------:R-:W-:Y:S01]  /*cd20*/  F2FP.BF16.F32.PACK_AB R177, R177, R175 ;  /* 0x000000afb1b1723e */ /* 0x000fe200000010ff */
[----:B------:R-:W-:Y:S01]  /*cd30*/  FMUL.FTZ R175, R180, R17 ;  /* 0x00000011b4af7220 */ /* 0x000fe20000410000 */
[----:B------:R-:W-:-:S03]  /*cd40*/  PRMT R178, R34, 0x7632, R178 ;  /* 0x0000763222b27816 */ /* 0x000fc600000000b2 */
[----:B------:R-:W-:-:S04]  /*cd50*/  FMUL.FTZ R175, R175, UR14 ;  /* 0x0000000eafaf7c20 */ /* 0x000fc80008410000 */
[----:B------:R-:W-:Y:S01]  /*cd60*/  @P1 FMUL.FTZ R174, R175, R181 ;  /* 0x000000b5afae1220 */ /* 0x000fe20000410000 */
[----:B------:R-:W-:Y:S01]  /*cd70*/  SHF.L.U32 R181, R178, 0x10, RZ ;  /* 0x00000010b2b57819 */ /* 0x000fe200000006ff */
[----:B------:R-:W-:Y:S01]  /*cd80*/  FMUL.FTZ R175, R140, R175 ;  /* 0x000000af8caf7220 */ /* 0x000fe20000410000 */
[----:B------:R-:W-:Y:S01]  /*cd90*/  @P2 PRMT R178, R178, 0x7632, R178 ;  /* 0x00007632b2b22816 */ /* 0x000fe200000000b2 */
[----:B------:R-:W-:Y:S01]  /*cda0*/  FADD.FTZ R56, R56, R174 ;  /* 0x000000ae38387221 */ /* 0x000fe20000010000 */
[----:B------:R-:W-:Y:S02]  /*cdb0*/  FFMA.FTZ R174, R13, R18, R19 ;  /* 0x000000120dae7223 */ /* 0x000fe40000010013 */
[----:B------:R-:W-:Y:S02]  /*cdc0*/  @P2 SHF.L.U32 R178, R178, 0x10, RZ ;  /* 0x00000010b2b22819 */ /* 0x000fe400000006ff */
[----:B------:R-:W-:Y:S01]  /*cdd0*/  FADD.FTZ R174, R224, -R174 ;  /* 0x800000aee0ae7221 */ /* 0x000fe20000010000 */
[----:B------:R-:W-:-:S02]  /*cde0*/  FSEL R175, R175, RZ, P1 ;  /* 0x000000ffafaf7208 */ /* 0x000fc40000800000 */
[----:B------:R-:W-:Y:S01]  /*cdf0*/  ISETP.GE.U32.AND P1, PT, R26, RZ, PT ;  /* 0x000000ff1a00720c */ /* 0x000fe20003f26070 */
[----:B------:R-:W-:-:S03]  /*ce00*/  FFMA.FTZ R181, R16, R174, R181 ;  /* 0x000000ae10b57223 */ /* 0x000fc600000100b5 */
[----:B------:R-:W-:Y:S02]  /*ce10*/  ISETP.GE.U32.AND.EX P1, PT, R27, 0x1000000, PT, P1 ;  /* 0x010000001b00780c */ /* 0x000fe40003f26110 */
        /* <DEDUP_REMOVED lines=12> */
[----:B------:R-:W-:Y:S02]  /*cee0*/  @P3 SHF.L.U32 R182, R179, 0x10, RZ ;  /* 0x00000010b3b63819 */ /* 0x000fe400000006ff */
[----:B------:R-:W-:Y:S01]  /*cef0*/  F2FP.BF16.F32.PACK_AB R178, R178, R175 ;  /* 0x000000afb2b2723e */ /* 0x000fe200000010ff */
[----:B------:R-:W-:Y:S01]  /*cf00*/  FMUL.FTZ R175, R181, R17 ;  /* 0x00000011b5af7220 */ /* 0x000fe20000410000 */
[----:B------:R-:W-:-:S03]  /*cf10*/  @P1 PRMT R179, R179, 0x7632, R179 ;  /* 0x00007632b3b31816 */ /* 0x000fc600000000b3 */
[----:B------:R-:W-:Y:S01]  /*cf20*/  FMUL.FTZ R180, R175, UR14 ;  /* 0x0000000eafb47c20 */ /* 0x000fe20008410000 */
[----:B------:R-:W-:Y:S01]  /*cf30*/  HFMA2 R175, -RZ, RZ, 0, 0 ;  /* 0x00000000ffaf7431 */ /* 0x000fe200000001ff */
[----:B------:R-:W-:Y:S02]  /*cf40*/  @P1 SHF.L.U32 R179, R179, 0x10, RZ ;  /* 0x00000010b3b31819 */ /* 0x000fe400000006ff */
        /* <DEDUP_REMOVED lines=25> */
.L_x_5778:
[----:B------:R-:W-:Y:S05]  /*d0e0*/  BSYNC.RECONVERGENT B2 ;  /* 0x0000000000027941 */ /* 0x000fea0003800200 */
.L_x_5777:
[----:B------:R-:W-:Y:S05]  /*d0f0*/  @!P0 BRA `(.L_x_5759) ;  /* 0x0000000800088947 */ /* 0x000fea0003800000 */
[----:B------:R-:W2:Y:S02]  /*d100*/  LDC.64 R172, c[0x0][0x390] ;  /* 0x0000e400ffac7b82 */ /* 0x000ea40000000a00 */
[----:B--2---:R-:W-:-:S05]  /*d110*/  IMAD.WIDE.U32 R172, R15, 0x10, R172 ;  /* 0x000000100fac7825 */ /* 0x004fca00078e00ac */
[----:B01----:R0:W2:Y:S01]  /*d120*/  LDG.E.128 R176, desc[UR6][R172.64] ;  /* 0x00000006acb07981 */ /* 0x0030a2000c1e1d00 */
[----:B------:R-:W-:Y:S02]  /*d130*/  PRMT R174, R31, 0x7632, R174 ;  /* 0x000076321fae7816 */ /* 0x000fe400000000ae */
[----:B-----5:R-:W-:Y:S02]  /*d140*/  LOP3.LUT P0, RZ, R184, 0xff, RZ, 0xc0, !PT ;  /* 0x000000ffb8ff7812 */ /* 0x020fe4000780c0ff */
[----:B------:R-:W-:Y:S02]  /*d150*/  SHF.L.U32 R174, R174, 0x10, RZ ;  /* 0x00000010aeae7819 */ /* 0x000fe400000006ff */
[C---:B------:R-:W-:Y:S02]  /*d160*/  LOP3.LUT P1, RZ, R184.reuse, 0xff00, RZ, 0xc0, !PT ;  /* 0x0000ff00b8ff7812 */ /* 0x040fe4000782c0ff */
[----:B------:R-:W-:Y:S01]  /*d170*/  LOP3.LUT P2, RZ, R184, 0xff0000, RZ, 0xc0, !PT ;  /* 0x00ff0000b8ff7812 */ /* 0x000fe2000784c0ff */
[----:B0-----:R-:W-:Y:S01]  /*d180*/  FFMA.FTZ R172, R209, R18, R19 ;  /* 0x00000012d1ac7223 */ /* 0x001fe20000010013 */
[----:B------:R-:W-:-:S02]  /*d190*/  SHF.L.U32 R173, R28, 0x10, RZ ;  /* 0x000000101cad7819 */ /* 0x000fc400000006ff */
[----:B------:R-:W-:Y:S01]  /*d1a0*/  LOP3.LUT P3, RZ, R185, 0xff0000, RZ, 0xc0, !PT ;  /* 0x00ff0000b9ff7812 */ /* 0x000fe2000786c0ff */
[----:B------:R-:W-:-:S04]  /*d1b0*/  FADD.FTZ R172, R221, -R172 ;  /* 0x800000acddac7221 */ /* 0x000fc80000010000 */
[----:B------:R-:W-:Y:S01]  /*d1c0*/  FFMA.FTZ R172, R16, R172, R173 ;  /* 0x000000ac10ac7223 */ /* 0x000fe200000100ad */
[----:B------:R-:W-:-:S04]  /*d1d0*/  FFMA.FTZ R173, R186, R18, R19 ;  /* 0x00000012baad7223 */ /* 0x000fc80000010013 */
[----:B------:R-:W-:-:S04]  /*d1e0*/  FADD.FTZ R173, R214, -R173 ;  /* 0x800000add6ad7221 */ /* 0x000fc80000010000 */
[----:B------:R-:W-:Y:S01]  /*d1f0*/  FFMA.FTZ R182, R16, R173, R174 ;  /* 0x000000ad10b67223 */ /* 0x000fe200000100ae */
[----:B------:R-:W-:Y:S01]  /*d200*/  FMUL.FTZ R174, R172, R17 ;  /* 0x00000011acae7220 */ /* 0x000fe20000410000 */
[----:B------:R-:W-:-:S03]  /*d210*/  HFMA2 R173, -RZ, RZ, 0, 0 ;  /* 0x00000000ffad7431 */ /* 0x000fc600000001ff */
[----:B------:R-:W-:Y:S01]  /*d220*/  FMUL.FTZ R174, R174, UR14 ;  /* 0x0000000eaeae7c20 */ /* 0x000fe20008410000 */
[----:B--2---:R-:W-:-:S05]  /*d230*/  @P0 SHF.L.U32 R175, R176, 0x10, RZ ;  /* 0x00000010b0af0819 */ /* 0x004fca00000006ff */
[----:B------:R-:W-:Y:S01]  /*d240*/  @P0 FMUL.FTZ R173, R174, R175 ;  /* 0x000000afaead0220 */ /* 0x000fe20000410000 */
[----:B------:R-:W-:Y:S01]  /*d250*/  PRMT R175, R28, 0x7632, R175 ;  /* 0x000076321caf7816 */ /* 0x000fe200000000af */
[----:B------:R-:W-:Y:S02]  /*d260*/  FMUL.FTZ R174, R136, R174 ;  /* 0x000000ae88ae7220 */ /* 0x000fe40000410000 */
[----:B------:R-:W-:Y:S01]  /*d270*/  FADD.FTZ R52, R52, R173 ;  /* 0x000000ad34347221 */ /* 0x000fe20000010000 */
[----:B------:R-:W-:Y:S01]  /*d280*/  FFMA.FTZ R173, R211, R18, R19 ;  /* 0x00000012d3ad7223 */ /* 0x000fe20000010013 */
[----:B------:R-:W-:Y:S02]  /*d290*/  SHF.L.U32 R175, R175, 0x10, RZ ;  /* 0x00000010afaf7819 */ /* 0x000fe400000006ff */
[----:B------:R-:W-:Y:S01]  /*d2a0*/  FSEL R174, R174, RZ, P0 ;  /* 0x000000ffaeae7208 */ /* 0x000fe20000000000 */
[----:B------:R-:W-:Y:S01]  /*d2b0*/  FADD.FTZ R173, R220, -R173 ;  /* 0x800000addcad7221 */ /* 0x000fe20000010000 */
[----:B------:R-:W-:-:S03]  /*d2c0*/  LOP3.LUT P0, RZ, R184, 0xff000000, RZ, 0xc0, !PT ;  /* 0xff000000b8ff7812 */ /* 0x000fc6000780c0ff */
[----:B------:R-:W-:Y:S01]  /*d2d0*/  FFMA.FTZ R175, R16, R173, R175 ;  /* 0x000000ad10af7223 */ /* 0x000fe200000100af */
[----:B------:R-:W-:-:S03]  /*d2e0*/  @P1 PRMT R173, R176, 0x7632, R173 ;  /* 0x00007632b0ad1816 */ /* 0x000fc600000000ad */
[C---:B------:R-:W-:Y:S01]  /*d2f0*/  FMUL.FTZ R176, R175.reuse, R17 ;  /* 0x00000011afb07220 */ /* 0x040fe20000410000 */
[----:B------:R-:W-:Y:S01]  /*d300*/  F2FP.BF16.F32.PACK_AB R172, R175, R172 ;  /* 0x000000acafac723e */ /* 0x000fe200000010ff */
[----:B------:R-:W-:Y:S02]  /*d310*/  FFMA.FTZ R175, R191, R18, R19 ;  /* 0x00000012bfaf7223 */ /* 0x000fe40000010013 */
[----:B------:R-:W-:Y:S01]  /*d320*/  FMUL.FTZ R180, R176, UR14 ;  /* 0x0000000eb0b47c20 */ /* 0x000fe20008410000 */
[----:B------:R-:W-:Y:S01]  /*d330*/  @P1 SHF.L.U32 R176, R173, 0x10, RZ ;  /* 0x00000010adb01819 */ /* 0x000fe200000006ff */
[----:B------:R-:W-:Y:S01]  /*d340*/  FADD.FTZ R175, R219, -R175 ;  /* 0x800000afdbaf7221 */ /* 0x000fe20000010000 */
[----:B------:R-:W-:-:S03]  /*d350*/  MOV R173, RZ ;  /* 0x000000ff00ad7202 */ /* 0x000fc60000000f00 */
[----:B------:R-:W-:Y:S01]  /*d360*/  @P1 FMUL.FTZ R173, R180, R176 ;  /* 0x000000b0b4ad1220 */ /* 0x000fe20000410000 */
[----:B------:R-:W-:Y:S01]  /*d370*/  SHF.L.U32 R176, R29, 0x10, RZ ;  /* 0x000000101db07819 */ /* 0x000fe200000006ff */
[----:B------:R-:W-:Y:S02]  /*d380*/  FMUL.FTZ R180, R137, R180 ;  /* 0x000000b489b47220 */ /* 0x000fe40000410000 */
[----:B------:R-:W-:Y:S01]  /*d390*/  FADD.FTZ R53, R53, R173 ;  /* 0x000000ad35357221 */ /* 0x000fe20000010000 */
[----:B------:R-:W-:Y:S02]  /*d3a0*/  HFMA2 R173, -RZ, RZ, 0, 0 ;  /* 0x00000000ffad7431 */ /* 0x000fe400000001ff */
[----:B------:R-:W-:Y:S01]  /*d3b0*/  FFMA.FTZ R175, R16, R175, R176 ;  /* 0x000000af10af7223 */ /* 0x000fe200000100b0 */
[----:B------:R-:W-:Y:S02]  /*d3c0*/  FSEL R176, R180, RZ, P1 ;  /* 0x000000ffb4b07208 */ /* 0x000fe40000800000 */
[----:B------:R-:W-:-:S02]  /*d3d0*/  @P2 SHF.L.U32 R180, R177, 0x10, RZ ;  /* 0x00000010b1b42819 */ /* 0x000fc400000006ff */
[----:B------:R-:W-:Y:S01]  /*d3e0*/  F2FP.BF16.F32.PACK_AB R176, R176, R174 ;  /* 0x000000aeb0b0723e */ /* 0x000fe200000010ff */
[----:B------:R-:W-:Y:S01]  /*d3f0*/  FMUL.FTZ R174, R175, R17 ;  /* 0x00000011afae7220 */ /* 0x000fe20000410000 */
[----:B------:R-:W-:Y:S02]  /*d400*/  PRMT R177, R29, 0x7632, R177 ;  /* 0x000076321db17816 */ /* 0x000fe400000000b1 */
[----:B------:R-:W-:Y:S01]  /*d410*/  LOP3.LUT P1, RZ, R185, 0xff, RZ, 0xc0, !PT ;  /* 0x000000ffb9ff7812 */ /* 0x000fe2000782c0ff */
[----:B------:R-:W-:-:S04]  /*d420*/  FMUL.FTZ R174, R174, UR14 ;  /* 0x0000000eaeae7c20 */ /* 0x000fc80008410000 */
[----:B------:R-:W-:Y:S01]  /*d430*/  @P2 FMUL.FTZ R173, R174, R180 ;  /* 0x000000b4aead2220 */ /* 0x000fe20000410000 */
[C---:B------:R-:W-:Y:S01]  /*d440*/  SHF.L.U32 R180, R177.reuse, 0x10, RZ ;  /* 0x00000010b1b47819 */ /* 0x040fe200000006ff */
[----:B------:R-:W-:Y:S01]  /*d450*/  FMUL.FTZ R174, R138, R174 ;  /* 0x000000ae8aae7220 */ /* 0x000fe20000410000 */
[----:B------:R-:W-:Y:S01]  /*d460*/  @P0 PRMT R177, R177, 0x7632, R177 ;  /* 0x00007632b1b10816 */ /* 0x000fe200000000b1 */
[----:B------:R-:W-:Y:S01]  /*d470*/  FADD.FTZ R54, R54, R173 ;  /* 0x000000ad36367221 */ /* 0x000fe20000010000 */
[----:B------:R-:W-:Y:S02]  /*d480*/  FFMA.FTZ R173, R190, R18, R19 ;  /* 0x00000012bead7223 */ /* 0x000fe40000010013 */
[----:B------:R-:W-:Y:S02]  /*d490*/  FSEL R174, R174, RZ, P2 ;  /* 0x000000ffaeae7208 */ /* 0x000fe40001000000 */
[----:B------:R-:W-:Y:S01]  /*d4a0*/  FADD.FTZ R173, R218, -R173 ;  /* 0x800000addaad7221 */ /* 0x000fe20000010000 */
[----:B------:R-:W-:-:S02]  /*d4b0*/  @P1 SHF.L.U32 R181, R178, 0x10, RZ ;  /* 0x00000010b2b51819 */ /* 0x000fc400000006ff */
[----:B------:R-:W-:Y:S01]  /*d4c0*/  LOP3.LUT P2, RZ, R185, 0xff00, RZ, 0xc0, !PT ;  /* 0x0000ff00b9ff7812 */ /* 0x000fe2000784c0ff */
[----:B------:R-:W-:-:S05]  /*d4d0*/  FFMA.FTZ R180, R16, R173, R180 ;  /* 0x000000ad10b47223 */ /* 0x000fca00000100b4 */
        /* <DEDUP_REMOVED lines=20> */
[-CC-:B------:R-:W-:Y:S01]  /*d620*/  FFMA.FTZ R181, R188, R18.reuse, R19.reuse ;  /* 0x00000012bcb57223 */ /* 0x180fe20000010013 */
[----:B------:R-:W-:Y:S01]  /*d630*/  FFMA.FTZ R18, R210, R18, R19 ;  /* 0x00000012d2127223 */ /* 0x000fe20000010013 */
[----:B------:R-:W-:Y:S01]  /*d640*/  SHF.L.U32 R19, R31, 0x10, RZ ;  /* 0x000000101f137819 */ /* 0x000fe200000006ff */
[--C-:B------:R-:W-:Y:S01]  /*d650*/  FADD.FTZ R48, R48, R174.reuse ;  /* 0x000000ae30307221 */ /* 0x100fe20000010000 */
[----:B------:R-:W-:Y:S01]  /*d660*/  PRMT R174, R30, 0x7632, R174 ;  /* 0x000076321eae7816 */ /* 0x000fe200000000ae */
[----:B------:R-:W-:Y:S01]  /*d670*/  FADD.FTZ R181, R216, -R181 ;  /* 0x800000b5d8b57221 */ /* 0x000fe20000010000 */
[----:B------:R-:W-:Y:S02]  /*d680*/  FADD.FTZ R18, R215, -R18 ;  /* 0x80000012d7127221 */ /* 0x000fe40000010000 */
[----:B------:R-:W-:-:S05]  /*d690*/  SHF.L.U32 R174, R174, 0x10, RZ ;  /* 0x00000010aeae7819 */ /* 0x000fca00000006ff */
[C---:B------:R-:W-:Y:S01]  /*d6a0*/  FFMA.FTZ R181, R16.reuse, R181, R174 ;  /* 0x000000b510b57223 */ /* 0x040fe200000100ae */
[----:B------:R-:W-:Y:S02]  /*d6b0*/  FFMA.FTZ R16, R16, R18, R19 ;  /* 0x0000001210107223 */ /* 0x000fe40000010013 */
[----:B------:R-:W0:Y:S02]  /*d6c0*/  LDC.64 R18, c[0x0][0x478] ;  /* 0x00011e00ff127b82 */ /* 0x000e240000000a00 */
[C---:B------:R-:W-:Y:S01]  /*d6d0*/  F2FP.BF16.F32.PACK_AB R174, R181.reuse, R175 ;  /* 0x000000afb5ae723e */ /* 0x040fe200000010ff */
[----:B------:R-:W-:Y:S01]  /*d6e0*/  FMUL.FTZ R175, R181, R17 ;  /* 0x00000011b5af7220 */ /* 0x000fe20000410000 */
[----:B------:R-:W-:-:S03]  /*d6f0*/  @P2 PRMT R181, R178, 0x7632, R181 ;  /* 0x00007632b2b52816 */ /* 0x000fc600000000b5 */
[----:B------:R-:W-:Y:S01]  /*d700*/  FMUL.FTZ R178, R175, UR14 ;  /* 0x0000000eafb27c20 */ /* 0x000fe20008410000 */
[----:B------:R-:W-:Y:S02]  /*d710*/  @P2 SHF.L.U32 R175, R181, 0x10, RZ ;  /* 0x00000010b5af2819 */ /* 0x000fe400000006ff */
[----:B------:R-:W-:-:S03]  /*d720*/  MOV R181, RZ ;  /* 0x000000ff00b57202 */ /* 0x000fc60000000f00 */
[----:B------:R-:W-:Y:S01]  /*d730*/  @P2 FMUL.FTZ R181, R178, R175 ;  /* 0x000000afb2b52220 */ /* 0x000fe20000410000 */
[----:B------:R-:W-:Y:S01]  /*d740*/  F2FP.BF16.F32.PACK_AB R175, R182, R16 ;  /* 0x00000010b6af723e */ /* 0x000fe200000010ff */
[-C--:B------:R-:W-:Y:S01]  /*d750*/  FMUL.FTZ R16, R16, R17.reuse ;  /* 0x0000001110107220 */ /* 0x080fe20000410000 */
[----:B------:R-:W-:Y:S01]  /*d760*/  FMUL.FTZ R17, R182, R17 ;  /* 0x00000011b6117220 */ /* 0x000fe20000410000 */
[----:B------:R-:W-:Y:S01]  /*d770*/  FADD.FTZ R49, R49, R181 ;  /* 0x000000b531317221 */ /* 0x000fe20000010000 */
[----:B------:R-:W-:Y:S01]  /*d780*/  FMUL.FTZ R178, R133, R178 ;  /* 0x000000b285b27220 */ /* 0x000fe20000410000 */
[----:B------:R-:W-:Y:S01]  /*d790*/  FMUL.FTZ R16, R16, UR14 ;  /* 0x0000000e10107c20 */ /* 0x000fe20008410000 */
[----:B------:R-:W-:-:S03]  /*d7a0*/  FMUL.FTZ R17, R17, UR14 ;  /* 0x0000000e11117c20 */ /* 0x000fc60008410000 */
[----:B------:R-:W-:Y:S01]  /*d7b0*/  FSEL R178, R178, RZ, P2 ;  /* 0x000000ffb2b27208 */ /* 0x000fe20001000000 */
[----:B0-----:R-:W-:-:S05]  /*d7c0*/  IMAD.WIDE.U32 R18, R15, 0x10, R18 ;  /* 0x000000100f127825 */ /* 0x001fca00078e0012 */
[----:B------:R0:W-:Y:S02]  /*d7d0*/  STG.E.128 desc[UR6][R18.64], R172 ;  /* 0x000000ac12007986 */ /* 0x0001e4000c101d06 */
[----:B0-----:R-:W-:Y:S01]  /*d7e0*/  @P3 SHF.L.U32 R19, R179, 0x10, RZ ;  /* 0x00000010b3133819 */ /* 0x001fe200000006ff */
[----:B------:R-:W-:-:S04]  /*d7f0*/  HFMA2 R18, -RZ, RZ, 0, 0 ;  /* 0x00000000ff127431 */ /* 0x000fc800000001ff */
[----:B------:R-:W-:Y:S01]  /*d800*/  @P3 FMUL.FTZ R18, R16, R19 ;  /* 0x0000001310123220 */ /* 0x000fe20000410000 */
[----:B------:R-:W-:Y:S01]  /*d810*/  @P0 PRMT R19, R179, 0x7632, R19 ;  /* 0x00007632b3130816 */ /* 0x000fe20000000013 */
[----:B------:R-:W-:Y:S01]  /*d820*/  FMUL.FTZ R179, R132, R180 ;  /* 0x000000b484b37220 */ /* 0x000fe20000410000 */
[----:B------:R-:W-:Y:S01]  /*d830*/  FMUL.FTZ R16, R134, R16 ;  /* 0x0000001086107220 */ /* 0x000fe20000410000 */
[----:B------:R-:W-:Y:S01]  /*d840*/  FADD.FTZ R50, R50, R18 ;  /* 0x0000001232327221 */ /* 0x000fe20000010000 */
[----:B------:R-:W-:Y:S02]  /*d850*/  @P0 SHF.L.U32 R180, R19, 0x10, RZ ;  /* 0x0000001013b40819 */ /* 0x000fe400000006ff */
[----:B------:R-:W-:Y:S02]  /*d860*/  MOV R19, RZ ;  /* 0x000000ff00137202 */ /* 0x000fe40000000f00 */
[----:B------:R-:W-:Y:S01]  /*d870*/  FSEL R179, R179, RZ, P1 ;  /* 0x000000ffb3b37208 */ /* 0x000fe20000800000 */
[----:B------:R-:W-:Y:S01]  /*d880*/  @P0 FMUL.FTZ R19, R17, R180 ;  /* 0x000000b411130220 */ /* 0x000fe20000410000 */
[----:B------:R-:W-:Y:S01]  /*d890*/  FMUL.FTZ R17, R135, R17 ;  /* 0x0000001187117220 */ /* 0x000fe20000410000 */
[----:B------:R-:W0:Y:S01]  /*d8a0*/  LDC.64 R180, c[0x0][0x468] ;  /* 0x00011a00ffb47b82 */ /* 0x000e220000000a00 */
[----:B------:R-:W-:Y:S01]  /*d8b0*/  FSEL R16, R16, RZ, P3 ;  /* 0x000000ff10107208 */ /* 0x000fe20001800000 */
[----:B------:R-:W-:Y:S01]  /*d8c0*/  FADD.FTZ R51, R51, R19 ;  /* 0x0000001333337221 */ /* 0x000fe20000010000 */
[----:B------:R-:W-:-:S02]  /*d8d0*/  F2FP.BF16.F32.PACK_AB R178, R178, R179 ;  /* 0x000000b3b2b2723e */ /* 0x000fc400000010ff */
[----:B------:R-:W-:-:S04]  /*d8e0*/  FSEL R17, R17, RZ, P0 ;  /* 0x000000ff11117208 */ /* 0x000fc80000000000 */
[----:B------:R-:W-:Y:S01]  /*d8f0*/  F2FP.BF16.F32.PACK_AB R179, R17, R16 ;  /* 0x0000001011b3723e */ /* 0x000fe200000010ff */
[----:B0-----:R-:W-:-:S05]  /*d900*/  IMAD.WIDE.U32 R16, R15, 0x10, R180 ;  /* 0x000000100f107825 */ /* 0x001fca00078e00b4 */
[----:B------:R2:W-:Y:S02]  /*d910*/  STG.E.128 desc[UR6][R16.64], R176 ;  /* 0x000000b010007986 */ /* 0x0005e4000c101d06 */
.L_x_5759:
[----:B------:R-:W-:Y:S05]  /*d920*/  BSYNC.RECONVERGENT B1 ;  /* 0x0000000000017941 */ /* 0x000fea0003800200 */
.L_x_5741:
[----:B--2--5:R-:W2:Y:S02]  /*d930*/  LDC.64 R16, c[0x0][0x380] ;  /* 0x0000e000ff107b82 */ /* 0x024ea40000000a00 */
[----:B--2---:R-:W-:-:S04]  /*d940*/  LEA R213, R16, R213, 0x2 ;  /* 0x000000d510d57211 */ /* 0x004fc800078e10ff */
[----:B------:R-:W-:-:S13]  /*d950*/  ISETP.GE.AND P0, PT, R213, R17, PT ;  /* 0x00000011d500720c */ /* 0x000fda0003f06270 */
[----:B------:R-:W-:Y:S05]  /*d960*/  @!P0 BRA `(.L_x_5779) ;  /* 0xffffff3800008947 */ /* 0x000fea000383ffff */
.L_x_5729:
[----:B------:R-:W-:Y:S05]  /*d970*/  BSYNC B0 ;  /* 0x0000000000007941 */ /* 0x000fea0003800000 */
.L_x_5728:
[----:B------:R-:W2:Y:S01]  /*d980*/  LDL.LU R15, [R1+0x1c] ;  /* 0x00001c00010f7983 */ /* 0x000ea20000300800 */
[----:B------:R-:W-:-:S03]  /*d990*/  MOV R2, 0x400 ;  /* 0x0000040000027802 */ /* 0x000fc60000000f00 */
[----:B0-----:R-:W3:Y:S04]  /*d9a0*/  LDL.LU R180, [R1+0x20] ;  /* 0x0000200001b47983 */ /* 0x001ee80000300800 */
        /* <DEDUP_REMOVED lines=100> */
[----:B----4-:R-:W-:Y:S04]  /*dff0*/  STS.128 [R33+0x10], R4 ;  /* 0x0000100421007388 */ /* 0x010fe80000000c00 */
        /* <DEDUP_REMOVED lines=9> */
[----:B0-----:R-:W-:-:S05]  /*e090*/  FADD.FTZ R36, R2, R3 ;  /* 0x0000000302247221 */ /* 0x001fca0000010000 */
        /* <DEDUP_REMOVED lines=52> */
[----:B-1----:R-:W-:-:S04]  /*e3e0*/  FADD.FTZ R34, RZ, R34 ;  /* 0x00000022ff227221 */ /* 0x002fc80000010000 */
[----:B------:R-:W-:-:S03]  /*e3f0*/  FADD.FTZ R34, R34, R37 ;  /* 0x0000002522227221 */ /* 0x000fc60000010000 */
[----:B------:R-:W1:Y:S01]  /*e400*/  S2UR UR15, SR_CTAID.X ;  /* 0x00000000000f79c3 */ /* 0x000e620000002500 */
[----:B------:R-:W-:-:S07]  /*e410*/  FADD.FTZ R36, R36, R39 ;  /* 0x0000002724247221 */ /* 0x000fce0000010000 */
[----:B0-----:R-:W1:Y:S01]  /*e420*/  LDC R49, c[0x0][0x388] ;  /* 0x0000e200ff317b82 */ /* 0x001e620000000800 */
[----:B------:R-:W0:Y:S04]  /*e430*/  LDS R84, [R0] ;  /* 0x0000000000547984 */ /* 0x000e280000000800 */
        /* <DEDUP_REMOVED lines=12> */
[----:B-1----:R-:W-:-:S02]  /*e500*/  IMAD R49, R49, UR15, RZ ;  /* 0x0000000f31317c24 */ /* 0x002fc4000f8e02ff */
[----:B0-----:R-:W-:Y:S01]  /*e510*/  FADD.FTZ R84, RZ, R84 ;  /* 0x00000054ff547221 */ /* 0x001fe20000010000 */
        /* <DEDUP_REMOVED lines=63> */
.L_x_5781:
[----:B------:R-:W-:Y:S05]  /*e910*/  BSYNC.RECONVERGENT B0 ;  /* 0x0000000000007941 */ /* 0x000fea0003800200 */
.L_x_5780:
        /* <DEDUP_REMOVED lines=17> */
.L_x_5783:
[----:B------:R-:W-:Y:S05]  /*ea30*/  BSYNC.RECONVERGENT B0 ;  /* 0x0000000000007941 */ /* 0x000fea0003800200 */
.L_x_5782:
        /* <DEDUP_REMOVED lines=17> */
.L_x_5785:
[----:B------:R-:W-:Y:S05]  /*eb50*/  BSYNC.RECONVERGENT B0 ;  /* 0x0000000000007941 */ /* 0x000fea0003800200 */
.L_x_5784:
        /* <DEDUP_REMOVED lines=57> */
[----:B------:R-:W-:Y:S01]  /*eef0*/  BSSY.RECONVERGENT B0, `(.L_x_5786) ;  /* 0x000004d000007945 */ /* 0x000fe20003800200 */
[C---:B------:R-:W-:Y:S01]  /*ef00*/  ISETP.GE.U32.AND P2, PT, R54.reuse, 0x300, PT ;  /* 0x000003003600780c */ /* 0x040fe20003f46070 */
[----:B------:R-:W4:Y:S01]  /*ef10*/  LDS R35, [R0+0x1c00] ;  /* 0x001c000000237984 */ /* 0x000f220000000800 */
[----:B------:R-:W-:Y:S01]  /*ef20*/  ISETP.GE.U32.AND P3, PT, R54, 0x380, PT ;  /* 0x000003803600780c */ /* 0x000fe20003f66070 */
[----:B------:R-:W-:Y:S01]  /*ef30*/  FADD.FTZ R17, R42, R17 ;  /* 0x000000112a117221 */ /* 0x000fe20000010000 */
[C---:B------:R-:W-:Y:S01]  /*ef40*/  ISETP.GE.U32.AND P4, PT, R54.reuse, 0x400, PT ;  /* 0x000004003600780c */ /* 0x040fe20003f86070 */
[----:B------:R-:W4:Y:S01]  /*ef50*/  LDS R37, [R0+0x1e00] ;  /* 0x001e000000257984 */ /* 0x000f220000000800 */
        /* <DEDUP_REMOVED lines=70> */
.L_x_5787:
[----:B------:R-:W-:Y:S05]  /*f3c0*/  BSYNC.RECONVERGENT B0 ;  /* 0x0000000000007941 */ /* 0x000fea0003800200 */
.L_x_5786:
        /* <DEDUP_REMOVED lines=17> */
.L_x_5789:
[----:B------:R-:W-:Y:S05]  /*f4e0*/  BSYNC.RECONVERGENT B0 ;  /* 0x0000000000007941 */ /* 0x000fea0003800200 */
.L_x_5788:
        /* <DEDUP_REMOVED lines=17> */
.L_x_5791:
[----:B------:R-:W-:Y:S05]  /*f600*/  BSYNC.RECONVERGENT B0 ;  /* 0x0000000000007941 */ /* 0x000fea0003800200 */
.L_x_5790:
        /* <DEDUP_REMOVED lines=17> */
.L_x_5793:
[----:B------:R-:W-:Y:S05]  /*f720*/  BSYNC.RECONVERGENT B0 ;  /* 0x0000000000007941 */ /* 0x000fea0003800200 */
.L_x_5792:
        /* <DEDUP_REMOVED lines=17> */
.L_x_5795:
[----:B------:R-:W-:Y:S05]  /*f840*/  BSYNC.RECONVERGENT B0 ;  /* 0x0000000000007941 */ /* 0x000fea0003800200 */
.L_x_5794:
        /* <DEDUP_REMOVED lines=17> */
.L_x_5797:
[----:B------:R-:W-:Y:S05]  /*f960*/  BSYNC.RECONVERGENT B0 ;  /* 0x0000000000007941 */ /* 0x000fea0003800200 */
.L_x_5796:
        /* <DEDUP_REMOVED lines=11> */
.L_x_5740:
        /* <DEDUP_REMOVED lines=8> */
.L_x_5799:
[----:B------:R-:W-:Y:S05]  /*faa0*/  BSYNC B1 ;  /* 0x0000000000017941 */ /* 0x000fea0003800000 */
.L_x_5798:
        /* <DEDUP_REMOVED lines=9> */
.L_x_5800:
        /* <DEDUP_REMOVED lines=8> */
.L_x_5801:
[----:B------:R-:W-:Y:S02]  /*fbc0*/  MOV R177, R179 ;  /* 0x000000b300b17202 */ /* 0x000fe40000000f00 */
[----:B------:R-:W-:-:S05]  /*fbd0*/  MOV R18, R180 ;  /* 0x000000b400127202 */ /* 0x000fca0000000f00 */
[----:B------:R-:W-:Y:S01]  /*fbe0*/  FADD.FTZ R178, R178, R18 ;  /* 0x00000012b2b27221 */ /* 0x000fe20000010000 */
[----:B------:R-:W-:-:S07]  /*fbf0*/  MOV R18, 0xffffffff ;  /* 0xffffffff00127802 */ /* 0x000fce0000000f00 */
[----:B------:R-:W-:Y:S05]  /*fc00*/  WARPSYNC.COLLECTIVE R18, `(.L_x_5802) ;  /* 0x0000000012087348 */ /* 0x000fea0003c00000 */
[----:B------:R0:W1:Y:S02]  /*fc10*/  SHFL.BFLY P6, R180, R177, R176, R19 ;  /* 0x0c0000b0b1b47389 */ /* 0x00006400000c0013 */
[----:B01----:R-:W-:Y:S05]  /*fc20*/  ENDCOLLECTIVE ;  /* 0x000000000000791b */ /* 0x003fea0003800000 */
.L_x_5802:
        /* <DEDUP_REMOVED lines=8> */
.L_x_5803:
[----:B------:R-:W-:Y:S02]  /*fcb0*/  MOV R177, R179 ;  /* 0x000000b300b17202 */ /* 0x000fe40000000f00 */
[----:B------:R-:W-:-:S05]  /*fcc0*/  MOV R18, R180 ;  /* 0x000000b400127202 */ /* 0x000fca0000000f00 */
[----:B------:R-:W-:Y:S01]  /*fcd0*/  FADD.FTZ R178, R178, R18 ;  /* 0x00000012b2b27221 */ /* 0x000fe20000010000 */
[----:B------:R-:W-:-:S07]  /*fce0*/  MOV R18, 0xffffffff ;  /* 0xffffffff00127802 */ /* 0x000fce0000000f00 */
[----:B------:R-:W-:Y:S05]  /*fcf0*/  WARPSYNC.COLLECTIVE R18, `(.L_x_5804) ;  /* 0x0000000012087348 */ /* 0x000fea0003c00000 */
[----:B------:R0:W1:Y:S02]  /*fd00*/  SHFL.BFLY P6, R180, R177, R176, R19 ;  /* 0x0c0000b0b1b47389 */ /* 0x00006400000c0013 */
[----:B01----:R-:W-:Y:S05]  /*fd10*/  ENDCOLLECTIVE ;  /* 0x000000000000791b */ /* 0x003fea0003800000 */
.L_x_5804:
        /* <DEDUP_REMOVED lines=8> */
.L_x_5805:
[----:B------:R-:W-:Y:S02]  /*fda0*/  MOV R177, R179 ;  /* 0x000000b300b17202 */ /* 0x000fe40000000f00 */
[----:B------:R-:W-:-:S05]  /*fdb0*/  MOV R18, R180 ;  /* 0x000000b400127202 */ /* 0x000fca0000000f00 */
[----:B------:R-:W-:Y:S01]  /*fdc0*/  FADD.FTZ R178, R178, R18 ;  /* 0x00000012b2b27221 */ /* 0x000fe20000010000 */
[----:B------:R-:W-:-:S07]  /*fdd0*/  MOV R18, 0xffffffff ;  /* 0xffffffff00127802 */ /* 0x000fce0000000f00 */
[----:B------:R-:W-:Y:S05]  /*fde0*/  WARPSYNC.COLLECTIVE R18, `(.L_x_5806) ;  /* 0x0000000012087348 */ /* 0x000fea0003c00000 */
[----:B------:R0:W1:Y:S02]  /*fdf0*/  SHFL.BFLY P6, R180, R177, R176, R19 ;  /* 0x0c0000b0b1b47389 */ /* 0x00006400000c0013 */
[----:B01----:R-:W-:Y:S05]  /*fe00*/  ENDCOLLECTIVE ;  /* 0x000000000000791b */ /* 0x003fea0003800000 */
.L_x_5806:
        /* <DEDUP_REMOVED lines=8> */
.L_x_5807:
[----:B------:R-:W-:Y:S02]  /*fe90*/  MOV R177, R179 ;  /* 0x000000b300b17202 */ /* 0x000fe40000000f00 */
[----:B------:R-:W-:-:S07]  /*fea0*/  MOV R181, R180 ;  /* 0x000000b400b57202 */ /* 0x000fce0000000f00 */
[----:B------:R-:W-:Y:S05]  /*feb0*/  WARPSYNC.COLLECTIVE R18, `(.L_x_5808) ;  /* 0x0000000012087348 */ /* 0x000fea0003c00000 */
[----:B------:R0:W1:Y:S02]  /*fec0*/  SHFL.BFLY P6, R180, R177, R176, R19 ;  /* 0x0c0000b0b1b47389 */ /* 0x00006400000c0013 */
[----:B01----:R-:W-:Y:S05]  /*fed0*/  ENDCOLLECTIVE ;  /* 0x000000000000791b */ /* 0x003fea0003800000 */
.L_x_5808:
[----:B------:R-:W-:Y:S01]  /*fee0*/  MOV R18, R180 ;  /* 0x000000b400127202 */ /* 0x000fe20000000f00 */
[----:B------:R-:W-:Y:S06]  /*fef0*/  BRA `(.L_x_5809) ;  /* 0xffffff3800f07947 */ /* 0x000fec000383ffff */
.L_x_5810:
        /* <DEDUP_REMOVED lines=16> */
.L_x_25406:


//--------------------- .text._ZN10layer_norm13ln_bwd_kernelINS_13Kernel_traitsIf13__nv_bfloat16S2_S2_fjLj1280ELj1ELj4ELj1ELj16ENS_18Kernel_traits_baseILj1280EfS2_S2_S2_fjLj128EEEEELb1ELb1ELb0ELb1EEEvNS_9BwdParamsE --------------------------
	.section	.text._ZN10layer_norm13ln_bwd_kernelINS_13Kernel_traitsIf13__nv_bfloat16S2_S2_fjLj1280ELj1ELj4ELj1ELj16ENS_18Kernel_traits_baseILj1280EfS2_S2_S2_fjLj128EEEEELb1ELb1ELb0ELb1EEEvNS_9BwdParamsE,"ax",@progbits
	.align	128
        .global         _ZN10layer_norm13ln_bwd_kernelINS_13Kernel_traitsIf13__nv_bfloat16S2_S2_fjLj1280ELj1ELj4ELj1ELj16ENS_18Kernel_traits_baseILj1280EfS2_S2_S2_fjLj128EEEEELb1ELb1ELb0ELb1EEEvNS_9BwdParamsE
        .type           _ZN10layer_norm13ln_bwd_kernelINS_13Kernel_traitsIf13__nv_bfloat16S2_S2_fjLj1280ELj1ELj4ELj1ELj16ENS_18Kernel_traits_baseILj1280EfS2_S2_S2_fjLj128EEEEELb1ELb1ELb0ELb1EEEvNS_9BwdParamsE,@function
        .size           _ZN10layer_norm13ln_bwd_kernelINS_13Kernel_traitsIf13__nv_bfloat16S2_S2_fjLj1280ELj1ELj4ELj1ELj16ENS_18Kernel_traits_baseILj1280EfS2_S2_S2_fjLj128EEEEELb1ELb1ELb0ELb1EEEvNS_9BwdParamsE,(.L_x_25407 - _ZN10layer_norm13ln_bwd_kernelINS_13Kernel_traitsIf13__nv_bfloat16S2_S2_fjLj1280ELj1ELj4ELj1ELj16ENS_18Kernel_traits_baseILj1280EfS2_S2_S2_fjLj128EEEEELb1ELb1ELb0ELb1EEEvNS_9BwdParamsE)
        .other          _ZN10layer_norm13ln_bwd_kernelINS_13Kernel_traitsIf13__nv_bfloat16S2_S2_fjLj1280ELj1ELj4ELj1ELj16ENS_18Kernel_traits_baseILj1280EfS2_S2_S2_fjLj128EEEEELb1ELb1ELb0ELb1EEEvNS_9BwdParamsE,@"STO_CUDA_ENTRY STV_DEFAULT"
_ZN10layer_norm13ln_bwd_kernelINS_13Kernel_traitsIf13__nv_bfloat16S2_S2_fjLj1280ELj1ELj4ELj1ELj16ENS_18Kernel_traits_baseILj1280EfS2_S2_S2_fjLj128EEEEELb1ELb1ELb0ELb1EEEvNS_9BwdParamsE:
.text._ZN10layer_norm13ln_bwd_kernelINS_13Kernel_traitsIf13__nv_bfloat16S2_S2_fjLj1280ELj1ELj4ELj1ELj16ENS_18Kernel_traits_baseILj1280EfS2_S2_S2_fjLj128EEEEELb1ELb1ELb0ELb1EEEvNS_9BwdParamsE:
        /* <DEDUP_REMOVED lines=105> */
[----:B-1----:R-:W-:-:S04]  /*0690*/  ISETP.NE.U32.AND P0, PT, RZ, UR8, PT ;  /* 0x00000008ff007c0c */ /* 0x002fc8000bf05070 */
[----:B------:R-:W-:Y:S02]  /*06a0*/  ISETP.NE.AND.EX P0, PT, RZ, UR9, PT, P0 ;  /* 0x00000009ff007c0c */ /* 0x000fe4000bf05300 */
[----:B------:R-:W-:Y:S02]  /*06b0*/  MOV R18, R0 ;  /* 0x0000000000127202 */ /* 0x000fe40000000f00 */
[----:B------:R-:W-:Y:S01]  /*06c0*/  P2R R0, PR, RZ, 0x1 ;  /* 0x00000001ff007803 */ /* 0x000fe20000000000 */
[----:B------:R0:W-:Y:S04]  /*06d0*/  STL [R1+0x1c4], RZ ;  /* 0x0001c4ff01007387 */ /* 0x0001e80000100800 */
[----:B------:R0:W-:Y:S04]  /*06e0*/  STL [R1+0x1c8], RZ ;  /* 0x0001c8ff01007387 */ /* 0x0001e80000100800 */
[----:B------:R0:W-:Y:S04]  /*06f0*/  STL [R1+0x264], R0 ;  /* 0x0002640001007387 */ /* 0x0001e80000100800 */
        /* <DEDUP_REMOVED lines=118> */
[----:B------:R-:W-:Y:S01]  /*0e60*/  BSSY B1, `(.L_x_5813) ;  /* 0x0000e5a000017945 */ /* 0x000fe20003800000 */
.L_x_5839:
[----:B0-----:R-:W2:Y:S01]  /*0e70*/  LDL R0, [R1+0x264] ;  /* 0x0002640001007983 */ /* 0x001ea20000100800 */
[----:B-1----:R-:W0:Y:S08]  /*0e80*/  LDC.64 R4, c[0x0][0x3c0] ;  /* 0x0000f000ff047b82 */ /* 0x002e300000000a00 */
[----:B------:R-:W1:Y:S01]  /*0e90*/  LDC.64 R6, c[0x0][0x3c8] ;  /* 0x0000f200ff067b82 */ /* 0x000e620000000a00 */
[----:B0-----:R-:W-:-:S06]  /*0ea0*/  IMAD.WIDE R4, R18, 0x4, R4 ;  /* 0x0000000412047825 */ /* 0x001fcc00078e0204 */
[----:B------:R-:W3:Y:S01]  /*0eb0*/  LDG.E R4, desc[UR6][R4.64] ;  /* 0x0000000604047981 */ /* 0x000ee2000c1e1900 */
[----:B--2---:R-:W-:-:S13]  /*0ec0*/  ISETP.NE.AND P2, PT, R0, RZ, PT ;  /* 0x000000ff0000720c */ /* 0x004fda0003f45270 */
[----:B------:R-:W0:Y:S02]  /*0ed0*/  @P2 LDC.64 R2, c[0x0][0x3e0] ;  /* 0x0000f800ff022b82 */ /* 0x000e240000000a00 */
[----:B0-----:R-:W-:-:S05]  /*0ee0*/  @P2 IMAD.WIDE R2, R18, 0x2, R2 ;  /* 0x0000000212022825 */ /* 0x001fca00078e0202 */
[----:B------:R1:W2:Y:S02]  /*0ef0*/  @P2 LDG.E.U16 R0, desc[UR6][R2.64] ;  /* 0x0000000602002981 */ /* 0x0002a4000c1e1500 */
[----:B-1----:R-:W-:-:S05]  /*0f00*/  IMAD.WIDE R2, R18, 0x4, R6 ;  /* 0x0000000412027825 */ /* 0x002fca00078e0206 */
[----:B-----5:R0:W5:Y:S01]  /*0f10*/  LDG.E R17, desc[UR6][R2.64] ;  /* 0x0000000602117981 */ /* 0x020162000c1e1900 */
[----:B------:R-:W1:Y:S01]  /*0f20*/  S2R R8, SR_TID.X ;  /* 0x0000000000087919 */ /* 0x000e620000002100 */
[----:B------:R-:W-:Y:S01]  /*0f30*/  ISETP.NE.U32.AND P0, PT, RZ, UR12, PT ;  /* 0x0000000cff007c0c */ /* 0x000fe2000bf05070 */
[----:B------:R-:W-:-:S03]  /*0f40*/  IMAD R6, R18, UR11, RZ ;  /* 0x0000000b12067c24 */ /* 0x000fc6000f8e02ff */
[----:B------:R-:W-:Y:S02]  /*0f50*/  ISETP.NE.AND.EX P0, PT, RZ, UR13, PT, P0 ;  /* 0x0000000dff007c0c */ /* 0x000fe4000bf05300 */
[----:B------:R-:W-:Y:S02]  /*0f60*/  SHF.R.S32.HI R7, RZ, 0x1f, R6 ;  /* 0x0000001fff077819 */ /* 0x000fe40000011406 */
[----:B------:R-:W-:Y:S02]  /*0f70*/  ISETP.NE.AND P1, PT, RZ, UR10, PT ;  /* 0x0000000aff007c0c */ /* 0x000fe4000bf25270 */
[----:B------:R-:W-:Y:S02]  /*0f80*/  LEA.HI R7, R7, R6, RZ, 0x3 ;  /* 0x0000000607077211 */ /* 0x000fe400078f18ff */
[----:B-1----:R-:W-:-:S05]  /*0f90*/  LOP3.LUT R5, R8, 0x1f, RZ, 0xc0, !PT ;  /* 0x0000001f08057812 */ /* 0x002fca00078ec0ff */
[----:B------:R0:W-:Y:S01]  /*0fa0*/  STL [R1+0x1c0], R5 ;  /* 0x0001c00501007387 */ /* 0x0001e20000100800 */
[----:B------:R-:W-:Y:S01]  /*0fb0*/  HFMA2 R16, -RZ, RZ, 1.875, 0 ;  /* 0x3f800000ff107431 */ /* 0x000fe200000001ff */
[----:B------:R-:W-:Y:S02]  /*0fc0*/  LEA.HI.SX32 R200, R7, R5, 0x1d ;  /* 0x0000000507c87211 */ /* 0x000fe400078feaff */
[----:B---3--:R-:W-:Y:S02]  /*0fd0*/  FSEL R146, R4, RZ, !P1 ;  /* 0x000000ff04927208 */ /* 0x008fe40004800000 */
[----:B--2---:R-:W-:Y:S01]  /*0fe0*/  @P2 SHF.L.U32 R16, R0, 0x10, RZ ;  /* 0x0000001000102819 */ /* 0x004fe200000006ff */
[----:B0-----:R-:W-:Y:S06]  /*0ff0*/  @P0 BRA `(.L_x_5814) ;  /* 0x0000001800b80947 */ /* 0x001fec0003800000 */
[----:B------:R-:W0:Y:S01]  /*1000*/  LDC.64 R20, c[0x0][0x3a8] ;  /* 0x0000ea00ff147b82 */ /* 0x000e220000000a00 */
[----:B------:R-:W-:-:S07]  /*1010*/  IADD3 R15, PT, PT, R200, 0x80, RZ ;  /* 0x00000080c80f7810 */ /* 0x000fce0007ffe0ff */
[----:B------:R-:W1:Y:S01]  /*1020*/  LDC.64 R4, c[0x0][0x428] ;  /* 0x00010a00ff047b82 */ /* 0x000e620000000a00 */
[C---:B0-----:R-:W-:Y:S01]  /*1030*/  IMAD.WIDE.U32 R152, R200.reuse, 0x10, R20 ;  /* 0x00000010c8987825 */ /* 0x041fe200078e0014 */
[----:B------:R-:W-:-:S03]  /*1040*/  IADD3 R181, PT, PT, R200, 0x20, RZ ;  /* 0x00000020c8b57810 */ /* 0x000fc60007ffe0ff */
[--C-:B------:R-:W-:Y:S02]  /*1050*/  IMAD.WIDE.U32 R148, R15, 0x10, R20.reuse ;  /* 0x000000100f947825 */ /* 0x100fe400078e0014 */
[----:B------:R-:W2:Y:S02]  /*1060*/  LDG.E.128 R152, desc[UR6][R152.64] ;  /* 0x0000000698987981 */ /* 0x000ea4000c1e1d00 */
[C---:B------:R-:W-:Y:S02]  /*1070*/  IMAD.WIDE.U32 R140, R181.reuse, 0x10, R20 ;  /* 0x00000010b58c7825 */ /* 0x040fe400078e0014 */
[----:B------:R-:W3:Y:S02]  /*1080*/  LDG.E.128 R148, desc[UR6][R148.64] ;  /* 0x0000000694947981 */ /* 0x000ee4000c1e1d00 */
[--C-:B-1----:R-:W-:Y:S02]  /*1090*/  IMAD.WIDE.U32 R248, R200, 0x10, R4.reuse ;  /* 0x00000010c8f87825 */ /* 0x102fe400078e0004 */
[----:B------:R-:W4:Y:S02]  /*10a0*/  LDG.E.128 R140, desc[UR6][R140.64] ;  /* 0x000000068c8c7981 */ /* 0x000f24000c1e1d00 */
[----:B------:R-:W-:-:S02]  /*10b0*/  IMAD.WIDE.U32 R32, R181, 0x10, R4 ;  /* 0x00000010b5207825 */ /* 0x000fc400078e0004 */
[----:B------:R-:W3:Y:S01]  /*10c0*/  LDG.E.128 R248, desc[UR6][R248.64] ;  /* 0x00000006f8f87981 */ /* 0x000ee2000c1e1d00 */
[----:B------:R-:W-:-:S03]  /*10d0*/  IADD3 R160, PT, PT, R200, 0x40, RZ ;  /* 0x00000040c8a07810 */ /* 0x000fc60007ffe0ff */
[----:B------:R-:W3:Y:S02]  /*10e0*/  LDG.E.128 R32, desc[UR6][R32.64] ;  /* 0x0000000620207981 */ /* 0x000ee4000c1e1d00 */
[----:B------:R-:W-:-:S06]  /*10f0*/  IMAD.WIDE.U32 R24, R160, 0x10, R4 ;  /* 0x00000010a0187825 */ /* 0x000fcc00078e0004 */
[----:B------:R-:W3:Y:S01]  /*1100*/  LDG.E.128 R24, desc[UR6][R24.64] ;  /* 0x0000000618187981 */ /* 0x000ee2000c1e1d00 */
[----:B------:R-:W-:-:S06]  /*1110*/  IMAD.WIDE.U32 R28, R160, 0x10, R20 ;  /* 0x00000010a01c7825 */ /* 0x000fcc00078e0014 */
[----:B------:R-:W3:Y:S01]  /*1120*/  LDG.E.128 R28, desc[UR6][R28.64] ;  /* 0x000000061c1c7981 */ /* 0x000ee2000c1e1d00 */
[----:B------:R-:W-:-:S05]  /*1130*/  IADD3 R14, PT, PT, R200, 0x60, RZ ;  /* 0x00000060c80e7810 */ /* 0x000fca0007ffe0ff */
[----:B------:R-:W-:-:S04]  /*1140*/  IMAD.WIDE.U32 R20, R14, 0x10, R20 ;  /* 0x000000100e147825 */ /* 0x000fc800078e0014 */
[--C-:B------:R-:W-:Y:S02]  /*1150*/  IMAD.WIDE.U32 R8, R14, 0x10, R4.reuse ;  /* 0x000000100e087825 */ /* 0x100fe400078e0004 */
[----:B------:R-:W3:Y:S02]  /*1160*/  LDG.E.128 R20, desc[UR6][R20.64] ;  /* 0x0000000614147981 */ /* 0x000ee4000c1e1d00 */
[----:B------:R-:W-:Y:S02]  /*1170*/  IMAD.WIDE.U32 R4, R15, 0x10, R4 ;  /* 0x000000100f047825 */ /* 0x000fe400078e0004 */
[----:B------:R-:W3:Y:S04]  /*1180*/  LDG.E.128 R8, desc[UR6][R8.64] ;  /* 0x0000000608087981 */ /* 0x000ee8000c1e1d00 */
[----:B------:R-:W3:Y:S01]  /*1190*/  LDG.E.128 R4, desc[UR6][R4.64] ;  /* 0x0000000604047981 */ /* 0x000ee2000c1e1d00 */
[----:B--2---:R-:W-:-:S02]  /*11a0*/  PRMT R12, R152, 0x7632, R12 ;  /* 0x00007632980c7816 */ /* 0x004fc4000000000c */
[----:B------:R-:W-:Y:S02]  /*11b0*/  SHF.L.U32 R147, R152, 0x10, RZ ;  /* 0x0000001098937819 */ /* 0x000fe400000006ff */
[C---:B------:R-:W-:Y:S02]  /*11c0*/  PRMT R13, R153.reuse, 0x7632, R13 ;  /* 0x00007632990d7816 */ /* 0x040fe4000000000d */
[----:B------:R-:W-:Y:S02]  /*11d0*/  SHF.L.U32 R156, R153, 0x10, RZ ;  /* 0x00000010999c7819 */ /* 0x000fe400000006ff */
[----:B------:R-:W0:Y:S01]  /*11e0*/  LDC.64 R152, c[0x0][0x3b0] ;  /* 0x0000ec00ff987b82 */ /* 0x000e220000000a00 */
[C---:B------:R-:W-:Y:S02]  /*11f0*/  PRMT R19, R154.reuse, 0x7632, R19 ;  /* 0x000076329a137816 */ /* 0x040fe40000000013 */
[----:B------:R-:W-:Y:S02]  /*1200*/  SHF.L.U32 R157, R154, 0x10, RZ ;  /* 0x000000109a9d7819 */ /* 0x000fe400000006ff */
[----:B------:R-:W-:-:S02]  /*1210*/  PRMT R144, R155, 0x7632, R144 ;  /* 0x000076329b907816 */ /* 0x000fc40000000090 */
[----:B------:R-:W-:Y:S01]  /*1220*/  SHF.L.U32 R202, R155, 0x10, RZ ;  /* 0x000000109bca7819 */ /* 0x000fe200000006ff */
        /* <DEDUP_REMOVED lines=10> */
[----:B----4-:R-:W-:Y:S02]  /*12d0*/  PRMT R158, R140, 0x7632, R158 ;  /* 0x000076328c9e7816 */ /* 0x010fe4000000009e */
[----:B---3--:R-:W-:Y:S02]  /*12e0*/  PRMT R0, R150, 0x7632, R0 ;  /* 0x0000763296007816 */ /* 0x008fe40000000000 */
[----:B------:R-:W-:Y:S02]  /*12f0*/  SHF.L.U32 R195, R140, 0x10, RZ ;  /* 0x000000108cc37819 */ /* 0x000fe400000006ff */
[----:B------:R-:W-:-:S02]  /*1300*/  PRMT R159, R141, 0x7632, R159 ;  /* 0x000076328d9f7816 */ /* 0x000fc4000000009f */
[----:B------:R-:W-:Y:S02]  /*1310*/  SHF.L.U32 R192, R141, 0x10, RZ ;  /* 0x000000108dc07819 */ /* 0x000fe400000006ff */
[----:B------:R-:W-:Y:S02]  /*1320*/  PRMT R228, R248, 0x7632, R228 ;  /* 0x00007632f8e47816 */ /* 0x000fe400000000e4 */
[C---:B------:R-:W-:Y:S02]  /*1330*/  PRMT R140, R142.reuse, 0x7632, R140 ;  /* 0x000076328e8c7816 */ /* 0x040fe4000000008c */
[----:B------:R-:W-:Y:S02]  /*1340*/  SHF.L.U32 R189, R142, 0x10, RZ ;  /* 0x000000108ebd7819 */ /* 0x000fe400000006ff */
[----:B------:R-:W-:Y:S02]  /*1350*/  PRMT R141, R143, 0x7632, R141 ;  /* 0x000076328f8d7816 */ /* 0x000fe4000000008d */
[----:B------:R-:W-:-:S02]  /*1360*/  SHF.L.U32 R158, R158, 0x10, RZ ;  /* 0x000000109e9e7819 */ /* 0x000fc400000006ff */
[----:B------:R-:W-:Y:S02]  /*1370*/  SHF.L.U32 R248, R248, 0x10, RZ ;  /* 0x00000010f8f87819 */ /* 0x000fe400000006ff */
[----:B------:R-:W-:Y:S01]  /*1380*/  SHF.L.U32 R142, R0, 0x10, RZ ;  /* 0x00000010008e7819 */ /* 0x000fe200000006ff */
[----:B------:R-:W-:Y:S01]  /*1390*/  FADD.FTZ R0, -R146, R147 ;  /* 0x0000009392007221 */ /* 0x000fe20000010100 */
[----:B------:R-:W-:Y:S01]  /*13a0*/  SHF.L.U32 R12, R12, 0x10, RZ ;  /* 0x000000100c0c7819 */ /* 0x000fe200000006ff */
[----:B------:R-:W-:Y:S01]  /*13b0*/  FADD.FTZ R193, -R146, R158 ;  /* 0x0000009e92c17221 */ /* 0x000fe20000010100 */
[----:B------:R-:W-:Y:S02]  /*13c0*/  PRMT R2, R151, 0x7632, R2 ;  /* 0x0000763297027816 */ /* 0x000fe40000000002 */
[----:B------:R-:W-:Y:S02]  /*13d0*/  SHF.L.U32 R150, R150, 0x10, RZ ;  /* 0x0000001096967819 */ /* 0x000fe400000006ff */
[----:B------:R-:W-:-:S02]  /*13e0*/  SHF.L.U32 R140, R140, 0x10, RZ ;  /* 0x000000108c8c7819 */ /* 0x000fc400000006ff */
[----:B------:R-:W-:Y:S01]  /*13f0*/  SHF.L.U32 R141, R141, 0x10, RZ ;  /* 0x000000108d8d7819 */ /* 0x000fe200000006ff */
[----:B------:R-:W-:Y:S01]  /*1400*/  FADD.FTZ R208, -R146, R12 ;  /* 0x0000000c92d07221 */ /* 0x000fe20000010100 */
[----:B------:R-:W-:Y:S01]  /*1410*/  SHF.L.U32 R228, R228, 0x10, RZ ;  /* 0x00000010e4e47819 */ /* 0x000fe200000006ff */
[----:B------:R-:W-:Y:S01]  /*1420*/  FMUL.FTZ R158, R100, R248 ;  /* 0x000000f8649e7220 */ /* 0x000fe20000410000 */
[----:B-----5:R-:W-:Y:S01]  /*1430*/  FMUL.FTZ R0, R17, R0 ;  /* 0x0000000011007220 */ /* 0x020fe20000410000 */
[C---:B------:R-:W-:Y:S02]  /*1440*/  PRMT R145, R149.reuse, 0x7632, R145 ;  /* 0x0000763295917816 */ /* 0x040fe40000000091 */
[C---:B------:R-:W-:Y:S02]  /*1450*/  PRMT R222, R34.reuse, 0x7632, R222 ;  /* 0x0000763222de7816 */ /* 0x040fe400000000de */
[----:B------:R-:W-:Y:S01]  /*1460*/  SHF.L.U32 R242, R34, 0x10, RZ ;  /* 0x0000001022f27819 */ /* 0x000fe200000006ff */
[----:B------:R-:W-:Y:S01]  /*1470*/  FADD.FTZ R186, -R146, R140 ;  /* 0x0000008c92ba7221 */ /* 0x000fe20000010100 */
[----:B------:R-:W-:Y:S01]  /*1480*/  PRMT R3, R148, 0x7632, R3 ;  /* 0x0000763294037816 */ /* 0x000fe20000000003 */
[----:B------:R-:W-:Y:S01]  /*1490*/  FADD.FTZ R184, -R146, R141 ;  /* 0x0000008d92b87221 */ /* 0x000fe20000010100 */
[----:B------:R-:W-:-:S02]  /*14a0*/  SHF.L.U32 R149, R149, 0x10, RZ ;  /* 0x0000001095957819 */ /* 0x000fc400000006ff */
[----:B------:R-:W-:Y:S01]  /*14b0*/  SHF.L.U32 R34, R2, 0x10, RZ ;  /* 0x0000001002227819 */ /* 0x000fe200000006ff */
[C---:B------:R-:W-:Y:S01]  /*14c0*/  FADD.FTZ R2, -R146.reuse, R150 ;  /* 0x0000009692027221 */ /* 0x040fe20000010100 */
[C---:B------:R-:W-:Y:S01]  /*14d0*/  PRMT R227, R249.reuse, 0x7632, R227 ;  /* 0x00007632f9e37816 */ /* 0x040fe200000000e3 */
[----:B------:R-:W-:Y:S01]  /*14e0*/  FADD.FTZ R150, -R146, R156 ;  /* 0x0000009c92967221 */ /* 0x000fe20000010100 */
[----:B------:R-:W-:Y:S01]  /*14f0*/  SHF.L.U32 R247, R249, 0x10, RZ ;  /* 0x00000010f9f77819 */ /* 0x000fe200000006ff */
[----:B------:R-:W-:Y:S01]  /*1500*/  FADD.FTZ R141, RZ, R158 ;  /* 0x0000009eff8d7221 */ /* 0x000fe20000010000 */
[----:B------:R-:W-:Y:S01]  /*1510*/  SHF.L.U32 R13, R13, 0x10, RZ ;  /* 0x000000100d0d7819 */ /* 0x000fe200000006ff */
[----:B------:R-:W-:Y:S01]  /*1520*/  FMUL.FTZ R207, R101, R228 ;  /* 0x000000e465cf7220 */ /* 0x000fe20000410000 */
[----:B------:R-:W-:Y:S01]  /*1530*/  FMUL.FTZ R208, R17, R208 ;  /* 0x000000d011d07220 */ /* 0x000fe20000410000 */
[----:B------:R-:W-:Y:S01]  /*1540*/  FFMA.FTZ R140, R0, R158, RZ ;  /* 0x0000009e008c7223 */ /* 0x000fe200000100ff */
[----:B------:R-:W-:-:S02]  /*1550*/  PRMT R221, R35, 0x7632, R221 ;  /* 0x0000763223dd7816 */ /* 0x000fc400000000dd */
[----:B------:R-:W-:Y:S02]  /*1560*/  SHF.L.U32 R241, R35, 0x10, RZ ;  /* 0x0000001023f17819 */ /* 0x000fe400000006ff */
        /* <DEDUP_REMOVED lines=141> */
[----:B------:R0:W-:Y:S01]  /*1e40*/  STL [R1+0x7c], R142 ;  /* 0x00007c8e01007387 */ /* 0x0001e20000100800 */
[C---:B------:R-:W-:Y:S01]  /*1e50*/  PRMT R217, R27.reuse, 0x7632, R217 ;  /* 0x000076321bd97816 */ /* 0x040fe200000000d9 */
[----:B------:R-:W-:Y:S01]  /*1e60*/  FADD.FTZ R170, -R146, R170 ;  /* 0x000000aa92aa7221 */ /* 0x000fe20000010100 */
[----:B------:R-:W-:Y:S01]  /*1e70*/  SHF.L.U32 R237, R27, 0x10, RZ ;  /* 0x000000101bed7819 */ /* 0x000fe200000006ff */
[----:B------:R-:W-:Y:S01]  /*1e80*/  FMUL.FTZ R176, R121, R218 ;  /* 0x000000da79b07220 */ /* 0x000fe20000410000 */
[----:B------:R-:W-:Y:S01]  /*1e90*/  SHF.L.U32 R29, R29, 0x10, RZ ;  /* 0x000000101d1d7819 */ /* 0x000fe200000006ff */
[----:B------:R-:W-:Y:S01]  /*1ea0*/  FMUL.FTZ R179, R17, R179 ;  /* 0x000000b311b37220 */ /* 0x000fe20000410000 */
[----:B------:R-:W-:Y:S01]  /*1eb0*/  FADD.FTZ R141, R141, R165 ;  /* 0x000000a58d8d7221 */ /* 0x000fe20000010000 */
[----:B0-----:R-:W-:Y:S01]  /*1ec0*/  FMUL.FTZ R142, R150, R247 ;  /* 0x000000f7968e7220 */ /* 0x001fe20000410000 */
[----:B------:R-:W-:Y:S01]  /*1ed0*/  FFMA.FTZ R140, R169, R165, R140 ;  /* 0x000000a5a98c7223 */ /* 0x000fe2000001008c */
[C---:B------:R-:W-:Y:S01]  /*1ee0*/  PRMT R26, R20.reuse, 0x7632, R26 ;  /* 0x00007632141a7816 */ /* 0x040fe2000000001a */
[----:B------:R-:W-:Y:S01]  /*1ef0*/  FMUL.FTZ R143, R157, R246 ;  /* 0x000000f69d8f7220 */ /* 0x000fe20000410000 */
[----:B------:R-:W-:Y:S01]  /*1f00*/  SHF.L.U32 R20, R20, 0x10, RZ ;  /* 0x0000001014147819 */ /* 0x000fe200000006ff */
[----:B------:R0:W-:Y:S01]  /*1f10*/  STL [R1+0x74], R142 ;  /* 0x0000748e01007387 */ /* 0x0001e20000100800 */
[----:B------:R-:W-:Y:S01]  /*1f20*/  SHF.L.U32 R217, R217, 0x10, RZ ;  /* 0x00000010d9d97819 */ /* 0x000fe200000006ff */
[----:B------:R-:W-:Y:S01]  /*1f30*/  FADD.FTZ R180, -R146, R29 ;  /* 0x0000001d92b47221 */ /* 0x000fe20000010100 */
[----:B------:R-:W-:Y:S01]  /*1f40*/  FMUL.FTZ R166, R122, R237 ;  /* 0x000000ed7aa67220 */ /* 0x000fe20000410000 */
[----:B------:R-:W-:Y:S01]  /*1f50*/  FMUL.FTZ R170, R17, R170 ;  /* 0x000000aa11aa7220 */ /* 0x000fe20000410000 */
[----:B------:R-:W-:Y:S01]  /*1f60*/  FADD.FTZ R141, R141, R176 ;  /* 0x000000b08d8d7221 */ /* 0x000fe20000010000 */
[----:B------:R-:W-:Y:S01]  /*1f70*/  FFMA.FTZ R140, R179, R176, R140 ;  /* 0x000000b0b38c7223 */ /* 0x000fe2000001008c */
[----:B------:R-:W-:Y:S01]  /*1f80*/  SHF.L.U32 R148, R148, 0x10, RZ ;  /* 0x0000001094947819 */ /* 0x000fe200000006ff */
[----:B0-----:R-:W-:Y:S01]  /*1f90*/  FMUL.FTZ R142, R202, R245 ;  /* 0x000000f5ca8e7220 */ /* 0x001fe20000410000 */
[----:B------:R-:W-:Y:S01]  /*1fa0*/  SHF.L.U32 R26, R26, 0x10, RZ ;  /* 0x000000101a1a7819 */ /* 0x000fe200000006ff */
[----:B------:R0:W-:Y:S01]  /*1fb0*/  STL [R1+0x6c], R143 ;  /* 0x00006c8f01007387 */ /* 0x0001e20000100800 */
[----:B------:R-:W-:Y:S01]  /*1fc0*/  PRMT R216, R8, 0x7632, R216 ;  /* 0x0000763208d87816 */ /* 0x000fe200000000d8 */
[----:B------:R-:W-:Y:S01]  /*1fd0*/  FADD.FTZ R19, -R146, R20 ;  /* 0x0000001492137221 */ /* 0x000fe20000010100 */
[----:B------:R-:W-:Y:S01]  /*1fe0*/  SHF.L.U32 R236, R8, 0x10, RZ ;  /* 0x0000001008ec7819 */ /* 0x000fe200000006ff */
[----:B------:R-:W-:Y:S01]  /*1ff0*/  FMUL.FTZ R177, R123, R217 ;  /* 0x000000d97bb17220 */ /* 0x000fe20000410000 */
[----:B------:R-:W-:Y:S01]  /*2000*/  FMUL.FTZ R180, R17, R180 ;  /* 0x000000b411b47220 */ /* 0x000fe20000410000 */
[----:B------:R-:W-:Y:S01]  /*2010*/  FADD.FTZ R141, R141, R166 ;  /* 0x000000a68d8d7221 */ /* 0x000fe20000010000 */
[----:B------:R-:W-:Y:S01]  /*2020*/  FFMA.FTZ R140, R170, R166, R140 ;  /* 0x000000a6aa8c7223 */ /* 0x000fe2000001008c */
[----:B------:R1:W-:Y:S01]  /*2030*/  STL [R1+0x64], R142 ;  /* 0x0000648e01007387 */ /* 0x0003e20000100800 */
[----:B0-----:R-:W-:Y:S01]  /*2040*/  FMUL.FTZ R143, R195, R244 ;  /* 0x000000f4c38f7220 */ /* 0x001fe20000410000 */
[----:B------:R-:W-:-:S02]  /*2050*/  PRMT R25, R21, 0x7632, R25 ;  /* 0x0000763215197816 */ /* 0x000fc40000000019 */
[C---:B------:R-:W-:Y:S02]  /*2060*/  PRMT R30, R23.reuse, 0x7632, R30 ;  /* 0x00007632171e7816 */ /* 0x040fe4000000001e */
[----:B------:R-:W-:Y:S01]  /*2070*/  SHF.L.U32 R31, R23, 0x10, RZ ;  /* 0x00000010171f7819 */ /* 0x000fe200000006ff */
[----:B------:R-:W-:Y:S01]  /*2080*/  FADD.FTZ R23, -R146, R148 ;  /* 0x0000009492177221 */ /* 0x000fe20000010100 */
[----:B-1----:R-:W-:Y:S01]  /*2090*/  FMUL.FTZ R142, R192, R243 ;  /* 0x000000f3c08e7220 */ /* 0x002fe20000410000 */
[----:B------:R-:W-:Y:S01]  /*20a0*/  SHF.L.U32 R21, R21, 0x10, RZ ;  /* 0x0000001015157819 */ /* 0x000fe200000006ff */
[----:B------:R-:W-:Y:S01]  /*20b0*/  FADD.FTZ R28, -R146, R26 ;  /* 0x0000001a921c7221 */ /* 0x000fe20000010100 */
[----:B------:R-:W-:Y:S01]  /*20c0*/  SHF.L.U32 R216, R216, 0x10, RZ ;  /* 0x00000010d8d87819 */ /* 0x000fe200000006ff */
[----:B------:R-:W-:Y:S01]  /*20d0*/  FMUL.FTZ R13, R124, R236 ;  /* 0x000000ec7c0d7220 */ /* 0x000fe20000410000 */
[----:B------:R-:W-:Y:S01]  /*20e0*/  FMUL.FTZ R19, R17, R19 ;  /* 0x0000001311137220 */ /* 0x000fe20000410000 */
[----:B------:R-:W-:Y:S01]  /*20f0*/  FADD.FTZ R141, R141, R177 ;  /* 0x000000b18d8d7221 */ /* 0x000fe20000010000 */
[----:B------:R-:W-:Y:S01]  /*2100*/  FFMA.FTZ R140, R180, R177, R140 ;  /* 0x000000b1b48c7223 */ /* 0x000fe2000001008c */
[----:B------:R0:W-:Y:S01]  /*2110*/  STL [R1+0x5c], R143 ;  /* 0x00005c8f01007387 */ /* 0x0001e20000100800 */
[----:B------:R-:W-:-:S02]  /*2120*/  PRMT R212, R4, 0x7632, R212 ;  /* 0x0000763204d47816 */ /* 0x000fc400000000d4 */
[----:B------:R-:W-:Y:S01]  /*2130*/  SHF.L.U32 R232, R4, 0x10, RZ ;  /* 0x0000001004e87819 */ /* 0x000fe200000006ff */
[----:B------:R1:W-:Y:S01]  /*2140*/  STL [R1+0x54], R142 ;  /* 0x0000548e01007387 */ /* 0x0003e20000100800 */
[----:B------:R-:W-:Y:S01]  /*2150*/  SHF.L.U32 R25, R25, 0x10, RZ ;  /* 0x0000001019197819 */ /* 0x000fe200000006ff */
[----:B------:R-:W-:Y:S01]  /*2160*/  FMUL.FTZ R4, R17, R23 ;  /* 0x0000001711047220 */ /* 0x000fe20000410000 */
[C---:B------:R-:W-:Y:S01]  /*2170*/  PRMT R215, R9.reuse, 0x7632, R215 ;  /* 0x0000763209d77816 */ /* 0x040fe200000000d7 */
[----:B------:R-:W-:Y:S01]  /*2180*/  FADD.FTZ R20, -R146, R21 ;  /* 0x0000001592147221 */ /* 0x000fe20000010100 */
[----:B------:R-:W-:Y:S01]  /*2190*/  SHF.L.U32 R235, R9, 0x10, RZ ;  /* 0x0000001009eb7819 */ /* 0x000fe200000006ff */
[----:B0-----:R-:W-:Y:S01]  /*21a0*/  FMUL.FTZ R143, R189, R242 ;  /* 0x000000f2bd8f7220 */ /* 0x001fe20000410000 */
[----:B------:R-:W-:Y:S01]  /*21b0*/  FMUL.FTZ R23, R125, R216 ;  /* 0x000000d87d177220 */ /* 0x000fe20000410000 */
[----:B------:R-:W-:Y:S01]  /*21c0*/  FMUL.FTZ R28, R17, R28 ;  /* 0x0000001c111c7220 */ /* 0x000fe20000410000 */
[----:B------:R-:W-:Y:S01]  /*21d0*/  FADD.FTZ R141, R141, R13 ;  /* 0x0000000d8d8d7221 */ /* 0x000fe20000010000 */
[----:B-1----:R-:W-:Y:S01]  /*21e0*/  FMUL.FTZ R142, R188, R241 ;  /* 0x000000f1bc8e7220 */ /* 0x002fe20000410000 */
[----:B------:R-:W-:Y:S01]  /*21f0*/  FFMA.FTZ R140, R19, R13, R140 ;  /* 0x0000000d138c7223 */ /* 0x000fe2000001008c */
[C---:B------:R-:W-:Y:S01]  /*2200*/  PRMT R27, R22.reuse, 0x7632, R27 ;  /* 0x00007632161b7816 */ /* 0x040fe2000000001b */
[----:B------:R0:W-:Y:S01]  /*2210*/  STL [R1+0x4c], R143 ;  /* 0x00004c8f01007387 */ /* 0x0001e20000100800 */
        /* <DEDUP_REMOVED lines=10> */
[----:B------:R-:W-:Y:S01]  /*22c0*/  SHF.L.U32 R231, R5, 0x10, RZ ;  /* 0x0000001005e77819 */ /* 0x000fe200000006ff */
[----:B------:R-:W-:Y:S01]  /*22d0*/  FMUL.FTZ R5, R17, R24 ;  /* 0x0000001811057220 */ /* 0x000fe20000410000 */
[----:B------:R-:W-:Y:S01]  /*22e0*/  SHF.L.U32 R27, R27, 0x10, RZ ;  /* 0x000000101b1b7819 */ /* 0x000fe200000006ff */
[----:B-1----:R-:W-:Y:S01]  /*22f0*/  FMUL.FTZ R142, R168, R239 ;  /* 0x000000efa88e7220 */ /* 0x002fe20000410000 */
        /* <DEDUP_REMOVED lines=8> */
[C---:B------:R-:W-:Y:S01]  /*2380*/  PRMT R213, R11.reuse, 0x7632, R213 ;  /* 0x000076320bd57816 */ /* 0x040fe200000000d5 */
[----:B------:R-:W-:Y:S01]  /*2390*/  FADD.FTZ R144, -R146, R27 ;  /* 0x0000001b92907221 */ /* 0x000fe20000010100 */
[----:B------:R-:W-:Y:S01]  /*23a0*/  SHF.L.U32 R233, R11, 0x10, RZ ;  /* 0x000000100be97819 */ /* 0x000fe200000006ff */
[----:B------:R1:W-:Y:S01]  /*23b0*/  STL [R1+0x34], R142 ;  /* 0x0000348e01007387 */ /* 0x0003e20000100800 */
[----:B------:R-:W-:Y:S01]  /*23c0*/  SHF.L.U32 R214, R214, 0x10, RZ ;  /* 0x00000010d6d67819 */ /* 0x000fe200000006ff */
[----:B------:R-:W-:Y:S01]  /*23d0*/  FMUL.FTZ R11, R128, R234 ;  /* 0x000000ea800b7220 */ /* 0x000fe20000410000 */
[----:B------:R-:W-:Y:S01]  /*23e0*/  FMUL.FTZ R21, R17, R21 ;  /* 0x0000001511157220 */ /* 0x000fe20000410000 */
[----:B------:R-:W-:Y:S01]  /*23f0*/  FADD.FTZ R141, R141, R24 ;  /* 0x000000188d8d7221 */ /* 0x000fe20000010000 */
[----:B0-----:R-:W-:Y:S01]  /*2400*/  FMUL.FTZ R143, R169, R238 ;  /* 0x000000eea98f7220 */ /* 0x001fe20000410000 */
[----:B------:R-:W-:Y:S01]  /*2410*/  FFMA.FTZ R140, R32, R24, R140 ;  /* 0x00000018208c7223 */ /* 0x000fe2000001008c */
[----:B-1----:R-:W-:Y:S01]  /*2420*/  FMUL.FTZ R142, R170, R237 ;  /* 0x000000edaa8e7220 */ /* 0x002fe20000410000 */
[----:B------:R-:W-:Y:S01]  /*2430*/  FADD.FTZ R22, -R146, R31 ;  /* 0x0000001f92167221 */ /* 0x000fe20000010100 */
[----:B------:R-:W-:Y:S01]  /*2440*/  SHF.L.U32 R30, R30, 0x10, RZ ;  /* 0x000000101e1e7819 */ /* 0x000fe200000006ff */
[----:B------:R0:W-:Y:S01]  /*2450*/  STL [R1+0x2c], R143 ;  /* 0x00002c8f01007387 */ /* 0x0001e20000100800 */
[----:B------:R-:W-:Y:S01]  /*2460*/  FMUL.FTZ R25, R129, R214 ;  /* 0x000000d681197220 */ /* 0x000fe20000410000 */
[----:B------:R-:W-:Y:S01]  /*2470*/  FMUL.FTZ R144, R17, R144 ;  /* 0x0000009011907220 */ /* 0x000fe20000410000 */
[----:B------:R-:W-:Y:S01]  /*2480*/  FADD.FTZ R141, R141, R11 ;  /* 0x0000000b8d8d7221 */ /* 0x000fe20000010000 */
[----:B------:R-:W-:Y:S01]  /*2490*/  FFMA.FTZ R140, R21, R11, R140 ;  /* 0x0000000b158c7223 */ /* 0x000fe2000001008c */
[----:B------:R1:W-:Y:S01]  /*24a0*/  STL [R1+0x24], R142 ;  /* 0x0000248e01007387 */ /* 0x0003e20000100800 */
[----:B------:R-:W-:Y:S01]  /*24b0*/  SHF.L.U32 R213, R213, 0x10, RZ ;  /* 0x00000010d5d57819 */ /* 0x000fe200000006ff */
[----:B------:R-:W-:Y:S01]  /*24c0*/  FMUL.FTZ R22, R17, R22 ;  /* 0x0000001611167220 */ /* 0x000fe20000410000 */
[----:B0-----:R-:W-:Y:S01]  /*24d0*/  FMUL.FTZ R143, R19, R236 ;  /* 0x000000ec138f7220 */ /* 0x001fe20000410000 */
[----:B------:R-:W-:Y:S01]  /*24e0*/  FADD.FTZ R146, -R146, R30 ;  /* 0x0000001e92927221 */ /* 0x000fe20000010100 */
[----:B------:R-:W-:Y:S01]  /*24f0*/  FMUL.FTZ R10, R130, R233 ;  /* 0x000000e9820a7220 */ /* 0x000fe20000410000 */
[----:B-1----:R-:W-:Y:S01]  /*2500*/  FMUL.FTZ R142, R20, R235 ;  /* 0x000000eb148e7220 */ /* 0x002fe20000410000 */
[----:B------:R-:W-:Y:S01]  /*2510*/  FADD.FTZ R141, R141, R25 ;  /* 0x000000198d8d7221 */ /* 0x000fe20000010000 */
[----:B------:R-:W-:Y:S01]  /*2520*/  FFMA.FTZ R140, R144, R25, R140 ;  /* 0x00000019908c7223 */ /* 0x000fe2000001008c */
[----:B------:R0:W-:Y:S01]  /*2530*/  STL [R1+0x1c], R143 ;  /* 0x00001c8f01007387 */ /* 0x0001e20000100800 */
[----:B------:R-:W-:Y:S01]  /*2540*/  FMUL.FTZ R26, R131, R213 ;  /* 0x000000d5831a7220 */ /* 0x000fe20000410000 */
[----:B------:R-:W-:-:S02]  /*2550*/  FMUL.FTZ R146, R17, R146 ;  /* 0x0000009211927220 */ /* 0x000fc40000410000 */
[----:B------:R1:W-:Y:S01]  /*2560*/  STL [R1+0x14], R142 ;  /* 0x0000148e01007387 */ /* 0x0003e20000100800 */
[----:B------:R-:W-:Y:S01]  /*2570*/  FADD.FTZ R141, R141, R10 ;  /* 0x0000000a8d8d7221 */ /* 0x000fe20000010000 */
[----:B------:R-:W-:Y:S01]  /*2580*/  FFMA.FTZ R140, R22, R10, R140 ;  /* 0x0000000a168c7223 */ /* 0x000fe2000001008c */
[----:B------:R-:W-:Y:S01]  /*2590*/  FMUL.FTZ R251, R208, R228 ;  /* 0x000000e4d0fb7220 */ /* 0x000fe20000410000 */
[----:B0-----:R-:W-:Y:S01]  /*25a0*/  FMUL.FTZ R143, R21, R234 ;  /* 0x000000ea158f7220 */ /* 0x001fe20000410000 */
[----:B-1----:R-:W-:Y:S01]  /*25b0*/  FMUL.FTZ R142, R22, R233 ;  /* 0x000000e9168e7220 */ /* 0x002fe20000410000 */
[----:B------:R-:W-:-:S03]  /*25c0*/  SHF.L.U32 R212, R212, 0x10, RZ ;  /* 0x00000010d4d47819 */ /* 0x000fc600000006ff */
        /* <DEDUP_REMOVED lines=13> */
[----:B0-----:R-:W-:-:S03]  /*26a0*/  FMUL.FTZ R251, R201, R225 ;  /* 0x000000e1c9fb7220 */ /* 0x001fc60000410000 */
[----:B------:R0:W-:Y:S01]  /*26b0*/  STL [R1+0x68], R250 ;  /* 0x000068fa01007387 */ /* 0x0001e20000100800 */
[----:B------:R-:W-:Y:S01]  /*26c0*/  SHF.L.U32 R211, R211, 0x10, RZ ;  /* 0x00000010d3d37819 */ /* 0x000fe200000006ff */
[----:B------:R-:W-:Y:S01]  /*26d0*/  FMUL.FTZ R8, R134, R231 ;  /* 0x000000e786087220 */ /* 0x000fe20000410000 */
[----:B-1----:R-:W-:Y:S01]  /*26e0*/  FMUL.FTZ R249, R193, R224 ;  /* 0x000000e0c1f97220 */ /* 0x002fe20000410000 */
[----:B------:R1:W-:Y:S01]  /*26f0*/  STL [R1+0x60], R251 ;  /* 0x000060fb01007387 */ /* 0x0003e20000100800 */
[----:B------:R-:W-:Y:S01]  /*2700*/  FMUL.FTZ R3, R17, R3 ;  /* 0x0000000311037220 */ /* 0x000fe20000410000 */
[----:B------:R-:W-:Y:S01]  /*2710*/  FADD.FTZ R141, R141, R27 ;  /* 0x0000001b8d8d7221 */ /* 0x000fe20000010000 */
[----:B------:R-:W-:Y:S01]  /*2720*/  FFMA.FTZ R140, R34, R27, R140 ;  /* 0x0000001b228c7223 */ /* 0x000fe2000001008c */
[----:B0-----:R-:W-:Y:S01]  /*2730*/  FMUL.FTZ R250, R190, R223 ;  /* 0x000000dfbefa7220 */ /* 0x001fe20000410000 */
[----:B------:R-:W-:Y:S01]  /*2740*/  PRMT R210, R6, 0x7632, R210 ;  /* 0x0000763206d27816 */ /* 0x000fe200000000d2 */
[----:B------:R0:W-:Y:S01]  /*2750*/  STL [R1+0x58], R249 ;  /* 0x000058f901007387 */ /* 0x0001e20000100800 */
[----:B-1----:R-:W-:Y:S01]  /*2760*/  FMUL.FTZ R251, R186, R222 ;  /* 0x000000debafb7220 */ /* 0x002fe20000410000 */
        /* <DEDUP_REMOVED lines=8> */
[----:B------:R0:W-:Y:S01]  /*27f0*/  STL [R1+0x48], R251 ;  /* 0x000048fb01007387 */ /* 0x0001e20000100800 */
[----:B------:R-:W-:Y:S01]  /*2800*/  SHF.L.U32 R229, R7, 0x10, RZ ;  /* 0x0000001007e57819 */ /* 0x000fe200000006ff */
[----:B------:R-:W-:Y:S01]  /*2810*/  FMUL.FTZ R7, R136, R230 ;  /* 0x000000e688077220 */ /* 0x000fe20000410000 */
[----:B------:R-:W-:Y:S01]  /*2820*/  SHF.L.U32 R210, R210, 0x10, RZ ;  /* 0x00000010d2d27819 */ /* 0x000fe200000006ff */
[----:B-1----:R-:W-:Y:S01]  /*2830*/  FMUL.FTZ R250, R174, R220 ;  /* 0x000000dcaefa7220 */ /* 0x002fe20000410000 */
[----:B------:R-:W-:Y:S01]  /*2840*/  FMUL.FTZ R2, R17, R2 ;  /* 0x0000000211027220 */ /* 0x000fe20000410000 */
[----:B------:R-:W-:Y:S01]  /*2850*/  FADD.FTZ R141, R141, R29 ;  /* 0x0000001d8d8d7221 */ /* 0x000fe20000010000 */
[----:B0-----:R-:W-:Y:S01]  /*2860*/  FMUL.FTZ R251, R178, R219 ;  /* 0x000000dbb2fb7220 */ /* 0x001fe20000410000 */
[----:B------:R-:W-:Y:S01]  /*2870*/  FFMA.FTZ R140, R35, R29, R140 ;  /* 0x0000001d238c7223 */ /* 0x000fe2000001008c */
[----:B------:R0:W-:Y:S01]  /*2880*/  STL [R1+0x40], R249 ;  /* 0x000040f901007387 */ /* 0x0001e20000100800 */
[----:B------:R-:W-:Y:S01]  /*2890*/  FMUL.FTZ R30, R137, R210 ;  /* 0x000000d2891e7220 */ /* 0x000fe20000410000 */
[----:B------:R-:W-:-:S02]  /*28a0*/  FMUL.FTZ R145, R17, R145 ;  /* 0x0000009111917220 */ /* 0x000fc40000410000 */
[----:B------:R1:W-:Y:S01]  /*28b0*/  STL [R1+0x38], R250 ;  /* 0x000038fa01007387 */ /* 0x0003e20000100800 */
[----:B------:R-:W-:Y:S01]  /*28c0*/  FADD.FTZ R141, R141, R7 ;  /* 0x000000078d8d7221 */ /* 0x000fe20000010000 */
[----:B------:R-:W-:Y:S02]  /*28d0*/  FFMA.FTZ R140, R2, R7, R140 ;  /* 0x00000007028c7223 */ /* 0x000fe4000001008c */
[----:B------:R2:W-:Y:S01]  /*28e0*/  STL [R1+0x30], R251 ;  /* 0x000030fb01007387 */ /* 0x0005e20000100800 */
[----:B0-----:R-:W-:Y:S01]  /*28f0*/  FMUL.FTZ R249, R179, R218 ;  /* 0x000000dab3f97220 */ /* 0x001fe20000410000 */
[----:B-1----:R-:W-:Y:S01]  /*2900*/  FMUL.FTZ R250, R180, R217 ;  /* 0x000000d9b4fa7220 */ /* 0x002fe20000410000 */
[----:B------:R-:W-:Y:S01]  /*2910*/  SHF.L.U32 R209, R209, 0x10, RZ ;  /* 0x00000010d1d17819 */ /* 0x000fe200000006ff */
[----:B--2---:R-:W-:Y:S02]  /*2920*/  FMUL.FTZ R251, R28, R216 ;  /* 0x000000d81cfb7220 */ /* 0x004fe40000410000 */
        /* <DEDUP_REMOVED lines=19> */
[----:B------:R-:W-:Y:S01]  /*2a60*/  FADD.FTZ R141, R141, R31 ;  /* 0x0000001f8d8d7221 */ /* 0x000fe20000010000 */
[----:B------:R2:W-:Y:S01]  /*2a70*/  STL [R1], R251 ;  /* 0x000000fb01007387 */ /* 0x0005e20000100800 */
[C---:B------:R-:W-:Y:S01]  /*2a80*/  FFMA.FTZ R140, R33.reuse, R31, R140 ;  /* 0x0000001f218c7223 */ /* 0x040fe2000001008c */
[----:B0-----:R-:W-:Y:S01]  /*2a90*/  FMUL.FTZ R249, R34, R212 ;  /* 0x000000d422f97220 */ /* 0x001fe20000410000 */
[----:B------:R-:W-:Y:S01]  /*2aa0*/  FMUL.FTZ R252, R33, R209 ;  /* 0x000000d121fc7220 */ /* 0x000fe20000410000 */
[----:B-1----:R-:W-:Y:S01]  /*2ab0*/  FMUL.FTZ R250, R35, R211 ;  /* 0x000000d323fa7220 */ /* 0x002fe20000410000 */
[----:B--2---:R-:W-:Y:S01]  /*2ac0*/  FMUL.FTZ R251, R145, R210 ;  /* 0x000000d291fb7220 */ /* 0x004fe20000410000 */
[----:B------:R-:W-:Y:S06]  /*2ad0*/  BRA `(.L_x_5815) ;  /* 0x0000001800e07947 */ /* 0x000fec0003800000 */
.L_x_5814:
        /* <DEDUP_REMOVED lines=10> */
[----:B------:R-:W-:Y:S02]  /*2b80*/  IMAD.WIDE.U32 R44, R200, 0x10, R20 ;  /* 0x00000010c82c7825 */ /* 0x000fe400078e0014 */
[----:B------:R-:W4:Y:S04]  /*2b90*/  LDG.E.128 R48, desc[UR6][R48.64] ;  /* 0x0000000630307981 */ /* 0x000f28000c1e1d00 */
[----:B------:R-:W4:Y:S01]  /*2ba0*/  LDG.E.128 R44, desc[UR6][R44.64] ;  /* 0x000000062c2c7981 */ /* 0x000f22000c1e1d00 */
[----:B-1----:R-:W-:-:S04]  /*2bb0*/  IMAD.WIDE.U32 R32, R181, 0x10, R4 ;  /* 0x00000010b5207825 */ /* 0x002fc800078e0004 */
[----:B------:R-:W-:Y:S02]  /*2bc0*/  IMAD.WIDE.U32 R248, R200, 0x10, R4 ;  /* 0x00000010c8f87825 */ /* 0x000fe400078e0004 */
[----:B------:R-:W4:Y:S02]  /*2bd0*/  LDG.E.128 R32, desc[UR6][R32.64] ;  /* 0x0000000620207981 */ /* 0x000f24000c1e1d00 */
[C---:B------:R-:W-:Y:S02]  /*2be0*/  IMAD.WIDE.U32 R28, R160.reuse, 0x10, R20 ;  /* 0x00000010a01c7825 */ /* 0x040fe400078e0014 */
[----:B------:R-:W4:Y:S04]  /*2bf0*/  LDG.E.128 R248, desc[UR6][R248.64] ;  /* 0x00000006f8f87981 */ /* 0x000f28000c1e1d00 */
[----:B------:R-:W4:Y:S01]  /*2c00*/  LDG.E.128 R28, desc[UR6][R28.64] ;  /* 0x000000061c1c7981 */ /* 0x000f22000c1e1d00 */
[----:B------:R-:W-:-:S06]  /*2c10*/  IMAD.WIDE.U32 R24, R160, 0x10, R4 ;  /* 0x00000010a0187825 */ /* 0x000fcc00078e0004 */
[----:B------:R-:W4:Y:S01]  /*2c20*/  LDG.E.128 R24, desc[UR6][R24.64] ;  /* 0x0000000618187981 */ /* 0x000f22000c1e1d00 */
[----:B------:R-:W-:-:S04]  /*2c30*/  IMAD.WIDE.U32 R20, R14, 0x10, R20 ;  /* 0x000000100e147825 */ /* 0x000fc800078e0014 */
[--C-:B------:R-:W-:Y:S02]  /*2c40*/  IMAD.WIDE.U32 R8, R14, 0x10, R4.reuse ;  /* 0x000000100e087825 */ /* 0x100fe400078e0004 */
[----:B------:R-:W4:Y:S02]  /*2c50*/  LDG.E.128 R20, desc[UR6][R20.64] ;  /* 0x0000000614147981 */ /* 0x000f24000c1e1d00 */
        /* <DEDUP_REMOVED lines=17> */
[----:B------:R-:W0:Y:S01]  /*2d70*/  LDC.64 R40, c[0x0][0x438] ;  /* 0x00010e00ff287b82 */ /* 0x000e220000000a00 */
        /* <DEDUP_REMOVED lines=32> */
[----:B------:R-:W-:Y:S01]  /*2f80*/  SHF.L.U32 R34, R3, 0x10, RZ ;  /* 0x0000001003227819 */ /* 0x000fe200000006ff */
[----:B------:R-:W-:Y:S01]  /*2f90*/  FADD.FTZ R3, -R146, R145 ;  /* 0x0000009192037221 */ /* 0x000fe20000010100 */
        /* <DEDUP_REMOVED lines=8> */
[----:B------:R-:W-:Y:S01]  /*3020*/  SHF.L.U32 R141, R141, 0x10, RZ ;  /* 0x000000108d8d7819 */ /* 0x000fe200000006ff */
[----:B------:R-:W-:Y:S01]  /*3030*/  FADD.FTZ R208, -R146, R140 ;  /* 0x0000008c92d07221 */ /* 0x000fe20000010100 */
[----:B------:R-:W-:Y:S01]  /*3040*/  SHF.L.U32 R228, R228, 0x10, RZ ;  /* 0x00000010e4e47819 */ /* 0x000fe200000006ff */
[----:B------:R-:W-:Y:S01]  /*3050*/  FMUL.FTZ R158, R100, R248 ;  /* 0x000000f8649e7220 */ /* 0x000fe20000410000 */
[----:B-----5:R-:W-:Y:S01]  /*3060*/  FMUL.FTZ R0, R17, R0 ;  /* 0x0000000011007220 */ /* 0x020fe20000410000 */
[----:B------:R-:W-:Y:S02]  /*3070*/  SHF.L.U32 R149, R149, 0x10, RZ ;  /* 0x0000001095957819 */ /* 0x000fe400000006ff */
        /* <DEDUP_REMOVED lines=152> */
[----:B------:R-:W-:Y:S01]  /*3a00*/  SHF.L.U32 R35, R2, 0x10, RZ ;  /* 0x0000001002237819 */ /* 0x000fe200000006ff */
[----:B0-----:R-:W-:Y:S01]  /*3a10*/  FMUL.FTZ R142, R150, R247 ;  /* 0x000000f7968e7220 */ /* 0x001fe20000410000 */
[----:B------:R-:W-:Y:S01]  /*3a20*/  FADD.FTZ R141, R141, R165 ;  /* 0x000000a58d8d7221 */ /* 0x000fe20000010000 */
[----:B------:R-:W-:Y:S01]  /*3a30*/  FFMA.FTZ R140, R169, R165, R140 ;  /* 0x000000a5a98c7223 */ /* 0x000fe2000001008c */
[----:B------:R-:W-:Y:S01]  /*3a40*/  FADD.FTZ R2, -R146, R143 ;  /* 0x0000008f92027221 */ /* 0x000fe20000010100 */
[C---:B------:R-:W-:Y:S01]  /*3a50*/  PRMT R26, R20.reuse, 0x7632, R26 ;  /* 0x00007632141a7816 */ /* 0x040fe2000000001a */
[----:B------:R0:W-:Y:S01]  /*3a60*/  STL [R1+0x74], R142 ;  /* 0x0000748e01007387 */ /* 0x0001e20000100800 */
        /* <DEDUP_REMOVED lines=90> */
[C---:B------:R-:W-:Y:S01]  /*4010*/  FADD.FTZ R34, -R146.reuse, R34 ;  /* 0x0000002292227221 */ /* 0x040fe20000010100 */
[C---:B------:R-:W-:Y:S01]  /*4020*/  FADD.FTZ R35, -R146.reuse, R35 ;  /* 0x0000002392237221 */ /* 0x040fe20000010100 */
[----:B0-----:R-:W-:Y:S01]  /*4030*/  FMUL.FTZ R143, R19, R236 ;  /* 0x000000ec138f7220 */ /* 0x001fe20000410000 */
[----:B------:R-:W-:Y:S01]  /*4040*/  FADD.FTZ R145, -R146, R145 ;  /* 0x0000009192917221 */ /* 0x000fe20000010100 */
[----:B------:R-:W-:Y:S01]  /*4050*/  SHF.L.U32 R213, R213, 0x10, RZ ;  /* 0x00000010d5d57819 */ /* 0x000fe200000006ff */
[----:B------:R-:W-:Y:S01]  /*4060*/  FMUL.FTZ R22, R17, R22 ;  /* 0x0000001611167220 */ /* 0x000fe20000410000 */
[----:B-1----:R-:W-:Y:S01]  /*4070*/  FMUL.FTZ R142, R20, R235 ;  /* 0x000000eb148e7220 */ /* 0x002fe20000410000 */
[----:B------:R-:W-:Y:S01]  /*4080*/  FADD.FTZ R146, -R146, R30 ;  /* 0x0000001e92927221 */ /* 0x000fe20000010100 */
[----:B------:R-:W-:Y:S01]  /*4090*/  FMUL.FTZ R10, R130, R233 ;  /* 0x000000e9820a7220 */ /* 0x000fe20000410000 */
        /* <DEDUP_REMOVED lines=91> */
[----:B--2---:R-:W-:-:S07]  /*4650*/  FMUL.FTZ R251, R145, R210 ;  /* 0x000000d291fb7220 */ /* 0x004fce0000410000 */
.L_x_5815:
[----:B------:R-:W-:Y:S04]  /*4660*/  STL [R1+0x30c], R42 ;  /* 0x00030c2a01007387 */ /* 0x000fe80000100800 */
[----:B------:R0:W-:Y:S04]  /*4670*/  STL [R1+0x308], R41 ;  /* 0x0003082901007387 */ /* 0x0001e80000100800 */
[----:B0-----:R-:W2:Y:S04]  /*4680*/  LDL.LU R41, [R1+0x78] ;  /* 0x0000780001297983 */ /* 0x001ea80000300800 */
[----:B------:R-:W3:Y:S04]  /*4690*/  LDL.LU R42, [R1+0x7c] ;  /* 0x00007c00012a7983 */ /* 0x000ee80000300800 */
[----:B------:R0:W-:Y:S04]  /*46a0*/  STL [R1+0x304], R40 ;  /* 0x0003042801007387 */ /* 0x0001e80000100800 */
[----:B0-----:R-:W3:Y:S04]  /*46b0*/  LDL.LU R40, [R1+0x8c] ;  /* 0x00008c0001287983 */ /* 0x001ee80000300800 */
[----:B------:R0:W-:Y:S04]  /*46c0*/  STL [R1+0x300], R39 ;  /* 0x0003002701007387 */ /* 0x0001e80000100800 */
[----:B0-----:R-:W4:Y:S04]  /*46d0*/  LDL.LU R39, [R1+0x74] ;  /* 0x0000740001277983 */ /* 0x001f280000300800 */
[----:B------:R-:W-:Y:S04]  /*46e0*/  STL [R1+0x2fc], R38 ;  /* 0x0002fc2601007387 */ /* 0x000fe80000100800 */
        /* <DEDUP_REMOVED lines=48> */
[----:B------:R3:W-:Y:S02]  /*49f0*/  STL [R1+0x268], R0 ;  /* 0x0002680001007387 */ /* 0x0007e40000100800 */
[----:B---3--:R-:W-:-:S02]  /*4a00*/  FADD.FTZ R0, R42, R40 ;  /* 0x000000282a007221 */ /* 0x008fc40000010000 */
[----:B------:R-:W2:Y:S04]  /*4a10*/  LDL.LU R42, [R1+0x88] ;  /* 0x00008800012a7983 */ /* 0x000ea80000300800 */
[----:B------:R-:W4:Y:S04]  /*4a20*/  LDL.LU R40, [R1+0x84] ;  /* 0x0000840001287983 */ /* 0x000f280000300800 */
[----:B------:R0:W-:Y:S04]  /*4a30*/  STL [R1+0x8c], R0 ;  /* 0x00008c0001007387 */ /* 0x0001e80000100800 */
        /* <DEDUP_REMOVED lines=26> */
[----:B--2---:R-:W-:-:S03]  /*4be0*/  FADD.FTZ R41, R41, R42 ;  /* 0x0000002a29297221 */ /* 0x004fc60000010000 */
[----:B------:R0:W5:Y:S01]  /*4bf0*/  LDL.LU R42, [R1+0x30c] ;  /* 0x00030c00012a7983 */ /* 0x0001620000300800 */
[----:B----4-:R-:W-:-:S03]  /*4c00*/  FADD.FTZ R39, R39, R40 ;  /* 0x0000002827277221 */ /* 0x010fc60000010000 */
[----:B------:R1:W-:Y:S01]  /*4c10*/  STL [R1+0x88], R41 ;  /* 0x0000882901007387 */ /* 0x0003e20000100800 */
[----:B---3--:R-:W-:-:S03]  /*4c20*/  FADD.FTZ R37, R37, R38 ;  /* 0x0000002625257221 */ /* 0x008fc60000010000 */
[----:B-1----:R0:W5:Y:S01]  /*4c30*/  LDL.LU R41, [R1+0x308] ;  /* 0x0003080001297983 */ /* 0x0021620000300800 */
[----:B------:R-:W-:-:S03]  /*4c40*/  FADD.FTZ R35, R35, R36 ;  /* 0x0000002423237221 */ /* 0x000fc60000010000 */
[----:B------:R0:W5:Y:S04]  /*4c50*/  LDL.LU R40, [R1+0x304] ;  /* 0x0003040001287983 */ /* 0x0001680000300800 */
[----:B------:R1:W-:Y:S01]  /*4c60*/  STL [R1+0x84], R39 ;  /* 0x0000842701007387 */ /* 0x0003e20000100800 */
[----:B------:R-:W-:Y:S01]  /*4c70*/  FADD.FTZ R33, R33, R34 ;  /* 0x0000002221217221 */ /* 0x000fe20000010000 */
[----:B------:R-:W-:Y:S02]  /*4c80*/  FADD.FTZ R15, R15, R32 ;  /* 0x000000200f0f7221 */ /* 0x000fe40000010000 */
        /* <DEDUP_REMOVED lines=16> */
[----:B------:R-:W-:-:S02]  /*4d90*/  FADD.FTZ R0, R31, R0 ;  /* 0x000000001f007221 */ /* 0x000fc40000010000 */
[----:B-1----:R0:W5:Y:S04]  /*4da0*/  LDL.LU R33, [R1+0x2e8] ;  /* 0x0002e80001217983 */ /* 0x0021680000300800 */
[----:B------:R0:W5:Y:S04]  /*4db0*/  LDL.LU R32, [R1+0x2e4] ;  /* 0x0002e40001207983 */ /* 0x0001680000300800 */
[----:B------:R-:W-:Y:S04]  /*4dc0*/  STL [R1+0x74], R15 ;  /* 0x0000740f01007387 */ /* 0x000fe80000100800 */
[----:B------:R1:W-:Y:S04]  /*4dd0*/  STL [R1+0x70], R8 ;  /* 0x0000700801007387 */ /* 0x0003e80000100800 */
[----:B------:R2:W-:Y:S04]  /*4de0*/  STL [R1+0x6c], R7 ;  /* 0x00006c0701007387 */ /* 0x0005e80000100800 */
[----:B------:R3:W-:Y:S04]  /*4df0*/  STL [R1+0x68], R6 ;  /* 0x0000680601007387 */ /* 0x0007e80000100800 */
[----:B------:R4:W-:Y:S04]  /*4e00*/  STL [R1+0x64], R5 ;  /* 0x0000640501007387 */ /* 0x0009e80000100800 */
[----:B------:R0:W-:Y:S04]  /*4e10*/  STL [R1+0x60], R4 ;  /* 0x0000600401007387 */ /* 0x0001e80000100800 */
[----:B------:R0:W-:Y:S04]  /*4e20*/  STL [R1+0x5c], R3 ;  /* 0x00005c0301007387 */ /* 0x0001e80000100800 */
[----:B------:R-:W4:Y:S04]  /*4e30*/  LDL.LU R31, [R1+0xfc] ;  /* 0x0000fc00011f7983 */ /* 0x000f280000300800 */
[----:B------:R0:W-:Y:S04]  /*4e40*/  STL [R1+0x58], R2 ;  /* 0x0000580201007387 */ /* 0x0001e80000100800 */
[----:B------:R-:W4:Y:S04]  /*4e50*/  LDL.LU R29, [R1+0x100] ;  /* 0x00010000011d7983 */ /* 0x000f280000300800 */
[----:B------:R0:W-:Y:S04]  /*4e60*/  STL [R1+0x54], R0 ;  /* 0x0000540001007387 */ /* 0x0001e80000100800 */
        /* <DEDUP_REMOVED lines=13> */
[----:B------:R-:W4:Y:S04]  /*4f40*/  LDL.LU R17, [R1+0x4] ;  /* 0x0000040001117983 */ /* 0x000f280000300800 */
[----:B------:R-:W4:Y:S01]  /*4f50*/  LDL.LU R15, [R1] ;  /* 0x00000000010f7983 */ /* 0x000f220000300800 */
[----:B------:R-:W-:-:S03]  /*4f60*/  FADD.FTZ R30, R30, R31 ;  /* 0x0000001f1e1e7221 */ /* 0x000fc60000010000 */
[----:B------:R0:W5:Y:S04]  /*4f70*/  LDL.LU R31, [R1+0x2e0] ;  /* 0x0002e000011f7983 */ /* 0x0001680000300800 */
[----:B------:R1:W-:Y:S01]  /*4f80*/  STL [R1+0x50], R30 ;  /* 0x0000501e01007387 */ /* 0x0003e20000100800 */
[----:B------:R-:W-:-:S03]  /*4f90*/  FADD.FTZ R28, R28, R29 ;  /* 0x0000001d1c1c7221 */ /* 0x000fc60000010000 */
        /* <DEDUP_REMOVED lines=11> */
[----:B--2---:R-:W-:Y:S01]  /*5050*/  FADD.FTZ R7, R11, R7 ;  /* 0x000000070b077221 */ /* 0x004fe20000010000 */
[----:B---3--:R-:W-:Y:S01]  /*5060*/  FADD.FTZ R6, R12, R6 ;  /* 0x000000060c067221 */ /* 0x008fe20000010000 */
[----:B-1----:R0:W5:Y:S04]  /*5070*/  LDL.LU R26, [R1+0x2cc] ;  /* 0x0002cc00011a7983 */ /* 0x0021680000300800 */
[----:B------:R0:W5:Y:S04]  /*5080*/  LDL.LU R25, [R1+0x2c8] ;  /* 0x0002c80001197983 */ /* 0x0001680000300800 */
[----:B------:R1:W-:Y:S01]  /*5090*/  STL [R1+0x44], R24 ;  /* 0x0000441801007387 */ /* 0x0003e20000100800 */
[----:B----4-:R-:W-:Y:S01]  /*50a0*/  FADD.FTZ R5, R13, R5 ;  /* 0x000000050d057221 */ /* 0x010fe20000010000 */
        /* <DEDUP_REMOVED lines=9> */
[----:B------:R1:W-:Y:S04]  /*5140*/  STL [R1+0x3c], R9 ;  /* 0x00003c0901007387 */ /* 0x0003e80000100800 */
        /* <DEDUP_REMOVED lines=24> */
[----:B------:R-:W4:Y:S01]  /*52d0*/  LDL.LU R0, [R1+0x1a4] ;  /* 0x0001a40001007983 */ /* 0x000f220000300800 */
        /* <DEDUP_REMOVED lines=11> */
[----:B-1----:R0:W5:Y:S01]  /*5390*/  LDL.LU R17, [R1+0x2a8] ;  /* 0x0002a80001117983 */ /* 0x0021620000300800 */
[----:B------:R-:W-:-:S03]  /*53a0*/  FADD.FTZ R11, R250, R11 ;  /* 0x0000000bfa0b7221 */ /* 0x000fc60000010000 */
[----:B------:R0:W5:Y:S04]  /*53b0*/  LDL.LU R16, [R1+0x2a4] ;  /* 0x0002a40001107983 */ /* 0x0001680000300800 */
[----:B------:R1:W-:Y:S01]  /*53c0*/  STL [R1+0x10], R15 ;  /* 0x0000100f01007387 */ /* 0x0003e20000100800 */
[----:B------:R-:W-:-:S03]  /*53d0*/  FADD.FTZ R250, R143, R10 ;  /* 0x0000000a8ffa7221 */ /* 0x000fc60000010000 */
[----:B-1----:R0:W5:Y:S04]  /*53e0*/  LDL.LU R15, [R1+0x2a0] ;  /* 0x0002a000010f7983 */ /* 0x0021680000300800 */
[----:B------:R0:W5:Y:S01]  /*53f0*/  LDL.LU R14, [R1+0x29c] ;  /* 0x00029c00010e7983 */ /* 0x0001620000300800 */
[----:B------:R-:W-:Y:S01]  /*5400*/  FADD.FTZ R251, R251, R9 ;  /* 0x00000009fbfb7221 */ /* 0x000fe20000010000 */
[----:B--2---:R-:W-:Y:S01]  /*5410*/  FADD.FTZ R142, R142, R8 ;  /* 0x000000088e8e7221 */ /* 0x004fe20000010000 */
[----:B---3--:R-:W-:Y:S01]  /*5420*/  FADD.FTZ R252, R252, R7 ;  /* 0x00000007fcfc7221 */ /* 0x008fe20000010000 */
[----:B------:R1:W-:Y:S01]  /*5430*/  STL [R1+0xc], R148 ;  /* 0x00000c9401007387 */ /* 0x0003e20000100800 */
[----:B----4-:R-:W-:Y:S01]  /*5440*/  FADD.FTZ R248, R248, R6 ;  /* 0x00000006f8f87221 */ /* 0x010fe20000010000 */
[----:B------:R-:W-:Y:S01]  /*5450*/  FADD.FTZ R228, R228, R5 ;  /* 0x00000005e4e47221 */ /* 0x000fe20000010000 */
[----:B------:R-:W-:Y:S01]  /*5460*/  FADD.FTZ R247, R247, R4 ;  /* 0x00000004f7f77221 */ /* 0x000fe20000010000 */
[----:B------:R2:W-:Y:S01]  /*5470*/  STL [R1+0x8], R13 ;  /* 0x0000080d01007387 */ /* 0x0005e20000100800 */
[----:B------:R-:W-:-:S03]  /*5480*/  FADD.FTZ R227, R227, R3 ;  /* 0x00000003e3e37221 */ /* 0x000fc60000010000 */
[----:B------:R3:W-:Y:S01]  /*5490*/  STL [R1+0x4], R12 ;  /* 0x0000040c01007387 */ /* 0x0007e20000100800 */
[----:B------:R-:W-:-:S03]  /*54a0*/  FADD.FTZ R246, R246, R2 ;  /* 0x00000002f6f67221 */ /* 0x000fc60000010000 */
[----:B------:R4:W-:Y:S01]  /*54b0*/  STL [R1], R11 ;  /* 0x0000000b01007387 */ /* 0x0009e20000100800 */
[----:B------:R-:W-:-:S03]  /*54c0*/  FADD.FTZ R226, R226, R0 ;  /* 0x00000000e2e27221 */ /* 0x000fc60000010000 */
[----:B------:R-:W4:Y:S04]  /*54d0*/  LDL.LU R249, [R1+0x1a8] ;  /* 0x0001a80001f97983 */ /* 0x000f280000300800 */
[----:B-1----:R-:W4:Y:S04]  /*54e0*/  LDL.LU R148, [R1+0x1ac] ;  /* 0x0001ac0001947983 */ /* 0x002f280000300800 */
[----:B------:R-:W4:Y:S04]  /*54f0*/  LDL.LU R147, [R1+0x164] ;  /* 0x0001640001937983 */ /* 0x000f280000300800 */
[----:B------:R-:W4:Y:S04]  /*5500*/  LDL.LU R143, [R1+0x198] ;  /* 0x00019800018f7983 */ /* 0x000f280000300800 */
[----:B--2---:R-:W2:Y:S04]  /*5510*/  LDL.LU R13, [R1+0x19c] ;  /* 0x00019c00010d7983 */ /* 0x004ea80000300800 */
[----:B---3--:R-:W3:Y:S04]  /*5520*/  LDL.LU R12, [R1+0x1a0] ;  /* 0x0001a000010c7983 */ /* 0x008ee80000300800 */
[----:B----4-:R-:W4:Y:S04]  /*5530*/  LDL.LU R11, [R1+0x168] ;  /* 0x00016800010b7983 */ /* 0x010f280000300800 */
        /* <DEDUP_REMOVED lines=210> */
.L_x_5851:
        /* <DEDUP_REMOVED lines=12> */
[--C-:B------:R-:W-:Y:S01]  /*6320*/  FFMA.FTZ R157, R147, R157, R148.reuse ;  /* 0x0000009d939d7223 */ /* 0x100fe20000010094 */
[----:B------:R-:W-:Y:S01]  /*6330*/  LOP3.LUT P0, RZ, R183, 0xff, RZ, 0xc0, !PT ;  /* 0x000000ffb7ff7812 */ /* 0x000fe2000780c0ff */
[--C-:B------:R-:W-:Y:S01]  /*6340*/  FFMA.FTZ R202, R147, R202, R148.reuse ;  /* 0x000000ca93ca7223 */ /* 0x100fe20000010094 */
[----:B------:R-:W-:Y:S01]  /*6350*/  LOP3.LUT P3, RZ, R183, 0xff00, RZ, 0xc0, !PT ;  /* 0x0000ff00b7ff7812 */ /* 0x000fe2000786c0ff */
[----:B------:R-:W-:Y:S01]  /*6360*/  FADD.FTZ R157, -R157, R151 ;  /* 0x000000979d9d7221 */ /* 0x000fe20000010100 */
[----:B------:R-:W-:Y:S01]  /*6370*/  FFMA.FTZ R204, R147, R204, R148 ;  /* 0x000000cc93cc7223 */ /* 0x000fe20000010094 */
[----:B------:R-:W-:Y:S01]  /*6380*/  UMOV UR4, UR5 ;  /* 0x0000000500047c82 */ /* 0x000fe20008000000 */
[----:B------:R-:W-:Y:S01]  /*6390*/  LOP3.LUT P2, RZ, R183, 0xff0000, RZ, 0xc0, !PT ;  /* 0x00ff0000b7ff7812 */ /* 0x000fe2000784c0ff */
[----:B-----5:R-:W-:Y:S01]  /*63a0*/  FMUL.FTZ R151, R17, R157 ;  /* 0x0000009d11977220 */ /* 0x020fe20000410000 */
[----:B------:R-:W-:Y:S01]  /*63b0*/  FADD.FTZ R157, -R202, R156 ;  /* 0x0000009cca9d7221 */ /* 0x000fe20000010100 */
[----:B------:R-:W-:Y:S01]  /*63c0*/  FADD.FTZ R204, -R204, R203 ;  /* 0x000000cbcccc7221 */ /* 0x000fe20000010100 */
[----:B------:R-:W-:Y:S01]  /*63d0*/  FFMA.FTZ R201, R147, R201, R148 ;  /* 0x000000c993c97223 */ /* 0x000fe20000010094 */
[----:B------:R-:W-:Y:S01]  /*63e0*/  FMUL.FTZ R151, R151, R16 ;  /* 0x0000001097977220 */ /* 0x000fe20000410000 */
[C---:B------:R-:W-:Y:S01]  /*63f0*/  FMUL.FTZ R203, R17.reuse, R157 ;  /* 0x0000009d11cb7220 */ /* 0x040fe20000410000 */
[----:B------:R-:W-:Y:S01]  /*6400*/  @P0 SHF.L.U32 R156, R142, 0x10, RZ ;  /* 0x000000108e9c0819 */ /* 0x000fe200000006ff */
[----:B------:R-:W-:Y:S01]  /*6410*/  FMUL.FTZ R204, R17, R204 ;  /* 0x000000cc11cc7220 */ /* 0x000fe20000410000 */
[----:B------:R-:W-:Y:S01]  /*6420*/  FMUL.FTZ R202, R151, UR4 ;  /* 0x0000000497ca7c20 */ /* 0x000fe20008410000 */
[----:B------:R-:W-:-:S02]  /*6430*/  HFMA2 R151, -RZ, RZ, 0, 0 ;  /* 0x00000000ff977431 */ /* 0x000fc400000001ff */
[----:B------:R-:W-:Y:S01]  /*6440*/  FMUL.FTZ R203, R203, R16 ;  /* 0x00000010cbcb7220 */ /* 0x000fe20000410000 */
[----:B------:R-:W-:Y:S01]  /*6450*/  MOV R157, RZ ;  /* 0x000000ff009d7202 */ /* 0x000fe20000000f00 */
[----:B------:R-:W-:Y:S01]  /*6460*/  @P0 FMUL.FTZ R151, R202, R156 ;  /* 0x0000009cca970220 */ /* 0x000fe20000410000 */
[----:B------:R-:W-:Y:S01]  /*6470*/  FMUL.FTZ R202, R64, R202 ;  /* 0x000000ca40ca7220 */ /* 0x000fe20000410000 */
[----:B------:R-:W-:Y:S01]  /*6480*/  @P3 PRMT R156, R142, 0x7632, R156 ;  /* 0x000076328e9c3816 */ /* 0x000fe2000000009c */
[----:B------:R-:W-:Y:S01]  /*6490*/  FMUL.FTZ R142, R204, R16 ;  /* 0x00000010cc8e7220 */ /* 0x000fe20000410000 */
[----:B------:R-:W-:Y:S01]  /*64a0*/  @P2 SHF.L.U32 R204, R143, 0x10, RZ ;  /* 0x000000108fcc2819 */ /* 0x000fe200000006ff */
[----:B------:R-:W-:Y:S01]  /*64b0*/  FMUL.FTZ R203, R203, UR4 ;  /* 0x00000004cbcb7c20 */ /* 0x000fe20008410000 */
[----:B------:R-:W-:Y:S01]  /*64c0*/  FSEL R202, R202, RZ, P0 ;  /* 0x000000ffcaca7208 */ /* 0x000fe20000000000 */
[----:B------:R-:W-:Y:S01]  /*64d0*/  FMUL.FTZ R142, R142, UR4 ;  /* 0x000000048e8e7c20 */ /* 0x000fe20008410000 */
[----:B------:R-:W-:Y:S01]  /*64e0*/  ISETP.GE.U32.AND P0, PT, R182, RZ, PT ;  /* 0x000000ffb600720c */ /* 0x000fe20003f06070 */
[----:B------:R-:W-:Y:S01]  /*64f0*/  FFMA.FTZ R150, R147, R150, R148 ;  /* 0x0000009693967223 */ /* 0x000fe20000010094 */
[----:B------:R-:W-:Y:S01]  /*6500*/  @P3 SHF.L.U32 R156, R156, 0x10, RZ ;  /* 0x000000109c9c3819 */ /* 0x000fe200000006ff */
[----:B------:R-:W-:Y:S01]  /*6510*/  FADD.FTZ R201, -R201, R159 ;  /* 0x0000009fc9c97221 */ /* 0x000fe20000010100 */
[----:B------:R-:W-:Y:S01]  /*6520*/  ISETP.GE.U32.AND.EX P0, PT, R183, 0x1000000, PT, P0 ;  /* 0x01000000b700780c */ /* 0x000fe20003f06100 */
[----:B------:R-:W-:Y:S01]  /*6530*/  FADD.FTZ R150, -R150, R149 ;  /* 0x0000009596967221 */ /* 0x000fe20000010100 */
[----:B------:R-:W-:Y:S01]  /*6540*/  LOP3.LUT P5, RZ, R182, 0xff0000, RZ, 0xc0, !PT ;  /* 0x00ff0000b6ff7812 */ /* 0x000fe200078ac0ff */
[----:B------:R-:W-:Y:S01]  /*6550*/  @P3 FMUL.FTZ R157, R142, R156 ;  /* 0x0000009c8e9d3220 */ /* 0x000fe20000410000 */
[----:B------:R-:W-:-:S02]  /*6560*/  HFMA2 R156, -RZ, RZ, 0, 0 ;  /* 0x00000000ff9c7431 */ /* 0x000fc400000001ff */
[----:B------:R-:W-:Y:S01]  /*6570*/  @P2 FMUL.FTZ R156, R203, R204 ;  /* 0x000000cccb9c2220 */ /* 0x000fe20000410000 */
[----:B------:R-:W-:Y:S01]  /*6580*/  FMUL.FTZ R142, R65, R142 ;  /* 0x0000008e418e7220 */ /* 0x000fe20000410000 */
[----:B------:R-:W-:Y:S01]  /*6590*/  FMUL.FTZ R203, R66, R203 ;  /* 0x000000cb42cb7220 */ /* 0x000fe20000410000 */
[----:B------:R-:W-:Y:S01]  /*65a0*/  FFMA.FTZ R0, R147, R0, R148 ;  /* 0x0000000093007223 */ /* 0x000fe20000010094 */
[C---:B------:R-:W-:Y:S01]  /*65b0*/  FMUL.FTZ R201, R17.reuse, R201 ;  /* 0x000000c911c97220 */ /* 0x040fe20000410000 */
[----:B------:R-:W-:Y:S01]  /*65c0*/  FMUL.FTZ R149, R17, R150 ;  /* 0x0000009611957220 */ /* 0x000fe20000410000 */
[----:B------:R-:W-:Y:S01]  /*65d0*/  FSEL R142, R142, RZ, P3 ;  /* 0x000000ff8e8e7208 */ /* 0x000fe20001800000 */
[----:B------:R-:W-:Y:S01]  /*65e0*/  FADD.FTZ R0, -R0, R158 ;  /* 0x0000009e00007221 */ /* 0x000fe20000010100 */
[C---:B------:R-:W-:Y:S01]  /*65f0*/  LOP3.LUT P3, RZ, R182.reuse, 0xff, RZ, 0xc0, !PT ;  /* 0x000000ffb6ff7812 */ /* 0x040fe2000786c0ff */
[--C-:B------:R-:W-:Y:S01]  /*6600*/  FFMA.FTZ R208, R147, R208, R148.reuse ;  /* 0x000000d093d07223 */ /* 0x100fe20000010094 */
[----:B------:R-:W-:Y:S01]  /*6610*/  FSEL R203, R203, RZ, P2 ;  /* 0x000000ffcbcb7208 */ /* 0x000fe20001000000 */
[----:B------:R-:W-:Y:S01]  /*6620*/  FFMA.FTZ R206, R147, R206, R148 ;  /* 0x000000ce93ce7223 */ /* 0x000fe20000010094 */
[C---:B------:R-:W-:Y:S01]  /*6630*/  LOP3.LUT P4, RZ, R182.reuse, 0xff000000, RZ, 0xc0, !PT ;  /* 0xff000000b6ff7812 */ /* 0x040fe2000788c0ff */
[-C--:B------:R-:W-:Y:S01]  /*6640*/  FMUL.FTZ R149, R149, R16.reuse ;  /* 0x0000001095957220 */ /* 0x080fe20000410000 */
[----:B------:R-:W-:Y:S01]  /*6650*/  LOP3.LUT P2, RZ, R182, 0xff00, RZ, 0xc0, !PT ;  /* 0x0000ff00b6ff7812 */ /* 0x000fe2000784c0ff */
[----:B------:R-:W-:Y:S01]  /*6660*/  FADD.FTZ R207, -R208, R207 ;  /* 0x000000cfd0cf7221 */ /* 0x000fe20000010100 */
[----:B------:R-:W-:Y:S01]  /*6670*/  @P0 PRMT R158, R143, 0x7632, R158 ;  /* 0x000076328f9e0816 */ /* 0x000fe2000000009e */
[----:B------:R-:W-:Y:S01]  /*6680*/  FMUL.FTZ R143, R201, R16 ;  /* 0x00000010c98f7220 */ /* 0x000fe20000410000 */
[----:B------:R-:W-:Y:S01]  /*6690*/  FADD.FTZ R150, -R206, R205 ;  /* 0x000000cdce967221 */ /* 0x000fe20000010100 */
[----:B------:R-:W-:Y:S01]  /*66a0*/  @P5 SHF.L.U32 R206, R141, 0x10, RZ ;  /* 0x000000108dce5819 */ /* 0x000fe200000006ff */
[----:B------:R-:W-:Y:S01]  /*66b0*/  FMUL.FTZ R205, R149, UR4 ;  /* 0x0000000495cd7c20 */ /* 0x000fe20008410000 */
[----:B------:R-:W-:Y:S01]  /*66c0*/  @P0 SHF.L.U32 R158, R158, 0x10, RZ ;  /* 0x000000109e9e0819 */ /* 0x000fe200000006ff */
[----:B------:R-:W-:Y:S01]  /*66d0*/  FMUL.FTZ R143, R143, UR4 ;  /* 0x000000048f8f7c20 */ /* 0x000fe20008410000 */
[C---:B------:R-:W-:Y:S01]  /*66e0*/  FMUL.FTZ R0, R17.reuse, R0 ;  /* 0x0000000011007220 */ /* 0x040fe20000410000 */
[C---:B------:R-:W-:Y:S01]  /*66f0*/  FMUL.FTZ R150, R17.reuse, R150 ;  /* 0x0000009611967220 */ /* 0x040fe20000410000 */
[----:B------:R-:W-:Y:S01]  /*6700*/  MOV R159, RZ ;  /* 0x000000ff009f7202 */ /* 0x000fe20000000f00 */
[----:B------:R-:W-:Y:S01]  /*6710*/  FMUL.FTZ R207, R17, R207 ;  /* 0x000000cf11cf7220 */ /* 0x000fe20000410000 */
[----:B------:R-:W-:-:S02]  /*6720*/  HFMA2 R149, -RZ, RZ, 0, 0 ;  /* 0x00000000ff957431 */ /* 0x000fc400000001ff */
[----:B------:R-:W-:Y:S01]  /*6730*/  @P0 FMUL.FTZ R159, R143, R158 ;  /* 0x0000009e8f9f0220 */ /* 0x000fe20000410000 */
[----:B------:R-:W-:Y:S01]  /*6740*/  @P5 FMUL.FTZ R149, R205, R206 ;  /* 0x000000cecd955220 */ /* 0x000fe20000410000 */
[-C--:B------:R-:W-:Y:S01]  /*6750*/  FMUL.FTZ R0, R0, R16.reuse ;  /* 0x0000001000007220 */ /* 0x080fe20000410000 */
[----:B------:R-:W-:Y:S01]  /*6760*/  @P3 SHF.L.U32 R158, R140, 0x10, RZ ;  /* 0x000000108c9e3819 */ /* 0x000fe200000006ff */
[-C--:B------:R-:W-:Y:S01]  /*6770*/  FMUL.FTZ R207, R207, R16.reuse ;  /* 0x00000010cfcf7220 */ /* 0x080fe20000410000 */
[----:B------:R-:W-:Y:S01]  /*6780*/  @P4 PRMT R206, R141, 0x7632, R206 ;  /* 0x000076328dce4816 */ /* 0x000fe200000000ce */
[----:B------:R-:W-:Y:S01]  /*6790*/  FMUL.FTZ R141, R150, R16 ;  /* 0x00000010968d7220 */ /* 0x000fe20000410000 */
[----:B------:R-:W-:Y:S01]  /*67a0*/  @P2 PRMT R140, R140, 0x7632, R140 ;  /* 0x000076328c8c2816 */ /* 0x000fe2000000008c */
[----:B------:R-:W-:Y:S01]  /*67b0*/  FMUL.FTZ R182, R0, UR4 ;  /* 0x0000000400b67c20 */ /* 0x000fe20008410000 */
[----:B------:R-:W-:Y:S01]  /*67c0*/  @P4 SHF.L.U32 R206, R206, 0x10, RZ ;  /* 0x00000010cece4819 */ /* 0x000fe200000006ff */
[----:B------:R-:W-:Y:S01]  /*67d0*/  FMUL.FTZ R141, R141, UR4 ;  /* 0x000000048d8d7c20 */ /* 0x000fe20008410000 */
[----:B------:R-:W-:Y:S01]  /*67e0*/  @P2 SHF.L.U32 R183, R140, 0x10, RZ ;  /* 0x000000108cb72819 */ /* 0x000fe200000006ff */
[----:B------:R-:W-:Y:S01]  /*67f0*/  FMUL.FTZ R140, R207, UR4 ;  /* 0x00000004cf8c7c20 */ /* 0x000fe20008410000 */
[----:B------:R-:W-:-:S02]  /*6800*/  HFMA2 R0, -RZ, RZ, 0, 0 ;  /* 0x00000000ff007431 */ /* 0x000fc400000001ff */
[----:B------:R-:W-:Y:S01]  /*6810*/  @P3 FMUL.FTZ R0, R182, R158 ;  /* 0x0000009eb6003220 */ /* 0x000fe20000410000 */
[----:B------:R-:W-:Y:S01]  /*6820*/  MOV R150, RZ ;  /* 0x000000ff00967202 */ /* 0x000fe20000000f00 */
[----:B------:R-:W-:Y:S01]  /*6830*/  @P4 FMUL.FTZ R150, R141, R206 ;  /* 0x000000ce8d964220 */ /* 0x000fe20000410000 */
[----:B------:R-:W-:Y:S01]  /*6840*/  MOV R158, RZ ;  /* 0x000000ff009e7202 */ /* 0x000fe20000000f00 */
[----:B------:R-:W-:Y:S01]  /*6850*/  @P2 FMUL.FTZ R158, R140, R183 ;  /* 0x000000b78c9e2220 */ /* 0x000fe20000410000 */
[----:B------:R-:W-:Y:S01]  /*6860*/  FMUL.FTZ R143, R67, R143 ;  /* 0x0000008f438f7220 */ /* 0x000fe20000410000 */
[----:B------:R-:W-:Y:S01]  /*6870*/  FMUL.FTZ R205, R62, R205 ;  /* 0x000000cd3ecd7220 */ /* 0x000fe20000410000 */
[----:B------:R-:W-:Y:S01]  /*6880*/  FMUL.FTZ R141, R63, R141 ;  /* 0x0000008d3f8d7220 */ /* 0x000fe20000410000 */
[----:B------:R-:W-:Y:S01]  /*6890*/  FMUL.FTZ R182, R60, R182 ;  /* 0x000000b63cb67220 */ /* 0x000fe20000410000 */
[----:B------:R-:W-:Y:S01]  /*68a0*/  FMUL.FTZ R140, R61, R140 ;  /* 0x0000008c3d8c7220 */ /* 0x000fe20000410000 */
[----:B------:R-:W-:-:S02]  /*68b0*/  FSEL R143, R143, RZ, P0 ;  /* 0x000000ff8f8f7208 */ /* 0x000fc40000000000 */
[----:B------:R-:W-:Y:S02]  /*68c0*/  FSEL R205, R205, RZ, P5 ;  /* 0x000000ffcdcd7208 */ /* 0x000fe40002800000 */
[----:B------:R-:W-:Y:S02]  /*68d0*/  FSEL R141, R141, RZ, P4 ;  /* 0x000000ff8d8d7208 */ /* 0x000fe40002000000 */
[----:B------:R-:W-:Y:S02]  /*68e0*/  FSEL R182, R182, RZ, P3 ;  /* 0x000000ffb6b67208 */ /* 0x000fe40001800000 */
[----:B------:R-:W-:Y:S02]  /*68f0*/  FSEL R140, R140, RZ, P2 ;  /* 0x000000ff8c8c7208 */ /* 0x000fe40001000000 */
[----:B------:R-:W-:Y:S02]  /*6900*/  F2FP.BF16.F32.PACK_AB R143, R143, R203 ;  /* 0x000000cb8f8f723e */ /* 0x000fe400000010ff */
[----:B------:R-:W-:-:S02]  /*6910*/  F2FP.BF16.F32.PACK_AB R142, R142, R202 ;  /* 0x000000ca8e8e723e */ /* 0x000fc400000010ff */
[----:B------:R-:W-:Y:S02]  /*6920*/  F2FP.BF16.F32.PACK_AB R141, R141, R205 ;  /* 0x000000cd8d8d723e */ /* 0x000fe400000010ff */
[----:B------:R-:W-:Y:S01]  /*6930*/  F2FP.BF16.F32.PACK_AB R140, R140, R182 ;  /* 0x000000b68c8c723e */ /* 0x000fe200000010ff */
[----:B------:R-:W-:Y:S06]  /*6940*/  BRA `(.L_x_5819) ;  /* 0x0000000400987947 */ /* 0x000fec0003800000 */
.L_x_5818:
[C-C-:B------:R-:W-:Y:S01]  /*6950*/  FFMA.FTZ R150, R147.reuse, R150, R148.reuse ;  /* 0x0000009693967223 */ /* 0x140fe20000010094 */
[C---:B------:R-:W-:Y:S01]  /*6960*/  LOP3.LUT P2, RZ, R182.reuse, 0xff0000, RZ, 0xc0, !PT ;  /* 0x00ff0000b6ff7812 */ /* 0x040fe2000784c0ff */
[--C-:B-----5:R-:W-:Y:S01]  /*6970*/  FFMA.FTZ R36, R147, R206, R148.reuse ;  /* 0x000000ce93247223 */ /* 0x120fe20000010094 */
[----:B------:R-:W-:Y:S01]  /*6980*/  LOP3.LUT P3, RZ, R182, 0xff000000, RZ, 0xc0, !PT ;  /* 0xff000000b6ff7812 */ /* 0x000fe2000786c0ff */
[----:B------:R-:W-:Y:S01]  /*6990*/  FADD.FTZ R37, -R150, R149 ;  /* 0x0000009596257221 */ /* 0x000fe20000010100 */
[----:B------:R-:W-:Y:S01]  /*69a0*/  UMOV UR4, UR5 ;  /* 0x0000000500047c82 */ /* 0x000fe20008000000 */
[----:B------:R-:W-:Y:S01]  /*69b0*/  FADD.FTZ R36, -R36, R205 ;  /* 0x000000cd24247221 */ /* 0x000fe20000010100 */
[----:B------:R-:W-:Y:S02]  /*69c0*/  HFMA2 R149, -RZ, RZ, 0, 0 ;  /* 0x00000000ff957431 */ /* 0x000fe400000001ff */
[----:B------:R-:W-:Y:S01]  /*69d0*/  FMUL.FTZ R37, R17, R37 ;  /* 0x0000002511257220 */ /* 0x000fe20000410000 */
[--C-:B------:R-:W-:Y:S01]  /*69e0*/  FFMA.FTZ R157, R147, R157, R148.reuse ;  /* 0x0000009d939d7223 */ /* 0x100fe20000010094 */
[----:B------:R-:W-:Y:S01]  /*69f0*/  FMUL.FTZ R36, R17, R36 ;  /* 0x0000002411247220 */ /* 0x000fe20000410000 */
[----:B------:R-:W-:Y:S01]  /*6a00*/  LOP3.LUT P4, RZ, R183, 0xff, RZ, 0xc0, !PT ;  /* 0x000000ffb7ff7812 */ /* 0x000fe2000788c0ff */
[----:B------:R-:W-:Y:S01]  /*6a10*/  FMUL.FTZ R205, R37, R16 ;  /* 0x0000001025cd7220 */ /* 0x000fe20000410000 */
[----:B------:R-:W-:Y:S01]  /*6a20*/  LOP3.LUT P5, RZ, R183, 0xff00, RZ, 0xc0, !PT ;  /* 0x0000ff00b7ff7812 */ /* 0x000fe200078ac0ff */
[----:B------:R-:W-:Y:S01]  /*6a30*/  FFMA.FTZ R204, R147, R204, R148 ;  /* 0x000000cc93cc7223 */ /* 0x000fe20000010094 */
[----:B------:R-:W-:Y:S01]  /*6a40*/  @P2 SHF.L.U32 R38, R141, 0x10, RZ ;  /* 0x000000108d262819 */ /* 0x000fe200000006ff */
[----:B------:R-:W-:Y:S01]  /*6a50*/  FMUL.FTZ R205, R205, UR4 ;  /* 0x00000004cdcd7c20 */ /* 0x000fe20008410000 */
[----:B------:R-:W-:Y:S01]  /*6a60*/  MOV R150, RZ ;  /* 0x000000ff00967202 */ /* 0x000fe20000000f00 */
[----:B------:R-:W-:Y:S01]  /*6a70*/  FADD.FTZ R203, -R204, R203 ;  /* 0x000000cbcccb7221 */ /* 0x000fe20000010100 */
[----:B------:R-:W-:Y:S01]  /*6a80*/  ISETP.GE.U32.AND P0, PT, R182, RZ, PT ;  /* 0x000000ffb600720c */ /* 0x000fe20003f06070 */
[----:B------:R-:W-:Y:S01]  /*6a90*/  @P2 FMUL.FTZ R149, R205, R38 ;  /* 0x00000026cd952220 */ /* 0x000fe20000410000 */
[----:B------:R-:W-:Y:S01]  /*6aa0*/  @P3 PRMT R38, R141, 0x7632, R38 ;  /* 0x000076328d263816 */ /* 0x000fe20000000026 */
[----:B------:R-:W-:Y:S01]  /*6ab0*/  FMUL.FTZ R141, R36, R16 ;  /* 0x00000010248d7220 */ /* 0x000fe20000410000 */
[----:B------:R-:W-:Y:S01]  /*6ac0*/  FMUL.FTZ R203, R17, R203 ;  /* 0x000000cb11cb7220 */ /* 0x000fe20000410000 */
[----:B------:R-:W-:Y:S01]  /*6ad0*/  FFMA.FTZ R202, R147, R202, R148 ;  /* 0x000000ca93ca7223 */ /* 0x000fe20000010094 */
[----:B------:R-:W-:Y:S01]  /*6ae0*/  @P3 SHF.L.U32 R38, R38, 0x10, RZ ;  /* 0x0000001026263819 */ /* 0x000fe200000006ff */
[----:B------:R-:W-:Y:S01]  /*6af0*/  FMUL.FTZ R141, R141, UR4 ;  /* 0x000000048d8d7c20 */ /* 0x000fe20008410000 */
[C---:B------:R-:W-:Y:S01]  /*6b00*/  @P5 PRMT R204, R142.reuse, 0x7632, R204 ;  /* 0x000076328ecc5816 */ /* 0x040fe200000000cc */
[----:B------:R-:W-:Y:S01]  /*6b10*/  FFMA.FTZ R201, R147, R201, R148 ;  /* 0x000000c993c97223 */ /* 0x000fe20000010094 */
[----:B------:R-:W-:Y:S01]  /*6b20*/  ISETP.GE.U32.AND.EX P0, PT, R183, 0x1000000, PT, P0 ;  /* 0x01000000b700780c */ /* 0x000fe20003f06100 */
[----:B------:R-:W-:Y:S01]  /*6b30*/  @P3 FMUL.FTZ R150, R141, R38 ;  /* 0x000000268d963220 */ /* 0x000fe20000410000 */
[----:B------:R-:W-:Y:S01]  /*6b40*/  FADD.FTZ R38, -R157, R151 ;  /* 0x000000979d267221 */ /* 0x000fe20000010100 */
[----:B------:R-:W-:Y:S01]  /*6b50*/  @P4 SHF.L.U32 R157, R142, 0x10, RZ ;  /* 0x000000108e9d4819 */ /* 0x000fe200000006ff */
[----:B------:R-:W-:Y:S01]  /*6b60*/  FMUL.FTZ R142, R203, R16 ;  /* 0x00000010cb8e7220 */ /* 0x000fe20000410000 */
[----:B------:R-:W-:Y:S01]  /*6b70*/  LOP3.LUT P6, RZ, R183, 0xff0000, RZ, 0xc0, !PT ;  /* 0x00ff0000b7ff7812 */ /* 0x000fe200078cc0ff */
[----:B------:R-:W-:Y:S01]  /*6b80*/  FMUL.FTZ R38, R17, R38 ;  /* 0x0000002611267220 */ /* 0x000fe20000410000 */
[----:B------:R-:W-:-:S02]  /*6b90*/  HFMA2 R151, -RZ, RZ, 0, 0 ;  /* 0x00000000ff977431 */ /* 0x000fc400000001ff */
[----:B------:R-:W-:Y:S01]  /*6ba0*/  FMUL.FTZ R142, R142, UR4 ;  /* 0x000000048e8e7c20 */ /* 0x000fe20008410000 */
[----:B------:R-:W-:Y:S01]  /*6bb0*/  @P5 SHF.L.U32 R204, R204, 0x10, RZ ;  /* 0x00000010cccc5819 */ /* 0x000fe200000006ff */
[----:B------:R-:W-:Y:S01]  /*6bc0*/  FMUL.FTZ R39, R38, R16 ;  /* 0x0000001026277220 */ /* 0x000fe20000410000 */
[----:B------:R-:W-:Y:S01]  /*6bd0*/  FADD.FTZ R156, -R202, R156 ;  /* 0x0000009cca9c7221 */ /* 0x000fe20000010100 */
[----:B------:R-:W-:Y:S01]  /*6be0*/  FMUL.FTZ R202, R65, R142 ;  /* 0x0000008e41ca7220 */ /* 0x000fe20000410000 */
[----:B------:R-:W-:Y:S01]  /*6bf0*/  FADD.FTZ R159, -R201, R159 ;  /* 0x0000009fc99f7221 */ /* 0x000fe20000010100 */
[----:B------:R-:W-:Y:S01]  /*6c00*/  FMUL.FTZ R39, R39, UR4 ;  /* 0x0000000427277c20 */ /* 0x000fe20008410000 */
[C-C-:B------:R-:W-:Y:S01]  /*6c10*/  FFMA.FTZ R201, R147.reuse, R0, R148.reuse ;  /* 0x0000000093c97223 */ /* 0x140fe20000010094 */
[----:B------:R-:W-:Y:S01]  /*6c20*/  FFMA.FTZ R208, R147, R208, R148 ;  /* 0x000000d093d07223 */ /* 0x000fe20000010094 */
[----:B------:R-:W-:Y:S01]  /*6c30*/  FSEL R202, R202, RZ, P5 ;  /* 0x000000ffcaca7208 */ /* 0x000fe20002800000 */
[----:B------:R-:W-:Y:S01]  /*6c40*/  @P4 FMUL.FTZ R151, R39, R157 ;  /* 0x0000009d27974220 */ /* 0x000fe20000410000 */
[----:B------:R-:W-:Y:S01]  /*6c50*/  FMUL.FTZ R39, R64, R39 ;  /* 0x0000002740277220 */ /* 0x000fe20000410000 */
[----:B------:R-:W-:Y:S01]  /*6c60*/  MOV R157, RZ ;  /* 0x000000ff009d7202 */ /* 0x000fe20000000f00 */
[----:B------:R-:W-:Y:S01]  /*6c70*/  @P5 FMUL.FTZ R157, R142, R204 ;  /* 0x000000cc8e9d5220 */ /* 0x000fe20000410000 */
[C---:B------:R-:W-:Y:S01]  /*6c80*/  LOP3.LUT P5, RZ, R182.reuse, 0xff00, RZ, 0xc0, !PT ;  /* 0x0000ff00b6ff7812 */ /* 0x040fe200078ac0ff */
[----:B------:R-:W-:Y:S01]  /*6c90*/  FMUL.FTZ R0, R17, R159 ;  /* 0x0000009f11007220 */ /* 0x000fe20000410000 */
[----:B------:R-:W-:Y:S01]  /*6ca0*/  FSEL R142, R39, RZ, P4 ;  /* 0x000000ff278e7208 */ /* 0x000fe20002000000 */
[----:B------:R-:W-:Y:S01]  /*6cb0*/  FMUL.FTZ R39, R17, R156 ;  /* 0x0000009c11277220 */ /* 0x000fe20000410000 */
[----:B------:R-:W-:Y:S01]  /*6cc0*/  LOP3.LUT P4, RZ, R182, 0xff, RZ, 0xc0, !PT ;  /* 0x000000ffb6ff7812 */ /* 0x000fe2000788c0ff */
[--C-:B------:R-:W-:Y:S01]  /*6cd0*/  FADD.FTZ R201, -R201, R158.reuse ;  /* 0x0000009ec9c97221 */ /* 0x100fe20000010100 */
[----:B------:R-:W-:Y:S01]  /*6ce0*/  @P6 SHF.L.U32 R183, R143, 0x10, RZ ;  /* 0x000000108fb76819 */ /* 0x000fe200000006ff */
[-C--:B------:R-:W-:Y:S01]  /*6cf0*/  FMUL.FTZ R182, R39, R16.reuse ;  /* 0x0000001027b67220 */ /* 0x080fe20000410000 */
[----:B------:R-:W-:Y:S01]  /*6d00*/  @P0 PRMT R158, R143, 0x7632, R158 ;  /* 0x000076328f9e0816 */ /* 0x000fe2000000009e */
[----:B------:R-:W-:Y:S01]  /*6d10*/  FMUL.FTZ R143, R0, R16 ;  /* 0x00000010008f7220 */ /* 0x000fe20000410000 */
[----:B------:R-:W-:Y:S01]  /*6d20*/  FADD.FTZ R207, -R208, R207 ;  /* 0x000000cfd0cf7221 */ /* 0x000fe20000010100 */
[----:B------:R-:W-:Y:S01]  /*6d30*/  FMUL.FTZ R182, R182, UR4 ;  /* 0x00000004b6b67c20 */ /* 0x000fe20008410000 */
[----:B------:R-:W-:Y:S01]  /*6d40*/  @P0 SHF.L.U32 R158, R158, 0x10, RZ ;  /* 0x000000109e9e0819 */ /* 0x000fe200000006ff */
[----:B------:R-:W-:Y:S01]  /*6d50*/  FMUL.FTZ R143, R143, UR4 ;  /* 0x000000048f8f7c20 */ /* 0x000fe20008410000 */
[----:B------:R-:W-:Y:S01]  /*6d60*/  FMUL.FTZ R201, R17, R201 ;  /* 0x000000c911c97220 */ /* 0x000fe20000410000 */
[----:B------:R-:W-:-:S02]  /*6d70*/  HFMA2 R156, -RZ, RZ, 0, 0 ;  /* 0x00000000ff9c7431 */ /* 0x000fc400000001ff */
[----:B------:R-:W-:Y:S01]  /*6d80*/  FMUL.FTZ R207, R17, R207 ;  /* 0x000000cf11cf7220 */ /* 0x000fe20000410000 */
[----:B------:R-:W-:Y:S01]  /*6d90*/  @P6 FMUL.FTZ R156, R182, R183 ;  /* 0x000000b7b69c6220 */ /* 0x000fe20000410000 */
[----:B------:R-:W-:Y:S01]  /*6da0*/  MOV R159, RZ ;  /* 0x000000ff009f7202 */ /* 0x000fe20000000f00 */
[----:B------:R-:W-:Y:S01]  /*6db0*/  @P0 FMUL.FTZ R159, R143, R158 ;  /* 0x0000009e8f9f0220 */ /* 0x000fe20000410000 */
[----:B------:R-:W-:Y:S01]  /*6dc0*/  F2FP.BF16.F32.PACK_AB R38, R203, R38 ;  /* 0x00000026cb26723e */ /* 0x000fe200000010ff */
[----:B------:R-:W-:Y:S01]  /*6dd0*/  FMUL.FTZ R183, R201, R16 ;  /* 0x00000010c9b77220 */ /* 0x000fe20000410000 */
[----:B------:R-:W-:Y:S01]  /*6de0*/  @P4 SHF.L.U32 R158, R140, 0x10, RZ ;  /* 0x000000108c9e4819 */ /* 0x000fe200000006ff */
[----:B------:R-:W-:Y:S01]  /*6df0*/  FMUL.FTZ R182, R66, R182 ;  /* 0x000000b642b67220 */ /* 0x000fe20000410000 */
[----:B------:R-:W-:Y:S01]  /*6e00*/  @P5 PRMT R203, R140, 0x7632, R203 ;  /* 0x000076328ccb5816 */ /* 0x000fe200000000cb */
[----:B------:R-:W-:Y:S01]  /*6e10*/  FMUL.FTZ R140, R207, R16 ;  /* 0x00000010cf8c7220 */ /* 0x000fe20000410000 */
[----:B------:R-:W-:Y:S01]  /*6e20*/  FMUL.FTZ R183, R183, UR4 ;  /* 0x00000004b7b77c20 */ /* 0x000fe20008410000 */
[----:B------:R-:W-:Y:S01]  /*6e30*/  F2FP.BF16.F32.PACK_AB R39, R0, R39 ;  /* 0x000000270027723e */ /* 0x000fe200000010ff */
[----:B------:R-:W-:Y:S01]  /*6e40*/  HFMA2 R0, -RZ, RZ, 0, 0 ;  /* 0x00000000ff007431 */ /* 0x000fe200000001ff */
[----:B------:R-:W-:Y:S01]  /*6e50*/  @P5 SHF.L.U32 R203, R203, 0x10, RZ ;  /* 0x00000010cbcb5819 */ /* 0x000fe200000006ff */
[----:B------:R-:W-:Y:S01]  /*6e60*/  FMUL.FTZ R140, R140, UR4 ;  /* 0x000000048c8c7c20 */ /* 0x000fe20008410000 */
[----:B------:R-:W-:Y:S01]  /*6e70*/  @P4 FMUL.FTZ R0, R183, R158 ;  /* 0x0000009eb7004220 */ /* 0x000fe20000410000 */
[----:B------:R-:W-:Y:S01]  /*6e80*/  MOV R158, RZ ;  /* 0x000000ff009e7202 */ /* 0x000fe20000000f00 */
[----:B------:R-:W-:Y:S01]  /*6e90*/  FMUL.FTZ R143, R67, R143 ;  /* 0x0000008f438f7220 */ /* 0x000fe20000410000 */
[----:B------:R-:W-:Y:S01]  /*6ea0*/  @P5 FMUL.FTZ R158, R140, R203 ;  /* 0x000000cb8c9e5220 */ /* 0x000fe20000410000 */
        /* <DEDUP_REMOVED lines=9> */
[----:B------:R-:W-:Y:S02]  /*6f40*/  FSEL R140, R140, RZ, P5 ;  /* 0x000000ff8c8c7208 */ /* 0x000fe40002800000 */
[----:B------:R-:W-:-:S02]  /*6f50*/  F2FP.BF16.F32.PACK_AB R37, R36, R37 ;  /* 0x000000252425723e */ /* 0x000fc400000010ff */
[----:B------:R-:W-:Y:S02]  /*6f60*/  F2FP.BF16.F32.PACK_AB R36, R207, R201 ;  /* 0x000000c9cf24723e */ /* 0x000fe400000010ff */
[----:B------:R-:W-:Y:S02]  /*6f70*/  F2FP.BF16.F32.PACK_AB R143, R143, R182 ;  /* 0x000000b68f8f723e */ /* 0x000fe400000010ff */
[----:B------:R-:W-:Y:S02]  /*6f80*/  F2FP.BF16.F32.PACK_AB R142, R202, R142 ;  /* 0x0000008eca8e723e */ /* 0x000fe400000010ff */
[----:B------:R-:W-:Y:S02]  /*6f90*/  F2FP.BF16.F32.PACK_AB R141, R141, R205 ;  /* 0x000000cd8d8d723e */ /* 0x000fe400000010ff */
[----:B------:R-:W-:-:S07]  /*6fa0*/  F2FP.BF16.F32.PACK_AB R140, R140, R183 ;  /* 0x000000b78c8c723e */ /* 0x000fce00000010ff */
.L_x_5819:
        /* <DEDUP_REMOVED lines=11> */
[C---:B------:R-:W-:Y:S01]  /*7060*/  FFMA.FTZ R36, R147.reuse, R190, R148 ;  /* 0x000000be93247223 */ /* 0x040fe20000010094 */
[----:B------:R-:W-:Y:S01]  /*7070*/  LOP3.LUT P3, RZ, R172, 0xff000000, RZ, 0xc0, !PT ;  /* 0xff000000acff7812 */ /* 0x000fe2000786c0ff */
[----:B------:R-:W-:Y:S01]  /*7080*/  FADD.FTZ R37, -R192, R198 ;  /* 0x000000c6c0257221 */ /* 0x000fe20000010100 */
[----:B------:R-:W-:Y:S01]  /*7090*/  CS2R R182, SRZ ;  /* 0x0000000000b67805 */ /* 0x000fe2000001ff00 */
[--C-:B------:R-:W-:Y:S01]  /*70a0*/  FADD.FTZ R36, -R36, R191.reuse ;  /* 0x000000bf24247221 */ /* 0x100fe20000010100 */
[--C-:B------:R-:W-:Y:S01]  /*70b0*/  FFMA.FTZ R189, R147, R189, R148.reuse ;  /* 0x000000bd93bd7223 */ /* 0x100fe20000010094 */
[----:B------:R-:W-:Y:S01]  /*70c0*/  FMUL.FTZ R37, R17, R37 ;  /* 0x0000002511257220 */ /* 0x000fe20000410000 */
[----:B------:R-:W-:Y:S01]  /*70d0*/  LOP3.LUT P4, RZ, R173, 0xff, RZ, 0xc0, !PT ;  /* 0x000000ffadff7812 */ /* 0x000fe2000788c0ff */
[----:B------:R-:W-:Y:S01]  /*70e0*/  FMUL.FTZ R36, R17, R36 ;  /* 0x0000002411247220 */ /* 0x000fe20000410000 */
[----:B------:R-:W-:Y:S01]  /*70f0*/  LOP3.LUT P5, RZ, R173, 0xff00, RZ, 0xc0, !PT ;  /* 0x0000ff00adff7812 */ /* 0x000fe200078ac0ff */
[----:B------:R-:W-:Y:S01]  /*7100*/  FMUL.FTZ R190, R37, R16 ;  /* 0x0000001025be7220 */ /* 0x000fe20000410000 */
[--C-:B------:R-:W-:Y:S01]  /*7110*/  FFMA.FTZ R188, R147, R188, R148.reuse ;  /* 0x000000bc93bc7223 */ /* 0x100fe20000010094 */
[----:B-----5:R-:W-:Y:S01]  /*7120*/  @P2 SHF.L.U32 R38, R141, 0x10, RZ ;  /* 0x000000108d262819 */ /* 0x020fe200000006ff */
[----:B------:R-:W-:Y:S01]  /*7130*/  FFMA.FTZ R184, R147, R184, R148 ;  /* 0x000000b893b87223 */ /* 0x000fe20000010094 */
[----:B------:R-:W-:Y:S01]  /*7140*/  FMUL.FTZ R190, R190, UR4 ;  /* 0x00000004bebe7c20 */ /* 0x000fe20008410000 */
[----:B------:R-:W-:Y:S01]  /*7150*/  LOP3.LUT P6, RZ, R173, 0xff0000, RZ, 0xc0, !PT ;  /* 0x00ff0000adff7812 */ /* 0x000fe200078cc0ff */
[----:B------:R-:W-:Y:S01]  /*7160*/  FADD.FTZ R196, -R188, R196 ;  /* 0x000000c4bcc47221 */ /* 0x000fe20000010100 */
[----:B------:R-:W-:Y:S01]  /*7170*/  ISETP.GE.U32.AND P0, PT, R172, RZ, PT ;  /* 0x000000ffac00720c */ /* 0x000fe20003f06070 */
[----:B------:R-:W-:Y:S01]  /*7180*/  @P2 FMUL.FTZ R182, R190, R38 ;  /* 0x00000026beb62220 */ /* 0x000fe20000410000 */
[----:B------:R-:W-:Y:S01]  /*7190*/  @P3 PRMT R38, R141, 0x7632, R38 ;  /* 0x000076328d263816 */ /* 0x000fe20000000026 */
[----:B------:R-:W-:Y:S01]  /*71a0*/  FMUL.FTZ R141, R36, R16 ;  /* 0x00000010248d7220 */ /* 0x000fe20000410000 */
[----:B------:R-:W-:Y:S01]  /*71b0*/  ISETP.GE.U32.AND.EX P0, PT, R173, 0x1000000, PT, P0 ;  /* 0x01000000ad00780c */ /* 0x000fe20003f06100 */
[----:B------:R-:W-:Y:S01]  /*71c0*/  HFMA2 R188, -RZ, RZ, 0, 0 ;  /* 0x00000000ffbc7431 */ /* 0x000fe200000001ff */
[----:B------:R-:W-:Y:S01]  /*71d0*/  @P3 SHF.L.U32 R38, R38, 0x10, RZ ;  /* 0x0000001026263819 */ /* 0x000fe200000006ff */
[----:B------:R-:W-:Y:S01]  /*71e0*/  FMUL.FTZ R141, R141, UR4 ;  /* 0x000000048d8d7c20 */ /* 0x000fe20008410000 */
[----:B------:R-:W-:Y:S01]  /*71f0*/  @P5 PRMT R191, R142, 0x7632, R191 ;  /* 0x000076328ebf5816 */ /* 0x000fe200000000bf */
[C-C-:B------:R-:W-:Y:S01]  /*7200*/  FFMA.FTZ R192, R147.reuse, R195, R148.reuse ;  /* 0x000000c393c07223 */ /* 0x140fe20000010094 */
[--C-:B------:R-:W-:Y:S01]  /*7210*/  FFMA.FTZ R193, R147, R193, R148.reuse ;  /* 0x000000c193c17223 */ /* 0x100fe20000010094 */
[----:B------:R-:W-:Y:S01]  /*7220*/  @P3 FMUL.FTZ R183, R141, R38 ;  /* 0x000000268db73220 */ /* 0x000fe20000410000 */
[----:B------:R-:W-:Y:S01]  /*7230*/  FADD.FTZ R38, -R189, R197 ;  /* 0x000000c5bd267221 */ /* 0x000fe20000010100 */
[----:B------:R-:W-:Y:S01]  /*7240*/  FFMA.FTZ R189, R147, R186, R148 ;  /* 0x000000ba93bd7223 */ /* 0x000fe20000010094 */
[----:B------:R-:W-:Y:S01]  /*7250*/  @P5 SHF.L.U32 R191, R191, 0x10, RZ ;  /* 0x00000010bfbf5819 */ /* 0x000fe200000006ff */
[----:B------:R-:W-:-:S02]  /*7260*/  HFMA2 R186, -RZ, RZ, 0, 0 ;  /* 0x00000000ffba7431 */ /* 0x000fc400000001ff */
[----:B------:R-:W-:Y:S01]  /*7270*/  FMUL.FTZ R38, R17, R38 ;  /* 0x0000002611267220 */ /* 0x000fe20000410000 */
[----:B------:R-:W-:Y:S01]  /*7280*/  FADD.FTZ R189, -R189, R187 ;  /* 0x000000bbbdbd7221 */ /* 0x000fe20000010100 */
[----:B------:R-:W-:Y:S01]  /*7290*/  @P4 SHF.L.U32 R187, R142, 0x10, RZ ;  /* 0x000000108ebb4819 */ /* 0x000fe200000006ff */
[----:B------:R-:W-:Y:S01]  /*72a0*/  FADD.FTZ R192, -R192, R199 ;  /* 0x000000c7c0c07221 */ /* 0x000fe20000010100 */
[-C--:B------:R-:W-:Y:S01]  /*72b0*/  FMUL.FTZ R39, R38, R16.reuse ;  /* 0x0000001026277220 */ /* 0x080fe20000410000 */
[----:B------:R-:W-:Y:S01]  /*72c0*/  FMUL.FTZ R189, R17, R189 ;  /* 0x000000bd11bd7220 */ /* 0x000fe20000410000 */
[----:B------:R-:W-:Y:S01]  /*72d0*/  @P6 SHF.L.U32 R173, R143, 0x10, RZ ;  /* 0x000000108fad6819 */ /* 0x000fe200000006ff */
[----:B------:R-:W-:Y:S01]  /*72e0*/  FADD.FTZ R194, -R193, R194 ;  /* 0x000000c2c1c27221 */ /* 0x000fe20000010100 */
[----:B------:R-:W-:Y:S01]  /*72f0*/  FMUL.FTZ R39, R39, UR4 ;  /* 0x0000000427277c20 */ /* 0x000fe20008410000 */
[----:B------:R-:W-:Y:S01]  /*7300*/  FMUL.FTZ R142, R189, R16 ;  /* 0x00000010bd8e7220 */ /* 0x000fe20000410000 */
[C---:B------:R-:W-:Y:S01]  /*7310*/  FMUL.FTZ R192, R17.reuse, R192 ;  /* 0x000000c011c07220 */ /* 0x040fe20000410000 */
[----:B------:R-:W-:Y:S01]  /*7320*/  FMUL.FTZ R194, R17, R194 ;  /* 0x000000c211c27220 */ /* 0x000fe20000410000 */
[----:B------:R-:W-:Y:S01]  /*7330*/  @P4 FMUL.FTZ R186, R39, R187 ;  /* 0x000000bb27ba4220 */ /* 0x000fe20000410000 */
[----:B------:R-:W-:Y:S01]  /*7340*/  FMUL.FTZ R142, R142, UR4 ;  /* 0x000000048e8e7c20 */ /* 0x000fe20008410000 */
[----:B------:R-:W-:Y:S01]  /*7350*/  FMUL.FTZ R39, R72, R39 ;  /* 0x0000002748277220 */ /* 0x000fe20000410000 */
[----:B------:R-:W-:Y:S01]  /*7360*/  MOV R187, RZ ;  /* 0x000000ff00bb7202 */ /* 0x000fe20000000f00 */
[----:B------:R-:W-:Y:S01]  /*7370*/  FMUL.FTZ R190, R70, R190 ;  /* 0x000000be46be7220 */ /* 0x000fe20000410000 */
[----:B------:R-:W-:Y:S01]  /*7380*/  @P5 FMUL.FTZ R187, R142, R191 ;  /* 0x000000bf8ebb5220 */ /* 0x000fe20000410000 */
[----:B------:R-:W-:Y:S01]  /*7390*/  FMUL.FTZ R191, R73, R142 ;  /* 0x0000008e49bf7220 */ /* 0x000fe20000410000 */
[----:B------:R-:W-:Y:S01]  /*73a0*/  FSEL R142, R39, RZ, P4 ;  /* 0x000000ff278e7208 */ /* 0x000fe20002000000 */
[----:B------:R-:W-:Y:S01]  /*73b0*/  FMUL.FTZ R39, R17, R196 ;  /* 0x000000c411277220 */ /* 0x000fe20000410000 */
[----:B------:R-:W-:Y:S01]  /*73c0*/  LOP3.LUT P4, RZ, R172, 0xff, RZ, 0xc0, !PT ;  /* 0x000000ffacff7812 */ /* 0x000fe2000788c0ff */
[----:B------:R-:W-:Y:S01]  /*73d0*/  FMUL.FTZ R141, R71, R141 ;  /* 0x0000008d478d7220 */ /* 0x000fe20000410000 */
[----:B------:R-:W-:-:S02]  /*73e0*/  FSEL R191, R191, RZ, P5 ;  /* 0x000000ffbfbf7208 */ /* 0x000fc40002800000 */
[----:B------:R-:W-:Y:S01]  /*73f0*/  LOP3.LUT P5, RZ, R172, 0xff00, RZ, 0xc0, !PT ;  /* 0x0000ff00acff7812 */ /* 0x000fe200078ac0ff */
[----:B------:R-:W-:Y:S01]  /*7400*/  FMUL.FTZ R172, R39, R16 ;  /* 0x0000001027ac7220 */ /* 0x000fe20000410000 */
[----:B------:R-:W-:Y:S02]  /*7410*/  F2FP.BF16.F32.PACK_AB R38, R189, R38 ;  /* 0x00000026bd26723e */ /* 0x000fe400000010ff */
[----:B------:R-:W-:Y:S01]  /*7420*/  FSEL R190, R190, RZ, P2 ;  /* 0x000000ffbebe7208 */ /* 0x000fe20001000000 */
[----:B------:R-:W-:Y:S01]  /*7430*/  FMUL.FTZ R172, R172, UR4 ;  /* 0x00000004acac7c20 */ /* 0x000fe20008410000 */
[----:B------:R-:W-:Y:S02]  /*7440*/  FSEL R141, R141, RZ, P3 ;  /* 0x000000ff8d8d7208 */ /* 0x000fe40001800000 */
[----:B------:R-:W-:Y:S01]  /*7450*/  F2FP.BF16.F32.PACK_AB R37, R36, R37 ;  /* 0x000000252425723e */ /* 0x000fe200000010ff */
[----:B------:R-:W-:Y:S01]  /*7460*/  @P6 FMUL.FTZ R188, R172, R173 ;  /* 0x000000adacbc6220 */ /* 0x000fe20000410000 */
[--C-:B------:R-:W-:Y:S01]  /*7470*/  FADD.FTZ R173, -R184, R185.reuse ;  /* 0x000000b9b8ad7221 */ /* 0x100fe20000010100 */
[----:B------:R-:W-:Y:S01]  /*7480*/  @P0 PRMT R185, R143, 0x7632, R185 ;  /* 0x000076328fb90816 */ /* 0x000fe200000000b9 */
[----:B------:R-:W-:Y:S01]  /*7490*/  FMUL.FTZ R172, R74, R172 ;  /* 0x000000ac4aac7220 */ /* 0x000fe20000410000 */
[----:B------:R-:W-:Y:S01]  /*74a0*/  @P4 SHF.L.U32 R189, R140, 0x10, RZ ;  /* 0x000000108cbd4819 */ /* 0x000fe200000006ff */
[----:B------:R-:W-:Y:S01]  /*74b0*/  FMUL.FTZ R173, R17, R173 ;  /* 0x000000ad11ad7220 */ /* 0x000fe20000410000 */
[----:B------:R-:W-:-:S02]  /*74c0*/  @P0 SHF.L.U32 R185, R185, 0x10, RZ ;  /* 0x00000010b9b90819 */ /* 0x000fc400000006ff */
[----:B------:R-:W-:Y:S01]  /*74d0*/  @P5 PRMT R193, R140, 0x7632, R193 ;  /* 0x000076328cc15816 */ /* 0x000fe200000000c1 */
[CC--:B------:R-:W-:Y:S01]  /*74e0*/  FMUL.FTZ R143, R173.reuse, R16.reuse ;  /* 0x00000010ad8f7220 */ /* 0x0c0fe20000410000 */
[----:B------:R-:W-:Y:S01]  /*74f0*/  F2FP.BF16.F32.PACK_AB R39, R173, R39 ;  /* 0x00000027ad27723e */ /* 0x000fe200000010ff */
[-C--:B------:R-:W-:Y:S01]  /*7500*/  FMUL.FTZ R173, R192, R16.reuse ;  /* 0x00000010c0ad7220 */ /* 0x080fe20000410000 */
[----:B------:R-:W-:Y:S01]  /*7510*/  FMUL.FTZ R140, R194, R16 ;  /* 0x00000010c28c7220 */ /* 0x000fe20000410000 */
[----:B------:R-:W-:Y:S01]  /*7520*/  FMUL.FTZ R143, R143, UR4 ;  /* 0x000000048f8f7c20 */ /* 0x000fe20008410000 */
[----:B------:R-:W-:Y:S01]  /*7530*/  MOV R184, RZ ;  /* 0x000000ff00b87202 */ /* 0x000fe20000000f00 */
[----:B------:R-:W-:Y:S01]  /*7540*/  FMUL.FTZ R173, R173, UR4 ;  /* 0x00000004adad7c20 */ /* 0x000fe20008410000 */
[----:B------:R-:W-:Y:S01]  /*7550*/  @P5 SHF.L.U32 R193, R193, 0x10, RZ ;  /* 0x00000010c1c15819 */ /* 0x000fe200000006ff */
[----:B------:R-:W-:Y:S01]  /*7560*/  @P0 FMUL.FTZ R184, R143, R185 ;  /* 0x000000b98fb80220 */ /* 0x000fe20000410000 */
[----:B------:R-:W-:Y:S01]  /*7570*/  FMUL.FTZ R140, R140, UR4 ;  /* 0x000000048c8c7c20 */ /* 0x000fe20008410000 */
[----:B------:R-:W-:-:S02]  /*7580*/  HFMA2 R185, -RZ, RZ, 0, 0 ;  /* 0x00000000ffb97431 */ /* 0x000fc400000001ff */
[----:B------:R-:W-:Y:S01]  /*7590*/  @P4 FMUL.FTZ R185, R173, R189 ;  /* 0x000000bdadb94220 */ /* 0x000fe20000410000 */
[----:B------:R-:W-:Y:S01]  /*75a0*/  MOV R189, RZ ;  /* 0x000000ff00bd7202 */ /* 0x000fe20000000f00 */
[----:B------:R-:W-:Y:S01]  /*75b0*/  @P5 FMUL.FTZ R189, R140, R193 ;  /* 0x000000c18cbd5220 */ /* 0x000fe20000410000 */
[----:B------:R-:W-:Y:S01]  /*75c0*/  FMUL.FTZ R143, R75, R143 ;  /* 0x0000008f4b8f7220 */ /* 0x000fe20000410000 */
[----:B------:R-:W-:Y:S01]  /*75d0*/  FMUL.FTZ R173, R68, R173 ;  /* 0x000000ad44ad7220 */ /* 0x000fe20000410000 */
[----:B------:R-:W-:Y:S01]  /*75e0*/  FMUL.FTZ R140, R69, R140 ;  /* 0x0000008c458c7220 */ /* 0x000fe20000410000 */
        /* <DEDUP_REMOVED lines=10> */
.L_x_5820:
[C-C-:B------:R-:W-:Y:S01]  /*7690*/  FFMA.FTZ R192, R147.reuse, R192, R148.reuse ;  /* 0x000000c093c07223 */ /* 0x140fe20000010094 */
[C---:B------:R-:W-:Y:S01]  /*76a0*/  LOP3.LUT P5, RZ, R172.reuse, 0xff0000, RZ, 0xc0, !PT ;  /* 0x00ff0000acff7812 */ /* 0x040fe200078ac0ff */
[C---:B------:R-:W-:Y:S01]  /*76b0*/  FFMA.FTZ R190, R147.reuse, R190, R148 ;  /* 0x000000be93be7223 */ /* 0x040fe20000010094 */
[----:B------:R-:W-:Y:S01]  /*76c0*/  LOP3.LUT P4, RZ, R172, 0xff000000, RZ, 0xc0, !PT ;  /* 0xff000000acff7812 */ /* 0x000fe2000788c0ff */
[----:B------:R-:W-:Y:S01]  /*76d0*/  FADD.FTZ R182, -R192, R198 ;  /* 0x000000c6c0b67221 */ /* 0x000fe20000010100 */
[--C-:B------:R-:W-:Y:S01]  /*76e0*/  FFMA.FTZ R189, R147, R189, R148.reuse ;  /* 0x000000bd93bd7223 */ /* 0x100fe20000010094 */
[----:B------:R-:W-:Y:S01]  /*76f0*/  FADD.FTZ R191, -R190, R191 ;  /* 0x000000bfbebf7221 */ /* 0x000fe20000010100 */
[----:B------:R-:W-:Y:S01]  /*7700*/  LOP3.LUT P0, RZ, R173, 0xff, RZ, 0xc0, !PT ;  /* 0x000000ffadff7812 */ /* 0x000fe2000780c0ff */
[----:B------:R-:W-:Y:S01]  /*7710*/  FMUL.FTZ R182, R17, R182 ;  /* 0x000000b611b67220 */ /* 0x000fe20000410000 */
[----:B------:R-:W-:Y:S01]  /*7720*/  FADD.FTZ R189, -R189, R197 ;  /* 0x000000c5bdbd7221 */ /* 0x000fe20000010100 */
[----:B------:R-:W-:Y:S01]  /*7730*/  FMUL.FTZ R191, R17, R191 ;  /* 0x000000bf11bf7220 */ /* 0x000fe20000410000 */
[----:B------:R-:W-:Y:S01]  /*7740*/  LOP3.LUT P3, RZ, R173, 0xff00, RZ, 0xc0, !PT ;  /* 0x0000ff00adff7812 */ /* 0x000fe2000786c0ff */
[----:B------:R-:W-:Y:S01]  /*7750*/  FMUL.FTZ R182, R16, R182 ;  /* 0x000000b610b67220 */ /* 0x000fe20000410000 */
[----:B------:R-:W-:Y:S01]  /*7760*/  FMUL.FTZ R189, R17, R189 ;  /* 0x000000bd11bd7220 */ /* 0x000fe20000410000 */
[----:B-----5:R-:W-:Y:S01]  /*7770*/  @P5 SHF.L.U32 R183, R141, 0x10, RZ ;  /* 0x000000108db75819 */ /* 0x020fe200000006ff */
[--C-:B------:R-:W-:Y:S01]  /*7780*/  FFMA.FTZ R186, R147, R186, R148.reuse ;  /* 0x000000ba93ba7223 */ /* 0x100fe20000010094 */
[----:B------:R-:W-:Y:S01]  /*7790*/  FMUL.FTZ R190, R182, UR4 ;  /* 0x00000004b6be7c20 */ /* 0x000fe20008410000 */
[----:B------:R-:W-:Y:S01]  /*77a0*/  HFMA2 R182, -RZ, RZ, 0, 0 ;  /* 0x00000000ffb67431 */ /* 0x000fe200000001ff */
[----:B------:R-:W-:Y:S01]  /*77b0*/  @P4 PRMT R141, R141, 0x7632, R141 ;  /* 0x000076328d8d4816 */ /* 0x000fe2000000008d */
[----:B------:R-:W-:Y:S01]  /*77c0*/  FFMA.FTZ R188, R147, R188, R148 ;  /* 0x000000bc93bc7223 */ /* 0x000fe20000010094 */
[----:B------:R-:W-:Y:S01]  /*77d0*/  @P5 FMUL.FTZ R182, R183, R190 ;  /* 0x000000beb7b65220 */ /* 0x000fe20000410000 */
[C---:B------:R-:W-:Y:S01]  /*77e0*/  FMUL.FTZ R183, R16.reuse, R191 ;  /* 0x000000bf10b77220 */ /* 0x040fe20000410000 */
[----:B------:R-:W-:Y:S01]  /*77f0*/  @P4 SHF.L.U32 R191, R141, 0x10, RZ ;  /* 0x000000108dbf4819 */ /* 0x000fe200000006ff */
[----:B------:R-:W-:Y:S01]  /*7800*/  FMUL.FTZ R189, R16, R189 ;  /* 0x000000bd10bd7220 */ /* 0x000fe20000410000 */
[----:B------:R-:W-:Y:S01]  /*7810*/  FADD.FTZ R187, -R186, R187 ;  /* 0x000000bbbabb7221 */ /* 0x000fe20000010100 */
[----:B------:R-:W-:Y:S01]  /*7820*/  FMUL.FTZ R141, R183, UR4 ;  /* 0x00000004b78d7c20 */ /* 0x000fe20008410000 */
[----:B------:R-:W-:Y:S01]  /*7830*/  MOV R183, RZ ;  /* 0x000000ff00b77202 */ /* 0x000fe20000000f00 */
[----:B------:R-:W-:Y:S01]  /*7840*/  FADD.FTZ R196, -R188, R196 ;  /* 0x000000c4bcc47221 */ /* 0x000fe20000010100 */
[----:B------:R-:W-:Y:S01]  /*7850*/  LOP3.LUT P2, RZ, R173, 0xff0000, RZ, 0xc0, !PT ;  /* 0x00ff0000adff7812 */ /* 0x000fe2000784c0ff */
[----:B------:R-:W-:Y:S01]  /*7860*/  @P4 FMUL.FTZ R183, R191, R141 ;  /* 0x0000008dbfb74220 */ /* 0x000fe20000410000 */
[----:B------:R-:W-:Y:S01]  /*7870*/  @P0 SHF.L.U32 R188, R142, 0x10, RZ ;  /* 0x000000108ebc0819 */ /* 0x000fe200000006ff */
[----:B------:R-:W-:Y:S01]  /*7880*/  FMUL.FTZ R191, R189, UR4 ;  /* 0x00000004bdbf7c20 */ /* 0x000fe20008410000 */
[----:B------:R-:W-:Y:S01]  /*7890*/  FMUL.FTZ R187, R17, R187 ;  /* 0x000000bb11bb7220 */ /* 0x000fe20000410000 */
[----:B------:R-:W-:-:S02]  /*78a0*/  HFMA2 R186, -RZ, RZ, 0, 0 ;  /* 0x00000000ffba7431 */ /* 0x000fc400000001ff */
[----:B------:R-:W-:Y:S01]  /*78b0*/  FMUL.FTZ R196, R17, R196 ;  /* 0x000000c411c47220 */ /* 0x000fe20000410000 */
[----:B------:R-:W-:Y:S01]  /*78c0*/  @P0 FMUL.FTZ R186, R188, R191 ;  /* 0x000000bfbcba0220 */ /* 0x000fe20000410000 */
[----:B------:R-:W-:Y:S01]  /*78d0*/  @P3 PRMT R188, R142, 0x7632, R188 ;  /* 0x000076328ebc3816 */ /* 0x000fe200000000bc */
[----:B------:R-:W-:Y:S01]  /*78e0*/  FMUL.FTZ R142, R16, R187 ;  /* 0x000000bb108e7220 */ /* 0x000fe20000410000 */
[----:B------:R-:W-:Y:S01]  /*78f0*/  FMUL.FTZ R191, R72, R191 ;  /* 0x000000bf48bf7220 */ /* 0x000fe20000410000 */
[----:B------:R-:W-:Y:S01]  /*7900*/  FMUL.FTZ R192, R16, R196 ;  /* 0x000000c410c07220 */ /* 0x000fe20000410000 */
[----:B------:R-:W-:Y:S01]  /*7910*/  @P3 SHF.L.U32 R188, R188, 0x10, RZ ;  /* 0x00000010bcbc3819 */ /* 0x000fe200000006ff */
[----:B------:R-:W-:Y:S01]  /*7920*/  FMUL.FTZ R142, R142, UR4 ;  /* 0x000000048e8e7c20 */ /* 0x000fe20008410000 */
[----:B------:R-:W-:Y:S01]  /*7930*/  @P2 SHF.L.U32 R189, R143, 0x10, RZ ;  /* 0x000000108fbd2819 */ /* 0x000fe200000006ff */
[----:B------:R-:W-:Y:S01]  /*7940*/  FMUL.FTZ R192, R192, UR4 ;  /* 0x00000004c0c07c20 */ /* 0x000fe20008410000 */
[----:B------:R-:W-:Y:S01]  /*7950*/  FSEL R191, R191, RZ, P0 ;  /* 0x000000ffbfbf7208 */ /* 0x000fe20000000000 */
[C-C-:B------:R-:W-:Y:S01]  /*7960*/  FFMA.FTZ R184, R147.reuse, R184, R148.reuse ;  /* 0x000000b893b87223 */ /* 0x140fe20000010094 */
[----:B------:R-:W-:Y:S01]  /*7970*/  ISETP.GE.U32.AND P0, PT, R172, RZ, PT ;  /* 0x000000ffac00720c */ /* 0x000fe20003f06070 */
[----:B------:R-:W-:Y:S01]  /*7980*/  FFMA.FTZ R193, R147, R193, R148 ;  /* 0x000000c193c17223 */ /* 0x000fe20000010094 */
[----:B------:R-:W-:Y:S01]  /*7990*/  MOV R187, RZ ;  /* 0x000000ff00bb7202 */ /* 0x000fe20000000f00 */
[----:B------:R-:W-:Y:S01]  /*79a0*/  @P3 FMUL.FTZ R187, R188, R142 ;  /* 0x0000008ebcbb3220 */ /* 0x000fe20000410000 */
[----:B------:R-:W-:-:S02]  /*79b0*/  HFMA2 R188, -RZ, RZ, 0, 0 ;  /* 0x00000000ffbc7431 */ /* 0x000fc400000001ff */
[----:B------:R-:W-:Y:S01]  /*79c0*/  @P2 FMUL.FTZ R188, R189, R192 ;  /* 0x000000c0bdbc2220 */ /* 0x000fe20000410000 */
[----:B------:R-:W-:Y:S01]  /*79d0*/  ISETP.GE.U32.AND.EX P0, PT, R173, 0x1000000, PT, P0 ;  /* 0x01000000ad00780c */ /* 0x000fe20003f06100 */
[----:B------:R-:W-:Y:S01]  /*79e0*/  FMUL.FTZ R142, R73, R142 ;  /* 0x0000008e498e7220 */ /* 0x000fe20000410000 */
[----:B------:R-:W-:Y:S01]  /*79f0*/  FMUL.FTZ R192, R74, R192 ;  /* 0x000000c04ac07220 */ /* 0x000fe20000410000 */
[----:B------:R-:W-:Y:S01]  /*7a00*/  FADD.FTZ R184, -R184, R185 ;  /* 0x000000b9b8b87221 */ /* 0x000fe20000010100 */
[----:B------:R-:W-:Y:S01]  /*7a10*/  FADD.FTZ R194, -R193, R194 ;  /* 0x000000c2c1c27221 */ /* 0x000fe20000010100 */
[----:B------:R-:W-:Y:S01]  /*7a20*/  MOV R189, RZ ;  /* 0x000000ff00bd7202 */ /* 0x000fe20000000f00 */
[----:B------:R-:W-:Y:S01]  /*7a30*/  FMUL.FTZ R190, R70, R190 ;  /* 0x000000be46be7220 */ /* 0x000fe20000410000 */
[----:B------:R-:W-:Y:S01]  /*7a40*/  FSEL R142, R142, RZ, P3 ;  /* 0x000000ff8e8e7208 */ /* 0x000fe20001800000 */
[C---:B------:R-:W-:Y:S01]  /*7a50*/  FMUL.FTZ R184, R17.reuse, R184 ;  /* 0x000000b811b87220 */ /* 0x040fe20000410000 */
[----:B------:R-:W-:Y:S01]  /*7a60*/  FSEL R192, R192, RZ, P2 ;  /* 0x000000ffc0c07208 */ /* 0x000fe20001000000 */
[----:B------:R-:W-:Y:S01]  /*7a70*/  FMUL.FTZ R194, R17, R194 ;  /* 0x000000c211c27220 */ /* 0x000fe20000410000 */
[C---:B------:R-:W-:Y:S01]  /*7a80*/  LOP3.LUT P3, RZ, R172.reuse, 0xff, RZ, 0xc0, !PT ;  /* 0x000000ffacff7812 */ /* 0x040fe2000786c0ff */
[----:B------:R-:W-:Y:S01]  /*7a90*/  FMUL.FTZ R141, R71, R141 ;  /* 0x0000008d478d7220 */ /* 0x000fe20000410000 */
[----:B------:R-:W-:Y:S01]  /*7aa0*/  LOP3.LUT P2, RZ, R172, 0xff00, RZ, 0xc0, !PT ;  /* 0x0000ff00acff7812 */ /* 0x000fe2000784c0ff */
[----:B------:R-:W-:Y:S01]  /*7ab0*/  FFMA.FTZ R172, R147, R195, R148 ;  /* 0x000000c393ac7223 */ /* 0x000fe20000010094 */
[----:B------:R-:W-:Y:S01]  /*7ac0*/  @P0 PRMT R173, R143, 0x7632, R173 ;  /* 0x000076328fad0816 */ /* 0x000fe200000000ad */
[----:B------:R-:W-:Y:S01]  /*7ad0*/  FMUL.FTZ R143, R16, R184 ;  /* 0x000000b8108f7220 */ /* 0x000fe20000410000 */
[----:B------:R-:W-:Y:S01]  /*7ae0*/  CS2R R184, SRZ ;  /* 0x0000000000b87805 */ /* 0x000fe2000001ff00 */
[----:B------:R-:W-:Y:S01]  /*7af0*/  FADD.FTZ R172, -R172, R199 ;  /* 0x000000c7acac7221 */ /* 0x000fe20000010100 */
[----:B------:R-:W-:Y:S01]  /*7b00*/  @P0 SHF.L.U32 R173, R173, 0x10, RZ ;  /* 0x00000010adad0819 */ /* 0x000fe200000006ff */
[----:B------:R-:W-:Y:S01]  /*7b10*/  FMUL.FTZ R143, R143, UR4 ;  /* 0x000000048f8f7c20 */ /* 0x000fe20008410000 */
[----:B------:R-:W-:Y:S01]  /*7b20*/  FMUL.FTZ R194, R16, R194 ;  /* 0x000000c210c27220 */ /* 0x000fe20000410000 */
[----:B------:R-:W-:Y:S01]  /*7b30*/  FMUL.FTZ R172, R17, R172 ;  /* 0x000000ac11ac7220 */ /* 0x000fe20000410000 */
[----:B------:R-:W-:Y:S01]  /*7b40*/  FSEL R190, R190, RZ, P5 ;  /* 0x000000ffbebe7208 */ /* 0x000fe20002800000 */
[-C--:B------:R-:W-:Y:S01]  /*7b50*/  @P0 FMUL.FTZ R184, R173, R143.reuse ;  /* 0x0000008fadb80220 */ /* 0x080fe20000410000 */
[----:B------:R-:W-:Y:S01]  /*7b60*/  @P3 SHF.L.U32 R173, R140, 0x10, RZ ;  /* 0x000000108cad3819 */ /* 0x000fe200000006ff */
[----:B------:R-:W-:Y:S01]  /*7b70*/  FMUL.FTZ R172, R16, R172 ;  /* 0x000000ac10ac7220 */ /* 0x000fe20000410000 */
[----:B------:R-:W-:Y:S01]  /*7b80*/  @P2 PRMT R140, R140, 0x7632, R140 ;  /* 0x000076328c8c2816 */ /* 0x000fe2000000008c */
[----:B------:R-:W-:Y:S01]  /*7b90*/  FMUL.FTZ R143, R75, R143 ;  /* 0x0000008f4b8f7220 */ /* 0x000fe20000410000 */
[----:B------:R-:W-:Y:S01]  /*7ba0*/  FSEL R141, R141, RZ, P4 ;  /* 0x000000ff8d8d7208 */ /* 0x000fe20002000000 */
[----:B------:R-:W-:Y:S01]  /*7bb0*/  FMUL.FTZ R172, R172, UR4 ;  /* 0x00000004acac7c20 */ /* 0x000fe20008410000 */
[----:B------:R-:W-:-:S02]  /*7bc0*/  F2FP.BF16.F32.PACK_AB R142, R142, R191 ;  /* 0x000000bf8e8e723e */ /* 0x000fc400000010ff */
[----:B------:R-:W-:Y:S01]  /*7bd0*/  FSEL R143, R143, RZ, P0 ;  /* 0x000000ff8f8f7208 */ /* 0x000fe20000000000 */
[-C--:B------:R-:W-:Y:S01]  /*7be0*/  @P3 FMUL.FTZ R185, R173, R172.reuse ;  /* 0x000000acadb93220 */ /* 0x080fe20000410000 */
[----:B------:R-:W-:Y:S01]  /*7bf0*/  @P2 SHF.L.U32 R173, R140, 0x10, RZ ;  /* 0x000000108cad2819 */ /* 0x000fe200000006ff */
[----:B------:R-:W-:Y:S01]  /*7c00*/  FMUL.FTZ R140, R194, UR4 ;  /* 0x00000004c28c7c20 */ /* 0x000fe20008410000 */
[----:B------:R-:W-:Y:S01]  /*7c10*/  FMUL.FTZ R172, R68, R172 ;  /* 0x000000ac44ac7220 */ /* 0x000fe20000410000 */
[----:B------:R-:W-:Y:S02]  /*7c20*/  F2FP.BF16.F32.PACK_AB R143, R143, R192 ;  /* 0x000000c08f8f723e */ /* 0x000fe400000010ff */
[-C--:B------:R-:W-:Y:S01]  /*7c30*/  @P2 FMUL.FTZ R189, R173, R140.reuse ;  /* 0x0000008cadbd2220 */ /* 0x080fe20000410000 */
[----:B------:R-:W-:Y:S01]  /*7c40*/  FMUL.FTZ R140, R69, R140 ;  /* 0x0000008c458c7220 */ /* 0x000fe20000410000 */
[----:B------:R-:W-:Y:S02]  /*7c50*/  FSEL R172, R172, RZ, P3 ;  /* 0x000000ffacac7208 */ /* 0x000fe40001800000 */
[----:B------:R-:W-:-:S02]  /*7c60*/  F2FP.BF16.F32.PACK_AB R141, R141, R190 ;  /* 0x000000be8d8d723e */ /* 0x000fc400000010ff */
[----:B------:R-:W-:-:S04]  /*7c70*/  FSEL R140, R140, RZ, P2 ;  /* 0x000000ff8c8c7208 */ /* 0x000fc80001000000 */
[----:B------:R-:W-:-:S07]  /*7c80*/  F2FP.BF16.F32.PACK_AB R140, R140, R172 ;  /* 0x000000ac8c8c723e */ /* 0x000fce00000010ff */
.L_x_5821:
        /* <DEDUP_REMOVED lines=13> */
[----:B------:R-:W-:Y:S02]  /*7d60*/  HFMA2 R164, -RZ, RZ, 0, 0 ;  /* 0x00000000ffa47431 */ /* 0x000fe400000001ff */
[----:B------:R-:W-:Y:S01]  /*7d70*/  FADD.FTZ R36, -R36, R175 ;  /* 0x000000af24247221 */ /* 0x000fe20000010100 */
[--C-:B------:R-:W-:Y:S01]  /*7d80*/  FFMA.FTZ R174, R147, R174, R148.reuse ;  /* 0x000000ae93ae7223 */ /* 0x100fe20000010094 */
[----:B------:R-:W-:Y:S01]  /*7d90*/  FMUL.FTZ R37, R17, R37 ;  /* 0x0000002511257220 */ /* 0x000fe20000410000 */
[--C-:B------:R-:W-:Y:S01]  /*7da0*/  FFMA.FTZ R169, R147, R169, R148.reuse ;  /* 0x000000a993a97223 */ /* 0x100fe20000010094 */
[----:B------:R-:W-:Y:S01]  /*7db0*/  FMUL.FTZ R36, R17, R36 ;  /* 0x0000002411247220 */ /* 0x000fe20000410000 */
[----:B------:R-:W-:Y:S01]  /*7dc0*/  LOP3.LUT P4, RZ, R163, 0xff, RZ, 0xc0, !PT ;  /* 0x000000ffa3ff7812 */ /* 0x000fe2000788c0ff */
[----:B------:R-:W-:Y:S01]  /*7dd0*/  FMUL.FTZ R172, R37, R16 ;  /* 0x0000001025ac7220 */ /* 0x000fe20000410000 */
[----:B------:R-:W-:Y:S01]  /*7de0*/  LOP3.LUT P5, RZ, R163, 0xff00, RZ, 0xc0, !PT ;  /* 0x0000ff00a3ff7812 */ /* 0x000fe200078ac0ff */
[----:B------:R-:W-:Y:S01]  /*7df0*/  FADD.FTZ R171, -R174, R171 ;  /* 0x000000abaeab7221 */ /* 0x000fe20000010100 */
[----:B-----5:R-:W-:Y:S01]  /*7e00*/  @P2 SHF.L.U32 R38, R141, 0x10, RZ ;  /* 0x000000108d262819 */ /* 0x020fe200000006ff */
[----:B------:R-:W-:Y:S01]  /*7e10*/  FMUL.FTZ R172, R172, UR4 ;  /* 0x00000004acac7c20 */ /* 0x000fe20008410000 */
[----:B------:R-:W-:Y:S01]  /*7e20*/  MOV R168, RZ ;  /* 0x000000ff00a87202 */ /* 0x000fe20000000f00 */
[C-C-:B------:R-:W-:Y:S01]  /*7e30*/  FFMA.FTZ R174, R147.reuse, R179, R148.reuse ;  /* 0x000000b393ae7223 */ /* 0x140fe20000010094 */
[----:B------:R-:W-:Y:S01]  /*7e40*/  FFMA.FTZ R170, R147, R170, R148 ;  /* 0x000000aa93aa7223 */ /* 0x000fe20000010094 */
[----:B------:R-:W-:Y:S01]  /*7e50*/  @P2 FMUL.FTZ R164, R172, R38 ;  /* 0x00000026aca42220 */ /* 0x000fe20000410000 */
[----:B------:R-:W-:Y:S01]  /*7e60*/  @P3 PRMT R38, R141, 0x7632, R38 ;  /* 0x000076328d263816 */ /* 0x000fe20000000026 */
[----:B------:R-:W-:Y:S01]  /*7e70*/  FMUL.FTZ R141, R36, R16 ;  /* 0x00000010248d7220 */ /* 0x000fe20000410000 */
[----:B------:R-:W-:Y:S01]  /*7e80*/  FADD.FTZ R174, -R174, R176 ;  /* 0x000000b0aeae7221 */ /* 0x000fe20000010100 */
[----:B------:R-:W-:Y:S01]  /*7e90*/  LOP3.LUT P6, RZ, R163, 0xff0000, RZ, 0xc0, !PT ;  /* 0x00ff0000a3ff7812 */ /* 0x000fe200078cc0ff */
[----:B------:R-:W-:Y:S01]  /*7ea0*/  FADD.FTZ R166, -R170, R166 ;  /* 0x000000a6aaa67221 */ /* 0x000fe20000010100 */
[----:B------:R-:W-:Y:S01]  /*7eb0*/  @P3 SHF.L.U32 R38, R38, 0x10, RZ ;  /* 0x0000001026263819 */ /* 0x000fe200000006ff */
[----:B------:R-:W-:Y:S01]  /*7ec0*/  FMUL.FTZ R141, R141, UR4 ;  /* 0x000000048d8d7c20 */ /* 0x000fe20008410000 */
[----:B------:R-:W-:Y:S01]  /*7ed0*/  FMUL.FTZ R174, R17, R174 ;  /* 0x000000ae11ae7220 */ /* 0x000fe20000410000 */
[C---:B------:R-:W-:Y:S01]  /*7ee0*/  @P5 PRMT R173, R142.reuse, 0x7632, R173 ;  /* 0x000076328ead5816 */ /* 0x040fe200000000ad */
[----:B------:R-:W-:Y:S01]  /*7ef0*/  FFMA.FTZ R180, R147, R180, R148 ;  /* 0x000000b493b47223 */ /* 0x000fe20000010094 */
[----:B------:R-:W-:Y:S01]  /*7f00*/  @P3 FMUL.FTZ R168, R141, R38 ;  /* 0x000000268da83220 */ /* 0x000fe20000410000 */
[----:B------:R-:W-:Y:S01]  /*7f10*/  FADD.FTZ R38, -R169, R165 ;  /* 0x000000a5a9267221 */ /* 0x000fe20000010100 */
[----:B------:R-:W-:Y:S01]  /*7f20*/  @P4 SHF.L.U32 R169, R142, 0x10, RZ ;  /* 0x000000108ea94819 */ /* 0x000fe200000006ff */
[----:B------:R-:W-:Y:S01]  /*7f30*/  FMUL.FTZ R142, R174, R16 ;  /* 0x00000010ae8e7220 */ /* 0x000fe20000410000 */
[----:B------:R-:W-:Y:S01]  /*7f40*/  @P5 SHF.L.U32 R173, R173, 0x10, RZ ;  /* 0x00000010adad5819 */ /* 0x000fe200000006ff */
[----:B------:R-:W-:Y:S01]  /*7f50*/  FMUL.FTZ R38, R17, R38 ;  /* 0x0000002611267220 */ /* 0x000fe20000410000 */
[----:B------:R-:W-:-:S02]  /*7f60*/  HFMA2 R165, -RZ, RZ, 0, 0 ;  /* 0x00000000ffa57431 */ /* 0x000fc400000001ff */
[----:B------:R-:W-:Y:S01]  /*7f70*/  FMUL.FTZ R142, R142, UR4 ;  /* 0x000000048e8e7c20 */ /* 0x000fe20008410000 */
[----:B------:R-:W-:Y:S01]  /*7f80*/  ISETP.GE.U32.AND P0, PT, R162, RZ, PT ;  /* 0x000000ffa200720c */ /* 0x000fe20003f06070 */
[----:B------:R-:W-:Y:S01]  /*7f90*/  FMUL.FTZ R39, R38, R16 ;  /* 0x0000001026277220 */ /* 0x000fe20000410000 */
[----:B------:R-:W-:Y:S01]  /*7fa0*/  FADD.FTZ R177, -R180, R177 ;  /* 0x000000b1b4b17221 */ /* 0x000fe20000010100 */
[----:B------:R-:W-:Y:S01]  /*7fb0*/  MOV R170, RZ ;  /* 0x000000ff00aa7202 */ /* 0x000fe20000000f00 */
[----:B------:R-:W-:Y:S01]  /*7fc0*/  FMUL.FTZ R172, R78, R172 ;  /* 0x000000ac4eac7220 */ /* 0x000fe20000410000 */
[----:B------:R-:W-:Y:S01]  /*7fd0*/  FMUL.FTZ R39, R39, UR4 ;  /* 0x0000000427277c20 */ /* 0x000fe20008410000 */
[----:B------:R-:W-:Y:S01]  /*7fe0*/  ISETP.GE.U32.AND.EX P0, PT, R163, 0x1000000, PT, P0 ;  /* 0x01000000a300780c */ /* 0x000fe20003f06100 */
[----:B------:R-:W-:Y:S01]  /*7ff0*/  FMUL.FTZ R177, R17, R177 ;  /* 0x000000b111b17220 */ /* 0x000fe20000410000 */
[----:B------:R-:W-:Y:S01]  /*8000*/  @P6 SHF.L.U32 R163, R143, 0x10, RZ ;  /* 0x000000108fa36819 */ /* 0x000fe200000006ff */
[----:B------:R-:W-:Y:S01]  /*8010*/  @P4 FMUL.FTZ R165, R39, R169 ;  /* 0x000000a927a54220 */ /* 0x000fe20000410000 */
[----:B------:R-:W-:Y:S01]  /*8020*/  FMUL.FTZ R39, R80, R39 ;  /* 0x0000002750277220 */ /* 0x000fe20000410000 */
[----:B------:R-:W-:Y:S01]  /*8030*/  MOV R169, RZ ;  /* 0x000000ff00a97202 */ /* 0x000fe20000000f00 */
[----:B------:R-:W-:Y:S01]  /*8040*/  @P5 FMUL.FTZ R169, R142, R173 ;  /* 0x000000ad8ea95220 */ /* 0x000fe20000410000 */
[----:B------:R-:W-:Y:S01]  /*8050*/  FMUL.FTZ R173, R81, R142 ;  /* 0x0000008e51ad7220 */ /* 0x000fe20000410000 */
[----:B------:R-:W-:Y:S01]  /*8060*/  F2FP.BF16.F32.PACK_AB R38, R174, R38 ;  /* 0x00000026ae26723e */ /* 0x000fe200000010ff */
[----:B------:R-:W-:Y:S01]  /*8070*/  FMUL.FTZ R141, R79, R141 ;  /* 0x0000008d4f8d7220 */ /* 0x000fe20000410000 */
[----:B------:R-:W-:Y:S01]  /*8080*/  FSEL R142, R39, RZ, P4 ;  /* 0x000000ff278e7208 */ /* 0x000fe20002000000 */
[----:B------:R-:W-:Y:S01]  /*8090*/  FMUL.FTZ R39, R17, R166 ;  /* 0x000000a611277220 */ /* 0x000fe20000410000 */
[----:B------:R-:W-:Y:S01]  /*80a0*/  FSEL R173, R173, RZ, P5 ;  /* 0x000000ffadad7208 */ /* 0x000fe20002800000 */
[----:B------:R-:W-:Y:S01]  /*80b0*/  HFMA2 R166, -RZ, RZ, 0, 0 ;  /* 0x00000000ffa67431 */ /* 0x000fe200000001ff */
[----:B------:R-:W-:-:S02]  /*80c0*/  LOP3.LUT P4, RZ, R162, 0xff, RZ, 0xc0, !PT ;  /* 0x000000ffa2ff7812 */ /* 0x000fc4000788c0ff */
[----:B------:R-:W-:Y:S01]  /*80d0*/  LOP3.LUT P5, RZ, R162, 0xff00, RZ, 0xc0, !PT ;  /* 0x0000ff00a2ff7812 */ /* 0x000fe200078ac0ff */
[-C--:B------:R-:W-:Y:S01]  /*80e0*/  FMUL.FTZ R162, R39, R16.reuse ;  /* 0x0000001027a27220 */ /* 0x080fe20000410000 */
[----:B------:R-:W-:Y:S01]  /*80f0*/  F2FP.BF16.F32.PACK_AB R37, R36, R37 ;  /* 0x000000252425723e */ /* 0x000fe200000010ff */
[----:B------:R-:W-:Y:S01]  /*8100*/  FMUL.FTZ R36, R17, R171 ;  /* 0x000000ab11247220 */ /* 0x000fe20000410000 */
[----:B------:R-:W-:Y:S01]  /*8110*/  MOV R171, RZ ;  /* 0x000000ff00ab7202 */ /* 0x000fe20000000f00 */
[----:B------:R-:W-:Y:S01]  /*8120*/  FMUL.FTZ R162, R162, UR4 ;  /* 0x00000004a2a27c20 */ /* 0x000fe20008410000 */
[----:B------:R-:W-:Y:S02]  /*8130*/  FSEL R172, R172, RZ, P2 ;  /* 0x000000ffacac7208 */ /* 0x000fe40001000000 */
[----:B------:R-:W-:Y:S01]  /*8140*/  FSEL R141, R141, RZ, P3 ;  /* 0x000000ff8d8d7208 */ /* 0x000fe20001800000 */
[----:B------:R-:W-:Y:S01]  /*8150*/  @P6 FMUL.FTZ R166, R162, R163 ;  /* 0x000000a3a2a66220 */ /* 0x000fe20000410000 */
[----:B------:R-:W-:Y:S01]  /*8160*/  @P0 PRMT R163, R143, 0x7632, R163 ;  /* 0x000076328fa30816 */ /* 0x000fe200000000a3 */
[----:B------:R-:W-:Y:S01]  /*8170*/  FMUL.FTZ R143, R177, R16 ;  /* 0x00000010b18f7220 */ /* 0x000fe20000410000 */
[----:B------:R-:W-:Y:S01]  /*8180*/  @P4 SHF.L.U32 R174, R140, 0x10, RZ ;  /* 0x000000108cae4819 */ /* 0x000fe200000006ff */
[----:B------:R-:W-:Y:S01]  /*8190*/  FMUL.FTZ R162, R82, R162 ;  /* 0x000000a252a27220 */ /* 0x000fe20000410000 */
[----:B------:R-:W-:Y:S01]  /*81a0*/  @P0 SHF.L.U32 R163, R163, 0x10, RZ ;  /* 0x00000010a3a30819 */ /* 0x000fe200000006ff */
[----:B------:R-:W-:Y:S01]  /*81b0*/  FMUL.FTZ R143, R143, UR4 ;  /* 0x000000048f8f7c20 */ /* 0x000fe20008410000 */
[----:B------:R-:W-:-:S02]  /*81c0*/  F2FP.BF16.F32.PACK_AB R39, R177, R39 ;  /* 0x00000027b127723e */ /* 0x000fc400000010ff */
[----:B------:R-:W-:Y:S01]  /*81d0*/  FSEL R162, R162, RZ, P6 ;  /* 0x000000ffa2a27208 */ /* 0x000fe20003000000 */
[----:B------:R-:W-:Y:S01]  /*81e0*/  @P0 FMUL.FTZ R170, R143, R163 ;  /* 0x000000a38faa0220 */ /* 0x000fe20000410000 */
[----:B------:R-:W-:Y:S01]  /*81f0*/  FFMA.FTZ R163, R147, R167, R148 ;  /* 0x000000a793a37223 */ /* 0x000fe20000010094 */
[----:B------:R-:W-:Y:S02]  /*8200*/  HFMA2 R167, -RZ, RZ, 0, 0 ;  /* 0x00000000ffa77431 */ /* 0x000fe400000001ff */
[----:B------:R-:W-:Y:S01]  /*8210*/  FMUL.FTZ R143, R83, R143 ;  /* 0x0000008f538f7220 */ /* 0x000fe20000410000 */
[----:B------:R-:W-:Y:S01]  /*8220*/  F2FP.BF16.F32.PACK_AB R142, R173, R142 ;  /* 0x0000008ead8e723e */ /* 0x000fe200000010ff */
[----:B------:R-:W-:Y:S01]  /*8230*/  FADD.FTZ R163, -R163, R161 ;  /* 0x000000a1a3a37221 */ /* 0x000fe20000010100 */
[----:B------:R-:W-:Y:S02]  /*8240*/  F2FP.BF16.F32.PACK_AB R141, R141, R172 ;  /* 0x000000ac8d8d723e */ /* 0x000fe400000010ff */
[----:B------:R-:W-:Y:S01]  /*8250*/  FSEL R143, R143, RZ, P0 ;  /* 0x000000ff8f8f7208 */ /* 0x000fe20000000000 */
[----:B------:R-:W-:-:S03]  /*8260*/  FMUL.FTZ R163, R17, R163 ;  /* 0x000000a311a37220 */ /* 0x000fc60000410000 */
[----:B------:R-:W-:Y:S01]  /*8270*/  F2FP.BF16.F32.PACK_AB R143, R143, R162 ;  /* 0x000000a28f8f723e */ /* 0x000fe200000010ff */
[----:B------:R-:W-:-:S04]  /*8280*/  FMUL.FTZ R161, R163, R16 ;  /* 0x00000010a3a17220 */ /* 0x000fc80000410000 */
[----:B------:R-:W-:-:S04]  /*8290*/  FMUL.FTZ R161, R161, UR4 ;  /* 0x00000004a1a17c20 */ /* 0x000fc80008410000 */
[----:B------:R-:W-:Y:S01]  /*82a0*/  @P4 FMUL.FTZ R167, R161, R174 ;  /* 0x000000aea1a74220 */ /* 0x000fe20000410000 */
[----:B------:R-:W-:Y:S01]  /*82b0*/  @P5 PRMT R174, R140, 0x7632, R174 ;  /* 0x000076328cae5816 */ /* 0x000fe200000000ae */
[----:B------:R-:W-:Y:S01]  /*82c0*/  FMUL.FTZ R140, R36, R16 ;  /* 0x00000010248c7220 */ /* 0x000fe20000410000 */
[----:B------:R-:W-:Y:S01]  /*82d0*/  FMUL.FTZ R161, R76, R161 ;  /* 0x000000a14ca17220 */ /* 0x000fe20000410000 */
[----:B------:R-:W-:Y:S02]  /*82e0*/  F2FP.BF16.F32.PACK_AB R36, R36, R163 ;  /* 0x000000a32424723e */ /* 0x000fe400000010ff */
[----:B------:R-:W-:Y:S01]  /*82f0*/  @P5 SHF.L.U32 R174, R174, 0x10, RZ ;  /* 0x00000010aeae5819 */ /* 0x000fe200000006ff */
[----:B------:R-:W-:Y:S01]  /*8300*/  FMUL.FTZ R140, R140, UR4 ;  /* 0x000000048c8c7c20 */ /* 0x000fe20008410000 */
[----:B------:R-:W-:-:S03]  /*8310*/  FSEL R161, R161, RZ, P4 ;  /* 0x000000ffa1a17208 */ /* 0x000fc60002000000 */
[----:B------:R-:W-:Y:S01]  /*8320*/  @P5 FMUL.FTZ R171, R140, R174 ;  /* 0x000000ae8cab5220 */ /* 0x000fe20000410000 */
[----:B------:R-:W-:-:S05]  /*8330*/  FMUL.FTZ R140, R77, R140 ;  /* 0x0000008c4d8c7220 */ /* 0x000fca0000410000 */
[----:B------:R-:W-:-:S04]  /*8340*/  FSEL R140, R140, RZ, P5 ;  /* 0x000000ff8c8c7208 */ /* 0x000fc80002800000 */
[----:B------:R-:W-:Y:S01]  /*8350*/  F2FP.BF16.F32.PACK_AB R140, R140, R161 ;  /* 0x000000a18c8c723e */ /* 0x000fe200000010ff */
[----:B------:R-:W-:Y:S06]  /*8360*/  BRA `(.L_x_5823) ;  /* 0x0000000400847947 */ /* 0x000fec0003800000 */
.L_x_5822:
        /* <DEDUP_REMOVED lines=14> */
[----:B------:R-:W-:Y:S01]  /*8450*/  FFMA.FTZ R179, R147, R179, R148 ;  /* 0x000000b393b37223 */ /* 0x000fe20000010094 */
[----:B------:R-:W-:-:S02]  /*8460*/  HFMA2 R164, -RZ, RZ, 0, 0 ;  /* 0x00000000ffa47431 */ /* 0x000fc400000001ff */
[----:B------:R-:W-:Y:S01]  /*8470*/  FMUL.FTZ R172, R168, UR4 ;  /* 0x00000004a8ac7c20 */ /* 0x000fe20008410000 */
[C---:B-----5:R-:W-:Y:S01]  /*8480*/  @P5 SHF.L.U32 R168, R141.reuse, 0x10, RZ ;  /* 0x000000108da85819 */ /* 0x060fe200000006ff */
[C---:B------:R-:W-:Y:S01]  /*8490*/  FMUL.FTZ R165, R16.reuse, R165 ;  /* 0x000000a510a57220 */ /* 0x040fe20000410000 */
[----:B------:R-:W-:Y:S01]  /*84a0*/  @P4 PRMT R173, R141, 0x7632, R173 ;  /* 0x000076328dad4816 */ /* 0x000fe200000000ad */
[----:B------:R-:W-:Y:S01]  /*84b0*/  FMUL.FTZ R141, R16, R175 ;  /* 0x000000af108d7220 */ /* 0x000fe20000410000 */
[----:B------:R-:W-:Y:S01]  /*84c0*/  FADD.FTZ R176, -R179, R176 ;  /* 0x000000b0b3b07221 */ /* 0x000fe20000010100 */
[----:B------:R-:W-:Y:S01]  /*84d0*/  @P5 FMUL.FTZ R164, R168, R172 ;  /* 0x000000aca8a45220 */ /* 0x000fe20000410000 */
[----:B------:R-:W-:Y:S01]  /*84e0*/  @P4 SHF.L.U32 R173, R173, 0x10, RZ ;  /* 0x00000010adad4819 */ /* 0x000fe200000006ff */
[----:B------:R-:W-:Y:S01]  /*84f0*/  FMUL.FTZ R141, R141, UR4 ;  /* 0x000000048d8d7c20 */ /* 0x000fe20008410000 */
[----:B------:R-:W-:Y:S01]  /*8500*/  MOV R168, RZ ;  /* 0x000000ff00a87202 */ /* 0x000fe20000000f00 */
[--C-:B------:R-:W-:Y:S01]  /*8510*/  FFMA.FTZ R174, R147, R174, R148.reuse ;  /* 0x000000ae93ae7223 */ /* 0x100fe20000010094 */
[----:B------:R-:W-:Y:S01]  /*8520*/  @P0 SHF.L.U32 R169, R142, 0x10, RZ ;  /* 0x000000108ea90819 */ /* 0x000fe200000006ff */
[----:B------:R-:W-:Y:S01]  /*8530*/  @P4 FMUL.FTZ R168, R173, R141 ;  /* 0x0000008dada84220 */ /* 0x000fe20000410000 */
[----:B------:R-:W-:Y:S01]  /*8540*/  FMUL.FTZ R173, R165, UR4 ;  /* 0x00000004a5ad7c20 */ /* 0x000fe20008410000 */
[----:B------:R-:W-:Y:S01]  /*8550*/  FFMA.FTZ R170, R147, R170, R148 ;  /* 0x000000aa93aa7223 */ /* 0x000fe20000010094 */
[----:B------:R-:W-:Y:S01]  /*8560*/  FMUL.FTZ R176, R17, R176 ;  /* 0x000000b011b07220 */ /* 0x000fe20000410000 */
[----:B------:R-:W-:Y:S01]  /*8570*/  LOP3.LUT P2, RZ, R163, 0xff0000, RZ, 0xc0, !PT ;  /* 0x00ff0000a3ff7812 */ /* 0x000fe2000784c0ff */
[----:B------:R-:W-:-:S02]  /*8580*/  HFMA2 R165, -RZ, RZ, 0, 0 ;  /* 0x00000000ffa57431 */ /* 0x000fc400000001ff */
[----:B------:R-:W-:Y:S01]  /*8590*/  FADD.FTZ R171, -R174, R171 ;  /* 0x000000abaeab7221 */ /* 0x000fe20000010100 */
[-C--:B------:R-:W-:Y:S01]  /*85a0*/  @P0 FMUL.FTZ R165, R169, R173.reuse ;  /* 0x000000ada9a50220 */ /* 0x080fe20000410000 */
[----:B------:R-:W-:Y:S01]  /*85b0*/  FADD.FTZ R170, -R170, R166 ;  /* 0x000000a6aaaa7221 */ /* 0x000fe20000010100 */
[----:B------:R-:W-:Y:S01]  /*85c0*/  @P3 PRMT R174, R142, 0x7632, R174 ;  /* 0x000076328eae3816 */ /* 0x000fe200000000ae */
[----:B------:R-:W-:Y:S01]  /*85d0*/  FMUL.FTZ R173, R80, R173 ;  /* 0x000000ad50ad7220 */ /* 0x000fe20000410000 */
[----:B------:R-:W-:Y:S01]  /*85e0*/  FMUL.FTZ R142, R16, R176 ;  /* 0x000000b0108e7220 */ /* 0x000fe20000410000 */
[----:B------:R-:W-:Y:S01]  /*85f0*/  FMUL.FTZ R170, R17, R170 ;  /* 0x000000aa11aa7220 */ /* 0x000fe20000410000 */
[----:B------:R-:W-:Y:S01]  /*8600*/  @P3 SHF.L.U32 R174, R174, 0x10, RZ ;  /* 0x00000010aeae3819 */ /* 0x000fe200000006ff */
[--C-:B------:R-:W-:Y:S01]  /*8610*/  FFMA.FTZ R180, R147, R180, R148.reuse ;  /* 0x000000b493b47223 */ /* 0x100fe20000010094 */
[----:B------:R-:W-:Y:S01]  /*8620*/  FMUL.FTZ R142, R142, UR4 ;  /* 0x000000048e8e7c20 */ /* 0x000fe20008410000 */
[----:B------:R-:W-:Y:S01]  /*8630*/  FSEL R173, R173, RZ, P0 ;  /* 0x000000ffadad7208 */ /* 0x000fe20000000000 */
[----:B------:R-:W-:Y:S01]  /*8640*/  FMUL.FTZ R170, R16, R170 ;  /* 0x000000aa10aa7220 */ /* 0x000fe20000410000 */
[----:B------:R-:W-:Y:S01]  /*8650*/  ISETP.GE.U32.AND P0, PT, R162, RZ, PT ;  /* 0x000000ffa200720c */ /* 0x000fe20003f06070 */
[----:B------:R-:W-:Y:S01]  /*8660*/  HFMA2 R166, -RZ, RZ, 0, 0 ;  /* 0x00000000ffa67431 */ /* 0x000fe200000001ff */
[----:B------:R-:W-:Y:S01]  /*8670*/  MOV R169, RZ ;  /* 0x000000ff00a97202 */ /* 0x000fe20000000f00 */
[-C--:B------:R-:W-:Y:S01]  /*8680*/  @P3 FMUL.FTZ R169, R174, R142.reuse ;  /* 0x0000008eaea93220 */ /* 0x080fe20000410000 */
[----:B------:R-:W-:Y:S01]  /*8690*/  @P2 SHF.L.U32 R174, R143, 0x10, RZ ;  /* 0x000000108fae2819 */ /* 0x000fe200000006ff */
[----:B------:R-:W-:Y:S01]  /*86a0*/  FMUL.FTZ R170, R170, UR4 ;  /* 0x00000004aaaa7c20 */ /* 0x000fe20008410000 */
[----:B------:R-:W-:Y:S01]  /*86b0*/  ISETP.GE.U32.AND.EX P0, PT, R163, 0x1000000, PT, P0 ;  /* 0x01000000a300780c */ /* 0x000fe20003f06100 */
[----:B------:R-:W-:Y:S01]  /*86c0*/  FMUL.FTZ R142, R81, R142 ;  /* 0x0000008e518e7220 */ /* 0x000fe20000410000 */
[----:B------:R-:W-:Y:S01]  /*86d0*/  FADD.FTZ R180, -R180, R177 ;  /* 0x000000b1b4b47221 */ /* 0x000fe20000010100 */
[-C--:B------:R-:W-:Y:S01]  /*86e0*/  @P2 FMUL.FTZ R166, R174, R170.reuse ;  /* 0x000000aaaea62220 */ /* 0x080fe20000410000 */
[----:B------:R-:W-:Y:S01]  /*86f0*/  FMUL.FTZ R174, R82, R170 ;  /* 0x000000aa52ae7220 */ /* 0x000fe20000410000 */
[----:B------:R-:W-:Y:S01]  /*8700*/  FFMA.FTZ R167, R147, R167, R148 ;  /* 0x000000a793a77223 */ /* 0x000fe20000010094 */
[----:B------:R-:W-:Y:S01]  /*8710*/  FSEL R142, R142, RZ, P3 ;  /* 0x000000ff8e8e7208 */ /* 0x000fe20001800000 */
[----:B------:R-:W-:Y:S01]  /*8720*/  FMUL.FTZ R180, R17, R180 ;  /* 0x000000b411b47220 */ /* 0x000fe20000410000 */
[----:B------:R-:W-:Y:S01]  /*8730*/  LOP3.LUT P3, RZ, R162, 0xff, RZ, 0xc0, !PT ;  /* 0x000000ffa2ff7812 */ /* 0x000fe2000786c0ff */
[----:B------:R-:W-:Y:S01]  /*8740*/  FADD.FTZ R161, -R167, R161 ;  /* 0x000000a1a7a17221 */ /* 0x000fe20000010100 */
[----:B------:R-:W-:Y:S01]  /*8750*/  FSEL R174, R174, RZ, P2 ;  /* 0x000000ffaeae7208 */ /* 0x000fe20001000000 */
[C---:B------:R-:W-:Y:S01]  /*8760*/  FMUL.FTZ R171, R17.reuse, R171 ;  /* 0x000000ab11ab7220 */ /* 0x040fe20000410000 */
[----:B------:R-:W-:Y:S01]  /*8770*/  LOP3.LUT P2, RZ, R162, 0xff00, RZ, 0xc0, !PT ;  /* 0x0000ff00a2ff7812 */ /* 0x000fe2000784c0ff */
[----:B------:R-:W-:Y:S01]  /*8780*/  FMUL.FTZ R161, R17, R161 ;  /* 0x000000a111a17220 */ /* 0x000fe20000410000 */
[----:B------:R-:W-:Y:S01]  /*8790*/  @P0 PRMT R162, R143, 0x7632, R162 ;  /* 0x000076328fa20816 */ /* 0x000fe200000000a2 */
[C---:B------:R-:W-:Y:S01]  /*87a0*/  FMUL.FTZ R143, R16.reuse, R180 ;  /* 0x000000b4108f7220 */ /* 0x040fe20000410000 */
[----:B------:R-:W-:Y:S01]  /*87b0*/  MOV R170, RZ ;  /* 0x000000ff00aa7202 */ /* 0x000fe20000000f00 */
[----:B------:R-:W-:Y:S01]  /*87c0*/  FMUL.FTZ R161, R16, R161 ;  /* 0x000000a110a17220 */ /* 0x000fe20000410000 */
[----:B------:R-:W-:Y:S01]  /*87d0*/  @P0 SHF.L.U32 R162, R162, 0x10, RZ ;  /* 0x00000010a2a20819 */ /* 0x000fe200000006ff */
[----:B------:R-:W-:Y:S01]  /*87e0*/  FMUL.FTZ R143, R143, UR4 ;  /* 0x000000048f8f7c20 */ /* 0x000fe20008410000 */
[----:B------:R-:W-:Y:S01]  /*87f0*/  FMUL.FTZ R171, R16, R171 ;  /* 0x000000ab10ab7220 */ /* 0x000fe20000410000 */
[----:B------:R-:W-:Y:S01]  /*8800*/  FMUL.FTZ R161, R161, UR4 ;  /* 0x00000004a1a17c20 */ /* 0x000fe20008410000 */
[----:B------:R-:W-:-:S02]  /*8810*/  HFMA2 R167, -RZ, RZ, 0, 0 ;  /* 0x00000000ffa77431 */ /* 0x000fc400000001ff */
[-C--:B------:R-:W-:Y:S01]  /*8820*/  @P0 FMUL.FTZ R170, R162, R143.reuse ;  /* 0x0000008fa2aa0220 */ /* 0x080fe20000410000 */
[C---:B------:R-:W-:Y:S01]  /*8830*/  @P3 SHF.L.U32 R162, R140.reuse, 0x10, RZ ;  /* 0x000000108ca23819 */ /* 0x040fe200000006ff */
[----:B------:R-:W-:Y:S01]  /*8840*/  FMUL.FTZ R143, R83, R143 ;  /* 0x0000008f538f7220 */ /* 0x000fe20000410000 */
[----:B------:R-:W-:Y:S01]  /*8850*/  @P2 PRMT R140, R140, 0x7632, R140 ;  /* 0x000076328c8c2816 */ /* 0x000fe2000000008c */
[----:B------:R-:W-:Y:S01]  /*8860*/  FMUL.FTZ R172, R78, R172 ;  /* 0x000000ac4eac7220 */ /* 0x000fe20000410000 */
[----:B------:R-:W-:Y:S01]  /*8870*/  FMUL.FTZ R141, R79, R141 ;  /* 0x0000008d4f8d7220 */ /* 0x000fe20000410000 */
[-C--:B------:R-:W-:Y:S01]  /*8880*/  @P3 FMUL.FTZ R167, R162, R161.reuse ;  /* 0x000000a1a2a73220 */ /* 0x080fe20000410000 */
[----:B------:R-:W-:Y:S01]  /*8890*/  @P2 SHF.L.U32 R162, R140, 0x10, RZ ;  /* 0x000000108ca22819 */ /* 0x000fe200000006ff */
[----:B------:R-:W-:Y:S01]  /*88a0*/  FMUL.FTZ R140, R171, UR4 ;  /* 0x00000004ab8c7c20 */ /* 0x000fe20008410000 */
[----:B------:R-:W-:Y:S01]  /*88b0*/  MOV R171, RZ ;  /* 0x000000ff00ab7202 */ /* 0x000fe20000000f00 */
[----:B------:R-:W-:Y:S01]  /*88c0*/  FMUL.FTZ R161, R76, R161 ;  /* 0x000000a14ca17220 */ /* 0x000fe20000410000 */
[----:B------:R-:W-:Y:S01]  /*88d0*/  FSEL R143, R143, RZ, P0 ;  /* 0x000000ff8f8f7208 */ /* 0x000fe20000000000 */
[-C--:B------:R-:W-:Y:S01]  /*88e0*/  @P2 FMUL.FTZ R171, R162, R140.reuse ;  /* 0x0000008ca2ab2220 */ /* 0x080fe20000410000 */
[----:B------:R-:W-:Y:S01]  /*88f0*/  FMUL.FTZ R140, R77, R140 ;  /* 0x0000008c4d8c7220 */ /* 0x000fe20000410000 */
        /* <DEDUP_REMOVED lines=8> */
.L_x_5823:
        /* <DEDUP_REMOVED lines=13> */
[C---:B------:R-:W-:Y:S01]  /*8a50*/  FFMA.FTZ R21, R147.reuse, R21, R148 ;  /* 0x0000001593157223 */ /* 0x040fe20000010094 */
[----:B------:R-:W-:Y:S01]  /*8a60*/  FADD.FTZ R36, -R36, R24 ;  /* 0x0000001824247221 */ /* 0x000fe20000010100 */
[--C-:B------:R-:W-:Y:S01]  /*8a70*/  FFMA.FTZ R28, R147, R28, R148.reuse ;  /* 0x0000001c931c7223 */ /* 0x100fe20000010094 */
[----:B------:R-:W-:Y:S01]  /*8a80*/  FMUL.FTZ R37, R17, R20 ;  /* 0x0000001411257220 */ /* 0x000fe20000410000 */
[----:B------:R-:W-:Y:S01]  /*8a90*/  LOP3.LUT P5, RZ, R155, 0xff00, RZ, 0xc0, !PT ;  /* 0x0000ff009bff7812 */ /* 0x000fe200078ac0ff */
[----:B------:R-:W-:Y:S01]  /*8aa0*/  FADD.FTZ R21, -R21, R11 ;  /* 0x0000000b15157221 */ /* 0x000fe20000010100 */
[----:B------:R-:W-:Y:S01]  /*8ab0*/  FMUL.FTZ R36, R17, R36 ;  /* 0x0000002411247220 */ /* 0x000fe20000410000 */
[----:B------:R-:W-:Y:S01]  /*8ac0*/  LOP3.LUT P4, RZ, R155, 0xff, RZ, 0xc0, !PT ;  /* 0x000000ff9bff7812 */ /* 0x000fe2000788c0ff */
[----:B------:R-:W-:Y:S01]  /*8ad0*/  FFMA.FTZ R11, R147, R144, R148 ;  /* 0x00000090930b7223 */ /* 0x000fe20000010094 */
[----:B------:R-:W-:Y:S01]  /*8ae0*/  FADD.FTZ R23, -R28, R23 ;  /* 0x000000171c177221 */ /* 0x000fe20000010100 */
[-C--:B------:R-:W-:Y:S01]  /*8af0*/  FMUL.FTZ R20, R37, R16.reuse ;  /* 0x0000001025147220 */ /* 0x080fe20000410000 */
[----:B-----5:R-:W-:Y:S01]  /*8b00*/  @P2 SHF.L.U32 R24, R141, 0x10, RZ ;  /* 0x000000108d182819 */ /* 0x020fe200000006ff */
[----:B------:R-:W-:Y:S01]  /*8b10*/  FADD.FTZ R11, -R11, R25 ;  /* 0x000000190b0b7221 */ /* 0x000fe20000010100 */
[----:B------:R-:W-:Y:S01]  /*8b20*/  @P3 PRMT R28, R141, 0x7632, R28 ;  /* 0x000076328d1c3816 */ /* 0x000fe2000000001c */
[----:B------:R-:W-:Y:S01]  /*8b30*/  FMUL.FTZ R141, R36, R16 ;  /* 0x00000010248d7220 */ /* 0x000fe20000410000 */
[----:B------:R-:W-:Y:S01]  /*8b40*/  FMUL.FTZ R20, R20, UR4 ;  /* 0x0000000414147c20 */ /* 0x000fe20008410000 */
[----:B------:R-:W-:Y:S01]  /*8b50*/  FMUL.FTZ R38, R17, R21 ;  /* 0x0000001511267220 */ /* 0x000fe20000410000 */
[----:B------:R-:W-:Y:S01]  /*8b60*/  @P3 SHF.L.U32 R28, R28, 0x10, RZ ;  /* 0x000000101c1c3819 */ /* 0x000fe200000006ff */
[----:B------:R-:W-:Y:S01]  /*8b70*/  FMUL.FTZ R141, R141, UR4 ;  /* 0x000000048d8d7c20 */ /* 0x000fe20008410000 */
[----:B------:R-:W-:Y:S01]  /*8b80*/  FMUL.FTZ R11, R17, R11 ;  /* 0x0000000b110b7220 */ /* 0x000fe20000410000 */
[----:B------:R-:W-:-:S02]  /*8b90*/  HFMA2 R12, -RZ, RZ, 0, 0 ;  /* 0x00000000ff0c7431 */ /* 0x000fc400000001ff */
[----:B------:R-:W-:Y:S01]  /*8ba0*/  @P2 FMUL.FTZ R12, R20, R24 ;  /* 0x00000018140c2220 */ /* 0x000fe20000410000 */
[----:B------:R-:W-:Y:S01]  /*8bb0*/  FMUL.FTZ R21, R38, R16 ;  /* 0x0000001026157220 */ /* 0x000fe20000410000 */
[----:B------:R-:W-:Y:S01]  /*8bc0*/  MOV R24, RZ ;  /* 0x000000ff00187202 */ /* 0x000fe20000000f00 */
[----:B------:R-:W-:Y:S01]  /*8bd0*/  @P3 FMUL.FTZ R24, R141, R28 ;  /* 0x0000001c8d183220 */ /* 0x000fe20000410000 */
[C---:B------:R-:W-:Y:S01]  /*8be0*/  @P5 PRMT R39, R142.reuse, 0x7632, R39 ;  /* 0x000076328e275816 */ /* 0x040fe20000000027 */
[----:B------:R-:W-:Y:S01]  /*8bf0*/  FMUL.FTZ R32, R11, R16 ;  /* 0x000000100b207220 */ /* 0x000fe20000410000 */
        /* <DEDUP_REMOVED lines=8> */
[--C-:B------:R-:W-:Y:S01]  /*8c80*/  FFMA.FTZ R39, R147, R22, R148.reuse ;  /* 0x0000001693277223 */ /* 0x100fe20000010094 */
[----:B------:R-:W-:Y:S01]  /*8c90*/  LOP3.LUT P6, RZ, R155, 0xff0000, RZ, 0xc0, !PT ;  /* 0x00ff00009bff7812 */ /* 0x000fe200078cc0ff */
[----:B------:R-:W-:Y:S01]  /*8ca0*/  FFMA.FTZ R146, R147, R146, R148 ;  /* 0x0000009293927223 */ /* 0x000fe20000010094 */
[----:B------:R-:W-:Y:S01]  /*8cb0*/  ISETP.GE.U32.AND P0, PT, R154, RZ, PT ;  /* 0x000000ff9a00720c */ /* 0x000fe20003f06070 */
[----:B------:R-:W-:Y:S01]  /*8cc0*/  FADD.FTZ R39, -R39, R10 ;  /* 0x0000000a27277221 */ /* 0x000fe20000010100 */
[----:B------:R-:W-:Y:S01]  /*8cd0*/  FMUL.FTZ R22, R88, R21 ;  /* 0x0000001558167220 */ /* 0x000fe20000410000 */
[----:B------:R-:W-:Y:S01]  /*8ce0*/  FADD.FTZ R26, -R146, R26 ;  /* 0x0000001a921a7221 */ /* 0x000fe20000010100 */
[----:B------:R-:W-:Y:S01]  /*8cf0*/  ISETP.GE.U32.AND.EX P0, PT, R155, 0x1000000, PT, P0 ;  /* 0x010000009b00780c */ /* 0x000fe20003f06100 */
[----:B------:R-:W-:Y:S01]  /*8d00*/  FMUL.FTZ R39, R17, R39 ;  /* 0x0000002711277220 */ /* 0x000fe20000410000 */
[----:B------:R-:W-:Y:S01]  /*8d10*/  FMUL.FTZ R10, R89, R32 ;  /* 0x00000020590a7220 */ /* 0x000fe20000410000 */
[----:B------:R-:W-:Y:S01]  /*8d20*/  FMUL.FTZ R144, R17, R26 ;  /* 0x0000001a11907220 */ /* 0x000fe20000410000 */
[----:B------:R-:W-:-:S02]  /*8d30*/  HFMA2 R32, -RZ, RZ, 0, 0 ;  /* 0x00000000ff207431 */ /* 0x000fc400000001ff */
[----:B------:R-:W-:Y:S01]  /*8d40*/  FMUL.FTZ R21, R39, R16 ;  /* 0x0000001027157220 */ /* 0x000fe20000410000 */
[----:B------:R-:W-:Y:S01]  /*8d50*/  MOV R26, RZ ;  /* 0x000000ff001a7202 */ /* 0x000fe20000000f00 */
[----:B------:R-:W-:Y:S01]  /*8d60*/  FMUL.FTZ R23, R17, R23 ;  /* 0x0000001711177220 */ /* 0x000fe20000410000 */
[----:B------:R-:W-:Y:S01]  /*8d70*/  @P6 SHF.L.U32 R142, R143, 0x10, RZ ;  /* 0x000000108f8e6819 */ /* 0x000fe200000006ff */
[----:B------:R-:W-:Y:S01]  /*8d80*/  FMUL.FTZ R21, R21, UR4 ;  /* 0x0000000415157c20 */ /* 0x000fe20008410000 */
[----:B------:R-:W-:Y:S01]  /*8d90*/  FSEL R22, R22, RZ, P4 ;  /* 0x000000ff16167208 */ /* 0x000fe20002000000 */
[----:B------:R-:W-:Y:S01]  /*8da0*/  FMUL.FTZ R20, R86, R20 ;  /* 0x0000001456147220 */ /* 0x000fe20000410000 */
[----:B------:R-:W-:Y:S01]  /*8db0*/  FSEL R10, R10, RZ, P5 ;  /* 0x000000ff0a0a7208 */ /* 0x000fe20002800000 */
[----:B------:R-:W-:Y:S01]  /*8dc0*/  @P6 FMUL.FTZ R32, R21, R142 ;  /* 0x0000008e15206220 */ /* 0x000fe20000410000 */
[----:B------:R-:W-:Y:S01]  /*8dd0*/  @P0 PRMT R143, R143, 0x7632, R143 ;  /* 0x000076328f8f0816 */ /* 0x000fe2000000008f */
[----:B------:R-:W-:Y:S01]  /*8de0*/  FMUL.FTZ R142, R144, R16 ;  /* 0x00000010908e7220 */ /* 0x000fe20000410000 */
[----:B------:R-:W-:Y:S01]  /*8df0*/  LOP3.LUT P4, RZ, R154, 0xff, RZ, 0xc0, !PT ;  /* 0x000000ff9aff7812 */ /* 0x000fe2000788c0ff */
[----:B------:R-:W-:Y:S01]  /*8e00*/  FMUL.FTZ R21, R90, R21 ;  /* 0x000000155a157220 */ /* 0x000fe20000410000 */
[----:B------:R-:W-:Y:S01]  /*8e10*/  @P0 SHF.L.U32 R143, R143, 0x10, RZ ;  /* 0x000000108f8f0819 */ /* 0x000fe200000006ff */
[----:B------:R-:W-:Y:S01]  /*8e20*/  FMUL.FTZ R142, R142, UR4 ;  /* 0x000000048e8e7c20 */ /* 0x000fe20008410000 */
[----:B------:R-:W-:Y:S01]  /*8e30*/  LOP3.LUT P5, RZ, R154, 0xff00, RZ, 0xc0, !PT ;  /* 0x0000ff009aff7812 */ /* 0x000fe200078ac0ff */
[----:B------:R-:W-:Y:S01]  /*8e40*/  FMUL.FTZ R141, R87, R141 ;  /* 0x0000008d578d7220 */ /* 0x000fe20000410000 */
[----:B------:R-:W-:Y:S01]  /*8e50*/  F2FP.BF16.F32.PACK_AB R38, R11, R38 ;  /* 0x000000260b26723e */ /* 0x000fe200000010ff */
[----:B------:R-:W-:Y:S01]  /*8e60*/  @P0 FMUL.FTZ R26, R142, R143 ;  /* 0x0000008f8e1a0220 */ /* 0x000fe20000410000 */
[----:B------:R-:W-:Y:S01]  /*8e70*/  FFMA.FTZ R143, R147, R19, R148 ;  /* 0x00000013938f7223 */ /* 0x000fe20000010094 */
[----:B------:R-:W-:Y:S01]  /*8e80*/  F2FP.BF16.F32.PACK_AB R37, R36, R37 ;  /* 0x000000252425723e */ /* 0x000fe200000010ff */
[----:B------:R-:W-:Y:S01]  /*8e90*/  FMUL.FTZ R142, R91, R142 ;  /* 0x0000008e5b8e7220 */ /* 0x000fe20000410000 */
[----:B------:R-:W-:Y:S01]  /*8ea0*/  FSEL R21, R21, RZ, P6 ;  /* 0x000000ff15157208 */ /* 0x000fe20003000000 */
[----:B------:R-:W-:Y:S01]  /*8eb0*/  FADD.FTZ R143, -R143, R13 ;  /* 0x0000000d8f8f7221 */ /* 0x000fe20000010100 */
[----:B------:R-:W-:Y:S01]  /*8ec0*/  @P4 SHF.L.U32 R19, R140, 0x10, RZ ;  /* 0x000000108c134819 */ /* 0x000fe200000006ff */
[----:B------:R-:W-:Y:S01]  /*8ed0*/  HFMA2 R13, -RZ, RZ, 0, 0 ;  /* 0x00000000ff0d7431 */ /* 0x000fe200000001ff */
[----:B------:R-:W-:Y:S01]  /*8ee0*/  FSEL R142, R142, RZ, P0 ;  /* 0x000000ff8e8e7208 */ /* 0x000fe20000000000 */
[----:B------:R-:W-:Y:S01]  /*8ef0*/  FMUL.FTZ R143, R17, R143 ;  /* 0x0000008f118f7220 */ /* 0x000fe20000410000 */
[----:B------:R-:W-:Y:S01]  /*8f00*/  @P5 PRMT R36, R140, 0x7632, R36 ;  /* 0x000076328c245816 */ /* 0x000fe20000000024 */
[-C--:B------:R-:W-:Y:S01]  /*8f10*/  FMUL.FTZ R140, R23, R16.reuse ;  /* 0x00000010178c7220 */ /* 0x080fe20000410000 */
[----:B------:R-:W-:Y:S01]  /*8f20*/  FSEL R20, R20, RZ, P2 ;  /* 0x000000ff14147208 */ /* 0x000fe20001000000 */
[----:B------:R-:W-:Y:S01]  /*8f30*/  FMUL.FTZ R11, R143, R16 ;  /* 0x000000108f0b7220 */ /* 0x000fe20000410000 */
[----:B------:R-:W-:Y:S01]  /*8f40*/  @P5 SHF.L.U32 R36, R36, 0x10, RZ ;  /* 0x0000001024245819 */ /* 0x000fe200000006ff */
[----:B------:R-:W-:Y:S01]  /*8f50*/  FMUL.FTZ R140, R140, UR4 ;  /* 0x000000048c8c7c20 */ /* 0x000fe20008410000 */
[----:B------:R-:W-:Y:S01]  /*8f60*/  F2FP.BF16.F32.PACK_AB R39, R144, R39 ;  /* 0x000000279027723e */ /* 0x000fe200000010ff */
[----:B------:R-:W-:Y:S01]  /*8f70*/  FMUL.FTZ R11, R11, UR4 ;  /* 0x000000040b0b7c20 */ /* 0x000fe20008410000 */
[----:B------:R-:W-:-:S03]  /*8f80*/  F2FP.BF16.F32.PACK_AB R22, R10, R22 ;  /* 0x000000160a16723e */ /* 0x000fc600000010ff */
[----:B------:R-:W-:Y:S01]  /*8f90*/  @P4 FMUL.FTZ R13, R11, R19 ;  /* 0x000000130b0d4220 */ /* 0x000fe20000410000 */
[----:B------:R-:W-:Y:S01]  /*8fa0*/  MOV R19, RZ ;  /* 0x000000ff00137202 */ /* 0x000fe20000000f00 */
[----:B------:R-:W-:Y:S01]  /*8fb0*/  @P5 FMUL.FTZ R19, R140, R36 ;  /* 0x000000248c135220 */ /* 0x000fe20000410000 */
[----:B------:R-:W-:Y:S01]  /*8fc0*/  FMUL.FTZ R11, R84, R11 ;  /* 0x0000000b540b7220 */ /* 0x000fe20000410000 */
[----:B------:R-:W-:Y:S01]  /*8fd0*/  FMUL.FTZ R140, R85, R140 ;  /* 0x0000008c558c7220 */ /* 0x000fe20000410000 */
[----:B------:R-:W-:Y:S02]  /*8fe0*/  F2FP.BF16.F32.PACK_AB R36, R23, R143 ;  /* 0x0000008f1724723e */ /* 0x000fe400000010ff */
[----:B------:R-:W-:Y:S02]  /*8ff0*/  F2FP.BF16.F32.PACK_AB R23, R142, R21 ;  /* 0x000000158e17723e */ /* 0x000fe400000010ff */
[----:B------:R-:W-:Y:S02]  /*9000*/  FSEL R21, R141, RZ, P3 ;  /* 0x000000ff8d157208 */ /* 0x000fe40001800000 */
[----:B------:R-:W-:-:S02]  /*9010*/  FSEL R11, R11, RZ, P4 ;  /* 0x000000ff0b0b7208 */ /* 0x000fc40002000000 */
[----:B------:R-:W-:Y:S02]  /*9020*/  FSEL R140, R140, RZ, P5 ;  /* 0x000000ff8c8c7208 */ /* 0x000fe40002800000 */
[----:B------:R-:W-:Y:S02]  /*9030*/  F2FP.BF16.F32.PACK_AB R21, R21, R20 ;  /* 0x000000141515723e */ /* 0x000fe400000010ff */
[----:B------:R-:W-:Y:S01]  /*9040*/  F2FP.BF16.F32.PACK_AB R20, R140, R11 ;  /* 0x0000000b8c14723e */ /* 0x000fe200000010ff */
[----:B------:R-:W-:Y:S06]  /*9050*/  BRA `(.L_x_5825) ;  /* 0x0000000400847947 */ /* 0x000fec0003800000 */
.L_x_5824:
[C-C-:B------:R-:W-:Y:S01]  /*9060*/  FFMA.FTZ R20, R147.reuse, R20, R148.reuse ;  /* 0x0000001493147223 */ /* 0x140fe20000010094 */
[C---:B------:R-:W-:Y:S01]  /*9070*/  LOP3.LUT P5, RZ, R154.reuse, 0xff0000, RZ, 0xc0, !PT ;  /* 0x00ff00009aff7812 */ /* 0x040fe200078ac0ff */
[C---:B------:R-:W-:Y:S01]  /*9080*/  FFMA.FTZ R28, R147.reuse, R28, R148 ;  /* 0x0000001c931c7223 */ /* 0x040fe20000010094 */
[----:B------:R-:W-:Y:S01]  /*9090*/  LOP3.LUT P4, RZ, R154, 0xff000000, RZ, 0xc0, !PT ;  /* 0xff0000009aff7812 */ /* 0x000fe2000788c0ff */
[----:B------:R-:W-:Y:S01]  /*90a0*/  FADD.FTZ R20, -R20, R12 ;  /* 0x0000000c14147221 */ /* 0x000fe20000010100 */
[C-C-:B------:R-:W-:Y:S01]  /*90b0*/  FFMA.FTZ R32, R147.reuse, R32, R148.reuse ;  /* 0x0000002093207223 */ /* 0x140fe20000010094 */
[----:B------:R-:W-:Y:S01]  /*90c0*/  FFMA.FTZ R21, R147, R21, R148 ;  /* 0x0000001593157223 */ /* 0x000fe20000010094 */
[----:B------:R-:W-:Y:S01]  /*90d0*/  FADD.FTZ R23, -R28, R23 ;  /* 0x000000171c177221 */ /* 0x000fe20000010100 */
[----:B------:R-:W-:Y:S01]  /*90e0*/  FMUL.FTZ R20, R17, R20 ;  /* 0x0000001411147220 */ /* 0x000fe20000410000 */
[----:B------:R-:W-:Y:S01]  /*90f0*/  FADD.FTZ R24, -R32, R24 ;  /* 0x0000001820187221 */ /* 0x000fe20000010100 */
[----:B------:R-:W-:Y:S01]  /*9100*/  LOP3.LUT P3, RZ, R155, 0xff00, RZ, 0xc0, !PT ;  /* 0x0000ff009bff7812 */ /* 0x000fe2000786c0ff */
[----:B------:R-:W-:Y:S01]  /*9110*/  FADD.FTZ R11, -R21, R11 ;  /* 0x0000000b150b7221 */ /* 0x000fe20000010100 */
[----:B------:R-:W-:Y:S01]  /*9120*/  FMUL.FTZ R20, R16, R20 ;  /* 0x0000001410147220 */ /* 0x000fe20000410000 */
[----:B------:R-:W-:Y:S01]  /*9130*/  FMUL.FTZ R24, R17, R24 ;  /* 0x0000001811187220 */ /* 0x000fe20000410000 */
[----:B-----5:R-:W-:Y:S01]  /*9140*/  @P5 SHF.L.U32 R28, R141, 0x10, RZ ;  /* 0x000000108d1c5819 */ /* 0x020fe200000006ff */
[----:B------:R-:W-:Y:S01]  /*9150*/  FFMA.FTZ R21, R147, R144, R148 ;  /* 0x0000009093157223 */ /* 0x000fe20000010094 */
[----:B------:R-:W-:Y:S01]  /*9160*/  FMUL.FTZ R20, R20, UR4 ;  /* 0x0000000414147c20 */ /* 0x000fe20008410000 */
[----:B------:R-:W-:Y:S01]  /*9170*/  LOP3.LUT P0, RZ, R155, 0xff, RZ, 0xc0, !PT ;  /* 0x000000ff9bff7812 */ /* 0x000fe2000780c0ff */
[----:B------:R-:W-:-:S02]  /*9180*/  HFMA2 R12, -RZ, RZ, 0, 0 ;  /* 0x00000000ff0c7431 */ /* 0x000fc400000001ff */
[----:B------:R-:W-:Y:S01]  /*9190*/  FFMA.FTZ R22, R147, R22, R148 ;  /* 0x0000001693167223 */ /* 0x000fe20000010094 */
[----:B------:R-:W-:Y:S01]  /*91a0*/  @P5 FMUL.FTZ R12, R28, R20 ;  /* 0x000000141c0c5220 */ /* 0x000fe20000410000 */
[----:B------:R-:W-:Y:S01]  /*91b0*/  @P4 PRMT R28, R141, 0x7632, R28 ;  /* 0x000076328d1c4816 */ /* 0x000fe2000000001c */
[----:B------:R-:W-:Y:S01]  /*91c0*/  FMUL.FTZ R24, R16, R24 ;  /* 0x0000001810187220 */ /* 0x000fe20000410000 */
[----:B------:R-:W-:Y:S01]  /*91d0*/  FADD.FTZ R21, -R21, R25 ;  /* 0x0000001915157221 */ /* 0x000fe20000010100 */
[----:B------:R-:W-:Y:S01]  /*91e0*/  LOP3.LUT P2, RZ, R155, 0xff0000, RZ, 0xc0, !PT ;  /* 0x00ff00009bff7812 */ /* 0x000fe2000784c0ff */
[C---:B------:R-:W-:Y:S01]  /*91f0*/  FMUL.FTZ R11, R17.reuse, R11 ;  /* 0x0000000b110b7220 */ /* 0x040fe20000410000 */
[----:B------:R-:W-:Y:S01]  /*9200*/  FADD.FTZ R22, -R22, R10 ;  /* 0x0000000a16167221 */ /* 0x000fe20000010100 */
[----:B------:R-:W-:Y:S01]  /*9210*/  @P4 SHF.L.U32 R28, R28, 0x10, RZ ;  /* 0x000000101c1c4819 */ /* 0x000fe200000006ff */
[----:B------:R-:W-:Y:S01]  /*9220*/  FMUL.FTZ R141, R24, UR4 ;  /* 0x00000004188d7c20 */ /* 0x000fe20008410000 */
[C---:B------:R-:W-:Y:S01]  /*9230*/  FMUL.FTZ R21, R17.reuse, R21 ;  /* 0x0000001511157220 */ /* 0x040fe20000410000 */
[----:B------:R-:W-:Y:S01]  /*9240*/  FMUL.FTZ R11, R16, R11 ;  /* 0x0000000b100b7220 */ /* 0x000fe20000410000 */
[----:B------:R-:W-:Y:S01]  /*9250*/  FMUL.FTZ R22, R17, R22 ;  /* 0x0000001611167220 */ /* 0x000fe20000410000 */
[----:B------:R-:W-:Y:S01]  /*9260*/  MOV R24, RZ ;  /* 0x000000ff00187202 */ /* 0x000fe20000000f00 */
[----:B------:R-:W-:Y:S01]  /*9270*/  @P4 FMUL.FTZ R24, R28, R141 ;  /* 0x0000008d1c184220 */ /* 0x000fe20000410000 */
[----:B------:R-:W-:Y:S01]  /*9280*/  @P3 PRMT R32, R142, 0x7632, R32 ;  /* 0x000076328e203816 */ /* 0x000fe20000000020 */
[----:B------:R-:W-:Y:S01]  /*9290*/  FMUL.FTZ R21, R16, R21 ;  /* 0x0000001510157220 */ /* 0x000fe20000410000 */
[----:B------:R-:W-:Y:S01]  /*92a0*/  @P0 SHF.L.U32 R28, R142, 0x10, RZ ;  /* 0x000000108e1c0819 */ /* 0x000fe200000006ff */
[----:B------:R-:W-:Y:S01]  /*92b0*/  FMUL.FTZ R11, R11, UR4 ;  /* 0x000000040b0b7c20 */ /* 0x000fe20008410000 */
[----:B------:R-:W-:Y:S01]  /*92c0*/  FMUL.FTZ R10, R16, R22 ;  /* 0x00000016100a7220 */ /* 0x000fe20000410000 */
[----:B------:R-:W-:Y:S01]  /*92d0*/  @P3 SHF.L.U32 R32, R32, 0x10, RZ ;  /* 0x0000001020203819 */ /* 0x000fe200000006ff */
[----:B------:R-:W-:Y:S01]  /*92e0*/  FMUL.FTZ R21, R21, UR4 ;  /* 0x0000000415157c20 */ /* 0x000fe20008410000 */
[----:B------:R-:W-:Y:S01]  /*92f0*/  HFMA2 R25, -RZ, RZ, 0, 0 ;  /* 0x00000000ff197431 */ /* 0x000fe200000001ff */
[----:B------:R-:W-:Y:S01]  /*9300*/  @P2 SHF.L.U32 R22, R143, 0x10, RZ ;  /* 0x000000108f162819 */ /* 0x000fe200000006ff */
[----:B------:R-:W-:Y:S01]  /*9310*/  @P0 FMUL.FTZ R25, R28, R11 ;  /* 0x0000000b1c190220 */ /* 0x000fe20000410000 */
[----:B------:R-:W-:Y:S01]  /*9320*/  FMUL.FTZ R10, R10, UR4 ;  /* 0x000000040a0a7c20 */ /* 0x000fe20008410000 */
[----:B------:R-:W-:Y:S01]  /*9330*/  MOV R28, RZ ;  /* 0x000000ff001c7202 */ /* 0x000fe20000000f00 */
[----:B------:R-:W-:Y:S01]  /*9340*/  @P3 FMUL.FTZ R28, R32, R21 ;  /* 0x00000015201c3220 */ /* 0x000fe20000410000 */
[----:B------:R-:W-:Y:S01]  /*9350*/  FMUL.FTZ R11, R88, R11 ;  /* 0x0000000b580b7220 */ /* 0x000fe20000410000 */
[----:B------:R-:W-:-:S02]  /*9360*/  HFMA2 R32, -RZ, RZ, 0, 0 ;  /* 0x00000000ff207431 */ /* 0x000fc400000001ff */
[-C--:B------:R-:W-:Y:S01]  /*9370*/  @P2 FMUL.FTZ R32, R22, R10.reuse ;  /* 0x0000000a16202220 */ /* 0x080fe20000410000 */
[----:B------:R-:W-:Y:S01]  /*9380*/  FMUL.FTZ R22, R89, R21 ;  /* 0x0000001559167220 */ /* 0x000fe20000410000 */
[----:B------:R-:W-:Y:S01]  /*9390*/  FMUL.FTZ R21, R90, R10 ;  /* 0x0000000a5a157220 */ /* 0x000fe20000410000 */
[----:B------:R-:W-:Y:S01]  /*93a0*/  FSEL R10, R11, RZ, P0 ;  /* 0x000000ff0b0a7208 */ /* 0x000fe20000000000 */
[C-C-:B------:R-:W-:Y:S01]  /*93b0*/  FFMA.FTZ R146, R147.reuse, R146, R148.reuse ;  /* 0x0000009293927223 */ /* 0x140fe20000010094 */
[----:B------:R-:W-:Y:S01]  /*93c0*/  ISETP.GE.U32.AND P0, PT, R154, RZ, PT ;  /* 0x000000ff9a00720c */ /* 0x000fe20003f06070 */
[----:B------:R-:W-:Y:S01]  /*93d0*/  FFMA.FTZ R19, R147, R19, R148 ;  /* 0x0000001393137223 */ /* 0x000fe20000010094 */
[----:B------:R-:W-:Y:S01]  /*93e0*/  FSEL R22, R22, RZ, P3 ;  /* 0x000000ff16167208 */ /* 0x000fe20001800000 */
[----:B------:R-:W-:Y:S01]  /*93f0*/  FADD.FTZ R146, -R146, R26 ;  /* 0x0000001a92927221 */ /* 0x000fe20000010100 */
[----:B------:R-:W-:Y:S01]  /*9400*/  ISETP.GE.U32.AND.EX P0, PT, R155, 0x1000000, PT, P0 ;  /* 0x010000009b00780c */ /* 0x000fe20003f06100 */
[----:B------:R-:W-:Y:S01]  /*9410*/  FADD.FTZ R13, -R19, R13 ;  /* 0x0000000d130d7221 */ /* 0x000fe20000010100 */
[C---:B------:R-:W-:Y:S01]  /*9420*/  LOP3.LUT P3, RZ, R154.reuse, 0xff, RZ, 0xc0, !PT ;  /* 0x000000ff9aff7812 */ /* 0x040fe2000786c0ff */
[----:B------:R-:W-:Y:S01]  /*9430*/  FMUL.FTZ R19, R17, R146 ;  /* 0x0000009211137220 */ /* 0x000fe20000410000 */
[----:B------:R-:W-:Y:S01]  /*9440*/  FSEL R11, R21, RZ, P2 ;  /* 0x000000ff150b7208 */ /* 0x000fe20001000000 */
[C---:B------:R-:W-:Y:S01]  /*9450*/  FMUL.FTZ R13, R17.reuse, R13 ;  /* 0x0000000d110d7220 */ /* 0x040fe20000410000 */
[----:B------:R-:W-:Y:S01]  /*9460*/  LOP3.LUT P2, RZ, R154, 0xff00, RZ, 0xc0, !PT ;  /* 0x0000ff009aff7812 */ /* 0x000fe2000784c0ff */
[C---:B------:R-:W-:Y:S01]  /*9470*/  FMUL.FTZ R19, R16.reuse, R19 ;  /* 0x0000001310137220 */ /* 0x040fe20000410000 */
[----:B------:R-:W-:Y:S01]  /*9480*/  MOV R26, RZ ;  /* 0x000000ff001a7202 */ /* 0x000fe20000000f00 */
[----:B------:R-:W-:Y:S01]  /*9490*/  FMUL.FTZ R13, R16, R13 ;  /* 0x0000000d100d7220 */ /* 0x000fe20000410000 */
[----:B------:R-:W-:Y:S01]  /*94a0*/  FMUL.FTZ R23, R17, R23 ;  /* 0x0000001711177220 */ /* 0x000fe20000410000 */
[----:B------:R-:W-:Y:S01]  /*94b0*/  FMUL.FTZ R19, R19, UR4 ;  /* 0x0000000413137c20 */ /* 0x000fe20008410000 */
[----:B------:R-:W-:Y:S01]  /*94c0*/  FMUL.FTZ R20, R86, R20 ;  /* 0x0000001456147220 */ /* 0x000fe20000410000 */
[----:B------:R-:W-:Y:S01]  /*94d0*/  @P0 PRMT R21, R143, 0x7632, R21 ;  /* 0x000076328f150816 */ /* 0x000fe20000000015 */
[----:B------:R-:W-:Y:S01]  /*94e0*/  FMUL.FTZ R141, R87, R141 ;  /* 0x0000008d578d7220 */ /* 0x000fe20000410000 */
[----:B------:R-:W-:-:S02]  /*94f0*/  @P3 SHF.L.U32 R142, R140, 0x10, RZ ;  /* 0x000000108c8e3819 */ /* 0x000fc400000006ff */
[----:B------:R-:W-:Y:S02]  /*9500*/  @P0 SHF.L.U32 R21, R21, 0x10, RZ ;  /* 0x0000001015150819 */ /* 0x000fe400000006ff */
[----:B------:R-:W-:Y:S02]  /*9510*/  @P2 PRMT R140, R140, 0x7632, R140 ;  /* 0x000076328c8c2816 */ /* 0x000fe4000000008c */
[----:B------:R-:W-:Y:S01]  /*9520*/  F2FP.BF16.F32.PACK_AB R22, R22, R10 ;  /* 0x0000000a1616723e */ /* 0x000fe200000010ff */
[----:B------:R-:W-:Y:S01]  /*9530*/  @P0 FMUL.FTZ R26, R21, R19 ;  /* 0x00000013151a0220 */ /* 0x000fe20000410000 */
[----:B------:R-:W-:Y:S01]  /*9540*/  FMUL.FTZ R21, R13, UR4 ;  /* 0x000000040d157c20 */ /* 0x000fe20008410000 */
[----:B------:R-:W-:Y:S01]  /*9550*/  HFMA2 R13, -RZ, RZ, 0, 0 ;  /* 0x00000000ff0d7431 */ /* 0x000fe200000001ff */
[----:B------:R-:W-:Y:S02]  /*9560*/  @P2 SHF.L.U32 R143, R140, 0x10, RZ ;  /* 0x000000108c8f2819 */ /* 0x000fe400000006ff */
[----:B------:R-:W-:Y:S01]  /*9570*/  @P3 FMUL.FTZ R13, R142, R21 ;  /* 0x000000158e0d3220 */ /* 0x000fe20000410000 */
[----:B------:R-:W-:Y:S01]  /*9580*/  FMUL.FTZ R142, R16, R23 ;  /* 0x00000017108e7220 */ /* 0x000fe20000410000 */
[----:B------:R-:W-:Y:S01]  /*9590*/  FMUL.FTZ R23, R91, R19 ;  /* 0x000000135b177220 */ /* 0x000fe20000410000 */
[----:B------:R-:W-:Y:S01]  /*95a0*/  MOV R19, RZ ;  /* 0x000000ff00137202 */ /* 0x000fe20000000f00 */
[----:B------:R-:W-:Y:S01]  /*95b0*/  FMUL.FTZ R21, R84, R21 ;  /* 0x0000001554157220 */ /* 0x000fe20000410000 */
[----:B------:R-:W-:Y:S01]  /*95c0*/  FMUL.FTZ R140, R142, UR4 ;  /* 0x000000048e8c7c20 */ /* 0x000fe20008410000 */
[----:B------:R-:W-:-:S02]  /*95d0*/  FSEL R20, R20, RZ, P5 ;  /* 0x000000ff14147208 */ /* 0x000fc40002800000 */
[----:B------:R-:W-:Y:S01]  /*95e0*/  FSEL R141, R141, RZ, P4 ;  /* 0x000000ff8d8d7208 */ /* 0x000fe20002000000 */
[-C--:B------:R-:W-:Y:S01]  /*95f0*/  @P2 FMUL.FTZ R19, R143, R140.reuse ;  /* 0x0000008c8f132220 */ /* 0x080fe20000410000 */
[----:B------:R-:W-:Y:S01]  /*9600*/  FMUL.FTZ R140, R85, R140 ;  /* 0x0000008c558c7220 */ /* 0x000fe20000410000 */
[----:B------:R-:W-:Y:S02]  /*9610*/  FSEL R23, R23, RZ, P0 ;  /* 0x000000ff17177208 */ /* 0x000fe40000000000 */
[----:B------:R-:W-:Y:S02]  /*9620*/  FSEL R10, R21, RZ, P3 ;  /* 0x000000ff150a7208 */ /* 0x000fe40001800000 */
[----:B------:R-:W-:Y:S02]  /*9630*/  FSEL R140, R140, RZ, P2 ;  /* 0x000000ff8c8c7208 */ /* 0x000fe40001000000 */
[----:B------:R-:W-:Y:S02]  /*9640*/  F2FP.BF16.F32.PACK_AB R21, R141, R20 ;  /* 0x000000148d15723e */ /* 0x000fe400000010ff */
[----:B------:R-:W-:-:S02]  /*9650*/  F2FP.BF16.F32.PACK_AB R23, R23, R11 ;  /* 0x0000000b1717723e */ /* 0x000fc400000010ff */
[----:B------:R-:W-:-:S07]  /*9660*/  F2FP.BF16.F32.PACK_AB R20, R140, R10 ;  /* 0x0000000a8c14723e */ /* 0x000fce00000010ff */
.L_x_5825:
        /* <DEDUP_REMOVED lines=12> */
[----:B------:R-:W-:Y:S01]  /*9730*/  FFMA.FTZ R2, R147, R2, R148 ;  /* 0x0000000293027223 */ /* 0x000fe20000010094 */
[----:B------:R-:W-:Y:S01]  /*9740*/  FADD.FTZ R3, -R3, R8 ;  /* 0x0000000803037221 */ /* 0x000fe20000010100 */
[----:B------:R-:W-:Y:S01]  /*9750*/  LOP3.LUT P4, RZ, R153, 0xff, RZ, 0xc0, !PT ;  /* 0x000000ff99ff7812 */ /* 0x000fe2000788c0ff */
[----:B------:R-:W-:Y:S01]  /*9760*/  FADD.FTZ R29, -R35, R29 ;  /* 0x0000001d231d7221 */ /* 0x000fe20000010100 */
[----:B------:R-:W-:Y:S01]  /*9770*/  LOP3.LUT P5, RZ, R153, 0xff00, RZ, 0xc0, !PT ;  /* 0x0000ff0099ff7812 */ /* 0x000fe200078ac0ff */
[----:B------:R-:W-:Y:S01]  /*9780*/  FADD.FTZ R2, -R2, R7 ;  /* 0x0000000702027221 */ /* 0x000fe20000010100 */
[--C-:B------:R-:W-:Y:S01]  /*9790*/  FFMA.FTZ R145, R147, R145, R148.reuse ;  /* 0x0000009193917223 */ /* 0x100fe20000010094 */
[----:B------:R-:W-:Y:S01]  /*97a0*/  FMUL.FTZ R37, R17, R3 ;  /* 0x0000000311257220 */ /* 0x000fe20000410000 */
[----:B------:R-:W-:Y:S01]  /*97b0*/  FFMA.FTZ R34, R147, R34, R148 ;  /* 0x0000002293227223 */ /* 0x000fe20000010094 */
[C---:B------:R-:W-:Y:S01]  /*97c0*/  FMUL.FTZ R29, R17.reuse, R29 ;  /* 0x0000001d111d7220 */ /* 0x040fe20000410000 */
[----:B------:R-:W-:Y:S01]  /*97d0*/  FMUL.FTZ R38, R17, R2 ;  /* 0x0000000211267220 */ /* 0x000fe20000410000 */
[----:B------:R-:W-:Y:S01]  /*97e0*/  FADD.FTZ R2, -R145, R30 ;  /* 0x0000001e91027221 */ /* 0x000fe20000010100 */
[-C--:B------:R-:W-:Y:S01]  /*97f0*/  FMUL.FTZ R3, R37, R16.reuse ;  /* 0x0000001025037220 */ /* 0x080fe20000410000 */
[----:B------:R-:W-:Y:S01]  /*9800*/  FADD.FTZ R34, -R34, R27 ;  /* 0x0000001b22227221 */ /* 0x000fe20000010100 */
[----:B-----5:R-:W-:Y:S01]  /*9810*/  @P3 PRMT R11, R21, 0x7632, R11 ;  /* 0x00007632150b3816 */ /* 0x020fe2000000000b */
[----:B------:R-:W-:Y:S01]  /*9820*/  FFMA.FTZ R39, R147, R5, R148 ;  /* 0x0000000593277223 */ /* 0x000fe20000010094 */
[----:B------:R-:W-:Y:S01]  /*9830*/  FMUL.FTZ R27, R29, R16 ;  /* 0x000000101d1b7220 */ /* 0x000fe20000410000 */
[----:B------:R-:W-:Y:S01]  /*9840*/  @P2 SHF.L.U32 R10, R21, 0x10, RZ ;  /* 0x00000010150a2819 */ /* 0x000fe200000006ff */
[----:B------:R-:W-:Y:S01]  /*9850*/  FMUL.FTZ R2, R17, R2 ;  /* 0x0000000211027220 */ /* 0x000fe20000410000 */
[----:B------:R-:W-:Y:S01]  /*9860*/  LOP3.LUT P6, RZ, R153, 0xff0000, RZ, 0xc0, !PT ;  /* 0x00ff000099ff7812 */ /* 0x000fe200078cc0ff */
[----:B------:R-:W-:Y:S01]  /*9870*/  FMUL.FTZ R3, R3, UR4 ;  /* 0x0000000403037c20 */ /* 0x000fe20008410000 */
[-C--:B------:R-:W-:Y:S01]  /*9880*/  FMUL.FTZ R7, R38, R16.reuse ;  /* 0x0000001026077220 */ /* 0x080fe20000410000 */
[----:B------:R-:W-:Y:S01]  /*9890*/  ISETP.GE.U32.AND P0, PT, R152, RZ, PT ;  /* 0x000000ff9800720c */ /* 0x000fe20003f06070 */
[----:B------:R-:W-:Y:S01]  /*98a0*/  FADD.FTZ R39, -R39, R6 ;  /* 0x0000000627277221 */ /* 0x000fe20000010100 */
[----:B------:R-:W-:Y:S01]  /*98b0*/  @P3 SHF.L.U32 R11, R11, 0x10, RZ ;  /* 0x000000100b0b3819 */ /* 0x000fe200000006ff */
[----:B------:R-:W-:Y:S01]  /*98c0*/  FMUL.FTZ R27, R27, UR4 ;  /* 0x000000041b1b7c20 */ /* 0x000fe20008410000 */
[C---:B------:R-:W-:Y:S01]  /*98d0*/  @P4 SHF.L.U32 R14, R22.reuse, 0x10, RZ ;  /* 0x00000010160e4819 */ /* 0x040fe200000006ff */
[----:B------:R-:W-:Y:S01]  /*98e0*/  HFMA2 R8, -RZ, RZ, 0, 0 ;  /* 0x00000000ff087431 */ /* 0x000fe200000001ff */
[----:B------:R-:W-:Y:S01]  /*98f0*/  @P5 PRMT R22, R22, 0x7632, R22 ;  /* 0x0000763216165816 */ /* 0x000fe20000000016 */
[----:B------:R-:W-:Y:S01]  /*9900*/  FMUL.FTZ R21, R2, R16 ;  /* 0x0000001002157220 */ /* 0x000fe20000410000 */
[----:B------:R-:W-:Y:S01]  /*9910*/  @P2 FMUL.FTZ R8, R3, R10 ;  /* 0x0000000a03082220 */ /* 0x000fe20000410000 */
[----:B------:R-:W-:Y:S01]  /*9920*/  FMUL.FTZ R7, R7, UR4 ;  /* 0x0000000407077c20 */ /* 0x000fe20008410000 */
[----:B------:R-:W-:Y:S01]  /*9930*/  ISETP.GE.U32.AND.EX P0, PT, R153, 0x1000000, PT, P0 ;  /* 0x010000009900780c */ /* 0x000fe20003f06100 */
[----:B------:R-:W-:Y:S01]  /*9940*/  FMUL.FTZ R39, R17, R39 ;  /* 0x0000002711277220 */ /* 0x000fe20000410000 */
[----:B------:R-:W-:Y:S01]  /*9950*/  MOV R10, RZ ;  /* 0x000000ff000a7202 */ /* 0x000fe20000000f00 */
[----:B------:R-:W-:Y:S01]  /*9960*/  @P3 FMUL.FTZ R10, R27, R11 ;  /* 0x0000000b1b0a3220 */ /* 0x000fe20000410000 */
[----:B------:R-:W-:Y:S01]  /*9970*/  @P5 SHF.L.U32 R22, R22, 0x10, RZ ;  /* 0x0000001016165819 */ /* 0x000fe200000006ff */
[----:B------:R-:W-:Y:S01]  /*9980*/  FFMA.FTZ R33, R147, R33, R148 ;  /* 0x0000002193217223 */ /* 0x000fe20000010094 */
[----:B------:R-:W-:-:S02]  /*9990*/  HFMA2 R11, -RZ, RZ, 0, 0 ;  /* 0x00000000ff0b7431 */ /* 0x000fc400000001ff */
[----:B------:R-:W-:Y:S01]  /*99a0*/  FMUL.FTZ R21, R21, UR4 ;  /* 0x0000000415157c20 */ /* 0x000fe20008410000 */
[----:B------:R-:W-:Y:S01]  /*99b0*/  @P4 FMUL.FTZ R11, R7, R14 ;  /* 0x0000000e070b4220 */ /* 0x000fe20000410000 */
[----:B------:R-:W-:Y:S01]  /*99c0*/  FMUL.FTZ R6, R96, R7 ;  /* 0x0000000760067220 */ /* 0x000fe20000410000 */
[----:B------:R-:W-:Y:S01]  /*99d0*/  FMUL.FTZ R7, R39, R16 ;  /* 0x0000001027077220 */ /* 0x000fe20000410000 */
[----:B------:R-:W-:Y:S01]  /*99e0*/  MOV R14, RZ ;  /* 0x000000ff000e7202 */ /* 0x000fe20000000f00 */
[----:B------:R-:W-:Y:S01]  /*99f0*/  FADD.FTZ R31, -R33, R31 ;  /* 0x0000001f211f7221 */ /* 0x000fe20000010100 */
[----:B------:R-:W-:Y:S01]  /*9a00*/  @P5 FMUL.FTZ R14, R21, R22 ;  /* 0x00000016150e5220 */ /* 0x000fe20000410000 */
[----:B------:R-:W-:Y:S01]  /*9a10*/  @P6 SHF.L.U32 R22, R23, 0x10, RZ ;  /* 0x0000001017166819 */ /* 0x000fe200000006ff */
[----:B------:R-:W-:Y:S01]  /*9a20*/  FMUL.FTZ R7, R7, UR4 ;  /* 0x0000000407077c20 */ /* 0x000fe20008410000 */
[----:B------:R-:W-:Y:S01]  /*9a30*/  FMUL.FTZ R31, R17, R31 ;  /* 0x0000001f111f7220 */ /* 0x000fe20000410000 */
[----:B------:R-:W-:Y:S01]  /*9a40*/  FMUL.FTZ R5, R97, R21 ;  /* 0x0000001561057220 */ /* 0x000fe20000410000 */
[----:B------:R-:W-:Y:S01]  /*9a50*/  FFMA.FTZ R36, R147, R4, R148 ;  /* 0x0000000493247223 */ /* 0x000fe20000010094 */
[----:B------:R-:W-:Y:S01]  /*9a60*/  FSEL R6, R6, RZ, P4 ;  /* 0x000000ff06067208 */ /* 0x000fe20002000000 */
[----:B------:R-:W-:Y:S01]  /*9a70*/  HFMA2 R21, -RZ, RZ, 0, 0 ;  /* 0x00000000ff157431 */ /* 0x000fe200000001ff */
[----:B------:R-:W-:Y:S01]  /*9a80*/  LOP3.LUT P4, RZ, R152, 0xff, RZ, 0xc0, !PT ;  /* 0x000000ff98ff7812 */ /* 0x000fe2000788c0ff */
[----:B------:R-:W-:Y:S01]  /*9a90*/  @P6 FMUL.FTZ R21, R7, R22 ;  /* 0x0000001607156220 */ /* 0x000fe20000410000 */
[----:B------:R-:W-:Y:S01]  /*9aa0*/  @P0 PRMT R4, R23, 0x7632, R4 ;  /* 0x0000763217040816 */ /* 0x000fe20000000004 */
[----:B------:R-:W-:Y:S01]  /*9ab0*/  FMUL.FTZ R22, R31, R16 ;  /* 0x000000101f167220 */ /* 0x000fe20000410000 */
[----:B------:R-:W-:Y:S01]  /*9ac0*/  FADD.FTZ R36, -R36, R9 ;  /* 0x0000000924247221 */ /* 0x000fe20000010100 */
[----:B------:R-:W-:Y:S01]  /*9ad0*/  FSEL R5, R5, RZ, P5 ;  /* 0x000000ff05057208 */ /* 0x000fe20002800000 */
[C---:B------:R-:W-:Y:S01]  /*9ae0*/  FMUL.FTZ R34, R17.reuse, R34 ;  /* 0x0000002211227220 */ /* 0x040fe20000410000 */
[----:B------:R-:W-:Y:S01]  /*9af0*/  @P0 SHF.L.U32 R4, R4, 0x10, RZ ;  /* 0x0000001004040819 */ /* 0x000fe200000006ff */
[----:B------:R-:W-:Y:S01]  /*9b00*/  FMUL.FTZ R22, R22, UR4 ;  /* 0x0000000416167c20 */ /* 0x000fe20008410000 */
[----:B------:R-:W-:Y:S01]  /*9b10*/  LOP3.LUT P5, RZ, R152, 0xff00, RZ, 0xc0, !PT ;  /* 0x0000ff0098ff7812 */ /* 0x000fe200078ac0ff */
[----:B------:R-:W-:Y:S01]  /*9b20*/  FMUL.FTZ R36, R17, R36 ;  /* 0x0000002411247220 */ /* 0x000fe20000410000 */
[----:B------:R-:W-:Y:S01]  /*9b30*/  MOV R17, RZ ;  /* 0x000000ff00117202 */ /* 0x000fe20000000f00 */
[----:B------:R-:W-:Y:S01]  /*9b40*/  @P0 FMUL.FTZ R17, R22, R4 ;  /* 0x0000000416110220 */ /* 0x000fe20000410000 */
[----:B------:R-:W-:Y:S01]  /*9b50*/  @P4 SHF.L.U32 R23, R20, 0x10, RZ ;  /* 0x0000001014174819 */ /* 0x000fe200000006ff */
[----:B------:R-:W-:Y:S01]  /*9b60*/  FMUL.FTZ R4, R36, R16 ;  /* 0x0000001024047220 */ /* 0x000fe20000410000 */
[----:B------:R-:W-:-:S02]  /*9b70*/  HFMA2 R9, -RZ, RZ, 0, 0 ;  /* 0x00000000ff097431 */ /* 0x000fc400000001ff */
[----:B------:R-:W-:Y:S01]  /*9b80*/  FMUL.FTZ R7, R98, R7 ;  /* 0x0000000762077220 */ /* 0x000fe20000410000 */
[----:B------:R-:W-:Y:S01]  /*9b90*/  FMUL.FTZ R22, R99, R22 ;  /* 0x0000001663167220 */ /* 0x000fe20000410000 */
[----:B------:R-:W-:Y:S01]  /*9ba0*/  FMUL.FTZ R4, R4, UR4 ;  /* 0x0000000404047c20 */ /* 0x000fe20008410000 */
[----:B------:R-:W-:Y:S01]  /*9bb0*/  FMUL.FTZ R3, R94, R3 ;  /* 0x000000035e037220 */ /* 0x000fe20000410000 */
[----:B------:R-:W-:Y:S01]  /*9bc0*/  FMUL.FTZ R27, R95, R27 ;  /* 0x0000001b5f1b7220 */ /* 0x000fe20000410000 */
[----:B------:R-:W-:Y:S01]  /*9bd0*/  F2FP.BF16.F32.PACK_AB R6, R5, R6 ;  /* 0x000000060506723e */ /* 0x000fe200000010ff */
[----:B------:R-:W-:Y:S01]  /*9be0*/  @P4 FMUL.FTZ R9, R4, R23 ;  /* 0x0000001704094220 */ /* 0x000fe20000410000 */
[----:B------:R-:W-:Y:S01]  /*9bf0*/  @P5 PRMT R23, R20, 0x7632, R23 ;  /* 0x0000763214175816 */ /* 0x000fe20000000017 */
[----:B------:R-:W-:Y:S01]  /*9c00*/  FMUL.FTZ R20, R34, R16 ;  /* 0x0000001022147220 */ /* 0x000fe20000410000 */
[----:B------:R-:W-:Y:S01]  /*9c10*/  MOV R16, RZ ;  /* 0x000000ff00107202 */ /* 0x000fe20000000f00 */
[----:B------:R-:W-:Y:S01]  /*9c20*/  FMUL.FTZ R4, R92, R4 ;  /* 0x000000045c047220 */ /* 0x000fe20000410000 */
[----:B------:R-:W-:Y:S01]  /*9c30*/  @P5 SHF.L.U32 R23, R23, 0x10, RZ ;  /* 0x0000001017175819 */ /* 0x000fe200000006ff */
[----:B------:R-:W-:Y:S01]  /*9c40*/  FMUL.FTZ R20, R20, UR4 ;  /* 0x0000000414147c20 */ /* 0x000fe20008410000 */
[----:B------:R-:W-:-:S02]  /*9c50*/  FSEL R7, R7, RZ, P6 ;  /* 0x000000ff07077208 */ /* 0x000fc40003000000 */
[----:B------:R-:W-:Y:S01]  /*9c60*/  FSEL R22, R22, RZ, P0 ;  /* 0x000000ff16167208 */ /* 0x000fe20000000000 */
[----:B------:R-:W-:Y:S01]  /*9c70*/  @P5 FMUL.FTZ R16, R20, R23 ;  /* 0x0000001714105220 */ /* 0x000fe20000410000 */
[----:B------:R-:W-:Y:S01]  /*9c80*/  FMUL.FTZ R20, R93, R20 ;  /* 0x000000145d147220 */ /* 0x000fe20000410000 */
        /* <DEDUP_REMOVED lines=9> */
[----:B------:R-:W-:Y:S02]  /*9d20*/  F2FP.BF16.F32.PACK_AB R5, R5, R3 ;  /* 0x000000030505723e */ /* 0x000fe400000010ff */
[----:B------:R-:W-:Y:S01]  /*9d30*/  F2FP.BF16.F32.PACK_AB R4, R20, R4 ;  /* 0x000000041404723e */ /* 0x000fe200000010ff */
[----:B------:R-:W-:Y:S06]  /*9d40*/  BRA `(.L_x_5827) ;  /* 0x0000000400847947 */ /* 0x000fec0003800000 */
.L_x_5826:
[C-C-:B------:R-:W-:Y:S01]  /*9d50*/  FFMA.FTZ R3, R147.reuse, R3, R148.reuse ;  /* 0x0000000393037223 */ /* 0x140fe20000010094 */
[C---:B------:R-:W-:Y:S01]  /*9d60*/  LOP3.LUT P4, RZ, R152.reuse, 0xff000000, RZ, 0xc0, !PT ;  /* 0xff00000098ff7812 */ /* 0x040fe2000788c0ff */
[----:B------:R-:W-:Y:S01]  /*9d70*/  FFMA.FTZ R35, R147, R35, R148 ;  /* 0x0000002393237223 */ /* 0x000fe20000010094 */
[----:B------:R-:W-:Y:S01]  /*9d80*/  LOP3.LUT P5, RZ, R152, 0xff0000, RZ, 0xc0, !PT ;  /* 0x00ff000098ff7812 */ /* 0x000fe200078ac0ff */
[----:B------:R-:W-:Y:S01]  /*9d90*/  FADD.FTZ R3, -R3, R8 ;  /* 0x0000000803037221 */ /* 0x000fe20000010100 */
[--C-:B------:R-:W-:Y:S01]  /*9da0*/  FFMA.FTZ R2, R147, R2, R148.reuse ;  /* 0x0000000293027223 */ /* 0x100fe20000010094 */
[----:B------:R-:W-:Y:S01]  /*9db0*/  FADD.FTZ R29, -R35, R29 ;  /* 0x0000001d231d7221 */ /* 0x000fe20000010100 */
[----:B------:R-:W-:Y:S01]  /*9dc0*/  LOP3.LUT P0, RZ, R153, 0xff, RZ, 0xc0, !PT ;  /* 0x000000ff99ff7812 */ /* 0x000fe2000780c0ff */
[C---:B------:R-:W-:Y:S01]  /*9dd0*/  FMUL.FTZ R3, R17.reuse, R3 ;  /* 0x0000000311037220 */ /* 0x040fe20000410000 */
[----:B------:R-:W-:Y:S01]  /*9de0*/  FADD.FTZ R2, -R2, R7 ;  /* 0x0000000702027221 */ /* 0x000fe20000010100 */
[----:B------:R-:W-:Y:S01]  /*9df0*/  FMUL.FTZ R29, R17, R29 ;  /* 0x0000001d111d7220 */ /* 0x000fe20000410000 */
[----:B------:R-:W-:Y:S01]  /*9e00*/  LOP3.LUT P3, RZ, R153, 0xff00, RZ, 0xc0, !PT ;  /* 0x0000ff0099ff7812 */ /* 0x000fe2000786c0ff */
[C---:B------:R-:W-:Y:S01]  /*9e10*/  FMUL.FTZ R3, R16.reuse, R3 ;  /* 0x0000000310037220 */ /* 0x040fe20000410000 */
[----:B------:R-:W-:Y:S01]  /*9e20*/  FMUL.FTZ R2, R17, R2 ;  /* 0x0000000211027220 */ /* 0x000fe20000410000 */
[----:B-----5:R-:W-:Y:S01]  /*9e30*/  @P4 PRMT R11, R21, 0x7632, R11 ;  /* 0x00007632150b4816 */ /* 0x020fe2000000000b */
[--C-:B------:R-:W-:Y:S01]  /*9e40*/  FFMA.FTZ R145, R147, R145, R148.reuse ;  /* 0x0000009193917223 */ /* 0x100fe20000010094 */
[C---:B------:R-:W-:Y:S01]  /*9e50*/  FMUL.FTZ R29, R16.reuse, R29 ;  /* 0x0000001d101d7220 */ /* 0x040fe20000410000 */
[----:B------:R-:W-:Y:S01]  /*9e60*/  @P5 SHF.L.U32 R10, R21, 0x10, RZ ;  /* 0x00000010150a5819 */ /* 0x000fe200000006ff */
[----:B------:R-:W-:Y:S01]  /*9e70*/  FFMA.FTZ R5, R147, R5, R148 ;  /* 0x0000000593057223 */ /* 0x000fe20000010094 */
[----:B------:R-:W-:Y:S01]  /*9e80*/  FMUL.FTZ R3, R3, UR4 ;  /* 0x0000000403037c20 */ /* 0x000fe20008410000 */
[----:B------:R-:W-:Y:S01]  /*9e90*/  FMUL.FTZ R2, R16, R2 ;  /* 0x0000000210027220 */ /* 0x000fe20000410000 */
[----:B------:R-:W-:Y:S01]  /*9ea0*/  @P4 SHF.L.U32 R11, R11, 0x10, RZ ;  /* 0x000000100b0b4819 */ /* 0x000fe200000006ff */
[----:B------:R-:W-:Y:S01]  /*9eb0*/  FADD.FTZ R30, -R145, R30 ;  /* 0x0000001e911e7221 */ /* 0x000fe20000010100 */
[----:B------:R-:W-:Y:S01]  /*9ec0*/  LOP3.LUT P2, RZ, R153, 0xff0000, RZ, 0xc0, !PT ;  /* 0x00ff000099ff7812 */ /* 0x000fe2000784c0ff */
[----:B------:R-:W-:Y:S01]  /*9ed0*/  FMUL.FTZ R29, R29, UR4 ;  /* 0x000000041d1d7c20 */ /* 0x000fe20008410000 */
[----:B------:R-:W-:Y:S01]  /*9ee0*/  HFMA2 R8, -RZ, RZ, 0, 0 ;  /* 0x00000000ff087431 */ /* 0x000fe200000001ff */
[----:B------:R-:W-:Y:S01]  /*9ef0*/  @P0 SHF.L.U32 R7, R22, 0x10, RZ ;  /* 0x0000001016070819 */ /* 0x000fe200000006ff */
[----:B------:R-:W-:Y:S01]  /*9f00*/  FADD.FTZ R5, -R5, R6 ;  /* 0x0000000605057221 */ /* 0x000fe20000010100 */
[----:B------:R-:W-:Y:S01]  /*9f10*/  @P5 FMUL.FTZ R8, R10, R3 ;  /* 0x000000030a085220 */ /* 0x000fe20000410000 */
[----:B------:R-:W-:Y:S01]  /*9f20*/  FMUL.FTZ R2, R2, UR4 ;  /* 0x0000000402027c20 */ /* 0x000fe20008410000 */
[----:B------:R-:W-:Y:S01]  /*9f30*/  MOV R10, RZ ;  /* 0x000000ff000a7202 */ /* 0x000fe20000000f00 */
[----:B------:R-:W-:Y:S01]  /*9f40*/  FMUL.FTZ R30, R17, R30 ;  /* 0x0000001e111e7220 */ /* 0x000fe20000410000 */
[----:B------:R-:W-:Y:S01]  /*9f50*/  @P4 FMUL.FTZ R10, R11, R29 ;  /* 0x0000001d0b0a4220 */ /* 0x000fe20000410000 */
[----:B------:R-:W-:-:S02]  /*9f60*/  HFMA2 R11, -RZ, RZ, 0, 0 ;  /* 0x00000000ff0b7431 */ /* 0x000fc400000001ff */
[----:B------:R-:W-:Y:S01]  /*9f70*/  FMUL.FTZ R5, R17, R5 ;  /* 0x0000000511057220 */ /* 0x000fe20000410000 */
[----:B------:R-:W-:Y:S01]  /*9f80*/  @P0 FMUL.FTZ R11, R7, R2 ;  /* 0x00000002070b0220 */ /* 0x000fe20000410000 */
[----:B------:R-:W-:Y:S01]  /*9f90*/  @P3 PRMT R21, R22, 0x7632, R21 ;  /* 0x0000763216153816 */ /* 0x000fe20000000015 */
[C---:B------:R-:W-:Y:S01]  /*9fa0*/  FMUL.FTZ R7, R16.reuse, R30 ;  /* 0x0000001e10077220 */ /* 0x040fe20000410000 */
[----:B------:R-:W-:Y:S01]  /*9fb0*/  FMUL.FTZ R5, R16, R5 ;  /* 0x0000000510057220 */ /* 0x000fe20000410000 */
[----:B------:R-:W-:Y:S01]  /*9fc0*/  @P2 SHF.L.U32 R6, R23, 0x10, RZ ;  /* 0x0000001017062819 */ /* 0x000fe200000006ff */
[----:B------:R-:W-:Y:S01]  /*9fd0*/  FMUL.FTZ R2, R96, R2 ;  /* 0x0000000260027220 */ /* 0x000fe20000410000 */
[----:B------:R-:W-:Y:S01]  /*9fe0*/  @P3 SHF.L.U32 R21, R21, 0x10, RZ ;  /* 0x0000001015153819 */ /* 0x000fe200000006ff */
[----:B------:R-:W-:Y:S01]  /*9ff0*/  FMUL.FTZ R7, R7, UR4 ;  /* 0x0000000407077c20 */ /* 0x000fe20008410000 */
[----:B------:R-:W-:Y:S01]  /*a000*/  FMUL.FTZ R5, R5, UR4 ;  /* 0x0000000405057c20 */ /* 0x000fe20008410000 */
[----:B------:R-:W-:Y:S01]  /*a010*/  MOV R14, RZ ;  /* 0x000000ff000e7202 */ /* 0x000fe20000000f00 */
[----:B------:R-:W-:Y:S01]  /*a020*/  FFMA.FTZ R4, R147, R4, R148 ;  /* 0x0000000493047223 */ /* 0x000fe20000010094 */
[----:B------:R-:W-:Y:S01]  /*a030*/  @P3 FMUL.FTZ R14, R21, R7 ;  /* 0x00000007150e3220 */ /* 0x000fe20000410000 */
[----:B------:R-:W-:-:S02]  /*a040*/  HFMA2 R21, -RZ, RZ, 0, 0 ;  /* 0x00000000ff157431 */ /* 0x000fc400000001ff */
[----:B------:R-:W-:Y:S01]  /*a050*/  @P2 FMUL.FTZ R21, R6, R5 ;  /* 0x0000000506152220 */ /* 0x000fe20000410000 */
[----:B------:R-:W-:Y:S01]  /*a060*/  FMUL.FTZ R6, R97, R7 ;  /* 0x0000000761067220 */ /* 0x000fe20000410000 */
[----:B------:R-:W-:Y:S01]  /*a070*/  FMUL.FTZ R7, R98, R5 ;  /* 0x0000000562077220 */ /* 0x000fe20000410000 */
[C-C-:B------:R-:W-:Y:S01]  /*a080*/  FFMA.FTZ R34, R147.reuse, R34, R148.reuse ;  /* 0x0000002293227223 */ /* 0x140fe20000010094 */
[----:B------:R-:W-:Y:S01]  /*a090*/  FFMA.FTZ R33, R147, R33, R148 ;  /* 0x0000002193217223 */ /* 0x000fe20000010094 */
[----:B------:R-:W-:Y:S01]  /*a0a0*/  FADD.FTZ R4, -R4, R9 ;  /* 0x0000000904047221 */ /* 0x000fe20000010100 */
[----:B------:R-:W-:Y:S01]  /*a0b0*/  FSEL R6, R6, RZ, P3 ;  /* 0x000000ff06067208 */ /* 0x000fe20001800000 */
[----:B------:R-:W-:Y:S01]  /*a0c0*/  FADD.FTZ R27, -R34, R27 ;  /* 0x0000001b221b7221 */ /* 0x000fe20000010100 */
[----:B------:R-:W-:Y:S01]  /*a0d0*/  FSEL R7, R7, RZ, P2 ;  /* 0x000000ff07077208 */ /* 0x000fe20001000000 */
[----:B------:R-:W-:Y:S01]  /*a0e0*/  FADD.FTZ R33, -R33, R31 ;  /* 0x0000001f21217221 */ /* 0x000fe20000010100 */
[C---:B------:R-:W-:Y:S01]  /*a0f0*/  LOP3.LUT P2, RZ, R152.reuse, 0xff00, RZ, 0xc0, !PT ;  /* 0x0000ff0098ff7812 */ /* 0x040fe2000784c0ff */
[C---:B------:R-:W-:Y:S01]  /*a100*/  FMUL.FTZ R4, R17.reuse, R4 ;  /* 0x0000000411047220 */ /* 0x040fe20000410000 */
[----:B------:R-:W-:Y:S01]  /*a110*/  LOP3.LUT P3, RZ, R152, 0xff, RZ, 0xc0, !PT ;  /* 0x000000ff98ff7812 */ /* 0x000fe2000786c0ff */
[C---:B------:R-:W-:Y:S01]  /*a120*/  FMUL.FTZ R33, R17.reuse, R33 ;  /* 0x0000002111217220 */ /* 0x040fe20000410000 */
[----:B------:R-:W-:Y:S01]  /*a130*/  FSEL R2, R2, RZ, P0 ;  /* 0x000000ff02027208 */ /* 0x000fe20000000000 */
[----:B------:R-:W-:Y:S01]  /*a140*/  FMUL.FTZ R5, R17, R27 ;  /* 0x0000001b11057220 */ /* 0x000fe20000410000 */
[----:B------:R-:W-:Y:S01]  /*a150*/  ISETP.GE.U32.AND P0, PT, R152, RZ, PT ;  /* 0x000000ff9800720c */ /* 0x000fe20003f06070 */
[C---:B------:R-:W-:Y:S01]  /*a160*/  FMUL.FTZ R4, R16.reuse, R4 ;  /* 0x0000000410047220 */ /* 0x040fe20000410000 */
[C---:B------:R-:W-:Y:S01]  /*a170*/  FMUL.FTZ R33, R16.reuse, R33 ;  /* 0x0000002110217220 */ /* 0x040fe20000410000 */
[----:B------:R-:W-:Y:S01]  /*a180*/  FMUL.FTZ R5, R16, R5 ;  /* 0x0000000510057220 */ /* 0x000fe20000410000 */
[----:B------:R-:W-:Y:S01]  /*a190*/  ISETP.GE.U32.AND.EX P0, PT, R153, 0x1000000, PT, P0 ;  /* 0x010000009900780c */ /* 0x000fe20003f06100 */
[----:B------:R-:W-:Y:S01]  /*a1a0*/  FMUL.FTZ R4, R4, UR4 ;  /* 0x0000000404047c20 */ /* 0x000fe20008410000 */
[----:B------:R-:W-:Y:S01]  /*a1b0*/  FMUL.FTZ R33, R33, UR4 ;  /* 0x0000000421217c20 */ /* 0x000fe20008410000 */
[C---:B------:R-:W-:Y:S01]  /*a1c0*/  @P2 PRMT R22, R20.reuse, 0x7632, R22 ;  /* 0x0000763214162816 */ /* 0x040fe20000000016 */
[----:B------:R-:W-:Y:S01]  /*a1d0*/  FMUL.FTZ R5, R5, UR4 ;  /* 0x0000000405057c20 */ /* 0x000fe20008410000 */
[----:B------:R-:W-:Y:S01]  /*a1e0*/  @P3 SHF.L.U32 R16, R20, 0x10, RZ ;  /* 0x0000001014103819 */ /* 0x000fe200000006ff */
[----:B------:R-:W-:Y:S01]  /*a1f0*/  HFMA2 R9, -RZ, RZ, 0, 0 ;  /* 0x00000000ff097431 */ /* 0x000fe200000001ff */
[----:B------:R-:W-:Y:S01]  /*a200*/  @P2 SHF.L.U32 R22, R22, 0x10, RZ ;  /* 0x0000001016162819 */ /* 0x000fe200000006ff */
[----:B------:R-:W-:Y:S01]  /*a210*/  FMUL.FTZ R20, R99, R33 ;  /* 0x0000002163147220 */ /* 0x000fe20000410000 */
[----:B------:R-:W-:Y:S01]  /*a220*/  FMUL.FTZ R3, R94, R3 ;  /* 0x000000035e037220 */ /* 0x000fe20000410000 */
[-C--:B------:R-:W-:Y:S01]  /*a230*/  @P3 FMUL.FTZ R9, R16, R4.reuse ;  /* 0x0000000410093220 */ /* 0x080fe20000410000 */
[----:B------:R-:W-:Y:S01]  /*a240*/  MOV R16, RZ ;  /* 0x000000ff00107202 */ /* 0x000fe20000000f00 */
[----:B------:R-:W-:Y:S01]  /*a250*/  @P2 FMUL.FTZ R16, R22, R5 ;  /* 0x0000000516102220 */ /* 0x000fe20000410000 */
[----:B------:R-:W-:Y:S01]  /*a260*/  @P0 PRMT R23, R23, 0x7632, R23 ;  /* 0x0000763217170816 */ /* 0x000fe20000000017 */
[----:B------:R-:W-:Y:S01]  /*a270*/  FMUL.FTZ R29, R95, R29 ;  /* 0x0000001d5f1d7220 */ /* 0x000fe20000410000 */
[----:B------:R-:W-:Y:S01]  /*a280*/  FMUL.FTZ R4, R92, R4 ;  /* 0x000000045c047220 */ /* 0x000fe20000410000 */
[----:B------:R-:W-:Y:S01]  /*a290*/  FMUL.FTZ R5, R93, R5 ;  /* 0x000000055d057220 */ /* 0x000fe20000410000 */
[----:B------:R-:W-:-:S02]  /*a2a0*/  @P0 SHF.L.U32 R23, R23, 0x10, RZ ;  /* 0x0000001017170819 */ /* 0x000fc400000006ff */
[----:B------:R-:W-:Y:S02]  /*a2b0*/  F2FP.BF16.F32.PACK_AB R6, R6, R2 ;  /* 0x000000020606723e */ /* 0x000fe400000010ff */
[----:B------:R-:W-:Y:S02]  /*a2c0*/  FSEL R20, R20, RZ, P0 ;  /* 0x000000ff14147208 */ /* 0x000fe40000000000 */
[----:B------:R-:W-:Y:S02]  /*a2d0*/  FSEL R3, R3, RZ, P5 ;  /* 0x000000ff03037208 */ /* 0x000fe40002800000 */
[----:B------:R-:W-:Y:S02]  /*a2e0*/  FSEL R29, R29, RZ, P4 ;  /* 0x000000ff1d1d7208 */ /* 0x000fe40002000000 */
[----:B------:R-:W-:Y:S02]  /*a2f0*/  FSEL R4, R4, RZ, P3 ;  /* 0x000000ff04047208 */ /* 0x000fe40001800000 */
[----:B------:R-:W-:-:S02]  /*a300*/  FSEL R2, R5, RZ, P2 ;  /* 0x000000ff05027208 */ /* 0x000fc40001000000 */
[----:B------:R-:W-:Y:S01]  /*a310*/  MOV R17, RZ ;  /* 0x000000ff00117202 */ /* 0x000fe20000000f00 */
[----:B------:R-:W-:Y:S01]  /*a320*/  @P0 FMUL.FTZ R17, R23, R33 ;  /* 0x0000002117110220 */ /* 0x000fe20000410000 */
[----:B------:R-:W-:Y:S02]  /*a330*/  F2FP.BF16.F32.PACK_AB R7, R20, R7 ;  /* 0x000000071407723e */ /* 0x000fe400000010ff */
[----:B------:R-:W-:Y:S02]  /*a340*/  F2FP.BF16.F32.PACK_AB R5, R29, R3 ;  /* 0x000000031d05723e */ /* 0x000fe400000010ff */
[----:B------:R-:W-:-:S07]  /*a350*/  F2FP.BF16.F32.PACK_AB R4, R2, R4 ;  /* 0x000000040204723e */ /* 0x000fce00000010ff */
.L_x_5827:
[----:B------:R-:W0:Y:S02]  /*a360*/  @P1 LDC.64 R2, c[0x0][0x478] ;  /* 0x00011e00ff021b82 */ /* 0x000e240000000a00 */
[----:B0-----:R-:W-:-:S05]  /*a370*/  @P1 IMAD.WIDE.U32 R2, R15, 0x10, R2 ;  /* 0x000000100f021825 */ /* 0x001fca00078e0002 */
[----:B------:R0:W-:Y:S02]  /*a380*/  @P1 STG.E.128 desc[UR6][R2.64], R36 ;  /* 0x0000002402001986 */ /* 0x0001e4000c101d06 */
[----:B0-----:R-:W-:-:S05]  /*a390*/  IMAD.WIDE.U32 R2, R15, 0x10, R202 ;  /* 0x000000100f027825 */ /* 0x001fca00078e00ca */
[----:B------:R1:W-:Y:S01]  /*a3a0*/  STG.E.128 desc[UR6][R2.64], R4 ;  /* 0x0000000402007986 */ /* 0x0003e2000c101d06 */
[----:B------:R-:W-:Y:S05]  /*a3b0*/  BRA `(.L_x_5828) ;  /* 0x0000004800207947 */ /* 0x000fea0003800000 */
.L_x_5817:
[----:B---3--:R-:W0:Y:S02]  /*a3c0*/  LDC.64 R210, c[0x0][0x390] ;  /* 0x0000e400ffd27b82 */ /* 0x008e240000000a00 */
[----:B0-----:R-:W-:-:S06]  /*a3d0*/  IMAD.WIDE.U32 R140, R200, 0x10, R210 ;  /* 0x00000010c88c7825 */ /* 0x001fcc00078e00d2 */
[----:B------:R-:W5:Y:S01]  /*a3e0*/  LDG.E.128 R140, desc[UR6][R140.64] ;  /* 0x000000068c8c7981 */ /* 0x000f62000c1e1d00 */
[----:B------:R-:W-:-:S04]  /*a3f0*/  UISETP.NE.U32.AND UP0, UPT, UR16, URZ, UPT ;  /* 0x000000ff1000728c */ /* 0x000fc8000bf05070 */
[----:B------:R-:W-:-:S09]  /*a400*/  UISETP.NE.AND.EX UP0, UPT, UR17, URZ, UPT, UP0 ;  /* 0x000000ff1100728c */ /* 0x000fd2000bf05300 */
[----:B------:R-:W-:Y:S05]  /*a410*/  BRA.U UP0, `(.L_x_5829) ;  /* 0x0000000500bc7547 */ /* 0x000fea000b800000 */
[--C-:B------:R-:W-:Y:S01]  /*a420*/  FFMA.FTZ R157, R147, R157, R148.reuse ;  /* 0x0000009d939d7223 */ /* 0x100fe20000010094 */
[----:B------:R-:W-:Y:S01]  /*a430*/  LOP3.LUT P0, RZ, R183, 0xff, RZ, 0xc0, !PT ;  /* 0x000000ffb7ff7812 */ /* 0x000fe2000780c0ff */
[----:B------:R-:W-:Y:S01]  /*a440*/  FFMA.FTZ R202, R147, R202, R148 ;  /* 0x000000ca93ca7223 */ /* 0x000fe20000010094 */
[----:B------:R-:W-:Y:S01]  /*a450*/  LOP3.LUT P5, RZ, R183, 0xff0000, RZ, 0xc0, !PT ;  /* 0x00ff0000b7ff7812 */ /* 0x000fe200078ac0ff */
[----:B------:R-:W-:Y:S01]  /*a460*/  FADD.FTZ R157, -R157, R151 ;  /* 0x000000979d9d7221 */ /* 0x000fe20000010100 */
[----:B------:R-:W-:Y:S01]  /*a470*/  SHF.L.U32 R151, R58, 0x10, RZ ;  /* 0x000000103a977819 */ /* 0x000fe200000006ff */
[----:B------:R-:W-:Y:S01]  /*a480*/  FADD.FTZ R156, -R202, R156 ;  /* 0x0000009cca9c7221 */ /* 0x000fe20000010100 */
[C-C-:B------:R-:W-:Y:S01]  /*a490*/  FFMA.FTZ R150, R147.reuse, R150, R148.reuse ;  /* 0x0000009693967223 */ /* 0x140fe20000010094 */
[--C-:B------:R-:W-:Y:S01]  /*a4a0*/  FFMA.FTZ R204, R147, R204, R148.reuse ;  /* 0x000000cc93cc7223 */ /* 0x100fe20000010094 */
[----:B------:R-:W-:Y:S01]  /*a4b0*/  UMOV UR4, UR5 ;  /* 0x0000000500047c82 */ /* 0x000fe20008000000 */
[----:B-----5:R-:W-:Y:S01]  /*a4c0*/  FFMA.FTZ R151, R17, R157, R151 ;  /* 0x0000009d11977223 */ /* 0x020fe20000010097 */
[----:B------:R-:W-:Y:S01]  /*a4d0*/  SHF.L.U32 R157, R59, 0x10, RZ ;  /* 0x000000103b9d7819 */ /* 0x000fe200000006ff */
[----:B------:R-:W-:Y:S01]  /*a4e0*/  FADD.FTZ R149, -R150, R149 ;  /* 0x0000009596957221 */ /* 0x000fe20000010100 */
[--C-:B------:R-:W-:Y:S01]  /*a4f0*/  FFMA.FTZ R0, R147, R0, R148.reuse ;  /* 0x0000000093007223 */ /* 0x100fe20000010094 */
[----:B------:R-:W-:Y:S01]  /*a500*/  FMUL.FTZ R151, R151, R16 ;  /* 0x0000001097977220 */ /* 0x000fe20000410000 */
[----:B------:R-:W-:Y:S01]  /*a510*/  FFMA.FTZ R150, R147, R206, R148 ;  /* 0x000000ce93967223 */ /* 0x000fe20000010094 */
[----:B------:R-:W-:Y:S01]  /*a520*/  FFMA.FTZ R156, R17, R156, R157 ;  /* 0x0000009c119c7223 */ /* 0x000fe2000001009d */
[----:B------:R-:W-:Y:S01]  /*a530*/  FADD.FTZ R203, -R204, R203 ;  /* 0x000000cbcccb7221 */ /* 0x000fe20000010100 */
[----:B------:R-:W-:Y:S01]  /*a540*/  @P0 SHF.L.U32 R157, R142, 0x10, RZ ;  /* 0x000000108e9d0819 */ /* 0x000fe200000006ff */
[----:B------:R-:W-:Y:S01]  /*a550*/  FMUL.FTZ R204, R151, UR4 ;  /* 0x0000000497cc7c20 */ /* 0x000fe20008410000 */
[----:B------:R-:W-:Y:S01]  /*a560*/  FMUL.FTZ R156, R156, R16 ;  /* 0x000000109c9c7220 */ /* 0x000fe20000410000 */
[----:B------:R-:W-:Y:S01]  /*a570*/  FADD.FTZ R0, -R0, R158 ;  /* 0x0000009e00007221 */ /* 0x000fe20000010100 */
[----:B------:R-:W-:Y:S01]  /*a580*/  LOP3.LUT P4, RZ, R182, 0xff, RZ, 0xc0, !PT ;  /* 0x000000ffb6ff7812 */ /* 0x000fe2000788c0ff */
[----:B------:R-:W-:Y:S01]  /*a590*/  FADD.FTZ R150, -R150, R205 ;  /* 0x000000cd96967221 */ /* 0x000fe20000010100 */
[----:B------:R-:W-:Y:S01]  /*a5a0*/  LOP3.LUT P3, RZ, R182, 0xff0000, RZ, 0xc0, !PT ;  /* 0x00ff0000b6ff7812 */ /* 0x000fe2000786c0ff */
[----:B------:R-:W-:Y:S01]  /*a5b0*/  HFMA2 R151, -RZ, RZ, 0, 0 ;  /* 0x00000000ff977431 */ /* 0x000fe200000001ff */
[----:B------:R-:W-:Y:S01]  /*a5c0*/  SHF.L.U32 R158, R56, 0x10, RZ ;  /* 0x00000010389e7819 */ /* 0x000fe200000006ff */
[----:B------:R-:W-:Y:S01]  /*a5d0*/  @P0 FMUL.FTZ R151, R204, R157 ;  /* 0x0000009dcc970220 */ /* 0x000fe20000410000 */
[----:B------:R-:W-:Y:S01]  /*a5e0*/  SHF.L.U32 R205, R57, 0x10, RZ ;  /* 0x0000001039cd7819 */ /* 0x000fe200000006ff */
[----:B------:R-:W-:Y:S01]  /*a5f0*/  FMUL.FTZ R157, R156, UR4 ;  /* 0x000000049c9d7c20 */ /* 0x000fe20008410000 */
[----:B------:R-:W-:Y:S01]  /*a600*/  @P5 SHF.L.U32 R202, R143, 0x10, RZ ;  /* 0x000000108fca5819 */ /* 0x000fe200000006ff */
[----:B------:R-:W-:Y:S01]  /*a610*/  FMUL.FTZ R204, R64, R204 ;  /* 0x000000cc40cc7220 */ /* 0x000fe20000410000 */
[----:B------:R-:W-:Y:S01]  /*a620*/  MOV R156, RZ ;  /* 0x000000ff009c7202 */ /* 0x000fe20000000f00 */
[C---:B------:R-:W-:Y:S01]  /*a630*/  FFMA.FTZ R0, R17.reuse, R0, R158 ;  /* 0x0000000011007223 */ /* 0x040fe2000001009e */
[----:B------:R-:W-:Y:S01]  /*a640*/  FFMA.FTZ R149, R17, R149, R205 ;  /* 0x0000009511957223 */ /* 0x000fe200000100cd */
[----:B------:R-:W-:Y:S01]  /*a650*/  @P5 FMUL.FTZ R156, R157, R202 ;  /* 0x000000ca9d9c5220 */ /* 0x000fe20000410000 */
[----:B------:R-:W-:Y:S01]  /*a660*/  FMUL.FTZ R157, R66, R157 ;  /* 0x0000009d429d7220 */ /* 0x000fe20000410000 */
[--C-:B------:R-:W-:Y:S01]  /*a670*/  FFMA.FTZ R208, R147, R208, R148.reuse ;  /* 0x000000d093d07223 */ /* 0x100fe20000010094 */
[-C--:B------:R-:W-:Y:S01]  /*a680*/  FMUL.FTZ R0, R0, R16.reuse ;  /* 0x0000001000007220 */ /* 0x080fe20000410000 */
[----:B------:R-:W-:Y:S01]  /*a690*/  FMUL.FTZ R149, R149, R16 ;  /* 0x0000001095957220 */ /* 0x000fe20000410000 */
[----:B------:R-:W-:Y:S01]  /*a6a0*/  FSEL R202, R204, RZ, P0 ;  /* 0x000000ffccca7208 */ /* 0x000fe20000000000 */
[----:B------:R-:W-:Y:S01]  /*a6b0*/  FADD.FTZ R208, -R208, R207 ;  /* 0x000000cfd0d07221 */ /* 0x000fe20000010100 */
[----:B------:R-:W-:Y:S01]  /*a6c0*/  LOP3.LUT P1, RZ, R182, 0xff00, RZ, 0xc0, !PT ;  /* 0x0000ff00b6ff7812 */ /* 0x000fe2000782c0ff */
[----:B------:R-:W-:Y:S01]  /*a6d0*/  FMUL.FTZ R207, R0, UR4 ;  /* 0x0000000400cf7c20 */ /* 0x000fe20008410000 */
[C---:B------:R-:W-:Y:S01]  /*a6e0*/  LOP3.LUT P2, RZ, R182.reuse, 0xff000000, RZ, 0xc0, !PT ;  /* 0xff000000b6ff7812 */ /* 0x040fe2000784c0ff */
[----:B------:R-:W-:Y:S01]  /*a6f0*/  FMUL.FTZ R205, R149, UR4 ;  /* 0x0000000495cd7c20 */ /* 0x000fe20008410000 */
[----:B------:R-:W-:Y:S01]  /*a700*/  ISETP.GE.U32.AND P0, PT, R182, RZ, PT ;  /* 0x000000ffb600720c */ /* 0x000fe20003f06070 */
[----:B------:R-:W-:Y:S01]  /*a710*/  HFMA2 R0, -RZ, RZ, 0, 0 ;  /* 0x00000000ff007431 */ /* 0x000fe200000001ff */
[----:B------:R-:W-:Y:S01]  /*a720*/  FSEL R182, R157, RZ, P5 ;  /* 0x000000ff9db67208 */ /* 0x000fe20002800000 */
[----:B------:R-:W-:Y:S01]  /*a730*/  HFMA2 R149, -RZ, RZ, 0, 0 ;  /* 0x00000000ff957431 */ /* 0x000fe200000001ff */
[----:B------:R-:W-:Y:S01]  /*a740*/  @P4 SHF.L.U32 R158, R140, 0x10, RZ ;  /* 0x000000108c9e4819 */ /* 0x000fe200000006ff */
[----:B------:R-:W-:Y:S01]  /*a750*/  FFMA.FTZ R201, R147, R201, R148 ;  /* 0x000000c993c97223 */ /* 0x000fe20000010094 */
[----:B------:R-:W-:-:S02]  /*a760*/  @P3 SHF.L.U32 R206, R141, 0x10, RZ ;  /* 0x000000108dce3819 */ /* 0x000fc400000006ff */
[----:B------:R-:W-:Y:S01]  /*a770*/  LOP3.LUT P5, RZ, R183, 0xff00, RZ, 0xc0, !PT ;  /* 0x0000ff00b7ff7812 */ /* 0x000fe200078ac0ff */
[----:B------:R-:W-:Y:S01]  /*a780*/  @P4 FMUL.FTZ R0, R207, R158 ;  /* 0x0000009ecf004220 */ /* 0x000fe20000410000 */
[----:B------:R-:W-:Y:S01]  /*a790*/  PRMT R157, R58, 0x7632, R157 ;  /* 0x000076323a9d7816 */ /* 0x000fe2000000009d */
[----:B------:R-:W-:Y:S01]  /*a7a0*/  @P3 FMUL.FTZ R149, R205, R206 ;  /* 0x000000cecd953220 */ /* 0x000fe20000410000 */
[----:B------:R-:W-:Y:S01]  /*a7b0*/  ISETP.GE.U32.AND.EX P0, PT, R183, 0x1000000, PT, P0 ;  /* 0x01000000b700780c */ /* 0x000fe20003f06100 */
[----:B------:R-:W-:Y:S01]  /*a7c0*/  FADD.FTZ R159, -R201, R159 ;  /* 0x0000009fc99f7221 */ /* 0x000fe20000010100 */
[----:B------:R-:W-:Y:S01]  /*a7d0*/  PRMT R183, R59, 0x7632, R183 ;  /* 0x000076323bb77816 */ /* 0x000fe200000000b7 */
[----:B------:R-:W-:Y:S01]  /*a7e0*/  FMUL.FTZ R207, R60, R207 ;  /* 0x000000cf3ccf7220 */ /* 0x000fe20000410000 */
[----:B------:R-:W-:Y:S01]  /*a7f0*/  SHF.L.U32 R157, R157, 0x10, RZ ;  /* 0x000000109d9d7819 */ /* 0x000fe200000006ff */
[----:B------:R-:W-:Y:S01]  /*a800*/  FMUL.FTZ R205, R62, R205 ;  /* 0x000000cd3ecd7220 */ /* 0x000fe20000410000 */
[----:B------:R-:W-:-:S02]  /*a810*/  PRMT R158, R56, 0x7632, R158 ;  /* 0x00007632389e7816 */ /* 0x000fc4000000009e */
[----:B------:R-:W-:Y:S01]  /*a820*/  PRMT R206, R57, 0x7632, R206 ;  /* 0x0000763239ce7816 */ /* 0x000fe200000000ce */
[----:B------:R-:W-:Y:S01]  /*a830*/  FFMA.FTZ R157, R17, R203, R157 ;  /* 0x000000cb119d7223 */ /* 0x000fe2000001009d */
[----:B------:R-:W-:Y:S02]  /*a840*/  SHF.L.U32 R183, R183, 0x10, RZ ;  /* 0x00000010b7b77819 */ /* 0x000fe400000006ff */
[----:B------:R-:W-:Y:S02]  /*a850*/  SHF.L.U32 R158, R158, 0x10, RZ ;  /* 0x000000109e9e7819 */ /* 0x000fe400000006ff */
[----:B------:R-:W-:Y:S01]  /*a860*/  SHF.L.U32 R206, R206, 0x10, RZ ;  /* 0x00000010cece7819 */ /* 0x000fe200000006ff */
[--C-:B------:R-:W-:Y:S01]  /*a870*/  FFMA.FTZ R159, R17, R159, R183.reuse ;  /* 0x0000009f119f7223 */ /* 0x100fe200000100b7 */
[----:B------:R-:W-:Y:S01]  /*a880*/  @P5 PRMT R183, R142, 0x7632, R183 ;  /* 0x000076328eb75816 */ /* 0x000fe200000000b7 */
[----:B------:R-:W-:Y:S01]  /*a890*/  FMUL.FTZ R142, R157, R16 ;  /* 0x000000109d8e7220 */ /* 0x000fe20000410000 */
[C---:B------:R-:W-:Y:S01]  /*a8a0*/  FFMA.FTZ R158, R17.reuse, R208, R158 ;  /* 0x000000d0119e7223 */ /* 0x040fe2000001009e */
[----:B------:R-:W-:Y:S01]  /*a8b0*/  FFMA.FTZ R150, R17, R150, R206 ;  /* 0x0000009611967223 */ /* 0x000fe200000100ce */
[----:B------:R-:W-:Y:S01]  /*a8c0*/  @P5 SHF.L.U32 R183, R183, 0x10, RZ ;  /* 0x00000010b7b75819 */ /* 0x000fe200000006ff */
[----:B------:R-:W-:Y:S01]  /*a8d0*/  FMUL.FTZ R142, R142, UR4 ;  /* 0x000000048e8e7c20 */ /* 0x000fe20008410000 */
[----:B------:R-:W-:Y:S01]  /*a8e0*/  @P1 PRMT R208, R140, 0x7632, R208 ;  /* 0x000076328cd01816 */ /* 0x000fe200000000d0 */
[-C--:B------:R-:W-:Y:S01]  /*a8f0*/  FMUL.FTZ R140, R158, R16.reuse ;  /* 0x000000109e8c7220 */ /* 0x080fe20000410000 */
[----:B------:R-:W-:Y:S01]  /*a900*/  @P2 PRMT R206, R141, 0x7632, R206 ;  /* 0x000076328dce2816 */ /* 0x000fe200000000ce */
[-C--:B------:R-:W-:Y:S01]  /*a910*/  FMUL.FTZ R141, R150, R16.reuse ;  /* 0x00000010968d7220 */ /* 0x080fe20000410000 */
[----:B------:R-:W-:Y:S01]  /*a920*/  @P0 PRMT R143, R143, 0x7632, R143 ;  /* 0x000076328f8f0816 */ /* 0x000fe2000000008f */
[----:B------:R-:W-:Y:S01]  /*a930*/  FMUL.FTZ R159, R159, R16 ;  /* 0x000000109f9f7220 */ /* 0x000fe20000410000 */
[----:B------:R-:W-:Y:S01]  /*a940*/  HFMA2 R157, -RZ, RZ, 0, 0 ;  /* 0x00000000ff9d7431 */ /* 0x000fe200000001ff */
[----:B------:R-:W-:Y:S01]  /*a950*/  @P1 SHF.L.U32 R208, R208, 0x10, RZ ;  /* 0x00000010d0d01819 */ /* 0x000fe200000006ff */
[----:B------:R-:W-:Y:S01]  /*a960*/  @P5 FMUL.FTZ R157, R142, R183 ;  /* 0x000000b78e9d5220 */ /* 0x000fe20000410000 */
[----:B------:R-:W-:Y:S01]  /*a970*/  @P2 SHF.L.U32 R206, R206, 0x10, RZ ;  /* 0x00000010cece2819 */ /* 0x000fe200000006ff */
[----:B------:R-:W-:Y:S01]  /*a980*/  FMUL.FTZ R140, R140, UR4 ;  /* 0x000000048c8c7c20 */ /* 0x000fe20008410000 */
[----:B------:R-:W-:Y:S01]  /*a990*/  @P0 SHF.L.U32 R143, R143, 0x10, RZ ;  /* 0x000000108f8f0819 */ /* 0x000fe200000006ff */
[----:B------:R-:W-:Y:S01]  /*a9a0*/  FMUL.FTZ R141, R141, UR4 ;  /* 0x000000048d8d7c20 */ /* 0x000fe20008410000 */
[----:B------:R-:W-:Y:S01]  /*a9b0*/  FMUL.FTZ R183, R159, UR4 ;  /* 0x000000049fb77c20 */ /* 0x000fe20008410000 */
[----:B------:R-:W-:Y:S01]  /*a9c0*/  MOV R158, RZ ;  /* 0x000000ff009e7202 */ /* 0x000fe20000000f00 */
        /* <DEDUP_REMOVED lines=18> */
[----:B------:R-:W-:Y:S01]  /*aaf0*/  F2FP.BF16.F32.PACK_AB R140, R140, R207 ;  /* 0x000000cf8c8c723e */ /* 0x000fe200000010ff */
[----:B------:R-:W-:Y:S06]  /*ab00*/  BRA `(.L_x_5830) ;  /* 0x0000000400c87947 */ /* 0x000fec0003800000 */
.L_x_5829:
[C-C-:B------:R-:W-:Y:S01]  /*ab10*/  FFMA.FTZ R150, R147.reuse, R150, R148.reuse ;  /* 0x0000009693967223 */ /* 0x140fe20000010094 */
[----:B------:R-:W-:Y:S01]  /*ab20*/  LOP3.LUT P1, RZ, R182, 0xff0000, RZ, 0xc0, !PT ;  /* 0x00ff0000b6ff7812 */ /* 0x000fe2000782c0ff */
[----:B------:R-:W-:Y:S01]  /*ab30*/  FFMA.FTZ R206, R147, R206, R148 ;  /* 0x000000ce93ce7223 */ /* 0x000fe20000010094 */
[----:B-----5:R-:W-:Y:S01]  /*ab40*/  SHF.L.U32 R36, R57, 0x10, RZ ;  /* 0x0000001039247819 */ /* 0x020fe200000006ff */
[----:B------:R-:W-:Y:S01]  /*ab50*/  FADD.FTZ R37, -R150, R149 ;  /* 0x0000009596257221 */ /* 0x000fe20000010100 */
[----:B------:R-:W-:Y:S01]  /*ab60*/  UMOV UR4, UR5 ;  /* 0x0000000500047c82 */ /* 0x000fe20008000000 */
[----:B------:R-:W-:Y:S01]  /*ab70*/  HFMA2 R149, -RZ, RZ, 0, 0 ;  /* 0x00000000ff957431 */ /* 0x000fe200000001ff */
[----:B------:R-:W-:Y:S01]  /*ab80*/  LOP3.LUT P2, RZ, R182, 0xff000000, RZ, 0xc0, !PT ;  /* 0xff000000b6ff7812 */ /* 0x000fe2000784c0ff */
[----:B------:R-:W-:Y:S01]  /*ab90*/  FFMA.FTZ R37, R17, R37, R36 ;  /* 0x0000002511257223 */ /* 0x000fe20000010024 */
[----:B------:R-:W-:Y:S01]  /*aba0*/  FADD.FTZ R36, -R206, R205 ;  /* 0x000000cdce247221 */ /* 0x000fe20000010100 */
[--C-:B------:R-:W-:Y:S01]  /*abb0*/  FFMA.FTZ R157, R147, R157, R148.reuse ;  /* 0x0000009d939d7223 */ /* 0x100fe20000010094 */
[----:B------:R-:W-:Y:S01]  /*abc0*/  MOV R150, RZ ;  /* 0x000000ff00967202 */ /* 0x000fe20000000f00 */
[----:B------:R-:W-:Y:S01]  /*abd0*/  FMUL.FTZ R205, R37, R16 ;  /* 0x0000001025cd7220 */ /* 0x000fe20000410000 */
[----:B------:R-:W-:Y:S01]  /*abe0*/  LOP3.LUT P5, RZ, R183, 0xff, RZ, 0xc0, !PT ;  /* 0x000000ffb7ff7812 */ /* 0x000fe200078ac0ff */
[----:B------:R-:W-:Y:S01]  /*abf0*/  FFMA.FTZ R204, R147, R204, R148 ;  /* 0x000000cc93cc7223 */ /* 0x000fe20000010094 */
[----:B------:R-:W-:Y:S01]  /*ac00*/  @P1 SHF.L.U32 R38, R141, 0x10, RZ ;  /* 0x000000108d261819 */ /* 0x000fe200000006ff */
[----:B------:R-:W-:Y:S01]  /*ac10*/  FMUL.FTZ R205, R205, UR4 ;  /* 0x00000004cdcd7c20 */ /* 0x000fe20008410000 */
[----:B------:R-:W-:Y:S01]  /*ac20*/  SHF.L.U32 R39, R58, 0x10, RZ ;  /* 0x000000103a277819 */ /* 0x000fe200000006ff */
[----:B------:R-:W-:Y:S01]  /*ac30*/  FADD.FTZ R203, -R204, R203 ;  /* 0x000000cbcccb7221 */ /* 0x000fe20000010100 */
[----:B------:R-:W-:Y:S01]  /*ac40*/  LOP3.LUT P3, RZ, R183, 0xff00, RZ, 0xc0, !PT ;  /* 0x0000ff00b7ff7812 */ /* 0x000fe2000786c0ff */
[----:B------:R-:W-:Y:S01]  /*ac50*/  @P1 FMUL.FTZ R149, R38, R205 ;  /* 0x000000cd26951220 */ /* 0x000fe20000410000 */
[----:B------:R-:W-:Y:S01]  /*ac60*/  PRMT R38, R57, 0x7632, R38 ;  /* 0x0000763239267816 */ /* 0x000fe20000000026 */
[--C-:B------:R-:W-:Y:S01]  /*ac70*/  FFMA.FTZ R202, R147, R202, R148.reuse ;  /* 0x000000ca93ca7223 */ /* 0x100fe20000010094 */
[----:B------:R-:W-:Y:S01]  /*ac80*/  LOP3.LUT P6, RZ, R183, 0xff0000, RZ, 0xc0, !PT ;  /* 0x00ff0000b7ff7812 */ /* 0x000fe200078cc0ff */
[----:B------:R-:W-:Y:S01]  /*ac90*/  FFMA.FTZ R208, R147, R208, R148 ;  /* 0x000000d093d07223 */ /* 0x000fe20000010094 */
[----:B------:R-:W-:Y:S01]  /*aca0*/  SHF.L.U32 R38, R38, 0x10, RZ ;  /* 0x0000001026267819 */ /* 0x000fe200000006ff */
[----:B------:R-:W-:Y:S01]  /*acb0*/  FADD.FTZ R156, -R202, R156 ;  /* 0x0000009cca9c7221 */ /* 0x000fe20000010100 */
[----:B------:R-:W-:Y:S01]  /*acc0*/  SHF.L.U32 R202, R59, 0x10, RZ ;  /* 0x000000103bca7819 */ /* 0x000fe200000006ff */
[----:B------:R-:W-:Y:S01]  /*acd0*/  FADD.FTZ R207, -R208, R207 ;  /* 0x000000cfd0cf7221 */ /* 0x000fe20000010100 */
[----:B------:R-:W-:Y:S01]  /*ace0*/  ISETP.GE.U32.AND P0, PT, R182, RZ, PT ;  /* 0x000000ffb600720c */ /* 0x000fe20003f06070 */
[--C-:B------:R-:W-:Y:S01]  /*acf0*/  FFMA.FTZ R36, R17, R36, R38.reuse ;  /* 0x0000002411247223 */ /* 0x100fe20000010026 */
[----:B------:R-:W-:Y:S01]  /*ad00*/  @P2 PRMT R38, R141, 0x7632, R38 ;  /* 0x000076328d262816 */ /* 0x000fe20000000026 */
[----:B------:R-:W-:Y:S01]  /*ad10*/  FFMA.FTZ R201, R147, R201, R148 ;  /* 0x000000c993c97223 */ /* 0x000fe20000010094 */
[----:B------:R-:W-:Y:S01]  /*ad20*/  @P3 PRMT R204, R142, 0x7632, R204 ;  /* 0x000076328ecc3816 */ /* 0x000fe200000000cc */
[----:B------:R-:W-:Y:S01]  /*ad30*/  FMUL.FTZ R141, R36, R16 ;  /* 0x00000010248d7220 */ /* 0x000fe20000410000 */
[----:B------:R-:W-:Y:S01]  /*ad40*/  @P2 SHF.L.U32 R38, R38, 0x10, RZ ;  /* 0x0000001026262819 */ /* 0x000fe200000006ff */
[----:B------:R-:W-:Y:S01]  /*ad50*/  FADD.FTZ R159, -R201, R159 ;  /* 0x0000009fc99f7221 */ /* 0x000fe20000010100 */
[----:B------:R-:W-:Y:S01]  /*ad60*/  @P3 SHF.L.U32 R204, R204, 0x10, RZ ;  /* 0x00000010cccc3819 */ /* 0x000fe200000006ff */
[----:B------:R-:W-:Y:S01]  /*ad70*/  FMUL.FTZ R141, R141, UR4 ;  /* 0x000000048d8d7c20 */ /* 0x000fe20008410000 */
[----:B------:R-:W-:Y:S01]  /*ad80*/  LOP3.LUT P4, RZ, R182, 0xff, RZ, 0xc0, !PT ;  /* 0x000000ffb6ff7812 */ /* 0x000fe2000788c0ff */
[----:B------:R-:W-:Y:S01]  /*ad90*/  FMUL.FTZ R205, R62, R205 ;  /* 0x000000cd3ecd7220 */ /* 0x000fe20000410000 */
[----:B------:R-:W-:Y:S01]  /*ada0*/  ISETP.GE.U32.AND.EX P0, PT, R183, 0x1000000, PT, P0 ;  /* 0x01000000b700780c */ /* 0x000fe20003f06100 */
[-C--:B------:R-:W-:Y:S01]  /*adb0*/  @P2 FMUL.FTZ R150, R38, R141.reuse ;  /* 0x0000008d26962220 */ /* 0x080fe20000410000 */
[----:B------:R-:W-:Y:S01]  /*adc0*/  FADD.FTZ R38, -R157, R151 ;  /* 0x000000979d267221 */ /* 0x000fe20000010100 */
[----:B------:R-:W-:Y:S01]  /*add0*/  @P5 SHF.L.U32 R157, R142, 0x10, RZ ;  /* 0x000000108e9d5819 */ /* 0x000fe200000006ff */
[----:B------:R-:W-:Y:S01]  /*ade0*/  HFMA2 R151, -RZ, RZ, 0, 0 ;  /* 0x00000000ff977431 */ /* 0x000fe200000001ff */
[----:B------:R-:W-:Y:S01]  /*adf0*/  @P6 SHF.L.U32 R183, R143, 0x10, RZ ;  /* 0x000000108fb76819 */ /* 0x000fe200000006ff */
[----:B------:R-:W-:Y:S01]  /*ae00*/  FFMA.FTZ R38, R17, R38, R39 ;  /* 0x0000002611267223 */ /* 0x000fe20000010027 */
[----:B------:R-:W-:Y:S01]  /*ae10*/  FMUL.FTZ R141, R63, R141 ;  /* 0x0000008d3f8d7220 */ /* 0x000fe20000410000 */
[----:B------:R-:W-:-:S02]  /*ae20*/  FSEL R205, R205, RZ, P1 ;  /* 0x000000ffcdcd7208 */ /* 0x000fc40000800000 */
[----:B------:R-:W-:Y:S01]  /*ae30*/  FMUL.FTZ R39, R38, R16 ;  /* 0x0000001026277220 */ /* 0x000fe20000410000 */
[----:B------:R-:W-:Y:S02]  /*ae40*/  F2FP.BF16.F32.PACK_AB R37, R36, R37 ;  /* 0x000000252425723e */ /* 0x000fe400000010ff */
[----:B------:R-:W-:Y:S01]  /*ae50*/  FSEL R141, R141, RZ, P2 ;  /* 0x000000ff8d8d7208 */ /* 0x000fe20001000000 */
[----:B------:R-:W-:-:S03]  /*ae60*/  FMUL.FTZ R39, R39, UR4 ;  /* 0x0000000427277c20 */ /* 0x000fc60008410000 */
[----:B------:R-:W-:Y:S01]  /*ae70*/  F2FP.BF16.F32.PACK_AB R141, R141, R205 ;  /* 0x000000cd8d8d723e */ /* 0x000fe200000010ff */
[----:B------:R-:W-:Y:S01]  /*ae80*/  @P5 FMUL.FTZ R151, R157, R39 ;  /* 0x000000279d975220 */ /* 0x000fe20000410000 */
[----:B------:R-:W-:-:S04]  /*ae90*/  PRMT R157, R58, 0x7632, R157 ;  /* 0x000076323a9d7816 */ /* 0x000fc8000000009d */
[----:B------:R-:W-:-:S05]  /*aea0*/  SHF.L.U32 R157, R157, 0x10, RZ ;  /* 0x000000109d9d7819 */ /* 0x000fca00000006ff */
[----:B------:R-:W-:Y:S01]  /*aeb0*/  FFMA.FTZ R203, R17, R203, R157 ;  /* 0x000000cb11cb7223 */ /* 0x000fe2000001009d */
[----:B------:R-:W-:-:S03]  /*aec0*/  MOV R157, RZ ;  /* 0x000000ff009d7202 */ /* 0x000fc60000000f00 */
[C---:B------:R-:W-:Y:S01]  /*aed0*/  FMUL.FTZ R142, R203.reuse, R16 ;  /* 0x00000010cb8e7220 */ /* 0x040fe20000410000 */
[----:B------:R-:W-:-:S03]  /*aee0*/  F2FP.BF16.F32.PACK_AB R38, R203, R38 ;  /* 0x00000026cb26723e */ /* 0x000fc600000010ff */
[----:B------:R-:W-:-:S04]  /*aef0*/  FMUL.FTZ R142, R142, UR4 ;  /* 0x000000048e8e7c20 */ /* 0x000fc80008410000 */
[----:B------:R-:W-:Y:S01]  /*af00*/  @P3 FMUL.FTZ R157, R204, R142 ;  /* 0x0000008ecc9d3220 */ /* 0x000fe20000410000 */
[----:B------:R-:W-:Y:S01]  /*af10*/  FMUL.FTZ R204, R64, R39 ;  /* 0x0000002740cc7220 */ /* 0x000fe20000410000 */
[----:B------:R-:W-:Y:S01]  /*af20*/  FFMA.FTZ R39, R17, R156, R202 ;  /* 0x0000009c11277223 */ /* 0x000fe200000100ca */
[----:B------:R-:W-:Y:S02]  /*af30*/  HFMA2 R156, -RZ, RZ, 0, 0 ;  /* 0x00000000ff9c7431 */ /* 0x000fe400000001ff */
[----:B------:R-:W-:Y:S01]  /*af40*/  FMUL.FTZ R142, R65, R142 ;  /* 0x0000008e418e7220 */ /* 0x000fe20000410000 */
[----:B------:R-:W-:Y:S02]  /*af50*/  FSEL R202, R204, RZ, P5 ;  /* 0x000000ffccca7208 */ /* 0x000fe40002800000 */
[----:B------:R-:W-:Y:S01]  /*af60*/  LOP3.LUT P5, RZ, R182, 0xff00, RZ, 0xc0, !PT ;  /* 0x0000ff00b6ff7812 */ /* 0x000fe200078ac0ff */
[----:B------:R-:W-:Y:S01]  /*af70*/  FMUL.FTZ R182, R39, R16 ;  /* 0x0000001027b67220 */ /* 0x000fe20000410000 */
[----:B------:R-:W-:-:S03]  /*af80*/  FSEL R142, R142, RZ, P3 ;  /* 0x000000ff8e8e7208 */ /* 0x000fc60001800000 */
[----:B------:R-:W-:Y:S01]  /*af90*/  FMUL.FTZ R182, R182, UR4 ;  /* 0x00000004b6b67c20 */ /* 0x000fe20008410000 */
[----:B------:R-:W-:-:S03]  /*afa0*/  F2FP.BF16.F32.PACK_AB R142, R142, R202 ;  /* 0x000000ca8e8e723e */ /* 0x000fc600000010ff */
[----:B------:R-:W-:Y:S01]  /*afb0*/  @P6 FMUL.FTZ R156, R183, R182 ;  /* 0x000000b6b79c6220 */ /* 0x000fe20000410000 */
[----:B------:R-:W-:Y:S01]  /*afc0*/  FFMA.FTZ R183, R147, R0, R148 ;  /* 0x0000000093b77223 */ /* 0x000fe20000010094 */
[----:B------:R-:W-:Y:S01]  /*afd0*/  PRMT R0, R59, 0x7632, R0 ;  /* 0x000076323b007816 */ /* 0x000fe20000000000 */
[----:B------:R-:W-:Y:S01]  /*afe0*/  FMUL.FTZ R182, R66, R182 ;  /* 0x000000b642b67220 */ /* 0x000fe20000410000 */
[----:B------:R-:W-:Y:S01]  /*aff0*/  @P5 PRMT R203, R140, 0x7632, R203 ;  /* 0x000076328ccb5816 */ /* 0x000fe200000000cb */
[--C-:B------:R-:W-:Y:S01]  /*b000*/  FADD.FTZ R183, -R183, R158.reuse ;  /* 0x0000009eb7b77221 */ /* 0x100fe20000010100 */
[----:B------:R-:W-:Y:S02]  /*b010*/  PRMT R158, R56, 0x7632, R158 ;  /* 0x00007632389e7816 */ /* 0x000fe4000000009e */
[----:B------:R-:W-:Y:S02]  /*b020*/  SHF.L.U32 R0, R0, 0x10, RZ ;  /* 0x0000001000007819 */ /* 0x000fe400000006ff */
[----:B------:R-:W-:-:S02]  /*b030*/  SHF.L.U32 R158, R158, 0x10, RZ ;  /* 0x000000109e9e7819 */ /* 0x000fc400000006ff */
[----:B------:R-:W-:Y:S01]  /*b040*/  @P5 SHF.L.U32 R203, R203, 0x10, RZ ;  /* 0x00000010cbcb5819 */ /* 0x000fe200000006ff */
[C---:B------:R-:W-:Y:S01]  /*b050*/  FFMA.FTZ R0, R17.reuse, R159, R0 ;  /* 0x0000009f11007223 */ /* 0x040fe20000010000 */
[----:B------:R-:W-:Y:S01]  /*b060*/  MOV R159, RZ ;  /* 0x000000ff009f7202 */ /* 0x000fe20000000f00 */
[C---:B------:R-:W-:Y:S01]  /*b070*/  FFMA.FTZ R207, R17.reuse, R207, R158 ;  /* 0x000000cf11cf7223 */ /* 0x040fe2000001009e */
[----:B------:R-:W-:Y:S02]  /*b080*/  SHF.L.U32 R158, R56, 0x10, RZ ;  /* 0x00000010389e7819 */ /* 0x000fe400000006ff */
[----:B------:R-:W-:Y:S02]  /*b090*/  F2FP.BF16.F32.PACK_AB R39, R0, R39 ;  /* 0x000000270027723e */ /* 0x000fe400000010ff */
[----:B------:R-:W-:Y:S01]  /*b0a0*/  FSEL R182, R182, RZ, P6 ;  /* 0x000000ffb6b67208 */ /* 0x000fe20003000000 */
[--C-:B------:R-:W-:Y:S01]  /*b0b0*/  FFMA.FTZ R183, R17, R183, R158.reuse ;  /* 0x000000b711b77223 */ /* 0x100fe2000001009e */
[----:B------:R-:W-:Y:S01]  /*b0c0*/  @P0 PRMT R158, R143, 0x7632, R158 ;  /* 0x000076328f9e0816 */ /* 0x000fe2000000009e */
[----:B------:R-:W-:Y:S01]  /*b0d0*/  FMUL.FTZ R143, R0, R16 ;  /* 0x00000010008f7220 */ /* 0x000fe20000410000 */
[----:B------:R-:W-:-:S02]  /*b0e0*/  HFMA2 R0, -RZ, RZ, 0, 0 ;  /* 0x00000000ff007431 */ /* 0x000fc400000001ff */
[-C--:B------:R-:W-:Y:S01]  /*b0f0*/  FMUL.FTZ R201, R183, R16.reuse ;  /* 0x00000010b7c97220 */ /* 0x080fe20000410000 */
[----:B------:R-:W-:Y:S01]  /*b100*/  @P0 SHF.L.U32 R158, R158, 0x10, RZ ;  /* 0x000000109e9e0819 */ /* 0x000fe200000006ff */
[----:B------:R-:W-:Y:S01]  /*b110*/  FMUL.FTZ R143, R143, UR4 ;  /* 0x000000048f8f7c20 */ /* 0x000fe20008410000 */
[----:B------:R-:W-:Y:S01]  /*b120*/  F2FP.BF16.F32.PACK_AB R36, R207, R183 ;  /* 0x000000b7cf24723e */ /* 0x000fe200000010ff */
[----:B------:R-:W-:Y:S02]  /*b130*/  FMUL.FTZ R201, R201, UR4 ;  /* 0x00000004c9c97c20 */ /* 0x000fe40008410000 */
[-C--:B------:R-:W-:Y:S01]  /*b140*/  @P0 FMUL.FTZ R159, R158, R143.reuse ;  /* 0x0000008f9e9f0220 */ /* 0x080fe20000410000 */
[----:B------:R-:W-:Y:S01]  /*b150*/  @P4 SHF.L.U32 R158, R140, 0x10, RZ ;  /* 0x000000108c9e4819 */ /* 0x000fe200000006ff */
[----:B------:R-:W-:Y:S01]  /*b160*/  FMUL.FTZ R140, R207, R16 ;  /* 0x00000010cf8c7220 */ /* 0x000fe20000410000 */
[----:B------:R-:W-:-:S03]  /*b170*/  FMUL.FTZ R143, R67, R143 ;  /* 0x0000008f438f7220 */ /* 0x000fc60000410000 */
[----:B------:R-:W-:Y:S01]  /*b180*/  FMUL.FTZ R140, R140, UR4 ;  /* 0x000000048c8c7c20 */ /* 0x000fe20008410000 */
[-C--:B------:R-:W-:Y:S01]  /*b190*/  @P4 FMUL.FTZ R0, R158, R201.reuse ;  /* 0x000000c99e004220 */ /* 0x080fe20000410000 */
[----:B------:R-:W-:Y:S01]  /*b1a0*/  MOV R158, RZ ;  /* 0x000000ff009e7202 */ /* 0x000fe20000000f00 */
[----:B------:R-:W-:Y:S01]  /*b1b0*/  FMUL.FTZ R201, R60, R201 ;  /* 0x000000c93cc97220 */ /* 0x000fe20000410000 */
[-C--:B------:R-:W-:Y:S01]  /*b1c0*/  @P5 FMUL.FTZ R158, R203, R140.reuse ;  /* 0x0000008ccb9e5220 */ /* 0x080fe20000410000 */
[----:B------:R-:W-:Y:S01]  /*b1d0*/  FMUL.FTZ R140, R61, R140 ;  /* 0x0000008c3d8c7220 */ /* 0x000fe20000410000 */
[----:B------:R-:W-:Y:S02]  /*b1e0*/  FSEL R143, R143, RZ, P0 ;  /* 0x000000ff8f8f7208 */ /* 0x000fe40000000000 */
[----:B------:R-:W-:Y:S02]  /*b1f0*/  FSEL R201, R201, RZ, P4 ;  /* 0x000000ffc9c97208 */ /* 0x000fe40002000000 */
[----:B------:R-:W-:-:S02]  /*b200*/  FSEL R140, R140, RZ, P5 ;  /* 0x000000ff8c8c7208 */ /* 0x000fc40002800000 */
[----:B------:R-:W-:Y:S02]  /*b210*/  F2FP.BF16.F32.PACK_AB R143, R143, R182 ;  /* 0x000000b68f8f723e */ /* 0x000fe400000010ff */
[----:B------:R-:W-:-:S07]  /*b220*/  F2FP.BF16.F32.PACK_AB R140, R140, R201 ;  /* 0x000000c98c8c723e */ /* 0x000fce00000010ff */
.L_x_5830:
        /* <DEDUP_REMOVED lines=16> */
[----:B------:R-:W-:Y:S02]  /*b330*/  CS2R R182, SRZ ;  /* 0x0000000000b67805 */ /* 0x000fe4000001ff00 */
[----:B------:R-:W-:Y:S01]  /*b340*/  LOP3.LUT P3, RZ, R172, 0xff000000, RZ, 0xc0, !PT ;  /* 0xff000000acff7812 */ /* 0x000fe2000786c0ff */
[----:B------:R-:W-:Y:S01]  /*b350*/  FFMA.FTZ R189, R147, R189, R148 ;  /* 0x000000bd93bd7223 */ /* 0x000fe20000010094 */
[----:B------:R-:W-:Y:S01]  /*b360*/  FFMA.FTZ R37, R17, R37, R36 ;  /* 0x0000002511257223 */ /* 0x000fe20000010024 */
[----:B------:R-:W-:Y:S01]  /*b370*/  FADD.FTZ R36, -R190, R191 ;  /* 0x000000bfbe247221 */ /* 0x000fe20000010100 */
[----:B------:R-:W-:Y:S01]  /*b380*/  LOP3.LUT P4, RZ, R173, 0xff, RZ, 0xc0, !PT ;  /* 0x000000ffadff7812 */ /* 0x000fe2000788c0ff */
[--C-:B------:R-:W-:Y:S01]  /*b390*/  FFMA.FTZ R188, R147, R188, R148.reuse ;  /* 0x000000bc93bc7223 */ /* 0x100fe20000010094 */
[----:B------:R-:W-:Y:S01]  /*b3a0*/  FMUL.FTZ R190, R37, R16 ;  /* 0x0000001025be7220 */ /* 0x000fe20000410000 */
[----:B------:R-:W-:Y:S01]  /*b3b0*/  SHF.L.U32 R39, R54, 0x10, RZ ;  /* 0x0000001036277819 */ /* 0x000fe200000006ff */
[----:B------:R-:W-:Y:S01]  /*b3c0*/  FFMA.FTZ R184, R147, R184, R148 ;  /* 0x000000b893b87223 */ /* 0x000fe20000010094 */
[----:B-----5:R-:W-:Y:S01]  /*b3d0*/  @P2 SHF.L.U32 R38, R141, 0x10, RZ ;  /* 0x000000108d262819 */ /* 0x020fe200000006ff */
[----:B------:R-:W-:Y:S01]  /*b3e0*/  FMUL.FTZ R190, R190, UR4 ;  /* 0x00000004bebe7c20 */ /* 0x000fe20008410000 */
[C---:B------:R-:W-:Y:S01]  /*b3f0*/  LOP3.LUT P5, RZ, R173.reuse, 0xff00, RZ, 0xc0, !PT ;  /* 0x0000ff00adff7812 */ /* 0x040fe200078ac0ff */
[----:B------:R-:W-:Y:S01]  /*b400*/  FADD.FTZ R185, -R184, R185 ;  /* 0x000000b9b8b97221 */ /* 0x000fe20000010100 */
[----:B------:R-:W-:Y:S01]  /*b410*/  LOP3.LUT P6, RZ, R173, 0xff0000, RZ, 0xc0, !PT ;  /* 0x00ff0000adff7812 */ /* 0x000fe200078cc0ff */
[----:B------:R-:W-:Y:S01]  /*b420*/  @P2 FMUL.FTZ R182, R190, R38 ;  /* 0x00000026beb62220 */ /* 0x000fe20000410000 */
[----:B------:R-:W-:Y:S01]  /*b430*/  PRMT R38, R53, 0x7632, R38 ;  /* 0x0000763235267816 */ /* 0x000fe20000000026 */
[----:B------:R-:W-:Y:S01]  /*b440*/  FFMA.FTZ R193, R147, R193, R148 ;  /* 0x000000c193c17223 */ /* 0x000fe20000010094 */
[----:B------:R-:W-:Y:S01]  /*b450*/  ISETP.GE.U32.AND P0, PT, R172, RZ, PT ;  /* 0x000000ffac00720c */ /* 0x000fe20003f06070 */
[----:B------:R-:W-:Y:S01]  /*b460*/  FMUL.FTZ R190, R70, R190 ;  /* 0x000000be46be7220 */ /* 0x000fe20000410000 */
[----:B------:R-:W-:Y:S01]  /*b470*/  SHF.L.U32 R38, R38, 0x10, RZ ;  /* 0x0000001026267819 */ /* 0x000fe200000006ff */
[----:B------:R-:W-:Y:S01]  /*b480*/  FADD.FTZ R194, -R193, R194 ;  /* 0x000000c2c1c27221 */ /* 0x000fe20000010100 */
[----:B------:R-:W-:-:S02]  /*b490*/  ISETP.GE.U32.AND.EX P0, PT, R173, 0x1000000, PT, P0 ;  /* 0x01000000ad00780c */ /* 0x000fc40003f06100 */
[----:B------:R-:W-:Y:S01]  /*b4a0*/  PRMT R192, R55, 0x7632, R192 ;  /* 0x0000763237c07816 */ /* 0x000fe200000000c0 */
[--C-:B------:R-:W-:Y:S01]  /*b4b0*/  FFMA.FTZ R36, R17, R36, R38.reuse ;  /* 0x0000002411247223 */ /* 0x100fe20000010026 */
[----:B------:R-:W-:Y:S02]  /*b4c0*/  @P3 PRMT R38, R141, 0x7632, R38 ;  /* 0x000076328d263816 */ /* 0x000fe40000000026 */
[----:B------:R-:W-:Y:S01]  /*b4d0*/  PRMT R184, R52, 0x7632, R184 ;  /* 0x0000763234b87816 */ /* 0x000fe200000000b8 */
[----:B------:R-:W-:Y:S01]  /*b4e0*/  FMUL.FTZ R141, R36, R16 ;  /* 0x00000010248d7220 */ /* 0x000fe20000410000 */
[----:B------:R-:W-:Y:S02]  /*b4f0*/  @P3 SHF.L.U32 R38, R38, 0x10, RZ ;  /* 0x0000001026263819 */ /* 0x000fe400000006ff */
[----:B------:R-:W-:Y:S01]  /*b500*/  @P6 SHF.L.U32 R173, R143, 0x10, RZ ;  /* 0x000000108fad6819 */ /* 0x000fe200000006ff */
[----:B------:R-:W-:Y:S01]  /*b510*/  FMUL.FTZ R141, R141, UR4 ;  /* 0x000000048d8d7c20 */ /* 0x000fe20008410000 */
[----:B------:R-:W-:-:S02]  /*b520*/  SHF.L.U32 R192, R192, 0x10, RZ ;  /* 0x00000010c0c07819 */ /* 0x000fc400000006ff */
[----:B------:R-:W-:Y:S01]  /*b530*/  SHF.L.U32 R184, R184, 0x10, RZ ;  /* 0x00000010b8b87819 */ /* 0x000fe200000006ff */
[----:B------:R-:W-:Y:S01]  /*b540*/  @P3 FMUL.FTZ R183, R141, R38 ;  /* 0x000000268db73220 */ /* 0x000fe20000410000 */
[----:B------:R-:W-:Y:S01]  /*b550*/  FADD.FTZ R38, -R189, R197 ;  /* 0x000000c5bd267221 */ /* 0x000fe20000010100 */
[----:B------:R-:W-:Y:S01]  /*b560*/  FFMA.FTZ R189, R147, R186, R148 ;  /* 0x000000ba93bd7223 */ /* 0x000fe20000010094 */
[C---:B------:R-:W-:Y:S01]  /*b570*/  FFMA.FTZ R185, R17.reuse, R185, R192 ;  /* 0x000000b911b97223 */ /* 0x040fe200000100c0 */
[C---:B------:R-:W-:Y:S01]  /*b580*/  FFMA.FTZ R194, R17.reuse, R194, R184 ;  /* 0x000000c211c27223 */ /* 0x040fe200000100b8 */
[----:B------:R-:W-:Y:S01]  /*b590*/  FFMA.FTZ R38, R17, R38, R39 ;  /* 0x0000002611267223 */ /* 0x000fe20000010027 */
[----:B------:R-:W-:Y:S01]  /*b5a0*/  @P4 SHF.L.U32 R39, R142, 0x10, RZ ;  /* 0x000000108e274819 */ /* 0x000fe200000006ff */
[----:B------:R-:W-:Y:S01]  /*b5b0*/  FADD.FTZ R189, -R189, R187 ;  /* 0x000000bbbdbd7221 */ /* 0x000fe20000010100 */
[----:B------:R-:W-:Y:S01]  /*b5c0*/  CS2R R186, SRZ ;  /* 0x0000000000ba7805 */ /* 0x000fe2000001ff00 */
[-C--:B------:R-:W-:Y:S01]  /*b5d0*/  FMUL.FTZ R191, R38, R16.reuse ;  /* 0x0000001026bf7220 */ /* 0x080fe20000410000 */
[----:B------:R-:W-:Y:S01]  /*b5e0*/  @P0 PRMT R192, R143, 0x7632, R192 ;  /* 0x000076328fc00816 */ /* 0x000fe200000000c0 */
[----:B------:R-:W-:Y:S01]  /*b5f0*/  FMUL.FTZ R143, R185, R16 ;  /* 0x00000010b98f7220 */ /* 0x000fe20000410000 */
[----:B------:R-:W-:Y:S01]  /*b600*/  SHF.L.U32 R184, R52, 0x10, RZ ;  /* 0x0000001034b87819 */ /* 0x000fe200000006ff */
[----:B------:R-:W-:Y:S01]  /*b610*/  FMUL.FTZ R191, R191, UR4 ;  /* 0x00000004bfbf7c20 */ /* 0x000fe20008410000 */
[----:B------:R-:W-:Y:S01]  /*b620*/  @P0 SHF.L.U32 R192, R192, 0x10, RZ ;  /* 0x00000010c0c00819 */ /* 0x000fe200000006ff */
[----:B------:R-:W-:Y:S01]  /*b630*/  FMUL.FTZ R143, R143, UR4 ;  /* 0x000000048f8f7c20 */ /* 0x000fe20008410000 */
[----:B------:R-:W-:Y:S01]  /*b640*/  FMUL.FTZ R141, R71, R141 ;  /* 0x0000008d478d7220 */ /* 0x000fe20000410000 */
[----:B------:R-:W-:Y:S01]  /*b650*/  @P4 FMUL.FTZ R186, R191, R39 ;  /* 0x00000027bfba4220 */ /* 0x000fe20000410000 */
[----:B------:R-:W-:Y:S01]  /*b660*/  PRMT R39, R54, 0x7632, R39 ;  /* 0x0000763236277816 */ /* 0x000fe20000000027 */
[----:B------:R-:W-:Y:S01]  /*b670*/  FMUL.FTZ R191, R72, R191 ;  /* 0x000000bf48bf7220 */ /* 0x000fe20000410000 */
[----:B------:R-:W-:-:S02]  /*b680*/  FSEL R190, R190, RZ, P2 ;  /* 0x000000ffbebe7208 */ /* 0x000fc40001000000 */
[----:B------:R-:W-:Y:S02]  /*b690*/  SHF.L.U32 R39, R39, 0x10, RZ ;  /* 0x0000001027277819 */ /* 0x000fe400000006ff */
[----:B------:R-:W-:Y:S02]  /*b6a0*/  FSEL R141, R141, RZ, P3 ;  /* 0x000000ff8d8d7208 */ /* 0x000fe40001800000 */
[----:B------:R-:W-:Y:S01]  /*b6b0*/  F2FP.BF16.F32.PACK_AB R37, R36, R37 ;  /* 0x000000252425723e */ /* 0x000fe200000010ff */
[--C-:B------:R-:W-:Y:S01]  /*b6c0*/  FFMA.FTZ R189, R17, R189, R39.reuse ;  /* 0x000000bd11bd7223 */ /* 0x100fe20000010027 */
[----:B------:R-:W-:Y:S02]  /*b6d0*/  @P5 PRMT R39, R142, 0x7632, R39 ;  /* 0x000076328e275816 */ /* 0x000fe40000000027 */
[----:B------:R-:W-:Y:S01]  /*b6e0*/  F2FP.BF16.F32.PACK_AB R141, R141, R190 ;  /* 0x000000be8d8d723e */ /* 0x000fe200000010ff */
[----:B------:R-:W-:Y:S01]  /*b6f0*/  FMUL.FTZ R142, R189, R16 ;  /* 0x00000010bd8e7220 */ /* 0x000fe20000410000 */
[----:B------:R-:W-:-:S02]  /*b700*/  @P5 SHF.L.U32 R39, R39, 0x10, RZ ;  /* 0x0000001027275819 */ /* 0x000fc400000006ff */
[----:B------:R-:W-:Y:S01]  /*b710*/  F2FP.BF16.F32.PACK_AB R38, R189, R38 ;  /* 0x00000026bd26723e */ /* 0x000fe200000010ff */
[----:B------:R-:W-:-:S04]  /*b720*/  FMUL.FTZ R142, R142, UR4 ;  /* 0x000000048e8e7c20 */ /* 0x000fc80008410000 */
[----:B------:R-:W-:Y:S01]  /*b730*/  @P5 FMUL.FTZ R187, R142, R39 ;  /* 0x000000278ebb5220 */ /* 0x000fe20000410000 */
[----:B------:R-:W-:Y:S01]  /*b740*/  FADD.FTZ R39, -R188, R196 ;  /* 0x000000c4bc277221 */ /* 0x000fe20000010100 */
[----:B------:R-:W-:-:S05]  /*b750*/  SHF.L.U32 R188, R55, 0x10, RZ ;  /* 0x0000001037bc7819 */ /* 0x000fca00000006ff */
[----:B------:R-:W-:Y:S01]  /*b760*/  FFMA.FTZ R39, R17, R39, R188 ;  /* 0x0000002711277223 */ /* 0x000fe200000100bc */
[----:B------:R-:W-:Y:S01]  /*b770*/  FMUL.FTZ R188, R73, R142 ;  /* 0x0000008e49bc7220 */ /* 0x000fe20000410000 */
[----:B------:R-:W-:Y:S02]  /*b780*/  FSEL R142, R191, RZ, P4 ;  /* 0x000000ffbf8e7208 */ /* 0x000fe40002000000 */
[----:B------:R-:W-:Y:S02]  /*b790*/  LOP3.LUT P4, RZ, R172, 0xff, RZ, 0xc0, !PT ;  /* 0x000000ffacff7812 */ /* 0x000fe4000788c0ff */
[----:B------:R-:W-:Y:S01]  /*b7a0*/  FSEL R191, R188, RZ, P5 ;  /* 0x000000ffbcbf7208 */ /* 0x000fe20002800000 */
[----:B------:R-:W-:Y:S01]  /*b7b0*/  HFMA2 R188, -RZ, RZ, 0, 0 ;  /* 0x00000000ffbc7431 */ /* 0x000fe200000001ff */
[----:B------:R-:W-:Y:S01]  /*b7c0*/  LOP3.LUT P5, RZ, R172, 0xff00, RZ, 0xc0, !PT ;  /* 0x0000ff00acff7812 */ /* 0x000fe200078ac0ff */
[----:B------:R-:W-:Y:S01]  /*b7d0*/  FMUL.FTZ R172, R39, R16 ;  /* 0x0000001027ac7220 */ /* 0x000fe20000410000 */
[----:B------:R-:W-:Y:S01]  /*b7e0*/  F2FP.BF16.F32.PACK_AB R39, R185, R39 ;  /* 0x00000027b927723e */ /* 0x000fe200000010ff */
[----:B------:R-:W-:Y:S01]  /*b7f0*/  HFMA2 R185, -RZ, RZ, 0, 0 ;  /* 0x00000000ffb97431 */ /* 0x000fe200000001ff */
[----:B------:R-:W-:Y:S01]  /*b800*/  F2FP.BF16.F32.PACK_AB R142, R191, R142 ;  /* 0x0000008ebf8e723e */ /* 0x000fe200000010ff */
[----:B------:R-:W-:-:S04]  /*b810*/  FMUL.FTZ R172, R172, UR4 ;  /* 0x00000004acac7c20 */ /* 0x000fc80008410000 */
[----:B------:R-:W-:Y:S01]  /*b820*/  @P6 FMUL.FTZ R188, R172, R173 ;  /* 0x000000adacbc6220 */ /* 0x000fe20000410000 */
[----:B------:R-:W-:Y:S01]  /*b830*/  FFMA.FTZ R173, R147, R195, R148 ;  /* 0x000000c393ad7223 */ /* 0x000fe20000010094 */
[----:B------:R-:W-:Y:S01]  /*b840*/  @P4 SHF.L.U32 R189, R140, 0x10, RZ ;  /* 0x000000108cbd4819 */ /* 0x000fe200000006ff */
[----:B------:R-:W-:Y:S01]  /*b850*/  FMUL.FTZ R172, R74, R172 ;  /* 0x000000ac4aac7220 */ /* 0x000fe20000410000 */
[----:B------:R-:W-:Y:S01]  /*b860*/  @P5 PRMT R193, R140, 0x7632, R193 ;  /* 0x000076328cc15816 */ /* 0x000fe200000000c1 */
[----:B------:R-:W-:Y:S01]  /*b870*/  FADD.FTZ R173, -R173, R199 ;  /* 0x000000c7adad7221 */ /* 0x000fe20000010100 */
[----:B------:R-:W-:Y:S02]  /*b880*/  FMUL.FTZ R140, R194, R16 ;  /* 0x00000010c28c7220 */ /* 0x000fe40000410000 */
[----:B------:R-:W-:Y:S01]  /*b890*/  @P5 SHF.L.U32 R193, R193, 0x10, RZ ;  /* 0x00000010c1c15819 */ /* 0x000fe200000006ff */
[----:B------:R-:W-:Y:S01]  /*b8a0*/  FFMA.FTZ R173, R17, R173, R184 ;  /* 0x000000ad11ad7223 */ /* 0x000fe200000100b8 */
[----:B------:R-:W-:Y:S01]  /*b8b0*/  MOV R184, RZ ;  /* 0x000000ff00b87202 */ /* 0x000fe20000000f00 */
[----:B------:R-:W-:Y:S01]  /*b8c0*/  @P0 FMUL.FTZ R184, R143, R192 ;  /* 0x000000c08fb80220 */ /* 0x000fe20000410000 */
[----:B------:R-:W-:Y:S01]  /*b8d0*/  FMUL.FTZ R140, R140, UR4 ;  /* 0x000000048c8c7c20 */ /* 0x000fe20008410000 */
[----:B------:R-:W-:Y:S01]  /*b8e0*/  FMUL.FTZ R192, R173, R16 ;  /* 0x00000010adc07220 */ /* 0x000fe20000410000 */
[----:B------:R-:W-:Y:S01]  /*b8f0*/  FMUL.FTZ R143, R75, R143 ;  /* 0x0000008f4b8f7220 */ /* 0x000fe20000410000 */
[----:B------:R-:W-:-:S02]  /*b900*/  FSEL R172, R172, RZ, P6 ;  /* 0x000000ffacac7208 */ /* 0x000fc40003000000 */
[----:B------:R-:W-:Y:S01]  /*b910*/  FMUL.FTZ R192, R192, UR4 ;  /* 0x00000004c0c07c20 */ /* 0x000fe20008410000 */
[----:B------:R-:W-:Y:S02]  /*b920*/  F2FP.BF16.F32.PACK_AB R36, R194, R173 ;  /* 0x000000adc224723e */ /* 0x000fe400000010ff */
[----:B------:R-:W-:Y:S01]  /*b930*/  FSEL R143, R143, RZ, P0 ;  /* 0x000000ff8f8f7208 */ /* 0x000fe20000000000 */
[----:B------:R-:W-:Y:S01]  /*b940*/  @P4 FMUL.FTZ R185, R192, R189 ;  /* 0x000000bdc0b94220 */ /* 0x000fe20000410000 */
[----:B------:R-:W-:Y:S01]  /*b950*/  MOV R189, RZ ;  /* 0x000000ff00bd7202 */ /* 0x000fe20000000f00 */
[----:B------:R-:W-:Y:S01]  /*b960*/  @P5 FMUL.FTZ R189, R140, R193 ;  /* 0x000000c18cbd5220 */ /* 0x000fe20000410000 */
[----:B------:R-:W-:Y:S01]  /*b970*/  FMUL.FTZ R192, R68, R192 ;  /* 0x000000c044c07220 */ /* 0x000fe20000410000 */
[----:B------:R-:W-:Y:S01]  /*b980*/  FMUL.FTZ R140, R69, R140 ;  /* 0x0000008c458c7220 */ /* 0x000fe20000410000 */
[----:B------:R-:W-:-:S03]  /*b990*/  F2FP.BF16.F32.PACK_AB R143, R143, R172 ;  /* 0x000000ac8f8f723e */ /* 0x000fc600000010ff */
[----:B------:R-:W-:Y:S02]  /*b9a0*/  FSEL R192, R192, RZ, P4 ;  /* 0x000000ffc0c07208 */ /* 0x000fe40002000000 */
[----:B------:R-:W-:-:S04]  /*b9b0*/  FSEL R140, R140, RZ, P5 ;  /* 0x000000ff8c8c7208 */ /* 0x000fc80002800000 */
[----:B------:R-:W-:Y:S01]  /*b9c0*/  F2FP.BF16.F32.PACK_AB R140, R140, R192 ;  /* 0x000000c08c8c723e */ /* 0x000fe200000010ff */
[----:B------:R-:W-:Y:S06]  /*b9d0*/  BRA `(.L_x_5832) ;  /* 0x0000000400b47947 */ /* 0x000fec0003800000 */
.L_x_5831:
[C-C-:B------:R-:W-:Y:S01]  /*b9e0*/  FFMA.FTZ R192, R147.reuse, R192, R148.reuse ;  /* 0x000000c093c07223 */ /* 0x140fe20000010094 */
[----:B------:R-:W-:Y:S01]  /*b9f0*/  LOP3.LUT P5, RZ, R172, 0xff0000, RZ, 0xc0, !PT ;  /* 0x00ff0000acff7812 */ /* 0x000fe200078ac0ff */
[----:B------:R-:W-:Y:S01]  /*ba00*/  FFMA.FTZ R190, R147, R190, R148 ;  /* 0x000000be93be7223 */ /* 0x000fe20000010094 */
[----:B------:R-:W-:Y:S01]  /*ba10*/  SHF.L.U32 R182, R53, 0x10, RZ ;  /* 0x0000001035b67819 */ /* 0x000fe200000006ff */
[----:B------:R-:W-:Y:S01]  /*ba20*/  FADD.FTZ R192, -R192, R198 ;  /* 0x000000c6c0c07221 */ /* 0x000fe20000010100 */
[----:B------:R-:W-:Y:S01]  /*ba30*/  LOP3.LUT P4, RZ, R172, 0xff000000, RZ, 0xc0, !PT ;  /* 0xff000000acff7812 */ /* 0x000fe2000788c0ff */
[----:B------:R-:W-:Y:S01]  /*ba40*/  FADD.FTZ R191, -R190, R191 ;  /* 0x000000bfbebf7221 */ /* 0x000fe20000010100 */
[----:B------:R-:W-:Y:S01]  /*ba50*/  FFMA.FTZ R189, R147, R189, R148 ;  /* 0x000000bd93bd7223 */ /* 0x000fe20000010094 */
[----:B------:R-:W-:Y:S01]  /*ba60*/  FFMA.FTZ R182, R17, R192, R182 ;  /* 0x000000c011b67223 */ /* 0x000fe200000100b6 */
[----:B------:R-:W-:Y:S01]  /*ba70*/  LOP3.LUT P0, RZ, R173, 0xff, RZ, 0xc0, !PT ;  /* 0x000000ffadff7812 */ /* 0x000fe2000780c0ff */
[----:B------:R-:W-:Y:S01]  /*ba80*/  FFMA.FTZ R186, R147, R186, R148 ;  /* 0x000000ba93ba7223 */ /* 0x000fe20000010094 */
[----:B------:R-:W-:Y:S01]  /*ba90*/  FADD.FTZ R189, -R189, R197 ;  /* 0x000000c5bdbd7221 */ /* 0x000fe20000010100 */
[----:B------:R-:W-:Y:S01]  /*baa0*/  FMUL.FTZ R182, R16, R182 ;  /* 0x000000b610b67220 */ /* 0x000fe20000410000 */
[----:B------:R-:W-:Y:S01]  /*bab0*/  LOP3.LUT P3, RZ, R173, 0xff00, RZ, 0xc0, !PT ;  /* 0x0000ff00adff7812 */ /* 0x000fe2000786c0ff */
[----:B------:R-:W-:Y:S01]  /*bac0*/  FADD.FTZ R187, -R186, R187 ;  /* 0x000000bbbabb7221 */ /* 0x000fe20000010100 */
[----:B-----5:R-:W-:Y:S01]  /*bad0*/  @P5 SHF.L.U32 R183, R141, 0x10, RZ ;  /* 0x000000108db75819 */ /* 0x020fe200000006ff */
[----:B------:R-:W-:Y:S01]  /*bae0*/  FMUL.FTZ R190, R182, UR4 ;  /* 0x00000004b6be7c20 */ /* 0x000fe20008410000 */
[----:B------:R-:W-:Y:S01]  /*baf0*/  HFMA2 R182, -RZ, RZ, 0, 0 ;  /* 0x00000000ffb67431 */ /* 0x000fe200000001ff */
[----:B------:R-:W-:Y:S01]  /*bb00*/  LOP3.LUT P2, RZ, R173, 0xff0000, RZ, 0xc0, !PT ;  /* 0x00ff0000adff7812 */ /* 0x000fe2000784c0ff */
[----:B------:R-:W-:-:S02]  /*bb10*/  HFMA2 R186, -RZ, RZ, 0, 0 ;  /* 0x00000000ffba7431 */ /* 0x000fc400000001ff */
[----:B------:R-:W-:Y:S01]  /*bb20*/  @P5 FMUL.FTZ R182, R183, R190 ;  /* 0x000000beb7b65220 */ /* 0x000fe20000410000 */
        /* <DEDUP_REMOVED lines=8> */
[----:B------:R-:W-:Y:S01]  /*bbb0*/  FADD.FTZ R194, -R193, R194 ;  /* 0x000000c2c1c27221 */ /* 0x000fe20000010100 */
[----:B------:R-:W-:Y:S01]  /*bbc0*/  FFMA.FTZ R183, R17, R191, R183 ;  /* 0x000000bf11b77223 */ /* 0x000fe200000100b7 */
[----:B------:R-:W-:Y:S01]  /*bbd0*/  @P4 PRMT R191, R141, 0x7632, R191 ;  /* 0x000076328dbf4816 */ /* 0x000fe200000000bf */
[----:B------:R-:W-:Y:S01]  /*bbe0*/  FFMA.FTZ R195, R17, R195, R184 ;  /* 0x000000c311c37223 */ /* 0x000fe200000100b8 */
[----:B------:R-:W-:Y:S01]  /*bbf0*/  MOV R184, RZ ;  /* 0x000000ff00b87202 */ /* 0x000fe20000000f00 */
[----:B------:R-:W-:Y:S01]  /*bc00*/  FMUL.FTZ R141, R16, R183 ;  /* 0x000000b7108d7220 */ /* 0x000fe20000410000 */
[----:B------:R-:W-:Y:S01]  /*bc10*/  @P4 SHF.L.U32 R191, R191, 0x10, RZ ;  /* 0x00000010bfbf4819 */ /* 0x000fe200000006ff */
[----:B------:R-:W-:Y:S01]  /*bc20*/  FMUL.FTZ R190, R70, R190 ;  /* 0x000000be46be7220 */ /* 0x000fe20000410000 */
[----:B------:R-:W-:Y:S01]  /*bc30*/  MOV R183, RZ ;  /* 0x000000ff00b77202 */ /* 0x000fe20000000f00 */
[----:B------:R-:W-:-:S03]  /*bc40*/  FMUL.FTZ R141, R141, UR4 ;  /* 0x000000048d8d7c20 */ /* 0x000fc60008410000 */
[----:B------:R-:W-:Y:S01]  /*bc50*/  FSEL R190, R190, RZ, P5 ;  /* 0x000000ffbebe7208 */ /* 0x000fe20002800000 */
[-C--:B------:R-:W-:Y:S01]  /*bc60*/  @P4 FMUL.FTZ R183, R191, R141.reuse ;  /* 0x0000008dbfb74220 */ /* 0x080fe20000410000 */
[----:B------:R-:W-:Y:S01]  /*bc70*/  SHF.L.U32 R191, R54, 0x10, RZ ;  /* 0x0000001036bf7819 */ /* 0x000fe200000006ff */
[----:B------:R-:W-:-:S04]  /*bc80*/  FMUL.FTZ R141, R71, R141 ;  /* 0x0000008d478d7220 */ /* 0x000fc80000410000 */
[----:B------:R-:W-:Y:S01]  /*bc90*/  FFMA.FTZ R189, R17, R189, R191 ;  /* 0x000000bd11bd7223 */ /* 0x000fe200000100bf */
[----:B------:R-:W-:Y:S02]  /*bca0*/  @P0 SHF.L.U32 R191, R142, 0x10, RZ ;  /* 0x000000108ebf0819 */ /* 0x000fe400000006ff */
[----:B------:R-:W-:Y:S01]  /*bcb0*/  PRMT R142, R54, 0x7632, R142 ;  /* 0x00007632368e7816 */ /* 0x000fe2000000008e */
[----:B------:R-:W-:Y:S01]  /*bcc0*/  FMUL.FTZ R189, R16, R189 ;  /* 0x000000bd10bd7220 */ /* 0x000fe20000410000 */
[----:B------:R-:W-:-:S03]  /*bcd0*/  FSEL R141, R141, RZ, P4 ;  /* 0x000000ff8d8d7208 */ /* 0x000fc60002000000 */
[----:B------:R-:W-:Y:S01]  /*bce0*/  FMUL.FTZ R189, R189, UR4 ;  /* 0x00000004bdbd7c20 */ /* 0x000fe20008410000 */
[----:B------:R-:W-:-:S03]  /*bcf0*/  F2FP.BF16.F32.PACK_AB R141, R141, R190 ;  /* 0x000000be8d8d723e */ /* 0x000fc600000010ff */
[----:B------:R-:W-:Y:S01]  /*bd00*/  @P0 FMUL.FTZ R186, R191, R189 ;  /* 0x000000bdbfba0220 */ /* 0x000fe20000410000 */
[----:B------:R-:W-:Y:S01]  /*bd10*/  FFMA.FTZ R191, R147, R188, R148 ;  /* 0x000000bc93bf7223 */ /* 0x000fe20000010094 */
[C---:B------:R-:W-:Y:S02]  /*bd20*/  SHF.L.U32 R188, R142.reuse, 0x10, RZ ;  /* 0x000000108ebc7819 */ /* 0x040fe400000006ff */
[----:B------:R-:W-:Y:S01]  /*bd30*/  @P3 PRMT R142, R142, 0x7632, R142 ;  /* 0x000076328e8e3816 */ /* 0x000fe2000000008e */
[----:B------:R-:W-:Y:S02]  /*bd40*/  FADD.FTZ R191, -R191, R196 ;  /* 0x000000c4bfbf7221 */ /* 0x000fe40000010100 */
[----:B------:R-:W-:Y:S01]  /*bd50*/  FFMA.FTZ R188, R17, R187, R188 ;  /* 0x000000bb11bc7223 */ /* 0x000fe200000100bc */
[----:B------:R-:W-:Y:S02]  /*bd60*/  SHF.L.U32 R187, R55, 0x10, RZ ;  /* 0x0000001037bb7819 */ /* 0x000fe400000006ff */
[----:B------:R-:W-:Y:S01]  /*bd70*/  @P3 SHF.L.U32 R192, R142, 0x10, RZ ;  /* 0x000000108ec03819 */ /* 0x000fe200000006ff */
[----:B------:R-:W-:-:S02]  /*bd80*/  FMUL.FTZ R188, R16, R188 ;  /* 0x000000bc10bc7220 */ /* 0x000fc40000410000 */
[----:B------:R-:W-:Y:S01]  /*bd90*/  FFMA.FTZ R191, R17, R191, R187 ;  /* 0x000000bf11bf7223 */ /* 0x000fe200000100bb */
[----:B------:R-:W-:Y:S01]  /*bda0*/  MOV R187, RZ ;  /* 0x000000ff00bb7202 */ /* 0x000fe20000000f00 */
[----:B------:R-:W-:Y:S01]  /*bdb0*/  FMUL.FTZ R142, R188, UR4 ;  /* 0x00000004bc8e7c20 */ /* 0x000fe20008410000 */
[----:B------:R-:W-:Y:S02]  /*bdc0*/  HFMA2 R188, -RZ, RZ, 0, 0 ;  /* 0x00000000ffbc7431 */ /* 0x000fe400000001ff */
[----:B------:R-:W-:Y:S01]  /*bdd0*/  FMUL.FTZ R191, R16, R191 ;  /* 0x000000bf10bf7220 */ /* 0x000fe20000410000 */
[-C--:B------:R-:W-:Y:S01]  /*bde0*/  @P3 FMUL.FTZ R187, R192, R142.reuse ;  /* 0x0000008ec0bb3220 */ /* 0x080fe20000410000 */
[----:B------:R-:W-:Y:S02]  /*bdf0*/  FMUL.FTZ R142, R73, R142 ;  /* 0x0000008e498e7220 */ /* 0x000fe40000410000 */
[----:B------:R-:W-:Y:S01]  /*be00*/  FMUL.FTZ R192, R191, UR4 ;  /* 0x00000004bfc07c20 */ /* 0x000fe20008410000 */
[----:B------:R-:W-:-:S02]  /*be10*/  @P2 SHF.L.U32 R191, R143, 0x10, RZ ;  /* 0x000000108fbf2819 */ /* 0x000fc400000006ff */
[----:B------:R-:W-:Y:S02]  /*be20*/  PRMT R143, R52, 0x7632, R143 ;  /* 0x00007632348f7816 */ /* 0x000fe4000000008f */
[----:B------:R-:W-:Y:S01]  /*be30*/  FSEL R142, R142, RZ, P3 ;  /* 0x000000ff8e8e7208 */ /* 0x000fe20001800000 */
[-C--:B------:R-:W-:Y:S01]  /*be40*/  @P2 FMUL.FTZ R188, R191, R192.reuse ;  /* 0x000000c0bfbc2220 */ /* 0x080fe20000410000 */
[----:B------:R-:W-:Y:S01]  /*be50*/  FMUL.FTZ R191, R72, R189 ;  /* 0x000000bd48bf7220 */ /* 0x000fe20000410000 */
[----:B------:R-:W-:Y:S01]  /*be60*/  FMUL.FTZ R192, R74, R192 ;  /* 0x000000c04ac07220 */ /* 0x000fe20000410000 */
[----:B------:R-:W-:-:S03]  /*be70*/  LOP3.LUT P3, RZ, R172, 0xff, RZ, 0xc0, !PT ;  /* 0x000000ffacff7812 */ /* 0x000fc6000786c0ff */
[----:B------:R-:W-:Y:S02]  /*be80*/  FSEL R191, R191, RZ, P0 ;  /* 0x000000ffbfbf7208 */ /* 0x000fe40000000000 */
[----:B------:R-:W-:Y:S02]  /*be90*/  ISETP.GE.U32.AND P0, PT, R172, RZ, PT ;  /* 0x000000ffac00720c */ /* 0x000fe40003f06070 */
[----:B------:R-:W-:Y:S02]  /*bea0*/  FSEL R192, R192, RZ, P2 ;  /* 0x000000ffc0c07208 */ /* 0x000fe40001000000 */
[----:B------:R-:W-:Y:S02]  /*beb0*/  LOP3.LUT P2, RZ, R172, 0xff00, RZ, 0xc0, !PT ;  /* 0x0000ff00acff7812 */ /* 0x000fe4000784c0ff */
[----:B------:R-:W-:Y:S02]  /*bec0*/  ISETP.GE.U32.AND.EX P0, PT, R173, 0x1000000, PT, P0 ;  /* 0x01000000ad00780c */ /* 0x000fe40003f06100 */
[----:B------:R-:W-:-:S02]  /*bed0*/  PRMT R172, R55, 0x7632, R172 ;  /* 0x0000763237ac7816 */ /* 0x000fc400000000ac */
[----:B------:R-:W-:Y:S02]  /*bee0*/  SHF.L.U32 R173, R143, 0x10, RZ ;  /* 0x000000108fad7819 */ /* 0x000fe400000006ff */
[----:B------:R-:W-:Y:S02]  /*bef0*/  SHF.L.U32 R172, R172, 0x10, RZ ;  /* 0x00000010acac7819 */ /* 0x000fe400000006ff */
[----:B------:R-:W-:Y:S01]  /*bf00*/  @P3 SHF.L.U32 R189, R140, 0x10, RZ ;  /* 0x000000108cbd3819 */ /* 0x000fe200000006ff */
[C---:B------:R-:W-:Y:S01]  /*bf10*/  FFMA.FTZ R173, R17.reuse, R194, R173 ;  /* 0x000000c211ad7223 */ /* 0x040fe200000100ad */
[----:B------:R-:W-:Y:S01]  /*bf20*/  F2FP.BF16.F32.PACK_AB R142, R142, R191 ;  /* 0x000000bf8e8e723e */ /* 0x000fe200000010ff */
[----:B------:R-:W-:Y:S01]  /*bf30*/  FFMA.FTZ R172, R17, R185, R172 ;  /* 0x000000b911ac7223 */ /* 0x000fe200000100ac */
[----:B------:R-:W-:Y:S01]  /*bf40*/  @P2 PRMT R140, R140, 0x7632, R140 ;  /* 0x000076328c8c2816 */ /* 0x000fe2000000008c */
[C---:B------:R-:W-:Y:S01]  /*bf50*/  FMUL.FTZ R173, R16.reuse, R173 ;  /* 0x000000ad10ad7220 */ /* 0x040fe20000410000 */
[----:B------:R-:W-:Y:S01]  /*bf60*/  @P0 PRMT R143, R143, 0x7632, R143 ;  /* 0x000076328f8f0816 */ /* 0x000fe2000000008f */
[----:B------:R-:W-:Y:S01]  /*bf70*/  FMUL.FTZ R172, R16, R172 ;  /* 0x000000ac10ac7220 */ /* 0x000fe20000410000 */
[----:B------:R-:W-:Y:S01]  /*bf80*/  @P2 SHF.L.U32 R193, R140, 0x10, RZ ;  /* 0x000000108cc12819 */ /* 0x000fe200000006ff */
[----:B------:R-:W-:Y:S01]  /*bf90*/  FMUL.FTZ R140, R173, UR4 ;  /* 0x00000004ad8c7c20 */ /* 0x000fe20008410000 */
[----:B------:R-:W-:Y:S01]  /*bfa0*/  @P0 SHF.L.U32 R185, R143, 0x10, RZ ;  /* 0x000000108fb90819 */ /* 0x000fe200000006ff */
[----:B------:R-:W-:Y:S01]  /*bfb0*/  FMUL.FTZ R143, R172, UR4 ;  /* 0x00000004ac8f7c20 */ /* 0x000fe20008410000 */
[----:B------:R-:W-:-:S03]  /*bfc0*/  FMUL.FTZ R172, R16, R195 ;  /* 0x000000c310ac7220 */ /* 0x000fc60000410000 */
[-C--:B------:R-:W-:Y:S01]  /*bfd0*/  @P0 FMUL.FTZ R184, R185, R143.reuse ;  /* 0x0000008fb9b80220 */ /* 0x080fe20000410000 */
[----:B------:R-:W-:Y:S01]  /*bfe0*/  FMUL.FTZ R172, R172, UR4 ;  /* 0x00000004acac7c20 */ /* 0x000fe20008410000 */
[----:B------:R-:W-:Y:S02]  /*bff0*/  HFMA2 R185, -RZ, RZ, 0, 0 ;  /* 0x00000000ffb97431 */ /* 0x000fe400000001ff */
[----:B------:R-:W-:Y:S01]  /*c000*/  FMUL.FTZ R143, R75, R143 ;  /* 0x0000008f4b8f7220 */ /* 0x000fe20000410000 */
[----:B------:R-:W-:Y:S01]  /*c010*/  @P3 FMUL.FTZ R185, R189, R172 ;  /* 0x000000acbdb93220 */ /* 0x000fe20000410000 */
[----:B------:R-:W-:Y:S01]  /*c020*/  MOV R189, RZ ;  /* 0x000000ff00bd7202 */ /* 0x000fe20000000f00 */
[----:B------:R-:W-:Y:S01]  /*c030*/  @P2 FMUL.FTZ R189, R193, R140 ;  /* 0x0000008cc1bd2220 */ /* 0x000fe20000410000 */
[----:B------:R-:W-:Y:S01]  /*c040*/  FMUL.FTZ R172, R68, R172 ;  /* 0x000000ac44ac7220 */ /* 0x000fe20000410000 */
[----:B------:R-:W-:Y:S01]  /*c050*/  FMUL.FTZ R140, R69, R140 ;  /* 0x0000008c458c7220 */ /* 0x000fe20000410000 */
[----:B------:R-:W-:-:S03]  /*c060*/  FSEL R143, R143, RZ, P0 ;  /* 0x000000ff8f8f7208 */ /* 0x000fc60000000000 */
[----:B------:R-:W-:Y:S02]  /*c070*/  FSEL R172, R172, RZ, P3 ;  /* 0x000000ffacac7208 */ /* 0x000fe40001800000 */
[----:B------:R-:W-:Y:S02]  /*c080*/  FSEL R140, R140, RZ, P2 ;  /* 0x000000ff8c8c7208 */ /* 0x000fe40001000000 */
[----:B------:R-:W-:Y:S02]  /*c090*/  F2FP.BF16.F32.PACK_AB R143, R143, R192 ;  /* 0x000000c08f8f723e */ /* 0x000fe400000010ff */
[----:B------:R-:W-:-:S07]  /*c0a0*/  F2FP.BF16.F32.PACK_AB R140, R140, R172 ;  /* 0x000000ac8c8c723e */ /* 0x000fce00000010ff */
.L_x_5832:
        /* <DEDUP_REMOVED lines=14> */
[----:B------:R-:W-:Y:S01]  /*c190*/  LOP3.LUT P3, RZ, R162, 0xff000000, RZ, 0xc0, !PT ;  /* 0xff000000a2ff7812 */ /* 0x000fe2000786c0ff */
[----:B------:R-:W-:Y:S01]  /*c1a0*/  FFMA.FTZ R174, R147, R174, R148 ;  /* 0x000000ae93ae7223 */ /* 0x000fe20000010094 */
[----:B------:R-:W-:Y:S01]  /*c1b0*/  FFMA.FTZ R37, R17, R37, R36 ;  /* 0x0000002511257223 */ /* 0x000fe20000010024 */
[--C-:B------:R-:W-:Y:S01]  /*c1c0*/  FFMA.FTZ R36, R147, R178, R148.reuse ;  /* 0x000000b293247223 */ /* 0x100fe20000010094 */
[----:B------:R-:W-:Y:S01]  /*c1d0*/  MOV R168, RZ ;  /* 0x000000ff00a87202 */ /* 0x000fe20000000f00 */
[----:B------:R-:W-:Y:S01]  /*c1e0*/  FADD.FTZ R171, -R174, R171 ;  /* 0x000000abaeab7221 */ /* 0x000fe20000010100 */
[----:B------:R-:W-:Y:S01]  /*c1f0*/  FMUL.FTZ R172, R37, R16 ;  /* 0x0000001025ac7220 */ /* 0x000fe20000410000 */
[----:B------:R-:W-:Y:S01]  /*c200*/  FADD.FTZ R36, -R36, R175 ;  /* 0x000000af24247221 */ /* 0x000fe20000010100 */
[----:B-----5:R-:W-:Y:S01]  /*c210*/  @P2 SHF.L.U32 R38, R141, 0x10, RZ ;  /* 0x000000108d262819 */ /* 0x020fe200000006ff */
[--C-:B------:R-:W-:Y:S01]  /*c220*/  FFMA.FTZ R174, R147, R179, R148.reuse ;  /* 0x000000b393ae7223 */ /* 0x100fe20000010094 */
[----:B------:R-:W-:Y:S01]  /*c230*/  FMUL.FTZ R172, R172, UR4 ;  /* 0x00000004acac7c20 */ /* 0x000fe20008410000 */
[----:B------:R-:W-:Y:S01]  /*c240*/  LOP3.LUT P4, RZ, R163, 0xff, RZ, 0xc0, !PT ;  /* 0x000000ffa3ff7812 */ /* 0x000fe2000788c0ff */
[----:B------:R-:W-:Y:S01]  /*c250*/  FFMA.FTZ R170, R147, R170, R148 ;  /* 0x000000aa93aa7223 */ /* 0x000fe20000010094 */
[----:B------:R-:W-:Y:S01]  /*c260*/  SHF.L.U32 R39, R50, 0x10, RZ ;  /* 0x0000001032277819 */ /* 0x000fe200000006ff */
[----:B------:R-:W-:Y:S01]  /*c270*/  @P2 FMUL.FTZ R164, R172, R38 ;  /* 0x00000026aca42220 */ /* 0x000fe20000410000 */
[----:B------:R-:W-:Y:S01]  /*c280*/  PRMT R38, R49, 0x7632, R38 ;  /* 0x0000763231267816 */ /* 0x000fe20000000026 */
[----:B------:R-:W-:Y:S01]  /*c290*/  FADD.FTZ R174, -R174, R176 ;  /* 0x000000b0aeae7221 */ /* 0x000fe20000010100 */
[----:B------:R-:W-:Y:S01]  /*c2a0*/  LOP3.LUT P5, RZ, R163, 0xff00, RZ, 0xc0, !PT ;  /* 0x0000ff00a3ff7812 */ /* 0x000fe200078ac0ff */
[C-C-:B------:R-:W-:Y:S01]  /*c2b0*/  FFMA.FTZ R180, R147.reuse, R180, R148.reuse ;  /* 0x000000b493b47223 */ /* 0x140fe20000010094 */
[----:B------:R-:W-:Y:S01]  /*c2c0*/  SHF.L.U32 R38, R38, 0x10, RZ ;  /* 0x0000001026267819 */ /* 0x000fe200000006ff */
[----:B------:R-:W-:Y:S01]  /*c2d0*/  FFMA.FTZ R167, R147, R167, R148 ;  /* 0x000000a793a77223 */ /* 0x000fe20000010094 */
[----:B------:R-:W-:Y:S01]  /*c2e0*/  LOP3.LUT P6, RZ, R163, 0xff0000, RZ, 0xc0, !PT ;  /* 0x00ff0000a3ff7812 */ /* 0x000fe200078cc0ff */
[----:B------:R-:W-:Y:S01]  /*c2f0*/  FADD.FTZ R177, -R180, R177 ;  /* 0x000000b1b4b17221 */ /* 0x000fe20000010100 */
[----:B------:R-:W-:Y:S01]  /*c300*/  ISETP.GE.U32.AND P0, PT, R162, RZ, PT ;  /* 0x000000ffa200720c */ /* 0x000fe20003f06070 */
[--C-:B------:R-:W-:Y:S01]  /*c310*/  FFMA.FTZ R36, R17, R36, R38.reuse ;  /* 0x0000002411247223 */ /* 0x100fe20000010026 */
[----:B------:R-:W-:Y:S01]  /*c320*/  @P3 PRMT R38, R141, 0x7632, R38 ;  /* 0x000076328d263816 */ /* 0x000fe20000000026 */
[----:B------:R-:W-:Y:S01]  /*c330*/  FADD.FTZ R161, -R167, R161 ;  /* 0x000000a1a7a17221 */ /* 0x000fe20000010100 */
[----:B------:R-:W-:Y:S01]  /*c340*/  ISETP.GE.U32.AND.EX P0, PT, R163, 0x1000000, PT, P0 ;  /* 0x01000000a300780c */ /* 0x000fe20003f06100 */
[----:B------:R-:W-:Y:S01]  /*c350*/  FMUL.FTZ R141, R36, R16 ;  /* 0x00000010248d7220 */ /* 0x000fe20000410000 */
[----:B------:R-:W-:Y:S01]  /*c360*/  @P3 SHF.L.U32 R38, R38, 0x10, RZ ;  /* 0x0000001026263819 */ /* 0x000fe200000006ff */
[----:B------:R-:W-:Y:S01]  /*c370*/  HFMA2 R167, -RZ, RZ, 0, 0 ;  /* 0x00000000ffa77431 */ /* 0x000fe200000001ff */
[----:B------:R-:W-:Y:S01]  /*c380*/  F2FP.BF16.F32.PACK_AB R37, R36, R37 ;  /* 0x000000252425723e */ /* 0x000fe200000010ff */
[----:B------:R-:W-:Y:S01]  /*c390*/  FMUL.FTZ R141, R141, UR4 ;  /* 0x000000048d8d7c20 */ /* 0x000fe20008410000 */
[----:B------:R-:W-:Y:S01]  /*c3a0*/  FMUL.FTZ R172, R78, R172 ;  /* 0x000000ac4eac7220 */ /* 0x000fe20000410000 */
[----:B------:R-:W-:-:S02]  /*c3b0*/  @P6 SHF.L.U32 R163, R143, 0x10, RZ ;  /* 0x000000108fa36819 */ /* 0x000fc400000006ff */
[----:B------:R-:W-:Y:S01]  /*c3c0*/  @P3 FMUL.FTZ R168, R141, R38 ;  /* 0x000000268da83220 */ /* 0x000fe20000410000 */
[----:B------:R-:W-:Y:S01]  /*c3d0*/  FADD.FTZ R38, -R169, R165 ;  /* 0x000000a5a9267221 */ /* 0x000fe20000010100 */
[----:B------:R-:W-:Y:S01]  /*c3e0*/  HFMA2 R165, -RZ, RZ, 0, 0 ;  /* 0x00000000ffa57431 */ /* 0x000fe200000001ff */
[----:B------:R-:W-:Y:S01]  /*c3f0*/  MOV R169, RZ ;  /* 0x000000ff00a97202 */ /* 0x000fe20000000f00 */
[----:B------:R-:W-:Y:S01]  /*c400*/  FMUL.FTZ R141, R79, R141 ;  /* 0x0000008d4f8d7220 */ /* 0x000fe20000410000 */
[----:B------:R-:W-:Y:S01]  /*c410*/  FFMA.FTZ R38, R17, R38, R39 ;  /* 0x0000002611267223 */ /* 0x000fe20000010027 */
[----:B------:R-:W-:Y:S02]  /*c420*/  @P4 SHF.L.U32 R39, R142, 0x10, RZ ;  /* 0x000000108e274819 */ /* 0x000fe400000006ff */
[----:B------:R-:W-:Y:S01]  /*c430*/  FSEL R172, R172, RZ, P2 ;  /* 0x000000ffacac7208 */ /* 0x000fe20001000000 */
[----:B------:R-:W-:Y:S01]  /*c440*/  FMUL.FTZ R173, R38, R16 ;  /* 0x0000001026ad7220 */ /* 0x000fe20000410000 */
[----:B------:R-:W-:-:S03]  /*c450*/  FSEL R141, R141, RZ, P3 ;  /* 0x000000ff8d8d7208 */ /* 0x000fc60001800000 */
[----:B------:R-:W-:Y:S01]  /*c460*/  FMUL.FTZ R173, R173, UR4 ;  /* 0x00000004adad7c20 */ /* 0x000fe20008410000 */
[----:B------:R-:W-:-:S03]  /*c470*/  F2FP.BF16.F32.PACK_AB R141, R141, R172 ;  /* 0x000000ac8d8d723e */ /* 0x000fc600000010ff */
[----:B------:R-:W-:Y:S01]  /*c480*/  @P4 FMUL.FTZ R165, R173, R39 ;  /* 0x00000027ada54220 */ /* 0x000fe20000410000 */
[----:B------:R-:W-:Y:S01]  /*c490*/  PRMT R39, R50, 0x7632, R39 ;  /* 0x0000763232277816 */ /* 0x000fe20000000027 */
[----:B------:R-:W-:-:S03]  /*c4a0*/  FMUL.FTZ R173, R80, R173 ;  /* 0x000000ad50ad7220 */ /* 0x000fc60000410000 */
[----:B------:R-:W-:-:S05]  /*c4b0*/  SHF.L.U32 R39, R39, 0x10, RZ ;  /* 0x0000001027277819 */ /* 0x000fca00000006ff */
[--C-:B------:R-:W-:Y:S01]  /*c4c0*/  FFMA.FTZ R174, R17, R174, R39.reuse ;  /* 0x000000ae11ae7223 */ /* 0x100fe20000010027 */
[----:B------:R-:W-:-:S03]  /*c4d0*/  @P5 PRMT R39, R142, 0x7632, R39 ;  /* 0x000076328e275816 */ /* 0x000fc60000000027 */
[C---:B------:R-:W-:Y:S01]  /*c4e0*/  FMUL.FTZ R142, R174.reuse, R16 ;  /* 0x00000010ae8e7220 */ /* 0x040fe20000410000 */
[----:B------:R-:W-:Y:S02]  /*c4f0*/  @P5 SHF.L.U32 R39, R39, 0x10, RZ ;  /* 0x0000001027275819 */ /* 0x000fe400000006ff */
[----:B------:R-:W-:Y:S01]  /*c500*/  F2FP.BF16.F32.PACK_AB R38, R174, R38 ;  /* 0x00000026ae26723e */ /* 0x000fe200000010ff */
[----:B------:R-:W-:-:S04]  /*c510*/  FMUL.FTZ R142, R142, UR4 ;  /* 0x000000048e8e7c20 */ /* 0x000fc80008410000 */
[----:B------:R-:W-:Y:S01]  /*c520*/  @P5 FMUL.FTZ R169, R142, R39 ;  /* 0x000000278ea95220 */ /* 0x000fe20000410000 */
[----:B------:R-:W-:Y:S01]  /*c530*/  FADD.FTZ R39, -R170, R166 ;  /* 0x000000a6aa277221 */ /* 0x000fe20000010100 */
[----:B------:R-:W-:Y:S02]  /*c540*/  SHF.L.U32 R166, R51, 0x10, RZ ;  /* 0x0000001033a67819 */ /* 0x000fe400000006ff */
[----:B------:R-:W-:-:S03]  /*c550*/  MOV R170, RZ ;  /* 0x000000ff00aa7202 */ /* 0x000fc60000000f00 */
        /* <DEDUP_REMOVED lines=8> */
[----:B------:R-:W-:-:S03]  /*c5e0*/  F2FP.BF16.F32.PACK_AB R142, R173, R142 ;  /* 0x0000008ead8e723e */ /* 0x000fc600000010ff */
[----:B------:R-:W-:-:S04]  /*c5f0*/  FMUL.FTZ R162, R162, UR4 ;  /* 0x00000004a2a27c20 */ /* 0x000fc80008410000 */
[----:B------:R-:W-:Y:S01]  /*c600*/  @P6 FMUL.FTZ R166, R162, R163 ;  /* 0x000000a3a2a66220 */ /* 0x000fe20000410000 */
[----:B------:R-:W-:Y:S01]  /*c610*/  PRMT R163, R51, 0x7632, R163 ;  /* 0x0000763233a37816 */ /* 0x000fe200000000a3 */
[----:B------:R-:W-:Y:S01]  /*c620*/  FMUL.FTZ R162, R82, R162 ;  /* 0x000000a252a27220 */ /* 0x000fe20000410000 */
[----:B------:R-:W-:Y:S02]  /*c630*/  @P4 SHF.L.U32 R36, R140, 0x10, RZ ;  /* 0x000000108c244819 */ /* 0x000fe400000006ff */
[----:B------:R-:W-:Y:S02]  /*c640*/  SHF.L.U32 R163, R163, 0x10, RZ ;  /* 0x00000010a3a37819 */ /* 0x000fe400000006ff */
[----:B------:R-:W-:-:S03]  /*c650*/  FSEL R162, R162, RZ, P6 ;  /* 0x000000ffa2a27208 */ /* 0x000fc60003000000 */
[--C-:B------:R-:W-:Y:S01]  /*c660*/  FFMA.FTZ R177, R17, R177, R163.reuse ;  /* 0x000000b111b17223 */ /* 0x100fe200000100a3 */
[----:B------:R-:W-:-:S03]  /*c670*/  @P0 PRMT R163, R143, 0x7632, R163 ;  /* 0x000076328fa30816 */ /* 0x000fc600000000a3 */
[----:B------:R-:W-:Y:S01]  /*c680*/  FMUL.FTZ R143, R177, R16 ;  /* 0x00000010b18f7220 */ /* 0x000fe20000410000 */
[----:B------:R-:W-:Y:S02]  /*c690*/  @P0 SHF.L.U32 R163, R163, 0x10, RZ ;  /* 0x00000010a3a30819 */ /* 0x000fe400000006ff */
[----:B------:R-:W-:Y:S01]  /*c6a0*/  F2FP.BF16.F32.PACK_AB R39, R177, R39 ;  /* 0x00000027b127723e */ /* 0x000fe200000010ff */
[----:B------:R-:W-:-:S04]  /*c6b0*/  FMUL.FTZ R143, R143, UR4 ;  /* 0x000000048f8f7c20 */ /* 0x000fc80008410000 */
[----:B------:R-:W-:Y:S01]  /*c6c0*/  @P0 FMUL.FTZ R170, R143, R163 ;  /* 0x000000a38faa0220 */ /* 0x000fe20000410000 */
[----:B------:R-:W-:Y:S01]  /*c6d0*/  SHF.L.U32 R163, R48, 0x10, RZ ;  /* 0x0000001030a37819 */ /* 0x000fe200000006ff */
[----:B------:R-:W-:-:S04]  /*c6e0*/  FMUL.FTZ R143, R83, R143 ;  /* 0x0000008f538f7220 */ /* 0x000fc80000410000 */
[--C-:B------:R-:W-:Y:S01]  /*c6f0*/  FFMA.FTZ R161, R17, R161, R163.reuse ;  /* 0x000000a111a17223 */ /* 0x100fe200000100a3 */
[----:B------:R-:W-:Y:S02]  /*c700*/  PRMT R163, R48, 0x7632, R163 ;  /* 0x0000763230a37816 */ /* 0x000fe400000000a3 */
[----:B------:R-:W-:Y:S01]  /*c710*/  FSEL R143, R143, RZ, P0 ;  /* 0x000000ff8f8f7208 */ /* 0x000fe20000000000 */
[----:B------:R-:W-:Y:S01]  /*c720*/  FMUL.FTZ R174, R161, R16 ;  /* 0x00000010a1ae7220 */ /* 0x000fe20000410000 */
[----:B------:R-:W-:Y:S02]  /*c730*/  SHF.L.U32 R163, R163, 0x10, RZ ;  /* 0x00000010a3a37819 */ /* 0x000fe400000006ff */
[----:B------:R-:W-:Y:S01]  /*c740*/  F2FP.BF16.F32.PACK_AB R143, R143, R162 ;  /* 0x000000a28f8f723e */ /* 0x000fe200000010ff */
[----:B------:R-:W-:Y:S02]  /*c750*/  FMUL.FTZ R174, R174, UR4 ;  /* 0x00000004aeae7c20 */ /* 0x000fe40008410000 */
[----:B------:R-:W-:Y:S01]  /*c760*/  FFMA.FTZ R163, R17, R171, R163 ;  /* 0x000000ab11a37223 */ /* 0x000fe200000100a3 */
[----:B------:R-:W-:Y:S01]  /*c770*/  MOV R171, RZ ;  /* 0x000000ff00ab7202 */ /* 0x000fe20000000f00 */
[----:B------:R-:W-:Y:S01]  /*c780*/  @P4 FMUL.FTZ R167, R174, R36 ;  /* 0x00000024aea74220 */ /* 0x000fe20000410000 */
[----:B------:R-:W-:Y:S01]  /*c790*/  @P5 PRMT R36, R140, 0x7632, R36 ;  /* 0x000076328c245816 */ /* 0x000fe20000000024 */
[----:B------:R-:W-:Y:S01]  /*c7a0*/  FMUL.FTZ R140, R163, R16 ;  /* 0x00000010a38c7220 */ /* 0x000fe20000410000 */
[----:B------:R-:W-:-:S02]  /*c7b0*/  FMUL.FTZ R174, R76, R174 ;  /* 0x000000ae4cae7220 */ /* 0x000fc40000410000 */
[----:B------:R-:W-:Y:S01]  /*c7c0*/  @P5 SHF.L.U32 R36, R36, 0x10, RZ ;  /* 0x0000001024245819 */ /* 0x000fe200000006ff */
[----:B------:R-:W-:Y:S02]  /*c7d0*/  FMUL.FTZ R140, R140, UR4 ;  /* 0x000000048c8c7c20 */ /* 0x000fe40008410000 */
[----:B------:R-:W-:Y:S02]  /*c7e0*/  FSEL R174, R174, RZ, P4 ;  /* 0x000000ffaeae7208 */ /* 0x000fe40002000000 */
[----:B------:R-:W-:Y:S01]  /*c7f0*/  @P5 FMUL.FTZ R171, R140, R36 ;  /* 0x000000248cab5220 */ /* 0x000fe20000410000 */
[----:B------:R-:W-:Y:S01]  /*c800*/  FMUL.FTZ R140, R77, R140 ;  /* 0x0000008c4d8c7220 */ /* 0x000fe20000410000 */
[----:B------:R-:W-:-:S04]  /*c810*/  F2FP.BF16.F32.PACK_AB R36, R163, R161 ;  /* 0x000000a1a324723e */ /* 0x000fc800000010ff */
[----:B------:R-:W-:-:S04]  /*c820*/  FSEL R140, R140, RZ, P5 ;  /* 0x000000ff8c8c7208 */ /* 0x000fc80002800000 */
[----:B------:R-:W-:Y:S01]  /*c830*/  F2FP.BF16.F32.PACK_AB R140, R140, R174 ;  /* 0x000000ae8c8c723e */ /* 0x000fe200000010ff */
[----:B------:R-:W-:Y:S06]  /*c840*/  BRA `(.L_x_5834) ;  /* 0x0000000400b07947 */ /* 0x000fec0003800000 */
.L_x_5833:
[C-C-:B------:R-:W-:Y:S01]  /*c850*/  FFMA.FTZ R168, R147.reuse, R168, R148.reuse ;  /* 0x000000a893a87223 */ /* 0x140fe20000010094 */
[C---:B------:R-:W-:Y:S01]  /*c860*/  LOP3.LUT P5, RZ, R162.reuse, 0xff0000, RZ, 0xc0, !PT ;  /* 0x00ff0000a2ff7812 */ /* 0x040fe200078ac0ff */
[----:B------:R-:W-:Y:S01]  /*c870*/  FFMA.FTZ R178, R147, R178, R148 ;  /* 0x000000b293b27223 */ /* 0x000fe20000010094 */
[----:B------:R-:W-:Y:S01]  /*c880*/  LOP3.LUT P4, RZ, R162, 0xff000000, RZ, 0xc0, !PT ;  /* 0xff000000a2ff7812 */ /* 0x000fe2000788c0ff */
[----:B------:R-:W-:Y:S01]  /*c890*/  FADD.FTZ R168, -R168, R164 ;  /* 0x000000a4a8a87221 */ /* 0x000fe20000010100 */
[----:B------:R-:W-:Y:S01]  /*c8a0*/  SHF.L.U32 R164, R49, 0x10, RZ ;  /* 0x0000001031a47819 */ /* 0x000fe200000006ff */
[--C-:B------:R-:W-:Y:S01]  /*c8b0*/  FFMA.FTZ R169, R147, R169, R148.reuse ;  /* 0x000000a993a97223 */ /* 0x100fe20000010094 */
[----:B------:R-:W-:Y:S01]  /*c8c0*/  FADD.FTZ R175, -R178, R175 ;  /* 0x000000afb2af7221 */ /* 0x000fe20000010100 */
[----:B------:R-:W-:Y:S01]  /*c8d0*/  LOP3.LUT P0, RZ, R163, 0xff, RZ, 0xc0, !PT ;  /* 0x000000ffa3ff7812 */ /* 0x000fe2000780c0ff */
[----:B------:R-:W-:Y:S01]  /*c8e0*/  FFMA.FTZ R179, R147, R179, R148 ;  /* 0x000000b393b37223 */ /* 0x000fe20000010094 */
[----:B------:R-:W-:Y:S01]  /*c8f0*/  FFMA.FTZ R164, R17, R168, R164 ;  /* 0x000000a811a47223 */ /* 0x000fe200000100a4 */
[----:B------:R-:W-:Y:S01]  /*c900*/  FADD.FTZ R169, -R169, R165 ;  /* 0x000000a5a9a97221 */ /* 0x000fe20000010100 */
[----:B------:R-:W-:Y:S01]  /*c910*/  SHF.L.U32 R165, R50, 0x10, RZ ;  /* 0x0000001032a57819 */ /* 0x000fe200000006ff */
[----:B------:R-:W-:Y:S01]  /*c920*/  FADD.FTZ R176, -R179, R176 ;  /* 0x000000b0b3b07221 */ /* 0x000fe20000010100 */
[----:B------:R-:W-:Y:S01]  /*c930*/  FMUL.FTZ R164, R16, R164 ;  /* 0x000000a410a47220 */ /* 0x000fe20000410000 */
[----:B-----5:R-:W-:Y:S01]  /*c940*/  @P5 SHF.L.U32 R168, R141, 0x10, RZ ;  /* 0x000000108da85819 */ /* 0x020fe200000006ff */
[----:B------:R-:W-:Y:S01]  /*c950*/  FFMA.FTZ R170, R147, R170, R148 ;  /* 0x000000aa93aa7223 */ /* 0x000fe20000010094 */
[----:B------:R-:W-:Y:S01]  /*c960*/  @P4 PRMT R173, R141, 0x7632, R173 ;  /* 0x000076328dad4816 */ /* 0x000fe200000000ad */
[----:B------:R-:W-:Y:S01]  /*c970*/  FMUL.FTZ R172, R164, UR4 ;  /* 0x00000004a4ac7c20 */ /* 0x000fe20008410000 */
[----:B------:R-:W-:-:S02]  /*c980*/  HFMA2 R164, -RZ, RZ, 0, 0 ;  /* 0x00000000ffa47431 */ /* 0x000fc400000001ff */
[----:B------:R-:W-:Y:S01]  /*c990*/  FFMA.FTZ R165, R17, R169, R165 ;  /* 0x000000a911a57223 */ /* 0x000fe200000100a5 */
[----:B------:R-:W-:Y:S01]  /*c9a0*/  @P4 SHF.L.U32 R173, R173, 0x10, RZ ;  /* 0x00000010adad4819 */ /* 0x000fe200000006ff */
[----:B------:R-:W-:Y:S01]  /*c9b0*/  @P5 FMUL.FTZ R164, R168, R172 ;  /* 0x000000aca8a45220 */ /* 0x000fe20000410000 */
[----:B------:R-:W-:Y:S01]  /*c9c0*/  PRMT R168, R49, 0x7632, R168 ;  /* 0x0000763231a87816 */ /* 0x000fe200000000a8 */
[----:B------:R-:W-:Y:S01]  /*c9d0*/  FMUL.FTZ R165, R16, R165 ;  /* 0x000000a510a57220 */ /* 0x000fe20000410000 */
[----:B------:R-:W-:Y:S01]  /*c9e0*/  @P0 SHF.L.U32 R169, R142, 0x10, RZ ;  /* 0x000000108ea90819 */ /* 0x000fe200000006ff */
[----:B------:R-:W-:Y:S01]  /*c9f0*/  FFMA.FTZ R174, R147, R174, R148 ;  /* 0x000000ae93ae7223 */ /* 0x000fe20000010094 */
[----:B------:R-:W-:Y:S01]  /*ca00*/  SHF.L.U32 R168, R168, 0x10, RZ ;  /* 0x00000010a8a87819 */ /* 0x000fe200000006ff */
[----:B------:R-:W-:Y:S01]  /*ca10*/  FADD.FTZ R170, -R170, R166 ;  /* 0x000000a6aaaa7221 */ /* 0x000fe20000010100 */
[C---:B------:R-:W-:Y:S01]  /*ca20*/  LOP3.LUT P3, RZ, R163.reuse, 0xff00, RZ, 0xc0, !PT ;  /* 0x0000ff00a3ff7812 */ /* 0x040fe2000786c0ff */
[----:B------:R-:W-:Y:S01]  /*ca30*/  FADD.FTZ R171, -R174, R171 ;  /* 0x000000abaeab7221 */ /* 0x000fe20000010100 */
[----:B------:R-:W-:Y:S01]  /*ca40*/  LOP3.LUT P2, RZ, R163, 0xff0000, RZ, 0xc0, !PT ;  /* 0x00ff0000a3ff7812 */ /* 0x000fe2000784c0ff */
[----:B------:R-:W-:Y:S01]  /*ca50*/  FFMA.FTZ R168, R17, R175, R168 ;  /* 0x000000af11a87223 */ /* 0x000fe200000100a8 */
[----:B------:R-:W-:Y:S01]  /*ca60*/  SHF.L.U32 R166, R51, 0x10, RZ ;  /* 0x0000001033a67819 */ /* 0x000fe200000006ff */
[C-C-:B------:R-:W-:Y:S01]  /*ca70*/  FFMA.FTZ R180, R147.reuse, R180, R148.reuse ;  /* 0x000000b493b47223 */ /* 0x140fe20000010094 */
[----:B------:R-:W-:Y:S01]  /*ca80*/  FFMA.FTZ R167, R147, R167, R148 ;  /* 0x000000a793a77223 */ /* 0x000fe20000010094 */
[----:B------:R-:W-:Y:S01]  /*ca90*/  FMUL.FTZ R141, R16, R168 ;  /* 0x000000a8108d7220 */ /* 0x000fe20000410000 */
[----:B------:R-:W-:Y:S01]  /*caa0*/  MOV R168, RZ ;  /* 0x000000ff00a87202 */ /* 0x000fe20000000f00 */
[----:B------:R-:W-:Y:S01]  /*cab0*/  FFMA.FTZ R166, R17, R170, R166 ;  /* 0x000000aa11a67223 */ /* 0x000fe200000100a6 */
[----:B------:R-:W-:Y:S01]  /*cac0*/  FADD.FTZ R177, -R180, R177 ;  /* 0x000000b1b4b17221 */ /* 0x000fe20000010100 */
[----:B------:R-:W-:Y:S01]  /*cad0*/  FMUL.FTZ R141, R141, UR4 ;  /* 0x000000048d8d7c20 */ /* 0x000fe20008410000 */
[----:B------:R-:W-:Y:S01]  /*cae0*/  FADD.FTZ R167, -R167, R161 ;  /* 0x000000a1a7a77221 */ /* 0x000fe20000010100 */
[----:B------:R-:W-:Y:S01]  /*caf0*/  @P3 PRMT R174, R142, 0x7632, R174 ;  /* 0x000076328eae3816 */ /* 0x000fe200000000ae */
[----:B------:R-:W-:Y:S01]  /*cb00*/  FMUL.FTZ R166, R16, R166 ;  /* 0x000000a610a67220 */ /* 0x000fe20000410000 */
[----:B------:R-:W-:Y:S01]  /*cb10*/  @P4 FMUL.FTZ R168, R173, R141 ;  /* 0x0000008dada84220 */ /* 0x000fe20000410000 */
[----:B------:R-:W-:Y:S01]  /*cb20*/  FMUL.FTZ R173, R165, UR4 ;  /* 0x00000004a5ad7c20 */ /* 0x000fe20008410000 */
[----:B------:R-:W-:Y:S01]  /*cb30*/  HFMA2 R165, -RZ, RZ, 0, 0 ;  /* 0x00000000ffa57431 */ /* 0x000fe200000001ff */
[----:B------:R-:W-:Y:S01]  /*cb40*/  @P3 SHF.L.U32 R174, R174, 0x10, RZ ;  /* 0x00000010aeae3819 */ /* 0x000fe200000006ff */
[----:B------:R-:W-:Y:S01]  /*cb50*/  FMUL.FTZ R170, R166, UR4 ;  /* 0x00000004a6aa7c20 */ /* 0x000fe20008410000 */
[-C--:B------:R-:W-:Y:S01]  /*cb60*/  @P0 FMUL.FTZ R165, R169, R173.reuse ;  /* 0x000000ada9a50220 */ /* 0x080fe20000410000 */
[----:B------:R-:W-:Y:S01]  /*cb70*/  PRMT R169, R50, 0x7632, R169 ;  /* 0x0000763232a97816 */ /* 0x000fe200000000a9 */
[----:B------:R-:W-:Y:S01]  /*cb80*/  FMUL.FTZ R173, R80, R173 ;  /* 0x000000ad50ad7220 */ /* 0x000fe20000410000 */
[----:B------:R-:W-:Y:S01]  /*cb90*/  HFMA2 R166, -RZ, RZ, 0, 0 ;  /* 0x00000000ffa67431 */ /* 0x000fe200000001ff */
[----:B------:R-:W-:Y:S01]  /*cba0*/  SHF.L.U32 R161, R48, 0x10, RZ ;  /* 0x0000001030a17819 */ /* 0x000fe200000006ff */
[----:B------:R-:W-:Y:S01]  /*cbb0*/  FMUL.FTZ R172, R78, R172 ;  /* 0x000000ac4eac7220 */ /* 0x000fe20000410000 */
[----:B------:R-:W-:Y:S01]  /*cbc0*/  SHF.L.U32 R169, R169, 0x10, RZ ;  /* 0x00000010a9a97819 */ /* 0x000fe200000006ff */
[----:B------:R-:W-:Y:S01]  /*cbd0*/  FMUL.FTZ R141, R79, R141 ;  /* 0x0000008d4f8d7220 */ /* 0x000fe20000410000 */
[----:B------:R-:W-:Y:S01]  /*cbe0*/  FSEL R173, R173, RZ, P0 ;  /* 0x000000ffadad7208 */ /* 0x000fe20000000000 */
[C---:B------:R-:W-:Y:S01]  /*cbf0*/  FFMA.FTZ R161, R17.reuse, R167, R161 ;  /* 0x000000a711a17223 */ /* 0x040fe200000100a1 */
[----:B------:R-:W-:Y:S01]  /*cc00*/  ISETP.GE.U32.AND P0, PT, R162, RZ, PT ;  /* 0x000000ffa200720c */ /* 0x000fe20003f06070 */
[----:B------:R-:W-:Y:S01]  /*cc10*/  FFMA.FTZ R169, R17, R176, R169 ;  /* 0x000000b011a97223 */ /* 0x000fe200000100a9 */
[----:B------:R-:W-:Y:S01]  /*cc20*/  FSEL R172, R172, RZ, P5 ;  /* 0x000000ffacac7208 */ /* 0x000fe20002800000 */
[C---:B------:R-:W-:Y:S01]  /*cc30*/  FMUL.FTZ R161, R16.reuse, R161 ;  /* 0x000000a110a17220 */ /* 0x040fe20000410000 */
[----:B------:R-:W-:Y:S01]  /*cc40*/  ISETP.GE.U32.AND.EX P0, PT, R163, 0x1000000, PT, P0 ;  /* 0x01000000a300780c */ /* 0x000fe20003f06100 */
[----:B------:R-:W-:Y:S01]  /*cc50*/  FMUL.FTZ R142, R16, R169 ;  /* 0x000000a9108e7220 */ /* 0x000fe20000410000 */
[----:B------:R-:W-:Y:S01]  /*cc60*/  MOV R169, RZ ;  /* 0x000000ff00a97202 */ /* 0x000fe20000000f00 */
[----:B------:R-:W-:Y:S01]  /*cc70*/  FMUL.FTZ R161, R161, UR4 ;  /* 0x00000004a1a17c20 */ /* 0x000fe20008410000 */
[----:B------:R-:W-:Y:S01]  /*cc80*/  FSEL R141, R141, RZ, P4 ;  /* 0x000000ff8d8d7208 */ /* 0x000fe20002000000 */
[----:B------:R-:W-:-:S03]  /*cc90*/  FMUL.FTZ R142, R142, UR4 ;  /* 0x000000048e8e7c20 */ /* 0x000fc60008410000 */
[----:B------:R-:W-:Y:S01]  /*cca0*/  F2FP.BF16.F32.PACK_AB R141, R141, R172 ;  /* 0x000000ac8d8d723e */ /* 0x000fe200000010ff */
[-C--:B------:R-:W-:Y:S01]  /*ccb0*/  @P3 FMUL.FTZ R169, R174, R142.reuse ;  /* 0x0000008eaea93220 */ /* 0x080fe20000410000 */
[----:B------:R-:W-:Y:S01]  /*ccc0*/  @P2 SHF.L.U32 R174, R143, 0x10, RZ ;  /* 0x000000108fae2819 */ /* 0x000fe200000006ff */
[----:B------:R-:W-:Y:S01]  /*ccd0*/  FMUL.FTZ R142, R81, R142 ;  /* 0x0000008e518e7220 */ /* 0x000fe20000410000 */
[----:B------:R-:W-:-:S03]  /*cce0*/  PRMT R143, R48, 0x7632, R143 ;  /* 0x00007632308f7816 */ /* 0x000fc6000000008f */
[-C--:B------:R-:W-:Y:S01]  /*ccf0*/  @P2 FMUL.FTZ R166, R174, R170.reuse ;  /* 0x000000aaaea62220 */ /* 0x080fe20000410000 */
[----:B------:R-:W-:Y:S01]  /*cd00*/  FMUL.FTZ R174, R82, R170 ;  /* 0x000000aa52ae7220 */ /* 0x000fe20000410000 */
[----:B------:R-:W-:Y:S02]  /*cd10*/  FSEL R142, R142, RZ, P3 ;  /* 0x000000ff8e8e7208 */ /* 0x000fe40001800000 */
[----:B------:R-:W-:Y:S02]  /*cd20*/  LOP3.LUT P3, RZ, R162, 0xff, RZ, 0xc0, !PT ;  /* 0x000000ffa2ff7812 */ /* 0x000fe4000786c0ff */
[----:B------:R-:W-:Y:S02]  /*cd30*/  FSEL R174, R174, RZ, P2 ;  /* 0x000000ffaeae7208 */ /* 0x000fe40001000000 */
[----:B------:R-:W-:Y:S02]  /*cd40*/  LOP3.LUT P2, RZ, R162, 0xff00, RZ, 0xc0, !PT ;  /* 0x0000ff00a2ff7812 */ /* 0x000fe4000784c0ff */
[----:B------:R-:W-:-:S02]  /*cd50*/  PRMT R162, R51, 0x7632, R162 ;  /* 0x0000763233a27816 */ /* 0x000fc400000000a2 */
[C---:B------:R-:W-:Y:S02]  /*cd60*/  SHF.L.U32 R163, R143.reuse, 0x10, RZ ;  /* 0x000000108fa37819 */ /* 0x040fe400000006ff */
[----:B------:R-:W-:Y:S02]  /*cd70*/  SHF.L.U32 R162, R162, 0x10, RZ ;  /* 0x00000010a2a27819 */ /* 0x000fe400000006ff */
[----:B------:R-:W-:Y:S01]  /*cd80*/  @P0 PRMT R143, R143, 0x7632, R143 ;  /* 0x000076328f8f0816 */ /* 0x000fe2000000008f */
[C---:B------:R-:W-:Y:S01]  /*cd90*/  FFMA.FTZ R163, R17.reuse, R171, R163 ;  /* 0x000000ab11a37223 */ /* 0x040fe200000100a3 */
[----:B------:R-:W-:Y:S01]  /*cda0*/  CS2R R170, SRZ ;  /* 0x0000000000aa7805 */ /* 0x000fe2000001ff00 */
[----:B------:R-:W-:Y:S01]  /*cdb0*/  FFMA.FTZ R162, R17, R177, R162 ;  /* 0x000000b111a27223 */ /* 0x000fe200000100a2 */
[----:B------:R-:W-:Y:S01]  /*cdc0*/  @P0 SHF.L.U32 R167, R143, 0x10, RZ ;  /* 0x000000108fa70819 */ /* 0x000fe200000006ff */
[----:B------:R-:W-:Y:S01]  /*cdd0*/  FMUL.FTZ R163, R16, R163 ;  /* 0x000000a310a37220 */ /* 0x000fe20000410000 */
[----:B------:R-:W-:Y:S01]  /*cde0*/  F2FP.BF16.F32.PACK_AB R142, R142, R173 ;  /* 0x000000ad8e8e723e */ /* 0x000fe200000010ff */
[----:B------:R-:W-:-:S04]  /*cdf0*/  FMUL.FTZ R162, R16, R162 ;  /* 0x000000a210a27220 */ /* 0x000fc80000410000 */
[----:B------:R-:W-:Y:S01]  /*ce00*/  FMUL.FTZ R143, R162, UR4 ;  /* 0x00000004a28f7c20 */ /* 0x000fe20008410000 */
[C---:B------:R-:W-:Y:S02]  /*ce10*/  @P3 SHF.L.U32 R162, R140.reuse, 0x10, RZ ;  /* 0x000000108ca23819 */ /* 0x040fe400000006ff */
[----:B------:R-:W-:Y:S01]  /*ce20*/  @P2 PRMT R140, R140, 0x7632, R140 ;  /* 0x000076328c8c2816 */ /* 0x000fe2000000008c */
[----:B------:R-:W-:Y:S01]  /*ce30*/  @P0 FMUL.FTZ R170, R167, R143 ;  /* 0x0000008fa7aa0220 */ /* 0x000fe20000410000 */
[----:B------:R-:W-:Y:S01]  /*ce40*/  MOV R167, RZ ;  /* 0x000000ff00a77202 */ /* 0x000fe20000000f00 */
[----:B------:R-:W-:Y:S01]  /*ce50*/  @P3 FMUL.FTZ R167, R162, R161 ;  /* 0x000000a1a2a73220 */ /* 0x000fe20000410000 */
[----:B------:R-:W-:Y:S01]  /*ce60*/  @P2 SHF.L.U32 R162, R140, 0x10, RZ ;  /* 0x000000108ca22819 */ /* 0x000fe200000006ff */
[----:B------:R-:W-:Y:S01]  /*ce70*/  FMUL.FTZ R140, R163, UR4 ;  /* 0x00000004a38c7c20 */ /* 0x000fe20008410000 */
[----:B------:R-:W-:Y:S01]  /*ce80*/  FMUL.FTZ R143, R83, R143 ;  /* 0x0000008f538f7220 */ /* 0x000fe20000410000 */
[----:B------:R-:W-:-:S02]  /*ce90*/  FMUL.FTZ R161, R76, R161 ;  /* 0x000000a14ca17220 */ /* 0x000fc40000410000 */
[-C--:B------:R-:W-:Y:S01]  /*cea0*/  @P2 FMUL.FTZ R171, R162, R140.reuse ;  /* 0x0000008ca2ab2220 */ /* 0x080fe20000410000 */
[----:B------:R-:W-:Y:S01]  /*ceb0*/  FMUL.FTZ R140, R77, R140 ;  /* 0x0000008c4d8c7220 */ /* 0x000fe20000410000 */
[----:B------:R-:W-:Y:S02]  /*cec0*/  FSEL R143, R143, RZ, P0 ;  /* 0x000000ff8f8f7208 */ /* 0x000fe40000000000 */
[----:B------:R-:W-:Y:S02]  /*ced0*/  FSEL R161, R161, RZ, P3 ;  /* 0x000000ffa1a17208 */ /* 0x000fe40001800000 */
[----:B------:R-:W-:Y:S02]  /*cee0*/  FSEL R140, R140, RZ, P2 ;  /* 0x000000ff8c8c7208 */ /* 0x000fe40001000000 */
[----:B------:R-:W-:Y:S02]  /*cef0*/  F2FP.BF16.F32.PACK_AB R143, R143, R174 ;  /* 0x000000ae8f8f723e */ /* 0x000fe400000010ff */
[----:B------:R-:W-:-:S07]  /*cf00*/  F2FP.BF16.F32.PACK_AB R140, R140, R161 ;  /* 0x000000a18c8c723e */ /* 0x000fce00000010ff */
.L_x_5834:
        /* <DEDUP_REMOVED lines=13> */
[----:B------:R-:W-:Y:S02]  /*cfe0*/  HFMA2 R12, -RZ, RZ, 0, 0 ;  /* 0x00000000ff0c7431 */ /* 0x000fe400000001ff */
[----:B------:R-:W-:Y:S01]  /*cff0*/  FADD.FTZ R36, -R36, R24 ;  /* 0x0000001824247221 */ /* 0x000fe20000010100 */
[----:B------:R-:W-:Y:S01]  /*d000*/  LOP3.LUT P3, RZ, R154, 0xff000000, RZ, 0xc0, !PT ;  /* 0xff0000009aff7812 */ /* 0x000fe2000786c0ff */
[----:B------:R-:W-:Y:S01]  /*d010*/  FFMA.FTZ R37, R17, R20, R37 ;  /* 0x0000001411257223 */ /* 0x000fe20000010025 */
[C-C-:B------:R-:W-:Y:S01]  /*d020*/  FFMA.FTZ R28, R147.reuse, R28, R148.reuse ;  /* 0x0000001c931c7223 */ /* 0x140fe20000010094 */
[--C-:B------:R-:W-:Y:S01]  /*d030*/  FFMA.FTZ R21, R147, R21, R148.reuse ;  /* 0x0000001593157223 */ /* 0x100fe20000010094 */
[----:B------:R-:W-:Y:S01]  /*d040*/  LOP3.LUT P4, RZ, R155, 0xff, RZ, 0xc0, !PT ;  /* 0x000000ff9bff7812 */ /* 0x000fe2000788c0ff */
[----:B------:R-:W-:Y:S01]  /*d050*/  FMUL.FTZ R20, R37, R16 ;  /* 0x0000001025147220 */ /* 0x000fe20000410000 */
[----:B------:R-:W-:Y:S01]  /*d060*/  SHF.L.U32 R38, R46, 0x10, RZ ;  /* 0x000000102e267819 */ /* 0x000fe200000006ff */
[----:B------:R-:W-:Y:S01]  /*d070*/  FADD.FTZ R23, -R28, R23 ;  /* 0x000000171c177221 */ /* 0x000fe20000010100 */
[----:B-----5:R-:W-:Y:S01]  /*d080*/  @P2 SHF.L.U32 R24, R141, 0x10, RZ ;  /* 0x000000108d182819 */ /* 0x020fe200000006ff */
[----:B------:R-:W-:Y:S01]  /*d090*/  FMUL.FTZ R20, R20, UR4 ;  /* 0x0000000414147c20 */ /* 0x000fe20008410000 */
[----:B------:R-:W-:Y:S01]  /*d0a0*/  FADD.FTZ R21, -R21, R11 ;  /* 0x0000000b15157221 */ /* 0x000fe20000010100 */
[----:B------:R-:W-:Y:S01]  /*d0b0*/  FFMA.FTZ R11, R147, R144, R148 ;  /* 0x00000090930b7223 */ /* 0x000fe20000010094 */
[----:B------:R-:W-:Y:S01]  /*d0c0*/  LOP3.LUT P5, RZ, R155, 0xff00, RZ, 0xc0, !PT ;  /* 0x0000ff009bff7812 */ /* 0x000fe200078ac0ff */
[----:B------:R-:W-:Y:S01]  /*d0d0*/  @P2 FMUL.FTZ R12, R20, R24 ;  /* 0x00000018140c2220 */ /* 0x000fe20000410000 */
[----:B------:R-:W-:Y:S01]  /*d0e0*/  PRMT R24, R45, 0x7632, R24 ;  /* 0x000076322d187816 */ /* 0x000fe20000000018 */
[----:B------:R-:W-:Y:S01]  /*d0f0*/  FFMA.FTZ R38, R17, R21, R38 ;  /* 0x0000001511267223 */ /* 0x000fe20000010026 */
[----:B------:R-:W-:Y:S01]  /*d100*/  @P3 PRMT R28, R141, 0x7632, R28 ;  /* 0x000076328d1c3816 */ /* 0x000fe2000000001c */
[----:B------:R-:W-:Y:S01]  /*d110*/  FADD.FTZ R11, -R11, R25 ;  /* 0x000000190b0b7221 */ /* 0x000fe20000010100 */
[----:B------:R-:W-:Y:S01]  /*d120*/  SHF.L.U32 R24, R24, 0x10, RZ ;  /* 0x0000001018187819 */ /* 0x000fe200000006ff */
[----:B------:R-:W-:Y:S01]  /*d130*/  FMUL.FTZ R21, R38, R16 ;  /* 0x0000001026157220 */ /* 0x000fe20000410000 */
[----:B------:R-:W-:Y:S01]  /*d140*/  @P3 SHF.L.U32 R28, R28, 0x10, RZ ;  /* 0x000000101c1c3819 */ /* 0x000fe200000006ff */
[----:B------:R-:W-:-:S02]  /*d150*/  HFMA2 R25, -RZ, RZ, 0, 0 ;  /* 0x00000000ff197431 */ /* 0x000fc400000001ff */
[----:B------:R-:W-:Y:S01]  /*d160*/  FFMA.FTZ R22, R147, R22, R148 ;  /* 0x0000001693167223 */ /* 0x000fe20000010094 */
[----:B------:R-:W-:Y:S01]  /*d170*/  FFMA.FTZ R36, R17, R36, R24 ;  /* 0x0000002411247223 */ /* 0x000fe20000010018 */
[----:B------:R-:W-:Y:S01]  /*d180*/  MOV R24, RZ ;  /* 0x000000ff00187202 */ /* 0x000fe20000000f00 */
[----:B------:R-:W-:Y:S01]  /*d190*/  FMUL.FTZ R21, R21, UR4 ;  /* 0x0000000415157c20 */ /* 0x000fe20008410000 */
[----:B------:R-:W-:Y:S01]  /*d1a0*/  @P5 PRMT R39, R142, 0x7632, R39 ;  /* 0x000076328e275816 */ /* 0x000fe20000000027 */
[----:B------:R-:W-:Y:S01]  /*d1b0*/  FMUL.FTZ R141, R36, R16 ;  /* 0x00000010248d7220 */ /* 0x000fe20000410000 */
[----:B------:R-:W-:Y:S01]  /*d1c0*/  LOP3.LUT P6, RZ, R155, 0xff0000, RZ, 0xc0, !PT ;  /* 0x00ff00009bff7812 */ /* 0x000fe200078cc0ff */
[----:B------:R-:W-:Y:S01]  /*d1d0*/  FADD.FTZ R22, -R22, R10 ;  /* 0x0000000a16167221 */ /* 0x000fe20000010100 */
[----:B------:R-:W-:Y:S01]  /*d1e0*/  @P5 SHF.L.U32 R39, R39, 0x10, RZ ;  /* 0x0000001027275819 */ /* 0x000fe200000006ff */
[----:B------:R-:W-:Y:S01]  /*d1f0*/  FMUL.FTZ R141, R141, UR4 ;  /* 0x000000048d8d7c20 */ /* 0x000fe20008410000 */
[----:B------:R-:W-:Y:S01]  /*d200*/  ISETP.GE.U32.AND P0, PT, R154, RZ, PT ;  /* 0x000000ff9a00720c */ /* 0x000fe20003f06070 */
[----:B------:R-:W-:Y:S01]  /*d210*/  FFMA.FTZ R146, R147, R146, R148 ;  /* 0x0000009293927223 */ /* 0x000fe20000010094 */
[----:B------:R-:W-:Y:S01]  /*d220*/  PRMT R144, R47, 0x7632, R144 ;  /* 0x000076322f907816 */ /* 0x000fe20000000090 */
[----:B------:R-:W-:Y:S01]  /*d230*/  @P3 FMUL.FTZ R24, R141, R28 ;  /* 0x0000001c8d183220 */ /* 0x000fe20000410000 */
[----:B------:R-:W-:Y:S01]  /*d240*/  @P4 SHF.L.U32 R28, R142, 0x10, RZ ;  /* 0x000000108e1c4819 */ /* 0x000fe200000006ff */
[----:B------:R-:W-:Y:S01]  /*d250*/  FADD.FTZ R26, -R146, R26 ;  /* 0x0000001a921a7221 */ /* 0x000fe20000010100 */
[----:B------:R-:W-:Y:S01]  /*d260*/  ISETP.GE.U32.AND.EX P0, PT, R155, 0x1000000, PT, P0 ;  /* 0x010000009b00780c */ /* 0x000fe20003f06100 */
[----:B------:R-:W-:Y:S01]  /*d270*/  FFMA.FTZ R19, R147, R19, R148 ;  /* 0x0000001393137223 */ /* 0x000fe20000010094 */
[----:B------:R-:W-:Y:S01]  /*d280*/  SHF.L.U32 R144, R144, 0x10, RZ ;  /* 0x0000001090907819 */ /* 0x000fe200000006ff */
[----:B------:R-:W-:Y:S01]  /*d290*/  @P4 FMUL.FTZ R25, R21, R28 ;  /* 0x0000001c15194220 */ /* 0x000fe20000410000 */
[----:B------:R-:W-:Y:S01]  /*d2a0*/  PRMT R28, R46, 0x7632, R28 ;  /* 0x000076322e1c7816 */ /* 0x000fe2000000001c */
[--C-:B------:R-:W-:Y:S01]  /*d2b0*/  FADD.FTZ R19, -R19, R13.reuse ;  /* 0x0000000d13137221 */ /* 0x100fe20000010100 */
[----:B------:R-:W-:Y:S01]  /*d2c0*/  @P6 SHF.L.U32 R142, R143, 0x10, RZ ;  /* 0x000000108f8e6819 */ /* 0x000fe200000006ff */
[----:B------:R-:W-:Y:S01]  /*d2d0*/  FFMA.FTZ R144, R17, R26, R144 ;  /* 0x0000001a11907223 */ /* 0x000fe20000010090 */
[----:B------:R-:W-:Y:S01]  /*d2e0*/  SHF.L.U32 R28, R28, 0x10, RZ ;  /* 0x000000101c1c7819 */ /* 0x000fe200000006ff */
[----:B------:R-:W-:Y:S01]  /*d2f0*/  FMUL.FTZ R20, R86, R20 ;  /* 0x0000001456147220 */ /* 0x000fe20000410000 */
[----:B------:R-:W-:Y:S01]  /*d300*/  MOV R26, RZ ;  /* 0x000000ff001a7202 */ /* 0x000fe20000000f00 */
[----:B------:R-:W-:Y:S01]  /*d310*/  FMUL.FTZ R141, R87, R141 ;  /* 0x0000008d578d7220 */ /* 0x000fe20000410000 */
[----:B------:R-:W-:Y:S01]  /*d320*/  PRMT R13, R44, 0x7632, R13 ;  /* 0x000076322c0d7816 */ /* 0x000fe2000000000d */
[----:B------:R-:W-:Y:S01]  /*d330*/  FFMA.FTZ R11, R17, R11, R28 ;  /* 0x0000000b110b7223 */ /* 0x000fe2000001001c */
[----:B------:R-:W-:-:S02]  /*d340*/  MOV R28, RZ ;  /* 0x000000ff001c7202 */ /* 0x000fc40000000f00 */
[----:B------:R-:W-:Y:S01]  /*d350*/  @P0 PRMT R143, R143, 0x7632, R143 ;  /* 0x000076328f8f0816 */ /* 0x000fe2000000008f */
[----:B------:R-:W-:Y:S01]  /*d360*/  FMUL.FTZ R32, R11, R16 ;  /* 0x000000100b207220 */ /* 0x000fe20000410000 */
[----:B------:R-:W-:Y:S02]  /*d370*/  SHF.L.U32 R13, R13, 0x10, RZ ;  /* 0x000000100d0d7819 */ /* 0x000fe400000006ff */
[----:B------:R-:W-:Y:S01]  /*d380*/  @P0 SHF.L.U32 R143, R143, 0x10, RZ ;  /* 0x000000108f8f0819 */ /* 0x000fe200000006ff */
[----:B------:R-:W-:Y:S01]  /*d390*/  FMUL.FTZ R32, R32, UR4 ;  /* 0x0000000420207c20 */ /* 0x000fe20008410000 */
[----:B------:R-:W-:Y:S01]  /*d3a0*/  F2FP.BF16.F32.PACK_AB R38, R11, R38 ;  /* 0x000000260b26723e */ /* 0x000fe200000010ff */
[----:B------:R-:W-:Y:S01]  /*d3b0*/  FFMA.FTZ R23, R17, R23, R13 ;  /* 0x0000001711177223 */ /* 0x000fe2000001000d */
[----:B------:R-:W-:Y:S01]  /*d3c0*/  F2FP.BF16.F32.PACK_AB R37, R36, R37 ;  /* 0x000000252425723e */ /* 0x000fe200000010ff */
[----:B------:R-:W-:Y:S01]  /*d3d0*/  @P5 FMUL.FTZ R28, R32, R39 ;  /* 0x00000027201c5220 */ /* 0x000fe20000410000 */
[----:B------:R-:W-:Y:S01]  /*d3e0*/  SHF.L.U32 R39, R47, 0x10, RZ ;  /* 0x000000102f277819 */ /* 0x000fe200000006ff */
[----:B------:R-:W-:Y:S01]  /*d3f0*/  FMUL.FTZ R10, R89, R32 ;  /* 0x00000020590a7220 */ /* 0x000fe20000410000 */
[----:B------:R-:W-:Y:S01]  /*d400*/  HFMA2 R32, -RZ, RZ, 0, 0 ;  /* 0x00000000ff207431 */ /* 0x000fe200000001ff */
[----:B------:R-:W-:Y:S01]  /*d410*/  FSEL R20, R20, RZ, P2 ;  /* 0x000000ff14147208 */ /* 0x000fe20001000000 */
[----:B------:R-:W-:-:S02]  /*d420*/  HFMA2 R13, -RZ, RZ, 0, 0 ;  /* 0x00000000ff0d7431 */ /* 0x000fc400000001ff */
[----:B------:R-:W-:Y:S01]  /*d430*/  FFMA.FTZ R39, R17, R22, R39 ;  /* 0x0000001611277223 */ /* 0x000fe20000010027 */
[----:B------:R-:W-:Y:S01]  /*d440*/  FMUL.FTZ R22, R88, R21 ;  /* 0x0000001558167220 */ /* 0x000fe20000410000 */
[----:B------:R-:W-:Y:S02]  /*d450*/  FSEL R10, R10, RZ, P5 ;  /* 0x000000ff0a0a7208 */ /* 0x000fe40002800000 */
[----:B------:R-:W-:Y:S01]  /*d460*/  FMUL.FTZ R21, R39, R16 ;  /* 0x0000001027157220 */ /* 0x000fe20000410000 */
[----:B------:R-:W-:Y:S02]  /*d470*/  LOP3.LUT P5, RZ, R154, 0xff00, RZ, 0xc0, !PT ;  /* 0x0000ff009aff7812 */ /* 0x000fe400078ac0ff */
[----:B------:R-:W-:Y:S01]  /*d480*/  FSEL R22, R22, RZ, P4 ;  /* 0x000000ff16167208 */ /* 0x000fe20002000000 */
[----:B------:R-:W-:Y:S01]  /*d490*/  FMUL.FTZ R21, R21, UR4 ;  /* 0x0000000415157c20 */ /* 0x000fe20008410000 */
[----:B------:R-:W-:Y:S02]  /*d4a0*/  LOP3.LUT P4, RZ, R154, 0xff, RZ, 0xc0, !PT ;  /* 0x000000ff9aff7812 */ /* 0x000fe4000788c0ff */
[C---:B------:R-:W-:Y:S01]  /*d4b0*/  F2FP.BF16.F32.PACK_AB R39, R144.reuse, R39 ;  /* 0x000000279027723e */ /* 0x040fe200000010ff */
[----:B------:R-:W-:Y:S01]  /*d4c0*/  @P6 FMUL.FTZ R32, R21, R142 ;  /* 0x0000008e15206220 */ /* 0x000fe20000410000 */
[----:B------:R-:W-:Y:S01]  /*d4d0*/  FMUL.FTZ R142, R144, R16 ;  /* 0x00000010908e7220 */ /* 0x000fe20000410000 */
[----:B------:R-:W-:Y:S01]  /*d4e0*/  FMUL.FTZ R21, R90, R21 ;  /* 0x000000155a157220 */ /* 0x000fe20000410000 */
[----:B------:R-:W-:-:S02]  /*d4f0*/  F2FP.BF16.F32.PACK_AB R22, R10, R22 ;  /* 0x000000160a16723e */ /* 0x000fc400000010ff */
[----:B------:R-:W-:Y:S01]  /*d500*/  FMUL.FTZ R142, R142, UR4 ;  /* 0x000000048e8e7c20 */ /* 0x000fe20008410000 */
[----:B------:R-:W-:Y:S02]  /*d510*/  @P5 PRMT R36, R140, 0x7632, R36 ;  /* 0x000076328c245816 */ /* 0x000fe40000000024 */
[----:B------:R-:W-:Y:S01]  /*d520*/  FSEL R21, R21, RZ, P6 ;  /* 0x000000ff15157208 */ /* 0x000fe20003000000 */
[----:B------:R-:W-:Y:S01]  /*d530*/  @P0 FMUL.FTZ R26, R142, R143 ;  /* 0x0000008f8e1a0220 */ /* 0x000fe20000410000 */
[----:B------:R-:W-:Y:S01]  /*d540*/  SHF.L.U32 R143, R44, 0x10, RZ ;  /* 0x000000102c8f7819 */ /* 0x000fe200000006ff */
[----:B------:R-:W-:Y:S01]  /*d550*/  FMUL.FTZ R142, R91, R142 ;  /* 0x0000008e5b8e7220 */ /* 0x000fe20000410000 */
[----:B------:R-:W-:-:S03]  /*d560*/  @P5 SHF.L.U32 R36, R36, 0x10, RZ ;  /* 0x0000001024245819 */ /* 0x000fc600000006ff */
[----:B------:R-:W-:Y:S01]  /*d570*/  FFMA.FTZ R143, R17, R19, R143 ;  /* 0x00000013118f7223 */ /* 0x000fe2000001008f */
[----:B------:R-:W-:Y:S01]  /*d580*/  @P4 SHF.L.U32 R19, R140, 0x10, RZ ;  /* 0x000000108c134819 */ /* 0x000fe200000006ff */
[-C--:B------:R-:W-:Y:S01]  /*d590*/  FMUL.FTZ R140, R23, R16.reuse ;  /* 0x00000010178c7220 */ /* 0x080fe20000410000 */
[----:B------:R-:W-:Y:S01]  /*d5a0*/  FSEL R142, R142, RZ, P0 ;  /* 0x000000ff8e8e7208 */ /* 0x000fe20000000000 */
[----:B------:R-:W-:Y:S02]  /*d5b0*/  FMUL.FTZ R11, R143, R16 ;  /* 0x000000108f0b7220 */ /* 0x000fe40000410000 */
[----:B------:R-:W-:Y:S02]  /*d5c0*/  FMUL.FTZ R140, R140, UR4 ;  /* 0x000000048c8c7c20 */ /* 0x000fe40008410000 */
[----:B------:R-:W-:-:S04]  /*d5d0*/  FMUL.FTZ R11, R11, UR4 ;  /* 0x000000040b0b7c20 */ /* 0x000fc80008410000 */
        /* <DEDUP_REMOVED lines=13> */
.L_x_5835:
[C-C-:B------:R-:W-:Y:S01]  /*d6b0*/  FFMA.FTZ R20, R147.reuse, R20, R148.reuse ;  /* 0x0000001493147223 */ /* 0x140fe20000010094 */
[C---:B------:R-:W-:Y:S01]  /*d6c0*/  LOP3.LUT P5, RZ, R154.reuse, 0xff0000, RZ, 0xc0, !PT ;  /* 0x00ff00009aff7812 */ /* 0x040fe200078ac0ff */
[----:B------:R-:W-:Y:S01]  /*d6d0*/  FFMA.FTZ R28, R147, R28, R148 ;  /* 0x0000001c931c7223 */ /* 0x000fe20000010094 */
[----:B------:R-:W-:Y:S01]  /*d6e0*/  LOP3.LUT P4, RZ, R154, 0xff000000, RZ, 0xc0, !PT ;  /* 0xff0000009aff7812 */ /* 0x000fe2000788c0ff */
[----:B------:R-:W-:Y:S01]  /*d6f0*/  FADD.FTZ R20, -R20, R12 ;  /* 0x0000000c14147221 */ /* 0x000fe20000010100 */
[----:B------:R-:W-:Y:S01]  /*d700*/  SHF.L.U32 R12, R45, 0x10, RZ ;  /* 0x000000102d0c7819 */ /* 0x000fe200000006ff */
[----:B------:R-:W-:Y:S01]  /*d710*/  FADD.FTZ R23, -R28, R23 ;  /* 0x000000171c177221 */ /* 0x000fe20000010100 */
[C-C-:B------:R-:W-:Y:S01]  /*d720*/  FFMA.FTZ R21, R147.reuse, R21, R148.reuse ;  /* 0x0000001593157223 */ /* 0x140fe20000010094 */
[----:B------:R-:W-:Y:S01]  /*d730*/  FFMA.FTZ R32, R147, R32, R148 ;  /* 0x0000002093207223 */ /* 0x000fe20000010094 */
[----:B------:R-:W-:Y:S01]  /*d740*/  LOP3.LUT P0, RZ, R155, 0xff, RZ, 0xc0, !PT ;  /* 0x000000ff9bff7812 */ /* 0x000fe2000780c0ff */
[----:B------:R-:W-:Y:S01]  /*d750*/  FFMA.FTZ R12, R17, R20, R12 ;  /* 0x00000014110c7223 */ /* 0x000fe2000001000c */
[----:B------:R-:W-:Y:S01]  /*d760*/  FADD.FTZ R11, -R21, R11 ;  /* 0x0000000b150b7221 */ /* 0x000fe20000010100 */
[----:B------:R-:W-:Y:S01]  /*d770*/  FADD.FTZ R24, -R32, R24 ;  /* 0x0000001820187221 */ /* 0x000fe20000010100 */
[--C-:B------:R-:W-:Y:S01]  /*d780*/  FFMA.FTZ R21, R147, R144, R148.reuse ;  /* 0x0000009093157223 */ /* 0x100fe20000010094 */
[----:B------:R-:W-:Y:S01]  /*d790*/  FMUL.FTZ R12, R16, R12 ;  /* 0x0000000c100c7220 */ /* 0x000fe20000410000 */
[----:B-----5:R-:W-:Y:S01]  /*d7a0*/  @P5 SHF.L.U32 R28, R141, 0x10, RZ ;  /* 0x000000108d1c5819 */ /* 0x020fe200000006ff */
[----:B------:R-:W-:Y:S01]  /*d7b0*/  FFMA.FTZ R22, R147, R22, R148 ;  /* 0x0000001693167223 */ /* 0x000fe20000010094 */
[----:B------:R-:W-:Y:S01]  /*d7c0*/  FADD.FTZ R21, -R21, R25 ;  /* 0x0000001915157221 */ /* 0x000fe20000010100 */
[----:B------:R-:W-:Y:S01]  /*d7d0*/  FMUL.FTZ R20, R12, UR4 ;  /* 0x000000040c147c20 */ /* 0x000fe20008410000 */
[----:B------:R-:W-:Y:S01]  /*d7e0*/  HFMA2 R12, -RZ, RZ, 0, 0 ;  /* 0x00000000ff0c7431 */ /* 0x000fe200000001ff */
[----:B------:R-:W-:Y:S01]  /*d7f0*/  SHF.L.U32 R25, R46, 0x10, RZ ;  /* 0x000000102e197819 */ /* 0x000fe200000006ff */
[----:B------:R-:W-:Y:S01]  /*d800*/  FADD.FTZ R22, -R22, R10 ;  /* 0x0000000a16167221 */ /* 0x000fe20000010100 */
[----:B------:R-:W-:Y:S01]  /*d810*/  @P5 FMUL.FTZ R12, R28, R20 ;  /* 0x000000141c0c5220 */ /* 0x000fe20000410000 */
[----:B------:R-:W-:Y:S01]  /*d820*/  PRMT R28, R45, 0x7632, R28 ;  /* 0x000076322d1c7816 */ /* 0x000fe2000000001c */
[----:B------:R-:W-:Y:S01]  /*d830*/  FFMA.FTZ R146, R147, R146, R148 ;  /* 0x0000009293927223 */ /* 0x000fe20000010094 */
[----:B------:R-:W-:Y:S01]  /*d840*/  FFMA.FTZ R11, R17, R11, R25 ;  /* 0x0000000b110b7223 */ /* 0x000fe20000010019 */
[----:B------:R-:W-:Y:S01]  /*d850*/  HFMA2 R25, -RZ, RZ, 0, 0 ;  /* 0x00000000ff197431 */ /* 0x000fe200000001ff */
[----:B------:R-:W-:Y:S01]  /*d860*/  SHF.L.U32 R28, R28, 0x10, RZ ;  /* 0x000000101c1c7819 */ /* 0x000fe200000006ff */
[----:B------:R-:W-:Y:S01]  /*d870*/  FADD.FTZ R26, -R146, R26 ;  /* 0x0000001a921a7221 */ /* 0x000fe20000010100 */
[----:B------:R-:W-:Y:S01]  /*d880*/  FMUL.FTZ R11, R16, R11 ;  /* 0x0000000b100b7220 */ /* 0x000fe20000410000 */
[----:B------:R-:W-:Y:S01]  /*d890*/  LOP3.LUT P3, RZ, R155, 0xff00, RZ, 0xc0, !PT ;  /* 0x0000ff009bff7812 */ /* 0x000fe2000786c0ff */
[----:B------:R-:W-:Y:S01]  /*d8a0*/  FMUL.FTZ R20, R86, R20 ;  /* 0x0000001456147220 */ /* 0x000fe20000410000 */
[--C-:B------:R-:W-:Y:S01]  /*d8b0*/  FFMA.FTZ R24, R17, R24, R28.reuse ;  /* 0x0000001811187223 */ /* 0x100fe2000001001c */
[----:B------:R-:W-:Y:S01]  /*d8c0*/  @P4 PRMT R28, R141, 0x7632, R28 ;  /* 0x000076328d1c4816 */ /* 0x000fe2000000001c */
[----:B------:R-:W-:Y:S01]  /*d8d0*/  FMUL.FTZ R11, R11, UR4 ;  /* 0x000000040b0b7c20 */ /* 0x000fe20008410000 */
[----:B------:R-:W-:Y:S01]  /*d8e0*/  LOP3.LUT P2, RZ, R155, 0xff0000, RZ, 0xc0, !PT ;  /* 0x00ff00009bff7812 */ /* 0x000fe2000784c0ff */
[----:B------:R-:W-:Y:S01]  /*d8f0*/  FMUL.FTZ R24, R16, R24 ;  /* 0x0000001810187220 */ /* 0x000fe20000410000 */
[----:B------:R-:W-:-:S02]  /*d900*/  @P4 SHF.L.U32 R28, R28, 0x10, RZ ;  /* 0x000000101c1c4819 */ /* 0x000fc400000006ff */
[----:B------:R-:W-:Y:S01]  /*d910*/  SHF.L.U32 R10, R47, 0x10, RZ ;  /* 0x000000102f0a7819 */ /* 0x000fe200000006ff */
[----:B------:R-:W-:Y:S01]  /*d920*/  FMUL.FTZ R141, R24, UR4 ;  /* 0x00000004188d7c20 */ /* 0x000fe20008410000 */
[----:B------:R-:W-:Y:S02]  /*d930*/  MOV R24, RZ ;  /* 0x000000ff00187202 */ /* 0x000fe40000000f00 */
[----:B------:R-:W-:Y:S01]  /*d940*/  @P3 PRMT R32, R142, 0x7632, R32 ;  /* 0x000076328e203816 */ /* 0x000fe20000000020 */
[-C--:B------:R-:W-:Y:S01]  /*d950*/  @P4 FMUL.FTZ R24, R28, R141.reuse ;  /* 0x0000008d1c184220 */ /* 0x080fe20000410000 */
[----:B------:R-:W-:Y:S01]  /*d960*/  @P0 SHF.L.U32 R28, R142, 0x10, RZ ;  /* 0x000000108e1c0819 */ /* 0x000fe200000006ff */
[----:B------:R-:W-:Y:S01]  /*d970*/  FFMA.FTZ R10, R17, R22, R10 ;  /* 0x00000016110a7223 */ /* 0x000fe2000001000a */
[----:B------:R-:W-:Y:S01]  /*d980*/  @P3 SHF.L.U32 R32, R32, 0x10, RZ ;  /* 0x0000001020203819 */ /* 0x000fe200000006ff */
[----:B------:R-:W-:Y:S01]  /*d990*/  FMUL.FTZ R141, R87, R141 ;  /* 0x0000008d578d7220 */ /* 0x000fe20000410000 */
[----:B------:R-:W-:Y:S01]  /*d9a0*/  @P2 SHF.L.U32 R22, R143, 0x10, RZ ;  /* 0x000000108f162819 */ /* 0x000fe200000006ff */
[-C--:B------:R-:W-:Y:S01]  /*d9b0*/  @P0 FMUL.FTZ R25, R28, R11.reuse ;  /* 0x0000000b1c190220 */ /* 0x080fe20000410000 */
[----:B------:R-:W-:Y:S01]  /*d9c0*/  PRMT R28, R46, 0x7632, R28 ;  /* 0x000076322e1c7816 */ /* 0x000fe2000000001c */
[----:B------:R-:W-:Y:S01]  /*d9d0*/  FMUL.FTZ R10, R16, R10 ;  /* 0x0000000a100a7220 */ /* 0x000fe20000410000 */
[----:B------:R-:W-:Y:S01]  /*d9e0*/  FMUL.FTZ R11, R88, R11 ;  /* 0x0000000b580b7220 */ /* 0x000fe20000410000 */
[----:B------:R-:W-:-:S02]  /*d9f0*/  PRMT R143, R47, 0x7632, R143 ;  /* 0x000076322f8f7816 */ /* 0x000fc4000000008f */
[----:B------:R-:W-:Y:S01]  /*da00*/  SHF.L.U32 R28, R28, 0x10, RZ ;  /* 0x000000101c1c7819 */ /* 0x000fe200000006ff */
[----:B------:R-:W-:Y:S01]  /*da10*/  FMUL.FTZ R10, R10, UR4 ;  /* 0x000000040a0a7c20 */ /* 0x000fe20008410000 */
[----:B------:R-:W-:Y:S02]  /*da20*/  PRMT R142, R44, 0x7632, R142 ;  /* 0x000076322c8e7816 */ /* 0x000fe4000000008e */
[----:B------:R-:W-:Y:S01]  /*da30*/  FSEL R20, R20, RZ, P5 ;  /* 0x000000ff14147208 */ /* 0x000fe20002800000 */
[----:B------:R-:W-:Y:S01]  /*da40*/  FFMA.FTZ R21, R17, R21, R28 ;  /* 0x0000001511157223 */ /* 0x000fe2000001001c */
[----:B------:R-:W-:Y:S02]  /*da50*/  MOV R28, RZ ;  /* 0x000000ff001c7202 */ /* 0x000fe40000000f00 */
[----:B------:R-:W-:Y:S01]  /*da60*/  SHF.L.U32 R142, R142, 0x10, RZ ;  /* 0x000000108e8e7819 */ /* 0x000fe200000006ff */
[----:B------:R-:W-:Y:S01]  /*da70*/  FMUL.FTZ R21, R16, R21 ;  /* 0x0000001510157220 */ /* 0x000fe20000410000 */
[----:B------:R-:W-:-:S03]  /*da80*/  FSEL R141, R141, RZ, P4 ;  /* 0x000000ff8d8d7208 */ /* 0x000fc60002000000 */
[----:B------:R-:W-:Y:S01]  /*da90*/  FMUL.FTZ R21, R21, UR4 ;  /* 0x0000000415157c20 */ /* 0x000fe20008410000 */
[----:B------:R-:W-:-:S03]  /*daa0*/  FFMA.FTZ R23, R17, R23, R142 ;  /* 0x0000001711177223 */ /* 0x000fc6000001008e */
[-C--:B------:R-:W-:Y:S01]  /*dab0*/  @P3 FMUL.FTZ R28, R32, R21.reuse ;  /* 0x00000015201c3220 */ /* 0x080fe20000410000 */
[----:B------:R-:W-:Y:S02]  /*dac0*/  HFMA2 R32, -RZ, RZ, 0, 0 ;  /* 0x00000000ff207431 */ /* 0x000fe400000001ff */
[-C--:B------:R-:W-:Y:S01]  /*dad0*/  @P2 FMUL.FTZ R32, R22, R10.reuse ;  /* 0x0000000a16202220 */ /* 0x080fe20000410000 */
[----:B------:R-:W-:Y:S01]  /*dae0*/  FMUL.FTZ R22, R89, R21 ;  /* 0x0000001559167220 */ /* 0x000fe20000410000 */
[----:B------:R-:W-:Y:S01]  /*daf0*/  FMUL.FTZ R21, R90, R10 ;  /* 0x0000000a5a157220 */ /* 0x000fe20000410000 */
[----:B------:R-:W-:Y:S02]  /*db00*/  FSEL R10, R11, RZ, P0 ;  /* 0x000000ff0b0a7208 */ /* 0x000fe40000000000 */
[----:B------:R-:W-:Y:S02]  /*db10*/  ISETP.GE.U32.AND P0, PT, R154, RZ, PT ;  /* 0x000000ff9a00720c */ /* 0x000fe40003f06070 */
[----:B------:R-:W-:Y:S01]  /*db20*/  FSEL R11, R21, RZ, P2 ;  /* 0x000000ff150b7208 */ /* 0x000fe20001000000 */
[----:B------:R-:W-:Y:S01]  /*db30*/  FFMA.FTZ R21, R147, R19, R148 ;  /* 0x0000001393157223 */ /* 0x000fe20000010094 */
[----:B------:R-:W-:-:S02]  /*db40*/  FSEL R22, R22, RZ, P3 ;  /* 0x000000ff16167208 */ /* 0x000fc40001800000 */
[----:B------:R-:W-:Y:S01]  /*db50*/  ISETP.GE.U32.AND.EX P0, PT, R155, 0x1000000, PT, P0 ;  /* 0x010000009b00780c */ /* 0x000fe20003f06100 */
[----:B------:R-:W-:Y:S01]  /*db60*/  FADD.FTZ R21, -R21, R13 ;  /* 0x0000000d15157221 */ /* 0x000fe20000010100 */
[----:B------:R-:W-:Y:S02]  /*db70*/  LOP3.LUT P3, RZ, R154, 0xff, RZ, 0xc0, !PT ;  /* 0x000000ff9aff7812 */ /* 0x000fe4000786c0ff */
[----:B------:R-:W-:Y:S02]  /*db80*/  SHF.L.U32 R13, R44, 0x10, RZ ;  /* 0x000000102c0d7819 */ /* 0x000fe400000006ff */
[----:B------:R-:W-:Y:S02]  /*db90*/  SHF.L.U32 R19, R143, 0x10, RZ ;  /* 0x000000108f137819 */ /* 0x000fe400000006ff */
[----:B------:R-:W-:Y:S01]  /*dba0*/  LOP3.LUT P2, RZ, R154, 0xff00, RZ, 0xc0, !PT ;  /* 0x0000ff009aff7812 */ /* 0x000fe2000784c0ff */
[C---:B------:R-:W-:Y:S01]  /*dbb0*/  FFMA.FTZ R13, R17.reuse, R21, R13 ;  /* 0x00000015110d7223 */ /* 0x040fe2000001000d */
[----:B------:R-:W-:Y:S01]  /*dbc0*/  F2FP.BF16.F32.PACK_AB R22, R22, R10 ;  /* 0x0000000a1616723e */ /* 0x000fe200000010ff */
[----:B------:R-:W-:Y:S01]  /*dbd0*/  FFMA.FTZ R19, R17, R26, R19 ;  /* 0x0000001a11137223 */ /* 0x000fe20000010013 */
[----:B------:R-:W-:Y:S01]  /*dbe0*/  MOV R26, RZ ;  /* 0x000000ff001a7202 */ /* 0x000fe20000000f00 */
[C---:B------:R-:W-:Y:S01]  /*dbf0*/  FMUL.FTZ R13, R16.reuse, R13 ;  /* 0x0000000d100d7220 */ /* 0x040fe20000410000 */
[----:B------:R-:W-:Y:S01]  /*dc00*/  @P0 PRMT R143, R143, 0x7632, R143 ;  /* 0x000076328f8f0816 */ /* 0x000fe2000000008f */
[----:B------:R-:W-:Y:S01]  /*dc10*/  FMUL.FTZ R19, R16, R19 ;  /* 0x0000001310137220 */ /* 0x000fe20000410000 */
[----:B------:R-:W-:Y:S01]  /*dc20*/  @P3 SHF.L.U32 R142, R140, 0x10, RZ ;  /* 0x000000108c8e3819 */ /* 0x000fe200000006ff */
[----:B------:R-:W-:Y:S01]  /*dc30*/  FMUL.FTZ R21, R13, UR4 ;  /* 0x000000040d157c20 */ /* 0x000fe20008410000 */
[----:B------:R-:W-:Y:S01]  /*dc40*/  @P0 SHF.L.U32 R143, R143, 0x10, RZ ;  /* 0x000000108f8f0819 */ /* 0x000fe200000006ff */
[----:B------:R-:W-:Y:S01]  /*dc50*/  FMUL.FTZ R19, R19, UR4 ;  /* 0x0000000413137c20 */ /* 0x000fe20008410000 */
[----:B------:R-:W-:-:S02]  /*dc60*/  HFMA2 R13, -RZ, RZ, 0, 0 ;  /* 0x00000000ff0d7431 */ /* 0x000fc400000001ff */
[----:B------:R-:W-:Y:S01]  /*dc70*/  @P3 FMUL.FTZ R13, R142, R21 ;  /* 0x000000158e0d3220 */ /* 0x000fe20000410000 */
[----:B------:R-:W-:Y:S01]  /*dc80*/  @P2 PRMT R140, R140, 0x7632, R140 ;  /* 0x000076328c8c2816 */ /* 0x000fe2000000008c */
[----:B------:R-:W-:Y:S01]  /*dc90*/  FMUL.FTZ R142, R16, R23 ;  /* 0x00000017108e7220 */ /* 0x000fe20000410000 */
[-C--:B------:R-:W-:Y:S01]  /*dca0*/  @P0 FMUL.FTZ R26, R143, R19.reuse ;  /* 0x000000138f1a0220 */ /* 0x080fe20000410000 */
[----:B------:R-:W-:Y:S01]  /*dcb0*/  FMUL.FTZ R23, R91, R19 ;  /* 0x000000135b177220 */ /* 0x000fe20000410000 */
[----:B------:R-:W-:Y:S01]  /*dcc0*/  @P2 SHF.L.U32 R143, R140, 0x10, RZ ;  /* 0x000000108c8f2819 */ /* 0x000fe200000006ff */
[----:B------:R-:W-:Y:S01]  /*dcd0*/  FMUL.FTZ R140, R142, UR4 ;  /* 0x000000048e8c7c20 */ /* 0x000fe20008410000 */
[----:B------:R-:W-:Y:S01]  /*dce0*/  MOV R19, RZ ;  /* 0x000000ff00137202 */ /* 0x000fe20000000f00 */
[----:B------:R-:W-:Y:S01]  /*dcf0*/  FMUL.FTZ R21, R84, R21 ;  /* 0x0000001554157220 */ /* 0x000fe20000410000 */
[----:B------:R-:W-:Y:S01]  /*dd00*/  FSEL R23, R23, RZ, P0 ;  /* 0x000000ff17177208 */ /* 0x000fe20000000000 */
[-C--:B------:R-:W-:Y:S01]  /*dd10*/  @P2 FMUL.FTZ R19, R143, R140.reuse ;  /* 0x0000008c8f132220 */ /* 0x080fe20000410000 */
[----:B------:R-:W-:-:S02]  /*dd20*/  FMUL.FTZ R140, R85, R140 ;  /* 0x0000008c558c7220 */ /* 0x000fc40000410000 */
[----:B------:R-:W-:Y:S02]  /*dd30*/  FSEL R10, R21, RZ, P3 ;  /* 0x000000ff150a7208 */ /* 0x000fe40001800000 */
[----:B------:R-:W-:Y:S02]  /*dd40*/  F2FP.BF16.F32.PACK_AB R21, R141, R20 ;  /* 0x000000148d15723e */ /* 0x000fe400000010ff */
[----:B------:R-:W-:Y:S02]  /*dd50*/  FSEL R140, R140, RZ, P2 ;  /* 0x000000ff8c8c7208 */ /* 0x000fe40001000000 */
[----:B------:R-:W-:Y:S02]  /*dd60*/  F2FP.BF16.F32.PACK_AB R23, R23, R11 ;  /* 0x0000000b1717723e */ /* 0x000fe400000010ff */
[----:B------:R-:W-:-:S07]  /*dd70*/  F2FP.BF16.F32.PACK_AB R20, R140, R10 ;  /* 0x0000000a8c14723e */ /* 0x000fce00000010ff */
.L_x_5836:
        /* <DEDUP_REMOVED lines=11> */
[----:B------:R-:W-:Y:S01]  /*de30*/  SHF.L.U32 R37, R41, 0x10, RZ ;  /* 0x0000001029257819 */ /* 0x000fe200000006ff */
[----:B------:R-:W-:Y:S01]  /*de40*/  FADD.FTZ R3, -R3, R8 ;  /* 0x0000000803037221 */ /* 0x000fe20000010100 */
[----:B------:R-:W-:Y:S01]  /*de50*/  HFMA2 R8, -RZ, RZ, 0, 0 ;  /* 0x00000000ff087431 */ /* 0x000fe200000001ff */
[----:B------:R-:W-:Y:S01]  /*de60*/  LOP3.LUT P3, RZ, R152, 0xff000000, RZ, 0xc0, !PT ;  /* 0xff00000098ff7812 */ /* 0x000fe2000786c0ff */
[--C-:B------:R-:W-:Y:S01]  /*de70*/  FFMA.FTZ R2, R147, R2, R148.reuse ;  /* 0x0000000293027223 */ /* 0x100fe20000010094 */
[----:B------:R-:W-:Y:S01]  /*de80*/  FFMA.FTZ R37, R17, R3, R37 ;  /* 0x0000000311257223 */ /* 0x000fe20000010025 */
[----:B------:R-:W-:Y:S01]  /*de90*/  FADD.FTZ R29, -R35, R29 ;  /* 0x0000001d231d7221 */ /* 0x000fe20000010100 */
[----:B------:R-:W-:Y:S01]  /*dea0*/  LOP3.LUT P4, RZ, R153, 0xff, RZ, 0xc0, !PT ;  /* 0x000000ff99ff7812 */ /* 0x000fe2000788c0ff */
[----:B------:R-:W-:Y:S01]  /*deb0*/  FADD.FTZ R38, -R2, R7 ;  /* 0x0000000702267221 */ /* 0x000fe20000010100 */
[----:B------:R-:W-:Y:S01]  /*dec0*/  FMUL.FTZ R3, R37, R16 ;  /* 0x0000001025037220 */ /* 0x000fe20000410000 */
[----:B------:R-:W-:Y:S01]  /*ded0*/  SHF.L.U32 R7, R42, 0x10, RZ ;  /* 0x000000102a077819 */ /* 0x000fe200000006ff */
[----:B------:R-:W-:Y:S01]  /*dee0*/  FFMA.FTZ R34, R147, R34, R148 ;  /* 0x0000002293227223 */ /* 0x000fe20000010094 */
[----:B-----5:R-:W-:Y:S01]  /*def0*/  @P2 SHF.L.U32 R10, R21, 0x10, RZ ;  /* 0x00000010150a2819 */ /* 0x020fe200000006ff */
[----:B------:R-:W-:Y:S01]  /*df00*/  FMUL.FTZ R3, R3, UR4 ;  /* 0x0000000403037c20 */ /* 0x000fe20008410000 */
[----:B------:R-:W-:Y:S01]  /*df10*/  LOP3.LUT P5, RZ, R153, 0xff00, RZ, 0xc0, !PT ;  /* 0x0000ff0099ff7812 */ /* 0x000fe200078ac0ff */
[----:B------:R-:W-:Y:S01]  /*df20*/  FFMA.FTZ R38, R17, R38, R7 ;  /* 0x0000002611267223 */ /* 0x000fe20000010007 */
[----:B------:R-:W-:Y:S01]  /*df30*/  FADD.FTZ R34, -R34, R27 ;  /* 0x0000001b22227221 */ /* 0x000fe20000010100 */
[----:B------:R-:W-:Y:S01]  /*df40*/  @P2 FMUL.FTZ R8, R3, R10 ;  /* 0x0000000a03082220 */ /* 0x000fe20000410000 */
[----:B------:R-:W-:Y:S01]  /*df50*/  PRMT R10, R41, 0x7632, R10 ;  /* 0x00007632290a7816 */ /* 0x000fe2000000000a */
[-C--:B------:R-:W-:Y:S01]  /*df60*/  FMUL.FTZ R7, R38, R16.reuse ;  /* 0x0000001026077220 */ /* 0x080fe20000410000 */
[----:B------:R-:W-:Y:S01]  /*df70*/  @P3 PRMT R11, R21, 0x7632, R11 ;  /* 0x00007632150b3816 */ /* 0x000fe2000000000b */
[----:B------:R-:W-:Y:S01]  /*df80*/  FFMA.FTZ R2, R147, R145, R148 ;  /* 0x0000009193027223 */ /* 0x000fe20000010094 */
[----:B------:R-:W-:Y:S01]  /*df90*/  SHF.L.U32 R10, R10, 0x10, RZ ;  /* 0x000000100a0a7819 */ /* 0x000fe200000006ff */
[----:B------:R-:W-:Y:S01]  /*dfa0*/  FMUL.FTZ R7, R7, UR4 ;  /* 0x0000000407077c20 */ /* 0x000fe20008410000 */
[----:B------:R-:W-:Y:S01]  /*dfb0*/  @P3 SHF.L.U32 R11, R11, 0x10, RZ ;  /* 0x000000100b0b3819 */ /* 0x000fe200000006ff */
[----:B------:R-:W-:Y:S01]  /*dfc0*/  FADD.FTZ R2, -R2, R30 ;  /* 0x0000001e02027221 */ /* 0x000fe20000010100 */
[----:B------:R-:W-:Y:S01]  /*dfd0*/  @P4 SHF.L.U32 R14, R22, 0x10, RZ ;  /* 0x00000010160e4819 */ /* 0x000fe200000006ff */
[----:B------:R-:W-:Y:S01]  /*dfe0*/  FFMA.FTZ R29, R17, R29, R10 ;  /* 0x0000001d111d7223 */ /* 0x000fe2000001000a */
[----:B------:R-:W-:Y:S01]  /*dff0*/  MOV R10, RZ ;  /* 0x000000ff000a7202 */ /* 0x000fe20000000f00 */
[----:B------:R-:W-:Y:S01]  /*e000*/  FFMA.FTZ R5, R147, R5, R148 ;  /* 0x0000000593057223 */ /* 0x000fe20000010094 */
[----:B------:R-:W-:Y:S01]  /*e010*/  ISETP.GE.U32.AND P0, PT, R152, RZ, PT ;  /* 0x000000ff9800720c */ /* 0x000fe20003f06070 */
[----:B------:R-:W-:Y:S01]  /*e020*/  FMUL.FTZ R27, R29, R16 ;  /* 0x000000101d1b7220 */ /* 0x000fe20000410000 */
[----:B------:R-:W-:Y:S01]  /*e030*/  @P5 PRMT R22, R22, 0x7632, R22 ;  /* 0x0000763216165816 */ /* 0x000fe20000000016 */
[--C-:B------:R-:W-:Y:S01]  /*e040*/  FADD.FTZ R5, -R5, R6.reuse ;  /* 0x0000000605057221 */ /* 0x100fe20000010100 */
[----:B------:R-:W-:Y:S01]  /*e050*/  PRMT R6, R43, 0x7632, R6 ;  /* 0x000076322b067816 */ /* 0x000fe20000000006 */
[----:B------:R-:W-:Y:S01]  /*e060*/  FMUL.FTZ R27, R27, UR4 ;  /* 0x000000041b1b7c20 */ /* 0x000fe20008410000 */
[--C-:B------:R-:W-:Y:S01]  /*e070*/  FFMA.FTZ R33, R147, R33, R148.reuse ;  /* 0x0000002193217223 */ /* 0x100fe20000010094 */
[----:B------:R-:W-:Y:S01]  /*e080*/  ISETP.GE.U32.AND.EX P0, PT, R153, 0x1000000, PT, P0 ;  /* 0x010000009900780c */ /* 0x000fe20003f06100 */
[----:B------:R-:W-:Y:S01]  /*e090*/  FFMA.FTZ R36, R147, R4, R148 ;  /* 0x0000000493247223 */ /* 0x000fe20000010094 */
[----:B------:R-:W-:Y:S01]  /*e0a0*/  @P3 FMUL.FTZ R10, R27, R11 ;  /* 0x0000000b1b0a3220 */ /* 0x000fe20000410000 */
[----:B------:R-:W-:-:S02]  /*e0b0*/  HFMA2 R11, -RZ, RZ, 0, 0 ;  /* 0x00000000ff0b7431 */ /* 0x000fc400000001ff */
[----:B------:R-:W-:Y:S01]  /*e0c0*/  @P4 FMUL.FTZ R11, R7, R14 ;  /* 0x0000000e070b4220 */ /* 0x000fe20000410000 */
[----:B------:R-:W-:Y:S01]  /*e0d0*/  PRMT R14, R42, 0x7632, R14 ;  /* 0x000076322a0e7816 */ /* 0x000fe2000000000e */
[----:B------:R-:W-:Y:S01]  /*e0e0*/  FADD.FTZ R33, -R33, R31 ;  /* 0x0000001f21217221 */ /* 0x000fe20000010100 */
[----:B------:R-:W-:Y:S01]  /*e0f0*/  LOP3.LUT P6, RZ, R153, 0xff0000, RZ, 0xc0, !PT ;  /* 0x00ff000099ff7812 */ /* 0x000fe200078cc0ff */
[----:B------:R-:W-:Y:S01]  /*e100*/  FADD.FTZ R36, -R36, R9 ;  /* 0x0000000924247221 */ /* 0x000fe20000010100 */
[----:B------:R-:W-:Y:S01]  /*e110*/  SHF.L.U32 R14, R14, 0x10, RZ ;  /* 0x000000100e0e7819 */ /* 0x000fe200000006ff */
[----:B------:R-:W-:Y:S01]  /*e120*/  FMUL.FTZ R3, R94, R3 ;  /* 0x000000035e037220 */ /* 0x000fe20000410000 */
[----:B------:R-:W-:Y:S01]  /*e130*/  @P5 SHF.L.U32 R22, R22, 0x10, RZ ;  /* 0x0000001016165819 */ /* 0x000fe200000006ff */
[----:B------:R-:W-:Y:S01]  /*e140*/  FMUL.FTZ R27, R95, R27 ;  /* 0x0000001b5f1b7220 */ /* 0x000fe20000410000 */
[----:B------:R-:W-:Y:S01]  /*e150*/  SHF.L.U32 R6, R6, 0x10, RZ ;  /* 0x0000001006067819 */ /* 0x000fe200000006ff */
[----:B------:R-:W-:Y:S01]  /*e160*/  FFMA.FTZ R2, R17, R2, R14 ;  /* 0x0000000211027223 */ /* 0x000fe2000001000e */
[----:B------:R-:W-:-:S02]  /*e170*/  PRMT R4, R40, 0x7632, R4 ;  /* 0x0000763228047816 */ /* 0x000fc40000000004 */
[----:B------:R-:W-:Y:S01]  /*e180*/  MOV R14, RZ ;  /* 0x000000ff000e7202 */ /* 0x000fe20000000f00 */
[----:B------:R-:W-:Y:S01]  /*e190*/  FMUL.FTZ R21, R2, R16 ;  /* 0x0000001002157220 */ /* 0x000fe20000410000 */
[----:B------:R-:W-:Y:S01]  /*e1a0*/  FFMA.FTZ R39, R17, R33, R6 ;  /* 0x0000002111277223 */ /* 0x000fe20000010006 */
[----:B------:R-:W-:Y:S01]  /*e1b0*/  FMUL.FTZ R6, R96, R7 ;  /* 0x0000000760067220 */ /* 0x000fe20000410000 */
[----:B------:R-:W-:Y:S01]  /*e1c0*/  SHF.L.U32 R4, R4, 0x10, RZ ;  /* 0x0000001004047819 */ /* 0x000fe200000006ff */
[----:B------:R-:W-:Y:S01]  /*e1d0*/  FMUL.FTZ R21, R21, UR4 ;  /* 0x0000000415157c20 */ /* 0x000fe20008410000 */
[----:B------:R-:W-:Y:S02]  /*e1e0*/  @P6 SHF.L.U32 R30, R23, 0x10, RZ ;  /* 0x00000010171e6819 */ /* 0x000fe400000006ff */
[----:B------:R-:W-:Y:S01]  /*e1f0*/  FSEL R6, R6, RZ, P4 ;  /* 0x000000ff06067208 */ /* 0x000fe20002000000 */
[----:B------:R-:W-:Y:S01]  /*e200*/  @P5 FMUL.FTZ R14, R21, R22 ;  /* 0x00000016150e5220 */ /* 0x000fe20000410000 */
[----:B------:R-:W-:Y:S01]  /*e210*/  SHF.L.U32 R22, R43, 0x10, RZ ;  /* 0x000000102b167819 */ /* 0x000fe200000006ff */
[----:B------:R-:W-:Y:S01]  /*e220*/  FFMA.FTZ R34, R17, R34, R4 ;  /* 0x0000002211227223 */ /* 0x000fe20000010004 */
[----:B------:R-:W-:-:S02]  /*e230*/  LOP3.LUT P4, RZ, R152, 0xff, RZ, 0xc0, !PT ;  /* 0x000000ff98ff7812 */ /* 0x000fc4000788c0ff */
[----:B------:R-:W-:Y:S01]  /*e240*/  @P0 PRMT R4, R23, 0x7632, R4 ;  /* 0x0000763217040816 */ /* 0x000fe20000000004 */
[----:B------:R-:W-:Y:S01]  /*e250*/  FFMA.FTZ R22, R17, R5, R22 ;  /* 0x0000000511167223 */ /* 0x000fe20000010016 */
[----:B------:R-:W-:Y:S01]  /*e260*/  FMUL.FTZ R5, R97, R21 ;  /* 0x0000001561057220 */ /* 0x000fe20000410000 */
[----:B------:R-:W-:Y:S01]  /*e270*/  SHF.L.U32 R9, R40, 0x10, RZ ;  /* 0x0000001028097819 */ /* 0x000fe200000006ff */
[-C--:B------:R-:W-:Y:S01]  /*e280*/  FMUL.FTZ R23, R39, R16.reuse ;  /* 0x0000001027177220 */ /* 0x080fe20000410000 */
[----:B------:R-:W-:Y:S01]  /*e290*/  FMUL.FTZ R7, R22, R16 ;  /* 0x0000001016077220 */ /* 0x000fe20000410000 */
[----:B------:R-:W-:Y:S01]  /*e2a0*/  @P0 SHF.L.U32 R4, R4, 0x10, RZ ;  /* 0x0000001004040819 */ /* 0x000fe200000006ff */
[----:B------:R-:W-:Y:S01]  /*e2b0*/  HFMA2 R21, -RZ, RZ, 0, 0 ;  /* 0x00000000ff157431 */ /* 0x000fe200000001ff */
[----:B------:R-:W-:Y:S01]  /*e2c0*/  FSEL R5, R5, RZ, P5 ;  /* 0x000000ff05057208 */ /* 0x000fe20002800000 */
[----:B------:R-:W-:Y:S01]  /*e2d0*/  FMUL.FTZ R23, R23, UR4 ;  /* 0x0000000417177c20 */ /* 0x000fe20008410000 */
[----:B------:R-:W-:Y:S01]  /*e2e0*/  LOP3.LUT P5, RZ, R152, 0xff00, RZ, 0xc0, !PT ;  /* 0x0000ff0098ff7812 */ /* 0x000fe200078ac0ff */
[----:B------:R-:W-:Y:S01]  /*e2f0*/  FFMA.FTZ R36, R17, R36, R9 ;  /* 0x0000002411247223 */ /* 0x000fe20000010009 */
[----:B------:R-:W-:Y:S01]  /*e300*/  FMUL.FTZ R7, R7, UR4 ;  /* 0x0000000407077c20 */ /* 0x000fe20008410000 */
[----:B------:R-:W-:Y:S01]  /*e310*/  MOV R17, RZ ;  /* 0x000000ff00117202 */ /* 0x000fe20000000f00 */
[----:B------:R-:W-:Y:S01]  /*e320*/  @P0 FMUL.FTZ R17, R23, R4 ;  /* 0x0000000417110220 */ /* 0x000fe20000410000 */
[----:B------:R-:W-:Y:S01]  /*e330*/  FMUL.FTZ R4, R36, R16 ;  /* 0x0000001024047220 */ /* 0x000fe20000410000 */
[----:B------:R-:W-:Y:S01]  /*e340*/  @P6 FMUL.FTZ R21, R7, R30 ;  /* 0x0000001e07156220 */ /* 0x000fe20000410000 */
[----:B------:R-:W-:Y:S01]  /*e350*/  @P4 SHF.L.U32 R30, R20, 0x10, RZ ;  /* 0x00000010141e4819 */ /* 0x000fe200000006ff */
[----:B------:R-:W-:-:S02]  /*e360*/  HFMA2 R9, -RZ, RZ, 0, 0 ;  /* 0x00000000ff097431 */ /* 0x000fc400000001ff */
        /* <DEDUP_REMOVED lines=27> */
.L_x_5837:
        /* <DEDUP_REMOVED lines=11> */
[----:B------:R-:W-:-:S02]  /*e5d0*/  HFMA2 R8, -RZ, RZ, 0, 0 ;  /* 0x00000000ff087431 */ /* 0x000fc400000001ff */
[----:B------:R-:W-:Y:S01]  /*e5e0*/  FADD.FTZ R2, -R2, R7 ;  /* 0x0000000702027221 */ /* 0x000fe20000010100 */
[----:B------:R-:W-:Y:S01]  /*e5f0*/  SHF.L.U32 R7, R42, 0x10, RZ ;  /* 0x000000102a077819 */ /* 0x000fe200000006ff */
[----:B------:R-:W-:Y:S01]  /*e600*/  FMUL.FTZ R3, R16, R3 ;  /* 0x0000000310037220 */ /* 0x000fe20000410000 */
[----:B-----5:R-:W-:Y:S01]  /*e610*/  @P5 SHF.L.U32 R10, R21, 0x10, RZ ;  /* 0x00000010150a5819 */ /* 0x020fe200000006ff */
[----:B------:R-:W-:Y:S01]  /*e620*/  FFMA.FTZ R5, R147, R5, R148 ;  /* 0x0000000593057223 */ /* 0x000fe20000010094 */
[----:B------:R-:W-:Y:S01]  /*e630*/  @P4 PRMT R11, R21, 0x7632, R11 ;  /* 0x00007632150b4816 */ /* 0x000fe2000000000b */
[----:B------:R-:W-:Y:S01]  /*e640*/  FMUL.FTZ R3, R3, UR4 ;  /* 0x0000000403037c20 */ /* 0x000fe20008410000 */
[----:B------:R-:W-:Y:S01]  /*e650*/  FFMA.FTZ R2, R17, R2, R7 ;  /* 0x0000000211027223 */ /* 0x000fe20000010007 */
[----:B------:R-:W-:Y:S01]  /*e660*/  LOP3.LUT P3, RZ, R153, 0xff00, RZ, 0xc0, !PT ;  /* 0x0000ff0099ff7812 */ /* 0x000fe2000786c0ff */
[----:B------:R-:W-:Y:S01]  /*e670*/  FADD.FTZ R30, -R145, R30 ;  /* 0x0000001e911e7221 */ /* 0x000fe20000010100 */
[----:B------:R-:W-:Y:S01]  /*e680*/  @P5 FMUL.FTZ R8, R10, R3 ;  /* 0x000000030a085220 */ /* 0x000fe20000410000 */
[----:B------:R-:W-:Y:S01]  /*e690*/  PRMT R10, R41, 0x7632, R10 ;  /* 0x00007632290a7816 */ /* 0x000fe2000000000a */
[----:B------:R-:W-:Y:S01]  /*e6a0*/  FMUL.FTZ R2, R16, R2 ;  /* 0x0000000210027220 */ /* 0x000fe20000410000 */
[----:B------:R-:W-:Y:S01]  /*e6b0*/  @P4 SHF.L.U32 R11, R11, 0x10, RZ ;  /* 0x000000100b0b4819 */ /* 0x000fe200000006ff */
[----:B------:R-:W-:Y:S01]  /*e6c0*/  FADD.FTZ R5, -R5, R6 ;  /* 0x0000000605057221 */ /* 0x000fe20000010100 */
[----:B------:R-:W-:Y:S01]  /*e6d0*/  SHF.L.U32 R10, R10, 0x10, RZ ;  /* 0x000000100a0a7819 */ /* 0x000fe200000006ff */
[----:B------:R-:W-:Y:S01]  /*e6e0*/  FMUL.FTZ R2, R2, UR4 ;  /* 0x0000000402027c20 */ /* 0x000fe20008410000 */
[----:B------:R-:W-:Y:S01]  /*e6f0*/  @P0 SHF.L.U32 R7, R22, 0x10, RZ ;  /* 0x0000001016070819 */ /* 0x000fe200000006ff */
[----:B------:R-:W-:Y:S01]  /*e700*/  FFMA.FTZ R4, R147, R4, R148 ;  /* 0x0000000493047223 */ /* 0x000fe20000010094 */
[----:B------:R-:W-:Y:S01]  /*e710*/  LOP3.LUT P2, RZ, R153, 0xff0000, RZ, 0xc0, !PT ;  /* 0x00ff000099ff7812 */ /* 0x000fe2000784c0ff */
[----:B------:R-:W-:Y:S01]  /*e720*/  FFMA.FTZ R10, R17, R29, R10 ;  /* 0x0000001d110a7223 */ /* 0x000fe2000001000a */
[----:B------:R-:W-:Y:S01]  /*e730*/  SHF.L.U32 R6, R43, 0x10, RZ ;  /* 0x000000102b067819 */ /* 0x000fe200000006ff */
[----:B------:R-:W-:Y:S01]  /*e740*/  FADD.FTZ R4, -R4, R9 ;  /* 0x0000000904047221 */ /* 0x000fe20000010100 */
[----:B------:R-:W-:Y:S01]  /*e750*/  @P3 PRMT R21, R22, 0x7632, R21 ;  /* 0x0000763216153816 */ /* 0x000fe20000000015 */
[----:B------:R-:W-:Y:S01]  /*e760*/  FMUL.FTZ R10, R16, R10 ;  /* 0x0000000a100a7220 */ /* 0x000fe20000410000 */
[----:B------:R-:W-:Y:S01]  /*e770*/  MOV R14, RZ ;  /* 0x000000ff000e7202 */ /* 0x000fe20000000f00 */
[----:B------:R-:W-:Y:S01]  /*e780*/  FFMA.FTZ R5, R17, R5, R6 ;  /* 0x0000000511057223 */ /* 0x000fe20000010006 */
[----:B------:R-:W-:Y:S01]  /*e790*/  @P3 SHF.L.U32 R21, R21, 0x10, RZ ;  /* 0x0000001015153819 */ /* 0x000fe200000006ff */
[----:B------:R-:W-:Y:S01]  /*e7a0*/  FMUL.FTZ R29, R10, UR4 ;  /* 0x000000040a1d7c20 */ /* 0x000fe20008410000 */
[----:B------:R-:W-:Y:S01]  /*e7b0*/  MOV R10, RZ ;  /* 0x000000ff000a7202 */ /* 0x000fe20000000f00 */
[----:B------:R-:W-:Y:S01]  /*e7c0*/  FMUL.FTZ R5, R16, R5 ;  /* 0x0000000510057220 */ /* 0x000fe20000410000 */
[----:B------:R-:W-:Y:S01]  /*e7d0*/  SHF.L.U32 R22, R40, 0x10, RZ ;  /* 0x0000001028167819 */ /* 0x000fe200000006ff */
[----:B------:R-:W-:Y:S01]  /*e7e0*/  @P4 FMUL.FTZ R10, R11, R29 ;  /* 0x0000001d0b0a4220 */ /* 0x000fe20000410000 */
[----:B------:R-:W-:-:S02]  /*e7f0*/  HFMA2 R11, -RZ, RZ, 0, 0 ;  /* 0x00000000ff0b7431 */ /* 0x000fc400000001ff */
[-C--:B------:R-:W-:Y:S01]  /*e800*/  @P0 FMUL.FTZ R11, R7, R2.reuse ;  /* 0x00000002070b0220 */ /* 0x080fe20000410000 */
[----:B------:R-:W-:Y:S01]  /*e810*/  PRMT R7, R42, 0x7632, R7 ;  /* 0x000076322a077816 */ /* 0x000fe20000000007 */
[----:B------:R-:W-:Y:S01]  /*e820*/  FMUL.FTZ R5, R5, UR4 ;  /* 0x0000000405057c20 */ /* 0x000fe20008410000 */
[----:B------:R-:W-:Y:S01]  /*e830*/  @P2 SHF.L.U32 R6, R23, 0x10, RZ ;  /* 0x0000001017062819 */ /* 0x000fe200000006ff */
[----:B------:R-:W-:Y:S01]  /*e840*/  FMUL.FTZ R2, R96, R2 ;  /* 0x0000000260027220 */ /* 0x000fe20000410000 */
[----:B------:R-:W-:Y:S01]  /*e850*/  SHF.L.U32 R7, R7, 0x10, RZ ;  /* 0x0000001007077819 */ /* 0x000fe200000006ff */
[C-C-:B------:R-:W-:Y:S01]  /*e860*/  FFMA.FTZ R33, R147.reuse, R33, R148.reuse ;  /* 0x0000002193217223 */ /* 0x140fe20000010094 */
[----:B------:R-:W-:Y:S01]  /*e870*/  PRMT R9, R40, 0x7632, R9 ;  /* 0x0000763228097816 */ /* 0x000fe20000000009 */
[----:B------:R-:W-:Y:S01]  /*e880*/  FFMA.FTZ R34, R147, R34, R148 ;  /* 0x0000002293227223 */ /* 0x000fe20000010094 */
[----:B------:R-:W-:Y:S01]  /*e890*/  FSEL R2, R2, RZ, P0 ;  /* 0x000000ff02027208 */ /* 0x000fe20000000000 */
[C---:B------:R-:W-:Y:S01]  /*e8a0*/  FFMA.FTZ R7, R17.reuse, R30, R7 ;  /* 0x0000001e11077223 */ /* 0x040fe20000010007 */
[----:B------:R-:W-:Y:S01]  /*e8b0*/  ISETP.GE.U32.AND P0, PT, R152, RZ, PT ;  /* 0x000000ff9800720c */ /* 0x000fe20003f06070 */
[----:B------:R-:W-:Y:S01]  /*e8c0*/  FFMA.FTZ R4, R17, R4, R22 ;  /* 0x0000000411047223 */ /* 0x000fe20000010016 */
[----:B------:R-:W-:Y:S01]  /*e8d0*/  FADD.FTZ R33, -R33, R31 ;  /* 0x0000001f21217221 */ /* 0x000fe20000010100 */
[----:B------:R-:W-:Y:S01]  /*e8e0*/  FMUL.FTZ R7, R16, R7 ;  /* 0x0000000710077220 */ /* 0x000fe20000410000 */
[----:B------:R-:W-:Y:S01]  /*e8f0*/  ISETP.GE.U32.AND.EX P0, PT, R153, 0x1000000, PT, P0 ;  /* 0x010000009900780c */ /* 0x000fe20003f06100 */
[----:B------:R-:W-:Y:S01]  /*e900*/  FADD.FTZ R27, -R34, R27 ;  /* 0x0000001b221b7221 */ /* 0x000fe20000010100 */
[----:B------:R-:W-:Y:S01]  /*e910*/  SHF.L.U32 R9, R9, 0x10, RZ ;  /* 0x0000001009097819 */ /* 0x000fe200000006ff */
[----:B------:R-:W-:Y:S01]  /*e920*/  FMUL.FTZ R7, R7, UR4 ;  /* 0x0000000407077c20 */ /* 0x000fe20008410000 */
[----:B------:R-:W-:Y:S01]  /*e930*/  FMUL.FTZ R4, R16, R4 ;  /* 0x0000000410047220 */ /* 0x000fe20000410000 */
[----:B------:R-:W-:Y:S01]  /*e940*/  FMUL.FTZ R3, R94, R3 ;  /* 0x000000035e037220 */ /* 0x000fe20000410000 */
[----:B------:R-:W-:Y:S01]  /*e950*/  FMUL.FTZ R29, R95, R29 ;  /* 0x0000001d5f1d7220 */ /* 0x000fe20000410000 */
[----:B------:R-:W-:Y:S01]  /*e960*/  @P3 FMUL.FTZ R14, R21, R7 ;  /* 0x00000007150e3220 */ /* 0x000fe20000410000 */
[----:B------:R-:W-:-:S02]  /*e970*/  HFMA2 R21, -RZ, RZ, 0, 0 ;  /* 0x00000000ff157431 */ /* 0x000fc400000001ff */
[----:B------:R-:W-:Y:S01]  /*e980*/  @P2 FMUL.FTZ R21, R6, R5 ;  /* 0x0000000506152220 */ /* 0x000fe20000410000 */
[----:B------:R-:W-:Y:S01]  /*e990*/  FMUL.FTZ R6, R97, R7 ;  /* 0x0000000761067220 */ /* 0x000fe20000410000 */
[----:B------:R-:W-:Y:S01]  /*e9a0*/  FMUL.FTZ R7, R98, R5 ;  /* 0x0000000562077220 */ /* 0x000fe20000410000 */
[----:B------:R-:W-:Y:S01]  /*e9b0*/  PRMT R5, R43, 0x7632, R5 ;  /* 0x000076322b057816 */ /* 0x000fe20000000005 */
[----:B------:R-:W-:Y:S01]  /*e9c0*/  FFMA.FTZ R9, R17, R27, R9 ;  /* 0x0000001b11097223 */ /* 0x000fe20000010009 */
[----:B------:R-:W-:Y:S01]  /*e9d0*/  @P0 PRMT R23, R23, 0x7632, R23 ;  /* 0x0000763217170816 */ /* 0x000fe20000000017 */
[----:B------:R-:W-:Y:S01]  /*e9e0*/  FMUL.FTZ R4, R4, UR4 ;  /* 0x0000000404047c20 */ /* 0x000fe20008410000 */
[----:B------:R-:W-:Y:S02]  /*e9f0*/  FSEL R6, R6, RZ, P3 ;  /* 0x000000ff06067208 */ /* 0x000fe40001800000 */
[----:B------:R-:W-:Y:S02]  /*ea00*/  LOP3.LUT P3, RZ, R152, 0xff, RZ, 0xc0, !PT ;  /* 0x000000ff98ff7812 */ /* 0x000fe4000786c0ff */
[----:B------:R-:W-:-:S02]  /*ea10*/  FSEL R7, R7, RZ, P2 ;  /* 0x000000ff07077208 */ /* 0x000fc40001000000 */
[----:B------:R-:W-:Y:S02]  /*ea20*/  LOP3.LUT P2, RZ, R152, 0xff00, RZ, 0xc0, !PT ;  /* 0x0000ff0098ff7812 */ /* 0x000fe4000784c0ff */
[----:B------:R-:W-:Y:S02]  /*ea30*/  SHF.L.U32 R5, R5, 0x10, RZ ;  /* 0x0000001005057819 */ /* 0x000fe400000006ff */
[----:B------:R-:W-:Y:S02]  /*ea40*/  @P0 SHF.L.U32 R23, R23, 0x10, RZ ;  /* 0x0000001017170819 */ /* 0x000fe400000006ff */
[----:B------:R-:W-:Y:S01]  /*ea50*/  F2FP.BF16.F32.PACK_AB R6, R6, R2 ;  /* 0x000000020606723e */ /* 0x000fe200000010ff */
[----:B------:R-:W-:Y:S01]  /*ea60*/  FFMA.FTZ R5, R17, R33, R5 ;  /* 0x0000002111057223 */ /* 0x000fe20000010005 */
[----:B------:R-:W-:Y:S02]  /*ea70*/  MOV R17, RZ ;  /* 0x000000ff00117202 */ /* 0x000fe40000000f00 */
[----:B------:R-:W-:Y:S01]  /*ea80*/  @P3 SHF.L.U32 R22, R20, 0x10, RZ ;  /* 0x0000001014163819 */ /* 0x000fe200000006ff */
[C---:B------:R-:W-:Y:S01]  /*ea90*/  FMUL.FTZ R5, R16.reuse, R5 ;  /* 0x0000000510057220 */ /* 0x040fe20000410000 */
[----:B------:R-:W-:Y:S01]  /*eaa0*/  FMUL.FTZ R16, R16, R9 ;  /* 0x0000000910107220 */ /* 0x000fe20000410000 */
[----:B------:R-:W-:Y:S01]  /*eab0*/  HFMA2 R9, -RZ, RZ, 0, 0 ;  /* 0x00000000ff097431 */ /* 0x000fe200000001ff */
[----:B------:R-:W-:Y:S01]  /*eac0*/  FSEL R3, R3, RZ, P5 ;  /* 0x000000ff03037208 */ /* 0x000fe20002800000 */
[-C--:B------:R-:W-:Y:S01]  /*ead0*/  @P3 FMUL.FTZ R9, R22, R4.reuse ;  /* 0x0000000416093220 */ /* 0x080fe20000410000 */
[----:B------:R-:W-:Y:S01]  /*eae0*/  FMUL.FTZ R5, R5, UR4 ;  /* 0x0000000405057c20 */ /* 0x000fe20008410000 */
[----:B------:R-:W-:Y:S01]  /*eaf0*/  @P2 PRMT R22, R20, 0x7632, R22 ;  /* 0x0000763214162816 */ /* 0x000fe20000000016 */
[----:B------:R-:W-:Y:S01]  /*eb00*/  FMUL.FTZ R4, R92, R4 ;  /* 0x000000045c047220 */ /* 0x000fe20000410000 */
[----:B------:R-:W-:Y:S01]  /*eb10*/  FSEL R29, R29, RZ, P4 ;  /* 0x000000ff1d1d7208 */ /* 0x000fe20002000000 */
[-C--:B------:R-:W-:Y:S01]  /*eb20*/  @P0 FMUL.FTZ R17, R23, R5.reuse ;  /* 0x0000000517110220 */ /* 0x080fe20000410000 */
[----:B------:R-:W-:Y:S01]  /*eb30*/  FMUL.FTZ R20, R99, R5 ;  /* 0x0000000563147220 */ /* 0x000fe20000410000 */
[----:B------:R-:W-:Y:S01]  /*eb40*/  @P2 SHF.L.U32 R22, R22, 0x10, RZ ;  /* 0x0000001016162819 */ /* 0x000fe200000006ff */
[----:B------:R-:W-:Y:S01]  /*eb50*/  FMUL.FTZ R5, R16, UR4 ;  /* 0x0000000410057c20 */ /* 0x000fe20008410000 */
[----:B------:R-:W-:-:S02]  /*eb60*/  MOV R16, RZ ;  /* 0x000000ff00107202 */ /* 0x000fc40000000f00 */
[----:B------:R-:W-:Y:S01]  /*eb70*/  FSEL R20, R20, RZ, P0 ;  /* 0x000000ff14147208 */ /* 0x000fe20000000000 */
[-C--:B------:R-:W-:Y:S01]  /*eb80*/  @P2 FMUL.FTZ R16, R22, R5.reuse ;  /* 0x0000000516102220 */ /* 0x080fe20000410000 */
[----:B------:R-:W-:Y:S01]  /*eb90*/  FMUL.FTZ R5, R93, R5 ;  /* 0x000000055d057220 */ /* 0x000fe20000410000 */
[----:B------:R-:W-:Y:S02]  /*eba0*/  FSEL R4, R4, RZ, P3 ;  /* 0x000000ff04047208 */ /* 0x000fe40001800000 */
[----:B------:R-:W-:Y:S02]  /*ebb0*/  F2FP.BF16.F32.PACK_AB R7, R20, R7 ;  /* 0x000000071407723e */ /* 0x000fe400000010ff */
[----:B------:R-:W-:Y:S02]  /*ebc0*/  FSEL R2, R5, RZ, P2 ;  /* 0x000000ff05027208 */ /* 0x000fe40001000000 */
[----:B------:R-:W-:Y:S02]  /*ebd0*/  F2FP.BF16.F32.PACK_AB R5, R29, R3 ;  /* 0x000000031d05723e */ /* 0x000fe400000010ff */
[----:B------:R-:W-:-:S07]  /*ebe0*/  F2FP.BF16.F32.PACK_AB R4, R2, R4 ;  /* 0x000000040204723e */ /* 0x000fce00000010ff */
.L_x_5838:
[----:B------:R-:W0:Y:S02]  /*ebf0*/  @P1 LDC.64 R2, c[0x0][0x478] ;  /* 0x00011e00ff021b82 */ /* 0x000e240000000a00 */
[----:B0-----:R-:W-:-:S05]  /*ec00*/  @P1 IMAD.WIDE.U32 R2, R15, 0x10, R2 ;  /* 0x000000100f021825 */ /* 0x001fca00078e0002 */
[----:B------:R0:W-:Y:S02]  /*ec10*/  @P1 STG.E.128 desc[UR6][R2.64], R36 ;  /* 0x0000002402001986 */ /* 0x0001e4000c101d06 */
[----:B0-----:R-:W-:-:S05]  /*ec20*/  IMAD.WIDE.U32 R2, R15, 0x10, R202 ;  /* 0x000000100f027825 */ /* 0x001fca00078e00ca */
[----:B------:R0:W-:Y:S02]  /*ec30*/  STG.E.128 desc[UR6][R2.64], R4 ;  /* 0x0000000402007986 */ /* 0x0001e4000c101d06 */
.L_x_5828:
        /* <DEDUP_REMOVED lines=125> */
.L_x_5813:
        /* <DEDUP_REMOVED lines=105> */
.L_x_5812:
[----:B------:R-:W-:Y:S05]  /*faa0*/  BSYNC B0 ;  /* 0x0000000000007941 */ /* 0x000fea0003800000 */
.L_x_5811:
        /* <DEDUP_REMOVED lines=331> */
.L_x_5816:
[----:B------:R-:W-:Y:S01]  /*10f60*/  HFMA2 R148, -RZ, RZ, 0, 5.9604644775390625e-08 ;  /* 0x00000001ff947431 */ /* 0x000fe200000001ff */
[----:B------:R-:W-:Y:S01]  /*10f70*/  BSSY B2, `(.L_x_5840) ;  /* 0x0000006000027945 */ /* 0x000fe20003800000 */
[----:B------:R-:W-:Y:S02]  /*10f80*/  MOV R147, 0x1f ;  /* 0x0000001f00937802 */ /* 0x000fe40000000f00 */
[----:B------:R-:W-:-:S07]  /*10f90*/  MOV R143, 0xffffffff ;  /* 0xffffffff008f7802 */ /* 0x000fce0000000f00 */
[----:B-----5:R-:W-:Y:S05]  /*10fa0*/  WARPSYNC.COLLECTIVE R143, `(.L_x_5841) ;  /* 0x000000008f087348 */ /* 0x020fea0003c00000 */
[----:B------:R0:W1:Y:S02]  /*10fb0*/  SHFL.BFLY P2, R143, R141, R148, R147 ;  /* 0x0c0000948d8f7389 */ /* 0x0000640000040093 */
[----:B01---5:R-:W-:Y:S05]  /*10fc0*/  ENDCOLLECTIVE ;  /* 0x000000000000791b */ /* 0x023fea0003800000 */
.L_x_5841:
[----:B------:R-:W-:Y:S05]  /*10fd0*/  BSYNC B2 ;  /* 0x0000000000027941 */ /* 0x000fea0003800000 */
.L_x_5840:
        /* <DEDUP_REMOVED lines=9> */
.L_x_5842:
[----:B------:R-:W-:Y:S01]  /*11070*/  MOV R141, R249 ;  /* 0x000000f9008d7202 */ /* 0x000fe20000000f00 */
[----:B------:R-:W-:Y:S02]  /*11080*/  HFMA2 R148, -RZ, RZ, 0, 1.1920928955078125e-07 ;  /* 0x00000002ff947431 */ /* 0x000fe400000001ff */
[----:B------:R-:W-:Y:S01]  /*11090*/  FADD.FTZ R140, R143, R140 ;  /* 0x0000008c8f8c7221 */ /* 0x000fe20000010000 */
[----:B------:R-:W-:-:S07]  /*110a0*/  MOV R143, 0xffffffff ;  /* 0xffffffff008f7802 */ /* 0x000fce0000000f00 */
[----:B------:R-:W-:Y:S05]  /*110b0*/  WARPSYNC.COLLECTIVE R143, `(.L_x_5843) ;  /* 0x000000008f087348 */ /* 0x000fea0003c00000 */
[----:B------:R0:W1:Y:S02]  /*110c0*/  SHFL.BFLY P2, R143, R141, R148, R147 ;  /* 0x0c0000948d8f7389 */ /* 0x0000640000040093 */
[----:B01----:R-:W-:Y:S05]  /*110d0*/  ENDCOLLECTIVE ;  /* 0x000000000000791b */ /* 0x003fea0003800000 */
.L_x_5843:
[----:B------:R-:W-:Y:S01]  /*110e0*/  MOV R141, R140 ;  /* 0x0000008c008d7202 */ /* 0x000fe20000000f00 */
[----:B------:R-:W-:Y:S01]  /*110f0*/  FADD.FTZ R249, R249, R143 ;  /* 0x0000008ff9f97221 */ /* 0x000fe20000010000 */
[----:B------:R-:W-:-:S07]  /*11100*/  MOV R143, 0xffffffff ;  /* 0xffffffff008f7802 */ /* 0x000fce0000000f00 */
[----:B------:R-:W-:Y:S05]  /*11110*/  WARPSYNC.COLLECTIVE R143, `(.L_x_5844) ;  /* 0x000000008f087348 */ /* 0x000fea0003c00000 */
[----:B------:R0:W1:Y:S02]  /*11120*/  SHFL.BFLY P2, R143, R141, R148, R147 ;  /* 0x0c0000948d8f7389 */ /* 0x0000640000040093 */
[----:B01----:R-:W-:Y:S05]  /*11130*/  ENDCOLLECTIVE ;  /* 0x000000000000791b */ /* 0x003fea0003800000 */
.L_x_5844:
[----:B------:R-:W-:Y:S01]  /*11140*/  MOV R141, R249 ;  /* 0x000000f9008d7202 */ /* 0x000fe20000000f00 */
[----:B------:R-:W-:Y:S02]  /*11150*/  HFMA2 R148, -RZ, RZ, 0, 2.384185791015625e-07 ;  /* 0x00000004ff947431 */ /* 0x000fe400000001ff */
[----:B------:R-:W-:Y:S01]  /*11160*/  FADD.FTZ R140, R140, R143 ;  /* 0x0000008f8c8c7221 */ /* 0x000fe20000010000 */
[----:B------:R-:W-:-:S07]  /*11170*/  MOV R143, 0xffffffff ;  /* 0xffffffff008f7802 */ /* 0x000fce0000000f00 */
[----:B------:R-:W-:Y:S05]  /*11180*/  WARPSYNC.COLLECTIVE R143, `(.L_x_5845) ;  /* 0x000000008f087348 */ /* 0x000fea0003c00000 */
[----:B------:R0:W1:Y:S02]  /*11190*/  SHFL.BFLY P2, R143, R141, R148, R147 ;  /* 0x0c0000948d8f7389 */ /* 0x0000640000040093 */
[----:B01----:R-:W-:Y:S05]  /*111a0*/  ENDCOLLECTIVE ;  /* 0x000000000000791b */ /* 0x003fea0003800000 */
.L_x_5845:
[----:B------:R-:W-:Y:S01]  /*111b0*/  MOV R141, R140 ;  /* 0x0000008c008d7202 */ /* 0x000fe20000000f00 */
[----:B------:R-:W-:Y:S01]  /*111c0*/  FADD.FTZ R249, R249, R143 ;  /* 0x0000008ff9f97221 */ /* 0x000fe20000010000 */
[----:B------:R-:W-:-:S07]  /*111d0*/  MOV R143, 0xffffffff ;  /* 0xffffffff008f7802 */ /* 0x000fce0000000f00 */
[----:B------:R-:W-:Y:S05]  /*111e0*/  WARPSYNC.COLLECTIVE R143, `(.L_x_5846) ;  /* 0x000000008f087348 */ /* 0x000fea0003c00000 */
[----:B------:R0:W1:Y:S02]  /*111f0*/  SHFL.BFLY P2, R143, R141, R148, R147 ;  /* 0x0c0000948d8f7389 */ /* 0x0000640000040093 */
[----:B01----:R-:W-:Y:S05]  /*11200*/  ENDCOLLECTIVE ;  /* 0x000000000000791b */ /* 0x003fea0003800000 */
.L_x_5846:
[----:B------:R-:W-:Y:S01]  /*11210*/  MOV R141, R249 ;  /* 0x000000f9008d7202 */ /* 0x000fe20000000f00 */
[----:B------:R-:W-:Y:S02]  /*11220*/  HFMA2 R148, -RZ, RZ, 0, 4.76837158203125e-07 ;  /* 0x00000008ff947431 */ /* 0x000fe400000001ff */
[----:B------:R-:W-:Y:S01]  /*11230*/  FADD.FTZ R140, R140, R143 ;  /* 0x0000008f8c8c7221 */ /* 0x000fe20000010000 */
[----:B------:R-:W-:-:S07]  /*11240*/  MOV R143, 0xffffffff ;  /* 0xffffffff008f7802 */ /* 0x000fce0000000f00 */
[----:B------:R-:W-:Y:S05]  /*11250*/  WARPSYNC.COLLECTIVE R143, `(.L_x_5847) ;  /* 0x000000008f087348 */ /* 0x000fea0003c00000 */
[----:B------:R0:W1:Y:S02]  /*11260*/  SHFL.BFLY P2, R143, R141, R148, R147 ;  /* 0x0c0000948d8f7389 */ /* 0x0000640000040093 */
[----:B01----:R-:W-:Y:S05]  /*11270*/  ENDCOLLECTIVE ;  /* 0x000000000000791b */ /* 0x003fea0003800000 */
.L_x_5847:
[----:B------:R-:W-:Y:S01]  /*11280*/  MOV R141, R140 ;  /* 0x0000008c008d7202 */ /* 0x000fe20000000f00 */
[----:B------:R-:W-:Y:S01]  /*11290*/  FADD.FTZ R249, R249, R143 ;  /* 0x0000008ff9f97221 */ /* 0x000fe20000010000 */
[----:B------:R-:W-:-:S07]  /*112a0*/  MOV R143, 0xffffffff ;  /* 0xffffffff008f7802 */ /* 0x000fce0000000f00 */
[----:B------:R-:W-:Y:S05]  /*112b0*/  WARPSYNC.COLLECTIVE R143, `(.L_x_5848) ;  /* 0x000000008f087348 */ /* 0x000fea0003c00000 */
[----:B------:R0:W1:Y:S02]  /*112c0*/  SHFL.BFLY P2, R143, R141, R148, R147 ;  /* 0x0c0000948d8f7389 */ /* 0x0000640000040093 */
[----:B01----:R-:W-:Y:S05]  /*112d0*/  ENDCOLLECTIVE ;  /* 0x000000000000791b */ /* 0x003fea0003800000 */
.L_x_5848:
        /* <DEDUP_REMOVED lines=88> */
.L_x_5849:
        /* <DEDUP_REMOVED lines=36> */
.L_x_5850:
[----:B------:R3:W-:Y:S04]  /*11aa0*/  STL [R1+0xbc], R211 ;  /* 0x0000bcd301007387 */ /* 0x0007e80000100800 */
[----:B------:R3:W-:Y:S04]  /*11ab0*/  STL [R1+0xc0], R230 ;  /* 0x0000c0e601007387 */ /* 0x0007e80000100800 */
[----:B------:R3:W-:Y:S04]  /*11ac0*/  STL [R1+0xc4], R210 ;  /* 0x0000c4d201007387 */ /* 0x0007e80000100800 */
[----:B------:R3:W-:Y:S04]  /*11ad0*/  STL [R1+0xc8], R229 ;  /* 0x0000c8e501007387 */ /* 0x0007e80000100800 */
[----:B------:R3:W-:Y:S01]  /*11ae0*/  STL [R1+0xcc], R209 ;  /* 0x0000ccd101007387 */ /* 0x0007e20000100800 */
[----:B------:R-:W-:Y:S01]  /*11af0*/  MOV R141, R143 ;  /* 0x0000008f008d7202 */ /* 0x000fe20000000f00 */
[----:B------:R-:W-:Y:S06]  /*11b00*/  BRA `(.L_x_5851) ;  /* 0xffffff4400d47947 */ /* 0x000fec000383ffff */
.L_x_5852:
        /* <DEDUP_REMOVED lines=15> */
.L_x_25407:


//--------------------- .text._ZN10layer_norm22ln_bwd_finalize_kernelINS_22Kernel_traits_finalizeILj1280Ef13__nv_bfloat16S2_S2_fjLb1ELj1024ELj4ENS_18Kernel_traits_baseILj1280EfS2_S2_S2_fjLj1024EEEEELb1ELb0EEEvNS_9BwdParamsE --------------------------
	.section	.text._ZN10layer_norm22ln_bwd_finalize_kernelINS_22Kernel_traits_finalizeILj1280Ef13__nv_bfloat16S2_S2_fjLb1ELj1024ELj4ENS_18Kernel_traits_baseILj1280EfS2_S2_S2_fjLj1024EEEEELb1ELb0EEEvNS_9BwdParamsE,"ax",@progbits
	.align	128
        .global         _ZN10layer_norm22ln_bwd_finalize_kernelINS_22Kernel_traits_finalizeILj1280Ef13__nv_bfloat16S2_S2_fjLb1ELj1024ELj4ENS_18Kernel_traits_baseILj1280EfS2_S2_S2_fjLj1024EEEEELb1ELb0EEEvNS_9BwdParamsE
        .type           _ZN10layer_norm22ln_bwd_finalize_kernelINS_22Kernel_traits_finalizeILj1280Ef13__nv_bfloat16S2_S2_fjLb1ELj1024ELj4ENS_18Kernel_traits_baseILj1280EfS2_S2_S2_fjLj1024EEEEELb1ELb0EEEvNS_9BwdParamsE,@function
        .size           _ZN10layer_norm22ln_bwd_finalize_kernelINS_22Kernel_traits_finalizeILj1280Ef13__nv_bfloat16S2_S2_fjLb1ELj1024ELj4ENS_18Kernel_traits_baseILj1280EfS2_S2_S2_fjLj1024EEEEELb1ELb0EEEvNS_9BwdParamsE,(.L_x_25408 - _ZN10layer_norm22ln_bwd_finalize_kernelINS_22Kernel_traits_finalizeILj1280Ef13__nv_bfloat16S2_S2_fjLb1ELj1024ELj4ENS_18Kernel_traits_baseILj1280EfS2_S2_S2_fjLj1024EEEEELb1ELb0EEEvNS_9BwdParamsE)
        .other          _ZN10layer_norm22ln_bwd_finalize_kernelINS_22Kernel_traits_finalizeILj1280Ef13__nv_bfloat16S2_S2_fjLb1ELj1024ELj4ENS_18Kernel_traits_baseILj1280EfS2_S2_S2_fjLj1024EEEEELb1ELb0EEEvNS_9BwdParamsE,@"STO_CUDA_ENTRY STV_DEFAULT"
_ZN10layer_norm22ln_bwd_finalize_kernelINS_22Kernel_traits_finalizeILj1280Ef13__nv_bfloat16S2_S2_fjLb1ELj1024ELj4ENS_18Kernel_traits_baseILj1280EfS2_S2_S2_fjLj1024EEEEELb1ELb0EEEvNS_9BwdParamsE:
.text._ZN10layer_norm22ln_bwd_finalize_kernelINS_22Kernel_traits_finalizeILj1280Ef13__nv_bfloat16S2_S2_fjLb1ELj1024ELj4ENS_18Kernel_traits_baseILj1280EfS2_S2_S2_fjLj1024EEEEELb1ELb0EEEvNS_9BwdParamsE:
        /* <DEDUP_REMOVED lines=16> */
[----:B------:R-:W-:-:S02]  /*0100*/  CS2R R6, SRZ ;  /* 0x0000000000067805 */ /* 0x000fc4000001ff00 */
        /* <DEDUP_REMOVED lines=8> */
[----:B------:R-:W-:Y:S02]  /*0190*/  MOV R8, R4 ;  /* 0x0000000400087202 */ /* 0x000fe40000000f00 */
[----:B------:R-:W-:Y:S02]  /*01a0*/  IADD3 R10, PT, PT, R10, R7, RZ ;  /* 0x000000070a0a7210 */ /* 0x000fe40007ffe0ff */
[----:B------:R-:W-:-:S02]  /*01b0*/  CS2R R6, SRZ ;  /* 0x0000000000067805 */ /* 0x000fc4000001ff00 */
[----:B------:R-:W-:Y:S02]  /*01c0*/  MOV R22, RZ ;  /* 0x000000ff00167202 */ /* 0x000fe40000000f00 */
[C---:B------:R-:W-:Y:S02]  /*01d0*/  ISETP.GE.U32.AND P1, PT, R10.reuse, 0xe0, PT ;  /* 0x000000e00a00780c */ /* 0x040fe40003f26070 */
[----:B------:R-:W-:-:S04]  /*01e0*/  LEA.HI R11, R10, 0x1, RZ, 0x1b ;  /* 0x000000010a0b7811 */ /* 0x000fc800078fd8ff */
[----:B------:R-:W-:-:S04]  /*01f0*/  LOP3.LUT R12, R11, 0x7, RZ, 0xc0, !PT ;  /* 0x000000070b0c7812 */ /* 0x000fc800078ec0ff */
        /* <DEDUP_REMOVED lines=28> */
.L_x_5857:
        /* <DEDUP_REMOVED lines=87> */
.L_x_5856:
[----:B------:R-:W-:Y:S05]  /*0930*/  BSYNC.RECONVERGENT B1 ;  /* 0x0000000000017941 */ /* 0x000fea0003800200 */
.L_x_5855:
        /* <DEDUP_REMOVED lines=49> */
.L_x_5859:
[----:B------:R-:W-:Y:S05]  /*0c50*/  BSYNC.RECONVERGENT B1 ;  /* 0x0000000000017941 */ /* 0x000fea0003800200 */
.L_x_5858:
        /* <DEDUP_REMOVED lines=29> */
.L_x_5861:
[----:B------:R-:W-:Y:S05]  /*0e30*/  BSYNC.RECONVERGENT B1 ;  /* 0x0000000000017941 */ /* 0x000fea0003800200 */
.L_x_5860:
        /* <DEDUP_REMOVED lines=14> */
.L_x_5854:
[----:B------:R-:W-:Y:S05]  /*0f20*/  BSYNC.RECONVERGENT B0 ;  /* 0x0000000000007941 */ /* 0x000fea0003800200 */
.L_x_5853:
        /* <DEDUP_REMOVED lines=68> */
[----:B-1----:R-:W-:Y:S04]  /*1370*/  STG.E.64 desc[UR6][R10.64], R6 ;  /* 0x000000060a007986 */ /* 0x002fe8000c101b06 */
[----:B--2---:R-:W-:Y:S04]  /*1380*/  STG.E.64 desc[UR6][R12.64], R4 ;  /* 0x000000040c007986 */ /* 0x004fe8000c101b06 */
[----:B----4-:R-:W-:Y:S01]  /*1390*/  STG.E.64 desc[UR6][R8.64], R2 ;  /* 0x0000000208007986 */ /* 0x010fe2000c101b06 */
[----:B------:R-:W-:Y:S05]  /*13a0*/  EXIT ;  /* 0x000000000000794d */ /* 0x000fea0003800000 */
.L_x_5862:
        /* <DEDUP_REMOVED lines=13> */
.L_x_25408:


//--------------------- .text._ZN10layer_norm13ln_bwd_kernelINS_13Kernel_traitsIf13__nv_bfloat16S2_S2_fjLj1280ELj1ELj4ELj1ELj16ENS_18Kernel_traits_baseILj1280EfS2_S2_S2_fjLj128EEEEELb1ELb1ELb1ELb0EEEvNS_9BwdParamsE --------------------------
	.section	.text._ZN10layer_norm13ln_bwd_kernelINS_13Kernel_traitsIf13__nv_bfloat16S2_S2_fjLj1280ELj1ELj4ELj1ELj16ENS_18Kernel_traits_baseILj1280EfS2_S2_S2_fjLj128EEEEELb1ELb1ELb1ELb0EEEvNS_9BwdParamsE,"ax",@progbits
	.align	128
        .global         _ZN10layer_norm13ln_bwd_kernelINS_13Kernel_traitsIf13__nv_bfloat16S2_S2_fjLj1280ELj1ELj4ELj1ELj16ENS_18Kernel_traits_baseILj1280EfS2_S2_S2_fjLj128EEEEELb1ELb1ELb1ELb0EEEvNS_9BwdParamsE
        .type           _ZN10layer_norm13ln_bwd_kernelINS_13Kernel_traitsIf13__nv_bfloat16S2_S2_fjLj1280ELj1ELj4ELj1ELj16ENS_18Kernel_traits_baseILj1280EfS2_S2_S2_fjLj128EEEEELb1ELb1ELb1ELb0EEEvNS_9BwdParamsE,@function
        .size           _ZN10layer_norm13ln_bwd_kernelINS_13Kernel_traitsIf13__nv_bfloat16S2_S2_fjLj1280ELj1ELj4ELj1ELj16ENS_18Kernel_traits_baseILj1280EfS2_S2_S2_fjLj128EEEEELb1ELb1ELb1ELb0EEEvNS_9BwdParamsE,(.L_x_25409 - _ZN10layer_norm13ln_bwd_kernelINS_13Kernel_traitsIf13__nv_bfloat16S2_S2_fjLj1280ELj1ELj4ELj1ELj16ENS_18Kernel_traits_baseILj1280EfS2_S2_S2_fjLj128EEEEELb1ELb1ELb1ELb0EEEvNS_9BwdParamsE)
        .other          _ZN10layer_norm13ln_bwd_kernelINS_13Kernel_traitsIf13__nv_bfloat16S2_S2_fjLj1280ELj1ELj4ELj1ELj16ENS_18Kernel_traits_baseILj1280EfS2_S2_S2_fjLj128EEEEELb1ELb1ELb1ELb0EEEvNS_9BwdParamsE,@"STO_CUDA_ENTRY STV_DEFAULT"
_ZN10layer_norm13ln_bwd_kernelINS_13Kernel_traitsIf13__nv_bfloat16S2_S2_fjLj1280ELj1ELj4ELj1ELj16ENS_18Kernel_traits_baseILj1280EfS2_S2_S2_fjLj128EEEEELb1ELb1ELb1ELb0EEEvNS_9BwdParamsE:
.text._ZN10layer_norm13ln_bwd_kernelINS_13Kernel_traitsIf13__nv_bfloat16S2_S2_fjLj1280ELj1ELj4ELj1ELj16ENS_18Kernel_traits_baseILj1280EfS2_S2_S2_fjLj128EEEEELb1ELb1ELb1ELb0EEEvNS_9BwdParamsE:
        /* <DEDUP_REMOVED lines=11> */
[----:B------:R-:W0:Y:S03]  /*00b0*/  LDCU.U8 UR8, c[0x0][0x410] ;  /* 0x00008200ff0877ac */ /* 0x000e260008000000 */
[----:B------:R0:W2:Y:S01]  /*00c0*/  LDL.64 R60, [R1+0x148] ;  /* 0x00014800013c7983 */ /* 0x0000a20000100a00 */
[----:B------:R-:W0:Y:S03]  /*00d0*/  LDCU UR9, c[0x0][0x400] ;  /* 0x00008000ff0977ac */ /* 0x000e260008000800 */
[----:B------:R0:W2:Y:S01]  /*00e0*/  LDL.64 R62, [R1+0x150] ;  /* 0x00015000013e7983 */ /* 0x0000a20000100a00 */
[----:B------:R-:W0:Y:S03]  /*00f0*/  LDCU.64 UR12, c[0x0][0x408] ;  /* 0x00008100ff0c77ac */ /* 0x000e260008000a00 */
[----:B------:R0:W2:Y:S01]  /*0100*/  LDL.64 R56, [R1+0x138] ;  /* 0x0001380001387983 */ /* 0x0000a20000100a00 */
[----:B------:R-:W0:Y:S03]  /*0110*/  LDCU.64 UR10, c[0x0][0x438] ;  /* 0x00008700ff0a77ac */ /* 0x000e260008000a00 */
[----:B------:R0:W2:Y:S01]  /*0120*/  LDL.64 R58, [R1+0x140] ;  /* 0x00014000013a7983 */ /* 0x0000a20000100a00 */
[----:B------:R-:W0:Y:S03]  /*0130*/  LDCU.64 UR20, c[0x0][0x478] ;  /* 0x00008f00ff1477ac */ /* 0x000e260008000a00 */
[----:B------:R0:W2:Y:S04]  /*0140*/  LDL.64 R52, [R1+0x128] ;  /* 0x0001280001347983 */ /* 0x0000a80000100a00 */
        /* <DEDUP_REMOVED lines=10> */
[----:B------:R2:W2:Y:S01]  /*01f0*/  LDL.64 R34, [R1+0xe0] ;  /* 0x0000e00001227983 */ /* 0x0004a20000100a00 */
[----:B-1----:R-:W-:-:S02]  /*0200*/  MOV R9, UR4 ;  /* 0x0000000400097c02 */ /* 0x002fc40008000f00 */
[----:B0-----:R-:W-:Y:S02]  /*0210*/  LOP3.LUT R8, R6, 0x1f, RZ, 0xc0, !PT ;  /* 0x0000001f06087812 */ /* 0x001fe400078ec0ff */
[----:B------:R-:W-:Y:S02]  /*0220*/  SHF.R.S32.HI R0, RZ, 0x1f, R9 ;  /* 0x0000001fff007819 */ /* 0x000fe40000011409 */
[----:B------:R-:W-:Y:S02]  /*0230*/  LOP3.LUT R7, R8, 0x1f, RZ, 0x3c, !PT ;  /* 0x0000001f08077812 */ /* 0x000fe400078e3cff */
[----:B------:R-:W-:Y:S02]  /*0240*/  LEA.HI R0, R0, R9, RZ, 0x3 ;  /* 0x0000000900007211 */ /* 0x000fe400078f18ff */
        /* <DEDUP_REMOVED lines=8> */
[----:B------:R-:W1:Y:S08]  /*02d0*/  @P0 LDC.64 R4, c[0x0][0x3e8] ;  /* 0x0000fa00ff040b82 */ /* 0x000e700000000a00 */
[----:B------:R-:W4:Y:S08]  /*02e0*/  @P1 LDC.64 R10, c[0x0][0x3d0] ;  /* 0x0000f400ff0a1b82 */ /* 0x000f300000000a00 */
[----:B------:R-:W4:Y:S01]  /*02f0*/  @P1 LDC.64 R12, c[0x0][0x3e8] ;  /* 0x0000fa00ff0c1b82 */ /* 0x000f220000000a00 */
[----:B0-----:R-:W-:-:S07]  /*0300*/  @P0 IMAD.WIDE.U32 R2, R31, 0x20, R2 ;  /* 0x000000201f020825 */ /* 0x001fce00078e0002 */
[----:B------:R-:W0:Y:S01]  /*0310*/  @P2 LDC.64 R18, c[0x0][0x3d0] ;  /* 0x0000f400ff122b82 */ /* 0x000e220000000a00 */
[C---:B-1----:R-:W-:Y:S01]  /*0320*/  @P0 IMAD.WIDE.U32 R4, R31.reuse, 0x20, R4 ;  /* 0x000000201f040825 */ /* 0x042fe200078e0004 */
[----:B------:R-:W-:Y:S01]  /*0330*/  @P0 LOP3.LUT R31, R31, 0x20, RZ, 0xfc, !PT ;  /* 0x000000201f1f0812 */ /* 0x000fe200078efcff */
[----:B------:R-:W-:Y:S05]  /*0340*/  STL [R1+0xc4], RZ ;  /* 0x0000c4ff01007387 */ /* 0x000fea0000100800 */
[----:B------:R-:W1:Y:S01]  /*0350*/  S2UR UR4, SR_CTAID.X ;  /* 0x00000000000479c3 */ /* 0x000e620000002500 */
[C---:B----4-:R-:W-:Y:S01]  /*0360*/  @P1 IMAD.WIDE.U32 R14, R31.reuse, 0x20, R10 ;  /* 0x000000201f0e1825 */ /* 0x050fe200078e000a */
[----:B------:R-:W-:Y:S01]  /*0370*/  SHF.R.U32.HI R6, RZ, 0x5, R6 ;  /* 0x00000005ff067819 */ /* 0x000fe20000011606 */
[----:B------:R4:W5:Y:S04]  /*0380*/  @P0 LDG.E.128 R144, desc[UR6][R4.64] ;  /* 0x0000000604900981 */ /* 0x000968000c1e1d00 */
[----:B------:R4:W5:Y:S01]  /*0390*/  @P0 LDG.E.128 R140, desc[UR6][R4.64+0x10] ;  /* 0x00001006048c0981 */ /* 0x000962000c1e1d00 */
[----:B------:R-:W4:Y:S01]  /*03a0*/  @P2 LDC.64 R20, c[0x0][0x3e8] ;  /* 0x0000fa00ff142b82 */ /* 0x000f220000000a00 */
[C---:B------:R-:W-:Y:S01]  /*03b0*/  @P1 IMAD.WIDE.U32 R16, R31.reuse, 0x20, R12 ;  /* 0x000000201f101825 */ /* 0x040fe200078e000c */
[----:B------:R-:W-:-:S04]  /*03c0*/  @P1 IADD3 R31, PT, PT, R31, 0x20, RZ ;  /* 0x000000201f1f1810 */ /* 0x000fc80007ffe0ff */
[----:B------:R0:W5:Y:S02]  /*03d0*/  @P1 LDG.E.128 R136, desc[UR6][R16.64] ;  /* 0x0000000610881981 */ /* 0x000164000c1e1d00 */
[----:B------:R-:W1:Y:S01]  /*03e0*/  @P3 LDC.64 R22, c[0x0][0x3d0] ;  /* 0x0000f400ff163b82 */ /* 0x000e620000000a00 */
[C---:B0-----:R-:W-:Y:S01]  /*03f0*/  @P2 IMAD.WIDE.U32 R18, R31.reuse, 0x20, R18 ;  /* 0x000000201f122825 */ /* 0x041fe200078e0012 */
[----:B------:R0:W5:Y:S06]  /*0400*/  @P1 LDG.E.128 R132, desc[UR6][R16.64+0x10] ;  /* 0x0000100610841981 */ /* 0x00016c000c1e1d00 */
[----:B------:R-:W0:Y:S08]  /*0410*/  @P3 LDC.64 R24, c[0x0][0x3e8] ;  /* 0x0000fa00ff183b82 */ /* 0x000e300000000a00 */
[----:B------:R-:W0:Y:S01]  /*0420*/  @P4 LDC.64 R26, c[0x0][0x3d0] ;  /* 0x0000f400ff1a4b82 */ /* 0x000e220000000a00 */
[C---:B----4-:R-:W-:Y:S01]  /*0430*/  @P2 IMAD.WIDE.U32 R20, R31.reuse, 0x20, R20 ;  /* 0x000000201f142825 */ /* 0x050fe200078e0014 */
[----:B------:R-:W-:-:S04]  /*0440*/  @P2 IADD3 R31, PT, PT, R31, 0x20, RZ ;  /* 0x000000201f1f2810 */ /* 0x000fc80007ffe0ff */
[----:B------:R4:W5:Y:S01]  /*0450*/  @P2 LDG.E.128 R128, desc[UR6][R20.64] ;  /* 0x0000000614802981 */ /* 0x000962000c1e1d00 */
[C---:B-1----:R-:W-:Y:S01]  /*0460*/  @P3 IMAD.WIDE.U32 R22, R31.reuse, 0x20, R22 ;  /* 0x000000201f163825 */ /* 0x042fe200078e0016 */
[----:B------:R-:W1:Y:S02]  /*0470*/  @P4 LDC.64 R28, c[0x0][0x3e8] ;  /* 0x0000fa00ff1c4b82 */ /* 0x000e640000000a00 */
[----:B------:R4:W5:Y:S01]  /*0480*/  @P2 LDG.E.128 R124, desc[UR6][R20.64+0x10] ;  /* 0x00001006147c2981 */ /* 0x000962000c1e1d00 */
[C---:B0-----:R-:W-:Y:S01]  /*0490*/  @P3 IMAD.WIDE.U32 R24, R31.reuse, 0x20, R24 ;  /* 0x000000201f183825 */ /* 0x041fe200078e0018 */
[----:B------:R-:W-:-:S04]  /*04a0*/  @P3 IADD3 R31, PT, PT, R31, 0x20, RZ ;  /* 0x000000201f1f3810 */ /* 0x000fc80007ffe0ff */
[----:B------:R4:W5:Y:S01]  /*04b0*/  @P3 LDG.E.128 R120, desc[UR6][R24.64] ;  /* 0x0000000618783981 */ /* 0x000962000c1e1d00 */
[----:B------:R-:W-:-:S03]  /*04c0*/  @P4 IMAD.WIDE.U32 R10, R31, 0x20, R26 ;  /* 0x000000201f0a4825 */ /* 0x000fc600078e001a */
[----:B------:R4:W5:Y:S01]  /*04d0*/  @P3 LDG.E.128 R116, desc[UR6][R24.64+0x10] ;  /* 0x0000100618743981 */ /* 0x000962000c1e1d00 */
[----:B-1----:R-:W-:-:S05]  /*04e0*/  @P4 IMAD.WIDE.U32 R12, R31, 0x20, R28 ;  /* 0x000000201f0c4825 */ /* 0x002fca00078e001c */
[----:B------:R4:W5:Y:S04]  /*04f0*/  @P4 LDG.E.128 R112, desc[UR6][R12.64] ;  /* 0x000000060c704981 */ /* 0x000968000c1e1d00 */
[----:B------:R4:W5:Y:S04]  /*0500*/  @P4 LDG.E.128 R108, desc[UR6][R12.64+0x10] ;  /* 0x000010060c6c4981 */ /* 0x000968000c1e1d00 */
[----:B---3--:R-:W3:Y:S04]  /*0510*/  @P0 LDG.E.128 R68, desc[UR6][R2.64] ;  /* 0x0000000602440981 */ /* 0x008ee8000c1e1d00 */
[----:B--2---:R-:W2:Y:S04]  /*0520*/  @P0 LDG.E.128 R64, desc[UR6][R2.64+0x10] ;  /* 0x0000100602400981 */ /* 0x004ea8000c1e1d00 */
        /* <DEDUP_REMOVED lines=8> */
[----:B------:R-:W-:-:S06]  /*05b0*/  USHF.L.U32 UR4, UR4, 0x2, URZ ;  /* 0x0000000204047899 */ /* 0x000fcc00080006ff */
        /* <DEDUP_REMOVED lines=20> */
[----:B---3--:R0:W-:Y:S04]  /*0700*/  @P0 STL.64 [R1+0x168], R68 ;  /* 0x0001684401000387 */ /* 0x0081e80000100a00 */
[----:B------:R1:W-:Y:S04]  /*0710*/  @P0 STL.64 [R1+0x170], R70 ;  /* 0x0001704601000387 */ /* 0x0003e80000100a00 */
[----:B------:R-:W-:Y:S04]  /*0720*/  STL [R1+0xc8], RZ ;  /* 0x0000c8ff01007387 */ /* 0x000fe80000100800 */
[----:B--2---:R2:W-:Y:S04]  /*0730*/  @P0 STL.64 [R1+0x158], R64 ;  /* 0x0001584001000387 */ /* 0x0045e80000100a00 */
        /* <DEDUP_REMOVED lines=163> */
.L_x_6281:
[----:B-1----:R-:W1:Y:S08]  /*1170*/  LDC.64 R2, c[0x0][0x3f8] ;  /* 0x0000fe00ff027b82 */ /* 0x002e700000000a00 */
[----:B--2---:R-:W2:Y:S01]  /*1180*/  LDC.64 R8, c[0x0][0x3f0] ;  /* 0x0000fc00ff087b82 */ /* 0x004ea20000000a00 */
[----:B-1----:R-:W-:-:S05]  /*1190*/  IMAD.WIDE R2, R6, 0x4, R2 ;  /* 0x0000000406027825 */ /* 0x002fca00078e0202 */
[----:B---3--:R1:W3:Y:S01]  /*11a0*/  LDG.E R5, desc[UR6][R2.64] ;  /* 0x0000000602057981 */ /* 0x0082e2000c1e1900 */
        /* <DEDUP_REMOVED lines=11> */
[----:B-1--4-:R-:W-:Y:S05]  /*1260*/  @!P0 BRA `(.L_x_5866) ;  /* 0x0000002800648947 */ /* 0x012fea0003800000 */
[----:B------:R-:W-:-:S06]  /*1270*/  IMAD.WIDE R2, R6, 0x4, R2 ;  /* 0x0000000406027825 */ /* 0x000fcc00078e0202 */
[----:B------:R1:W3:Y:S01]  /*1280*/  LDG.E R2, desc[UR6][R2.64] ;  /* 0x0000000602027981 */ /* 0x0002e2000c1e1900 */
[----:B------:R-:W-:Y:S01]  /*1290*/  ISETP.GE.AND P0, PT, R172, 0x1, PT ;  /* 0x00000001ac00780c */ /* 0x000fe20003f06270 */
[----:B------:R-:W-:Y:S01]  /*12a0*/  BSSY.RECONVERGENT B2, `(.L_x_5867) ;  /* 0x00000a6000027945 */ /* 0x000fe20003800200 */
[----:B------:R-:W-:Y:S01]  /*12b0*/  MOV R9, UR15 ;  /* 0x0000000f00097c02 */ /* 0x000fe20008000f00 */
[----:B------:R-:W4:Y:S01]  /*12c0*/  S2R R175, SR_TID.X ;  /* 0x0000000000af7919 */ /* 0x000f220000002100 */
[C---:B------:R-:W-:Y:S02]  /*12d0*/  ISETP.GE.U32.AND P1, PT, R7.reuse, 0x20, PT ;  /* 0x000000200700780c */ /* 0x040fe40003f26070 */
[----:B------:R-:W-:Y:S02]  /*12e0*/  CS2R R206, SRZ ;  /* 0x0000000000ce7805 */ /* 0x000fe4000001ff00 */
[----:B------:R-:W-:Y:S01]  /*12f0*/  ISETP.NE.AND P5, PT, RZ, UR8, PT ;  /* 0x00000008ff007c0c */ /* 0x000fe2000bfa5270 */
[----:B------:R-:W-:Y:S01]  /*1300*/  IMAD R173, R6, R9, RZ ;  /* 0x0000000906ad7224 */ /* 0x000fe200078e02ff */
[----:B------:R-:W-:-:S02]  /*1310*/  ISETP.GE.U32.AND P2, PT, R7, 0x40, PT ;  /* 0x000000400700780c */ /* 0x000fc40003f46070 */
[----:B-1----:R-:W-:Y:S02]  /*1320*/  IADD3 R3, PT, PT, R5, -0x1, RZ ;  /* 0xffffffff05037810 */ /* 0x002fe40007ffe0ff */
[C---:B------:R-:W-:Y:S02]  /*1330*/  ISETP.GE.U32.AND P3, PT, R7.reuse, 0x60, PT ;  /* 0x000000600700780c */ /* 0x040fe40003f66070 */
[----:B------:R-:W-:Y:S01]  /*1340*/  ISETP.GE.U32.AND P4, PT, R7, 0x80, PT ;  /* 0x000000800700780c */ /* 0x000fe20003f86070 */
[----:B--2---:R-:W-:Y:S01]  /*1350*/  IMAD R8, R3, R9, RZ ;  /* 0x0000000903087224 */ /* 0x004fe200078e02ff */
[----:B------:R-:W-:Y:S02]  /*1360*/  @P0 IADD3 R3, PT, PT, R172, -0x1, RZ ;  /* 0xffffffffac030810 */ /* 0x000fe40007ffe0ff */
[----:B------:R-:W-:-:S03]  /*1370*/  SHF.R.S32.HI R172, RZ, 0x1f, R173 ;  /* 0x0000001fffac7819 */ /* 0x000fc600000114ad */
[----:B------:R-:W-:Y:S01]  /*1380*/  @P0 IMAD R3, R3, R9, RZ ;  /* 0x0000000903030224 */ /* 0x000fe200078e02ff */
[----:B------:R-:W-:Y:S02]  /*1390*/  LEA.HI R173, R172, R173, RZ, 0x3 ;  /* 0x000000adacad7211 */ /* 0x000fe400078f18ff */
        /* <DEDUP_REMOVED lines=14> */
[----:B------:R2:W-:Y:S07]  /*1480*/  STL [R1+0x17c], R6 ;  /* 0x00017c0601007387 */ /* 0x0005ee0000100800 */
[----:B------:R-:W3:Y:S01]  /*1490*/  LDC.64 R176, c[0x0][0x428] ;  /* 0x00010a00ffb07b82 */ /* 0x000ee20000000a00 */
[----:B------:R-:W-:Y:S01]  /*14a0*/  ISETP.NE.U32.AND P5, PT, RZ, UR10, PT ;  /* 0x0000000aff007c0c */ /* 0x000fe2000bfa5070 */
[----:B--2---:R-:W2:Y:S06]  /*14b0*/  LDL.LU R6, [R1+0x24] ;  /* 0x0000240001067983 */ /* 0x004eac0000300800 */
[----:B------:R-:W4:Y:S01]  /*14c0*/  LDC.64 R198, c[0x0][0x3b0] ;  /* 0x0000ec00ffc67b82 */ /* 0x000f220000000a00 */
[----:B-1----:R-:W-:-:S04]  /*14d0*/  IMAD.WIDE.U32 R172, R205, 0x10, R172 ;  /* 0x00000010cdac7825 */ /* 0x002fc800078e00ac */
[----:B---3--:R-:W-:Y:S02]  /*14e0*/  IMAD.WIDE.U32 R176, R181, 0x10, R176 ;  /* 0x00000010b5b07825 */ /* 0x008fe400078e00b0 */
[----:B------:R-:W3:Y:S01]  /*14f0*/  LDG.E.128 R172, desc[UR6][R172.64] ;  /* 0x00000006acac7981 */ /* 0x000ee2000c1e1d00 */
[----:B------:R-:W-:-:S03]  /*1500*/  ISETP.NE.AND.EX P5, PT, RZ, UR11, PT, P5 ;  /* 0x0000000bff007c0c */ /* 0x000fc6000bfa5350 */
[----:B------:R-:W2:Y:S04]  /*1510*/  LDL.LU R251, [R1+0xbc] ;  /* 0x0000bc0001fb7983 */ /* 0x000ea80000300800 */
[----:B------:R-:W2:Y:S04]  /*1520*/  LDG.E.128 R176, desc[UR6][R176.64] ;  /* 0x00000006b0b07981 */ /* 0x000ea8000c1e1d00 */
[----:B------:R-:W2:Y:S02]  /*1530*/  LDL R252, [R1+0x160] ;  /* 0x0001600001fc7983 */ /* 0x000ea40000100800 */
[----:B------:R-:W1:Y:S02]  /*1540*/  @P5 LDC.64 R186, c[0x0][0x438] ;  /* 0x00010e00ffba5b82 */ /* 0x000e640000000a00 */
[----:B------:R0:W-:Y:S04]  /*1550*/  STL [R1+0x178], R5 ;  /* 0x0001780501007387 */ /* 0x0001e80000100800 */
[----:B0-----:R-:W2:Y:S01]  /*1560*/  LDL R5, [R1+0x170] ;  /* 0x0001700001057983 */ /* 0x001ea20000100800 */
[----:B-1----:R-:W-:-:S05]  /*1570*/  @P5 IMAD.WIDE.U32 R186, R205, 0x10, R186 ;  /* 0x00000010cdba5825 */ /* 0x002fca00078e00ba */
[----:B------:R4:W5:Y:S02]  /*1580*/  @P5 LDG.E.128 R28, desc[UR6][R186.64] ;  /* 0x00000006ba1c5981 */ /* 0x000964000c1e1d00 */
[----:B----4-:R-:W-:-:S06]  /*1590*/  IMAD.WIDE.U32 R186, R3, 0x8, R198 ;  /* 0x0000000803ba7825 */ /* 0x010fcc00078e00c6 */
[----:B------:R-:W5:Y:S01]  /*15a0*/  LDG.E.64 R186, desc[UR6][R186.64] ;  /* 0x00000006baba7981 */ /* 0x000f62000c1e1b00 */
[----:B---3--:R-:W-:Y:S02]  /*15b0*/  SHF.L.U32 R198, R172, 0x10, RZ ;  /* 0x00000010acc67819 */ /* 0x008fe400000006ff */
[C---:B------:R-:W-:Y:S02]  /*15c0*/  PRMT R206, R173.reuse, 0x7632, R206 ;  /* 0x00007632adce7816 */ /* 0x040fe400000000ce */
[----:B------:R-:W-:Y:S01]  /*15d0*/  SHF.L.U32 R173, R173, 0x10, RZ ;  /* 0x00000010adad7819 */ /* 0x000fe200000006ff */
[----:B------:R-:W-:Y:S01]  /*15e0*/  FADD.FTZ R203, -R2, R198 ;  /* 0x000000c602cb7221 */ /* 0x000fe20000010100 */
[----:B------:R-:W-:Y:S02]  /*15f0*/  PRMT R202, R172, 0x7632, R202 ;  /* 0x00007632acca7816 */ /* 0x000fe400000000ca */
[C---:B------:R-:W-:Y:S02]  /*1600*/  PRMT R207, R174.reuse, 0x7632, R207 ;  /* 0x00007632aecf7816 */ /* 0x040fe400000000cf */
[----:B------:R-:W-:-:S02]  /*1610*/  SHF.L.U32 R0, R174, 0x10, RZ ;  /* 0x00000010ae007819 */ /* 0x000fc400000006ff */
[----:B------:R-:W-:Y:S02]  /*1620*/  SHF.L.U32 R204, R175, 0x10, RZ ;  /* 0x00000010afcc7819 */ /* 0x000fe400000006ff */
[C---:B--2---:R-:W-:Y:S02]  /*1630*/  PRMT R172, R176.reuse, 0x7632, R172 ;  /* 0x00007632b0ac7816 */ /* 0x044fe400000000ac */
[----:B------:R-:W-:Y:S02]  /*1640*/  SHF.L.U32 R201, R176, 0x10, RZ ;  /* 0x00000010b0c97819 */ /* 0x000fe400000006ff */
[C---:B------:R-:W-:Y:S02]  /*1650*/  PRMT R200, R177.reuse, 0x7632, R200 ;  /* 0x00007632b1c87816 */ /* 0x040fe400000000c8 */
[----:B------:R-:W-:Y:S02]  /*1660*/  SHF.L.U32 R199, R177, 0x10, RZ ;  /* 0x00000010b1c77819 */ /* 0x000fe400000006ff */
[----:B------:R-:W-:-:S02]  /*1670*/  PRMT R176, R178, 0x7632, R176 ;  /* 0x00007632b2b07816 */ /* 0x000fc400000000b0 */
[----:B------:R-:W-:Y:S01]  /*1680*/  SHF.L.U32 R197, R178, 0x10, RZ ;  /* 0x00000010b2c57819 */ /* 0x000fe200000006ff */
[----:B------:R-:W-:Y:S01]  /*1690*/  FADD.FTZ R178, -R2, R173 ;  /* 0x000000ad02b27221 */ /* 0x000fe20000010100 */
[----:B------:R-:W-:Y:S01]  /*16a0*/  SHF.L.U32 R177, R202, 0x10, RZ ;  /* 0x00000010cab17819 */ /* 0x000fe200000006ff */
[C---:B------:R-:W-:Y:S01]  /*16b0*/  FADD.FTZ R202, -R2.reuse, R0 ;  /* 0x0000000002ca7221 */ /* 0x040fe20000010100 */
[----:B------:R-:W-:Y:S01]  /*16c0*/  SHF.L.U32 R173, R207, 0x10, RZ ;  /* 0x00000010cfad7819 */ /* 0x000fe200000006ff */
[----:B------:R-:W-:Y:S01]  /*16d0*/  FADD.FTZ R198, -R2, R204 ;  /* 0x000000cc02c67221 */ /* 0x000fe20000010100 */
[----:B------:R-:W2:Y:S01]  /*16e0*/  LDL R207, [R1+0x158] ;  /* 0x0001580001cf7983 */ /* 0x000ea20000100800 */
[----:B-----5:R-:W-:-:S03]  /*16f0*/  FMUL.FTZ R0, R4, R203 ;  /* 0x000000cb04007220 */ /* 0x020fc60000410000 */
[----:B------:R-:W3:Y:S04]  /*1700*/  LDL R204, [R1+0x168] ;  /* 0x0001680001cc7983 */ /* 0x000ee80000100800 */
[----:B------:R-:W4:Y:S01]  /*1710*/  LDL.LU R203, [R1+0xc4] ;  /* 0x0000c40001cb7983 */ /* 0x000f220000300800 */
[----:B------:R-:W-:Y:S01]  /*1720*/  PRMT R250, R175, 0x7632, R250 ;  /* 0x00007632affa7816 */ /* 0x000fe200000000fa */
[----:B------:R-:W-:Y:S01]  /*1730*/  FADD.FTZ R6, R6, R201 ;  /* 0x000000c906067221 */ /* 0x000fe20000010000 */
[----:B------:R-:W-:Y:S02]  /*1740*/  SHF.L.U32 R175, R206, 0x10, RZ ;  /* 0x00000010ceaf7819 */ /* 0x000fe400000006ff */
[----:B------:R-:W-:Y:S02]  /*1750*/  SHF.L.U32 R206, R250, 0x10, RZ ;  /* 0x00000010face7819 */ /* 0x000fe400000006ff */
[----:B------:R-:W2:Y:S04]  /*1760*/  LDL.LU R250, [R1+0xb4] ;  /* 0x0000b40001fa7983 */ /* 0x000ea80000300800 */
[----:B------:R0:W-:Y:S04]  /*1770*/  STL [R1+0x24], R6 ;  /* 0x0000240601007387 */ /* 0x0001e80000100800 */
[----:B0-----:R1:W5:Y:S01]  /*1780*/  LDL.LU R6, [R1+0x17c] ;  /* 0x00017c0001067983 */ /* 0x0013620000300800 */
[-C--:B---3--:R-:W-:Y:S01]  /*1790*/  FMUL.FTZ R204, R204, R201.reuse ;  /* 0x000000c9cccc7220 */ /* 0x088fe20000410000 */
[----:B----4-:R-:W-:-:S02]  /*17a0*/  FFMA.FTZ R203, R0, R201, R203 ;  /* 0x000000c900cb7223 */ /* 0x010fc400000100cb */
[----:B------:R-:W3:Y:S04]  /*17b0*/  LDL.LU R201, [R1+0xcc] ;  /* 0x0000cc0001c97983 */ /* 0x000ee80000300800 */
[----:B------:R0:W-:Y:S02]  /*17c0*/  STL [R1+0xc4], R203 ;  /* 0x0000c4cb01007387 */ /* 0x0001e40000100800 */
[----:B0-----:R-:W-:Y:S01]  /*17d0*/  FMUL.FTZ R203, R4, R178 ;  /* 0x000000b204cb7220 */ /* 0x001fe20000410000 */
[----:B------:R-:W-:Y:S02]  /*17e0*/  SHF.L.U32 R178, R200, 0x10, RZ ;  /* 0x00000010c8b27819 */ /* 0x000fe400000006ff */
[----:B------:R-:W4:Y:S01]  /*17f0*/  LDL.LU R200, [R1+0x2c] ;  /* 0x00002c0001c87983 */ /* 0x000f220000300800 */
[----:B------:R-:W-:Y:S01]  /*1800*/  FMUL.FTZ R5, R5, R199 ;  /* 0x000000c705057220 */ /* 0x000fe20000410000 */
[C---:B------:R-:W-:Y:S01]  /*1810*/  PRMT R174, R179.reuse, 0x7632, R174 ;  /* 0x00007632b3ae7816 */ /* 0x040fe200000000ae */
[----:B------:R-:W-:Y:S01]  /*1820*/  FMUL.FTZ R202, R4, R202 ;  /* 0x000000ca04ca7220 */ /* 0x000fe20000410000 */
[----:B------:R-:W-:Y:S01]  /*1830*/  SHF.L.U32 R179, R179, 0x10, RZ ;  /* 0x00000010b3b37819 */ /* 0x000fe200000006ff */
[----:B--2---:R-:W-:-:S02]  /*1840*/  FMUL.FTZ R207, R207, R197 ;  /* 0x000000c5cfcf7220 */ /* 0x004fc40000410000 */
[----:B------:R-:W-:Y:S01]  /*1850*/  FFMA.FTZ R250, R202, R197, R250 ;  /* 0x000000c5cafa7223 */ /* 0x000fe200000100fa */
[----:B------:R-:W-:Y:S01]  /*1860*/  FADD.FTZ R177, -R2, R177 ;  /* 0x000000b102b17221 */ /* 0x000fe20000010100 */
[----:B------:R-:W-:Y:S01]  /*1870*/  FADD.FTZ R104, R104, R197 ;  /* 0x000000c568687221 */ /* 0x000fe20000010000 */
[----:B------:R-:W-:Y:S01]  /*1880*/  FADD.FTZ R106, R106, R179 ;  /* 0x000000b36a6a7221 */ /* 0x000fe20000010000 */
[----:B---3--:R-:W-:Y:S01]  /*1890*/  FFMA.FTZ R201, R203, R199, R201 ;  /* 0x000000c7cbc97223 */ /* 0x008fe200000100c9 */
[----:B----4-:R-:W-:-:S05]  /*18a0*/  FADD.FTZ R200, R200, R199 ;  /* 0x000000c7c8c87221 */ /* 0x010fca0000010000 */
[----:B------:R-:W-:Y:S04]  /*18b0*/  STL [R1+0x2c], R200 ;  /* 0x00002cc801007387 */ /* 0x000fe80000100800 */
[----:B------:R-:W2:Y:S04]  /*18c0*/  LDL R199, [R1+0x16c] ;  /* 0x00016c0001c77983 */ /* 0x000ea80000100800 */
[----:B------:R0:W-:Y:S04]  /*18d0*/  STL [R1+0xcc], R201 ;  /* 0x0000ccc901007387 */ /* 0x0001e80000100800 */
[----:B------:R-:W-:Y:S01]  /*18e0*/  STL [R1+0x8], R5 ;  /* 0x0000080501007387 */ /* 0x000fe20000100800 */
[----:B0-----:R-:W-:-:S03]  /*18f0*/  FMUL.FTZ R201, R4, R198 ;  /* 0x000000c604c97220 */ /* 0x001fc60000410000 */
[----:B------:R-:W-:Y:S01]  /*1900*/  STL [R1+0xb4], R250 ;  /* 0x0000b4fa01007387 */ /* 0x000fe20000100800 */
[----:B------:R-:W-:-:S03]  /*1910*/  FFMA.FTZ R251, R201, R179, R251 ;  /* 0x000000b3c9fb7223 */ /* 0x000fc600000100fb */
[----:B------:R-:W-:Y:S04]  /*1920*/  STL [R1], R207 ;  /* 0x000000cf01007387 */ /* 0x000fe80000100800 */
[----:B------:R0:W-:Y:S01]  /*1930*/  STL [R1+0xbc], R251 ;  /* 0x0000bcfb01007387 */ /* 0x0001e20000100800 */
[----:B------:R-:W-:Y:S01]  /*1940*/  FMUL.FTZ R200, R4, R177 ;  /* 0x000000b104c87220 */ /* 0x000fe20000410000 */
[----:B------:R-:W-:Y:S01]  /*1950*/  FADD.FTZ R177, -R2, R173 ;  /* 0x000000ad02b17221 */ /* 0x000fe20000010100 */
[----:B0-----:R-:W-:Y:S02]  /*1960*/  FMUL.FTZ R251, R252, R179 ;  /* 0x000000b3fcfb7220 */ /* 0x001fe40000410000 */
[----:B------:R-:W3:Y:S01]  /*1970*/  LDL.LU R252, [R1+0xd0] ;  /* 0x0000d00001fc7983 */ /* 0x000ee20000300800 */
[----:B------:R-:W-:-:S03]  /*1980*/  FADD.FTZ R179, -R2, R175 ;  /* 0x000000af02b37221 */ /* 0x000fc60000010100 */
[----:B------:R-:W4:Y:S01]  /*1990*/  LDL R198, [R1+0x174] ;  /* 0x0001740001c67983 */ /* 0x000f220000100800 */
[----:B------:R-:W-:-:S03]  /*19a0*/  FADD.FTZ R175, -R2, R206 ;  /* 0x000000ce02af7221 */ /* 0x000fc60000010100 */
[----:B------:R-:W4:Y:S04]  /*19b0*/  LDL.LU R250, [R1+0xb8] ;  /* 0x0000b80001fa7983 */ /* 0x000f280000300800 */
[----:B------:R-:W4:Y:S04]  /*19c0*/  LDL R197, [R1+0x15c] ;  /* 0x00015c0001c57983 */ /* 0x000f280000100800 */
[----:B------:R-:W3:Y:S04]  /*19d0*/  LDL.LU R173, [R1+0xc8] ;  /* 0x0000c80001ad7983 */ /* 0x000ee80000300800 */
[----:B------:R-:W2:Y:S01]  /*19e0*/  LDL.LU R206, [R1+0x28] ;  /* 0x0000280001ce7983 */ /* 0x000ea20000300800 */
[----:B------:R-:W-:-:S05]  /*19f0*/  SHF.L.U32 R172, R172, 0x10, RZ ;  /* 0x00000010acac7819 */ /* 0x000fca00000006ff */
[----:B--2---:R-:W-:-:S05]  /*1a00*/  FADD.FTZ R206, R206, R172 ;  /* 0x000000accece7221 */ /* 0x004fca0000010000 */
[----:B------:R0:W-:Y:S02]  /*1a10*/  STL [R1+0x28], R206 ;  /* 0x000028ce01007387 */ /* 0x0001e40000100800 */
[-C--:B0-----:R-:W-:Y:S01]  /*1a20*/  FMUL.FTZ R206, R199, R172.reuse ;  /* 0x000000acc7ce7220 */ /* 0x081fe20000410000 */
[----:B------:R-:W-:Y:S02]  /*1a30*/  FMUL.FTZ R199, R4, R179 ;  /* 0x000000b304c77220 */ /* 0x000fe40000410000 */
[----:B------:R-:W2:Y:S01]  /*1a40*/  LDL.LU R179, [R1+0x30] ;  /* 0x0000300001b37983 */ /* 0x000ea20000300800 */
[----:B---3--:R-:W-:Y:S01]  /*1a50*/  FFMA.FTZ R173, R200, R172, R173 ;  /* 0x000000acc8ad7223 */ /* 0x008fe200000100ad */
[----:B------:R-:W-:-:S04]  /*1a60*/  FFMA.FTZ R172, R0, R204, RZ ;  /* 0x000000cc00ac7223 */ /* 0x000fc800000100ff */
[----:B------:R0:W-:Y:S01]  /*1a70*/  STL [R1+0xc8], R173 ;  /* 0x0000c8ad01007387 */ /* 0x0001e20000100800 */
[----:B------:R-:W-:-:S03]  /*1a80*/  FFMA.FTZ R172, R200, R206, R172 ;  /* 0x000000cec8ac7223 */ /* 0x000fc600000100ac */
[----:B------:R3:W-:Y:S01]  /*1a90*/  STL [R1+0xc], R206 ;  /* 0x00000cce01007387 */ /* 0x0007e20000100800 */
[----:B0-----:R-:W-:-:S04]  /*1aa0*/  FADD.FTZ R173, RZ, R204 ;  /* 0x000000ccffad7221 */ /* 0x001fc80000010000 */
[----:B------:R-:W-:Y:S01]  /*1ab0*/  FADD.FTZ R173, R173, R206 ;  /* 0x000000ceadad7221 */ /* 0x000fe20000010000 */
[----:B--2---:R-:W-:-:S05]  /*1ac0*/  FADD.FTZ R179, R179, R178 ;  /* 0x000000b2b3b37221 */ /* 0x004fca0000010000 */
[----:B------:R0:W-:Y:S04]  /*1ad0*/  STL [R1+0x30], R179 ;  /* 0x000030b301007387 */ /* 0x0001e80000100800 */
[----:B---3--:R-:W2:Y:S04]  /*1ae0*/  LDL.LU R206, [R1+0xc0] ;  /* 0x0000c00001ce7983 */ /* 0x008ea80000300800 */
[----:B0-----:R-:W3:Y:S01]  /*1af0*/  LDL R179, [R1+0x164] ;  /* 0x0001640001b37983 */ /* 0x001ee20000100800 */
[----:B------:R-:W-:Y:S01]  /*1b00*/  FFMA.FTZ R252, R199, R178, R252 ;  /* 0x000000b2c7fc7223 */ /* 0x000fe200000100fc */
[----:B------:R-:W-:Y:S01]  /*1b10*/  FADD.FTZ R173, R173, R5 ;  /* 0x00000005adad7221 */ /* 0x000fe20000010000 */
[----:B------:R-:W-:-:S03]  /*1b20*/  FFMA.FTZ R172, R203, R5, R172 ;  /* 0x00000005cbac7223 */ /* 0x000fc600000100ac */
[----:B------:R4:W-:Y:S01]  /*1b30*/  STL [R1+0xd0], R252 ;  /* 0x0000d0fc01007387 */ /* 0x0009e20000100800 */
[----:B------:R-:W-:-:S03]  /*1b40*/  SHF.L.U32 R176, R176, 0x10, RZ ;  /* 0x00000010b0b07819 */ /* 0x000fc600000006ff */
[----:B------:R1:W5:Y:S01]  /*1b50*/  LDL.LU R5, [R1+0x178] ;  /* 0x0001780001057983 */ /* 0x0003620000300800 */
[----:B----4-:R-:W-:Y:S01]  /*1b60*/  FMUL.FTZ R252, R198, R178 ;  /* 0x000000b2c6fc7220 */ /* 0x010fe20000410000 */
[----:B------:R-:W-:-:S03]  /*1b70*/  FMUL.FTZ R198, R4, R177 ;  /* 0x000000b104c67220 */ /* 0x000fc60000410000 */
[----:B------:R-:W-:Y:S01]  /*1b80*/  FADD.FTZ R173, R173, R252 ;  /* 0x000000fcadad7221 */ /* 0x000fe20000010000 */
[----:B------:R-:W-:Y:S01]  /*1b90*/  FFMA.FTZ R172, R199, R252, R172 ;  /* 0x000000fcc7ac7223 */ /* 0x000fe200000100ac */
[----:B------:R0:W-:Y:S01]  /*1ba0*/  STL [R1+0x4], R252 ;  /* 0x000004fc01007387 */ /* 0x0001e20000100800 */
[----:B------:R-:W-:Y:S01]  /*1bb0*/  SHF.L.U32 R174, R174, 0x10, RZ ;  /* 0x00000010aeae7819 */ /* 0x000fe200000006ff */
[----:B------:R-:W-:Y:S01]  /*1bc0*/  FADD.FTZ R173, R173, R207 ;  /* 0x000000cfadad7221 */ /* 0x000fe20000010000 */
[----:B------:R-:W-:Y:S01]  /*1bd0*/  FFMA.FTZ R172, R202, R207, R172 ;  /* 0x000000cfcaac7223 */ /* 0x000fe200000100ac */
[-C--:B------:R-:W-:Y:S01]  /*1be0*/  FFMA.FTZ R250, R198, R176.reuse, R250 ;  /* 0x000000b0c6fa7223 */ /* 0x080fe200000100fa */
[----:B0-----:R-:W-:Y:S01]  /*1bf0*/  FMUL.FTZ R252, R197, R176 ;  /* 0x000000b0c5fc7220 */ /* 0x001fe20000410000 */
[----:B------:R-:W-:-:S03]  /*1c00*/  FMUL.FTZ R197, R4, R175 ;  /* 0x000000af04c57220 */ /* 0x000fc60000410000 */
[----:B------:R-:W-:Y:S01]  /*1c10*/  FADD.FTZ R173, R173, R252 ;  /* 0x000000fcadad7221 */ /* 0x000fe20000010000 */
[----:B------:R-:W-:Y:S01]  /*1c20*/  FFMA.FTZ R172, R198, R252, R172 ;  /* 0x000000fcc6ac7223 */ /* 0x000fe200000100ac */
[----:B------:R3:W-:Y:S02]  /*1c30*/  STL [R1+0xb8], R250 ;  /* 0x0000b8fa01007387 */ /* 0x0007e40000100800 */
[----:B------:R-:W-:Y:S01]  /*1c40*/  FADD.FTZ R173, R173, R251 ;  /* 0x000000fbadad7221 */ /* 0x000fe20000010000 */
[----:B------:R-:W-:Y:S01]  /*1c50*/  FFMA.FTZ R172, R201, R251, R172 ;  /* 0x000000fbc9ac7223 */ /* 0x000fe200000100ac */
[----:B------:R-:W-:Y:S01]  /*1c60*/  IADD3 R181, PT, PT, R181, 0x20, RZ ;  /* 0x00000020b5b57810 */ /* 0x000fe20007ffe0ff */
        /* <DEDUP_REMOVED lines=8> */
[----:B01----:R-:W-:-:S07]  /*1cf0*/  FFMA.FTZ R206, R197, R250, R172 ;  /* 0x000000fac5ce7223 */ /* 0x003fce00000100ac */
.L_x_5868:
[----:B------:R-:W-:Y:S05]  /*1d00*/  BSYNC.RECONVERGENT B2 ;  /* 0x0000000000027941 */ /* 0x000fea0003800200 */
.L_x_5867:
[----:B------:R-:W-:Y:S04]  /*1d10*/  BSSY.RECONVERGENT B2, `(.L_x_5869) ;  /* 0x000007b000027945 */ /* 0x000fe80003800200 */
[----:B------:R-:W-:Y:S05]  /*1d20*/  @!P2 BRA `(.L_x_5870) ;  /* 0x0000000400e4a947 */ /* 0x000fea0003800000 */
[----:B------:R-:W1:Y:S01]  /*1d30*/  LDC.64 R22, c[0x0][0x3a8] ;  /* 0x0000ea00ff167b82 */ /* 0x000e620000000a00 */
[----:B------:R-:W2:Y:S04]  /*1d40*/  LDL R249, [R1+0x148] ;  /* 0x0001480001f97983 */ /* 0x000ea80000100800 */
[----:B------:R-:W3:Y:S03]  /*1d50*/  LDL.LU R247, [R1+0xac] ;  /* 0x0000ac0001f77983 */ /* 0x000ee60000300800 */
[----:B------:R-:W4:Y:S01]  /*1d60*/  LDC.64 R176, c[0x0][0x428] ;  /* 0x00010a00ffb07b82 */ /* 0x000f220000000a00 */
[----:B------:R-:W3:Y:S04]  /*1d70*/  LDL R248, [R1+0x150] ;  /* 0x0001500001f87983 */ /* 0x000ee80000100800 */
[----:B------:R-:W3:Y:S01]  /*1d80*/  LDL R246, [R1+0x140] ;  /* 0x0001400001f67983 */ /* 0x000ee20000100800 */
[----:B------:R-:W-:-:S02]  /*1d90*/  ISETP.NE.U32.AND P5, PT, RZ, UR10, PT ;  /* 0x0000000aff007c0c */ /* 0x000fc4000bfa5070 */
[----:B------:R-:W0:Y:S01]  /*1da0*/  LDC.64 R184, c[0x0][0x3b0] ;  /* 0x0000ec00ffb87b82 */ /* 0x000e220000000a00 */
[----:B-1----:R-:W-:-:S05]  /*1db0*/  IMAD.WIDE.U32 R22, R205, 0x10, R22 ;  /* 0x00000010cd167825 */ /* 0x002fca00078e0016 */
[----:B------:R1:W2:Y:S01]  /*1dc0*/  LDG.E.128 R172, desc[UR6][R22.64] ;  /* 0x0000000616ac7981 */ /* 0x0002a2000c1e1d00 */
[----:B----4-:R-:W-:-:S06]  /*1dd0*/  IMAD.WIDE.U32 R176, R181, 0x10, R176 ;  /* 0x00000010b5b07825 */ /* 0x010fcc00078e00b0 */
[----:B------:R-:W4:Y:S01]  /*1de0*/  LDG.E.128 R176, desc[UR6][R176.64] ;  /* 0x00000006b0b07981 */ /* 0x000f22000c1e1d00 */
[----:B------:R-:W-:-:S13]  /*1df0*/  ISETP.NE.AND.EX P5, PT, RZ, UR11, PT, P5 ;  /* 0x0000000bff007c0c */ /* 0x000fda000bfa5350 */
[----:B-1----:R-:W1:Y:S01]  /*1e00*/  @P5 LDC.64 R22, c[0x0][0x438] ;  /* 0x00010e00ff165b82 */ /* 0x002e620000000a00 */
[----:B--2---:R-:W-:Y:S02]  /*1e10*/  SHF.L.U32 R195, R174, 0x10, RZ ;  /* 0x00000010aec37819 */ /* 0x004fe400000006ff */
[C---:B------:R-:W-:Y:S02]  /*1e20*/  PRMT R245, R175.reuse, 0x7632, R245 ;  /* 0x00007632aff57816 */ /* 0x040fe400000000f5 */
[----:B------:R-:W-:Y:S02]  /*1e30*/  SHF.L.U32 R243, R175, 0x10, RZ ;  /* 0x00000010aff37819 */ /* 0x000fe400000006ff */
[C---:B----4-:R-:W-:Y:S02]  /*1e40*/  PRMT R21, R178.reuse, 0x7632, R21 ;  /* 0x00007632b2157816 */ /* 0x050fe40000000015 */
[----:B------:R-:W-:Y:S01]  /*1e50*/  SHF.L.U32 R175, R178, 0x10, RZ ;  /* 0x00000010b2af7819 */ /* 0x000fe200000006ff */
[----:B------:R-:W-:-:S02]  /*1e60*/  FADD.FTZ R178, -R2, R195 ;  /* 0x000000c302b27221 */ /* 0x000fc40000010100 */
[----:B------:R-:W2:Y:S01]  /*1e70*/  LDL.LU R195, [R1+0xa4] ;  /* 0x0000a40001c37983 */ /* 0x000ea20000300800 */
[----:B-1----:R-:W-:Y:S01]  /*1e80*/  @P5 IMAD.WIDE.U32 R22, R205, 0x10, R22 ;  /* 0x00000010cd165825 */ /* 0x002fe200078e0016 */
[C---:B------:R-:W-:Y:S02]  /*1e90*/  SHF.L.U32 R194, R172.reuse, 0x10, RZ ;  /* 0x00000010acc27819 */ /* 0x040fe400000006ff */
[----:B------:R-:W-:Y:S02]  /*1ea0*/  PRMT R196, R172, 0x7632, R196 ;  /* 0x00007632acc47816 */ /* 0x000fe400000000c4 */
[----:B------:R0:W5:Y:S01]  /*1eb0*/  @P5 LDG.E.128 R24, desc[UR6][R22.64] ;  /* 0x0000000616185981 */ /* 0x000162000c1e1d00 */
[----:B------:R-:W-:Y:S01]  /*1ec0*/  FADD.FTZ R194, -R2, R194 ;  /* 0x000000c202c27221 */ /* 0x000fe20000010100 */
[C---:B------:R-:W-:Y:S02]  /*1ed0*/  PRMT R242, R173.reuse, 0x7632, R242 ;  /* 0x00007632adf27816 */ /* 0x040fe400000000f2 */
[----:B------:R-:W-:-:S02]  /*1ee0*/  SHF.L.U32 R183, R173, 0x10, RZ ;  /* 0x00000010adb77819 */ /* 0x000fc400000006ff */
[----:B------:R-:W-:Y:S01]  /*1ef0*/  PRMT R244, R174, 0x7632, R244 ;  /* 0x00007632aef47816 */ /* 0x000fe200000000f4 */
[----:B0-----:R-:W-:Y:S01]  /*1f00*/  IMAD.WIDE.U32 R22, R3, 0x8, R184 ;  /* 0x0000000803167825 */ /* 0x001fe200078e00b8 */
[----:B------:R-:W-:Y:S02]  /*1f10*/  SHF.L.U32 R180, R176, 0x10, RZ ;  /* 0x00000010b0b47819 */ /* 0x000fe400000006ff */
[----:B------:R-:W-:Y:S01]  /*1f20*/  SHF.L.U32 R173, R196, 0x10, RZ ;  /* 0x00000010c4ad7819 */ /* 0x000fe200000006ff */
[----:B-----5:R-:W-:Y:S01]  /*1f30*/  FMUL.FTZ R196, R4, R194 ;  /* 0x000000c204c47220 */ /* 0x020fe20000410000 */
[----:B------:R0:W5:Y:S01]  /*1f40*/  LDG.E.64 R184, desc[UR6][R22.64] ;  /* 0x0000000616b87981 */ /* 0x000162000c1e1b00 */
[C---:B------:R-:W-:Y:S02]  /*1f50*/  PRMT R172, R179.reuse, 0x7632, R172 ;  /* 0x00007632b3ac7816 */ /* 0x040fe400000000ac */
[----:B------:R-:W-:Y:S01]  /*1f60*/  PRMT R174, R176, 0x7632, R174 ;  /* 0x00007632b0ae7816 */ /* 0x000fe200000000ae */
[----:B------:R-:W-:Y:S01]  /*1f70*/  FADD.FTZ R176, -R2, R243 ;  /* 0x000000f302b07221 */ /* 0x000fe20000010100 */
[----:B------:R-:W-:Y:S01]  /*1f80*/  FADD.FTZ R100, R100, R180 ;  /* 0x000000b464647221 */ /* 0x000fe20000010000 */
[----:B------:R-:W4:Y:S01]  /*1f90*/  LDL.LU R243, [R1+0x9c] ;  /* 0x00009c0001f37983 */ /* 0x000f220000300800 */
[----:B0-----:R-:W-:-:S02]  /*1fa0*/  SHF.L.U32 R23, R179, 0x10, RZ ;  /* 0x00000010b3177819 */ /* 0x001fc400000006ff */
[----:B------:R-:W-:Y:S02]  /*1fb0*/  SHF.L.U32 R179, R242, 0x10, RZ ;  /* 0x00000010f2b37819 */ /* 0x000fe400000006ff */
[----:B------:R-:W-:Y:S01]  /*1fc0*/  SHF.L.U32 R242, R244, 0x10, RZ ;  /* 0x00000010f4f27819 */ /* 0x000fe200000006ff */
[-C--:B------:R-:W-:Y:S01]  /*1fd0*/  FMUL.FTZ R249, R249, R180.reuse ;  /* 0x000000b4f9f97220 */ /* 0x080fe20000410000 */
[----:B------:R-:W-:Y:S02]  /*1fe0*/  SHF.L.U32 R244, R245, 0x10, RZ ;  /* 0x00000010f5f47819 */ /* 0x000fe400000006ff */
[----:B------:R-:W4:Y:S01]  /*1ff0*/  LDL R245, [R1+0x138] ;  /* 0x0001380001f57983 */ /* 0x000f220000100800 */
[----:B--2---:R-:W-:-:S03]  /*2000*/  FFMA.FTZ R195, R196, R180, R195 ;  /* 0x000000b4c4c37223 */ /* 0x004fc600000100c3 */
[----:B------:R-:W2:Y:S01]  /*2010*/  LDL.LU R180, [R1+0x94] ;  /* 0x0000940001b47983 */ /* 0x000ea20000300800 */
[----:B------:R-:W-:Y:S01]  /*2020*/  FADD.FTZ R183, -R2, R183 ;  /* 0x000000b702b77221 */ /* 0x000fe20000010100 */
[C---:B------:R-:W-:Y:S02]  /*2030*/  PRMT R22, R177.reuse, 0x7632, R22 ;  /* 0x00007632b1167816 */ /* 0x040fe40000000016 */
[----:B------:R-:W-:Y:S01]  /*2040*/  SHF.L.U32 R177, R177, 0x10, RZ ;  /* 0x00000010b1b17819 */ /* 0x000fe200000006ff */
[----:B------:R0:W-:Y:S01]  /*2050*/  STL [R1+0xa4], R195 ;  /* 0x0000a4c301007387 */ /* 0x0001e20000100800 */
[----:B------:R-:W-:-:S03]  /*2060*/  FMUL.FTZ R194, R4, R178 ;  /* 0x000000b204c27220 */ /* 0x000fc60000410000 */
[----:B------:R-:W2:Y:S01]  /*2070*/  LDL R178, [R1+0x144] ;  /* 0x0001440001b27983 */ /* 0x000ea20000100800 */
[C---:B0-----:R-:W-:Y:S01]  /*2080*/  FMUL.FTZ R195, R4.reuse, R183 ;  /* 0x000000b704c37220 */ /* 0x041fe20000410000 */
[----:B------:R-:W-:-:S03]  /*2090*/  FMUL.FTZ R183, R4, R176 ;  /* 0x000000b004b77220 */ /* 0x000fc60000410000 */
[----:B---3--:R-:W-:Y:S01]  /*20a0*/  FFMA.FTZ R247, R195, R177, R247 ;  /* 0x000000b1c3f77223 */ /* 0x008fe200000100f7 */
[----:B------:R-:W-:-:S04]  /*20b0*/  FADD.FTZ R102, R102, R177 ;  /* 0x000000b166667221 */ /* 0x000fc80000010000 */
[----:B------:R0:W-:Y:S01]  /*20c0*/  STL [R1+0xac], R247 ;  /* 0x0000acf701007387 */ /* 0x0001e20000100800 */
[----:B----4-:R-:W-:Y:S01]  /*20d0*/  FFMA.FTZ R243, R183, R23, R243 ;  /* 0x00000017b7f37223 */ /* 0x010fe200000100f3 */
[----:B------:R-:W-:Y:S01]  /*20e0*/  FADD.FTZ R173, -R2, R173 ;  /* 0x000000ad02ad7221 */ /* 0x000fe20000010100 */
[----:B------:R-:W-:Y:S01]  /*20f0*/  FADD.FTZ R98, R98, R23 ;  /* 0x0000001762627221 */ /* 0x000fe20000010000 */
[----:B------:R-:W-:Y:S01]  /*2100*/  FADD.FTZ R96, R96, R175 ;  /* 0x000000af60607221 */ /* 0x000fe20000010000 */
[----:B0-----:R-:W-:Y:S02]  /*2110*/  FMUL.FTZ R247, R248, R177 ;  /* 0x000000b1f8f77220 */ /* 0x001fe40000410000 */
[----:B------:R-:W3:Y:S04]  /*2120*/  LDL R248, [R1+0x14c] ;  /* 0x00014c0001f87983 */ /* 0x000ee80000100800 */
[----:B------:R-:W4:Y:S01]  /*2130*/  LDL.LU R177, [R1+0xa0] ;  /* 0x0000a00001b17983 */ /* 0x000f220000300800 */
[-C--:B------:R-:W-:Y:S01]  /*2140*/  FMUL.FTZ R245, R245, R175.reuse ;  /* 0x000000aff5f57220 */ /* 0x080fe20000410000 */
[----:B------:R-:W-:Y:S01]  /*2150*/  FADD.FTZ R176, -R2, R244 ;  /* 0x000000f402b07221 */ /* 0x000fe20000010100 */
[----:B--2---:R-:W-:Y:S01]  /*2160*/  FFMA.FTZ R180, R194, R175, R180 ;  /* 0x000000afc2b47223 */ /* 0x004fe200000100b4 */
[----:B------:R-:W-:-:S04]  /*2170*/  FADD.FTZ R175, -R2, R242 ;  /* 0x000000f202af7221 */ /* 0x000fc80000010100 */
[----:B------:R0:W-:Y:S04]  /*2180*/  STL [R1+0x94], R180 ;  /* 0x000094b401007387 */ /* 0x0001e80000100800 */
[----:B------:R1:W-:Y:S01]  /*2190*/  STL [R1+0x9c], R243 ;  /* 0x00009cf301007387 */ /* 0x0003e20000100800 */
[----:B0-----:R-:W-:Y:S01]  /*21a0*/  FMUL.FTZ R180, R4, R173 ;  /* 0x000000ad04b47220 */ /* 0x001fe20000410000 */
[----:B-1----:R-:W-:Y:S01]  /*21b0*/  FMUL.FTZ R243, R246, R23 ;  /* 0x00000017f6f37220 */ /* 0x002fe20000410000 */
[----:B------:R-:W-:Y:S01]  /*21c0*/  FADD.FTZ R23, -R2, R179 ;  /* 0x000000b302177221 */ /* 0x000fe20000010100 */
[----:B------:R-:W2:Y:S01]  /*21d0*/  LDL R246, [R1+0x154] ;  /* 0x0001540001f67983 */ /* 0x000ea20000100800 */
[----:B------:R-:W-:-:S03]  /*21e0*/  FADD.FTZ R173, R207, R249 ;  /* 0x000000f9cfad7221 */ /* 0x000fc60000010000 */
[----:B------:R-:W4:Y:S04]  /*21f0*/  LDL R179, [R1+0x13c] ;  /* 0x00013c0001b37983 */ /* 0x000f280000100800 */
[----:B------:R-:W4:Y:S04]  /*2200*/  LDL.LU R242, [R1+0x98] ;  /* 0x0000980001f27983 */ /* 0x000f280000300800 */
[----:B------:R-:W4:Y:S04]  /*2210*/  LDL.LU R244, [R1+0xb0] ;  /* 0x0000b00001f47983 */ /* 0x000f280000300800 */
[----:B------:R-:W4:Y:S01]  /*2220*/  LDL.LU R207, [R1+0xa8] ;  /* 0x0000a80001cf7983 */ /* 0x000f220000300800 */
[----:B------:R-:W-:Y:S01]  /*2230*/  SHF.L.U32 R174, R174, 0x10, RZ ;  /* 0x00000010aeae7819 */ /* 0x000fe200000006ff */
[----:B------:R-:W-:Y:S01]  /*2240*/  FMUL.FTZ R23, R4, R23 ;  /* 0x0000001704177220 */ /* 0x000fe20000410000 */
[----:B------:R-:W-:-:S02]  /*2250*/  SHF.L.U32 R22, R22, 0x10, RZ ;  /* 0x0000001016167819 */ /* 0x000fc400000006ff */
[----:B------:R-:W-:-:S03]  /*2260*/  SHF.L.U32 R21, R21, 0x10, RZ ;  /* 0x0000001015157819 */ /* 0x000fc600000006ff */
[----:B------:R-:W-:Y:S01]  /*2270*/  FADD.FTZ R103, R103, R22 ;  /* 0x0000001667677221 */ /* 0x000fe20000010000 */
[----:B------:R-:W-:Y:S01]  /*2280*/  SHF.L.U32 R172, R172, 0x10, RZ ;  /* 0x00000010acac7819 */ /* 0x000fe200000006ff */
[----:B------:R-:W-:Y:S01]  /*2290*/  FADD.FTZ R97, R97, R21 ;  /* 0x0000001561617221 */ /* 0x000fe20000010000 */
[----:B------:R-:W-:Y:S01]  /*22a0*/  FADD.FTZ R101, R101, R174 ;  /* 0x000000ae65657221 */ /* 0x000fe20000010000 */
[----:B---3--:R-:W-:-:S04]  /*22b0*/  FMUL.FTZ R248, R248, R174 ;  /* 0x000000aef8f87220 */ /* 0x008fc80000410000 */
[----:B------:R-:W-:-:S04]  /*22c0*/  FADD.FTZ R173, R173, R248 ;  /* 0x000000f8adad7221 */ /* 0x000fc80000010000 */
[----:B------:R-:W-:Y:S01]  /*22d0*/  FADD.FTZ R173, R173, R247 ;  /* 0x000000f7adad7221 */ /* 0x000fe20000010000 */
[----:B------:R-:W-:Y:S01]  /*22e0*/  FADD.FTZ R99, R99, R172 ;  /* 0x000000ac63637221 */ /* 0x000fe20000010000 */
[----:B------:R-:W-:Y:S02]  /*22f0*/  IADD3 R181, PT, PT, R181, 0x20, RZ ;  /* 0x00000020b5b57810 */ /* 0x000fe40007ffe0ff */
[----:B------:R-:W-:Y:S02]  /*2300*/  IADD3 R3, PT, PT, R3, 0x20, RZ ;  /* 0x0000002003037810 */ /* 0x000fe40007ffe0ff */
[----:B------:R-:W-:Y:S01]  /*2310*/  IADD3 R205, PT, PT, R205, 0x20, RZ ;  /* 0x00000020cdcd7810 */ /* 0x000fe20007ffe0ff */
[-C--:B--2---:R-:W-:Y:S01]  /*2320*/  FMUL.FTZ R246, R246, R22.reuse ;  /* 0x00000016f6f67220 */ /* 0x084fe20000410000 */
[----:B----4-:R-:W-:Y:S01]  /*2330*/  FFMA.FTZ R244, R23, R22, R244 ;  /* 0x0000001617f47223 */ /* 0x010fe200000100f4 */
[----:B------:R-:W-:Y:S01]  /*2340*/  FMUL.FTZ R22, R4, R175 ;  /* 0x000000af04167220 */ /* 0x000fe20000410000 */
[----:B------:R-:W-:-:S03]  /*2350*/  FFMA.FTZ R207, R180, R174, R207 ;  /* 0x000000aeb4cf7223 */ /* 0x000fc600000100cf */
[----:B------:R-:W-:Y:S02]  /*2360*/  FFMA.FTZ R242, R22, R21, R242 ;  /* 0x0000001516f27223 */ /* 0x000fe400000100f2 */
[----:B------:R-:W-:Y:S01]  /*2370*/  STL [R1+0xa8], R207 ;  /* 0x0000a8cf01007387 */ /* 0x000fe20000100800 */
[----:B------:R-:W-:-:S03]  /*2380*/  FFMA.FTZ R174, R196, R249, R206 ;  /* 0x000000f9c4ae7223 */ /* 0x000fc600000100ce */
[----:B------:R0:W-:Y:S01]  /*2390*/  STL [R1+0xb0], R244 ;  /* 0x0000b0f401007387 */ /* 0x0001e20000100800 */
[----:B------:R-:W-:Y:S01]  /*23a0*/  FFMA.FTZ R174, R180, R248, R174 ;  /* 0x000000f8b4ae7223 */ /* 0x000fe200000100ae */
[----:B0-----:R-:W-:Y:S01]  /*23b0*/  FMUL.FTZ R244, R179, R21 ;  /* 0x00000015b3f47220 */ /* 0x001fe20000410000 */
[----:B------:R-:W-:-:S04]  /*23c0*/  FMUL.FTZ R21, R4, R176 ;  /* 0x000000b004157220 */ /* 0x000fc80000410000 */
[----:B------:R-:W-:Y:S01]  /*23d0*/  FFMA.FTZ R177, R21, R172, R177 ;  /* 0x000000ac15b17223 */ /* 0x000fe200000100b1 */
[----:B------:R0:W-:Y:S01]  /*23e0*/  STL [R1+0x98], R242 ;  /* 0x000098f201007387 */ /* 0x0001e20000100800 */
        /* <DEDUP_REMOVED lines=8> */
[----:B0-----:R-:W-:Y:S02]  /*2470*/  FMUL.FTZ R242, R178, R172 ;  /* 0x000000acb2f27220 */ /* 0x001fe40000410000 */
[----:B------:R-:W-:Y:S01]  /*2480*/  FADD.FTZ R173, R173, R243 ;  /* 0x000000f3adad7221 */ /* 0x000fe20000010000 */
[----:B------:R-:W-:-:S03]  /*2490*/  FFMA.FTZ R172, R183, R243, R174 ;  /* 0x000000f3b7ac7223 */ /* 0x000fc600000100ae */
[----:B------:R-:W-:Y:S01]  /*24a0*/  FADD.FTZ R207, R173, R242 ;  /* 0x000000f2adcf7221 */ /* 0x000fe20000010000 */
[----:B-1----:R-:W-:-:S07]  /*24b0*/  FFMA.FTZ R206, R21, R242, R172 ;  /* 0x000000f215ce7223 */ /* 0x002fce00000100ac */
.L_x_5870:
[----:B------:R-:W-:Y:S05]  /*24c0*/  BSYNC.RECONVERGENT B2 ;  /* 0x0000000000027941 */ /* 0x000fea0003800200 */
.L_x_5869:
[----:B------:R-:W-:Y:S04]  /*24d0*/  BSSY.RECONVERGENT B2, `(.L_x_5871) ;  /* 0x000007b000027945 */ /* 0x000fe80003800200 */
[----:B------:R-:W-:Y:S05]  /*24e0*/  @!P3 BRA `(.L_x_5872) ;  /* 0x0000000400e4b947 */ /* 0x000fea0003800000 */
[----:B------:R-:W1:Y:S01]  /*24f0*/  LDC.64 R14, c[0x0][0x3a8] ;  /* 0x0000ea00ff0e7b82 */ /* 0x000e620000000a00 */
[----:B------:R-:W2:Y:S07]  /*2500*/  LDL R241, [R1+0x128] ;  /* 0x0001280001f17983 */ /* 0x000eae0000100800 */
[----:B------:R-:W3:Y:S01]  /*2510*/  LDC.64 R172, c[0x0][0x428] ;  /* 0x00010a00ffac7b82 */ /* 0x000ee20000000a00 */
[----:B------:R-:W-:Y:S01]  /*2520*/  ISETP.NE.U32.AND P5, PT, RZ, UR10, PT ;  /* 0x0000000aff007c0c */ /* 0x000fe2000bfa5070 */
[----:B------:R-:W4:Y:S06]  /*2530*/  LDL.LU R239, [R1+0x8c] ;  /* 0x00008c0001ef7983 */ /* 0x000f2c0000300800 */
[----:B------:R-:W0:Y:S01]  /*2540*/  LDC.64 R176, c[0x0][0x3b0] ;  /* 0x0000ec00ffb07b82 */ /* 0x000e220000000a00 */
[----:B-1----:R-:W-:-:S04]  /*2550*/  IMAD.WIDE.U32 R14, R205, 0x10, R14 ;  /* 0x00000010cd0e7825 */ /* 0x002fc800078e000e */
[----:B---3--:R-:W-:Y:S01]  /*2560*/  IMAD.WIDE.U32 R172, R181, 0x10, R172 ;  /* 0x00000010b5ac7825 */ /* 0x008fe200078e00ac */
[----:B------:R1:W3:Y:S01]  /*2570*/  LDG.E.128 R16, desc[UR6][R14.64] ;  /* 0x000000060e107981 */ /* 0x0002e2000c1e1d00 */
[----:B------:R-:W-:-:S03]  /*2580*/  ISETP.NE.AND.EX P5, PT, RZ, UR11, PT, P5 ;  /* 0x0000000bff007c0c */ /* 0x000fc6000bfa5350 */
[----:B------:R-:W4:Y:S04]  /*2590*/  LDL R240, [R1+0x130] ;  /* 0x0001300001f07983 */ /* 0x000f280000100800 */
[----:B------:R-:W2:Y:S04]  /*25a0*/  LDG.E.128 R172, desc[UR6][R172.64] ;  /* 0x00000006acac7981 */ /* 0x000ea8000c1e1d00 */
[----:B------:R-:W4:Y:S02]  /*25b0*/  LDL R238, [R1+0x120] ;  /* 0x0001200001ee7983 */ /* 0x000f240000100800 */
[----:B-1----:R-:W1:Y:S02]  /*25c0*/  @P5 LDC.64 R14, c[0x0][0x438] ;  /* 0x00010e00ff0e5b82 */ /* 0x002e640000000a00 */
[----:B-1----:R-:W-:-:S05]  /*25d0*/  @P5 IMAD.WIDE.U32 R14, R205, 0x10, R14 ;  /* 0x00000010cd0e5825 */ /* 0x002fca00078e000e */
[----:B------:R0:W5:Y:S02]  /*25e0*/  @P5 LDG.E.128 R148, desc[UR6][R14.64] ;  /* 0x000000060e945981 */ /* 0x000164000c1e1d00 */
[----:B0-----:R-:W-:-:S05]  /*25f0*/  IMAD.WIDE.U32 R14, R3, 0x8, R176 ;  /* 0x00000008030e7825 */ /* 0x001fca00078e00b0 */
[----:B------:R0:W5:Y:S01]  /*2600*/  LDG.E.64 R188, desc[UR6][R14.64] ;  /* 0x000000060ebc7981 */ /* 0x000162000c1e1b00 */
[C---:B---3--:R-:W-:Y:S02]  /*2610*/  PRMT R177, R16.reuse, 0x7632, R177 ;  /* 0x0000763210b17816 */ /* 0x048fe400000000b1 */
[----:B------:R-:W-:Y:S02]  /*2620*/  SHF.L.U32 R16, R16, 0x10, RZ ;  /* 0x0000001010107819 */ /* 0x000fe400000006ff */
[C---:B------:R-:W-:Y:S02]  /*2630*/  PRMT R235, R17.reuse, 0x7632, R235 ;  /* 0x0000763211eb7816 */ /* 0x040fe400000000eb */
[C---:B------:R-:W-:Y:S02]  /*2640*/  SHF.L.U32 R179, R18.reuse, 0x10, RZ ;  /* 0x0000001012b37819 */ /* 0x040fe400000006ff */
[----:B------:R-:W-:Y:S02]  /*2650*/  SHF.L.U32 R20, R17, 0x10, RZ ;  /* 0x0000001011147819 */ /* 0x000fe400000006ff */
[----:B------:R-:W-:-:S02]  /*2660*/  PRMT R236, R18, 0x7632, R236 ;  /* 0x0000763212ec7816 */ /* 0x000fc400000000ec */
[C---:B------:R-:W-:Y:S02]  /*2670*/  SHF.L.U32 R234, R19.reuse, 0x10, RZ ;  /* 0x0000001013ea7819 */ /* 0x040fe400000006ff */
[----:B------:R-:W-:Y:S02]  /*2680*/  PRMT R237, R19, 0x7632, R237 ;  /* 0x0000763213ed7816 */ /* 0x000fe400000000ed */
[C---:B--2---:R-:W-:Y:S02]  /*2690*/  PRMT R13, R174.reuse, 0x7632, R13 ;  /* 0x00007632ae0d7816 */ /* 0x044fe4000000000d */
[----:B------:R-:W-:Y:S01]  /*26a0*/  SHF.L.U32 R17, R174, 0x10, RZ ;  /* 0x00000010ae117819 */ /* 0x000fe200000006ff */
[----:B------:R-:W-:Y:S01]  /*26b0*/  FADD.FTZ R174, -R2, R16 ;  /* 0x0000001002ae7221 */ /* 0x000fe20000010100 */
[C---:B------:R-:W-:Y:S02]  /*26c0*/  PRMT R19, R172.reuse, 0x7632, R19 ;  /* 0x00007632ac137816 */ /* 0x040fe40000000013 */
[----:B------:R-:W-:-:S02]  /*26d0*/  SHF.L.U32 R18, R172, 0x10, RZ ;  /* 0x00000010ac127819 */ /* 0x000fc400000006ff */
[C---:B------:R-:W-:Y:S02]  /*26e0*/  PRMT R172, R175.reuse, 0x7632, R172 ;  /* 0x00007632afac7816 */ /* 0x040fe400000000ac */
[----:B0-----:R-:W-:Y:S01]  /*26f0*/  SHF.L.U32 R15, R175, 0x10, RZ ;  /* 0x00000010af0f7819 */ /* 0x001fe200000006ff */
[C---:B------:R-:W-:Y:S01]  /*2700*/  FADD.FTZ R175, -R2.reuse, R179 ;  /* 0x000000b302af7221 */ /* 0x040fe20000010100 */
[----:B------:R-:W-:Y:S01]  /*2710*/  SHF.L.U32 R16, R177, 0x10, RZ ;  /* 0x00000010b1107819 */ /* 0x000fe200000006ff */
[C---:B------:R-:W-:Y:S01]  /*2720*/  FADD.FTZ R178, -R2.reuse, R20 ;  /* 0x0000001402b27221 */ /* 0x040fe20000010100 */
[C---:B------:R-:W-:Y:S02]  /*2730*/  PRMT R14, R173.reuse, 0x7632, R14 ;  /* 0x00007632ad0e7816 */ /* 0x040fe4000000000e */
[----:B------:R-:W-:Y:S01]  /*2740*/  SHF.L.U32 R176, R173, 0x10, RZ ;  /* 0x00000010adb07819 */ /* 0x000fe200000006ff */
[----:B------:R-:W-:Y:S01]  /*2750*/  FADD.FTZ R173, -R2, R234 ;  /* 0x000000ea02ad7221 */ /* 0x000fe20000010100 */
[----:B------:R-:W-:Y:S01]  /*2760*/  SHF.L.U32 R177, R235, 0x10, RZ ;  /* 0x00000010ebb17819 */ /* 0x000fe200000006ff */
[----:B-----5:R-:W-:Y:S01]  /*2770*/  FMUL.FTZ R20, R4, R174 ;  /* 0x000000ae04147220 */ /* 0x020fe20000410000 */
[----:B------:R-:W2:Y:S01]  /*2780*/  LDL.LU R235, [R1+0x7c] ;  /* 0x00007c0001eb7983 */ /* 0x000ea20000300800 */
[----:B------:R-:W-:-:S02]  /*2790*/  SHF.L.U32 R179, R236, 0x10, RZ ;  /* 0x00000010ecb37819 */ /* 0x000fc400000006ff */
[----:B------:R-:W-:Y:S01]  /*27a0*/  SHF.L.U32 R234, R237, 0x10, RZ ;  /* 0x00000010edea7819 */ /* 0x000fe200000006ff */
[----:B------:R-:W3:Y:S01]  /*27b0*/  LDL R236, [R1+0x118] ;  /* 0x0001180001ec7983 */ /* 0x000ee20000100800 */
[----:B------:R-:W-:-:S03]  /*27c0*/  SHF.L.U32 R174, R19, 0x10, RZ ;  /* 0x0000001013ae7819 */ /* 0x000fc600000006ff */
[----:B------:R-:W4:Y:S04]  /*27d0*/  LDL.LU R237, [R1+0x74] ;  /* 0x0000740001ed7983 */ /* 0x000f280000300800 */
[----:B------:R-:W2:Y:S01]  /*27e0*/  LDL.LU R19, [R1+0x84] ;  /* 0x0000840001137983 */ /* 0x000ea20000300800 */
[----:B------:R-:W-:Y:S01]  /*27f0*/  FADD.FTZ R92, R92, R18 ;  /* 0x000000125c5c7221 */ /* 0x000fe20000010000 */
[-C--:B------:R-:W-:Y:S01]  /*2800*/  FMUL.FTZ R241, R241, R18.reuse ;  /* 0x00000012f1f17220 */ /* 0x080fe20000410000 */
[----:B------:R-:W-:Y:S01]  /*2810*/  FADD.FTZ R88, R88, R17 ;  /* 0x0000001158587221 */ /* 0x000fe20000010000 */
[----:B------:R-:W-:Y:S01]  /*2820*/  FADD.FTZ R90, R90, R15 ;  /* 0x0000000f5a5a7221 */ /* 0x000fe20000010000 */
[----:B------:R-:W-:Y:S01]  /*2830*/  FADD.FTZ R94, R94, R176 ;  /* 0x000000b05e5e7221 */ /* 0x000fe20000010000 */
[----:B--2---:R-:W-:Y:S01]  /*2840*/  FFMA.FTZ R19, R20, R18, R19 ;  /* 0x0000001214137223 */ /* 0x004fe20000010013 */
[----:B------:R-:W-:-:S04]  /*2850*/  FMUL.FTZ R18, R4, R175 ;  /* 0x000000af04127220 */ /* 0x000fc80000410000 */
[----:B------:R0:W-:Y:S01]  /*2860*/  STL [R1+0x84], R19 ;  /* 0x0000841301007387 */ /* 0x0001e20000100800 */
[----:B----4-:R-:W-:Y:S01]  /*2870*/  FFMA.FTZ R237, R18, R17, R237 ;  /* 0x0000001112ed7223 */ /* 0x010fe200000100ed */
[----:B0-----:R-:W-:Y:S02]  /*2880*/  FMUL.FTZ R19, R4, R178 ;  /* 0x000000b204137220 */ /* 0x001fe40000410000 */
[----:B------:R-:W2:Y:S02]  /*2890*/  LDL R178, [R1+0x124] ;  /* 0x0001240001b27983 */ /* 0x000ea40000100800 */
[----:B------:R-:W-:-:S05]  /*28a0*/  FFMA.FTZ R239, R19, R176, R239 ;  /* 0x000000b013ef7223 */ /* 0x000fca00000100ef */
[----:B------:R0:W-:Y:S02]  /*28b0*/  STL [R1+0x8c], R239 ;  /* 0x00008cef01007387 */ /* 0x0001e40000100800 */
[----:B0-----:R-:W-:Y:S02]  /*28c0*/  FMUL.FTZ R239, R240, R176 ;  /* 0x000000b0f0ef7220 */ /* 0x001fe40000410000 */
[----:B------:R-:W4:Y:S04]  /*28d0*/  LDL R240, [R1+0x12c] ;  /* 0x00012c0001f07983 */ /* 0x000f280000100800 */
[----:B------:R3:W-:Y:S02]  /*28e0*/  STL [R1+0x74], R237 ;  /* 0x000074ed01007387 */ /* 0x0007e40000100800 */
[----:B---3--:R-:W-:Y:S01]  /*28f0*/  FMUL.FTZ R237, R236, R17 ;  /* 0x00000011eced7220 */ /* 0x008fe20000410000 */
[----:B------:R-:W-:-:S04]  /*2900*/  FMUL.FTZ R17, R4, R173 ;  /* 0x000000ad04117220 */ /* 0x000fc80000410000 */
[----:B------:R-:W-:Y:S01]  /*2910*/  FFMA.FTZ R235, R17, R15, R235 ;  /* 0x0000000f11eb7223 */ /* 0x000fe200000100eb */
[----:B------:R-:W-:-:S04]  /*2920*/  FADD.FTZ R175, -R2, R179 ;  /* 0x000000b302af7221 */ /* 0x000fc80000010100 */
[----:B------:R0:W-:Y:S01]  /*2930*/  STL [R1+0x7c], R235 ;  /* 0x00007ceb01007387 */ /* 0x0001e20000100800 */
[----:B------:R-:W-:-:S03]  /*2940*/  FADD.FTZ R176, -R2, R234 ;  /* 0x000000ea02b07221 */ /* 0x000fc60000010100 */
[----:B------:R-:W3:Y:S01]  /*2950*/  LDL R236, [R1+0x11c] ;  /* 0x00011c0001ec7983 */ /* 0x000ee20000100800 */
[----:B0-----:R-:W-:Y:S01]  /*2960*/  FMUL.FTZ R235, R238, R15 ;  /* 0x0000000feeeb7220 */ /* 0x001fe20000410000 */
[----:B------:R-:W-:Y:S02]  /*2970*/  FADD.FTZ R15, -R2, R177 ;  /* 0x000000b1020f7221 */ /* 0x000fe40000010100 */
[----:B------:R-:W2:Y:S04]  /*2980*/  LDL R238, [R1+0x134] ;  /* 0x0001340001ee7983 */ /* 0x000ea80000100800 */
[----:B------:R-:W2:Y:S04]  /*2990*/  LDL.LU R177, [R1+0x80] ;  /* 0x0000800001b17983 */ /* 0x000ea80000300800 */
[----:B------:R-:W2:Y:S04]  /*29a0*/  LDL.LU R179, [R1+0x78] ;  /* 0x0000780001b37983 */ /* 0x000ea80000300800 */
[----:B------:R-:W2:Y:S01]  /*29b0*/  LDL.LU R234, [R1+0x90] ;  /* 0x0000900001ea7983 */ /* 0x000ea20000300800 */
[----:B------:R-:W-:-:S03]  /*29c0*/  FADD.FTZ R173, R207, R241 ;  /* 0x000000f1cfad7221 */ /* 0x000fc60000010000 */
[----:B------:R-:W2:Y:S01]  /*29d0*/  LDL.LU R207, [R1+0x88] ;  /* 0x0000880001cf7983 */ /* 0x000ea20000300800 */
[----:B------:R-:W-:Y:S01]  /*29e0*/  SHF.L.U32 R14, R14, 0x10, RZ ;  /* 0x000000100e0e7819 */ /* 0x000fe200000006ff */
[----:B------:R-:W-:Y:S01]  /*29f0*/  FMUL.FTZ R15, R4, R15 ;  /* 0x0000000f040f7220 */ /* 0x000fe20000410000 */
[----:B------:R-:W-:Y:S01]  /*2a00*/  FADD.FTZ R16, -R2, R16 ;  /* 0x0000001002107221 */ /* 0x000fe20000010100 */
[----:B------:R-:W-:Y:S02]  /*2a10*/  SHF.L.U32 R13, R13, 0x10, RZ ;  /* 0x000000100d0d7819 */ /* 0x000fe400000006ff */
[----:B------:R-:W-:Y:S01]  /*2a20*/  FADD.FTZ R95, R95, R14 ;  /* 0x0000000e5f5f7221 */ /* 0x000fe20000010000 */
[----:B------:R-:W-:Y:S01]  /*2a30*/  FMUL.FTZ R16, R4, R16 ;  /* 0x0000001004107220 */ /* 0x000fe20000410000 */
[----:B------:R-:W-:Y:S01]  /*2a40*/  SHF.L.U32 R172, R172, 0x10, RZ ;  /* 0x00000010acac7819 */ /* 0x000fe200000006ff */
[----:B------:R-:W-:Y:S01]  /*2a50*/  FADD.FTZ R89, R89, R13 ;  /* 0x0000000d59597221 */ /* 0x000fe20000010000 */
[----:B------:R-:W-:-:S03]  /*2a60*/  FADD.FTZ R93, R93, R174 ;  /* 0x000000ae5d5d7221 */ /* 0x000fc60000010000 */
[----:B------:R-:W-:Y:S01]  /*2a70*/  FADD.FTZ R91, R91, R172 ;  /* 0x000000ac5b5b7221 */ /* 0x000fe20000010000 */
[----:B------:R-:W-:Y:S02]  /*2a80*/  IADD3 R181, PT, PT, R181, 0x20, RZ ;  /* 0x00000020b5b57810 */ /* 0x000fe40007ffe0ff */
[----:B------:R-:W-:Y:S02]  /*2a90*/  IADD3 R3, PT, PT, R3, 0x20, RZ ;  /* 0x0000002003037810 */ /* 0x000fe40007ffe0ff */
[----:B------:R-:W-:Y:S01]  /*2aa0*/  IADD3 R205, PT, PT, R205, 0x20, RZ ;  /* 0x00000020cdcd7810 */ /* 0x000fe20007ffe0ff */
[----:B----4-:R-:W-:-:S04]  /*2ab0*/  FMUL.FTZ R240, R240, R174 ;  /* 0x000000aef0f07220 */ /* 0x010fc80000410000 */
[----:B------:R-:W-:-:S04]  /*2ac0*/  FADD.FTZ R173, R173, R240 ;  /* 0x000000f0adad7221 */ /* 0x000fc80000010000 */
[----:B------:R-:W-:Y:S01]  /*2ad0*/  FADD.FTZ R173, R173, R239 ;  /* 0x000000efadad7221 */ /* 0x000fe20000010000 */
[----:B---3--:R-:W-:Y:S01]  /*2ae0*/  FMUL.FTZ R236, R236, R13 ;  /* 0x0000000decec7220 */ /* 0x008fe20000410000 */
[-C--:B--2---:R-:W-:Y:S01]  /*2af0*/  FMUL.FTZ R238, R238, R14.reuse ;  /* 0x0000000eeeee7220 */ /* 0x084fe20000410000 */
[----:B------:R-:W-:Y:S01]  /*2b00*/  FFMA.FTZ R234, R15, R14, R234 ;  /* 0x0000000e0fea7223 */ /* 0x000fe200000100ea */
[----:B------:R-:W-:Y:S01]  /*2b10*/  FMUL.FTZ R14, R4, R175 ;  /* 0x000000af040e7220 */ /* 0x000fe20000410000 */
[----:B------:R-:W-:-:S03]  /*2b20*/  FFMA.FTZ R207, R16, R174, R207 ;  /* 0x000000ae10cf7223 */ /* 0x000fc600000100cf */
[----:B------:R-:W-:Y:S01]  /*2b30*/  FFMA.FTZ R179, R14, R13, R179 ;  /* 0x0000000d0eb37223 */ /* 0x000fe200000100b3 */
[----:B------:R-:W-:Y:S01]  /*2b40*/  FMUL.FTZ R13, R4, R176 ;  /* 0x000000b0040d7220 */ /* 0x000fe20000410000 */
[----:B------:R-:W-:-:S03]  /*2b50*/  FFMA.FTZ R174, R20, R241, R206 ;  /* 0x000000f114ae7223 */ /* 0x000fc600000100ce */
[----:B------:R-:W-:Y:S01]  /*2b60*/  FFMA.FTZ R177, R13, R172, R177 ;  /* 0x000000ac0db17223 */ /* 0x000fe200000100b1 */
[----:B------:R-:W-:Y:S01]  /*2b70*/  FFMA.FTZ R174, R16, R240, R174 ;  /* 0x000000f010ae7223 */ /* 0x000fe200000100ae */
[----:B------:R-:W-:Y:S04]  /*2b80*/  STL [R1+0x88], R207 ;  /* 0x000088cf01007387 */ /* 0x000fe80000100800 */
        /* <DEDUP_REMOVED lines=15> */
.L_x_5872:
[----:B------:R-:W-:Y:S05]  /*2c80*/  BSYNC.RECONVERGENT B2 ;  /* 0x0000000000027941 */ /* 0x000fea0003800200 */
.L_x_5871:
        /* <DEDUP_REMOVED lines=20> */
[C---:B---3--:R-:W-:Y:S02]  /*2dd0*/  SHF.L.U32 R209, R172.reuse, 0x10, RZ ;  /* 0x00000010acd17819 */ /* 0x048fe400000006ff */
[----:B------:R-:W-:Y:S02]  /*2de0*/  PRMT R210, R172, 0x7632, R210 ;  /* 0x00007632acd27816 */ /* 0x000fe400000000d2 */
        /* <DEDUP_REMOVED lines=10> */
[----:B------:R-:W-:Y:S01]  /*2e90*/  SHF.L.U32 R11, R176, 0x10, RZ ;  /* 0x00000010b00b7819 */ /* 0x000fe200000006ff */
[----:B------:R-:W-:Y:S01]  /*2ea0*/  FADD.FTZ R209, -R2, R212 ;  /* 0x000000d402d17221 */ /* 0x000fe20000010100 */
[----:B------:R-:W-:Y:S01]  /*2eb0*/  SHF.L.U32 R176, R210, 0x10, RZ ;  /* 0x00000010d2b07819 */ /* 0x000fe200000006ff */
[----:B------:R-:W-:Y:S01]  /*2ec0*/  FADD.FTZ R211, -R2, R12 ;  /* 0x0000000c02d37221 */ /* 0x000fe20000010100 */
[----:B------:R-:W-:-:S02]  /*2ed0*/  PRMT R172, R179, 0x7632, R172 ;  /* 0x00007632b3ac7816 */ /* 0x000fc400000000ac */
[----:B------:R-:W-:Y:S01]  /*2ee0*/  SHF.L.U32 R175, R179, 0x10, RZ ;  /* 0x00000010b3af7819 */ /* 0x000fe200000006ff */
[----:B------:R-:W-:Y:S01]  /*2ef0*/  FADD.FTZ R179, -R2, R213 ;  /* 0x000000d502b37221 */ /* 0x000fe20000010100 */
[----:B------:R-:W-:Y:S01]  /*2f00*/  SHF.L.U32 R210, R214, 0x10, RZ ;  /* 0x00000010d6d27819 */ /* 0x000fe200000006ff */
[----:B-----5:R-:W-:Y:S01]  /*2f10*/  FMUL.FTZ R12, R4, R177 ;  /* 0x000000b1040c7220 */ /* 0x020fe20000410000 */
[----:B------:R-:W2:Y:S01]  /*2f20*/  LDL.LU R214, [R1+0x5c] ;  /* 0x00005c0001d67983 */ /* 0x000ea20000300800 */
[----:B------:R-:W-:Y:S02]  /*2f30*/  SHF.L.U32 R212, R215, 0x10, RZ ;  /* 0x00000010d7d47819 */ /* 0x000fe400000006ff */
[----:B------:R-:W-:Y:S01]  /*2f40*/  SHF.L.U32 R213, R229, 0x10, RZ ;  /* 0x00000010e5d57819 */ /* 0x000fe200000006ff */
[----:B------:R-:W3:Y:S01]  /*2f50*/  LDL R215, [R1+0xf8] ;  /* 0x0000f80001d77983 */ /* 0x000ee20000100800 */
[----:B------:R-:W-:-:S03]  /*2f60*/  SHF.L.U32 R177, R174, 0x10, RZ ;  /* 0x00000010aeb17819 */ /* 0x000fc600000006ff */
[----:B------:R-:W2:Y:S04]  /*2f70*/  LDL.LU R229, [R1+0x54] ;  /* 0x0000540001e57983 */ /* 0x000ea80000300800 */
[----:B------:R-:W4:Y:S01]  /*2f80*/  LDL.LU R174, [R1+0x64] ;  /* 0x0000640001ae7983 */ /* 0x000f220000300800 */
[----:B------:R-:W-:Y:S01]  /*2f90*/  FADD.FTZ R84, R84, R11 ;  /* 0x0000000b54547221 */ /* 0x000fe20000010000 */
[-C--:B------:R-:W-:Y:S01]  /*2fa0*/  FMUL.FTZ R233, R233, R11.reuse ;  /* 0x0000000be9e97220 */ /* 0x080fe20000410000 */
[C---:B------:R-:W-:Y:S02]  /*2fb0*/  PRMT R173, R178.reuse, 0x7632, R173 ;  /* 0x00007632b2ad7816 */ /* 0x040fe400000000ad */
[----:B------:R-:W-:Y:S01]  /*2fc0*/  SHF.L.U32 R178, R178, 0x10, RZ ;  /* 0x00000010b2b27819 */ /* 0x000fe200000006ff */
[----:B------:R-:W-:Y:S01]  /*2fd0*/  FADD.FTZ R86, R86, R208 ;  /* 0x000000d056567221 */ /* 0x000fe20000010000 */
[----:B----4-:R-:W-:Y:S01]  /*2fe0*/  FFMA.FTZ R174, R12, R11, R174 ;  /* 0x0000000b0cae7223 */ /* 0x010fe200000100ae */
[----:B------:R-:W-:-:S04]  /*2ff0*/  FMUL.FTZ R11, R4, R211 ;  /* 0x000000d3040b7220 */ /* 0x000fc80000410000 */
[-C--:B------:R-:W-:Y:S01]  /*3000*/  FFMA.FTZ R231, R11, R208.reuse, R231 ;  /* 0x000000d00be77223 */ /* 0x080fe200000100e7 */
[----:B------:R-:W-:Y:S04]  /*3010*/  STL [R1+0x64], R174 ;  /* 0x000064ae01007387 */ /* 0x000fe80000100800 */
[----:B------:R0:W-:Y:S02]  /*3020*/  STL [R1+0x6c], R231 ;  /* 0x00006ce701007387 */ /* 0x0001e40000100800 */
[----:B0-----:R-:W-:Y:S02]  /*3030*/  FMUL.FTZ R231, R232, R208 ;  /* 0x000000d0e8e77220 */ /* 0x001fe40000410000 */
[----:B------:R-:W4:Y:S04]  /*3040*/  LDL.LU R232, [R1+0x68] ;  /* 0x0000680001e87983 */ /* 0x000f280000300800 */
[----:B------:R-:W4:Y:S01]  /*3050*/  LDL R211, [R1+0x10c] ;  /* 0x00010c0001d37983 */ /* 0x000f220000100800 */
[----:B------:R-:W-:Y:S01]  /*3060*/  SHF.L.U32 R174, R10, 0x10, RZ ;  /* 0x000000100aae7819 */ /* 0x000fe200000006ff */
[C---:B------:R-:W-:Y:S01]  /*3070*/  FMUL.FTZ R10, R4.reuse, R209 ;  /* 0x000000d1040a7220 */ /* 0x040fe20000410000 */
[----:B------:R-:W-:-:S03]  /*3080*/  FMUL.FTZ R208, R4, R179 ;  /* 0x000000b304d07220 */ /* 0x000fc60000410000 */
[----:B--2---:R-:W-:Y:S01]  /*3090*/  FFMA.FTZ R229, R10, R178, R229 ;  /* 0x000000b20ae57223 */ /* 0x004fe200000100e5 */
[-C--:B------:R-:W-:Y:S01]  /*30a0*/  FFMA.FTZ R214, R208, R175.reuse, R214 ;  /* 0x000000afd0d67223 */ /* 0x080fe200000100d6 */
[----:B------:R-:W-:-:S03]  /*30b0*/  FMUL.FTZ R209, R230, R175 ;  /* 0x000000afe6d17220 */ /* 0x000fc60000410000 */
[----:B------:R3:W-:Y:S01]  /*30c0*/  STL [R1+0x54], R229 ;  /* 0x000054e501007387 */ /* 0x0007e20000100800 */
[----:B------:R-:W-:-:S03]  /*30d0*/  FADD.FTZ R80, R80, R178 ;  /* 0x000000b250507221 */ /* 0x000fc60000010000 */
[----:B------:R-:W2:Y:S01]  /*30e0*/  LDL R230, [R1+0x114] ;  /* 0x0001140001e67983 */ /* 0x000ea20000100800 */
[C---:B------:R-:W-:Y:S01]  /*30f0*/  FADD.FTZ R176, -R2.reuse, R176 ;  /* 0x000000b002b07221 */ /* 0x040fe20000010100 */
[----:B---3--:R-:W-:Y:S02]  /*3100*/  FMUL.FTZ R229, R215, R178 ;  /* 0x000000b2d7e57220 */ /* 0x008fe40000410000 */
[----:B------:R-:W3:Y:S01]  /*3110*/  LDL.LU R215, [R1+0x58] ;  /* 0x0000580001d77983 */ /* 0x000ee20000300800 */
[----:B------:R-:W-:-:S03]  /*3120*/  FADD.FTZ R178, -R2, R212 ;  /* 0x000000d402b27221 */ /* 0x000fc60000010100 */
[----:B------:R0:W-:Y:S01]  /*3130*/  STL [R1+0x5c], R214 ;  /* 0x00005cd601007387 */ /* 0x0001e20000100800 */
[----:B------:R-:W-:Y:S01]  /*3140*/  FADD.FTZ R82, R82, R175 ;  /* 0x000000af52527221 */ /* 0x000fe20000010000 */
[----:B------:R-:W-:Y:S01]  /*3150*/  FADD.FTZ R175, -R2, R210 ;  /* 0x000000d202af7221 */ /* 0x000fe20000010100 */
[----:B------:R-:W-:Y:S01]  /*3160*/  FMUL.FTZ R210, R4, R176 ;  /* 0x000000b004d27220 */ /* 0x000fe20000410000 */
[----:B0-----:R-:W3:Y:S04]  /*3170*/  LDL R214, [R1+0xfc] ;  /* 0x0000fc0001d67983 */ /* 0x001ee80000100800 */
[----:B------:R-:W3:Y:S01]  /*3180*/  LDL.LU R212, [R1+0x70] ;  /* 0x0000700001d47983 */ /* 0x000ee20000300800 */
[----:B------:R-:W-:Y:S01]  /*3190*/  FADD.FTZ R176, R207, R233 ;  /* 0x000000e9cfb07221 */ /* 0x000fe20000010000 */
[----:B------:R-:W-:Y:S01]  /*31a0*/  FADD.FTZ R85, R85, R177 ;  /* 0x000000b155557221 */ /* 0x000fe20000010000 */
[----:B----4-:R-:W-:-:S05]  /*31b0*/  FFMA.FTZ R232, R210, R177, R232 ;  /* 0x000000b1d2e87223 */ /* 0x010fca00000100e8 */
[----:B------:R0:W-:Y:S02]  /*31c0*/  STL [R1+0x68], R232 ;  /* 0x000068e801007387 */ /* 0x0001e40000100800 */
[----:B0-----:R-:W-:Y:S01]  /*31d0*/  FMUL.FTZ R232, R211, R177 ;  /* 0x000000b1d3e87220 */ /* 0x001fe20000410000 */
[----:B------:R-:W-:Y:S01]  /*31e0*/  FFMA.FTZ R177, R12, R233, R206 ;  /* 0x000000e90cb17223 */ /* 0x000fe200000100ce */
[----:B------:R-:W-:Y:S01]  /*31f0*/  FMUL.FTZ R211, R4, R175 ;  /* 0x000000af04d37220 */ /* 0x000fe20000410000 */
[----:B------:R-:W4:Y:S01]  /*3200*/  LDL.LU R206, [R1+0x60] ;  /* 0x0000600001ce7983 */ /* 0x000f220000300800 */
[----:B------:R-:W-:-:S03]  /*3210*/  FADD.FTZ R175, R176, R232 ;  /* 0x000000e8b0af7221 */ /* 0x000fc60000010000 */
[----:B------:R-:W4:Y:S01]  /*3220*/  LDL R176, [R1+0x104] ;  /* 0x0001040001b07983 */ /* 0x000f220000100800 */
[----:B------:R-:W-:Y:S01]  /*3230*/  FFMA.FTZ R177, R210, R232, R177 ;  /* 0x000000e8d2b17223 */ /* 0x000fe200000100b1 */
[----:B------:R-:W-:Y:S01]  /*3240*/  FADD.FTZ R87, R87, R174 ;  /* 0x000000ae57577221 */ /* 0x000fe20000010000 */
[-C--:B--2---:R-:W-:Y:S01]  /*3250*/  FMUL.FTZ R230, R230, R174.reuse ;  /* 0x000000aee6e67220 */ /* 0x084fe20000410000 */
[----:B------:R-:W-:Y:S01]  /*3260*/  FADD.FTZ R175, R175, R231 ;  /* 0x000000e7afaf7221 */ /* 0x000fe20000010000 */
[----:B------:R-:W-:Y:S01]  /*3270*/  SHF.L.U32 R173, R173, 0x10, RZ ;  /* 0x00000010adad7819 */ /* 0x000fe200000006ff */
[----:B------:R-:W-:Y:S02]  /*3280*/  FADD.FTZ R179, -R2, R213 ;  /* 0x000000d502b37221 */ /* 0x000fe40000010100 */
[----:B------:R-:W-:Y:S02]  /*3290*/  FADD.FTZ R175, R175, R230 ;  /* 0x000000e6afaf7221 */ /* 0x000fe40000010000 */
[----:B------:R-:W-:Y:S01]  /*32a0*/  FADD.FTZ R81, R81, R173 ;  /* 0x000000ad51517221 */ /* 0x000fe20000010000 */
[----:B------:R-:W-:Y:S01]  /*32b0*/  SHF.L.U32 R172, R172, 0x10, RZ ;  /* 0x00000010acac7819 */ /* 0x000fe200000006ff */
[----:B---3--:R-:W-:Y:S01]  /*32c0*/  FFMA.FTZ R212, R211, R174, R212 ;  /* 0x000000aed3d47223 */ /* 0x008fe200000100d4 */
[----:B------:R-:W-:-:S04]  /*32d0*/  FFMA.FTZ R174, R11, R231, R177 ;  /* 0x000000e70bae7223 */ /* 0x000fc800000100b1 */
[----:B------:R0:W-:Y:S01]  /*32e0*/  STL [R1+0x70], R212 ;  /* 0x000070d401007387 */ /* 0x0001e20000100800 */
[----:B------:R-:W-:Y:S01]  /*32f0*/  FFMA.FTZ R174, R211, R230, R174 ;  /* 0x000000e6d3ae7223 */ /* 0x000fe200000100ae */
[----:B------:R-:W-:Y:S01]  /*3300*/  FMUL.FTZ R213, R214, R173 ;  /* 0x000000add6d57220 */ /* 0x000fe20000410000 */
[----:B------:R-:W-:Y:S02]  /*3310*/  FMUL.FTZ R214, R4, R179 ;  /* 0x000000b304d67220 */ /* 0x000fe40000410000 */
[----:B------:R-:W-:Y:S01]  /*3320*/  FFMA.FTZ R174, R10, R229, R174 ;  /* 0x000000e50aae7223 */ /* 0x000fe200000100ae */
[----:B0-----:R-:W-:-:S04]  /*3330*/  FMUL.FTZ R212, R4, R178 ;  /* 0x000000b204d47220 */ /* 0x001fc80000410000 */
[C---:B------:R-:W-:Y:S01]  /*3340*/  FFMA.FTZ R215, R212.reuse, R173, R215 ;  /* 0x000000add4d77223 */ /* 0x040fe200000100d7 */
[----:B------:R-:W-:Y:S01]  /*3350*/  FADD.FTZ R173, R175, R229 ;  /* 0x000000e5afad7221 */ /* 0x000fe20000010000 */
[----:B------:R-:W-:-:S03]  /*3360*/  FFMA.FTZ R174, R212, R213, R174 ;  /* 0x000000d5d4ae7223 */ /* 0x000fc600000100ae */
[----:B------:R-:W-:Y:S01]  /*3370*/  FADD.FTZ R173, R173, R213 ;  /* 0x000000d5adad7221 */ /* 0x000fe20000010000 */
[----:B------:R0:W-:Y:S01]  /*3380*/  STL [R1+0x58], R215 ;  /* 0x000058d701007387 */ /* 0x0001e20000100800 */
[----:B------:R-:W-:Y:S02]  /*3390*/  FADD.FTZ R83, R83, R172 ;  /* 0x000000ac53537221 */ /* 0x000fe40000010000 */
[----:B------:R-:W-:Y:S01]  /*33a0*/  FADD.FTZ R173, R173, R209 ;  /* 0x000000d1adad7221 */ /* 0x000fe20000010000 */
[----:B------:R-:W-:Y:S02]  /*33b0*/  IADD3 R181, PT, PT, R181, 0x20, RZ ;  /* 0x00000020b5b57810 */ /* 0x000fe40007ffe0ff */
[----:B------:R-:W-:Y:S02]  /*33c0*/  IADD3 R3, PT, PT, R3, 0x20, RZ ;  /* 0x0000002003037810 */ /* 0x000fe40007ffe0ff */
[----:B------:R-:W-:Y:S01]  /*33d0*/  IADD3 R205, PT, PT, R205, 0x20, RZ ;  /* 0x00000020cdcd7810 */ /* 0x000fe20007ffe0ff */
[-C--:B----4-:R-:W-:Y:S01]  /*33e0*/  FFMA.FTZ R206, R214, R172.reuse, R206 ;  /* 0x000000acd6ce7223 */ /* 0x090fe200000100ce */
[----:B0-----:R-:W-:Y:S01]  /*33f0*/  FMUL.FTZ R215, R176, R172 ;  /* 0x000000acb0d77220 */ /* 0x001fe20000410000 */
[----:B------:R-:W-:-:S03]  /*3400*/  FFMA.FTZ R172, R208, R209, R174 ;  /* 0x000000d1d0ac7223 */ /* 0x000fc600000100ae */
[----:B------:R0:W-:Y:S01]  /*3410*/  STL [R1+0x60], R206 ;  /* 0x000060ce01007387 */ /* 0x0001e20000100800 */
[----:B------:R-:W-:Y:S01]  /*3420*/  FADD.FTZ R207, R173, R215 ;  /* 0x000000d7adcf7221 */ /* 0x000fe20000010000 */
[----:B0-----:R-:W-:-:S07]  /*3430*/  FFMA.FTZ R206, R214, R215, R172 ;  /* 0x000000d7d6ce7223 */ /* 0x001fce00000100ac */
.L_x_5874:
[----:B------:R-:W-:Y:S05]  /*3440*/  BSYNC.RECONVERGENT B2 ;  /* 0x0000000000027941 */ /* 0x000fea0003800200 */
.L_x_5873:
[----:B------:R-:W-:-:S13]  /*3450*/  ISETP.GE.U32.AND P5, PT, R7, 0xa0, PT ;  /* 0x000000a00700780c */ /* 0x000fda0003fa6070 */
[----:B------:R-:W-:Y:S05]  /*3460*/  @!P5 BRA `(.L_x_5875) ;  /* 0x0000000c0050d947 */ /* 0x000fea0003800000 */
[----:B------:R-:W1:Y:S01]  /*3470*/  LDC.64 R176, c[0x0][0x428] ;  /* 0x00010a00ffb07b82 */ /* 0x000e620000000a00 */
[----:B------:R-:W-:Y:S01]  /*3480*/  ISETP.NE.U32.AND P6, PT, RZ, UR10, PT ;  /* 0x0000000aff007c0c */ /* 0x000fe2000bfc5070 */
[----:B------:R-:W2:Y:S06]  /*3490*/  LDL R220, [R1+0xe8] ;  /* 0x0000e80001dc7983 */ /* 0x000eac0000100800 */
[----:B------:R-:W3:Y:S01]  /*34a0*/  LDC.64 R192, c[0x0][0x3b0] ;  /* 0x0000ec00ffc07b82 */ /* 0x000ee20000000a00 */
[----:B-1----:R-:W-:Y:S01]  /*34b0*/  IMAD.WIDE.U32 R176, R181, 0x10, R176 ;  /* 0x00000010b5b07825 */ /* 0x002fe200078e00b0 */
[----:B------:R-:W-:Y:S01]  /*34c0*/  ISETP.NE.AND.EX P6, PT, RZ, UR11, PT, P6 ;  /* 0x0000000bff007c0c */ /* 0x000fe2000bfc5360 */
[----:B------:R-:W4:Y:S04]  /*34d0*/  LDL.LU R224, [R1+0x4c] ;  /* 0x00004c0001e07983 */ /* 0x000f280000300800 */
[----:B------:R-:W3:Y:S04]  /*34e0*/  LDG.E.128 R176, desc[UR6][R176.64] ;  /* 0x00000006b0b07981 */ /* 0x000ee8000c1e1d00 */
[----:B------:R-:W2:Y:S04]  /*34f0*/  LDL R225, [R1+0xf0] ;  /* 0x0000f00001e17983 */ /* 0x000ea80000100800 */
[----:B------:R-:W1:Y:S01]  /*3500*/  @P6 LDC.64 R172, c[0x0][0x438] ;  /* 0x00010e00ffac6b82 */ /* 0x000e620000000a00 */
[----:B------:R-:W2:Y:S04]  /*3510*/  LDL.LU R221, [R1+0x34] ;  /* 0x0000340001dd7983 */ /* 0x000ea80000300800 */
[----:B------:R-:W2:Y:S04]  /*3520*/  LDL R222, [R1+0xd8] ;  /* 0x0000d80001de7983 */ /* 0x000ea80000100800 */
[----:B------:R-:W2:Y:S04]  /*3530*/  LDL.LU R223, [R1+0x3c] ;  /* 0x00003c0001df7983 */ /* 0x000ea80000300800 */
[----:B------:R-:W2:Y:S04]  /*3540*/  LDL R228, [R1+0xe0] ;  /* 0x0000e00001e47983 */ /* 0x000ea80000100800 */
[----:B------:R-:W2:Y:S04]  /*3550*/  LDL.LU R226, [R1+0x50] ;  /* 0x0000500001e27983 */ /* 0x000ea80000300800 */
[----:B------:R-:W2:Y:S01]  /*3560*/  LDL R227, [R1+0xf4] ;  /* 0x0000f40001e37983 */ /* 0x000ea20000100800 */
[----:B-1----:R-:W-:-:S05]  /*3570*/  @P6 IMAD.WIDE.U32 R172, R205, 0x10, R172 ;  /* 0x00000010cdac6825 */ /* 0x002fca00078e00ac */
[----:B------:R1:W5:Y:S02]  /*3580*/  @P6 LDG.E.128 R156, desc[UR6][R172.64] ;  /* 0x00000006ac9c6981 */ /* 0x000364000c1e1d00 */
[----:B-1----:R-:W1:Y:S02]  /*3590*/  LDC.64 R172, c[0x0][0x3a8] ;  /* 0x0000ea00ffac7b82 */ /* 0x002e640000000a00 */
[----:B-1----:R-:W-:-:S06]  /*35a0*/  IMAD.WIDE.U32 R172, R205, 0x10, R172 ;  /* 0x00000010cdac7825 */ /* 0x002fcc00078e00ac */
[----:B------:R-:W4:Y:S01]  /*35b0*/  LDG.E.128 R172, desc[UR6][R172.64] ;  /* 0x00000006acac7981 */ /* 0x000f22000c1e1d00 */
[C---:B---3--:R-:W-:Y:S02]  /*35c0*/  PRMT R216, R176.reuse, 0x7632, R216 ;  /* 0x00007632b0d87816 */ /* 0x048fe400000000d8 */
[----:B------:R-:W-:Y:S02]  /*35d0*/  SHF.L.U32 R218, R176, 0x10, RZ ;  /* 0x00000010b0da7819 */ /* 0x000fe400000006ff */
[C---:B------:R-:W-:Y:S02]  /*35e0*/  PRMT R176, R177.reuse, 0x7632, R176 ;  /* 0x00007632b1b07816 */ /* 0x040fe400000000b0 */
[----:B------:R-:W-:Y:S02]  /*35f0*/  SHF.L.U32 R219, R177, 0x10, RZ ;  /* 0x00000010b1db7819 */ /* 0x000fe400000006ff */
[----:B------:R-:W-:Y:S02]  /*3600*/  SHF.L.U32 R177, R216, 0x10, RZ ;  /* 0x00000010d8b17819 */ /* 0x000fe400000006ff */
[----:B------:R-:W3:Y:S01]  /*3610*/  LDL.LU R216, [R1+0x44] ;  /* 0x0000440001d87983 */ /* 0x000ee20000300800 */
[----:B------:R-:W-:-:S04]  /*3620*/  IMAD.WIDE.U32 R192, R3, 0x8, R192 ;  /* 0x0000000803c07825 */ /* 0x000fc800078e00c0 */
[----:B------:R-:W-:Y:S01]  /*3630*/  FADD.FTZ R78, R78, R219 ;  /* 0x000000db4e4e7221 */ /* 0x000fe20000010000 */
[----:B------:R-:W-:Y:S01]  /*3640*/  FADD.FTZ R76, R76, R218 ;  /* 0x000000da4c4c7221 */ /* 0x000fe20000010000 */
[----:B------:R-:W5:Y:S01]  /*3650*/  LDG.E.64 R192, desc[UR6][R192.64] ;  /* 0x00000006c0c07981 */ /* 0x000f62000c1e1b00 */
[----:B----4-:R-:W-:Y:S02]  /*3660*/  SHF.L.U32 R182, R172, 0x10, RZ ;  /* 0x00000010acb67819 */ /* 0x010fe400000006ff */
[----:B------:R-:W-:-:S03]  /*3670*/  SHF.L.U32 R217, R173, 0x10, RZ ;  /* 0x00000010add97819 */ /* 0x000fc600000006ff */
[----:B------:R-:W-:Y:S01]  /*3680*/  FADD.FTZ R182, -R2, R182 ;  /* 0x000000b602b67221 */ /* 0x000fe20000010100 */
[----:B------:R-:W-:Y:S01]  /*3690*/  PRMT R181, R172, 0x7632, R181 ;  /* 0x00007632acb57816 */ /* 0x000fe200000000b5 */
[----:B------:R-:W-:Y:S01]  /*36a0*/  FADD.FTZ R217, -R2, R217 ;  /* 0x000000d902d97221 */ /* 0x000fe20000010100 */
[----:B------:R-:W-:Y:S01]  /*36b0*/  PRMT R172, R173, 0x7632, R172 ;  /* 0x00007632adac7816 */ /* 0x000fe200000000ac */
[----:B-----5:R-:W-:Y:S01]  /*36c0*/  FMUL.FTZ R182, R4, R182 ;  /* 0x000000b604b67220 */ /* 0x020fe20000410000 */
[C---:B------:R-:W-:Y:S02]  /*36d0*/  PRMT R3, R174.reuse, 0x7632, R3 ;  /* 0x00007632ae037816 */ /* 0x040fe40000000003 */
[----:B------:R-:W-:Y:S02]  /*36e0*/  SHF.L.U32 R174, R174, 0x10, RZ ;  /* 0x00000010aeae7819 */ /* 0x000fe400000006ff */
[C---:B------:R-:W-:Y:S01]  /*36f0*/  PRMT R173, R175.reuse, 0x7632, R173 ;  /* 0x00007632afad7816 */ /* 0x040fe200000000ad */
[----:B------:R-:W-:Y:S01]  /*3700*/  FMUL.FTZ R217, R4, R217 ;  /* 0x000000d904d97220 */ /* 0x000fe20000410000 */
[----:B------:R-:W-:-:S02]  /*3710*/  SHF.L.U32 R205, R175, 0x10, RZ ;  /* 0x00000010afcd7819 */ /* 0x000fc400000006ff */
[----:B------:R-:W-:Y:S02]  /*3720*/  SHF.L.U32 R175, R181, 0x10, RZ ;  /* 0x00000010b5af7819 */ /* 0x000fe400000006ff */
[----:B------:R-:W-:Y:S02]  /*3730*/  SHF.L.U32 R172, R172, 0x10, RZ ;  /* 0x00000010acac7819 */ /* 0x000fe400000006ff */
[----:B------:R-:W-:Y:S01]  /*3740*/  SHF.L.U32 R3, R3, 0x10, RZ ;  /* 0x0000001003037819 */ /* 0x000fe200000006ff */
[C---:B------:R-:W-:Y:S01]  /*3750*/  FADD.FTZ R174, -R2.reuse, R174 ;  /* 0x000000ae02ae7221 */ /* 0x040fe20000010100 */
[----:B------:R-:W-:Y:S01]  /*3760*/  SHF.L.U32 R181, R173, 0x10, RZ ;  /* 0x00000010adb57819 */ /* 0x000fe200000006ff */
[C---:B------:R-:W-:Y:S01]  /*3770*/  FADD.FTZ R173, -R2.reuse, R205 ;  /* 0x000000cd02ad7221 */ /* 0x040fe20000010100 */
[-C--:B------:R-:W-:Y:S01]  /*3780*/  FFMA.FTZ R224, R217, R219.reuse, R224 ;  /* 0x000000dbd9e07223 */ /* 0x080fe200000100e0 */
[C---:B------:R-:W-:Y:S01]  /*3790*/  FADD.FTZ R175, -R2.reuse, R175 ;  /* 0x000000af02af7221 */ /* 0x040fe20000010100 */
[C---:B------:R-:W-:Y:S01]  /*37a0*/  FADD.FTZ R172, -R2.reuse, R172 ;  /* 0x000000ac02ac7221 */ /* 0x040fe20000010100 */
[----:B------:R-:W-:Y:S01]  /*37b0*/  FADD.FTZ R3, -R2, R3 ;  /* 0x0000000302037221 */ /* 0x000fe20000010100 */
[----:B------:R-:W-:Y:S01]  /*37c0*/  SHF.L.U32 R205, R178, 0x10, RZ ;  /* 0x00000010b2cd7819 */ /* 0x000fe200000006ff */
[----:B--2---:R-:W-:Y:S01]  /*37d0*/  FMUL.FTZ R219, R225, R219 ;  /* 0x000000dbe1db7220 */ /* 0x004fe20000410000 */
[--C-:B------:R-:W-:Y:S01]  /*37e0*/  FADD.FTZ R2, -R2, R181.reuse ;  /* 0x000000b502027221 */ /* 0x100fe20000010100 */
[----:B------:R-:W-:-:S02]  /*37f0*/  PRMT R181, R178, 0x7632, R181 ;  /* 0x00007632b2b57816 */ /* 0x000fc400000000b5 */
[----:B------:R-:W-:Y:S01]  /*3800*/  FADD.FTZ R72, R72, R205 ;  /* 0x000000cd48487221 */ /* 0x000fe20000010000 */
[C---:B------:R-:W-:Y:S02]  /*3810*/  PRMT R178, R179.reuse, 0x7632, R178 ;  /* 0x00007632b3b27816 */ /* 0x040fe400000000b2 */
[----:B------:R-:W-:Y:S01]  /*3820*/  SHF.L.U32 R179, R179, 0x10, RZ ;  /* 0x00000010b3b37819 */ /* 0x000fe200000006ff */
[----:B---3--:R-:W-:-:S05]  /*3830*/  FFMA.FTZ R216, R182, R218, R216 ;  /* 0x000000dab6d87223 */ /* 0x008fca00000100d8 */
[----:B------:R1:W-:Y:S04]  /*3840*/  STL [R1+0x44], R216 ;  /* 0x000044d801007387 */ /* 0x0003e80000100800 */
[----:B------:R-:W2:Y:S01]  /*3850*/  LDL.LU R225, [R1+0x48] ;  /* 0x0000480001e17983 */ /* 0x000ea20000300800 */
[----:B-1----:R-:W-:Y:S01]  /*3860*/  FMUL.FTZ R216, R220, R218 ;  /* 0x000000dadcd87220 */ /* 0x002fe20000410000 */
[----:B------:R-:W-:Y:S02]  /*3870*/  FMUL.FTZ R218, R4, R174 ;  /* 0x000000ae04da7220 */ /* 0x000fe40000410000 */
[----:B------:R1:W-:Y:S01]  /*3880*/  STL [R1+0x4c], R224 ;  /* 0x00004ce001007387 */ /* 0x0003e20000100800 */
[----:B------:R-:W-:Y:S01]  /*3890*/  SHF.L.U32 R174, R181, 0x10, RZ ;  /* 0x00000010b5ae7819 */ /* 0x000fe200000006ff */
[----:B------:R-:W-:-:S02]  /*38a0*/  FFMA.FTZ R221, R218, R205, R221 ;  /* 0x000000cddadd7223 */ /* 0x000fc400000100dd */
[----:B------:R-:W3:Y:S01]  /*38b0*/  LDL R181, [R1+0xe4] ;  /* 0x0000e40001b57983 */ /* 0x000ee20000100800 */
[----:B------:R-:W-:-:S03]  /*38c0*/  FMUL.FTZ R220, R222, R205 ;  /* 0x000000cddedc7220 */ /* 0x000fc60000410000 */
[----:B-1----:R-:W4:Y:S04]  /*38d0*/  LDL R224, [R1+0xec] ;  /* 0x0000ec0001e07983 */ /* 0x002f280000100800 */
[----:B------:R-:W3:Y:S04]  /*38e0*/  LDL.LU R205, [R1+0x40] ;  /* 0x0000400001cd7983 */ /* 0x000ee80000300800 */
[----:B------:R1:W-:Y:S02]  /*38f0*/  STL [R1+0x34], R221 ;  /* 0x000034dd01007387 */ /* 0x0003e40000100800 */
[----:B-1----:R-:W-:-:S04]  /*3900*/  FMUL.FTZ R221, R4, R173 ;  /* 0x000000ad04dd7220 */ /* 0x002fc80000410000 */
[----:B------:R-:W-:-:S05]  /*3910*/  FFMA.FTZ R223, R221, R179, R223 ;  /* 0x000000b3dddf7223 */ /* 0x000fca00000100df */
[----:B------:R1:W-:Y:S01]  /*3920*/  STL [R1+0x3c], R223 ;  /* 0x00003cdf01007387 */ /* 0x0003e20000100800 */
[----:B------:R-:W-:Y:S01]  /*3930*/  SHF.L.U32 R173, R178, 0x10, RZ ;  /* 0x00000010b2ad7819 */ /* 0x000fe200000006ff */
[----:B-1----:R-:W-:Y:S02]  /*3940*/  FMUL.FTZ R223, R228, R179 ;  /* 0x000000b3e4df7220 */ /* 0x002fe40000410000 */
[----:B------:R-:W3:Y:S04]  /*3950*/  LDL.LU R228, [R1+0x38] ;  /* 0x0000380001e47983 */ /* 0x000ee80000300800 */
[----:B------:R-:W3:Y:S01]  /*3960*/  LDL R178, [R1+0xdc] ;  /* 0x0000dc0001b27983 */ /* 0x000ee20000100800 */
[----:B------:R-:W-:Y:S01]  /*3970*/  FMUL.FTZ R222, R4, R175 ;  /* 0x000000af04de7220 */ /* 0x000fe20000410000 */
[----:B------:R-:W-:Y:S01]  /*3980*/  SHF.L.U32 R176, R176, 0x10, RZ ;  /* 0x00000010b0b07819 */ /* 0x000fe200000006ff */
[----:B------:R-:W-:Y:S01]  /*3990*/  FADD.FTZ R77, R77, R177 ;  /* 0x000000b14d4d7221 */ /* 0x000fe20000010000 */
[----:B------:R-:W-:Y:S01]  /*39a0*/  FADD.FTZ R175, R207, R216 ;  /* 0x000000d8cfaf7221 */ /* 0x000fe20000010000 */
[----:B------:R-:W-:Y:S01]  /*39b0*/  FADD.FTZ R74, R74, R179 ;  /* 0x000000b34a4a7221 */ /* 0x000fe20000010000 */
[----:B------:R-:W-:Y:S01]  /*39c0*/  FADD.FTZ R73, R73, R174 ;  /* 0x000000ae49497221 */ /* 0x000fe20000010000 */
[----:B------:R-:W-:Y:S01]  /*39d0*/  FADD.FTZ R79, R79, R176 ;  /* 0x000000b04f4f7221 */ /* 0x000fe20000010000 */
[----:B------:R-:W-:Y:S01]  /*39e0*/  FADD.FTZ R75, R75, R173 ;  /* 0x000000ad4b4b7221 */ /* 0x000fe20000010000 */
[----:B--2---:R-:W-:-:S05]  /*39f0*/  FFMA.FTZ R225, R222, R177, R225 ;  /* 0x000000b1dee17223 */ /* 0x004fca00000100e1 */
[----:B------:R1:W-:Y:S02]  /*3a00*/  STL [R1+0x48], R225 ;  /* 0x000048e101007387 */ /* 0x0003e40000100800 */
[----:B-1----:R-:W-:Y:S01]  /*3a10*/  FMUL.FTZ R225, R4, R172 ;  /* 0x000000ac04e17220 */ /* 0x002fe20000410000 */
[----:B----4-:R-:W-:-:S03]  /*3a20*/  FMUL.FTZ R224, R224, R177 ;  /* 0x000000b1e0e07220 */ /* 0x010fc60000410000 */
[----:B------:R-:W-:Y:S01]  /*3a30*/  FFMA.FTZ R226, R225, R176, R226 ;  /* 0x000000b0e1e27223 */ /* 0x000fe200000100e2 */
[----:B------:R-:W-:-:S04]  /*3a40*/  FFMA.FTZ R177, R182, R216, R206 ;  /* 0x000000d8b6b17223 */ /* 0x000fc800000100ce */
[----:B------:R-:W-:Y:S01]  /*3a50*/  FFMA.FTZ R172, R222, R224, R177 ;  /* 0x000000e0deac7223 */ /* 0x000fe200000100b1 */
[----:B------:R1:W-:Y:S03]  /*3a60*/  STL [R1+0x50], R226 ;  /* 0x000050e201007387 */ /* 0x0003e60000100800 */
[----:B------:R-:W-:Y:S01]  /*3a70*/  FFMA.FTZ R172, R217, R219, R172 ;  /* 0x000000dbd9ac7223 */ /* 0x000fe200000100ac */
[----:B-1----:R-:W-:Y:S01]  /*3a80*/  FMUL.FTZ R226, R227, R176 ;  /* 0x000000b0e3e27220 */ /* 0x002fe20000410000 */
[----:B------:R-:W-:-:S03]  /*3a90*/  FMUL.FTZ R227, R4, R3 ;  /* 0x0000000304e37220 */ /* 0x000fc60000410000 */
[----:B------:R-:W-:Y:S01]  /*3aa0*/  FFMA.FTZ R172, R225, R226, R172 ;  /* 0x000000e2e1ac7223 */ /* 0x000fe200000100ac */
[----:B------:R-:W-:-:S03]  /*3ab0*/  FMUL.FTZ R177, R4, R2 ;  /* 0x0000000204b17220 */ /* 0x000fc60000410000 */
[----:B------:R-:W-:Y:S01]  /*3ac0*/  FFMA.FTZ R172, R218, R220, R172 ;  /* 0x000000dcdaac7223 */ /* 0x000fe200000100ac */
[----:B---3--:R-:W-:Y:S01]  /*3ad0*/  FFMA.FTZ R205, R177, R173, R205 ;  /* 0x000000adb1cd7223 */ /* 0x008fe200000100cd */
[----:B------:R-:W-:Y:S01]  /*3ae0*/  FADD.FTZ R175, R175, R224 ;  /* 0x000000e0afaf7221 */ /* 0x000fe20000010000 */
[----:B------:R-:W-:-:S05]  /*3af0*/  FFMA.FTZ R228, R227, R174, R228 ;  /* 0x000000aee3e47223 */ /* 0x000fca00000100e4 */
[----:B------:R1:W-:Y:S02]  /*3b00*/  STL [R1+0x38], R228 ;  /* 0x000038e401007387 */ /* 0x0003e40000100800 */
[----:B-1----:R-:W-:-:S04]  /*3b10*/  FMUL.FTZ R228, R178, R174 ;  /* 0x000000aeb2e47220 */ /* 0x002fc80000410000 */
[----:B------:R-:W-:Y:S01]  /*3b20*/  FFMA.FTZ R2, R227, R228, R172 ;  /* 0x000000e4e3027223 */ /* 0x000fe200000100ac */
[----:B------:R-:W-:Y:S01]  /*3b30*/  FMUL.FTZ R172, R181, R173 ;  /* 0x000000adb5ac7220 */ /* 0x000fe20000410000 */
[----:B------:R1:W-:Y:S01]  /*3b40*/  STL [R1+0x14], R177 ;  /* 0x000014b101007387 */ /* 0x0003e20000100800 */
[----:B------:R-:W-:-:S03]  /*3b50*/  FADD.FTZ R175, R175, R219 ;  /* 0x000000dbafaf7221 */ /* 0x000fc60000010000 */
[----:B------:R1:W-:Y:S04]  /*3b60*/  STL [R1+0x40], R205 ;  /* 0x000040cd01007387 */ /* 0x0003e80000100800 */
[----:B------:R1:W-:Y:S01]  /*3b70*/  STL [R1+0x10], R172 ;  /* 0x000010ac01007387 */ /* 0x0003e20000100800 */
[----:B------:R-:W-:-:S04]  /*3b80*/  FADD.FTZ R3, R175, R226 ;  /* 0x000000e2af037221 */ /* 0x000fc80000010000 */
[----:B------:R-:W-:-:S04]  /*3b90*/  FADD.FTZ R3, R3, R220 ;  /* 0x000000dc03037221 */ /* 0x000fc80000010000 */
[----:B------:R-:W-:Y:S01]  /*3ba0*/  FADD.FTZ R3, R3, R228 ;  /* 0x000000e403037221 */ /* 0x000fe20000010000 */
[----:B------:R-:W-:-:S03]  /*3bb0*/  FFMA.FTZ R2, R221, R223, R2 ;  /* 0x000000dfdd027223 */ /* 0x000fc60000010002 */
[----:B------:R-:W-:Y:S01]  /*3bc0*/  FADD.FTZ R3, R3, R223 ;  /* 0x000000df03037221 */ /* 0x000fe20000010000 */
[----:B------:R-:W-:-:S03]  /*3bd0*/  FFMA.FTZ R206, R177, R172, R2 ;  /* 0x000000acb1ce7223 */ /* 0x000fc60000010002 */
[----:B------:R-:W-:Y:S01]  /*3be0*/  FADD.FTZ R207, R3, R172 ;  /* 0x000000ac03cf7221 */ /* 0x000fe20000010000 */
[----:B-1----:R-:W-:Y:S06]  /*3bf0*/  BRA `(.L_x_5875) ;  /* 0x00000004006c7947 */ /* 0x002fec0003800000 */
.L_x_5866:
[----:B------:R-:W3:Y:S01]  /*3c00*/  LDL R2, [R1+0x18] ;  /* 0x0000180001027983 */ /* 0x000ee20000100800 */
[----:B------:R-:W-:Y:S01]  /*3c10*/  MOV R9, UR15 ;  /* 0x0000000f00097c02 */ /* 0x000fe20008000f00 */
[----:B------:R-:W-:Y:S01]  /*3c20*/  UISETP.NE.U32.AND UP0, UPT, UR10, URZ, UPT ;  /* 0x000000ff0a00728c */ /* 0x000fe2000bf05070 */
[----:B--2---:R-:W1:Y:S03]  /*3c30*/  S2R R172, SR_TID.X ;  /* 0x0000000000ac7919 */ /* 0x004e660000002100 */
[----:B------:R-:W-:Y:S01]  /*3c40*/  IMAD R3, R6, R9, RZ ;  /* 0x0000000906037224 */ /* 0x000fe200078e02ff */
[----:B------:R-:W-:-:S04]  /*3c50*/  UISETP.NE.AND.EX UP0, UPT, UR11, URZ, UPT, UP0 ;  /* 0x000000ff0b00728c */ /* 0x000fc8000bf05300 */
[----:B------:R-:W-:-:S04]  /*3c60*/  SHF.R.S32.HI R8, RZ, 0x1f, R3 ;  /* 0x0000001fff087819 */ /* 0x000fc80000011403 */
[----:B------:R-:W-:Y:S02]  /*3c70*/  LEA.HI R3, R8, R3, RZ, 0x3 ;  /* 0x0000000308037211 */ /* 0x000fe400078f18ff */
[----:B---3--:R-:W-:-:S13]  /*3c80*/  ISETP.GE.AND P0, PT, R2, 0x1, PT ;  /* 0x000000010200780c */ /* 0x008fda0003f06270 */
[----:B------:R-:W-:-:S05]  /*3c90*/  @P0 IADD3 R2, PT, PT, R2, -0x1, RZ ;  /* 0xffffffff02020810 */ /* 0x000fca0007ffe0ff */
        /* <DEDUP_REMOVED lines=30> */
[----:B------:R-:W-:Y:S02]  /*3e80*/  CS2R R206, SRZ ;  /* 0x0000000000ce7805 */ /* 0x000fe4000001ff00 */
[----:B------:R-:W-:-:S09]  /*3e90*/  @P4 IADD3 R172, PT, PT, R172, 0x20, RZ ;  /* 0x00000020acac4810 */ /* 0x000fd20007ffe0ff */
[----:B-1----:R-:W-:Y:S05]  /*3ea0*/  @!P5 BRA `(.L_x_5875) ;  /* 0x0000000000c0d947 */ /* 0x002fea0003800000 */
[----:B------:R-:W1:Y:S02]  /*3eb0*/  LDC.64 R2, c[0x0][0x3b0] ;  /* 0x0000ec00ff027b82 */ /* 0x000e640000000a00 */
[----:B-1----:R-:W-:-:S05]  /*3ec0*/  IMAD.WIDE.U32 R2, R172, 0x8, R2 ;  /* 0x00000008ac027825 */ /* 0x002fca00078e0002 */
[----:B------:R1:W5:Y:S01]  /*3ed0*/  LDG.E.64 R192, desc[UR6][R2.64] ;  /* 0x0000000602c07981 */ /* 0x000362000c1e1b00 */
[----:B------:R-:W-:Y:S05]  /*3ee0*/  BRA `(.L_x_5875) ;  /* 0x0000000000b07947 */ /* 0x000fea0003800000 */
.L_x_5876:
        /* <DEDUP_REMOVED lines=43> */
[----:B------:R-:W-:-:S07]  /*41a0*/  CS2R R206, SRZ ;  /* 0x0000000000ce7805 */ /* 0x000fce000001ff00 */
.L_x_5875:
[----:B------:R-:W-:Y:S05]  /*41b0*/  BSYNC.RECONVERGENT B1 ;  /* 0x0000000000017941 */ /* 0x000fea0003800200 */
.L_x_5865:
[----:B------:R-:W-:-:S03]  /*41c0*/  UMOV UR4, 0xffffffff ;  /* 0xffffffff00047882 */ /* 0x000fc60000000000 */
[----:B------:R-:W-:Y:S05]  /*41d0*/  BRA.DIV UR4, `(.L_x_5877) ;  /* 0x0000010a04007947 */ /* 0x000fea000b800000 */
        /* <DEDUP_REMOVED lines=18> */
.L_x_6311:
[----:B------:R-:W3:Y:S04]  /*4300*/  LDL.LU R172, [R1+0x18] ;  /* 0x0000180001ac7983 */ /* 0x000ee80000300800 */
[----:B------:R-:W4:Y:S01]  /*4310*/  LDL.LU R176, [R1+0x1c] ;  /* 0x00001c0001b07983 */ /* 0x000f220000300800 */
[----:B------:R-:W-:Y:S01]  /*4320*/  FADD.FTZ R3, R174, R177 ;  /* 0x000000b1ae037221 */ /* 0x000fe20000010000 */
[----:B-1----:R-:W-:Y:S01]  /*4330*/  FADD.FTZ R2, R175, R2 ;  /* 0x00000002af027221 */ /* 0x002fe20000010000 */
[----:B------:R-:W-:Y:S01]  /*4340*/  ISETP.NE.AND P6, PT, RZ, UR8, PT ;  /* 0x00000008ff007c0c */ /* 0x000fe2000bfc5270 */
[----:B------:R-:W-:Y:S01]  /*4350*/  BSSY.RECONVERGENT B1, `(.L_x_5878) ;  /* 0x00002f7000017945 */ /* 0x000fe20003800200 */
[----:B------:R-:W-:Y:S01]  /*4360*/  FMUL.FTZ R3, R3, UR9 ;  /* 0x0000000903037c20 */ /* 0x000fe20008410000 */
[----:B--2---:R-:W-:-:S04]  /*4370*/  HFMA2 R174, -RZ, RZ, 0, 0 ;  /* 0x00000000ffae7431 */ /* 0x004fc800000001ff */
[----:B------:R-:W-:Y:S02]  /*4380*/  FSEL R3, R3, RZ, !P6 ;  /* 0x000000ff03037208 */ /* 0x000fe40007000000 */
[----:B---3--:R-:W-:-:S05]  /*4390*/  @P0 IADD3 R172, PT, PT, R172, -0x1, RZ ;  /* 0xffffffffacac0810 */ /* 0x008fca0007ffe0ff */
[----:B------:R-:W-:-:S05]  /*43a0*/  @P0 IMAD R172, R172, R9, RZ ;  /* 0x00000009acac0224 */ /* 0x000fca00078e02ff */
[----:B------:R-:W-:-:S04]  /*43b0*/  @P0 SHF.R.S32.HI R173, RZ, 0x1f, R172 ;  /* 0x0000001fffad0819 */ /* 0x000fc800000114ac */
[----:B------:R-:W-:Y:S01]  /*43c0*/  @P0 LEA.HI R173, R173, R172, RZ, 0x3 ;  /* 0x000000acadad0211 */ /* 0x000fe200078f18ff */
[----:B------:R-:W-:-:S03]  /*43d0*/  FMUL.FTZ R172, R2, UR9 ;  /* 0x0000000902ac7c20 */ /* 0x000fc60008410000 */
[----:B------:R-:W-:Y:S02]  /*43e0*/  @P0 LEA.HI.SX32 R174, R173, R8, 0x1d ;  /* 0x00000008adae0211 */ /* 0x000fe400078feaff */
[----:B----4-:R-:W-:Y:S01]  /*43f0*/  MOV R173, R176 ;  /* 0x000000b000ad7202 */ /* 0x010fe20000000f00 */
[----:B------:R-:W-:Y:S06]  /*4400*/  @!P1 BRA `(.L_x_5879) ;  /* 0x0000002c00ac9947 */ /* 0x000fec0003800000 */
[----:B------:R-:W-:Y:S04]  /*4410*/  BSSY.RECONVERGENT B2, `(.L_x_5880) ;  /* 0x0000005000027945 */ /* 0x000fe80003800200 */
[----:B------:R-:W-:Y:S05]  /*4420*/  @!P0 BRA `(.L_x_5881) ;  /* 0x00000000000c8947 */ /* 0x000fea0003800000 */
[----:B------:R-:W1:Y:S02]  /*4430*/  LDC.64 R160, c[0x0][0x390] ;  /* 0x0000e400ffa07b82 */ /* 0x000e640000000a00 */
[----:B-1----:R-:W-:-:S06]  /*4440*/  IMAD.WIDE.U32 R160, R174, 0x10, R160 ;  /* 0x00000010aea07825 */ /* 0x002fcc00078e00a0 */
[----:B------:R-:W5:Y:S02]  /*4450*/  LDG.E.128 R160, desc[UR6][R160.64] ;  /* 0x00000006a0a07981 */ /* 0x000f64000c1e1d00 */
.L_x_5881:
[----:B------:R-:W-:Y:S05]  /*4460*/  BSYNC.RECONVERGENT B2 ;  /* 0x0000000000027941 */ /* 0x000fea0003800200 */
.L_x_5880:
        /* <DEDUP_REMOVED lines=24> */
.L_x_5888:
[----:B------:R-:W-:Y:S05]  /*45f0*/  BSYNC.RECONVERGENT B4 ;  /* 0x0000000000047941 */ /* 0x000fea0003800200 */
.L_x_5887:
[----:B------:R-:W-:Y:S01]  /*4600*/  FADD.FTZ R68, R68, R175 ;  /* 0x000000af44447221 */ /* 0x000fe20000010000 */
[----:B------:R-:W-:Y:S01]  /*4610*/  FFMA.FTZ R175, R0, R172, R3 ;  /* 0x000000ac00af7223 */ /* 0x000fe20000010003 */
[----:B------:R-:W-:-:S03]  /*4620*/  ISETP.GT.AND P6, PT, R5, RZ, PT ;  /* 0x000000ff0500720c */ /* 0x000fc60003fc4270 */
[----:B------:R-:W-:-:S04]  /*4630*/  FADD.FTZ R175, R204, -R175 ;  /* 0x800000afccaf7221 */ /* 0x000fc80000010000 */
[----:B------:R-:W-:-:S05]  /*4640*/  FMUL.FTZ R175, R4, R175 ;  /* 0x000000af04af7220 */ /* 0x000fca0000410000 */
[----:B------:R-:W-:-:S05]  /*4650*/  FSEL R175, R175, RZ, P6 ;  /* 0x000000ffafaf7208 */ /* 0x000fca0003000000 */
[----:B------:R-:W-:-:S04]  /*4660*/  FMUL.FTZ R175, R175, UR13 ;  /* 0x0000000dafaf7c20 */ /* 0x000fc80008410000 */
[----:B------:R-:W-:-:S04]  /*4670*/  FMUL.FTZ R175, R175, UR12 ;  /* 0x0000000cafaf7c20 */ /* 0x000fc80008410000 */
[----:B------:R-:W-:-:S05]  /*4680*/  FMUL.FTZ R175, R144, R175 ;  /* 0x000000af90af7220 */ /* 0x000fca0000410000 */
[----:B------:R-:W-:-:S04]  /*4690*/  FSEL R175, R175, RZ, P1 ;  /* 0x000000ffafaf7208 */ /* 0x000fc80000800000 */
[----:B------:R-:W-:-:S04]  /*46a0*/  F2FP.BF16.F32.PACK_AB R175, RZ, R175 ;  /* 0x000000afffaf723e */ /* 0x000fc800000010ff */
[----:B------:R-:W-:-:S07]  /*46b0*/  PRMT R164, R175, 0x7610, R164 ;  /* 0x00007610afa47816 */ /* 0x000fce00000000a4 */
.L_x_5886:
[----:B------:R-:W-:Y:S05]  /*46c0*/  BSYNC.RECONVERGENT B3 ;  /* 0x0000000000037941 */ /* 0x000fea0003800200 */
.L_x_5885:
[----:B------:R-:W-:Y:S04]  /*46d0*/  BSSY.RECONVERGENT B3, `(.L_x_5889) ;  /* 0x000001e000037945 */ /* 0x000fe80003800200 */
[----:B------:R-:W-:Y:S05]  /*46e0*/  @!P0 BRA `(.L_x_5890) ;  /* 0x0000000000708947 */ /* 0x000fea0003800000 */
[----:B------:R1:W5:Y:S02]  /*46f0*/  LDL R177, [R1+0xc] ;  /* 0x00000c0001b17983 */ /* 0x0003640000100800 */
[----:B-----5:R-:W-:Y:S01]  /*4700*/  LOP3.LUT P1, RZ, R186, 0xff00, RZ, 0xc0, !PT ;  /* 0x0000ff00baff7812 */ /* 0x020fe2000782c0ff */
[----:B------:R-:W-:Y:S01]  /*4710*/  BSSY.RECONVERGENT B4, `(.L_x_5891) ;  /* 0x000000d000047945 */ /* 0x000fe20003800200 */
[----:B------:R-:W-:-:S11]  /*4720*/  MOV R175, RZ ;  /* 0x000000ff00af7202 */ /* 0x000fd60000000f00 */
        /* <DEDUP_REMOVED lines=11> */
.L_x_5892:
[----:B------:R-:W-:Y:S05]  /*47e0*/  BSYNC.RECONVERGENT B4 ;  /* 0x0000000000047941 */ /* 0x000fea0003800200 */
.L_x_5891:
        /* <DEDUP_REMOVED lines=12> */
.L_x_5890:
[----:B------:R-:W-:Y:S05]  /*48b0*/  BSYNC.RECONVERGENT B3 ;  /* 0x0000000000037941 */ /* 0x000fea0003800200 */
.L_x_5889:
[----:B------:R-:W-:Y:S04]  /*48c0*/  BSSY.RECONVERGENT B3, `(.L_x_5893) ;  /* 0x000001d000037945 */ /* 0x000fe80003800200 */
[----:B------:R-:W-:Y:S05]  /*48d0*/  @!P0 BRA `(.L_x_5894) ;  /* 0x00000000006c8947 */ /* 0x000fea0003800000 */
[----:B------:R1:W5:Y:S02]  /*48e0*/  LDL R177, [R1+0x8] ;  /* 0x0000080001b17983 */ /* 0x0003640000100800 */
[----:B-----5:R-:W-:Y:S01]  /*48f0*/  LOP3.LUT P1, RZ, R186, 0xff0000, RZ, 0xc0, !PT ;  /* 0x00ff0000baff7812 */ /* 0x020fe2000782c0ff */
[----:B------:R-:W-:Y:S01]  /*4900*/  BSSY.RECONVERGENT B4, `(.L_x_5895) ;  /* 0x000000c000047945 */ /* 0x000fe20003800200 */
[----:B------:R-:W-:-:S11]  /*4910*/  HFMA2 R175, -RZ, RZ, 0, 0 ;  /* 0x00000000ffaf7431 */ /* 0x000fd600000001ff */
[----:B-1----:R-:W-:Y:S05]  /*4920*/  @!P1 BRA `(.L_x_5896) ;  /* 0x0000000000249947 */ /* 0x002fea0003800000 */
        /* <DEDUP_REMOVED lines=9> */
.L_x_5896:
[----:B------:R-:W-:Y:S05]  /*49c0*/  BSYNC.RECONVERGENT B4 ;  /* 0x0000000000047941 */ /* 0x000fea0003800200 */
.L_x_5895:
        /* <DEDUP_REMOVED lines=12> */
.L_x_5894:
[----:B------:R-:W-:Y:S05]  /*4a90*/  BSYNC.RECONVERGENT B3 ;  /* 0x0000000000037941 */ /* 0x000fea0003800200 */
.L_x_5893:
        /* <DEDUP_REMOVED lines=17> */
.L_x_5900:
[----:B------:R-:W-:Y:S05]  /*4bb0*/  BSYNC.RECONVERGENT B4 ;  /* 0x0000000000047941 */ /* 0x000fea0003800200 */
.L_x_5899:
        /* <DEDUP_REMOVED lines=12> */
.L_x_5898:
[----:B------:R-:W-:Y:S05]  /*4c80*/  BSYNC.RECONVERGENT B3 ;  /* 0x0000000000037941 */ /* 0x000fea0003800200 */
.L_x_5897:
[----:B------:R-:W-:Y:S04]  /*4c90*/  BSSY.RECONVERGENT B3, `(.L_x_5901) ;  /* 0x000001d000037945 */ /* 0x000fe80003800200 */
[----:B------:R-:W-:Y:S05]  /*4ca0*/  @!P0 BRA `(.L_x_5902) ;  /* 0x00000000006c8947 */ /* 0x000fea0003800000 */
[----:B------:R1:W5:Y:S02]  /*4cb0*/  LDL R177, [R1] ;  /* 0x0000000001b17983 */ /* 0x0003640000100800 */
        /* <DEDUP_REMOVED lines=13> */
.L_x_5904:
[----:B------:R-:W-:Y:S05]  /*4d90*/  BSYNC.RECONVERGENT B4 ;  /* 0x0000000000047941 */ /* 0x000fea0003800200 */
.L_x_5903:
        /* <DEDUP_REMOVED lines=12> */
.L_x_5902:
[----:B------:R-:W-:Y:S05]  /*4e60*/  BSYNC.RECONVERGENT B3 ;  /* 0x0000000000037941 */ /* 0x000fea0003800200 */
.L_x_5901:
        /* <DEDUP_REMOVED lines=16> */
.L_x_5908:
[----:B------:R-:W-:Y:S05]  /*4f70*/  BSYNC.RECONVERGENT B4 ;  /* 0x0000000000047941 */ /* 0x000fea0003800200 */
.L_x_5907:
        /* <DEDUP_REMOVED lines=12> */
.L_x_5906:
[----:B------:R-:W-:Y:S05]  /*5040*/  BSYNC.RECONVERGENT B3 ;  /* 0x0000000000037941 */ /* 0x000fea0003800200 */
.L_x_5905:
        /* <DEDUP_REMOVED lines=15> */
.L_x_5912:
[----:B------:R-:W-:Y:S05]  /*5140*/  BSYNC.RECONVERGENT B4 ;  /* 0x0000000000047941 */ /* 0x000fea0003800200 */
.L_x_5911:
        /* <DEDUP_REMOVED lines=12> */
.L_x_5910:
[----:B------:R-:W-:Y:S05]  /*5210*/  BSYNC.RECONVERGENT B3 ;  /* 0x0000000000037941 */ /* 0x000fea0003800200 */
.L_x_5909:
        /* <DEDUP_REMOVED lines=16> */
.L_x_5915:
[----:B------:R-:W-:Y:S05]  /*5320*/  BSYNC.RECONVERGENT B3 ;  /* 0x0000000000037941 */ /* 0x000fea0003800200 */
.L_x_5914:
        /* <DEDUP_REMOVED lines=11> */
[----:B------:R-:W-:Y:S01]  /*53e0*/  PRMT R167, R167, 0x5410, R175 ;  /* 0x00005410a7a77816 */ /* 0x000fe200000000af */
[----:B------:R-:W-:Y:S06]  /*53f0*/  BRA `(.L_x_5913) ;  /* 0x0000001c00847947 */ /* 0x000fec0003800000 */
.L_x_5884:
[----:B------:R-:W2:Y:S01]  /*5400*/  LDL R175, [R1+0xc] ;  /* 0x00000c0001af7983 */ /* 0x000ea20000100800 */
[-CC-:B------:R-:W-:Y:S01]  /*5410*/  FFMA.FTZ R171, R200, R172.reuse, R3.reuse ;  /* 0x000000acc8ab7223 */ /* 0x180fe20000010003 */
[----:B------:R-:W-:Y:S01]  /*5420*/  FFMA.FTZ R168, R0, R172, R3 ;  /* 0x000000ac00a87223 */ /* 0x000fe20000010003 */
[----:B-----5:R-:W-:Y:S01]  /*5430*/  ISETP.GT.AND P1, PT, R5, RZ, PT ;  /* 0x000000ff0500720c */ /* 0x020fe20003f24270 */
[----:B------:R-:W-:Y:S02]  /*5440*/  BSSY.RECONVERGENT B3, `(.L_x_5916) ;  /* 0x0000013000037945 */ /* 0x000fe40003800200 */
[----:B------:R-:W-:-:S04]  /*5450*/  FADD.FTZ R168, R204, -R168 ;  /* 0x800000a8cca87221 */ /* 0x000fc80000010000 */
[----:B------:R-:W-:-:S05]  /*5460*/  FMUL.FTZ R168, R4, R168 ;  /* 0x000000a804a87220 */ /* 0x000fca0000410000 */
[----:B------:R-:W-:Y:S01]  /*5470*/  FSEL R168, R168, RZ, P1 ;  /* 0x000000ffa8a87208 */ /* 0x000fe20000800000 */
[----:B--2---:R-:W-:-:S04]  /*5480*/  FADD.FTZ R171, R175, -R171 ;  /* 0x800000abafab7221 */ /* 0x004fc80000010000 */
[----:B------:R-:W-:-:S05]  /*5490*/  FMUL.FTZ R171, R4, R171 ;  /* 0x000000ab04ab7220 */ /* 0x000fca0000410000 */
[----:B------:R-:W-:Y:S01]  /*54a0*/  FSEL R171, R171, RZ, P1 ;  /* 0x000000ffabab7208 */ /* 0x000fe20000800000 */
[----:B------:R-:W-:Y:S06]  /*54b0*/  @!P0 BRA `(.L_x_5917) ;  /* 0x00000000002c8947 */ /* 0x000fec0003800000 */
[----:B------:R-:W-:Y:S01]  /*54c0*/  LOP3.LUT P6, RZ, R186, 0xff, RZ, 0xc0, !PT ;  /* 0x000000ffbaff7812 */ /* 0x000fe200078cc0ff */
[----:B------:R-:W-:Y:S01]  /*54d0*/  FMUL.FTZ R169, R168, UR13 ;  /* 0x0000000da8a97c20 */ /* 0x000fe20008410000 */
[----:B------:R-:W-:-:S03]  /*54e0*/  HFMA2 R170, -RZ, RZ, 0, 0 ;  /* 0x00000000ffaa7431 */ /* 0x000fc600000001ff */
[----:B------:R-:W-:-:S08]  /*54f0*/  FMUL.FTZ R169, R169, UR12 ;  /* 0x0000000ca9a97c20 */ /* 0x000fd00008410000 */
[----:B------:R-:W-:-:S05]  /*5500*/  @P6 SHF.L.U32 R175, R160, 0x10, RZ ;  /* 0x00000010a0af6819 */ /* 0x000fca00000006ff */
[-C--:B------:R-:W-:Y:S01]  /*5510*/  @P6 FMUL.FTZ R170, R175, R169.reuse ;  /* 0x000000a9afaa6220 */ /* 0x080fe20000410000 */
[----:B------:R-:W-:-:S03]  /*5520*/  FMUL.FTZ R169, R144, R169 ;  /* 0x000000a990a97220 */ /* 0x000fc60000410000 */
[----:B------:R-:W-:Y:S02]  /*5530*/  FADD.FTZ R68, R68, R170 ;  /* 0x000000aa44447221 */ /* 0x000fe40000010000 */
[----:B------:R-:W-:-:S04]  /*5540*/  FSEL R169, R169, RZ, P6 ;  /* 0x000000ffa9a97208 */ /* 0x000fc80003000000 */
[----:B------:R-:W-:-:S04]  /*5550*/  F2FP.BF16.F32.PACK_AB R169, RZ, R169 ;  /* 0x000000a9ffa9723e */ /* 0x000fc800000010ff */
[----:B------:R-:W-:-:S07]  /*5560*/  PRMT R164, R169, 0x7610, R164 ;  /* 0x00007610a9a47816 */ /* 0x000fce00000000a4 */
.L_x_5917:
[----:B------:R-:W-:Y:S05]  /*5570*/  BSYNC.RECONVERGENT B3 ;  /* 0x0000000000037941 */ /* 0x000fea0003800200 */
.L_x_5916:
[----:B------:R-:W-:Y:S04]  /*5580*/  BSSY.RECONVERGENT B3, `(.L_x_5918) ;  /* 0x000000e000037945 */ /* 0x000fe80003800200 */
[----:B------:R-:W-:Y:S05]  /*5590*/  @!P0 BRA `(.L_x_5919) ;  /* 0x0000000000308947 */ /* 0x000fea0003800000 */
[----:B------:R-:W-:Y:S01]  /*55a0*/  LOP3.LUT P6, RZ, R186, 0xff00, RZ, 0xc0, !PT ;  /* 0x0000ff00baff7812 */ /* 0x000fe200078cc0ff */
[----:B------:R-:W-:Y:S01]  /*55b0*/  FMUL.FTZ R169, R171, UR13 ;  /* 0x0000000daba97c20 */ /* 0x000fe20008410000 */
[----:B------:R-:W-:-:S03]  /*55c0*/  MOV R175, RZ ;  /* 0x000000ff00af7202 */ /* 0x000fc60000000f00 */
[----:B------:R-:W-:-:S08]  /*55d0*/  FMUL.FTZ R169, R169, UR12 ;  /* 0x0000000ca9a97c20 */ /* 0x000fd00008410000 */
[----:B------:R-:W-:-:S04]  /*55e0*/  @P6 PRMT R170, R160, 0x7632, R170 ;  /* 0x00007632a0aa6816 */ /* 0x000fc800000000aa */
[----:B------:R-:W-:-:S05]  /*55f0*/  @P6 SHF.L.U32 R170, R170, 0x10, RZ ;  /* 0x00000010aaaa6819 */ /* 0x000fca00000006ff */
[-C--:B------:R-:W-:Y:S01]  /*5600*/  @P6 FMUL.FTZ R175, R170, R169.reuse ;  /* 0x000000a9aaaf6220 */ /* 0x080fe20000410000 */
[----:B------:R-:W-:-:S03]  /*5610*/  FMUL.FTZ R169, R145, R169 ;  /* 0x000000a991a97220 */ /* 0x000fc60000410000 */
[----:B------:R-:W-:Y:S02]  /*5620*/  FADD.FTZ R69, R69, R175 ;  /* 0x000000af45457221 */ /* 0x000fe40000010000 */
[----:B------:R-:W-:-:S04]  /*5630*/  FSEL R169, R169, RZ, P6 ;  /* 0x000000ffa9a97208 */ /* 0x000fc80003000000 */
[----:B------:R-:W-:-:S04]  /*5640*/  F2FP.BF16.F32.PACK_AB R169, RZ, R169 ;  /* 0x000000a9ffa9723e */ /* 0x000fc800000010ff */
[----:B------:R-:W-:-:S07]  /*5650*/  PRMT R164, R164, 0x5410, R169 ;  /* 0x00005410a4a47816 */ /* 0x000fce00000000a9 */
.L_x_5919:
[----:B------:R-:W-:Y:S05]  /*5660*/  BSYNC.RECONVERGENT B3 ;  /* 0x0000000000037941 */ /* 0x000fea0003800200 */
.L_x_5918:
[----:B------:R-:W2:Y:S01]  /*5670*/  LDL R170, [R1+0x8] ;  /* 0x0000080001aa7983 */ /* 0x000ea20000100800 */
[----:B------:R-:W-:Y:S01]  /*5680*/  FFMA.FTZ R169, R203, R172, R3 ;  /* 0x000000accba97223 */ /* 0x000fe20000010003 */
[----:B------:R-:W-:Y:S03]  /*5690*/  BSSY.RECONVERGENT B3, `(.L_x_5920) ;  /* 0x0000010000037945 */ /* 0x000fe60003800200 */
        /* <DEDUP_REMOVED lines=15> */
.L_x_5921:
[----:B------:R-:W-:Y:S05]  /*5790*/  BSYNC.RECONVERGENT B3 ;  /* 0x0000000000037941 */ /* 0x000fea0003800200 */
.L_x_5920:
        /* <DEDUP_REMOVED lines=19> */
.L_x_5923:
[----:B------:R-:W-:Y:S05]  /*58d0*/  BSYNC.RECONVERGENT B3 ;  /* 0x0000000000037941 */ /* 0x000fea0003800200 */
.L_x_5922:
[----:B------:R-:W2:Y:S01]  /*58e0*/  LDL R176, [R1] ;  /* 0x0000000001b07983 */ /* 0x000ea20000100800 */
        /* <DEDUP_REMOVED lines=17> */
.L_x_5925:
[----:B------:R-:W-:Y:S05]  /*5a00*/  BSYNC.RECONVERGENT B3 ;  /* 0x0000000000037941 */ /* 0x000fea0003800200 */
.L_x_5924:
[----:B------:R-:W-:Y:S01]  /*5a10*/  FFMA.FTZ R170, R198, R172, R3 ;  /* 0x000000acc6aa7223 */ /* 0x000fe20000010003 */
[----:B------:R-:W-:Y:S03]  /*5a20*/  BSSY.RECONVERGENT B3, `(.L_x_5926) ;  /* 0x0000011000037945 */ /* 0x000fe60003800200 */
[----:B------:R-:W-:-:S04]  /*5a30*/  FADD.FTZ R170, R252, -R170 ;  /* 0x800000aafcaa7221 */ /* 0x000fc80000010000 */
[----:B------:R-:W-:-:S05]  /*5a40*/  FMUL.FTZ R170, R4, R170 ;  /* 0x000000aa04aa7220 */ /* 0x000fca0000410000 */
[----:B------:R-:W-:Y:S01]  /*5a50*/  FSEL R170, R170, RZ, P1 ;  /* 0x000000ffaaaa7208 */ /* 0x000fe20000800000 */
[----:B------:R-:W-:Y:S06]  /*5a60*/  @!P0 BRA `(.L_x_5927) ;  /* 0x0000000000308947 */ /* 0x000fec0003800000 */
[----:B------:R-:W-:Y:S01]  /*5a70*/  LOP3.LUT P6, RZ, R187, 0xff00, RZ, 0xc0, !PT ;  /* 0x0000ff00bbff7812 */ /* 0x000fe200078cc0ff */
[----:B------:R-:W-:-:S04]  /*5a80*/  FMUL.FTZ R177, R170, UR13 ;  /* 0x0000000daab17c20 */ /* 0x000fc80008410000 */
[----:B------:R-:W-:-:S08]  /*5a90*/  FMUL.FTZ R177, R177, UR12 ;  /* 0x0000000cb1b17c20 */ /* 0x000fd00008410000 */
[----:B------:R-:W-:-:S04]  /*5aa0*/  @P6 PRMT R179, R162, 0x7632, R179 ;  /* 0x00007632a2b36816 */ /* 0x000fc800000000b3 */
[----:B------:R-:W-:Y:S02]  /*5ab0*/  @P6 SHF.L.U32 R181, R179, 0x10, RZ ;  /* 0x00000010b3b56819 */ /* 0x000fe400000006ff */
[----:B------:R-:W-:-:S03]  /*5ac0*/  MOV R179, RZ ;  /* 0x000000ff00b37202 */ /* 0x000fc60000000f00 */
[-C--:B------:R-:W-:Y:S01]  /*5ad0*/  @P6 FMUL.FTZ R179, R181, R177.reuse ;  /* 0x000000b1b5b36220 */ /* 0x080fe20000410000 */
[----:B------:R-:W-:-:S03]  /*5ae0*/  FMUL.FTZ R177, R141, R177 ;  /* 0x000000b18db17220 */ /* 0x000fc60000410000 */
[----:B------:R-:W-:Y:S02]  /*5af0*/  FADD.FTZ R65, R65, R179 ;  /* 0x000000b341417221 */ /* 0x000fe40000010000 */
[----:B------:R-:W-:-:S04]  /*5b00*/  FSEL R177, R177, RZ, P6 ;  /* 0x000000ffb1b17208 */ /* 0x000fc80003000000 */
[----:B------:R-:W-:-:S04]  /*5b10*/  F2FP.BF16.F32.PACK_AB R177, RZ, R177 ;  /* 0x000000b1ffb1723e */ /* 0x000fc800000010ff */
[----:B------:R-:W-:-:S07]  /*5b20*/  PRMT R166, R166, 0x5410, R177 ;  /* 0x00005410a6a67816 */ /* 0x000fce00000000b1 */
.L_x_5927:
[----:B------:R-:W-:Y:S05]  /*5b30*/  BSYNC.RECONVERGENT B3 ;  /* 0x0000000000037941 */ /* 0x000fea0003800200 */
.L_x_5926:
        /* <DEDUP_REMOVED lines=24> */
.L_x_5929:
[----:B------:R-:W-:Y:S05]  /*5cc0*/  BSYNC.RECONVERGENT B3 ;  /* 0x0000000000037941 */ /* 0x000fea0003800200 */
.L_x_5928:
[----:B------:R-:W-:Y:S01]  /*5cd0*/  F2FP.BF16.F32.PACK_AB R171, R177, R171 ;  /* 0x000000abb1ab723e */ /* 0x000fe200000010ff */
[----:B------:R-:W-:Y:S06]  /*5ce0*/  @!P0 BRA `(.L_x_5913) ;  /* 0x0000001400488947 */ /* 0x000fec0003800000 */
[----:B------:R-:W-:Y:S01]  /*5cf0*/  ISETP.GE.U32.AND P1, PT, R186, RZ, PT ;  /* 0x000000ffba00720c */ /* 0x000fe20003f26070 */
[----:B------:R-:W-:Y:S01]  /*5d00*/  FMUL.FTZ R177, R177, UR13 ;  /* 0x0000000db1b17c20 */ /* 0x000fe20008410000 */
[----:B------:R-:W-:Y:S02]  /*5d10*/  MOV R176, RZ ;  /* 0x000000ff00b07202 */ /* 0x000fe40000000f00 */
[----:B------:R-:W-:Y:S01]  /*5d20*/  ISETP.GE.U32.AND.EX P1, PT, R187, 0x1000000, PT, P1 ;  /* 0x01000000bb00780c */ /* 0x000fe20003f26110 */
[----:B------:R-:W-:-:S12]  /*5d30*/  FMUL.FTZ R177, R177, UR12 ;  /* 0x0000000cb1b17c20 */ /* 0x000fd80008410000 */
[----:B------:R-:W-:-:S04]  /*5d40*/  @P1 PRMT R175, R163, 0x7632, R175 ;  /* 0x00007632a3af1816 */ /* 0x000fc800000000af */
[----:B------:R-:W-:-:S05]  /*5d50*/  @P1 SHF.L.U32 R175, R175, 0x10, RZ ;  /* 0x00000010afaf1819 */ /* 0x000fca00000006ff */
[-C--:B------:R-:W-:Y:S01]  /*5d60*/  @P1 FMUL.FTZ R176, R175, R177.reuse ;  /* 0x000000b1afb01220 */ /* 0x080fe20000410000 */
[----:B------:R-:W-:-:S03]  /*5d70*/  FMUL.FTZ R175, R143, R177 ;  /* 0x000000b18faf7220 */ /* 0x000fc60000410000 */
[----:B------:R-:W-:Y:S02]  /*5d80*/  FADD.FTZ R67, R67, R176 ;  /* 0x000000b043437221 */ /* 0x000fe40000010000 */
[----:B------:R-:W-:-:S04]  /*5d90*/  FSEL R175, R175, RZ, P1 ;  /* 0x000000ffafaf7208 */ /* 0x000fc80000800000 */
[----:B------:R-:W-:-:S04]  /*5da0*/  F2FP.BF16.F32.PACK_AB R175, RZ, R175 ;  /* 0x000000afffaf723e */ /* 0x000fc800000010ff */
[----:B------:R-:W-:Y:S01]  /*5db0*/  PRMT R167, R167, 0x5410, R175 ;  /* 0x00005410a7a77816 */ /* 0x000fe200000000af */
[----:B------:R-:W-:Y:S06]  /*5dc0*/  BRA `(.L_x_5913) ;  /* 0x0000001400107947 */ /* 0x000fec0003800000 */
.L_x_5883:
[----:B------:R-:W-:Y:S02]  /*5dd0*/  MOV R2, UR20 ;  /* 0x0000001400027c02 */ /* 0x000fe40008000f00 */
[----:B------:R-:W-:Y:S02]  /*5de0*/  MOV R178, UR21 ;  /* 0x0000001500b27c02 */ /* 0x000fe40008000f00 */
[----:B------:R-:W-:-:S04]  /*5df0*/  ISETP.NE.U32.AND P1, PT, R2, RZ, PT ;  /* 0x000000ff0200720c */ /* 0x000fc80003f25070 */
[----:B------:R-:W-:-:S13]  /*5e00*/  ISETP.NE.AND.EX P1, PT, R178, RZ, PT, P1 ;  /* 0x000000ffb200720c */ /* 0x000fda0003f25310 */
[----:B------:R-:W-:Y:S05]  /*5e10*/  @P1 BRA `(.L_x_5930) ;  /* 0x0000000800741947 */ /* 0x000fea0003800000 */
[----:B------:R-:W-:Y:S01]  /*5e20*/  BSSY.RECONVERGENT B3, `(.L_x_5931) ;  /* 0x0000012000037945 */ /* 0x000fe20003800200 */
[----:B-----5:R-:W-:-:S03]  /*5e30*/  ISETP.GT.AND P6, PT, R5, RZ, PT ;  /* 0x000000ff0500720c */ /* 0x020fc60003fc4270 */
[----:B------:R-:W-:Y:S10]  /*5e40*/  @!P0 BRA `(.L_x_5932) ;  /* 0x00000000003c8947 */ /* 0x000ff40003800000 */
[----:B------:R-:W-:Y:S01]  /*5e50*/  @P6 FFMA.FTZ R175, R0, R172, R3 ;  /* 0x000000ac00af6223 */ /* 0x000fe20000010003 */
[----:B------:R-:W-:Y:S02]  /*5e60*/  LOP3.LUT P1, RZ, R186, 0xff, RZ, 0xc0, !PT ;  /* 0x000000ffbaff7812 */ /* 0x000fe4000782c0ff */
[----:B------:R-:W-:Y:S01]  /*5e70*/  SHF.L.U32 R176, R28, 0x10, RZ ;  /* 0x000000101cb07819 */ /* 0x000fe200000006ff */
[----:B------:R-:W-:-:S04]  /*5e80*/  @P6 FADD.FTZ R175, R204, -R175 ;  /* 0x800000afccaf6221 */ /* 0x000fc80000010000 */
[----:B------:R-:W-:-:S04]  /*5e90*/  @P6 FFMA.FTZ R176, R4, R175, R176 ;  /* 0x000000af04b06223 */ /* 0x000fc800000100b0 */
[----:B------:R-:W-:Y:S02]  /*5ea0*/  FMUL.FTZ R175, R176, UR13 ;  /* 0x0000000db0af7c20 */ /* 0x000fe40008410000 */
[----:B------:R-:W-:Y:S02]  /*5eb0*/  @P1 SHF.L.U32 R176, R160, 0x10, RZ ;  /* 0x00000010a0b01819 */ /* 0x000fe400000006ff */
[----:B------:R-:W-:Y:S01]  /*5ec0*/  FMUL.FTZ R177, R175, UR12 ;  /* 0x0000000cafb17c20 */ /* 0x000fe20008410000 */
[----:B------:R-:W-:-:S03]  /*5ed0*/  HFMA2 R175, -RZ, RZ, 0, 0 ;  /* 0x00000000ffaf7431 */ /* 0x000fc600000001ff */
[----:B------:R-:W-:-:S04]  /*5ee0*/  @P1 FMUL.FTZ R175, R176, R177 ;  /* 0x000000b1b0af1220 */ /* 0x000fc80000410000 */
[----:B------:R-:W-:Y:S01]  /*5ef0*/  FADD.FTZ R68, R68, R175 ;  /* 0x000000af44447221 */ /* 0x000fe20000010000 */
[----:B------:R-:W-:-:S05]  /*5f00*/  FMUL.FTZ R175, R144, R177 ;  /* 0x000000b190af7220 */ /* 0x000fca0000410000 */
[----:B------:R-:W-:-:S04]  /*5f10*/  FSEL R175, R175, RZ, P1 ;  /* 0x000000ffafaf7208 */ /* 0x000fc80000800000 */
[----:B------:R-:W-:-:S04]  /*5f20*/  F2FP.BF16.F32.PACK_AB R175, RZ, R175 ;  /* 0x000000afffaf723e */ /* 0x000fc800000010ff */
[----:B------:R-:W-:-:S07]  /*5f30*/  PRMT R164, R175, 0x7610, R164 ;  /* 0x00007610afa47816 */ /* 0x000fce00000000a4 */
.L_x_5932:
[----:B------:R-:W-:Y:S05]  /*5f40*/  BSYNC.RECONVERGENT B3 ;  /* 0x0000000000037941 */ /* 0x000fea0003800200 */
.L_x_5931:
[----:B------:R-:W-:Y:S04]  /*5f50*/  BSSY.RECONVERGENT B3, `(.L_x_5933) ;  /* 0x0000014000037945 */ /* 0x000fe80003800200 */
[----:B------:R-:W-:Y:S05]  /*5f60*/  @!P0 BRA `(.L_x_5934) ;  /* 0x0000000000488947 */ /* 0x000fea0003800000 */
[----:B------:R-:W2:Y:S01]  /*5f70*/  LDL R177, [R1+0xc] ;  /* 0x00000c0001b17983 */ /* 0x000ea20000100800 */
[----:B------:R-:W-:Y:S01]  /*5f80*/  LOP3.LUT P1, RZ, R186, 0xff00, RZ, 0xc0, !PT ;  /* 0x0000ff00baff7812 */ /* 0x000fe2000782c0ff */
[----:B------:R-:W-:Y:S01]  /*5f90*/  @P6 FFMA.FTZ R175, R200, R172, R3 ;  /* 0x000000acc8af6223 */ /* 0x000fe20000010003 */
[----:B------:R-:W-:-:S04]  /*5fa0*/  PRMT R176, R28, 0x7632, R176 ;  /* 0x000076321cb07816 */ /* 0x000fc800000000b0 */
[----:B------:R-:W-:Y:S01]  /*5fb0*/  SHF.L.U32 R176, R176, 0x10, RZ ;  /* 0x00000010b0b07819 */ /* 0x000fe200000006ff */
[----:B--2---:R-:W-:-:S04]  /*5fc0*/  @P6 FADD.FTZ R175, R177, -R175 ;  /* 0x800000afb1af6221 */ /* 0x004fc80000010000 */
[----:B------:R-:W-:Y:S02]  /*5fd0*/  @P6 FFMA.FTZ R176, R4, R175, R176 ;  /* 0x000000af04b06223 */ /* 0x000fe400000100b0 */
[----:B------:R-:W-:Y:S02]  /*5fe0*/  @P1 PRMT R175, R160, 0x7632, R175 ;  /* 0x00007632a0af1816 */ /* 0x000fe400000000af */
[----:B------:R-:W-:Y:S02]  /*5ff0*/  FMUL.FTZ R177, R176, UR13 ;  /* 0x0000000db0b17c20 */ /* 0x000fe40008410000 */
[----:B------:R-:W-:Y:S02]  /*6000*/  @P1 SHF.L.U32 R175, R175, 0x10, RZ ;  /* 0x00000010afaf1819 */ /* 0x000fe400000006ff */
[----:B------:R-:W-:Y:S01]  /*6010*/  MOV R176, RZ ;  /* 0x000000ff00b07202 */ /* 0x000fe20000000f00 */
[----:B------:R-:W-:-:S04]  /*6020*/  FMUL.FTZ R177, R177, UR12 ;  /* 0x0000000cb1b17c20 */ /* 0x000fc80008410000 */
[----:B------:R-:W-:Y:S01]  /*6030*/  @P1 FMUL.FTZ R176, R177, R175 ;  /* 0x000000afb1b01220 */ /* 0x000fe20000410000 */
[----:B------:R-:W-:-:S03]  /*6040*/  FMUL.FTZ R175, R145, R177 ;  /* 0x000000b191af7220 */ /* 0x000fc60000410000 */
[----:B------:R-:W-:Y:S02]  /*6050*/  FADD.FTZ R69, R69, R176 ;  /* 0x000000b045457221 */ /* 0x000fe40000010000 */
[----:B------:R-:W-:-:S04]  /*6060*/  FSEL R175, R175, RZ, P1 ;  /* 0x000000ffafaf7208 */ /* 0x000fc80000800000 */
[----:B------:R-:W-:-:S04]  /*6070*/  F2FP.BF16.F32.PACK_AB R175, RZ, R175 ;  /* 0x000000afffaf723e */ /* 0x000fc800000010ff */
[----:B------:R-:W-:-:S07]  /*6080*/  PRMT R164, R164, 0x5410, R175 ;  /* 0x00005410a4a47816 */ /* 0x000fce00000000af */
.L_x_5934:
[----:B------:R-:W-:Y:S05]  /*6090*/  BSYNC.RECONVERGENT B3 ;  /* 0x0000000000037941 */ /* 0x000fea0003800200 */
.L_x_5933:
[----:B------:R-:W-:Y:S04]  /*60a0*/  BSSY.RECONVERGENT B3, `(.L_x_5935) ;  /* 0x0000012000037945 */ /* 0x000fe80003800200 */
[----:B------:R-:W-:Y:S05]  /*60b0*/  @!P0 BRA `(.L_x_5936) ;  /* 0x0000000000408947 */ /* 0x000fea0003800000 */
[----:B------:R-:W2:Y:S01]  /*60c0*/  LDL R176, [R1+0x8] ;  /* 0x0000080001b07983 */ /* 0x000ea20000100800 */
[----:B------:R-:W-:Y:S01]  /*60d0*/  @P6 FFMA.FTZ R175, R203, R172, R3 ;  /* 0x000000accbaf6223 */ /* 0x000fe20000010003 */
[----:B------:R-:W-:-:S03]  /*60e0*/  LOP3.LUT P1, RZ, R186, 0xff0000, RZ, 0xc0, !PT ;  /* 0x00ff0000baff7812 */ /* 0x000fc6000782c0ff */
[----:B--2---:R-:W-:Y:S01]  /*60f0*/  @P6 FADD.FTZ R175, R176, -R175 ;  /* 0x800000afb0af6221 */ /* 0x004fe20000010000 */
[----:B------:R-:W-:-:S05]  /*6100*/  SHF.L.U32 R176, R29, 0x10, RZ ;  /* 0x000000101db07819 */ /* 0x000fca00000006ff */
[----:B------:R-:W-:-:S04]  /*6110*/  @P6 FFMA.FTZ R176, R4, R175, R176 ;  /* 0x000000af04b06223 */ /* 0x000fc800000100b0 */
[----:B------:R-:W-:Y:S01]  /*6120*/  FMUL.FTZ R175, R176, UR13 ;  /* 0x0000000db0af7c20 */ /* 0x000fe20008410000 */
[----:B------:R-:W-:-:S03]  /*6130*/  @P1 SHF.L.U32 R176, R161, 0x10, RZ ;  /* 0x00000010a1b01819 */ /* 0x000fc600000006ff */
        /* <DEDUP_REMOVED lines=8> */
.L_x_5936:
[----:B------:R-:W-:Y:S05]  /*61c0*/  BSYNC.RECONVERGENT B3 ;  /* 0x0000000000037941 */ /* 0x000fea0003800200 */
.L_x_5935:
        /* <DEDUP_REMOVED lines=20> */
.L_x_5938:
[----:B------:R-:W-:Y:S05]  /*6310*/  BSYNC.RECONVERGENT B3 ;  /* 0x0000000000037941 */ /* 0x000fea0003800200 */
.L_x_5937:
[----:B------:R-:W-:Y:S04]  /*6320*/  BSSY.RECONVERGENT B3, `(.L_x_5939) ;  /* 0x0000012000037945 */ /* 0x000fe80003800200 */
[----:B------:R-:W-:Y:S05]  /*6330*/  @!P0 BRA `(.L_x_5940) ;  /* 0x0000000000408947 */ /* 0x000fea0003800000 */
[----:B------:R-:W2:Y:S01]  /*6340*/  LDL R176, [R1] ;  /* 0x0000000001b07983 */ /* 0x000ea20000100800 */
        /* <DEDUP_REMOVED lines=15> */
.L_x_5940:
[----:B------:R-:W-:Y:S05]  /*6440*/  BSYNC.RECONVERGENT B3 ;  /* 0x0000000000037941 */ /* 0x000fea0003800200 */
.L_x_5939:
[----:B------:R-:W-:Y:S04]  /*6450*/  BSSY.RECONVERGENT B3, `(.L_x_5941) ;  /* 0x0000013000037945 */ /* 0x000fe80003800200 */
[----:B------:R-:W-:Y:S05]  /*6460*/  @!P0 BRA `(.L_x_5942) ;  /* 0x0000000000448947 */ /* 0x000fea0003800000 */
[----:B------:R-:W-:Y:S01]  /*6470*/  LOP3.LUT P1, RZ, R187, 0xff00, RZ, 0xc0, !PT ;  /* 0x0000ff00bbff7812 */ /* 0x000fe2000782c0ff */
[----:B------:R-:W-:Y:S01]  /*6480*/  @P6 FFMA.FTZ R175, R198, R172, R3 ;  /* 0x000000acc6af6223 */ /* 0x000fe20000010003 */
[----:B------:R-:W-:-:S03]  /*6490*/  PRMT R176, R30, 0x7632, R176 ;  /* 0x000076321eb07816 */ /* 0x000fc600000000b0 */
[----:B------:R-:W-:Y:S01]  /*64a0*/  @P6 FADD.FTZ R175, R252, -R175 ;  /* 0x800000affcaf6221 */ /* 0x000fe20000010000 */
[----:B------:R-:W-:-:S05]  /*64b0*/  SHF.L.U32 R176, R176, 0x10, RZ ;  /* 0x00000010b0b07819 */ /* 0x000fca00000006ff */
[----:B------:R-:W-:Y:S02]  /*64c0*/  @P6 FFMA.FTZ R176, R4, R175, R176 ;  /* 0x000000af04b06223 */ /* 0x000fe400000100b0 */
[----:B------:R-:W-:Y:S02]  /*64d0*/  @P1 PRMT R175, R162, 0x7632, R175 ;  /* 0x00007632a2af1816 */ /* 0x000fe400000000af */
[----:B------:R-:W-:Y:S01]  /*64e0*/  FMUL.FTZ R177, R176, UR13 ;  /* 0x0000000db0b17c20 */ /* 0x000fe20008410000 */
[----:B------:R-:W-:Y:S02]  /*64f0*/  MOV R176, RZ ;  /* 0x000000ff00b07202 */ /* 0x000fe40000000f00 */
[----:B------:R-:W-:Y:S01]  /*6500*/  @P1 SHF.L.U32 R175, R175, 0x10, RZ ;  /* 0x00000010afaf1819 */ /* 0x000fe200000006ff */
[----:B------:R-:W-:-:S04]  /*6510*/  FMUL.FTZ R177, R177, UR12 ;  /* 0x0000000cb1b17c20 */ /* 0x000fc80008410000 */
[----:B------:R-:W-:Y:S01]  /*6520*/  @P1 FMUL.FTZ R176, R177, R175 ;  /* 0x000000afb1b01220 */ /* 0x000fe20000410000 */
[----:B------:R-:W-:-:S03]  /*6530*/  FMUL.FTZ R175, R141, R177 ;  /* 0x000000b18daf7220 */ /* 0x000fc60000410000 */
[----:B------:R-:W-:Y:S02]  /*6540*/  FADD.FTZ R65, R65, R176 ;  /* 0x000000b041417221 */ /* 0x000fe40000010000 */
[----:B------:R-:W-:-:S04]  /*6550*/  FSEL R175, R175, RZ, P1 ;  /* 0x000000ffafaf7208 */ /* 0x000fc80000800000 */
[----:B------:R-:W-:-:S04]  /*6560*/  F2FP.BF16.F32.PACK_AB R175, RZ, R175 ;  /* 0x000000afffaf723e */ /* 0x000fc800000010ff */
[----:B------:R-:W-:-:S07]  /*6570*/  PRMT R166, R166, 0x5410, R175 ;  /* 0x00005410a6a67816 */ /* 0x000fce00000000af */
.L_x_5942:
[----:B------:R-:W-:Y:S05]  /*6580*/  BSYNC.RECONVERGENT B3 ;  /* 0x0000000000037941 */ /* 0x000fea0003800200 */
.L_x_5941:
[----:B------:R-:W-:Y:S04]  /*6590*/  BSSY.RECONVERGENT B3, `(.L_x_5943) ;  /* 0x0000011000037945 */ /* 0x000fe80003800200 */
[----:B------:R-:W-:Y:S05]  /*65a0*/  @!P0 BRA `(.L_x_5944) ;  /* 0x00000000003c8947 */ /* 0x000fea0003800000 */
        /* <DEDUP_REMOVED lines=15> */
.L_x_5944:
[----:B------:R-:W-:Y:S05]  /*66a0*/  BSYNC.RECONVERGENT B3 ;  /* 0x0000000000037941 */ /* 0x000fea0003800200 */
.L_x_5943:
[----:B------:R-:W-:Y:S05]  /*66b0*/  @!P0 BRA `(.L_x_5913) ;  /* 0x0000000800d48947 */ /* 0x000fea0003800000 */
[----:B------:R-:W-:Y:S01]  /*66c0*/  ISETP.GE.U32.AND P1, PT, R186, RZ, PT ;  /* 0x000000ffba00720c */ /* 0x000fe20003f26070 */
[----:B------:R-:W-:Y:S01]  /*66d0*/  @P6 FFMA.FTZ R175, R197, R172, R3 ;  /* 0x000000acc5af6223 */ /* 0x000fe20000010003 */
[----:B------:R-:W-:Y:S02]  /*66e0*/  PRMT R176, R31, 0x7632, R176 ;  /* 0x000076321fb07816 */ /* 0x000fe400000000b0 */
[----:B------:R-:W-:Y:S01]  /*66f0*/  ISETP.GE.U32.AND.EX P1, PT, R187, 0x1000000, PT, P1 ;  /* 0x01000000bb00780c */ /* 0x000fe20003f26110 */
[----:B------:R-:W-:Y:S01]  /*6700*/  @P6 FADD.FTZ R175, R250, -R175 ;  /* 0x800000affaaf6221 */ /* 0x000fe20000010000 */
[----:B------:R-:W-:-:S05]  /*6710*/  SHF.L.U32 R176, R176, 0x10, RZ ;  /* 0x00000010b0b07819 */ /* 0x000fca00000006ff */
[----:B------:R-:W-:-:S04]  /*6720*/  @P6 FFMA.FTZ R176, R4, R175, R176 ;  /* 0x000000af04b06223 */ /* 0x000fc800000100b0 */
[----:B------:R-:W-:Y:S01]  /*6730*/  FMUL.FTZ R177, R176, UR13 ;  /* 0x0000000db0b17c20 */ /* 0x000fe20008410000 */
[----:B------:R-:W-:Y:S02]  /*6740*/  MOV R176, RZ ;  /* 0x000000ff00b07202 */ /* 0x000fe40000000f00 */
[----:B------:R-:W-:Y:S01]  /*6750*/  @P1 PRMT R175, R163, 0x7632, R175 ;  /* 0x00007632a3af1816 */ /* 0x000fe200000000af */
[----:B------:R-:W-:-:S03]  /*6760*/  FMUL.FTZ R177, R177, UR12 ;  /* 0x0000000cb1b17c20 */ /* 0x000fc60008410000 */
[----:B------:R-:W-:-:S05]  /*6770*/  @P1 SHF.L.U32 R175, R175, 0x10, RZ ;  /* 0x00000010afaf1819 */ /* 0x000fca00000006ff */
[----:B------:R-:W-:Y:S01]  /*6780*/  @P1 FMUL.FTZ R176, R177, R175 ;  /* 0x000000afb1b01220 */ /* 0x000fe20000410000 */
[----:B------:R-:W-:-:S03]  /*6790*/  FMUL.FTZ R175, R143, R177 ;  /* 0x000000b18faf7220 */ /* 0x000fc60000410000 */
[----:B------:R-:W-:Y:S02]  /*67a0*/  FADD.FTZ R67, R67, R176 ;  /* 0x000000b043437221 */ /* 0x000fe40000010000 */
[----:B------:R-:W-:-:S04]  /*67b0*/  FSEL R175, R175, RZ, P1 ;  /* 0x000000ffafaf7208 */ /* 0x000fc80000800000 */
[----:B------:R-:W-:-:S04]  /*67c0*/  F2FP.BF16.F32.PACK_AB R175, RZ, R175 ;  /* 0x000000afffaf723e */ /* 0x000fc800000010ff */
[----:B------:R-:W-:Y:S01]  /*67d0*/  PRMT R167, R167, 0x5410, R175 ;  /* 0x00005410a7a77816 */ /* 0x000fe200000000af */
[----:B------:R-:W-:Y:S06]  /*67e0*/  BRA `(.L_x_5913) ;  /* 0x0000000800887947 */ /* 0x000fec0003800000 */
.L_x_5930:
[----:B------:R-:W2:Y:S04]  /*67f0*/  LDL R176, [R1+0xc] ;  /* 0x00000c0001b07983 */ /* 0x000ea80000100800 */
[----:B------:R-:W3:Y:S04]  /*6800*/  LDL R175, [R1+0x8] ;  /* 0x0000080001af7983 */ /* 0x000ee80000100800 */
[----:B------:R-:W4:Y:S01]  /*6810*/  LDL.LU R177, [R1+0x20] ;  /* 0x0000200001b17983 */ /* 0x000f220000300800 */
[----:B-----5:R-:W-:Y:S01]  /*6820*/  ISETP.GT.AND P1, PT, R5, RZ, PT ;  /* 0x000000ff0500720c */ /* 0x020fe20003f24270 */
[----:B------:R-:W-:Y:S01]  /*6830*/  BSSY.RECONVERGENT B3, `(.L_x_5945) ;  /* 0x000001b000037945 */ /* 0x000fe20003800200 */
[----:B------:R-:W-:-:S04]  /*6840*/  PRMT R168, R28, 0x7632, R168 ;  /* 0x000076321ca87816 */ /* 0x000fc800000000a8 */
[----:B------:R-:W-:-:S07]  /*6850*/  SHF.L.U32 R168, R168, 0x10, RZ ;  /* 0x00000010a8a87819 */ /* 0x000fce00000006ff */
[----:B------:R-:W-:-:S04]  /*6860*/  @P1 FFMA.FTZ R169, R200, R172, R3 ;  /* 0x000000acc8a91223 */ /* 0x000fc80000010003 */
[----:B--2---:R-:W-:Y:S01]  /*6870*/  @P1 FADD.FTZ R169, R176, -R169 ;  /* 0x800000a9b0a91221 */ /* 0x004fe20000010000 */
[----:B------:R-:W-:-:S03]  /*6880*/  SHF.L.U32 R176, R28, 0x10, RZ ;  /* 0x000000101cb07819 */ /* 0x000fc600000006ff */
[----:B------:R-:W-:Y:S01]  /*6890*/  @P1 FFMA.FTZ R168, R4, R169, R168 ;  /* 0x000000a904a81223 */ /* 0x000fe200000100a8 */
[----:B------:R-:W-:Y:S01]  /*68a0*/  @P1 FFMA.FTZ R169, R203, R172, R3 ;  /* 0x000000accba91223 */ /* 0x000fe20000010003 */
[----:B----4-:R-:W-:-:S03]  /*68b0*/  ISETP.NE.AND P6, PT, R177, RZ, PT ;  /* 0x000000ffb100720c */ /* 0x010fc60003fc5270 */
[----:B---3--:R-:W-:Y:S01]  /*68c0*/  @P1 FADD.FTZ R169, R175, -R169 ;  /* 0x800000a9afa91221 */ /* 0x008fe20000010000 */
[----:B------:R-:W-:-:S05]  /*68d0*/  SHF.L.U32 R175, R29, 0x10, RZ ;  /* 0x000000101daf7819 */ /* 0x000fca00000006ff */
[----:B------:R-:W-:-:S04]  /*68e0*/  @P1 FFMA.FTZ R175, R4, R169, R175 ;  /* 0x000000a904af1223 */ /* 0x000fc800000100af */
        /* <DEDUP_REMOVED lines=15> */
.L_x_5946:
[----:B------:R-:W-:Y:S05]  /*69e0*/  BSYNC.RECONVERGENT B3 ;  /* 0x0000000000037941 */ /* 0x000fea0003800200 */
.L_x_5945:
        /* <DEDUP_REMOVED lines=8> */
[----:B------:R-:W-:Y:S01]  /*6a70*/  @P6 FMUL.FTZ R171, R169, R170 ;  /* 0x000000aaa9ab6220 */ /* 0x000fe20000410000 */
[----:B------:R-:W-:-:S03]  /*6a80*/  FMUL.FTZ R169, R145, R169 ;  /* 0x000000a991a97220 */ /* 0x000fc60000410000 */
[----:B------:R-:W-:Y:S02]  /*6a90*/  FADD.FTZ R69, R69, R171 ;  /* 0x000000ab45457221 */ /* 0x000fe40000010000 */
[----:B------:R-:W-:-:S04]  /*6aa0*/  FSEL R169, R169, RZ, P6 ;  /* 0x000000ffa9a97208 */ /* 0x000fc80003000000 */
[----:B------:R-:W-:-:S04]  /*6ab0*/  F2FP.BF16.F32.PACK_AB R169, RZ, R169 ;  /* 0x000000a9ffa9723e */ /* 0x000fc800000010ff */
[----:B------:R-:W-:-:S07]  /*6ac0*/  PRMT R164, R164, 0x5410, R169 ;  /* 0x00005410a4a47816 */ /* 0x000fce00000000a9 */
.L_x_5948:
[----:B------:R-:W-:Y:S05]  /*6ad0*/  BSYNC.RECONVERGENT B3 ;  /* 0x0000000000037941 */ /* 0x000fea0003800200 */
.L_x_5947:
[----:B------:R-:W-:Y:S04]  /*6ae0*/  BSSY.RECONVERGENT B3, `(.L_x_5949) ;  /* 0x000000d000037945 */ /* 0x000fe80003800200 */
[----:B------:R-:W-:Y:S05]  /*6af0*/  @!P0 BRA `(.L_x_5950) ;  /* 0x00000000002c8947 */ /* 0x000fea0003800000 */
        /* <DEDUP_REMOVED lines=11> */
.L_x_5950:
[----:B------:R-:W-:Y:S05]  /*6bb0*/  BSYNC.RECONVERGENT B3 ;  /* 0x0000000000037941 */ /* 0x000fea0003800200 */
.L_x_5949:
        /* <DEDUP_REMOVED lines=8> */
[----:B------:R-:W-:Y:S01]  /*6c40*/  LOP3.LUT P6, RZ, R186, 0xff000000, RZ, 0xc0, !PT ;  /* 0xff000000baff7812 */ /* 0x000fe200078cc0ff */
[----:B------:R-:W-:-:S04]  /*6c50*/  FMUL.FTZ R170, R169, UR13 ;  /* 0x0000000da9aa7c20 */ /* 0x000fc80008410000 */
[----:B------:R-:W-:-:S08]  /*6c60*/  FMUL.FTZ R170, R170, UR12 ;  /* 0x0000000caaaa7c20 */ /* 0x000fd00008410000 */
[----:B------:R-:W-:-:S04]  /*6c70*/  @P6 PRMT R171, R161, 0x7632, R171 ;  /* 0x00007632a1ab6816 */ /* 0x000fc800000000ab */
[----:B------:R-:W-:Y:S02]  /*6c80*/  @P6 SHF.L.U32 R177, R171, 0x10, RZ ;  /* 0x00000010abb16819 */ /* 0x000fe400000006ff */
[----:B------:R-:W-:-:S03]  /*6c90*/  MOV R171, RZ ;  /* 0x000000ff00ab7202 */ /* 0x000fc60000000f00 */
[----:B------:R-:W-:Y:S01]  /*6ca0*/  @P6 FMUL.FTZ R171, R170, R177 ;  /* 0x000000b1aaab6220 */ /* 0x000fe20000410000 */
[----:B------:R-:W-:-:S03]  /*6cb0*/  FMUL.FTZ R170, R147, R170 ;  /* 0x000000aa93aa7220 */ /* 0x000fc60000410000 */
[----:B------:R-:W-:Y:S02]  /*6cc0*/  FADD.FTZ R71, R71, R171 ;  /* 0x000000ab47477221 */ /* 0x000fe40000010000 */
[----:B------:R-:W-:-:S04]  /*6cd0*/  FSEL R170, R170, RZ, P6 ;  /* 0x000000ffaaaa7208 */ /* 0x000fc80003000000 */
[----:B------:R-:W-:-:S04]  /*6ce0*/  F2FP.BF16.F32.PACK_AB R170, RZ, R170 ;  /* 0x000000aaffaa723e */ /* 0x000fc800000010ff */
[----:B------:R-:W-:-:S07]  /*6cf0*/  PRMT R165, R165, 0x5410, R170 ;  /* 0x00005410a5a57816 */ /* 0x000fce00000000aa */
.L_x_5952:
[----:B------:R-:W-:Y:S05]  /*6d00*/  BSYNC.RECONVERGENT B3 ;  /* 0x0000000000037941 */ /* 0x000fea0003800200 */
.L_x_5951:
[----:B------:R-:W2:Y:S01]  /*6d10*/  LDL R170, [R1] ;  /* 0x0000000001aa7983 */ /* 0x000ea20000100800 */
[----:B------:R-:W-:Y:S01]  /*6d20*/  @P1 FFMA.FTZ R171, R202, R172, R3 ;  /* 0x000000accaab1223 */ /* 0x000fe20000010003 */
[----:B------:R-:W-:Y:S03]  /*6d30*/  BSSY.RECONVERGENT B3, `(.L_x_5953) ;  /* 0x0000010000037945 */ /* 0x000fe60003800200 */
[----:B--2---:R-:W-:Y:S01]  /*6d40*/  @P1 FADD.FTZ R171, R170, -R171 ;  /* 0x800000abaaab1221 */ /* 0x004fe20000010000 */
[----:B------:R-:W-:-:S05]  /*6d50*/  SHF.L.U32 R170, R30, 0x10, RZ ;  /* 0x000000101eaa7819 */ /* 0x000fca00000006ff */
        /* <DEDUP_REMOVED lines=13> */
.L_x_5954:
[----:B------:R-:W-:Y:S05]  /*6e30*/  BSYNC.RECONVERGENT B3 ;  /* 0x0000000000037941 */ /* 0x000fea0003800200 */
.L_x_5953:
        /* <DEDUP_REMOVED lines=19> */
.L_x_5956:
[----:B------:R-:W-:Y:S05]  /*6f70*/  BSYNC.RECONVERGENT B3 ;  /* 0x0000000000037941 */ /* 0x000fea0003800200 */
.L_x_5955:
        /* <DEDUP_REMOVED lines=25> */
.L_x_5958:
[----:B------:R-:W-:Y:S05]  /*7110*/  BSYNC.RECONVERGENT B3 ;  /* 0x0000000000037941 */ /* 0x000fea0003800200 */
.L_x_5957:
        /* <DEDUP_REMOVED lines=15> */
.L_x_5913:
[----:B------:R-:W-:Y:S05]  /*7210*/  BSYNC.RECONVERGENT B2 ;  /* 0x0000000000027941 */ /* 0x000fea0003800200 */
.L_x_5882:
        /* <DEDUP_REMOVED lines=10> */
.L_x_5879:
[----:B------:R-:W-:Y:S05]  /*72c0*/  BSYNC.RECONVERGENT B1 ;  /* 0x0000000000017941 */ /* 0x000fea0003800200 */
.L_x_5878:
[----:B------:R-:W-:Y:S04]  /*72d0*/  BSSY.RECONVERGENT B1, `(.L_x_5959) ;  /* 0x00002d7000017945 */ /* 0x000fe80003800200 */
[----:B------:R-:W-:Y:S05]  /*72e0*/  @!P2 BRA `(.L_x_5960) ;  /* 0x0000002c0054a947 */ /* 0x000fea0003800000 */
[----:B------:R-:W-:Y:S04]  /*72f0*/  BSSY.RECONVERGENT B2, `(.L_x_5961) ;  /* 0x0000005000027945 */ /* 0x000fe80003800200 */
[----:B------:R-:W-:Y:S05]  /*7300*/  @!P0 BRA `(.L_x_5962) ;  /* 0x00000000000c8947 */ /* 0x000fea0003800000 */
[----:B-----5:R-:W2:Y:S02]  /*7310*/  LDC.64 R160, c[0x0][0x390] ;  /* 0x0000e400ffa07b82 */ /* 0x020ea40000000a00 */
[----:B--2---:R-:W-:-:S06]  /*7320*/  IMAD.WIDE.U32 R160, R174, 0x10, R160 ;  /* 0x00000010aea07825 */ /* 0x004fcc00078e00a0 */
[----:B------:R-:W5:Y:S02]  /*7330*/  LDG.E.128 R160, desc[UR6][R160.64] ;  /* 0x00000006a0a07981 */ /* 0x000f64000c1e1d00 */
.L_x_5962:
[----:B------:R-:W-:Y:S05]  /*7340*/  BSYNC.RECONVERGENT B2 ;  /* 0x0000000000027941 */ /* 0x000fea0003800200 */
.L_x_5961:
        /* <DEDUP_REMOVED lines=8> */
[----:B-----5:R-:W-:Y:S01]  /*73d0*/  ISETP.GT.AND P1, PT, R5, RZ, PT ;  /* 0x000000ff0500720c */ /* 0x020fe20003f24270 */
[----:B------:R-:W-:Y:S01]  /*73e0*/  BSSY.RECONVERGENT B3, `(.L_x_5966) ;  /* 0x000001a000037945 */ /* 0x000fe20003800200 */
[C---:B------:R-:W-:Y:S02]  /*73f0*/  PRMT R171, R24.reuse, 0x7632, R171 ;  /* 0x0000763218ab7816 */ /* 0x040fe400000000ab */
[----:B------:R-:W-:Y:S02]  /*7400*/  SHF.L.U32 R169, R25, 0x10, RZ ;  /* 0x0000001019a97819 */ /* 0x000fe400000006ff */
[----:B------:R-:W-:Y:S02]  /*7410*/  SHF.L.U32 R171, R171, 0x10, RZ ;  /* 0x00000010abab7819 */ /* 0x000fe400000006ff */
[----:B------:R-:W-:-:S05]  /*7420*/  SHF.L.U32 R168, R24, 0x10, RZ ;  /* 0x0000001018a87819 */ /* 0x000fca00000006ff */
[----:B------:R-:W-:-:S04]  /*7430*/  @P1 FFMA.FTZ R2, R180, R172, R3 ;  /* 0x000000acb4021223 */ /* 0x000fc80000010003 */
[----:B------:R-:W-:-:S04]  /*7440*/  @P1 FADD.FTZ R2, R248, -R2 ;  /* 0x80000002f8021221 */ /* 0x000fc80000010000 */
[----:B------:R-:W-:Y:S01]  /*7450*/  @P1 FFMA.FTZ R171, R4, R2, R171 ;  /* 0x0000000204ab1223 */ /* 0x000fe200000100ab */
        /* <DEDUP_REMOVED lines=17> */
[----:B-1----:R-:W-:-:S07]  /*7570*/  PRMT R164, R2, 0x7610, R164 ;  /* 0x0000761002a47816 */ /* 0x002fce00000000a4 */
.L_x_5967:
[----:B------:R-:W-:Y:S05]  /*7580*/  BSYNC.RECONVERGENT B3 ;  /* 0x0000000000037941 */ /* 0x000fea0003800200 */
.L_x_5966:
        /* <DEDUP_REMOVED lines=13> */
[----:B-1----:R-:W-:-:S07]  /*7660*/  PRMT R164, R164, 0x5410, R2 ;  /* 0x00005410a4a47816 */ /* 0x002fce0000000002 */
.L_x_5969:
[----:B------:R-:W-:Y:S05]  /*7670*/  BSYNC.RECONVERGENT B3 ;  /* 0x0000000000037941 */ /* 0x000fea0003800200 */
.L_x_5968:
        /* <DEDUP_REMOVED lines=13> */
.L_x_5971:
[----:B------:R-:W-:Y:S05]  /*7750*/  BSYNC.RECONVERGENT B3 ;  /* 0x0000000000037941 */ /* 0x000fea0003800200 */
.L_x_5970:
        /* <DEDUP_REMOVED lines=9> */
[----:B-1----:R-:W-:-:S03]  /*77f0*/  MOV R176, RZ ;  /* 0x000000ff00b07202 */ /* 0x002fc60000000f00 */
        /* <DEDUP_REMOVED lines=9> */
.L_x_5973:
[----:B------:R-:W-:Y:S05]  /*7890*/  BSYNC.RECONVERGENT B3 ;  /* 0x0000000000037941 */ /* 0x000fea0003800200 */
.L_x_5972:
[----:B------:R-:W-:Y:S01]  /*78a0*/  @P1 FFMA.FTZ R2, R194, R172, R3 ;  /* 0x000000acc2021223 */ /* 0x000fe20000010003 */
[----:B-1----:R-:W-:Y:S01]  /*78b0*/  SHF.L.U32 R176, R26, 0x10, RZ ;  /* 0x000000101ab07819 */ /* 0x002fe200000006ff */
        /* <DEDUP_REMOVED lines=15> */
.L_x_5975:
[----:B------:R-:W-:Y:S05]  /*79b0*/  BSYNC.RECONVERGENT B3 ;  /* 0x0000000000037941 */ /* 0x000fea0003800200 */
.L_x_5974:
        /* <DEDUP_REMOVED lines=19> */
.L_x_5977:
[----:B------:R-:W-:Y:S05]  /*7af0*/  BSYNC.RECONVERGENT B3 ;  /* 0x0000000000037941 */ /* 0x000fea0003800200 */
.L_x_5976:
        /* <DEDUP_REMOVED lines=25> */
.L_x_5979:
[----:B------:R-:W-:Y:S05]  /*7c90*/  BSYNC.RECONVERGENT B3 ;  /* 0x0000000000037941 */ /* 0x000fea0003800200 */
.L_x_5978:
        /* <DEDUP_REMOVED lines=16> */
.L_x_5965:
        /* <DEDUP_REMOVED lines=8> */
[----:B------:R-:W-:Y:S01]  /*7e20*/  FMUL.FTZ R2, R175, UR13 ;  /* 0x0000000daf027c20 */ /* 0x000fe20008410000 */
[----:B------:R-:W-:Y:S01]  /*7e30*/  HFMA2 R175, -RZ, RZ, 0, 0 ;  /* 0x00000000ffaf7431 */ /* 0x000fe200000001ff */
[----:B-1----:R-:W-:Y:S02]  /*7e40*/  @P1 SHF.L.U32 R176, R160, 0x10, RZ ;  /* 0x00000010a0b01819 */ /* 0x002fe400000006ff */
[----:B------:R-:W-:-:S04]  /*7e50*/  FMUL.FTZ R2, R2, UR12 ;  /* 0x0000000c02027c20 */ /* 0x000fc80008410000 */
[-C--:B------:R-:W-:Y:S01]  /*7e60*/  @P1 FMUL.FTZ R175, R176, R2.reuse ;  /* 0x00000002b0af1220 */ /* 0x080fe20000410000 */
[----:B------:R-:W-:-:S03]  /*7e70*/  FMUL.FTZ R2, R136, R2 ;  /* 0x0000000288027220 */ /* 0x000fc60000410000 */
[----:B------:R-:W-:Y:S02]  /*7e80*/  FADD.FTZ R60, R60, R175 ;  /* 0x000000af3c3c7221 */ /* 0x000fe40000010000 */
[----:B------:R-:W-:-:S04]  /*7e90*/  FSEL R2, R2, RZ, P1 ;  /* 0x000000ff02027208 */ /* 0x000fc80000800000 */
[----:B------:R-:W-:-:S04]  /*7ea0*/  F2FP.BF16.F32.PACK_AB R2, RZ, R2 ;  /* 0x00000002ff02723e */ /* 0x000fc800000010ff */
[----:B------:R-:W-:-:S07]  /*7eb0*/  PRMT R164, R2, 0x7610, R164 ;  /* 0x0000761002a47816 */ /* 0x000fce00000000a4 */
.L_x_5982:
[----:B------:R-:W-:Y:S05]  /*7ec0*/  BSYNC.RECONVERGENT B3 ;  /* 0x0000000000037941 */ /* 0x000fea0003800200 */
.L_x_5981:
[----:B------:R-:W-:Y:S04]  /*7ed0*/  BSSY.RECONVERGENT B3, `(.L_x_5983) ;  /* 0x0000013000037945 */ /* 0x000fe80003800200 */
[----:B------:R-:W-:Y:S05]  /*7ee0*/  @!P0 BRA `(.L_x_5984) ;  /* 0x0000000000448947 */ /* 0x000fea0003800000 */
[----:B------:R-:W-:Y:S01]  /*7ef0*/  LOP3.LUT P1, RZ, R184, 0xff00, RZ, 0xc0, !PT ;  /* 0x0000ff00b8ff7812 */ /* 0x000fe2000782c0ff */
[----:B------:R-:W-:Y:S01]  /*7f00*/  @P6 FFMA.FTZ R2, R180, R172, R3 ;  /* 0x000000acb4026223 */ /* 0x000fe20000010003 */
[----:B------:R-:W-:Y:S02]  /*7f10*/  PRMT R175, R24, 0x7632, R175 ;  /* 0x0000763218af7816 */ /* 0x000fe400000000af */
[----:B-1----:R-:W-:Y:S01]  /*7f20*/  MOV R176, RZ ;  /* 0x000000ff00b07202 */ /* 0x002fe20000000f00 */
        /* <DEDUP_REMOVED lines=8> */
[----:B------:R-:W-:-:S03]  /*7fb0*/  FMUL.FTZ R2, R137, R175 ;  /* 0x000000af89027220 */ /* 0x000fc60000410000 */
[----:B------:R-:W-:Y:S02]  /*7fc0*/  FADD.FTZ R61, R61, R176 ;  /* 0x000000b03d3d7221 */ /* 0x000fe40000010000 */
[----:B------:R-:W-:-:S04]  /*7fd0*/  FSEL R2, R2, RZ, P1 ;  /* 0x000000ff02027208 */ /* 0x000fc80000800000 */
[----:B------:R-:W-:-:S04]  /*7fe0*/  F2FP.BF16.F32.PACK_AB R2, RZ, R2 ;  /* 0x00000002ff02723e */ /* 0x000fc800000010ff */
[----:B------:R-:W-:-:S07]  /*7ff0*/  PRMT R164, R164, 0x5410, R2 ;  /* 0x00005410a4a47816 */ /* 0x000fce0000000002 */
.L_x_5984:
[----:B------:R-:W-:Y:S05]  /*8000*/  BSYNC.RECONVERGENT B3 ;  /* 0x0000000000037941 */ /* 0x000fea0003800200 */
.L_x_5983:
        /* <DEDUP_REMOVED lines=17> */
.L_x_5986:
[----:B------:R-:W-:Y:S05]  /*8120*/  BSYNC.RECONVERGENT B3 ;  /* 0x0000000000037941 */ /* 0x000fea0003800200 */
.L_x_5985:
        /* <DEDUP_REMOVED lines=19> */
.L_x_5988:
[----:B------:R-:W-:Y:S05]  /*8260*/  BSYNC.RECONVERGENT B3 ;  /* 0x0000000000037941 */ /* 0x000fea0003800200 */
.L_x_5987:
        /* <DEDUP_REMOVED lines=17> */
.L_x_5990:
[----:B------:R-:W-:Y:S05]  /*8380*/  BSYNC.RECONVERGENT B3 ;  /* 0x0000000000037941 */ /* 0x000fea0003800200 */
.L_x_5989:
        /* <DEDUP_REMOVED lines=19> */
.L_x_5992:
[----:B------:R-:W-:Y:S05]  /*84c0*/  BSYNC.RECONVERGENT B3 ;  /* 0x0000000000037941 */ /* 0x000fea0003800200 */
.L_x_5991:
        /* <DEDUP_REMOVED lines=17> */
.L_x_5994:
[----:B------:R-:W-:Y:S05]  /*85e0*/  BSYNC.RECONVERGENT B3 ;  /* 0x0000000000037941 */ /* 0x000fea0003800200 */
.L_x_5993:
[----:B------:R-:W-:Y:S05]  /*85f0*/  @!P0 BRA `(.L_x_5980) ;  /* 0x00000018006c8947 */ /* 0x000fea0003800000 */
[----:B------:R-:W-:Y:S01]  /*8600*/  ISETP.GE.U32.AND P1, PT, R184, RZ, PT ;  /* 0x000000ffb800720c */ /* 0x000fe20003f26070 */
[----:B------:R-:W-:Y:S01]  /*8610*/  @P6 FFMA.FTZ R2, R21, R172, R3 ;  /* 0x000000ac15026223 */ /* 0x000fe20000010003 */
[----:B------:R-:W-:Y:S02]  /*8620*/  PRMT R175, R27, 0x7632, R175 ;  /* 0x000076321baf7816 */ /* 0x000fe400000000af */
[----:B------:R-:W-:Y:S01]  /*8630*/  ISETP.GE.U32.AND.EX P1, PT, R185, 0x1000000, PT, P1 ;  /* 0x01000000b900780c */ /* 0x000fe20003f26110 */
[----:B------:R-:W-:Y:S01]  /*8640*/  @P6 FADD.FTZ R2, R242, -R2 ;  /* 0x80000002f2026221 */ /* 0x000fe20000010000 */
[----:B------:R-:W-:Y:S02]  /*8650*/  SHF.L.U32 R175, R175, 0x10, RZ ;  /* 0x00000010afaf7819 */ /* 0x000fe400000006ff */
[----:B-1----:R-:W-:-:S03]  /*8660*/  MOV R176, RZ ;  /* 0x000000ff00b07202 */ /* 0x002fc60000000f00 */
[----:B------:R-:W-:-:S04]  /*8670*/  @P6 FFMA.FTZ R175, R4, R2, R175 ;  /* 0x0000000204af6223 */ /* 0x000fc800000100af */
[----:B------:R-:W-:Y:S02]  /*8680*/  FMUL.FTZ R175, R175, UR13 ;  /* 0x0000000dafaf7c20 */ /* 0x000fe40008410000 */
[----:B------:R-:W-:Y:S02]  /*8690*/  @P1 PRMT R2, R163, 0x7632, R2 ;  /* 0x00007632a3021816 */ /* 0x000fe40000000002 */
[----:B------:R-:W-:Y:S02]  /*86a0*/  FMUL.FTZ R175, R175, UR12 ;  /* 0x0000000cafaf7c20 */ /* 0x000fe40008410000 */
        /* <DEDUP_REMOVED lines=8> */
.L_x_5964:
[----:B------:R-:W-:-:S04]  /*8730*/  UISETP.NE.U32.AND UP0, UPT, UR20, URZ, UPT ;  /* 0x000000ff1400728c */ /* 0x000fc8000bf05070 */
[----:B------:R-:W-:-:S06]  /*8740*/  UISETP.NE.AND.EX UP0, UPT, UR21, URZ, UPT, UP0 ;  /* 0x000000ff1500728c */ /* 0x000fcc000bf05300 */
[----:B------:R-:W-:-:S13]  /*8750*/  PLOP3.LUT P2, PT, PT, PT, UP0, 0x80, 0x8 ;  /* 0x000000000008781c */ /* 0x000fda0003f4f008 */
[----:B------:R-:W-:Y:S05]  /*8760*/  @!P2 BRA `(.L_x_5995) ;  /* 0x000000080064a947 */ /* 0x000fea0003800000 */
[-CC-:B------:R-:W-:Y:S01]  /*8770*/  FFMA.FTZ R168, R180, R172.reuse, R3.reuse ;  /* 0x000000acb4a87223 */ /* 0x180fe20000010003 */
[----:B------:R-:W-:Y:S01]  /*8780*/  FFMA.FTZ R2, R196, R172, R3 ;  /* 0x000000acc4027223 */ /* 0x000fe20000010003 */
[----:B-----5:R-:W-:Y:S01]  /*8790*/  ISETP.GT.AND P1, PT, R5, RZ, PT ;  /* 0x000000ff0500720c */ /* 0x020fe20003f24270 */
[----:B------:R-:W-:Y:S01]  /*87a0*/  BSSY.RECONVERGENT B3, `(.L_x_5996) ;  /* 0x0000013000037945 */ /* 0x000fe20003800200 */
[----:B------:R-:W-:Y:S01]  /*87b0*/  FADD.FTZ R168, R248, -R168 ;  /* 0x800000a8f8a87221 */ /* 0x000fe20000010000 */
[----:B------:R-:W-:-:S03]  /*87c0*/  FADD.FTZ R2, R249, -R2 ;  /* 0x80000002f9027221 */ /* 0x000fc60000010000 */
[C---:B------:R-:W-:Y:S01]  /*87d0*/  FMUL.FTZ R168, R4.reuse, R168 ;  /* 0x000000a804a87220 */ /* 0x040fe20000410000 */
[----:B------:R-:W-:-:S04]  /*87e0*/  FMUL.FTZ R2, R4, R2 ;  /* 0x0000000204027220 */ /* 0x000fc80000410000 */
        /* <DEDUP_REMOVED lines=14> */
.L_x_5997:
[----:B------:R-:W-:Y:S05]  /*88d0*/  BSYNC.RECONVERGENT B3 ;  /* 0x0000000000037941 */ /* 0x000fea0003800200 */
.L_x_5996:
        /* <DEDUP_REMOVED lines=13> */
[----:B-1----:R-:W-:-:S07]  /*89b0*/  PRMT R164, R164, 0x5410, R169 ;  /* 0x00005410a4a47816 */ /* 0x002fce00000000a9 */
.L_x_5999:
[----:B------:R-:W-:Y:S05]  /*89c0*/  BSYNC.RECONVERGENT B3 ;  /* 0x0000000000037941 */ /* 0x000fea0003800200 */
.L_x_5998:
[----:B------:R-:W-:Y:S01]  /*89d0*/  FFMA.FTZ R169, R195, R172, R3 ;  /* 0x000000acc3a97223 */ /* 0x000fe20000010003 */
[----:B------:R-:W-:Y:S03]  /*89e0*/  BSSY.RECONVERGENT B3, `(.L_x_6000) ;  /* 0x0000010000037945 */ /* 0x000fe60003800200 */
[----:B------:R-:W-:-:S04]  /*89f0*/  FADD.FTZ R169, R247, -R169 ;  /* 0x800000a9f7a97221 */ /* 0x000fc80000010000 */
        /* <DEDUP_REMOVED lines=14> */
.L_x_6001:
[----:B------:R-:W-:Y:S05]  /*8ae0*/  BSYNC.RECONVERGENT B3 ;  /* 0x0000000000037941 */ /* 0x000fea0003800200 */
.L_x_6000:
        /* <DEDUP_REMOVED lines=8> */
[----:B-1----:R-:W-:-:S03]  /*8b70*/  MOV R176, RZ ;  /* 0x000000ff00b07202 */ /* 0x002fc60000000f00 */
        /* <DEDUP_REMOVED lines=9> */
.L_x_6003:
[----:B------:R-:W-:Y:S05]  /*8c10*/  BSYNC.RECONVERGENT B3 ;  /* 0x0000000000037941 */ /* 0x000fea0003800200 */
.L_x_6002:
[----:B------:R-:W-:Y:S01]  /*8c20*/  FFMA.FTZ R170, R194, R172, R3 ;  /* 0x000000acc2aa7223 */ /* 0x000fe20000010003 */
[----:B------:R-:W-:Y:S03]  /*8c30*/  BSSY.RECONVERGENT B3, `(.L_x_6004) ;  /* 0x0000010000037945 */ /* 0x000fe60003800200 */
[----:B------:R-:W-:-:S04]  /*8c40*/  FADD.FTZ R170, R245, -R170 ;  /* 0x800000aaf5aa7221 */ /* 0x000fc80000010000 */
[----:B------:R-:W-:-:S05]  /*8c50*/  FMUL.FTZ R170, R4, R170 ;  /* 0x000000aa04aa7220 */ /* 0x000fca0000410000 */
[----:B-1----:R-:W-:Y:S01]  /*8c60*/  FSEL R176, R170, RZ, P1 ;  /* 0x000000ffaab07208 */ /* 0x002fe20000800000 */
        /* <DEDUP_REMOVED lines=12> */
.L_x_6005:
[----:B------:R-:W-:Y:S05]  /*8d30*/  BSYNC.RECONVERGENT B3 ;  /* 0x0000000000037941 */ /* 0x000fea0003800200 */
.L_x_6004:
        /* <DEDUP_REMOVED lines=18> */
.L_x_6007:
[----:B------:R-:W-:Y:S05]  /*8e60*/  BSYNC.RECONVERGENT B3 ;  /* 0x0000000000037941 */ /* 0x000fea0003800200 */
.L_x_6006:
        /* <DEDUP_REMOVED lines=24> */
.L_x_6009:
[----:B------:R-:W-:Y:S05]  /*8ff0*/  BSYNC.RECONVERGENT B3 ;  /* 0x0000000000037941 */ /* 0x000fea0003800200 */
.L_x_6008:
        /* <DEDUP_REMOVED lines=16> */
.L_x_5995:
        /* <DEDUP_REMOVED lines=15> */
.L_x_6013:
[----:B------:R-:W-:Y:S05]  /*91f0*/  BSYNC.RECONVERGENT B4 ;  /* 0x0000000000047941 */ /* 0x000fea0003800200 */
.L_x_6012:
        /* <DEDUP_REMOVED lines=11> */
[----:B-1----:R-:W-:-:S07]  /*92b0*/  PRMT R164, R2, 0x7610, R164 ;  /* 0x0000761002a47816 */ /* 0x002fce00000000a4 */
.L_x_6011:
[----:B------:R-:W-:Y:S05]  /*92c0*/  BSYNC.RECONVERGENT B3 ;  /* 0x0000000000037941 */ /* 0x000fea0003800200 */
.L_x_6010:
        /* <DEDUP_REMOVED lines=16> */
.L_x_6017:
[----:B------:R-:W-:Y:S05]  /*93d0*/  BSYNC.RECONVERGENT B4 ;  /* 0x0000000000047941 */ /* 0x000fea0003800200 */
.L_x_6016:
        /* <DEDUP_REMOVED lines=12> */
.L_x_6015:
[----:B------:R-:W-:Y:S05]  /*94a0*/  BSYNC.RECONVERGENT B3 ;  /* 0x0000000000037941 */ /* 0x000fea0003800200 */
.L_x_6014:
        /* <DEDUP_REMOVED lines=15> */
.L_x_6021:
[----:B------:R-:W-:Y:S05]  /*95a0*/  BSYNC.RECONVERGENT B4 ;  /* 0x0000000000047941 */ /* 0x000fea0003800200 */
.L_x_6020:
        /* <DEDUP_REMOVED lines=12> */
.L_x_6019:
[----:B------:R-:W-:Y:S05]  /*9670*/  BSYNC.RECONVERGENT B3 ;  /* 0x0000000000037941 */ /* 0x000fea0003800200 */
.L_x_6018:
        /* <DEDUP_REMOVED lines=16> */
.L_x_6025:
[----:B------:R-:W-:Y:S05]  /*9780*/  BSYNC.RECONVERGENT B4 ;  /* 0x0000000000047941 */ /* 0x000fea0003800200 */
.L_x_6024:
        /* <DEDUP_REMOVED lines=12> */
.L_x_6023:
[----:B------:R-:W-:Y:S05]  /*9850*/  BSYNC.RECONVERGENT B3 ;  /* 0x0000000000037941 */ /* 0x000fea0003800200 */
.L_x_6022:
        /* <DEDUP_REMOVED lines=15> */
.L_x_6029:
[----:B------:R-:W-:Y:S05]  /*9950*/  BSYNC.RECONVERGENT B4 ;  /* 0x0000000000047941 */ /* 0x000fea0003800200 */
.L_x_6028:
        /* <DEDUP_REMOVED lines=12> */
.L_x_6027:
[----:B------:R-:W-:Y:S05]  /*9a20*/  BSYNC.RECONVERGENT B3 ;  /* 0x0000000000037941 */ /* 0x000fea0003800200 */
.L_x_6026:
        /* <DEDUP_REMOVED lines=16> */
.L_x_6033:
[----:B------:R-:W-:Y:S05]  /*9b30*/  BSYNC.RECONVERGENT B4 ;  /* 0x0000000000047941 */ /* 0x000fea0003800200 */
.L_x_6032:
        /* <DEDUP_REMOVED lines=12> */
.L_x_6031:
[----:B------:R-:W-:Y:S05]  /*9c00*/  BSYNC.RECONVERGENT B3 ;  /* 0x0000000000037941 */ /* 0x000fea0003800200 */
.L_x_6030:
        /* <DEDUP_REMOVED lines=15> */
.L_x_6037:
[----:B------:R-:W-:Y:S05]  /*9d00*/  BSYNC.RECONVERGENT B4 ;  /* 0x0000000000047941 */ /* 0x000fea0003800200 */
.L_x_6036:
        /* <DEDUP_REMOVED lines=12> */
.L_x_6035:
[----:B------:R-:W-:Y:S05]  /*9dd0*/  BSYNC.RECONVERGENT B3 ;  /* 0x0000000000037941 */ /* 0x000fea0003800200 */
.L_x_6034:
        /* <DEDUP_REMOVED lines=16> */
.L_x_6039:
[----:B------:R-:W-:Y:S05]  /*9ee0*/  BSYNC.RECONVERGENT B3 ;  /* 0x0000000000037941 */ /* 0x000fea0003800200 */
.L_x_6038:
        /* <DEDUP_REMOVED lines=12> */
.L_x_5980:
[----:B------:R-:W-:Y:S05]  /*9fb0*/  BSYNC.RECONVERGENT B2 ;  /* 0x0000000000027941 */ /* 0x000fea0003800200 */
.L_x_5963:
        /* <DEDUP_REMOVED lines=8> */
.L_x_5960:
[----:B------:R-:W-:Y:S05]  /*a040*/  BSYNC.RECONVERGENT B1 ;  /* 0x0000000000017941 */ /* 0x000fea0003800200 */
.L_x_5959:
[----:B------:R-:W-:Y:S04]  /*a050*/  BSSY.RECONVERGENT B1, `(.L_x_6040) ;  /* 0x00002d7000017945 */ /* 0x000fe80003800200 */
[----:B------:R-:W-:Y:S05]  /*a060*/  @!P3 BRA `(.L_x_6041) ;  /* 0x0000002c0054b947 */ /* 0x000fea0003800000 */
[----:B------:R-:W-:Y:S04]  /*a070*/  BSSY.RECONVERGENT B2, `(.L_x_6042) ;  /* 0x0000005000027945 */ /* 0x000fe80003800200 */
[----:B------:R-:W-:Y:S05]  /*a080*/  @!P0 BRA `(.L_x_6043) ;  /* 0x00000000000c8947 */ /* 0x000fea0003800000 */
[----:B-----5:R-:W3:Y:S02]  /*a090*/  LDC.64 R160, c[0x0][0x390] ;  /* 0x0000e400ffa07b82 */ /* 0x020ee40000000a00 */
[----:B---3--:R-:W-:-:S06]  /*a0a0*/  IMAD.WIDE.U32 R160, R174, 0x10, R160 ;  /* 0x00000010aea07825 */ /* 0x008fcc00078e00a0 */
[----:B------:R-:W5:Y:S02]  /*a0b0*/  LDG.E.128 R160, desc[UR6][R160.64] ;  /* 0x00000006a0a07981 */ /* 0x000f64000c1e1d00 */
.L_x_6043:
[----:B------:R-:W-:Y:S05]  /*a0c0*/  BSYNC.RECONVERGENT B2 ;  /* 0x0000000000027941 */ /* 0x000fea0003800200 */
.L_x_6042:
        /* <DEDUP_REMOVED lines=34> */
[----:B-12---:R-:W-:-:S07]  /*a2f0*/  PRMT R164, R2, 0x7610, R164 ;  /* 0x0000761002a47816 */ /* 0x006fce00000000a4 */
.L_x_6048:
[----:B------:R-:W-:Y:S05]  /*a300*/  BSYNC.RECONVERGENT B3 ;  /* 0x0000000000037941 */ /* 0x000fea0003800200 */
.L_x_6047:
        /* <DEDUP_REMOVED lines=13> */
[----:B-12---:R-:W-:-:S07]  /*a3e0*/  PRMT R164, R164, 0x5410, R2 ;  /* 0x00005410a4a47816 */ /* 0x006fce0000000002 */
.L_x_6050:
[----:B------:R-:W-:Y:S05]  /*a3f0*/  BSYNC.RECONVERGENT B3 ;  /* 0x0000000000037941 */ /* 0x000fea0003800200 */
.L_x_6049:
        /* <DEDUP_REMOVED lines=13> */
.L_x_6052:
[----:B------:R-:W-:Y:S05]  /*a4d0*/  BSYNC.RECONVERGENT B3 ;  /* 0x0000000000037941 */ /* 0x000fea0003800200 */
.L_x_6051:
        /* <DEDUP_REMOVED lines=9> */
[----:B-12---:R-:W-:-:S03]  /*a570*/  MOV R176, RZ ;  /* 0x000000ff00b07202 */ /* 0x006fc60000000f00 */
        /* <DEDUP_REMOVED lines=9> */
.L_x_6054:
[----:B------:R-:W-:Y:S05]  /*a610*/  BSYNC.RECONVERGENT B3 ;  /* 0x0000000000037941 */ /* 0x000fea0003800200 */
.L_x_6053:
[----:B------:R-:W-:Y:S01]  /*a620*/  @P1 FFMA.FTZ R2, R18, R172, R3 ;  /* 0x000000ac12021223 */ /* 0x000fe20000010003 */
[----:B-12---:R-:W-:Y:S01]  /*a630*/  SHF.L.U32 R176, R150, 0x10, RZ ;  /* 0x0000001096b07819 */ /* 0x006fe200000006ff */
        /* <DEDUP_REMOVED lines=15> */
.L_x_6056:
[----:B------:R-:W-:Y:S05]  /*a730*/  BSYNC.RECONVERGENT B3 ;  /* 0x0000000000037941 */ /* 0x000fea0003800200 */
.L_x_6055:
        /* <DEDUP_REMOVED lines=19> */
.L_x_6058:
[----:B------:R-:W-:Y:S05]  /*a870*/  BSYNC.RECONVERGENT B3 ;  /* 0x0000000000037941 */ /* 0x000fea0003800200 */
.L_x_6057:
        /* <DEDUP_REMOVED lines=25> */
.L_x_6060:
[----:B------:R-:W-:Y:S05]  /*aa10*/  BSYNC.RECONVERGENT B3 ;  /* 0x0000000000037941 */ /* 0x000fea0003800200 */
.L_x_6059:
        /* <DEDUP_REMOVED lines=16> */
.L_x_6046:
        /* <DEDUP_REMOVED lines=10> */
[----:B-12---:R-:W-:Y:S02]  /*abc0*/  @P1 SHF.L.U32 R176, R160, 0x10, RZ ;  /* 0x00000010a0b01819 */ /* 0x006fe400000006ff */
[----:B------:R-:W-:-:S04]  /*abd0*/  FMUL.FTZ R2, R2, UR12 ;  /* 0x0000000c02027c20 */ /* 0x000fc80008410000 */
[-C--:B------:R-:W-:Y:S01]  /*abe0*/  @P1 FMUL.FTZ R175, R176, R2.reuse ;  /* 0x00000002b0af1220 */ /* 0x080fe20000410000 */
[----:B------:R-:W-:-:S03]  /*abf0*/  FMUL.FTZ R2, R128, R2 ;  /* 0x0000000280027220 */ /* 0x000fc60000410000 */
[----:B------:R-:W-:Y:S02]  /*ac00*/  FADD.FTZ R52, R52, R175 ;  /* 0x000000af34347221 */ /* 0x000fe40000010000 */
[----:B------:R-:W-:-:S04]  /*ac10*/  FSEL R2, R2, RZ, P1 ;  /* 0x000000ff02027208 */ /* 0x000fc80000800000 */
[----:B------:R-:W-:-:S04]  /*ac20*/  F2FP.BF16.F32.PACK_AB R2, RZ, R2 ;  /* 0x00000002ff02723e */ /* 0x000fc800000010ff */
[----:B------:R-:W-:-:S07]  /*ac30*/  PRMT R164, R2, 0x7610, R164 ;  /* 0x0000761002a47816 */ /* 0x000fce00000000a4 */
.L_x_6063:
[----:B------:R-:W-:Y:S05]  /*ac40*/  BSYNC.RECONVERGENT B3 ;  /* 0x0000000000037941 */ /* 0x000fea0003800200 */
.L_x_6062:
[----:B------:R-:W-:Y:S04]  /*ac50*/  BSSY.RECONVERGENT B3, `(.L_x_6064) ;  /* 0x0000013000037945 */ /* 0x000fe80003800200 */
[----:B------:R-:W-:Y:S05]  /*ac60*/  @!P0 BRA `(.L_x_6065) ;  /* 0x0000000000448947 */ /* 0x000fea0003800000 */
[----:B------:R-:W-:Y:S01]  /*ac70*/  LOP3.LUT P1, RZ, R188, 0xff00, RZ, 0xc0, !PT ;  /* 0x0000ff00bcff7812 */ /* 0x000fe2000782c0ff */
[----:B------:R-:W-:Y:S01]  /*ac80*/  @P3 FFMA.FTZ R2, R16, R172, R3 ;  /* 0x000000ac10023223 */ /* 0x000fe20000010003 */
[----:B------:R-:W-:Y:S02]  /*ac90*/  PRMT R175, R148, 0x7632, R175 ;  /* 0x0000763294af7816 */ /* 0x000fe400000000af */
[----:B-12---:R-:W-:Y:S01]  /*aca0*/  MOV R176, RZ ;  /* 0x000000ff00b07202 */ /* 0x006fe20000000f00 */
        /* <DEDUP_REMOVED lines=13> */
.L_x_6065:
[----:B------:R-:W-:Y:S05]  /*ad80*/  BSYNC.RECONVERGENT B3 ;  /* 0x0000000000037941 */ /* 0x000fea0003800200 */
.L_x_6064:
        /* <DEDUP_REMOVED lines=17> */
.L_x_6067:
[----:B------:R-:W-:Y:S05]  /*aea0*/  BSYNC.RECONVERGENT B3 ;  /* 0x0000000000037941 */ /* 0x000fea0003800200 */
.L_x_6066:
        /* <DEDUP_REMOVED lines=19> */
.L_x_6069:
[----:B------:R-:W-:Y:S05]  /*afe0*/  BSYNC.RECONVERGENT B3 ;  /* 0x0000000000037941 */ /* 0x000fea0003800200 */
.L_x_6068:
        /* <DEDUP_REMOVED lines=17> */
.L_x_6071:
[----:B------:R-:W-:Y:S05]  /*b100*/  BSYNC.RECONVERGENT B3 ;  /* 0x0000000000037941 */ /* 0x000fea0003800200 */
.L_x_6070:
        /* <DEDUP_REMOVED lines=19> */
.L_x_6073:
[----:B------:R-:W-:Y:S05]  /*b240*/  BSYNC.RECONVERGENT B3 ;  /* 0x0000000000037941 */ /* 0x000fea0003800200 */
.L_x_6072:
        /* <DEDUP_REMOVED lines=17> */
.L_x_6075:
[----:B------:R-:W-:Y:S05]  /*b360*/  BSYNC.RECONVERGENT B3 ;  /* 0x0000000000037941 */ /* 0x000fea0003800200 */
.L_x_6074:
[----:B------:R-:W-:Y:S05]  /*b370*/  @!P0 BRA `(.L_x_6061) ;  /* 0x00000018006c8947 */ /* 0x000fea0003800000 */
[----:B------:R-:W-:Y:S01]  /*b380*/  ISETP.GE.U32.AND P1, PT, R188, RZ, PT ;  /* 0x000000ffbc00720c */ /* 0x000fe20003f26070 */
[----:B------:R-:W-:Y:S01]  /*b390*/  @P3 FFMA.FTZ R2, R13, R172, R3 ;  /* 0x000000ac0d023223 */ /* 0x000fe20000010003 */
[----:B------:R-:W-:Y:S02]  /*b3a0*/  PRMT R175, R151, 0x7632, R175 ;  /* 0x0000763297af7816 */ /* 0x000fe400000000af */
[----:B------:R-:W-:Y:S01]  /*b3b0*/  ISETP.GE.U32.AND.EX P1, PT, R189, 0x1000000, PT, P1 ;  /* 0x01000000bd00780c */ /* 0x000fe20003f26110 */
[----:B------:R-:W-:Y:S01]  /*b3c0*/  @P3 FADD.FTZ R2, R234, -R2 ;  /* 0x80000002ea023221 */ /* 0x000fe20000010000 */
[----:B------:R-:W-:Y:S02]  /*b3d0*/  SHF.L.U32 R175, R175, 0x10, RZ ;  /* 0x00000010afaf7819 */ /* 0x000fe400000006ff */
[----:B-12---:R-:W-:-:S03]  /*b3e0*/  MOV R176, RZ ;  /* 0x000000ff00b07202 */ /* 0x006fc60000000f00 */
        /* <DEDUP_REMOVED lines=12> */
.L_x_6045:
        /* <DEDUP_REMOVED lines=26> */
.L_x_6078:
[----:B------:R-:W-:Y:S05]  /*b650*/  BSYNC.RECONVERGENT B3 ;  /* 0x0000000000037941 */ /* 0x000fea0003800200 */
.L_x_6077:
        /* <DEDUP_REMOVED lines=13> */
[----:B-12---:R-:W-:-:S07]  /*b730*/  PRMT R164, R164, 0x5410, R169 ;  /* 0x00005410a4a47816 */ /* 0x006fce00000000a9 */
.L_x_6080:
[----:B------:R-:W-:Y:S05]  /*b740*/  BSYNC.RECONVERGENT B3 ;  /* 0x0000000000037941 */ /* 0x000fea0003800200 */
.L_x_6079:
        /* <DEDUP_REMOVED lines=17> */
.L_x_6082:
[----:B------:R-:W-:Y:S05]  /*b860*/  BSYNC.RECONVERGENT B3 ;  /* 0x0000000000037941 */ /* 0x000fea0003800200 */
.L_x_6081:
        /* <DEDUP_REMOVED lines=8> */
[----:B-12---:R-:W-:-:S03]  /*b8f0*/  MOV R176, RZ ;  /* 0x000000ff00b07202 */ /* 0x006fc60000000f00 */
        /* <DEDUP_REMOVED lines=9> */
.L_x_6084:
[----:B------:R-:W-:Y:S05]  /*b990*/  BSYNC.RECONVERGENT B3 ;  /* 0x0000000000037941 */ /* 0x000fea0003800200 */
.L_x_6083:
[----:B------:R-:W-:Y:S01]  /*b9a0*/  FFMA.FTZ R170, R18, R172, R3 ;  /* 0x000000ac12aa7223 */ /* 0x000fe20000010003 */
[----:B------:R-:W-:Y:S03]  /*b9b0*/  BSSY.RECONVERGENT B3, `(.L_x_6085) ;  /* 0x0000010000037945 */ /* 0x000fe60003800200 */
[----:B------:R-:W-:-:S04]  /*b9c0*/  FADD.FTZ R170, R237, -R170 ;  /* 0x800000aaedaa7221 */ /* 0x000fc80000010000 */
[----:B------:R-:W-:-:S05]  /*b9d0*/  FMUL.FTZ R170, R4, R170 ;  /* 0x000000aa04aa7220 */ /* 0x000fca0000410000 */
[----:B-12---:R-:W-:Y:S01]  /*b9e0*/  FSEL R176, R170, RZ, P1 ;  /* 0x000000ffaab07208 */ /* 0x006fe20000800000 */
        /* <DEDUP_REMOVED lines=12> */
.L_x_6086:
[----:B------:R-:W-:Y:S05]  /*bab0*/  BSYNC.RECONVERGENT B3 ;  /* 0x0000000000037941 */ /* 0x000fea0003800200 */
.L_x_6085:
        /* <DEDUP_REMOVED lines=18> */
.L_x_6088:
[----:B------:R-:W-:Y:S05]  /*bbe0*/  BSYNC.RECONVERGENT B3 ;  /* 0x0000000000037941 */ /* 0x000fea0003800200 */
.L_x_6087:
        /* <DEDUP_REMOVED lines=24> */
.L_x_6090:
[----:B------:R-:W-:Y:S05]  /*bd70*/  BSYNC.RECONVERGENT B3 ;  /* 0x0000000000037941 */ /* 0x000fea0003800200 */
.L_x_6089:
        /* <DEDUP_REMOVED lines=16> */
.L_x_6076:
        /* <DEDUP_REMOVED lines=15> */
.L_x_6094:
[----:B------:R-:W-:Y:S05]  /*bf70*/  BSYNC.RECONVERGENT B4 ;  /* 0x0000000000047941 */ /* 0x000fea0003800200 */
.L_x_6093:
        /* <DEDUP_REMOVED lines=11> */
[----:B-12---:R-:W-:-:S07]  /*c030*/  PRMT R164, R2, 0x7610, R164 ;  /* 0x0000761002a47816 */ /* 0x006fce00000000a4 */
.L_x_6092:
[----:B------:R-:W-:Y:S05]  /*c040*/  BSYNC.RECONVERGENT B3 ;  /* 0x0000000000037941 */ /* 0x000fea0003800200 */
.L_x_6091:
        /* <DEDUP_REMOVED lines=16> */
.L_x_6098:
[----:B------:R-:W-:Y:S05]  /*c150*/  BSYNC.RECONVERGENT B4 ;  /* 0x0000000000047941 */ /* 0x000fea0003800200 */
.L_x_6097:
        /* <DEDUP_REMOVED lines=12> */
.L_x_6096:
[----:B------:R-:W-:Y:S05]  /*c220*/  BSYNC.RECONVERGENT B3 ;  /* 0x0000000000037941 */ /* 0x000fea0003800200 */
.L_x_6095:
        /* <DEDUP_REMOVED lines=15> */
.L_x_6102:
[----:B------:R-:W-:Y:S05]  /*c320*/  BSYNC.RECONVERGENT B4 ;  /* 0x0000000000047941 */ /* 0x000fea0003800200 */
.L_x_6101:
        /* <DEDUP_REMOVED lines=12> */
.L_x_6100:
[----:B------:R-:W-:Y:S05]  /*c3f0*/  BSYNC.RECONVERGENT B3 ;  /* 0x0000000000037941 */ /* 0x000fea0003800200 */
.L_x_6099:
        /* <DEDUP_REMOVED lines=16> */
.L_x_6106:
[----:B------:R-:W-:Y:S05]  /*c500*/  BSYNC.RECONVERGENT B4 ;  /* 0x0000000000047941 */ /* 0x000fea0003800200 */
.L_x_6105:
        /* <DEDUP_REMOVED lines=12> */
.L_x_6104:
[----:B------:R-:W-:Y:S05]  /*c5d0*/  BSYNC.RECONVERGENT B3 ;  /* 0x0000000000037941 */ /* 0x000fea0003800200 */
.L_x_6103:
        /* <DEDUP_REMOVED lines=15> */
.L_x_6110:
[----:B------:R-:W-:Y:S05]  /*c6d0*/  BSYNC.RECONVERGENT B4 ;  /* 0x0000000000047941 */ /* 0x000fea0003800200 */
.L_x_6109:
        /* <DEDUP_REMOVED lines=12> */
.L_x_6108:
[----:B------:R-:W-:Y:S05]  /*c7a0*/  BSYNC.RECONVERGENT B3 ;  /* 0x0000000000037941 */ /* 0x000fea0003800200 */
.L_x_6107:
        /* <DEDUP_REMOVED lines=16> */
.L_x_6114:
[----:B------:R-:W-:Y:S05]  /*c8b0*/  BSYNC.RECONVERGENT B4 ;  /* 0x0000000000047941 */ /* 0x000fea0003800200 */
.L_x_6113:
        /* <DEDUP_REMOVED lines=12> */
.L_x_6112:
[----:B------:R-:W-:Y:S05]  /*c980*/  BSYNC.RECONVERGENT B3 ;  /* 0x0000000000037941 */ /* 0x000fea0003800200 */
.L_x_6111:
        /* <DEDUP_REMOVED lines=15> */
.L_x_6118:
[----:B------:R-:W-:Y:S05]  /*ca80*/  BSYNC.RECONVERGENT B4 ;  /* 0x0000000000047941 */ /* 0x000fea0003800200 */
.L_x_6117:
        /* <DEDUP_REMOVED lines=12> */
.L_x_6116:
[----:B------:R-:W-:Y:S05]  /*cb50*/  BSYNC.RECONVERGENT B3 ;  /* 0x0000000000037941 */ /* 0x000fea0003800200 */
.L_x_6115:
        /* <DEDUP_REMOVED lines=16> */
.L_x_6120:
[----:B------:R-:W-:Y:S05]  /*cc60*/  BSYNC.RECONVERGENT B3 ;  /* 0x0000000000037941 */ /* 0x000fea0003800200 */
.L_x_6119:
        /* <DEDUP_REMOVED lines=12> */
.L_x_6061:
[----:B------:R-:W-:Y:S05]  /*cd30*/  BSYNC.RECONVERGENT B2 ;  /* 0x0000000000027941 */ /* 0x000fea0003800200 */
.L_x_6044:
        /* <DEDUP_REMOVED lines=8> */
.L_x_6041:
[----:B------:R-:W-:Y:S05]  /*cdc0*/  BSYNC.RECONVERGENT B1 ;  /* 0x0000000000017941 */ /* 0x000fea0003800200 */
.L_x_6040:
[----:B------:R-:W-:Y:S04]  /*cdd0*/  BSSY.RECONVERGENT B1, `(.L_x_6121) ;  /* 0x00002d7000017945 */ /* 0x000fe80003800200 */
[----:B------:R-:W-:Y:S05]  /*cde0*/  @!P4 BRA `(.L_x_6122) ;  /* 0x0000002c0054c947 */ /* 0x000fea0003800000 */
[----:B------:R-:W-:Y:S04]  /*cdf0*/  BSSY.RECONVERGENT B2, `(.L_x_6123) ;  /* 0x0000005000027945 */ /* 0x000fe80003800200 */
[----:B------:R-:W-:Y:S05]  /*ce00*/  @!P0 BRA `(.L_x_6124) ;  /* 0x00000000000c8947 */ /* 0x000fea0003800000 */
[----:B-----5:R-:W4:Y:S02]  /*ce10*/  LDC.64 R160, c[0x0][0x390] ;  /* 0x0000e400ffa07b82 */ /* 0x020f240000000a00 */
[----:B----4-:R-:W-:-:S06]  /*ce20*/  IMAD.WIDE.U32 R160, R174, 0x10, R160 ;  /* 0x00000010aea07825 */ /* 0x010fcc00078e00a0 */
[----:B------:R-:W5:Y:S02]  /*ce30*/  LDG.E.128 R160, desc[UR6][R160.64] ;  /* 0x00000006a0a07981 */ /* 0x000f64000c1e1d00 */
.L_x_6124:
[----:B------:R-:W-:Y:S05]  /*ce40*/  BSYNC.RECONVERGENT B2 ;  /* 0x0000000000027941 */ /* 0x000fea0003800200 */
.L_x_6123:
        /* <DEDUP_REMOVED lines=34> */
[----:B-123--:R-:W-:-:S07]  /*d070*/  PRMT R164, R2, 0x7610, R164 ;  /* 0x0000761002a47816 */ /* 0x00efce00000000a4 */
.L_x_6129:
[----:B------:R-:W-:Y:S05]  /*d080*/  BSYNC.RECONVERGENT B3 ;  /* 0x0000000000037941 */ /* 0x000fea0003800200 */
.L_x_6128:
        /* <DEDUP_REMOVED lines=13> */
[----:B-123--:R-:W-:-:S07]  /*d160*/  PRMT R164, R164, 0x5410, R2 ;  /* 0x00005410a4a47816 */ /* 0x00efce0000000002 */
.L_x_6131:
[----:B------:R-:W-:Y:S05]  /*d170*/  BSYNC.RECONVERGENT B3 ;  /* 0x0000000000037941 */ /* 0x000fea0003800200 */
.L_x_6130:
        /* <DEDUP_REMOVED lines=13> */
.L_x_6133:
[----:B------:R-:W-:Y:S05]  /*d250*/  BSYNC.RECONVERGENT B3 ;  /* 0x0000000000037941 */ /* 0x000fea0003800200 */
.L_x_6132:
        /* <DEDUP_REMOVED lines=9> */
[----:B-123--:R-:W-:-:S03]  /*d2f0*/  MOV R176, RZ ;  /* 0x000000ff00b07202 */ /* 0x00efc60000000f00 */
        /* <DEDUP_REMOVED lines=9> */
.L_x_6135:
[----:B------:R-:W-:Y:S05]  /*d390*/  BSYNC.RECONVERGENT B3 ;  /* 0x0000000000037941 */ /* 0x000fea0003800200 */
.L_x_6134:
[----:B------:R-:W-:Y:S01]  /*d3a0*/  @P1 FFMA.FTZ R2, R10, R172, R3 ;  /* 0x000000ac0a021223 */ /* 0x000fe20000010003 */
[----:B-123--:R-:W-:Y:S01]  /*d3b0*/  SHF.L.U32 R176, R154, 0x10, RZ ;  /* 0x000000109ab07819 */ /* 0x00efe200000006ff */
        /* <DEDUP_REMOVED lines=15> */
.L_x_6137:
[----:B------:R-:W-:Y:S05]  /*d4b0*/  BSYNC.RECONVERGENT B3 ;  /* 0x0000000000037941 */ /* 0x000fea0003800200 */
.L_x_6136:
        /* <DEDUP_REMOVED lines=19> */
.L_x_6139:
[----:B------:R-:W-:Y:S05]  /*d5f0*/  BSYNC.RECONVERGENT B3 ;  /* 0x0000000000037941 */ /* 0x000fea0003800200 */
.L_x_6138:
        /* <DEDUP_REMOVED lines=25> */
.L_x_6141:
[----:B------:R-:W-:Y:S05]  /*d790*/  BSYNC.RECONVERGENT B3 ;  /* 0x0000000000037941 */ /* 0x000fea0003800200 */
.L_x_6140:
        /* <DEDUP_REMOVED lines=16> */
.L_x_6127:
        /* <DEDUP_REMOVED lines=10> */
[----:B-123--:R-:W-:Y:S02]  /*d940*/  @P1 SHF.L.U32 R176, R160, 0x10, RZ ;  /* 0x00000010a0b01819 */ /* 0x00efe400000006ff */
[----:B------:R-:W-:-:S04]  /*d950*/  FMUL.FTZ R2, R2, UR12 ;  /* 0x0000000c02027c20 */ /* 0x000fc80008410000 */
[-C--:B------:R-:W-:Y:S01]  /*d960*/  @P1 FMUL.FTZ R175, R176, R2.reuse ;  /* 0x00000002b0af1220 */ /* 0x080fe20000410000 */
[----:B------:R-:W-:-:S03]  /*d970*/  FMUL.FTZ R2, R120, R2 ;  /* 0x0000000278027220 */ /* 0x000fc60000410000 */
[----:B------:R-:W-:Y:S02]  /*d980*/  FADD.FTZ R44, R44, R175 ;  /* 0x000000af2c2c7221 */ /* 0x000fe40000010000 */
[----:B------:R-:W-:-:S04]  /*d990*/  FSEL R2, R2, RZ, P1 ;  /* 0x000000ff02027208 */ /* 0x000fc80000800000 */
[----:B------:R-:W-:-:S04]  /*d9a0*/  F2FP.BF16.F32.PACK_AB R2, RZ, R2 ;  /* 0x00000002ff02723e */ /* 0x000fc800000010ff */
[----:B------:R-:W-:-:S07]  /*d9b0*/  PRMT R164, R2, 0x7610, R164 ;  /* 0x0000761002a47816 */ /* 0x000fce00000000a4 */
.L_x_6144:
[----:B------:R-:W-:Y:S05]  /*d9c0*/  BSYNC.RECONVERGENT B3 ;  /* 0x0000000000037941 */ /* 0x000fea0003800200 */
.L_x_6143:
[----:B------:R-:W-:Y:S04]  /*d9d0*/  BSSY.RECONVERGENT B3, `(.L_x_6145) ;  /* 0x0000013000037945 */ /* 0x000fe80003800200 */
[----:B------:R-:W-:Y:S05]  /*d9e0*/  @!P0 BRA `(.L_x_6146) ;  /* 0x0000000000448947 */ /* 0x000fea0003800000 */
[----:B------:R-:W-:Y:S01]  /*d9f0*/  LOP3.LUT P1, RZ, R190, 0xff00, RZ, 0xc0, !PT ;  /* 0x0000ff00beff7812 */ /* 0x000fe2000782c0ff */
[----:B------:R-:W-:Y:S01]  /*da00*/  @P3 FFMA.FTZ R2, R210, R172, R3 ;  /* 0x000000acd2023223 */ /* 0x000fe20000010003 */
[----:B------:R-:W-:Y:S02]  /*da10*/  PRMT R175, R152, 0x7632, R175 ;  /* 0x0000763298af7816 */ /* 0x000fe400000000af */
[----:B-123--:R-:W-:Y:S01]  /*da20*/  MOV R176, RZ ;  /* 0x000000ff00b07202 */ /* 0x00efe20000000f00 */
        /* <DEDUP_REMOVED lines=13> */
.L_x_6146:
[----:B------:R-:W-:Y:S05]  /*db00*/  BSYNC.RECONVERGENT B3 ;  /* 0x0000000000037941 */ /* 0x000fea0003800200 */
.L_x_6145:
        /* <DEDUP_REMOVED lines=17> */
.L_x_6148:
[----:B------:R-:W-:Y:S05]  /*dc20*/  BSYNC.RECONVERGENT B3 ;  /* 0x0000000000037941 */ /* 0x000fea0003800200 */
.L_x_6147:
        /* <DEDUP_REMOVED lines=19> */
.L_x_6150:
[----:B------:R-:W-:Y:S05]  /*dd60*/  BSYNC.RECONVERGENT B3 ;  /* 0x0000000000037941 */ /* 0x000fea0003800200 */
.L_x_6149:
        /* <DEDUP_REMOVED lines=17> */
.L_x_6152:
[----:B------:R-:W-:Y:S05]  /*de80*/  BSYNC.RECONVERGENT B3 ;  /* 0x0000000000037941 */ /* 0x000fea0003800200 */
.L_x_6151:
        /* <DEDUP_REMOVED lines=19> */
.L_x_6154:
[----:B------:R-:W-:Y:S05]  /*dfc0*/  BSYNC.RECONVERGENT B3 ;  /* 0x0000000000037941 */ /* 0x000fea0003800200 */
.L_x_6153:
        /* <DEDUP_REMOVED lines=17> */
.L_x_6156:
[----:B------:R-:W-:Y:S05]  /*e0e0*/  BSYNC.RECONVERGENT B3 ;  /* 0x0000000000037941 */ /* 0x000fea0003800200 */
.L_x_6155:
[----:B------:R-:W-:Y:S05]  /*e0f0*/  @!P0 BRA `(.L_x_6142) ;  /* 0x00000018006c8947 */ /* 0x000fea0003800000 */
[----:B------:R-:W-:Y:S01]  /*e100*/  ISETP.GE.U32.AND P1, PT, R190, RZ, PT ;  /* 0x000000ffbe00720c */ /* 0x000fe20003f26070 */
[----:B------:R-:W-:Y:S01]  /*e110*/  @P3 FFMA.FTZ R2, R214, R172, R3 ;  /* 0x000000acd6023223 */ /* 0x000fe20000010003 */
[----:B------:R-:W-:Y:S02]  /*e120*/  PRMT R175, R155, 0x7632, R175 ;  /* 0x000076329baf7816 */ /* 0x000fe400000000af */
[----:B------:R-:W-:Y:S01]  /*e130*/  ISETP.GE.U32.AND.EX P1, PT, R191, 0x1000000, PT, P1 ;  /* 0x01000000bf00780c */ /* 0x000fe20003f26110 */
[----:B------:R-:W-:Y:S01]  /*e140*/  @P3 FADD.FTZ R2, R215, -R2 ;  /* 0x80000002d7023221 */ /* 0x000fe20000010000 */
[----:B------:R-:W-:Y:S02]  /*e150*/  SHF.L.U32 R175, R175, 0x10, RZ ;  /* 0x00000010afaf7819 */ /* 0x000fe400000006ff */
[----:B-123--:R-:W-:-:S03]  /*e160*/  MOV R176, RZ ;  /* 0x000000ff00b07202 */ /* 0x00efc60000000f00 */
        /* <DEDUP_REMOVED lines=12> */
.L_x_6126:
        /* <DEDUP_REMOVED lines=26> */
.L_x_6159:
[----:B------:R-:W-:Y:S05]  /*e3d0*/  BSYNC.RECONVERGENT B3 ;  /* 0x0000000000037941 */ /* 0x000fea0003800200 */
.L_x_6158:
        /* <DEDUP_REMOVED lines=13> */
[----:B-123--:R-:W-:-:S07]  /*e4b0*/  PRMT R164, R164, 0x5410, R169 ;  /* 0x00005410a4a47816 */ /* 0x00efce00000000a9 */
.L_x_6161:
[----:B------:R-:W-:Y:S05]  /*e4c0*/  BSYNC.RECONVERGENT B3 ;  /* 0x0000000000037941 */ /* 0x000fea0003800200 */
.L_x_6160:
        /* <DEDUP_REMOVED lines=17> */
.L_x_6163:
[----:B------:R-:W-:Y:S05]  /*e5e0*/  BSYNC.RECONVERGENT B3 ;  /* 0x0000000000037941 */ /* 0x000fea0003800200 */
.L_x_6162:
        /* <DEDUP_REMOVED lines=8> */
[----:B-123--:R-:W-:-:S03]  /*e670*/  MOV R176, RZ ;  /* 0x000000ff00b07202 */ /* 0x00efc60000000f00 */
        /* <DEDUP_REMOVED lines=9> */
.L_x_6165:
[----:B------:R-:W-:Y:S05]  /*e710*/  BSYNC.RECONVERGENT B3 ;  /* 0x0000000000037941 */ /* 0x000fea0003800200 */
.L_x_6164:
[----:B------:R-:W-:Y:S01]  /*e720*/  FFMA.FTZ R170, R10, R172, R3 ;  /* 0x000000ac0aaa7223 */ /* 0x000fe20000010003 */
[----:B------:R-:W-:Y:S03]  /*e730*/  BSSY.RECONVERGENT B3, `(.L_x_6166) ;  /* 0x0000010000037945 */ /* 0x000fe60003800200 */
[----:B------:R-:W-:-:S04]  /*e740*/  FADD.FTZ R170, R229, -R170 ;  /* 0x800000aae5aa7221 */ /* 0x000fc80000010000 */
[----:B------:R-:W-:-:S05]  /*e750*/  FMUL.FTZ R170, R4, R170 ;  /* 0x000000aa04aa7220 */ /* 0x000fca0000410000 */
[----:B-123--:R-:W-:Y:S01]  /*e760*/  FSEL R176, R170, RZ, P1 ;  /* 0x000000ffaab07208 */ /* 0x00efe20000800000 */
        /* <DEDUP_REMOVED lines=12> */
.L_x_6167:
[----:B------:R-:W-:Y:S05]  /*e830*/  BSYNC.RECONVERGENT B3 ;  /* 0x0000000000037941 */ /* 0x000fea0003800200 */
.L_x_6166:
        /* <DEDUP_REMOVED lines=18> */
.L_x_6169:
[----:B------:R-:W-:Y:S05]  /*e960*/  BSYNC.RECONVERGENT B3 ;  /* 0x0000000000037941 */ /* 0x000fea0003800200 */
.L_x_6168:
        /* <DEDUP_REMOVED lines=24> */
.L_x_6171:
[----:B------:R-:W-:Y:S05]  /*eaf0*/  BSYNC.RECONVERGENT B3 ;  /* 0x0000000000037941 */ /* 0x000fea0003800200 */
.L_x_6170:
        /* <DEDUP_REMOVED lines=16> */
.L_x_6157:
        /* <DEDUP_REMOVED lines=15> */
.L_x_6175:
[----:B------:R-:W-:Y:S05]  /*ecf0*/  BSYNC.RECONVERGENT B4 ;  /* 0x0000000000047941 */ /* 0x000fea0003800200 */
.L_x_6174:
        /* <DEDUP_REMOVED lines=11> */
[----:B-123--:R-:W-:-:S07]  /*edb0*/  PRMT R164, R2, 0x7610, R164 ;  /* 0x0000761002a47816 */ /* 0x00efce00000000a4 */
.L_x_6173:
[----:B------:R-:W-:Y:S05]  /*edc0*/  BSYNC.RECONVERGENT B3 ;  /* 0x0000000000037941 */ /* 0x000fea0003800200 */
.L_x_6172:
        /* <DEDUP_REMOVED lines=16> */
.L_x_6179:
[----:B------:R-:W-:Y:S05]  /*eed0*/  BSYNC.RECONVERGENT B4 ;  /* 0x0000000000047941 */ /* 0x000fea0003800200 */
.L_x_6178:
        /* <DEDUP_REMOVED lines=12> */
.L_x_6177:
[----:B------:R-:W-:Y:S05]  /*efa0*/  BSYNC.RECONVERGENT B3 ;  /* 0x0000000000037941 */ /* 0x000fea0003800200 */
.L_x_6176:
        /* <DEDUP_REMOVED lines=15> */
.L_x_6183:
[----:B------:R-:W-:Y:S05]  /*f0a0*/  BSYNC.RECONVERGENT B4 ;  /* 0x0000000000047941 */ /* 0x000fea0003800200 */
.L_x_6182:
        /* <DEDUP_REMOVED lines=12> */
.L_x_6181:
[----:B------:R-:W-:Y:S05]  /*f170*/  BSYNC.RECONVERGENT B3 ;  /* 0x0000000000037941 */ /* 0x000fea0003800200 */
.L_x_6180:
        /* <DEDUP_REMOVED lines=16> */
.L_x_6187:
[----:B------:R-:W-:Y:S05]  /*f280*/  BSYNC.RECONVERGENT B4 ;  /* 0x0000000000047941 */ /* 0x000fea0003800200 */
.L_x_6186:
        /* <DEDUP_REMOVED lines=12> */
.L_x_6185:
[----:B------:R-:W-:Y:S05]  /*f350*/  BSYNC.RECONVERGENT B3 ;  /* 0x0000000000037941 */ /* 0x000fea0003800200 */
.L_x_6184:
        /* <DEDUP_REMOVED lines=15> */
.L_x_6191:
[----:B------:R-:W-:Y:S05]  /*f450*/  BSYNC.RECONVERGENT B4 ;  /* 0x0000000000047941 */ /* 0x000fea0003800200 */
.L_x_6190:
        /* <DEDUP_REMOVED lines=12> */
.L_x_6189:
[----:B------:R-:W-:Y:S05]  /*f520*/  BSYNC.RECONVERGENT B3 ;  /* 0x0000000000037941 */ /* 0x000fea0003800200 */
.L_x_6188:
        /* <DEDUP_REMOVED lines=16> */
.L_x_6195:
[----:B------:R-:W-:Y:S05]  /*f630*/  BSYNC.RECONVERGENT B4 ;  /* 0x0000000000047941 */ /* 0x000fea0003800200 */
.L_x_6194:
        /* <DEDUP_REMOVED lines=12> */
.L_x_6193:
[----:B------:R-:W-:Y:S05]  /*f700*/  BSYNC.RECONVERGENT B3 ;  /* 0x0000000000037941 */ /* 0x000fea0003800200 */
.L_x_6192:
        /* <DEDUP_REMOVED lines=15> */
.L_x_6199:
[----:B------:R-:W-:Y:S05]  /*f800*/  BSYNC.RECONVERGENT B4 ;  /* 0x0000000000047941 */ /* 0x000fea0003800200 */
.L_x_6198:
        /* <DEDUP_REMOVED lines=12> */
.L_x_6197:
[----:B------:R-:W-:Y:S05]  /*f8d0*/  BSYNC.RECONVERGENT B3 ;  /* 0x0000000000037941 */ /* 0x000fea0003800200 */
.L_x_6196:
        /* <DEDUP_REMOVED lines=16> */
.L_x_6201:
[----:B------:R-:W-:Y:S05]  /*f9e0*/  BSYNC.RECONVERGENT B3 ;  /* 0x0000000000037941 */ /* 0x000fea0003800200 */
.L_x_6200:
        /* <DEDUP_REMOVED lines=12> */
.L_x_6142:
[----:B------:R-:W-:Y:S05]  /*fab0*/  BSYNC.RECONVERGENT B2 ;  /* 0x0000000000027941 */ /* 0x000fea0003800200 */
.L_x_6125:
        /* <DEDUP_REMOVED lines=8> */
.L_x_6122:
[----:B------:R-:W-:Y:S05]  /*fb40*/  BSYNC.RECONVERGENT B1 ;  /* 0x0000000000017941 */ /* 0x000fea0003800200 */
.L_x_6121:
[----:B------:R-:W-:Y:S04]  /*fb50*/  BSSY.RECONVERGENT B1, `(.L_x_6202) ;  /* 0x00002d3000017945 */ /* 0x000fe80003800200 */
[----:B------:R-:W-:Y:S05]  /*fb60*/  @!P5 BRA `(.L_x_6203) ;  /* 0x0000002c0044d947 */ /* 0x000fea0003800000 */
[----:B------:R-:W-:Y:S04]  /*fb70*/  BSSY.RECONVERGENT B2, `(.L_x_6204) ;  /* 0x0000005000027945 */ /* 0x000fe80003800200 */
[----:B------:R-:W-:Y:S05]  /*fb80*/  @!P0 BRA `(.L_x_6205) ;  /* 0x00000000000c8947 */ /* 0x000fea0003800000 */
[----:B-----5:R-:W0:Y:S02]  /*fb90*/  LDC.64 R160, c[0x0][0x390] ;  /* 0x0000e400ffa07b82 */ /* 0x020e240000000a00 */
[----:B0-----:R-:W-:-:S06]  /*fba0*/  IMAD.WIDE.U32 R160, R174, 0x10, R160 ;  /* 0x00000010aea07825 */ /* 0x001fcc00078e00a0 */
[----:B------:R-:W5:Y:S02]  /*fbb0*/  LDG.E.128 R160, desc[UR6][R160.64] ;  /* 0x00000006a0a07981 */ /* 0x000f64000c1e1d00 */
.L_x_6205:
[----:B------:R-:W-:Y:S05]  /*fbc0*/  BSYNC.RECONVERGENT B2 ;  /* 0x0000000000027941 */ /* 0x000fea0003800200 */
.L_x_6204:
        /* <DEDUP_REMOVED lines=34> */
[----:B-1234-:R-:W-:-:S07]  /*fdf0*/  PRMT R164, R2, 0x7610, R164 ;  /* 0x0000761002a47816 */ /* 0x01efce00000000a4 */
.L_x_6210:
[----:B------:R-:W-:Y:S05]  /*fe00*/  BSYNC.RECONVERGENT B3 ;  /* 0x0000000000037941 */ /* 0x000fea0003800200 */
.L_x_6209:
        /* <DEDUP_REMOVED lines=13> */
[----:B-1234-:R-:W-:-:S07]  /*fee0*/  PRMT R164, R164, 0x5410, R2 ;  /* 0x00005410a4a47816 */ /* 0x01efce0000000002 */
.L_x_6212:
[----:B------:R-:W-:Y:S05]  /*fef0*/  BSYNC.RECONVERGENT B3 ;  /* 0x0000000000037941 */ /* 0x000fea0003800200 */
.L_x_6211:
        /* <DEDUP_REMOVED lines=13> */
.L_x_6214:
[----:B------:R-:W-:Y:S05]  /*ffd0*/  BSYNC.RECONVERGENT B3 ;  /* 0x0000000000037941 */ /* 0x000fea0003800200 */
.L_x_6213:
        /* <DEDUP_REMOVED lines=19> */
.L_x_6216:
[----:B------:R-:W-:Y:S05]  /*10110*/  BSYNC.RECONVERGENT B3 ;  /* 0x0000000000037941 */ /* 0x000fea0003800200 */
.L_x_6215:
[----:B------:R-:W5:Y:S04]  /*10120*/  LDL R178, [R1+0x14] ;  /* 0x0000140001b27983 */ /* 0x000f680000100800 */
[----:B-1234-:R-:W2:Y:S01]  /*10130*/  LDL R177, [R1+0x10] ;  /* 0x0000100001b17983 */ /* 0x01eea20000100800 */
[----:B------:R-:W-:Y:S01]  /*10140*/  @P3 FFMA.FTZ R2, R218, R172, R3 ;  /* 0x000000acda023223 */ /* 0x000fe20000010003 */
[C---:B------:R-:W-:Y:S01]  /*10150*/  SHF.L.U32 R170, R158.reuse, 0x10, RZ ;  /* 0x000000109eaa7819 */ /* 0x040fe200000006ff */
[----:B------:R-:W-:Y:S01]  /*10160*/  BSSY.RECONVERGENT B3, `(.L_x_6217) ;  /* 0x000001d000037945 */ /* 0x000fe20003800200 */
[----:B------:R-:W-:Y:S01]  /*10170*/  PRMT R175, R158, 0x7632, R175 ;  /* 0x000076329eaf7816 */ /* 0x000fe200000000af */
[----:B------:R-:W-:-:S03]  /*10180*/  @P3 FADD.FTZ R2, R220, -R2 ;  /* 0x80000002dc023221 */ /* 0x000fc60000010000 */
[----:B------:R-:W-:Y:S01]  /*10190*/  SHF.L.U32 R175, R175, 0x10, RZ ;  /* 0x00000010afaf7819 */ /* 0x000fe200000006ff */
[----:B------:R-:W-:Y:S01]  /*101a0*/  @P3 FFMA.FTZ R170, R4, R2, R170 ;  /* 0x0000000204aa3223 */ /* 0x000fe200000100aa */
[----:B------:R-:W-:-:S04]  /*101b0*/  @P3 FFMA.FTZ R2, R227, R172, R3 ;  /* 0x000000ace3023223 */ /* 0x000fc80000010003 */
[----:B------:R-:W-:-:S04]  /*101c0*/  @P3 FADD.FTZ R2, R228, -R2 ;  /* 0x80000002e4023221 */ /* 0x000fc80000010000 */
[----:B------:R-:W-:Y:S01]  /*101d0*/  @P3 FFMA.FTZ R175, R4, R2, R175 ;  /* 0x0000000204af3223 */ /* 0x000fe200000100af */
[----:B------:R-:W-:-:S04]  /*101e0*/  @P3 FFMA.FTZ R2, R221, R172, R3 ;  /* 0x000000acdd023223 */ /* 0x000fc80000010003 */
[----:B------:R-:W-:Y:S01]  /*101f0*/  @P3 FADD.FTZ R176, R223, -R2 ;  /* 0x80000002dfb03221 */ /* 0x000fe20000010000 */
[----:B------:R-:W-:-:S05]  /*10200*/  SHF.L.U32 R2, R159, 0x10, RZ ;  /* 0x000000109f027819 */ /* 0x000fca00000006ff */
[----:B------:R-:W-:Y:S01]  /*10210*/  @P3 FFMA.FTZ R2, R4, R176, R2 ;  /* 0x000000b004023223 */ /* 0x000fe20000010002 */
[--C-:B-----5:R-:W-:Y:S01]  /*10220*/  @P3 FFMA.FTZ R172, R178, R172, R3.reuse ;  /* 0x000000acb2ac3223 */ /* 0x120fe20000010003 */
[----:B------:R-:W-:-:S03]  /*10230*/  PRMT R3, R159, 0x7632, R3 ;  /* 0x000076329f037816 */ /* 0x000fc60000000003 */
        /* <DEDUP_REMOVED lines=15> */
.L_x_6218:
[----:B------:R-:W-:Y:S05]  /*10330*/  BSYNC.RECONVERGENT B3 ;  /* 0x0000000000037941 */ /* 0x000fea0003800200 */
.L_x_6217:
        /* <DEDUP_REMOVED lines=14> */
.L_x_6220:
[----:B------:R-:W-:Y:S05]  /*10420*/  BSYNC.RECONVERGENT B3 ;  /* 0x0000000000037941 */ /* 0x000fea0003800200 */
.L_x_6219:
[----:B------:R-:W-:Y:S01]  /*10430*/  BSSY.RECONVERGENT B3, `(.L_x_6221) ;  /* 0x0000010000037945 */ /* 0x000fe20003800200 */
[----:B------:R-:W-:Y:S02]  /*10440*/  F2FP.BF16.F32.PACK_AB R170, R175, R170 ;  /* 0x000000aaafaa723e */ /* 0x000fe400000010ff */
[----:B------:R-:W-:Y:S02]  /*10450*/  F2FP.BF16.F32.PACK_AB R169, R171, R169 ;  /* 0x000000a9aba9723e */ /* 0x000fe400000010ff */
[----:B------:R-:W-:Y:S01]  /*10460*/  F2FP.BF16.F32.PACK_AB R168, R168, R5 ;  /* 0x00000005a8a8723e */ /* 0x000fe200000010ff */
        /* <DEDUP_REMOVED lines=12> */
.L_x_6222:
[----:B------:R-:W-:Y:S05]  /*10530*/  BSYNC.RECONVERGENT B3 ;  /* 0x0000000000037941 */ /* 0x000fea0003800200 */
.L_x_6221:
        /* <DEDUP_REMOVED lines=16> */
.L_x_6208:
        /* <DEDUP_REMOVED lines=10> */
[----:B------:R-:W-:Y:S02]  /*106e0*/  @P3 SHF.L.U32 R175, R160, 0x10, RZ ;  /* 0x00000010a0af3819 */ /* 0x000fe400000006ff */
[----:B------:R-:W-:-:S04]  /*106f0*/  FMUL.FTZ R2, R2, UR12 ;  /* 0x0000000c02027c20 */ /* 0x000fc80008410000 */
[-C--:B------:R-:W-:Y:S01]  /*10700*/  @P3 FMUL.FTZ R5, R175, R2.reuse ;  /* 0x00000002af053220 */ /* 0x080fe20000410000 */
[----:B------:R-:W-:-:S03]  /*10710*/  FMUL.FTZ R2, R112, R2 ;  /* 0x0000000270027220 */ /* 0x000fc60000410000 */
[----:B------:R-:W-:Y:S02]  /*10720*/  FADD.FTZ R36, R36, R5 ;  /* 0x0000000524247221 */ /* 0x000fe40000010000 */
[----:B------:R-:W-:-:S04]  /*10730*/  FSEL R2, R2, RZ, P3 ;  /* 0x000000ff02027208 */ /* 0x000fc80001800000 */
[----:B------:R-:W-:-:S04]  /*10740*/  F2FP.BF16.F32.PACK_AB R2, RZ, R2 ;  /* 0x00000002ff02723e */ /* 0x000fc800000010ff */
[----:B-1234-:R-:W-:-:S07]  /*10750*/  PRMT R164, R2, 0x7610, R164 ;  /* 0x0000761002a47816 */ /* 0x01efce00000000a4 */
.L_x_6225:
[----:B------:R-:W-:Y:S05]  /*10760*/  BSYNC.RECONVERGENT B3 ;  /* 0x0000000000037941 */ /* 0x000fea0003800200 */
.L_x_6224:
        /* <DEDUP_REMOVED lines=18> */
[----:B-1234-:R-:W-:-:S07]  /*10890*/  PRMT R164, R164, 0x5410, R2 ;  /* 0x00005410a4a47816 */ /* 0x01efce0000000002 */
.L_x_6227:
[----:B------:R-:W-:Y:S05]  /*108a0*/  BSYNC.RECONVERGENT B3 ;  /* 0x0000000000037941 */ /* 0x000fea0003800200 */
.L_x_6226:
        /* <DEDUP_REMOVED lines=17> */
.L_x_6229:
[----:B------:R-:W-:Y:S05]  /*109c0*/  BSYNC.RECONVERGENT B3 ;  /* 0x0000000000037941 */ /* 0x000fea0003800200 */
.L_x_6228:
        /* <DEDUP_REMOVED lines=19> */
.L_x_6231:
[----:B------:R-:W-:Y:S05]  /*10b00*/  BSYNC.RECONVERGENT B3 ;  /* 0x0000000000037941 */ /* 0x000fea0003800200 */
.L_x_6230:
        /* <DEDUP_REMOVED lines=17> */
.L_x_6233:
[----:B------:R-:W-:Y:S05]  /*10c20*/  BSYNC.RECONVERGENT B3 ;  /* 0x0000000000037941 */ /* 0x000fea0003800200 */
.L_x_6232:
        /* <DEDUP_REMOVED lines=19> */
.L_x_6235:
[----:B------:R-:W-:Y:S05]  /*10d60*/  BSYNC.RECONVERGENT B3 ;  /* 0x0000000000037941 */ /* 0x000fea0003800200 */
.L_x_6234:
        /* <DEDUP_REMOVED lines=17> */
.L_x_6237:
[----:B------:R-:W-:Y:S05]  /*10e80*/  BSYNC.RECONVERGENT B3 ;  /* 0x0000000000037941 */ /* 0x000fea0003800200 */
.L_x_6236:
[----:B------:R-:W-:Y:S05]  /*10e90*/  @!P0 BRA `(.L_x_6223) ;  /* 0x00000018005c8947 */ /* 0x000fea0003800000 */
[----:B------:R-:W5:Y:S04]  /*10ea0*/  LDL R175, [R1+0x14] ;  /* 0x0000140001af7983 */ /* 0x000f680000100800 */
[----:B------:R-:W2:Y:S01]  /*10eb0*/  LDL R5, [R1+0x10] ;  /* 0x0000100001057983 */ /* 0x000ea20000100800 */
[----:B------:R-:W-:-:S04]  /*10ec0*/  PRMT R2, R159, 0x7632, R2 ;  /* 0x000076329f027816 */ /* 0x000fc80000000002 */
[----:B------:R-:W-:Y:S01]  /*10ed0*/  SHF.L.U32 R2, R2, 0x10, RZ ;  /* 0x0000001002027819 */ /* 0x000fe200000006ff */
[----:B-----5:R-:W-:-:S04]  /*10ee0*/  @P1 FFMA.FTZ R3, R175, R172, R3 ;  /* 0x000000acaf031223 */ /* 0x020fc80000010003 */
[----:B--2---:R-:W-:-:S04]  /*10ef0*/  @P1 FADD.FTZ R3, R5, -R3 ;  /* 0x8000000305031221 */ /* 0x004fc80000010000 */
[----:B------:R-:W-:Y:S01]  /*10f00*/  @P1 FFMA.FTZ R2, R4, R3, R2 ;  /* 0x0000000304021223 */ /* 0x000fe20000010002 */
[----:B------:R-:W-:Y:S02]  /*10f10*/  ISETP.GE.U32.AND P1, PT, R192, RZ, PT ;  /* 0x000000ffc000720c */ /* 0x000fe40003f26070 */
[----:B------:R-:W-:Y:S01]  /*10f20*/  MOV R4, RZ ;  /* 0x000000ff00047202 */ /* 0x000fe20000000f00 */
[----:B------:R-:W-:Y:S01]  /*10f30*/  FMUL.FTZ R3, R2, UR13 ;  /* 0x0000000d02037c20 */ /* 0x000fe20008410000 */
[----:B------:R-:W-:-:S03]  /*10f40*/  ISETP.GE.U32.AND.EX P1, PT, R193, 0x1000000, PT, P1 ;  /* 0x01000000c100780c */ /* 0x000fc60003f26110 */
[----:B------:R-:W-:-:S10]  /*10f50*/  FMUL.FTZ R3, R3, UR12 ;  /* 0x0000000c03037c20 */ /* 0x000fd40008410000 */
[----:B------:R-:W-:-:S04]  /*10f60*/  @P1 PRMT R2, R163, 0x7632, R2 ;  /* 0x00007632a3021816 */ /* 0x000fc80000000002 */
[----:B------:R-:W-:-:S05]  /*10f70*/  @P1 SHF.L.U32 R2, R2, 0x10, RZ ;  /* 0x0000001002021819 */ /* 0x000fca00000006ff */
[----:B------:R-:W-:Y:S01]  /*10f80*/  @P1 FMUL.FTZ R4, R3, R2 ;  /* 0x0000000203041220 */ /* 0x000fe20000410000 */
[----:B------:R-:W-:-:S03]  /*10f90*/  FMUL.FTZ R3, R111, R3 ;  /* 0x000000036f037220 */ /* 0x000fc60000410000 */
[----:B------:R-:W-:Y:S02]  /*10fa0*/  FADD.FTZ R35, R35, R4 ;  /* 0x0000000423237221 */ /* 0x000fe40000010000 */
[----:B------:R-:W-:-:S04]  /*10fb0*/  FSEL R2, R3, RZ, P1 ;  /* 0x000000ff03027208 */ /* 0x000fc80000800000 */
[----:B------:R-:W-:-:S04]  /*10fc0*/  F2FP.BF16.F32.PACK_AB R2, RZ, R2 ;  /* 0x00000002ff02723e */ /* 0x000fc800000010ff */
[----:B-1-34-:R-:W-:Y:S01]  /*10fd0*/  PRMT R167, R167, 0x5410, R2 ;  /* 0x00005410a7a77816 */ /* 0x01afe20000000002 */
[----:B------:R-:W-:Y:S06]  /*10fe0*/  BRA `(.L_x_6223) ;  /* 0x0000001800087947 */ /* 0x000fec0003800000 */
.L_x_6207:
[----:B------:R-:W-:-:S04]  /*10ff0*/  UISETP.NE.U32.AND UP0, UPT, UR20, URZ, UPT ;  /* 0x000000ff1400728c */ /* 0x000fc8000bf05070 */
[----:B------:R-:W-:-:S06]  /*11000*/  UISETP.NE.AND.EX UP0, UPT, UR21, URZ, UPT, UP0 ;  /* 0x000000ff1500728c */ /* 0x000fcc000bf05300 */
[----:B------:R-:W-:-:S13]  /*11010*/  PLOP3.LUT P2, PT, PT, PT, UP0, 0x80, 0x8 ;  /* 0x000000000008781c */ /* 0x000fda0003f4f008 */
[----:B------:R-:W-:Y:S05]  /*11020*/  @!P2 BRA `(.L_x_6238) ;  /* 0x00000008006ca947 */ /* 0x000fea0003800000 */
[----:B-----5:R-:W-:Y:S01]  /*11030*/  ISETP.GT.AND P1, PT, R5, RZ, PT ;  /* 0x000000ff0500720c */ /* 0x020fe20003f24270 */
[-CC-:B------:R-:W-:Y:S01]  /*11040*/  FFMA.FTZ R2, R222, R172.reuse, R3.reuse ;  /* 0x000000acde027223 */ /* 0x180fe20000010003 */
[----:B------:R-:W-:Y:S01]  /*11050*/  FFMA.FTZ R5, R182, R172, R3 ;  /* 0x000000acb6057223 */ /* 0x000fe20000010003 */
[----:B------:R-:W-:Y:S02]  /*11060*/  BSSY.RECONVERGENT B3, `(.L_x_6239) ;  /* 0x0000013000037945 */ /* 0x000fe40003800200 */
        /* <DEDUP_REMOVED lines=18> */
.L_x_6240:
[----:B------:R-:W-:Y:S05]  /*11190*/  BSYNC.RECONVERGENT B3 ;  /* 0x0000000000037941 */ /* 0x000fea0003800200 */
.L_x_6239:
        /* <DEDUP_REMOVED lines=13> */
[----:B-1234-:R-:W-:-:S07]  /*11270*/  PRMT R164, R164, 0x5410, R168 ;  /* 0x00005410a4a47816 */ /* 0x01efce00000000a8 */
.L_x_6242:
[----:B------:R-:W-:Y:S05]  /*11280*/  BSYNC.RECONVERGENT B3 ;  /* 0x0000000000037941 */ /* 0x000fea0003800200 */
.L_x_6241:
        /* <DEDUP_REMOVED lines=17> */
.L_x_6244:
[----:B------:R-:W-:Y:S05]  /*113a0*/  BSYNC.RECONVERGENT B3 ;  /* 0x0000000000037941 */ /* 0x000fea0003800200 */
.L_x_6243:
        /* <DEDUP_REMOVED lines=18> */
.L_x_6246:
[----:B------:R-:W-:Y:S05]  /*114d0*/  BSYNC.RECONVERGENT B3 ;  /* 0x0000000000037941 */ /* 0x000fea0003800200 */
.L_x_6245:
[----:B-1234-:R-:W2:Y:S04]  /*114e0*/  LDL R177, [R1+0x14] ;  /* 0x0000140001b17983 */ /* 0x01eea80000100800 */
[----:B------:R-:W3:Y:S01]  /*114f0*/  LDL R176, [R1+0x10] ;  /* 0x0000100001b07983 */ /* 0x000ee20000100800 */
[-CC-:B------:R-:W-:Y:S01]  /*11500*/  FFMA.FTZ R175, R227, R172.reuse, R3.reuse ;  /* 0x000000ace3af7223 */ /* 0x180fe20000010003 */
[-CC-:B------:R-:W-:Y:S01]  /*11510*/  FFMA.FTZ R171, R218, R172.reuse, R3.reuse ;  /* 0x000000acdaab7223 */ /* 0x180fe20000010003 */
[----:B------:R-:W-:Y:S01]  /*11520*/  FFMA.FTZ R170, R221, R172, R3 ;  /* 0x000000acddaa7223 */ /* 0x000fe20000010003 */
[----:B------:R-:W-:Y:S02]  /*11530*/  BSSY.RECONVERGENT B3, `(.L_x_6247) ;  /* 0x0000018000037945 */ /* 0x000fe40003800200 */
[----:B------:R-:W-:Y:S01]  /*11540*/  FADD.FTZ R171, R220, -R171 ;  /* 0x800000abdcab7221 */ /* 0x000fe20000010000 */
[----:B------:R-:W-:-:S03]  /*11550*/  FADD.FTZ R170, R223, -R170 ;  /* 0x800000aadfaa7221 */ /* 0x000fc60000010000 */
[----:B------:R-:W-:-:S05]  /*11560*/  FMUL.FTZ R171, R4, R171 ;  /* 0x000000ab04ab7220 */ /* 0x000fca0000410000 */
[----:B------:R-:W-:Y:S01]  /*11570*/  FSEL R171, R171, RZ, P1 ;  /* 0x000000ffabab7208 */ /* 0x000fe20000800000 */
[----:B--2---:R-:W-:Y:S01]  /*11580*/  FFMA.FTZ R3, R177, R172, R3 ;  /* 0x000000acb1037223 */ /* 0x004fe20000010003 */
[----:B------:R-:W-:-:S03]  /*11590*/  FADD.FTZ R172, R228, -R175 ;  /* 0x800000afe4ac7221 */ /* 0x000fc60000010000 */
[----:B---3--:R-:W-:Y:S01]  /*115a0*/  FADD.FTZ R175, R176, -R3 ;  /* 0x80000003b0af7221 */ /* 0x008fe20000010000 */
[C---:B------:R-:W-:Y:S01]  /*115b0*/  FMUL.FTZ R172, R4.reuse, R172 ;  /* 0x000000ac04ac7220 */ /* 0x040fe20000410000 */
[C---:B------:R-:W-:Y:S02]  /*115c0*/  FMUL.FTZ R3, R4.reuse, R170 ;  /* 0x000000aa04037220 */ /* 0x040fe40000410000 */
[----:B------:R-:W-:Y:S02]  /*115d0*/  FMUL.FTZ R4, R4, R175 ;  /* 0x000000af04047220 */ /* 0x000fe40000410000 */
        /* <DEDUP_REMOVED lines=13> */
.L_x_6248:
[----:B------:R-:W-:Y:S05]  /*116b0*/  BSYNC.RECONVERGENT B3 ;  /* 0x0000000000037941 */ /* 0x000fea0003800200 */
.L_x_6247:
        /* <DEDUP_REMOVED lines=14> */
.L_x_6250:
[----:B------:R-:W-:Y:S05]  /*117a0*/  BSYNC.RECONVERGENT B3 ;  /* 0x0000000000037941 */ /* 0x000fea0003800200 */
.L_x_6249:
[----:B------:R-:W-:Y:S01]  /*117b0*/  BSSY.RECONVERGENT B3, `(.L_x_6251) ;  /* 0x0000012000037945 */ /* 0x000fe20003800200 */
[----:B------:R-:W-:Y:S02]  /*117c0*/  F2FP.BF16.F32.PACK_AB R169, R168, R169 ;  /* 0x000000a9a8a9723e */ /* 0x000fe400000010ff */
[----:B------:R-:W-:Y:S02]  /*117d0*/  F2FP.BF16.F32.PACK_AB R168, R2, R5 ;  /* 0x0000000502a8723e */ /* 0x000fe400000010ff */
[----:B------:R-:W-:Y:S02]  /*117e0*/  F2FP.BF16.F32.PACK_AB R170, R170, R171 ;  /* 0x000000abaaaa723e */ /* 0x000fe400000010ff */
        /* <DEDUP_REMOVED lines=14> */
.L_x_6252:
[----:B------:R-:W-:Y:S05]  /*118d0*/  BSYNC.RECONVERGENT B3 ;  /* 0x0000000000037941 */ /* 0x000fea0003800200 */
.L_x_6251:
        /* <DEDUP_REMOVED lines=16> */
.L_x_6238:
        /* <DEDUP_REMOVED lines=15> */
.L_x_6256:
[----:B------:R-:W-:Y:S05]  /*11ad0*/  BSYNC.RECONVERGENT B4 ;  /* 0x0000000000047941 */ /* 0x000fea0003800200 */
.L_x_6255:
        /* <DEDUP_REMOVED lines=11> */
[----:B-1234-:R-:W-:-:S07]  /*11b90*/  PRMT R164, R2, 0x7610, R164 ;  /* 0x0000761002a47816 */ /* 0x01efce00000000a4 */
.L_x_6254:
[----:B------:R-:W-:Y:S05]  /*11ba0*/  BSYNC.RECONVERGENT B3 ;  /* 0x0000000000037941 */ /* 0x000fea0003800200 */
.L_x_6253:
        /* <DEDUP_REMOVED lines=16> */
.L_x_6260:
[----:B------:R-:W-:Y:S05]  /*11cb0*/  BSYNC.RECONVERGENT B4 ;  /* 0x0000000000047941 */ /* 0x000fea0003800200 */
.L_x_6259:
        /* <DEDUP_REMOVED lines=12> */
.L_x_6258:
[----:B------:R-:W-:Y:S05]  /*11d80*/  BSYNC.RECONVERGENT B3 ;  /* 0x0000000000037941 */ /* 0x000fea0003800200 */
.L_x_6257:
        /* <DEDUP_REMOVED lines=15> */
.L_x_6264:
[----:B------:R-:W-:Y:S05]  /*11e80*/  BSYNC.RECONVERGENT B4 ;  /* 0x0000000000047941 */ /* 0x000fea0003800200 */
.L_x_6263:
        /* <DEDUP_REMOVED lines=12> */
.L_x_6262:
[----:B------:R-:W-:Y:S05]  /*11f50*/  BSYNC.RECONVERGENT B3 ;  /* 0x0000000000037941 */ /* 0x000fea0003800200 */
.L_x_6261:
        /* <DEDUP_REMOVED lines=16> */
.L_x_6268:
[----:B------:R-:W-:Y:S05]  /*12060*/  BSYNC.RECONVERGENT B4 ;  /* 0x0000000000047941 */ /* 0x000fea0003800200 */
.L_x_6267:
        /* <DEDUP_REMOVED lines=12> */
.L_x_6266:
[----:B------:R-:W-:Y:S05]  /*12130*/  BSYNC.RECONVERGENT B3 ;  /* 0x0000000000037941 */ /* 0x000fea0003800200 */
.L_x_6265:
        /* <DEDUP_REMOVED lines=15> */
.L_x_6272:
[----:B------:R-:W-:Y:S05]  /*12230*/  BSYNC.RECONVERGENT B4 ;  /* 0x0000000000047941 */ /* 0x000fea0003800200 */
.L_x_6271:
        /* <DEDUP_REMOVED lines=12> */
.L_x_6270:
[----:B------:R-:W-:Y:S05]  /*12300*/  BSYNC.RECONVERGENT B3 ;  /* 0x0000000000037941 */ /* 0x000fea0003800200 */
.L_x_6269:
        /* <DEDUP_REMOVED lines=16> */
.L_x_6276:
[----:B------:R-:W-:Y:S05]  /*12410*/  BSYNC.RECONVERGENT B4 ;  /* 0x0000000000047941 */ /* 0x000fea0003800200 */
.L_x_6275:
        /* <DEDUP_REMOVED lines=12> */
.L_x_6274:
[----:B------:R-:W-:Y:S05]  /*124e0*/  BSYNC.RECONVERGENT B3 ;  /* 0x0000000000037941 */ /* 0x000fea0003800200 */
.L_x_6273:
        /* <DEDUP_REMOVED lines=15> */
.L_x_6280:
[----:B------:R-:W-:Y:S05]  /*125e0*/  BSYNC.RECONVERGENT B4 ;  /* 0x0000000000047941 */ /* 0x000fea0003800200 */
.L_x_6279:
        /* <DEDUP_REMOVED lines=12> */
.L_x_6278:
[----:B------:R-:W-:Y:S05]  /*126b0*/  BSYNC.RECONVERGENT B3 ;  /* 0x0000000000037941 */ /* 0x000fea0003800200 */
.L_x_6277:
[----:B------:R-:W-:Y:S05]  /*126c0*/  @!P0 BRA `(.L_x_6223) ;  /* 0x0000000000508947 */ /* 0x000fea0003800000 */
[----:B-1234-:R-:W2:Y:S04]  /*126d0*/  LDL R176, [R1+0x14] ;  /* 0x0000140001b07983 */ /* 0x01eea80000100800 */
[----:B------:R-:W3:Y:S01]  /*126e0*/  LDL R175, [R1+0x10] ;  /* 0x0000100001af7983 */ /* 0x000ee20000100800 */
[----:B-----5:R-:W-:Y:S02]  /*126f0*/  ISETP.GE.U32.AND P1, PT, R192, RZ, PT ;  /* 0x000000ffc000720c */ /* 0x020fe40003f26070 */
[----:B------:R-:W-:Y:S02]  /*12700*/  ISETP.GT.AND P3, PT, R5, RZ, PT ;  /* 0x000000ff0500720c */ /* 0x000fe40003f64270 */
[----:B------:R-:W-:-:S13]  /*12710*/  ISETP.GE.U32.AND.EX P1, PT, R193, 0x1000000, PT, P1 ;  /* 0x01000000c100780c */ /* 0x000fda0003f26110 */
[----:B------:R-:W-:-:S04]  /*12720*/  @P1 PRMT R2, R163, 0x7632, R2 ;  /* 0x00007632a3021816 */ /* 0x000fc80000000002 */
[----:B------:R-:W-:Y:S01]  /*12730*/  @P1 SHF.L.U32 R2, R2, 0x10, RZ ;  /* 0x0000001002021819 */ /* 0x000fe200000006ff */
[----:B--2---:R-:W-:-:S04]  /*12740*/  FFMA.FTZ R3, R176, R172, R3 ;  /* 0x000000acb0037223 */ /* 0x004fc80000010003 */
[----:B---3--:R-:W-:-:S04]  /*12750*/  FADD.FTZ R3, R175, -R3 ;  /* 0x80000003af037221 */ /* 0x008fc80000010000 */
[----:B------:R-:W-:Y:S01]  /*12760*/  FMUL.FTZ R3, R4, R3 ;  /* 0x0000000304037220 */ /* 0x000fe20000410000 */
[----:B------:R-:W-:-:S04]  /*12770*/  MOV R4, RZ ;  /* 0x000000ff00047202 */ /* 0x000fc80000000f00 */
[----:B------:R-:W-:-:S05]  /*12780*/  FSEL R3, R3, RZ, P3 ;  /* 0x000000ff03037208 */ /* 0x000fca0001800000 */
[----:B------:R-:W-:-:S04]  /*12790*/  FMUL.FTZ R3, R3, UR13 ;  /* 0x0000000d03037c20 */ /* 0x000fc80008410000 */
[----:B------:R-:W-:-:S04]  /*127a0*/  FMUL.FTZ R3, R3, UR12 ;  /* 0x0000000c03037c20 */ /* 0x000fc80008410000 */
[----:B------:R-:W-:Y:S01]  /*127b0*/  @P1 FMUL.FTZ R4, R3, R2 ;  /* 0x0000000203041220 */ /* 0x000fe20000410000 */
[----:B------:R-:W-:-:S03]  /*127c0*/  FMUL.FTZ R3, R111, R3 ;  /* 0x000000036f037220 */ /* 0x000fc60000410000 */
[----:B------:R-:W-:Y:S02]  /*127d0*/  FADD.FTZ R35, R35, R4 ;  /* 0x0000000423237221 */ /* 0x000fe40000010000 */
[----:B------:R-:W-:-:S04]  /*127e0*/  FSEL R2, R3, RZ, P1 ;  /* 0x000000ff03027208 */ /* 0x000fc80000800000 */
[----:B------:R-:W-:-:S04]  /*127f0*/  F2FP.BF16.F32.PACK_AB R2, RZ, R2 ;  /* 0x00000002ff02723e */ /* 0x000fc800000010ff */
[----:B------:R-:W-:-:S07]  /*12800*/  PRMT R167, R167, 0x5410, R2 ;  /* 0x00005410a7a77816 */ /* 0x000fce0000000002 */
.L_x_6223:
[----:B------:R-:W-:Y:S05]  /*12810*/  BSYNC.RECONVERGENT B2 ;  /* 0x0000000000027941 */ /* 0x000fea0003800200 */
.L_x_6206:
[----:B------:R-:W0:Y:S02]  /*12820*/  @P2 LDC.64 R2, c[0x0][0x478] ;  /* 0x00011e00ff022b82 */ /* 0x000e240000000a00 */
[----:B0-----:R-:W-:-:S05]  /*12830*/  @P2 IMAD.WIDE.U32 R2, R173, 0x10, R2 ;  /* 0x00000010ad022825 */ /* 0x001fca00078e0002 */
[----:B------:R0:W-:Y:S02]  /*12840*/  @P2 STG.E.128 desc[UR6][R2.64], R168 ;  /* 0x000000a802002986 */ /* 0x0001e4000c101d06 */
[----:B0-----:R-:W0:Y:S02]  /*12850*/  @P0 LDC.64 R2, c[0x0][0x468] ;  /* 0x00011a00ff020b82 */ /* 0x001e240000000a00 */
[----:B0-----:R-:W-:-:S05]  /*12860*/  @P0 IMAD.WIDE.U32 R2, R174, 0x10, R2 ;  /* 0x00000010ae020825 */ /* 0x001fca00078e0002 */
[----:B------:R0:W-:Y:S02]  /*12870*/  @P0 STG.E.128 desc[UR6][R2.64], R164 ;  /* 0x000000a402000986 */ /* 0x0001e4000c101d06 */
.L_x_6203:
[----:B------:R-:W-:Y:S05]  /*12880*/  BSYNC.RECONVERGENT B1 ;  /* 0x0000000000017941 */ /* 0x000fea0003800200 */
.L_x_6202:
[----:B0-----:R-:W0:Y:S02]  /*12890*/  LDC.64 R2, c[0x0][0x380] ;  /* 0x0000e000ff027b82 */ /* 0x001e240000000a00 */
[----:B0----5:R-:W-:-:S04]  /*128a0*/  LEA R6, R2, R6, 0x2 ;  /* 0x0000000602067211 */ /* 0x021fc800078e10ff */
[----:B------:R-:W-:-:S13]  /*128b0*/  ISETP.GE.AND P0, PT, R6, R3, PT ;  /* 0x000000030600720c */ /* 0x000fda0003f06270 */
[----:B------:R-:W-:Y:S05]  /*128c0*/  @!P0 BRA `(.L_x_6281) ;  /* 0xfffffee800288947 */ /* 0x000fea000383ffff */
.L_x_5864:
[----:B------:R-:W-:Y:S05]  /*128d0*/  BSYNC B0 ;  /* 0x0000000000007941 */ /* 0x000fea0003800000 */
.L_x_5863:
[----:B-1234-:R-:W2:Y:S04]  /*128e0*/  LDL.LU R176, [R1+0x24] ;  /* 0x0000240001b07983 */ /* 0x01eea80000300800 */
[----:B------:R-:W2:Y:S04]  /*128f0*/  LDL.LU R177, [R1+0x28] ;  /* 0x0000280001b17983 */ /* 0x000ea80000300800 */
[----:B------:R-:W2:Y:S04]  /*12900*/  LDL.LU R178, [R1+0x2c] ;  /* 0x00002c0001b27983 */ /* 0x000ea80000300800 */
[----:B------:R-:W2:Y:S01]  /*12910*/  LDL.LU R179, [R1+0x30] ;  /* 0x0000300001b37983 */ /* 0x000ea20000300800 */
[----:B------:R-:W-:Y:S01]  /*12920*/  MOV R0, 0x400 ;  /* 0x0000040000007802 */ /* 0x000fe20000000f00 */
[----:B------:R-:W0:Y:S01]  /*12930*/  S2R R172, SR_TID.X ;  /* 0x0000000000ac7919 */ /* 0x000e220000002100 */
[----:B------:R-:W1:Y:S01]  /*12940*/  S2R R3, SR_CgaCtaId ;  /* 0x0000000000037919 */ /* 0x000e620000008800 */
[----:B0-----:R-:W-:-:S02]  /*12950*/  SHF.R.U32.HI R5, RZ, 0x5, R172 ;  /* 0x00000005ff057819 */ /* 0x001fc400000116ac */
[----:B-1----:R-:W-:-:S03]  /*12960*/  LEA R3, R3, R0, 0x18 ;  /* 0x0000000003037211 */ /* 0x002fc600078ec0ff */
[----:B------:R-:W-:-:S05]  /*12970*/  IMAD R8, R5, 0xa0, R8 ;  /* 0x000000a005087824 */ /* 0x000fca00078e0208 */
[----:B-----5:R-:W-:-:S05]  /*12980*/  LEA R108, R8, R3, 0x5 ;  /* 0x00000003086c7211 */ /* 0x020fca00078e28ff */
[----:B--2---:R0:W-:Y:S04]  /*12990*/  STS.128 [R108], R176 ;  /* 0x000000b06c007388 */ /* 0x0041e80000000c00 */
        /* <DEDUP_REMOVED lines=94> */
[----:B------:R-:W0:Y:S01]  /*12f80*/  LDS R93, [R0+0x3e00] ;  /* 0x003e0000005d7984 */ /* 0x000e220000000800 */
[----:B-1----:R-:W-:-:S03]  /*12f90*/  FADD.FTZ R86, R89, R86 ;  /* 0x0000005659567221 */ /* 0x002fc60000010000 */
[----:B------:R-:W1:Y:S01]  /*12fa0*/  LDS R90, [R0+0x4000] ;  /* 0x00400000005a7984 */ /* 0x000e620000000800 */
        /* <DEDUP_REMOVED lines=10> */
[----:B0-----:R-:W-:Y:S01]  /*13050*/  FADD.FTZ R93, R86, R93 ;  /* 0x0000005d565d7221 */ /* 0x001fe20000010000 */
[----:B-1----:R-:W-:-:S03]  /*13060*/  FADD.FTZ R81, R81, R90 ;  /* 0x0000005a51517221 */ /* 0x002fc60000010000 */
[----:B----4-:R-:W-:Y:S04]  /*13070*/  STS.128 [R108+0x800], R220 ;  /* 0x000800dc6c007388 */ /* 0x010fe80000000c00 */
[----:B--2---:R-:W-:Y:S04]  /*13080*/  STS.128 [R108+0x410], R216 ;  /* 0x000410d86c007388 */ /* 0x004fe80000000c00 */
[----:B---3--:R-:W-:Y:S04]  /*13090*/  STS.128 [R108+0x810], R224 ;  /* 0x000810e06c007388 */ /* 0x008fe80000000c00 */
        /* <DEDUP_REMOVED lines=8> */
[----:B------:R-:W0:Y:S04]  /*13120*/  LDS R94, [R0] ;  /* 0x00000000005e7984 */ /* 0x000e280000000800 */
[----:B------:R-:W1:Y:S04]  /*13130*/  LDS R105, [R0+0x1400] ;  /* 0x0014000000697984 */ /* 0x000e680000000800 */
[----:B------:R-:W2:Y:S04]  /*13140*/  LDS R95, [R0+0x200] ;  /* 0x00020000005f7984 */ /* 0x000ea80000000800 */
[----:B------:R-:W3:Y:S04]  /*13150*/  LDS R104, [R0+0x1600] ;  /* 0x0016000000687984 */ /* 0x000ee80000000800 */
[----:B------:R-:W4:Y:S04]  /*13160*/  LDS R96, [R0+0x400] ;  /* 0x0004000000607984 */ /* 0x000f280000000800 */
[----:B------:R-:W4:Y:S04]  /*13170*/  LDS R107, [R0+0x1800] ;  /* 0x00180000006b7984 */ /* 0x000f280000000800 */
        /* <DEDUP_REMOVED lines=12> */
[----:B------:R-:W-:Y:S01]  /*13240*/  LDS R101, [R0+0xe00] ;  /* 0x000e000000657984 */ /* 0x000fe20000000800 */
[----:B----4-:R-:W-:-:S03]  /*13250*/  FADD.FTZ R96, RZ, R96 ;  /* 0x00000060ff607221 */ /* 0x010fc60000010000 */
        /* <DEDUP_REMOVED lines=17> */
[----:B0-----:R-:W-:-:S03]  /*13370*/  FADD.FTZ R94, R94, R115 ;  /* 0x000000735e5e7221 */ /* 0x001fc60000010000 */
[----:B------:R-:W0:Y:S01]  /*13380*/  LDS R120, [R0+0x3e00] ;  /* 0x003e000000787984 */ /* 0x000e220000000800 */
[----:B-1----:R-:W-:-:S03]  /*13390*/  FADD.FTZ R95, R95, R116 ;  /* 0x000000745f5f7221 */ /* 0x002fc60000010000 */
[----:B------:R-:W1:Y:S01]  /*133a0*/  LDS R123, [R0+0x4000] ;  /* 0x00400000007b7984 */ /* 0x000e620000000800 */
[----:B--2---:R-:W-:-:S03]  /*133b0*/  FADD.FTZ R96, R96, R117 ;  /* 0x0000007560607221 */ /* 0x004fc60000010000 */
        /* <DEDUP_REMOVED lines=8> */
[----:B---3--:R-:W-:Y:S01]  /*13440*/  FADD.FTZ R121, R94, R121 ;  /* 0x000000795e797221 */ /* 0x008fe20000010000 */
[----:B0-----:R-:W-:Y:S01]  /*13450*/  FADD.FTZ R95, R95, R120 ;  /* 0x000000785f5f7221 */ /* 0x001fe20000010000 */
[----:B-1----:R-:W-:-:S03]  /*13460*/  FADD.FTZ R123, R96, R123 ;  /* 0x0000007b607b7221 */ /* 0x002fc60000010000 */
        /* <DEDUP_REMOVED lines=8> */
[----:B------:R0:W-:Y:S04]  /*134f0*/  STS.128 [R108+0x1000], R36 ;  /* 0x001000246c007388 */ /* 0x0001e80000000c00 */
[----:B------:R-:W-:Y:S01]  /*13500*/  STS.128 [R108+0x1010], R32 ;  /* 0x001010206c007388 */ /* 0x000fe20000000c00 */
[----:B------:R-:W-:Y:S08]  /*13510*/  BAR.SYNC.DEFER_BLOCKING 0x0 ;  /* 0x0000000000007b1d */ /* 0x000ff00000010000 */
[----:B0-----:R-:W0:Y:S01]  /*13520*/  LDC R39, c[0x0][0x388] ;  /* 0x0000e200ff277b82 */ /* 0x001e220000000800 */
[----:B------:R-:W-:-:S04]  /*13530*/  LOP3.LUT R38, R172, 0x7f, RZ, 0x3c, !PT ;  /* 0x0000007fac267812 */ /* 0x000fc800078e3cff */
[----:B------:R-:W-:-:S04]  /*13540*/  IADD3 R38, PT, PT, R38, R9, RZ ;  /* 0x0000000926267210 */ /* 0x000fc80007ffe0ff */
[C---:B------:R-:W-:Y:S02]  /*13550*/  ISETP.GE.U32.AND P4, PT, R38.reuse, 0x80, PT ;  /* 0x000000802600780c */ /* 0x040fe40003f86070 */
[----:B------:R-:W-:Y:S01]  /*13560*/  ISETP.GE.U32.AND P3, PT, R38, 0x180, PT ;  /* 0x000001802600780c */ /* 0x000fe20003f66070 */
[----:B------:R-:W1:Y:S04]  /*13570*/  LDS R68, [R0] ;  /* 0x0000000000447984 */ /* 0x000e680000000800 */
[----:B------:R-:W2:Y:S04]  /*13580*/  LDS R64, [R0+0x200] ;  /* 0x0002000000407984 */ /* 0x000ea80000000800 */
[----:B------:R-:W3:Y:S01]  /*13590*/  LDS R60, [R0+0x400] ;  /* 0x00040000003c7984 */ /* 0x000ee20000000800 */
[----:B0-----:R-:W-:-:S03]  /*135a0*/  IMAD R39, R39, UR14, RZ ;  /* 0x0000000e27277c24 */ /* 0x001fc6000f8e02ff */
[----:B------:R-:W0:Y:S02]  /*135b0*/  LDS R53, [R0+0x1400] ;  /* 0x0014000000357984 */ /* 0x000e240000000800 */
[----:B------:R-:W-:Y:S02]  /*135c0*/  IADD3 R71, P0, PT, R39, R172, RZ ;  /* 0x000000ac27477210 */ /* 0x000fe40007f1e0ff */
[----:B------:R-:W4:Y:S02]  /*135d0*/  LDS R49, [R0+0x1600] ;  /* 0x0016000000317984 */ /* 0x000f240000000800 */
[----:B------:R-:W-:Y:S02]  /*135e0*/  IADD3.X R42, PT, PT, RZ, RZ, RZ, P0, !PT ;  /* 0x000000ffff2a7210 */ /* 0x000fe400007fe4ff */
[----:B------:R-:W4:Y:S01]  /*135f0*/  LDS R45, [R0+0x1800] ;  /* 0x00180000002d7984 */ /* 0x000f220000000800 */
[C---:B------:R-:W-:Y:S02]  /*13600*/  SHF.L.U32 R40, R71.reuse, 0x2, RZ ;  /* 0x0000000247287819 */ /* 0x040fe400000006ff */
[----:B------:R-:W-:Y:S01]  /*13610*/  SHF.L.U64.HI R71, R71, 0x2, R42 ;  /* 0x0000000247477819 */ /* 0x000fe2000001022a */
[----:B------:R-:W4:Y:S01]  /*13620*/  LDS R36, [R0+0x2800] ;  /* 0x0028000000247984 */ /* 0x000f220000000800 */
[----:B------:R-:W-:-:S02]  /*13630*/  IADD3 R44, P0, PT, R40, UR18, RZ ;  /* 0x00000012282c7c10 */ /* 0x000fc4000ff1e0ff */
[C---:B------:R-:W-:Y:S01]  /*13640*/  IADD3 R42, P1, PT, R40.reuse, UR16, RZ ;  /* 0x00000010282a7c10 */ /* 0x040fe2000ff3e0ff */
[----:B------:R-:W4:Y:S01]  /*13650*/  LDS R32, [R0+0x2a00] ;  /* 0x002a000000207984 */ /* 0x000f220000000800 */
[----:B------:R-:W-:Y:S02]  /*13660*/  IADD3 R40, P2, PT, R40, UR4, RZ ;  /* 0x0000000428287c10 */ /* 0x000fe4000ff5e0ff */
[C---:B------:R-:W-:Y:S01]  /*13670*/  IADD3.X R89, PT, PT, R71.reuse, UR19, RZ, P0, !PT ;  /* 0x0000001347597c10 */ /* 0x040fe200087fe4ff */
[----:B------:R-:W4:Y:S01]  /*13680*/  LDS R34, [R0+0x2c00] ;  /* 0x002c000000227984 */ /* 0x000f220000000800 */
[C---:B------:R-:W-:Y:S02]  /*13690*/  IADD3.X R87, PT, PT, R71.reuse, UR17, RZ, P1, !PT ;  /* 0x0000001147577c10 */ /* 0x040fe40008ffe4ff */
[----:B------:R-:W-:Y:S01]  /*136a0*/  IADD3.X R71, PT, PT, R71, UR5, RZ, P2, !PT ;  /* 0x0000000547477c10 */ /* 0x000fe200097fe4ff */
[----:B------:R-:W4:Y:S01]  /*136b0*/  LDS R33, [R0+0x3c00] ;  /* 0x003c000000217984 */ /* 0x000f220000000800 */
[----:B------:R-:W-:-:S02]  /*136c0*/  ISETP.GE.U32.AND P2, PT, R38, 0x100, PT ;  /* 0x000001002600780c */ /* 0x000fc40003f46070 */
[C---:B------:R-:W-:Y:S01]  /*136d0*/  ISETP.GE.U32.AND P0, PT, R38.reuse, 0x200, PT ;  /* 0x000002002600780c */ /* 0x040fe20003f06070 */
[----:B------:R-:W4:Y:S01]  /*136e0*/  LDS R35, [R0+0x3e00] ;  /* 0x003e000000237984 */ /* 0x000f220000000800 */
[----:B-1----:R-:W-:Y:S01]  /*136f0*/  FADD.FTZ R68, RZ, R68 ;  /* 0x00000044ff447221 */ /* 0x002fe20000010000 */
[----:B------:R-:W-:Y:S02]  /*13700*/  ISETP.GE.U32.AND P1, PT, R38, 0x280, PT ;  /* 0x000002802600780c */ /* 0x000fe40003f26070 */
[----:B------:R-:W1:Y:S01]  /*13710*/  LDS R37, [R0+0x4000] ;  /* 0x0040000000257984 */ /* 0x000e620000000800 */
[----:B--2---:R-:W-:Y:S01]  /*13720*/  FADD.FTZ R64, RZ, R64 ;  /* 0x00000040ff407221 */ /* 0x004fe20000010000 */
[----:B---3--:R-:W-:Y:S01]  /*13730*/  FADD.FTZ R60, RZ, R60 ;  /* 0x0000003cff3c7221 */ /* 0x008fe20000010000 */
[----:B0-----:R-:W-:Y:S02]  /*13740*/  FADD.FTZ R53, R68, R53 ;  /* 0x0000003544357221 */ /* 0x001fe40000010000 */
[----:B----4-:R-:W-:Y:S01]  /*13750*/  FADD.FTZ R49, R64, R49 ;  /* 0x0000003140317221 */ /* 0x010fe20000010000 */
[----:B------:R-:W-:Y:S01]  /*13760*/  FADD.FTZ R45, R60, R45 ;  /* 0x0000002d3c2d7221 */ /* 0x000fe20000010000 */
[----:B------:R-:W-:-:S02]  /*13770*/  FADD.FTZ R36, R53, R36 ;  /* 0x0000002435247221 */ /* 0x000fc40000010000 */
[----:B------:R-:W-:Y:S01]  /*13780*/  FADD.FTZ R32, R49, R32 ;  /* 0x0000002031207221 */ /* 0x000fe20000010000 */
[----:B------:R-:W-:Y:S01]  /*13790*/  FADD.FTZ R34, R45, R34 ;  /* 0x000000222d227221 */ /* 0x000fe20000010000 */
[----:B------:R-:W-:Y:S02]  /*137a0*/  FADD.FTZ R9, R36, R33 ;  /* 0x0000002124097221 */ /* 0x000fe40000010000 */
[----:B------:R-:W-:Y:S01]  /*137b0*/  FADD.FTZ R39, R32, R35 ;  /* 0x0000002320277221 */ /* 0x000fe20000010000 */
        /* <DEDUP_REMOVED lines=17> */
.L_x_6283:
[----:B------:R-:W-:Y:S05]  /*138d0*/  BSYNC.RECONVERGENT B0 ;  /* 0x0000000000007941 */ /* 0x000fea0003800200 */
.L_x_6282:
        /* <DEDUP_REMOVED lines=17> */
.L_x_6285:
[----:B------:R-:W-:Y:S05]  /*139f0*/  BSYNC.RECONVERGENT B0 ;  /* 0x0000000000007941 */ /* 0x000fea0003800200 */
.L_x_6284:
        /* <DEDUP_REMOVED lines=17> */
.L_x_6287:
[----:B------:R-:W-:Y:S05]  /*13b10*/  BSYNC.RECONVERGENT B0 ;  /* 0x0000000000007941 */ /* 0x000fea0003800200 */
.L_x_6286:
        /* <DEDUP_REMOVED lines=23> */
[----:B------:R-:W-:Y:S01]  /*13c90*/  FADD.FTZ R101, RZ, R101 ;  /* 0x00000065ff657221 */ /* 0x000fe20000010000 */
[----:B------:R-:W1:Y:S01]  /*13ca0*/  LDS R10, [R0+0x600] ;  /* 0x00060000000a7984 */ /* 0x000e620000000800 */
[----:B------:R-:W-:Y:S01]  /*13cb0*/  FADD.FTZ R76, RZ, R76 ;  /* 0x0000004cff4c7221 */ /* 0x000fe20000010000 */
[----:B------:R-:W-:Y:S01]  /*13cc0*/  FADD.FTZ R97, RZ, R97 ;  /* 0x00000061ff617221 */ /* 0x000fe20000010000 */
[----:B------:R-:W-:Y:S01]  /*13cd0*/  FADD.FTZ R101, R101, R112 ;  /* 0x0000007065657221 */ /* 0x000fe20000010000 */
[----:B------:R-:W2:Y:S01]  /*13ce0*/  LDS R14, [R0+0x800] ;  /* 0x00080000000e7984 */ /* 0x000ea20000000800 */
[----:B------:R-:W-:Y:S01]  /*13cf0*/  FADD.FTZ R98, RZ, R98 ;  /* 0x00000062ff627221 */ /* 0x000fe20000010000 */
[----:B------:R-:W-:Y:S01]  /*13d00*/  FADD.FTZ R99, RZ, R99 ;  /* 0x00000063ff637221 */ /* 0x000fe20000010000 */
[----:B------:R-:W-:Y:S01]  /*13d10*/  FADD.FTZ R101, R101, R16 ;  /* 0x0000001065657221 */ /* 0x000fe20000010000 */
[----:B------:R-:W3:Y:S01]  /*13d20*/  LDS R18, [R0+0xa00] ;  /* 0x000a000000127984 */ /* 0x000ee20000000800 */
[----:B------:R-:W-:Y:S01]  /*13d30*/  FADD.FTZ R100, RZ, R100 ;  /* 0x00000064ff647221 */ /* 0x000fe20000010000 */
[----:B------:R-:W-:Y:S01]  /*13d40*/  FADD.FTZ R102, RZ, R102 ;  /* 0x00000066ff667221 */ /* 0x000fe20000010000 */
[----:B------:R-:W-:Y:S01]  /*13d50*/  FADD.FTZ R103, RZ, R103 ;  /* 0x00000067ff677221 */ /* 0x000fe20000010000 */
        /* <DEDUP_REMOVED lines=34> */
[----:B------:R-:W-:Y:S01]  /*13f80*/  ISETP.GE.U32.AND P6, PT, R38, 0x500, PT ;  /* 0x000005002600780c */ /* 0x000fe20003fc6070 */
        /* <DEDUP_REMOVED lines=10> */
[----:B-----5:R-:W-:Y:S01]  /*14030*/  FADD.FTZ R22, RZ, R22 ;  /* 0x00000016ff167221 */ /* 0x020fe20000010000 */
[----:B------:R-:W-:-:S02]  /*14040*/  FADD.FTZ R11, R11, R2 ;  /* 0x000000020b0b7221 */ /* 0x000fc40000010000 */
        /* <DEDUP_REMOVED lines=51> */
.L_x_6289:
[----:B------:R-:W-:Y:S05]  /*14380*/  BSYNC.RECONVERGENT B0 ;  /* 0x0000000000007941 */ /* 0x000fea0003800200 */
.L_x_6288:
        /* <DEDUP_REMOVED lines=17> */
.L_x_6291:
[----:B------:R-:W-:Y:S05]  /*144a0*/  BSYNC.RECONVERGENT B0 ;  /* 0x0000000000007941 */ /* 0x000fea0003800200 */
.L_x_6290:
        /* <DEDUP_REMOVED lines=17> */
.L_x_6293:
[----:B------:R-:W-:Y:S05]  /*145c0*/  BSYNC.RECONVERGENT B0 ;  /* 0x0000000000007941 */ /* 0x000fea0003800200 */
.L_x_6292:
        /* <DEDUP_REMOVED lines=17> */
.L_x_6295:
[----:B------:R-:W-:Y:S05]  /*146e0*/  BSYNC.RECONVERGENT B0 ;  /* 0x0000000000007941 */ /* 0x000fea0003800200 */
.L_x_6294:
        /* <DEDUP_REMOVED lines=17> */
.L_x_6297:
[----:B------:R-:W-:Y:S05]  /*14800*/  BSYNC.RECONVERGENT B0 ;  /* 0x0000000000007941 */ /* 0x000fea0003800200 */
.L_x_6296:
        /* <DEDUP_REMOVED lines=17> */
.L_x_6299:
[----:B------:R-:W-:Y:S05]  /*14920*/  BSYNC.RECONVERGENT B0 ;  /* 0x0000000000007941 */ /* 0x000fea0003800200 */
.L_x_6298:
        /* <DEDUP_REMOVED lines=11> */
.L_x_5877:
[----:B------:R-:W-:Y:S01]  /*149e0*/  HFMA2 R172, -RZ, RZ, 0, 5.9604644775390625e-08 ;  /* 0x00000001ffac7431 */ /* 0x000fe200000001ff */
[----:B------:R-:W-:Y:S01]  /*149f0*/  BSSY B1, `(.L_x_6300) ;  /* 0x0000007000017945 */ /* 0x000fe20003800000 */
[----:B------:R-:W-:Y:S02]  /*14a00*/  MOV R173, R207 ;  /* 0x000000cf00ad7202 */ /* 0x000fe40000000f00 */
[----:B-1-3--:R-:W-:Y:S02]  /*14a10*/  MOV R3, 0x1f ;  /* 0x0000001f00037802 */ /* 0x00afe40000000f00 */
[----:B------:R-:W-:-:S07]  /*14a20*/  MOV R2, 0xffffffff ;  /* 0xffffffff00027802 */ /* 0x000fce0000000f00 */
[----:B0----5:R-:W-:Y:S05]  /*14a30*/  WARPSYNC.COLLECTIVE R2, `(.L_x_6301) ;  /* 0x0000000002087348 */ /* 0x021fea0003c00000 */
[----:B------:R1:W2:Y:S02]  /*14a40*/  SHFL.BFLY P6, R176, R173, R172, R3 ;  /* 0x0c0000acadb07389 */ /* 0x0002a400000c0003 */
[----:B012--5:R-:W-:Y:S05]  /*14a50*/  ENDCOLLECTIVE ;  /* 0x000000000000791b */ /* 0x027fea0003800000 */
.L_x_6301:
[----:B------:R-:W-:Y:S05]  /*14a60*/  BSYNC B1 ;  /* 0x0000000000017941 */ /* 0x000fea0003800000 */
.L_x_6300:
        /* <DEDUP_REMOVED lines=9> */
.L_x_6302:
        /* <DEDUP_REMOVED lines=8> */
.L_x_6303:
[----:B------:R-:W-:Y:S02]  /*14b80*/  MOV R173, R175 ;  /* 0x000000af00ad7202 */ /* 0x000fe40000000f00 */
[----:B------:R-:W-:-:S05]  /*14b90*/  MOV R2, R176 ;  /* 0x000000b000027202 */ /* 0x000fca0000000f00 */
[----:B------:R-:W-:Y:S01]  /*14ba0*/  FADD.FTZ R174, R174, R2 ;  /* 0x00000002aeae7221 */ /* 0x000fe20000010000 */
[----:B------:R-:W-:-:S07]  /*14bb0*/  MOV R2, 0xffffffff ;  /* 0xffffffff00027802 */ /* 0x000fce0000000f00 */
[----:B------:R-:W-:Y:S05]  /*14bc0*/  WARPSYNC.COLLECTIVE R2, `(.L_x_6304) ;  /* 0x0000000002087348 */ /* 0x000fea0003c00000 */
[----:B------:R0:W1:Y:S02]  /*14bd0*/  SHFL.BFLY P6, R176, R173, R172, R3 ;  /* 0x0c0000acadb07389 */ /* 0x00006400000c0003 */
[----:B01----:R-:W-:Y:S05]  /*14be0*/  ENDCOLLECTIVE ;  /* 0x000000000000791b */ /* 0x003fea0003800000 */
.L_x_6304:
        /* <DEDUP_REMOVED lines=8> */
.L_x_6305:
[----:B------:R-:W-:Y:S02]  /*14c70*/  MOV R173, R175 ;  /* 0x000000af00ad7202 */ /* 0x000fe40000000f00 */
[----:B------:R-:W-:-:S05]  /*14c80*/  MOV R2, R176 ;  /* 0x000000b000027202 */ /* 0x000fca0000000f00 */
[----:B------:R-:W-:Y:S01]  /*14c90*/  FADD.FTZ R174, R174, R2 ;  /* 0x00000002aeae7221 */ /* 0x000fe20000010000 */
[----:B------:R-:W-:-:S07]  /*14ca0*/  MOV R2, 0xffffffff ;  /* 0xffffffff00027802 */ /* 0x000fce0000000f00 */
[----:B------:R-:W-:Y:S05]  /*14cb0*/  WARPSYNC.COLLECTIVE R2, `(.L_x_6306) ;  /* 0x0000000002087348 */ /* 0x000fea0003c00000 */
[----:B------:R0:W1:Y:S02]  /*14cc0*/  SHFL.BFLY P6, R176, R173, R172, R3 ;  /* 0x0c0000acadb07389 */ /* 0x00006400000c0003 */
[----:B01----:R-:W-:Y:S05]  /*14cd0*/  ENDCOLLECTIVE ;  /* 0x000000000000791b */ /* 0x003fea0003800000 */
.L_x_6306:
        /* <DEDUP_REMOVED lines=8> */
.L_x_6307:
[----:B------:R-:W-:Y:S02]  /*14d60*/  MOV R173, R175 ;  /* 0x000000af00ad7202 */ /* 0x000fe40000000f00 */
[----:B------:R-:W-:-:S05]  /*14d70*/  MOV R2, R176 ;  /* 0x000000b000027202 */ /* 0x000fca0000000f00 */
[----:B------:R-:W-:Y:S01]  /*14d80*/  FADD.FTZ R174, R174, R2 ;  /* 0x00000002aeae7221 */ /* 0x000fe20000010000 */
[----:B------:R-:W-:-:S07]  /*14d90*/  MOV R2, 0xffffffff ;  /* 0xffffffff00027802 */ /* 0x000fce0000000f00 */
[----:B------:R-:W-:Y:S05]  /*14da0*/  WARPSYNC.COLLECTIVE R2, `(.L_x_6308) ;  /* 0x0000000002087348 */ /* 0x000fea0003c00000 */
[----:B------:R0:W1:Y:S02]  /*14db0*/  SHFL.BFLY P6, R176, R173, R172, R3 ;  /* 0x0c0000acadb07389 */ /* 0x00006400000c0003 */
[----:B01----:R-:W-:Y:S05]  /*14dc0*/  ENDCOLLECTIVE ;  /* 0x000000000000791b */ /* 0x003fea0003800000 */
.L_x_6308:
        /* <DEDUP_REMOVED lines=8> */
.L_x_6309:
[----:B------:R-:W-:Y:S02]  /*14e50*/  MOV R173, R175 ;  /* 0x000000af00ad7202 */ /* 0x000fe40000000f00 */
[----:B------:R-:W-:-:S07]  /*14e60*/  MOV R177, R176 ;  /* 0x000000b000b17202 */ /* 0x000fce0000000f00 */
[----:B------:R-:W-:Y:S05]  /*14e70*/  WARPSYNC.COLLECTIVE R2, `(.L_x_6310) ;  /* 0x0000000002087348 */ /* 0x000fea0003c00000 */
[----:B------:R0:W1:Y:S02]  /*14e80*/  SHFL.BFLY P6, R176, R173, R172, R3 ;  /* 0x0c0000acadb07389 */ /* 0x00006400000c0003 */
[----:B01----:R-:W-:Y:S05]  /*14e90*/  ENDCOLLECTIVE ;  /* 0x000000000000791b */ /* 0x003fea0003800000 */
.L_x_6310:
[----:B------:R-:W-:Y:S01]  /*14ea0*/  MOV R2, R176 ;  /* 0x000000b000027202 */ /* 0x000fe20000000f00 */
[----:B------:R-:W-:Y:S06]  /*14eb0*/  BRA `(.L_x_6311) ;  /* 0xfffffef400107947 */ /* 0x000fec000383ffff */
.L_x_6312:
        /* <DEDUP_REMOVED lines=12> */
.L_x_25409:


//--------------------- .text._ZN10layer_norm22ln_bwd_finalize_kernelINS_22Kernel_traits_finalizeILj1280Ef13__nv_bfloat16S2_S2_fjLb1ELj1024ELj4ENS_18Kernel_traits_baseILj1280EfS2_S2_S2_fjLj1024EEEEELb1ELb1EEEvNS_9BwdParamsE --------------------------
	.section	.text._ZN10layer_norm22ln_bwd_finalize_kernelINS_22Kernel_traits_finalizeILj1280Ef13__nv_bfloat16S2_S2_fjLb1ELj1024ELj4ENS_18Kernel_traits_baseILj1280EfS2_S2_S2_fjLj1024EEEEELb1ELb1EEEvNS_9BwdParamsE,"ax",@progbits
	.align	128
        .global         _ZN10layer_norm22ln_bwd_finalize_kernelINS_22Kernel_traits_finalizeILj1280Ef13__nv_bfloat16S2_S2_fjLb1ELj1024ELj4ENS_18Kernel_traits_baseILj1280EfS2_S2_S2_fjLj1024EEEEELb1ELb1EEEvNS_9BwdParamsE
        .type           _ZN10layer_norm22ln_bwd_finalize_kernelINS_22Kernel_traits_finalizeILj1280Ef13__nv_bfloat16S2_S2_fjLb1ELj1024ELj4ENS_18Kernel_traits_baseILj1280EfS2_S2_S2_fjLj1024EEEEELb1ELb1EEEvNS_9BwdParamsE,@function
        .size           _ZN10layer_norm22ln_bwd_finalize_kernelINS_22Kernel_traits_finalizeILj1280Ef13__nv_bfloat16S2_S2_fjLb1ELj1024ELj4ENS_18Kernel_traits_baseILj1280EfS2_S2_S2_fjLj1024EEEEELb1ELb1EEEvNS_9BwdParamsE,(.L_x_25410 - _ZN10layer_norm22ln_bwd_finalize_kernelINS_22Kernel_traits_finalizeILj1280Ef13__nv_bfloat16S2_S2_fjLb1ELj1024ELj4ENS_18Kernel_traits_baseILj1280EfS2_S2_S2_fjLj1024EEEEELb1ELb1EEEvNS_9BwdParamsE)
        .other          _ZN10layer_norm22ln_bwd_finalize_kernelINS_22Kernel_traits_finalizeILj1280Ef13__nv_bfloat16S2_S2_fjLb1ELj1024ELj4ENS_18Kernel_traits_baseILj1280EfS2_S2_S2_fjLj1024EEEEELb1ELb1EEEvNS_9BwdParamsE,@"STO_CUDA_ENTRY STV_DEFAULT"
_ZN10layer_norm22ln_bwd_finalize_kernelINS_22Kernel_traits_finalizeILj1280Ef13__nv_bfloat16S2_S2_fjLb1ELj1024ELj4ENS_18Kernel_traits_baseILj1280EfS2_S2_S2_fjLj1024EEEEELb1ELb1EEEvNS_9BwdParamsE:
.text._ZN10layer_norm22ln_bwd_finalize_kernelINS_22Kernel_traits_finalizeILj1280Ef13__nv_bfloat16S2_S2_fjLb1ELj1024ELj4ENS_18Kernel_traits_baseILj1280EfS2_S2_S2_fjLj1024EEEEELb1ELb1EEEvNS_9BwdParamsE:
        /* <DEDUP_REMOVED lines=13> */
[----:B------:R-:W-:Y:S01]  /*00d0*/  LOP3.LUT R4, R0, 0x1f, RZ, 0xc0, !PT ;  /* 0x0000001f00047812 */ /* 0x000fe200078ec0ff */
[----:B------:R-:W-:Y:S01]  /*00e0*/  HFMA2 R6, -RZ, RZ, 0, 0 ;  /* 0x00000000ff067431 */ /* 0x000fe200000001ff */
[----:B------:R-:W-:Y:S02]  /*00f0*/  MOV R22, RZ ;  /* 0x000000ff00167202 */ /* 0x000fe40000000f00 */
[----:B------:R-:W-:-:S02]  /*0100*/  LOP3.LUT R9, R9, 0x7ffffff0, RZ, 0xc0, !PT ;  /* 0x7ffffff009097812 */ /* 0x000fc400078ec0ff */
        /* <DEDUP_REMOVED lines=43> */
.L_x_6317:
        /* <DEDUP_REMOVED lines=87> */
.L_x_6316:
[----:B------:R-:W-:Y:S05]  /*0930*/  BSYNC.RECONVERGENT B1 ;  /* 0x0000000000017941 */ /* 0x000fea0003800200 */
.L_x_6315:
        /* <DEDUP_REMOVED lines=50> */
.L_x_6319:
[----:B------:R-:W-:Y:S05]  /*0c60*/  BSYNC.RECONVERGENT B1 ;  /* 0x0000000000017941 */ /* 0x000fea0003800200 */
.L_x_6318:
        /* <DEDUP_REMOVED lines=30> */
.L_x_6321:
[----:B------:R-:W-:Y:S05]  /*0e50*/  BSYNC.RECONVERGENT B1 ;  /* 0x0000000000017941 */ /* 0x000fea0003800200 */
.L_x_6320:
        /* <DEDUP_REMOVED lines=15> */
.L_x_6314:
[----:B------:R-:W-:Y:S05]  /*0f50*/  BSYNC.RECONVERGENT B0 ;  /* 0x0000000000007941 */ /* 0x000fea0003800200 */
.L_x_6313:
        /* <DEDUP_REMOVED lines=70> */
.L_x_6322:
        /* <DEDUP_REMOVED lines=12> */
.L_x_25410:


//--------------------- .text._ZN10layer_norm13ln_bwd_kernelINS_13Kernel_traitsIf13__nv_bfloat16S2_S2_fjLj1280ELj1ELj4ELj1ELj16ENS_18Kernel_traits_baseILj1280EfS2_S2_S2_fjLj128EEEEELb1ELb1ELb1ELb1EEEvNS_9BwdParamsE --------------------------
	.section	.text._ZN10layer_norm13ln_bwd_kernelINS_13Kernel_traitsIf13__nv_bfloat16S2_S2_fjLj1280ELj1ELj4ELj1ELj16ENS_18Kernel_traits_baseILj1280EfS2_S2_S2_fjLj128EEEEELb1ELb1ELb1ELb1EEEvNS_9BwdParamsE,"ax",@progbits
	.align	128
        .global         _ZN10layer_norm13ln_bwd_kernelINS_13Kernel_traitsIf13__nv_bfloat16S2_S2_fjLj1280ELj1ELj4ELj1ELj16ENS_18Kernel_traits_baseILj1280EfS2_S2_S2_fjLj128EEEEELb1ELb1ELb1ELb1EEEvNS_9BwdParamsE
        .type           _ZN10layer_norm13ln_bwd_kernelINS_13Kernel_traitsIf13__nv_bfloat16S2_S2_fjLj1280ELj1ELj4ELj1ELj16ENS_18Kernel_traits_baseILj1280EfS2_S2_S2_fjLj128EEEEELb1ELb1ELb1ELb1EEEvNS_9BwdParamsE,@function
        .size           _ZN10layer_norm13ln_bwd_kernelINS_13Kernel_traitsIf13__nv_bfloat16S2_S2_fjLj1280ELj1ELj4ELj1ELj16ENS_18Kernel_traits_baseILj1280EfS2_S2_S2_fjLj128EEEEELb1ELb1ELb1ELb1EEEvNS_9BwdParamsE,(.L_x_25411 - _ZN10layer_norm13ln_bwd_kernelINS_13Kernel_traitsIf13__nv_bfloat16S2_S2_fjLj1280ELj1ELj4ELj1ELj16ENS_18Kernel_traits_baseILj1280EfS2_S2_S2_fjLj128EEEEELb1ELb1ELb1ELb1EEEvNS_9BwdParamsE)
        .other          _ZN10layer_norm13ln_bwd_kernelINS_13Kernel_traitsIf13__nv_bfloat16S2_S2_fjLj1280ELj1ELj4ELj1ELj16ENS_18Kernel_traits_baseILj1280EfS2_S2_S2_fjLj128EEEEELb1ELb1ELb1ELb1EEEvNS_9BwdParamsE,@"STO_CUDA_ENTRY STV_DEFAULT"
_ZN10layer_norm13ln_bwd_kernelINS_13Kernel_traitsIf13__nv_bfloat16S2_S2_fjLj1280ELj1ELj4ELj1ELj16ENS_18Kernel_traits_baseILj1280EfS2_S2_S2_fjLj128EEEEELb1ELb1ELb1ELb1EEEvNS_9BwdParamsE:
.text._ZN10layer_norm13ln_bwd_kernelINS_13Kernel_traitsIf13__nv_bfloat16S2_S2_fjLj1280ELj1ELj4ELj1ELj16ENS_18Kernel_traits_baseILj1280EfS2_S2_S2_fjLj128EEEEELb1ELb1ELb1ELb1EEEvNS_9BwdParamsE:
        /* <DEDUP_REMOVED lines=113> */
[----:B------:R-:W3:Y:S04]  /*0710*/  LDG.E.128 R32, desc[UR6][R2.64+0x410] ;  /* 0x0004100602207981 */ /* 0x000ee8000c1e1d00 */
        /* <DEDUP_REMOVED lines=31> */
.L_x_6721:
[----:B-1----:R-:W1:Y:S08]  /*0910*/  LDC.64 R2, c[0x0][0x3f8] ;  /* 0x0000fe00ff027b82 */ /* 0x002e700000000a00 */
[----:B0-----:R-:W0:Y:S08]  /*0920*/  LDC.64 R4, c[0x0][0x3f0] ;  /* 0x0000fc00ff047b82 */ /* 0x001e300000000a00 */
[----:B--2---:R-:W2:Y:S01]  /*0930*/  LDC.64 R198, c[0x0][0x3c0] ;  /* 0x0000f000ffc67b82 */ /* 0x004ea20000000a00 */
[----:B-1----:R-:W-:-:S05]  /*0940*/  IMAD.WIDE R2, R251, 0x4, R2 ;  /* 0x00000004fb027825 */ /* 0x002fca00078e0202 */
[----:B---3--:R1:W3:Y:S01]  /*0950*/  LDG.E R250, desc[UR6][R2.64] ;  /* 0x0000000602fa7981 */ /* 0x0082e2000c1e1900 */
[----:B0-----:R-:W-:-:S05]  /*0960*/  IMAD.WIDE R4, R251, 0x4, R4 ;  /* 0x00000004fb047825 */ /* 0x001fca00078e0204 */
[----:B-----5:R0:W5:Y:S01]  /*0970*/  LDG.E R248, desc[UR6][R4.64] ;  /* 0x0000000604f87981 */ /* 0x020162000c1e1900 */
[----:B-1----:R-:W1:Y:S02]  /*0980*/  LDC.64 R2, c[0x0][0x3c8] ;  /* 0x0000f200ff027b82 */ /* 0x002e640000000a00 */
[----:B-1----:R-:W-:-:S05]  /*0990*/  IMAD.WIDE R2, R251, 0x4, R2 ;  /* 0x00000004fb027825 */ /* 0x002fca00078e0202 */
[----:B------:R0:W5:Y:S01]  /*09a0*/  LDG.E R249, desc[UR6][R2.64] ;  /* 0x0000000602f97981 */ /* 0x000162000c1e1900 */
[----:B------:R-:W-:Y:S01]  /*09b0*/  BSSY.RECONVERGENT B1, `(.L_x_6325) ;  /* 0x00002cb000017945 */ /* 0x000fe20003800200 */
[----:B---3--:R-:W-:-:S13]  /*09c0*/  ISETP.GE.AND P1, PT, R250, 0x1, PT ;  /* 0x00000001fa00780c */ /* 0x008fda0003f26270 */
[----:B0-2-4-:R-:W-:Y:S05]  /*09d0*/  @!P1 BRA `(.L_x_6326) ;  /* 0x0000002400f89947 */ /* 0x015fea0003800000 */
[----:B------:R-:W0:Y:S01]  /*09e0*/  S2R R211, SR_TID.X ;  /* 0x0000000000d37919 */ /* 0x000e220000002100 */
[----:B------:R-:W1:Y:S01]  /*09f0*/  LDC.64 R20, c[0x0][0x428] ;  /* 0x00010a00ff147b82 */ /* 0x000e620000000a00 */
[----:B------:R-:W-:Y:S01]  /*0a00*/  IMAD R0, R251, UR8, RZ ;  /* 0x00000008fb007c24 */ /* 0x000fe2000f8e02ff */
[----:B------:R-:W-:Y:S01]  /*0a10*/  IADD3 R2, PT, PT, R250, -0x1, RZ ;  /* 0xfffffffffa027810 */ /* 0x000fe20007ffe0ff */
[----:B------:R-:W-:Y:S03]  /*0a20*/  STL [R1+0x180], R58 ;  /* 0x0001803a01007387 */ /* 0x000fe60000100800 */
[----:B------:R-:W-:Y:S01]  /*0a30*/  SHF.R.S32.HI R3, RZ, 0x1f, R0 ;  /* 0x0000001fff037819 */ /* 0x000fe20000011400 */
[----:B------:R-:W-:Y:S01]  /*0a40*/  IMAD R2, R2, UR8, RZ ;  /* 0x0000000802027c24 */ /* 0x000fe2000f8e02ff */
[----:B------:R-:W2:Y:S01]  /*0a50*/  LDC.64 R4, c[0x0][0x3a8] ;  /* 0x0000ea00ff047b82 */ /* 0x000ea20000000a00 */
[----:B------:R-:W-:Y:S01]  /*0a60*/  MOV R247, UR14 ;  /* 0x0000000e00f77c02 */ /* 0x000fe20008000f00 */
[----:B------:R-:W-:Y:S01]  /*0a70*/  STL [R1+0x17c], R57 ;  /* 0x00017c3901007387 */ /* 0x000fe20000100800 */
[----:B------:R-:W-:-:S02]  /*0a80*/  LEA.HI R0, R3, R0, RZ, 0x3 ;  /* 0x0000000003007211 */ /* 0x000fc400078f18ff */
[----:B------:R-:W-:Y:S01]  /*0a90*/  SHF.R.S32.HI R3, RZ, 0x1f, R2 ;  /* 0x0000001fff037819 */ /* 0x000fe20000011402 */
[----:B------:R-:W-:Y:S01]  /*0aa0*/  STL [R1+0x178], R56 ;  /* 0x0001783801007387 */ /* 0x000fe20000100800 */
[----:B------:R-:W-:Y:S01]  /*0ab0*/  MOV R196, UR15 ;  /* 0x0000000f00c47c02 */ /* 0x000fe20008000f00 */
[----:B------:R-:W3:Y:S01]  /*0ac0*/  LDC.64 R222, c[0x0][0x3b0] ;  /* 0x0000ec00ffde7b82 */ /* 0x000ee20000000a00 */
[----:B------:R-:W-:Y:S01]  /*0ad0*/  LEA.HI R2, R3, R2, RZ, 0x3 ;  /* 0x0000000203027211 */ /* 0x000fe200078f18ff */
[----:B------:R-:W-:Y:S01]  /*0ae0*/  STL [R1+0x174], R55 ;  /* 0x0001743701007387 */ /* 0x000fe20000100800 */
[----:B0-----:R-:W-:-:S03]  /*0af0*/  LOP3.LUT R211, R211, 0x1f, RZ, 0xc0, !PT ;  /* 0x0000001fd3d37812 */ /* 0x001fc600078ec0ff */
[----:B------:R-:W-:Y:S01]  /*0b00*/  STL [R1+0x170], R54 ;  /* 0x0001703601007387 */ /* 0x000fe20000100800 */
[----:B------:R-:W-:-:S03]  /*0b10*/  LEA.HI.SX32 R2, R2, R211, 0x1d ;  /* 0x000000d302027211 */ /* 0x000fc600078feaff */
[----:B------:R-:W-:Y:S01]  /*0b20*/  STL [R1+0x16c], R53 ;  /* 0x00016c3501007387 */ /* 0x000fe20000100800 */
[----:B------:R-:W-:Y:S01]  /*0b30*/  LEA.HI.SX32 R209, R0, R211, 0x1d ;  /* 0x000000d300d17211 */ /* 0x000fe200078feaff */
[----:B-1----:R-:W-:-:S03]  /*0b40*/  IMAD.WIDE.U32 R6, R2, 0x10, R20 ;  /* 0x0000001002067825 */ /* 0x002fc600078e0014 */
[C---:B------:R-:W-:Y:S01]  /*0b50*/  IADD3 R208, PT, PT, R209.reuse, 0x20, RZ ;  /* 0x00000020d1d07810 */ /* 0x040fe20007ffe0ff */
[----:B------:R-:W-:Y:S01]  /*0b60*/  STL [R1+0x168], R52 ;  /* 0x0001683401007387 */ /* 0x000fe20000100800 */
[C---:B------:R-:W-:Y:S01]  /*0b70*/  IADD3 R23, PT, PT, R209.reuse, 0x40, RZ ;  /* 0x00000040d1177810 */ /* 0x040fe20007ffe0ff */
[C---:B--2---:R-:W-:Y:S02]  /*0b80*/  IMAD.WIDE.U32 R200, R209.reuse, 0x10, R4 ;  /* 0x00000010d1c87825 */ /* 0x044fe400078e0004 */
[----:B------:R0:W2:Y:S01]  /*0b90*/  LDG.E.128 R192, desc[UR6][R6.64] ;  /* 0x0000000606c07981 */ /* 0x0000a2000c1e1d00 */
[C---:B------:R-:W-:Y:S02]  /*0ba0*/  IADD3 R3, PT, PT, R209.reuse, 0x60, RZ ;  /* 0x00000060d1037810 */ /* 0x040fe40007ffe0ff */
[----:B------:R-:W-:Y:S01]  /*0bb0*/  IADD3 R0, PT, PT, R209, 0x80, RZ ;  /* 0x00000080d1007810 */ /* 0x000fe20007ffe0ff */
[----:B------:R-:W4:Y:S01]  /*0bc0*/  LDG.E.128 R200, desc[UR6][R200.64] ;  /* 0x00000006c8c87981 */ /* 0x000f22000c1e1d00 */
[----:B------:R-:W-:-:S02]  /*0bd0*/  IADD3 R24, PT, PT, R2, 0x40, RZ ;  /* 0x0000004002187810 */ /* 0x000fc40007ffe0ff */
[----:B------:R-:W-:Y:S01]  /*0be0*/  IADD3 R180, PT, PT, R2, 0x60, RZ ;  /* 0x0000006002b47810 */ /* 0x000fe20007ffe0ff */
[----:B------:R-:W-:Y:S01]  /*0bf0*/  STL [R1+0x164], R51 ;  /* 0x0001643301007387 */ /* 0x000fe20000100800 */
[----:B0-----:R-:W-:Y:S01]  /*0c00*/  IMAD.WIDE.U32 R6, R208, 0x10, R4 ;  /* 0x00000010d0067825 */ /* 0x001fe200078e0004 */
[----:B------:R-:W-:Y:S02]  /*0c10*/  ISETP.NE.U32.AND P0, PT, R247, RZ, PT ;  /* 0x000000fff700720c */ /* 0x000fe40003f05070 */
[----:B------:R-:W-:Y:S04]  /*0c20*/  STL [R1+0x160], R50 ;  /* 0x0001603201007387 */ /* 0x000fe80000100800 */
[----:B------:R0:W3:Y:S01]  /*0c30*/  LDG.E.128 R188, desc[UR6][R6.64] ;  /* 0x0000000606bc7981 */ /* 0x0000e2000c1e1d00 */
[----:B------:R-:W-:-:S04]  /*0c40*/  IMAD.WIDE.U32 R24, R24, 0x10, R20 ;  /* 0x0000001018187825 */ /* 0x000fc800078e0014 */
[----:B------:R-:W-:Y:S01]  /*0c50*/  IMAD.WIDE.U32 R180, R180, 0x10, R20 ;  /* 0x00000010b4b47825 */ /* 0x000fe200078e0014 */
[----:B------:R-:W-:Y:S01]  /*0c60*/  ISETP.NE.AND.EX P0, PT, R196, RZ, PT, P0 ;  /* 0x000000ffc400720c */ /* 0x000fe20003f05300 */
[----:B------:R-:W3:Y:S02]  /*0c70*/  LDG.E.128 R24, desc[UR6][R24.64] ;  /* 0x0000000618187981 */ /* 0x000ee4000c1e1d00 */
[----:B0-----:R-:W-:Y:S01]  /*0c80*/  IMAD.WIDE.U32 R6, R23, 0x10, R4 ;  /* 0x0000001017067825 */ /* 0x001fe200078e0004 */
[----:B-----5:R-:W-:Y:S01]  /*0c90*/  ISETP.GE.AND P3, PT, R248, 0x1, PT ;  /* 0x00000001f800780c */ /* 0x020fe20003f66270 */
[----:B------:R-:W-:Y:S04]  /*0ca0*/  STL [R1+0x15c], R49 ;  /* 0x00015c3101007387 */ /* 0x000fe80000100800 */
[----:B------:R0:W3:Y:S04]  /*0cb0*/  LDG.E.128 R16, desc[UR6][R6.64] ;  /* 0x0000000606107981 */ /* 0x0000e8000c1e1d00 */
[----:B------:R-:W1:Y:S01]  /*0cc0*/  @P0 LDC.64 R206, c[0x0][0x438] ;  /* 0x00010e00ffce0b82 */ /* 0x000e620000000a00 */
[----:B------:R-:W-:Y:S01]  /*0cd0*/  STL [R1+0x158], R48 ;  /* 0x0001583001007387 */ /* 0x000fe20000100800 */
[----:B------:R-:W-:-:S03]  /*0ce0*/  ISETP.NE.AND P2, PT, RZ, UR9, PT ;  /* 0x00000009ff007c0c */ /* 0x000fc6000bf45270 */
[----:B------:R-:W3:Y:S01]  /*0cf0*/  LDG.E.128 R180, desc[UR6][R180.64] ;  /* 0x00000006b4b47981 */ /* 0x000ee2000c1e1d00 */
[--C-:B0-----:R-:W-:Y:S02]  /*0d00*/  IMAD.WIDE.U32 R6, R3, 0x10, R4.reuse ;  /* 0x0000001003067825 */ /* 0x101fe400078e0004 */
[----:B------:R-:W0:Y:S03]  /*0d10*/  @P0 LDC.64 R204, c[0x0][0x438] ;  /* 0x00010e00ffcc0b82 */ /* 0x000e260000000a00 */
[----:B------:R1:W3:Y:S01]  /*0d20*/  LDG.E.128 R12, desc[UR6][R6.64] ;  /* 0x00000006060c7981 */ /* 0x0002e2000c1e1d00 */
[----:B------:R-:W-:-:S05]  /*0d30*/  IMAD.WIDE.U32 R4, R0, 0x10, R4 ;  /* 0x0000001000047825 */ /* 0x000fca00078e0004 */
[----:B------:R1:W3:Y:S02]  /*0d40*/  LDG.E.128 R8, desc[UR6][R4.64] ;  /* 0x0000000604087981 */ /* 0x0002e4000c1e1d00 */
[----:B-1----:R-:W-:Y:S02]  /*0d50*/  IMAD.WIDE R6, R251, 0x4, R198 ;  /* 0x00000004fb067825 */ /* 0x002fe400078e02c6 */
[----:B------:R1:W-:Y:S01]  /*0d60*/  STL [R1+0x4], R196 ;  /* 0x000004c401007387 */ /* 0x0003e20000100800 */
[----:B------:R-:W0:Y:S03]  /*0d70*/  @P0 LDC.64 R198, c[0x0][0x438] ;  /* 0x00010e00ffc60b82 */ /* 0x000e260000000a00 */
[----:B------:R-:W3:Y:S01]  /*0d80*/  LDG.E R22, desc[UR6][R6.64] ;  /* 0x0000000606167981 */ /* 0x000ee2000c1e1900 */
[C---:B------:R-:W-:Y:S02]  /*0d90*/  IADD3 R4, PT, PT, R2.reuse, 0x20, RZ ;  /* 0x0000002002047810 */ /* 0x040fe40007ffe0ff */
[----:B------:R-:W-:Y:S01]  /*0da0*/  IADD3 R2, PT, PT, R2, 0x80, RZ ;  /* 0x0000008002027810 */ /* 0x000fe20007ffe0ff */
[----:B------:R-:W-:Y:S01]  /*0db0*/  @P0 IMAD.WIDE.U32 R206, R208, 0x10, R206 ;  /* 0x00000010d0ce0825 */ /* 0x000fe200078e00ce */
[----:B------:R-:W3:Y:S01]  /*0dc0*/  LDL R243, [R1+0x148] ;  /* 0x0001480001f37983 */ /* 0x000ee20000100800 */
[----:B-1----:R-:W1:Y:S02]  /*0dd0*/  @P0 LDC.64 R196, c[0x0][0x438] ;  /* 0x00010e00ffc40b82 */ /* 0x002e640000000a00 */
[--C-:B------:R-:W-:Y:S01]  /*0de0*/  IMAD.WIDE.U32 R4, R4, 0x10, R20.reuse ;  /* 0x0000001004047825 */ /* 0x100fe200078e0014 */
[----:B------:R-:W5:Y:S03]  /*0df0*/  @P0 LDG.E.128 R40, desc[UR6][R206.64] ;  /* 0x00000006ce280981 */ /* 0x000f66000c1e1d00 */
[----:B------:R-:W-:-:S02]  /*0e00*/  IMAD.WIDE.U32 R20, R2, 0x10, R20 ;  /* 0x0000001002147825 */ /* 0x000fc400078e0014 */
[----:B------:R-:W3:Y:S04]  /*0e10*/  LDG.E.128 R4, desc[UR6][R4.64] ;  /* 0x0000000604047981 */ /* 0x000ee8000c1e1d00 */
[----:B------:R0:W3:Y:S01]  /*0e20*/  LDG.E.128 R184, desc[UR6][R20.64] ;  /* 0x0000000614b87981 */ /* 0x0000e2000c1e1d00 */
[----:B------:R-:W-:Y:S01]  /*0e30*/  @P3 IADD3 R2, PT, PT, R248, -0x1, RZ ;  /* 0xfffffffff8023810 */ /* 0x000fe20007ffe0ff */
[----:B0-----:R-:W0:Y:S04]  /*0e40*/  @P0 LDC.64 R20, c[0x0][0x438] ;  /* 0x00010e00ff140b82 */ /* 0x001e280000000a00 */
[----:B------:R-:W-:-:S05]  /*0e50*/  @P3 IMAD R2, R2, UR8, RZ ;  /* 0x0000000802023c24 */ /* 0x000fca000f8e02ff */
[----:B------:R-:W-:-:S04]  /*0e60*/  @P3 SHF.R.S32.HI R210, RZ, 0x1f, R2 ;  /* 0x0000001fffd23819 */ /* 0x000fc80000011402 */
[----:B------:R-:W-:Y:S02]  /*0e70*/  @P3 LEA.HI R210, R210, R2, RZ, 0x3 ;  /* 0x00000002d2d23211 */ /* 0x000fe400078f18ff */
[----:B------:R-:W-:Y:S02]  /*0e80*/  MOV R2, RZ ;  /* 0x000000ff00027202 */ /* 0x000fe40000000f00 */
[----:B------:R-:W-:Y:S01]  /*0e90*/  @P3 LEA.HI.SX32 R2, R210, R211, 0x1d ;  /* 0x000000d3d2023211 */ /* 0x000fe200078feaff */
[----:B-1----:R-:W-:-:S03]  /*0ea0*/  @P0 IMAD.WIDE.U32 R210, R3, 0x10, R196 ;  /* 0x0000001003d20825 */ /* 0x002fc600078e00c4 */
[----:B------:R-:W-:Y:S01]  /*0eb0*/  IADD3 R3, PT, PT, R2, 0x80, RZ ;  /* 0x0000008002037810 */ /* 0x000fe20007ffe0ff */
[----:B------:R-:W-:Y:S01]  /*0ec0*/  @P0 IMAD.WIDE.U32 R204, R209, 0x10, R204 ;  /* 0x00000010d1cc0825 */ /* 0x000fe200078e00cc */
[----:B------:R-:W5:Y:S03]  /*0ed0*/  @P0 LDG.E.128 R32, desc[UR6][R210.64] ;  /* 0x00000006d2200981 */ /* 0x000f66000c1e1d00 */
[----:B0-----:R-:W-:Y:S01]  /*0ee0*/  @P0 IMAD.WIDE.U32 R196, R0, 0x10, R20 ;  /* 0x0000001000c40825 */ /* 0x001fe200078e0014 */
[----:B------:R0:W5:Y:S03]  /*0ef0*/  @P0 LDG.E.128 R44, desc[UR6][R204.64] ;  /* 0x00000006cc2c0981 */ /* 0x000166000c1e1d00 */
[----:B------:R-:W-:Y:S01]  /*0f00*/  @P0 IMAD.WIDE.U32 R208, R23, 0x10, R198 ;  /* 0x0000001017d00825 */ /* 0x000fe200078e00c6 */
[----:B------:R-:W5:Y:S04]  /*0f10*/  @P0 LDG.E.128 R28, desc[UR6][R196.64] ;  /* 0x00000006c41c0981 */ /* 0x000f68000c1e1d00 */
[----:B------:R1:W5:Y:S01]  /*0f20*/  @P0 LDG.E.128 R36, desc[UR6][R208.64] ;  /* 0x00000006d0240981 */ /* 0x000362000c1e1d00 */
[----:B--2---:R-:W-:-:S02]  /*0f30*/  PRMT R236, R192, 0x7632, R236 ;  /* 0x00007632c0ec7816 */ /* 0x004fc400000000ec */
[----:B------:R-:W-:Y:S02]  /*0f40*/  SHF.L.U32 R219, R192, 0x10, RZ ;  /* 0x00000010c0db7819 */ /* 0x000fe400000006ff */
[C---:B------:R-:W-:Y:S02]  /*0f50*/  PRMT R237, R193.reuse, 0x7632, R237 ;  /* 0x00007632c1ed7816 */ /* 0x040fe400000000ed */
[----:B------:R-:W-:Y:S02]  /*0f60*/  SHF.L.U32 R218, R193, 0x10, RZ ;  /* 0x00000010c1da7819 */ /* 0x000fe400000006ff */
[C---:B------:R-:W-:Y:S02]  /*0f70*/  IADD3 R193, PT, PT, R2.reuse, 0x20, RZ ;  /* 0x0000002002c17810 */ /* 0x040fe40007ffe0ff */
[----:B------:R-:W-:Y:S02]  /*0f80*/  IADD3 R192, PT, PT, R2, 0x40, RZ ;  /* 0x0000004002c07810 */ /* 0x000fe40007ffe0ff */
[----:B----4-:R-:W-:-:S02]  /*0f90*/  PRMT R221, R200, 0x7632, R221 ;  /* 0x00007632c8dd7816 */ /* 0x010fc400000000dd */
[C---:B---3--:R-:W-:Y:S02]  /*0fa0*/  PRMT R234, R189.reuse, 0x7632, R234 ;  /* 0x00007632bdea7816 */ /* 0x048fe400000000ea */
[----:B------:R-:W-:Y:S02]  /*0fb0*/  SHF.L.U32 R21, R189, 0x10, RZ ;  /* 0x00000010bd157819 */ /* 0x000fe400000006ff */
[----:B------:R-:W-:Y:S01]  /*0fc0*/  IADD3 R189, PT, PT, R2, 0x60, RZ ;  /* 0x0000006002bd7810 */ /* 0x000fe20007ffe0ff */
[----:B------:R-:W-:Y:S01]  /*0fd0*/  IMAD.WIDE.U32 R198, R192, 0x8, R222 ;  /* 0x00000008c0c67825 */ /* 0x000fe200078e00de */
[----:B------:R-:W-:Y:S02]  /*0fe0*/  SHF.L.U32 R0, R200, 0x10, RZ ;  /* 0x00000010c8007819 */ /* 0x000fe400000006ff */
[C---:B------:R-:W-:Y:S02]  /*0ff0*/  PRMT R220, R201.reuse, 0x7632, R220 ;  /* 0x00007632c9dc7816 */ /* 0x040fe400000000dc */
[----:B------:R-:W-:Y:S01]  /*1000*/  SHF.L.U32 R212, R201, 0x10, RZ ;  /* 0x00000010c9d47819 */ /* 0x000fe200000006ff */
[----:B------:R-:W-:Y:S01]  /*1010*/  IMAD.WIDE.U32 R200, R193, 0x8, R222 ;  /* 0x00000008c1c87825 */ /* 0x000fe200078e00de */
[----:B------:R-:W-:-:S02]  /*1020*/  PRMT R233, R190, 0x7632, R233 ;  /* 0x00007632bee97816 */ /* 0x000fc400000000e9 */
[----:B------:R-:W-:Y:S01]  /*1030*/  PRMT R23, R203, 0x7632, R23 ;  /* 0x00007632cb177816 */ /* 0x000fe20000000017 */
[----:B------:R-:W-:Y:S01]  /*1040*/  IMAD.WIDE.U32 R192, R3, 0x8, R222 ;  /* 0x0000000803c07825 */ /* 0x000fe200078e00de */
[C---:B------:R-:W-:Y:S02]  /*1050*/  PRMT R241, R194.reuse, 0x7632, R241 ;  /* 0x00007632c2f17816 */ /* 0x040fe400000000f1 */
[----:B------:R-:W-:Y:S02]  /*1060*/  SHF.L.U32 R217, R194, 0x10, RZ ;  /* 0x00000010c2d97819 */ /* 0x000fe400000006ff */
[C---:B------:R-:W-:Y:S02]  /*1070*/  PRMT R48, R195.reuse, 0x7632, R48 ;  /* 0x00007632c3307816 */ /* 0x040fe40000000030 */
[----:B------:R-:W-:Y:S01]  /*1080*/  SHF.L.U32 R216, R195, 0x10, RZ ;  /* 0x00000010c3d87819 */ /* 0x000fe200000006ff */
[----:B------:R-:W-:Y:S01]  /*1090*/  IMAD.WIDE.U32 R194, R189, 0x8, R222 ;  /* 0x00000008bdc27825 */ /* 0x000fe200078e00de */
[----:B------:R-:W-:-:S02]  /*10a0*/  SHF.L.U32 R190, R190, 0x10, RZ ;  /* 0x00000010bebe7819 */ /* 0x000fc400000006ff */
[C---:B------:R-:W-:Y:S02]  /*10b0*/  PRMT R215, R202.reuse, 0x7632, R215 ;  /* 0x00007632cad77816 */ /* 0x040fe400000000d7 */
[----:B------:R-:W-:Y:S02]  /*10c0*/  SHF.L.U32 R213, R202, 0x10, RZ ;  /* 0x00000010cad57819 */ /* 0x000fe400000006ff */
[----:B------:R-:W-:Y:S01]  /*10d0*/  SHF.L.U32 R214, R203, 0x10, RZ ;  /* 0x00000010cbd67819 */ /* 0x000fe200000006ff */
[----:B------:R-:W-:Y:S01]  /*10e0*/  IMAD.WIDE.U32 R202, R2, 0x8, R222 ;  /* 0x0000000802ca7825 */ /* 0x000fe200078e00de */
[----:B------:R-:W-:Y:S02]  /*10f0*/  SHF.L.U32 R207, R12, 0x10, RZ ;  /* 0x000000100ccf7819 */ /* 0x000fe400000006ff */
[C---:B------:R-:W-:Y:S02]  /*1100*/  PRMT R3, R17.reuse, 0x7632, R3 ;  /* 0x0000763211037816 */ /* 0x040fe40000000003 */
[----:B------:R-:W-:-:S02]  /*1110*/  SHF.L.U32 R189, R17, 0x10, RZ ;  /* 0x0000001011bd7819 */ /* 0x000fc400000006ff */
[C---:B0-----:R-:W-:Y:S02]  /*1120*/  PRMT R205, R13.reuse, 0x7632, R205 ;  /* 0x000076320dcd7816 */ /* 0x041fe400000000cd */
[----:B------:R-:W-:Y:S02]  /*1130*/  SHF.L.U32 R224, R13, 0x10, RZ ;  /* 0x000000100de07819 */ /* 0x000fe400000006ff */
[C---:B------:R-:W-:Y:S02]  /*1140*/  PRMT R226, R8.reuse, 0x7632, R226 ;  /* 0x0000763208e27816 */ /* 0x040fe400000000e2 */
[----:B------:R-:W-:Y:S02]  /*1150*/  SHF.L.U32 R230, R8, 0x10, RZ ;  /* 0x0000001008e67819 */ /* 0x000fe400000006ff */
[----:B------:R-:W-:Y:S02]  /*1160*/  FSEL R22, R22, RZ, !P2 ;  /* 0x000000ff16167208 */ /* 0x000fe40005000000 */
[----:B------:R-:W-:-:S02]  /*1170*/  PRMT R17, R18, 0x7632, R17 ;  /* 0x0000763212117816 */ /* 0x000fc40000000011 */
[----:B------:R-:W-:Y:S02]  /*1180*/  SHF.L.U32 R223, R18, 0x10, RZ ;  /* 0x0000001012df7819 */ /* 0x000fe400000006ff */
[----:B------:R-:W-:Y:S02]  /*1190*/  PRMT R204, R12, 0x7632, R204 ;  /* 0x000076320ccc7816 */ /* 0x000fe400000000cc */
[----:B------:R-:W-:Y:S02]  /*11a0*/  PRMT R13, R14, 0x7632, R13 ;  /* 0x000076320e0d7816 */ /* 0x000fe4000000000d */
[----:B------:R-:W-:Y:S02]  /*11b0*/  PRMT R206, R15, 0x7632, R206 ;  /* 0x000076320fce7816 */ /* 0x000fe400000000ce */
[C---:B------:R-:W-:Y:S02]  /*11c0*/  PRMT R227, R9.reuse, 0x7632, R227 ;  /* 0x0000763209e37816 */ /* 0x040fe400000000e3 */
[----:B------:R-:W-:-:S02]  /*11d0*/  SHF.L.U32 R231, R9, 0x10, RZ ;  /* 0x0000001009e77819 */ /* 0x000fc400000006ff */
[----:B------:R-:W-:Y:S01]  /*11e0*/  SHF.L.U32 R8, R221, 0x10, RZ ;  /* 0x00000010dd087819 */ /* 0x000fe200000006ff */
[----:B-1----:R-:W-:Y:S01]  /*11f0*/  FADD.FTZ R209, -R22, R190 ;  /* 0x000000be16d17221 */ /* 0x002fe20000010100 */
[----:B------:R-:W-:Y:S02]  /*1200*/  PRMT R20, R191, 0x7632, R20 ;  /* 0x00007632bf147816 */ /* 0x000fe40000000014 */
[----:B------:R-:W-:Y:S02]  /*1210*/  PRMT R18, R19, 0x7632, R18 ;  /* 0x0000763213127816 */ /* 0x000fe40000000012 */
[----:B------:R-:W-:Y:S02]  /*1220*/  SHF.L.U32 R225, R14, 0x10, RZ ;  /* 0x000000100ee17819 */ /* 0x000fe400000006ff */
[----:B------:R-:W-:Y:S02]  /*1230*/  SHF.L.U32 R9, R220, 0x10, RZ ;  /* 0x00000010dc097819 */ /* 0x000fe400000006ff */
[----:B------:R-:W-:Y:S01]  /*1240*/  SHF.L.U32 R12, R23, 0x10, RZ ;  /* 0x00000010170c7819 */ /* 0x000fe200000006ff */
[----:B------:R-:W-:Y:S01]  /*1250*/  FADD.FTZ R190, -R22, R207 ;  /* 0x000000cf16be7221 */ /* 0x000fe20000010100 */
[----:B------:R-:W-:-:S02]  /*1260*/  SHF.L.U32 R191, R191, 0x10, RZ ;  /* 0x00000010bfbf7819 */ /* 0x000fc400000006ff */
[C---:B------:R-:W-:Y:S02]  /*1270*/  PRMT R228, R10.reuse, 0x7632, R228 ;  /* 0x000076320ae47816 */ /* 0x040fe400000000e4 */
[----:B------:R-:W-:Y:S02]  /*1280*/  SHF.L.U32 R232, R10, 0x10, RZ ;  /* 0x000000100ae87819 */ /* 0x000fe400000006ff */
[----:B------:R-:W-:Y:S02]  /*1290*/  PRMT R229, R11, 0x7632, R229 ;  /* 0x000076320be57816 */ /* 0x000fe400000000e5 */
[----:B------:R-:W-:Y:S01]  /*12a0*/  SHF.L.U32 R10, R215, 0x10, RZ ;  /* 0x00000010d70a7819 */ /* 0x000fe200000006ff */
[----:B------:R-:W-:Y:S01]  /*12b0*/  FADD.FTZ R222, -R22, R212 ;  /* 0x000000d416de7221 */ /* 0x000fe20000010100 */
[----:B------:R-:W-:Y:S01]  /*12c0*/  PRMT R235, R188, 0x7632, R235 ;  /* 0x00007632bceb7816 */ /* 0x000fe200000000eb */
[----:B------:R-:W-:Y:S01]  /*12d0*/  FADD.FTZ R220, -R22, R214 ;  /* 0x000000d616dc7221 */ /* 0x000fe20000010100 */
        /* <DEDUP_REMOVED lines=25> */
[----:B------:R-:W-:Y:S01]  /*1470*/  FADD.FTZ R52, -R22, R206 ;  /* 0x000000ce16347221 */ /* 0x000fe20000010100 */
[----:B------:R-:W-:-:S02]  /*1480*/  SHF.L.U32 R191, R20, 0x10, RZ ;  /* 0x0000001014bf7819 */ /* 0x000fc400000006ff */
[----:B------:R-:W-:Y:S01]  /*1490*/  SHF.L.U32 R238, R2, 0x10, RZ ;  /* 0x0000001002ee7819 */ /* 0x000fe200000006ff */
[----:B------:R-:W-:Y:S01]  /*14a0*/  FADD.FTZ R2, -R22, R11 ;  /* 0x0000000b16027221 */ /* 0x000fe20000010100 */
        /* <DEDUP_REMOVED lines=10> */
[----:B------:R-:W5:Y:S01]  /*1550*/  LDG.E.64 R206, desc[UR6][R202.64] ;  /* 0x00000006cace7981 */ /* 0x000f62000c1e1b00 */
[C---:B------:R-:W-:Y:S01]  /*1560*/  FADD.FTZ R211, -R22.reuse, R188 ;  /* 0x000000bc16d37221 */ /* 0x040fe20000010100 */
[----:B------:R-:W-:Y:S01]  /*1570*/  MOV R240, R48 ;  /* 0x0000003000f07202 */ /* 0x000fe20000000f00 */
[C---:B------:R-:W-:Y:S01]  /*1580*/  FADD.FTZ R210, -R22.reuse, R21 ;  /* 0x0000001516d27221 */ /* 0x040fe20000010100 */
[----:B------:R-:W2:Y:S01]  /*1590*/  LDL R232, [R1+0x144] ;  /* 0x0001440001e87983 */ /* 0x000ea20000100800 */
[C---:B------:R-:W-:Y:S01]  /*15a0*/  FADD.FTZ R14, -R22.reuse, R189 ;  /* 0x000000bd160e7221 */ /* 0x040fe20000010100 */
[C---:B------:R-:W-:Y:S01]  /*15b0*/  FADD.FTZ R3, -R22.reuse, R15 ;  /* 0x0000000f16037221 */ /* 0x040fe20000010100 */
[C---:B------:R-:W-:Y:S01]  /*15c0*/  FADD.FTZ R188, -R22.reuse, R231 ;  /* 0x000000e716bc7221 */ /* 0x040fe20000010100 */
[----:B------:R-:W3:Y:S01]  /*15d0*/  LDL R234, [R1+0x154] ;  /* 0x0001540001ea7983 */ /* 0x000ee20000100800 */
[C---:B------:R-:W-:Y:S01]  /*15e0*/  FADD.FTZ R50, -R22.reuse, R227 ;  /* 0x000000e316327221 */ /* 0x040fe20000010100 */
[----:B------:R-:W-:-:S02]  /*15f0*/  FADD.FTZ R48, -R22, R225 ;  /* 0x000000e116307221 */ /* 0x000fc40000010100 */
[----:B------:R-:W4:Y:S01]  /*1600*/  LDL R233, [R1+0x13c] ;  /* 0x00013c0001e97983 */ /* 0x000f220000100800 */
[C---:B------:R-:W-:Y:S01]  /*1610*/  FADD.FTZ R0, -R22.reuse, R0 ;  /* 0x0000000016007221 */ /* 0x040fe20000010100 */
[C---:B------:R-:W-:Y:S02]  /*1620*/  FADD.FTZ R16, -R22.reuse, R16 ;  /* 0x0000001016107221 */ /* 0x040fe40000010100 */
[----:B------:R-:W5:Y:S01]  /*1630*/  LDG.E.64 R202, desc[UR6][R198.64] ;  /* 0x00000006c6ca7981 */ /* 0x000f62000c1e1b00 */
[C---:B------:R-:W-:Y:S01]  /*1640*/  FADD.FTZ R189, -R22.reuse, R230 ;  /* 0x000000e616bd7221 */ /* 0x040fe20000010100 */
[C---:B------:R-:W-:Y:S01]  /*1650*/  FADD.FTZ R21, -R22.reuse, R235 ;  /* 0x000000eb16157221 */ /* 0x040fe20000010100 */
[C---:B------:R-:W-:Y:S01]  /*1660*/  FADD.FTZ R18, -R22.reuse, R191 ;  /* 0x000000bf16127221 */ /* 0x040fe20000010100 */
[----:B------:R-:W2:Y:S01]  /*1670*/  LDL.LU R242, [R1+0x20] ;  /* 0x0000200001f27983 */ /* 0x000ea20000300800 */
[C---:B------:R-:W-:Y:S01]  /*1680*/  FADD.FTZ R17, -R22.reuse, R238 ;  /* 0x000000ee16117221 */ /* 0x040fe20000010100 */
[C---:B------:R-:W-:Y:S01]  /*1690*/  FADD.FTZ R15, -R22.reuse, R239 ;  /* 0x000000ef160f7221 */ /* 0x040fe20000010100 */
[C---:B------:R-:W-:Y:S01]  /*16a0*/  FADD.FTZ R13, -R22.reuse, R223 ;  /* 0x000000df160d7221 */ /* 0x040fe20000010100 */
[C---:B------:R-:W-:Y:S01]  /*16b0*/  FADD.FTZ R252, -R22.reuse, R204 ;  /* 0x000000cc16fc7221 */ /* 0x040fe20000010100 */
[C---:B------:R-:W-:Y:S01]  /*16c0*/  FADD.FTZ R54, -R22.reuse, R205 ;  /* 0x000000cd16367221 */ /* 0x040fe20000010100 */
[----:B------:R0:W5:Y:S01]  /*16d0*/  LDG.E.64 R198, desc[UR6][R192.64] ;  /* 0x00000006c0c67981 */ /* 0x000162000c1e1b00 */
[C---:B------:R-:W-:Y:S01]  /*16e0*/  FADD.FTZ R51, -R22.reuse, R226 ;  /* 0x000000e216337221 */ /* 0x040fe20000010100 */
[----:B------:R-:W-:Y:S01]  /*16f0*/  FADD.FTZ R49, -R22, R224 ;  /* 0x000000e016317221 */ /* 0x000fe20000010100 */
[C---:B------:R-:W-:Y:S01]  /*1700*/  PRMT R225, R4.reuse, 0x7632, R225 ;  /* 0x0000763204e17816 */ /* 0x040fe200000000e1 */
[----:B------:R-:W3:Y:S01]  /*1710*/  LDL.LU R227, [R1+0x34] ;  /* 0x0000340001e37983 */ /* 0x000ee20000300800 */
[----:B------:R-:W-:-:S02]  /*1720*/  SHF.L.U32 R197, R4, 0x10, RZ ;  /* 0x0000001004c57819 */ /* 0x000fc400000006ff */
[----:B------:R-:W-:Y:S02]  /*1730*/  PRMT R231, R25, 0x7632, R231 ;  /* 0x0000763219e77816 */ /* 0x000fe400000000e7 */
[----:B------:R-:W-:Y:S02]  /*1740*/  PRMT R55, R185, 0x7632, R55 ;  /* 0x00007632b9377816 */ /* 0x000fe40000000037 */
[----:B------:R-:W-:Y:S01]  /*1750*/  SHF.L.U32 R196, R5, 0x10, RZ ;  /* 0x0000001005c47819 */ /* 0x000fe200000006ff */
[----:B------:R-:W-:Y:S01]  /*1760*/  FMUL.FTZ R246, R249, R222 ;  /* 0x000000def9f67220 */ /* 0x000fe20000410000 */
[----:B0-----:R-:W-:Y:S01]  /*1770*/  SHF.L.U32 R193, R25, 0x10, RZ ;  /* 0x0000001019c17819 */ /* 0x001fe200000006ff */
[----:B------:R-:W5:Y:S01]  /*1780*/  LDG.E.64 R204, desc[UR6][R200.64] ;  /* 0x00000006c8cc7981 */ /* 0x000f62000c1e1b00 */
[C---:B------:R-:W-:Y:S02]  /*1790*/  PRMT R224, R6.reuse, 0x7632, R224 ;  /* 0x0000763206e07816 */ /* 0x040fe400000000e0 */
[----:B------:R-:W-:Y:S01]  /*17a0*/  SHF.L.U32 R22, R6, 0x10, RZ ;  /* 0x0000001006167819 */ /* 0x000fe200000006ff */
[----:B------:R-:W4:Y:S01]  /*17b0*/  LDL.LU R25, [R1+0x18] ;  /* 0x0000180001197983 */ /* 0x000f220000300800 */
[----:B------:R-:W-:-:S02]  /*17c0*/  PRMT R235, R7, 0x7632, R235 ;  /* 0x0000763207eb7816 */ /* 0x000fc400000000eb */
[----:B------:R-:W-:Y:S02]  /*17d0*/  SHF.L.U32 R4, R185, 0x10, RZ ;  /* 0x00000010b9047819 */ /* 0x000fe400000006ff */
[C---:B------:R-:W-:Y:S01]  /*17e0*/  PRMT R226, R27.reuse, 0x7632, R226 ;  /* 0x000076321be27816 */ /* 0x040fe200000000e2 */
[----:B------:R0:W5:Y:S01]  /*17f0*/  LDG.E.64 R200, desc[UR6][R194.64] ;  /* 0x00000006c2c87981 */ /* 0x000162000c1e1b00 */
[----:B------:R-:W-:Y:S02]  /*1800*/  SHF.L.U32 R191, R27, 0x10, RZ ;  /* 0x000000101bbf7819 */ /* 0x000fe400000006ff */
[C---:B------:R-:W-:Y:S02]  /*1810*/  PRMT R185, R186.reuse, 0x7632, R185 ;  /* 0x00007632bab97816 */ /* 0x040fe400000000b9 */
[----:B------:R-:W-:Y:S02]  /*1820*/  SHF.L.U32 R6, R186, 0x10, RZ ;  /* 0x00000010ba067819 */ /* 0x000fe400000006ff */
[----:B------:R-:W-:-:S02]  /*1830*/  PRMT R223, R5, 0x7632, R223 ;  /* 0x0000763205df7816 */ /* 0x000fc400000000df */
[C---:B------:R-:W-:Y:S02]  /*1840*/  PRMT R186, R187.reuse, 0x7632, R186 ;  /* 0x00007632bbba7816 */ /* 0x040fe400000000ba */
[----:B------:R-:W-:Y:S02]  /*1850*/  SHF.L.U32 R27, R187, 0x10, RZ ;  /* 0x00000010bb1b7819 */ /* 0x000fe400000006ff */
[C---:B------:R-:W-:Y:S01]  /*1860*/  PRMT R228, R26.reuse, 0x7632, R228 ;  /* 0x000076321ae47816 */ /* 0x040fe200000000e4 */
[----:B------:R-:W3:Y:S01]  /*1870*/  LDL.LU R187, [R1+0x2c] ;  /* 0x00002c0001bb7983 */ /* 0x000ee20000300800 */
[----:B------:R-:W-:Y:S02]  /*1880*/  SHF.L.U32 R192, R26, 0x10, RZ ;  /* 0x000000101ac07819 */ /* 0x000fe400000006ff */
[C---:B------:R-:W-:Y:S01]  /*1890*/  PRMT R56, R184.reuse, 0x7632, R56 ;  /* 0x00007632b8387816 */ /* 0x040fe20000000038 */
[----:B------:R-:W3:Y:S01]  /*18a0*/  LDL R26, [R1+0x150] ;  /* 0x00015000011a7983 */ /* 0x000ee20000100800 */
[----:B------:R-:W-:Y:S01]  /*18b0*/  SHF.L.U32 R5, R184, 0x10, RZ ;  /* 0x00000010b8057819 */ /* 0x000fe200000006ff */
[C---:B------:R-:W-:Y:S01]  /*18c0*/  FMUL.FTZ R245, R249.reuse, R221 ;  /* 0x000000ddf9f57220 */ /* 0x040fe20000410000 */
[----:B------:R-:W-:Y:S01]  /*18d0*/  MOV R222, R235 ;  /* 0x000000eb00de7202 */ /* 0x000fe20000000f00 */
[----:B------:R-:W3:Y:S01]  /*18e0*/  LDL R184, [R1+0x138] ;  /* 0x0001380001b87983 */ /* 0x000ee20000100800 */
[----:B------:R-:W-:Y:S01]  /*18f0*/  PRMT R230, R24, 0x7632, R230 ;  /* 0x0000763218e67816 */ /* 0x000fe200000000e6 */
[----:B------:R-:W-:-:S02]  /*1900*/  FMUL.FTZ R244, R249, R220 ;  /* 0x000000dcf9f47220 */ /* 0x000fc40000410000 */
[----:B------:R-:W3:Y:S01]  /*1910*/  LDL.LU R239, [R1+0x30] ;  /* 0x0000300001ef7983 */ /* 0x000ee20000300800 */
[----:B0-----:R-:W-:-:S03]  /*1920*/  SHF.L.U32 R194, R24, 0x10, RZ ;  /* 0x0000001018c27819 */ /* 0x001fc600000006ff */
[----:B------:R-:W3:Y:S01]  /*1930*/  LDL R238, [R1+0x140] ;  /* 0x0001400001ee7983 */ /* 0x000ee20000100800 */
[----:B------:R-:W-:-:S03]  /*1940*/  SHF.L.U32 R24, R236, 0x10, RZ ;  /* 0x00000010ec187819 */ /* 0x000fc600000006ff */
[----:B------:R-:W3:Y:S04]  /*1950*/  LDL R235, [R1+0x14c] ;  /* 0x00014c0001eb7983 */ /* 0x000ee80000100800 */
[----:B------:R-:W3:Y:S04]  /*1960*/  LDL.LU R221, [R1+0x24] ;  /* 0x0000240001dd7983 */ /* 0x000ee80000300800 */
[----:B------:R-:W3:Y:S04]  /*1970*/  LDL.LU R220, [R1+0x1c] ;  /* 0x00001c0001dc7983 */ /* 0x000ee80000300800 */
[----:B------:R-:W3:Y:S01]  /*1980*/  LDL.LU R236, [R1+0x28] ;  /* 0x0000280001ec7983 */ /* 0x000ee20000300800 */
[----:B------:R-:W-:Y:S01]  /*1990*/  FFMA.FTZ R94, R244, R216, R94 ;  /* 0x000000d8f45e7223 */ /* 0x000fe2000001005e */
[----:B--2---:R-:W-:Y:S01]  /*19a0*/  FADD.FTZ R242, R242, R218 ;  /* 0x000000daf2f27221 */ /* 0x004fe20000010000 */
[----:B----4-:R-:W-:-:S05]  /*19b0*/  FADD.FTZ R25, R25, R219 ;  /* 0x000000db19197221 */ /* 0x010fca0000010000 */
[----:B------:R0:W-:Y:S04]  /*19c0*/  STL [R1+0x18], R25 ;  /* 0x0000181901007387 */ /* 0x0001e80000100800 */
[----:B------:R3:W-:Y:S01]  /*19d0*/  STL [R1+0x20], R242 ;  /* 0x000020f201007387 */ /* 0x0007e20000100800 */
[----:B0-----:R-:W-:Y:S01]  /*19e0*/  SHF.L.U32 R25, R237, 0x10, RZ ;  /* 0x00000010ed197819 */ /* 0x001fe200000006ff */
[----:B---3--:R-:W-:Y:S01]  /*19f0*/  FMUL.FTZ R242, R26, R218 ;  /* 0x000000da1af27220 */ /* 0x008fe20000410000 */
[----:B------:R-:W-:Y:S01]  /*1a00*/  SHF.L.U32 R26, R241, 0x10, RZ ;  /* 0x00000010f11a7819 */ /* 0x000fe200000006ff */
[----:B------:R-:W-:Y:S01]  /*1a10*/  FMUL.FTZ R241, R184, R217 ;  /* 0x000000d9b8f17220 */ /* 0x000fe20000410000 */
[----:B------:R-:W-:Y:S01]  /*1a20*/  SHF.L.U32 R184, R240, 0x10, RZ ;  /* 0x00000010f0b87819 */ /* 0x000fe200000006ff */
[----:B------:R-:W-:-:S02]  /*1a30*/  FADD.FTZ R239, R239, R216 ;  /* 0x000000d8efef7221 */ /* 0x000fc40000010000 */
[----:B------:R-:W-:Y:S02]  /*1a40*/  FADD.FTZ R187, R187, R26 ;  /* 0x0000001abbbb7221 */ /* 0x000fe40000010000 */
[----:B------:R-:W-:Y:S01]  /*1a50*/  FADD.FTZ R227, R227, R184 ;  /* 0x000000b8e3e37221 */ /* 0x000fe20000010000 */
[----:B------:R-:W-:Y:S01]  /*1a60*/  FMUL.FTZ R240, R238, R216 ;  /* 0x000000d8eef07220 */ /* 0x000fe20000410000 */
[----:B------:R-:W-:Y:S01]  /*1a70*/  FMUL.FTZ R238, R249, R214 ;  /* 0x000000d6f9ee7220 */ /* 0x000fe20000410000 */
[----:B------:R-:W-:Y:S01]  /*1a80*/  FADD.FTZ R221, R221, R25 ;  /* 0x00000019dddd7221 */ /* 0x000fe20000010000 */
[----:B------:R-:W-:Y:S01]  /*1a90*/  FADD.FTZ R220, R220, R24 ;  /* 0x00000018dcdc7221 */ /* 0x000fe20000010000 */
[----:B------:R-:W-:-:S05]  /*1aa0*/  FADD.FTZ R236, R236, R217 ;  /* 0x000000d9ecec7221 */ /* 0x000fca0000010000 */
[----:B------:R-:W-:Y:S04]  /*1ab0*/  STL [R1+0x28], R236 ;  /* 0x000028ec01007387 */ /* 0x000fe80000100800 */
[----:B------:R0:W-:Y:S04]  /*1ac0*/  STL [R1+0x30], R239 ;  /* 0x000030ef01007387 */ /* 0x0001e80000100800 */
[----:B------:R-:W-:Y:S01]  /*1ad0*/  STL [R1+0x1c], R220 ;  /* 0x00001cdc01007387 */ /* 0x000fe20000100800 */
[----:B------:R-:W-:-:S03]  /*1ae0*/  FFMA.FTZ R91, R238, R25, R91 ;  /* 0x00000019ee5b7223 */ /* 0x000fc6000001005b */
[----:B------:R-:W-:Y:S01]  /*1af0*/  STL [R1+0x24], R221 ;  /* 0x000024dd01007387 */ /* 0x000fe20000100800 */
[----:B0-----:R-:W-:-:S03]  /*1b00*/  FMUL.FTZ R239, R249, R215 ;  /* 0x000000d7f9ef7220 */ /* 0x001fc60000410000 */
[----:B------:R0:W-:Y:S01]  /*1b10*/  STL [R1+0x2c], R187 ;  /* 0x00002cbb01007387 */ /* 0x0001e20000100800 */
[----:B------:R-:W-:-:S03]  /*1b20*/  FMUL.FTZ R234, R234, R25 ;  /* 0x00000019eaea7220 */ /* 0x000fc60000410000 */
[----:B------:R-:W2:Y:S01]  /*1b30*/  LDL.LU R216, [R1+0x38] ;  /* 0x0000380001d87983 */ /* 0x000ea20000300800 */
[-C--:B------:R-:W-:Y:S01]  /*1b40*/  FFMA.FTZ R89, R239, R24.reuse, R89 ;  /* 0x00000018ef597223 */ /* 0x080fe20000010059 */
[----:B------:R-:W-:Y:S02]  /*1b50*/  FMUL.FTZ R235, R235, R24 ;  /* 0x00000018ebeb7220 */ /* 0x000fe40000410000 */
[----:B------:R1:W-:Y:S04]  /*1b60*/  STL [R1+0x34], R227 ;  /* 0x000034e301007387 */ /* 0x0003e80000100800 */
[----:B------:R-:W1:Y:S04]  /*1b70*/  LDL R25, [R1+0x128] ;  /* 0x0001280001197983 */ /* 0x000e680000100800 */
[----:B------:R-:W3:Y:S04]  /*1b80*/  LDL.LU R215, [R1+0x40] ;  /* 0x0000400001d77983 */ /* 0x000ee80000300800 */
[----:B------:R-:W4:Y:S04]  /*1b90*/  LDL R24, [R1+0x130] ;  /* 0x0001300001187983 */ /* 0x000f280000100800 */
[----:B------:R-:W4:Y:S01]  /*1ba0*/  LDL.LU R214, [R1+0x48] ;  /* 0x0000480001d67983 */ /* 0x000f220000300800 */
[C---:B------:R-:W-:Y:S01]  /*1bb0*/  FMUL.FTZ R236, R249.reuse, R212 ;  /* 0x000000d4f9ec7220 */ /* 0x040fe20000410000 */
[----:B------:R-:W-:-:S02]  /*1bc0*/  FMUL.FTZ R237, R249, R213 ;  /* 0x000000d5f9ed7220 */ /* 0x000fc40000410000 */
[----:B------:R-:W4:Y:S04]  /*1bd0*/  LDL R212, [R1+0x118] ;  /* 0x0001180001d47983 */ /* 0x000f280000100800 */
[----:B------:R-:W4:Y:S01]  /*1be0*/  LDL.LU R213, [R1+0x50] ;  /* 0x0000500001d57983 */ /* 0x000f220000300800 */
[----:B------:R-:W-:Y:S01]  /*1bf0*/  FMUL.FTZ R0, R249, R0 ;  /* 0x00000000f9007220 */ /* 0x000fe20000410000 */
[-C--:B------:R-:W-:Y:S01]  /*1c00*/  FMUL.FTZ R243, R243, R219.reuse ;  /* 0x000000dbf3f37220 */ /* 0x080fe20000410000 */
[----:B------:R-:W-:Y:S01]  /*1c10*/  FFMA.FTZ R90, R246, R218, R90 ;  /* 0x000000daf65a7223 */ /* 0x000fe2000001005a */
[-C--:B------:R-:W-:Y:S01]  /*1c20*/  FFMA.FTZ R95, R236, R184.reuse, R95 ;  /* 0x000000b8ec5f7223 */ /* 0x080fe2000001005f */
[----:B------:R-:W-:Y:S01]  /*1c30*/  FFMA.FTZ R88, R0, R219, R88 ;  /* 0x000000db00587223 */ /* 0x000fe20000010058 */
[----:B------:R-:W-:Y:S01]  /*1c40*/  FMUL.FTZ R232, R232, R184 ;  /* 0x000000b8e8e87220 */ /* 0x000fe20000410000 */
[----:B------:R-:W-:Y:S01]  /*1c50*/  MOV R219, R230 ;  /* 0x000000e600db7202 */ /* 0x000fe20000000f00 */
[----:B------:R-:W4:Y:S01]  /*1c60*/  LDL R184, [R1+0x120] ;  /* 0x0001200001b87983 */ /* 0x000f220000100800 */
[----:B------:R-:W-:Y:S01]  /*1c70*/  SHF.L.U32 R195, R7, 0x10, RZ ;  /* 0x0000001007c37819 */ /* 0x000fe200000006ff */
[----:B------:R-:W-:Y:S01]  /*1c80*/  FMUL.FTZ R230, R249, R210 ;  /* 0x000000d2f9e67220 */ /* 0x000fe20000410000 */
[----:B------:R-:W-:Y:S01]  /*1c90*/  MOV R218, R231 ;  /* 0x000000e700da7202 */ /* 0x000fe20000000f00 */
[-C--:B------:R-:W-:Y:S01]  /*1ca0*/  FFMA.FTZ R93, R237, R26.reuse, R93 ;  /* 0x0000001aed5d7223 */ /* 0x080fe2000001005d */
[----:B------:R-:W-:Y:S01]  /*1cb0*/  FMUL.FTZ R233, R233, R26 ;  /* 0x0000001ae9e97220 */ /* 0x000fe20000410000 */
[----:B------:R-:W-:Y:S01]  /*1cc0*/  FMUL.FTZ R231, R249, R211 ;  /* 0x000000d3f9e77220 */ /* 0x000fe20000410000 */
[----:B------:R-:W-:Y:S01]  /*1cd0*/  SHF.L.U32 R26, R225, 0x10, RZ ;  /* 0x00000010e11a7819 */ /* 0x000fe200000006ff */
[----:B------:R-:W-:Y:S01]  /*1ce0*/  FFMA.FTZ R98, R230, R196, R98 ;  /* 0x000000c4e6627223 */ /* 0x000fe20000010062 */
[----:B------:R-:W-:Y:S01]  /*1cf0*/  PRMT R229, R180, 0x7632, R229 ;  /* 0x00007632b4e57816 */ /* 0x000fe200000000e5 */
[----:B------:R-:W-:-:S03]  /*1d00*/  FFMA.FTZ R96, R231, R197, R96 ;  /* 0x000000c5e7607223 */ /* 0x000fc60000010060 */
[----:B0-----:R-:W-:Y:S01]  /*1d10*/  MOV R187, R229 ;  /* 0x000000e500bb7202 */ /* 0x001fe20000000f00 */
[----:B------:R-:W-:Y:S01]  /*1d20*/  FMUL.FTZ R229, R249, R209 ;  /* 0x000000d1f9e57220 */ /* 0x000fe20000410000 */
[----:B--2---:R-:W-:-:S05]  /*1d30*/  FADD.FTZ R216, R216, R197 ;  /* 0x000000c5d8d87221 */ /* 0x004fca0000010000 */
[----:B------:R0:W-:Y:S01]  /*1d40*/  STL [R1+0x38], R216 ;  /* 0x000038d801007387 */ /* 0x0001e20000100800 */
[----:B---3--:R-:W-:Y:S01]  /*1d50*/  FADD.FTZ R215, R215, R196 ;  /* 0x000000c4d7d77221 */ /* 0x008fe20000010000 */
[----:B-1----:R-:W-:Y:S01]  /*1d60*/  FMUL.FTZ R227, R25, R197 ;  /* 0x000000c519e37220 */ /* 0x002fe20000410000 */
[----:B0-----:R-:W-:Y:S01]  /*1d70*/  MOV R216, R226 ;  /* 0x000000e200d87202 */ /* 0x001fe20000000f00 */
[----:B----4-:R-:W-:Y:S02]  /*1d80*/  FADD.FTZ R214, R214, R22 ;  /* 0x00000016d6d67221 */ /* 0x010fe40000010000 */
[----:B------:R-:W-:Y:S01]  /*1d90*/  STL [R1+0x40], R215 ;  /* 0x000040d701007387 */ /* 0x000fe20000100800 */
[----:B------:R-:W-:Y:S01]  /*1da0*/  FMUL.FTZ R226, R24, R196 ;  /* 0x000000c418e27220 */ /* 0x000fe20000410000 */
[----:B------:R-:W-:Y:S02]  /*1db0*/  FMUL.FTZ R225, R212, R22 ;  /* 0x00000016d4e17220 */ /* 0x000fe40000410000 */
[----:B------:R-:W-:Y:S01]  /*1dc0*/  STL [R1+0x48], R214 ;  /* 0x000048d601007387 */ /* 0x000fe20000100800 */
[----:B------:R-:W-:-:S03]  /*1dd0*/  FADD.FTZ R213, R213, R195 ;  /* 0x000000c3d5d57221 */ /* 0x000fc60000010000 */
[----:B------:R-:W2:Y:S04]  /*1de0*/  LDL.LU R212, [R1+0x58] ;  /* 0x0000580001d47983 */ /* 0x000ea80000300800 */
[----:B------:R-:W3:Y:S04]  /*1df0*/  LDL R210, [R1+0x108] ;  /* 0x0001080001d27983 */ /* 0x000ee80000100800 */
[----:B------:R-:W4:Y:S04]  /*1e00*/  LDL R196, [R1+0x110] ;  /* 0x0001100001c47983 */ /* 0x000f280000100800 */
[----:B------:R-:W3:Y:S04]  /*1e10*/  LDL.LU R197, [R1+0x60] ;  /* 0x0000600001c57983 */ /* 0x000ee80000300800 */
[----:B------:R-:W-:Y:S04]  /*1e20*/  STL [R1+0x50], R213 ;  /* 0x000050d501007387 */ /* 0x000fe80000100800 */
[----:B------:R-:W4:Y:S01]  /*1e30*/  LDL.LU R209, [R1+0x68] ;  /* 0x0000680001d17983 */ /* 0x000f220000300800 */
[----:B------:R-:W-:Y:S01]  /*1e40*/  FFMA.FTZ R92, R245, R217, R92 ;  /* 0x000000d9f55c7223 */ /* 0x000fe2000001005c */
[----:B------:R-:W-:Y:S01]  /*1e50*/  MOV R217, R228 ;  /* 0x000000e400d97202 */ /* 0x000fe20000000f00 */
[----:B------:R-:W-:Y:S01]  /*1e60*/  FMUL.FTZ R228, R249, R208 ;  /* 0x000000d0f9e47220 */ /* 0x000fe20000410000 */
[----:B------:R-:W-:Y:S01]  /*1e70*/  SHF.L.U32 R24, R224, 0x10, RZ ;  /* 0x00000010e0187819 */ /* 0x000fe200000006ff */
[----:B------:R-:W-:Y:S01]  /*1e80*/  FMUL.FTZ R224, R184, R195 ;  /* 0x000000c3b8e07220 */ /* 0x000fe20000410000 */
[----:B------:R-:W4:Y:S01]  /*1e90*/  LDL R208, [R1+0xf8] ;  /* 0x0000f80001d07983 */ /* 0x000f220000100800 */
[----:B------:R-:W-:-:S03]  /*1ea0*/  MOV R211, R187 ;  /* 0x000000bb00d37202 */ /* 0x000fc60000000f00 */
[----:B------:R-:W4:Y:S01]  /*1eb0*/  LDL.LU R184, [R1+0x70] ;  /* 0x0000700001b87983 */ /* 0x000f220000300800 */
[----:B------:R-:W-:Y:S01]  /*1ec0*/  FFMA.FTZ R100, R229, R22, R100 ;  /* 0x00000016e5647223 */ /* 0x000fe20000010064 */
[----:B------:R-:W-:Y:S02]  /*1ed0*/  SHF.L.U32 R22, R222, 0x10, RZ ;  /* 0x00000010de167819 */ /* 0x000fe400000006ff */
[----:B------:R-:W4:Y:S01]  /*1ee0*/  LDL R187, [R1+0x100] ;  /* 0x0001000001bb7983 */ /* 0x000f220000100800 */
[----:B------:R-:W-:Y:S01]  /*1ef0*/  FMUL.FTZ R222, R249, R14 ;  /* 0x0000000ef9de7220 */ /* 0x000fe20000410000 */
[----:B------:R-:W-:Y:S01]  /*1f00*/  SHF.L.U32 R14, R218, 0x10, RZ ;  /* 0x00000010da0e7819 */ /* 0x000fe200000006ff */
[----:B------:R-:W-:Y:S01]  /*1f10*/  FFMA.FTZ R102, R228, R195, R102 ;  /* 0x000000c3e4667223 */ /* 0x000fe20000010066 */
[----:B--2---:R-:W-:-:S05]  /*1f20*/  FADD.FTZ R212, R212, R194 ;  /* 0x000000c2d4d47221 */ /* 0x004fca0000010000 */
[----:B------:R-:W-:Y:S01]  /*1f30*/  STL [R1+0x58], R212 ;  /* 0x000058d401007387 */ /* 0x000fe20000100800 */
[----:B---3--:R-:W-:Y:S01]  /*1f40*/  FADD.FTZ R197, R197, R193 ;  /* 0x000000c1c5c57221 */ /* 0x008fe20000010000 */
[----:B----4-:R-:W-:-:S04]  /*1f50*/  FMUL.FTZ R218, R196, R193 ;  /* 0x000000c1c4da7220 */ /* 0x010fc80000410000 */
[----:B------:R0:W-:Y:S01]  /*1f60*/  STL [R1+0x60], R197 ;  /* 0x000060c501007387 */ /* 0x0001e20000100800 */
[----:B------:R-:W-:-:S03]  /*1f70*/  FADD.FTZ R209, R209, R192 ;  /* 0x000000c0d1d17221 */ /* 0x000fc60000010000 */
[----:B0-----:R-:W2:Y:S04]  /*1f80*/  LDL.LU R197, [R1+0x78] ;  /* 0x0000780001c57983 */ /* 0x001ea80000300800 */
[----:B------:R-:W3:Y:S04]  /*1f90*/  LDL R196, [R1+0xe8] ;  /* 0x0000e80001c47983 */ /* 0x000ee80000100800 */
[----:B------:R-:W-:Y:S04]  /*1fa0*/  STL [R1+0x68], R209 ;  /* 0x000068d101007387 */ /* 0x000fe80000100800 */
[----:B------:R-:W4:Y:S01]  /*1fb0*/  LDL.LU R195, [R1+0x80] ;  /* 0x0000800001c37983 */ /* 0x000f220000300800 */
[----:B------:R-:W-:Y:S01]  /*1fc0*/  SHF.L.U32 R25, R223, 0x10, RZ ;  /* 0x00000010df197819 */ /* 0x000fe200000006ff */
[C---:B------:R-:W-:Y:S01]  /*1fd0*/  FMUL.FTZ R223, R249.reuse, R16 ;  /* 0x00000010f9df7220 */ /* 0x040fe20000410000 */
[----:B------:R-:W-:Y:S01]  /*1fe0*/  FMUL.FTZ R221, R249, R12 ;  /* 0x0000000cf9dd7220 */ /* 0x000fe20000410000 */
[----:B------:R-:W-:Y:S01]  /*1ff0*/  SHF.L.U32 R180, R180, 0x10, RZ ;  /* 0x00000010b4b47819 */ /* 0x000fe200000006ff */
[----:B------:R-:W-:Y:S01]  /*2000*/  FADD.FTZ R184, R184, R191 ;  /* 0x000000bfb8b87221 */ /* 0x000fe20000010000 */
[----:B------:R-:W-:Y:S01]  /*2010*/  SHF.L.U32 R16, R219, 0x10, RZ ;  /* 0x00000010db107819 */ /* 0x000fe200000006ff */
[-C--:B------:R-:W-:Y:S01]  /*2020*/  FFMA.FTZ R104, R223, R194.reuse, R104 ;  /* 0x000000c2df687223 */ /* 0x080fe20000010068 */
[----:B------:R-:W-:Y:S01]  /*2030*/  FMUL.FTZ R219, R210, R194 ;  /* 0x000000c2d2db7220 */ /* 0x000fe20000410000 */
[----:B------:R-:W-:Y:S01]  /*2040*/  FFMA.FTZ R106, R222, R193, R106 ;  /* 0x000000c1de6a7223 */ /* 0x000fe2000001006a */
[----:B------:R-:W-:Y:S01]  /*2050*/  SHF.L.U32 R12, R217, 0x10, RZ ;  /* 0x00000010d90c7819 */ /* 0x000fe200000006ff */
[----:B------:R-:W3:Y:S01]  /*2060*/  LDL R194, [R1+0xf0] ;  /* 0x0000f00001c27983 */ /* 0x000ee20000100800 */
[-C--:B------:R-:W-:Y:S01]  /*2070*/  FFMA.FTZ R108, R221, R192.reuse, R108 ;  /* 0x000000c0dd6c7223 */ /* 0x080fe2000001006c */
[----:B------:R-:W-:Y:S01]  /*2080*/  FMUL.FTZ R217, R208, R192 ;  /* 0x000000c0d0d97220 */ /* 0x000fe20000410000 */
[----:B------:R-:W-:Y:S01]  /*2090*/  FMUL.FTZ R220, R249, R10 ;  /* 0x0000000af9dc7220 */ /* 0x000fe20000410000 */
[----:B------:R-:W3:Y:S01]  /*20a0*/  LDL.LU R193, [R1+0x88] ;  /* 0x0000880001c17983 */ /* 0x000ee20000300800 */
[----:B------:R-:W-:-:S02]  /*20b0*/  PRMT R58, R181, 0x7632, R58 ;  /* 0x00007632b53a7816 */ /* 0x000fc4000000003a */
[----:B------:R-:W-:Y:S01]  /*20c0*/  SHF.L.U32 R7, R181, 0x10, RZ ;  /* 0x00000010b5077819 */ /* 0x000fe200000006ff */
[----:B------:R-:W3:Y:S01]  /*20d0*/  LDL R192, [R1+0xd8] ;  /* 0x0000d80001c07983 */ /* 0x000ee20000100800 */
[----:B------:R-:W-:Y:S01]  /*20e0*/  SHF.L.U32 R10, R216, 0x10, RZ ;  /* 0x00000010d80a7819 */ /* 0x000fe200000006ff */
[-C--:B------:R-:W-:Y:S02]  /*20f0*/  FMUL.FTZ R216, R187, R191.reuse ;  /* 0x000000bfbbd87220 */ /* 0x080fe40000410000 */
[----:B------:R0:W-:Y:S01]  /*2100*/  STL [R1+0x70], R184 ;  /* 0x000070b801007387 */ /* 0x0001e20000100800 */
[C---:B------:R-:W-:Y:S01]  /*2110*/  FMUL.FTZ R213, R249.reuse, R8 ;  /* 0x00000008f9d57220 */ /* 0x040fe20000410000 */
[----:B------:R-:W-:Y:S01]  /*2120*/  SHF.L.U32 R8, R58, 0x10, RZ ;  /* 0x000000103a087819 */ /* 0x000fe200000006ff */
[----:B------:R-:W-:Y:S01]  /*2130*/  FFMA.FTZ R110, R220, R191, R110 ;  /* 0x000000bfdc6e7223 */ /* 0x000fe2000001006e */
[C---:B------:R-:W-:Y:S01]  /*2140*/  FMUL.FTZ R215, R249.reuse, R190 ;  /* 0x000000bef9d77220 */ /* 0x040fe20000410000 */
[----:B0-----:R-:W3:Y:S04]  /*2150*/  LDL R184, [R1+0xe0] ;  /* 0x0000e00001b87983 */ /* 0x001ee80000100800 */
[----:B------:R-:W3:Y:S01]  /*2160*/  LDL.LU R187, [R1+0x90] ;  /* 0x0000900001bb7983 */ /* 0x000ee20000300800 */
[----:B------:R-:W-:Y:S01]  /*2170*/  FMUL.FTZ R214, R249, R9 ;  /* 0x00000009f9d67220 */ /* 0x000fe20000410000 */
[----:B------:R-:W-:Y:S01]  /*2180*/  SHF.L.U32 R9, R211, 0x10, RZ ;  /* 0x00000010d3097819 */ /* 0x000fe200000006ff */
[----:B------:R-:W-:Y:S01]  /*2190*/  FFMA.FTZ R112, R215, R180, R112 ;  /* 0x000000b4d7707223 */ /* 0x000fe20000010070 */
[----:B--2---:R-:W-:-:S05]  /*21a0*/  FADD.FTZ R197, R197, R180 ;  /* 0x000000b4c5c57221 */ /* 0x004fca0000010000 */
[----:B------:R0:W-:Y:S04]  /*21b0*/  STL [R1+0x78], R197 ;  /* 0x000078c501007387 */ /* 0x0001e80000100800 */
[----:B------:R1:W5:Y:S01]  /*21c0*/  LDL.LU R58, [R1+0x180] ;  /* 0x00018000013a7983 */ /* 0x0003620000300800 */
[----:B----4-:R-:W-:-:S03]  /*21d0*/  FADD.FTZ R195, R195, R7 ;  /* 0x00000007c3c37221 */ /* 0x010fc60000010000 */
[----:B------:R-:W2:Y:S01]  /*21e0*/  LDL.LU R191, [R1+0x98] ;  /* 0x0000980001bf7983 */ /* 0x000ea20000300800 */
[----:B---3--:R-:W-:-:S03]  /*21f0*/  FMUL.FTZ R211, R196, R180 ;  /* 0x000000b4c4d37220 */ /* 0x008fc60000410000 */
[----:B------:R-:W-:Y:S04]  /*2200*/  STL [R1+0x80], R195 ;  /* 0x000080c301007387 */ /* 0x000fe80000100800 */
[----:B------:R-:W3:Y:S01]  /*2210*/  LDL R180, [R1+0xc8] ;  /* 0x0000c80001b47983 */ /* 0x000ee20000100800 */
[C---:B------:R-:W-:Y:S02]  /*2220*/  PRMT R181, R182.reuse, 0x7632, R181 ;  /* 0x00007632b6b57816 */ /* 0x040fe400000000b5 */
[----:B------:R-:W-:Y:S02]  /*2230*/  SHF.L.U32 R182, R182, 0x10, RZ ;  /* 0x00000010b6b67819 */ /* 0x000fe400000006ff */
[C---:B------:R-:W-:Y:S02]  /*2240*/  PRMT R57, R183.reuse, 0x7632, R57 ;  /* 0x00007632b7397816 */ /* 0x040fe40000000039 */
[----:B------:R-:W-:Y:S01]  /*2250*/  SHF.L.U32 R183, R183, 0x10, RZ ;  /* 0x00000010b7b77819 */ /* 0x000fe200000006ff */
[----:B------:R-:W-:Y:S01]  /*2260*/  FADD.FTZ R193, R193, R182 ;  /* 0x000000b6c1c17221 */ /* 0x000fe20000010000 */
[----:B------:R-:W-:Y:S01]  /*2270*/  FMUL.FTZ R212, R249, R3 ;  /* 0x00000003f9d47220 */ /* 0x000fe20000410000 */
[----:B------:R-:W-:Y:S01]  /*2280*/  SHF.L.U32 R3, R57, 0x10, RZ ;  /* 0x0000001039037819 */ /* 0x000fe200000006ff */
[----:B------:R-:W-:-:S02]  /*2290*/  FMUL.FTZ R210, R194, R7 ;  /* 0x00000007c2d27220 */ /* 0x000fc40000410000 */
[----:B------:R-:W-:Y:S01]  /*22a0*/  STL [R1+0x88], R193 ;  /* 0x000088c101007387 */ /* 0x000fe20000100800 */
[C---:B0-----:R-:W-:Y:S01]  /*22b0*/  FMUL.FTZ R197, R249.reuse, R189 ;  /* 0x000000bdf9c57220 */ /* 0x041fe20000410000 */
[----:B------:R-:W-:Y:S02]  /*22c0*/  FMUL.FTZ R194, R249, R2 ;  /* 0x00000002f9c27220 */ /* 0x000fe40000410000 */
[----:B------:R1:W5:Y:S01]  /*22d0*/  LDL.LU R57, [R1+0x17c] ;  /* 0x00017c0001397983 */ /* 0x0003620000300800 */
[----:B------:R-:W-:-:S03]  /*22e0*/  SHF.L.U32 R2, R56, 0x10, RZ ;  /* 0x0000001038027819 */ /* 0x000fc600000006ff */
[----:B------:R-:W4:Y:S01]  /*22f0*/  LDL.LU R190, [R1+0xa0] ;  /* 0x0000a00001be7983 */ /* 0x000f220000300800 */
[----:B------:R-:W-:Y:S01]  /*2300*/  FADD.FTZ R187, R187, R183 ;  /* 0x000000b7bbbb7221 */ /* 0x000fe20000010000 */
[-C--:B------:R-:W-:Y:S01]  /*2310*/  FMUL.FTZ R208, R184, R183.reuse ;  /* 0x000000b7b8d07220 */ /* 0x080fe20000410000 */
[----:B------:R-:W-:-:S03]  /*2320*/  FFMA.FTZ R118, R212, R183, R118 ;  /* 0x000000b7d4767223 */ /* 0x000fc60000010076 */
[----:B------:R0:W-:Y:S01]  /*2330*/  STL [R1+0x90], R187 ;  /* 0x000090bb01007387 */ /* 0x0001e20000100800 */
[----:B------:R-:W-:Y:S01]  /*2340*/  FFMA.FTZ R120, R197, R5, R120 ;  /* 0x00000005c5787223 */ /* 0x000fe20000010078 */
[----:B------:R-:W-:Y:S01]  /*2350*/  FFMA.FTZ R114, R214, R7, R114 ;  /* 0x00000007d6727223 */ /* 0x000fe20000010072 */
[----:B------:R-:W-:Y:S01]  /*2360*/  SHF.L.U32 R7, R181, 0x10, RZ ;  /* 0x00000010b5077819 */ /* 0x000fe200000006ff */
[----:B0-----:R-:W4:Y:S04]  /*2370*/  LDL R187, [R1+0xd0] ;  /* 0x0000d00001bb7983 */ /* 0x001f280000100800 */
[----:B------:R1:W5:Y:S04]  /*2380*/  LDL.LU R56, [R1+0x178] ;  /* 0x0001780001387983 */ /* 0x0003680000300800 */
[----:B------:R-:W4:Y:S04]  /*2390*/  LDL.LU R184, [R1+0xa8] ;  /* 0x0000a80001b87983 */ /* 0x000f280000300800 */
[----:B------:R-:W4:Y:S01]  /*23a0*/  LDL R183, [R1+0xb8] ;  /* 0x0000b80001b77983 */ /* 0x000f220000100800 */
[----:B--2---:R-:W-:-:S05]  /*23b0*/  FADD.FTZ R191, R191, R5 ;  /* 0x00000005bfbf7221 */ /* 0x004fca0000010000 */
[----:B------:R-:W-:Y:S01]  /*23c0*/  STL [R1+0x98], R191 ;  /* 0x000098bf01007387 */ /* 0x000fe20000100800 */
[----:B---3--:R-:W-:Y:S01]  /*23d0*/  FMUL.FTZ R193, R180, R5 ;  /* 0x00000005b4c17220 */ /* 0x008fe20000410000 */
[----:B------:R-:W-:Y:S02]  /*23e0*/  SHF.L.U32 R5, R55, 0x10, RZ ;  /* 0x0000001037057819 */ /* 0x000fe400000006ff */
[----:B------:R1:W5:Y:S04]  /*23f0*/  LDL.LU R55, [R1+0x174] ;  /* 0x0001740001377983 */ /* 0x0003680000300800 */
[----:B------:R-:W2:Y:S01]  /*2400*/  LDL.LU R181, [R1+0xb0] ;  /* 0x0000b00001b57983 */ /* 0x000ea20000300800 */
[-C--:B------:R-:W-:Y:S01]  /*2410*/  FFMA.FTZ R116, R213, R182.reuse, R116 ;  /* 0x000000b6d5747223 */ /* 0x080fe20000010074 */
[----:B------:R-:W-:Y:S01]  /*2420*/  FMUL.FTZ R209, R192, R182 ;  /* 0x000000b6c0d17220 */ /* 0x000fe20000410000 */
[----:B------:R-:W-:Y:S01]  /*2430*/  FMUL.FTZ R196, R249, R188 ;  /* 0x000000bcf9c47220 */ /* 0x000fe20000410000 */
[----:B------:R-:W3:Y:S01]  /*2440*/  LDL R182, [R1+0xc0] ;  /* 0x0000c00001b67983 */ /* 0x000ee20000100800 */
[----:B----4-:R-:W-:-:S05]  /*2450*/  FADD.FTZ R190, R190, R4 ;  /* 0x00000004bebe7221 */ /* 0x010fca0000010000 */
[----:B------:R-:W-:Y:S04]  /*2460*/  STL [R1+0xa0], R190 ;  /* 0x0000a0be01007387 */ /* 0x000fe80000100800 */
[----:B------:R-:W4:Y:S01]  /*2470*/  LDL.LU R188, [R1+0x3c] ;  /* 0x00003c0001bc7983 */ /* 0x000f220000300800 */
[----:B------:R-:W-:-:S03]  /*2480*/  FMUL.FTZ R192, R187, R4 ;  /* 0x00000004bbc07220 */ /* 0x000fc60000410000 */
[----:B------:R-:W4:Y:S01]  /*2490*/  LDL R187, [R1+0x12c] ;  /* 0x00012c0001bb7983 */ /* 0x000f220000100800 */
[----:B------:R-:W-:-:S05]  /*24a0*/  FADD.FTZ R184, R184, R6 ;  /* 0x00000006b8b87221 */ /* 0x000fca0000010000 */
[----:B------:R-:W-:Y:S01]  /*24b0*/  STL [R1+0xa8], R184 ;  /* 0x0000a8b801007387 */ /* 0x000fe20000100800 */
[----:B--2---:R-:W-:-:S05]  /*24c0*/  FADD.FTZ R181, R181, R27 ;  /* 0x0000001bb5b57221 */ /* 0x004fca0000010000 */
[----:B------:R0:W-:Y:S04]  /*24d0*/  STL [R1+0xb0], R181 ;  /* 0x0000b0b501007387 */ /* 0x0001e80000100800 */
[----:B0-----:R-:W2:Y:S01]  /*24e0*/  LDL.LU R181, [R1+0x44] ;  /* 0x0000440001b57983 */ /* 0x001ea20000300800 */
[----:B------:R-:W-:Y:S01]  /*24f0*/  FMUL.FTZ R191, R183, R6 ;  /* 0x00000006b7bf7220 */ /* 0x000fe20000410000 */
[----:B---3--:R-:W-:Y:S02]  /*2500*/  FMUL.FTZ R190, R182, R27 ;  /* 0x0000001bb6be7220 */ /* 0x008fe40000410000 */
[----:B------:R-:W3:Y:S01]  /*2510*/  LDL R184, [R1+0x134] ;  /* 0x0001340001b87983 */ /* 0x000ee20000100800 */
[----:B----4-:R-:W-:-:S03]  /*2520*/  FADD.FTZ R188, R188, R26 ;  /* 0x0000001abcbc7221 */ /* 0x010fc60000010000 */
[----:B------:R-:W4:Y:S04]  /*2530*/  LDL.LU R183, [R1+0x4c] ;  /* 0x00004c0001b77983 */ /* 0x000f280000300800 */
[----:B------:R-:W3:Y:S04]  /*2540*/  LDL R182, [R1+0x11c] ;  /* 0x00011c0001b67983 */ /* 0x000ee80000100800 */
[----:B------:R-:W-:Y:S01]  /*2550*/  STL [R1+0x3c], R188 ;  /* 0x00003cbc01007387 */ /* 0x000fe20000100800 */
[----:B------:R-:W-:Y:S01]  /*2560*/  FADD.FTZ R180, RZ, R243 ;  /* 0x000000f3ffb47221 */ /* 0x000fe20000010000 */
[----:B------:R-:W-:-:S03]  /*2570*/  FMUL.FTZ R195, R249, R23 ;  /* 0x00000017f9c37220 */ /* 0x000fc60000410000 */
[----:B------:R-:W-:Y:S01]  /*2580*/  FADD.FTZ R180, R235, R180 ;  /* 0x000000b4ebb47221 */ /* 0x000fe20000010000 */
[----:B--2---:R-:W-:-:S05]  /*2590*/  FADD.FTZ R181, R181, R25 ;  /* 0x00000019b5b57221 */ /* 0x004fca0000010000 */
[----:B------:R0:W-:Y:S04]  /*25a0*/  STL [R1+0x44], R181 ;  /* 0x000044b501007387 */ /* 0x0001e80000100800 */
[----:B0-----:R-:W2:Y:S01]  /*25b0*/  LDL.LU R181, [R1+0x54] ;  /* 0x0000540001b57983 */ /* 0x001ea20000300800 */
[----:B------:R-:W-:Y:S01]  /*25c0*/  FFMA.FTZ R23, R0, R243, RZ ;  /* 0x000000f300177223 */ /* 0x000fe200000100ff */
[----:B------:R-:W-:-:S03]  /*25d0*/  FADD.FTZ R180, R242, R180 ;  /* 0x000000b4f2b47221 */ /* 0x000fc60000010000 */
[----:B------:R-:W-:Y:S01]  /*25e0*/  FFMA.FTZ R23, R239, R235, R23 ;  /* 0x000000ebef177223 */ /* 0x000fe20000010017 */
[----:B------:R-:W-:-:S03]  /*25f0*/  FADD.FTZ R180, R234, R180 ;  /* 0x000000b4eab47221 */ /* 0x000fc60000010000 */
[----:B------:R-:W-:Y:S01]  /*2600*/  FFMA.FTZ R23, R246, R242, R23 ;  /* 0x000000f2f6177223 */ /* 0x000fe20000010017 */
[----:B------:R-:W-:-:S03]  /*2610*/  FADD.FTZ R180, R241, R180 ;  /* 0x000000b4f1b47221 */ /* 0x000fc60000010000 */
[----:B------:R-:W-:Y:S01]  /*2620*/  FFMA.FTZ R23, R238, R234, R23 ;  /* 0x000000eaee177223 */ /* 0x000fe20000010017 */
[----:B------:R-:W-:Y:S01]  /*2630*/  FADD.FTZ R180, R233, R180 ;  /* 0x000000b4e9b47221 */ /* 0x000fe20000010000 */
[----:B------:R-:W-:Y:S02]  /*2640*/  FFMA.FTZ R126, R194, R27, R126 ;  /* 0x0000001bc27e7223 */ /* 0x000fe4000001007e */
[----:B------:R-:W-:Y:S01]  /*2650*/  FFMA.FTZ R23, R245, R241, R23 ;  /* 0x000000f1f5177223 */ /* 0x000fe20000010017 */
[----:B------:R-:W-:Y:S02]  /*2660*/  FADD.FTZ R27, R240, R180 ;  /* 0x000000b4f01b7221 */ /* 0x000fe40000010000 */
[----:B------:R-:W2:Y:S01]  /*2670*/  LDL R180, [R1+0x124] ;  /* 0x0001240001b47983 */ /* 0x000ea20000100800 */
[----:B------:R-:W-:Y:S01]  /*2680*/  FFMA.FTZ R23, R237, R233, R23 ;  /* 0x000000e9ed177223 */ /* 0x000fe20000010017 */
[----:B------:R-:W-:Y:S01]  /*2690*/  FMUL.FTZ R189, R249, R21 ;  /* 0x00000015f9bd7220 */ /* 0x000fe20000410000 */
[----:B------:R-:W-:Y:S01]  /*26a0*/  FADD.FTZ R21, R232, R27 ;  /* 0x0000001be8157221 */ /* 0x000fe20000010000 */
[----:B------:R-:W-:Y:S01]  /*26b0*/  FMUL.FTZ R188, R187, R26 ;  /* 0x0000001abbbc7220 */ /* 0x000fe20000410000 */
[----:B------:R-:W2:Y:S01]  /*26c0*/  LDL.LU R27, [R1+0x5c] ;  /* 0x00005c00011b7983 */ /* 0x000ea20000300800 */
[----:B------:R-:W-:Y:S01]  /*26d0*/  FFMA.FTZ R23, R244, R240, R23 ;  /* 0x000000f0f4177223 */ /* 0x000fe20000010017 */
[----:B------:R-:W-:Y:S01]  /*26e0*/  FFMA.FTZ R97, R189, R26, R97 ;  /* 0x0000001abd617223 */ /* 0x000fe20000010061 */
[----:B----4-:R-:W-:Y:S01]  /*26f0*/  FADD.FTZ R183, R183, R24 ;  /* 0x00000018b7b77221 */ /* 0x010fe20000010000 */
[----:B------:R-:W4:Y:S01]  /*2700*/  LDL R26, [R1+0x10c] ;  /* 0x00010c00011a7983 */ /* 0x000f220000100800 */
[----:B------:R-:W-:Y:S01]  /*2710*/  FFMA.FTZ R122, R196, R4, R122 ;  /* 0x00000004c47a7223 */ /* 0x000fe2000001007a */
[----:B------:R-:W-:Y:S01]  /*2720*/  FMUL.FTZ R187, R249, R20 ;  /* 0x00000014f9bb7220 */ /* 0x000fe20000410000 */
[----:B------:R-:W-:Y:S01]  /*2730*/  SHF.L.U32 R4, R185, 0x10, RZ ;  /* 0x00000010b9047819 */ /* 0x000fe200000006ff */
[----:B------:R-:W-:Y:S01]  /*2740*/  FFMA.FTZ R124, R195, R6, R124 ;  /* 0x00000006c37c7223 */ /* 0x000fe2000001007c */
[----:B------:R-:W-:Y:S01]  /*2750*/  FFMA.FTZ R23, R236, R232, R23 ;  /* 0x000000e8ec177223 */ /* 0x000fe20000010017 */
[----:B------:R-:W-:Y:S01]  /*2760*/  FADD.FTZ R21, R227, R21 ;  /* 0x00000015e3157221 */ /* 0x000fe20000010000 */
[----:B------:R-:W-:Y:S01]  /*2770*/  FMUL.FTZ R185, R249, R19 ;  /* 0x00000013f9b97220 */ /* 0x000fe20000410000 */
[----:B------:R-:W-:Y:S01]  /*2780*/  SHF.L.U32 R6, R186, 0x10, RZ ;  /* 0x00000010ba067819 */ /* 0x000fe200000006ff */
[-C--:B------:R-:W-:Y:S01]  /*2790*/  FFMA.FTZ R99, R187, R25.reuse, R99 ;  /* 0x00000019bb637223 */ /* 0x080fe20000010063 */
[----:B---3--:R-:W-:Y:S01]  /*27a0*/  FMUL.FTZ R186, R184, R25 ;  /* 0x00000019b8ba7220 */ /* 0x008fe20000410000 */
[----:B------:R0:W-:Y:S01]  /*27b0*/  STL [R1+0x4c], R183 ;  /* 0x00004cb701007387 */ /* 0x0001e20000100800 */
[----:B------:R-:W-:Y:S01]  /*27c0*/  FFMA.FTZ R23, R231, R227, R23 ;  /* 0x000000e3e7177223 */ /* 0x000fe20000010017 */
[----:B------:R-:W-:Y:S01]  /*27d0*/  FADD.FTZ R21, R188, R21 ;  /* 0x00000015bc157221 */ /* 0x000fe20000010000 */
[-C--:B------:R-:W-:Y:S01]  /*27e0*/  FFMA.FTZ R101, R185, R24.reuse, R101 ;  /* 0x00000018b9657223 */ /* 0x080fe20000010065 */
[----:B------:R-:W3:Y:S01]  /*27f0*/  LDL.LU R25, [R1+0x64] ;  /* 0x0000640001197983 */ /* 0x000ee20000300800 */
[----:B------:R-:W-:Y:S01]  /*2800*/  FMUL.FTZ R184, R182, R24 ;  /* 0x00000018b6b87220 */ /* 0x000fe20000410000 */
[----:B------:R-:W-:Y:S01]  /*2810*/  FADD.FTZ R21, R226, R21 ;  /* 0x00000015e2157221 */ /* 0x000fe20000010000 */
[----:B------:R-:W-:-:S03]  /*2820*/  FFMA.FTZ R20, R189, R188, R23 ;  /* 0x000000bcbd147223 */ /* 0x000fc60000010017 */
[----:B------:R-:W-:Y:S01]  /*2830*/  FADD.FTZ R19, R186, R21 ;  /* 0x00000015ba137221 */ /* 0x000fe20000010000 */
[----:B--2---:R-:W-:-:S05]  /*2840*/  FADD.FTZ R181, R181, R22 ;  /* 0x00000016b5b57221 */ /* 0x004fca0000010000 */
[----:B------:R2:W-:Y:S04]  /*2850*/  STL [R1+0x54], R181 ;  /* 0x000054b501007387 */ /* 0x0005e80000100800 */
[----:B------:R-:W3:Y:S04]  /*2860*/  LDL R24, [R1+0x114] ;  /* 0x0001140001187983 */ /* 0x000ee80000100800 */
[----:B------:R-:W3:Y:S04]  /*2870*/  LDL.LU R23, [R1+0x6c] ;  /* 0x00006c0001177983 */ /* 0x000ee80000300800 */
[----:B------:R-:W3:Y:S01]  /*2880*/  LDL R21, [R1+0xfc] ;  /* 0x0000fc0001157983 */ /* 0x000ee20000100800 */
[----:B------:R-:W-:-:S04]  /*2890*/  FFMA.FTZ R20, R230, R226, R20 ;  /* 0x000000e2e6147223 */ /* 0x000fc80000010014 */
[----:B------:R-:W-:Y:S01]  /*28a0*/  FFMA.FTZ R20, R187, R186, R20 ;  /* 0x000000babb147223 */ /* 0x000fe20000010014 */
[----:B0-----:R-:W-:-:S03]  /*28b0*/  FMUL.FTZ R183, R249, R18 ;  /* 0x00000012f9b77220 */ /* 0x001fc60000410000 */
[----:B------:R-:W-:-:S04]  /*28c0*/  FFMA.FTZ R20, R229, R225, R20 ;  /* 0x000000e1e5147223 */ /* 0x000fc80000010014 */
[----:B------:R-:W-:Y:S01]  /*28d0*/  FFMA.FTZ R18, R185, R184, R20 ;  /* 0x000000b8b9127223 */ /* 0x000fe20000010014 */
[----:B------:R-:W-:Y:S01]  /*28e0*/  FMUL.FTZ R182, R180, R22 ;  /* 0x00000016b4b67220 */ /* 0x000fe20000410000 */
[----:B------:R-:W-:Y:S02]  /*28f0*/  FADD.FTZ R19, R225, R19 ;  /* 0x00000013e1137221 */ /* 0x000fe40000010000 */
[----:B------:R-:W-:Y:S01]  /*2900*/  FFMA.FTZ R18, R228, R224, R18 ;  /* 0x000000e0e4127223 */ /* 0x000fe20000010012 */
[----:B--2---:R-:W-:Y:S01]  /*2910*/  FMUL.FTZ R181, R249, R17 ;  /* 0x00000011f9b57220 */ /* 0x004fe20000410000 */
[----:B------:R-:W-:Y:S02]  /*2920*/  FADD.FTZ R27, R27, R16 ;  /* 0x000000101b1b7221 */ /* 0x000fe40000010000 */
[----:B------:R-:W-:Y:S01]  /*2930*/  FFMA.FTZ R18, R183, R182, R18 ;  /* 0x000000b6b7127223 */ /* 0x000fe20000010012 */
[----:B------:R-:W-:Y:S01]  /*2940*/  FADD.FTZ R19, R184, R19 ;  /* 0x00000013b8137221 */ /* 0x000fe20000010000 */
[-C--:B------:R-:W-:Y:S01]  /*2950*/  FFMA.FTZ R105, R181, R16.reuse, R105 ;  /* 0x00000010b5697223 */ /* 0x080fe20000010069 */
[----:B----4-:R-:W-:Y:S01]  /*2960*/  FMUL.FTZ R180, R26, R16 ;  /* 0x000000101ab47220 */ /* 0x010fe20000410000 */
[----:B------:R-:W-:Y:S01]  /*2970*/  FFMA.FTZ R16, R223, R219, R18 ;  /* 0x000000dbdf107223 */ /* 0x000fe20000010012 */
[----:B------:R-:W-:Y:S01]  /*2980*/  FADD.FTZ R19, R224, R19 ;  /* 0x00000013e0137221 */ /* 0x000fe20000010000 */
[----:B------:R0:W-:Y:S02]  /*2990*/  STL [R1+0x5c], R27 ;  /* 0x00005c1b01007387 */ /* 0x0001e40000100800 */
[----:B------:R-:W-:Y:S01]  /*29a0*/  FFMA.FTZ R16, R181, R180, R16 ;  /* 0x000000b4b5107223 */ /* 0x000fe20000010010 */
[----:B------:R-:W-:Y:S01]  /*29b0*/  FADD.FTZ R17, R182, R19 ;  /* 0x00000013b6117221 */ /* 0x000fe20000010000 */
[----:B------:R-:W2:Y:S01]  /*29c0*/  LDL.LU R20, [R1+0x74] ;  /* 0x0000740001147983 */ /* 0x000ea20000300800 */
[----:B---3--:R-:W-:Y:S01]  /*29d0*/  FADD.FTZ R25, R25, R14 ;  /* 0x0000000e19197221 */ /* 0x008fe20000010000 */
[----:B0-----:R-:W-:Y:S01]  /*29e0*/  FMUL.FTZ R27, R249, R15 ;  /* 0x0000000ff91b7220 */ /* 0x001fe20000410000 */
[----:B------:R-:W-:Y:S01]  /*29f0*/  FADD.FTZ R17, R219, R17 ;  /* 0x00000011db117221 */ /* 0x000fe20000010000 */
[----:B------:R-:W3:Y:S02]  /*2a00*/  LDL R19, [R1+0x104] ;  /* 0x0001040001137983 */ /* 0x000ee40000100800 */
[----:B------:R-:W-:-:S02]  /*2a10*/  FFMA.FTZ R107, R27, R14, R107 ;  /* 0x0000000e1b6b7223 */ /* 0x000fc4000001006b */
[----:B------:R0:W-:Y:S01]  /*2a20*/  STL [R1+0x64], R25 ;  /* 0x0000641901007387 */ /* 0x0001e20000100800 */
[----:B------:R-:W-:-:S03]  /*2a30*/  FADD.FTZ R15, R180, R17 ;  /* 0x00000011b40f7221 */ /* 0x000fc60000010000 */
[----:B------:R-:W4:Y:S04]  /*2a40*/  LDL.LU R18, [R1+0x7c] ;  /* 0x00007c0001127983 */ /* 0x000f280000300800 */
[----:B------:R-:W4:Y:S01]  /*2a50*/  LDL R17, [R1+0xec] ;  /* 0x0000ec0001117983 */ /* 0x000f220000100800 */
[----:B0-----:R-:W-:-:S04]  /*2a60*/  FMUL.FTZ R25, R249, R13 ;  /* 0x0000000df9197220 */ /* 0x001fc80000410000 */
[----:B------:R-:W-:Y:S01]  /*2a70*/  FFMA.FTZ R109, R25, R12, R109 ;  /* 0x0000000c196d7223 */ /* 0x000fe2000001006d */
[----:B------:R-:W-:Y:S01]  /*2a80*/  FMUL.FTZ R26, R24, R14 ;  /* 0x0000000e181a7220 */ /* 0x000fe20000410000 */
[----:B------:R-:W-:Y:S01]  /*2a90*/  FFMA.FTZ R14, R222, R218, R16 ;  /* 0x000000dade0e7223 */ /* 0x000fe20000010010 */
[----:B------:R-:W-:-:S03]  /*2aa0*/  FADD.FTZ R23, R23, R12 ;  /* 0x0000000c17177221 */ /* 0x000fc60000010000 */
[----:B------:R-:W-:Y:S01]  /*2ab0*/  FFMA.FTZ R14, R27, R26, R14 ;  /* 0x0000001a1b0e7223 */ /* 0x000fe2000001000e */
[----:B------:R-:W-:Y:S01]  /*2ac0*/  FMUL.FTZ R24, R21, R12 ;  /* 0x0000000c15187220 */ /* 0x000fe20000410000 */
[----:B------:R0:W-:Y:S02]  /*2ad0*/  STL [R1+0x6c], R23 ;  /* 0x00006c1701007387 */ /* 0x0001e40000100800 */
[----:B------:R-:W-:Y:S02]  /*2ae0*/  FFMA.FTZ R12, R221, R217, R14 ;  /* 0x000000d9dd0c7223 */ /* 0x000fe4000001000e */
[----:B------:R-:W4:Y:S01]  /*2af0*/  LDL.LU R14, [R1+0x84] ;  /* 0x00008400010e7983 */ /* 0x000f220000300800 */
[----:B------:R-:W-:-:S04]  /*2b00*/  FADD.FTZ R15, R218, R15 ;  /* 0x0000000fda0f7221 */ /* 0x000fc80000010000 */
[----:B------:R-:W-:-:S04]  /*2b10*/  FADD.FTZ R13, R26, R15 ;  /* 0x0000000f1a0d7221 */ /* 0x000fc80000010000 */
[----:B------:R-:W-:Y:S01]  /*2b20*/  FADD.FTZ R13, R217, R13 ;  /* 0x0000000dd90d7221 */ /* 0x000fe20000010000 */
[----:B0-----:R-:W-:-:S03]  /*2b30*/  FMUL.FTZ R23, R249, R11 ;  /* 0x0000000bf9177220 */ /* 0x001fc60000410000 */
[----:B------:R-:W-:Y:S01]  /*2b40*/  FADD.FTZ R11, R24, R13 ;  /* 0x0000000d180b7221 */ /* 0x000fe20000010000 */
[----:B------:R-:W-:Y:S01]  /*2b50*/  FFMA.FTZ R103, R183, R22, R103 ;  /* 0x00000016b7677223 */ /* 0x000fe20000010067 */
[----:B--2---:R-:W-:-:S05]  /*2b60*/  FADD.FTZ R20, R20, R10 ;  /* 0x0000000a14147221 */ /* 0x004fca0000010000 */
[----:B------:R-:W-:Y:S04]  /*2b70*/  STL [R1+0x74], R20 ;  /* 0x0000741401007387 */ /* 0x000fe80000100800 */
[----:B------:R-:W2:Y:S01]  /*2b80*/  LDL R13, [R1+0xf4] ;  /* 0x0000f400010d7983 */ /* 0x000ea20000100800 */
[----:B---3--:R-:W-:-:S03]  /*2b90*/  FMUL.FTZ R22, R19, R10 ;  /* 0x0000000a13167220 */ /* 0x008fc60000410000 */
[----:B------:R-:W3:Y:S01]  /*2ba0*/  LDL.LU R16, [R1+0x8c] ;  /* 0x00008c0001107983 */ /* 0x000ee20000300800 */
[----:B----4-:R-:W-:Y:S01]  /*2bb0*/  FADD.FTZ R18, R18, R9 ;  /* 0x0000000912127221 */ /* 0x010fe20000010000 */
[----:B------:R-:W-:-:S04]  /*2bc0*/  FMUL.FTZ R19, R249, R54 ;  /* 0x00000036f9137220 */ /* 0x000fc80000410000 */
[----:B------:R-:W-:Y:S04]  /*2bd0*/  STL [R1+0x7c], R18 ;  /* 0x00007c1201007387 */ /* 0x000fe80000100800 */
[----:B------:R1:W5:Y:S04]  /*2be0*/  LDL.LU R54, [R1+0x170] ;  /* 0x0001700001367983 */ /* 0x0003680000300800 */
[----:B------:R-:W4:Y:S01]  /*2bf0*/  LDL R15, [R1+0xdc] ;  /* 0x0000dc00010f7983 */ /* 0x000f220000100800 */
[----:B------:R-:W-:-:S05]  /*2c00*/  FADD.FTZ R14, R14, R8 ;  /* 0x000000080e0e7221 */ /* 0x000fca0000010000 */
[----:B------:R0:W-:Y:S04]  /*2c10*/  STL [R1+0x84], R14 ;  /* 0x0000840e01007387 */ /* 0x0001e80000100800 */
[----:B0-----:R-:W4:Y:S01]  /*2c20*/  LDL.LU R14, [R1+0x94] ;  /* 0x00009400010e7983 */ /* 0x001f220000300800 */
[----:B------:R-:W-:Y:S01]  /*2c30*/  FFMA.FTZ R12, R25, R24, R12 ;  /* 0x00000018190c7223 */ /* 0x000fe2000001000c */
[----:B------:R-:W-:Y:S01]  /*2c40*/  FADD.FTZ R11, R216, R11 ;  /* 0x0000000bd80b7221 */ /* 0x000fe20000010000 */
[----:B------:R-:W-:Y:S01]  /*2c50*/  FFMA.FTZ R111, R23, R10, R111 ;  /* 0x0000000a176f7223 */ /* 0x000fe2000001006f */
[----:B------:R-:W-:Y:S01]  /*2c60*/  FMUL.FTZ R21, R249, R252 ;  /* 0x000000fcf9157220 */ /* 0x000fe20000410000 */
[----:B------:R-:W-:Y:S01]  /*2c70*/  FFMA.FTZ R10, R220, R216, R12 ;  /* 0x000000d8dc0a7223 */ /* 0x000fe2000001000c */
[----:B------:R-:W-:Y:S01]  /*2c80*/  FADD.FTZ R11, R22, R11 ;  /* 0x0000000b160b7221 */ /* 0x000fe20000010000 */
[-C--:B------:R-:W-:Y:S01]  /*2c90*/  FMUL.FTZ R20, R17, R9.reuse ;  /* 0x0000000911147220 */ /* 0x080fe20000410000 */
[----:B------:R-:W-:Y:S01]  /*2ca0*/  FFMA.FTZ R113, R21, R9, R113 ;  /* 0x0000000915717223 */ /* 0x000fe20000010071 */
[----:B------:R-:W-:Y:S01]  /*2cb0*/  FFMA.FTZ R10, R23, R22, R10 ;  /* 0x00000016170a7223 */ /* 0x000fe2000001000a */
[----:B------:R-:W-:Y:S01]  /*2cc0*/  FADD.FTZ R9, R211, R11 ;  /* 0x0000000bd3097221 */ /* 0x000fe20000010000 */
[----:B------:R-:W-:-:S02]  /*2cd0*/  FMUL.FTZ R17, R249, R53 ;  /* 0x00000035f9117220 */ /* 0x000fc40000410000 */
[----:B------:R-:W-:Y:S01]  /*2ce0*/  FFMA.FTZ R10, R215, R211, R10 ;  /* 0x000000d3d70a7223 */ /* 0x000fe2000001000a */
[----:B------:R-:W-:Y:S01]  /*2cf0*/  FADD.FTZ R9, R9, R20 ;  /* 0x0000001409097221 */ /* 0x000fe20000010000 */
[----:B--2---:R-:W-:Y:S02]  /*2d00*/  FMUL.FTZ R18, R13, R8 ;  /* 0x000000080d127220 */ /* 0x004fe40000410000 */
[----:B------:R-:W2:Y:S01]  /*2d10*/  LDL R13, [R1+0xe4] ;  /* 0x0000e400010d7983 */ /* 0x000ea20000100800 */
[----:B---3--:R-:W-:-:S03]  /*2d20*/  FADD.FTZ R16, R16, R7 ;  /* 0x0000000710107221 */ /* 0x008fc60000010000 */
[----:B------:R1:W5:Y:S04]  /*2d30*/  LDL.LU R53, [R1+0x16c] ;  /* 0x00016c0001357983 */ /* 0x0003680000300800 */
[----:B------:R-:W3:Y:S01]  /*2d40*/  LDL.LU R12, [R1+0x9c] ;  /* 0x00009c00010c7983 */ /* 0x000ee20000300800 */
[----:B------:R-:W-:Y:S01]  /*2d50*/  FFMA.FTZ R10, R21, R20, R10 ;  /* 0x00000014150a7223 */ /* 0x000fe2000001000a */
[----:B------:R-:W-:Y:S02]  /*2d60*/  FADD.FTZ R9, R9, R210 ;  /* 0x000000d209097221 */ /* 0x000fe40000010000 */
[----:B------:R-:W3:Y:S01]  /*2d70*/  LDL R11, [R1+0xcc] ;  /* 0x0000cc00010b7983 */ /* 0x000ee20000100800 */
[----:B------:R-:W-:-:S03]  /*2d80*/  FFMA.FTZ R115, R19, R8, R115 ;  /* 0x0000000813737223 */ /* 0x000fc60000010073 */
[----:B------:R4:W-:Y:S01]  /*2d90*/  STL [R1+0x8c], R16 ;  /* 0x00008c1001007387 */ /* 0x0009e20000100800 */
[----:B------:R-:W-:Y:S01]  /*2da0*/  FFMA.FTZ R8, R214, R210, R10 ;  /* 0x000000d2d6087223 */ /* 0x000fe2000001000a */
[----:B------:R-:W-:Y:S01]  /*2db0*/  FADD.FTZ R9, R9, R18 ;  /* 0x0000001209097221 */ /* 0x000fe20000010000 */
[-C--:B------:R-:W-:Y:S01]  /*2dc0*/  FFMA.FTZ R117, R17, R7.reuse, R117 ;  /* 0x0000000711757223 */ /* 0x080fe20000010075 */
[----:B----4-:R-:W-:Y:S01]  /*2dd0*/  FMUL.FTZ R16, R15, R7 ;  /* 0x000000070f107220 */ /* 0x010fe20000410000 */
[----:B------:R-:W-:Y:S02]  /*2de0*/  FMUL.FTZ R15, R249, R52 ;  /* 0x00000034f90f7220 */ /* 0x000fe40000410000 */
[----:B------:R1:W5:Y:S04]  /*2df0*/  LDL.LU R52, [R1+0x168] ;  /* 0x0001680001347983 */ /* 0x0003680000300800 */
[----:B------:R-:W4:Y:S01]  /*2e00*/  LDL.LU R10, [R1+0xa4] ;  /* 0x0000a400010a7983 */ /* 0x000f220000300800 */
[----:B------:R-:W-:Y:S01]  /*2e10*/  FADD.FTZ R7, R9, R209 ;  /* 0x000000d109077221 */ /* 0x000fe20000010000 */
[----:B------:R-:W-:-:S05]  /*2e20*/  FADD.FTZ R14, R14, R3 ;  /* 0x000000030e0e7221 */ /* 0x000fca0000010000 */
[----:B------:R2:W-:Y:S04]  /*2e30*/  STL [R1+0x94], R14 ;  /* 0x0000940e01007387 */ /* 0x0005e80000100800 */
[----:B------:R-:W4:Y:S01]  /*2e40*/  LDL R9, [R1+0xd4] ;  /* 0x0000d40001097983 */ /* 0x000f220000100800 */
[----:B------:R-:W-:Y:S01]  /*2e50*/  FFMA.FTZ R8, R19, R18, R8 ;  /* 0x0000001213087223 */ /* 0x000fe20000010008 */
[----:B------:R-:W-:-:S03]  /*2e60*/  FADD.FTZ R7, R7, R16 ;  /* 0x0000001007077221 */ /* 0x000fc60000010000 */
[----:B------:R-:W-:Y:S01]  /*2e70*/  FFMA.FTZ R8, R213, R209, R8 ;  /* 0x000000d1d5087223 */ /* 0x000fe20000010008 */
[----:B------:R-:W-:-:S03]  /*2e80*/  FADD.FTZ R7, R7, R208 ;  /* 0x000000d007077221 */ /* 0x000fc60000010000 */
[----:B------:R-:W-:Y:S01]  /*2e90*/  FFMA.FTZ R8, R17, R16, R8 ;  /* 0x0000001011087223 */ /* 0x000fe20000010008 */
[-C--:B--2---:R-:W-:Y:S01]  /*2ea0*/  FMUL.FTZ R14, R13, R3.reuse ;  /* 0x000000030d0e7220 */ /* 0x084fe20000410000 */
[----:B------:R-:W-:Y:S01]  /*2eb0*/  FFMA.FTZ R119, R15, R3, R119 ;  /* 0x000000030f777223 */ /* 0x000fe20000010077 */
[----:B------:R-:W-:Y:S01]  /*2ec0*/  FMUL.FTZ R13, R249, R51 ;  /* 0x00000033f90d7220 */ /* 0x000fe20000410000 */
[----:B------:R-:W-:Y:S01]  /*2ed0*/  FFMA.FTZ R3, R212, R208, R8 ;  /* 0x000000d0d4037223 */ /* 0x000fe20000010008 */
[----:B------:R-:W-:Y:S01]  /*2ee0*/  FADD.FTZ R7, R7, R14 ;  /* 0x0000000e07077221 */ /* 0x000fe20000010000 */
[----:B------:R1:W5:Y:S01]  /*2ef0*/  LDL.LU R51, [R1+0x164] ;  /* 0x0001640001337983 */ /* 0x0003620000300800 */
[----:B---3--:R-:W-:-:S03]  /*2f00*/  FADD.FTZ R12, R12, R2 ;  /* 0x000000020c0c7221 */ /* 0x008fc60000010000 */
[----:B------:R-:W2:Y:S01]  /*2f10*/  LDL R8, [R1+0xbc] ;  /* 0x0000bc0001087983 */ /* 0x000ea20000100800 */
[----:B------:R-:W-:-:S03]  /*2f20*/  FFMA.FTZ R121, R13, R2, R121 ;  /* 0x000000020d797223 */ /* 0x000fc60000010079 */
[----:B------:R0:W-:Y:S02]  /*2f30*/  STL [R1+0x9c], R12 ;  /* 0x00009c0c01007387 */ /* 0x0001e40000100800 */
[----:B0-----:R-:W-:Y:S01]  /*2f40*/  FMUL.FTZ R12, R11, R2 ;  /* 0x000000020b0c7220 */ /* 0x001fe20000410000 */
[----:B------:R-:W-:Y:S02]  /*2f50*/  FADD.FTZ R2, R7, R193 ;  /* 0x000000c107027221 */ /* 0x000fe40000010000 */
[----:B------:R-:W3:Y:S01]  /*2f60*/  LDL.LU R7, [R1+0xac] ;  /* 0x0000ac0001077983 */ /* 0x000ee20000300800 */
[----:B------:R-:W-:-:S03]  /*2f70*/  FMUL.FTZ R11, R249, R50 ;  /* 0x00000032f90b7220 */ /* 0x000fc60000410000 */
[----:B------:R1:W5:Y:S01]  /*2f80*/  LDL.LU R50, [R1+0x160] ;  /* 0x0001600001327983 */ /* 0x0003620000300800 */
[----:B----4-:R-:W-:-:S03]  /*2f90*/  FADD.FTZ R10, R10, R5 ;  /* 0x000000050a0a7221 */ /* 0x010fc60000010000 */
[----:B------:R-:W4:Y:S01]  /*2fa0*/  LDL R252, [R1+0xc4] ;  /* 0x0000c40001fc7983 */ /* 0x000f220000100800 */
[----:B------:R-:W-:-:S03]  /*2fb0*/  FFMA.FTZ R123, R11, R5, R123 ;  /* 0x000000050b7b7223 */ /* 0x000fc6000001007b */
[----:B------:R0:W-:Y:S02]  /*2fc0*/  STL [R1+0xa4], R10 ;  /* 0x0000a40a01007387 */ /* 0x0001e40000100800 */
[----:B0-----:R-:W-:Y:S02]  /*2fd0*/  FMUL.FTZ R10, R9, R5 ;  /* 0x00000005090a7220 */ /* 0x001fe40000410000 */
[----:B------:R-:W4:Y:S01]  /*2fe0*/  LDL.LU R5, [R1+0xb4] ;  /* 0x0000b40001057983 */ /* 0x000f220000300800 */
[----:B------:R-:W-:-:S04]  /*2ff0*/  FFMA.FTZ R3, R15, R14, R3 ;  /* 0x0000000e0f037223 */ /* 0x000fc80000010003 */
[----:B------:R-:W-:Y:S01]  /*3000*/  FFMA.FTZ R3, R197, R193, R3 ;  /* 0x000000c1c5037223 */ /* 0x000fe20000010003 */
[----:B------:R-:W-:-:S03]  /*3010*/  FADD.FTZ R2, R2, R12 ;  /* 0x0000000c02027221 */ /* 0x000fc60000010000 */
[----:B------:R-:W-:Y:S01]  /*3020*/  FFMA.FTZ R3, R13, R12, R3 ;  /* 0x0000000c0d037223 */ /* 0x000fe20000010003 */
[----:B------:R-:W-:-:S03]  /*3030*/  FADD.FTZ R2, R2, R192 ;  /* 0x000000c002027221 */ /* 0x000fc60000010000 */
[----:B------:R-:W-:Y:S01]  /*3040*/  FFMA.FTZ R3, R196, R192, R3 ;  /* 0x000000c0c4037223 */ /* 0x000fe20000010003 */
[----:B------:R-:W-:-:S03]  /*3050*/  FADD.FTZ R2, R2, R10 ;  /* 0x0000000a02027221 */ /* 0x000fc60000010000 */
[----:B------:R-:W-:Y:S01]  /*3060*/  FFMA.FTZ R3, R11, R10, R3 ;  /* 0x0000000a0b037223 */ /* 0x000fe20000010003 */
[----:B------:R-:W-:Y:S01]  /*3070*/  FMUL.FTZ R9, R249, R49 ;  /* 0x00000031f9097220 */ /* 0x000fe20000410000 */
[----:B------:R-:W-:Y:S01]  /*3080*/  FADD.FTZ R2, R2, R191 ;  /* 0x000000bf02027221 */ /* 0x000fe20000010000 */
[----:B--2---:R-:W-:Y:S01]  /*3090*/  FMUL.FTZ R8, R8, R4 ;  /* 0x0000000408087220 */ /* 0x004fe20000410000 */
[----:B------:R-:W-:Y:S01]  /*30a0*/  FFMA.FTZ R3, R195, R191, R3 ;  /* 0x000000bfc3037223 */ /* 0x000fe20000010003 */
[----:B------:R1:W5:Y:S02]  /*30b0*/  LDL.LU R49, [R1+0x15c] ;  /* 0x00015c0001317983 */ /* 0x0003640000300800 */
[----:B------:R-:W-:Y:S01]  /*30c0*/  FADD.FTZ R2, R2, R8 ;  /* 0x0000000802027221 */ /* 0x000fe20000010000 */
[----:B------:R-:W-:Y:S01]  /*30d0*/  FFMA.FTZ R3, R9, R8, R3 ;  /* 0x0000000809037223 */ /* 0x000fe20000010003 */
[----:B---3--:R-:W-:-:S05]  /*30e0*/  FADD.FTZ R7, R7, R4 ;  /* 0x0000000407077221 */ /* 0x008fca0000010000 */
[----:B------:R0:W-:Y:S01]  /*30f0*/  STL [R1+0xac], R7 ;  /* 0x0000ac0701007387 */ /* 0x0001e20000100800 */
[----:B------:R-:W-:Y:S01]  /*3100*/  FFMA.FTZ R3, R194, R190, R3 ;  /* 0x000000bec2037223 */ /* 0x000fe20000010003 */
[----:B------:R-:W-:Y:S01]  /*3110*/  FADD.FTZ R2, R2, R190 ;  /* 0x000000be02027221 */ /* 0x000fe20000010000 */
[----:B0-----:R-:W-:Y:S02]  /*3120*/  FMUL.FTZ R7, R249, R48 ;  /* 0x00000030f9077220 */ /* 0x001fe40000410000 */
[----:B------:R1:W5:Y:S02]  /*3130*/  LDL.LU R48, [R1+0x158] ;  /* 0x0001580001307983 */ /* 0x0003640000300800 */
[----:B------:R-:W-:Y:S01]  /*3140*/  FFMA.FTZ R127, R7, R6, R127 ;  /* 0x00000006077f7223 */ /* 0x000fe2000001007f */
[----:B------:R-:W-:Y:S01]  /*3150*/  FFMA.FTZ R125, R9, R4, R125 ;  /* 0x00000004097d7223 */ /* 0x000fe2000001007d */
[----:B----4-:R-:W-:Y:S01]  /*3160*/  FADD.FTZ R5, R5, R6 ;  /* 0x0000000605057221 */ /* 0x010fe20000010000 */
[----:B------:R-:W-:-:S04]  /*3170*/  FMUL.FTZ R6, R252, R6 ;  /* 0x00000006fc067220 */ /* 0x000fc80000410000 */
[----:B------:R0:W-:Y:S01]  /*3180*/  STL [R1+0xb4], R5 ;  /* 0x0000b40501007387 */ /* 0x0001e20000100800 */
[----:B------:R-:W-:Y:S01]  /*3190*/  FFMA.FTZ R252, R7, R6, R3 ;  /* 0x0000000607fc7223 */ /* 0x000fe20000010003 */
[----:B0-----:R-:W-:Y:S01]  /*31a0*/  FADD.FTZ R5, R2, R6 ;  /* 0x0000000602057221 */ /* 0x001fe20000010000 */
[----:B-1----:R-:W-:Y:S06]  /*31b0*/  BRA `(.L_x_6327) ;  /* 0x0000000400287947 */ /* 0x002fec0003800000 */
.L_x_6326:
[----:B-----5:R-:W-:Y:S01]  /*31c0*/  ISETP.GE.AND P3, PT, R248, 0x1, PT ;  /* 0x00000001f800780c */ /* 0x020fe20003f66270 */
[----:B------:R-:W-:Y:S01]  /*31d0*/  HFMA2 R252, -RZ, RZ, 0, 0 ;  /* 0x00000000fffc7431 */ /* 0x000fe200000001ff */
[----:B------:R-:W-:Y:S02]  /*31e0*/  MOV R247, UR14 ;  /* 0x0000000e00f77c02 */ /* 0x000fe40008000f00 */
[----:B------:R-:W-:Y:S02]  /*31f0*/  MOV R5, UR15 ;  /* 0x0000000f00057c02 */ /* 0x000fe40008000f00 */
[----:B------:R-:W-:-:S03]  /*3200*/  ISETP.NE.U32.AND P0, PT, R247, RZ, PT ;  /* 0x000000fff700720c */ /* 0x000fc60003f05070 */
[----:B------:R0:W-:Y:S01]  /*3210*/  STL [R1+0x4], R5 ;  /* 0x0000040501007387 */ /* 0x0001e20000100800 */
[----:B------:R-:W-:-:S03]  /*3220*/  ISETP.NE.AND.EX P0, PT, R5, RZ, PT, P0 ;  /* 0x000000ff0500720c */ /* 0x000fc60003f05300 */
[----:B------:R-:W1:Y:S01]  /*3230*/  @P3 LDC R3, c[0x0][0x388] ;  /* 0x0000e200ff033b82 */ /* 0x000e620000000800 */
[----:B------:R-:W2:Y:S01]  /*3240*/  @P3 S2R R2, SR_TID.X ;  /* 0x0000000000023919 */ /* 0x000ea20000002100 */
[----:B------:R-:W-:Y:S02]  /*3250*/  @P3 IADD3 R4, PT, PT, R248, -0x1, RZ ;  /* 0xfffffffff8043810 */ /* 0x000fe40007ffe0ff */
[----:B0-----:R-:W-:-:S03]  /*3260*/  MOV R5, RZ ;  /* 0x000000ff00057202 */ /* 0x001fc60000000f00 */
[----:B-1----:R-:W-:-:S05]  /*3270*/  @P3 IMAD R3, R4, R3, RZ ;  /* 0x0000000304033224 */ /* 0x002fca00078e02ff */
[----:B------:R-:W-:-:S04]  /*3280*/  @P3 SHF.R.S32.HI R4, RZ, 0x1f, R3 ;  /* 0x0000001fff043819 */ /* 0x000fc80000011403 */
[----:B------:R-:W-:Y:S02]  /*3290*/  @P3 LEA.HI R3, R4, R3, RZ, 0x3 ;  /* 0x0000000304033211 */ /* 0x000fe400078f18ff */
[----:B--2---:R-:W-:Y:S01]  /*32a0*/  @P3 LOP3.LUT R4, R2, 0x1f, RZ, 0xc0, !PT ;  /* 0x0000001f02043812 */ /* 0x004fe200078ec0ff */
[----:B------:R-:W-:-:S03]  /*32b0*/  HFMA2 R2, -RZ, RZ, 0, 0 ;  /* 0x00000000ff027431 */ /* 0x000fc600000001ff */
[----:B------:R-:W-:Y:S01]  /*32c0*/  @P3 LEA.HI.SX32 R2, R3, R4, 0x1d ;  /* 0x0000000403023211 */ /* 0x000fe200078feaff */
[----:B------:R-:W-:Y:S06]  /*32d0*/  @P0 BRA `(.L_x_6328) ;  /* 0x0000000000480947 */ /* 0x000fec0003800000 */
[----:B------:R-:W0:Y:S01]  /*32e0*/  LDC.64 R204, c[0x0][0x3b0] ;  /* 0x0000ec00ffcc7b82 */ /* 0x000e220000000a00 */
[C---:B------:R-:W-:Y:S02]  /*32f0*/  IADD3 R198, PT, PT, R2.reuse, 0x20, RZ ;  /* 0x0000002002c67810 */ /* 0x040fe40007ffe0ff */
[C---:B------:R-:W-:Y:S02]  /*3300*/  IADD3 R202, PT, PT, R2.reuse, 0x40, RZ ;  /* 0x0000004002ca7810 */ /* 0x040fe40007ffe0ff */
[C---:B------:R-:W-:Y:S02]  /*3310*/  IADD3 R200, PT, PT, R2.reuse, 0x60, RZ ;  /* 0x0000006002c87810 */ /* 0x040fe40007ffe0ff */
[C---:B------:R-:W-:Y:S01]  /*3320*/  IADD3 R4, PT, PT, R2.reuse, 0x80, RZ ;  /* 0x0000008002047810 */ /* 0x040fe20007ffe0ff */
[----:B0-----:R-:W-:-:S04]  /*3330*/  IMAD.WIDE.U32 R2, R2, 0x8, R204 ;  /* 0x0000000802027825 */ /* 0x001fc800078e00cc */
[--C-:B------:R-:W-:Y:S01]  /*3340*/  IMAD.WIDE.U32 R198, R198, 0x8, R204.reuse ;  /* 0x00000008c6c67825 */ /* 0x100fe200078e00cc */
[----:B------:R0:W5:Y:S03]  /*3350*/  LDG.E.64 R206, desc[UR6][R2.64] ;  /* 0x0000000602ce7981 */ /* 0x000166000c1e1b00 */
[----:B------:R-:W-:-:S04]  /*3360*/  IMAD.WIDE.U32 R202, R202, 0x8, R204 ;  /* 0x00000008caca7825 */ /* 0x000fc800078e00cc */
[--C-:B------:R-:W-:Y:S02]  /*3370*/  IMAD.WIDE.U32 R200, R200, 0x8, R204.reuse ;  /* 0x00000008c8c87825 */ /* 0x100fe400078e00cc */
[----:B------:R-:W5:Y:S02]  /*3380*/  LDG.E.64 R202, desc[UR6][R202.64] ;  /* 0x00000006caca7981 */ /* 0x000f64000c1e1b00 */
[----:B------:R-:W-:Y:S02]  /*3390*/  IMAD.WIDE.U32 R204, R4, 0x8, R204 ;  /* 0x0000000804cc7825 */ /* 0x000fe400078e00cc */
[----:B------:R-:W5:Y:S01]  /*33a0*/  LDG.E.64 R200, desc[UR6][R200.64] ;  /* 0x00000006c8c87981 */ /* 0x000f62000c1e1b00 */
[----:B0-----:R-:W-:Y:S02]  /*33b0*/  MOV R2, R204 ;  /* 0x000000cc00027202 */ /* 0x001fe40000000f00 */
[----:B------:R-:W-:Y:S02]  /*33c0*/  MOV R3, R205 ;  /* 0x000000cd00037202 */ /* 0x000fe40000000f00 */
[----:B------:R0:W5:Y:S04]  /*33d0*/  LDG.E.64 R204, desc[UR6][R198.64] ;  /* 0x00000006c6cc7981 */ /* 0x000168000c1e1b00 */
[----:B------:R0:W5:Y:S01]  /*33e0*/  LDG.E.64 R198, desc[UR6][R2.64] ;  /* 0x0000000602c67981 */ /* 0x000162000c1e1b00 */
[----:B------:R-:W-:Y:S05]  /*33f0*/  BRA `(.L_x_6327) ;  /* 0x0000000000987947 */ /* 0x000fea0003800000 */
.L_x_6328:
[----:B------:R-:W0:Y:S01]  /*3400*/  S2R R28, SR_TID.X ;  /* 0x00000000001c7919 */ /* 0x000e220000002100 */
[----:B------:R-:W1:Y:S01]  /*3410*/  LDC.64 R36, c[0x0][0x438] ;  /* 0x00010e00ff247b82 */ /* 0x000e620000000a00 */
[----:B------:R-:W-:Y:S01]  /*3420*/  IMAD R3, R251, UR8, RZ ;  /* 0x00000008fb037c24 */ /* 0x000fe2000f8e02ff */
[C---:B------:R-:W-:Y:S02]  /*3430*/  IADD3 R38, PT, PT, R2.reuse, 0x40, RZ ;  /* 0x0000004002267810 */ /* 0x040fe40007ffe0ff */
[----:B------:R-:W-:Y:S02]  /*3440*/  IADD3 R40, PT, PT, R2, 0x60, RZ ;  /* 0x0000006002287810 */ /* 0x000fe40007ffe0ff */
[----:B------:R-:W-:Y:S02]  /*3450*/  SHF.R.S32.HI R4, RZ, 0x1f, R3 ;  /* 0x0000001fff047819 */ /* 0x000fe40000011403 */
[----:B------:R-:W2:Y:S02]  /*3460*/  LDC.64 R42, c[0x0][0x3b0] ;  /* 0x0000ec00ff2a7b82 */ /* 0x000ea40000000a00 */
[----:B------:R-:W-:-:S02]  /*3470*/  LEA.HI R3, R4, R3, RZ, 0x3 ;  /* 0x0000000304037211 */ /* 0x000fc400078f18ff */
[----:B0-----:R-:W-:Y:S01]  /*3480*/  LOP3.LUT R28, R28, 0x1f, RZ, 0xc0, !PT ;  /* 0x0000001f1c1c7812 */ /* 0x001fe200078ec0ff */
[----:B--2---:R-:W-:-:S03]  /*3490*/  IMAD.WIDE.U32 R38, R38, 0x8, R42 ;  /* 0x0000000826267825 */ /* 0x004fc600078e002a */
[----:B------:R-:W-:Y:S01]  /*34a0*/  LEA.HI.SX32 R28, R3, R28, 0x1d ;  /* 0x0000001c031c7211 */ /* 0x000fe200078feaff */
[----:B------:R-:W-:Y:S01]  /*34b0*/  IMAD.WIDE.U32 R40, R40, 0x8, R42 ;  /* 0x0000000828287825 */ /* 0x000fe200078e002a */
[----:B------:R-:W5:Y:S02]  /*34c0*/  LDG.E.64 R202, desc[UR6][R38.64] ;  /* 0x0000000626ca7981 */ /* 0x000f64000c1e1b00 */
[C---:B------:R-:W-:Y:S02]  /*34d0*/  IADD3 R30, PT, PT, R28.reuse, 0x20, RZ ;  /* 0x000000201c1e7810 */ /* 0x040fe40007ffe0ff */
[C---:B------:R-:W-:Y:S01]  /*34e0*/  IADD3 R32, PT, PT, R28.reuse, 0x40, RZ ;  /* 0x000000401c207810 */ /* 0x040fe20007ffe0ff */
[----:B------:R-:W5:Y:S01]  /*34f0*/  LDG.E.64 R200, desc[UR6][R40.64] ;  /* 0x0000000628c87981 */ /* 0x000f62000c1e1b00 */
[----:B------:R-:W-:Y:S01]  /*3500*/  IADD3 R4, PT, PT, R28, 0x60, RZ ;  /* 0x000000601c047810 */ /* 0x000fe20007ffe0ff */
[----:B-1----:R-:W-:Y:S01]  /*3510*/  IMAD.WIDE.U32 R30, R30, 0x10, R36 ;  /* 0x000000101e1e7825 */ /* 0x002fe200078e0024 */
[----:B------:R-:W-:-:S03]  /*3520*/  IADD3 R3, PT, PT, R28, 0x80, RZ ;  /* 0x000000801c037810 */ /* 0x000fc60007ffe0ff */
[----:B------:R-:W-:-:S04]  /*3530*/  IMAD.WIDE.U32 R28, R28, 0x10, R36 ;  /* 0x000000101c1c7825 */ /* 0x000fc800078e0024 */
[----:B------:R-:W-:-:S04]  /*3540*/  IMAD.WIDE.U32 R32, R32, 0x10, R36 ;  /* 0x0000001020207825 */ /* 0x000fc800078e0024 */
[----:B------:R-:W-:Y:S01]  /*3550*/  IMAD.WIDE.U32 R34, R4, 0x10, R36 ;  /* 0x0000001004227825 */ /* 0x000fe200078e0024 */
[----:B------:R-:W-:-:S03]  /*3560*/  IADD3 R4, PT, PT, R2, 0x80, RZ ;  /* 0x0000008002047810 */ /* 0x000fc60007ffe0ff */
[----:B------:R-:W-:Y:S01]  /*3570*/  IMAD.WIDE.U32 R44, R3, 0x10, R36 ;  /* 0x00000010032c7825 */ /* 0x000fe200078e0024 */
[----:B------:R-:W-:-:S03]  /*3580*/  IADD3 R36, PT, PT, R2, 0x20, RZ ;  /* 0x0000002002247810 */ /* 0x000fc60007ffe0ff */
[----:B------:R-:W-:-:S04]  /*3590*/  IMAD.WIDE.U32 R2, R2, 0x8, R42 ;  /* 0x0000000802027825 */ /* 0x000fc800078e002a */
[--C-:B------:R-:W-:Y:S01]  /*35a0*/  IMAD.WIDE.U32 R36, R36, 0x8, R42.reuse ;  /* 0x0000000824247825 */ /* 0x100fe200078e002a */
[----:B------:R0:W5:Y:S03]  /*35b0*/  LDG.E.64 R206, desc[UR6][R2.64] ;  /* 0x0000000602ce7981 */ /* 0x000166000c1e1b00 */
[----:B------:R-:W-:Y:S01]  /*35c0*/  IMAD.WIDE.U32 R42, R4, 0x8, R42 ;  /* 0x00000008042a7825 */ /* 0x000fe200078e002a */
[----:B------:R1:W5:Y:S04]  /*35d0*/  LDG.E.64 R204, desc[UR6][R36.64] ;  /* 0x0000000624cc7981 */ /* 0x000368000c1e1b00 */
[----:B------:R1:W5:Y:S01]  /*35e0*/  LDG.E.64 R198, desc[UR6][R42.64] ;  /* 0x000000062ac67981 */ /* 0x000362000c1e1b00 */
[----:B0-----:R-:W-:-:S02]  /*35f0*/  MOV R2, R44 ;  /* 0x0000002c00027202 */ /* 0x001fc40000000f00 */
[----:B------:R-:W-:Y:S02]  /*3600*/  MOV R3, R45 ;  /* 0x0000002d00037202 */ /* 0x000fe40000000f00 */
[----:B------:R1:W5:Y:S04]  /*3610*/  LDG.E.128 R44, desc[UR6][R28.64] ;  /* 0x000000061c2c7981 */ /* 0x000368000c1e1d00 */
[----:B------:R1:W5:Y:S04]  /*3620*/  LDG.E.128 R40, desc[UR6][R30.64] ;  /* 0x000000061e287981 */ /* 0x000368000c1e1d00 */
[----:B------:R1:W5:Y:S04]  /*3630*/  LDG.E.128 R36, desc[UR6][R32.64] ;  /* 0x0000000620247981 */ /* 0x000368000c1e1d00 */
[----:B------:R1:W5:Y:S04]  /*3640*/  LDG.E.128 R28, desc[UR6][R2.64] ;  /* 0x00000006021c7981 */ /* 0x000368000c1e1d00 */
[----:B------:R-:W5:Y:S02]  /*3650*/  LDG.E.128 R32, desc[UR6][R34.64] ;  /* 0x0000000622207981 */ /* 0x000f64000c1e1d00 */
.L_x_6327:
[----:B------:R-:W-:Y:S05]  /*3660*/  BSYNC.RECONVERGENT B1 ;  /* 0x0000000000017941 */ /* 0x000fea0003800200 */
.L_x_6325:
[----:B------:R-:W-:-:S03]  /*3670*/  UMOV UR4, 0xffffffff ;  /* 0xffffffff00047882 */ /* 0x000fc60000000000 */
[----:B------:R-:W-:Y:S05]  /*3680*/  BRA.DIV UR4, `(.L_x_6329) ;  /* 0x0000010204147947 */ /* 0x000fea000b800000 */
[----:B01----:R-:W0:Y:S02]  /*3690*/  SHFL.BFLY PT, R2, R5, 0x1, 0x1f ;  /* 0x0c201f0005027f89 */ /* 0x003e2400000e0000 */
        /* <DEDUP_REMOVED lines=14> */
[----:B------:R-:W-:Y:S04]  /*3780*/  STL [R1], R3 ;  /* 0x0000000301007387 */ /* 0x000fe80000100800 */
[----:B------:R-:W1:Y:S01]  /*3790*/  SHFL.BFLY PT, R3, R3, 0x10, 0x1f ;  /* 0x0e001f0003037f89 */ /* 0x000e6200000e0000 */
[----:B0-----:R-:W-:-:S05]  /*37a0*/  FADD.FTZ R252, R252, R2 ;  /* 0x00000002fcfc7221 */ /* 0x001fca0000010000 */
[----:B------:R0:W2:Y:S04]  /*37b0*/  SHFL.BFLY PT, R2, R252, 0x10, 0x1f ;  /* 0x0e001f00fc027f89 */ /* 0x0000a800000e0000 */
[----:B-1----:R0:W-:Y:S02]  /*37c0*/  STL [R1+0x8], R3 ;  /* 0x0000080301007387 */ /* 0x0021e40000100800 */
.L_x_6733:
[----:B------:R-:W3:Y:S04]  /*37d0*/  LDL.LU R4, [R1+0x8] ;  /* 0x0000080001047983 */ /* 0x000ee80000300800 */
[----:B0-----:R-:W3:Y:S04]  /*37e0*/  LDL.LU R3, [R1] ;  /* 0x0000000001037983 */ /* 0x001ee80000300800 */
[----:B------:R0:W-:Y:S04]  /*37f0*/  STL [R1+0x158], R0 ;  /* 0x0001580001007387 */ /* 0x0001e80000100800 */
[----:B0-----:R-:W4:Y:S01]  /*3800*/  LDL R0, [R1+0x4] ;  /* 0x0000040001007983 */ /* 0x001f220000100800 */
[----:B--2---:R-:W-:-:S02]  /*3810*/  FADD.FTZ R5, R252, R2 ;  /* 0x00000002fc057221 */ /* 0x004fc40000010000 */
[----:B------:R-:W0:Y:S01]  /*3820*/  S2R R252, SR_TID.X ;  /* 0x0000000000fc7919 */ /* 0x000e220000002100 */
[----:B------:R-:W-:Y:S02]  /*3830*/  ISETP.NE.U32.AND P0, PT, R247, RZ, PT ;  /* 0x000000fff700720c */ /* 0x000fe40003f05070 */
[----:B0-----:R-:W-:-:S05]  /*3840*/  LOP3.LUT R252, R252, 0x1f, RZ, 0xc0, !PT ;  /* 0x0000001ffcfc7812 */ /* 0x001fca00078ec0ff */
[----:B------:R0:W-:Y:S01]  /*3850*/  STL [R1+0x14], R252 ;  /* 0x000014fc01007387 */ /* 0x0001e20000100800 */
[----:B------:R-:W-:Y:S01]  /*3860*/  ISETP.NE.AND P2, PT, RZ, UR9, PT ;  /* 0x00000009ff007c0c */ /* 0x000fe2000bf45270 */
[----:B------:R-:W-:Y:S01]  /*3870*/  BSSY.RECONVERGENT B1, `(.L_x_6330) ;  /* 0x0000335000017945 */ /* 0x000fe20003800200 */
[----:B---3--:R-:W-:Y:S01]  /*3880*/  FADD.FTZ R4, R3, R4 ;  /* 0x0000000403047221 */ /* 0x008fe20000010000 */
[----:B------:R-:W-:Y:S01]  /*3890*/  @P3 IADD3 R3, PT, PT, R248, -0x1, RZ ;  /* 0xfffffffff8033810 */ /* 0x000fe20007ffe0ff */
[----:B------:R-:W-:-:S04]  /*38a0*/  HFMA2 R248, -RZ, RZ, 0, 0 ;  /* 0x00000000fff87431 */ /* 0x000fc800000001ff */
[----:B------:R-:W-:-:S05]  /*38b0*/  @P3 IMAD R3, R3, UR8, RZ ;  /* 0x0000000803033c24 */ /* 0x000fca000f8e02ff */
[----:B------:R-:W-:Y:S02]  /*38c0*/  @P3 SHF.R.S32.HI R2, RZ, 0x1f, R3 ;  /* 0x0000001fff023819 */ /* 0x000fe40000011403 */
[----:B----4-:R-:W-:Y:S02]  /*38d0*/  ISETP.NE.AND.EX P0, PT, R0, RZ, PT, P0 ;  /* 0x000000ff0000720c */ /* 0x010fe40003f05300 */
[----:B------:R-:W5:Y:S01]  /*38e0*/  LDL.LU R0, [R1+0x158] ;  /* 0x0001580001007983 */ /* 0x000f620000300800 */
[----:B------:R-:W-:-:S04]  /*38f0*/  @P3 LEA.HI R2, R2, R3, RZ, 0x3 ;  /* 0x0000000302023211 */ /* 0x000fc800078f18ff */
[----:B------:R-:W-:Y:S02]  /*3900*/  @P3 LEA.HI.SX32 R248, R2, R252, 0x1d ;  /* 0x000000fc02f83211 */ /* 0x000fe400078feaff */
[----:B------:R-:W1:Y:S01]  /*3910*/  @P3 LDC.64 R2, c[0x0][0x390] ;  /* 0x0000e400ff023b82 */ /* 0x000e620000000a00 */
[----:B------:R-:W-:Y:S01]  /*3920*/  FMUL.FTZ R4, R4, UR10 ;  /* 0x0000000a04047c20 */ /* 0x000fe20008410000 */
[----:B------:R-:W-:Y:S01]  /*3930*/  FMUL.FTZ R5, R5, UR10 ;  /* 0x0000000a05057c20 */ /* 0x000fe20008410000 */
[----:B-1----:R-:W-:-:S05]  /*3940*/  @P3 IMAD.WIDE.U32 R2, R248, 0x10, R2 ;  /* 0x00000010f8023825 */ /* 0x002fca00078e0002 */
[----:B------:R1:W5:Y:S02]  /*3950*/  @P3 LDG.E.128 R168, desc[UR6][R2.64] ;  /* 0x0000000602a83981 */ /* 0x000364000c1e1d00 */
[----:B-1----:R-:W-:-:S05]  /*3960*/  IMAD R3, R251, UR8, RZ ;  /* 0x00000008fb037c24 */ /* 0x002fca000f8e02ff */
[----:B------:R-:W-:-:S04]  /*3970*/  SHF.R.S32.HI R2, RZ, 0x1f, R3 ;  /* 0x0000001fff027819 */ /* 0x000fc80000011403 */
[----:B------:R-:W-:Y:S02]  /*3980*/  LEA.HI R3, R2, R3, RZ, 0x3 ;  /* 0x0000000302037211 */ /* 0x000fe400078f18ff */
[----:B------:R-:W-:Y:S02]  /*3990*/  FSEL R4, R4, RZ, !P2 ;  /* 0x000000ff04047208 */ /* 0x000fe40005000000 */
[----:B------:R-:W-:Y:S01]  /*39a0*/  LEA.HI.SX32 R3, R3, R252, 0x1d ;  /* 0x000000fc03037211 */ /* 0x000fe200078feaff */
[----:B0-----:R-:W-:Y:S06]  /*39b0*/  @P0 BRA `(.L_x_6331) ;  /* 0x0000001800a40947 */ /* 0x001fec0003800000 */
[----:B------:R-:W-:Y:S02]  /*39c0*/  MOV R252, UR21 ;  /* 0x0000001500fc7c02 */ /* 0x000fe40008000f00 */
[----:B------:R-:W-:-:S03]  /*39d0*/  MOV R2, UR20 ;  /* 0x0000001400027c02 */ /* 0x000fc60008000f00 */
[----:B------:R0:W-:Y:S01]  /*39e0*/  STL [R1+0x10], R252 ;  /* 0x000010fc01007387 */ /* 0x0001e20000100800 */
[----:B------:R-:W-:-:S04]  /*39f0*/  ISETP.NE.U32.AND P0, PT, R2, RZ, PT ;  /* 0x000000ff0200720c */ /* 0x000fc80003f05070 */
[----:B------:R-:W-:-:S13]  /*3a00*/  ISETP.NE.AND.EX P0, PT, R252, RZ, PT, P0 ;  /* 0x000000fffc00720c */ /* 0x000fda0003f05300 */
[----:B0-----:R-:W-:Y:S05]  /*3a10*/  @P0 BRA `(.L_x_6332) ;  /* 0x0000000c00e80947 */ /* 0x001fea0003800000 */
        /* <DEDUP_REMOVED lines=8> */
[----:B------:R0:W-:Y:S02]  /*3aa0*/  STL [R1+0x158], R2 ;  /* 0x0001580201007387 */ /* 0x0001e40000100800 */
[----:B------:R-:W-:-:S04]  /*3ab0*/  FADD.FTZ R252, R243, -R252 ;  /* 0x800000fcf3fc7221 */ /* 0x000fc80000010000 */
[----:B------:R-:W-:Y:S01]  /*3ac0*/  FMUL.FTZ R252, R249, R252 ;  /* 0x000000fcf9fc7220 */ /* 0x000fe20000410000 */
[----:B0-----:R-:W-:-:S04]  /*3ad0*/  SHF.L.U32 R2, R168, 0x10, RZ ;  /* 0x00000010a8027819 */ /* 0x001fc800000006ff */
[----:B------:R-:W-:-:S05]  /*3ae0*/  FSEL R252, R252, RZ, P0 ;  /* 0x000000fffcfc7208 */ /* 0x000fca0000000000 */
[----:B------:R-:W-:-:S04]  /*3af0*/  FMUL.FTZ R252, R252, UR13 ;  /* 0x0000000dfcfc7c20 */ /* 0x000fc80008410000 */
[----:B------:R-:W-:-:S04]  /*3b00*/  FMUL.FTZ R252, R252, UR12 ;  /* 0x0000000cfcfc7c20 */ /* 0x000fc80008410000 */
[----:B------:R-:W-:Y:S02]  /*3b10*/  FMUL.FTZ R252, R2, R252 ;  /* 0x000000fc02fc7220 */ /* 0x000fe40000410000 */
[----:B------:R0:W5:Y:S05]  /*3b20*/  LDL.LU R2, [R1+0x158] ;  /* 0x0001580001027983 */ /* 0x00016a0000300800 */
.L_x_6336:
[----:B------:R-:W-:Y:S05]  /*3b30*/  BSYNC.RECONVERGENT B3 ;  /* 0x0000000000037941 */ /* 0x000fea0003800200 */
.L_x_6335:
        /* <DEDUP_REMOVED lines=12> */
.L_x_6334:
[----:B------:R-:W-:Y:S05]  /*3c00*/  BSYNC.RECONVERGENT B2 ;  /* 0x0000000000027941 */ /* 0x000fea0003800200 */
.L_x_6333:
[----:B------:R-:W-:Y:S04]  /*3c10*/  BSSY.RECONVERGENT B2, `(.L_x_6337) ;  /* 0x000001f000027945 */ /* 0x000fe80003800200 */
[----:B------:R-:W-:Y:S05]  /*3c20*/  @!P3 BRA `(.L_x_6338) ;  /* 0x000000000074b947 */ /* 0x000fea0003800000 */
[----:B-----5:R-:W-:Y:S01]  /*3c30*/  LOP3.LUT P0, RZ, R206, 0xff00, RZ, 0xc0, !PT ;  /* 0x0000ff00ceff7812 */ /* 0x020fe2000780c0ff */
[----:B------:R-:W-:Y:S01]  /*3c40*/  BSSY.RECONVERGENT B3, `(.L_x_6339) ;  /* 0x000000f000037945 */ /* 0x000fe20003800200 */
[----:B------:R-:W-:-:S11]  /*3c50*/  HFMA2 R252, -RZ, RZ, 0, 0 ;  /* 0x00000000fffc7431 */ /* 0x000fd600000001ff */
[----:B------:R-:W-:Y:S05]  /*3c60*/  @!P0 BRA `(.L_x_6340) ;  /* 0x0000000000308947 */ /* 0x000fea0003800000 */
[----:B------:R-:W-:Y:S01]  /*3c70*/  FFMA.FTZ R252, R239, R5, R4 ;  /* 0x00000005effc7223 */ /* 0x000fe20000010004 */
[----:B------:R-:W-:Y:S01]  /*3c80*/  ISETP.GT.AND P1, PT, R250, RZ, PT ;  /* 0x000000fffa00720c */ /* 0x000fe20003f24270 */
[----:B------:R1:W-:Y:S02]  /*3c90*/  STL [R1+0x158], R0 ;  /* 0x0001580001007387 */ /* 0x0003e40000100800 */
[----:B------:R-:W-:-:S04]  /*3ca0*/  FADD.FTZ R252, R235, -R252 ;  /* 0x800000fcebfc7221 */ /* 0x000fc80000010000 */
[----:B------:R-:W-:Y:S01]  /*3cb0*/  FMUL.FTZ R252, R249, R252 ;  /* 0x000000fcf9fc7220 */ /* 0x000fe20000410000 */
[----:B-1----:R-:W-:-:S04]  /*3cc0*/  PRMT R0, R168, 0x7632, R0 ;  /* 0x00007632a8007816 */ /* 0x002fc80000000000 */
[----:B------:R-:W-:Y:S02]  /*3cd0*/  FSEL R252, R252, RZ, P1 ;  /* 0x000000fffcfc7208 */ /* 0x000fe40000800000 */
[----:B------:R-:W-:-:S03]  /*3ce0*/  SHF.L.U32 R0, R0, 0x10, RZ ;  /* 0x0000001000007819 */ /* 0x000fc600000006ff */
[----:B------:R-:W-:-:S04]  /*3cf0*/  FMUL.FTZ R252, R252, UR13 ;  /* 0x0000000dfcfc7c20 */ /* 0x000fc80008410000 */
[----:B------:R-:W-:-:S04]  /*3d00*/  FMUL.FTZ R252, R252, UR12 ;  /* 0x0000000cfcfc7c20 */ /* 0x000fc80008410000 */
[----:B------:R-:W-:Y:S02]  /*3d10*/  FMUL.FTZ R252, R0, R252 ;  /* 0x000000fc00fc7220 */ /* 0x000fe40000410000 */
[----:B------:R1:W5:Y:S05]  /*3d20*/  LDL.LU R0, [R1+0x158] ;  /* 0x0001580001007983 */ /* 0x00036a0000300800 */
.L_x_6340:
[----:B------:R-:W-:Y:S05]  /*3d30*/  BSYNC.RECONVERGENT B3 ;  /* 0x0000000000037941 */ /* 0x000fea0003800200 */
.L_x_6339:
        /* <DEDUP_REMOVED lines=12> */
.L_x_6338:
[----:B------:R-:W-:Y:S05]  /*3e00*/  BSYNC.RECONVERGENT B2 ;  /* 0x0000000000027941 */ /* 0x000fea0003800200 */
.L_x_6337:
        /* <DEDUP_REMOVED lines=11> */
[----:B--2---:R-:W-:-:S04]  /*3ec0*/  SHF.L.U32 R0, R169, 0x10, RZ ;  /* 0x00000010a9007819 */ /* 0x004fc800000006ff */
[----:B------:R-:W-:-:S05]  /*3ed0*/  FSEL R252, R252, RZ, P1 ;  /* 0x000000fffcfc7208 */ /* 0x000fca0000800000 */
[----:B------:R-:W-:-:S04]  /*3ee0*/  FMUL.FTZ R252, R252, UR13 ;  /* 0x0000000dfcfc7c20 */ /* 0x000fc80008410000 */
[----:B------:R-:W-:-:S04]  /*3ef0*/  FMUL.FTZ R252, R252, UR12 ;  /* 0x0000000cfcfc7c20 */ /* 0x000fc80008410000 */
[----:B------:R-:W-:Y:S02]  /*3f00*/  FMUL.FTZ R252, R0, R252 ;  /* 0x000000fc00fc7220 */ /* 0x000fe40000410000 */
[----:B------:R2:W5:Y:S05]  /*3f10*/  LDL.LU R0, [R1+0x158] ;  /* 0x0001580001007983 */ /* 0x00056a0000300800 */
.L_x_6344:
[----:B------:R-:W-:Y:S05]  /*3f20*/  BSYNC.RECONVERGENT B3 ;  /* 0x0000000000037941 */ /* 0x000fea0003800200 */
.L_x_6343:
        /* <DEDUP_REMOVED lines=12> */
.L_x_6342:
[----:B------:R-:W-:Y:S05]  /*3ff0*/  BSYNC.RECONVERGENT B2 ;  /* 0x0000000000027941 */ /* 0x000fea0003800200 */
.L_x_6341:
        /* <DEDUP_REMOVED lines=11> */
[----:B---3--:R-:W-:-:S04]  /*40b0*/  PRMT R0, R169, 0x7632, R0 ;  /* 0x00007632a9007816 */ /* 0x008fc80000000000 */
[----:B------:R-:W-:Y:S02]  /*40c0*/  FSEL R252, R252, RZ, P1 ;  /* 0x000000fffcfc7208 */ /* 0x000fe40000800000 */
[----:B------:R-:W-:-:S03]  /*40d0*/  SHF.L.U32 R0, R0, 0x10, RZ ;  /* 0x0000001000007819 */ /* 0x000fc600000006ff */
[----:B------:R-:W-:-:S04]  /*40e0*/  FMUL.FTZ R252, R252, UR13 ;  /* 0x0000000dfcfc7c20 */ /* 0x000fc80008410000 */
[----:B------:R-:W-:-:S04]  /*40f0*/  FMUL.FTZ R252, R252, UR12 ;  /* 0x0000000cfcfc7c20 */ /* 0x000fc80008410000 */
[----:B------:R-:W-:Y:S02]  /*4100*/  FMUL.FTZ R252, R0, R252 ;  /* 0x000000fc00fc7220 */ /* 0x000fe40000410000 */
[----:B------:R3:W5:Y:S05]  /*4110*/  LDL.LU R0, [R1+0x158] ;  /* 0x0001580001007983 */ /* 0x00076a0000300800 */
.L_x_6348:
[----:B------:R-:W-:Y:S05]  /*4120*/  BSYNC.RECONVERGENT B3 ;  /* 0x0000000000037941 */ /* 0x000fea0003800200 */
.L_x_6347:
        /* <DEDUP_REMOVED lines=12> */
.L_x_6346:
[----:B------:R-:W-:Y:S05]  /*41f0*/  BSYNC.RECONVERGENT B2 ;  /* 0x0000000000027941 */ /* 0x000fea0003800200 */
.L_x_6345:
        /* <DEDUP_REMOVED lines=11> */
[----:B----4-:R-:W-:-:S04]  /*42b0*/  SHF.L.U32 R0, R170, 0x10, RZ ;  /* 0x00000010aa007819 */ /* 0x010fc800000006ff */
[----:B------:R-:W-:-:S05]  /*42c0*/  FSEL R252, R252, RZ, P1 ;  /* 0x000000fffcfc7208 */ /* 0x000fca0000800000 */
[----:B------:R-:W-:-:S04]  /*42d0*/  FMUL.FTZ R252, R252, UR13 ;  /* 0x0000000dfcfc7c20 */ /* 0x000fc80008410000 */
[----:B------:R-:W-:-:S04]  /*42e0*/  FMUL.FTZ R252, R252, UR12 ;  /* 0x0000000cfcfc7c20 */ /* 0x000fc80008410000 */
[----:B------:R-:W-:Y:S02]  /*42f0*/  FMUL.FTZ R252, R0, R252 ;  /* 0x000000fc00fc7220 */ /* 0x000fe40000410000 */
[----:B------:R4:W5:Y:S05]  /*4300*/  LDL.LU R0, [R1+0x158] ;  /* 0x0001580001007983 */ /* 0x00096a0000300800 */
.L_x_6352:
[----:B------:R-:W-:Y:S05]  /*4310*/  BSYNC.RECONVERGENT B3 ;  /* 0x0000000000037941 */ /* 0x000fea0003800200 */
.L_x_6351:
        /* <DEDUP_REMOVED lines=12> */
.L_x_6350:
[----:B------:R-:W-:Y:S05]  /*43e0*/  BSYNC.RECONVERGENT B2 ;  /* 0x0000000000027941 */ /* 0x000fea0003800200 */
.L_x_6349:
        /* <DEDUP_REMOVED lines=11> */
[----:B0-----:R-:W-:-:S04]  /*44a0*/  PRMT R0, R170, 0x7632, R0 ;  /* 0x00007632aa007816 */ /* 0x001fc80000000000 */
[----:B------:R-:W-:Y:S02]  /*44b0*/  FSEL R252, R252, RZ, P1 ;  /* 0x000000fffcfc7208 */ /* 0x000fe40000800000 */
[----:B------:R-:W-:-:S03]  /*44c0*/  SHF.L.U32 R0, R0, 0x10, RZ ;  /* 0x0000001000007819 */ /* 0x000fc600000006ff */
[----:B------:R-:W-:-:S04]  /*44d0*/  FMUL.FTZ R252, R252, UR13 ;  /* 0x0000000dfcfc7c20 */ /* 0x000fc80008410000 */
[----:B------:R-:W-:-:S04]  /*44e0*/  FMUL.FTZ R252, R252, UR12 ;  /* 0x0000000cfcfc7c20 */ /* 0x000fc80008410000 */
[----:B------:R-:W-:Y:S02]  /*44f0*/  FMUL.FTZ R252, R0, R252 ;  /* 0x000000fc00fc7220 */ /* 0x000fe40000410000 */
[----:B------:R0:W5:Y:S05]  /*4500*/  LDL.LU R0, [R1+0x158] ;  /* 0x0001580001007983 */ /* 0x00016a0000300800 */
.L_x_6356:
[----:B------:R-:W-:Y:S05]  /*4510*/  BSYNC.RECONVERGENT B3 ;  /* 0x0000000000037941 */ /* 0x000fea0003800200 */
.L_x_6355:
        /* <DEDUP_REMOVED lines=12> */
.L_x_6354:
[----:B------:R-:W-:Y:S05]  /*45e0*/  BSYNC.RECONVERGENT B2 ;  /* 0x0000000000027941 */ /* 0x000fea0003800200 */
.L_x_6353:
        /* <DEDUP_REMOVED lines=17> */
.L_x_6360:
[----:B------:R-:W-:Y:S05]  /*4700*/  BSYNC.RECONVERGENT B3 ;  /* 0x0000000000037941 */ /* 0x000fea0003800200 */
.L_x_6359:
        /* <DEDUP_REMOVED lines=12> */
.L_x_6358:
[----:B------:R-:W-:Y:S05]  /*47d0*/  BSYNC.RECONVERGENT B2 ;  /* 0x0000000000027941 */ /* 0x000fea0003800200 */
.L_x_6357:
[----:B------:R-:W-:Y:S05]  /*47e0*/  @!P3 BRA `(.L_x_6361) ;  /* 0x0000002000f4b947 */ /* 0x000fea0003800000 */
[----:B-----5:R-:W-:Y:S01]  /*47f0*/  ISETP.GE.U32.AND P0, PT, R206, RZ, PT ;  /* 0x000000ffce00720c */ /* 0x020fe20003f06070 */
[----:B------:R-:W-:Y:S01]  /*4800*/  BSSY.RECONVERGENT B2, `(.L_x_6362) ;  /* 0x000000e000027945 */ /* 0x000fe20003800200 */
[----:B------:R-:W-:Y:S02]  /*4810*/  HFMA2 R206, -RZ, RZ, 0, 0 ;  /* 0x00000000ffce7431 */ /* 0x000fe400000001ff */
        /* <DEDUP_REMOVED lines=12> */
.L_x_6363:
[----:B------:R-:W-:Y:S05]  /*48e0*/  BSYNC.RECONVERGENT B2 ;  /* 0x0000000000027941 */ /* 0x000fea0003800200 */
.L_x_6362:
        /* <DEDUP_REMOVED lines=13> */
.L_x_6332:
[-CC-:B------:R-:W-:Y:S01]  /*49c0*/  FFMA.FTZ R177, R239, R5.reuse, R4.reuse ;  /* 0x00000005efb17223 */ /* 0x180fe20000010004 */
[----:B-----5:R-:W-:Y:S01]  /*49d0*/  FFMA.FTZ R176, R0, R5, R4 ;  /* 0x0000000500b07223 */ /* 0x020fe20000010004 */
[----:B------:R-:W-:Y:S01]  /*49e0*/  ISETP.GT.AND P0, PT, R250, RZ, PT ;  /* 0x000000fffa00720c */ /* 0x000fe20003f04270 */
[----:B------:R-:W-:Y:S01]  /*49f0*/  BSSY.RECONVERGENT B2, `(.L_x_6364) ;  /* 0x0000015000027945 */ /* 0x000fe20003800200 */
[----:B------:R-:W-:Y:S01]  /*4a00*/  FADD.FTZ R177, R235, -R177 ;  /* 0x800000b1ebb17221 */ /* 0x000fe20000010000 */
[----:B------:R-:W-:-:S03]  /*4a10*/  FADD.FTZ R176, R243, -R176 ;  /* 0x800000b0f3b07221 */ /* 0x000fc60000010000 */
[C---:B------:R-:W-:Y:S01]  /*4a20*/  FMUL.FTZ R177, R249.reuse, R177 ;  /* 0x000000b1f9b17220 */ /* 0x040fe20000410000 */
[----:B------:R-:W-:-:S04]  /*4a30*/  FMUL.FTZ R176, R249, R176 ;  /* 0x000000b0f9b07220 */ /* 0x000fc80000410000 */
[----:B------:R-:W-:Y:S02]  /*4a40*/  FSEL R179, R177, RZ, P0 ;  /* 0x000000ffb1b37208 */ /* 0x000fe40000000000 */
[----:B------:R-:W-:-:S03]  /*4a50*/  FSEL R178, R176, RZ, P0 ;  /* 0x000000ffb0b27208 */ /* 0x000fc60000000000 */
[----:B------:R0:W-:Y:S04]  /*4a60*/  STL [R1+0x8], R179 ;  /* 0x000008b301007387 */ /* 0x0001e80000100800 */
[----:B------:R0:W-:Y:S01]  /*4a70*/  STL [R1+0xc], R178 ;  /* 0x00000cb201007387 */ /* 0x0001e20000100800 */
[----:B------:R-:W-:Y:S05]  /*4a80*/  @!P3 BRA `(.L_x_6365) ;  /* 0x00000000002cb947 */ /* 0x000fea0003800000 */
[----:B------:R-:W-:Y:S01]  /*4a90*/  LOP3.LUT P1, RZ, R206, 0xff, RZ, 0xc0, !PT ;  /* 0x000000ffceff7812 */ /* 0x000fe2000782c0ff */
[----:B------:R-:W-:Y:S01]  /*4aa0*/  FMUL.FTZ R176, R178, UR13 ;  /* 0x0000000db2b07c20 */ /* 0x000fe20008410000 */
[----:B------:R-:W-:-:S03]  /*4ab0*/  MOV R177, RZ ;  /* 0x000000ff00b17202 */ /* 0x000fc60000000f00 */
[----:B------:R-:W-:-:S08]  /*4ac0*/  FMUL.FTZ R176, R176, UR12 ;  /* 0x0000000cb0b07c20 */ /* 0x000fd00008410000 */
[----:B0-----:R-:W-:-:S05]  /*4ad0*/  @P1 SHF.L.U32 R178, R168, 0x10, RZ ;  /* 0x00000010a8b21819 */ /* 0x001fca00000006ff */
[-C--:B------:R-:W-:Y:S01]  /*4ae0*/  @P1 FMUL.FTZ R177, R178, R176.reuse ;  /* 0x000000b0b2b11220 */ /* 0x080fe20000410000 */
[----:B------:R-:W-:-:S03]  /*4af0*/  FMUL.FTZ R176, R48, R176 ;  /* 0x000000b030b07220 */ /* 0x000fc60000410000 */
[----:B------:R-:W-:Y:S02]  /*4b00*/  FADD.FTZ R164, R164, R177 ;  /* 0x000000b1a4a47221 */ /* 0x000fe40000010000 */
[----:B------:R-:W-:-:S04]  /*4b10*/  FSEL R176, R176, RZ, P1 ;  /* 0x000000ffb0b07208 */ /* 0x000fc80000800000 */
[----:B------:R-:W-:-:S04]  /*4b20*/  F2FP.BF16.F32.PACK_AB R176, RZ, R176 ;  /* 0x000000b0ffb0723e */ /* 0x000fc800000010ff */
[----:B------:R-:W-:-:S07]  /*4b30*/  PRMT R172, R176, 0x7610, R172 ;  /* 0x00007610b0ac7816 */ /* 0x000fce00000000ac */
.L_x_6365:
[----:B------:R-:W-:Y:S05]  /*4b40*/  BSYNC.RECONVERGENT B2 ;  /* 0x0000000000027941 */ /* 0x000fea0003800200 */
.L_x_6364:
[----:B------:R-:W-:Y:S04]  /*4b50*/  BSSY.RECONVERGENT B2, `(.L_x_6366) ;  /* 0x000000e000027945 */ /* 0x000fe80003800200 */
[----:B------:R-:W-:Y:S05]  /*4b60*/  @!P3 BRA `(.L_x_6367) ;  /* 0x000000000030b947 */ /* 0x000fea0003800000 */
[----:B------:R-:W-:Y:S01]  /*4b70*/  LOP3.LUT P1, RZ, R206, 0xff00, RZ, 0xc0, !PT ;  /* 0x0000ff00ceff7812 */ /* 0x000fe2000782c0ff */
[----:B------:R-:W-:Y:S01]  /*4b80*/  FMUL.FTZ R176, R179, UR13 ;  /* 0x0000000db3b07c20 */ /* 0x000fe20008410000 */
[----:B------:R-:W-:-:S03]  /*4b90*/  HFMA2 R177, -RZ, RZ, 0, 0 ;  /* 0x00000000ffb17431 */ /* 0x000fc600000001ff */
[----:B------:R-:W-:-:S08]  /*4ba0*/  FMUL.FTZ R176, R176, UR12 ;  /* 0x0000000cb0b07c20 */ /* 0x000fd00008410000 */
[----:B0-----:R-:W-:-:S04]  /*4bb0*/  @P1 PRMT R178, R168, 0x7632, R178 ;  /* 0x00007632a8b21816 */ /* 0x001fc800000000b2 */
[----:B------:R-:W-:-:S05]  /*4bc0*/  @P1 SHF.L.U32 R178, R178, 0x10, RZ ;  /* 0x00000010b2b21819 */ /* 0x000fca00000006ff */
[-C--:B------:R-:W-:Y:S01]  /*4bd0*/  @P1 FMUL.FTZ R177, R178, R176.reuse ;  /* 0x000000b0b2b11220 */ /* 0x080fe20000410000 */
[----:B------:R-:W-:-:S03]  /*4be0*/  FMUL.FTZ R176, R49, R176 ;  /* 0x000000b031b07220 */ /* 0x000fc60000410000 */
[----:B------:R-:W-:Y:S02]  /*4bf0*/  FADD.FTZ R165, R165, R177 ;  /* 0x000000b1a5a57221 */ /* 0x000fe40000010000 */
[----:B------:R-:W-:-:S04]  /*4c00*/  FSEL R176, R176, RZ, P1 ;  /* 0x000000ffb0b07208 */ /* 0x000fc80000800000 */
[----:B------:R-:W-:-:S04]  /*4c10*/  F2FP.BF16.F32.PACK_AB R176, RZ, R176 ;  /* 0x000000b0ffb0723e */ /* 0x000fc800000010ff */
[----:B------:R-:W-:-:S07]  /*4c20*/  PRMT R172, R172, 0x5410, R176 ;  /* 0x00005410acac7816 */ /* 0x000fce00000000b0 */
.L_x_6367:
[----:B------:R-:W-:Y:S05]  /*4c30*/  BSYNC.RECONVERGENT B2 ;  /* 0x0000000000027941 */ /* 0x000fea0003800200 */
.L_x_6366:
[----:B------:R-:W-:Y:S01]  /*4c40*/  FFMA.FTZ R176, R246, R5, R4 ;  /* 0x00000005f6b07223 */ /* 0x000fe20000010004 */
[----:B------:R-:W-:Y:S03]  /*4c50*/  BSSY.RECONVERGENT B2, `(.L_x_6368) ;  /* 0x0000010000027945 */ /* 0x000fe60003800200 */
[----:B------:R-:W-:-:S04]  /*4c60*/  FADD.FTZ R176, R242, -R176 ;  /* 0x800000b0f2b07221 */ /* 0x000fc80000010000 */
[----:B------:R-:W-:-:S05]  /*4c70*/  FMUL.FTZ R176, R249, R176 ;  /* 0x000000b0f9b07220 */ /* 0x000fca0000410000 */
[----:B0-----:R-:W-:Y:S01]  /*4c80*/  FSEL R179, R176, RZ, P0 ;  /* 0x000000ffb0b37208 */ /* 0x001fe20000000000 */
[----:B------:R-:W-:Y:S06]  /*4c90*/  @!P3 BRA `(.L_x_6369) ;  /* 0x00000000002cb947 */ /* 0x000fec0003800000 */
[----:B------:R-:W-:Y:S01]  /*4ca0*/  LOP3.LUT P1, RZ, R206, 0xff0000, RZ, 0xc0, !PT ;  /* 0x00ff0000ceff7812 */ /* 0x000fe2000782c0ff */
[----:B------:R-:W-:Y:S01]  /*4cb0*/  FMUL.FTZ R176, R179, UR13 ;  /* 0x0000000db3b07c20 */ /* 0x000fe20008410000 */
[----:B------:R-:W-:-:S03]  /*4cc0*/  MOV R177, RZ ;  /* 0x000000ff00b17202 */ /* 0x000fc60000000f00 */
        /* <DEDUP_REMOVED lines=8> */
.L_x_6369:
[----:B------:R-:W-:Y:S05]  /*4d50*/  BSYNC.RECONVERGENT B2 ;  /* 0x0000000000027941 */ /* 0x000fea0003800200 */
.L_x_6368:
        /* <DEDUP_REMOVED lines=10> */
[----:B------:R-:W-:Y:S01]  /*4e00*/  @P1 SHF.L.U32 R252, R178, 0x10, RZ ;  /* 0x00000010b2fc1819 */ /* 0x000fe200000006ff */
[----:B------:R-:W-:-:S04]  /*4e10*/  HFMA2 R178, -RZ, RZ, 0, 0 ;  /* 0x00000000ffb27431 */ /* 0x000fc800000001ff */
[-C--:B------:R-:W-:Y:S01]  /*4e20*/  @P1 FMUL.FTZ R178, R252, R176.reuse ;  /* 0x000000b0fcb21220 */ /* 0x080fe20000410000 */
[----:B------:R-:W-:-:S03]  /*4e30*/  FMUL.FTZ R176, R51, R176 ;  /* 0x000000b033b07220 */ /* 0x000fc60000410000 */
[----:B------:R-:W-:Y:S02]  /*4e40*/  FADD.FTZ R167, R167, R178 ;  /* 0x000000b2a7a77221 */ /* 0x000fe40000010000 */
[----:B------:R-:W-:-:S04]  /*4e50*/  FSEL R176, R176, RZ, P1 ;  /* 0x000000ffb0b07208 */ /* 0x000fc80000800000 */
[----:B------:R-:W-:-:S04]  /*4e60*/  F2FP.BF16.F32.PACK_AB R176, RZ, R176 ;  /* 0x000000b0ffb0723e */ /* 0x000fc800000010ff */
[----:B------:R-:W-:-:S07]  /*4e70*/  PRMT R173, R173, 0x5410, R176 ;  /* 0x00005410adad7816 */ /* 0x000fce00000000b0 */
.L_x_6371:
[----:B------:R-:W-:Y:S05]  /*4e80*/  BSYNC.RECONVERGENT B2 ;  /* 0x0000000000027941 */ /* 0x000fea0003800200 */
.L_x_6370:
        /* <DEDUP_REMOVED lines=8> */
[----:B------:R0:W-:Y:S01]  /*4f10*/  STL [R1+0x158], R0 ;  /* 0x0001580001007387 */ /* 0x0001e20000100800 */
[----:B------:R-:W-:Y:S02]  /*4f20*/  MOV R252, RZ ;  /* 0x000000ff00fc7202 */ /* 0x000fe40000000f00 */
[----:B------:R-:W-:-:S08]  /*4f30*/  FMUL.FTZ R176, R176, UR12 ;  /* 0x0000000cb0b07c20 */ /* 0x000fd00008410000 */
[----:B0-----:R-:W-:-:S05]  /*4f40*/  @P1 SHF.L.U32 R0, R170, 0x10, RZ ;  /* 0x00000010aa001819 */ /* 0x001fca00000006ff */
[-C--:B------:R-:W-:Y:S02]  /*4f50*/  @P1 FMUL.FTZ R252, R0, R176.reuse ;  /* 0x000000b000fc1220 */ /* 0x080fe40000410000 */
[----:B------:R0:W5:Y:S01]  /*4f60*/  LDL.LU R0, [R1+0x158] ;  /* 0x0001580001007983 */ /* 0x0001620000300800 */
[----:B------:R-:W-:Y:S01]  /*4f70*/  FMUL.FTZ R176, R52, R176 ;  /* 0x000000b034b07220 */ /* 0x000fe20000410000 */
[----:B------:R-:W-:-:S04]  /*4f80*/  FADD.FTZ R160, R160, R252 ;  /* 0x000000fca0a07221 */ /* 0x000fc80000010000 */
[----:B------:R-:W-:-:S04]  /*4f90*/  FSEL R176, R176, RZ, P1 ;  /* 0x000000ffb0b07208 */ /* 0x000fc80000800000 */
[----:B------:R-:W-:-:S04]  /*4fa0*/  F2FP.BF16.F32.PACK_AB R176, RZ, R176 ;  /* 0x000000b0ffb0723e */ /* 0x000fc800000010ff */
[----:B0-----:R-:W-:-:S07]  /*4fb0*/  PRMT R174, R176, 0x7610, R174 ;  /* 0x00007610b0ae7816 */ /* 0x001fce00000000ae */
.L_x_6373:
[----:B------:R-:W-:Y:S05]  /*4fc0*/  BSYNC.RECONVERGENT B2 ;  /* 0x0000000000027941 */ /* 0x000fea0003800200 */
.L_x_6372:
[----:B------:R-:W-:Y:S01]  /*4fd0*/  FFMA.FTZ R176, R237, R5, R4 ;  /* 0x00000005edb07223 */ /* 0x000fe20000010004 */
[----:B------:R-:W-:Y:S03]  /*4fe0*/  BSSY.RECONVERGENT B2, `(.L_x_6374) ;  /* 0x0000015000027945 */ /* 0x000fe60003800200 */
[----:B------:R-:W-:-:S04]  /*4ff0*/  FADD.FTZ R176, R233, -R176 ;  /* 0x800000b0e9b07221 */ /* 0x000fc80000010000 */
[----:B------:R-:W-:-:S05]  /*5000*/  FMUL.FTZ R176, R249, R176 ;  /* 0x000000b0f9b07220 */ /* 0x000fca0000410000 */
[----:B------:R-:W-:Y:S01]  /*5010*/  FSEL R176, R176, RZ, P0 ;  /* 0x000000ffb0b07208 */ /* 0x000fe20000000000 */
[----:B------:R-:W-:Y:S06]  /*5020*/  @!P3 BRA `(.L_x_6375) ;  /* 0x000000000040b947 */ /* 0x000fec0003800000 */
[----:B------:R-:W-:Y:S01]  /*5030*/  LOP3.LUT P1, RZ, R207, 0xff00, RZ, 0xc0, !PT ;  /* 0x0000ff00cfff7812 */ /* 0x000fe2000782c0ff */
[----:B------:R0:W-:Y:S01]  /*5040*/  STL [R1+0x15c], R2 ;  /* 0x00015c0201007387 */ /* 0x0001e20000100800 */
[----:B------:R-:W-:-:S03]  /*5050*/  FMUL.FTZ R252, R176, UR13 ;  /* 0x0000000db0fc7c20 */ /* 0x000fc60008410000 */
[----:B-----5:R1:W-:Y:S01]  /*5060*/  STL [R1+0x158], R0 ;  /* 0x0001580001007387 */ /* 0x0203e20000100800 */
[----:B------:R-:W-:-:S07]  /*5070*/  FMUL.FTZ R252, R252, UR12 ;  /* 0x0000000cfcfc7c20 */ /* 0x000fce0008410000 */
[----:B0-----:R-:W-:Y:S01]  /*5080*/  @P1 PRMT R2, R170, 0x7632, R2 ;  /* 0x00007632aa021816 */ /* 0x001fe20000000002 */
[----:B-1----:R-:W-:-:S03]  /*5090*/  HFMA2 R0, -RZ, RZ, 0, 0 ;  /* 0x00000000ff007431 */ /* 0x002fc600000001ff */
[----:B------:R-:W-:-:S05]  /*50a0*/  @P1 SHF.L.U32 R2, R2, 0x10, RZ ;  /* 0x0000001002021819 */ /* 0x000fca00000006ff */
[-C--:B------:R-:W-:Y:S02]  /*50b0*/  @P1 FMUL.FTZ R0, R2, R252.reuse ;  /* 0x000000fc02001220 */ /* 0x080fe40000410000 */
[----:B------:R0:W5:Y:S02]  /*50c0*/  LDL.LU R2, [R1+0x15c] ;  /* 0x00015c0001027983 */ /* 0x0001640000300800 */
[----:B------:R-:W-:Y:S02]  /*50d0*/  FADD.FTZ R161, R161, R0 ;  /* 0x00000000a1a17221 */ /* 0x000fe40000010000 */
[----:B------:R0:W5:Y:S01]  /*50e0*/  LDL.LU R0, [R1+0x158] ;  /* 0x0001580001007983 */ /* 0x0001620000300800 */
[----:B------:R-:W-:-:S05]  /*50f0*/  FMUL.FTZ R252, R53, R252 ;  /* 0x000000fc35fc7220 */ /* 0x000fca0000410000 */
[----:B------:R-:W-:-:S04]  /*5100*/  FSEL R252, R252, RZ, P1 ;  /* 0x000000fffcfc7208 */ /* 0x000fc80000800000 */
[----:B------:R-:W-:-:S04]  /*5110*/  F2FP.BF16.F32.PACK_AB R252, RZ, R252 ;  /* 0x000000fcfffc723e */ /* 0x000fc800000010ff */
[----:B0-----:R-:W-:-:S07]  /*5120*/  PRMT R174, R174, 0x5410, R252 ;  /* 0x00005410aeae7816 */ /* 0x001fce00000000fc */
.L_x_6375:
[----:B------:R-:W-:Y:S05]  /*5130*/  BSYNC.RECONVERGENT B2 ;  /* 0x0000000000027941 */ /* 0x000fea0003800200 */
.L_x_6374:
[----:B------:R-:W2:Y:S01]  /*5140*/  LDL.LU R252, [R1+0xc] ;  /* 0x00000c0001fc7983 */ /* 0x000ea20000300800 */
[----:B------:R-:W-:-:S03]  /*5150*/  F2FP.BF16.F32.PACK_AB R178, R176, R178 ;  /* 0x000000b2b0b2723e */ /* 0x000fc600000010ff */
[----:B------:R-:W2:Y:S01]  /*5160*/  LDL.LU R176, [R1+0x8] ;  /* 0x0000080001b07983 */ /* 0x000ea20000300800 */
[----:B------:R-:W-:Y:S01]  /*5170*/  F2FP.BF16.F32.PACK_AB R177, R177, R179 ;  /* 0x000000b3b1b1723e */ /* 0x000fe200000010ff */
[----:B------:R-:W-:Y:S01]  /*5180*/  FFMA.FTZ R179, R236, R5, R4 ;  /* 0x00000005ecb37223 */ /* 0x000fe20000010004 */
[----:B------:R-:W-:Y:S03]  /*5190*/  BSSY.RECONVERGENT B2, `(.L_x_6376) ;  /* 0x000001a000027945 */ /* 0x000fe60003800200 */
[----:B------:R-:W-:-:S04]  /*51a0*/  FADD.FTZ R179, R232, -R179 ;  /* 0x800000b3e8b37221 */ /* 0x000fc80000010000 */
[----:B------:R-:W-:-:S05]  /*51b0*/  FMUL.FTZ R179, R249, R179 ;  /* 0x000000b3f9b37220 */ /* 0x000fca0000410000 */
[----:B------:R-:W-:-:S05]  /*51c0*/  FSEL R179, R179, RZ, P0 ;  /* 0x000000ffb3b37208 */ /* 0x000fca0000000000 */
[----:B------:R0:W-:Y:S01]  /*51d0*/  STL [R1+0x8], R179 ;  /* 0x000008b301007387 */ /* 0x0001e20000100800 */
[----:B--2---:R-:W-:Y:S01]  /*51e0*/  F2FP.BF16.F32.PACK_AB R176, R176, R252 ;  /* 0x000000fcb0b0723e */ /* 0x004fe200000010ff */
[----:B------:R-:W-:-:S04]  /*51f0*/  FFMA.FTZ R252, R244, R5, R4 ;  /* 0x00000005f4fc7223 */ /* 0x000fc80000010004 */
[----:B------:R-:W-:-:S04]  /*5200*/  FADD.FTZ R252, R240, -R252 ;  /* 0x800000fcf0fc7221 */ /* 0x000fc80000010000 */
[----:B------:R-:W-:-:S05]  /*5210*/  FMUL.FTZ R252, R249, R252 ;  /* 0x000000fcf9fc7220 */ /* 0x000fca0000410000 */
[----:B0-----:R-:W-:Y:S01]  /*5220*/  FSEL R179, R252, RZ, P0 ;  /* 0x000000fffcb37208 */ /* 0x001fe20000000000 */
[----:B------:R-:W-:Y:S06]  /*5230*/  @!P3 BRA `(.L_x_6377) ;  /* 0x00000000003cb947 */ /* 0x000fec0003800000 */
[----:B------:R-:W-:Y:S01]  /*5240*/  LOP3.LUT P0, RZ, R207, 0xff0000, RZ, 0xc0, !PT ;  /* 0x00ff0000cfff7812 */ /* 0x000fe2000780c0ff */
[----:B------:R-:W-:Y:S01]  /*5250*/  FMUL.FTZ R252, R179, UR13 ;  /* 0x0000000db3fc7c20 */ /* 0x000fe20008410000 */
[----:B-----5:R0:W-:Y:S03]  /*5260*/  STL [R1+0x15c], R2 ;  /* 0x00015c0201007387 */ /* 0x0201e60000100800 */
[----:B------:R-:W-:Y:S01]  /*5270*/  FMUL.FTZ R252, R252, UR12 ;  /* 0x0000000cfcfc7c20 */ /* 0x000fe20008410000 */
[----:B------:R1:W-:Y:S07]  /*5280*/  STL [R1+0x158], R0 ;  /* 0x0001580001007387 */ /* 0x0003ee0000100800 */
[----:B0-----:R-:W-:-:S02]  /*5290*/  @P0 SHF.L.U32 R2, R171, 0x10, RZ ;  /* 0x00000010ab020819 */ /* 0x001fc400000006ff */
[----:B-1----:R-:W-:-:S03]  /*52a0*/  MOV R0, RZ ;  /* 0x000000ff00007202 */ /* 0x002fc60000000f00 */
        /* <DEDUP_REMOVED lines=8> */
.L_x_6377:
[----:B------:R-:W-:Y:S05]  /*5330*/  BSYNC.RECONVERGENT B2 ;  /* 0x0000000000027941 */ /* 0x000fea0003800200 */
.L_x_6376:
[----:B------:R-:W2:Y:S02]  /*5340*/  LDL R252, [R1+0x8] ;  /* 0x0000080001fc7983 */ /* 0x000ea40000100800 */
[----:B--2---:R-:W-:Y:S01]  /*5350*/  F2FP.BF16.F32.PACK_AB R179, R252, R179 ;  /* 0x000000b3fcb3723e */ /* 0x004fe200000010ff */
[----:B------:R-:W-:Y:S06]  /*5360*/  @!P3 BRA `(.L_x_6361) ;  /* 0x000000180014b947 */ /* 0x000fec0003800000 */
[----:B------:R-:W-:Y:S01]  /*5370*/  ISETP.GE.U32.AND P0, PT, R206, RZ, PT ;  /* 0x000000ffce00720c */ /* 0x000fe20003f06070 */
[----:B------:R-:W-:-:S03]  /*5380*/  FMUL.FTZ R206, R252, UR13 ;  /* 0x0000000dfcce7c20 */ /* 0x000fc60008410000 */
[----:B------:R-:W-:Y:S01]  /*5390*/  ISETP.GE.U32.AND.EX P0, PT, R207, 0x1000000, PT, P0 ;  /* 0x01000000cf00780c */ /* 0x000fe20003f06100 */
[----:B------:R-:W-:Y:S01]  /*53a0*/  FMUL.FTZ R252, R206, UR12 ;  /* 0x0000000ccefc7c20 */ /* 0x000fe20008410000 */
[----:B------:R-:W-:-:S11]  /*53b0*/  HFMA2 R206, -RZ, RZ, 0, 0 ;  /* 0x00000000ffce7431 */ /* 0x000fd600000001ff */
[----:B------:R-:W-:-:S04]  /*53c0*/  @P0 PRMT R207, R171, 0x7632, R207 ;  /* 0x00007632abcf0816 */ /* 0x000fc800000000cf */
[----:B------:R-:W-:-:S05]  /*53d0*/  @P0 SHF.L.U32 R207, R207, 0x10, RZ ;  /* 0x00000010cfcf0819 */ /* 0x000fca00000006ff */
[----:B------:R-:W-:-:S04]  /*53e0*/  @P0 FMUL.FTZ R206, R207, R252 ;  /* 0x000000fccfce0220 */ /* 0x000fc80000410000 */
[----:B------:R-:W-:Y:S01]  /*53f0*/  FADD.FTZ R163, R163, R206 ;  /* 0x000000cea3a37221 */ /* 0x000fe20000010000 */
[----:B------:R-:W-:-:S05]  /*5400*/  FMUL.FTZ R206, R55, R252 ;  /* 0x000000fc37ce7220 */ /* 0x000fca0000410000 */
[----:B------:R-:W-:-:S04]  /*5410*/  FSEL R206, R206, RZ, P0 ;  /* 0x000000ffcece7208 */ /* 0x000fc80000000000 */
[----:B------:R-:W-:-:S04]  /*5420*/  F2FP.BF16.F32.PACK_AB R206, RZ, R206 ;  /* 0x000000ceffce723e */ /* 0x000fc800000010ff */
[----:B------:R-:W-:Y:S01]  /*5430*/  PRMT R175, R175, 0x5410, R206 ;  /* 0x00005410afaf7816 */ /* 0x000fe200000000ce */
[----:B------:R-:W-:Y:S06]  /*5440*/  BRA `(.L_x_6361) ;  /* 0x0000001400dc7947 */ /* 0x000fec0003800000 */
.L_x_6331:
[----:B------:R-:W-:Y:S02]  /*5450*/  MOV R252, UR21 ;  /* 0x0000001500fc7c02 */ /* 0x000fe40008000f00 */
[----:B------:R-:W-:-:S03]  /*5460*/  MOV R2, UR20 ;  /* 0x0000001400027c02 */ /* 0x000fc60008000f00 */
[----:B------:R0:W-:Y:S01]  /*5470*/  STL [R1+0x10], R252 ;  /* 0x000010fc01007387 */ /* 0x0001e20000100800 */
[----:B------:R-:W-:-:S04]  /*5480*/  ISETP.NE.U32.AND P0, PT, R2, RZ, PT ;  /* 0x000000ff0200720c */ /* 0x000fc80003f05070 */
[----:B------:R-:W-:-:S13]  /*5490*/  ISETP.NE.AND.EX P0, PT, R252, RZ, PT, P0 ;  /* 0x000000fffc00720c */ /* 0x000fda0003f05300 */
[----:B0-----:R-:W-:Y:S05]  /*54a0*/  @P0 BRA `(.L_x_6378) ;  /* 0x0000000800d40947 */ /* 0x001fea0003800000 */
[----:B------:R-:W-:Y:S01]  /*54b0*/  BSSY.RECONVERGENT B2, `(.L_x_6379) ;  /* 0x0000016000027945 */ /* 0x000fe20003800200 */
[----:B------:R-:W-:-:S03]  /*54c0*/  ISETP.GT.AND P1, PT, R250, RZ, PT ;  /* 0x000000fffa00720c */ /* 0x000fc60003f24270 */
[----:B------:R-:W-:Y:S10]  /*54d0*/  @!P3 BRA `(.L_x_6380) ;  /* 0x00000000004cb947 */ /* 0x000ff40003800000 */
[----:B-----5:R-:W-:Y:S01]  /*54e0*/  @P1 FFMA.FTZ R252, R0, R5, R4 ;  /* 0x0000000500fc1223 */ /* 0x020fe20000010004 */
[----:B------:R0:W-:Y:S01]  /*54f0*/  STL [R1+0x15c], R3 ;  /* 0x00015c0301007387 */ /* 0x0001e20000100800 */
[----:B------:R-:W-:-:S03]  /*5500*/  LOP3.LUT P0, RZ, R206, 0xff, RZ, 0xc0, !PT ;  /* 0x000000ffceff7812 */ /* 0x000fc6000780c0ff */
[----:B------:R1:W-:Y:S01]  /*5510*/  STL [R1+0x158], R2 ;  /* 0x0001580201007387 */ /* 0x0003e20000100800 */
[----:B0-----:R-:W-:Y:S01]  /*5520*/  @P1 FADD.FTZ R3, R243, -R252 ;  /* 0x800000fcf3031221 */ /* 0x001fe20000010000 */
[----:B------:R-:W-:-:S05]  /*5530*/  SHF.L.U32 R252, R44, 0x10, RZ ;  /* 0x000000102cfc7819 */ /* 0x000fca00000006ff */
[----:B------:R-:W-:-:S03]  /*5540*/  @P1 FFMA.FTZ R252, R249, R3, R252 ;  /* 0x00000003f9fc1223 */ /* 0x000fc600000100fc */
[----:B------:R-:W-:Y:S01]  /*5550*/  @P0 SHF.L.U32 R3, R168, 0x10, RZ ;  /* 0x00000010a8030819 */ /* 0x000fe200000006ff */
[----:B------:R-:W-:-:S04]  /*5560*/  FMUL.FTZ R252, R252, UR13 ;  /* 0x0000000dfcfc7c20 */ /* 0x000fc80008410000 */
[----:B-1----:R-:W-:Y:S01]  /*5570*/  FMUL.FTZ R2, R252, UR12 ;  /* 0x0000000cfc027c20 */ /* 0x002fe20008410000 */
[----:B------:R-:W-:-:S03]  /*5580*/  MOV R252, RZ ;  /* 0x000000ff00fc7202 */ /* 0x000fc60000000f00 */
[-C--:B------:R-:W-:Y:S02]  /*5590*/  @P0 FMUL.FTZ R252, R3, R2.reuse ;  /* 0x0000000203fc0220 */ /* 0x080fe40000410000 */
[----:B------:R0:W5:Y:S02]  /*55a0*/  LDL.LU R3, [R1+0x15c] ;  /* 0x00015c0001037983 */ /* 0x0001640000300800 */
[----:B------:R-:W-:Y:S01]  /*55b0*/  FADD.FTZ R164, R164, R252 ;  /* 0x000000fca4a47221 */ /* 0x000fe20000010000 */
[----:B------:R-:W-:Y:S02]  /*55c0*/  FMUL.FTZ R252, R48, R2 ;  /* 0x0000000230fc7220 */ /* 0x000fe40000410000 */
[----:B------:R0:W5:Y:S03]  /*55d0*/  LDL.LU R2, [R1+0x158] ;  /* 0x0001580001027983 */ /* 0x0001660000300800 */
[----:B------:R-:W-:-:S04]  /*55e0*/  FSEL R252, R252, RZ, P0 ;  /* 0x000000fffcfc7208 */ /* 0x000fc80000000000 */
[----:B------:R-:W-:-:S04]  /*55f0*/  F2FP.BF16.F32.PACK_AB R252, RZ, R252 ;  /* 0x000000fcfffc723e */ /* 0x000fc800000010ff */
[----:B0-----:R-:W-:-:S07]  /*5600*/  PRMT R172, R252, 0x7610, R172 ;  /* 0x00007610fcac7816 */ /* 0x001fce00000000ac */
.L_x_6380:
[----:B------:R-:W-:Y:S05]  /*5610*/  BSYNC.RECONVERGENT B2 ;  /* 0x0000000000027941 */ /* 0x000fea0003800200 */
.L_x_6379:
[----:B------:R-:W-:Y:S04]  /*5620*/  BSSY.RECONVERGENT B2, `(.L_x_6381) ;  /* 0x0000017000027945 */ /* 0x000fe80003800200 */
[----:B------:R-:W-:Y:S05]  /*5630*/  @!P3 BRA `(.L_x_6382) ;  /* 0x000000000054b947 */ /* 0x000fea0003800000 */
[----:B-----5:R0:W-:Y:S01]  /*5640*/  STL [R1+0x15c], R2 ;  /* 0x00015c0201007387 */ /* 0x0201e20000100800 */
[----:B------:R-:W-:Y:S02]  /*5650*/  PRMT R252, R44, 0x7632, R252 ;  /* 0x000076322cfc7816 */ /* 0x000fe400000000fc */
[----:B------:R-:W-:Y:S01]  /*5660*/  LOP3.LUT P0, RZ, R206, 0xff00, RZ, 0xc0, !PT ;  /* 0x0000ff00ceff7812 */ /* 0x000fe2000780c0ff */
[----:B------:R1:W-:Y:S01]  /*5670*/  STL [R1+0x158], R0 ;  /* 0x0001580001007387 */ /* 0x0003e20000100800 */
[----:B------:R-:W-:Y:S01]  /*5680*/  SHF.L.U32 R252, R252, 0x10, RZ ;  /* 0x00000010fcfc7819 */ /* 0x000fe200000006ff */
[----:B0-----:R-:W-:-:S04]  /*5690*/  @P1 FFMA.FTZ R2, R239, R5, R4 ;  /* 0x00000005ef021223 */ /* 0x001fc80000010004 */
[----:B-1----:R-:W-:-:S04]  /*56a0*/  @P1 FADD.FTZ R0, R235, -R2 ;  /* 0x80000002eb001221 */ /* 0x002fc80000010000 */
[----:B------:R-:W-:-:S04]  /*56b0*/  @P1 FFMA.FTZ R252, R249, R0, R252 ;  /* 0x00000000f9fc1223 */ /* 0x000fc800000100fc */
[----:B------:R-:W-:Y:S01]  /*56c0*/  FMUL.FTZ R0, R252, UR13 ;  /* 0x0000000dfc007c20 */ /* 0x000fe20008410000 */
[----:B------:R-:W-:-:S03]  /*56d0*/  @P0 PRMT R252, R168, 0x7632, R252 ;  /* 0x00007632a8fc0816 */ /* 0x000fc600000000fc */
[----:B------:R-:W-:Y:S01]  /*56e0*/  FMUL.FTZ R0, R0, UR12 ;  /* 0x0000000c00007c20 */ /* 0x000fe20008410000 */
[----:B------:R-:W-:Y:S01]  /*56f0*/  @P0 SHF.L.U32 R2, R252, 0x10, RZ ;  /* 0x00000010fc020819 */ /* 0x000fe200000006ff */
[----:B------:R-:W-:-:S04]  /*5700*/  HFMA2 R252, -RZ, RZ, 0, 0 ;  /* 0x00000000fffc7431 */ /* 0x000fc800000001ff */
[----:B------:R-:W-:Y:S02]  /*5710*/  @P0 FMUL.FTZ R252, R0, R2 ;  /* 0x0000000200fc0220 */ /* 0x000fe40000410000 */
[----:B------:R0:W5:Y:S02]  /*5720*/  LDL.LU R2, [R1+0x15c] ;  /* 0x00015c0001027983 */ /* 0x0001640000300800 */
[----:B------:R-:W-:Y:S01]  /*5730*/  FADD.FTZ R165, R165, R252 ;  /* 0x000000fca5a57221 */ /* 0x000fe20000010000 */
[----:B------:R-:W-:Y:S02]  /*5740*/  FMUL.FTZ R252, R49, R0 ;  /* 0x0000000031fc7220 */ /* 0x000fe40000410000 */
[----:B------:R0:W5:Y:S03]  /*5750*/  LDL.LU R0, [R1+0x158] ;  /* 0x0001580001007983 */ /* 0x0001660000300800 */
[----:B------:R-:W-:-:S04]  /*5760*/  FSEL R252, R252, RZ, P0 ;  /* 0x000000fffcfc7208 */ /* 0x000fc80000000000 */
[----:B------:R-:W-:-:S04]  /*5770*/  F2FP.BF16.F32.PACK_AB R252, RZ, R252 ;  /* 0x000000fcfffc723e */ /* 0x000fc800000010ff */
[----:B0-----:R-:W-:-:S07]  /*5780*/  PRMT R172, R172, 0x5410, R252 ;  /* 0x00005410acac7816 */ /* 0x001fce00000000fc */
.L_x_6382:
[----:B------:R-:W-:Y:S05]  /*5790*/  BSYNC.RECONVERGENT B2 ;  /* 0x0000000000027941 */ /* 0x000fea0003800200 */
.L_x_6381:
[----:B------:R-:W-:Y:S04]  /*57a0*/  BSSY.RECONVERGENT B2, `(.L_x_6383) ;  /* 0x0000015000027945 */ /* 0x000fe80003800200 */
[----:B------:R-:W-:Y:S05]  /*57b0*/  @!P3 BRA `(.L_x_6384) ;  /* 0x00000000004cb947 */ /* 0x000fea0003800000 */
[----:B------:R-:W-:Y:S01]  /*57c0*/  @P1 FFMA.FTZ R252, R246, R5, R4 ;  /* 0x00000005f6fc1223 */ /* 0x000fe20000010004 */
[----:B-----5:R0:W-:Y:S01]  /*57d0*/  STL [R1+0x15c], R2 ;  /* 0x00015c0201007387 */ /* 0x0201e20000100800 */
        /* <DEDUP_REMOVED lines=17> */
.L_x_6384:
[----:B------:R-:W-:Y:S05]  /*58f0*/  BSYNC.RECONVERGENT B2 ;  /* 0x0000000000027941 */ /* 0x000fea0003800200 */
.L_x_6383:
        /* <DEDUP_REMOVED lines=23> */
.L_x_6386:
[----:B------:R-:W-:Y:S05]  /*5a70*/  BSYNC.RECONVERGENT B2 ;  /* 0x0000000000027941 */ /* 0x000fea0003800200 */
.L_x_6385:
        /* <DEDUP_REMOVED lines=21> */
.L_x_6388:
[----:B------:R-:W-:Y:S05]  /*5bd0*/  BSYNC.RECONVERGENT B2 ;  /* 0x0000000000027941 */ /* 0x000fea0003800200 */
.L_x_6387:
        /* <DEDUP_REMOVED lines=23> */
.L_x_6390:
[----:B------:R-:W-:Y:S05]  /*5d50*/  BSYNC.RECONVERGENT B2 ;  /* 0x0000000000027941 */ /* 0x000fea0003800200 */
.L_x_6389:
        /* <DEDUP_REMOVED lines=21> */
.L_x_6392:
[----:B------:R-:W-:Y:S05]  /*5eb0*/  BSYNC.RECONVERGENT B2 ;  /* 0x0000000000027941 */ /* 0x000fea0003800200 */
.L_x_6391:
[----:B------:R-:W-:Y:S05]  /*5ec0*/  @!P3 BRA `(.L_x_6361) ;  /* 0x0000000c003cb947 */ /* 0x000fea0003800000 */
[----:B-----5:R-:W-:Y:S02]  /*5ed0*/  ISETP.GE.U32.AND P0, PT, R206, RZ, PT ;  /* 0x000000ffce00720c */ /* 0x020fe40003f06070 */
[----:B------:R-:W-:Y:S02]  /*5ee0*/  PRMT R206, R47, 0x7632, R206 ;  /* 0x000076322fce7816 */ /* 0x000fe400000000ce */
[----:B------:R-:W-:Y:S01]  /*5ef0*/  ISETP.GE.U32.AND.EX P0, PT, R207, 0x1000000, PT, P0 ;  /* 0x01000000cf00780c */ /* 0x000fe20003f06100 */
[----:B------:R-:W-:Y:S01]  /*5f00*/  @P1 FFMA.FTZ R207, R236, R5, R4 ;  /* 0x00000005eccf1223 */ /* 0x000fe20000010004 */
[----:B------:R-:W-:-:S03]  /*5f10*/  SHF.L.U32 R206, R206, 0x10, RZ ;  /* 0x00000010cece7819 */ /* 0x000fc600000006ff */
[----:B------:R-:W-:-:S04]  /*5f20*/  @P1 FADD.FTZ R207, R232, -R207 ;  /* 0x800000cfe8cf1221 */ /* 0x000fc80000010000 */
[----:B------:R-:W-:-:S04]  /*5f30*/  @P1 FFMA.FTZ R206, R249, R207, R206 ;  /* 0x000000cff9ce1223 */ /* 0x000fc800000100ce */
[----:B------:R-:W-:Y:S01]  /*5f40*/  @P0 PRMT R207, R171, 0x7632, R207 ;  /* 0x00007632abcf0816 */ /* 0x000fe200000000cf */
[----:B------:R-:W-:-:S03]  /*5f50*/  FMUL.FTZ R206, R206, UR13 ;  /* 0x0000000dcece7c20 */ /* 0x000fc60008410000 */
[----:B------:R-:W-:Y:S01]  /*5f60*/  @P0 SHF.L.U32 R207, R207, 0x10, RZ ;  /* 0x00000010cfcf0819 */ /* 0x000fe200000006ff */
[----:B------:R-:W-:Y:S01]  /*5f70*/  FMUL.FTZ R252, R206, UR12 ;  /* 0x0000000ccefc7c20 */ /* 0x000fe20008410000 */
[----:B------:R-:W-:-:S03]  /*5f80*/  HFMA2 R206, -RZ, RZ, 0, 0 ;  /* 0x00000000ffce7431 */ /* 0x000fc600000001ff */
[----:B------:R-:W-:-:S04]  /*5f90*/  @P0 FMUL.FTZ R206, R252, R207 ;  /* 0x000000cffcce0220 */ /* 0x000fc80000410000 */
[----:B------:R-:W-:Y:S01]  /*5fa0*/  FADD.FTZ R163, R163, R206 ;  /* 0x000000cea3a37221 */ /* 0x000fe20000010000 */
[----:B------:R-:W-:-:S05]  /*5fb0*/  FMUL.FTZ R206, R55, R252 ;  /* 0x000000fc37ce7220 */ /* 0x000fca0000410000 */
[----:B------:R-:W-:-:S04]  /*5fc0*/  FSEL R206, R206, RZ, P0 ;  /* 0x000000ffcece7208 */ /* 0x000fc80000000000 */
[----:B------:R-:W-:-:S04]  /*5fd0*/  F2FP.BF16.F32.PACK_AB R206, RZ, R206 ;  /* 0x000000ceffce723e */ /* 0x000fc800000010ff */
[----:B------:R-:W-:Y:S01]  /*5fe0*/  PRMT R175, R175, 0x5410, R206 ;  /* 0x00005410afaf7816 */ /* 0x000fe200000000ce */
[----:B------:R-:W-:Y:S06]  /*5ff0*/  BRA `(.L_x_6361) ;  /* 0x0000000800f07947 */ /* 0x000fec0003800000 */
.L_x_6378:
[----:B------:R-:W-:Y:S01]  /*6000*/  ISETP.GT.AND P0, PT, R250, RZ, PT ;  /* 0x000000fffa00720c */ /* 0x000fe20003f04270 */
[----:B------:R-:W-:Y:S01]  /*6010*/  BSSY.RECONVERGENT B2, `(.L_x_6393) ;  /* 0x000001b000027945 */ /* 0x000fe20003800200 */
[C---:B-----5:R-:W-:Y:S02]  /*6020*/  PRMT R177, R44.reuse, 0x7632, R177 ;  /* 0x000076322cb17816 */ /* 0x060fe400000000b1 */
[----:B------:R-:W-:Y:S02]  /*6030*/  SHF.L.U32 R178, R44, 0x10, RZ ;  /* 0x000000102cb27819 */ /* 0x000fe400000006ff */
[----:B------:R-:W-:-:S07]  /*6040*/  SHF.L.U32 R252, R177, 0x10, RZ ;  /* 0x00000010b1fc7819 */ /* 0x000fce00000006ff */
[-CC-:B------:R-:W-:Y:S01]  /*6050*/  @P0 FFMA.FTZ R176, R239, R5.reuse, R4.reuse ;  /* 0x00000005efb00223 */ /* 0x180fe20000010004 */
[----:B------:R-:W-:-:S03]  /*6060*/  @P0 FFMA.FTZ R177, R246, R5, R4 ;  /* 0x00000005f6b10223 */ /* 0x000fc60000010004 */
[----:B------:R-:W-:Y:S01]  /*6070*/  @P0 FADD.FTZ R176, R235, -R176 ;  /* 0x800000b0ebb00221 */ /* 0x000fe20000010000 */
[----:B------:R-:W-:-:S03]  /*6080*/  @P0 FADD.FTZ R177, R242, -R177 ;  /* 0x800000b1f2b10221 */ /* 0x000fc60000010000 */
[----:B------:R-:W-:Y:S01]  /*6090*/  @P0 FFMA.FTZ R252, R249, R176, R252 ;  /* 0x000000b0f9fc0223 */ /* 0x000fe200000100fc */
[----:B------:R-:W-:-:S05]  /*60a0*/  SHF.L.U32 R176, R45, 0x10, RZ ;  /* 0x000000102db07819 */ /* 0x000fca00000006ff */
[----:B------:R-:W-:Y:S01]  /*60b0*/  @P0 FFMA.FTZ R176, R249, R177, R176 ;  /* 0x000000b1f9b00223 */ /* 0x000fe200000100b0 */
[----:B------:R-:W-:-:S04]  /*60c0*/  @P1 FFMA.FTZ R177, R0, R5, R4 ;  /* 0x0000000500b11223 */ /* 0x000fc80000010004 */
[----:B------:R-:W-:-:S04]  /*60d0*/  @P1 FADD.FTZ R177, R243, -R177 ;  /* 0x800000b1f3b11221 */ /* 0x000fc80000010000 */
[----:B------:R-:W-:-:S05]  /*60e0*/  @P1 FFMA.FTZ R178, R249, R177, R178 ;  /* 0x000000b1f9b21223 */ /* 0x000fca00000100b2 */
[----:B------:R0:W-:Y:S01]  /*60f0*/  STL [R1], R178 ;  /* 0x000000b201007387 */ /* 0x0001e20000100800 */
[----:B------:R-:W-:Y:S05]  /*6100*/  @!P3 BRA `(.L_x_6394) ;  /* 0x00000000002cb947 */ /* 0x000fea0003800000 */
[----:B------:R-:W-:Y:S01]  /*6110*/  LOP3.LUT P1, RZ, R206, 0xff, RZ, 0xc0, !PT ;  /* 0x000000ffceff7812 */ /* 0x000fe2000782c0ff */
[----:B------:R-:W-:Y:S01]  /*6120*/  FMUL.FTZ R177, R178, UR13 ;  /* 0x0000000db2b17c20 */ /* 0x000fe20008410000 */
[----:B0-----:R-:W-:-:S03]  /*6130*/  MOV R178, RZ ;  /* 0x000000ff00b27202 */ /* 0x001fc60000000f00 */
        /* <DEDUP_REMOVED lines=8> */
.L_x_6394:
[----:B------:R-:W-:Y:S05]  /*61c0*/  BSYNC.RECONVERGENT B2 ;  /* 0x0000000000027941 */ /* 0x000fea0003800200 */
.L_x_6393:
[----:B------:R-:W-:Y:S04]  /*61d0*/  BSSY.RECONVERGENT B2, `(.L_x_6395) ;  /* 0x000000e000027945 */ /* 0x000fe80003800200 */
[----:B------:R-:W-:Y:S05]  /*61e0*/  @!P3 BRA `(.L_x_6396) ;  /* 0x000000000030b947 */ /* 0x000fea0003800000 */
[----:B------:R-:W-:Y:S01]  /*61f0*/  LOP3.LUT P1, RZ, R206, 0xff00, RZ, 0xc0, !PT ;  /* 0x0000ff00ceff7812 */ /* 0x000fe2000782c0ff */
[----:B------:R-:W-:Y:S01]  /*6200*/  FMUL.FTZ R177, R252, UR13 ;  /* 0x0000000dfcb17c20 */ /* 0x000fe20008410000 */
[----:B0-----:R-:W-:-:S03]  /*6210*/  HFMA2 R178, -RZ, RZ, 0, 0 ;  /* 0x00000000ffb27431 */ /* 0x001fc600000001ff */
        /* <DEDUP_REMOVED lines=9> */
.L_x_6396:
[----:B------:R-:W-:Y:S05]  /*62b0*/  BSYNC.RECONVERGENT B2 ;  /* 0x0000000000027941 */ /* 0x000fea0003800200 */
.L_x_6395:
[----:B------:R-:W-:Y:S04]  /*62c0*/  BSSY.RECONVERGENT B2, `(.L_x_6397) ;  /* 0x000000d000027945 */ /* 0x000fe80003800200 */
        /* <DEDUP_REMOVED lines=12> */
.L_x_6398:
[----:B------:R-:W-:Y:S05]  /*6390*/  BSYNC.RECONVERGENT B2 ;  /* 0x0000000000027941 */ /* 0x000fea0003800200 */
.L_x_6397:
[----:B------:R-:W-:Y:S01]  /*63a0*/  PRMT R177, R45, 0x7632, R177 ;  /* 0x000076322db17816 */ /* 0x000fe200000000b1 */
[----:B0-----:R-:W-:Y:S01]  /*63b0*/  @P0 FFMA.FTZ R178, R238, R5, R4 ;  /* 0x00000005eeb20223 */ /* 0x001fe20000010004 */
[----:B------:R-:W-:Y:S02]  /*63c0*/  BSSY.RECONVERGENT B2, `(.L_x_6399) ;  /* 0x0000013000027945 */ /* 0x000fe40003800200 */
[----:B------:R-:W-:Y:S01]  /*63d0*/  SHF.L.U32 R177, R177, 0x10, RZ ;  /* 0x00000010b1b17819 */ /* 0x000fe200000006ff */
[----:B------:R-:W-:-:S04]  /*63e0*/  @P0 FADD.FTZ R178, R234, -R178 ;  /* 0x800000b2eab20221 */ /* 0x000fc80000010000 */
[----:B------:R-:W-:Y:S01]  /*63f0*/  @P0 FFMA.FTZ R177, R249, R178, R177 ;  /* 0x000000b2f9b10223 */ /* 0x000fe200000100b1 */
[----:B------:R-:W-:Y:S06]  /*6400*/  @!P3 BRA `(.L_x_6400) ;  /* 0x000000000038b947 */ /* 0x000fec0003800000 */
[----:B------:R-:W-:Y:S01]  /*6410*/  LOP3.LUT P1, RZ, R206, 0xff000000, RZ, 0xc0, !PT ;  /* 0xff000000ceff7812 */ /* 0x000fe2000782c0ff */
[----:B------:R-:W-:Y:S01]  /*6420*/  FMUL.FTZ R178, R177, UR13 ;  /* 0x0000000db1b27c20 */ /* 0x000fe20008410000 */
[----:B------:R0:W-:Y:S03]  /*6430*/  STL [R1+0x158], R0 ;  /* 0x0001580001007387 */ /* 0x0001e60000100800 */
[----:B------:R-:W-:-:S08]  /*6440*/  FMUL.FTZ R178, R178, UR12 ;  /* 0x0000000cb2b27c20 */ /* 0x000fd00008410000 */
[----:B------:R-:W-:-:S04]  /*6450*/  @P1 PRMT R179, R169, 0x7632, R179 ;  /* 0x00007632a9b31816 */ /* 0x000fc800000000b3 */
[----:B0-----:R-:W-:Y:S01]  /*6460*/  @P1 SHF.L.U32 R0, R179, 0x10, RZ ;  /* 0x00000010b3001819 */ /* 0x001fe200000006ff */
[----:B------:R-:W-:-:S04]  /*6470*/  HFMA2 R179, -RZ, RZ, 0, 0 ;  /* 0x00000000ffb37431 */ /* 0x000fc800000001ff */
[----:B------:R-:W-:Y:S02]  /*6480*/  @P1 FMUL.FTZ R179, R178, R0 ;  /* 0x00000000b2b31220 */ /* 0x000fe40000410000 */
[----:B------:R0:W5:Y:S01]  /*6490*/  LDL.LU R0, [R1+0x158] ;  /* 0x0001580001007983 */ /* 0x0001620000300800 */
[----:B------:R-:W-:Y:S01]  /*64a0*/  FMUL.FTZ R178, R51, R178 ;  /* 0x000000b233b27220 */ /* 0x000fe20000410000 */
[----:B------:R-:W-:-:S04]  /*64b0*/  FADD.FTZ R167, R167, R179 ;  /* 0x000000b3a7a77221 */ /* 0x000fc80000010000 */
[----:B------:R-:W-:-:S04]  /*64c0*/  FSEL R178, R178, RZ, P1 ;  /* 0x000000ffb2b27208 */ /* 0x000fc80000800000 */
[----:B------:R-:W-:-:S04]  /*64d0*/  F2FP.BF16.F32.PACK_AB R178, RZ, R178 ;  /* 0x000000b2ffb2723e */ /* 0x000fc800000010ff */
[----:B0-----:R-:W-:-:S07]  /*64e0*/  PRMT R173, R173, 0x5410, R178 ;  /* 0x00005410adad7816 */ /* 0x001fce00000000b2 */
.L_x_6400:
[----:B------:R-:W-:Y:S05]  /*64f0*/  BSYNC.RECONVERGENT B2 ;  /* 0x0000000000027941 */ /* 0x000fea0003800200 */
.L_x_6399:
[----:B------:R-:W-:Y:S01]  /*6500*/  @P0 FFMA.FTZ R178, R245, R5, R4 ;  /* 0x00000005f5b20223 */ /* 0x000fe20000010004 */
[----:B------:R-:W-:Y:S03]  /*6510*/  BSSY.RECONVERGENT B2, `(.L_x_6401) ;  /* 0x0000014000027945 */ /* 0x000fe60003800200 */
[----:B------:R-:W-:Y:S01]  /*6520*/  @P0 FADD.FTZ R179, R241, -R178 ;  /* 0x800000b2f1b30221 */ /* 0x000fe20000010000 */
[----:B------:R-:W-:-:S05]  /*6530*/  SHF.L.U32 R178, R46, 0x10, RZ ;  /* 0x000000102eb27819 */ /* 0x000fca00000006ff */
[----:B------:R-:W-:Y:S01]  /*6540*/  @P0 FFMA.FTZ R178, R249, R179, R178 ;  /* 0x000000b3f9b20223 */ /* 0x000fe200000100b2 */
[----:B------:R-:W-:Y:S06]  /*6550*/  @!P3 BRA `(.L_x_6402) ;  /* 0x00000000003cb947 */ /* 0x000fec0003800000 */
[----:B------:R-:W-:Y:S01]  /*6560*/  LOP3.LUT P1, RZ, R207, 0xff, RZ, 0xc0, !PT ;  /* 0x000000ffcfff7812 */ /* 0x000fe2000782c0ff */
[----:B------:R-:W-:Y:S01]  /*6570*/  FMUL.FTZ R179, R178, UR13 ;  /* 0x0000000db2b37c20 */ /* 0x000fe20008410000 */
[----:B------:R0:W-:Y:S03]  /*6580*/  STL [R1+0x15c], R2 ;  /* 0x00015c0201007387 */ /* 0x0001e60000100800 */
[----:B------:R-:W-:Y:S01]  /*6590*/  FMUL.FTZ R179, R179, UR12 ;  /* 0x0000000cb3b37c20 */ /* 0x000fe20008410000 */
[----:B-----5:R1:W-:Y:S07]  /*65a0*/  STL [R1+0x158], R0 ;  /* 0x0001580001007387 */ /* 0x0203ee0000100800 */
        /* <DEDUP_REMOVED lines=10> */
.L_x_6402:
[----:B------:R-:W-:Y:S05]  /*6650*/  BSYNC.RECONVERGENT B2 ;  /* 0x0000000000027941 */ /* 0x000fea0003800200 */
.L_x_6401:
[----:B-----5:R0:W-:Y:S01]  /*6660*/  STL [R1+0x158], R0 ;  /* 0x0001580001007387 */ /* 0x0201e20000100800 */
[----:B------:R-:W-:-:S04]  /*6670*/  PRMT R179, R46, 0x7632, R179 ;  /* 0x000076322eb37816 */ /* 0x000fc800000000b3 */
[----:B------:R-:W-:Y:S01]  /*6680*/  SHF.L.U32 R179, R179, 0x10, RZ ;  /* 0x00000010b3b37819 */ /* 0x000fe200000006ff */
[----:B0-----:R-:W-:-:S04]  /*6690*/  @P0 FFMA.FTZ R0, R237, R5, R4 ;  /* 0x00000005ed000223 */ /* 0x001fc80000010004 */
[----:B------:R-:W-:-:S04]  /*66a0*/  @P0 FADD.FTZ R0, R233, -R0 ;  /* 0x80000000e9000221 */ /* 0x000fc80000010000 */
[----:B------:R-:W-:Y:S02]  /*66b0*/  @P0 FFMA.FTZ R179, R249, R0, R179 ;  /* 0x00000000f9b30223 */ /* 0x000fe400000100b3 */
[----:B------:R0:W5:Y:S01]  /*66c0*/  LDL.LU R0, [R1+0x158] ;  /* 0x0001580001007983 */ /* 0x0001620000300800 */
[----:B------:R-:W-:Y:S04]  /*66d0*/  BSSY.RECONVERGENT B2, `(.L_x_6403) ;  /* 0x0000019000027945 */ /* 0x000fe80003800200 */
[----:B------:R-:W-:Y:S05]  /*66e0*/  @!P3 BRA `(.L_x_6404) ;  /* 0x00000000005cb947 */ /* 0x000fea0003800000 */
[----:B------:R-:W-:Y:S01]  /*66f0*/  LOP3.LUT P1, RZ, R207, 0xff00, RZ, 0xc0, !PT ;  /* 0x0000ff00cfff7812 */ /* 0x000fe2000782c0ff */
[----:B------:R1:W-:Y:S04]  /*6700*/  STL [R1+0x168], R5 ;  /* 0x0001680501007387 */ /* 0x0003e80000100800 */
[----:B------:R2:W-:Y:S04]  /*6710*/  STL [R1+0x164], R4 ;  /* 0x0001640401007387 */ /* 0x0005e80000100800 */
[----:B------:R3:W-:Y:S04]  /*6720*/  STL [R1+0x160], R3 ;  /* 0x0001600301007387 */ /* 0x0007e80000100800 */
[----:B-1----:R-:W-:Y:S01]  /*6730*/  @P1 PRMT R5, R170, 0x7632, R5 ;  /* 0x00007632aa051816 */ /* 0x002fe20000000005 */
[----:B------:R1:W-:Y:S01]  /*6740*/  STL [R1+0x15c], R2 ;  /* 0x00015c0201007387 */ /* 0x0003e20000100800 */
[----:B--2---:R-:W-:-:S02]  /*6750*/  FMUL.FTZ R4, R179, UR13 ;  /* 0x0000000db3047c20 */ /* 0x004fc40008410000 */
[----:B------:R-:W-:Y:S01]  /*6760*/  @P1 SHF.L.U32 R5, R5, 0x10, RZ ;  /* 0x0000001005051819 */ /* 0x000fe200000006ff */
[----:B-----5:R2:W-:Y:S01]  /*6770*/  STL [R1+0x158], R0 ;  /* 0x0001580001007387 */ /* 0x0205e20000100800 */
[----:B---3--:R-:W-:Y:S01]  /*6780*/  FMUL.FTZ R3, R4, UR12 ;  /* 0x0000000c04037c20 */ /* 0x008fe20008410000 */
[----:B------:R-:W-:-:S03]  /*6790*/  HFMA2 R4, -RZ, RZ, 0, 0 ;  /* 0x00000000ff047431 */ /* 0x000fc600000001ff */
[----:B------:R-:W-:Y:S01]  /*67a0*/  @P1 FMUL.FTZ R4, R3, R5 ;  /* 0x0000000503041220 */ /* 0x000fe20000410000 */
[----:B------:R-:W-:Y:S01]  /*67b0*/  FMUL.FTZ R3, R53, R3 ;  /* 0x0000000335037220 */ /* 0x000fe20000410000 */
[----:B------:R3:W5:Y:S02]  /*67c0*/  LDL.LU R5, [R1+0x168] ;  /* 0x0001680001057983 */ /* 0x0007640000300800 */
[----:B------:R-:W-:Y:S02]  /*67d0*/  FADD.FTZ R161, R161, R4 ;  /* 0x00000004a1a17221 */ /* 0x000fe40000010000 */
[----:B------:R-:W-:Y:S01]  /*67e0*/  FSEL R3, R3, RZ, P1 ;  /* 0x000000ff03037208 */ /* 0x000fe20000800000 */
[----:B------:R3:W5:Y:S03]  /*67f0*/  LDL.LU R4, [R1+0x164] ;  /* 0x0001640001047983 */ /* 0x0007660000300800 */
[----:B-1----:R-:W-:-:S02]  /*6800*/  F2FP.BF16.F32.PACK_AB R2, RZ, R3 ;  /* 0x00000003ff02723e */ /* 0x002fc400000010ff */
[----:B------:R3:W5:Y:S02]  /*6810*/  LDL.LU R3, [R1+0x160] ;  /* 0x0001600001037983 */ /* 0x0007640000300800 */
[----:B--2---:R-:W-:Y:S02]  /*6820*/  PRMT R0, R2, 0x7610, R0 ;  /* 0x0000761002007816 */ /* 0x004fe40000000000 */
[----:B------:R3:W5:Y:S02]  /*6830*/  LDL.LU R2, [R1+0x15c] ;  /* 0x00015c0001027983 */ /* 0x0007640000300800 */
[----:B------:R-:W-:Y:S02]  /*6840*/  PRMT R174, R174, 0x5410, R0 ;  /* 0x00005410aeae7816 */ /* 0x000fe40000000000 */
[----:B------:R3:W5:Y:S05]  /*6850*/  LDL.LU R0, [R1+0x158] ;  /* 0x0001580001007983 */ /* 0x00076a0000300800 */
.L_x_6404:
[----:B------:R-:W-:Y:S05]  /*6860*/  BSYNC.RECONVERGENT B2 ;  /* 0x0000000000027941 */ /* 0x000fea0003800200 */
.L_x_6403:
[----:B-----5:R1:W-:Y:S04]  /*6870*/  STL [R1+0x15c], R2 ;  /* 0x00015c0201007387 */ /* 0x0203e80000100800 */
[----:B------:R2:W-:Y:S01]  /*6880*/  STL [R1+0x158], R0 ;  /* 0x0001580001007387 */ /* 0x0005e20000100800 */
[----:B-1----:R-:W-:Y:S01]  /*6890*/  @P0 FFMA.FTZ R2, R244, R5, R4 ;  /* 0x00000005f4020223 */ /* 0x002fe20000010004 */
[----:B--2---:R-:W-:-:S03]  /*68a0*/  SHF.L.U32 R0, R47, 0x10, RZ ;  /* 0x000000102f007819 */ /* 0x004fc600000006ff */
[----:B------:R-:W-:Y:S01]  /*68b0*/  @P0 FADD.FTZ R2, R240, -R2 ;  /* 0x80000002f0020221 */ /* 0x000fe20000010000 */
[----:B------:R-:W-:-:S03]  /*68c0*/  F2FP.BF16.F32.PACK_AB R177, R177, R176 ;  /* 0x000000b0b1b1723e */ /* 0x000fc600000010ff */
[----:B------:R-:W-:Y:S01]  /*68d0*/  @P0 FFMA.FTZ R0, R249, R2, R0 ;  /* 0x00000002f9000223 */ /* 0x000fe20000010000 */
[----:B------:R-:W-:Y:S01]  /*68e0*/  F2FP.BF16.F32.PACK_AB R178, R179, R178 ;  /* 0x000000b2b3b2723e */ /* 0x000fe200000010ff */
[----:B------:R-:W-:Y:S01]  /*68f0*/  @P0 FFMA.FTZ R179, R236, R5, R4 ;  /* 0x00000005ecb30223 */ /* 0x000fe20000010004 */
[----:B------:R-:W-:Y:S01]  /*6900*/  PRMT R176, R47, 0x7632, R176 ;  /* 0x000076322fb07816 */ /* 0x000fe200000000b0 */
[----:B------:R1:W5:Y:S04]  /*6910*/  LDL.LU R2, [R1+0x15c] ;  /* 0x00015c0001027983 */ /* 0x0003680000300800 */
[----:B------:R2:W-:Y:S02]  /*6920*/  STL [R1+0x8], R0 ;  /* 0x0000080001007387 */ /* 0x0005e40000100800 */
[----:B--2---:R-:W-:Y:S01]  /*6930*/  SHF.L.U32 R0, R176, 0x10, RZ ;  /* 0x00000010b0007819 */ /* 0x004fe200000006ff */
[----:B------:R-:W-:-:S02]  /*6940*/  @P0 FADD.FTZ R176, R232, -R179 ;  /* 0x800000b3e8b00221 */ /* 0x000fc40000010000 */
[----:B------:R-:W2:Y:S02]  /*6950*/  LDL.LU R179, [R1] ;  /* 0x0000000001b37983 */ /* 0x000ea40000300800 */
[----:B------:R-:W-:-:S05]  /*6960*/  @P0 FFMA.FTZ R0, R249, R176, R0 ;  /* 0x000000b0f9000223 */ /* 0x000fca0000010000 */
[----:B------:R4:W-:Y:S04]  /*6970*/  STL [R1+0xc], R0 ;  /* 0x00000c0001007387 */ /* 0x0009e80000100800 */
[----:B----4-:R1:W5:Y:S01]  /*6980*/  LDL.LU R0, [R1+0x158] ;  /* 0x0001580001007983 */ /* 0x0103620000300800 */
[----:B------:R-:W-:Y:S01]  /*6990*/  BSSY.RECONVERGENT B2, `(.L_x_6405) ;  /* 0x0000011000027945 */ /* 0x000fe20003800200 */
[----:B--2---:R-:W-:-:S03]  /*69a0*/  F2FP.BF16.F32.PACK_AB R176, R252, R179 ;  /* 0x000000b3fcb0723e */ /* 0x004fc600000010ff */
[----:B-1----:R-:W-:Y:S05]  /*69b0*/  @!P3 BRA `(.L_x_6406) ;  /* 0x000000000038b947 */ /* 0x002fea0003800000 */
[----:B------:R-:W2:Y:S01]  /*69c0*/  LDL R179, [R1+0x8] ;  /* 0x0000080001b37983 */ /* 0x000ea20000100800 */
[----:B------:R-:W-:Y:S02]  /*69d0*/  LOP3.LUT P0, RZ, R207, 0xff0000, RZ, 0xc0, !PT ;  /* 0x00ff0000cfff7812 */ /* 0x000fe4000780c0ff */
[----:B------:R-:W-:Y:S01]  /*69e0*/  MOV R252, RZ ;  /* 0x000000ff00fc7202 */ /* 0x000fe20000000f00 */
[----:B-----5:R1:W-:Y:S10]  /*69f0*/  STL [R1+0x158], R0 ;  /* 0x0001580001007387 */ /* 0x0203f40000100800 */
[----:B-1----:R-:W-:Y:S01]  /*6a00*/  @P0 SHF.L.U32 R0, R171, 0x10, RZ ;  /* 0x00000010ab000819 */ /* 0x002fe200000006ff */
[----:B--2---:R-:W-:-:S04]  /*6a10*/  FMUL.FTZ R179, R179, UR13 ;  /* 0x0000000db3b37c20 */ /* 0x004fc80008410000 */
[----:B------:R-:W-:-:S04]  /*6a20*/  FMUL.FTZ R179, R179, UR12 ;  /* 0x0000000cb3b37c20 */ /* 0x000fc80008410000 */
[-C--:B------:R-:W-:Y:S02]  /*6a30*/  @P0 FMUL.FTZ R252, R0, R179.reuse ;  /* 0x000000b300fc0220 */ /* 0x080fe40000410000 */
[----:B------:R1:W5:Y:S01]  /*6a40*/  LDL.LU R0, [R1+0x158] ;  /* 0x0001580001007983 */ /* 0x0003620000300800 */
[----:B------:R-:W-:Y:S01]  /*6a50*/  FMUL.FTZ R179, R54, R179 ;  /* 0x000000b336b37220 */ /* 0x000fe20000410000 */
[----:B------:R-:W-:-:S04]  /*6a60*/  FADD.FTZ R162, R162, R252 ;  /* 0x000000fca2a27221 */ /* 0x000fc80000010000 */
[----:B------:R-:W-:-:S04]  /*6a70*/  FSEL R179, R179, RZ, P0 ;  /* 0x000000ffb3b37208 */ /* 0x000fc80000000000 */
[----:B------:R-:W-:-:S04]  /*6a80*/  F2FP.BF16.F32.PACK_AB R179, RZ, R179 ;  /* 0x000000b3ffb3723e */ /* 0x000fc800000010ff */
[----:B-1----:R-:W-:-:S07]  /*6a90*/  PRMT R175, R179, 0x7610, R175 ;  /* 0x00007610b3af7816 */ /* 0x002fce00000000af */
.L_x_6406:
[----:B------:R-:W-:Y:S05]  /*6aa0*/  BSYNC.RECONVERGENT B2 ;  /* 0x0000000000027941 */ /* 0x000fea0003800200 */
.L_x_6405:
[----:B------:R-:W2:Y:S04]  /*6ab0*/  LDL.LU R179, [R1+0x8] ;  /* 0x0000080001b37983 */ /* 0x000ea80000300800 */
        /* <DEDUP_REMOVED lines=15> */
[----:B------:R-:W-:-:S07]  /*6bb0*/  PRMT R175, R175, 0x5410, R206 ;  /* 0x00005410afaf7816 */ /* 0x000fce00000000ce */
.L_x_6361:
[----:B------:R-:W-:Y:S05]  /*6bc0*/  BSYNC.RECONVERGENT B1 ;  /* 0x0000000000017941 */ /* 0x000fea0003800200 */
.L_x_6330:
[----:B-----5:R-:W2:Y:S04]  /*6bd0*/  LDL.LU R206, [R1+0x10] ;  /* 0x0000100001ce7983 */ /* 0x020ea80000300800 */
[----:B------:R-:W3:Y:S01]  /*6be0*/  LDL.LU R252, [R1+0x4] ;  /* 0x0000040001fc7983 */ /* 0x000ee20000300800 */
[----:B------:R-:W-:Y:S01]  /*6bf0*/  ISETP.NE.U32.AND P1, PT, R2, RZ, PT ;  /* 0x000000ff0200720c */ /* 0x000fe20003f25070 */
[----:B------:R-:W-:Y:S01]  /*6c00*/  BSSY.RECONVERGENT B1, `(.L_x_6407) ;  /* 0x000000f000017945 */ /* 0x000fe20003800200 */
[----:B------:R-:W-:Y:S02]  /*6c10*/  ISETP.NE.U32.AND P0, PT, R247, RZ, PT ;  /* 0x000000fff700720c */ /* 0x000fe40003f05070 */
[----:B--2---:R-:W-:Y:S02]  /*6c20*/  ISETP.NE.AND.EX P1, PT, R206, RZ, PT, P1 ;  /* 0x000000ffce00720c */ /* 0x004fe40003f25310 */
[----:B---3--:R-:W-:-:S11]  /*6c30*/  ISETP.NE.AND.EX P0, PT, R252, RZ, PT, P0 ;  /* 0x000000fffc00720c */ /* 0x008fd60003f05300 */
[----:B------:R-:W2:Y:S02]  /*6c40*/  @P1 LDC.64 R206, c[0x0][0x478] ;  /* 0x00011e00ffce1b82 */ /* 0x000ea40000000a00 */
[----:B--2---:R-:W-:-:S05]  /*6c50*/  @P1 IMAD.WIDE.U32 R206, R3, 0x10, R206 ;  /* 0x0000001003ce1825 */ /* 0x004fca00078e00ce */
[----:B------:R2:W-:Y:S02]  /*6c60*/  @P1 STG.E.128 desc[UR6][R206.64], R176 ;  /* 0x000000b0ce001986 */ /* 0x0005e4000c101d06 */
[----:B--2---:R-:W2:Y:S02]  /*6c70*/  @P3 LDC.64 R206, c[0x0][0x468] ;  /* 0x00011a00ffce3b82 */ /* 0x004ea40000000a00 */
[----:B--2---:R-:W-:-:S05]  /*6c80*/  @P3 IMAD.WIDE.U32 R206, R248, 0x10, R206 ;  /* 0x00000010f8ce3825 */ /* 0x004fca00078e00ce */
[----:B------:R2:W-:Y:S01]  /*6c90*/  @P3 STG.E.128 desc[UR6][R206.64], R172 ;  /* 0x000000acce003986 */ /* 0x0005e2000c101d06 */
[----:B------:R-:W-:Y:S05]  /*6ca0*/  @!P3 BRA `(.L_x_6408) ;  /* 0x000000000010b947 */ /* 0x000fea0003800000 */
[----:B------:R-:W3:Y:S01]  /*6cb0*/  LDC.64 R168, c[0x0][0x390] ;  /* 0x0000e400ffa87b82 */ /* 0x000ee20000000a00 */
[----:B------:R-:W-:-:S05]  /*6cc0*/  IADD3 R2, PT, PT, R248, 0x20, RZ ;  /* 0x00000020f8027810 */ /* 0x000fca0007ffe0ff */
[----:B---3--:R-:W-:-:S06]  /*6cd0*/  IMAD.WIDE.U32 R168, R2, 0x10, R168 ;  /* 0x0000001002a87825 */ /* 0x008fcc00078e00a8 */
[----:B------:R-:W5:Y:S02]  /*6ce0*/  LDG.E.128 R168, desc[UR6][R168.64] ;  /* 0x00000006a8a87981 */ /* 0x000f64000c1e1d00 */
.L_x_6408:
[----:B------:R-:W-:Y:S05]  /*6cf0*/  BSYNC.RECONVERGENT B1 ;  /* 0x0000000000017941 */ /* 0x000fea0003800200 */
.L_x_6407:
[----:B------:R-:W-:Y:S04]  /*6d00*/  BSSY.RECONVERGENT B1, `(.L_x_6409) ;  /* 0x00002be000017945 */ /* 0x000fe80003800200 */
[----:B------:R-:W-:Y:S05]  /*6d10*/  @!P0 BRA `(.L_x_6410) ;  /* 0x0000001000dc8947 */ /* 0x000fea0003800000 */
[----:B------:R-:W-:Y:S05]  /*6d20*/  @!P1 BRA `(.L_x_6411) ;  /* 0x0000000800749947 */ /* 0x000fea0003800000 */
[----:B------:R-:W-:Y:S01]  /*6d30*/  ISETP.GT.AND P2, PT, R250, RZ, PT ;  /* 0x000000fffa00720c */ /* 0x000fe20003f44270 */
[----:B------:R-:W-:Y:S01]  /*6d40*/  BSSY.RECONVERGENT B2, `(.L_x_6412) ;  /* 0x000001a000027945 */ /* 0x000fe20003800200 */
[----:B------:R-:W-:Y:S02]  /*6d50*/  PRMT R176, R40, 0x7632, R176 ;  /* 0x0000763228b07816 */ /* 0x000fe400000000b0 */
        /* <DEDUP_REMOVED lines=17> */
[----:B--2--5:R-:W-:-:S05]  /*6e70*/  @P4 SHF.L.U32 R206, R168, 0x10, RZ ;  /* 0x00000010a8ce4819 */ /* 0x024fca00000006ff */
[-C--:B------:R-:W-:Y:S01]  /*6e80*/  @P4 FMUL.FTZ R178, R206, R2.reuse ;  /* 0x00000002ceb24220 */ /* 0x080fe20000410000 */
[----:B------:R-:W-:-:S03]  /*6e90*/  FMUL.FTZ R2, R56, R2 ;  /* 0x0000000238027220 */ /* 0x000fc60000410000 */
[----:B------:R-:W-:Y:S02]  /*6ea0*/  FADD.FTZ R156, R156, R178 ;  /* 0x000000b29c9c7221 */ /* 0x000fe40000010000 */
[----:B------:R-:W-:-:S04]  /*6eb0*/  FSEL R2, R2, RZ, P4 ;  /* 0x000000ff02027208 */ /* 0x000fc80002000000 */
[----:B------:R-:W-:-:S04]  /*6ec0*/  F2FP.BF16.F32.PACK_AB R2, RZ, R2 ;  /* 0x00000002ff02723e */ /* 0x000fc800000010ff */
[----:B------:R-:W-:-:S07]  /*6ed0*/  PRMT R172, R2, 0x7610, R172 ;  /* 0x0000761002ac7816 */ /* 0x000fce00000000ac */
.L_x_6413:
[----:B------:R-:W-:Y:S05]  /*6ee0*/  BSYNC.RECONVERGENT B2 ;  /* 0x0000000000027941 */ /* 0x000fea0003800200 */
.L_x_6412:
[----:B------:R-:W-:Y:S04]  /*6ef0*/  BSSY.RECONVERGENT B2, `(.L_x_6414) ;  /* 0x000000e000027945 */ /* 0x000fe80003800200 */
[----:B------:R-:W-:Y:S05]  /*6f00*/  @!P3 BRA `(.L_x_6415) ;  /* 0x000000000030b947 */ /* 0x000fea0003800000 */
[----:B------:R-:W-:Y:S01]  /*6f10*/  LOP3.LUT P4, RZ, R204, 0xff00, RZ, 0xc0, !PT ;  /* 0x0000ff00ccff7812 */ /* 0x000fe2000788c0ff */
[----:B------:R-:W-:Y:S01]  /*6f20*/  FMUL.FTZ R2, R176, UR13 ;  /* 0x0000000db0027c20 */ /* 0x000fe20008410000 */
[----:B--2---:R-:W-:-:S03]  /*6f30*/  HFMA2 R206, -RZ, RZ, 0, 0 ;  /* 0x00000000ffce7431 */ /* 0x004fc600000001ff */
[----:B------:R-:W-:-:S08]  /*6f40*/  FMUL.FTZ R2, R2, UR12 ;  /* 0x0000000c02027c20 */ /* 0x000fd00008410000 */
[----:B-----5:R-:W-:-:S04]  /*6f50*/  @P4 PRMT R178, R168, 0x7632, R178 ;  /* 0x00007632a8b24816 */ /* 0x020fc800000000b2 */
[----:B------:R-:W-:-:S05]  /*6f60*/  @P4 SHF.L.U32 R178, R178, 0x10, RZ ;  /* 0x00000010b2b24819 */ /* 0x000fca00000006ff */
[----:B------:R-:W-:Y:S01]  /*6f70*/  @P4 FMUL.FTZ R206, R2, R178 ;  /* 0x000000b202ce4220 */ /* 0x000fe20000410000 */
[----:B------:R-:W-:-:S03]  /*6f80*/  FMUL.FTZ R2, R57, R2 ;  /* 0x0000000239027220 */ /* 0x000fc60000410000 */
[----:B------:R-:W-:Y:S02]  /*6f90*/  FADD.FTZ R157, R157, R206 ;  /* 0x000000ce9d9d7221 */ /* 0x000fe40000010000 */
[----:B------:R-:W-:-:S04]  /*6fa0*/  FSEL R2, R2, RZ, P4 ;  /* 0x000000ff02027208 */ /* 0x000fc80002000000 */
[----:B------:R-:W-:-:S04]  /*6fb0*/  F2FP.BF16.F32.PACK_AB R2, RZ, R2 ;  /* 0x00000002ff02723e */ /* 0x000fc800000010ff */
[----:B------:R-:W-:-:S07]  /*6fc0*/  PRMT R172, R172, 0x5410, R2 ;  /* 0x00005410acac7816 */ /* 0x000fce0000000002 */
.L_x_6415:
[----:B------:R-:W-:Y:S05]  /*6fd0*/  BSYNC.RECONVERGENT B2 ;  /* 0x0000000000027941 */ /* 0x000fea0003800200 */
.L_x_6414:
[----:B------:R-:W-:Y:S04]  /*6fe0*/  BSSY.RECONVERGENT B2, `(.L_x_6416) ;  /* 0x000000d000027945 */ /* 0x000fe80003800200 */
[----:B------:R-:W-:Y:S05]  /*6ff0*/  @!P3 BRA `(.L_x_6417) ;  /* 0x00000000002cb947 */ /* 0x000fea0003800000 */
        /* <DEDUP_REMOVED lines=11> */
.L_x_6417:
[----:B------:R-:W-:Y:S05]  /*70b0*/  BSYNC.RECONVERGENT B2 ;  /* 0x0000000000027941 */ /* 0x000fea0003800200 */
.L_x_6416:
[----:B------:R-:W-:Y:S01]  /*70c0*/  PRMT R178, R41, 0x7632, R178 ;  /* 0x0000763229b27816 */ /* 0x000fe200000000b2 */
[----:B------:R-:W-:Y:S01]  /*70d0*/  @P2 FFMA.FTZ R2, R187, R5, R4 ;  /* 0x00000005bb022223 */ /* 0x000fe20000010004 */
[----:B------:R-:W-:Y:S02]  /*70e0*/  BSSY.RECONVERGENT B2, `(.L_x_6418) ;  /* 0x0000011000027945 */ /* 0x000fe40003800200 */
[----:B--2---:R-:W-:Y:S01]  /*70f0*/  SHF.L.U32 R206, R178, 0x10, RZ ;  /* 0x00000010b2ce7819 */ /* 0x004fe200000006ff */
[----:B------:R-:W-:-:S04]  /*7100*/  @P2 FADD.FTZ R2, R186, -R2 ;  /* 0x80000002ba022221 */ /* 0x000fc80000010000 */
[----:B------:R-:W-:Y:S01]  /*7110*/  @P2 FFMA.FTZ R206, R249, R2, R206 ;  /* 0x00000002f9ce2223 */ /* 0x000fe200000100ce */
[----:B------:R-:W-:Y:S06]  /*7120*/  @!P3 BRA `(.L_x_6419) ;  /* 0x000000000030b947 */ /* 0x000fec0003800000 */
[----:B------:R-:W-:Y:S01]  /*7130*/  LOP3.LUT P4, RZ, R204, 0xff000000, RZ, 0xc0, !PT ;  /* 0xff000000ccff7812 */ /* 0x000fe2000788c0ff */
[----:B------:R-:W-:Y:S01]  /*7140*/  FMUL.FTZ R2, R206, UR13 ;  /* 0x0000000dce027c20 */ /* 0x000fe20008410000 */
[----:B------:R-:W-:-:S03]  /*7150*/  HFMA2 R207, -RZ, RZ, 0, 0 ;  /* 0x00000000ffcf7431 */ /* 0x000fc600000001ff */
        /* <DEDUP_REMOVED lines=9> */
.L_x_6419:
[----:B------:R-:W-:Y:S05]  /*71f0*/  BSYNC.RECONVERGENT B2 ;  /* 0x0000000000027941 */ /* 0x000fea0003800200 */
.L_x_6418:
        /* <DEDUP_REMOVED lines=11> */
[-C--:B------:R-:W-:Y:S01]  /*72b0*/  @P4 FMUL.FTZ R178, R247, R2.reuse ;  /* 0x00000002f7b24220 */ /* 0x080fe20000410000 */
[----:B------:R-:W-:-:S03]  /*72c0*/  FMUL.FTZ R2, R60, R2 ;  /* 0x000000023c027220 */ /* 0x000fc60000410000 */
[----:B------:R-:W-:Y:S02]  /*72d0*/  FADD.FTZ R152, R152, R178 ;  /* 0x000000b298987221 */ /* 0x000fe40000010000 */
[----:B------:R-:W-:-:S04]  /*72e0*/  FSEL R2, R2, RZ, P4 ;  /* 0x000000ff02027208 */ /* 0x000fc80002000000 */
[----:B------:R-:W-:-:S04]  /*72f0*/  F2FP.BF16.F32.PACK_AB R2, RZ, R2 ;  /* 0x00000002ff02723e */ /* 0x000fc800000010ff */
[----:B------:R-:W-:-:S07]  /*7300*/  PRMT R174, R2, 0x7610, R174 ;  /* 0x0000761002ae7816 */ /* 0x000fce00000000ae */
.L_x_6421:
[----:B------:R-:W-:Y:S05]  /*7310*/  BSYNC.RECONVERGENT B2 ;  /* 0x0000000000027941 */ /* 0x000fea0003800200 */
.L_x_6420:
        /* <DEDUP_REMOVED lines=19> */
.L_x_6423:
[----:B------:R-:W-:Y:S05]  /*7450*/  BSYNC.RECONVERGENT B2 ;  /* 0x0000000000027941 */ /* 0x000fea0003800200 */
.L_x_6422:
        /* <DEDUP_REMOVED lines=25> */
.L_x_6425:
[----:B------:R-:W-:Y:S05]  /*75f0*/  BSYNC.RECONVERGENT B2 ;  /* 0x0000000000027941 */ /* 0x000fea0003800200 */
.L_x_6424:
[----:B------:R-:W-:Y:S01]  /*7600*/  F2FP.BF16.F32.PACK_AB R179, R206, R2 ;  /* 0x00000002ceb3723e */ /* 0x000fe200000010ff */
[----:B------:R-:W-:Y:S06]  /*7610*/  @!P3 BRA `(.L_x_6426) ;  /* 0x0000002000b0b947 */ /* 0x000fec0003800000 */
[----:B------:R-:W-:Y:S01]  /*7620*/  ISETP.GE.U32.AND P2, PT, R204, RZ, PT ;  /* 0x000000ffcc00720c */ /* 0x000fe20003f46070 */
[----:B------:R-:W-:-:S03]  /*7630*/  FMUL.FTZ R2, R206, UR13 ;  /* 0x0000000dce027c20 */ /* 0x000fc60008410000 */
[----:B------:R-:W-:Y:S01]  /*7640*/  ISETP.GE.U32.AND.EX P2, PT, R205, 0x1000000, PT, P2 ;  /* 0x01000000cd00780c */ /* 0x000fe20003f46120 */
[----:B------:R-:W-:Y:S01]  /*7650*/  FMUL.FTZ R2, R2, UR12 ;  /* 0x0000000c02027c20 */ /* 0x000fe20008410000 */
[----:B------:R-:W-:-:S11]  /*7660*/  HFMA2 R205, -RZ, RZ, 0, 0 ;  /* 0x00000000ffcd7431 */ /* 0x000fd600000001ff */
[----:B-----5:R-:W-:-:S04]  /*7670*/  @P2 PRMT R204, R171, 0x7632, R204 ;  /* 0x00007632abcc2816 */ /* 0x020fc800000000cc */
        /* <DEDUP_REMOVED lines=8> */
.L_x_6411:
[----:B------:R-:W-:Y:S01]  /*7700*/  BSSY.RECONVERGENT B2, `(.L_x_6427) ;  /* 0x0000012000027945 */ /* 0x000fe20003800200 */
[----:B------:R-:W-:-:S03]  /*7710*/  ISETP.GT.AND P4, PT, R250, RZ, PT ;  /* 0x000000fffa00720c */ /* 0x000fc60003f84270 */
[----:B------:R-:W-:Y:S10]  /*7720*/  @!P3 BRA `(.L_x_6428) ;  /* 0x00000000003cb947 */ /* 0x000ff40003800000 */
[----:B------:R-:W-:Y:S01]  /*7730*/  @P4 FFMA.FTZ R2, R231, R5, R4 ;  /* 0x00000005e7024223 */ /* 0x000fe20000010004 */
[----:B------:R-:W-:Y:S02]  /*7740*/  LOP3.LUT P2, RZ, R204, 0xff, RZ, 0xc0, !PT ;  /* 0x000000ffccff7812 */ /* 0x000fe4000784c0ff */
[----:B--2---:R-:W-:Y:S01]  /*7750*/  SHF.L.U32 R206, R40, 0x10, RZ ;  /* 0x0000001028ce7819 */ /* 0x004fe200000006ff */
[----:B------:R-:W-:-:S04]  /*7760*/  @P4 FADD.FTZ R2, R227, -R2 ;  /* 0x80000002e3024221 */ /* 0x000fc80000010000 */
[----:B------:R-:W-:-:S04]  /*7770*/  @P4 FFMA.FTZ R206, R249, R2, R206 ;  /* 0x00000002f9ce4223 */ /* 0x000fc800000100ce */
[----:B------:R-:W-:Y:S02]  /*7780*/  FMUL.FTZ R2, R206, UR13 ;  /* 0x0000000dce027c20 */ /* 0x000fe40008410000 */
[----:B-----5:R-:W-:Y:S02]  /*7790*/  @P2 SHF.L.U32 R206, R168, 0x10, RZ ;  /* 0x00000010a8ce2819 */ /* 0x020fe400000006ff */
[----:B------:R-:W-:Y:S01]  /*77a0*/  FMUL.FTZ R207, R2, UR12 ;  /* 0x0000000c02cf7c20 */ /* 0x000fe20008410000 */
[----:B------:R-:W-:-:S03]  /*77b0*/  MOV R2, RZ ;  /* 0x000000ff00027202 */ /* 0x000fc60000000f00 */
[----:B------:R-:W-:-:S04]  /*77c0*/  @P2 FMUL.FTZ R2, R206, R207 ;  /* 0x000000cfce022220 */ /* 0x000fc80000410000 */
[----:B------:R-:W-:Y:S01]  /*77d0*/  FADD.FTZ R156, R156, R2 ;  /* 0x000000029c9c7221 */ /* 0x000fe20000010000 */
[----:B------:R-:W-:-:S05]  /*77e0*/  FMUL.FTZ R2, R56, R207 ;  /* 0x000000cf38027220 */ /* 0x000fca0000410000 */
[----:B------:R-:W-:-:S04]  /*77f0*/  FSEL R2, R2, RZ, P2 ;  /* 0x000000ff02027208 */ /* 0x000fc80001000000 */
[----:B------:R-:W-:-:S04]  /*7800*/  F2FP.BF16.F32.PACK_AB R2, RZ, R2 ;  /* 0x00000002ff02723e */ /* 0x000fc800000010ff */
[----:B------:R-:W-:-:S07]  /*7810*/  PRMT R172, R2, 0x7610, R172 ;  /* 0x0000761002ac7816 */ /* 0x000fce00000000ac */
.L_x_6428:
[----:B------:R-:W-:Y:S05]  /*7820*/  BSYNC.RECONVERGENT B2 ;  /* 0x0000000000027941 */ /* 0x000fea0003800200 */
.L_x_6427:
[----:B------:R-:W-:Y:S04]  /*7830*/  BSSY.RECONVERGENT B2, `(.L_x_6429) ;  /* 0x0000013000027945 */ /* 0x000fe80003800200 */
[----:B------:R-:W-:Y:S05]  /*7840*/  @!P3 BRA `(.L_x_6430) ;  /* 0x000000000044b947 */ /* 0x000fea0003800000 */
[----:B--2---:R-:W-:Y:S01]  /*7850*/  PRMT R206, R40, 0x7632, R206 ;  /* 0x0000763228ce7816 */ /* 0x004fe200000000ce */
[----:B------:R-:W-:Y:S01]  /*7860*/  @P4 FFMA.FTZ R2, R189, R5, R4 ;  /* 0x00000005bd024223 */ /* 0x000fe20000010004 */
[----:B------:R-:W-:Y:S02]  /*7870*/  LOP3.LUT P2, RZ, R204, 0xff00, RZ, 0xc0, !PT ;  /* 0x0000ff00ccff7812 */ /* 0x000fe4000784c0ff */
[----:B------:R-:W-:Y:S01]  /*7880*/  SHF.L.U32 R206, R206, 0x10, RZ ;  /* 0x00000010cece7819 */ /* 0x000fe200000006ff */
[----:B------:R-:W-:-:S04]  /*7890*/  @P4 FADD.FTZ R2, R188, -R2 ;  /* 0x80000002bc024221 */ /* 0x000fc80000010000 */
[----:B------:R-:W-:-:S04]  /*78a0*/  @P4 FFMA.FTZ R206, R249, R2, R206 ;  /* 0x00000002f9ce4223 */ /* 0x000fc800000100ce */
[----:B------:R-:W-:Y:S02]  /*78b0*/  FMUL.FTZ R2, R206, UR13 ;  /* 0x0000000dce027c20 */ /* 0x000fe40008410000 */
[----:B-----5:R-:W-:Y:S02]  /*78c0*/  @P2 PRMT R206, R168, 0x7632, R206 ;  /* 0x00007632a8ce2816 */ /* 0x020fe400000000ce */
[----:B------:R-:W-:Y:S01]  /*78d0*/  FMUL.FTZ R207, R2, UR12 ;  /* 0x0000000c02cf7c20 */ /* 0x000fe20008410000 */
[----:B------:R-:W-:Y:S01]  /*78e0*/  HFMA2 R2, -RZ, RZ, 0, 0 ;  /* 0x00000000ff027431 */ /* 0x000fe200000001ff */
[----:B------:R-:W-:-:S05]  /*78f0*/  @P2 SHF.L.U32 R206, R206, 0x10, RZ ;  /* 0x00000010cece2819 */ /* 0x000fca00000006ff */
[----:B------:R-:W-:-:S04]  /*7900*/  @P2 FMUL.FTZ R2, R207, R206 ;  /* 0x000000cecf022220 */ /* 0x000fc80000410000 */
[----:B------:R-:W-:Y:S01]  /*7910*/  FADD.FTZ R157, R157, R2 ;  /* 0x000000029d9d7221 */ /* 0x000fe20000010000 */
[----:B------:R-:W-:-:S05]  /*7920*/  FMUL.FTZ R2, R57, R207 ;  /* 0x000000cf39027220 */ /* 0x000fca0000410000 */
[----:B------:R-:W-:-:S04]  /*7930*/  FSEL R2, R2, RZ, P2 ;  /* 0x000000ff02027208 */ /* 0x000fc80001000000 */
[----:B------:R-:W-:-:S04]  /*7940*/  F2FP.BF16.F32.PACK_AB R2, RZ, R2 ;  /* 0x00000002ff02723e */ /* 0x000fc800000010ff */
[----:B------:R-:W-:-:S07]  /*7950*/  PRMT R172, R172, 0x5410, R2 ;  /* 0x00005410acac7816 */ /* 0x000fce0000000002 */
.L_x_6430:
[----:B------:R-:W-:Y:S05]  /*7960*/  BSYNC.RECONVERGENT B2 ;  /* 0x0000000000027941 */ /* 0x000fea0003800200 */
.L_x_6429:
[----:B------:R-:W-:Y:S04]  /*7970*/  BSSY.RECONVERGENT B2, `(.L_x_6431) ;  /* 0x0000011000027945 */ /* 0x000fe80003800200 */
[----:B------:R-:W-:Y:S05]  /*7980*/  @!P3 BRA `(.L_x_6432) ;  /* 0x00000000003cb947 */ /* 0x000fea0003800000 */
        /* <DEDUP_REMOVED lines=15> */
.L_x_6432:
[----:B------:R-:W-:Y:S05]  /*7a80*/  BSYNC.RECONVERGENT B2 ;  /* 0x0000000000027941 */ /* 0x000fea0003800200 */
.L_x_6431:
        /* <DEDUP_REMOVED lines=19> */
.L_x_6434:
[----:B------:R-:W-:Y:S05]  /*7bc0*/  BSYNC.RECONVERGENT B2 ;  /* 0x0000000000027941 */ /* 0x000fea0003800200 */
.L_x_6433:
        /* <DEDUP_REMOVED lines=17> */
.L_x_6436:
[----:B------:R-:W-:Y:S05]  /*7ce0*/  BSYNC.RECONVERGENT B2 ;  /* 0x0000000000027941 */ /* 0x000fea0003800200 */
.L_x_6435:
        /* <DEDUP_REMOVED lines=19> */
.L_x_6438:
[----:B------:R-:W-:Y:S05]  /*7e20*/  BSYNC.RECONVERGENT B2 ;  /* 0x0000000000027941 */ /* 0x000fea0003800200 */
.L_x_6437:
        /* <DEDUP_REMOVED lines=17> */
.L_x_6440:
[----:B------:R-:W-:Y:S05]  /*7f40*/  BSYNC.RECONVERGENT B2 ;  /* 0x0000000000027941 */ /* 0x000fea0003800200 */
.L_x_6439:
[----:B------:R-:W-:Y:S05]  /*7f50*/  @!P3 BRA `(.L_x_6426) ;  /* 0x000000180060b947 */ /* 0x000fea0003800000 */
[----:B------:R-:W-:Y:S01]  /*7f60*/  ISETP.GE.U32.AND P2, PT, R204, RZ, PT ;  /* 0x000000ffcc00720c */ /* 0x000fe20003f46070 */
[----:B------:R-:W-:Y:S01]  /*7f70*/  @P4 FFMA.FTZ R2, R183, R5, R4 ;  /* 0x00000005b7024223 */ /* 0x000fe20000010004 */
[----:B------:R-:W-:Y:S02]  /*7f80*/  PRMT R204, R43, 0x7632, R204 ;  /* 0x000076322bcc7816 */ /* 0x000fe400000000cc */
[----:B------:R-:W-:Y:S01]  /*7f90*/  ISETP.GE.U32.AND.EX P2, PT, R205, 0x1000000, PT, P2 ;  /* 0x01000000cd00780c */ /* 0x000fe20003f46120 */
[----:B------:R-:W-:Y:S01]  /*7fa0*/  @P4 FADD.FTZ R2, R182, -R2 ;  /* 0x80000002b6024221 */ /* 0x000fe20000010000 */
[----:B------:R-:W-:Y:S01]  /*7fb0*/  SHF.L.U32 R204, R204, 0x10, RZ ;  /* 0x00000010cccc7819 */ /* 0x000fe200000006ff */
[----:B------:R-:W-:-:S04]  /*7fc0*/  HFMA2 R205, -RZ, RZ, 0, 0 ;  /* 0x00000000ffcd7431 */ /* 0x000fc800000001ff */
[----:B------:R-:W-:-:S04]  /*7fd0*/  @P4 FFMA.FTZ R204, R249, R2, R204 ;  /* 0x00000002f9cc4223 */ /* 0x000fc800000100cc */
[----:B------:R-:W-:Y:S02]  /*7fe0*/  FMUL.FTZ R204, R204, UR13 ;  /* 0x0000000dcccc7c20 */ /* 0x000fe40008410000 */
[----:B-----5:R-:W-:Y:S02]  /*7ff0*/  @P2 PRMT R2, R171, 0x7632, R2 ;  /* 0x00007632ab022816 */ /* 0x020fe40000000002 */
[----:B------:R-:W-:Y:S02]  /*8000*/  FMUL.FTZ R204, R204, UR12 ;  /* 0x0000000ccccc7c20 */ /* 0x000fe40008410000 */
[----:B------:R-:W-:-:S05]  /*8010*/  @P2 SHF.L.U32 R2, R2, 0x10, RZ ;  /* 0x0000001002022819 */ /* 0x000fca00000006ff */
[----:B------:R-:W-:Y:S01]  /*8020*/  @P2 FMUL.FTZ R205, R204, R2 ;  /* 0x00000002cccd2220 */ /* 0x000fe20000410000 */
[----:B------:R-:W-:-:S03]  /*8030*/  FMUL.FTZ R2, R63, R204 ;  /* 0x000000cc3f027220 */ /* 0x000fc60000410000 */
[----:B------:R-:W-:Y:S02]  /*8040*/  FADD.FTZ R155, R155, R205 ;  /* 0x000000cd9b9b7221 */ /* 0x000fe40000010000 */
[----:B------:R-:W-:-:S04]  /*8050*/  FSEL R2, R2, RZ, P2 ;  /* 0x000000ff02027208 */ /* 0x000fc80001000000 */
[----:B------:R-:W-:-:S04]  /*8060*/  F2FP.BF16.F32.PACK_AB R2, RZ, R2 ;  /* 0x00000002ff02723e */ /* 0x000fc800000010ff */
[----:B--2---:R-:W-:Y:S01]  /*8070*/  PRMT R175, R175, 0x5410, R2 ;  /* 0x00005410afaf7816 */ /* 0x004fe20000000002 */
[----:B------:R-:W-:Y:S06]  /*8080*/  BRA `(.L_x_6426) ;  /* 0x0000001800147947 */ /* 0x000fec0003800000 */
.L_x_6410:
[----:B------:R-:W-:Y:S05]  /*8090*/  @!P1 BRA `(.L_x_6441) ;  /* 0x0000000800649947 */ /* 0x000fea0003800000 */
[-CC-:B------:R-:W-:Y:S01]  /*80a0*/  FFMA.FTZ R2, R189, R5.reuse, R4.reuse ;  /* 0x00000005bd027223 */ /* 0x180fe20000010004 */
[----:B------:R-:W-:Y:S01]  /*80b0*/  FFMA.FTZ R176, R231, R5, R4 ;  /* 0x00000005e7b07223 */ /* 0x000fe20000010004 */
[----:B------:R-:W-:Y:S01]  /*80c0*/  ISETP.GT.AND P2, PT, R250, RZ, PT ;  /* 0x000000fffa00720c */ /* 0x000fe20003f44270 */
        /* <DEDUP_REMOVED lines=18> */
[----:B--2---:R-:W-:-:S07]  /*81f0*/  PRMT R172, R177, 0x7610, R172 ;  /* 0x00007610b1ac7816 */ /* 0x004fce00000000ac */
.L_x_6443:
[----:B------:R-:W-:Y:S05]  /*8200*/  BSYNC.RECONVERGENT B2 ;  /* 0x0000000000027941 */ /* 0x000fea0003800200 */
.L_x_6442:
[----:B------:R-:W-:Y:S04]  /*8210*/  BSSY.RECONVERGENT B2, `(.L_x_6444) ;  /* 0x000000e000027945 */ /* 0x000fe80003800200 */
[----:B------:R-:W-:Y:S05]  /*8220*/  @!P3 BRA `(.L_x_6445) ;  /* 0x000000000030b947 */ /* 0x000fea0003800000 */
[----:B------:R-:W-:Y:S01]  /*8230*/  LOP3.LUT P4, RZ, R204, 0xff00, RZ, 0xc0, !PT ;  /* 0x0000ff00ccff7812 */ /* 0x000fe2000788c0ff */
[----:B------:R-:W-:Y:S01]  /*8240*/  FMUL.FTZ R177, R2, UR13 ;  /* 0x0000000d02b17c20 */ /* 0x000fe20008410000 */
[----:B------:R-:W-:-:S03]  /*8250*/  HFMA2 R179, -RZ, RZ, 0, 0 ;  /* 0x00000000ffb37431 */ /* 0x000fc600000001ff */
[----:B------:R-:W-:-:S08]  /*8260*/  FMUL.FTZ R177, R177, UR12 ;  /* 0x0000000cb1b17c20 */ /* 0x000fd00008410000 */
[----:B-----5:R-:W-:-:S04]  /*8270*/  @P4 PRMT R178, R168, 0x7632, R178 ;  /* 0x00007632a8b24816 */ /* 0x020fc800000000b2 */
[----:B------:R-:W-:-:S05]  /*8280*/  @P4 SHF.L.U32 R178, R178, 0x10, RZ ;  /* 0x00000010b2b24819 */ /* 0x000fca00000006ff */
[-C--:B------:R-:W-:Y:S01]  /*8290*/  @P4 FMUL.FTZ R179, R178, R177.reuse ;  /* 0x000000b1b2b34220 */ /* 0x080fe20000410000 */
[----:B------:R-:W-:-:S03]  /*82a0*/  FMUL.FTZ R177, R57, R177 ;  /* 0x000000b139b17220 */ /* 0x000fc60000410000 */
[----:B------:R-:W-:Y:S02]  /*82b0*/  FADD.FTZ R157, R157, R179 ;  /* 0x000000b39d9d7221 */ /* 0x000fe40000010000 */
[----:B------:R-:W-:-:S04]  /*82c0*/  FSEL R177, R177, RZ, P4 ;  /* 0x000000ffb1b17208 */ /* 0x000fc80002000000 */
[----:B------:R-:W-:-:S04]  /*82d0*/  F2FP.BF16.F32.PACK_AB R177, RZ, R177 ;  /* 0x000000b1ffb1723e */ /* 0x000fc800000010ff */
[----:B--2---:R-:W-:-:S07]  /*82e0*/  PRMT R172, R172, 0x5410, R177 ;  /* 0x00005410acac7816 */ /* 0x004fce00000000b1 */
.L_x_6445:
[----:B------:R-:W-:Y:S05]  /*82f0*/  BSYNC.RECONVERGENT B2 ;  /* 0x0000000000027941 */ /* 0x000fea0003800200 */
.L_x_6444:
        /* <DEDUP_REMOVED lines=17> */
.L_x_6447:
[----:B------:R-:W-:Y:S05]  /*8410*/  BSYNC.RECONVERGENT B2 ;  /* 0x0000000000027941 */ /* 0x000fea0003800200 */
.L_x_6446:
        /* <DEDUP_REMOVED lines=8> */
[----:B--2---:R-:W-:-:S03]  /*84a0*/  HFMA2 R207, -RZ, RZ, 0, 0 ;  /* 0x00000000ffcf7431 */ /* 0x004fc600000001ff */
        /* <DEDUP_REMOVED lines=8> */
[----:B------:R-:W-:-:S07]  /*8530*/  PRMT R173, R173, 0x5410, R178 ;  /* 0x00005410adad7816 */ /* 0x000fce00000000b2 */
.L_x_6449:
[----:B------:R-:W-:Y:S05]  /*8540*/  BSYNC.RECONVERGENT B2 ;  /* 0x0000000000027941 */ /* 0x000fea0003800200 */
.L_x_6448:
[----:B------:R-:W-:Y:S01]  /*8550*/  FFMA.FTZ R178, R229, R5, R4 ;  /* 0x00000005e5b27223 */ /* 0x000fe20000010004 */
[----:B------:R-:W-:Y:S03]  /*8560*/  BSSY.RECONVERGENT B2, `(.L_x_6450) ;  /* 0x0000010000027945 */ /* 0x000fe60003800200 */
[----:B------:R-:W-:-:S04]  /*8570*/  FADD.FTZ R178, R225, -R178 ;  /* 0x800000b2e1b27221 */ /* 0x000fc80000010000 */
[----:B------:R-:W-:-:S05]  /*8580*/  FMUL.FTZ R178, R249, R178 ;  /* 0x000000b2f9b27220 */ /* 0x000fca0000410000 */
[----:B--2---:R-:W-:Y:S01]  /*8590*/  FSEL R206, R178, RZ, P2 ;  /* 0x000000ffb2ce7208 */ /* 0x004fe20001000000 */
        /* <DEDUP_REMOVED lines=12> */
.L_x_6451:
[----:B------:R-:W-:Y:S05]  /*8660*/  BSYNC.RECONVERGENT B2 ;  /* 0x0000000000027941 */ /* 0x000fea0003800200 */
.L_x_6450:
        /* <DEDUP_REMOVED lines=18> */
.L_x_6453:
[----:B------:R-:W-:Y:S05]  /*8790*/  BSYNC.RECONVERGENT B2 ;  /* 0x0000000000027941 */ /* 0x000fea0003800200 */
.L_x_6452:
        /* <DEDUP_REMOVED lines=24> */
.L_x_6455:
[----:B------:R-:W-:Y:S05]  /*8920*/  BSYNC.RECONVERGENT B2 ;  /* 0x0000000000027941 */ /* 0x000fea0003800200 */
.L_x_6454:
        /* <DEDUP_REMOVED lines=16> */
.L_x_6441:
        /* <DEDUP_REMOVED lines=8> */
[----:B--2--5:R-:W-:Y:S01]  /*8ab0*/  SHF.L.U32 R206, R168, 0x10, RZ ;  /* 0x00000010a8ce7819 */ /* 0x024fe200000006ff */
[----:B------:R-:W-:-:S04]  /*8ac0*/  FADD.FTZ R2, R227, -R2 ;  /* 0x80000002e3027221 */ /* 0x000fc80000010000 */
[----:B------:R-:W-:-:S05]  /*8ad0*/  FMUL.FTZ R2, R249, R2 ;  /* 0x00000002f9027220 */ /* 0x000fca0000410000 */
[----:B------:R-:W-:-:S05]  /*8ae0*/  FSEL R2, R2, RZ, P4 ;  /* 0x000000ff02027208 */ /* 0x000fca0002000000 */
[----:B------:R-:W-:-:S04]  /*8af0*/  FMUL.FTZ R2, R2, UR13 ;  /* 0x0000000d02027c20 */ /* 0x000fc80008410000 */
[----:B------:R-:W-:-:S04]  /*8b00*/  FMUL.FTZ R2, R2, UR12 ;  /* 0x0000000c02027c20 */ /* 0x000fc80008410000 */
[----:B------:R-:W-:-:S07]  /*8b10*/  FMUL.FTZ R2, R206, R2 ;  /* 0x00000002ce027220 */ /* 0x000fce0000410000 */
.L_x_6459:
[----:B------:R-:W-:Y:S05]  /*8b20*/  BSYNC.RECONVERGENT B3 ;  /* 0x0000000000037941 */ /* 0x000fea0003800200 */
.L_x_6458:
        /* <DEDUP_REMOVED lines=11> */
[----:B--2---:R-:W-:-:S07]  /*8be0*/  PRMT R172, R2, 0x7610, R172 ;  /* 0x0000761002ac7816 */ /* 0x004fce00000000ac */
.L_x_6457:
[----:B------:R-:W-:Y:S05]  /*8bf0*/  BSYNC.RECONVERGENT B2 ;  /* 0x0000000000027941 */ /* 0x000fea0003800200 */
.L_x_6456:
[----:B------:R-:W-:Y:S04]  /*8c00*/  BSSY.RECONVERGENT B2, `(.L_x_6460) ;  /* 0x000001d000027945 */ /* 0x000fe80003800200 */
[----:B------:R-:W-:Y:S05]  /*8c10*/  @!P3 BRA `(.L_x_6461) ;  /* 0x00000000006cb947 */ /* 0x000fea0003800000 */
[----:B------:R-:W-:Y:S01]  /*8c20*/  LOP3.LUT P2, RZ, R204, 0xff00, RZ, 0xc0, !PT ;  /* 0x0000ff00ccff7812 */ /* 0x000fe2000784c0ff */
[----:B------:R-:W-:Y:S01]  /*8c30*/  BSSY.RECONVERGENT B3, `(.L_x_6462) ;  /* 0x000000d000037945 */ /* 0x000fe20003800200 */
[----:B------:R-:W-:-:S11]  /*8c40*/  HFMA2 R2, -RZ, RZ, 0, 0 ;  /* 0x00000000ff027431 */ /* 0x000fd600000001ff */
[----:B------:R-:W-:Y:S05]  /*8c50*/  @!P2 BRA `(.L_x_6463) ;  /* 0x000000000028a947 */ /* 0x000fea0003800000 */
[----:B------:R-:W-:Y:S01]  /*8c60*/  FFMA.FTZ R2, R189, R5, R4 ;  /* 0x00000005bd027223 */ /* 0x000fe20000010004 */
[----:B------:R-:W-:Y:S02]  /*8c70*/  ISETP.GT.AND P4, PT, R250, RZ, PT ;  /* 0x000000fffa00720c */ /* 0x000fe40003f84270 */
[----:B--2--5:R-:W-:Y:S01]  /*8c80*/  PRMT R206, R168, 0x7632, R206 ;  /* 0x00007632a8ce7816 */ /* 0x024fe200000000ce */
[----:B------:R-:W-:-:S03]  /*8c90*/  FADD.FTZ R2, R188, -R2 ;  /* 0x80000002bc027221 */ /* 0x000fc60000010000 */
[----:B------:R-:W-:Y:S01]  /*8ca0*/  SHF.L.U32 R206, R206, 0x10, RZ ;  /* 0x00000010cece7819 */ /* 0x000fe200000006ff */
[----:B------:R-:W-:-:S05]  /*8cb0*/  FMUL.FTZ R2, R249, R2 ;  /* 0x00000002f9027220 */ /* 0x000fca0000410000 */
[----:B------:R-:W-:-:S05]  /*8cc0*/  FSEL R2, R2, RZ, P4 ;  /* 0x000000ff02027208 */ /* 0x000fca0002000000 */
[----:B------:R-:W-:-:S04]  /*8cd0*/  FMUL.FTZ R2, R2, UR13 ;  /* 0x0000000d02027c20 */ /* 0x000fc80008410000 */
[----:B------:R-:W-:-:S04]  /*8ce0*/  FMUL.FTZ R2, R2, UR12 ;  /* 0x0000000c02027c20 */ /* 0x000fc80008410000 */
[----:B------:R-:W-:-:S07]  /*8cf0*/  FMUL.FTZ R2, R206, R2 ;  /* 0x00000002ce027220 */ /* 0x000fce0000410000 */
.L_x_6463:
[----:B------:R-:W-:Y:S05]  /*8d00*/  BSYNC.RECONVERGENT B3 ;  /* 0x0000000000037941 */ /* 0x000fea0003800200 */
.L_x_6462:
        /* <DEDUP_REMOVED lines=12> */
.L_x_6461:
[----:B------:R-:W-:Y:S05]  /*8dd0*/  BSYNC.RECONVERGENT B2 ;  /* 0x0000000000027941 */ /* 0x000fea0003800200 */
.L_x_6460:
        /* <DEDUP_REMOVED lines=15> */
.L_x_6467:
[----:B------:R-:W-:Y:S05]  /*8ed0*/  BSYNC.RECONVERGENT B3 ;  /* 0x0000000000037941 */ /* 0x000fea0003800200 */
.L_x_6466:
        /* <DEDUP_REMOVED lines=12> */
.L_x_6465:
[----:B------:R-:W-:Y:S05]  /*8fa0*/  BSYNC.RECONVERGENT B2 ;  /* 0x0000000000027941 */ /* 0x000fea0003800200 */
.L_x_6464:
        /* <DEDUP_REMOVED lines=16> */
.L_x_6471:
[----:B------:R-:W-:Y:S05]  /*90b0*/  BSYNC.RECONVERGENT B3 ;  /* 0x0000000000037941 */ /* 0x000fea0003800200 */
.L_x_6470:
        /* <DEDUP_REMOVED lines=12> */
.L_x_6469:
[----:B------:R-:W-:Y:S05]  /*9180*/  BSYNC.RECONVERGENT B2 ;  /* 0x0000000000027941 */ /* 0x000fea0003800200 */
.L_x_6468:
        /* <DEDUP_REMOVED lines=15> */
.L_x_6475:
[----:B------:R-:W-:Y:S05]  /*9280*/  BSYNC.RECONVERGENT B3 ;  /* 0x0000000000037941 */ /* 0x000fea0003800200 */
.L_x_6474:
        /* <DEDUP_REMOVED lines=12> */
.L_x_6473:
[----:B------:R-:W-:Y:S05]  /*9350*/  BSYNC.RECONVERGENT B2 ;  /* 0x0000000000027941 */ /* 0x000fea0003800200 */
.L_x_6472:
        /* <DEDUP_REMOVED lines=16> */
.L_x_6479:
[----:B------:R-:W-:Y:S05]  /*9460*/  BSYNC.RECONVERGENT B3 ;  /* 0x0000000000037941 */ /* 0x000fea0003800200 */
.L_x_6478:
        /* <DEDUP_REMOVED lines=12> */
.L_x_6477:
[----:B------:R-:W-:Y:S05]  /*9530*/  BSYNC.RECONVERGENT B2 ;  /* 0x0000000000027941 */ /* 0x000fea0003800200 */
.L_x_6476:
        /* <DEDUP_REMOVED lines=15> */
.L_x_6483:
[----:B------:R-:W-:Y:S05]  /*9630*/  BSYNC.RECONVERGENT B3 ;  /* 0x0000000000037941 */ /* 0x000fea0003800200 */
.L_x_6482:
        /* <DEDUP_REMOVED lines=12> */
.L_x_6481:
[----:B------:R-:W-:Y:S05]  /*9700*/  BSYNC.RECONVERGENT B2 ;  /* 0x0000000000027941 */ /* 0x000fea0003800200 */
.L_x_6480:
[----:B------:R-:W-:Y:S05]  /*9710*/  @!P3 BRA `(.L_x_6426) ;  /* 0x000000000070b947 */ /* 0x000fea0003800000 */
[----:B------:R-:W-:Y:S01]  /*9720*/  ISETP.GE.U32.AND P2, PT, R204, RZ, PT ;  /* 0x000000ffcc00720c */ /* 0x000fe20003f46070 */
[----:B------:R-:W-:Y:S01]  /*9730*/  BSSY.RECONVERGENT B2, `(.L_x_6484) ;  /* 0x000000e000027945 */ /* 0x000fe20003800200 */
[----:B------:R-:W-:Y:S02]  /*9740*/  HFMA2 R2, -RZ, RZ, 0, 0 ;  /* 0x00000000ff027431 */ /* 0x000fe400000001ff */
        /* <DEDUP_REMOVED lines=12> */
.L_x_6485:
[----:B------:R-:W-:Y:S05]  /*9810*/  BSYNC.RECONVERGENT B2 ;  /* 0x0000000000027941 */ /* 0x000fea0003800200 */
.L_x_6484:
        /* <DEDUP_REMOVED lines=12> */
.L_x_6426:
[----:B------:R-:W-:Y:S05]  /*98e0*/  BSYNC.RECONVERGENT B1 ;  /* 0x0000000000017941 */ /* 0x000fea0003800200 */
.L_x_6409:
[----:B------:R-:W3:Y:S01]  /*98f0*/  @P1 LDC.64 R204, c[0x0][0x478] ;  /* 0x00011e00ffcc1b82 */ /* 0x000ee20000000a00 */
        /* <DEDUP_REMOVED lines=9> */
[----:B-----5:R-:W0:Y:S01]  /*9990*/  LDC.64 R168, c[0x0][0x390] ;  /* 0x0000e400ffa87b82 */ /* 0x020e220000000a00 */
[----:B------:R-:W-:-:S05]  /*99a0*/  IADD3 R2, PT, PT, R248, 0x40, RZ ;  /* 0x00000040f8027810 */ /* 0x000fca0007ffe0ff */
[----:B0-----:R-:W-:-:S06]  /*99b0*/  IMAD.WIDE.U32 R168, R2, 0x10, R168 ;  /* 0x0000001002a87825 */ /* 0x001fcc00078e00a8 */
[----:B------:R-:W5:Y:S02]  /*99c0*/  LDG.E.128 R168, desc[UR6][R168.64] ;  /* 0x00000006a8a87981 */ /* 0x000f64000c1e1d00 */
.L_x_6487:
[----:B------:R-:W-:Y:S05]  /*99d0*/  BSYNC.RECONVERGENT B1 ;  /* 0x0000000000017941 */ /* 0x000fea0003800200 */
.L_x_6486:
        /* <DEDUP_REMOVED lines=23> */
[----:B---3-5:R-:W-:-:S05]  /*9b50*/  @P4 SHF.L.U32 R204, R168, 0x10, RZ ;  /* 0x00000010a8cc4819 */ /* 0x028fca00000006ff */
[-C--:B------:R-:W-:Y:S01]  /*9b60*/  @P4 FMUL.FTZ R178, R204, R2.reuse ;  /* 0x00000002ccb24220 */ /* 0x080fe20000410000 */
[----:B------:R-:W-:-:S03]  /*9b70*/  FMUL.FTZ R2, R64, R2 ;  /* 0x0000000240027220 */ /* 0x000fc60000410000 */
[----:B------:R-:W-:Y:S02]  /*9b80*/  FADD.FTZ R148, R148, R178 ;  /* 0x000000b294947221 */ /* 0x000fe40000010000 */
[----:B------:R-:W-:-:S04]  /*9b90*/  FSEL R2, R2, RZ, P4 ;  /* 0x000000ff02027208 */ /* 0x000fc80002000000 */
[----:B------:R-:W-:-:S04]  /*9ba0*/  F2FP.BF16.F32.PACK_AB R2, RZ, R2 ;  /* 0x00000002ff02723e */ /* 0x000fc800000010ff */
[----:B--2---:R-:W-:-:S07]  /*9bb0*/  PRMT R172, R2, 0x7610, R172 ;  /* 0x0000761002ac7816 */ /* 0x004fce00000000ac */
.L_x_6492:
[----:B------:R-:W-:Y:S05]  /*9bc0*/  BSYNC.RECONVERGENT B2 ;  /* 0x0000000000027941 */ /* 0x000fea0003800200 */
.L_x_6491:
[----:B------:R-:W-:Y:S04]  /*9bd0*/  BSSY.RECONVERGENT B2, `(.L_x_6493) ;  /* 0x000000e000027945 */ /* 0x000fe80003800200 */
[----:B------:R-:W-:Y:S05]  /*9be0*/  @!P3 BRA `(.L_x_6494) ;  /* 0x000000000030b947 */ /* 0x000fea0003800000 */
[----:B------:R-:W-:Y:S01]  /*9bf0*/  LOP3.LUT P4, RZ, R202, 0xff00, RZ, 0xc0, !PT ;  /* 0x0000ff00caff7812 */ /* 0x000fe2000788c0ff */
[----:B------:R-:W-:Y:S01]  /*9c00*/  FMUL.FTZ R2, R176, UR13 ;  /* 0x0000000db0027c20 */ /* 0x000fe20008410000 */
[----:B---3--:R-:W-:-:S03]  /*9c10*/  HFMA2 R204, -RZ, RZ, 0, 0 ;  /* 0x00000000ffcc7431 */ /* 0x008fc600000001ff */
        /* <DEDUP_REMOVED lines=8> */
[----:B--2---:R-:W-:-:S07]  /*9ca0*/  PRMT R172, R172, 0x5410, R2 ;  /* 0x00005410acac7816 */ /* 0x004fce0000000002 */
.L_x_6494:
[----:B------:R-:W-:Y:S05]  /*9cb0*/  BSYNC.RECONVERGENT B2 ;  /* 0x0000000000027941 */ /* 0x000fea0003800200 */
.L_x_6493:
[----:B------:R-:W-:Y:S04]  /*9cc0*/  BSSY.RECONVERGENT B2, `(.L_x_6495) ;  /* 0x000000d000027945 */ /* 0x000fe80003800200 */
[----:B------:R-:W-:Y:S05]  /*9cd0*/  @!P3 BRA `(.L_x_6496) ;  /* 0x00000000002cb947 */ /* 0x000fea0003800000 */
        /* <DEDUP_REMOVED lines=11> */
.L_x_6496:
[----:B------:R-:W-:Y:S05]  /*9d90*/  BSYNC.RECONVERGENT B2 ;  /* 0x0000000000027941 */ /* 0x000fea0003800200 */
.L_x_6495:
[----:B------:R-:W-:Y:S01]  /*9da0*/  PRMT R178, R37, 0x7632, R178 ;  /* 0x0000763225b27816 */ /* 0x000fe200000000b2 */
[----:B------:R-:W-:Y:S01]  /*9db0*/  @P2 FFMA.FTZ R2, R27, R5, R4 ;  /* 0x000000051b022223 */ /* 0x000fe20000010004 */
[----:B------:R-:W-:Y:S02]  /*9dc0*/  BSSY.RECONVERGENT B2, `(.L_x_6497) ;  /* 0x0000011000027945 */ /* 0x000fe40003800200 */
[----:B---3--:R-:W-:Y:S01]  /*9dd0*/  SHF.L.U32 R204, R178, 0x10, RZ ;  /* 0x00000010b2cc7819 */ /* 0x008fe200000006ff */
        /* <DEDUP_REMOVED lines=15> */
.L_x_6498:
[----:B------:R-:W-:Y:S05]  /*9ed0*/  BSYNC.RECONVERGENT B2 ;  /* 0x0000000000027941 */ /* 0x000fea0003800200 */
.L_x_6497:
        /* <DEDUP_REMOVED lines=17> */
.L_x_6500:
[----:B------:R-:W-:Y:S05]  /*9ff0*/  BSYNC.RECONVERGENT B2 ;  /* 0x0000000000027941 */ /* 0x000fea0003800200 */
.L_x_6499:
        /* <DEDUP_REMOVED lines=19> */
.L_x_6502:
[----:B------:R-:W-:Y:S05]  /*a130*/  BSYNC.RECONVERGENT B2 ;  /* 0x0000000000027941 */ /* 0x000fea0003800200 */
.L_x_6501:
[--C-:B------:R-:W-:Y:S01]  /*a140*/  @P2 FFMA.FTZ R2, R220, R5, R4.reuse ;  /* 0x00000005dc022223 */ /* 0x100fe20000010004 */
[----:B------:R-:W-:Y:S01]  /*a150*/  F2FP.BF16.F32.PACK_AB R177, R204, R177 ;  /* 0x000000b1ccb1723e */ /* 0x000fe200000010ff */
[----:B------:R-:W-:Y:S01]  /*a160*/  BSSY.RECONVERGENT B2, `(.L_x_6503) ;  /* 0x0000017000027945 */ /* 0x000fe20003800200 */
[----:B------:R-:W-:Y:S01]  /*a170*/  F2FP.BF16.F32.PACK_AB R178, R205, R178 ;  /* 0x000000b2cdb2723e */ /* 0x000fe200000010ff */
[----:B------:R-:W-:Y:S01]  /*a180*/  @P2 FFMA.FTZ R205, R23, R5, R4 ;  /* 0x0000000517cd2223 */ /* 0x000fe20000010004 */
[C---:B------:R-:W-:Y:S01]  /*a190*/  PRMT R204, R39.reuse, 0x7632, R204 ;  /* 0x0000763227cc7816 */ /* 0x040fe200000000cc */
[----:B--2---:R-:W-:Y:S01]  /*a1a0*/  @P2 FADD.FTZ R206, R216, -R2 ;  /* 0x80000002d8ce2221 */ /* 0x004fe20000010000 */
        /* <DEDUP_REMOVED lines=18> */
.L_x_6504:
[----:B------:R-:W-:Y:S05]  /*a2d0*/  BSYNC.RECONVERGENT B2 ;  /* 0x0000000000027941 */ /* 0x000fea0003800200 */
.L_x_6503:
        /* <DEDUP_REMOVED lines=16> */
.L_x_6490:
[----:B------:R-:W-:Y:S01]  /*a3e0*/  BSSY.RECONVERGENT B2, `(.L_x_6506) ;  /* 0x0000012000027945 */ /* 0x000fe20003800200 */
[----:B------:R-:W-:-:S03]  /*a3f0*/  ISETP.GT.AND P4, PT, R250, RZ, PT ;  /* 0x000000fffa00720c */ /* 0x000fc60003f84270 */
[----:B------:R-:W-:Y:S10]  /*a400*/  @!P3 BRA `(.L_x_6507) ;  /* 0x00000000003cb947 */ /* 0x000ff40003800000 */
[----:B------:R-:W-:Y:S01]  /*a410*/  @P4 FFMA.FTZ R2, R223, R5, R4 ;  /* 0x00000005df024223 */ /* 0x000fe20000010004 */
[----:B------:R-:W-:Y:S02]  /*a420*/  LOP3.LUT P2, RZ, R202, 0xff, RZ, 0xc0, !PT ;  /* 0x000000ffcaff7812 */ /* 0x000fe4000784c0ff */
[----:B---3--:R-:W-:Y:S01]  /*a430*/  SHF.L.U32 R204, R36, 0x10, RZ ;  /* 0x0000001024cc7819 */ /* 0x008fe200000006ff */
[----:B------:R-:W-:-:S04]  /*a440*/  @P4 FADD.FTZ R2, R219, -R2 ;  /* 0x80000002db024221 */ /* 0x000fc80000010000 */
[----:B------:R-:W-:-:S04]  /*a450*/  @P4 FFMA.FTZ R204, R249, R2, R204 ;  /* 0x00000002f9cc4223 */ /* 0x000fc800000100cc */
[----:B------:R-:W-:Y:S01]  /*a460*/  FMUL.FTZ R2, R204, UR13 ;  /* 0x0000000dcc027c20 */ /* 0x000fe20008410000 */
[----:B------:R-:W-:Y:S02]  /*a470*/  MOV R204, RZ ;  /* 0x000000ff00cc7202 */ /* 0x000fe40000000f00 */
[----:B-----5:R-:W-:Y:S01]  /*a480*/  @P2 SHF.L.U32 R205, R168, 0x10, RZ ;  /* 0x00000010a8cd2819 */ /* 0x020fe200000006ff */
[----:B------:R-:W-:-:S04]  /*a490*/  FMUL.FTZ R2, R2, UR12 ;  /* 0x0000000c02027c20 */ /* 0x000fc80008410000 */
[-C--:B------:R-:W-:Y:S01]  /*a4a0*/  @P2 FMUL.FTZ R204, R205, R2.reuse ;  /* 0x00000002cdcc2220 */ /* 0x080fe20000410000 */
[----:B------:R-:W-:-:S03]  /*a4b0*/  FMUL.FTZ R2, R64, R2 ;  /* 0x0000000240027220 */ /* 0x000fc60000410000 */
[----:B------:R-:W-:Y:S02]  /*a4c0*/  FADD.FTZ R148, R148, R204 ;  /* 0x000000cc94947221 */ /* 0x000fe40000010000 */
[----:B------:R-:W-:-:S04]  /*a4d0*/  FSEL R2, R2, RZ, P2 ;  /* 0x000000ff02027208 */ /* 0x000fc80001000000 */
[----:B------:R-:W-:-:S04]  /*a4e0*/  F2FP.BF16.F32.PACK_AB R2, RZ, R2 ;  /* 0x00000002ff02723e */ /* 0x000fc800000010ff */
[----:B--2---:R-:W-:-:S07]  /*a4f0*/  PRMT R172, R2, 0x7610, R172 ;  /* 0x0000761002ac7816 */ /* 0x004fce00000000ac */
.L_x_6507:
[----:B------:R-:W-:Y:S05]  /*a500*/  BSYNC.RECONVERGENT B2 ;  /* 0x0000000000027941 */ /* 0x000fea0003800200 */
.L_x_6506:
[----:B------:R-:W-:Y:S04]  /*a510*/  BSSY.RECONVERGENT B2, `(.L_x_6508) ;  /* 0x0000013000027945 */ /* 0x000fe80003800200 */
[----:B------:R-:W-:Y:S05]  /*a520*/  @!P3 BRA `(.L_x_6509) ;  /* 0x000000000044b947 */ /* 0x000fea0003800000 */
[----:B------:R-:W-:Y:S01]  /*a530*/  LOP3.LUT P2, RZ, R202, 0xff00, RZ, 0xc0, !PT ;  /* 0x0000ff00caff7812 */ /* 0x000fe2000784c0ff */
[----:B------:R-:W-:Y:S01]  /*a540*/  @P4 FFMA.FTZ R2, R181, R5, R4 ;  /* 0x00000005b5024223 */ /* 0x000fe20000010004 */
[----:B---3--:R-:W-:Y:S01]  /*a550*/  PRMT R204, R36, 0x7632, R204 ;  /* 0x0000763224cc7816 */ /* 0x008fe200000000cc */
[----:B------:R-:W-:Y:S02]  /*a560*/  HFMA2 R205, -RZ, RZ, 0, 0 ;  /* 0x00000000ffcd7431 */ /* 0x000fe400000001ff */
[----:B------:R-:W-:Y:S01]  /*a570*/  @P4 FADD.FTZ R2, R180, -R2 ;  /* 0x80000002b4024221 */ /* 0x000fe20000010000 */
[----:B------:R-:W-:-:S05]  /*a580*/  SHF.L.U32 R204, R204, 0x10, RZ ;  /* 0x00000010cccc7819 */ /* 0x000fca00000006ff */
[----:B------:R-:W-:Y:S02]  /*a590*/  @P4 FFMA.FTZ R204, R249, R2, R204 ;  /* 0x00000002f9cc4223 */ /* 0x000fe400000100cc */
[----:B-----5:R-:W-:Y:S02]  /*a5a0*/  @P2 PRMT R2, R168, 0x7632, R2 ;  /* 0x00007632a8022816 */ /* 0x020fe40000000002 */
        /* <DEDUP_REMOVED lines=8> */
[----:B--2---:R-:W-:-:S07]  /*a630*/  PRMT R172, R172, 0x5410, R2 ;  /* 0x00005410acac7816 */ /* 0x004fce0000000002 */
.L_x_6509:
[----:B------:R-:W-:Y:S05]  /*a640*/  BSYNC.RECONVERGENT B2 ;  /* 0x0000000000027941 */ /* 0x000fea0003800200 */
.L_x_6508:
[----:B------:R-:W-:Y:S04]  /*a650*/  BSSY.RECONVERGENT B2, `(.L_x_6510) ;  /* 0x0000011000027945 */ /* 0x000fe80003800200 */
[----:B------:R-:W-:Y:S05]  /*a660*/  @!P3 BRA `(.L_x_6511) ;  /* 0x00000000003cb947 */ /* 0x000fea0003800000 */
        /* <DEDUP_REMOVED lines=15> */
.L_x_6511:
[----:B------:R-:W-:Y:S05]  /*a760*/  BSYNC.RECONVERGENT B2 ;  /* 0x0000000000027941 */ /* 0x000fea0003800200 */
.L_x_6510:
        /* <DEDUP_REMOVED lines=19> */
.L_x_6513:
[----:B------:R-:W-:Y:S05]  /*a8a0*/  BSYNC.RECONVERGENT B2 ;  /* 0x0000000000027941 */ /* 0x000fea0003800200 */
.L_x_6512:
        /* <DEDUP_REMOVED lines=17> */
.L_x_6515:
[----:B------:R-:W-:Y:S05]  /*a9c0*/  BSYNC.RECONVERGENT B2 ;  /* 0x0000000000027941 */ /* 0x000fea0003800200 */
.L_x_6514:
        /* <DEDUP_REMOVED lines=19> */
.L_x_6517:
[----:B------:R-:W-:Y:S05]  /*ab00*/  BSYNC.RECONVERGENT B2 ;  /* 0x0000000000027941 */ /* 0x000fea0003800200 */
.L_x_6516:
        /* <DEDUP_REMOVED lines=17> */
.L_x_6519:
[----:B------:R-:W-:Y:S05]  /*ac20*/  BSYNC.RECONVERGENT B2 ;  /* 0x0000000000027941 */ /* 0x000fea0003800200 */
.L_x_6518:
        /* <DEDUP_REMOVED lines=18> */
[----:B--23--:R-:W-:Y:S01]  /*ad50*/  PRMT R175, R175, 0x5410, R2 ;  /* 0x00005410afaf7816 */ /* 0x00cfe20000000002 */
[----:B------:R-:W-:Y:S06]  /*ad60*/  BRA `(.L_x_6505) ;  /* 0x0000001800147947 */ /* 0x000fec0003800000 */
.L_x_6489:
        /* <DEDUP_REMOVED lines=22> */
[----:B--23--:R-:W-:-:S07]  /*aed0*/  PRMT R172, R177, 0x7610, R172 ;  /* 0x00007610b1ac7816 */ /* 0x00cfce00000000ac */
.L_x_6522:
[----:B------:R-:W-:Y:S05]  /*aee0*/  BSYNC.RECONVERGENT B2 ;  /* 0x0000000000027941 */ /* 0x000fea0003800200 */
.L_x_6521:
        /* <DEDUP_REMOVED lines=13> */
[----:B--23--:R-:W-:-:S07]  /*afc0*/  PRMT R172, R172, 0x5410, R177 ;  /* 0x00005410acac7816 */ /* 0x00cfce00000000b1 */
.L_x_6524:
[----:B------:R-:W-:Y:S05]  /*afd0*/  BSYNC.RECONVERGENT B2 ;  /* 0x0000000000027941 */ /* 0x000fea0003800200 */
.L_x_6523:
        /* <DEDUP_REMOVED lines=17> */
.L_x_6526:
[----:B------:R-:W-:Y:S05]  /*b0f0*/  BSYNC.RECONVERGENT B2 ;  /* 0x0000000000027941 */ /* 0x000fea0003800200 */
.L_x_6525:
        /* <DEDUP_REMOVED lines=8> */
[----:B---3--:R-:W-:-:S03]  /*b180*/  HFMA2 R205, -RZ, RZ, 0, 0 ;  /* 0x00000000ffcd7431 */ /* 0x008fc600000001ff */
        /* <DEDUP_REMOVED lines=9> */
.L_x_6528:
[----:B------:R-:W-:Y:S05]  /*b220*/  BSYNC.RECONVERGENT B2 ;  /* 0x0000000000027941 */ /* 0x000fea0003800200 */
.L_x_6527:
[----:B------:R-:W-:Y:S01]  /*b230*/  FFMA.FTZ R178, R221, R5, R4 ;  /* 0x00000005ddb27223 */ /* 0x000fe20000010004 */
[----:B------:R-:W-:Y:S03]  /*b240*/  BSSY.RECONVERGENT B2, `(.L_x_6529) ;  /* 0x0000010000027945 */ /* 0x000fe60003800200 */
[----:B------:R-:W-:-:S04]  /*b250*/  FADD.FTZ R178, R217, -R178 ;  /* 0x800000b2d9b27221 */ /* 0x000fc80000010000 */
[----:B------:R-:W-:-:S05]  /*b260*/  FMUL.FTZ R178, R249, R178 ;  /* 0x000000b2f9b27220 */ /* 0x000fca0000410000 */
[----:B------:R-:W-:Y:S01]  /*b270*/  FSEL R178, R178, RZ, P2 ;  /* 0x000000ffb2b27208 */ /* 0x000fe20001000000 */
[----:B------:R-:W-:Y:S06]  /*b280*/  @!P3 BRA `(.L_x_6530) ;  /* 0x00000000002cb947 */ /* 0x000fec0003800000 */
[----:B------:R-:W-:Y:S01]  /*b290*/  LOP3.LUT P4, RZ, R203, 0xff, RZ, 0xc0, !PT ;  /* 0x000000ffcbff7812 */ /* 0x000fe2000788c0ff */
[----:B---3--:R-:W-:Y:S01]  /*b2a0*/  FMUL.FTZ R204, R178, UR13 ;  /* 0x0000000db2cc7c20 */ /* 0x008fe20008410000 */
        /* <DEDUP_REMOVED lines=9> */
.L_x_6530:
[----:B------:R-:W-:Y:S05]  /*b340*/  BSYNC.RECONVERGENT B2 ;  /* 0x0000000000027941 */ /* 0x000fea0003800200 */
.L_x_6529:
[----:B---3--:R-:W-:Y:S01]  /*b350*/  FFMA.FTZ R204, R25, R5, R4 ;  /* 0x0000000519cc7223 */ /* 0x008fe20000010004 */
        /* <DEDUP_REMOVED lines=17> */
.L_x_6532:
[----:B------:R-:W-:Y:S05]  /*b470*/  BSYNC.RECONVERGENT B2 ;  /* 0x0000000000027941 */ /* 0x000fea0003800200 */
.L_x_6531:
        /* <DEDUP_REMOVED lines=24> */
.L_x_6534:
[----:B------:R-:W-:Y:S05]  /*b600*/  BSYNC.RECONVERGENT B2 ;  /* 0x0000000000027941 */ /* 0x000fea0003800200 */
.L_x_6533:
        /* <DEDUP_REMOVED lines=14> */
[----:B--2---:R-:W-:Y:S01]  /*b6f0*/  PRMT R175, R175, 0x5410, R2 ;  /* 0x00005410afaf7816 */ /* 0x004fe20000000002 */
[----:B------:R-:W-:Y:S06]  /*b700*/  BRA `(.L_x_6505) ;  /* 0x0000000c00ac7947 */ /* 0x000fec0003800000 */
.L_x_6520:
        /* <DEDUP_REMOVED lines=8> */
[----:B---3-5:R-:W-:Y:S01]  /*b790*/  SHF.L.U32 R204, R168, 0x10, RZ ;  /* 0x00000010a8cc7819 */ /* 0x028fe200000006ff */
[----:B------:R-:W-:-:S04]  /*b7a0*/  FADD.FTZ R2, R219, -R2 ;  /* 0x80000002db027221 */ /* 0x000fc80000010000 */
[----:B------:R-:W-:-:S05]  /*b7b0*/  FMUL.FTZ R2, R249, R2 ;  /* 0x00000002f9027220 */ /* 0x000fca0000410000 */
[----:B------:R-:W-:-:S05]  /*b7c0*/  FSEL R2, R2, RZ, P4 ;  /* 0x000000ff02027208 */ /* 0x000fca0002000000 */
[----:B------:R-:W-:-:S04]  /*b7d0*/  FMUL.FTZ R2, R2, UR13 ;  /* 0x0000000d02027c20 */ /* 0x000fc80008410000 */
[----:B------:R-:W-:-:S04]  /*b7e0*/  FMUL.FTZ R2, R2, UR12 ;  /* 0x0000000c02027c20 */ /* 0x000fc80008410000 */
[----:B------:R-:W-:-:S07]  /*b7f0*/  FMUL.FTZ R2, R204, R2 ;  /* 0x00000002cc027220 */ /* 0x000fce0000410000 */
.L_x_6538:
[----:B------:R-:W-:Y:S05]  /*b800*/  BSYNC.RECONVERGENT B3 ;  /* 0x0000000000037941 */ /* 0x000fea0003800200 */
.L_x_6537:
        /* <DEDUP_REMOVED lines=11> */
[----:B--23--:R-:W-:-:S07]  /*b8c0*/  PRMT R172, R2, 0x7610, R172 ;  /* 0x0000761002ac7816 */ /* 0x00cfce00000000ac */
.L_x_6536:
[----:B------:R-:W-:Y:S05]  /*b8d0*/  BSYNC.RECONVERGENT B2 ;  /* 0x0000000000027941 */ /* 0x000fea0003800200 */
.L_x_6535:
        /* <DEDUP_REMOVED lines=8> */
[----:B---3-5:R-:W-:Y:S01]  /*b960*/  PRMT R204, R168, 0x7632, R204 ;  /* 0x00007632a8cc7816 */ /* 0x028fe200000000cc */
[----:B------:R-:W-:-:S03]  /*b970*/  FADD.FTZ R2, R180, -R2 ;  /* 0x80000002b4027221 */ /* 0x000fc60000010000 */
[----:B------:R-:W-:Y:S01]  /*b980*/  SHF.L.U32 R204, R204, 0x10, RZ ;  /* 0x00000010cccc7819 */ /* 0x000fe200000006ff */
[----:B------:R-:W-:-:S05]  /*b990*/  FMUL.FTZ R2, R249, R2 ;  /* 0x00000002f9027220 */ /* 0x000fca0000410000 */
[----:B------:R-:W-:-:S05]  /*b9a0*/  FSEL R2, R2, RZ, P4 ;  /* 0x000000ff02027208 */ /* 0x000fca0002000000 */
[----:B------:R-:W-:-:S04]  /*b9b0*/  FMUL.FTZ R2, R2, UR13 ;  /* 0x0000000d02027c20 */ /* 0x000fc80008410000 */
[----:B------:R-:W-:-:S04]  /*b9c0*/  FMUL.FTZ R2, R2, UR12 ;  /* 0x0000000c02027c20 */ /* 0x000fc80008410000 */
[----:B------:R-:W-:-:S07]  /*b9d0*/  FMUL.FTZ R2, R204, R2 ;  /* 0x00000002cc027220 */ /* 0x000fce0000410000 */
.L_x_6542:
[----:B------:R-:W-:Y:S05]  /*b9e0*/  BSYNC.RECONVERGENT B3 ;  /* 0x0000000000037941 */ /* 0x000fea0003800200 */
.L_x_6541:
        /* <DEDUP_REMOVED lines=12> */
.L_x_6540:
[----:B------:R-:W-:Y:S05]  /*bab0*/  BSYNC.RECONVERGENT B2 ;  /* 0x0000000000027941 */ /* 0x000fea0003800200 */
.L_x_6539:
        /* <DEDUP_REMOVED lines=15> */
.L_x_6546:
[----:B------:R-:W-:Y:S05]  /*bbb0*/  BSYNC.RECONVERGENT B3 ;  /* 0x0000000000037941 */ /* 0x000fea0003800200 */
.L_x_6545:
        /* <DEDUP_REMOVED lines=12> */
.L_x_6544:
[----:B------:R-:W-:Y:S05]  /*bc80*/  BSYNC.RECONVERGENT B2 ;  /* 0x0000000000027941 */ /* 0x000fea0003800200 */
.L_x_6543:
        /* <DEDUP_REMOVED lines=16> */
.L_x_6550:
[----:B------:R-:W-:Y:S05]  /*bd90*/  BSYNC.RECONVERGENT B3 ;  /* 0x0000000000037941 */ /* 0x000fea0003800200 */
.L_x_6549:
        /* <DEDUP_REMOVED lines=12> */
.L_x_6548:
[----:B------:R-:W-:Y:S05]  /*be60*/  BSYNC.RECONVERGENT B2 ;  /* 0x0000000000027941 */ /* 0x000fea0003800200 */
.L_x_6547:
        /* <DEDUP_REMOVED lines=15> */
.L_x_6554:
[----:B------:R-:W-:Y:S05]  /*bf60*/  BSYNC.RECONVERGENT B3 ;  /* 0x0000000000037941 */ /* 0x000fea0003800200 */
.L_x_6553:
        /* <DEDUP_REMOVED lines=12> */
.L_x_6552:
[----:B------:R-:W-:Y:S05]  /*c030*/  BSYNC.RECONVERGENT B2 ;  /* 0x0000000000027941 */ /* 0x000fea0003800200 */
.L_x_6551:
        /* <DEDUP_REMOVED lines=16> */
.L_x_6558:
[----:B------:R-:W-:Y:S05]  /*c140*/  BSYNC.RECONVERGENT B3 ;  /* 0x0000000000037941 */ /* 0x000fea0003800200 */
.L_x_6557:
        /* <DEDUP_REMOVED lines=12> */
.L_x_6556:
[----:B------:R-:W-:Y:S05]  /*c210*/  BSYNC.RECONVERGENT B2 ;  /* 0x0000000000027941 */ /* 0x000fea0003800200 */
.L_x_6555:
        /* <DEDUP_REMOVED lines=15> */
.L_x_6562:
[----:B------:R-:W-:Y:S05]  /*c310*/  BSYNC.RECONVERGENT B3 ;  /* 0x0000000000037941 */ /* 0x000fea0003800200 */
.L_x_6561:
        /* <DEDUP_REMOVED lines=12> */
.L_x_6560:
[----:B------:R-:W-:Y:S05]  /*c3e0*/  BSYNC.RECONVERGENT B2 ;  /* 0x0000000000027941 */ /* 0x000fea0003800200 */
.L_x_6559:
        /* <DEDUP_REMOVED lines=16> */
.L_x_6564:
[----:B------:R-:W-:Y:S05]  /*c4f0*/  BSYNC.RECONVERGENT B2 ;  /* 0x0000000000027941 */ /* 0x000fea0003800200 */
.L_x_6563:
        /* <DEDUP_REMOVED lines=12> */
.L_x_6505:
[----:B------:R-:W-:Y:S05]  /*c5c0*/  BSYNC.RECONVERGENT B1 ;  /* 0x0000000000017941 */ /* 0x000fea0003800200 */
.L_x_6488:
[----:B------:R-:W0:Y:S01]  /*c5d0*/  @P1 LDC.64 R202, c[0x0][0x478] ;  /* 0x00011e00ffca1b82 */ /* 0x000e220000000a00 */
        /* <DEDUP_REMOVED lines=13> */
.L_x_6566:
[----:B------:R-:W-:Y:S05]  /*c6b0*/  BSYNC.RECONVERGENT B1 ;  /* 0x0000000000017941 */ /* 0x000fea0003800200 */
.L_x_6565:
        /* <DEDUP_REMOVED lines=23> */
[----:B0----5:R-:W-:-:S05]  /*c830*/  @P4 SHF.L.U32 R202, R168, 0x10, RZ ;  /* 0x00000010a8ca4819 */ /* 0x021fca00000006ff */
[-C--:B------:R-:W-:Y:S01]  /*c840*/  @P4 FMUL.FTZ R178, R202, R2.reuse ;  /* 0x00000002cab24220 */ /* 0x080fe20000410000 */
[----:B------:R-:W-:-:S03]  /*c850*/  FMUL.FTZ R2, R72, R2 ;  /* 0x0000000248027220 */ /* 0x000fc60000410000 */
[----:B------:R-:W-:Y:S02]  /*c860*/  FADD.FTZ R140, R140, R178 ;  /* 0x000000b28c8c7221 */ /* 0x000fe40000010000 */
[----:B------:R-:W-:-:S04]  /*c870*/  FSEL R2, R2, RZ, P4 ;  /* 0x000000ff02027208 */ /* 0x000fc80002000000 */
[----:B------:R-:W-:-:S04]  /*c880*/  F2FP.BF16.F32.PACK_AB R2, RZ, R2 ;  /* 0x00000002ff02723e */ /* 0x000fc800000010ff */
[----:B--23--:R-:W-:-:S07]  /*c890*/  PRMT R172, R2, 0x7610, R172 ;  /* 0x0000761002ac7816 */ /* 0x00cfce00000000ac */
.L_x_6571:
[----:B------:R-:W-:Y:S05]  /*c8a0*/  BSYNC.RECONVERGENT B2 ;  /* 0x0000000000027941 */ /* 0x000fea0003800200 */
.L_x_6570:
[----:B------:R-:W-:Y:S04]  /*c8b0*/  BSSY.RECONVERGENT B2, `(.L_x_6572) ;  /* 0x000000e000027945 */ /* 0x000fe80003800200 */
[----:B------:R-:W-:Y:S05]  /*c8c0*/  @!P3 BRA `(.L_x_6573) ;  /* 0x000000000030b947 */ /* 0x000fea0003800000 */
[----:B------:R-:W-:Y:S01]  /*c8d0*/  LOP3.LUT P4, RZ, R200, 0xff00, RZ, 0xc0, !PT ;  /* 0x0000ff00c8ff7812 */ /* 0x000fe2000788c0ff */
[----:B------:R-:W-:Y:S01]  /*c8e0*/  FMUL.FTZ R2, R176, UR13 ;  /* 0x0000000db0027c20 */ /* 0x000fe20008410000 */
[----:B0-----:R-:W-:-:S03]  /*c8f0*/  HFMA2 R202, -RZ, RZ, 0, 0 ;  /* 0x00000000ffca7431 */ /* 0x001fc600000001ff */
        /* <DEDUP_REMOVED lines=8> */
[----:B--23--:R-:W-:-:S07]  /*c980*/  PRMT R172, R172, 0x5410, R2 ;  /* 0x00005410acac7816 */ /* 0x00cfce0000000002 */
.L_x_6573:
[----:B------:R-:W-:Y:S05]  /*c990*/  BSYNC.RECONVERGENT B2 ;  /* 0x0000000000027941 */ /* 0x000fea0003800200 */
.L_x_6572:
[----:B------:R-:W-:Y:S04]  /*c9a0*/  BSSY.RECONVERGENT B2, `(.L_x_6574) ;  /* 0x000000d000027945 */ /* 0x000fe80003800200 */
[----:B------:R-:W-:Y:S05]  /*c9b0*/  @!P3 BRA `(.L_x_6575) ;  /* 0x00000000002cb947 */ /* 0x000fea0003800000 */
        /* <DEDUP_REMOVED lines=11> */
.L_x_6575:
[----:B------:R-:W-:Y:S05]  /*ca70*/  BSYNC.RECONVERGENT B2 ;  /* 0x0000000000027941 */ /* 0x000fea0003800200 */
.L_x_6574:
[----:B------:R-:W-:Y:S01]  /*ca80*/  PRMT R178, R33, 0x7632, R178 ;  /* 0x0000763221b27816 */ /* 0x000fe200000000b2 */
[----:B------:R-:W-:Y:S01]  /*ca90*/  @P2 FFMA.FTZ R2, R19, R5, R4 ;  /* 0x0000000513022223 */ /* 0x000fe20000010004 */
[----:B------:R-:W-:Y:S02]  /*caa0*/  BSSY.RECONVERGENT B2, `(.L_x_6576) ;  /* 0x0000011000027945 */ /* 0x000fe40003800200 */
[----:B0-----:R-:W-:Y:S01]  /*cab0*/  SHF.L.U32 R202, R178, 0x10, RZ ;  /* 0x00000010b2ca7819 */ /* 0x001fe200000006ff */
        /* <DEDUP_REMOVED lines=15> */
.L_x_6577:
[----:B------:R-:W-:Y:S05]  /*cbb0*/  BSYNC.RECONVERGENT B2 ;  /* 0x0000000000027941 */ /* 0x000fea0003800200 */
.L_x_6576:
        /* <DEDUP_REMOVED lines=17> */
.L_x_6579:
[----:B------:R-:W-:Y:S05]  /*ccd0*/  BSYNC.RECONVERGENT B2 ;  /* 0x0000000000027941 */ /* 0x000fea0003800200 */
.L_x_6578:
        /* <DEDUP_REMOVED lines=19> */
.L_x_6581:
[----:B------:R-:W-:Y:S05]  /*ce10*/  BSYNC.RECONVERGENT B2 ;  /* 0x0000000000027941 */ /* 0x000fea0003800200 */
.L_x_6580:
[--C-:B------:R-:W-:Y:S01]  /*ce20*/  @P2 FFMA.FTZ R2, R212, R5, R4.reuse ;  /* 0x00000005d4022223 */ /* 0x100fe20000010004 */
[----:B------:R-:W-:Y:S01]  /*ce30*/  F2FP.BF16.F32.PACK_AB R177, R202, R177 ;  /* 0x000000b1cab1723e */ /* 0x000fe200000010ff */
[----:B------:R-:W-:Y:S01]  /*ce40*/  BSSY.RECONVERGENT B2, `(.L_x_6582) ;  /* 0x0000017000027945 */ /* 0x000fe20003800200 */
[----:B------:R-:W-:Y:S01]  /*ce50*/  F2FP.BF16.F32.PACK_AB R178, R178, R203 ;  /* 0x000000cbb2b2723e */ /* 0x000fe200000010ff */
[----:B------:R-:W-:Y:S01]  /*ce60*/  @P2 FFMA.FTZ R203, R15, R5, R4 ;  /* 0x000000050fcb2223 */ /* 0x000fe20000010004 */
[C---:B------:R-:W-:Y:S01]  /*ce70*/  PRMT R202, R35.reuse, 0x7632, R202 ;  /* 0x0000763223ca7816 */ /* 0x040fe200000000ca */
[----:B---3--:R-:W-:Y:S01]  /*ce80*/  @P2 FADD.FTZ R204, R208, -R2 ;  /* 0x80000002d0cc2221 */ /* 0x008fe20000010000 */
        /* <DEDUP_REMOVED lines=18> */
.L_x_6583:
[----:B------:R-:W-:Y:S05]  /*cfb0*/  BSYNC.RECONVERGENT B2 ;  /* 0x0000000000027941 */ /* 0x000fea0003800200 */
.L_x_6582:
        /* <DEDUP_REMOVED lines=16> */
.L_x_6569:
[----:B------:R-:W-:Y:S01]  /*d0c0*/  BSSY.RECONVERGENT B2, `(.L_x_6585) ;  /* 0x0000012000027945 */ /* 0x000fe20003800200 */
[----:B------:R-:W-:-:S03]  /*d0d0*/  ISETP.GT.AND P4, PT, R250, RZ, PT ;  /* 0x000000fffa00720c */ /* 0x000fc60003f84270 */
[----:B------:R-:W-:Y:S10]  /*d0e0*/  @!P3 BRA `(.L_x_6586) ;  /* 0x00000000003cb947 */ /* 0x000ff40003800000 */
[----:B------:R-:W-:Y:S01]  /*d0f0*/  @P4 FFMA.FTZ R2, R215, R5, R4 ;  /* 0x00000005d7024223 */ /* 0x000fe20000010004 */
[----:B------:R-:W-:Y:S02]  /*d100*/  LOP3.LUT P2, RZ, R200, 0xff, RZ, 0xc0, !PT ;  /* 0x000000ffc8ff7812 */ /* 0x000fe4000784c0ff */
[----:B0-----:R-:W-:Y:S01]  /*d110*/  SHF.L.U32 R202, R32, 0x10, RZ ;  /* 0x0000001020ca7819 */ /* 0x001fe200000006ff */
        /* <DEDUP_REMOVED lines=11> */
[----:B--23--:R-:W-:-:S07]  /*d1d0*/  PRMT R172, R2, 0x7610, R172 ;  /* 0x0000761002ac7816 */ /* 0x00cfce00000000ac */
.L_x_6586:
[----:B------:R-:W-:Y:S05]  /*d1e0*/  BSYNC.RECONVERGENT B2 ;  /* 0x0000000000027941 */ /* 0x000fea0003800200 */
.L_x_6585:
[----:B------:R-:W-:Y:S04]  /*d1f0*/  BSSY.RECONVERGENT B2, `(.L_x_6587) ;  /* 0x0000013000027945 */ /* 0x000fe80003800200 */
[----:B------:R-:W-:Y:S05]  /*d200*/  @!P3 BRA `(.L_x_6588) ;  /* 0x000000000044b947 */ /* 0x000fea0003800000 */
[----:B------:R-:W-:Y:S01]  /*d210*/  LOP3.LUT P2, RZ, R200, 0xff00, RZ, 0xc0, !PT ;  /* 0x0000ff00c8ff7812 */ /* 0x000fe2000784c0ff */
[----:B------:R-:W-:Y:S01]  /*d220*/  @P4 FFMA.FTZ R2, R21, R5, R4 ;  /* 0x0000000515024223 */ /* 0x000fe20000010004 */
[----:B0-----:R-:W-:Y:S01]  /*d230*/  PRMT R202, R32, 0x7632, R202 ;  /* 0x0000763220ca7816 */ /* 0x001fe200000000ca */
        /* <DEDUP_REMOVED lines=13> */
[----:B--23--:R-:W-:-:S07]  /*d310*/  PRMT R172, R172, 0x5410, R2 ;  /* 0x00005410acac7816 */ /* 0x00cfce0000000002 */
.L_x_6588:
[----:B------:R-:W-:Y:S05]  /*d320*/  BSYNC.RECONVERGENT B2 ;  /* 0x0000000000027941 */ /* 0x000fea0003800200 */
.L_x_6587:
[----:B------:R-:W-:Y:S04]  /*d330*/  BSSY.RECONVERGENT B2, `(.L_x_6589) ;  /* 0x0000011000027945 */ /* 0x000fe80003800200 */
[----:B------:R-:W-:Y:S05]  /*d340*/  @!P3 BRA `(.L_x_6590) ;  /* 0x00000000003cb947 */ /* 0x000fea0003800000 */
        /* <DEDUP_REMOVED lines=15> */
.L_x_6590:
[----:B------:R-:W-:Y:S05]  /*d440*/  BSYNC.RECONVERGENT B2 ;  /* 0x0000000000027941 */ /* 0x000fea0003800200 */
.L_x_6589:
        /* <DEDUP_REMOVED lines=19> */
.L_x_6592:
[----:B------:R-:W-:Y:S05]  /*d580*/  BSYNC.RECONVERGENT B2 ;  /* 0x0000000000027941 */ /* 0x000fea0003800200 */
.L_x_6591:
        /* <DEDUP_REMOVED lines=17> */
.L_x_6594:
[----:B------:R-:W-:Y:S05]  /*d6a0*/  BSYNC.RECONVERGENT B2 ;  /* 0x0000000000027941 */ /* 0x000fea0003800200 */
.L_x_6593:
        /* <DEDUP_REMOVED lines=19> */
.L_x_6596:
[----:B------:R-:W-:Y:S05]  /*d7e0*/  BSYNC.RECONVERGENT B2 ;  /* 0x0000000000027941 */ /* 0x000fea0003800200 */
.L_x_6595:
        /* <DEDUP_REMOVED lines=17> */
.L_x_6598:
[----:B------:R-:W-:Y:S05]  /*d900*/  BSYNC.RECONVERGENT B2 ;  /* 0x0000000000027941 */ /* 0x000fea0003800200 */
.L_x_6597:
        /* <DEDUP_REMOVED lines=18> */
[----:B0-23--:R-:W-:Y:S01]  /*da30*/  PRMT R175, R175, 0x5410, R2 ;  /* 0x00005410afaf7816 */ /* 0x00dfe20000000002 */
[----:B------:R-:W-:Y:S06]  /*da40*/  BRA `(.L_x_6584) ;  /* 0x0000001800147947 */ /* 0x000fec0003800000 */
.L_x_6568:
        /* <DEDUP_REMOVED lines=22> */
[----:B0-23--:R-:W-:-:S07]  /*dbb0*/  PRMT R172, R177, 0x7610, R172 ;  /* 0x00007610b1ac7816 */ /* 0x00dfce00000000ac */
.L_x_6601:
[----:B------:R-:W-:Y:S05]  /*dbc0*/  BSYNC.RECONVERGENT B2 ;  /* 0x0000000000027941 */ /* 0x000fea0003800200 */
.L_x_6600:
        /* <DEDUP_REMOVED lines=13> */
[----:B0-23--:R-:W-:-:S07]  /*dca0*/  PRMT R172, R172, 0x5410, R177 ;  /* 0x00005410acac7816 */ /* 0x00dfce00000000b1 */
.L_x_6603:
[----:B------:R-:W-:Y:S05]  /*dcb0*/  BSYNC.RECONVERGENT B2 ;  /* 0x0000000000027941 */ /* 0x000fea0003800200 */
.L_x_6602:
        /* <DEDUP_REMOVED lines=17> */
.L_x_6605:
[----:B------:R-:W-:Y:S05]  /*ddd0*/  BSYNC.RECONVERGENT B2 ;  /* 0x0000000000027941 */ /* 0x000fea0003800200 */
.L_x_6604:
        /* <DEDUP_REMOVED lines=8> */
[----:B0-----:R-:W-:-:S03]  /*de60*/  HFMA2 R203, -RZ, RZ, 0, 0 ;  /* 0x00000000ffcb7431 */ /* 0x001fc600000001ff */
        /* <DEDUP_REMOVED lines=9> */
.L_x_6607:
[----:B------:R-:W-:Y:S05]  /*df00*/  BSYNC.RECONVERGENT B2 ;  /* 0x0000000000027941 */ /* 0x000fea0003800200 */
.L_x_6606:
        /* <DEDUP_REMOVED lines=17> */
.L_x_6609:
[----:B------:R-:W-:Y:S05]  /*e020*/  BSYNC.RECONVERGENT B2 ;  /* 0x0000000000027941 */ /* 0x000fea0003800200 */
.L_x_6608:
        /* <DEDUP_REMOVED lines=18> */
.L_x_6611:
[----:B------:R-:W-:Y:S05]  /*e150*/  BSYNC.RECONVERGENT B2 ;  /* 0x0000000000027941 */ /* 0x000fea0003800200 */
.L_x_6610:
        /* <DEDUP_REMOVED lines=24> */
.L_x_6613:
[----:B------:R-:W-:Y:S05]  /*e2e0*/  BSYNC.RECONVERGENT B2 ;  /* 0x0000000000027941 */ /* 0x000fea0003800200 */
.L_x_6612:
        /* <DEDUP_REMOVED lines=14> */
[----:B--23--:R-:W-:Y:S01]  /*e3d0*/  PRMT R175, R175, 0x5410, R2 ;  /* 0x00005410afaf7816 */ /* 0x00cfe20000000002 */
[----:B------:R-:W-:Y:S06]  /*e3e0*/  BRA `(.L_x_6584) ;  /* 0x0000000c00ac7947 */ /* 0x000fec0003800000 */
.L_x_6599:
        /* <DEDUP_REMOVED lines=8> */
[----:B0----5:R-:W-:Y:S01]  /*e470*/  SHF.L.U32 R202, R168, 0x10, RZ ;  /* 0x00000010a8ca7819 */ /* 0x021fe200000006ff */
[----:B------:R-:W-:-:S04]  /*e480*/  FADD.FTZ R2, R211, -R2 ;  /* 0x80000002d3027221 */ /* 0x000fc80000010000 */
[----:B------:R-:W-:-:S05]  /*e490*/  FMUL.FTZ R2, R249, R2 ;  /* 0x00000002f9027220 */ /* 0x000fca0000410000 */
[----:B------:R-:W-:-:S05]  /*e4a0*/  FSEL R2, R2, RZ, P4 ;  /* 0x000000ff02027208 */ /* 0x000fca0002000000 */
[----:B------:R-:W-:-:S04]  /*e4b0*/  FMUL.FTZ R2, R2, UR13 ;  /* 0x0000000d02027c20 */ /* 0x000fc80008410000 */
[----:B------:R-:W-:-:S04]  /*e4c0*/  FMUL.FTZ R2, R2, UR12 ;  /* 0x0000000c02027c20 */ /* 0x000fc80008410000 */
[----:B------:R-:W-:-:S07]  /*e4d0*/  FMUL.FTZ R2, R202, R2 ;  /* 0x00000002ca027220 */ /* 0x000fce0000410000 */
.L_x_6617:
[----:B------:R-:W-:Y:S05]  /*e4e0*/  BSYNC.RECONVERGENT B3 ;  /* 0x0000000000037941 */ /* 0x000fea0003800200 */
.L_x_6616:
        /* <DEDUP_REMOVED lines=11> */
[----:B0-23--:R-:W-:-:S07]  /*e5a0*/  PRMT R172, R2, 0x7610, R172 ;  /* 0x0000761002ac7816 */ /* 0x00dfce00000000ac */
.L_x_6615:
[----:B------:R-:W-:Y:S05]  /*e5b0*/  BSYNC.RECONVERGENT B2 ;  /* 0x0000000000027941 */ /* 0x000fea0003800200 */
.L_x_6614:
        /* <DEDUP_REMOVED lines=8> */
[----:B0----5:R-:W-:Y:S01]  /*e640*/  PRMT R202, R168, 0x7632, R202 ;  /* 0x00007632a8ca7816 */ /* 0x021fe200000000ca */
[----:B------:R-:W-:-:S03]  /*e650*/  FADD.FTZ R2, R20, -R2 ;  /* 0x8000000214027221 */ /* 0x000fc60000010000 */
[----:B------:R-:W-:Y:S01]  /*e660*/  SHF.L.U32 R202, R202, 0x10, RZ ;  /* 0x00000010caca7819 */ /* 0x000fe200000006ff */
[----:B------:R-:W-:-:S05]  /*e670*/  FMUL.FTZ R2, R249, R2 ;  /* 0x00000002f9027220 */ /* 0x000fca0000410000 */
[----:B------:R-:W-:-:S05]  /*e680*/  FSEL R2, R2, RZ, P4 ;  /* 0x000000ff02027208 */ /* 0x000fca0002000000 */
[----:B------:R-:W-:-:S04]  /*e690*/  FMUL.FTZ R2, R2, UR13 ;  /* 0x0000000d02027c20 */ /* 0x000fc80008410000 */
[----:B------:R-:W-:-:S04]  /*e6a0*/  FMUL.FTZ R2, R2, UR12 ;  /* 0x0000000c02027c20 */ /* 0x000fc80008410000 */
[----:B------:R-:W-:-:S07]  /*e6b0*/  FMUL.FTZ R2, R202, R2 ;  /* 0x00000002ca027220 */ /* 0x000fce0000410000 */
.L_x_6621:
[----:B------:R-:W-:Y:S05]  /*e6c0*/  BSYNC.RECONVERGENT B3 ;  /* 0x0000000000037941 */ /* 0x000fea0003800200 */
.L_x_6620:
        /* <DEDUP_REMOVED lines=12> */
.L_x_6619:
[----:B------:R-:W-:Y:S05]  /*e790*/  BSYNC.RECONVERGENT B2 ;  /* 0x0000000000027941 */ /* 0x000fea0003800200 */
.L_x_6618:
        /* <DEDUP_REMOVED lines=15> */
.L_x_6625:
[----:B------:R-:W-:Y:S05]  /*e890*/  BSYNC.RECONVERGENT B3 ;  /* 0x0000000000037941 */ /* 0x000fea0003800200 */
.L_x_6624:
        /* <DEDUP_REMOVED lines=12> */
.L_x_6623:
[----:B------:R-:W-:Y:S05]  /*e960*/  BSYNC.RECONVERGENT B2 ;  /* 0x0000000000027941 */ /* 0x000fea0003800200 */
.L_x_6622:
        /* <DEDUP_REMOVED lines=16> */
.L_x_6629:
[----:B------:R-:W-:Y:S05]  /*ea70*/  BSYNC.RECONVERGENT B3 ;  /* 0x0000000000037941 */ /* 0x000fea0003800200 */
.L_x_6628:
        /* <DEDUP_REMOVED lines=12> */
.L_x_6627:
[----:B------:R-:W-:Y:S05]  /*eb40*/  BSYNC.RECONVERGENT B2 ;  /* 0x0000000000027941 */ /* 0x000fea0003800200 */
.L_x_6626:
        /* <DEDUP_REMOVED lines=15> */
.L_x_6633:
[----:B------:R-:W-:Y:S05]  /*ec40*/  BSYNC.RECONVERGENT B3 ;  /* 0x0000000000037941 */ /* 0x000fea0003800200 */
.L_x_6632:
        /* <DEDUP_REMOVED lines=12> */
.L_x_6631:
[----:B------:R-:W-:Y:S05]  /*ed10*/  BSYNC.RECONVERGENT B2 ;  /* 0x0000000000027941 */ /* 0x000fea0003800200 */
.L_x_6630:
        /* <DEDUP_REMOVED lines=16> */
.L_x_6637:
[----:B------:R-:W-:Y:S05]  /*ee20*/  BSYNC.RECONVERGENT B3 ;  /* 0x0000000000037941 */ /* 0x000fea0003800200 */
.L_x_6636:
        /* <DEDUP_REMOVED lines=12> */
.L_x_6635:
[----:B------:R-:W-:Y:S05]  /*eef0*/  BSYNC.RECONVERGENT B2 ;  /* 0x0000000000027941 */ /* 0x000fea0003800200 */
.L_x_6634:
        /* <DEDUP_REMOVED lines=15> */
.L_x_6641:
[----:B------:R-:W-:Y:S05]  /*eff0*/  BSYNC.RECONVERGENT B3 ;  /* 0x0000000000037941 */ /* 0x000fea0003800200 */
.L_x_6640:
        /* <DEDUP_REMOVED lines=12> */
.L_x_6639:
[----:B------:R-:W-:Y:S05]  /*f0c0*/  BSYNC.RECONVERGENT B2 ;  /* 0x0000000000027941 */ /* 0x000fea0003800200 */
.L_x_6638:
        /* <DEDUP_REMOVED lines=16> */
.L_x_6643:
[----:B------:R-:W-:Y:S05]  /*f1d0*/  BSYNC.RECONVERGENT B2 ;  /* 0x0000000000027941 */ /* 0x000fea0003800200 */
.L_x_6642:
        /* <DEDUP_REMOVED lines=12> */
.L_x_6584:
[----:B------:R-:W-:Y:S05]  /*f2a0*/  BSYNC.RECONVERGENT B1 ;  /* 0x0000000000017941 */ /* 0x000fea0003800200 */
.L_x_6567:
        /* <DEDUP_REMOVED lines=14> */
.L_x_6645:
[----:B------:R-:W-:Y:S05]  /*f390*/  BSYNC.RECONVERGENT B1 ;  /* 0x0000000000017941 */ /* 0x000fea0003800200 */
.L_x_6644:
[----:B------:R-:W-:Y:S04]  /*f3a0*/  BSSY.RECONVERGENT B1, `(.L_x_6646) ;  /* 0x00002b4000017945 */ /* 0x000fe80003800200 */
[----:B------:R-:W-:Y:S05]  /*f3b0*/  @!P0 BRA `(.L_x_6647) ;  /* 0x0000001000dc8947 */ /* 0x000fea0003800000 */
[----:B------:R-:W-:Y:S05]  /*f3c0*/  @!P1 BRA `(.L_x_6648) ;  /* 0x0000000800749947 */ /* 0x000fea0003800000 */
[----:B------:R-:W-:Y:S01]  /*f3d0*/  ISETP.GT.AND P0, PT, R250, RZ, PT ;  /* 0x000000fffa00720c */ /* 0x000fe20003f04270 */
        /* <DEDUP_REMOVED lines=26> */
.L_x_6650:
[----:B------:R-:W-:Y:S05]  /*f580*/  BSYNC.RECONVERGENT B2 ;  /* 0x0000000000027941 */ /* 0x000fea0003800200 */
.L_x_6649:
        /* <DEDUP_REMOVED lines=14> */
.L_x_6652:
[----:B------:R-:W-:Y:S05]  /*f670*/  BSYNC.RECONVERGENT B2 ;  /* 0x0000000000027941 */ /* 0x000fea0003800200 */
.L_x_6651:
[----:B------:R-:W-:Y:S04]  /*f680*/  BSSY.RECONVERGENT B2, `(.L_x_6653) ;  /* 0x000000d000027945 */ /* 0x000fe80003800200 */
[----:B------:R-:W-:Y:S05]  /*f690*/  @!P3 BRA `(.L_x_6654) ;  /* 0x00000000002cb947 */ /* 0x000fea0003800000 */
        /* <DEDUP_REMOVED lines=11> */
.L_x_6654:
[----:B------:R-:W-:Y:S05]  /*f750*/  BSYNC.RECONVERGENT B2 ;  /* 0x0000000000027941 */ /* 0x000fea0003800200 */
.L_x_6653:
        /* <DEDUP_REMOVED lines=19> */
.L_x_6656:
[----:B------:R-:W-:Y:S05]  /*f890*/  BSYNC.RECONVERGENT B2 ;  /* 0x0000000000027941 */ /* 0x000fea0003800200 */
.L_x_6655:
        /* <DEDUP_REMOVED lines=10> */
[-CC-:B------:R-:W-:Y:S01]  /*f940*/  @P0 FFMA.FTZ R2, R194, R5.reuse, R4.reuse ;  /* 0x00000005c2020223 */ /* 0x180fe20000010004 */
[--C-:B------:R-:W-:Y:S01]  /*f950*/  @P0 FFMA.FTZ R5, R7, R5, R4.reuse ;  /* 0x0000000507050223 */ /* 0x100fe20000010004 */
[C---:B------:R-:W-:Y:S02]  /*f960*/  PRMT R4, R31.reuse, 0x7632, R4 ;  /* 0x000076321f047816 */ /* 0x040fe40000000004 */
[----:B------:R-:W-:Y:S01]  /*f970*/  @P0 FADD.FTZ R203, R190, -R2 ;  /* 0x80000002becb0221 */ /* 0x000fe20000010000 */
[----:B------:R-:W-:Y:S01]  /*f980*/  SHF.L.U32 R2, R31, 0x10, RZ ;  /* 0x000000101f027819 */ /* 0x000fe200000006ff */
[----:B------:R-:W-:Y:S01]  /*f990*/  @P0 FADD.FTZ R5, R6, -R5 ;  /* 0x8000000506050221 */ /* 0x000fe20000010000 */
[----:B------:R-:W-:-:S03]  /*f9a0*/  SHF.L.U32 R4, R4, 0x10, RZ ;  /* 0x0000001004047819 */ /* 0x000fc600000006ff */
[C---:B------:R-:W-:Y:S02]  /*f9b0*/  @P0 FFMA.FTZ R2, R249.reuse, R203, R2 ;  /* 0x000000cbf9020223 */ /* 0x040fe40000010002 */
        /* <DEDUP_REMOVED lines=13> */
.L_x_6658:
[----:B------:R-:W-:Y:S05]  /*fa90*/  BSYNC.RECONVERGENT B2 ;  /* 0x0000000000027941 */ /* 0x000fea0003800200 */
.L_x_6657:
        /* <DEDUP_REMOVED lines=14> */
.L_x_6660:
[----:B------:R-:W-:Y:S05]  /*fb80*/  BSYNC.RECONVERGENT B2 ;  /* 0x0000000000027941 */ /* 0x000fea0003800200 */
.L_x_6659:
[----:B------:R-:W-:Y:S01]  /*fb90*/  BSSY.RECONVERGENT B2, `(.L_x_6661) ;  /* 0x0000010000027945 */ /* 0x000fe20003800200 */
[----:B------:R-:W-:Y:S02]  /*fba0*/  F2FP.BF16.F32.PACK_AB R178, R202, R178 ;  /* 0x000000b2cab2723e */ /* 0x000fe400000010ff */
[----:B------:R-:W-:Y:S02]  /*fbb0*/  F2FP.BF16.F32.PACK_AB R177, R177, R201 ;  /* 0x000000c9b1b1723e */ /* 0x000fe400000010ff */
[----:B------:R-:W-:Y:S01]  /*fbc0*/  F2FP.BF16.F32.PACK_AB R176, R179, R176 ;  /* 0x000000b0b3b0723e */ /* 0x000fe200000010ff */
        /* <DEDUP_REMOVED lines=12> */
.L_x_6662:
[----:B------:R-:W-:Y:S05]  /*fc90*/  BSYNC.RECONVERGENT B2 ;  /* 0x0000000000027941 */ /* 0x000fea0003800200 */
.L_x_6661:
[----:B------:R-:W-:Y:S01]  /*fca0*/  F2FP.BF16.F32.PACK_AB R179, R4, R2 ;  /* 0x0000000204b3723e */ /* 0x000fe200000010ff */
[----:B------:R-:W-:Y:S06]  /*fcb0*/  @!P3 BRA `(.L_x_6663) ;  /* 0x000000200088b947 */ /* 0x000fec0003800000 */
[----:B------:R-:W-:Y:S01]  /*fcc0*/  ISETP.GE.U32.AND P0, PT, R198, RZ, PT ;  /* 0x000000ffc600720c */ /* 0x000fe20003f06070 */
[----:B------:R-:W-:Y:S01]  /*fcd0*/  FMUL.FTZ R2, R4, UR13 ;  /* 0x0000000d04027c20 */ /* 0x000fe20008410000 */
[----:B------:R-:W-:Y:S02]  /*fce0*/  HFMA2 R5, -RZ, RZ, 0, 0 ;  /* 0x00000000ff057431 */ /* 0x000fe400000001ff */
[----:B------:R-:W-:Y:S01]  /*fcf0*/  ISETP.GE.U32.AND.EX P0, PT, R199, 0x1000000, PT, P0 ;  /* 0x01000000c700780c */ /* 0x000fe20003f06100 */
[----:B------:R-:W-:-:S12]  /*fd00*/  FMUL.FTZ R2, R2, UR12 ;  /* 0x0000000c02027c20 */ /* 0x000fd80008410000 */
[----:B-----5:R-:W-:-:S04]  /*fd10*/  @P0 PRMT R4, R171, 0x7632, R4 ;  /* 0x00007632ab040816 */ /* 0x020fc80000000004 */
        /* <DEDUP_REMOVED lines=8> */
.L_x_6648:
        /* <DEDUP_REMOVED lines=18> */
.L_x_6665:
[----:B------:R-:W-:Y:S05]  /*fec0*/  BSYNC.RECONVERGENT B2 ;  /* 0x0000000000027941 */ /* 0x000fea0003800200 */
.L_x_6664:
[----:B------:R-:W-:Y:S04]  /*fed0*/  BSSY.RECONVERGENT B2, `(.L_x_6666) ;  /* 0x0000013000027945 */ /* 0x000fe80003800200 */
[----:B------:R-:W-:Y:S05]  /*fee0*/  @!P3 BRA `(.L_x_6667) ;  /* 0x000000000044b947 */ /* 0x000fea0003800000 */
[----:B------:R-:W-:Y:S01]  /*fef0*/  LOP3.LUT P2, RZ, R198, 0xff00, RZ, 0xc0, !PT ;  /* 0x0000ff00c6ff7812 */ /* 0x000fe2000784c0ff */
[----:B------:R-:W-:Y:S01]  /*ff00*/  @P0 FFMA.FTZ R2, R13, R5, R4 ;  /* 0x000000050d020223 */ /* 0x000fe20000010004 */
[----:B------:R-:W-:Y:S01]  /*ff10*/  PRMT R201, R28, 0x7632, R201 ;  /* 0x000076321cc97816 */ /* 0x000fe200000000c9 */
        /* <DEDUP_REMOVED lines=14> */
.L_x_6667:
[----:B------:R-:W-:Y:S05]  /*10000*/  BSYNC.RECONVERGENT B2 ;  /* 0x0000000000027941 */ /* 0x000fea0003800200 */
.L_x_6666:
        /* <DEDUP_REMOVED lines=17> */
.L_x_6669:
[----:B------:R-:W-:Y:S05]  /*10120*/  BSYNC.RECONVERGENT B2 ;  /* 0x0000000000027941 */ /* 0x000fea0003800200 */
.L_x_6668:
        /* <DEDUP_REMOVED lines=19> */
.L_x_6671:
[----:B------:R-:W-:Y:S05]  /*10260*/  BSYNC.RECONVERGENT B2 ;  /* 0x0000000000027941 */ /* 0x000fea0003800200 */
.L_x_6670:
        /* <DEDUP_REMOVED lines=17> */
.L_x_6673:
[----:B------:R-:W-:Y:S05]  /*10380*/  BSYNC.RECONVERGENT B2 ;  /* 0x0000000000027941 */ /* 0x000fea0003800200 */
.L_x_6672:
        /* <DEDUP_REMOVED lines=19> */
.L_x_6675:
[----:B------:R-:W-:Y:S05]  /*104c0*/  BSYNC.RECONVERGENT B2 ;  /* 0x0000000000027941 */ /* 0x000fea0003800200 */
.L_x_6674:
        /* <DEDUP_REMOVED lines=17> */
.L_x_6677:
[----:B------:R-:W-:Y:S05]  /*105e0*/  BSYNC.RECONVERGENT B2 ;  /* 0x0000000000027941 */ /* 0x000fea0003800200 */
.L_x_6676:
[----:B------:R-:W-:Y:S05]  /*105f0*/  @!P3 BRA `(.L_x_6663) ;  /* 0x000000180038b947 */ /* 0x000fea0003800000 */
[--C-:B------:R-:W-:Y:S01]  /*10600*/  @P0 FFMA.FTZ R2, R7, R5, R4.reuse ;  /* 0x0000000507020223 */ /* 0x100fe20000010004 */
[----:B------:R-:W-:-:S03]  /*10610*/  PRMT R4, R31, 0x7632, R4 ;  /* 0x000076321f047816 */ /* 0x000fc60000000004 */
[----:B------:R-:W-:Y:S01]  /*10620*/  @P0 FADD.FTZ R2, R6, -R2 ;  /* 0x8000000206020221 */ /* 0x000fe20000010000 */
[----:B------:R-:W-:-:S05]  /*10630*/  SHF.L.U32 R4, R4, 0x10, RZ ;  /* 0x0000001004047819 */ /* 0x000fca00000006ff */
[----:B------:R-:W-:Y:S01]  /*10640*/  @P0 FFMA.FTZ R4, R249, R2, R4 ;  /* 0x00000002f9040223 */ /* 0x000fe20000010004 */
[----:B------:R-:W-:-:S03]  /*10650*/  ISETP.GE.U32.AND P0, PT, R198, RZ, PT ;  /* 0x000000ffc600720c */ /* 0x000fc60003f06070 */
[----:B------:R-:W-:Y:S01]  /*10660*/  FMUL.FTZ R2, R4, UR13 ;  /* 0x0000000d04027c20 */ /* 0x000fe20008410000 */
[----:B------:R-:W-:-:S03]  /*10670*/  ISETP.GE.U32.AND.EX P0, PT, R199, 0x1000000, PT, P0 ;  /* 0x01000000c700780c */ /* 0x000fc60003f06100 */
[----:B------:R-:W-:Y:S01]  /*10680*/  FMUL.FTZ R5, R2, UR12 ;  /* 0x0000000c02057c20 */ /* 0x000fe20008410000 */
[----:B------:R-:W-:-:S09]  /*10690*/  HFMA2 R2, -RZ, RZ, 0, 0 ;  /* 0x00000000ff027431 */ /* 0x000fd200000001ff */
        /* <DEDUP_REMOVED lines=9> */
.L_x_6647:
        /* <DEDUP_REMOVED lines=23> */
.L_x_6680:
[----:B------:R-:W-:Y:S05]  /*108a0*/  BSYNC.RECONVERGENT B2 ;  /* 0x0000000000027941 */ /* 0x000fea0003800200 */
.L_x_6679:
        /* <DEDUP_REMOVED lines=14> */
.L_x_6682:
[----:B------:R-:W-:Y:S05]  /*10990*/  BSYNC.RECONVERGENT B2 ;  /* 0x0000000000027941 */ /* 0x000fea0003800200 */
.L_x_6681:
        /* <DEDUP_REMOVED lines=17> */
.L_x_6684:
[----:B------:R-:W-:Y:S05]  /*10ab0*/  BSYNC.RECONVERGENT B2 ;  /* 0x0000000000027941 */ /* 0x000fea0003800200 */
.L_x_6683:
        /* <DEDUP_REMOVED lines=18> */
.L_x_6686:
[----:B------:R-:W-:Y:S05]  /*10be0*/  BSYNC.RECONVERGENT B2 ;  /* 0x0000000000027941 */ /* 0x000fea0003800200 */
.L_x_6685:
        /* <DEDUP_REMOVED lines=10> */
[----:B------:R-:W-:Y:S01]  /*10c90*/  BSSY.RECONVERGENT B2, `(.L_x_6687) ;  /* 0x0000011000027945 */ /* 0x000fe20003800200 */
[C---:B------:R-:W-:Y:S01]  /*10ca0*/  FMUL.FTZ R4, R249.reuse, R178 ;  /* 0x000000b2f9047220 */ /* 0x040fe20000410000 */
[----:B------:R-:W-:Y:S01]  /*10cb0*/  FMUL.FTZ R5, R249, R5 ;  /* 0x00000005f9057220 */ /* 0x000fe20000410000 */
[----:B------:R-:W-:-:S02]  /*10cc0*/  FSEL R178, R202, RZ, P0 ;  /* 0x000000ffcab27208 */ /* 0x000fc40000000000 */
        /* <DEDUP_REMOVED lines=13> */
.L_x_6688:
[----:B------:R-:W-:Y:S05]  /*10da0*/  BSYNC.RECONVERGENT B2 ;  /* 0x0000000000027941 */ /* 0x000fea0003800200 */
.L_x_6687:
        /* <DEDUP_REMOVED lines=14> */
.L_x_6690:
[----:B------:R-:W-:Y:S05]  /*10e90*/  BSYNC.RECONVERGENT B2 ;  /* 0x0000000000027941 */ /* 0x000fea0003800200 */
.L_x_6689:
        /* <DEDUP_REMOVED lines=18> */
.L_x_6692:
[----:B------:R-:W-:Y:S05]  /*10fc0*/  BSYNC.RECONVERGENT B2 ;  /* 0x0000000000027941 */ /* 0x000fea0003800200 */
.L_x_6691:
        /* <DEDUP_REMOVED lines=16> */
.L_x_6678:
        /* <DEDUP_REMOVED lines=15> */
.L_x_6696:
[----:B------:R-:W-:Y:S05]  /*111c0*/  BSYNC.RECONVERGENT B3 ;  /* 0x0000000000037941 */ /* 0x000fea0003800200 */
.L_x_6695:
        /* <DEDUP_REMOVED lines=12> */
.L_x_6694:
[----:B------:R-:W-:Y:S05]  /*11290*/  BSYNC.RECONVERGENT B2 ;  /* 0x0000000000027941 */ /* 0x000fea0003800200 */
.L_x_6693:
        /* <DEDUP_REMOVED lines=16> */
.L_x_6700:
[----:B------:R-:W-:Y:S05]  /*113a0*/  BSYNC.RECONVERGENT B3 ;  /* 0x0000000000037941 */ /* 0x000fea0003800200 */
.L_x_6699:
        /* <DEDUP_REMOVED lines=12> */
.L_x_6698:
[----:B------:R-:W-:Y:S05]  /*11470*/  BSYNC.RECONVERGENT B2 ;  /* 0x0000000000027941 */ /* 0x000fea0003800200 */
.L_x_6697:
        /* <DEDUP_REMOVED lines=15> */
.L_x_6704:
[----:B------:R-:W-:Y:S05]  /*11570*/  BSYNC.RECONVERGENT B3 ;  /* 0x0000000000037941 */ /* 0x000fea0003800200 */
.L_x_6703:
        /* <DEDUP_REMOVED lines=12> */
.L_x_6702:
[----:B------:R-:W-:Y:S05]  /*11640*/  BSYNC.RECONVERGENT B2 ;  /* 0x0000000000027941 */ /* 0x000fea0003800200 */
.L_x_6701:
        /* <DEDUP_REMOVED lines=16> */
.L_x_6708:
[----:B------:R-:W-:Y:S05]  /*11750*/  BSYNC.RECONVERGENT B3 ;  /* 0x0000000000037941 */ /* 0x000fea0003800200 */
.L_x_6707:
        /* <DEDUP_REMOVED lines=12> */
.L_x_6706:
[----:B------:R-:W-:Y:S05]  /*11820*/  BSYNC.RECONVERGENT B2 ;  /* 0x0000000000027941 */ /* 0x000fea0003800200 */
.L_x_6705:
        /* <DEDUP_REMOVED lines=15> */
.L_x_6712:
[----:B------:R-:W-:Y:S05]  /*11920*/  BSYNC.RECONVERGENT B3 ;  /* 0x0000000000037941 */ /* 0x000fea0003800200 */
.L_x_6711:
        /* <DEDUP_REMOVED lines=12> */
.L_x_6710:
[----:B------:R-:W-:Y:S05]  /*119f0*/  BSYNC.RECONVERGENT B2 ;  /* 0x0000000000027941 */ /* 0x000fea0003800200 */
.L_x_6709:
        /* <DEDUP_REMOVED lines=16> */
.L_x_6716:
[----:B------:R-:W-:Y:S05]  /*11b00*/  BSYNC.RECONVERGENT B3 ;  /* 0x0000000000037941 */ /* 0x000fea0003800200 */
.L_x_6715:
        /* <DEDUP_REMOVED lines=12> */
.L_x_6714:
[----:B------:R-:W-:Y:S05]  /*11bd0*/  BSYNC.RECONVERGENT B2 ;  /* 0x0000000000027941 */ /* 0x000fea0003800200 */
.L_x_6713:
        /* <DEDUP_REMOVED lines=15> */
.L_x_6720:
[----:B------:R-:W-:Y:S05]  /*11cd0*/  BSYNC.RECONVERGENT B3 ;  /* 0x0000000000037941 */ /* 0x000fea0003800200 */
.L_x_6719:
        /* <DEDUP_REMOVED lines=12> */
.L_x_6718:
[----:B------:R-:W-:Y:S05]  /*11da0*/  BSYNC.RECONVERGENT B2 ;  /* 0x0000000000027941 */ /* 0x000fea0003800200 */
.L_x_6717:
[----:B------:R-:W-:Y:S05]  /*11db0*/  @!P3 BRA `(.L_x_6663) ;  /* 0x000000000048b947 */ /* 0x000fea0003800000 */
[----:B------:R-:W-:Y:S01]  /*11dc0*/  FFMA.FTZ R2, R7, R5, R4 ;  /* 0x0000000507027223 */ /* 0x000fe20000010004 */
[----:B------:R-:W-:Y:S02]  /*11dd0*/  ISETP.GE.U32.AND P0, PT, R198, RZ, PT ;  /* 0x000000ffc600720c */ /* 0x000fe40003f06070 */
[----:B------:R-:W-:Y:S01]  /*11de0*/  ISETP.GT.AND P2, PT, R250, RZ, PT ;  /* 0x000000fffa00720c */ /* 0x000fe20003f44270 */
[----:B------:R-:W-:Y:S01]  /*11df0*/  FADD.FTZ R2, R6, -R2 ;  /* 0x8000000206027221 */ /* 0x000fe20000010000 */
[----:B------:R-:W-:-:S03]  /*11e00*/  ISETP.GE.U32.AND.EX P0, PT, R199, 0x1000000, PT, P0 ;  /* 0x01000000c700780c */ /* 0x000fc60003f06100 */
[----:B------:R-:W-:-:S05]  /*11e10*/  FMUL.FTZ R2, R249, R2 ;  /* 0x00000002f9027220 */ /* 0x000fca0000410000 */
[----:B------:R-:W-:-:S05]  /*11e20*/  FSEL R2, R2, RZ, P2 ;  /* 0x000000ff02027208 */ /* 0x000fca0001000000 */
[----:B-----5:R-:W-:Y:S01]  /*11e30*/  @P0 PRMT R4, R171, 0x7632, R4 ;  /* 0x00007632ab040816 */ /* 0x020fe20000000004 */
[----:B------:R-:W-:-:S03]  /*11e40*/  FMUL.FTZ R2, R2, UR13 ;  /* 0x0000000d02027c20 */ /* 0x000fc60008410000 */
[----:B------:R-:W-:Y:S01]  /*11e50*/  @P0 SHF.L.U32 R4, R4, 0x10, RZ ;  /* 0x0000001004040819 */ /* 0x000fe200000006ff */
[----:B------:R-:W-:Y:S01]  /*11e60*/  FMUL.FTZ R5, R2, UR12 ;  /* 0x0000000c02057c20 */ /* 0x000fe20008410000 */
[----:B------:R-:W-:-:S03]  /*11e70*/  HFMA2 R2, -RZ, RZ, 0, 0 ;  /* 0x00000000ff027431 */ /* 0x000fc600000001ff */
[----:B------:R-:W-:Y:S01]  /*11e80*/  @P0 FMUL.FTZ R2, R5, R4 ;  /* 0x0000000405020220 */ /* 0x000fe20000410000 */
[----:B------:R-:W-:-:S03]  /*11e90*/  FMUL.FTZ R5, R87, R5 ;  /* 0x0000000557057220 */ /* 0x000fc60000410000 */
[----:B------:R-:W-:Y:S02]  /*11ea0*/  FADD.FTZ R131, R131, R2 ;  /* 0x0000000283837221 */ /* 0x000fe40000010000 */
[----:B------:R-:W-:-:S04]  /*11eb0*/  FSEL R5, R5, RZ, P0 ;  /* 0x000000ff05057208 */ /* 0x000fc80000000000 */
[----:B------:R-:W-:-:S04]  /*11ec0*/  F2FP.BF16.F32.PACK_AB R2, RZ, R5 ;  /* 0x00000005ff02723e */ /* 0x000fc800000010ff */
[----:B--23--:R-:W-:-:S07]  /*11ed0*/  PRMT R175, R175, 0x5410, R2 ;  /* 0x00005410afaf7816 */ /* 0x00cfce0000000002 */
.L_x_6663:
[----:B------:R-:W-:Y:S05]  /*11ee0*/  BSYNC.RECONVERGENT B1 ;  /* 0x0000000000017941 */ /* 0x000fea0003800200 */
.L_x_6646:
        /* <DEDUP_REMOVED lines=11> */
.L_x_6324:
[----:B------:R-:W-:Y:S05]  /*11fa0*/  BSYNC B0 ;  /* 0x0000000000007941 */ /* 0x000fea0003800000 */
.L_x_6323:
[----:B------:R-:W4:Y:S04]  /*11fb0*/  LDL.LU R4, [R1+0x58] ;  /* 0x0000580001047983 */ /* 0x000f280000300800 */
[----:B------:R-:W4:Y:S04]  /*11fc0*/  LDL.LU R5, [R1+0x5c] ;  /* 0x00005c0001057983 */ /* 0x000f280000300800 */
[----:B---3--:R-:W4:Y:S04]  /*11fd0*/  LDL.LU R6, [R1+0x60] ;  /* 0x0000600001067983 */ /* 0x008f280000300800 */
        /* <DEDUP_REMOVED lines=18> */
[----:B-----5:R-:W4:Y:S04]  /*12100*/  LDL.LU R168, [R1+0x68] ;  /* 0x0000680001a87983 */ /* 0x020f280000300800 */
[----:B------:R-:W4:Y:S04]  /*12110*/  LDL.LU R169, [R1+0x6c] ;  /* 0x00006c0001a97983 */ /* 0x000f280000300800 */
[----:B------:R-:W4:Y:S04]  /*12120*/  LDL.LU R170, [R1+0x70] ;  /* 0x0000700001aa7983 */ /* 0x000f280000300800 */
[----:B------:R-:W4:Y:S04]  /*12130*/  LDL.LU R171, [R1+0x74] ;  /* 0x0000740001ab7983 */ /* 0x000f280000300800 */
[----:B--2---:R-:W2:Y:S04]  /*12140*/  LDL.LU R172, [R1+0x78] ;  /* 0x0000780001ac7983 */ /* 0x004ea80000300800 */
[----:B------:R-:W2:Y:S04]  /*12150*/  LDL.LU R173, [R1+0x7c] ;  /* 0x00007c0001ad7983 */ /* 0x000ea80000300800 */
        /* <DEDUP_REMOVED lines=13> */
[----:B------:R-:W2:Y:S01]  /*12230*/  LDL.LU R203, [R1+0xb4] ;  /* 0x0000b40001cb7983 */ /* 0x000ea20000300800 */
[----:B------:R-:W-:Y:S01]  /*12240*/  MOV R2, 0x400 ;  /* 0x0000040000027802 */ /* 0x000fe20000000f00 */
[----:B------:R-:W-:Y:S05]  /*12250*/  WARPSYNC.ALL ;  /* 0x0000000000007948 */ /* 0x000fea0003800000 */
[----:B------:R-:W0:Y:S01]  /*12260*/  S2R R198, SR_TID.X ;  /* 0x0000000000c67919 */ /* 0x000e220000002100 */
[----:B------:R-:W1:Y:S01]  /*12270*/  S2UR UR11, SR_CTAID.X ;  /* 0x00000000000b79c3 */ /* 0x000e620000002500 */
[----:B------:R-:W1:Y:S01]  /*12280*/  LDCU.128 UR16, c[0x0][0x440] ;  /* 0x00008800ff1077ac */ /* 0x000e620008000c00 */
[----:B------:R-:W1:Y:S01]  /*12290*/  S2R R3, SR_CgaCtaId ;  /* 0x0000000000037919 */ /* 0x000e620000008800 */
[----:B------:R-:W2:Y:S01]  /*122a0*/  LDCU.64 UR4, c[0x0][0x460] ;  /* 0x00008c00ff0477ac */ /* 0x000ea20008000a00 */
[----:B0-----:R-:W-:-:S02]  /*122b0*/  SHF.R.U32.HI R0, RZ, 0x5, R198 ;  /* 0x00000005ff007819 */ /* 0x001fc400000116c6 */
[----:B-1----:R-:W-:-:S03]  /*122c0*/  LEA R3, R3, R2, 0x18 ;  /* 0x0000000203037211 */ /* 0x002fc600078ec0ff */
[----:B---3--:R-:W-:-:S05]  /*122d0*/  IMAD R0, R0, 0xa0, R199 ;  /* 0x000000a000007824 */ /* 0x008fca00078e02c7 */
[-C--:B------:R-:W-:Y:S02]  /*122e0*/  LEA R2, R0, R3.reuse, 0x5 ;  /* 0x0000000300027211 */ /* 0x080fe400078e28ff */
[----:B------:R-:W-:-:S03]  /*122f0*/  LEA R0, R198, R3, 0x2 ;  /* 0x00000003c6007211 */ /* 0x000fc600078e10ff */
[----:B----4-:R-:W-:Y:S04]  /*12300*/  STS.128 [R2+0x10], R16 ;  /* 0x0000101002007388 */ /* 0x010fe80000000c00 */
[----:B------:R-:W-:Y:S04]  /*12310*/  STS.128 [R2+0x400], R12 ;  /* 0x0004000c02007388 */ /* 0x000fe80000000c00 */
[----:B------:R-:W-:Y:S04]  /*12320*/  STS.128 [R2], R20 ;  /* 0x0000001402007388 */ /* 0x000fe80000000c00 */
[----:B------:R-:W-:Y:S04]  /*12330*/  STS.128 [R2+0x800], R4 ;  /* 0x0008000402007388 */ /* 0x000fe80000000c00 */
[----:B------:R-:W-:Y:S04]  /*12340*/  STS.128 [R2+0x410], R8 ;  /* 0x0004100802007388 */ /* 0x000fe80000000c00 */
[----:B------:R-:W-:Y:S04]  /*12350*/  STS.128 [R2+0x810], R168 ;  /* 0x000810a802007388 */ /* 0x000fe80000000c00 */
[----:B--2---:R-:W-:Y:S04]  /*12360*/  STS.128 [R2+0xc00], R172 ;  /* 0x000c00ac02007388 */ /* 0x004fe80000000c00 */
        /* <DEDUP_REMOVED lines=311> */
.L_x_6329:
[----:B01----:R-:W-:Y:S01]  /*136e0*/  HFMA2 R3, -RZ, RZ, 0, 1.847743988037109375e-06 ;  /* 0x0000001fff037431 */ /* 0x003fe200000001ff */
[----:B------:R-:W-:Y:S01]  /*136f0*/  BSSY B1, `(.L_x_6722) ;  /* 0x0000006000017945 */ /* 0x000fe20003800000 */
[----:B------:R-:W-:Y:S02]  /*13700*/  MOV R4, 0x1 ;  /* 0x0000000100047802 */ /* 0x000fe40000000f00 */
[----:B------:R-:W-:-:S07]  /*13710*/  MOV R2, 0xffffffff ;  /* 0xffffffff00027802 */ /* 0x000fce0000000f00 */
[----:B-----5:R-:W-:Y:S05]  /*13720*/  WARPSYNC.COLLECTIVE R2, `(.L_x_6723) ;  /* 0x0000000002087348 */ /* 0x020fea0003c00000 */
[----:B------:R0:W1:Y:S02]  /*13730*/  SHFL.BFLY P0, R2, R5, R4, R3 ;  /* 0x0c00000405027389 */ /* 0x0000640000000003 */
[----:B01---5:R-:W-:Y:S05]  /*13740*/  ENDCOLLECTIVE ;  /* 0x000000000000791b */ /* 0x023fea0003800000 */
.L_x_6723:
[----:B------:R-:W-:Y:S05]  /*13750*/  BSYNC B1 ;  /* 0x0000000000017941 */ /* 0x000fea0003800000 */
.L_x_6722:
[----:B------:R0:W-:Y:S01]  /*13760*/  STL [R1+0x158], R0 ;  /* 0x0001580001007387 */ /* 0x0001e20000100800 */
[----:B------:R-:W-:Y:S01]  /*13770*/  HFMA2 R4, -RZ, RZ, 0, 5.9604644775390625e-08 ;  /* 0x00000001ff047431 */ /* 0x000fe200000001ff */
[----:B------:R-:W-:Y:S01]  /*13780*/  MOV R3, 0x1f ;  /* 0x0000001f00037802 */ /* 0x000fe20000000f00 */
[----:B0-----:R-:W-:Y:S01]  /*13790*/  FADD.FTZ R0, R2, R5 ;  /* 0x0000000502007221 */ /* 0x001fe20000010000 */
[----:B------:R-:W-:Y:S02]  /*137a0*/  MOV R2, 0xffffffff ;  /* 0xffffffff00027802 */ /* 0x000fe40000000f00 */
[----:B------:R-:W-:-:S07]  /*137b0*/  MOV R5, R252 ;  /* 0x000000fc00057202 */ /* 0x000fce0000000f00 */
[----:B------:R-:W-:Y:S05]  /*137c0*/  WARPSYNC.COLLECTIVE R2, `(.L_x_6724) ;  /* 0x0000000002087348 */ /* 0x000fea0003c00000 */
[----:B------:R0:W1:Y:S02]  /*137d0*/  SHFL.BFLY P0, R2, R5, R4, R3 ;  /* 0x0c00000405027389 */ /* 0x0000640000000003 */
[----:B01----:R-:W-:Y:S05]  /*137e0*/  ENDCOLLECTIVE ;  /* 0x000000000000791b */ /* 0x003fea0003800000 */
.L_x_6724:
[----:B------:R-:W-:Y:S01]  /*137f0*/  MOV R5, R0 ;  /* 0x0000000000057202 */ /* 0x000fe20000000f00 */
[----:B------:R-:W-:Y:S02]  /*13800*/  HFMA2 R4, -RZ, RZ, 0, 1.1920928955078125e-07 ;  /* 0x00000002ff047431 */ /* 0x000fe400000001ff */
[----:B------:R-:W-:Y:S01]  /*13810*/  FADD.FTZ R252, R2, R252 ;  /* 0x000000fc02fc7221 */ /* 0x000fe20000010000 */
[----:B------:R-:W-:-:S07]  /*13820*/  MOV R2, 0xffffffff ;  /* 0xffffffff00027802 */ /* 0x000fce0000000f00 */
[----:B------:R-:W-:Y:S05]  /*13830*/  WARPSYNC.COLLECTIVE R2, `(.L_x_6725) ;  /* 0x0000000002087348 */ /* 0x000fea0003c00000 */
[----:B------:R0:W1:Y:S02]  /*13840*/  SHFL.BFLY P0, R2, R5, R4, R3 ;  /* 0x0c00000405027389 */ /* 0x0000640000000003 */
[----:B01----:R-:W-:Y:S05]  /*13850*/  ENDCOLLECTIVE ;  /* 0x000000000000791b */ /* 0x003fea0003800000 */
.L_x_6725:
[----:B------:R-:W-:Y:S01]  /*13860*/  MOV R5, R252 ;  /* 0x000000fc00057202 */ /* 0x000fe20000000f00 */
[----:B------:R-:W-:Y:S01]  /*13870*/  FADD.FTZ R0, R0, R2 ;  /* 0x0000000200007221 */ /* 0x000fe20000010000 */
[----:B------:R-:W-:-:S07]  /*13880*/  MOV R2, 0xffffffff ;  /* 0xffffffff00027802 */ /* 0x000fce0000000f00 */
[----:B------:R-:W-:Y:S05]  /*13890*/  WARPSYNC.COLLECTIVE R2, `(.L_x_6726) ;  /* 0x0000000002087348 */ /* 0x000fea0003c00000 */
[----:B------:R0:W1:Y:S02]  /*138a0*/  SHFL.BFLY P0, R2, R5, R4, R3 ;  /* 0x0c00000405027389 */ /* 0x0000640000000003 */
[----:B01----:R-:W-:Y:S05]  /*138b0*/  ENDCOLLECTIVE ;  /* 0x000000000000791b */ /* 0x003fea0003800000 */
.L_x_6726:
[----:B------:R-:W-:Y:S01]  /*138c0*/  MOV R5, R0 ;  /* 0x0000000000057202 */ /* 0x000fe20000000f00 */
[----:B------:R-:W-:Y:S02]  /*138d0*/  HFMA2 R4, -RZ, RZ, 0, 2.384185791015625e-07 ;  /* 0x00000004ff047431 */ /* 0x000fe400000001ff */
[----:B------:R-:W-:Y:S01]  /*138e0*/  FADD.FTZ R252, R252, R2 ;  /* 0x00000002fcfc7221 */ /* 0x000fe20000010000 */
[----:B------:R-:W-:-:S07]  /*138f0*/  MOV R2, 0xffffffff ;  /* 0xffffffff00027802 */ /* 0x000fce0000000f00 */
[----:B------:R-:W-:Y:S05]  /*13900*/  WARPSYNC.COLLECTIVE R2, `(.L_x_6727) ;  /* 0x0000000002087348 */ /* 0x000fea0003c00000 */
[----:B------:R0:W1:Y:S02]  /*13910*/  SHFL.BFLY P0, R2, R5, R4, R3 ;  /* 0x0c00000405027389 */ /* 0x0000640000000003 */
[----:B01----:R-:W-:Y:S05]  /*13920*/  ENDCOLLECTIVE ;  /* 0x000000000000791b */ /* 0x003fea0003800000 */
.L_x_6727:
[----:B------:R-:W-:Y:S01]  /*13930*/  MOV R5, R252 ;  /* 0x000000fc00057202 */ /* 0x000fe20000000f00 */
[----:B------:R-:W-:Y:S01]  /*13940*/  FADD.FTZ R0, R0, R2 ;  /* 0x0000000200007221 */ /* 0x000fe20000010000 */
[----:B------:R-:W-:-:S07]  /*13950*/  MOV R2, 0xffffffff ;  /* 0xffffffff00027802 */ /* 0x000fce0000000f00 */
[----:B------:R-:W-:Y:S05]  /*13960*/  WARPSYNC.COLLECTIVE R2, `(.L_x_6728) ;  /* 0x0000000002087348 */ /* 0x000fea0003c00000 */
[----:B------:R0:W1:Y:S02]  /*13970*/  SHFL.BFLY P0, R2, R5, R4, R3 ;  /* 0x0c00000405027389 */ /* 0x0000640000000003 */
[----:B01----:R-:W-:Y:S05]  /*13980*/  ENDCOLLECTIVE ;  /* 0x000000000000791b */ /* 0x003fea0003800000 */
.L_x_6728:
[----:B------:R-:W-:Y:S01]  /*13990*/  MOV R5, R0 ;  /* 0x0000000000057202 */ /* 0x000fe20000000f00 */
[----:B------:R-:W-:Y:S02]  /*139a0*/  HFMA2 R4, -RZ, RZ, 0, 4.76837158203125e-07 ;  /* 0x00000008ff047431 */ /* 0x000fe400000001ff */
[----:B------:R-:W-:Y:S01]  /*139b0*/  FADD.FTZ R252, R252, R2 ;  /* 0x00000002fcfc7221 */ /* 0x000fe20000010000 */
[----:B------:R-:W-:-:S07]  /*139c0*/  MOV R2, 0xffffffff ;  /* 0xffffffff00027802 */ /* 0x000fce0000000f00 */
[----:B------:R-:W-:Y:S05]  /*139d0*/  WARPSYNC.COLLECTIVE R2, `(.L_x_6729) ;  /* 0x0000000002087348 */ /* 0x000fea0003c00000 */
[----:B------:R0:W1:Y:S02]  /*139e0*/  SHFL.BFLY P0, R2, R5, R4, R3 ;  /* 0x0c00000405027389 */ /* 0x0000640000000003 */
[----:B01----:R-:W-:Y:S05]  /*139f0*/  ENDCOLLECTIVE ;  /* 0x000000000000791b */ /* 0x003fea0003800000 */
.L_x_6729:
[----:B------:R-:W-:Y:S01]  /*13a00*/  MOV R5, R252 ;  /* 0x000000fc00057202 */ /* 0x000fe20000000f00 */
[----:B------:R-:W-:Y:S01]  /*13a10*/  FADD.FTZ R0, R0, R2 ;  /* 0x0000000200007221 */ /* 0x000fe20000010000 */
[----:B------:R-:W-:-:S04]  /*13a20*/  MOV R2, 0xffffffff ;  /* 0xffffffff00027802 */ /* 0x000fc80000000f00 */
[----:B------:R0:W-:Y:S03]  /*13a30*/  STL [R1], R0 ;  /* 0x0000000001007387 */ /* 0x0001e60000100800 */
[----:B0-----:R-:W-:Y:S05]  /*13a40*/  WARPSYNC.COLLECTIVE R2, `(.L_x_6730) ;  /* 0x0000000002087348 */ /* 0x001fea0003c00000 */
[----:B------:R1:W2:Y:S02]  /*13a50*/  SHFL.BFLY P0, R2, R5, R4, R3 ;  /* 0x0c00000405027389 */ /* 0x0002a40000000003 */
[----:B012---:R-:W-:Y:S05]  /*13a60*/  ENDCOLLECTIVE ;  /* 0x000000000000791b */ /* 0x007fea0003800000 */
.L_x_6730:
[----:B------:R-:W-:Y:S01]  /*13a70*/  MOV R5, R0 ;  /* 0x0000000000057202 */ /* 0x000fe20000000f00 */
[----:B------:R-:W-:Y:S01]  /*13a80*/  HFMA2 R4, -RZ, RZ, 0, 9.5367431640625e-07 ;  /* 0x00000010ff047431 */ /* 0x000fe200000001ff */
[----:B------:R0:W5:Y:S01]  /*13a90*/  LDL.LU R0, [R1+0x158] ;  /* 0x0001580001007983 */ /* 0x0001620000300800 */
[----:B------:R-:W-:Y:S01]  /*13aa0*/  FADD.FTZ R252, R252, R2 ;  /* 0x00000002fcfc7221 */ /* 0x000fe20000010000 */
[----:B------:R-:W-:-:S07]  /*13ab0*/  MOV R2, 0xffffffff ;  /* 0xffffffff00027802 */ /* 0x000fce0000000f00 */
[----:B0----5:R-:W-:Y:S05]  /*13ac0*/  WARPSYNC.COLLECTIVE R2, `(.L_x_6731) ;  /* 0x0000000002087348 */ /* 0x021fea0003c00000 */
[----:B------:R1:W2:Y:S02]  /*13ad0*/  SHFL.BFLY P0, R2, R5, R4, R3 ;  /* 0x0c00000405027389 */ /* 0x0002a40000000003 */
[----:B012--5:R-:W-:Y:S05]  /*13ae0*/  ENDCOLLECTIVE ;  /* 0x000000000000791b */ /* 0x027fea0003800000 */
.L_x_6731:
[----:B------:R-:W-:Y:S01]  /*13af0*/  MOV R5, R252 ;  /* 0x000000fc00057202 */ /* 0x000fe20000000f00 */
[----:B------:R0:W-:Y:S02]  /*13b00*/  STL [R1+0x8], R2 ;  /* 0x0000080201007387 */ /* 0x0001e40000100800 */
[----:B0-----:R-:W-:-:S07]  /*13b10*/  MOV R2, 0xffffffff ;  /* 0xffffffff00027802 */ /* 0x001fce0000000f00 */
[----:B------:R-:W-:Y:S05]  /*13b20*/  WARPSYNC.COLLECTIVE R2, `(.L_x_6732) ;  /* 0x0000000002087348 */ /* 0x000fea0003c00000 */
[----:B------:R0:W1:Y:S02]  /*13b30*/  SHFL.BFLY P0, R2, R5, R4, R3 ;  /* 0x0c00000405027389 */ /* 0x0000640000000003 */
[----:B01----:R-:W-:Y:S05]  /*13b40*/  ENDCOLLECTIVE ;  /* 0x000000000000791b */ /* 0x003fea0003800000 */
.L_x_6732:
[----:B------:R-:W-:Y:S05]  /*13b50*/  BRA `(.L_x_6733) ;  /* 0xfffffefc001c7947 */ /* 0x000fea000383ffff */
.L_x_6734:
        /* <DEDUP_REMOVED lines=10> */
.L_x_25411:


//--------------------- .text._ZN10layer_norm13ln_bwd_kernelINS_13Kernel_traitsI13__nv_bfloat16S2_fS2_fjLj1280ELj1ELj4ELj1ELj16ENS_18Kernel_traits_baseILj1280ES2_S2_fS2_fjLj128EEEEELb0ELb0ELb0ELb0EEEvNS_9BwdParamsE --------------------------
	.section	.text._ZN10layer_norm13ln_bwd_kernelINS_13Kernel_traitsI13__nv_bfloat16S2_fS2_fjLj1280ELj1ELj4ELj1ELj16ENS_18Kernel_traits_baseILj1280ES2_S2_fS2_fjLj128EEEEELb0ELb0ELb0ELb0EEEvNS_9BwdParamsE,"ax",@progbits
	.align	128
        .global         _ZN10layer_norm13ln_bwd_kernelINS_13Kernel_traitsI13__nv_bfloat16S2_fS2_fjLj1280ELj1ELj4ELj1ELj16ENS_18Kernel_traits_baseILj1280ES2_S2_fS2_fjLj128EEEEELb0ELb0ELb0ELb0EEEvNS_9BwdParamsE
        .type           _ZN10layer_norm13ln_bwd_kernelINS_13Kernel_traitsI13__nv_bfloat16S2_fS2_fjLj1280ELj1ELj4ELj1ELj16ENS_18Kernel_traits_baseILj1280ES2_S2_fS2_fjLj128EEEEELb0ELb0ELb0ELb0EEEvNS_9BwdParamsE,@function
        .size           _ZN10layer_norm13ln_bwd_kernelINS_13Kernel_traitsI13__nv_bfloat16S2_fS2_fjLj1280ELj1ELj4ELj1ELj16ENS_18Kernel_traits_baseILj1280ES2_S2_fS2_fjLj128EEEEELb0ELb0ELb0ELb0EEEvNS_9BwdParamsE,(.L_x_25412 - _ZN10layer_norm13ln_bwd_kernelINS_13Kernel_traitsI13__nv_bfloat16S2_fS2_fjLj1280ELj1ELj4ELj1ELj16ENS_18Kernel_traits_baseILj1280ES2_S2_fS2_fjLj128EEEEELb0ELb0ELb0ELb0EEEvNS_9BwdParamsE)
        .other          _ZN10layer_norm13ln_bwd_kernelINS_13Kernel_traitsI13__nv_bfloat16S2_fS2_fjLj1280ELj1ELj4ELj1ELj16ENS_18Kernel_traits_baseILj1280ES2_S2_fS2_fjLj128EEEEELb0ELb0ELb0ELb0EEEvNS_9BwdParamsE,@"STO_CUDA_ENTRY STV_DEFAULT"
_ZN10layer_norm13ln_bwd_kernelINS_13Kernel_traitsI13__nv_bfloat16S2_fS2_fjLj1280ELj1ELj4ELj1ELj16ENS_18Kernel_traits_baseILj1280ES2_S2_fS2_fjLj128EEEEELb0ELb0ELb0ELb0EEEvNS_9BwdParamsE:
.text._ZN10layer_norm13ln_bwd_kernelINS_13Kernel_traitsI13__nv_bfloat16S2_fS2_fjLj1280ELj1ELj4ELj1ELj16ENS_18Kernel_traits_baseILj1280ES2_S2_fS2_fjLj128EEEEELb0ELb0ELb0ELb0EEEvNS_9BwdParamsE:
        /* <DEDUP_REMOVED lines=14> */
[----:B-1----:R-:W-:-:S04]  /*00e0*/  LOP3.LUT R6, R14, 0x1f, RZ, 0xc0, !PT ;  /* 0x0000001f0e067812 */ /* 0x002fc800078ec0ff */
[----:B------:R-:W-:Y:S01]  /*00f0*/  LOP3.LUT R0, R6, 0x1f, RZ, 0x3c, !PT ;  /* 0x0000001f06007812 */ /* 0x000fe200078e3cff */
[----:B------:R1:W-:Y:S01]  /*0100*/  STL [R1], R6 ;  /* 0x0000000601007387 */ /* 0x0003e20000100800 */
        /* <DEDUP_REMOVED lines=8> */
[----:B------:R-:W1:Y:S08]  /*0190*/  @P1 LDC.64 R4, c[0x0][0x3d0] ;  /* 0x0000f400ff041b82 */ /* 0x000e700000000a00 */
[----:B------:R-:W4:Y:S08]  /*01a0*/  @P2 LDC.64 R8, c[0x0][0x3d0] ;  /* 0x0000f400ff082b82 */ /* 0x000f300000000a00 */
[----:B------:R-:W2:Y:S01]  /*01b0*/  @P3 LDC.64 R10, c[0x0][0x3d0] ;  /* 0x0000f400ff0a3b82 */ /* 0x000ea20000000a00 */
[C---:B---3--:R-:W-:Y:S01]  /*01c0*/  @P0 IMAD.WIDE.U32 R2, R15.reuse, 0x10, R2 ;  /* 0x000000100f020825 */ /* 0x048fe200078e0002 */
[----:B------:R-:W-:-:S02]  /*01d0*/  @P0 LOP3.LUT R15, R15, 0x20, RZ, 0xfc, !PT ;  /* 0x000000200f0f0812 */ /* 0x000fc400078efcff */
[----:B------:R-:W-:Y:S02]  /*01e0*/  SHF.R.U32.HI R227, RZ, 0x5, R14 ;  /* 0x00000005ffe37819 */ /* 0x000fe4000001160e */
[----:B0-----:R0:W5:Y:S02]  /*01f0*/  @P0 LDG.E.128 R140, desc[UR6][R2.64] ;  /* 0x00000006028c0981 */ /* 0x001164000c1e1d00 */
[----:B------:R-:W3:Y:S01]  /*0200*/  @P4 LDC.64 R12, c[0x0][0x3d0] ;  /* 0x0000f400ff0c4b82 */ /* 0x000ee20000000a00 */
[C---:B-1----:R-:W-:Y:S01]  /*0210*/  @P1 IMAD.WIDE.U32 R6, R15.reuse, 0x10, R4 ;  /* 0x000000100f061825 */ /* 0x042fe200078e0004 */
[----:B------:R-:W-:-:S04]  /*0220*/  @P1 IADD3 R15, PT, PT, R15, 0x20, RZ ;  /* 0x000000200f0f1810 */ /* 0x000fc80007ffe0ff */
[----:B------:R0:W5:Y:S01]  /*0230*/  @P1 LDG.E.128 R136, desc[UR6][R6.64] ;  /* 0x0000000606881981 */ /* 0x000162000c1e1d00 */
[C---:B----4-:R-:W-:Y:S01]  /*0240*/  @P2 IMAD.WIDE.U32 R8, R15.reuse, 0x10, R8 ;  /* 0x000000100f082825 */ /* 0x050fe200078e0008 */
[----:B------:R-:W-:-:S04]  /*0250*/  @P2 IADD3 R15, PT, PT, R15, 0x20, RZ ;  /* 0x000000200f0f2810 */ /* 0x000fc80007ffe0ff */
[----:B------:R0:W5:Y:S01]  /*0260*/  @P2 LDG.E.128 R248, desc[UR6][R8.64] ;  /* 0x0000000608f82981 */ /* 0x000162000c1e1d00 */
[C---:B--2---:R-:W-:Y:S01]  /*0270*/  @P3 IMAD.WIDE.U32 R10, R15.reuse, 0x10, R10 ;  /* 0x000000100f0a3825 */ /* 0x044fe200078e000a */
[----:B------:R-:W-:-:S04]  /*0280*/  @P3 IADD3 R15, PT, PT, R15, 0x20, RZ ;  /* 0x000000200f0f3810 */ /* 0x000fc80007ffe0ff */
[----:B------:R0:W5:Y:S01]  /*0290*/  @P3 LDG.E.128 R132, desc[UR6][R10.64] ;  /* 0x000000060a843981 */ /* 0x000162000c1e1d00 */
[----:B---3--:R-:W-:-:S05]  /*02a0*/  @P4 IMAD.WIDE.U32 R4, R15, 0x10, R12 ;  /* 0x000000100f044825 */ /* 0x008fca00078e000c */
        /* <DEDUP_REMOVED lines=66> */
[----:B0-----:R-:W-:Y:S02]  /*06d0*/  ISETP.NE.U32.AND P5, PT, RZ, UR4, PT ;  /* 0x00000004ff007c0c */ /* 0x001fe4000bfa5070 */
[----:B------:R-:W-:Y:S02]  /*06e0*/  CS2R R104, SRZ ;  /* 0x0000000000687805 */ /* 0x000fe4000001ff00 */
[----:B------:R-:W-:Y:S02]  /*06f0*/  CS2R R106, SRZ ;  /* 0x00000000006a7805 */ /* 0x000fe4000001ff00 */
[----:B------:R-:W-:-:S02]  /*0700*/  CS2R R100, SRZ ;  /* 0x0000000000647805 */ /* 0x000fc4000001ff00 */
[----:B------:R-:W-:Y:S02]  /*0710*/  ISETP.NE.AND.EX P5, PT, RZ, UR5, PT, P5 ;  /* 0x00000005ff007c0c */ /* 0x000fe4000bfa5350 */
        /* <DEDUP_REMOVED lines=26> */
[----:B-1----:R-:W-:-:S07]  /*08c0*/  CS2R R50, SRZ ;  /* 0x0000000000327805 */ /* 0x002fce000001ff00 */
.L_x_6786:
[----:B------:R-:W0:Y:S02]  /*08d0*/  @P5 LDC.64 R2, c[0x0][0x3e0] ;  /* 0x0000f800ff025b82 */ /* 0x000e240000000a00 */
[----:B0-----:R-:W-:-:S05]  /*08e0*/  @P5 IMAD.WIDE R2, R227, 0x2, R2 ;  /* 0x00000002e3025825 */ /* 0x001fca00078e0202 */
[----:B--2---:R0:W2:Y:S02]  /*08f0*/  @P5 LDG.E.U16 R4, desc[UR6][R2.64] ;  /* 0x0000000602045981 */ /* 0x0040a4000c1e1500 */
[----:B0-----:R-:W0:Y:S02]  /*0900*/  LDC.64 R2, c[0x0][0x3c0] ;  /* 0x0000f000ff027b82 */ /* 0x001e240000000a00 */
[----:B0-----:R-:W-:-:S05]  /*0910*/  IMAD.WIDE R2, R227, 0x4, R2 ;  /* 0x00000004e3027825 */ /* 0x001fca00078e0202 */
[----:B---3--:R0:W3:Y:S01]  /*0920*/  LDG.E R204, desc[UR6][R2.64] ;  /* 0x0000000602cc7981 */ /* 0x0080e2000c1e1900 */
[----:B-1----:R-:W1:Y:S01]  /*0930*/  S2R R168, SR_TID.X ;  /* 0x0000000000a87919 */ /* 0x002e620000002100 */
[----:B0-----:R-:W0:Y:S01]  /*0940*/  LDC.64 R2, c[0x0][0x3c8] ;  /* 0x0000f200ff027b82 */ /* 0x001e220000000a00 */
[----:B------:R-:W-:Y:S02]  /*0950*/  MOV R252, UR14 ;  /* 0x0000000e00fc7c02 */ /* 0x000fe40008000f00 */
[----:B------:R-:W-:Y:S01]  /*0960*/  ISETP.GE.U32.AND P4, PT, R247, 0x20, PT ;  /* 0x00000020f700780c */ /* 0x000fe20003f86070 */
[----:B0-----:R-:W-:Y:S01]  /*0970*/  IMAD.WIDE R2, R227, 0x4, R2 ;  /* 0x00000004e3027825 */ /* 0x001fe200078e0202 */
[----:B-1----:R-:W-:-:S05]  /*0980*/  LOP3.LUT R168, R168, 0x1f, RZ, 0xc0, !PT ;  /* 0x0000001fa8a87812 */ /* 0x002fca00078ec0ff */
[----:B------:R0:W5:Y:S01]  /*0990*/  LDG.E R3, desc[UR6][R2.64] ;  /* 0x0000000602037981 */ /* 0x000162000c1e1900 */
[----:B------:R-:W-:Y:S01]  /*09a0*/  ISETP.NE.AND P0, PT, RZ, UR8, PT ;  /* 0x00000008ff007c0c */ /* 0x000fe2000bf05270 */
[----:B------:R-:W-:Y:S01]  /*09b0*/  BSSY.RECONVERGENT B1, `(.L_x_6737) ;  /* 0x000006d000017945 */ /* 0x000fe20003800200 */
[C---:B------:R-:W-:Y:S01]  /*09c0*/  ISETP.GE.U32.AND P3, PT, R247.reuse, 0x40, PT ;  /* 0x00000040f700780c */ /* 0x040fe20003f66070 */
[----:B------:R1:W-:Y:S01]  /*09d0*/  STL [R1], R168 ;  /* 0x000000a801007387 */ /* 0x0003e20000100800 */
[C---:B------:R-:W-:Y:S02]  /*09e0*/  ISETP.GE.U32.AND P2, PT, R247.reuse, 0x60, PT ;  /* 0x00000060f700780c */ /* 0x040fe40003f46070 */
[----:B------:R-:W-:Y:S02]  /*09f0*/  CS2R R212, SRZ ;  /* 0x0000000000d47805 */ /* 0x000fe4000001ff00 */
[----:B------:R-:W-:Y:S01]  /*0a00*/  ISETP.GE.U32.AND P1, PT, R247, 0x80, PT ;  /* 0x00000080f700780c */ /* 0x000fe20003f26070 */
[----:B0-----:R-:W-:Y:S01]  /*0a10*/  HFMA2 R2, -RZ, RZ, 1.875, 0 ;  /* 0x3f800000ff027431 */ /* 0x001fe200000001ff */
[----:B--2---:R-:W-:Y:S01]  /*0a20*/  @P5 SHF.L.U32 R2, R4, 0x10, RZ ;  /* 0x0000001004025819 */ /* 0x004fe200000006ff */
[----:B------:R-:W-:-:S05]  /*0a30*/  IMAD R4, R227, R252, RZ ;  /* 0x000000fce3047224 */ /* 0x000fca00078e02ff */
[----:B------:R-:W-:-:S04]  /*0a40*/  SHF.R.S32.HI R169, RZ, 0x1f, R4 ;  /* 0x0000001fffa97819 */ /* 0x000fc80000011404 */
[----:B------:R-:W-:-:S04]  /*0a50*/  LEA.HI R4, R169, R4, RZ, 0x3 ;  /* 0x00000004a9047211 */ /* 0x000fc800078f18ff */
[----:B------:R-:W-:-:S04]  /*0a60*/  LEA.HI.SX32 R4, R4, R168, 0x1d ;  /* 0x000000a804047211 */ /* 0x000fc800078feaff */
[----:B------:R-:W-:Y:S02]  /*0a70*/  MOV R217, R4 ;  /* 0x0000000400d97202 */ /* 0x000fe40000000f00 */
[----:B---3--:R-:W-:Y:S01]  /*0a80*/  FSEL R204, R204, RZ, !P0 ;  /* 0x000000ffcccc7208 */ /* 0x008fe20004000000 */
[----:B-1----:R-:W-:Y:S06]  /*0a90*/  @!P4 BRA `(.L_x_6738) ;  /* 0x000000040078c947 */ /* 0x002fec0003800000 */
[----:B------:R-:W0:Y:S08]  /*0aa0*/  LDC.64 R168, c[0x0][0x428] ;  /* 0x00010a00ffa87b82 */ /* 0x000e300000000a00 */
[----:B------:R-:W1:Y:S01]  /*0ab0*/  LDC.64 R172, c[0x0][0x3a8] ;  /* 0x0000ea00ffac7b82 */ /* 0x000e620000000a00 */
[----:B0-----:R-:W-:-:S06]  /*0ac0*/  IMAD.WIDE.U32 R168, R4, 0x10, R168 ;  /* 0x0000001004a87825 */ /* 0x001fcc00078e00a8 */
[----:B------:R-:W2:Y:S01]  /*0ad0*/  LDG.E.128 R168, desc[UR6][R168.64] ;  /* 0x00000006a8a87981 */ /* 0x000ea2000c1e1d00 */
[----:B-1----:R-:W-:-:S05]  /*0ae0*/  IMAD.WIDE.U32 R172, R4, 0x20, R172 ;  /* 0x0000002004ac7825 */ /* 0x002fca00078e00ac */
[----:B------:R-:W3:Y:S04]  /*0af0*/  LDG.E.128 R176, desc[UR6][R172.64] ;  /* 0x00000006acb07981 */ /* 0x000ee8000c1e1d00 */
[----:B------:R-:W4:Y:S01]  /*0b00*/  LDG.E.128 R172, desc[UR6][R172.64+0x10] ;  /* 0x00001006acac7981 */ /* 0x000f22000c1e1d00 */
[----:B------:R-:W-:-:S04]  /*0b10*/  PRMT R246, R140, 0x7632, R246 ;  /* 0x000076328cf67816 */ /* 0x000fc800000000f6 */
[----:B------:R-:W-:Y:S02]  /*0b20*/  SHF.L.U32 R246, R246, 0x10, RZ ;  /* 0x00000010f6f67819 */ /* 0x000fe400000006ff */
[----:B------:R-:W-:-:S04]  /*0b30*/  PRMT R243, R141, 0x7632, R243 ;  /* 0x000076328df37816 */ /* 0x000fc800000000f3 */
[----:B------:R-:W-:Y:S02]  /*0b40*/  SHF.L.U32 R243, R243, 0x10, RZ ;  /* 0x00000010f3f37819 */ /* 0x000fe400000006ff */
[----:B------:R-:W-:Y:S02]  /*0b50*/  PRMT R239, R142, 0x7632, R239 ;  /* 0x000076328eef7816 */ /* 0x000fe400000000ef */
[----:B------:R-:W-:Y:S02]  /*0b60*/  ISETP.NE.U32.AND P0, PT, RZ, UR10, PT ;  /* 0x0000000aff007c0c */ /* 0x000fe4000bf05070 */
[----:B------:R-:W-:Y:S02]  /*0b70*/  SHF.L.U32 R239, R239, 0x10, RZ ;  /* 0x00000010efef7819 */ /* 0x000fe400000006ff */
[----:B------:R-:W-:Y:S02]  /*0b80*/  ISETP.NE.AND.EX P0, PT, RZ, UR11, PT, P0 ;  /* 0x0000000bff007c0c */ /* 0x000fe4000bf05300 */
[----:B------:R-:W-:-:S02]  /*0b90*/  PRMT R235, R143, 0x7632, R235 ;  /* 0x000076328feb7816 */ /* 0x000fc400000000eb */
[----:B------:R-:W-:Y:S02]  /*0ba0*/  SHF.L.U32 R219, R141, 0x10, RZ ;  /* 0x000000108ddb7819 */ /* 0x000fe400000006ff */
[----:B------:R-:W-:Y:S02]  /*0bb0*/  SHF.L.U32 R235, R235, 0x10, RZ ;  /* 0x00000010ebeb7819 */ /* 0x000fe400000006ff */
[----:B------:R-:W-:Y:S02]  /*0bc0*/  SHF.L.U32 R188, R140, 0x10, RZ ;  /* 0x000000108cbc7819 */ /* 0x000fe400000006ff */
[----:B------:R-:W-:-:S03]  /*0bd0*/  SHF.L.U32 R218, R142, 0x10, RZ ;  /* 0x000000108eda7819 */ /* 0x000fc600000006ff */
[----:B------:R-:W0:Y:S01]  /*0be0*/  @P0 LDC.64 R212, c[0x0][0x438] ;  /* 0x00010e00ffd40b82 */ /* 0x000e220000000a00 */
[----:B------:R-:W-:Y:S02]  /*0bf0*/  SHF.L.U32 R198, R143, 0x10, RZ ;  /* 0x000000108fc67819 */ /* 0x000fe400000006ff */
[C---:B------:R-:W-:Y:S01]  /*0c00*/  IADD3 R217, PT, PT, R4.reuse, 0x20, RZ ;  /* 0x0000002004d97810 */ /* 0x040fe20007ffe0ff */
[----:B0-----:R-:W-:-:S05]  /*0c10*/  @P0 IMAD.WIDE.U32 R212, R4, 0x20, R212 ;  /* 0x0000002004d40825 */ /* 0x001fca00078e00d4 */
[----:B------:R-:W5:Y:S04]  /*0c20*/  @P0 LDG.E.128 R44, desc[UR6][R212.64] ;  /* 0x00000006d42c0981 */ /* 0x000f68000c1e1d00 */
[----:B------:R0:W5:Y:S01]  /*0c30*/  @P0 LDG.E.128 R40, desc[UR6][R212.64+0x10] ;  /* 0x00001006d4280981 */ /* 0x000162000c1e1d00 */
[----:B--2---:R-:W-:-:S04]  /*0c40*/  PRMT R0, R168, 0x7632, R0 ;  /* 0x00007632a8007816 */ /* 0x004fc80000000000 */
[----:B------:R-:W-:Y:S01]  /*0c50*/  SHF.L.U32 R0, R0, 0x10, RZ ;  /* 0x0000001000007819 */ /* 0x000fe200000006ff */
[----:B---3--:R-:W-:-:S04]  /*0c60*/  FADD.FTZ R14, -R204, R177 ;  /* 0x000000b1cc0e7221 */ /* 0x008fc80000010100 */
[----:B-----5:R-:W-:Y:S01]  /*0c70*/  FMUL.FTZ R197, R3, R14 ;  /* 0x0000000e03c57220 */ /* 0x020fe20000410000 */
[-C--:B------:R-:W-:Y:S01]  /*0c80*/  FMUL.FTZ R246, R246, R0.reuse ;  /* 0x00000000f6f67220 */ /* 0x080fe20000410000 */
[--C-:B------:R-:W-:Y:S02]  /*0c90*/  FADD.FTZ R85, R85, R0.reuse ;  /* 0x0000000055557221 */ /* 0x100fe40000010000 */
[----:B------:R-:W-:Y:S01]  /*0ca0*/  FFMA.FTZ R125, R197, R0, R125 ;  /* 0x00000000c57d7223 */ /* 0x000fe2000001007d */
[----:B------:R-:W-:Y:S01]  /*0cb0*/  PRMT R0, R169, 0x7632, R0 ;  /* 0x00007632a9007816 */ /* 0x000fe20000000000 */
[----:B------:R-:W-:-:S03]  /*0cc0*/  FADD.FTZ R14, -R204, R179 ;  /* 0x000000b3cc0e7221 */ /* 0x000fc60000010100 */
[----:B------:R-:W-:Y:S01]  /*0cd0*/  SHF.L.U32 R0, R0, 0x10, RZ ;  /* 0x0000001000007819 */ /* 0x000fe200000006ff */
[----:B------:R-:W-:Y:S01]  /*0ce0*/  FMUL.FTZ R187, R3, R14 ;  /* 0x0000000e03bb7220 */ /* 0x000fe20000410000 */
[----:B----4-:R-:W-:-:S03]  /*0cf0*/  FADD.FTZ R14, -R204, R173 ;  /* 0x000000adcc0e7221 */ /* 0x010fc60000010100 */
[-C--:B------:R-:W-:Y:S01]  /*0d00*/  FMUL.FTZ R243, R243, R0.reuse ;  /* 0x00000000f3f37220 */ /* 0x080fe20000410000 */
[----:B------:R-:W-:Y:S01]  /*0d10*/  FFMA.FTZ R127, R187, R0, R127 ;  /* 0x00000000bb7f7223 */ /* 0x000fe2000001007f */
[--C-:B------:R-:W-:Y:S01]  /*0d20*/  FADD.FTZ R87, R87, R0.reuse ;  /* 0x0000000057577221 */ /* 0x100fe20000010000 */
[----:B------:R-:W-:Y:S01]  /*0d30*/  PRMT R0, R170, 0x7632, R0 ;  /* 0x00007632aa007816 */ /* 0x000fe20000000000 */
[----:B------:R-:W-:-:S03]  /*0d40*/  FMUL.FTZ R183, R3, R14 ;  /* 0x0000000e03b77220 */ /* 0x000fc60000410000 */
[----:B------:R-:W-:Y:S01]  /*0d50*/  SHF.L.U32 R0, R0, 0x10, RZ ;  /* 0x0000001000007819 */ /* 0x000fe200000006ff */
[----:B------:R-:W-:-:S04]  /*0d60*/  FADD.FTZ R14, -R204, R175 ;  /* 0x000000afcc0e7221 */ /* 0x000fc80000010100 */
[-C--:B------:R-:W-:Y:S01]  /*0d70*/  FMUL.FTZ R239, R239, R0.reuse ;  /* 0x00000000efef7220 */ /* 0x080fe20000410000 */
[--C-:B------:R-:W-:Y:S01]  /*0d80*/  FADD.FTZ R81, R81, R0.reuse ;  /* 0x0000000051517221 */ /* 0x100fe20000010000 */
[----:B------:R-:W-:Y:S01]  /*0d90*/  FFMA.FTZ R121, R183, R0, R121 ;  /* 0x00000000b7797223 */ /* 0x000fe20000010079 */
[----:B------:R-:W-:Y:S01]  /*0da0*/  PRMT R0, R171, 0x7632, R0 ;  /* 0x00007632ab007816 */ /* 0x000fe20000000000 */
[----:B------:R-:W-:Y:S01]  /*0db0*/  FMUL.FTZ R7, R3, R14 ;  /* 0x0000000e03077220 */ /* 0x000fe20000410000 */
[----:B------:R-:W-:Y:S01]  /*0dc0*/  FADD.FTZ R14, -R204, R178 ;  /* 0x000000b2cc0e7221 */ /* 0x000fe20000010100 */
[----:B------:R-:W-:Y:S02]  /*0dd0*/  SHF.L.U32 R169, R169, 0x10, RZ ;  /* 0x00000010a9a97819 */ /* 0x000fe400000006ff */
[----:B------:R-:W-:Y:S01]  /*0de0*/  SHF.L.U32 R0, R0, 0x10, RZ ;  /* 0x0000001000007819 */ /* 0x000fe200000006ff */
[----:B------:R-:W-:Y:S01]  /*0df0*/  FMUL.FTZ R14, R3, R14 ;  /* 0x0000000e030e7220 */ /* 0x000fe20000410000 */
[----:B------:R-:W-:Y:S01]  /*0e00*/  SHF.L.U32 R173, R168, 0x10, RZ ;  /* 0x00000010a8ad7819 */ /* 0x000fe200000006ff */
[----:B------:R-:W-:Y:S01]  /*0e10*/  FADD.FTZ R18, -R204, R172 ;  /* 0x000000accc127221 */ /* 0x000fe20000010100 */
[----:B------:R-:W-:Y:S01]  /*0e20*/  FADD.FTZ R86, R86, R169 ;  /* 0x000000a956567221 */ /* 0x000fe20000010000 */
[-C--:B------:R-:W-:Y:S01]  /*0e30*/  FMUL.FTZ R235, R235, R0.reuse ;  /* 0x00000000ebeb7220 */ /* 0x080fe20000410000 */
[----:B------:R-:W-:Y:S01]  /*0e40*/  FADD.FTZ R83, R83, R0 ;  /* 0x0000000053537221 */ /* 0x000fe20000010000 */
[----:B------:R-:W-:Y:S01]  /*0e50*/  FFMA.FTZ R123, R7, R0, R123 ;  /* 0x00000000077b7223 */ /* 0x000fe2000001007b */
[----:B------:R-:W-:Y:S01]  /*0e60*/  FADD.FTZ R0, -R204, R176 ;  /* 0x000000b0cc007221 */ /* 0x000fe20000010100 */
[-C--:B------:R-:W-:Y:S01]  /*0e70*/  FFMA.FTZ R126, R14, R169.reuse, R126 ;  /* 0x000000a90e7e7223 */ /* 0x080fe2000001007e */
[----:B------:R-:W-:Y:S01]  /*0e80*/  FMUL.FTZ R219, R219, R169 ;  /* 0x000000a9dbdb7220 */ /* 0x000fe20000410000 */
[----:B------:R-:W-:Y:S01]  /*0e90*/  SHF.L.U32 R169, R170, 0x10, RZ ;  /* 0x00000010aaa97819 */ /* 0x000fe200000006ff */
[C---:B------:R-:W-:Y:S01]  /*0ea0*/  FMUL.FTZ R18, R3.reuse, R18 ;  /* 0x0000001203127220 */ /* 0x040fe20000410000 */
[----:B------:R-:W-:Y:S01]  /*0eb0*/  FMUL.FTZ R188, R188, R173 ;  /* 0x000000adbcbc7220 */ /* 0x000fe20000410000 */
[----:B------:R-:W-:-:S02]  /*0ec0*/  FMUL.FTZ R0, R3, R0 ;  /* 0x0000000003007220 */ /* 0x000fc40000410000 */
[----:B------:R-:W-:Y:S01]  /*0ed0*/  FADD.FTZ R80, R80, R169 ;  /* 0x000000a950507221 */ /* 0x000fe20000010000 */
[-C--:B------:R-:W-:Y:S01]  /*0ee0*/  FFMA.FTZ R120, R18, R169.reuse, R120 ;  /* 0x000000a912787223 */ /* 0x080fe20000010078 */
[----:B------:R-:W-:Y:S01]  /*0ef0*/  FMUL.FTZ R218, R218, R169 ;  /* 0x000000a9dada7220 */ /* 0x000fe20000410000 */
[----:B------:R-:W-:Y:S01]  /*0f00*/  FADD.FTZ R169, RZ, R188 ;  /* 0x000000bcffa97221 */ /* 0x000fe20000010000 */
[----:B------:R-:W-:-:S03]  /*0f10*/  FFMA.FTZ R22, R0, R188, RZ ;  /* 0x000000bc00167223 */ /* 0x000fc600000100ff */
[----:B------:R-:W-:Y:S01]  /*0f20*/  FADD.FTZ R168, R169, R246 ;  /* 0x000000f6a9a87221 */ /* 0x000fe20000010000 */
[----:B------:R-:W-:-:S03]  /*0f30*/  FFMA.FTZ R169, R197, R246, R22 ;  /* 0x000000f6c5a97223 */ /* 0x000fc60000010016 */
[----:B------:R-:W-:Y:S01]  /*0f40*/  FADD.FTZ R168, R168, R219 ;  /* 0x000000dba8a87221 */ /* 0x000fe20000010000 */
[----:B------:R-:W-:Y:S01]  /*0f50*/  FFMA.FTZ R170, R14, R219, R169 ;  /* 0x000000db0eaa7223 */ /* 0x000fe200000100a9 */
[----:B------:R-:W-:Y:S01]  /*0f60*/  FADD.FTZ R84, R84, R173 ;  /* 0x000000ad54547221 */ /* 0x000fe20000010000 */
[----:B------:R-:W-:Y:S01]  /*0f70*/  FFMA.FTZ R124, R0, R173, R124 ;  /* 0x000000ad007c7223 */ /* 0x000fe2000001007c */
[----:B------:R-:W-:Y:S01]  /*0f80*/  FADD.FTZ R22, -R204, R174 ;  /* 0x000000aecc167221 */ /* 0x000fe20000010100 */
        /* <DEDUP_REMOVED lines=11> */
[----:B0-----:R-:W-:Y:S01]  /*1040*/  FADD.FTZ R212, R169, R198 ;  /* 0x000000c6a9d47221 */ /* 0x001fe20000010000 */
[----:B------:R-:W-:-:S03]  /*1050*/  FFMA.FTZ R168, R22, R198, R171 ;  /* 0x000000c616a87223 */ /* 0x000fc600000100ab */
[----:B------:R-:W-:Y:S01]  /*1060*/  FADD.FTZ R212, R212, R235 ;  /* 0x000000ebd4d47221 */ /* 0x000fe20000010000 */
[----:B------:R-:W-:-:S07]  /*1070*/  FFMA.FTZ R213, R7, R235, R168 ;  /* 0x000000eb07d57223 */ /* 0x000fce00000100a8 */
.L_x_6738:
[----:B------:R-:W-:Y:S05]  /*1080*/  BSYNC.RECONVERGENT B1 ;  /* 0x0000000000017941 */ /* 0x000fea0003800200 */
.L_x_6737:
[----:B------:R-:W-:Y:S04]  /*1090*/  BSSY.RECONVERGENT B1, `(.L_x_6739) ;  /* 0x0000060000017945 */ /* 0x000fe80003800200 */
[----:B------:R-:W-:Y:S05]  /*10a0*/  @!P3 BRA `(.L_x_6740) ;  /* 0x000000040078b947 */ /* 0x000fea0003800000 */
[----:B------:R-:W0:Y:S08]  /*10b0*/  LDC.64 R168, c[0x0][0x428] ;  /* 0x00010a00ffa87b82 */ /* 0x000e300000000a00 */
[----:B------:R-:W1:Y:S01]  /*10c0*/  LDC.64 R172, c[0x0][0x3a8] ;  /* 0x0000ea00ffac7b82 */ /* 0x000e620000000a00 */
[----:B0-----:R-:W-:-:S06]  /*10d0*/  IMAD.WIDE.U32 R168, R217, 0x10, R168 ;  /* 0x00000010d9a87825 */ /* 0x001fcc00078e00a8 */
[----:B------:R-:W2:Y:S01]  /*10e0*/  LDG.E.128 R168, desc[UR6][R168.64] ;  /* 0x00000006a8a87981 */ /* 0x000ea2000c1e1d00 */
[----:B-1----:R-:W-:-:S05]  /*10f0*/  IMAD.WIDE.U32 R172, R217, 0x20, R172 ;  /* 0x00000020d9ac7825 */ /* 0x002fca00078e00ac */
[----:B------:R-:W3:Y:S04]  /*1100*/  LDG.E.128 R176, desc[UR6][R172.64] ;  /* 0x00000006acb07981 */ /* 0x000ee8000c1e1d00 */
[----:B------:R-:W4:Y:S01]  /*1110*/  LDG.E.128 R172, desc[UR6][R172.64+0x10] ;  /* 0x00001006acac7981 */ /* 0x000f22000c1e1d00 */
[----:B------:R-:W-:-:S04]  /*1120*/  ISETP.NE.U32.AND P0, PT, RZ, UR10, PT ;  /* 0x0000000aff007c0c */ /* 0x000fc8000bf05070 */
[----:B------:R-:W-:-:S13]  /*1130*/  ISETP.NE.AND.EX P0, PT, RZ, UR11, PT, P0 ;  /* 0x0000000bff007c0c */ /* 0x000fda000bf05300 */
[----:B------:R-:W0:Y:S02]  /*1140*/  @P0 LDC.64 R214, c[0x0][0x438] ;  /* 0x00010e00ffd60b82 */ /* 0x000e240000000a00 */
[----:B0-----:R-:W-:-:S05]  /*1150*/  @P0 IMAD.WIDE.U32 R214, R217, 0x20, R214 ;  /* 0x00000020d9d60825 */ /* 0x001fca00078e00d6 */
[----:B------:R0:W5:Y:S04]  /*1160*/  @P0 LDG.E.128 R36, desc[UR6][R214.64] ;  /* 0x00000006d6240981 */ /* 0x000168000c1e1d00 */
[----:B------:R0:W5:Y:S01]  /*1170*/  @P0 LDG.E.128 R32, desc[UR6][R214.64+0x10] ;  /* 0x00001006d6200981 */ /* 0x000162000c1e1d00 */
[----:B------:R-:W-:-:S04]  /*1180*/  PRMT R245, R136, 0x7632, R245 ;  /* 0x0000763288f57816 */ /* 0x000fc800000000f5 */
[----:B------:R-:W-:Y:S02]  /*1190*/  SHF.L.U32 R245, R245, 0x10, RZ ;  /* 0x00000010f5f57819 */ /* 0x000fe400000006ff */
[----:B------:R-:W-:-:S04]  /*11a0*/  PRMT R242, R137, 0x7632, R242 ;  /* 0x0000763289f27816 */ /* 0x000fc800000000f2 */
[----:B------:R-:W-:Y:S02]  /*11b0*/  SHF.L.U32 R242, R242, 0x10, RZ ;  /* 0x00000010f2f27819 */ /* 0x000fe400000006ff */
[----:B------:R-:W-:-:S04]  /*11c0*/  PRMT R238, R138, 0x7632, R238 ;  /* 0x000076328aee7816 */ /* 0x000fc800000000ee */
[----:B------:R-:W-:Y:S02]  /*11d0*/  SHF.L.U32 R238, R238, 0x10, RZ ;  /* 0x00000010eeee7819 */ /* 0x000fe400000006ff */
[----:B------:R-:W-:Y:S02]  /*11e0*/  PRMT R234, R139, 0x7632, R234 ;  /* 0x000076328bea7816 */ /* 0x000fe400000000ea */
[----:B------:R-:W-:Y:S02]  /*11f0*/  SHF.L.U32 R229, R136, 0x10, RZ ;  /* 0x0000001088e57819 */ /* 0x000fe400000006ff */
[----:B------:R-:W-:Y:S02]  /*1200*/  SHF.L.U32 R234, R234, 0x10, RZ ;  /* 0x00000010eaea7819 */ /* 0x000fe400000006ff */
[----:B------:R-:W-:Y:S02]  /*1210*/  SHF.L.U32 R211, R137, 0x10, RZ ;  /* 0x0000001089d37819 */ /* 0x000fe400000006ff */
[----:B------:R-:W-:-:S02]  /*1220*/  SHF.L.U32 R207, R138, 0x10, RZ ;  /* 0x000000108acf7819 */ /* 0x000fc400000006ff */
[----:B------:R-:W-:Y:S02]  /*1230*/  IADD3 R217, PT, PT, R217, 0x20, RZ ;  /* 0x00000020d9d97810 */ /* 0x000fe40007ffe0ff */
        /* <DEDUP_REMOVED lines=23> */
[----:B------:R-:W-:Y:S01]  /*13b0*/  FADD.FTZ R176, -R204, R176 ;  /* 0x000000b0ccb07221 */ /* 0x000fe20000010100 */
[----:B------:R-:W-:Y:S02]  /*13c0*/  SHF.L.U32 R168, R168, 0x10, RZ ;  /* 0x00000010a8a87819 */ /* 0x000fe400000006ff */
[----:B------:R-:W-:Y:S01]  /*13d0*/  SHF.L.U32 R11, R8, 0x10, RZ ;  /* 0x00000010080b7819 */ /* 0x000fe200000006ff */
[----:B------:R-:W-:Y:S02]  /*13e0*/  FMUL.FTZ R8, R3, R196 ;  /* 0x000000c403087220 */ /* 0x000fe40000410000 */
[----:B------:R-:W-:-:S02]  /*13f0*/  FMUL.FTZ R229, R229, R168 ;  /* 0x000000a8e5e57220 */ /* 0x000fc40000410000 */
[-C--:B------:R-:W-:Y:S01]  /*1400*/  FMUL.FTZ R234, R234, R11.reuse ;  /* 0x0000000beaea7220 */ /* 0x080fe20000410000 */
[----:B------:R-:W-:Y:S01]  /*1410*/  FADD.FTZ R75, R75, R11 ;  /* 0x0000000b4b4b7221 */ /* 0x000fe20000010000 */
[----:B------:R-:W-:Y:S01]  /*1420*/  FFMA.FTZ R115, R8, R11, R115 ;  /* 0x0000000b08737223 */ /* 0x000fe20000010073 */
[----:B------:R-:W-:Y:S01]  /*1430*/  FMUL.FTZ R11, R3, R176 ;  /* 0x000000b0030b7220 */ /* 0x000fe20000410000 */
[----:B------:R-:W-:Y:S01]  /*1440*/  FADD.FTZ R178, -R204, R178 ;  /* 0x000000b2ccb27221 */ /* 0x000fe20000010100 */
[----:B------:R-:W-:Y:S01]  /*1450*/  FADD.FTZ R76, R76, R168 ;  /* 0x000000a84c4c7221 */ /* 0x000fe20000010000 */
[----:B------:R-:W-:Y:S01]  /*1460*/  SHF.L.U32 R169, R169, 0x10, RZ ;  /* 0x00000010a9a97819 */ /* 0x000fe200000006ff */
[C---:B------:R-:W-:Y:S01]  /*1470*/  FFMA.FTZ R116, R11.reuse, R168, R116 ;  /* 0x000000a80b747223 */ /* 0x040fe20000010074 */
[----:B------:R-:W-:Y:S01]  /*1480*/  FADD.FTZ R212, R212, R229 ;  /* 0x000000e5d4d47221 */ /* 0x000fe20000010000 */
[----:B------:R-:W-:Y:S01]  /*1490*/  FFMA.FTZ R168, R11, R229, R213 ;  /* 0x000000e50ba87223 */ /* 0x000fe200000100d5 */
[----:B------:R-:W-:Y:S01]  /*14a0*/  FMUL.FTZ R15, R3, R178 ;  /* 0x000000b2030f7220 */ /* 0x000fe20000410000 */
[----:B------:R-:W-:Y:S01]  /*14b0*/  FADD.FTZ R172, -R204, R172 ;  /* 0x000000acccac7221 */ /* 0x000fe20000010100 */
[----:B------:R-:W-:Y:S01]  /*14c0*/  FMUL.FTZ R211, R211, R169 ;  /* 0x000000a9d3d37220 */ /* 0x000fe20000410000 */
[----:B------:R-:W-:Y:S01]  /*14d0*/  FADD.FTZ R212, R212, R245 ;  /* 0x000000f5d4d47221 */ /* 0x000fe20000010000 */
[----:B------:R-:W-:Y:S01]  /*14e0*/  FFMA.FTZ R168, R195, R245, R168 ;  /* 0x000000f5c3a87223 */ /* 0x000fe200000100a8 */
[----:B------:R-:W-:Y:S01]  /*14f0*/  SHF.L.U32 R170, R170, 0x10, RZ ;  /* 0x00000010aaaa7819 */ /* 0x000fe200000006ff */
[----:B------:R-:W-:Y:S01]  /*1500*/  FADD.FTZ R78, R78, R169 ;  /* 0x000000a94e4e7221 */ /* 0x000fe20000010000 */
[----:B------:R-:W-:Y:S01]  /*1510*/  FFMA.FTZ R118, R15, R169, R118 ;  /* 0x000000a90f767223 */ /* 0x000fe20000010076 */
        /* <DEDUP_REMOVED lines=9> */
[----:B------:R-:W-:Y:S01]  /*15b0*/  FADD.FTZ R174, -R204, R174 ;  /* 0x000000aeccae7221 */ /* 0x000fe20000010100 */
[----:B------:R-:W-:Y:S01]  /*15c0*/  SHF.L.U32 R196, R139, 0x10, RZ ;  /* 0x000000108bc47819 */ /* 0x000fe200000006ff */
[----:B------:R-:W-:Y:S01]  /*15d0*/  FADD.FTZ R169, R168, R207 ;  /* 0x000000cfa8a97221 */ /* 0x000fe20000010000 */
[----:B------:R-:W-:Y:S01]  /*15e0*/  FFMA.FTZ R173, R19, R207, R170 ;  /* 0x000000cf13ad7223 */ /* 0x000fe200000100aa */
[----:B------:R-:W-:-:S02]  /*15f0*/  FMUL.FTZ R23, R3, R174 ;  /* 0x000000ae03177220 */ /* 0x000fc40000410000 */
[----:B------:R-:W-:Y:S01]  /*1600*/  FMUL.FTZ R196, R196, R171 ;  /* 0x000000abc4c47220 */ /* 0x000fe20000410000 */
[----:B------:R-:W-:Y:S01]  /*1610*/  FADD.FTZ R169, R169, R238 ;  /* 0x000000eea9a97221 */ /* 0x000fe20000010000 */
[----:B------:R-:W-:-:S03]  /*1620*/  FFMA.FTZ R168, R182, R238, R173 ;  /* 0x000000eeb6a87223 */ /* 0x000fc600000100ad */
[----:B------:R-:W-:Y:S01]  /*1630*/  FADD.FTZ R169, R169, R196 ;  /* 0x000000c4a9a97221 */ /* 0x000fe20000010000 */
[C---:B------:R-:W-:Y:S01]  /*1640*/  FFMA.FTZ R213, R23.reuse, R196, R168 ;  /* 0x000000c417d57223 */ /* 0x040fe200000100a8 */
[----:B------:R-:W-:Y:S01]  /*1650*/  FADD.FTZ R74, R74, R171 ;  /* 0x000000ab4a4a7221 */ /* 0x000fe20000010000 */
[----:B------:R-:W-:Y:S01]  /*1660*/  FFMA.FTZ R114, R23, R171, R114 ;  /* 0x000000ab17727223 */ /* 0x000fe20000010072 */
[----:B------:R-:W-:Y:S01]  /*1670*/  FADD.FTZ R212, R169, R234 ;  /* 0x000000eaa9d47221 */ /* 0x000fe20000010000 */
[----:B0-----:R-:W-:-:S07]  /*1680*/  FFMA.FTZ R213, R8, R234, R213 ;  /* 0x000000ea08d57223 */ /* 0x001fce00000100d5 */
.L_x_6740:
[----:B------:R-:W-:Y:S05]  /*1690*/  BSYNC.RECONVERGENT B1 ;  /* 0x0000000000017941 */ /* 0x000fea0003800200 */
.L_x_6739:
[----:B------:R-:W-:Y:S04]  /*16a0*/  BSSY.RECONVERGENT B1, `(.L_x_6741) ;  /* 0x0000060000017945 */ /* 0x000fe80003800200 */
[----:B------:R-:W-:Y:S05]  /*16b0*/  @!P2 BRA `(.L_x_6742) ;  /* 0x000000040078a947 */ /* 0x000fea0003800000 */
[----:B------:R-:W0:Y:S01]  /*16c0*/  LDC.64 R172, c[0x0][0x3a8] ;  /* 0x0000ea00ffac7b82 */ /* 0x000e220000000a00 */
[----:B------:R-:W2:Y:S04]  /*16d0*/  LDL R205, [R1+0x4] ;  /* 0x0000040001cd7983 */ /* 0x000ea80000100800 */
[----:B------:R-:W3:Y:S03]  /*16e0*/  LDL R180, [R1+0x8] ;  /* 0x0000080001b47983 */ /* 0x000ee60000100800 */
[----:B------:R-:W1:Y:S01]  /*16f0*/  LDC.64 R168, c[0x0][0x428] ;  /* 0x00010a00ffa87b82 */ /* 0x000e620000000a00 */
[----:B------:R-:W4:Y:S01]  /*1700*/  LDL R194, [R1+0xc] ;  /* 0x00000c0001c27983 */ /* 0x000f220000100800 */
[----:B0-----:R-:W-:-:S05]  /*1710*/  IMAD.WIDE.U32 R172, R217, 0x20, R172 ;  /* 0x00000020d9ac7825 */ /* 0x001fca00078e00ac */
[----:B------:R-:W2:Y:S01]  /*1720*/  LDG.E.128 R176, desc[UR6][R172.64] ;  /* 0x00000006acb07981 */ /* 0x000ea2000c1e1d00 */
[----:B-1----:R-:W-:-:S06]  /*1730*/  IMAD.WIDE.U32 R168, R217, 0x10, R168 ;  /* 0x00000010d9a87825 */ /* 0x002fcc00078e00a8 */
[----:B------:R-:W3:Y:S04]  /*1740*/  LDG.E.128 R168, desc[UR6][R168.64] ;  /* 0x00000006a8a87981 */ /* 0x000ee8000c1e1d00 */
[----:B------:R-:W4:Y:S01]  /*1750*/  LDG.E.128 R172, desc[UR6][R172.64+0x10] ;  /* 0x00001006acac7981 */ /* 0x000f22000c1e1d00 */
[----:B------:R-:W-:-:S04]  /*1760*/  ISETP.NE.U32.AND P0, PT, RZ, UR10, PT ;  /* 0x0000000aff007c0c */ /* 0x000fc8000bf05070 */
[----:B------:R-:W-:Y:S02]  /*1770*/  ISETP.NE.AND.EX P0, PT, RZ, UR11, PT, P0 ;  /* 0x0000000bff007c0c */ /* 0x000fe4000bf05300 */
[----:B------:R-:W-:Y:S02]  /*1780*/  SHF.L.U32 R241, R248, 0x10, RZ ;  /* 0x00000010f8f17819 */ /* 0x000fe400000006ff */
[----:B------:R-:W-:-:S09]  /*1790*/  SHF.L.U32 R237, R249, 0x10, RZ ;  /* 0x00000010f9ed7819 */ /* 0x000fd200000006ff */
[----:B------:R-:W0:Y:S01]  /*17a0*/  @P0 LDC.64 R214, c[0x0][0x438] ;  /* 0x00010e00ffd60b82 */ /* 0x000e220000000a00 */
[----:B------:R-:W-:Y:S01]  /*17b0*/  SHF.L.U32 R233, R250, 0x10, RZ ;  /* 0x00000010fae97819 */ /* 0x000fe200000006ff */
[----:B0-----:R-:W-:-:S05]  /*17c0*/  @P0 IMAD.WIDE.U32 R214, R217, 0x20, R214 ;  /* 0x00000020d9d60825 */ /* 0x001fca00078e00d6 */
[----:B------:R0:W5:Y:S04]  /*17d0*/  @P0 LDG.E.128 R28, desc[UR6][R214.64] ;  /* 0x00000006d61c0981 */ /* 0x000168000c1e1d00 */
[----:B------:R0:W5:Y:S01]  /*17e0*/  @P0 LDG.E.128 R24, desc[UR6][R214.64+0x10] ;  /* 0x00001006d6180981 */ /* 0x000162000c1e1d00 */
[C---:B--2---:R-:W-:Y:S01]  /*17f0*/  FADD.FTZ R176, -R204.reuse, R176 ;  /* 0x000000b0ccb07221 */ /* 0x044fe20000010100 */
[----:B------:R-:W-:-:S03]  /*1800*/  FADD.FTZ R178, -R204, R178 ;  /* 0x000000b2ccb27221 */ /* 0x000fc60000010100 */
[C---:B-----5:R-:W-:Y:S01]  /*1810*/  FMUL.FTZ R193, R3.reuse, R176 ;  /* 0x000000b003c17220 */ /* 0x060fe20000410000 */
[----:B---3--:R-:W-:Y:S01]  /*1820*/  SHF.L.U32 R5, R168, 0x10, RZ ;  /* 0x00000010a8057819 */ /* 0x008fe200000006ff */
[----:B------:R-:W-:-:S04]  /*1830*/  FMUL.FTZ R185, R3, R178 ;  /* 0x000000b203b97220 */ /* 0x000fc80000410000 */
[----:B------:R-:W-:Y:S01]  /*1840*/  FADD.FTZ R68, R68, R5 ;  /* 0x0000000544447221 */ /* 0x000fe20000010000 */
[-C--:B------:R-:W-:Y:S01]  /*1850*/  FFMA.FTZ R108, R193, R5.reuse, R108 ;  /* 0x00000005c16c7223 */ /* 0x080fe2000001006c */
[----:B------:R-:W-:Y:S01]  /*1860*/  FMUL.FTZ R241, R241, R5 ;  /* 0x00000005f1f17220 */ /* 0x000fe20000410000 */
[----:B------:R-:W-:Y:S01]  /*1870*/  SHF.L.U32 R5, R169, 0x10, RZ ;  /* 0x00000010a9057819 */ /* 0x000fe200000006ff */
[----:B----4-:R-:W-:Y:S01]  /*1880*/  FADD.FTZ R172, -R204, R172 ;  /* 0x000000acccac7221 */ /* 0x010fe20000010100 */
[----:B------:R-:W-:Y:S01]  /*1890*/  SHF.L.U32 R9, R170, 0x10, RZ ;  /* 0x00000010aa097819 */ /* 0x000fe200000006ff */
[----:B------:R-:W-:Y:S02]  /*18a0*/  FADD.FTZ R174, -R204, R174 ;  /* 0x000000aeccae7221 */ /* 0x000fe40000010100 */
[----:B------:R-:W-:Y:S01]  /*18b0*/  FADD.FTZ R70, R70, R5 ;  /* 0x0000000546467221 */ /* 0x000fe20000010000 */
[-C--:B------:R-:W-:Y:S01]  /*18c0*/  FFMA.FTZ R110, R185, R5.reuse, R110 ;  /* 0x00000005b96e7223 */ /* 0x080fe2000001006e */
[----:B------:R-:W-:Y:S01]  /*18d0*/  FMUL.FTZ R237, R237, R5 ;  /* 0x00000005eded7220 */ /* 0x000fe20000410000 */
[----:B------:R-:W-:Y:S01]  /*18e0*/  FMUL.FTZ R5, R3, R172 ;  /* 0x000000ac03057220 */ /* 0x000fe20000410000 */
[----:B------:R-:W-:Y:S01]  /*18f0*/  FADD.FTZ R64, R64, R9 ;  /* 0x0000000940407221 */ /* 0x000fe20000010000 */
[----:B------:R-:W-:-:S02]  /*1900*/  FMUL.FTZ R233, R233, R9 ;  /* 0x00000009e9e97220 */ /* 0x000fc40000410000 */
[----:B------:R-:W-:Y:S01]  /*1910*/  FFMA.FTZ R104, R5, R9, R104 ;  /* 0x0000000905687223 */ /* 0x000fe20000010068 */
[----:B------:R-:W-:Y:S02]  /*1920*/  FMUL.FTZ R9, R3, R174 ;  /* 0x000000ae03097220 */ /* 0x000fe40000410000 */
[----:B------:R-:W2:Y:S01]  /*1930*/  LDL R174, [R1+0x10] ;  /* 0x0000100001ae7983 */ /* 0x000ea20000100800 */
[----:B------:R-:W-:Y:S01]  /*1940*/  PRMT R168, R168, 0x7632, R168 ;  /* 0x00007632a8a87816 */ /* 0x000fe200000000a8 */
[----:B------:R-:W-:Y:S01]  /*1950*/  FADD.FTZ R12, -R204, R177 ;  /* 0x000000b1cc0c7221 */ /* 0x000fe20000010100 */
[----:B------:R-:W-:Y:S02]  /*1960*/  SHF.L.U32 R231, R205, 0x10, RZ ;  /* 0x00000010cde77819 */ /* 0x000fe400000006ff */
[----:B------:R-:W-:Y:S01]  /*1970*/  SHF.L.U32 R168, R168, 0x10, RZ ;  /* 0x00000010a8a87819 */ /* 0x000fe200000006ff */
[----:B------:R-:W-:Y:S01]  /*1980*/  FMUL.FTZ R12, R3, R12 ;  /* 0x0000000c030c7220 */ /* 0x000fe20000410000 */
[----:B------:R-:W-:-:S02]  /*1990*/  SHF.L.U32 R17, R171, 0x10, RZ ;  /* 0x00000010ab117819 */ /* 0x000fc400000006ff */
[----:B------:R-:W-:Y:S01]  /*19a0*/  SHF.L.U32 R230, R251, 0x10, RZ ;  /* 0x00000010fbe67819 */ /* 0x000fe200000006ff */
[-C--:B------:R-:W-:Y:S01]  /*19b0*/  FFMA.FTZ R109, R12, R168.reuse, R109 ;  /* 0x000000a80c6d7223 */ /* 0x080fe2000001006d */
[----:B------:R-:W-:Y:S01]  /*19c0*/  FADD.FTZ R69, R69, R168 ;  /* 0x000000a845457221 */ /* 0x000fe20000010000 */
[----:B------:R-:W-:Y:S01]  /*19d0*/  FMUL.FTZ R231, R231, R168 ;  /* 0x000000a8e7e77220 */ /* 0x000fe20000410000 */
[----:B------:R-:W-:Y:S01]  /*19e0*/  PRMT R169, R169, 0x7632, R169 ;  /* 0x00007632a9a97816 */ /* 0x000fe200000000a9 */
[----:B------:R-:W-:Y:S01]  /*19f0*/  FADD.FTZ R168, -R204, R179 ;  /* 0x000000b3cca87221 */ /* 0x000fe20000010100 */
[----:B------:R-:W-:Y:S01]  /*1a00*/  FADD.FTZ R66, R66, R17 ;  /* 0x0000001142427221 */ /* 0x000fe20000010000 */
[-C--:B------:R-:W-:Y:S01]  /*1a10*/  FFMA.FTZ R106, R9, R17.reuse, R106 ;  /* 0x00000011096a7223 */ /* 0x080fe2000001006a */
[----:B------:R-:W-:Y:S01]  /*1a20*/  FMUL.FTZ R230, R230, R17 ;  /* 0x00000011e6e67220 */ /* 0x000fe20000410000 */
[----:B------:R-:W-:Y:S01]  /*1a30*/  SHF.L.U32 R20, R169, 0x10, RZ ;  /* 0x00000010a9147819 */ /* 0x000fe200000006ff */
[----:B------:R-:W-:Y:S01]  /*1a40*/  FMUL.FTZ R17, R3, R168 ;  /* 0x000000a803117220 */ /* 0x000fe20000410000 */
[----:B------:R-:W-:Y:S01]  /*1a50*/  SHF.L.U32 R206, R180, 0x10, RZ ;  /* 0x00000010b4ce7819 */ /* 0x000fe200000006ff */
[----:B------:R-:W-:Y:S01]  /*1a60*/  FADD.FTZ R168, -R204, R173 ;  /* 0x000000adcca87221 */ /* 0x000fe20000010100 */
[----:B------:R-:W-:Y:S01]  /*1a70*/  FADD.FTZ R212, R212, R241 ;  /* 0x000000f1d4d47221 */ /* 0x000fe20000010000 */
[----:B------:R-:W-:Y:S01]  /*1a80*/  FFMA.FTZ R213, R193, R241, R213 ;  /* 0x000000f1c1d57223 */ /* 0x000fe200000100d5 */
[----:B------:R-:W-:Y:S01]  /*1a90*/  PRMT R170, R170, 0x7632, R170 ;  /* 0x00007632aaaa7816 */ /* 0x000fe200000000aa */
[-C--:B------:R-:W-:Y:S01]  /*1aa0*/  FFMA.FTZ R111, R17, R20.reuse, R111 ;  /* 0x00000014116f7223 */ /* 0x080fe2000001006f */
[----:B------:R-:W-:Y:S01]  /*1ab0*/  FADD.FTZ R71, R71, R20 ;  /* 0x0000001447477221 */ /* 0x000fe20000010000 */
[----:B------:R-:W-:Y:S01]  /*1ac0*/  FMUL.FTZ R206, R206, R20 ;  /* 0x00000014cece7220 */ /* 0x000fe20000410000 */
[----:B------:R-:W-:Y:S01]  /*1ad0*/  FMUL.FTZ R20, R3, R168 ;  /* 0x000000a803147220 */ /* 0x000fe20000410000 */
[----:B------:R-:W-:Y:S01]  /*1ae0*/  FADD.FTZ R212, R212, R231 ;  /* 0x000000e7d4d47221 */ /* 0x000fe20000010000 */
[----:B------:R-:W-:Y:S01]  /*1af0*/  FFMA.FTZ R168, R12, R231, R213 ;  /* 0x000000e70ca87223 */ /* 0x000fe200000100d5 */
        /* <DEDUP_REMOVED lines=9> */
[----:B------:R-:W-:Y:S02]  /*1b90*/  PRMT R171, R171, 0x7632, R171 ;  /* 0x00007632abab7816 */ /* 0x000fe400000000ab */
        /* <DEDUP_REMOVED lines=15> */
[----:B0-----:R-:W-:-:S07]  /*1c90*/  FFMA.FTZ R213, R180, R194, R213 ;  /* 0x000000c2b4d57223 */ /* 0x001fce00000100d5 */
.L_x_6742:
[----:B------:R-:W-:Y:S05]  /*1ca0*/  BSYNC.RECONVERGENT B1 ;  /* 0x0000000000017941 */ /* 0x000fea0003800200 */
.L_x_6741:
        /* <DEDUP_REMOVED lines=26> */
[----:B------:R-:W-:Y:S02]  /*1e50*/  SHF.L.U32 R192, R135, 0x10, RZ ;  /* 0x0000001087c07819 */ /* 0x000fe400000006ff */
        /* <DEDUP_REMOVED lines=16> */
[----:B------:R-:W-:-:S04]  /*1f60*/  PRMT R6, R170, 0x7632, R6 ;  /* 0x00007632aa067816 */ /* 0x000fc80000000006 */
[----:B------:R-:W-:Y:S01]  /*1f70*/  SHF.L.U32 R10, R6, 0x10, RZ ;  /* 0x00000010060a7819 */ /* 0x000fe200000006ff */
[----:B------:R-:W-:Y:S01]  /*1f80*/  FMUL.FTZ R6, R3, R16 ;  /* 0x0000001003067220 */ /* 0x000fe20000410000 */
[----:B------:R-:W-:-:S03]  /*1f90*/  FADD.FTZ R16, -R204, R175 ;  /* 0x000000afcc107221 */ /* 0x000fc60000010100 */
[-C--:B------:R-:W-:Y:S01]  /*1fa0*/  FMUL.FTZ R236, R236, R10.reuse ;  /* 0x0000000aecec7220 */ /* 0x080fe20000410000 */
[--C-:B------:R-:W-:Y:S01]  /*1fb0*/  FADD.FTZ R57, R57, R10.reuse ;  /* 0x0000000a39397221 */ /* 0x100fe20000010000 */
[----:B------:R-:W-:Y:S01]  /*1fc0*/  FFMA.FTZ R97, R6, R10, R97 ;  /* 0x0000000a06617223 */ /* 0x000fe20000010061 */
[----:B------:R-:W-:Y:S01]  /*1fd0*/  PRMT R10, R171, 0x7632, R10 ;  /* 0x00007632ab0a7816 */ /* 0x000fe2000000000a */
[----:B------:R-:W-:Y:S01]  /*1fe0*/  FADD.FTZ R176, -R204, R176 ;  /* 0x000000b0ccb07221 */ /* 0x000fe20000010100 */
[----:B------:R-:W-:Y:S02]  /*1ff0*/  SHF.L.U32 R21, R168, 0x10, RZ ;  /* 0x00000010a8157819 */ /* 0x000fe400000006ff */
[----:B------:R-:W-:Y:S01]  /*2000*/  SHF.L.U32 R13, R10, 0x10, RZ ;  /* 0x000000100a0d7819 */ /* 0x000fe200000006ff */
[----:B------:R-:W-:Y:S01]  /*2010*/  FMUL.FTZ R10, R3, R16 ;  /* 0x00000010030a7220 */ /* 0x000fe20000410000 */
[----:B------:R-:W-:Y:S01]  /*2020*/  FADD.FTZ R16, -R204, R178 ;  /* 0x000000b2cc107221 */ /* 0x000fe20000010100 */
[----:B------:R-:W-:Y:S01]  /*2030*/  SHF.L.U32 R169, R169, 0x10, RZ ;  /* 0x00000010a9a97819 */ /* 0x000fe200000006ff */
[----:B------:R-:W-:Y:S01]  /*2040*/  FMUL.FTZ R228, R228, R21 ;  /* 0x00000015e4e47220 */ /* 0x000fe20000410000 */
[-C--:B------:R-:W-:Y:S01]  /*2050*/  FMUL.FTZ R232, R232, R13.reuse ;  /* 0x0000000de8e87220 */ /* 0x080fe20000410000 */
[----:B------:R-:W-:Y:S01]  /*2060*/  FADD.FTZ R59, R59, R13 ;  /* 0x0000000d3b3b7221 */ /* 0x000fe20000010000 */
[----:B------:R-:W-:Y:S01]  /*2070*/  FFMA.FTZ R99, R10, R13, R99 ;  /* 0x0000000d0a637223 */ /* 0x000fe20000010063 */
[C---:B------:R-:W-:Y:S01]  /*2080*/  FMUL.FTZ R16, R3.reuse, R16 ;  /* 0x0000001003107220 */ /* 0x040fe20000410000 */
[----:B------:R-:W-:Y:S01]  /*2090*/  FMUL.FTZ R13, R3, R176 ;  /* 0x000000b0030d7220 */ /* 0x000fe20000410000 */
[----:B------:R-:W-:Y:S01]  /*20a0*/  FADD.FTZ R62, R62, R169 ;  /* 0x000000a93e3e7221 */ /* 0x000fe20000010000 */
[-C--:B------:R-:W-:Y:S01]  /*20b0*/  FMUL.FTZ R210, R210, R169.reuse ;  /* 0x000000a9d2d27220 */ /* 0x080fe20000410000 */
[----:B------:R-:W-:Y:S01]  /*20c0*/  FFMA.FTZ R102, R16, R169, R102 ;  /* 0x000000a910667223 */ /* 0x000fe20000010066 */
[----:B------:R-:W-:Y:S01]  /*20d0*/  FADD.FTZ R169, R212, R228 ;  /* 0x000000e4d4a97221 */ /* 0x000fe20000010000 */
[----:B------:R-:W-:Y:S01]  /*20e0*/  FFMA.FTZ R168, R13, R228, R213 ;  /* 0x000000e40da87223 */ /* 0x000fe200000100d5 */
[----:B------:R-:W-:-:S02]  /*20f0*/  FADD.FTZ R172, -R204, R172 ;  /* 0x000000acccac7221 */ /* 0x000fc40000010100 */
[----:B------:R-:W-:Y:S01]  /*2100*/  FADD.FTZ R169, R169, R244 ;  /* 0x000000f4a9a97221 */ /* 0x000fe20000010000 */
[----:B------:R-:W-:Y:S01]  /*2110*/  FFMA.FTZ R173, R191, R244, R168 ;  /* 0x000000f4bfad7223 */ /* 0x000fe200000100a8 */
[----:B------:R-:W-:Y:S01]  /*2120*/  FADD.FTZ R60, R60, R21 ;  /* 0x000000153c3c7221 */ /* 0x000fe20000010000 */
[----:B------:R-:W-:Y:S01]  /*2130*/  FFMA.FTZ R100, R13, R21, R100 ;  /* 0x000000150d647223 */ /* 0x000fe20000010064 */
[----:B------:R-:W-:Y:S01]  /*2140*/  SHF.L.U32 R170, R170, 0x10, RZ ;  /* 0x00000010aaaa7819 */ /* 0x000fe200000006ff */
[----:B------:R-:W-:Y:S01]  /*2150*/  FMUL.FTZ R21, R3, R172 ;  /* 0x000000ac03157220 */ /* 0x000fe20000410000 */
[----:B------:R-:W-:Y:S01]  /*2160*/  FADD.FTZ R169, R169, R210 ;  /* 0x000000d2a9a97221 */ /* 0x000fe20000010000 */
[----:B------:R-:W-:Y:S02]  /*2170*/  FFMA.FTZ R173, R16, R210, R173 ;  /* 0x000000d210ad7223 */ /* 0x000fe400000100ad */
        /* <DEDUP_REMOVED lines=19> */
.L_x_6744:
[----:B------:R-:W-:Y:S05]  /*22b0*/  BSYNC.RECONVERGENT B1 ;  /* 0x0000000000017941 */ /* 0x000fea0003800200 */
.L_x_6743:
[----:B------:R-:W-:Y:S01]  /*22c0*/  ISETP.GE.U32.AND P0, PT, R247, 0xa0, PT ;  /* 0x000000a0f700780c */ /* 0x000fe20003f06070 */
[----:B------:R-:W-:-:S12]  /*22d0*/  BSSY.RECONVERGENT B1, `(.L_x_6745) ;  /* 0x000005f000017945 */ /* 0x000fd80003800200 */
[----:B------:R-:W-:Y:S05]  /*22e0*/  @!P0 BRA `(.L_x_6746) ;  /* 0x0000000400748947 */ /* 0x000fea0003800000 */
[----:B------:R-:W-:Y:S01]  /*22f0*/  ISETP.NE.U32.AND P6, PT, RZ, UR10, PT ;  /* 0x0000000aff007c0c */ /* 0x000fe2000bfc5070 */
[----:B------:R-:W0:Y:S03]  /*2300*/  LDC.64 R172, c[0x0][0x3a8] ;  /* 0x0000ea00ffac7b82 */ /* 0x000e260000000a00 */
[----:B------:R-:W-:-:S05]  /*2310*/  ISETP.NE.AND.EX P6, PT, RZ, UR11, PT, P6 ;  /* 0x0000000bff007c0c */ /* 0x000fca000bfc5360 */
[----:B------:R-:W1:Y:S08]  /*2320*/  LDC.64 R176, c[0x0][0x428] ;  /* 0x00010a00ffb07b82 */ /* 0x000e700000000a00 */
[----:B------:R-:W2:Y:S01]  /*2330*/  @P6 LDC.64 R168, c[0x0][0x438] ;  /* 0x00010e00ffa86b82 */ /* 0x000ea20000000a00 */
[----:B0-----:R-:W-:-:S04]  /*2340*/  IMAD.WIDE.U32 R172, R217, 0x20, R172 ;  /* 0x00000020d9ac7825 */ /* 0x001fc800078e00ac */
[----:B-1----:R-:W-:-:S06]  /*2350*/  IMAD.WIDE.U32 R176, R217, 0x10, R176 ;  /* 0x00000010d9b07825 */ /* 0x002fcc00078e00b0 */
[----:B------:R-:W3:Y:S01]  /*2360*/  LDG.E.128 R176, desc[UR6][R176.64] ;  /* 0x00000006b0b07981 */ /* 0x000ee2000c1e1d00 */
[----:B--2---:R-:W-:-:S05]  /*2370*/  @P6 IMAD.WIDE.U32 R168, R217, 0x20, R168 ;  /* 0x00000020d9a86825 */ /* 0x004fca00078e00a8 */
[----:B------:R-:W5:Y:S04]  /*2380*/  @P6 LDG.E.128 R152, desc[UR6][R168.64] ;  /* 0x00000006a8986981 */ /* 0x000f68000c1e1d00 */
[----:B------:R3:W5:Y:S04]  /*2390*/  @P6 LDG.E.128 R156, desc[UR6][R168.64+0x10] ;  /* 0x00001006a89c6981 */ /* 0x000768000c1e1d00 */
[----:B------:R-:W2:Y:S04]  /*23a0*/  LDG.E.128 R168, desc[UR6][R172.64] ;  /* 0x00000006aca87981 */ /* 0x000ea8000c1e1d00 */
[----:B------:R-:W4:Y:S01]  /*23b0*/  LDG.E.128 R172, desc[UR6][R172.64+0x10] ;  /* 0x00001006acac7981 */ /* 0x000f22000c1e1d00 */
[----:B------:R-:W-:-:S04]  /*23c0*/  PRMT R225, R128, 0x7632, R225 ;  /* 0x0000763280e17816 */ /* 0x000fc800000000e1 */
[----:B------:R-:W-:Y:S02]  /*23d0*/  SHF.L.U32 R225, R225, 0x10, RZ ;  /* 0x00000010e1e17819 */ /* 0x000fe400000006ff */
[----:B------:R-:W-:Y:S02]  /*23e0*/  SHF.L.U32 R208, R128, 0x10, RZ ;  /* 0x0000001080d07819 */ /* 0x000fe400000006ff */
[C---:B------:R-:W-:Y:S02]  /*23f0*/  PRMT R223, R129.reuse, 0x7632, R223 ;  /* 0x0000763281df7816 */ /* 0x040fe400000000df */
[----:B------:R-:W-:Y:S02]  /*2400*/  SHF.L.U32 R201, R129, 0x10, RZ ;  /* 0x0000001081c97819 */ /* 0x000fe400000006ff */
[----:B------:R-:W-:Y:S02]  /*2410*/  SHF.L.U32 R223, R223, 0x10, RZ ;  /* 0x00000010dfdf7819 */ /* 0x000fe400000006ff */
[----:B------:R-:W-:-:S02]  /*2420*/  PRMT R221, R130, 0x7632, R221 ;  /* 0x0000763282dd7816 */ /* 0x000fc400000000dd */
[----:B------:R-:W-:Y:S02]  /*2430*/  SHF.L.U32 R199, R130, 0x10, RZ ;  /* 0x0000001082c77819 */ /* 0x000fe400000006ff */
[----:B------:R-:W-:Y:S02]  /*2440*/  SHF.L.U32 R221, R221, 0x10, RZ ;  /* 0x00000010dddd7819 */ /* 0x000fe400000006ff */
[C---:B------:R-:W-:Y:S02]  /*2450*/  PRMT R216, R131.reuse, 0x7632, R216 ;  /* 0x0000763283d87816 */ /* 0x040fe400000000d8 */
[----:B------:R-:W-:Y:S02]  /*2460*/  SHF.L.U32 R189, R131, 0x10, RZ ;  /* 0x0000001083bd7819 */ /* 0x000fe400000006ff */
[----:B------:R-:W-:Y:S01]  /*2470*/  SHF.L.U32 R216, R216, 0x10, RZ ;  /* 0x00000010d8d87819 */ /* 0x000fe200000006ff */
[--C-:B--2---:R-:W-:Y:S01]  /*2480*/  FADD.FTZ R190, -R204, R168.reuse ;  /* 0x000000a8ccbe7221 */ /* 0x104fe20000010100 */
[----:B---3--:R-:W-:Y:S01]  /*2490*/  PRMT R168, R176, 0x7632, R168 ;  /* 0x00007632b0a87816 */ /* 0x008fe200000000a8 */
[----:B------:R-:W-:-:S03]  /*24a0*/  FADD.FTZ R226, -R204, R169 ;  /* 0x000000a9cce27221 */ /* 0x000fc60000010100 */
[----:B------:R-:W-:Y:S01]  /*24b0*/  SHF.L.U32 R168, R168, 0x10, RZ ;  /* 0x00000010a8a87819 */ /* 0x000fe200000006ff */
[----:B-----5:R-:W-:Y:S01]  /*24c0*/  FMUL.FTZ R226, R3, R226 ;  /* 0x000000e203e27220 */ /* 0x020fe20000410000 */
[----:B------:R-:W-:Y:S01]  /*24d0*/  SHF.L.U32 R169, R176, 0x10, RZ ;  /* 0x00000010b0a97819 */ /* 0x000fe200000006ff */
[----:B------:R-:W-:Y:S02]  /*24e0*/  FADD.FTZ R224, -R204, R171 ;  /* 0x000000abcce07221 */ /* 0x000fe40000010100 */
[-C--:B------:R-:W-:Y:S01]  /*24f0*/  FMUL.FTZ R225, R225, R168.reuse ;  /* 0x000000a8e1e17220 */ /* 0x080fe20000410000 */
[----:B------:R-:W-:Y:S01]  /*2500*/  FFMA.FTZ R93, R226, R168, R93 ;  /* 0x000000a8e25d7223 */ /* 0x000fe2000001005d */
[--C-:B------:R-:W-:Y:S01]  /*2510*/  FADD.FTZ R53, R53, R168.reuse ;  /* 0x000000a835357221 */ /* 0x100fe20000010000 */
[----:B------:R-:W-:Y:S01]  /*2520*/  PRMT R168, R177, 0x7632, R168 ;  /* 0x00007632b1a87816 */ /* 0x000fe200000000a8 */
[C---:B------:R-:W-:Y:S01]  /*2530*/  FMUL.FTZ R209, R3.reuse, R190 ;  /* 0x000000be03d17220 */ /* 0x040fe20000410000 */
[----:B------:R-:W-:Y:S01]  /*2540*/  FMUL.FTZ R208, R208, R169 ;  /* 0x000000a9d0d07220 */ /* 0x000fe20000410000 */
[----:B------:R-:W-:Y:S01]  /*2550*/  FMUL.FTZ R224, R3, R224 ;  /* 0x000000e003e07220 */ /* 0x000fe20000410000 */
[----:B------:R-:W-:Y:S01]  /*2560*/  SHF.L.U32 R168, R168, 0x10, RZ ;  /* 0x00000010a8a87819 */ /* 0x000fe200000006ff */
[----:B------:R-:W-:Y:S01]  /*2570*/  FADD.FTZ R170, -R204, R170 ;  /* 0x000000aaccaa7221 */ /* 0x000fe20000010100 */
[----:B------:R-:W-:Y:S01]  /*2580*/  SHF.L.U32 R177, R177, 0x10, RZ ;  /* 0x00000010b1b17819 */ /* 0x000fe200000006ff */
[----:B------:R-:W-:Y:S01]  /*2590*/  FADD.FTZ R212, R212, R208 ;  /* 0x000000d0d4d47221 */ /* 0x000fe20000010000 */
[----:B------:R-:W-:Y:S01]  /*25a0*/  FFMA.FTZ R213, R209, R208, R213 ;  /* 0x000000d0d1d57223 */ /* 0x000fe200000100d5 */
[-C--:B------:R-:W-:Y:S01]  /*25b0*/  FMUL.FTZ R223, R223, R168.reuse ;  /* 0x000000a8dfdf7220 */ /* 0x080fe20000410000 */
[----:B------:R-:W-:Y:S01]  /*25c0*/  FFMA.FTZ R95, R224, R168, R95 ;  /* 0x000000a8e05f7223 */ /* 0x000fe2000001005f */
[--C-:B------:R-:W-:Y:S01]  /*25d0*/  FADD.FTZ R55, R55, R168.reuse ;  /* 0x000000a837377221 */ /* 0x100fe20000010000 */
[----:B------:R-:W-:Y:S01]  /*25e0*/  PRMT R168, R178, 0x7632, R168 ;  /* 0x00007632b2a87816 */ /* 0x000fe200000000a8 */
[----:B------:R-:W-:Y:S01]  /*25f0*/  FMUL.FTZ R202, R3, R170 ;  /* 0x000000aa03ca7220 */ /* 0x000fe20000410000 */
[----:B------:R-:W-:Y:S01]  /*2600*/  FMUL.FTZ R201, R201, R177 ;  /* 0x000000b1c9c97220 */ /* 0x000fe20000410000 */
[----:B------:R-:W-:Y:S01]  /*2610*/  FADD.FTZ R212, R212, R225 ;  /* 0x000000e1d4d47221 */ /* 0x000fe20000010000 */
[----:B------:R-:W-:Y:S01]  /*2620*/  FFMA.FTZ R213, R226, R225, R213 ;  /* 0x000000e1e2d57223 */ /* 0x000fe200000100d5 */
[----:B----4-:R-:W-:Y:S01]  /*2630*/  FADD.FTZ R222, -R204, R173 ;  /* 0x000000adccde7221 */ /* 0x010fe20000010100 */
[----:B------:R-:W-:Y:S01]  /*2640*/  FADD.FTZ R52, R52, R169 ;  /* 0x000000a934347221 */ /* 0x000fe20000010000 */
[----:B------:R-:W-:Y:S01]  /*2650*/  FFMA.FTZ R92, R209, R169, R92 ;  /* 0x000000a9d15c7223 */ /* 0x000fe2000001005c */
[----:B------:R-:W-:Y:S01]  /*2660*/  SHF.L.U32 R169, R178, 0x10, RZ ;  /* 0x00000010b2a97819 */ /* 0x000fe200000006ff */
[----:B------:R-:W-:Y:S01]  /*2670*/  FADD.FTZ R200, -R204, R172 ;  /* 0x000000acccc87221 */ /* 0x000fe20000010100 */
[----:B------:R-:W-:Y:S01]  /*2680*/  SHF.L.U32 R168, R168, 0x10, RZ ;  /* 0x00000010a8a87819 */ /* 0x000fe200000006ff */
[----:B------:R-:W-:Y:S01]  /*2690*/  FADD.FTZ R212, R212, R201 ;  /* 0x000000c9d4d47221 */ /* 0x000fe20000010000 */
[----:B------:R-:W-:Y:S01]  /*26a0*/  FFMA.FTZ R213, R202, R201, R213 ;  /* 0x000000c9cad57223 */ /* 0x000fe200000100d5 */
[C---:B------:R-:W-:Y:S01]  /*26b0*/  FMUL.FTZ R222, R3.reuse, R222 ;  /* 0x000000de03de7220 */ /* 0x040fe20000410000 */
[----:B------:R-:W-:Y:S01]  /*26c0*/  FMUL.FTZ R200, R3, R200 ;  /* 0x000000c803c87220 */ /* 0x000fe20000410000 */
[----:B------:R-:W-:Y:S01]  /*26d0*/  FMUL.FTZ R199, R199, R169 ;  /* 0x000000a9c7c77220 */ /* 0x000fe20000410000 */
[----:B------:R-:W-:Y:S01]  /*26e0*/  FADD.FTZ R212, R212, R223 ;  /* 0x000000dfd4d47221 */ /* 0x000fe20000010000 */
[----:B------:R-:W-:Y:S01]  /*26f0*/  FFMA.FTZ R213, R224, R223, R213 ;  /* 0x000000dfe0d57223 */ /* 0x000fe200000100d5 */
[-C--:B------:R-:W-:Y:S01]  /*2700*/  FMUL.FTZ R221, R221, R168.reuse ;  /* 0x000000a8dddd7220 */ /* 0x080fe20000410000 */
[----:B------:R-:W-:Y:S01]  /*2710*/  FFMA.FTZ R89, R222, R168, R89 ;  /* 0x000000a8de597223 */ /* 0x000fe20000010059 */
[--C-:B------:R-:W-:Y:S01]  /*2720*/  FADD.FTZ R49, R49, R168.reuse ;  /* 0x000000a831317221 */ /* 0x100fe20000010000 */
[C---:B------:R-:W-:Y:S01]  /*2730*/  PRMT R168, R179.reuse, 0x7632, R168 ;  /* 0x00007632b3a87816 */ /* 0x040fe200000000a8 */
[----:B------:R-:W-:Y:S01]  /*2740*/  FADD.FTZ R174, -R204, R174 ;  /* 0x000000aeccae7221 */ /* 0x000fe20000010100 */
        /* <DEDUP_REMOVED lines=12> */
[-C--:B------:R-:W-:Y:S01]  /*2810*/  FMUL.FTZ R216, R216, R168.reuse ;  /* 0x000000a8d8d87220 */ /* 0x080fe20000410000 */
[----:B------:R-:W-:Y:S01]  /*2820*/  FADD.FTZ R169, R212, R189 ;  /* 0x000000bdd4a97221 */ /* 0x000fe20000010000 */
[----:B------:R-:W-:Y:S01]  /*2830*/  FFMA.FTZ R213, R190, R189, R213 ;  /* 0x000000bdbed57223 */ /* 0x000fe200000100d5 */
[----:B------:R-:W-:Y:S01]  /*2840*/  FFMA.FTZ R91, R220, R168, R91 ;  /* 0x000000a8dc5b7223 */ /* 0x000fe2000001005b */
[----:B------:R-:W-:Y:S01]  /*2850*/  FADD.FTZ R51, R51, R168 ;  /* 0x000000a833337221 */ /* 0x000fe20000010000 */
[----:B------:R-:W-:Y:S01]  /*2860*/  FADD.FTZ R54, R54, R177 ;  /* 0x000000b136367221 */ /* 0x000fe20000010000 */
[----:B------:R-:W-:Y:S01]  /*2870*/  FFMA.FTZ R94, R202, R177, R94 ;  /* 0x000000b1ca5e7223 */ /* 0x000fe2000001005e */
[----:B------:R-:W-:Y:S01]  /*2880*/  FADD.FTZ R50, R50, R179 ;  /* 0x000000b332327221 */ /* 0x000fe20000010000 */
[----:B------:R-:W-:Y:S01]  /*2890*/  FFMA.FTZ R90, R190, R179, R90 ;  /* 0x000000b3be5a7223 */ /* 0x000fe2000001005a */
[----:B------:R-:W-:Y:S01]  /*28a0*/  FADD.FTZ R212, R169, R216 ;  /* 0x000000d8a9d47221 */ /* 0x000fe20000010000 */
[----:B------:R-:W-:-:S07]  /*28b0*/  FFMA.FTZ R213, R220, R216, R213 ;  /* 0x000000d8dcd57223 */ /* 0x000fce00000100d5 */
.L_x_6746:
[----:B------:R-:W-:Y:S05]  /*28c0*/  BSYNC.RECONVERGENT B1 ;  /* 0x0000000000017941 */ /* 0x000fea0003800200 */
.L_x_6745:
        /* <DEDUP_REMOVED lines=23> */
.L_x_6798:
[----:B------:R-:W-:Y:S01]  /*2a40*/  ISETP.NE.AND P6, PT, R175, RZ, PT ;  /* 0x000000ffaf00720c */ /* 0x000fe20003fc5270 */
[----:B-1----:R-:W-:Y:S01]  /*2a50*/  FADD.FTZ R213, R174, R213 ;  /* 0x000000d5aed57221 */ /* 0x002fe20000010000 */
[----:B------:R-:W-:Y:S01]  /*2a60*/  P2R R168, PR, RZ, 0x1 ;  /* 0x00000001ffa87803 */ /* 0x000fe20000000000 */
[----:B--2---:R-:W-:Y:S01]  /*2a70*/  FADD.FTZ R172, R173, R172 ;  /* 0x000000acadac7221 */ /* 0x004fe20000010000 */
[----:B------:R-:W-:Y:S01]  /*2a80*/  ISETP.NE.AND P0, PT, RZ, UR8, PT ;  /* 0x00000008ff007c0c */ /* 0x000fe2000bf05270 */
[----:B0-----:R-:W-:Y:S01]  /*2a90*/  FMUL.FTZ R174, R213, UR9 ;  /* 0x00000009d5ae7c20 */ /* 0x001fe20008410000 */
        /* <DEDUP_REMOVED lines=47> */
.L_x_6752:
        /* <DEDUP_REMOVED lines=8> */
[C---:B-----5:R-:W-:Y:S01]  /*2e10*/  FMUL.FTZ R162, R3.reuse, R166 ;  /* 0x000000a603a27220 */ /* 0x060fe20000410000 */
[C---:B------:R-:W-:Y:S01]  /*2e20*/  FMUL.FTZ R163, R3.reuse, R168 ;  /* 0x000000a803a37220 */ /* 0x040fe20000410000 */
[----:B------:R-:W-:Y:S01]  /*2e30*/  FADD.FTZ R160, R218, -R161 ;  /* 0x800000a1daa07221 */ /* 0x000fe20000010000 */
[----:B------:R-:W-:Y:S01]  /*2e40*/  FMUL.FTZ R161, R3, R164 ;  /* 0x000000a403a17220 */ /* 0x000fe20000410000 */
[-C--:B------:R-:W-:Y:S01]  /*2e50*/  FMUL.FTZ R171, R162, R2.reuse ;  /* 0x00000002a2ab7220 */ /* 0x080fe20000410000 */
[----:B------:R-:W-:Y:S01]  /*2e60*/  FMUL.FTZ R164, R163, R2 ;  /* 0x00000002a3a47220 */ /* 0x000fe20000410000 */
[----:B------:R-:W-:Y:S01]  /*2e70*/  FMUL.FTZ R160, R3, R160 ;  /* 0x000000a003a07220 */ /* 0x000fe20000410000 */
[----:B------:R-:W-:Y:S01]  /*2e80*/  FMUL.FTZ R165, R161, R2 ;  /* 0x00000002a1a57220 */ /* 0x000fe20000410000 */
[----:B------:R-:W-:-:S02]  /*2e90*/  FADD.FTZ R168, R246, -R167 ;  /* 0x800000a7f6a87221 */ /* 0x000fc40000010000 */
[----:B------:R-:W-:Y:S01]  /*2ea0*/  F2FP.BF16.F32.PACK_AB R171, R164, R171 ;  /* 0x000000aba4ab723e */ /* 0x000fe200000010ff */
[----:B------:R-:W-:Y:S01]  /*2eb0*/  FMUL.FTZ R170, R160, R2 ;  /* 0x00000002a0aa7220 */ /* 0x000fe20000410000 */
[----:B------:R-:W-:-:S04]  /*2ec0*/  FFMA.FTZ R164, R14, R175, R174 ;  /* 0x000000af0ea47223 */ /* 0x000fc800000100ae */
[----:B------:R-:W-:Y:S01]  /*2ed0*/  FADD.FTZ R166, R219, -R164 ;  /* 0x800000a4dba67221 */ /* 0x000fe20000010000 */
[----:B------:R-:W-:Y:S01]  /*2ee0*/  F2FP.BF16.F32.PACK_AB R170, R165, R170 ;  /* 0x000000aaa5aa723e */ /* 0x000fe200000010ff */
[-CC-:B------:R-:W-:Y:S01]  /*2ef0*/  FFMA.FTZ R164, R187, R175.reuse, R174.reuse ;  /* 0x000000afbba47223 */ /* 0x180fe200000100ae */
[----:B------:R-:W-:Y:S01]  /*2f00*/  FFMA.FTZ R165, R0, R175, R174 ;  /* 0x000000af00a57223 */ /* 0x000fe200000100ae */
[----:B------:R-:W-:Y:S02]  /*2f10*/  FMUL.FTZ R166, R3, R166 ;  /* 0x000000a603a67220 */ /* 0x000fe40000410000 */
[----:B------:R-:W-:Y:S01]  /*2f20*/  FADD.FTZ R172, R243, -R164 ;  /* 0x800000a4f3ac7221 */ /* 0x000fe20000010000 */
[----:B------:R-:W-:Y:S01]  /*2f30*/  FADD.FTZ R164, R188, -R165 ;  /* 0x800000a5bca47221 */ /* 0x000fe20000010000 */
[C---:B------:R-:W-:Y:S01]  /*2f40*/  FMUL.FTZ R165, R3.reuse, R168 ;  /* 0x000000a803a57220 */ /* 0x040fe20000410000 */
[----:B------:R-:W-:Y:S01]  /*2f50*/  FMUL.FTZ R169, R166, R2 ;  /* 0x00000002a6a97220 */ /* 0x000fe20000410000 */
[C---:B------:R-:W-:Y:S01]  /*2f60*/  FMUL.FTZ R167, R3.reuse, R172 ;  /* 0x000000ac03a77220 */ /* 0x040fe20000410000 */
[----:B------:R-:W-:Y:S01]  /*2f70*/  FMUL.FTZ R164, R3, R164 ;  /* 0x000000a403a47220 */ /* 0x000fe20000410000 */
[----:B------:R-:W-:-:S02]  /*2f80*/  FMUL.FTZ R173, R165, R2 ;  /* 0x00000002a5ad7220 */ /* 0x000fc40000410000 */
[-C--:B------:R-:W-:Y:S01]  /*2f90*/  FMUL.FTZ R172, R167, R2.reuse ;  /* 0x00000002a7ac7220 */ /* 0x080fe20000410000 */
[----:B------:R-:W-:-:S04]  /*2fa0*/  FMUL.FTZ R168, R164, R2 ;  /* 0x00000002a4a87220 */ /* 0x000fc80000410000 */
[----:B------:R-:W-:Y:S02]  /*2fb0*/  F2FP.BF16.F32.PACK_AB R169, R172, R169 ;  /* 0x000000a9aca9723e */ /* 0x000fe400000010ff */
[----:B------:R-:W-:-:S07]  /*2fc0*/  F2FP.BF16.F32.PACK_AB R168, R173, R168 ;  /* 0x000000a8ada8723e */ /* 0x000fce00000010ff */
.L_x_6753:
[----:B------:R-:W0:Y:S02]  /*2fd0*/  @P4 LDC.64 R172, c[0x0][0x478] ;  /* 0x00011e00ffac4b82 */ /* 0x000e240000000a00 */
[----:B0-----:R-:W-:-:S05]  /*2fe0*/  @P4 IMAD.WIDE.U32 R172, R4, 0x20, R172 ;  /* 0x0000002004ac4825 */ /* 0x001fca00078e00ac */
[----:B------:R-:W-:Y:S04]  /*2ff0*/  @P4 STG.E.128 desc[UR6][R172.64], R164 ;  /* 0x000000a4ac004986 */ /* 0x000fe8000c101d06 */
[----:B------:R0:W-:Y:S02]  /*3000*/  @P4 STG.E.128 desc[UR6][R172.64+0x10], R160 ;  /* 0x000010a0ac004986 */ /* 0x0001e4000c101d06 */
[----:B0-----:R-:W0:Y:S02]  /*3010*/  LDC.64 R172, c[0x0][0x468] ;  /* 0x00011a00ffac7b82 */ /* 0x001e240000000a00 */
[C---:B0-----:R-:W-:Y:S01]  /*3020*/  IMAD.WIDE.U32 R172, R4.reuse, 0x10, R172 ;  /* 0x0000001004ac7825 */ /* 0x041fe200078e00ac */
[----:B------:R-:W-:-:S04]  /*3030*/  IADD3 R4, PT, PT, R4, 0x20, RZ ;  /* 0x0000002004047810 */ /* 0x000fc80007ffe0ff */
[----:B------:R0:W-:Y:S03]  /*3040*/  STG.E.128 desc[UR6][R172.64], R168 ;  /* 0x000000a8ac007986 */ /* 0x0001e6000c101d06 */
.L_x_6751:
[----:B------:R-:W-:Y:S05]  /*3050*/  BSYNC.RECONVERGENT B2 ;  /* 0x0000000000027941 */ /* 0x000fea0003800200 */
.L_x_6750:
[----:B------:R-:W-:Y:S04]  /*3060*/  BSSY.RECONVERGENT B2, `(.L_x_6754) ;  /* 0x0000056000027945 */ /* 0x000fe80003800200 */
[----:B------:R-:W-:Y:S05]  /*3070*/  @!P3 BRA `(.L_x_6755) ;  /* 0x000000040050b947 */ /* 0x000fea0003800000 */
[----:B------:R-:W-:-:S04]  /*3080*/  ISETP.NE.U32.AND P3, PT, RZ, UR12, PT ;  /* 0x0000000cff007c0c */ /* 0x000fc8000bf65070 */
[----:B------:R-:W-:-:S13]  /*3090*/  ISETP.NE.AND.EX P3, PT, RZ, UR13, PT, P3 ;  /* 0x0000000dff007c0c */ /* 0x000fda000bf65330 */
[----:B------:R-:W-:Y:S05]  /*30a0*/  @!P3 BRA `(.L_x_6756) ;  /* 0x000000000094b947 */ /* 0x000fea0003800000 */
[-CC-:B------:R-:W-:Y:S01]  /*30b0*/  FFMA.FTZ R161, R23, R175.reuse, R174.reuse ;  /* 0x000000af17a17223 */ /* 0x180fe200000100ae */
[-CC-:B------:R-:W-:Y:S01]  /*30c0*/  FFMA.FTZ R163, R8, R175.reuse, R174.reuse ;  /* 0x000000af08a37223 */ /* 0x180fe200000100ae */
[-CC-:B------:R-:W-:Y:S02]  /*30d0*/  FFMA.FTZ R160, R19, R175.reuse, R174.reuse ;  /* 0x000000af13a07223 */ /* 0x180fe400000100ae */
[----:B------:R-:W-:Y:S01]  /*30e0*/  FADD.FTZ R162, R196, -R161 ;  /* 0x800000a1c4a27221 */ /* 0x000fe20000010000 */
[-C--:B------:R-:W-:Y:S01]  /*30f0*/  FFMA.FTZ R161, R182, R175.reuse, R174 ;  /* 0x000000afb6a17223 */ /* 0x080fe200000100ae */
[----:B------:R-:W-:Y:S01]  /*3100*/  FADD.FTZ R166, R234, -R163 ;  /* 0x800000a3eaa67221 */ /* 0x000fe20000010000 */
[----:B------:R-:W-:Y:S01]  /*3110*/  FADD.FTZ R160, R207, -R160 ;  /* 0x800000a0cfa07221 */ /* 0x000fe20000010000 */
[C---:B-----5:R-:W-:Y:S01]  /*3120*/  FMUL.FTZ R162, R3.reuse, R162 ;  /* 0x000000a203a27220 */ /* 0x060fe20000410000 */
[----:B------:R-:W-:Y:S01]  /*3130*/  FADD.FTZ R164, R238, -R161 ;  /* 0x800000a1eea47221 */ /* 0x000fe20000010000 */
[C---:B------:R-:W-:Y:S01]  /*3140*/  FMUL.FTZ R163, R3.reuse, R166 ;  /* 0x000000a603a37220 */ /* 0x040fe20000410000 */
[C---:B------:R-:W-:Y:S01]  /*3150*/  FMUL.FTZ R160, R3.reuse, R160 ;  /* 0x000000a003a07220 */ /* 0x040fe20000410000 */
[----:B0-----:R-:W-:Y:S01]  /*3160*/  FMUL.FTZ R171, R162, R2 ;  /* 0x00000002a2ab7220 */ /* 0x001fe20000410000 */
[----:B------:R-:W-:Y:S01]  /*3170*/  FMUL.FTZ R161, R3, R164 ;  /* 0x000000a403a17220 */ /* 0x000fe20000410000 */
[-C--:B------:R-:W-:Y:S01]  /*3180*/  FMUL.FTZ R164, R163, R2.reuse ;  /* 0x00000002a3a47220 */ /* 0x080fe20000410000 */
[-C--:B------:R-:W-:Y:S01]  /*3190*/  FMUL.FTZ R170, R160, R2.reuse ;  /* 0x00000002a0aa7220 */ /* 0x080fe20000410000 */
[----:B------:R-:W-:Y:S01]  /*31a0*/  FFMA.FTZ R166, R195, R175, R174 ;  /* 0x000000afc3a67223 */ /* 0x000fe200000100ae */
[----:B------:R-:W-:-:S02]  /*31b0*/  FMUL.FTZ R165, R161, R2 ;  /* 0x00000002a1a57220 */ /* 0x000fc40000410000 */
[----:B------:R-:W-:Y:S01]  /*31c0*/  F2FP.BF16.F32.PACK_AB R171, R164, R171 ;  /* 0x000000aba4ab723e */ /* 0x000fe200000010ff */
[-C--:B------:R-:W-:Y:S01]  /*31d0*/  FFMA.FTZ R164, R15, R175.reuse, R174 ;  /* 0x000000af0fa47223 */ /* 0x080fe200000100ae */
[----:B------:R-:W-:Y:S01]  /*31e0*/  FADD.FTZ R168, R245, -R166 ;  /* 0x800000a6f5a87221 */ /* 0x000fe20000010000 */
[----:B------:R-:W-:Y:S01]  /*31f0*/  F2FP.BF16.F32.PACK_AB R170, R165, R170 ;  /* 0x000000aaa5aa723e */ /* 0x000fe200000010ff */
[-C--:B------:R-:W-:Y:S01]  /*3200*/  FFMA.FTZ R165, R186, R175.reuse, R174 ;  /* 0x000000afbaa57223 */ /* 0x080fe200000100ae */
[----:B------:R-:W-:Y:S01]  /*3210*/  FADD.FTZ R172, R211, -R164 ;  /* 0x800000a4d3ac7221 */ /* 0x000fe20000010000 */
[----:B------:R-:W-:Y:S02]  /*3220*/  FFMA.FTZ R164, R11, R175, R174 ;  /* 0x000000af0ba47223 */ /* 0x000fe400000100ae */
[----:B------:R-:W-:Y:S01]  /*3230*/  FADD.FTZ R176, R242, -R165 ;  /* 0x800000a5f2b07221 */ /* 0x000fe20000010000 */
[----:B------:R-:W-:Y:S01]  /*3240*/  FMUL.FTZ R166, R3, R172 ;  /* 0x000000ac03a67220 */ /* 0x000fe20000410000 */
[----:B------:R-:W-:Y:S01]  /*3250*/  FADD.FTZ R164, R229, -R164 ;  /* 0x800000a4e5a47221 */ /* 0x000fe20000010000 */
[C---:B------:R-:W-:Y:S01]  /*3260*/  FMUL.FTZ R165, R3.reuse, R168 ;  /* 0x000000a803a57220 */ /* 0x040fe20000410000 */
[C---:B------:R-:W-:Y:S01]  /*3270*/  FMUL.FTZ R167, R3.reuse, R176 ;  /* 0x000000b003a77220 */ /* 0x040fe20000410000 */
[----:B------:R-:W-:Y:S01]  /*3280*/  FMUL.FTZ R169, R166, R2 ;  /* 0x00000002a6a97220 */ /* 0x000fe20000410000 */
[----:B------:R-:W-:Y:S01]  /*3290*/  FMUL.FTZ R164, R3, R164 ;  /* 0x000000a403a47220 */ /* 0x000fe20000410000 */
[-C--:B------:R-:W-:Y:S01]  /*32a0*/  FMUL.FTZ R173, R165, R2.reuse ;  /* 0x00000002a5ad7220 */ /* 0x080fe20000410000 */
[----:B------:R-:W-:-:S02]  /*32b0*/  FMUL.FTZ R172, R167, R2 ;  /* 0x00000002a7ac7220 */ /* 0x000fc40000410000 */
[----:B------:R-:W-:-:S03]  /*32c0*/  FMUL.FTZ R168, R164, R2 ;  /* 0x00000002a4a87220 */ /* 0x000fc60000410000 */
[----:B------:R-:W-:Y:S02]  /*32d0*/  F2FP.BF16.F32.PACK_AB R169, R172, R169 ;  /* 0x000000a9aca9723e */ /* 0x000fe400000010ff */
[----:B------:R-:W-:Y:S01]  /*32e0*/  F2FP.BF16.F32.PACK_AB R168, R173, R168 ;  /* 0x000000a8ada8723e */ /* 0x000fe200000010ff */
[----:B------:R-:W-:Y:S06]  /*32f0*/  BRA `(.L_x_6757) ;  /* 0x0000000000907947 */ /* 0x000fec0003800000 */
.L_x_6756:
[-CC-:B0-----:R-:W-:Y:S01]  /*3300*/  FFMA.FTZ R168, R11, R175.reuse, R174.reuse ;  /* 0x000000af0ba87223 */ /* 0x181fe200000100ae */
        /* <DEDUP_REMOVED lines=19> */
[----:B------:R-:W-:Y:S01]  /*3440*/  FFMA.FTZ R171, R23, R175, R174 ;  /* 0x000000af17ab7223 */ /* 0x000fe200000100ae */
[----:B------:R-:W-:Y:S02]  /*3450*/  FMUL.FTZ R170, R173, R2 ;  /* 0x00000002adaa7220 */ /* 0x000fe40000410000 */
        /* <DEDUP_REMOVED lines=14> */
.L_x_6757:
        /* <DEDUP_REMOVED lines=8> */
.L_x_6755:
[----:B------:R-:W-:Y:S05]  /*35c0*/  BSYNC.RECONVERGENT B2 ;  /* 0x0000000000027941 */ /* 0x000fea0003800200 */
.L_x_6754:
        /* <DEDUP_REMOVED lines=13> */
[----:B01----:R-:W-:Y:S01]  /*36a0*/  FADD.FTZ R168, R194, -R161 ;  /* 0x800000a1c2a87221 */ /* 0x003fe20000010000 */
[C---:B------:R-:W-:Y:S01]  /*36b0*/  FMUL.FTZ R161, R3.reuse, R164 ;  /* 0x000000a403a17220 */ /* 0x040fe20000410000 */
[C---:B------:R-:W-:Y:S01]  /*36c0*/  FMUL.FTZ R160, R3.reuse, R160 ;  /* 0x000000a003a07220 */ /* 0x040fe20000410000 */
[----:B------:R-:W-:Y:S01]  /*36d0*/  FMUL.FTZ R171, R162, R2 ;  /* 0x00000002a2ab7220 */ /* 0x000fe20000410000 */
[----:B------:R-:W-:Y:S01]  /*36e0*/  FMUL.FTZ R163, R3, R168 ;  /* 0x000000a803a37220 */ /* 0x000fe20000410000 */
[-C--:B------:R-:W-:Y:S01]  /*36f0*/  FMUL.FTZ R165, R161, R2.reuse ;  /* 0x00000002a1a57220 */ /* 0x080fe20000410000 */
[-C--:B------:R-:W-:Y:S01]  /*3700*/  FMUL.FTZ R170, R160, R2.reuse ;  /* 0x00000002a0aa7220 */ /* 0x080fe20000410000 */
[----:B------:R-:W-:Y:S01]  /*3710*/  FFMA.FTZ R166, R12, R175, R174 ;  /* 0x000000af0ca67223 */ /* 0x000fe200000100ae */
[----:B------:R-:W-:-:S03]  /*3720*/  FMUL.FTZ R164, R163, R2 ;  /* 0x00000002a3a47220 */ /* 0x000fc60000410000 */
[----:B------:R-:W-:Y:S01]  /*3730*/  F2FP.BF16.F32.PACK_AB R170, R165, R170 ;  /* 0x000000aaa5aa723e */ /* 0x000fe200000010ff */
[--C-:B------:R-:W-:Y:S01]  /*3740*/  FFMA.FTZ R165, R17, R175, R174.reuse ;  /* 0x000000af11a57223 */ /* 0x100fe200000100ae */
        /* <DEDUP_REMOVED lines=10> */
[-C--:B------:R-:W-:Y:S01]  /*37f0*/  FMUL.FTZ R172, R167, R2.reuse ;  /* 0x00000002a7ac7220 */ /* 0x080fe20000410000 */
[-C--:B------:R-:W-:Y:S01]  /*3800*/  FMUL.FTZ R173, R165, R2.reuse ;  /* 0x00000002a5ad7220 */ /* 0x080fe20000410000 */
[----:B------:R-:W-:Y:S01]  /*3810*/  FMUL.FTZ R169, R166, R2 ;  /* 0x00000002a6a97220 */ /* 0x000fe20000410000 */
[----:B------:R-:W-:-:S04]  /*3820*/  FMUL.FTZ R164, R3, R164 ;  /* 0x000000a403a47220 */ /* 0x000fc80000410000 */
[----:B------:R-:W-:Y:S01]  /*3830*/  FMUL.FTZ R168, R164, R2 ;  /* 0x00000002a4a87220 */ /* 0x000fe20000410000 */
[----:B------:R-:W-:-:S04]  /*3840*/  F2FP.BF16.F32.PACK_AB R169, R172, R169 ;  /* 0x000000a9aca9723e */ /* 0x000fc800000010ff */
[----:B------:R-:W-:Y:S01]  /*3850*/  F2FP.BF16.F32.PACK_AB R168, R173, R168 ;  /* 0x000000a8ada8723e */ /* 0x000fe200000010ff */
[----:B------:R-:W-:Y:S06]  /*3860*/  BRA `(.L_x_6761) ;  /* 0x0000000000907947 */ /* 0x000fec0003800000 */
.L_x_6760:
[-CC-:B01----:R-:W-:Y:S01]  /*3870*/  FFMA.FTZ R168, R193, R175.reuse, R174.reuse ;  /* 0x000000afc1a87223 */ /* 0x183fe200000100ae */
        /* <DEDUP_REMOVED lines=35> */
.L_x_6761:
        /* <DEDUP_REMOVED lines=8> */
.L_x_6759:
[----:B------:R-:W-:Y:S05]  /*3b30*/  BSYNC.RECONVERGENT B2 ;  /* 0x0000000000027941 */ /* 0x000fea0003800200 */
.L_x_6758:
[----:B------:R-:W-:Y:S04]  /*3b40*/  BSSY.RECONVERGENT B2, `(.L_x_6762) ;  /* 0x0000056000027945 */ /* 0x000fe80003800200 */
[----:B------:R-:W-:Y:S05]  /*3b50*/  @!P1 BRA `(.L_x_6763) ;  /* 0x0000000400509947 */ /* 0x000fea0003800000 */
[----:B------:R-:W-:-:S04]  /*3b60*/  ISETP.NE.U32.AND P1, PT, RZ, UR12, PT ;  /* 0x0000000cff007c0c */ /* 0x000fc8000bf25070 */
[----:B------:R-:W-:-:S13]  /*3b70*/  ISETP.NE.AND.EX P1, PT, RZ, UR13, PT, P1 ;  /* 0x0000000dff007c0c */ /* 0x000fda000bf25310 */
[----:B------:R-:W-:Y:S05]  /*3b80*/  @!P1 BRA `(.L_x_6764) ;  /* 0x0000000000949947 */ /* 0x000fea0003800000 */
[-CC-:B------:R-:W-:Y:S01]  /*3b90*/  FFMA.FTZ R161, R181, R175.reuse, R174.reuse ;  /* 0x000000afb5a17223 */ /* 0x180fe200000100ae */
[-CC-:B------:R-:W-:Y:S01]  /*3ba0*/  FFMA.FTZ R160, R21, R175.reuse, R174.reuse ;  /* 0x000000af15a07223 */ /* 0x180fe200000100ae */
[-CC-:B------:R-:W-:Y:S01]  /*3bb0*/  FFMA.FTZ R163, R10, R175.reuse, R174.reuse ;  /* 0x000000af0aa37223 */ /* 0x180fe200000100ae */
[-CC-:B012---:R-:W-:Y:S01]  /*3bc0*/  FFMA.FTZ R169, R184, R175.reuse, R174.reuse ;  /* 0x000000afb8a97223 */ /* 0x187fe200000100ae */
        /* <DEDUP_REMOVED lines=8> */
[----:B------:R-:W-:Y:S01]  /*3c50*/  FMUL.FTZ R171, R162, R2 ;  /* 0x00000002a2ab7220 */ /* 0x000fe20000410000 */
[----:B------:R-:W-:Y:S01]  /*3c60*/  FMUL.FTZ R161, R3, R164 ;  /* 0x000000a403a17220 */ /* 0x000fe20000410000 */
[-C--:B------:R-:W-:Y:S01]  /*3c70*/  FMUL.FTZ R170, R160, R2.reuse ;  /* 0x00000002a0aa7220 */ /* 0x080fe20000410000 */
[-C--:B------:R-:W-:Y:S01]  /*3c80*/  FMUL.FTZ R164, R163, R2.reuse ;  /* 0x00000002a3a47220 */ /* 0x080fe20000410000 */
[----:B------:R-:W-:Y:S01]  /*3c90*/  FFMA.FTZ R167, R191, R175, R174 ;  /* 0x000000afbfa77223 */ /* 0x000fe200000100ae */
[----:B------:R-:W-:Y:S01]  /*3ca0*/  FMUL.FTZ R165, R161, R2 ;  /* 0x00000002a1a57220 */ /* 0x000fe20000410000 */
[----:B------:R-:W-:-:S02]  /*3cb0*/  FADD.FTZ R172, R240, -R169 ;  /* 0x800000a9f0ac7221 */ /* 0x000fc40000010000 */
[----:B------:R-:W-:Y:S01]  /*3cc0*/  F2FP.BF16.F32.PACK_AB R171, R164, R171 ;  /* 0x000000aba4ab723e */ /* 0x000fe200000010ff */
[----:B------:R-:W-:Y:S01]  /*3cd0*/  FADD.FTZ R168, R244, -R167 ;  /* 0x800000a7f4a87221 */ /* 0x000fe20000010000 */
[----:B------:R-:W-:Y:S01]  /*3ce0*/  F2FP.BF16.F32.PACK_AB R170, R165, R170 ;  /* 0x000000aaa5aa723e */ /* 0x000fe200000010ff */
[----:B------:R-:W-:Y:S01]  /*3cf0*/  FFMA.FTZ R165, R16, R175, R174 ;  /* 0x000000af10a57223 */ /* 0x000fe200000100ae */
[----:B------:R-:W-:-:S03]  /*3d00*/  FMUL.FTZ R167, R3, R172 ;  /* 0x000000ac03a77220 */ /* 0x000fc60000410000 */
[----:B------:R-:W-:Y:S01]  /*3d10*/  FADD.FTZ R166, R210, -R165 ;  /* 0x800000a5d2a67221 */ /* 0x000fe20000010000 */
[----:B------:R-:W-:Y:S01]  /*3d20*/  FFMA.FTZ R165, R13, R175, R174 ;  /* 0x000000af0da57223 */ /* 0x000fe200000100ae */
[----:B------:R-:W-:Y:S02]  /*3d30*/  FMUL.FTZ R172, R167, R2 ;  /* 0x00000002a7ac7220 */ /* 0x000fe40000410000 */
[C---:B------:R-:W-:Y:S01]  /*3d40*/  FMUL.FTZ R166, R3.reuse, R166 ;  /* 0x000000a603a67220 */ /* 0x040fe20000410000 */
[----:B------:R-:W-:Y:S01]  /*3d50*/  FADD.FTZ R164, R228, -R165 ;  /* 0x800000a5e4a47221 */ /* 0x000fe20000010000 */
[C---:B------:R-:W-:Y:S02]  /*3d60*/  FMUL.FTZ R165, R3.reuse, R168 ;  /* 0x000000a803a57220 */ /* 0x040fe40000410000 */
[----:B------:R-:W-:Y:S01]  /*3d70*/  FMUL.FTZ R169, R166, R2 ;  /* 0x00000002a6a97220 */ /* 0x000fe20000410000 */
[----:B------:R-:W-:Y:S01]  /*3d80*/  FMUL.FTZ R164, R3, R164 ;  /* 0x000000a403a47220 */ /* 0x000fe20000410000 */
[----:B------:R-:W-:-:S03]  /*3d90*/  FMUL.FTZ R173, R165, R2 ;  /* 0x00000002a5ad7220 */ /* 0x000fc60000410000 */
[----:B------:R-:W-:Y:S01]  /*3da0*/  FMUL.FTZ R168, R164, R2 ;  /* 0x00000002a4a87220 */ /* 0x000fe20000410000 */
[----:B------:R-:W-:-:S04]  /*3db0*/  F2FP.BF16.F32.PACK_AB R169, R172, R169 ;  /* 0x000000a9aca9723e */ /* 0x000fc800000010ff */
[----:B------:R-:W-:Y:S01]  /*3dc0*/  F2FP.BF16.F32.PACK_AB R168, R173, R168 ;  /* 0x000000a8ada8723e */ /* 0x000fe200000010ff */
[----:B------:R-:W-:Y:S06]  /*3dd0*/  BRA `(.L_x_6765) ;  /* 0x0000000000907947 */ /* 0x000fec0003800000 */
.L_x_6764:
[-CC-:B012---:R-:W-:Y:S01]  /*3de0*/  FFMA.FTZ R169, R13, R175.reuse, R174.reuse ;  /* 0x000000af0da97223 */ /* 0x187fe200000100ae */
[-CC-:B------:R-:W-:Y:S01]  /*3df0*/  FFMA.FTZ R171, R191, R175.reuse, R174.reuse ;  /* 0x000000afbfab7223 */ /* 0x180fe200000100ae */
[-CC-:B------:R-:W-:Y:S01]  /*3e00*/  FFMA.FTZ R204, R21, R175.reuse, R174.reuse ;  /* 0x000000af15cc7223 */ /* 0x180fe200000100ae */
[-C--:B------:R-:W-:Y:S01]  /*3e10*/  FFMA.FTZ R173, R10, R175.reuse, R174 ;  /* 0x000000af0aad7223 */ /* 0x080fe200000100ae */
[----:B------:R-:W-:Y:S01]  /*3e20*/  FADD.FTZ R168, R228, -R169 ;  /* 0x800000a9e4a87221 */ /* 0x000fe20000010000 */
[----:B------:R-:W-:Y:S01]  /*3e30*/  FADD.FTZ R170, R244, -R171 ;  /* 0x800000abf4aa7221 */ /* 0x000fe20000010000 */
[----:B------:R-:W-:Y:S02]  /*3e40*/  FADD.FTZ R204, R203, -R204 ;  /* 0x800000cccbcc7221 */ /* 0x000fe40000010000 */
[C---:B-----5:R-:W-:Y:S01]  /*3e50*/  FMUL.FTZ R169, R3.reuse, R168 ;  /* 0x000000a803a97220 */ /* 0x060fe20000410000 */
[C---:B------:R-:W-:Y:S01]  /*3e60*/  FMUL.FTZ R171, R3.reuse, R170 ;  /* 0x000000aa03ab7220 */ /* 0x040fe20000410000 */
[----:B------:R-:W-:Y:S01]  /*3e70*/  FADD.FTZ R170, R232, -R173 ;  /* 0x800000ade8aa7221 */ /* 0x000fe20000010000 */
[----:B------:R-:W-:Y:S01]  /*3e80*/  FMUL.FTZ R173, R3, R204 ;  /* 0x000000cc03ad7220 */ /* 0x000fe20000410000 */
[-C--:B------:R-:W-:Y:S01]  /*3e90*/  FMUL.FTZ R168, R169, R2.reuse ;  /* 0x00000002a9a87220 */ /* 0x080fe20000410000 */
[----:B------:R-:W-:Y:S01]  /*3ea0*/  FMUL.FTZ R171, R171, R2 ;  /* 0x00000002abab7220 */ /* 0x000fe20000410000 */
[----:B------:R-:W-:Y:S01]  /*3eb0*/  FFMA.FTZ R169, R16, R175, R174 ;  /* 0x000000af10a97223 */ /* 0x000fe200000100ae */
[----:B------:R-:W-:Y:S01]  /*3ec0*/  FMUL.FTZ R213, R3, R170 ;  /* 0x000000aa03d57220 */ /* 0x000fe20000410000 */
[----:B------:R-:W-:-:S02]  /*3ed0*/  FMUL.FTZ R170, R173, R2 ;  /* 0x00000002adaa7220 */ /* 0x000fc40000410000 */
[----:B------:R-:W-:Y:S01]  /*3ee0*/  F2FP.BF16.F32.PACK_AB R168, R171, R168 ;  /* 0x000000a8aba8723e */ /* 0x000fe200000010ff */
[-CC-:B------:R-:W-:Y:S01]  /*3ef0*/  FFMA.FTZ R171, R184, R175.reuse, R174.reuse ;  /* 0x000000afb8ab7223 */ /* 0x180fe200000100ae */
[----:B------:R-:W-:Y:S01]  /*3f00*/  FADD.FTZ R176, R210, -R169 ;  /* 0x800000a9d2b07221 */ /* 0x000fe20000010000 */
[-CC-:B------:R-:W-:Y:S02]  /*3f10*/  FFMA.FTZ R169, R6, R175.reuse, R174.reuse ;  /* 0x000000af06a97223 */ /* 0x180fe400000100ae */
[----:B------:R-:W-:Y:S01]  /*3f20*/  FADD.FTZ R178, R240, -R171 ;  /* 0x800000abf0b27221 */ /* 0x000fe20000010000 */
[----:B------:R-:W-:Y:S01]  /*3f30*/  FFMA.FTZ R171, R181, R175, R174 ;  /* 0x000000afb5ab7223 */ /* 0x000fe200000100ae */
[----:B------:R-:W-:Y:S01]  /*3f40*/  FADD.FTZ R212, R236, -R169 ;  /* 0x800000a9ecd47221 */ /* 0x000fe20000010000 */
[----:B------:R-:W-:Y:S01]  /*3f50*/  FMUL.FTZ R169, R3, R176 ;  /* 0x000000b003a97220 */ /* 0x000fe20000410000 */
[----:B------:R-:W-:Y:S01]  /*3f60*/  FMUL.FTZ R176, R213, R2 ;  /* 0x00000002d5b07220 */ /* 0x000fe20000410000 */
[----:B------:R-:W-:Y:S01]  /*3f70*/  FADD.FTZ R172, R192, -R171 ;  /* 0x800000abc0ac7221 */ /* 0x000fe20000010000 */
[C---:B------:R-:W-:Y:S01]  /*3f80*/  FMUL.FTZ R171, R3.reuse, R178 ;  /* 0x000000b203ab7220 */ /* 0x040fe20000410000 */
[----:B------:R-:W-:Y:S01]  /*3f90*/  FMUL.FTZ R177, R3, R212 ;  /* 0x000000d403b17220 */ /* 0x000fe20000410000 */
[----:B------:R-:W-:Y:S01]  /*3fa0*/  FMUL.FTZ R169, R169, R2 ;  /* 0x00000002a9a97220 */ /* 0x000fe20000410000 */
[----:B------:R-:W-:Y:S01]  /*3fb0*/  FMUL.FTZ R179, R3, R172 ;  /* 0x000000ac03b37220 */ /* 0x000fe20000410000 */
[-C--:B------:R-:W-:Y:S01]  /*3fc0*/  FMUL.FTZ R172, R171, R2.reuse ;  /* 0x00000002abac7220 */ /* 0x080fe20000410000 */
[----:B------:R-:W-:-:S02]  /*3fd0*/  FMUL.FTZ R177, R177, R2 ;  /* 0x00000002b1b17220 */ /* 0x000fc40000410000 */
[----:B------:R-:W-:Y:S02]  /*3fe0*/  FMUL.FTZ R171, R179, R2 ;  /* 0x00000002b3ab7220 */ /* 0x000fe40000410000 */
[----:B------:R-:W-:Y:S02]  /*3ff0*/  F2FP.BF16.F32.PACK_AB R169, R172, R169 ;  /* 0x000000a9aca9723e */ /* 0x000fe400000010ff */
[----:B------:R-:W-:Y:S02]  /*4000*/  F2FP.BF16.F32.PACK_AB R170, R177, R170 ;  /* 0x000000aab1aa723e */ /* 0x000fe400000010ff */
[----:B------:R-:W-:-:S07]  /*4010*/  F2FP.BF16.F32.PACK_AB R171, R176, R171 ;  /* 0x000000abb0ab723e */ /* 0x000fce00000010ff */
.L_x_6765:
        /* <DEDUP_REMOVED lines=8> */
.L_x_6763:
[----:B------:R-:W-:Y:S05]  /*40a0*/  BSYNC.RECONVERGENT B2 ;  /* 0x0000000000027941 */ /* 0x000fea0003800200 */
.L_x_6762:
[----:B------:R-:W-:Y:S05]  /*40b0*/  @!P0 BRA `(.L_x_6766) ;  /* 0x0000002000548947 */ /* 0x000fea0003800000 */
[----:B------:R-:W-:-:S04]  /*40c0*/  ISETP.NE.U32.AND P0, PT, RZ, UR12, PT ;  /* 0x0000000cff007c0c */ /* 0x000fc8000bf05070 */
[----:B------:R-:W-:-:S13]  /*40d0*/  ISETP.NE.AND.EX P0, PT, RZ, UR13, PT, P0 ;  /* 0x0000000dff007c0c */ /* 0x000fda000bf05300 */
[----:B------:R-:W-:Y:S05]  /*40e0*/  @!P0 BRA `(.L_x_6767) ;  /* 0x0000000000948947 */ /* 0x000fea0003800000 */
[-CC-:B------:R-:W-:Y:S01]  /*40f0*/  FFMA.FTZ R163, R220, R175.reuse, R174.reuse ;  /* 0x000000afdca37223 */ /* 0x180fe200000100ae */
[-CC-:B------:R-:W-:Y:S01]  /*4100*/  FFMA.FTZ R161, R209, R175.reuse, R174.reuse ;  /* 0x000000afd1a17223 */ /* 0x180fe200000100ae */
[-CC-:B------:R-:W-:Y:S01]  /*4110*/  FFMA.FTZ R160, R226, R175.reuse, R174.reuse ;  /* 0x000000afe2a07223 */ /* 0x180fe200000100ae */
[-CC-:B------:R-:W-:Y:S01]  /*4120*/  FFMA.FTZ R162, R202, R175.reuse, R174.reuse ;  /* 0x000000afcaa27223 */ /* 0x180fe200000100ae */
[-CC-:B------:R-:W-:Y:S01]  /*4130*/  FFMA.FTZ R166, R224, R175.reuse, R174.reuse ;  /* 0x000000afe0a67223 */ /* 0x180fe200000100ae */
[-CC-:B0123--:R-:W-:Y:S01]  /*4140*/  FFMA.FTZ R170, R200, R175.reuse, R174.reuse ;  /* 0x000000afc8aa7223 */ /* 0x18ffe200000100ae */
[-CC-:B------:R-:W-:Y:S01]  /*4150*/  FFMA.FTZ R172, R222, R175.reuse, R174.reuse ;  /* 0x000000afdeac7223 */ /* 0x180fe200000100ae */
[----:B------:R-:W-:Y:S01]  /*4160*/  FFMA.FTZ R174, R190, R175, R174 ;  /* 0x000000afbeae7223 */ /* 0x000fe200000100ae */
[----:B------:R-:W-:Y:S01]  /*4170*/  FADD.FTZ R162, R201, -R162 ;  /* 0x800000a2c9a27221 */ /* 0x000fe20000010000 */
[----:B------:R-:W-:Y:S01]  /*4180*/  FADD.FTZ R176, R216, -R163 ;  /* 0x800000a3d8b07221 */ /* 0x000fe20000010000 */
[----:B------:R-:W-:Y:S01]  /*4190*/  FADD.FTZ R168, R223, -R166 ;  /* 0x800000a6dfa87221 */ /* 0x000fe20000010000 */
[----:B------:R-:W-:Y:S01]  /*41a0*/  FADD.FTZ R174, R189, -R174 ;  /* 0x800000aebdae7221 */ /* 0x000fe20000010000 */
[C---:B-----5:R-:W-:Y:S01]  /*41b0*/  FMUL.FTZ R166, R3.reuse, R162 ;  /* 0x000000a203a67220 */ /* 0x060fe20000410000 */
[----:B------:R-:W-:Y:S01]  /*41c0*/  FMUL.FTZ R163, R3, R176 ;  /* 0x000000b003a37220 */ /* 0x000fe20000410000 */
[----:B------:R-:W-:Y:S01]  /*41d0*/  FADD.FTZ R160, R225, -R160 ;  /* 0x800000a0e1a07221 */ /* 0x000fe20000010000 */
[----:B------:R-:W-:Y:S01]  /*41e0*/  FMUL.FTZ R162, R3, R174 ;  /* 0x000000ae03a27220 */ /* 0x000fe20000410000 */
[----:B------:R-:W-:Y:S01]  /*41f0*/  FADD.FTZ R164, R208, -R161 ;  /* 0x800000a1d0a47221 */ /* 0x000fe20000010000 */
[----:B------:R-:W-:Y:S01]  /*4200*/  FADD.FTZ R170, R199, -R170 ;  /* 0x800000aac7aa7221 */ /* 0x000fe20000010000 */
[----:B------:R-:W-:Y:S01]  /*4210*/  FADD.FTZ R172, R221, -R172 ;  /* 0x800000acddac7221 */ /* 0x000fe20000010000 */
[----:B------:R-:W-:Y:S01]  /*4220*/  FMUL.FTZ R167, R3, R168 ;  /* 0x000000a803a77220 */ /* 0x000fe20000410000 */
[-C--:B------:R-:W-:Y:S01]  /*4230*/  FMUL.FTZ R168, R163, R2.reuse ;  /* 0x00000002a3a87220 */ /* 0x080fe20000410000 */
[----:B------:R-:W-:Y:S01]  /*4240*/  FMUL.FTZ R171, R162, R2 ;  /* 0x00000002a2ab7220 */ /* 0x000fe20000410000 */
[C---:B------:R-:W-:Y:S01]  /*4250*/  FMUL.FTZ R165, R3.reuse, R160 ;  /* 0x000000a003a57220 */ /* 0x040fe20000410000 */
[C---:B------:R-:W-:Y:S01]  /*4260*/  FMUL.FTZ R164, R3.reuse, R164 ;  /* 0x000000a403a47220 */ /* 0x040fe20000410000 */
[C---:B------:R-:W-:Y:S01]  /*4270*/  FMUL.FTZ R160, R3.reuse, R170 ;  /* 0x000000aa03a07220 */ /* 0x040fe20000410000 */
[----:B------:R-:W-:Y:S01]  /*4280*/  FMUL.FTZ R161, R3, R172 ;  /* 0x000000ac03a17220 */ /* 0x000fe20000410000 */
[----:B------:R-:W-:Y:S01]  /*4290*/  F2FP.BF16.F32.PACK_AB R171, R168, R171 ;  /* 0x000000aba8ab723e */ /* 0x000fe200000010ff */
[-C--:B------:R-:W-:Y:S01]  /*42a0*/  FMUL.FTZ R169, R166, R2.reuse ;  /* 0x00000002a6a97220 */ /* 0x080fe20000410000 */
        /* <DEDUP_REMOVED lines=9> */
.L_x_6767:
[-CC-:B0123--:R-:W-:Y:S01]  /*4340*/  FFMA.FTZ R171, R220, R175.reuse, R174.reuse ;  /* 0x000000afdcab7223 */ /* 0x18ffe200000100ae */
        /* <DEDUP_REMOVED lines=35> */
.L_x_6768:
[----:B------:R-:W0:Y:S08]  /*4580*/  @P0 LDC.64 R2, c[0x0][0x478] ;  /* 0x00011e00ff020b82 */ /* 0x000e300000000a00 */
[----:B------:R-:W1:Y:S01]  /*4590*/  LDC.64 R172, c[0x0][0x468] ;  /* 0x00011a00ffac7b82 */ /* 0x000e620000000a00 */
[----:B0-----:R-:W-:-:S05]  /*45a0*/  @P0 IMAD.WIDE.U32 R2, R4, 0x20, R2 ;  /* 0x0000002004020825 */ /* 0x001fca00078e0002 */
[----:B------:R0:W-:Y:S01]  /*45b0*/  @P0 STG.E.128 desc[UR6][R2.64], R164 ;  /* 0x000000a402000986 */ /* 0x0001e2000c101d06 */
[----:B-1----:R-:W-:-:S03]  /*45c0*/  IMAD.WIDE.U32 R172, R4, 0x10, R172 ;  /* 0x0000001004ac7825 */ /* 0x002fc600078e00ac */
[----:B------:R0:W-:Y:S04]  /*45d0*/  @P0 STG.E.128 desc[UR6][R2.64+0x10], R160 ;  /* 0x000010a002000986 */ /* 0x0001e8000c101d06 */
[----:B------:R0:W-:Y:S01]  /*45e0*/  STG.E.128 desc[UR6][R172.64], R168 ;  /* 0x000000a8ac007986 */ /* 0x0001e2000c101d06 */
[----:B------:R-:W-:Y:S05]  /*45f0*/  BRA `(.L_x_6766) ;  /* 0x0000001c00047947 */ /* 0x000fea0003800000 */
.L_x_6749:
        /* <DEDUP_REMOVED lines=17> */
[----:B------:R-:W-:Y:S01]  /*4710*/  FADD.FTZ R170, R246, -R171 ;  /* 0x800000abf6aa7221 */ /* 0x000fe20000010000 */
[C---:B-----5:R-:W-:Y:S01]  /*4720*/  FFMA.FTZ R169, R3.reuse, R169, R44 ;  /* 0x000000a903a97223 */ /* 0x060fe2000001002c */
        /* <DEDUP_REMOVED lines=11> */
[----:B------:R-:W-:Y:S01]  /*47e0*/  FFMA.FTZ R176, R7, R175, R174 ;  /* 0x000000af07b07223 */ /* 0x000fe200000100ae */
[----:B------:R-:W-:-:S02]  /*47f0*/  F2FP.BF16.F32.PACK_AB R169, R170, R169 ;  /* 0x000000a9aaa9723e */ /* 0x000fc400000010ff */
[----:B------:R-:W-:Y:S01]  /*4800*/  F2FP.BF16.F32.PACK_AB R170, R172, R179 ;  /* 0x000000b3acaa723e */ /* 0x000fe200000010ff */
[----:B------:R-:W-:Y:S01]  /*4810*/  FADD.FTZ R176, R235, -R176 ;  /* 0x800000b0ebb07221 */ /* 0x000fe20000010000 */
[----:B------:R-:W0:Y:S01]  /*4820*/  LDC.64 R172, c[0x0][0x468] ;  /* 0x00011a00ffac7b82 */ /* 0x000e220000000a00 */
[----:B------:R-:W-:Y:S01]  /*4830*/  F2FP.BF16.F32.PACK_AB R168, R171, R168 ;  /* 0x000000a8aba8723e */ /* 0x000fe200000010ff */
[----:B------:R-:W-:Y:S01]  /*4840*/  FFMA.FTZ R171, R22, R175, R174 ;  /* 0x000000af16ab7223 */ /* 0x000fe200000100ae */
[----:B------:R-:W-:-:S03]  /*4850*/  FFMA.FTZ R177, R3, R176, R43 ;  /* 0x000000b003b17223 */ /* 0x000fc6000001002b */
[----:B------:R-:W-:Y:S01]  /*4860*/  FADD.FTZ R171, R198, -R171 ;  /* 0x800000abc6ab7221 */ /* 0x000fe20000010000 */
[----:B------:R-:W-:-:S03]  /*4870*/  FMUL.FTZ R176, R177, R2 ;  /* 0x00000002b1b07220 */ /* 0x000fc60000410000 */
[----:B------:R-:W-:-:S04]  /*4880*/  FFMA.FTZ R171, R3, R171, R42 ;  /* 0x000000ab03ab7223 */ /* 0x000fc8000001002a */
[----:B------:R-:W-:-:S05]  /*4890*/  FMUL.FTZ R171, R171, R2 ;  /* 0x00000002abab7220 */ /* 0x000fca0000410000 */
[----:B------:R-:W-:Y:S01]  /*48a0*/  F2FP.BF16.F32.PACK_AB R171, R176, R171 ;  /* 0x000000abb0ab723e */ /* 0x000fe200000010ff */
[C---:B0-----:R-:W-:Y:S01]  /*48b0*/  IMAD.WIDE.U32 R172, R4.reuse, 0x10, R172 ;  /* 0x0000001004ac7825 */ /* 0x041fe200078e00ac */
[----:B------:R-:W-:-:S04]  /*48c0*/  IADD3 R4, PT, PT, R4, 0x20, RZ ;  /* 0x0000002004047810 */ /* 0x000fc80007ffe0ff */
[----:B------:R0:W-:Y:S03]  /*48d0*/  STG.E.128 desc[UR6][R172.64], R168 ;  /* 0x000000a8ac007986 */ /* 0x0001e6000c101d06 */
.L_x_6771:
[----:B------:R-:W-:Y:S05]  /*48e0*/  BSYNC.RECONVERGENT B2 ;  /* 0x0000000000027941 */ /* 0x000fea0003800200 */
.L_x_6770:
[----:B------:R-:W-:Y:S04]  /*48f0*/  BSSY.RECONVERGENT B2, `(.L_x_6772) ;  /* 0x000002a000027945 */ /* 0x000fe80003800200 */
[----:B------:R-:W-:Y:S05]  /*4900*/  @!P3 BRA `(.L_x_6773) ;  /* 0x0000000000a0b947 */ /* 0x000fea0003800000 */
[-CC-:B0-----:R-:W-:Y:S01]  /*4910*/  FFMA.FTZ R168, R11, R175.reuse, R174.reuse ;  /* 0x000000af0ba87223 */ /* 0x181fe200000100ae */
        /* <DEDUP_REMOVED lines=39> */
.L_x_6773:
[----:B------:R-:W-:Y:S05]  /*4b90*/  BSYNC.RECONVERGENT B2 ;  /* 0x0000000000027941 */ /* 0x000fea0003800200 */
.L_x_6772:
[----:B------:R-:W-:Y:S04]  /*4ba0*/  BSSY.RECONVERGENT B2, `(.L_x_6774) ;  /* 0x000002a000027945 */ /* 0x000fe80003800200 */
[----:B------:R-:W-:Y:S05]  /*4bb0*/  @!P2 BRA `(.L_x_6775) ;  /* 0x0000000000a0a947 */ /* 0x000fea0003800000 */
[-CC-:B01----:R-:W-:Y:S01]  /*4bc0*/  FFMA.FTZ R168, R193, R175.reuse, R174.reuse ;  /* 0x000000afc1a87223 */ /* 0x183fe200000100ae */
        /* <DEDUP_REMOVED lines=39> */
.L_x_6775:
[----:B------:R-:W-:Y:S05]  /*4e40*/  BSYNC.RECONVERGENT B2 ;  /* 0x0000000000027941 */ /* 0x000fea0003800200 */
.L_x_6774:
[----:B------:R-:W-:Y:S04]  /*4e50*/  BSSY.RECONVERGENT B2, `(.L_x_6776) ;  /* 0x000002a000027945 */ /* 0x000fe80003800200 */
[----:B------:R-:W-:Y:S05]  /*4e60*/  @!P1 BRA `(.L_x_6777) ;  /* 0x0000000000a09947 */ /* 0x000fea0003800000 */
[-CC-:B012---:R-:W-:Y:S01]  /*4e70*/  FFMA.FTZ R171, R191, R175.reuse, R174.reuse ;  /* 0x000000afbfab7223 */ /* 0x187fe200000100ae */
[-CC-:B------:R-:W-:Y:S01]  /*4e80*/  FFMA.FTZ R169, R13, R175.reuse, R174.reuse ;  /* 0x000000af0da97223 */ /* 0x180fe200000100ae */
[-CC-:B------:R-:W-:Y:S01]  /*4e90*/  FFMA.FTZ R173, R16, R175.reuse, R174.reuse ;  /* 0x000000af10ad7223 */ /* 0x180fe200000100ae */
        /* <DEDUP_REMOVED lines=37> */
.L_x_6777:
[----:B------:R-:W-:Y:S05]  /*50f0*/  BSYNC.RECONVERGENT B2 ;  /* 0x0000000000027941 */ /* 0x000fea0003800200 */
.L_x_6776:
[----:B------:R-:W-:Y:S05]  /*5100*/  @!P0 BRA `(.L_x_6766) ;  /* 0x0000001000408947 */ /* 0x000fea0003800000 */
        /* <DEDUP_REMOVED lines=37> */
[----:B0-----:R-:W-:-:S05]  /*5360*/  IMAD.WIDE.U32 R2, R4, 0x10, R172 ;  /* 0x0000001004027825 */ /* 0x001fca00078e00ac */
[----:B------:R4:W-:Y:S01]  /*5370*/  STG.E.128 desc[UR6][R2.64], R168 ;  /* 0x000000a802007986 */ /* 0x0009e2000c101d06 */
[----:B------:R-:W-:Y:S05]  /*5380*/  BRA `(.L_x_6766) ;  /* 0x0000000c00a07947 */ /* 0x000fea0003800000 */
.L_x_6769:
[----:B------:R-:W-:Y:S04]  /*5390*/  BSSY.RECONVERGENT B2, `(.L_x_6778) ;  /* 0x000002e000027945 */ /* 0x000fe80003800200 */
[----:B------:R-:W-:Y:S05]  /*53a0*/  @!P4 BRA `(.L_x_6779) ;  /* 0x0000000000b0c947 */ /* 0x000fea0003800000 */
[----:B------:R-:W0:Y:S01]  /*53b0*/  LDC.64 R172, c[0x0][0x478] ;  /* 0x00011e00ffac7b82 */ /* 0x000e220000000a00 */
[-CC-:B------:R-:W-:Y:S01]  /*53c0*/  FFMA.FTZ R163, R197, R175.reuse, R174.reuse ;  /* 0x000000afc5a37223 */ /* 0x180fe200000100ae */
[-CC-:B------:R-:W-:Y:S01]  /*53d0*/  FFMA.FTZ R161, R0, R175.reuse, R174.reuse ;  /* 0x000000af00a17223 */ /* 0x180fe200000100ae */
[-CC-:B------:R-:W-:Y:S01]  /*53e0*/  FFMA.FTZ R160, R14, R175.reuse, R174.reuse ;  /* 0x000000af0ea07223 */ /* 0x180fe200000100ae */
[-CC-:B------:R-:W-:Y:S01]  /*53f0*/  FFMA.FTZ R166, R187, R175.reuse, R174.reuse ;  /* 0x000000afbba67223 */ /* 0x180fe200000100ae */
[----:B------:R-:W-:Y:S01]  /*5400*/  FADD.FTZ R162, R246, -R163 ;  /* 0x800000a3f6a27221 */ /* 0x000fe20000010000 */
[-CC-:B------:R-:W-:Y:S01]  /*5410*/  FFMA.FTZ R163, R18, R175.reuse, R174.reuse ;  /* 0x000000af12a37223 */ /* 0x180fe200000100ae */
[----:B------:R-:W-:Y:S01]  /*5420*/  FADD.FTZ R164, R188, -R161 ;  /* 0x800000a1bca47221 */ /* 0x000fe20000010000 */
        /* <DEDUP_REMOVED lines=15> */
[----:B------:R-:W-:Y:S01]  /*5520*/  FFMA.FTZ R162, R3, R169, R42 ;  /* 0x000000a903a27223 */ /* 0x000fe2000001002a */
[----:B0-----:R-:W-:-:S04]  /*5530*/  IMAD.WIDE.U32 R172, R4, 0x20, R172 ;  /* 0x0000002004ac7825 */ /* 0x001fc800078e00ac */
[----:B------:R-:W-:Y:S01]  /*5540*/  FFMA.FTZ R163, R3, R168, R43 ;  /* 0x000000a803a37223 */ /* 0x000fe2000001002b */
[-C--:B------:R-:W-:Y:S01]  /*5550*/  FMUL.FTZ R170, R160, R2.reuse ;  /* 0x00000002a0aa7220 */ /* 0x080fe20000410000 */
[-C--:B------:R-:W-:Y:S01]  /*5560*/  FMUL.FTZ R171, R162, R2.reuse ;  /* 0x00000002a2ab7220 */ /* 0x080fe20000410000 */
[-C--:B------:R-:W-:Y:S01]  /*5570*/  FMUL.FTZ R177, R161, R2.reuse ;  /* 0x00000002a1b17220 */ /* 0x080fe20000410000 */
[----:B------:R-:W-:Y:S01]  /*5580*/  STG.E.128 desc[UR6][R172.64], R164 ;  /* 0x000000a4ac007986 */ /* 0x000fe2000c101d06 */
[-C--:B------:R-:W-:Y:S01]  /*5590*/  FMUL.FTZ R168, R163, R2.reuse ;  /* 0x00000002a3a87220 */ /* 0x080fe20000410000 */
[----:B------:R-:W-:Y:S02]  /*55a0*/  FMUL.FTZ R169, R166, R2 ;  /* 0x00000002a6a97220 */ /* 0x000fe40000410000 */
[----:B------:R0:W-:Y:S01]  /*55b0*/  STG.E.128 desc[UR6][R172.64+0x10], R160 ;  /* 0x000010a0ac007986 */ /* 0x0001e2000c101d06 */
[----:B------:R-:W-:Y:S01]  /*55c0*/  F2FP.BF16.F32.PACK_AB R170, R177, R170 ;  /* 0x000000aab1aa723e */ /* 0x000fe200000010ff */
[-C--:B------:R-:W-:Y:S01]  /*55d0*/  FMUL.FTZ R177, R165, R2.reuse ;  /* 0x00000002a5b17220 */ /* 0x080fe20000410000 */
[----:B------:R-:W-:Y:S01]  /*55e0*/  F2FP.BF16.F32.PACK_AB R171, R168, R171 ;  /* 0x000000aba8ab723e */ /* 0x000fe200000010ff */
[----:B------:R-:W-:-:S05]  /*55f0*/  FMUL.FTZ R168, R167, R2 ;  /* 0x00000002a7a87220 */ /* 0x000fca0000410000 */
[----:B------:R-:W-:Y:S01]  /*5600*/  F2FP.BF16.F32.PACK_AB R169, R168, R169 ;  /* 0x000000a9a8a9723e */ /* 0x000fe200000010ff */
[----:B------:R-:W-:-:S05]  /*5610*/  FMUL.FTZ R168, R164, R2 ;  /* 0x00000002a4a87220 */ /* 0x000fca0000410000 */
[----:B------:R-:W-:Y:S01]  /*5620*/  F2FP.BF16.F32.PACK_AB R168, R177, R168 ;  /* 0x000000a8b1a8723e */ /* 0x000fe200000010ff */
[----:B0-----:R-:W0:Y:S02]  /*5630*/  LDC.64 R172, c[0x0][0x468] ;  /* 0x00011a00ffac7b82 */ /* 0x001e240000000a00 */
[C---:B0-----:R-:W-:Y:S01]  /*5640*/  IMAD.WIDE.U32 R172, R4.reuse, 0x10, R172 ;  /* 0x0000001004ac7825 */ /* 0x041fe200078e00ac */
[----:B------:R-:W-:-:S04]  /*5650*/  IADD3 R4, PT, PT, R4, 0x20, RZ ;  /* 0x0000002004047810 */ /* 0x000fc80007ffe0ff */
[----:B------:R0:W-:Y:S03]  /*5660*/  STG.E.128 desc[UR6][R172.64], R168 ;  /* 0x000000a8ac007986 */ /* 0x0001e6000c101d06 */
.L_x_6779:
[----:B------:R-:W-:Y:S05]  /*5670*/  BSYNC.RECONVERGENT B2 ;  /* 0x0000000000027941 */ /* 0x000fea0003800200 */
.L_x_6778:
[----:B------:R-:W-:Y:S04]  /*5680*/  BSSY.RECONVERGENT B2, `(.L_x_6780) ;  /* 0x000002e000027945 */ /* 0x000fe80003800200 */
[----:B------:R-:W-:Y:S05]  /*5690*/  @!P3 BRA `(.L_x_6781) ;  /* 0x0000000000b0b947 */ /* 0x000fea0003800000 */
[----:B0-----:R-:W0:Y:S01]  /*56a0*/  LDC.64 R172, c[0x0][0x478] ;  /* 0x00011e00ffac7b82 */ /* 0x001e220000000a00 */
        /* <DEDUP_REMOVED lines=43> */
.L_x_6781:
[----:B------:R-:W-:Y:S05]  /*5960*/  BSYNC.RECONVERGENT B2 ;  /* 0x0000000000027941 */ /* 0x000fea0003800200 */
.L_x_6780:
[----:B------:R-:W-:Y:S04]  /*5970*/  BSSY.RECONVERGENT B2, `(.L_x_6782) ;  /* 0x000002e000027945 */ /* 0x000fe80003800200 */
[----:B------:R-:W-:Y:S05]  /*5980*/  @!P2 BRA `(.L_x_6783) ;  /* 0x0000000000b0a947 */ /* 0x000fea0003800000 */
[----:B01----:R-:W0:Y:S01]  /*5990*/  LDC.64 R172, c[0x0][0x478] ;  /* 0x00011e00ffac7b82 */ /* 0x003e220000000a00 */
        /* <DEDUP_REMOVED lines=43> */
.L_x_6783:
[----:B------:R-:W-:Y:S05]  /*5c50*/  BSYNC.RECONVERGENT B2 ;  /* 0x0000000000027941 */ /* 0x000fea0003800200 */
.L_x_6782:
        /* <DEDUP_REMOVED lines=8> */
[----:B------:R-:W-:Y:S01]  /*5ce0*/  FADD.FTZ R164, R228, -R161 ;  /* 0x800000a1e4a47221 */ /* 0x000fe20000010000 */
        /* <DEDUP_REMOVED lines=37> */
.L_x_6785:
[----:B------:R-:W-:Y:S05]  /*5f40*/  BSYNC.RECONVERGENT B2 ;  /* 0x0000000000027941 */ /* 0x000fea0003800200 */
.L_x_6784:
[----:B------:R-:W-:Y:S05]  /*5f50*/  @!P0 BRA `(.L_x_6766) ;  /* 0x0000000000ac8947 */ /* 0x000fea0003800000 */
[-CC-:B------:R-:W-:Y:S01]  /*5f60*/  FFMA.FTZ R163, R220, R175.reuse, R174.reuse ;  /* 0x000000afdca37223 */ /* 0x180fe200000100ae */
[-CC-:B------:R-:W-:Y:S01]  /*5f70*/  FFMA.FTZ R161, R209, R175.reuse, R174.reuse ;  /* 0x000000afd1a17223 */ /* 0x180fe200000100ae */
[-CC-:B------:R-:W-:Y:S01]  /*5f80*/  FFMA.FTZ R160, R226, R175.reuse, R174.reuse ;  /* 0x000000afe2a07223 */ /* 0x180fe200000100ae */
[-CC-:B------:R-:W-:Y:S01]  /*5f90*/  FFMA.FTZ R162, R202, R175.reuse, R174.reuse ;  /* 0x000000afcaa27223 */ /* 0x180fe200000100ae */
[-CC-:B------:R-:W-:Y:S01]  /*5fa0*/  FFMA.FTZ R164, R224, R175.reuse, R174.reuse ;  /* 0x000000afe0a47223 */ /* 0x180fe200000100ae */
[-CC-:B------:R-:W-:Y:S01]  /*5fb0*/  FFMA.FTZ R166, R200, R175.reuse, R174.reuse ;  /* 0x000000afc8a67223 */ /* 0x180fe200000100ae */
[-CC-:B0123--:R-:W-:Y:S01]  /*5fc0*/  FFMA.FTZ R168, R222, R175.reuse, R174.reuse ;  /* 0x000000afdea87223 */ /* 0x18ffe200000100ae */
[----:B------:R-:W-:Y:S01]  /*5fd0*/  FFMA.FTZ R174, R190, R175, R174 ;  /* 0x000000afbeae7223 */ /* 0x000fe200000100ae */
[----:B------:R-:W0:Y:S01]  /*5fe0*/  LDC.64 R172, c[0x0][0x478] ;  /* 0x00011e00ffac7b82 */ /* 0x000e220000000a00 */
[----:B------:R-:W-:Y:S01]  /*5ff0*/  FADD.FTZ R167, R201, -R162 ;  /* 0x800000a2c9a77221 */ /* 0x000fe20000010000 */
[----:B------:R-:W-:Y:S01]  /*6000*/  FADD.FTZ R162, R223, -R164 ;  /* 0x800000a4dfa27221 */ /* 0x000fe20000010000 */
[----:B------:R-:W-:Y:S01]  /*6010*/  FADD.FTZ R171, R189, -R174 ;  /* 0x800000aebdab7221 */ /* 0x000fe20000010000 */
[----:B------:R-:W-:Y:S01]  /*6020*/  FADD.FTZ R170, R216, -R163 ;  /* 0x800000a3d8aa7221 */ /* 0x000fe20000010000 */
[----:B------:R-:W-:Y:S01]  /*6030*/  FADD.FTZ R169, R199, -R166 ;  /* 0x800000a6c7a97221 */ /* 0x000fe20000010000 */
[----:B------:R-:W-:Y:S01]  /*6040*/  FADD.FTZ R161, R208, -R161 ;  /* 0x800000a1d0a17221 */ /* 0x000fe20000010000 */
[----:B-----5:R-:W-:Y:S01]  /*6050*/  FFMA.FTZ R166, R3, R167, R154 ;  /* 0x000000a703a67223 */ /* 0x020fe2000001009a */
[----:B------:R-:W1:Y:S01]  /*6060*/  LDC.64 R174, c[0x0][0x468] ;  /* 0x00011a00ffae7b82 */ /* 0x000e620000000a00 */
[----:B------:R-:W-:Y:S01]  /*6070*/  FADD.FTZ R168, R221, -R168 ;  /* 0x800000a8dda87221 */ /* 0x000fe20000010000 */
[C---:B------:R-:W-:Y:S01]  /*6080*/  FFMA.FTZ R167, R3.reuse, R162, R155 ;  /* 0x000000a203a77223 */ /* 0x040fe2000001009b */
[C---:B------:R-:W-:Y:S01]  /*6090*/  FFMA.FTZ R163, R3.reuse, R170, R159 ;  /* 0x000000aa03a37223 */ /* 0x040fe2000001009f */
[----:B------:R-:W-:Y:S01]  /*60a0*/  FFMA.FTZ R162, R3, R171, R158 ;  /* 0x000000ab03a27223 */ /* 0x000fe2000001009e */
[----:B------:R-:W-:Y:S01]  /*60b0*/  FADD.FTZ R160, R225, -R160 ;  /* 0x800000a0e1a07221 */ /* 0x000fe20000010000 */
[C---:B------:R-:W-:Y:S01]  /*60c0*/  FFMA.FTZ R164, R3.reuse, R161, R152 ;  /* 0x000000a103a47223 */ /* 0x040fe20000010098 */
[----:B------:R-:W-:Y:S01]  /*60d0*/  FFMA.FTZ R161, R3, R168, R157 ;  /* 0x000000a803a17223 */ /* 0x000fe2000001009d */
[-C--:B------:R-:W-:Y:S01]  /*60e0*/  FMUL.FTZ R168, R163, R2.reuse ;  /* 0x00000002a3a87220 */ /* 0x080fe20000410000 */
[----:B------:R-:W-:Y:S01]  /*60f0*/  FMUL.FTZ R171, R162, R2 ;  /* 0x00000002a2ab7220 */ /* 0x000fe20000410000 */
[C---:B------:R-:W-:Y:S01]  /*6100*/  FFMA.FTZ R165, R3.reuse, R160, R153 ;  /* 0x000000a003a57223 */ /* 0x040fe20000010099 */
[----:B------:R-:W-:Y:S01]  /*6110*/  FFMA.FTZ R160, R3, R169, R156 ;  /* 0x000000a903a07223 */ /* 0x000fe2000001009c */
[-C--:B------:R-:W-:Y:S01]  /*6120*/  FMUL.FTZ R177, R161, R2.reuse ;  /* 0x00000002a1b17220 */ /* 0x080fe20000410000 */
[-C--:B------:R-:W-:Y:S01]  /*6130*/  FMUL.FTZ R169, R166, R2.reuse ;  /* 0x00000002a6a97220 */ /* 0x080fe20000410000 */
[----:B------:R-:W-:Y:S01]  /*6140*/  F2FP.BF16.F32.PACK_AB R171, R168, R171 ;  /* 0x000000aba8ab723e */ /* 0x000fe200000010ff */
[-C--:B------:R-:W-:Y:S01]  /*6150*/  FMUL.FTZ R168, R164, R2.reuse ;  /* 0x00000002a4a87220 */ /* 0x080fe20000410000 */
[-C--:B------:R-:W-:Y:S01]  /*6160*/  FMUL.FTZ R3, R165, R2.reuse ;  /* 0x00000002a5037220 */ /* 0x080fe20000410000 */
[-C--:B------:R-:W-:Y:S01]  /*6170*/  FMUL.FTZ R170, R160, R2.reuse ;  /* 0x00000002a0aa7220 */ /* 0x080fe20000410000 */
[----:B------:R-:W-:-:S03]  /*6180*/  FMUL.FTZ R176, R167, R2 ;  /* 0x00000002a7b07220 */ /* 0x000fc60000410000 */
[----:B------:R-:W-:Y:S01]  /*6190*/  F2FP.BF16.F32.PACK_AB R168, R3, R168 ;  /* 0x000000a803a8723e */ /* 0x000fe200000010ff */
[----:B0-----:R-:W-:Y:S01]  /*61a0*/  IMAD.WIDE.U32 R2, R4, 0x20, R172 ;  /* 0x0000002004027825 */ /* 0x001fe200078e00ac */
[----:B------:R-:W-:Y:S02]  /*61b0*/  F2FP.BF16.F32.PACK_AB R170, R177, R170 ;  /* 0x000000aab1aa723e */ /* 0x000fe400000010ff */
[----:B------:R-:W-:Y:S01]  /*61c0*/  F2FP.BF16.F32.PACK_AB R169, R176, R169 ;  /* 0x000000a9b0a9723e */ /* 0x000fe200000010ff */
[----:B-1----:R-:W-:Y:S01]  /*61d0*/  IMAD.WIDE.U32 R172, R4, 0x10, R174 ;  /* 0x0000001004ac7825 */ /* 0x002fe200078e00ae */
[----:B------:R0:W-:Y:S04]  /*61e0*/  STG.E.128 desc[UR6][R2.64], R164 ;  /* 0x000000a402007986 */ /* 0x0001e8000c101d06 */
[----:B------:R0:W-:Y:S04]  /*61f0*/  STG.E.128 desc[UR6][R2.64+0x10], R160 ;  /* 0x000010a002007986 */ /* 0x0001e8000c101d06 */
[----:B------:R0:W-:Y:S02]  /*6200*/  STG.E.128 desc[UR6][R172.64], R168 ;  /* 0x000000a8ac007986 */ /* 0x0001e4000c101d06 */
.L_x_6766:
[----:B------:R-:W-:Y:S05]  /*6210*/  BSYNC.RECONVERGENT B1 ;  /* 0x0000000000017941 */ /* 0x000fea0003800200 */
.L_x_6748:
[----:B0---45:R-:W0:Y:S02]  /*6220*/  LDC.64 R2, c[0x0][0x380] ;  /* 0x0000e000ff027b82 */ /* 0x031e240000000a00 */
[----:B0-----:R-:W-:-:S04]  /*6230*/  LEA R227, R2, R227, 0x2 ;  /* 0x000000e302e37211 */ /* 0x001fc800078e10ff */
[----:B------:R-:W-:-:S13]  /*6240*/  ISETP.GE.AND P0, PT, R227, R3, PT ;  /* 0x00000003e300720c */ /* 0x000fda0003f06270 */
[----:B------:R-:W-:Y:S05]  /*6250*/  @!P0 BRA `(.L_x_6786) ;  /* 0xffffffa4009c8947 */ /* 0x000fea000383ffff */
.L_x_6736:
[----:B------:R-:W-:Y:S05]  /*6260*/  BSYNC B0 ;  /* 0x0000000000007941 */ /* 0x000fea0003800000 */
.L_x_6735:
        /* <DEDUP_REMOVED lines=22> */
[----:B------:R-:W-:Y:S01]  /*63d0*/  BAR.SYNC.DEFER_BLOCKING 0x0 ;  /* 0x0000000000007b1d */ /* 0x000fe20000010000 */
[----:B0-----:R-:W-:Y:S01]  /*63e0*/  LOP3.LUT R55, R168, 0x7f, RZ, 0x3c, !PT ;  /* 0x0000007fa8377812 */ /* 0x001fe200078e3cff */
[----:B-1----:R-:W-:-:S03]  /*63f0*/  IMAD R52, R252, UR4, RZ ;  /* 0x00000004fc347c24 */ /* 0x002fc6000f8e02ff */
[----:B------:R-:W-:Y:S02]  /*6400*/  IADD3 R252, PT, PT, R55, R252, RZ ;  /* 0x000000fc37fc7210 */ /* 0x000fe40007ffe0ff */
[----:B------:R-:W-:Y:S02]  /*6410*/  IADD3 R52, P0, PT, R52, R168, RZ ;  /* 0x000000a834347210 */ /* 0x000fe40007f1e0ff */
[C---:B------:R-:W-:Y:S02]  /*6420*/  ISETP.GE.U32.AND P5, PT, R252.reuse, 0x180, PT ;  /* 0x00000180fc00780c */ /* 0x040fe40003fa6070 */
[----:B------:R-:W-:Y:S02]  /*6430*/  IADD3.X R57, PT, PT, RZ, RZ, RZ, P0, !PT ;  /* 0x000000ffff397210 */ /* 0x000fe400007fe4ff */
[----:B------:R-:W-:Y:S02]  /*6440*/  ISETP.GE.U32.AND P4, PT, R252, 0x280, PT ;  /* 0x00000280fc00780c */ /* 0x000fe40003f86070 */
[C---:B------:R-:W-:Y:S01]  /*6450*/  SHF.L.U64.HI R57, R52.reuse, 0x2, R57 ;  /* 0x0000000234397819 */ /* 0x040fe20000010239 */
[----:B------:R-:W0:Y:S01]  /*6460*/  LDS R2, [R6] ;  /* 0x0000000006027984 */ /* 0x000e220000000800 */
[----:B------:R-:W-:-:S03]  /*6470*/  SHF.L.U32 R52, R52, 0x2, RZ ;  /* 0x0000000234347819 */ /* 0x000fc600000006ff */
[----:B------:R-:W1:Y:S01]  /*6480*/  LDS R5, [R6+0x1400] ;  /* 0x0014000006057984 */ /* 0x000e620000000800 */
[C---:B--2---:R-:W-:Y:S02]  /*6490*/  IADD3 R54, P0, PT, R52.reuse, UR18, RZ ;  /* 0x0000001234367c10 */ /* 0x044fe4000ff1e0ff */
[----:B------:R-:W-:Y:S01]  /*64a0*/  IADD3 R52, P1, PT, R52, UR16, RZ ;  /* 0x0000001034347c10 */ /* 0x000fe2000ff3e0ff */
[----:B------:R-:W2:Y:S01]  /*64b0*/  LDS R3, [R6+0x200] ;  /* 0x0002000006037984 */ /* 0x000ea20000000800 */
[C---:B------:R-:W-:Y:S02]  /*64c0*/  IADD3.X R59, PT, PT, R57.reuse, UR19, RZ, P0, !PT ;  /* 0x00000013393b7c10 */ /* 0x040fe400087fe4ff */
[C---:B------:R-:W-:Y:S01]  /*64d0*/  ISETP.GE.U32.AND P0, PT, R252.reuse, 0x80, PT ;  /* 0x00000080fc00780c */ /* 0x040fe20003f06070 */
[----:B------:R-:W3:Y:S01]  /*64e0*/  LDS R14, [R6+0x1600] ;  /* 0x00160000060e7984 */ /* 0x000ee20000000800 */
[----:B------:R-:W-:Y:S02]  /*64f0*/  IADD3.X R57, PT, PT, R57, UR17, RZ, P1, !PT ;  /* 0x0000001139397c10 */ /* 0x000fe40008ffe4ff */
[----:B------:R-:W-:Y:S01]  /*6500*/  ISETP.GE.U32.AND P1, PT, R252, 0x100, PT ;  /* 0x00000100fc00780c */ /* 0x000fe20003f26070 */
        /* <DEDUP_REMOVED lines=138> */
[----:B------:R-:W-:Y:S01]  /*6db0*/  LDS R22, [R6+0x4600] ;  /* 0x0046000006167984 */ /* 0x000fe20000000800 */
[----:B------:R-:W-:Y:S01]  /*6dc0*/  @P1 IADD3 R54, P0, PT, R54, 0x200, RZ ;  /* 0x0000020036361810 */ /* 0x000fe20007f1e0ff */
[----:B--2---:R-:W-:Y:S01]  /*6dd0*/  FADD.FTZ R14, R14, R25 ;  /* 0x000000190e0e7221 */ /* 0x004fe20000010000 */
[-C--:B------:R-:W-:Y:S01]  /*6de0*/  @P1 MOV R3, R59.reuse ;  /* 0x0000003b00031202 */ /* 0x080fe20000000f00 */
[----:B------:R-:W1:Y:S01]  /*6df0*/  LDS R16, [R6+0xc00] ;  /* 0x000c000006107984 */ /* 0x000e620000000800 */
[----:B------:R-:W-:-:S02]  /*6e00*/  @P1 IADD3.X R59, PT, PT, RZ, R59, RZ, P0, !PT ;  /* 0x0000003bff3b1210 */ /* 0x000fc400007fe4ff */
[C---:B------:R-:W-:Y:S01]  /*6e10*/  ISETP.GE.U32.AND P0, PT, R252.reuse, 0x200, PT ;  /* 0x00000200fc00780c */ /* 0x040fe20003f06070 */
[----:B------:R2:W-:Y:S01]  /*6e20*/  @P1 STG.E desc[UR6][R2.64], R53 ;  /* 0x0000003502001986 */ /* 0x0005e2000c101906 */
[----:B------:R-:W-:-:S03]  /*6e30*/  ISETP.GE.U32.AND P2, PT, R252, 0x380, PT ;  /* 0x00000380fc00780c */ /* 0x000fc60003f46070 */
[----:B------:R-:W-:Y:S04]  /*6e40*/  @P1 STG.E desc[UR6][R4.64], R15 ;  /* 0x0000000f04001986 */ /* 0x000fe8000c101906 */
[----:B------:R-:W4:Y:S01]  /*6e50*/  LDS R15, [R6+0xa00] ;  /* 0x000a0000060f7984 */ /* 0x000f220000000800 */
[----:B--2---:R-:W-:-:S03]  /*6e60*/  @P5 MOV R2, R54 ;  /* 0x0000003600025202 */ /* 0x004fc60000000f00 */
[----:B------:R-:W2:Y:S01]  /*6e70*/  LDS R17, [R6+0x2000] ;  /* 0x0020000006117984 */ /* 0x000ea20000000800 */
        /* <DEDUP_REMOVED lines=9> */
[----:B------:R-:W0:Y:S02]  /*6f10*/  LDS R23, [R6+0x3400] ;  /* 0x0034000006177984 */ /* 0x000e240000000800 */
[----:B------:R-:W-:Y:S02]  /*6f20*/  FADD.FTZ R43, R0, R43 ;  /* 0x0000002b002b7221 */ /* 0x000fe40000010000 */
[----:B------:R-:W0:Y:S01]  /*6f30*/  LDS R0, [R6+0xe00] ;  /* 0x000e000006007984 */ /* 0x000e220000000800 */
[----:B---3--:R-:W-:-:S03]  /*6f40*/  @P5 MOV R2, R52 ;  /* 0x0000003400025202 */ /* 0x008fc60000000f00 */
[----:B------:R-:W3:Y:S01]  /*6f50*/  LDS R19, [R6+0x2200] ;  /* 0x0022000006137984 */ /* 0x000ee20000000800 */
[-C--:B------:R-:W-:Y:S01]  /*6f60*/  @P5 MOV R3, R57.reuse ;  /* 0x0000003900035202 */ /* 0x080fe20000000f00 */
[----:B-1----:R-:W-:Y:S01]  /*6f70*/  FADD.FTZ R16, RZ, R16 ;  /* 0x00000010ff107221 */ /* 0x002fe20000010000 */
[----:B------:R-:W-:Y:S01]  /*6f80*/  @P5 IADD3 R52, P6, PT, R52, 0x200, RZ ;  /* 0x0000020034345810 */ /* 0x000fe20007fde0ff */
[----:B------:R-:W1:Y:S03]  /*6f90*/  LDS R8, [R6+0x1000] ;  /* 0x0010000006087984 */ /* 0x000e660000000800 */
[----:B------:R-:W-:Y:S01]  /*6fa0*/  @P5 IADD3.X R57, PT, PT, RZ, R57, RZ, P6, !PT ;  /* 0x00000039ff395210 */ /* 0x000fe200037fe4ff */
[----:B------:R2:W-:Y:S01]  /*6fb0*/  @P5 STG.E desc[UR6][R2.64], R35 ;  /* 0x0000002302005986 */ /* 0x0005e2000c101906 */
[----:B------:R-:W-:Y:S02]  /*6fc0*/  @P0 MOV R4, R52 ;  /* 0x0000003400040202 */ /* 0x000fe40000000f00 */
[----:B------:R-:W-:Y:S01]  /*6fd0*/  @P0 MOV R5, R57 ;  /* 0x0000003900050202 */ /* 0x000fe20000000f00 */
[----:B------:R-:W1:Y:S01]  /*6fe0*/  LDS R35, [R6+0x3000] ;  /* 0x0030000006237984 */ /* 0x000e620000000800 */
[----:B------:R-:W-:Y:S01]  /*6ff0*/  ISETP.GE.U32.AND P5, PT, R252, 0x480, PT ;  /* 0x00000480fc00780c */ /* 0x000fe20003fa6070 */
[----:B----4-:R-:W-:-:S02]  /*7000*/  FADD.FTZ R15, RZ, R15 ;  /* 0x0000000fff0f7221 */ /* 0x010fc40000010000 */
[----:B------:R-:W4:Y:S02]  /*7010*/  LDS R25, [R6+0x3600] ;  /* 0x0036000006197984 */ /* 0x000f240000000800 */
[----:B------:R-:W-:Y:S01]  /*7020*/  FADD.FTZ R15, R15, R18 ;  /* 0x000000120f0f7221 */ /* 0x000fe20000010000 */
[----:B--2---:R-:W-:Y:S01]  /*7030*/  FADD.FTZ R16, R16, R17 ;  /* 0x0000001110107221 */ /* 0x004fe20000010000 */
[----:B------:R-:W-:Y:S01]  /*7040*/  @P0 MOV R2, R54 ;  /* 0x0000003600020202 */ /* 0x000fe20000000f00 */
[----:B------:R-:W2:Y:S01]  /*7050*/  LDS R21, [R6+0x2400] ;  /* 0x0024000006157984 */ /* 0x000ea20000000800 */
[----:B------:R-:W-:Y:S01]  /*7060*/  @P0 IADD3 R54, P6, PT, R54, 0x200, RZ ;  /* 0x0000020036360810 */ /* 0x000fe20007fde0ff */
[----:B------:R-:W-:Y:S01]  /*7070*/  FADD.FTZ R15, R15, R20 ;  /* 0x000000140f0f7221 */ /* 0x000fe20000010000 */
[-C--:B------:R-:W-:Y:S01]  /*7080*/  @P0 MOV R3, R59.reuse ;  /* 0x0000003b00030202 */ /* 0x080fe20000000f00 */
[----:B------:R-:W2:Y:S01]  /*7090*/  LDS R31, [R6+0x4a00] ;  /* 0x004a0000061f7984 */ /* 0x000ea20000000800 */
[----:B------:R-:W-:-:S02]  /*70a0*/  @P0 IADD3.X R59, PT, PT, RZ, R59, RZ, P6, !PT ;  /* 0x0000003bff3b0210 */ /* 0x000fc400037fe4ff */
[----:B------:R-:W-:Y:S01]  /*70b0*/  @P0 IADD3 R52, P6, PT, R52, 0x200, RZ ;  /* 0x0000020034340810 */ /* 0x000fe20007fde0ff */
[----:B------:R3:W-:Y:S01]  /*70c0*/  @P0 STG.E desc[UR6][R2.64], R43 ;  /* 0x0000002b02000986 */ /* 0x0007e2000c101906 */
[----:B0-----:R-:W-:Y:S02]  /*70d0*/  FADD.FTZ R16, R16, R23 ;  /* 0x0000001710107221 */ /* 0x001fe40000010000 */
[----:B------:R-:W-:Y:S01]  /*70e0*/  @P0 IADD3.X R57, PT, PT, RZ, R57, RZ, P6, !PT ;  /* 0x00000039ff390210 */ /* 0x000fe200037fe4ff */
[----:B------:R0:W-:Y:S01]  /*70f0*/  @P0 STG.E desc[UR6][R4.64], R7 ;  /* 0x0000000704000986 */ /* 0x0001e2000c101906 */
[----:B------:R-:W-:Y:S01]  /*7100*/  ISETP.GE.U32.AND P6, PT, R252, 0x500, PT ;  /* 0x00000500fc00780c */ /* 0x000fe20003fc6070 */
[----:B------:R-:W-:Y:S01]  /*7110*/  FADD.FTZ R29, R16, R29 ;  /* 0x0000001d101d7221 */ /* 0x000fe20000010000 */
[----:B------:R-:W-:Y:S01]  /*7120*/  FADD.FTZ R0, RZ, R0 ;  /* 0x00000000ff007221 */ /* 0x000fe20000010000 */
[----:B------:R-:W2:Y:S03]  /*7130*/  LDS R27, [R6+0x3800] ;  /* 0x00380000061b7984 */ /* 0x000ea60000000800 */
[----:B---3--:R-:W-:Y:S01]  /*7140*/  FADD.FTZ R0, R0, R19 ;  /* 0x0000001300007221 */ /* 0x008fe20000010000 */
[----:B------:R-:W-:Y:S01]  /*7150*/  @P4 MOV R2, R54 ;  /* 0x0000003600024202 */ /* 0x000fe20000000f00 */
[----:B------:R-:W3:Y:S01]  /*7160*/  LDS R7, [R6+0x1200] ;  /* 0x0012000006077984 */ /* 0x000ee20000000800 */
[----:B------:R-:W-:Y:S01]  /*7170*/  @P4 MOV R3, R59 ;  /* 0x0000003b00034202 */ /* 0x000fe20000000f00 */
[----:B-1----:R-:W-:Y:S01]  /*7180*/  FADD.FTZ R8, RZ, R8 ;  /* 0x00000008ff087221 */ /* 0x002fe20000010000 */
[----:B------:R-:W-:Y:S01]  /*7190*/  @P4 IADD3 R54, P0, PT, R54, 0x200, RZ ;  /* 0x0000020036364810 */ /* 0x000fe20007f1e0ff */
[----:B------:R-:W1:Y:S01]  /*71a0*/  LDS R33, [R6+0x4c00] ;  /* 0x004c000006217984 */ /* 0x000e620000000800 */
[----:B0-----:R-:W-:-:S02]  /*71b0*/  FADD.FTZ R5, R15, R22 ;  /* 0x000000160f057221 */ /* 0x001fc40000010000 */
[----:B------:R-:W-:Y:S01]  /*71c0*/  @P4 IADD3.X R59, PT, PT, RZ, R59, RZ, P0, !PT ;  /* 0x0000003bff3b4210 */ /* 0x000fe200007fe4ff */
[----:B------:R-:W0:Y:S01]  /*71d0*/  LDS R10, [R6+0x2600] ;  /* 0x00260000060a7984 */ /* 0x000e220000000800 */
[----:B------:R-:W-:-:S03]  /*71e0*/  FADD.FTZ R14, R14, R35 ;  /* 0x000000230e0e7221 */ /* 0x000fc60000010000 */
[----:B------:R-:W0:Y:S01]  /*71f0*/  LDS R15, [R6+0x3a00] ;  /* 0x003a0000060f7984 */ /* 0x000e220000000800 */
[----:B------:R-:W-:Y:S01]  /*7200*/  FADD.FTZ R45, R14, R45 ;  /* 0x0000002d0e2d7221 */ /* 0x000fe20000010000 */
[----:B----4-:R-:W-:Y:S02]  /*7210*/  FADD.FTZ R0, R0, R25 ;  /* 0x0000001900007221 */ /* 0x010fe40000010000 */
[----:B------:R-:W4:Y:S01]  /*7220*/  LDS R17, [R6+0x4e00] ;  /* 0x004e000006117984 */ /* 0x000f220000000800 */
[----:B--2---:R-:W-:-:S03]  /*7230*/  FADD.FTZ R8, R8, R21 ;  /* 0x0000001508087221 */ /* 0x004fc60000010000 */
[----:B------:R2:W-:Y:S01]  /*7240*/  @P4 STG.E desc[UR6][R2.64], R45 ;  /* 0x0000002d02004986 */ /* 0x0005e2000c101906 */
[----:B------:R-:W-:Y:S01]  /*7250*/  FADD.FTZ R31, R0, R31 ;  /* 0x0000001f001f7221 */ /* 0x000fe20000010000 */
[----:B--2---:R-:W-:Y:S02]  /*7260*/  @P4 MOV R2, R52 ;  /* 0x0000003400024202 */ /* 0x004fe40000000f00 */
[----:B------:R-:W-:Y:S01]  /*7270*/  @P4 MOV R3, R57 ;  /* 0x0000003900034202 */ /* 0x000fe20000000f00 */
[----:B------:R-:W-:Y:S01]  /*7280*/  FADD.FTZ R8, R8, R27 ;  /* 0x0000001b08087221 */ /* 0x000fe20000010000 */
[----:B------:R-:W-:-:S03]  /*7290*/  @P4 IADD3 R52, P0, PT, R52, 0x200, RZ ;  /* 0x0000020034344810 */ /* 0x000fc60007f1e0ff */
[----:B------:R2:W-:Y:S01]  /*72a0*/  @P4 STG.E desc[UR6][R2.64], R37 ;  /* 0x0000002502004986 */ /* 0x0005e2000c101906 */
[----:B------:R-:W-:Y:S01]  /*72b0*/  @P4 IADD3.X R57, PT, PT, RZ, R57, RZ, P0, !PT ;  /* 0x00000039ff394210 */ /* 0x000fe200007fe4ff */
[----:B---3--:R-:W-:Y:S01]  /*72c0*/  FADD.FTZ R7, RZ, R7 ;  /* 0x00000007ff077221 */ /* 0x008fe20000010000 */
[----:B-1----:R-:W-:-:S03]  /*72d0*/  FADD.FTZ R33, R8, R33 ;  /* 0x0000002108217221 */ /* 0x002fc60000010000 */
[----:B0-----:R-:W-:Y:S01]  /*72e0*/  FADD.FTZ R10, R7, R10 ;  /* 0x0000000a070a7221 */ /* 0x001fe20000010000 */
[----:B--2---:R-:W-:-:S03]  /*72f0*/  @P3 MOV R2, R54 ;  /* 0x0000003600023202 */ /* 0x004fc60000000f00 */
[----:B------:R-:W-:Y:S01]  /*7300*/  FADD.FTZ R10, R10, R15 ;  /* 0x0000000f0a0a7221 */ /* 0x000fe20000010000 */
[-C--:B------:R-:W-:Y:S02]  /*7310*/  @P3 MOV R3, R59.reuse ;  /* 0x0000003b00033202 */ /* 0x080fe40000000f00 */
[----:B------:R-:W-:Y:S01]  /*7320*/  @P3 IADD3 R54, P0, PT, R54, 0x200, RZ ;  /* 0x0000020036363810 */ /* 0x000fe20007f1e0ff */
[----:B----4-:R-:W-:Y:S02]  /*7330*/  FADD.FTZ R17, R10, R17 ;  /* 0x000000110a117221 */ /* 0x010fe40000010000 */
        /* <DEDUP_REMOVED lines=45> */
.L_x_6747:
        /* <DEDUP_REMOVED lines=8> */
.L_x_6788:
[----:B------:R-:W-:Y:S05]  /*7690*/  BSYNC B1 ;  /* 0x0000000000017941 */ /* 0x000fea0003800000 */
.L_x_6787:
        /* <DEDUP_REMOVED lines=8> */
.L_x_6789:
[----:B------:R-:W-:Y:S01]  /*7720*/  MOV R171, R173 ;  /* 0x000000ad00ab7202 */ /* 0x000fe20000000f00 */
[----:B------:R-:W-:Y:S01]  /*7730*/  HFMA2 R170, -RZ, RZ, 0, 1.1920928955078125e-07 ;  /* 0x00000002ffaa7431 */ /* 0x000fe200000001ff */
[----:B------:R-:W-:-:S07]  /*7740*/  MOV R174, R172 ;  /* 0x000000ac00ae7202 */ /* 0x000fce0000000f00 */
[----:B------:R-:W-:Y:S05]  /*7750*/  WARPSYNC.COLLECTIVE R168, `(.L_x_6790) ;  /* 0x00000000a8087348 */ /* 0x000fea0003c00000 */
[----:B------:R0:W1:Y:S02]  /*7760*/  SHFL.BFLY P6, R172, R171, R170, R169 ;  /* 0x0c0000aaabac7389 */ /* 0x00006400000c00a9 */
[----:B01----:R-:W-:Y:S05]  /*7770*/  ENDCOLLECTIVE ;  /* 0x000000000000791b */ /* 0x003fea0003800000 */
.L_x_6790:
[----:B------:R-:W-:-:S05]  /*7780*/  FADD.FTZ R176, R174, R213 ;  /* 0x000000d5aeb07221 */ /* 0x000fca0000010000 */
[----:B------:R-:W-:Y:S01]  /*7790*/  MOV R171, R176 ;  /* 0x000000b000ab7202 */ /* 0x000fe20000000f00 */
[----:B------:R-:W-:-:S07]  /*77a0*/  FADD.FTZ R178, R173, R172 ;  /* 0x000000acadb27221 */ /* 0x000fce0000010000 */
[----:B------:R-:W-:Y:S05]  /*77b0*/  WARPSYNC.COLLECTIVE R168, `(.L_x_6791) ;  /* 0x00000000a8087348 */ /* 0x000fea0003c00000 */
[----:B------:R0:W1:Y:S02]  /*77c0*/  SHFL.BFLY P6, R172, R171, R170, R169 ;  /* 0x0c0000aaabac7389 */ /* 0x00006400000c00a9 */
[----:B01----:R-:W-:Y:S05]  /*77d0*/  ENDCOLLECTIVE ;  /* 0x000000000000791b */ /* 0x003fea0003800000 */
.L_x_6791:
[----:B------:R-:W-:Y:S01]  /*77e0*/  MOV R171, R178 ;  /* 0x000000b200ab7202 */ /* 0x000fe20000000f00 */
[----:B------:R-:W-:Y:S01]  /*77f0*/  HFMA2 R170, -RZ, RZ, 0, 2.384185791015625e-07 ;  /* 0x00000004ffaa7431 */ /* 0x000fe200000001ff */
[----:B------:R-:W-:-:S07]  /*7800*/  MOV R177, R172 ;  /* 0x000000ac00b17202 */ /* 0x000fce0000000f00 */
[----:B------:R-:W-:Y:S05]  /*7810*/  WARPSYNC.COLLECTIVE R168, `(.L_x_6792) ;  /* 0x00000000a8087348 */ /* 0x000fea0003c00000 */
[----:B------:R0:W1:Y:S02]  /*7820*/  SHFL.BFLY P6, R172, R171, R170, R169 ;  /* 0x0c0000aaabac7389 */ /* 0x00006400000c00a9 */
[----:B01----:R-:W-:Y:S05]  /*7830*/  ENDCOLLECTIVE ;  /* 0x000000000000791b */ /* 0x003fea0003800000 */
.L_x_6792:
[----:B------:R-:W-:-:S05]  /*7840*/  FADD.FTZ R177, R176, R177 ;  /* 0x000000b1b0b17221 */ /* 0x000fca0000010000 */
[----:B------:R-:W-:Y:S01]  /*7850*/  MOV R171, R177 ;  /* 0x000000b100ab7202 */ /* 0x000fe20000000f00 */
[----:B------:R-:W-:-:S07]  /*7860*/  FADD.FTZ R179, R178, R172 ;  /* 0x000000acb2b37221 */ /* 0x000fce0000010000 */
[----:B------:R-:W-:Y:S05]  /*7870*/  WARPSYNC.COLLECTIVE R168, `(.L_x_6793) ;  /* 0x00000000a8087348 */ /* 0x000fea0003c00000 */
[----:B------:R0:W1:Y:S02]  /*7880*/  SHFL.BFLY P6, R172, R171, R170, R169 ;  /* 0x0c0000aaabac7389 */ /* 0x00006400000c00a9 */
[----:B01----:R-:W-:Y:S05]  /*7890*/  ENDCOLLECTIVE ;  /* 0x000000000000791b */ /* 0x003fea0003800000 */
.L_x_6793:
[----:B------:R-:W-:Y:S01]  /*78a0*/  MOV R171, R179 ;  /* 0x000000b300ab7202 */ /* 0x000fe20000000f00 */
[----:B------:R-:W-:Y:S01]  /*78b0*/  HFMA2 R170, -RZ, RZ, 0, 4.76837158203125e-07 ;  /* 0x00000008ffaa7431 */ /* 0x000fe200000001ff */
[----:B------:R-:W-:-:S07]  /*78c0*/  MOV R174, R172 ;  /* 0x000000ac00ae7202 */ /* 0x000fce0000000f00 */
[----:B------:R-:W-:Y:S05]  /*78d0*/  WARPSYNC.COLLECTIVE R168, `(.L_x_6794) ;  /* 0x00000000a8087348 */ /* 0x000fea0003c00000 */
[----:B------:R0:W1:Y:S02]  /*78e0*/  SHFL.BFLY P6, R172, R171, R170, R169 ;  /* 0x0c0000aaabac7389 */ /* 0x00006400000c00a9 */
[----:B01----:R-:W-:Y:S05]  /*78f0*/  ENDCOLLECTIVE ;  /* 0x000000000000791b */ /* 0x003fea0003800000 */
.L_x_6794:
[----:B------:R-:W-:-:S05]  /*7900*/  FADD.FTZ R204, R177, R174 ;  /* 0x000000aeb1cc7221 */ /* 0x000fca0000010000 */
[----:B------:R-:W-:Y:S01]  /*7910*/  MOV R171, R204 ;  /* 0x000000cc00ab7202 */ /* 0x000fe20000000f00 */
[----:B------:R-:W-:-:S07]  /*7920*/  FADD.FTZ R174, R179, R172 ;  /* 0x000000acb3ae7221 */ /* 0x000fce0000010000 */
[----:B------:R-:W-:Y:S05]  /*7930*/  WARPSYNC.COLLECTIVE R168, `(.L_x_6795) ;  /* 0x00000000a8087348 */ /* 0x000fea0003c00000 */
[----:B------:R0:W1:Y:S02]  /*7940*/  SHFL.BFLY P6, R172, R171, R170, R169 ;  /* 0x0c0000aaabac7389 */ /* 0x00006400000c00a9 */
[----:B01----:R-:W-:Y:S05]  /*7950*/  ENDCOLLECTIVE ;  /* 0x000000000000791b */ /* 0x003fea0003800000 */
.L_x_6795:
[----:B------:R-:W-:Y:S01]  /*7960*/  MOV R171, R174 ;  /* 0x000000ae00ab7202 */ /* 0x000fe20000000f00 */
[----:B------:R-:W-:Y:S01]  /*7970*/  HFMA2 R170, -RZ, RZ, 0, 9.5367431640625e-07 ;  /* 0x00000010ffaa7431 */ /* 0x000fe200000001ff */
[----:B------:R-:W-:-:S07]  /*7980*/  MOV R213, R172 ;  /* 0x000000ac00d57202 */ /* 0x000fce0000000f00 */
[----:B------:R-:W-:Y:S05]  /*7990*/  WARPSYNC.COLLECTIVE R168, `(.L_x_6796) ;  /* 0x00000000a8087348 */ /* 0x000fea0003c00000 */
[----:B------:R0:W1:Y:S02]  /*79a0*/  SHFL.BFLY P6, R172, R171, R170, R169 ;  /* 0x0c0000aaabac7389 */ /* 0x00006400000c00a9 */
[----:B01----:R-:W-:Y:S05]  /*79b0*/  ENDCOLLECTIVE ;  /* 0x000000000000791b */ /* 0x003fea0003800000 */
.L_x_6796:
[----:B------:R-:W-:-:S05]  /*79c0*/  FADD.FTZ R173, R204, R213 ;  /* 0x000000d5ccad7221 */ /* 0x000fca0000010000 */
[----:B------:R-:W-:Y:S02]  /*79d0*/  MOV R171, R173 ;  /* 0x000000ad00ab7202 */ /* 0x000fe40000000f00 */
[----:B------:R-:W-:-:S07]  /*79e0*/  MOV R213, R172 ;  /* 0x000000ac00d57202 */ /* 0x000fce0000000f00 */
[----:B------:R-:W-:Y:S05]  /*79f0*/  WARPSYNC.COLLECTIVE R168, `(.L_x_6797) ;  /* 0x00000000a8087348 */ /* 0x000fea0003c00000 */
[----:B------:R0:W1:Y:S02]  /*7a00*/  SHFL.BFLY P6, R172, R171, R170, R169 ;  /* 0x0c0000aaabac7389 */ /* 0x00006400000c00a9 */
[----:B01----:R-:W-:Y:S05]  /*7a10*/  ENDCOLLECTIVE ;  /* 0x000000000000791b */ /* 0x003fea0003800000 */
.L_x_6797:
[----:B------:R-:W-:Y:S05]  /*7a20*/  BRA `(.L_x_6798) ;  /* 0xffffffb000047947 */ /* 0x000fea000383ffff */
.L_x_6799:
        /* <DEDUP_REMOVED lines=13> */
.L_x_25412:


//--------------------- .text._ZN10layer_norm13ln_bwd_kernelINS_13Kernel_traitsI13__nv_bfloat16S2_fS2_fjLj1280ELj1ELj4ELj1ELj16ENS_18Kernel_traits_baseILj1280ES2_S2_fS2_fjLj128EEEEELb0ELb0ELb0ELb1EEEvNS_9BwdParamsE --------------------------
	.section	.text._ZN10layer_norm13ln_bwd_kernelINS_13Kernel_traitsI13__nv_bfloat16S2_fS2_fjLj1280ELj1ELj4ELj1ELj16ENS_18Kernel_traits_baseILj1280ES2_S2_fS2_fjLj128EEEEELb0ELb0ELb0ELb1EEEvNS_9BwdParamsE,"ax",@progbits
	.align	128
        .global         _ZN10layer_norm13ln_bwd_kernelINS_13Kernel_traitsI13__nv_bfloat16S2_fS2_fjLj1280ELj1ELj4ELj1ELj16ENS_18Kernel_traits_baseILj1280ES2_S2_fS2_fjLj128EEEEELb0ELb0ELb0ELb1EEEvNS_9BwdParamsE
        .type           _ZN10layer_norm13ln_bwd_kernelINS_13Kernel_traitsI13__nv_bfloat16S2_fS2_fjLj1280ELj1ELj4ELj1ELj16ENS_18Kernel_traits_baseILj1280ES2_S2_fS2_fjLj128EEEEELb0ELb0ELb0ELb1EEEvNS_9BwdParamsE,@function
        .size           _ZN10layer_norm13ln_bwd_kernelINS_13Kernel_traitsI13__nv_bfloat16S2_fS2_fjLj1280ELj1ELj4ELj1ELj16ENS_18Kernel_traits_baseILj1280ES2_S2_fS2_fjLj128EEEEELb0ELb0ELb0ELb1EEEvNS_9BwdParamsE,(.L_x_25413 - _ZN10layer_norm13ln_bwd_kernelINS_13Kernel_traitsI13__nv_bfloat16S2_fS2_fjLj1280ELj1ELj4ELj1ELj16ENS_18Kernel_traits_baseILj1280ES2_S2_fS2_fjLj128EEEEELb0ELb0ELb0ELb1EEEvNS_9BwdParamsE)
        .other          _ZN10layer_norm13ln_bwd_kernelINS_13Kernel_traitsI13__nv_bfloat16S2_fS2_fjLj1280ELj1ELj4ELj1ELj16ENS_18Kernel_traits_baseILj1280ES2_S2_fS2_fjLj128EEEEELb0ELb0ELb0ELb1EEEvNS_9BwdParamsE,@"STO_CUDA_ENTRY STV_DEFAULT"
_ZN10layer_norm13ln_bwd_kernelINS_13Kernel_traitsI13__nv_bfloat16S2_fS2_fjLj1280ELj1ELj4ELj1ELj16ENS_18Kernel_traits_baseILj1280ES2_S2_fS2_fjLj128EEEEELb0ELb0ELb0ELb1EEEvNS_9BwdParamsE:
.text._ZN10layer_norm13ln_bwd_kernelINS_13Kernel_traitsI13__nv_bfloat16S2_fS2_fjLj1280ELj1ELj4ELj1ELj16ENS_18Kernel_traits_baseILj1280ES2_S2_fS2_fjLj128EEEEELb0ELb0ELb0ELb1EEEvNS_9BwdParamsE:
        /* <DEDUP_REMOVED lines=33> */
[----:B-1----:R-:W-:Y:S02]  /*0210*/  SHF.R.U32.HI R0, RZ, 0x5, R2 ;  /* 0x00000005ff007819 */ /* 0x002fe40000011602 */
[----:B------:R-:W-:Y:S02]  /*0220*/  CS2R R18, SRZ ;  /* 0x0000000000127805 */ /* 0x000fe4000001ff00 */
[----:B------:R-:W-:Y:S02]  /*0230*/  CS2R R16, SRZ ;  /* 0x0000000000107805 */ /* 0x000fe4000001ff00 */
[----:B------:R-:W-:-:S02]  /*0240*/  CS2R R22, SRZ ;  /* 0x0000000000167805 */ /* 0x000fc4000001ff00 */
[----:B------:R-:W-:Y:S02]  /*0250*/  LOP3.LUT R9, R0, UR4, RZ, 0xfc, !PT ;  /* 0x0000000400097c12 */ /* 0x000fe4000f8efcff */
[----:B------:R-:W-:Y:S02]  /*0260*/  CS2R R20, SRZ ;  /* 0x0000000000147805 */ /* 0x000fe4000001ff00 */
[----:B------:R-:W-:Y:S02]  /*0270*/  CS2R R26, SRZ ;  /* 0x00000000001a7805 */ /* 0x000fe4000001ff00 */
[----:B------:R-:W-:Y:S02]  /*0280*/  CS2R R24, SRZ ;  /* 0x0000000000187805 */ /* 0x000fe4000001ff00 */
[----:B---3--:R-:W-:Y:S02]  /*0290*/  ISETP.GE.AND P0, PT, R9, UR5, PT ;  /* 0x0000000509007c0c */ /* 0x008fe4000bf06270 */
        /* <DEDUP_REMOVED lines=15> */
[----:B0-2-4-:R-:W-:Y:S06]  /*0390*/  @P0 BRA `(.L_x_6801) ;  /* 0x0000005800d80947 */ /* 0x015fec0003800000 */
[----:B------:R-:W0:Y:S01]  /*03a0*/  LDC.64 R2, c[0x0][0x3d0] ;  /* 0x0000f400ff027b82 */ /* 0x000e220000000a00 */
[----:B------:R-:W1:Y:S01]  /*03b0*/  LDCU.64 UR4, c[0x0][0x3e0] ;  /* 0x00007c00ff0477ac */ /* 0x000e620008000a00 */
[----:B0-----:R-:W-:-:S05]  /*03c0*/  IMAD.WIDE.U32 R10, R10, 0x10, R2 ;  /* 0x000000100a0a7825 */ /* 0x001fca00078e0002 */
[----:B------:R-:W2:Y:S04]  /*03d0*/  LDG.E.128 R24, desc[UR6][R10.64] ;  /* 0x000000060a187981 */ /* 0x000ea8000c1e1d00 */
[----:B------:R-:W3:Y:S04]  /*03e0*/  LDG.E.128 R20, desc[UR6][R10.64+0x200] ;  /* 0x000200060a147981 */ /* 0x000ee8000c1e1d00 */
[----:B------:R-:W4:Y:S04]  /*03f0*/  LDG.E.128 R16, desc[UR6][R10.64+0x400] ;  /* 0x000400060a107981 */ /* 0x000f28000c1e1d00 */
[----:B------:R-:W5:Y:S04]  /*0400*/  LDG.E.128 R12, desc[UR6][R10.64+0x600] ;  /* 0x000600060a0c7981 */ /* 0x000f68000c1e1d00 */
[----:B------:R0:W5:Y:S01]  /*0410*/  LDG.E.128 R4, desc[UR6][R10.64+0x800] ;  /* 0x000800060a047981 */ /* 0x000162000c1e1d00 */
[----:B-1----:R-:W-:Y:S01]  /*0420*/  ISETP.NE.U32.AND P0, PT, RZ, UR4, PT ;  /* 0x00000004ff007c0c */ /* 0x002fe2000bf05070 */
[----:B------:R-:W-:Y:S01]  /*0430*/  HFMA2 R8, -RZ, RZ, 0, 0 ;  /* 0x00000000ff087431 */ /* 0x000fe200000001ff */
[----:B------:R-:W-:Y:S01]  /*0440*/  BSSY B1, `(.L_x_6802) ;  /* 0x0000564000017945 */ /* 0x000fe20003800000 */
[----:B------:R-:W-:Y:S01]  /*0450*/  HFMA2 R203, -RZ, RZ, 0, 0 ;  /* 0x00000000ffcb7431 */ /* 0x000fe200000001ff */
[----:B------:R-:W-:Y:S01]  /*0460*/  ISETP.NE.AND.EX P0, PT, RZ, UR5, PT, P0 ;  /* 0x00000005ff007c0c */ /* 0x000fe2000bf05300 */
[----:B------:R-:W-:Y:S01]  /*0470*/  HFMA2 R188, -RZ, RZ, 0, 0 ;  /* 0x00000000ffbc7431 */ /* 0x000fe200000001ff */
[----:B------:R-:W-:-:S02]  /*0480*/  CS2R R200, SRZ ;  /* 0x0000000000c87805 */ /* 0x000fc4000001ff00 */
[----:B------:R-:W-:Y:S02]  /*0490*/  CS2R R198, SRZ ;  /* 0x0000000000c67805 */ /* 0x000fe4000001ff00 */
[----:B------:R-:W-:Y:S02]  /*04a0*/  CS2R R196, SRZ ;  /* 0x0000000000c47805 */ /* 0x000fe4000001ff00 */
[----:B------:R-:W-:Y:S02]  /*04b0*/  CS2R R194, SRZ ;  /* 0x0000000000c27805 */ /* 0x000fe4000001ff00 */
[----:B------:R-:W-:Y:S02]  /*04c0*/  MOV R192, RZ ;  /* 0x000000ff00c07202 */ /* 0x000fe40000000f00 */
        /* <DEDUP_REMOVED lines=10> */
[----:B0-----:R-:W-:Y:S02]  /*0570*/  MOV R11, RZ ;  /* 0x000000ff000b7202 */ /* 0x001fe40000000f00 */
        /* <DEDUP_REMOVED lines=12> */
[C---:B--2---:R-:W-:Y:S02]  /*0640*/  SHF.L.U32 R2, R24.reuse, 0x10, RZ ;  /* 0x0000001018027819 */ /* 0x044fe400000006ff */
[C---:B------:R-:W-:Y:S02]  /*0650*/  SHF.L.U32 R0, R25.reuse, 0x10, RZ ;  /* 0x0000001019007819 */ /* 0x040fe400000006ff */
[----:B------:R-:W-:Y:S01]  /*0660*/  PRMT R36, R24, 0x7632, R36 ;  /* 0x0000763218247816 */ /* 0x000fe20000000024 */
[----:B------:R0:W-:Y:S01]  /*0670*/  STL [R1+0x1c], R2 ;  /* 0x00001c0201007387 */ /* 0x0001e20000100800 */
[----:B------:R-:W-:-:S02]  /*0680*/  PRMT R37, R25, 0x7632, R37 ;  /* 0x0000763219257816 */ /* 0x000fc40000000025 */
[----:B------:R-:W-:Y:S02]  /*0690*/  CS2R R24, SRZ ;  /* 0x0000000000187805 */ /* 0x000fe4000001ff00 */
[----:B------:R-:W-:Y:S01]  /*06a0*/  SHF.L.U32 R10, R36, 0x10, RZ ;  /* 0x00000010240a7819 */ /* 0x000fe200000006ff */
[----:B------:R1:W-:Y:S01]  /*06b0*/  STL [R1+0x14], R0 ;  /* 0x0000140001007387 */ /* 0x0003e20000100800 */
[C---:B------:R-:W-:Y:S02]  /*06c0*/  PRMT R38, R26.reuse, 0x7632, R38 ;  /* 0x000076321a267816 */ /* 0x040fe40000000026 */
[----:B------:R-:W-:Y:S02]  /*06d0*/  PRMT R39, R27, 0x7632, R39 ;  /* 0x000076321b277816 */ /* 0x000fe40000000027 */
[----:B------:R-:W-:Y:S02]  /*06e0*/  SHF.L.U32 R37, R37, 0x10, RZ ;  /* 0x0000001025257819 */ /* 0x000fe400000006ff */
[----:B0-----:R-:W-:-:S02]  /*06f0*/  SHF.L.U32 R2, R26, 0x10, RZ ;  /* 0x000000101a027819 */ /* 0x001fc400000006ff */
[----:B------:R-:W-:Y:S02]  /*0700*/  SHF.L.U32 R36, R38, 0x10, RZ ;  /* 0x0000001026247819 */ /* 0x000fe400000006ff */
[----:B-1----:R-:W-:Y:S01]  /*0710*/  SHF.L.U32 R0, R27, 0x10, RZ ;  /* 0x000000101b007819 */ /* 0x002fe200000006ff */
[----:B------:R0:W-:Y:S01]  /*0720*/  STL [R1+0xc], R2 ;  /* 0x00000c0201007387 */ /* 0x0001e20000100800 */
[----:B---3--:R-:W-:Y:S02]  /*0730*/  PRMT R251, R20, 0x7632, R251 ;  /* 0x0000763214fb7816 */ /* 0x008fe400000000fb */
[----:B------:R-:W-:Y:S02]  /*0740*/  CS2R R26, SRZ ;  /* 0x00000000001a7805 */ /* 0x000fe4000001ff00 */
[----:B------:R-:W-:Y:S01]  /*0750*/  PRMT R249, R21, 0x7632, R249 ;  /* 0x0000763215f97816 */ /* 0x000fe200000000f9 */
[----:B------:R-:W-:Y:S01]  /*0760*/  STL [R1+0x4], R0 ;  /* 0x0000040001007387 */ /* 0x000fe20000100800 */
[----:B------:R-:W-:-:S02]  /*0770*/  PRMT R247, R22, 0x7632, R247 ;  /* 0x0000763216f77816 */ /* 0x000fc400000000f7 */
[----:B------:R-:W-:Y:S01]  /*0780*/  PRMT R245, R23, 0x7632, R245 ;  /* 0x0000763217f57816 */ /* 0x000fe200000000f5 */
[----:B------:R1:W-:Y:S01]  /*0790*/  STL [R1+0x18], R10 ;  /* 0x0000180a01007387 */ /* 0x0003e20000100800 */
[----:B----4-:R-:W-:Y:S02]  /*07a0*/  PRMT R243, R16, 0x7632, R243 ;  /* 0x0000763210f37816 */ /* 0x010fe400000000f3 */
[----:B0-----:R-:W-:Y:S02]  /*07b0*/  CS2R R2, SRZ ;  /* 0x0000000000027805 */ /* 0x001fe4000001ff00 */
[----:B------:R-:W-:Y:S01]  /*07c0*/  PRMT R240, R17, 0x7632, R240 ;  /* 0x0000763211f07816 */ /* 0x000fe200000000f0 */
[----:B------:R0:W-:Y:S01]  /*07d0*/  STL [R1+0x10], R37 ;  /* 0x0000102501007387 */ /* 0x0001e20000100800 */
[----:B------:R-:W-:Y:S02]  /*07e0*/  PRMT R238, R18, 0x7632, R238 ;  /* 0x0000763212ee7816 */ /* 0x000fe400000000ee */
[----:B------:R-:W-:Y:S01]  /*07f0*/  PRMT R236, R19, 0x7632, R236 ;  /* 0x0000763213ec7816 */ /* 0x000fe200000000ec */
[----:B------:R0:W-:Y:S01]  /*0800*/  STL [R1+0x8], R36 ;  /* 0x0000082401007387 */ /* 0x0001e20000100800 */
[----:B-----5:R-:W-:-:S02]  /*0810*/  PRMT R228, R12, 0x7632, R228 ;  /* 0x000076320ce47816 */ /* 0x020fc400000000e4 */
[----:B-1----:R-:W-:Y:S02]  /*0820*/  SHF.L.U32 R10, R39, 0x10, RZ ;  /* 0x00000010270a7819 */ /* 0x002fe400000006ff */
[----:B------:R-:W-:Y:S02]  /*0830*/  PRMT R216, R13, 0x7632, R216 ;  /* 0x000076320dd87816 */ /* 0x000fe400000000d8 */
[----:B------:R-:W-:Y:S01]  /*0840*/  PRMT R214, R14, 0x7632, R214 ;  /* 0x000076320ed67816 */ /* 0x000fe200000000d6 */
[----:B------:R0:W-:Y:S01]  /*0850*/  STL [R1], R10 ;  /* 0x0000000a01007387 */ /* 0x0001e20000100800 */
[----:B------:R-:W-:Y:S02]  /*0860*/  PRMT R212, R15, 0x7632, R212 ;  /* 0x000076320fd47816 */ /* 0x000fe400000000d4 */
[----:B------:R-:W-:Y:S02]  /*0870*/  PRMT R210, R4, 0x7632, R210 ;  /* 0x0000763204d27816 */ /* 0x000fe400000000d2 */
[----:B------:R-:W-:-:S02]  /*0880*/  PRMT R208, R5, 0x7632, R208 ;  /* 0x0000763205d07816 */ /* 0x000fc400000000d0 */
[----:B------:R-:W-:Y:S02]  /*0890*/  PRMT R206, R6, 0x7632, R206 ;  /* 0x0000763206ce7816 */ /* 0x000fe400000000ce */
[----:B------:R-:W-:Y:S02]  /*08a0*/  PRMT R204, R7, 0x7632, R204 ;  /* 0x0000763207cc7816 */ /* 0x000fe400000000cc */
[----:B------:R-:W-:Y:S02]  /*08b0*/  SHF.L.U32 R252, R20, 0x10, RZ ;  /* 0x0000001014fc7819 */ /* 0x000fe400000006ff */
[----:B------:R-:W-:Y:S02]  /*08c0*/  SHF.L.U32 R250, R21, 0x10, RZ ;  /* 0x0000001015fa7819 */ /* 0x000fe400000006ff */
[----:B------:R-:W-:Y:S02]  /*08d0*/  CS2R R20, SRZ ;  /* 0x0000000000147805 */ /* 0x000fe4000001ff00 */
[----:B------:R-:W-:-:S02]  /*08e0*/  SHF.L.U32 R248, R22, 0x10, RZ ;  /* 0x0000001016f87819 */ /* 0x000fc400000006ff */
[----:B------:R-:W-:Y:S02]  /*08f0*/  SHF.L.U32 R246, R23, 0x10, RZ ;  /* 0x0000001017f67819 */ /* 0x000fe400000006ff */
[----:B------:R-:W-:Y:S02]  /*0900*/  CS2R R22, SRZ ;  /* 0x0000000000167805 */ /* 0x000fe4000001ff00 */
        /* <DEDUP_REMOVED lines=18> */
[----:B------:R-:W-:Y:S02]  /*0a30*/  MOV R0, RZ ;  /* 0x000000ff00007202 */ /* 0x000fe40000000f00 */
        /* <DEDUP_REMOVED lines=15> */
[----:B0-----:R-:W-:-:S07]  /*0b30*/  SHF.L.U32 R204, R204, 0x10, RZ ;  /* 0x00000010cccc7819 */ /* 0x001fce00000006ff */
.L_x_6817:
[----:B------:R-:W0:Y:S01]  /*0b40*/  S2R R88, SR_TID.X ;  /* 0x0000000000587919 */ /* 0x000e220000002100 */
[----:B------:R-:W1:Y:S01]  /*0b50*/  LDC.64 R86, c[0x0][0x3c0] ;  /* 0x0000f000ff567b82 */ /* 0x000e620000000a00 */
[----:B------:R-:W-:Y:S01]  /*0b60*/  IMAD R10, R9, UR9, RZ ;  /* 0x00000009090a7c24 */ /* 0x000fe2000f8e02ff */
[----:B------:R-:W2:Y:S04]  /*0b70*/  LDL R231, [R1+0x1c] ;  /* 0x00001c0001e77983 */ /* 0x000ea80000100800 */
[----:B------:R-:W-:Y:S01]  /*0b80*/  SHF.R.S32.HI R89, RZ, 0x1f, R10 ;  /* 0x0000001fff597819 */ /* 0x000fe2000001140a */
[----:B------:R-:W3:Y:S01]  /*0b90*/  LDL R229, [R1+0x14] ;  /* 0x0000140001e57983 */ /* 0x000ee20000100800 */
[----:B------:R-:W4:Y:S02]  /*0ba0*/  @P0 LDC.64 R84, c[0x0][0x3e0] ;  /* 0x0000f800ff540b82 */ /* 0x000f240000000a00 */
[----:B------:R-:W-:Y:S01]  /*0bb0*/  LEA.HI R89, R89, R10, RZ, 0x3 ;  /* 0x0000000a59597211 */ /* 0x000fe200078f18ff */
[----:B------:R-:W3:Y:S04]  /*0bc0*/  LDL R234, [R1+0x18] ;  /* 0x0000180001ea7983 */ /* 0x000ee80000100800 */
[----:B------:R-:W3:Y:S01]  /*0bd0*/  LDL R230, [R1+0xc] ;  /* 0x00000c0001e67983 */ /* 0x000ee20000100800 */
[----:B------:R-:W4:Y:S08]  /*0be0*/  LDC.64 R128, c[0x0][0x3a8] ;  /* 0x0000ea00ff807b82 */ /* 0x000f300000000a00 */
[----:B------:R-:W4:Y:S08]  /*0bf0*/  LDC.64 R140, c[0x0][0x428] ;  /* 0x00010a00ff8c7b82 */ /* 0x000f300000000a00 */
[----:B------:R-:W4:Y:S01]  /*0c00*/  LDC.64 R176, c[0x0][0x3c8] ;  /* 0x0000f200ffb07b82 */ /* 0x000f220000000a00 */
[----:B0-----:R-:W-:Y:S01]  /*0c10*/  LOP3.LUT R10, R88, 0x1f, RZ, 0xc0, !PT ;  /* 0x0000001f580a7812 */ /* 0x001fe200078ec0ff */
[----:B-1----:R-:W-:Y:S01]  /*0c20*/  IMAD.WIDE R86, R9, 0x4, R86 ;  /* 0x0000000409567825 */ /* 0x002fe200078e0256 */
[----:B------:R-:W-:Y:S01]  /*0c30*/  ISETP.NE.U32.AND P1, PT, RZ, UR10, PT ;  /* 0x0000000aff007c0c */ /* 0x000fe2000bf25070 */
[----:B------:R-:W3:Y:S01]  /*0c40*/  LDL R232, [R1+0x8] ;  /* 0x0000080001e87983 */ /* 0x000ee20000100800 */
[----:B------:R-:W-:Y:S01]  /*0c50*/  LEA.HI.SX32 R202, R89, R10, 0x1d ;  /* 0x0000000a59ca7211 */ /* 0x000fe200078feaff */
[----:B----4-:R-:W-:-:S02]  /*0c60*/  @P0 IMAD.WIDE R84, R9, 0x2, R84 ;  /* 0x0000000209540825 */ /* 0x010fc400078e0254 */
[----:B------:R-:W4:Y:S02]  /*0c70*/  LDG.E R217, desc[UR6][R86.64] ;  /* 0x0000000656d97981 */ /* 0x000f24000c1e1900 */
[C---:B------:R-:W-:Y:S02]  /*0c80*/  IMAD.WIDE.U32 R92, R202.reuse, 0x20, R128 ;  /* 0x00000020ca5c7825 */ /* 0x040fe400078e0080 */
[----:B------:R-:W3:Y:S02]  /*0c90*/  @P0 LDG.E.U16 R184, desc[UR6][R84.64] ;  /* 0x0000000654b80981 */ /* 0x000ee4000c1e1500 */
[----:B------:R-:W-:Y:S02]  /*0ca0*/  IMAD.WIDE.U32 R88, R202, 0x10, R140 ;  /* 0x00000010ca587825 */ /* 0x000fe400078e008c */
[----:B------:R-:W3:Y:S01]  /*0cb0*/  LDL R233, [R1+0x10] ;  /* 0x0000100001e97983 */ /* 0x000ee20000100800 */
[----:B------:R-:W-:-:S03]  /*0cc0*/  ISETP.NE.AND P2, PT, RZ, UR8, PT ;  /* 0x00000008ff007c0c */ /* 0x000fc6000bf45270 */
[----:B------:R-:W3:Y:S01]  /*0cd0*/  LDL R241, [R1+0x4] ;  /* 0x0000040001f17983 */ /* 0x000ee20000100800 */
[----:B------:R-:W-:-:S03]  /*0ce0*/  IMAD.WIDE R176, R9, 0x4, R176 ;  /* 0x0000000409b07825 */ /* 0x000fc600078e02b0 */
[----:B------:R-:W2:Y:S04]  /*0cf0*/  LDG.E.128 R84, desc[UR6][R92.64] ;  /* 0x000000065c547981 */ /* 0x000ea8000c1e1d00 */
[----:B------:R-:W3:Y:S04]  /*0d00*/  LDG.E.128 R88, desc[UR6][R88.64] ;  /* 0x0000000658587981 */ /* 0x000ee8000c1e1d00 */
[----:B------:R0:W3:Y:S01]  /*0d10*/  LDG.E R193, desc[UR6][R176.64] ;  /* 0x00000006b0c17981 */ /* 0x0000e2000c1e1900 */
[----:B------:R-:W-:Y:S02]  /*0d20*/  ISETP.NE.AND.EX P1, PT, RZ, UR11, PT, P1 ;  /* 0x0000000bff007c0c */ /* 0x000fe4000bf25310 */
[----:B------:R-:W-:Y:S01]  /*0d30*/  IADD3 R180, PT, PT, R202, 0x60, RZ ;  /* 0x00000060cab47810 */ /* 0x000fe20007ffe0ff */
[----:B------:R-:W3:Y:S04]  /*0d40*/  LDG.E.128 R92, desc[UR6][R92.64+0x10] ;  /* 0x000010065c5c7981 */ /* 0x000ee8000c1e1d00 */
[----:B------:R-:W-:-:S06]  /*0d50*/  IMAD.WIDE.U32 R136, R180, 0x10, R140 ;  /* 0x00000010b4887825 */ /* 0x000fcc00078e008c */
[----:B0-----:R-:W0:Y:S01]  /*0d60*/  @P1 LDC.64 R176, c[0x0][0x438] ;  /* 0x00010e00ffb01b82 */ /* 0x001e220000000a00 */
[----:B------:R-:W3:Y:S01]  /*0d70*/  LDG.E.128 R136, desc[UR6][R136.64] ;  /* 0x0000000688887981 */ /* 0x000ee2000c1e1d00 */
[C---:B------:R-:W-:Y:S02]  /*0d80*/  IADD3 R178, PT, PT, R202.reuse, 0x20, RZ ;  /* 0x00000020cab27810 */ /* 0x040fe40007ffe0ff */
[----:B------:R-:W-:-:S03]  /*0d90*/  IADD3 R179, PT, PT, R202, 0x40, RZ ;  /* 0x00000040cab37810 */ /* 0x000fc60007ffe0ff */
[----:B------:R-:W-:Y:S01]  /*0da0*/  IMAD.WIDE.U32 R104, R178, 0x20, R128 ;  /* 0x00000020b2687825 */ /* 0x000fe200078e0080 */
[----:B------:R-:W-:Y:S01]  /*0db0*/  IADD3 R182, PT, PT, R202, 0x80, RZ ;  /* 0x00000080cab67810 */ /* 0x000fe20007ffe0ff */
[----:B------:R-:W1:Y:S02]  /*0dc0*/  @P1 LDC.64 R224, c[0x0][0x438] ;  /* 0x00010e00ffe01b82 */ /* 0x000e640000000a00 */
[C---:B------:R-:W-:Y:S01]  /*0dd0*/  IMAD.WIDE.U32 R100, R178.reuse, 0x10, R140 ;  /* 0x00000010b2647825 */ /* 0x040fe200078e008c */
[----:B------:R-:W3:Y:S05]  /*0de0*/  LDG.E.128 R96, desc[UR6][R104.64] ;  /* 0x0000000668607981 */ /* 0x000eea000c1e1d00 */
[----:B------:R-:W1:Y:S01]  /*0df0*/  @P1 LDC.64 R220, c[0x0][0x438] ;  /* 0x00010e00ffdc1b82 */ /* 0x000e620000000a00 */
[----:B0-----:R-:W-:Y:S01]  /*0e00*/  @P1 IMAD.WIDE.U32 R176, R178, 0x20, R176 ;  /* 0x00000020b2b01825 */ /* 0x001fe200078e00b0 */
[----:B------:R-:W3:Y:S06]  /*0e10*/  LDG.E.128 R100, desc[UR6][R100.64] ;  /* 0x0000000664647981 */ /* 0x000eec000c1e1d00 */
[----:B------:R-:W0:Y:S01]  /*0e20*/  @P1 LDC.64 R222, c[0x0][0x438] ;  /* 0x00010e00ffde1b82 */ /* 0x000e220000000a00 */
[----:B-----5:R-:W5:Y:S04]  /*0e30*/  @P1 LDG.E.128 R44, desc[UR6][R176.64] ;  /* 0x00000006b02c1981 */ /* 0x020f68000c1e1d00 */
[----:B------:R3:W5:Y:S01]  /*0e40*/  @P1 LDG.E.128 R48, desc[UR6][R176.64+0x10] ;  /* 0x00001006b0301981 */ /* 0x000762000c1e1d00 */
[--C-:B------:R-:W-:Y:S01]  /*0e50*/  IMAD.WIDE.U32 R132, R179, 0x10, R140.reuse ;  /* 0x00000010b3847825 */ /* 0x100fe200078e008c */
[----:B------:R-:W-:Y:S01]  /*0e60*/  MOV R189, 0x3f800000 ;  /* 0x3f80000000bd7802 */ /* 0x000fe20000000f00 */
[----:B------:R-:W0:Y:S01]  /*0e70*/  @P1 LDC.64 R218, c[0x0][0x438] ;  /* 0x00010e00ffda1b82 */ /* 0x000e220000000a00 */
[----:B------:R-:W3:Y:S01]  /*0e80*/  LDG.E.128 R104, desc[UR6][R104.64+0x10] ;  /* 0x0000100668687981 */ /* 0x000ee2000c1e1d00 */
[----:B------:R-:W-:-:S03]  /*0e90*/  IMAD.WIDE.U32 R140, R182, 0x10, R140 ;  /* 0x00000010b68c7825 */ /* 0x000fc600078e008c */
[----:B------:R-:W3:Y:S04]  /*0ea0*/  LDG.E.128 R132, desc[UR6][R132.64] ;  /* 0x0000000684847981 */ /* 0x000ee8000c1e1d00 */
[----:B------:R-:W3:Y:S01]  /*0eb0*/  LDG.E.128 R140, desc[UR6][R140.64] ;  /* 0x000000068c8c7981 */ /* 0x000ee2000c1e1d00 */
[----:B------:R-:W-:-:S05]  /*0ec0*/  IMAD.WIDE.U32 R112, R179, 0x20, R128 ;  /* 0x00000020b3707825 */ /* 0x000fca00078e0080 */
[----:B------:R-:W3:Y:S01]  /*0ed0*/  LDG.E.128 R108, desc[UR6][R112.64] ;  /* 0x00000006706c7981 */ /* 0x000ee2000c1e1d00 */
[----:B------:R-:W-:-:S04]  /*0ee0*/  IMAD.WIDE.U32 R120, R180, 0x20, R128 ;  /* 0x00000020b4787825 */ /* 0x000fc800078e0080 */
[----:B------:R-:W-:Y:S01]  /*0ef0*/  IMAD.WIDE.U32 R128, R182, 0x20, R128 ;  /* 0x00000020b6807825 */ /* 0x000fe200078e0080 */
[----:B------:R-:W3:Y:S04]  /*0f00*/  LDG.E.128 R116, desc[UR6][R120.64] ;  /* 0x0000000678747981 */ /* 0x000ee8000c1e1d00 */
[----:B------:R-:W3:Y:S04]  /*0f10*/  LDG.E.128 R112, desc[UR6][R112.64+0x10] ;  /* 0x0000100670707981 */ /* 0x000ee8000c1e1d00 */
[----:B------:R-:W3:Y:S04]  /*0f20*/  LDG.E.128 R124, desc[UR6][R128.64] ;  /* 0x00000006807c7981 */ /* 0x000ee8000c1e1d00 */
[----:B------:R-:W3:Y:S04]  /*0f30*/  LDG.E.128 R120, desc[UR6][R120.64+0x10] ;  /* 0x0000100678787981 */ /* 0x000ee8000c1e1d00 */
[----:B------:R-:W3:Y:S01]  /*0f40*/  LDG.E.128 R128, desc[UR6][R128.64+0x10] ;  /* 0x0000100680807981 */ /* 0x000ee2000c1e1d00 */
[----:B----4-:R-:W-:-:S05]  /*0f50*/  FSEL R217, R217, RZ, !P2 ;  /* 0x000000ffd9d97208 */ /* 0x010fca0005000000 */
[----:B--2---:R-:W-:Y:S01]  /*0f60*/  FADD.FTZ R84, -R217, R84 ;  /* 0x00000054d9547221 */ /* 0x004fe20000010100 */
[C---:B---3--:R-:W-:Y:S02]  /*0f70*/  PRMT R176, R88.reuse, 0x7632, R176 ;  /* 0x0000763258b07816 */ /* 0x048fe400000000b0 */
[----:B------:R-:W-:Y:S01]  /*0f80*/  SHF.L.U32 R88, R88, 0x10, RZ ;  /* 0x0000001058587819 */ /* 0x000fe200000006ff */
[----:B------:R-:W-:-:S04]  /*0f90*/  FMUL.FTZ R84, R193, R84 ;  /* 0x00000054c1547220 */ /* 0x000fc80000410000 */
[----:B------:R-:W-:Y:S01]  /*0fa0*/  FADD.FTZ R12, R88, R12 ;  /* 0x0000000c580c7221 */ /* 0x000fe20000010000 */
[-C--:B------:R-:W-:Y:S01]  /*0fb0*/  FFMA.FTZ R160, R84, R88.reuse, R160 ;  /* 0x0000005854a07223 */ /* 0x080fe200000100a0 */
[----:B------:R-:W-:Y:S02]  /*0fc0*/  FMUL.FTZ R88, R231, R88 ;  /* 0x00000058e7587220 */ /* 0x000fe40000410000 */
[----:B------:R-:W2:Y:S01]  /*0fd0*/  LDL R231, [R1] ;  /* 0x0000000001e77983 */ /* 0x000ea20000100800 */
[----:B------:R-:W-:Y:S01]  /*0fe0*/  @P0 SHF.L.U32 R189, R184, 0x10, RZ ;  /* 0x00000010b8bd0819 */ /* 0x000fe200000006ff */
[----:B-1----:R-:W-:-:S04]  /*0ff0*/  @P1 IMAD.WIDE.U32 R184, R202, 0x20, R224 ;  /* 0x00000020cab81825 */ /* 0x002fc800078e00e0 */
[----:B------:R-:W-:Y:S01]  /*1000*/  FADD.FTZ R86, -R217, R86 ;  /* 0x00000056d9567221 */ /* 0x000fe20000010100 */
[C---:B------:R-:W-:Y:S02]  /*1010*/  PRMT R177, R89.reuse, 0x7632, R177 ;  /* 0x0000763259b17816 */ /* 0x040fe400000000b1 */
[----:B------:R-:W-:Y:S01]  /*1020*/  SHF.L.U32 R89, R89, 0x10, RZ ;  /* 0x0000001059597819 */ /* 0x000fe200000006ff */
[----:B------:R-:W-:Y:S01]  /*1030*/  FMUL.FTZ R86, R193, R86 ;  /* 0x00000056c1567220 */ /* 0x000fe20000410000 */
[----:B------:R-:W5:Y:S01]  /*1040*/  @P1 LDG.E.128 R36, desc[UR6][R184.64] ;  /* 0x00000006b8241981 */ /* 0x000f62000c1e1d00 */
[C---:B------:R-:W-:Y:S01]  /*1050*/  FADD.FTZ R85, -R217.reuse, R85 ;  /* 0x00000055d9557221 */ /* 0x040fe20000010100 */
[----:B------:R-:W-:Y:S02]  /*1060*/  FADD.FTZ R87, -R217, R87 ;  /* 0x00000057d9577221 */ /* 0x000fe40000010100 */
[----:B------:R1:W5:Y:S01]  /*1070*/  @P1 LDG.E.128 R40, desc[UR6][R184.64+0x10] ;  /* 0x00001006b8281981 */ /* 0x000362000c1e1d00 */
[----:B------:R-:W-:Y:S01]  /*1080*/  FADD.FTZ R161, R89, R161 ;  /* 0x000000a159a17221 */ /* 0x000fe20000010000 */
[-C--:B------:R-:W-:Y:S01]  /*1090*/  FFMA.FTZ R158, R86, R89.reuse, R158 ;  /* 0x00000059569e7223 */ /* 0x080fe2000001009e */
[----:B------:R-:W-:Y:S01]  /*10a0*/  SHF.L.U32 R176, R176, 0x10, RZ ;  /* 0x00000010b0b07819 */ /* 0x000fe200000006ff */
[----:B------:R-:W-:Y:S01]  /*10b0*/  FMUL.FTZ R89, R229, R89 ;  /* 0x00000059e5597220 */ /* 0x000fe20000410000 */
[----:B------:R-:W-:Y:S01]  /*10c0*/  FMUL.FTZ R85, R193, R85 ;  /* 0x00000055c1557220 */ /* 0x000fe20000410000 */
[----:B------:R-:W-:-:S02]  /*10d0*/  SHF.L.U32 R177, R177, 0x10, RZ ;  /* 0x00000010b1b17819 */ /* 0x000fc400000006ff */
[----:B-1----:R-:W-:Y:S01]  /*10e0*/  PRMT R184, R90, 0x7632, R184 ;  /* 0x000076325ab87816 */ /* 0x002fe200000000b8 */
[----:B------:R-:W-:-:S04]  /*10f0*/  @P1 IMAD.WIDE.U32 R180, R180, 0x20, R220 ;  /* 0x00000020b4b41825 */ /* 0x000fc800078e00dc */
[----:B------:R-:W-:Y:S01]  /*1100*/  FMUL.FTZ R87, R193, R87 ;  /* 0x00000057c1577220 */ /* 0x000fe20000410000 */
[----:B------:R-:W-:Y:S01]  /*1110*/  SHF.L.U32 R229, R184, 0x10, RZ ;  /* 0x00000010b8e57819 */ /* 0x000fe200000006ff */
[----:B0-----:R-:W-:Y:S01]  /*1120*/  @P1 IMAD.WIDE.U32 R182, R182, 0x20, R222 ;  /* 0x00000020b6b61825 */ /* 0x001fe200078e00de */
[----:B------:R-:W-:-:S03]  /*1130*/  PRMT R221, R138, 0x7632, R221 ;  /* 0x000076328add7816 */ /* 0x000fc600000000dd */
[-C--:B------:R-:W-:Y:S01]  /*1140*/  FFMA.FTZ R159, R85, R176.reuse, R159 ;  /* 0x000000b0559f7223 */ /* 0x080fe2000001009f */
[----:B------:R-:W-:Y:S01]  /*1150*/  PRMT R222, R139, 0x7632, R222 ;  /* 0x000076328bde7816 */ /* 0x000fe200000000de */
[----:B------:R-:W-:Y:S01]  /*1160*/  FADD.FTZ R11, R176, R11 ;  /* 0x0000000bb00b7221 */ /* 0x000fe20000010000 */
[----:B------:R-:W-:Y:S01]  /*1170*/  FMUL.FTZ R184, R234, R176 ;  /* 0x000000b0eab87220 */ /* 0x000fe20000410000 */
[----:B------:R-:W-:Y:S01]  /*1180*/  FFMA.FTZ R157, R87, R177, R157 ;  /* 0x000000b1579d7223 */ /* 0x000fe2000001009d */
[----:B------:R-:W-:Y:S01]  /*1190*/  FADD.FTZ R162, R177, R162 ;  /* 0x000000a2b1a27221 */ /* 0x000fe20000010000 */
[----:B------:R-:W-:Y:S01]  /*11a0*/  FMUL.FTZ R176, R232, R229 ;  /* 0x000000e5e8b07220 */ /* 0x000fe20000410000 */
[----:B------:R-:W-:Y:S01]  /*11b0*/  FMUL.FTZ R177, R233, R177 ;  /* 0x000000b1e9b17220 */ /* 0x000fe20000410000 */
[----:B------:R-:W-:Y:S01]  /*11c0*/  SHF.L.U32 R232, R221, 0x10, RZ ;  /* 0x00000010dde87819 */ /* 0x000fe200000006ff */
[----:B------:R-:W-:Y:S01]  /*11d0*/  FFMA.FTZ R221, R84, R88, RZ ;  /* 0x0000005854dd7223 */ /* 0x000fe200000100ff */
[----:B------:R-:W-:Y:S01]  /*11e0*/  SHF.L.U32 R233, R222, 0x10, RZ ;  /* 0x00000010dee97819 */ /* 0x000fe200000006ff */
[----:B------:R-:W-:Y:S01]  /*11f0*/  FADD.FTZ R222, RZ, R88 ;  /* 0x00000058ffde7221 */ /* 0x000fe20000010000 */
[----:B------:R-:W-:Y:S01]  /*1200*/  FADD.FTZ R92, -R217, R92 ;  /* 0x0000005cd95c7221 */ /* 0x000fe20000010100 */
[----:B------:R-:W-:Y:S01]  /*1210*/  FFMA.FTZ R221, R85, R184, R221 ;  /* 0x000000b855dd7223 */ /* 0x000fe200000100dd */
[----:B------:R-:W-:Y:S01]  /*1220*/  SHF.L.U32 R90, R90, 0x10, RZ ;  /* 0x000000105a5a7819 */ /* 0x000fe200000006ff */
[----:B------:R-:W-:Y:S01]  /*1230*/  FADD.FTZ R222, R184, R222 ;  /* 0x000000deb8de7221 */ /* 0x000fe20000010000 */
[----:B------:R-:W-:Y:S01]  /*1240*/  FMUL.FTZ R92, R193, R92 ;  /* 0x0000005cc15c7220 */ /* 0x000fe20000410000 */
[----:B------:R-:W-:Y:S01]  /*1250*/  FFMA.FTZ R221, R86, R89, R221 ;  /* 0x0000005956dd7223 */ /* 0x000fe200000100dd */
[----:B------:R-:W-:Y:S01]  /*1260*/  FADD.FTZ R94, -R217, R94 ;  /* 0x0000005ed95e7221 */ /* 0x000fe20000010100 */
[----:B------:R-:W-:Y:S01]  /*1270*/  FADD.FTZ R222, R89, R222 ;  /* 0x000000de59de7221 */ /* 0x000fe20000010000 */
[----:B------:R-:W-:Y:S01]  /*1280*/  FADD.FTZ R163, R90, R163 ;  /* 0x000000a35aa37221 */ /* 0x000fe20000010000 */
[-C--:B------:R-:W-:Y:S01]  /*1290*/  FFMA.FTZ R156, R92, R90.reuse, R156 ;  /* 0x0000005a5c9c7223 */ /* 0x080fe2000001009c */
[----:B------:R-:W-:Y:S01]  /*12a0*/  FADD.FTZ R93, -R217, R93 ;  /* 0x0000005dd95d7221 */ /* 0x000fe20000010100 */
[----:B------:R-:W-:Y:S01]  /*12b0*/  FMUL.FTZ R90, R230, R90 ;  /* 0x0000005ae65a7220 */ /* 0x000fe20000410000 */
[----:B------:R-:W-:Y:S01]  /*12c0*/  FFMA.FTZ R221, R87, R177, R221 ;  /* 0x000000b157dd7223 */ /* 0x000fe200000100dd */
[----:B------:R-:W-:Y:S01]  /*12d0*/  PRMT R185, R91, 0x7632, R185 ;  /* 0x000076325bb97816 */ /* 0x000fe200000000b9 */
[----:B------:R-:W-:Y:S01]  /*12e0*/  FADD.FTZ R222, R177, R222 ;  /* 0x000000deb1de7221 */ /* 0x000fe20000010000 */
[----:B------:R-:W-:Y:S01]  /*12f0*/  SHF.L.U32 R91, R91, 0x10, RZ ;  /* 0x000000105b5b7819 */ /* 0x000fe200000006ff */
[----:B------:R-:W-:-:S04]  /*1300*/  @P1 IMAD.WIDE.U32 R178, R179, 0x20, R218 ;  /* 0x00000020b3b21825 */ /* 0x000fc800078e00da */
[C---:B------:R-:W-:Y:S01]  /*1310*/  FMUL.FTZ R94, R193.reuse, R94 ;  /* 0x0000005ec15e7220 */ /* 0x040fe20000410000 */
[----:B------:R-:W-:Y:S01]  /*1320*/  FMUL.FTZ R93, R193, R93 ;  /* 0x0000005dc15d7220 */ /* 0x000fe20000410000 */
[----:B------:R-:W-:Y:S01]  /*1330*/  FFMA.FTZ R221, R92, R90, R221 ;  /* 0x0000005a5cdd7223 */ /* 0x000fe200000100dd */
[----:B------:R-:W-:Y:S01]  /*1340*/  FADD.FTZ R222, R90, R222 ;  /* 0x000000de5ade7221 */ /* 0x000fe20000010000 */
[C---:B------:R-:W-:Y:S01]  /*1350*/  FADD.FTZ R95, -R217.reuse, R95 ;  /* 0x0000005fd95f7221 */ /* 0x040fe20000010100 */
[----:B------:R-:W-:Y:S01]  /*1360*/  FADD.FTZ R96, -R217, R96 ;  /* 0x00000060d9607221 */ /* 0x000fe20000010100 */
[----:B------:R-:W-:Y:S01]  /*1370*/  SHF.L.U32 R230, R185, 0x10, RZ ;  /* 0x00000010b9e67819 */ /* 0x000fe200000006ff */
[----:B------:R-:W-:Y:S01]  /*1380*/  FADD.FTZ R165, R91, R165 ;  /* 0x000000a55ba57221 */ /* 0x000fe20000010000 */
[-C--:B------:R-:W-:Y:S01]  /*1390*/  FFMA.FTZ R154, R94, R91.reuse, R154 ;  /* 0x0000005b5e9a7223 */ /* 0x080fe2000001009a */
[----:B------:R-:W5:Y:S01]  /*13a0*/  @P1 LDG.E.128 R52, desc[UR6][R178.64] ;  /* 0x00000006b2341981 */ /* 0x000f62000c1e1d00 */
[----:B------:R-:W-:Y:S01]  /*13b0*/  FMUL.FTZ R91, R241, R91 ;  /* 0x0000005bf15b7220 */ /* 0x000fe20000410000 */
[----:B------:R-:W-:Y:S01]  /*13c0*/  FFMA.FTZ R221, R93, R176, R221 ;  /* 0x000000b05ddd7223 */ /* 0x000fe200000100dd */
[----:B------:R-:W-:Y:S01]  /*13d0*/  FADD.FTZ R222, R176, R222 ;  /* 0x000000deb0de7221 */ /* 0x000fe20000010000 */
[----:B------:R0:W5:Y:S01]  /*13e0*/  @P1 LDG.E.128 R56, desc[UR6][R178.64+0x10] ;  /* 0x00001006b2381981 */ /* 0x000162000c1e1d00 */
[C---:B------:R-:W-:Y:S01]  /*13f0*/  FMUL.FTZ R185, R193.reuse, R95 ;  /* 0x0000005fc1b97220 */ /* 0x040fe20000410000 */
[----:B------:R-:W-:Y:S01]  /*1400*/  FMUL.FTZ R96, R193, R96 ;  /* 0x00000060c1607220 */ /* 0x000fe20000410000 */
[----:B------:R-:W-:Y:S01]  /*1410*/  FFMA.FTZ R221, R94, R91, R221 ;  /* 0x0000005b5edd7223 */ /* 0x000fe200000100dd */
[----:B------:R-:W-:Y:S01]  /*1420*/  FADD.FTZ R222, R91, R222 ;  /* 0x000000de5bde7221 */ /* 0x000fe20000010000 */
[C---:B------:R-:W-:Y:S01]  /*1430*/  FADD.FTZ R98, -R217.reuse, R98 ;  /* 0x00000062d9627221 */ /* 0x040fe20000010100 */
[----:B------:R-:W-:Y:S01]  /*1440*/  PRMT R223, R140, 0x7632, R223 ;  /* 0x000076328cdf7816 */ /* 0x000fe200000000df */
[C---:B------:R-:W-:Y:S01]  /*1450*/  FADD.FTZ R97, -R217.reuse, R97 ;  /* 0x00000061d9617221 */ /* 0x040fe20000010100 */
[C---:B------:R-:W-:Y:S01]  /*1460*/  FADD.FTZ R99, -R217.reuse, R99 ;  /* 0x00000063d9637221 */ /* 0x040fe20000010100 */
[----:B------:R-:W-:Y:S01]  /*1470*/  FADD.FTZ R104, -R217, R104 ;  /* 0x00000068d9687221 */ /* 0x000fe20000010100 */
[C---:B0-----:R-:W-:Y:S01]  /*1480*/  PRMT R178, R100.reuse, 0x7632, R178 ;  /* 0x0000763264b27816 */ /* 0x041fe200000000b2 */
[----:B------:R-:W5:Y:S01]  /*1490*/  @P1 LDG.E.128 R60, desc[UR6][R180.64] ;  /* 0x00000006b43c1981 */ /* 0x000f62000c1e1d00 */
[----:B------:R-:W-:-:S02]  /*14a0*/  SHF.L.U32 R100, R100, 0x10, RZ ;  /* 0x0000001064647819 */ /* 0x000fc400000006ff */
[----:B------:R-:W-:Y:S01]  /*14b0*/  SHF.L.U32 R178, R178, 0x10, RZ ;  /* 0x00000010b2b27819 */ /* 0x000fe200000006ff */
[----:B------:R0:W5:Y:S02]  /*14c0*/  @P1 LDG.E.128 R64, desc[UR6][R180.64+0x10] ;  /* 0x00001006b4401981 */ /* 0x000164000c1e1d00 */
[----:B------:R-:W-:Y:S01]  /*14d0*/  FADD.FTZ R167, R100, R167 ;  /* 0x000000a764a77221 */ /* 0x000fe20000010000 */
[-C--:B------:R-:W-:Y:S01]  /*14e0*/  FFMA.FTZ R152, R96, R100.reuse, R152 ;  /* 0x0000006460987223 */ /* 0x080fe20000010098 */
        /* <DEDUP_REMOVED lines=8> */
[----:B------:R-:W-:Y:S01]  /*1570*/  FADD.FTZ R169, R101, R169 ;  /* 0x000000a965a97221 */ /* 0x000fe20000010000 */
[----:B------:R-:W-:Y:S01]  /*1580*/  FFMA.FTZ R150, R98, R101, R150 ;  /* 0x0000006562967223 */ /* 0x000fe20000010096 */
[----:B------:R-:W-:Y:S01]  /*1590*/  FMUL.FTZ R99, R193, R99 ;  /* 0x00000063c1637220 */ /* 0x000fe20000410000 */
[----:B------:R-:W-:Y:S01]  /*15a0*/  FMUL.FTZ R101, R250, R101 ;  /* 0x00000065fa657220 */ /* 0x000fe20000410000 */
[C---:B0-----:R-:W-:Y:S01]  /*15b0*/  PRMT R180, R102.reuse, 0x7632, R180 ;  /* 0x0000763266b47816 */ /* 0x041fe200000000b4 */
[----:B------:R-:W-:Y:S01]  /*15c0*/  FADD.FTZ R164, R229, R164 ;  /* 0x000000a4e5a47221 */ /* 0x000fe20000010000 */
[----:B------:R-:W-:Y:S01]  /*15d0*/  SHF.L.U32 R102, R102, 0x10, RZ ;  /* 0x0000001066667819 */ /* 0x000fe200000006ff */
[----:B------:R-:W-:Y:S01]  /*15e0*/  FFMA.FTZ R155, R93, R229, R155 ;  /* 0x000000e55d9b7223 */ /* 0x000fe2000001009b */
[----:B------:R-:W-:Y:S01]  /*15f0*/  FMUL.FTZ R104, R193, R104 ;  /* 0x00000068c1687220 */ /* 0x000fe20000410000 */
[----:B------:R-:W-:Y:S01]  /*1600*/  FFMA.FTZ R151, R97, R178, R151 ;  /* 0x000000b261977223 */ /* 0x000fe20000010097 */
[----:B------:R-:W-:Y:S01]  /*1610*/  FADD.FTZ R168, R178, R168 ;  /* 0x000000a8b2a87221 */ /* 0x000fe20000010000 */
[-C--:B------:R-:W-:Y:S01]  /*1620*/  FFMA.FTZ R149, R99, R179.reuse, R149 ;  /* 0x000000b363957223 */ /* 0x080fe20000010095 */
[----:B------:R-:W-:Y:S01]  /*1630*/  FADD.FTZ R170, R179, R170 ;  /* 0x000000aab3aa7221 */ /* 0x000fe20000010000 */
[----:B------:R-:W-:Y:S01]  /*1640*/  FMUL.FTZ R229, R249, R179 ;  /* 0x000000b3f9e57220 */ /* 0x000fe20000410000 */
[C---:B------:R-:W-:Y:S01]  /*1650*/  FADD.FTZ R106, -R217.reuse, R106 ;  /* 0x0000006ad96a7221 */ /* 0x040fe20000010100 */
[----:B------:R-:W-:Y:S01]  /*1660*/  SHF.L.U32 R180, R180, 0x10, RZ ;  /* 0x00000010b4b47819 */ /* 0x000fe200000006ff */
[----:B------:R-:W-:Y:S01]  /*1670*/  FADD.FTZ R171, R102, R171 ;  /* 0x000000ab66ab7221 */ /* 0x000fe20000010000 */
[-C--:B------:R-:W-:Y:S01]  /*1680*/  FFMA.FTZ R148, R104, R102.reuse, R148 ;  /* 0x0000006668947223 */ /* 0x080fe20000010094 */
[----:B------:R-:W-:Y:S01]  /*1690*/  FADD.FTZ R105, -R217, R105 ;  /* 0x00000069d9697221 */ /* 0x000fe20000010100 */
[----:B------:R-:W-:Y:S01]  /*16a0*/  FMUL.FTZ R102, R248, R102 ;  /* 0x00000066f8667220 */ /* 0x000fe20000410000 */
[----:B------:R-:W-:Y:S01]  /*16b0*/  PRMT R181, R103, 0x7632, R181 ;  /* 0x0000763267b57816 */ /* 0x000fe200000000b5 */
[----:B------:R-:W-:Y:S01]  /*16c0*/  FMUL.FTZ R106, R193, R106 ;  /* 0x0000006ac16a7220 */ /* 0x000fe20000410000 */
[----:B------:R-:W-:Y:S01]  /*16d0*/  SHF.L.U32 R103, R103, 0x10, RZ ;  /* 0x0000001067677819 */ /* 0x000fe200000006ff */
[----:B------:R-:W-:Y:S01]  /*16e0*/  FMUL.FTZ R105, R193, R105 ;  /* 0x00000069c1697220 */ /* 0x000fe20000410000 */
[----:B------:R-:W-:Y:S01]  /*16f0*/  FADD.FTZ R108, -R217, R108 ;  /* 0x0000006cd96c7221 */ /* 0x000fe20000010100 */
[----:B------:R-:W-:Y:S01]  /*1700*/  SHF.L.U32 R181, R181, 0x10, RZ ;  /* 0x00000010b5b57819 */ /* 0x000fe200000006ff */
[----:B------:R-:W-:Y:S01]  /*1710*/  FADD.FTZ R107, -R217, R107 ;  /* 0x0000006bd96b7221 */ /* 0x000fe20000010100 */
[----:B------:R-:W-:Y:S01]  /*1720*/  FADD.FTZ R173, R103, R173 ;  /* 0x000000ad67ad7221 */ /* 0x000fe20000010000 */
[-C--:B------:R-:W-:Y:S01]  /*1730*/  FFMA.FTZ R146, R106, R103.reuse, R146 ;  /* 0x000000676a927223 */ /* 0x080fe20000010092 */
[----:B------:R-:W5:Y:S01]  /*1740*/  @P1 LDG.E.128 R68, desc[UR6][R182.64] ;  /* 0x00000006b6441981 */ /* 0x000f62000c1e1d00 */
[----:B------:R-:W-:-:S03]  /*1750*/  FMUL.FTZ R103, R246, R103 ;  /* 0x00000067f6677220 */ /* 0x000fc60000410000 */
[----:B------:R0:W5:Y:S01]  /*1760*/  @P1 LDG.E.128 R72, desc[UR6][R182.64+0x10] ;  /* 0x00001006b6481981 */ /* 0x000162000c1e1d00 */
[C---:B------:R-:W-:Y:S01]  /*1770*/  FMUL.FTZ R108, R193.reuse, R108 ;  /* 0x0000006cc16c7220 */ /* 0x040fe20000410000 */
[----:B------:R-:W-:Y:S01]  /*1780*/  FMUL.FTZ R107, R193, R107 ;  /* 0x0000006bc16b7220 */ /* 0x000fe20000410000 */
[----:B------:R-:W-:Y:S01]  /*1790*/  FADD.FTZ R172, R180, R172 ;  /* 0x000000acb4ac7221 */ /* 0x000fe20000010000 */
[----:B------:R-:W-:Y:S01]  /*17a0*/  FFMA.FTZ R147, R105, R180, R147 ;  /* 0x000000b469937223 */ /* 0x000fe20000010093 */
[----:B------:R-:W-:Y:S01]  /*17b0*/  FMUL.FTZ R234, R245, R181 ;  /* 0x000000b5f5ea7220 */ /* 0x000fe20000410000 */
[C---:B0-----:R-:W-:Y:S02]  /*17c0*/  PRMT R182, R132.reuse, 0x7632, R182 ;  /* 0x0000763284b67816 */ /* 0x041fe400000000b6 */
[----:B------:R-:W-:Y:S01]  /*17d0*/  SHF.L.U32 R132, R132, 0x10, RZ ;  /* 0x0000001084847819 */ /* 0x000fe200000006ff */
[C---:B------:R-:W-:Y:S01]  /*17e0*/  FADD.FTZ R110, -R217.reuse, R110 ;  /* 0x0000006ed96e7221 */ /* 0x040fe20000010100 */
[----:B------:R-:W-:Y:S01]  /*17f0*/  SHF.L.U32 R182, R182, 0x10, RZ ;  /* 0x00000010b6b67819 */ /* 0x000fe200000006ff */
[----:B------:R-:W-:-:S02]  /*1800*/  FADD.FTZ R109, -R217, R109 ;  /* 0x0000006dd96d7221 */ /* 0x000fc40000010100 */
[----:B------:R-:W-:Y:S01]  /*1810*/  FADD.FTZ R175, R132, R175 ;  /* 0x000000af84af7221 */ /* 0x000fe20000010000 */
[-C--:B------:R-:W-:Y:S01]  /*1820*/  FFMA.FTZ R144, R108, R132.reuse, R144 ;  /* 0x000000846c907223 */ /* 0x080fe20000010090 */
        /* <DEDUP_REMOVED lines=30> */
[C---:B------:R-:W-:Y:S01]  /*1a10*/  PRMT R217, R134.reuse, 0x7632, R217 ;  /* 0x0000763286d97816 */ /* 0x040fe200000000d9 */
[C---:B------:R-:W-:Y:S01]  /*1a20*/  FMUL.FTZ R112, R193.reuse, R112 ;  /* 0x00000070c1707220 */ /* 0x040fe20000410000 */
[----:B------:R-:W-:Y:S01]  /*1a30*/  SHF.L.U32 R134, R134, 0x10, RZ ;  /* 0x0000001086867819 */ /* 0x000fe200000006ff */
[----:B------:R-:W-:Y:S01]  /*1a40*/  FMUL.FTZ R111, R193, R111 ;  /* 0x0000006fc16f7220 */ /* 0x000fe20000410000 */
[----:B------:R-:W-:-:S02]  /*1a50*/  PRMT R224, R141, 0x7632, R224 ;  /* 0x000076328de07816 */ /* 0x000fc400000000e0 */
[----:B------:R-:W-:Y:S01]  /*1a60*/  SHF.L.U32 R217, R217, 0x10, RZ ;  /* 0x00000010d9d97819 */ /* 0x000fe200000006ff */
[----:B------:R-:W-:Y:S01]  /*1a70*/  FADD.FTZ R190, R134, R190 ;  /* 0x000000be86be7221 */ /* 0x000fe20000010000 */
[-C--:B------:R-:W-:Y:S01]  /*1a80*/  FFMA.FTZ R32, R112, R134.reuse, R32 ;  /* 0x0000008670207223 */ /* 0x080fe20000010020 */
[----:B------:R-:W-:Y:S01]  /*1a90*/  FMUL.FTZ R134, R239, R134 ;  /* 0x00000086ef867220 */ /* 0x000fe20000410000 */
[----:B------:R-:W-:Y:S01]  /*1aa0*/  PRMT R218, R135, 0x7632, R218 ;  /* 0x0000763287da7816 */ /* 0x000fe200000000da */
        /* <DEDUP_REMOVED lines=9> */
[----:B------:R-:W-:Y:S01]  /*1b40*/  SHF.L.U32 R136, R136, 0x10, RZ ;  /* 0x0000001088887819 */ /* 0x000fe200000006ff */
[----:B------:R-:W-:Y:S01]  /*1b50*/  FFMA.FTZ R153, R185, R230, R153 ;  /* 0x000000e6b9997223 */ /* 0x000fe20000010099 */
[C---:B------:R-:W-:Y:S01]  /*1b60*/  FMUL.FTZ R116, R193.reuse, R116 ;  /* 0x00000074c1747220 */ /* 0x040fe20000410000 */
[----:B------:R-:W-:Y:S01]  /*1b70*/  FMUL.FTZ R115, R193, R115 ;  /* 0x00000073c1737220 */ /* 0x000fe20000410000 */
[----:B------:R-:W-:Y:S01]  /*1b80*/  SHF.L.U32 R219, R219, 0x10, RZ ;  /* 0x00000010dbdb7819 */ /* 0x000fe200000006ff */
[----:B------:R-:W-:Y:S01]  /*1b90*/  FADD.FTZ R195, R136, R195 ;  /* 0x000000c388c37221 */ /* 0x000fe20000010000 */
[-C--:B------:R-:W-:Y:S01]  /*1ba0*/  FFMA.FTZ R28, R116, R136.reuse, R28 ;  /* 0x00000088741c7223 */ /* 0x080fe2000001001c */
[----:B------:R-:W-:Y:S01]  /*1bb0*/  FMUL.FTZ R136, R235, R136 ;  /* 0x00000088eb887220 */ /* 0x000fe20000410000 */
[----:B------:R-:W-:Y:S01]  /*1bc0*/  PRMT R220, R137, 0x7632, R220 ;  /* 0x0000763289dc7816 */ /* 0x000fe200000000dc */
[----:B------:R-:W-:Y:S01]  /*1bd0*/  FMUL.FTZ R118, R193, R118 ;  /* 0x00000076c1767220 */ /* 0x000fe20000410000 */
[----:B------:R-:W-:Y:S01]  /*1be0*/  SHF.L.U32 R137, R137, 0x10, RZ ;  /* 0x0000001089897819 */ /* 0x000fe200000006ff */
[----:B------:R-:W-:Y:S01]  /*1bf0*/  FADD.FTZ R191, R217, R191 ;  /* 0x000000bfd9bf7221 */ /* 0x000fe20000010000 */
[----:B------:R-:W-:Y:S01]  /*1c00*/  FFMA.FTZ R31, R113, R217, R31 ;  /* 0x000000d9711f7223 */ /* 0x000fe2000001001f */
[----:B------:R-:W-:Y:S01]  /*1c10*/  FMUL.FTZ R117, R193, R117 ;  /* 0x00000075c1757220 */ /* 0x000fe20000410000 */
[----:B------:R-:W-:Y:S01]  /*1c20*/  SHF.L.U32 R220, R220, 0x10, RZ ;  /* 0x00000010dcdc7819 */ /* 0x000fe200000006ff */
[----:B------:R-:W-:Y:S01]  /*1c30*/  FADD.FTZ R197, R137, R197 ;  /* 0x000000c589c57221 */ /* 0x000fe20000010000 */
[-C--:B------:R-:W-:Y:S01]  /*1c40*/  FFMA.FTZ R26, R118, R137.reuse, R26 ;  /* 0x00000089761a7223 */ /* 0x080fe2000001001a */
[----:B------:R-:W-:Y:S01]  /*1c50*/  FMUL.FTZ R137, R227, R137 ;  /* 0x00000089e3897220 */ /* 0x000fe20000410000 */
[----:B------:R-:W-:Y:S01]  /*1c60*/  SHF.L.U32 R138, R138, 0x10, RZ ;  /* 0x000000108a8a7819 */ /* 0x000fe200000006ff */
[----:B------:R-:W-:Y:S01]  /*1c70*/  FMUL.FTZ R120, R193, R120 ;  /* 0x00000078c1787220 */ /* 0x000fe20000410000 */
[----:B--2---:R-:W-:-:S04]  /*1c80*/  FMUL.FTZ R95, R231, R230 ;  /* 0x000000e6e75f7220 */ /* 0x004fc80000410000 */
        /* <DEDUP_REMOVED lines=29> */
[----:B------:R-:W-:Y:S01]  /*1e60*/  SHF.L.U32 R179, R224, 0x10, RZ ;  /* 0x00000010e0b37819 */ /* 0x000fe200000006ff */
        /* <DEDUP_REMOVED lines=15> */
[----:B------:R-:W-:Y:S01]  /*1f60*/  FADD.FTZ R194, R218, R194 ;  /* 0x000000c2dac27221 */ /* 0x000fe20000010000 */
[----:B------:R-:W-:Y:S01]  /*1f70*/  FFMA.FTZ R29, R115, R218, R29 ;  /* 0x000000da731d7223 */ /* 0x000fe2000001001d */
[----:B------:R-:W-:Y:S01]  /*1f80*/  FMUL.FTZ R119, R193, R119 ;  /* 0x00000077c1777220 */ /* 0x000fe20000410000 */
[----:B------:R-:W-:Y:S01]  /*1f90*/  FADD.FTZ R174, R181, R174 ;  /* 0x000000aeb5ae7221 */ /* 0x000fe20000010000 */
[----:B------:R-:W-:Y:S01]  /*1fa0*/  FFMA.FTZ R145, R107, R181, R145 ;  /* 0x000000b56b917223 */ /* 0x000fe20000010091 */
[----:B------:R-:W-:Y:S01]  /*1fb0*/  FMUL.FTZ R218, R216, R220 ;  /* 0x000000dcd8da7220 */ /* 0x000fe20000410000 */
[----:B------:R-:W-:Y:S01]  /*1fc0*/  FFMA.FTZ R178, R118, R137, R178 ;  /* 0x0000008976b27223 */ /* 0x000fe200000100b2 */
[----:B------:R-:W-:Y:S01]  /*1fd0*/  FADD.FTZ R181, R180, R137 ;  /* 0x00000089b4b57221 */ /* 0x000fe20000010000 */
[----:B------:R-:W-:Y:S01]  /*1fe0*/  FADD.FTZ R199, R138, R199 ;  /* 0x000000c78ac77221 */ /* 0x000fe20000010000 */
[-C--:B------:R-:W-:Y:S01]  /*1ff0*/  FFMA.FTZ R24, R120, R138.reuse, R24 ;  /* 0x0000008a78187223 */ /* 0x080fe20000010018 */
[----:B------:R-:W-:Y:S01]  /*2000*/  FMUL.FTZ R138, R215, R138 ;  /* 0x0000008ad78a7220 */ /* 0x000fe20000410000 */
[----:B------:R-:W-:Y:S01]  /*2010*/  FFMA.FTZ R180, R119, R218, R178 ;  /* 0x000000da77b47223 */ /* 0x000fe200000100b2 */
[----:B------:R-:W-:Y:S01]  /*2020*/  FADD.FTZ R178, R181, R218 ;  /* 0x000000dab5b27221 */ /* 0x000fe20000010000 */
[----:B------:R-:W-:Y:S01]  /*2030*/  SHF.L.U32 R139, R139, 0x10, RZ ;  /* 0x000000108b8b7819 */ /* 0x000fe200000006ff */
[----:B------:R-:W-:Y:S01]  /*2040*/  FMUL.FTZ R122, R193, R122 ;  /* 0x0000007ac17a7220 */ /* 0x000fe20000410000 */
[----:B------:R-:W-:Y:S01]  /*2050*/  FFMA.FTZ R27, R117, R219, R27 ;  /* 0x000000db751b7223 */ /* 0x000fe2000001001b */
[----:B------:R-:W-:Y:S01]  /*2060*/  FADD.FTZ R196, R219, R196 ;  /* 0x000000c4dbc47221 */ /* 0x000fe20000010000 */
        /* <DEDUP_REMOVED lines=13> */
[----:B------:R-:W-:Y:S01]  /*2140*/  FFMA.FTZ R181, R122, R139, R180 ;  /* 0x0000008b7ab57223 */ /* 0x000fe200000100b4 */
[----:B------:R-:W-:Y:S01]  /*2150*/  FMUL.FTZ R123, R193, R123 ;  /* 0x0000007bc17b7220 */ /* 0x000fe20000410000 */
[----:B------:R-:W-:Y:S01]  /*2160*/  FMUL.FTZ R220, R212, R233 ;  /* 0x000000e9d4dc7220 */ /* 0x000fe20000410000 */
[----:B------:R-:W-:Y:S01]  /*2170*/  FADD.FTZ R180, R178, R139 ;  /* 0x0000008bb2b47221 */ /* 0x000fe20000010000 */
[----:B------:R-:W-:Y:S01]  /*2180*/  FADD.FTZ R0, R140, R0 ;  /* 0x000000008c007221 */ /* 0x000fe20000010000 */
[-C--:B------:R-:W-:Y:S01]  /*2190*/  FFMA.FTZ R20, R124, R140.reuse, R20 ;  /* 0x0000008c7c147223 */ /* 0x080fe20000010014 */
[----:B------:R-:W-:Y:S01]  /*21a0*/  FMUL.FTZ R140, R211, R140 ;  /* 0x0000008cd38c7220 */ /* 0x000fe20000410000 */
[----:B------:R-:W-:Y:S01]  /*21b0*/  FFMA.FTZ R181, R123, R220, R181 ;  /* 0x000000dc7bb57223 */ /* 0x000fe200000100b5 */
[----:B------:R-:W-:Y:S01]  /*21c0*/  FADD.FTZ R180, R180, R220 ;  /* 0x000000dcb4b47221 */ /* 0x000fe20000010000 */
[----:B------:R-:W-:Y:S01]  /*21d0*/  SHF.L.U32 R141, R141, 0x10, RZ ;  /* 0x000000108d8d7819 */ /* 0x000fe200000006ff */
[C---:B------:R-:W-:Y:S01]  /*21e0*/  FMUL.FTZ R126, R193.reuse, R126 ;  /* 0x0000007ec17e7220 */ /* 0x040fe20000410000 */
[C---:B------:R-:W-:Y:S01]  /*21f0*/  FMUL.FTZ R125, R193.reuse, R125 ;  /* 0x0000007dc17d7220 */ /* 0x040fe20000410000 */
        /* <DEDUP_REMOVED lines=9> */
[C---:B------:R-:W-:Y:S01]  /*2290*/  PRMT R225, R142.reuse, 0x7632, R225 ;  /* 0x000076328ee17816 */ /* 0x040fe200000000e1 */
[----:B------:R-:W-:Y:S01]  /*22a0*/  FMUL.FTZ R128, R193, R128 ;  /* 0x00000080c1807220 */ /* 0x000fe20000410000 */
[----:B------:R-:W-:Y:S01]  /*22b0*/  SHF.L.U32 R142, R142, 0x10, RZ ;  /* 0x000000108e8e7819 */ /* 0x000fe200000006ff */
[-C--:B------:R-:W-:Y:S01]  /*22c0*/  FFMA.FTZ R17, R127, R179.reuse, R17 ;  /* 0x000000b37f117223 */ /* 0x080fe20000010011 */
[----:B------:R-:W-:Y:S01]  /*22d0*/  FADD.FTZ R4, R179, R4 ;  /* 0x00000004b3047221 */ /* 0x000fe20000010000 */
[----:B------:R-:W-:Y:S01]  /*22e0*/  FMUL.FTZ R179, R208, R179 ;  /* 0x000000b3d0b37220 */ /* 0x000fe20000410000 */
[----:B------:R-:W-:Y:S01]  /*22f0*/  FFMA.FTZ R181, R126, R141, R181 ;  /* 0x0000008d7eb57223 */ /* 0x000fe200000100b5 */
[----:B------:R-:W-:Y:S01]  /*2300*/  FADD.FTZ R180, R180, R141 ;  /* 0x0000008db4b47221 */ /* 0x000fe20000010000 */
[----:B------:R-:W-:Y:S01]  /*2310*/  FFMA.FTZ R35, R109, R182, R35 ;  /* 0x000000b66d237223 */ /* 0x000fe20000010023 */
[----:B------:R-:W-:Y:S01]  /*2320*/  FADD.FTZ R186, R182, R186 ;  /* 0x000000bab6ba7221 */ /* 0x000fe20000010000 */
[----:B------:R-:W-:Y:S01]  /*2330*/  SHF.L.U32 R225, R225, 0x10, RZ ;  /* 0x00000010e1e17819 */ /* 0x000fe200000006ff */
[----:B------:R-:W-:Y:S01]  /*2340*/  FADD.FTZ R5, R142, R5 ;  /* 0x000000058e057221 */ /* 0x000fe20000010000 */
[-C--:B------:R-:W-:Y:S01]  /*2350*/  FFMA.FTZ R16, R128, R142.reuse, R16 ;  /* 0x0000008e80107223 */ /* 0x080fe20000010010 */
[----:B------:R-:W-:Y:S01]  /*2360*/  FMUL.FTZ R142, R207, R142 ;  /* 0x0000008ecf8e7220 */ /* 0x000fe20000410000 */
[----:B------:R-:W-:Y:S01]  /*2370*/  FFMA.FTZ R181, R127, R179, R181 ;  /* 0x000000b37fb57223 */ /* 0x000fe200000100b5 */
[----:B------:R-:W-:Y:S01]  /*2380*/  FADD.FTZ R182, R180, R179 ;  /* 0x000000b3b4b67221 */ /* 0x000fe20000010000 */
[----:B------:R-:W-:Y:S01]  /*2390*/  PRMT R226, R143, 0x7632, R226 ;  /* 0x000076328fe27816 */ /* 0x000fe200000000e2 */
[----:B------:R-:W-:Y:S01]  /*23a0*/  FMUL.FTZ R130, R193, R130 ;  /* 0x00000082c1827220 */ /* 0x000fe20000410000 */
[----:B------:R-:W-:Y:S01]  /*23b0*/  SHF.L.U32 R143, R143, 0x10, RZ ;  /* 0x000000108f8f7819 */ /* 0x000fe200000006ff */
[----:B------:R-:W-:Y:S01]  /*23c0*/  FMUL.FTZ R129, R193, R129 ;  /* 0x00000081c1817220 */ /* 0x000fe20000410000 */
        /* <DEDUP_REMOVED lines=11> */
[----:B------:R-:W-:Y:S01]  /*2480*/  UMOV UR4, 0xffffffff ;  /* 0xffffffff00047882 */ /* 0x000fe20000000000 */
[----:B------:R-:W-:Y:S01]  /*2490*/  FMUL.FTZ R131, R193, R131 ;  /* 0x00000083c1837220 */ /* 0x000fe20000410000 */
[----:B------:R-:W-:Y:S01]  /*24a0*/  FMUL.FTZ R181, R204, R226 ;  /* 0x000000e2ccb57220 */ /* 0x000fe20000410000 */
[----:B------:R-:W-:Y:S01]  /*24b0*/  FFMA.FTZ R183, R130, R143, R183 ;  /* 0x0000008f82b77223 */ /* 0x000fe200000100b7 */
[----:B------:R-:W-:Y:S01]  /*24c0*/  FADD.FTZ R182, R182, R143 ;  /* 0x0000008fb6b67221 */ /* 0x000fe20000010000 */
[----:B------:R-:W-:Y:S01]  /*24d0*/  FADD.FTZ R200, R232, R200 ;  /* 0x000000c8e8c87221 */ /* 0x000fe20000010000 */
[----:B------:R-:W-:Y:S01]  /*24e0*/  FFMA.FTZ R23, R121, R232, R23 ;  /* 0x000000e879177223 */ /* 0x000fe20000010017 */
[----:B------:R-:W-:Y:S01]  /*24f0*/  FADD.FTZ R203, R233, R203 ;  /* 0x000000cbe9cb7221 */ /* 0x000fe20000010000 */
[----:B------:R-:W-:Y:S01]  /*2500*/  FFMA.FTZ R21, R123, R233, R21 ;  /* 0x000000e97b157223 */ /* 0x000fe20000010015 */
[----:B------:R-:W-:Y:S01]  /*2510*/  FFMA.FTZ R19, R125, R241, R19 ;  /* 0x000000f17d137223 */ /* 0x000fe20000010013 */
[----:B------:R-:W-:Y:S01]  /*2520*/  FADD.FTZ R2, R241, R2 ;  /* 0x00000002f1027221 */ /* 0x000fe20000010000 */
[----:B------:R-:W-:Y:S01]  /*2530*/  FFMA.FTZ R15, R129, R225, R15 ;  /* 0x000000e1810f7223 */ /* 0x000fe2000001000f */
[----:B------:R-:W-:Y:S01]  /*2540*/  FADD.FTZ R6, R225, R6 ;  /* 0x00000006e1067221 */ /* 0x000fe20000010000 */
[C---:B------:R-:W-:Y:S01]  /*2550*/  FFMA.FTZ R13, R131.reuse, R226, R13 ;  /* 0x000000e2830d7223 */ /* 0x040fe2000001000d */
[----:B------:R-:W-:Y:S01]  /*2560*/  FADD.FTZ R8, R226, R8 ;  /* 0x00000008e2087221 */ /* 0x000fe20000010000 */
[----:B------:R-:W-:Y:S01]  /*2570*/  FFMA.FTZ R183, R131, R181, R183 ;  /* 0x000000b583b77223 */ /* 0x000fe200000100b7 */
[----:B------:R-:W-:Y:S01]  /*2580*/  FADD.FTZ R182, R182, R181 ;  /* 0x000000b5b6b67221 */ /* 0x000fe20000010000 */
[----:B------:R-:W-:Y:S06]  /*2590*/  BRA.DIV UR4, `(.L_x_6803) ;  /* 0x0000004604e07947 */ /* 0x000fec000b800000 */
        /* <DEDUP_REMOVED lines=18> */
.L_x_6829:
[----:B------:R-:W-:Y:S01]  /*26c0*/  FADD.FTZ R225, R182, R225 ;  /* 0x000000e1b6e17221 */ /* 0x000fe20000010000 */
[----:B01----:R-:W-:-:S03]  /*26d0*/  FADD.FTZ R182, R183, R226 ;  /* 0x000000e2b7b67221 */ /* 0x003fc60000010000 */
[----:B------:R-:W-:Y:S01]  /*26e0*/  FMUL.FTZ R183, R225, UR12 ;  /* 0x0000000ce1b77c20 */ /* 0x000fe20008410000 */
[----:B------:R-:W-:-:S04]  /*26f0*/  FMUL.FTZ R182, R182, UR12 ;  /* 0x0000000cb6b67c20 */ /* 0x000fc80008410000 */
[----:B------:R-:W-:Y:S01]  /*2700*/  FSEL R183, R183, RZ, !P2 ;  /* 0x000000ffb7b77208 */ /* 0x000fe20005000000 */
[----:B------:R-:W-:Y:S06]  /*2710*/  @!P1 BRA `(.L_x_6804) ;  /* 0x00000018006c9947 */ /* 0x000fec0003800000 */
[----:B------:R-:W-:-:S04]  /*2720*/  UISETP.NE.U32.AND UP0, UPT, UR14, URZ, UPT ;  /* 0x000000ff0e00728c */ /* 0x000fc8000bf05070 */
[----:B------:R-:W-:-:S09]  /*2730*/  UISETP.NE.AND.EX UP0, UPT, UR15, URZ, UPT, UP0 ;  /* 0x000000ff0f00728c */ /* 0x000fd2000bf05300 */
[----:B------:R-:W-:Y:S05]  /*2740*/  BRA.U UP0, `(.L_x_6805) ;  /* 0x0000000d00107547 */ /* 0x000fea000b800000 */
[-CC-:B------:R-:W-:Y:S01]  /*2750*/  FFMA.FTZ R84, R84, R182.reuse, R183.reuse ;  /* 0x000000b654547223 */ /* 0x180fe200000100b7 */
[-CC-:B------:R-:W-:Y:S01]  /*2760*/  FFMA.FTZ R87, R87, R182.reuse, R183.reuse ;  /* 0x000000b657577223 */ /* 0x180fe200000100b7 */
        /* <DEDUP_REMOVED lines=8> */
[----:B------:R-:W-:Y:S01]  /*27f0*/  FADD.FTZ R97, R134, -R112 ;  /* 0x8000007086617221 */ /* 0x000fe20000010000 */
[----:B------:R-:W-:Y:S01]  /*2800*/  FADD.FTZ R224, R224, -R113 ;  /* 0x80000071e0e07221 */ /* 0x000fe20000010000 */
[-CC-:B------:R-:W-:Y:S01]  /*2810*/  FFMA.FTZ R86, R86, R182.reuse, R183.reuse ;  /* 0x000000b656567223 */ /* 0x180fe200000100b7 */
[----:B------:R-:W0:Y:S01]  /*2820*/  LDC.64 R112, c[0x0][0x468] ;  /* 0x00011a00ff707b82 */ /* 0x000e220000000a00 */
[-CC-:B------:R-:W-:Y:S01]  /*2830*/  FFMA.FTZ R94, R94, R182.reuse, R183.reuse ;  /* 0x000000b65e5e7223 */ /* 0x180fe200000100b7 */
        /* <DEDUP_REMOVED lines=18> */
[----:B------:R-:W-:Y:S01]  /*2960*/  FADD.FTZ R86, R89, -R86 ;  /* 0x8000005659567221 */ /* 0x000fe20000010000 */
        /* <DEDUP_REMOVED lines=46> */
[----:B-----5:R-:W-:Y:S01]  /*2c50*/  FFMA.FTZ R86, R193, R86, R38 ;  /* 0x00000056c1567223 */ /* 0x020fe20000010026 */
[----:B------:R-:W-:Y:S01]  /*2c60*/  FADD.FTZ R182, R181, -R182 ;  /* 0x800000b6b5b67221 */ /* 0x000fe20000010000 */
        /* <DEDUP_REMOVED lines=38> */
[-C--:B------:R-:W-:Y:S01]  /*2ed0*/  FMUL.FTZ R85, R86, R189.reuse ;  /* 0x000000bd56557220 */ /* 0x080fe20000410000 */
        /* <DEDUP_REMOVED lines=16> */
[----:B------:R-:W-:Y:S01]  /*2fe0*/  IADD3 R107, PT, PT, R202, 0x20, RZ ;  /* 0x00000020ca6b7810 */ /* 0x000fe20007ffe0ff */
        /* <DEDUP_REMOVED lines=25> */
[----:B------:R-:W-:Y:S01]  /*3180*/  FMUL.FTZ R189, R182, R189 ;  /* 0x000000bdb6bd7220 */ /* 0x000fe20000410000 */
[C---:B------:R-:W-:Y:S01]  /*3190*/  IADD3 R133, PT, PT, R202.reuse, 0x80, RZ ;  /* 0x00000080ca857810 */ /* 0x040fe20007ffe0ff */
        /* <DEDUP_REMOVED lines=31> */
.L_x_6805:
[-CC-:B------:R-:W-:Y:S01]  /*3390*/  FFMA.FTZ R94, R94, R182.reuse, R183.reuse ;  /* 0x000000b65e5e7223 */ /* 0x180fe200000100b7 */
[-CC-:B------:R-:W-:Y:S01]  /*33a0*/  FFMA.FTZ R98, R98, R182.reuse, R183.reuse ;  /* 0x000000b662627223 */ /* 0x180fe200000100b7 */
[-CC-:B------:R-:W-:Y:S01]  /*33b0*/  FFMA.FTZ R99, R99, R182.reuse, R183.reuse ;  /* 0x000000b663637223 */ /* 0x180fe200000100b7 */
[-C--:B------:R-:W-:Y:S01]  /*33c0*/  FFMA.FTZ R92, R92, R182.reuse, R183 ;  /* 0x000000b65c5c7223 */ /* 0x080fe200000100b7 */
[----:B------:R-:W-:Y:S01]  /*33d0*/  FADD.FTZ R82, R91, -R94 ;  /* 0x8000005e5b527221 */ /* 0x000fe20000010000 */
[----:B------:R-:W-:Y:S01]  /*33e0*/  FADD.FTZ R91, R101, -R98 ;  /* 0x80000062655b7221 */ /* 0x000fe20000010000 */
[----:B------:R-:W-:Y:S01]  /*33f0*/  FADD.FTZ R229, R229, -R99 ;  /* 0x80000063e5e57221 */ /* 0x000fe20000010000 */
[-CC-:B------:R-:W-:Y:S01]  /*3400*/  FFMA.FTZ R93, R93, R182.reuse, R183.reuse ;  /* 0x000000b65d5d7223 */ /* 0x180fe200000100b7 */
[----:B------:R-:W0:Y:S01]  /*3410*/  LDC.64 R98, c[0x0][0x478] ;  /* 0x00011e00ff627b82 */ /* 0x000e220000000a00 */
[-CC-:B------:R-:W-:Y:S01]  /*3420*/  FFMA.FTZ R104, R104, R182.reuse, R183.reuse ;  /* 0x000000b668687223 */ /* 0x180fe200000100b7 */
[-C--:B------:R-:W-:Y:S01]  /*3430*/  FFMA.FTZ R106, R106, R182.reuse, R183 ;  /* 0x000000b66a6a7223 */ /* 0x080fe200000100b7 */
[----:B------:R-:W-:Y:S01]  /*3440*/  FADD.FTZ R80, R90, -R92 ;  /* 0x8000005c5a507221 */ /* 0x000fe20000010000 */
[----:B------:R-:W-:Y:S01]  /*3450*/  FADD.FTZ R81, R176, -R93 ;  /* 0x8000005db0517221 */ /* 0x000fe20000010000 */
[----:B------:R-:W-:Y:S01]  /*3460*/  FADD.FTZ R92, R102, -R104 ;  /* 0x80000068665c7221 */ /* 0x000fe20000010000 */
[----:B------:R-:W-:Y:S01]  /*3470*/  FADD.FTZ R93, R103, -R106 ;  /* 0x8000006a675d7221 */ /* 0x000fe20000010000 */
[-CC-:B------:R-:W-:Y:S01]  /*3480*/  FFMA.FTZ R84, R84, R182.reuse, R183.reuse ;  /* 0x000000b654547223 */ /* 0x180fe200000100b7 */
[----:B------:R-:W1:Y:S01]  /*3490*/  LDC.64 R102, c[0x0][0x468] ;  /* 0x00011a00ff667b82 */ /* 0x000e620000000a00 */
        /* <DEDUP_REMOVED lines=10> */
[----:B------:R-:W-:Y:S01]  /*3540*/  FFMA.FTZ R81, R193, R81, R41 ;  /* 0x00000051c1517223 */ /* 0x000fe20000010029 */
[-CC-:B------:R-:W-:Y:S01]  /*3550*/  FFMA.FTZ R96, R96, R182.reuse, R183.reuse ;  /* 0x000000b660607223 */ /* 0x180fe200000100b7 */
[----:B------:R-:W-:Y:S01]  /*3560*/  FFMA.FTZ R97, R97, R182, R183 ;  /* 0x000000b661617223 */ /* 0x000fe200000100b7 */
[C---:B------:R-:W-:Y:S01]  /*3570*/  FFMA.FTZ R76, R193.reuse, R76, R36 ;  /* 0x0000004cc14c7223 */ /* 0x040fe20000010024 */
[C---:B------:R-:W-:Y:S01]  /*3580*/  FFMA.FTZ R77, R193.reuse, R77, R37 ;  /* 0x0000004dc14d7223 */ /* 0x040fe20000010025 */
[C---:B------:R-:W-:Y:S01]  /*3590*/  FFMA.FTZ R78, R193.reuse, R78, R38 ;  /* 0x0000004ec14e7223 */ /* 0x040fe20000010026 */
[C---:B------:R-:W-:Y:S01]  /*35a0*/  FFMA.FTZ R79, R193.reuse, R79, R39 ;  /* 0x0000004fc14f7223 */ /* 0x040fe20000010027 */
[C---:B------:R-:W-:Y:S01]  /*35b0*/  FFMA.FTZ R82, R193.reuse, R82, R42 ;  /* 0x00000052c1527223 */ /* 0x040fe2000001002a */
[----:B------:R-:W-:Y:S01]  /*35c0*/  FFMA.FTZ R83, R193, R83, R43 ;  /* 0x00000053c1537223 */ /* 0x000fe2000001002b */
[-C--:B------:R-:W-:Y:S01]  /*35d0*/  FMUL.FTZ R86, R80, R189.reuse ;  /* 0x000000bd50567220 */ /* 0x080fe20000410000 */
[----:B------:R-:W-:Y:S01]  /*35e0*/  FMUL.FTZ R101, R81, R189 ;  /* 0x000000bd51657220 */ /* 0x000fe20000410000 */
[-CC-:B------:R-:W-:Y:S01]  /*35f0*/  FFMA.FTZ R107, R107, R182.reuse, R183.reuse ;  /* 0x000000b66b6b7223 */ /* 0x180fe200000100b7 */
[----:B------:R-:W-:Y:S01]  /*3600*/  FFMA.FTZ R109, R109, R182, R183 ;  /* 0x000000b66d6d7223 */ /* 0x000fe200000100b7 */
[----:B------:R-:W-:Y:S01]  /*3610*/  FADD.FTZ R90, R100, -R96 ;  /* 0x80000060645a7221 */ /* 0x000fe20000010000 */
[----:B------:R-:W-:Y:S01]  /*3620*/  FADD.FTZ R223, R223, -R97 ;  /* 0x80000061dfdf7221 */ /* 0x000fe20000010000 */
[----:B0-----:R-:W-:-:S04]  /*3630*/  IMAD.WIDE.U32 R84, R202, 0x20, R98 ;  /* 0x00000020ca547825 */ /* 0x001fc800078e0062 */
[-C--:B------:R-:W-:Y:S01]  /*3640*/  FMUL.FTZ R88, R76, R189.reuse ;  /* 0x000000bd4c587220 */ /* 0x080fe20000410000 */
[-C--:B------:R-:W-:Y:S01]  /*3650*/  FMUL.FTZ R96, R78, R189.reuse ;  /* 0x000000bd4e607220 */ /* 0x080fe20000410000 */
[-C--:B------:R-:W-:Y:S01]  /*3660*/  FMUL.FTZ R87, R82, R189.reuse ;  /* 0x000000bd52577220 */ /* 0x080fe20000410000 */
[-C--:B------:R-:W-:Y:S01]  /*3670*/  FMUL.FTZ R100, R83, R189.reuse ;  /* 0x000000bd53647220 */ /* 0x080fe20000410000 */
[-C--:B------:R-:W-:Y:S01]  /*3680*/  FMUL.FTZ R97, R79, R189.reuse ;  /* 0x000000bd4f617220 */ /* 0x080fe20000410000 */
[----:B------:R-:W-:Y:S01]  /*3690*/  FMUL.FTZ R89, R77, R189 ;  /* 0x000000bd4d597220 */ /* 0x000fe20000410000 */
[----:B------:R-:W-:Y:S01]  /*36a0*/  FADD.FTZ R234, R234, -R107 ;  /* 0x8000006beaea7221 */ /* 0x000fe20000010000 */
[----:B------:R-:W-:Y:S01]  /*36b0*/  FADD.FTZ R221, R221, -R109 ;  /* 0x8000006ddddd7221 */ /* 0x000fe20000010000 */
[----:B------:R-:W-:Y:S01]  /*36c0*/  F2FP.BF16.F32.PACK_AB R86, R101, R86 ;  /* 0x000000566556723e */ /* 0x000fe200000010ff */
[-CC-:B------:R-:W-:Y:S01]  /*36d0*/  FFMA.FTZ R105, R105, R182.reuse, R183.reuse ;  /* 0x000000b669697223 */ /* 0x180fe200000100b7 */
[----:B------:R-:W-:Y:S01]  /*36e0*/  IADD3 R107, PT, PT, R202, 0x20, RZ ;  /* 0x00000020ca6b7810 */ /* 0x000fe20007ffe0ff */
[----:B------:R-:W-:Y:S01]  /*36f0*/  FFMA.FTZ R108, R108, R182, R183 ;  /* 0x000000b66c6c7223 */ /* 0x000fe200000100b7 */
[C---:B------:R-:W-:Y:S01]  /*3700*/  IADD3 R109, PT, PT, R202.reuse, 0x40, RZ ;  /* 0x00000040ca6d7810 */ /* 0x040fe20007ffe0ff */
[----:B------:R0:W-:Y:S01]  /*3710*/  STG.E.128 desc[UR6][R84.64], R76 ;  /* 0x0000004c54007986 */ /* 0x0001e2000c101d06 */
[----:B------:R-:W-:Y:S01]  /*3720*/  IADD3 R101, PT, PT, R202, 0x60, RZ ;  /* 0x00000060ca657810 */ /* 0x000fe20007ffe0ff */
[----:B------:R-:W-:Y:S01]  /*3730*/  FADD.FTZ R231, R231, -R105 ;  /* 0x80000069e7e77221 */ /* 0x000fe20000010000 */
[----:B------:R-:W-:Y:S01]  /*3740*/  F2FP.BF16.F32.PACK_AB R87, R100, R87 ;  /* 0x000000576457723e */ /* 0x000fe200000010ff */
[----:B------:R2:W-:Y:S01]  /*3750*/  STG.E.128 desc[UR6][R84.64+0x10], R80 ;  /* 0x0000105054007986 */ /* 0x0005e2000c101d06 */
[----:B------:R-:W-:Y:S01]  /*3760*/  FADD.FTZ R132, R132, -R108 ;  /* 0x8000006c84847221 */ /* 0x000fe20000010000 */
[----:B------:R-:W-:-:S04]  /*3770*/  IMAD.WIDE.U32 R104, R109, 0x20, R98 ;  /* 0x000000206d687825 */ /* 0x000fc800078e0062 */
[-CC-:B------:R-:W-:Y:S01]  /*3780*/  FFMA.FTZ R110, R110, R182.reuse, R183.reuse ;  /* 0x000000b66e6e7223 */ /* 0x180fe200000100b7 */
[-CC-:B------:R-:W-:Y:S01]  /*3790*/  FFMA.FTZ R111, R111, R182.reuse, R183.reuse ;  /* 0x000000b66f6f7223 */ /* 0x180fe200000100b7 */
[-CC-:B------:R-:W-:Y:S01]  /*37a0*/  FFMA.FTZ R112, R112, R182.reuse, R183.reuse ;  /* 0x000000b670707223 */ /* 0x180fe200000100b7 */
[-CC-:B------:R-:W-:Y:S01]  /*37b0*/  FFMA.FTZ R113, R113, R182.reuse, R183.reuse ;  /* 0x000000b671717223 */ /* 0x180fe200000100b7 */
[-CC-:B------:R-:W-:Y:S01]  /*37c0*/  FFMA.FTZ R114, R114, R182.reuse, R183.reuse ;  /* 0x000000b672727223 */ /* 0x180fe200000100b7 */
[----:B------:R-:W-:Y:S01]  /*37d0*/  FFMA.FTZ R115, R115, R182, R183 ;  /* 0x000000b673737223 */ /* 0x000fe200000100b7 */
[----:B-1----:R-:W-:-:S04]  /*37e0*/  IMAD.WIDE.U32 R108, R109, 0x10, R102 ;  /* 0x000000106d6c7825 */ /* 0x002fc800078e0066 */
[----:B------:R-:W-:Y:S01]  /*37f0*/  FADD.FTZ R110, R133, -R110 ;  /* 0x8000006e856e7221 */ /* 0x000fe20000010000 */
[----:B------:R-:W-:Y:S01]  /*3800*/  FADD.FTZ R111, R222, -R111 ;  /* 0x8000006fde6f7221 */ /* 0x000fe20000010000 */
[----:B------:R-:W-:Y:S01]  /*3810*/  FADD.FTZ R112, R134, -R112 ;  /* 0x8000007086707221 */ /* 0x000fe20000010000 */
[----:B------:R-:W-:Y:S01]  /*3820*/  FADD.FTZ R113, R224, -R113 ;  /* 0x80000071e0717221 */ /* 0x000fe20000010000 */
[C---:B0-----:R-:W-:Y:S01]  /*3830*/  IADD3 R79, PT, PT, R202.reuse, 0x80, RZ ;  /* 0x00000080ca4f7810 */ /* 0x041fe20007ffe0ff */
[----:B------:R-:W-:-:S04]  /*3840*/  IMAD.WIDE.U32 R76, R202, 0x10, R102 ;  /* 0x00000010ca4c7825 */ /* 0x000fc800078e0066 */
[----:B------:R-:W-:Y:S01]  /*3850*/  FFMA.FTZ R78, R193, R91, R46 ;  /* 0x0000005bc14e7223 */ /* 0x000fe2000001002e */
[----:B------:R-:W-:Y:S01]  /*3860*/  FADD.FTZ R114, R135, -R114 ;  /* 0x8000007287727221 */ /* 0x000fe20000010000 */
[----:B--2---:R-:W-:Y:S01]  /*3870*/  F2FP.BF16.F32.PACK_AB R85, R97, R96 ;  /* 0x000000606155723e */ /* 0x004fe200000010ff */
[----:B------:R-:W-:Y:S01]  /*3880*/  IMAD.WIDE.U32 R96, R101, 0x20, R98 ;  /* 0x0000002065607825 */ /* 0x000fe200078e0062 */
[----:B------:R-:W-:-:S03]  /*3890*/  F2FP.BF16.F32.PACK_AB R84, R89, R88 ;  /* 0x000000585954723e */ /* 0x000fc600000010ff */
[C---:B------:R-:W-:Y:S01]  /*38a0*/  FFMA.FTZ R80, R193.reuse, R92, R48 ;  /* 0x0000005cc1507223 */ /* 0x040fe20000010030 */
[----:B------:R-:W-:Y:S01]  /*38b0*/  FFMA.FTZ R81, R193, R231, R49 ;  /* 0x000000e7c1517223 */ /* 0x000fe20000010031 */
[----:B------:R-:W-:-:S04]  /*38c0*/  IMAD.WIDE.U32 R88, R107, 0x20, R98 ;  /* 0x000000206b587825 */ /* 0x000fc800078e0062 */
[C---:B------:R-:W-:Y:S01]  /*38d0*/  FFMA.FTZ R82, R193.reuse, R93, R50 ;  /* 0x0000005dc1527223 */ /* 0x040fe20000010032 */
[----:B------:R0:W-:Y:S01]  /*38e0*/  STG.E.128 desc[UR6][R76.64], R84 ;  /* 0x000000544c007986 */ /* 0x0001e2000c101d06 */
[----:B------:R-:W-:Y:S01]  /*38f0*/  FFMA.FTZ R83, R193, R234, R51 ;  /* 0x000000eac1537223 */ /* 0x000fe20000010033 */
[----:B------:R-:W-:-:S04]  /*3900*/  IMAD.WIDE.U32 R106, R107, 0x10, R102 ;  /* 0x000000106b6a7825 */ /* 0x000fc800078e0066 */
[----:B------:R-:W-:Y:S01]  /*3910*/  FADD.FTZ R115, R230, -R115 ;  /* 0x80000073e6737221 */ /* 0x000fe20000010000 */
[-C--:B------:R-:W-:Y:S01]  /*3920*/  FMUL.FTZ R93, R81, R189.reuse ;  /* 0x000000bd515d7220 */ /* 0x080fe20000410000 */
[----:B------:R-:W-:Y:S01]  /*3930*/  FMUL.FTZ R92, R83, R189 ;  /* 0x000000bd535c7220 */ /* 0x000fe20000410000 */
[----:B------:R-:W-:Y:S01]  /*3940*/  IMAD.WIDE.U32 R100, R101, 0x10, R102 ;  /* 0x0000001065647825 */ /* 0x000fe200078e0066 */
[----:B------:R1:W-:Y:S03]  /*3950*/  STG.E.128 desc[UR6][R88.64+0x10], R80 ;  /* 0x0000105058007986 */ /* 0x0003e6000c101d06 */
[-CC-:B------:R-:W-:Y:S01]  /*3960*/  FFMA.FTZ R116, R116, R182.reuse, R183.reuse ;  /* 0x000000b674747223 */ /* 0x180fe200000100b7 */
[----:B------:R-:W-:Y:S01]  /*3970*/  FFMA.FTZ R117, R117, R182, R183 ;  /* 0x000000b675757223 */ /* 0x000fe200000100b7 */
[----:B------:R-:W-:-:S04]  /*3980*/  IMAD.WIDE.U32 R98, R79, 0x20, R98 ;  /* 0x000000204f627825 */ /* 0x000fc800078e0062 */
[-CC-:B------:R-:W-:Y:S01]  /*3990*/  FFMA.FTZ R118, R118, R182.reuse, R183.reuse ;  /* 0x000000b676767223 */ /* 0x180fe200000100b7 */
[-CC-:B------:R-:W-:Y:S01]  /*39a0*/  FFMA.FTZ R119, R119, R182.reuse, R183.reuse ;  /* 0x000000b677777223 */ /* 0x180fe200000100b7 */
[----:B------:R-:W-:Y:S01]  /*39b0*/  FFMA.FTZ R120, R120, R182, R183 ;  /* 0x000000b678787223 */ /* 0x000fe200000100b7 */
[----:B------:R-:W-:-:S04]  /*39c0*/  IMAD.WIDE.U32 R102, R79, 0x10, R102 ;  /* 0x000000104f667825 */ /* 0x000fc800078e0066 */
[----:B------:R-:W-:Y:S01]  /*39d0*/  FFMA.FTZ R79, R193, R229, R47 ;  /* 0x000000e5c14f7223 */ /* 0x000fe2000001002f */
[-CC-:B------:R-:W-:Y:S01]  /*39e0*/  FFMA.FTZ R121, R121, R182.reuse, R183.reuse ;  /* 0x000000b679797223 */ /* 0x180fe200000100b7 */
[----:B------:R-:W-:Y:S01]  /*39f0*/  FFMA.FTZ R122, R122, R182, R183 ;  /* 0x000000b67a7a7223 */ /* 0x000fe200000100b7 */
[C---:B0-----:R-:W-:Y:S01]  /*3a00*/  FFMA.FTZ R76, R193.reuse, R90, R44 ;  /* 0x0000005ac14c7223 */ /* 0x041fe2000001002c */
[----:B------:R-:W-:Y:S01]  /*3a10*/  FFMA.FTZ R77, R193, R223, R45 ;  /* 0x000000dfc14d7223 */ /* 0x000fe2000001002d */
[-C--:B------:R-:W-:Y:S01]  /*3a20*/  FMUL.FTZ R86, R80, R189.reuse ;  /* 0x000000bd50567220 */ /* 0x080fe20000410000 */
[-C--:B------:R-:W-:Y:S01]  /*3a30*/  FMUL.FTZ R87, R82, R189.reuse ;  /* 0x000000bd52577220 */ /* 0x080fe20000410000 */
[-C--:B------:R-:W-:Y:S01]  /*3a40*/  FMUL.FTZ R90, R76, R189.reuse ;  /* 0x000000bd4c5a7220 */ /* 0x080fe20000410000 */
[-C--:B------:R-:W-:Y:S01]  /*3a50*/  FMUL.FTZ R85, R78, R189.reuse ;  /* 0x000000bd4e557220 */ /* 0x080fe20000410000 */
[----:B------:R0:W-:Y:S01]  /*3a60*/  STG.E.128 desc[UR6][R88.64], R76 ;  /* 0x0000004c58007986 */ /* 0x0001e2000c101d06 */
[-C--:B------:R-:W-:Y:S01]  /*3a70*/  FMUL.FTZ R84, R79, R189.reuse ;  /* 0x000000bd4f547220 */ /* 0x080fe20000410000 */
[----:B------:R-:W-:Y:S01]  /*3a80*/  FMUL.FTZ R91, R77, R189 ;  /* 0x000000bd4d5b7220 */ /* 0x000fe20000410000 */
[C---:B-1----:R-:W-:Y:S01]  /*3a90*/  FFMA.FTZ R80, R193.reuse, R112, R56 ;  /* 0x00000070c1507223 */ /* 0x042fe20000010038 */
[C---:B------:R-:W-:Y:S01]  /*3aa0*/  FFMA.FTZ R81, R193.reuse, R113, R57 ;  /* 0x00000071c1517223 */ /* 0x040fe20000010039 */
[C---:B------:R-:W-:Y:S01]  /*3ab0*/  FFMA.FTZ R82, R193.reuse, R114, R58 ;  /* 0x00000072c1527223 */ /* 0x040fe2000001003a */
[----:B------:R-:W-:Y:S01]  /*3ac0*/  FFMA.FTZ R83, R193, R115, R59 ;  /* 0x00000073c1537223 */ /* 0x000fe2000001003b */
[--C-:B------:R-:W-:Y:S01]  /*3ad0*/  FFMA.FTZ R123, R123, R182, R183.reuse ;  /* 0x000000b67b7b7223 */ /* 0x100fe200000100b7 */
[----:B------:R-:W-:Y:S01]  /*3ae0*/  F2FP.BF16.F32.PACK_AB R87, R92, R87 ;  /* 0x000000575c57723e */ /* 0x000fe200000010ff */
[-C--:B------:R-:W-:Y:S01]  /*3af0*/  FMUL.FTZ R112, R82, R189.reuse ;  /* 0x000000bd52707220 */ /* 0x080fe20000410000 */
[----:B------:R-:W-:Y:S01]  /*3b00*/  F2FP.BF16.F32.PACK_AB R86, R93, R86 ;  /* 0x000000565d56723e */ /* 0x000fe200000010ff */
[----:B------:R-:W-:Y:S01]  /*3b10*/  FMUL.FTZ R113, R83, R189 ;  /* 0x000000bd53717220 */ /* 0x000fe20000410000 */
[----:B------:R-:W-:Y:S01]  /*3b20*/  F2FP.BF16.F32.PACK_AB R85, R84, R85 ;  /* 0x000000555455723e */ /* 0x000fe200000010ff */
[-CC-:B------:R-:W-:Y:S01]  /*3b30*/  FFMA.FTZ R124, R124, R182.reuse, R183.reuse ;  /* 0x000000b67c7c7223 */ /* 0x180fe200000100b7 */
[-CC-:B------:R-:W-:Y:S01]  /*3b40*/  FFMA.FTZ R126, R126, R182.reuse, R183.reuse ;  /* 0x000000b67e7e7223 */ /* 0x180fe200000100b7 */
[-CC-:B------:R-:W-:Y:S01]  /*3b50*/  FFMA.FTZ R127, R127, R182.reuse, R183.reuse ;  /* 0x000000b67f7f7223 */ /* 0x180fe200000100b7 */
[-CC-:B------:R-:W-:Y:S01]  /*3b60*/  FFMA.FTZ R128, R128, R182.reuse, R183.reuse ;  /* 0x000000b680807223 */ /* 0x180fe200000100b7 */
[----:B------:R-:W-:Y:S01]  /*3b70*/  FFMA.FTZ R129, R129, R182, R183 ;  /* 0x000000b681817223 */ /* 0x000fe200000100b7 */
[C---:B0-----:R-:W-:Y:S01]  /*3b80*/  FFMA.FTZ R76, R193.reuse, R132, R52 ;  /* 0x00000084c14c7223 */ /* 0x041fe20000010034 */
        /* <DEDUP_REMOVED lines=9> */
[-CC-:B------:R-:W-:Y:S01]  /*3c20*/  FFMA.FTZ R130, R130, R182.reuse, R183.reuse ;  /* 0x000000b682827223 */ /* 0x180fe200000100b7 */
[--C-:B------:R-:W-:Y:S01]  /*3c30*/  FFMA.FTZ R131, R131, R182, R183.reuse ;  /* 0x000000b683837223 */ /* 0x100fe200000100b7 */
[----:B------:R-:W-:Y:S01]  /*3c40*/  F2FP.BF16.F32.PACK_AB R84, R91, R90 ;  /* 0x0000005a5b54723e */ /* 0x000fe200000010ff */
        /* <DEDUP_REMOVED lines=16> */
[----:B------:R-:W-:Y:S01]  /*3d50*/  F2FP.BF16.F32.PACK_AB R91, R113, R112 ;  /* 0x00000070715b723e */ /* 0x000fe200000010ff */
[----:B------:R-:W-:Y:S01]  /*3d60*/  FADD.FTZ R125, R178, -R125 ;  /* 0x8000007db27d7221 */ /* 0x000fe20000010000 */
[----:B------:R-:W-:Y:S01]  /*3d70*/  F2FP.BF16.F32.PACK_AB R90, R111, R110 ;  /* 0x0000006e6f5a723e */ /* 0x000fe200000010ff */
[----:B------:R0:W-:Y:S01]  /*3d80*/  STG.E.128 desc[UR6][R106.64], R84 ;  /* 0x000000546a007986 */ /* 0x0001e2000c101d06 */
[----:B------:R-:W-:Y:S01]  /*3d90*/  F2FP.BF16.F32.PACK_AB R89, R92, R89 ;  /* 0x000000595c59723e */ /* 0x000fe200000010ff */
[----:B------:R-:W-:Y:S01]  /*3da0*/  FFMA.FTZ R92, R193, R116, R60 ;  /* 0x00000074c15c7223 */ /* 0x000fe2000001003c */
[----:B------:R-:W-:Y:S01]  /*3db0*/  F2FP.BF16.F32.PACK_AB R88, R93, R88 ;  /* 0x000000585d58723e */ /* 0x000fe200000010ff */
[C---:B------:R-:W-:Y:S01]  /*3dc0*/  FFMA.FTZ R93, R193.reuse, R117, R61 ;  /* 0x00000075c15d7223 */ /* 0x040fe2000001003d */
[C---:B------:R-:W-:Y:S01]  /*3dd0*/  FFMA.FTZ R94, R193.reuse, R94, R62 ;  /* 0x0000005ec15e7223 */ /* 0x040fe2000001003e */
[----:B------:R-:W-:Y:S01]  /*3de0*/  FFMA.FTZ R95, R193, R95, R63 ;  /* 0x0000005fc15f7223 */ /* 0x000fe2000001003f */
[----:B------:R1:W-:Y:S01]  /*3df0*/  STG.E.128 desc[UR6][R104.64], R76 ;  /* 0x0000004c68007986 */ /* 0x0003e2000c101d06 */
[-C--:B------:R-:W-:Y:S01]  /*3e00*/  FMUL.FTZ R110, R92, R189.reuse ;  /* 0x000000bd5c6e7220 */ /* 0x080fe20000410000 */
[-C--:B------:R-:W-:Y:S01]  /*3e10*/  FMUL.FTZ R111, R93, R189.reuse ;  /* 0x000000bd5d6f7220 */ /* 0x080fe20000410000 */
[-C--:B------:R-:W-:Y:S01]  /*3e20*/  FMUL.FTZ R112, R94, R189.reuse ;  /* 0x000000bd5e707220 */ /* 0x080fe20000410000 */
[----:B------:R2:W-:Y:S01]  /*3e30*/  STG.E.128 desc[UR6][R104.64+0x10], R80 ;  /* 0x0000105068007986 */ /* 0x0005e2000c101d06 */
[----:B------:R-:W-:-:S03]  /*3e40*/  FMUL.FTZ R113, R95, R189 ;  /* 0x000000bd5f717220 */ /* 0x000fc60000410000 */
[----:B------:R3:W-:Y:S01]  /*3e50*/  STG.E.128 desc[UR6][R108.64], R88 ;  /* 0x000000586c007986 */ /* 0x0007e2000c101d06 */
[C---:B0-----:R-:W-:Y:S01]  /*3e60*/  FFMA.FTZ R84, R193.reuse, R120, R64 ;  /* 0x00000078c1547223 */ /* 0x041fe20000010040 */
[C---:B------:R-:W-:Y:S01]  /*3e70*/  FFMA.FTZ R85, R193.reuse, R121, R65 ;  /* 0x00000079c1557223 */ /* 0x040fe20000010041 */
[C---:B------:R-:W-:Y:S01]  /*3e80*/  FFMA.FTZ R86, R193.reuse, R122, R66 ;  /* 0x0000007ac1567223 */ /* 0x040fe20000010042 */
[C---:B------:R-:W-:Y:S01]  /*3e90*/  FFMA.FTZ R87, R193.reuse, R123, R67 ;  /* 0x0000007bc1577223 */ /* 0x040fe20000010043 */
[----:B------:R0:W-:Y:S01]  /*3ea0*/  STG.E.128 desc[UR6][R96.64], R92 ;  /* 0x0000005c60007986 */ /* 0x0001e2000c101d06 */
[C---:B-1----:R-:W-:Y:S01]  /*3eb0*/  FFMA.FTZ R76, R193.reuse, R124, R68 ;  /* 0x0000007cc14c7223 */ /* 0x042fe20000010044 */
[C---:B------:R-:W-:Y:S01]  /*3ec0*/  FFMA.FTZ R78, R193.reuse, R126, R70 ;  /* 0x0000007ec14e7223 */ /* 0x040fe20000010046 */
[C---:B------:R-:W-:Y:S01]  /*3ed0*/  FFMA.FTZ R79, R193.reuse, R127, R71 ;  /* 0x0000007fc14f7223 */ /* 0x040fe20000010047 */
[C---:B------:R-:W-:Y:S01]  /*3ee0*/  FFMA.FTZ R77, R193.reuse, R125, R69 ;  /* 0x0000007dc14d7223 */ /* 0x040fe20000010045 */
[C---:B--2---:R-:W-:Y:S01]  /*3ef0*/  FFMA.FTZ R80, R193.reuse, R128, R72 ;  /* 0x00000080c1507223 */ /* 0x044fe20000010048 */
[C---:B------:R-:W-:Y:S01]  /*3f00*/  FFMA.FTZ R81, R193.reuse, R129, R73 ;  /* 0x00000081c1517223 */ /* 0x040fe20000010049 */
[C---:B------:R-:W-:Y:S01]  /*3f10*/  FFMA.FTZ R82, R193.reuse, R130, R74 ;  /* 0x00000082c1527223 */ /* 0x040fe2000001004a */
[----:B------:R-:W-:Y:S01]  /*3f20*/  FFMA.FTZ R83, R193, R131, R75 ;  /* 0x00000083c1537223 */ /* 0x000fe2000001004b */
[-C--:B---3--:R-:W-:Y:S01]  /*3f30*/  FMUL.FTZ R90, R84, R189.reuse ;  /* 0x000000bd545a7220 */ /* 0x088fe20000410000 */
[-C--:B------:R-:W-:Y:S01]  /*3f40*/  FMUL.FTZ R91, R86, R189.reuse ;  /* 0x000000bd565b7220 */ /* 0x080fe20000410000 */
[-C--:B------:R-:W-:Y:S01]  /*3f50*/  FMUL.FTZ R88, R87, R189.reuse ;  /* 0x000000bd57587220 */ /* 0x080fe20000410000 */
[-C--:B------:R-:W-:Y:S01]  /*3f60*/  FMUL.FTZ R89, R85, R189.reuse ;  /* 0x000000bd55597220 */ /* 0x080fe20000410000 */
[-C--:B------:R-:W-:Y:S01]  /*3f70*/  FMUL.FTZ R106, R83, R189.reuse ;  /* 0x000000bd536a7220 */ /* 0x080fe20000410000 */
[-C--:B------:R-:W-:Y:S01]  /*3f80*/  FMUL.FTZ R105, R81, R189.reuse ;  /* 0x000000bd51697220 */ /* 0x080fe20000410000 */
[-C--:B------:R-:W-:Y:S01]  /*3f90*/  FMUL.FTZ R104, R79, R189.reuse ;  /* 0x000000bd4f687220 */ /* 0x080fe20000410000 */
[-C--:B0-----:R-:W-:Y:S01]  /*3fa0*/  FMUL.FTZ R95, R82, R189.reuse ;  /* 0x000000bd525f7220 */ /* 0x081fe20000410000 */
[-C--:B------:R-:W-:Y:S01]  /*3fb0*/  FMUL.FTZ R94, R80, R189.reuse ;  /* 0x000000bd505e7220 */ /* 0x080fe20000410000 */
[-C--:B------:R-:W-:Y:S01]  /*3fc0*/  FMUL.FTZ R93, R78, R189.reuse ;  /* 0x000000bd4e5d7220 */ /* 0x080fe20000410000 */
[-C--:B------:R-:W-:Y:S01]  /*3fd0*/  FMUL.FTZ R92, R76, R189.reuse ;  /* 0x000000bd4c5c7220 */ /* 0x080fe20000410000 */
[----:B------:R-:W-:Y:S01]  /*3fe0*/  FMUL.FTZ R189, R77, R189 ;  /* 0x000000bd4dbd7220 */ /* 0x000fe20000410000 */
[----:B------:R-:W-:Y:S01]  /*3ff0*/  F2FP.BF16.F32.PACK_AB R91, R88, R91 ;  /* 0x0000005b585b723e */ /* 0x000fe200000010ff */
[----:B------:R2:W-:Y:S01]  /*4000*/  STG.E.128 desc[UR6][R96.64+0x10], R84 ;  /* 0x0000105460007986 */ /* 0x0005e2000c101d06 */
[----:B------:R-:W-:-:S02]  /*4010*/  F2FP.BF16.F32.PACK_AB R90, R89, R90 ;  /* 0x0000005a595a723e */ /* 0x000fc400000010ff */
[----:B------:R-:W-:Y:S02]  /*4020*/  F2FP.BF16.F32.PACK_AB R89, R113, R112 ;  /* 0x000000707159723e */ /* 0x000fe400000010ff */
[----:B------:R-:W-:Y:S02]  /*4030*/  F2FP.BF16.F32.PACK_AB R88, R111, R110 ;  /* 0x0000006e6f58723e */ /* 0x000fe400000010ff */
[----:B------:R-:W-:Y:S02]  /*4040*/  F2FP.BF16.F32.PACK_AB R95, R106, R95 ;  /* 0x0000005f6a5f723e */ /* 0x000fe400000010ff */
[----:B------:R-:W-:Y:S01]  /*4050*/  F2FP.BF16.F32.PACK_AB R94, R105, R94 ;  /* 0x0000005e695e723e */ /* 0x000fe200000010ff */
[----:B------:R2:W-:Y:S01]  /*4060*/  STG.E.128 desc[UR6][R100.64], R88 ;  /* 0x0000005864007986 */ /* 0x0005e2000c101d06 */
[----:B------:R-:W-:Y:S02]  /*4070*/  F2FP.BF16.F32.PACK_AB R93, R104, R93 ;  /* 0x0000005d685d723e */ /* 0x000fe400000010ff */
[----:B------:R-:W-:Y:S01]  /*4080*/  F2FP.BF16.F32.PACK_AB R92, R189, R92 ;  /* 0x0000005cbd5c723e */ /* 0x000fe200000010ff */
[----:B------:R2:W-:Y:S04]  /*4090*/  STG.E.128 desc[UR6][R98.64], R76 ;  /* 0x0000004c62007986 */ /* 0x0005e8000c101d06 */
[----:B------:R2:W-:Y:S04]  /*40a0*/  STG.E.128 desc[UR6][R98.64+0x10], R80 ;  /* 0x0000105062007986 */ /* 0x0005e8000c101d06 */
[----:B------:R2:W-:Y:S01]  /*40b0*/  STG.E.128 desc[UR6][R102.64], R92 ;  /* 0x0000005c66007986 */ /* 0x0005e2000c101d06 */
[----:B------:R-:W-:Y:S05]  /*40c0*/  BRA `(.L_x_6806) ;  /* 0x00000018005c7947 */ /* 0x000fea0003800000 */
.L_x_6804:
        /* <DEDUP_REMOVED lines=10> */
[----:B------:R-:W-:Y:S01]  /*4170*/  FFMA.FTZ R86, R86, R182, R183 ;  /* 0x000000b656567223 */ /* 0x000fe200000100b7 */
[----:B------:R-:W-:Y:S01]  /*4180*/  FADD.FTZ R85, R184, -R85 ;  /* 0x80000055b8557221 */ /* 0x000fe20000010000 */
[C---:B------:R-:W-:Y:S01]  /*4190*/  FMUL.FTZ R94, R193.reuse, R94 ;  /* 0x0000005ec15e7220 */ /* 0x040fe20000410000 */
[----:B------:R-:W-:Y:S01]  /*41a0*/  FMUL.FTZ R88, R193, R88 ;  /* 0x00000058c1587220 */ /* 0x000fe20000410000 */
[----:B------:R-:W-:Y:S01]  /*41b0*/  FADD.FTZ R86, R89, -R86 ;  /* 0x8000005659567221 */ /* 0x000fe20000010000 */
[-CC-:B------:R-:W-:Y:S01]  /*41c0*/  FFMA.FTZ R184, R87, R182.reuse, R183.reuse ;  /* 0x000000b657b87223 */ /* 0x180fe200000100b7 */
[-CC-:B------:R-:W-:Y:S01]  /*41d0*/  FFMA.FTZ R89, R92, R182.reuse, R183.reuse ;  /* 0x000000b65c597223 */ /* 0x180fe200000100b7 */
[----:B------:R-:W-:Y:S01]  /*41e0*/  FFMA.FTZ R93, R93, R182, R183 ;  /* 0x000000b65d5d7223 */ /* 0x000fe200000100b7 */
[-C--:B------:R-:W-:Y:S01]  /*41f0*/  FMUL.FTZ R87, R94, R189.reuse ;  /* 0x000000bd5e577220 */ /* 0x080fe20000410000 */
[----:B------:R-:W-:Y:S01]  /*4200*/  FMUL.FTZ R88, R88, R189 ;  /* 0x000000bd58587220 */ /* 0x000fe20000410000 */
[----:B------:R-:W-:Y:S01]  /*4210*/  FADD.FTZ R184, R177, -R184 ;  /* 0x800000b8b1b87221 */ /* 0x000fe20000010000 */
[----:B------:R-:W-:Y:S01]  /*4220*/  FADD.FTZ R90, R90, -R89 ;  /* 0x800000595a5a7221 */ /* 0x000fe20000010000 */
[----:B------:R-:W-:Y:S01]  /*4230*/  FADD.FTZ R176, R176, -R93 ;  /* 0x8000005db0b07221 */ /* 0x000fe20000010000 */
[C---:B------:R-:W-:Y:S01]  /*4240*/  FMUL.FTZ R86, R193.reuse, R86 ;  /* 0x00000056c1567220 */ /* 0x040fe20000410000 */
[----:B------:R-:W-:Y:S01]  /*4250*/  F2FP.BF16.F32.PACK_AB R87, R88, R87 ;  /* 0x000000575857723e */ /* 0x000fe200000010ff */
        /* <DEDUP_REMOVED lines=10> */
[----:B------:R-:W-:-:S03]  /*4300*/  FMUL.FTZ R89, R84, R189 ;  /* 0x000000bd54597220 */ /* 0x000fc60000410000 */
[----:B------:R-:W-:Y:S02]  /*4310*/  F2FP.BF16.F32.PACK_AB R86, R91, R86 ;  /* 0x000000565b56723e */ /* 0x000fe400000010ff */
[----:B------:R-:W-:Y:S02]  /*4320*/  F2FP.BF16.F32.PACK_AB R85, R184, R85 ;  /* 0x00000055b855723e */ /* 0x000fe400000010ff */
[----:B------:R-:W-:Y:S01]  /*4330*/  F2FP.BF16.F32.PACK_AB R84, R89, R88 ;  /* 0x000000585954723e */ /* 0x000fe200000010ff */
[----:B------:R-:W-:Y:S06]  /*4340*/  BRA `(.L_x_6808) ;  /* 0x0000000000907947 */ /* 0x000fec0003800000 */
.L_x_6807:
        /* <DEDUP_REMOVED lines=8> */
[--C-:B------:R-:W-:Y:S01]  /*43d0*/  FFMA.FTZ R77, R84, R182, R183.reuse ;  /* 0x000000b6544d7223 */ /* 0x100fe200000100b7 */
[----:B------:R-:W-:Y:S01]  /*43e0*/  FADD.FTZ R94, R91, -R94 ;  /* 0x8000005e5b5e7221 */ /* 0x000fe20000010000 */
[C---:B------:R-:W-:Y:S01]  /*43f0*/  FMUL.FTZ R80, R193.reuse, R80 ;  /* 0x00000050c1507220 */ /* 0x040fe20000410000 */
[----:B------:R-:W-:Y:S01]  /*4400*/  FMUL.FTZ R81, R193, R176 ;  /* 0x000000b0c1517220 */ /* 0x000fe20000410000 */
[-CC-:B------:R-:W-:Y:S01]  /*4410*/  FFMA.FTZ R85, R85, R182.reuse, R183.reuse ;  /* 0x000000b655557223 */ /* 0x180fe200000100b7 */
[----:B------:R-:W-:Y:S01]  /*4420*/  FFMA.FTZ R84, R87, R182, R183 ;  /* 0x000000b657547223 */ /* 0x000fe200000100b7 */
[C---:B------:R-:W-:Y:S01]  /*4430*/  FMUL.FTZ R83, R193.reuse, R86 ;  /* 0x00000056c1537220 */ /* 0x040fe20000410000 */
[----:B------:R-:W-:Y:S01]  /*4440*/  FMUL.FTZ R82, R193, R94 ;  /* 0x0000005ec1527220 */ /* 0x000fe20000410000 */
[-C--:B------:R-:W-:Y:S01]  /*4450*/  FMUL.FTZ R86, R80, R189.reuse ;  /* 0x000000bd50567220 */ /* 0x080fe20000410000 */
[-C--:B------:R-:W-:Y:S01]  /*4460*/  FMUL.FTZ R79, R81, R189.reuse ;  /* 0x000000bd514f7220 */ /* 0x080fe20000410000 */
[----:B------:R-:W-:Y:S01]  /*4470*/  FADD.FTZ R76, R88, -R77 ;  /* 0x8000004d584c7221 */ /* 0x000fe20000010000 */
[----:B------:R-:W-:Y:S01]  /*4480*/  FADD.FTZ R77, R184, -R85 ;  /* 0x80000055b84d7221 */ /* 0x000fe20000010000 */
[----:B------:R-:W-:Y:S01]  /*4490*/  FADD.FTZ R78, R89, -R78 ;  /* 0x8000004e594e7221 */ /* 0x000fe20000010000 */
[----:B------:R-:W-:Y:S01]  /*44a0*/  FADD.FTZ R84, R177, -R84 ;  /* 0x80000054b1547221 */ /* 0x000fe20000010000 */
[-C--:B------:R-:W-:Y:S01]  /*44b0*/  FMUL.FTZ R87, R82, R189.reuse ;  /* 0x000000bd52577220 */ /* 0x080fe20000410000 */
[----:B------:R-:W-:Y:S01]  /*44c0*/  FMUL.FTZ R88, R83, R189 ;  /* 0x000000bd53587220 */ /* 0x000fe20000410000 */
[----:B------:R-:W-:Y:S01]  /*44d0*/  F2FP.BF16.F32.PACK_AB R86, R79, R86 ;  /* 0x000000564f56723e */ /* 0x000fe200000010ff */
        /* <DEDUP_REMOVED lines=8> */
[----:B------:R-:W-:-:S03]  /*4560*/  FMUL.FTZ R89, R77, R189 ;  /* 0x000000bd4d597220 */ /* 0x000fc60000410000 */
[----:B------:R-:W-:Y:S02]  /*4570*/  F2FP.BF16.F32.PACK_AB R85, R88, R85 ;  /* 0x000000555855723e */ /* 0x000fe400000010ff */
[----:B------:R-:W-:-:S07]  /*4580*/  F2FP.BF16.F32.PACK_AB R84, R89, R84 ;  /* 0x000000545954723e */ /* 0x000fce00000010ff */
.L_x_6808:
[----:B------:R-:W0:Y:S08]  /*4590*/  @P1 LDC.64 R88, c[0x0][0x478] ;  /* 0x00011e00ff581b82 */ /* 0x000e300000000a00 */
[----:B------:R-:W1:Y:S01]  /*45a0*/  LDC.64 R92, c[0x0][0x468] ;  /* 0x00011a00ff5c7b82 */ /* 0x000e620000000a00 */
[----:B0-----:R-:W-:-:S05]  /*45b0*/  @P1 IMAD.WIDE.U32 R88, R202, 0x20, R88 ;  /* 0x00000020ca581825 */ /* 0x001fca00078e0058 */
[----:B------:R-:W-:Y:S04]  /*45c0*/  @P1 STG.E.128 desc[UR6][R88.64], R76 ;  /* 0x0000004c58001986 */ /* 0x000fe8000c101d06 */
[----:B------:R1:W-:Y:S02]  /*45d0*/  @P1 STG.E.128 desc[UR6][R88.64+0x10], R80 ;  /* 0x0000105058001986 */ /* 0x0003e4000c101d06 */
[----:B-1----:R-:W-:-:S05]  /*45e0*/  IMAD.WIDE.U32 R88, R202, 0x10, R92 ;  /* 0x00000010ca587825 */ /* 0x002fca00078e005c */
[----:B------:R0:W-:Y:S01]  /*45f0*/  STG.E.128 desc[UR6][R88.64], R84 ;  /* 0x0000005458007986 */ /* 0x0001e2000c101d06 */
[----:B------:R-:W-:Y:S05]  /*4600*/  @!P1 BRA `(.L_x_6809) ;  /* 0x0000000000949947 */ /* 0x000fea0003800000 */
[-CC-:B------:R-:W-:Y:S01]  /*4610*/  FFMA.FTZ R77, R96, R182.reuse, R183.reuse ;  /* 0x000000b6604d7223 */ /* 0x180fe200000100b7 */
[-CC-:B------:R-:W-:Y:S01]  /*4620*/  FFMA.FTZ R78, R97, R182.reuse, R183.reuse ;  /* 0x000000b6614e7223 */ /* 0x180fe200000100b7 */
[-CC-:B------:R-:W-:Y:S01]  /*4630*/  FFMA.FTZ R80, R99, R182.reuse, R183.reuse ;  /* 0x000000b663507223 */ /* 0x180fe200000100b7 */
[-C--:B------:R-:W-:Y:S01]  /*4640*/  FFMA.FTZ R98, R98, R182.reuse, R183 ;  /* 0x000000b662627223 */ /* 0x080fe200000100b7 */
        /* <DEDUP_REMOVED lines=9> */
[----:B0-----:R-:W-:Y:S01]  /*46e0*/  FADD.FTZ R84, R231, -R82 ;  /* 0x80000052e7547221 */ /* 0x001fe20000010000 */
        /* <DEDUP_REMOVED lines=22> */
[----:B------:R-:W-:Y:S06]  /*4850*/  BRA `(.L_x_6810) ;  /* 0x0000000000907947 */ /* 0x000fec0003800000 */
.L_x_6809:
[-CC-:B0-----:R-:W-:Y:S01]  /*4860*/  FFMA.FTZ R85, R96, R182.reuse, R183.reuse ;  /* 0x000000b660557223 */ /* 0x181fe200000100b7 */
[-CC-:B------:R-:W-:Y:S01]  /*4870*/  FFMA.FTZ R86, R99, R182.reuse, R183.reuse ;  /* 0x000000b663567223 */ /* 0x180fe200000100b7 */
[-CC-:B------:R-:W-:Y:S01]  /*4880*/  FFMA.FTZ R84, R97, R182.reuse, R183.reuse ;  /* 0x000000b661547223 */ /* 0x180fe200000100b7 */
[-C--:B------:R-:W-:Y:S01]  /*4890*/  FFMA.FTZ R98, R98, R182.reuse, R183 ;  /* 0x000000b662627223 */ /* 0x080fe200000100b7 */
        /* <DEDUP_REMOVED lines=30> */
[----:B------:R-:W-:Y:S02]  /*4a80*/  F2FP.BF16.F32.PACK_AB R85, R88, R85 ;  /* 0x000000555855723e */ /* 0x000fe400000010ff */
[----:B------:R-:W-:-:S07]  /*4a90*/  F2FP.BF16.F32.PACK_AB R84, R89, R84 ;  /* 0x000000545954723e */ /* 0x000fce00000010ff */
.L_x_6810:
[----:B------:R-:W0:Y:S01]  /*4aa0*/  @P1 LDC.64 R88, c[0x0][0x478] ;  /* 0x00011e00ff581b82 */ /* 0x000e220000000a00 */
[----:B------:R-:W-:-:S05]  /*4ab0*/  IADD3 R91, PT, PT, R202, 0x20, RZ ;  /* 0x00000020ca5b7810 */ /* 0x000fca0007ffe0ff */
[----:B0-----:R-:W-:-:S04]  /*4ac0*/  @P1 IMAD.WIDE.U32 R88, R91, 0x20, R88 ;  /* 0x000000205b581825 */ /* 0x001fc800078e0058 */
[----:B------:R-:W-:Y:S01]  /*4ad0*/  IMAD.WIDE.U32 R90, R91, 0x10, R92 ;  /* 0x000000105b5a7825 */ /* 0x000fe200078e005c */
[----:B------:R0:W-:Y:S04]  /*4ae0*/  @P1 STG.E.128 desc[UR6][R88.64], R76 ;  /* 0x0000004c58001986 */ /* 0x0001e8000c101d06 */
[----:B------:R0:W-:Y:S04]  /*4af0*/  @P1 STG.E.128 desc[UR6][R88.64+0x10], R80 ;  /* 0x0000105058001986 */ /* 0x0001e8000c101d06 */
[----:B------:R0:W-:Y:S01]  /*4b00*/  STG.E.128 desc[UR6][R90.64], R84 ;  /* 0x000000545a007986 */ /* 0x0001e2000c101d06 */
[----:B------:R-:W-:Y:S05]  /*4b10*/  @!P1 BRA `(.L_x_6811) ;  /* 0x0000000000949947 */ /* 0x000fea0003800000 */
[-CC-:B0-----:R-:W-:Y:S01]  /*4b20*/  FFMA.FTZ R77, R108, R182.reuse, R183.reuse ;  /* 0x000000b66c4d7223 */ /* 0x181fe200000100b7 */
        /* <DEDUP_REMOVED lines=36> */
.L_x_6811:
        /* <DEDUP_REMOVED lines=36> */
.L_x_6812:
        /* <DEDUP_REMOVED lines=45> */
.L_x_6813:
        /* <DEDUP_REMOVED lines=36> */
.L_x_6814:
        /* <DEDUP_REMOVED lines=45> */
.L_x_6815:
        /* <DEDUP_REMOVED lines=36> */
.L_x_6816:
[----:B------:R-:W0:Y:S01]  /*59d0*/  @P1 LDC.64 R88, c[0x0][0x478] ;  /* 0x00011e00ff581b82 */ /* 0x000e220000000a00 */
[----:B------:R-:W-:-:S05]  /*59e0*/  IADD3 R91, PT, PT, R202, 0x80, RZ ;  /* 0x00000080ca5b7810 */ /* 0x000fca0007ffe0ff */
[----:B0-----:R-:W-:-:S04]  /*59f0*/  @P1 IMAD.WIDE.U32 R88, R91, 0x20, R88 ;  /* 0x000000205b581825 */ /* 0x001fc800078e0058 */
[----:B------:R-:W-:Y:S01]  /*5a00*/  IMAD.WIDE.U32 R90, R91, 0x10, R92 ;  /* 0x000000105b5a7825 */ /* 0x000fe200078e005c */
[----:B------:R0:W-:Y:S04]  /*5a10*/  @P1 STG.E.128 desc[UR6][R88.64], R76 ;  /* 0x0000004c58001986 */ /* 0x0001e8000c101d06 */
[----:B------:R0:W-:Y:S04]  /*5a20*/  @P1 STG.E.128 desc[UR6][R88.64+0x10], R80 ;  /* 0x0000105058001986 */ /* 0x0001e8000c101d06 */
[----:B------:R0:W-:Y:S02]  /*5a30*/  STG.E.128 desc[UR6][R90.64], R84 ;  /* 0x000000545a007986 */ /* 0x0001e4000c101d06 */
.L_x_6806:
[----:B012---:R-:W0:Y:S02]  /*5a40*/  LDC.64 R84, c[0x0][0x380] ;  /* 0x0000e000ff547b82 */ /* 0x007e240000000a00 */
[----:B0-----:R-:W-:-:S04]  /*5a50*/  LEA R9, R84, R9, 0x2 ;  /* 0x0000000954097211 */ /* 0x001fc800078e10ff */
[----:B------:R-:W-:-:S13]  /*5a60*/  ISETP.GE.AND P1, PT, R9, R85, PT ;  /* 0x000000550900720c */ /* 0x000fda0003f26270 */
[----:B------:R-:W-:Y:S05]  /*5a70*/  @!P1 BRA `(.L_x_6817) ;  /* 0xffffffb000309947 */ /* 0x000fea000383ffff */
[----:B------:R-:W-:Y:S05]  /*5a80*/  BSYNC B1 ;  /* 0x0000000000017941 */ /* 0x000fea0003800000 */
.L_x_6802:
[----:B-----5:R-:W-:Y:S02]  /*5a90*/  MOV R53, R159 ;  /* 0x0000009f00357202 */ /* 0x020fe40000000f00 */
        /* <DEDUP_REMOVED lines=69> */
[----:B------:R-:W-:-:S07]  /*5ef0*/  MOV R7, R8 ;  /* 0x0000000800077202 */ /* 0x000fce0000000f00 */
.L_x_6801:
[----:B------:R-:W-:Y:S05]  /*5f00*/  BSYNC B0 ;  /* 0x0000000000007941 */ /* 0x000fea0003800000 */
.L_x_6800:
        /* <DEDUP_REMOVED lines=33> */
[----:B------:R-:W0:Y:S01]  /*6120*/  LDS R5, [R0+0xe00] ;  /* 0x000e000000057984 */ /* 0x000e220000000800 */
[----:B-1----:R-:W-:-:S03]  /*6130*/  FADD.FTZ R3, RZ, R3 ;  /* 0x00000003ff037221 */ /* 0x002fc60000010000 */
[----:B------:R-:W1:Y:S01]  /*6140*/  LDS R36, [R0+0x2200] ;  /* 0x0022000000247984 */ /* 0x000e620000000800 */
[----:B----4-:R-:W-:-:S03]  /*6150*/  FADD.FTZ R8, RZ, R8 ;  /* 0x00000008ff087221 */ /* 0x010fc60000010000 */
[----:B------:R-:W4:Y:S01]  /*6160*/  LDS R6, [R0+0x1000] ;  /* 0x0010000000067984 */ /* 0x000f220000000800 */
[----:B-----5:R-:W-:-:S03]  /*6170*/  FADD.FTZ R9, RZ, R9 ;  /* 0x00000009ff097221 */ /* 0x020fc60000010000 */
[----:B------:R-:W5:Y:S01]  /*6180*/  LDS R37, [R0+0x2400] ;  /* 0x0024000000257984 */ /* 0x000f620000000800 */
[----:B---3--:R-:W-:-:S03]  /*6190*/  FADD.FTZ R11, R2, R11 ;  /* 0x0000000b020b7221 */ /* 0x008fc60000010000 */
[----:B------:R-:W3:Y:S01]  /*61a0*/  LDS R7, [R0+0x1200] ;  /* 0x0012000000077984 */ /* 0x000ee20000000800 */
[----:B--2---:R-:W-:-:S03]  /*61b0*/  FADD.FTZ R12, R3, R12 ;  /* 0x0000000c030c7221 */ /* 0x004fc60000010000 */
[----:B------:R-:W2:Y:S01]  /*61c0*/  LDS R2, [R0+0x800] ;  /* 0x0008000000027984 */ /* 0x000ea20000000800 */
[----:B------:R-:W-:-:S03]  /*61d0*/  FADD.FTZ R8, R8, R13 ;  /* 0x0000000d08087221 */ /* 0x000fc60000010000 */
[----:B------:R-:W2:Y:S01]  /*61e0*/  LDS R3, [R0+0xa00] ;  /* 0x000a000000037984 */ /* 0x000ea20000000800 */
[----:B------:R-:W-:-:S03]  /*61f0*/  FADD.FTZ R9, R9, R4 ;  /* 0x0000000409097221 */ /* 0x000fc60000010000 */
        /* <DEDUP_REMOVED lines=8> */
[----:B----4-:R-:W-:-:S03]  /*6280*/  FADD.FTZ R6, RZ, R6 ;  /* 0x00000006ff067221 */ /* 0x010fc60000010000 */
[----:B------:R-:W4:Y:S01]  /*6290*/  LDS R42, [R0+0x2e00] ;  /* 0x002e0000002a7984 */ /* 0x000f220000000800 */
[----:B-----5:R-:W-:-:S03]  /*62a0*/  FADD.FTZ R6, R6, R37 ;  /* 0x0000002506067221 */ /* 0x020fc60000010000 */
[----:B------:R-:W5:Y:S01]  /*62b0*/  LDS R43, [R0+0x3000] ;  /* 0x00300000002b7984 */ /* 0x000f620000000800 */
[----:B---3--:R-:W-:-:S03]  /*62c0*/  FADD.FTZ R7, RZ, R7 ;  /* 0x00000007ff077221 */ /* 0x008fc60000010000 */
[----:B------:R-:W3:Y:S01]  /*62d0*/  LDS R44, [R0+0x3200] ;  /* 0x00320000002c7984 */ /* 0x000ee20000000800 */
[----:B--2---:R-:W-:-:S03]  /*62e0*/  FADD.FTZ R2, RZ, R2 ;  /* 0x00000002ff027221 */ /* 0x004fc60000010000 */
[----:B------:R-:W2:Y:S01]  /*62f0*/  LDS R45, [R0+0x3400] ;  /* 0x00340000002d7984 */ /* 0x000ea20000000800 */
[----:B------:R-:W-:-:S03]  /*6300*/  FADD.FTZ R3, RZ, R3 ;  /* 0x00000003ff037221 */ /* 0x000fc60000010000 */
[----:B------:R-:W2:Y:S01]  /*6310*/  LDS R46, [R0+0x3600] ;  /* 0x00360000002e7984 */ /* 0x000ea20000000800 */
[----:B------:R-:W-:Y:S01]  /*6320*/  FADD.FTZ R3, R3, R14 ;  /* 0x0000000e03037221 */ /* 0x000fe20000010000 */
[----:B------:R-:W-:Y:S02]  /*6330*/  FADD.FTZ R2, R2, R13 ;  /* 0x0000000d02027221 */ /* 0x000fe40000010000 */
[----:B------:R-:W2:Y:S01]  /*6340*/  LDS R47, [R0+0x3800] ;  /* 0x00380000002f7984 */ /* 0x000ea20000000800 */
[----:B------:R-:W-:-:S03]  /*6350*/  FADD.FTZ R4, RZ, R4 ;  /* 0x00000004ff047221 */ /* 0x000fc60000010000 */
[----:B------:R-:W2:Y:S01]  /*6360*/  LDS R48, [R0+0x3a00] ;  /* 0x003a000000307984 */ /* 0x000ea20000000800 */
[----:B------:R-:W-:Y:S01]  /*6370*/  FADD.FTZ R4, R4, R15 ;  /* 0x0000000f04047221 */ /* 0x000fe20000010000 */
[----:B------:R-:W-:Y:S02]  /*6380*/  FADD.FTZ R7, R7, R38 ;  /* 0x0000002607077221 */ /* 0x000fe40000010000 */
[----:B------:R-:W2:Y:S01]  /*6390*/  LDS R50, [R0+0x3c00] ;  /* 0x003c000000327984 */ /* 0x000ea20000000800 */
[----:B------:R-:W-:-:S03]  /*63a0*/  FADD.FTZ R11, R11, R40 ;  /* 0x000000280b0b7221 */ /* 0x000fc60000010000 */
[----:B------:R-:W2:Y:S01]  /*63b0*/  LDS R49, [R0+0x3e00] ;  /* 0x003e000000317984 */ /* 0x000ea20000000800 */
[----:B0-----:R-:W-:-:S03]  /*63c0*/  FADD.FTZ R12, R12, R39 ;  /* 0x000000270c0c7221 */ /* 0x001fc60000010000 */
[----:B------:R-:W0:Y:S01]  /*63d0*/  LDS R51, [R0+0x4000] ;  /* 0x0040000000337984 */ /* 0x000e220000000800 */
[----:B-1----:R-:W-:-:S03]  /*63e0*/  FADD.FTZ R8, R8, R41 ;  /* 0x0000002908087221 */ /* 0x002fc60000010000 */
[----:B------:R-:W1:Y:S01]  /*63f0*/  LDS R56, [R0+0x4200] ;  /* 0x0042000000387984 */ /* 0x000e620000000800 */
[----:B----4-:R-:W-:-:S03]  /*6400*/  FADD.FTZ R9, R9, R42 ;  /* 0x0000002a09097221 */ /* 0x010fc60000010000 */
[----:B------:R-:W4:Y:S01]  /*6410*/  LDS R57, [R0+0x4400] ;  /* 0x0044000000397984 */ /* 0x000f220000000800 */
[----:B-----5:R-:W-:-:S03]  /*6420*/  FADD.FTZ R2, R2, R43 ;  /* 0x0000002b02027221 */ /* 0x020fc60000010000 */
        /* <DEDUP_REMOVED lines=13> */
[----:B0-----:R-:W-:Y:S01]  /*6500*/  FADD.FTZ R51, R8, R51 ;  /* 0x0000003308337221 */ /* 0x001fe20000010000 */
[----:B-1----:R-:W-:Y:S01]  /*6510*/  FADD.FTZ R9, R9, R56 ;  /* 0x0000003809097221 */ /* 0x002fe20000010000 */
[----:B----4-:R-:W-:Y:S01]  /*6520*/  FADD.FTZ R57, R2, R57 ;  /* 0x0000003902397221 */ /* 0x010fe20000010000 */
[----:B-----5:R-:W-:Y:S01]  /*6530*/  FADD.FTZ R13, R3, R58 ;  /* 0x0000003a030d7221 */ /* 0x020fe20000010000 */
[----:B------:R-:W-:Y:S01]  /*6540*/  STS.128 [R10], R52 ;  /* 0x000000340a007388 */ /* 0x000fe20000000c00 */
[----:B---3--:R-:W-:-:S03]  /*6550*/  FADD.FTZ R59, R4, R59 ;  /* 0x0000003b043b7221 */ /* 0x008fc60000010000 */
[----:B------:R-:W-:Y:S01]  /*6560*/  STS.128 [R10+0x10], R156 ;  /* 0x0000109c0a007388 */ /* 0x000fe20000000c00 */
[----:B--2---:R-:W-:-:S03]  /*6570*/  FADD.FTZ R15, R5, R60 ;  /* 0x0000003c050f7221 */ /* 0x004fc60000010000 */
        /* <DEDUP_REMOVED lines=26> */
[----:B------:R-:W-:Y:S01]  /*6720*/  IADD3 R4, P1, PT, R4, UR16, RZ ;  /* 0x0000001004047c10 */ /* 0x000fe2000ff3e0ff */
[----:B------:R-:W5:Y:S01]  /*6730*/  LDS R6, [R0+0x400] ;  /* 0x0004000000067984 */ /* 0x000f620000000800 */
[C---:B------:R-:W-:Y:S02]  /*6740*/  IADD3.X R3, PT, PT, R5.reuse, UR19, RZ, P0, !PT ;  /* 0x0000001305037c10 */ /* 0x040fe400087fe4ff */
[----:B------:R-:W-:Y:S01]  /*6750*/  IADD3.X R5, PT, PT, R5, UR17, RZ, P1, !PT ;  /* 0x0000001105057c10 */ /* 0x000fe20008ffe4ff */
[----:B------:R-:W5:Y:S01]  /*6760*/  LDS R19, [R0+0x1800] ;  /* 0x0018000000137984 */ /* 0x000f620000000800 */
[----:B-1----:R-:W-:-:S03]  /*6770*/  FADD.FTZ R52, RZ, R52 ;  /* 0x00000034ff347221 */ /* 0x002fc60000010000 */
[----:B------:R-:W1:Y:S01]  /*6780*/  LDS R8, [R0+0x600] ;  /* 0x0006000000087984 */ /* 0x000e620000000800 */
[----:B--2---:R-:W-:-:S03]  /*6790*/  FADD.FTZ R53, RZ, R53 ;  /* 0x00000035ff357221 */ /* 0x004fc60000010000 */
[----:B------:R-:W2:Y:S01]  /*67a0*/  LDS R12, [R0+0xa00] ;  /* 0x000a0000000c7984 */ /* 0x000ea20000000800 */
[----:B---3--:R-:W-:-:S03]  /*67b0*/  FADD.FTZ R29, R52, R29 ;  /* 0x0000001d341d7221 */ /* 0x008fc60000010000 */
[----:B------:R-:W3:Y:S01]  /*67c0*/  LDS R33, [R0+0x2c00] ;  /* 0x002c000000217984 */ /* 0x000ee20000000800 */
[----:B----4-:R-:W-:-:S03]  /*67d0*/  FADD.FTZ R14, R53, R14 ;  /* 0x0000000e350e7221 */ /* 0x010fc60000010000 */
[----:B------:R-:W-:Y:S01]  /*67e0*/  LDS R23, [R0+0x1c00] ;  /* 0x001c000000177984 */ /* 0x000fe20000000800 */
[----:B0-----:R-:W-:-:S03]  /*67f0*/  FADD.FTZ R10, R29, R10 ;  /* 0x0000000a1d0a7221 */ /* 0x001fc60000010000 */
[----:B------:R-:W-:Y:S01]  /*6800*/  LDS R35, [R0+0x2e00] ;  /* 0x002e000000237984 */ /* 0x000fe20000000800 */
[----:B-----5:R-:W-:-:S03]  /*6810*/  FADD.FTZ R14, R14, R17 ;  /* 0x000000110e0e7221 */ /* 0x020fc60000010000 */
[----:B------:R-:W0:Y:S01]  /*6820*/  LDS R25, [R0+0x1e00] ;  /* 0x001e000000197984 */ /* 0x000e220000000800 */
[----:B------:R-:W-:-:S03]  /*6830*/  FADD.FTZ R31, R10, R21 ;  /* 0x000000150a1f7221 */ /* 0x000fc60000010000 */
[----:B------:R-:W4:Y:S01]  /*6840*/  LDS R16, [R0+0xe00] ;  /* 0x000e000000107984 */ /* 0x000f220000000800 */
[----:B------:R-:W-:-:S03]  /*6850*/  FADD.FTZ R45, R14, R27 ;  /* 0x0000001b0e2d7221 */ /* 0x000fc60000010000 */
[----:B------:R-:W5:Y:S01]  /*6860*/  LDS R10, [R0+0x800] ;  /* 0x00080000000a7984 */ /* 0x000f620000000800 */
[----:B------:R-:W-:-:S03]  /*6870*/  FADD.FTZ R6, RZ, R6 ;  /* 0x00000006ff067221 */ /* 0x000fc60000010000 */
[----:B------:R-:W5:Y:S01]  /*6880*/  LDS R21, [R0+0x1a00] ;  /* 0x001a000000157984 */ /* 0x000f620000000800 */
[----:B------:R-:W-:-:S03]  /*6890*/  FADD.FTZ R6, R6, R19 ;  /* 0x0000001306067221 */ /* 0x000fc60000010000 */
[----:B------:R-:W5:Y:S04]  /*68a0*/  LDS R14, [R0+0xc00] ;  /* 0x000c0000000e7984 */ /* 0x000f680000000800 */
[----:B------:R-:W5:Y:S01]  /*68b0*/  LDS R47, [R0+0x4000] ;  /* 0x00400000002f7984 */ /* 0x000f620000000800 */
[----:B-1----:R-:W-:-:S03]  /*68c0*/  FADD.FTZ R8, RZ, R8 ;  /* 0x00000008ff087221 */ /* 0x002fc60000010000 */
[----:B------:R-:W1:Y:S01]  /*68d0*/  LDS R37, [R0+0x3000] ;  /* 0x0030000000257984 */ /* 0x000e620000000800 */
[----:B--2---:R-:W-:-:S03]  /*68e0*/  FADD.FTZ R12, RZ, R12 ;  /* 0x0000000cff0c7221 */ /* 0x004fc60000010000 */
[----:B------:R-:W2:Y:S01]  /*68f0*/  LDS R27, [R0+0x2000] ;  /* 0x00200000001b7984 */ /* 0x000ea20000000800 */
[----:B---3--:R-:W-:-:S03]  /*6900*/  FADD.FTZ R6, R6, R33 ;  /* 0x0000002106067221 */ /* 0x008fc60000010000 */
[----:B------:R-:W3:Y:S04]  /*6910*/  LDS R17, [R0+0x1000] ;  /* 0x0010000000117984 */ /* 0x000ee80000000800 */
[----:B------:R-:W3:Y:S04]  /*6920*/  LDS R53, [R0+0x4200] ;  /* 0x0042000000357984 */ /* 0x000ee80000000800 */
[----:B------:R-:W3:Y:S01]  /*6930*/  LDS R39, [R0+0x3200] ;  /* 0x0032000000277984 */ /* 0x000ee20000000800 */
[----:B0-----:R-:W-:-:S03]  /*6940*/  FADD.FTZ R12, R12, R25 ;  /* 0x000000190c0c7221 */ /* 0x001fc60000010000 */
[----:B------:R-:W0:Y:S01]  /*6950*/  LDS R29, [R0+0x2200] ;  /* 0x00220000001d7984 */ /* 0x000e220000000800 */
[----:B----4-:R-:W-:-:S03]  /*6960*/  FADD.FTZ R16, RZ, R16 ;  /* 0x00000010ff107221 */ /* 0x010fc60000010000 */
[----:B------:R-:W4:Y:S01]  /*6970*/  LDS R18, [R0+0x1200] ;  /* 0x0012000000127984 */ /* 0x000f220000000800 */
[----:B-----5:R-:W-:-:S03]  /*6980*/  FADD.FTZ R10, RZ, R10 ;  /* 0x0000000aff0a7221 */ /* 0x020fc60000010000 */
[----:B------:R-:W5:Y:S01]  /*6990*/  LDS R55, [R0+0x4400] ;  /* 0x0044000000377984 */ /* 0x000f620000000800 */
[----:B------:R-:W-:Y:S01]  /*69a0*/  FADD.FTZ R8, R8, R21 ;  /* 0x0000001508087221 */ /* 0x000fe20000010000 */
[----:B------:R-:W-:Y:S02]  /*69b0*/  FADD.FTZ R10, R10, R23 ;  /* 0x000000170a0a7221 */ /* 0x000fe40000010000 */
[----:B------:R-:W5:Y:S01]  /*69c0*/  LDS R41, [R0+0x3400] ;  /* 0x0034000000297984 */ /* 0x000f620000000800 */
[----:B------:R-:W-:Y:S01]  /*69d0*/  FADD.FTZ R14, RZ, R14 ;  /* 0x0000000eff0e7221 */ /* 0x000fe20000010000 */
[----:B------:R-:W-:Y:S02]  /*69e0*/  FADD.FTZ R8, R8, R35 ;  /* 0x0000002308087221 */ /* 0x000fe40000010000 */
[----:B------:R-:W5:Y:S01]  /*69f0*/  LDS R20, [R0+0x2400] ;  /* 0x0024000000147984 */ /* 0x000f620000000800 */
[----:B------:R-:W-:-:S03]  /*6a00*/  FADD.FTZ R47, R6, R47 ;  /* 0x0000002f062f7221 */ /* 0x000fc60000010000 */
[----:B------:R-:W-:Y:S01]  /*6a10*/  STG.E desc[UR6][R2.64], R31 ;  /* 0x0000001f02007986 */ /* 0x000fe2000c101906 */
[----:B-1----:R-:W-:-:S03]  /*6a20*/  FADD.FTZ R10, R10, R37 ;  /* 0x000000250a0a7221 */ /* 0x002fc60000010000 */
[----:B------:R-:W1:Y:S01]  /*6a30*/  LDS R63, [R0+0x4600] ;  /* 0x00460000003f7984 */ /* 0x000e620000000800 */
[----:B--2---:R-:W-:-:S03]  /*6a40*/  FADD.FTZ R14, R14, R27 ;  /* 0x0000001b0e0e7221 */ /* 0x004fc60000010000 */
[----:B------:R-:W2:Y:S01]  /*6a50*/  LDS R43, [R0+0x3600] ;  /* 0x00360000002b7984 */ /* 0x000ea20000000800 */
[----:B---3--:R-:W-:-:S03]  /*6a60*/  FADD.FTZ R17, RZ, R17 ;  /* 0x00000011ff117221 */ /* 0x008fc60000010000 */
[----:B------:R-:W3:Y:S01]  /*6a70*/  LDS R31, [R0+0x2600] ;  /* 0x00260000001f7984 */ /* 0x000ee20000000800 */
[----:B------:R-:W-:-:S03]  /*6a80*/  FADD.FTZ R53, R8, R53 ;  /* 0x0000003508357221 */ /* 0x000fc60000010000 */
[----:B------:R-:W3:Y:S01]  /*6a90*/  LDS R65, [R0+0x4800] ;  /* 0x0048000000417984 */ /* 0x000ee20000000800 */
[----:B------:R-:W-:-:S03]  /*6aa0*/  FADD.FTZ R12, R12, R39 ;  /* 0x000000270c0c7221 */ /* 0x000fc60000010000 */
[----:B------:R-:W3:Y:S01]  /*6ab0*/  LDS R22, [R0+0x3800] ;  /* 0x0038000000167984 */ /* 0x000ee20000000800 */
[----:B0-----:R-:W-:-:S03]  /*6ac0*/  FADD.FTZ R16, R16, R29 ;  /* 0x0000001d10107221 */ /* 0x001fc60000010000 */
[----:B------:R-:W-:Y:S01]  /*6ad0*/  STG.E desc[UR6][R4.64], R11 ;  /* 0x0000000b04007986 */ /* 0x000fe2000c101906 */
[----:B----4-:R-:W-:-:S03]  /*6ae0*/  FADD.FTZ R18, RZ, R18 ;  /* 0x00000012ff127221 */ /* 0x010fc60000010000 */
[----:B------:R-:W0:Y:S01]  /*6af0*/  LDS R19, [R0+0x4a00] ;  /* 0x004a000000137984 */ /* 0x000e220000000800 */
[----:B-----5:R-:W-:-:S03]  /*6b00*/  FADD.FTZ R55, R10, R55 ;  /* 0x000000370a377221 */ /* 0x020fc60000010000 */
[----:B------:R-:W4:Y:S01]  /*6b10*/  LDS R11, [R0+0x3a00] ;  /* 0x003a0000000b7984 */ /* 0x000f220000000800 */
[----:B------:R-:W-:-:S03]  /*6b20*/  FADD.FTZ R14, R14, R41 ;  /* 0x000000290e0e7221 */ /* 0x000fc60000010000 */
[----:B------:R-:W5:Y:S01]  /*6b30*/  LDS R24, [R0+0x4c00] ;  /* 0x004c000000187984 */ /* 0x000f620000000800 */
[----:B------:R-:W-:-:S03]  /*6b40*/  FADD.FTZ R17, R17, R20 ;  /* 0x0000001411117221 */ /* 0x000fc60000010000 */
[----:B------:R-:W5:Y:S04]  /*6b50*/  LDS R26, [R0+0x4e00] ;  /* 0x004e0000001a7984 */ /* 0x000f680000000800 */
[----:B------:R-:W-:Y:S01]  /*6b60*/  STG.E desc[UR6][R2.64+0x200], R45 ;  /* 0x0002002d02007986 */ /* 0x000fe2000c101906 */
[----:B-1----:R-:W-:-:S03]  /*6b70*/  FADD.FTZ R63, R12, R63 ;  /* 0x0000003f0c3f7221 */ /* 0x002fc60000010000 */
[----:B------:R-:W-:Y:S01]  /*6b80*/  STG.E desc[UR6][R4.64+0x200], R49 ;  /* 0x0002003104007986 */ /* 0x000fe2000c101906 */
[----:B--2---:R-:W-:-:S03]  /*6b90*/  FADD.FTZ R16, R16, R43 ;  /* 0x0000002b10107221 */ /* 0x004fc60000010000 */
[----:B------:R-:W-:Y:S01]  /*6ba0*/  STG.E desc[UR6][R2.64+0x400], R47 ;  /* 0x0004002f02007986 */ /* 0x000fe2000c101906 */
[----:B---3--:R-:W-:-:S03]  /*6bb0*/  FADD.FTZ R18, R18, R31 ;  /* 0x0000001f12127221 */ /* 0x008fc60000010000 */
[----:B------:R-:W-:Y:S01]  /*6bc0*/  STG.E desc[UR6][R4.64+0x400], R51 ;  /* 0x0004003304007986 */ /* 0x000fe2000c101906 */
[----:B------:R-:W-:-:S03]  /*6bd0*/  FADD.FTZ R65, R14, R65 ;  /* 0x000000410e417221 */ /* 0x000fc60000010000 */
[----:B------:R-:W-:Y:S01]  /*6be0*/  STG.E desc[UR6][R2.64+0x600], R53 ;  /* 0x0006003502007986 */ /* 0x000fe2000c101906 */
[----:B------:R-:W-:-:S03]  /*6bf0*/  FADD.FTZ R17, R17, R22 ;  /* 0x0000001611117221 */ /* 0x000fc60000010000 */
[----:B------:R-:W-:Y:S04]  /*6c00*/  STG.E desc[UR6][R4.64+0x600], R9 ;  /* 0x0006000904007986 */ /* 0x000fe8000c101906 */
[----:B------:R-:W-:Y:S01]  /*6c10*/  STG.E desc[UR6][R2.64+0x800], R55 ;  /* 0x0008003702007986 */ /* 0x000fe2000c101906 */
[----:B0-----:R-:W-:-:S03]  /*6c20*/  FADD.FTZ R19, R16, R19 ;  /* 0x0000001310137221 */ /* 0x001fc60000010000 */
[----:B------:R-:W-:Y:S01]  /*6c30*/  STG.E desc[UR6][R4.64+0x800], R57 ;  /* 0x0008003904007986 */ /* 0x000fe2000c101906 */
[----:B----4-:R-:W-:-:S03]  /*6c40*/  FADD.FTZ R11, R18, R11 ;  /* 0x0000000b120b7221 */ /* 0x010fc60000010000 */
[----:B------:R-:W-:Y:S01]  /*6c50*/  STG.E desc[UR6][R2.64+0xa00], R63 ;  /* 0x000a003f02007986 */ /* 0x000fe2000c101906 */
[----:B-----5:R-:W-:-:S03]  /*6c60*/  FADD.FTZ R17, R17, R24 ;  /* 0x0000001811117221 */ /* 0x020fc60000010000 */
        /* <DEDUP_REMOVED lines=11> */
.L_x_6803:
        /* <DEDUP_REMOVED lines=8> */
.L_x_6819:
[----:B------:R-:W-:Y:S05]  /*6da0*/  BSYNC B2 ;  /* 0x0000000000027941 */ /* 0x000fea0003800000 */
.L_x_6818:
        /* <DEDUP_REMOVED lines=8> */
.L_x_6820:
[----:B------:R-:W-:Y:S01]  /*6e30*/  MOV R241, R182 ;  /* 0x000000b600f17202 */ /* 0x000fe20000000f00 */
[----:B------:R-:W-:Y:S02]  /*6e40*/  HFMA2 R233, -RZ, RZ, 0, 1.1920928955078125e-07 ;  /* 0x00000002ffe97431 */ /* 0x000fe400000001ff */
[----:B------:R-:W-:Y:S01]  /*6e50*/  FADD.FTZ R183, R183, R226 ;  /* 0x000000e2b7b77221 */ /* 0x000fe20000010000 */
[----:B------:R-:W-:-:S07]  /*6e60*/  MOV R226, 0xffffffff ;  /* 0xffffffff00e27802 */ /* 0x000fce0000000f00 */
[----:B------:R-:W-:Y:S05]  /*6e70*/  WARPSYNC.COLLECTIVE R226, `(.L_x_6821) ;  /* 0x00000000e2087348 */ /* 0x000fea0003c00000 */
[----:B------:R0:W1:Y:S02]  /*6e80*/  SHFL.BFLY P3, R226, R241, R233, R232 ;  /* 0x0c0000e9f1e27389 */ /* 0x00006400000600e8 */
[----:B01----:R-:W-:Y:S05]  /*6e90*/  ENDCOLLECTIVE ;  /* 0x000000000000791b */ /* 0x003fea0003800000 */
.L_x_6821:
[----:B------:R-:W-:Y:S01]  /*6ea0*/  MOV R241, R183 ;  /* 0x000000b700f17202 */ /* 0x000fe20000000f00 */
[----:B------:R-:W-:Y:S01]  /*6eb0*/  FADD.FTZ R182, R182, R226 ;  /* 0x000000e2b6b67221 */ /* 0x000fe20000010000 */
[----:B------:R-:W-:-:S07]  /*6ec0*/  MOV R226, 0xffffffff ;  /* 0xffffffff00e27802 */ /* 0x000fce0000000f00 */
[----:B------:R-:W-:Y:S05]  /*6ed0*/  WARPSYNC.COLLECTIVE R226, `(.L_x_6822) ;  /* 0x00000000e2087348 */ /* 0x000fea0003c00000 */
[----:B------:R0:W1:Y:S02]  /*6ee0*/  SHFL.BFLY P3, R226, R241, R233, R232 ;  /* 0x0c0000e9f1e27389 */ /* 0x00006400000600e8 */
[----:B01----:R-:W-:Y:S05]  /*6ef0*/  ENDCOLLECTIVE ;  /* 0x000000000000791b */ /* 0x003fea0003800000 */
.L_x_6822:
[----:B------:R-:W-:Y:S01]  /*6f00*/  MOV R241, R182 ;  /* 0x000000b600f17202 */ /* 0x000fe20000000f00 */
[----:B------:R-:W-:Y:S02]  /*6f10*/  HFMA2 R233, -RZ, RZ, 0, 2.384185791015625e-07 ;  /* 0x00000004ffe97431 */ /* 0x000fe400000001ff */
[----:B------:R-:W-:Y:S01]  /*6f20*/  FADD.FTZ R183, R183, R226 ;  /* 0x000000e2b7b77221 */ /* 0x000fe20000010000 */
[----:B------:R-:W-:-:S07]  /*6f30*/  MOV R226, 0xffffffff ;  /* 0xffffffff00e27802 */ /* 0x000fce0000000f00 */
[----:B------:R-:W-:Y:S05]  /*6f40*/  WARPSYNC.COLLECTIVE R226, `(.L_x_6823) ;  /* 0x00000000e2087348 */ /* 0x000fea0003c00000 */
[----:B------:R0:W1:Y:S02]  /*6f50*/  SHFL.BFLY P3, R226, R241, R233, R232 ;  /* 0x0c0000e9f1e27389 */ /* 0x00006400000600e8 */
[----:B01----:R-:W-:Y:S05]  /*6f60*/  ENDCOLLECTIVE ;  /* 0x000000000000791b */ /* 0x003fea0003800000 */
.L_x_6823:
[----:B------:R-:W-:Y:S01]  /*6f70*/  MOV R241, R183 ;  /* 0x000000b700f17202 */ /* 0x000fe20000000f00 */
[----:B------:R-:W-:Y:S01]  /*6f80*/  FADD.FTZ R182, R182, R226 ;  /* 0x000000e2b6b67221 */ /* 0x000fe20000010000 */
[----:B------:R-:W-:-:S07]  /*6f90*/  MOV R226, 0xffffffff ;  /* 0xffffffff00e27802 */ /* 0x000fce0000000f00 */
[----:B------:R-:W-:Y:S05]  /*6fa0*/  WARPSYNC.COLLECTIVE R226, `(.L_x_6824) ;  /* 0x00000000e2087348 */ /* 0x000fea0003c00000 */
[----:B------:R0:W1:Y:S02]  /*6fb0*/  SHFL.BFLY P3, R226, R241, R233, R232 ;  /* 0x0c0000e9f1e27389 */ /* 0x00006400000600e8 */
[----:B01----:R-:W-:Y:S05]  /*6fc0*/  ENDCOLLECTIVE ;  /* 0x000000000000791b */ /* 0x003fea0003800000 */
.L_x_6824:
[----:B------:R-:W-:Y:S01]  /*6fd0*/  MOV R241, R182 ;  /* 0x000000b600f17202 */ /* 0x000fe20000000f00 */
[----:B------:R-:W-:Y:S02]  /*6fe0*/  HFMA2 R233, -RZ, RZ, 0, 4.76837158203125e-07 ;  /* 0x00000008ffe97431 */ /* 0x000fe400000001ff */
[----:B------:R-:W-:Y:S01]  /*6ff0*/  FADD.FTZ R183, R183, R226 ;  /* 0x000000e2b7b77221 */ /* 0x000fe20000010000 */
[----:B------:R-:W-:-:S07]  /*7000*/  MOV R226, 0xffffffff ;  /* 0xffffffff00e27802 */ /* 0x000fce0000000f00 */
[----:B------:R-:W-:Y:S05]  /*7010*/  WARPSYNC.COLLECTIVE R226, `(.L_x_6825) ;  /* 0x00000000e2087348 */ /* 0x000fea0003c00000 */
[----:B------:R0:W1:Y:S02]  /*7020*/  SHFL.BFLY P3, R226, R241, R233, R232 ;  /* 0x0c0000e9f1e27389 */ /* 0x00006400000600e8 */
[----:B01----:R-:W-:Y:S05]  /*7030*/  ENDCOLLECTIVE ;  /* 0x000000000000791b */ /* 0x003fea0003800000 */
.L_x_6825:
[----:B------:R-:W-:Y:S01]  /*7040*/  MOV R241, R183 ;  /* 0x000000b700f17202 */ /* 0x000fe20000000f00 */
[----:B------:R-:W-:Y:S01]  /*7050*/  FADD.FTZ R182, R182, R226 ;  /* 0x000000e2b6b67221 */ /* 0x000fe20000010000 */
[----:B------:R-:W-:-:S07]  /*7060*/  MOV R226, 0xffffffff ;  /* 0xffffffff00e27802 */ /* 0x000fce0000000f00 */
[----:B------:R-:W-:Y:S05]  /*7070*/  WARPSYNC.COLLECTIVE R226, `(.L_x_6826) ;  /* 0x00000000e2087348 */ /* 0x000fea0003c00000 */
[----:B------:R0:W1:Y:S02]  /*7080*/  SHFL.BFLY P3, R226, R241, R233, R232 ;  /* 0x0c0000e9f1e27389 */ /* 0x00006400000600e8 */
[----:B01----:R-:W-:Y:S05]  /*7090*/  ENDCOLLECTIVE ;  /* 0x000000000000791b */ /* 0x003fea0003800000 */
.L_x_6826:
[----:B------:R-:W-:Y:S01]  /*70a0*/  MOV R241, R182 ;  /* 0x000000b600f17202 */ /* 0x000fe20000000f00 */
[----:B------:R-:W-:Y:S02]  /*70b0*/  HFMA2 R233, -RZ, RZ, 0, 9.5367431640625e-07 ;  /* 0x00000010ffe97431 */ /* 0x000fe400000001ff */
[----:B------:R-:W-:Y:S01]  /*70c0*/  FADD.FTZ R183, R183, R226 ;  /* 0x000000e2b7b77221 */ /* 0x000fe20000010000 */
[----:B------:R-:W-:-:S07]  /*70d0*/  MOV R226, 0xffffffff ;  /* 0xffffffff00e27802 */ /* 0x000fce0000000f00 */
[----:B------:R-:W-:Y:S05]  /*70e0*/  WARPSYNC.COLLECTIVE R226, `(.L_x_6827) ;  /* 0x00000000e2087348 */ /* 0x000fea0003c00000 */
[----:B------:R0:W1:Y:S02]  /*70f0*/  SHFL.BFLY P3, R226, R241, R233, R232 ;  /* 0x0c0000e9f1e27389 */ /* 0x00006400000600e8 */
[----:B01----:R-:W-:Y:S05]  /*7100*/  ENDCOLLECTIVE ;  /* 0x000000000000791b */ /* 0x003fea0003800000 */
.L_x_6827:
[----:B------:R-:W-:Y:S02]  /*7110*/  MOV R241, R183 ;  /* 0x000000b700f17202 */ /* 0x000fe40000000f00 */
[----:B------:R-:W-:Y:S02]  /*7120*/  MOV R225, R226 ;  /* 0x000000e200e17202 */ /* 0x000fe40000000f00 */
[----:B------:R-:W-:-:S07]  /*7130*/  MOV R226, 0xffffffff ;  /* 0xffffffff00e27802 */ /* 0x000fce0000000f00 */
[----:B------:R-:W-:Y:S05]  /*7140*/  WARPSYNC.COLLECTIVE R226, `(.L_x_6828) ;  /* 0x00000000e2087348 */ /* 0x000fea0003c00000 */
[----:B------:R0:W1:Y:S02]  /*7150*/  SHFL.BFLY P3, R226, R241, R233, R232 ;  /* 0x0c0000e9f1e27389 */ /* 0x00006400000600e8 */
[----:B01----:R-:W-:Y:S05]  /*7160*/  ENDCOLLECTIVE ;  /* 0x000000000000791b */ /* 0x003fea0003800000 */
.L_x_6828:
[----:B------:R-:W-:Y:S05]  /*7170*/  BRA `(.L_x_6829) ;  /* 0xffffffb400507947 */ /* 0x000fea000383ffff */
.L_x_6830:
        /* <DEDUP_REMOVED lines=16> */
.L_x_25413:


//--------------------- .text._ZN10layer_norm13ln_bwd_kernelINS_13Kernel_traitsI13__nv_bfloat16S2_fS2_fjLj1280ELj1ELj4ELj1ELj16ENS_18Kernel_traits_baseILj1280ES2_S2_fS2_fjLj128EEEEELb0ELb0ELb1ELb0EEEvNS_9BwdParamsE --------------------------
	.section	.text._ZN10layer_norm13ln_bwd_kernelINS_13Kernel_traitsI13__nv_bfloat16S2_fS2_fjLj1280ELj1ELj4ELj1ELj16ENS_18Kernel_traits_baseILj1280ES2_S2_fS2_fjLj128EEEEELb0ELb0ELb1ELb0EEEvNS_9BwdParamsE,"ax",@progbits
	.align	128
        .global         _ZN10layer_norm13ln_bwd_kernelINS_13Kernel_traitsI13__nv_bfloat16S2_fS2_fjLj1280ELj1ELj4ELj1ELj16ENS_18Kernel_traits_baseILj1280ES2_S2_fS2_fjLj128EEEEELb0ELb0ELb1ELb0EEEvNS_9BwdParamsE
        .type           _ZN10layer_norm13ln_bwd_kernelINS_13Kernel_traitsI13__nv_bfloat16S2_fS2_fjLj1280ELj1ELj4ELj1ELj16ENS_18Kernel_traits_baseILj1280ES2_S2_fS2_fjLj128EEEEELb0ELb0ELb1ELb0EEEvNS_9BwdParamsE,@function
        .size           _ZN10layer_norm13ln_bwd_kernelINS_13Kernel_traitsI13__nv_bfloat16S2_fS2_fjLj1280ELj1ELj4ELj1ELj16ENS_18Kernel_traits_baseILj1280ES2_S2_fS2_fjLj128EEEEELb0ELb0ELb1ELb0EEEvNS_9BwdParamsE,(.L_x_25414 - _ZN10layer_norm13ln_bwd_kernelINS_13Kernel_traitsI13__nv_bfloat16S2_fS2_fjLj1280ELj1ELj4ELj1ELj16ENS_18Kernel_traits_baseILj1280ES2_S2_fS2_fjLj128EEEEELb0ELb0ELb1ELb0EEEvNS_9BwdParamsE)
        .other          _ZN10layer_norm13ln_bwd_kernelINS_13Kernel_traitsI13__nv_bfloat16S2_fS2_fjLj1280ELj1ELj4ELj1ELj16ENS_18Kernel_traits_baseILj1280ES2_S2_fS2_fjLj128EEEEELb0ELb0ELb1ELb0EEEvNS_9BwdParamsE,@"STO_CUDA_ENTRY STV_DEFAULT"
_ZN10layer_norm13ln_bwd_kernelINS_13Kernel_traitsI13__nv_bfloat16S2_fS2_fjLj1280ELj1ELj4ELj1ELj16ENS_18Kernel_traits_baseILj1280ES2_S2_fS2_fjLj128EEEEELb0ELb0ELb1ELb0EEEvNS_9BwdParamsE:
.text._ZN10layer_norm13ln_bwd_kernelINS_13Kernel_traitsI13__nv_bfloat16S2_fS2_fjLj1280ELj1ELj4ELj1ELj16ENS_18Kernel_traits_baseILj1280ES2_S2_fS2_fjLj128EEEEELb0ELb0ELb1ELb0EEEvNS_9BwdParamsE:
        /* <DEDUP_REMOVED lines=28> */
[----:B------:R-:W2:Y:S08]  /*01c0*/  @P2 LDC.64 R10, c[0x0][0x3d0] ;  /* 0x0000f400ff0a2b82 */ /* 0x000eb00000000a00 */
[----:B------:R-:W1:Y:S01]  /*01d0*/  @P3 LDC.64 R12, c[0x0][0x3d0] ;  /* 0x0000f400ff0c3b82 */ /* 0x000e620000000a00 */
[C---:B---3--:R-:W-:Y:S01]  /*01e0*/  @P0 IMAD.WIDE.U32 R2, R17.reuse, 0x10, R2 ;  /* 0x0000001011020825 */ /* 0x048fe200078e0002 */
[----:B------:R-:W-:-:S06]  /*01f0*/  @P0 LOP3.LUT R17, R17, 0x20, RZ, 0xfc, !PT ;  /* 0x0000002011110812 */ /* 0x000fcc00078efcff */
[----:B------:R-:W3:Y:S01]  /*0200*/  S2UR UR4, SR_CTAID.X ;  /* 0x00000000000479c3 */ /* 0x000ee20000002500 */
[C---:B----4-:R-:W-:Y:S01]  /*0210*/  @P1 IMAD.WIDE.U32 R8, R17.reuse, 0x10, R4 ;  /* 0x0000001011081825 */ /* 0x050fe200078e0004 */
[----:B------:R-:W-:Y:S01]  /*0220*/  @P1 IADD3 R17, PT, PT, R17, 0x20, RZ ;  /* 0x0000002011111810 */ /* 0x000fe20007ffe0ff */
[----:B0-----:R0:W5:Y:S04]  /*0230*/  @P0 LDG.E.128 R32, desc[UR6][R2.64] ;  /* 0x0000000602200981 */ /* 0x001168000c1e1d00 */
[----:B------:R0:W5:Y:S01]  /*0240*/  @P1 LDG.E.128 R36, desc[UR6][R8.64] ;  /* 0x0000000608241981 */ /* 0x000162000c1e1d00 */
[----:B------:R-:W4:Y:S01]  /*0250*/  @P4 LDC.64 R14, c[0x0][0x3d0] ;  /* 0x0000f400ff0e4b82 */ /* 0x000f220000000a00 */
[C---:B--2---:R-:W-:Y:S01]  /*0260*/  @P2 IMAD.WIDE.U32 R10, R17.reuse, 0x10, R10 ;  /* 0x00000010110a2825 */ /* 0x044fe200078e000a */
[----:B------:R-:W-:-:S04]  /*0270*/  @P2 IADD3 R17, PT, PT, R17, 0x20, RZ ;  /* 0x0000002011112810 */ /* 0x000fc80007ffe0ff */
[----:B------:R0:W5:Y:S01]  /*0280*/  @P2 LDG.E.128 R40, desc[UR6][R10.64] ;  /* 0x000000060a282981 */ /* 0x000162000c1e1d00 */
[C---:B-1----:R-:W-:Y:S01]  /*0290*/  @P3 IMAD.WIDE.U32 R12, R17.reuse, 0x10, R12 ;  /* 0x00000010110c3825 */ /* 0x042fe200078e000c */
[----:B------:R-:W-:-:S04]  /*02a0*/  @P3 IADD3 R17, PT, PT, R17, 0x20, RZ ;  /* 0x0000002011113810 */ /* 0x000fc80007ffe0ff */
[----:B------:R0:W5:Y:S01]  /*02b0*/  @P3 LDG.E.128 R44, desc[UR6][R12.64] ;  /* 0x000000060c2c3981 */ /* 0x000162000c1e1d00 */
[----:B----4-:R-:W-:-:S05]  /*02c0*/  @P4 IMAD.WIDE.U32 R4, R17, 0x10, R14 ;  /* 0x0000001011044825 */ /* 0x010fca00078e000e */
[----:B------:R0:W5:Y:S01]  /*02d0*/  @P4 LDG.E.128 R48, desc[UR6][R4.64] ;  /* 0x0000000604304981 */ /* 0x000162000c1e1d00 */
[----:B---3--:R-:W-:Y:S01]  /*02e0*/  USHF.L.U32 UR4, UR4, 0x2, URZ ;  /* 0x0000000204047899 */ /* 0x008fe200080006ff */
        /* <DEDUP_REMOVED lines=85> */
.L_x_7020:
[----:B------:R-:W0:Y:S08]  /*0840*/  LDC.64 R2, c[0x0][0x3f8] ;  /* 0x0000fe00ff027b82 */ /* 0x000e300000000a00 */
[----:B-----5:R-:W1:Y:S08]  /*0850*/  LDC.64 R176, c[0x0][0x3c8] ;  /* 0x0000f200ffb07b82 */ /* 0x020e700000000a00 */
[----:B------:R-:W2:Y:S01]  /*0860*/  LDC.64 R178, c[0x0][0x3f0] ;  /* 0x0000fc00ffb27b82 */ /* 0x000ea20000000a00 */
[----:B0-----:R-:W-:-:S05]  /*0870*/  IMAD.WIDE R2, R6, 0x4, R2 ;  /* 0x0000000406027825 */ /* 0x001fca00078e0202 */
[----:B------:R1:W3:Y:S02]  /*0880*/  LDG.E R5, desc[UR6][R2.64] ;  /* 0x0000000602057981 */ /* 0x0002e4000c1e1900 */
[----:B-1----:R-:W-:-:S04]  /*0890*/  IMAD.WIDE R2, R6, 0x4, R176 ;  /* 0x0000000406027825 */ /* 0x002fc800078e02b0 */
[----:B--2---:R-:W-:Y:S01]  /*08a0*/  IMAD.WIDE R176, R6, 0x4, R178 ;  /* 0x0000000406b07825 */ /* 0x004fe200078e02b2 */
[----:B-----5:R0:W5:Y:S04]  /*08b0*/  LDG.E R4, desc[UR6][R2.64] ;  /* 0x0000000602047981 */ /* 0x020168000c1e1900 */
[----:B------:R-:W2:Y:S01]  /*08c0*/  LDG.E R2, desc[UR6][R176.64] ;  /* 0x00000006b0027981 */ /* 0x000ea2000c1e1900 */
[----:B------:R-:W-:Y:S01]  /*08d0*/  BSSY.RECONVERGENT B1, `(.L_x_6833) ;  /* 0x0000235000017945 */ /* 0x000fe20003800200 */
[----:B------:R-:W-:Y:S01]  /*08e0*/  HFMA2 R212, -RZ, RZ, 0, 0 ;  /* 0x00000000ffd47431 */ /* 0x000fe200000001ff */
[----:B------:R-:W-:Y:S02]  /*08f0*/  MOV R211, RZ ;  /* 0x000000ff00d37202 */ /* 0x000fe40000000f00 */
[----:B---3--:R-:W-:Y:S01]  /*0900*/  ISETP.GE.AND P1, PT, R5, 0x1, PT ;  /* 0x000000010500780c */ /* 0x008fe20003f26270 */
[----:B--2---:R0:W-:-:S12]  /*0910*/  STL [R1+0x10], R2 ;  /* 0x0000100201007387 */ /* 0x0041d80000100800 */
[----:B------:R-:W-:Y:S05]  /*0920*/  @!P1 BRA `(.L_x_6834) ;  /* 0x0000002000149947 */ /* 0x000fea0003800000 */
[----:B0-----:R-:W0:Y:S02]  /*0930*/  LDC.64 R2, c[0x0][0x3c0] ;  /* 0x0000f000ff027b82 */ /* 0x001e240000000a00 */
[----:B0-----:R-:W-:-:S06]  /*0940*/  IMAD.WIDE R2, R6, 0x4, R2 ;  /* 0x0000000406027825 */ /* 0x001fcc00078e0202 */
[----:B------:R0:W2:Y:S01]  /*0950*/  LDG.E R3, desc[UR6][R2.64] ;  /* 0x0000000602037981 */ /* 0x0000a2000c1e1900 */
[----:B------:R-:W-:Y:S01]  /*0960*/  MOV R178, UR13 ;  /* 0x0000000d00b27c02 */ /* 0x000fe20008000f00 */
[----:B------:R-:W-:Y:S01]  /*0970*/  BSSY.RECONVERGENT B2, `(.L_x_6835) ;  /* 0x0000079000027945 */ /* 0x000fe20003800200 */
[----:B------:R-:W-:Y:S01]  /*0980*/  IADD3 R177, PT, PT, R5, -0x1, RZ ;  /* 0xffffffff05b17810 */ /* 0x000fe20007ffe0ff */
[----:B------:R-:W1:Y:S01]  /*0990*/  S2R R180, SR_TID.X ;  /* 0x0000000000b47919 */ /* 0x000e620000002100 */
[C---:B------:R-:W-:Y:S01]  /*09a0*/  ISETP.GE.U32.AND P6, PT, R7.reuse, 0x20, PT ;  /* 0x000000200700780c */ /* 0x040fe20003fc6070 */
[----:B------:R-:W-:Y:S01]  /*09b0*/  IMAD R176, R6, R178, RZ ;  /* 0x000000b206b07224 */ /* 0x000fe200078e02ff */
[----:B------:R-:W-:Y:S01]  /*09c0*/  ISETP.NE.AND P0, PT, RZ, UR8, PT ;  /* 0x00000008ff007c0c */ /* 0x000fe2000bf05270 */
[----:B------:R3:W-:Y:S01]  /*09d0*/  STL [R1+0x4], R178 ;  /* 0x000004b201007387 */ /* 0x0007e20000100800 */
[C---:B------:R-:W-:Y:S02]  /*09e0*/  ISETP.GE.U32.AND P5, PT, R7.reuse, 0x40, PT ;  /* 0x000000400700780c */ /* 0x040fe40003fa6070 */
[----:B------:R-:W-:-:S02]  /*09f0*/  ISETP.GE.U32.AND P2, PT, R7, 0x60, PT ;  /* 0x000000600700780c */ /* 0x000fc40003f46070 */
[C---:B------:R-:W-:Y:S02]  /*0a00*/  ISETP.GE.U32.AND P3, PT, R7.reuse, 0x80, PT ;  /* 0x000000800700780c */ /* 0x040fe40003f66070 */
[----:B------:R-:W-:Y:S02]  /*0a10*/  ISETP.GE.U32.AND P4, PT, R7, 0xa0, PT ;  /* 0x000000a00700780c */ /* 0x000fe40003f86070 */
[----:B------:R-:W-:Y:S01]  /*0a20*/  MOV R212, RZ ;  /* 0x000000ff00d47202 */ /* 0x000fe20000000f00 */
[----:B---3--:R-:W-:Y:S01]  /*0a30*/  IMAD R178, R177, R178, RZ ;  /* 0x000000b2b1b27224 */ /* 0x008fe200078e02ff */
[----:B------:R-:W-:Y:S02]  /*0a40*/  SHF.R.S32.HI R177, RZ, 0x1f, R176 ;  /* 0x0000001fffb17819 */ /* 0x000fe400000114b0 */
[----:B------:R-:W-:Y:S02]  /*0a50*/  MOV R211, RZ ;  /* 0x000000ff00d37202 */ /* 0x000fe40000000f00 */
[----:B------:R-:W-:-:S02]  /*0a60*/  LEA.HI R177, R177, R176, RZ, 0x3 ;  /* 0x000000b0b1b17211 */ /* 0x000fc400078f18ff */
[----:B------:R-:W-:-:S04]  /*0a70*/  SHF.R.S32.HI R179, RZ, 0x1f, R178 ;  /* 0x0000001fffb37819 */ /* 0x000fc800000114b2 */
[----:B------:R-:W-:Y:S02]  /*0a80*/  LEA.HI R179, R179, R178, RZ, 0x3 ;  /* 0x000000b2b3b37211 */ /* 0x000fe400078f18ff */
[----:B-1----:R-:W-:-:S04]  /*0a90*/  LOP3.LUT R180, R180, 0x1f, RZ, 0xc0, !PT ;  /* 0x0000001fb4b47812 */ /* 0x002fc800078ec0ff */
[-C--:B0-----:R-:W-:Y:S01]  /*0aa0*/  LEA.HI.SX32 R2, R177, R180.reuse, 0x1d ;  /* 0x000000b4b1027211 */ /* 0x081fe200078feaff */
[----:B------:R0:W-:Y:S01]  /*0ab0*/  STL [R1+0x8], R180 ;  /* 0x000008b401007387 */ /* 0x0001e20000100800 */
[----:B------:R-:W-:-:S03]  /*0ac0*/  LEA.HI.SX32 R210, R179, R180, 0x1d ;  /* 0x000000b4b3d27211 */ /* 0x000fc600078feaff */
[----:B------:R0:W-:Y:S01]  /*0ad0*/  STL [R1+0xc], R2 ;  /* 0x00000c0201007387 */ /* 0x0001e20000100800 */
[----:B--2---:R-:W-:Y:S01]  /*0ae0*/  FSEL R3, R3, RZ, !P0 ;  /* 0x000000ff03037208 */ /* 0x004fe20004000000 */
[----:B0-----:R-:W-:Y:S06]  /*0af0*/  @!P6 BRA `(.L_x_6836) ;  /* 0x000000040080e947 */ /* 0x001fec0003800000 */
        /* <DEDUP_REMOVED lines=15> */
[----:B------:R-:W-:-:S04]  /*0bf0*/  PRMT R23, R35, 0x7632, R23 ;  /* 0x0000763223177816 */ /* 0x000fc80000000017 */
[----:B------:R-:W-:-:S07]  /*0c00*/  SHF.L.U32 R23, R23, 0x10, RZ ;  /* 0x0000001017177819 */ /* 0x000fce00000006ff */
[----:B------:R-:W0:Y:S01]  /*0c10*/  @P0 LDC.64 R208, c[0x0][0x438] ;  /* 0x00010e00ffd00b82 */ /* 0x000e220000000a00 */
[----:B------:R-:W-:Y:S02]  /*0c20*/  SHF.L.U32 R225, R33, 0x10, RZ ;  /* 0x0000001021e17819 */ /* 0x000fe400000006ff */
[----:B------:R-:W-:Y:S01]  /*0c30*/  SHF.L.U32 R220, R34, 0x10, RZ ;  /* 0x0000001022dc7819 */ /* 0x000fe200000006ff */
[----:B0-----:R-:W-:-:S05]  /*0c40*/  @P0 IMAD.WIDE.U32 R208, R2, 0x20, R208 ;  /* 0x0000002002d00825 */ /* 0x001fca00078e00d0 */
[----:B------:R-:W5:Y:S04]  /*0c50*/  @P0 LDG.E.128 R132, desc[UR6][R208.64] ;  /* 0x00000006d0840981 */ /* 0x000f68000c1e1d00 */
[----:B------:R0:W5:Y:S02]  /*0c60*/  @P0 LDG.E.128 R136, desc[UR6][R208.64+0x10] ;  /* 0x00001006d0880981 */ /* 0x000164000c1e1d00 */
[----:B0-----:R-:W-:Y:S02]  /*0c70*/  SHF.L.U32 R208, R35, 0x10, RZ ;  /* 0x0000001023d07819 */ /* 0x001fe400000006ff */
[----:B------:R-:W-:Y:S02]  /*0c80*/  IADD3 R210, PT, PT, R210, 0x20, RZ ;  /* 0x00000020d2d27810 */ /* 0x000fe40007ffe0ff */
[----:B------:R-:W-:-:S02]  /*0c90*/  IADD3 R2, PT, PT, R2, 0x20, RZ ;  /* 0x0000002002027810 */ /* 0x000fc40007ffe0ff */
        /* <DEDUP_REMOVED lines=17> */
[----:B------:R-:W-:-:S05]  /*0db0*/  SHF.L.U32 R0, R0, 0x10, RZ ;  /* 0x0000001000007819 */ /* 0x000fca00000006ff */
[-C--:B------:R-:W-:Y:S01]  /*0dc0*/  FMUL.FTZ R235, R235, R0.reuse ;  /* 0x00000000ebeb7220 */ /* 0x080fe20000410000 */
[--C-:B------:R-:W-:Y:S01]  /*0dd0*/  FADD.FTZ R97, R97, R0.reuse ;  /* 0x0000000061617221 */ /* 0x100fe20000010000 */
[----:B------:R-:W-:Y:S01]  /*0de0*/  FFMA.FTZ R57, R16, R0, R57 ;  /* 0x0000000010397223 */ /* 0x000fe20000010039 */
[----:B------:R-:W-:Y:S01]  /*0df0*/  PRMT R0, R179, 0x7632, R0 ;  /* 0x00007632b3007816 */ /* 0x000fe20000000000 */
[----:B------:R-:W-:-:S03]  /*0e00*/  FADD.FTZ R187, -R3, R187 ;  /* 0x000000bb03bb7221 */ /* 0x000fc60000010100 */
[----:B------:R-:W-:Y:S01]  /*0e10*/  SHF.L.U32 R0, R0, 0x10, RZ ;  /* 0x0000001000007819 */ /* 0x000fe200000006ff */
[----:B------:R-:W-:-:S04]  /*0e20*/  FMUL.FTZ R247, R4, R187 ;  /* 0x000000bb04f77220 */ /* 0x000fc80000410000 */
[-C--:B------:R-:W-:Y:S01]  /*0e30*/  FMUL.FTZ R211, R23, R0.reuse ;  /* 0x0000000017d37220 */ /* 0x080fe20000410000 */
[----:B------:R-:W-:Y:S01]  /*0e40*/  FADD.FTZ R23, -R3, R180 ;  /* 0x000000b403177221 */ /* 0x000fe20000010100 */
[----:B------:R-:W-:Y:S01]  /*0e50*/  FADD.FTZ R99, R99, R0 ;  /* 0x0000000063637221 */ /* 0x000fe20000010000 */
[----:B------:R-:W-:Y:S01]  /*0e60*/  FFMA.FTZ R59, R247, R0, R59 ;  /* 0x00000000f73b7223 */ /* 0x000fe2000001003b */
[----:B------:R-:W-:Y:S01]  /*0e70*/  SHF.L.U32 R181, R176, 0x10, RZ ;  /* 0x00000010b0b57819 */ /* 0x000fe200000006ff */
[----:B------:R-:W-:Y:S01]  /*0e80*/  FMUL.FTZ R0, R4, R23 ;  /* 0x0000001704007220 */ /* 0x000fe20000410000 */
[----:B------:R-:W-:Y:S01]  /*0e90*/  SHF.L.U32 R23, R32, 0x10, RZ ;  /* 0x0000001020177819 */ /* 0x000fe200000006ff */
[----:B------:R-:W-:Y:S01]  /*0ea0*/  FADD.FTZ R191, -R3, R182 ;  /* 0x000000b603bf7221 */ /* 0x000fe20000010100 */
[----:B------:R-:W-:-:S03]  /*0eb0*/  SHF.L.U32 R177, R177, 0x10, RZ ;  /* 0x00000010b1b17819 */ /* 0x000fc600000006ff */
[----:B------:R-:W-:Y:S01]  /*0ec0*/  FMUL.FTZ R191, R4, R191 ;  /* 0x000000bf04bf7220 */ /* 0x000fe20000410000 */
[----:B------:R-:W-:Y:S01]  /*0ed0*/  FMUL.FTZ R23, R23, R181 ;  /* 0x000000b517177220 */ /* 0x000fe20000410000 */
[----:B------:R-:W-:Y:S01]  /*0ee0*/  FADD.FTZ R94, R94, R177 ;  /* 0x000000b15e5e7221 */ /* 0x000fe20000010000 */
[-C--:B------:R-:W-:Y:S01]  /*0ef0*/  FMUL.FTZ R225, R225, R177.reuse ;  /* 0x000000b1e1e17220 */ /* 0x080fe20000410000 */
[----:B------:R-:W-:Y:S01]  /*0f00*/  FFMA.FTZ R54, R191, R177, R54 ;  /* 0x000000b1bf367223 */ /* 0x000fe20000010036 */
[----:B------:R-:W-:Y:S01]  /*0f10*/  SHF.L.U32 R177, R178, 0x10, RZ ;  /* 0x00000010b2b17819 */ /* 0x000fe200000006ff */
[----:B------:R-:W-:Y:S01]  /*0f20*/  FADD.FTZ R176, RZ, R23 ;  /* 0x00000017ffb07221 */ /* 0x000fe20000010000 */
[----:B------:R-:W-:Y:S01]  /*0f30*/  FFMA.FTZ R178, R0, R23, RZ ;  /* 0x0000001700b27223 */ /* 0x000fe200000100ff */
        /* <DEDUP_REMOVED lines=20> */
[----:B------:R-:W-:Y:S02]  /*1080*/  FFMA.FTZ R176, R16, R235, R181 ;  /* 0x000000eb10b07223 */ /* 0x000fe400000100b5 */
[----:B------:R-:W-:Y:S02]  /*1090*/  FADD.FTZ R177, R177, R208 ;  /* 0x000000d0b1b17221 */ /* 0x000fe40000010000 */
[----:B------:R-:W-:Y:S01]  /*10a0*/  FFMA.FTZ R176, R209, R208, R176 ;  /* 0x000000d0d1b07223 */ /* 0x000fe200000100b0 */
[----:B------:R0:W-:Y:S01]  /*10b0*/  STL [R1], R211 ;  /* 0x000000d301007387 */ /* 0x0001e20000100800 */
[----:B------:R-:W-:Y:S01]  /*10c0*/  FADD.FTZ R212, R177, R211 ;  /* 0x000000d3b1d47221 */ /* 0x000fe20000010000 */
[----:B------:R-:W-:Y:S01]  /*10d0*/  FADD.FTZ R98, R98, R179 ;  /* 0x000000b362627221 */ /* 0x000fe20000010000 */
[----:B------:R-:W-:Y:S01]  /*10e0*/  FFMA.FTZ R58, R209, R179, R58 ;  /* 0x000000b3d13a7223 */ /* 0x000fe2000001003a */
[----:B0-----:R-:W-:-:S07]  /*10f0*/  FFMA.FTZ R211, R247, R211, R176 ;  /* 0x000000d3f7d37223 */ /* 0x001fce00000100b0 */
.L_x_6836:
[----:B------:R-:W-:Y:S05]  /*1100*/  BSYNC.RECONVERGENT B2 ;  /* 0x0000000000027941 */ /* 0x000fea0003800200 */
.L_x_6835:
        /* <DEDUP_REMOVED lines=13> */
[----:B------:R-:W-:Y:S02]  /*11e0*/  ISETP.NE.U32.AND P0, PT, RZ, UR10, PT ;  /* 0x0000000aff007c0c */ /* 0x000fe4000bf05070 */
[----:B------:R-:W-:Y:S02]  /*11f0*/  PRMT R234, R38, 0x7632, R234 ;  /* 0x0000763226ea7816 */ /* 0x000fe400000000ea */
[----:B------:R-:W-:Y:S02]  /*1200*/  ISETP.NE.AND.EX P0, PT, RZ, UR11, PT, P0 ;  /* 0x0000000bff007c0c */ /* 0x000fe4000bf05300 */
[----:B------:R-:W-:Y:S02]  /*1210*/  SHF.L.U32 R234, R234, 0x10, RZ ;  /* 0x00000010eaea7819 */ /* 0x000fe400000006ff */
[----:B------:R-:W-:-:S04]  /*1220*/  PRMT R252, R39, 0x7632, R252 ;  /* 0x0000763227fc7816 */ /* 0x000fc800000000fc */
[----:B------:R-:W-:-:S05]  /*1230*/  SHF.L.U32 R252, R252, 0x10, RZ ;  /* 0x00000010fcfc7819 */ /* 0x000fca00000006ff */
[----:B------:R-:W0:Y:S01]  /*1240*/  @P0 LDC.64 R206, c[0x0][0x438] ;  /* 0x00010e00ffce0b82 */ /* 0x000e220000000a00 */
[----:B------:R-:W-:Y:S02]  /*1250*/  SHF.L.U32 R231, R36, 0x10, RZ ;  /* 0x0000001024e77819 */ /* 0x000fe400000006ff */
        /* <DEDUP_REMOVED lines=31> */
[----:B------:R-:W-:Y:S01]  /*1450*/  FMUL.FTZ R246, R4, R187 ;  /* 0x000000bb04f67220 */ /* 0x000fe20000410000 */
[----:B------:R-:W-:Y:S02]  /*1460*/  FADD.FTZ R183, -R3, R180 ;  /* 0x000000b403b77221 */ /* 0x000fe40000010100 */
[----:B------:R-:W-:Y:S02]  /*1470*/  SHF.L.U32 R20, R20, 0x10, RZ ;  /* 0x0000001014147819 */ /* 0x000fe400000006ff */
[----:B------:R-:W-:-:S03]  /*1480*/  SHF.L.U32 R181, R176, 0x10, RZ ;  /* 0x00000010b0b57819 */ /* 0x000fc600000006ff */
[-C--:B------:R-:W-:Y:S01]  /*1490*/  FMUL.FTZ R252, R252, R20.reuse ;  /* 0x00000014fcfc7220 */ /* 0x080fe20000410000 */
[----:B------:R-:W-:Y:S01]  /*14a0*/  FADD.FTZ R147, R147, R20 ;  /* 0x0000001493937221 */ /* 0x000fe20000010000 */
[----:B------:R-:W-:Y:S01]  /*14b0*/  FFMA.FTZ R107, R246, R20, R107 ;  /* 0x00000014f66b7223 */ /* 0x000fe2000001006b */
[C---:B------:R-:W-:Y:S01]  /*14c0*/  FMUL.FTZ R20, R4.reuse, R183 ;  /* 0x000000b704147220 */ /* 0x040fe20000410000 */
[----:B------:R-:W-:Y:S01]  /*14d0*/  FADD.FTZ R183, -R3, R182 ;  /* 0x000000b603b77221 */ /* 0x000fe20000010100 */
[----:B------:R-:W-:Y:S01]  /*14e0*/  SHF.L.U32 R177, R177, 0x10, RZ ;  /* 0x00000010b1b17819 */ /* 0x000fe200000006ff */
[----:B------:R-:W-:Y:S02]  /*14f0*/  FMUL.FTZ R231, R231, R181 ;  /* 0x000000b5e7e77220 */ /* 0x000fe40000410000 */
[----:B------:R-:W-:Y:S02]  /*1500*/  FMUL.FTZ R190, R4, R183 ;  /* 0x000000b704be7220 */ /* 0x000fe40000410000 */
        /* <DEDUP_REMOVED lines=33> */
.L_x_6838:
[----:B------:R-:W-:Y:S05]  /*1720*/  BSYNC.RECONVERGENT B2 ;  /* 0x0000000000027941 */ /* 0x000fea0003800200 */
.L_x_6837:
        /* <DEDUP_REMOVED lines=9> */
[----:B------:R-:W-:Y:S02]  /*17c0*/  PRMT R241, R40, 0x7632, R241 ;  /* 0x0000763228f17816 */ /* 0x000fe400000000f1 */
[----:B------:R-:W-:Y:S02]  /*17d0*/  ISETP.NE.U32.AND P0, PT, RZ, UR10, PT ;  /* 0x0000000aff007c0c */ /* 0x000fe4000bf05070 */
[----:B------:R-:W-:Y:S02]  /*17e0*/  SHF.L.U32 R241, R241, 0x10, RZ ;  /* 0x00000010f1f17819 */ /* 0x000fe400000006ff */
[----:B------:R-:W-:-:S02]  /*17f0*/  ISETP.NE.AND.EX P0, PT, RZ, UR11, PT, P0 ;  /* 0x0000000bff007c0c */ /* 0x000fc4000bf05300 */
[----:B------:R-:W-:-:S04]  /*1800*/  PRMT R237, R41, 0x7632, R237 ;  /* 0x0000763229ed7816 */ /* 0x000fc800000000ed */
[----:B------:R-:W-:Y:S02]  /*1810*/  SHF.L.U32 R237, R237, 0x10, RZ ;  /* 0x00000010eded7819 */ /* 0x000fe400000006ff */
[----:B------:R-:W-:-:S05]  /*1820*/  PRMT R233, R42, 0x7632, R233 ;  /* 0x000076322ae97816 */ /* 0x000fca00000000e9 */
[----:B------:R-:W0:Y:S01]  /*1830*/  @P0 LDC.64 R204, c[0x0][0x438] ;  /* 0x00010e00ffcc0b82 */ /* 0x000e220000000a00 */
[----:B------:R-:W-:Y:S02]  /*1840*/  SHF.L.U32 R233, R233, 0x10, RZ ;  /* 0x00000010e9e97819 */ /* 0x000fe400000006ff */
[----:B------:R-:W-:Y:S02]  /*1850*/  SHF.L.U32 R230, R40, 0x10, RZ ;  /* 0x0000001028e67819 */ /* 0x000fe400000006ff */
[----:B------:R-:W-:Y:S02]  /*1860*/  PRMT R251, R43, 0x7632, R251 ;  /* 0x000076322bfb7816 */ /* 0x000fe400000000fb */
        /* <DEDUP_REMOVED lines=24> */
[----:B------:R-:W-:Y:S02]  /*19f0*/  PRMT R18, R178, 0x7632, R18 ;  /* 0x00007632b2127816 */ /* 0x000fe40000000012 */
[----:B------:R-:W-:Y:S02]  /*1a00*/  PRMT R21, R179, 0x7632, R21 ;  /* 0x00007632b3157816 */ /* 0x000fe40000000015 */
[----:B------:R-:W-:Y:S01]  /*1a10*/  SHF.L.U32 R198, R18, 0x10, RZ ;  /* 0x0000001012c67819 */ /* 0x000fe200000006ff */
[----:B------:R-:W-:Y:S01]  /*1a20*/  FMUL.FTZ R18, R4, R185 ;  /* 0x000000b904127220 */ /* 0x000fe20000410000 */
[----:B------:R-:W-:-:S03]  /*1a30*/  SHF.L.U32 R181, R176, 0x10, RZ ;  /* 0x00000010b0b57819 */ /* 0x000fc600000006ff */
[-C--:B------:R-:W-:Y:S01]  /*1a40*/  FMUL.FTZ R233, R233, R198.reuse ;  /* 0x000000c6e9e97220 */ /* 0x080fe20000410000 */
[----:B------:R-:W-:Y:S01]  /*1a50*/  FADD.FTZ R113, R113, R198 ;  /* 0x000000c671717221 */ /* 0x000fe20000010000 */
[----:B------:R-:W-:Y:S01]  /*1a60*/  FFMA.FTZ R73, R18, R198, R73 ;  /* 0x000000c612497223 */ /* 0x000fe20000010049 */
[----:B------:R-:W-:Y:S01]  /*1a70*/  SHF.L.U32 R198, R21, 0x10, RZ ;  /* 0x0000001015c67819 */ /* 0x000fe200000006ff */
[C---:B------:R-:W-:Y:S01]  /*1a80*/  FADD.FTZ R21, -R3.reuse, R180 ;  /* 0x000000b403157221 */ /* 0x040fe20000010100 */
[C---:B------:R-:W-:Y:S01]  /*1a90*/  FADD.FTZ R189, -R3.reuse, R182 ;  /* 0x000000b603bd7221 */ /* 0x040fe20000010100 */
[----:B------:R-:W-:Y:S01]  /*1aa0*/  FADD.FTZ R187, -R3, R187 ;  /* 0x000000bb03bb7221 */ /* 0x000fe20000010100 */
[----:B------:R-:W-:Y:S01]  /*1ab0*/  FMUL.FTZ R230, R230, R181 ;  /* 0x000000b5e6e67220 */ /* 0x000fe20000410000 */
[C---:B------:R-:W-:Y:S01]  /*1ac0*/  FMUL.FTZ R21, R4.reuse, R21 ;  /* 0x0000001504157220 */ /* 0x040fe20000410000 */
        /* <DEDUP_REMOVED lines=8> */
[----:B------:R-:W-:Y:S01]  /*1b50*/  FADD.FTZ R110, R110, R177 ;  /* 0x000000b16e6e7221 */ /* 0x000fe20000010000 */
[-C--:B------:R-:W-:Y:S01]  /*1b60*/  FFMA.FTZ R70, R189, R177.reuse, R70 ;  /* 0x000000b1bd467223 */ /* 0x080fe20000010046 */
[----:B------:R-:W-:Y:S01]  /*1b70*/  FMUL.FTZ R223, R223, R177 ;  /* 0x000000b1dfdf7220 */ /* 0x000fe20000410000 */
[-C--:B------:R-:W-:Y:S01]  /*1b80*/  FMUL.FTZ R251, R251, R198.reuse ;  /* 0x000000c6fbfb7220 */ /* 0x080fe20000410000 */
        /* <DEDUP_REMOVED lines=11> */
[----:B------:R-:W-:Y:S02]  /*1c40*/  FADD.FTZ R205, -R3, R186 ;  /* 0x000000ba03cd7221 */ /* 0x000fe40000010100 */
        /* <DEDUP_REMOVED lines=12> */
[----:B------:R-:W-:-:S03]  /*1d10*/  FFMA.FTZ R176, R205, R204, R176 ;  /* 0x000000cccdb07223 */ /* 0x000fc600000100b0 */
[----:B------:R-:W-:Y:S01]  /*1d20*/  FADD.FTZ R212, R212, R251 ;  /* 0x000000fbd4d47221 */ /* 0x000fe20000010000 */
[----:B------:R-:W-:-:S07]  /*1d30*/  FFMA.FTZ R211, R245, R251, R176 ;  /* 0x000000fbf5d37223 */ /* 0x000fce00000100b0 */
.L_x_6840:
[----:B------:R-:W-:Y:S05]  /*1d40*/  BSYNC.RECONVERGENT B2 ;  /* 0x0000000000027941 */ /* 0x000fea0003800200 */
.L_x_6839:
[----:B------:R-:W-:Y:S04]  /*1d50*/  BSSY.RECONVERGENT B2, `(.L_x_6841) ;  /* 0x0000063000027945 */ /* 0x000fe80003800200 */
[----:B------:R-:W-:Y:S05]  /*1d60*/  @!P3 BRA `(.L_x_6842) ;  /* 0x000000040084b947 */ /* 0x000fea0003800000 */
[----:B------:R-:W0:Y:S01]  /*1d70*/  LDC.64 R176, c[0x0][0x428] ;  /* 0x00010a00ffb07b82 */ /* 0x000e220000000a00 */
[----:B------:R1:W-:Y:S07]  /*1d80*/  STL.64 [R1+0x18], R6 ;  /* 0x0000180601007387 */ /* 0x0003ee0000100a00 */
[----:B------:R-:W2:Y:S01]  /*1d90*/  LDC.64 R184, c[0x0][0x3a8] ;  /* 0x0000ea00ffb87b82 */ /* 0x000ea20000000a00 */
[----:B0-----:R-:W-:-:S06]  /*1da0*/  IMAD.WIDE.U32 R176, R210, 0x10, R176 ;  /* 0x00000010d2b07825 */ /* 0x001fcc00078e00b0 */
[----:B------:R-:W3:Y:S01]  /*1db0*/  LDG.E.128 R176, desc[UR6][R176.64] ;  /* 0x00000006b0b07981 */ /* 0x000ee2000c1e1d00 */
[----:B--2---:R-:W-:-:S05]  /*1dc0*/  IMAD.WIDE.U32 R184, R2, 0x20, R184 ;  /* 0x0000002002b87825 */ /* 0x004fca00078e00b8 */
[----:B------:R-:W2:Y:S04]  /*1dd0*/  LDG.E.128 R180, desc[UR6][R184.64] ;  /* 0x00000006b8b47981 */ /* 0x000ea8000c1e1d00 */
[----:B------:R-:W4:Y:S01]  /*1de0*/  LDG.E.128 R184, desc[UR6][R184.64+0x10] ;  /* 0x00001006b8b87981 */ /* 0x000f22000c1e1d00 */
[----:B------:R-:W-:-:S04]  /*1df0*/  ISETP.NE.U32.AND P0, PT, RZ, UR10, PT ;  /* 0x0000000aff007c0c */ /* 0x000fc8000bf05070 */
[----:B------:R-:W-:-:S13]  /*1e00*/  ISETP.NE.AND.EX P0, PT, RZ, UR11, PT, P0 ;  /* 0x0000000bff007c0c */ /* 0x000fda000bf05300 */
[----:B-1----:R-:W0:Y:S02]  /*1e10*/  @P0 LDC.64 R6, c[0x0][0x438] ;  /* 0x00010e00ff060b82 */ /* 0x002e240000000a00 */
[----:B0-----:R-:W-:-:S05]  /*1e20*/  @P0 IMAD.WIDE.U32 R6, R2, 0x20, R6 ;  /* 0x0000002002060825 */ /* 0x001fca00078e0006 */
[----:B------:R0:W5:Y:S04]  /*1e30*/  @P0 LDG.E.128 R156, desc[UR6][R6.64] ;  /* 0x00000006069c0981 */ /* 0x000168000c1e1d00 */
[----:B------:R0:W5:Y:S04]  /*1e40*/  @P0 LDG.E.128 R160, desc[UR6][R6.64+0x10] ;  /* 0x0000100606a00981 */ /* 0x000168000c1e1d00 */
[----:B------:R0:W5:Y:S01]  /*1e50*/  LDL.LU.64 R6, [R1+0x18] ;  /* 0x0000180001067983 */ /* 0x0001620000300a00 */
[----:B------:R-:W-:Y:S02]  /*1e60*/  PRMT R240, R44, 0x7632, R240 ;  /* 0x000076322cf07816 */ /* 0x000fe400000000f0 */
[----:B------:R-:W-:-:S02]  /*1e70*/  PRMT R236, R45, 0x7632, R236 ;  /* 0x000076322dec7816 */ /* 0x000fc400000000ec */
[----:B------:R-:W-:Y:S02]  /*1e80*/  SHF.L.U32 R240, R240, 0x10, RZ ;  /* 0x00000010f0f07819 */ /* 0x000fe400000006ff */
[----:B------:R-:W-:Y:S02]  /*1e90*/  SHF.L.U32 R236, R236, 0x10, RZ ;  /* 0x00000010ecec7819 */ /* 0x000fe400000006ff */
[----:B------:R-:W-:-:S04]  /*1ea0*/  PRMT R232, R46, 0x7632, R232 ;  /* 0x000076322ee87816 */ /* 0x000fc800000000e8 */
[----:B------:R-:W-:Y:S02]  /*1eb0*/  SHF.L.U32 R232, R232, 0x10, RZ ;  /* 0x00000010e8e87819 */ /* 0x000fe400000006ff */
[----:B------:R-:W-:-:S04]  /*1ec0*/  PRMT R250, R47, 0x7632, R250 ;  /* 0x000076322ffa7816 */ /* 0x000fc800000000fa */
[----:B------:R-:W-:Y:S02]  /*1ed0*/  SHF.L.U32 R250, R250, 0x10, RZ ;  /* 0x00000010fafa7819 */ /* 0x000fe400000006ff */
[----:B------:R-:W-:Y:S02]  /*1ee0*/  SHF.L.U32 R229, R44, 0x10, RZ ;  /* 0x000000102ce57819 */ /* 0x000fe400000006ff */
[----:B------:R-:W-:Y:S02]  /*1ef0*/  SHF.L.U32 R222, R45, 0x10, RZ ;  /* 0x000000102dde7819 */ /* 0x000fe400000006ff */
[----:B------:R-:W-:Y:S02]  /*1f00*/  SHF.L.U32 R217, R46, 0x10, RZ ;  /* 0x000000102ed97819 */ /* 0x000fe400000006ff */
[----:B------:R-:W-:Y:S02]  /*1f10*/  SHF.L.U32 R214, R47, 0x10, RZ ;  /* 0x000000102fd67819 */ /* 0x000fe400000006ff */
[----:B------:R-:W-:-:S02]  /*1f20*/  IADD3 R210, PT, PT, R210, 0x20, RZ ;  /* 0x00000020d2d27810 */ /* 0x000fc40007ffe0ff */
[----:B------:R-:W-:Y:S02]  /*1f30*/  IADD3 R2, PT, PT, R2, 0x20, RZ ;  /* 0x0000002002027810 */ /* 0x000fe40007ffe0ff */
[----:B---3--:R-:W-:Y:S02]  /*1f40*/  PRMT R11, R176, 0x7632, R11 ;  /* 0x00007632b00b7816 */ /* 0x008fe4000000000b */
[----:B------:R-:W-:Y:S02]  /*1f50*/  PRMT R15, R177, 0x7632, R15 ;  /* 0x00007632b10f7816 */ /* 0x000fe4000000000f */
[----:B------:R-:W-:Y:S01]  /*1f60*/  SHF.L.U32 R22, R11, 0x10, RZ ;  /* 0x000000100b167819 */ /* 0x000fe200000006ff */
[C---:B--2---:R-:W-:Y:S01]  /*1f70*/  FADD.FTZ R181, -R3.reuse, R181 ;  /* 0x000000b503b57221 */ /* 0x044fe20000010100 */
[----:B------:R-:W-:-:S03]  /*1f80*/  FADD.FTZ R183, -R3, R183 ;  /* 0x000000b703b77221 */ /* 0x000fc60000010100 */
[----:B-----5:R-:W-:Y:S01]  /*1f90*/  FMUL.FTZ R11, R4, R181 ;  /* 0x000000b5040b7220 */ /* 0x020fe20000410000 */
[-C--:B------:R-:W-:Y:S01]  /*1fa0*/  FMUL.FTZ R240, R240, R22.reuse ;  /* 0x00000016f0f07220 */ /* 0x080fe20000410000 */
[----:B------:R-:W-:Y:S02]  /*1fb0*/  FADD.FTZ R117, R117, R22 ;  /* 0x0000001675757221 */ /* 0x000fe40000010000 */
[----:B------:R-:W-:Y:S01]  /*1fc0*/  FFMA.FTZ R77, R11, R22, R77 ;  /* 0x000000160b4d7223 */ /* 0x000fe2000001004d */
[----:B------:R-:W-:Y:S01]  /*1fd0*/  SHF.L.U32 R22, R15, 0x10, RZ ;  /* 0x000000100f167819 */ /* 0x000fe200000006ff */
[----:B------:R-:W-:Y:S01]  /*1fe0*/  FMUL.FTZ R15, R4, R183 ;  /* 0x000000b7040f7220 */ /* 0x000fe20000410000 */
[----:B------:R-:W-:Y:S01]  /*1ff0*/  PRMT R19, R178, 0x7632, R19 ;  /* 0x00007632b2137816 */ /* 0x000fe20000000013 */
[----:B----4-:R-:W-:Y:S02]  /*2000*/  FADD.FTZ R185, -R3, R185 ;  /* 0x000000b903b97221 */ /* 0x010fe40000010100 */
[-C--:B------:R-:W-:Y:S01]  /*2010*/  FMUL.FTZ R236, R236, R22.reuse ;  /* 0x00000016ecec7220 */ /* 0x080fe20000410000 */
[----:B------:R-:W-:Y:S01]  /*2020*/  FFMA.FTZ R79, R15, R22, R79 ;  /* 0x000000160f4f7223 */ /* 0x000fe2000001004f */
[----:B------:R-:W-:Y:S01]  /*2030*/  FADD.FTZ R119, R119, R22 ;  /* 0x0000001677777221 */ /* 0x000fe20000010000 */
        /* <DEDUP_REMOVED lines=52> */
.L_x_6842:
[----:B------:R-:W-:Y:S05]  /*2380*/  BSYNC.RECONVERGENT B2 ;  /* 0x0000000000027941 */ /* 0x000fea0003800200 */
.L_x_6841:
        /* <DEDUP_REMOVED lines=10> */
[----:B------:R-:W0:Y:S01]  /*2430*/  @P0 LDC.64 R192, c[0x0][0x438] ;  /* 0x00010e00ffc00b82 */ /* 0x000e220000000a00 */
[----:B------:R-:W-:-:S04]  /*2440*/  PRMT R228, R48, 0x7632, R228 ;  /* 0x0000763230e47816 */ /* 0x000fc800000000e4 */
[----:B------:R-:W-:Y:S02]  /*2450*/  SHF.L.U32 R228, R228, 0x10, RZ ;  /* 0x00000010e4e47819 */ /* 0x000fe400000006ff */
[----:B------:R-:W-:Y:S01]  /*2460*/  PRMT R227, R49, 0x7632, R227 ;  /* 0x0000763231e37816 */ /* 0x000fe200000000e3 */
[----:B0-----:R-:W-:-:S05]  /*2470*/  @P0 IMAD.WIDE.U32 R192, R2, 0x20, R192 ;  /* 0x0000002002c00825 */ /* 0x001fca00078e00c0 */
[----:B------:R-:W5:Y:S04]  /*2480*/  @P0 LDG.E.128 R164, desc[UR6][R192.64] ;  /* 0x00000006c0a40981 */ /* 0x000f68000c1e1d00 */
[----:B------:R0:W5:Y:S01]  /*2490*/  @P0 LDG.E.128 R168, desc[UR6][R192.64+0x10] ;  /* 0x00001006c0a80981 */ /* 0x000162000c1e1d00 */
[----:B------:R-:W-:Y:S02]  /*24a0*/  SHF.L.U32 R227, R227, 0x10, RZ ;  /* 0x00000010e3e37819 */ /* 0x000fe400000006ff */
[----:B------:R-:W-:-:S04]  /*24b0*/  PRMT R226, R50, 0x7632, R226 ;  /* 0x0000763232e27816 */ /* 0x000fc800000000e2 */
[----:B------:R-:W-:Y:S02]  /*24c0*/  SHF.L.U32 R226, R226, 0x10, RZ ;  /* 0x00000010e2e27819 */ /* 0x000fe400000006ff */
[----:B------:R-:W-:Y:S02]  /*24d0*/  SHF.L.U32 R221, R48, 0x10, RZ ;  /* 0x0000001030dd7819 */ /* 0x000fe400000006ff */
[----:B------:R-:W-:-:S04]  /*24e0*/  PRMT R248, R51, 0x7632, R248 ;  /* 0x0000763233f87816 */ /* 0x000fc800000000f8 */
[----:B------:R-:W-:Y:S02]  /*24f0*/  SHF.L.U32 R248, R248, 0x10, RZ ;  /* 0x00000010f8f87819 */ /* 0x000fe400000006ff */
[----:B------:R-:W-:Y:S02]  /*2500*/  SHF.L.U32 R216, R51, 0x10, RZ ;  /* 0x0000001033d87819 */ /* 0x000fe400000006ff */
[----:B--2---:R-:W-:-:S04]  /*2510*/  PRMT R2, R184, 0x7632, R2 ;  /* 0x00007632b8027816 */ /* 0x004fc80000000002 */
[----:B------:R-:W-:Y:S01]  /*2520*/  SHF.L.U32 R2, R2, 0x10, RZ ;  /* 0x0000001002027819 */ /* 0x000fe200000006ff */
[----:B---3--:R-:W-:-:S04]  /*2530*/  FADD.FTZ R203, -R3, R177 ;  /* 0x000000b103cb7221 */ /* 0x008fc80000010100 */
[----:B0----5:R-:W-:Y:S01]  /*2540*/  FMUL.FTZ R192, R4, R203 ;  /* 0x000000cb04c07220 */ /* 0x021fe20000410000 */
        /* <DEDUP_REMOVED lines=14> */
[C---:B------:R-:W-:Y:S01]  /*2630*/  FADD.FTZ R195, -R3.reuse, R176 ;  /* 0x000000b003c37221 */ /* 0x040fe20000010100 */
[----:B------:R-:W-:Y:S01]  /*2640*/  SHF.L.U32 R184, R184, 0x10, RZ ;  /* 0x00000010b8b87819 */ /* 0x000fe200000006ff */
[----:B------:R-:W-:Y:S02]  /*2650*/  FADD.FTZ R183, -R3, R183 ;  /* 0x000000b703b77221 */ /* 0x000fe40000010100 */
[-C--:B------:R-:W-:Y:S01]  /*2660*/  FMUL.FTZ R226, R226, R2.reuse ;  /* 0x00000002e2e27220 */ /* 0x080fe20000410000 */
[----:B------:R-:W-:Y:S01]  /*2670*/  FFMA.FTZ R89, R194, R2, R89 ;  /* 0x00000002c2597223 */ /* 0x000fe20000010059 */
[--C-:B------:R-:W-:Y:S01]  /*2680*/  FADD.FTZ R129, R129, R2.reuse ;  /* 0x0000000281817221 */ /* 0x100fe20000010000 */
[----:B------:R-:W-:Y:S01]  /*2690*/  PRMT R2, R187, 0x7632, R2 ;  /* 0x00007632bb027816 */ /* 0x000fe20000000002 */
[----:B------:R-:W-:Y:S01]  /*26a0*/  FMUL.FTZ R195, R4, R195 ;  /* 0x000000c304c37220 */ /* 0x000fe20000410000 */
[----:B------:R-:W-:Y:S01]  /*26b0*/  FMUL.FTZ R221, R221, R184 ;  /* 0x000000b8dddd7220 */ /* 0x000fe20000410000 */
[C---:B------:R-:W-:Y:S01]  /*26c0*/  FADD.FTZ R177, -R3.reuse, R178 ;  /* 0x000000b203b17221 */ /* 0x040fe20000010100 */
[----:B------:R-:W-:Y:S01]  /*26d0*/  SHF.L.U32 R2, R2, 0x10, RZ ;  /* 0x0000001002027819 */ /* 0x000fe200000006ff */
[C---:B------:R-:W-:Y:S01]  /*26e0*/  FADD.FTZ R179, -R3.reuse, R180 ;  /* 0x000000b403b37221 */ /* 0x040fe20000010100 */
[----:B------:R-:W-:Y:S01]  /*26f0*/  FADD.FTZ R215, -R3, R182 ;  /* 0x000000b603d77221 */ /* 0x000fe20000010100 */
[----:B------:R-:W-:Y:S01]  /*2700*/  FMUL.FTZ R249, R4, R183 ;  /* 0x000000b704f97220 */ /* 0x000fe20000410000 */
[----:B------:R-:W-:Y:S01]  /*2710*/  SHF.L.U32 R185, R185, 0x10, RZ ;  /* 0x00000010b9b97819 */ /* 0x000fe200000006ff */
[----:B------:R-:W-:Y:S01]  /*2720*/  FADD.FTZ R3, R212, R221 ;  /* 0x000000ddd4037221 */ /* 0x000fe20000010000 */
[----:B------:R-:W-:Y:S01]  /*2730*/  SHF.L.U32 R203, R49, 0x10, RZ ;  /* 0x0000001031cb7819 */ /* 0x000fe200000006ff */
[----:B------:R-:W-:Y:S01]  /*2740*/  FFMA.FTZ R211, R195, R221, R211 ;  /* 0x000000ddc3d37223 */ /* 0x000fe200000100d3 */
[-C--:B------:R-:W-:Y:S01]  /*2750*/  FMUL.FTZ R248, R248, R2.reuse ;  /* 0x00000002f8f87220 */ /* 0x080fe20000410000 */
[----:B------:R-:W-:Y:S01]  /*2760*/  FFMA.FTZ R91, R249, R2, R91 ;  /* 0x00000002f95b7223 */ /* 0x000fe2000001005b */
        /* <DEDUP_REMOVED lines=33> */
.L_x_6834:
        /* <DEDUP_REMOVED lines=16> */
[----:B------:R-:W1:Y:S01]  /*2a80*/  @P0 LDC.64 R2, c[0x0][0x438] ;  /* 0x00010e00ff020b82 */ /* 0x000e620000000a00 */
[----:B------:R-:W-:-:S07]  /*2a90*/  ISETP.GE.U32.AND P4, PT, R7, 0x80, PT ;  /* 0x000000800700780c */ /* 0x000fce0003f86070 */
[----:B0-----:R-:W0:Y:S08]  /*2aa0*/  @P2 LDC.64 R176, c[0x0][0x438] ;  /* 0x00010e00ffb02b82 */ /* 0x001e300000000a00 */
[----:B------:R-:W2:Y:S01]  /*2ab0*/  @P3 LDC.64 R182, c[0x0][0x438] ;  /* 0x00010e00ffb63b82 */ /* 0x000ea20000000a00 */
[C---:B-1----:R-:W-:Y:S01]  /*2ac0*/  @P0 IMAD.WIDE.U32 R2, R178.reuse, 0x20, R2 ;  /* 0x00000020b2020825 */ /* 0x042fe200078e0002 */
[----:B------:R-:W-:-:S06]  /*2ad0*/  @P0 IADD3 R178, PT, PT, R178, 0x20, RZ ;  /* 0x00000020b2b20810 */ /* 0x000fcc0007ffe0ff */
[----:B------:R-:W1:Y:S01]  /*2ae0*/  @P4 LDC.64 R180, c[0x0][0x438] ;  /* 0x00010e00ffb44b82 */ /* 0x000e620000000a00 */
[----:B------:R-:W5:Y:S04]  /*2af0*/  @P0 LDG.E.128 R132, desc[UR6][R2.64] ;  /* 0x0000000602840981 */ /* 0x000f68000c1e1d00 */
[----:B------:R0:W5:Y:S01]  /*2b00*/  @P0 LDG.E.128 R136, desc[UR6][R2.64+0x10] ;  /* 0x0000100602880981 */ /* 0x000162000c1e1d00 */
[----:B------:R-:W-:Y:S01]  /*2b10*/  ISETP.GE.U32.AND P0, PT, R7, 0xa0, PT ;  /* 0x000000a00700780c */ /* 0x000fe20003f06070 */
[----:B0-----:R-:W-:-:S12]  /*2b20*/  @P2 IMAD.WIDE.U32 R2, R178, 0x20, R176 ;  /* 0x00000020b2022825 */ /* 0x001fd800078e00b0 */
[----:B------:R-:W0:Y:S01]  /*2b30*/  @P0 LDC.64 R176, c[0x0][0x438] ;  /* 0x00010e00ffb00b82 */ /* 0x000e220000000a00 */
[----:B------:R-:W-:Y:S01]  /*2b40*/  @P2 IADD3 R178, PT, PT, R178, 0x20, RZ ;  /* 0x00000020b2b22810 */ /* 0x000fe20007ffe0ff */
[----:B------:R-:W5:Y:S04]  /*2b50*/  @P2 LDG.E.128 R28, desc[UR6][R2.64] ;  /* 0x00000006021c2981 */ /* 0x000f68000c1e1d00 */
[----:B------:R2:W5:Y:S02]  /*2b60*/  @P2 LDG.E.128 R24, desc[UR6][R2.64+0x10] ;  /* 0x0000100602182981 */ /* 0x000564000c1e1d00 */
[C---:B--2---:R-:W-:Y:S01]  /*2b70*/  @P3 IMAD.WIDE.U32 R2, R178.reuse, 0x20, R182 ;  /* 0x00000020b2023825 */ /* 0x044fe200078e00b6 */
[----:B------:R-:W-:-:S04]  /*2b80*/  @P3 IADD3 R178, PT, PT, R178, 0x20, RZ ;  /* 0x00000020b2b23810 */ /* 0x000fc80007ffe0ff */
[----:B------:R-:W5:Y:S04]  /*2b90*/  @P3 LDG.E.128 R148, desc[UR6][R2.64] ;  /* 0x0000000602943981 */ /* 0x000f68000c1e1d00 */
[----:B------:R1:W5:Y:S02]  /*2ba0*/  @P3 LDG.E.128 R152, desc[UR6][R2.64+0x10] ;  /* 0x0000100602983981 */ /* 0x000364000c1e1d00 */
[C---:B-1----:R-:W-:Y:S01]  /*2bb0*/  @P4 IMAD.WIDE.U32 R2, R178.reuse, 0x20, R180 ;  /* 0x00000020b2024825 */ /* 0x042fe200078e00b4 */
[----:B------:R-:W-:-:S04]  /*2bc0*/  @P4 IADD3 R178, PT, PT, R178, 0x20, RZ ;  /* 0x00000020b2b24810 */ /* 0x000fc80007ffe0ff */
[----:B------:R1:W5:Y:S01]  /*2bd0*/  @P4 LDG.E.128 R156, desc[UR6][R2.64] ;  /* 0x00000006029c4981 */ /* 0x000362000c1e1d00 */
[----:B0-----:R-:W-:-:S03]  /*2be0*/  @P0 IMAD.WIDE.U32 R176, R178, 0x20, R176 ;  /* 0x00000020b2b00825 */ /* 0x001fc600078e00b0 */
[----:B------:R1:W5:Y:S04]  /*2bf0*/  @P4 LDG.E.128 R160, desc[UR6][R2.64+0x10] ;  /* 0x0000100602a04981 */ /* 0x000368000c1e1d00 */
[----:B------:R1:W5:Y:S04]  /*2c00*/  @P0 LDG.E.128 R164, desc[UR6][R176.64] ;  /* 0x00000006b0a40981 */ /* 0x000368000c1e1d00 */
[----:B------:R1:W5:Y:S02]  /*2c10*/  @P0 LDG.E.128 R168, desc[UR6][R176.64+0x10] ;  /* 0x00001006b0a80981 */ /* 0x000364000c1e1d00 */
.L_x_6843:
[----:B------:R-:W-:Y:S05]  /*2c20*/  BSYNC.RECONVERGENT B1 ;  /* 0x0000000000017941 */ /* 0x000fea0003800200 */
.L_x_6833:
[----:B------:R-:W2:Y:S01]  /*2c30*/  LDL R210, [R1+0x10] ;  /* 0x0000100001d27983 */ /* 0x000ea20000100800 */
[----:B------:R-:W-:Y:S01]  /*2c40*/  UMOV UR4, 0xffffffff ;  /* 0xffffffff00047882 */ /* 0x000fe20000000000 */
[----:B--2---:R-:W-:Y:S02]  /*2c50*/  ISETP.GE.AND P2, PT, R210, 0x1, PT ;  /* 0x00000001d200780c */ /* 0x004fe40003f46270 */
[----:B------:R-:W-:Y:S11]  /*2c60*/  BRA.DIV UR4, `(.L_x_6844) ;  /* 0x0000008604907947 */ /* 0x000ff6000b800000 */
[----:B0-----:R-:W0:Y:S04]  /*2c70*/  SHFL.BFLY PT, R178, R212, 0x1, 0x1f ;  /* 0x0c201f00d4b27f89 */ /* 0x001e2800000e0000 */
[----:B------:R-:W2:Y:S01]  /*2c80*/  SHFL.BFLY PT, R180, R211, 0x1, 0x1f ;  /* 0x0c201f00d3b47f89 */ /* 0x000ea200000e0000 */
[----:B0-----:R-:W-:Y:S01]  /*2c90*/  FADD.FTZ R181, R178, R212 ;  /* 0x000000d4b2b57221 */ /* 0x001fe20000010000 */
[----:B--2---:R-:W-:-:S04]  /*2ca0*/  FADD.FTZ R182, R180, R211 ;  /* 0x000000d3b4b67221 */ /* 0x004fc80000010000 */
[----:B------:R-:W0:Y:S04]  /*2cb0*/  SHFL.BFLY PT, R178, R181, 0x2, 0x1f ;  /* 0x0c401f00b5b27f89 */ /* 0x000e2800000e0000 */
        /* <DEDUP_REMOVED lines=11> */
[----:B------:R0:W2:Y:S04]  /*2d70*/  SHFL.BFLY PT, R182, R179, 0x10, 0x1f ;  /* 0x0e001f00b3b67f89 */ /* 0x0000a800000e0000 */
[----:B------:R0:W3:Y:S02]  /*2d80*/  SHFL.BFLY PT, R178, R180, 0x10, 0x1f ;  /* 0x0e001f00b4b27f89 */ /* 0x0000e400000e0000 */
.L_x_7032:
[----:B-1----:R-:W4:Y:S04]  /*2d90*/  LDL R3, [R1+0x4] ;  /* 0x0000040001037983 */ /* 0x002f280000100800 */
[----:B------:R-:W4:Y:S04]  /*2da0*/  LDL R181, [R1+0x8] ;  /* 0x0000080001b57983 */ /* 0x000f280000100800 */
[----:B------:R1:W5:Y:S01]  /*2db0*/  LDL.LU R177, [R1+0xc] ;  /* 0x00000c0001b17983 */ /* 0x0003620000300800 */
[----:B------:R-:W-:Y:S01]  /*2dc0*/  @P2 IADD3 R2, PT, PT, R210, -0x1, RZ ;  /* 0xffffffffd2022810 */ /* 0x000fe20007ffe0ff */
[----:B0-2---:R-:W-:Y:S01]  /*2dd0*/  FADD.FTZ R179, R179, R182 ;  /* 0x000000b6b3b37221 */ /* 0x005fe20000010000 */
[----:B------:R-:W-:Y:S01]  /*2de0*/  ISETP.GE.U32.AND P3, PT, R7, 0x20, PT ;  /* 0x000000200700780c */ /* 0x000fe20003f66070 */
[----:B---3--:R-:W-:Y:S01]  /*2df0*/  FADD.FTZ R178, R180, R178 ;  /* 0x000000b2b4b27221 */ /* 0x008fe20000010000 */
[----:B------:R-:W-:Y:S01]  /*2e00*/  ISETP.NE.AND P0, PT, RZ, UR8, PT ;  /* 0x00000008ff007c0c */ /* 0x000fe2000bf05270 */
[----:B------:R-:W-:Y:S01]  /*2e10*/  FMUL.FTZ R179, R179, UR9 ;  /* 0x00000009b3b37c20 */ /* 0x000fe20008410000 */
[----:B------:R-:W-:Y:S01]  /*2e20*/  BSSY.RECONVERGENT B2, `(.L_x_6845) ;  /* 0x0000172000027945 */ /* 0x000fe20003800200 */
[----:B------:R-:W-:-:S02]  /*2e30*/  HFMA2 R176, -RZ, RZ, 0, 0 ;  /* 0x00000000ffb07431 */ /* 0x000fc400000001ff */
[----:B------:R-:W-:Y:S01]  /*2e40*/  FMUL.FTZ R178, R178, UR9 ;  /* 0x00000009b2b27c20 */ /* 0x000fe20008410000 */
[----:B------:R-:W-:Y:S01]  /*2e50*/  FSEL R179, R179, RZ, !P0 ;  /* 0x000000ffb3b37208 */ /* 0x000fe20004000000 */
[----:B----4-:R-:W-:-:S05]  /*2e60*/  @P2 IMAD R2, R2, R3, RZ ;  /* 0x0000000302022224 */ /* 0x010fca00078e02ff */
[----:B------:R-:W-:-:S04]  /*2e70*/  @P2 SHF.R.S32.HI R3, RZ, 0x1f, R2 ;  /* 0x0000001fff032819 */ /* 0x000fc80000011402 */
[----:B------:R-:W-:-:S04]  /*2e80*/  @P2 LEA.HI R3, R3, R2, RZ, 0x3 ;  /* 0x0000000203032211 */ /* 0x000fc800078f18ff */
[----:B------:R-:W-:Y:S01]  /*2e90*/  @P2 LEA.HI.SX32 R176, R3, R181, 0x1d ;  /* 0x000000b503b02211 */ /* 0x000fe200078feaff */
[----:B-1----:R-:W-:Y:S06]  /*2ea0*/  @!P3 BRA `(.L_x_6846) ;  /* 0x0000001400a4b947 */ /* 0x002fec0003800000 */
        /* <DEDUP_REMOVED lines=14> */
[----:B-----5:R-:W-:-:S05]  /*2f90*/  FMUL.FTZ R3, R4, R3 ;  /* 0x0000000304037220 */ /* 0x020fca0000410000 */
[----:B------:R-:W-:-:S05]  /*2fa0*/  FSEL R3, R3, RZ, P0 ;  /* 0x000000ff03037208 */ /* 0x000fca0000000000 */
[----:B------:R-:W-:-:S05]  /*2fb0*/  FMUL.FTZ R3, R3, UR12 ;  /* 0x0000000c03037c20 */ /* 0x000fca0008410000 */
[----:B------:R-:W-:-:S04]  /*2fc0*/  F2FP.BF16.F32.PACK_AB R3, RZ, R3 ;  /* 0x00000003ff03723e */ /* 0x000fc800000010ff */
[----:B------:R-:W-:-:S07]  /*2fd0*/  PRMT R172, R3, 0x7610, R172 ;  /* 0x0000761003ac7816 */ /* 0x000fce00000000ac */
.L_x_6851:
[----:B------:R-:W-:Y:S05]  /*2fe0*/  BSYNC.RECONVERGENT B3 ;  /* 0x0000000000037941 */ /* 0x000fea0003800200 */
.L_x_6850:
        /* <DEDUP_REMOVED lines=10> */
.L_x_6853:
[----:B------:R-:W-:Y:S05]  /*3090*/  BSYNC.RECONVERGENT B3 ;  /* 0x0000000000037941 */ /* 0x000fea0003800200 */
.L_x_6852:
        /* <DEDUP_REMOVED lines=10> */
.L_x_6855:
[----:B------:R-:W-:Y:S05]  /*3140*/  BSYNC.RECONVERGENT B3 ;  /* 0x0000000000037941 */ /* 0x000fea0003800200 */
.L_x_6854:
        /* <DEDUP_REMOVED lines=10> */
.L_x_6857:
[----:B------:R-:W-:Y:S05]  /*31f0*/  BSYNC.RECONVERGENT B3 ;  /* 0x0000000000037941 */ /* 0x000fea0003800200 */
.L_x_6856:
        /* <DEDUP_REMOVED lines=10> */
.L_x_6859:
[----:B------:R-:W-:Y:S05]  /*32a0*/  BSYNC.RECONVERGENT B3 ;  /* 0x0000000000037941 */ /* 0x000fea0003800200 */
.L_x_6858:
        /* <DEDUP_REMOVED lines=10> */
.L_x_6861:
[----:B------:R-:W-:Y:S05]  /*3350*/  BSYNC.RECONVERGENT B3 ;  /* 0x0000000000037941 */ /* 0x000fea0003800200 */
.L_x_6860:
        /* <DEDUP_REMOVED lines=10> */
.L_x_6863:
[----:B------:R-:W-:Y:S05]  /*3400*/  BSYNC.RECONVERGENT B3 ;  /* 0x0000000000037941 */ /* 0x000fea0003800200 */
.L_x_6862:
[----:B------:R-:W-:Y:S05]  /*3410*/  @!P2 BRA `(.L_x_6864) ;  /* 0x000000100018a947 */ /* 0x000fea0003800000 */
[----:B------:R-:W2:Y:S01]  /*3420*/  LDL R3, [R1] ;  /* 0x0000000001037983 */ /* 0x000ea20000100800 */
[----:B------:R-:W-:Y:S01]  /*3430*/  FFMA.FTZ R2, R247, R178, R179 ;  /* 0x000000b2f7027223 */ /* 0x000fe200000100b3 */
[----:B------:R-:W-:-:S03]  /*3440*/  ISETP.GT.AND P0, PT, R5, RZ, PT ;  /* 0x000000ff0500720c */ /* 0x000fc60003f04270 */
[----:B--2---:R-:W-:-:S04]  /*3450*/  FADD.FTZ R3, R3, -R2 ;  /* 0x8000000203037221 */ /* 0x004fc80000010000 */
[----:B-----5:R-:W-:-:S05]  /*3460*/  FMUL.FTZ R3, R4, R3 ;  /* 0x0000000304037220 */ /* 0x020fca0000410000 */
[----:B------:R-:W-:-:S05]  /*3470*/  FSEL R3, R3, RZ, P0 ;  /* 0x000000ff03037208 */ /* 0x000fca0000000000 */
[----:B------:R-:W-:-:S05]  /*3480*/  FMUL.FTZ R3, R3, UR12 ;  /* 0x0000000c03037c20 */ /* 0x000fca0008410000 */
[----:B------:R-:W-:-:S04]  /*3490*/  F2FP.BF16.F32.PACK_AB R3, RZ, R3 ;  /* 0x00000003ff03723e */ /* 0x000fc800000010ff */
[----:B------:R-:W-:Y:S01]  /*34a0*/  PRMT R175, R175, 0x5410, R3 ;  /* 0x00005410afaf7816 */ /* 0x000fe20000000003 */
[----:B------:R-:W-:Y:S06]  /*34b0*/  BRA `(.L_x_6864) ;  /* 0x0000000c00f07947 */ /* 0x000fec0003800000 */
.L_x_6849:
[----:B------:R-:W2:Y:S01]  /*34c0*/  LDL R180, [R1] ;  /* 0x0000000001b47983 */ /* 0x000ea20000100800 */
        /* <DEDUP_REMOVED lines=15> */
[C---:B-----5:R-:W-:Y:S01]  /*35c0*/  FMUL.FTZ R65, R4.reuse, R65 ;  /* 0x0000004104417220 */ /* 0x060fe20000410000 */
[C---:B------:R-:W-:Y:S01]  /*35d0*/  FMUL.FTZ R67, R4.reuse, R67 ;  /* 0x0000004304437220 */ /* 0x040fe20000410000 */
[----:B------:R-:W-:Y:S01]  /*35e0*/  ISETP.GT.AND P0, PT, R5, RZ, PT ;  /* 0x000000ff0500720c */ /* 0x000fe20003f04270 */
[C---:B------:R-:W-:Y:S01]  /*35f0*/  FMUL.FTZ R3, R4.reuse, R3 ;  /* 0x0000000304037220 */ /* 0x040fe20000410000 */
[C---:B------:R-:W-:Y:S01]  /*3600*/  FMUL.FTZ R2, R4.reuse, R141 ;  /* 0x0000008d04027220 */ /* 0x040fe20000410000 */
[C---:B------:R-:W-:Y:S01]  /*3610*/  FMUL.FTZ R181, R4.reuse, R181 ;  /* 0x000000b504b57220 */ /* 0x040fe20000410000 */
[----:B------:R-:W-:Y:S01]  /*3620*/  FMUL.FTZ R64, R4, R183 ;  /* 0x000000b704407220 */ /* 0x000fe20000410000 */
[----:B------:R-:W-:Y:S01]  /*3630*/  BSSY.RECONVERGENT B3, `(.L_x_6865) ;  /* 0x0000015000037945 */ /* 0x000fe20003800200 */
[----:B------:R-:W-:-:S02]  /*3640*/  FSEL R141, R65, RZ, P0 ;  /* 0x000000ff418d7208 */ /* 0x000fc40000000000 */
[----:B------:R-:W-:Y:S02]  /*3650*/  FSEL R140, R67, RZ, P0 ;  /* 0x000000ff438c7208 */ /* 0x000fe40000000000 */
[----:B------:R-:W-:Y:S02]  /*3660*/  FSEL R142, R3, RZ, P0 ;  /* 0x000000ff038e7208 */ /* 0x000fe40000000000 */
[----:B------:R-:W-:Y:S02]  /*3670*/  FSEL R67, R2, RZ, P0 ;  /* 0x000000ff02437208 */ /* 0x000fe40000000000 */
[----:B------:R-:W-:Y:S02]  /*3680*/  FSEL R65, R181, RZ, P0 ;  /* 0x000000ffb5417208 */ /* 0x000fe40000000000 */
[----:B------:R-:W-:Y:S01]  /*3690*/  FSEL R64, R64, RZ, P0 ;  /* 0x000000ff40407208 */ /* 0x000fe20000000000 */
[----:B--2---:R-:W-:Y:S01]  /*36a0*/  FADD.FTZ R187, R180, -R66 ;  /* 0x80000042b4bb7221 */ /* 0x004fe20000010000 */
[----:B------:R-:W-:-:S03]  /*36b0*/  FMUL.FTZ R66, R4, R143 ;  /* 0x0000008f04427220 */ /* 0x000fc60000410000 */
[----:B------:R-:W-:Y:S02]  /*36c0*/  FMUL.FTZ R143, R4, R187 ;  /* 0x000000bb048f7220 */ /* 0x000fe40000410000 */
[----:B------:R-:W-:-:S03]  /*36d0*/  FSEL R66, R66, RZ, P0 ;  /* 0x000000ff42427208 */ /* 0x000fc60000000000 */
[----:B------:R-:W-:Y:S01]  /*36e0*/  FSEL R143, R143, RZ, P0 ;  /* 0x000000ff8f8f7208 */ /* 0x000fe20000000000 */
[----:B------:R-:W-:Y:S06]  /*36f0*/  @!P2 BRA `(.L_x_6866) ;  /* 0x000000000020a947 */ /* 0x000fec0003800000 */
        /* <DEDUP_REMOVED lines=8> */
.L_x_6866:
[----:B------:R-:W-:Y:S05]  /*3780*/  BSYNC.RECONVERGENT B3 ;  /* 0x0000000000037941 */ /* 0x000fea0003800200 */
.L_x_6865:
        /* <DEDUP_REMOVED lines=10> */
.L_x_6868:
[----:B------:R-:W-:Y:S05]  /*3830*/  BSYNC.RECONVERGENT B3 ;  /* 0x0000000000037941 */ /* 0x000fea0003800200 */
.L_x_6867:
        /* <DEDUP_REMOVED lines=10> */
.L_x_6870:
[----:B------:R-:W-:Y:S05]  /*38e0*/  BSYNC.RECONVERGENT B3 ;  /* 0x0000000000037941 */ /* 0x000fea0003800200 */
.L_x_6869:
        /* <DEDUP_REMOVED lines=10> */
.L_x_6872:
[----:B------:R-:W-:Y:S05]  /*3990*/  BSYNC.RECONVERGENT B3 ;  /* 0x0000000000037941 */ /* 0x000fea0003800200 */
.L_x_6871:
        /* <DEDUP_REMOVED lines=10> */
.L_x_6874:
[----:B------:R-:W-:Y:S05]  /*3a40*/  BSYNC.RECONVERGENT B3 ;  /* 0x0000000000037941 */ /* 0x000fea0003800200 */
.L_x_6873:
        /* <DEDUP_REMOVED lines=10> */
.L_x_6876:
[----:B------:R-:W-:Y:S05]  /*3af0*/  BSYNC.RECONVERGENT B3 ;  /* 0x0000000000037941 */ /* 0x000fea0003800200 */
.L_x_6875:
        /* <DEDUP_REMOVED lines=10> */
.L_x_6878:
[----:B------:R-:W-:Y:S05]  /*3ba0*/  BSYNC.RECONVERGENT B3 ;  /* 0x0000000000037941 */ /* 0x000fea0003800200 */
.L_x_6877:
[----:B------:R-:W-:Y:S05]  /*3bb0*/  @!P2 BRA `(.L_x_6864) ;  /* 0x000000080030a947 */ /* 0x000fea0003800000 */
[----:B------:R-:W-:-:S05]  /*3bc0*/  FMUL.FTZ R2, R143, UR12 ;  /* 0x0000000c8f027c20 */ /* 0x000fca0008410000 */
[----:B------:R-:W-:-:S04]  /*3bd0*/  F2FP.BF16.F32.PACK_AB R2, RZ, R2 ;  /* 0x00000002ff02723e */ /* 0x000fc800000010ff */
[----:B------:R-:W-:Y:S01]  /*3be0*/  PRMT R175, R175, 0x5410, R2 ;  /* 0x00005410afaf7816 */ /* 0x000fe20000000002 */
[----:B------:R-:W-:Y:S06]  /*3bf0*/  BRA `(.L_x_6864) ;  /* 0x0000000800207947 */ /* 0x000fec0003800000 */
.L_x_6848:
[----:B------:R-:W-:Y:S02]  /*3c00*/  MOV R184, UR14 ;  /* 0x0000000e00b87c02 */ /* 0x000fe40008000f00 */
[----:B------:R-:W-:Y:S02]  /*3c10*/  MOV R185, UR15 ;  /* 0x0000000f00b97c02 */ /* 0x000fe40008000f00 */
[----:B------:R-:W-:-:S04]  /*3c20*/  ISETP.NE.U32.AND P0, PT, R184, RZ, PT ;  /* 0x000000ffb800720c */ /* 0x000fc80003f05070 */
[----:B------:R-:W-:-:S13]  /*3c30*/  ISETP.NE.AND.EX P0, PT, R185, RZ, PT, P0 ;  /* 0x000000ffb900720c */ /* 0x000fda0003f05300 */
[----:B------:R-:W-:Y:S05]  /*3c40*/  @P0 BRA `(.L_x_6879) ;  /* 0x0000000400080947 */ /* 0x000fea0003800000 */
[-CC-:B------:R-:W-:Y:S01]  /*3c50*/  @P1 FFMA.FTZ R2, R0, R178.reuse, R179.reuse ;  /* 0x000000b200021223 */ /* 0x180fe200000100b3 */
[-CC-:B------:R-:W-:Y:S01]  /*3c60*/  @P1 FFMA.FTZ R180, R9, R178.reuse, R179.reuse ;  /* 0x000000b209b41223 */ /* 0x180fe200000100b3 */
[----:B------:R-:W0:Y:S01]  /*3c70*/  @P2 LDC R181, c[0x0][0x40c] ;  /* 0x00010300ffb52b82 */ /* 0x000e220000000800 */
[----:B------:R-:W-:Y:S01]  /*3c80*/  @P1 FFMA.FTZ R183, R209, R178, R179 ;  /* 0x000000b2d1b71223 */ /* 0x000fe200000100b3 */
[----:B------:R-:W-:Y:S01]  /*3c90*/  @P1 FADD.FTZ R3, R23, -R2 ;  /* 0x8000000217031221 */ /* 0x000fe20000010000 */
[----:B-----5:R-:W-:Y:S02]  /*3ca0*/  MOV R2, R132 ;  /* 0x0000008400027202 */ /* 0x020fe40000000f00 */
[----:B------:R-:W-:Y:S01]  /*3cb0*/  @P1 FADD.FTZ R183, R208, -R183 ;  /* 0x800000b7d0b71221 */ /* 0x000fe20000010000 */
[----:B------:R-:W-:Y:S01]  /*3cc0*/  @P1 FFMA.FTZ R2, R4, R3, R132 ;  /* 0x0000000304021223 */ /* 0x000fe20000010084 */
[----:B------:R-:W-:Y:S01]  /*3cd0*/  @P1 FADD.FTZ R3, R243, -R180 ;  /* 0x800000b4f3031221 */ /* 0x000fe20000010000 */
[----:B------:R-:W-:-:S03]  /*3ce0*/  MOV R180, R133 ;  /* 0x0000008500b47202 */ /* 0x000fc60000000f00 */
[----:B------:R-:W-:Y:S02]  /*3cf0*/  @P1 FFMA.FTZ R180, R4, R3, R133 ;  /* 0x0000000304b41223 */ /* 0x000fe40000010085 */
[----:B------:R-:W1:Y:S02]  /*3d00*/  @P2 LDC R3, c[0x0][0x40c] ;  /* 0x00010300ff032b82 */ /* 0x000e640000000800 */
[----:B0-----:R-:W-:Y:S01]  /*3d10*/  @P2 FMUL.FTZ R180, R180, R181 ;  /* 0x000000b5b4b42220 */ /* 0x001fe20000410000 */
[----:B-1----:R-:W-:Y:S01]  /*3d20*/  @P2 FMUL.FTZ R3, R2, R3 ;  /* 0x0000000302032220 */ /* 0x002fe20000410000 */
[----:B------:R-:W-:-:S04]  /*3d30*/  @P1 FFMA.FTZ R2, R191, R178, R179 ;  /* 0x000000b2bf021223 */ /* 0x000fc800000100b3 */
[----:B------:R-:W-:Y:S01]  /*3d40*/  @P1 FADD.FTZ R181, R225, -R2 ;  /* 0x80000002e1b51221 */ /* 0x000fe20000010000 */
[----:B------:R-:W-:Y:S02]  /*3d50*/  @P2 F2FP.BF16.F32.PACK_AB R3, RZ, R3 ;  /* 0x00000003ff03223e */ /* 0x000fe400000010ff */
[----:B------:R-:W-:Y:S01]  /*3d60*/  MOV R2, R134 ;  /* 0x0000008600027202 */ /* 0x000fe20000000f00 */
[----:B------:R-:W-:Y:S01]  /*3d70*/  @P1 FFMA.FTZ R2, R4, R181, R134 ;  /* 0x000000b504021223 */ /* 0x000fe20000010086 */
[----:B------:R-:W-:Y:S01]  /*3d80*/  @P2 F2FP.BF16.F32.PACK_AB R181, RZ, R180 ;  /* 0x000000b4ffb5223e */ /* 0x000fe200000010ff */
[----:B------:R-:W-:Y:S01]  /*3d90*/  @P1 FFMA.FTZ R180, R13, R178, R179 ;  /* 0x000000b20db41223 */ /* 0x000fe200000100b3 */
[----:B------:R-:W-:Y:S02]  /*3da0*/  @P2 PRMT R172, R3, 0x7610, R172 ;  /* 0x0000761003ac2816 */ /* 0x000fe400000000ac */
[----:B------:R-:W0:Y:S01]  /*3db0*/  @P2 LDC R3, c[0x0][0x40c] ;  /* 0x00010300ff032b82 */ /* 0x000e220000000800 */
[----:B------:R-:W-:Y:S01]  /*3dc0*/  @P1 FADD.FTZ R182, R239, -R180 ;  /* 0x800000b4efb61221 */ /* 0x000fe20000010000 */
[----:B------:R-:W-:-:S02]  /*3dd0*/  @P2 PRMT R172, R172, 0x5410, R181 ;  /* 0x00005410acac2816 */ /* 0x000fc400000000b5 */
[----:B------:R-:W-:Y:S01]  /*3de0*/  MOV R180, R135 ;  /* 0x0000008700b47202 */ /* 0x000fe20000000f00 */
[----:B------:R-:W-:Y:S01]  /*3df0*/  @P1 FFMA.FTZ R180, R4, R182, R135 ;  /* 0x000000b604b41223 */ /* 0x000fe20000010087 */
[----:B------:R-:W-:Y:S02]  /*3e00*/  @P1 FFMA.FTZ R182, R16, R178, R179 ;  /* 0x000000b210b61223 */ /* 0x000fe400000100b3 */
[----:B------:R-:W1:Y:S02]  /*3e10*/  @P2 LDC R181, c[0x0][0x40c] ;  /* 0x00010300ffb52b82 */ /* 0x000e640000000800 */
[----:B------:R-:W-:Y:S01]  /*3e20*/  @P1 FADD.FTZ R182, R235, -R182 ;  /* 0x800000b6ebb61221 */ /* 0x000fe20000010000 */
[----:B0-----:R-:W-:-:S05]  /*3e30*/  @P2 FMUL.FTZ R2, R2, R3 ;  /* 0x0000000302022220 */ /* 0x001fca0000410000 */
[----:B------:R-:W-:Y:S01]  /*3e40*/  @P2 F2FP.BF16.F32.PACK_AB R2, RZ, R2 ;  /* 0x00000002ff02223e */ /* 0x000fe200000010ff */
[----:B-1----:R-:W-:Y:S01]  /*3e50*/  @P2 FMUL.FTZ R3, R180, R181 ;  /* 0x000000b5b4032220 */ /* 0x002fe20000410000 */
[----:B------:R-:W-:Y:S01]  /*3e60*/  @P1 FFMA.FTZ R181, R200, R178, R179 ;  /* 0x000000b2c8b51223 */ /* 0x000fe200000100b3 */
[----:B------:R-:W-:Y:S02]  /*3e70*/  MOV R180, R136 ;  /* 0x0000008800b47202 */ /* 0x000fe40000000f00 */
[----:B------:R-:W-:Y:S01]  /*3e80*/  @P2 PRMT R173, R2, 0x7610, R173 ;  /* 0x0000761002ad2816 */ /* 0x000fe200000000ad */
[----:B------:R-:W-:Y:S01]  /*3e90*/  @P1 FADD.FTZ R181, R220, -R181 ;  /* 0x800000b5dcb51221 */ /* 0x000fe20000010000 */
[----:B------:R-:W-:-:S03]  /*3ea0*/  @P2 F2FP.BF16.F32.PACK_AB R3, RZ, R3 ;  /* 0x00000003ff03223e */ /* 0x000fc600000010ff */
[----:B------:R-:W-:Y:S01]  /*3eb0*/  @P1 FFMA.FTZ R180, R4, R181, R136 ;  /* 0x000000b504b41223 */ /* 0x000fe20000010088 */
[----:B------:R-:W-:Y:S01]  /*3ec0*/  @P2 PRMT R173, R173, 0x5410, R3 ;  /* 0x00005410adad2816 */ /* 0x000fe20000000003 */
[----:B------:R-:W0:Y:S02]  /*3ed0*/  @P2 LDC R181, c[0x0][0x40c] ;  /* 0x00010300ffb52b82 */ /* 0x000e240000000800 */
[----:B0-----:R-:W-:Y:S01]  /*3ee0*/  @P2 FMUL.FTZ R180, R180, R181 ;  /* 0x000000b5b4b42220 */ /* 0x001fe20000410000 */
[----:B------:R-:W-:Y:S01]  /*3ef0*/  MOV R181, R137 ;  /* 0x0000008900b57202 */ /* 0x000fe20000000f00 */
[----:B------:R-:W-:-:S04]  /*3f00*/  @P1 FFMA.FTZ R181, R4, R182, R137 ;  /* 0x000000b604b51223 */ /* 0x000fc80000010089 */
[----:B------:R-:W0:Y:S01]  /*3f10*/  @P2 LDC R182, c[0x0][0x40c] ;  /* 0x00010300ffb62b82 */ /* 0x000e220000000800 */
[----:B------:R-:W-:-:S04]  /*3f20*/  @P2 F2FP.BF16.F32.PACK_AB R180, RZ, R180 ;  /* 0x000000b4ffb4223e */ /* 0x000fc800000010ff */
[----:B------:R-:W-:Y:S01]  /*3f30*/  @P2 PRMT R174, R180, 0x7610, R174 ;  /* 0x00007610b4ae2816 */ /* 0x000fe200000000ae */
[----:B0-----:R-:W-:Y:S01]  /*3f40*/  @P2 FMUL.FTZ R181, R181, R182 ;  /* 0x000000b6b5b52220 */ /* 0x001fe20000410000 */
[----:B------:R-:W-:Y:S01]  /*3f50*/  MOV R182, R138 ;  /* 0x0000008a00b67202 */ /* 0x000fe20000000f00 */
[----:B------:R-:W-:Y:S02]  /*3f60*/  @P1 FFMA.FTZ R182, R4, R183, R138 ;  /* 0x000000b704b61223 */ /* 0x000fe4000001008a */
[----:B------:R-:W0:Y:S01]  /*3f70*/  @P2 LDC R183, c[0x0][0x40c] ;  /* 0x00010300ffb72b82 */ /* 0x000e220000000800 */
[----:B------:R-:W-:-:S04]  /*3f80*/  @P2 F2FP.BF16.F32.PACK_AB R181, RZ, R181 ;  /* 0x000000b5ffb5223e */ /* 0x000fc800000010ff */
[----:B------:R-:W-:Y:S01]  /*3f90*/  @P2 PRMT R174, R174, 0x5410, R181 ;  /* 0x00005410aeae2816 */ /* 0x000fe200000000b5 */
[----:B0-----:R-:W-:-:S05]  /*3fa0*/  @P2 FMUL.FTZ R182, R182, R183 ;  /* 0x000000b7b6b62220 */ /* 0x001fca0000410000 */
[----:B------:R-:W-:-:S04]  /*3fb0*/  @P2 F2FP.BF16.F32.PACK_AB R182, RZ, R182 ;  /* 0x000000b6ffb6223e */ /* 0x000fc800000010ff */
[----:B------:R-:W-:Y:S01]  /*3fc0*/  @P2 PRMT R175, R182, 0x7610, R175 ;  /* 0x00007610b6af2816 */ /* 0x000fe200000000af */
[----:B------:R-:W-:Y:S06]  /*3fd0*/  @!P2 BRA `(.L_x_6864) ;  /* 0x000000040028a947 */ /* 0x000fec0003800000 */
[----:B------:R-:W2:Y:S01]  /*3fe0*/  LDL R186, [R1] ;  /* 0x0000000001ba7983 */ /* 0x000ea20000100800 */
[----:B------:R-:W-:-:S04]  /*3ff0*/  @P1 FFMA.FTZ R2, R247, R178, R179 ;  /* 0x000000b2f7021223 */ /* 0x000fc800000100b3 */
[----:B--2---:R-:W-:Y:S01]  /*4000*/  @P1 FADD.FTZ R3, R186, -R2 ;  /* 0x80000002ba031221 */ /* 0x004fe20000010000 */
[----:B------:R-:W-:-:S03]  /*4010*/  MOV R2, R139 ;  /* 0x0000008b00027202 */ /* 0x000fc60000000f00 */
[----:B------:R-:W-:-:S04]  /*4020*/  @P1 FFMA.FTZ R2, R4, R3, R139 ;  /* 0x0000000304021223 */ /* 0x000fc8000001008b */
[----:B------:R-:W-:-:S05]  /*4030*/  FMUL.FTZ R2, R2, UR12 ;  /* 0x0000000c02027c20 */ /* 0x000fca0008410000 */
[----:B------:R-:W-:-:S04]  /*4040*/  F2FP.BF16.F32.PACK_AB R2, RZ, R2 ;  /* 0x00000002ff02723e */ /* 0x000fc800000010ff */
[----:B------:R-:W-:Y:S01]  /*4050*/  PRMT R175, R175, 0x5410, R2 ;  /* 0x00005410afaf7816 */ /* 0x000fe20000000002 */
[----:B------:R-:W-:Y:S06]  /*4060*/  BRA `(.L_x_6864) ;  /* 0x0000000400047947 */ /* 0x000fec0003800000 */
.L_x_6879:
[----:B------:R-:W2:Y:S01]  /*4070*/  LDL R3, [R1] ;  /* 0x0000000001037983 */ /* 0x000ea20000100800 */
[-CC-:B------:R-:W-:Y:S01]  /*4080*/  @P1 FFMA.FTZ R2, R247, R178.reuse, R179.reuse ;  /* 0x000000b2f7021223 */ /* 0x180fe200000100b3 */
[----:B------:R-:W0:Y:S01]  /*4090*/  @P2 LDC R66, c[0x0][0x40c] ;  /* 0x00010300ff422b82 */ /* 0x000e220000000800 */
[----:B-----5:R-:W-:Y:S01]  /*40a0*/  MOV R143, R139 ;  /* 0x0000008b008f7202 */ /* 0x020fe20000000f00 */
[--C-:B------:R-:W-:Y:S01]  /*40b0*/  @P1 FFMA.FTZ R140, R13, R178, R179.reuse ;  /* 0x000000b20d8c1223 */ /* 0x100fe200000100b3 */
[----:B------:R-:W-:Y:S01]  /*40c0*/  MOV R142, R138 ;  /* 0x0000008a008e7202 */ /* 0x000fe20000000f00 */
[----:B------:R-:W-:Y:S01]  /*40d0*/  @P1 FFMA.FTZ R183, R200, R178, R179 ;  /* 0x000000b2c8b71223 */ /* 0x000fe200000100b3 */
[----:B------:R-:W-:Y:S01]  /*40e0*/  MOV R65, R133 ;  /* 0x0000008500417202 */ /* 0x000fe20000000f00 */
[----:B------:R-:W-:Y:S01]  /*40f0*/  @P1 FADD.FTZ R140, R239, -R140 ;  /* 0x8000008cef8c1221 */ /* 0x000fe20000010000 */
[----:B------:R-:W-:Y:S01]  /*4100*/  MOV R64, R132 ;  /* 0x0000008400407202 */ /* 0x000fe20000000f00 */
[----:B------:R-:W1:Y:S01]  /*4110*/  @P2 LDC R67, c[0x0][0x40c] ;  /* 0x00010300ff432b82 */ /* 0x000e620000000800 */
[----:B------:R-:W-:Y:S01]  /*4120*/  @P1 FADD.FTZ R183, R220, -R183 ;  /* 0x800000b7dcb71221 */ /* 0x000fe20000010000 */
[----:B------:R-:W-:-:S04]  /*4130*/  @P1 FFMA.FTZ R210, R16, R178, R179 ;  /* 0x000000b210d21223 */ /* 0x000fc800000100b3 */
[----:B------:R-:W-:Y:S02]  /*4140*/  @P1 FADD.FTZ R210, R235, -R210 ;  /* 0x800000d2ebd21221 */ /* 0x000fe40000010000 */
[----:B------:R-:W3:Y:S08]  /*4150*/  @P2 LDC R181, c[0x0][0x40c] ;  /* 0x00010300ffb52b82 */ /* 0x000ef00000000800 */
[----:B------:R-:W4:Y:S08]  /*4160*/  @P2 LDC R186, c[0x0][0x40c] ;  /* 0x00010300ffba2b82 */ /* 0x000f300000000800 */
[----:B------:R-:W0:Y:S08]  /*4170*/  @P2 LDC R141, c[0x0][0x40c] ;  /* 0x00010300ff8d2b82 */ /* 0x000e300000000800 */
[----:B------:R-:W1:Y:S01]  /*4180*/  @P2 LDC R182, c[0x0][0x40c] ;  /* 0x00010300ffb62b82 */ /* 0x000e620000000800 */
[----:B--2---:R-:W-:Y:S01]  /*4190*/  @P1 FADD.FTZ R2, R3, -R2 ;  /* 0x8000000203021221 */ /* 0x004fe20000010000 */
[----:B------:R-:W-:-:S03]  /*41a0*/  @P1 FFMA.FTZ R3, R209, R178, R179 ;  /* 0x000000b2d1031223 */ /* 0x000fc600000100b3 */
[----:B------:R-:W-:Y:S01]  /*41b0*/  @P1 FFMA.FTZ R143, R4, R2, R139 ;  /* 0x00000002048f1223 */ /* 0x000fe2000001008b */
[----:B------:R-:W-:Y:S01]  /*41c0*/  @P1 FADD.FTZ R3, R208, -R3 ;  /* 0x80000003d0031221 */ /* 0x000fe20000010000 */
[--C-:B------:R-:W-:Y:S02]  /*41d0*/  @P1 FFMA.FTZ R2, R0, R178, R179.reuse ;  /* 0x000000b200021223 */ /* 0x100fe400000100b3 */
[----:B-1----:R-:W-:Y:S01]  /*41e0*/  @P2 FMUL.FTZ R182, R143, R182 ;  /* 0x000000b68fb62220 */ /* 0x002fe20000410000 */
[----:B------:R-:W-:Y:S01]  /*41f0*/  @P1 FFMA.FTZ R142, R4, R3, R138 ;  /* 0x00000003048e1223 */ /* 0x000fe2000001008a */
[----:B------:R-:W-:Y:S01]  /*4200*/  @P1 FADD.FTZ R3, R23, -R2 ;  /* 0x8000000217031221 */ /* 0x000fe20000010000 */
[----:B------:R-:W-:Y:S02]  /*4210*/  @P1 FFMA.FTZ R2, R9, R178, R179 ;  /* 0x000000b209021223 */ /* 0x000fe400000100b3 */
[----:B0-----:R-:W-:Y:S01]  /*4220*/  @P2 FMUL.FTZ R141, R142, R141 ;  /* 0x0000008d8e8d2220 */ /* 0x001fe20000410000 */
[----:B------:R-:W-:Y:S01]  /*4230*/  @P1 FFMA.FTZ R64, R4, R3, R132 ;  /* 0x0000000304401223 */ /* 0x000fe20000010084 */
[----:B------:R-:W-:Y:S01]  /*4240*/  @P1 FADD.FTZ R2, R243, -R2 ;  /* 0x80000002f3021221 */ /* 0x000fe20000010000 */
[----:B------:R-:W-:-:S02]  /*4250*/  @P2 F2FP.BF16.F32.PACK_AB R182, RZ, R182 ;  /* 0x000000b6ffb6223e */ /* 0x000fc400000010ff */
[----:B------:R-:W-:Y:S01]  /*4260*/  @P2 F2FP.BF16.F32.PACK_AB R141, RZ, R141 ;  /* 0x0000008dff8d223e */ /* 0x000fe200000010ff */
[----:B------:R-:W-:Y:S01]  /*4270*/  @P1 FFMA.FTZ R65, R4, R2, R133 ;  /* 0x0000000204411223 */ /* 0x000fe20000010085 */
[----:B------:R-:W-:Y:S02]  /*4280*/  @P2 FMUL.FTZ R2, R64, R67 ;  /* 0x0000004340022220 */ /* 0x000fe40000410000 */
[----:B------:R-:W-:Y:S01]  /*4290*/  @P2 PRMT R175, R141, 0x7610, R175 ;  /* 0x000076108daf2816 */ /* 0x000fe200000000af */
[----:B------:R-:W-:Y:S01]  /*42a0*/  @P2 FMUL.FTZ R3, R65, R66 ;  /* 0x0000004241032220 */ /* 0x000fe20000410000 */
[----:B------:R-:W-:Y:S01]  /*42b0*/  @P1 FFMA.FTZ R66, R191, R178, R179 ;  /* 0x000000b2bf421223 */ /* 0x000fe200000100b3 */
[----:B------:R-:W-:Y:S01]  /*42c0*/  MOV R141, R137 ;  /* 0x00000089008d7202 */ /* 0x000fe20000000f00 */
[----:B------:R-:W-:Y:S01]  /*42d0*/  @P1 FFMA.FTZ R141, R4, R210, R137 ;  /* 0x000000d2048d1223 */ /* 0x000fe20000010089 */
[----:B------:R-:W-:Y:S01]  /*42e0*/  @P2 PRMT R175, R175, 0x5410, R182 ;  /* 0x00005410afaf2816 */ /* 0x000fe200000000b6 */
[----:B------:R-:W-:Y:S01]  /*42f0*/  @P1 FADD.FTZ R67, R225, -R66 ;  /* 0x80000042e1431221 */ /* 0x000fe20000010000 */
[----:B------:R-:W-:-:S02]  /*4300*/  MOV R66, R134 ;  /* 0x0000008600427202 */ /* 0x000fc40000000f00 */
[----:B------:R-:W-:Y:S01]  /*4310*/  @P2 F2FP.BF16.F32.PACK_AB R2, RZ, R2 ;  /* 0x00000002ff02223e */ /* 0x000fe200000010ff */
[C---:B------:R-:W-:Y:S01]  /*4320*/  @P1 FFMA.FTZ R66, R4.reuse, R67, R134 ;  /* 0x0000004304421223 */ /* 0x040fe20000010086 */
[----:B------:R-:W-:Y:S01]  /*4330*/  MOV R67, R135 ;  /* 0x0000008700437202 */ /* 0x000fe20000000f00 */
[C---:B------:R-:W-:Y:S01]  /*4340*/  @P1 FFMA.FTZ R67, R4.reuse, R140, R135 ;  /* 0x0000008c04431223 */ /* 0x040fe20000010087 */
[----:B------:R-:W-:Y:S01]  /*4350*/  MOV R140, R136 ;  /* 0x00000088008c7202 */ /* 0x000fe20000000f00 */
[----:B------:R-:W-:Y:S01]  /*4360*/  @P1 FFMA.FTZ R140, R4, R183, R136 ;  /* 0x000000b7048c1223 */ /* 0x000fe20000010088 */
[----:B---3--:R-:W-:Y:S01]  /*4370*/  @P2 FMUL.FTZ R180, R66, R181 ;  /* 0x000000b542b42220 */ /* 0x008fe20000410000 */
[----:B------:R-:W0:Y:S01]  /*4380*/  @P2 LDC R183, c[0x0][0x40c] ;  /* 0x00010300ffb72b82 */ /* 0x000e220000000800 */
[----:B----4-:R-:W-:Y:S01]  /*4390*/  @P2 FMUL.FTZ R181, R67, R186 ;  /* 0x000000ba43b52220 */ /* 0x010fe20000410000 */
[----:B------:R-:W-:Y:S02]  /*43a0*/  @P2 F2FP.BF16.F32.PACK_AB R3, RZ, R3 ;  /* 0x00000003ff03223e */ /* 0x000fe400000010ff */
[----:B------:R-:W-:-:S02]  /*43b0*/  @P2 F2FP.BF16.F32.PACK_AB R180, RZ, R180 ;  /* 0x000000b4ffb4223e */ /* 0x000fc400000010ff */
[----:B------:R-:W-:Y:S02]  /*43c0*/  @P2 F2FP.BF16.F32.PACK_AB R181, RZ, R181 ;  /* 0x000000b5ffb5223e */ /* 0x000fe400000010ff */
[----:B------:R-:W1:Y:S01]  /*43d0*/  @P2 LDC R186, c[0x0][0x40c] ;  /* 0x00010300ffba2b82 */ /* 0x000e620000000800 */
[----:B------:R-:W-:Y:S02]  /*43e0*/  @P2 PRMT R172, R2, 0x7610, R172 ;  /* 0x0000761002ac2816 */ /* 0x000fe400000000ac */
[----:B------:R-:W-:Y:S02]  /*43f0*/  @P2 PRMT R173, R180, 0x7610, R173 ;  /* 0x00007610b4ad2816 */ /* 0x000fe400000000ad */
[----:B------:R-:W-:Y:S02]  /*4400*/  @P2 PRMT R172, R172, 0x5410, R3 ;  /* 0x00005410acac2816 */ /* 0x000fe40000000003 */
[----:B------:R-:W-:Y:S01]  /*4410*/  @P2 PRMT R173, R173, 0x5410, R181 ;  /* 0x00005410adad2816 */ /* 0x000fe200000000b5 */
[----:B0-----:R-:W-:-:S05]  /*4420*/  @P2 FMUL.FTZ R182, R140, R183 ;  /* 0x000000b78cb62220 */ /* 0x001fca0000410000 */
[----:B------:R-:W-:Y:S01]  /*4430*/  @P2 F2FP.BF16.F32.PACK_AB R182, RZ, R182 ;  /* 0x000000b6ffb6223e */ /* 0x000fe200000010ff */
[----:B-1----:R-:W-:-:S03]  /*4440*/  @P2 FMUL.FTZ R183, R141, R186 ;  /* 0x000000ba8db72220 */ /* 0x002fc60000410000 */
[----:B------:R-:W-:Y:S02]  /*4450*/  @P2 PRMT R174, R182, 0x7610, R174 ;  /* 0x00007610b6ae2816 */ /* 0x000fe400000000ae */
[----:B------:R-:W-:-:S04]  /*4460*/  @P2 F2FP.BF16.F32.PACK_AB R183, RZ, R183 ;  /* 0x000000b7ffb7223e */ /* 0x000fc800000010ff */
[----:B------:R-:W-:-:S07]  /*4470*/  @P2 PRMT R174, R174, 0x5410, R183 ;  /* 0x00005410aeae2816 */ /* 0x000fce00000000b7 */
.L_x_6864:
[----:B------:R-:W-:Y:S05]  /*4480*/  BSYNC.RECONVERGENT B1 ;  /* 0x0000000000017941 */ /* 0x000fea0003800200 */
.L_x_6847:
[----:B------:R-:W-:Y:S01]  /*4490*/  ISETP.NE.U32.AND P0, PT, R184, RZ, PT ;  /* 0x000000ffb800720c */ /* 0x000fe20003f05070 */
[----:B------:R-:W0:Y:S03]  /*44a0*/  @P2 LDC.64 R180, c[0x0][0x468] ;  /* 0x00011a00ffb42b82 */ /* 0x000e260000000a00 */
[----:B------:R-:W-:-:S13]  /*44b0*/  ISETP.NE.AND.EX P0, PT, R185, RZ, PT, P0 ;  /* 0x000000ffb900720c */ /* 0x000fda0003f05300 */
[----:B------:R-:W1:Y:S02]  /*44c0*/  @P0 LDC.64 R2, c[0x0][0x478] ;  /* 0x00011e00ff020b82 */ /* 0x000e640000000a00 */
[C---:B-1---5:R-:W-:Y:S01]  /*44d0*/  @P0 IMAD.WIDE.U32 R2, R177.reuse, 0x20, R2 ;  /* 0x00000020b1020825 */ /* 0x062fe200078e0002 */
[----:B------:R-:W-:-:S04]  /*44e0*/  IADD3 R177, PT, PT, R177, 0x20, RZ ;  /* 0x00000020b1b17810 */ /* 0x000fc80007ffe0ff */
[----:B------:R-:W-:Y:S04]  /*44f0*/  @P0 STG.E.128 desc[UR6][R2.64], R64 ;  /* 0x0000004002000986 */ /* 0x000fe8000c101d06 */
[----:B------:R0:W-:Y:S02]  /*4500*/  @P0 STG.E.128 desc[UR6][R2.64+0x10], R140 ;  /* 0x0000108c02000986 */ /* 0x0001e4000c101d06 */
[C---:B0-----:R-:W-:Y:S01]  /*4510*/  @P2 IMAD.WIDE.U32 R2, R176.reuse, 0x10, R180 ;  /* 0x00000010b0022825 */ /* 0x041fe200078e00b4 */
[----:B------:R-:W-:-:S04]  /*4520*/  IADD3 R176, PT, PT, R176, 0x20, RZ ;  /* 0x00000020b0b07810 */ /* 0x000fc80007ffe0ff */
[----:B------:R0:W-:Y:S03]  /*4530*/  @P2 STG.E.128 desc[UR6][R2.64], R172 ;  /* 0x000000ac02002986 */ /* 0x0001e6000c101d06 */
.L_x_6846:
[----:B------:R-:W-:Y:S05]  /*4540*/  BSYNC.RECONVERGENT B2 ;  /* 0x0000000000027941 */ /* 0x000fea0003800200 */
.L_x_6845:
        /* <DEDUP_REMOVED lines=11> */
[--C-:B0-----:R-:W-:Y:S01]  /*4600*/  @P1 FFMA.FTZ R2, R20, R178, R179.reuse ;  /* 0x000000b214021223 */ /* 0x101fe200000100b3 */
[----:B-----5:R-:W-:Y:S01]  /*4610*/  MOV R64, R28 ;  /* 0x0000001c00407202 */ /* 0x020fe20000000f00 */
[----:B------:R-:W0:Y:S01]  /*4620*/  @P2 LDC R67, c[0x0][0x40c] ;  /* 0x00010300ff432b82 */ /* 0x000e220000000800 */
[----:B------:R-:W-:Y:S01]  /*4630*/  MOV R65, R29 ;  /* 0x0000001d00417202 */ /* 0x000fe20000000f00 */
[----:B------:R-:W-:Y:S01]  /*4640*/  @P1 FADD.FTZ R3, R231, -R2 ;  /* 0x80000002e7031221 */ /* 0x000fe20000010000 */
[----:B------:R-:W-:Y:S02]  /*4650*/  MOV R66, R30 ;  /* 0x0000001e00427202 */ /* 0x000fe40000000f00 */
[----:B------:R-:W-:Y:S01]  /*4660*/  MOV R140, R24 ;  /* 0x00000018008c7202 */ /* 0x000fe20000000f00 */
[----:B------:R-:W-:Y:S01]  /*4670*/  @P1 FFMA.FTZ R64, R4, R3, R28 ;  /* 0x0000000304401223 */ /* 0x000fe2000001001c */
[----:B------:R-:W-:Y:S01]  /*4680*/  @P1 FFMA.FTZ R3, R8, R178, R179 ;  /* 0x000000b208031223 */ /* 0x000fe200000100b3 */
[----:B------:R-:W1:Y:S01]  /*4690*/  @P2 LDC R2, c[0x0][0x40c] ;  /* 0x00010300ff022b82 */ /* 0x000e620000000800 */
[----:B------:R-:W-:-:S02]  /*46a0*/  MOV R141, R25 ;  /* 0x00000019008d7202 */ /* 0x000fc40000000f00 */
[----:B------:R-:W-:Y:S01]  /*46b0*/  @P1 FADD.FTZ R3, R242, -R3 ;  /* 0x80000003f2031221 */ /* 0x000fe20000010000 */
[----:B------:R-:W-:-:S03]  /*46c0*/  MOV R142, R26 ;  /* 0x0000001a008e7202 */ /* 0x000fc60000000f00 */
[----:B------:R-:W-:Y:S01]  /*46d0*/  @P1 FFMA.FTZ R65, R4, R3, R29 ;  /* 0x0000000304411223 */ /* 0x000fe2000001001d */
[----:B------:R-:W-:Y:S01]  /*46e0*/  @P1 FFMA.FTZ R3, R190, R178, R179 ;  /* 0x000000b2be031223 */ /* 0x000fe200000100b3 */
[----:B------:R-:W2:Y:S03]  /*46f0*/  @P2 LDC R183, c[0x0][0x40c] ;  /* 0x00010300ffb72b82 */ /* 0x000ea60000000800 */
[----:B------:R-:W-:-:S04]  /*4700*/  @P1 FADD.FTZ R3, R224, -R3 ;  /* 0x80000003e0031221 */ /* 0x000fc80000010000 */
[----:B------:R-:W-:Y:S01]  /*4710*/  @P1 FFMA.FTZ R66, R4, R3, R30 ;  /* 0x0000000304421223 */ /* 0x000fe2000001001e */
[----:B------:R-:W-:Y:S01]  /*4720*/  @P1 FFMA.FTZ R3, R12, R178, R179 ;  /* 0x000000b20c031223 */ /* 0x000fe200000100b3 */
[----:B0-----:R-:W-:Y:S01]  /*4730*/  @P2 FMUL.FTZ R180, R64, R67 ;  /* 0x0000004340b42220 */ /* 0x001fe20000410000 */
[----:B------:R-:W-:Y:S01]  /*4740*/  MOV R67, R31 ;  /* 0x0000001f00437202 */ /* 0x000fe20000000f00 */
[----:B------:R-:W0:Y:S01]  /*4750*/  @P2 LDC R143, c[0x0][0x40c] ;  /* 0x00010300ff8f2b82 */ /* 0x000e220000000800 */
[----:B------:R-:W-:Y:S02]  /*4760*/  @P1 FADD.FTZ R3, R238, -R3 ;  /* 0x80000003ee031221 */ /* 0x000fe40000010000 */
[----:B------:R-:W-:Y:S01]  /*4770*/  @P2 F2FP.BF16.F32.PACK_AB R180, RZ, R180 ;  /* 0x000000b4ffb4223e */ /* 0x000fe200000010ff */
[----:B-1----:R-:W-:Y:S01]  /*4780*/  @P2 FMUL.FTZ R181, R65, R2 ;  /* 0x0000000241b52220 */ /* 0x002fe20000410000 */
[----:B------:R-:W-:Y:S01]  /*4790*/  @P1 FFMA.FTZ R2, R199, R178, R179 ;  /* 0x000000b2c7021223 */ /* 0x000fe200000100b3 */
[----:B------:R-:W-:Y:S01]  /*47a0*/  @P1 FFMA.FTZ R67, R4, R3, R31 ;  /* 0x0000000304431223 */ /* 0x000fe2000001001f */
[----:B------:R-:W-:Y:S01]  /*47b0*/  @P2 PRMT R172, R180, 0x7610, R172 ;  /* 0x00007610b4ac2816 */ /* 0x000fe200000000ac */
[----:B------:R-:W1:Y:S01]  /*47c0*/  @P2 LDC R182, c[0x0][0x40c] ;  /* 0x00010300ffb62b82 */ /* 0x000e620000000800 */
[----:B------:R-:W-:Y:S01]  /*47d0*/  @P1 FADD.FTZ R3, R219, -R2 ;  /* 0x80000002db031221 */ /* 0x000fe20000010000 */
[----:B------:R-:W-:-:S02]  /*47e0*/  @P2 F2FP.BF16.F32.PACK_AB R181, RZ, R181 ;  /* 0x000000b5ffb5223e */ /* 0x000fc400000010ff */
[----:B------:R-:W-:Y:S01]  /*47f0*/  MOV R180, R27 ;  /* 0x0000001b00b47202 */ /* 0x000fe20000000f00 */
[----:B------:R-:W-:Y:S01]  /*4800*/  @P1 FFMA.FTZ R140, R4, R3, R24 ;  /* 0x00000003048c1223 */ /* 0x000fe20000010018 */
[-C--:B------:R-:W-:Y:S01]  /*4810*/  @P1 FFMA.FTZ R3, R17, R178.reuse, R179 ;  /* 0x000000b211031223 */ /* 0x080fe200000100b3 */
[----:B------:R-:W-:Y:S01]  /*4820*/  @P2 PRMT R172, R172, 0x5410, R181 ;  /* 0x00005410acac2816 */ /* 0x000fe200000000b5 */
[----:B------:R-:W3:Y:S01]  /*4830*/  @P2 LDC R2, c[0x0][0x40c] ;  /* 0x00010300ff022b82 */ /* 0x000ee20000000800 */
[----:B------:R-:W-:Y:S01]  /*4840*/  @P1 FFMA.FTZ R181, R246, R178, R179 ;  /* 0x000000b2f6b51223 */ /* 0x000fe200000100b3 */
[----:B------:R-:W-:-:S03]  /*4850*/  @P1 FADD.FTZ R3, R234, -R3 ;  /* 0x80000003ea031221 */ /* 0x000fc60000010000 */
[----:B------:R-:W-:Y:S01]  /*4860*/  @P1 FADD.FTZ R184, R252, -R181 ;  /* 0x800000b5fcb81221 */ /* 0x000fe20000010000 */
[----:B------:R-:W-:Y:S01]  /*4870*/  @P1 FFMA.FTZ R141, R4, R3, R25 ;  /* 0x00000003048d1223 */ /* 0x000fe20000010019 */
[----:B------:R-:W-:Y:S01]  /*4880*/  @P1 FFMA.FTZ R3, R207, R178, R179 ;  /* 0x000000b2cf031223 */ /* 0x000fe200000100b3 */
[----:B--2---:R-:W-:Y:S01]  /*4890*/  @P2 FMUL.FTZ R181, R66, R183 ;  /* 0x000000b742b52220 */ /* 0x004fe20000410000 */
[----:B0-----:R-:W-:Y:S01]  /*48a0*/  @P2 FMUL.FTZ R143, R140, R143 ;  /* 0x0000008f8c8f2220 */ /* 0x001fe20000410000 */
[----:B------:R-:W-:Y:S01]  /*48b0*/  @P1 FFMA.FTZ R180, R4, R184, R27 ;  /* 0x000000b804b41223 */ /* 0x000fe2000001001b */
[----:B------:R-:W-:Y:S02]  /*48c0*/  @P1 FADD.FTZ R185, R206, -R3 ;  /* 0x80000003ceb91221 */ /* 0x000fe40000010000 */
[----:B------:R-:W0:Y:S01]  /*48d0*/  @P2 LDC R3, c[0x0][0x40c] ;  /* 0x00010300ff032b82 */ /* 0x000e220000000800 */
[----:B------:R-:W-:Y:S01]  /*48e0*/  @P2 F2FP.BF16.F32.PACK_AB R181, RZ, R181 ;  /* 0x000000b5ffb5223e */ /* 0x000fe200000010ff */
[----:B------:R-:W-:Y:S01]  /*48f0*/  @P1 FFMA.FTZ R142, R4, R185, R26 ;  /* 0x000000b9048e1223 */ /* 0x000fe2000001001a */
[----:B-1----:R-:W-:Y:S01]  /*4900*/  @P2 FMUL.FTZ R182, R67, R182 ;  /* 0x000000b643b62220 */ /* 0x002fe20000410000 */
[----:B------:R-:W-:-:S02]  /*4910*/  @P2 F2FP.BF16.F32.PACK_AB R143, RZ, R143 ;  /* 0x0000008fff8f223e */ /* 0x000fc400000010ff */
[----:B------:R-:W-:Y:S02]  /*4920*/  @P2 PRMT R173, R181, 0x7610, R173 ;  /* 0x00007610b5ad2816 */ /* 0x000fe400000000ad */
[----:B------:R-:W-:Y:S02]  /*4930*/  @P2 F2FP.BF16.F32.PACK_AB R182, RZ, R182 ;  /* 0x000000b6ffb6223e */ /* 0x000fe400000010ff */
[----:B------:R-:W-:Y:S01]  /*4940*/  @P2 PRMT R174, R143, 0x7610, R174 ;  /* 0x000076108fae2816 */ /* 0x000fe200000000ae */
[----:B---3--:R-:W-:Y:S01]  /*4950*/  @P2 FMUL.FTZ R2, R141, R2 ;  /* 0x000000028d022220 */ /* 0x008fe20000410000 */
[----:B------:R-:W-:Y:S02]  /*4960*/  @P2 PRMT R173, R173, 0x5410, R182 ;  /* 0x00005410adad2816 */ /* 0x000fe400000000b6 */
[----:B------:R-:W-:Y:S02]  /*4970*/  MOV R143, R180 ;  /* 0x000000b4008f7202 */ /* 0x000fe40000000f00 */
[----:B------:R-:W-:-:S04]  /*4980*/  @P2 F2FP.BF16.F32.PACK_AB R2, RZ, R2 ;  /* 0x00000002ff02223e */ /* 0x000fc800000010ff */
[----:B------:R-:W-:Y:S01]  /*4990*/  @P2 PRMT R174, R174, 0x5410, R2 ;  /* 0x00005410aeae2816 */ /* 0x000fe20000000002 */
        /* <DEDUP_REMOVED lines=8> */
.L_x_6884:
[----:B------:R-:W1:Y:S01]  /*4a20*/  @P2 LDC R181, c[0x0][0x40c] ;  /* 0x00010300ffb52b82 */ /* 0x000e620000000800 */
[----:B0-----:R-:W-:Y:S01]  /*4a30*/  @P1 FFMA.FTZ R2, R20, R178, R179 ;  /* 0x000000b214021223 */ /* 0x001fe200000100b3 */
[----:B-----5:R-:W-:-:S03]  /*4a40*/  MOV R180, R29 ;  /* 0x0000001d00b47202 */ /* 0x020fc60000000f00 */
[----:B------:R-:W-:Y:S01]  /*4a50*/  @P1 FADD.FTZ R3, R231, -R2 ;  /* 0x80000002e7031221 */ /* 0x000fe20000010000 */
[----:B------:R-:W-:Y:S02]  /*4a60*/  MOV R2, R28 ;  /* 0x0000001c00027202 */ /* 0x000fe40000000f00 */
[----:B------:R-:W0:Y:S01]  /*4a70*/  @P2 LDC R183, c[0x0][0x40c] ;  /* 0x00010300ffb72b82 */ /* 0x000e220000000800 */
[----:B------:R-:W-:Y:S01]  /*4a80*/  @P1 FFMA.FTZ R2, R4, R3, R28 ;  /* 0x0000000304021223 */ /* 0x000fe2000001001c */
[----:B------:R-:W-:-:S04]  /*4a90*/  @P1 FFMA.FTZ R3, R8, R178, R179 ;  /* 0x000000b208031223 */ /* 0x000fc800000100b3 */
[----:B------:R-:W-:-:S04]  /*4aa0*/  @P1 FADD.FTZ R3, R242, -R3 ;  /* 0x80000003f2031221 */ /* 0x000fc80000010000 */
[----:B------:R-:W-:Y:S01]  /*4ab0*/  @P1 FFMA.FTZ R180, R4, R3, R29 ;  /* 0x0000000304b41223 */ /* 0x000fe2000001001d */
[----:B-1----:R-:W-:Y:S01]  /*4ac0*/  @P2 FMUL.FTZ R3, R2, R181 ;  /* 0x000000b502032220 */ /* 0x002fe20000410000 */
[----:B------:R-:W-:Y:S02]  /*4ad0*/  MOV R2, R30 ;  /* 0x0000001e00027202 */ /* 0x000fe40000000f00 */
[----:B0-----:R-:W-:Y:S02]  /*4ae0*/  @P2 FMUL.FTZ R181, R180, R183 ;  /* 0x000000b7b4b52220 */ /* 0x001fe40000410000 */
[----:B------:R-:W-:Y:S01]  /*4af0*/  @P2 F2FP.BF16.F32.PACK_AB R180, RZ, R3 ;  /* 0x00000003ffb4223e */ /* 0x000fe200000010ff */
[-CC-:B------:R-:W-:Y:S01]  /*4b00*/  @P1 FFMA.FTZ R183, R190, R178.reuse, R179.reuse ;  /* 0x000000b2beb71223 */ /* 0x180fe200000100b3 */
[-C--:B------:R-:W-:Y:S01]  /*4b10*/  @P1 FFMA.FTZ R3, R12, R178.reuse, R179 ;  /* 0x000000b20c031223 */ /* 0x080fe200000100b3 */
[----:B------:R-:W-:Y:S02]  /*4b20*/  @P2 F2FP.BF16.F32.PACK_AB R182, RZ, R181 ;  /* 0x000000b5ffb6223e */ /* 0x000fe400000010ff */
[----:B------:R-:W-:Y:S01]  /*4b30*/  @P1 FADD.FTZ R183, R224, -R183 ;  /* 0x800000b7e0b71221 */ /* 0x000fe20000010000 */
[----:B------:R-:W0:Y:S01]  /*4b40*/  @P2 LDC R181, c[0x0][0x40c] ;  /* 0x00010300ffb52b82 */ /* 0x000e220000000800 */
[----:B------:R-:W-:Y:S01]  /*4b50*/  @P2 PRMT R172, R180, 0x7610, R172 ;  /* 0x00007610b4ac2816 */ /* 0x000fe200000000ac */
[----:B------:R-:W-:Y:S01]  /*4b60*/  @P1 FFMA.FTZ R180, R199, R178, R179 ;  /* 0x000000b2c7b41223 */ /* 0x000fe200000100b3 */
[----:B------:R-:W-:Y:S01]  /*4b70*/  @P1 FFMA.FTZ R2, R4, R183, R30 ;  /* 0x000000b704021223 */ /* 0x000fe2000001001e */
[----:B------:R-:W-:Y:S01]  /*4b80*/  @P1 FADD.FTZ R183, R238, -R3 ;  /* 0x80000003eeb71221 */ /* 0x000fe20000010000 */
[----:B------:R-:W-:-:S02]  /*4b90*/  @P2 PRMT R172, R172, 0x5410, R182 ;  /* 0x00005410acac2816 */ /* 0x000fc400000000b6 */
[----:B------:R-:W-:Y:S01]  /*4ba0*/  MOV R3, R31 ;  /* 0x0000001f00037202 */ /* 0x000fe20000000f00 */
[----:B------:R-:W1:Y:S01]  /*4bb0*/  @P2 LDC R182, c[0x0][0x40c] ;  /* 0x00010300ffb62b82 */ /* 0x000e620000000800 */
[----:B------:R-:W-:Y:S01]  /*4bc0*/  @P1 FFMA.FTZ R3, R4, R183, R31 ;  /* 0x000000b704031223 */ /* 0x000fe2000001001f */
[----:B------:R-:W-:Y:S01]  /*4bd0*/  @P1 FADD.FTZ R183, R219, -R180 ;  /* 0x800000b4dbb71221 */ /* 0x000fe20000010000 */
[----:B------:R-:W-:-:S03]  /*4be0*/  MOV R180, R24 ;  /* 0x0000001800b47202 */ /* 0x000fc60000000f00 */
[----:B------:R-:W-:Y:S01]  /*4bf0*/  @P1 FFMA.FTZ R180, R4, R183, R24 ;  /* 0x000000b704b41223 */ /* 0x000fe20000010018 */
[----:B0-----:R-:W-:Y:S01]  /*4c00*/  @P2 FMUL.FTZ R2, R2, R181 ;  /* 0x000000b502022220 */ /* 0x001fe20000410000 */
[----:B------:R-:W-:-:S04]  /*4c10*/  @P1 FFMA.FTZ R181, R17, R178, R179 ;  /* 0x000000b211b51223 */ /* 0x000fc800000100b3 */
[----:B------:R-:W-:Y:S01]  /*4c20*/  @P1 FADD.FTZ R183, R234, -R181 ;  /* 0x800000b5eab71221 */ /* 0x000fe20000010000 */
[----:B------:R-:W-:Y:S01]  /*4c30*/  MOV R181, R25 ;  /* 0x0000001900b57202 */ /* 0x000fe20000000f00 */
[----:B-1----:R-:W-:Y:S02]  /*4c40*/  @P2 FMUL.FTZ R3, R3, R182 ;  /* 0x000000b603032220 */ /* 0x002fe40000410000 */
[----:B------:R-:W-:Y:S01]  /*4c50*/  @P1 FFMA.FTZ R181, R4, R183, R25 ;  /* 0x000000b704b51223 */ /* 0x000fe20000010019 */
[----:B------:R-:W0:Y:S01]  /*4c60*/  @P2 LDC R182, c[0x0][0x40c] ;  /* 0x00010300ffb62b82 */ /* 0x000e220000000800 */
[----:B------:R-:W-:Y:S02]  /*4c70*/  @P2 F2FP.BF16.F32.PACK_AB R2, RZ, R2 ;  /* 0x00000002ff02223e */ /* 0x000fe400000010ff */
[----:B------:R-:W-:Y:S02]  /*4c80*/  @P2 F2FP.BF16.F32.PACK_AB R3, RZ, R3 ;  /* 0x00000003ff03223e */ /* 0x000fe400000010ff */
[----:B------:R-:W-:-:S03]  /*4c90*/  @P2 PRMT R173, R2, 0x7610, R173 ;  /* 0x0000761002ad2816 */ /* 0x000fc600000000ad */
[----:B------:R-:W1:Y:S01]  /*4ca0*/  @P2 LDC R183, c[0x0][0x40c] ;  /* 0x00010300ffb72b82 */ /* 0x000e620000000800 */
[----:B------:R-:W-:Y:S01]  /*4cb0*/  @P2 PRMT R173, R173, 0x5410, R3 ;  /* 0x00005410adad2816 */ /* 0x000fe20000000003 */
[----:B0-----:R-:W-:Y:S01]  /*4cc0*/  @P2 FMUL.FTZ R181, R181, R182 ;  /* 0x000000b6b5b52220 */ /* 0x001fe20000410000 */
[----:B------:R-:W-:-:S04]  /*4cd0*/  MOV R182, R26 ;  /* 0x0000001a00b67202 */ /* 0x000fc80000000f00 */
[----:B------:R-:W-:Y:S01]  /*4ce0*/  @P2 F2FP.BF16.F32.PACK_AB R181, RZ, R181 ;  /* 0x000000b5ffb5223e */ /* 0x000fe200000010ff */
[----:B-1----:R-:W-:Y:S01]  /*4cf0*/  @P2 FMUL.FTZ R180, R180, R183 ;  /* 0x000000b7b4b42220 */ /* 0x002fe20000410000 */
[----:B------:R-:W-:-:S04]  /*4d00*/  @P1 FFMA.FTZ R183, R207, R178, R179 ;  /* 0x000000b2cfb71223 */ /* 0x000fc800000100b3 */
[----:B------:R-:W-:Y:S01]  /*4d10*/  @P1 FADD.FTZ R183, R206, -R183 ;  /* 0x800000b7ceb71221 */ /* 0x000fe20000010000 */
[----:B------:R-:W-:-:S03]  /*4d20*/  @P2 F2FP.BF16.F32.PACK_AB R180, RZ, R180 ;  /* 0x000000b4ffb4223e */ /* 0x000fc600000010ff */
[----:B------:R-:W-:Y:S01]  /*4d30*/  @P1 FFMA.FTZ R182, R4, R183, R26 ;  /* 0x000000b704b61223 */ /* 0x000fe2000001001a */
[----:B------:R-:W-:Y:S01]  /*4d40*/  @P2 PRMT R174, R180, 0x7610, R174 ;  /* 0x00007610b4ae2816 */ /* 0x000fe200000000ae */
[----:B------:R-:W0:Y:S03]  /*4d50*/  @P2 LDC R183, c[0x0][0x40c] ;  /* 0x00010300ffb72b82 */ /* 0x000e260000000800 */
[----:B------:R-:W-:Y:S01]  /*4d60*/  @P2 PRMT R174, R174, 0x5410, R181 ;  /* 0x00005410aeae2816 */ /* 0x000fe200000000b5 */
[----:B0-----:R-:W-:-:S05]  /*4d70*/  @P2 FMUL.FTZ R182, R182, R183 ;  /* 0x000000b7b6b62220 */ /* 0x001fca0000410000 */
[----:B------:R-:W-:-:S04]  /*4d80*/  @P2 F2FP.BF16.F32.PACK_AB R182, RZ, R182 ;  /* 0x000000b6ffb6223e */ /* 0x000fc800000010ff */
[----:B------:R-:W-:Y:S01]  /*4d90*/  @P2 PRMT R175, R182, 0x7610, R175 ;  /* 0x00007610b6af2816 */ /* 0x000fe200000000af */
[----:B------:R-:W-:Y:S06]  /*4da0*/  @!P2 BRA `(.L_x_6885) ;  /* 0x0000000c0054a947 */ /* 0x000fec0003800000 */
[----:B------:R-:W-:Y:S01]  /*4db0*/  @P1 FFMA.FTZ R3, R246, R178, R179 ;  /* 0x000000b2f6031223 */ /* 0x000fe200000100b3 */
[----:B------:R-:W-:-:S03]  /*4dc0*/  MOV R2, R27 ;  /* 0x0000001b00027202 */ /* 0x000fc60000000f00 */
[----:B------:R-:W-:-:S04]  /*4dd0*/  @P1 FADD.FTZ R3, R252, -R3 ;  /* 0x80000003fc031221 */ /* 0x000fc80000010000 */
[----:B------:R-:W-:-:S04]  /*4de0*/  @P1 FFMA.FTZ R2, R4, R3, R27 ;  /* 0x0000000304021223 */ /* 0x000fc8000001001b */
[----:B------:R-:W-:-:S05]  /*4df0*/  FMUL.FTZ R2, R2, UR12 ;  /* 0x0000000c02027c20 */ /* 0x000fca0008410000 */
[----:B------:R-:W-:-:S04]  /*4e00*/  F2FP.BF16.F32.PACK_AB R2, RZ, R2 ;  /* 0x00000002ff02723e */ /* 0x000fc800000010ff */
[----:B------:R-:W-:Y:S01]  /*4e10*/  PRMT R175, R175, 0x5410, R2 ;  /* 0x00005410afaf7816 */ /* 0x000fe20000000002 */
[----:B------:R-:W-:Y:S06]  /*4e20*/  BRA `(.L_x_6885) ;  /* 0x0000000c00347947 */ /* 0x000fec0003800000 */
.L_x_6883:
[----:B------:R-:W-:-:S04]  /*4e30*/  UISETP.NE.U32.AND UP0, UPT, UR14, URZ, UPT ;  /* 0x000000ff0e00728c */ /* 0x000fc8000bf05070 */
[----:B------:R-:W-:-:S06]  /*4e40*/  UISETP.NE.AND.EX UP0, UPT, UR15, URZ, UPT, UP0 ;  /* 0x000000ff0f00728c */ /* 0x000fcc000bf05300 */
[----:B------:R-:W-:-:S13]  /*4e50*/  PLOP3.LUT P0, PT, PT, PT, UP0, 0x80, 0x8 ;  /* 0x000000000008781c */ /* 0x000fda0003f0f008 */
[----:B------:R-:W-:Y:S05]  /*4e60*/  @!P0 BRA `(.L_x_6886) ;  /* 0x0000000400cc8947 */ /* 0x000fea0003800000 */
[-CC-:B0-----:R-:W-:Y:S01]  /*4e70*/  FFMA.FTZ R2, R199, R178.reuse, R179.reuse ;  /* 0x000000b2c7027223 */ /* 0x181fe200000100b3 */
[-CC-:B------:R-:W-:Y:S01]  /*4e80*/  FFMA.FTZ R65, R17, R178.reuse, R179.reuse ;  /* 0x000000b211417223 */ /* 0x180fe200000100b3 */
[-CC-:B------:R-:W-:Y:S01]  /*4e90*/  FFMA.FTZ R143, R190, R178.reuse, R179.reuse ;  /* 0x000000b2be8f7223 */ /* 0x180fe200000100b3 */
[-CC-:B------:R-:W-:Y:S01]  /*4ea0*/  FFMA.FTZ R3, R207, R178.reuse, R179.reuse ;  /* 0x000000b2cf037223 */ /* 0x180fe200000100b3 */
        /* <DEDUP_REMOVED lines=15> */
[----:B------:R-:W-:Y:S01]  /*4fa0*/  ISETP.GT.AND P3, PT, R5, RZ, PT ;  /* 0x000000ff0500720c */ /* 0x000fe20003f64270 */
[C---:B------:R-:W-:Y:S01]  /*4fb0*/  FMUL.FTZ R3, R4.reuse, R3 ;  /* 0x0000000304037220 */ /* 0x040fe20000410000 */
        /* <DEDUP_REMOVED lines=10> */
[----:B------:R-:W-:Y:S02]  /*5060*/  FSEL R65, R181, RZ, P3 ;  /* 0x000000ffb5417208 */ /* 0x000fe40001800000 */
[----:B------:R-:W-:-:S02]  /*5070*/  FSEL R64, R64, RZ, P3 ;  /* 0x000000ff40407208 */ /* 0x000fc40001800000 */
        /* <DEDUP_REMOVED lines=10> */
.L_x_6888:
[----:B------:R-:W-:Y:S05]  /*5120*/  BSYNC.RECONVERGENT B3 ;  /* 0x0000000000037941 */ /* 0x000fea0003800200 */
.L_x_6887:
        /* <DEDUP_REMOVED lines=10> */
.L_x_6890:
[----:B------:R-:W-:Y:S05]  /*51d0*/  BSYNC.RECONVERGENT B3 ;  /* 0x0000000000037941 */ /* 0x000fea0003800200 */
.L_x_6889:
        /* <DEDUP_REMOVED lines=10> */
.L_x_6892:
[----:B------:R-:W-:Y:S05]  /*5280*/  BSYNC.RECONVERGENT B3 ;  /* 0x0000000000037941 */ /* 0x000fea0003800200 */
.L_x_6891:
        /* <DEDUP_REMOVED lines=10> */
.L_x_6894:
[----:B------:R-:W-:Y:S05]  /*5330*/  BSYNC.RECONVERGENT B3 ;  /* 0x0000000000037941 */ /* 0x000fea0003800200 */
.L_x_6893:
        /* <DEDUP_REMOVED lines=10> */
.L_x_6896:
[----:B------:R-:W-:Y:S05]  /*53e0*/  BSYNC.RECONVERGENT B3 ;  /* 0x0000000000037941 */ /* 0x000fea0003800200 */
.L_x_6895:
        /* <DEDUP_REMOVED lines=10> */
.L_x_6898:
[----:B------:R-:W-:Y:S05]  /*5490*/  BSYNC.RECONVERGENT B3 ;  /* 0x0000000000037941 */ /* 0x000fea0003800200 */
.L_x_6897:
        /* <DEDUP_REMOVED lines=10> */
.L_x_6900:
[----:B------:R-:W-:Y:S05]  /*5540*/  BSYNC.RECONVERGENT B3 ;  /* 0x0000000000037941 */ /* 0x000fea0003800200 */
.L_x_6899:
[----:B------:R-:W-:Y:S05]  /*5550*/  @!P2 BRA `(.L_x_6885) ;  /* 0x000000040068a947 */ /* 0x000fea0003800000 */
[----:B------:R-:W-:-:S05]  /*5560*/  FMUL.FTZ R2, R143, UR12 ;  /* 0x0000000c8f027c20 */ /* 0x000fca0008410000 */
[----:B------:R-:W-:-:S04]  /*5570*/  F2FP.BF16.F32.PACK_AB R2, RZ, R2 ;  /* 0x00000002ff02723e */ /* 0x000fc800000010ff */
[----:B------:R-:W-:Y:S01]  /*5580*/  PRMT R175, R175, 0x5410, R2 ;  /* 0x00005410afaf7816 */ /* 0x000fe20000000002 */
[----:B------:R-:W-:Y:S06]  /*5590*/  BRA `(.L_x_6885) ;  /* 0x0000000400587947 */ /* 0x000fec0003800000 */
.L_x_6886:
[----:B------:R-:W-:Y:S04]  /*55a0*/  BSSY.RECONVERGENT B3, `(.L_x_6901) ;  /* 0x000000a000037945 */ /* 0x000fe80003800200 */
[----:B------:R-:W-:Y:S05]  /*55b0*/  @!P2 BRA `(.L_x_6902) ;  /* 0x000000000020a947 */ /* 0x000fea0003800000 */
[----:B0-----:R-:W-:Y:S01]  /*55c0*/  FFMA.FTZ R2, R20, R178, R179 ;  /* 0x000000b214027223 */ /* 0x001fe200000100b3 */
[----:B------:R-:W-:-:S03]  /*55d0*/  ISETP.GT.AND P3, PT, R5, RZ, PT ;  /* 0x000000ff0500720c */ /* 0x000fc60003f64270 */
[----:B------:R-:W-:-:S04]  /*55e0*/  FADD.FTZ R3, R231, -R2 ;  /* 0x80000002e7037221 */ /* 0x000fc80000010000 */
[----:B-----5:R-:W-:-:S05]  /*55f0*/  FMUL.FTZ R3, R4, R3 ;  /* 0x0000000304037220 */ /* 0x020fca0000410000 */
[----:B------:R-:W-:-:S05]  /*5600*/  FSEL R3, R3, RZ, P3 ;  /* 0x000000ff03037208 */ /* 0x000fca0001800000 */
[----:B------:R-:W-:-:S05]  /*5610*/  FMUL.FTZ R3, R3, UR12 ;  /* 0x0000000c03037c20 */ /* 0x000fca0008410000 */
[----:B------:R-:W-:-:S04]  /*5620*/  F2FP.BF16.F32.PACK_AB R3, RZ, R3 ;  /* 0x00000003ff03723e */ /* 0x000fc800000010ff */
[----:B------:R-:W-:-:S07]  /*5630*/  PRMT R172, R3, 0x7610, R172 ;  /* 0x0000761003ac7816 */ /* 0x000fce00000000ac */
.L_x_6902:
[----:B------:R-:W-:Y:S05]  /*5640*/  BSYNC.RECONVERGENT B3 ;  /* 0x0000000000037941 */ /* 0x000fea0003800200 */
.L_x_6901:
        /* <DEDUP_REMOVED lines=10> */
.L_x_6904:
[----:B------:R-:W-:Y:S05]  /*56f0*/  BSYNC.RECONVERGENT B3 ;  /* 0x0000000000037941 */ /* 0x000fea0003800200 */
.L_x_6903:
        /* <DEDUP_REMOVED lines=10> */
.L_x_6906:
[----:B------:R-:W-:Y:S05]  /*57a0*/  BSYNC.RECONVERGENT B3 ;  /* 0x0000000000037941 */ /* 0x000fea0003800200 */
.L_x_6905:
        /* <DEDUP_REMOVED lines=10> */
.L_x_6908:
[----:B------:R-:W-:Y:S05]  /*5850*/  BSYNC.RECONVERGENT B3 ;  /* 0x0000000000037941 */ /* 0x000fea0003800200 */
.L_x_6907:
        /* <DEDUP_REMOVED lines=10> */
.L_x_6910:
[----:B------:R-:W-:Y:S05]  /*5900*/  BSYNC.RECONVERGENT B3 ;  /* 0x0000000000037941 */ /* 0x000fea0003800200 */
.L_x_6909:
        /* <DEDUP_REMOVED lines=10> */
.L_x_6912:
[----:B------:R-:W-:Y:S05]  /*59b0*/  BSYNC.RECONVERGENT B3 ;  /* 0x0000000000037941 */ /* 0x000fea0003800200 */
.L_x_6911:
        /* <DEDUP_REMOVED lines=10> */
.L_x_6914:
[----:B------:R-:W-:Y:S05]  /*5a60*/  BSYNC.RECONVERGENT B3 ;  /* 0x0000000000037941 */ /* 0x000fea0003800200 */
.L_x_6913:
        /* <DEDUP_REMOVED lines=9> */
.L_x_6885:
[----:B------:R-:W-:Y:S05]  /*5b00*/  BSYNC.RECONVERGENT B1 ;  /* 0x0000000000017941 */ /* 0x000fea0003800200 */
.L_x_6882:
[----:B0-----:R-:W0:Y:S08]  /*5b10*/  @P0 LDC.64 R2, c[0x0][0x478] ;  /* 0x00011e00ff020b82 */ /* 0x001e300000000a00 */
[----:B------:R-:W1:Y:S01]  /*5b20*/  @P2 LDC.64 R180, c[0x0][0x468] ;  /* 0x00011a00ffb42b82 */ /* 0x000e620000000a00 */
[C---:B0----5:R-:W-:Y:S01]  /*5b30*/  @P0 IMAD.WIDE.U32 R2, R177.reuse, 0x20, R2 ;  /* 0x00000020b1020825 */ /* 0x061fe200078e0002 */
[----:B------:R-:W-:-:S04]  /*5b40*/  IADD3 R177, PT, PT, R177, 0x20, RZ ;  /* 0x00000020b1b17810 */ /* 0x000fc80007ffe0ff */
[----:B------:R-:W-:Y:S04]  /*5b50*/  @P0 STG.E.128 desc[UR6][R2.64], R64 ;  /* 0x0000004002000986 */ /* 0x000fe8000c101d06 */
[----:B------:R1:W-:Y:S02]  /*5b60*/  @P0 STG.E.128 desc[UR6][R2.64+0x10], R140 ;  /* 0x0000108c02000986 */ /* 0x0003e4000c101d06 */
[C---:B-1----:R-:W-:Y:S01]  /*5b70*/  @P2 IMAD.WIDE.U32 R2, R176.reuse, 0x10, R180 ;  /* 0x00000010b0022825 */ /* 0x042fe200078e00b4 */
[----:B------:R-:W-:-:S04]  /*5b80*/  IADD3 R176, PT, PT, R176, 0x20, RZ ;  /* 0x00000020b0b07810 */ /* 0x000fc80007ffe0ff */
[----:B------:R1:W-:Y:S03]  /*5b90*/  @P2 STG.E.128 desc[UR6][R2.64], R172 ;  /* 0x000000ac02002986 */ /* 0x0003e6000c101d06 */
.L_x_6881:
[----:B------:R-:W-:Y:S05]  /*5ba0*/  BSYNC.RECONVERGENT B2 ;  /* 0x0000000000027941 */ /* 0x000fea0003800200 */
.L_x_6880:
        /* <DEDUP_REMOVED lines=11> */
[----:B------:R-:W2:Y:S01]  /*5c60*/  @P2 LDC R67, c[0x0][0x40c] ;  /* 0x00010300ff432b82 */ /* 0x000ea20000000800 */
[-CC-:B01----:R-:W-:Y:S01]  /*5c70*/  @P1 FFMA.FTZ R2, R10, R178.reuse, R179.reuse ;  /* 0x000000b20a021223 */ /* 0x183fe200000100b3 */
[----:B------:R-:W-:Y:S01]  /*5c80*/  @P1 FFMA.FTZ R3, R21, R178, R179 ;  /* 0x000000b215031223 */ /* 0x000fe200000100b3 */
[----:B-----5:R-:W-:Y:S02]  /*5c90*/  MOV R65, R149 ;  /* 0x0000009500417202 */ /* 0x020fe40000000f00 */
[----:B------:R-:W-:Y:S01]  /*5ca0*/  @P1 FADD.FTZ R2, R241, -R2 ;  /* 0x80000002f1021221 */ /* 0x000fe20000010000 */
[----:B------:R-:W-:Y:S01]  /*5cb0*/  @P1 FADD.FTZ R3, R230, -R3 ;  /* 0x80000003e6031221 */ /* 0x000fe20000010000 */
[----:B------:R-:W-:Y:S01]  /*5cc0*/  MOV R64, R148 ;  /* 0x0000009400407202 */ /* 0x000fe20000000f00 */
[----:B------:R-:W0:Y:S01]  /*5cd0*/  @P2 LDC R140, c[0x0][0x40c] ;  /* 0x00010300ff8c2b82 */ /* 0x000e220000000800 */
[C---:B------:R-:W-:Y:S01]  /*5ce0*/  @P1 FFMA.FTZ R65, R4.reuse, R2, R149 ;  /* 0x0000000204411223 */ /* 0x040fe20000010095 */
[----:B------:R-:W-:Y:S01]  /*5cf0*/  @P1 FFMA.FTZ R2, R189, R178, R179 ;  /* 0x000000b2bd021223 */ /* 0x000fe200000100b3 */
[----:B------:R-:W-:Y:S01]  /*5d00*/  @P1 FFMA.FTZ R64, R4, R3, R148 ;  /* 0x0000000304401223 */ /* 0x000fe20000010094 */
[----:B------:R-:W-:-:S02]  /*5d10*/  MOV R66, R150 ;  /* 0x0000009600427202 */ /* 0x000fc40000000f00 */
[----:B------:R-:W-:Y:S01]  /*5d20*/  @P1 FADD.FTZ R3, R223, -R2 ;  /* 0x80000002df031221 */ /* 0x000fe20000010000 */
[-CC-:B------:R-:W-:Y:S01]  /*5d30*/  @P1 FFMA.FTZ R2, R14, R178.reuse, R179.reuse ;  /* 0x000000b20e021223 */ /* 0x180fe200000100b3 */
[----:B------:R-:W1:Y:S01]  /*5d40*/  @P2 LDC R183, c[0x0][0x40c] ;  /* 0x00010300ffb72b82 */ /* 0x000e620000000800 */
[----:B------:R-:W-:Y:S01]  /*5d50*/  MOV R141, R153 ;  /* 0x00000099008d7202 */ /* 0x000fe20000000f00 */
[----:B------:R-:W-:Y:S01]  /*5d60*/  @P1 FFMA.FTZ R66, R4, R3, R150 ;  /* 0x0000000304421223 */ /* 0x000fe20000010096 */
[----:B------:R-:W-:Y:S01]  /*5d70*/  @P1 FADD.FTZ R2, R237, -R2 ;  /* 0x80000002ed021221 */ /* 0x000fe20000010000 */
[----:B------:R-:W-:Y:S01]  /*5d80*/  @P1 FFMA.FTZ R3, R198, R178, R179 ;  /* 0x000000b2c6031223 */ /* 0x000fe200000100b3 */
[----:B------:R-:W-:Y:S01]  /*5d90*/  MOV R142, R154 ;  /* 0x0000009a008e7202 */ /* 0x000fe20000000f00 */
[----:B--2---:R-:W-:Y:S01]  /*5da0*/  @P2 FMUL.FTZ R180, R64, R67 ;  /* 0x0000004340b42220 */ /* 0x004fe20000410000 */
[----:B------:R-:W-:Y:S01]  /*5db0*/  MOV R67, R151 ;  /* 0x0000009700437202 */ /* 0x000fe20000000f00 */
[----:B------:R-:W-:Y:S01]  /*5dc0*/  @P1 FFMA.FTZ R67, R4, R2, R151 ;  /* 0x0000000204431223 */ /* 0x000fe20000010097 */
[----:B------:R-:W-:Y:S01]  /*5dd0*/  @P1 FADD.FTZ R3, R218, -R3 ;  /* 0x80000003da031221 */ /* 0x000fe20000010000 */
[--C-:B------:R-:W-:Y:S01]  /*5de0*/  @P1 FFMA.FTZ R2, R18, R178, R179.reuse ;  /* 0x000000b212021223 */ /* 0x100fe200000100b3 */
[----:B------:R-:W2:Y:S01]  /*5df0*/  @P2 LDC R143, c[0x0][0x40c] ;  /* 0x00010300ff8f2b82 */ /* 0x000ea20000000800 */
[----:B------:R-:W-:Y:S01]  /*5e00*/  @P2 F2FP.BF16.F32.PACK_AB R180, RZ, R180 ;  /* 0x000000b4ffb4223e */ /* 0x000fe200000010ff */
[----:B0-----:R-:W-:Y:S01]  /*5e10*/  @P2 FMUL.FTZ R181, R65, R140 ;  /* 0x0000008c41b52220 */ /* 0x001fe20000410000 */
[----:B------:R-:W-:Y:S01]  /*5e20*/  MOV R140, R152 ;  /* 0x00000098008c7202 */ /* 0x000fe20000000f00 */
[----:B------:R-:W-:Y:S01]  /*5e30*/  @P1 FFMA.FTZ R140, R4, R3, R152 ;  /* 0x00000003048c1223 */ /* 0x000fe20000010098 */
[----:B------:R-:W-:Y:S01]  /*5e40*/  @P1 FADD.FTZ R2, R233, -R2 ;  /* 0x80000002e9021221 */ /* 0x000fe20000010000 */
[----:B------:R-:W-:-:S02]  /*5e50*/  @P1 FFMA.FTZ R3, R205, R178, R179 ;  /* 0x000000b2cd031223 */ /* 0x000fc400000100b3 */
[----:B------:R-:W0:Y:S01]  /*5e60*/  @P2 LDC R182, c[0x0][0x40c] ;  /* 0x00010300ffb62b82 */ /* 0x000e220000000800 */
[----:B------:R-:W-:Y:S01]  /*5e70*/  @P2 F2FP.BF16.F32.PACK_AB R181, RZ, R181 ;  /* 0x000000b5ffb5223e */ /* 0x000fe200000010ff */
[----:B------:R-:W-:Y:S01]  /*5e80*/  @P1 FFMA.FTZ R141, R4, R2, R153 ;  /* 0x00000002048d1223 */ /* 0x000fe20000010099 */
[----:B------:R-:W-:Y:S01]  /*5e90*/  @P1 FADD.FTZ R185, R204, -R3 ;  /* 0x80000003ccb91221 */ /* 0x000fe20000010000 */
[----:B------:R-:W-:Y:S01]  /*5ea0*/  @P2 PRMT R172, R180, 0x7610, R172 ;  /* 0x00007610b4ac2816 */ /* 0x000fe200000000ac */
[----:B------:R-:W-:Y:S02]  /*5eb0*/  @P1 FFMA.FTZ R180, R245, R178, R179 ;  /* 0x000000b2f5b41223 */ /* 0x000fe400000100b3 */
[----:B------:R-:W-:Y:S01]  /*5ec0*/  @P1 FFMA.FTZ R142, R4, R185, R154 ;  /* 0x000000b9048e1223 */ /* 0x000fe2000001009a */
[----:B------:R-:W3:Y:S01]  /*5ed0*/  @P2 LDC R2, c[0x0][0x40c] ;  /* 0x00010300ff022b82 */ /* 0x000ee20000000800 */
[----:B------:R-:W-:Y:S01]  /*5ee0*/  @P2 PRMT R172, R172, 0x5410, R181 ;  /* 0x00005410acac2816 */ /* 0x000fe200000000b5 */
[----:B-1----:R-:W-:Y:S01]  /*5ef0*/  @P2 FMUL.FTZ R181, R66, R183 ;  /* 0x000000b742b52220 */ /* 0x002fe20000410000 */
[----:B------:R-:W-:Y:S01]  /*5f00*/  @P1 FADD.FTZ R184, R251, -R180 ;  /* 0x800000b4fbb81221 */ /* 0x000fe20000010000 */
[----:B------:R-:W-:-:S03]  /*5f10*/  MOV R180, R155 ;  /* 0x0000009b00b47202 */ /* 0x000fc60000000f00 */
[----:B------:R-:W-:Y:S01]  /*5f20*/  @P2 F2FP.BF16.F32.PACK_AB R181, RZ, R181 ;  /* 0x000000b5ffb5223e */ /* 0x000fe200000010ff */
[----:B------:R-:W1:Y:S01]  /*5f30*/  @P2 LDC R3, c[0x0][0x40c] ;  /* 0x00010300ff032b82 */ /* 0x000e620000000800 */
[----:B--2---:R-:W-:Y:S01]  /*5f40*/  @P2 FMUL.FTZ R143, R140, R143 ;  /* 0x0000008f8c8f2220 */ /* 0x004fe20000410000 */
[----:B------:R-:W-:Y:S01]  /*5f50*/  @P1 FFMA.FTZ R180, R4, R184, R155 ;  /* 0x000000b804b41223 */ /* 0x000fe2000001009b */
[----:B------:R-:W-:-:S03]  /*5f60*/  @P2 PRMT R173, R181, 0x7610, R173 ;  /* 0x00007610b5ad2816 */ /* 0x000fc600000000ad */
[----:B------:R-:W-:Y:S01]  /*5f70*/  @P2 F2FP.BF16.F32.PACK_AB R143, RZ, R143 ;  /* 0x0000008fff8f223e */ /* 0x000fe200000010ff */
[----:B0-----:R-:W-:-:S03]  /*5f80*/  @P2 FMUL.FTZ R182, R67, R182 ;  /* 0x000000b643b62220 */ /* 0x001fc60000410000 */
[----:B------:R-:W-:Y:S02]  /*5f90*/  @P2 PRMT R174, R143, 0x7610, R174 ;  /* 0x000076108fae2816 */ /* 0x000fe400000000ae */
[----:B------:R-:W-:Y:S02]  /*5fa0*/  MOV R143, R180 ;  /* 0x000000b4008f7202 */ /* 0x000fe40000000f00 */
[----:B------:R-:W-:Y:S01]  /*5fb0*/  @P2 F2FP.BF16.F32.PACK_AB R182, RZ, R182 ;  /* 0x000000b6ffb6223e */ /* 0x000fe200000010ff */
[----:B---3--:R-:W-:-:S03]  /*5fc0*/  @P2 FMUL.FTZ R2, R141, R2 ;  /* 0x000000028d022220 */ /* 0x008fc60000410000 */
[----:B------:R-:W-:Y:S02]  /*5fd0*/  @P2 PRMT R173, R173, 0x5410, R182 ;  /* 0x00005410adad2816 */ /* 0x000fe400000000b6 */
[----:B------:R-:W-:Y:S01]  /*5fe0*/  @P2 F2FP.BF16.F32.PACK_AB R2, RZ, R2 ;  /* 0x00000002ff02223e */ /* 0x000fe200000010ff */
[----:B-1----:R-:W-:-:S03]  /*5ff0*/  @P2 FMUL.FTZ R3, R142, R3 ;  /* 0x000000038e032220 */ /* 0x002fc60000410000 */
        /* <DEDUP_REMOVED lines=8> */
.L_x_6919:
[----:B------:R-:W2:Y:S01]  /*6080*/  @P2 LDC R181, c[0x0][0x40c] ;  /* 0x00010300ffb52b82 */ /* 0x000ea20000000800 */
[-CC-:B01----:R-:W-:Y:S01]  /*6090*/  @P1 FFMA.FTZ R3, R21, R178.reuse, R179.reuse ;  /* 0x000000b215031223 */ /* 0x183fe200000100b3 */
[--C-:B------:R-:W-:Y:S01]  /*60a0*/  @P1 FFMA.FTZ R180, R10, R178, R179.reuse ;  /* 0x000000b20ab41223 */ /* 0x100fe200000100b3 */
[----:B-----5:R-:W-:Y:S01]  /*60b0*/  MOV R2, R148 ;  /* 0x0000009400027202 */ /* 0x020fe20000000f00 */
[----:B------:R-:W-:Y:S01]  /*60c0*/  @P1 FFMA.FTZ R184, R14, R178, R179 ;  /* 0x000000b20eb81223 */ /* 0x000fe200000100b3 */
[----:B------:R-:W-:-:S03]  /*60d0*/  @P1 FADD.FTZ R3, R230, -R3 ;  /* 0x80000003e6031221 */ /* 0x000fc60000010000 */
[----:B------:R-:W0:Y:S01]  /*60e0*/  @P2 LDC R183, c[0x0][0x40c] ;  /* 0x00010300ffb72b82 */ /* 0x000e220000000800 */
[C---:B------:R-:W-:Y:S01]  /*60f0*/  @P1 FFMA.FTZ R2, R4.reuse, R3, R148 ;  /* 0x0000000304021223 */ /* 0x040fe20000010094 */
[----:B------:R-:W-:Y:S01]  /*6100*/  @P1 FADD.FTZ R3, R241, -R180 ;  /* 0x800000b4f1031221 */ /* 0x000fe20000010000 */
[----:B------:R-:W-:Y:S01]  /*6110*/  MOV R180, R149 ;  /* 0x0000009500b47202 */ /* 0x000fe20000000f00 */
[----:B------:R-:W-:Y:S02]  /*6120*/  @P1 FADD.FTZ R184, R237, -R184 ;  /* 0x800000b8edb81221 */ /* 0x000fe40000010000 */
[----:B------:R-:W-:Y:S01]  /*6130*/  @P1 FFMA.FTZ R180, R4, R3, R149 ;  /* 0x0000000304b41223 */ /* 0x000fe20000010095 */
[----:B--2---:R-:W-:Y:S01]  /*6140*/  @P2 FMUL.FTZ R3, R2, R181 ;  /* 0x000000b502032220 */ /* 0x004fe20000410000 */
[----:B------:R-:W-:Y:S02]  /*6150*/  @P1 FFMA.FTZ R2, R189, R178, R179 ;  /* 0x000000b2bd021223 */ /* 0x000fe400000100b3 */
[----:B0-----:R-:W-:-:S02]  /*6160*/  @P2 FMUL.FTZ R181, R180, R183 ;  /* 0x000000b7b4b52220 */ /* 0x001fc40000410000 */
[----:B------:R-:W-:Y:S01]  /*6170*/  @P2 F2FP.BF16.F32.PACK_AB R180, RZ, R3 ;  /* 0x00000003ffb4223e */ /* 0x000fe200000010ff */
[----:B------:R-:W-:Y:S01]  /*6180*/  @P1 FADD.FTZ R183, R223, -R2 ;  /* 0x80000002dfb71221 */ /* 0x000fe20000010000 */
[----:B------:R-:W-:Y:S02]  /*6190*/  MOV R2, R150 ;  /* 0x0000009600027202 */ /* 0x000fe40000000f00 */
[----:B------:R-:W-:Y:S01]  /*61a0*/  @P2 F2FP.BF16.F32.PACK_AB R182, RZ, R181 ;  /* 0x000000b5ffb6223e */ /* 0x000fe200000010ff */
[----:B------:R-:W-:Y:S01]  /*61b0*/  @P1 FFMA.FTZ R2, R4, R183, R150 ;  /* 0x000000b704021223 */ /* 0x000fe20000010096 */
[----:B------:R-:W-:Y:S01]  /*61c0*/  @P2 PRMT R172, R180, 0x7610, R172 ;  /* 0x00007610b4ac2816 */ /* 0x000fe200000000ac */
[----:B------:R-:W-:Y:S01]  /*61d0*/  @P1 FFMA.FTZ R183, R198, R178, R179 ;  /* 0x000000b2c6b71223 */ /* 0x000fe200000100b3 */
[----:B------:R-:W-:Y:S01]  /*61e0*/  MOV R180, R152 ;  /* 0x0000009800b47202 */ /* 0x000fe20000000f00 */
[----:B------:R-:W0:Y:S01]  /*61f0*/  @P2 LDC R181, c[0x0][0x40c] ;  /* 0x00010300ffb52b82 */ /* 0x000e220000000800 */
[----:B------:R-:W-:Y:S01]  /*6200*/  @P2 PRMT R172, R172, 0x5410, R182 ;  /* 0x00005410acac2816 */ /* 0x000fe200000000b6 */
[----:B------:R-:W-:Y:S01]  /*6210*/  @P1 FADD.FTZ R183, R218, -R183 ;  /* 0x800000b7dab71221 */ /* 0x000fe20000010000 */
[----:B------:R-:W-:Y:S01]  /*6220*/  MOV R3, R151 ;  /* 0x0000009700037202 */ /* 0x000fe20000000f00 */
[----:B------:R-:W-:Y:S01]  /*6230*/  @P1 FFMA.FTZ R3, R4, R184, R151 ;  /* 0x000000b804031223 */ /* 0x000fe20000010097 */
[----:B------:R-:W-:Y:S01]  /*6240*/  @P1 FFMA.FTZ R184, R18, R178, R179 ;  /* 0x000000b212b81223 */ /* 0x000fe200000100b3 */
[----:B------:R-:W-:-:S02]  /*6250*/  @P1 FFMA.FTZ R180, R4, R183, R152 ;  /* 0x000000b704b41223 */ /* 0x000fc40000010098 */
[----:B------:R-:W1:Y:S01]  /*6260*/  @P2 LDC R182, c[0x0][0x40c] ;  /* 0x00010300ffb62b82 */ /* 0x000e620000000800 */
[----:B------:R-:W-:-:S07]  /*6270*/  @P1 FADD.FTZ R184, R233, -R184 ;  /* 0x800000b8e9b81221 */ /* 0x000fce0000010000 */
[----:B------:R-:W2:Y:S01]  /*6280*/  @P2 LDC R183, c[0x0][0x40c] ;  /* 0x00010300ffb72b82 */ /* 0x000ea20000000800 */
[----:B0-----:R-:W-:Y:S01]  /*6290*/  @P2 FMUL.FTZ R2, R2, R181 ;  /* 0x000000b502022220 */ /* 0x001fe20000410000 */
[----:B------:R-:W-:Y:S01]  /*62a0*/  MOV R181, R153 ;  /* 0x0000009900b57202 */ /* 0x000fe20000000f00 */
[----:B------:R-:W-:-:S03]  /*62b0*/  @P1 FFMA.FTZ R181, R4, R184, R153 ;  /* 0x000000b804b51223 */ /* 0x000fc60000010099 */
[----:B------:R-:W-:Y:S01]  /*62c0*/  @P2 F2FP.BF16.F32.PACK_AB R2, RZ, R2 ;  /* 0x00000002ff02223e */ /* 0x000fe200000010ff */
[----:B-1----:R-:W-:-:S03]  /*62d0*/  @P2 FMUL.FTZ R3, R3, R182 ;  /* 0x000000b603032220 */ /* 0x002fc60000410000 */
[----:B------:R-:W-:Y:S01]  /*62e0*/  @P2 PRMT R173, R2, 0x7610, R173 ;  /* 0x0000761002ad2816 */ /* 0x000fe200000000ad */
[----:B------:R-:W0:Y:S01]  /*62f0*/  @P2 LDC R182, c[0x0][0x40c] ;  /* 0x00010300ffb62b82 */ /* 0x000e220000000800 */
[----:B------:R-:W-:Y:S01]  /*6300*/  @P2 F2FP.BF16.F32.PACK_AB R3, RZ, R3 ;  /* 0x00000003ff03223e */ /* 0x000fe200000010ff */
[----:B--2---:R-:W-:Y:S01]  /*6310*/  @P2 FMUL.FTZ R180, R180, R183 ;  /* 0x000000b7b4b42220 */ /* 0x004fe20000410000 */
[----:B------:R-:W-:Y:S02]  /*6320*/  @P1 FFMA.FTZ R183, R205, R178, R179 ;  /* 0x000000b2cdb71223 */ /* 0x000fe400000100b3 */
[----:B------:R-:W-:Y:S02]  /*6330*/  @P2 PRMT R173, R173, 0x5410, R3 ;  /* 0x00005410adad2816 */ /* 0x000fe40000000003 */
[----:B------:R-:W-:Y:S01]  /*6340*/  @P1 FADD.FTZ R183, R204, -R183 ;  /* 0x800000b7ccb71221 */ /* 0x000fe20000010000 */
        /* <DEDUP_REMOVED lines=12> */
[----:B------:R-:W-:-:S04]  /*6410*/  @P1 FFMA.FTZ R2, R245, R178, R179 ;  /* 0x000000b2f5021223 */ /* 0x000fc800000100b3 */
[----:B------:R-:W-:Y:S01]  /*6420*/  @P1 FADD.FTZ R3, R251, -R2 ;  /* 0x80000002fb031221 */ /* 0x000fe20000010000 */
[----:B------:R-:W-:-:S03]  /*6430*/  MOV R2, R155 ;  /* 0x0000009b00027202 */ /* 0x000fc60000000f00 */
[----:B------:R-:W-:-:S04]  /*6440*/  @P1 FFMA.FTZ R2, R4, R3, R155 ;  /* 0x0000000304021223 */ /* 0x000fc8000001009b */
[----:B------:R-:W-:-:S05]  /*6450*/  FMUL.FTZ R2, R2, UR12 ;  /* 0x0000000c02027c20 */ /* 0x000fca0008410000 */
[----:B------:R-:W-:-:S04]  /*6460*/  F2FP.BF16.F32.PACK_AB R2, RZ, R2 ;  /* 0x00000002ff02723e */ /* 0x000fc800000010ff */
[----:B------:R-:W-:Y:S01]  /*6470*/  PRMT R175, R175, 0x5410, R2 ;  /* 0x00005410afaf7816 */ /* 0x000fe20000000002 */
[----:B------:R-:W-:Y:S06]  /*6480*/  BRA `(.L_x_6920) ;  /* 0x0000000c00347947 */ /* 0x000fec0003800000 */
.L_x_6918:
[----:B------:R-:W-:-:S04]  /*6490*/  UISETP.NE.U32.AND UP0, UPT, UR14, URZ, UPT ;  /* 0x000000ff0e00728c */ /* 0x000fc8000bf05070 */
[----:B------:R-:W-:-:S06]  /*64a0*/  UISETP.NE.AND.EX UP0, UPT, UR15, URZ, UPT, UP0 ;  /* 0x000000ff0f00728c */ /* 0x000fcc000bf05300 */
[----:B------:R-:W-:-:S13]  /*64b0*/  PLOP3.LUT P0, PT, PT, PT, UP0, 0x80, 0x8 ;  /* 0x000000000008781c */ /* 0x000fda0003f0f008 */
[----:B------:R-:W-:Y:S05]  /*64c0*/  @!P0 BRA `(.L_x_6921) ;  /* 0x0000000400cc8947 */ /* 0x000fea0003800000 */
[-CC-:B01----:R-:W-:Y:S01]  /*64d0*/  FFMA.FTZ R2, R18, R178.reuse, R179.reuse ;  /* 0x000000b212027223 */ /* 0x183fe200000100b3 */
        /* <DEDUP_REMOVED lines=42> */
.L_x_6923:
[----:B------:R-:W-:Y:S05]  /*6780*/  BSYNC.RECONVERGENT B3 ;  /* 0x0000000000037941 */ /* 0x000fea0003800200 */
.L_x_6922:
        /* <DEDUP_REMOVED lines=10> */
.L_x_6925:
[----:B------:R-:W-:Y:S05]  /*6830*/  BSYNC.RECONVERGENT B3 ;  /* 0x0000000000037941 */ /* 0x000fea0003800200 */
.L_x_6924:
        /* <DEDUP_REMOVED lines=10> */
.L_x_6927:
[----:B------:R-:W-:Y:S05]  /*68e0*/  BSYNC.RECONVERGENT B3 ;  /* 0x0000000000037941 */ /* 0x000fea0003800200 */
.L_x_6926:
        /* <DEDUP_REMOVED lines=10> */
.L_x_6929:
[----:B------:R-:W-:Y:S05]  /*6990*/  BSYNC.RECONVERGENT B3 ;  /* 0x0000000000037941 */ /* 0x000fea0003800200 */
.L_x_6928:
        /* <DEDUP_REMOVED lines=10> */
.L_x_6931:
[----:B------:R-:W-:Y:S05]  /*6a40*/  BSYNC.RECONVERGENT B3 ;  /* 0x0000000000037941 */ /* 0x000fea0003800200 */
.L_x_6930:
        /* <DEDUP_REMOVED lines=10> */
.L_x_6933:
[----:B------:R-:W-:Y:S05]  /*6af0*/  BSYNC.RECONVERGENT B3 ;  /* 0x0000000000037941 */ /* 0x000fea0003800200 */
.L_x_6932:
        /* <DEDUP_REMOVED lines=10> */
.L_x_6935:
[----:B------:R-:W-:Y:S05]  /*6ba0*/  BSYNC.RECONVERGENT B3 ;  /* 0x0000000000037941 */ /* 0x000fea0003800200 */
.L_x_6934:
[----:B------:R-:W-:Y:S05]  /*6bb0*/  @!P2 BRA `(.L_x_6920) ;  /* 0x000000040068a947 */ /* 0x000fea0003800000 */
[----:B------:R-:W-:-:S05]  /*6bc0*/  FMUL.FTZ R2, R143, UR12 ;  /* 0x0000000c8f027c20 */ /* 0x000fca0008410000 */
[----:B------:R-:W-:-:S04]  /*6bd0*/  F2FP.BF16.F32.PACK_AB R2, RZ, R2 ;  /* 0x00000002ff02723e */ /* 0x000fc800000010ff */
[----:B------:R-:W-:Y:S01]  /*6be0*/  PRMT R175, R175, 0x5410, R2 ;  /* 0x00005410afaf7816 */ /* 0x000fe20000000002 */
[----:B------:R-:W-:Y:S06]  /*6bf0*/  BRA `(.L_x_6920) ;  /* 0x0000000400587947 */ /* 0x000fec0003800000 */
.L_x_6921:
[----:B------:R-:W-:Y:S04]  /*6c00*/  BSSY.RECONVERGENT B3, `(.L_x_6936) ;  /* 0x000000a000037945 */ /* 0x000fe80003800200 */
[----:B------:R-:W-:Y:S05]  /*6c10*/  @!P2 BRA `(.L_x_6937) ;  /* 0x000000000020a947 */ /* 0x000fea0003800000 */
[----:B01----:R-:W-:Y:S01]  /*6c20*/  FFMA.FTZ R3, R21, R178, R179 ;  /* 0x000000b215037223 */ /* 0x003fe200000100b3 */
[----:B------:R-:W-:-:S03]  /*6c30*/  ISETP.GT.AND P3, PT, R5, RZ, PT ;  /* 0x000000ff0500720c */ /* 0x000fc60003f64270 */
[----:B------:R-:W-:-:S04]  /*6c40*/  FADD.FTZ R3, R230, -R3 ;  /* 0x80000003e6037221 */ /* 0x000fc80000010000 */
[----:B-----5:R-:W-:-:S05]  /*6c50*/  FMUL.FTZ R3, R4, R3 ;  /* 0x0000000304037220 */ /* 0x020fca0000410000 */
[----:B------:R-:W-:-:S05]  /*6c60*/  FSEL R3, R3, RZ, P3 ;  /* 0x000000ff03037208 */ /* 0x000fca0001800000 */
[----:B------:R-:W-:-:S05]  /*6c70*/  FMUL.FTZ R3, R3, UR12 ;  /* 0x0000000c03037c20 */ /* 0x000fca0008410000 */
[----:B------:R-:W-:-:S04]  /*6c80*/  F2FP.BF16.F32.PACK_AB R3, RZ, R3 ;  /* 0x00000003ff03723e */ /* 0x000fc800000010ff */
[----:B------:R-:W-:-:S07]  /*6c90*/  PRMT R172, R3, 0x7610, R172 ;  /* 0x0000761003ac7816 */ /* 0x000fce00000000ac */
.L_x_6937:
[----:B------:R-:W-:Y:S05]  /*6ca0*/  BSYNC.RECONVERGENT B3 ;  /* 0x0000000000037941 */ /* 0x000fea0003800200 */
.L_x_6936:
        /* <DEDUP_REMOVED lines=10> */
.L_x_6939:
[----:B------:R-:W-:Y:S05]  /*6d50*/  BSYNC.RECONVERGENT B3 ;  /* 0x0000000000037941 */ /* 0x000fea0003800200 */
.L_x_6938:
        /* <DEDUP_REMOVED lines=10> */
.L_x_6941:
[----:B------:R-:W-:Y:S05]  /*6e00*/  BSYNC.RECONVERGENT B3 ;  /* 0x0000000000037941 */ /* 0x000fea0003800200 */
.L_x_6940:
        /* <DEDUP_REMOVED lines=10> */
.L_x_6943:
[----:B------:R-:W-:Y:S05]  /*6eb0*/  BSYNC.RECONVERGENT B3 ;  /* 0x0000000000037941 */ /* 0x000fea0003800200 */
.L_x_6942:
        /* <DEDUP_REMOVED lines=10> */
.L_x_6945:
[----:B------:R-:W-:Y:S05]  /*6f60*/  BSYNC.RECONVERGENT B3 ;  /* 0x0000000000037941 */ /* 0x000fea0003800200 */
.L_x_6944:
        /* <DEDUP_REMOVED lines=10> */
.L_x_6947:
[----:B------:R-:W-:Y:S05]  /*7010*/  BSYNC.RECONVERGENT B3 ;  /* 0x0000000000037941 */ /* 0x000fea0003800200 */
.L_x_6946:
        /* <DEDUP_REMOVED lines=10> */
.L_x_6949:
[----:B------:R-:W-:Y:S05]  /*70c0*/  BSYNC.RECONVERGENT B3 ;  /* 0x0000000000037941 */ /* 0x000fea0003800200 */
.L_x_6948:
        /* <DEDUP_REMOVED lines=9> */
.L_x_6920:
[----:B------:R-:W-:Y:S05]  /*7160*/  BSYNC.RECONVERGENT B1 ;  /* 0x0000000000017941 */ /* 0x000fea0003800200 */
.L_x_6917:
[----:B01----:R-:W0:Y:S08]  /*7170*/  @P0 LDC.64 R2, c[0x0][0x478] ;  /* 0x00011e00ff020b82 */ /* 0x003e300000000a00 */
        /* <DEDUP_REMOVED lines=8> */
.L_x_6916:
[----:B------:R-:W-:Y:S05]  /*7200*/  BSYNC.RECONVERGENT B2 ;  /* 0x0000000000027941 */ /* 0x000fea0003800200 */
.L_x_6915:
        /* <DEDUP_REMOVED lines=11> */
[--C-:B012---:R-:W-:Y:S01]  /*72c0*/  @P1 FFMA.FTZ R2, R22, R178, R179.reuse ;  /* 0x000000b216021223 */ /* 0x107fe200000100b3 */
        /* <DEDUP_REMOVED lines=65> */
.L_x_6954:
[----:B------:R-:W3:Y:S01]  /*76e0*/  @P2 LDC R181, c[0x0][0x40c] ;  /* 0x00010300ffb52b82 */ /* 0x000ee20000000800 */
[----:B012---:R-:W-:Y:S01]  /*76f0*/  @P1 FFMA.FTZ R2, R22, R178, R179 ;  /* 0x000000b216021223 */ /* 0x007fe200000100b3 */
        /* <DEDUP_REMOVED lines=8> */
[----:B---3--:R-:W-:Y:S01]  /*7780*/  @P2 FMUL.FTZ R3, R2, R181 ;  /* 0x000000b502032220 */ /* 0x008fe20000410000 */
        /* <DEDUP_REMOVED lines=54> */
.L_x_6953:
[----:B------:R-:W-:-:S04]  /*7af0*/  UISETP.NE.U32.AND UP0, UPT, UR14, URZ, UPT ;  /* 0x000000ff0e00728c */ /* 0x000fc8000bf05070 */
[----:B------:R-:W-:-:S06]  /*7b00*/  UISETP.NE.AND.EX UP0, UPT, UR15, URZ, UPT, UP0 ;  /* 0x000000ff0f00728c */ /* 0x000fcc000bf05300 */
[----:B------:R-:W-:-:S13]  /*7b10*/  PLOP3.LUT P0, PT, PT, PT, UP0, 0x80, 0x8 ;  /* 0x000000000008781c */ /* 0x000fda0003f0f008 */
[----:B------:R-:W-:Y:S05]  /*7b20*/  @!P0 BRA `(.L_x_6956) ;  /* 0x0000000400cc8947 */ /* 0x000fea0003800000 */
[-CC-:B012---:R-:W-:Y:S01]  /*7b30*/  FFMA.FTZ R2, R197, R178.reuse, R179.reuse ;  /* 0x000000b2c5027223 */ /* 0x187fe200000100b3 */
        /* <DEDUP_REMOVED lines=42> */
.L_x_6958:
[----:B------:R-:W-:Y:S05]  /*7de0*/  BSYNC.RECONVERGENT B3 ;  /* 0x0000000000037941 */ /* 0x000fea0003800200 */
.L_x_6957:
        /* <DEDUP_REMOVED lines=10> */
.L_x_6960:
[----:B------:R-:W-:Y:S05]  /*7e90*/  BSYNC.RECONVERGENT B3 ;  /* 0x0000000000037941 */ /* 0x000fea0003800200 */
.L_x_6959:
        /* <DEDUP_REMOVED lines=10> */
.L_x_6962:
[----:B------:R-:W-:Y:S05]  /*7f40*/  BSYNC.RECONVERGENT B3 ;  /* 0x0000000000037941 */ /* 0x000fea0003800200 */
.L_x_6961:
        /* <DEDUP_REMOVED lines=10> */
.L_x_6964:
[----:B------:R-:W-:Y:S05]  /*7ff0*/  BSYNC.RECONVERGENT B3 ;  /* 0x0000000000037941 */ /* 0x000fea0003800200 */
.L_x_6963:
        /* <DEDUP_REMOVED lines=10> */
.L_x_6966:
[----:B------:R-:W-:Y:S05]  /*80a0*/  BSYNC.RECONVERGENT B3 ;  /* 0x0000000000037941 */ /* 0x000fea0003800200 */
.L_x_6965:
        /* <DEDUP_REMOVED lines=10> */
.L_x_6968:
[----:B------:R-:W-:Y:S05]  /*8150*/  BSYNC.RECONVERGENT B3 ;  /* 0x0000000000037941 */ /* 0x000fea0003800200 */
.L_x_6967:
        /* <DEDUP_REMOVED lines=10> */
.L_x_6970:
[----:B------:R-:W-:Y:S05]  /*8200*/  BSYNC.RECONVERGENT B3 ;  /* 0x0000000000037941 */ /* 0x000fea0003800200 */
.L_x_6969:
[----:B------:R-:W-:Y:S05]  /*8210*/  @!P2 BRA `(.L_x_6955) ;  /* 0x000000040068a947 */ /* 0x000fea0003800000 */
[----:B------:R-:W-:-:S05]  /*8220*/  FMUL.FTZ R2, R143, UR12 ;  /* 0x0000000c8f027c20 */ /* 0x000fca0008410000 */
[----:B------:R-:W-:-:S04]  /*8230*/  F2FP.BF16.F32.PACK_AB R2, RZ, R2 ;  /* 0x00000002ff02723e */ /* 0x000fc800000010ff */
[----:B------:R-:W-:Y:S01]  /*8240*/  PRMT R175, R175, 0x5410, R2 ;  /* 0x00005410afaf7816 */ /* 0x000fe20000000002 */
[----:B------:R-:W-:Y:S06]  /*8250*/  BRA `(.L_x_6955) ;  /* 0x0000000400587947 */ /* 0x000fec0003800000 */
.L_x_6956:
[----:B------:R-:W-:Y:S04]  /*8260*/  BSSY.RECONVERGENT B3, `(.L_x_6971) ;  /* 0x000000a000037945 */ /* 0x000fe80003800200 */
[----:B------:R-:W-:Y:S05]  /*8270*/  @!P2 BRA `(.L_x_6972) ;  /* 0x000000000020a947 */ /* 0x000fea0003800000 */
[----:B012---:R-:W-:Y:S01]  /*8280*/  FFMA.FTZ R2, R22, R178, R179 ;  /* 0x000000b216027223 */ /* 0x007fe200000100b3 */
[----:B------:R-:W-:-:S03]  /*8290*/  ISETP.GT.AND P3, PT, R5, RZ, PT ;  /* 0x000000ff0500720c */ /* 0x000fc60003f64270 */
[----:B------:R-:W-:-:S04]  /*82a0*/  FADD.FTZ R3, R229, -R2 ;  /* 0x80000002e5037221 */ /* 0x000fc80000010000 */
[----:B-----5:R-:W-:-:S05]  /*82b0*/  FMUL.FTZ R3, R4, R3 ;  /* 0x0000000304037220 */ /* 0x020fca0000410000 */
[----:B------:R-:W-:-:S05]  /*82c0*/  FSEL R3, R3, RZ, P3 ;  /* 0x000000ff03037208 */ /* 0x000fca0001800000 */
[----:B------:R-:W-:-:S05]  /*82d0*/  FMUL.FTZ R3, R3, UR12 ;  /* 0x0000000c03037c20 */ /* 0x000fca0008410000 */
[----:B------:R-:W-:-:S04]  /*82e0*/  F2FP.BF16.F32.PACK_AB R3, RZ, R3 ;  /* 0x00000003ff03723e */ /* 0x000fc800000010ff */
[----:B------:R-:W-:-:S07]  /*82f0*/  PRMT R172, R3, 0x7610, R172 ;  /* 0x0000761003ac7816 */ /* 0x000fce00000000ac */
.L_x_6972:
[----:B------:R-:W-:Y:S05]  /*8300*/  BSYNC.RECONVERGENT B3 ;  /* 0x0000000000037941 */ /* 0x000fea0003800200 */
.L_x_6971:
        /* <DEDUP_REMOVED lines=10> */
.L_x_6974:
[----:B------:R-:W-:Y:S05]  /*83b0*/  BSYNC.RECONVERGENT B3 ;  /* 0x0000000000037941 */ /* 0x000fea0003800200 */
.L_x_6973:
        /* <DEDUP_REMOVED lines=10> */
.L_x_6976:
[----:B------:R-:W-:Y:S05]  /*8460*/  BSYNC.RECONVERGENT B3 ;  /* 0x0000000000037941 */ /* 0x000fea0003800200 */
.L_x_6975:
        /* <DEDUP_REMOVED lines=10> */
.L_x_6978:
[----:B------:R-:W-:Y:S05]  /*8510*/  BSYNC.RECONVERGENT B3 ;  /* 0x0000000000037941 */ /* 0x000fea0003800200 */
.L_x_6977:
        /* <DEDUP_REMOVED lines=10> */
.L_x_6980:
[----:B------:R-:W-:Y:S05]  /*85c0*/  BSYNC.RECONVERGENT B3 ;  /* 0x0000000000037941 */ /* 0x000fea0003800200 */
.L_x_6979:
        /* <DEDUP_REMOVED lines=10> */
.L_x_6982:
[----:B------:R-:W-:Y:S05]  /*8670*/  BSYNC.RECONVERGENT B3 ;  /* 0x0000000000037941 */ /* 0x000fea0003800200 */
.L_x_6981:
        /* <DEDUP_REMOVED lines=10> */
.L_x_6984:
[----:B------:R-:W-:Y:S05]  /*8720*/  BSYNC.RECONVERGENT B3 ;  /* 0x0000000000037941 */ /* 0x000fea0003800200 */
.L_x_6983:
        /* <DEDUP_REMOVED lines=9> */
.L_x_6955:
[----:B------:R-:W-:Y:S05]  /*87c0*/  BSYNC.RECONVERGENT B1 ;  /* 0x0000000000017941 */ /* 0x000fea0003800200 */
.L_x_6952:
[----:B012---:R-:W0:Y:S08]  /*87d0*/  @P0 LDC.64 R2, c[0x0][0x478] ;  /* 0x00011e00ff020b82 */ /* 0x007e300000000a00 */
        /* <DEDUP_REMOVED lines=8> */
.L_x_6951:
[----:B------:R-:W-:Y:S05]  /*8860*/  BSYNC.RECONVERGENT B2 ;  /* 0x0000000000027941 */ /* 0x000fea0003800200 */
.L_x_6950:
        /* <DEDUP_REMOVED lines=11> */
[-CC-:B------:R-:W-:Y:S01]  /*8920*/  @P1 FFMA.FTZ R5, R249, R178.reuse, R179.reuse ;  /* 0x000000b2f9051223 */ /* 0x180fe200000100b3 */
[-CC-:B0123--:R-:W-:Y:S01]  /*8930*/  @P1 FFMA.FTZ R2, R195, R178.reuse, R179.reuse ;  /* 0x000000b2c3021223 */ /* 0x18ffe200000100b3 */
[----:B-----5:R-:W-:Y:S01]  /*8940*/  MOV R143, R171 ;  /* 0x000000ab008f7202 */ /* 0x020fe20000000f00 */
[----:B------:R-:W-:Y:S01]  /*8950*/  @P1 FFMA.FTZ R66, R196, R178, R179 ;  /* 0x000000b2c4421223 */ /* 0x000fe200000100b3 */
[----:B------:R-:W-:Y:S01]  /*8960*/  @P1 FADD.FTZ R5, R248, -R5 ;  /* 0x80000005f8051221 */ /* 0x000fe20000010000 */
[----:B------:R-:W-:Y:S01]  /*8970*/  MOV R64, R164 ;  /* 0x000000a400407202 */ /* 0x000fe20000000f00 */
[-CC-:B------:R-:W-:Y:S01]  /*8980*/  @P1 FFMA.FTZ R140, R193, R178.reuse, R179.reuse ;  /* 0x000000b2c18c1223 */ /* 0x180fe200000100b3 */
[-C--:B------:R-:W-:Y:S01]  /*8990*/  @P1 FFMA.FTZ R142, R202, R178.reuse, R179 ;  /* 0x000000b2ca8e1223 */ /* 0x080fe200000100b3 */
[----:B------:R-:W-:Y:S01]  /*89a0*/  @P1 FFMA.FTZ R143, R4, R5, R171 ;  /* 0x00000005048f1223 */ /* 0x000fe200000100ab */
[----:B------:R-:W-:Y:S01]  /*89b0*/  @P1 FADD.FTZ R5, R221, -R2 ;  /* 0x80000002dd051221 */ /* 0x000fe20000010000 */
[----:B------:R-:W-:Y:S01]  /*89c0*/  @P1 FADD.FTZ R140, R227, -R140 ;  /* 0x8000008ce38c1221 */ /* 0x000fe20000010000 */
[-CC-:B------:R-:W-:Y:S01]  /*89d0*/  @P1 FFMA.FTZ R65, R192, R178.reuse, R179.reuse ;  /* 0x000000b2c0411223 */ /* 0x180fe200000100b3 */
[----:B------:R-:W-:Y:S01]  /*89e0*/  @P1 FFMA.FTZ R3, R194, R178, R179 ;  /* 0x000000b2c2031223 */ /* 0x000fe200000100b3 */
[----:B------:R-:W-:Y:S01]  /*89f0*/  @P1 FFMA.FTZ R64, R4, R5, R164 ;  /* 0x0000000504401223 */ /* 0x000fe200000100a4 */
[----:B------:R-:W-:Y:S01]  /*8a00*/  @P1 FADD.FTZ R5, R203, -R66 ;  /* 0x80000042cb051221 */ /* 0x000fe20000010000 */
[----:B------:R-:W-:Y:S01]  /*8a10*/  MOV R66, R166 ;  /* 0x000000a600427202 */ /* 0x000fe20000000f00 */
[----:B------:R-:W-:Y:S01]  /*8a20*/  @P1 FADD.FTZ R2, R228, -R65 ;  /* 0x80000041e4021221 */ /* 0x000fe20000010000 */
[----:B------:R-:W-:Y:S01]  /*8a30*/  MOV R67, R167 ;  /* 0x000000a700437202 */ /* 0x000fe20000000f00 */
[C---:B------:R-:W-:Y:S01]  /*8a40*/  @P1 FFMA.FTZ R66, R4.reuse, R5, R166 ;  /* 0x0000000504421223 */ /* 0x040fe200000100a6 */
[----:B------:R-:W-:Y:S01]  /*8a50*/  @P1 FADD.FTZ R5, R201, -R142 ;  /* 0x8000008ec9051221 */ /* 0x000fe20000010000 */
[----:B------:R-:W-:Y:S01]  /*8a60*/  @P1 FFMA.FTZ R67, R4, R140, R167 ;  /* 0x0000008c04431223 */ /* 0x000fe200000100a7 */
[----:B------:R-:W-:Y:S01]  /*8a70*/  MOV R140, R168 ;  /* 0x000000a8008c7202 */ /* 0x000fe20000000f00 */
[----:B------:R-:W-:Y:S01]  /*8a80*/  @P1 FADD.FTZ R3, R226, -R3 ;  /* 0x80000003e2031221 */ /* 0x000fe20000010000 */
[C---:B------:R-:W-:Y:S01]  /*8a90*/  @P1 FFMA.FTZ R140, R4.reuse, R5, R168 ;  /* 0x00000005048c1223 */ /* 0x040fe200000100a8 */
[----:B------:R-:W0:Y:S01]  /*8aa0*/  @P2 LDC R183, c[0x0][0x40c] ;  /* 0x00010300ffb72b82 */ /* 0x000e220000000800 */
[----:B------:R-:W-:Y:S01]  /*8ab0*/  MOV R65, R165 ;  /* 0x000000a500417202 */ /* 0x000fe20000000f00 */
[----:B------:R-:W-:Y:S01]  /*8ac0*/  @P1 FFMA.FTZ R179, R215, R178, R179 ;  /* 0x000000b2d7b31223 */ /* 0x000fe200000100b3 */
[----:B------:R-:W-:Y:S01]  /*8ad0*/  MOV R141, R169 ;  /* 0x000000a9008d7202 */ /* 0x000fe20000000f00 */
[C---:B------:R-:W-:Y:S01]  /*8ae0*/  @P1 FFMA.FTZ R65, R4.reuse, R2, R165 ;  /* 0x0000000204411223 */ /* 0x040fe200000100a5 */
[----:B------:R-:W-:Y:S01]  /*8af0*/  @P1 FFMA.FTZ R141, R4, R3, R169 ;  /* 0x00000003048d1223 */ /* 0x000fe200000100a9 */
[----:B------:R-:W-:Y:S01]  /*8b00*/  @P1 FADD.FTZ R179, R216, -R179 ;  /* 0x800000b3d8b31221 */ /* 0x000fe20000010000 */
[----:B------:R-:W-:Y:S01]  /*8b10*/  MOV R142, R170 ;  /* 0x000000aa008e7202 */ /* 0x000fe20000000f00 */
[----:B------:R-:W1:Y:S02]  /*8b20*/  @P2 LDC R181, c[0x0][0x40c] ;  /* 0x00010300ffb52b82 */ /* 0x000e640000000800 */
[----:B------:R-:W-:-:S06]  /*8b30*/  @P1 FFMA.FTZ R142, R4, R179, R170 ;  /* 0x000000b3048e1223 */ /* 0x000fcc00000100aa */
[----:B------:R-:W2:Y:S08]  /*8b40*/  @P2 LDC R5, c[0x0][0x40c] ;  /* 0x00010300ff052b82 */ /* 0x000eb00000000800 */
[----:B------:R-:W3:Y:S01]  /*8b50*/  @P2 LDC R180, c[0x0][0x40c] ;  /* 0x00010300ffb42b82 */ /* 0x000ee20000000800 */
[----:B0-----:R-:W-:-:S05]  /*8b60*/  @P2 FMUL.FTZ R4, R64, R183 ;  /* 0x000000b740042220 */ /* 0x001fca0000410000 */
[----:B------:R-:W-:Y:S02]  /*8b70*/  @P2 F2FP.BF16.F32.PACK_AB R4, RZ, R4 ;  /* 0x00000004ff04223e */ /* 0x000fe400000010ff */
[----:B------:R-:W0:Y:S01]  /*8b80*/  @P2 LDC R178, c[0x0][0x40c] ;  /* 0x00010300ffb22b82 */ /* 0x000e220000000800 */
[----:B-1----:R-:W-:Y:S01]  /*8b90*/  @P2 FMUL.FTZ R181, R66, R181 ;  /* 0x000000b542b52220 */ /* 0x002fe20000410000 */
[----:B------:R-:W-:-:S04]  /*8ba0*/  @P2 PRMT R172, R4, 0x7610, R172 ;  /* 0x0000761004ac2816 */ /* 0x000fc800000000ac */
[----:B------:R-:W-:Y:S02]  /*8bb0*/  @P2 F2FP.BF16.F32.PACK_AB R181, RZ, R181 ;  /* 0x000000b5ffb5223e */ /* 0x000fe400000010ff */
[----:B------:R-:W1:Y:S01]  /*8bc0*/  @P2 LDC R2, c[0x0][0x40c] ;  /* 0x00010300ff022b82 */ /* 0x000e620000000800 */
[----:B--2---:R-:W-:Y:S01]  /*8bd0*/  @P2 FMUL.FTZ R5, R140, R5 ;  /* 0x000000058c052220 */ /* 0x004fe20000410000 */
[----:B------:R-:W-:-:S04]  /*8be0*/  @P2 PRMT R173, R181, 0x7610, R173 ;  /* 0x00007610b5ad2816 */ /* 0x000fc800000000ad */
[----:B------:R-:W-:Y:S02]  /*8bf0*/  @P2 F2FP.BF16.F32.PACK_AB R5, RZ, R5 ;  /* 0x00000005ff05223e */ /* 0x000fe400000010ff */
[----:B------:R-:W2:Y:S01]  /*8c00*/  @P2 LDC R3, c[0x0][0x40c] ;  /* 0x00010300ff032b82 */ /* 0x000ea20000000800 */
[----:B---3--:R-:W-:Y:S01]  /*8c10*/  @P2 FMUL.FTZ R179, R65, R180 ;  /* 0x000000b441b32220 */ /* 0x008fe20000410000 */
[----:B------:R-:W-:-:S04]  /*8c20*/  @P2 PRMT R174, R5, 0x7610, R174 ;  /* 0x0000761005ae2816 */ /* 0x000fc800000000ae */
[----:B------:R-:W-:Y:S01]  /*8c30*/  @P2 F2FP.BF16.F32.PACK_AB R179, RZ, R179 ;  /* 0x000000b3ffb3223e */ /* 0x000fe200000010ff */
[----:B0-----:R-:W-:-:S03]  /*8c40*/  @P2 FMUL.FTZ R178, R67, R178 ;  /* 0x000000b243b22220 */ /* 0x001fc60000410000 */
[----:B------:R-:W-:Y:S02]  /*8c50*/  @P2 PRMT R172, R172, 0x5410, R179 ;  /* 0x00005410acac2816 */ /* 0x000fe400000000b3 */
        /* <DEDUP_REMOVED lines=13> */
.L_x_6989:
[----:B------:R-:W4:Y:S01]  /*8d30*/  @P2 LDC R181, c[0x0][0x40c] ;  /* 0x00010300ffb52b82 */ /* 0x000f220000000800 */
[-CC-:B0123--:R-:W-:Y:S01]  /*8d40*/  @P1 FFMA.FTZ R2, R195, R178.reuse, R179.reuse ;  /* 0x000000b2c3021223 */ /* 0x18ffe200000100b3 */
[----:B------:R-:W-:-:S03]  /*8d50*/  @P1 FFMA.FTZ R182, R196, R178, R179 ;  /* 0x000000b2c4b61223 */ /* 0x000fc600000100b3 */
[----:B------:R-:W-:Y:S01]  /*8d60*/  @P1 FADD.FTZ R3, R221, -R2 ;  /* 0x80000002dd031221 */ /* 0x000fe20000010000 */
[----:B-----5:R-:W-:Y:S01]  /*8d70*/  MOV R2, R164 ;  /* 0x000000a400027202 */ /* 0x020fe20000000f00 */
[----:B------:R-:W-:Y:S01]  /*8d80*/  @P1 FADD.FTZ R183, R203, -R182 ;  /* 0x800000b6cbb71221 */ /* 0x000fe20000010000 */
[----:B------:R-:W0:Y:S01]  /*8d90*/  @P2 LDC R180, c[0x0][0x40c] ;  /* 0x00010300ffb42b82 */ /* 0x000e220000000800 */
[----:B------:R-:W-:Y:S01]  /*8da0*/  @P1 FFMA.FTZ R2, R4, R3, R164 ;  /* 0x0000000304021223 */ /* 0x000fe200000100a4 */
[-CC-:B------:R-:W-:Y:S01]  /*8db0*/  @P1 FFMA.FTZ R3, R192, R178.reuse, R179.reuse ;  /* 0x000000b2c0031223 */ /* 0x180fe200000100b3 */
[----:B------:R-:W-:-:S03]  /*8dc0*/  @P1 FFMA.FTZ R182, R193, R178, R179 ;  /* 0x000000b2c1b61223 */ /* 0x000fc600000100b3 */
[----:B------:R-:W-:Y:S01]  /*8dd0*/  @P1 FADD.FTZ R5, R228, -R3 ;  /* 0x80000003e4051221 */ /* 0x000fe20000010000 */
[----:B------:R-:W-:Y:S01]  /*8de0*/  MOV R3, R165 ;  /* 0x000000a500037202 */ /* 0x000fe20000000f00 */
[----:B------:R-:W-:Y:S01]  /*8df0*/  @P1 FADD.FTZ R182, R227, -R182 ;  /* 0x800000b6e3b61221 */ /* 0x000fe20000010000 */
[----:B------:R-:W1:Y:S01]  /*8e00*/  @P2 LDC R184, c[0x0][0x40c] ;  /* 0x00010300ffb82b82 */ /* 0x000e620000000800 */
[C---:B------:R-:W-:Y:S01]  /*8e10*/  @P1 FFMA.FTZ R3, R4.reuse, R5, R165 ;  /* 0x0000000504031223 */ /* 0x040fe200000100a5 */
[----:B------:R-:W-:Y:S01]  /*8e20*/  MOV R5, R166 ;  /* 0x000000a600057202 */ /* 0x000fe20000000f00 */
[----:B------:R-:W-:Y:S01]  /*8e30*/  @P1 FFMA.FTZ R5, R4, R183, R166 ;  /* 0x000000b704051223 */ /* 0x000fe200000100a6 */
[----:B----4-:R-:W-:-:S05]  /*8e40*/  @P2 FMUL.FTZ R181, R2, R181 ;  /* 0x000000b502b52220 */ /* 0x010fca0000410000 */
[----:B------:R-:W-:Y:S01]  /*8e50*/  @P2 F2FP.BF16.F32.PACK_AB R181, RZ, R181 ;  /* 0x000000b5ffb5223e */ /* 0x000fe200000010ff */
[----:B0-----:R-:W-:Y:S01]  /*8e60*/  @P2 FMUL.FTZ R2, R3, R180 ;  /* 0x000000b403022220 */ /* 0x001fe20000410000 */
[----:B------:R-:W-:Y:S01]  /*8e70*/  MOV R3, R167 ;  /* 0x000000a700037202 */ /* 0x000fe20000000f00 */
[----:B------:R-:W-:Y:S01]  /*8e80*/  @P1 FFMA.FTZ R3, R4, R182, R167 ;  /* 0x000000b604031223 */ /* 0x000fe200000100a7 */
[----:B------:R-:W0:Y:S01]  /*8e90*/  @P2 LDC R180, c[0x0][0x40c] ;  /* 0x00010300ffb42b82 */ /* 0x000e220000000800 */
[----:B------:R-:W-:Y:S02]  /*8ea0*/  @P2 PRMT R172, R181, 0x7610, R172 ;  /* 0x00007610b5ac2816 */ /* 0x000fe400000000ac */
[----:B------:R-:W-:Y:S01]  /*8eb0*/  @P2 F2FP.BF16.F32.PACK_AB R183, RZ, R2 ;  /* 0x00000002ffb7223e */ /* 0x000fe200000010ff */
[----:B------:R-:W-:-:S03]  /*8ec0*/  @P1 FFMA.FTZ R2, R202, R178, R179 ;  /* 0x000000b2ca021223 */ /* 0x000fc600000100b3 */
[----:B------:R-:W-:Y:S01]  /*8ed0*/  @P2 PRMT R172, R172, 0x5410, R183 ;  /* 0x00005410acac2816 */ /* 0x000fe200000000b7 */
[----:B------:R-:W2:Y:S01]  /*8ee0*/  @P2 LDC R182, c[0x0][0x40c] ;  /* 0x00010300ffb62b82 */ /* 0x000ea20000000800 */
[----:B------:R-:W-:Y:S01]  /*8ef0*/  @P1 FFMA.FTZ R183, R194, R178, R179 ;  /* 0x000000b2c2b71223 */ /* 0x000fe200000100b3 */
[----:B------:R-:W-:Y:S01]  /*8f00*/  @P1 FADD.FTZ R185, R201, -R2 ;  /* 0x80000002c9b91221 */ /* 0x000fe20000010000 */
[----:B------:R-:W-:Y:S02]  /*8f10*/  MOV R2, R168 ;  /* 0x000000a800027202 */ /* 0x000fe40000000f00 */
[----:B------:R-:W-:Y:S01]  /*8f20*/  @P1 FADD.FTZ R183, R226, -R183 ;  /* 0x800000b7e2b71221 */ /* 0x000fe20000010000 */
[C---:B------:R-:W-:Y:S02]  /*8f30*/  @P1 FFMA.FTZ R2, R4.reuse, R185, R168 ;  /* 0x000000b904021223 */ /* 0x040fe400000100a8 */
[----:B------:R-:W3:Y:S01]  /*8f40*/  @P2 LDC R181, c[0x0][0x40c] ;  /* 0x00010300ffb52b82 */ /* 0x000ee20000000800 */
[----:B0-----:R-:W-:Y:S01]  /*8f50*/  @P2 FMUL.FTZ R5, R5, R180 ;  /* 0x000000b405052220 */ /* 0x001fe20000410000 */
[----:B------:R-:W-:Y:S01]  /*8f60*/  MOV R180, R169 ;  /* 0x000000a900b47202 */ /* 0x000fe20000000f00 */
[----:B------:R-:W-:-:S03]  /*8f70*/  @P1 FFMA.FTZ R180, R4, R183, R169 ;  /* 0x000000b704b41223 */ /* 0x000fc600000100a9 */
[----:B------:R-:W-:Y:S01]  /*8f80*/  @P2 F2FP.BF16.F32.PACK_AB R5, RZ, R5 ;  /* 0x00000005ff05223e */ /* 0x000fe200000010ff */
[----:B--2---:R-:W-:Y:S01]  /*8f90*/  @P2 FMUL.FTZ R182, R3, R182 ;  /* 0x000000b603b62220 */ /* 0x004fe20000410000 */
[----:B------:R-:W-:Y:S02]  /*8fa0*/  @P1 FFMA.FTZ R3, R215, R178, R179 ;  /* 0x000000b2d7031223 */ /* 0x000fe400000100b3 */
[----:B------:R-:W-:Y:S02]  /*8fb0*/  @P2 PRMT R173, R5, 0x7610, R173 ;  /* 0x0000761005ad2816 */ /* 0x000fe400000000ad */
[----:B------:R-:W-:Y:S01]  /*8fc0*/  @P1 FADD.FTZ R183, R216, -R3 ;  /* 0x80000003d8b71221 */ /* 0x000fe20000010000 */
[----:B------:R-:W-:Y:S01]  /*8fd0*/  MOV R3, R170 ;  /* 0x000000aa00037202 */ /* 0x000fe20000000f00 */
[----:B---3--:R-:W-:Y:S02]  /*8fe0*/  @P2 FMUL.FTZ R181, R2, R181 ;  /* 0x000000b502b52220 */ /* 0x008fe40000410000 */
[----:B------:R-:W-:Y:S01]  /*8ff0*/  @P1 FFMA.FTZ R3, R4, R183, R170 ;  /* 0x000000b704031223 */ /* 0x000fe200000100aa */
[----:B------:R-:W-:Y:S01]  /*9000*/  @P2 F2FP.BF16.F32.PACK_AB R182, RZ, R182 ;  /* 0x000000b6ffb6223e */ /* 0x000fe200000010ff */
[----:B------:R-:W0:Y:S02]  /*9010*/  @P2 LDC R183, c[0x0][0x40c] ;  /* 0x00010300ffb72b82 */ /* 0x000e240000000800 */
[----:B-1----:R-:W-:Y:S01]  /*9020*/  @P2 FMUL.FTZ R3, R3, R184 ;  /* 0x000000b803032220 */ /* 0x002fe20000410000 */
[----:B------:R-:W-:-:S02]  /*9030*/  @P2 F2FP.BF16.F32.PACK_AB R181, RZ, R181 ;  /* 0x000000b5ffb5223e */ /* 0x000fc400000010ff */
[----:B------:R-:W-:Y:S02]  /*9040*/  @P2 PRMT R173, R173, 0x5410, R182 ;  /* 0x00005410adad2816 */ /* 0x000fe400000000b6 */
[----:B------:R-:W-:Y:S02]  /*9050*/  @P2 F2FP.BF16.F32.PACK_AB R3, RZ, R3 ;  /* 0x00000003ff03223e */ /* 0x000fe400000010ff */
[----:B------:R-:W-:Y:S02]  /*9060*/  @P2 PRMT R174, R181, 0x7610, R174 ;  /* 0x00007610b5ae2816 */ /* 0x000fe400000000ae */
        /* <DEDUP_REMOVED lines=13> */
.L_x_6988:
[----:B------:R-:W-:-:S04]  /*9140*/  UISETP.NE.U32.AND UP0, UPT, UR14, URZ, UPT ;  /* 0x000000ff0e00728c */ /* 0x000fc8000bf05070 */
[----:B------:R-:W-:-:S06]  /*9150*/  UISETP.NE.AND.EX UP0, UPT, UR15, URZ, UPT, UP0 ;  /* 0x000000ff0f00728c */ /* 0x000fcc000bf05300 */
[----:B------:R-:W-:-:S13]  /*9160*/  PLOP3.LUT P0, PT, PT, PT, UP0, 0x80, 0x8 ;  /* 0x000000000008781c */ /* 0x000fda0003f0f008 */
[----:B------:R-:W-:Y:S05]  /*9170*/  @!P0 BRA `(.L_x_6991) ;  /* 0x0000000400cc8947 */ /* 0x000fea0003800000 */
[----:B------:R-:W-:Y:S01]  /*9180*/  BSSY.RECONVERGENT B3, `(.L_x_6992) ;  /* 0x000000b000037945 */ /* 0x000fe20003800200 */
[----:B------:R-:W-:-:S03]  /*9190*/  ISETP.GT.AND P1, PT, R5, RZ, PT ;  /* 0x000000ff0500720c */ /* 0x000fc60003f24270 */
[----:B------:R-:W-:Y:S10]  /*91a0*/  @!P2 BRA `(.L_x_6993) ;  /* 0x000000000020a947 */ /* 0x000ff40003800000 */
[----:B0123--:R-:W-:Y:S01]  /*91b0*/  FFMA.FTZ R2, R195, R178, R179 ;  /* 0x000000b2c3027223 */ /* 0x00ffe200000100b3 */
[----:B------:R-:W-:-:S03]  /*91c0*/  ISETP.GT.AND P3, PT, R5, RZ, PT ;  /* 0x000000ff0500720c */ /* 0x000fc60003f64270 */
[----:B------:R-:W-:-:S04]  /*91d0*/  FADD.FTZ R3, R221, -R2 ;  /* 0x80000002dd037221 */ /* 0x000fc80000010000 */
[----:B-----5:R-:W-:-:S05]  /*91e0*/  FMUL.FTZ R2, R4, R3 ;  /* 0x0000000304027220 */ /* 0x020fca0000410000 */
[----:B------:R-:W-:-:S05]  /*91f0*/  FSEL R2, R2, RZ, P3 ;  /* 0x000000ff02027208 */ /* 0x000fca0001800000 */
[----:B------:R-:W-:-:S05]  /*9200*/  FMUL.FTZ R2, R2, UR12 ;  /* 0x0000000c02027c20 */ /* 0x000fca0008410000 */
[----:B------:R-:W-:-:S04]  /*9210*/  F2FP.BF16.F32.PACK_AB R2, RZ, R2 ;  /* 0x00000002ff02723e */ /* 0x000fc800000010ff */
[----:B------:R-:W-:-:S07]  /*9220*/  PRMT R172, R2, 0x7610, R172 ;  /* 0x0000761002ac7816 */ /* 0x000fce00000000ac */
.L_x_6993:
[----:B------:R-:W-:Y:S05]  /*9230*/  BSYNC.RECONVERGENT B3 ;  /* 0x0000000000037941 */ /* 0x000fea0003800200 */
.L_x_6992:
[----:B------:R-:W-:Y:S04]  /*9240*/  BSSY.RECONVERGENT B3, `(.L_x_6994) ;  /* 0x000000a000037945 */ /* 0x000fe80003800200 */
[----:B------:R-:W-:Y:S05]  /*9250*/  @!P2 BRA `(.L_x_6995) ;  /* 0x000000000020a947 */ /* 0x000fea0003800000 */
        /* <DEDUP_REMOVED lines=8> */
.L_x_6995:
[----:B------:R-:W-:Y:S05]  /*92e0*/  BSYNC.RECONVERGENT B3 ;  /* 0x0000000000037941 */ /* 0x000fea0003800200 */
.L_x_6994:
        /* <DEDUP_REMOVED lines=10> */
.L_x_6997:
[----:B------:R-:W-:Y:S05]  /*9390*/  BSYNC.RECONVERGENT B3 ;  /* 0x0000000000037941 */ /* 0x000fea0003800200 */
.L_x_6996:
        /* <DEDUP_REMOVED lines=10> */
.L_x_6999:
[----:B------:R-:W-:Y:S05]  /*9440*/  BSYNC.RECONVERGENT B3 ;  /* 0x0000000000037941 */ /* 0x000fea0003800200 */
.L_x_6998:
        /* <DEDUP_REMOVED lines=10> */
.L_x_7001:
[----:B------:R-:W-:Y:S05]  /*94f0*/  BSYNC.RECONVERGENT B3 ;  /* 0x0000000000037941 */ /* 0x000fea0003800200 */
.L_x_7000:
        /* <DEDUP_REMOVED lines=10> */
.L_x_7003:
[----:B------:R-:W-:Y:S05]  /*95a0*/  BSYNC.RECONVERGENT B3 ;  /* 0x0000000000037941 */ /* 0x000fea0003800200 */
.L_x_7002:
        /* <DEDUP_REMOVED lines=10> */
.L_x_7005:
[----:B------:R-:W-:Y:S05]  /*9650*/  BSYNC.RECONVERGENT B3 ;  /* 0x0000000000037941 */ /* 0x000fea0003800200 */
.L_x_7004:
        /* <DEDUP_REMOVED lines=33> */
[----:B------:R-:W-:-:S05]  /*9870*/  FMUL.FTZ R2, R143, UR12 ;  /* 0x0000000c8f027c20 */ /* 0x000fca0008410000 */
[----:B------:R-:W-:-:S04]  /*9880*/  F2FP.BF16.F32.PACK_AB R2, RZ, R2 ;  /* 0x00000002ff02723e */ /* 0x000fc800000010ff */
[----:B------:R-:W-:Y:S01]  /*9890*/  PRMT R175, R175, 0x5410, R2 ;  /* 0x00005410afaf7816 */ /* 0x000fe20000000002 */
[----:B------:R-:W-:Y:S06]  /*98a0*/  BRA `(.L_x_6990) ;  /* 0x0000000400587947 */ /* 0x000fec0003800000 */
.L_x_6991:
[----:B0123--:R-:W0:Y:S01]  /*98b0*/  @P2 LDC R2, c[0x0][0x40c] ;  /* 0x00010300ff022b82 */ /* 0x00fe220000000800 */
        /* <DEDUP_REMOVED lines=10> */
.L_x_7007:
[----:B------:R-:W-:Y:S05]  /*9960*/  BSYNC.RECONVERGENT B3 ;  /* 0x0000000000037941 */ /* 0x000fea0003800200 */
.L_x_7006:
        /* <DEDUP_REMOVED lines=10> */
.L_x_7009:
[----:B------:R-:W-:Y:S05]  /*9a10*/  BSYNC.RECONVERGENT B3 ;  /* 0x0000000000037941 */ /* 0x000fea0003800200 */
.L_x_7008:
        /* <DEDUP_REMOVED lines=10> */
.L_x_7011:
[----:B------:R-:W-:Y:S05]  /*9ac0*/  BSYNC.RECONVERGENT B3 ;  /* 0x0000000000037941 */ /* 0x000fea0003800200 */
.L_x_7010:
        /* <DEDUP_REMOVED lines=10> */
.L_x_7013:
[----:B------:R-:W-:Y:S05]  /*9b70*/  BSYNC.RECONVERGENT B3 ;  /* 0x0000000000037941 */ /* 0x000fea0003800200 */
.L_x_7012:
        /* <DEDUP_REMOVED lines=10> */
.L_x_7015:
[----:B------:R-:W-:Y:S05]  /*9c20*/  BSYNC.RECONVERGENT B3 ;  /* 0x0000000000037941 */ /* 0x000fea0003800200 */
.L_x_7014:
        /* <DEDUP_REMOVED lines=10> */
.L_x_7017:
[----:B------:R-:W-:Y:S05]  /*9cd0*/  BSYNC.RECONVERGENT B3 ;  /* 0x0000000000037941 */ /* 0x000fea0003800200 */
.L_x_7016:
[----:B------:R-:W-:Y:S01]  /*9ce0*/  BSSY.RECONVERGENT B3, `(.L_x_7018) ;  /* 0x000000b000037945 */ /* 0x000fe20003800200 */
[----:B------:R-:W-:-:S03]  /*9cf0*/  FFMA.FTZ R3, R249, R178, R179 ;  /* 0x000000b2f9037223 */ /* 0x000fc600000100b3 */
        /* <DEDUP_REMOVED lines=9> */
.L_x_7019:
[----:B------:R-:W-:Y:S05]  /*9d90*/  BSYNC.RECONVERGENT B3 ;  /* 0x0000000000037941 */ /* 0x000fea0003800200 */
.L_x_7018:
[----:B------:R-:W-:Y:S01]  /*9da0*/  FADD.FTZ R3, R248, -R3 ;  /* 0x80000003f8037221 */ /* 0x000fe20000010000 */
[----:B------:R-:W-:-:S03]  /*9db0*/  ISETP.GT.AND P1, PT, R5, RZ, PT ;  /* 0x000000ff0500720c */ /* 0x000fc60003f24270 */
[----:B-----5:R-:W-:-:S05]  /*9dc0*/  FMUL.FTZ R3, R4, R3 ;  /* 0x0000000304037220 */ /* 0x020fca0000410000 */
[----:B------:R-:W-:-:S05]  /*9dd0*/  FSEL R3, R3, RZ, P1 ;  /* 0x000000ff03037208 */ /* 0x000fca0000800000 */
[----:B0-----:R-:W-:-:S05]  /*9de0*/  @P2 FMUL.FTZ R2, R3, R2 ;  /* 0x0000000203022220 */ /* 0x001fca0000410000 */
[----:B------:R-:W-:-:S04]  /*9df0*/  @P2 F2FP.BF16.F32.PACK_AB R2, RZ, R2 ;  /* 0x00000002ff02223e */ /* 0x000fc800000010ff */
[----:B------:R-:W-:-:S07]  /*9e00*/  @P2 PRMT R175, R175, 0x5410, R2 ;  /* 0x00005410afaf2816 */ /* 0x000fce0000000002 */
.L_x_6990:
[----:B------:R-:W-:Y:S05]  /*9e10*/  BSYNC.RECONVERGENT B1 ;  /* 0x0000000000017941 */ /* 0x000fea0003800200 */
.L_x_6987:
[----:B------:R-:W0:Y:S08]  /*9e20*/  @P0 LDC.64 R2, c[0x0][0x478] ;  /* 0x00011e00ff020b82 */ /* 0x000e300000000a00 */
[----:B------:R-:W1:Y:S01]  /*9e30*/  @P2 LDC.64 R4, c[0x0][0x468] ;  /* 0x00011a00ff042b82 */ /* 0x000e620000000a00 */
[----:B0-----:R-:W-:-:S05]  /*9e40*/  @P0 IMAD.WIDE.U32 R2, R177, 0x20, R2 ;  /* 0x00000020b1020825 */ /* 0x001fca00078e0002 */
[----:B------:R4:W-:Y:S01]  /*9e50*/  @P0 STG.E.128 desc[UR6][R2.64], R64 ;  /* 0x0000004002000986 */ /* 0x0009e2000c101d06 */
[----:B-1----:R-:W-:-:S03]  /*9e60*/  @P2 IMAD.WIDE.U32 R4, R176, 0x10, R4 ;  /* 0x00000010b0042825 */ /* 0x002fc600078e0004 */
[----:B------:R4:W-:Y:S04]  /*9e70*/  @P0 STG.E.128 desc[UR6][R2.64+0x10], R140 ;  /* 0x0000108c02000986 */ /* 0x0009e8000c101d06 */
[----:B------:R4:W-:Y:S02]  /*9e80*/  @P2 STG.E.128 desc[UR6][R4.64], R172 ;  /* 0x000000ac04002986 */ /* 0x0009e4000c101d06 */
.L_x_6986:
[----:B------:R-:W-:Y:S05]  /*9e90*/  BSYNC.RECONVERGENT B2 ;  /* 0x0000000000027941 */ /* 0x000fea0003800200 */
.L_x_6985:
[----:B01234-:R-:W0:Y:S02]  /*9ea0*/  LDC.64 R2, c[0x0][0x380] ;  /* 0x0000e000ff027b82 */ /* 0x01fe240000000a00 */
[----:B0-----:R-:W-:-:S04]  /*9eb0*/  LEA R6, R2, R6, 0x2 ;  /* 0x0000000602067211 */ /* 0x001fc800078e10ff */
[----:B------:R-:W-:-:S13]  /*9ec0*/  ISETP.GE.AND P0, PT, R6, R3, PT ;  /* 0x000000030600720c */ /* 0x000fda0003f06270 */
[----:B------:R-:W-:Y:S05]  /*9ed0*/  @!P0 BRA `(.L_x_7020) ;  /* 0xffffff6800588947 */ /* 0x000fea000383ffff */
.L_x_6832:
[----:B------:R-:W-:Y:S05]  /*9ee0*/  BSYNC B0 ;  /* 0x0000000000007941 */ /* 0x000fea0003800000 */
.L_x_6831:
[----:B------:R-:W2:Y:S04]  /*9ef0*/  LDL.LU R5, [R1+0x8] ;  /* 0x0000080001057983 */ /* 0x000ea80000300800 */
[----:B-----5:R-:W3:Y:S01]  /*9f00*/  LDL.LU R4, [R1+0x4] ;  /* 0x0000040001047983 */ /* 0x020ee20000300800 */
[----:B------:R-:W-:Y:S01]  /*9f10*/  MOV R2, 0x400 ;  /* 0x0000040000027802 */ /* 0x000fe20000000f00 */
[----:B------:R-:W-:Y:S05]  /*9f20*/  WARPSYNC.ALL ;  /* 0x0000000000007948 */ /* 0x000fea0003800000 */
[----:B------:R-:W0:Y:S01]  /*9f30*/  S2R R177, SR_TID.X ;  /* 0x0000000000b17919 */ /* 0x000e220000002100 */
[----:B------:R-:W1:Y:S01]  /*9f40*/  S2UR UR4, SR_CTAID.X ;  /* 0x00000000000479c3 */ /* 0x000e620000002500 */
[----:B------:R-:W4:Y:S01]  /*9f50*/  LDCU.128 UR16, c[0x0][0x440] ;  /* 0x00008800ff1077ac */ /* 0x000f220008000c00 */
[----:B------:R-:W4:Y:S01]  /*9f60*/  S2R R3, SR_CgaCtaId ;  /* 0x0000000000037919 */ /* 0x000f220000008800 */
[----:B0-----:R-:W-:-:S02]  /*9f70*/  SHF.R.U32.HI R0, RZ, 0x5, R177 ;  /* 0x00000005ff007819 */ /* 0x001fc400000116b1 */
[----:B----4-:R-:W-:-:S04]  /*9f80*/  LEA R3, R3, R2, 0x18 ;  /* 0x0000000203037211 */ /* 0x010fc800078ec0ff */
[----:B------:R-:W-:Y:S01]  /*9f90*/  LEA R6, R177, R3, 0x2 ;  /* 0x00000003b1067211 */ /* 0x000fe200078e10ff */
[----:B--2---:R-:W-:Y:S01]  /*9fa0*/  IMAD R0, R0, 0xa0, R5 ;  /* 0x000000a000007824 */ /* 0x004fe200078e0205 */
[----:B---3--:R-:W-:-:S04]  /*9fb0*/  MOV R176, R4 ;  /* 0x0000000400b07202 */ /* 0x008fc80000000f00 */
        /* <DEDUP_REMOVED lines=25> */
[----:B--2---:R-:W-:-:S03]  /*a150*/  FADD.FTZ R2, R2, R5 ;  /* 0x0000000502027221 */ /* 0x004fc60000010000 */
[----:B------:R-:W2:Y:S01]  /*a160*/  LDS R10, [R6+0xc00] ;  /* 0x000c0000060a7984 */ /* 0x000ea20000000800 */
[----:B---3--:R-:W-:-:S03]  /*a170*/  FADD.FTZ R3, RZ, R3 ;  /* 0x00000003ff037221 */ /* 0x008fc60000010000 */
[----:B------:R-:W3:Y:S01]  /*a180*/  LDS R19, [R6+0x2000] ;  /* 0x0020000006137984 */ /* 0x000ee20000000800 */
[----:B----4-:R-:W-:-:S03]  /*a190*/  FADD.FTZ R3, R3, R14 ;  /* 0x0000000e03037221 */ /* 0x010fc60000010000 */
[----:B------:R-:W4:Y:S01]  /*a1a0*/  LDS R11, [R6+0xe00] ;  /* 0x000e0000060b7984 */ /* 0x000f220000000800 */
        /* <DEDUP_REMOVED lines=58> */
[----:B------:R0:W-:Y:S01]  /*a550*/  STS.128 [R0], R52 ;  /* 0x0000003400007388 */ /* 0x0001e20000000c00 */
[----:B----4-:R-:W-:-:S03]  /*a560*/  FADD.FTZ R39, R10, R39 ;  /* 0x000000270a277221 */ /* 0x010fc60000010000 */
[----:B------:R2:W-:Y:S01]  /*a570*/  STS.128 [R0+0x10], R56 ;  /* 0x0000103800007388 */ /* 0x0005e20000000c00 */
[----:B-1----:R-:W-:-:S03]  /*a580*/  FADD.FTZ R11, R11, R40 ;  /* 0x000000280b0b7221 */ /* 0x002fc60000010000 */
[----:B------:R-:W-:Y:S01]  /*a590*/  STS.128 [R0+0x400], R100 ;  /* 0x0004006400007388 */ /* 0x000fe20000000c00 */
[----:B------:R-:W-:-:S03]  /*a5a0*/  FADD.FTZ R41, R12, R41 ;  /* 0x000000290c297221 */ /* 0x000fc60000010000 */
[----:B------:R-:W-:Y:S01]  /*a5b0*/  STS.128 [R0+0x410], R104 ;  /* 0x0004106800007388 */ /* 0x000fe20000000c00 */
[----:B------:R-:W-:-:S03]  /*a5c0*/  FADD.FTZ R13, R13, R42 ;  /* 0x0000002a0d0d7221 */ /* 0x000fc60000010000 */
[----:B------:R-:W-:Y:S01]  /*a5d0*/  STS.128 [R0+0x800], R68 ;  /* 0x0008004400007388 */ /* 0x000fe20000000c00 */
[----:B0-----:R-:W-:Y:S01]  /*a5e0*/  IMAD R54, R176, UR4, RZ ;  /* 0x00000004b0367c24 */ /* 0x001fe2000f8e02ff */
[----:B------:R-:W-:Y:S02]  /*a5f0*/  LOP3.LUT R52, R177, 0x7f, RZ, 0x3c, !PT ;  /* 0x0000007fb1347812 */ /* 0x000fe400078e3cff */
[----:B------:R-:W-:Y:S02]  /*a600*/  STS.128 [R0+0x810], R72 ;  /* 0x0008104800007388 */ /* 0x000fe40000000c00 */
[----:B------:R-:W-:Y:S02]  /*a610*/  IADD3 R54, P0, PT, R54, R177, RZ ;  /* 0x000000b136367210 */ /* 0x000fe40007f1e0ff */
[----:B------:R-:W-:Y:S01]  /*a620*/  STS.128 [R0+0xc00], R76 ;  /* 0x000c004c00007388 */ /* 0x000fe20000000c00 */
[----:B------:R-:W-:Y:S02]  /*a630*/  IADD3 R52, PT, PT, R52, R176, RZ ;  /* 0x000000b034347210 */ /* 0x000fe40007ffe0ff */
[----:B--2---:R-:W-:Y:S01]  /*a640*/  IADD3.X R57, PT, PT, RZ, RZ, RZ, P0, !PT ;  /* 0x000000ffff397210 */ /* 0x004fe200007fe4ff */
[----:B------:R-:W-:Y:S01]  /*a650*/  STS.128 [R0+0xc10], R80 ;  /* 0x000c105000007388 */ /* 0x000fe20000000c00 */
[----:B------:R-:W-:-:S02]  /*a660*/  ISETP.GE.U32.AND P5, PT, R52, 0x180, PT ;  /* 0x000001803400780c */ /* 0x000fc40003fa6070 */
[C---:B------:R-:W-:Y:S01]  /*a670*/  SHF.L.U64.HI R57, R54.reuse, 0x2, R57 ;  /* 0x0000000236397819 */ /* 0x040fe20000010239 */
[----:B------:R-:W-:Y:S01]  /*a680*/  STS.128 [R0+0x1000], R84 ;  /* 0x0010005400007388 */ /* 0x000fe20000000c00 */
[----:B------:R-:W-:Y:S02]  /*a690*/  SHF.L.U32 R54, R54, 0x2, RZ ;  /* 0x0000000236367819 */ /* 0x000fe400000006ff */
[----:B------:R-:W-:Y:S01]  /*a6a0*/  ISETP.GE.U32.AND P4, PT, R52, 0x280, PT ;  /* 0x000002803400780c */ /* 0x000fe20003f86070 */
[----:B------:R-:W-:Y:S01]  /*a6b0*/  STS.128 [R0+0x1010], R88 ;  /* 0x0010105800007388 */ /* 0x000fe20000000c00 */
[----:B------:R-:W-:Y:S01]  /*a6c0*/  BAR.SYNC.DEFER_BLOCKING 0x0 ;  /* 0x0000000000007b1d */ /* 0x000fe20000010000 */
[C---:B------:R-:W-:Y:S02]  /*a6d0*/  IADD3 R56, P0, PT, R54.reuse, UR18, RZ ;  /* 0x0000001236387c10 */ /* 0x040fe4000ff1e0ff */
[----:B------:R-:W-:Y:S02]  /*a6e0*/  IADD3 R54, P1, PT, R54, UR16, RZ ;  /* 0x0000001036367c10 */ /* 0x000fe4000ff3e0ff */
[----:B------:R-:W-:-:S02]  /*a6f0*/  IADD3.X R59, PT, PT, R57, UR19, RZ, P0, !PT ;  /* 0x00000013393b7c10 */ /* 0x000fc400087fe4ff */
[C---:B------:R-:W-:Y:S02]  /*a700*/  ISETP.GE.U32.AND P0, PT, R52.reuse, 0x80, PT ;  /* 0x000000803400780c */ /* 0x040fe40003f06070 */
[----:B------:R-:W-:Y:S02]  /*a710*/  IADD3.X R57, PT, PT, R57, UR17, RZ, P1, !PT ;  /* 0x0000001139397c10 */ /* 0x000fe40008ffe4ff */
[----:B------:R-:W-:-:S09]  /*a720*/  ISETP.GE.U32.AND P1, PT, R52, 0x100, PT ;  /* 0x000001003400780c */ /* 0x000fd20003f26070 */
[----:B------:R-:W-:Y:S02]  /*a730*/  @P0 MOV R2, R56 ;  /* 0x0000003800020202 */ /* 0x000fe40000000f00 */
[----:B------:R-:W-:Y:S01]  /*a740*/  @P0 MOV R3, R59 ;  /* 0x0000003b00030202 */ /* 0x000fe20000000f00 */
        /* <DEDUP_REMOVED lines=182> */
.L_x_6844:
[----:B01----:R-:W-:Y:S01]  /*b2b0*/  HFMA2 R176, -RZ, RZ, 0, 5.9604644775390625e-08 ;  /* 0x00000001ffb07431 */ /* 0x003fe200000001ff */
[----:B------:R-:W-:Y:S01]  /*b2c0*/  BSSY B1, `(.L_x_7021) ;  /* 0x0000007000017945 */ /* 0x000fe20003800000 */
[----:B------:R-:W-:Y:S02]  /*b2d0*/  MOV R177, R212 ;  /* 0x000000d400b17202 */ /* 0x000fe40000000f00 */
[----:B------:R-:W-:Y:S02]  /*b2e0*/  MOV R3, 0x1f ;  /* 0x0000001f00037802 */ /* 0x000fe40000000f00 */
[----:B------:R-:W-:-:S07]  /*b2f0*/  MOV R2, 0xffffffff ;  /* 0xffffffff00027802 */ /* 0x000fce0000000f00 */
[----:B-----5:R-:W-:Y:S05]  /*b300*/  WARPSYNC.COLLECTIVE R2, `(.L_x_7022) ;  /* 0x0000000002087348 */ /* 0x020fea0003c00000 */
[----:B------:R0:W1:Y:S02]  /*b310*/  SHFL.BFLY P0, R178, R177, R176, R3 ;  /* 0x0c0000b0b1b27389 */ /* 0x0000640000000003 */
[----:B01---5:R-:W-:Y:S05]  /*b320*/  ENDCOLLECTIVE ;  /* 0x000000000000791b */ /* 0x023fea0003800000 */
.L_x_7022:
[----:B------:R-:W-:Y:S05]  /*b330*/  BSYNC B1 ;  /* 0x0000000000017941 */ /* 0x000fea0003800000 */
.L_x_7021:
        /* <DEDUP_REMOVED lines=8> */
.L_x_7023:
[----:B------:R-:W-:Y:S01]  /*b3c0*/  MOV R177, R181 ;  /* 0x000000b500b17202 */ /* 0x000fe20000000f00 */
[----:B------:R-:W-:Y:S01]  /*b3d0*/  HFMA2 R176, -RZ, RZ, 0, 1.1920928955078125e-07 ;  /* 0x00000002ffb07431 */ /* 0x000fe200000001ff */
[----:B------:R-:W-:-:S07]  /*b3e0*/  MOV R180, R178 ;  /* 0x000000b200b47202 */ /* 0x000fce0000000f00 */
[----:B------:R-:W-:Y:S05]  /*b3f0*/  WARPSYNC.COLLECTIVE R2, `(.L_x_7024) ;  /* 0x0000000002087348 */ /* 0x000fea0003c00000 */
[----:B------:R0:W1:Y:S02]  /*b400*/  SHFL.BFLY P0, R178, R177, R176, R3 ;  /* 0x0c0000b0b1b27389 */ /* 0x0000640000000003 */
[----:B01----:R-:W-:Y:S05]  /*b410*/  ENDCOLLECTIVE ;  /* 0x000000000000791b */ /* 0x003fea0003800000 */
.L_x_7024:
[----:B------:R-:W-:-:S05]  /*b420*/  FADD.FTZ R182, R180, R211 ;  /* 0x000000d3b4b67221 */ /* 0x000fca0000010000 */
[----:B------:R-:W-:Y:S01]  /*b430*/  MOV R177, R182 ;  /* 0x000000b600b17202 */ /* 0x000fe20000000f00 */
[----:B------:R-:W-:-:S07]  /*b440*/  FADD.FTZ R183, R181, R178 ;  /* 0x000000b2b5b77221 */ /* 0x000fce0000010000 */
[----:B------:R-:W-:Y:S05]  /*b450*/  WARPSYNC.COLLECTIVE R2, `(.L_x_7025) ;  /* 0x0000000002087348 */ /* 0x000fea0003c00000 */
[----:B------:R0:W1:Y:S02]  /*b460*/  SHFL.BFLY P0, R178, R177, R176, R3 ;  /* 0x0c0000b0b1b27389 */ /* 0x0000640000000003 */
[----:B01----:R-:W-:Y:S05]  /*b470*/  ENDCOLLECTIVE ;  /* 0x000000000000791b */ /* 0x003fea0003800000 */
.L_x_7025:
[----:B------:R-:W-:Y:S01]  /*b480*/  MOV R177, R183 ;  /* 0x000000b700b17202 */ /* 0x000fe20000000f00 */
[----:B------:R-:W-:Y:S01]  /*b490*/  HFMA2 R176, -RZ, RZ, 0, 2.384185791015625e-07 ;  /* 0x00000004ffb07431 */ /* 0x000fe200000001ff */
[----:B------:R-:W-:-:S07]  /*b4a0*/  MOV R179, R178 ;  /* 0x000000b200b37202 */ /* 0x000fce0000000f00 */
[----:B------:R-:W-:Y:S05]  /*b4b0*/  WARPSYNC.COLLECTIVE R2, `(.L_x_7026) ;  /* 0x0000000002087348 */ /* 0x000fea0003c00000 */
[----:B------:R0:W1:Y:S02]  /*b4c0*/  SHFL.BFLY P0, R178, R177, R176, R3 ;  /* 0x0c0000b0b1b27389 */ /* 0x0000640000000003 */
[----:B01----:R-:W-:Y:S05]  /*b4d0*/  ENDCOLLECTIVE ;  /* 0x000000000000791b */ /* 0x003fea0003800000 */
.L_x_7026:
[----:B------:R-:W-:-:S05]  /*b4e0*/  FADD.FTZ R184, R182, R179 ;  /* 0x000000b3b6b87221 */ /* 0x000fca0000010000 */
[----:B------:R-:W-:Y:S01]  /*b4f0*/  MOV R177, R184 ;  /* 0x000000b800b17202 */ /* 0x000fe20000000f00 */
[----:B------:R-:W-:-:S07]  /*b500*/  FADD.FTZ R185, R183, R178 ;  /* 0x000000b2b7b97221 */ /* 0x000fce0000010000 */
[----:B------:R-:W-:Y:S05]  /*b510*/  WARPSYNC.COLLECTIVE R2, `(.L_x_7027) ;  /* 0x0000000002087348 */ /* 0x000fea0003c00000 */
[----:B------:R0:W1:Y:S02]  /*b520*/  SHFL.BFLY P0, R178, R177, R176, R3 ;  /* 0x0c0000b0b1b27389 */ /* 0x0000640000000003 */
[----:B01----:R-:W-:Y:S05]  /*b530*/  ENDCOLLECTIVE ;  /* 0x000000000000791b */ /* 0x003fea0003800000 */
.L_x_7027:
[----:B------:R-:W-:Y:S01]  /*b540*/  MOV R177, R185 ;  /* 0x000000b900b17202 */ /* 0x000fe20000000f00 */
[----:B------:R-:W-:Y:S01]  /*b550*/  HFMA2 R176, -RZ, RZ, 0, 4.76837158203125e-07 ;  /* 0x00000008ffb07431 */ /* 0x000fe200000001ff */
[----:B------:R-:W-:-:S07]  /*b560*/  MOV R179, R178 ;  /* 0x000000b200b37202 */ /* 0x000fce0000000f00 */
[----:B------:R-:W-:Y:S05]  /*b570*/  WARPSYNC.COLLECTIVE R2, `(.L_x_7028) ;  /* 0x0000000002087348 */ /* 0x000fea0003c00000 */
[----:B------:R0:W1:Y:S02]  /*b580*/  SHFL.BFLY P0, R178, R177, R176, R3 ;  /* 0x0c0000b0b1b27389 */ /* 0x0000640000000003 */
[----:B01----:R-:W-:Y:S05]  /*b590*/  ENDCOLLECTIVE ;  /* 0x000000000000791b */ /* 0x003fea0003800000 */
.L_x_7028:
[----:B------:R-:W-:-:S05]  /*b5a0*/  FADD.FTZ R186, R184, R179 ;  /* 0x000000b3b8ba7221 */ /* 0x000fca0000010000 */
[----:B------:R-:W-:Y:S01]  /*b5b0*/  MOV R177, R186 ;  /* 0x000000ba00b17202 */ /* 0x000fe20000000f00 */
[----:B------:R-:W-:-:S07]  /*b5c0*/  FADD.FTZ R179, R185, R178 ;  /* 0x000000b2b9b37221 */ /* 0x000fce0000010000 */
[----:B------:R-:W-:Y:S05]  /*b5d0*/  WARPSYNC.COLLECTIVE R2, `(.L_x_7029) ;  /* 0x0000000002087348 */ /* 0x000fea0003c00000 */
[----:B------:R0:W1:Y:S02]  /*b5e0*/  SHFL.BFLY P0, R178, R177, R176, R3 ;  /* 0x0c0000b0b1b27389 */ /* 0x0000640000000003 */
[----:B01----:R-:W-:Y:S05]  /*b5f0*/  ENDCOLLECTIVE ;  /* 0x000000000000791b */ /* 0x003fea0003800000 */
.L_x_7029:
[----:B------:R-:W-:Y:S01]  /*b600*/  MOV R177, R179 ;  /* 0x000000b300b17202 */ /* 0x000fe20000000f00 */
[----:B------:R-:W-:Y:S01]  /*b610*/  HFMA2 R176, -RZ, RZ, 0, 9.5367431640625e-07 ;  /* 0x00000010ffb07431 */ /* 0x000fe200000001ff */
[----:B------:R-:W-:-:S07]  /*b620*/  MOV R187, R178 ;  /* 0x000000b200bb7202 */ /* 0x000fce0000000f00 */
[----:B------:R-:W-:Y:S05]  /*b630*/  WARPSYNC.COLLECTIVE R2, `(.L_x_7030) ;  /* 0x0000000002087348 */ /* 0x000fea0003c00000 */
[----:B------:R0:W1:Y:S02]  /*b640*/  SHFL.BFLY P0, R178, R177, R176, R3 ;  /* 0x0c0000b0b1b27389 */ /* 0x0000640000000003 */
[----:B01----:R-:W-:Y:S05]  /*b650*/  ENDCOLLECTIVE ;  /* 0x000000000000791b */ /* 0x003fea0003800000 */
.L_x_7030:
[----:B------:R-:W-:-:S05]  /*b660*/  FADD.FTZ R180, R186, R187 ;  /* 0x000000bbbab47221 */ /* 0x000fca0000010000 */
[----:B------:R-:W-:Y:S02]  /*b670*/  MOV R177, R180 ;  /* 0x000000b400b17202 */ /* 0x000fe40000000f00 */
[----:B------:R-:W-:-:S07]  /*b680*/  MOV R182, R178 ;  /* 0x000000b200b67202 */ /* 0x000fce0000000f00 */
[----:B------:R-:W-:Y:S05]  /*b690*/  WARPSYNC.COLLECTIVE R2, `(.L_x_7031) ;  /* 0x0000000002087348 */ /* 0x000fea0003c00000 */
[----:B------:R0:W1:Y:S02]  /*b6a0*/  SHFL.BFLY P0, R178, R177, R176, R3 ;  /* 0x0c0000b0b1b27389 */ /* 0x0000640000000003 */
[----:B01----:R-:W-:Y:S05]  /*b6b0*/  ENDCOLLECTIVE ;  /* 0x000000000000791b */ /* 0x003fea0003800000 */
.L_x_7031:
[----:B------:R-:W-:Y:S05]  /*b6c0*/  BRA `(.L_x_7032) ;  /* 0xffffff7400b07947 */ /* 0x000fea000383ffff */
.L_x_7033:
        /* <DEDUP_REMOVED lines=11> */
.L_x_25414:


//--------------------- .text._ZN10layer_norm13ln_bwd_kernelINS_13Kernel_traitsI13__nv_bfloat16S2_fS2_fjLj1280ELj1ELj4ELj1ELj16ENS_18Kernel_traits_baseILj1280ES2_S2_fS2_fjLj128EEEEELb0ELb0ELb1ELb1EEEvNS_9BwdParamsE --------------------------
	.section	.text._ZN10layer_norm13ln_bwd_kernelINS_13Kernel_traitsI13__nv_bfloat16S2_fS2_fjLj1280ELj1ELj4ELj1ELj16ENS_18Kernel_traits_baseILj1280ES2_S2_fS2_fjLj128EEEEELb0ELb0ELb1ELb1EEEvNS_9BwdParamsE,"ax",@progbits
	.align	128
        .global         _ZN10layer_norm13ln_bwd_kernelINS_13Kernel_traitsI13__nv_bfloat16S2_fS2_fjLj1280ELj1ELj4ELj1ELj16ENS_18Kernel_traits_baseILj1280ES2_S2_fS2_fjLj128EEEEELb0ELb0ELb1ELb1EEEvNS_9BwdParamsE
        .type           _ZN10layer_norm13ln_bwd_kernelINS_13Kernel_traitsI13__nv_bfloat16S2_fS2_fjLj1280ELj1ELj4ELj1ELj16ENS_18Kernel_traits_baseILj1280ES2_S2_fS2_fjLj128EEEEELb0ELb0ELb1ELb1EEEvNS_9BwdParamsE,@function
        .size           _ZN10layer_norm13ln_bwd_kernelINS_13Kernel_traitsI13__nv_bfloat16S2_fS2_fjLj1280ELj1ELj4ELj1ELj16ENS_18Kernel_traits_baseILj1280ES2_S2_fS2_fjLj128EEEEELb0ELb0ELb1ELb1EEEvNS_9BwdParamsE,(.L_x_25415 - _ZN10layer_norm13ln_bwd_kernelINS_13Kernel_traitsI13__nv_bfloat16S2_fS2_fjLj1280ELj1ELj4ELj1ELj16ENS_18Kernel_traits_baseILj1280ES2_S2_fS2_fjLj128EEEEELb0ELb0ELb1ELb1EEEvNS_9BwdParamsE)
        .other          _ZN10layer_norm13ln_bwd_kernelINS_13Kernel_traitsI13__nv_bfloat16S2_fS2_fjLj1280ELj1ELj4ELj1ELj16ENS_18Kernel_traits_baseILj1280ES2_S2_fS2_fjLj128EEEEELb0ELb0ELb1ELb1EEEvNS_9BwdParamsE,@"STO_CUDA_ENTRY STV_DEFAULT"
_ZN10layer_norm13ln_bwd_kernelINS_13Kernel_traitsI13__nv_bfloat16S2_fS2_fjLj1280ELj1ELj4ELj1ELj16ENS_18Kernel_traits_baseILj1280ES2_S2_fS2_fjLj128EEEEELb0ELb0ELb1ELb1EEEvNS_9BwdParamsE:
.text._ZN10layer_norm13ln_bwd_kernelINS_13Kernel_traitsI13__nv_bfloat16S2_fS2_fjLj1280ELj1ELj4ELj1ELj16ENS_18Kernel_traits_baseILj1280ES2_S2_fS2_fjLj128EEEEELb0ELb0ELb1ELb1EEEvNS_9BwdParamsE:
        /* <DEDUP_REMOVED lines=67> */
.L_x_7205:
[----:B------:R-:W1:Y:S08]  /*0430*/  LDC.64 R166, c[0x0][0x3f8] ;  /* 0x0000fe00ffa67b82 */ /* 0x000e700000000a00 */
[----:B0-----:R-:W0:Y:S08]  /*0440*/  LDC.64 R4, c[0x0][0x3c8] ;  /* 0x0000f200ff047b82 */ /* 0x001e300000000a00 */
[----:B------:R-:W2:Y:S01]  /*0450*/  LDC.64 R6, c[0x0][0x3f0] ;  /* 0x0000fc00ff067b82 */ /* 0x000ea20000000a00 */
[----:B-1----:R-:W-:-:S05]  /*0460*/  IMAD.WIDE R166, R2, 0x4, R166 ;  /* 0x0000000402a67825 */ /* 0x002fca00078e02a6 */
[----:B------:R-:W3:Y:S01]  /*0470*/  LDG.E R3, desc[UR6][R166.64] ;  /* 0x00000006a6037981 */ /* 0x000ee2000c1e1900 */
[----:B0-----:R-:W-:-:S06]  /*0480*/  IMAD.WIDE R4, R2, 0x4, R4 ;  /* 0x0000000402047825 */ /* 0x001fcc00078e0204 */
[----:B-----5:R0:W5:Y:S01]  /*0490*/  LDG.E R4, desc[UR6][R4.64] ;  /* 0x0000000604047981 */ /* 0x020162000c1e1900 */
        /* <DEDUP_REMOVED lines=9> */
[C---:B------:R-:W-:Y:S01]  /*0530*/  IMAD R0, R2.reuse, UR9, RZ ;  /* 0x0000000902007c24 */ /* 0x040fe2000f8e02ff */
[----:B------:R-:W-:Y:S02]  /*0540*/  SHF.R.S32.HI R9, RZ, 0x1f, R2 ;  /* 0x0000001fff097819 */ /* 0x000fe40000011402 */
[----:B------:R-:W-:Y:S02]  /*0550*/  LEA R6, P0, R2, UR10, 0x2 ;  /* 0x0000000a02067c11 */ /* 0x000fe4000f8010ff */
[----:B------:R-:W-:-:S04]  /*0560*/  SHF.R.S32.HI R7, RZ, 0x1f, R0 ;  /* 0x0000001fff077819 */ /* 0x000fc80000011400 */
[----:B------:R-:W-:Y:S02]  /*0570*/  LEA.HI R230, R7, R0, RZ, 0x3 ;  /* 0x0000000007e67211 */ /* 0x000fe400078f18ff */
[----:B------:R-:W-:Y:S02]  /*0580*/  LEA.HI.X R7, R2, UR11, R9, 0x2, P0 ;  /* 0x0000000b02077c11 */ /* 0x000fe400080f1409 */
[----:B------:R-:W-:-:S03]  /*0590*/  IADD3 R166, PT, PT, R3, -0x1, RZ ;  /* 0xffffffff03a67810 */ /* 0x000fc60007ffe0ff */
[----:B------:R2:W3:Y:S01]  /*05a0*/  LDG.E R0, desc[UR6][R6.64] ;  /* 0x0000000606007981 */ /* 0x0004e2000c1e1900 */
[----:B0-----:R-:W-:Y:S01]  /*05b0*/  LOP3.LUT R167, R8, 0x1f, RZ, 0xc0, !PT ;  /* 0x0000001f08a77812 */ /* 0x001fe200078ec0ff */
[----:B--2---:R-:W0:Y:S03]  /*05c0*/  LDC.64 R6, c[0x0][0x428] ;  /* 0x00010a00ff067b82 */ /* 0x004e260000000a00 */
[----:B------:R-:W-:-:S04]  /*05d0*/  LEA.HI.SX32 R230, R230, R167, 0x1d ;  /* 0x000000a7e6e67211 */ /* 0x000fc800078feaff */
[----:B------:R-:W-:Y:S01]  /*05e0*/  IADD3 R228, PT, PT, R230, 0x20, RZ ;  /* 0x00000020e6e47810 */ /* 0x000fe20007ffe0ff */
[----:B------:R-:W-:-:S04]  /*05f0*/  IMAD R166, R166, UR9, RZ ;  /* 0x00000009a6a67c24 */ /* 0x000fc8000f8e02ff */
[----:B-1----:R-:W-:Y:S01]  /*0600*/  IMAD.WIDE.U32 R10, R228, 0x20, R176 ;  /* 0x00000020e40a7825 */ /* 0x002fe200078e00b0 */
[----:B------:R-:W-:-:S04]  /*0610*/  IADD3 R226, PT, PT, R230, 0x40, RZ ;  /* 0x00000040e6e27810 */ /* 0x000fc80007ffe0ff */
[----:B------:R-:W2:Y:S01]  /*0620*/  LDG.E.128 R204, desc[UR6][R10.64] ;  /* 0x000000060acc7981 */ /* 0x000ea2000c1e1d00 */
[----:B------:R-:W-:-:S03]  /*0630*/  IMAD.WIDE.U32 R8, R230, 0x20, R176 ;  /* 0x00000020e6087825 */ /* 0x000fc600078e00b0 */
[----:B------:R1:W4:Y:S01]  /*0640*/  LDG.E.128 R196, desc[UR6][R10.64+0x10] ;  /* 0x000010060ac47981 */ /* 0x000322000c1e1d00 */
[----:B------:R-:W-:Y:S01]  /*0650*/  IMAD.WIDE.U32 R164, R226, 0x20, R176 ;  /* 0x00000020e2a47825 */ /* 0x000fe200078e00b0 */
[----:B------:R-:W-:Y:S02]  /*0660*/  IADD3 R224, PT, PT, R230, 0x60, RZ ;  /* 0x00000060e6e07810 */ /* 0x000fe40007ffe0ff */
[----:B------:R-:W4:Y:S04]  /*0670*/  LDG.E.128 R220, desc[UR6][R8.64] ;  /* 0x0000000608dc7981 */ /* 0x000f28000c1e1d00 */
[----:B------:R0:W4:Y:S01]  /*0680*/  LDG.E.128 R200, desc[UR6][R8.64+0x10] ;  /* 0x0000100608c87981 */ /* 0x000122000c1e1d00 */
[----:B-1----:R-:W-:-:S03]  /*0690*/  SHF.R.S32.HI R11, RZ, 0x1f, R166 ;  /* 0x0000001fff0b7819 */ /* 0x002fc600000114a6 */
[----:B------:R-:W4:Y:S01]  /*06a0*/  LDG.E.128 R192, desc[UR6][R164.64] ;  /* 0x00000006a4c07981 */ /* 0x000f22000c1e1d00 */
[----:B------:R-:W-:-:S03]  /*06b0*/  LEA.HI R11, R11, R166, RZ, 0x3 ;  /* 0x000000a60b0b7211 */ /* 0x000fc600078f18ff */
[----:B------:R1:W4:Y:S01]  /*06c0*/  LDG.E.128 R212, desc[UR6][R164.64+0x10] ;  /* 0x00001006a4d47981 */ /* 0x000322000c1e1d00 */
[----:B0-----:R-:W-:Y:S02]  /*06d0*/  IADD3 R9, PT, PT, R230, 0x80, RZ ;  /* 0x00000080e6097810 */ /* 0x001fe40007ffe0ff */
[----:B------:R-:W-:Y:S01]  /*06e0*/  LEA.HI.SX32 R11, R11, R167, 0x1d ;  /* 0x000000a70b0b7211 */ /* 0x000fe200078feaff */
[----:B------:R-:W-:-:S04]  /*06f0*/  IMAD.WIDE.U32 R172, R224, 0x20, R176 ;  /* 0x00000020e0ac7825 */ /* 0x000fc800078e00b0 */
[----:B------:R-:W-:Y:S01]  /*0700*/  IMAD.WIDE.U32 R176, R9, 0x20, R176 ;  /* 0x0000002009b07825 */ /* 0x000fe200078e00b0 */
[----:B------:R-:W4:Y:S03]  /*0710*/  LDG.E.128 R184, desc[UR6][R172.64] ;  /* 0x00000006acb87981 */ /* 0x000f26000c1e1d00 */
[C---:B-1----:R-:W-:Y:S01]  /*0720*/  IMAD.WIDE.U32 R164, R11.reuse, 0x10, R6 ;  /* 0x000000100ba47825 */ /* 0x042fe200078e0006 */
[----:B------:R0:W4:Y:S04]  /*0730*/  LDG.E.128 R216, desc[UR6][R172.64+0x10] ;  /* 0x00001006acd87981 */ /* 0x000128000c1e1d00 */
[----:B------:R-:W4:Y:S04]  /*0740*/  LDG.E.128 R208, desc[UR6][R176.64] ;  /* 0x00000006b0d07981 */ /* 0x000f28000c1e1d00 */
[----:B------:R1:W4:Y:S04]  /*0750*/  LDG.E.128 R188, desc[UR6][R176.64+0x10] ;  /* 0x00001006b0bc7981 */ /* 0x000328000c1e1d00 */
[----:B------:R-:W4:Y:S01]  /*0760*/  LDG.E.128 R164, desc[UR6][R164.64] ;  /* 0x00000006a4a47981 */ /* 0x000f22000c1e1d00 */
[----:B------:R-:W-:-:S05]  /*0770*/  IADD3 R169, PT, PT, R11, 0x20, RZ ;  /* 0x000000200ba97810 */ /* 0x000fca0007ffe0ff */
[----:B------:R-:W-:-:S06]  /*0780*/  IMAD.WIDE.U32 R168, R169, 0x10, R6 ;  /* 0x00000010a9a87825 */ /* 0x000fcc00078e0006 */
[----:B------:R-:W4:Y:S01]  /*0790*/  LDG.E.128 R168, desc[UR6][R168.64] ;  /* 0x00000006a8a87981 */ /* 0x000f22000c1e1d00 */
[----:B0-----:R-:W-:-:S05]  /*07a0*/  IADD3 R173, PT, PT, R11, 0x40, RZ ;  /* 0x000000400bad7810 */ /* 0x001fca0007ffe0ff */
[----:B------:R-:W-:-:S06]  /*07b0*/  IMAD.WIDE.U32 R172, R173, 0x10, R6 ;  /* 0x00000010adac7825 */ /* 0x000fcc00078e0006 */
[----:B------:R-:W4:Y:S01]  /*07c0*/  LDG.E.128 R172, desc[UR6][R172.64] ;  /* 0x00000006acac7981 */ /* 0x000f22000c1e1d00 */
[----:B-1----:R-:W-:-:S05]  /*07d0*/  IADD3 R177, PT, PT, R11, 0x60, RZ ;  /* 0x000000600bb17810 */ /* 0x002fca0007ffe0ff */
[----:B------:R-:W-:-:S06]  /*07e0*/  IMAD.WIDE.U32 R176, R177, 0x10, R6 ;  /* 0x00000010b1b07825 */ /* 0x000fcc00078e0006 */
[----:B------:R-:W4:Y:S01]  /*07f0*/  LDG.E.128 R176, desc[UR6][R176.64] ;  /* 0x00000006b0b07981 */ /* 0x000f22000c1e1d00 */
[----:B------:R-:W-:-:S05]  /*0800*/  IADD3 R181, PT, PT, R11, 0x80, RZ ;  /* 0x000000800bb57810 */ /* 0x000fca0007ffe0ff */
[----:B------:R-:W-:-:S06]  /*0810*/  IMAD.WIDE.U32 R180, R181, 0x10, R6 ;  /* 0x00000010b5b47825 */ /* 0x000fcc00078e0006 */
[----:B------:R-:W4:Y:S01]  /*0820*/  LDG.E.128 R180, desc[UR6][R180.64] ;  /* 0x00000006b4b47981 */ /* 0x000f22000c1e1d00 */
[----:B------:R-:W-:Y:S02]  /*0830*/  MOV R6, UR14 ;  /* 0x0000000e00067c02 */ /* 0x000fe40008000f00 */
        /* <DEDUP_REMOVED lines=10> */
[----:B-1----:R-:W-:Y:S01]  /*08e0*/  @P0 IMAD.WIDE.U32 R226, R226, 0x20, R234 ;  /* 0x00000020e2e20825 */ /* 0x002fe200078e00ea */
[----:B------:R-:W0:Y:S02]  /*08f0*/  @P0 LDC.64 R238, c[0x0][0x438] ;  /* 0x00010e00ffee0b82 */ /* 0x000e240000000a00 */
[----:B------:R1:W5:Y:S04]  /*0900*/  @P0 LDG.E.128 R124, desc[UR6][R230.64+0x10] ;  /* 0x00001006e67c0981 */ /* 0x000368000c1e1d00 */
[----:B------:R-:W5:Y:S01]  /*0910*/  @P0 LDG.E.128 R136, desc[UR6][R226.64] ;  /* 0x00000006e2880981 */ /* 0x000f62000c1e1d00 */
[----:B------:R-:W-:-:S03]  /*0920*/  @P0 IMAD.WIDE.U32 R10, R9, 0x20, R10 ;  /* 0x00000020090a0825 */ /* 0x000fc600078e000a */
[----:B------:R1:W5:Y:S02]  /*0930*/  @P0 LDG.E.128 R140, desc[UR6][R226.64+0x10] ;  /* 0x00001006e28c0981 */ /* 0x000364000c1e1d00 */
[----:B-1----:R-:W-:Y:S02]  /*0940*/  PRMT R230, R113, 0x7632, R230 ;  /* 0x0000763271e67816 */ /* 0x002fe400000000e6 */
[----:B------:R-:W5:Y:S01]  /*0950*/  @P0 LDG.E.128 R152, desc[UR6][R10.64] ;  /* 0x000000060a980981 */ /* 0x000f62000c1e1d00 */
[----:B------:R-:W-:-:S03]  /*0960*/  @P0 IMAD.WIDE.U32 R224, R224, 0x20, R232 ;  /* 0x00000020e0e00825 */ /* 0x000fc600078e00e8 */
[----:B------:R-:W5:Y:S01]  /*0970*/  @P0 LDG.E.128 R156, desc[UR6][R10.64+0x10] ;  /* 0x000010060a9c0981 */ /* 0x000f62000c1e1d00 */
[----:B------:R-:W-:-:S03]  /*0980*/  SHF.L.U32 R226, R230, 0x10, RZ ;  /* 0x00000010e6e27819 */ /* 0x000fc600000006ff */
[----:B------:R-:W5:Y:S04]  /*0990*/  @P0 LDG.E.128 R144, desc[UR6][R224.64] ;  /* 0x00000006e0900981 */ /* 0x000f68000c1e1d00 */
[----:B------:R1:W5:Y:S02]  /*09a0*/  @P0 LDG.E.128 R148, desc[UR6][R224.64+0x10] ;  /* 0x00001006e0940981 */ /* 0x000364000c1e1d00 */
[----:B-1----:R-:W-:-:S04]  /*09b0*/  PRMT R224, R115, 0x7632, R224 ;  /* 0x0000763273e07816 */ /* 0x002fc800000000e0 */
[----:B------:R-:W-:Y:S01]  /*09c0*/  SHF.L.U32 R224, R224, 0x10, RZ ;  /* 0x00000010e0e07819 */ /* 0x000fe200000006ff */
[----:B0-----:R-:W-:Y:S01]  /*09d0*/  @P0 IMAD.WIDE.U32 R228, R228, 0x20, R238 ;  /* 0x00000020e4e40825 */ /* 0x001fe200078e00ee */
[----:B------:R-:W-:-:S04]  /*09e0*/  PRMT R227, R109, 0x7632, R227 ;  /* 0x000076326de37816 */ /* 0x000fc800000000e3 */
[----:B------:R-:W5:Y:S01]  /*09f0*/  @P0 LDG.E.128 R128, desc[UR6][R228.64] ;  /* 0x00000006e4800981 */ /* 0x000f62000c1e1d00 */
[----:B------:R-:W-:-:S03]  /*0a00*/  SHF.L.U32 R227, R227, 0x10, RZ ;  /* 0x00000010e3e37819 */ /* 0x000fc600000006ff */
[----:B------:R0:W5:Y:S02]  /*0a10*/  @P0 LDG.E.128 R132, desc[UR6][R228.64+0x10] ;  /* 0x00001006e4840981 */ /* 0x000164000c1e1d00 */
[----:B0-----:R-:W-:Y:S02]  /*0a20*/  PRMT R229, R110, 0x7632, R229 ;  /* 0x000076326ee57816 */ /* 0x001fe400000000e5 */
[----:B---3--:R-:W-:-:S05]  /*0a30*/  FSEL R0, R0, RZ, !P1 ;  /* 0x000000ff00007208 */ /* 0x008fca0004800000 */
[C---:B--2---:R-:W-:Y:S01]  /*0a40*/  FADD.FTZ R204, -R0.reuse, R204 ;  /* 0x000000cc00cc7221 */ /* 0x044fe20000010100 */
[C---:B------:R-:W-:Y:S01]  /*0a50*/  FADD.FTZ R205, -R0.reuse, R205 ;  /* 0x000000cd00cd7221 */ /* 0x040fe20000010100 */
[C---:B------:R-:W-:Y:S01]  /*0a60*/  FADD.FTZ R206, -R0.reuse, R206 ;  /* 0x000000ce00ce7221 */ /* 0x040fe20000010100 */
[C---:B------:R-:W-:Y:S01]  /*0a70*/  FADD.FTZ R207, -R0.reuse, R207 ;  /* 0x000000cf00cf7221 */ /* 0x040fe20000010100 */
[C---:B----4-:R-:W-:Y:S01]  /*0a80*/  FADD.FTZ R196, -R0.reuse, R196 ;  /* 0x000000c400c47221 */ /* 0x050fe20000010100 */
        /* <DEDUP_REMOVED lines=37> */
[----:B------:R-:W-:Y:S01]  /*0ce0*/  PRMT R222, R165, 0x7632, R222 ;  /* 0x00007632a5de7816 */ /* 0x000fe200000000de */
[----:B-----5:R-:W-:Y:S01]  /*0cf0*/  FMUL.FTZ R221, R4, R221 ;  /* 0x000000dd04dd7220 */ /* 0x020fe20000410000 */
[----:B------:R-:W-:Y:S01]  /*0d00*/  SHF.L.U32 R220, R220, 0x10, RZ ;  /* 0x00000010dcdc7819 */ /* 0x000fe200000006ff */
[----:B------:R-:W-:Y:S01]  /*0d10*/  FMUL.FTZ R223, R4, R223 ;  /* 0x000000df04df7220 */ /* 0x000fe20000410000 */
[----:B------:R-:W-:Y:S02]  /*0d20*/  SHF.L.U32 R0, R0, 0x10, RZ ;  /* 0x0000001000007819 */ /* 0x000fe400000006ff */
[----:B------:R-:W-:-:S03]  /*0d30*/  SHF.L.U32 R222, R222, 0x10, RZ ;  /* 0x00000010dede7819 */ /* 0x000fc600000006ff */
[-C--:B------:R-:W-:Y:S01]  /*0d40*/  FMUL.FTZ R11, R220, R0.reuse ;  /* 0x00000000dc0b7220 */ /* 0x080fe20000410000 */
[----:B------:R-:W-:Y:S01]  /*0d50*/  FFMA.FTZ R117, R221, R0, R117 ;  /* 0x00000000dd757223 */ /* 0x000fe20000010075 */
[----:B------:R-:W-:Y:S01]  /*0d60*/  FADD.FTZ R93, R93, R0 ;  /* 0x000000005d5d7221 */ /* 0x000fe20000010000 */
[-C--:B------:R-:W-:Y:S01]  /*0d70*/  FMUL.FTZ R10, R226, R222.reuse ;  /* 0x000000dee20a7220 */ /* 0x080fe20000410000 */
[----:B------:R-:W-:Y:S01]  /*0d80*/  FFMA.FTZ R119, R223, R222, R119 ;  /* 0x000000dedf777223 */ /* 0x000fe20000010077 */
[----:B------:R-:W-:Y:S01]  /*0d90*/  FADD.FTZ R95, R95, R222 ;  /* 0x000000de5f5f7221 */ /* 0x000fe20000010000 */
[----:B------:R-:W-:Y:S02]  /*0da0*/  PRMT R220, R114, 0x7632, R220 ;  /* 0x0000763272dc7816 */ /* 0x000fe400000000dc */
[----:B------:R-:W-:Y:S02]  /*0db0*/  PRMT R0, R166, 0x7632, R0 ;  /* 0x00007632a6007816 */ /* 0x000fe40000000000 */
[----:B------:R-:W-:Y:S01]  /*0dc0*/  PRMT R222, R167, 0x7632, R222 ;  /* 0x00007632a7de7816 */ /* 0x000fe200000000de */
[----:B------:R-:W-:Y:S01]  /*0dd0*/  FMUL.FTZ R201, R4, R201 ;  /* 0x000000c904c97220 */ /* 0x000fe20000410000 */
[----:B------:R-:W-:-:S02]  /*0de0*/  SHF.L.U32 R220, R220, 0x10, RZ ;  /* 0x00000010dcdc7819 */ /* 0x000fc400000006ff */
[----:B------:R-:W-:Y:S02]  /*0df0*/  SHF.L.U32 R0, R0, 0x10, RZ ;  /* 0x0000001000007819 */ /* 0x000fe400000006ff */
[----:B------:R-:W-:Y:S01]  /*0e00*/  SHF.L.U32 R225, R222, 0x10, RZ ;  /* 0x00000010dee17819 */ /* 0x000fe200000006ff */
[----:B------:R-:W-:Y:S02]  /*0e10*/  FMUL.FTZ R222, R4, R203 ;  /* 0x000000cb04de7220 */ /* 0x000fe40000410000 */
[-C--:B------:R-:W-:Y:S01]  /*0e20*/  FMUL.FTZ R220, R220, R0.reuse ;  /* 0x00000000dcdc7220 */ /* 0x080fe20000410000 */
[----:B------:R-:W-:Y:S01]  /*0e30*/  FADD.FTZ R45, R45, R0 ;  /* 0x000000002d2d7221 */ /* 0x000fe20000010000 */
[----:B------:R-:W-:Y:S01]  /*0e40*/  FFMA.FTZ R21, R201, R0, R21 ;  /* 0x00000000c9157223 */ /* 0x000fe20000010015 */
[-C--:B------:R-:W-:Y:S01]  /*0e50*/  FMUL.FTZ R203, R224, R225.reuse ;  /* 0x000000e1e0cb7220 */ /* 0x080fe20000410000 */
[----:B------:R-:W-:Y:S01]  /*0e60*/  FADD.FTZ R47, R47, R225 ;  /* 0x000000e12f2f7221 */ /* 0x000fe20000010000 */
[----:B------:R-:W-:Y:S01]  /*0e70*/  FFMA.FTZ R23, R222, R225, R23 ;  /* 0x000000e1de177223 */ /* 0x000fe20000010017 */
[----:B------:R-:W-:-:S02]  /*0e80*/  PRMT R225, R108, 0x7632, R225 ;  /* 0x000076326ce17816 */ /* 0x000fc400000000e1 */
[----:B------:R-:W-:Y:S02]  /*0e90*/  PRMT R0, R168, 0x7632, R0 ;  /* 0x00007632a8007816 */ /* 0x000fe40000000000 */
[----:B------:R-:W-:Y:S02]  /*0ea0*/  SHF.L.U32 R225, R225, 0x10, RZ ;  /* 0x00000010e1e17819 */ /* 0x000fe400000006ff */
[----:B------:R-:W-:Y:S02]  /*0eb0*/  SHF.L.U32 R0, R0, 0x10, RZ ;  /* 0x0000001000007819 */ /* 0x000fe400000006ff */
[----:B------:R-:W-:Y:S01]  /*0ec0*/  PRMT R226, R169, 0x7632, R226 ;  /* 0x00007632a9e27816 */ /* 0x000fe200000000e2 */
[----:B------:R-:W-:Y:S01]  /*0ed0*/  FMUL.FTZ R224, R4, R205 ;  /* 0x000000cd04e07220 */ /* 0x000fe20000410000 */
[----:B------:R-:W-:Y:S01]  /*0ee0*/  PRMT R228, R170, 0x7632, R228 ;  /* 0x00007632aae47816 */ /* 0x000fe200000000e4 */
[-C--:B------:R-:W-:Y:S01]  /*0ef0*/  FMUL.FTZ R205, R225, R0.reuse ;  /* 0x00000000e1cd7220 */ /* 0x080fe20000410000 */
[----:B------:R-:W-:Y:S01]  /*0f00*/  SHF.L.U32 R226, R226, 0x10, RZ ;  /* 0x00000010e2e27819 */ /* 0x000fe200000006ff */
[----:B------:R-:W-:Y:S01]  /*0f10*/  FMUL.FTZ R225, R4, R207 ;  /* 0x000000cf04e17220 */ /* 0x000fe20000410000 */
[----:B------:R-:W-:Y:S01]  /*0f20*/  FFMA.FTZ R53, R224, R0, R53 ;  /* 0x00000000e0357223 */ /* 0x000fe20000010035 */
[----:B------:R-:W-:Y:S01]  /*0f30*/  FADD.FTZ R85, R85, R0 ;  /* 0x0000000055557221 */ /* 0x000fe20000010000 */
[----:B------:R-:W-:Y:S01]  /*0f40*/  SHF.L.U32 R0, R229, 0x10, RZ ;  /* 0x00000010e5007819 */ /* 0x000fe200000006ff */
[-C--:B------:R-:W-:Y:S01]  /*0f50*/  FMUL.FTZ R207, R227, R226.reuse ;  /* 0x000000e2e3cf7220 */ /* 0x080fe20000410000 */
[----:B------:R-:W-:Y:S01]  /*0f60*/  SHF.L.U32 R228, R228, 0x10, RZ ;  /* 0x00000010e4e47819 */ /* 0x000fe200000006ff */
[----:B------:R-:W-:Y:S01]  /*0f70*/  FFMA.FTZ R55, R225, R226, R55 ;  /* 0x000000e2e1377223 */ /* 0x000fe20000010037 */
[----:B------:R-:W-:Y:S01]  /*0f80*/  FADD.FTZ R87, R87, R226 ;  /* 0x000000e257577221 */ /* 0x000fe20000010000 */
[----:B------:R-:W-:Y:S01]  /*0f90*/  FMUL.FTZ R226, R4, R197 ;  /* 0x000000c504e27220 */ /* 0x000fe20000410000 */
[----:B------:R-:W-:Y:S01]  /*0fa0*/  PRMT R227, R111, 0x7632, R227 ;  /* 0x000076326fe37816 */ /* 0x000fe200000000e3 */
[-C--:B------:R-:W-:Y:S01]  /*0fb0*/  FMUL.FTZ R197, R0, R228.reuse ;  /* 0x000000e400c57220 */ /* 0x080fe20000410000 */
[----:B------:R-:W-:Y:S01]  /*0fc0*/  FADD.FTZ R61, R61, R228 ;  /* 0x000000e43d3d7221 */ /* 0x000fe20000010000 */
[----:B------:R-:W-:Y:S01]  /*0fd0*/  FFMA.FTZ R29, R226, R228, R29 ;  /* 0x000000e4e21d7223 */ /* 0x000fe2000001001d */
[----:B------:R-:W-:-:S02]  /*0fe0*/  PRMT R0, R171, 0x7632, R0 ;  /* 0x00007632ab007816 */ /* 0x000fc40000000000 */
[----:B------:R-:W-:Y:S02]  /*0ff0*/  PRMT R229, R104, 0x7632, R229 ;  /* 0x0000763268e57816 */ /* 0x000fe400000000e5 */
[----:B------:R-:W-:Y:S01]  /*1000*/  PRMT R228, R172, 0x7632, R228 ;  /* 0x00007632ace47816 */ /* 0x000fe200000000e4 */
[----:B------:R-:W-:Y:S01]  /*1010*/  FMUL.FTZ R199, R4, R199 ;  /* 0x000000c704c77220 */ /* 0x000fe20000410000 */
[----:B------:R-:W-:Y:S02]  /*1020*/  SHF.L.U32 R227, R227, 0x10, RZ ;  /* 0x00000010e3e37819 */ /* 0x000fe400000006ff */
[----:B------:R-:W-:Y:S02]  /*1030*/  SHF.L.U32 R0, R0, 0x10, RZ ;  /* 0x0000001000007819 */ /* 0x000fe400000006ff */
[----:B------:R-:W-:Y:S02]  /*1040*/  SHF.L.U32 R229, R229, 0x10, RZ ;  /* 0x00000010e5e57819 */ /* 0x000fe400000006ff */
[----:B------:R-:W-:Y:S01]  /*1050*/  SHF.L.U32 R230, R228, 0x10, RZ ;  /* 0x00000010e4e67819 */ /* 0x000fe200000006ff */
[----:B------:R-:W-:Y:S01]  /*1060*/  FMUL.FTZ R228, R4, R193 ;  /* 0x000000c104e47220 */ /* 0x000fe20000410000 */
[-C--:B------:R-:W-:Y:S01]  /*1070*/  FMUL.FTZ R227, R227, R0.reuse ;  /* 0x00000000e3e37220 */ /* 0x080fe20000410000 */
[----:B------:R-:W-:Y:S01]  /*1080*/  FADD.FTZ R63, R63, R0 ;  /* 0x000000003f3f7221 */ /* 0x000fe20000010000 */
[----:B------:R-:W-:Y:S01]  /*1090*/  FFMA.FTZ R31, R199, R0, R31 ;  /* 0x00000000c71f7223 */ /* 0x000fe2000001001f */
[----:B------:R-:W-:Y:S01]  /*10a0*/  FMUL.FTZ R193, R229, R230 ;  /* 0x000000e6e5c17220 */ /* 0x000fe20000410000 */
[----:B------:R-:W-:-:S02]  /*10b0*/  PRMT R229, R105, 0x7632, R229 ;  /* 0x0000763269e57816 */ /* 0x000fc400000000e5 */
[----:B------:R-:W-:Y:S01]  /*10c0*/  PRMT R0, R173, 0x7632, R0 ;  /* 0x00007632ad007816 */ /* 0x000fe20000000000 */
[----:B------:R-:W-:Y:S01]  /*10d0*/  FFMA.FTZ R41, R228, R230, R41 ;  /* 0x000000e6e4297223 */ /* 0x000fe20000010029 */
[----:B------:R-:W-:Y:S01]  /*10e0*/  SHF.L.U32 R229, R229, 0x10, RZ ;  /* 0x00000010e5e57819 */ /* 0x000fe200000006ff */
[----:B------:R-:W-:Y:S01]  /*10f0*/  FADD.FTZ R77, R77, R230 ;  /* 0x000000e64d4d7221 */ /* 0x000fe20000010000 */
[----:B------:R-:W-:Y:S01]  /*1100*/  SHF.L.U32 R0, R0, 0x10, RZ ;  /* 0x0000001000007819 */ /* 0x000fe200000006ff */
[----:B------:R-:W-:Y:S01]  /*1110*/  FMUL.FTZ R195, R4, R195 ;  /* 0x000000c304c37220 */ /* 0x000fe20000410000 */
[----:B------:R-:W-:Y:S02]  /*1120*/  PRMT R231, R106, 0x7632, R231 ;  /* 0x000076326ae77816 */ /* 0x000fe400000000e7 */
[----:B------:R-:W-:Y:S02]  /*1130*/  PRMT R234, R107, 0x7632, R234 ;  /* 0x000076326bea7816 */ /* 0x000fe400000000ea */
[----:B------:R-:W-:-:S02]  /*1140*/  PRMT R230, R174, 0x7632, R230 ;  /* 0x00007632aee67816 */ /* 0x000fc400000000e6 */
[----:B------:R-:W-:Y:S01]  /*1150*/  PRMT R233, R175, 0x7632, R233 ;  /* 0x00007632afe97816 */ /* 0x000fe200000000e9 */
[-C--:B------:R-:W-:Y:S01]  /*1160*/  FMUL.FTZ R229, R229, R0.reuse ;  /* 0x00000000e5e57220 */ /* 0x080fe20000410000 */
[----:B------:R-:W-:Y:S01]  /*1170*/  FFMA.FTZ R43, R195, R0, R43 ;  /* 0x00000000c32b7223 */ /* 0x000fe2000001002b */
[----:B------:R-:W-:Y:S01]  /*1180*/  FADD.FTZ R79, R79, R0 ;  /* 0x000000004f4f7221 */ /* 0x000fe20000010000 */
[----:B------:R-:W-:Y:S02]  /*1190*/  SHF.L.U32 R231, R231, 0x10, RZ ;  /* 0x00000010e7e77819 */ /* 0x000fe400000006ff */
[----:B------:R-:W-:Y:S02]  /*11a0*/  SHF.L.U32 R232, R230, 0x10, RZ ;  /* 0x00000010e6e87819 */ /* 0x000fe400000006ff */
[----:B------:R-:W-:Y:S01]  /*11b0*/  SHF.L.U32 R0, R234, 0x10, RZ ;  /* 0x00000010ea007819 */ /* 0x000fe200000006ff */
[C---:B------:R-:W-:Y:S01]  /*11c0*/  FMUL.FTZ R213, R4.reuse, R213 ;  /* 0x000000d504d57220 */ /* 0x040fe20000410000 */
[----:B------:R-:W-:Y:S01]  /*11d0*/  SHF.L.U32 R234, R233, 0x10, RZ ;  /* 0x00000010e9ea7819 */ /* 0x000fe200000006ff */
[----:B------:R-:W-:Y:S01]  /*11e0*/  FMUL.FTZ R215, R4, R215 ;  /* 0x000000d704d77220 */ /* 0x000fe20000410000 */
        /* <DEDUP_REMOVED lines=8> */
[----:B------:R-:W-:Y:S02]  /*1270*/  PRMT R234, R101, 0x7632, R234 ;  /* 0x0000763265ea7816 */ /* 0x000fe400000000ea */
[----:B------:R-:W-:Y:S01]  /*1280*/  PRMT R233, R177, 0x7632, R233 ;  /* 0x00007632b1e97816 */ /* 0x000fe200000000e9 */
[----:B------:R-:W-:Y:S01]  /*1290*/  FMUL.FTZ R185, R4, R185 ;  /* 0x000000b904b97220 */ /* 0x000fe20000410000 */
[----:B------:R-:W-:Y:S02]  /*12a0*/  SHF.L.U32 R232, R232, 0x10, RZ ;  /* 0x00000010e8e87819 */ /* 0x000fe400000006ff */
[----:B------:R-:W-:Y:S02]  /*12b0*/  SHF.L.U32 R0, R0, 0x10, RZ ;  /* 0x0000001000007819 */ /* 0x000fe400000006ff */
[----:B------:R-:W-:-:S02]  /*12c0*/  SHF.L.U32 R234, R234, 0x10, RZ ;  /* 0x00000010eaea7819 */ /* 0x000fc400000006ff */
[----:B------:R-:W-:Y:S01]  /*12d0*/  SHF.L.U32 R236, R233, 0x10, RZ ;  /* 0x00000010e9ec7819 */ /* 0x000fe200000006ff */
[-C--:B------:R-:W-:Y:S01]  /*12e0*/  FMUL.FTZ R232, R232, R0.reuse ;  /* 0x00000000e8e87220 */ /* 0x080fe20000410000 */
[----:B------:R-:W-:Y:S01]  /*12f0*/  FFMA.FTZ R69, R185, R0, R69 ;  /* 0x00000000b9457223 */ /* 0x000fe20000010045 */
[--C-:B------:R-:W-:Y:S01]  /*1300*/  FADD.FTZ R49, R49, R0.reuse ;  /* 0x0000000031317221 */ /* 0x100fe20000010000 */
[----:B------:R-:W-:Y:S01]  /*1310*/  PRMT R0, R178, 0x7632, R0 ;  /* 0x00007632b2007816 */ /* 0x000fe20000000000 */
[----:B------:R-:W-:Y:S01]  /*1320*/  FMUL.FTZ R233, R234, R236 ;  /* 0x000000eceae97220 */ /* 0x000fe20000410000 */
[----:B------:R-:W-:Y:S01]  /*1330*/  PRMT R234, R102, 0x7632, R234 ;  /* 0x0000763266ea7816 */ /* 0x000fe200000000ea */
[----:B------:R-:W-:Y:S01]  /*1340*/  FMUL.FTZ R217, R4, R217 ;  /* 0x000000d904d97220 */ /* 0x000fe20000410000 */
[----:B------:R-:W-:Y:S02]  /*1350*/  SHF.L.U32 R0, R0, 0x10, RZ ;  /* 0x0000001000007819 */ /* 0x000fe400000006ff */
[----:B------:R-:W-:-:S02]  /*1360*/  SHF.L.U32 R234, R234, 0x10, RZ ;  /* 0x00000010eaea7819 */ /* 0x000fc400000006ff */
[----:B------:R-:W-:Y:S01]  /*1370*/  PRMT R235, R103, 0x7632, R235 ;  /* 0x0000763267eb7816 */ /* 0x000fe200000000eb */
[--C-:B------:R-:W-:Y:S01]  /*1380*/  FADD.FTZ R57, R57, R0.reuse ;  /* 0x0000000039397221 */ /* 0x100fe20000010000 */
[-C--:B------:R-:W-:Y:S01]  /*1390*/  FFMA.FTZ R17, R217, R0.reuse, R17 ;  /* 0x00000000d9117223 */ /* 0x080fe20000010011 */
[----:B------:R-:W-:Y:S01]  /*13a0*/  FMUL.FTZ R234, R234, R0 ;  /* 0x00000000eaea7220 */ /* 0x000fe20000410000 */
[----:B------:R-:W-:Y:S01]  /*13b0*/  PRMT R0, R179, 0x7632, R0 ;  /* 0x00007632b3007816 */ /* 0x000fe20000000000 */
[C---:B------:R-:W-:Y:S01]  /*13c0*/  FMUL.FTZ R187, R4.reuse, R187 ;  /* 0x000000bb04bb7220 */ /* 0x040fe20000410000 */
[----:B------:R-:W-:Y:S01]  /*13d0*/  SHF.L.U32 R235, R235, 0x10, RZ ;  /* 0x00000010ebeb7819 */ /* 0x000fe200000006ff */
[----:B------:R-:W-:Y:S01]  /*13e0*/  FMUL.FTZ R219, R4, R219 ;  /* 0x000000db04db7220 */ /* 0x000fe20000410000 */
[----:B------:R-:W-:Y:S01]  /*13f0*/  SHF.L.U32 R0, R0, 0x10, RZ ;  /* 0x0000001000007819 */ /* 0x000fe200000006ff */
[----:B------:R-:W-:Y:S01]  /*1400*/  FMUL.FTZ R240, R4, R202 ;  /* 0x000000ca04f07220 */ /* 0x000fe20000410000 */
[----:B------:R-:W-:Y:S01]  /*1410*/  FFMA.FTZ R71, R187, R236, R71 ;  /* 0x000000ecbb477223 */ /* 0x000fe20000010047 */
[----:B------:R-:W-:Y:S01]  /*1420*/  FADD.FTZ R51, R51, R236 ;  /* 0x000000ec33337221 */ /* 0x000fe20000010000 */
[----:B------:R-:W-:Y:S01]  /*1430*/  SHF.L.U32 R167, R167, 0x10, RZ ;  /* 0x00000010a7a77819 */ /* 0x000fe200000006ff */
[-C--:B------:R-:W-:Y:S01]  /*1440*/  FMUL.FTZ R235, R235, R0.reuse ;  /* 0x00000000ebeb7220 */ /* 0x080fe20000410000 */
[----:B------:R-:W-:Y:S01]  /*1450*/  FADD.FTZ R59, R59, R0 ;  /* 0x000000003b3b7221 */ /* 0x000fe20000010000 */
[----:B------:R-:W-:Y:S01]  /*1460*/  FFMA.FTZ R19, R219, R0, R19 ;  /* 0x00000000db137223 */ /* 0x000fe20000010013 */
[----:B------:R-:W-:-:S02]  /*1470*/  SHF.L.U32 R202, R115, 0x10, RZ ;  /* 0x0000001073ca7819 */ /* 0x000fc400000006ff */
[----:B------:R-:W-:Y:S02]  /*1480*/  PRMT R236, R96, 0x7632, R236 ;  /* 0x0000763260ec7816 */ /* 0x000fe400000000ec */
[----:B------:R-:W-:Y:S01]  /*1490*/  PRMT R0, R180, 0x7632, R0 ;  /* 0x00007632b4007816 */ /* 0x000fe20000000000 */
[----:B------:R-:W-:Y:S01]  /*14a0*/  FADD.FTZ R46, R46, R167 ;  /* 0x000000a72e2e7221 */ /* 0x000fe20000010000 */
[----:B------:R-:W-:Y:S01]  /*14b0*/  SHF.L.U32 R236, R236, 0x10, RZ ;  /* 0x00000010ecec7819 */ /* 0x000fe200000006ff */
[-C--:B------:R-:W-:Y:S01]  /*14c0*/  FFMA.FTZ R22, R240, R167.reuse, R22 ;  /* 0x000000a7f0167223 */ /* 0x080fe20000010016 */
[----:B------:R-:W-:Y:S01]  /*14d0*/  SHF.L.U32 R0, R0, 0x10, RZ ;  /* 0x0000001000007819 */ /* 0x000fe200000006ff */
[----:B------:R-:W-:Y:S01]  /*14e0*/  FMUL.FTZ R202, R202, R167 ;  /* 0x000000a7caca7220 */ /* 0x000fe20000410000 */
[----:B------:R-:W-:Y:S01]  /*14f0*/  FMUL.FTZ R209, R4, R209 ;  /* 0x000000d104d17220 */ /* 0x000fe20000410000 */
[----:B------:R-:W-:Y:S01]  /*1500*/  SHF.L.U32 R167, R168, 0x10, RZ ;  /* 0x00000010a8a77819 */ /* 0x000fe200000006ff */
[----:B------:R-:W-:Y:S01]  /*1510*/  FMUL.FTZ R204, R4, R204 ;  /* 0x000000cc04cc7220 */ /* 0x000fe20000410000 */
[----:B------:R-:W-:Y:S01]  /*1520*/  SHF.L.U32 R168, R108, 0x10, RZ ;  /* 0x000000106ca87819 */ /* 0x000fe200000006ff */
[-C--:B------:R-:W-:Y:S01]  /*1530*/  FMUL.FTZ R236, R236, R0.reuse ;  /* 0x00000000ecec7220 */ /* 0x080fe20000410000 */
[----:B------:R-:W-:Y:S01]  /*1540*/  FFMA.FTZ R89, R209, R0, R89 ;  /* 0x00000000d1597223 */ /* 0x000fe20000010059 */
[----:B------:R-:W-:Y:S01]  /*1550*/  FADD.FTZ R161, R161, R0 ;  /* 0x00000000a1a17221 */ /* 0x000fe20000010000 */
[----:B------:R-:W-:Y:S01]  /*1560*/  PRMT R238, R97, 0x7632, R238 ;  /* 0x0000763261ee7816 */ /* 0x000fe200000000ee */
[-C--:B------:R-:W-:Y:S01]  /*1570*/  FFMA.FTZ R52, R204, R167.reuse, R52 ;  /* 0x000000a7cc347223 */ /* 0x080fe20000010034 */
[----:B------:R-:W-:Y:S01]  /*1580*/  PRMT R0, R181, 0x7632, R0 ;  /* 0x00007632b5007816 */ /* 0x000fe20000000000 */
[----:B------:R-:W-:Y:S01]  /*1590*/  FADD.FTZ R84, R84, R167 ;  /* 0x000000a754547221 */ /* 0x000fe20000010000 */
[----:B------:R-:W-:Y:S01]  /*15a0*/  FMUL.FTZ R168, R168, R167 ;  /* 0x000000a7a8a87220 */ /* 0x000fe20000410000 */
[----:B------:R-:W-:Y:S01]  /*15b0*/  SHF.L.U32 R167, R169, 0x10, RZ ;  /* 0x00000010a9a77819 */ /* 0x000fe200000006ff */
[C---:B------:R-:W-:Y:S01]  /*15c0*/  FMUL.FTZ R206, R4.reuse, R206 ;  /* 0x000000ce04ce7220 */ /* 0x040fe20000410000 */
[----:B------:R-:W-:Y:S01]  /*15d0*/  SHF.L.U32 R169, R109, 0x10, RZ ;  /* 0x000000106da97819 */ /* 0x000fe200000006ff */
[----:B------:R-:W-:Y:S01]  /*15e0*/  FMUL.FTZ R237, R4, R211 ;  /* 0x000000d304ed7220 */ /* 0x000fe20000410000 */
[----:B------:R-:W-:-:S02]  /*15f0*/  SHF.L.U32 R238, R238, 0x10, RZ ;  /* 0x00000010eeee7819 */ /* 0x000fc400000006ff */
[----:B------:R-:W-:Y:S01]  /*1600*/  SHF.L.U32 R0, R0, 0x10, RZ ;  /* 0x0000001000007819 */ /* 0x000fe200000006ff */
[-C--:B------:R-:W-:Y:S01]  /*1610*/  FFMA.FTZ R54, R206, R167.reuse, R54 ;  /* 0x000000a7ce367223 */ /* 0x080fe20000010036 */
[----:B------:R-:W-:Y:S01]  /*1620*/  FADD.FTZ R86, R86, R167 ;  /* 0x000000a756567221 */ /* 0x000fe20000010000 */
[----:B------:R-:W-:Y:S01]  /*1630*/  FMUL.FTZ R169, R169, R167 ;  /* 0x000000a7a9a97220 */ /* 0x000fe20000410000 */
[----:B------:R-:W-:Y:S01]  /*1640*/  SHF.L.U32 R167, R170, 0x10, RZ ;  /* 0x00000010aaa77819 */ /* 0x000fe200000006ff */
[-C--:B------:R-:W-:Y:S01]  /*1650*/  FMUL.FTZ R211, R238, R0.reuse ;  /* 0x00000000eed37220 */ /* 0x080fe20000410000 */
[----:B------:R-:W-:Y:S01]  /*1660*/  FFMA.FTZ R91, R237, R0, R91 ;  /* 0x00000000ed5b7223 */ /* 0x000fe2000001005b */
[----:B------:R-:W-:Y:S01]  /*1670*/  FADD.FTZ R163, R163, R0 ;  /* 0x00000000a3a37221 */ /* 0x000fe20000010000 */
[----:B------:R-:W-:Y:S01]  /*1680*/  PRMT R238, R98, 0x7632, R238 ;  /* 0x0000763262ee7816 */ /* 0x000fe200000000ee */
[----:B------:R-:W-:Y:S01]  /*1690*/  FMUL.FTZ R196, R4, R196 ;  /* 0x000000c404c47220 */ /* 0x000fe20000410000 */
[----:B------:R-:W-:-:S02]  /*16a0*/  PRMT R0, R182, 0x7632, R0 ;  /* 0x00007632b6007816 */ /* 0x000fc40000000000 */
[----:B------:R-:W-:Y:S01]  /*16b0*/  SHF.L.U32 R170, R110, 0x10, RZ ;  /* 0x000000106eaa7819 */ /* 0x000fe200000006ff */
[----:B------:R-:W-:Y:S01]  /*16c0*/  FMUL.FTZ R189, R4, R189 ;  /* 0x000000bd04bd7220 */ /* 0x000fe20000410000 */
[----:B------:R-:W-:Y:S01]  /*16d0*/  SHF.L.U32 R238, R238, 0x10, RZ ;  /* 0x00000010eeee7819 */ /* 0x000fe200000006ff */
[----:B------:R-:W-:Y:S01]  /*16e0*/  FADD.FTZ R60, R60, R167 ;  /* 0x000000a73c3c7221 */ /* 0x000fe20000010000 */
[----:B------:R-:W-:Y:S01]  /*16f0*/  SHF.L.U32 R0, R0, 0x10, RZ ;  /* 0x0000001000007819 */ /* 0x000fe200000006ff */
[-C--:B------:R-:W-:Y:S01]  /*1700*/  FFMA.FTZ R28, R196, R167.reuse, R28 ;  /* 0x000000a7c41c7223 */ /* 0x080fe2000001001c */
[----:B------:R-:W-:Y:S01]  /*1710*/  FMUL.FTZ R170, R170, R167 ;  /* 0x000000a7aaaa7220 */ /* 0x000fe20000410000 */
[----:B------:R-:W-:Y:S01]  /*1720*/  SHF.L.U32 R167, R171, 0x10, RZ ;  /* 0x00000010aba77819 */ /* 0x000fe200000006ff */
[----:B------:R-:W-:Y:S01]  /*1730*/  FMUL.FTZ R198, R4, R198 ;  /* 0x000000c604c67220 */ /* 0x000fe20000410000 */
[----:B------:R-:W-:Y:S01]  /*1740*/  SHF.L.U32 R171, R111, 0x10, RZ ;  /* 0x000000106fab7819 */ /* 0x000fe200000006ff */
[-C--:B------:R-:W-:Y:S01]  /*1750*/  FMUL.FTZ R238, R238, R0.reuse ;  /* 0x00000000eeee7220 */ /* 0x080fe20000410000 */
[----:B------:R-:W-:Y:S01]  /*1760*/  FFMA.FTZ R81, R189, R0, R81 ;  /* 0x00000000bd517223 */ /* 0x000fe20000010051 */
[----:B------:R-:W-:Y:S01]  /*1770*/  FADD.FTZ R33, R33, R0 ;  /* 0x0000000021217221 */ /* 0x000fe20000010000 */
[----:B------:R-:W-:-:S02]  /*1780*/  PRMT R239, R99, 0x7632, R239 ;  /* 0x0000763263ef7816 */ /* 0x000fc400000000ef */
[----:B------:R-:W-:Y:S01]  /*1790*/  PRMT R0, R183, 0x7632, R0 ;  /* 0x00007632b7007816 */ /* 0x000fe20000000000 */
[----:B------:R-:W-:Y:S01]  /*17a0*/  FADD.FTZ R62, R62, R167 ;  /* 0x000000a73e3e7221 */ /* 0x000fe20000010000 */
[-C--:B------:R-:W-:Y:S01]  /*17b0*/  FFMA.FTZ R30, R198, R167.reuse, R30 ;  /* 0x000000a7c61e7223 */ /* 0x080fe2000001001e */
[----:B------:R-:W-:Y:S01]  /*17c0*/  FMUL.FTZ R171, R171, R167 ;  /* 0x000000a7abab7220 */ /* 0x000fe20000410000 */
[----:B------:R-:W-:Y:S01]  /*17d0*/  SHF.L.U32 R167, R172, 0x10, RZ ;  /* 0x00000010aca77819 */ /* 0x000fe200000006ff */
[C---:B------:R-:W-:Y:S01]  /*17e0*/  FMUL.FTZ R191, R4.reuse, R191 ;  /* 0x000000bf04bf7220 */ /* 0x040fe20000410000 */
[----:B------:R-:W-:Y:S01]  /*17f0*/  SHF.L.U32 R239, R239, 0x10, RZ ;  /* 0x00000010efef7819 */ /* 0x000fe200000006ff */
[----:B------:R-:W-:Y:S01]  /*1800*/  FMUL.FTZ R192, R4, R192 ;  /* 0x000000c004c07220 */ /* 0x000fe20000410000 */
[----:B------:R-:W-:Y:S02]  /*1810*/  SHF.L.U32 R0, R0, 0x10, RZ ;  /* 0x0000001000007819 */ /* 0x000fe400000006ff */
[----:B------:R-:W-:Y:S01]  /*1820*/  SHF.L.U32 R172, R104, 0x10, RZ ;  /* 0x0000001068ac7819 */ /* 0x000fe200000006ff */
[-C--:B------:R-:W-:Y:S01]  /*1830*/  FFMA.FTZ R40, R192, R167.reuse, R40 ;  /* 0x000000a7c0287223 */ /* 0x080fe20000010028 */
[----:B------:R-:W-:Y:S01]  /*1840*/  FADD.FTZ R76, R76, R167 ;  /* 0x000000a74c4c7221 */ /* 0x000fe20000010000 */
[-C--:B------:R-:W-:Y:S01]  /*1850*/  FMUL.FTZ R239, R239, R0.reuse ;  /* 0x00000000efef7220 */ /* 0x080fe20000410000 */
[----:B------:R-:W-:Y:S01]  /*1860*/  FFMA.FTZ R83, R191, R0, R83 ;  /* 0x00000000bf537223 */ /* 0x000fe20000010053 */
[----:B------:R-:W-:Y:S01]  /*1870*/  FADD.FTZ R35, R35, R0 ;  /* 0x0000000023237221 */ /* 0x000fe20000010000 */
[----:B------:R-:W-:Y:S01]  /*1880*/  FMUL.FTZ R172, R172, R167 ;  /* 0x000000a7acac7220 */ /* 0x000fe20000410000 */
[C---:B------:R-:W-:Y:S01]  /*1890*/  FMUL.FTZ R0, R4.reuse, R9 ;  /* 0x0000000904007220 */ /* 0x040fe20000410000 */
[----:B------:R-:W-:Y:S01]  /*18a0*/  SHF.L.U32 R167, R173, 0x10, RZ ;  /* 0x00000010ada77819 */ /* 0x000fe200000006ff */
[----:B------:R-:W-:Y:S01]  /*18b0*/  FMUL.FTZ R194, R4, R194 ;  /* 0x000000c204c27220 */ /* 0x000fe20000410000 */
[----:B------:R-:W-:-:S02]  /*18c0*/  SHF.L.U32 R241, R164, 0x10, RZ ;  /* 0x00000010a4f17819 */ /* 0x000fc400000006ff */
[----:B------:R-:W-:Y:S02]  /*18d0*/  SHF.L.U32 R9, R112, 0x10, RZ ;  /* 0x0000001070097819 */ /* 0x000fe400000006ff */
[----:B------:R-:W-:Y:S01]  /*18e0*/  SHF.L.U32 R173, R105, 0x10, RZ ;  /* 0x0000001069ad7819 */ /* 0x000fe200000006ff */
[----:B------:R-:W-:Y:S01]  /*18f0*/  FFMA.FTZ R42, R194, R167, R42 ;  /* 0x000000a7c22a7223 */ /* 0x000fe2000001002a */
[----:B------:R-:W-:Y:S01]  /*1900*/  FADD.FTZ R78, R78, R167 ;  /* 0x000000a74e4e7221 */ /* 0x000fe20000010000 */
[----:B------:R-:W-:Y:S02]  /*1910*/  FMUL.FTZ R9, R9, R241 ;  /* 0x000000f109097220 */ /* 0x000fe40000410000 */
[----:B------:R-:W-:Y:S01]  /*1920*/  FMUL.FTZ R173, R173, R167 ;  /* 0x000000a7adad7220 */ /* 0x000fe20000410000 */
[----:B------:R-:W-:Y:S01]  /*1930*/  SHF.L.U32 R167, R174, 0x10, RZ ;  /* 0x00000010aea77819 */ /* 0x000fe200000006ff */
[----:B------:R-:W-:Y:S01]  /*1940*/  FFMA.FTZ R116, R0, R241, R116 ;  /* 0x000000f100747223 */ /* 0x000fe20000010074 */
[----:B------:R-:W-:Y:S01]  /*1950*/  FADD.FTZ R92, R92, R241 ;  /* 0x000000f15c5c7221 */ /* 0x000fe20000010000 */
[----:B------:R-:W-:Y:S01]  /*1960*/  SHF.L.U32 R174, R106, 0x10, RZ ;  /* 0x000000106aae7819 */ /* 0x000fe200000006ff */
[----:B------:R-:W-:Y:S01]  /*1970*/  FMUL.FTZ R212, R4, R212 ;  /* 0x000000d404d47220 */ /* 0x000fe20000410000 */
[----:B------:R-:W-:-:S02]  /*1980*/  SHF.L.U32 R165, R165, 0x10, RZ ;  /* 0x00000010a5a57819 */ /* 0x000fc400000006ff */
[----:B------:R-:W-:Y:S02]  /*1990*/  SHF.L.U32 R164, R113, 0x10, RZ ;  /* 0x0000001071a47819 */ /* 0x000fe400000006ff */
[----:B------:R-:W-:Y:S01]  /*19a0*/  SHF.L.U32 R241, R166, 0x10, RZ ;  /* 0x00000010a6f17819 */ /* 0x000fe200000006ff */
[----:B------:R-:W-:Y:S01]  /*19b0*/  FFMA.FTZ R166, R0, R9, RZ ;  /* 0x0000000900a67223 */ /* 0x000fe200000100ff */
[----:B------:R-:W-:Y:S01]  /*19c0*/  FADD.FTZ R242, RZ, R9 ;  /* 0x00000009fff27221 */ /* 0x000fe20000010000 */
[----:B------:R-:W-:Y:S01]  /*19d0*/  FMUL.FTZ R8, R4, R8 ;  /* 0x0000000804087220 */ /* 0x000fe20000410000 */
[----:B------:R-:W-:Y:S01]  /*19e0*/  FADD.FTZ R24, R24, R167 ;  /* 0x000000a718187221 */ /* 0x000fe20000010000 */
[-C--:B------:R-:W-:Y:S01]  /*19f0*/  FFMA.FTZ R36, R212, R167.reuse, R36 ;  /* 0x000000a7d4247223 */ /* 0x080fe20000010024 */
[----:B------:R-:W-:Y:S01]  /*1a00*/  FMUL.FTZ R174, R174, R167 ;  /* 0x000000a7aeae7220 */ /* 0x000fe20000410000 */
[----:B------:R-:W-:Y:S01]  /*1a10*/  FMUL.FTZ R164, R164, R165 ;  /* 0x000000a5a4a47220 */ /* 0x000fe20000410000 */
[----:B------:R-:W-:Y:S01]  /*1a20*/  FFMA.FTZ R167, R221, R11, R166 ;  /* 0x0000000bdda77223 */ /* 0x000fe200000100a6 */
[----:B------:R-:W-:Y:S01]  /*1a30*/  FADD.FTZ R243, R11, R242 ;  /* 0x000000f20bf37221 */ /* 0x000fe20000010000 */
[----:B------:R-:W-:Y:S01]  /*1a40*/  FFMA.FTZ R118, R8, R165, R118 ;  /* 0x000000a508767223 */ /* 0x000fe20000010076 */
[----:B------:R-:W-:Y:S01]  /*1a50*/  FADD.FTZ R94, R94, R165 ;  /* 0x000000a55e5e7221 */ /* 0x000fe20000010000 */
[----:B------:R-:W-:Y:S01]  /*1a60*/  SHF.L.U32 R165, R114, 0x10, RZ ;  /* 0x0000001072a57819 */ /* 0x000fe200000006ff */
[----:B------:R-:W-:Y:S01]  /*1a70*/  FFMA.FTZ R166, R8, R164, R167 ;  /* 0x000000a408a67223 */ /* 0x000fe200000100a7 */
[----:B------:R-:W-:Y:S01]  /*1a80*/  FADD.FTZ R243, R164, R243 ;  /* 0x000000f3a4f37221 */ /* 0x000fe20000010000 */
[----:B------:R-:W-:-:S02]  /*1a90*/  FMUL.FTZ R200, R4, R200 ;  /* 0x000000c804c87220 */ /* 0x000fc40000410000 */
        /* <DEDUP_REMOVED lines=15> */
[----:B------:R-:W-:Y:S01]  /*1b90*/  FADD.FTZ R44, R44, R241 ;  /* 0x000000f12c2c7221 */ /* 0x000fe20000010000 */
[----:B------:R-:W-:Y:S01]  /*1ba0*/  FFMA.FTZ R20, R200, R241, R20 ;  /* 0x000000f1c8147223 */ /* 0x000fe20000010014 */
[----:B------:R-:W-:Y:S01]  /*1bb0*/  FFMA.FTZ R166, R206, R169, R167 ;  /* 0x000000a9cea67223 */ /* 0x000fe200000100a7 */
[----:B------:R-:W-:Y:S01]  /*1bc0*/  SHF.L.U32 R241, R175, 0x10, RZ ;  /* 0x00000010aff17819 */ /* 0x000fe200000006ff */
[----:B------:R-:W-:Y:S01]  /*1bd0*/  FADD.FTZ R242, R169, R242 ;  /* 0x000000f2a9f27221 */ /* 0x000fe20000010000 */
[----:B------:R-:W-:Y:S01]  /*1be0*/  SHF.L.U32 R175, R107, 0x10, RZ ;  /* 0x000000106baf7819 */ /* 0x000fe200000006ff */
[----:B------:R-:W-:Y:S01]  /*1bf0*/  FMUL.FTZ R214, R4, R214 ;  /* 0x000000d604d67220 */ /* 0x000fe20000410000 */
[----:B------:R-:W-:Y:S01]  /*1c00*/  SHF.L.U32 R243, R177, 0x10, RZ ;  /* 0x00000010b1f37819 */ /* 0x000fe200000006ff */
[----:B------:R-:W-:Y:S01]  /*1c10*/  FFMA.FTZ R167, R225, R207, R166 ;  /* 0x000000cfe1a77223 */ /* 0x000fe200000100a6 */
[----:B------:R-:W-:Y:S01]  /*1c20*/  FADD.FTZ R177, R207, R242 ;  /* 0x000000f2cfb17221 */ /* 0x000fe20000010000 */
[----:B------:R-:W-:Y:S01]  /*1c30*/  FADD.FTZ R26, R26, R241 ;  /* 0x000000f11a1a7221 */ /* 0x000fe20000010000 */
[-C--:B------:R-:W-:Y:S01]  /*1c40*/  FFMA.FTZ R38, R214, R241.reuse, R38 ;  /* 0x000000f1d6267223 */ /* 0x080fe20000010026 */
[----:B------:R-:W-:Y:S01]  /*1c50*/  FMUL.FTZ R175, R175, R241 ;  /* 0x000000f1afaf7220 */ /* 0x000fe20000410000 */
[----:B------:R-:W-:Y:S01]  /*1c60*/  SHF.L.U32 R241, R176, 0x10, RZ ;  /* 0x00000010b0f17819 */ /* 0x000fe200000006ff */
[----:B------:R-:W-:Y:S01]  /*1c70*/  FFMA.FTZ R167, R196, R170, R167 ;  /* 0x000000aac4a77223 */ /* 0x000fe200000100a7 */
[----:B------:R-:W-:Y:S01]  /*1c80*/  SHF.L.U32 R176, R100, 0x10, RZ ;  /* 0x0000001064b07819 */ /* 0x000fe200000006ff */
[----:B------:R-:W-:Y:S01]  /*1c90*/  FADD.FTZ R166, R170, R177 ;  /* 0x000000b1aaa67221 */ /* 0x000fe20000010000 */
[----:B------:R-:W-:Y:S01]  /*1ca0*/  FMUL.FTZ R184, R4, R184 ;  /* 0x000000b804b87220 */ /* 0x000fe20000410000 */
[----:B------:R-:W-:Y:S01]  /*1cb0*/  FFMA.FTZ R167, R226, R197, R167 ;  /* 0x000000c5e2a77223 */ /* 0x000fe200000100a7 */
[----:B------:R-:W-:Y:S01]  /*1cc0*/  FADD.FTZ R48, R48, R241 ;  /* 0x000000f130307221 */ /* 0x000fe20000010000 */
[----:B------:R-:W-:Y:S01]  /*1cd0*/  FADD.FTZ R242, R197, R166 ;  /* 0x000000a6c5f27221 */ /* 0x000fe20000010000 */
[-C--:B------:R-:W-:Y:S01]  /*1ce0*/  FFMA.FTZ R68, R184, R241.reuse, R68 ;  /* 0x000000f1b8447223 */ /* 0x080fe20000010044 */
[----:B------:R-:W-:Y:S01]  /*1cf0*/  FMUL.FTZ R176, R176, R241 ;  /* 0x000000f1b0b07220 */ /* 0x000fe20000410000 */
[----:B------:R-:W-:Y:S01]  /*1d00*/  SHF.L.U32 R241, R101, 0x10, RZ ;  /* 0x0000001065f17819 */ /* 0x000fe200000006ff */
[----:B------:R-:W-:Y:S01]  /*1d10*/  FFMA.FTZ R166, R198, R171, R167 ;  /* 0x000000abc6a67223 */ /* 0x000fe200000100a7 */
[----:B------:R-:W-:-:S03]  /*1d20*/  FADD.FTZ R242, R171, R242 ;  /* 0x000000f2abf27221 */ /* 0x000fc60000010000 */
[----:B------:R-:W-:Y:S01]  /*1d30*/  FMUL.FTZ R177, R241, R243 ;  /* 0x000000f3f1b17220 */ /* 0x000fe20000410000 */
[----:B------:R-:W-:Y:S01]  /*1d40*/  FFMA.FTZ R167, R199, R227, R166 ;  /* 0x000000e3c7a77223 */ /* 0x000fe200000100a6 */
[----:B------:R-:W-:Y:S01]  /*1d50*/  FADD.FTZ R241, R227, R242 ;  /* 0x000000f2e3f17221 */ /* 0x000fe20000010000 */
[----:B------:R-:W-:Y:S02]  /*1d60*/  FMUL.FTZ R186, R4, R186 ;  /* 0x000000ba04ba7220 */ /* 0x000fe40000410000 */
[----:B------:R-:W-:Y:S01]  /*1d70*/  FFMA.FTZ R167, R192, R172, R167 ;  /* 0x000000acc0a77223 */ /* 0x000fe200000100a7 */
[----:B------:R-:W-:Y:S01]  /*1d80*/  FADD.FTZ R166, R172, R241 ;  /* 0x000000f1aca67221 */ /* 0x000fe20000010000 */
[----:B------:R-:W-:Y:S01]  /*1d90*/  FFMA.FTZ R70, R186, R243, R70 ;  /* 0x000000f3ba467223 */ /* 0x000fe20000010046 */
[----:B------:R-:W-:Y:S01]  /*1da0*/  FADD.FTZ R50, R50, R243 ;  /* 0x000000f332327221 */ /* 0x000fe20000010000 */
[----:B------:R-:W-:Y:S01]  /*1db0*/  FFMA.FTZ R167, R228, R193, R167 ;  /* 0x000000c1e4a77223 */ /* 0x000fe200000100a7 */
[----:B------:R-:W-:Y:S01]  /*1dc0*/  SHF.L.U32 R243, R178, 0x10, RZ ;  /* 0x00000010b2f37819 */ /* 0x000fe200000006ff */
[----:B------:R-:W-:Y:S01]  /*1dd0*/  FADD.FTZ R242, R193, R166 ;  /* 0x000000a6c1f27221 */ /* 0x000fe20000010000 */
[----:B------:R-:W-:Y:S01]  /*1de0*/  SHF.L.U32 R178, R102, 0x10, RZ ;  /* 0x0000001066b27819 */ /* 0x000fe200000006ff */
        /* <DEDUP_REMOVED lines=8> */
[----:B------:R-:W-:Y:S01]  /*1e70*/  FADD.FTZ R179, R229, R242 ;  /* 0x000000f2e5b37221 */ /* 0x000fe20000010000 */
[----:B------:R-:W-:-:S02]  /*1e80*/  SHF.L.U32 R242, R103, 0x10, RZ ;  /* 0x0000001067f27819 */ /* 0x000fc400000006ff */
[----:B------:R-:W-:Y:S01]  /*1e90*/  FFMA.FTZ R166, R212, R174, R167 ;  /* 0x000000aed4a67223 */ /* 0x000fe200000100a7 */
[----:B------:R-:W-:Y:S02]  /*1ea0*/  FADD.FTZ R241, R174, R179 ;  /* 0x000000b3aef17221 */ /* 0x000fe40000010000 */
[----:B------:R-:W-:Y:S01]  /*1eb0*/  FMUL.FTZ R179, R242, R243 ;  /* 0x000000f3f2b37220 */ /* 0x000fe20000410000 */
[----:B------:R-:W-:Y:S01]  /*1ec0*/  FFMA.FTZ R167, R213, R230, R166 ;  /* 0x000000e6d5a77223 */ /* 0x000fe200000100a6 */
[----:B------:R-:W-:Y:S01]  /*1ed0*/  FADD.FTZ R242, R230, R241 ;  /* 0x000000f1e6f27221 */ /* 0x000fe20000010000 */
[----:B------:R-:W-:Y:S02]  /*1ee0*/  FMUL.FTZ R218, R4, R218 ;  /* 0x000000da04da7220 */ /* 0x000fe40000410000 */
        /* <DEDUP_REMOVED lines=18> */
[----:B------:R-:W-:Y:S02]  /*2010*/  SHF.L.U32 R243, R181, 0x10, RZ ;  /* 0x00000010b5f37819 */ /* 0x000fe400000006ff */
[----:B------:R-:W-:Y:S01]  /*2020*/  FFMA.FTZ R181, R187, R233, R242 ;  /* 0x000000e9bbb57223 */ /* 0x000fe200000100f2 */
[----:B------:R-:W-:Y:S01]  /*2030*/  FADD.FTZ R167, R166, R233 ;  /* 0x000000e9a6a77221 */ /* 0x000fe20000010000 */
[----:B------:R-:W-:Y:S02]  /*2040*/  SHF.L.U32 R241, R97, 0x10, RZ ;  /* 0x0000001061f17819 */ /* 0x000fe400000006ff */
[----:B------:R-:W-:Y:S01]  /*2050*/  FFMA.FTZ R166, R216, R178, R181 ;  /* 0x000000b2d8a67223 */ /* 0x000fe200000100b5 */
[----:B------:R-:W-:Y:S01]  /*2060*/  FADD.FTZ R167, R167, R178 ;  /* 0x000000b2a7a77221 */ /* 0x000fe20000010000 */
[----:B------:R-:W-:Y:S01]  /*2070*/  FMUL.FTZ R210, R4, R210 ;  /* 0x000000d204d27220 */ /* 0x000fe20000410000 */
[-C--:B------:R-:W-:Y:S01]  /*2080*/  FMUL.FTZ R181, R241, R243.reuse ;  /* 0x000000f3f1b57220 */ /* 0x080fe20000410000 */
[----:B------:R-:W-:Y:S01]  /*2090*/  FFMA.FTZ R241, R217, R234, R166 ;  /* 0x000000ead9f17223 */ /* 0x000fe200000100a6 */
[----:B------:R-:W-:Y:S01]  /*20a0*/  FADD.FTZ R166, R167, R234 ;  /* 0x000000eaa7a67221 */ /* 0x000fe20000010000 */
[----:B------:R-:W-:Y:S01]  /*20b0*/  FFMA.FTZ R90, R210, R243, R90 ;  /* 0x000000f3d25a7223 */ /* 0x000fe2000001005a */
[----:B------:R-:W-:Y:S01]  /*20c0*/  FADD.FTZ R162, R162, R243 ;  /* 0x000000f3a2a27221 */ /* 0x000fe20000010000 */
[----:B------:R-:W-:Y:S01]  /*20d0*/  SHF.L.U32 R243, R182, 0x10, RZ ;  /* 0x00000010b6f37819 */ /* 0x000fe200000006ff */
[----:B------:R-:W-:Y:S01]  /*20e0*/  FFMA.FTZ R182, R218, R179, R241 ;  /* 0x000000b3dab67223 */ /* 0x000fe200000100f1 */
[----:B------:R-:W-:-:S03]  /*20f0*/  FADD.FTZ R166, R166, R179 ;  /* 0x000000b3a6a67221 */ /* 0x000fc60000010000 */
[----:B------:R-:W-:Y:S01]  /*2100*/  FFMA.FTZ R241, R219, R235, R182 ;  /* 0x000000ebdbf17223 */ /* 0x000fe200000100b6 */
[----:B------:R-:W-:-:S03]  /*2110*/  FADD.FTZ R167, R166, R235 ;  /* 0x000000eba6a77221 */ /* 0x000fc60000010000 */
[----:B------:R-:W-:Y:S01]  /*2120*/  FFMA.FTZ R166, R208, R180, R241 ;  /* 0x000000b4d0a67223 */ /* 0x000fe200000100f1 */
[----:B------:R-:W-:Y:S01]  /*2130*/  FADD.FTZ R167, R167, R180 ;  /* 0x000000b4a7a77221 */ /* 0x000fe20000010000 */
[----:B------:R-:W-:Y:S02]  /*2140*/  SHF.L.U32 R182, R98, 0x10, RZ ;  /* 0x0000001062b67819 */ /* 0x000fe400000006ff */
[----:B------:R-:W-:Y:S01]  /*2150*/  FFMA.FTZ R241, R209, R236, R166 ;  /* 0x000000ecd1f17223 */ /* 0x000fe200000100a6 */
[----:B------:R-:W-:Y:S01]  /*2160*/  FADD.FTZ R166, R167, R236 ;  /* 0x000000eca7a67221 */ /* 0x000fe20000010000 */
[----:B------:R-:W-:Y:S02]  /*2170*/  FMUL.FTZ R188, R4, R188 ;  /* 0x000000bc04bc7220 */ /* 0x000fe40000410000 */
[----:B------:R-:W-:Y:S01]  /*2180*/  FFMA.FTZ R242, R210, R181, R241 ;  /* 0x000000b5d2f27223 */ /* 0x000fe200000100f1 */
[----:B------:R-:W-:Y:S01]  /*2190*/  FADD.FTZ R166, R166, R181 ;  /* 0x000000b5a6a67221 */ /* 0x000fe20000010000 */
[-C--:B------:R-:W-:Y:S01]  /*21a0*/  FFMA.FTZ R80, R188, R243.reuse, R80 ;  /* 0x000000f3bc507223 */ /* 0x080fe20000010050 */
[----:B------:R-:W-:Y:S01]  /*21b0*/  FADD.FTZ R32, R32, R243 ;  /* 0x000000f320207221 */ /* 0x000fe20000010000 */
[----:B------:R-:W-:Y:S01]  /*21c0*/  FMUL.FTZ R182, R182, R243 ;  /* 0x000000f3b6b67220 */ /* 0x000fe20000410000 */
[----:B------:R-:W-:Y:S01]  /*21d0*/  SHF.L.U32 R243, R183, 0x10, RZ ;  /* 0x00000010b7f37819 */ /* 0x000fe200000006ff */
[----:B------:R-:W-:Y:S01]  /*21e0*/  FFMA.FTZ R183, R237, R211, R242 ;  /* 0x000000d3edb77223 */ /* 0x000fe200000100f2 */
[----:B------:R-:W-:Y:S01]  /*21f0*/  FADD.FTZ R167, R166, R211 ;  /* 0x000000d3a6a77221 */ /* 0x000fe20000010000 */
[----:B------:R-:W-:-:S02]  /*2200*/  SHF.L.U32 R241, R99, 0x10, RZ ;  /* 0x0000001063f17819 */ /* 0x000fc400000006ff */
[----:B------:R-:W-:Y:S01]  /*2210*/  FFMA.FTZ R166, R188, R182, R183 ;  /* 0x000000b6bca67223 */ /* 0x000fe200000100b7 */
[----:B------:R-:W-:Y:S01]  /*2220*/  FADD.FTZ R167, R167, R182 ;  /* 0x000000b6a7a77221 */ /* 0x000fe20000010000 */
[----:B------:R-:W-:Y:S01]  /*2230*/  FMUL.FTZ R190, R4, R190 ;  /* 0x000000be04be7220 */ /* 0x000fe20000410000 */
[----:B------:R-:W-:Y:S01]  /*2240*/  FMUL.FTZ R241, R241, R243 ;  /* 0x000000f3f1f17220 */ /* 0x000fe20000410000 */
[----:B------:R-:W-:Y:S01]  /*2250*/  FFMA.FTZ R183, R189, R238, R166 ;  /* 0x000000eebdb77223 */ /* 0x000fe200000100a6 */
[----:B------:R-:W-:-:S03]  /*2260*/  FADD.FTZ R166, R167, R238 ;  /* 0x000000eea7a67221 */ /* 0x000fc60000010000 */
[----:B------:R-:W-:Y:S01]  /*2270*/  FFMA.FTZ R242, R190, R241, R183 ;  /* 0x000000f1bef27223 */ /* 0x000fe200000100b7 */
[----:B------:R-:W-:Y:S01]  /*2280*/  FADD.FTZ R166, R166, R241 ;  /* 0x000000f1a6a67221 */ /* 0x000fe20000010000 */
[----:B------:R-:W-:Y:S01]  /*2290*/  FFMA.FTZ R82, R190, R243, R82 ;  /* 0x000000f3be527223 */ /* 0x000fe20000010052 */
[----:B------:R-:W-:Y:S01]  /*22a0*/  FADD.FTZ R34, R34, R243 ;  /* 0x000000f322227221 */ /* 0x000fe20000010000 */
[----:B------:R-:W-:Y:S01]  /*22b0*/  FFMA.FTZ R183, R191, R239, R242 ;  /* 0x000000efbfb77223 */ /* 0x000fe200000100f2 */
[----:B------:R-:W-:Y:S01]  /*22c0*/  FADD.FTZ R242, R166, R239 ;  /* 0x000000efa6f27221 */ /* 0x000fe20000010000 */
[----:B------:R-:W-:Y:S06]  /*22d0*/  BRA `(.L_x_7038) ;  /* 0x00000000007c7947 */ /* 0x000fec0003800000 */
.L_x_7037:
        /* <DEDUP_REMOVED lines=19> */
[----:B------:R-:W-:-:S04]  /*2410*/  IMAD.WIDE.U32 R140, R141, 0x20, R156 ;  /* 0x000000208d8c7825 */ /* 0x000fc800078e009c */
[--C-:B------:R-:W-:Y:S01]  /*2420*/  IMAD.WIDE.U32 R148, R149, 0x20, R156.reuse ;  /* 0x0000002095947825 */ /* 0x100fe200078e009c */
[----:B------:R0:W5:Y:S03]  /*2430*/  LDG.E.128 R136, desc[UR6][R140.64] ;  /* 0x000000068c887981 */ /* 0x000166000c1e1d00 */
[----:B------:R-:W-:Y:S01]  /*2440*/  IMAD.WIDE.U32 R156, R121, 0x20, R156 ;  /* 0x00000020799c7825 */ /* 0x000fe200078e009c */
[----:B------:R0:W5:Y:S04]  /*2450*/  LDG.E.128 R144, desc[UR6][R148.64] ;  /* 0x0000000694907981 */ /* 0x000168000c1e1d00 */
[----:B------:R0:W5:Y:S04]  /*2460*/  LDG.E.128 R120, desc[UR6][R124.64] ;  /* 0x000000067c787981 */ /* 0x000168000c1e1d00 */
[----:B------:R0:W5:Y:S04]  /*2470*/  LDG.E.128 R152, desc[UR6][R156.64] ;  /* 0x000000069c987981 */ /* 0x000168000c1e1d00 */
[----:B------:R-:W5:Y:S04]  /*2480*/  LDG.E.128 R132, desc[UR6][R132.64+0x10] ;  /* 0x0000100684847981 */ /* 0x000f68000c1e1d00 */
[----:B------:R-:W5:Y:S04]  /*2490*/  LDG.E.128 R124, desc[UR6][R124.64+0x10] ;  /* 0x000010067c7c7981 */ /* 0x000f68000c1e1d00 */
[----:B------:R-:W5:Y:S04]  /*24a0*/  LDG.E.128 R140, desc[UR6][R140.64+0x10] ;  /* 0x000010068c8c7981 */ /* 0x000f68000c1e1d00 */
[----:B------:R-:W5:Y:S04]  /*24b0*/  LDG.E.128 R148, desc[UR6][R148.64+0x10] ;  /* 0x0000100694947981 */ /* 0x000f68000c1e1d00 */
[----:B0-----:R-:W5:Y:S02]  /*24c0*/  LDG.E.128 R156, desc[UR6][R156.64+0x10] ;  /* 0x000010069c9c7981 */ /* 0x001f64000c1e1d00 */
.L_x_7038:
[----:B------:R-:W-:Y:S05]  /*24d0*/  BSYNC.RECONVERGENT B1 ;  /* 0x0000000000017941 */ /* 0x000fea0003800200 */
.L_x_7036:
        /* <DEDUP_REMOVED lines=21> */
.L_x_7217:
        /* <DEDUP_REMOVED lines=9> */
[----:B------:R-:W-:Y:S01]  /*26c0*/  FMUL.FTZ R246, R246, UR12 ;  /* 0x0000000cf6f67c20 */ /* 0x000fe20008410000 */
[----:B------:R-:W-:Y:S01]  /*26d0*/  ISETP.NE.AND P4, PT, RZ, UR8, PT ;  /* 0x00000008ff007c0c */ /* 0x000fe2000bf85270 */
[----:B------:R-:W-:Y:S01]  /*26e0*/  BSSY.RECONVERGENT B1, `(.L_x_7040) ;  /* 0x0000160000017945 */ /* 0x000fe20003800200 */
[----:B------:R-:W-:Y:S01]  /*26f0*/  LEA.HI R166, R7, R6, RZ, 0x3 ;  /* 0x0000000607a67211 */ /* 0x000fe200078f18ff */
[----:B0-----:R-:W-:Y:S01]  /*2700*/  HFMA2 R242, -RZ, RZ, 0, 0 ;  /* 0x00000000fff27431 */ /* 0x001fe200000001ff */
[----:B------:R-:W-:-:S02]  /*2710*/  @P3 SHF.R.S32.HI R6, RZ, 0x1f, R5 ;  /* 0x0000001fff063819 */ /* 0x000fc40000011405 */
[----:B------:R-:W-:Y:S02]  /*2720*/  FSEL R246, R246, RZ, !P4 ;  /* 0x000000fff6f67208 */ /* 0x000fe40006000000 */
[----:B------:R-:W-:Y:S01]  /*2730*/  @P3 LEA.HI R6, R6, R5, RZ, 0x3 ;  /* 0x0000000506063211 */ /* 0x000fe200078f18ff */
[----:B------:R-:W-:Y:S01]  /*2740*/  FMUL.FTZ R5, R244, UR12 ;  /* 0x0000000cf4057c20 */ /* 0x000fe20008410000 */
        /* <DEDUP_REMOVED lines=19> */
.L_x_7044:
[----:B------:R-:W-:Y:S05]  /*2880*/  BSYNC.RECONVERGENT B2 ;  /* 0x0000000000027941 */ /* 0x000fea0003800200 */
.L_x_7043:
        /* <DEDUP_REMOVED lines=10> */
.L_x_7046:
[----:B------:R-:W-:Y:S05]  /*2930*/  BSYNC.RECONVERGENT B2 ;  /* 0x0000000000027941 */ /* 0x000fea0003800200 */
.L_x_7045:
        /* <DEDUP_REMOVED lines=10> */
.L_x_7048:
[----:B------:R-:W-:Y:S05]  /*29e0*/  BSYNC.RECONVERGENT B2 ;  /* 0x0000000000027941 */ /* 0x000fea0003800200 */
.L_x_7047:
        /* <DEDUP_REMOVED lines=10> */
.L_x_7050:
[----:B------:R-:W-:Y:S05]  /*2a90*/  BSYNC.RECONVERGENT B2 ;  /* 0x0000000000027941 */ /* 0x000fea0003800200 */
.L_x_7049:
        /* <DEDUP_REMOVED lines=10> */
.L_x_7052:
[----:B------:R-:W-:Y:S05]  /*2b40*/  BSYNC.RECONVERGENT B2 ;  /* 0x0000000000027941 */ /* 0x000fea0003800200 */
.L_x_7051:
        /* <DEDUP_REMOVED lines=10> */
.L_x_7054:
[----:B------:R-:W-:Y:S05]  /*2bf0*/  BSYNC.RECONVERGENT B2 ;  /* 0x0000000000027941 */ /* 0x000fea0003800200 */
.L_x_7053:
        /* <DEDUP_REMOVED lines=10> */
.L_x_7056:
[----:B------:R-:W-:Y:S05]  /*2ca0*/  BSYNC.RECONVERGENT B2 ;  /* 0x0000000000027941 */ /* 0x000fea0003800200 */
.L_x_7055:
        /* <DEDUP_REMOVED lines=10> */
.L_x_7042:
        /* <DEDUP_REMOVED lines=43> */
.L_x_7059:
[----:B------:R-:W-:Y:S05]  /*3000*/  BSYNC.RECONVERGENT B2 ;  /* 0x0000000000027941 */ /* 0x000fea0003800200 */
.L_x_7058:
        /* <DEDUP_REMOVED lines=10> */
.L_x_7061:
[----:B------:R-:W-:Y:S05]  /*30b0*/  BSYNC.RECONVERGENT B2 ;  /* 0x0000000000027941 */ /* 0x000fea0003800200 */
.L_x_7060:
        /* <DEDUP_REMOVED lines=10> */
.L_x_7063:
[----:B------:R-:W-:Y:S05]  /*3160*/  BSYNC.RECONVERGENT B2 ;  /* 0x0000000000027941 */ /* 0x000fea0003800200 */
.L_x_7062:
        /* <DEDUP_REMOVED lines=10> */
.L_x_7065:
[----:B------:R-:W-:Y:S05]  /*3210*/  BSYNC.RECONVERGENT B2 ;  /* 0x0000000000027941 */ /* 0x000fea0003800200 */
.L_x_7064:
        /* <DEDUP_REMOVED lines=10> */
.L_x_7067:
[----:B------:R-:W-:Y:S05]  /*32c0*/  BSYNC.RECONVERGENT B2 ;  /* 0x0000000000027941 */ /* 0x000fea0003800200 */
.L_x_7066:
        /* <DEDUP_REMOVED lines=10> */
.L_x_7069:
[----:B------:R-:W-:Y:S05]  /*3370*/  BSYNC.RECONVERGENT B2 ;  /* 0x0000000000027941 */ /* 0x000fea0003800200 */
.L_x_7068:
        /* <DEDUP_REMOVED lines=10> */
.L_x_7071:
[----:B------:R-:W-:Y:S05]  /*3420*/  BSYNC.RECONVERGENT B2 ;  /* 0x0000000000027941 */ /* 0x000fea0003800200 */
.L_x_7070:
[----:B------:R-:W-:Y:S05]  /*3430*/  @!P3 BRA `(.L_x_7057) ;  /* 0x000000080028b947 */ /* 0x000fea0003800000 */
[----:B------:R-:W-:-:S05]  /*3440*/  FMUL.FTZ R6, R67, UR13 ;  /* 0x0000000d43067c20 */ /* 0x000fca0008410000 */
[----:B------:R-:W-:-:S04]  /*3450*/  F2FP.BF16.F32.PACK_AB R6, RZ, R6 ;  /* 0x00000006ff06723e */ /* 0x000fc800000010ff */
[----:B------:R-:W-:Y:S01]  /*3460*/  PRMT R75, R75, 0x5410, R6 ;  /* 0x000054104b4b7816 */ /* 0x000fe20000000006 */
[----:B------:R-:W-:Y:S06]  /*3470*/  BRA `(.L_x_7057) ;  /* 0x0000000800187947 */ /* 0x000fec0003800000 */
.L_x_7041:
[----:B------:R-:W-:Y:S02]  /*3480*/  MOV R247, UR20 ;  /* 0x0000001400f77c02 */ /* 0x000fe40008000f00 */
[----:B------:R-:W-:Y:S02]  /*3490*/  MOV R245, UR21 ;  /* 0x0000001500f57c02 */ /* 0x000fe40008000f00 */
[----:B------:R-:W-:-:S04]  /*34a0*/  ISETP.NE.U32.AND P1, PT, R247, RZ, PT ;  /* 0x000000fff700720c */ /* 0x000fc80003f25070 */
[----:B------:R-:W-:-:S13]  /*34b0*/  ISETP.NE.AND.EX P1, PT, R245, RZ, PT, P1 ;  /* 0x000000fff500720c */ /* 0x000fda0003f25310 */
[----:B------:R-:W-:Y:S05]  /*34c0*/  @P1 BRA `(.L_x_7072) ;  /* 0x0000000400041947 */ /* 0x000fea0003800000 */
[----:B------:R-:W0:Y:S01]  /*34d0*/  @P3 LDC R167, c[0x0][0x40c] ;  /* 0x00010300ffa73b82 */ /* 0x000e220000000800 */
[-CC-:B------:R-:W-:Y:S01]  /*34e0*/  @P2 FFMA.FTZ R6, R0, R5.reuse, R246.reuse ;  /* 0x0000000500062223 */ /* 0x180fe200000100f6 */
[----:B------:R-:W-:-:S03]  /*34f0*/  @P2 FFMA.FTZ R166, R221, R5, R246 ;  /* 0x00000005dda62223 */ /* 0x000fc600000100f6 */
[----:B------:R-:W-:Y:S01]  /*3500*/  @P2 FADD.FTZ R7, R9, -R6 ;  /* 0x8000000609072221 */ /* 0x000fe20000010000 */
[----:B------:R-:W-:Y:S02]  /*3510*/  MOV R6, R120 ;  /* 0x0000007800067202 */ /* 0x000fe40000000f00 */
[----:B------:R-:W1:Y:S01]  /*3520*/  @P3 LDC R249, c[0x0][0x40c] ;  /* 0x00010300fff93b82 */ /* 0x000e620000000800 */
[----:B------:R-:W-:Y:S01]  /*3530*/  @P2 FFMA.FTZ R6, R4, R7, R120 ;  /* 0x0000000704062223 */ /* 0x000fe20000010078 */
[----:B------:R-:W-:Y:S01]  /*3540*/  @P2 FADD.FTZ R7, R11, -R166 ;  /* 0x800000a60b072221 */ /* 0x000fe20000010000 */
[----:B------:R-:W-:-:S03]  /*3550*/  MOV R166, R121 ;  /* 0x0000007900a67202 */ /* 0x000fc60000000f00 */
[----:B------:R-:W-:Y:S01]  /*3560*/  @P2 FFMA.FTZ R166, R4, R7, R121 ;  /* 0x0000000704a62223 */ /* 0x000fe20000010079 */
[----:B0-----:R-:W-:Y:S01]  /*3570*/  @P3 FMUL.FTZ R7, R6, R167 ;  /* 0x000000a706073220 */ /* 0x001fe20000410000 */
[----:B------:R-:W-:Y:S02]  /*3580*/  MOV R6, R122 ;  /* 0x0000007a00067202 */ /* 0x000fe40000000f00 */
[----:B-1----:R-:W-:Y:S02]  /*3590*/  @P3 FMUL.FTZ R167, R166, R249 ;  /* 0x000000f9a6a73220 */ /* 0x002fe40000410000 */
[----:B------:R-:W-:Y:S01]  /*35a0*/  @P3 F2FP.BF16.F32.PACK_AB R166, RZ, R7 ;  /* 0x00000007ffa6323e */ /* 0x000fe200000010ff */
[-CC-:B------:R-:W-:Y:S01]  /*35b0*/  @P2 FFMA.FTZ R249, R8, R5.reuse, R246.reuse ;  /* 0x0000000508f92223 */ /* 0x180fe200000100f6 */
[----:B------:R-:W-:Y:S01]  /*35c0*/  @P2 FFMA.FTZ R7, R223, R5, R246 ;  /* 0x00000005df072223 */ /* 0x000fe200000100f6 */
        /* <DEDUP_REMOVED lines=49> */
.L_x_7072:
[----:B------:R-:W0:Y:S01]  /*38e0*/  @P3 LDC R15, c[0x0][0x40c] ;  /* 0x00010300ff0f3b82 */ /* 0x000e220000000800 */
[-CC-:B------:R-:W-:Y:S01]  /*38f0*/  @P2 FFMA.FTZ R7, R240, R5.reuse, R246.reuse ;  /* 0x00000005f0072223 */ /* 0x180fe200000100f6 */
[----:B------:R-:W-:Y:S01]  /*3900*/  @P2 FFMA.FTZ R6, R222, R5, R246 ;  /* 0x00000005de062223 */ /* 0x000fe200000100f6 */
[----:B------:R-:W-:Y:S02]  /*3910*/  MOV R66, R126 ;  /* 0x0000007e00427202 */ /* 0x000fe40000000f00 */
[----:B------:R-:W-:Y:S01]  /*3920*/  @P2 FADD.FTZ R7, R202, -R7 ;  /* 0x80000007ca072221 */ /* 0x000fe20000010000 */
[----:B------:R-:W-:Y:S01]  /*3930*/  @P2 FADD.FTZ R6, R203, -R6 ;  /* 0x80000006cb062221 */ /* 0x000fe20000010000 */
[----:B------:R-:W-:Y:S01]  /*3940*/  MOV R67, R127 ;  /* 0x0000007f00437202 */ /* 0x000fe20000000f00 */
[----:B------:R-:W1:Y:S01]  /*3950*/  @P3 LDC R167, c[0x0][0x40c] ;  /* 0x00010300ffa73b82 */ /* 0x000e620000000800 */
[C---:B------:R-:W-:Y:S01]  /*3960*/  @P2 FFMA.FTZ R66, R4.reuse, R7, R126 ;  /* 0x0000000704422223 */ /* 0x040fe2000001007e */
[----:B------:R-:W-:Y:S01]  /*3970*/  @P2 FFMA.FTZ R67, R4, R6, R127 ;  /* 0x0000000604432223 */ /* 0x000fe2000001007f */
[----:B------:R-:W-:Y:S01]  /*3980*/  @P2 FFMA.FTZ R6, R0, R5, R246 ;  /* 0x0000000500062223 */ /* 0x000fe200000100f6 */
[----:B------:R-:W-:-:S02]  /*3990*/  MOV R14, R122 ;  /* 0x0000007a000e7202 */ /* 0x000fc40000000f00 */
[----:B------:R-:W-:Y:S01]  /*39a0*/  MOV R12, R120 ;  /* 0x00000078000c7202 */ /* 0x000fe20000000f00 */
[----:B------:R-:W-:Y:S01]  /*39b0*/  @P2 FADD.FTZ R13, R9, -R6 ;  /* 0x80000006090d2221 */ /* 0x000fe20000010000 */
[----:B------:R-:W-:Y:S01]  /*39c0*/  @P2 FFMA.FTZ R6, R221, R5, R246 ;  /* 0x00000005dd062223 */ /* 0x000fe200000100f6 */
[----:B------:R-:W-:Y:S01]  /*39d0*/  MOV R64, R124 ;  /* 0x0000007c00407202 */ /* 0x000fe20000000f00 */
[----:B------:R-:W2:Y:S01]  /*39e0*/  @P3 LDC R166, c[0x0][0x40c] ;  /* 0x00010300ffa63b82 */ /* 0x000ea20000000800 */
[----:B------:R-:W-:Y:S01]  /*39f0*/  @P2 FFMA.FTZ R12, R4, R13, R120 ;  /* 0x0000000d040c2223 */ /* 0x000fe20000010078 */
[----:B------:R-:W-:Y:S01]  /*3a00*/  @P2 FADD.FTZ R6, R11, -R6 ;  /* 0x800000060b062221 */ /* 0x000fe20000010000 */
[----:B------:R-:W-:Y:S01]  /*3a10*/  MOV R13, R121 ;  /* 0x00000079000d7202 */ /* 0x000fe20000000f00 */
[----:B0-----:R-:W-:Y:S01]  /*3a20*/  @P3 FMUL.FTZ R7, R66, R15 ;  /* 0x0000000f42073220 */ /* 0x001fe20000410000 */
[----:B------:R-:W-:Y:S01]  /*3a30*/  @P2 FFMA.FTZ R15, R8, R5, R246 ;  /* 0x00000005080f2223 */ /* 0x000fe200000100f6 */
[----:B------:R-:W-:-:S02]  /*3a40*/  @P2 FFMA.FTZ R13, R4, R6, R121 ;  /* 0x00000006040d2223 */ /* 0x000fc40000010079 */
[----:B------:R-:W0:Y:S01]  /*3a50*/  @P3 LDC R249, c[0x0][0x40c] ;  /* 0x00010300fff93b82 */ /* 0x000e220000000800 */
[----:B------:R-:W-:Y:S01]  /*3a60*/  @P2 FADD.FTZ R15, R164, -R15 ;  /* 0x8000000fa40f2221 */ /* 0x000fe20000010000 */
[----:B------:R-:W-:-:S03]  /*3a70*/  @P3 F2FP.BF16.F32.PACK_AB R7, RZ, R7 ;  /* 0x00000007ff07323e */ /* 0x000fc600000010ff */
[----:B------:R-:W-:Y:S01]  /*3a80*/  @P2 FFMA.FTZ R14, R4, R15, R122 ;  /* 0x0000000f040e2223 */ /* 0x000fe2000001007a */
[----:B------:R-:W-:Y:S02]  /*3a90*/  @P2 FFMA.FTZ R15, R223, R5, R246 ;  /* 0x00000005df0f2223 */ /* 0x000fe400000100f6 */
[----:B------:R-:W3:Y:S01]  /*3aa0*/  @P3 LDC R252, c[0x0][0x40c] ;  /* 0x00010300fffc3b82 */ /* 0x000ee20000000800 */
[----:B------:R-:W-:Y:S01]  /*3ab0*/  @P3 PRMT R75, R7, 0x7610, R75 ;  /* 0x00007610074b3816 */ /* 0x000fe2000000004b */
[----:B------:R-:W-:Y:S01]  /*3ac0*/  @P2 FADD.FTZ R6, R10, -R15 ;  /* 0x8000000f0a062221 */ /* 0x000fe20000010000 */
[----:B------:R-:W-:-:S03]  /*3ad0*/  MOV R15, R123 ;  /* 0x0000007b000f7202 */ /* 0x000fc60000000f00 */
[----:B------:R-:W-:Y:S01]  /*3ae0*/  @P2 FFMA.FTZ R15, R4, R6, R123 ;  /* 0x00000006040f2223 */ /* 0x000fe2000001007b */
[----:B------:R-:W-:Y:S01]  /*3af0*/  @P2 FFMA.FTZ R6, R200, R5, R246 ;  /* 0x00000005c8062223 */ /* 0x000fe200000100f6 */
[----:B------:R-:W4:Y:S01]  /*3b00*/  @P3 LDC R250, c[0x0][0x40c] ;  /* 0x00010300fffa3b82 */ /* 0x000f220000000800 */
[----:B--2---:R-:W-:Y:S02]  /*3b10*/  @P3 FMUL.FTZ R166, R67, R166 ;  /* 0x000000a643a63220 */ /* 0x004fe40000410000 */
[----:B------:R-:W-:-:S03]  /*3b20*/  @P2 FADD.FTZ R65, R165, -R6 ;  /* 0x80000006a5412221 */ /* 0x000fc60000010000 */
[----:B------:R-:W-:Y:S01]  /*3b30*/  @P3 F2FP.BF16.F32.PACK_AB R166, RZ, R166 ;  /* 0x000000a6ffa6323e */ /* 0x000fe200000010ff */
[----:B------:R-:W-:Y:S01]  /*3b40*/  @P2 FFMA.FTZ R64, R4, R65, R124 ;  /* 0x0000004104402223 */ /* 0x000fe2000001007c */
[----:B------:R-:W-:Y:S01]  /*3b50*/  @P2 FFMA.FTZ R65, R201, R5, R246 ;  /* 0x00000005c9412223 */ /* 0x000fe200000100f6 */
[----:B------:R-:W2:Y:S01]  /*3b60*/  @P3 LDC R248, c[0x0][0x40c] ;  /* 0x00010300fff83b82 */ /* 0x000ea20000000800 */
[----:B------:R-:W-:Y:S01]  /*3b70*/  @P3 PRMT R75, R75, 0x5410, R166 ;  /* 0x000054104b4b3816 */ /* 0x000fe200000000a6 */
[----:B0-----:R-:W-:Y:S01]  /*3b80*/  @P3 FMUL.FTZ R166, R14, R249 ;  /* 0x000000f90ea63220 */ /* 0x001fe20000410000 */
[----:B------:R-:W-:Y:S01]  /*3b90*/  @P2 FADD.FTZ R6, R220, -R65 ;  /* 0x80000041dc062221 */ /* 0x000fe20000010000 */
[----:B------:R-:W-:Y:S01]  /*3ba0*/  MOV R65, R125 ;  /* 0x0000007d00417202 */ /* 0x000fe20000000f00 */
[----:B---3--:R-:W-:Y:S02]  /*3bb0*/  @P3 FMUL.FTZ R7, R13, R252 ;  /* 0x000000fc0d073220 */ /* 0x008fe40000410000 */
[----:B------:R-:W-:Y:S01]  /*3bc0*/  @P2 FFMA.FTZ R65, R4, R6, R125 ;  /* 0x0000000604412223 */ /* 0x000fe2000001007d */
[----:B-1----:R-:W-:Y:S01]  /*3bd0*/  @P3 FMUL.FTZ R6, R12, R167 ;  /* 0x000000a70c063220 */ /* 0x002fe20000410000 */
[----:B------:R-:W-:Y:S01]  /*3be0*/  @P3 F2FP.BF16.F32.PACK_AB R166, RZ, R166 ;  /* 0x000000a6ffa6323e */ /* 0x000fe200000010ff */
[----:B------:R-:W0:Y:S01]  /*3bf0*/  @P3 LDC R167, c[0x0][0x40c] ;  /* 0x00010300ffa73b82 */ /* 0x000e220000000800 */
[----:B------:R-:W-:-:S02]  /*3c00*/  @P3 F2FP.BF16.F32.PACK_AB R7, RZ, R7 ;  /* 0x00000007ff07323e */ /* 0x000fc400000010ff */
[----:B------:R-:W-:Y:S01]  /*3c10*/  @P3 F2FP.BF16.F32.PACK_AB R6, RZ, R6 ;  /* 0x00000006ff06323e */ /* 0x000fe200000010ff */
[----:B----4-:R-:W-:Y:S01]  /*3c20*/  @P3 FMUL.FTZ R250, R15, R250 ;  /* 0x000000fa0ffa3220 */ /* 0x010fe20000410000 */
[----:B------:R-:W-:Y:S02]  /*3c30*/  @P3 PRMT R73, R166, 0x7610, R73 ;  /* 0x00007610a6493816 */ /* 0x000fe40000000049 */
[----:B------:R-:W-:-:S04]  /*3c40*/  @P3 PRMT R72, R6, 0x7610, R72 ;  /* 0x0000761006483816 */ /* 0x000fc80000000048 */
[----:B------:R-:W-:Y:S01]  /*3c50*/  @P3 PRMT R72, R72, 0x5410, R7 ;  /* 0x0000541048483816 */ /* 0x000fe20000000007 */
[----:B--2---:R-:W-:-:S05]  /*3c60*/  @P3 FMUL.FTZ R248, R65, R248 ;  /* 0x000000f841f83220 */ /* 0x004fca0000410000 */
[----:B------:R-:W-:Y:S01]  /*3c70*/  @P3 F2FP.BF16.F32.PACK_AB R248, RZ, R248 ;  /* 0x000000f8fff8323e */ /* 0x000fe200000010ff */
[----:B0-----:R-:W-:Y:S01]  /*3c80*/  @P3 FMUL.FTZ R249, R64, R167 ;  /* 0x000000a740f93220 */ /* 0x001fe20000410000 */
[----:B------:R-:W-:-:S04]  /*3c90*/  @P3 F2FP.BF16.F32.PACK_AB R167, RZ, R250 ;  /* 0x000000faffa7323e */ /* 0x000fc800000010ff */
[----:B------:R-:W-:Y:S02]  /*3ca0*/  @P3 F2FP.BF16.F32.PACK_AB R249, RZ, R249 ;  /* 0x000000f9fff9323e */ /* 0x000fe400000010ff */
[----:B------:R-:W-:Y:S02]  /*3cb0*/  @P3 PRMT R73, R73, 0x5410, R167 ;  /* 0x0000541049493816 */ /* 0x000fe400000000a7 */
[----:B------:R-:W-:-:S04]  /*3cc0*/  @P3 PRMT R74, R249, 0x7610, R74 ;  /* 0x00007610f94a3816 */ /* 0x000fc8000000004a */
[----:B------:R-:W-:-:S07]  /*3cd0*/  @P3 PRMT R74, R74, 0x5410, R248 ;  /* 0x000054104a4a3816 */ /* 0x000fce00000000f8 */
.L_x_7057:
[----:B------:R-:W-:Y:S05]  /*3ce0*/  BSYNC.RECONVERGENT B1 ;  /* 0x0000000000017941 */ /* 0x000fea0003800200 */
.L_x_7040:
        /* <DEDUP_REMOVED lines=8> */
[----:B------:R0:W-:Y:S04]  /*3d70*/  @P1 STG.E.128 desc[UR6][R166.64+0x10], R64 ;  /* 0x00001040a6001986 */ /* 0x0001e8000c101d06 */
[----:B------:R0:W-:Y:S01]  /*3d80*/  @P3 STG.E.128 desc[UR6][R6.64], R72 ;  /* 0x0000004806003986 */ /* 0x0001e2000c101d06 */
[----:B------:R-:W-:Y:S05]  /*3d90*/  @!P0 BRA `(.L_x_7074) ;  /* 0x00000008000c8947 */ /* 0x000fea0003800000 */
[----:B------:R-:W-:Y:S05]  /*3da0*/  @!P1 BRA `(.L_x_7075) ;  /* 0x0000000400049947 */ /* 0x000fea0003800000 */
[-CC-:B0-----:R-:W-:Y:S01]  /*3db0*/  @P2 FFMA.FTZ R7, R204, R5.reuse, R246.reuse ;  /* 0x00000005cc072223 */ /* 0x181fe200000100f6 */
[----:B------:R-:W-:Y:S01]  /*3dc0*/  MOV R12, R128 ;  /* 0x00000080000c7202 */ /* 0x000fe20000000f00 */
[----:B------:R-:W0:Y:S01]  /*3dd0*/  @P3 LDC R64, c[0x0][0x40c] ;  /* 0x00010300ff403b82 */ /* 0x000e220000000800 */
[--C-:B------:R-:W-:Y:S01]  /*3de0*/  @P2 FFMA.FTZ R6, R224, R5, R246.reuse ;  /* 0x00000005e0062223 */ /* 0x100fe200000100f6 */
[----:B------:R-:W-:Y:S01]  /*3df0*/  @P2 FADD.FTZ R7, R168, -R7 ;  /* 0x80000007a8072221 */ /* 0x000fe20000010000 */
[----:B------:R-:W-:Y:S01]  /*3e00*/  MOV R13, R129 ;  /* 0x00000081000d7202 */ /* 0x000fe20000000f00 */
[----:B------:R-:W-:Y:S01]  /*3e10*/  @P2 FFMA.FTZ R65, R196, R5, R246 ;  /* 0x00000005c4412223 */ /* 0x000fe200000100f6 */
[----:B------:R-:W-:Y:S01]  /*3e20*/  @P2 FADD.FTZ R6, R205, -R6 ;  /* 0x80000006cd062221 */ /* 0x000fe20000010000 */
[C---:B------:R-:W-:Y:S01]  /*3e30*/  @P2 FFMA.FTZ R12, R4.reuse, R7, R128 ;  /* 0x00000007040c2223 */ /* 0x040fe20000010080 */
[----:B------:R-:W-:Y:S01]  /*3e40*/  MOV R67, R135 ;  /* 0x0000008700437202 */ /* 0x000fe20000000f00 */
[----:B------:R-:W1:Y:S01]  /*3e50*/  @P3 LDC R7, c[0x0][0x40c] ;  /* 0x00010300ff073b82 */ /* 0x000e620000000800 */
[----:B------:R-:W-:Y:S01]  /*3e60*/  @P2 FFMA.FTZ R13, R4, R6, R129 ;  /* 0x00000006040d2223 */ /* 0x000fe20000010081 */
[-CC-:B------:R-:W-:Y:S01]  /*3e70*/  @P2 FFMA.FTZ R6, R199, R5.reuse, R246.reuse ;  /* 0x00000005c7062223 */ /* 0x180fe200000100f6 */
[----:B------:R-:W-:Y:S01]  /*3e80*/  @P2 FFMA.FTZ R66, R226, R5, R246 ;  /* 0x00000005e2422223 */ /* 0x000fe200000100f6 */
[----:B------:R-:W-:-:S02]  /*3e90*/  @P2 FADD.FTZ R65, R170, -R65 ;  /* 0x80000041aa412221 */ /* 0x000fc40000010000 */
[----:B------:R-:W-:Y:S01]  /*3ea0*/  @P2 FADD.FTZ R14, R227, -R6 ;  /* 0x80000006e30e2221 */ /* 0x000fe20000010000 */
[----:B------:R-:W-:Y:S01]  /*3eb0*/  @P2 FADD.FTZ R66, R197, -R66 ;  /* 0x80000042c5422221 */ /* 0x000fe20000010000 */
[----:B------:R-:W2:Y:S02]  /*3ec0*/  @P3 LDC R249, c[0x0][0x40c] ;  /* 0x00010300fff93b82 */ /* 0x000ea40000000800 */
[----:B------:R-:W-:Y:S01]  /*3ed0*/  @P2 FFMA.FTZ R67, R4, R14, R135 ;  /* 0x0000000e04432223 */ /* 0x000fe20000010087 */
[----:B------:R-:W-:-:S04]  /*3ee0*/  @P2 FFMA.FTZ R14, R206, R5, R246 ;  /* 0x00000005ce0e2223 */ /* 0x000fc800000100f6 */
[----:B------:R-:W-:Y:S01]  /*3ef0*/  @P2 FADD.FTZ R15, R169, -R14 ;  /* 0x8000000ea90f2221 */ /* 0x000fe20000010000 */
[----:B------:R-:W3:Y:S01]  /*3f00*/  @P3 LDC R245, c[0x0][0x40c] ;  /* 0x00010300fff53b82 */ /* 0x000ee20000000800 */
[----:B------:R-:W-:Y:S02]  /*3f10*/  MOV R14, R130 ;  /* 0x00000082000e7202 */ /* 0x000fe40000000f00 */
[----:B------:R-:W-:Y:S01]  /*3f20*/  @P2 FFMA.FTZ R14, R4, R15, R130 ;  /* 0x0000000f040e2223 */ /* 0x000fe20000010082 */
[----:B------:R-:W-:Y:S01]  /*3f30*/  MOV R15, R131 ;  /* 0x00000083000f7202 */ /* 0x000fe20000000f00 */
[----:B-1----:R-:W-:Y:S01]  /*3f40*/  @P3 FMUL.FTZ R6, R12, R7 ;  /* 0x000000070c063220 */ /* 0x002fe20000410000 */
[----:B0-----:R-:W-:Y:S01]  /*3f50*/  @P3 FMUL.FTZ R7, R13, R64 ;  /* 0x000000400d073220 */ /* 0x001fe20000410000 */
[----:B------:R-:W-:Y:S01]  /*3f60*/  @P2 FFMA.FTZ R64, R225, R5, R246 ;  /* 0x00000005e1402223 */ /* 0x000fe200000100f6 */
[----:B------:R-:W0:Y:S02]  /*3f70*/  @P3 LDC R248, c[0x0][0x40c] ;  /* 0x00010300fff83b82 */ /* 0x000e240000000800 */
[----:B------:R-:W-:Y:S01]  /*3f80*/  @P3 F2FP.BF16.F32.PACK_AB R6, RZ, R6 ;  /* 0x00000006ff06323e */ /* 0x000fe200000010ff */
[----:B------:R-:W-:Y:S01]  /*3f90*/  @P2 FADD.FTZ R64, R207, -R64 ;  /* 0x80000040cf402221 */ /* 0x000fe20000010000 */
[----:B------:R-:W-:-:S02]  /*3fa0*/  @P3 F2FP.BF16.F32.PACK_AB R7, RZ, R7 ;  /* 0x00000007ff07323e */ /* 0x000fc400000010ff */
[----:B------:R-:W-:Y:S01]  /*3fb0*/  @P3 PRMT R72, R6, 0x7610, R72 ;  /* 0x0000761006483816 */ /* 0x000fe20000000048 */
[C---:B------:R-:W-:Y:S01]  /*3fc0*/  @P2 FFMA.FTZ R15, R4.reuse, R64, R131 ;  /* 0x00000040040f2223 */ /* 0x040fe20000010083 */
[----:B------:R-:W1:Y:S01]  /*3fd0*/  @P3 LDC R166, c[0x0][0x40c] ;  /* 0x00010300ffa63b82 */ /* 0x000e620000000800 */
[----:B------:R-:W-:Y:S01]  /*3fe0*/  MOV R64, R132 ;  /* 0x0000008400407202 */ /* 0x000fe20000000f00 */
[C---:B------:R-:W-:Y:S01]  /*3ff0*/  @P2 FFMA.FTZ R64, R4.reuse, R65, R132 ;  /* 0x0000004104402223 */ /* 0x040fe20000010084 */
[----:B------:R-:W-:Y:S01]  /*4000*/  MOV R65, R133 ;  /* 0x0000008500417202 */ /* 0x000fe20000000f00 */
[----:B------:R-:W-:Y:S01]  /*4010*/  @P2 FFMA.FTZ R65, R4, R66, R133 ;  /* 0x0000004204412223 */ /* 0x000fe20000010085 */
[----:B------:R-:W-:Y:S01]  /*4020*/  @P2 FFMA.FTZ R66, R198, R5, R246 ;  /* 0x00000005c6422223 */ /* 0x000fe200000100f6 */
[----:B---3--:R-:W-:Y:S01]  /*4030*/  @P3 FMUL.FTZ R245, R64, R245 ;  /* 0x000000f540f53220 */ /* 0x008fe20000410000 */
[----:B------:R-:W-:Y:S01]  /*4040*/  @P3 PRMT R72, R72, 0x5410, R7 ;  /* 0x0000541048483816 */ /* 0x000fe20000000007 */
[----:B------:R-:W3:Y:S01]  /*4050*/  @P3 LDC R167, c[0x0][0x40c] ;  /* 0x00010300ffa73b82 */ /* 0x000ee20000000800 */
[----:B------:R-:W-:Y:S01]  /*4060*/  @P2 FADD.FTZ R247, R171, -R66 ;  /* 0x80000042abf72221 */ /* 0x000fe20000010000 */
[----:B------:R-:W-:-:S02]  /*4070*/  MOV R66, R134 ;  /* 0x0000008600427202 */ /* 0x000fc40000000f00 */
[----:B------:R-:W-:Y:S01]  /*4080*/  @P3 F2FP.BF16.F32.PACK_AB R245, RZ, R245 ;  /* 0x000000f5fff5323e */ /* 0x000fe200000010ff */
[----:B------:R-:W-:Y:S01]  /*4090*/  @P2 FFMA.FTZ R66, R4, R247, R134 ;  /* 0x000000f704422223 */ /* 0x000fe20000010086 */
[----:B--2---:R-:W-:Y:S01]  /*40a0*/  @P3 FMUL.FTZ R247, R14, R249 ;  /* 0x000000f90ef73220 */ /* 0x004fe20000410000 */
[----:B0-----:R-:W-:Y:S01]  /*40b0*/  @P3 FMUL.FTZ R248, R15, R248 ;  /* 0x000000f80ff83220 */ /* 0x001fe20000410000 */
[----:B------:R-:W-:-:S03]  /*40c0*/  @P3 PRMT R74, R245, 0x7610, R74 ;  /* 0x00007610f54a3816 */ /* 0x000fc6000000004a */
[----:B------:R-:W-:Y:S02]  /*40d0*/  @P3 F2FP.BF16.F32.PACK_AB R6, RZ, R247 ;  /* 0x000000f7ff06323e */ /* 0x000fe400000010ff */
[----:B------:R-:W-:Y:S02]  /*40e0*/  @P3 F2FP.BF16.F32.PACK_AB R7, RZ, R248 ;  /* 0x000000f8ff07323e */ /* 0x000fe400000010ff */
[----:B------:R-:W-:Y:S01]  /*40f0*/  @P3 PRMT R73, R6, 0x7610, R73 ;  /* 0x0000761006493816 */ /* 0x000fe20000000049 */
[----:B-1----:R-:W-:-:S03]  /*4100*/  @P3 FMUL.FTZ R166, R65, R166 ;  /* 0x000000a641a63220 */ /* 0x002fc60000410000 */
[----:B------:R-:W-:Y:S02]  /*4110*/  @P3 PRMT R73, R73, 0x5410, R7 ;  /* 0x0000541049493816 */ /* 0x000fe40000000007 */
[----:B------:R-:W-:Y:S01]  /*4120*/  @P3 F2FP.BF16.F32.PACK_AB R166, RZ, R166 ;  /* 0x000000a6ffa6323e */ /* 0x000fe200000010ff */
[----:B---3--:R-:W-:-:S03]  /*4130*/  @P3 FMUL.FTZ R167, R66, R167 ;  /* 0x000000a742a73220 */ /* 0x008fc60000410000 */
        /* <DEDUP_REMOVED lines=8> */
.L_x_7075:
[----:B------:R-:W1:Y:S01]  /*41c0*/  @P3 LDC R248, c[0x0][0x40c] ;  /* 0x00010300fff83b82 */ /* 0x000e620000000800 */
[-CC-:B0-----:R-:W-:Y:S01]  /*41d0*/  @P2 FFMA.FTZ R6, R224, R5.reuse, R246.reuse ;  /* 0x00000005e0062223 */ /* 0x181fe200000100f6 */
[--C-:B------:R-:W-:Y:S01]  /*41e0*/  @P2 FFMA.FTZ R7, R204, R5, R246.reuse ;  /* 0x00000005cc072223 */ /* 0x100fe200000100f6 */
[----:B------:R-:W-:Y:S01]  /*41f0*/  MOV R167, R129 ;  /* 0x0000008100a77202 */ /* 0x000fe20000000f00 */
[-C--:B------:R-:W-:Y:S01]  /*4200*/  @P2 FFMA.FTZ R250, R226, R5.reuse, R246 ;  /* 0x00000005e2fa2223 */ /* 0x080fe200000100f6 */
[----:B------:R-:W-:Y:S01]  /*4210*/  @P2 FADD.FTZ R6, R205, -R6 ;  /* 0x80000006cd062221 */ /* 0x000fe20000010000 */
[----:B------:R-:W-:Y:S01]  /*4220*/  @P2 FADD.FTZ R7, R168, -R7 ;  /* 0x80000007a8072221 */ /* 0x000fe20000010000 */
[----:B------:R-:W-:Y:S01]  /*4230*/  MOV R166, R128 ;  /* 0x0000008000a67202 */ /* 0x000fe20000000f00 */
[----:B------:R-:W0:Y:S01]  /*4240*/  @P3 LDC R245, c[0x0][0x40c] ;  /* 0x00010300fff53b82 */ /* 0x000e220000000800 */
[----:B------:R-:W-:Y:S01]  /*4250*/  @P2 FFMA.FTZ R167, R4, R6, R129 ;  /* 0x0000000604a72223 */ /* 0x000fe20000010081 */
[----:B------:R-:W-:Y:S01]  /*4260*/  @P2 FFMA.FTZ R6, R206, R5, R246 ;  /* 0x00000005ce062223 */ /* 0x000fe200000100f6 */
[----:B------:R-:W-:Y:S01]  /*4270*/  @P2 FFMA.FTZ R166, R4, R7, R128 ;  /* 0x0000000704a62223 */ /* 0x000fe20000010080 */
[----:B------:R-:W-:Y:S01]  /*4280*/  MOV R7, R130 ;  /* 0x0000008200077202 */ /* 0x000fe20000000f00 */
[----:B------:R-:W-:Y:S01]  /*4290*/  @P2 FADD.FTZ R250, R197, -R250 ;  /* 0x800000fac5fa2221 */ /* 0x000fe20000010000 */
[----:B------:R-:W-:Y:S01]  /*42a0*/  @P2 FADD.FTZ R247, R169, -R6 ;  /* 0x80000006a9f72221 */ /* 0x000fe20000010000 */
[----:B------:R-:W-:-:S03]  /*42b0*/  @P2 FFMA.FTZ R6, R225, R5, R246 ;  /* 0x00000005e1062223 */ /* 0x000fc600000100f6 */
[----:B------:R-:W-:Y:S01]  /*42c0*/  @P2 FFMA.FTZ R7, R4, R247, R130 ;  /* 0x000000f704072223 */ /* 0x000fe20000010082 */
[----:B------:R-:W-:Y:S01]  /*42d0*/  @P2 FADD.FTZ R247, R207, -R6 ;  /* 0x80000006cff72221 */ /* 0x000fe20000010000 */
[----:B------:R-:W-:-:S03]  /*42e0*/  MOV R6, R131 ;  /* 0x0000008300067202 */ /* 0x000fc60000000f00 */
[----:B------:R-:W-:Y:S01]  /*42f0*/  @P2 FFMA.FTZ R6, R4, R247, R131 ;  /* 0x000000f704062223 */ /* 0x000fe20000010083 */
[----:B-1----:R-:W-:Y:S01]  /*4300*/  @P3 FMUL.FTZ R167, R167, R248 ;  /* 0x000000f8a7a73220 */ /* 0x002fe20000410000 */
[--C-:B------:R-:W-:Y:S01]  /*4310*/  @P2 FFMA.FTZ R247, R196, R5, R246.reuse ;  /* 0x00000005c4f72223 */ /* 0x100fe200000100f6 */
[----:B------:R-:W1:Y:S03]  /*4320*/  @P3 LDC R248, c[0x0][0x40c] ;  /* 0x00010300fff83b82 */ /* 0x000e660000000800 */
[----:B------:R-:W-:Y:S01]  /*4330*/  @P3 F2FP.BF16.F32.PACK_AB R249, RZ, R167 ;  /* 0x000000a7fff9323e */ /* 0x000fe200000010ff */
[----:B------:R-:W-:Y:S01]  /*4340*/  @P2 FADD.FTZ R247, R170, -R247 ;  /* 0x800000f7aaf72221 */ /* 0x000fe20000010000 */
[----:B------:R-:W-:Y:S01]  /*4350*/  MOV R167, R133 ;  /* 0x0000008500a77202 */ /* 0x000fe20000000f00 */
[----:B0-----:R-:W-:Y:S01]  /*4360*/  @P3 FMUL.FTZ R245, R166, R245 ;  /* 0x000000f5a6f53220 */ /* 0x001fe20000410000 */
[----:B------:R-:W-:Y:S01]  /*4370*/  @P2 FFMA.FTZ R167, R4, R250, R133 ;  /* 0x000000fa04a72223 */ /* 0x000fe20000010085 */
[----:B------:R-:W-:Y:S01]  /*4380*/  @P2 FFMA.FTZ R250, R198, R5, R246 ;  /* 0x00000005c6fa2223 */ /* 0x000fe200000100f6 */
[----:B------:R-:W-:Y:S01]  /*4390*/  MOV R166, R132 ;  /* 0x0000008400a67202 */ /* 0x000fe20000000f00 */
[----:B------:R-:W-:Y:S01]  /*43a0*/  @P2 FFMA.FTZ R166, R4, R247, R132 ;  /* 0x000000f704a62223 */ /* 0x000fe20000010084 */
[----:B------:R-:W-:Y:S01]  /*43b0*/  @P3 F2FP.BF16.F32.PACK_AB R245, RZ, R245 ;  /* 0x000000f5fff5323e */ /* 0x000fe200000010ff */
[----:B------:R-:W0:Y:S03]  /*43c0*/  @P3 LDC R247, c[0x0][0x40c] ;  /* 0x00010300fff73b82 */ /* 0x000e260000000800 */
[----:B------:R-:W-:-:S02]  /*43d0*/  @P3 PRMT R72, R245, 0x7610, R72 ;  /* 0x00007610f5483816 */ /* 0x000fc40000000048 */
[----:B------:R-:W-:Y:S02]  /*43e0*/  MOV R245, R134 ;  /* 0x0000008600f57202 */ /* 0x000fe40000000f00 */
[----:B------:R-:W-:Y:S01]  /*43f0*/  @P3 PRMT R72, R72, 0x5410, R249 ;  /* 0x0000541048483816 */ /* 0x000fe200000000f9 */
[----:B------:R-:W-:Y:S02]  /*4400*/  @P2 FADD.FTZ R249, R171, -R250 ;  /* 0x800000faabf92221 */ /* 0x000fe40000010000 */
[----:B------:R-:W2:Y:S02]  /*4410*/  @P3 LDC R250, c[0x0][0x40c] ;  /* 0x00010300fffa3b82 */ /* 0x000ea40000000800 */
[----:B------:R-:W-:Y:S01]  /*4420*/  @P2 FFMA.FTZ R245, R4, R249, R134 ;  /* 0x000000f904f52223 */ /* 0x000fe20000010086 */
[----:B-1----:R-:W-:-:S05]  /*4430*/  @P3 FMUL.FTZ R7, R7, R248 ;  /* 0x000000f807073220 */ /* 0x002fca0000410000 */
[----:B------:R-:W1:Y:S01]  /*4440*/  @P3 LDC R249, c[0x0][0x40c] ;  /* 0x00010300fff93b82 */ /* 0x000e620000000800 */
[----:B------:R-:W-:-:S04]  /*4450*/  @P3 F2FP.BF16.F32.PACK_AB R7, RZ, R7 ;  /* 0x00000007ff07323e */ /* 0x000fc800000010ff */
[----:B------:R-:W-:Y:S01]  /*4460*/  @P3 PRMT R73, R7, 0x7610, R73 ;  /* 0x0000761007493816 */ /* 0x000fe20000000049 */
[----:B0-----:R-:W-:Y:S02]  /*4470*/  @P3 FMUL.FTZ R247, R6, R247 ;  /* 0x000000f706f73220 */ /* 0x001fe40000410000 */
[----:B------:R-:W0:Y:S03]  /*4480*/  @P3 LDC R248, c[0x0][0x40c] ;  /* 0x00010300fff83b82 */ /* 0x000e260000000800 */
[----:B------:R-:W-:-:S04]  /*4490*/  @P3 F2FP.BF16.F32.PACK_AB R247, RZ, R247 ;  /* 0x000000f7fff7323e */ /* 0x000fc800000010ff */
[----:B------:R-:W-:Y:S01]  /*44a0*/  @P3 PRMT R73, R73, 0x5410, R247 ;  /* 0x0000541049493816 */ /* 0x000fe200000000f7 */
[----:B-1----:R-:W-:-:S05]  /*44b0*/  @P3 FMUL.FTZ R6, R166, R249 ;  /* 0x000000f9a6063220 */ /* 0x002fca0000410000 */
[----:B------:R-:W-:Y:S01]  /*44c0*/  @P3 F2FP.BF16.F32.PACK_AB R6, RZ, R6 ;  /* 0x00000006ff06323e */ /* 0x000fe200000010ff */
[----:B0-----:R-:W-:Y:S01]  /*44d0*/  @P3 FMUL.FTZ R166, R167, R248 ;  /* 0x000000f8a7a63220 */ /* 0x001fe20000410000 */
[----:B--2---:R-:W-:Y:S02]  /*44e0*/  @P3 FMUL.FTZ R167, R245, R250 ;  /* 0x000000faf5a73220 */ /* 0x004fe40000410000 */
[----:B------:R-:W-:Y:S02]  /*44f0*/  @P3 PRMT R74, R6, 0x7610, R74 ;  /* 0x00007610064a3816 */ /* 0x000fe4000000004a */
[----:B------:R-:W-:Y:S02]  /*4500*/  @P3 F2FP.BF16.F32.PACK_AB R166, RZ, R166 ;  /* 0x000000a6ffa6323e */ /* 0x000fe400000010ff */
[----:B------:R-:W-:Y:S02]  /*4510*/  @P3 F2FP.BF16.F32.PACK_AB R167, RZ, R167 ;  /* 0x000000a7ffa7323e */ /* 0x000fe400000010ff */
[----:B------:R-:W-:-:S02]  /*4520*/  @P3 PRMT R74, R74, 0x5410, R166 ;  /* 0x000054104a4a3816 */ /* 0x000fc400000000a6 */
        /* <DEDUP_REMOVED lines=10> */
.L_x_7074:
[----:B------:R-:W-:Y:S05]  /*45d0*/  @!P1 BRA `(.L_x_7077) ;  /* 0x0000000400cc9947 */ /* 0x000fea0003800000 */
[-CC-:B0-----:R-:W-:Y:S01]  /*45e0*/  FFMA.FTZ R6, R198, R5.reuse, R246.reuse ;  /* 0x00000005c6067223 */ /* 0x181fe200000100f6 */
[-CC-:B------:R-:W-:Y:S01]  /*45f0*/  FFMA.FTZ R12, R226, R5.reuse, R246.reuse ;  /* 0x00000005e20c7223 */ /* 0x180fe200000100f6 */
[-CC-:B------:R-:W-:Y:S01]  /*4600*/  FFMA.FTZ R15, R196, R5.reuse, R246.reuse ;  /* 0x00000005c40f7223 */ /* 0x180fe200000100f6 */
[-C--:B------:R-:W-:Y:S01]  /*4610*/  FFMA.FTZ R245, R204, R5.reuse, R246 ;  /* 0x00000005ccf57223 */ /* 0x080fe200000100f6 */
[----:B------:R-:W-:Y:S01]  /*4620*/  FADD.FTZ R7, R171, -R6 ;  /* 0x80000006ab077221 */ /* 0x000fe20000010000 */
[----:B------:R-:W-:Y:S01]  /*4630*/  FADD.FTZ R13, R197, -R12 ;  /* 0x8000000cc50d7221 */ /* 0x000fe20000010000 */
[-CC-:B------:R-:W-:Y:S01]  /*4640*/  FFMA.FTZ R6, R225, R5.reuse, R246.reuse ;  /* 0x00000005e1067223 */ /* 0x180fe200000100f6 */
[-C--:B------:R-:W-:Y:S01]  /*4650*/  FFMA.FTZ R12, R206, R5.reuse, R246 ;  /* 0x00000005ce0c7223 */ /* 0x080fe200000100f6 */
[----:B------:R-:W-:Y:S01]  /*4660*/  FADD.FTZ R15, R170, -R15 ;  /* 0x8000000faa0f7221 */ /* 0x000fe20000010000 */
[----:B------:R-:W-:Y:S01]  /*4670*/  FADD.FTZ R245, R168, -R245 ;  /* 0x800000f5a8f57221 */ /* 0x000fe20000010000 */
[----:B------:R-:W-:Y:S01]  /*4680*/  FADD.FTZ R65, R207, -R6 ;  /* 0x80000006cf417221 */ /* 0x000fe20000010000 */
[----:B------:R-:W-:Y:S01]  /*4690*/  FADD.FTZ R67, R169, -R12 ;  /* 0x8000000ca9437221 */ /* 0x000fe20000010000 */
[-CC-:B------:R-:W-:Y:S01]  /*46a0*/  FFMA.FTZ R6, R224, R5.reuse, R246.reuse ;  /* 0x00000005e0067223 */ /* 0x180fe200000100f6 */
[----:B------:R-:W-:Y:S01]  /*46b0*/  FFMA.FTZ R12, R199, R5, R246 ;  /* 0x00000005c70c7223 */ /* 0x000fe200000100f6 */
[C---:B------:R-:W-:Y:S01]  /*46c0*/  FMUL.FTZ R13, R4.reuse, R13 ;  /* 0x0000000d040d7220 */ /* 0x040fe20000410000 */
[C---:B------:R-:W-:Y:S01]  /*46d0*/  FMUL.FTZ R15, R4.reuse, R15 ;  /* 0x0000000f040f7220 */ /* 0x040fe20000410000 */
[----:B------:R-:W-:Y:S01]  /*46e0*/  FADD.FTZ R167, R205, -R6 ;  /* 0x80000006cda77221 */ /* 0x000fe20000010000 */
[----:B------:R-:W-:Y:S01]  /*46f0*/  FADD.FTZ R247, R227, -R12 ;  /* 0x8000000ce3f77221 */ /* 0x000fe20000010000 */
        /* <DEDUP_REMOVED lines=25> */
.L_x_7079:
[----:B------:R-:W-:Y:S05]  /*4890*/  BSYNC.RECONVERGENT B2 ;  /* 0x0000000000027941 */ /* 0x000fea0003800200 */
.L_x_7078:
        /* <DEDUP_REMOVED lines=10> */
.L_x_7081:
[----:B------:R-:W-:Y:S05]  /*4940*/  BSYNC.RECONVERGENT B2 ;  /* 0x0000000000027941 */ /* 0x000fea0003800200 */
.L_x_7080:
        /* <DEDUP_REMOVED lines=10> */
.L_x_7083:
[----:B------:R-:W-:Y:S05]  /*49f0*/  BSYNC.RECONVERGENT B2 ;  /* 0x0000000000027941 */ /* 0x000fea0003800200 */
.L_x_7082:
        /* <DEDUP_REMOVED lines=10> */
.L_x_7085:
[----:B------:R-:W-:Y:S05]  /*4aa0*/  BSYNC.RECONVERGENT B2 ;  /* 0x0000000000027941 */ /* 0x000fea0003800200 */
.L_x_7084:
        /* <DEDUP_REMOVED lines=10> */
.L_x_7087:
[----:B------:R-:W-:Y:S05]  /*4b50*/  BSYNC.RECONVERGENT B2 ;  /* 0x0000000000027941 */ /* 0x000fea0003800200 */
.L_x_7086:
        /* <DEDUP_REMOVED lines=10> */
.L_x_7089:
[----:B------:R-:W-:Y:S05]  /*4c00*/  BSYNC.RECONVERGENT B2 ;  /* 0x0000000000027941 */ /* 0x000fea0003800200 */
.L_x_7088:
        /* <DEDUP_REMOVED lines=10> */
.L_x_7091:
[----:B------:R-:W-:Y:S05]  /*4cb0*/  BSYNC.RECONVERGENT B2 ;  /* 0x0000000000027941 */ /* 0x000fea0003800200 */
.L_x_7090:
[----:B------:R-:W-:Y:S05]  /*4cc0*/  @!P3 BRA `(.L_x_7076) ;  /* 0x000000040068b947 */ /* 0x000fea0003800000 */
[----:B------:R-:W-:-:S05]  /*4cd0*/  FMUL.FTZ R6, R67, UR13 ;  /* 0x0000000d43067c20 */ /* 0x000fca0008410000 */
[----:B------:R-:W-:-:S04]  /*4ce0*/  F2FP.BF16.F32.PACK_AB R6, RZ, R6 ;  /* 0x00000006ff06723e */ /* 0x000fc800000010ff */
[----:B------:R-:W-:Y:S01]  /*4cf0*/  PRMT R75, R75, 0x5410, R6 ;  /* 0x000054104b4b7816 */ /* 0x000fe20000000006 */
[----:B------:R-:W-:Y:S06]  /*4d00*/  BRA `(.L_x_7076) ;  /* 0x0000000400587947 */ /* 0x000fec0003800000 */
.L_x_7077:
        /* <DEDUP_REMOVED lines=10> */
.L_x_7093:
[----:B------:R-:W-:Y:S05]  /*4db0*/  BSYNC.RECONVERGENT B2 ;  /* 0x0000000000027941 */ /* 0x000fea0003800200 */
.L_x_7092:
        /* <DEDUP_REMOVED lines=10> */
.L_x_7095:
[----:B------:R-:W-:Y:S05]  /*4e60*/  BSYNC.RECONVERGENT B2 ;  /* 0x0000000000027941 */ /* 0x000fea0003800200 */
.L_x_7094:
        /* <DEDUP_REMOVED lines=10> */
.L_x_7097:
[----:B------:R-:W-:Y:S05]  /*4f10*/  BSYNC.RECONVERGENT B2 ;  /* 0x0000000000027941 */ /* 0x000fea0003800200 */
.L_x_7096:
        /* <DEDUP_REMOVED lines=10> */
.L_x_7099:
[----:B------:R-:W-:Y:S05]  /*4fc0*/  BSYNC.RECONVERGENT B2 ;  /* 0x0000000000027941 */ /* 0x000fea0003800200 */
.L_x_7098:
        /* <DEDUP_REMOVED lines=10> */
.L_x_7101:
[----:B------:R-:W-:Y:S05]  /*5070*/  BSYNC.RECONVERGENT B2 ;  /* 0x0000000000027941 */ /* 0x000fea0003800200 */
.L_x_7100:
        /* <DEDUP_REMOVED lines=10> */
.L_x_7103:
[----:B------:R-:W-:Y:S05]  /*5120*/  BSYNC.RECONVERGENT B2 ;  /* 0x0000000000027941 */ /* 0x000fea0003800200 */
.L_x_7102:
        /* <DEDUP_REMOVED lines=10> */
.L_x_7105:
[----:B------:R-:W-:Y:S05]  /*51d0*/  BSYNC.RECONVERGENT B2 ;  /* 0x0000000000027941 */ /* 0x000fea0003800200 */
.L_x_7104:
        /* <DEDUP_REMOVED lines=9> */
.L_x_7076:
[----:B------:R-:W-:Y:S05]  /*5270*/  BSYNC.RECONVERGENT B1 ;  /* 0x0000000000017941 */ /* 0x000fea0003800200 */
.L_x_7073:
[----:B0-----:R-:W0:Y:S01]  /*5280*/  @P1 LDC.64 R166, c[0x0][0x478] ;  /* 0x00011e00ffa61b82 */ /* 0x001e220000000a00 */
[----:B------:R-:W-:Y:S01]  /*5290*/  @P1 IADD3 R245, PT, PT, R244, 0x20, RZ ;  /* 0x00000020f4f51810 */ /* 0x000fe20007ffe0ff */
[----:B------:R-:W-:Y:S06]  /*52a0*/  BSSY.RECONVERGENT B1, `(.L_x_7106) ;  /* 0x0000156000017945 */ /* 0x000fec0003800200 */
[----:B------:R-:W1:Y:S01]  /*52b0*/  @P3 LDC.64 R6, c[0x0][0x468] ;  /* 0x00011a00ff063b82 */ /* 0x000e620000000a00 */
[----:B0-----:R-:W-:Y:S01]  /*52c0*/  @P1 IMAD.WIDE.U32 R166, R245, 0x20, R166 ;  /* 0x00000020f5a61825 */ /* 0x001fe200078e00a6 */
[----:B------:R-:W-:-:S04]  /*52d0*/  @P3 IADD3 R245, PT, PT, R242, 0x20, RZ ;  /* 0x00000020f2f53810 */ /* 0x000fc80007ffe0ff */
[----:B------:R0:W-:Y:S01]  /*52e0*/  @P1 STG.E.128 desc[UR6][R166.64], R12 ;  /* 0x0000000ca6001986 */ /* 0x0001e2000c101d06 */
[----:B-1----:R-:W-:-:S03]  /*52f0*/  @P3 IMAD.WIDE.U32 R6, R245, 0x10, R6 ;  /* 0x00000010f5063825 */ /* 0x002fc600078e0006 */
        /* <DEDUP_REMOVED lines=16> */
[----:B------:R-:W-:Y:S01]  /*5400*/  @P2 FFMA.FTZ R6, R215, R5, R246 ;  /* 0x00000005d7062223 */ /* 0x000fe200000100f6 */
[----:B------:R-:W-:-:S03]  /*5410*/  @P2 FADD.FTZ R65, R174, -R65 ;  /* 0x80000041ae412221 */ /* 0x000fc60000010000 */
[----:B------:R-:W-:Y:S02]  /*5420*/  @P2 FADD.FTZ R14, R231, -R6 ;  /* 0x80000006e70e2221 */ /* 0x000fe40000010000 */
[----:B------:R-:W2:Y:S02]  /*5430*/  @P3 LDC R249, c[0x0][0x40c] ;  /* 0x00010300fff93b82 */ /* 0x000ea40000000800 */
[----:B------:R-:W-:Y:S01]  /*5440*/  @P2 FFMA.FTZ R67, R4, R14, R143 ;  /* 0x0000000e04432223 */ /* 0x000fe2000001008f */
[----:B------:R-:W-:-:S04]  /*5450*/  @P2 FFMA.FTZ R14, R194, R5, R246 ;  /* 0x00000005c20e2223 */ /* 0x000fc800000100f6 */
[----:B------:R-:W-:Y:S01]  /*5460*/  @P2 FADD.FTZ R15, R173, -R14 ;  /* 0x8000000ead0f2221 */ /* 0x000fe20000010000 */
[----:B------:R-:W-:Y:S01]  /*5470*/  MOV R14, R138 ;  /* 0x0000008a000e7202 */ /* 0x000fe20000000f00 */
[----:B------:R-:W3:Y:S02]  /*5480*/  @P3 LDC R245, c[0x0][0x40c] ;  /* 0x00010300fff53b82 */ /* 0x000ee40000000800 */
[----:B------:R-:W-:Y:S01]  /*5490*/  @P2 FFMA.FTZ R14, R4, R15, R138 ;  /* 0x0000000f040e2223 */ /* 0x000fe2000001008a */
[----:B------:R-:W-:Y:S01]  /*54a0*/  MOV R15, R139 ;  /* 0x0000008b000f7202 */ /* 0x000fe20000000f00 */
[----:B-1----:R-:W-:Y:S01]  /*54b0*/  @P3 FMUL.FTZ R6, R12, R7 ;  /* 0x000000070c063220 */ /* 0x002fe20000410000 */
[----:B0-----:R-:W-:Y:S01]  /*54c0*/  @P3 FMUL.FTZ R7, R13, R64 ;  /* 0x000000400d073220 */ /* 0x001fe20000410000 */
[----:B------:R-:W-:Y:S02]  /*54d0*/  @P2 FFMA.FTZ R64, R195, R5, R246 ;  /* 0x00000005c3402223 */ /* 0x000fe400000100f6 */
[----:B------:R-:W0:Y:S01]  /*54e0*/  @P3 LDC R248, c[0x0][0x40c] ;  /* 0x00010300fff83b82 */ /* 0x000e220000000800 */
[----:B------:R-:W-:Y:S01]  /*54f0*/  @P3 F2FP.BF16.F32.PACK_AB R6, RZ, R6 ;  /* 0x00000006ff06323e */ /* 0x000fe200000010ff */
[----:B------:R-:W-:Y:S01]  /*5500*/  @P2 FADD.FTZ R64, R229, -R64 ;  /* 0x80000040e5402221 */ /* 0x000fe20000010000 */
[----:B------:R-:W-:-:S02]  /*5510*/  @P3 F2FP.BF16.F32.PACK_AB R7, RZ, R7 ;  /* 0x00000007ff07323e */ /* 0x000fc400000010ff */
[----:B------:R-:W-:Y:S01]  /*5520*/  @P3 PRMT R72, R6, 0x7610, R72 ;  /* 0x0000761006483816 */ /* 0x000fe20000000048 */
[C---:B------:R-:W-:Y:S01]  /*5530*/  @P2 FFMA.FTZ R15, R4.reuse, R64, R139 ;  /* 0x00000040040f2223 */ /* 0x040fe2000001008b */
[----:B------:R-:W-:Y:S01]  /*5540*/  MOV R64, R140 ;  /* 0x0000008c00407202 */ /* 0x000fe20000000f00 */
[----:B------:R-:W1:Y:S01]  /*5550*/  @P3 LDC R166, c[0x0][0x40c] ;  /* 0x00010300ffa63b82 */ /* 0x000e620000000800 */
[----:B------:R-:W-:Y:S01]  /*5560*/  @P2 FFMA.FTZ R64, R4, R65, R140 ;  /* 0x0000004104402223 */ /* 0x000fe2000001008c */
[--C-:B------:R-:W-:Y:S01]  /*5570*/  @P2 FFMA.FTZ R65, R213, R5, R246.reuse ;  /* 0x00000005d5412223 */ /* 0x100fe200000100f6 */
[----:B------:R-:W-:Y:S02]  /*5580*/  @P3 PRMT R72, R72, 0x5410, R7 ;  /* 0x0000541048483816 */ /* 0x000fe40000000007 */
[----:B---3--:R-:W-:Y:S01]  /*5590*/  @P3 FMUL.FTZ R245, R64, R245 ;  /* 0x000000f540f53220 */ /* 0x008fe20000410000 */
[----:B------:R-:W-:Y:S01]  /*55a0*/  @P2 FADD.FTZ R66, R230, -R65 ;  /* 0x80000041e6422221 */ /* 0x000fe20000010000 */
[----:B------:R-:W-:Y:S01]  /*55b0*/  MOV R65, R141 ;  /* 0x0000008d00417202 */ /* 0x000fe20000000f00 */
[----:B------:R-:W3:Y:S02]  /*55c0*/  @P3 LDC R167, c[0x0][0x40c] ;  /* 0x00010300ffa73b82 */ /* 0x000ee40000000800 */
[----:B------:R-:W-:Y:S01]  /*55d0*/  @P2 FFMA.FTZ R65, R4, R66, R141 ;  /* 0x0000004204412223 */ /* 0x000fe2000001008d */
[----:B------:R-:W-:Y:S01]  /*55e0*/  @P2 FFMA.FTZ R66, R214, R5, R246 ;  /* 0x00000005d6422223 */ /* 0x000fe200000100f6 */
[----:B------:R-:W-:-:S03]  /*55f0*/  @P3 F2FP.BF16.F32.PACK_AB R245, RZ, R245 ;  /* 0x000000f5fff5323e */ /* 0x000fc600000010ff */
[----:B------:R-:W-:Y:S01]  /*5600*/  @P2 FADD.FTZ R247, R175, -R66 ;  /* 0x80000042aff72221 */ /* 0x000fe20000010000 */
[----:B------:R-:W-:Y:S01]  /*5610*/  MOV R66, R142 ;  /* 0x0000008e00427202 */ /* 0x000fe20000000f00 */
[----:B0-----:R-:W-:Y:S01]  /*5620*/  @P3 FMUL.FTZ R248, R15, R248 ;  /* 0x000000f80ff83220 */ /* 0x001fe20000410000 */
[----:B------:R-:W-:Y:S01]  /*5630*/  @P3 PRMT R74, R245, 0x7610, R74 ;  /* 0x00007610f54a3816 */ /* 0x000fe2000000004a */
[----:B------:R-:W-:Y:S01]  /*5640*/  @P2 FFMA.FTZ R66, R4, R247, R142 ;  /* 0x000000f704422223 */ /* 0x000fe2000001008e */
[----:B--2---:R-:W-:Y:S02]  /*5650*/  @P3 FMUL.FTZ R247, R14, R249 ;  /* 0x000000f90ef73220 */ /* 0x004fe40000410000 */
[----:B------:R-:W-:Y:S01]  /*5660*/  @P3 F2FP.BF16.F32.PACK_AB R7, RZ, R248 ;  /* 0x000000f8ff07323e */ /* 0x000fe200000010ff */
[----:B-1----:R-:W-:Y:S02]  /*5670*/  @P3 FMUL.FTZ R166, R65, R166 ;  /* 0x000000a641a63220 */ /* 0x002fe40000410000 */
[----:B------:R-:W-:-:S03]  /*5680*/  @P3 F2FP.BF16.F32.PACK_AB R6, RZ, R247 ;  /* 0x000000f7ff06323e */ /* 0x000fc600000010ff */
[----:B------:R-:W-:Y:S02]  /*5690*/  @P3 F2FP.BF16.F32.PACK_AB R166, RZ, R166 ;  /* 0x000000a6ffa6323e */ /* 0x000fe400000010ff */
[----:B------:R-:W-:Y:S01]  /*56a0*/  @P3 PRMT R73, R6, 0x7610, R73 ;  /* 0x0000761006493816 */ /* 0x000fe20000000049 */
[----:B---3--:R-:W-:Y:S01]  /*56b0*/  @P3 FMUL.FTZ R167, R66, R167 ;  /* 0x000000a742a73220 */ /* 0x008fe20000410000 */
[----:B------:R-:W-:Y:S02]  /*56c0*/  @P3 PRMT R74, R74, 0x5410, R166 ;  /* 0x000054104a4a3816 */ /* 0x000fe400000000a6 */
        /* <DEDUP_REMOVED lines=8> */
.L_x_7108:
[----:B------:R-:W1:Y:S01]  /*5750*/  @P3 LDC R248, c[0x0][0x40c] ;  /* 0x00010300fff83b82 */ /* 0x000e620000000800 */
[-CC-:B0-----:R-:W-:Y:S01]  /*5760*/  @P2 FFMA.FTZ R6, R228, R5.reuse, R246.reuse ;  /* 0x00000005e4062223 */ /* 0x181fe200000100f6 */
[----:B------:R-:W-:Y:S01]  /*5770*/  @P2 FFMA.FTZ R7, R192, R5, R246 ;  /* 0x00000005c0072223 */ /* 0x000fe200000100f6 */
[----:B------:R-:W-:Y:S02]  /*5780*/  MOV R167, R137 ;  /* 0x0000008900a77202 */ /* 0x000fe40000000f00 */
[----:B------:R-:W-:Y:S01]  /*5790*/  @P2 FADD.FTZ R6, R193, -R6 ;  /* 0x80000006c1062221 */ /* 0x000fe20000010000 */
[----:B------:R-:W-:Y:S01]  /*57a0*/  @P2 FADD.FTZ R7, R172, -R7 ;  /* 0x80000007ac072221 */ /* 0x000fe20000010000 */
[----:B------:R-:W-:Y:S01]  /*57b0*/  MOV R166, R136 ;  /* 0x0000008800a67202 */ /* 0x000fe20000000f00 */
[----:B------:R-:W0:Y:S01]  /*57c0*/  @P3 LDC R245, c[0x0][0x40c] ;  /* 0x00010300fff53b82 */ /* 0x000e220000000800 */
[----:B------:R-:W-:Y:S01]  /*57d0*/  @P2 FFMA.FTZ R167, R4, R6, R137 ;  /* 0x0000000604a72223 */ /* 0x000fe20000010089 */
[----:B------:R-:W-:Y:S01]  /*57e0*/  @P2 FFMA.FTZ R6, R194, R5, R246 ;  /* 0x00000005c2062223 */ /* 0x000fe200000100f6 */
[----:B------:R-:W-:Y:S01]  /*57f0*/  @P2 FFMA.FTZ R166, R4, R7, R136 ;  /* 0x0000000704a62223 */ /* 0x000fe20000010088 */
[----:B------:R-:W-:-:S02]  /*5800*/  MOV R7, R138 ;  /* 0x0000008a00077202 */ /* 0x000fc40000000f00 */
        /* <DEDUP_REMOVED lines=10> */
[----:B------:R-:W-:Y:S01]  /*58b0*/  @P2 FFMA.FTZ R167, R213, R5, R246 ;  /* 0x00000005d5a72223 */ /* 0x000fe200000100f6 */
[----:B------:R-:W-:Y:S01]  /*58c0*/  @P2 FADD.FTZ R247, R174, -R247 ;  /* 0x800000f7aef72221 */ /* 0x000fe20000010000 */
[----:B0-----:R-:W-:Y:S01]  /*58d0*/  @P3 FMUL.FTZ R245, R166, R245 ;  /* 0x000000f5a6f53220 */ /* 0x001fe20000410000 */
[----:B------:R-:W-:Y:S01]  /*58e0*/  MOV R166, R140 ;  /* 0x0000008c00a67202 */ /* 0x000fe20000000f00 */
[----:B------:R-:W-:Y:S01]  /*58f0*/  @P2 FADD.FTZ R250, R230, -R167 ;  /* 0x800000a7e6fa2221 */ /* 0x000fe20000010000 */
[----:B------:R-:W-:Y:S01]  /*5900*/  MOV R167, R141 ;  /* 0x0000008d00a77202 */ /* 0x000fe20000000f00 */
[C---:B------:R-:W-:Y:S01]  /*5910*/  @P2 FFMA.FTZ R166, R4.reuse, R247, R140 ;  /* 0x000000f704a62223 */ /* 0x040fe2000001008c */
[----:B------:R-:W-:Y:S01]  /*5920*/  @P3 F2FP.BF16.F32.PACK_AB R245, RZ, R245 ;  /* 0x000000f5fff5323e */ /* 0x000fe200000010ff */
[----:B------:R-:W-:Y:S01]  /*5930*/  @P2 FFMA.FTZ R167, R4, R250, R141 ;  /* 0x000000fa04a72223 */ /* 0x000fe2000001008d */
[----:B------:R-:W-:Y:S01]  /*5940*/  @P2 FFMA.FTZ R250, R214, R5, R246 ;  /* 0x00000005d6fa2223 */ /* 0x000fe200000100f6 */
[----:B------:R-:W0:Y:S01]  /*5950*/  @P3 LDC R247, c[0x0][0x40c] ;  /* 0x00010300fff73b82 */ /* 0x000e220000000800 */
        /* <DEDUP_REMOVED lines=9> */
[----:B------:R-:W-:-:S03]  /*59f0*/  @P3 PRMT R73, R7, 0x7610, R73 ;  /* 0x0000761007493816 */ /* 0x000fc60000000049 */
[----:B------:R-:W3:Y:S01]  /*5a00*/  @P3 LDC R248, c[0x0][0x40c] ;  /* 0x00010300fff83b82 */ /* 0x000ee20000000800 */
[----:B0-----:R-:W-:-:S05]  /*5a10*/  @P3 FMUL.FTZ R247, R6, R247 ;  /* 0x000000f706f73220 */ /* 0x001fca0000410000 */
[----:B------:R-:W-:-:S04]  /*5a20*/  @P3 F2FP.BF16.F32.PACK_AB R247, RZ, R247 ;  /* 0x000000f7fff7323e */ /* 0x000fc800000010ff */
[----:B------:R-:W-:Y:S01]  /*5a30*/  @P3 PRMT R73, R73, 0x5410, R247 ;  /* 0x0000541049493816 */ /* 0x000fe200000000f7 */
[----:B-1----:R-:W-:-:S05]  /*5a40*/  @P3 FMUL.FTZ R6, R166, R249 ;  /* 0x000000f9a6063220 */ /* 0x002fca0000410000 */
[----:B------:R-:W-:Y:S01]  /*5a50*/  @P3 F2FP.BF16.F32.PACK_AB R6, RZ, R6 ;  /* 0x00000006ff06323e */ /* 0x000fe200000010ff */
[----:B---3--:R-:W-:Y:S01]  /*5a60*/  @P3 FMUL.FTZ R166, R167, R248 ;  /* 0x000000f8a7a63220 */ /* 0x008fe20000410000 */
        /* <DEDUP_REMOVED lines=15> */
.L_x_7107:
[----:B------:R-:W-:Y:S05]  /*5b60*/  @!P1 BRA `(.L_x_7110) ;  /* 0x0000000400cc9947 */ /* 0x000fea0003800000 */
[-CC-:B0-----:R-:W-:Y:S01]  /*5b70*/  FFMA.FTZ R6, R214, R5.reuse, R246.reuse ;  /* 0x00000005d6067223 */ /* 0x181fe200000100f6 */
[-CC-:B------:R-:W-:Y:S01]  /*5b80*/  FFMA.FTZ R12, R194, R5.reuse, R246.reuse ;  /* 0x00000005c20c7223 */ /* 0x180fe200000100f6 */
[-CC-:B------:R-:W-:Y:S01]  /*5b90*/  FFMA.FTZ R13, R213, R5.reuse, R246.reuse ;  /* 0x00000005d50d7223 */ /* 0x180fe200000100f6 */
[-C--:B------:R-:W-:Y:S01]  /*5ba0*/  FFMA.FTZ R15, R212, R5.reuse, R246 ;  /* 0x00000005d40f7223 */ /* 0x080fe200000100f6 */
[----:B------:R-:W-:Y:S01]  /*5bb0*/  FADD.FTZ R7, R175, -R6 ;  /* 0x80000006af077221 */ /* 0x000fe20000010000 */
[-C--:B------:R-:W-:Y:S01]  /*5bc0*/  FFMA.FTZ R6, R195, R5.reuse, R246 ;  /* 0x00000005c3067223 */ /* 0x080fe200000100f6 */
[----:B------:R-:W-:Y:S01]  /*5bd0*/  FADD.FTZ R67, R173, -R12 ;  /* 0x8000000cad437221 */ /* 0x000fe20000010000 */
[-CC-:B------:R-:W-:Y:S01]  /*5be0*/  FFMA.FTZ R245, R192, R5.reuse, R246.reuse ;  /* 0x00000005c0f57223 */ /* 0x180fe200000100f6 */
[-C--:B------:R-:W-:Y:S01]  /*5bf0*/  FFMA.FTZ R12, R215, R5.reuse, R246 ;  /* 0x00000005d70c7223 */ /* 0x080fe200000100f6 */
[----:B------:R-:W-:Y:S01]  /*5c00*/  FADD.FTZ R65, R229, -R6 ;  /* 0x80000006e5417221 */ /* 0x000fe20000010000 */
[----:B------:R-:W-:Y:S01]  /*5c10*/  FFMA.FTZ R6, R228, R5, R246 ;  /* 0x00000005e4067223 */ /* 0x000fe200000100f6 */
        /* <DEDUP_REMOVED lines=32> */
.L_x_7112:
[----:B------:R-:W-:Y:S05]  /*5e20*/  BSYNC.RECONVERGENT B2 ;  /* 0x0000000000027941 */ /* 0x000fea0003800200 */
.L_x_7111:
        /* <DEDUP_REMOVED lines=10> */
.L_x_7114:
[----:B------:R-:W-:Y:S05]  /*5ed0*/  BSYNC.RECONVERGENT B2 ;  /* 0x0000000000027941 */ /* 0x000fea0003800200 */
.L_x_7113:
        /* <DEDUP_REMOVED lines=10> */
.L_x_7116:
[----:B------:R-:W-:Y:S05]  /*5f80*/  BSYNC.RECONVERGENT B2 ;  /* 0x0000000000027941 */ /* 0x000fea0003800200 */
.L_x_7115:
        /* <DEDUP_REMOVED lines=10> */
.L_x_7118:
[----:B------:R-:W-:Y:S05]  /*6030*/  BSYNC.RECONVERGENT B2 ;  /* 0x0000000000027941 */ /* 0x000fea0003800200 */
.L_x_7117:
        /* <DEDUP_REMOVED lines=10> */
.L_x_7120:
[----:B------:R-:W-:Y:S05]  /*60e0*/  BSYNC.RECONVERGENT B2 ;  /* 0x0000000000027941 */ /* 0x000fea0003800200 */
.L_x_7119:
        /* <DEDUP_REMOVED lines=10> */
.L_x_7122:
[----:B------:R-:W-:Y:S05]  /*6190*/  BSYNC.RECONVERGENT B2 ;  /* 0x0000000000027941 */ /* 0x000fea0003800200 */
.L_x_7121:
        /* <DEDUP_REMOVED lines=10> */
.L_x_7124:
[----:B------:R-:W-:Y:S05]  /*6240*/  BSYNC.RECONVERGENT B2 ;  /* 0x0000000000027941 */ /* 0x000fea0003800200 */
.L_x_7123:
[----:B------:R-:W-:Y:S05]  /*6250*/  @!P3 BRA `(.L_x_7109) ;  /* 0x000000040068b947 */ /* 0x000fea0003800000 */
[----:B------:R-:W-:-:S05]  /*6260*/  FMUL.FTZ R6, R67, UR13 ;  /* 0x0000000d43067c20 */ /* 0x000fca0008410000 */
[----:B------:R-:W-:-:S04]  /*6270*/  F2FP.BF16.F32.PACK_AB R6, RZ, R6 ;  /* 0x00000006ff06723e */ /* 0x000fc800000010ff */
[----:B------:R-:W-:Y:S01]  /*6280*/  PRMT R75, R75, 0x5410, R6 ;  /* 0x000054104b4b7816 */ /* 0x000fe20000000006 */
[----:B------:R-:W-:Y:S06]  /*6290*/  BRA `(.L_x_7109) ;  /* 0x0000000400587947 */ /* 0x000fec0003800000 */
.L_x_7110:
        /* <DEDUP_REMOVED lines=10> */
.L_x_7126:
[----:B------:R-:W-:Y:S05]  /*6340*/  BSYNC.RECONVERGENT B2 ;  /* 0x0000000000027941 */ /* 0x000fea0003800200 */
.L_x_7125:
        /* <DEDUP_REMOVED lines=10> */
.L_x_7128:
[----:B------:R-:W-:Y:S05]  /*63f0*/  BSYNC.RECONVERGENT B2 ;  /* 0x0000000000027941 */ /* 0x000fea0003800200 */
.L_x_7127:
        /* <DEDUP_REMOVED lines=10> */
.L_x_7130:
[----:B------:R-:W-:Y:S05]  /*64a0*/  BSYNC.RECONVERGENT B2 ;  /* 0x0000000000027941 */ /* 0x000fea0003800200 */
.L_x_7129:
        /* <DEDUP_REMOVED lines=10> */
.L_x_7132:
[----:B------:R-:W-:Y:S05]  /*6550*/  BSYNC.RECONVERGENT B2 ;  /* 0x0000000000027941 */ /* 0x000fea0003800200 */
.L_x_7131:
        /* <DEDUP_REMOVED lines=10> */
.L_x_7134:
[----:B------:R-:W-:Y:S05]  /*6600*/  BSYNC.RECONVERGENT B2 ;  /* 0x0000000000027941 */ /* 0x000fea0003800200 */
.L_x_7133:
        /* <DEDUP_REMOVED lines=10> */
.L_x_7136:
[----:B------:R-:W-:Y:S05]  /*66b0*/  BSYNC.RECONVERGENT B2 ;  /* 0x0000000000027941 */ /* 0x000fea0003800200 */
.L_x_7135:
        /* <DEDUP_REMOVED lines=10> */
.L_x_7138:
[----:B------:R-:W-:Y:S05]  /*6760*/  BSYNC.RECONVERGENT B2 ;  /* 0x0000000000027941 */ /* 0x000fea0003800200 */
.L_x_7137:
        /* <DEDUP_REMOVED lines=9> */
.L_x_7109:
[----:B------:R-:W-:Y:S05]  /*6800*/  BSYNC.RECONVERGENT B1 ;  /* 0x0000000000017941 */ /* 0x000fea0003800200 */
.L_x_7106:
        /* <DEDUP_REMOVED lines=12> */
[----:B0-----:R-:W0:Y:S01]  /*68d0*/  @P3 LDC R64, c[0x0][0x40c] ;  /* 0x00010300ff403b82 */ /* 0x001e220000000800 */
[-CC-:B------:R-:W-:Y:S01]  /*68e0*/  @P2 FFMA.FTZ R7, R184, R5.reuse, R246.reuse ;  /* 0x00000005b8072223 */ /* 0x180fe200000100f6 */
[----:B------:R-:W-:Y:S01]  /*68f0*/  MOV R12, R144 ;  /* 0x00000090000c7202 */ /* 0x000fe20000000f00 */
[----:B------:R-:W-:Y:S01]  /*6900*/  @P2 FFMA.FTZ R6, R219, R5, R246 ;  /* 0x00000005db062223 */ /* 0x000fe200000100f6 */
[----:B------:R-:W-:Y:S01]  /*6910*/  MOV R13, R145 ;  /* 0x00000091000d7202 */ /* 0x000fe20000000f00 */
[----:B------:R-:W-:Y:S01]  /*6920*/  @P2 FADD.FTZ R7, R176, -R7 ;  /* 0x80000007b0072221 */ /* 0x000fe20000010000 */
[----:B------:R-:W-:Y:S01]  /*6930*/  MOV R67, R151 ;  /* 0x0000009700437202 */ /* 0x000fe20000000f00 */
[----:B------:R-:W-:Y:S01]  /*6940*/  @P2 FADD.FTZ R14, R235, -R6 ;  /* 0x80000006eb0e2221 */ /* 0x000fe20000010000 */
[----:B------:R-:W1:Y:S01]  /*6950*/  @P3 LDC R15, c[0x0][0x40c] ;  /* 0x00010300ff0f3b82 */ /* 0x000e620000000800 */
[C---:B------:R-:W-:Y:S01]  /*6960*/  @P2 FFMA.FTZ R12, R4.reuse, R7, R144 ;  /* 0x00000007040c2223 */ /* 0x040fe20000010090 */
[-CC-:B------:R-:W-:Y:S01]  /*6970*/  @P2 FFMA.FTZ R7, R185, R5.reuse, R246.reuse ;  /* 0x00000005b9072223 */ /* 0x180fe200000100f6 */
[----:B------:R-:W-:Y:S01]  /*6980*/  @P2 FFMA.FTZ R67, R4, R14, R151 ;  /* 0x0000000e04432223 */ /* 0x000fe20000010097 */
[-CC-:B------:R-:W-:Y:S01]  /*6990*/  @P2 FFMA.FTZ R14, R186, R5.reuse, R246.reuse ;  /* 0x00000005ba0e2223 */ /* 0x180fe200000100f6 */
[----:B------:R-:W-:Y:S01]  /*69a0*/  @P2 FFMA.FTZ R65, R216, R5, R246 ;  /* 0x00000005d8412223 */ /* 0x000fe200000100f6 */
[----:B------:R-:W-:-:S02]  /*69b0*/  @P2 FADD.FTZ R7, R232, -R7 ;  /* 0x80000007e8072221 */ /* 0x000fc40000010000 */
[----:B------:R-:W2:Y:S01]  /*69c0*/  @P3 LDC R249, c[0x0][0x40c] ;  /* 0x00010300fff93b82 */ /* 0x000ea20000000800 */
[----:B------:R-:W-:Y:S01]  /*69d0*/  @P2 FADD.FTZ R65, R178, -R65 ;  /* 0x80000041b2412221 */ /* 0x000fe20000010000 */
[----:B------:R-:W-:-:S04]  /*69e0*/  @P2 FFMA.FTZ R13, R4, R7, R145 ;  /* 0x00000007040d2223 */ /* 0x000fc80000010091 */
[----:B0-----:R-:W-:Y:S01]  /*69f0*/  @P3 FMUL.FTZ R7, R13, R64 ;  /* 0x000000400d073220 */ /* 0x001fe20000410000 */
[----:B------:R-:W-:Y:S01]  /*6a00*/  @P2 FFMA.FTZ R64, R187, R5, R246 ;  /* 0x00000005bb402223 */ /* 0x000fe200000100f6 */
[----:B------:R-:W0:Y:S03]  /*6a10*/  @P3 LDC R245, c[0x0][0x40c] ;  /* 0x00010300fff53b82 */ /* 0x000e260000000800 */
[----:B------:R-:W-:Y:S01]  /*6a20*/  @P2 FADD.FTZ R64, R233, -R64 ;  /* 0x80000040e9402221 */ /* 0x000fe20000010000 */
[----:B------:R-:W-:Y:S01]  /*6a30*/  @P3 F2FP.BF16.F32.PACK_AB R7, RZ, R7 ;  /* 0x00000007ff07323e */ /* 0x000fe200000010ff */
[----:B-1----:R-:W-:Y:S01]  /*6a40*/  @P3 FMUL.FTZ R6, R12, R15 ;  /* 0x0000000f0c063220 */ /* 0x002fe20000410000 */
[----:B------:R-:W-:Y:S01]  /*6a50*/  @P2 FADD.FTZ R15, R177, -R14 ;  /* 0x8000000eb10f2221 */ /* 0x000fe20000010000 */
[----:B------:R-:W-:Y:S01]  /*6a60*/  MOV R14, R146 ;  /* 0x00000092000e7202 */ /* 0x000fe20000000f00 */
[----:B------:R-:W1:Y:S02]  /*6a70*/  @P3 LDC R248, c[0x0][0x40c] ;  /* 0x00010300fff83b82 */ /* 0x000e640000000800 */
[C---:B------:R-:W-:Y:S01]  /*6a80*/  @P2 FFMA.FTZ R14, R4.reuse, R15, R146 ;  /* 0x0000000f040e2223 */ /* 0x040fe20000010092 */
[----:B------:R-:W-:Y:S01]  /*6a90*/  MOV R15, R147 ;  /* 0x00000093000f7202 */ /* 0x000fe20000000f00 */
[C---:B------:R-:W-:Y:S01]  /*6aa0*/  @P2 FFMA.FTZ R15, R4.reuse, R64, R147 ;  /* 0x00000040040f2223 */ /* 0x040fe20000010093 */
[----:B------:R-:W-:Y:S01]  /*6ab0*/  MOV R64, R148 ;  /* 0x0000009400407202 */ /* 0x000fe20000000f00 */
[----:B------:R-:W-:Y:S01]  /*6ac0*/  @P2 FFMA.FTZ R64, R4, R65, R148 ;  /* 0x0000004104402223 */ /* 0x000fe20000010094 */
[----:B------:R-:W-:Y:S01]  /*6ad0*/  @P2 FFMA.FTZ R65, R217, R5, R246 ;  /* 0x00000005d9412223 */ /* 0x000fe200000100f6 */
[----:B------:R-:W3:Y:S01]  /*6ae0*/  @P3 LDC R166, c[0x0][0x40c] ;  /* 0x00010300ffa63b82 */ /* 0x000ee20000000800 */
[----:B------:R-:W-:-:S02]  /*6af0*/  @P3 F2FP.BF16.F32.PACK_AB R6, RZ, R6 ;  /* 0x00000006ff06323e */ /* 0x000fc400000010ff */
[----:B------:R-:W-:Y:S01]  /*6b00*/  @P2 FADD.FTZ R66, R234, -R65 ;  /* 0x80000041ea422221 */ /* 0x000fe20000010000 */
[----:B------:R-:W-:Y:S02]  /*6b10*/  MOV R65, R149 ;  /* 0x0000009500417202 */ /* 0x000fe40000000f00 */
[----:B------:R-:W-:Y:S01]  /*6b20*/  @P3 PRMT R72, R6, 0x7610, R72 ;  /* 0x0000761006483816 */ /* 0x000fe20000000048 */
[----:B------:R-:W-:Y:S01]  /*6b30*/  @P2 FFMA.FTZ R65, R4, R66, R149 ;  /* 0x0000004204412223 */ /* 0x000fe20000010095 */
[----:B------:R-:W4:Y:S01]  /*6b40*/  @P3 LDC R167, c[0x0][0x40c] ;  /* 0x00010300ffa73b82 */ /* 0x000f220000000800 */
[----:B------:R-:W-:Y:S01]  /*6b50*/  @P2 FFMA.FTZ R66, R218, R5, R246 ;  /* 0x00000005da422223 */ /* 0x000fe200000100f6 */
[----:B0-----:R-:W-:Y:S01]  /*6b60*/  @P3 FMUL.FTZ R245, R64, R245 ;  /* 0x000000f540f53220 */ /* 0x001fe20000410000 */
[----:B------:R-:W-:Y:S02]  /*6b70*/  @P3 PRMT R72, R72, 0x5410, R7 ;  /* 0x0000541048483816 */ /* 0x000fe40000000007 */
[----:B------:R-:W-:Y:S01]  /*6b80*/  @P2 FADD.FTZ R247, R179, -R66 ;  /* 0x80000042b3f72221 */ /* 0x000fe20000010000 */
[----:B------:R-:W-:Y:S01]  /*6b90*/  MOV R66, R150 ;  /* 0x0000009600427202 */ /* 0x000fe20000000f00 */
[----:B-1----:R-:W-:-:S02]  /*6ba0*/  @P3 FMUL.FTZ R248, R15, R248 ;  /* 0x000000f80ff83220 */ /* 0x002fc40000410000 */
[----:B------:R-:W-:Y:S01]  /*6bb0*/  @P2 FFMA.FTZ R66, R4, R247, R150 ;  /* 0x000000f704422223 */ /* 0x000fe20000010096 */
[----:B--2---:R-:W-:Y:S01]  /*6bc0*/  @P3 FMUL.FTZ R247, R14, R249 ;  /* 0x000000f90ef73220 */ /* 0x004fe20000410000 */
[----:B------:R-:W-:Y:S02]  /*6bd0*/  @P3 F2FP.BF16.F32.PACK_AB R245, RZ, R245 ;  /* 0x000000f5fff5323e */ /* 0x000fe400000010ff */
[----:B------:R-:W-:Y:S02]  /*6be0*/  @P3 F2FP.BF16.F32.PACK_AB R7, RZ, R248 ;  /* 0x000000f8ff07323e */ /* 0x000fe400000010ff */
[----:B------:R-:W-:Y:S01]  /*6bf0*/  @P3 F2FP.BF16.F32.PACK_AB R6, RZ, R247 ;  /* 0x000000f7ff06323e */ /* 0x000fe200000010ff */
[----:B---3--:R-:W-:Y:S01]  /*6c00*/  @P3 FMUL.FTZ R166, R65, R166 ;  /* 0x000000a641a63220 */ /* 0x008fe20000410000 */
[----:B------:R-:W-:Y:S02]  /*6c10*/  @P3 PRMT R74, R245, 0x7610, R74 ;  /* 0x00007610f54a3816 */ /* 0x000fe4000000004a */
[----:B------:R-:W-:-:S02]  /*6c20*/  @P3 PRMT R73, R6, 0x7610, R73 ;  /* 0x0000761006493816 */ /* 0x000fc40000000049 */
[----:B------:R-:W-:Y:S02]  /*6c30*/  @P3 F2FP.BF16.F32.PACK_AB R166, RZ, R166 ;  /* 0x000000a6ffa6323e */ /* 0x000fe400000010ff */
[----:B------:R-:W-:Y:S01]  /*6c40*/  @P3 PRMT R73, R73, 0x5410, R7 ;  /* 0x0000541049493816 */ /* 0x000fe20000000007 */
[----:B----4-:R-:W-:Y:S01]  /*6c50*/  @P3 FMUL.FTZ R167, R66, R167 ;  /* 0x000000a742a73220 */ /* 0x010fe20000410000 */
        /* <DEDUP_REMOVED lines=8> */
.L_x_7141:
[----:B------:R-:W1:Y:S01]  /*6ce0*/  @P3 LDC R248, c[0x0][0x40c] ;  /* 0x00010300fff83b82 */ /* 0x000e620000000800 */
[-CC-:B0-----:R-:W-:Y:S01]  /*6cf0*/  @P2 FFMA.FTZ R7, R184, R5.reuse, R246.reuse ;  /* 0x00000005b8072223 */ /* 0x181fe200000100f6 */
[----:B------:R-:W-:Y:S01]  /*6d00*/  MOV R166, R144 ;  /* 0x0000009000a67202 */ /* 0x000fe20000000f00 */
[----:B------:R-:W-:Y:S01]  /*6d10*/  @P2 FFMA.FTZ R6, R186, R5, R246 ;  /* 0x00000005ba062223 */ /* 0x000fe200000100f6 */
[----:B------:R-:W-:Y:S01]  /*6d20*/  MOV R167, R145 ;  /* 0x0000009100a77202 */ /* 0x000fe20000000f00 */
[----:B------:R-:W-:Y:S02]  /*6d30*/  @P2 FADD.FTZ R7, R176, -R7 ;  /* 0x80000007b0072221 */ /* 0x000fe40000010000 */
[----:B------:R-:W-:Y:S01]  /*6d40*/  @P2 FADD.FTZ R247, R177, -R6 ;  /* 0x80000006b1f72221 */ /* 0x000fe20000010000 */
[----:B------:R-:W0:Y:S01]  /*6d50*/  @P3 LDC R245, c[0x0][0x40c] ;  /* 0x00010300fff53b82 */ /* 0x000e220000000800 */
[----:B------:R-:W-:Y:S01]  /*6d60*/  @P2 FFMA.FTZ R166, R4, R7, R144 ;  /* 0x0000000704a62223 */ /* 0x000fe20000010090 */
[-CC-:B------:R-:W-:Y:S01]  /*6d70*/  @P2 FFMA.FTZ R7, R185, R5.reuse, R246.reuse ;  /* 0x00000005b9072223 */ /* 0x180fe200000100f6 */
[----:B------:R-:W-:-:S03]  /*6d80*/  @P2 FFMA.FTZ R6, R187, R5, R246 ;  /* 0x00000005bb062223 */ /* 0x000fc600000100f6 */
[----:B------:R-:W-:-:S04]  /*6d90*/  @P2 FADD.FTZ R7, R232, -R7 ;  /* 0x80000007e8072221 */ /* 0x000fc80000010000 */
[C---:B------:R-:W-:Y:S01]  /*6da0*/  @P2 FFMA.FTZ R167, R4.reuse, R7, R145 ;  /* 0x0000000704a72223 */ /* 0x040fe20000010091 */
[----:B------:R-:W-:Y:S01]  /*6db0*/  MOV R7, R146 ;  /* 0x0000009200077202 */ /* 0x000fe20000000f00 */
[C---:B------:R-:W-:Y:S01]  /*6dc0*/  @P2 FFMA.FTZ R7, R4.reuse, R247, R146 ;  /* 0x000000f704072223 */ /* 0x040fe20000010092 */
[----:B------:R-:W-:Y:S01]  /*6dd0*/  @P2 FADD.FTZ R247, R233, -R6 ;  /* 0x80000006e9f72221 */ /* 0x000fe20000010000 */
[----:B------:R-:W-:Y:S01]  /*6de0*/  MOV R6, R147 ;  /* 0x0000009300067202 */ /* 0x000fe20000000f00 */
[----:B-1----:R-:W-:Y:S02]  /*6df0*/  @P3 FMUL.FTZ R167, R167, R248 ;  /* 0x000000f8a7a73220 */ /* 0x002fe40000410000 */
[----:B------:R-:W-:Y:S01]  /*6e00*/  @P2 FFMA.FTZ R6, R4, R247, R147 ;  /* 0x000000f704062223 */ /* 0x000fe20000010093 */
[----:B------:R-:W1:Y:S01]  /*6e10*/  @P3 LDC R248, c[0x0][0x40c] ;  /* 0x00010300fff83b82 */ /* 0x000e620000000800 */
[--C-:B------:R-:W-:Y:S01]  /*6e20*/  @P2 FFMA.FTZ R247, R216, R5, R246.reuse ;  /* 0x00000005d8f72223 */ /* 0x100fe200000100f6 */
[----:B------:R-:W-:Y:S01]  /*6e30*/  @P3 F2FP.BF16.F32.PACK_AB R249, RZ, R167 ;  /* 0x000000a7fff9323e */ /* 0x000fe200000010ff */
[----:B------:R-:W-:-:S02]  /*6e40*/  @P2 FFMA.FTZ R167, R217, R5, R246 ;  /* 0x00000005d9a72223 */ /* 0x000fc400000100f6 */
        /* <DEDUP_REMOVED lines=42> */
.L_x_7140:
        /* <DEDUP_REMOVED lines=44> */
.L_x_7145:
[----:B------:R-:W-:Y:S05]  /*73b0*/  BSYNC.RECONVERGENT B2 ;  /* 0x0000000000027941 */ /* 0x000fea0003800200 */
.L_x_7144:
        /* <DEDUP_REMOVED lines=10> */
.L_x_7147:
[----:B------:R-:W-:Y:S05]  /*7460*/  BSYNC.RECONVERGENT B2 ;  /* 0x0000000000027941 */ /* 0x000fea0003800200 */
.L_x_7146:
        /* <DEDUP_REMOVED lines=10> */
.L_x_7149:
[----:B------:R-:W-:Y:S05]  /*7510*/  BSYNC.RECONVERGENT B2 ;  /* 0x0000000000027941 */ /* 0x000fea0003800200 */
.L_x_7148:
        /* <DEDUP_REMOVED lines=10> */
.L_x_7151:
[----:B------:R-:W-:Y:S05]  /*75c0*/  BSYNC.RECONVERGENT B2 ;  /* 0x0000000000027941 */ /* 0x000fea0003800200 */
.L_x_7150:
        /* <DEDUP_REMOVED lines=10> */
.L_x_7153:
[----:B------:R-:W-:Y:S05]  /*7670*/  BSYNC.RECONVERGENT B2 ;  /* 0x0000000000027941 */ /* 0x000fea0003800200 */
.L_x_7152:
        /* <DEDUP_REMOVED lines=10> */
.L_x_7155:
[----:B------:R-:W-:Y:S05]  /*7720*/  BSYNC.RECONVERGENT B2 ;  /* 0x0000000000027941 */ /* 0x000fea0003800200 */
.L_x_7154:
        /* <DEDUP_REMOVED lines=10> */
.L_x_7157:
[----:B------:R-:W-:Y:S05]  /*77d0*/  BSYNC.RECONVERGENT B2 ;  /* 0x0000000000027941 */ /* 0x000fea0003800200 */
.L_x_7156:
[----:B------:R-:W-:Y:S05]  /*77e0*/  @!P3 BRA `(.L_x_7142) ;  /* 0x000000040068b947 */ /* 0x000fea0003800000 */
[----:B------:R-:W-:-:S05]  /*77f0*/  FMUL.FTZ R6, R67, UR13 ;  /* 0x0000000d43067c20 */ /* 0x000fca0008410000 */
[----:B------:R-:W-:-:S04]  /*7800*/  F2FP.BF16.F32.PACK_AB R6, RZ, R6 ;  /* 0x00000006ff06723e */ /* 0x000fc800000010ff */
[----:B------:R-:W-:Y:S01]  /*7810*/  PRMT R75, R75, 0x5410, R6 ;  /* 0x000054104b4b7816 */ /* 0x000fe20000000006 */
[----:B------:R-:W-:Y:S06]  /*7820*/  BRA `(.L_x_7142) ;  /* 0x0000000400587947 */ /* 0x000fec0003800000 */
.L_x_7143:
        /* <DEDUP_REMOVED lines=10> */
.L_x_7159:
[----:B------:R-:W-:Y:S05]  /*78d0*/  BSYNC.RECONVERGENT B2 ;  /* 0x0000000000027941 */ /* 0x000fea0003800200 */
.L_x_7158:
        /* <DEDUP_REMOVED lines=10> */
.L_x_7161:
[----:B------:R-:W-:Y:S05]  /*7980*/  BSYNC.RECONVERGENT B2 ;  /* 0x0000000000027941 */ /* 0x000fea0003800200 */
.L_x_7160:
        /* <DEDUP_REMOVED lines=10> */
.L_x_7163:
[----:B------:R-:W-:Y:S05]  /*7a30*/  BSYNC.RECONVERGENT B2 ;  /* 0x0000000000027941 */ /* 0x000fea0003800200 */
.L_x_7162:
        /* <DEDUP_REMOVED lines=10> */
.L_x_7165:
[----:B------:R-:W-:Y:S05]  /*7ae0*/  BSYNC.RECONVERGENT B2 ;  /* 0x0000000000027941 */ /* 0x000fea0003800200 */
.L_x_7164:
        /* <DEDUP_REMOVED lines=10> */
.L_x_7167:
[----:B------:R-:W-:Y:S05]  /*7b90*/  BSYNC.RECONVERGENT B2 ;  /* 0x0000000000027941 */ /* 0x000fea0003800200 */
.L_x_7166:
        /* <DEDUP_REMOVED lines=10> */
.L_x_7169:
[----:B------:R-:W-:Y:S05]  /*7c40*/  BSYNC.RECONVERGENT B2 ;  /* 0x0000000000027941 */ /* 0x000fea0003800200 */
.L_x_7168:
        /* <DEDUP_REMOVED lines=10> */
.L_x_7171:
[----:B------:R-:W-:Y:S05]  /*7cf0*/  BSYNC.RECONVERGENT B2 ;  /* 0x0000000000027941 */ /* 0x000fea0003800200 */
.L_x_7170:
        /* <DEDUP_REMOVED lines=9> */
.L_x_7142:
[----:B------:R-:W-:Y:S05]  /*7d90*/  BSYNC.RECONVERGENT B1 ;  /* 0x0000000000017941 */ /* 0x000fea0003800200 */
.L_x_7139:
        /* <DEDUP_REMOVED lines=21> */
[-CC-:B------:R-:W-:Y:S01]  /*7ef0*/  @P2 FFMA.FTZ R7, R209, R5.reuse, R246.reuse ;  /* 0x00000005d1072223 */ /* 0x180fe200000100f6 */
[----:B------:R-:W-:Y:S01]  /*7f00*/  @P2 FFMA.FTZ R14, R210, R5, R246 ;  /* 0x00000005d20e2223 */ /* 0x000fe200000100f6 */
[----:B------:R-:W-:Y:S01]  /*7f10*/  MOV R15, R155 ;  /* 0x0000009b000f7202 */ /* 0x000fe20000000f00 */
[----:B------:R-:W-:Y:S01]  /*7f20*/  @P2 FADD.FTZ R167, R238, -R167 ;  /* 0x800000a7eea72221 */ /* 0x000fe20000010000 */
[C---:B------:R-:W-:Y:S01]  /*7f30*/  @P2 FFMA.FTZ R15, R4.reuse, R64, R155 ;  /* 0x00000040040f2223 */ /* 0x040fe2000001009b */
[----:B------:R-:W-:Y:S01]  /*7f40*/  MOV R67, R159 ;  /* 0x0000009f00437202 */ /* 0x000fe20000000f00 */
[C---:B------:R-:W-:Y:S01]  /*7f50*/  @P2 FFMA.FTZ R67, R4.reuse, R6, R159 ;  /* 0x0000000604432223 */ /* 0x040fe2000001009f */
[----:B------:R-:W-:Y:S01]  /*7f60*/  MOV R12, R152 ;  /* 0x00000098000c7202 */ /* 0x000fe20000000f00 */
[C---:B------:R-:W-:Y:S01]  /*7f70*/  @P2 FFMA.FTZ R12, R4.reuse, R3, R152 ;  /* 0x00000003040c2223 */ /* 0x040fe20000010098 */
[----:B------:R-:W-:Y:S01]  /*7f80*/  MOV R64, R156 ;  /* 0x0000009c00407202 */ /* 0x000fe20000000f00 */
[----:B------:R-:W-:Y:S01]  /*7f90*/  @P2 FFMA.FTZ R64, R4, R65, R156 ;  /* 0x0000004104402223 */ /* 0x000fe2000001009c */
[----:B------:R-:W-:Y:S01]  /*7fa0*/  @P2 FADD.FTZ R6, R236, -R7 ;  /* 0x80000007ec062221 */ /* 0x000fe20000010000 */
[----:B------:R-:W-:Y:S01]  /*7fb0*/  @P2 FADD.FTZ R3, R181, -R14 ;  /* 0x8000000eb5032221 */ /* 0x000fe20000010000 */
[----:B------:R-:W-:Y:S01]  /*7fc0*/  MOV R65, R157 ;  /* 0x0000009d00417202 */ /* 0x000fe20000000f00 */
[----:B------:R-:W-:Y:S01]  /*7fd0*/  @P2 FFMA.FTZ R246, R190, R5, R246 ;  /* 0x00000005bef62223 */ /* 0x000fe200000100f6 */
[----:B------:R-:W0:Y:S01]  /*7fe0*/  @P3 LDC R166, c[0x0][0x40c] ;  /* 0x00010300ffa63b82 */ /* 0x000e220000000800 */
[C---:B------:R-:W-:Y:S01]  /*7ff0*/  @P2 FFMA.FTZ R65, R4.reuse, R167, R157 ;  /* 0x000000a704412223 */ /* 0x040fe2000001009d */
[----:B------:R-:W-:Y:S01]  /*8000*/  MOV R13, R153 ;  /* 0x00000099000d7202 */ /* 0x000fe20000000f00 */
[C---:B------:R-:W-:Y:S01]  /*8010*/  @P2 FFMA.FTZ R13, R4.reuse, R6, R153 ;  /* 0x00000006040d2223 */ /* 0x040fe20000010099 */
[----:B------:R-:W-:Y:S01]  /*8020*/  MOV R14, R154 ;  /* 0x0000009a000e7202 */ /* 0x000fe20000000f00 */
[C---:B------:R-:W-:Y:S01]  /*8030*/  @P2 FFMA.FTZ R14, R4.reuse, R3, R154 ;  /* 0x00000003040e2223 */ /* 0x040fe2000001009a */
        /* <DEDUP_REMOVED lines=9> */
[----:B-1----:R-:W-:-:S05]  /*80d0*/  @P3 FMUL.FTZ R4, R12, R245 ;  /* 0x000000f50c043220 */ /* 0x002fca0000410000 */
        /* <DEDUP_REMOVED lines=8> */
[----:B------:R-:W-:Y:S02]  /*8160*/  @P3 PRMT R72, R72, 0x5410, R7 ;  /* 0x0000541048483816 */ /* 0x000fe40000000007 */
        /* <DEDUP_REMOVED lines=16> */
.L_x_7174:
[-CC-:B------:R-:W-:Y:S01]  /*8270*/  @P2 FFMA.FTZ R3, R208, R5.reuse, R246.reuse ;  /* 0x00000005d0032223 */ /* 0x180fe200000100f6 */
[----:B0-----:R-:W-:Y:S01]  /*8280*/  MOV R7, R152 ;  /* 0x0000009800077202 */ /* 0x001fe20000000f00 */
[----:B------:R-:W-:Y:S01]  /*8290*/  @P2 FFMA.FTZ R6, R210, R5, R246 ;  /* 0x00000005d2062223 */ /* 0x000fe200000100f6 */
[----:B------:R-:W-:Y:S01]  /*82a0*/  MOV R167, R153 ;  /* 0x0000009900a77202 */ /* 0x000fe20000000f00 */
[----:B------:R-:W-:Y:S01]  /*82b0*/  @P2 FADD.FTZ R3, R180, -R3 ;  /* 0x80000003b4032221 */ /* 0x000fe20000010000 */
[----:B------:R-:W-:Y:S01]  /*82c0*/  MOV R166, R154 ;  /* 0x0000009a00a67202 */ /* 0x000fe20000000f00 */
[----:B------:R-:W0:Y:S02]  /*82d0*/  @P3 LDC R248, c[0x0][0x40c] ;  /* 0x00010300fff83b82 */ /* 0x000e240000000800 */
[----:B------:R-:W-:Y:S01]  /*82e0*/  @P2 FFMA.FTZ R7, R4, R3, R152 ;  /* 0x0000000304072223 */ /* 0x000fe20000010098 */
[----:B------:R-:W-:-:S04]  /*82f0*/  @P2 FFMA.FTZ R3, R209, R5, R246 ;  /* 0x00000005d1032223 */ /* 0x000fc800000100f6 */
[----:B------:R-:W-:Y:S01]  /*8300*/  @P2 FADD.FTZ R3, R236, -R3 ;  /* 0x80000003ec032221 */ /* 0x000fe20000010000 */
[----:B------:R-:W1:Y:S03]  /*8310*/  @P3 LDC R250, c[0x0][0x40c] ;  /* 0x00010300fffa3b82 */ /* 0x000e660000000800 */
[----:B------:R-:W-:Y:S01]  /*8320*/  @P2 FFMA.FTZ R167, R4, R3, R153 ;  /* 0x0000000304a72223 */ /* 0x000fe20000010099 */
[----:B------:R-:W-:Y:S01]  /*8330*/  @P2 FADD.FTZ R3, R181, -R6 ;  /* 0x80000006b5032221 */ /* 0x000fe20000010000 */
[----:B------:R-:W-:-:S03]  /*8340*/  @P2 FFMA.FTZ R6, R237, R5, R246 ;  /* 0x00000005ed062223 */ /* 0x000fc600000100f6 */
[----:B------:R-:W-:Y:S01]  /*8350*/  @P2 FFMA.FTZ R166, R4, R3, R154 ;  /* 0x0000000304a62223 */ /* 0x000fe2000001009a */
[----:B------:R-:W-:Y:S01]  /*8360*/  @P2 FADD.FTZ R3, R211, -R6 ;  /* 0x80000006d3032221 */ /* 0x000fe20000010000 */
[----:B------:R-:W-:-:S03]  /*8370*/  MOV R6, R155 ;  /* 0x0000009b00067202 */ /* 0x000fc60000000f00 */
[----:B------:R-:W-:Y:S01]  /*8380*/  @P2 FFMA.FTZ R6, R4, R3, R155 ;  /* 0x0000000304062223 */ /* 0x000fe2000001009b */
[-CC-:B------:R-:W-:Y:S01]  /*8390*/  @P2 FFMA.FTZ R3, R188, R5.reuse, R246.reuse ;  /* 0x00000005bc032223 */ /* 0x180fe200000100f6 */
[----:B0-----:R-:W-:Y:S01]  /*83a0*/  @P3 FMUL.FTZ R247, R7, R248 ;  /* 0x000000f807f73220 */ /* 0x001fe20000410000 */
[----:B------:R-:W-:Y:S02]  /*83b0*/  @P2 FFMA.FTZ R7, R189, R5, R246 ;  /* 0x00000005bd072223 */ /* 0x000fe400000100f6 */
[----:B------:R-:W-:Y:S01]  /*83c0*/  @P2 FADD.FTZ R245, R182, -R3 ;  /* 0x80000003b6f52221 */ /* 0x000fe20000010000 */
[----:B------:R-:W-:Y:S01]  /*83d0*/  MOV R3, R156 ;  /* 0x0000009c00037202 */ /* 0x000fe20000000f00 */
[----:B------:R-:W-:Y:S02]  /*83e0*/  @P2 FADD.FTZ R248, R238, -R7 ;  /* 0x80000007eef82221 */ /* 0x000fe40000010000 */
[C---:B------:R-:W-:Y:S01]  /*83f0*/  @P2 FFMA.FTZ R3, R4.reuse, R245, R156 ;  /* 0x000000f504032223 */ /* 0x040fe2000001009c */
[----:B------:R-:W-:Y:S01]  /*8400*/  @P3 F2FP.BF16.F32.PACK_AB R247, RZ, R247 ;  /* 0x000000f7fff7323e */ /* 0x000fe200000010ff */
[----:B------:R-:W0:Y:S01]  /*8410*/  @P3 LDC R245, c[0x0][0x40c] ;  /* 0x00010300fff53b82 */ /* 0x000e220000000800 */
[----:B-1----:R-:W-:Y:S01]  /*8420*/  @P3 FMUL.FTZ R167, R167, R250 ;  /* 0x000000faa7a73220 */ /* 0x002fe20000410000 */
[----:B------:R-:W-:Y:S01]  /*8430*/  MOV R7, R157 ;  /* 0x0000009d00077202 */ /* 0x000fe20000000f00 */
[----:B------:R-:W-:Y:S01]  /*8440*/  @P2 FFMA.FTZ R7, R4, R248, R157 ;  /* 0x000000f804072223 */ /* 0x000fe2000001009d */
[----:B------:R-:W-:Y:S01]  /*8450*/  @P2 FFMA.FTZ R250, R190, R5, R246 ;  /* 0x00000005befa2223 */ /* 0x000fe200000100f6 */
[----:B------:R-:W-:-:S02]  /*8460*/  @P3 PRMT R72, R247, 0x7610, R72 ;  /* 0x00007610f7483816 */ /* 0x000fc40000000048 */
[----:B------:R-:W-:Y:S01]  /*8470*/  @P3 F2FP.BF16.F32.PACK_AB R248, RZ, R167 ;  /* 0x000000a7fff8323e */ /* 0x000fe200000010ff */
[----:B------:R-:W-:Y:S01]  /*8480*/  @P2 FADD.FTZ R249, R241, -R250 ;  /* 0x800000faf1f92221 */ /* 0x000fe20000010000 */
[----:B------:R-:W1:Y:S01]  /*8490*/  @P3 LDC R247, c[0x0][0x40c] ;  /* 0x00010300fff73b82 */ /* 0x000e620000000800 */
[----:B------:R-:W-:Y:S02]  /*84a0*/  MOV R167, R158 ;  /* 0x0000009e00a77202 */ /* 0x000fe40000000f00 */
[----:B------:R-:W-:Y:S01]  /*84b0*/  @P3 PRMT R72, R72, 0x5410, R248 ;  /* 0x0000541048483816 */ /* 0x000fe200000000f8 */
[----:B------:R-:W-:-:S04]  /*84c0*/  @P2 FFMA.FTZ R167, R4, R249, R158 ;  /* 0x000000f904a72223 */ /* 0x000fc8000001009e */
[----:B------:R-:W2:Y:S01]  /*84d0*/  @P3 LDC R248, c[0x0][0x40c] ;  /* 0x00010300fff83b82 */ /* 0x000ea20000000800 */
[----:B0-----:R-:W-:-:S07]  /*84e0*/  @P3 FMUL.FTZ R245, R166, R245 ;  /* 0x000000f5a6f53220 */ /* 0x001fce0000410000 */
[----:B------:R-:W0:Y:S01]  /*84f0*/  @P3 LDC R250, c[0x0][0x40c] ;  /* 0x00010300fffa3b82 */ /* 0x000e220000000800 */
[----:B------:R-:W-:-:S07]  /*8500*/  @P3 F2FP.BF16.F32.PACK_AB R245, RZ, R245 ;  /* 0x000000f5fff5323e */ /* 0x000fce00000010ff */
[----:B------:R-:W3:Y:S01]  /*8510*/  @P3 LDC R166, c[0x0][0x40c] ;  /* 0x00010300ffa63b82 */ /* 0x000ee20000000800 */
[----:B-1----:R-:W-:Y:S01]  /*8520*/  @P3 FMUL.FTZ R6, R6, R247 ;  /* 0x000000f706063220 */ /* 0x002fe20000410000 */
[----:B------:R-:W-:-:S04]  /*8530*/  @P3 PRMT R73, R245, 0x7610, R73 ;  /* 0x00007610f5493816 */ /* 0x000fc80000000049 */
[----:B------:R-:W-:Y:S01]  /*8540*/  @P3 F2FP.BF16.F32.PACK_AB R6, RZ, R6 ;  /* 0x00000006ff06323e */ /* 0x000fe200000010ff */
[----:B--2---:R-:W-:-:S03]  /*8550*/  @P3 FMUL.FTZ R7, R7, R248 ;  /* 0x000000f807073220 */ /* 0x004fc60000410000 */
[----:B------:R-:W-:Y:S02]  /*8560*/  @P3 PRMT R73, R73, 0x5410, R6 ;  /* 0x0000541049493816 */ /* 0x000fe40000000006 */
[----:B------:R-:W-:Y:S01]  /*8570*/  @P3 F2FP.BF16.F32.PACK_AB R7, RZ, R7 ;  /* 0x00000007ff07323e */ /* 0x000fe200000010ff */
[----:B---3--:R-:W-:Y:S01]  /*8580*/  @P3 FMUL.FTZ R3, R3, R166 ;  /* 0x000000a603033220 */ /* 0x008fe20000410000 */
[----:B0-----:R-:W-:-:S04]  /*8590*/  @P3 FMUL.FTZ R166, R167, R250 ;  /* 0x000000faa7a63220 */ /* 0x001fc80000410000 */
[----:B------:R-:W-:Y:S02]  /*85a0*/  @P3 F2FP.BF16.F32.PACK_AB R3, RZ, R3 ;  /* 0x00000003ff03323e */ /* 0x000fe400000010ff */
[----:B------:R-:W-:Y:S02]  /*85b0*/  @P3 F2FP.BF16.F32.PACK_AB R166, RZ, R166 ;  /* 0x000000a6ffa6323e */ /* 0x000fe400000010ff */
[----:B------:R-:W-:Y:S02]  /*85c0*/  @P3 PRMT R74, R3, 0x7610, R74 ;  /* 0x00007610034a3816 */ /* 0x000fe4000000004a */
[----:B------:R-:W-:Y:S02]  /*85d0*/  @P3 PRMT R75, R166, 0x7610, R75 ;  /* 0x00007610a64b3816 */ /* 0x000fe4000000004b */
        /* <DEDUP_REMOVED lines=10> */
.L_x_7173:
[----:B------:R-:W-:Y:S05]  /*8680*/  @!P1 BRA `(.L_x_7176) ;  /* 0x0000000400cc9947 */ /* 0x000fea0003800000 */
[----:B------:R-:W-:Y:S01]  /*8690*/  BSSY.RECONVERGENT B2, `(.L_x_7177) ;  /* 0x000000b000027945 */ /* 0x000fe20003800200 */
[----:B------:R-:W-:-:S03]  /*86a0*/  ISETP.GT.AND P0, PT, R3, RZ, PT ;  /* 0x000000ff0300720c */ /* 0x000fc60003f04270 */
[----:B------:R-:W-:Y:S10]  /*86b0*/  @!P3 BRA `(.L_x_7178) ;  /* 0x000000000020b947 */ /* 0x000ff40003800000 */
        /* <DEDUP_REMOVED lines=8> */
.L_x_7178:
[----:B------:R-:W-:Y:S05]  /*8740*/  BSYNC.RECONVERGENT B2 ;  /* 0x0000000000027941 */ /* 0x000fea0003800200 */
.L_x_7177:
        /* <DEDUP_REMOVED lines=10> */
.L_x_7180:
[----:B------:R-:W-:Y:S05]  /*87f0*/  BSYNC.RECONVERGENT B2 ;  /* 0x0000000000027941 */ /* 0x000fea0003800200 */
.L_x_7179:
        /* <DEDUP_REMOVED lines=10> */
.L_x_7182:
[----:B------:R-:W-:Y:S05]  /*88a0*/  BSYNC.RECONVERGENT B2 ;  /* 0x0000000000027941 */ /* 0x000fea0003800200 */
.L_x_7181:
        /* <DEDUP_REMOVED lines=10> */
.L_x_7184:
[----:B------:R-:W-:Y:S05]  /*8950*/  BSYNC.RECONVERGENT B2 ;  /* 0x0000000000027941 */ /* 0x000fea0003800200 */
.L_x_7183:
        /* <DEDUP_REMOVED lines=10> */
.L_x_7186:
[----:B------:R-:W-:Y:S05]  /*8a00*/  BSYNC.RECONVERGENT B2 ;  /* 0x0000000000027941 */ /* 0x000fea0003800200 */
.L_x_7185:
        /* <DEDUP_REMOVED lines=10> */
.L_x_7188:
[----:B------:R-:W-:Y:S05]  /*8ab0*/  BSYNC.RECONVERGENT B2 ;  /* 0x0000000000027941 */ /* 0x000fea0003800200 */
.L_x_7187:
        /* <DEDUP_REMOVED lines=10> */
.L_x_7190:
[----:B------:R-:W-:Y:S05]  /*8b60*/  BSYNC.RECONVERGENT B2 ;  /* 0x0000000000027941 */ /* 0x000fea0003800200 */
.L_x_7189:
        /* <DEDUP_REMOVED lines=37> */
.L_x_7176:
        /* <DEDUP_REMOVED lines=11> */
.L_x_7192:
[----:B------:R-:W-:Y:S05]  /*8e70*/  BSYNC.RECONVERGENT B2 ;  /* 0x0000000000027941 */ /* 0x000fea0003800200 */
.L_x_7191:
        /* <DEDUP_REMOVED lines=10> */
.L_x_7194:
[----:B------:R-:W-:Y:S05]  /*8f20*/  BSYNC.RECONVERGENT B2 ;  /* 0x0000000000027941 */ /* 0x000fea0003800200 */
.L_x_7193:
        /* <DEDUP_REMOVED lines=10> */
.L_x_7196:
[----:B------:R-:W-:Y:S05]  /*8fd0*/  BSYNC.RECONVERGENT B2 ;  /* 0x0000000000027941 */ /* 0x000fea0003800200 */
.L_x_7195:
        /* <DEDUP_REMOVED lines=10> */
.L_x_7198:
[----:B------:R-:W-:Y:S05]  /*9080*/  BSYNC.RECONVERGENT B2 ;  /* 0x0000000000027941 */ /* 0x000fea0003800200 */
.L_x_7197:
        /* <DEDUP_REMOVED lines=10> */
.L_x_7200:
[----:B------:R-:W-:Y:S05]  /*9130*/  BSYNC.RECONVERGENT B2 ;  /* 0x0000000000027941 */ /* 0x000fea0003800200 */
.L_x_7199:
        /* <DEDUP_REMOVED lines=10> */
.L_x_7202:
[----:B------:R-:W-:Y:S05]  /*91e0*/  BSYNC.RECONVERGENT B2 ;  /* 0x0000000000027941 */ /* 0x000fea0003800200 */
.L_x_7201:
        /* <DEDUP_REMOVED lines=11> */
.L_x_7204:
[----:B------:R-:W-:Y:S05]  /*92a0*/  BSYNC.RECONVERGENT B2 ;  /* 0x0000000000027941 */ /* 0x000fea0003800200 */
.L_x_7203:
[----:B------:R-:W-:Y:S01]  /*92b0*/  FADD.FTZ R5, R239, -R166 ;  /* 0x800000a6ef057221 */ /* 0x000fe20000010000 */
[----:B------:R-:W-:-:S03]  /*92c0*/  ISETP.GT.AND P0, PT, R3, RZ, PT ;  /* 0x000000ff0300720c */ /* 0x000fc60003f04270 */
[----:B------:R-:W-:-:S05]  /*92d0*/  FMUL.FTZ R5, R4, R5 ;  /* 0x0000000504057220 */ /* 0x000fca0000410000 */
[----:B------:R-:W-:-:S05]  /*92e0*/  FSEL R5, R5, RZ, P0 ;  /* 0x000000ff05057208 */ /* 0x000fca0000000000 */
[----:B0-----:R-:W-:-:S05]  /*92f0*/  @P3 FMUL.FTZ R6, R5, R6 ;  /* 0x0000000605063220 */ /* 0x001fca0000410000 */
[----:B------:R-:W-:-:S04]  /*9300*/  @P3 F2FP.BF16.F32.PACK_AB R6, RZ, R6 ;  /* 0x00000006ff06323e */ /* 0x000fc800000010ff */
[----:B------:R-:W-:-:S07]  /*9310*/  @P3 PRMT R75, R75, 0x5410, R6 ;  /* 0x000054104b4b3816 */ /* 0x000fce0000000006 */
.L_x_7175:
[----:B------:R-:W-:Y:S05]  /*9320*/  BSYNC.RECONVERGENT B1 ;  /* 0x0000000000017941 */ /* 0x000fea0003800200 */
.L_x_7172:
[----:B------:R-:W0:Y:S01]  /*9330*/  @P1 LDC.64 R166, c[0x0][0x478] ;  /* 0x00011e00ffa61b82 */ /* 0x000e220000000a00 */
[----:B------:R-:W-:Y:S02]  /*9340*/  @P1 IADD3 R3, PT, PT, R244, 0x80, RZ ;  /* 0x00000080f4031810 */ /* 0x000fe40007ffe0ff */
[----:B------:R-:W-:-:S05]  /*9350*/  @P3 IADD3 R245, PT, PT, R242, 0x80, RZ ;  /* 0x00000080f2f53810 */ /* 0x000fca0007ffe0ff */
[----:B------:R-:W1:Y:S08]  /*9360*/  @P3 LDC.64 R6, c[0x0][0x468] ;  /* 0x00011a00ff063b82 */ /* 0x000e700000000a00 */
[----:B------:R-:W2:Y:S01]  /*9370*/  LDC.64 R4, c[0x0][0x380] ;  /* 0x0000e000ff047b82 */ /* 0x000ea20000000a00 */
[----:B0-----:R-:W-:-:S05]  /*9380*/  @P1 IMAD.WIDE.U32 R166, R3, 0x20, R166 ;  /* 0x0000002003a61825 */ /* 0x001fca00078e00a6 */
[----:B------:R3:W-:Y:S01]  /*9390*/  @P1 STG.E.128 desc[UR6][R166.64], R12 ;  /* 0x0000000ca6001986 */ /* 0x0007e2000c101d06 */
[----:B-1----:R-:W-:-:S03]  /*93a0*/  @P3 IMAD.WIDE.U32 R6, R245, 0x10, R6 ;  /* 0x00000010f5063825 */ /* 0x002fc600078e0006 */
[----:B------:R3:W-:Y:S04]  /*93b0*/  @P1 STG.E.128 desc[UR6][R166.64+0x10], R64 ;  /* 0x00001040a6001986 */ /* 0x0007e8000c101d06 */
[----:B------:R3:W-:Y:S01]  /*93c0*/  @P3 STG.E.128 desc[UR6][R6.64], R72 ;  /* 0x0000004806003986 */ /* 0x0007e2000c101d06 */
[----:B--2---:R-:W-:-:S04]  /*93d0*/  LEA R2, R4, R2, 0x2 ;  /* 0x0000000204027211 */ /* 0x004fc800078e10ff */
[----:B------:R-:W-:-:S13]  /*93e0*/  ISETP.GE.AND P0, PT, R2, R5, PT ;  /* 0x000000050200720c */ /* 0x000fda0003f06270 */
[----:B---3--:R-:W-:Y:S05]  /*93f0*/  @!P0 BRA `(.L_x_7205) ;  /* 0xffffff70000c8947 */ /* 0x008fea000383ffff */
.L_x_7035:
[----:B------:R-:W-:Y:S05]  /*9400*/  BSYNC B0 ;  /* 0x0000000000007941 */ /* 0x000fea0003800000 */
.L_x_7034:
        /* <DEDUP_REMOVED lines=70> */
[----:B------:R-:W-:Y:S01]  /*9870*/  FADD.FTZ R6, R6, R25 ;  /* 0x0000001906067221 */ /* 0x000fe20000010000 */
[----:B------:R-:W-:Y:S02]  /*9880*/  FADD.FTZ R7, RZ, R7 ;  /* 0x00000007ff077221 */ /* 0x000fe40000010000 */
[----:B------:R-:W5:Y:S01]  /*9890*/  LDS R48, [R0+0x3e00] ;  /* 0x003e000000307984 */ /* 0x000f620000000800 */
[----:B------:R-:W-:Y:S01]  /*98a0*/  FADD.FTZ R9, R9, R26 ;  /* 0x0000001a09097221 */ /* 0x000fe20000010000 */
[----:B------:R-:W-:-:S02]  /*98b0*/  FADD.FTZ R7, R7, R24 ;  /* 0x0000001807077221 */ /* 0x000fc40000010000 */
        /* <DEDUP_REMOVED lines=34> */
[----:B------:R0:W-:Y:S04]  /*9ae0*/  STS.128 [R243+0xc10], R16 ;  /* 0x000c1010f3007388 */ /* 0x0001e80000000c00 */
[----:B------:R-:W-:Y:S04]  /*9af0*/  STS.128 [R243+0x1000], R88 ;  /* 0x00100058f3007388 */ /* 0x000fe80000000c00 */
[----:B------:R-:W-:Y:S01]  /*9b00*/  STS.128 [R243+0x1010], R80 ;  /* 0x00101050f3007388 */ /* 0x000fe20000000c00 */
[----:B------:R-:W-:Y:S08]  /*9b10*/  BAR.SYNC.DEFER_BLOCKING 0x0 ;  /* 0x0000000000007b1d */ /* 0x000ff00000010000 */
[----:B0-----:R-:W0:Y:S01]  /*9b20*/  LDC R18, c[0x0][0x388] ;  /* 0x0000e200ff127b82 */ /* 0x001e220000000800 */
[----:B------:R-:W1:Y:S04]  /*9b30*/  LDS R21, [R0+0x200] ;  /* 0x0002000000157984 */ /* 0x000e680000000800 */
[----:B------:R-:W2:Y:S01]  /*9b40*/  LDS R12, [R0+0x1600] ;  /* 0x00160000000c7984 */ /* 0x000ea20000000800 */
[----:B0-----:R-:W-:-:S03]  /*9b50*/  IMAD R18, R18, UR4, RZ ;  /* 0x0000000412127c24 */ /* 0x001fc6000f8e02ff */
[----:B------:R-:W0:Y:S02]  /*9b60*/  LDS R19, [R0+0x2a00] ;  /* 0x002a000000137984 */ /* 0x000e240000000800 */
[----:B------:R-:W-:Y:S02]  /*9b70*/  IADD3 R183, P0, PT, R18, R183, RZ ;  /* 0x000000b712b77210 */ /* 0x000fe40007f1e0ff */
[----:B------:R-:W3:Y:S02]  /*9b80*/  LDS R20, [R0] ;  /* 0x0000000000147984 */ /* 0x000ee40000000800 */
[----:B------:R-:W-:Y:S02]  /*9b90*/  IADD3.X R2, PT, PT, RZ, RZ, RZ, P0, !PT ;  /* 0x000000ffff027210 */ /* 0x000fe400007fe4ff */
[----:B------:R-:W4:Y:S01]  /*9ba0*/  LDS R23, [R0+0x1400] ;  /* 0x0014000000177984 */ /* 0x000f220000000800 */
[----:B------:R-:W-:-:S03]  /*9bb0*/  SHF.L.U32 R4, R183, 0x2, RZ ;  /* 0x00000002b7047819 */ /* 0x000fc600000006ff */
[----:B------:R-:W5:Y:S04]  /*9bc0*/  LDS R17, [R0+0x2800] ;  /* 0x0028000000117984 */ /* 0x000f680000000800 */
[----:B------:R-:W5:Y:S04]  /*9bd0*/  LDS R16, [R0+0x3c00] ;  /* 0x003c000000107984 */ /* 0x000f680000000800 */
[----:B------:R-:W5:Y:S04]  /*9be0*/  LDS R14, [R0+0x3e00] ;  /* 0x003e0000000e7984 */ /* 0x000f680000000800 */
[----:B------:R-:W5:Y:S04]  /*9bf0*/  LDS R6, [R0+0x400] ;  /* 0x0004000000067984 */ /* 0x000f680000000800 */
[----:B------:R-:W-:Y:S01]  /*9c00*/  LDS R33, [R0+0x2c00] ;  /* 0x002c000000217984 */ /* 0x000fe20000000800 */
[----:B-1----:R-:W-:-:S03]  /*9c10*/  FADD.FTZ R21, RZ, R21 ;  /* 0x00000015ff157221 */ /* 0x002fc60000010000 */
[----:B------:R-:W1:Y:S01]  /*9c20*/  LDS R8, [R0+0x600] ;  /* 0x0006000000087984 */ /* 0x000e620000000800 */
[----:B--2---:R-:W-:-:S03]  /*9c30*/  FADD.FTZ R12, R21, R12 ;  /* 0x0000000c150c7221 */ /* 0x004fc60000010000 */
[----:B------:R-:W2:Y:S01]  /*9c40*/  LDS R10, [R0+0x800] ;  /* 0x00080000000a7984 */ /* 0x000ea20000000800 */
[----:B0-----:R-:W-:-:S03]  /*9c50*/  FADD.FTZ R5, R12, R19 ;  /* 0x000000130c057221 */ /* 0x001fc60000010000 */
[----:B------:R-:W0:Y:S01]  /*9c60*/  LDS R21, [R0+0x1a00] ;  /* 0x001a000000157984 */ /* 0x000e220000000800 */
[----:B---3--:R-:W-:-:S03]  /*9c70*/  FADD.FTZ R20, RZ, R20 ;  /* 0x00000014ff147221 */ /* 0x008fc60000010000 */
[----:B------:R-:W3:Y:S01]  /*9c80*/  LDS R19, [R0+0x1800] ;  /* 0x0018000000137984 */ /* 0x000ee20000000800 */
[----:B----4-:R-:W-:-:S03]  /*9c90*/  FADD.FTZ R20, R20, R23 ;  /* 0x0000001714147221 */ /* 0x010fc60000010000 */
[----:B------:R-:W4:Y:S01]  /*9ca0*/  LDS R12, [R0+0xa00] ;  /* 0x000a0000000c7984 */ /* 0x000f220000000800 */
[----:B-----5:R-:W-:-:S03]  /*9cb0*/  FADD.FTZ R17, R20, R17 ;  /* 0x0000001114117221 */ /* 0x020fc60000010000 */
[----:B------:R-:W5:Y:S01]  /*9cc0*/  LDS R23, [R0+0x1c00] ;  /* 0x001c000000177984 */ /* 0x000f620000000800 */
[----:B------:R-:W-:Y:S01]  /*9cd0*/  FADD.FTZ R31, R17, R16 ;  /* 0x00000010111f7221 */ /* 0x000fe20000010000 */
[----:B------:R-:W-:Y:S02]  /*9ce0*/  SHF.L.U64.HI R16, R183, 0x2, R2 ;  /* 0x00000002b7107819 */ /* 0x000fe40000010202 */
[----:B------:R-:W5:Y:S01]  /*9cf0*/  LDS R35, [R0+0x2e00] ;  /* 0x002e000000237984 */ /* 0x000f620000000800 */
[C---:B------:R-:W-:Y:S01]  /*9d00*/  IADD3 R2, P0, PT, R4.reuse, UR18, RZ ;  /* 0x0000001204027c10 */ /* 0x040fe2000ff1e0ff */
[----:B------:R-:W-:Y:S01]  /*9d10*/  FADD.FTZ R45, R5, R14 ;  /* 0x0000000e052d7221 */ /* 0x000fe20000010000 */
[----:B------:R-:W-:Y:S01]  /*9d20*/  IADD3 R4, P1, PT, R4, UR16, RZ ;  /* 0x0000001004047c10 */ /* 0x000fe2000ff3e0ff */
[----:B------:R-:W5:Y:S01]  /*9d30*/  LDS R14, [R0+0xc00] ;  /* 0x000c0000000e7984 */ /* 0x000f620000000800 */
[C---:B------:R-:W-:Y:S01]  /*9d40*/  IADD3.X R3, PT, PT, R16.reuse, UR19, RZ, P0, !PT ;  /* 0x0000001310037c10 */ /* 0x040fe200087fe4ff */
[----:B------:R-:W-:Y:S01]  /*9d50*/  FADD.FTZ R6, RZ, R6 ;  /* 0x00000006ff067221 */ /* 0x000fe20000010000 */
[----:B------:R-:W-:Y:S01]  /*9d60*/  IADD3.X R5, PT, PT, R16, UR17, RZ, P1, !PT ;  /* 0x0000001110057c10 */ /* 0x000fe20008ffe4ff */
[----:B------:R-:W5:Y:S04]  /*9d70*/  LDS R25, [R0+0x1e00] ;  /* 0x001e000000197984 */ /* 0x000f680000000800 */
[----:B------:R-:W5:Y:S01]  /*9d80*/  LDS R16, [R0+0xe00] ;  /* 0x000e000000107984 */ /* 0x000f620000000800 */
[----:B-1----:R-:W-:-:S03]  /*9d90*/  FADD.FTZ R8, RZ, R8 ;  /* 0x00000008ff087221 */ /* 0x002fc60000010000 */
        /* <DEDUP_REMOVED lines=8> */
[----:B------:R-:W3:Y:S01]  /*9e20*/  LDS R53, [R0+0x4200] ;  /* 0x0042000000357984 */ /* 0x000ee20000000800 */
[----:B----4-:R-:W-:Y:S01]  /*9e30*/  FADD.FTZ R12, RZ, R12 ;  /* 0x0000000cff0c7221 */ /* 0x010fe20000010000 */
[----:B-----5:R-:W-:Y:S02]  /*9e40*/  FADD.FTZ R10, R10, R23 ;  /* 0x000000170a0a7221 */ /* 0x020fe40000010000 */
[----:B------:R-:W4:Y:S04]  /*9e50*/  LDS R39, [R0+0x3200] ;  /* 0x0032000000277984 */ /* 0x000f280000000800 */
        /* <DEDUP_REMOVED lines=9> */
[----:B-1----:R-:W-:-:S03]  /*9ef0*/  FADD.FTZ R47, R6, R47 ;  /* 0x0000002f062f7221 */ /* 0x002fc60000010000 */
[----:B------:R-:W-:Y:S01]  /*9f00*/  STG.E desc[UR6][R2.64], R31 ;  /* 0x0000001f02007986 */ /* 0x000fe2000c101906 */
[----:B--2---:R-:W-:-:S03]  /*9f10*/  FADD.FTZ R10, R10, R37 ;  /* 0x000000250a0a7221 */ /* 0x004fc60000010000 */
[----:B------:R-:W1:Y:S01]  /*9f20*/  LDS R63, [R0+0x4600] ;  /* 0x00460000003f7984 */ /* 0x000e620000000800 */
[----:B0-----:R-:W-:-:S03]  /*9f30*/  FADD.FTZ R14, R14, R27 ;  /* 0x0000001b0e0e7221 */ /* 0x001fc60000010000 */
[----:B------:R-:W0:Y:S01]  /*9f40*/  LDS R43, [R0+0x3600] ;  /* 0x00360000002b7984 */ /* 0x000e220000000800 */
[----:B---3--:R-:W-:-:S03]  /*9f50*/  FADD.FTZ R17, RZ, R17 ;  /* 0x00000011ff117221 */ /* 0x008fc60000010000 */
[----:B------:R-:W2:Y:S01]  /*9f60*/  LDS R31, [R0+0x2600] ;  /* 0x00260000001f7984 */ /* 0x000ea20000000800 */
[----:B------:R-:W-:-:S03]  /*9f70*/  FADD.FTZ R53, R8, R53 ;  /* 0x0000003508357221 */ /* 0x000fc60000010000 */
[----:B------:R-:W3:Y:S01]  /*9f80*/  LDS R65, [R0+0x4800] ;  /* 0x0048000000417984 */ /* 0x000ee20000000800 */
[----:B----4-:R-:W-:-:S03]  /*9f90*/  FADD.FTZ R12, R12, R39 ;  /* 0x000000270c0c7221 */ /* 0x010fc60000010000 */
[----:B------:R-:W4:Y:S01]  /*9fa0*/  LDS R22, [R0+0x3800] ;  /* 0x0038000000167984 */ /* 0x000f220000000800 */
[----:B-----5:R-:W-:-:S03]  /*9fb0*/  FADD.FTZ R16, R16, R29 ;  /* 0x0000001d10107221 */ /* 0x020fc60000010000 */
[----:B------:R-:W-:Y:S01]  /*9fc0*/  STG.E desc[UR6][R4.64], R49 ;  /* 0x0000003104007986 */ /* 0x000fe2000c101906 */
[----:B------:R-:W-:-:S03]  /*9fd0*/  FADD.FTZ R18, RZ, R18 ;  /* 0x00000012ff127221 */ /* 0x000fc60000010000 */
        /* <DEDUP_REMOVED lines=8> */
[----:B-1----:R-:W-:-:S03]  /*a060*/  FADD.FTZ R63, R12, R63 ;  /* 0x0000003f0c3f7221 */ /* 0x002fc60000010000 */
[----:B------:R-:W-:Y:S01]  /*a070*/  STG.E desc[UR6][R4.64+0x200], R9 ;  /* 0x0002000904007986 */ /* 0x000fe2000c101906 */
[----:B0-----:R-:W-:-:S03]  /*a080*/  FADD.FTZ R16, R16, R43 ;  /* 0x0000002b10107221 */ /* 0x001fc60000010000 */
        /* <DEDUP_REMOVED lines=24> */
.L_x_7039:
        /* <DEDUP_REMOVED lines=8> */
.L_x_7207:
[----:B------:R-:W-:Y:S05]  /*a290*/  BSYNC B1 ;  /* 0x0000000000017941 */ /* 0x000fea0003800000 */
.L_x_7206:
        /* <DEDUP_REMOVED lines=9> */
.L_x_7208:
[----:B------:R-:W-:Y:S01]  /*a330*/  MOV R252, R245 ;  /* 0x000000f500fc7202 */ /* 0x000fe20000000f00 */
[----:B------:R-:W-:Y:S01]  /*a340*/  HFMA2 R166, -RZ, RZ, 0, 1.1920928955078125e-07 ;  /* 0x00000002ffa67431 */ /* 0x000fe200000001ff */
[----:B------:R-:W-:-:S07]  /*a350*/  MOV R244, R250 ;  /* 0x000000fa00f47202 */ /* 0x000fce0000000f00 */
[----:B------:R-:W-:Y:S05]  /*a360*/  WARPSYNC.COLLECTIVE R243, `(.L_x_7209) ;  /* 0x00000000f3087348 */ /* 0x000fea0003c00000 */
[----:B------:R0:W1:Y:S02]  /*a370*/  SHFL.BFLY P1, R250, R252, R166, R167 ;  /* 0x0c0000a6fcfa7389 */ /* 0x00006400000200a7 */
[----:B01----:R-:W-:Y:S05]  /*a380*/  ENDCOLLECTIVE ;  /* 0x000000000000791b */ /* 0x003fea0003800000 */
.L_x_7209:
[----:B------:R-:W-:-:S05]  /*a390*/  FADD.FTZ R244, R244, R183 ;  /* 0x000000b7f4f47221 */ /* 0x000fca0000010000 */
[----:B------:R-:W-:Y:S02]  /*a3a0*/  MOV R252, R244 ;  /* 0x000000f400fc7202 */ /* 0x000fe40000000f00 */
[----:B------:R-:W-:-:S07]  /*a3b0*/  MOV R246, R250 ;  /* 0x000000fa00f67202 */ /* 0x000fce0000000f00 */
[----:B------:R-:W-:Y:S05]  /*a3c0*/  WARPSYNC.COLLECTIVE R243, `(.L_x_7210) ;  /* 0x00000000f3087348 */ /* 0x000fea0003c00000 */
[----:B------:R0:W1:Y:S02]  /*a3d0*/  SHFL.BFLY P1, R250, R252, R166, R167 ;  /* 0x0c0000a6fcfa7389 */ /* 0x00006400000200a7 */
[----:B01----:R-:W-:Y:S05]  /*a3e0*/  ENDCOLLECTIVE ;  /* 0x000000000000791b */ /* 0x003fea0003800000 */
.L_x_7210:
[----:B------:R-:W-:-:S05]  /*a3f0*/  FADD.FTZ R246, R245, R246 ;  /* 0x000000f6f5f67221 */ /* 0x000fca0000010000 */
[----:B------:R-:W-:Y:S01]  /*a400*/  MOV R252, R246 ;  /* 0x000000f600fc7202 */ /* 0x000fe20000000f00 */
[----:B------:R-:W-:Y:S01]  /*a410*/  HFMA2 R166, -RZ, RZ, 0, 2.384185791015625e-07 ;  /* 0x00000004ffa67431 */ /* 0x000fe200000001ff */
[----:B------:R-:W-:-:S07]  /*a420*/  MOV R247, R250 ;  /* 0x000000fa00f77202 */ /* 0x000fce0000000f00 */
[----:B------:R-:W-:Y:S05]  /*a430*/  WARPSYNC.COLLECTIVE R243, `(.L_x_7211) ;  /* 0x00000000f3087348 */ /* 0x000fea0003c00000 */
[----:B------:R0:W1:Y:S02]  /*a440*/  SHFL.BFLY P1, R250, R252, R166, R167 ;  /* 0x0c0000a6fcfa7389 */ /* 0x00006400000200a7 */
[----:B01----:R-:W-:Y:S05]  /*a450*/  ENDCOLLECTIVE ;  /* 0x000000000000791b */ /* 0x003fea0003800000 */
.L_x_7211:
[----:B------:R-:W-:-:S05]  /*a460*/  FADD.FTZ R247, R244, R247 ;  /* 0x000000f7f4f77221 */ /* 0x000fca0000010000 */
[----:B------:R-:W-:Y:S02]  /*a470*/  MOV R252, R247 ;  /* 0x000000f700fc7202 */ /* 0x000fe40000000f00 */
[----:B------:R-:W-:-:S07]  /*a480*/  MOV R249, R250 ;  /* 0x000000fa00f97202 */ /* 0x000fce0000000f00 */
[----:B------:R-:W-:Y:S05]  /*a490*/  WARPSYNC.COLLECTIVE R243, `(.L_x_7212) ;  /* 0x00000000f3087348 */ /* 0x000fea0003c00000 */
[----:B------:R0:W1:Y:S02]  /*a4a0*/  SHFL.BFLY P1, R250, R252, R166, R167 ;  /* 0x0c0000a6fcfa7389 */ /* 0x00006400000200a7 */
[----:B01----:R-:W-:Y:S05]  /*a4b0*/  ENDCOLLECTIVE ;  /* 0x000000000000791b */ /* 0x003fea0003800000 */
.L_x_7212:
[----:B------:R-:W-:-:S05]  /*a4c0*/  FADD.FTZ R249, R246, R249 ;  /* 0x000000f9f6f97221 */ /* 0x000fca0000010000 */
[----:B------:R-:W-:Y:S01]  /*a4d0*/  MOV R252, R249 ;  /* 0x000000f900fc7202 */ /* 0x000fe20000000f00 */
[----:B------:R-:W-:Y:S01]  /*a4e0*/  HFMA2 R166, -RZ, RZ, 0, 4.76837158203125e-07 ;  /* 0x00000008ffa67431 */ /* 0x000fe200000001ff */
[----:B------:R-:W-:-:S07]  /*a4f0*/  MOV R248, R250 ;  /* 0x000000fa00f87202 */ /* 0x000fce0000000f00 */
[----:B------:R-:W-:Y:S05]  /*a500*/  WARPSYNC.COLLECTIVE R243, `(.L_x_7213) ;  /* 0x00000000f3087348 */ /* 0x000fea0003c00000 */
[----:B------:R0:W1:Y:S02]  /*a510*/  SHFL.BFLY P1, R250, R252, R166, R167 ;  /* 0x0c0000a6fcfa7389 */ /* 0x00006400000200a7 */
[----:B01----:R-:W-:Y:S05]  /*a520*/  ENDCOLLECTIVE ;  /* 0x000000000000791b */ /* 0x003fea0003800000 */
.L_x_7213:
[----:B------:R-:W-:-:S05]  /*a530*/  FADD.FTZ R248, R247, R248 ;  /* 0x000000f8f7f87221 */ /* 0x000fca0000010000 */
[----:B------:R-:W-:Y:S02]  /*a540*/  MOV R252, R248 ;  /* 0x000000f800fc7202 */ /* 0x000fe40000000f00 */
[----:B------:R-:W-:-:S07]  /*a550*/  MOV R242, R250 ;  /* 0x000000fa00f27202 */ /* 0x000fce0000000f00 */
[----:B------:R-:W-:Y:S05]  /*a560*/  WARPSYNC.COLLECTIVE R243, `(.L_x_7214) ;  /* 0x00000000f3087348 */ /* 0x000fea0003c00000 */
[----:B------:R0:W1:Y:S02]  /*a570*/  SHFL.BFLY P1, R250, R252, R166, R167 ;  /* 0x0c0000a6fcfa7389 */ /* 0x00006400000200a7 */
[----:B01----:R-:W-:Y:S05]  /*a580*/  ENDCOLLECTIVE ;  /* 0x000000000000791b */ /* 0x003fea0003800000 */
.L_x_7214:
[----:B------:R-:W-:-:S05]  /*a590*/  FADD.FTZ R242, R249, R242 ;  /* 0x000000f2f9f27221 */ /* 0x000fca0000010000 */
[----:B------:R-:W-:Y:S01]  /*a5a0*/  MOV R252, R242 ;  /* 0x000000f200fc7202 */ /* 0x000fe20000000f00 */
[----:B------:R-:W-:Y:S01]  /*a5b0*/  HFMA2 R166, -RZ, RZ, 0, 9.5367431640625e-07 ;  /* 0x00000010ffa67431 */ /* 0x000fe200000001ff */
[----:B------:R-:W-:-:S07]  /*a5c0*/  MOV R183, R250 ;  /* 0x000000fa00b77202 */ /* 0x000fce0000000f00 */
[----:B------:R-:W-:Y:S05]  /*a5d0*/  WARPSYNC.COLLECTIVE R243, `(.L_x_7215) ;  /* 0x00000000f3087348 */ /* 0x000fea0003c00000 */
[----:B------:R0:W1:Y:S02]  /*a5e0*/  SHFL.BFLY P1, R250, R252, R166, R167 ;  /* 0x0c0000a6fcfa7389 */ /* 0x00006400000200a7 */
[----:B01----:R-:W-:Y:S05]  /*a5f0*/  ENDCOLLECTIVE ;  /* 0x000000000000791b */ /* 0x003fea0003800000 */
.L_x_7215:
[----:B------:R-:W-:-:S05]  /*a600*/  FADD.FTZ R245, R248, R183 ;  /* 0x000000b7f8f57221 */ /* 0x000fca0000010000 */
[----:B------:R-:W-:Y:S02]  /*a610*/  MOV R252, R245 ;  /* 0x000000f500fc7202 */ /* 0x000fe40000000f00 */
[----:B------:R-:W-:-:S07]  /*a620*/  MOV R251, R250 ;  /* 0x000000fa00fb7202 */ /* 0x000fce0000000f00 */
[----:B------:R-:W-:Y:S05]  /*a630*/  WARPSYNC.COLLECTIVE R243, `(.L_x_7216) ;  /* 0x00000000f3087348 */ /* 0x000fea0003c00000 */
[----:B------:R0:W1:Y:S02]  /*a640*/  SHFL.BFLY P1, R250, R252, R166, R167 ;  /* 0x0c0000a6fcfa7389 */ /* 0x00006400000200a7 */
[----:B01----:R-:W-:Y:S05]  /*a650*/  ENDCOLLECTIVE ;  /* 0x000000000000791b */ /* 0x003fea0003800000 */
.L_x_7216:
[----:B------:R-:W-:Y:S01]  /*a660*/  MOV R244, R250 ;  /* 0x000000fa00f47202 */ /* 0x000fe20000000f00 */
[----:B------:R-:W-:Y:S06]  /*a670*/  BRA `(.L_x_7217) ;  /* 0xffffff7c00ec7947 */ /* 0x000fec000383ffff */
.L_x_7218:
        /* <DEDUP_REMOVED lines=16> */
.L_x_25415:


//--------------------- .text._ZN10layer_norm13ln_bwd_kernelINS_13Kernel_traitsI13__nv_bfloat16S2_fS2_fjLj1280ELj1ELj4ELj1ELj16ENS_18Kernel_traits_baseILj1280ES2_S2_fS2_fjLj128EEEEELb0ELb1ELb0ELb0EEEvNS_9BwdParamsE --------------------------
	.section	.text._ZN10layer_norm13ln_bwd_kernelINS_13Kernel_traitsI13__nv_bfloat16S2_fS2_fjLj1280ELj1ELj4ELj1ELj16ENS_18Kernel_traits_baseILj1280ES2_S2_fS2_fjLj128EEEEELb0ELb1ELb0ELb0EEEvNS_9BwdParamsE,"ax",@progbits
	.align	128
        .global         _ZN10layer_norm13ln_bwd_kernelINS_13Kernel_traitsI13__nv_bfloat16S2_fS2_fjLj1280ELj1ELj4ELj1ELj16ENS_18Kernel_traits_baseILj1280ES2_S2_fS2_fjLj128EEEEELb0ELb1ELb0ELb0EEEvNS_9BwdParamsE
        .type           _ZN10layer_norm13ln_bwd_kernelINS_13Kernel_traitsI13__nv_bfloat16S2_fS2_fjLj1280ELj1ELj4ELj1ELj16ENS_18Kernel_traits_baseILj1280ES2_S2_fS2_fjLj128EEEEELb0ELb1ELb0ELb0EEEvNS_9BwdParamsE,@function
        .size           _ZN10layer_norm13ln_bwd_kernelINS_13Kernel_traitsI13__nv_bfloat16S2_fS2_fjLj1280ELj1ELj4ELj1ELj16ENS_18Kernel_traits_baseILj1280ES2_S2_fS2_fjLj128EEEEELb0ELb1ELb0ELb0EEEvNS_9BwdParamsE,(.L_x_25416 - _ZN10layer_norm13ln_bwd_kernelINS_13Kernel_traitsI13__nv_bfloat16S2_fS2_fjLj1280ELj1ELj4ELj1ELj16ENS_18Kernel_traits_baseILj1280ES2_S2_fS2_fjLj128EEEEELb0ELb1ELb0ELb0EEEvNS_9BwdParamsE)
        .other          _ZN10layer_norm13ln_bwd_kernelINS_13Kernel_traitsI13__nv_bfloat16S2_fS2_fjLj1280ELj1ELj4ELj1ELj16ENS_18Kernel_traits_baseILj1280ES2_S2_fS2_fjLj128EEEEELb0ELb1ELb0ELb0EEEvNS_9BwdParamsE,@"STO_CUDA_ENTRY STV_DEFAULT"
_ZN10layer_norm13ln_bwd_kernelINS_13Kernel_traitsI13__nv_bfloat16S2_fS2_fjLj1280ELj1ELj4ELj1ELj16ENS_18Kernel_traits_baseILj1280ES2_S2_fS2_fjLj128EEEEELb0ELb1ELb0ELb0EEEvNS_9BwdParamsE:
.text._ZN10layer_norm13ln_bwd_kernelINS_13Kernel_traitsI13__nv_bfloat16S2_fS2_fjLj1280ELj1ELj4ELj1ELj16ENS_18Kernel_traits_baseILj1280ES2_S2_fS2_fjLj128EEEEELb0ELb1ELb0ELb0EEEvNS_9BwdParamsE:
        /* <DEDUP_REMOVED lines=26> */
[----:B------:R-:W2:Y:S01]  /*01a0*/  LDL.64 R76, [R1+0x120] ;  /* 0x00012000014c7983 */ /* 0x000ea20000100a00 */
[----:B------:R-:W-:Y:S02]  /*01b0*/  ISETP.GE.U32.AND P4, PT, R11, 0xa0, PT ;  /* 0x000000a00b00780c */ /* 0x000fe40003f86070 */
[----:B------:R-:W-:Y:S01]  /*01c0*/  MOV R27, R10 ;  /* 0x0000000a001b7202 */ /* 0x000fe20000000f00 */
[----:B------:R-:W2:Y:S02]  /*01d0*/  LDL.64 R78, [R1+0x128] ;  /* 0x00012800014e7983 */ /* 0x000ea40000100a00 */
[----:B---3--:R-:W3:Y:S02]  /*01e0*/  @P0 LDC.64 R2, c[0x0][0x3d0] ;  /* 0x0000f400ff020b82 */ /* 0x008ee40000000a00 */
[----:B------:R-:W2:Y:S04]  /*01f0*/  LDL.64 R72, [R1+0x110] ;  /* 0x0001100001487983 */ /* 0x000ea80000100a00 */
[----:B------:R-:W2:Y:S02]  /*0200*/  LDL.64 R74, [R1+0x118] ;  /* 0x00011800014a7983 */ /* 0x000ea40000100a00 */
[----:B------:R-:W0:Y:S02]  /*0210*/  @P0 LDC.64 R4, c[0x0][0x3e8] ;  /* 0x0000fa00ff040b82 */ /* 0x000e240000000a00 */
[----:B------:R-:W2:Y:S04]  /*0220*/  LDL.64 R68, [R1+0x100] ;  /* 0x0001000001447983 */ /* 0x000ea80000100a00 */
[----:B------:R-:W2:Y:S02]  /*0230*/  LDL.64 R70, [R1+0x108] ;  /* 0x0001080001467983 */ /* 0x000ea40000100a00 */
[----:B------:R-:W1:Y:S02]  /*0240*/  @P1 LDC.64 R6, c[0x0][0x3d0] ;  /* 0x0000f400ff061b82 */ /* 0x000e640000000a00 */
[----:B------:R-:W2:Y:S04]  /*0250*/  LDL.64 R64, [R1+0xf0] ;  /* 0x0000f00001407983 */ /* 0x000ea80000100a00 */
[----:B------:R-:W2:Y:S02]  /*0260*/  LDL.64 R66, [R1+0xf8] ;  /* 0x0000f80001427983 */ /* 0x000ea40000100a00 */
        /* <DEDUP_REMOVED lines=76> */
[----:B---3--:R-:W-:Y:S04]  /*0730*/  @P0 STL.64 [R1+0x130], R80 ;  /* 0x0001305001000387 */ /* 0x008fe80000100a00 */
[----:B------:R1:W-:Y:S04]  /*0740*/  @P0 STL.64 [R1+0x138], R82 ;  /* 0x0001385201000387 */ /* 0x0003e80000100a00 */
[----:B--2---:R-:W-:Y:S04]  /*0750*/  @P1 STL.64 [R1+0x120], R76 ;  /* 0x0001204c01001387 */ /* 0x004fe80000100a00 */
[----:B------:R2:W-:Y:S04]  /*0760*/  @P1 STL.64 [R1+0x128], R78 ;  /* 0x0001284e01001387 */ /* 0x0005e80000100a00 */
[----:B----4-:R-:W-:Y:S04]  /*0770*/  @P2 STL.64 [R1+0x110], R72 ;  /* 0x0001104801002387 */ /* 0x010fe80000100a00 */
[----:B------:R3:W-:Y:S04]  /*0780*/  @P2 STL.64 [R1+0x118], R74 ;  /* 0x0001184a01002387 */ /* 0x0007e80000100a00 */
        /* <DEDUP_REMOVED lines=53> */
[----:B------:R-:W-:Y:S02]  /*0ae0*/  MOV R16, R69 ;  /* 0x0000004500107202 */ /* 0x000fe40000000f00 */
[----:B------:R-:W-:Y:S02]  /*0af0*/  MOV R14, R68 ;  /* 0x00000044000e7202 */ /* 0x000fe40000000f00 */
[----:B------:R-:W-:Y:S02]  /*0b00*/  MOV R10, R67 ;  /* 0x00000043000a7202 */ /* 0x000fe40000000f00 */
[----:B------:R-:W-:-:S02]  /*0b10*/  MOV R6, R66 ;  /* 0x0000004200067202 */ /* 0x000fc40000000f00 */
[----:B------:R-:W-:Y:S02]  /*0b20*/  MOV R4, R65 ;  /* 0x0000004100047202 */ /* 0x000fe40000000f00 */
[----:B------:R-:W-:Y:S01]  /*0b30*/  MOV R2, R64 ;  /* 0x0000004000027202 */ /* 0x000fe20000000f00 */
        /* <DEDUP_REMOVED lines=158> */
.L_x_7271:
[----:B-1----:R-:W0:Y:S01]  /*1520*/  @P5 LDC.64 R18, c[0x0][0x3e0] ;  /* 0x0000f800ff125b82 */ /* 0x002e220000000a00 */
[----:B------:R-:W2:Y:S01]  /*1530*/  LDL R186, [R1+0x20] ;  /* 0x0000200001ba7983 */ /* 0x000ea20000100800 */
[----:B0-----:R-:W-:-:S05]  /*1540*/  @P5 IMAD.WIDE R18, R238, 0x2, R18 ;  /* 0x00000002ee125825 */ /* 0x001fca00078e0212 */
[----:B------:R0:W3:Y:S02]  /*1550*/  @P5 LDG.E.U16 R20, desc[UR6][R18.64] ;  /* 0x0000000612145981 */ /* 0x0000e4000c1e1500 */
[----:B0-----:R-:W0:Y:S02]  /*1560*/  LDC.64 R18, c[0x0][0x3c0] ;  /* 0x0000f000ff127b82 */ /* 0x001e240000000a00 */
[----:B0-----:R-:W-:-:S05]  /*1570*/  IMAD.WIDE R18, R238, 0x4, R18 ;  /* 0x00000004ee127825 */ /* 0x001fca00078e0212 */
[----:B------:R0:W4:Y:S02]  /*1580*/  LDG.E R184, desc[UR6][R18.64] ;  /* 0x0000000612b87981 */ /* 0x000124000c1e1900 */
[----:B0-----:R-:W0:Y:S01]  /*1590*/  LDC.64 R18, c[0x0][0x3c8] ;  /* 0x0000f200ff127b82 */ /* 0x001e220000000a00 */
[----:B------:R-:W1:Y:S01]  /*15a0*/  S2R R185, SR_TID.X ;  /* 0x0000000000b97919 */ /* 0x000e620000002100 */
[----:B------:R-:W-:Y:S01]  /*15b0*/  MOV R187, UR15 ;  /* 0x0000000f00bb7c02 */ /* 0x000fe20008000f00 */
[----:B------:R-:W-:Y:S01]  /*15c0*/  HFMA2 R21, -RZ, RZ, 1.875, 0 ;  /* 0x3f800000ff157431 */ /* 0x000fe200000001ff */
[----:B------:R-:W-:Y:S01]  /*15d0*/  ISETP.NE.AND P0, PT, RZ, UR8, PT ;  /* 0x00000008ff007c0c */ /* 0x000fe2000bf05270 */
[----:B0-----:R-:W-:-:S05]  /*15e0*/  IMAD.WIDE R18, R238, 0x4, R18 ;  /* 0x00000004ee127825 */ /* 0x001fca00078e0212 */
[----:B-----5:R0:W5:Y:S01]  /*15f0*/  LDG.E R22, desc[UR6][R18.64] ;  /* 0x0000000612167981 */ /* 0x020162000c1e1900 */
[----:B------:R-:W-:Y:S01]  /*1600*/  BSSY.RECONVERGENT B1, `(.L_x_7221) ;  /* 0x0000086000017945 */ /* 0x000fe20003800200 */
[----:B------:R-:W-:Y:S02]  /*1610*/  MOV R216, RZ ;  /* 0x000000ff00d87202 */ /* 0x000fe40000000f00 */
[----:B------:R-:W-:Y:S01]  /*1620*/  STL [R1+0xe4], R187 ;  /* 0x0000e4bb01007387 */ /* 0x000fe20000100800 */
[----:B0-----:R-:W-:-:S05]  /*1630*/  IMAD R18, R238, R187, RZ ;  /* 0x000000bbee127224 */ /* 0x001fca00078e02ff */
[----:B------:R-:W-:-:S04]  /*1640*/  SHF.R.S32.HI R19, RZ, 0x1f, R18 ;  /* 0x0000001fff137819 */ /* 0x000fc80000011412 */
[----:B------:R-:W-:Y:S02]  /*1650*/  LEA.HI R18, R19, R18, RZ, 0x3 ;  /* 0x0000001213127211 */ /* 0x000fe400078f18ff */
[----:B-1----:R-:W-:-:S04]  /*1660*/  LOP3.LUT R19, R185, 0x1f, RZ, 0xc0, !PT ;  /* 0x0000001fb9137812 */ /* 0x002fc800078ec0ff */
[----:B------:R-:W-:Y:S01]  /*1670*/  LEA.HI.SX32 R18, R18, R19, 0x1d ;  /* 0x0000001312127211 */ /* 0x000fe200078feaff */
[----:B------:R4:W-:Y:S03]  /*1680*/  STL [R1+0xe8], R19 ;  /* 0x0000e81301007387 */ /* 0x0009e60000100800 */
[----:B------:R-:W-:Y:S02]  /*1690*/  MOV R221, R18 ;  /* 0x0000001200dd7202 */ /* 0x000fe40000000f00 */
[C---:B--2---:R-:W-:Y:S02]  /*16a0*/  ISETP.GE.U32.AND P4, PT, R186.reuse, 0x20, PT ;  /* 0x00000020ba00780c */ /* 0x044fe40003f86070 */
[C---:B------:R-:W-:Y:S02]  /*16b0*/  ISETP.GE.U32.AND P3, PT, R186.reuse, 0x40, PT ;  /* 0x00000040ba00780c */ /* 0x040fe40003f66070 */
[----:B------:R-:W-:-:S02]  /*16c0*/  ISETP.GE.U32.AND P2, PT, R186, 0x60, PT ;  /* 0x00000060ba00780c */ /* 0x000fc40003f46070 */
[----:B------:R-:W-:Y:S02]  /*16d0*/  ISETP.GE.U32.AND P1, PT, R186, 0x80, PT ;  /* 0x00000080ba00780c */ /* 0x000fe40003f26070 */
[----:B---3--:R-:W-:Y:S01]  /*16e0*/  @P5 SHF.L.U32 R21, R20, 0x10, RZ ;  /* 0x0000001014155819 */ /* 0x008fe200000006ff */
[----:B------:R-:W-:Y:S01]  /*16f0*/  HFMA2 R20, -RZ, RZ, 0, 0 ;  /* 0x00000000ff147431 */ /* 0x000fe200000001ff */
[----:B----4-:R-:W-:-:S03]  /*1700*/  FSEL R19, R184, RZ, !P0 ;  /* 0x000000ffb8137208 */ /* 0x010fc60004000000 */
[----:B------:R-:W-:Y:S06]  /*1710*/  @!P4 BRA `(.L_x_7222) ;  /* 0x0000000400d0c947 */ /* 0x000fec0003800000 */
[----:B------:R-:W0:Y:S01]  /*1720*/  LDC.64 R16, c[0x0][0x3a8] ;  /* 0x0000ea00ff107b82 */ /* 0x000e220000000a00 */
[----:B------:R-:W2:Y:S04]  /*1730*/  LDL R209, [R1+0x130] ;  /* 0x0001300001d17983 */ /* 0x000ea80000100800 */
[----:B------:R-:W3:Y:S03]  /*1740*/  LDL.LU R204, [R1+0x90] ;  /* 0x0000900001cc7983 */ /* 0x000ee60000300800 */
[----:B------:R-:W1:Y:S01]  /*1750*/  LDC.64 R184, c[0x0][0x428] ;  /* 0x00010a00ffb87b82 */ /* 0x000e620000000a00 */
[----:B------:R-:W-:Y:S01]  /*1760*/  ISETP.NE.U32.AND P0, PT, RZ, UR10, PT ;  /* 0x0000000aff007c0c */ /* 0x000fe2000bf05070 */
[----:B------:R-:W4:Y:S01]  /*1770*/  LDL R248, [R1+0x134] ;  /* 0x0001340001f87983 */ /* 0x000f220000100800 */
[----:B0-----:R-:W-:-:S04]  /*1780*/  IMAD.WIDE.U32 R16, R18, 0x20, R16 ;  /* 0x0000002012107825 */ /* 0x001fc800078e0010 */
[----:B-1----:R-:W-:Y:S01]  /*1790*/  IMAD.WIDE.U32 R184, R18, 0x10, R184 ;  /* 0x0000001012b87825 */ /* 0x002fe200078e00b8 */
[----:B------:R-:W2:Y:S04]  /*17a0*/  LDG.E.128 R196, desc[UR6][R16.64] ;  /* 0x0000000610c47981 */ /* 0x000ea8000c1e1d00 */
[----:B------:R0:W4:Y:S04]  /*17b0*/  LDG.E.128 R188, desc[UR6][R16.64+0x10] ;  /* 0x0000100610bc7981 */ /* 0x000128000c1e1d00 */
[----:B------:R-:W3:Y:S01]  /*17c0*/  LDG.E.128 R184, desc[UR6][R184.64] ;  /* 0x00000006b8b87981 */ /* 0x000ee2000c1e1d00 */
[----:B------:R-:W-:-:S03]  /*17d0*/  ISETP.NE.AND.EX P0, PT, RZ, UR11, PT, P0 ;  /* 0x0000000bff007c0c */ /* 0x000fc6000bf05300 */
[----:B------:R-:W4:Y:S04]  /*17e0*/  LDL.LU R233, [R1+0x98] ;  /* 0x0000980001e97983 */ /* 0x000f280000300800 */
[----:B------:R-:W4:Y:S04]  /*17f0*/  LDL R23, [R1+0x138] ;  /* 0x0001380001177983 */ /* 0x000f280000100800 */
[----:B------:R-:W4:Y:S02]  /*1800*/  LDL.LU R249, [R1+0x80] ;  /* 0x0000800001f97983 */ /* 0x000f240000300800 */
[----:B0-----:R-:W0:Y:S02]  /*1810*/  @P0 LDC.64 R16, c[0x0][0x438] ;  /* 0x00010e00ff100b82 */ /* 0x001e240000000a00 */
[----:B------:R-:W4:Y:S04]  /*1820*/  LDL R224, [R1+0x13c] ;  /* 0x00013c0001e07983 */ /* 0x000f280000100800 */
[----:B------:R-:W4:Y:S01]  /*1830*/  LDL.LU R234, [R1+0x88] ;  /* 0x0000880001ea7983 */ /* 0x000f220000300800 */
[----:B0-----:R-:W-:-:S05]  /*1840*/  @P0 IMAD.WIDE.U32 R16, R18, 0x20, R16 ;  /* 0x0000002012100825 */ /* 0x001fca00078e0010 */
[----:B------:R-:W5:Y:S04]  /*1850*/  @P0 LDG.E.128 R68, desc[UR6][R16.64] ;  /* 0x0000000610440981 */ /* 0x000f68000c1e1d00 */
[----:B------:R0:W5:Y:S01]  /*1860*/  @P0 LDG.E.128 R64, desc[UR6][R16.64+0x10] ;  /* 0x0000100610400981 */ /* 0x000162000c1e1d00 */
[----:B--2---:R-:W-:-:S04]  /*1870*/  FADD.FTZ R15, -R19, R196 ;  /* 0x000000c4130f7221 */ /* 0x004fc80000010100 */
[----:B-----5:R-:W-:Y:S01]  /*1880*/  FMUL.FTZ R205, R22, R15 ;  /* 0x0000000f16cd7220 */ /* 0x020fe20000410000 */
[----:B---3--:R-:W-:Y:S01]  /*1890*/  SHF.L.U32 R15, R184, 0x10, RZ ;  /* 0x00000010b80f7819 */ /* 0x008fe200000006ff */
[----:B0-----:R-:W-:-:S04]  /*18a0*/  FADD.FTZ R17, -R19, R198 ;  /* 0x000000c613117221 */ /* 0x001fc80000010100 */
[----:B------:R-:W-:Y:S01]  /*18b0*/  FFMA.FTZ R204, R205, R15, R204 ;  /* 0x0000000fcdcc7223 */ /* 0x000fe200000100cc */
[----:B------:R-:W-:Y:S01]  /*18c0*/  FMUL.FTZ R213, R22, R17 ;  /* 0x0000001116d57220 */ /* 0x000fe20000410000 */
[----:B----4-:R-:W-:-:S03]  /*18d0*/  FADD.FTZ R17, -R19, R188 ;  /* 0x000000bc13117221 */ /* 0x010fc60000010100 */
[----:B------:R-:W-:Y:S04]  /*18e0*/  STL [R1+0x90], R204 ;  /* 0x000090cc01007387 */ /* 0x000fe80000100800 */
[----:B------:R-:W2:Y:S01]  /*18f0*/  LDL R188, [R1+0x17c] ;  /* 0x00017c0001bc7983 */ /* 0x000ea20000100800 */
[----:B------:R-:W-:Y:S01]  /*1900*/  SHF.L.U32 R16, R209, 0x10, RZ ;  /* 0x00000010d1107819 */ /* 0x000fe200000006ff */
[----:B------:R-:W-:-:S04]  /*1910*/  FADD.FTZ R148, R148, R15 ;  /* 0x0000000f94947221 */ /* 0x000fc80000010000 */
[----:B------:R-:W-:Y:S01]  /*1920*/  FMUL.FTZ R235, R16, R15 ;  /* 0x0000000f10eb7220 */ /* 0x000fe20000410000 */
[----:B------:R-:W-:Y:S02]  /*1930*/  SHF.L.U32 R15, R185, 0x10, RZ ;  /* 0x00000010b90f7819 */ /* 0x000fe400000006ff */
[----:B------:R-:W-:Y:S01]  /*1940*/  SHF.L.U32 R16, R248, 0x10, RZ ;  /* 0x00000010f8107819 */ /* 0x000fe200000006ff */
[----:B------:R-:W-:Y:S02]  /*1950*/  FMUL.FTZ R209, R22, R17 ;  /* 0x0000001116d17220 */ /* 0x000fe40000410000 */
[----:B------:R-:W-:Y:S01]  /*1960*/  FADD.FTZ R150, R150, R15 ;  /* 0x0000000f96967221 */ /* 0x000fe20000010000 */
[-C--:B------:R-:W-:Y:S01]  /*1970*/  FFMA.FTZ R233, R213, R15.reuse, R233 ;  /* 0x0000000fd5e97223 */ /* 0x080fe200000100e9 */
[----:B------:R-:W-:Y:S01]  /*1980*/  FMUL.FTZ R221, R16, R15 ;  /* 0x0000000f10dd7220 */ /* 0x000fe20000410000 */
[----:B------:R-:W-:Y:S02]  /*1990*/  SHF.L.U32 R15, R186, 0x10, RZ ;  /* 0x00000010ba0f7819 */ /* 0x000fe400000006ff */
[----:B------:R-:W-:Y:S01]  /*19a0*/  SHF.L.U32 R17, R23, 0x10, RZ ;  /* 0x0000001017117819 */ /* 0x000fe200000006ff */
[----:B------:R0:W-:Y:S02]  /*19b0*/  STL [R1+0x98], R233 ;  /* 0x000098e901007387 */ /* 0x0001e40000100800 */
[----:B------:R-:W-:-:S02]  /*19c0*/  FFMA.FTZ R249, R209, R15, R249 ;  /* 0x0000000fd1f97223 */ /* 0x000fc400000100f9 */
[----:B------:R-:W-:Y:S01]  /*19d0*/  FMUL.FTZ R216, R17, R15 ;  /* 0x0000000f11d87220 */ /* 0x000fe20000410000 */
[----:B------:R-:W-:Y:S01]  /*19e0*/  SHF.L.U32 R17, R224, 0x10, RZ ;  /* 0x00000010e0117819 */ /* 0x000fe200000006ff */
[----:B0-----:R-:W3:Y:S04]  /*19f0*/  LDL.LU R233, [R1+0x94] ;  /* 0x0000940001e97983 */ /* 0x001ee80000300800 */
[----:B------:R-:W-:Y:S04]  /*1a00*/  STL [R1+0x10], R221 ;  /* 0x000010dd01007387 */ /* 0x000fe80000100800 */
[----:B------:R0:W-:Y:S04]  /*1a10*/  STL [R1+0x80], R249 ;  /* 0x000080f901007387 */ /* 0x0001e80000100800 */
[----:B------:R-:W-:Y:S04]  /*1a20*/  STL [R1], R216 ;  /* 0x000000d801007387 */ /* 0x000fe80000100800 */
[----:B------:R-:W4:Y:S01]  /*1a30*/  LDL R224, [R1+0x180] ;  /* 0x0001800001e07983 */ /* 0x000f220000100800 */
[----:B------:R-:W-:Y:S01]  /*1a40*/  FADD.FTZ R144, R144, R15 ;  /* 0x0000000f90907221 */ /* 0x000fe20000010000 */
[----:B------:R-:W-:-:S02]  /*1a50*/  FADD.FTZ R15, -R19, R197 ;  /* 0x000000c5130f7221 */ /* 0x000fc40000010100 */
[----:B------:R-:W4:Y:S04]  /*1a60*/  LDL.LU R198, [R1+0x9c] ;  /* 0x00009c0001c67983 */ /* 0x000f280000300800 */
[----:B------:R-:W4:Y:S01]  /*1a70*/  LDL R197, [R1+0x184] ;  /* 0x0001840001c57983 */ /* 0x000f220000100800 */
[----:B------:R-:W-:-:S03]  /*1a80*/  FADD.FTZ R16, -R19, R190 ;  /* 0x000000be13107221 */ /* 0x000fc60000010100 */
[----:B------:R-:W4:Y:S01]  /*1a90*/  LDL.LU R196, [R1+0x84] ;  /* 0x0000840001c47983 */ /* 0x000f220000300800 */
[----:B------:R-:W-:Y:S01]  /*1aa0*/  FMUL.FTZ R204, R22, R16 ;  /* 0x0000001016cc7220 */ /* 0x000fe20000410000 */
[----:B------:R-:W-:-:S05]  /*1ab0*/  SHF.L.U32 R16, R187, 0x10, RZ ;  /* 0x00000010bb107819 */ /* 0x000fca00000006ff */
[----:B------:R-:W-:Y:S01]  /*1ac0*/  FFMA.FTZ R234, R204, R16, R234 ;  /* 0x00000010ccea7223 */ /* 0x000fe200000100ea */
[----:B------:R-:W-:-:S04]  /*1ad0*/  FMUL.FTZ R23, R22, R15 ;  /* 0x0000000f16177220 */ /* 0x000fc80000410000 */
[----:B------:R1:W-:Y:S04]  /*1ae0*/  STL [R1+0x88], R234 ;  /* 0x000088ea01007387 */ /* 0x0003e80000100800 */
[----:B------:R-:W4:Y:S01]  /*1af0*/  LDL R190, [R1+0x188] ;  /* 0x0001880001be7983 */ /* 0x000f220000100800 */
[----:B--2---:R-:W-:-:S03]  /*1b00*/  SHF.L.U32 R15, R188, 0x10, RZ ;  /* 0x00000010bc0f7819 */ /* 0x004fc600000006ff */
[----:B------:R-:W2:Y:S01]  /*1b10*/  LDL.LU R188, [R1+0x8c] ;  /* 0x00008c0001bc7983 */ /* 0x000ea20000300800 */
[----:B------:R-:W-:Y:S01]  /*1b20*/  PRMT R20, R184, 0x7632, R20 ;  /* 0x00007632b8147816 */ /* 0x000fe20000000014 */
[----:B------:R-:W-:Y:S01]  /*1b30*/  FADD.FTZ R146, R146, R16 ;  /* 0x0000001092927221 */ /* 0x000fe20000010000 */
[----:B------:R-:W-:Y:S02]  /*1b40*/  FMUL.FTZ R248, R17, R16 ;  /* 0x0000001011f87220 */ /* 0x000fe40000410000 */
[----:B------:R-:W-:Y:S01]  /*1b50*/  SHF.L.U32 R16, R20, 0x10, RZ ;  /* 0x0000001014107819 */ /* 0x000fe200000006ff */
[----:B------:R-:W-:-:S04]  /*1b60*/  FADD.FTZ R17, -R19, R199 ;  /* 0x000000c713117221 */ /* 0x000fc80000010100 */
[--C-:B------:R-:W-:Y:S01]  /*1b70*/  FADD.FTZ R149, R149, R16.reuse ;  /* 0x0000001095957221 */ /* 0x100fe20000010000 */
[-C--:B0-----:R-:W-:Y:S01]  /*1b80*/  FMUL.FTZ R249, R15, R16.reuse ;  /* 0x000000100ff97220 */ /* 0x081fe20000410000 */
[----:B------:R-:W-:Y:S01]  /*1b90*/  FMUL.FTZ R17, R22, R17 ;  /* 0x0000001116117220 */ /* 0x000fe20000410000 */
[----:B------:R-:W-:Y:S01]  /*1ba0*/  FADD.FTZ R20, -R19, R189 ;  /* 0x000000bd13147221 */ /* 0x000fe20000010100 */
[----:B------:R-:W-:Y:S01]  /*1bb0*/  PRMT R15, R186, 0x7632, R15 ;  /* 0x00007632ba0f7816 */ /* 0x000fe2000000000f */
[----:B---3--:R-:W-:Y:S01]  /*1bc0*/  FFMA.FTZ R233, R23, R16, R233 ;  /* 0x0000001017e97223 */ /* 0x008fe200000100e9 */
[----:B------:R-:W-:-:S04]  /*1bd0*/  PRMT R16, R185, 0x7632, R16 ;  /* 0x00007632b9107816 */ /* 0x000fc80000000010 */
[----:B------:R-:W-:Y:S02]  /*1be0*/  SHF.L.U32 R16, R16, 0x10, RZ ;  /* 0x0000001010107819 */ /* 0x000fe400000006ff */
[----:B------:R-:W-:-:S03]  /*1bf0*/  SHF.L.U32 R15, R15, 0x10, RZ ;  /* 0x000000100f0f7819 */ /* 0x000fc600000006ff */
[----:B------:R-:W-:Y:S01]  /*1c00*/  FADD.FTZ R151, R151, R16 ;  /* 0x0000001097977221 */ /* 0x000fe20000010000 */
[----:B----4-:R-:W-:Y:S01]  /*1c10*/  SHF.L.U32 R184, R224, 0x10, RZ ;  /* 0x00000010e0b87819 */ /* 0x010fe200000006ff */
[----:B------:R-:W-:-:S04]  /*1c20*/  FFMA.FTZ R198, R17, R16, R198 ;  /* 0x0000001011c67223 */ /* 0x000fc800000100c6 */
[----:B-1----:R-:W-:Y:S01]  /*1c30*/  FMUL.FTZ R234, R184, R16 ;  /* 0x00000010b8ea7220 */ /* 0x002fe20000410000 */
[----:B------:R-:W-:Y:S01]  /*1c40*/  FMUL.FTZ R16, R22, R20 ;  /* 0x0000001416107220 */ /* 0x000fe20000410000 */
[----:B------:R-:W-:Y:S01]  /*1c50*/  SHF.L.U32 R20, R197, 0x10, RZ ;  /* 0x00000010c5147819 */ /* 0x000fe200000006ff */
[----:B------:R0:W-:Y:S01]  /*1c60*/  STL [R1+0x94], R233 ;  /* 0x000094e901007387 */ /* 0x0001e20000100800 */
[----:B------:R-:W-:Y:S01]  /*1c70*/  FADD.FTZ R145, R145, R15 ;  /* 0x0000000f91917221 */ /* 0x000fe20000010000 */
[-C--:B------:R-:W-:Y:S02]  /*1c80*/  FFMA.FTZ R196, R16, R15.reuse, R196 ;  /* 0x0000000f10c47223 */ /* 0x080fe400000100c4 */
[----:B0-----:R-:W-:Y:S01]  /*1c90*/  FMUL.FTZ R233, R20, R15 ;  /* 0x0000000f14e97220 */ /* 0x001fe20000410000 */
[----:B------:R-:W-:Y:S01]  /*1ca0*/  FFMA.FTZ R15, R205, R235, RZ ;  /* 0x000000ebcd0f7223 */ /* 0x000fe200000100ff */
[----:B------:R-:W-:-:S03]  /*1cb0*/  FADD.FTZ R20, RZ, R235 ;  /* 0x000000ebff147221 */ /* 0x000fc60000010000 */
[----:B------:R-:W-:Y:S01]  /*1cc0*/  FFMA.FTZ R15, R23, R249, R15 ;  /* 0x000000f9170f7223 */ /* 0x000fe2000001000f */
[----:B------:R-:W-:Y:S01]  /*1cd0*/  FADD.FTZ R20, R20, R249 ;  /* 0x000000f914147221 */ /* 0x000fe20000010000 */
[----:B------:R-:W-:Y:S01]  /*1ce0*/  PRMT R187, R187, 0x7632, R187 ;  /* 0x00007632bbbb7816 */ /* 0x000fe200000000bb */
[----:B------:R-:W-:Y:S01]  /*1cf0*/  FADD.FTZ R184, -R19, R191 ;  /* 0x000000bf13b87221 */ /* 0x000fe20000010100 */
[----:B------:R-:W-:Y:S01]  /*1d00*/  FFMA.FTZ R15, R213, R221, R15 ;  /* 0x000000ddd50f7223 */ /* 0x000fe2000001000f */
[----:B------:R-:W-:Y:S01]  /*1d10*/  FADD.FTZ R185, R20, R221 ;  /* 0x000000dd14b97221 */ /* 0x000fe20000010000 */
[----:B------:R-:W-:Y:S02]  /*1d20*/  SHF.L.U32 R20, R187, 0x10, RZ ;  /* 0x00000010bb147819 */ /* 0x000fe400000006ff */
[----:B------:R-:W-:Y:S01]  /*1d30*/  FFMA.FTZ R186, R17, R234, R15 ;  /* 0x000000ea11ba7223 */ /* 0x000fe2000001000f */
[----:B------:R-:W-:Y:S01]  /*1d40*/  FMUL.FTZ R15, R22, R184 ;  /* 0x000000b8160f7220 */ /* 0x000fe20000410000 */
[----:B------:R0:W-:Y:S04]  /*1d50*/  STL [R1+0x9c], R198 ;  /* 0x00009cc601007387 */ /* 0x0001e80000100800 */
[----:B------:R0:W-:Y:S01]  /*1d60*/  STL [R1+0x84], R196 ;  /* 0x000084c401007387 */ /* 0x0001e20000100800 */
[----:B------:R-:W-:-:S04]  /*1d70*/  FADD.FTZ R185, R185, R234 ;  /* 0x000000eab9b97221 */ /* 0x000fc80000010000 */
[----:B------:R-:W-:Y:S01]  /*1d80*/  FADD.FTZ R184, R185, R216 ;  /* 0x000000d8b9b87221 */ /* 0x000fe20000010000 */
[----:B------:R-:W-:Y:S01]  /*1d90*/  FFMA.FTZ R185, R209, R216, R186 ;  /* 0x000000d8d1b97223 */ /* 0x000fe200000100ba */
[----:B------:R-:W-:Y:S02]  /*1da0*/  SHF.L.U32 R186, R190, 0x10, RZ ;  /* 0x00000010beba7819 */ /* 0x000fe400000006ff */
[----:B------:R-:W-:Y:S01]  /*1db0*/  FADD.FTZ R184, R184, R233 ;  /* 0x000000e9b8b87221 */ /* 0x000fe20000010000 */
[----:B------:R-:W-:Y:S01]  /*1dc0*/  FFMA.FTZ R185, R16, R233, R185 ;  /* 0x000000e910b97223 */ /* 0x000fe200000100b9 */
[----:B------:R-:W-:Y:S01]  /*1dd0*/  FADD.FTZ R147, R147, R20 ;  /* 0x0000001493937221 */ /* 0x000fe20000010000 */
[----:B------:R-:W-:Y:S02]  /*1de0*/  FMUL.FTZ R224, R186, R20 ;  /* 0x00000014bae07220 */ /* 0x000fe40000410000 */
[----:B------:R-:W-:Y:S01]  /*1df0*/  FFMA.FTZ R185, R204, R248, R185 ;  /* 0x000000f8ccb97223 */ /* 0x000fe200000100b9 */
[----:B------:R-:W-:Y:S01]  /*1e00*/  IADD3 R221, PT, PT, R18, 0x20, RZ ;  /* 0x0000002012dd7810 */ /* 0x000fe20007ffe0ff */
[----:B--2---:R-:W-:-:S05]  /*1e10*/  FFMA.FTZ R188, R15, R20, R188 ;  /* 0x000000140fbc7223 */ /* 0x004fca00000100bc */
[----:B------:R0:W-:Y:S01]  /*1e20*/  STL [R1+0x8c], R188 ;  /* 0x00008cbc01007387 */ /* 0x0001e20000100800 */
[----:B------:R-:W-:-:S04]  /*1e30*/  FADD.FTZ R20, R184, R248 ;  /* 0x000000f8b8147221 */ /* 0x000fc80000010000 */
[----:B------:R-:W-:Y:S01]  /*1e40*/  FADD.FTZ R216, R20, R224 ;  /* 0x000000e014d87221 */ /* 0x000fe20000010000 */
[----:B------:R-:W-:-:S07]  /*1e50*/  FFMA.FTZ R20, R15, R224, R185 ;  /* 0x000000e00f147223 */ /* 0x000fce00000100b9 */
.L_x_7222:
[----:B------:R-:W-:Y:S05]  /*1e60*/  BSYNC.RECONVERGENT B1 ;  /* 0x0000000000017941 */ /* 0x000fea0003800200 */
.L_x_7221:
[----:B------:R-:W-:Y:S04]  /*1e70*/  BSSY.RECONVERGENT B1, `(.L_x_7223) ;  /* 0x0000076000017945 */ /* 0x000fe80003800200 */
[----:B------:R-:W-:Y:S05]  /*1e80*/  @!P3 BRA `(.L_x_7224) ;  /* 0x0000000400d0b947 */ /* 0x000fea0003800000 */
[----:B------:R-:W1:Y:S01]  /*1e90*/  LDC.64 R12, c[0x0][0x3a8] ;  /* 0x0000ea00ff0c7b82 */ /* 0x000e620000000a00 */
[----:B------:R-:W2:Y:S04]  /*1ea0*/  LDL R252, [R1+0x120] ;  /* 0x0001200001fc7983 */ /* 0x000ea80000100800 */
[----:B------:R-:W3:Y:S03]  /*1eb0*/  LDL.LU R231, [R1+0x70] ;  /* 0x0000700001e77983 */ /* 0x000ee60000300800 */
[----:B------:R-:W4:Y:S01]  /*1ec0*/  LDC.64 R184, c[0x0][0x428] ;  /* 0x00010a00ffb87b82 */ /* 0x000f220000000a00 */
[----:B------:R-:W3:Y:S04]  /*1ed0*/  LDL R232, [R1+0x124] ;  /* 0x0001240001e87983 */ /* 0x000ee80000100800 */
[----:B------:R-:W3:Y:S04]  /*1ee0*/  LDL.LU R220, [R1+0x78] ;  /* 0x0000780001dc7983 */ /* 0x000ee80000300800 */
[----:B------:R-:W3:Y:S04]  /*1ef0*/  LDL R203, [R1+0x128] ;  /* 0x0001280001cb7983 */ /* 0x000ee80000100800 */
[----:B------:R-:W3:Y:S01]  /*1f00*/  LDL.LU R246, [R1+0x60] ;  /* 0x0000600001f67983 */ /* 0x000ee20000300800 */
[----:B-1----:R-:W-:Y:S01]  /*1f10*/  IMAD.WIDE.U32 R12, R221, 0x20, R12 ;  /* 0x00000020dd0c7825 */ /* 0x002fe200078e000c */
[----:B------:R-:W-:-:S02]  /*1f20*/  ISETP.NE.U32.AND P0, PT, RZ, UR10, PT ;  /* 0x0000000aff007c0c */ /* 0x000fc4000bf05070 */
[----:B------:R-:W3:Y:S04]  /*1f30*/  LDL R247, [R1+0x12c] ;  /* 0x00012c0001f77983 */ /* 0x000ee80000100800 */
[----:B0-----:R-:W3:Y:S01]  /*1f40*/  LDG.E.128 R196, desc[UR6][R12.64] ;  /* 0x000000060cc47981 */ /* 0x001ee2000c1e1d00 */
[----:B----4-:R-:W-:-:S03]  /*1f50*/  IMAD.WIDE.U32 R184, R221, 0x10, R184 ;  /* 0x00000010ddb87825 */ /* 0x010fc600078e00b8 */
[----:B------:R0:W4:Y:S04]  /*1f60*/  LDG.E.128 R188, desc[UR6][R12.64+0x10] ;  /* 0x000010060cbc7981 */ /* 0x000128000c1e1d00 */
[----:B------:R-:W4:Y:S01]  /*1f70*/  LDG.E.128 R184, desc[UR6][R184.64] ;  /* 0x00000006b8b87981 */ /* 0x000f22000c1e1d00 */
[----:B------:R-:W-:-:S13]  /*1f80*/  ISETP.NE.AND.EX P0, PT, RZ, UR11, PT, P0 ;  /* 0x0000000bff007c0c */ /* 0x000fda000bf05300 */
[----:B0-----:R-:W0:Y:S02]  /*1f90*/  @P0 LDC.64 R12, c[0x0][0x438] ;  /* 0x00010e00ff0c0b82 */ /* 0x001e240000000a00 */
[----:B0-----:R-:W-:-:S05]  /*1fa0*/  @P0 IMAD.WIDE.U32 R12, R221, 0x20, R12 ;  /* 0x00000020dd0c0825 */ /* 0x001fca00078e000c */
[----:B------:R-:W5:Y:S04]  /*1fb0*/  @P0 LDG.E.128 R60, desc[UR6][R12.64] ;  /* 0x000000060c3c0981 */ /* 0x000f68000c1e1d00 */
[----:B------:R2:W5:Y:S02]  /*1fc0*/  @P0 LDG.E.128 R56, desc[UR6][R12.64+0x10] ;  /* 0x000010060c380981 */ /* 0x000564000c1e1d00 */
[----:B--2---:R-:W-:Y:S01]  /*1fd0*/  SHF.L.U32 R12, R252, 0x10, RZ ;  /* 0x00000010fc0c7819 */ /* 0x004fe200000006ff */
[----:B---3--:R-:W-:-:S04]  /*1fe0*/  FADD.FTZ R11, -R19, R196 ;  /* 0x000000c4130b7221 */ /* 0x008fc80000010100 */
[----:B-----5:R-:W-:Y:S01]  /*1ff0*/  FMUL.FTZ R217, R22, R11 ;  /* 0x0000000b16d97220 */ /* 0x020fe20000410000 */
[----:B----4-:R-:W-:-:S05]  /*2000*/  SHF.L.U32 R11, R184, 0x10, RZ ;  /* 0x00000010b80b7819 */ /* 0x010fca00000006ff */
[----:B------:R-:W-:-:S05]  /*2010*/  FFMA.FTZ R231, R217, R11, R231 ;  /* 0x0000000bd9e77223 */ /* 0x000fca00000100e7 */
[----:B------:R0:W-:Y:S01]  /*2020*/  STL [R1+0x70], R231 ;  /* 0x000070e701007387 */ /* 0x0001e20000100800 */
[----:B------:R-:W-:Y:S01]  /*2030*/  FADD.FTZ R13, -R19, R198 ;  /* 0x000000c6130d7221 */ /* 0x000fe20000010100 */
[----:B------:R-:W-:Y:S01]  /*2040*/  FADD.FTZ R140, R140, R11 ;  /* 0x0000000b8c8c7221 */ /* 0x000fe20000010000 */
[----:B0-----:R-:W-:Y:S01]  /*2050*/  FMUL.FTZ R231, R12, R11 ;  /* 0x0000000b0ce77220 */ /* 0x001fe20000410000 */
[----:B------:R-:W-:-:S04]  /*2060*/  SHF.L.U32 R11, R185, 0x10, RZ ;  /* 0x00000010b90b7819 */ /* 0x000fc800000006ff */
[----:B------:R-:W-:Y:S01]  /*2070*/  STL [R1+0x1c], R231 ;  /* 0x00001ce701007387 */ /* 0x000fe20000100800 */
[----:B------:R-:W-:-:S03]  /*2080*/  FMUL.FTZ R212, R22, R13 ;  /* 0x0000000d16d47220 */ /* 0x000fc60000410000 */
[----:B------:R-:W2:Y:S01]  /*2090*/  LDL.LU R198, [R1+0x68] ;  /* 0x0000680001c67983 */ /* 0x000ea20000300800 */
[----:B------:R-:W-:Y:S01]  /*20a0*/  FFMA.FTZ R220, R212, R11, R220 ;  /* 0x0000000bd4dc7223 */ /* 0x000fe200000100dc */
[----:B------:R-:W-:Y:S01]  /*20b0*/  SHF.L.U32 R12, R232, 0x10, RZ ;  /* 0x00000010e80c7819 */ /* 0x000fe200000006ff */
[----:B------:R-:W-:Y:S01]  /*20c0*/  FADD.FTZ R13, -R19, R188 ;  /* 0x000000bc130d7221 */ /* 0x000fe20000010100 */
[----:B------:R-:W3:Y:S01]  /*20d0*/  LDL R196, [R1+0x16c] ;  /* 0x00016c0001c47983 */ /* 0x000ee20000100800 */
[----:B------:R-:W-:-:S03]  /*20e0*/  FADD.FTZ R142, R142, R11 ;  /* 0x0000000b8e8e7221 */ /* 0x000fc60000010000 */
[----:B------:R-:W4:Y:S01]  /*20f0*/  LDL.LU R232, [R1+0x74] ;  /* 0x0000740001e87983 */ /* 0x000f220000300800 */
[----:B------:R-:W-:-:S03]  /*2100*/  FMUL.FTZ R208, R22, R13 ;  /* 0x0000000d16d07220 */ /* 0x000fc60000410000 */
[----:B------:R0:W-:Y:S02]  /*2110*/  STL [R1+0x78], R220 ;  /* 0x000078dc01007387 */ /* 0x0001e40000100800 */
[----:B0-----:R-:W-:Y:S01]  /*2120*/  FMUL.FTZ R220, R12, R11 ;  /* 0x0000000b0cdc7220 */ /* 0x001fe20000410000 */
[----:B------:R-:W-:-:S05]  /*2130*/  SHF.L.U32 R11, R186, 0x10, RZ ;  /* 0x00000010ba0b7819 */ /* 0x000fca00000006ff */
[----:B------:R-:W-:Y:S01]  /*2140*/  FFMA.FTZ R246, R208, R11, R246 ;  /* 0x0000000bd0f67223 */ /* 0x000fe200000100f6 */
[----:B------:R-:W-:Y:S04]  /*2150*/  STL [R1+0xc], R220 ;  /* 0x00000cdc01007387 */ /* 0x000fe80000100800 */
[----:B------:R0:W-:Y:S04]  /*2160*/  STL [R1+0x60], R246 ;  /* 0x000060f601007387 */ /* 0x0001e80000100800 */
[----:B------:R-:W4:Y:S01]  /*2170*/  LDL R188, [R1+0x170] ;  /* 0x0001700001bc7983 */ /* 0x000f220000100800 */
[----:B------:R-:W-:Y:S01]  /*2180*/  FADD.FTZ R12, -R19, R190 ;  /* 0x000000be130c7221 */ /* 0x000fe20000010100 */
[----:B------:R-:W-:-:S03]  /*2190*/  SHF.L.U32 R13, R203, 0x10, RZ ;  /* 0x00000010cb0d7819 */ /* 0x000fc600000006ff */
[----:B------:R-:W-:Y:S01]  /*21a0*/  FMUL.FTZ R203, R22, R12 ;  /* 0x0000000c16cb7220 */ /* 0x000fe20000410000 */
[----:B------:R-:W-:Y:S01]  /*21b0*/  SHF.L.U32 R12, R187, 0x10, RZ ;  /* 0x00000010bb0c7819 */ /* 0x000fe200000006ff */
[----:B------:R-:W-:Y:S01]  /*21c0*/  FMUL.FTZ R252, R13, R11 ;  /* 0x0000000b0dfc7220 */ /* 0x000fe20000410000 */
[----:B------:R-:W-:Y:S01]  /*21d0*/  SHF.L.U32 R13, R247, 0x10, RZ ;  /* 0x00000010f70d7819 */ /* 0x000fe200000006ff */
[----:B------:R-:W-:Y:S01]  /*21e0*/  FADD.FTZ R136, R136, R11 ;  /* 0x0000000b88887221 */ /* 0x000fe20000010000 */
[----:B------:R-:W-:Y:S01]  /*21f0*/  PRMT R14, R184, 0x7632, R14 ;  /* 0x00007632b80e7816 */ /* 0x000fe2000000000e */
[----:B------:R-:W-:Y:S01]  /*2200*/  FADD.FTZ R11, -R19, R197 ;  /* 0x000000c5130b7221 */ /* 0x000fe20000010100 */
[----:B------:R-:W-:Y:S01]  /*2210*/  FADD.FTZ R138, R138, R12 ;  /* 0x0000000c8a8a7221 */ /* 0x000fe20000010000 */
[-C--:B0-----:R-:W-:Y:S01]  /*2220*/  FMUL.FTZ R246, R13, R12.reuse ;  /* 0x0000000c0df67220 */ /* 0x081fe20000410000 */
[----:B--2---:R-:W-:Y:S01]  /*2230*/  FFMA.FTZ R198, R203, R12, R198 ;  /* 0x0000000ccbc67223 */ /* 0x004fe200000100c6 */
[----:B------:R-:W-:-:S04]  /*2240*/  SHF.L.U32 R12, R14, 0x10, RZ ;  /* 0x000000100e0c7819 */ /* 0x000fc800000006ff */
[----:B------:R0:W-:Y:S01]  /*2250*/  STL [R1+0x68], R198 ;  /* 0x000068c601007387 */ /* 0x0001e20000100800 */
[----:B------:R-:W-:Y:S01]  /*2260*/  FMUL.FTZ R14, R22, R11 ;  /* 0x0000000b160e7220 */ /* 0x000fe20000410000 */
[----:B---3--:R-:W-:Y:S02]  /*2270*/  SHF.L.U32 R11, R196, 0x10, RZ ;  /* 0x00000010c40b7819 */ /* 0x008fe400000006ff */
[----:B0-----:R-:W2:Y:S04]  /*2280*/  LDL.LU R198, [R1+0x7c] ;  /* 0x00007c0001c67983 */ /* 0x001ea80000300800 */
[----:B------:R-:W3:Y:S04]  /*2290*/  LDL R197, [R1+0x174] ;  /* 0x0001740001c57983 */ /* 0x000ee80000100800 */
[----:B------:R-:W3:Y:S01]  /*22a0*/  LDL.LU R196, [R1+0x64] ;  /* 0x0000640001c47983 */ /* 0x000ee20000300800 */
[-C--:B----4-:R-:W-:Y:S01]  /*22b0*/  FFMA.FTZ R232, R14, R12.reuse, R232 ;  /* 0x0000000c0ee87223 */ /* 0x090fe200000100e8 */
[--C-:B------:R-:W-:Y:S01]  /*22c0*/  FADD.FTZ R141, R141, R12.reuse ;  /* 0x0000000c8d8d7221 */ /* 0x100fe20000010000 */
[----:B------:R-:W-:Y:S01]  /*22d0*/  FMUL.FTZ R247, R11, R12 ;  /* 0x0000000c0bf77220 */ /* 0x000fe20000410000 */
[----:B------:R-:W-:-:S02]  /*22e0*/  PRMT R12, R185, 0x7632, R12 ;  /* 0x00007632b90c7816 */ /* 0x000fc4000000000c */
[----:B------:R0:W-:Y:S04]  /*22f0*/  STL [R1+0x74], R232 ;  /* 0x000074e801007387 */ /* 0x0001e80000100800 */
[----:B------:R-:W4:Y:S01]  /*2300*/  LDL R190, [R1+0x178] ;  /* 0x0001780001be7983 */ /* 0x000f220000100800 */
[----:B------:R-:W-:-:S03]  /*2310*/  SHF.L.U32 R185, R188, 0x10, RZ ;  /* 0x00000010bcb97819 */ /* 0x000fc600000006ff */
[----:B------:R-:W4:Y:S01]  /*2320*/  LDL.LU R188, [R1+0x6c] ;  /* 0x00006c0001bc7983 */ /* 0x000f220000300800 */
[C---:B------:R-:W-:Y:S01]  /*2330*/  FADD.FTZ R13, -R19.reuse, R199 ;  /* 0x000000c7130d7221 */ /* 0x040fe20000010100 */
[----:B------:R-:W-:Y:S01]  /*2340*/  SHF.L.U32 R12, R12, 0x10, RZ ;  /* 0x000000100c0c7819 */ /* 0x000fe200000006ff */
[----:B------:R-:W-:Y:S01]  /*2350*/  FADD.FTZ R184, -R19, R189 ;  /* 0x000000bd13b87221 */ /* 0x000fe20000010100 */
[----:B------:R-:W-:Y:S01]  /*2360*/  PRMT R11, R186, 0x7632, R11 ;  /* 0x00007632ba0b7816 */ /* 0x000fe2000000000b */
[----:B------:R-:W-:Y:S02]  /*2370*/  FMUL.FTZ R13, R22, R13 ;  /* 0x0000000d160d7220 */ /* 0x000fe40000410000 */
[----:B0-----:R-:W-:Y:S01]  /*2380*/  FMUL.FTZ R232, R185, R12 ;  /* 0x0000000cb9e87220 */ /* 0x001fe20000410000 */
[----:B------:R-:W-:Y:S01]  /*2390*/  FADD.FTZ R143, R143, R12 ;  /* 0x0000000c8f8f7221 */ /* 0x000fe20000010000 */
[----:B------:R-:W-:Y:S01]  /*23a0*/  SHF.L.U32 R11, R11, 0x10, RZ ;  /* 0x000000100b0b7819 */ /* 0x000fe200000006ff */
[----:B------:R-:W-:-:S04]  /*23b0*/  FFMA.FTZ R20, R217, R231, R20 ;  /* 0x000000e7d9147223 */ /* 0x000fc80000010014 */
[----:B------:R-:W-:Y:S01]  /*23c0*/  FADD.FTZ R137, R137, R11 ;  /* 0x0000000b89897221 */ /* 0x000fe20000010000 */
[----:B------:R-:W-:Y:S01]  /*23d0*/  FFMA.FTZ R20, R14, R247, R20 ;  /* 0x000000f70e147223 */ /* 0x000fe20000010014 */
[----:B------:R-:W-:Y:S02]  /*23e0*/  PRMT R187, R187, 0x7632, R187 ;  /* 0x00007632bbbb7816 */ /* 0x000fe400000000bb */
[----:B------:R-:W-:Y:S01]  /*23f0*/  IADD3 R221, PT, PT, R221, 0x20, RZ ;  /* 0x00000020dddd7810 */ /* 0x000fe20007ffe0ff */
[----:B--2---:R-:W-:Y:S01]  /*2400*/  FFMA.FTZ R198, R13, R12, R198 ;  /* 0x0000000c0dc67223 */ /* 0x004fe200000100c6 */
[----:B------:R-:W-:Y:S01]  /*2410*/  FMUL.FTZ R12, R22, R184 ;  /* 0x000000b8160c7220 */ /* 0x000fe20000410000 */
[----:B------:R-:W-:Y:S01]  /*2420*/  FADD.FTZ R184, R216, R231 ;  /* 0x000000e7d8b87221 */ /* 0x000fe20000010000 */
[----:B---3--:R-:W-:Y:S02]  /*2430*/  SHF.L.U32 R185, R197, 0x10, RZ ;  /* 0x00000010c5b97819 */ /* 0x008fe400000006ff */
[----:B------:R-:W-:-:S03]  /*2440*/  FFMA.FTZ R196, R12, R11, R196 ;  /* 0x0000000b0cc47223 */ /* 0x000fc600000100c4 */
[----:B------:R-:W-:Y:S01]  /*2450*/  FMUL.FTZ R231, R185, R11 ;  /* 0x0000000bb9e77220 */ /* 0x000fe20000410000 */
[----:B------:R-:W-:Y:S01]  /*2460*/  FADD.FTZ R11, R184, R247 ;  /* 0x000000f7b80b7221 */ /* 0x000fe20000010000 */
[----:B------:R-:W-:-:S03]  /*2470*/  FADD.FTZ R184, -R19, R191 ;  /* 0x000000bf13b87221 */ /* 0x000fc60000010100 */
[----:B------:R-:W-:Y:S01]  /*2480*/  FADD.FTZ R11, R11, R220 ;  /* 0x000000dc0b0b7221 */ /* 0x000fe20000010000 */
[----:B------:R-:W-:Y:S01]  /*2490*/  FFMA.FTZ R185, R212, R220, R20 ;  /* 0x000000dcd4b97223 */ /* 0x000fe20000010014 */
[----:B------:R-:W-:Y:S02]  /*24a0*/  SHF.L.U32 R20, R187, 0x10, RZ ;  /* 0x00000010bb147819 */ /* 0x000fe400000006ff */
[----:B------:R-:W-:Y:S01]  /*24b0*/  FADD.FTZ R186, R11, R232 ;  /* 0x000000e80bba7221 */ /* 0x000fe20000010000 */
[----:B------:R-:W-:Y:S01]  /*24c0*/  FMUL.FTZ R11, R22, R184 ;  /* 0x000000b8160b7220 */ /* 0x000fe20000410000 */
[----:B------:R1:W-:Y:S03]  /*24d0*/  STL [R1+0x7c], R198 ;  /* 0x00007cc601007387 */ /* 0x0003e60000100800 */
[----:B----4-:R-:W-:Y:S01]  /*24e0*/  FFMA.FTZ R188, R11, R20, R188 ;  /* 0x000000140bbc7223 */ /* 0x010fe200000100bc */
[----:B------:R1:W-:Y:S04]  /*24f0*/  STL [R1+0x64], R196 ;  /* 0x000064c401007387 */ /* 0x0003e80000100800 */
[----:B------:R1:W-:Y:S01]  /*2500*/  STL [R1+0x6c], R188 ;  /* 0x00006cbc01007387 */ /* 0x0003e20000100800 */
[----:B------:R-:W-:Y:S01]  /*2510*/  FFMA.FTZ R185, R13, R232, R185 ;  /* 0x000000e80db97223 */ /* 0x000fe200000100b9 */
[----:B------:R-:W-:Y:S01]  /*2520*/  FADD.FTZ R184, R186, R252 ;  /* 0x000000fcbab87221 */ /* 0x000fe20000010000 */
[----:B------:R-:W-:-:S02]  /*2530*/  SHF.L.U32 R186, R190, 0x10, RZ ;  /* 0x00000010beba7819 */ /* 0x000fc400000006ff */
[----:B------:R-:W-:Y:S01]  /*2540*/  FFMA.FTZ R185, R208, R252, R185 ;  /* 0x000000fcd0b97223 */ /* 0x000fe200000100b9 */
[----:B------:R-:W-:Y:S01]  /*2550*/  FADD.FTZ R184, R184, R231 ;  /* 0x000000e7b8b87221 */ /* 0x000fe20000010000 */
[----:B------:R-:W-:Y:S02]  /*2560*/  FADD.FTZ R139, R139, R20 ;  /* 0x000000148b8b7221 */ /* 0x000fe40000010000 */
[----:B------:R-:W-:Y:S01]  /*2570*/  FFMA.FTZ R185, R12, R231, R185 ;  /* 0x000000e70cb97223 */ /* 0x000fe200000100b9 */
[----:B------:R-:W-:Y:S01]  /*2580*/  FMUL.FTZ R220, R186, R20 ;  /* 0x00000014badc7220 */ /* 0x000fe20000410000 */
[----:B------:R-:W-:Y:S02]  /*2590*/  FADD.FTZ R20, R184, R246 ;  /* 0x000000f6b8147221 */ /* 0x000fe40000010000 */
[----:B------:R-:W-:Y:S02]  /*25a0*/  FFMA.FTZ R185, R203, R246, R185 ;  /* 0x000000f6cbb97223 */ /* 0x000fe400000100b9 */
[----:B------:R-:W-:-:S02]  /*25b0*/  FADD.FTZ R216, R20, R220 ;  /* 0x000000dc14d87221 */ /* 0x000fc40000010000 */
[----:B-1----:R-:W-:-:S07]  /*25c0*/  FFMA.FTZ R20, R11, R220, R185 ;  /* 0x000000dc0b147223 */ /* 0x002fce00000100b9 */
.L_x_7224:
[----:B------:R-:W-:Y:S05]  /*25d0*/  BSYNC.RECONVERGENT B1 ;  /* 0x0000000000017941 */ /* 0x000fea0003800200 */
.L_x_7223:
        /* <DEDUP_REMOVED lines=118> */
.L_x_7226:
[----:B------:R-:W-:Y:S05]  /*2d40*/  BSYNC.RECONVERGENT B1 ;  /* 0x0000000000017941 */ /* 0x000fea0003800200 */
.L_x_7225:
        /* <DEDUP_REMOVED lines=8> */
[----:B------:R-:W3:Y:S01]  /*2dd0*/  LDL R242, [R1+0x108] ;  /* 0x0001080001f27983 */ /* 0x000ee20000100800 */
[----:B------:R-:W-:-:S03]  /*2de0*/  ISETP.NE.U32.AND P0, PT, RZ, UR10, PT ;  /* 0x0000000aff007c0c */ /* 0x000fc6000bf05070 */
[----:B------:R-:W3:Y:S01]  /*2df0*/  LDL R243, [R1+0x10c] ;  /* 0x00010c0001f37983 */ /* 0x000ee20000100800 */
[----:B-1----:R-:W-:-:S03]  /*2e00*/  IMAD.WIDE.U32 R4, R221, 0x20, R4 ;  /* 0x00000020dd047825 */ /* 0x002fc600078e0004 */
        /* <DEDUP_REMOVED lines=13> */
[----:B----4-:R-:W-:Y:S01]  /*2ee0*/  SHF.L.U32 R3, R184, 0x10, RZ ;  /* 0x00000010b8037819 */ /* 0x010fe200000006ff */
[----:B------:R-:W-:-:S04]  /*2ef0*/  FADD.FTZ R5, -R19, R198 ;  /* 0x000000c613057221 */ /* 0x000fc80000010100 */
[----:B------:R-:W-:Y:S01]  /*2f00*/  FFMA.FTZ R223, R214, R3, R223 ;  /* 0x00000003d6df7223 */ /* 0x000fe200000100df */
[----:B------:R-:W-:Y:S01]  /*2f10*/  FADD.FTZ R124, R124, R3 ;  /* 0x000000037c7c7221 */ /* 0x000fe20000010000 */
[----:B------:R-:W-:-:S03]  /*2f20*/  FMUL.FTZ R210, R22, R5 ;  /* 0x0000000516d27220 */ /* 0x000fc60000410000 */
[----:B------:R0:W-:Y:S01]  /*2f30*/  STL [R1+0x30], R223 ;  /* 0x000030df01007387 */ /* 0x0001e20000100800 */
[----:B------:R-:W-:Y:S01]  /*2f40*/  FADD.FTZ R5, -R19, R188 ;  /* 0x000000bc13057221 */ /* 0x000fe20000010100 */
[----:B0-----:R-:W-:Y:S01]  /*2f50*/  FMUL.FTZ R223, R4, R3 ;  /* 0x0000000304df7220 */ /* 0x001fe20000410000 */
[----:B------:R-:W-:Y:S02]  /*2f60*/  SHF.L.U32 R3, R185, 0x10, RZ ;  /* 0x00000010b9037819 */ /* 0x000fe400000006ff */
[----:B------:R-:W-:-:S03]  /*2f70*/  SHF.L.U32 R4, R201, 0x10, RZ ;  /* 0x00000010c9047819 */ /* 0x000fc600000006ff */
[----:B------:R-:W-:Y:S01]  /*2f80*/  FFMA.FTZ R218, R210, R3, R218 ;  /* 0x00000003d2da7223 */ /* 0x000fe200000100da */
[----:B------:R-:W-:Y:S01]  /*2f90*/  STL [R1+0x14], R223 ;  /* 0x000014df01007387 */ /* 0x000fe20000100800 */
[----:B------:R-:W-:Y:S01]  /*2fa0*/  FADD.FTZ R126, R126, R3 ;  /* 0x000000037e7e7221 */ /* 0x000fe20000010000 */
[----:B------:R-:W-:Y:S02]  /*2fb0*/  FMUL.FTZ R206, R22, R5 ;  /* 0x0000000516ce7220 */ /* 0x000fe40000410000 */
[----:B------:R-:W2:Y:S01]  /*2fc0*/  LDL.LU R198, [R1+0x34] ;  /* 0x0000340001c67983 */ /* 0x000ea20000300800 */
[----:B------:R-:W-:-:S03]  /*2fd0*/  SHF.L.U32 R5, R242, 0x10, RZ ;  /* 0x00000010f2057819 */ /* 0x000fc600000006ff */
[----:B------:R0:W-:Y:S02]  /*2fe0*/  STL [R1+0x38], R218 ;  /* 0x000038da01007387 */ /* 0x0001e40000100800 */
[----:B0-----:R-:W-:Y:S01]  /*2ff0*/  FMUL.FTZ R218, R4, R3 ;  /* 0x0000000304da7220 */ /* 0x001fe20000410000 */
[----:B------:R-:W-:-:S04]  /*3000*/  SHF.L.U32 R3, R186, 0x10, RZ ;  /* 0x00000010ba037819 */ /* 0x000fc800000006ff */
[----:B------:R0:W-:Y:S01]  /*3010*/  STL [R1+0x4], R218 ;  /* 0x000004da01007387 */ /* 0x0001e20000100800 */
[----:B------:R-:W-:Y:S01]  /*3020*/  FADD.FTZ R120, R120, R3 ;  /* 0x0000000378787221 */ /* 0x000fe20000010000 */
[-C--:B------:R-:W-:Y:S01]  /*3030*/  FFMA.FTZ R160, R206, R3.reuse, R160 ;  /* 0x00000003cea07223 */ /* 0x080fe200000100a0 */
[----:B------:R-:W-:Y:S01]  /*3040*/  FMUL.FTZ R250, R5, R3 ;  /* 0x0000000305fa7220 */ /* 0x000fe20000410000 */
[C---:B------:R-:W-:Y:S02]  /*3050*/  FADD.FTZ R3, -R19.reuse, R197 ;  /* 0x000000c513037221 */ /* 0x040fe40000010100 */
[----:B------:R-:W3:Y:S01]  /*3060*/  LDL R197, [R1+0x150] ;  /* 0x0001500001c57983 */ /* 0x000ee20000100800 */
[----:B------:R-:W-:-:S03]  /*3070*/  FADD.FTZ R4, -R19, R190 ;  /* 0x000000be13047221 */ /* 0x000fc60000010100 */
[----:B------:R-:W4:Y:S04]  /*3080*/  LDL.LU R196, [R1+0x3c] ;  /* 0x00003c0001c47983 */ /* 0x000f280000300800 */
[----:B------:R-:W4:Y:S04]  /*3090*/  LDL R190, [R1+0x154] ;  /* 0x0001540001be7983 */ /* 0x000f280000100800 */
[----:B------:R-:W4:Y:S01]  /*30a0*/  LDL R188, [R1+0x158] ;  /* 0x0001580001bc7983 */ /* 0x000f220000100800 */
[----:B------:R-:W-:Y:S01]  /*30b0*/  FMUL.FTZ R201, R22, R4 ;  /* 0x0000000416c97220 */ /* 0x000fe20000410000 */
[----:B------:R-:W-:-:S02]  /*30c0*/  SHF.L.U32 R4, R187, 0x10, RZ ;  /* 0x00000010bb047819 */ /* 0x000fc400000006ff */
[----:B------:R-:W-:Y:S02]  /*30d0*/  SHF.L.U32 R5, R243, 0x10, RZ ;  /* 0x00000010f3057819 */ /* 0x000fe400000006ff */
[----:B------:R-:W-:Y:S01]  /*30e0*/  PRMT R6, R184, 0x7632, R6 ;  /* 0x00007632b8067816 */ /* 0x000fe20000000006 */
[----:B------:R-:W-:Y:S01]  /*30f0*/  FADD.FTZ R122, R122, R4 ;  /* 0x000000047a7a7221 */ /* 0x000fe20000010000 */
[-C--:B------:R-:W-:Y:S01]  /*3100*/  FFMA.FTZ R162, R201, R4.reuse, R162 ;  /* 0x00000004c9a27223 */ /* 0x080fe200000100a2 */
[----:B------:R-:W-:Y:S01]  /*3110*/  FMUL.FTZ R242, R5, R4 ;  /* 0x0000000405f27220 */ /* 0x000fe20000410000 */
[----:B------:R-:W-:Y:S01]  /*3120*/  SHF.L.U32 R4, R6, 0x10, RZ ;  /* 0x0000001006047819 */ /* 0x000fe200000006ff */
[----:B------:R-:W-:Y:S01]  /*3130*/  FMUL.FTZ R6, R22, R3 ;  /* 0x0000000316067220 */ /* 0x000fe20000410000 */
[----:B------:R-:W-:-:S03]  /*3140*/  SHF.L.U32 R3, R228, 0x10, RZ ;  /* 0x00000010e4037819 */ /* 0x000fc600000006ff */
[----:B------:R-:W-:Y:S02]  /*3150*/  FADD.FTZ R125, R125, R4 ;  /* 0x000000047d7d7221 */ /* 0x000fe40000010000 */
[----:B------:R-:W-:Y:S01]  /*3160*/  FMUL.FTZ R243, R3, R4 ;  /* 0x0000000403f37220 */ /* 0x000fe20000410000 */
[C---:B------:R-:W-:Y:S01]  /*3170*/  FADD.FTZ R5, -R19.reuse, R199 ;  /* 0x000000c713057221 */ /* 0x040fe20000010100 */
[----:B------:R-:W-:Y:S01]  /*3180*/  PRMT R3, R186, 0x7632, R3 ;  /* 0x00007632ba037816 */ /* 0x000fe20000000003 */
[----:B------:R-:W-:Y:S02]  /*3190*/  FADD.FTZ R184, -R19, R189 ;  /* 0x000000bd13b87221 */ /* 0x000fe40000010100 */
[----:B------:R-:W-:Y:S01]  /*31a0*/  FMUL.FTZ R5, R22, R5 ;  /* 0x0000000516057220 */ /* 0x000fe20000410000 */
[----:B------:R-:W-:Y:S01]  /*31b0*/  SHF.L.U32 R3, R3, 0x10, RZ ;  /* 0x0000001003037819 */ /* 0x000fe200000006ff */
[----:B------:R-:W-:-:S04]  /*31c0*/  FFMA.FTZ R20, R214, R223, R20 ;  /* 0x000000dfd6147223 */ /* 0x000fc80000010014 */
[----:B------:R-:W-:Y:S01]  /*31d0*/  FADD.FTZ R121, R121, R3 ;  /* 0x0000000379797221 */ /* 0x000fe20000010000 */
[C---:B------:R-:W-:Y:S01]  /*31e0*/  FFMA.FTZ R20, R6.reuse, R243, R20 ;  /* 0x000000f306147223 */ /* 0x040fe20000010014 */
[----:B------:R-:W-:Y:S02]  /*31f0*/  PRMT R187, R187, 0x7632, R187 ;  /* 0x00007632bbbb7816 */ /* 0x000fe400000000bb */
[----:B------:R-:W-:Y:S01]  /*3200*/  IADD3 R221, PT, PT, R221, 0x20, RZ ;  /* 0x00000020dddd7810 */ /* 0x000fe20007ffe0ff */
[----:B--2---:R-:W-:Y:S01]  /*3210*/  FFMA.FTZ R198, R6, R4, R198 ;  /* 0x0000000406c67223 */ /* 0x004fe200000100c6 */
[----:B------:R-:W-:-:S04]  /*3220*/  PRMT R4, R185, 0x7632, R4 ;  /* 0x00007632b9047816 */ /* 0x000fc80000000004 */
[----:B------:R-:W-:-:S05]  /*3230*/  SHF.L.U32 R4, R4, 0x10, RZ ;  /* 0x0000001004047819 */ /* 0x000fca00000006ff */
[----:B------:R-:W-:Y:S01]  /*3240*/  FADD.FTZ R127, R127, R4 ;  /* 0x000000047f7f7221 */ /* 0x000fe20000010000 */
[----:B---3--:R-:W-:Y:S01]  /*3250*/  SHF.L.U32 R185, R197, 0x10, RZ ;  /* 0x00000010c5b97819 */ /* 0x008fe200000006ff */
[----:B----4-:R-:W-:-:S04]  /*3260*/  FFMA.FTZ R196, R5, R4, R196 ;  /* 0x0000000405c47223 */ /* 0x010fc800000100c4 */
[----:B------:R-:W-:Y:S01]  /*3270*/  FMUL.FTZ R228, R185, R4 ;  /* 0x00000004b9e47220 */ /* 0x000fe20000410000 */
[----:B------:R-:W-:Y:S01]  /*3280*/  FMUL.FTZ R4, R22, R184 ;  /* 0x000000b816047220 */ /* 0x000fe20000410000 */
[----:B------:R-:W-:Y:S01]  /*3290*/  SHF.L.U32 R185, R190, 0x10, RZ ;  /* 0x00000010beb97819 */ /* 0x000fe200000006ff */
[----:B------:R-:W-:Y:S02]  /*32a0*/  FADD.FTZ R184, R216, R223 ;  /* 0x000000dfd8b87221 */ /* 0x000fe40000010000 */
[-C--:B------:R-:W-:Y:S02]  /*32b0*/  FFMA.FTZ R161, R4, R3.reuse, R161 ;  /* 0x0000000304a17223 */ /* 0x080fe400000100a1 */
[----:B------:R-:W-:Y:S01]  /*32c0*/  FMUL.FTZ R223, R185, R3 ;  /* 0x00000003b9df7220 */ /* 0x000fe20000410000 */
[----:B------:R-:W-:Y:S01]  /*32d0*/  FADD.FTZ R3, R184, R243 ;  /* 0x000000f3b8037221 */ /* 0x000fe20000010000 */
[----:B------:R1:W-:Y:S01]  /*32e0*/  STL [R1+0x34], R198 ;  /* 0x000034c601007387 */ /* 0x0003e20000100800 */
[----:B------:R-:W-:-:S02]  /*32f0*/  FFMA.FTZ R185, R210, R218, R20 ;  /* 0x000000dad2b97223 */ /* 0x000fc40000010014 */
[----:B------:R-:W-:Y:S01]  /*3300*/  FADD.FTZ R3, R3, R218 ;  /* 0x000000da03037221 */ /* 0x000fe20000010000 */
[----:B------:R1:W-:Y:S01]  /*3310*/  STL [R1+0x3c], R196 ;  /* 0x00003cc401007387 */ /* 0x0003e20000100800 */
[----:B------:R-:W-:Y:S01]  /*3320*/  FADD.FTZ R184, -R19, R191 ;  /* 0x000000bf13b87221 */ /* 0x000fe20000010100 */
[----:B------:R-:W-:Y:S01]  /*3330*/  FFMA.FTZ R185, R5, R228, R185 ;  /* 0x000000e405b97223 */ /* 0x000fe200000100b9 */
[----:B------:R-:W-:Y:S02]  /*3340*/  FADD.FTZ R186, R3, R228 ;  /* 0x000000e403ba7221 */ /* 0x000fe40000010000 */
[----:B------:R-:W-:Y:S01]  /*3350*/  FMUL.FTZ R3, R22, R184 ;  /* 0x000000b816037220 */ /* 0x000fe20000410000 */
[----:B------:R-:W-:Y:S01]  /*3360*/  FFMA.FTZ R185, R206, R250, R185 ;  /* 0x000000faceb97223 */ /* 0x000fe200000100b9 */
[----:B------:R-:W-:Y:S01]  /*3370*/  FADD.FTZ R184, R186, R250 ;  /* 0x000000fabab87221 */ /* 0x000fe20000010000 */
[----:B------:R-:W-:Y:S02]  /*3380*/  SHF.L.U32 R20, R187, 0x10, RZ ;  /* 0x00000010bb147819 */ /* 0x000fe400000006ff */
[----:B------:R-:W-:Y:S01]  /*3390*/  SHF.L.U32 R186, R188, 0x10, RZ ;  /* 0x00000010bcba7819 */ /* 0x000fe200000006ff */
[----:B------:R-:W-:Y:S01]  /*33a0*/  FADD.FTZ R184, R184, R223 ;  /* 0x000000dfb8b87221 */ /* 0x000fe20000010000 */
[----:B------:R-:W-:Y:S01]  /*33b0*/  FFMA.FTZ R185, R4, R223, R185 ;  /* 0x000000df04b97223 */ /* 0x000fe200000100b9 */
[----:B------:R-:W-:Y:S01]  /*33c0*/  FADD.FTZ R123, R123, R20 ;  /* 0x000000147b7b7221 */ /* 0x000fe20000010000 */
[-C--:B------:R-:W-:Y:S01]  /*33d0*/  FFMA.FTZ R163, R3, R20.reuse, R163 ;  /* 0x0000001403a37223 */ /* 0x080fe200000100a3 */
[----:B0-----:R-:W-:Y:S01]  /*33e0*/  FMUL.FTZ R218, R186, R20 ;  /* 0x00000014bada7220 */ /* 0x001fe20000410000 */
[----:B------:R-:W-:Y:S01]  /*33f0*/  FADD.FTZ R20, R184, R242 ;  /* 0x000000f2b8147221 */ /* 0x000fe20000010000 */
[----:B------:R-:W-:-:S03]  /*3400*/  FFMA.FTZ R185, R201, R242, R185 ;  /* 0x000000f2c9b97223 */ /* 0x000fc600000100b9 */
[----:B------:R-:W-:Y:S01]  /*3410*/  FADD.FTZ R216, R20, R218 ;  /* 0x000000da14d87221 */ /* 0x000fe20000010000 */
[----:B-1----:R-:W-:-:S07]  /*3420*/  FFMA.FTZ R20, R3, R218, R185 ;  /* 0x000000da03147223 */ /* 0x002fce00000100b9 */
.L_x_7228:
[----:B------:R-:W-:Y:S05]  /*3430*/  BSYNC.RECONVERGENT B1 ;  /* 0x0000000000017941 */ /* 0x000fea0003800200 */
.L_x_7227:
[----:B------:R-:W2:Y:S01]  /*3440*/  LDL R184, [R1+0x20] ;  /* 0x0000200001b87983 */ /* 0x000ea20000100800 */
[----:B------:R-:W-:Y:S01]  /*3450*/  BSSY.RECONVERGENT B1, `(.L_x_7229) ;  /* 0x0000064000017945 */ /* 0x000fe20003800200 */
[----:B--2---:R-:W-:-:S13]  /*3460*/  ISETP.GE.U32.AND P0, PT, R184, 0xa0, PT ;  /* 0x000000a0b800780c */ /* 0x004fda0003f06070 */
[----:B------:R-:W-:Y:S05]  /*3470*/  @!P0 BRA `(.L_x_7230) ;  /* 0x0000000400848947 */ /* 0x000fea0003800000 */
[----:B------:R-:W-:Y:S01]  /*3480*/  ISETP.NE.U32.AND P6, PT, RZ, UR10, PT ;  /* 0x0000000aff007c0c */ /* 0x000fe2000bfc5070 */
[----:B------:R-:W1:Y:S01]  /*3490*/  LDC.64 R186, c[0x0][0x428] ;  /* 0x00010a00ffba7b82 */ /* 0x000e620000000a00 */
[----:B------:R-:W2:Y:S02]  /*34a0*/  LDL R227, [R1+0xf0] ;  /* 0x0000f00001e37983 */ /* 0x000ea40000100800 */
[----:B------:R-:W-:Y:S02]  /*34b0*/  ISETP.NE.AND.EX P6, PT, RZ, UR11, PT, P6 ;  /* 0x0000000bff007c0c */ /* 0x000fe4000bfc5360 */
[----:B------:R-:W3:Y:S04]  /*34c0*/  LDL R226, [R1+0xf4] ;  /* 0x0000f40001e27983 */ /* 0x000ee80000100800 */
[----:B------:R-:W4:Y:S04]  /*34d0*/  LDL R225, [R1+0xf8] ;  /* 0x0000f80001e17983 */ /* 0x000f280000100800 */
[----:B------:R-:W4:Y:S03]  /*34e0*/  LDL R222, [R1+0xfc] ;  /* 0x0000fc0001de7983 */ /* 0x000f260000100800 */
[----:B------:R-:W1:Y:S01]  /*34f0*/  @P6 LDC.64 R184, c[0x0][0x438] ;  /* 0x00010e00ffb86b82 */ /* 0x000e620000000a00 */
[----:B------:R-:W3:Y:S04]  /*3500*/  LDL R199, [R1+0xec] ;  /* 0x0000ec0001c77983 */ /* 0x000ee80000100800 */
[----:B0-----:R-:W4:Y:S04]  /*3510*/  LDL R198, [R1+0x140] ;  /* 0x0001400001c67983 */ /* 0x001f280000100800 */
[----:B------:R-:W4:Y:S01]  /*3520*/  LDL R197, [R1+0x144] ;  /* 0x0001440001c57983 */ /* 0x000f220000100800 */
[----:B-1----:R-:W-:-:S05]  /*3530*/  @P6 IMAD.WIDE.U32 R184, R221, 0x20, R184 ;  /* 0x00000020ddb86825 */ /* 0x002fca00078e00b8 */
[----:B------:R-:W5:Y:S04]  /*3540*/  @P6 LDG.E.128 R36, desc[UR6][R184.64] ;  /* 0x00000006b8246981 */ /* 0x000f68000c1e1d00 */
[----:B------:R0:W5:Y:S01]  /*3550*/  @P6 LDG.E.128 R32, desc[UR6][R184.64+0x10] ;  /* 0x00001006b8206981 */ /* 0x000162000c1e1d00 */
[C---:B------:R-:W-:Y:S01]  /*3560*/  IMAD.WIDE.U32 R186, R221.reuse, 0x10, R186 ;  /* 0x00000010ddba7825 */ /* 0x040fe200078e00ba */
[----:B0-----:R-:W0:Y:S03]  /*3570*/  LDC.64 R184, c[0x0][0x3a8] ;  /* 0x0000ea00ffb87b82 */ /* 0x001e260000000a00 */
[----:B0-----:R-:W-:-:S05]  /*3580*/  IMAD.WIDE.U32 R184, R221, 0x20, R184 ;  /* 0x00000020ddb87825 */ /* 0x001fca00078e00b8 */
[----:B------:R-:W2:Y:S04]  /*3590*/  LDG.E.128 R188, desc[UR6][R184.64] ;  /* 0x00000006b8bc7981 */ /* 0x000ea8000c1e1d00 */
[----:B------:R-:W3:Y:S04]  /*35a0*/  LDG.E.128 R192, desc[UR6][R184.64+0x10] ;  /* 0x00001006b8c07981 */ /* 0x000ee8000c1e1d00 */
[----:B------:R-:W4:Y:S01]  /*35b0*/  LDG.E.128 R184, desc[UR6][R186.64] ;  /* 0x00000006bab87981 */ /* 0x000f22000c1e1d00 */
[C---:B--2---:R-:W-:Y:S01]  /*35c0*/  FADD.FTZ R196, -R19.reuse, R188 ;  /* 0x000000bc13c47221 */ /* 0x044fe20000010100 */
[C---:B------:R-:W-:Y:S01]  /*35d0*/  FADD.FTZ R0, -R19.reuse, R189 ;  /* 0x000000bd13007221 */ /* 0x040fe20000010100 */
[C---:B------:R-:W-:Y:S01]  /*35e0*/  FADD.FTZ R190, -R19.reuse, R190 ;  /* 0x000000be13be7221 */ /* 0x040fe20000010100 */
[C---:B------:R-:W-:Y:S01]  /*35f0*/  FADD.FTZ R2, -R19.reuse, R191 ;  /* 0x000000bf13027221 */ /* 0x040fe20000010100 */
[C---:B---3--:R-:W-:Y:S01]  /*3600*/  FADD.FTZ R189, -R19.reuse, R192 ;  /* 0x000000c013bd7221 */ /* 0x048fe20000010100 */
[----:B------:R-:W-:Y:S01]  /*3610*/  FADD.FTZ R188, -R19, R193 ;  /* 0x000000c113bc7221 */ /* 0x000fe20000010100 */
[----:B------:R-:W-:Y:S01]  /*3620*/  SHF.L.U32 R193, R227, 0x10, RZ ;  /* 0x00000010e3c17819 */ /* 0x000fe200000006ff */
[C---:B-----5:R-:W-:Y:S01]  /*3630*/  FMUL.FTZ R200, R22.reuse, R196 ;  /* 0x000000c416c87220 */ /* 0x060fe20000410000 */
[C---:B------:R-:W-:Y:S01]  /*3640*/  FADD.FTZ R191, -R19.reuse, R194 ;  /* 0x000000c213bf7221 */ /* 0x040fe20000010100 */
[----:B------:R-:W-:Y:S01]  /*3650*/  FADD.FTZ R19, -R19, R195 ;  /* 0x000000c313137221 */ /* 0x000fe20000010100 */
[C---:B------:R-:W-:Y:S01]  /*3660*/  FMUL.FTZ R195, R22.reuse, R190 ;  /* 0x000000be16c37220 */ /* 0x040fe20000410000 */
[C---:B------:R-:W-:Y:S01]  /*3670*/  FMUL.FTZ R194, R22.reuse, R189 ;  /* 0x000000bd16c27220 */ /* 0x040fe20000410000 */
[----:B------:R-:W-:Y:S01]  /*3680*/  FMUL.FTZ R237, R22, R0 ;  /* 0x0000000016ed7220 */ /* 0x000fe20000410000 */
[----:B------:R-:W-:-:S02]  /*3690*/  SHF.L.U32 R0, R199, 0x10, RZ ;  /* 0x00000010c7007819 */ /* 0x000fc400000006ff */
[----:B----4-:R-:W-:Y:S02]  /*36a0*/  SHF.L.U32 R192, R184, 0x10, RZ ;  /* 0x00000010b8c07819 */ /* 0x010fe400000006ff */
[----:B------:R-:W-:Y:S02]  /*36b0*/  SHF.L.U32 R190, R185, 0x10, RZ ;  /* 0x00000010b9be7819 */ /* 0x000fe400000006ff */
[----:B------:R-:W-:Y:S01]  /*36c0*/  SHF.L.U32 R189, R186, 0x10, RZ ;  /* 0x00000010babd7819 */ /* 0x000fe200000006ff */
[----:B------:R-:W-:Y:S01]  /*36d0*/  FADD.FTZ R116, R116, R192 ;  /* 0x000000c074747221 */ /* 0x000fe20000010000 */
[-C--:B------:R-:W-:Y:S01]  /*36e0*/  FFMA.FTZ R156, R200, R192.reuse, R156 ;  /* 0x000000c0c89c7223 */ /* 0x080fe2000001009c */
[----:B------:R-:W-:Y:S01]  /*36f0*/  FMUL.FTZ R241, R193, R192 ;  /* 0x000000c0c1f17220 */ /* 0x000fe20000410000 */
[----:B------:R-:W-:Y:S01]  /*3700*/  SHF.L.U32 R192, R226, 0x10, RZ ;  /* 0x00000010e2c07819 */ /* 0x000fe200000006ff */
[----:B------:R-:W-:Y:S01]  /*3710*/  FADD.FTZ R118, R118, R190 ;  /* 0x000000be76767221 */ /* 0x000fe20000010000 */
[-C--:B------:R-:W-:Y:S01]  /*3720*/  FFMA.FTZ R158, R195, R190.reuse, R158 ;  /* 0x000000bec39e7223 */ /* 0x080fe2000001009e */
[----:B------:R-:W-:Y:S01]  /*3730*/  FADD.FTZ R112, R112, R189 ;  /* 0x000000bd70707221 */ /* 0x000fe20000010000 */
[----:B------:R-:W-:Y:S01]  /*3740*/  FFMA.FTZ R152, R194, R189, R152 ;  /* 0x000000bdc2987223 */ /* 0x000fe20000010098 */
[----:B------:R-:W-:Y:S01]  /*3750*/  FMUL.FTZ R240, R192, R190 ;  /* 0x000000bec0f07220 */ /* 0x000fe20000410000 */
[----:B------:R-:W-:Y:S01]  /*3760*/  SHF.L.U32 R190, R225, 0x10, RZ ;  /* 0x00000010e1be7819 */ /* 0x000fe200000006ff */
[----:B------:R-:W-:Y:S01]  /*3770*/  FMUL.FTZ R193, R22, R191 ;  /* 0x000000bf16c17220 */ /* 0x000fe20000410000 */
[----:B------:R-:W-:-:S03]  /*3780*/  PRMT R184, R184, 0x7632, R184 ;  /* 0x00007632b8b87816 */ /* 0x000fc600000000b8 */
[----:B------:R-:W-:Y:S01]  /*3790*/  FMUL.FTZ R239, R190, R189 ;  /* 0x000000bdbeef7220 */ /* 0x000fe20000410000 */
[----:B------:R-:W-:Y:S02]  /*37a0*/  SHF.L.U32 R189, R187, 0x10, RZ ;  /* 0x00000010bbbd7819 */ /* 0x000fe400000006ff */
[----:B------:R-:W-:Y:S02]  /*37b0*/  SHF.L.U32 R190, R222, 0x10, RZ ;  /* 0x00000010debe7819 */ /* 0x000fe400000006ff */
[----:B------:R-:W-:Y:S01]  /*37c0*/  SHF.L.U32 R184, R184, 0x10, RZ ;  /* 0x00000010b8b87819 */ /* 0x000fe200000006ff */
[----:B------:R-:W-:Y:S01]  /*37d0*/  FADD.FTZ R114, R114, R189 ;  /* 0x000000bd72727221 */ /* 0x000fe20000010000 */
[-C--:B------:R-:W-:Y:S01]  /*37e0*/  FFMA.FTZ R154, R193, R189.reuse, R154 ;  /* 0x000000bdc19a7223 */ /* 0x080fe2000001009a */
[----:B------:R-:W-:Y:S02]  /*37f0*/  FMUL.FTZ R236, R190, R189 ;  /* 0x000000bdbeec7220 */ /* 0x000fe40000410000 */
[----:B------:R-:W2:Y:S01]  /*3800*/  LDL R189, [R1+0x148] ;  /* 0x0001480001bd7983 */ /* 0x000ea20000100800 */
[----:B------:R-:W-:Y:S01]  /*3810*/  PRMT R185, R185, 0x7632, R185 ;  /* 0x00007632b9b97816 */ /* 0x000fe200000000b9 */
[----:B------:R-:W-:Y:S01]  /*3820*/  FMUL.FTZ R227, R0, R184 ;  /* 0x000000b800e37220 */ /* 0x000fe20000410000 */
[----:B------:R-:W-:Y:S01]  /*3830*/  FMUL.FTZ R192, R22, R2 ;  /* 0x0000000216c07220 */ /* 0x000fe20000410000 */
[----:B------:R-:W-:Y:S01]  /*3840*/  SHF.L.U32 R2, R198, 0x10, RZ ;  /* 0x00000010c6027819 */ /* 0x000fe200000006ff */
[----:B------:R-:W-:Y:S01]  /*3850*/  FFMA.FTZ R157, R237, R184, R157 ;  /* 0x000000b8ed9d7223 */ /* 0x000fe2000001009d */
[----:B------:R-:W-:Y:S01]  /*3860*/  SHF.L.U32 R0, R185, 0x10, RZ ;  /* 0x00000010b9007819 */ /* 0x000fe200000006ff */
[----:B------:R-:W-:Y:S01]  /*3870*/  FADD.FTZ R117, R117, R184 ;  /* 0x000000b875757221 */ /* 0x000fe20000010000 */
[----:B------:R-:W-:Y:S01]  /*3880*/  PRMT R186, R186, 0x7632, R186 ;  /* 0x00007632baba7816 */ /* 0x000fe200000000ba */
[----:B------:R-:W-:Y:S01]  /*3890*/  FADD.FTZ R184, R216, R241 ;  /* 0x000000f1d8b87221 */ /* 0x000fe20000010000 */
[----:B------:R-:W-:Y:S01]  /*38a0*/  SHF.L.U32 R185, R197, 0x10, RZ ;  /* 0x00000010c5b97819 */ /* 0x000fe200000006ff */
[-C--:B------:R-:W-:Y:S01]  /*38b0*/  FFMA.FTZ R159, R192, R0.reuse, R159 ;  /* 0x00000000c09f7223 */ /* 0x080fe2000001009f */
[----:B------:R-:W-:Y:S01]  /*38c0*/  FADD.FTZ R119, R119, R0 ;  /* 0x0000000077777221 */ /* 0x000fe20000010000 */
[----:B------:R-:W-:Y:S01]  /*38d0*/  FMUL.FTZ R226, R2, R0 ;  /* 0x0000000002e27220 */ /* 0x000fe20000410000 */
[----:B------:R-:W-:Y:S01]  /*38e0*/  SHF.L.U32 R0, R186, 0x10, RZ ;  /* 0x00000010ba007819 */ /* 0x000fe200000006ff */
[----:B------:R-:W-:Y:S01]  /*38f0*/  FMUL.FTZ R2, R22, R188 ;  /* 0x000000bc16027220 */ /* 0x000fe20000410000 */
[----:B------:R-:W-:Y:S01]  /*3900*/  FFMA.FTZ R20, R200, R241, R20 ;  /* 0x000000f1c8147223 */ /* 0x000fe20000010014 */
[----:B------:R-:W-:-:S02]  /*3910*/  PRMT R187, R187, 0x7632, R187 ;  /* 0x00007632bbbb7816 */ /* 0x000fc400000000bb */
[-C--:B------:R-:W-:Y:S01]  /*3920*/  FFMA.FTZ R153, R2, R0.reuse, R153 ;  /* 0x0000000002997223 */ /* 0x080fe20000010099 */
[----:B------:R-:W-:Y:S01]  /*3930*/  FADD.FTZ R113, R113, R0 ;  /* 0x0000000071717221 */ /* 0x000fe20000010000 */
[----:B------:R-:W-:Y:S01]  /*3940*/  FMUL.FTZ R225, R185, R0 ;  /* 0x00000000b9e17220 */ /* 0x000fe20000410000 */
[----:B------:R-:W-:Y:S01]  /*3950*/  FADD.FTZ R0, R184, R227 ;  /* 0x000000e3b8007221 */ /* 0x000fe20000010000 */
[----:B------:R-:W-:Y:S01]  /*3960*/  FFMA.FTZ R20, R237, R227, R20 ;  /* 0x000000e3ed147223 */ /* 0x000fe20000010014 */
[----:B------:R-:W-:Y:S02]  /*3970*/  SHF.L.U32 R187, R187, 0x10, RZ ;  /* 0x00000010bbbb7819 */ /* 0x000fe400000006ff */
[----:B------:R-:W-:Y:S01]  /*3980*/  FADD.FTZ R184, R0, R240 ;  /* 0x000000f000b87221 */ /* 0x000fe20000010000 */
[----:B------:R-:W-:Y:S01]  /*3990*/  FFMA.FTZ R20, R195, R240, R20 ;  /* 0x000000f0c3147223 */ /* 0x000fe20000010014 */
[----:B------:R-:W-:Y:S01]  /*39a0*/  FMUL.FTZ R0, R22, R19 ;  /* 0x0000001316007220 */ /* 0x000fe20000410000 */
[----:B------:R-:W-:Y:S01]  /*39b0*/  FADD.FTZ R115, R115, R187 ;  /* 0x000000bb73737221 */ /* 0x000fe20000010000 */
[----:B------:R-:W-:Y:S01]  /*39c0*/  FADD.FTZ R19, R184, R226 ;  /* 0x000000e2b8137221 */ /* 0x000fe20000010000 */
[----:B------:R-:W-:Y:S01]  /*39d0*/  FFMA.FTZ R20, R192, R226, R20 ;  /* 0x000000e2c0147223 */ /* 0x000fe20000010014 */
[----:B------:R-:W-:-:S02]  /*39e0*/  FFMA.FTZ R155, R0, R187, R155 ;  /* 0x000000bb009b7223 */ /* 0x000fc4000001009b */
[----:B------:R-:W-:Y:S01]  /*39f0*/  FADD.FTZ R19, R19, R239 ;  /* 0x000000ef13137221 */ /* 0x000fe20000010000 */
[----:B------:R-:W-:-:S03]  /*3a00*/  FFMA.FTZ R20, R194, R239, R20 ;  /* 0x000000efc2147223 */ /* 0x000fc60000010014 */
[----:B------:R-:W-:Y:S01]  /*3a10*/  FADD.FTZ R19, R19, R225 ;  /* 0x000000e113137221 */ /* 0x000fe20000010000 */
[----:B------:R-:W-:-:S03]  /*3a20*/  FFMA.FTZ R20, R2, R225, R20 ;  /* 0x000000e102147223 */ /* 0x000fc60000010014 */
[----:B------:R-:W-:Y:S01]  /*3a30*/  FADD.FTZ R19, R19, R236 ;  /* 0x000000ec13137221 */ /* 0x000fe20000010000 */
[----:B------:R-:W-:Y:S01]  /*3a40*/  FFMA.FTZ R20, R193, R236, R20 ;  /* 0x000000ecc1147223 */ /* 0x000fe20000010014 */
[----:B--2---:R-:W-:-:S05]  /*3a50*/  SHF.L.U32 R184, R189, 0x10, RZ ;  /* 0x00000010bdb87819 */ /* 0x004fca00000006ff */
[----:B------:R-:W-:-:S04]  /*3a60*/  FMUL.FTZ R222, R184, R187 ;  /* 0x000000bbb8de7220 */ /* 0x000fc80000410000 */
[----:B------:R-:W-:Y:S01]  /*3a70*/  FADD.FTZ R216, R19, R222 ;  /* 0x000000de13d87221 */ /* 0x000fe20000010000 */
[----:B------:R-:W-:-:S07]  /*3a80*/  FFMA.FTZ R20, R0, R222, R20 ;  /* 0x000000de00147223 */ /* 0x000fce0000010014 */
.L_x_7230:
[----:B------:R-:W-:Y:S05]  /*3a90*/  BSYNC.RECONVERGENT B1 ;  /* 0x0000000000017941 */ /* 0x000fea0003800200 */
.L_x_7229:
        /* <DEDUP_REMOVED lines=23> */
.L_x_7301:
[----:B------:R-:W-:Y:S01]  /*3c10*/  ISETP.NE.AND P6, PT, R190, RZ, PT ;  /* 0x000000ffbe00720c */ /* 0x000fe20003fc5270 */
        /* <DEDUP_REMOVED lines=9> */
[----:B------:R-:W-:Y:S11]  /*3cb0*/  @P6 BRA `(.L_x_7233) ;  /* 0x0000003400886947 */ /* 0x000ff60003800000 */
[----:B------:R-:W-:Y:S04]  /*3cc0*/  BSSY.RECONVERGENT B2, `(.L_x_7234) ;  /* 0x00000ae000027945 */ /* 0x000fe80003800200 */
[----:B------:R-:W-:Y:S05]  /*3cd0*/  @!P4 BRA `(.L_x_7235) ;  /* 0x0000000800b0c947 */ /* 0x000fea0003800000 */
[----:B------:R-:W2:Y:S04]  /*3ce0*/  LDL R185, [R1+0x10] ;  /* 0x0000100001b97983 */ /* 0x000ea80000100800 */
[----:B------:R0:W5:Y:S04]  /*3cf0*/  LDL R199, [R1] ;  /* 0x0000000001c77983 */ /* 0x0001680000100800 */
[----:B------:R0:W5:Y:S04]  /*3d00*/  LDL R216, [R1+0xe0] ;  /* 0x0000e00001d87983 */ /* 0x0001680000100800 */
[----:B------:R0:W5:Y:S04]  /*3d10*/  LDL R198, [R1+0xdc] ;  /* 0x0000dc0001c67983 */ /* 0x0001680000100800 */
[----:B------:R0:W5:Y:S04]  /*3d20*/  LDL R196, [R1+0xd8] ;  /* 0x0000d80001c47983 */ /* 0x0001680000100800 */
[----:B------:R0:W5:Y:S01]  /*3d30*/  LDL R191, [R1+0xd4] ;  /* 0x0000d40001bf7983 */ /* 0x0001620000100800 */
[----:B--2---:R-:W-:-:S02]  /*3d40*/  MOV R197, R185 ;  /* 0x000000b900c57202 */ /* 0x004fc40000000f00 */
[----:B------:R-:W1:Y:S02]  /*3d50*/  LDC.64 R184, c[0x0][0x390] ;  /* 0x0000e400ffb87b82 */ /* 0x000e640000000a00 */
[----:B-1----:R-:W-:-:S06]  /*3d60*/  IMAD.WIDE.U32 R184, R18, 0x10, R184 ;  /* 0x0000001012b87825 */ /* 0x002fcc00078e00b8 */
[----:B------:R-:W5:Y:S01]  /*3d70*/  LDG.E.128 R184, desc[UR6][R184.64] ;  /* 0x00000006b8b87981 */ /* 0x000f62000c1e1d00 */
[----:B------:R-:W-:-:S04]  /*3d80*/  ISETP.NE.U32.AND P4, PT, RZ, UR12, PT ;  /* 0x0000000cff007c0c */ /* 0x000fc8000bf85070 */
[----:B------:R-:W-:-:S13]  /*3d90*/  ISETP.NE.AND.EX P4, PT, RZ, UR13, PT, P4 ;  /* 0x0000000dff007c0c */ /* 0x000fda000bf85340 */
[----:B0-----:R-:W-:Y:S05]  /*3da0*/  @P4 BRA `(.L_x_7236) ;  /* 0x0000000400244947 */ /* 0x001fea0003800000 */
        /* <DEDUP_REMOVED lines=71> */
[----:B------:R-:W-:Y:S01]  /*4220*/  F2FP.BF16.F32.PACK_AB R104, R109, R104 ;  /* 0x000000686d68723e */ /* 0x000fe200000010ff */
[----:B------:R-:W-:Y:S06]  /*4230*/  BRA `(.L_x_7237) ;  /* 0x0000000400207947 */ /* 0x000fec0003800000 */
.L_x_7236:
[----:B------:R-:W-:Y:S01]  /*4240*/  FFMA.FTZ R24, R204, R19, R20 ;  /* 0x00000013cc187223 */ /* 0x000fe20000010014 */
[C---:B-----5:R-:W-:Y:S02]  /*4250*/  SHF.L.U32 R26, R187.reuse, 0x10, RZ ;  /* 0x00000010bb1a7819 */ /* 0x060fe400000006ff */
[----:B------:R-:W-:Y:S01]  /*4260*/  PRMT R27, R187, 0x7632, R27 ;  /* 0x00007632bb1b7816 */ /* 0x000fe2000000001b */
[----:B------:R-:W-:-:S03]  /*4270*/  FADD.FTZ R24, R248, -R24 ;  /* 0x80000018f8187221 */ /* 0x000fc60000010000 */
[----:B------:R-:W-:Y:S01]  /*4280*/  SHF.L.U32 R27, R27, 0x10, RZ ;  /* 0x000000101b1b7819 */ /* 0x000fe200000006ff */
[----:B------:R-:W-:Y:S01]  /*4290*/  FMUL.FTZ R30, R22, R24 ;  /* 0x00000018161e7220 */ /* 0x000fe20000410000 */
[----:B------:R-:W-:-:S03]  /*42a0*/  SHF.L.U32 R24, R183, 0x10, RZ ;  /* 0x00000010b7187819 */ /* 0x000fc600000006ff */
[----:B------:R-:W-:-:S04]  /*42b0*/  FMUL.FTZ R25, R30, R21 ;  /* 0x000000151e197220 */ /* 0x000fc80000410000 */
[C---:B------:R-:W-:Y:S01]  /*42c0*/  FFMA.FTZ R189, R25.reuse, R26, R106 ;  /* 0x0000001a19bd7223 */ /* 0x040fe2000001006a */
[----:B------:R-:W-:Y:S01]  /*42d0*/  FMUL.FTZ R24, R25, R24 ;  /* 0x0000001819187220 */ /* 0x000fe20000410000 */
[----:B------:R-:W-:-:S04]  /*42e0*/  FFMA.FTZ R25, R15, R19, R20 ;  /* 0x000000130f197223 */ /* 0x000fc80000010014 */
[----:B------:R-:W-:-:S04]  /*42f0*/  FADD.FTZ R25, R224, -R25 ;  /* 0x80000019e0197221 */ /* 0x000fc80000010000 */
[----:B------:R-:W-:Y:S01]  /*4300*/  FMUL.FTZ R31, R22, R25 ;  /* 0x00000019161f7220 */ /* 0x000fe20000410000 */
[----:B------:R-:W-:-:S03]  /*4310*/  SHF.L.U32 R25, R216, 0x10, RZ ;  /* 0x00000010d8197819 */ /* 0x000fc600000006ff */
[----:B------:R-:W-:-:S04]  /*4320*/  FMUL.FTZ R26, R31, R21 ;  /* 0x000000151f1a7220 */ /* 0x000fc80000410000 */
[C---:B------:R-:W-:Y:S01]  /*4330*/  FFMA.FTZ R188, R26.reuse, R27, R107 ;  /* 0x0000001b1abc7223 */ /* 0x040fe2000001006b */
[----:B------:R-:W-:Y:S01]  /*4340*/  FMUL.FTZ R26, R26, R25 ;  /* 0x000000191a1a7220 */ /* 0x000fe20000410000 */
[----:B------:R-:W-:Y:S01]  /*4350*/  FFMA.FTZ R25, R209, R19, R20 ;  /* 0x00000013d1197223 */ /* 0x000fe20000010014 */
[----:B------:R-:W-:-:S03]  /*4360*/  PRMT R27, R186, 0x7632, R27 ;  /* 0x00007632ba1b7816 */ /* 0x000fc6000000001b */
[----:B------:R-:W-:Y:S01]  /*4370*/  FADD.FTZ R25, R199, -R25 ;  /* 0x80000019c7197221 */ /* 0x000fe20000010000 */
[----:B------:R-:W-:Y:S02]  /*4380*/  F2FP.BF16.F32.PACK_AB R107, R26, R24 ;  /* 0x000000181a6b723e */ /* 0x000fe400000010ff */
[----:B------:R-:W-:Y:S01]  /*4390*/  SHF.L.U32 R26, R186, 0x10, RZ ;  /* 0x00000010ba1a7819 */ /* 0x000fe200000006ff */
[----:B------:R-:W-:Y:S01]  /*43a0*/  FMUL.FTZ R28, R22, R25 ;  /* 0x00000019161c7220 */ /* 0x000fe20000410000 */
[----:B------:R-:W-:Y:S02]  /*43b0*/  SHF.L.U32 R24, R182, 0x10, RZ ;  /* 0x00000010b6187819 */ /* 0x000fe400000006ff */
[----:B------:R-:W-:Y:S01]  /*43c0*/  SHF.L.U32 R27, R27, 0x10, RZ ;  /* 0x000000101b1b7819 */ /* 0x000fe200000006ff */
[----:B------:R-:W-:-:S04]  /*43d0*/  FMUL.FTZ R25, R28, R21 ;  /* 0x000000151c197220 */ /* 0x000fc80000410000 */
[C---:B------:R-:W-:Y:S01]  /*43e0*/  FFMA.FTZ R187, R25.reuse, R26, R104 ;  /* 0x0000001a19bb7223 */ /* 0x040fe20000010068 */
[----:B------:R-:W-:Y:S01]  /*43f0*/  FMUL.FTZ R24, R25, R24 ;  /* 0x0000001819187220 */ /* 0x000fe20000410000 */
[----:B------:R-:W-:Y:S01]  /*4400*/  FFMA.FTZ R25, R16, R19, R20 ;  /* 0x0000001310197223 */ /* 0x000fe20000010014 */
[----:B------:R-:W-:-:S03]  /*4410*/  PRMT R104, R185, 0x7632, R104 ;  /* 0x00007632b9687816 */ /* 0x000fc60000000068 */
[----:B------:R-:W-:Y:S01]  /*4420*/  FADD.FTZ R25, R233, -R25 ;  /* 0x80000019e9197221 */ /* 0x000fe20000010000 */
[----:B------:R-:W-:-:S03]  /*4430*/  SHF.L.U32 R104, R104, 0x10, RZ ;  /* 0x0000001068687819 */ /* 0x000fc600000006ff */
[----:B------:R-:W-:Y:S01]  /*4440*/  FMUL.FTZ R29, R22, R25 ;  /* 0x00000019161d7220 */ /* 0x000fe20000410000 */
[----:B------:R-:W-:-:S03]  /*4450*/  SHF.L.U32 R25, R198, 0x10, RZ ;  /* 0x00000010c6197819 */ /* 0x000fc600000006ff */
[----:B------:R-:W-:-:S04]  /*4460*/  FMUL.FTZ R26, R29, R21 ;  /* 0x000000151d1a7220 */ /* 0x000fc80000410000 */
[C---:B------:R-:W-:Y:S01]  /*4470*/  FFMA.FTZ R186, R26.reuse, R27, R105 ;  /* 0x0000001b1aba7223 */ /* 0x040fe20000010069 */
[----:B------:R-:W-:Y:S01]  /*4480*/  FMUL.FTZ R25, R26, R25 ;  /* 0x000000191a197220 */ /* 0x000fe20000410000 */
[-CC-:B------:R-:W-:Y:S01]  /*4490*/  FFMA.FTZ R26, R213, R19.reuse, R20.reuse ;  /* 0x00000013d51a7223 */ /* 0x180fe20000010014 */
[----:B------:R-:W-:Y:S01]  /*44a0*/  FFMA.FTZ R27, R17, R19, R20 ;  /* 0x00000013111b7223 */ /* 0x000fe20000010014 */
[----:B------:R-:W-:Y:S02]  /*44b0*/  SHF.L.U32 R105, R196, 0x10, RZ ;  /* 0x00000010c4697819 */ /* 0x000fe400000006ff */
[----:B------:R-:W-:Y:S01]  /*44c0*/  FADD.FTZ R26, R197, -R26 ;  /* 0x8000001ac51a7221 */ /* 0x000fe20000010000 */
[----:B------:R-:W-:Y:S01]  /*44d0*/  F2FP.BF16.F32.PACK_AB R106, R25, R24 ;  /* 0x00000018196a723e */ /* 0x000fe200000010ff */
[----:B------:R-:W-:Y:S01]  /*44e0*/  FADD.FTZ R27, R234, -R27 ;  /* 0x8000001bea1b7221 */ /* 0x000fe20000010000 */
[----:B------:R-:W-:Y:S01]  /*44f0*/  SHF.L.U32 R25, R185, 0x10, RZ ;  /* 0x00000010b9197819 */ /* 0x000fe200000006ff */
[----:B------:R-:W-:-:S02]  /*4500*/  FMUL.FTZ R26, R22, R26 ;  /* 0x0000001a161a7220 */ /* 0x000fc40000410000 */
[----:B------:R-:W-:Y:S02]  /*4510*/  FMUL.FTZ R27, R22, R27 ;  /* 0x0000001b161b7220 */ /* 0x000fe40000410000 */
[----:B------:R-:W-:-:S04]  /*4520*/  FMUL.FTZ R24, R26, R21 ;  /* 0x000000151a187220 */ /* 0x000fc80000410000 */
[----:B------:R-:W-:Y:S01]  /*4530*/  FFMA.FTZ R110, R24, R25, R110 ;  /* 0x00000019186e7223 */ /* 0x000fe2000001006e */
[----:B------:R-:W-:-:S05]  /*4540*/  SHF.L.U32 R25, R181, 0x10, RZ ;  /* 0x00000010b5197819 */ /* 0x000fca00000006ff */
[----:B------:R-:W-:Y:S01]  /*4550*/  FMUL.FTZ R25, R24, R25 ;  /* 0x0000001918197220 */ /* 0x000fe20000410000 */
[----:B------:R-:W-:-:S04]  /*4560*/  FMUL.FTZ R24, R27, R21 ;  /* 0x000000151b187220 */ /* 0x000fc80000410000 */
[C---:B------:R-:W-:Y:S01]  /*4570*/  FFMA.FTZ R111, R24.reuse, R104, R111 ;  /* 0x00000068186f7223 */ /* 0x040fe2000001006f */
[----:B------:R-:W-:Y:S01]  /*4580*/  FMUL.FTZ R105, R24, R105 ;  /* 0x0000006918697220 */ /* 0x000fe20000410000 */
[----:B------:R-:W-:Y:S01]  /*4590*/  FFMA.FTZ R24, R205, R19, R20 ;  /* 0x00000013cd187223 */ /* 0x000fe20000010014 */
[----:B------:R-:W-:-:S03]  /*45a0*/  SHF.L.U32 R104, R184, 0x10, RZ ;  /* 0x00000010b8687819 */ /* 0x000fc600000006ff */
[----:B------:R-:W-:Y:S01]  /*45b0*/  FADD.FTZ R24, R235, -R24 ;  /* 0x80000018eb187221 */ /* 0x000fe20000010000 */
[----:B------:R-:W-:-:S03]  /*45c0*/  F2FP.BF16.F32.PACK_AB R105, R105, R25 ;  /* 0x000000196969723e */ /* 0x000fc600000010ff */
[----:B------:R-:W-:-:S04]  /*45d0*/  FMUL.FTZ R24, R22, R24 ;  /* 0x0000001816187220 */ /* 0x000fc80000410000 */
        /* <DEDUP_REMOVED lines=8> */
[----:B------:R-:W-:-:S04]  /*4660*/  FMUL.FTZ R25, R22, R25 ;  /* 0x0000001916197220 */ /* 0x000fc80000410000 */
[----:B------:R-:W-:-:S04]  /*4670*/  FMUL.FTZ R108, R25, R21 ;  /* 0x00000015196c7220 */ /* 0x000fc80000410000 */
[----:B------:R-:W-:Y:S01]  /*4680*/  FFMA.FTZ R184, R108, R184, R109 ;  /* 0x000000b86cb87223 */ /* 0x000fe2000001006d */
[----:B------:R-:W-:-:S05]  /*4690*/  SHF.L.U32 R109, R191, 0x10, RZ ;  /* 0x00000010bf6d7819 */ /* 0x000fca00000006ff */
[----:B------:R-:W-:-:S05]  /*46a0*/  FMUL.FTZ R109, R108, R109 ;  /* 0x0000006d6c6d7220 */ /* 0x000fca0000410000 */
[----:B------:R-:W-:-:S07]  /*46b0*/  F2FP.BF16.F32.PACK_AB R104, R109, R104 ;  /* 0x000000686d68723e */ /* 0x000fce00000010ff */
.L_x_7237:
[----:B------:R-:W0:Y:S02]  /*46c0*/  @P4 LDC.64 R108, c[0x0][0x478] ;  /* 0x00011e00ff6c4b82 */ /* 0x000e240000000a00 */
[----:B0-----:R-:W-:-:S05]  /*46d0*/  @P4 IMAD.WIDE.U32 R108, R18, 0x20, R108 ;  /* 0x00000020126c4825 */ /* 0x001fca00078e006c */
[----:B------:R-:W-:Y:S04]  /*46e0*/  @P4 STG.E.128 desc[UR6][R108.64], R24 ;  /* 0x000000186c004986 */ /* 0x000fe8000c101d06 */
        /* <DEDUP_REMOVED lines=11> */
.L_x_7235:
[----:B------:R-:W-:Y:S05]  /*47a0*/  BSYNC.RECONVERGENT B2 ;  /* 0x0000000000027941 */ /* 0x000fea0003800200 */
.L_x_7234:
[----:B------:R-:W-:Y:S04]  /*47b0*/  BSSY.RECONVERGENT B2, `(.L_x_7238) ;  /* 0x00000ad000027945 */ /* 0x000fe80003800200 */
[----:B------:R-:W-:Y:S05]  /*47c0*/  @!P3 BRA `(.L_x_7239) ;  /* 0x0000000800acb947 */ /* 0x000fea0003800000 */
[----:B------:R-:W0:Y:S01]  /*47d0*/  LDC.64 R184, c[0x0][0x390] ;  /* 0x0000e400ffb87b82 */ /* 0x000e220000000a00 */
[----:B------:R1:W5:Y:S04]  /*47e0*/  LDL R216, [R1+0xd0] ;  /* 0x0000d00001d87983 */ /* 0x0003680000100800 */
[----:B------:R1:W5:Y:S04]  /*47f0*/  LDL R199, [R1+0xcc] ;  /* 0x0000cc0001c77983 */ /* 0x0003680000100800 */
        /* <DEDUP_REMOVED lines=82> */
.L_x_7240:
        /* <DEDUP_REMOVED lines=72> */
.L_x_7241:
        /* <DEDUP_REMOVED lines=14> */
.L_x_7239:
[----:B------:R-:W-:Y:S05]  /*5280*/  BSYNC.RECONVERGENT B2 ;  /* 0x0000000000027941 */ /* 0x000fea0003800200 */
.L_x_7238:
        /* <DEDUP_REMOVED lines=87> */
.L_x_7244:
        /* <DEDUP_REMOVED lines=72> */
.L_x_7245:
        /* <DEDUP_REMOVED lines=14> */
.L_x_7243:
[----:B------:R-:W-:Y:S05]  /*5d60*/  BSYNC.RECONVERGENT B2 ;  /* 0x0000000000027941 */ /* 0x000fea0003800200 */
.L_x_7242:
        /* <DEDUP_REMOVED lines=87> */
.L_x_7248:
        /* <DEDUP_REMOVED lines=72> */
.L_x_7249:
        /* <DEDUP_REMOVED lines=14> */
.L_x_7247:
[----:B------:R-:W-:Y:S05]  /*6840*/  BSYNC.RECONVERGENT B2 ;  /* 0x0000000000027941 */ /* 0x000fea0003800200 */
.L_x_7246:
        /* <DEDUP_REMOVED lines=12> */
[----:B------:R-:W-:Y:S01]  /*6910*/  FFMA.FTZ R26, R193, R19, R20 ;  /* 0x00000013c11a7223 */ /* 0x000fe20000010014 */
[----:B-----5:R-:W-:Y:S02]  /*6920*/  PRMT R25, R187, 0x7632, R25 ;  /* 0x00007632bb197816 */ /* 0x020fe40000000019 */
[----:B------:R-:W-:Y:S01]  /*6930*/  FADD.FTZ R24, R222, -R24 ;  /* 0x80000018de187221 */ /* 0x000fe20000010000 */
[----:B------:R-:W-:Y:S01]  /*6940*/  FADD.FTZ R26, R236, -R26 ;  /* 0x8000001aec1a7221 */ /* 0x000fe20000010000 */
[----:B------:R-:W-:Y:S02]  /*6950*/  SHF.L.U32 R25, R25, 0x10, RZ ;  /* 0x0000001019197819 */ /* 0x000fe400000006ff */
[C---:B------:R-:W-:Y:S01]  /*6960*/  FMUL.FTZ R31, R22.reuse, R24 ;  /* 0x00000018161f7220 */ /* 0x040fe20000410000 */
[----:B------:R-:W-:Y:S01]  /*6970*/  FMUL.FTZ R30, R22, R26 ;  /* 0x0000001a161e7220 */ /* 0x000fe20000410000 */
[----:B------:R-:W-:-:S02]  /*6980*/  SHF.L.U32 R26, R187, 0x10, RZ ;  /* 0x00000010bb1a7819 */ /* 0x000fc400000006ff */
[----:B------:R-:W-:Y:S01]  /*6990*/  FMUL.FTZ R24, R31, R21 ;  /* 0x000000151f187220 */ /* 0x000fe20000410000 */
[----:B------:R-:W-:-:S03]  /*69a0*/  SHF.L.U32 R27, R167, 0x10, RZ ;  /* 0x00000010a71b7819 */ /* 0x000fc600000006ff */
[----:B------:R-:W-:Y:S01]  /*69b0*/  FFMA.FTZ R190, R24, R25, R75 ;  /* 0x0000001918be7223 */ /* 0x000fe2000001004b */
[----:B------:R-:W-:-:S04]  /*69c0*/  FMUL.FTZ R25, R30, R21 ;  /* 0x000000151e197220 */ /* 0x000fc80000410000 */
[C---:B------:R-:W-:Y:S01]  /*69d0*/  FFMA.FTZ R188, R25.reuse, R26, R74 ;  /* 0x0000001a19bc7223 */ /* 0x040fe2000001004a */
[----:B------:R-:W-:Y:S01]  /*69e0*/  SHF.L.U32 R26, R198, 0x10, RZ ;  /* 0x00000010c61a7819 */ /* 0x000fe200000006ff */
[----:B------:R-:W-:-:S04]  /*69f0*/  FMUL.FTZ R27, R25, R27 ;  /* 0x0000001b191b7220 */ /* 0x000fc80000410000 */
[----:B------:R-:W-:Y:S01]  /*6a00*/  FMUL.FTZ R26, R24, R26 ;  /* 0x0000001a181a7220 */ /* 0x000fe20000410000 */
[----:B------:R-:W-:-:S04]  /*6a10*/  FFMA.FTZ R24, R194, R19, R20 ;  /* 0x00000013c2187223 */ /* 0x000fc80000010014 */
[----:B------:R-:W-:Y:S01]  /*6a20*/  FADD.FTZ R24, R239, -R24 ;  /* 0x80000018ef187221 */ /* 0x000fe20000010000 */
[----:B------:R-:W-:Y:S02]  /*6a30*/  F2FP.BF16.F32.PACK_AB R75, R26, R27 ;  /* 0x0000001b1a4b723e */ /* 0x000fe400000010ff */
[----:B------:R-:W-:Y:S01]  /*6a40*/  SHF.L.U32 R26, R186, 0x10, RZ ;  /* 0x00000010ba1a7819 */ /* 0x000fe200000006ff */
[----:B------:R-:W-:Y:S01]  /*6a50*/  FMUL.FTZ R28, R22, R24 ;  /* 0x00000018161c7220 */ /* 0x000fe20000410000 */
[----:B------:R-:W-:Y:S02]  /*6a60*/  SHF.L.U32 R24, R166, 0x10, RZ ;  /* 0x00000010a6187819 */ /* 0x000fe400000006ff */
[----:B------:R-:W-:Y:S01]  /*6a70*/  PRMT R27, R186, 0x7632, R27 ;  /* 0x00007632ba1b7816 */ /* 0x000fe2000000001b */
[----:B------:R-:W-:-:S03]  /*6a80*/  FMUL.FTZ R25, R28, R21 ;  /* 0x000000151c197220 */ /* 0x000fc60000410000 */
[----:B------:R-:W-:Y:S01]  /*6a90*/  SHF.L.U32 R27, R27, 0x10, RZ ;  /* 0x000000101b1b7819 */ /* 0x000fe200000006ff */
        /* <DEDUP_REMOVED lines=9> */
[-CC-:B------:R-:W-:Y:S01]  /*6b30*/  FFMA.FTZ R26, R195, R19.reuse, R20.reuse ;  /* 0x00000013c31a7223 */ /* 0x180fe20000010014 */
[----:B------:R-:W-:-:S03]  /*6b40*/  FFMA.FTZ R27, R192, R19, R20 ;  /* 0x00000013c01b7223 */ /* 0x000fc60000010014 */
[----:B------:R-:W-:Y:S01]  /*6b50*/  FADD.FTZ R26, R240, -R26 ;  /* 0x8000001af01a7221 */ /* 0x000fe20000010000 */
[----:B------:R-:W-:Y:S01]  /*6b60*/  F2FP.BF16.F32.PACK_AB R74, R25, R24 ;  /* 0x00000018194a723e */ /* 0x000fe200000010ff */
[----:B------:R-:W-:Y:S01]  /*6b70*/  FADD.FTZ R27, R226, -R27 ;  /* 0x8000001be21b7221 */ /* 0x000fe20000010000 */
[----:B------:R-:W-:Y:S01]  /*6b80*/  SHF.L.U32 R25, R185, 0x10, RZ ;  /* 0x00000010b9197819 */ /* 0x000fe200000006ff */
[C---:B------:R-:W-:Y:S02]  /*6b90*/  FMUL.FTZ R26, R22.reuse, R26 ;  /* 0x0000001a161a7220 */ /* 0x040fe40000410000 */
[----:B------:R-:W-:Y:S02]  /*6ba0*/  FMUL.FTZ R27, R22, R27 ;  /* 0x0000001b161b7220 */ /* 0x000fe40000410000 */
[----:B------:R-:W-:-:S04]  /*6bb0*/  FMUL.FTZ R24, R26, R21 ;  /* 0x000000151a187220 */ /* 0x000fc80000410000 */
[----:B------:R-:W-:Y:S01]  /*6bc0*/  FFMA.FTZ R78, R24, R25, R78 ;  /* 0x00000019184e7223 */ /* 0x000fe2000001004e */
[----:B------:R-:W-:-:S05]  /*6bd0*/  SHF.L.U32 R25, R165, 0x10, RZ ;  /* 0x00000010a5197819 */ /* 0x000fca00000006ff */
[----:B------:R-:W-:Y:S01]  /*6be0*/  FMUL.FTZ R24, R24, R25 ;  /* 0x0000001918187220 */ /* 0x000fe20000410000 */
[----:B------:R-:W-:-:S04]  /*6bf0*/  PRMT R25, R185, 0x7632, R25 ;  /* 0x00007632b9197816 */ /* 0x000fc80000000019 */
[----:B------:R-:W-:Y:S01]  /*6c00*/  SHF.L.U32 R72, R25, 0x10, RZ ;  /* 0x0000001019487819 */ /* 0x000fe200000006ff */
[----:B------:R-:W-:-:S04]  /*6c10*/  FMUL.FTZ R25, R27, R21 ;  /* 0x000000151b197220 */ /* 0x000fc80000410000 */
[----:B------:R-:W-:Y:S01]  /*6c20*/  FFMA.FTZ R79, R25, R72, R79 ;  /* 0x00000048194f7223 */ /* 0x000fe2000001004f */
[----:B------:R-:W-:-:S05]  /*6c30*/  SHF.L.U32 R72, R196, 0x10, RZ ;  /* 0x00000010c4487819 */ /* 0x000fca00000006ff */
[----:B------:R-:W-:Y:S01]  /*6c40*/  FMUL.FTZ R25, R25, R72 ;  /* 0x0000004819197220 */ /* 0x000fe20000410000 */
[----:B------:R-:W-:-:S04]  /*6c50*/  SHF.L.U32 R72, R184, 0x10, RZ ;  /* 0x00000010b8487819 */ /* 0x000fc800000006ff */
[----:B------:R-:W-:Y:S01]  /*6c60*/  F2FP.BF16.F32.PACK_AB R73, R25, R24 ;  /* 0x000000181949723e */ /* 0x000fe200000010ff */
[-CC-:B------:R-:W-:Y:S01]  /*6c70*/  FFMA.FTZ R24, R200, R19.reuse, R20.reuse ;  /* 0x00000013c8187223 */ /* 0x180fe20000010014 */
[----:B------:R-:W-:Y:S01]  /*6c80*/  FFMA.FTZ R19, R237, R19, R20 ;  /* 0x00000013ed137223 */ /* 0x000fe20000010014 */
[----:B------:R-:W-:Y:S02]  /*6c90*/  SHF.L.U32 R20, R191, 0x10, RZ ;  /* 0x00000010bf147819 */ /* 0x000fe400000006ff */
[----:B------:R-:W-:Y:S01]  /*6ca0*/  FADD.FTZ R24, R241, -R24 ;  /* 0x80000018f1187221 */ /* 0x000fe20000010000 */
[----:B------:R-:W-:-:S03]  /*6cb0*/  FADD.FTZ R19, R227, -R19 ;  /* 0x80000013e3137221 */ /* 0x000fc60000010000 */
[----:B------:R-:W-:-:S04]  /*6cc0*/  FMUL.FTZ R24, R22, R24 ;  /* 0x0000001816187220 */ /* 0x000fc80000410000 */
[----:B------:R-:W-:-:S04]  /*6cd0*/  FMUL.FTZ R25, R24, R21 ;  /* 0x0000001518197220 */ /* 0x000fc80000410000 */
[----:B------:R-:W-:Y:S01]  /*6ce0*/  FFMA.FTZ R76, R25, R72, R76 ;  /* 0x00000048194c7223 */ /* 0x000fe2000001004c */
[----:B------:R-:W-:-:S05]  /*6cf0*/  SHF.L.U32 R72, R164, 0x10, RZ ;  /* 0x00000010a4487819 */ /* 0x000fca00000006ff */
[----:B------:R-:W-:Y:S01]  /*6d00*/  FMUL.FTZ R72, R25, R72 ;  /* 0x0000004819487220 */ /* 0x000fe20000410000 */
[----:B------:R-:W-:Y:S01]  /*6d10*/  FMUL.FTZ R25, R22, R19 ;  /* 0x0000001316197220 */ /* 0x000fe20000410000 */
[----:B------:R-:W-:-:S03]  /*6d20*/  PRMT R19, R184, 0x7632, R19 ;  /* 0x00007632b8137816 */ /* 0x000fc60000000013 */
[----:B------:R-:W-:Y:S01]  /*6d30*/  FMUL.FTZ R21, R25, R21 ;  /* 0x0000001519157220 */ /* 0x000fe20000410000 */
[----:B------:R-:W-:-:S03]  /*6d40*/  SHF.L.U32 R19, R19, 0x10, RZ ;  /* 0x0000001013137819 */ /* 0x000fc600000006ff */
[C---:B------:R-:W-:Y:S02]  /*6d50*/  FMUL.FTZ R20, R21.reuse, R20 ;  /* 0x0000001415147220 */ /* 0x040fe40000410000 */
[----:B------:R-:W-:-:S03]  /*6d60*/  FFMA.FTZ R22, R21, R19, R77 ;  /* 0x0000001315167223 */ /* 0x000fc6000001004d */
[----:B------:R-:W-:Y:S01]  /*6d70*/  F2FP.BF16.F32.PACK_AB R72, R20, R72 ;  /* 0x000000481448723e */ /* 0x000fe200000010ff */
[----:B------:R-:W-:Y:S06]  /*6d80*/  BRA `(.L_x_7252) ;  /* 0x0000000400207947 */ /* 0x000fec0003800000 */
.L_x_7251:
        /* <DEDUP_REMOVED lines=13> */
[----:B------:R-:W-:Y:S02]  /*6e60*/  SHF.L.U32 R74, R167, 0x10, RZ ;  /* 0x00000010a74a7819 */ /* 0x000fe400000006ff */
[C---:B------:R-:W-:Y:S02]  /*6e70*/  SHF.L.U32 R187, R186.reuse, 0x10, RZ ;  /* 0x00000010babb7819 */ /* 0x040fe400000006ff */
[----:B------:R-:W-:Y:S01]  /*6e80*/  PRMT R186, R186, 0x7632, R186 ;  /* 0x00007632baba7816 */ /* 0x000fe200000000ba */
[----:B------:R-:W-:Y:S01]  /*6e90*/  FMUL.FTZ R75, R75, R74 ;  /* 0x0000004a4b4b7220 */ /* 0x000fe20000410000 */
[----:B------:R-:W-:Y:S02]  /*6ea0*/  SHF.L.U32 R74, R198, 0x10, RZ ;  /* 0x00000010c64a7819 */ /* 0x000fe400000006ff */
[----:B------:R-:W-:-:S03]  /*6eb0*/  SHF.L.U32 R186, R186, 0x10, RZ ;  /* 0x00000010baba7819 */ /* 0x000fc600000006ff */
[----:B------:R-:W-:-:S05]  /*6ec0*/  FMUL.FTZ R74, R189, R74 ;  /* 0x0000004abd4a7220 */ /* 0x000fca0000410000 */
        /* <DEDUP_REMOVED lines=40> */
[C---:B------:R-:W-:Y:S01]  /*7150*/  FMUL.FTZ R72, R22.reuse, R72 ;  /* 0x0000004816487220 */ /* 0x040fe20000410000 */
[----:B------:R-:W-:Y:S01]  /*7160*/  FMUL.FTZ R19, R22, R19 ;  /* 0x0000001316137220 */ /* 0x000fe20000410000 */
[----:B------:R-:W-:Y:S02]  /*7170*/  PRMT R22, R184, 0x7632, R22 ;  /* 0x00007632b8167816 */ /* 0x000fe40000000016 */
[-C--:B------:R-:W-:Y:S01]  /*7180*/  FMUL.FTZ R72, R72, R21.reuse ;  /* 0x0000001548487220 */ /* 0x080fe20000410000 */
[----:B------:R-:W-:Y:S01]  /*7190*/  FMUL.FTZ R19, R19, R21 ;  /* 0x0000001513137220 */ /* 0x000fe20000410000 */
[----:B------:R-:W-:Y:S02]  /*71a0*/  SHF.L.U32 R22, R22, 0x10, RZ ;  /* 0x0000001016167819 */ /* 0x000fe400000006ff */
[----:B------:R-:W-:Y:S01]  /*71b0*/  FFMA.FTZ R76, R72, R185, R76 ;  /* 0x000000b9484c7223 */ /* 0x000fe2000001004c */
[----:B------:R-:W-:Y:S01]  /*71c0*/  SHF.L.U32 R185, R164, 0x10, RZ ;  /* 0x00000010a4b97819 */ /* 0x000fe200000006ff */
[C---:B------:R-:W-:Y:S01]  /*71d0*/  FMUL.FTZ R20, R19.reuse, R20 ;  /* 0x0000001413147220 */ /* 0x040fe20000410000 */
[----:B------:R-:W-:-:S03]  /*71e0*/  FFMA.FTZ R22, R19, R22, R77 ;  /* 0x0000001613167223 */ /* 0x000fc6000001004d */
[----:B------:R-:W-:-:S05]  /*71f0*/  FMUL.FTZ R72, R72, R185 ;  /* 0x000000b948487220 */ /* 0x000fca0000410000 */
[----:B------:R-:W-:-:S07]  /*7200*/  F2FP.BF16.F32.PACK_AB R72, R20, R72 ;  /* 0x000000481448723e */ /* 0x000fce00000010ff */
.L_x_7252:
[----:B------:R-:W0:Y:S01]  /*7210*/  @P0 LDC.64 R20, c[0x0][0x478] ;  /* 0x00011e00ff140b82 */ /* 0x000e220000000a00 */
[----:B------:R-:W-:Y:S01]  /*7220*/  MOV R77, R22 ;  /* 0x00000016004d7202 */ /* 0x000fe20000000f00 */
[----:B0-----:R-:W-:-:S05]  /*7230*/  @P0 IMAD.WIDE.U32 R20, R18, 0x20, R20 ;  /* 0x0000002012140825 */ /* 0x001fca00078e0014 */
[----:B------:R-:W-:Y:S04]  /*7240*/  @P0 STG.E.128 desc[UR6][R20.64], R24 ;  /* 0x0000001814000986 */ /* 0x000fe8000c101d06 */
        /* <DEDUP_REMOVED lines=9> */
.L_x_7233:
[----:B------:R-:W-:Y:S04]  /*72e0*/  BSSY.RECONVERGENT B2, `(.L_x_7253) ;  /* 0x00000af000027945 */ /* 0x000fe80003800200 */
[----:B------:R-:W-:Y:S05]  /*72f0*/  @!P4 BRA `(.L_x_7254) ;  /* 0x0000000800b4c947 */ /* 0x000fea0003800000 */
[----:B------:R-:W0:Y:S01]  /*7300*/  LDC.64 R184, c[0x0][0x390] ;  /* 0x0000e400ffb87b82 */ /* 0x000e220000000a00 */
[----:B------:R1:W5:Y:S04]  /*7310*/  LDL R216, [R1+0xe0] ;  /* 0x0000e00001d87983 */ /* 0x0003680000100800 */
[----:B------:R1:W5:Y:S04]  /*7320*/  LDL R199, [R1] ;  /* 0x0000000001c77983 */ /* 0x0003680000100800 */
[----:B------:R1:W5:Y:S04]  /*7330*/  LDL R198, [R1+0xdc] ;  /* 0x0000dc0001c67983 */ /* 0x0003680000100800 */
[----:B------:R1:W5:Y:S04]  /*7340*/  LDL R197, [R1+0x10] ;  /* 0x0000100001c57983 */ /* 0x0003680000100800 */
[----:B------:R1:W5:Y:S04]  /*7350*/  LDL R196, [R1+0xd8] ;  /* 0x0000d80001c47983 */ /* 0x0003680000100800 */
[----:B------:R1:W5:Y:S01]  /*7360*/  LDL R191, [R1+0xd4] ;  /* 0x0000d40001bf7983 */ /* 0x0003620000100800 */
[----:B0-----:R-:W-:-:S06]  /*7370*/  IMAD.WIDE.U32 R184, R18, 0x10, R184 ;  /* 0x0000001012b87825 */ /* 0x001fcc00078e00b8 */
[----:B------:R-:W5:Y:S01]  /*7380*/  LDG.E.128 R184, desc[UR6][R184.64] ;  /* 0x00000006b8b87981 */ /* 0x000f62000c1e1d00 */
[----:B------:R-:W-:-:S04]  /*7390*/  UISETP.NE.U32.AND UP0, UPT, UR12, URZ, UPT ;  /* 0x000000ff0c00728c */ /* 0x000fc8000bf05070 */
[----:B------:R-:W-:-:S09]  /*73a0*/  UISETP.NE.AND.EX UP0, UPT, UR13, URZ, UPT, UP0 ;  /* 0x000000ff0d00728c */ /* 0x000fd2000bf05300 */
[----:B-1----:R-:W-:Y:S05]  /*73b0*/  BRA.U UP0, `(.L_x_7255) ;  /* 0x0000000500247547 */ /* 0x002fea000b800000 */
[----:B------:R-:W-:Y:S01]  /*73c0*/  FFMA.FTZ R188, R204, R19, R20 ;  /* 0x00000013ccbc7223 */ /* 0x000fe20000010014 */
[C---:B-----5:R-:W-:Y:S02]  /*73d0*/  SHF.L.U32 R189, R187.reuse, 0x10, RZ ;  /* 0x00000010bbbd7819 */ /* 0x060fe400000006ff */
[----:B------:R-:W-:Y:S01]  /*73e0*/  PRMT R187, R187, 0x7632, R187 ;  /* 0x00007632bbbb7816 */ /* 0x000fe200000000bb */
[----:B------:R-:W-:-:S03]  /*73f0*/  FADD.FTZ R188, R248, -R188 ;  /* 0x800000bcf8bc7221 */ /* 0x000fc60000010000 */
[----:B------:R-:W-:Y:S01]  /*7400*/  SHF.L.U32 R190, R187, 0x10, RZ ;  /* 0x00000010bbbe7819 */ /* 0x000fe200000006ff */
[----:B------:R-:W-:-:S04]  /*7410*/  FFMA.FTZ R188, R22, R188, R66 ;  /* 0x000000bc16bc7223 */ /* 0x000fc80000010042 */
[----:B------:R-:W-:-:S04]  /*7420*/  FMUL.FTZ R188, R188, R21 ;  /* 0x00000015bcbc7220 */ /* 0x000fc80000410000 */
[----:B------:R-:W-:Y:S01]  /*7430*/  FFMA.FTZ R189, R188, R189, R106 ;  /* 0x000000bdbcbd7223 */ /* 0x000fe2000001006a */
[----:B------:R-:W-:-:S05]  /*7440*/  SHF.L.U32 R106, R183, 0x10, RZ ;  /* 0x00000010b76a7819 */ /* 0x000fca00000006ff */
[----:B------:R-:W-:Y:S01]  /*7450*/  FMUL.FTZ R106, R106, R188 ;  /* 0x000000bc6a6a7220 */ /* 0x000fe20000410000 */
[----:B------:R-:W-:-:S04]  /*7460*/  FFMA.FTZ R188, R15, R19, R20 ;  /* 0x000000130fbc7223 */ /* 0x000fc80000010014 */
[----:B------:R-:W-:-:S04]  /*7470*/  FADD.FTZ R188, R224, -R188 ;  /* 0x800000bce0bc7221 */ /* 0x000fc80000010000 */
[----:B------:R-:W-:-:S04]  /*7480*/  FFMA.FTZ R188, R22, R188, R67 ;  /* 0x000000bc16bc7223 */ /* 0x000fc80000010043 */
        /* <DEDUP_REMOVED lines=22> */
[----:B------:R-:W-:-:S04]  /*75f0*/  FFMA.FTZ R104, R213, R19, R20 ;  /* 0x00000013d5687223 */ /* 0x000fc80000010014 */
[----:B------:R-:W-:Y:S01]  /*7600*/  FADD.FTZ R104, R197, -R104 ;  /* 0x80000068c5687221 */ /* 0x000fe20000010000 */
[----:B------:R-:W-:-:S03]  /*7610*/  F2FP.BF16.F32.PACK_AB R106, R105, R106 ;  /* 0x0000006a696a723e */ /* 0x000fc600000010ff */
[----:B------:R-:W-:-:S04]  /*7620*/  FFMA.FTZ R104, R22, R104, R70 ;  /* 0x0000006816687223 */ /* 0x000fc80000010046 */
        /* <DEDUP_REMOVED lines=31> */
[----:B------:R-:W-:-:S05]  /*7820*/  FMUL.FTZ R109, R109, R108 ;  /* 0x0000006c6d6d7220 */ /* 0x000fca0000410000 */
[----:B------:R-:W-:Y:S01]  /*7830*/  F2FP.BF16.F32.PACK_AB R104, R109, R104 ;  /* 0x000000686d68723e */ /* 0x000fe200000010ff */
[----:B------:R-:W-:Y:S06]  /*7840*/  BRA `(.L_x_7256) ;  /* 0x0000000400207947 */ /* 0x000fec0003800000 */
.L_x_7255:
[----:B------:R-:W-:Y:S01]  /*7850*/  FFMA.FTZ R24, R204, R19, R20 ;  /* 0x00000013cc187223 */ /* 0x000fe20000010014 */
[C---:B-----5:R-:W-:Y:S02]  /*7860*/  SHF.L.U32 R26, R187.reuse, 0x10, RZ ;  /* 0x00000010bb1a7819 */ /* 0x060fe400000006ff */
[----:B------:R-:W-:Y:S01]  /*7870*/  PRMT R27, R187, 0x7632, R27 ;  /* 0x00007632bb1b7816 */ /* 0x000fe2000000001b */
[----:B------:R-:W-:-:S03]  /*7880*/  FADD.FTZ R24, R248, -R24 ;  /* 0x80000018f8187221 */ /* 0x000fc60000010000 */
[----:B------:R-:W-:Y:S01]  /*7890*/  SHF.L.U32 R27, R27, 0x10, RZ ;  /* 0x000000101b1b7819 */ /* 0x000fe200000006ff */
[----:B------:R-:W-:Y:S01]  /*78a0*/  FFMA.FTZ R30, R22, R24, R66 ;  /* 0x00000018161e7223 */ /* 0x000fe20000010042 */
[----:B------:R-:W-:-:S03]  /*78b0*/  SHF.L.U32 R24, R183, 0x10, RZ ;  /* 0x00000010b7187819 */ /* 0x000fc600000006ff */
[----:B------:R-:W-:-:S04]  /*78c0*/  FMUL.FTZ R25, R30, R21 ;  /* 0x000000151e197220 */ /* 0x000fc80000410000 */
[----:B------:R-:W-:Y:S01]  /*78d0*/  FFMA.FTZ R189, R25, R26, R106 ;  /* 0x0000001a19bd7223 */ /* 0x000fe2000001006a */
[----:B------:R-:W-:Y:S01]  /*78e0*/  FMUL.FTZ R24, R24, R25 ;  /* 0x0000001918187220 */ /* 0x000fe20000410000 */
[----:B------:R-:W-:-:S04]  /*78f0*/  FFMA.FTZ R25, R15, R19, R20 ;  /* 0x000000130f197223 */ /* 0x000fc80000010014 */
[----:B------:R-:W-:-:S04]  /*7900*/  FADD.FTZ R25, R224, -R25 ;  /* 0x80000019e0197221 */ /* 0x000fc80000010000 */
[----:B------:R-:W-:Y:S01]  /*7910*/  FFMA.FTZ R31, R22, R25, R67 ;  /* 0x00000019161f7223 */ /* 0x000fe20000010043 */
[----:B------:R-:W-:-:S03]  /*7920*/  SHF.L.U32 R25, R216, 0x10, RZ ;  /* 0x00000010d8197819 */ /* 0x000fc600000006ff */
[----:B------:R-:W-:-:S04]  /*7930*/  FMUL.FTZ R26, R31, R21 ;  /* 0x000000151f1a7220 */ /* 0x000fc80000410000 */
[----:B------:R-:W-:Y:S01]  /*7940*/  FFMA.FTZ R188, R26, R27, R107 ;  /* 0x0000001b1abc7223 */ /* 0x000fe2000001006b */
[----:B------:R-:W-:Y:S01]  /*7950*/  FMUL.FTZ R26, R25, R26 ;  /* 0x0000001a191a7220 */ /* 0x000fe20000410000 */
[----:B------:R-:W-:Y:S01]  /*7960*/  FFMA.FTZ R25, R209, R19, R20 ;  /* 0x00000013d1197223 */ /* 0x000fe20000010014 */
[----:B------:R-:W-:-:S03]  /*7970*/  PRMT R27, R186, 0x7632, R27 ;  /* 0x00007632ba1b7816 */ /* 0x000fc6000000001b */
[----:B------:R-:W-:Y:S01]  /*7980*/  FADD.FTZ R25, R199, -R25 ;  /* 0x80000019c7197221 */ /* 0x000fe20000010000 */
[----:B------:R-:W-:Y:S02]  /*7990*/  F2FP.BF16.F32.PACK_AB R107, R26, R24 ;  /* 0x000000181a6b723e */ /* 0x000fe400000010ff */
[----:B------:R-:W-:Y:S01]  /*79a0*/  SHF.L.U32 R26, R186, 0x10, RZ ;  /* 0x00000010ba1a7819 */ /* 0x000fe200000006ff */
[----:B------:R-:W-:Y:S01]  /*79b0*/  FFMA.FTZ R28, R22, R25, R64 ;  /* 0x00000019161c7223 */ /* 0x000fe20000010040 */
[----:B------:R-:W-:Y:S02]  /*79c0*/  SHF.L.U32 R24, R182, 0x10, RZ ;  /* 0x00000010b6187819 */ /* 0x000fe400000006ff */
[----:B------:R-:W-:Y:S01]  /*79d0*/  SHF.L.U32 R27, R27, 0x10, RZ ;  /* 0x000000101b1b7819 */ /* 0x000fe200000006ff */
[----:B------:R-:W-:-:S04]  /*79e0*/  FMUL.FTZ R25, R28, R21 ;  /* 0x000000151c197220 */ /* 0x000fc80000410000 */
[----:B------:R-:W-:Y:S01]  /*79f0*/  FFMA.FTZ R187, R25, R26, R104 ;  /* 0x0000001a19bb7223 */ /* 0x000fe20000010068 */
[----:B------:R-:W-:Y:S01]  /*7a00*/  FMUL.FTZ R24, R24, R25 ;  /* 0x0000001918187220 */ /* 0x000fe20000410000 */
[----:B------:R-:W-:Y:S01]  /*7a10*/  FFMA.FTZ R25, R16, R19, R20 ;  /* 0x0000001310197223 */ /* 0x000fe20000010014 */
[----:B------:R-:W-:-:S03]  /*7a20*/  PRMT R104, R185, 0x7632, R104 ;  /* 0x00007632b9687816 */ /* 0x000fc60000000068 */
[----:B------:R-:W-:Y:S01]  /*7a30*/  FADD.FTZ R25, R233, -R25 ;  /* 0x80000019e9197221 */ /* 0x000fe20000010000 */
[----:B------:R-:W-:-:S03]  /*7a40*/  SHF.L.U32 R104, R104, 0x10, RZ ;  /* 0x0000001068687819 */ /* 0x000fc600000006ff */
[----:B------:R-:W-:Y:S01]  /*7a50*/  FFMA.FTZ R29, R22, R25, R65 ;  /* 0x00000019161d7223 */ /* 0x000fe20000010041 */
[----:B------:R-:W-:-:S03]  /*7a60*/  SHF.L.U32 R25, R198, 0x10, RZ ;  /* 0x00000010c6197819 */ /* 0x000fc600000006ff */
[----:B------:R-:W-:-:S04]  /*7a70*/  FMUL.FTZ R26, R29, R21 ;  /* 0x000000151d1a7220 */ /* 0x000fc80000410000 */
[----:B------:R-:W-:Y:S01]  /*7a80*/  FFMA.FTZ R186, R26, R27, R105 ;  /* 0x0000001b1aba7223 */ /* 0x000fe20000010069 */
        /* <DEDUP_REMOVED lines=8> */
[----:B------:R-:W-:-:S02]  /*7b10*/  FFMA.FTZ R26, R22, R26, R70 ;  /* 0x0000001a161a7223 */ /* 0x000fc40000010046 */
[----:B------:R-:W-:Y:S02]  /*7b20*/  FFMA.FTZ R27, R22, R27, R71 ;  /* 0x0000001b161b7223 */ /* 0x000fe40000010047 */
[----:B------:R-:W-:-:S04]  /*7b30*/  FMUL.FTZ R24, R26, R21 ;  /* 0x000000151a187220 */ /* 0x000fc80000410000 */
[----:B------:R-:W-:Y:S01]  /*7b40*/  FFMA.FTZ R110, R24, R25, R110 ;  /* 0x00000019186e7223 */ /* 0x000fe2000001006e */
[----:B------:R-:W-:-:S05]  /*7b50*/  SHF.L.U32 R25, R181, 0x10, RZ ;  /* 0x00000010b5197819 */ /* 0x000fca00000006ff */
[----:B------:R-:W-:Y:S01]  /*7b60*/  FMUL.FTZ R25, R25, R24 ;  /* 0x0000001819197220 */ /* 0x000fe20000410000 */
[----:B------:R-:W-:-:S04]  /*7b70*/  FMUL.FTZ R24, R27, R21 ;  /* 0x000000151b187220 */ /* 0x000fc80000410000 */
[----:B------:R-:W-:Y:S01]  /*7b80*/  FFMA.FTZ R111, R24, R104, R111 ;  /* 0x00000068186f7223 */ /* 0x000fe2000001006f */
[----:B------:R-:W-:Y:S01]  /*7b90*/  FMUL.FTZ R105, R105, R24 ;  /* 0x0000001869697220 */ /* 0x000fe20000410000 */
[----:B------:R-:W-:Y:S01]  /*7ba0*/  FFMA.FTZ R24, R205, R19, R20 ;  /* 0x00000013cd187223 */ /* 0x000fe20000010014 */
[----:B------:R-:W-:-:S03]  /*7bb0*/  SHF.L.U32 R104, R184, 0x10, RZ ;  /* 0x00000010b8687819 */ /* 0x000fc600000006ff */
[----:B------:R-:W-:Y:S01]  /*7bc0*/  FADD.FTZ R24, R235, -R24 ;  /* 0x80000018eb187221 */ /* 0x000fe20000010000 */
[----:B------:R-:W-:-:S03]  /*7bd0*/  F2FP.BF16.F32.PACK_AB R105, R105, R25 ;  /* 0x000000196969723e */ /* 0x000fc600000010ff */
        /* <DEDUP_REMOVED lines=9> */
[----:B------:R-:W-:-:S04]  /*7c70*/  FFMA.FTZ R25, R22, R25, R69 ;  /* 0x0000001916197223 */ /* 0x000fc80000010045 */
[----:B------:R-:W-:-:S04]  /*7c80*/  FMUL.FTZ R108, R25, R21 ;  /* 0x00000015196c7220 */ /* 0x000fc80000410000 */
[----:B------:R-:W-:Y:S01]  /*7c90*/  FFMA.FTZ R184, R108, R184, R109 ;  /* 0x000000b86cb87223 */ /* 0x000fe2000001006d */
[----:B------:R-:W-:-:S05]  /*7ca0*/  SHF.L.U32 R109, R191, 0x10, RZ ;  /* 0x00000010bf6d7819 */ /* 0x000fca00000006ff */
[----:B------:R-:W-:-:S05]  /*7cb0*/  FMUL.FTZ R109, R109, R108 ;  /* 0x0000006c6d6d7220 */ /* 0x000fca0000410000 */
[----:B------:R-:W-:-:S07]  /*7cc0*/  F2FP.BF16.F32.PACK_AB R104, R109, R104 ;  /* 0x000000686d68723e */ /* 0x000fce00000010ff */
.L_x_7256:
[----:B------:R-:W-:-:S04]  /*7cd0*/  ISETP.NE.U32.AND P4, PT, RZ, UR12, PT ;  /* 0x0000000cff007c0c */ /* 0x000fc8000bf85070 */
[----:B------:R-:W-:-:S13]  /*7ce0*/  ISETP.NE.AND.EX P4, PT, RZ, UR13, PT, P4 ;  /* 0x0000000dff007c0c */ /* 0x000fda000bf85340 */
        /* <DEDUP_REMOVED lines=14> */
.L_x_7254:
[----:B------:R-:W-:Y:S05]  /*7dd0*/  BSYNC.RECONVERGENT B2 ;  /* 0x0000000000027941 */ /* 0x000fea0003800200 */
.L_x_7253:
        /* <DEDUP_REMOVED lines=87> */
.L_x_7259:
        /* <DEDUP_REMOVED lines=71> */
[----:B------:R-:W-:-:S07]  /*87c0*/  F2FP.BF16.F32.PACK_AB R96, R101, R96 ;  /* 0x000000606560723e */ /* 0x000fce00000010ff */
.L_x_7260:
        /* <DEDUP_REMOVED lines=14> */
.L_x_7258:
[----:B------:R-:W-:Y:S05]  /*88b0*/  BSYNC.RECONVERGENT B2 ;  /* 0x0000000000027941 */ /* 0x000fea0003800200 */
.L_x_7257:
        /* <DEDUP_REMOVED lines=87> */
.L_x_7263:
        /* <DEDUP_REMOVED lines=72> */
.L_x_7264:
        /* <DEDUP_REMOVED lines=14> */
.L_x_7262:
[----:B------:R-:W-:Y:S05]  /*9390*/  BSYNC.RECONVERGENT B2 ;  /* 0x0000000000027941 */ /* 0x000fea0003800200 */
.L_x_7261:
        /* <DEDUP_REMOVED lines=87> */
.L_x_7267:
        /* <DEDUP_REMOVED lines=72> */
.L_x_7268:
        /* <DEDUP_REMOVED lines=14> */
.L_x_7266:
[----:B------:R-:W-:Y:S05]  /*9e70*/  BSYNC.RECONVERGENT B2 ;  /* 0x0000000000027941 */ /* 0x000fea0003800200 */
.L_x_7265:
        /* <DEDUP_REMOVED lines=17> */
[C---:B------:R-:W-:Y:S01]  /*9f90*/  FFMA.FTZ R31, R22.reuse, R24, R35 ;  /* 0x00000018161f7223 */ /* 0x040fe20000010023 */
[----:B------:R-:W-:Y:S01]  /*9fa0*/  FFMA.FTZ R30, R22, R26, R34 ;  /* 0x0000001a161e7223 */ /* 0x000fe20000010022 */
[----:B------:R-:W-:-:S02]  /*9fb0*/  SHF.L.U32 R26, R187, 0x10, RZ ;  /* 0x00000010bb1a7819 */ /* 0x000fc400000006ff */
[----:B------:R-:W-:Y:S01]  /*9fc0*/  FMUL.FTZ R24, R31, R21 ;  /* 0x000000151f187220 */ /* 0x000fe20000410000 */
[----:B------:R-:W-:-:S03]  /*9fd0*/  SHF.L.U32 R27, R167, 0x10, RZ ;  /* 0x00000010a71b7819 */ /* 0x000fc600000006ff */
[----:B------:R-:W-:Y:S01]  /*9fe0*/  FFMA.FTZ R190, R24, R25, R75 ;  /* 0x0000001918be7223 */ /* 0x000fe2000001004b */
[----:B------:R-:W-:-:S04]  /*9ff0*/  FMUL.FTZ R25, R30, R21 ;  /* 0x000000151e197220 */ /* 0x000fc80000410000 */
[----:B------:R-:W-:Y:S01]  /*a000*/  FFMA.FTZ R188, R25, R26, R74 ;  /* 0x0000001a19bc7223 */ /* 0x000fe2000001004a */
[----:B------:R-:W-:Y:S01]  /*a010*/  SHF.L.U32 R26, R198, 0x10, RZ ;  /* 0x00000010c61a7819 */ /* 0x000fe200000006ff */
[----:B------:R-:W-:-:S04]  /*a020*/  FMUL.FTZ R27, R27, R25 ;  /* 0x000000191b1b7220 */ /* 0x000fc80000410000 */
[----:B------:R-:W-:Y:S01]  /*a030*/  FMUL.FTZ R26, R26, R24 ;  /* 0x000000181a1a7220 */ /* 0x000fe20000410000 */
[----:B------:R-:W-:-:S04]  /*a040*/  FFMA.FTZ R24, R194, R19, R20 ;  /* 0x00000013c2187223 */ /* 0x000fc80000010014 */
[----:B------:R-:W-:Y:S01]  /*a050*/  FADD.FTZ R24, R239, -R24 ;  /* 0x80000018ef187221 */ /* 0x000fe20000010000 */
[----:B------:R-:W-:Y:S02]  /*a060*/  F2FP.BF16.F32.PACK_AB R75, R26, R27 ;  /* 0x0000001b1a4b723e */ /* 0x000fe400000010ff */
[----:B------:R-:W-:Y:S01]  /*a070*/  SHF.L.U32 R26, R186, 0x10, RZ ;  /* 0x00000010ba1a7819 */ /* 0x000fe200000006ff */
[----:B------:R-:W-:Y:S01]  /*a080*/  FFMA.FTZ R28, R22, R24, R32 ;  /* 0x00000018161c7223 */ /* 0x000fe20000010020 */
[----:B------:R-:W-:Y:S02]  /*a090*/  SHF.L.U32 R24, R166, 0x10, RZ ;  /* 0x00000010a6187819 */ /* 0x000fe400000006ff */
[----:B------:R-:W-:Y:S01]  /*a0a0*/  PRMT R27, R186, 0x7632, R27 ;  /* 0x00007632ba1b7816 */ /* 0x000fe2000000001b */
[----:B------:R-:W-:-:S03]  /*a0b0*/  FMUL.FTZ R25, R28, R21 ;  /* 0x000000151c197220 */ /* 0x000fc60000410000 */
[----:B------:R-:W-:Y:S01]  /*a0c0*/  SHF.L.U32 R27, R27, 0x10, RZ ;  /* 0x000000101b1b7819 */ /* 0x000fe200000006ff */
        /* <DEDUP_REMOVED lines=9> */
[-CC-:B------:R-:W-:Y:S01]  /*a160*/  FFMA.FTZ R26, R195, R19.reuse, R20.reuse ;  /* 0x00000013c31a7223 */ /* 0x180fe20000010014 */
[----:B------:R-:W-:-:S03]  /*a170*/  FFMA.FTZ R27, R192, R19, R20 ;  /* 0x00000013c01b7223 */ /* 0x000fc60000010014 */
[----:B------:R-:W-:Y:S01]  /*a180*/  FADD.FTZ R26, R240, -R26 ;  /* 0x8000001af01a7221 */ /* 0x000fe20000010000 */
[----:B------:R-:W-:Y:S01]  /*a190*/  F2FP.BF16.F32.PACK_AB R74, R25, R24 ;  /* 0x00000018194a723e */ /* 0x000fe200000010ff */
[----:B------:R-:W-:Y:S01]  /*a1a0*/  FADD.FTZ R27, R226, -R27 ;  /* 0x8000001be21b7221 */ /* 0x000fe20000010000 */
[----:B------:R-:W-:Y:S01]  /*a1b0*/  SHF.L.U32 R25, R185, 0x10, RZ ;  /* 0x00000010b9197819 */ /* 0x000fe200000006ff */
[C---:B------:R-:W-:Y:S02]  /*a1c0*/  FFMA.FTZ R26, R22.reuse, R26, R38 ;  /* 0x0000001a161a7223 */ /* 0x040fe40000010026 */
[----:B------:R-:W-:Y:S02]  /*a1d0*/  FFMA.FTZ R27, R22, R27, R39 ;  /* 0x0000001b161b7223 */ /* 0x000fe40000010027 */
        /* <DEDUP_REMOVED lines=17> */
[----:B------:R-:W-:-:S04]  /*a2f0*/  FFMA.FTZ R24, R22, R24, R36 ;  /* 0x0000001816187223 */ /* 0x000fc80000010024 */
[----:B------:R-:W-:-:S04]  /*a300*/  FMUL.FTZ R25, R24, R21 ;  /* 0x0000001518197220 */ /* 0x000fc80000410000 */
[----:B------:R-:W-:Y:S01]  /*a310*/  FFMA.FTZ R76, R25, R72, R76 ;  /* 0x00000048194c7223 */ /* 0x000fe2000001004c */
[----:B------:R-:W-:-:S05]  /*a320*/  SHF.L.U32 R72, R164, 0x10, RZ ;  /* 0x00000010a4487819 */ /* 0x000fca00000006ff */
[----:B------:R-:W-:Y:S01]  /*a330*/  FMUL.FTZ R72, R72, R25 ;  /* 0x0000001948487220 */ /* 0x000fe20000410000 */
[----:B------:R-:W-:Y:S01]  /*a340*/  FFMA.FTZ R25, R22, R19, R37 ;  /* 0x0000001316197223 */ /* 0x000fe20000010025 */
[----:B------:R-:W-:-:S03]  /*a350*/  PRMT R19, R184, 0x7632, R19 ;  /* 0x00007632b8137816 */ /* 0x000fc60000000013 */
[----:B------:R-:W-:Y:S01]  /*a360*/  FMUL.FTZ R21, R25, R21 ;  /* 0x0000001519157220 */ /* 0x000fe20000410000 */
[----:B------:R-:W-:-:S03]  /*a370*/  SHF.L.U32 R19, R19, 0x10, RZ ;  /* 0x0000001013137819 */ /* 0x000fc600000006ff */
[----:B------:R-:W-:Y:S02]  /*a380*/  FMUL.FTZ R20, R20, R21 ;  /* 0x0000001514147220 */ /* 0x000fe40000410000 */
[----:B------:R-:W-:-:S03]  /*a390*/  FFMA.FTZ R22, R21, R19, R77 ;  /* 0x0000001315167223 */ /* 0x000fc6000001004d */
[----:B------:R-:W-:Y:S01]  /*a3a0*/  F2FP.BF16.F32.PACK_AB R72, R20, R72 ;  /* 0x000000481448723e */ /* 0x000fe200000010ff */
[----:B------:R-:W-:Y:S06]  /*a3b0*/  BRA `(.L_x_7270) ;  /* 0x0000000400207947 */ /* 0x000fec0003800000 */
.L_x_7269:
[----:B------:R-:W-:Y:S01]  /*a3c0*/  FFMA.FTZ R188, R0, R19, R20 ;  /* 0x0000001300bc7223 */ /* 0x000fe20000010014 */
[C---:B-----5:R-:W-:Y:S02]  /*a3d0*/  PRMT R190, R187.reuse, 0x7632, R190 ;  /* 0x00007632bbbe7816 */ /* 0x060fe400000000be */
[----:B------:R-:W-:Y:S01]  /*a3e0*/  SHF.L.U32 R187, R187, 0x10, RZ ;  /* 0x00000010bbbb7819 */ /* 0x000fe200000006ff */
[----:B------:R-:W-:Y:S01]  /*a3f0*/  FADD.FTZ R188, R222, -R188 ;  /* 0x800000bcdebc7221 */ /* 0x000fe20000010000 */
[----:B------:R-:W-:-:S03]  /*a400*/  SHF.L.U32 R190, R190, 0x10, RZ ;  /* 0x00000010bebe7819 */ /* 0x000fc600000006ff */
[----:B------:R-:W-:-:S04]  /*a410*/  FFMA.FTZ R189, R22, R188, R35 ;  /* 0x000000bc16bd7223 */ /* 0x000fc80000010023 */
[----:B------:R-:W-:-:S04]  /*a420*/  FMUL.FTZ R189, R189, R21 ;  /* 0x00000015bdbd7220 */ /* 0x000fc80000410000 */
[----:B------:R-:W-:Y:S01]  /*a430*/  FFMA.FTZ R190, R189, R190, R75 ;  /* 0x000000bebdbe7223 */ /* 0x000fe2000001004b */
[----:B------:R-:W-:-:S04]  /*a440*/  FFMA.FTZ R75, R193, R19, R20 ;  /* 0x00000013c14b7223 */ /* 0x000fc80000010014 */
[----:B------:R-:W-:-:S04]  /*a450*/  FADD.FTZ R75, R236, -R75 ;  /* 0x8000004bec4b7221 */ /* 0x000fc80000010000 */
[----:B------:R-:W-:-:S04]  /*a460*/  FFMA.FTZ R75, R22, R75, R34 ;  /* 0x0000004b164b7223 */ /* 0x000fc80000010022 */
        /* <DEDUP_REMOVED lines=49> */
[C---:B------:R-:W-:Y:S01]  /*a780*/  FFMA.FTZ R72, R22.reuse, R72, R36 ;  /* 0x0000004816487223 */ /* 0x040fe20000010024 */
[----:B------:R-:W-:Y:S01]  /*a790*/  FFMA.FTZ R19, R22, R19, R37 ;  /* 0x0000001316137223 */ /* 0x000fe20000010025 */
[----:B------:R-:W-:Y:S02]  /*a7a0*/  PRMT R22, R184, 0x7632, R22 ;  /* 0x00007632b8167816 */ /* 0x000fe40000000016 */
[-C--:B------:R-:W-:Y:S01]  /*a7b0*/  FMUL.FTZ R72, R72, R21.reuse ;  /* 0x0000001548487220 */ /* 0x080fe20000410000 */
[----:B------:R-:W-:Y:S01]  /*a7c0*/  FMUL.FTZ R19, R19, R21 ;  /* 0x0000001513137220 */ /* 0x000fe20000410000 */
[----:B------:R-:W-:Y:S02]  /*a7d0*/  SHF.L.U32 R22, R22, 0x10, RZ ;  /* 0x0000001016167819 */ /* 0x000fe400000006ff */
[----:B------:R-:W-:Y:S01]  /*a7e0*/  FFMA.FTZ R76, R72, R185, R76 ;  /* 0x000000b9484c7223 */ /* 0x000fe2000001004c */
[----:B------:R-:W-:Y:S01]  /*a7f0*/  SHF.L.U32 R185, R164, 0x10, RZ ;  /* 0x00000010a4b97819 */ /* 0x000fe200000006ff */
[----:B------:R-:W-:Y:S01]  /*a800*/  FMUL.FTZ R20, R20, R19 ;  /* 0x0000001314147220 */ /* 0x000fe20000410000 */
[----:B------:R-:W-:-:S03]  /*a810*/  FFMA.FTZ R22, R19, R22, R77 ;  /* 0x0000001613167223 */ /* 0x000fc6000001004d */
[----:B------:R-:W-:-:S05]  /*a820*/  FMUL.FTZ R72, R185, R72 ;  /* 0x00000048b9487220 */ /* 0x000fca0000410000 */
[----:B------:R-:W-:-:S07]  /*a830*/  F2FP.BF16.F32.PACK_AB R72, R20, R72 ;  /* 0x000000481448723e */ /* 0x000fce00000010ff */
.L_x_7270:
        /* <DEDUP_REMOVED lines=12> */
.L_x_7250:
[----:B------:R-:W-:Y:S05]  /*a900*/  BSYNC.RECONVERGENT B1 ;  /* 0x0000000000017941 */ /* 0x000fea0003800200 */
.L_x_7232:
[----:B------:R-:W0:Y:S02]  /*a910*/  LDC.64 R18, c[0x0][0x380] ;  /* 0x0000e000ff127b82 */ /* 0x000e240000000a00 */
[----:B0-----:R-:W-:-:S04]  /*a920*/  LEA R238, R18, R238, 0x2 ;  /* 0x000000ee12ee7211 */ /* 0x001fc800078e10ff */
[----:B------:R-:W-:-:S13]  /*a930*/  ISETP.GE.AND P0, PT, R238, R19, PT ;  /* 0x00000013ee00720c */ /* 0x000fda0003f06270 */
[----:B------:R-:W-:Y:S05]  /*a940*/  @!P0 BRA `(.L_x_7271) ;  /* 0xffffff6800f48947 */ /* 0x000fea000383ffff */
.L_x_7220:
[----:B------:R-:W-:Y:S05]  /*a950*/  BSYNC B0 ;  /* 0x0000000000007941 */ /* 0x000fea0003800000 */
.L_x_7219:
        /* <DEDUP_REMOVED lines=81> */
[----:B-----5:R-:W-:Y:S04]  /*ae70*/  LDS R22, [R0+0x3800] ;  /* 0x0038000000167984 */ /* 0x020fe80000000800 */
        /* <DEDUP_REMOVED lines=75> */
[----:B------:R1:W-:Y:S01]  /*b330*/  STS.128 [R33+0x1010], R72 ;  /* 0x0010104821007388 */ /* 0x0003e20000000c00 */
[----:B------:R-:W-:Y:S01]  /*b340*/  BAR.SYNC.DEFER_BLOCKING 0x0 ;  /* 0x0000000000007b1d */ /* 0x000fe20000010000 */
[----:B0-----:R-:W-:Y:S01]  /*b350*/  FADD.FTZ R34, RZ, R34 ;  /* 0x00000022ff227221 */ /* 0x001fe20000010000 */
[----:B------:R-:W-:-:S06]  /*b360*/  FADD.FTZ R36, R36, R39 ;  /* 0x0000002724247221 */ /* 0x000fcc0000010000 */
[----:B----4-:R-:W0:Y:S01]  /*b370*/  LDC R77, c[0x0][0x388] ;  /* 0x0000e200ff4d7b82 */ /* 0x010e220000000800 */
[----:B------:R-:W-:Y:S01]  /*b380*/  FADD.FTZ R34, R34, R37 ;  /* 0x0000002522227221 */ /* 0x000fe20000010000 */
        /* <DEDUP_REMOVED lines=12> */
[----:B-1----:R-:W-:Y:S01]  /*b450*/  LOP3.LUT R33, R184, 0x7f, RZ, 0x3c, !PT ;  /* 0x0000007fb8217812 */ /* 0x002fe200078e3cff */
[----:B------:R-:W-:Y:S01]  /*b460*/  FADD.FTZ R35, RZ, R35 ;  /* 0x00000023ff237221 */ /* 0x000fe20000010000 */
[----:B------:R-:W-:Y:S01]  /*b470*/  FADD.FTZ R52, RZ, R52 ;  /* 0x00000034ff347221 */ /* 0x000fe20000010000 */
        /* <DEDUP_REMOVED lines=10> */
[----:B------:R-:W-:Y:S01]  /*b520*/  FADD.FTZ R54, RZ, R54 ;  /* 0x00000036ff367221 */ /* 0x000fe20000010000 */
[----:B------:R-:W-:Y:S01]  /*b530*/  FADD.FTZ R56, RZ, R56 ;  /* 0x00000038ff387221 */ /* 0x000fe20000010000 */
[----:B----4-:R-:W-:Y:S01]  /*b540*/  FADD.FTZ R108, RZ, R108 ;  /* 0x0000006cff6c7221 */ /* 0x010fe20000010000 */
        /* <DEDUP_REMOVED lines=50> */
.L_x_7273:
[----:B------:R-:W-:Y:S05]  /*b870*/  BSYNC.RECONVERGENT B0 ;  /* 0x0000000000007941 */ /* 0x000fea0003800200 */
.L_x_7272:
        /* <DEDUP_REMOVED lines=17> */
.L_x_7275:
[----:B------:R-:W-:Y:S05]  /*b990*/  BSYNC.RECONVERGENT B0 ;  /* 0x0000000000007941 */ /* 0x000fea0003800200 */
.L_x_7274:
        /* <DEDUP_REMOVED lines=17> */
.L_x_7277:
[----:B------:R-:W-:Y:S05]  /*bab0*/  BSYNC.RECONVERGENT B0 ;  /* 0x0000000000007941 */ /* 0x000fea0003800200 */
.L_x_7276:
        /* <DEDUP_REMOVED lines=60> */
[C---:B------:R-:W-:Y:S01]  /*be80*/  ISETP.GE.U32.AND P3, PT, R75.reuse, 0x380, PT ;  /* 0x000003804b00780c */ /* 0x040fe20003f66070 */
        /* <DEDUP_REMOVED lines=73> */
.L_x_7279:
[----:B------:R-:W-:Y:S05]  /*c320*/  BSYNC.RECONVERGENT B0 ;  /* 0x0000000000007941 */ /* 0x000fea0003800200 */
.L_x_7278:
        /* <DEDUP_REMOVED lines=17> */
.L_x_7281:
[----:B------:R-:W-:Y:S05]  /*c440*/  BSYNC.RECONVERGENT B0 ;  /* 0x0000000000007941 */ /* 0x000fea0003800200 */
.L_x_7280:
        /* <DEDUP_REMOVED lines=17> */
.L_x_7283:
[----:B------:R-:W-:Y:S05]  /*c560*/  BSYNC.RECONVERGENT B0 ;  /* 0x0000000000007941 */ /* 0x000fea0003800200 */
.L_x_7282:
        /* <DEDUP_REMOVED lines=17> */
.L_x_7285:
[----:B------:R-:W-:Y:S05]  /*c680*/  BSYNC.RECONVERGENT B0 ;  /* 0x0000000000007941 */ /* 0x000fea0003800200 */
.L_x_7284:
        /* <DEDUP_REMOVED lines=17> */
.L_x_7287:
[----:B------:R-:W-:Y:S05]  /*c7a0*/  BSYNC.RECONVERGENT B0 ;  /* 0x0000000000007941 */ /* 0x000fea0003800200 */
.L_x_7286:
        /* <DEDUP_REMOVED lines=17> */
.L_x_7289:
[----:B------:R-:W-:Y:S05]  /*c8c0*/  BSYNC.RECONVERGENT B0 ;  /* 0x0000000000007941 */ /* 0x000fea0003800200 */
.L_x_7288:
        /* <DEDUP_REMOVED lines=11> */
.L_x_7231:
        /* <DEDUP_REMOVED lines=8> */
.L_x_7291:
[----:B------:R-:W-:Y:S05]  /*ca00*/  BSYNC B1 ;  /* 0x0000000000017941 */ /* 0x000fea0003800000 */
.L_x_7290:
        /* <DEDUP_REMOVED lines=9> */
.L_x_7292:
        /* <DEDUP_REMOVED lines=8> */
.L_x_7293:
[----:B------:R-:W-:Y:S02]  /*cb20*/  MOV R186, R187 ;  /* 0x000000bb00ba7202 */ /* 0x000fe40000000f00 */
[----:B------:R-:W-:-:S05]  /*cb30*/  MOV R19, R189 ;  /* 0x000000bd00137202 */ /* 0x000fca0000000f00 */
[----:B------:R-:W-:Y:S01]  /*cb40*/  FADD.FTZ R20, R188, R19 ;  /* 0x00000013bc147221 */ /* 0x000fe20000010000 */
[----:B------:R-:W-:-:S07]  /*cb50*/  MOV R19, 0xffffffff ;  /* 0xffffffff00137802 */ /* 0x000fce0000000f00 */
[----:B------:R-:W-:Y:S05]  /*cb60*/  WARPSYNC.COLLECTIVE R19, `(.L_x_7294) ;  /* 0x0000000013087348 */ /* 0x000fea0003c00000 */
[----:B------:R0:W1:Y:S02]  /*cb70*/  SHFL.BFLY P6, R189, R186, R185, R184 ;  /* 0x0c0000b9babd7389 */ /* 0x00006400000c00b8 */
[----:B01----:R-:W-:Y:S05]  /*cb80*/  ENDCOLLECTIVE ;  /* 0x000000000000791b */ /* 0x003fea0003800000 */
.L_x_7294:
        /* <DEDUP_REMOVED lines=8> */
.L_x_7295:
[----:B------:R-:W-:Y:S02]  /*cc10*/  MOV R186, R187 ;  /* 0x000000bb00ba7202 */ /* 0x000fe40000000f00 */
[----:B------:R-:W-:-:S05]  /*cc20*/  MOV R19, R189 ;  /* 0x000000bd00137202 */ /* 0x000fca0000000f00 */
[----:B------:R-:W-:Y:S01]  /*cc30*/  FADD.FTZ R20, R20, R19 ;  /* 0x0000001314147221 */ /* 0x000fe20000010000 */
[----:B------:R-:W-:-:S07]  /*cc40*/  MOV R19, 0xffffffff ;  /* 0xffffffff00137802 */ /* 0x000fce0000000f00 */
[----:B------:R-:W-:Y:S05]  /*cc50*/  WARPSYNC.COLLECTIVE R19, `(.L_x_7296) ;  /* 0x0000000013087348 */ /* 0x000fea0003c00000 */
[----:B------:R0:W1:Y:S02]  /*cc60*/  SHFL.BFLY P6, R189, R186, R185, R184 ;  /* 0x0c0000b9babd7389 */ /* 0x00006400000c00b8 */
[----:B01----:R-:W-:Y:S05]  /*cc70*/  ENDCOLLECTIVE ;  /* 0x000000000000791b */ /* 0x003fea0003800000 */
.L_x_7296:
        /* <DEDUP_REMOVED lines=8> */
.L_x_7297:
[----:B------:R-:W-:Y:S02]  /*cd00*/  MOV R186, R187 ;  /* 0x000000bb00ba7202 */ /* 0x000fe40000000f00 */
[----:B------:R-:W-:-:S05]  /*cd10*/  MOV R19, R189 ;  /* 0x000000bd00137202 */ /* 0x000fca0000000f00 */
[----:B------:R-:W-:Y:S01]  /*cd20*/  FADD.FTZ R20, R20, R19 ;  /* 0x0000001314147221 */ /* 0x000fe20000010000 */
[----:B------:R-:W-:-:S07]  /*cd30*/  MOV R19, 0xffffffff ;  /* 0xffffffff00137802 */ /* 0x000fce0000000f00 */
[----:B------:R-:W-:Y:S05]  /*cd40*/  WARPSYNC.COLLECTIVE R19, `(.L_x_7298) ;  /* 0x0000000013087348 */ /* 0x000fea0003c00000 */
[----:B------:R0:W1:Y:S02]  /*cd50*/  SHFL.BFLY P6, R189, R186, R185, R184 ;  /* 0x0c0000b9babd7389 */ /* 0x00006400000c00b8 */
[----:B01----:R-:W-:Y:S05]  /*cd60*/  ENDCOLLECTIVE ;  /* 0x000000000000791b */ /* 0x003fea0003800000 */
.L_x_7298:
        /* <DEDUP_REMOVED lines=8> */
.L_x_7299:
[----:B------:R-:W-:Y:S02]  /*cdf0*/  MOV R186, R188 ;  /* 0x000000bc00ba7202 */ /* 0x000fe40000000f00 */
[----:B------:R-:W-:-:S07]  /*ce00*/  MOV R187, R189 ;  /* 0x000000bd00bb7202 */ /* 0x000fce0000000f00 */
[----:B------:R-:W-:Y:S05]  /*ce10*/  WARPSYNC.COLLECTIVE R19, `(.L_x_7300) ;  /* 0x0000000013087348 */ /* 0x000fea0003c00000 */
[----:B------:R0:W1:Y:S02]  /*ce20*/  SHFL.BFLY P6, R189, R186, R185, R184 ;  /* 0x0c0000b9babd7389 */ /* 0x00006400000c00b8 */
[----:B01----:R-:W-:Y:S05]  /*ce30*/  ENDCOLLECTIVE ;  /* 0x000000000000791b */ /* 0x003fea0003800000 */
.L_x_7300:
[----:B------:R-:W-:Y:S01]  /*ce40*/  MOV R184, R189 ;  /* 0x000000bd00b87202 */ /* 0x000fe20000000f00 */
[----:B------:R-:W-:Y:S06]  /*ce50*/  BRA `(.L_x_7301) ;  /* 0xffffff6c006c7947 */ /* 0x000fec000383ffff */
.L_x_7302:
        /* <DEDUP_REMOVED lines=10> */
.L_x_25416:


//--------------------- .text._ZN10layer_norm13ln_bwd_kernelINS_13Kernel_traitsI13__nv_bfloat16S2_fS2_fjLj1280ELj1ELj4ELj1ELj16ENS_18Kernel_traits_baseILj1280ES2_S2_fS2_fjLj128EEEEELb0ELb1ELb0ELb1EEEvNS_9BwdParamsE --------------------------
	.section	.text._ZN10layer_norm13ln_bwd_kernelINS_13Kernel_traitsI13__nv_bfloat16S2_fS2_fjLj1280ELj1ELj4ELj1ELj16ENS_18Kernel_traits_baseILj1280ES2_S2_fS2_fjLj128EEEEELb0ELb1ELb0ELb1EEEvNS_9BwdParamsE,"ax",@progbits
	.align	128
        .global         _ZN10layer_norm13ln_bwd_kernelINS_13Kernel_traitsI13__nv_bfloat16S2_fS2_fjLj1280ELj1ELj4ELj1ELj16ENS_18Kernel_traits_baseILj1280ES2_S2_fS2_fjLj128EEEEELb0ELb1ELb0ELb1EEEvNS_9BwdParamsE
        .type           _ZN10layer_norm13ln_bwd_kernelINS_13Kernel_traitsI13__nv_bfloat16S2_fS2_fjLj1280ELj1ELj4ELj1ELj16ENS_18Kernel_traits_baseILj1280ES2_S2_fS2_fjLj128EEEEELb0ELb1ELb0ELb1EEEvNS_9BwdParamsE,@function
        .size           _ZN10layer_norm13ln_bwd_kernelINS_13Kernel_traitsI13__nv_bfloat16S2_fS2_fjLj1280ELj1ELj4ELj1ELj16ENS_18Kernel_traits_baseILj1280ES2_S2_fS2_fjLj128EEEEELb0ELb1ELb0ELb1EEEvNS_9BwdParamsE,(.L_x_25417 - _ZN10layer_norm13ln_bwd_kernelINS_13Kernel_traitsI13__nv_bfloat16S2_fS2_fjLj1280ELj1ELj4ELj1ELj16ENS_18Kernel_traits_baseILj1280ES2_S2_fS2_fjLj128EEEEELb0ELb1ELb0ELb1EEEvNS_9BwdParamsE)
        .other          _ZN10layer_norm13ln_bwd_kernelINS_13Kernel_traitsI13__nv_bfloat16S2_fS2_fjLj1280ELj1ELj4ELj1ELj16ENS_18Kernel_traits_baseILj1280ES2_S2_fS2_fjLj128EEEEELb0ELb1ELb0ELb1EEEvNS_9BwdParamsE,@"STO_CUDA_ENTRY STV_DEFAULT"
_ZN10layer_norm13ln_bwd_kernelINS_13Kernel_traitsI13__nv_bfloat16S2_fS2_fjLj1280ELj1ELj4ELj1ELj16ENS_18Kernel_traits_baseILj1280ES2_S2_fS2_fjLj128EEEEELb0ELb1ELb0ELb1EEEvNS_9BwdParamsE:
.text._ZN10layer_norm13ln_bwd_kernelINS_13Kernel_traitsI13__nv_bfloat16S2_fS2_fjLj1280ELj1ELj4ELj1ELj16ENS_18Kernel_traits_baseILj1280ES2_S2_fS2_fjLj128EEEEELb0ELb1ELb0ELb1EEEvNS_9BwdParamsE:
        /* <DEDUP_REMOVED lines=15> */
[----:B------:R-:W0:Y:S01]  /*00f0*/  LDCU.64 UR16, c[0x0][0x390] ;  /* 0x00007200ff1077ac */ /* 0x000e220008000a00 */
[----:B------:R-:W-:Y:S02]  /*0100*/  CS2R R16, SRZ ;  /* 0x0000000000107805 */ /* 0x000fe4000001ff00 */
[----:B------:R-:W-:Y:S02]  /*0110*/  CS2R R246, SRZ ;  /* 0x0000000000f67805 */ /* 0x000fe4000001ff00 */
[----:B------:R-:W-:Y:S01]  /*0120*/  CS2R R244, SRZ ;  /* 0x0000000000f47805 */ /* 0x000fe2000001ff00 */
[----:B------:R-:W0:Y:S01]  /*0130*/  LDCU.64 UR18, c[0x0][0x468] ;  /* 0x00008d00ff1277ac */ /* 0x000e220008000a00 */
[----:B------:R-:W-:Y:S02]  /*0140*/  CS2R R34, SRZ ;  /* 0x0000000000227805 */ /* 0x000fe4000001ff00 */
[----:B------:R-:W-:-:S02]  /*0150*/  CS2R R32, SRZ ;  /* 0x0000000000207805 */ /* 0x000fc4000001ff00 */
[----:B------:R-:W-:Y:S01]  /*0160*/  CS2R R38, SRZ ;  /* 0x0000000000267805 */ /* 0x000fe2000001ff00 */
[----:B------:R-:W0:Y:S01]  /*0170*/  LDCU.U8 UR8, c[0x0][0x410] ;  /* 0x00008200ff0877ac */ /* 0x000e220008000000 */
[----:B------:R-:W-:Y:S02]  /*0180*/  CS2R R36, SRZ ;  /* 0x0000000000247805 */ /* 0x000fe4000001ff00 */
[----:B------:R-:W-:Y:S02]  /*0190*/  CS2R R42, SRZ ;  /* 0x00000000002a7805 */ /* 0x000fe4000001ff00 */
[----:B------:R-:W-:Y:S01]  /*01a0*/  CS2R R40, SRZ ;  /* 0x0000000000287805 */ /* 0x000fe2000001ff00 */
[----:B--2---:R-:W-:Y:S01]  /*01b0*/  USHF.L.U32 UR4, UR4, 0x2, URZ ;  /* 0x0000000204047899 */ /* 0x004fe200080006ff */
[----:B------:R-:W-:Y:S01]  /*01c0*/  CS2R R242, SRZ ;  /* 0x0000000000f27805 */ /* 0x000fe2000001ff00 */
[----:B------:R-:W2:Y:S01]  /*01d0*/  LDCU UR12, c[0x0][0x400] ;  /* 0x00008000ff0c77ac */ /* 0x000ea20008000800 */
[----:B------:R-:W-:-:S02]  /*01e0*/  CS2R R240, SRZ ;  /* 0x0000000000f07805 */ /* 0x000fc4000001ff00 */
[----:B------:R-:W-:Y:S02]  /*01f0*/  CS2R R46, SRZ ;  /* 0x00000000002e7805 */ /* 0x000fe4000001ff00 */
[----:B------:R-:W-:Y:S02]  /*0200*/  CS2R R44, SRZ ;  /* 0x00000000002c7805 */ /* 0x000fe4000001ff00 */
[----:B-1----:R-:W-:Y:S01]  /*0210*/  SHF.R.U32.HI R0, RZ, 0x5, R2 ;  /* 0x00000005ff007819 */ /* 0x002fe20000011602 */
[----:B------:R-:W1:Y:S01]  /*0220*/  LDCU.64 UR14, c[0x0][0x478] ;  /* 0x00008f00ff0e77ac */ /* 0x000e620008000a00 */
[----:B------:R-:W-:Y:S02]  /*0230*/  CS2R R102, SRZ ;  /* 0x0000000000667805 */ /* 0x000fe4000001ff00 */
[----:B------:R-:W-:Y:S02]  /*0240*/  CS2R R100, SRZ ;  /* 0x0000000000647805 */ /* 0x000fe4000001ff00 */
[----:B------:R-:W-:Y:S01]  /*0250*/  LOP3.LUT R171, R0, UR4, RZ, 0xfc, !PT ;  /* 0x0000000400ab7c12 */ /* 0x000fe2000f8efcff */
[----:B------:R-:W0:Y:S01]  /*0260*/  LDCU.64 UR10, c[0x0][0x438] ;  /* 0x00008700ff0a77ac */ /* 0x000e220008000a00 */
[----:B------:R-:W-:-:S02]  /*0270*/  CS2R R106, SRZ ;  /* 0x00000000006a7805 */ /* 0x000fc4000001ff00 */
[----:B------:R-:W-:Y:S02]  /*0280*/  CS2R R104, SRZ ;  /* 0x0000000000687805 */ /* 0x000fe4000001ff00 */
        /* <DEDUP_REMOVED lines=37> */
[----:B------:R-:W-:Y:S01]  /*04e0*/  LOP3.LUT R172, R2, 0x1f, RZ, 0xc0, !PT ;  /* 0x0000001f02ac7812 */ /* 0x000fe200078ec0ff */
[----:B012-4-:R-:W-:Y:S06]  /*04f0*/  @P0 BRA `(.L_x_7304) ;  /* 0x000000a000080947 */ /* 0x017fec0003800000 */
[----:B------:R-:W0:Y:S01]  /*0500*/  LDC.64 R2, c[0x0][0x3d0] ;  /* 0x0000f400ff027b82 */ /* 0x000e220000000a00 */
[----:B------:R-:W1:Y:S07]  /*0510*/  LDCU.64 UR4, c[0x0][0x3e0] ;  /* 0x00007c00ff0477ac */ /* 0x000e6e0008000a00 */
[----:B------:R-:W2:Y:S01]  /*0520*/  LDC.64 R4, c[0x0][0x3e8] ;  /* 0x0000fa00ff047b82 */ /* 0x000ea20000000a00 */
[----:B0-----:R-:W-:-:S05]  /*0530*/  IMAD.WIDE.U32 R2, R172, 0x10, R2 ;  /* 0x00000010ac027825 */ /* 0x001fca00078e0002 */
[----:B------:R-:W3:Y:S04]  /*0540*/  LDG.E.128 R24, desc[UR6][R2.64] ;  /* 0x0000000602187981 */ /* 0x000ee8000c1e1d00 */
[----:B------:R-:W4:Y:S04]  /*0550*/  LDG.E.128 R20, desc[UR6][R2.64+0x200] ;  /* 0x0002000602147981 */ /* 0x000f28000c1e1d00 */
[----:B------:R-:W5:Y:S04]  /*0560*/  LDG.E.128 R16, desc[UR6][R2.64+0x400] ;  /* 0x0004000602107981 */ /* 0x000f68000c1e1d00 */
[----:B------:R-:W5:Y:S04]  /*0570*/  LDG.E.128 R12, desc[UR6][R2.64+0x600] ;  /* 0x00060006020c7981 */ /* 0x000f68000c1e1d00 */
[----:B------:R-:W5:Y:S01]  /*0580*/  LDG.E.128 R8, desc[UR6][R2.64+0x800] ;  /* 0x0008000602087981 */ /* 0x000f62000c1e1d00 */
[----:B--2---:R-:W-:-:S05]  /*0590*/  IMAD.WIDE.U32 R172, R172, 0x10, R4 ;  /* 0x00000010acac7825 */ /* 0x004fca00078e0004 */
[----:B------:R-:W2:Y:S04]  /*05a0*/  LDG.E.128 R48, desc[UR6][R172.64+0x800] ;  /* 0x00080006ac307981 */ /* 0x000ea8000c1e1d00 */
[----:B------:R-:W2:Y:S04]  /*05b0*/  LDG.E.128 R44, desc[UR6][R172.64+0x600] ;  /* 0x00060006ac2c7981 */ /* 0x000ea8000c1e1d00 */
[----:B------:R-:W2:Y:S04]  /*05c0*/  LDG.E.128 R40, desc[UR6][R172.64+0x400] ;  /* 0x00040006ac287981 */ /* 0x000ea8000c1e1d00 */
[----:B------:R-:W2:Y:S04]  /*05d0*/  LDG.E.128 R36, desc[UR6][R172.64+0x200] ;  /* 0x00020006ac247981 */ /* 0x000ea8000c1e1d00 */
[----:B------:R-:W2:Y:S01]  /*05e0*/  LDG.E.128 R32, desc[UR6][R172.64] ;  /* 0x00000006ac207981 */ /* 0x000ea2000c1e1d00 */
[----:B-1----:R-:W-:Y:S01]  /*05f0*/  ISETP.NE.U32.AND P0, PT, RZ, UR4, PT ;  /* 0x00000004ff007c0c */ /* 0x002fe2000bf05070 */
[----:B------:R-:W-:Y:S01]  /*0600*/  HFMA2 R252, -RZ, RZ, 0, 0 ;  /* 0x00000000fffc7431 */ /* 0x000fe200000001ff */
[----:B------:R-:W-:Y:S01]  /*0610*/  BSSY B1, `(.L_x_7305) ;  /* 0x000097b000017945 */ /* 0x000fe20003800000 */
[----:B------:R-:W-:Y:S01]  /*0620*/  HFMA2 R170, -RZ, RZ, 0, 0 ;  /* 0x00000000ffaa7431 */ /* 0x000fe200000001ff */
[----:B------:R-:W-:Y:S01]  /*0630*/  ISETP.NE.AND.EX P0, PT, RZ, UR5, PT, P0 ;  /* 0x00000005ff007c0c */ /* 0x000fe2000bf05300 */
[----:B------:R-:W-:Y:S01]  /*0640*/  HFMA2 R225, -RZ, RZ, 0, 0 ;  /* 0x00000000ffe17431 */ /* 0x000fe200000001ff */
[----:B------:R-:W-:Y:S01]  /*0650*/  CS2R R250, SRZ ;  /* 0x0000000000fa7805 */ /* 0x000fe2000001ff00 */
[----:B------:R-:W-:Y:S01]  /*0660*/  HFMA2 R191, -RZ, RZ, 0, 0 ;  /* 0x00000000ffbf7431 */ /* 0x000fe200000001ff */
[----:B------:R-:W-:-:S02]  /*0670*/  MOV R249, RZ ;  /* 0x000000ff00f97202 */ /* 0x000fc40000000f00 */
        /* <DEDUP_REMOVED lines=13> */
[----:B------:R-:W-:Y:S02]  /*0750*/  MOV R233, RZ ;  /* 0x000000ff00e97202 */ /* 0x000fe40000000f00 */
        /* <DEDUP_REMOVED lines=10> */
[C---:B---3--:R-:W-:Y:S02]  /*0800*/  PRMT R0, R24.reuse, 0x7632, R0 ;  /* 0x0000763218007816 */ /* 0x048fe40000000000 */
[----:B------:R-:W-:Y:S02]  /*0810*/  SHF.L.U32 R28, R24, 0x10, RZ ;  /* 0x00000010181c7819 */ /* 0x000fe400000006ff */
[C---:B------:R-:W-:Y:S02]  /*0820*/  SHF.L.U32 R24, R25.reuse, 0x10, RZ ;  /* 0x0000001019187819 */ /* 0x040fe400000006ff */
[----:B------:R-:W-:Y:S01]  /*0830*/  PRMT R52, R25, 0x7632, R52 ;  /* 0x0000763219347816 */ /* 0x000fe20000000034 */
[----:B------:R0:W-:Y:S01]  /*0840*/  STL [R1+0x188], R28 ;  /* 0x0001881c01007387 */ /* 0x0001e20000100800 */
[----:B------:R-:W-:Y:S02]  /*0850*/  SHF.L.U32 R25, R26, 0x10, RZ ;  /* 0x000000101a197819 */ /* 0x000fe400000006ff */
[----:B----4-:R-:W-:Y:S01]  /*0860*/  PRMT R57, R22, 0x7632, R57 ;  /* 0x0000763216397816 */ /* 0x010fe20000000039 */
[----:B------:R1:W-:Y:S01]  /*0870*/  STL [R1+0x180], R24 ;  /* 0x0001801801007387 */ /* 0x0003e20000100800 */
[----:B------:R-:W-:-:S02]  /*0880*/  PRMT R58, R23, 0x7632, R58 ;  /* 0x00007632173a7816 */ /* 0x000fc4000000003a */
[----:B------:R-:W-:Y:S01]  /*0890*/  SHF.L.U32 R71, R0, 0x10, RZ ;  /* 0x0000001000477819 */ /* 0x000fe200000006ff */
[----:B------:R3:W-:Y:S01]  /*08a0*/  STL [R1+0x178], R25 ;  /* 0x0001781901007387 */ /* 0x0007e20000100800 */
[----:B------:R-:W-:Y:S02]  /*08b0*/  PRMT R53, R26, 0x7632, R53 ;  /* 0x000076321a357816 */ /* 0x000fe40000000035 */
[----:B0-----:R-:W-:Y:S02]  /*08c0*/  CS2R R28, SRZ ;  /* 0x00000000001c7805 */ /* 0x001fe4000001ff00 */
[----:B------:R-:W-:Y:S02]  /*08d0*/  SHF.L.U32 R0, R52, 0x10, RZ ;  /* 0x0000001034007819 */ /* 0x000fe400000006ff */
[C---:B------:R-:W-:Y:S02]  /*08e0*/  PRMT R54, R27.reuse, 0x7632, R54 ;  /* 0x000076321b367816 */ /* 0x040fe40000000036 */
[----:B-1----:R-:W-:-:S02]  /*08f0*/  SHF.L.U32 R24, R27, 0x10, RZ ;  /* 0x000000101b187819 */ /* 0x002fc400000006ff */
[----:B------:R-:W-:Y:S02]  /*0900*/  CS2R R26, SRZ ;  /* 0x00000000001a7805 */ /* 0x000fe4000001ff00 */
[----:B------:R-:W-:Y:S02]  /*0910*/  PRMT R55, R20, 0x7632, R55 ;  /* 0x0000763214377816 */ /* 0x000fe40000000037 */
[----:B---3--:R-:W-:Y:S01]  /*0920*/  SHF.L.U32 R25, R21, 0x10, RZ ;  /* 0x0000001015197819 */ /* 0x008fe200000006ff */
[----:B------:R0:W-:Y:S01]  /*0930*/  STL [R1+0x170], R24 ;  /* 0x0001701801007387 */ /* 0x0001e20000100800 */
[----:B------:R-:W-:Y:S02]  /*0940*/  SHF.L.U32 R53, R53, 0x10, RZ ;  /* 0x0000001035357819 */ /* 0x000fe400000006ff */
[----:B------:R-:W-:Y:S02]  /*0950*/  SHF.L.U32 R52, R54, 0x10, RZ ;  /* 0x0000001036347819 */ /* 0x000fe400000006ff */
[----:B------:R-:W-:-:S02]  /*0960*/  PRMT R56, R21, 0x7632, R56 ;  /* 0x0000763215387816 */ /* 0x000fc40000000038 */
[----:B-----5:R-:W-:Y:S02]  /*0970*/  PRMT R59, R16, 0x7632, R59 ;  /* 0x00007632103b7816 */ /* 0x020fe4000000003b */
[----:B------:R-:W-:Y:S02]  /*0980*/  PRMT R60, R17, 0x7632, R60 ;  /* 0x00007632113c7816 */ /* 0x000fe4000000003c */
[----:B0-----:R-:W-:Y:S02]  /*0990*/  SHF.L.U32 R24, R20, 0x10, RZ ;  /* 0x0000001014187819 */ /* 0x001fe400000006ff */
[----:B------:R-:W-:Y:S02]  /*09a0*/  PRMT R61, R18, 0x7632, R61 ;  /* 0x00007632123d7816 */ /* 0x000fe4000000003d */
[----:B------:R-:W-:Y:S01]  /*09b0*/  PRMT R62, R19, 0x7632, R62 ;  /* 0x00007632133e7816 */ /* 0x000fe2000000003e */
[----:B------:R0:W-:Y:S01]  /*09c0*/  STL [R1+0x168], R24 ;  /* 0x0001681801007387 */ /* 0x0001e20000100800 */
[----:B------:R-:W-:-:S02]  /*09d0*/  PRMT R63, R12, 0x7632, R63 ;  /* 0x000076320c3f7816 */ /* 0x000fc4000000003f */
[----:B------:R-:W-:Y:S01]  /*09e0*/  PRMT R64, R13, 0x7632, R64 ;  /* 0x000076320d407816 */ /* 0x000fe20000000040 */
[----:B------:R-:W-:Y:S01]  /*09f0*/  STL [R1+0x160], R25 ;  /* 0x0001601901007387 */ /* 0x000fe20000100800 */
[----:B------:R-:W-:Y:S02]  /*0a00*/  PRMT R65, R14, 0x7632, R65 ;  /* 0x000076320e417816 */ /* 0x000fe40000000041 */
[----:B------:R-:W-:Y:S02]  /*0a10*/  PRMT R66, R15, 0x7632, R66 ;  /* 0x000076320f427816 */ /* 0x000fe40000000042 */
[----:B------:R-:W-:Y:S02]  /*0a20*/  PRMT R67, R8, 0x7632, R67 ;  /* 0x0000763208437816 */ /* 0x000fe40000000043 */
[----:B0-----:R-:W-:Y:S02]  /*0a30*/  SHF.L.U32 R24, R22, 0x10, RZ ;  /* 0x0000001016187819 */ /* 0x001fe400000006ff */
[----:B------:R-:W-:-:S02]  /*0a40*/  SHF.L.U32 R22, R23, 0x10, RZ ;  /* 0x0000001017167819 */ /* 0x000fc400000006ff */
[----:B------:R-:W-:Y:S01]  /*0a50*/  SHF.L.U32 R23, R16, 0x10, RZ ;  /* 0x0000001010177819 */ /* 0x000fe200000006ff */
[----:B------:R0:W-:Y:S01]  /*0a60*/  STL [R1+0x158], R24 ;  /* 0x0001581801007387 */ /* 0x0001e20000100800 */
[----:B------:R-:W-:Y:S02]  /*0a70*/  PRMT R68, R9, 0x7632, R68 ;  /* 0x0000763209447816 */ /* 0x000fe40000000044 */
[----:B------:R-:W-:Y:S01]  /*0a80*/  PRMT R70, R11, 0x7632, R70 ;  /* 0x000076320b467816 */ /* 0x000fe20000000046 */
[----:B------:R1:W-:Y:S01]  /*0a90*/  STL [R1+0x150], R22 ;  /* 0x0001501601007387 */ /* 0x0003e20000100800 */
[----:B------:R-:W-:Y:S02]  /*0aa0*/  PRMT R69, R10, 0x7632, R69 ;  /* 0x000076320a457816 */ /* 0x000fe40000000045 */
[----:B--2---:R-:W-:Y:S01]  /*0ab0*/  PRMT R21, R48, 0x7632, R21 ;  /* 0x0000763230157816 */ /* 0x004fe20000000015 */
[----:B------:R2:W-:Y:S01]  /*0ac0*/  STL [R1+0x148], R23 ;  /* 0x0001481701007387 */ /* 0x0005e20000100800 */
[----:B------:R-:W-:-:S02]  /*0ad0*/  PRMT R20, R49, 0x7632, R20 ;  /* 0x0000763231147816 */ /* 0x000fc40000000014 */
[----:B0-----:R-:W-:Y:S02]  /*0ae0*/  CS2R R24, SRZ ;  /* 0x0000000000187805 */ /* 0x001fe4000001ff00 */
[----:B------:R-:W-:Y:S02]  /*0af0*/  PRMT R16, R45, 0x7632, R16 ;  /* 0x000076322d107816 */ /* 0x000fe40000000010 */
[----:B------:R-:W-:Y:S02]  /*0b00*/  PRMT R7, R38, 0x7632, R7 ;  /* 0x0000763226077816 */ /* 0x000fe40000000007 */
[----:B-1----:R-:W-:Y:S02]  /*0b10*/  SHF.L.U32 R22, R17, 0x10, RZ ;  /* 0x0000001011167819 */ /* 0x002fe400000006ff */
[----:B------:R-:W-:Y:S02]  /*0b20*/  PRMT R17, R44, 0x7632, R17 ;  /* 0x000076322c117816 */ /* 0x000fe40000000011 */
[----:B--2---:R-:W-:Y:S01]  /*0b30*/  SHF.L.U32 R23, R18, 0x10, RZ ;  /* 0x0000001012177819 */ /* 0x004fe200000006ff */
[----:B------:R0:W-:Y:S01]  /*0b40*/  STL [R1+0x140], R22 ;  /* 0x0001401601007387 */ /* 0x0001e20000100800 */
[----:B------:R-:W-:-:S02]  /*0b50*/  PRMT R18, R51, 0x7632, R18 ;  /* 0x0000763233127816 */ /* 0x000fc40000000012 */
[----:B------:R-:W-:Y:S01]  /*0b60*/  PRMT R6, R39, 0x7632, R6 ;  /* 0x0000763227067816 */ /* 0x000fe20000000006 */
[----:B------:R1:W-:Y:S01]  /*0b70*/  STL [R1+0x138], R23 ;  /* 0x0001381701007387 */ /* 0x0003e20000100800 */
[----:B------:R-:W-:Y:S02]  /*0b80*/  PRMT R5, R32, 0x7632, R5 ;  /* 0x0000763220057816 */ /* 0x000fe40000000005 */
[----:B------:R-:W-:Y:S02]  /*0b90*/  PRMT R4, R33, 0x7632, R4 ;  /* 0x0000763221047816 */ /* 0x000fe40000000004 */
[----:B------:R-:W-:Y:S02]  /*0ba0*/  PRMT R3, R34, 0x7632, R3 ;  /* 0x0000763222037816 */ /* 0x000fe40000000003 */
[----:B0-----:R-:W-:Y:S02]  /*0bb0*/  SHF.L.U32 R22, R19, 0x10, RZ ;  /* 0x0000001013167819 */ /* 0x001fe400000006ff */
[----:B------:R-:W-:-:S02]  /*0bc0*/  PRMT R19, R50, 0x7632, R19 ;  /* 0x0000763232137816 */ /* 0x000fc40000000013 */
[----:B-1----:R-:W-:Y:S01]  /*0bd0*/  SHF.L.U32 R23, R12, 0x10, RZ ;  /* 0x000000100c177819 */ /* 0x002fe200000006ff */
[----:B------:R0:W-:Y:S01]  /*0be0*/  STL [R1+0x130], R22 ;  /* 0x0001301601007387 */ /* 0x0001e20000100800 */
[----:B------:R-:W-:Y:S02]  /*0bf0*/  PRMT R12, R41, 0x7632, R12 ;  /* 0x00007632290c7816 */ /* 0x000fe4000000000c */
[----:B------:R-:W-:Y:S01]  /*0c00*/  PRMT R2, R35, 0x7632, R2 ;  /* 0x0000763223027816 */ /* 0x000fe20000000002 */
[----:B------:R1:W-:Y:S01]  /*0c10*/  STL [R1+0x128], R23 ;  /* 0x0001281701007387 */ /* 0x0003e20000100800 */
[----:B0-----:R-:W-:Y:S02]  /*0c20*/  SHF.L.U32 R22, R13, 0x10, RZ ;  /* 0x000000100d167819 */ /* 0x001fe400000006ff */
[----:B------:R-:W-:Y:S02]  /*0c30*/  PRMT R13, R40, 0x7632, R13 ;  /* 0x00007632280d7816 */ /* 0x000fe4000000000d */
[----:B-1----:R-:W-:Y:S01]  /*0c40*/  SHF.L.U32 R23, R14, 0x10, RZ ;  /* 0x000000100e177819 */ /* 0x002fe200000006ff */
[----:B------:R0:W-:Y:S01]  /*0c50*/  STL [R1+0x120], R22 ;  /* 0x0001201601007387 */ /* 0x0001e20000100800 */
[----:B------:R-:W-:-:S03]  /*0c60*/  PRMT R14, R47, 0x7632, R14 ;  /* 0x000076322f0e7816 */ /* 0x000fc6000000000e */
        /* <DEDUP_REMOVED lines=12> */
[----:B------:R-:W-:Y:S01]  /*0d30*/  STL [R1+0xf8], R23 ;  /* 0x0000f81701007387 */ /* 0x000fe20000100800 */
[----:B0-----:R-:W-:Y:S02]  /*0d40*/  SHF.L.U32 R22, R11, 0x10, RZ ;  /* 0x000000100b167819 */ /* 0x001fe400000006ff */
[----:B------:R-:W-:-:S03]  /*0d50*/  PRMT R11, R42, 0x7632, R11 ;  /* 0x000076322a0b7816 */ /* 0x000fc6000000000b */
[----:B------:R0:W-:Y:S04]  /*0d60*/  STL [R1+0xf0], R22 ;  /* 0x0000f01601007387 */ /* 0x0001e80000100800 */
[----:B------:R-:W-:Y:S04]  /*0d70*/  STL [R1+0x8], RZ ;  /* 0x000008ff01007387 */ /* 0x000fe80000100800 */
[----:B------:R-:W-:Y:S01]  /*0d80*/  STL [R1+0x4], RZ ;  /* 0x000004ff01007387 */ /* 0x000fe20000100800 */
[----:B0-----:R-:W-:-:S03]  /*0d90*/  CS2R R22, SRZ ;  /* 0x0000000000167805 */ /* 0x001fc6000001ff00 */
[----:B------:R-:W-:Y:S04]  /*0da0*/  STL [R1], RZ ;  /* 0x000000ff01007387 */ /* 0x000fe80000100800 */
[----:B------:R-:W-:Y:S04]  /*0db0*/  STL [R1+0x14], RZ ;  /* 0x000014ff01007387 */ /* 0x000fe80000100800 */
        /* <DEDUP_REMOVED lines=55> */
[----:B------:R-:W-:Y:S04]  /*1130*/  STL [R1+0x184], R71 ;  /* 0x0001844701007387 */ /* 0x000fe80000100800 */
[----:B------:R0:W-:Y:S04]  /*1140*/  STL [R1+0x17c], R0 ;  /* 0x00017c0001007387 */ /* 0x0001e80000100800 */
[----:B------:R1:W-:Y:S04]  /*1150*/  STL [R1+0x174], R53 ;  /* 0x0001743501007387 */ /* 0x0003e80000100800 */
[----:B------:R2:W-:Y:S01]  /*1160*/  STL [R1+0x16c], R52 ;  /* 0x00016c3401007387 */ /* 0x0005e20000100800 */
[----:B0-----:R-:W-:-:S02]  /*1170*/  SHF.L.U32 R0, R55, 0x10, RZ ;  /* 0x0000001037007819 */ /* 0x001fc400000006ff */
[----:B-1----:R-:W-:-:S03]  /*1180*/  SHF.L.U32 R53, R56, 0x10, RZ ;  /* 0x0000001038357819 */ /* 0x002fc600000006ff */
[----:B------:R0:W-:Y:S01]  /*1190*/  STL [R1+0x164], R0 ;  /* 0x0001640001007387 */ /* 0x0001e20000100800 */
[----:B--2---:R-:W-:-:S03]  /*11a0*/  SHF.L.U32 R52, R57, 0x10, RZ ;  /* 0x0000001039347819 */ /* 0x004fc600000006ff */
[----:B------:R1:W-:Y:S04]  /*11b0*/  STL [R1+0x15c], R53 ;  /* 0x00015c3501007387 */ /* 0x0003e80000100800 */
[----:B------:R2:W-:Y:S01]  /*11c0*/  STL [R1+0x154], R52 ;  /* 0x0001543401007387 */ /* 0x0005e20000100800 */
[----:B0-----:R-:W-:Y:S02]  /*11d0*/  SHF.L.U32 R0, R58, 0x10, RZ ;  /* 0x000000103a007819 */ /* 0x001fe400000006ff */
        /* <DEDUP_REMOVED lines=21> */
[----:B------:R1:W-:Y:S01]  /*1330*/  STL [R1+0xfc], R53 ;  /* 0x0000fc3501007387 */ /* 0x0003e20000100800 */
[----:B0-----:R-:W-:-:S05]  /*1340*/  SHF.L.U32 R0, R70, 0x10, RZ ;  /* 0x0000001046007819 */ /* 0x001fca00000006ff */
[----:B------:R1:W-:Y:S04]  /*1350*/  STL [R1+0xec], R0 ;  /* 0x0000ec0001007387 */ /* 0x0003e80000100800 */
[----:B------:R1:W-:Y:S02]  /*1360*/  STL [R1+0xf4], R52 ;  /* 0x0000f43401007387 */ /* 0x0003e40000100800 */
.L_x_7329:
[----:B0-----:R-:W0:Y:S01]  /*1370*/  S2R R104, SR_TID.X ;  /* 0x0000000000687919 */ /* 0x001e220000002100 */
[----:B------:R-:W2:Y:S01]  /*1380*/  @P0 LDC.64 R100, c[0x0][0x3e0] ;  /* 0x0000f800ff640b82 */ /* 0x000ea20000000a00 */
[----:B------:R-:W-:Y:S01]  /*1390*/  IMAD R178, R171, UR9, RZ ;  /* 0x00000009abb27c24 */ /* 0x000fe2000f8e02ff */
[----:B------:R-:W-:Y:S04]  /*13a0*/  STL [R1+0x190], R3 ;  /* 0x0001900301007387 */ /* 0x000fe80000100800 */
[----:B-1----:R-:W-:Y:S01]  /*13b0*/  SHF.R.S32.HI R0, RZ, 0x1f, R178 ;  /* 0x0000001fff007819 */ /* 0x002fe200000114b2 */
[----:B------:R-:W-:Y:S01]  /*13c0*/  STL [R1+0x18c], R2 ;  /* 0x00018c0201007387 */ /* 0x000fe20000100800 */
[----:B------:R-:W1:Y:S02]  /*13d0*/  LDC.64 R102, c[0x0][0x3c0] ;  /* 0x0000f000ff667b82 */ /* 0x000e640000000a00 */
[----:B------:R-:W-:-:S06]  /*13e0*/  LEA.HI R178, R0, R178, RZ, 0x3 ;  /* 0x000000b200b27211 */ /* 0x000fcc00078f18ff */
[----:B------:R-:W3:Y:S08]  /*13f0*/  LDC.64 R140, c[0x0][0x3a8] ;  /* 0x0000ea00ff8c7b82 */ /* 0x000ef00000000a00 */
[----:B------:R-:W4:Y:S01]  /*1400*/  LDC.64 R156, c[0x0][0x428] ;  /* 0x00010a00ff9c7b82 */ /* 0x000f220000000a00 */
[----:B--2---:R-:W-:-:S05]  /*1410*/  @P0 IMAD.WIDE R100, R171, 0x2, R100 ;  /* 0x00000002ab640825 */ /* 0x004fca00078e0264 */
[----:B------:R1:W2:Y:S01]  /*1420*/  @P0 LDG.E.U16 R179, desc[UR6][R100.64] ;  /* 0x0000000664b30981 */ /* 0x0002a2000c1e1500 */
[----:B0-----:R-:W-:Y:S01]  /*1430*/  LOP3.LUT R172, R104, 0x1f, RZ, 0xc0, !PT ;  /* 0x0000001f68ac7812 */ /* 0x001fe200078ec0ff */
[----:B------:R-:W0:Y:S03]  /*1440*/  LDC.64 R180, c[0x0][0x3c8] ;  /* 0x0000f200ffb47b82 */ /* 0x000e260000000a00 */
[----:B------:R-:W-:-:S04]  /*1450*/  LEA.HI.SX32 R178, R178, R172, 0x1d ;  /* 0x000000acb2b27211 */ /* 0x000fc800078feaff */
[C---:B------:R-:W-:Y:S01]  /*1460*/  IADD3 R177, PT, PT, R178.reuse, 0x20, RZ ;  /* 0x00000020b2b17810 */ /* 0x040fe20007ffe0ff */
[----:B-1----:R-:W-:Y:S01]  /*1470*/  IMAD.WIDE R100, R171, 0x4, R102 ;  /* 0x00000004ab647825 */ /* 0x002fe200078e0266 */
[C---:B------:R-:W-:Y:S02]  /*1480*/  IADD3 R174, PT, PT, R178.reuse, 0x60, RZ ;  /* 0x00000060b2ae7810 */ /* 0x040fe40007ffe0ff */
[C---:B------:R-:W-:Y:S02]  /*1490*/  IADD3 R176, PT, PT, R178.reuse, 0x40, RZ ;  /* 0x00000040b2b07810 */ /* 0x040fe40007ffe0ff */
[C---:B------:R-:W-:Y:S01]  /*14a0*/  IADD3 R0, PT, PT, R178.reuse, 0x80, RZ ;  /* 0x00000080b2007810 */ /* 0x040fe20007ffe0ff */
[----:B------:R-:W2:Y:S01]  /*14b0*/  LDG.E R212, desc[UR6][R100.64] ;  /* 0x0000000664d47981 */ /* 0x000ea2000c1e1900 */
[----:B---3--:R-:W-:-:S04]  /*14c0*/  IMAD.WIDE.U32 R108, R178, 0x20, R140 ;  /* 0x00000020b26c7825 */ /* 0x008fc800078e008c */
[----:B----4-:R-:W-:-:S04]  /*14d0*/  IMAD.WIDE.U32 R144, R177, 0x10, R156 ;  /* 0x00000010b1907825 */ /* 0x010fc800078e009c */
[--C-:B------:R-:W-:Y:S01]  /*14e0*/  IMAD.WIDE.U32 R132, R174, 0x20, R140.reuse ;  /* 0x00000020ae847825 */ /* 0x100fe200078e008c */
[----:B------:R-:W3:Y:S03]  /*14f0*/  LDG.E.128 R100, desc[UR6][R108.64] ;  /* 0x000000066c647981 */ /* 0x000ee6000c1e1d00 */
[--C-:B------:R-:W-:Y:S01]  /*1500*/  IMAD.WIDE.U32 R116, R177, 0x20, R140.reuse ;  /* 0x00000020b1747825 */ /* 0x100fe200078e008c */
[----:B------:R-:W4:Y:S03]  /*1510*/  LDG.E.128 R128, desc[UR6][R132.64] ;  /* 0x0000000684807981 */ /* 0x000f26000c1e1d00 */
[C---:B------:R-:W-:Y:S01]  /*1520*/  IMAD.WIDE.U32 R124, R176.reuse, 0x20, R140 ;  /* 0x00000020b07c7825 */ /* 0x040fe200078e008c */
[----:B------:R-:W4:Y:S03]  /*1530*/  LDG.E.128 R144, desc[UR6][R144.64] ;  /* 0x0000000690907981 */ /* 0x000f26000c1e1d00 */
[----:B------:R-:W-:Y:S01]  /*1540*/  IMAD.WIDE.U32 R148, R176, 0x10, R156 ;  /* 0x00000010b0947825 */ /* 0x000fe200078e009c */
[----:B------:R-:W4:Y:S03]  /*1550*/  LDG.E.128 R112, desc[UR6][R116.64] ;  /* 0x0000000674707981 */ /* 0x000f26000c1e1d00 */
[----:B------:R-:W-:Y:S01]  /*1560*/  IMAD.WIDE.U32 R140, R0, 0x20, R140 ;  /* 0x00000020008c7825 */ /* 0x000fe200078e008c */
[----:B------:R-:W-:Y:S01]  /*1570*/  ISETP.NE.AND P2, PT, RZ, UR8, PT ;  /* 0x00000008ff007c0c */ /* 0x000fe2000bf45270 */
[----:B------:R-:W4:Y:S04]  /*1580*/  LDG.E.128 R148, desc[UR6][R148.64] ;  /* 0x0000000694947981 */ /* 0x000f28000c1e1d00 */
[----:B------:R-:W4:Y:S04]  /*1590*/  LDG.E.128 R136, desc[UR6][R140.64] ;  /* 0x000000068c887981 */ /* 0x000f28000c1e1d00 */
[----:B------:R-:W4:Y:S01]  /*15a0*/  LDG.E.128 R116, desc[UR6][R116.64+0x10] ;  /* 0x0000100674747981 */ /* 0x000f22000c1e1d00 */
[----:B------:R-:W-:-:S03]  /*15b0*/  IMAD.WIDE.U32 R104, R178, 0x10, R156 ;  /* 0x00000010b2687825 */ /* 0x000fc600078e009c */
[----:B------:R-:W4:Y:S04]  /*15c0*/  LDG.E.128 R132, desc[UR6][R132.64+0x10] ;  /* 0x0000100684847981 */ /* 0x000f28000c1e1d00 */
[----:B------:R-:W4:Y:S01]  /*15d0*/  LDG.E.128 R140, desc[UR6][R140.64+0x10] ;  /* 0x000010068c8c7981 */ /* 0x000f22000c1e1d00 */
[----:B0-----:R-:W-:-:S03]  /*15e0*/  IMAD.WIDE R180, R171, 0x4, R180 ;  /* 0x00000004abb47825 */ /* 0x001fc600078e02b4 */
[----:B------:R-:W4:Y:S01]  /*15f0*/  LDG.E.128 R104, desc[UR6][R104.64] ;  /* 0x0000000668687981 */ /* 0x000f22000c1e1d00 */
[----:B------:R-:W-:-:S03]  /*1600*/  IMAD.WIDE.U32 R152, R174, 0x10, R156 ;  /* 0x00000010ae987825 */ /* 0x000fc600078e009c */
[----:B------:R0:W4:Y:S04]  /*1610*/  LDG.E R175, desc[UR6][R180.64] ;  /* 0x00000006b4af7981 */ /* 0x000128000c1e1900 */
[----:B------:R-:W4:Y:S04]  /*1620*/  LDG.E.128 R108, desc[UR6][R108.64+0x10] ;  /* 0x000010066c6c7981 */ /* 0x000f28000c1e1d00 */
[----:B------:R-:W4:Y:S01]  /*1630*/  LDG.E.128 R152, desc[UR6][R152.64] ;  /* 0x0000000698987981 */ /* 0x000f22000c1e1d00 */
[----:B------:R-:W-:-:S03]  /*1640*/  ISETP.NE.U32.AND P1, PT, RZ, UR10, PT ;  /* 0x0000000aff007c0c */ /* 0x000fc6000bf25070 */
[----:B------:R-:W4:Y:S01]  /*1650*/  LDG.E.128 R120, desc[UR6][R124.64] ;  /* 0x000000067c787981 */ /* 0x000f22000c1e1d00 */
[----:B--2---:R-:W-:-:S03]  /*1660*/  FSEL R212, R212, RZ, !P2 ;  /* 0x000000ffd4d47208 */ /* 0x004fc60005000000 */
[----:B------:R-:W2:Y:S02]  /*1670*/  LDG.E.128 R124, desc[UR6][R124.64+0x10] ;  /* 0x000010067c7c7981 */ /* 0x000ea4000c1e1d00 */
[C---:B---3--:R-:W-:Y:S01]  /*1680*/  FADD.FTZ R222, -R212.reuse, R103 ;  /* 0x00000067d4de7221 */ /* 0x048fe20000010100 */
[----:B----4-:R-:W-:Y:S02]  /*1690*/  FADD.FTZ R103, -R212, R129 ;  /* 0x00000081d4677221 */ /* 0x010fe40000010100 */
[----:B------:R-:W3:Y:S01]  /*16a0*/  LDL R129, [R1+0x188] ;  /* 0x0001880001817983 */ /* 0x000ee20000100800 */
[C---:B------:R-:W-:Y:S02]  /*16b0*/  PRMT R227, R144.reuse, 0x7632, R227 ;  /* 0x0000763290e37816 */ /* 0x040fe400000000e3 */
[----:B------:R-:W-:Y:S02]  /*16c0*/  SHF.L.U32 R232, R144, 0x10, RZ ;  /* 0x0000001090e87819 */ /* 0x000fe400000006ff */
[----:B------:R-:W4:Y:S01]  /*16d0*/  LDL R144, [R1+0x178] ;  /* 0x0001780001907983 */ /* 0x000f220000100800 */
[----:B------:R-:W-:-:S02]  /*16e0*/  PRMT R230, R145, 0x7632, R230 ;  /* 0x0000763291e67816 */ /* 0x000fc400000000e6 */
[----:B------:R-:W-:Y:S02]  /*16f0*/  SHF.L.U32 R231, R145, 0x10, RZ ;  /* 0x0000001091e77819 */ /* 0x000fe400000006ff */
[----:B------:R-:W4:Y:S01]  /*1700*/  LDL.LU R145, [R1+0x7c] ;  /* 0x00007c0001917983 */ /* 0x000f220000300800 */
[C---:B------:R-:W-:Y:S02]  /*1710*/  PRMT R216, R148.reuse, 0x7632, R216 ;  /* 0x0000763294d87816 */ /* 0x040fe400000000d8 */
[----:B------:R-:W-:Y:S02]  /*1720*/  SHF.L.U32 R226, R148, 0x10, RZ ;  /* 0x0000001094e27819 */ /* 0x000fe400000006ff */
[C---:B------:R-:W-:Y:S01]  /*1730*/  PRMT R229, R146.reuse, 0x7632, R229 ;  /* 0x0000763292e57816 */ /* 0x040fe200000000e5 */
[----:B------:R-:W4:Y:S01]  /*1740*/  LDL.LU R148, [R1+0x84] ;  /* 0x0000840001947983 */ /* 0x000f220000300800 */
[----:B------:R-:W-:Y:S01]  /*1750*/  SHF.L.U32 R228, R146, 0x10, RZ ;  /* 0x0000001092e47819 */ /* 0x000fe200000006ff */
[----:B------:R-:W-:Y:S01]  /*1760*/  FADD.FTZ R188, -R212, R118 ;  /* 0x00000076d4bc7221 */ /* 0x000fe20000010100 */
[----:B------:R-:W-:-:S02]  /*1770*/  PRMT R217, R149, 0x7632, R217 ;  /* 0x0000763295d97816 */ /* 0x000fc400000000d9 */
[----:B------:R-:W-:Y:S02]  /*1780*/  SHF.L.U32 R218, R149, 0x10, RZ ;  /* 0x0000001095da7819 */ /* 0x000fe400000006ff */
[----:B------:R-:W4:Y:S01]  /*1790*/  LDL R149, [R1+0x180] ;  /* 0x0001800001957983 */ /* 0x000f220000100800 */
[----:B------:R-:W-:Y:S01]  /*17a0*/  SHF.L.U32 R146, R150, 0x10, RZ ;  /* 0x0000001096927819 */ /* 0x000fe200000006ff */
[--C-:B------:R-:W-:Y:S01]  /*17b0*/  FADD.FTZ R118, -R212, R143.reuse ;  /* 0x0000008fd4767221 */ /* 0x100fe20000010100 */
[----:B------:R-:W-:Y:S02]  /*17c0*/  PRMT R143, R150, 0x7632, R143 ;  /* 0x00007632968f7816 */ /* 0x000fe4000000008f */
[----:B------:R-:W2:Y:S01]  /*17d0*/  LDL.LU R150, [R1+0x70] ;  /* 0x0000700001967983 */ /* 0x000ea20000300800 */
[----:B------:R-:W-:-:S13]  /*17e0*/  ISETP.NE.AND.EX P1, PT, RZ, UR11, PT, P1 ;  /* 0x0000000bff007c0c */ /* 0x000fda000bf25310 */
[----:B0-----:R-:W0:Y:S08]  /*17f0*/  @P1 LDC.64 R180, c[0x0][0x438] ;  /* 0x00010e00ffb41b82 */ /* 0x001e300000000a00 */
[----:B------:R-:W1:Y:S08]  /*1800*/  @P1 LDC.64 R182, c[0x0][0x438] ;  /* 0x00010e00ffb61b82 */ /* 0x000e700000000a00 */
[----:B------:R-:W1:Y:S08]  /*1810*/  @P1 LDC.64 R184, c[0x0][0x438] ;  /* 0x00010e00ffb81b82 */ /* 0x000e700000000a00 */
[----:B------:R-:W1:Y:S01]  /*1820*/  @P1 LDC.64 R214, c[0x0][0x438] ;  /* 0x00010e00ffd61b82 */ /* 0x000e620000000a00 */
[----:B0-----:R-:W-:-:S04]  /*1830*/  @P1 IMAD.WIDE.U32 R180, R178, 0x20, R180 ;  /* 0x00000020b2b41825 */ /* 0x001fc800078e00b4 */
[----:B------:R-:W-:Y:S01]  /*1840*/  FADD.FTZ R187, -R212, R100 ;  /* 0x00000064d4bb7221 */ /* 0x000fe20000010100 */
[C---:B------:R-:W-:Y:S02]  /*1850*/  PRMT R190, R104.reuse, 0x7632, R190 ;  /* 0x0000763268be7816 */ /* 0x040fe400000000be */
[----:B------:R-:W-:Y:S01]  /*1860*/  SHF.L.U32 R221, R104, 0x10, RZ ;  /* 0x0000001068dd7819 */ /* 0x000fe200000006ff */
[----:B------:R-:W5:Y:S01]  /*1870*/  @P1 LDG.E.128 R52, desc[UR6][R180.64] ;  /* 0x00000006b4341981 */ /* 0x000f62000c1e1d00 */
[----:B------:R-:W-:-:S03]  /*1880*/  FMUL.FTZ R104, R175, R187 ;  /* 0x000000bbaf687220 */ /* 0x000fc60000410000 */
[----:B------:R1:W5:Y:S01]  /*1890*/  @P1 LDG.E.128 R56, desc[UR6][R180.64+0x10] ;  /* 0x00001006b4381981 */ /* 0x000362000c1e1d00 */
[----:B------:R-:W-:Y:S01]  /*18a0*/  SHF.L.U32 R220, R105, 0x10, RZ ;  /* 0x0000001069dc7819 */ /* 0x000fe200000006ff */
[C---:B------:R-:W-:Y:S01]  /*18b0*/  FADD.FTZ R223, -R212.reuse, R102 ;  /* 0x00000066d4df7221 */ /* 0x040fe20000010100 */
[C---:B------:R-:W-:Y:S01]  /*18c0*/  FADD.FTZ R224, -R212.reuse, R101 ;  /* 0x00000065d4e07221 */ /* 0x040fe20000010100 */
[----:B------:R-:W-:Y:S01]  /*18d0*/  FADD.FTZ R102, -R212, R134 ;  /* 0x00000086d4667221 */ /* 0x000fe20000010100 */
[----:B------:R-:W-:Y:S01]  /*18e0*/  FADD.FTZ R238, R221, R238 ;  /* 0x000000eeddee7221 */ /* 0x000fe20000010000 */
[----:B------:R-:W-:Y:S01]  /*18f0*/  FFMA.FTZ R22, R104, R221, R22 ;  /* 0x000000dd68167223 */ /* 0x000fe20000010016 */
[----:B-1----:R-:W-:-:S04]  /*1900*/  @P1 IMAD.WIDE.U32 R180, R177, 0x20, R182 ;  /* 0x00000020b1b41825 */ /* 0x002fc800078e00b6 */
[----:B------:R-:W-:Y:S01]  /*1910*/  @P1 IMAD.WIDE.U32 R182, R176, 0x20, R184 ;  /* 0x00000020b0b61825 */ /* 0x000fe200078e00b8 */
[----:B------:R-:W5:Y:S03]  /*1920*/  @P1 LDG.E.128 R60, desc[UR6][R180.64] ;  /* 0x00000006b43c1981 */ /* 0x000f66000c1e1d00 */
[C---:B------:R-:W-:Y:S01]  /*1930*/  FADD.FTZ R219, -R212.reuse, R108 ;  /* 0x0000006cd4db7221 */ /* 0x040fe20000010100 */
[----:B------:R-:W-:Y:S01]  /*1940*/  FADD.FTZ R134, -R212, R135 ;  /* 0x00000087d4867221 */ /* 0x000fe20000010100 */
[----:B------:R-:W-:Y:S01]  /*1950*/  @P1 IMAD.WIDE.U32 R100, R174, 0x20, R214 ;  /* 0x00000020ae641825 */ /* 0x000fe200078e00d6 */
[----:B------:R0:W5:Y:S03]  /*1960*/  @P1 LDG.E.128 R64, desc[UR6][R180.64+0x10] ;  /* 0x00001006b4401981 */ /* 0x000166000c1e1d00 */
[----:B------:R-:W-:Y:S01]  /*1970*/  FADD.FTZ R108, -R212, R111 ;  /* 0x0000006fd46c7221 */ /* 0x000fe20000010100 */
[C---:B------:R-:W-:Y:S01]  /*1980*/  PRMT R135, R155.reuse, 0x7632, R135 ;  /* 0x000076329b877816 */ /* 0x040fe20000000087 */
[----:B------:R-:W-:Y:S01]  /*1990*/  IMAD.WIDE.U32 R156, R0, 0x10, R156 ;  /* 0x00000010009c7825 */ /* 0x000fe200078e009c */
[----:B------:R-:W5:Y:S01]  /*19a0*/  @P1 LDG.E.128 R68, desc[UR6][R182.64] ;  /* 0x00000006b6441981 */ /* 0x000f62000c1e1d00 */
[----:B------:R-:W-:-:S02]  /*19b0*/  SHF.L.U32 R215, R155, 0x10, RZ ;  /* 0x000000109bd77819 */ /* 0x000fc400000006ff */
[C---:B------:R-:W-:Y:S01]  /*19c0*/  FADD.FTZ R184, -R212.reuse, R115 ;  /* 0x00000073d4b87221 */ /* 0x040fe20000010100 */
[C---:B------:R-:W-:Y:S01]  /*19d0*/  FADD.FTZ R111, -R212.reuse, R136 ;  /* 0x00000088d46f7221 */ /* 0x040fe20000010100 */
[----:B------:R1:W5:Y:S01]  /*19e0*/  @P1 LDG.E.128 R72, desc[UR6][R182.64+0x10] ;  /* 0x00001006b6481981 */ /* 0x000362000c1e1d00 */
[C---:B0-----:R-:W-:Y:S01]  /*19f0*/  FADD.FTZ R181, -R212.reuse, R112 ;  /* 0x00000070d4b57221 */ /* 0x041fe20000010100 */
[C---:B------:R-:W-:Y:S01]  /*1a00*/  FADD.FTZ R112, -R212.reuse, R137 ;  /* 0x00000089d4707221 */ /* 0x040fe20000010100 */
[----:B------:R-:W-:Y:S01]  /*1a10*/  FADD.FTZ R115, -R212, R140 ;  /* 0x0000008cd4737221 */ /* 0x000fe20000010100 */
[----:B------:R-:W-:Y:S01]  /*1a20*/  PRMT R136, R154, 0x7632, R136 ;  /* 0x000076329a887816 */ /* 0x000fe20000000088 */
[----:B------:R-:W-:Y:S01]  /*1a30*/  FADD.FTZ R186, -R212, R116 ;  /* 0x00000074d4ba7221 */ /* 0x000fe20000010100 */
[----:B------:R-:W-:Y:S01]  /*1a40*/  SHF.L.U32 R137, R154, 0x10, RZ ;  /* 0x000000109a897819 */ /* 0x000fe200000006ff */
[----:B------:R-:W4:Y:S01]  /*1a50*/  LDG.E.128 R156, desc[UR6][R156.64] ;  /* 0x000000069c9c7981 */ /* 0x000f22000c1e1d00 */
[C---:B-1----:R-:W-:Y:S01]  /*1a60*/  FADD.FTZ R183, -R212.reuse, R114 ;  /* 0x00000072d4b77221 */ /* 0x042fe20000010100 */
[C-C-:B------:R-:W-:Y:S01]  /*1a70*/  FADD.FTZ R114, -R212.reuse, R139.reuse ;  /* 0x0000008bd4727221 */ /* 0x140fe20000010100 */
[C---:B------:R-:W-:Y:S01]  /*1a80*/  PRMT R139, R153.reuse, 0x7632, R139 ;  /* 0x00007632998b7816 */ /* 0x040fe2000000008b */
[C---:B------:R-:W-:Y:S01]  /*1a90*/  FADD.FTZ R182, -R212.reuse, R113 ;  /* 0x00000071d4b67221 */ /* 0x040fe20000010100 */
[----:B------:R-:W-:Y:S01]  /*1aa0*/  SHF.L.U32 R140, R153, 0x10, RZ ;  /* 0x00000010998c7819 */ /* 0x000fe200000006ff */
[C-C-:B------:R-:W-:Y:S01]  /*1ab0*/  FADD.FTZ R113, -R212.reuse, R138.reuse ;  /* 0x0000008ad4717221 */ /* 0x140fe20000010100 */
[----:B------:R-:W-:Y:S01]  /*1ac0*/  FADD.FTZ R116, -R212, R141 ;  /* 0x0000008dd4747221 */ /* 0x000fe20000010100 */
[C---:B------:R-:W-:Y:S01]  /*1ad0*/  PRMT R138, R152.reuse, 0x7632, R138 ;  /* 0x00007632988a7816 */ /* 0x040fe2000000008a */
[----:B------:R-:W5:Y:S01]  /*1ae0*/  @P1 LDG.E.128 R76, desc[UR6][R100.64] ;  /* 0x00000006644c1981 */ /* 0x000f62000c1e1d00 */
[----:B------:R-:W-:-:S03]  /*1af0*/  SHF.L.U32 R141, R152, 0x10, RZ ;  /* 0x00000010988d7819 */ /* 0x000fc600000006ff */
[----:B------:R0:W5:Y:S02]  /*1b00*/  @P1 LDG.E.128 R80, desc[UR6][R100.64+0x10] ;  /* 0x0000100664501981 */ /* 0x000164000c1e1d00 */
[----:B0-----:R-:W0:Y:S01]  /*1b10*/  @P1 LDC.64 R100, c[0x0][0x438] ;  /* 0x00010e00ff641b82 */ /* 0x001e220000000a00 */
[----:B---3--:R-:W-:Y:S02]  /*1b20*/  FMUL.FTZ R221, R129, R221 ;  /* 0x000000dd81dd7220 */ /* 0x008fe40000410000 */
[----:B------:R-:W3:Y:S04]  /*1b30*/  LDL R129, [R1+0x170] ;  /* 0x0001700001817983 */ /* 0x000ee80000100800 */
[----:B------:R-:W3:Y:S04]  /*1b40*/  LDL.LU R155, [R1+0x6c] ;  /* 0x00006c00019b7983 */ /* 0x000ee80000300800 */
[----:B------:R-:W3:Y:S04]  /*1b50*/  LDL R154, [R1+0x184] ;  /* 0x00018400019a7983 */ /* 0x000ee80000100800 */
[----:B------:R-:W3:Y:S01]  /*1b60*/  LDL.LU R153, [R1+0x74] ;  /* 0x0000740001997983 */ /* 0x000ee20000300800 */
[----:B--2---:R-:W-:-:S05]  /*1b70*/  FADD.FTZ R150, R220, R150 ;  /* 0x00000096dc967221 */ /* 0x004fca0000010000 */
[----:B------:R1:W-:Y:S04]  /*1b80*/  STL [R1+0x70], R150 ;  /* 0x0000709601007387 */ /* 0x0003e80000100800 */
[----:B------:R-:W2:Y:S01]  /*1b90*/  LDL R152, [R1+0x17c] ;  /* 0x00017c0001987983 */ /* 0x000ea20000100800 */
[C---:B------:R-:W-:Y:S02]  /*1ba0*/  PRMT R189, R106.reuse, 0x7632, R189 ;  /* 0x000076326abd7816 */ /* 0x040fe400000000bd */
[----:B------:R-:W-:Y:S02]  /*1bb0*/  SHF.L.U32 R106, R106, 0x10, RZ ;  /* 0x000000106a6a7819 */ /* 0x000fe400000006ff */
[----:B------:R-:W-:Y:S02]  /*1bc0*/  PRMT R211, R105, 0x7632, R211 ;  /* 0x0000763269d37816 */ /* 0x000fe400000000d3 */
[----:B------:R-:W-:Y:S01]  /*1bd0*/  PRMT R105, R107, 0x7632, R105 ;  /* 0x000076326b697816 */ /* 0x000fe20000000069 */
[----:B------:R-:W-:Y:S01]  /*1be0*/  FADD.FTZ R213, -R212, R117 ;  /* 0x00000075d4d57221 */ /* 0x000fe20000010100 */
[----:B------:R-:W-:-:S02]  /*1bf0*/  MOV R173, 0x3f800000 ;  /* 0x3f80000000ad7802 */ /* 0x000fc40000000f00 */
[----:B------:R-:W-:Y:S01]  /*1c00*/  SHF.L.U32 R107, R107, 0x10, RZ ;  /* 0x000000106b6b7819 */ /* 0x000fe200000006ff */
[C---:B------:R-:W-:Y:S01]  /*1c10*/  FADD.FTZ R109, -R212.reuse, R109 ;  /* 0x0000006dd46d7221 */ /* 0x040fe20000010100 */
[----:B------:R-:W-:Y:S01]  /*1c20*/  @P0 SHF.L.U32 R173, R179, 0x10, RZ ;  /* 0x00000010b3ad0819 */ /* 0x000fe200000006ff */
        /* <DEDUP_REMOVED lines=17> */
[----:B----4-:R-:W-:Y:S01]  /*1d40*/  FADD.FTZ R145, R106, R145 ;  /* 0x000000916a917221 */ /* 0x010fe20000010000 */
[----:B------:R-:W-:Y:S01]  /*1d50*/  PRMT R212, R147, 0x7632, R212 ;  /* 0x0000763293d47816 */ /* 0x000fe200000000d4 */
[----:B------:R-:W-:Y:S01]  /*1d60*/  FMUL.FTZ R223, R175, R223 ;  /* 0x000000dfafdf7220 */ /* 0x000fe20000410000 */
[----:B------:R-:W-:Y:S01]  /*1d70*/  SHF.L.U32 R214, R147, 0x10, RZ ;  /* 0x0000001093d67819 */ /* 0x000fe200000006ff */
[----:B------:R-:W-:Y:S01]  /*1d80*/  FADD.FTZ R148, R107, R148 ;  /* 0x000000946b947221 */ /* 0x000fe20000010000 */
[----:B------:R-:W-:-:S02]  /*1d90*/  PRMT R142, R151, 0x7632, R142 ;  /* 0x00007632978e7816 */ /* 0x000fc4000000008e */
[----:B------:R-:W-:Y:S01]  /*1da0*/  SHF.L.U32 R147, R151, 0x10, RZ ;  /* 0x0000001097937819 */ /* 0x000fe200000006ff */
[----:B0-----:R-:W-:Y:S01]  /*1db0*/  @P1 IMAD.WIDE.U32 R100, R0, 0x20, R100 ;  /* 0x0000002000641825 */ /* 0x001fe200078e0064 */
[----:B------:R-:W-:Y:S01]  /*1dc0*/  SHF.L.U32 R211, R211, 0x10, RZ ;  /* 0x00000010d3d37819 */ /* 0x000fe200000006ff */
[----:B------:R-:W4:Y:S02]  /*1dd0*/  LDL.LU R151, [R1+0x80] ;  /* 0x0000800001977983 */ /* 0x000f240000300800 */
[-C--:B------:R-:W-:Y:S01]  /*1de0*/  FFMA.FTZ R24, R223, R220.reuse, R24 ;  /* 0x000000dcdf187223 */ /* 0x080fe20000010018 */
[----:B------:R-:W-:Y:S01]  /*1df0*/  FMUL.FTZ R220, R149, R220 ;  /* 0x000000dc95dc7220 */ /* 0x000fe20000410000 */
[----:B-1----:R-:W4:Y:S04]  /*1e00*/  LDL R150, [R1+0x174] ;  /* 0x0001740001967983 */ /* 0x002f280000100800 */
[----:B------:R0:W-:Y:S04]  /*1e10*/  STL [R1+0x7c], R145 ;  /* 0x00007c9101007387 */ /* 0x0001e80000100800 */
[----:B------:R-:W4:Y:S04]  /*1e20*/  LDL.LU R149, [R1+0x88] ;  /* 0x0000880001957983 */ /* 0x000f280000300800 */
[----:B------:R1:W-:Y:S01]  /*1e30*/  STL [R1+0x84], R148 ;  /* 0x0000849401007387 */ /* 0x0003e20000100800 */
[----:B0-----:R-:W-:-:S03]  /*1e40*/  FMUL.FTZ R145, R175, R110 ;  /* 0x0000006eaf917220 */ /* 0x001fc60000410000 */
[----:B------:R-:W5:Y:S01]  /*1e50*/  @P1 LDG.E.128 R84, desc[UR6][R100.64] ;  /* 0x0000000664541981 */ /* 0x000f62000c1e1d00 */
[----:B------:R-:W-:Y:S01]  /*1e60*/  FMUL.FTZ R110, R175, R109 ;  /* 0x0000006daf6e7220 */ /* 0x000fe20000410000 */
[----:B------:R-:W-:Y:S02]  /*1e70*/  FFMA.FTZ R192, R145, R107, R192 ;  /* 0x0000006b91c07223 */ /* 0x000fe400000100c0 */
[----:B------:R0:W5:Y:S01]  /*1e80*/  @P1 LDG.E.128 R88, desc[UR6][R100.64+0x10] ;  /* 0x0000100664581981 */ /* 0x000162000c1e1d00 */
[----:B------:R-:W-:-:S03]  /*1e90*/  FMUL.FTZ R109, R175, R108 ;  /* 0x0000006caf6d7220 */ /* 0x000fc60000410000 */
[----:B-1----:R-:W4:Y:S01]  /*1ea0*/  LDL R148, [R1+0x16c] ;  /* 0x00016c0001947983 */ /* 0x002f220000100800 */
[C---:B0-----:R-:W-:Y:S02]  /*1eb0*/  PRMT R101, R156.reuse, 0x7632, R101 ;  /* 0x000076329c657816 */ /* 0x041fe40000000065 */
[----:B------:R-:W-:Y:S01]  /*1ec0*/  SHF.L.U32 R100, R156, 0x10, RZ ;  /* 0x000000109c647819 */ /* 0x000fe200000006ff */
[----:B---3--:R-:W-:Y:S01]  /*1ed0*/  FADD.FTZ R155, R190, R155 ;  /* 0x0000009bbe9b7221 */ /* 0x008fe20000010000 */
[----:B------:R-:W-:-:S04]  /*1ee0*/  FMUL.FTZ R129, R129, R107 ;  /* 0x0000006b81817220 */ /* 0x000fc80000410000 */
[----:B------:R-:W-:Y:S01]  /*1ef0*/  STL [R1+0x6c], R155 ;  /* 0x00006c9b01007387 */ /* 0x000fe20000100800 */
[----:B------:R-:W-:-:S03]  /*1f00*/  FADD.FTZ R153, R211, R153 ;  /* 0x00000099d3997221 */ /* 0x000fc60000010000 */
[----:B------:R-:W3:Y:S01]  /*1f10*/  LDL.LU R156, [R1+0x8c] ;  /* 0x00008c00019c7983 */ /* 0x000ee20000300800 */
[----:B------:R-:W-:Y:S01]  /*1f20*/  FMUL.FTZ R108, R154, R190 ;  /* 0x000000be9a6c7220 */ /* 0x000fe20000410000 */
[----:B--2---:R-:W-:Y:S02]  /*1f30*/  FMUL.FTZ R107, R152, R211 ;  /* 0x000000d3986b7220 */ /* 0x004fe40000410000 */
[----:B------:R-:W2:Y:S04]  /*1f40*/  LDL R152, [R1+0x168] ;  /* 0x0001680001987983 */ /* 0x000ea80000100800 */
[----:B------:R0:W-:Y:S04]  /*1f50*/  STL [R1+0x74], R153 ;  /* 0x0000749901007387 */ /* 0x0001e80000100800 */
[----:B------:R-:W2:Y:S01]  /*1f60*/  LDL.LU R154, [R1+0x94] ;  /* 0x00009400019a7983 */ /* 0x000ea20000300800 */
[----:B------:R-:W-:-:S02]  /*1f70*/  SHF.L.U32 R189, R189, 0x10, RZ ;  /* 0x00000010bdbd7819 */ /* 0x000fc400000006ff */
[----:B------:R-:W-:Y:S02]  /*1f80*/  SHF.L.U32 R105, R105, 0x10, RZ ;  /* 0x0000001069697819 */ /* 0x000fe400000006ff */
[C---:B------:R-:W-:Y:S02]  /*1f90*/  PRMT R3, R158.reuse, 0x7632, R3 ;  /* 0x000076329e037816 */ /* 0x040fe40000000003 */
[----:B------:R-:W-:Y:S02]  /*1fa0*/  SHF.L.U32 R121, R158, 0x10, RZ ;  /* 0x000000109e797819 */ /* 0x000fe400000006ff */
[C---:B------:R-:W-:Y:S02]  /*1fb0*/  PRMT R248, R157.reuse, 0x7632, R248 ;  /* 0x000076329df87816 */ /* 0x040fe400000000f8 */
[----:B------:R-:W-:Y:S01]  /*1fc0*/  SHF.L.U32 R120, R157, 0x10, RZ ;  /* 0x000000109d787819 */ /* 0x000fe200000006ff */
[----:B----4-:R-:W-:-:S05]  /*1fd0*/  FADD.FTZ R151, R189, R151 ;  /* 0x00000097bd977221 */ /* 0x010fca0000010000 */
[----:B------:R-:W-:Y:S04]  /*1fe0*/  STL [R1+0x80], R151 ;  /* 0x0000809701007387 */ /* 0x000fe80000100800 */
[----:B0-----:R-:W4:Y:S01]  /*1ff0*/  LDL R153, [R1+0x160] ;  /* 0x0001600001997983 */ /* 0x001f220000100800 */
[----:B------:R-:W-:-:S03]  /*2000*/  FADD.FTZ R149, R105, R149 ;  /* 0x0000009569957221 */ /* 0x000fc60000010000 */
[----:B------:R-:W4:Y:S04]  /*2010*/  LDL.LU R155, [R1+0x9c] ;  /* 0x00009c00019b7983 */ /* 0x000f280000300800 */
[----:B------:R-:W-:Y:S04]  /*2020*/  STL [R1+0x88], R149 ;  /* 0x0000889501007387 */ /* 0x000fe80000100800 */
[----:B------:R-:W4:Y:S04]  /*2030*/  LDL R158, [R1+0x158] ;  /* 0x00015800019e7983 */ /* 0x000f280000100800 */
[----:B------:R-:W4:Y:S01]  /*2040*/  LDL.LU R157, [R1+0xa4] ;  /* 0x0000a400019d7983 */ /* 0x000f220000300800 */
[----:B---3--:R-:W-:-:S05]  /*2050*/  FADD.FTZ R156, R232, R156 ;  /* 0x0000009ce89c7221 */ /* 0x008fca0000010000 */
[----:B------:R0:W-:Y:S04]  /*2060*/  STL [R1+0x8c], R156 ;  /* 0x00008c9c01007387 */ /* 0x0001e80000100800 */
[----:B0-----:R-:W3:Y:S01]  /*2070*/  LDL R156, [R1+0x150] ;  /* 0x00015000019c7983 */ /* 0x001ee20000100800 */
[----:B--2---:R-:W-:-:S05]  /*2080*/  FADD.FTZ R154, R231, R154 ;  /* 0x0000009ae79a7221 */ /* 0x004fca0000010000 */
[----:B------:R0:W-:Y:S02]  /*2090*/  STL [R1+0x94], R154 ;  /* 0x0000949a01007387 */ /* 0x0001e40000100800 */
[C---:B0-----:R-:W-:Y:S02]  /*20a0*/  FMUL.FTZ R154, R175.reuse, R186 ;  /* 0x000000baaf9a7220 */ /* 0x041fe40000410000 */
[----:B------:R-:W2:Y:S01]  /*20b0*/  LDL.LU R186, [R1+0xac] ;  /* 0x0000ac0001ba7983 */ /* 0x000ea20000300800 */
[C---:B------:R-:W-:Y:S01]  /*20c0*/  FMUL.FTZ R224, R175.reuse, R224 ;  /* 0x000000e0afe07220 */ /* 0x040fe20000410000 */
[C---:B------:R-:W-:Y:S01]  /*20d0*/  FMUL.FTZ R219, R175.reuse, R219 ;  /* 0x000000dbafdb7220 */ /* 0x040fe20000410000 */
[----:B------:R-:W-:Y:S01]  /*20e0*/  FMUL.FTZ R151, R175, R184 ;  /* 0x000000b8af977220 */ /* 0x000fe20000410000 */
[-C--:B------:R-:W-:Y:S01]  /*20f0*/  FFMA.FTZ R193, R109, R105.reuse, R193 ;  /* 0x000000696dc17223 */ /* 0x080fe200000100c1 */
[----:B------:R-:W-:Y:S01]  /*2100*/  FFMA.FTZ R23, R224, R190, R23 ;  /* 0x000000bee0177223 */ /* 0x000fe20000010017 */
[----:B------:R-:W3:Y:S01]  /*2110*/  LDL R184, [R1+0x148] ;  /* 0x0001480001b87983 */ /* 0x000ee20000100800 */
[----:B------:R-:W-:Y:S01]  /*2120*/  FMUL.FTZ R105, R148, R105 ;  /* 0x0000006994697220 */ /* 0x000fe20000410000 */
[----:B------:R-:W-:Y:S01]  /*2130*/  SHF.L.U32 R190, R229, 0x10, RZ ;  /* 0x00000010e5be7819 */ /* 0x000fe200000006ff */
[----:B------:R-:W-:Y:S01]  /*2140*/  FMUL.FTZ R148, R175, R181 ;  /* 0x000000b5af947220 */ /* 0x000fe20000410000 */
[-C--:B------:R-:W-:Y:S01]  /*2150*/  FFMA.FTZ R26, R219, R106.reuse, R26 ;  /* 0x0000006adb1a7223 */ /* 0x080fe2000001001a */
[----:B------:R-:W-:Y:S01]  /*2160*/  FMUL.FTZ R144, R144, R106 ;  /* 0x0000006a90907220 */ /* 0x000fe20000410000 */
[C---:B------:R-:W-:Y:S01]  /*2170*/  FMUL.FTZ R149, R175.reuse, R182 ;  /* 0x000000b6af957220 */ /* 0x040fe20000410000 */
[----:B------:R-:W-:Y:S01]  /*2180*/  FMUL.FTZ R106, R150, R189 ;  /* 0x000000bd966a7220 */ /* 0x000fe20000410000 */
[----:B------:R-:W-:Y:S01]  /*2190*/  FMUL.FTZ R150, R175, R183 ;  /* 0x000000b7af967220 */ /* 0x000fe20000410000 */
[----:B----4-:R-:W-:-:S05]  /*21a0*/  FADD.FTZ R155, R228, R155 ;  /* 0x0000009be49b7221 */ /* 0x010fca0000010000 */
[----:B------:R-:W-:Y:S04]  /*21b0*/  STL [R1+0x9c], R155 ;  /* 0x00009c9b01007387 */ /* 0x000fe80000100800 */
[----:B------:R-:W4:Y:S01]  /*21c0*/  LDL.LU R229, [R1+0xb4] ;  /* 0x0000b40001e57983 */ /* 0x000f220000300800 */
[----:B------:R-:W-:-:S03]  /*21d0*/  FADD.FTZ R157, R214, R157 ;  /* 0x0000009dd69d7221 */ /* 0x000fc60000010000 */
[----:B------:R-:W4:Y:S04]  /*21e0*/  LDL R181, [R1+0x140] ;  /* 0x0001400001b57983 */ /* 0x000f280000100800 */
[----:B------:R-:W4:Y:S04]  /*21f0*/  LDL.LU R182, [R1+0xbc] ;  /* 0x0000bc0001b67983 */ /* 0x000f280000300800 */
[----:B------:R-:W-:Y:S04]  /*2200*/  STL [R1+0xa4], R157 ;  /* 0x0000a49d01007387 */ /* 0x000fe80000100800 */
[----:B------:R-:W4:Y:S01]  /*2210*/  LDL R183, [R1+0x138] ;  /* 0x0001380001b77983 */ /* 0x000f220000100800 */
[----:B--2---:R-:W-:-:S05]  /*2220*/  FADD.FTZ R186, R226, R186 ;  /* 0x000000bae2ba7221 */ /* 0x004fca0000010000 */
[----:B------:R0:W-:Y:S04]  /*2230*/  STL [R1+0xac], R186 ;  /* 0x0000acba01007387 */ /* 0x0001e80000100800 */
[----:B0-----:R-:W2:Y:S01]  /*2240*/  LDL.LU R186, [R1+0xc4] ;  /* 0x0000c40001ba7983 */ /* 0x001ea20000300800 */
[C---:B------:R-:W-:Y:S01]  /*2250*/  FMUL.FTZ R222, R175.reuse, R222 ;  /* 0x000000deafde7220 */ /* 0x040fe20000410000 */
[----:B------:R-:W-:Y:S01]  /*2260*/  SHF.L.U32 R187, R212, 0x10, RZ ;  /* 0x00000010d4bb7819 */ /* 0x000fe200000006ff */
[----:B---3--:R-:W-:Y:S01]  /*2270*/  FMUL.FTZ R212, R156, R214 ;  /* 0x000000d69cd47220 */ /* 0x008fe20000410000 */
[C---:B------:R-:W-:Y:S01]  /*2280*/  FMUL.FTZ R156, R175.reuse, R179 ;  /* 0x000000b3af9c7220 */ /* 0x040fe20000410000 */
[----:B------:R-:W-:Y:S01]  /*2290*/  FFMA.FTZ R25, R222, R211, R25 ;  /* 0x000000d3de197223 */ /* 0x000fe20000010019 */
[----:B------:R-:W-:Y:S01]  /*22a0*/  FMUL.FTZ R211, R158, R228 ;  /* 0x000000e49ed37220 */ /* 0x000fe20000410000 */
[----:B------:R-:W-:Y:S01]  /*22b0*/  FMUL.FTZ R179, R184, R226 ;  /* 0x000000e2b8b37220 */ /* 0x000fe20000410000 */
[C---:B------:R-:W-:Y:S01]  /*22c0*/  FMUL.FTZ R155, R175.reuse, R188 ;  /* 0x000000bcaf9b7220 */ /* 0x040fe20000410000 */
[C---:B------:R-:W-:Y:S01]  /*22d0*/  FMUL.FTZ R158, R175.reuse, R122 ;  /* 0x0000007aaf9e7220 */ /* 0x040fe20000410000 */
[----:B------:R-:W3:Y:S01]  /*22e0*/  LDL R184, [R1+0x130] ;  /* 0x0001300001b87983 */ /* 0x000ee20000100800 */
[----:B------:R-:W-:Y:S01]  /*22f0*/  FFMA.FTZ R198, R154, R228, R198 ;  /* 0x000000e49ac67223 */ /* 0x000fe200000100c6 */
[----:B------:R-:W-:Y:S01]  /*2300*/  FFMA.FTZ R202, R156, R226, R202 ;  /* 0x000000e29cca7223 */ /* 0x000fe200000100ca */
[----:B------:R-:W-:Y:S01]  /*2310*/  FMUL.FTZ R157, R175, R180 ;  /* 0x000000b4af9d7220 */ /* 0x000fe20000410000 */
[----:B----4-:R-:W-:Y:S01]  /*2320*/  FADD.FTZ R229, R218, R229 ;  /* 0x000000e5dae57221 */ /* 0x010fe20000010000 */
[----:B------:R-:W-:Y:S01]  /*2330*/  FFMA.FTZ R200, R155, R214, R200 ;  /* 0x000000d69bc87223 */ /* 0x000fe200000100c8 */
[----:B------:R-:W-:-:S03]  /*2340*/  FFMA.FTZ R204, R158, R218, R204 ;  /* 0x000000da9ecc7223 */ /* 0x000fc600000100cc */
[----:B------:R-:W-:Y:S01]  /*2350*/  STL [R1+0xb4], R229 ;  /* 0x0000b4e501007387 */ /* 0x000fe20000100800 */
[----:B------:R-:W-:-:S03]  /*2360*/  FADD.FTZ R182, R146, R182 ;  /* 0x000000b692b67221 */ /* 0x000fc60000010000 */
[----:B------:R-:W4:Y:S01]  /*2370*/  LDL.LU R228, [R1+0xcc] ;  /* 0x0000cc0001e47983 */ /* 0x000f220000300800 */
[----:B------:R-:W-:Y:S01]  /*2380*/  FMUL.FTZ R180, R181, R218 ;  /* 0x000000dab5b47220 */ /* 0x000fe20000410000 */
[----:B------:R-:W-:Y:S02]  /*2390*/  FMUL.FTZ R214, R175, R119 ;  /* 0x00000077afd67220 */ /* 0x000fe40000410000 */
[----:B------:R-:W3:Y:S01]  /*23a0*/  LDL R226, [R1+0x128] ;  /* 0x0001280001e27983 */ /* 0x000ee20000100800 */
[----:B------:R-:W-:Y:S02]  /*23b0*/  SHF.L.U32 R122, R216, 0x10, RZ ;  /* 0x00000010d87a7819 */ /* 0x000fe400000006ff */
[----:B------:R-:W-:Y:S01]  /*23c0*/  SHF.L.U32 R188, R217, 0x10, RZ ;  /* 0x00000010d9bc7819 */ /* 0x000fe200000006ff */
[----:B------:R0:W-:Y:S01]  /*23d0*/  STL [R1+0xbc], R182 ;  /* 0x0000bcb601007387 */ /* 0x0001e20000100800 */
[----:B------:R-:W-:Y:S01]  /*23e0*/  FFMA.FTZ R191, R110, R189, R191 ;  /* 0x000000bd6ebf7223 */ /* 0x000fe200000100bf */
[----:B------:R-:W-:-:S02]  /*23f0*/  FFMA.FTZ R194, R148, R232, R194 ;  /* 0x000000e894c27223 */ /* 0x000fc400000100c2 */
[----:B------:R-:W3:Y:S01]  /*2400*/  LDL.LU R218, [R1+0xd4] ;  /* 0x0000d40001da7983 */ /* 0x000ee20000300800 */
[----:B------:R-:W-:Y:S01]  /*2410*/  FMUL.FTZ R152, R152, R232 ;  /* 0x000000e898987220 */ /* 0x000fe20000410000 */
[----:B------:R-:W-:Y:S02]  /*2420*/  SHF.L.U32 R189, R230, 0x10, RZ ;  /* 0x00000010e6bd7819 */ /* 0x000fe400000006ff */
[----:B------:R-:W3:Y:S04]  /*2430*/  LDL R217, [R1+0x120] ;  /* 0x0001200001d97983 */ /* 0x000ee80000100800 */
[----:B------:R-:W3:Y:S04]  /*2440*/  LDL R119, [R1+0x118] ;  /* 0x0001180001777983 */ /* 0x000ee80000100800 */
[----:B------:R-:W3:Y:S01]  /*2450*/  LDL R216, [R1+0x110] ;  /* 0x0001100001d87983 */ /* 0x000ee20000100800 */
[----:B--2---:R-:W-:-:S05]  /*2460*/  FADD.FTZ R186, R147, R186 ;  /* 0x000000ba93ba7221 */ /* 0x004fca0000010000 */
[----:B------:R-:W-:Y:S04]  /*2470*/  STL [R1+0xc4], R186 ;  /* 0x0000c4ba01007387 */ /* 0x000fe80000100800 */
[----:B------:R-:W2:Y:S04]  /*2480*/  LDL.LU R232, [R1+0xdc] ;  /* 0x0000dc0001e87983 */ /* 0x000ea80000300800 */
[----:B------:R-:W2:Y:S01]  /*2490*/  LDL.LU R230, [R1+0xe4] ;  /* 0x0000e40001e67983 */ /* 0x000ea20000300800 */
[C---:B------:R-:W-:Y:S02]  /*24a0*/  PRMT R2, R159.reuse, 0x7632, R2 ;  /* 0x000076329f027816 */ /* 0x040fe40000000002 */
[----:B------:R-:W-:Y:S01]  /*24b0*/  SHF.L.U32 R125, R159, 0x10, RZ ;  /* 0x000000109f7d7819 */ /* 0x000fe200000006ff */
[----:B------:R-:W-:Y:S01]  /*24c0*/  FMUL.FTZ R159, R175, R123 ;  /* 0x0000007baf9f7220 */ /* 0x000fe20000410000 */
[----:B------:R-:W-:Y:S01]  /*24d0*/  SHF.L.U32 R123, R143, 0x10, RZ ;  /* 0x000000108f7b7819 */ /* 0x000fe200000006ff */
[C---:B------:R-:W-:Y:S01]  /*24e0*/  FMUL.FTZ R143, R175.reuse, R130 ;  /* 0x00000082af8f7220 */ /* 0x040fe20000410000 */
[C---:B------:R-:W-:Y:S01]  /*24f0*/  FMUL.FTZ R181, R175.reuse, R124 ;  /* 0x0000007cafb57220 */ /* 0x040fe20000410000 */
[----:B------:R-:W-:Y:S01]  /*2500*/  SHF.L.U32 R124, R142, 0x10, RZ ;  /* 0x000000108e7c7819 */ /* 0x000fe200000006ff */
[----:B------:R-:W-:Y:S01]  /*2510*/  FMUL.FTZ R142, R175, R131 ;  /* 0x00000083af8e7220 */ /* 0x000fe20000410000 */
[----:B----4-:R-:W-:Y:S01]  /*2520*/  FADD.FTZ R228, R141, R228 ;  /* 0x000000e48de47221 */ /* 0x010fe20000010000 */
[----:B------:R-:W-:-:S04]  /*2530*/  FFMA.FTZ R233, R143, R140, R233 ;  /* 0x0000008c8fe97223 */ /* 0x000fc800000100e9 */
[----:B------:R-:W-:Y:S01]  /*2540*/  STL [R1+0xcc], R228 ;  /* 0x0000cce401007387 */ /* 0x000fe20000100800 */
[----:B---3--:R-:W-:Y:S01]  /*2550*/  FADD.FTZ R218, R140, R218 ;  /* 0x000000da8cda7221 */ /* 0x008fe20000010000 */
[----:B------:R-:W-:-:S04]  /*2560*/  SHF.L.U32 R131, R136, 0x10, RZ ;  /* 0x0000001088837819 */ /* 0x000fc800000006ff */
[----:B------:R1:W-:Y:S01]  /*2570*/  STL [R1+0xd4], R218 ;  /* 0x0000d4da01007387 */ /* 0x0003e20000100800 */
[----:B------:R-:W-:Y:S01]  /*2580*/  FMUL.FTZ R140, R217, R140 ;  /* 0x0000008cd98c7220 */ /* 0x000fe20000410000 */
[----:B0-----:R-:W-:Y:S01]  /*2590*/  FMUL.FTZ R182, R175, R126 ;  /* 0x0000007eafb67220 */ /* 0x001fe20000410000 */
[----:B------:R-:W-:Y:S01]  /*25a0*/  SHF.L.U32 R126, R139, 0x10, RZ ;  /* 0x000000108b7e7819 */ /* 0x000fe200000006ff */
[----:B------:R-:W-:Y:S02]  /*25b0*/  FMUL.FTZ R136, R216, R215 ;  /* 0x000000d7d8887220 */ /* 0x000fe40000410000 */
[-C--:B------:R-:W-:Y:S01]  /*25c0*/  FFMA.FTZ R208, R182, R147.reuse, R208 ;  /* 0x00000093b6d07223 */ /* 0x080fe200000100d0 */
[----:B------:R-:W-:Y:S01]  /*25d0*/  FMUL.FTZ R184, R184, R147 ;  /* 0x00000093b8b87220 */ /* 0x000fe20000410000 */
[C---:B------:R-:W-:Y:S01]  /*25e0*/  FMUL.FTZ R139, R175.reuse, R132 ;  /* 0x00000084af8b7220 */ /* 0x040fe20000410000 */
[----:B------:R-:W-:Y:S01]  /*25f0*/  FMUL.FTZ R147, R175, R128 ;  /* 0x00000080af937220 */ /* 0x000fe20000410000 */
[----:B--2---:R-:W-:Y:S01]  /*2600*/  FADD.FTZ R232, R137, R232 ;  /* 0x000000e889e87221 */ /* 0x004fe20000010000 */
[----:B------:R-:W-:-:S04]  /*2610*/  FADD.FTZ R230, R215, R230 ;  /* 0x000000e6d7e67221 */ /* 0x000fc80000010000 */
[----:B------:R-:W-:Y:S04]  /*2620*/  STL [R1+0xdc], R232 ;  /* 0x0000dce801007387 */ /* 0x000fe80000100800 */
[----:B------:R-:W-:Y:S04]  /*2630*/  STL [R1+0xe4], R230 ;  /* 0x0000e4e601007387 */ /* 0x000fe80000100800 */
[----:B-1----:R-:W2:Y:S04]  /*2640*/  LDL.LU R218, [R1+0x90] ;  /* 0x0000900001da7983 */ /* 0x002ea80000300800 */
[----:B------:R-:W3:Y:S04]  /*2650*/  LDL R217, [R1+0x164] ;  /* 0x0001640001d97983 */ /* 0x000ee80000100800 */
[----:B------:R-:W4:Y:S04]  /*2660*/  LDL.LU R216, [R1+0x98] ;  /* 0x0000980001d87983 */ /* 0x000f280000300800 */
[----:B------:R-:W3:Y:S04]  /*2670*/  LDL R132, [R1+0x15c] ;  /* 0x00015c0001847983 */ /* 0x000ee80000100800 */
[----:B------:R-:W3:Y:S01]  /*2680*/  LDL.LU R128, [R1+0xa0] ;  /* 0x0000a00001807983 */ /* 0x000ee20000300800 */
[----:B------:R-:W-:Y:S01]  /*2690*/  SHF.L.U32 R227, R227, 0x10, RZ ;  /* 0x00000010e3e37819 */ /* 0x000fe200000006ff */
[----:B------:R-:W-:-:S02]  /*26a0*/  FMUL.FTZ R186, R175, R127 ;  /* 0x0000007fafba7220 */ /* 0x000fc40000410000 */
[----:B------:R-:W3:Y:S01]  /*26b0*/  LDL R127, [R1+0x154] ;  /* 0x00015400017f7983 */ /* 0x000ee20000100800 */
[----:B------:R-:W-:Y:S01]  /*26c0*/  SHF.L.U32 R130, R135, 0x10, RZ ;  /* 0x0000001087827819 */ /* 0x000fe200000006ff */
[----:B------:R-:W-:Y:S01]  /*26d0*/  FMUL.FTZ R135, R175, R133 ;  /* 0x00000085af877220 */ /* 0x000fe20000410000 */
[-C--:B------:R-:W-:Y:S01]  /*26e0*/  FFMA.FTZ R206, R181, R146.reuse, R206 ;  /* 0x00000092b5ce7223 */ /* 0x080fe200000100ce */
[----:B------:R-:W-:Y:S01]  /*26f0*/  FMUL.FTZ R183, R183, R146 ;  /* 0x00000092b7b77220 */ /* 0x000fe20000410000 */
[C---:B------:R-:W-:Y:S01]  /*2700*/  FMUL.FTZ R146, R175.reuse, R103 ;  /* 0x00000067af927220 */ /* 0x040fe20000410000 */
[----:B------:R-:W-:Y:S01]  /*2710*/  SHF.L.U32 R103, R138, 0x10, RZ ;  /* 0x000000108a677819 */ /* 0x000fe200000006ff */
[----:B------:R-:W-:Y:S01]  /*2720*/  FMUL.FTZ R138, R175, R102 ;  /* 0x00000066af8a7220 */ /* 0x000fe20000410000 */
[----:B------:R-:W-:-:S03]  /*2730*/  FFMA.FTZ R195, R149, R227, R195 ;  /* 0x000000e395c37223 */ /* 0x000fc600000100c3 */
[----:B------:R-:W-:Y:S01]  /*2740*/  FFMA.FTZ R237, R138, R215, R237 ;  /* 0x000000d78aed7223 */ /* 0x000fe200000100ed */
[-C--:B------:R-:W-:Y:S01]  /*2750*/  FFMA.FTZ R235, R139, R137.reuse, R235 ;  /* 0x000000898beb7223 */ /* 0x080fe200000100eb */
[----:B------:R-:W-:Y:S01]  /*2760*/  FMUL.FTZ R137, R119, R137 ;  /* 0x0000008977897220 */ /* 0x000fe20000410000 */
[----:B------:R-:W-:Y:S01]  /*2770*/  FADD.FTZ R119, RZ, R221 ;  /* 0x000000ddff777221 */ /* 0x000fe20000010000 */
[----:B--2---:R-:W-:-:S05]  /*2780*/  FADD.FTZ R218, R227, R218 ;  /* 0x000000dae3da7221 */ /* 0x004fca0000010000 */
[----:B------:R0:W-:Y:S01]  /*2790*/  STL [R1+0x90], R218 ;  /* 0x000090da01007387 */ /* 0x0001e20000100800 */
[----:B----4-:R-:W-:-:S03]  /*27a0*/  FADD.FTZ R216, R189, R216 ;  /* 0x000000d8bdd87221 */ /* 0x010fc60000010000 */
[----:B0-----:R-:W2:Y:S01]  /*27b0*/  LDL R218, [R1+0x108] ;  /* 0x0001080001da7983 */ /* 0x001ea20000100800 */
[----:B---3--:R-:W-:-:S03]  /*27c0*/  FADD.FTZ R128, R190, R128 ;  /* 0x00000080be807221 */ /* 0x008fc60000010000 */
[----:B------:R0:W-:Y:S04]  /*27d0*/  STL [R1+0x98], R216 ;  /* 0x000098d801007387 */ /* 0x0001e80000100800 */
[----:B------:R-:W3:Y:S01]  /*27e0*/  LDL.LU R133, [R1+0xa8] ;  /* 0x0000a80001857983 */ /* 0x000ee20000300800 */
[----:B0-----:R-:W-:-:S03]  /*27f0*/  FMUL.FTZ R216, R132, R189 ;  /* 0x000000bd84d87220 */ /* 0x001fc60000410000 */
[----:B------:R-:W4:Y:S04]  /*2800*/  LDL R132, [R1+0x14c] ;  /* 0x00014c0001847983 */ /* 0x000f280000100800 */
[----:B------:R0:W-:Y:S01]  /*2810*/  STL [R1+0xa0], R128 ;  /* 0x0000a08001007387 */ /* 0x0001e20000100800 */
[----:B------:R-:W-:-:S03]  /*2820*/  FMUL.FTZ R215, R217, R227 ;  /* 0x000000e3d9d77220 */ /* 0x000fc60000410000 */
[----:B0-----:R-:W4:Y:S04]  /*2830*/  LDL.LU R128, [R1+0xb0] ;  /* 0x0000b00001807983 */ /* 0x001f280000300800 */
[----:B------:R-:W4:Y:S04]  /*2840*/  LDL R228, [R1+0x144] ;  /* 0x0001440001e47983 */ /* 0x000f280000100800 */
[----:B------:R-:W4:Y:S01]  /*2850*/  LDL.LU R227, [R1+0xb8] ;  /* 0x0000b80001e37983 */ /* 0x000f220000300800 */
        /* <DEDUP_REMOVED lines=11> */
[----:B------:R-:W-:Y:S01]  /*2910*/  FMUL.FTZ R213, R175, R213 ;  /* 0x000000d5afd57220 */ /* 0x000fe20000410000 */
[-C--:B------:R-:W-:Y:S02]  /*2920*/  FFMA.FTZ R210, R147, R141.reuse, R210 ;  /* 0x0000008d93d27223 */ /* 0x080fe400000100d2 */
[----:B------:R-:W-:Y:S01]  /*2930*/  FADD.FTZ R119, R216, R119 ;  /* 0x00000077d8777221 */ /* 0x000fe20000010000 */
[----:B------:R-:W-:Y:S01]  /*2940*/  FMUL.FTZ R141, R226, R141 ;  /* 0x0000008de28d7220 */ /* 0x000fe20000410000 */
[----:B------:R-:W-:Y:S01]  /*2950*/  FFMA.FTZ R197, R151, R189, R197 ;  /* 0x000000bd97c57223 */ /* 0x000fe200000100c5 */
[-C--:B------:R-:W-:Y:S01]  /*2960*/  FMUL.FTZ R217, R127, R190.reuse ;  /* 0x000000be7fd97220 */ /* 0x080fe20000410000 */
[----:B------:R-:W4:Y:S01]  /*2970*/  LDL R226, [R1+0x13c] ;  /* 0x00013c0001e27983 */ /* 0x000f220000100800 */
[----:B------:R-:W-:Y:S01]  /*2980*/  FADD.FTZ R127, R211, R119 ;  /* 0x00000077d37f7221 */ /* 0x000fe20000010000 */
[----:B------:R-:W-:-:S02]  /*2990*/  FFMA.FTZ R199, R213, R190, R199 ;  /* 0x000000bed5c77223 */ /* 0x000fc400000100c7 */
[----:B------:R-:W4:Y:S01]  /*29a0*/  LDL.LU R189, [R1+0xc0] ;  /* 0x0000c00001bd7983 */ /* 0x000f220000300800 */
[----:B------:R-:W-:Y:S01]  /*29b0*/  FFMA.FTZ R201, R214, R187, R201 ;  /* 0x000000bbd6c97223 */ /* 0x000fe200000100c9 */
[----:B------:R-:W-:Y:S01]  /*29c0*/  FFMA.FTZ R203, R157, R122, R203 ;  /* 0x0000007a9dcb7223 */ /* 0x000fe200000100cb */
[----:B--2---:R-:W-:Y:S01]  /*29d0*/  FMUL.FTZ R119, R218, R100 ;  /* 0x00000064da777220 */ /* 0x004fe20000410000 */
[----:B---3--:R-:W-:-:S05]  /*29e0*/  FADD.FTZ R133, R187, R133 ;  /* 0x00000085bb857221 */ /* 0x008fca0000010000 */
[----:B------:R0:W-:Y:S01]  /*29f0*/  STL [R1+0xa8], R133 ;  /* 0x0000a88501007387 */ /* 0x0001e20000100800 */
[----:B----4-:R-:W-:-:S03]  /*2a00*/  FMUL.FTZ R218, R132, R187 ;  /* 0x000000bb84da7220 */ /* 0x010fc60000410000 */
[----:B------:R-:W2:Y:S04]  /*2a10*/  LDL R190, [R1+0x100] ;  /* 0x0001000001be7983 */ /* 0x000ea80000100800 */
[----:B0-----:R-:W3:Y:S04]  /*2a20*/  LDL R133, [R1+0x134] ;  /* 0x0001340001857983 */ /* 0x001ee80000100800 */
[----:B------:R-:W4:Y:S01]  /*2a30*/  LDL.LU R132, [R1+0xc8] ;  /* 0x0000c80001847983 */ /* 0x000f220000300800 */
[----:B------:R-:W-:-:S05]  /*2a40*/  FADD.FTZ R128, R122, R128 ;  /* 0x000000807a807221 */ /* 0x000fca0000010000 */
[----:B------:R0:W-:Y:S01]  /*2a50*/  STL [R1+0xb0], R128 ;  /* 0x0000b08001007387 */ /* 0x0001e20000100800 */
[----:B------:R-:W-:Y:S01]  /*2a60*/  FADD.FTZ R227, R188, R227 ;  /* 0x000000e3bce37221 */ /* 0x000fe20000010000 */
[----:B------:R-:W-:Y:S02]  /*2a70*/  FMUL.FTZ R187, R228, R122 ;  /* 0x0000007ae4bb7220 */ /* 0x000fe40000410000 */
[----:B0-----:R-:W4:Y:S04]  /*2a80*/  LDL R128, [R1+0x12c] ;  /* 0x00012c0001807983 */ /* 0x001f280000100800 */
[----:B------:R-:W-:Y:S04]  /*2a90*/  STL [R1+0xb8], R227 ;  /* 0x0000b8e301007387 */ /* 0x000fe80000100800 */
[----:B------:R-:W4:Y:S01]  /*2aa0*/  LDL.LU R122, [R1+0xd0] ;  /* 0x0000d000017a7983 */ /* 0x000f220000300800 */
[----:B------:R-:W-:-:S04]  /*2ab0*/  FFMA.FTZ R102, R104, R221, RZ ;  /* 0x000000dd68667223 */ /* 0x000fc800000100ff */
[----:B------:R-:W-:-:S04]  /*2ac0*/  FFMA.FTZ R102, R224, R108, R102 ;  /* 0x0000006ce0667223 */ /* 0x000fc80000010066 */
        /* <DEDUP_REMOVED lines=10> */
[----:B------:R-:W-:Y:S01]  /*2b70*/  FFMA.FTZ R102, R154, R211, R102 ;  /* 0x000000d39a667223 */ /* 0x000fe20000010066 */
[----:B------:R-:W-:-:S03]  /*2b80*/  FADD.FTZ R127, R217, R127 ;  /* 0x0000007fd97f7221 */ /* 0x000fc60000010000 */
[----:B------:R-:W-:Y:S01]  /*2b90*/  FFMA.FTZ R102, R213, R217, R102 ;  /* 0x000000d9d5667223 */ /* 0x000fe20000010066 */
[----:B------:R-:W-:-:S03]  /*2ba0*/  FADD.FTZ R127, R212, R127 ;  /* 0x0000007fd47f7221 */ /* 0x000fc60000010000 */
[----:B------:R-:W-:Y:S01]  /*2bb0*/  FFMA.FTZ R102, R155, R212, R102 ;  /* 0x000000d49b667223 */ /* 0x000fe20000010066 */
[----:B------:R-:W-:Y:S01]  /*2bc0*/  FADD.FTZ R189, R123, R189 ;  /* 0x000000bd7bbd7221 */ /* 0x000fe20000010000 */
[----:B------:R-:W-:Y:S01]  /*2bd0*/  FMUL.FTZ R113, R175, R113 ;  /* 0x00000071af717220 */ /* 0x000fe20000410000 */
[----:B------:R-:W-:Y:S01]  /*2be0*/  FADD.FTZ R127, R218, R127 ;  /* 0x0000007fda7f7221 */ /* 0x000fe20000010000 */
[----:B------:R-:W-:Y:S01]  /*2bf0*/  FFMA.FTZ R102, R214, R218, R102 ;  /* 0x000000dad6667223 */ /* 0x000fe20000010066 */
[----:B------:R-:W-:Y:S01]  /*2c00*/  FADD.FTZ R165, R120, R165 ;  /* 0x000000a578a57221 */ /* 0x000fe20000010000 */
[----:B------:R3:W-:Y:S01]  /*2c10*/  STL [R1+0xc0], R189 ;  /* 0x0000c0bd01007387 */ /* 0x0007e20000100800 */
[----:B------:R-:W-:Y:S01]  /*2c20*/  FADD.FTZ R127, R179, R127 ;  /* 0x0000007fb37f7221 */ /* 0x000fe20000010000 */
[----:B------:R-:W-:Y:S01]  /*2c30*/  FFMA.FTZ R102, R156, R179, R102 ;  /* 0x000000b39c667223 */ /* 0x000fe20000010066 */
[----:B------:R-:W-:Y:S01]  /*2c40*/  FFMA.FTZ R29, R113, R120, R29 ;  /* 0x00000078711d7223 */ /* 0x000fe2000001001d */
[----:B------:R-:W-:Y:S01]  /*2c50*/  FFMA.FTZ R209, R186, R124, R209 ;  /* 0x0000007cbad17223 */ /* 0x000fe200000100d1 */
[----:B------:R-:W-:Y:S01]  /*2c60*/  FMUL.FTZ R111, R175, R111 ;  /* 0x0000006faf6f7220 */ /* 0x000fe20000410000 */
[----:B------:R-:W-:Y:S01]  /*2c70*/  FFMA.FTZ R102, R157, R187, R102 ;  /* 0x000000bb9d667223 */ /* 0x000fe20000010066 */
[----:B------:R-:W-:Y:S01]  /*2c80*/  FADD.FTZ R127, R187, R127 ;  /* 0x0000007fbb7f7221 */ /* 0x000fe20000010000 */
[----:B------:R-:W-:Y:S01]  /*2c90*/  FFMA.FTZ R196, R150, R231, R196 ;  /* 0x000000e796c47223 */ /* 0x000fe200000100c4 */
[----:B------:R-:W-:Y:S01]  /*2ca0*/  FADD.FTZ R163, R100, R163 ;  /* 0x000000a364a37221 */ /* 0x000fe20000010000 */
[----:B------:R-:W-:Y:S01]  /*2cb0*/  FFMA.FTZ R27, R111, R100, R27 ;  /* 0x000000646f1b7223 */ /* 0x000fe2000001001b */
[----:B------:R-:W-:Y:S01]  /*2cc0*/  FFMA.FTZ R100, R158, R180, R102 ;  /* 0x000000b49e647223 */ /* 0x000fe20000010066 */
[----:B------:R-:W-:Y:S01]  /*2cd0*/  FMUL.FTZ R185, R175, R185 ;  /* 0x000000b9afb97220 */ /* 0x000fe20000410000 */
[----:B------:R-:W-:-:S03]  /*2ce0*/  FADD.FTZ R102, R180, R127 ;  /* 0x0000007fb4667221 */ /* 0x000fc60000010000 */
[-C--:B------:R-:W-:Y:S01]  /*2cf0*/  FFMA.FTZ R207, R185, R123.reuse, R207 ;  /* 0x0000007bb9cf7223 */ /* 0x080fe200000100cf */
[----:B--2---:R-:W-:Y:S01]  /*2d00*/  FMUL.FTZ R120, R190, R120 ;  /* 0x00000078be787220 */ /* 0x004fe20000410000 */
[----:B---3--:R-:W-:Y:S02]  /*2d10*/  FMUL.FTZ R189, R133, R123 ;  /* 0x0000007b85bd7220 */ /* 0x008fe40000410000 */
[----:B------:R-:W2:Y:S01]  /*2d20*/  LDL R133, [R1+0x124] ;  /* 0x0001240001857983 */ /* 0x000ea20000100800 */
[----:B----4-:R-:W-:-:S05]  /*2d30*/  FADD.FTZ R132, R124, R132 ;  /* 0x000000847c847221 */ /* 0x010fca0000010000 */
[----:B------:R0:W-:Y:S01]  /*2d40*/  STL [R1+0xc8], R132 ;  /* 0x0000c88401007387 */ /* 0x0001e20000100800 */
[----:B------:R-:W-:Y:S01]  /*2d50*/  FMUL.FTZ R190, R128, R124 ;  /* 0x0000007c80be7220 */ /* 0x000fe20000410000 */
[----:B------:R-:W-:Y:S02]  /*2d60*/  SHF.L.U32 R124, R3, 0x10, RZ ;  /* 0x00000010037c7819 */ /* 0x000fe400000006ff */
[----:B------:R1:W5:Y:S04]  /*2d70*/  LDL.LU R3, [R1+0x190] ;  /* 0x0001900001037983 */ /* 0x0003680000300800 */
[----:B0-----:R-:W3:Y:S01]  /*2d80*/  LDL.LU R132, [R1+0xd8] ;  /* 0x0000d80001847983 */ /* 0x001ee20000300800 */
[----:B------:R-:W-:-:S03]  /*2d90*/  FADD.FTZ R122, R103, R122 ;  /* 0x0000007a677a7221 */ /* 0x000fc60000010000 */
[----:B------:R-:W4:Y:S04]  /*2da0*/  LDL R128, [R1+0x11c] ;  /* 0x00011c0001807983 */ /* 0x000f280000100800 */
[----:B------:R-:W4:Y:S04]  /*2db0*/  LDL.LU R231, [R1+0xe0] ;  /* 0x0000e00001e77983 */ /* 0x000f280000300800 */
[----:B------:R-:W4:Y:S04]  /*2dc0*/  LDL R127, [R1+0x114] ;  /* 0x00011400017f7983 */ /* 0x000f280000100800 */
[----:B------:R0:W-:Y:S04]  /*2dd0*/  STL [R1+0xd0], R122 ;  /* 0x0000d07a01007387 */ /* 0x0001e80000100800 */
[----:B------:R-:W4:Y:S04]  /*2de0*/  LDL R123, [R1+0x10c] ;  /* 0x00010c00017b7983 */ /* 0x000f280000100800 */
[----:B0-----:R-:W4:Y:S04]  /*2df0*/  LDL R122, [R1+0xf8] ;  /* 0x0000f800017a7983 */ /* 0x001f280000100800 */
[----:B------:R-:W4:Y:S04]  /*2e00*/  LDL.LU R229, [R1+0x78] ;  /* 0x0000780001e57983 */ /* 0x000f280000300800 */
[----:B------:R-:W4:Y:S01]  /*2e10*/  LDL.LU R228, [R1+0xe8] ;  /* 0x0000e80001e47983 */ /* 0x000f220000300800 */
[-C--:B------:R-:W-:Y:S01]  /*2e20*/  FFMA.FTZ R205, R159, R188.reuse, R205 ;  /* 0x000000bc9fcd7223 */ /* 0x080fe200000100cd */
[----:B------:R-:W-:Y:S01]  /*2e30*/  FMUL.FTZ R188, R226, R188 ;  /* 0x000000bce2bc7220 */ /* 0x000fe20000410000 */
[----:B------:R-:W-:-:S03]  /*2e40*/  FMUL.FTZ R115, R175, R115 ;  /* 0x00000073af737220 */ /* 0x000fc60000410000 */
[----:B------:R-:W-:Y:S01]  /*2e50*/  FFMA.FTZ R100, R159, R188, R100 ;  /* 0x000000bc9f647223 */ /* 0x000fe20000010064 */
[----:B------:R-:W-:-:S03]  /*2e60*/  FADD.FTZ R102, R188, R102 ;  /* 0x00000066bc667221 */ /* 0x000fc60000010000 */
[----:B------:R-:W-:Y:S01]  /*2e70*/  FFMA.FTZ R100, R181, R183, R100 ;  /* 0x000000b7b5647223 */ /* 0x000fe20000010064 */
[----:B------:R-:W-:Y:S01]  /*2e80*/  FADD.FTZ R102, R183, R102 ;  /* 0x00000066b7667221 */ /* 0x000fe20000010000 */
[----:B------:R-:W-:Y:S01]  /*2e90*/  FADD.FTZ R167, R121, R167 ;  /* 0x000000a779a77221 */ /* 0x000fe20000010000 */
[----:B------:R-:W-:Y:S01]  /*2ea0*/  FFMA.FTZ R31, R115, R121, R31 ;  /* 0x00000079731f7223 */ /* 0x000fe2000001001f */
        /* <DEDUP_REMOVED lines=8> */
[----:B------:R-:W-:Y:S01]  /*2f30*/  FADD.FTZ R102, R141, R102 ;  /* 0x000000668d667221 */ /* 0x000fe20000010000 */
[----:B------:R-:W-:Y:S01]  /*2f40*/  FFMA.FTZ R234, R142, R126, R234 ;  /* 0x0000007e8eea7223 */ /* 0x000fe200000100ea */
[----:B------:R-:W-:Y:S01]  /*2f50*/  FFMA.FTZ R225, R146, R103, R225 ;  /* 0x0000006792e17223 */ /* 0x000fe200000100e1 */
[----:B------:R-:W-:Y:S01]  /*2f60*/  FFMA.FTZ R236, R135, R131, R236 ;  /* 0x0000008387ec7223 */ /* 0x000fe200000100ec */
[----:B--2---:R-:W-:-:S04]  /*2f70*/  FMUL.FTZ R133, R133, R103 ;  /* 0x0000006785857220 */ /* 0x004fc80000410000 */
[----:B------:R-:W-:Y:S01]  /*2f80*/  FFMA.FTZ R100, R146, R133, R100 ;  /* 0x0000008592647223 */ /* 0x000fe20000010064 */
[----:B------:R-:W-:Y:S01]  /*2f90*/  FADD.FTZ R102, R102, R133 ;  /* 0x0000008566667221 */ /* 0x000fe20000010000 */
[----:B---3--:R-:W-:Y:S01]  /*2fa0*/  FADD.FTZ R132, R126, R132 ;  /* 0x000000847e847221 */ /* 0x008fe20000010000 */
[----:B----4-:R-:W-:-:S04]  /*2fb0*/  FADD.FTZ R231, R131, R231 ;  /* 0x000000e783e77221 */ /* 0x010fc80000010000 */
[----:B------:R0:W-:Y:S04]  /*2fc0*/  STL [R1+0xd8], R132 ;  /* 0x0000d88401007387 */ /* 0x0001e80000100800 */
[----:B------:R1:W-:Y:S01]  /*2fd0*/  STL [R1+0xe0], R231 ;  /* 0x0000e0e701007387 */ /* 0x0003e20000100800 */
[----:B------:R-:W-:-:S03]  /*2fe0*/  FMUL.FTZ R121, R122, R121 ;  /* 0x000000797a797220 */ /* 0x000fc60000410000 */
[----:B------:R-:W2:Y:S01]  /*2ff0*/  LDL R122, [R1+0x104] ;  /* 0x00010400017a7983 */ /* 0x000ea20000100800 */
[-C--:B------:R-:W-:Y:S01]  /*3000*/  FFMA.FTZ R229, R134, R130.reuse, R229 ;  /* 0x0000008286e57223 */ /* 0x080fe200000100e5 */
[----:B------:R-:W-:Y:S01]  /*3010*/  FADD.FTZ R228, R130, R228 ;  /* 0x000000e482e47221 */ /* 0x000fe20000010000 */
[----:B------:R-:W-:-:S04]  /*3020*/  FMUL.FTZ R130, R123, R130 ;  /* 0x000000827b827220 */ /* 0x000fc80000410000 */
[----:B------:R1:W-:Y:S04]  /*3030*/  STL [R1+0xe8], R228 ;  /* 0x0000e8e401007387 */ /* 0x0003e80000100800 */
[----:B------:R-:W3:Y:S01]  /*3040*/  LDL R123, [R1+0xfc] ;  /* 0x0000fc00017b7983 */ /* 0x000ee20000100800 */
[----:B0-----:R-:W-:Y:S01]  /*3050*/  FMUL.FTZ R132, R128, R126 ;  /* 0x0000007e80847220 */ /* 0x001fe20000410000 */
[----:B------:R-:W-:Y:S02]  /*3060*/  SHF.L.U32 R126, R2, 0x10, RZ ;  /* 0x00000010027e7819 */ /* 0x000fe400000006ff */
[----:B------:R1:W-:Y:S01]  /*3070*/  STL [R1+0x78], R229 ;  /* 0x000078e501007387 */ /* 0x0003e20000100800 */
[----:B------:R-:W-:-:S03]  /*3080*/  FFMA.FTZ R100, R143, R140, R100 ;  /* 0x0000008c8f647223 */ /* 0x000fc60000010064 */
[----:B------:R1:W5:Y:S01]  /*3090*/  LDL.LU R2, [R1+0x18c] ;  /* 0x00018c0001027983 */ /* 0x0003620000300800 */
[----:B------:R-:W-:-:S03]  /*30a0*/  FADD.FTZ R103, R102, R140 ;  /* 0x0000008c66677221 */ /* 0x000fc60000010000 */
[----:B------:R-:W4:Y:S01]  /*30b0*/  LDL R128, [R1+0xf4] ;  /* 0x0000f40001807983 */ /* 0x000f220000100800 */
[----:B------:R-:W-:Y:S01]  /*30c0*/  FMUL.FTZ R131, R127, R131 ;  /* 0x000000837f837220 */ /* 0x000fe20000410000 */
[----:B------:R-:W-:Y:S02]  /*30d0*/  FFMA.FTZ R102, R142, R132, R100 ;  /* 0x000000848e667223 */ /* 0x000fe40000010064 */
[----:B------:R-:W4:Y:S01]  /*30e0*/  LDL R127, [R1+0xf0] ;  /* 0x0000f000017f7983 */ /* 0x000f220000100800 */
[----:B------:R-:W-:-:S03]  /*30f0*/  FADD.FTZ R100, R103, R132 ;  /* 0x0000008467647221 */ /* 0x000fc60000010000 */
[----:B------:R-:W4:Y:S01]  /*3100*/  LDL R103, [R1+0xec] ;  /* 0x0000ec0001677983 */ /* 0x000f220000100800 */
        /* <DEDUP_REMOVED lines=10> */
[----:B------:R-:W-:Y:S01]  /*31b0*/  FFMA.FTZ R28, R112, R101, R28 ;  /* 0x00000065701c7223 */ /* 0x000fe2000001001c */
[----:B------:R-:W-:-:S02]  /*31c0*/  FADD.FTZ R164, R101, R164 ;  /* 0x000000a465a47221 */ /* 0x000fc40000010000 */
[----:B------:R-:W-:Y:S01]  /*31d0*/  FADD.FTZ R100, R100, R119 ;  /* 0x0000007764647221 */ /* 0x000fe20000010000 */
[----:B------:R-:W-:Y:S01]  /*31e0*/  SHF.L.U32 R248, R248, 0x10, RZ ;  /* 0x00000010f8f87819 */ /* 0x000fe200000006ff */
[C---:B------:R-:W-:Y:S01]  /*31f0*/  FMUL.FTZ R114, R175.reuse, R114 ;  /* 0x00000072af727220 */ /* 0x040fe20000410000 */
[C---:B------:R-:W-:Y:S01]  /*3200*/  FMUL.FTZ R116, R175.reuse, R116 ;  /* 0x00000074af747220 */ /* 0x040fe20000410000 */
[C---:B------:R-:W-:Y:S01]  /*3210*/  FMUL.FTZ R117, R175.reuse, R117 ;  /* 0x00000075af757220 */ /* 0x040fe20000410000 */
[----:B------:R-:W-:Y:S02]  /*3220*/  FADD.FTZ R168, R124, R168 ;  /* 0x000000a87ca87221 */ /* 0x000fe40000010000 */
[----:B------:R-:W-:Y:S01]  /*3230*/  FFMA.FTZ R160, R116, R124, R160 ;  /* 0x0000007c74a07223 */ /* 0x000fe200000100a0 */
[----:B------:R-:W-:Y:S01]  /*3240*/  FMUL.FTZ R118, R175, R118 ;  /* 0x00000076af767220 */ /* 0x000fe20000410000 */
[----:B------:R-:W-:Y:S01]  /*3250*/  FADD.FTZ R169, R125, R169 ;  /* 0x000000a97da97221 */ /* 0x000fe20000010000 */
[----:B------:R-:W-:Y:S01]  /*3260*/  FFMA.FTZ R161, R117, R125, R161 ;  /* 0x0000007d75a17223 */ /* 0x000fe200000100a1 */
[----:B------:R-:W-:Y:S01]  /*3270*/  FADD.FTZ R170, R126, R170 ;  /* 0x000000aa7eaa7221 */ /* 0x000fe20000010000 */
[----:B------:R-:W-:Y:S01]  /*3280*/  FFMA.FTZ R162, R118, R126, R162 ;  /* 0x0000007e76a27223 */ /* 0x000fe200000100a2 */
[----:B------:R-:W-:Y:S01]  /*3290*/  UMOV UR4, 0xffffffff ;  /* 0xffffffff00047882 */ /* 0x000fe20000000000 */
[----:B------:R-:W-:Y:S01]  /*32a0*/  ISETP.NE.U32.AND P1, PT, RZ, UR10, PT ;  /* 0x0000000aff007c0c */ /* 0x000fe2000bf25070 */
[----:B------:R-:W-:Y:S01]  /*32b0*/  FFMA.FTZ R30, R114, R248, R30 ;  /* 0x000000f8721e7223 */ /* 0x000fe2000001001e */
[----:B------:R-:W-:-:S02]  /*32c0*/  FADD.FTZ R166, R248, R166 ;  /* 0x000000a6f8a67221 */ /* 0x000fc40000010000 */
[----:B------:R-:W-:Y:S01]  /*32d0*/  ISETP.NE.AND.EX P1, PT, RZ, UR11, PT, P1 ;  /* 0x0000000bff007c0c */ /* 0x000fe2000bf25310 */
[----:B--2---:R-:W-:Y:S01]  /*32e0*/  FMUL.FTZ R122, R122, R101 ;  /* 0x000000657a7a7220 */ /* 0x004fe20000410000 */
[----:B------:R-:W-:-:S03]  /*32f0*/  FFMA.FTZ R101, R111, R119, R102 ;  /* 0x000000776f657223 */ /* 0x000fc60000010066 */
[----:B------:R-:W-:Y:S01]  /*3300*/  FADD.FTZ R100, R100, R122 ;  /* 0x0000007a64647221 */ /* 0x000fe20000010000 */
[----:B------:R-:W-:-:S03]  /*3310*/  FFMA.FTZ R101, R112, R122, R101 ;  /* 0x0000007a70657223 */ /* 0x000fc60000010065 */
[----:B------:R-:W-:Y:S01]  /*3320*/  FADD.FTZ R100, R100, R120 ;  /* 0x0000007864647221 */ /* 0x000fe20000010000 */
[----:B------:R-:W-:Y:S01]  /*3330*/  FFMA.FTZ R101, R113, R120, R101 ;  /* 0x0000007871657223 */ /* 0x000fe20000010065 */
[----:B---3--:R-:W-:-:S04]  /*3340*/  FMUL.FTZ R123, R123, R248 ;  /* 0x000000f87b7b7220 */ /* 0x008fc80000410000 */
        /* <DEDUP_REMOVED lines=8> */
[----:B------:R-:W-:Y:S02]  /*33d0*/  FMUL.FTZ R126, R103, R126 ;  /* 0x0000007e677e7220 */ /* 0x000fe40000410000 */
[----:B------:R-:W-:Y:S01]  /*33e0*/  FFMA.FTZ R101, R117, R125, R101 ;  /* 0x0000007d75657223 */ /* 0x000fe20000010065 */
[----:B------:R-:W-:-:S03]  /*33f0*/  FADD.FTZ R100, R100, R125 ;  /* 0x0000007d64647221 */ /* 0x000fc60000010000 */
[----:B------:R-:W-:Y:S01]  /*3400*/  FFMA.FTZ R101, R118, R126, R101 ;  /* 0x0000007e76657223 */ /* 0x000fe20000010065 */
[----:B------:R-:W-:Y:S01]  /*3410*/  FADD.FTZ R100, R100, R126 ;  /* 0x0000007e64647221 */ /* 0x000fe20000010000 */
[----:B-1----:R-:W-:Y:S06]  /*3420*/  BRA.DIV UR4, `(.L_x_7306) ;  /* 0x0000008604687947 */ /* 0x002fec000b800000 */
        /* <DEDUP_REMOVED lines=18> */
.L_x_7341:
[----:B------:R-:W-:Y:S01]  /*3550*/  FADD.FTZ R102, R100, R102 ;  /* 0x0000006664667221 */ /* 0x000fe20000010000 */
[----:B0-----:R-:W-:-:S03]  /*3560*/  FADD.FTZ R103, R101, R103 ;  /* 0x0000006765677221 */ /* 0x001fc60000010000 */
[----:B------:R-:W-:Y:S01]  /*3570*/  FMUL.FTZ R102, R102, UR12 ;  /* 0x0000000c66667c20 */ /* 0x000fe20008410000 */
[----:B------:R-:W-:-:S04]  /*3580*/  FMUL.FTZ R127, R103, UR12 ;  /* 0x0000000c677f7c20 */ /* 0x000fc80008410000 */
[----:B------:R-:W-:Y:S01]  /*3590*/  FSEL R128, R102, RZ, !P2 ;  /* 0x000000ff66807208 */ /* 0x000fe20005000000 */
[----:B------:R-:W-:Y:S06]  /*35a0*/  @P1 BRA `(.L_x_7307) ;  /* 0x00000030003c1947 */ /* 0x000fec0003800000 */
[----:B-1----:R-:W-:-:S05]  /*35b0*/  MOV R100, 0x10 ;  /* 0x0000001000647802 */ /* 0x002fca0000000f00 */
[----:B------:R-:W-:-:S06]  /*35c0*/  IMAD.WIDE.U32 R100, R178, R100, UR16 ;  /* 0x00000010b2647e25 */ /* 0x000fcc000f8e0064 */
[----:B------:R-:W5:Y:S01]  /*35d0*/  LDG.E.128 R100, desc[UR6][R100.64] ;  /* 0x0000000664647981 */ /* 0x000f62000c1e1d00 */
        /* <DEDUP_REMOVED lines=13> */
[----:B------:R-:W-:Y:S01]  /*36b0*/  FFMA.FTZ R107, R219, R127, R128 ;  /* 0x0000007fdb6b7223 */ /* 0x000fe20000010080 */
[----:B------:R-:W-:Y:S01]  /*36c0*/  FADD.FTZ R221, R221, -R104 ;  /* 0x80000068dddd7221 */ /* 0x000fe20000010000 */
[----:B------:R-:W-:Y:S01]  /*36d0*/  FADD.FTZ R110, R105, -R110 ;  /* 0x8000006e696e7221 */ /* 0x000fe20000010000 */
[----:B-----5:R-:W-:Y:S01]  /*36e0*/  SHF.L.U32 R104, R103, 0x10, RZ ;  /* 0x0000001067687819 */ /* 0x020fe200000006ff */
[----:B------:R-:W-:Y:S01]  /*36f0*/  FADD.FTZ R107, R144, -R107 ;  /* 0x8000006b906b7221 */ /* 0x000fe20000010000 */
[----:B------:R-:W-:Y:S01]  /*3700*/  FMUL.FTZ R144, R175, R145 ;  /* 0x00000091af907220 */ /* 0x000fe20000410000 */
[----:B------:R-:W-:Y:S01]  /*3710*/  SHF.L.U32 R105, R35, 0x10, RZ ;  /* 0x0000001023697819 */ /* 0x000fe200000006ff */
[----:B------:R-:W-:Y:S01]  /*3720*/  FFMA.FTZ R223, R223, R127, R128 ;  /* 0x0000007fdfdf7223 */ /* 0x000fe20000010080 */
[----:B------:R-:W-:Y:S01]  /*3730*/  PRMT R109, R103, 0x7632, R109 ;  /* 0x00007632676d7816 */ /* 0x000fe2000000006d */
[----:B------:R-:W-:Y:S01]  /*3740*/  FMUL.FTZ R144, R144, R173 ;  /* 0x000000ad90907220 */ /* 0x000fe20000410000 */
[C---:B------:R-:W-:Y:S01]  /*3750*/  FMUL.FTZ R103, R175.reuse, R110 ;  /* 0x0000006eaf677220 */ /* 0x040fe20000410000 */
[----:B------:R-:W-:Y:S01]  /*3760*/  FMUL.FTZ R107, R175, R107 ;  /* 0x0000006baf6b7220 */ /* 0x000fe20000410000 */
[----:B------:R-:W-:Y:S01]  /*3770*/  SHF.L.U32 R145, R102, 0x10, RZ ;  /* 0x0000001066917819 */ /* 0x000fe200000006ff */
[C---:B------:R-:W-:Y:S01]  /*3780*/  FMUL.FTZ R104, R144.reuse, R104 ;  /* 0x0000006890687220 */ /* 0x040fe20000410000 */
[----:B------:R-:W-:Y:S01]  /*3790*/  FMUL.FTZ R144, R144, R105 ;  /* 0x0000006990907220 */ /* 0x000fe20000410000 */
[----:B------:R-:W-:Y:S01]  /*37a0*/  SHF.L.U32 R105, R109, 0x10, RZ ;  /* 0x000000106d697819 */ /* 0x000fe200000006ff */
[-C--:B------:R-:W-:Y:S01]  /*37b0*/  FMUL.FTZ R103, R103, R173.reuse ;  /* 0x000000ad67677220 */ /* 0x080fe20000410000 */
[----:B------:R-:W-:Y:S01]  /*37c0*/  SHF.L.U32 R109, R2, 0x10, RZ ;  /* 0x00000010026d7819 */ /* 0x000fe200000006ff */
[----:B------:R-:W-:Y:S01]  /*37d0*/  FMUL.FTZ R107, R107, R173 ;  /* 0x000000ad6b6b7220 */ /* 0x000fe20000410000 */
[----:B------:R-:W-:Y:S01]  /*37e0*/  PRMT R110, R102, 0x7632, R110 ;  /* 0x00007632666e7816 */ /* 0x000fe2000000006e */
[----:B------:R-:W-:Y:S01]  /*37f0*/  FMUL.FTZ R105, R103, R105 ;  /* 0x0000006967697220 */ /* 0x000fe20000410000 */
[----:B------:R-:W-:Y:S01]  /*3800*/  FMUL.FTZ R129, R175, R106 ;  /* 0x0000006aaf817220 */ /* 0x000fe20000410000 */
[----:B------:R-:W-:Y:S01]  /*3810*/  FMUL.FTZ R103, R103, R109 ;  /* 0x0000006d67677220 */ /* 0x000fe20000410000 */
[----:B------:R-:W-:Y:S01]  /*3820*/  SHF.L.U32 R109, R34, 0x10, RZ ;  /* 0x00000010226d7819 */ /* 0x000fe200000006ff */
[----:B------:R-:W-:Y:S01]  /*3830*/  FADD.FTZ R220, R220, -R223 ;  /* 0x800000dfdcdc7221 */ /* 0x000fe20000010000 */
[----:B------:R-:W-:Y:S01]  /*3840*/  SHF.L.U32 R110, R110, 0x10, RZ ;  /* 0x000000106e6e7819 */ /* 0x000fe200000006ff */
[----:B------:R-:W-:Y:S01]  /*3850*/  FMUL.FTZ R106, R107, R145 ;  /* 0x000000916b6a7220 */ /* 0x000fe20000410000 */
[----:B------:R-:W-:Y:S01]  /*3860*/  FMUL.FTZ R129, R129, R173 ;  /* 0x000000ad81817220 */ /* 0x000fe20000410000 */
[----:B------:R-:W-:Y:S01]  /*3870*/  FMUL.FTZ R102, R107, R109 ;  /* 0x0000006d6b667220 */ /* 0x000fe20000410000 */
[----:B------:R-:W-:Y:S01]  /*3880*/  SHF.L.U32 R145, R3, 0x10, RZ ;  /* 0x0000001003917819 */ /* 0x000fe200000006ff */
[----:B------:R-:W-:Y:S01]  /*3890*/  FMUL.FTZ R109, R175, R220 ;  /* 0x000000dcaf6d7220 */ /* 0x000fe20000410000 */
[----:B------:R-:W-:Y:S01]  /*38a0*/  FMUL.FTZ R107, R129, R110 ;  /* 0x0000006e816b7220 */ /* 0x000fe20000410000 */
[----:B------:R-:W-:Y:S01]  /*38b0*/  SHF.L.U32 R110, R101, 0x10, RZ ;  /* 0x00000010656e7819 */ /* 0x000fe200000006ff */
[----:B------:R-:W-:Y:S01]  /*38c0*/  FMUL.FTZ R221, R175, R221 ;  /* 0x000000ddafdd7220 */ /* 0x000fe20000410000 */
[----:B------:R-:W-:Y:S01]  /*38d0*/  FMUL.FTZ R145, R129, R145 ;  /* 0x0000009181917220 */ /* 0x000fe20000410000 */
        /* <DEDUP_REMOVED lines=10> */
[C---:B------:R-:W-:Y:S01]  /*3980*/  FMUL.FTZ R109, R129.reuse, R101 ;  /* 0x00000065816d7220 */ /* 0x040fe20000410000 */
[----:B------:R-:W-:Y:S01]  /*3990*/  SHF.L.U32 R222, R32, 0x10, RZ ;  /* 0x0000001020de7819 */ /* 0x000fe200000006ff */
[----:B------:R-:W-:Y:S01]  /*39a0*/  FMUL.FTZ R101, R129, R110 ;  /* 0x0000006e81657220 */ /* 0x000fe20000410000 */
[----:B------:R-:W-:-:S02]  /*39b0*/  PRMT R129, R100, 0x7632, R129 ;  /* 0x0000763264817816 */ /* 0x000fc40000000081 */
[----:B------:R-:W-:Y:S01]  /*39c0*/  SHF.L.U32 R110, R100, 0x10, RZ ;  /* 0x00000010646e7819 */ /* 0x000fe200000006ff */
[-C--:B------:R-:W-:Y:S01]  /*39d0*/  FMUL.FTZ R100, R221, R173.reuse ;  /* 0x000000addd647220 */ /* 0x080fe20000410000 */
[----:B------:R-:W-:Y:S01]  /*39e0*/  SHF.L.U32 R220, R5, 0x10, RZ ;  /* 0x0000001005dc7819 */ /* 0x000fe200000006ff */
[----:B------:R-:W-:Y:S01]  /*39f0*/  FMUL.FTZ R221, R224, R173 ;  /* 0x000000ade0dd7220 */ /* 0x000fe20000410000 */
[----:B------:R-:W-:Y:S01]  /*3a00*/  SHF.L.U32 R129, R129, 0x10, RZ ;  /* 0x0000001081817819 */ /* 0x000fe200000006ff */
[C---:B------:R-:W-:Y:S01]  /*3a10*/  FMUL.FTZ R110, R100.reuse, R110 ;  /* 0x0000006e646e7220 */ /* 0x040fe20000410000 */
[----:B------:R-:W-:Y:S01]  /*3a20*/  FMUL.FTZ R100, R100, R222 ;  /* 0x000000de64647220 */ /* 0x000fe20000410000 */
[----:B------:R-:W-:Y:S01]  /*3a30*/  FMUL.FTZ R220, R221, R220 ;  /* 0x000000dcdddc7220 */ /* 0x000fe20000410000 */
[----:B------:R-:W-:Y:S01]  /*3a40*/  F2FP.BF16.F32.PACK_AB R103, R103, R144 ;  /* 0x000000906767723e */ /* 0x000fe200000010ff */
[----:B------:R-:W-:Y:S01]  /*3a50*/  FMUL.FTZ R129, R221, R129 ;  /* 0x00000081dd817220 */ /* 0x000fe20000410000 */
[----:B------:R-:W-:-:S02]  /*3a60*/  F2FP.BF16.F32.PACK_AB R102, R145, R102 ;  /* 0x000000669166723e */ /* 0x000fc400000010ff */
[----:B------:R-:W-:Y:S02]  /*3a70*/  F2FP.BF16.F32.PACK_AB R101, R101, R219 ;  /* 0x000000db6565723e */ /* 0x000fe400000010ff */
[----:B------:R-:W-:Y:S01]  /*3a80*/  F2FP.BF16.F32.PACK_AB R100, R220, R100 ;  /* 0x00000064dc64723e */ /* 0x000fe200000010ff */
[----:B------:R-:W-:Y:S06]  /*3a90*/  BRA `(.L_x_7309) ;  /* 0x0000000400207947 */ /* 0x000fec0003800000 */
.L_x_7308:
[-CC-:B------:R-:W-:Y:S01]  /*3aa0*/  FFMA.FTZ R94, R145, R127.reuse, R128.reuse ;  /* 0x0000007f915e7223 */ /* 0x180fe20000010080 */
[-CC-:B------:R-:W-:Y:S01]  /*3ab0*/  FFMA.FTZ R109, R109, R127.reuse, R128.reuse ;  /* 0x0000007f6d6d7223 */ /* 0x180fe20000010080 */
[-CC-:B------:R-:W-:Y:S01]  /*3ac0*/  FFMA.FTZ R99, R222, R127.reuse, R128.reuse ;  /* 0x0000007fde637223 */ /* 0x180fe20000010080 */
[-C--:B------:R-:W-:Y:S01]  /*3ad0*/  FFMA.FTZ R93, R110, R127.reuse, R128 ;  /* 0x0000007f6e5d7223 */ /* 0x080fe20000010080 */
[----:B------:R-:W-:Y:S01]  /*3ae0*/  FADD.FTZ R94, R129, -R94 ;  /* 0x8000005e815e7221 */ /* 0x000fe20000010000 */
[----:B------:R-:W-:Y:S01]  /*3af0*/  FADD.FTZ R109, R105, -R109 ;  /* 0x8000006d696d7221 */ /* 0x000fe20000010000 */
[-CC-:B------:R-:W-:Y:S01]  /*3b00*/  FFMA.FTZ R97, R224, R127.reuse, R128.reuse ;  /* 0x0000007fe0617223 */ /* 0x180fe20000010080 */
[--C-:B------:R-:W-:Y:S01]  /*3b10*/  FFMA.FTZ R96, R104, R127, R128.reuse ;  /* 0x0000007f68607223 */ /* 0x100fe20000010080 */
[C---:B------:R-:W-:Y:S01]  /*3b20*/  FMUL.FTZ R94, R175.reuse, R94 ;  /* 0x0000005eaf5e7220 */ /* 0x040fe20000410000 */
[----:B------:R-:W-:Y:S01]  /*3b30*/  FMUL.FTZ R95, R175, R109 ;  /* 0x0000006daf5f7220 */ /* 0x000fe20000410000 */
[----:B------:R-:W-:Y:S01]  /*3b40*/  FADD.FTZ R99, R107, -R99 ;  /* 0x800000636b637221 */ /* 0x000fe20000010000 */
[----:B------:R-:W-:Y:S01]  /*3b50*/  FADD.FTZ R93, R106, -R93 ;  /* 0x8000005d6a5d7221 */ /* 0x000fe20000010000 */
[C---:B-----5:R-:W-:Y:S01]  /*3b60*/  PRMT R107, R103.reuse, 0x7632, R107 ;  /* 0x00007632676b7816 */ /* 0x060fe2000000006b */
[----:B------:R-:W-:Y:S01]  /*3b70*/  FADD.FTZ R97, R108, -R97 ;  /* 0x800000616c617221 */ /* 0x000fe20000010000 */
[----:B------:R-:W-:Y:S01]  /*3b80*/  SHF.L.U32 R104, R103, 0x10, RZ ;  /* 0x0000001067687819 */ /* 0x000fe200000006ff */
[----:B------:R-:W-:Y:S01]  /*3b90*/  FFMA.FTZ R92, R219, R127, R128 ;  /* 0x0000007fdb5c7223 */ /* 0x000fe20000010080 */
[----:B------:R-:W-:Y:S01]  /*3ba0*/  SHF.L.U32 R103, R35, 0x10, RZ ;  /* 0x0000001023677819 */ /* 0x000fe200000006ff */
[-C--:B------:R-:W-:Y:S01]  /*3bb0*/  FMUL.FTZ R108, R94, R173.reuse ;  /* 0x000000ad5e6c7220 */ /* 0x080fe20000410000 */
[----:B------:R-:W-:Y:S01]  /*3bc0*/  SHF.L.U32 R106, R2, 0x10, RZ ;  /* 0x00000010026a7819 */ /* 0x000fe200000006ff */
[----:B------:R-:W-:Y:S01]  /*3bd0*/  FMUL.FTZ R105, R95, R173 ;  /* 0x000000ad5f697220 */ /* 0x000fe20000410000 */
[----:B------:R-:W-:Y:S01]  /*3be0*/  FADD.FTZ R92, R144, -R92 ;  /* 0x8000005c905c7221 */ /* 0x000fe20000010000 */
[----:B------:R-:W-:Y:S01]  /*3bf0*/  FMUL.FTZ R103, R108, R103 ;  /* 0x000000676c677220 */ /* 0x000fe20000410000 */
[----:B------:R-:W-:Y:S01]  /*3c00*/  SHF.L.U32 R107, R107, 0x10, RZ ;  /* 0x000000106b6b7819 */ /* 0x000fe200000006ff */
[----:B------:R-:W-:Y:S01]  /*3c10*/  FMUL.FTZ R106, R105, R106 ;  /* 0x0000006a696a7220 */ /* 0x000fe20000410000 */
[----:B------:R-:W-:Y:S01]  /*3c20*/  FMUL.FTZ R92, R175, R92 ;  /* 0x0000005caf5c7220 */ /* 0x000fe20000410000 */
[----:B------:R-:W-:Y:S01]  /*3c30*/  SHF.L.U32 R110, R34, 0x10, RZ ;  /* 0x00000010226e7819 */ /* 0x000fe200000006ff */
[----:B------:R-:W-:Y:S01]  /*3c40*/  FFMA.FTZ R98, R223, R127, R128 ;  /* 0x0000007fdf627223 */ /* 0x000fe20000010080 */
[----:B------:R-:W-:Y:S01]  /*3c50*/  FMUL.FTZ R105, R105, R107 ;  /* 0x0000006b69697220 */ /* 0x000fe20000410000 */
[----:B------:R-:W-:Y:S01]  /*3c60*/  F2FP.BF16.F32.PACK_AB R103, R106, R103 ;  /* 0x000000676a67723e */ /* 0x000fe200000010ff */
[----:B------:R-:W-:Y:S01]  /*3c70*/  FMUL.FTZ R107, R92, R173 ;  /* 0x000000ad5c6b7220 */ /* 0x000fe20000410000 */
[----:B------:R-:W-:Y:S01]  /*3c80*/  SHF.L.U32 R106, R102, 0x10, RZ ;  /* 0x00000010666a7819 */ /* 0x000fe200000006ff */
[----:B------:R-:W-:Y:S01]  /*3c90*/  FMUL.FTZ R93, R175, R93 ;  /* 0x0000005daf5d7220 */ /* 0x000fe20000410000 */
[----:B------:R-:W-:Y:S01]  /*3ca0*/  FADD.FTZ R98, R220, -R98 ;  /* 0x80000062dc627221 */ /* 0x000fe20000010000 */
[C---:B------:R-:W-:Y:S01]  /*3cb0*/  FMUL.FTZ R110, R107.reuse, R110 ;  /* 0x0000006e6b6e7220 */ /* 0x040fe20000410000 */
[----:B------:R-:W-:Y:S01]  /*3cc0*/  FMUL.FTZ R104, R108, R104 ;  /* 0x000000686c687220 */ /* 0x000fe20000410000 */
        /* <DEDUP_REMOVED lines=13> */
[----:B------:R-:W-:Y:S01]  /*3da0*/  FMUL.FTZ R129, R109, R129 ;  /* 0x000000816d817220 */ /* 0x000fe20000410000 */
[----:B------:R-:W-:Y:S01]  /*3db0*/  FADD.FTZ R96, R221, -R96 ;  /* 0x80000060dd607221 */ /* 0x000fe20000010000 */
[----:B------:R-:W-:Y:S01]  /*3dc0*/  F2FP.BF16.F32.PACK_AB R102, R102, R110 ;  /* 0x0000006e6666723e */ /* 0x000fe200000010ff */
[----:B------:R-:W-:Y:S01]  /*3dd0*/  FMUL.FTZ R108, R109, R108 ;  /* 0x0000006c6d6c7220 */ /* 0x000fe20000410000 */
[----:B------:R-:W-:Y:S01]  /*3de0*/  PRMT R109, R101, 0x7632, R109 ;  /* 0x00007632656d7816 */ /* 0x000fe2000000006d */
[C---:B------:R-:W-:Y:S01]  /*3df0*/  FMUL.FTZ R96, R175.reuse, R96 ;  /* 0x00000060af607220 */ /* 0x040fe20000410000 */
[----:B------:R-:W-:Y:S01]  /*3e00*/  SHF.L.U32 R101, R4, 0x10, RZ ;  /* 0x0000001004657819 */ /* 0x000fe200000006ff */
[----:B------:R-:W-:Y:S01]  /*3e10*/  FMUL.FTZ R97, R175, R97 ;  /* 0x00000061af617220 */ /* 0x000fe20000410000 */
[----:B------:R-:W-:-:S02]  /*3e20*/  SHF.L.U32 R109, R109, 0x10, RZ ;  /* 0x000000106d6d7819 */ /* 0x000fc400000006ff */
[----:B------:R-:W-:Y:S01]  /*3e30*/  SHF.L.U32 R110, R100, 0x10, RZ ;  /* 0x00000010646e7819 */ /* 0x000fe200000006ff */
[C---:B------:R-:W-:Y:S01]  /*3e40*/  FMUL.FTZ R101, R144.reuse, R101 ;  /* 0x0000006590657220 */ /* 0x040fe20000410000 */
[----:B------:R-:W-:Y:S01]  /*3e50*/  FMUL.FTZ R145, R97, R173 ;  /* 0x000000ad61917220 */ /* 0x000fe20000410000 */
[----:B------:R-:W-:Y:S01]  /*3e60*/  FMUL.FTZ R109, R144, R109 ;  /* 0x0000006d906d7220 */ /* 0x000fe20000410000 */
[----:B------:R-:W-:Y:S02]  /*3e70*/  SHF.L.U32 R144, R32, 0x10, RZ ;  /* 0x0000001020907819 */ /* 0x000fe400000006ff */
[----:B------:R-:W-:Y:S01]  /*3e80*/  F2FP.BF16.F32.PACK_AB R101, R101, R129 ;  /* 0x000000816565723e */ /* 0x000fe200000010ff */
[----:B------:R-:W-:-:S04]  /*3e90*/  FMUL.FTZ R129, R96, R173 ;  /* 0x000000ad60817220 */ /* 0x000fc80000410000 */
[C---:B------:R-:W-:Y:S01]  /*3ea0*/  FMUL.FTZ R110, R129.reuse, R110 ;  /* 0x0000006e816e7220 */ /* 0x040fe20000410000 */
[----:B------:R-:W-:Y:S01]  /*3eb0*/  FMUL.FTZ R144, R129, R144 ;  /* 0x0000009081907220 */ /* 0x000fe20000410000 */
[----:B------:R-:W-:Y:S02]  /*3ec0*/  PRMT R129, R100, 0x7632, R129 ;  /* 0x0000763264817816 */ /* 0x000fe40000000081 */
[----:B------:R-:W-:Y:S02]  /*3ed0*/  SHF.L.U32 R100, R5, 0x10, RZ ;  /* 0x0000001005647819 */ /* 0x000fe400000006ff */
[----:B------:R-:W-:-:S03]  /*3ee0*/  SHF.L.U32 R129, R129, 0x10, RZ ;  /* 0x0000001081817819 */ /* 0x000fc600000006ff */
[C---:B------:R-:W-:Y:S02]  /*3ef0*/  FMUL.FTZ R100, R145.reuse, R100 ;  /* 0x0000006491647220 */ /* 0x040fe40000410000 */
[----:B------:R-:W-:-:S03]  /*3f00*/  FMUL.FTZ R129, R145, R129 ;  /* 0x0000008191817220 */ /* 0x000fc60000410000 */
[----:B------:R-:W-:-:S07]  /*3f10*/  F2FP.BF16.F32.PACK_AB R100, R100, R144 ;  /* 0x000000906464723e */ /* 0x000fce00000010ff */
.L_x_7309:
[----:B------:R-:W0:Y:S02]  /*3f20*/  @P1 LDC.64 R144, c[0x0][0x478] ;  /* 0x00011e00ff901b82 */ /* 0x000e240000000a00 */
[----:B0-----:R-:W-:-:S05]  /*3f30*/  @P1 IMAD.WIDE.U32 R144, R178, 0x20, R144 ;  /* 0x00000020b2901825 */ /* 0x001fca00078e0090 */
[----:B------:R-:W-:Y:S04]  /*3f40*/  @P1 STG.E.128 desc[UR6][R144.64], R96 ;  /* 0x0000006090001986 */ /* 0x000fe8000c101d06 */
[----:B------:R0:W-:Y:S02]  /*3f50*/  @P1 STG.E.128 desc[UR6][R144.64+0x10], R92 ;  /* 0x0000105c90001986 */ /* 0x0001e4000c101d06 */
[----:B0-----:R-:W-:-:S05]  /*3f60*/  HFMA2 R144, -RZ, RZ, 0, 9.5367431640625e-07 ;  /* 0x00000010ff907431 */ /* 0x001fca00000001ff */
[----:B------:R-:W-:-:S05]  /*3f70*/  IMAD.WIDE.U32 R144, R178, R144, UR18 ;  /* 0x00000012b2907e25 */ /* 0x000fca000f8e0090 */
[----:B------:R0:W-:Y:S02]  /*3f80*/  STG.E.128 desc[UR6][R144.64], R100 ;  /* 0x0000006490007986 */ /* 0x0001e4000c101d06 */
[----:B0-----:R-:W-:-:S05]  /*3f90*/  MOV R100, 0x10 ;  /* 0x0000001000647802 */ /* 0x001fca0000000f00 */
[----:B------:R-:W-:-:S06]  /*3fa0*/  IMAD.WIDE.U32 R100, R177, R100, UR16 ;  /* 0x00000010b1647e25 */ /* 0x000fcc000f8e0064 */
[----:B------:R-:W5:Y:S01]  /*3fb0*/  LDG.E.128 R100, desc[UR6][R100.64] ;  /* 0x0000000664647981 */ /* 0x000f62000c1e1d00 */
[----:B------:R-:W-:Y:S05]  /*3fc0*/  @!P1 BRA `(.L_x_7310) ;  /* 0x0000000400249947 */ /* 0x000fea0003800000 */
[-CC-:B------:R-:W-:Y:S01]  /*3fd0*/  FFMA.FTZ R94, R155, R127.reuse, R128.reuse ;  /* 0x0000007f9b5e7223 */ /* 0x180fe20000010080 */
[-CC-:B------:R-:W-:Y:S01]  /*3fe0*/  FFMA.FTZ R214, R214, R127.reuse, R128.reuse ;  /* 0x0000007fd6d67223 */ /* 0x180fe20000010080 */
[-C--:B------:R-:W-:Y:S01]  /*3ff0*/  FFMA.FTZ R98, R150, R127.reuse, R128 ;  /* 0x0000007f96627223 */ /* 0x080fe20000010080 */
[C---:B-----5:R-:W-:Y:S01]  /*4000*/  PRMT R145, R103.reuse, 0x7632, R145 ;  /* 0x0000763267917816 */ /* 0x060fe20000000091 */
[----:B------:R-:W-:Y:S01]  /*4010*/  FADD.FTZ R94, R212, -R94 ;  /* 0x8000005ed45e7221 */ /* 0x000fe20000010000 */
[----:B------:R-:W-:Y:S01]  /*4020*/  FADD.FTZ R214, R218, -R214 ;  /* 0x800000d6dad67221 */ /* 0x000fe20000010000 */
[----:B------:R-:W-:Y:S01]  /*4030*/  SHF.L.U32 R150, R103, 0x10, RZ ;  /* 0x0000001067967819 */ /* 0x000fe200000006ff */
[-CC-:B------:R-:W-:Y:S01]  /*4040*/  FFMA.FTZ R96, R148, R127.reuse, R128.reuse ;  /* 0x0000007f94607223 */ /* 0x180fe20000010080 */
[C---:B------:R-:W-:Y:S01]  /*4050*/  FMUL.FTZ R94, R175.reuse, R94 ;  /* 0x0000005eaf5e7220 */ /* 0x040fe20000410000 */
[----:B------:R-:W-:Y:S01]  /*4060*/  FMUL.FTZ R95, R175, R214 ;  /* 0x000000d6af5f7220 */ /* 0x000fe20000410000 */
[-CC-:B------:R-:W-:Y:S01]  /*4070*/  FFMA.FTZ R97, R149, R127.reuse, R128.reuse ;  /* 0x0000007f95617223 */ /* 0x180fe20000010080 */
[----:B------:R-:W-:Y:S01]  /*4080*/  FFMA.FTZ R92, R154, R127, R128 ;  /* 0x0000007f9a5c7223 */ /* 0x000fe20000010080 */
[----:B------:R-:W-:Y:S01]  /*4090*/  SHF.L.U32 R103, R39, 0x10, RZ ;  /* 0x0000001027677819 */ /* 0x000fe200000006ff */
[-C--:B------:R-:W-:Y:S01]  /*40a0*/  FMUL.FTZ R148, R94, R173.reuse ;  /* 0x000000ad5e947220 */ /* 0x080fe20000410000 */
[----:B------:R-:W-:Y:S01]  /*40b0*/  SHF.L.U32 R144, R6, 0x10, RZ ;  /* 0x0000001006907819 */ /* 0x000fe200000006ff */
[----:B------:R-:W-:Y:S01]  /*40c0*/  FMUL.FTZ R149, R95, R173 ;  /* 0x000000ad5f957220 */ /* 0x000fe20000410000 */
[----:B------:R-:W-:Y:S01]  /*40d0*/  FADD.FTZ R92, R211, -R92 ;  /* 0x8000005cd35c7221 */ /* 0x000fe20000010000 */
[--C-:B------:R-:W-:Y:S01]  /*40e0*/  FFMA.FTZ R93, R213, R127, R128.reuse ;  /* 0x0000007fd55d7223 */ /* 0x100fe20000010080 */
[C---:B------:R-:W-:Y:S01]  /*40f0*/  FMUL.FTZ R103, R148.reuse, R103 ;  /* 0x0000006794677220 */ /* 0x040fe20000410000 */
[----:B------:R-:W-:Y:S01]  /*4100*/  FMUL.FTZ R144, R149, R144 ;  /* 0x0000009095907220 */ /* 0x000fe20000410000 */
[----:B------:R-:W-:Y:S01]  /*4110*/  SHF.L.U32 R145, R145, 0x10, RZ ;  /* 0x0000001091917819 */ /* 0x000fe200000006ff */
[----:B------:R-:W-:Y:S01]  /*4120*/  FMUL.FTZ R92, R175, R92 ;  /* 0x0000005caf5c7220 */ /* 0x000fe20000410000 */
[----:B------:R-:W-:Y:S01]  /*4130*/  FADD.FTZ R93, R217, -R93 ;  /* 0x8000005dd95d7221 */ /* 0x000fe20000010000 */
[----:B------:R-:W-:Y:S01]  /*4140*/  FMUL.FTZ R150, R148, R150 ;  /* 0x0000009694967220 */ /* 0x000fe20000410000 */
[----:B------:R-:W-:Y:S01]  /*4150*/  F2FP.BF16.F32.PACK_AB R103, R144, R103 ;  /* 0x000000679067723e */ /* 0x000fe200000010ff */
[----:B------:R-:W-:Y:S01]  /*4160*/  FFMA.FTZ R99, R151, R127, R128 ;  /* 0x0000007f97637223 */ /* 0x000fe20000010080 */
[----:B------:R-:W-:Y:S01]  /*4170*/  FMUL.FTZ R149, R149, R145 ;  /* 0x0000009195957220 */ /* 0x000fe20000410000 */
[----:B------:R-:W-:Y:S01]  /*4180*/  SHF.L.U32 R148, R102, 0x10, RZ ;  /* 0x0000001066947819 */ /* 0x000fe200000006ff */
[----:B------:R-:W-:Y:S01]  /*4190*/  FMUL.FTZ R145, R92, R173 ;  /* 0x000000ad5c917220 */ /* 0x000fe20000410000 */
[----:B------:R-:W-:Y:S01]  /*41a0*/  SHF.L.U32 R144, R38, 0x10, RZ ;  /* 0x0000001026907819 */ /* 0x000fe200000006ff */
[----:B------:R-:W-:Y:S01]  /*41b0*/  FMUL.FTZ R93, R175, R93 ;  /* 0x0000005daf5d7220 */ /* 0x000fe20000410000 */
[----:B------:R-:W-:Y:S01]  /*41c0*/  PRMT R151, R102, 0x7632, R151 ;  /* 0x0000763266977816 */ /* 0x000fe20000000097 */
[----:B------:R-:W-:Y:S01]  /*41d0*/  FADD.FTZ R98, R153, -R98 ;  /* 0x8000006299627221 */ /* 0x000fe20000010000 */
[C---:B------:R-:W-:Y:S01]  /*41e0*/  FMUL.FTZ R148, R145.reuse, R148 ;  /* 0x0000009491947220 */ /* 0x040fe20000410000 */
[----:B------:R-:W-:Y:S01]  /*41f0*/  FMUL.FTZ R144, R145, R144 ;  /* 0x0000009091907220 */ /* 0x000fe20000410000 */
[----:B------:R-:W-:Y:S01]  /*4200*/  SHF.L.U32 R151, R151, 0x10, RZ ;  /* 0x0000001097977819 */ /* 0x000fe200000006ff */
[----:B------:R-:W-:Y:S01]  /*4210*/  FMUL.FTZ R145, R93, R173 ;  /* 0x000000ad5d917220 */ /* 0x000fe20000410000 */
[----:B------:R-:W-:Y:S01]  /*4220*/  SHF.L.U32 R102, R7, 0x10, RZ ;  /* 0x0000001007667819 */ /* 0x000fe200000006ff */
[----:B------:R-:W-:Y:S01]  /*4230*/  FMUL.FTZ R98, R175, R98 ;  /* 0x00000062af627220 */ /* 0x000fe20000410000 */
[----:B------:R-:W-:Y:S01]  /*4240*/  FADD.FTZ R96, R152, -R96 ;  /* 0x8000006098607221 */ /* 0x000fe20000010000 */
[C---:B------:R-:W-:Y:S01]  /*4250*/  FMUL.FTZ R151, R145.reuse, R151 ;  /* 0x0000009791977220 */ /* 0x040fe20000410000 */
[----:B------:R-:W-:Y:S01]  /*4260*/  FADD.FTZ R99, R216, -R99 ;  /* 0x80000063d8637221 */ /* 0x000fe20000010000 */
[----:B------:R-:W-:Y:S01]  /*4270*/  FMUL.FTZ R102, R145, R102 ;  /* 0x0000006691667220 */ /* 0x000fe20000410000 */
[----:B------:R-:W-:Y:S01]  /*4280*/  SHF.L.U32 R152, R101, 0x10, RZ ;  /* 0x0000001065987819 */ /* 0x000fe200000006ff */
[----:B------:R-:W-:Y:S01]  /*4290*/  FMUL.FTZ R153, R98, R173 ;  /* 0x000000ad62997220 */ /* 0x000fe20000410000 */
[----:B------:R-:W-:Y:S01]  /*42a0*/  SHF.L.U32 R145, R37, 0x10, RZ ;  /* 0x0000001025917819 */ /* 0x000fe200000006ff */
[C---:B------:R-:W-:Y:S01]  /*42b0*/  FMUL.FTZ R99, R175.reuse, R99 ;  /* 0x00000063af637220 */ /* 0x040fe20000410000 */
[----:B------:R-:W-:Y:S01]  /*42c0*/  FMUL.FTZ R96, R175, R96 ;  /* 0x00000060af607220 */ /* 0x000fe20000410000 */
[----:B------:R-:W-:Y:S01]  /*42d0*/  FMUL.FTZ R152, R153, R152 ;  /* 0x0000009899987220 */ /* 0x000fe20000410000 */
[----:B------:R-:W-:Y:S01]  /*42e0*/  FADD.FTZ R97, R215, -R97 ;  /* 0x80000061d7617221 */ /* 0x000fe20000010000 */
[----:B------:R-:W-:Y:S01]  /*42f0*/  FMUL.FTZ R145, R153, R145 ;  /* 0x0000009199917220 */ /* 0x000fe20000410000 */
[----:B------:R-:W-:Y:S01]  /*4300*/  PRMT R153, R101, 0x7632, R153 ;  /* 0x0000763265997816 */ /* 0x000fe20000000099 */
[----:B------:R-:W-:Y:S01]  /*4310*/  FMUL.FTZ R154, R99, R173 ;  /* 0x000000ad639a7220 */ /* 0x000fe20000410000 */
[----:B------:R-:W-:Y:S01]  /*4320*/  SHF.L.U32 R101, R8, 0x10, RZ ;  /* 0x0000001008657819 */ /* 0x000fe200000006ff */
[----:B------:R-:W-:Y:S01]  /*4330*/  FMUL.FTZ R97, R175, R97 ;  /* 0x00000061af617220 */ /* 0x000fe20000410000 */
[----:B------:R-:W-:-:S02]  /*4340*/  SHF.L.U32 R153, R153, 0x10, RZ ;  /* 0x0000001099997819 */ /* 0x000fc400000006ff */
[----:B------:R-:W-:Y:S01]  /*4350*/  F2FP.BF16.F32.PACK_AB R102, R102, R144 ;  /* 0x000000906666723e */ /* 0x000fe200000010ff */
[----:B------:R-:W-:Y:S01]  /*4360*/  FMUL.FTZ R101, R154, R101 ;  /* 0x000000659a657220 */ /* 0x000fe20000410000 */
[----:B------:R-:W-:Y:S01]  /*4370*/  SHF.L.U32 R144, R36, 0x10, RZ ;  /* 0x0000001024907819 */ /* 0x000fe200000006ff */
[----:B------:R-:W-:Y:S01]  /*4380*/  FMUL.FTZ R153, R154, R153 ;  /* 0x000000999a997220 */ /* 0x000fe20000410000 */
[----:B------:R-:W-:Y:S02]  /*4390*/  SHF.L.U32 R154, R100, 0x10, RZ ;  /* 0x00000010649a7819 */ /* 0x000fe400000006ff */
[----:B------:R-:W-:Y:S01]  /*43a0*/  F2FP.BF16.F32.PACK_AB R101, R101, R145 ;  /* 0x000000916565723e */ /* 0x000fe200000010ff */
[-C--:B------:R-:W-:Y:S01]  /*43b0*/  FMUL.FTZ R145, R96, R173.reuse ;  /* 0x000000ad60917220 */ /* 0x080fe20000410000 */
[----:B------:R-:W-:Y:S02]  /*43c0*/  PRMT R155, R100, 0x7632, R155 ;  /* 0x00007632649b7816 */ /* 0x000fe4000000009b */
[----:B------:R-:W-:Y:S01]  /*43d0*/  SHF.L.U32 R100, R9, 0x10, RZ ;  /* 0x0000001009647819 */ /* 0x000fe200000006ff */
[C---:B------:R-:W-:Y:S01]  /*43e0*/  FMUL.FTZ R154, R145.reuse, R154 ;  /* 0x0000009a919a7220 */ /* 0x040fe20000410000 */
[----:B------:R-:W-:Y:S01]  /*43f0*/  FMUL.FTZ R144, R145, R144 ;  /* 0x0000009091907220 */ /* 0x000fe20000410000 */
[----:B------:R-:W-:Y:S01]  /*4400*/  FMUL.FTZ R145, R97, R173 ;  /* 0x000000ad61917220 */ /* 0x000fe20000410000 */
[----:B------:R-:W-:-:S03]  /*4410*/  SHF.L.U32 R155, R155, 0x10, RZ ;  /* 0x000000109b9b7819 */ /* 0x000fc600000006ff */
[C---:B------:R-:W-:Y:S02]  /*4420*/  FMUL.FTZ R100, R145.reuse, R100 ;  /* 0x0000006491647220 */ /* 0x040fe40000410000 */
[----:B------:R-:W-:-:S03]  /*4430*/  FMUL.FTZ R155, R145, R155 ;  /* 0x0000009b919b7220 */ /* 0x000fc60000410000 */
[----:B------:R-:W-:Y:S01]  /*4440*/  F2FP.BF16.F32.PACK_AB R100, R100, R144 ;  /* 0x000000906464723e */ /* 0x000fe200000010ff */
[----:B------:R-:W-:Y:S06]  /*4450*/  BRA `(.L_x_7311) ;  /* 0x0000000400207947 */ /* 0x000fec0003800000 */
.L_x_7310:
[-CC-:B------:R-:W-:Y:S01]  /*4460*/  FFMA.FTZ R155, R155, R127.reuse, R128.reuse ;  /* 0x0000007f9b9b7223 */ /* 0x180fe20000010080 */
[-CC-:B------:R-:W-:Y:S01]  /*4470*/  FFMA.FTZ R149, R149, R127.reuse, R128.reuse ;  /* 0x0000007f95957223 */ /* 0x180fe20000010080 */
[-CC-:B------:R-:W-:Y:S01]  /*4480*/  FFMA.FTZ R144, R148, R127.reuse, R128.reuse ;  /* 0x0000007f94907223 */ /* 0x180fe20000010080 */
[-CC-:B------:R-:W-:Y:S01]  /*4490*/  FFMA.FTZ R145, R214, R127.reuse, R128.reuse ;  /* 0x0000007fd6917223 */ /* 0x180fe20000010080 */
[----:B------:R-:W-:Y:S01]  /*44a0*/  FADD.FTZ R155, R212, -R155 ;  /* 0x8000009bd49b7221 */ /* 0x000fe20000010000 */
[-CC-:B------:R-:W-:Y:S01]  /*44b0*/  FFMA.FTZ R150, R150, R127.reuse, R128.reuse ;  /* 0x0000007f96967223 */ /* 0x180fe20000010080 */
[--C-:B------:R-:W-:Y:S01]  /*44c0*/  FFMA.FTZ R151, R151, R127, R128.reuse ;  /* 0x0000007f97977223 */ /* 0x100fe20000010080 */
[----:B------:R-:W-:Y:S01]  /*44d0*/  FADD.FTZ R215, R215, -R149 ;  /* 0x80000095d7d77221 */ /* 0x000fe20000010000 */
[----:B------:R-:W-:Y:S01]  /*44e0*/  FMUL.FTZ R148, R175, R155 ;  /* 0x0000009baf947220 */ /* 0x000fe20000410000 */
[----:B------:R-:W-:Y:S01]  /*44f0*/  FFMA.FTZ R154, R154, R127, R128 ;  /* 0x0000007f9a9a7223 */ /* 0x000fe20000010080 */
[----:B------:R-:W-:Y:S01]  /*4500*/  FADD.FTZ R145, R218, -R145 ;  /* 0x80000091da917221 */ /* 0x000fe20000010000 */
[----:B------:R-:W-:Y:S01]  /*4510*/  SHF.L.U32 R149, R39, 0x10, RZ ;  /* 0x0000001027957819 */ /* 0x000fe200000006ff */
[----:B------:R-:W-:Y:S01]  /*4520*/  FADD.FTZ R153, R153, -R150 ;  /* 0x8000009699997221 */ /* 0x000fe20000010000 */
[--C-:B------:R-:W-:Y:S01]  /*4530*/  FADD.FTZ R216, R216, -R151.reuse ;  /* 0x80000097d8d87221 */ /* 0x100fe20000010000 */
[----:B------:R-:W-:Y:S01]  /*4540*/  FMUL.FTZ R148, R148, R173 ;  /* 0x000000ad94947220 */ /* 0x000fe20000410000 */
[----:B-----5:R-:W-:Y:S01]  /*4550*/  SHF.L.U32 R150, R103, 0x10, RZ ;  /* 0x0000001067967819 */ /* 0x020fe200000006ff */
[----:B------:R-:W-:Y:S01]  /*4560*/  FADD.FTZ R211, R211, -R154 ;  /* 0x8000009ad3d37221 */ /* 0x000fe20000010000 */
[----:B------:R-:W-:Y:S01]  /*4570*/  PRMT R151, R103, 0x7632, R151 ;  /* 0x0000763267977816 */ /* 0x000fe20000000097 */
[----:B------:R-:W-:Y:S01]  /*4580*/  FMUL.FTZ R145, R175, R145 ;  /* 0x00000091af917220 */ /* 0x000fe20000410000 */
[----:B------:R-:W-:Y:S01]  /*4590*/  FFMA.FTZ R213, R213, R127, R128 ;  /* 0x0000007fd5d57223 */ /* 0x000fe20000010080 */
[C---:B------:R-:W-:Y:S01]  /*45a0*/  FMUL.FTZ R103, R148.reuse, R149 ;  /* 0x0000009594677220 */ /* 0x040fe20000410000 */
[----:B------:R-:W-:Y:S01]  /*45b0*/  SHF.L.U32 R149, R151, 0x10, RZ ;  /* 0x0000001097957819 */ /* 0x000fe200000006ff */
[----:B------:R-:W-:Y:S01]  /*45c0*/  FMUL.FTZ R150, R148, R150 ;  /* 0x0000009694967220 */ /* 0x000fe20000410000 */
[----:B------:R-:W-:Y:S01]  /*45d0*/  FMUL.FTZ R151, R175, R211 ;  /* 0x000000d3af977220 */ /* 0x000fe20000410000 */
[-C--:B------:R-:W-:Y:S01]  /*45e0*/  FMUL.FTZ R145, R145, R173.reuse ;  /* 0x000000ad91917220 */ /* 0x080fe20000410000 */
[----:B------:R-:W-:Y:S01]  /*45f0*/  SHF.L.U32 R148, R6, 0x10, RZ ;  /* 0x0000001006947819 */ /* 0x000fe200000006ff */
[----:B------:R-:W-:Y:S01]  /*4600*/  FADD.FTZ R144, R152, -R144 ;  /* 0x8000009098907221 */ /* 0x000fe20000010000 */
[----:B------:R-:W-:Y:S01]  /*4610*/  FADD.FTZ R217, R217, -R213 ;  /* 0x800000d5d9d97221 */ /* 0x000fe20000010000 */
[----:B------:R-:W-:Y:S01]  /*4620*/  SHF.L.U32 R152, R38, 0x10, RZ ;  /* 0x0000001026987819 */ /* 0x000fe200000006ff */
[----:B------:R-:W-:Y:S01]  /*4630*/  FMUL.FTZ R151, R151, R173 ;  /* 0x000000ad97977220 */ /* 0x000fe20000410000 */
[C---:B------:R-:W-:Y:S01]  /*4640*/  FMUL.FTZ R149, R145.reuse, R149 ;  /* 0x0000009591957220 */ /* 0x040fe20000410000 */
[C---:B------:R-:W-:Y:S01]  /*4650*/  PRMT R154, R102.reuse, 0x7632, R154 ;  /* 0x00007632669a7816 */ /* 0x040fe2000000009a */
        /* <DEDUP_REMOVED lines=13> */
[-C--:B------:R-:W-:Y:S01]  /*4730*/  FMUL.FTZ R153, R153, R173.reuse ;  /* 0x000000ad99997220 */ /* 0x080fe20000410000 */
[----:B------:R-:W-:Y:S01]  /*4740*/  SHF.L.U32 R101, R101, 0x10, RZ ;  /* 0x0000001065657819 */ /* 0x000fe200000006ff */
[----:B------:R-:W-:Y:S01]  /*4750*/  FMUL.FTZ R216, R216, R173 ;  /* 0x000000add8d87220 */ /* 0x000fe20000410000 */
[----:B------:R-:W-:Y:S01]  /*4760*/  SHF.L.U32 R154, R8, 0x10, RZ ;  /* 0x00000010089a7819 */ /* 0x000fe200000006ff */
[C---:B------:R-:W-:Y:S01]  /*4770*/  FMUL.FTZ R152, R153.reuse, R152 ;  /* 0x0000009899987220 */ /* 0x040fe20000410000 */
[----:B------:R-:W-:Y:S01]  /*4780*/  FMUL.FTZ R211, R153, R211 ;  /* 0x000000d399d37220 */ /* 0x000fe20000410000 */
[C---:B------:R-:W-:Y:S01]  /*4790*/  FMUL.FTZ R144, R175.reuse, R144 ;  /* 0x00000090af907220 */ /* 0x040fe20000410000 */
[C---:B------:R-:W-:Y:S01]  /*47a0*/  FMUL.FTZ R153, R216.reuse, R101 ;  /* 0x00000065d8997220 */ /* 0x040fe20000410000 */
[----:B------:R-:W-:Y:S01]  /*47b0*/  FMUL.FTZ R101, R216, R154 ;  /* 0x0000009ad8657220 */ /* 0x000fe20000410000 */
        /* <DEDUP_REMOVED lines=16> */
[----:B------:R-:W-:-:S02]  /*48c0*/  F2FP.BF16.F32.PACK_AB R101, R101, R211 ;  /* 0x000000d36565723e */ /* 0x000fc400000010ff */
[----:B------:R-:W-:-:S07]  /*48d0*/  F2FP.BF16.F32.PACK_AB R100, R144, R100 ;  /* 0x000000649064723e */ /* 0x000fce00000010ff */
.L_x_7311:
        /* <DEDUP_REMOVED lines=28> */
[----:B------:R-:W-:Y:S01]  /*4aa0*/  FFMA.FTZ R93, R185, R127, R128 ;  /* 0x0000007fb95d7223 */ /* 0x000fe20000010080 */
[C---:B------:R-:W-:Y:S01]  /*4ab0*/  FMUL.FTZ R103, R156.reuse, R103 ;  /* 0x000000679c677220 */ /* 0x040fe20000410000 */
[----:B------:R-:W-:Y:S01]  /*4ac0*/  FMUL.FTZ R144, R157, R144 ;  /* 0x000000909d907220 */ /* 0x000fe20000410000 */
[----:B------:R-:W-:Y:S01]  /*4ad0*/  SHF.L.U32 R145, R145, 0x10, RZ ;  /* 0x0000001091917819 */ /* 0x000fe200000006ff */
[----:B------:R-:W-:Y:S01]  /*4ae0*/  FMUL.FTZ R92, R175, R92 ;  /* 0x0000005caf5c7220 */ /* 0x000fe20000410000 */
[----:B------:R-:W-:Y:S01]  /*4af0*/  FADD.FTZ R93, R189, -R93 ;  /* 0x8000005dbd5d7221 */ /* 0x000fe20000010000 */
        /* <DEDUP_REMOVED lines=8> */
[----:B------:R-:W-:Y:S01]  /*4b80*/  FADD.FTZ R98, R180, -R98 ;  /* 0x80000062b4627221 */ /* 0x000fe20000010000 */
[----:B------:R-:W-:Y:S01]  /*4b90*/  FFMA.FTZ R99, R159, R127, R128 ;  /* 0x0000007f9f637223 */ /* 0x000fe20000010080 */
[C---:B------:R-:W-:Y:S01]  /*4ba0*/  FMUL.FTZ R156, R145.reuse, R156 ;  /* 0x0000009c919c7220 */ /* 0x040fe20000410000 */
[----:B------:R-:W-:Y:S01]  /*4bb0*/  FMUL.FTZ R144, R145, R144 ;  /* 0x0000009091907220 */ /* 0x000fe20000410000 */
        /* <DEDUP_REMOVED lines=8> */
[----:B------:R-:W-:Y:S01]  /*4c40*/  SHF.L.U32 R145, R41, 0x10, RZ ;  /* 0x0000001029917819 */ /* 0x000fe200000006ff */
[----:B------:R-:W-:Y:S01]  /*4c50*/  FMUL.FTZ R177, R98, R173 ;  /* 0x000000ad62b17220 */ /* 0x000fe20000410000 */
[----:B------:R-:W-:Y:S01]  /*4c60*/  FMUL.FTZ R99, R175, R99 ;  /* 0x00000063af637220 */ /* 0x000fe20000410000 */
[----:B------:R-:W-:Y:S01]  /*4c70*/  FADD.FTZ R96, R179, -R96 ;  /* 0x80000060b3607221 */ /* 0x000fe20000010000 */
[----:B------:R-:W-:Y:S01]  /*4c80*/  PRMT R179, R101, 0x7632, R179 ;  /* 0x0000763265b37816 */ /* 0x000fe200000000b3 */
[C---:B------:R-:W-:Y:S01]  /*4c90*/  FMUL.FTZ R159, R177.reuse, R159 ;  /* 0x0000009fb19f7220 */ /* 0x040fe20000410000 */
[----:B------:R-:W-:Y:S01]  /*4ca0*/  FMUL.FTZ R145, R177, R145 ;  /* 0x00000091b1917220 */ /* 0x000fe20000410000 */
[----:B------:R-:W-:Y:S01]  /*4cb0*/  SHF.L.U32 R101, R12, 0x10, RZ ;  /* 0x000000100c657819 */ /* 0x000fe200000006ff */
[----:B------:R-:W-:Y:S01]  /*4cc0*/  FMUL.FTZ R177, R99, R173 ;  /* 0x000000ad63b17220 */ /* 0x000fe20000410000 */
[----:B------:R-:W-:Y:S01]  /*4cd0*/  FMUL.FTZ R96, R175, R96 ;  /* 0x00000060af607220 */ /* 0x000fe20000410000 */
[----:B------:R-:W-:Y:S01]  /*4ce0*/  FADD.FTZ R97, R187, -R97 ;  /* 0x80000061bb617221 */ /* 0x000fe20000010000 */
[----:B------:R-:W-:Y:S01]  /*4cf0*/  F2FP.BF16.F32.PACK_AB R102, R102, R144 ;  /* 0x000000906666723e */ /* 0x000fe200000010ff */
[----:B------:R-:W-:Y:S01]  /*4d00*/  FMUL.FTZ R101, R177, R101 ;  /* 0x00000065b1657220 */ /* 0x000fe20000410000 */
[----:B------:R-:W-:Y:S01]  /*4d10*/  SHF.L.U32 R180, R100, 0x10, RZ ;  /* 0x0000001064b47819 */ /* 0x000fe200000006ff */
[----:B------:R-:W-:Y:S01]  /*4d20*/  FMUL.FTZ R97, R175, R97 ;  /* 0x00000061af617220 */ /* 0x000fe20000410000 */
[----:B------:R-:W-:-:S02]  /*4d30*/  SHF.L.U32 R144, R40, 0x10, RZ ;  /* 0x0000001028907819 */ /* 0x000fc400000006ff */
[----:B------:R-:W-:Y:S01]  /*4d40*/  F2FP.BF16.F32.PACK_AB R101, R101, R145 ;  /* 0x000000916565723e */ /* 0x000fe200000010ff */
[-C--:B------:R-:W-:Y:S01]  /*4d50*/  FMUL.FTZ R145, R96, R173.reuse ;  /* 0x000000ad60917220 */ /* 0x080fe20000410000 */
[----:B------:R-:W-:Y:S02]  /*4d60*/  PRMT R181, R100, 0x7632, R181 ;  /* 0x0000763264b57816 */ /* 0x000fe400000000b5 */
[----:B------:R-:W-:Y:S01]  /*4d70*/  SHF.L.U32 R100, R13, 0x10, RZ ;  /* 0x000000100d647819 */ /* 0x000fe200000006ff */
[C---:B------:R-:W-:Y:S01]  /*4d80*/  FMUL.FTZ R180, R145.reuse, R180 ;  /* 0x000000b491b47220 */ /* 0x040fe20000410000 */
[----:B------:R-:W-:Y:S01]  /*4d90*/  FMUL.FTZ R144, R145, R144 ;  /* 0x0000009091907220 */ /* 0x000fe20000410000 */
[----:B------:R-:W-:Y:S01]  /*4da0*/  FMUL.FTZ R145, R97, R173 ;  /* 0x000000ad61917220 */ /* 0x000fe20000410000 */
[----:B------:R-:W-:Y:S02]  /*4db0*/  SHF.L.U32 R179, R179, 0x10, RZ ;  /* 0x00000010b3b37819 */ /* 0x000fe400000006ff */
[----:B------:R-:W-:Y:S01]  /*4dc0*/  SHF.L.U32 R181, R181, 0x10, RZ ;  /* 0x00000010b5b57819 */ /* 0x000fe200000006ff */
[----:B------:R-:W-:-:S02]  /*4dd0*/  FMUL.FTZ R100, R145, R100 ;  /* 0x0000006491647220 */ /* 0x000fc40000410000 */
[----:B------:R-:W-:Y:S02]  /*4de0*/  FMUL.FTZ R179, R177, R179 ;  /* 0x000000b3b1b37220 */ /* 0x000fe40000410000 */
[----:B------:R-:W-:Y:S01]  /*4df0*/  FMUL.FTZ R181, R145, R181 ;  /* 0x000000b591b57220 */ /* 0x000fe20000410000 */
[----:B------:R-:W-:Y:S01]  /*4e00*/  F2FP.BF16.F32.PACK_AB R100, R100, R144 ;  /* 0x000000906464723e */ /* 0x000fe200000010ff */
[----:B------:R-:W-:Y:S06]  /*4e10*/  BRA `(.L_x_7313) ;  /* 0x0000000400207947 */ /* 0x000fec0003800000 */
.L_x_7312:
        /* <DEDUP_REMOVED lines=8> */
[----:B------:R-:W-:Y:S01]  /*4ea0*/  FMUL.FTZ R156, R175, R182 ;  /* 0x000000b6af9c7220 */ /* 0x000fe20000410000 */
[----:B------:R-:W-:Y:S01]  /*4eb0*/  FADD.FTZ R145, R190, -R145 ;  /* 0x80000091be917221 */ /* 0x000fe20000010000 */
[----:B------:R-:W-:Y:S01]  /*4ec0*/  FADD.FTZ R180, R180, -R158 ;  /* 0x8000009eb4b47221 */ /* 0x000fe20000010000 */
[----:B------:R-:W-:Y:S01]  /*4ed0*/  SHF.L.U32 R157, R43, 0x10, RZ ;  /* 0x000000102b9d7819 */ /* 0x000fe200000006ff */
[--C-:B------:R-:W-:Y:S01]  /*4ee0*/  FADD.FTZ R188, R188, -R159.reuse ;  /* 0x8000009fbcbc7221 */ /* 0x100fe20000010000 */
[----:B------:R-:W-:Y:S01]  /*4ef0*/  FMUL.FTZ R156, R156, R173 ;  /* 0x000000ad9c9c7220 */ /* 0x000fe20000410000 */
[----:B-----5:R-:W-:Y:S01]  /*4f00*/  SHF.L.U32 R158, R103, 0x10, RZ ;  /* 0x00000010679e7819 */ /* 0x020fe200000006ff */
[----:B------:R-:W-:Y:S01]  /*4f10*/  FFMA.FTZ R181, R181, R127, R128 ;  /* 0x0000007fb5b57223 */ /* 0x000fe20000010080 */
[----:B------:R-:W-:Y:S01]  /*4f20*/  PRMT R159, R103, 0x7632, R159 ;  /* 0x00007632679f7816 */ /* 0x000fe2000000009f */
[----:B------:R-:W-:Y:S01]  /*4f30*/  FMUL.FTZ R145, R175, R145 ;  /* 0x00000091af917220 */ /* 0x000fe20000410000 */
[C---:B------:R-:W-:Y:S01]  /*4f40*/  FMUL.FTZ R103, R156.reuse, R157 ;  /* 0x0000009d9c677220 */ /* 0x040fe20000410000 */
[----:B------:R-:W-:Y:S01]  /*4f50*/  FADD.FTZ R183, R183, -R181 ;  /* 0x800000b5b7b77221 */ /* 0x000fe20000010000 */
[----:B------:R-:W-:Y:S01]  /*4f60*/  FMUL.FTZ R158, R156, R158 ;  /* 0x0000009e9c9e7220 */ /* 0x000fe20000410000 */
[----:B------:R-:W-:Y:S01]  /*4f70*/  SHF.L.U32 R157, R159, 0x10, RZ ;  /* 0x000000109f9d7819 */ /* 0x000fe200000006ff */
[----:B------:R-:W-:Y:S01]  /*4f80*/  FMUL.FTZ R145, R145, R173 ;  /* 0x000000ad91917220 */ /* 0x000fe20000410000 */
[----:B------:R-:W-:Y:S01]  /*4f90*/  SHF.L.U32 R156, R10, 0x10, RZ ;  /* 0x000000100a9c7819 */ /* 0x000fe200000006ff */
[----:B------:R-:W-:Y:S01]  /*4fa0*/  FMUL.FTZ R159, R175, R183 ;  /* 0x000000b7af9f7220 */ /* 0x000fe20000410000 */
[----:B------:R-:W-:Y:S01]  /*4fb0*/  SHF.L.U32 R177, R42, 0x10, RZ ;  /* 0x000000102ab17819 */ /* 0x000fe200000006ff */
[C---:B------:R-:W-:Y:S01]  /*4fc0*/  FMUL.FTZ R157, R145.reuse, R157 ;  /* 0x0000009d919d7220 */ /* 0x040fe20000410000 */
[C---:B------:R-:W-:Y:S01]  /*4fd0*/  PRMT R178, R102.reuse, 0x7632, R178 ;  /* 0x0000763266b27816 */ /* 0x040fe200000000b2 */
[----:B------:R-:W-:Y:S01]  /*4fe0*/  FMUL.FTZ R145, R145, R156 ;  /* 0x0000009c91917220 */ /* 0x000fe20000410000 */
[----:B------:R-:W-:Y:S01]  /*4ff0*/  SHF.L.U32 R156, R102, 0x10, RZ ;  /* 0x00000010669c7819 */ /* 0x000fe200000006ff */
[----:B------:R-:W-:Y:S01]  /*5000*/  FMUL.FTZ R159, R159, R173 ;  /* 0x000000ad9f9f7220 */ /* 0x000fe20000410000 */
[----:B------:R-:W-:Y:S01]  /*5010*/  FADD.FTZ R144, R179, -R144 ;  /* 0x80000090b3907221 */ /* 0x000fe20000010000 */
[C---:B------:R-:W-:Y:S01]  /*5020*/  FMUL.FTZ R179, R175.reuse, R180 ;  /* 0x000000b4afb37220 */ /* 0x040fe20000410000 */
[----:B------:R-:W-:Y:S01]  /*5030*/  FMUL.FTZ R188, R175, R188 ;  /* 0x000000bcafbc7220 */ /* 0x000fe20000410000 */
[C---:B------:R-:W-:Y:S01]  /*5040*/  FMUL.FTZ R156, R159.reuse, R156 ;  /* 0x0000009c9f9c7220 */ /* 0x040fe20000410000 */
[----:B------:R-:W-:Y:S01]  /*5050*/  FMUL.FTZ R102, R159, R177 ;  /* 0x000000b19f667220 */ /* 0x000fe20000410000 */
[----:B------:R-:W-:Y:S01]  /*5060*/  SHF.L.U32 R159, R101, 0x10, RZ ;  /* 0x00000010659f7819 */ /* 0x000fe200000006ff */
[----:B------:R-:W-:Y:S01]  /*5070*/  FFMA.FTZ R185, R185, R127, R128 ;  /* 0x0000007fb9b97223 */ /* 0x000fe20000010080 */
[----:B------:R-:W-:Y:S01]  /*5080*/  PRMT R101, R101, 0x7632, R101 ;  /* 0x0000763265657816 */ /* 0x000fe20000000065 */
[-C--:B------:R-:W-:Y:S01]  /*5090*/  FMUL.FTZ R179, R179, R173.reuse ;  /* 0x000000adb3b37220 */ /* 0x080fe20000410000 */
[----:B------:R-:W-:Y:S01]  /*50a0*/  SHF.L.U32 R182, R41, 0x10, RZ ;  /* 0x0000001029b67819 */ /* 0x000fe200000006ff */
[----:B------:R-:W-:Y:S01]  /*50b0*/  FMUL.FTZ R188, R188, R173 ;  /* 0x000000adbcbc7220 */ /* 0x000fe20000410000 */
[----:B------:R-:W-:Y:S01]  /*50c0*/  SHF.L.U32 R101, R101, 0x10, RZ ;  /* 0x0000001065657819 */ /* 0x000fe200000006ff */
[----:B------:R-:W-:Y:S01]  /*50d0*/  FADD.FTZ R189, R189, -R185 ;  /* 0x800000b9bdbd7221 */ /* 0x000fe20000010000 */
[----:B------:R-:W-:Y:S01]  /*50e0*/  SHF.L.U32 R180, R12, 0x10, RZ ;  /* 0x000000100cb47819 */ /* 0x000fe200000006ff */
[C---:B------:R-:W-:Y:S01]  /*50f0*/  FMUL.FTZ R159, R179.reuse, R159 ;  /* 0x0000009fb39f7220 */ /* 0x040fe20000410000 */
[----:B------:R-:W-:Y:S01]  /*5100*/  FMUL.FTZ R182, R179, R182 ;  /* 0x000000b6b3b67220 */ /* 0x000fe20000410000 */
[C---:B------:R-:W-:Y:S01]  /*5110*/  FMUL.FTZ R144, R175.reuse, R144 ;  /* 0x00000090af907220 */ /* 0x040fe20000410000 */
[C---:B------:R-:W-:Y:S01]  /*5120*/  FMUL.FTZ R179, R188.reuse, R101 ;  /* 0x00000065bcb37220 */ /* 0x040fe20000410000 */
[C---:B------:R-:W-:Y:S01]  /*5130*/  FMUL.FTZ R189, R175.reuse, R189 ;  /* 0x000000bdafbd7220 */ /* 0x040fe20000410000 */
[----:B------:R-:W-:Y:S01]  /*5140*/  FMUL.FTZ R101, R188, R180 ;  /* 0x000000b4bc657220 */ /* 0x000fe20000410000 */
[----:B------:R-:W-:Y:S01]  /*5150*/  FMUL.FTZ R183, R175, R187 ;  /* 0x000000bbafb77220 */ /* 0x000fe20000410000 */
[C---:B------:R-:W-:Y:S01]  /*5160*/  PRMT R181, R100.reuse, 0x7632, R181 ;  /* 0x0000763264b57816 */ /* 0x040fe200000000b5 */
        /* <DEDUP_REMOVED lines=19> */
.L_x_7313:
[----:B------:R-:W0:Y:S01]  /*52a0*/  @P1 LDC.64 R144, c[0x0][0x478] ;  /* 0x00011e00ff901b82 */ /* 0x000e220000000a00 */
[----:B------:R-:W-:Y:S02]  /*52b0*/  HFMA2 R177, -RZ, RZ, 0, 9.5367431640625e-07 ;  /* 0x00000010ffb17431 */ /* 0x000fe400000001ff */
[----:B0-----:R-:W-:-:S04]  /*52c0*/  @P1 IMAD.WIDE.U32 R144, R176, 0x20, R144 ;  /* 0x00000020b0901825 */ /* 0x001fc800078e0090 */
[----:B------:R-:W-:Y:S01]  /*52d0*/  IMAD.WIDE.U32 R176, R176, R177, UR18 ;  /* 0x00000012b0b07e25 */ /* 0x000fe2000f8e00b1 */
[----:B------:R-:W-:Y:S04]  /*52e0*/  @P1 STG.E.128 desc[UR6][R144.64], R96 ;  /* 0x0000006090001986 */ /* 0x000fe8000c101d06 */
[----:B------:R-:W-:Y:S04]  /*52f0*/  @P1 STG.E.128 desc[UR6][R144.64+0x10], R92 ;  /* 0x0000105c90001986 */ /* 0x000fe8000c101d06 */
[----:B------:R0:W-:Y:S02]  /*5300*/  STG.E.128 desc[UR6][R176.64], R100 ;  /* 0x00000064b0007986 */ /* 0x0001e4000c101d06 */
[----:B0-----:R-:W-:-:S05]  /*5310*/  MOV R100, 0x10 ;  /* 0x0000001000647802 */ /* 0x001fca0000000f00 */
[----:B------:R-:W-:-:S06]  /*5320*/  IMAD.WIDE.U32 R100, R174, R100, UR16 ;  /* 0x00000010ae647e25 */ /* 0x000fcc000f8e0064 */
[----:B------:R-:W5:Y:S01]  /*5330*/  LDG.E.128 R100, desc[UR6][R100.64] ;  /* 0x0000000664647981 */ /* 0x000f62000c1e1d00 */
[----:B------:R-:W-:Y:S05]  /*5340*/  @!P1 BRA `(.L_x_7314) ;  /* 0x0000000400249947 */ /* 0x000fea0003800000 */
        /* <DEDUP_REMOVED lines=8> */
[----:B------:R-:W-:Y:S01]  /*53d0*/  FMUL.FTZ R94, R175, R138 ;  /* 0x0000008aaf5e7220 */ /* 0x000fe20000410000 */
[----:B------:R-:W-:Y:S01]  /*53e0*/  FADD.FTZ R93, R131, -R93 ;  /* 0x8000005d835d7221 */ /* 0x000fe20000010000 */
[----:B-----5:R-:W-:Y:S01]  /*53f0*/  SHF.L.U32 R132, R103, 0x10, RZ ;  /* 0x0000001067847819 */ /* 0x020fe200000006ff */
[----:B------:R-:W-:Y:S01]  /*5400*/  FMUL.FTZ R95, R175, R95 ;  /* 0x0000005faf5f7220 */ /* 0x000fe20000410000 */
[----:B------:R-:W-:Y:S01]  /*5410*/  SHF.L.U32 R130, R47, 0x10, RZ ;  /* 0x000000102f827819 */ /* 0x000fe200000006ff */
[----:B------:R-:W-:Y:S01]  /*5420*/  FMUL.FTZ R131, R94, R173 ;  /* 0x000000ad5e837220 */ /* 0x000fe20000410000 */
[----:B------:R-:W-:Y:S01]  /*5430*/  PRMT R134, R103, 0x7632, R134 ;  /* 0x0000763267867816 */ /* 0x000fe20000000086 */
[----:B------:R-:W-:Y:S01]  /*5440*/  FADD.FTZ R92, R137, -R92 ;  /* 0x8000005c895c7221 */ /* 0x000fe20000010000 */
[----:B------:R-:W-:Y:S01]  /*5450*/  SHF.L.U32 R103, R14, 0x10, RZ ;  /* 0x000000100e677819 */ /* 0x000fe200000006ff */
[C---:B------:R-:W-:Y:S01]  /*5460*/  FMUL.FTZ R132, R131.reuse, R132 ;  /* 0x0000008483847220 */ /* 0x040fe20000410000 */
[----:B------:R-:W-:Y:S01]  /*5470*/  FMUL.FTZ R130, R131, R130 ;  /* 0x0000008283827220 */ /* 0x000fe20000410000 */
[----:B------:R-:W-:Y:S01]  /*5480*/  SHF.L.U32 R134, R134, 0x10, RZ ;  /* 0x0000001086867819 */ /* 0x000fe200000006ff */
[--C-:B------:R-:W-:Y:S01]  /*5490*/  FFMA.FTZ R97, R146, R127, R128.reuse ;  /* 0x0000007f92617223 */ /* 0x100fe20000010080 */
[----:B------:R-:W-:Y:S01]  /*54a0*/  FMUL.FTZ R131, R95, R173 ;  /* 0x000000ad5f837220 */ /* 0x000fe20000410000 */
[C---:B------:R-:W-:Y:S01]  /*54b0*/  FMUL.FTZ R92, R175.reuse, R92 ;  /* 0x0000005caf5c7220 */ /* 0x040fe20000410000 */
[----:B------:R-:W-:Y:S01]  /*54c0*/  FMUL.FTZ R93, R175, R93 ;  /* 0x0000005daf5d7220 */ /* 0x000fe20000410000 */
[----:B------:R-:W-:Y:S01]  /*54d0*/  FADD.FTZ R97, R133, -R97 ;  /* 0x8000006185617221 */ /* 0x000fe20000010000 */
[C---:B------:R-:W-:Y:S01]  /*54e0*/  FMUL.FTZ R134, R131.reuse, R134 ;  /* 0x0000008683867220 */ /* 0x040fe20000410000 */
[----:B------:R-:W-:Y:S01]  /*54f0*/  FMUL.FTZ R103, R131, R103 ;  /* 0x0000006783677220 */ /* 0x000fe20000410000 */
[----:B------:R-:W-:Y:S01]  /*5500*/  SHF.L.U32 R133, R102, 0x10, RZ ;  /* 0x0000001066857819 */ /* 0x000fe200000006ff */
[----:B------:R-:W-:Y:S01]  /*5510*/  FMUL.FTZ R135, R92, R173 ;  /* 0x000000ad5c877220 */ /* 0x000fe20000410000 */
[----:B------:R-:W-:Y:S01]  /*5520*/  SHF.L.U32 R131, R46, 0x10, RZ ;  /* 0x000000102e837819 */ /* 0x000fe200000006ff */
[----:B------:R-:W-:Y:S01]  /*5530*/  FFMA.FTZ R98, R143, R127, R128 ;  /* 0x0000007f8f627223 */ /* 0x000fe20000010080 */
[----:B------:R-:W-:Y:S01]  /*5540*/  FMUL.FTZ R136, R93, R173 ;  /* 0x000000ad5d887220 */ /* 0x000fe20000410000 */
[----:B------:R-:W-:Y:S01]  /*5550*/  FMUL.FTZ R133, R135, R133 ;  /* 0x0000008587857220 */ /* 0x000fe20000410000 */
[----:B------:R-:W-:Y:S01]  /*5560*/  F2FP.BF16.F32.PACK_AB R103, R103, R130 ;  /* 0x000000826767723e */ /* 0x000fe200000010ff */
[----:B------:R-:W-:Y:S01]  /*5570*/  FMUL.FTZ R131, R135, R131 ;  /* 0x0000008387837220 */ /* 0x000fe20000410000 */
[----:B------:R-:W-:Y:S01]  /*5580*/  PRMT R135, R102, 0x7632, R135 ;  /* 0x0000763266877816 */ /* 0x000fe20000000087 */
[----:B------:R-:W-:Y:S01]  /*5590*/  FADD.FTZ R98, R140, -R98 ;  /* 0x800000628c627221 */ /* 0x000fe20000010000 */
        /* <DEDUP_REMOVED lines=9> */
[----:B------:R-:W-:Y:S01]  /*5630*/  FFMA.FTZ R96, R147, R127, R128 ;  /* 0x0000007f93607223 */ /* 0x000fe20000010080 */
[----:B------:R-:W-:Y:S01]  /*5640*/  F2FP.BF16.F32.PACK_AB R102, R102, R131 ;  /* 0x000000836666723e */ /* 0x000fe200000010ff */
[----:B------:R-:W-:Y:S01]  /*5650*/  FMUL.FTZ R131, R98, R173 ;  /* 0x000000ad62837220 */ /* 0x000fe20000410000 */
[----:B------:R-:W-:Y:S01]  /*5660*/  SHF.L.U32 R101, R16, 0x10, RZ ;  /* 0x0000001010657819 */ /* 0x000fe200000006ff */
[----:B------:R-:W-:Y:S01]  /*5670*/  FADD.FTZ R96, R141, -R96 ;  /* 0x800000608d607221 */ /* 0x000fe20000010000 */
[----:B------:R-:W-:Y:S01]  /*5680*/  SHF.L.U32 R137, R137, 0x10, RZ ;  /* 0x0000001089897819 */ /* 0x000fe200000006ff */
[C---:B------:R-:W-:Y:S01]  /*5690*/  FMUL.FTZ R135, R131.reuse, R135 ;  /* 0x0000008783877220 */ /* 0x040fe20000410000 */
[----:B------:R-:W-:Y:S01]  /*56a0*/  FMUL.FTZ R130, R131, R130 ;  /* 0x0000008283827220 */ /* 0x000fe20000410000 */
[----:B------:R-:W-:Y:S01]  /*56b0*/  FMUL.FTZ R131, R99, R173 ;  /* 0x000000ad63837220 */ /* 0x000fe20000410000 */
[C---:B------:R-:W-:Y:S01]  /*56c0*/  FMUL.FTZ R96, R175.reuse, R96 ;  /* 0x00000060af607220 */ /* 0x040fe20000410000 */
[----:B------:R-:W-:Y:S01]  /*56d0*/  SHF.L.U32 R138, R100, 0x10, RZ ;  /* 0x00000010648a7819 */ /* 0x000fe200000006ff */
[----:B------:R-:W-:Y:S01]  /*56e0*/  FMUL.FTZ R97, R175, R97 ;  /* 0x00000061af617220 */ /* 0x000fe20000410000 */
[C---:B------:R-:W-:Y:S01]  /*56f0*/  FMUL.FTZ R101, R131.reuse, R101 ;  /* 0x0000006583657220 */ /* 0x040fe20000410000 */
        /* <DEDUP_REMOVED lines=9> */
[----:B------:R-:W-:-:S04]  /*5790*/  FMUL.FTZ R131, R97, R173 ;  /* 0x000000ad61837220 */ /* 0x000fc80000410000 */
[C---:B------:R-:W-:Y:S01]  /*57a0*/  FMUL.FTZ R100, R131.reuse, R100 ;  /* 0x0000006483647220 */ /* 0x040fe20000410000 */
[----:B------:R-:W-:-:S04]  /*57b0*/  FMUL.FTZ R139, R131, R139 ;  /* 0x0000008b838b7220 */ /* 0x000fc80000410000 */
[----:B------:R-:W-:Y:S01]  /*57c0*/  F2FP.BF16.F32.PACK_AB R100, R100, R130 ;  /* 0x000000826464723e */ /* 0x000fe200000010ff */
[----:B------:R-:W-:Y:S06]  /*57d0*/  BRA `(.L_x_7315) ;  /* 0x0000000400207947 */ /* 0x000fec0003800000 */
.L_x_7314:
        /* <DEDUP_REMOVED lines=8> */
[----:B------:R-:W-:Y:S01]  /*5860*/  SHF.L.U32 R134, R47, 0x10, RZ ;  /* 0x000000102f867819 */ /* 0x000fe200000006ff */
[----:B------:R-:W-:Y:S01]  /*5870*/  FADD.FTZ R133, R136, -R133 ;  /* 0x8000008588857221 */ /* 0x000fe20000010000 */
[--C-:B------:R-:W-:Y:S01]  /*5880*/  FADD.FTZ R131, R131, -R135.reuse ;  /* 0x8000008783837221 */ /* 0x100fe20000010000 */
[----:B-----5:R-:W-:Y:S01]  /*5890*/  SHF.L.U32 R132, R103, 0x10, RZ ;  /* 0x0000001067847819 */ /* 0x020fe200000006ff */
[--C-:B------:R-:W-:Y:S01]  /*58a0*/  FFMA.FTZ R139, R139, R127, R128.reuse ;  /* 0x0000007f8b8b7223 */ /* 0x100fe20000010080 */
[----:B------:R-:W-:Y:S01]  /*58b0*/  FMUL.FTZ R133, R175, R133 ;  /* 0x00000085af857220 */ /* 0x000fe20000410000 */
[----:B------:R-:W-:Y:S01]  /*58c0*/  PRMT R135, R103, 0x7632, R135 ;  /* 0x0000763267877816 */ /* 0x000fe20000000087 */
[----:B------:R-:W-:Y:S01]  /*58d0*/  FMUL.FTZ R130, R175, R130 ;  /* 0x00000082af827220 */ /* 0x000fe20000410000 */
[----:B------:R-:W-:Y:S01]  /*58e0*/  FADD.FTZ R137, R137, -R139 ;  /* 0x8000008b89897221 */ /* 0x000fe20000010000 */
[-C--:B------:R-:W-:Y:S01]  /*58f0*/  FMUL.FTZ R133, R133, R173.reuse ;  /* 0x000000ad85857220 */ /* 0x080fe20000410000 */
[----:B------:R-:W-:Y:S01]  /*5900*/  SHF.L.U32 R136, R46, 0x10, RZ ;  /* 0x000000102e887819 */ /* 0x000fe200000006ff */
[----:B------:R-:W-:Y:S01]  /*5910*/  FMUL.FTZ R130, R130, R173 ;  /* 0x000000ad82827220 */ /* 0x000fe20000410000 */
[----:B------:R-:W-:Y:S01]  /*5920*/  FMUL.FTZ R131, R175, R131 ;  /* 0x00000083af837220 */ /* 0x000fe20000410000 */
[C---:B------:R-:W-:Y:S01]  /*5930*/  FMUL.FTZ R103, R133.reuse, R134 ;  /* 0x0000008685677220 */ /* 0x040fe20000410000 */
[----:B------:R-:W-:Y:S01]  /*5940*/  FMUL.FTZ R132, R133, R132 ;  /* 0x0000008485847220 */ /* 0x000fe20000410000 */
[----:B------:R-:W-:Y:S01]  /*5950*/  SHF.L.U32 R134, R135, 0x10, RZ ;  /* 0x0000001087867819 */ /* 0x000fe200000006ff */
[----:B------:R-:W-:Y:S01]  /*5960*/  FMUL.FTZ R135, R175, R137 ;  /* 0x00000089af877220 */ /* 0x000fe20000410000 */
[----:B------:R-:W-:Y:S01]  /*5970*/  SHF.L.U32 R133, R14, 0x10, RZ ;  /* 0x000000100e857819 */ /* 0x000fe200000006ff */
[--C-:B------:R-:W-:Y:S01]  /*5980*/  FFMA.FTZ R143, R143, R127, R128.reuse ;  /* 0x0000007f8f8f7223 */ /* 0x100fe20000010080 */
[----:B------:R-:W-:Y:S01]  /*5990*/  PRMT R137, R102, 0x7632, R137 ;  /* 0x0000763266897816 */ /* 0x000fe20000000089 */
[C---:B------:R-:W-:Y:S01]  /*59a0*/  FMUL.FTZ R134, R130.reuse, R134 ;  /* 0x0000008682867220 */ /* 0x040fe20000410000 */
[----:B------:R-:W-:Y:S01]  /*59b0*/  FMUL.FTZ R135, R135, R173 ;  /* 0x000000ad87877220 */ /* 0x000fe20000410000 */
[----:B------:R-:W-:Y:S01]  /*59c0*/  FMUL.FTZ R130, R130, R133 ;  /* 0x0000008582827220 */ /* 0x000fe20000410000 */
[----:B------:R-:W-:Y:S01]  /*59d0*/  SHF.L.U32 R133, R102, 0x10, RZ ;  /* 0x0000001066857819 */ /* 0x000fe200000006ff */
[----:B------:R-:W-:Y:S01]  /*59e0*/  FMUL.FTZ R131, R131, R173 ;  /* 0x000000ad83837220 */ /* 0x000fe20000410000 */
[----:B------:R-:W-:Y:S01]  /*59f0*/  FMUL.FTZ R102, R135, R136 ;  /* 0x0000008887667220 */ /* 0x000fe20000410000 */
[----:B------:R-:W-:Y:S01]  /*5a00*/  SHF.L.U32 R137, R137, 0x10, RZ ;  /* 0x0000001089897819 */ /* 0x000fe200000006ff */
[----:B------:R-:W-:Y:S01]  /*5a10*/  FADD.FTZ R140, R140, -R143 ;  /* 0x8000008f8c8c7221 */ /* 0x000fe20000010000 */
[----:B------:R-:W-:Y:S01]  /*5a20*/  FMUL.FTZ R133, R135, R133 ;  /* 0x0000008587857220 */ /* 0x000fe20000410000 */
[----:B------:R-:W-:Y:S01]  /*5a30*/  SHF.L.U32 R135, R15, 0x10, RZ ;  /* 0x000000100f877819 */ /* 0x000fe200000006ff */
[----:B------:R-:W-:Y:S01]  /*5a40*/  FFMA.FTZ R147, R147, R127, R128 ;  /* 0x0000007f93937223 */ /* 0x000fe20000010080 */
[----:B------:R-:W-:Y:S01]  /*5a50*/  FMUL.FTZ R136, R131, R137 ;  /* 0x0000008983887220 */ /* 0x000fe20000410000 */
[C---:B------:R-:W-:Y:S01]  /*5a60*/  FMUL.FTZ R140, R175.reuse, R140 ;  /* 0x0000008caf8c7220 */ /* 0x040fe20000410000 */
[----:B------:R-:W-:Y:S01]  /*5a70*/  FMUL.FTZ R138, R175, R138 ;  /* 0x0000008aaf8a7220 */ /* 0x000fe20000410000 */
[----:B------:R-:W-:Y:S01]  /*5a80*/  FMUL.FTZ R131, R131, R135 ;  /* 0x0000008783837220 */ /* 0x000fe20000410000 */
[C---:B------:R-:W-:Y:S01]  /*5a90*/  SHF.L.U32 R135, R101.reuse, 0x10, RZ ;  /* 0x0000001065877819 */ /* 0x040fe200000006ff */
[-C--:B------:R-:W-:Y:S01]  /*5aa0*/  FMUL.FTZ R137, R140, R173.reuse ;  /* 0x000000ad8c897220 */ /* 0x080fe20000410000 */
[----:B------:R-:W-:Y:S01]  /*5ab0*/  PRMT R101, R101, 0x7632, R101 ;  /* 0x0000763265657816 */ /* 0x000fe20000000065 */
[----:B------:R-:W-:Y:S01]  /*5ac0*/  FADD.FTZ R141, R141, -R147 ;  /* 0x800000938d8d7221 */ /* 0x000fe20000010000 */
[----:B------:R-:W-:Y:S01]  /*5ad0*/  SHF.L.U32 R140, R45, 0x10, RZ ;  /* 0x000000102d8c7819 */ /* 0x000fe200000006ff */
[----:B------:R-:W-:Y:S01]  /*5ae0*/  FMUL.FTZ R138, R138, R173 ;  /* 0x000000ad8a8a7220 */ /* 0x000fe20000410000 */
[----:B------:R-:W-:Y:S01]  /*5af0*/  SHF.L.U32 R101, R101, 0x10, RZ ;  /* 0x0000001065657819 */ /* 0x000fe200000006ff */
[C---:B------:R-:W-:Y:S01]  /*5b00*/  FMUL.FTZ R135, R137.reuse, R135 ;  /* 0x0000008789877220 */ /* 0x040fe20000410000 */
[----:B------:R-:W-:Y:S01]  /*5b10*/  SHF.L.U32 R139, R16, 0x10, RZ ;  /* 0x00000010108b7819 */ /* 0x000fe200000006ff */
        /* <DEDUP_REMOVED lines=14> */
[----:B------:R-:W-:Y:S01]  /*5c00*/  F2FP.BF16.F32.PACK_AB R103, R130, R103 ;  /* 0x000000678267723e */ /* 0x000fe200000010ff */
[C---:B------:R-:W-:Y:S01]  /*5c10*/  FMUL.FTZ R141, R142.reuse, R141 ;  /* 0x0000008d8e8d7220 */ /* 0x040fe20000410000 */
[----:B------:R-:W-:Y:S01]  /*5c20*/  F2FP.BF16.F32.PACK_AB R102, R131, R102 ;  /* 0x000000668366723e */ /* 0x000fe200000010ff */
[----:B------:R-:W-:Y:S01]  /*5c30*/  FMUL.FTZ R139, R142, R139 ;  /* 0x0000008b8e8b7220 */ /* 0x000fe20000410000 */
[----:B------:R-:W-:-:S02]  /*5c40*/  F2FP.BF16.F32.PACK_AB R101, R101, R140 ;  /* 0x0000008c6565723e */ /* 0x000fc400000010ff */
[----:B------:R-:W-:-:S07]  /*5c50*/  F2FP.BF16.F32.PACK_AB R100, R141, R100 ;  /* 0x000000648d64723e */ /* 0x000fce00000010ff */
.L_x_7315:
        /* <DEDUP_REMOVED lines=14> */
[----:B------:R-:W-:Y:S01]  /*5d40*/  FFMA.FTZ R97, R112, R127, R128 ;  /* 0x0000007f70617223 */ /* 0x000fe20000010080 */
[----:B------:R-:W-:Y:S01]  /*5d50*/  FADD.FTZ R117, R125, -R117 ;  /* 0x800000757d757221 */ /* 0x000fe20000010000 */
[----:B-----5:R-:W-:Y:S01]  /*5d60*/  SHF.L.U32 R111, R103, 0x10, RZ ;  /* 0x00000010676f7819 */ /* 0x020fe200000006ff */
[----:B------:R-:W-:Y:S01]  /*5d70*/  FADD.FTZ R118, R126, -R118 ;  /* 0x800000767e767221 */ /* 0x000fe20000010000 */
[----:B------:R-:W-:Y:S01]  /*5d80*/  SHF.L.U32 R112, R51, 0x10, RZ ;  /* 0x0000001033707819 */ /* 0x000fe200000006ff */
[----:B------:R-:W-:Y:S01]  /*5d90*/  FMUL.FTZ R94, R175, R117 ;  /* 0x00000075af5e7220 */ /* 0x000fe20000410000 */
[-C--:B------:R-:W-:Y:S01]  /*5da0*/  FFMA.FTZ R99, R114, R127.reuse, R128 ;  /* 0x0000007f72637223 */ /* 0x080fe20000010080 */
[----:B------:R-:W-:Y:S01]  /*5db0*/  PRMT R114, R103, 0x7632, R114 ;  /* 0x0000763267727816 */ /* 0x000fe20000000072 */
[--C-:B------:R-:W-:Y:S01]  /*5dc0*/  FFMA.FTZ R98, R113, R127, R128.reuse ;  /* 0x0000007f71627223 */ /* 0x100fe20000010080 */
[----:B------:R-:W-:Y:S01]  /*5dd0*/  FMUL.FTZ R95, R94, R173 ;  /* 0x000000ad5e5f7220 */ /* 0x000fe20000410000 */
[-CC-:B------:R-:W-:Y:S01]  /*5de0*/  FFMA.FTZ R92, R115, R127.reuse, R128.reuse ;  /* 0x0000007f735c7223 */ /* 0x180fe20000010080 */
[----:B------:R-:W-:Y:S01]  /*5df0*/  SHF.L.U32 R103, R18, 0x10, RZ ;  /* 0x0000001012677819 */ /* 0x000fe200000006ff */
[----:B------:R-:W-:Y:S01]  /*5e00*/  FFMA.FTZ R93, R116, R127, R128 ;  /* 0x0000007f745d7223 */ /* 0x000fe20000010080 */
[C---:B------:R-:W-:Y:S01]  /*5e10*/  FMUL.FTZ R111, R95.reuse, R111 ;  /* 0x0000006f5f6f7220 */ /* 0x040fe20000410000 */
[----:B------:R-:W-:Y:S01]  /*5e20*/  FMUL.FTZ R112, R95, R112 ;  /* 0x000000705f707220 */ /* 0x000fe20000410000 */
[----:B------:R-:W-:Y:S01]  /*5e30*/  FMUL.FTZ R95, R175, R118 ;  /* 0x00000076af5f7220 */ /* 0x000fe20000410000 */
[----:B------:R-:W-:Y:S01]  /*5e40*/  FADD.FTZ R92, R121, -R92 ;  /* 0x8000005c795c7221 */ /* 0x000fe20000010000 */
[----:B------:R-:W-:Y:S01]  /*5e50*/  SHF.L.U32 R114, R114, 0x10, RZ ;  /* 0x0000001072727819 */ /* 0x000fe200000006ff */
[----:B------:R-:W-:Y:S01]  /*5e60*/  FADD.FTZ R93, R124, -R93 ;  /* 0x8000005d7c5d7221 */ /* 0x000fe20000010000 */
[----:B------:R-:W-:Y:S01]  /*5e70*/  FMUL.FTZ R113, R95, R173 ;  /* 0x000000ad5f717220 */ /* 0x000fe20000410000 */
[C---:B------:R-:W-:Y:S01]  /*5e80*/  FMUL.FTZ R92, R175.reuse, R92 ;  /* 0x0000005caf5c7220 */ /* 0x040fe20000410000 */
[----:B------:R-:W-:Y:S01]  /*5e90*/  SHF.L.U32 R116, R102, 0x10, RZ ;  /* 0x0000001066747819 */ /* 0x000fe200000006ff */
[----:B------:R-:W-:Y:S01]  /*5ea0*/  FMUL.FTZ R93, R175, R93 ;  /* 0x0000005daf5d7220 */ /* 0x000fe20000410000 */
[C---:B------:R-:W-:Y:S01]  /*5eb0*/  FMUL.FTZ R103, R113.reuse, R103 ;  /* 0x0000006771677220 */ /* 0x040fe20000410000 */
[----:B------:R-:W-:Y:S01]  /*5ec0*/  FMUL.FTZ R114, R113, R114 ;  /* 0x0000007271727220 */ /* 0x000fe20000410000 */
[-C--:B------:R-:W-:Y:S01]  /*5ed0*/  FMUL.FTZ R113, R92, R173.reuse ;  /* 0x000000ad5c717220 */ /* 0x080fe20000410000 */
[----:B------:R-:W-:Y:S01]  /*5ee0*/  PRMT R115, R102, 0x7632, R115 ;  /* 0x0000763266737816 */ /* 0x000fe20000000073 */
[----:B------:R-:W-:Y:S01]  /*5ef0*/  FADD.FTZ R98, R120, -R98 ;  /* 0x8000006278627221 */ /* 0x000fe20000010000 */
[----:B------:R-:W-:Y:S01]  /*5f00*/  F2FP.BF16.F32.PACK_AB R103, R103, R112 ;  /* 0x000000706767723e */ /* 0x000fe200000010ff */
[----:B------:R-:W-:Y:S01]  /*5f10*/  FMUL.FTZ R116, R113, R116 ;  /* 0x0000007471747220 */ /* 0x000fe20000410000 */
[----:B------:R-:W-:Y:S01]  /*5f20*/  SHF.L.U32 R112, R50, 0x10, RZ ;  /* 0x0000001032707819 */ /* 0x000fe200000006ff */
[----:B------:R-:W-:Y:S01]  /*5f30*/  FMUL.FTZ R98, R175, R98 ;  /* 0x00000062af627220 */ /* 0x000fe20000410000 */
[----:B------:R-:W-:Y:S01]  /*5f40*/  SHF.L.U32 R115, R115, 0x10, RZ ;  /* 0x0000001073737819 */ /* 0x000fe200000006ff */
[----:B------:R-:W-:Y:S01]  /*5f50*/  FADD.FTZ R99, R123, -R99 ;  /* 0x800000637b637221 */ /* 0x000fe20000010000 */
[----:B------:R-:W-:Y:S01]  /*5f60*/  SHF.L.U32 R117, R101, 0x10, RZ ;  /* 0x0000001065757819 */ /* 0x000fe200000006ff */
[----:B------:R-:W-:Y:S01]  /*5f70*/  FMUL.FTZ R102, R113, R112 ;  /* 0x0000007071667220 */ /* 0x000fe20000410000 */
[----:B------:R-:W-:Y:S01]  /*5f80*/  SHF.L.U32 R112, R19, 0x10, RZ ;  /* 0x0000001013707819 */ /* 0x000fe200000006ff */
[-C--:B------:R-:W-:Y:S01]  /*5f90*/  FMUL.FTZ R113, R93, R173.reuse ;  /* 0x000000ad5d717220 */ /* 0x080fe20000410000 */
[----:B------:R-:W-:Y:S01]  /*5fa0*/  FADD.FTZ R96, R119, -R96 ;  /* 0x8000006077607221 */ /* 0x000fe20000010000 */
[----:B------:R-:W-:Y:S01]  /*5fb0*/  FMUL.FTZ R118, R98, R173 ;  /* 0x000000ad62767220 */ /* 0x000fe20000410000 */
[----:B------:R-:W-:Y:S01]  /*5fc0*/  PRMT R119, R101, 0x7632, R119 ;  /* 0x0000763265777816 */ /* 0x000fe20000000077 */
[C---:B------:R-:W-:Y:S01]  /*5fd0*/  FMUL.FTZ R115, R113.reuse, R115 ;  /* 0x0000007371737220 */ /* 0x040fe20000410000 */
[----:B------:R-:W-:Y:S01]  /*5fe0*/  FMUL.FTZ R112, R113, R112 ;  /* 0x0000007071707220 */ /* 0x000fe20000410000 */
[----:B------:R-:W-:Y:S01]  /*5ff0*/  SHF.L.U32 R113, R49, 0x10, RZ ;  /* 0x0000001031717819 */ /* 0x000fe200000006ff */
[C---:B------:R-:W-:Y:S01]  /*6000*/  FMUL.FTZ R99, R175.reuse, R99 ;  /* 0x00000063af637220 */ /* 0x040fe20000410000 */
[----:B------:R-:W-:Y:S01]  /*6010*/  FMUL.FTZ R117, R118, R117 ;  /* 0x0000007576757220 */ /* 0x000fe20000410000 */
[----:B------:R-:W-:Y:S01]  /*6020*/  FMUL.FTZ R96, R175, R96 ;  /* 0x00000060af607220 */ /* 0x000fe20000410000 */
[----:B------:R-:W-:Y:S01]  /*6030*/  FADD.FTZ R97, R122, -R97 ;  /* 0x800000617a617221 */ /* 0x000fe20000010000 */
[----:B------:R-:W-:Y:S01]  /*6040*/  FMUL.FTZ R101, R118, R113 ;  /* 0x0000007176657220 */ /* 0x000fe20000410000 */
[----:B------:R-:W-:Y:S01]  /*6050*/  SHF.L.U32 R118, R119, 0x10, RZ ;  /* 0x0000001077767819 */ /* 0x000fe200000006ff */
[----:B------:R-:W-:Y:S01]  /*6060*/  FMUL.FTZ R119, R99, R173 ;  /* 0x000000ad63777220 */ /* 0x000fe20000410000 */
[----:B------:R-:W-:Y:S01]  /*6070*/  SHF.L.U32 R113, R20, 0x10, RZ ;  /* 0x0000001014717819 */ /* 0x000fe200000006ff */
[----:B------:R-:W-:Y:S01]  /*6080*/  FMUL.FTZ R97, R175, R97 ;  /* 0x00000061af617220 */ /* 0x000fe20000410000 */
[----:B------:R-:W-:Y:S01]  /*6090*/  F2FP.BF16.F32.PACK_AB R102, R112, R102 ;  /* 0x000000667066723e */ /* 0x000fe200000010ff */
[C---:B------:R-:W-:Y:S01]  /*60a0*/  FMUL.FTZ R118, R119.reuse, R118 ;  /* 0x0000007677767220 */ /* 0x040fe20000410000 */
[----:B------:R-:W-:Y:S01]  /*60b0*/  SHF.L.U32 R112, R48, 0x10, RZ ;  /* 0x0000001030707819 */ /* 0x000fe200000006ff */
[----:B------:R-:W-:Y:S01]  /*60c0*/  FMUL.FTZ R113, R119, R113 ;  /* 0x0000007177717220 */ /* 0x000fe20000410000 */
[----:B------:R-:W-:-:S02]  /*60d0*/  SHF.L.U32 R119, R100, 0x10, RZ ;  /* 0x0000001064777819 */ /* 0x000fc400000006ff */
[----:B------:R-:W-:Y:S02]  /*60e0*/  PRMT R100, R100, 0x7632, R100 ;  /* 0x0000763264647816 */ /* 0x000fe40000000064 */
[----:B------:R-:W-:Y:S01]  /*60f0*/  F2FP.BF16.F32.PACK_AB R101, R113, R101 ;  /* 0x000000657165723e */ /* 0x000fe200000010ff */
[-C--:B------:R-:W-:Y:S01]  /*6100*/  FMUL.FTZ R113, R96, R173.reuse ;  /* 0x000000ad60717220 */ /* 0x080fe20000410000 */
[----:B------:R-:W-:Y:S01]  /*6110*/  SHF.L.U32 R100, R100, 0x10, RZ ;  /* 0x0000001064647819 */ /* 0x000fe200000006ff */
[----:B------:R-:W-:Y:S02]  /*6120*/  FMUL.FTZ R173, R97, R173 ;  /* 0x000000ad61ad7220 */ /* 0x000fe40000410000 */
[C---:B------:R-:W-:Y:S01]  /*6130*/  FMUL.FTZ R119, R113.reuse, R119 ;  /* 0x0000007771777220 */ /* 0x040fe20000410000 */
[----:B------:R-:W-:Y:S01]  /*6140*/  FMUL.FTZ R112, R113, R112 ;  /* 0x0000007071707220 */ /* 0x000fe20000410000 */
[----:B------:R-:W-:Y:S01]  /*6150*/  SHF.L.U32 R113, R21, 0x10, RZ ;  /* 0x0000001015717819 */ /* 0x000fe200000006ff */
[----:B------:R-:W-:-:S04]  /*6160*/  FMUL.FTZ R120, R173, R100 ;  /* 0x00000064ad787220 */ /* 0x000fc80000410000 */
[----:B------:R-:W-:-:S05]  /*6170*/  FMUL.FTZ R100, R173, R113 ;  /* 0x00000071ad647220 */ /* 0x000fca0000410000 */
[----:B------:R-:W-:Y:S01]  /*6180*/  F2FP.BF16.F32.PACK_AB R100, R100, R112 ;  /* 0x000000706464723e */ /* 0x000fe200000010ff */
[----:B------:R-:W-:Y:S06]  /*6190*/  BRA `(.L_x_7317) ;  /* 0x0000000400207947 */ /* 0x000fec0003800000 */
.L_x_7316:
        /* <DEDUP_REMOVED lines=25> */
[----:B-----5:R-:W-:Y:S01]  /*6330*/  SHF.L.U32 R116, R102, 0x10, RZ ;  /* 0x0000001066747819 */ /* 0x020fe200000006ff */
[-C--:B------:R-:W-:Y:S01]  /*6340*/  FMUL.FTZ R115, R115, R173.reuse ;  /* 0x000000ad73737220 */ /* 0x080fe20000410000 */
        /* <DEDUP_REMOVED lines=11> */
[C---:B------:R-:W-:Y:S01]  /*6400*/  FMUL.FTZ R111, R117.reuse, R111 ;  /* 0x0000006f756f7220 */ /* 0x040fe20000410000 */
[----:B------:R-:W-:Y:S01]  /*6410*/  FMUL.FTZ R122, R117, R122 ;  /* 0x0000007a757a7220 */ /* 0x000fe20000410000 */
[C---:B------:R-:W-:Y:S01]  /*6420*/  FMUL.FTZ R115, R118.reuse, R115 ;  /* 0x0000007376737220 */ /* 0x040fe20000410000 */
[----:B------:R-:W-:Y:S01]  /*6430*/  SHF.L.U32 R117, R101, 0x10, RZ ;  /* 0x0000001065757819 */ /* 0x000fe200000006ff */
[----:B------:R-:W-:Y:S01]  /*6440*/  FMUL.FTZ R102, R118, R102 ;  /* 0x0000006676667220 */ /* 0x000fe20000410000 */
[----:B------:R-:W-:Y:S01]  /*6450*/  SHF.L.U32 R118, R49, 0x10, RZ ;  /* 0x0000001031767819 */ /* 0x000fe200000006ff */
[----:B------:R-:W-:Y:S01]  /*6460*/  FMUL.FTZ R119, R114, R173 ;  /* 0x000000ad72777220 */ /* 0x000fe20000410000 */
[----:B------:R-:W-:Y:S01]  /*6470*/  PRMT R101, R101, 0x7632, R101 ;  /* 0x0000763265657816 */ /* 0x000fe20000000065 */
[----:B------:R-:W-:Y:S01]  /*6480*/  FMUL.FTZ R117, R113, R117 ;  /* 0x0000007571757220 */ /* 0x000fe20000410000 */
[----:B------:R-:W-:Y:S01]  /*6490*/  PRMT R103, R103, 0x7632, R103 ;  /* 0x0000763267677816 */ /* 0x000fe20000000067 */
[----:B------:R-:W-:Y:S01]  /*64a0*/  FMUL.FTZ R113, R113, R118 ;  /* 0x0000007671717220 */ /* 0x000fe20000410000 */
[----:B------:R-:W-:Y:S01]  /*64b0*/  SHF.L.U32 R118, R101, 0x10, RZ ;  /* 0x0000001065767819 */ /* 0x000fe200000006ff */
[-C--:B------:R-:W-:Y:S01]  /*64c0*/  FMUL.FTZ R120, R120, R173.reuse ;  /* 0x000000ad78787220 */ /* 0x080fe20000410000 */
[----:B------:R-:W-:Y:S01]  /*64d0*/  SHF.L.U32 R101, R20, 0x10, RZ ;  /* 0x0000001014657819 */ /* 0x000fe200000006ff */
[----:B------:R-:W-:Y:S01]  /*64e0*/  FMUL.FTZ R175, R175, R173 ;  /* 0x000000adafaf7220 */ /* 0x000fe20000410000 */
        /* <DEDUP_REMOVED lines=19> */
.L_x_7317:
[----:B------:R-:W0:Y:S02]  /*6620*/  @P1 LDC.64 R112, c[0x0][0x478] ;  /* 0x00011e00ff701b82 */ /* 0x000e240000000a00 */
[----:B0-----:R-:W-:-:S05]  /*6630*/  @P1 IMAD.WIDE.U32 R112, R0, 0x20, R112 ;  /* 0x0000002000701825 */ /* 0x001fca00078e0070 */
[----:B------:R-:W-:Y:S04]  /*6640*/  @P1 STG.E.128 desc[UR6][R112.64], R96 ;  /* 0x0000006070001986 */ /* 0x000fe8000c101d06 */
[----:B------:R0:W-:Y:S02]  /*6650*/  @P1 STG.E.128 desc[UR6][R112.64+0x10], R92 ;  /* 0x0000105c70001986 */ /* 0x0001e4000c101d06 */
[----:B0-----:R-:W-:-:S05]  /*6660*/  HFMA2 R112, -RZ, RZ, 0, 9.5367431640625e-07 ;  /* 0x00000010ff707431 */ /* 0x001fca00000001ff */
[----:B------:R-:W-:-:S05]  /*6670*/  IMAD.WIDE.U32 R112, R0, R112, UR18 ;  /* 0x0000001200707e25 */ /* 0x000fca000f8e0070 */
[----:B------:R1:W-:Y:S01]  /*6680*/  STG.E.128 desc[UR6][R112.64], R100 ;  /* 0x0000006470007986 */ /* 0x0003e2000c101d06 */
[----:B------:R-:W-:Y:S05]  /*6690*/  BRA `(.L_x_7318) ;  /* 0x0000003000407947 */ /* 0x000fea0003800000 */
.L_x_7307:
[----:B-1----:R-:W-:-:S05]  /*66a0*/  MOV R100, 0x10 ;  /* 0x0000001000647802 */ /* 0x002fca0000000f00 */
[----:B------:R-:W-:-:S06]  /*66b0*/  IMAD.WIDE.U32 R100, R178, R100, UR16 ;  /* 0x00000010b2647e25 */ /* 0x000fcc000f8e0064 */
[----:B------:R-:W5:Y:S01]  /*66c0*/  LDG.E.128 R100, desc[UR6][R100.64] ;  /* 0x0000000664647981 */ /* 0x000f62000c1e1d00 */
[----:B------:R-:W-:-:S04]  /*66d0*/  UISETP.NE.U32.AND UP0, UPT, UR14, URZ, UPT ;  /* 0x000000ff0e00728c */ /* 0x000fc8000bf05070 */
[----:B------:R-:W-:-:S09]  /*66e0*/  UISETP.NE.AND.EX UP0, UPT, UR15, URZ, UPT, UP0 ;  /* 0x000000ff0f00728c */ /* 0x000fd2000bf05300 */
[----:B------:R-:W-:Y:S05]  /*66f0*/  BRA.U UP0, `(.L_x_7319) ;  /* 0x0000000500247547 */ /* 0x000fea000b800000 */
        /* <DEDUP_REMOVED lines=15> */
[----:B------:R-:W-:Y:S01]  /*67f0*/  FFMA.FTZ R144, R175, R145, R58 ;  /* 0x00000091af907223 */ /* 0x000fe2000001003a */
[----:B------:R-:W-:Y:S01]  /*6800*/  SHF.L.U32 R105, R35, 0x10, RZ ;  /* 0x0000001023697819 */ /* 0x000fe200000006ff */
[----:B------:R-:W-:Y:S01]  /*6810*/  FFMA.FTZ R223, R223, R127, R128 ;  /* 0x0000007fdfdf7223 */ /* 0x000fe20000010080 */
[----:B------:R-:W-:Y:S01]  /*6820*/  PRMT R109, R103, 0x7632, R109 ;  /* 0x00007632676d7816 */ /* 0x000fe2000000006d */
[----:B------:R-:W-:Y:S01]  /*6830*/  FMUL.FTZ R144, R144, R173 ;  /* 0x000000ad90907220 */ /* 0x000fe20000410000 */
[C---:B------:R-:W-:Y:S01]  /*6840*/  FFMA.FTZ R103, R175.reuse, R110, R59 ;  /* 0x0000006eaf677223 */ /* 0x040fe2000001003b */
        /* <DEDUP_REMOVED lines=8> */
[----:B------:R-:W-:Y:S01]  /*68d0*/  PRMT R110, R102, 0x7632, R110 ;  /* 0x00007632666e7816 */ /* 0x000fe2000000006e */
[----:B------:R-:W-:Y:S01]  /*68e0*/  FMUL.FTZ R105, R103, R105 ;  /* 0x0000006967697220 */ /* 0x000fe20000410000 */
[----:B------:R-:W-:Y:S01]  /*68f0*/  FFMA.FTZ R129, R175, R106, R57 ;  /* 0x0000006aaf817223 */ /* 0x000fe20000010039 */
[----:B------:R-:W-:Y:S01]  /*6900*/  FMUL.FTZ R103, R109, R103 ;  /* 0x000000676d677220 */ /* 0x000fe20000410000 */
[----:B------:R-:W-:Y:S01]  /*6910*/  FADD.FTZ R220, R220, -R223 ;  /* 0x800000dfdcdc7221 */ /* 0x000fe20000010000 */
[----:B------:R-:W-:Y:S01]  /*6920*/  SHF.L.U32 R109, R34, 0x10, RZ ;  /* 0x00000010226d7819 */ /* 0x000fe200000006ff */
[----:B------:R-:W-:Y:S01]  /*6930*/  FMUL.FTZ R106, R107, R145 ;  /* 0x000000916b6a7220 */ /* 0x000fe20000410000 */
[----:B------:R-:W-:Y:S01]  /*6940*/  SHF.L.U32 R110, R110, 0x10, RZ ;  /* 0x000000106e6e7819 */ /* 0x000fe200000006ff */
[----:B------:R-:W-:Y:S01]  /*6950*/  FMUL.FTZ R129, R129, R173 ;  /* 0x000000ad81817220 */ /* 0x000fe20000410000 */
[----:B------:R-:W-:Y:S01]  /*6960*/  SHF.L.U32 R145, R3, 0x10, RZ ;  /* 0x0000001003917819 */ /* 0x000fe200000006ff */
[----:B------:R-:W-:Y:S01]  /*6970*/  FFMA.FTZ R219, R175, R220, R54 ;  /* 0x000000dcafdb7223 */ /* 0x000fe20000010036 */
[----:B------:R-:W-:Y:S01]  /*6980*/  FMUL.FTZ R102, R109, R107 ;  /* 0x0000006b6d667220 */ /* 0x000fe20000410000 */
[----:B------:R-:W-:Y:S01]  /*6990*/  FMUL.FTZ R107, R129, R110 ;  /* 0x0000006e816b7220 */ /* 0x000fe20000410000 */
[----:B------:R-:W-:Y:S01]  /*69a0*/  SHF.L.U32 R110, R101, 0x10, RZ ;  /* 0x00000010656e7819 */ /* 0x000fe200000006ff */
[----:B------:R-:W-:Y:S01]  /*69b0*/  FMUL.FTZ R145, R145, R129 ;  /* 0x0000008191917220 */ /* 0x000fe20000410000 */
        /* <DEDUP_REMOVED lines=9> */
[----:B------:R-:W-:Y:S01]  /*6a50*/  FFMA.FTZ R221, R175, R221, R52 ;  /* 0x000000ddafdd7223 */ /* 0x000fe20000010034 */
[----:B------:R-:W-:Y:S01]  /*6a60*/  FMUL.FTZ R109, R129, R101 ;  /* 0x00000065816d7220 */ /* 0x000fe20000410000 */
[----:B------:R-:W-:Y:S01]  /*6a70*/  FFMA.FTZ R224, R175, R224, R53 ;  /* 0x000000e0afe07223 */ /* 0x000fe20000010035 */
[----:B------:R-:W-:Y:S01]  /*6a80*/  FMUL.FTZ R101, R110, R129 ;  /* 0x000000816e657220 */ /* 0x000fe20000410000 */
[----:B------:R-:W-:-:S02]  /*6a90*/  PRMT R129, R100, 0x7632, R129 ;  /* 0x0000763264817816 */ /* 0x000fc40000000081 */
        /* <DEDUP_REMOVED lines=13> */
[----:B------:R-:W-:Y:S01]  /*6b70*/  F2FP.BF16.F32.PACK_AB R100, R220, R100 ;  /* 0x00000064dc64723e */ /* 0x000fe200000010ff */
[----:B------:R-:W-:Y:S06]  /*6b80*/  BRA `(.L_x_7320) ;  /* 0x0000000400207947 */ /* 0x000fec0003800000 */
.L_x_7319:
[-CC-:B------:R-:W-:Y:S01]  /*6b90*/  FFMA.FTZ R94, R145, R127.reuse, R128.reuse ;  /* 0x0000007f915e7223 */ /* 0x180fe20000010080 */
[-CC-:B------:R-:W-:Y:S01]  /*6ba0*/  FFMA.FTZ R109, R109, R127.reuse, R128.reuse ;  /* 0x0000007f6d6d7223 */ /* 0x180fe20000010080 */
[-CC-:B------:R-:W-:Y:S01]  /*6bb0*/  FFMA.FTZ R99, R222, R127.reuse, R128.reuse ;  /* 0x0000007fde637223 */ /* 0x180fe20000010080 */
[-C--:B------:R-:W-:Y:S01]  /*6bc0*/  FFMA.FTZ R93, R110, R127.reuse, R128 ;  /* 0x0000007f6e5d7223 */ /* 0x080fe20000010080 */
[----:B------:R-:W-:Y:S01]  /*6bd0*/  FADD.FTZ R94, R129, -R94 ;  /* 0x8000005e815e7221 */ /* 0x000fe20000010000 */
[----:B------:R-:W-:Y:S01]  /*6be0*/  FADD.FTZ R109, R105, -R109 ;  /* 0x8000006d696d7221 */ /* 0x000fe20000010000 */
[-CC-:B------:R-:W-:Y:S01]  /*6bf0*/  FFMA.FTZ R97, R224, R127.reuse, R128.reuse ;  /* 0x0000007fe0617223 */ /* 0x180fe20000010080 */
[----:B------:R-:W-:Y:S01]  /*6c00*/  FFMA.FTZ R96, R104, R127, R128 ;  /* 0x0000007f68607223 */ /* 0x000fe20000010080 */
[C---:B-----5:R-:W-:Y:S01]  /*6c10*/  FFMA.FTZ R94, R175.reuse, R94, R58 ;  /* 0x0000005eaf5e7223 */ /* 0x060fe2000001003a */
[----:B------:R-:W-:Y:S01]  /*6c20*/  FFMA.FTZ R95, R175, R109, R59 ;  /* 0x0000006daf5f7223 */ /* 0x000fe2000001003b */
[----:B------:R-:W-:Y:S01]  /*6c30*/  FADD.FTZ R99, R107, -R99 ;  /* 0x800000636b637221 */ /* 0x000fe20000010000 */
[----:B------:R-:W-:Y:S01]  /*6c40*/  FADD.FTZ R93, R106, -R93 ;  /* 0x8000005d6a5d7221 */ /* 0x000fe20000010000 */
[C---:B------:R-:W-:Y:S01]  /*6c50*/  PRMT R107, R103.reuse, 0x7632, R107 ;  /* 0x00007632676b7816 */ /* 0x040fe2000000006b */
        /* <DEDUP_REMOVED lines=11> */
[----:B------:R-:W-:Y:S01]  /*6d10*/  FFMA.FTZ R92, R175, R92, R56 ;  /* 0x0000005caf5c7223 */ /* 0x000fe20000010038 */
[----:B------:R-:W-:Y:S01]  /*6d20*/  SHF.L.U32 R110, R34, 0x10, RZ ;  /* 0x00000010226e7819 */ /* 0x000fe200000006ff */
[----:B------:R-:W-:Y:S01]  /*6d30*/  FFMA.FTZ R98, R223, R127, R128 ;  /* 0x0000007fdf627223 */ /* 0x000fe20000010080 */
[----:B------:R-:W-:Y:S01]  /*6d40*/  FMUL.FTZ R105, R105, R107 ;  /* 0x0000006b69697220 */ /* 0x000fe20000410000 */
[----:B------:R-:W-:Y:S01]  /*6d50*/  F2FP.BF16.F32.PACK_AB R103, R106, R103 ;  /* 0x000000676a67723e */ /* 0x000fe200000010ff */
[----:B------:R-:W-:Y:S01]  /*6d60*/  FMUL.FTZ R107, R92, R173 ;  /* 0x000000ad5c6b7220 */ /* 0x000fe20000410000 */
[----:B------:R-:W-:Y:S01]  /*6d70*/  SHF.L.U32 R106, R102, 0x10, RZ ;  /* 0x00000010666a7819 */ /* 0x000fe200000006ff */
[----:B------:R-:W-:Y:S01]  /*6d80*/  FFMA.FTZ R93, R175, R93, R57 ;  /* 0x0000005daf5d7223 */ /* 0x000fe20000010039 */
[----:B------:R-:W-:Y:S01]  /*6d90*/  FADD.FTZ R98, R220, -R98 ;  /* 0x80000062dc627221 */ /* 0x000fe20000010000 */
[----:B------:R-:W-:Y:S01]  /*6da0*/  FMUL.FTZ R110, R110, R107 ;  /* 0x0000006b6e6e7220 */ /* 0x000fe20000410000 */
[----:B------:R-:W-:Y:S01]  /*6db0*/  FMUL.FTZ R104, R108, R104 ;  /* 0x000000686c687220 */ /* 0x000fe20000410000 */
[----:B------:R-:W-:Y:S01]  /*6dc0*/  FMUL.FTZ R106, R107, R106 ;  /* 0x0000006a6b6a7220 */ /* 0x000fe20000410000 */
[----:B------:R-:W-:Y:S01]  /*6dd0*/  PRMT R107, R102, 0x7632, R107 ;  /* 0x00007632666b7816 */ /* 0x000fe2000000006b */
[----:B------:R-:W-:Y:S01]  /*6de0*/  FMUL.FTZ R108, R93, R173 ;  /* 0x000000ad5d6c7220 */ /* 0x000fe20000410000 */
[----:B------:R-:W-:Y:S01]  /*6df0*/  SHF.L.U32 R102, R3, 0x10, RZ ;  /* 0x0000001003667819 */ /* 0x000fe200000006ff */
[----:B------:R-:W-:Y:S01]  /*6e00*/  FFMA.FTZ R98, R175, R98, R54 ;  /* 0x00000062af627223 */ /* 0x000fe20000010036 */
[----:B------:R-:W-:Y:S01]  /*6e10*/  SHF.L.U32 R107, R107, 0x10, RZ ;  /* 0x000000106b6b7819 */ /* 0x000fe200000006ff */
[----:B------:R-:W-:Y:S01]  /*6e20*/  FFMA.FTZ R99, R175, R99, R55 ;  /* 0x00000063af637223 */ /* 0x000fe20000010037 */
        /* <DEDUP_REMOVED lines=11> */
[C---:B------:R-:W-:Y:S01]  /*6ee0*/  FFMA.FTZ R96, R175.reuse, R96, R52 ;  /* 0x00000060af607223 */ /* 0x040fe20000010034 */
[----:B------:R-:W-:Y:S01]  /*6ef0*/  SHF.L.U32 R101, R4, 0x10, RZ ;  /* 0x0000001004657819 */ /* 0x000fe200000006ff */
[----:B------:R-:W-:Y:S01]  /*6f00*/  FFMA.FTZ R97, R175, R97, R53 ;  /* 0x00000061af617223 */ /* 0x000fe20000010035 */
[----:B------:R-:W-:-:S02]  /*6f10*/  SHF.L.U32 R109, R109, 0x10, RZ ;  /* 0x000000106d6d7819 */ /* 0x000fc400000006ff */
[----:B------:R-:W-:Y:S01]  /*6f20*/  SHF.L.U32 R110, R100, 0x10, RZ ;  /* 0x00000010646e7819 */ /* 0x000fe200000006ff */
[----:B------:R-:W-:Y:S01]  /*6f30*/  FMUL.FTZ R101, R101, R144 ;  /* 0x0000009065657220 */ /* 0x000fe20000410000 */
[----:B------:R-:W-:Y:S01]  /*6f40*/  FMUL.FTZ R145, R97, R173 ;  /* 0x000000ad61917220 */ /* 0x000fe20000410000 */
[----:B------:R-:W-:Y:S01]  /*6f50*/  FMUL.FTZ R109, R144, R109 ;  /* 0x0000006d906d7220 */ /* 0x000fe20000410000 */
[----:B------:R-:W-:Y:S02]  /*6f60*/  SHF.L.U32 R144, R32, 0x10, RZ ;  /* 0x0000001020907819 */ /* 0x000fe400000006ff */
[----:B------:R-:W-:Y:S01]  /*6f70*/  F2FP.BF16.F32.PACK_AB R101, R101, R129 ;  /* 0x000000816565723e */ /* 0x000fe200000010ff */
[----:B------:R-:W-:-:S04]  /*6f80*/  FMUL.FTZ R129, R96, R173 ;  /* 0x000000ad60817220 */ /* 0x000fc80000410000 */
[----:B------:R-:W-:Y:S01]  /*6f90*/  FMUL.FTZ R110, R129, R110 ;  /* 0x0000006e816e7220 */ /* 0x000fe20000410000 */
[----:B------:R-:W-:Y:S01]  /*6fa0*/  FMUL.FTZ R144, R144, R129 ;  /* 0x0000008190907220 */ /* 0x000fe20000410000 */
[----:B------:R-:W-:Y:S02]  /*6fb0*/  PRMT R129, R100, 0x7632, R129 ;  /* 0x0000763264817816 */ /* 0x000fe40000000081 */
[----:B------:R-:W-:Y:S02]  /*6fc0*/  SHF.L.U32 R100, R5, 0x10, RZ ;  /* 0x0000001005647819 */ /* 0x000fe400000006ff */
[----:B------:R-:W-:-:S03]  /*6fd0*/  SHF.L.U32 R129, R129, 0x10, RZ ;  /* 0x0000001081817819 */ /* 0x000fc600000006ff */
[----:B------:R-:W-:Y:S02]  /*6fe0*/  FMUL.FTZ R100, R100, R145 ;  /* 0x0000009164647220 */ /* 0x000fe40000410000 */
[----:B------:R-:W-:-:S03]  /*6ff0*/  FMUL.FTZ R129, R145, R129 ;  /* 0x0000008191817220 */ /* 0x000fc60000410000 */
[----:B------:R-:W-:-:S07]  /*7000*/  F2FP.BF16.F32.PACK_AB R100, R100, R144 ;  /* 0x000000906464723e */ /* 0x000fce00000010ff */
.L_x_7320:
[----:B------:R-:W-:-:S04]  /*7010*/  ISETP.NE.U32.AND P1, PT, RZ, UR14, PT ;  /* 0x0000000eff007c0c */ /* 0x000fc8000bf25070 */
[----:B------:R-:W-:-:S13]  /*7020*/  ISETP.NE.AND.EX P1, PT, RZ, UR15, PT, P1 ;  /* 0x0000000fff007c0c */ /* 0x000fda000bf25310 */
        /* <DEDUP_REMOVED lines=18> */
[-C--:B------:R-:W-:Y:S01]  /*7150*/  FFMA.FTZ R96, R148, R127.reuse, R128 ;  /* 0x0000007f94607223 */ /* 0x080fe20000010080 */
[C---:B------:R-:W-:Y:S01]  /*7160*/  FFMA.FTZ R94, R175.reuse, R94, R66 ;  /* 0x0000005eaf5e7223 */ /* 0x040fe20000010042 */
[----:B------:R-:W-:Y:S01]  /*7170*/  FFMA.FTZ R95, R175, R214, R67 ;  /* 0x000000d6af5f7223 */ /* 0x000fe20000010043 */
        /* <DEDUP_REMOVED lines=8> */
[----:B------:R-:W-:Y:S01]  /*7200*/  FMUL.FTZ R103, R103, R148 ;  /* 0x0000009467677220 */ /* 0x000fe20000410000 */
[----:B------:R-:W-:Y:S01]  /*7210*/  FMUL.FTZ R144, R144, R149 ;  /* 0x0000009590907220 */ /* 0x000fe20000410000 */
[----:B------:R-:W-:Y:S01]  /*7220*/  SHF.L.U32 R145, R145, 0x10, RZ ;  /* 0x0000001091917819 */ /* 0x000fe200000006ff */
[----:B------:R-:W-:Y:S01]  /*7230*/  FFMA.FTZ R92, R175, R92, R64 ;  /* 0x0000005caf5c7223 */ /* 0x000fe20000010040 */
        /* <DEDUP_REMOVED lines=8> */
[----:B------:R-:W-:Y:S01]  /*72c0*/  FFMA.FTZ R93, R175, R93, R65 ;  /* 0x0000005daf5d7223 */ /* 0x000fe20000010041 */
[----:B------:R-:W-:Y:S01]  /*72d0*/  PRMT R151, R102, 0x7632, R151 ;  /* 0x0000763266977816 */ /* 0x000fe20000000097 */
[----:B------:R-:W-:Y:S01]  /*72e0*/  FADD.FTZ R98, R153, -R98 ;  /* 0x8000006299627221 */ /* 0x000fe20000010000 */
[----:B------:R-:W-:Y:S01]  /*72f0*/  FMUL.FTZ R148, R145, R148 ;  /* 0x0000009491947220 */ /* 0x000fe20000410000 */
[----:B------:R-:W-:Y:S01]  /*7300*/  FMUL.FTZ R144, R144, R145 ;  /* 0x0000009190907220 */ /* 0x000fe20000410000 */
[----:B------:R-:W-:Y:S01]  /*7310*/  SHF.L.U32 R151, R151, 0x10, RZ ;  /* 0x0000001097977819 */ /* 0x000fe200000006ff */
[----:B------:R-:W-:Y:S01]  /*7320*/  FMUL.FTZ R145, R93, R173 ;  /* 0x000000ad5d917220 */ /* 0x000fe20000410000 */
[----:B------:R-:W-:Y:S01]  /*7330*/  SHF.L.U32 R102, R7, 0x10, RZ ;  /* 0x0000001007667819 */ /* 0x000fe200000006ff */
[----:B------:R-:W-:Y:S01]  /*7340*/  FFMA.FTZ R98, R175, R98, R62 ;  /* 0x00000062af627223 */ /* 0x000fe2000001003e */
[----:B------:R-:W-:Y:S01]  /*7350*/  FADD.FTZ R96, R152, -R96 ;  /* 0x8000006098607221 */ /* 0x000fe20000010000 */
[----:B------:R-:W-:Y:S01]  /*7360*/  FMUL.FTZ R151, R145, R151 ;  /* 0x0000009791977220 */ /* 0x000fe20000410000 */
[----:B------:R-:W-:Y:S01]  /*7370*/  FADD.FTZ R99, R216, -R99 ;  /* 0x80000063d8637221 */ /* 0x000fe20000010000 */
[----:B------:R-:W-:Y:S01]  /*7380*/  FMUL.FTZ R102, R102, R145 ;  /* 0x0000009166667220 */ /* 0x000fe20000410000 */
[----:B------:R-:W-:Y:S01]  /*7390*/  SHF.L.U32 R152, R101, 0x10, RZ ;  /* 0x0000001065987819 */ /* 0x000fe200000006ff */
[----:B------:R-:W-:Y:S01]  /*73a0*/  FMUL.FTZ R153, R98, R173 ;  /* 0x000000ad62997220 */ /* 0x000fe20000410000 */
[----:B------:R-:W-:Y:S01]  /*73b0*/  SHF.L.U32 R145, R37, 0x10, RZ ;  /* 0x0000001025917819 */ /* 0x000fe200000006ff */
[C---:B------:R-:W-:Y:S01]  /*73c0*/  FFMA.FTZ R99, R175.reuse, R99, R63 ;  /* 0x00000063af637223 */ /* 0x040fe2000001003f */
[----:B------:R-:W-:Y:S01]  /*73d0*/  FFMA.FTZ R96, R175, R96, R60 ;  /* 0x00000060af607223 */ /* 0x000fe2000001003c */
[----:B------:R-:W-:Y:S01]  /*73e0*/  FMUL.FTZ R152, R153, R152 ;  /* 0x0000009899987220 */ /* 0x000fe20000410000 */
[----:B------:R-:W-:Y:S01]  /*73f0*/  FADD.FTZ R97, R215, -R97 ;  /* 0x80000061d7617221 */ /* 0x000fe20000010000 */
[----:B------:R-:W-:Y:S01]  /*7400*/  FMUL.FTZ R145, R145, R153 ;  /* 0x0000009991917220 */ /* 0x000fe20000410000 */
[----:B------:R-:W-:Y:S01]  /*7410*/  PRMT R153, R101, 0x7632, R153 ;  /* 0x0000763265997816 */ /* 0x000fe20000000099 */
[----:B------:R-:W-:Y:S01]  /*7420*/  FMUL.FTZ R154, R99, R173 ;  /* 0x000000ad639a7220 */ /* 0x000fe20000410000 */
[----:B------:R-:W-:Y:S01]  /*7430*/  SHF.L.U32 R101, R8, 0x10, RZ ;  /* 0x0000001008657819 */ /* 0x000fe200000006ff */
[----:B------:R-:W-:Y:S01]  /*7440*/  FFMA.FTZ R97, R175, R97, R61 ;  /* 0x00000061af617223 */ /* 0x000fe2000001003d */
[----:B------:R-:W-:-:S02]  /*7450*/  SHF.L.U32 R153, R153, 0x10, RZ ;  /* 0x0000001099997819 */ /* 0x000fc400000006ff */
[----:B------:R-:W-:Y:S01]  /*7460*/  F2FP.BF16.F32.PACK_AB R102, R102, R144 ;  /* 0x000000906666723e */ /* 0x000fe200000010ff */
[----:B------:R-:W-:Y:S01]  /*7470*/  FMUL.FTZ R101, R101, R154 ;  /* 0x0000009a65657220 */ /* 0x000fe20000410000 */
[----:B------:R-:W-:Y:S01]  /*7480*/  SHF.L.U32 R144, R36, 0x10, RZ ;  /* 0x0000001024907819 */ /* 0x000fe200000006ff */
[----:B------:R-:W-:Y:S01]  /*7490*/  FMUL.FTZ R153, R154, R153 ;  /* 0x000000999a997220 */ /* 0x000fe20000410000 */
[----:B------:R-:W-:Y:S02]  /*74a0*/  SHF.L.U32 R154, R100, 0x10, RZ ;  /* 0x00000010649a7819 */ /* 0x000fe400000006ff */
[----:B------:R-:W-:Y:S01]  /*74b0*/  F2FP.BF16.F32.PACK_AB R101, R101, R145 ;  /* 0x000000916565723e */ /* 0x000fe200000010ff */
[----:B------:R-:W-:Y:S01]  /*74c0*/  FMUL.FTZ R145, R96, R173 ;  /* 0x000000ad60917220 */ /* 0x000fe20000410000 */
[----:B------:R-:W-:Y:S02]  /*74d0*/  PRMT R155, R100, 0x7632, R155 ;  /* 0x00007632649b7816 */ /* 0x000fe4000000009b */
[----:B------:R-:W-:Y:S01]  /*74e0*/  SHF.L.U32 R100, R9, 0x10, RZ ;  /* 0x0000001009647819 */ /* 0x000fe200000006ff */
[----:B------:R-:W-:Y:S01]  /*74f0*/  FMUL.FTZ R154, R145, R154 ;  /* 0x0000009a919a7220 */ /* 0x000fe20000410000 */
[----:B------:R-:W-:Y:S01]  /*7500*/  FMUL.FTZ R144, R144, R145 ;  /* 0x0000009190907220 */ /* 0x000fe20000410000 */
[----:B------:R-:W-:Y:S01]  /*7510*/  FMUL.FTZ R145, R97, R173 ;  /* 0x000000ad61917220 */ /* 0x000fe20000410000 */
[----:B------:R-:W-:-:S03]  /*7520*/  SHF.L.U32 R155, R155, 0x10, RZ ;  /* 0x000000109b9b7819 */ /* 0x000fc600000006ff */
[----:B------:R-:W-:Y:S02]  /*7530*/  FMUL.FTZ R100, R100, R145 ;  /* 0x0000009164647220 */ /* 0x000fe40000410000 */
[----:B------:R-:W-:-:S03]  /*7540*/  FMUL.FTZ R155, R145, R155 ;  /* 0x0000009b919b7220 */ /* 0x000fc60000410000 */
[----:B------:R-:W-:Y:S01]  /*7550*/  F2FP.BF16.F32.PACK_AB R100, R100, R144 ;  /* 0x000000906464723e */ /* 0x000fe200000010ff */
[----:B------:R-:W-:Y:S06]  /*7560*/  BRA `(.L_x_7322) ;  /* 0x0000000400207947 */ /* 0x000fec0003800000 */
.L_x_7321:
[-CC-:B------:R-:W-:Y:S01]  /*7570*/  FFMA.FTZ R155, R155, R127.reuse, R128.reuse ;  /* 0x0000007f9b9b7223 */ /* 0x180fe20000010080 */
[-CC-:B------:R-:W-:Y:S01]  /*7580*/  FFMA.FTZ R150, R150, R127.reuse, R128.reuse ;  /* 0x0000007f96967223 */ /* 0x180fe20000010080 */
[-CC-:B------:R-:W-:Y:S01]  /*7590*/  FFMA.FTZ R214, R214, R127.reuse, R128.reuse ;  /* 0x0000007fd6d67223 */ /* 0x180fe20000010080 */
[-CC-:B------:R-:W-:Y:S01]  /*75a0*/  FFMA.FTZ R149, R149, R127.reuse, R128.reuse ;  /* 0x0000007f95957223 */ /* 0x180fe20000010080 */
[----:B------:R-:W-:Y:S01]  /*75b0*/  FADD.FTZ R155, R212, -R155 ;  /* 0x8000009bd49b7221 */ /* 0x000fe20000010000 */
[----:B------:R-:W-:Y:S01]  /*75c0*/  FFMA.FTZ R154, R154, R127, R128 ;  /* 0x0000007f9a9a7223 */ /* 0x000fe20000010080 */
[----:B------:R-:W-:Y:S01]  /*75d0*/  FADD.FTZ R153, R153, -R150 ;  /* 0x8000009699997221 */ /* 0x000fe20000010000 */
[----:B------:R-:W-:Y:S01]  /*75e0*/  FADD.FTZ R218, R218, -R214 ;  /* 0x800000d6dada7221 */ /* 0x000fe20000010000 */
[----:B------:R-:W-:Y:S01]  /*75f0*/  FFMA.FTZ R145, R175, R155, R66 ;  /* 0x0000009baf917223 */ /* 0x000fe20000010042 */
[-CC-:B------:R-:W-:Y:S01]  /*7600*/  FFMA.FTZ R144, R148, R127.reuse, R128.reuse ;  /* 0x0000007f94907223 */ /* 0x180fe20000010080 */
[----:B-----5:R-:W-:Y:S01]  /*7610*/  SHF.L.U32 R150, R103, 0x10, RZ ;  /* 0x0000001067967819 */ /* 0x020fe200000006ff */
[--C-:B------:R-:W-:Y:S01]  /*7620*/  FADD.FTZ R215, R215, -R149.reuse ;  /* 0x80000095d7d77221 */ /* 0x100fe20000010000 */
[----:B------:R-:W-:Y:S01]  /*7630*/  FFMA.FTZ R151, R151, R127, R128 ;  /* 0x0000007f97977223 */ /* 0x000fe20000010080 */
[----:B------:R-:W-:Y:S01]  /*7640*/  FMUL.FTZ R145, R145, R173 ;  /* 0x000000ad91917220 */ /* 0x000fe20000410000 */
[----:B------:R-:W-:Y:S01]  /*7650*/  SHF.L.U32 R148, R39, 0x10, RZ ;  /* 0x0000001027947819 */ /* 0x000fe200000006ff */
[----:B------:R-:W-:Y:S01]  /*7660*/  FADD.FTZ R211, R211, -R154 ;  /* 0x8000009ad3d37221 */ /* 0x000fe20000010000 */
[----:B------:R-:W-:Y:S01]  /*7670*/  PRMT R149, R103, 0x7632, R149 ;  /* 0x0000763267957816 */ /* 0x000fe20000000095 */
[----:B------:R-:W-:Y:S01]  /*7680*/  FFMA.FTZ R103, R175, R218, R67 ;  /* 0x000000daaf677223 */ /* 0x000fe20000010043 */
[----:B------:R-:W-:Y:S01]  /*7690*/  FFMA.FTZ R213, R213, R127, R128 ;  /* 0x0000007fd5d57223 */ /* 0x000fe20000010080 */
[----:B------:R-:W-:Y:S01]  /*76a0*/  FADD.FTZ R216, R216, -R151 ;  /* 0x80000097d8d87221 */ /* 0x000fe20000010000 */
[----:B------:R-:W-:Y:S01]  /*76b0*/  FMUL.FTZ R150, R145, R150 ;  /* 0x0000009691967220 */ /* 0x000fe20000410000 */
[----:B------:R-:W-:Y:S01]  /*76c0*/  FMUL.FTZ R145, R148, R145 ;  /* 0x0000009194917220 */ /* 0x000fe20000410000 */
[----:B------:R-:W-:Y:S01]  /*76d0*/  SHF.L.U32 R149, R149, 0x10, RZ ;  /* 0x0000001095957819 */ /* 0x000fe200000006ff */
[----:B------:R-:W-:Y:S01]  /*76e0*/  FFMA.FTZ R151, R175, R211, R64 ;  /* 0x000000d3af977223 */ /* 0x000fe20000010040 */
[-C--:B------:R-:W-:Y:S01]  /*76f0*/  FMUL.FTZ R103, R103, R173.reuse ;  /* 0x000000ad67677220 */ /* 0x080fe20000410000 */
[----:B------:R-:W-:Y:S01]  /*7700*/  SHF.L.U32 R148, R6, 0x10, RZ ;  /* 0x0000001006947819 */ /* 0x000fe200000006ff */
[----:B------:R-:W-:Y:S01]  /*7710*/  FADD.FTZ R144, R152, -R144 ;  /* 0x8000009098907221 */ /* 0x000fe20000010000 */
[----:B------:R-:W-:Y:S01]  /*7720*/  FADD.FTZ R217, R217, -R213 ;  /* 0x800000d5d9d97221 */ /* 0x000fe20000010000 */
[----:B------:R-:W-:Y:S01]  /*7730*/  SHF.L.U32 R152, R38, 0x10, RZ ;  /* 0x0000001026987819 */ /* 0x000fe200000006ff */
[----:B------:R-:W-:Y:S01]  /*7740*/  FMUL.FTZ R151, R151, R173 ;  /* 0x000000ad97977220 */ /* 0x000fe20000410000 */
[----:B------:R-:W-:Y:S01]  /*7750*/  FMUL.FTZ R149, R103, R149 ;  /* 0x0000009567957220 */ /* 0x000fe20000410000 */
[----:B------:R-:W-:Y:S01]  /*7760*/  PRMT R154, R102, 0x7632, R154 ;  /* 0x00007632669a7816 */ /* 0x000fe2000000009a */
[----:B------:R-:W-:Y:S01]  /*7770*/  FMUL.FTZ R103, R148, R103 ;  /* 0x0000006794677220 */ /* 0x000fe20000410000 */
[C---:B------:R-:W-:Y:S01]  /*7780*/  FFMA.FTZ R217, R175.reuse, R217, R65 ;  /* 0x000000d9afd97223 */ /* 0x040fe20000010041 */
[----:B------:R-:W-:Y:S01]  /*7790*/  SHF.L.U32 R148, R102, 0x10, RZ ;  /* 0x0000001066947819 */ /* 0x000fe200000006ff */
[----:B------:R-:W-:Y:S01]  /*77a0*/  FMUL.FTZ R102, R152, R151 ;  /* 0x0000009798667220 */ /* 0x000fe20000410000 */
[----:B------:R-:W-:Y:S01]  /*77b0*/  FFMA.FTZ R153, R175, R153, R62 ;  /* 0x00000099af997223 */ /* 0x000fe2000001003e */
[----:B------:R-:W-:Y:S01]  /*77c0*/  SHF.L.U32 R154, R154, 0x10, RZ ;  /* 0x000000109a9a7819 */ /* 0x000fe200000006ff */
[-C--:B------:R-:W-:Y:S01]  /*77d0*/  FMUL.FTZ R217, R217, R173.reuse ;  /* 0x000000add9d97220 */ /* 0x080fe20000410000 */
[----:B------:R-:W-:Y:S01]  /*77e0*/  SHF.L.U32 R152, R101, 0x10, RZ ;  /* 0x0000001065987819 */ /* 0x000fe200000006ff */
[----:B------:R-:W-:Y:S01]  /*77f0*/  FFMA.FTZ R216, R175, R216, R63 ;  /* 0x000000d8afd87223 */ /* 0x000fe2000001003f */
[----:B------:R-:W-:Y:S01]  /*7800*/  PRMT R101, R101, 0x7632, R101 ;  /* 0x0000763265657816 */ /* 0x000fe20000000065 */
[-C--:B------:R-:W-:Y:S01]  /*7810*/  FMUL.FTZ R211, R153, R173.reuse ;  /* 0x000000ad99d37220 */ /* 0x080fe20000410000 */
        /* <DEDUP_REMOVED lines=8> */
[C---:B------:R-:W-:Y:S01]  /*78a0*/  FFMA.FTZ R144, R175.reuse, R144, R60 ;  /* 0x00000090af907223 */ /* 0x040fe2000001003c */
[----:B------:R-:W-:Y:S01]  /*78b0*/  FMUL.FTZ R153, R216, R101 ;  /* 0x00000065d8997220 */ /* 0x000fe20000410000 */
[----:B------:R-:W-:Y:S01]  /*78c0*/  FMUL.FTZ R101, R154, R216 ;  /* 0x000000d89a657220 */ /* 0x000fe20000410000 */
[----:B------:R-:W-:Y:S01]  /*78d0*/  FFMA.FTZ R212, R175, R215, R61 ;  /* 0x000000d7afd47223 */ /* 0x000fe2000001003d */
        /* <DEDUP_REMOVED lines=17> */
.L_x_7322:
        /* <DEDUP_REMOVED lines=36> */
[----:B------:R-:W-:Y:S01]  /*7c30*/  FMUL.FTZ R157, R157, R145 ;  /* 0x000000919d9d7220 */ /* 0x000fe20000410000 */
[----:B------:R-:W-:Y:S01]  /*7c40*/  SHF.L.U32 R156, R102, 0x10, RZ ;  /* 0x00000010669c7819 */ /* 0x000fe200000006ff */
[----:B------:R-:W-:Y:S01]  /*7c50*/  FMUL.FTZ R145, R92, R173 ;  /* 0x000000ad5c917220 */ /* 0x000fe20000410000 */
[----:B------:R-:W-:Y:S01]  /*7c60*/  SHF.L.U32 R144, R42, 0x10, RZ ;  /* 0x000000102a907819 */ /* 0x000fe200000006ff */
[----:B------:R-:W-:Y:S01]  /*7c70*/  FFMA.FTZ R93, R175, R93, R73 ;  /* 0x0000005daf5d7223 */ /* 0x000fe20000010049 */
[----:B------:R-:W-:Y:S01]  /*7c80*/  PRMT R178, R102, 0x7632, R178 ;  /* 0x0000763266b27816 */ /* 0x000fe200000000b2 */
[----:B------:R-:W-:Y:S01]  /*7c90*/  FADD.FTZ R98, R180, -R98 ;  /* 0x80000062b4627221 */ /* 0x000fe20000010000 */
[----:B------:R-:W-:Y:S01]  /*7ca0*/  FFMA.FTZ R99, R159, R127, R128 ;  /* 0x0000007f9f637223 */ /* 0x000fe20000010080 */
        /* <DEDUP_REMOVED lines=8> */
[----:B------:R-:W-:Y:S01]  /*7d30*/  SHF.L.U32 R159, R101, 0x10, RZ ;  /* 0x00000010659f7819 */ /* 0x000fe200000006ff */
[----:B------:R-:W-:Y:S01]  /*7d40*/  FMUL.FTZ R102, R102, R145 ;  /* 0x0000009166667220 */ /* 0x000fe20000410000 */
[----:B------:R-:W-:Y:S01]  /*7d50*/  SHF.L.U32 R145, R41, 0x10, RZ ;  /* 0x0000001029917819 */ /* 0x000fe200000006ff */
[----:B------:R-:W-:Y:S01]  /*7d60*/  FMUL.FTZ R177, R98, R173 ;  /* 0x000000ad62b17220 */ /* 0x000fe20000410000 */
[----:B------:R-:W-:Y:S01]  /*7d70*/  FFMA.FTZ R99, R175, R99, R71 ;  /* 0x00000063af637223 */ /* 0x000fe20000010047 */
[----:B------:R-:W-:Y:S01]  /*7d80*/  FADD.FTZ R96, R179, -R96 ;  /* 0x80000060b3607221 */ /* 0x000fe20000010000 */
[----:B------:R-:W-:Y:S01]  /*7d90*/  PRMT R179, R101, 0x7632, R179 ;  /* 0x0000763265b37816 */ /* 0x000fe200000000b3 */
[----:B------:R-:W-:Y:S01]  /*7da0*/  FMUL.FTZ R159, R177, R159 ;  /* 0x0000009fb19f7220 */ /* 0x000fe20000410000 */
[----:B------:R-:W-:Y:S01]  /*7db0*/  FMUL.FTZ R145, R145, R177 ;  /* 0x000000b191917220 */ /* 0x000fe20000410000 */
[----:B------:R-:W-:Y:S01]  /*7dc0*/  SHF.L.U32 R101, R12, 0x10, RZ ;  /* 0x000000100c657819 */ /* 0x000fe200000006ff */
[----:B------:R-:W-:Y:S01]  /*7dd0*/  FMUL.FTZ R177, R99, R173 ;  /* 0x000000ad63b17220 */ /* 0x000fe20000410000 */
[----:B------:R-:W-:Y:S01]  /*7de0*/  FFMA.FTZ R96, R175, R96, R68 ;  /* 0x00000060af607223 */ /* 0x000fe20000010044 */
[----:B------:R-:W-:Y:S01]  /*7df0*/  FADD.FTZ R97, R187, -R97 ;  /* 0x80000061bb617221 */ /* 0x000fe20000010000 */
[----:B------:R-:W-:Y:S01]  /*7e00*/  F2FP.BF16.F32.PACK_AB R102, R102, R144 ;  /* 0x000000906666723e */ /* 0x000fe200000010ff */
[----:B------:R-:W-:Y:S01]  /*7e10*/  FMUL.FTZ R101, R101, R177 ;  /* 0x000000b165657220 */ /* 0x000fe20000410000 */
[----:B------:R-:W-:Y:S01]  /*7e20*/  SHF.L.U32 R180, R100, 0x10, RZ ;  /* 0x0000001064b47819 */ /* 0x000fe200000006ff */
[----:B------:R-:W-:Y:S01]  /*7e30*/  FFMA.FTZ R97, R175, R97, R69 ;  /* 0x00000061af617223 */ /* 0x000fe20000010045 */
[----:B------:R-:W-:-:S02]  /*7e40*/  SHF.L.U32 R144, R40, 0x10, RZ ;  /* 0x0000001028907819 */ /* 0x000fc400000006ff */
[----:B------:R-:W-:Y:S01]  /*7e50*/  F2FP.BF16.F32.PACK_AB R101, R101, R145 ;  /* 0x000000916565723e */ /* 0x000fe200000010ff */
[----:B------:R-:W-:Y:S01]  /*7e60*/  FMUL.FTZ R145, R96, R173 ;  /* 0x000000ad60917220 */ /* 0x000fe20000410000 */
[----:B------:R-:W-:Y:S02]  /*7e70*/  PRMT R181, R100, 0x7632, R181 ;  /* 0x0000763264b57816 */ /* 0x000fe400000000b5 */
[----:B------:R-:W-:Y:S01]  /*7e80*/  SHF.L.U32 R100, R13, 0x10, RZ ;  /* 0x000000100d647819 */ /* 0x000fe200000006ff */
[----:B------:R-:W-:Y:S01]  /*7e90*/  FMUL.FTZ R180, R145, R180 ;  /* 0x000000b491b47220 */ /* 0x000fe20000410000 */
        /* <DEDUP_REMOVED lines=9> */
.L_x_7323:
        /* <DEDUP_REMOVED lines=8> */
[----:B------:R-:W-:Y:S01]  /*7fb0*/  FFMA.FTZ R145, R175, R182, R74 ;  /* 0x000000b6af917223 */ /* 0x000fe2000001004a */
[----:B-----5:R-:W-:Y:S01]  /*7fc0*/  SHF.L.U32 R158, R103, 0x10, RZ ;  /* 0x00000010679e7819 */ /* 0x020fe200000006ff */
[--C-:B------:R-:W-:Y:S01]  /*7fd0*/  FADD.FTZ R187, R187, -R157.reuse ;  /* 0x8000009dbbbb7221 */ /* 0x100fe20000010000 */
[----:B------:R-:W-:Y:S01]  /*7fe0*/  SHF.L.U32 R156, R43, 0x10, RZ ;  /* 0x000000102b9c7819 */ /* 0x000fe200000006ff */
[----:B------:R-:W-:Y:S01]  /*7ff0*/  FMUL.FTZ R145, R145, R173 ;  /* 0x000000ad91917220 */ /* 0x000fe20000410000 */
[-CC-:B------:R-:W-:Y:S01]  /*8000*/  FFMA.FTZ R181, R181, R127.reuse, R128.reuse ;  /* 0x0000007fb5b57223 */ /* 0x180fe20000010080 */
[----:B------:R-:W-:Y:S01]  /*8010*/  PRMT R157, R103, 0x7632, R157 ;  /* 0x00007632679d7816 */ /* 0x000fe2000000009d */
[----:B------:R-:W-:Y:S01]  /*8020*/  FFMA.FTZ R103, R175, R190, R75 ;  /* 0x000000beaf677223 */ /* 0x000fe2000001004b */
[----:B------:R-:W-:Y:S01]  /*8030*/  FFMA.FTZ R159, R159, R127, R128 ;  /* 0x0000007f9f9f7223 */ /* 0x000fe20000010080 */
[----:B------:R-:W-:Y:S01]  /*8040*/  FMUL.FTZ R158, R145, R158 ;  /* 0x0000009e919e7220 */ /* 0x000fe20000410000 */
[----:B------:R-:W-:Y:S01]  /*8050*/  FADD.FTZ R183, R183, -R181 ;  /* 0x800000b5b7b77221 */ /* 0x000fe20000010000 */
[----:B------:R-:W-:Y:S01]  /*8060*/  FMUL.FTZ R145, R156, R145 ;  /* 0x000000919c917220 */ /* 0x000fe20000410000 */
[----:B------:R-:W-:Y:S01]  /*8070*/  SHF.L.U32 R157, R157, 0x10, RZ ;  /* 0x000000109d9d7819 */ /* 0x000fe200000006ff */
[----:B------:R-:W-:Y:S01]  /*8080*/  FMUL.FTZ R103, R103, R173 ;  /* 0x000000ad67677220 */ /* 0x000fe20000410000 */
[----:B------:R-:W-:Y:S01]  /*8090*/  SHF.L.U32 R156, R10, 0x10, RZ ;  /* 0x000000100a9c7819 */ /* 0x000fe200000006ff */
[----:B------:R-:W-:Y:S01]  /*80a0*/  FADD.FTZ R188, R188, -R159 ;  /* 0x8000009fbcbc7221 */ /* 0x000fe20000010000 */
[----:B------:R-:W-:Y:S01]  /*80b0*/  FFMA.FTZ R159, R175, R183, R72 ;  /* 0x000000b7af9f7223 */ /* 0x000fe20000010048 */
[----:B------:R-:W-:Y:S01]  /*80c0*/  FMUL.FTZ R157, R103, R157 ;  /* 0x0000009d679d7220 */ /* 0x000fe20000410000 */
[----:B------:R-:W-:Y:S01]  /*80d0*/  SHF.L.U32 R177, R42, 0x10, RZ ;  /* 0x000000102ab17819 */ /* 0x000fe200000006ff */
[----:B------:R-:W-:Y:S01]  /*80e0*/  FMUL.FTZ R103, R156, R103 ;  /* 0x000000679c677220 */ /* 0x000fe20000410000 */
[C---:B------:R-:W-:Y:S01]  /*80f0*/  SHF.L.U32 R156, R102.reuse, 0x10, RZ ;  /* 0x00000010669c7819 */ /* 0x040fe200000006ff */
[----:B------:R-:W-:Y:S01]  /*8100*/  FMUL.FTZ R159, R159, R173 ;  /* 0x000000ad9f9f7220 */ /* 0x000fe20000410000 */
[----:B------:R-:W-:Y:S01]  /*8110*/  PRMT R178, R102, 0x7632, R178 ;  /* 0x0000763266b27816 */ /* 0x000fe200000000b2 */
[C---:B------:R-:W-:Y:S01]  /*8120*/  FFMA.FTZ R180, R175.reuse, R180, R70 ;  /* 0x000000b4afb47223 */ /* 0x040fe20000010046 */
[----:B------:R-:W-:Y:S01]  /*8130*/  FFMA.FTZ R188, R175, R188, R71 ;  /* 0x000000bcafbc7223 */ /* 0x000fe20000010047 */
[----:B------:R-:W-:Y:S01]  /*8140*/  FMUL.FTZ R156, R159, R156 ;  /* 0x0000009c9f9c7220 */ /* 0x000fe20000410000 */
[----:B------:R-:W-:Y:S01]  /*8150*/  FMUL.FTZ R102, R177, R159 ;  /* 0x0000009fb1667220 */ /* 0x000fe20000410000 */
[----:B------:R-:W-:Y:S01]  /*8160*/  SHF.L.U32 R159, R101, 0x10, RZ ;  /* 0x00000010659f7819 */ /* 0x000fe200000006ff */
[----:B------:R-:W-:Y:S01]  /*8170*/  FADD.FTZ R144, R179, -R144 ;  /* 0x80000090b3907221 */ /* 0x000fe20000010000 */
[----:B------:R-:W-:Y:S01]  /*8180*/  PRMT R101, R101, 0x7632, R101 ;  /* 0x0000763265657816 */ /* 0x000fe20000000065 */
[----:B------:R-:W-:Y:S01]  /*8190*/  FFMA.FTZ R185, R185, R127, R128 ;  /* 0x0000007fb9b97223 */ /* 0x000fe20000010080 */
[-C--:B------:R-:W-:Y:S01]  /*81a0*/  FMUL.FTZ R182, R180, R173.reuse ;  /* 0x000000adb4b67220 */ /* 0x080fe20000410000 */
[----:B------:R-:W-:Y:S01]  /*81b0*/  SHF.L.U32 R179, R41, 0x10, RZ ;  /* 0x0000001029b37819 */ /* 0x000fe200000006ff */
[----:B------:R-:W-:Y:S01]  /*81c0*/  FMUL.FTZ R188, R188, R173 ;  /* 0x000000adbcbc7220 */ /* 0x000fe20000410000 */
[----:B------:R-:W-:Y:S01]  /*81d0*/  SHF.L.U32 R101, R101, 0x10, RZ ;  /* 0x0000001065657819 */ /* 0x000fe200000006ff */
[----:B------:R-:W-:Y:S01]  /*81e0*/  FADD.FTZ R189, R189, -R185 ;  /* 0x800000b9bdbd7221 */ /* 0x000fe20000010000 */
[----:B------:R-:W-:Y:S01]  /*81f0*/  SHF.L.U32 R180, R12, 0x10, RZ ;  /* 0x000000100cb47819 */ /* 0x000fe200000006ff */
[----:B------:R-:W-:Y:S01]  /*8200*/  FMUL.FTZ R159, R182, R159 ;  /* 0x0000009fb69f7220 */ /* 0x000fe20000410000 */
[----:B------:R-:W-:Y:S01]  /*8210*/  FMUL.FTZ R182, R179, R182 ;  /* 0x000000b6b3b67220 */ /* 0x000fe20000410000 */
[C---:B------:R-:W-:Y:S01]  /*8220*/  FFMA.FTZ R144, R175.reuse, R144, R68 ;  /* 0x00000090af907223 */ /* 0x040fe20000010044 */
[----:B------:R-:W-:Y:S01]  /*8230*/  FMUL.FTZ R179, R188, R101 ;  /* 0x00000065bcb37220 */ /* 0x000fe20000410000 */
[C---:B------:R-:W-:Y:S01]  /*8240*/  FFMA.FTZ R189, R175.reuse, R189, R73 ;  /* 0x000000bdafbd7223 */ /* 0x040fe20000010049 */
[----:B------:R-:W-:Y:S01]  /*8250*/  FMUL.FTZ R101, R180, R188 ;  /* 0x000000bcb4657220 */ /* 0x000fe20000410000 */
[----:B------:R-:W-:Y:S01]  /*8260*/  FFMA.FTZ R183, R175, R187, R69 ;  /* 0x000000bbafb77223 */ /* 0x000fe20000010045 */
        /* <DEDUP_REMOVED lines=20> */
.L_x_7324:
        /* <DEDUP_REMOVED lines=20> */
[----:B------:R-:W-:Y:S01]  /*84f0*/  FADD.FTZ R93, R131, -R93 ;  /* 0x8000005d835d7221 */ /* 0x000fe20000010000 */
[----:B-----5:R-:W-:Y:S01]  /*8500*/  SHF.L.U32 R132, R103, 0x10, RZ ;  /* 0x0000001067847819 */ /* 0x020fe200000006ff */
[----:B------:R-:W-:Y:S01]  /*8510*/  FFMA.FTZ R95, R175, R95, R83 ;  /* 0x0000005faf5f7223 */ /* 0x000fe20000010053 */
[----:B------:R-:W-:Y:S01]  /*8520*/  SHF.L.U32 R130, R47, 0x10, RZ ;  /* 0x000000102f827819 */ /* 0x000fe200000006ff */
[----:B------:R-:W-:Y:S01]  /*8530*/  FMUL.FTZ R131, R94, R173 ;  /* 0x000000ad5e837220 */ /* 0x000fe20000410000 */
[----:B------:R-:W-:Y:S01]  /*8540*/  PRMT R134, R103, 0x7632, R134 ;  /* 0x0000763267867816 */ /* 0x000fe20000000086 */
[----:B------:R-:W-:Y:S01]  /*8550*/  FADD.FTZ R92, R137, -R92 ;  /* 0x8000005c895c7221 */ /* 0x000fe20000010000 */
[----:B------:R-:W-:Y:S01]  /*8560*/  SHF.L.U32 R103, R14, 0x10, RZ ;  /* 0x000000100e677819 */ /* 0x000fe200000006ff */
[----:B------:R-:W-:Y:S01]  /*8570*/  FMUL.FTZ R132, R131, R132 ;  /* 0x0000008483847220 */ /* 0x000fe20000410000 */
[----:B------:R-:W-:Y:S01]  /*8580*/  FMUL.FTZ R130, R130, R131 ;  /* 0x0000008382827220 */ /* 0x000fe20000410000 */
[----:B------:R-:W-:Y:S01]  /*8590*/  SHF.L.U32 R134, R134, 0x10, RZ ;  /* 0x0000001086867819 */ /* 0x000fe200000006ff */
[----:B------:R-:W-:Y:S01]  /*85a0*/  FFMA.FTZ R97, R146, R127, R128 ;  /* 0x0000007f92617223 */ /* 0x000fe20000010080 */
[----:B------:R-:W-:Y:S01]  /*85b0*/  FMUL.FTZ R131, R95, R173 ;  /* 0x000000ad5f837220 */ /* 0x000fe20000410000 */
[C---:B------:R-:W-:Y:S01]  /*85c0*/  FFMA.FTZ R92, R175.reuse, R92, R80 ;  /* 0x0000005caf5c7223 */ /* 0x040fe20000010050 */
[----:B------:R-:W-:Y:S01]  /*85d0*/  FFMA.FTZ R93, R175, R93, R81 ;  /* 0x0000005daf5d7223 */ /* 0x000fe20000010051 */
[----:B------:R-:W-:Y:S01]  /*85e0*/  FADD.FTZ R97, R133, -R97 ;  /* 0x8000006185617221 */ /* 0x000fe20000010000 */
[----:B------:R-:W-:Y:S01]  /*85f0*/  FMUL.FTZ R134, R131, R134 ;  /* 0x0000008683867220 */ /* 0x000fe20000410000 */
        /* <DEDUP_REMOVED lines=12> */
[----:B------:R-:W-:Y:S01]  /*86c0*/  FFMA.FTZ R99, R175, R99, R79 ;  /* 0x00000063af637223 */ /* 0x000fe2000001004f */
[----:B------:R-:W-:Y:S01]  /*86d0*/  SHF.L.U32 R135, R135, 0x10, RZ ;  /* 0x0000001087877819 */ /* 0x000fe200000006ff */
[----:B------:R-:W-:Y:S01]  /*86e0*/  FFMA.FTZ R98, R175, R98, R78 ;  /* 0x00000062af627223 */ /* 0x000fe2000001004e */
[----:B------:R-:W-:Y:S01]  /*86f0*/  SHF.L.U32 R130, R45, 0x10, RZ ;  /* 0x000000102d827819 */ /* 0x000fe200000006ff */
[----:B------:R-:W-:Y:S01]  /*8700*/  FMUL.FTZ R102, R102, R136 ;  /* 0x0000008866667220 */ /* 0x000fe20000410000 */
        /* <DEDUP_REMOVED lines=9> */
[----:B------:R-:W-:Y:S01]  /*87a0*/  FMUL.FTZ R135, R131, R135 ;  /* 0x0000008783877220 */ /* 0x000fe20000410000 */
[----:B------:R-:W-:Y:S01]  /*87b0*/  FMUL.FTZ R130, R130, R131 ;  /* 0x0000008382827220 */ /* 0x000fe20000410000 */
[----:B------:R-:W-:Y:S01]  /*87c0*/  FMUL.FTZ R131, R99, R173 ;  /* 0x000000ad63837220 */ /* 0x000fe20000410000 */
[C---:B------:R-:W-:Y:S01]  /*87d0*/  FFMA.FTZ R96, R175.reuse, R96, R76 ;  /* 0x00000060af607223 */ /* 0x040fe2000001004c */
[----:B------:R-:W-:Y:S01]  /*87e0*/  SHF.L.U32 R138, R100, 0x10, RZ ;  /* 0x00000010648a7819 */ /* 0x000fe200000006ff */
[----:B------:R-:W-:Y:S01]  /*87f0*/  FFMA.FTZ R97, R175, R97, R77 ;  /* 0x00000061af617223 */ /* 0x000fe2000001004d */
        /* <DEDUP_REMOVED lines=11> */
[----:B------:R-:W-:Y:S01]  /*88b0*/  FMUL.FTZ R100, R100, R131 ;  /* 0x0000008364647220 */ /* 0x000fe20000410000 */
[----:B------:R-:W-:-:S04]  /*88c0*/  FMUL.FTZ R139, R131, R139 ;  /* 0x0000008b838b7220 */ /* 0x000fc80000410000 */
[----:B------:R-:W-:Y:S01]  /*88d0*/  F2FP.BF16.F32.PACK_AB R100, R100, R130 ;  /* 0x000000826464723e */ /* 0x000fe200000010ff */
[----:B------:R-:W-:Y:S06]  /*88e0*/  BRA `(.L_x_7326) ;  /* 0x0000000400207947 */ /* 0x000fec0003800000 */
.L_x_7325:
[-CC-:B------:R-:W-:Y:S01]  /*88f0*/  FFMA.FTZ R144, R146, R127.reuse, R128.reuse ;  /* 0x0000007f92907223 */ /* 0x180fe20000010080 */
[-CC-:B------:R-:W-:Y:S01]  /*8900*/  FFMA.FTZ R135, R135, R127.reuse, R128.reuse ;  /* 0x0000007f87877223 */ /* 0x180fe20000010080 */
[-CC-:B------:R-:W-:Y:S01]  /*8910*/  FFMA.FTZ R142, R142, R127.reuse, R128.reuse ;  /* 0x0000007f8e8e7223 */ /* 0x180fe20000010080 */
[-C--:B------:R-:W-:Y:S01]  /*8920*/  FFMA.FTZ R139, R139, R127.reuse, R128 ;  /* 0x0000007f8b8b7223 */ /* 0x080fe20000010080 */
[----:B------:R-:W-:Y:S01]  /*8930*/  FADD.FTZ R144, R133, -R144 ;  /* 0x8000009085907221 */ /* 0x000fe20000010000 */
[-CC-:B------:R-:W-:Y:S01]  /*8940*/  FFMA.FTZ R133, R138, R127.reuse, R128.reuse ;  /* 0x0000007f8a857223 */ /* 0x180fe20000010080 */
[----:B------:R-:W-:Y:S01]  /*8950*/  FADD.FTZ R131, R131, -R135 ;  /* 0x8000008783837221 */ /* 0x000fe20000010000 */
[----:B------:R-:W-:Y:S01]  /*8960*/  FFMA.FTZ R135, R134, R127, R128 ;  /* 0x0000007f86877223 */ /* 0x000fe20000010080 */
[----:B------:R-:W-:Y:S01]  /*8970*/  FADD.FTZ R138, R132, -R142 ;  /* 0x8000008e848a7221 */ /* 0x000fe20000010000 */
[----:B------:R-:W-:Y:S01]  /*8980*/  FADD.FTZ R133, R136, -R133 ;  /* 0x8000008588857221 */ /* 0x000fe20000010000 */
[C---:B-----5:R-:W-:Y:S01]  /*8990*/  SHF.L.U32 R132, R103.reuse, 0x10, RZ ;  /* 0x0000001067847819 */ /* 0x060fe200000006ff */
[----:B------:R-:W-:Y:S01]  /*89a0*/  FADD.FTZ R135, R130, -R135 ;  /* 0x8000008782877221 */ /* 0x000fe20000010000 */
[----:B------:R-:W-:Y:S01]  /*89b0*/  PRMT R134, R103, 0x7632, R134 ;  /* 0x0000763267867816 */ /* 0x000fe20000000086 */
[----:B------:R-:W-:Y:S01]  /*89c0*/  FFMA.FTZ R133, R175, R133, R82 ;  /* 0x00000085af857223 */ /* 0x000fe20000010052 */
[----:B------:R-:W-:Y:S01]  /*89d0*/  FADD.FTZ R137, R137, -R139 ;  /* 0x8000008b89897221 */ /* 0x000fe20000010000 */
[----:B------:R-:W-:Y:S01]  /*89e0*/  FFMA.FTZ R103, R175, R135, R83 ;  /* 0x00000087af677223 */ /* 0x000fe20000010053 */
[----:B------:R-:W-:Y:S01]  /*89f0*/  SHF.L.U32 R134, R134, 0x10, RZ ;  /* 0x0000001086867819 */ /* 0x000fe200000006ff */
[-C--:B------:R-:W-:Y:S01]  /*8a00*/  FMUL.FTZ R130, R133, R173.reuse ;  /* 0x000000ad85827220 */ /* 0x080fe20000410000 */
[----:B------:R-:W-:Y:S01]  /*8a10*/  SHF.L.U32 R133, R47, 0x10, RZ ;  /* 0x000000102f857819 */ /* 0x000fe200000006ff */
[----:B------:R-:W-:Y:S01]  /*8a20*/  FMUL.FTZ R103, R103, R173 ;  /* 0x000000ad67677220 */ /* 0x000fe20000410000 */
[----:B------:R-:W-:Y:S01]  /*8a30*/  FFMA.FTZ R135, R175, R137, R80 ;  /* 0x00000089af877223 */ /* 0x000fe20000010050 */
[----:B------:R-:W-:Y:S01]  /*8a40*/  FMUL.FTZ R132, R130, R132 ;  /* 0x0000008482847220 */ /* 0x000fe20000410000 */
[----:B------:R-:W-:Y:S01]  /*8a50*/  SHF.L.U32 R136, R46, 0x10, RZ ;  /* 0x000000102e887819 */ /* 0x000fe200000006ff */
[----:B------:R-:W-:Y:S01]  /*8a60*/  FMUL.FTZ R130, R133, R130 ;  /* 0x0000008285827220 */ /* 0x000fe20000410000 */
[----:B------:R-:W-:Y:S01]  /*8a70*/  SHF.L.U32 R133, R14, 0x10, RZ ;  /* 0x000000100e857819 */ /* 0x000fe200000006ff */
[----:B------:R-:W-:Y:S01]  /*8a80*/  FMUL.FTZ R134, R103, R134 ;  /* 0x0000008667867220 */ /* 0x000fe20000410000 */
[----:B------:R-:W-:Y:S01]  /*8a90*/  FMUL.FTZ R135, R135, R173 ;  /* 0x000000ad87877220 */ /* 0x000fe20000410000 */
[C---:B------:R-:W-:Y:S01]  /*8aa0*/  PRMT R137, R102.reuse, 0x7632, R137 ;  /* 0x0000763266897816 */ /* 0x040fe20000000089 */
[----:B------:R-:W-:Y:S01]  /*8ab0*/  FFMA.FTZ R131, R175, R131, R81 ;  /* 0x00000083af837223 */ /* 0x000fe20000010051 */
[----:B------:R-:W-:Y:S01]  /*8ac0*/  FMUL.FTZ R103, R133, R103 ;  /* 0x0000006785677220 */ /* 0x000fe20000410000 */
[----:B------:R-:W-:Y:S01]  /*8ad0*/  SHF.L.U32 R133, R102, 0x10, RZ ;  /* 0x0000001066857819 */ /* 0x000fe200000006ff */
[--C-:B------:R-:W-:Y:S01]  /*8ae0*/  FFMA.FTZ R143, R143, R127, R128.reuse ;  /* 0x0000007f8f8f7223 */ /* 0x100fe20000010080 */
[----:B------:R-:W-:Y:S01]  /*8af0*/  FMUL.FTZ R102, R136, R135 ;  /* 0x0000008788667220 */ /* 0x000fe20000410000 */
[----:B------:R-:W-:Y:S01]  /*8b00*/  SHF.L.U32 R137, R137, 0x10, RZ ;  /* 0x0000001089897819 */ /* 0x000fe200000006ff */
[----:B------:R-:W-:Y:S01]  /*8b10*/  FMUL.FTZ R131, R131, R173 ;  /* 0x000000ad83837220 */ /* 0x000fe20000410000 */
[----:B------:R-:W-:Y:S01]  /*8b20*/  FMUL.FTZ R133, R135, R133 ;  /* 0x0000008587857220 */ /* 0x000fe20000410000 */
[----:B------:R-:W-:Y:S01]  /*8b30*/  SHF.L.U32 R135, R15, 0x10, RZ ;  /* 0x000000100f877819 */ /* 0x000fe200000006ff */
[----:B------:R-:W-:Y:S01]  /*8b40*/  FADD.FTZ R140, R140, -R143 ;  /* 0x8000008f8c8c7221 */ /* 0x000fe20000010000 */
[----:B------:R-:W-:Y:S01]  /*8b50*/  FMUL.FTZ R136, R131, R137 ;  /* 0x0000008983887220 */ /* 0x000fe20000410000 */
[----:B------:R-:W-:Y:S01]  /*8b60*/  FFMA.FTZ R147, R147, R127, R128 ;  /* 0x0000007f93937223 */ /* 0x000fe20000010080 */
[----:B------:R-:W-:Y:S01]  /*8b70*/  FFMA.FTZ R138, R175, R138, R79 ;  /* 0x0000008aaf8a7223 */ /* 0x000fe2000001004f */
[----:B------:R-:W-:Y:S01]  /*8b80*/  FMUL.FTZ R131, R135, R131 ;  /* 0x0000008387837220 */ /* 0x000fe20000410000 */
[----:B------:R-:W-:Y:S01]  /*8b90*/  FFMA.FTZ R140, R175, R140, R78 ;  /* 0x0000008caf8c7223 */ /* 0x000fe2000001004e */
[----:B------:R-:W-:Y:S01]  /*8ba0*/  SHF.L.U32 R135, R101, 0x10, RZ ;  /* 0x0000001065877819 */ /* 0x000fe200000006ff */
[----:B------:R-:W-:Y:S01]  /*8bb0*/  FADD.FTZ R141, R141, -R147 ;  /* 0x800000938d8d7221 */ /* 0x000fe20000010000 */
[----:B------:R-:W-:Y:S01]  /*8bc0*/  PRMT R101, R101, 0x7632, R101 ;  /* 0x0000763265657816 */ /* 0x000fe20000000065 */
[-C--:B------:R-:W-:Y:S01]  /*8bd0*/  FMUL.FTZ R140, R140, R173.reuse ;  /* 0x000000ad8c8c7220 */ /* 0x080fe20000410000 */
[----:B------:R-:W-:Y:S01]  /*8be0*/  SHF.L.U32 R137, R45, 0x10, RZ ;  /* 0x000000102d897819 */ /* 0x000fe200000006ff */
[----:B------:R-:W-:Y:S01]  /*8bf0*/  FMUL.FTZ R138, R138, R173 ;  /* 0x000000ad8a8a7220 */ /* 0x000fe20000410000 */
[----:B------:R-:W-:Y:S01]  /*8c00*/  SHF.L.U32 R101, R101, 0x10, RZ ;  /* 0x0000001065657819 */ /* 0x000fe200000006ff */
[----:B------:R-:W-:Y:S01]  /*8c10*/  FMUL.FTZ R135, R140, R135 ;  /* 0x000000878c877220 */ /* 0x000fe20000410000 */
[----:B------:R-:W-:Y:S01]  /*8c20*/  SHF.L.U32 R139, R16, 0x10, RZ ;  /* 0x00000010108b7819 */ /* 0x000fe200000006ff */
[----:B------:R-:W-:Y:S01]  /*8c30*/  FMUL.FTZ R140, R137, R140 ;  /* 0x0000008c898c7220 */ /* 0x000fe20000410000 */
[C---:B------:R-:W-:Y:S01]  /*8c40*/  FFMA.FTZ R141, R175.reuse, R141, R76 ;  /* 0x0000008daf8d7223 */ /* 0x040fe2000001004c */
        /* <DEDUP_REMOVED lines=18> */
.L_x_7326:
        /* <DEDUP_REMOVED lines=19> */
[----:B------:R-:W-:Y:S01]  /*8ea0*/  FFMA.FTZ R94, R175, R117, R90 ;  /* 0x00000075af5e7223 */ /* 0x000fe2000001005a */
[-C--:B------:R-:W-:Y:S01]  /*8eb0*/  FFMA.FTZ R99, R114, R127.reuse, R128 ;  /* 0x0000007f72637223 */ /* 0x080fe20000010080 */
[----:B------:R-:W-:Y:S01]  /*8ec0*/  PRMT R114, R103, 0x7632, R114 ;  /* 0x0000763267727816 */ /* 0x000fe20000000072 */
[--C-:B------:R-:W-:Y:S01]  /*8ed0*/  FFMA.FTZ R98, R113, R127, R128.reuse ;  /* 0x0000007f71627223 */ /* 0x100fe20000010080 */
[----:B------:R-:W-:Y:S01]  /*8ee0*/  FMUL.FTZ R95, R94, R173 ;  /* 0x000000ad5e5f7220 */ /* 0x000fe20000410000 */
[-CC-:B------:R-:W-:Y:S01]  /*8ef0*/  FFMA.FTZ R92, R115, R127.reuse, R128.reuse ;  /* 0x0000007f735c7223 */ /* 0x180fe20000010080 */
[----:B------:R-:W-:Y:S01]  /*8f00*/  SHF.L.U32 R103, R18, 0x10, RZ ;  /* 0x0000001012677819 */ /* 0x000fe200000006ff */
[----:B------:R-:W-:Y:S01]  /*8f10*/  FFMA.FTZ R93, R116, R127, R128 ;  /* 0x0000007f745d7223 */ /* 0x000fe20000010080 */
[----:B------:R-:W-:Y:S01]  /*8f20*/  FMUL.FTZ R111, R95, R111 ;  /* 0x0000006f5f6f7220 */ /* 0x000fe20000410000 */
[----:B------:R-:W-:Y:S01]  /*8f30*/  FMUL.FTZ R112, R112, R95 ;  /* 0x0000005f70707220 */ /* 0x000fe20000410000 */
[----:B------:R-:W-:Y:S01]  /*8f40*/  FFMA.FTZ R95, R175, R118, R91 ;  /* 0x00000076af5f7223 */ /* 0x000fe2000001005b */
[----:B------:R-:W-:Y:S01]  /*8f50*/  FADD.FTZ R92, R121, -R92 ;  /* 0x8000005c795c7221 */ /* 0x000fe20000010000 */
[----:B------:R-:W-:Y:S01]  /*8f60*/  SHF.L.U32 R114, R114, 0x10, RZ ;  /* 0x0000001072727819 */ /* 0x000fe200000006ff */
[----:B------:R-:W-:Y:S01]  /*8f70*/  FADD.FTZ R93, R124, -R93 ;  /* 0x8000005d7c5d7221 */ /* 0x000fe20000010000 */
[----:B------:R-:W-:Y:S01]  /*8f80*/  FMUL.FTZ R113, R95, R173 ;  /* 0x000000ad5f717220 */ /* 0x000fe20000410000 */
[C---:B------:R-:W-:Y:S01]  /*8f90*/  FFMA.FTZ R92, R175.reuse, R92, R88 ;  /* 0x0000005caf5c7223 */ /* 0x040fe20000010058 */
[----:B------:R-:W-:Y:S01]  /*8fa0*/  SHF.L.U32 R116, R102, 0x10, RZ ;  /* 0x0000001066747819 */ /* 0x000fe200000006ff */
[----:B------:R-:W-:Y:S01]  /*8fb0*/  FFMA.FTZ R93, R175, R93, R89 ;  /* 0x0000005daf5d7223 */ /* 0x000fe20000010059 */
[----:B------:R-:W-:Y:S01]  /*8fc0*/  FMUL.FTZ R103, R103, R113 ;  /* 0x0000007167677220 */ /* 0x000fe20000410000 */
[----:B------:R-:W-:Y:S01]  /*8fd0*/  FMUL.FTZ R114, R113, R114 ;  /* 0x0000007271727220 */ /* 0x000fe20000410000 */
[----:B------:R-:W-:Y:S01]  /*8fe0*/  FMUL.FTZ R113, R92, R173 ;  /* 0x000000ad5c717220 */ /* 0x000fe20000410000 */
[----:B------:R-:W-:Y:S01]  /*8ff0*/  PRMT R115, R102, 0x7632, R115 ;  /* 0x0000763266737816 */ /* 0x000fe20000000073 */
[----:B------:R-:W-:Y:S01]  /*9000*/  FADD.FTZ R98, R120, -R98 ;  /* 0x8000006278627221 */ /* 0x000fe20000010000 */
[----:B------:R-:W-:Y:S01]  /*9010*/  F2FP.BF16.F32.PACK_AB R103, R103, R112 ;  /* 0x000000706767723e */ /* 0x000fe200000010ff */
[----:B------:R-:W-:Y:S01]  /*9020*/  FMUL.FTZ R116, R113, R116 ;  /* 0x0000007471747220 */ /* 0x000fe20000410000 */
[----:B------:R-:W-:Y:S01]  /*9030*/  SHF.L.U32 R112, R50, 0x10, RZ ;  /* 0x0000001032707819 */ /* 0x000fe200000006ff */
[----:B------:R-:W-:Y:S01]  /*9040*/  FFMA.FTZ R98, R175, R98, R86 ;  /* 0x00000062af627223 */ /* 0x000fe20000010056 */
        /* <DEDUP_REMOVED lines=9> */
[----:B------:R-:W-:Y:S01]  /*90e0*/  FMUL.FTZ R115, R113, R115 ;  /* 0x0000007371737220 */ /* 0x000fe20000410000 */
[----:B------:R-:W-:Y:S01]  /*90f0*/  FMUL.FTZ R112, R112, R113 ;  /* 0x0000007170707220 */ /* 0x000fe20000410000 */
[----:B------:R-:W-:Y:S01]  /*9100*/  SHF.L.U32 R113, R49, 0x10, RZ ;  /* 0x0000001031717819 */ /* 0x000fe200000006ff */
[C---:B------:R-:W-:Y:S01]  /*9110*/  FFMA.FTZ R99, R175.reuse, R99, R87 ;  /* 0x00000063af637223 */ /* 0x040fe20000010057 */
[----:B------:R-:W-:Y:S01]  /*9120*/  FMUL.FTZ R117, R118, R117 ;  /* 0x0000007576757220 */ /* 0x000fe20000410000 */
[----:B------:R-:W-:Y:S01]  /*9130*/  FFMA.FTZ R96, R175, R96, R84 ;  /* 0x00000060af607223 */ /* 0x000fe20000010054 */
[----:B------:R-:W-:Y:S01]  /*9140*/  FADD.FTZ R97, R122, -R97 ;  /* 0x800000617a617221 */ /* 0x000fe20000010000 */
[----:B------:R-:W-:Y:S01]  /*9150*/  FMUL.FTZ R101, R113, R118 ;  /* 0x0000007671657220 */ /* 0x000fe20000410000 */
[----:B------:R-:W-:Y:S01]  /*9160*/  SHF.L.U32 R118, R119, 0x10, RZ ;  /* 0x0000001077767819 */ /* 0x000fe200000006ff */
[----:B------:R-:W-:Y:S01]  /*9170*/  FMUL.FTZ R119, R99, R173 ;  /* 0x000000ad63777220 */ /* 0x000fe20000410000 */
[----:B------:R-:W-:Y:S01]  /*9180*/  SHF.L.U32 R113, R20, 0x10, RZ ;  /* 0x0000001014717819 */ /* 0x000fe200000006ff */
[----:B------:R-:W-:Y:S01]  /*9190*/  FFMA.FTZ R97, R175, R97, R85 ;  /* 0x00000061af617223 */ /* 0x000fe20000010055 */
[----:B------:R-:W-:Y:S01]  /*91a0*/  F2FP.BF16.F32.PACK_AB R102, R112, R102 ;  /* 0x000000667066723e */ /* 0x000fe200000010ff */
[----:B------:R-:W-:Y:S01]  /*91b0*/  FMUL.FTZ R118, R119, R118 ;  /* 0x0000007677767220 */ /* 0x000fe20000410000 */
        /* <DEDUP_REMOVED lines=8> */
[----:B------:R-:W-:Y:S01]  /*9240*/  FMUL.FTZ R119, R113, R119 ;  /* 0x0000007771777220 */ /* 0x000fe20000410000 */
[----:B------:R-:W-:Y:S01]  /*9250*/  FMUL.FTZ R112, R112, R113 ;  /* 0x0000007170707220 */ /* 0x000fe20000410000 */
[----:B------:R-:W-:Y:S01]  /*9260*/  SHF.L.U32 R113, R21, 0x10, RZ ;  /* 0x0000001015717819 */ /* 0x000fe200000006ff */
[----:B------:R-:W-:-:S04]  /*9270*/  FMUL.FTZ R120, R173, R100 ;  /* 0x00000064ad787220 */ /* 0x000fc80000410000 */
[----:B------:R-:W-:-:S05]  /*9280*/  FMUL.FTZ R100, R113, R173 ;  /* 0x000000ad71647220 */ /* 0x000fca0000410000 */
[----:B------:R-:W-:Y:S01]  /*9290*/  F2FP.BF16.F32.PACK_AB R100, R100, R112 ;  /* 0x000000706464723e */ /* 0x000fe200000010ff */
[----:B------:R-:W-:Y:S06]  /*92a0*/  BRA `(.L_x_7328) ;  /* 0x0000000400207947 */ /* 0x000fec0003800000 */
.L_x_7327:
        /* <DEDUP_REMOVED lines=72> */
.L_x_7328:
[----:B------:R-:W0:Y:S02]  /*9730*/  @P1 LDC.64 R112, c[0x0][0x478] ;  /* 0x00011e00ff701b82 */ /* 0x000e240000000a00 */
[----:B0-----:R-:W-:-:S05]  /*9740*/  @P1 IMAD.WIDE.U32 R112, R0, 0x20, R112 ;  /* 0x0000002000701825 */ /* 0x001fca00078e0070 */
[----:B------:R-:W-:Y:S04]  /*9750*/  @P1 STG.E.128 desc[UR6][R112.64], R96 ;  /* 0x0000006070001986 */ /* 0x000fe8000c101d06 */
[----:B------:R0:W-:Y:S02]  /*9760*/  @P1 STG.E.128 desc[UR6][R112.64+0x10], R92 ;  /* 0x0000105c70001986 */ /* 0x0001e4000c101d06 */
[----:B0-----:R-:W-:-:S05]  /*9770*/  HFMA2 R112, -RZ, RZ, 0, 9.5367431640625e-07 ;  /* 0x00000010ff707431 */ /* 0x001fca00000001ff */
[----:B------:R-:W-:-:S05]  /*9780*/  IMAD.WIDE.U32 R112, R0, R112, UR18 ;  /* 0x0000001200707e25 */ /* 0x000fca000f8e0070 */
[----:B------:R0:W-:Y:S02]  /*9790*/  STG.E.128 desc[UR6][R112.64], R100 ;  /* 0x0000006470007986 */ /* 0x0001e4000c101d06 */
.L_x_7318:
[----:B------:R-:W2:Y:S01]  /*97a0*/  LDL.LU R176, [R1+0x8] ;  /* 0x0000080001b07983 */ /* 0x000ea20000300800 */
[----:B01----:R-:W0:Y:S03]  /*97b0*/  LDC.64 R100, c[0x0][0x380] ;  /* 0x0000e000ff647b82 */ /* 0x003e260000000a00 */
[----:B------:R-:W3:Y:S04]  /*97c0*/  LDL.LU R175, [R1+0x4] ;  /* 0x0000040001af7983 */ /* 0x000ee80000300800 */
[----:B------:R-:W4:Y:S04]  /*97d0*/  LDL.LU R174, [R1] ;  /* 0x0000000001ae7983 */ /* 0x000f280000300800 */
        /* <DEDUP_REMOVED lines=24> */
[----:B0-----:R-:W-:Y:S01]  /*9960*/  LEA R171, R100, R171, 0x2 ;  /* 0x000000ab64ab7211 */ /* 0x001fe200078e10ff */
[----:B------:R-:W-:Y:S01]  /*9970*/  FADD.FTZ R239, R110, R239 ;  /* 0x000000ef6eef7221 */ /* 0x000fe20000010000 */
[----:B------:R-:W-:Y:S01]  /*9980*/  FADD.FTZ R240, R106, R240 ;  /* 0x000000f06af07221 */ /* 0x000fe20000010000 */
[----:B------:R-:W-:Y:S01]  /*9990*/  FADD.FTZ R241, R154, R241 ;  /* 0x000000f19af17221 */ /* 0x000fe20000010000 */
[----:B------:R-:W-:Y:S01]  /*99a0*/  ISETP.GE.AND P1, PT, R171, R101, PT ;  /* 0x00000065ab00720c */ /* 0x000fe20003f26270 */
        /* <DEDUP_REMOVED lines=63> */
[----:B------:R0:W-:Y:S01]  /*9da0*/  STL [R1+0x8], R176 ;  /* 0x000008b001007387 */ /* 0x0001e20000100800 */
[----:B------:R-:W-:Y:S05]  /*9db0*/  @!P1 BRA `(.L_x_7329) ;  /* 0xffffff74006c9947 */ /* 0x000fea000383ffff */
[----:B------:R-:W-:Y:S05]  /*9dc0*/  BSYNC B1 ;  /* 0x0000000000017941 */ /* 0x000fea0003800000 */
.L_x_7305:
        /* <DEDUP_REMOVED lines=75> */
[----:B------:R1:W5:Y:S01]  /*a280*/  LDL.LU R95, [R1+0xd8] ;  /* 0x0000d800015f7983 */ /* 0x0003620000300800 */
        /* <DEDUP_REMOVED lines=38> */
[----:B0-----:R-:W-:Y:S02]  /*a4f0*/  MOV R102, R169 ;  /* 0x000000a900667202 */ /* 0x001fe40000000f00 */
[----:B------:R-:W-:-:S02]  /*a500*/  MOV R31, R162 ;  /* 0x000000a2001f7202 */ /* 0x000fc40000000f00 */
[----:B-1----:R-:W-:-:S07]  /*a510*/  MOV R103, R170 ;  /* 0x000000aa00677202 */ /* 0x002fce0000000f00 */
.L_x_7304:
[----:B------:R-:W-:Y:S05]  /*a520*/  BSYNC B0 ;  /* 0x0000000000007941 */ /* 0x000fea0003800000 */
.L_x_7303:
[----:B------:R-:W0:Y:S01]  /*a530*/  S2R R112, SR_TID.X ;  /* 0x0000000000707919 */ /* 0x000e220000002100 */
[----:B------:R-:W-:Y:S01]  /*a540*/  MOV R0, 0x400 ;  /* 0x0000040000007802 */ /* 0x000fe20000000f00 */
[----:B------:R-:W-:Y:S05]  /*a550*/  WARPSYNC.ALL ;  /* 0x0000000000007948 */ /* 0x000fea0003800000 */
[----:B------:R-:W1:Y:S01]  /*a560*/  S2R R3, SR_CgaCtaId ;  /* 0x0000000000037919 */ /* 0x000e620000008800 */
[----:B------:R-:W2:Y:S01]  /*a570*/  S2UR UR13, SR_CTAID.X ;  /* 0x00000000000d79c3 */ /* 0x000ea20000002500 */
[----:B------:R-:W3:Y:S01]  /*a580*/  LDCU.128 UR20, c[0x0][0x440] ;  /* 0x00008800ff1477ac */ /* 0x000ee20008000c00 */
[----:B------:R-:W4:Y:S01]  /*a590*/  LDCU.64 UR4, c[0x0][0x460] ;  /* 0x00008c00ff0477ac */ /* 0x000f220008000a00 */
[----:B0-----:R-:W-:-:S05]  /*a5a0*/  SHF.R.U32.HI R113, RZ, 0x5, R112 ;  /* 0x00000005ff717819 */ /* 0x001fca0000011670 */
[----:B------:R-:W-:Y:S01]  /*a5b0*/  IMAD R172, R113, 0xa0, R172 ;  /* 0x000000a071ac7824 */ /* 0x000fe200078e02ac */
[----:B-1----:R-:W-:-:S04]  /*a5c0*/  LEA R3, R3, R0, 0x18 ;  /* 0x0000000003037211 */ /* 0x002fc800078ec0ff */
        /* <DEDUP_REMOVED lines=26> */
[----:B-1----:R-:W-:-:S03]  /*a770*/  FADD.FTZ R3, RZ, R3 ;  /* 0x00000003ff037221 */ /* 0x002fc60000010000 */
[----:B------:R-:W1:Y:S01]  /*a780*/  LDS R56, [R0+0xc00] ;  /* 0x000c000000387984 */ /* 0x000e620000000800 */
[----:B---3--:R-:W-:-:S03]  /*a790*/  FADD.FTZ R2, R2, R65 ;  /* 0x0000004102027221 */ /* 0x008fc60000010000 */
        /* <DEDUP_REMOVED lines=36> */
[----:B------:R-:W-:Y:S01]  /*a9e0*/  LDS R100, [R0+0x3e00] ;  /* 0x003e000000647984 */ /* 0x000fe20000000800 */
        /* <DEDUP_REMOVED lines=22> */
[----:B---3--:R-:W-:Y:S01]  /*ab50*/  FADD.FTZ R51, R51, R104 ;  /* 0x0000006833337221 */ /* 0x008fe20000010000 */
[----:B------:R0:W-:Y:S01]  /*ab60*/  STS.128 [R172], R20 ;  /* 0x00000014ac007388 */ /* 0x0001e20000000c00 */
[----:B----4-:R-:W-:-:S03]  /*ab70*/  FADD.FTZ R107, R56, R107 ;  /* 0x0000006b386b7221 */ /* 0x010fc60000010000 */
[----:B------:R-:W-:Y:S01]  /*ab80*/  STS.128 [R172+0x10], R52 ;  /* 0x00001034ac007388 */ /* 0x000fe20000000c00 */
[----:B--2---:R-:W-:-:S03]  /*ab90*/  FADD.FTZ R57, R57, R106 ;  /* 0x0000006a39397221 */ /* 0x004fc60000010000 */
[----:B------:R-:W-:Y:S01]  /*aba0*/  STS.128 [R172+0x400], R60 ;  /* 0x0004003cac007388 */ /* 0x000fe20000000c00 */
[----:B------:R-:W-:-:S03]  /*abb0*/  FADD.FTZ R109, R58, R109 ;  /* 0x0000006d3a6d7221 */ /* 0x000fc60000010000 */
        /* <DEDUP_REMOVED lines=25> */
[----:B------:R-:W-:Y:S01]  /*ad50*/  LDS R53, [R0+0x2000] ;  /* 0x0020000000357984 */ /* 0x000fe20000000800 */
[----:B---3--:R-:W-:-:S03]  /*ad60*/  FADD.FTZ R52, RZ, R52 ;  /* 0x00000034ff347221 */ /* 0x008fc60000010000 */
[----:B------:R-:W-:Y:S01]  /*ad70*/  LDS R55, [R0+0x2200] ;  /* 0x0022000000377984 */ /* 0x000fe20000000800 */
[----:B----4-:R-:W-:-:S03]  /*ad80*/  FADD.FTZ R25, R20, R25 ;  /* 0x0000001914197221 */ /* 0x010fc60000010000 */
[----:B------:R-:W-:Y:S01]  /*ad90*/  LDS R30, [R0+0x2400] ;  /* 0x00240000001e7984 */ /* 0x000fe20000000800 */
[----:B------:R-:W-:-:S03]  /*ada0*/  FADD.FTZ R27, R22, R27 ;  /* 0x0000001b161b7221 */ /* 0x000fc60000010000 */
[----:B------:R-:W2:Y:S01]  /*adb0*/  LDS R20, [R0+0xc00] ;  /* 0x000c000000147984 */ /* 0x000ea20000000800 */
[----:B------:R-:W-:-:S03]  /*adc0*/  FADD.FTZ R26, R23, R24 ;  /* 0x00000018171a7221 */ /* 0x000fc60000010000 */
[----:B------:R-:W3:Y:S01]  /*add0*/  LDS R22, [R0+0xe00] ;  /* 0x000e000000167984 */ /* 0x000ee20000000800 */
        /* <DEDUP_REMOVED lines=10> */
[----:B------:R-:W1:Y:S04]  /*ae80*/  LDS R63, [R0+0x2c00] ;  /* 0x002c0000003f7984 */ /* 0x000e680000000800 */
[----:B------:R-:W1:Y:S04]  /*ae90*/  LDS R52, [R0+0x2e00] ;  /* 0x002e000000347984 */ /* 0x000e680000000800 */
[----:B------:R-:W1:Y:S04]  /*aea0*/  LDS R65, [R0+0x3000] ;  /* 0x0030000000417984 */ /* 0x000e680000000800 */
        /* <DEDUP_REMOVED lines=20> */
[----:B------:R-:W-:-:S03]  /*aff0*/  FADD.FTZ R29, R29, R52 ;  /* 0x000000341d1d7221 */ /* 0x000fc60000010000 */
[----:B------:R-:W1:Y:S01]  /*b000*/  LDS R75, [R0+0x4400] ;  /* 0x00440000004b7984 */ /* 0x000e620000000800 */
[----:B------:R-:W-:-:S03]  /*b010*/  FADD.FTZ R2, R2, R65 ;  /* 0x0000004102027221 */ /* 0x000fc60000010000 */
[----:B------:R-:W-:Y:S01]  /*b020*/  LDS R64, [R0+0x4600] ;  /* 0x0046000000407984 */ /* 0x000fe20000000800 */
[----:B------:R-:W-:-:S03]  /*b030*/  FADD.FTZ R3, R3, R54 ;  /* 0x0000003603037221 */ /* 0x000fc60000010000 */
[----:B------:R-:W1:Y:S01]  /*b040*/  LDS R77, [R0+0x4800] ;  /* 0x00480000004d7984 */ /* 0x000e620000000800 */
[----:B--2---:R-:W-:-:S03]  /*b050*/  FADD.FTZ R20, R20, R67 ;  /* 0x0000004314147221 */ /* 0x004fc60000010000 */
[----:B------:R-:W2:Y:S01]  /*b060*/  LDS R79, [R0+0x4a00] ;  /* 0x004a0000004f7984 */ /* 0x000ea20000000800 */
[----:B---3--:R-:W-:-:S03]  /*b070*/  FADD.FTZ R22, R22, R69 ;  /* 0x0000004516167221 */ /* 0x008fc60000010000 */
[----:B------:R-:W3:Y:S01]  /*b080*/  LDS R66, [R0+0x4c00] ;  /* 0x004c000000427984 */ /* 0x000ee20000000800 */
[----:B----4-:R-:W-:-:S03]  /*b090*/  FADD.FTZ R23, R23, R56 ;  /* 0x0000003817177221 */ /* 0x010fc60000010000 */
[----:B------:R-:W4:Y:S01]  /*b0a0*/  LDS R81, [R0+0x4e00] ;  /* 0x004e000000517984 */ /* 0x000f220000000800 */
[----:B------:R-:W-:Y:S01]  /*b0b0*/  FADD.FTZ R24, R24, R71 ;  /* 0x0000004718187221 */ /* 0x000fe20000010000 */
[----:B------:R-:W-:Y:S01]  /*b0c0*/  BAR.SYNC.DEFER_BLOCKING 0x0 ;  /* 0x0000000000007b1d */ /* 0x000fe20000010000 */
[----:B------:R-:W-:Y:S01]  /*b0d0*/  FADD.FTZ R25, R25, R58 ;  /* 0x0000003a19197221 */ /* 0x000fe20000010000 */
[----:B------:R-:W-:Y:S01]  /*b0e0*/  FADD.FTZ R27, R27, R60 ;  /* 0x0000003c1b1b7221 */ /* 0x000fe20000010000 */
[----:B0-----:R-:W-:Y:S01]  /*b0f0*/  FADD.FTZ R73, R26, R73 ;  /* 0x000000491a497221 */ /* 0x001fe20000010000 */
[----:B-1----:R-:W-:Y:S01]  /*b100*/  FADD.FTZ R29, R29, R62 ;  /* 0x0000003e1d1d7221 */ /* 0x002fe20000010000 */
[----:B------:R-:W-:Y:S01]  /*b110*/  FADD.FTZ R75, R2, R75 ;  /* 0x0000004b024b7221 */ /* 0x000fe20000010000 */
[----:B------:R-:W-:Y:S01]  /*b120*/  STS.128 [R172], R44 ;  /* 0x0000002cac007388 */ /* 0x000fe20000000c00 */
[----:B------:R-:W-:-:S03]  /*b130*/  FADD.FTZ R77, R20, R77 ;  /* 0x0000004d144d7221 */ /* 0x000fc60000010000 */
[----:B------:R-:W-:Y:S01]  /*b140*/  STS.128 [R172+0x10], R240 ;  /* 0x000010f0ac007388 */ /* 0x000fe20000000c00 */
[----:B--2---:R-:W-:-:S03]  /*b150*/  FADD.FTZ R79, R22, R79 ;  /* 0x0000004f164f7221 */ /* 0x004fc60000010000 */
[----:B------:R-:W-:Y:S01]  /*b160*/  STS.128 [R172+0x400], R40 ;  /* 0x00040028ac007388 */ /* 0x000fe20000000c00 */
[----:B---3--:R-:W-:-:S03]  /*b170*/  FADD.FTZ R23, R23, R66 ;  /* 0x0000004217177221 */ /* 0x008fc60000010000 */
[----:B------:R-:W-:Y:S01]  /*b180*/  STS.128 [R172+0x410], R36 ;  /* 0x00041024ac007388 */ /* 0x000fe20000000c00 */
[----:B----4-:R-:W-:-:S03]  /*b190*/  FADD.FTZ R81, R24, R81 ;  /* 0x0000005118517221 */ /* 0x010fc60000010000 */
        /* <DEDUP_REMOVED lines=65> */
[----:B------:R-:W-:Y:S04]  /*b5b0*/  STG.E desc[UR6][R2.64+0x200], R27 ;  /* 0x0002001b02007986 */ /* 0x000fe8000c101906 */
[----:B------:R-:W0:Y:S01]  /*b5c0*/  LDS R39, [R0+0x4400] ;  /* 0x0044000000277984 */ /* 0x000e220000000800 */
[----:B------:R-:W-:-:S03]  /*b5d0*/  FADD.FTZ R12, R12, R19 ;  /* 0x000000130c0c7221 */ /* 0x000fc60000010000 */
[----:B------:R-:W0:Y:S04]  /*b5e0*/  LDS R14, [R0+0x1000] ;  /* 0x00100000000e7984 */ /* 0x000e280000000800 */
[----:B------:R-:W-:Y:S01]  /*b5f0*/  STG.E desc[UR6][R4.64+0x200], R21 ;  /* 0x0002001504007986 */ /* 0x000fe2000c101906 */
[----:B------:R-:W-:-:S03]  /*b600*/  FADD.FTZ R13, RZ, R13 ;  /* 0x0000000dff0d7221 */ /* 0x000fc60000010000 */
[----:B------:R-:W0:Y:S01]  /*b610*/  LDS R17, [R0+0x2200] ;  /* 0x0022000000117984 */ /* 0x000e220000000800 */
[----:B-1----:R-:W-:-:S03]  /*b620*/  FADD.FTZ R8, R8, R25 ;  /* 0x0000001908087221 */ /* 0x002fc60000010000 */
[----:B------:R-:W-:Y:S01]  /*b630*/  STG.E desc[UR6][R6.64+0x200], R15 ;  /* 0x0002000f06007986 */ /* 0x000fe2000c101906 */
[----:B--2---:R-:W-:-:S03]  /*b640*/  FADD.FTZ R12, R12, R31 ;  /* 0x0000001f0c0c7221 */ /* 0x004fc60000010000 */
[----:B------:R-:W1:Y:S01]  /*b650*/  LDS R24, [R0+0x3400] ;  /* 0x0034000000187984 */ /* 0x000e620000000800 */
[----:B---3--:R-:W-:-:S03]  /*b660*/  FADD.FTZ R11, R11, R26 ;  /* 0x0000001a0b0b7221 */ /* 0x008fc60000010000 */
[----:B------:R-:W2:Y:S01]  /*b670*/  LDS R41, [R0+0x4600] ;  /* 0x0046000000297984 */ /* 0x000ea20000000800 */
[----:B----4-:R-:W-:-:S03]  /*b680*/  FADD.FTZ R10, RZ, R10 ;  /* 0x0000000aff0a7221 */ /* 0x010fc60000010000 */
[----:B------:R-:W3:Y:S01]  /*b690*/  LDS R15, [R0+0x1200] ;  /* 0x00120000000f7984 */ /* 0x000ee20000000800 */
[----:B0-----:R-:W-:-:S03]  /*b6a0*/  FADD.FTZ R13, R13, R18 ;  /* 0x000000120d0d7221 */ /* 0x001fc60000010000 */
[----:B------:R-:W0:Y:S01]  /*b6b0*/  LDS R21, [R0+0x2400] ;  /* 0x0024000000157984 */ /* 0x000e220000000800 */
[----:B------:R-:W-:-:S03]  /*b6c0*/  FADD.FTZ R8, R8, R33 ;  /* 0x0000002108087221 */ /* 0x000fc60000010000 */
[----:B------:R-:W4:Y:S04]  /*b6d0*/  LDS R27, [R0+0x3600] ;  /* 0x00360000001b7984 */ /* 0x000f280000000800 */
        /* <DEDUP_REMOVED lines=47> */
.L_x_7306:
        /* <DEDUP_REMOVED lines=8> */
.L_x_7331:
[----:B------:R-:W-:Y:S05]  /*ba50*/  BSYNC B2 ;  /* 0x0000000000027941 */ /* 0x000fea0003800000 */
.L_x_7330:
        /* <DEDUP_REMOVED lines=8> */
.L_x_7332:
[----:B------:R-:W-:Y:S01]  /*bae0*/  MOV R226, R100 ;  /* 0x0000006400e27202 */ /* 0x000fe20000000f00 */
[----:B------:R-:W-:Y:S02]  /*baf0*/  HFMA2 R128, -RZ, RZ, 0, 1.1920928955078125e-07 ;  /* 0x00000002ff807431 */ /* 0x000fe400000001ff */
[----:B------:R-:W-:-:S07]  /*bb00*/  FADD.FTZ R101, R101, R227 ;  /* 0x000000e365657221 */ /* 0x000fce0000010000 */
[----:B------:R-:W-:Y:S05]  /*bb10*/  WARPSYNC.COLLECTIVE R103, `(.L_x_7333) ;  /* 0x0000000067087348 */ /* 0x000fea0003c00000 */
[----:B------:R0:W1:Y:S02]  /*bb20*/  SHFL.BFLY P3, R227, R226, R128, R127 ;  /* 0x0c000080e2e37389 */ /* 0x000064000006007f */
[----:B01----:R-:W-:Y:S05]  /*bb30*/  ENDCOLLECTIVE ;  /* 0x000000000000791b */ /* 0x003fea0003800000 */
.L_x_7333:
[----:B------:R-:W-:Y:S01]  /*bb40*/  MOV R226, R101 ;  /* 0x0000006500e27202 */ /* 0x000fe20000000f00 */
[----:B------:R-:W-:-:S07]  /*bb50*/  FADD.FTZ R100, R100, R227 ;  /* 0x000000e364647221 */ /* 0x000fce0000010000 */
[----:B------:R-:W-:Y:S05]  /*bb60*/  WARPSYNC.COLLECTIVE R103, `(.L_x_7334) ;  /* 0x0000000067087348 */ /* 0x000fea0003c00000 */
[----:B------:R0:W1:Y:S02]  /*bb70*/  SHFL.BFLY P3, R227, R226, R128, R127 ;  /* 0x0c000080e2e37389 */ /* 0x000064000006007f */
[----:B01----:R-:W-:Y:S05]  /*bb80*/  ENDCOLLECTIVE ;  /* 0x000000000000791b */ /* 0x003fea0003800000 */
.L_x_7334:
[----:B------:R-:W-:Y:S01]  /*bb90*/  MOV R226, R100 ;  /* 0x0000006400e27202 */ /* 0x000fe20000000f00 */
[----:B------:R-:W-:Y:S02]  /*bba0*/  HFMA2 R128, -RZ, RZ, 0, 2.384185791015625e-07 ;  /* 0x00000004ff807431 */ /* 0x000fe400000001ff */
[----:B------:R-:W-:-:S07]  /*bbb0*/  FADD.FTZ R101, R101, R227 ;  /* 0x000000e365657221 */ /* 0x000fce0000010000 */
[----:B------:R-:W-:Y:S05]  /*bbc0*/  WARPSYNC.COLLECTIVE R103, `(.L_x_7335) ;  /* 0x0000000067087348 */ /* 0x000fea0003c00000 */
[----:B------:R0:W1:Y:S02]  /*bbd0*/  SHFL.BFLY P3, R227, R226, R128, R127 ;  /* 0x0c000080e2e37389 */ /* 0x000064000006007f */
[----:B01----:R-:W-:Y:S05]  /*bbe0*/  ENDCOLLECTIVE ;  /* 0x000000000000791b */ /* 0x003fea0003800000 */
.L_x_7335:
[----:B------:R-:W-:Y:S01]  /*bbf0*/  MOV R226, R101 ;  /* 0x0000006500e27202 */ /* 0x000fe20000000f00 */
[----:B------:R-:W-:-:S07]  /*bc00*/  FADD.FTZ R100, R100, R227 ;  /* 0x000000e364647221 */ /* 0x000fce0000010000 */
[----:B------:R-:W-:Y:S05]  /*bc10*/  WARPSYNC.COLLECTIVE R103, `(.L_x_7336) ;  /* 0x0000000067087348 */ /* 0x000fea0003c00000 */
[----:B------:R0:W1:Y:S02]  /*bc20*/  SHFL.BFLY P3, R227, R226, R128, R127 ;  /* 0x0c000080e2e37389 */ /* 0x000064000006007f */
[----:B01----:R-:W-:Y:S05]  /*bc30*/  ENDCOLLECTIVE ;  /* 0x000000000000791b */ /* 0x003fea0003800000 */
.L_x_7336:
[----:B------:R-:W-:Y:S01]  /*bc40*/  MOV R226, R100 ;  /* 0x0000006400e27202 */ /* 0x000fe20000000f00 */
[----:B------:R-:W-:Y:S02]  /*bc50*/  HFMA2 R128, -RZ, RZ, 0, 4.76837158203125e-07 ;  /* 0x00000008ff807431 */ /* 0x000fe400000001ff */
[----:B------:R-:W-:-:S07]  /*bc60*/  FADD.FTZ R101, R101, R227 ;  /* 0x000000e365657221 */ /* 0x000fce0000010000 */
[----:B------:R-:W-:Y:S05]  /*bc70*/  WARPSYNC.COLLECTIVE R103, `(.L_x_7337) ;  /* 0x0000000067087348 */ /* 0x000fea0003c00000 */
[----:B------:R0:W1:Y:S02]  /*bc80*/  SHFL.BFLY P3, R227, R226, R128, R127 ;  /* 0x0c000080e2e37389 */ /* 0x000064000006007f */
[----:B01----:R-:W-:Y:S05]  /*bc90*/  ENDCOLLECTIVE ;  /* 0x000000000000791b */ /* 0x003fea0003800000 */
.L_x_7337:
[----:B------:R-:W-:Y:S01]  /*bca0*/  MOV R226, R101 ;  /* 0x0000006500e27202 */ /* 0x000fe20000000f00 */
[----:B------:R-:W-:-:S07]  /*bcb0*/  FADD.FTZ R100, R100, R227 ;  /* 0x000000e364647221 */ /* 0x000fce0000010000 */
[----:B------:R-:W-:Y:S05]  /*bcc0*/  WARPSYNC.COLLECTIVE R103, `(.L_x_7338) ;  /* 0x0000000067087348 */ /* 0x000fea0003c00000 */
[----:B------:R0:W1:Y:S02]  /*bcd0*/  SHFL.BFLY P3, R227, R226, R128, R127 ;  /* 0x0c000080e2e37389 */ /* 0x000064000006007f */
[----:B01----:R-:W-:Y:S05]  /*bce0*/  ENDCOLLECTIVE ;  /* 0x000000000000791b */ /* 0x003fea0003800000 */
.L_x_7338:
[----:B------:R-:W-:Y:S01]  /*bcf0*/  MOV R226, R100 ;  /* 0x0000006400e27202 */ /* 0x000fe20000000f00 */
[----:B------:R-:W-:Y:S02]  /*bd00*/  HFMA2 R128, -RZ, RZ, 0, 9.5367431640625e-07 ;  /* 0x00000010ff807431 */ /* 0x000fe400000001ff */
[----:B------:R-:W-:-:S07]  /*bd10*/  FADD.FTZ R101, R101, R227 ;  /* 0x000000e365657221 */ /* 0x000fce0000010000 */
[----:B------:R-:W-:Y:S05]  /*bd20*/  WARPSYNC.COLLECTIVE R103, `(.L_x_7339) ;  /* 0x0000000067087348 */ /* 0x000fea0003c00000 */
[----:B------:R0:W1:Y:S02]  /*bd30*/  SHFL.BFLY P3, R227, R226, R128, R127 ;  /* 0x0c000080e2e37389 */ /* 0x000064000006007f */
[----:B01----:R-:W-:Y:S05]  /*bd40*/  ENDCOLLECTIVE ;  /* 0x000000000000791b */ /* 0x003fea0003800000 */
.L_x_7339:
[----:B------:R-:W-:Y:S02]  /*bd50*/  MOV R226, R101 ;  /* 0x0000006500e27202 */ /* 0x000fe40000000f00 */
[----:B------:R-:W-:-:S07]  /*bd60*/  MOV R102, R227 ;  /* 0x000000e300667202 */ /* 0x000fce0000000f00 */
[----:B------:R-:W-:Y:S05]  /*bd70*/  WARPSYNC.COLLECTIVE R103, `(.L_x_7340) ;  /* 0x0000000067087348 */ /* 0x000fea0003c00000 */
[----:B------:R0:W1:Y:S02]  /*bd80*/  SHFL.BFLY P3, R227, R226, R128, R127 ;  /* 0x0c000080e2e37389 */ /* 0x000064000006007f */
[----:B01----:R-:W-:Y:S05]  /*bd90*/  ENDCOLLECTIVE ;  /* 0x000000000000791b */ /* 0x003fea0003800000 */
.L_x_7340:
[----:B------:R-:W-:Y:S01]  /*bda0*/  MOV R103, R227 ;  /* 0x000000e300677202 */ /* 0x000fe20000000f00 */
[----:B------:R-:W-:Y:S06]  /*bdb0*/  BRA `(.L_x_7341) ;  /* 0xffffff7400e47947 */ /* 0x000fec000383ffff */
.L_x_7342:
        /* <DEDUP_REMOVED lines=12> */
.L_x_25417:


//--------------------- .text._ZN10layer_norm13ln_bwd_kernelINS_13Kernel_traitsI13__nv_bfloat16S2_fS2_fjLj1280ELj1ELj4ELj1ELj16ENS_18Kernel_traits_baseILj1280ES2_S2_fS2_fjLj128EEEEELb0ELb1ELb1ELb0EEEvNS_9BwdParamsE --------------------------
	.section	.text._ZN10layer_norm13ln_bwd_kernelINS_13Kernel_traitsI13__nv_bfloat16S2_fS2_fjLj1280ELj1ELj4ELj1ELj16ENS_18Kernel_traits_baseILj1280ES2_S2_fS2_fjLj128EEEEELb0ELb1ELb1ELb0EEEvNS_9BwdParamsE,"ax",@progbits
	.align	128
        .global         _ZN10layer_norm13ln_bwd_kernelINS_13Kernel_traitsI13__nv_bfloat16S2_fS2_fjLj1280ELj1ELj4ELj1ELj16ENS_18Kernel_traits_baseILj1280ES2_S2_fS2_fjLj128EEEEELb0ELb1ELb1ELb0EEEvNS_9BwdParamsE
        .type           _ZN10layer_norm13ln_bwd_kernelINS_13Kernel_traitsI13__nv_bfloat16S2_fS2_fjLj1280ELj1ELj4ELj1ELj16ENS_18Kernel_traits_baseILj1280ES2_S2_fS2_fjLj128EEEEELb0ELb1ELb1ELb0EEEvNS_9BwdParamsE,@function
        .size           _ZN10layer_norm13ln_bwd_kernelINS_13Kernel_traitsI13__nv_bfloat16S2_fS2_fjLj1280ELj1ELj4ELj1ELj16ENS_18Kernel_traits_baseILj1280ES2_S2_fS2_fjLj128EEEEELb0ELb1ELb1ELb0EEEvNS_9BwdParamsE,(.L_x_25418 - _ZN10layer_norm13ln_bwd_kernelINS_13Kernel_traitsI13__nv_bfloat16S2_fS2_fjLj1280ELj1ELj4ELj1ELj16ENS_18Kernel_traits_baseILj1280ES2_S2_fS2_fjLj128EEEEELb0ELb1ELb1ELb0EEEvNS_9BwdParamsE)
        .other          _ZN10layer_norm13ln_bwd_kernelINS_13Kernel_traitsI13__nv_bfloat16S2_fS2_fjLj1280ELj1ELj4ELj1ELj16ENS_18Kernel_traits_baseILj1280ES2_S2_fS2_fjLj128EEEEELb0ELb1ELb1ELb0EEEvNS_9BwdParamsE,@"STO_CUDA_ENTRY STV_DEFAULT"
_ZN10layer_norm13ln_bwd_kernelINS_13Kernel_traitsI13__nv_bfloat16S2_fS2_fjLj1280ELj1ELj4ELj1ELj16ENS_18Kernel_traits_baseILj1280ES2_S2_fS2_fjLj128EEEEELb0ELb1ELb1ELb0EEEvNS_9BwdParamsE:
.text._ZN10layer_norm13ln_bwd_kernelINS_13Kernel_traitsI13__nv_bfloat16S2_fS2_fjLj1280ELj1ELj4ELj1ELj16ENS_18Kernel_traits_baseILj1280ES2_S2_fS2_fjLj128EEEEELb0ELb1ELb1ELb0EEEvNS_9BwdParamsE:
        /* <DEDUP_REMOVED lines=107> */
[----:B--2---:R-:W-:Y:S04]  /*06b0*/  @P0 STL.64 [R1+0x160], R68 ;  /* 0x0001604401000387 */ /* 0x004fe80000100a00 */
        /* <DEDUP_REMOVED lines=48> */
[----:B0-----:R-:W-:Y:S02]  /*09c0*/  CS2R R70, SRZ ;  /* 0x0000000000467805 */ /* 0x001fe4000001ff00 */
[----:B------:R-:W-:Y:S02]  /*09d0*/  MOV R141, R69 ;  /* 0x00000045008d7202 */ /* 0x000fe40000000f00 */
[----:B------:R-:W-:Y:S02]  /*09e0*/  MOV R140, R68 ;  /* 0x00000044008c7202 */ /* 0x000fe40000000f00 */
[----:B------:R-:W-:-:S02]  /*09f0*/  CS2R R68, SRZ ;  /* 0x0000000000447805 */ /* 0x000fc4000001ff00 */
        /* <DEDUP_REMOVED lines=118> */
[----:B------:R1:W-:Y:S01]  /*1160*/  STL.S16 [R1+0x188], R48 ;  /* 0x0001883001007387 */ /* 0x0003e20000100600 */
[----:B------:R-:W-:-:S02]  /*1170*/  CS2R R110, SRZ ;  /* 0x00000000006e7805 */ /* 0x000fc4000001ff00 */
[----:B0-----:R-:W-:Y:S02]  /*1180*/  CS2R R50, SRZ ;  /* 0x0000000000327805 */ /* 0x001fe4000001ff00 */
[----:B------:R-:W-:Y:S01]  /*1190*/  CS2R R112, SRZ ;  /* 0x0000000000707805 */ /* 0x000fe2000001ff00 */
[----:B------:R0:W-:Y:S01]  /*11a0*/  STL.S16 [R1+0x184], R27 ;  /* 0x0001841b01007387 */ /* 0x0001e20000100600 */
[----:B------:R-:W-:Y:S02]  /*11b0*/  CS2R R114, SRZ ;  /* 0x0000000000727805 */ /* 0x000fe4000001ff00 */
[----:B------:R-:W-:Y:S02]  /*11c0*/  CS2R R116, SRZ ;  /* 0x0000000000747805 */ /* 0x000fe4000001ff00 */
[----:B------:R-:W-:Y:S01]  /*11d0*/  CS2R R118, SRZ ;  /* 0x0000000000767805 */ /* 0x000fe2000001ff00 */
[----:B------:R0:W-:Y:S01]  /*11e0*/  STL.S16 [R1+0xe0], R26 ;  /* 0x0000e01a01007387 */ /* 0x0001e20000100600 */
[----:B------:R-:W-:-:S02]  /*11f0*/  CS2R R120, SRZ ;  /* 0x0000000000787805 */ /* 0x000fc4000001ff00 */
[----:B-1----:R-:W-:Y:S02]  /*1200*/  CS2R R48, SRZ ;  /* 0x0000000000307805 */ /* 0x002fe4000001ff00 */
[----:B------:R-:W-:Y:S01]  /*1210*/  CS2R R122, SRZ ;  /* 0x00000000007a7805 */ /* 0x000fe2000001ff00 */
[----:B------:R0:W-:Y:S01]  /*1220*/  STL.S16 [R1+0xdc], R25 ;  /* 0x0000dc1901007387 */ /* 0x0001e20000100600 */
        /* <DEDUP_REMOVED lines=52> */
.L_x_7542:
        /* <DEDUP_REMOVED lines=10> */
[----:B------:R-:W-:Y:S01]  /*1610*/  HFMA2 R216, -RZ, RZ, 0, 0 ;  /* 0x00000000ffd87431 */ /* 0x000fe200000001ff */
[----:B------:R-:W-:Y:S02]  /*1620*/  MOV R215, RZ ;  /* 0x000000ff00d77202 */ /* 0x000fe40000000f00 */
        /* <DEDUP_REMOVED lines=38> */
[----:B------:R-:W3:Y:S04]  /*1890*/  LDL.LU R203, [R1+0xc8] ;  /* 0x0000c80001cb7983 */ /* 0x000ee80000300800 */
[----:B------:R-:W3:Y:S04]  /*18a0*/  LDL R198, [R1+0x168] ;  /* 0x0001680001c67983 */ /* 0x000ee80000100800 */
[----:B------:R-:W3:Y:S01]  /*18b0*/  LDL.LU R240, [R1+0xb0] ;  /* 0x0000b00001f07983 */ /* 0x000ee20000300800 */
[----:B0-----:R-:W-:-:S03]  /*18c0*/  IMAD.WIDE.U32 R14, R2, 0x20, R14 ;  /* 0x00000020020e7825 */ /* 0x001fc600078e000e */
[----:B------:R-:W3:Y:S04]  /*18d0*/  LDL R227, [R1+0x16c] ;  /* 0x00016c0001e37983 */ /* 0x000ee80000100800 */
[----:B------:R-:W4:Y:S01]  /*18e0*/  LDG.E.128 R180, desc[UR6][R14.64] ;  /* 0x000000060eb47981 */ /* 0x000f22000c1e1d00 */
[----:B-1----:R-:W-:-:S03]  /*18f0*/  IMAD.WIDE.U32 R184, R214, 0x10, R184 ;  /* 0x00000010d6b87825 */ /* 0x002fc600078e00b8 */
[----:B------:R0:W3:Y:S04]  /*1900*/  LDG.E.128 R188, desc[UR6][R14.64+0x10] ;  /* 0x000010060ebc7981 */ /* 0x0000e8000c1e1d00 */
[----:B------:R-:W3:Y:S04]  /*1910*/  LDL.LU R208, [R1+0xb8] ;  /* 0x0000b80001d07983 */ /* 0x000ee80000300800 */
[----:B------:R-:W3:Y:S01]  /*1920*/  LDG.E.128 R184, desc[UR6][R184.64] ;  /* 0x00000006b8b87981 */ /* 0x000ee2000c1e1d00 */
[----:B------:R-:W-:-:S03]  /*1930*/  ISETP.NE.U32.AND P0, PT, RZ, UR10, PT ;  /* 0x0000000aff007c0c */ /* 0x000fc6000bf05070 */
[----:B------:R-:W3:Y:S01]  /*1940*/  LDL R226, [R1+0x1a4] ;  /* 0x0001a40001e27983 */ /* 0x000ee20000100800 */
[----:B------:R-:W-:-:S13]  /*1950*/  ISETP.NE.AND.EX P0, PT, RZ, UR11, PT, P0 ;  /* 0x0000000bff007c0c */ /* 0x000fda000bf05300 */
[----:B0-----:R-:W0:Y:S02]  /*1960*/  @P0 LDC.64 R14, c[0x0][0x438] ;  /* 0x00010e00ff0e0b82 */ /* 0x001e240000000a00 */
[----:B0-----:R-:W-:-:S05]  /*1970*/  @P0 IMAD.WIDE.U32 R14, R2, 0x20, R14 ;  /* 0x00000020020e0825 */ /* 0x001fca00078e000e */
[----:B------:R-:W5:Y:S04]  /*1980*/  @P0 LDG.E.128 R128, desc[UR6][R14.64] ;  /* 0x000000060e800981 */ /* 0x000f68000c1e1d00 */
[----:B------:R2:W5:Y:S02]  /*1990*/  @P0 LDG.E.128 R132, desc[UR6][R14.64+0x10] ;  /* 0x000010060e840981 */ /* 0x000564000c1e1d00 */
[----:B--2---:R-:W-:Y:S01]  /*19a0*/  SHF.L.U32 R15, R244, 0x10, RZ ;  /* 0x00000010f40f7819 */ /* 0x004fe200000006ff */
[C---:B----4-:R-:W-:Y:S01]  /*19b0*/  FADD.FTZ R0, -R3.reuse, R180 ;  /* 0x000000b403007221 */ /* 0x050fe20000010100 */
[----:B------:R-:W-:-:S03]  /*19c0*/  FADD.FTZ R182, -R3, R182 ;  /* 0x000000b603b67221 */ /* 0x000fc60000010100 */
[----:B-----5:R-:W-:Y:S01]  /*19d0*/  FMUL.FTZ R0, R4, R0 ;  /* 0x0000000004007220 */ /* 0x020fe20000410000 */
[----:B------:R-:W-:Y:S02]  /*19e0*/  SHF.L.U32 R180, R239, 0x10, RZ ;  /* 0x00000010efb47819 */ /* 0x000fe400000006ff */
[----:B---3--:R-:W-:-:S05]  /*19f0*/  SHF.L.U32 R14, R184, 0x10, RZ ;  /* 0x00000010b80e7819 */ /* 0x008fca00000006ff */
[-C--:B------:R-:W-:Y:S01]  /*1a00*/  FMUL.FTZ R232, R15, R14.reuse ;  /* 0x0000000e0fe87220 */ /* 0x080fe20000410000 */
[----:B------:R-:W-:Y:S01]  /*1a10*/  SHF.L.U32 R15, R185, 0x10, RZ ;  /* 0x00000010b90f7819 */ /* 0x000fe200000006ff */
[----:B------:R-:W-:Y:S01]  /*1a20*/  FADD.FTZ R52, R52, R14 ;  /* 0x0000000e34347221 */ /* 0x000fe20000010000 */
[----:B------:R-:W-:Y:S01]  /*1a30*/  FFMA.FTZ R193, R0, R14, R193 ;  /* 0x0000000e00c17223 */ /* 0x000fe200000100c1 */
[----:B------:R-:W-:Y:S01]  /*1a40*/  FMUL.FTZ R14, R4, R182 ;  /* 0x000000b6040e7220 */ /* 0x000fe20000410000 */
[C---:B------:R-:W-:Y:S01]  /*1a50*/  FADD.FTZ R182, -R3.reuse, R188 ;  /* 0x000000bc03b67221 */ /* 0x040fe20000010100 */
[-C--:B------:R-:W-:Y:S01]  /*1a60*/  FMUL.FTZ R248, R180, R15.reuse ;  /* 0x0000000fb4f87220 */ /* 0x080fe20000410000 */
[----:B------:R-:W-:Y:S01]  /*1a70*/  FADD.FTZ R180, -R3, R190 ;  /* 0x000000be03b47221 */ /* 0x000fe20000010100 */
[----:B------:R-:W-:Y:S01]  /*1a80*/  FFMA.FTZ R203, R14, R15, R203 ;  /* 0x0000000f0ecb7223 */ /* 0x000fe200000100cb */
[----:B------:R-:W-:Y:S01]  /*1a90*/  FADD.FTZ R54, R54, R15 ;  /* 0x0000000f36367221 */ /* 0x000fe20000010000 */
[----:B------:R-:W-:Y:S01]  /*1aa0*/  FMUL.FTZ R15, R4, R182 ;  /* 0x000000b6040f7220 */ /* 0x000fe20000410000 */
[----:B------:R0:W-:Y:S01]  /*1ab0*/  STL [R1+0xc0], R193 ;  /* 0x0000c0c101007387 */ /* 0x0001e20000100800 */
[----:B------:R-:W-:-:S03]  /*1ac0*/  SHF.L.U32 R182, R186, 0x10, RZ ;  /* 0x00000010bab67819 */ /* 0x000fc600000006ff */
[----:B------:R1:W-:Y:S02]  /*1ad0*/  STL [R1+0xc8], R203 ;  /* 0x0000c8cb01007387 */ /* 0x0003e40000100800 */
[----:B------:R-:W-:Y:S01]  /*1ae0*/  FFMA.FTZ R240, R15, R182, R240 ;  /* 0x000000b60ff07223 */ /* 0x000fe200000100f0 */
[----:B0-----:R-:W-:Y:S01]  /*1af0*/  FMUL.FTZ R193, R4, R180 ;  /* 0x000000b404c17220 */ /* 0x001fe20000410000 */
[----:B------:R-:W-:Y:S01]  /*1b00*/  SHF.L.U32 R180, R187, 0x10, RZ ;  /* 0x00000010bbb47819 */ /* 0x000fe200000006ff */
[----:B-1----:R-:W2:Y:S04]  /*1b10*/  LDL.LU R203, [R1+0xc4] ;  /* 0x0000c40001cb7983 */ /* 0x002ea80000300800 */
[----:B------:R-:W-:Y:S01]  /*1b20*/  FFMA.FTZ R208, R193, R180, R208 ;  /* 0x000000b4c1d07223 */ /* 0x000fe200000100d0 */
[----:B------:R-:W-:Y:S01]  /*1b30*/  SHF.L.U32 R188, R198, 0x10, RZ ;  /* 0x00000010c6bc7819 */ /* 0x000fe200000006ff */
[----:B------:R-:W-:Y:S04]  /*1b40*/  STL [R1+0xb0], R240 ;  /* 0x0000b0f001007387 */ /* 0x000fe80000100800 */
[----:B------:R-:W3:Y:S01]  /*1b50*/  LDL R216, [R1+0x1a8] ;  /* 0x0001a80001d87983 */ /* 0x000ee20000100800 */
[----:B------:R-:W-:-:S03]  /*1b60*/  FADD.FTZ R56, R56, R182 ;  /* 0x000000b638387221 */ /* 0x000fc60000010000 */
[----:B------:R0:W-:Y:S01]  /*1b70*/  STL [R1+0xb8], R208 ;  /* 0x0000b8d001007387 */ /* 0x0001e20000100800 */
[----:B------:R-:W-:Y:S01]  /*1b80*/  FMUL.FTZ R244, R188, R182 ;  /* 0x000000b6bcf47220 */ /* 0x000fe20000410000 */
[----:B------:R-:W-:Y:S02]  /*1b90*/  SHF.L.U32 R182, R227, 0x10, RZ ;  /* 0x00000010e3b67819 */ /* 0x000fe400000006ff */
[----:B------:R-:W-:Y:S01]  /*1ba0*/  PRMT R184, R184, 0x7632, R184 ;  /* 0x00007632b8b87816 */ /* 0x000fe200000000b8 */
[----:B0-----:R-:W4:Y:S01]  /*1bb0*/  LDL.LU R208, [R1+0xcc] ;  /* 0x0000cc0001d07983 */ /* 0x001f220000300800 */
[----:B------:R-:W-:Y:S01]  /*1bc0*/  FADD.FTZ R58, R58, R180 ;  /* 0x000000b43a3a7221 */ /* 0x000fe20000010000 */
[----:B------:R-:W-:Y:S02]  /*1bd0*/  FMUL.FTZ R239, R182, R180 ;  /* 0x000000b4b6ef7220 */ /* 0x000fe40000410000 */
[----:B------:R-:W4:Y:S01]  /*1be0*/  LDL R215, [R1+0x1ac] ;  /* 0x0001ac0001d77983 */ /* 0x000f220000100800 */
[----:B------:R-:W-:-:S03]  /*1bf0*/  SHF.L.U32 R180, R184, 0x10, RZ ;  /* 0x00000010b8b47819 */ /* 0x000fc600000006ff */
[----:B------:R-:W4:Y:S04]  /*1c00*/  LDL.LU R184, [R1+0xb4] ;  /* 0x0000b40001b87983 */ /* 0x000f280000300800 */
[----:B------:R-:W4:Y:S04]  /*1c10*/  LDL R190, [R1+0x1b0] ;  /* 0x0001b00001be7983 */ /* 0x000f280000100800 */
[----:B------:R-:W4:Y:S01]  /*1c20*/  LDL.LU R188, [R1+0xbc] ;  /* 0x0000bc0001bc7983 */ /* 0x000f220000300800 */
[----:B------:R-:W-:-:S04]  /*1c30*/  FADD.FTZ R181, -R3, R181 ;  /* 0x000000b503b57221 */ /* 0x000fc80000010100 */
[----:B------:R-:W-:Y:S01]  /*1c40*/  FMUL.FTZ R198, R4, R181 ;  /* 0x000000b504c67220 */ /* 0x000fe20000410000 */
[----:B------:R-:W-:Y:S01]  /*1c50*/  SHF.L.U32 R181, R226, 0x10, RZ ;  /* 0x00000010e2b57819 */ /* 0x000fe200000006ff */
[----:B------:R-:W-:-:S04]  /*1c60*/  FADD.FTZ R53, R53, R180 ;  /* 0x000000b435357221 */ /* 0x000fc80000010000 */
[----:B------:R-:W-:Y:S01]  /*1c70*/  FMUL.FTZ R240, R181, R180 ;  /* 0x000000b4b5f07220 */ /* 0x000fe20000410000 */
[C-C-:B------:R-:W-:Y:S01]  /*1c80*/  FADD.FTZ R181, -R3.reuse, R183.reuse ;  /* 0x000000b703b57221 */ /* 0x140fe20000010100 */
[----:B------:R-:W-:Y:S01]  /*1c90*/  PRMT R183, R186, 0x7632, R183 ;  /* 0x00007632bab77816 */ /* 0x000fe200000000b7 */
[----:B------:R-:W-:-:S03]  /*1ca0*/  FADD.FTZ R182, -R3, R189 ;  /* 0x000000bd03b67221 */ /* 0x000fc60000010100 */
[----:B------:R-:W-:-:S05]  /*1cb0*/  SHF.L.U32 R183, R183, 0x10, RZ ;  /* 0x00000010b7b77819 */ /* 0x000fca00000006ff */
[----:B------:R-:W-:Y:S01]  /*1cc0*/  FADD.FTZ R57, R57, R183 ;  /* 0x000000b739397221 */ /* 0x000fe20000010000 */
[----:B------:R-:W-:Y:S02]  /*1cd0*/  IADD3 R214, PT, PT, R214, 0x20, RZ ;  /* 0x00000020d6d67810 */ /* 0x000fe40007ffe0ff */
[----:B------:R-:W-:Y:S01]  /*1ce0*/  IADD3 R2, PT, PT, R2, 0x20, RZ ;  /* 0x0000002002027810 */ /* 0x000fe20007ffe0ff */
[----:B--2---:R-:W-:Y:S01]  /*1cf0*/  FFMA.FTZ R203, R198, R180, R203 ;  /* 0x000000b4c6cb7223 */ /* 0x004fe200000100cb */
[----:B------:R-:W-:-:S04]  /*1d00*/  PRMT R180, R185, 0x7632, R180 ;  /* 0x00007632b9b47816 */ /* 0x000fc800000000b4 */
[----:B------:R0:W-:Y:S01]  /*1d10*/  STL [R1+0xc4], R203 ;  /* 0x0000c4cb01007387 */ /* 0x0001e20000100800 */
[----:B------:R-:W-:Y:S01]  /*1d20*/  SHF.L.U32 R180, R180, 0x10, RZ ;  /* 0x00000010b4b47819 */ /* 0x000fe200000006ff */
[----:B0-----:R-:W-:Y:S01]  /*1d30*/  FMUL.FTZ R203, R4, R181 ;  /* 0x000000b504cb7220 */ /* 0x001fe20000410000 */
[----:B---3--:R-:W-:-:S03]  /*1d40*/  SHF.L.U32 R181, R216, 0x10, RZ ;  /* 0x00000010d8b57819 */ /* 0x008fc600000006ff */
[----:B------:R-:W-:Y:S01]  /*1d50*/  FADD.FTZ R55, R55, R180 ;  /* 0x000000b437377221 */ /* 0x000fe20000010000 */
[-C--:B----4-:R-:W-:Y:S01]  /*1d60*/  FFMA.FTZ R208, R203, R180.reuse, R208 ;  /* 0x000000b4cbd07223 */ /* 0x090fe200000100d0 */
[----:B------:R-:W-:Y:S01]  /*1d70*/  FMUL.FTZ R227, R181, R180 ;  /* 0x000000b4b5e37220 */ /* 0x000fe20000410000 */
[----:B------:R-:W-:-:S03]  /*1d80*/  SHF.L.U32 R180, R215, 0x10, RZ ;  /* 0x00000010d7b47819 */ /* 0x000fc600000006ff */
[----:B------:R0:W-:Y:S02]  /*1d90*/  STL [R1+0xcc], R208 ;  /* 0x0000ccd001007387 */ /* 0x0001e40000100800 */
[----:B------:R-:W-:Y:S01]  /*1da0*/  FMUL.FTZ R226, R180, R183 ;  /* 0x000000b7b4e27220 */ /* 0x000fe20000410000 */
[----:B0-----:R-:W-:Y:S01]  /*1db0*/  FMUL.FTZ R208, R4, R182 ;  /* 0x000000b604d07220 */ /* 0x001fe20000410000 */
[----:B------:R-:W-:-:S03]  /*1dc0*/  FADD.FTZ R182, -R3, R191 ;  /* 0x000000bf03b67221 */ /* 0x000fc60000010100 */
[----:B------:R-:W-:Y:S01]  /*1dd0*/  FFMA.FTZ R184, R208, R183, R184 ;  /* 0x000000b7d0b87223 */ /* 0x000fe200000100b8 */
[----:B------:R-:W-:-:S04]  /*1de0*/  PRMT R183, R187, 0x7632, R183 ;  /* 0x00007632bbb77816 */ /* 0x000fc800000000b7 */
[----:B------:R0:W-:Y:S01]  /*1df0*/  STL [R1+0xb4], R184 ;  /* 0x0000b4b801007387 */ /* 0x0001e20000100800 */
[----:B------:R-:W-:Y:S01]  /*1e00*/  SHF.L.U32 R183, R183, 0x10, RZ ;  /* 0x00000010b7b77819 */ /* 0x000fe200000006ff */
[----:B------:R-:W-:Y:S01]  /*1e10*/  FADD.FTZ R181, RZ, R232 ;  /* 0x000000e8ffb57221 */ /* 0x000fe20000010000 */
[----:B------:R-:W-:Y:S01]  /*1e20*/  FFMA.FTZ R180, R0, R232, RZ ;  /* 0x000000e800b47223 */ /* 0x000fe200000100ff */
[----:B0-----:R-:W-:Y:S01]  /*1e30*/  FMUL.FTZ R184, R4, R182 ;  /* 0x000000b604b87220 */ /* 0x001fe20000410000 */
[----:B------:R-:W-:Y:S01]  /*1e40*/  SHF.L.U32 R182, R190, 0x10, RZ ;  /* 0x00000010beb67819 */ /* 0x000fe200000006ff */
[----:B------:R-:W-:Y:S02]  /*1e50*/  FADD.FTZ R181, R181, R240 ;  /* 0x000000f0b5b57221 */ /* 0x000fe40000010000 */
[-C--:B------:R-:W-:Y:S01]  /*1e60*/  FFMA.FTZ R188, R184, R183.reuse, R188 ;  /* 0x000000b7b8bc7223 */ /* 0x080fe200000100bc */
[----:B------:R-:W-:Y:S01]  /*1e70*/  FFMA.FTZ R180, R198, R240, R180 ;  /* 0x000000f0c6b47223 */ /* 0x000fe200000100b4 */
[----:B------:R-:W-:Y:S01]  /*1e80*/  FMUL.FTZ R182, R182, R183 ;  /* 0x000000b7b6b67220 */ /* 0x000fe20000410000 */
[----:B------:R0:W-:Y:S01]  /*1e90*/  STL [R1+0x8], R184 ;  /* 0x000008b801007387 */ /* 0x0001e20000100800 */
[----:B------:R-:W-:Y:S01]  /*1ea0*/  FADD.FTZ R181, R181, R248 ;  /* 0x000000f8b5b57221 */ /* 0x000fe20000010000 */
[----:B------:R-:W-:-:S02]  /*1eb0*/  FFMA.FTZ R180, R14, R248, R180 ;  /* 0x000000f80eb47223 */ /* 0x000fc400000100b4 */
        /* <DEDUP_REMOVED lines=12> */
[----:B0-----:R-:W-:-:S07]  /*1f80*/  FFMA.FTZ R215, R184, R182, R180 ;  /* 0x000000b6b8d77223 */ /* 0x001fce00000100b4 */
.L_x_7348:
[----:B------:R-:W-:Y:S05]  /*1f90*/  BSYNC.RECONVERGENT B2 ;  /* 0x0000000000027941 */ /* 0x000fea0003800200 */
.L_x_7347:
[----:B------:R-:W-:Y:S04]  /*1fa0*/  BSSY.RECONVERGENT B2, `(.L_x_7349) ;  /* 0x0000077000027945 */ /* 0x000fe80003800200 */
[----:B------:R-:W-:Y:S05]  /*1fb0*/  @!P5 BRA `(.L_x_7350) ;  /* 0x0000000400d4d947 */ /* 0x000fea0003800000 */
        /* <DEDUP_REMOVED lines=10> */
[----:B------:R-:W3:Y:S01]  /*2060*/  LDG.E.128 R180, desc[UR6][R188.64] ;  /* 0x00000006bcb47981 */ /* 0x000ee2000c1e1d00 */
[----:B-1----:R-:W-:Y:S01]  /*2070*/  IMAD.WIDE.U32 R184, R214, 0x10, R184 ;  /* 0x00000010d6b87825 */ /* 0x002fe200078e00b8 */
[----:B------:R-:W-:Y:S02]  /*2080*/  ISETP.NE.U32.AND P0, PT, RZ, UR10, PT ;  /* 0x0000000aff007c0c */ /* 0x000fe4000bf05070 */
[----:B------:R-:W4:Y:S04]  /*2090*/  LDL.LU R238, [R1+0x98] ;  /* 0x0000980001ee7983 */ /* 0x000f280000300800 */
[----:B------:R-:W4:Y:S04]  /*20a0*/  LDG.E.128 R184, desc[UR6][R184.64] ;  /* 0x00000006b8b87981 */ /* 0x000f28000c1e1d00 */
[----:B------:R-:W4:Y:S01]  /*20b0*/  LDG.E.128 R188, desc[UR6][R188.64+0x10] ;  /* 0x00001006bcbc7981 */ /* 0x000f22000c1e1d00 */
[----:B------:R-:W-:-:S13]  /*20c0*/  ISETP.NE.AND.EX P0, PT, RZ, UR11, PT, P0 ;  /* 0x0000000bff007c0c */ /* 0x000fda000bf05300 */
[----:B------:R-:W0:Y:S02]  /*20d0*/  @P0 LDC.64 R224, c[0x0][0x438] ;  /* 0x00010e00ffe00b82 */ /* 0x000e240000000a00 */
[----:B0-----:R-:W-:-:S05]  /*20e0*/  @P0 IMAD.WIDE.U32 R224, R2, 0x20, R224 ;  /* 0x0000002002e00825 */ /* 0x001fca00078e00e0 */
[----:B------:R-:W5:Y:S04]  /*20f0*/  @P0 LDG.E.128 R24, desc[UR6][R224.64] ;  /* 0x00000006e0180981 */ /* 0x000f68000c1e1d00 */
[----:B------:R0:W5:Y:S01]  /*2100*/  @P0 LDG.E.128 R20, desc[UR6][R224.64+0x10] ;  /* 0x00001006e0140981 */ /* 0x000162000c1e1d00 */
[----:B--2---:R-:W-:Y:S01]  /*2110*/  SHF.L.U32 R16, R16, 0x10, RZ ;  /* 0x0000001010107819 */ /* 0x004fe200000006ff */
[C---:B---3--:R-:W-:Y:S01]  /*2120*/  FADD.FTZ R10, -R3.reuse, R180 ;  /* 0x000000b4030a7221 */ /* 0x048fe20000010100 */
[----:B------:R-:W-:-:S03]  /*2130*/  FADD.FTZ R182, -R3, R182 ;  /* 0x000000b603b67221 */ /* 0x000fc60000010100 */
[----:B-----5:R-:W-:Y:S01]  /*2140*/  FMUL.FTZ R10, R4, R10 ;  /* 0x0000000a040a7220 */ /* 0x020fe20000410000 */
[----:B----4-:R-:W-:-:S05]  /*2150*/  SHF.L.U32 R13, R184, 0x10, RZ ;  /* 0x00000010b80d7819 */ /* 0x010fca00000006ff */
[----:B------:R-:W-:Y:S01]  /*2160*/  FADD.FTZ R136, R136, R13 ;  /* 0x0000000d88887221 */ /* 0x000fe20000010000 */
[-C--:B------:R-:W-:Y:S01]  /*2170*/  FFMA.FTZ R243, R10, R13.reuse, R243 ;  /* 0x0000000d0af37223 */ /* 0x080fe200000100f3 */
[----:B------:R-:W-:Y:S01]  /*2180*/  FMUL.FTZ R251, R16, R13 ;  /* 0x0000000d10fb7220 */ /* 0x000fe20000410000 */
[----:B------:R-:W-:Y:S01]  /*2190*/  FMUL.FTZ R13, R4, R182 ;  /* 0x000000b6040d7220 */ /* 0x000fe20000410000 */
[----:B------:R-:W-:Y:S02]  /*21a0*/  SHF.L.U32 R182, R185, 0x10, RZ ;  /* 0x00000010b9b67819 */ /* 0x000fe400000006ff */
[----:B------:R-:W-:Y:S01]  /*21b0*/  SHF.L.U32 R16, R192, 0x10, RZ ;  /* 0x00000010c0107819 */ /* 0x000fe200000006ff */
[----:B------:R-:W-:Y:S01]  /*21c0*/  STL [R1+0xa0], R243 ;  /* 0x0000a0f301007387 */ /* 0x000fe20000100800 */
[----:B------:R-:W-:Y:S01]  /*21d0*/  FADD.FTZ R180, -R3, R188 ;  /* 0x000000bc03b47221 */ /* 0x000fe20000010100 */
[-C--:B------:R-:W-:Y:S02]  /*21e0*/  FFMA.FTZ R204, R13, R182.reuse, R204 ;  /* 0x000000b60dcc7223 */ /* 0x080fe400000100cc */
[----:B------:R-:W2:Y:S01]  /*21f0*/  LDL R224, [R1+0x194] ;  /* 0x0001940001e07983 */ /* 0x000ea20000100800 */
[----:B------:R-:W-:Y:S01]  /*2200*/  FMUL.FTZ R247, R16, R182 ;  /* 0x000000b610f77220 */ /* 0x000fe20000410000 */
[----:B------:R-:W-:Y:S01]  /*2210*/  SHF.L.U32 R188, R186, 0x10, RZ ;  /* 0x00000010babc7819 */ /* 0x000fe200000006ff */
[----:B------:R-:W-:Y:S01]  /*2220*/  FMUL.FTZ R16, R4, R180 ;  /* 0x000000b404107220 */ /* 0x000fe20000410000 */
[----:B------:R1:W-:Y:S01]  /*2230*/  STL [R1+0xa8], R204 ;  /* 0x0000a8cc01007387 */ /* 0x0003e20000100800 */
[----:B------:R-:W-:Y:S01]  /*2240*/  FADD.FTZ R138, R138, R182 ;  /* 0x000000b68a8a7221 */ /* 0x000fe20000010000 */
[----:B------:R-:W-:Y:S01]  /*2250*/  FADD.FTZ R180, -R3, R190 ;  /* 0x000000be03b47221 */ /* 0x000fe20000010100 */
[----:B------:R-:W-:Y:S01]  /*2260*/  FFMA.FTZ R197, R16, R188, R197 ;  /* 0x000000bc10c57223 */ /* 0x000fe200000100c5 */
[----:B------:R-:W-:Y:S01]  /*2270*/  SHF.L.U32 R182, R237, 0x10, RZ ;  /* 0x00000010edb67819 */ /* 0x000fe200000006ff */
[----:B-1----:R-:W3:Y:S01]  /*2280*/  LDL.LU R204, [R1+0xa4] ;  /* 0x0000a40001cc7983 */ /* 0x002ee20000300800 */
[----:B------:R-:W-:Y:S01]  /*2290*/  FMUL.FTZ R192, R4, R180 ;  /* 0x000000b404c07220 */ /* 0x000fe20000410000 */
[----:B------:R-:W-:Y:S01]  /*22a0*/  SHF.L.U32 R180, R209, 0x10, RZ ;  /* 0x00000010d1b47819 */ /* 0x000fe200000006ff */
[----:B------:R-:W-:Y:S01]  /*22b0*/  FADD.FTZ R60, R60, R188 ;  /* 0x000000bc3c3c7221 */ /* 0x000fe20000010000 */
[----:B------:R1:W-:Y:S01]  /*22c0*/  STL [R1+0x90], R197 ;  /* 0x000090c501007387 */ /* 0x0003e20000100800 */
[----:B------:R-:W-:-:S03]  /*22d0*/  FMUL.FTZ R243, R182, R188 ;  /* 0x000000bcb6f37220 */ /* 0x000fc60000410000 */
[----:B------:R-:W4:Y:S04]  /*22e0*/  LDL R209, [R1+0x198] ;  /* 0x0001980001d17983 */ /* 0x000f280000100800 */
[----:B------:R-:W4:Y:S01]  /*22f0*/  LDL.LU R188, [R1+0xac] ;  /* 0x0000ac0001bc7983 */ /* 0x000f220000300800 */
[----:B------:R-:W-:Y:S01]  /*2300*/  SHF.L.U32 R182, R187, 0x10, RZ ;  /* 0x00000010bbb67819 */ /* 0x000fe200000006ff */
[----:B------:R-:W-:Y:S01]  /*2310*/  FADD.FTZ R181, -R3, R181 ;  /* 0x000000b503b57221 */ /* 0x000fe20000010100 */
[----:B------:R-:W-:-:S03]  /*2320*/  PRMT R184, R184, 0x7632, R184 ;  /* 0x00007632b8b87816 */ /* 0x000fc600000000b8 */
[-C--:B------:R-:W-:Y:S01]  /*2330*/  FFMA.FTZ R238, R192, R182.reuse, R238 ;  /* 0x000000b6c0ee7223 */ /* 0x080fe200000100ee */
[----:B------:R-:W-:Y:S01]  /*2340*/  FADD.FTZ R62, R62, R182 ;  /* 0x000000b63e3e7221 */ /* 0x000fe20000010000 */
[----:B------:R-:W-:Y:S01]  /*2350*/  FMUL.FTZ R237, R180, R182 ;  /* 0x000000b6b4ed7220 */ /* 0x000fe20000410000 */
[----:B------:R-:W-:Y:S01]  /*2360*/  SHF.L.U32 R182, R184, 0x10, RZ ;  /* 0x00000010b8b67819 */ /* 0x000fe200000006ff */
[----:B-1----:R-:W-:Y:S01]  /*2370*/  FMUL.FTZ R197, R4, R181 ;  /* 0x000000b504c57220 */ /* 0x002fe20000410000 */
[----:B------:R1:W-:Y:S01]  /*2380*/  STL [R1+0x98], R238 ;  /* 0x000098ee01007387 */ /* 0x0003e20000100800 */
[----:B------:R-:W-:Y:S02]  /*2390*/  FADD.FTZ R183, -R3, R183 ;  /* 0x000000b703b77221 */ /* 0x000fe40000010100 */
[----:B------:R-:W-:Y:S01]  /*23a0*/  FADD.FTZ R137, R137, R182 ;  /* 0x000000b689897221 */ /* 0x000fe20000010000 */
[----:B------:R-:W-:Y:S01]  /*23b0*/  FADD.FTZ R181, -R3, R189 ;  /* 0x000000bd03b57221 */ /* 0x000fe20000010100 */
[----:B--2---:R-:W-:-:S02]  /*23c0*/  SHF.L.U32 R180, R224, 0x10, RZ ;  /* 0x00000010e0b47819 */ /* 0x004fc400000006ff */
[----:B------:R-:W2:Y:S03]  /*23d0*/  LDL R224, [R1+0x19c] ;  /* 0x00019c0001e07983 */ /* 0x000ea60000100800 */
[-C--:B-1----:R-:W-:Y:S01]  /*23e0*/  FMUL.FTZ R238, R180, R182.reuse ;  /* 0x000000b6b4ee7220 */ /* 0x082fe20000410000 */
[----:B------:R-:W2:Y:S01]  /*23f0*/  LDL.LU R190, [R1+0x94] ;  /* 0x0000940001be7983 */ /* 0x000ea20000300800 */
[----:B---3--:R-:W-:Y:S01]  /*2400*/  FFMA.FTZ R204, R197, R182, R204 ;  /* 0x000000b6c5cc7223 */ /* 0x008fe200000100cc */
[----:B------:R-:W-:-:S04]  /*2410*/  PRMT R182, R185, 0x7632, R182 ;  /* 0x00007632b9b67816 */ /* 0x000fc800000000b6 */
[----:B------:R1:W-:Y:S01]  /*2420*/  STL [R1+0xa4], R204 ;  /* 0x0000a4cc01007387 */ /* 0x0003e20000100800 */
[----:B------:R-:W-:-:S03]  /*2430*/  SHF.L.U32 R182, R182, 0x10, RZ ;  /* 0x00000010b6b67819 */ /* 0x000fc600000006ff */
[----:B------:R-:W3:Y:S01]  /*2440*/  LDL R189, [R1+0x1a0] ;  /* 0x0001a00001bd7983 */ /* 0x000ee20000100800 */
[----:B-1----:R-:W-:-:S04]  /*2450*/  FMUL.FTZ R204, R4, R183 ;  /* 0x000000b704cc7220 */ /* 0x002fc80000410000 */
[----:B----4-:R-:W-:-:S05]  /*2460*/  FFMA.FTZ R188, R204, R182, R188 ;  /* 0x000000b6ccbc7223 */ /* 0x010fca00000100bc */
[----:B------:R1:W-:Y:S04]  /*2470*/  STL [R1+0xac], R188 ;  /* 0x0000acbc01007387 */ /* 0x0003e80000100800 */
[----:B-1----:R-:W4:Y:S01]  /*2480*/  LDL.LU R188, [R1+0x9c] ;  /* 0x00009c0001bc7983 */ /* 0x002f220000300800 */
[----:B------:R-:W-:Y:S01]  /*2490*/  SHF.L.U32 R180, R209, 0x10, RZ ;  /* 0x00000010d1b47819 */ /* 0x000fe200000006ff */
[----:B------:R-:W-:Y:S01]  /*24a0*/  FADD.FTZ R139, R139, R182 ;  /* 0x000000b68b8b7221 */ /* 0x000fe20000010000 */
[----:B------:R-:W-:Y:S01]  /*24b0*/  PRMT R186, R186, 0x7632, R186 ;  /* 0x00007632baba7816 */ /* 0x000fe200000000ba */
[----:B------:R-:W-:Y:S02]  /*24c0*/  FMUL.FTZ R209, R4, R181 ;  /* 0x000000b504d17220 */ /* 0x000fe40000410000 */
[----:B0-----:R-:W-:Y:S01]  /*24d0*/  FMUL.FTZ R225, R180, R182 ;  /* 0x000000b6b4e17220 */ /* 0x001fe20000410000 */
[----:B------:R-:W-:Y:S01]  /*24e0*/  FADD.FTZ R182, R216, R251 ;  /* 0x000000fbd8b67221 */ /* 0x000fe20000010000 */
[----:B------:R-:W-:Y:S01]  /*24f0*/  FFMA.FTZ R181, R10, R251, R215 ;  /* 0x000000fb0ab57223 */ /* 0x000fe200000100d7 */
[----:B------:R-:W-:-:S02]  /*2500*/  SHF.L.U32 R183, R186, 0x10, RZ ;  /* 0x00000010bab77819 */ /* 0x000fc400000006ff */
[----:B------:R-:W-:Y:S01]  /*2510*/  FADD.FTZ R182, R182, R238 ;  /* 0x000000eeb6b67221 */ /* 0x000fe20000010000 */
[----:B------:R-:W-:Y:S02]  /*2520*/  FFMA.FTZ R181, R197, R238, R181 ;  /* 0x000000eec5b57223 */ /* 0x000fe400000100b5 */
[----:B------:R-:W-:Y:S01]  /*2530*/  FADD.FTZ R61, R61, R183 ;  /* 0x000000b73d3d7221 */ /* 0x000fe20000010000 */
[----:B------:R-:W-:-:S04]  /*2540*/  PRMT R184, R187, 0x7632, R184 ;  /* 0x00007632bbb87816 */ /* 0x000fc800000000b8 */
[----:B------:R-:W-:Y:S02]  /*2550*/  SHF.L.U32 R184, R184, 0x10, RZ ;  /* 0x00000010b8b87819 */ /* 0x000fe400000006ff */
[----:B------:R-:W-:Y:S02]  /*2560*/  IADD3 R214, PT, PT, R214, 0x20, RZ ;  /* 0x00000020d6d67810 */ /* 0x000fe40007ffe0ff */
[----:B------:R-:W-:Y:S01]  /*2570*/  IADD3 R2, PT, PT, R2, 0x20, RZ ;  /* 0x0000002002027810 */ /* 0x000fe20007ffe0ff */
[----:B------:R-:W-:Y:S01]  /*2580*/  FADD.FTZ R63, R63, R184 ;  /* 0x000000b83f3f7221 */ /* 0x000fe20000010000 */
[----:B--2---:R-:W-:Y:S01]  /*2590*/  SHF.L.U32 R180, R224, 0x10, RZ ;  /* 0x00000010e0b47819 */ /* 0x004fe200000006ff */
[----:B------:R-:W-:-:S04]  /*25a0*/  FFMA.FTZ R190, R209, R183, R190 ;  /* 0x000000b7d1be7223 */ /* 0x000fc800000100be */
[----:B------:R-:W-:Y:S01]  /*25b0*/  FMUL.FTZ R224, R180, R183 ;  /* 0x000000b7b4e07220 */ /* 0x000fe20000410000 */
[----:B------:R-:W-:Y:S01]  /*25c0*/  FADD.FTZ R183, R182, R247 ;  /* 0x000000f7b6b77221 */ /* 0x000fe20000010000 */
[----:B------:R-:W-:Y:S01]  /*25d0*/  FFMA.FTZ R182, R13, R247, R181 ;  /* 0x000000f70db67223 */ /* 0x000fe200000100b5 */
[----:B------:R-:W-:-:S03]  /*25e0*/  FADD.FTZ R180, -R3, R191 ;  /* 0x000000bf03b47221 */ /* 0x000fc60000010100 */
[----:B------:R-:W-:Y:S01]  /*25f0*/  FFMA.FTZ R182, R204, R225, R182 ;  /* 0x000000e1ccb67223 */ /* 0x000fe200000100b6 */
[----:B------:R-:W-:-:S03]  /*2600*/  FMUL.FTZ R185, R4, R180 ;  /* 0x000000b404b97220 */ /* 0x000fc60000410000 */
[----:B------:R-:W-:Y:S01]  /*2610*/  FFMA.FTZ R180, R16, R243, R182 ;  /* 0x000000f310b47223 */ /* 0x000fe200000100b6 */
[----:B---3--:R-:W-:Y:S01]  /*2620*/  SHF.L.U32 R182, R189, 0x10, RZ ;  /* 0x00000010bdb67819 */ /* 0x008fe200000006ff */
[----:B------:R0:W-:Y:S04]  /*2630*/  STL [R1+0x94], R190 ;  /* 0x000094be01007387 */ /* 0x0001e80000100800 */
[----:B------:R-:W-:Y:S01]  /*2640*/  FMUL.FTZ R182, R182, R184 ;  /* 0x000000b8b6b67220 */ /* 0x000fe20000410000 */
[----:B------:R0:W-:Y:S01]  /*2650*/  STL [R1+0x4], R185 ;  /* 0x000004b901007387 */ /* 0x0001e20000100800 */
[----:B------:R-:W-:-:S04]  /*2660*/  FADD.FTZ R181, R183, R225 ;  /* 0x000000e1b7b57221 */ /* 0x000fc80000010000 */
[----:B------:R-:W-:Y:S01]  /*2670*/  FADD.FTZ R181, R181, R243 ;  /* 0x000000f3b5b57221 */ /* 0x000fe20000010000 */
[----:B----4-:R-:W-:-:S05]  /*2680*/  FFMA.FTZ R188, R185, R184, R188 ;  /* 0x000000b8b9bc7223 */ /* 0x010fca00000100bc */
[----:B------:R0:W-:Y:S04]  /*2690*/  STL [R1+0x9c], R188 ;  /* 0x00009cbc01007387 */ /* 0x0001e80000100800 */
[----:B------:R0:W-:Y:S01]  /*26a0*/  STL [R1+0x1c], R182 ;  /* 0x00001cb601007387 */ /* 0x0001e20000100800 */
[----:B------:R-:W-:Y:S01]  /*26b0*/  FADD.FTZ R181, R181, R224 ;  /* 0x000000e0b5b57221 */ /* 0x000fe20000010000 */
[----:B------:R-:W-:-:S03]  /*26c0*/  FFMA.FTZ R180, R209, R224, R180 ;  /* 0x000000e0d1b47223 */ /* 0x000fc600000100b4 */
[----:B------:R-:W-:Y:S01]  /*26d0*/  FADD.FTZ R181, R181, R237 ;  /* 0x000000edb5b57221 */ /* 0x000fe20000010000 */
[----:B------:R-:W-:-:S03]  /*26e0*/  FFMA.FTZ R180, R192, R237, R180 ;  /* 0x000000edc0b47223 */ /* 0x000fc600000100b4 */
[----:B------:R-:W-:Y:S01]  /*26f0*/  FADD.FTZ R216, R181, R182 ;  /* 0x000000b6b5d87221 */ /* 0x000fe20000010000 */
[----:B0-----:R-:W-:-:S07]  /*2700*/  FFMA.FTZ R215, R185, R182, R180 ;  /* 0x000000b6b9d77223 */ /* 0x001fce00000100b4 */
.L_x_7350:
[----:B------:R-:W-:Y:S05]  /*2710*/  BSYNC.RECONVERGENT B2 ;  /* 0x0000000000027941 */ /* 0x000fea0003800200 */
.L_x_7349:
        /* <DEDUP_REMOVED lines=27> */
[----:B----4-:R-:W-:Y:S02]  /*28d0*/  SHF.L.U32 R12, R184, 0x10, RZ ;  /* 0x00000010b80c7819 */ /* 0x010fe400000006ff */
[----:B------:R-:W-:-:S03]  /*28e0*/  SHF.L.U32 R180, R185, 0x10, RZ ;  /* 0x00000010b9b47819 */ /* 0x000fc600000006ff */
[----:B------:R-:W-:Y:S01]  /*28f0*/  FADD.FTZ R64, R64, R12 ;  /* 0x0000000c40407221 */ /* 0x000fe20000010000 */
[-C--:B------:R-:W-:Y:S01]  /*2900*/  FFMA.FTZ R246, R9, R12.reuse, R246 ;  /* 0x0000000c09f67223 */ /* 0x080fe200000100f6 */
[----:B------:R-:W-:Y:S01]  /*2910*/  FMUL.FTZ R250, R17, R12 ;  /* 0x0000000c11fa7220 */ /* 0x000fe20000410000 */
[----:B------:R-:W-:Y:S01]  /*2920*/  FMUL.FTZ R12, R4, R19 ;  /* 0x00000013040c7220 */ /* 0x000fe20000410000 */
[----:B------:R-:W-:Y:S01]  /*2930*/  SHF.L.U32 R17, R242, 0x10, RZ ;  /* 0x00000010f2117819 */ /* 0x000fe200000006ff */
[----:B------:R-:W-:Y:S01]  /*2940*/  FADD.FTZ R19, -R3, R188 ;  /* 0x000000bc03137221 */ /* 0x000fe20000010100 */
[----:B------:R1:W-:Y:S01]  /*2950*/  STL [R1+0x80], R246 ;  /* 0x000080f601007387 */ /* 0x0003e20000100800 */
[----:B------:R-:W-:-:S03]  /*2960*/  FFMA.FTZ R205, R12, R180, R205 ;  /* 0x000000b40ccd7223 */ /* 0x000fc600000100cd */
[----:B------:R-:W2:Y:S01]  /*2970*/  LDL R222, [R1+0x184] ;  /* 0x0001840001de7983 */ /* 0x000ea20000100800 */
[----:B------:R-:W-:Y:S01]  /*2980*/  SHF.L.U32 R182, R186, 0x10, RZ ;  /* 0x00000010bab67819 */ /* 0x000fe200000006ff */
[----:B------:R-:W-:Y:S02]  /*2990*/  FADD.FTZ R66, R66, R180 ;  /* 0x000000b442427221 */ /* 0x000fe40000010000 */
[----:B------:R3:W-:Y:S01]  /*29a0*/  STL [R1+0x88], R205 ;  /* 0x000088cd01007387 */ /* 0x0007e20000100800 */
[----:B-1----:R-:W-:Y:S01]  /*29b0*/  FMUL.FTZ R246, R17, R180 ;  /* 0x000000b411f67220 */ /* 0x002fe20000410000 */
[----:B------:R-:W-:Y:S01]  /*29c0*/  FMUL.FTZ R17, R4, R19 ;  /* 0x0000001304117220 */ /* 0x000fe20000410000 */
[----:B------:R-:W-:-:S03]  /*29d0*/  SHF.L.U32 R180, R235, 0x10, RZ ;  /* 0x00000010ebb47819 */ /* 0x000fc600000006ff */
[-C--:B------:R-:W-:Y:S01]  /*29e0*/  FFMA.FTZ R196, R17, R182.reuse, R196 ;  /* 0x000000b611c47223 */ /* 0x080fe200000100c4 */
[----:B---3--:R-:W3:Y:S01]  /*29f0*/  LDL.LU R205, [R1+0x84] ;  /* 0x0000840001cd7983 */ /* 0x008ee20000300800 */
[----:B------:R-:W-:Y:S01]  /*2a00*/  FMUL.FTZ R242, R180, R182 ;  /* 0x000000b6b4f27220 */ /* 0x000fe20000410000 */
[----:B------:R-:W-:Y:S02]  /*2a10*/  SHF.L.U32 R180, R210, 0x10, RZ ;  /* 0x00000010d2b47819 */ /* 0x000fe400000006ff */
[----:B------:R1:W-:Y:S04]  /*2a20*/  STL [R1+0x70], R196 ;  /* 0x000070c401007387 */ /* 0x0003e80000100800 */
[----:B------:R-:W4:Y:S04]  /*2a30*/  LDL R210, [R1+0x188] ;  /* 0x0001880001d27983 */ /* 0x000f280000100800 */
[----:B------:R-:W4:Y:S01]  /*2a40*/  LDL.LU R188, [R1+0x8c] ;  /* 0x00008c0001bc7983 */ /* 0x000f220000300800 */
[----:B------:R-:W-:Y:S01]  /*2a50*/  FADD.FTZ R19, -R3, R190 ;  /* 0x000000be03137221 */ /* 0x000fe20000010100 */
[----:B------:R-:W-:Y:S01]  /*2a60*/  FADD.FTZ R68, R68, R182 ;  /* 0x000000b644447221 */ /* 0x000fe20000010000 */
[----:B------:R-:W-:-:S02]  /*2a70*/  SHF.L.U32 R182, R187, 0x10, RZ ;  /* 0x00000010bbb67819 */ /* 0x000fc400000006ff */
[----:B------:R-:W-:Y:S01]  /*2a80*/  FMUL.FTZ R19, R4, R19 ;  /* 0x0000001304137220 */ /* 0x000fe20000410000 */
[----:B------:R-:W-:Y:S01]  /*2a90*/  PRMT R184, R184, 0x7632, R184 ;  /* 0x00007632b8b87816 */ /* 0x000fe200000000b8 */
[----:B------:R-:W-:Y:S02]  /*2aa0*/  FADD.FTZ R181, -R3, R181 ;  /* 0x000000b503b57221 */ /* 0x000fe40000010100 */
[-C--:B------:R-:W-:Y:S01]  /*2ab0*/  FFMA.FTZ R236, R19, R182.reuse, R236 ;  /* 0x000000b613ec7223 */ /* 0x080fe200000100ec */
[----:B------:R-:W-:Y:S01]  /*2ac0*/  FADD.FTZ R70, R70, R182 ;  /* 0x000000b646467221 */ /* 0x000fe20000010000 */
[----:B------:R-:W-:Y:S01]  /*2ad0*/  FMUL.FTZ R235, R180, R182 ;  /* 0x000000b6b4eb7220 */ /* 0x000fe20000410000 */
[----:B------:R-:W-:Y:S01]  /*2ae0*/  SHF.L.U32 R182, R184, 0x10, RZ ;  /* 0x00000010b8b67819 */ /* 0x000fe200000006ff */
[----:B-1----:R-:W-:Y:S01]  /*2af0*/  FMUL.FTZ R196, R4, R181 ;  /* 0x000000b504c47220 */ /* 0x002fe20000410000 */
[----:B------:R1:W-:Y:S01]  /*2b00*/  STL [R1+0x78], R236 ;  /* 0x000078ec01007387 */ /* 0x0003e20000100800 */
[----:B------:R-:W-:-:S02]  /*2b10*/  FADD.FTZ R183, -R3, R183 ;  /* 0x000000b703b77221 */ /* 0x000fc40000010100 */
[--C-:B------:R-:W-:Y:S01]  /*2b20*/  FADD.FTZ R65, R65, R182.reuse ;  /* 0x000000b641417221 */ /* 0x100fe20000010000 */
[----:B------:R-:W-:Y:S01]  /*2b30*/  FADD.FTZ R181, -R3, R189 ;  /* 0x000000bd03b57221 */ /* 0x000fe20000010100 */
[----:B--2---:R-:W-:Y:S02]  /*2b40*/  SHF.L.U32 R180, R222, 0x10, RZ ;  /* 0x00000010deb47819 */ /* 0x004fe400000006ff */
        /* <DEDUP_REMOVED lines=24> */
[----:B------:R-:W-:Y:S01]  /*2cd0*/  SHF.L.U32 R184, R184, 0x10, RZ ;  /* 0x00000010b8b87819 */ /* 0x000fe200000006ff */
[----:B------:R-:W-:Y:S01]  /*2ce0*/  VIADD R214, R214, 0x20 ;  /* 0x00000020d6d67836 */ /* 0x000fe20000000000 */
[----:B------:R-:W-:-:S03]  /*2cf0*/  IADD3 R2, PT, PT, R2, 0x20, RZ ;  /* 0x0000002002027810 */ /* 0x000fc60007ffe0ff */
        /* <DEDUP_REMOVED lines=13> */
[----:B------:R0:W-:Y:S01]  /*2dd0*/  STL [R1], R185 ;  /* 0x000000b901007387 */ /* 0x0001e20000100800 */
        /* <DEDUP_REMOVED lines=11> */
.L_x_7352:
[----:B------:R-:W-:Y:S05]  /*2e90*/  BSYNC.RECONVERGENT B2 ;  /* 0x0000000000027941 */ /* 0x000fea0003800200 */
.L_x_7351:
        /* <DEDUP_REMOVED lines=18> */
[----:B------:R-:W-:-:S03]  /*2fc0*/  ISETP.NE.AND.EX P0, PT, RZ, UR11, PT, P0 ;  /* 0x0000000bff007c0c */ /* 0x000fc6000bf05300 */
[----:B------:R-:W4:Y:S10]  /*2fd0*/  LDL R252, [R1+0x174] ;  /* 0x0001740001fc7983 */ /* 0x000f340000100800 */
        /* <DEDUP_REMOVED lines=15> */
[----:B------:R-:W-:Y:S02]  /*30d0*/  FADD.FTZ R180, -R3, R188 ;  /* 0x000000bc03b47221 */ /* 0x000fe40000010100 */
[-C--:B------:R-:W-:Y:S01]  /*30e0*/  FFMA.FTZ R206, R11, R182.reuse, R206 ;  /* 0x000000b60bce7223 */ /* 0x080fe200000100ce */
[----:B------:R-:W-:Y:S01]  /*30f0*/  STL [R1+0x60], R241 ;  /* 0x000060f101007387 */ /* 0x000fe20000100800 */
        /* <DEDUP_REMOVED lines=8> */
[----:B-1----:R-:W2:Y:S01]  /*3180*/  LDL.LU R206, [R1+0x64] ;  /* 0x0000640001ce7983 */ /* 0x002ea20000300800 */
[----:B0-----:R-:W-:Y:S01]  /*3190*/  FMUL.FTZ R194, R4, R180 ;  /* 0x000000b404c27220 */ /* 0x001fe20000410000 */
[----:B------:R-:W-:Y:S01]  /*31a0*/  SHF.L.U32 R180, R211, 0x10, RZ ;  /* 0x00000010d3b47819 */ /* 0x000fe200000006ff */
[----:B------:R-:W-:Y:S01]  /*31b0*/  FADD.FTZ R76, R76, R188 ;  /* 0x000000bc4c4c7221 */ /* 0x000fe20000010000 */
[----:B------:R-:W-:Y:S01]  /*31c0*/  STL [R1+0x50], R221 ;  /* 0x000050dd01007387 */ /* 0x000fe20000100800 */
[----:B------:R-:W-:-:S03]  /*31d0*/  FMUL.FTZ R241, R182, R188 ;  /* 0x000000bcb6f17220 */ /* 0x000fc60000410000 */
[----:B------:R-:W3:Y:S04]  /*31e0*/  LDL R211, [R1+0x178] ;  /* 0x0001780001d37983 */ /* 0x000ee80000100800 */
[----:B------:R-:W4:Y:S01]  /*31f0*/  LDL.LU R188, [R1+0x6c] ;  /* 0x00006c0001bc7983 */ /* 0x000f220000300800 */
[----:B------:R-:W-:Y:S01]  /*3200*/  SHF.L.U32 R182, R187, 0x10, RZ ;  /* 0x00000010bbb67819 */ /* 0x000fe200000006ff */
[----:B------:R-:W-:Y:S01]  /*3210*/  FADD.FTZ R181, -R3, R181 ;  /* 0x000000b503b57221 */ /* 0x000fe20000010100 */
[----:B------:R-:W-:-:S03]  /*3220*/  PRMT R184, R184, 0x7632, R184 ;  /* 0x00007632b8b87816 */ /* 0x000fc600000000b8 */
[----:B------:R-:W-:Y:S01]  /*3230*/  FADD.FTZ R78, R78, R182 ;  /* 0x000000b64e4e7221 */ /* 0x000fe20000010000 */
[-C--:B------:R-:W-:Y:S01]  /*3240*/  FFMA.FTZ R220, R194, R182.reuse, R220 ;  /* 0x000000b6c2dc7223 */ /* 0x080fe200000100dc */
[----:B------:R-:W-:Y:S01]  /*3250*/  FMUL.FTZ R233, R180, R182 ;  /* 0x000000b6b4e97220 */ /* 0x000fe20000410000 */
[----:B------:R-:W-:Y:S01]  /*3260*/  SHF.L.U32 R182, R184, 0x10, RZ ;  /* 0x00000010b8b67819 */ /* 0x000fe200000006ff */
[----:B------:R-:W-:Y:S01]  /*3270*/  FMUL.FTZ R195, R4, R181 ;  /* 0x000000b504c37220 */ /* 0x000fe20000410000 */
[----:B------:R-:W-:Y:S01]  /*3280*/  SHF.L.U32 R180, R252, 0x10, RZ ;  /* 0x00000010fcb47819 */ /* 0x000fe200000006ff */
[----:B------:R0:W-:Y:S02]  /*3290*/  STL [R1+0x58], R220 ;  /* 0x000058dc01007387 */ /* 0x0001e40000100800 */
[----:B------:R-:W-:Y:S02]  /*32a0*/  FADD.FTZ R73, R73, R182 ;  /* 0x000000b649497221 */ /* 0x000fe40000010000 */
[-C--:B------:R-:W-:Y:S01]  /*32b0*/  FMUL.FTZ R234, R180, R182.reuse ;  /* 0x000000b6b4ea7220 */ /* 0x080fe20000410000 */
[----:B------:R-:W-:Y:S01]  /*32c0*/  FADD.FTZ R183, -R3, R183 ;  /* 0x000000b703b77221 */ /* 0x000fe20000010100 */
[----:B0-----:R-:W3:Y:S04]  /*32d0*/  LDL R220, [R1+0x17c] ;  /* 0x00017c0001dc7983 */ /* 0x001ee80000100800 */
[----:B------:R-:W3:Y:S01]  /*32e0*/  LDL.LU R190, [R1+0x54] ;  /* 0x0000540001be7983 */ /* 0x000ee20000300800 */
[----:B--2---:R-:W-:Y:S01]  /*32f0*/  FFMA.FTZ R206, R195, R182, R206 ;  /* 0x000000b6c3ce7223 */ /* 0x004fe200000100ce */
[----:B------:R-:W-:-:S04]  /*3300*/  PRMT R182, R185, 0x7632, R182 ;  /* 0x00007632b9b67816 */ /* 0x000fc800000000b6 */
[----:B------:R0:W-:Y:S01]  /*3310*/  STL [R1+0x64], R206 ;  /* 0x000064ce01007387 */ /* 0x0001e20000100800 */
[----:B------:R-:W-:Y:S01]  /*3320*/  SHF.L.U32 R182, R182, 0x10, RZ ;  /* 0x00000010b6b67819 */ /* 0x000fe200000006ff */
[----:B0-----:R-:W-:-:S04]  /*3330*/  FMUL.FTZ R206, R4, R183 ;  /* 0x000000b704ce7220 */ /* 0x001fc80000410000 */
[----:B----4-:R-:W-:-:S05]  /*3340*/  FFMA.FTZ R188, R206, R182, R188 ;  /* 0x000000b6cebc7223 */ /* 0x010fca00000100bc */
[----:B------:R0:W-:Y:S04]  /*3350*/  STL [R1+0x6c], R188 ;  /* 0x00006cbc01007387 */ /* 0x0001e80000100800 */
[----:B0-----:R-:W2:Y:S04]  /*3360*/  LDL R188, [R1+0x180] ;  /* 0x0001800001bc7983 */ /* 0x001ea80000100800 */
[----:B------:R-:W4:Y:S01]  /*3370*/  LDL.LU R185, [R1+0x5c] ;  /* 0x00005c0001b97983 */ /* 0x000f220000300800 */
[----:B---3--:R-:W-:Y:S01]  /*3380*/  SHF.L.U32 R180, R211, 0x10, RZ ;  /* 0x00000010d3b47819 */ /* 0x008fe200000006ff */
[----:B------:R-:W-:Y:S01]  /*3390*/  FADD.FTZ R181, -R3, R189 ;  /* 0x000000bd03b57221 */ /* 0x000fe20000010100 */
[----:B------:R-:W-:Y:S01]  /*33a0*/  PRMT R186, R186, 0x7632, R186 ;  /* 0x00007632baba7816 */ /* 0x000fe200000000ba */
[----:B------:R-:W-:-:S02]  /*33b0*/  FADD.FTZ R75, R75, R182 ;  /* 0x000000b64b4b7221 */ /* 0x000fc40000010000 */
[----:B------:R-:W-:Y:S01]  /*33c0*/  FMUL.FTZ R221, R180, R182 ;  /* 0x000000b6b4dd7220 */ /* 0x000fe20000410000 */
[----:B------:R-:W-:Y:S01]  /*33d0*/  FMUL.FTZ R211, R4, R181 ;  /* 0x000000b504d37220 */ /* 0x000fe20000410000 */
[----:B------:R-:W-:Y:S01]  /*33e0*/  FADD.FTZ R182, R216, R249 ;  /* 0x000000f9d8b67221 */ /* 0x000fe20000010000 */
[----:B------:R-:W-:Y:S01]  /*33f0*/  FFMA.FTZ R181, R8, R249, R215 ;  /* 0x000000f908b57223 */ /* 0x000fe200000100d7 */
[----:B------:R-:W-:Y:S02]  /*3400*/  SHF.L.U32 R183, R186, 0x10, RZ ;  /* 0x00000010bab77819 */ /* 0x000fe400000006ff */
        /* <DEDUP_REMOVED lines=8> */
[----:B------:R-:W-:Y:S01]  /*3490*/  FADD.FTZ R180, -R3, R191 ;  /* 0x000000bf03b47221 */ /* 0x000fe20000010100 */
[----:B------:R-:W-:-:S02]  /*34a0*/  PRMT R184, R187, 0x7632, R184 ;  /* 0x00007632bbb87816 */ /* 0x000fc400000000b8 */
[----:B------:R-:W-:Y:S01]  /*34b0*/  FFMA.FTZ R182, R206, R221, R182 ;  /* 0x000000ddceb67223 */ /* 0x000fe200000100b6 */
[----:B------:R-:W-:Y:S01]  /*34c0*/  FMUL.FTZ R252, R4, R180 ;  /* 0x000000b404fc7220 */ /* 0x000fe20000410000 */
[----:B------:R-:W-:Y:S02]  /*34d0*/  SHF.L.U32 R184, R184, 0x10, RZ ;  /* 0x00000010b8b87819 */ /* 0x000fe400000006ff */
[----:B------:R-:W-:Y:S01]  /*34e0*/  FFMA.FTZ R180, R18, R241, R182 ;  /* 0x000000f112b47223 */ /* 0x000fe200000100b6 */
[----:B------:R0:W-:Y:S01]  /*34f0*/  STL [R1+0x54], R190 ;  /* 0x000054be01007387 */ /* 0x0001e20000100800 */
[----:B------:R-:W-:-:S04]  /*3500*/  FADD.FTZ R181, R183, R221 ;  /* 0x000000ddb7b57221 */ /* 0x000fc80000010000 */
[----:B------:R-:W-:Y:S01]  /*3510*/  FADD.FTZ R181, R181, R241 ;  /* 0x000000f1b5b57221 */ /* 0x000fe20000010000 */
[----:B------:R-:W-:-:S03]  /*3520*/  FFMA.FTZ R180, R211, R220, R180 ;  /* 0x000000dcd3b47223 */ /* 0x000fc600000100b4 */
[----:B------:R-:W-:Y:S01]  /*3530*/  FADD.FTZ R181, R181, R220 ;  /* 0x000000dcb5b57221 */ /* 0x000fe20000010000 */
[----:B------:R-:W-:-:S03]  /*3540*/  FFMA.FTZ R180, R194, R233, R180 ;  /* 0x000000e9c2b47223 */ /* 0x000fc600000100b4 */
[----:B------:R-:W-:Y:S01]  /*3550*/  FADD.FTZ R181, R181, R233 ;  /* 0x000000e9b5b57221 */ /* 0x000fe20000010000 */
[----:B------:R-:W-:Y:S01]  /*3560*/  FADD.FTZ R79, R79, R184 ;  /* 0x000000b84f4f7221 */ /* 0x000fe20000010000 */
[----:B------:R-:W-:Y:S02]  /*3570*/  IADD3 R214, PT, PT, R214, 0x20, RZ ;  /* 0x00000020d6d67810 */ /* 0x000fe40007ffe0ff */
[----:B------:R-:W-:Y:S02]  /*3580*/  IADD3 R2, PT, PT, R2, 0x20, RZ ;  /* 0x0000002002027810 */ /* 0x000fe40007ffe0ff */
[----:B--2---:R-:W-:Y:S01]  /*3590*/  SHF.L.U32 R182, R188, 0x10, RZ ;  /* 0x00000010bcb67819 */ /* 0x004fe200000006ff */
[----:B----4-:R-:W-:-:S04]  /*35a0*/  FFMA.FTZ R185, R252, R184, R185 ;  /* 0x000000b8fcb97223 */ /* 0x010fc800000100b9 */
[----:B------:R-:W-:Y:S01]  /*35b0*/  FMUL.FTZ R182, R182, R184 ;  /* 0x000000b8b6b67220 */ /* 0x000fe20000410000 */
[----:B------:R0:W-:Y:S04]  /*35c0*/  STL [R1+0x5c], R185 ;  /* 0x00005cb901007387 */ /* 0x0001e80000100800 */
[----:B------:R0:W-:Y:S01]  /*35d0*/  STL [R1+0x14], R182 ;  /* 0x000014b601007387 */ /* 0x0001e20000100800 */
[----:B------:R-:W-:Y:S01]  /*35e0*/  FADD.FTZ R216, R181, R182 ;  /* 0x000000b6b5d87221 */ /* 0x000fe20000010000 */
[----:B------:R-:W-:-:S07]  /*35f0*/  FFMA.FTZ R215, R252, R182, R180 ;  /* 0x000000b6fcd77223 */ /* 0x000fce00000100b4 */
.L_x_7354:
[----:B------:R-:W-:Y:S05]  /*3600*/  BSYNC.RECONVERGENT B2 ;  /* 0x0000000000027941 */ /* 0x000fea0003800200 */
.L_x_7353:
[----:B------:R-:W-:Y:S05]  /*3610*/  @!P4 BRA `(.L_x_7355) ;  /* 0x000000080058c947 */ /* 0x000fea0003800000 */
[----:B0-----:R-:W0:Y:S01]  /*3620*/  LDC.64 R184, c[0x0][0x3a8] ;  /* 0x0000ea00ffb87b82 */ /* 0x001e220000000a00 */
[----:B------:R-:W2:Y:S04]  /*3630*/  LDL.LU R231, [R1+0x40] ;  /* 0x0000400001e77983 */ /* 0x000ea80000300800 */
[----:B------:R-:W3:Y:S03]  /*3640*/  LDL R230, [R1+0x124] ;  /* 0x0001240001e67983 */ /* 0x000ee60000100800 */
[----:B------:R-:W1:Y:S01]  /*3650*/  LDC.64 R188, c[0x0][0x428] ;  /* 0x00010a00ffbc7b82 */ /* 0x000e620000000a00 */
[----:B------:R-:W4:Y:S04]  /*3660*/  LDL.LU R229, [R1+0x48] ;  /* 0x0000480001e57983 */ /* 0x000f280000300800 */
[----:B------:R-:W3:Y:S04]  /*3670*/  LDL R199, [R1+0x128] ;  /* 0x0001280001c77983 */ /* 0x000ee80000100800 */
[----:B------:R-:W3:Y:S04]  /*3680*/  LDL R228, [R1+0x12c] ;  /* 0x00012c0001e47983 */ /* 0x000ee80000100800 */
[----:B------:R-:W3:Y:S01]  /*3690*/  LDL R219, [R1+0x114] ;  /* 0x0001140001db7983 */ /* 0x000ee20000100800 */
[----:B0-----:R-:W-:-:S03]  /*36a0*/  IMAD.WIDE.U32 R184, R2, 0x20, R184 ;  /* 0x0000002002b87825 */ /* 0x001fc600078e00b8 */
[----:B------:R-:W3:Y:S04]  /*36b0*/  LDL.LU R212, [R1+0x44] ;  /* 0x0000440001d47983 */ /* 0x000ee80000300800 */
[----:B------:R-:W2:Y:S01]  /*36c0*/  LDG.E.128 R180, desc[UR6][R184.64] ;  /* 0x00000006b8b47981 */ /* 0x000ea2000c1e1d00 */
[----:B-1----:R-:W-:-:S03]  /*36d0*/  IMAD.WIDE.U32 R188, R214, 0x10, R188 ;  /* 0x00000010d6bc7825 */ /* 0x002fc600078e00bc */
[----:B------:R-:W3:Y:S04]  /*36e0*/  LDL R218, [R1+0x118] ;  /* 0x0001180001da7983 */ /* 0x000ee80000100800 */
[----:B------:R-:W3:Y:S04]  /*36f0*/  LDL.LU R213, [R1+0x4c] ;  /* 0x00004c0001d57983 */ /* 0x000ee80000300800 */
[----:B------:R-:W4:Y:S04]  /*3700*/  LDG.E.128 R188, desc[UR6][R188.64] ;  /* 0x00000006bcbc7981 */ /* 0x000f28000c1e1d00 */
[----:B------:R-:W3:Y:S04]  /*3710*/  LDG.E.128 R184, desc[UR6][R184.64+0x10] ;  /* 0x00001006b8b87981 */ /* 0x000ee8000c1e1d00 */
[----:B------:R-:W3:Y:S01]  /*3720*/  LDL R214, [R1+0x120] ;  /* 0x0001200001d67983 */ /* 0x000ee20000100800 */
[----:B------:R-:W-:-:S03]  /*3730*/  ISETP.NE.U32.AND P0, PT, RZ, UR10, PT ;  /* 0x0000000aff007c0c */ /* 0x000fc6000bf05070 */
[----:B------:R-:W3:Y:S01]  /*3740*/  LDL R217, [R1+0x11c] ;  /* 0x00011c0001d97983 */ /* 0x000ee20000100800 */
[----:B------:R-:W-:-:S13]  /*3750*/  ISETP.NE.AND.EX P0, PT, RZ, UR11, PT, P0 ;  /* 0x0000000bff007c0c */ /* 0x000fda000bf05300 */
[----:B------:R-:W0:Y:S02]  /*3760*/  @P0 LDC.64 R200, c[0x0][0x438] ;  /* 0x00010e00ffc80b82 */ /* 0x000e240000000a00 */
[----:B0-----:R-:W-:-:S05]  /*3770*/  @P0 IMAD.WIDE.U32 R200, R2, 0x20, R200 ;  /* 0x0000002002c80825 */ /* 0x001fca00078e00c8 */
[----:B------:R-:W5:Y:S04]  /*3780*/  @P0 LDG.E.128 R164, desc[UR6][R200.64] ;  /* 0x00000006c8a40981 */ /* 0x000f68000c1e1d00 */
[----:B------:R0:W5:Y:S01]  /*3790*/  @P0 LDG.E.128 R168, desc[UR6][R200.64+0x10] ;  /* 0x00001006c8a80981 */ /* 0x000162000c1e1d00 */
[----:B--2---:R-:W-:-:S04]  /*37a0*/  FADD.FTZ R180, -R3, R180 ;  /* 0x000000b403b47221 */ /* 0x004fc80000010100 */
[----:B-----5:R-:W-:Y:S01]  /*37b0*/  FMUL.FTZ R202, R4, R180 ;  /* 0x000000b404ca7220 */ /* 0x020fe20000410000 */
[C---:B------:R-:W-:Y:S01]  /*37c0*/  FADD.FTZ R207, -R3.reuse, R181 ;  /* 0x000000b503cf7221 */ /* 0x040fe20000010100 */
[----:B----4-:R-:W-:Y:S01]  /*37d0*/  SHF.L.U32 R180, R188, 0x10, RZ ;  /* 0x00000010bcb47819 */ /* 0x010fe200000006ff */
[----:B---3--:R-:W-:-:S04]  /*37e0*/  FADD.FTZ R181, -R3, R184 ;  /* 0x000000b803b57221 */ /* 0x008fc80000010100 */
[----:B------:R-:W-:Y:S01]  /*37f0*/  FFMA.FTZ R231, R202, R180, R231 ;  /* 0x000000b4cae77223 */ /* 0x000fe200000100e7 */
[----:B------:R-:W-:Y:S01]  /*3800*/  SHF.L.U32 R184, R214, 0x10, RZ ;  /* 0x00000010d6b87819 */ /* 0x000fe200000006ff */
[----:B------:R-:W-:-:S03]  /*3810*/  FADD.FTZ R182, -R3, R182 ;  /* 0x000000b603b67221 */ /* 0x000fc60000010100 */
[----:B------:R1:W-:Y:S01]  /*3820*/  STL [R1+0x40], R231 ;  /* 0x000040e701007387 */ /* 0x0003e20000100800 */
[----:B------:R-:W-:Y:S01]  /*3830*/  FADD.FTZ R80, R80, R180 ;  /* 0x000000b450507221 */ /* 0x000fe20000010000 */
[----:B0-----:R-:W-:Y:S01]  /*3840*/  FMUL.FTZ R201, R4, R182 ;  /* 0x000000b604c97220 */ /* 0x001fe20000410000 */
[----:B-1----:R-:W-:Y:S01]  /*3850*/  FMUL.FTZ R231, R184, R180 ;  /* 0x000000b4b8e77220 */ /* 0x002fe20000410000 */
[----:B------:R-:W-:-:S05]  /*3860*/  SHF.L.U32 R180, R189, 0x10, RZ ;  /* 0x00000010bdb47819 */ /* 0x000fca00000006ff */
[----:B------:R-:W-:-:S05]  /*3870*/  FFMA.FTZ R229, R201, R180, R229 ;  /* 0x000000b4c9e57223 */ /* 0x000fca00000100e5 */
[----:B------:R0:W-:Y:S04]  /*3880*/  STL [R1+0x48], R229 ;  /* 0x000048e501007387 */ /* 0x0001e80000100800 */
[----:B------:R-:W2:Y:S01]  /*3890*/  LDL R184, [R1+0x170] ;  /* 0x0001700001b87983 */ /* 0x000ea20000100800 */
[----:B------:R-:W-:Y:S01]  /*38a0*/  SHF.L.U32 R182, R230, 0x10, RZ ;  /* 0x00000010e6b67819 */ /* 0x000fe200000006ff */
[----:B------:R-:W-:Y:S01]  /*38b0*/  FADD.FTZ R82, R82, R180 ;  /* 0x000000b452527221 */ /* 0x000fe20000010000 */
[----:B------:R-:W-:Y:S01]  /*38c0*/  FMUL.FTZ R200, R4, R181 ;  /* 0x000000b504c87220 */ /* 0x000fe20000410000 */
[----:B------:R-:W-:Y:S02]  /*38d0*/  SHF.L.U32 R181, R199, 0x10, RZ ;  /* 0x00000010c7b57819 */ /* 0x000fe400000006ff */
[----:B------:R-:W-:Y:S01]  /*38e0*/  FMUL.FTZ R230, R182, R180 ;  /* 0x000000b4b6e67220 */ /* 0x000fe20000410000 */
[----:B------:R-:W-:Y:S01]  /*38f0*/  SHF.L.U32 R180, R190, 0x10, RZ ;  /* 0x00000010beb47819 */ /* 0x000fe200000006ff */
[----:B------:R-:W-:Y:S01]  /*3900*/  FADD.FTZ R186, -R3, R186 ;  /* 0x000000ba03ba7221 */ /* 0x000fe20000010100 */
[----:B------:R-:W-:-:S03]  /*3910*/  PRMT R182, R188, 0x7632, R182 ;  /* 0x00007632bcb67816 */ /* 0x000fc600000000b6 */
[----:B------:R-:W-:Y:S01]  /*3920*/  FADD.FTZ R84, R84, R180 ;  /* 0x000000b454547221 */ /* 0x000fe20000010000 */
[-C--:B------:R-:W-:Y:S01]  /*3930*/  FFMA.FTZ R48, R200, R180.reuse, R48 ;  /* 0x000000b4c8307223 */ /* 0x080fe20000010030 */
[----:B0-----:R-:W-:Y:S01]  /*3940*/  FMUL.FTZ R229, R181, R180 ;  /* 0x000000b4b5e57220 */ /* 0x001fe20000410000 */
[----:B------:R-:W-:Y:S01]  /*3950*/  SHF.L.U32 R180, R191, 0x10, RZ ;  /* 0x00000010bfb47819 */ /* 0x000fe200000006ff */
[----:B------:R-:W-:Y:S01]  /*3960*/  FMUL.FTZ R199, R4, R186 ;  /* 0x000000ba04c77220 */ /* 0x000fe20000410000 */
[----:B------:R-:W-:Y:S01]  /*3970*/  SHF.L.U32 R181, R228, 0x10, RZ ;  /* 0x00000010e4b57819 */ /* 0x000fe200000006ff */
[----:B------:R-:W-:Y:S02]  /*3980*/  FMUL.FTZ R207, R4, R207 ;  /* 0x000000cf04cf7220 */ /* 0x000fe40000410000 */
[----:B------:R-:W-:Y:S01]  /*3990*/  FADD.FTZ R86, R86, R180 ;  /* 0x000000b456567221 */ /* 0x000fe20000010000 */
[-C--:B------:R-:W-:Y:S01]  /*39a0*/  FFMA.FTZ R50, R199, R180.reuse, R50 ;  /* 0x000000b4c7327223 */ /* 0x080fe20000010032 */
[----:B------:R-:W-:Y:S01]  /*39b0*/  FMUL.FTZ R228, R181, R180 ;  /* 0x000000b4b5e47220 */ /* 0x000fe20000410000 */
[----:B------:R-:W-:-:S02]  /*39c0*/  SHF.L.U32 R180, R182, 0x10, RZ ;  /* 0x00000010b6b47819 */ /* 0x000fc400000006ff */
[----:B------:R-:W-:Y:S01]  /*39d0*/  SHF.L.U32 R181, R219, 0x10, RZ ;  /* 0x00000010dbb57819 */ /* 0x000fe200000006ff */
[----:B------:R-:W-:Y:S01]  /*39e0*/  FADD.FTZ R183, -R3, R183 ;  /* 0x000000b703b77221 */ /* 0x000fe20000010100 */
[----:B------:R-:W-:Y:S01]  /*39f0*/  PRMT R182, R189, 0x7632, R182 ;  /* 0x00007632bdb67816 */ /* 0x000fe200000000b6 */
[-C--:B------:R-:W-:Y:S01]  /*3a00*/  FFMA.FTZ R212, R207, R180.reuse, R212 ;  /* 0x000000b4cfd47223 */ /* 0x080fe200000100d4 */
[----:B------:R-:W-:Y:S01]  /*3a10*/  FADD.FTZ R81, R81, R180 ;  /* 0x000000b451517221 */ /* 0x000fe20000010000 */
[----:B------:R-:W-:Y:S01]  /*3a20*/  FMUL.FTZ R219, R181, R180 ;  /* 0x000000b4b5db7220 */ /* 0x000fe20000410000 */
[----:B------:R-:W-:Y:S02]  /*3a30*/  SHF.L.U32 R180, R182, 0x10, RZ ;  /* 0x00000010b6b47819 */ /* 0x000fe400000006ff */
[----:B------:R0:W-:Y:S01]  /*3a40*/  STL [R1+0x44], R212 ;  /* 0x000044d401007387 */ /* 0x0001e20000100800 */
[----:B------:R-:W-:Y:S01]  /*3a50*/  SHF.L.U32 R181, R218, 0x10, RZ ;  /* 0x00000010dab57819 */ /* 0x000fe200000006ff */
[----:B------:R-:W-:Y:S01]  /*3a60*/  FADD.FTZ R2, -R3, R185 ;  /* 0x000000b903027221 */ /* 0x000fe20000010100 */
[----:B------:R-:W-:Y:S01]  /*3a70*/  PRMT R182, R190, 0x7632, R182 ;  /* 0x00007632beb67816 */ /* 0x000fe200000000b6 */
[----:B0-----:R-:W-:-:S04]  /*3a80*/  FMUL.FTZ R212, R4, R183 ;  /* 0x000000b704d47220 */ /* 0x001fc80000410000 */
[-C--:B------:R-:W-:Y:S01]  /*3a90*/  FFMA.FTZ R213, R212, R180.reuse, R213 ;  /* 0x000000b4d4d57223 */ /* 0x080fe200000100d5 */
[----:B------:R-:W-:Y:S01]  /*3aa0*/  FMUL.FTZ R218, R181, R180 ;  /* 0x000000b4b5da7220 */ /* 0x000fe20000410000 */
[----:B------:R-:W-:-:S03]  /*3ab0*/  FFMA.FTZ R181, R202, R231, R215 ;  /* 0x000000e7cab57223 */ /* 0x000fc600000100d7 */
[----:B------:R0:W-:Y:S01]  /*3ac0*/  STL [R1+0x4c], R213 ;  /* 0x00004cd501007387 */ /* 0x0001e20000100800 */
[----:B------:R-:W-:Y:S01]  /*3ad0*/  FADD.FTZ R83, R83, R180 ;  /* 0x000000b453537221 */ /* 0x000fe20000010000 */
[----:B------:R-:W-:Y:S01]  /*3ae0*/  FADD.FTZ R180, R216, R231 ;  /* 0x000000e7d8b47221 */ /* 0x000fe20000010000 */
[----:B------:R-:W-:Y:S01]  /*3af0*/  FFMA.FTZ R181, R207, R219, R181 ;  /* 0x000000dbcfb57223 */ /* 0x000fe200000100b5 */
[----:B0-----:R-:W-:Y:S01]  /*3b00*/  FMUL.FTZ R213, R4, R2 ;  /* 0x0000000204d57220 */ /* 0x001fe20000410000 */
[----:B------:R-:W-:Y:S02]  /*3b10*/  SHF.L.U32 R2, R182, 0x10, RZ ;  /* 0x00000010b6027819 */ /* 0x000fe400000006ff */
[----:B------:R-:W-:Y:S01]  /*3b20*/  SHF.L.U32 R182, R217, 0x10, RZ ;  /* 0x00000010d9b67819 */ /* 0x000fe200000006ff */
[----:B------:R-:W-:Y:S01]  /*3b30*/  FADD.FTZ R3, -R3, R187 ;  /* 0x000000bb03037221 */ /* 0x000fe20000010100 */
[----:B------:R-:W-:Y:S01]  /*3b40*/  FFMA.FTZ R181, R201, R230, R181 ;  /* 0x000000e6c9b57223 */ /* 0x000fe200000100b5 */
[-C--:B------:R-:W-:Y:S01]  /*3b50*/  FFMA.FTZ R49, R213, R2.reuse, R49 ;  /* 0x00000002d5317223 */ /* 0x080fe20000010031 */
[----:B------:R-:W-:Y:S01]  /*3b60*/  FADD.FTZ R85, R85, R2 ;  /* 0x0000000255557221 */ /* 0x000fe20000010000 */
[----:B------:R-:W-:Y:S01]  /*3b70*/  FMUL.FTZ R217, R182, R2 ;  /* 0x00000002b6d97220 */ /* 0x000fe20000410000 */
[----:B------:R-:W-:Y:S01]  /*3b80*/  FADD.FTZ R2, R180, R219 ;  /* 0x000000dbb4027221 */ /* 0x000fe20000010000 */
[----:B------:R-:W-:Y:S01]  /*3b90*/  PRMT R180, R191, 0x7632, R180 ;  /* 0x00007632bfb47816 */ /* 0x000fe200000000b4 */
[----:B------:R-:W-:Y:S01]  /*3ba0*/  FMUL.FTZ R183, R4, R3 ;  /* 0x0000000304b77220 */ /* 0x000fe20000410000 */
[----:B------:R-:W-:-:S02]  /*3bb0*/  FFMA.FTZ R3, R212, R218, R181 ;  /* 0x000000dad4037223 */ /* 0x000fc400000100b5 */
[----:B------:R-:W-:Y:S01]  /*3bc0*/  SHF.L.U32 R180, R180, 0x10, RZ ;  /* 0x00000010b4b47819 */ /* 0x000fe200000006ff */
[----:B------:R-:W-:Y:S01]  /*3bd0*/  FADD.FTZ R2, R2, R230 ;  /* 0x000000e602027221 */ /* 0x000fe20000010000 */
[----:B------:R1:W-:Y:S03]  /*3be0*/  STL [R1+0x10], R183 ;  /* 0x000010b701007387 */ /* 0x0003e60000100800 */
        /* <DEDUP_REMOVED lines=8> */
[----:B------:R-:W-:Y:S01]  /*3c70*/  FADD.FTZ R87, R87, R180 ;  /* 0x000000b457577221 */ /* 0x000fe20000010000 */
[----:B--2---:R-:W-:-:S05]  /*3c80*/  SHF.L.U32 R181, R184, 0x10, RZ ;  /* 0x00000010b8b57819 */ /* 0x004fca00000006ff */
[----:B------:R-:W-:-:S05]  /*3c90*/  FMUL.FTZ R182, R181, R180 ;  /* 0x000000b4b5b67220 */ /* 0x000fca0000410000 */
[----:B------:R1:W-:Y:S01]  /*3ca0*/  STL [R1+0xc], R182 ;  /* 0x00000cb601007387 */ /* 0x0003e20000100800 */
[----:B------:R-:W-:Y:S01]  /*3cb0*/  FADD.FTZ R216, R2, R182 ;  /* 0x000000b602d87221 */ /* 0x000fe20000010000 */
[----:B------:R-:W-:Y:S01]  /*3cc0*/  FFMA.FTZ R215, R183, R182, R3 ;  /* 0x000000b6b7d77223 */ /* 0x000fe20000010003 */
[----:B------:R-:W-:Y:S06]  /*3cd0*/  BRA `(.L_x_7355) ;  /* 0x0000000000a87947 */ /* 0x000fec0003800000 */
.L_x_7346:
        /* <DEDUP_REMOVED lines=16> */
[----:B--2---:R-:W0:Y:S08]  /*3de0*/  @P0 LDC.64 R2, c[0x0][0x438] ;  /* 0x00010e00ff020b82 */ /* 0x004e300000000a00 */
[----:B------:R-:W1:Y:S01]  /*3df0*/  @P2 LDC.64 R182, c[0x0][0x438] ;  /* 0x00010e00ffb62b82 */ /* 0x000e620000000a00 */
[----:B------:R-:W-:-:S07]  /*3e00*/  ISETP.GE.U32.AND P4, PT, R7, 0x80, PT ;  /* 0x000000800700780c */ /* 0x000fce0003f86070 */
[----:B------:R-:W2:Y:S01]  /*3e10*/  @P3 LDC.64 R186, c[0x0][0x438] ;  /* 0x00010e00ffba3b82 */ /* 0x000ea20000000a00 */
[C---:B0-----:R-:W-:Y:S01]  /*3e20*/  @P0 IMAD.WIDE.U32 R2, R180.reuse, 0x20, R2 ;  /* 0x00000020b4020825 */ /* 0x041fe200078e0002 */
[----:B------:R-:W-:-:S04]  /*3e30*/  @P0 IADD3 R180, PT, PT, R180, 0x20, RZ ;  /* 0x00000020b4b40810 */ /* 0x000fc80007ffe0ff */
[----:B------:R-:W5:Y:S04]  /*3e40*/  @P0 LDG.E.128 R128, desc[UR6][R2.64] ;  /* 0x0000000602800981 */ /* 0x000f68000c1e1d00 */
[----:B------:R1:W5:Y:S01]  /*3e50*/  @P0 LDG.E.128 R132, desc[UR6][R2.64+0x10] ;  /* 0x0000100602840981 */ /* 0x000362000c1e1d00 */
[----:B------:R-:W-:Y:S01]  /*3e60*/  ISETP.GE.U32.AND P0, PT, R7, 0xa0, PT ;  /* 0x000000a00700780c */ /* 0x000fe20003f06070 */
[C---:B-1----:R-:W-:Y:S02]  /*3e70*/  @P2 IMAD.WIDE.U32 R2, R180.reuse, 0x20, R182 ;  /* 0x00000020b4022825 */ /* 0x042fe400078e00b6 */
[----:B------:R-:W0:Y:S01]  /*3e80*/  @P4 LDC.64 R182, c[0x0][0x438] ;  /* 0x00010e00ffb64b82 */ /* 0x000e220000000a00 */
[----:B------:R-:W-:Y:S02]  /*3e90*/  @P2 IADD3 R180, PT, PT, R180, 0x20, RZ ;  /* 0x00000020b4b42810 */ /* 0x000fe40007ffe0ff */
[----:B------:R-:W5:Y:S04]  /*3ea0*/  @P2 LDG.E.128 R24, desc[UR6][R2.64] ;  /* 0x0000000602182981 */ /* 0x000f68000c1e1d00 */
[----:B------:R2:W5:Y:S03]  /*3eb0*/  @P2 LDG.E.128 R20, desc[UR6][R2.64+0x10] ;  /* 0x0000100602142981 */ /* 0x000566000c1e1d00 */
[----:B------:R-:W1:Y:S01]  /*3ec0*/  @P0 LDC.64 R184, c[0x0][0x438] ;  /* 0x00010e00ffb80b82 */ /* 0x000e620000000a00 */
[C---:B--2---:R-:W-:Y:S01]  /*3ed0*/  @P3 IMAD.WIDE.U32 R2, R180.reuse, 0x20, R186 ;  /* 0x00000020b4023825 */ /* 0x044fe200078e00ba */
[----:B------:R-:W-:-:S04]  /*3ee0*/  @P3 IADD3 R180, PT, PT, R180, 0x20, RZ ;  /* 0x00000020b4b43810 */ /* 0x000fc80007ffe0ff */
[----:B------:R-:W5:Y:S01]  /*3ef0*/  @P3 LDG.E.128 R148, desc[UR6][R2.64] ;  /* 0x0000000602943981 */ /* 0x000f62000c1e1d00 */
[C---:B0-----:R-:W-:Y:S01]  /*3f00*/  @P4 IMAD.WIDE.U32 R182, R180.reuse, 0x20, R182 ;  /* 0x00000020b4b64825 */ /* 0x041fe200078e00b6 */
[----:B------:R-:W-:Y:S02]  /*3f10*/  @P4 IADD3 R180, PT, PT, R180, 0x20, RZ ;  /* 0x00000020b4b44810 */ /* 0x000fe40007ffe0ff */
[----:B------:R1:W5:Y:S04]  /*3f20*/  @P3 LDG.E.128 R152, desc[UR6][R2.64+0x10] ;  /* 0x0000100602983981 */ /* 0x000368000c1e1d00 */
[----:B------:R3:W5:Y:S04]  /*3f30*/  @P4 LDG.E.128 R156, desc[UR6][R182.64] ;  /* 0x00000006b69c4981 */ /* 0x000768000c1e1d00 */
[----:B------:R3:W5:Y:S01]  /*3f40*/  @P4 LDG.E.128 R160, desc[UR6][R182.64+0x10] ;  /* 0x00001006b6a04981 */ /* 0x000762000c1e1d00 */
[----:B-1----:R-:W-:-:S05]  /*3f50*/  @P0 IMAD.WIDE.U32 R2, R180, 0x20, R184 ;  /* 0x00000020b4020825 */ /* 0x002fca00078e00b8 */
[----:B------:R3:W5:Y:S04]  /*3f60*/  @P0 LDG.E.128 R164, desc[UR6][R2.64] ;  /* 0x0000000602a40981 */ /* 0x000768000c1e1d00 */
[----:B------:R3:W5:Y:S02]  /*3f70*/  @P0 LDG.E.128 R168, desc[UR6][R2.64+0x10] ;  /* 0x0000100602a80981 */ /* 0x000764000c1e1d00 */
.L_x_7355:
[----:B------:R-:W-:Y:S05]  /*3f80*/  BSYNC.RECONVERGENT B1 ;  /* 0x0000000000017941 */ /* 0x000fea0003800200 */
.L_x_7345:
[----:B------:R-:W4:Y:S01]  /*3f90*/  LDL R187, [R1+0x30] ;  /* 0x0000300001bb7983 */ /* 0x000f220000100800 */
[----:B------:R-:W-:Y:S01]  /*3fa0*/  UMOV UR4, 0xffffffff ;  /* 0xffffffff00047882 */ /* 0x000fe20000000000 */
[----:B----4-:R-:W-:Y:S02]  /*3fb0*/  ISETP.GE.AND P2, PT, R187, 0x1, PT ;  /* 0x00000001bb00780c */ /* 0x010fe40003f46270 */
[----:B------:R-:W-:Y:S11]  /*3fc0*/  BRA.DIV UR4, `(.L_x_7356) ;  /* 0x000000ca04947947 */ /* 0x000ff6000b800000 */
[----:B--23--:R-:W0:Y:S02]  /*3fd0*/  SHFL.BFLY PT, R2, R216, 0x1, 0x1f ;  /* 0x0c201f00d8027f89 */ /* 0x00ce2400000e0000 */
[----:B01----:R-:W-:Y:S02]  /*3fe0*/  FADD.FTZ R182, R2, R216 ;  /* 0x000000d802b67221 */ /* 0x003fe40000010000 */
        /* <DEDUP_REMOVED lines=16> */
.L_x_7572:
        /* <DEDUP_REMOVED lines=9> */
[----:B------:R-:W-:Y:S04]  /*4180*/  BSSY.RECONVERGENT B1, `(.L_x_7357) ;  /* 0x0000220000017945 */ /* 0x000fe80003800200 */
[----:B-1----:R-:W-:Y:S01]  /*4190*/  FSEL R182, R3, RZ, !P0 ;  /* 0x000000ff03b67208 */ /* 0x002fe20004000000 */
[----:B--2---:R-:W-:-:S05]  /*41a0*/  @P2 IMAD R180, R180, R181, RZ ;  /* 0x000000b5b4b42224 */ /* 0x004fca00078e02ff */
[----:B------:R-:W-:Y:S02]  /*41b0*/  @P2 SHF.R.S32.HI R181, RZ, 0x1f, R180 ;  /* 0x0000001fffb52819 */ /* 0x000fe400000114b4 */
[----:B----4-:R-:W-:Y:S02]  /*41c0*/  MOV R183, R184 ;  /* 0x000000b800b77202 */ /* 0x010fe40000000f00 */
[----:B------:R-:W-:Y:S01]  /*41d0*/  @P2 LEA.HI R181, R181, R180, RZ, 0x3 ;  /* 0x000000b4b5b52211 */ /* 0x000fe200078f18ff */
[----:B------:R-:W-:-:S03]  /*41e0*/  HFMA2 R180, -RZ, RZ, 0, 0 ;  /* 0x00000000ffb47431 */ /* 0x000fc600000001ff */
[----:B---3--:R-:W-:Y:S01]  /*41f0*/  @P2 LEA.HI.SX32 R180, R181, R186, 0x1d ;  /* 0x000000bab5b42211 */ /* 0x008fe200078feaff */
[----:B------:R-:W-:Y:S01]  /*4200*/  FMUL.FTZ R181, R2, UR9 ;  /* 0x0000000902b57c20 */ /* 0x000fe20008410000 */
[----:B------:R-:W-:Y:S06]  /*4210*/  @!P3 BRA `(.L_x_7358) ;  /* 0x000000200058b947 */ /* 0x000fec0003800000 */
[----:B------:R-:W-:Y:S04]  /*4220*/  BSSY.RECONVERGENT B2, `(.L_x_7359) ;  /* 0x0000005000027945 */ /* 0x000fe80003800200 */
[----:B------:R-:W-:Y:S05]  /*4230*/  @!P2 BRA `(.L_x_7360) ;  /* 0x00000000000ca947 */ /* 0x000fea0003800000 */
[----:B------:R-:W0:Y:S02]  /*4240*/  LDC.64 R2, c[0x0][0x390] ;  /* 0x0000e400ff027b82 */ /* 0x000e240000000a00 */
[----:B0-----:R-:W-:-:S05]  /*4250*/  IMAD.WIDE.U32 R2, R180, 0x10, R2 ;  /* 0x00000010b4027825 */ /* 0x001fca00078e0002 */
[----:B------:R0:W5:Y:S02]  /*4260*/  LDG.E.128 R172, desc[UR6][R2.64] ;  /* 0x0000000602ac7981 */ /* 0x000164000c1e1d00 */
.L_x_7360:
[----:B------:R-:W-:Y:S05]  /*4270*/  BSYNC.RECONVERGENT B2 ;  /* 0x0000000000027941 */ /* 0x000fea0003800200 */
.L_x_7359:
[----:B------:R-:W-:Y:S01]  /*4280*/  UISETP.NE.U32.AND UP0, UPT, UR10, URZ, UPT ;  /* 0x000000ff0a00728c */ /* 0x000fe2000bf05070 */
[----:B------:R-:W-:Y:S03]  /*4290*/  BSSY.RECONVERGENT B2, `(.L_x_7361) ;  /* 0x0000203000027945 */ /* 0x000fe60003800200 */
[----:B------:R-:W-:-:S09]  /*42a0*/  UISETP.NE.AND.EX UP0, UPT, UR11, URZ, UPT, UP0 ;  /* 0x000000ff0b00728c */ /* 0x000fd2000bf05300 */
[----:B------:R-:W-:Y:S05]  /*42b0*/  BRA.U UP0, `(.L_x_7362) ;  /* 0x0000001100947547 */ /* 0x000fea000b800000 */
[----:B0-----:R-:W-:Y:S02]  /*42c0*/  MOV R2, UR20 ;  /* 0x0000001400027c02 */ /* 0x001fe40008000f00 */
        /* <DEDUP_REMOVED lines=18> */
.L_x_7365:
[----:B------:R-:W-:Y:S05]  /*43f0*/  BSYNC.RECONVERGENT B3 ;  /* 0x0000000000037941 */ /* 0x000fea0003800200 */
.L_x_7364:
[----:B------:R-:W-:Y:S04]  /*4400*/  BSSY.RECONVERGENT B3, `(.L_x_7366) ;  /* 0x0000010000037945 */ /* 0x000fe80003800200 */
[----:B------:R-:W-:Y:S05]  /*4410*/  @!P2 BRA `(.L_x_7367) ;  /* 0x000000000038a947 */ /* 0x000fea0003800000 */
[----:B------:R-:W2:Y:S01]  /*4420*/  LDL R187, [R1+0x104] ;  /* 0x0001040001bb7983 */ /* 0x000ea20000100800 */
[----:B------:R-:W-:Y:S01]  /*4430*/  FFMA.FTZ R184, R198, R181, R182 ;  /* 0x000000b5c6b87223 */ /* 0x000fe200000100b6 */
[----:B------:R-:W-:-:S03]  /*4440*/  ISETP.GT.AND P0, PT, R5, RZ, PT ;  /* 0x000000ff0500720c */ /* 0x000fc60003f04270 */
[----:B------:R-:W-:-:S04]  /*4450*/  FADD.FTZ R184, R240, -R184 ;  /* 0x800000b8f0b87221 */ /* 0x000fc80000010000 */
[----:B-----5:R-:W-:-:S05]  /*4460*/  FMUL.FTZ R184, R4, R184 ;  /* 0x000000b804b87220 */ /* 0x020fca0000410000 */
[----:B------:R-:W-:Y:S02]  /*4470*/  FSEL R186, R184, RZ, P0 ;  /* 0x000000ffb8ba7208 */ /* 0x000fe40000000000 */
[----:B------:R-:W-:-:S04]  /*4480*/  PRMT R184, R172, 0x7632, R184 ;  /* 0x00007632acb87816 */ /* 0x000fc800000000b8 */
[----:B------:R-:W-:Y:S01]  /*4490*/  SHF.L.U32 R185, R184, 0x10, RZ ;  /* 0x00000010b8b97819 */ /* 0x000fe200000006ff */
[----:B------:R-:W-:-:S04]  /*44a0*/  FMUL.FTZ R184, R186, UR12 ;  /* 0x0000000cbab87c20 */ /* 0x000fc80008410000 */
[----:B------:R-:W-:Y:S01]  /*44b0*/  FFMA.FTZ R89, R184, R185, R89 ;  /* 0x000000b9b8597223 */ /* 0x000fe20000010059 */
[----:B--2---:R-:W-:-:S05]  /*44c0*/  SHF.L.U32 R185, R187, 0x10, RZ ;  /* 0x00000010bbb97819 */ /* 0x004fca00000006ff */
[----:B------:R-:W-:-:S05]  /*44d0*/  FMUL.FTZ R184, R184, R185 ;  /* 0x000000b9b8b87220 */ /* 0x000fca0000410000 */
[----:B------:R-:W-:-:S04]  /*44e0*/  F2FP.BF16.F32.PACK_AB R184, RZ, R184 ;  /* 0x000000b8ffb8723e */ /* 0x000fc800000010ff */
[----:B------:R-:W-:-:S07]  /*44f0*/  PRMT R176, R176, 0x5410, R184 ;  /* 0x00005410b0b07816 */ /* 0x000fce00000000b8 */
.L_x_7367:
[----:B------:R-:W-:Y:S05]  /*4500*/  BSYNC.RECONVERGENT B3 ;  /* 0x0000000000037941 */ /* 0x000fea0003800200 */
.L_x_7366:
        /* <DEDUP_REMOVED lines=14> */
.L_x_7369:
[----:B------:R-:W-:Y:S05]  /*45f0*/  BSYNC.RECONVERGENT B3 ;  /* 0x0000000000037941 */ /* 0x000fea0003800200 */
.L_x_7368:
        /* <DEDUP_REMOVED lines=16> */
.L_x_7371:
[----:B------:R-:W-:Y:S05]  /*4700*/  BSYNC.RECONVERGENT B3 ;  /* 0x0000000000037941 */ /* 0x000fea0003800200 */
.L_x_7370:
        /* <DEDUP_REMOVED lines=14> */
.L_x_7373:
[----:B------:R-:W-:Y:S05]  /*47f0*/  BSYNC.RECONVERGENT B3 ;  /* 0x0000000000037941 */ /* 0x000fea0003800200 */
.L_x_7372:
        /* <DEDUP_REMOVED lines=16> */
.L_x_7375:
[----:B------:R-:W-:Y:S05]  /*4900*/  BSYNC.RECONVERGENT B3 ;  /* 0x0000000000037941 */ /* 0x000fea0003800200 */
.L_x_7374:
        /* <DEDUP_REMOVED lines=14> */
.L_x_7377:
[----:B------:R-:W-:Y:S05]  /*49f0*/  BSYNC.RECONVERGENT B3 ;  /* 0x0000000000037941 */ /* 0x000fea0003800200 */
.L_x_7376:
[----:B------:R-:W-:Y:S05]  /*4a00*/  @!P2 BRA `(.L_x_7378) ;  /* 0x00000018002ca947 */ /* 0x000fea0003800000 */
[----:B------:R-:W2:Y:S04]  /*4a10*/  LDL R184, [R1+0x8] ;  /* 0x0000080001b87983 */ /* 0x000ea80000100800 */
[----:B------:R-:W3:Y:S04]  /*4a20*/  LDL R185, [R1+0x20] ;  /* 0x0000200001b97983 */ /* 0x000ee80000100800 */
[----:B------:R-:W4:Y:S01]  /*4a30*/  LDL R187, [R1+0x110] ;  /* 0x0001100001bb7983 */ /* 0x000f220000100800 */
[----:B------:R-:W-:Y:S01]  /*4a40*/  ISETP.GT.AND P0, PT, R5, RZ, PT ;  /* 0x000000ff0500720c */ /* 0x000fe20003f04270 */
[----:B--2---:R-:W-:-:S04]  /*4a50*/  FFMA.FTZ R184, R184, R181, R182 ;  /* 0x000000b5b8b87223 */ /* 0x004fc800000100b6 */
[----:B---3--:R-:W-:-:S04]  /*4a60*/  FADD.FTZ R184, R185, -R184 ;  /* 0x800000b8b9b87221 */ /* 0x008fc80000010000 */
[----:B-----5:R-:W-:-:S05]  /*4a70*/  FMUL.FTZ R184, R4, R184 ;  /* 0x000000b804b87220 */ /* 0x020fca0000410000 */
[----:B------:R-:W-:Y:S02]  /*4a80*/  FSEL R186, R184, RZ, P0 ;  /* 0x000000ffb8ba7208 */ /* 0x000fe40000000000 */
[----:B------:R-:W-:-:S04]  /*4a90*/  PRMT R184, R175, 0x7632, R184 ;  /* 0x00007632afb87816 */ /* 0x000fc800000000b8 */
[----:B------:R-:W-:Y:S01]  /*4aa0*/  SHF.L.U32 R185, R184, 0x10, RZ ;  /* 0x00000010b8b97819 */ /* 0x000fe200000006ff */
[----:B------:R-:W-:-:S04]  /*4ab0*/  FMUL.FTZ R184, R186, UR12 ;  /* 0x0000000cbab87c20 */ /* 0x000fc80008410000 */
[----:B------:R-:W-:Y:S01]  /*4ac0*/  FFMA.FTZ R95, R184, R185, R95 ;  /* 0x000000b9b85f7223 */ /* 0x000fe2000001005f */
[----:B----4-:R-:W-:-:S05]  /*4ad0*/  SHF.L.U32 R185, R187, 0x10, RZ ;  /* 0x00000010bbb97819 */ /* 0x010fca00000006ff */
[----:B------:R-:W-:-:S05]  /*4ae0*/  FMUL.FTZ R184, R184, R185 ;  /* 0x000000b9b8b87220 */ /* 0x000fca0000410000 */
[----:B------:R-:W-:-:S04]  /*4af0*/  F2FP.BF16.F32.PACK_AB R184, RZ, R184 ;  /* 0x000000b8ffb8723e */ /* 0x000fc800000010ff */
[----:B------:R-:W-:Y:S01]  /*4b00*/  PRMT R179, R179, 0x5410, R184 ;  /* 0x00005410b3b37816 */ /* 0x000fe200000000b8 */
[----:B------:R-:W-:Y:S06]  /*4b10*/  BRA `(.L_x_7378) ;  /* 0x0000001400e87947 */ /* 0x000fec0003800000 */
.L_x_7363:
[----:B------:R-:W2:Y:S04]  /*4b20*/  LDL R185, [R1+0x8] ;  /* 0x0000080001b97983 */ /* 0x000ea80000100800 */
[----:B------:R-:W3:Y:S01]  /*4b30*/  LDL R184, [R1+0x20] ;  /* 0x0000200001b87983 */ /* 0x000ee20000100800 */
[-CC-:B------:R-:W-:Y:S01]  /*4b40*/  FFMA.FTZ R140, R208, R181.reuse, R182.reuse ;  /* 0x000000b5d08c7223 */ /* 0x180fe200000100b6 */
[-CC-:B------:R-:W-:Y:S01]  /*4b50*/  FFMA.FTZ R141, R193, R181.reuse, R182.reuse ;  /* 0x000000b5c18d7223 */ /* 0x180fe200000100b6 */
[-CC-:B------:R-:W-:Y:S01]  /*4b60*/  FFMA.FTZ R143, R203, R181.reuse, R182.reuse ;  /* 0x000000b5cb8f7223 */ /* 0x180fe200000100b6 */
[-C--:B------:R-:W-:Y:S01]  /*4b70*/  FFMA.FTZ R142, R14, R181.reuse, R182 ;  /* 0x000000b50e8e7223 */ /* 0x080fe200000100b6 */
[----:B------:R-:W-:Y:S01]  /*4b80*/  FADD.FTZ R145, R226, -R140 ;  /* 0x8000008ce2917221 */ /* 0x000fe20000010000 */
[-CC-:B------:R-:W-:Y:S01]  /*4b90*/  FFMA.FTZ R140, R15, R181.reuse, R182.reuse ;  /* 0x000000b50f8c7223 */ /* 0x180fe200000100b6 */
[----:B------:R-:W-:Y:S01]  /*4ba0*/  FADD.FTZ R146, R239, -R141 ;  /* 0x8000008def927221 */ /* 0x000fe20000010000 */
[-C--:B------:R-:W-:Y:S01]  /*4bb0*/  FFMA.FTZ R141, R198, R181.reuse, R182 ;  /* 0x000000b5c68d7223 */ /* 0x080fe200000100b6 */
[----:B------:R-:W-:Y:S01]  /*4bc0*/  FADD.FTZ R143, R227, -R143 ;  /* 0x8000008fe38f7221 */ /* 0x000fe20000010000 */
[----:B------:R-:W-:Y:S01]  /*4bd0*/  FADD.FTZ R144, R244, -R140 ;  /* 0x8000008cf4907221 */ /* 0x000fe20000010000 */
[----:B------:R-:W-:Y:S01]  /*4be0*/  FFMA.FTZ R140, R0, R181, R182 ;  /* 0x000000b5008c7223 */ /* 0x000fe200000100b6 */
[----:B------:R-:W-:Y:S01]  /*4bf0*/  FADD.FTZ R142, R248, -R142 ;  /* 0x8000008ef88e7221 */ /* 0x000fe20000010000 */
[----:B------:R-:W-:Y:S01]  /*4c00*/  FADD.FTZ R141, R240, -R141 ;  /* 0x8000008df08d7221 */ /* 0x000fe20000010000 */
[----:B-----5:R-:W-:Y:S01]  /*4c10*/  FMUL.FTZ R146, R4, R146 ;  /* 0x0000009204927220 */ /* 0x020fe20000410000 */
[----:B------:R-:W-:Y:S01]  /*4c20*/  FADD.FTZ R140, R232, -R140 ;  /* 0x8000008ce88c7221 */ /* 0x000fe20000010000 */
[C---:B------:R-:W-:Y:S01]  /*4c30*/  FMUL.FTZ R145, R4.reuse, R145 ;  /* 0x0000009104917220 */ /* 0x040fe20000410000 */
[C---:B------:R-:W-:Y:S01]  /*4c40*/  FMUL.FTZ R144, R4.reuse, R144 ;  /* 0x0000009004907220 */ /* 0x040fe20000410000 */
[C---:B------:R-:W-:Y:S01]  /*4c50*/  FMUL.FTZ R143, R4.reuse, R143 ;  /* 0x0000008f048f7220 */ /* 0x040fe20000410000 */
[C---:B------:R-:W-:Y:S01]  /*4c60*/  FMUL.FTZ R142, R4.reuse, R142 ;  /* 0x0000008e048e7220 */ /* 0x040fe20000410000 */
[C---:B------:R-:W-:Y:S01]  /*4c70*/  FMUL.FTZ R141, R4.reuse, R141 ;  /* 0x0000008d048d7220 */ /* 0x040fe20000410000 */
[----:B------:R-:W-:Y:S01]  /*4c80*/  FMUL.FTZ R140, R4, R140 ;  /* 0x0000008c048c7220 */ /* 0x000fe20000410000 */
[----:B------:R-:W-:Y:S01]  /*4c90*/  ISETP.GT.AND P0, PT, R5, RZ, PT ;  /* 0x000000ff0500720c */ /* 0x000fe20003f04270 */
[----:B------:R-:W-:Y:S03]  /*4ca0*/  BSSY.RECONVERGENT B3, `(.L_x_7379) ;  /* 0x0000019000037945 */ /* 0x000fe60003800200 */
[----:B------:R-:W-:-:S02]  /*4cb0*/  FSEL R145, R145, RZ, P0 ;  /* 0x000000ff91917208 */ /* 0x000fc40000000000 */
[----:B------:R-:W-:Y:S02]  /*4cc0*/  FSEL R144, R144, RZ, P0 ;  /* 0x000000ff90907208 */ /* 0x000fe40000000000 */
[----:B------:R-:W-:Y:S02]  /*4cd0*/  FSEL R143, R143, RZ, P0 ;  /* 0x000000ff8f8f7208 */ /* 0x000fe40000000000 */
[----:B------:R-:W-:Y:S02]  /*4ce0*/  FSEL R142, R142, RZ, P0 ;  /* 0x000000ff8e8e7208 */ /* 0x000fe40000000000 */
[----:B------:R-:W-:Y:S02]  /*4cf0*/  FSEL R141, R141, RZ, P0 ;  /* 0x000000ff8d8d7208 */ /* 0x000fe40000000000 */
[----:B------:R-:W-:Y:S01]  /*4d00*/  FSEL R140, R140, RZ, P0 ;  /* 0x000000ff8c8c7208 */ /* 0x000fe20000000000 */
[----:B--2---:R-:W-:-:S04]  /*4d10*/  FFMA.FTZ R147, R185, R181, R182 ;  /* 0x000000b5b9937223 */ /* 0x004fc800000100b6 */
[----:B---3--:R-:W-:Y:S01]  /*4d20*/  FADD.FTZ R147, R184, -R147 ;  /* 0x80000093b8937221 */ /* 0x008fe20000010000 */
[----:B------:R-:W-:-:S03]  /*4d30*/  FSEL R184, R146, RZ, P0 ;  /* 0x000000ff92b87208 */ /* 0x000fc60000000000 */
[----:B------:R-:W-:-:S05]  /*4d40*/  FMUL.FTZ R147, R4, R147 ;  /* 0x0000009304937220 */ /* 0x000fca0000410000 */
[----:B------:R-:W-:Y:S01]  /*4d50*/  FSEL R147, R147, RZ, P0 ;  /* 0x000000ff93937208 */ /* 0x000fe20000000000 */
[----:B------:R-:W-:Y:S06]  /*4d60*/  @!P2 BRA `(.L_x_7380) ;  /* 0x000000000030a947 */ /* 0x000fec0003800000 */
[----:B------:R-:W-:Y:S01]  /*4d70*/  FFMA.FTZ R146, R0, R181, R182 ;  /* 0x000000b500927223 */ /* 0x000fe200000100b6 */
[----:B------:R-:W-:Y:S02]  /*4d80*/  ISETP.GT.AND P0, PT, R5, RZ, PT ;  /* 0x000000ff0500720c */ /* 0x000fe40003f04270 */
[----:B------:R-:W-:Y:S01]  /*4d90*/  SHF.L.U32 R185, R172, 0x10, RZ ;  /* 0x00000010acb97819 */ /* 0x000fe200000006ff */
        /* <DEDUP_REMOVED lines=9> */
.L_x_7380:
[----:B------:R-:W-:Y:S05]  /*4e30*/  BSYNC.RECONVERGENT B3 ;  /* 0x0000000000037941 */ /* 0x000fea0003800200 */
.L_x_7379:
[----:B------:R-:W-:Y:S04]  /*4e40*/  BSSY.RECONVERGENT B3, `(.L_x_7381) ;  /* 0x0000010000037945 */ /* 0x000fe80003800200 */
[----:B------:R-:W-:Y:S05]  /*4e50*/  @!P2 BRA `(.L_x_7382) ;  /* 0x000000000038a947 */ /* 0x000fea0003800000 */
[----:B------:R-:W2:Y:S01]  /*4e60*/  LDL R186, [R1+0x104] ;  /* 0x0001040001ba7983 */ /* 0x000ea20000100800 */
        /* <DEDUP_REMOVED lines=13> */
.L_x_7382:
[----:B------:R-:W-:Y:S05]  /*4f40*/  BSYNC.RECONVERGENT B3 ;  /* 0x0000000000037941 */ /* 0x000fea0003800200 */
.L_x_7381:
[----:B------:R-:W-:Y:S04]  /*4f50*/  BSSY.RECONVERGENT B3, `(.L_x_7383) ;  /* 0x000000e000037945 */ /* 0x000fe80003800200 */
        /* <DEDUP_REMOVED lines=13> */
.L_x_7384:
[----:B------:R-:W-:Y:S05]  /*5030*/  BSYNC.RECONVERGENT B3 ;  /* 0x0000000000037941 */ /* 0x000fea0003800200 */
.L_x_7383:
        /* <DEDUP_REMOVED lines=16> */
.L_x_7386:
[----:B------:R-:W-:Y:S05]  /*5140*/  BSYNC.RECONVERGENT B3 ;  /* 0x0000000000037941 */ /* 0x000fea0003800200 */
.L_x_7385:
        /* <DEDUP_REMOVED lines=14> */
.L_x_7388:
[----:B------:R-:W-:Y:S05]  /*5230*/  BSYNC.RECONVERGENT B3 ;  /* 0x0000000000037941 */ /* 0x000fea0003800200 */
.L_x_7387:
        /* <DEDUP_REMOVED lines=16> */
.L_x_7390:
[----:B------:R-:W-:Y:S05]  /*5340*/  BSYNC.RECONVERGENT B3 ;  /* 0x0000000000037941 */ /* 0x000fea0003800200 */
.L_x_7389:
        /* <DEDUP_REMOVED lines=14> */
.L_x_7392:
[----:B------:R-:W-:Y:S05]  /*5430*/  BSYNC.RECONVERGENT B3 ;  /* 0x0000000000037941 */ /* 0x000fea0003800200 */
.L_x_7391:
[----:B------:R-:W-:Y:S01]  /*5440*/  IMAD.MOV.U32 R146, RZ, RZ, R184 ;  /* 0x000000ffff927224 */ /* 0x000fe200078e00b8 */
[----:B------:R-:W-:Y:S06]  /*5450*/  @!P2 BRA `(.L_x_7378) ;  /* 0x0000000c0098a947 */ /* 0x000fec0003800000 */
[----:B------:R-:W2:Y:S01]  /*5460*/  LDL R186, [R1+0x110] ;  /* 0x0001100001ba7983 */ /* 0x000ea20000100800 */
[----:B------:R-:W-:-:S04]  /*5470*/  PRMT R146, R175, 0x7632, R146 ;  /* 0x00007632af927816 */ /* 0x000fc80000000092 */
[----:B------:R-:W-:Y:S01]  /*5480*/  SHF.L.U32 R185, R146, 0x10, RZ ;  /* 0x0000001092b97819 */ /* 0x000fe200000006ff */
[----:B------:R-:W-:-:S04]  /*5490*/  FMUL.FTZ R146, R147, UR12 ;  /* 0x0000000c93927c20 */ /* 0x000fc80008410000 */
[----:B------:R-:W-:Y:S01]  /*54a0*/  FFMA.FTZ R95, R146, R185, R95 ;  /* 0x000000b9925f7223 */ /* 0x000fe2000001005f */
[----:B--2---:R-:W-:-:S05]  /*54b0*/  SHF.L.U32 R185, R186, 0x10, RZ ;  /* 0x00000010bab97819 */ /* 0x004fca00000006ff */
[----:B------:R-:W-:-:S05]  /*54c0*/  FMUL.FTZ R146, R185, R146 ;  /* 0x00000092b9927220 */ /* 0x000fca0000410000 */
[----:B------:R-:W-:-:S04]  /*54d0*/  F2FP.BF16.F32.PACK_AB R146, RZ, R146 ;  /* 0x00000092ff92723e */ /* 0x000fc800000010ff */
[----:B------:R-:W-:Y:S02]  /*54e0*/  PRMT R179, R179, 0x5410, R146 ;  /* 0x00005410b3b37816 */ /* 0x000fe40000000092 */
[----:B------:R-:W-:Y:S01]  /*54f0*/  MOV R146, R184 ;  /* 0x000000b800927202 */ /* 0x000fe20000000f00 */
[----:B------:R-:W-:Y:S06]  /*5500*/  BRA `(.L_x_7378) ;  /* 0x0000000c006c7947 */ /* 0x000fec0003800000 */
.L_x_7362:
[----:B0-----:R-:W-:Y:S02]  /*5510*/  MOV R2, UR20 ;  /* 0x0000001400027c02 */ /* 0x001fe40008000f00 */
[----:B------:R-:W-:Y:S02]  /*5520*/  MOV R3, UR21 ;  /* 0x0000001500037c02 */ /* 0x000fe40008000f00 */
[----:B------:R-:W-:-:S04]  /*5530*/  ISETP.NE.U32.AND P0, PT, R2, RZ, PT ;  /* 0x000000ff0200720c */ /* 0x000fc80003f05070 */
[----:B------:R-:W-:-:S13]  /*5540*/  ISETP.NE.AND.EX P0, PT, R3, RZ, PT, P0 ;  /* 0x000000ff0300720c */ /* 0x000fda0003f05300 */
[----:B------:R-:W-:Y:S05]  /*5550*/  @P0 BRA `(.L_x_7393) ;  /* 0x0000000400ac0947 */ /* 0x000fea0003800000 */
[----:B------:R-:W2:Y:S04]  /*5560*/  LDL R188, [R1+0x104] ;  /* 0x0001040001bc7983 */ /* 0x000ea80000100800 */
[----:B------:R-:W3:Y:S01]  /*5570*/  LDL R187, [R1+0x108] ;  /* 0x0001080001bb7983 */ /* 0x000ee20000100800 */
[----:B------:R-:W-:-:S03]  /*5580*/  @P1 FFMA.FTZ R184, R0, R181, R182 ;  /* 0x000000b500b81223 */ /* 0x000fc600000100b6 */
[----:B------:R-:W4:Y:S01]  /*5590*/  LDL R186, [R1+0x10c] ;  /* 0x00010c0001ba7983 */ /* 0x000f220000100800 */
[----:B------:R-:W-:Y:S01]  /*55a0*/  @P1 FADD.FTZ R185, R232, -R184 ;  /* 0x800000b8e8b91221 */ /* 0x000fe20000010000 */
[----:B-----5:R-:W-:-:S03]  /*55b0*/  MOV R184, R128 ;  /* 0x0000008000b87202 */ /* 0x020fc60000000f00 */
        /* <DEDUP_REMOVED lines=9> */
[----:B------:R-:W-:-:S04]  /*5650*/  @P1 FFMA.FTZ R184, R198, R181, R182 ;  /* 0x000000b5c6b81223 */ /* 0x000fc800000100b6 */
[----:B------:R-:W-:Y:S01]  /*5660*/  @P1 FADD.FTZ R185, R240, -R184 ;  /* 0x800000b8f0b91221 */ /* 0x000fe20000010000 */
[----:B------:R-:W-:-:S03]  /*5670*/  MOV R184, R129 ;  /* 0x0000008100b87202 */ /* 0x000fc60000000f00 */
[----:B------:R-:W-:Y:S02]  /*5680*/  @P1 FFMA.FTZ R184, R4, R185, R129 ;  /* 0x000000b904b81223 */ /* 0x000fe40000010081 */
[----:B------:R-:W0:Y:S02]  /*5690*/  @P2 LDC R185, c[0x0][0x40c] ;  /* 0x00010300ffb92b82 */ /* 0x000e240000000800 */
[----:B0-----:R-:W-:Y:S01]  /*56a0*/  @P2 FMUL.FTZ R184, R184, R185 ;  /* 0x000000b9b8b82220 */ /* 0x001fe20000410000 */
[----:B------:R-:W-:-:S04]  /*56b0*/  @P2 PRMT R185, R172, 0x7632, R185 ;  /* 0x00007632acb92816 */ /* 0x000fc800000000b9 */
[----:B------:R-:W-:-:S05]  /*56c0*/  @P2 SHF.L.U32 R185, R185, 0x10, RZ ;  /* 0x00000010b9b92819 */ /* 0x000fca00000006ff */
[----:B------:R-:W-:Y:S01]  /*56d0*/  @P2 FFMA.FTZ R89, R184, R185, R89 ;  /* 0x000000b9b8592223 */ /* 0x000fe20000010059 */
[----:B--2---:R-:W-:-:S05]  /*56e0*/  @P2 SHF.L.U32 R185, R188, 0x10, RZ ;  /* 0x00000010bcb92819 */ /* 0x004fca00000006ff */
        /* <DEDUP_REMOVED lines=24> */
[----:B---3--:R-:W-:-:S05]  /*5870*/  @P2 SHF.L.U32 R185, R187, 0x10, RZ ;  /* 0x00000010bbb92819 */ /* 0x008fca00000006ff */
        /* <DEDUP_REMOVED lines=24> */
[----:B----4-:R-:W-:-:S05]  /*5a00*/  @P2 SHF.L.U32 R185, R186, 0x10, RZ ;  /* 0x00000010bab92819 */ /* 0x010fca00000006ff */
        /* <DEDUP_REMOVED lines=16> */
[----:B------:R-:W2:Y:S04]  /*5b10*/  LDL R188, [R1+0x8] ;  /* 0x0000080001bc7983 */ /* 0x000ea80000100800 */
[----:B------:R-:W3:Y:S04]  /*5b20*/  LDL R187, [R1+0x20] ;  /* 0x0000200001bb7983 */ /* 0x000ee80000100800 */
[----:B------:R-:W4:Y:S01]  /*5b30*/  LDL R186, [R1+0x110] ;  /* 0x0001100001ba7983 */ /* 0x000f220000100800 */
[----:B--2---:R-:W-:-:S04]  /*5b40*/  @P1 FFMA.FTZ R184, R188, R181, R182 ;  /* 0x000000b5bcb81223 */ /* 0x004fc800000100b6 */
[----:B---3--:R-:W-:Y:S01]  /*5b50*/  @P1 FADD.FTZ R185, R187, -R184 ;  /* 0x800000b8bbb91221 */ /* 0x008fe20000010000 */
[----:B------:R-:W-:-:S03]  /*5b60*/  MOV R184, R135 ;  /* 0x0000008700b87202 */ /* 0x000fc60000000f00 */
[----:B------:R-:W-:Y:S01]  /*5b70*/  @P1 FFMA.FTZ R184, R4, R185, R135 ;  /* 0x000000b904b81223 */ /* 0x000fe20000010087 */
[----:B------:R-:W-:-:S03]  /*5b80*/  PRMT R185, R175, 0x7632, R185 ;  /* 0x00007632afb97816 */ /* 0x000fc600000000b9 */
[----:B------:R-:W-:Y:S01]  /*5b90*/  FMUL.FTZ R184, R184, UR12 ;  /* 0x0000000cb8b87c20 */ /* 0x000fe20008410000 */
[----:B------:R-:W-:-:S05]  /*5ba0*/  SHF.L.U32 R185, R185, 0x10, RZ ;  /* 0x00000010b9b97819 */ /* 0x000fca00000006ff */
[----:B------:R-:W-:Y:S01]  /*5bb0*/  FFMA.FTZ R95, R184, R185, R95 ;  /* 0x000000b9b85f7223 */ /* 0x000fe2000001005f */
[----:B----4-:R-:W-:-:S05]  /*5bc0*/  SHF.L.U32 R185, R186, 0x10, RZ ;  /* 0x00000010bab97819 */ /* 0x010fca00000006ff */
[----:B------:R-:W-:-:S05]  /*5bd0*/  FMUL.FTZ R184, R185, R184 ;  /* 0x000000b8b9b87220 */ /* 0x000fca0000410000 */
[----:B------:R-:W-:-:S04]  /*5be0*/  F2FP.BF16.F32.PACK_AB R184, RZ, R184 ;  /* 0x000000b8ffb8723e */ /* 0x000fc800000010ff */
[----:B------:R-:W-:Y:S01]  /*5bf0*/  PRMT R179, R179, 0x5410, R184 ;  /* 0x00005410b3b37816 */ /* 0x000fe200000000b8 */
[----:B------:R-:W-:Y:S06]  /*5c00*/  BRA `(.L_x_7378) ;  /* 0x0000000400ac7947 */ /* 0x000fec0003800000 */
.L_x_7393:
[----:B------:R-:W2:Y:S01]  /*5c10*/  LDL R190, [R1+0x104] ;  /* 0x0001040001be7983 */ /* 0x000ea20000100800 */
[----:B------:R-:W0:Y:S03]  /*5c20*/  @P2 LDC R142, c[0x0][0x40c] ;  /* 0x00010300ff8e2b82 */ /* 0x000e260000000800 */
[----:B------:R-:W3:Y:S04]  /*5c30*/  LDL R184, [R1+0x108] ;  /* 0x0001080001b87983 */ /* 0x000ee80000100800 */
[----:B------:R-:W4:Y:S04]  /*5c40*/  LDL R189, [R1+0x10c] ;  /* 0x00010c0001bd7983 */ /* 0x000f280000100800 */
[----:B------:R-:W4:Y:S04]  /*5c50*/  LDL R188, [R1+0x8] ;  /* 0x0000080001bc7983 */ /* 0x000f280000100800 */
[----:B------:R-:W4:Y:S04]  /*5c60*/  LDL R187, [R1+0x20] ;  /* 0x0000200001bb7983 */ /* 0x000f280000100800 */
[----:B------:R-:W4:Y:S01]  /*5c70*/  LDL R186, [R1+0x110] ;  /* 0x0001100001ba7983 */ /* 0x000f220000100800 */
[----:B------:R-:W-:Y:S01]  /*5c80*/  @P1 FFMA.FTZ R141, R0, R181, R182 ;  /* 0x000000b5008d1223 */ /* 0x000fe200000100b6 */
[----:B------:R-:W1:Y:S03]  /*5c90*/  @P2 LDC R143, c[0x0][0x40c] ;  /* 0x00010300ff8f2b82 */ /* 0x000e660000000800 */
[----:B------:R-:W-:Y:S01]  /*5ca0*/  @P1 FADD.FTZ R141, R232, -R141 ;  /* 0x8000008de88d1221 */ /* 0x000fe20000010000 */
[----:B-----5:R-:W-:-:S03]  /*5cb0*/  MOV R140, R128 ;  /* 0x00000080008c7202 */ /* 0x020fc60000000f00 */
[----:B------:R-:W-:Y:S01]  /*5cc0*/  @P1 FFMA.FTZ R140, R4, R141, R128 ;  /* 0x0000008d048c1223 */ /* 0x000fe20000010080 */
[----:B------:R-:W-:-:S04]  /*5cd0*/  @P1 FFMA.FTZ R141, R198, R181, R182 ;  /* 0x000000b5c68d1223 */ /* 0x000fc800000100b6 */
[----:B------:R-:W-:Y:S01]  /*5ce0*/  @P1 FADD.FTZ R144, R240, -R141 ;  /* 0x8000008df0901221 */ /* 0x000fe20000010000 */
[----:B------:R-:W-:-:S03]  /*5cf0*/  MOV R141, R129 ;  /* 0x00000081008d7202 */ /* 0x000fc60000000f00 */
[----:B------:R-:W-:Y:S01]  /*5d00*/  @P1 FFMA.FTZ R141, R4, R144, R129 ;  /* 0x00000090048d1223 */ /* 0x000fe20000010081 */
[----:B------:R-:W-:-:S03]  /*5d10*/  @P2 PRMT R144, R172, 0x7632, R144 ;  /* 0x00007632ac902816 */ /* 0x000fc60000000090 */
[----:B0-----:R-:W-:Y:S01]  /*5d20*/  @P2 FMUL.FTZ R142, R141, R142 ;  /* 0x0000008e8d8e2220 */ /* 0x001fe20000410000 */
[----:B------:R-:W-:-:S05]  /*5d30*/  @P2 SHF.L.U32 R144, R144, 0x10, RZ ;  /* 0x0000001090902819 */ /* 0x000fca00000006ff */
[----:B------:R-:W-:Y:S01]  /*5d40*/  @P2 FFMA.FTZ R89, R142, R144, R89 ;  /* 0x000000908e592223 */ /* 0x000fe20000010059 */
[----:B-1----:R-:W-:Y:S01]  /*5d50*/  @P2 FMUL.FTZ R144, R140, R143 ;  /* 0x0000008f8c902220 */ /* 0x002fe20000410000 */
[----:B------:R-:W-:-:S05]  /*5d60*/  @P2 SHF.L.U32 R143, R172, 0x10, RZ ;  /* 0x00000010ac8f2819 */ /* 0x000fca00000006ff */
[----:B------:R-:W-:Y:S02]  /*5d70*/  @P2 FFMA.FTZ R88, R143, R144, R88 ;  /* 0x000000908f582223 */ /* 0x000fe40000010058 */
[----:B------:R-:W0:Y:S01]  /*5d80*/  @P2 LDC R143, c[0x0][0x40c] ;  /* 0x00010300ff8f2b82 */ /* 0x000e220000000800 */
[----:B------:R-:W-:-:S05]  /*5d90*/  @P2 SHF.L.U32 R146, R28, 0x10, RZ ;  /* 0x000000101c922819 */ /* 0x000fca00000006ff */
[----:B------:R-:W-:Y:S01]  /*5da0*/  @P2 FMUL.FTZ R144, R146, R144 ;  /* 0x0000009092902220 */ /* 0x000fe20000410000 */
[----:B------:R-:W-:-:S04]  /*5db0*/  @P2 SHF.L.U32 R147, R29, 0x10, RZ ;  /* 0x000000101d932819 */ /* 0x000fc800000006ff */
[----:B------:R-:W-:-:S04]  /*5dc0*/  @P2 F2FP.BF16.F32.PACK_AB R144, RZ, R144 ;  /* 0x00000090ff90223e */ /* 0x000fc800000010ff */
[----:B------:R-:W-:Y:S02]  /*5dd0*/  @P2 PRMT R176, R144, 0x7610, R176 ;  /* 0x0000761090b02816 */ /* 0x000fe400000000b0 */
[----:B------:R-:W-:Y:S02]  /*5de0*/  MOV R144, R132 ;  /* 0x0000008400907202 */ /* 0x000fe40000000f00 */
[----:B------:R-:W-:-:S04]  /*5df0*/  @P2 PRMT R185, R175, 0x7632, R185 ;  /* 0x00007632afb92816 */ /* 0x000fc800000000b9 */
[----:B------:R-:W-:Y:S02]  /*5e00*/  @P2 SHF.L.U32 R185, R185, 0x10, RZ ;  /* 0x00000010b9b92819 */ /* 0x000fe400000006ff */
[----:B--2---:R-:W-:-:S05]  /*5e10*/  @P2 SHF.L.U32 R145, R190, 0x10, RZ ;  /* 0x00000010be912819 */ /* 0x004fca00000006ff */
[----:B------:R-:W-:Y:S01]  /*5e20*/  @P2 FMUL.FTZ R145, R145, R142 ;  /* 0x0000008e91912220 */ /* 0x000fe20000410000 */
[----:B------:R-:W-:-:S04]  /*5e30*/  @P1 FFMA.FTZ R142, R14, R181, R182 ;  /* 0x000000b50e8e1223 */ /* 0x000fc800000100b6 */
[----:B------:R-:W-:Y:S01]  /*5e40*/  @P1 FADD.FTZ R146, R248, -R142 ;  /* 0x8000008ef8921221 */ /* 0x000fe20000010000 */
[----:B------:R-:W-:-:S03]  /*5e50*/  MOV R142, R130 ;  /* 0x00000082008e7202 */ /* 0x000fc60000000f00 */
[----:B------:R-:W-:Y:S01]  /*5e60*/  @P1 FFMA.FTZ R142, R4, R146, R130 ;  /* 0x00000092048e1223 */ /* 0x000fe20000010082 */
[----:B------:R-:W-:-:S03]  /*5e70*/  @P2 SHF.L.U32 R146, R173, 0x10, RZ ;  /* 0x00000010ad922819 */ /* 0x000fc600000006ff */
[----:B0-----:R-:W-:-:S04]  /*5e80*/  @P2 FMUL.FTZ R143, R142, R143 ;  /* 0x0000008f8e8f2220 */ /* 0x001fc80000410000 */
[-C--:B------:R-:W-:Y:S01]  /*5e90*/  @P2 FFMA.FTZ R90, R146, R143.reuse, R90 ;  /* 0x0000008f925a2223 */ /* 0x080fe2000001005a */
[----:B------:R-:W-:Y:S01]  /*5ea0*/  @P2 FMUL.FTZ R146, R147, R143 ;  /* 0x0000008f93922220 */ /* 0x000fe20000410000 */
[----:B------:R-:W-:Y:S01]  /*5eb0*/  @P1 FFMA.FTZ R143, R203, R181, R182 ;  /* 0x000000b5cb8f1223 */ /* 0x000fe200000100b6 */
[----:B---3--:R-:W-:Y:S02]  /*5ec0*/  MOV R190, R184 ;  /* 0x000000b800be7202 */ /* 0x008fe40000000f00 */
[----:B------:R-:W0:Y:S01]  /*5ed0*/  @P2 LDC R184, c[0x0][0x40c] ;  /* 0x00010300ffb82b82 */ /* 0x000e220000000800 */
[----:B------:R-:W-:Y:S01]  /*5ee0*/  @P1 FADD.FTZ R147, R227, -R143 ;  /* 0x8000008fe3931221 */ /* 0x000fe20000010000 */
[----:B------:R-:W-:-:S03]  /*5ef0*/  MOV R143, R131 ;  /* 0x00000083008f7202 */ /* 0x000fc60000000f00 */
[----:B------:R-:W-:Y:S01]  /*5f00*/  @P1 FFMA.FTZ R143, R4, R147, R131 ;  /* 0x00000093048f1223 */ /* 0x000fe20000010083 */
[----:B------:R-:W-:-:S04]  /*5f10*/  @P1 FFMA.FTZ R147, R15, R181, R182 ;  /* 0x000000b50f931223 */ /* 0x000fc800000100b6 */
[----:B------:R-:W-:Y:S01]  /*5f20*/  @P1 FADD.FTZ R147, R244, -R147 ;  /* 0x80000093f4931221 */ /* 0x000fe20000010000 */
[----:B------:R-:W-:-:S03]  /*5f30*/  @P2 F2FP.BF16.F32.PACK_AB R145, RZ, R145 ;  /* 0x00000091ff91223e */ /* 0x000fc600000010ff */
[----:B------:R-:W-:Y:S02]  /*5f40*/  @P1 FFMA.FTZ R144, R4, R147, R132 ;  /* 0x0000009304901223 */ /* 0x000fe40000010084 */
[----:B------:R-:W1:Y:S01]  /*5f50*/  @P2 LDC R147, c[0x0][0x40c] ;  /* 0x00010300ff932b82 */ /* 0x000e620000000800 */
[--C-:B------:R-:W-:Y:S02]  /*5f60*/  @P2 PRMT R176, R176, 0x5410, R145.reuse ;  /* 0x00005410b0b02816 */ /* 0x100fe40000000091 */
[----:B------:R-:W-:Y:S02]  /*5f70*/  @P2 F2FP.BF16.F32.PACK_AB R146, RZ, R146 ;  /* 0x00000092ff92223e */ /* 0x000fe400000010ff */
[----:B------:R-:W-:Y:S02]  /*5f80*/  @P2 PRMT R145, R173, 0x7632, R145 ;  /* 0x00007632ad912816 */ /* 0x000fe40000000091 */
[----:B------:R-:W-:Y:S01]  /*5f90*/  @P2 PRMT R177, R146, 0x7610, R177 ;  /* 0x0000761092b12816 */ /* 0x000fe200000000b1 */
[----:B0-----:R-:W-:Y:S01]  /*5fa0*/  @P2 FMUL.FTZ R146, R143, R184 ;  /* 0x000000b88f922220 */ /* 0x001fe20000410000 */
[----:B------:R-:W-:-:S05]  /*5fb0*/  @P2 SHF.L.U32 R145, R145, 0x10, RZ ;  /* 0x0000001091912819 */ /* 0x000fca00000006ff */
[----:B------:R-:W-:Y:S01]  /*5fc0*/  @P2 FFMA.FTZ R91, R146, R145, R91 ;  /* 0x00000091925b2223 */ /* 0x000fe2000001005b */
[----:B------:R-:W-:-:S05]  /*5fd0*/  @P2 SHF.L.U32 R145, R190, 0x10, RZ ;  /* 0x00000010be912819 */ /* 0x000fca00000006ff */
[----:B------:R-:W-:Y:S01]  /*5fe0*/  @P2 FMUL.FTZ R145, R145, R146 ;  /* 0x0000009291912220 */ /* 0x000fe20000410000 */
[----:B------:R-:W-:Y:S01]  /*5ff0*/  @P2 SHF.L.U32 R146, R174, 0x10, RZ ;  /* 0x00000010ae922819 */ /* 0x000fe200000006ff */
[----:B-1----:R-:W-:-:S04]  /*6000*/  @P2 FMUL.FTZ R147, R144, R147 ;  /* 0x0000009390932220 */ /* 0x002fc80000410000 */
[----:B------:R-:W-:Y:S01]  /*6010*/  @P2 FFMA.FTZ R92, R146, R147, R92 ;  /* 0x00000093925c2223 */ /* 0x000fe2000001005c */
[----:B------:R-:W-:-:S05]  /*6020*/  @P2 SHF.L.U32 R146, R30, 0x10, RZ ;  /* 0x000000101e922819 */ /* 0x000fca00000006ff */
[----:B------:R-:W-:Y:S01]  /*6030*/  @P2 FMUL.FTZ R146, R146, R147 ;  /* 0x0000009392922220 */ /* 0x000fe20000410000 */
[----:B------:R-:W-:Y:S01]  /*6040*/  @P2 F2FP.BF16.F32.PACK_AB R147, RZ, R145 ;  /* 0x00000091ff93223e */ /* 0x000fe200000010ff */
[----:B------:R-:W-:-:S04]  /*6050*/  @P1 FFMA.FTZ R145, R208, R181, R182 ;  /* 0x000000b5d0911223 */ /* 0x000fc800000100b6 */
[----:B------:R-:W-:Y:S01]  /*6060*/  @P1 FADD.FTZ R184, R226, -R145 ;  /* 0x80000091e2b81221 */ /* 0x000fe20000010000 */
[----:B------:R-:W-:-:S03]  /*6070*/  MOV R145, R133 ;  /* 0x0000008500917202 */ /* 0x000fc60000000f00 */
[----:B------:R-:W-:Y:S02]  /*6080*/  @P1 FFMA.FTZ R145, R4, R184, R133 ;  /* 0x000000b804911223 */ /* 0x000fe40000010085 */
[----:B------:R-:W0:Y:S01]  /*6090*/  @P2 LDC R184, c[0x0][0x40c] ;  /* 0x00010300ffb82b82 */ /* 0x000e220000000800 */
[----:B------:R-:W-:-:S04]  /*60a0*/  @P2 F2FP.BF16.F32.PACK_AB R146, RZ, R146 ;  /* 0x00000092ff92223e */ /* 0x000fc800000010ff */
[----:B------:R-:W-:Y:S02]  /*60b0*/  @P2 PRMT R178, R146, 0x7610, R178 ;  /* 0x0000761092b22816 */ /* 0x000fe400000000b2 */
[----:B------:R-:W-:Y:S02]  /*60c0*/  @P2 PRMT R146, R174, 0x7632, R146 ;  /* 0x00007632ae922816 */ /* 0x000fe40000000092 */
[----:B------:R-:W-:Y:S02]  /*60d0*/  @P2 PRMT R177, R177, 0x5410, R147 ;  /* 0x00005410b1b12816 */ /* 0x000fe40000000093 */
        /* <DEDUP_REMOVED lines=9> */
[----:B------:R-:W-:Y:S01]  /*6170*/  MOV R146, R134 ;  /* 0x0000008600927202 */ /* 0x000fe20000000f00 */
[----:B------:R-:W-:Y:S02]  /*6180*/  @P1 FFMA.FTZ R146, R4, R147, R134 ;  /* 0x0000009304921223 */ /* 0x000fe40000010086 */
[----:B------:R-:W0:Y:S01]  /*6190*/  @P2 LDC R147, c[0x0][0x40c] ;  /* 0x00010300ff932b82 */ /* 0x000e220000000800 */
[----:B------:R-:W-:Y:S01]  /*61a0*/  @P2 SHF.L.U32 R184, R175, 0x10, RZ ;  /* 0x00000010afb82819 */ /* 0x000fe200000006ff */
[----:B0-----:R-:W-:-:S04]  /*61b0*/  @P2 FMUL.FTZ R147, R146, R147 ;  /* 0x0000009392932220 */ /* 0x001fc80000410000 */
        /* <DEDUP_REMOVED lines=10> */
[----:B0-----:R-:W-:-:S04]  /*6260*/  @P2 FMUL.FTZ R184, R147, R184 ;  /* 0x000000b893b82220 */ /* 0x001fc80000410000 */
[----:B------:R-:W-:Y:S01]  /*6270*/  @P2 FFMA.FTZ R95, R184, R185, R95 ;  /* 0x000000b9b85f2223 */ /* 0x000fe2000001005f */
[----:B------:R-:W-:-:S05]  /*6280*/  @P2 SHF.L.U32 R185, R186, 0x10, RZ ;  /* 0x00000010bab92819 */ /* 0x000fca00000006ff */
[----:B------:R-:W-:-:S05]  /*6290*/  @P2 FMUL.FTZ R184, R185, R184 ;  /* 0x000000b8b9b82220 */ /* 0x000fca0000410000 */
[----:B------:R-:W-:-:S04]  /*62a0*/  @P2 F2FP.BF16.F32.PACK_AB R184, RZ, R184 ;  /* 0x000000b8ffb8223e */ /* 0x000fc800000010ff */
[----:B------:R-:W-:-:S07]  /*62b0*/  @P2 PRMT R179, R179, 0x5410, R184 ;  /* 0x00005410b3b32816 */ /* 0x000fce00000000b8 */
.L_x_7378:
[----:B------:R-:W-:Y:S05]  /*62c0*/  BSYNC.RECONVERGENT B2 ;  /* 0x0000000000027941 */ /* 0x000fea0003800200 */
.L_x_7361:
[----:B------:R-:W-:-:S04]  /*62d0*/  ISETP.NE.U32.AND P0, PT, R2, RZ, PT ;  /* 0x000000ff0200720c */ /* 0x000fc80003f05070 */
[----:B------:R-:W-:-:S13]  /*62e0*/  ISETP.NE.AND.EX P0, PT, R3, RZ, PT, P0 ;  /* 0x000000ff0300720c */ /* 0x000fda0003f05300 */
[----:B------:R-:W0:Y:S02]  /*62f0*/  @P0 LDC.64 R2, c[0x0][0x478] ;  /* 0x00011e00ff020b82 */ /* 0x000e240000000a00 */
[C---:B0-----:R-:W-:Y:S01]  /*6300*/  @P0 IMAD.WIDE.U32 R2, R183.reuse, 0x20, R2 ;  /* 0x00000020b7020825 */ /* 0x041fe200078e0002 */
[----:B------:R-:W-:-:S04]  /*6310*/  IADD3 R183, PT, PT, R183, 0x20, RZ ;  /* 0x00000020b7b77810 */ /* 0x000fc80007ffe0ff */
[----:B------:R-:W-:Y:S04]  /*6320*/  @P0 STG.E.128 desc[UR6][R2.64], R140 ;  /* 0x0000008c02000986 */ /* 0x000fe8000c101d06 */
[----:B------:R0:W-:Y:S02]  /*6330*/  @P0 STG.E.128 desc[UR6][R2.64+0x10], R144 ;  /* 0x0000109002000986 */ /* 0x0001e4000c101d06 */
[----:B0-----:R-:W0:Y:S02]  /*6340*/  @P2 LDC.64 R2, c[0x0][0x468] ;  /* 0x00011a00ff022b82 */ /* 0x001e240000000a00 */
[C---:B0-----:R-:W-:Y:S01]  /*6350*/  @P2 IMAD.WIDE.U32 R2, R180.reuse, 0x10, R2 ;  /* 0x00000010b4022825 */ /* 0x041fe200078e0002 */
[----:B------:R-:W-:-:S04]  /*6360*/  IADD3 R180, PT, PT, R180, 0x20, RZ ;  /* 0x00000020b4b47810 */ /* 0x000fc80007ffe0ff */
[----:B------:R0:W-:Y:S03]  /*6370*/  @P2 STG.E.128 desc[UR6][R2.64], R176 ;  /* 0x000000b002002986 */ /* 0x0001e6000c101d06 */
.L_x_7358:
[----:B------:R-:W-:Y:S05]  /*6380*/  BSYNC.RECONVERGENT B1 ;  /* 0x0000000000017941 */ /* 0x000fea0003800200 */
.L_x_7357:
        /* <DEDUP_REMOVED lines=8> */
.L_x_7397:
[----:B------:R-:W-:Y:S05]  /*6410*/  BSYNC.RECONVERGENT B2 ;  /* 0x0000000000027941 */ /* 0x000fea0003800200 */
.L_x_7396:
        /* <DEDUP_REMOVED lines=8> */
[----:B01----:R-:W2:Y:S04]  /*64a0*/  LDL R2, [R1+0x4] ;  /* 0x0000040001027983 */ /* 0x003ea80000100800 */
[----:B------:R-:W3:Y:S04]  /*64b0*/  LDL R185, [R1+0xf4] ;  /* 0x0000f40001b97983 */ /* 0x000ee80000100800 */
[----:B------:R-:W4:Y:S01]  /*64c0*/  LDL R147, [R1+0xf8] ;  /* 0x0000f80001937983 */ /* 0x000f220000100800 */
[-CC-:B------:R-:W-:Y:S01]  /*64d0*/  @P1 FFMA.FTZ R3, R10, R181.reuse, R182.reuse ;  /* 0x000000b50a031223 */ /* 0x180fe200000100b6 */
[----:B-----5:R-:W-:Y:S01]  /*64e0*/  MOV R140, R24 ;  /* 0x00000018008c7202 */ /* 0x020fe20000000f00 */
[----:B------:R-:W-:Y:S01]  /*64f0*/  @P1 FFMA.FTZ R142, R197, R181, R182 ;  /* 0x000000b5c58e1223 */ /* 0x000fe200000100b6 */
[----:B------:R-:W4:Y:S01]  /*6500*/  LDL R146, [R1+0xfc] ;  /* 0x0000fc0001927983 */ /* 0x000f220000100800 */
[----:B------:R-:W-:Y:S01]  /*6510*/  @P1 FADD.FTZ R3, R251, -R3 ;  /* 0x80000003fb031221 */ /* 0x000fe20000010000 */
[----:B------:R-:W-:Y:S01]  /*6520*/  MOV R141, R25 ;  /* 0x00000019008d7202 */ /* 0x000fe20000000f00 */
[----:B------:R-:W0:Y:S02]  /*6530*/  @P2 LDC R144, c[0x0][0x40c] ;  /* 0x00010300ff902b82 */ /* 0x000e240000000800 */
[----:B------:R-:W-:-:S06]  /*6540*/  @P1 FFMA.FTZ R140, R4, R3, R24 ;  /* 0x00000003048c1223 */ /* 0x000fcc0000010018 */
[----:B------:R-:W1:Y:S01]  /*6550*/  @P2 LDC R3, c[0x0][0x40c] ;  /* 0x00010300ff032b82 */ /* 0x000e620000000800 */
[----:B------:R-:W-:-:S04]  /*6560*/  @P1 FADD.FTZ R142, R238, -R142 ;  /* 0x8000008eee8e1221 */ /* 0x000fc80000010000 */
[----:B------:R-:W-:Y:S01]  /*6570*/  @P1 FFMA.FTZ R141, R4, R142, R25 ;  /* 0x0000008e048d1223 */ /* 0x000fe20000010019 */
[----:B------:R-:W-:Y:S02]  /*6580*/  @P2 SHF.L.U32 R142, R172, 0x10, RZ ;  /* 0x00000010ac8e2819 */ /* 0x000fe400000006ff */
[----:B------:R-:W-:Y:S02]  /*6590*/  @P2 SHF.L.U32 R143, R32, 0x10, RZ ;  /* 0x00000010208f2819 */ /* 0x000fe400000006ff */
[----:B--2---:R-:W-:Y:S02]  /*65a0*/  MOV R184, R2 ;  /* 0x0000000200b87202 */ /* 0x004fe40000000f00 */
[----:B------:R-:W2:Y:S02]  /*65b0*/  @P2 LDC R2, c[0x0][0x40c] ;  /* 0x00010300ff022b82 */ /* 0x000ea40000000800 */
[----:B--2---:R-:W-:-:S04]  /*65c0*/  @P2 FMUL.FTZ R2, R140, R2 ;  /* 0x000000028c022220 */ /* 0x004fc80000410000 */
[----:B------:R-:W-:Y:S01]  /*65d0*/  @P2 FFMA.FTZ R96, R142, R2, R96 ;  /* 0x000000028e602223 */ /* 0x000fe20000010060 */
[----:B-1----:R-:W-:Y:S01]  /*65e0*/  @P2 FMUL.FTZ R142, R141, R3 ;  /* 0x000000038d8e2220 */ /* 0x002fe20000410000 */
[----:B---3--:R-:W-:Y:S02]  /*65f0*/  @P2 SHF.L.U32 R3, R185, 0x10, RZ ;  /* 0x00000010b9032819 */ /* 0x008fe400000006ff */
[----:B------:R-:W-:Y:S02]  /*6600*/  MOV R185, R184 ;  /* 0x000000b800b97202 */ /* 0x000fe40000000f00 */
[----:B------:R-:W2:Y:S01]  /*6610*/  LDL R184, [R1+0x1c] ;  /* 0x00001c0001b87983 */ /* 0x000ea20000100800 */
[----:B------:R-:W-:Y:S01]  /*6620*/  @P2 FMUL.FTZ R2, R2, R143 ;  /* 0x0000008f02022220 */ /* 0x000fe20000410000 */
[----:B------:R-:W-:-:S04]  /*6630*/  @P2 PRMT R143, R172, 0x7632, R143 ;  /* 0x00007632ac8f2816 */ /* 0x000fc8000000008f */
[----:B------:R-:W-:-:S05]  /*6640*/  @P2 SHF.L.U32 R143, R143, 0x10, RZ ;  /* 0x000000108f8f2819 */ /* 0x000fca00000006ff */
[C---:B------:R-:W-:Y:S01]  /*6650*/  @P2 FFMA.FTZ R97, R142.reuse, R143, R97 ;  /* 0x0000008f8e612223 */ /* 0x040fe20000010061 */
[----:B------:R-:W-:Y:S01]  /*6660*/  @P1 FFMA.FTZ R143, R13, R181, R182 ;  /* 0x000000b50d8f1223 */ /* 0x000fe200000100b6 */
[----:B------:R-:W-:-:S03]  /*6670*/  @P2 FMUL.FTZ R3, R142, R3 ;  /* 0x000000038e032220 */ /* 0x000fc60000410000 */
[----:B------:R-:W-:Y:S01]  /*6680*/  @P1 FADD.FTZ R143, R247, -R143 ;  /* 0x8000008ff78f1221 */ /* 0x000fe20000010000 */
[----:B------:R-:W-:-:S03]  /*6690*/  MOV R142, R26 ;  /* 0x0000001a008e7202 */ /* 0x000fc60000000f00 */
[----:B------:R-:W-:Y:S01]  /*66a0*/  @P1 FFMA.FTZ R142, R4, R143, R26 ;  /* 0x0000008f048e1223 */ /* 0x000fe2000001001a */
[----:B------:R-:W-:-:S04]  /*66b0*/  @P1 FFMA.FTZ R143, R204, R181, R182 ;  /* 0x000000b5cc8f1223 */ /* 0x000fc800000100b6 */
[----:B------:R-:W-:Y:S01]  /*66c0*/  @P1 FADD.FTZ R145, R225, -R143 ;  /* 0x8000008fe1911221 */ /* 0x000fe20000010000 */
[----:B------:R-:W-:Y:S02]  /*66d0*/  @P2 F2FP.BF16.F32.PACK_AB R2, RZ, R2 ;  /* 0x00000002ff02223e */ /* 0x000fe400000010ff */
[----:B------:R-:W-:Y:S01]  /*66e0*/  MOV R143, R27 ;  /* 0x0000001b008f7202 */ /* 0x000fe20000000f00 */
[----:B------:R-:W-:Y:S02]  /*66f0*/  @P1 FFMA.FTZ R143, R4, R145, R27 ;  /* 0x00000091048f1223 */ /* 0x000fe4000001001b */
[----:B------:R-:W1:Y:S01]  /*6700*/  @P2 LDC R145, c[0x0][0x40c] ;  /* 0x00010300ff912b82 */ /* 0x000e620000000800 */
[----:B------:R-:W-:Y:S02]  /*6710*/  @P2 F2FP.BF16.F32.PACK_AB R3, RZ, R3 ;  /* 0x00000003ff03223e */ /* 0x000fe400000010ff */
[----:B------:R-:W-:Y:S01]  /*6720*/  @P2 PRMT R176, R2, 0x7610, R176 ;  /* 0x0000761002b02816 */ /* 0x000fe200000000b0 */
[----:B0-----:R-:W-:-:S03]  /*6730*/  @P2 FMUL.FTZ R2, R142, R144 ;  /* 0x000000908e022220 */ /* 0x001fc60000410000 */
[----:B------:R-:W-:Y:S02]  /*6740*/  @P2 PRMT R176, R176, 0x5410, R3 ;  /* 0x00005410b0b02816 */ /* 0x000fe40000000003 */
[----:B------:R-:W-:-:S05]  /*6750*/  @P2 SHF.L.U32 R3, R173, 0x10, RZ ;  /* 0x00000010ad032819 */ /* 0x000fca00000006ff */
[----:B------:R-:W-:Y:S01]  /*6760*/  @P2 FFMA.FTZ R98, R3, R2, R98 ;  /* 0x0000000203622223 */ /* 0x000fe20000010062 */
[----:B------:R-:W-:-:S05]  /*6770*/  @P2 SHF.L.U32 R3, R33, 0x10, RZ ;  /* 0x0000001021032819 */ /* 0x000fca00000006ff */
[----:B------:R-:W-:Y:S01]  /*6780*/  @P2 FMUL.FTZ R2, R2, R3 ;  /* 0x0000000302022220 */ /* 0x000fe20000410000 */
[----:B------:R-:W-:Y:S01]  /*6790*/  @P2 PRMT R3, R173, 0x7632, R3 ;  /* 0x00007632ad032816 */ /* 0x000fe20000000003 */
[----:B-1----:R-:W-:-:S03]  /*67a0*/  @P2 FMUL.FTZ R145, R143, R145 ;  /* 0x000000918f912220 */ /* 0x002fc60000410000 */
[----:B------:R-:W-:-:S05]  /*67b0*/  @P2 SHF.L.U32 R3, R3, 0x10, RZ ;  /* 0x0000001003032819 */ /* 0x000fca00000006ff */
[----:B------:R-:W-:Y:S01]  /*67c0*/  @P2 FFMA.FTZ R99, R145, R3, R99 ;  /* 0x0000000391632223 */ /* 0x000fe20000010063 */
[----:B----4-:R-:W-:-:S05]  /*67d0*/  @P2 SHF.L.U32 R3, R147, 0x10, RZ ;  /* 0x0000001093032819 */ /* 0x010fca00000006ff */
[----:B------:R-:W-:Y:S01]  /*67e0*/  @P2 FMUL.FTZ R3, R145, R3 ;  /* 0x0000000391032220 */ /* 0x000fe20000410000 */
[----:B------:R-:W-:-:S04]  /*67f0*/  @P1 FFMA.FTZ R145, R16, R181, R182 ;  /* 0x000000b510911223 */ /* 0x000fc800000100b6 */
[----:B------:R-:W-:Y:S01]  /*6800*/  @P1 FADD.FTZ R145, R243, -R145 ;  /* 0x80000091f3911221 */ /* 0x000fe20000010000 */
[----:B------:R-:W-:-:S03]  /*6810*/  MOV R144, R20 ;  /* 0x0000001400907202 */ /* 0x000fc60000000f00 */
        /* <DEDUP_REMOVED lines=17> */
[----:B------:R-:W0:Y:S01]  /*6930*/  @P2 LDC R2, c[0x0][0x40c] ;  /* 0x00010300ff022b82 */ /* 0x000e220000000800 */
[----:B------:R-:W-:-:S04]  /*6940*/  @P2 PRMT R3, R174, 0x7632, R3 ;  /* 0x00007632ae032816 */ /* 0x000fc80000000003 */
[----:B------:R-:W-:Y:S01]  /*6950*/  @P2 SHF.L.U32 R3, R3, 0x10, RZ ;  /* 0x0000001003032819 */ /* 0x000fe200000006ff */
[----:B0-----:R-:W-:-:S04]  /*6960*/  @P2 FMUL.FTZ R2, R145, R2 ;  /* 0x0000000291022220 */ /* 0x001fc80000410000 */
[----:B------:R-:W-:Y:S01]  /*6970*/  @P2 FFMA.FTZ R101, R2, R3, R101 ;  /* 0x0000000302652223 */ /* 0x000fe20000010065 */
[----:B------:R-:W-:-:S04]  /*6980*/  @P2 IMAD.U32 R3, R146, 0x10000, RZ ;  /* 0x0001000092032824 */ /* 0x000fc800078e00ff */
        /* <DEDUP_REMOVED lines=15> */
[----:B------:R-:W-:Y:S01]  /*6a80*/  @P1 FFMA.FTZ R2, R185, R181, R182 ;  /* 0x000000b5b9021223 */ /* 0x000fe200000100b6 */
[----:B------:R-:W-:-:S03]  /*6a90*/  MOV R3, R23 ;  /* 0x0000001700037202 */ /* 0x000fc60000000f00 */
[----:B--2---:R-:W-:-:S04]  /*6aa0*/  @P1 FADD.FTZ R2, R184, -R2 ;  /* 0x80000002b8021221 */ /* 0x004fc80000010000 */
[----:B------:R-:W-:-:S05]  /*6ab0*/  @P1 FFMA.FTZ R3, R4, R2, R23 ;  /* 0x0000000204031223 */ /* 0x000fca0000010017 */
[----:B------:R-:W-:Y:S01]  /*6ac0*/  MOV R147, R3 ;  /* 0x0000000300937202 */ /* 0x000fe20000000f00 */
        /* <DEDUP_REMOVED lines=11> */
.L_x_7400:
[----:B------:R-:W2:Y:S04]  /*6b80*/  LDL R186, [R1+0xf4] ;  /* 0x0000f40001ba7983 */ /* 0x000ea80000100800 */
[----:B------:R-:W3:Y:S04]  /*6b90*/  LDL R185, [R1+0xf8] ;  /* 0x0000f80001b97983 */ /* 0x000ee80000100800 */
[----:B------:R-:W4:Y:S01]  /*6ba0*/  LDL R184, [R1+0xfc] ;  /* 0x0000fc0001b87983 */ /* 0x000f220000100800 */
[----:B01----:R-:W-:-:S04]  /*6bb0*/  @P1 FFMA.FTZ R3, R10, R181, R182 ;  /* 0x000000b50a031223 */ /* 0x003fc800000100b6 */
        /* <DEDUP_REMOVED lines=13> */
[----:B------:R-:W-:Y:S01]  /*6c90*/  MOV R2, R25 ;  /* 0x0000001900027202 */ /* 0x000fe20000000f00 */
        /* <DEDUP_REMOVED lines=76> */
[----:B------:R-:W-:Y:S01]  /*7160*/  MOV R3, R23 ;  /* 0x0000001700037202 */ /* 0x000fe20000000f00 */
[----:B--2---:R-:W-:-:S04]  /*7170*/  @P1 FFMA.FTZ R2, R186, R181, R182 ;  /* 0x000000b5ba021223 */ /* 0x004fc800000100b6 */
[----:B---3--:R-:W-:-:S04]  /*7180*/  @P1 FADD.FTZ R2, R185, -R2 ;  /* 0x80000002b9021221 */ /* 0x008fc80000010000 */
        /* <DEDUP_REMOVED lines=10> */
.L_x_7399:
[----:B------:R-:W-:-:S04]  /*7230*/  UISETP.NE.U32.AND UP0, UPT, UR20, URZ, UPT ;  /* 0x000000ff1400728c */ /* 0x000fc8000bf05070 */
[----:B------:R-:W-:-:S06]  /*7240*/  UISETP.NE.AND.EX UP0, UPT, UR21, URZ, UPT, UP0 ;  /* 0x000000ff1500728c */ /* 0x000fcc000bf05300 */
[----:B------:R-:W-:-:S13]  /*7250*/  PLOP3.LUT P0, PT, PT, PT, UP0, 0x80, 0x8 ;  /* 0x000000000008781c */ /* 0x000fda0003f0f008 */
[----:B------:R-:W-:Y:S05]  /*7260*/  @!P0 BRA `(.L_x_7402) ;  /* 0x0000000800848947 */ /* 0x000fea0003800000 */
[----:B------:R-:W2:Y:S04]  /*7270*/  LDL R185, [R1+0x4] ;  /* 0x0000040001b97983 */ /* 0x000ea80000100800 */
[----:B------:R-:W3:Y:S01]  /*7280*/  LDL R184, [R1+0x1c] ;  /* 0x00001c0001b87983 */ /* 0x000ee20000100800 */
[-CC-:B01----:R-:W-:Y:S01]  /*7290*/  FFMA.FTZ R3, R192, R181.reuse, R182.reuse ;  /* 0x000000b5c0037223 */ /* 0x183fe200000100b6 */
[-CC-:B------:R-:W-:Y:S01]  /*72a0*/  FFMA.FTZ R2, R209, R181.reuse, R182.reuse ;  /* 0x000000b5d1027223 */ /* 0x180fe200000100b6 */
[-C--:B------:R-:W-:Y:S01]  /*72b0*/  FFMA.FTZ R141, R16, R181.reuse, R182 ;  /* 0x000000b5108d7223 */ /* 0x080fe200000100b6 */
[----:B------:R-:W-:Y:S01]  /*72c0*/  ISETP.GT.AND P3, PT, R5, RZ, PT ;  /* 0x000000ff0500720c */ /* 0x000fe20003f64270 */
[----:B------:R-:W-:Y:S01]  /*72d0*/  FADD.FTZ R146, R237, -R3 ;  /* 0x80000003ed927221 */ /* 0x000fe20000010000 */
[----:B------:R-:W-:Y:S01]  /*72e0*/  FADD.FTZ R145, R224, -R2 ;  /* 0x80000002e0917221 */ /* 0x000fe20000010000 */
[-CC-:B------:R-:W-:Y:S01]  /*72f0*/  FFMA.FTZ R3, R204, R181.reuse, R182.reuse ;  /* 0x000000b5cc037223 */ /* 0x180fe200000100b6 */
[-C--:B------:R-:W-:Y:S01]  /*7300*/  FFMA.FTZ R2, R13, R181.reuse, R182 ;  /* 0x000000b50d027223 */ /* 0x080fe200000100b6 */
[----:B------:R-:W-:Y:S01]  /*7310*/  FADD.FTZ R141, R243, -R141 ;  /* 0x8000008df38d7221 */ /* 0x000fe20000010000 */
[----:B-----5:R-:W-:Y:S01]  /*7320*/  FMUL.FTZ R146, R4, R146 ;  /* 0x0000009204927220 */ /* 0x020fe20000410000 */
[----:B------:R-:W-:Y:S01]  /*7330*/  FADD.FTZ R143, R225, -R3 ;  /* 0x80000003e18f7221 */ /* 0x000fe20000010000 */
[----:B------:R-:W-:Y:S01]  /*7340*/  FADD.FTZ R142, R247, -R2 ;  /* 0x80000002f78e7221 */ /* 0x000fe20000010000 */
[-CC-:B------:R-:W-:Y:S01]  /*7350*/  FFMA.FTZ R2, R197, R181.reuse, R182.reuse ;  /* 0x000000b5c5027223 */ /* 0x180fe200000100b6 */
[----:B------:R-:W-:Y:S01]  /*7360*/  FFMA.FTZ R3, R10, R181, R182 ;  /* 0x000000b50a037223 */ /* 0x000fe200000100b6 */
[C---:B------:R-:W-:Y:S01]  /*7370*/  FMUL.FTZ R145, R4.reuse, R145 ;  /* 0x0000009104917220 */ /* 0x040fe20000410000 */
[----:B------:R-:W-:Y:S01]  /*7380*/  FMUL.FTZ R141, R4, R141 ;  /* 0x0000008d048d7220 */ /* 0x000fe20000410000 */
[----:B------:R-:W-:Y:S01]  /*7390*/  FADD.FTZ R2, R238, -R2 ;  /* 0x80000002ee027221 */ /* 0x000fe20000010000 */
[----:B------:R-:W-:Y:S01]  /*73a0*/  FADD.FTZ R3, R251, -R3 ;  /* 0x80000003fb037221 */ /* 0x000fe20000010000 */
        /* <DEDUP_REMOVED lines=11> */
[----:B------:R-:W-:Y:S01]  /*7460*/  FSEL R3, R3, RZ, P3 ;  /* 0x000000ff03037208 */ /* 0x000fe20001800000 */
[----:B--2---:R-:W-:-:S04]  /*7470*/  FFMA.FTZ R140, R185, R181, R182 ;  /* 0x000000b5b98c7223 */ /* 0x004fc800000100b6 */
[----:B---3--:R-:W-:-:S04]  /*7480*/  FADD.FTZ R140, R184, -R140 ;  /* 0x8000008cb88c7221 */ /* 0x008fc80000010000 */
        /* <DEDUP_REMOVED lines=15> */
.L_x_7404:
[----:B------:R-:W-:Y:S05]  /*7580*/  BSYNC.RECONVERGENT B3 ;  /* 0x0000000000037941 */ /* 0x000fea0003800200 */
.L_x_7403:
[----:B------:R-:W-:Y:S04]  /*7590*/  BSSY.RECONVERGENT B3, `(.L_x_7405) ;  /* 0x0000010000037945 */ /* 0x000fe80003800200 */
[----:B------:R-:W-:Y:S05]  /*75a0*/  @!P2 BRA `(.L_x_7406) ;  /* 0x000000000038a947 */ /* 0x000fea0003800000 */
[----:B------:R-:W2:Y:S01]  /*75b0*/  LDL R184, [R1+0xf4] ;  /* 0x0000f40001b87983 */ /* 0x000ea20000100800 */
[----:B------:R-:W-:Y:S01]  /*75c0*/  FFMA.FTZ R140, R197, R181, R182 ;  /* 0x000000b5c58c7223 */ /* 0x000fe200000100b6 */
[----:B------:R-:W-:-:S03]  /*75d0*/  ISETP.GT.AND P3, PT, R5, RZ, PT ;  /* 0x000000ff0500720c */ /* 0x000fc60003f64270 */
[----:B------:R-:W-:-:S04]  /*75e0*/  FADD.FTZ R140, R238, -R140 ;  /* 0x8000008cee8c7221 */ /* 0x000fc80000010000 */
[----:B------:R-:W-:-:S05]  /*75f0*/  FMUL.FTZ R140, R4, R140 ;  /* 0x0000008c048c7220 */ /* 0x000fca0000410000 */
        /* <DEDUP_REMOVED lines=9> */
.L_x_7406:
[----:B------:R-:W-:Y:S05]  /*7690*/  BSYNC.RECONVERGENT B3 ;  /* 0x0000000000037941 */ /* 0x000fea0003800200 */
.L_x_7405:
        /* <DEDUP_REMOVED lines=14> */
.L_x_7408:
[----:B------:R-:W-:Y:S05]  /*7780*/  BSYNC.RECONVERGENT B3 ;  /* 0x0000000000037941 */ /* 0x000fea0003800200 */
.L_x_7407:
        /* <DEDUP_REMOVED lines=16> */
.L_x_7410:
[----:B------:R-:W-:Y:S05]  /*7890*/  BSYNC.RECONVERGENT B3 ;  /* 0x0000000000037941 */ /* 0x000fea0003800200 */
.L_x_7409:
        /* <DEDUP_REMOVED lines=14> */
.L_x_7412:
[----:B------:R-:W-:Y:S05]  /*7980*/  BSYNC.RECONVERGENT B3 ;  /* 0x0000000000037941 */ /* 0x000fea0003800200 */
.L_x_7411:
        /* <DEDUP_REMOVED lines=16> */
.L_x_7414:
[----:B------:R-:W-:Y:S05]  /*7a90*/  BSYNC.RECONVERGENT B3 ;  /* 0x0000000000037941 */ /* 0x000fea0003800200 */
.L_x_7413:
        /* <DEDUP_REMOVED lines=14> */
.L_x_7416:
[----:B------:R-:W-:Y:S05]  /*7b80*/  BSYNC.RECONVERGENT B3 ;  /* 0x0000000000037941 */ /* 0x000fea0003800200 */
.L_x_7415:
[----:B------:R-:W-:Y:S02]  /*7b90*/  MOV R141, R2 ;  /* 0x00000002008d7202 */ /* 0x000fe40000000f00 */
        /* <DEDUP_REMOVED lines=8> */
[----:B------:R-:W-:Y:S01]  /*7c20*/  FMUL.FTZ R140, R141, R140 ;  /* 0x0000008c8d8c7220 */ /* 0x000fe20000410000 */
[----:B------:R-:W-:-:S04]  /*7c30*/  MOV R141, R2 ;  /* 0x00000002008d7202 */ /* 0x000fc80000000f00 */
[----:B------:R-:W-:-:S04]  /*7c40*/  F2FP.BF16.F32.PACK_AB R140, RZ, R140 ;  /* 0x0000008cff8c723e */ /* 0x000fc800000010ff */
[----:B------:R-:W-:Y:S02]  /*7c50*/  PRMT R179, R179, 0x5410, R140 ;  /* 0x00005410b3b37816 */ /* 0x000fe4000000008c */
[----:B------:R-:W-:Y:S01]  /*7c60*/  MOV R140, R3 ;  /* 0x00000003008c7202 */ /* 0x000fe20000000f00 */
[----:B------:R-:W-:Y:S06]  /*7c70*/  BRA `(.L_x_7401) ;  /* 0x0000000800007947 */ /* 0x000fec0003800000 */
.L_x_7402:
        /* <DEDUP_REMOVED lines=14> */
.L_x_7418:
[----:B------:R-:W-:Y:S05]  /*7d60*/  BSYNC.RECONVERGENT B3 ;  /* 0x0000000000037941 */ /* 0x000fea0003800200 */
.L_x_7417:
        /* <DEDUP_REMOVED lines=16> */
.L_x_7420:
[----:B------:R-:W-:Y:S05]  /*7e70*/  BSYNC.RECONVERGENT B3 ;  /* 0x0000000000037941 */ /* 0x000fea0003800200 */
.L_x_7419:
        /* <DEDUP_REMOVED lines=14> */
.L_x_7422:
[----:B------:R-:W-:Y:S05]  /*7f60*/  BSYNC.RECONVERGENT B3 ;  /* 0x0000000000037941 */ /* 0x000fea0003800200 */
.L_x_7421:
        /* <DEDUP_REMOVED lines=16> */
.L_x_7424:
[----:B------:R-:W-:Y:S05]  /*8070*/  BSYNC.RECONVERGENT B3 ;  /* 0x0000000000037941 */ /* 0x000fea0003800200 */
.L_x_7423:
        /* <DEDUP_REMOVED lines=14> */
.L_x_7426:
[----:B------:R-:W-:Y:S05]  /*8160*/  BSYNC.RECONVERGENT B3 ;  /* 0x0000000000037941 */ /* 0x000fea0003800200 */
.L_x_7425:
        /* <DEDUP_REMOVED lines=16> */
.L_x_7428:
[----:B------:R-:W-:Y:S05]  /*8270*/  BSYNC.RECONVERGENT B3 ;  /* 0x0000000000037941 */ /* 0x000fea0003800200 */
.L_x_7427:
        /* <DEDUP_REMOVED lines=14> */
.L_x_7430:
[----:B------:R-:W-:Y:S05]  /*8360*/  BSYNC.RECONVERGENT B3 ;  /* 0x0000000000037941 */ /* 0x000fea0003800200 */
.L_x_7429:
[----:B------:R-:W-:Y:S05]  /*8370*/  @!P2 BRA `(.L_x_7401) ;  /* 0x000000000040a947 */ /* 0x000fea0003800000 */
[----:B01----:R-:W2:Y:S04]  /*8380*/  LDL R2, [R1+0x4] ;  /* 0x0000040001027983 */ /* 0x003ea80000100800 */
[----:B------:R-:W3:Y:S04]  /*8390*/  LDL R3, [R1+0x1c] ;  /* 0x00001c0001037983 */ /* 0x000ee80000100800 */
[----:B------:R-:W4:Y:S01]  /*83a0*/  LDL R184, [R1+0x100] ;  /* 0x0001000001b87983 */ /* 0x000f220000100800 */
[----:B------:R-:W-:Y:S01]  /*83b0*/  ISETP.GT.AND P3, PT, R5, RZ, PT ;  /* 0x000000ff0500720c */ /* 0x000fe20003f64270 */
[----:B--2---:R-:W-:-:S04]  /*83c0*/  FFMA.FTZ R2, R2, R181, R182 ;  /* 0x000000b502027223 */ /* 0x004fc800000100b6 */
[----:B---3--:R-:W-:-:S04]  /*83d0*/  FADD.FTZ R2, R3, -R2 ;  /* 0x8000000203027221 */ /* 0x008fc80000010000 */
        /* <DEDUP_REMOVED lines=10> */
.L_x_7401:
[----:B------:R-:W-:Y:S05]  /*8480*/  BSYNC.RECONVERGENT B2 ;  /* 0x0000000000027941 */ /* 0x000fea0003800200 */
.L_x_7398:
[----:B01----:R-:W0:Y:S02]  /*8490*/  @P0 LDC.64 R2, c[0x0][0x478] ;  /* 0x00011e00ff020b82 */ /* 0x003e240000000a00 */
        /* <DEDUP_REMOVED lines=8> */
.L_x_7395:
[----:B------:R-:W-:Y:S05]  /*8520*/  BSYNC.RECONVERGENT B1 ;  /* 0x0000000000017941 */ /* 0x000fea0003800200 */
.L_x_7394:
        /* <DEDUP_REMOVED lines=8> */
.L_x_7434:
[----:B------:R-:W-:Y:S05]  /*85b0*/  BSYNC.RECONVERGENT B2 ;  /* 0x0000000000027941 */ /* 0x000fea0003800200 */
.L_x_7433:
        /* <DEDUP_REMOVED lines=8> */
[----:B------:R-:W3:Y:S01]  /*8640*/  LDL R185, [R1+0xe4] ;  /* 0x0000e40001b97983 */ /* 0x000ee20000100800 */
[----:B012---:R-:W0:Y:S03]  /*8650*/  @P2 LDC R2, c[0x0][0x40c] ;  /* 0x00010300ff022b82 */ /* 0x007e260000000800 */
[----:B------:R-:W2:Y:S01]  /*8660*/  LDL R184, [R1+0xe8] ;  /* 0x0000e80001b87983 */ /* 0x000ea20000100800 */
[-CC-:B------:R-:W-:Y:S01]  /*8670*/  @P1 FFMA.FTZ R3, R9, R181.reuse, R182.reuse ;  /* 0x000000b509031223 */ /* 0x180fe200000100b6 */
[----:B-----5:R-:W-:Y:S01]  /*8680*/  MOV R140, R148 ;  /* 0x00000094008c7202 */ /* 0x020fe20000000f00 */
[----:B------:R-:W-:Y:S01]  /*8690*/  @P1 FFMA.FTZ R142, R196, R181, R182 ;  /* 0x000000b5c48e1223 */ /* 0x000fe200000100b6 */
[----:B------:R-:W4:Y:S01]  /*86a0*/  LDL R146, [R1+0xec] ;  /* 0x0000ec0001927983 */ /* 0x000f220000100800 */
[----:B------:R-:W-:Y:S01]  /*86b0*/  @P1 FADD.FTZ R3, R250, -R3 ;  /* 0x80000003fa031221 */ /* 0x000fe20000010000 */
[----:B------:R-:W-:Y:S01]  /*86c0*/  MOV R141, R149 ;  /* 0x00000095008d7202 */ /* 0x000fe20000000f00 */
[----:B------:R-:W-:Y:S01]  /*86d0*/  @P1 FADD.FTZ R142, R236, -R142 ;  /* 0x8000008eec8e1221 */ /* 0x000fe20000010000 */
[----:B------:R-:W-:Y:S01]  /*86e0*/  @P2 SHF.L.U32 R143, R36, 0x10, RZ ;  /* 0x00000010248f2819 */ /* 0x000fe200000006ff */
[C---:B------:R-:W-:Y:S01]  /*86f0*/  @P1 FFMA.FTZ R140, R4.reuse, R3, R148 ;  /* 0x00000003048c1223 */ /* 0x040fe20000010094 */
[----:B------:R-:W1:Y:S01]  /*8700*/  @P2 LDC R144, c[0x0][0x40c] ;  /* 0x00010300ff902b82 */ /* 0x000e620000000800 */
[----:B------:R-:W-:Y:S01]  /*8710*/  @P1 FFMA.FTZ R141, R4, R142, R149 ;  /* 0x0000008e048d1223 */ /* 0x000fe20000010095 */
[----:B------:R-:W-:-:S06]  /*8720*/  @P2 SHF.L.U32 R142, R172, 0x10, RZ ;  /* 0x00000010ac8e2819 */ /* 0x000fcc00000006ff */
[----:B------:R-:W1:Y:S01]  /*8730*/  @P2 LDC R3, c[0x0][0x40c] ;  /* 0x00010300ff032b82 */ /* 0x000e620000000800 */
[----:B0-----:R-:W-:-:S04]  /*8740*/  @P2 FMUL.FTZ R2, R140, R2 ;  /* 0x000000028c022220 */ /* 0x001fc80000410000 */
[----:B------:R-:W-:Y:S01]  /*8750*/  @P2 FFMA.FTZ R104, R142, R2, R104 ;  /* 0x000000028e682223 */ /* 0x000fe20000010068 */
[----:B------:R-:W-:Y:S01]  /*8760*/  @P2 FMUL.FTZ R2, R2, R143 ;  /* 0x0000008f02022220 */ /* 0x000fe20000410000 */
[----:B------:R-:W-:-:S04]  /*8770*/  @P2 PRMT R143, R172, 0x7632, R143 ;  /* 0x00007632ac8f2816 */ /* 0x000fc8000000008f */
[----:B------:R-:W-:Y:S01]  /*8780*/  @P2 SHF.L.U32 R143, R143, 0x10, RZ ;  /* 0x000000108f8f2819 */ /* 0x000fe200000006ff */
[----:B-1----:R-:W-:-:S04]  /*8790*/  @P2 FMUL.FTZ R142, R141, R3 ;  /* 0x000000038d8e2220 */ /* 0x002fc80000410000 */
[----:B------:R-:W-:Y:S01]  /*87a0*/  @P2 FFMA.FTZ R105, R142, R143, R105 ;  /* 0x0000008f8e692223 */ /* 0x000fe20000010069 */
[----:B------:R-:W-:-:S04]  /*87b0*/  @P1 FFMA.FTZ R143, R12, R181, R182 ;  /* 0x000000b50c8f1223 */ /* 0x000fc800000100b6 */
[----:B------:R-:W-:Y:S01]  /*87c0*/  @P1 FADD.FTZ R143, R246, -R143 ;  /* 0x8000008ff68f1221 */ /* 0x000fe20000010000 */
[----:B------:R-:W-:-:S04]  /*87d0*/  @P2 F2FP.BF16.F32.PACK_AB R2, RZ, R2 ;  /* 0x00000002ff02223e */ /* 0x000fc800000010ff */
[----:B------:R-:W-:Y:S02]  /*87e0*/  @P2 PRMT R176, R2, 0x7610, R176 ;  /* 0x0000761002b02816 */ /* 0x000fe400000000b0 */
[----:B---3--:R-:W-:Y:S02]  /*87f0*/  @P2 SHF.L.U32 R3, R185, 0x10, RZ ;  /* 0x00000010b9032819 */ /* 0x008fe400000006ff */
[----:B------:R-:W3:Y:S03]  /*8800*/  LDL R185, [R1] ;  /* 0x0000000001b97983 */ /* 0x000ee60000100800 */
[----:B------:R-:W-:Y:S01]  /*8810*/  @P2 FMUL.FTZ R3, R142, R3 ;  /* 0x000000038e032220 */ /* 0x000fe20000410000 */
[--C-:B------:R-:W-:Y:S02]  /*8820*/  IMAD.MOV.U32 R142, RZ, RZ, R150.reuse ;  /* 0x000000ffff8e7224 */ /* 0x100fe400078e0096 */
[----:B------:R-:W-:Y:S01]  /*8830*/  @P1 FFMA.FTZ R142, R4, R143, R150 ;  /* 0x0000008f048e1223 */ /* 0x000fe20000010096 */
[----:B------:R-:W-:-:S04]  /*8840*/  @P1 FFMA.FTZ R143, R205, R181, R182 ;  /* 0x000000b5cd8f1223 */ /* 0x000fc800000100b6 */
[----:B------:R-:W-:Y:S01]  /*8850*/  @P1 FADD.FTZ R145, R223, -R143 ;  /* 0x8000008fdf911221 */ /* 0x000fe20000010000 */
[----:B------:R-:W-:-:S03]  /*8860*/  MOV R143, R151 ;  /* 0x00000097008f7202 */ /* 0x000fc60000000f00 */
[----:B------:R-:W-:Y:S02]  /*8870*/  @P1 FFMA.FTZ R143, R4, R145, R151 ;  /* 0x00000091048f1223 */ /* 0x000fe40000010097 */
[----:B------:R-:W0:Y:S01]  /*8880*/  @P2 LDC R145, c[0x0][0x40c] ;  /* 0x00010300ff912b82 */ /* 0x000e220000000800 */
[----:B------:R-:W-:Y:S01]  /*8890*/  @P2 F2FP.BF16.F32.PACK_AB R3, RZ, R3 ;  /* 0x00000003ff03223e */ /* 0x000fe200000010ff */
[----:B------:R-:W-:-:S03]  /*88a0*/  @P2 FMUL.FTZ R2, R142, R144 ;  /* 0x000000908e022220 */ /* 0x000fc60000410000 */
[----:B------:R-:W-:Y:S02]  /*88b0*/  @P2 PRMT R176, R176, 0x5410, R3 ;  /* 0x00005410b0b02816 */ /* 0x000fe40000000003 */
[----:B------:R-:W-:-:S05]  /*88c0*/  @P2 SHF.L.U32 R3, R173, 0x10, RZ ;  /* 0x00000010ad032819 */ /* 0x000fca00000006ff */
[----:B------:R-:W-:Y:S01]  /*88d0*/  @P2 FFMA.FTZ R106, R3, R2, R106 ;  /* 0x00000002036a2223 */ /* 0x000fe2000001006a */
[----:B------:R-:W-:-:S05]  /*88e0*/  @P2 SHF.L.U32 R3, R37, 0x10, RZ ;  /* 0x0000001025032819 */ /* 0x000fca00000006ff */
[----:B------:R-:W-:Y:S01]  /*88f0*/  @P2 FMUL.FTZ R2, R2, R3 ;  /* 0x0000000302022220 */ /* 0x000fe20000410000 */
[----:B------:R-:W-:-:S04]  /*8900*/  @P2 PRMT R3, R173, 0x7632, R3 ;  /* 0x00007632ad032816 */ /* 0x000fc80000000003 */
[----:B------:R-:W-:Y:S01]  /*8910*/  @P2 SHF.L.U32 R3, R3, 0x10, RZ ;  /* 0x0000001003032819 */ /* 0x000fe200000006ff */
[----:B0-----:R-:W-:-:S04]  /*8920*/  @P2 FMUL.FTZ R145, R143, R145 ;  /* 0x000000918f912220 */ /* 0x001fc80000410000 */
[C---:B------:R-:W-:Y:S01]  /*8930*/  @P2 FFMA.FTZ R107, R145.reuse, R3, R107 ;  /* 0x00000003916b2223 */ /* 0x040fe2000001006b */
[----:B--2---:R-:W-:Y:S02]  /*8940*/  @P2 SHF.L.U32 R3, R184, 0x10, RZ ;  /* 0x00000010b8032819 */ /* 0x004fe400000006ff */
[----:B------:R-:W2:Y:S03]  /*8950*/  LDL R184, [R1+0x18] ;  /* 0x0000180001b87983 */ /* 0x000ea60000100800 */
        /* <DEDUP_REMOVED lines=41> */
[----:B------:R-:W-:Y:S02]  /*8bf0*/  @P2 PRMT R179, R2, 0x7610, R179 ;  /* 0x0000761002b32816 */ /* 0x000fe400000000b3 */
[----:B------:R-:W-:Y:S01]  /*8c00*/  MOV R3, R155 ;  /* 0x0000009b00037202 */ /* 0x000fe20000000f00 */
[----:B---3--:R-:W-:-:S04]  /*8c10*/  @P1 FFMA.FTZ R2, R185, R181, R182 ;  /* 0x000000b5b9021223 */ /* 0x008fc800000100b6 */
        /* <DEDUP_REMOVED lines=14> */
.L_x_7437:
[----:B------:R-:W3:Y:S04]  /*8d00*/  LDL R186, [R1+0xe4] ;  /* 0x0000e40001ba7983 */ /* 0x000ee80000100800 */
[----:B------:R-:W4:Y:S04]  /*8d10*/  LDL R185, [R1+0xe8] ;  /* 0x0000e80001b97983 */ /* 0x000f280000100800 */
[----:B------:R-:W4:Y:S01]  /*8d20*/  LDL R184, [R1+0xec] ;  /* 0x0000ec0001b87983 */ /* 0x000f220000100800 */
[----:B012---:R-:W-:-:S04]  /*8d30*/  @P1 FFMA.FTZ R3, R9, R181, R182 ;  /* 0x000000b509031223 */ /* 0x007fc800000100b6 */
        /* <DEDUP_REMOVED lines=87> */
[----:B------:R-:W2:Y:S04]  /*92b0*/  LDL R186, [R1] ;  /* 0x0000000001ba7983 */ /* 0x000ea80000100800 */
        /* <DEDUP_REMOVED lines=15> */
.L_x_7436:
[----:B------:R-:W-:-:S04]  /*93b0*/  UISETP.NE.U32.AND UP0, UPT, UR20, URZ, UPT ;  /* 0x000000ff1400728c */ /* 0x000fc8000bf05070 */
[----:B------:R-:W-:-:S06]  /*93c0*/  UISETP.NE.AND.EX UP0, UPT, UR21, URZ, UPT, UP0 ;  /* 0x000000ff1500728c */ /* 0x000fcc000bf05300 */
[----:B------:R-:W-:-:S13]  /*93d0*/  PLOP3.LUT P0, PT, PT, PT, UP0, 0x80, 0x8 ;  /* 0x000000000008781c */ /* 0x000fda0003f0f008 */
[----:B------:R-:W-:Y:S05]  /*93e0*/  @!P0 BRA `(.L_x_7439) ;  /* 0x0000000800848947 */ /* 0x000fea0003800000 */
[----:B------:R-:W3:Y:S04]  /*93f0*/  LDL R185, [R1] ;  /* 0x0000000001b97983 */ /* 0x000ee80000100800 */
[----:B------:R-:W4:Y:S01]  /*9400*/  LDL R184, [R1+0x18] ;  /* 0x0000180001b87983 */ /* 0x000f220000100800 */
[-CC-:B012---:R-:W-:Y:S01]  /*9410*/  FFMA.FTZ R3, R19, R181.reuse, R182.reuse ;  /* 0x000000b513037223 */ /* 0x187fe200000100b6 */
        /* <DEDUP_REMOVED lines=29> */
[----:B---3--:R-:W-:-:S04]  /*95f0*/  FFMA.FTZ R140, R185, R181, R182 ;  /* 0x000000b5b98c7223 */ /* 0x008fc800000100b6 */
[----:B----4-:R-:W-:-:S04]  /*9600*/  FADD.FTZ R140, R184, -R140 ;  /* 0x8000008cb88c7221 */ /* 0x010fc80000010000 */
        /* <DEDUP_REMOVED lines=15> */
.L_x_7441:
[----:B------:R-:W-:Y:S05]  /*9700*/  BSYNC.RECONVERGENT B3 ;  /* 0x0000000000037941 */ /* 0x000fea0003800200 */
.L_x_7440:
        /* <DEDUP_REMOVED lines=16> */
.L_x_7443:
[----:B------:R-:W-:Y:S05]  /*9810*/  BSYNC.RECONVERGENT B3 ;  /* 0x0000000000037941 */ /* 0x000fea0003800200 */
.L_x_7442:
        /* <DEDUP_REMOVED lines=14> */
.L_x_7445:
[----:B------:R-:W-:Y:S05]  /*9900*/  BSYNC.RECONVERGENT B3 ;  /* 0x0000000000037941 */ /* 0x000fea0003800200 */
.L_x_7444:
        /* <DEDUP_REMOVED lines=16> */
.L_x_7447:
[----:B------:R-:W-:Y:S05]  /*9a10*/  BSYNC.RECONVERGENT B3 ;  /* 0x0000000000037941 */ /* 0x000fea0003800200 */
.L_x_7446:
        /* <DEDUP_REMOVED lines=14> */
.L_x_7449:
[----:B------:R-:W-:Y:S05]  /*9b00*/  BSYNC.RECONVERGENT B3 ;  /* 0x0000000000037941 */ /* 0x000fea0003800200 */
.L_x_7448:
        /* <DEDUP_REMOVED lines=16> */
.L_x_7451:
[----:B------:R-:W-:Y:S05]  /*9c10*/  BSYNC.RECONVERGENT B3 ;  /* 0x0000000000037941 */ /* 0x000fea0003800200 */
.L_x_7450:
        /* <DEDUP_REMOVED lines=14> */
.L_x_7453:
[----:B------:R-:W-:Y:S05]  /*9d00*/  BSYNC.RECONVERGENT B3 ;  /* 0x0000000000037941 */ /* 0x000fea0003800200 */
.L_x_7452:
        /* <DEDUP_REMOVED lines=15> */
.L_x_7439:
        /* <DEDUP_REMOVED lines=14> */
.L_x_7455:
[----:B------:R-:W-:Y:S05]  /*9ee0*/  BSYNC.RECONVERGENT B3 ;  /* 0x0000000000037941 */ /* 0x000fea0003800200 */
.L_x_7454:
        /* <DEDUP_REMOVED lines=16> */
.L_x_7457:
[----:B------:R-:W-:Y:S05]  /*9ff0*/  BSYNC.RECONVERGENT B3 ;  /* 0x0000000000037941 */ /* 0x000fea0003800200 */
.L_x_7456:
        /* <DEDUP_REMOVED lines=14> */
.L_x_7459:
[----:B------:R-:W-:Y:S05]  /*a0e0*/  BSYNC.RECONVERGENT B3 ;  /* 0x0000000000037941 */ /* 0x000fea0003800200 */
.L_x_7458:
        /* <DEDUP_REMOVED lines=16> */
.L_x_7461:
[----:B------:R-:W-:Y:S05]  /*a1f0*/  BSYNC.RECONVERGENT B3 ;  /* 0x0000000000037941 */ /* 0x000fea0003800200 */
.L_x_7460:
        /* <DEDUP_REMOVED lines=14> */
.L_x_7463:
[----:B------:R-:W-:Y:S05]  /*a2e0*/  BSYNC.RECONVERGENT B3 ;  /* 0x0000000000037941 */ /* 0x000fea0003800200 */
.L_x_7462:
        /* <DEDUP_REMOVED lines=16> */
.L_x_7465:
[----:B------:R-:W-:Y:S05]  /*a3f0*/  BSYNC.RECONVERGENT B3 ;  /* 0x0000000000037941 */ /* 0x000fea0003800200 */
.L_x_7464:
        /* <DEDUP_REMOVED lines=14> */
.L_x_7467:
[----:B------:R-:W-:Y:S05]  /*a4e0*/  BSYNC.RECONVERGENT B3 ;  /* 0x0000000000037941 */ /* 0x000fea0003800200 */
.L_x_7466:
[----:B------:R-:W-:Y:S05]  /*a4f0*/  @!P2 BRA `(.L_x_7438) ;  /* 0x000000000040a947 */ /* 0x000fea0003800000 */
[----:B012---:R-:W2:Y:S04]  /*a500*/  LDL R2, [R1] ;  /* 0x0000000001027983 */ /* 0x007ea80000100800 */
        /* <DEDUP_REMOVED lines=15> */
.L_x_7438:
[----:B------:R-:W-:Y:S05]  /*a600*/  BSYNC.RECONVERGENT B2 ;  /* 0x0000000000027941 */ /* 0x000fea0003800200 */
.L_x_7435:
[----:B012---:R-:W0:Y:S02]  /*a610*/  @P0 LDC.64 R2, c[0x0][0x478] ;  /* 0x00011e00ff020b82 */ /* 0x007e240000000a00 */
        /* <DEDUP_REMOVED lines=8> */
.L_x_7432:
[----:B------:R-:W-:Y:S05]  /*a6a0*/  BSYNC.RECONVERGENT B1 ;  /* 0x0000000000017941 */ /* 0x000fea0003800200 */
.L_x_7431:
        /* <DEDUP_REMOVED lines=8> */
.L_x_7471:
[----:B------:R-:W-:Y:S05]  /*a730*/  BSYNC.RECONVERGENT B2 ;  /* 0x0000000000027941 */ /* 0x000fea0003800200 */
.L_x_7470:
        /* <DEDUP_REMOVED lines=8> */
[----:B------:R-:W4:Y:S01]  /*a7c0*/  LDL R185, [R1+0xd4] ;  /* 0x0000d40001b97983 */ /* 0x000f220000100800 */
[----:B0123--:R-:W0:Y:S03]  /*a7d0*/  @P2 LDC R2, c[0x0][0x40c] ;  /* 0x00010300ff022b82 */ /* 0x00fe260000000800 */
[----:B------:R-:W2:Y:S01]  /*a7e0*/  LDL R184, [R1+0xd8] ;  /* 0x0000d80001b87983 */ /* 0x000ea20000100800 */
[-CC-:B------:R-:W-:Y:S01]  /*a7f0*/  @P1 FFMA.FTZ R3, R8, R181.reuse, R182.reuse ;  /* 0x000000b508031223 */ /* 0x180fe200000100b6 */
[----:B-----5:R-:W-:Y:S01]  /*a800*/  MOV R140, R156 ;  /* 0x0000009c008c7202 */ /* 0x020fe20000000f00 */
[----:B------:R-:W-:Y:S01]  /*a810*/  @P1 FFMA.FTZ R142, R195, R181, R182 ;  /* 0x000000b5c38e1223 */ /* 0x000fe200000100b6 */
[----:B------:R-:W3:Y:S01]  /*a820*/  LDL R146, [R1+0xdc] ;  /* 0x0000dc0001927983 */ /* 0x000ee20000100800 */
        /* <DEDUP_REMOVED lines=20> */
[----:B----4-:R-:W-:-:S05]  /*a970*/  @P2 SHF.L.U32 R3, R185, 0x10, RZ ;  /* 0x00000010b9032819 */ /* 0x010fca00000006ff */
[----:B------:R-:W-:Y:S01]  /*a980*/  @P2 FMUL.FTZ R3, R142, R3 ;  /* 0x000000038e032220 */ /* 0x000fe20000410000 */
[----:B------:R-:W-:Y:S01]  /*a990*/  MOV R142, R158 ;  /* 0x0000009e008e7202 */ /* 0x000fe20000000f00 */
        /* <DEDUP_REMOVED lines=77> */
.L_x_7474:
[----:B------:R-:W4:Y:S04]  /*ae70*/  LDL R186, [R1+0xd4] ;  /* 0x0000d40001ba7983 */ /* 0x000f280000100800 */
[----:B------:R-:W4:Y:S04]  /*ae80*/  LDL R185, [R1+0xd8] ;  /* 0x0000d80001b97983 */ /* 0x000f280000100800 */
[----:B------:R-:W4:Y:S01]  /*ae90*/  LDL R184, [R1+0xdc] ;  /* 0x0000dc0001b87983 */ /* 0x000f220000100800 */
[----:B0123--:R-:W-:-:S04]  /*aea0*/  @P1 FFMA.FTZ R3, R8, R181, R182 ;  /* 0x000000b508031223 */ /* 0x00ffc800000100b6 */
        /* <DEDUP_REMOVED lines=88> */
[----:B------:R-:W3:Y:S01]  /*b430*/  LDL R184, [R1+0xe0] ;  /* 0x0000e00001b87983 */ /* 0x000ee20000100800 */
[----:B------:R-:W-:Y:S01]  /*b440*/  @P1 FFMA.FTZ R2, R252, R181, R182 ;  /* 0x000000b5fc021223 */ /* 0x000fe200000100b6 */
[----:B------:R-:W-:-:S03]  /*b450*/  MOV R3, R163 ;  /* 0x000000a300037202 */ /* 0x000fc60000000f00 */
[----:B--2---:R-:W-:-:S04]  /*b460*/  @P1 FADD.FTZ R2, R185, -R2 ;  /* 0x80000002b9021221 */ /* 0x004fc80000010000 */
        /* <DEDUP_REMOVED lines=10> */
.L_x_7473:
[----:B------:R-:W-:-:S04]  /*b510*/  UISETP.NE.U32.AND UP0, UPT, UR20, URZ, UPT ;  /* 0x000000ff1400728c */ /* 0x000fc8000bf05070 */
[----:B------:R-:W-:-:S06]  /*b520*/  UISETP.NE.AND.EX UP0, UPT, UR21, URZ, UPT, UP0 ;  /* 0x000000ff1500728c */ /* 0x000fcc000bf05300 */
[----:B------:R-:W-:-:S13]  /*b530*/  PLOP3.LUT P0, PT, PT, PT, UP0, 0x80, 0x8 ;  /* 0x000000000008781c */ /* 0x000fda0003f0f008 */
[----:B------:R-:W-:Y:S05]  /*b540*/  @!P0 BRA `(.L_x_7476) ;  /* 0x0000000800808947 */ /* 0x000fea0003800000 */
[----:B------:R-:W4:Y:S01]  /*b550*/  LDL R184, [R1+0x14] ;  /* 0x0000140001b87983 */ /* 0x000f220000100800 */
[-CC-:B0123--:R-:W-:Y:S01]  /*b560*/  FFMA.FTZ R3, R194, R181.reuse, R182.reuse ;  /* 0x000000b5c2037223 */ /* 0x18ffe200000100b6 */
        /* <DEDUP_REMOVED lines=28> */
[----:B------:R-:W-:Y:S02]  /*b730*/  FSEL R2, R2, RZ, P3 ;  /* 0x000000ff02027208 */ /* 0x000fe40001800000 */
[----:B------:R-:W-:Y:S01]  /*b740*/  FSEL R3, R3, RZ, P3 ;  /* 0x000000ff03037208 */ /* 0x000fe20001800000 */
        /* <DEDUP_REMOVED lines=16> */
.L_x_7478:
[----:B------:R-:W-:Y:S05]  /*b850*/  BSYNC.RECONVERGENT B3 ;  /* 0x0000000000037941 */ /* 0x000fea0003800200 */
.L_x_7477:
        /* <DEDUP_REMOVED lines=16> */
.L_x_7480:
[----:B------:R-:W-:Y:S05]  /*b960*/  BSYNC.RECONVERGENT B3 ;  /* 0x0000000000037941 */ /* 0x000fea0003800200 */
.L_x_7479:
        /* <DEDUP_REMOVED lines=14> */
.L_x_7482:
[----:B------:R-:W-:Y:S05]  /*ba50*/  BSYNC.RECONVERGENT B3 ;  /* 0x0000000000037941 */ /* 0x000fea0003800200 */
.L_x_7481:
        /* <DEDUP_REMOVED lines=16> */
.L_x_7484:
[----:B------:R-:W-:Y:S05]  /*bb60*/  BSYNC.RECONVERGENT B3 ;  /* 0x0000000000037941 */ /* 0x000fea0003800200 */
.L_x_7483:
        /* <DEDUP_REMOVED lines=14> */
.L_x_7486:
[----:B------:R-:W-:Y:S05]  /*bc50*/  BSYNC.RECONVERGENT B3 ;  /* 0x0000000000037941 */ /* 0x000fea0003800200 */
.L_x_7485:
        /* <DEDUP_REMOVED lines=16> */
.L_x_7488:
[----:B------:R-:W-:Y:S05]  /*bd60*/  BSYNC.RECONVERGENT B3 ;  /* 0x0000000000037941 */ /* 0x000fea0003800200 */
.L_x_7487:
        /* <DEDUP_REMOVED lines=14> */
.L_x_7490:
[----:B------:R-:W-:Y:S05]  /*be50*/  BSYNC.RECONVERGENT B3 ;  /* 0x0000000000037941 */ /* 0x000fea0003800200 */
.L_x_7489:
        /* <DEDUP_REMOVED lines=15> */
.L_x_7476:
        /* <DEDUP_REMOVED lines=14> */
.L_x_7492:
[----:B------:R-:W-:Y:S05]  /*c030*/  BSYNC.RECONVERGENT B3 ;  /* 0x0000000000037941 */ /* 0x000fea0003800200 */
.L_x_7491:
        /* <DEDUP_REMOVED lines=12> */
[----:B----4-:R-:W-:-:S05]  /*c100*/  SHF.L.U32 R2, R184, 0x10, RZ ;  /* 0x00000010b8027819 */ /* 0x010fca00000006ff */
[----:B------:R-:W-:-:S05]  /*c110*/  FMUL.FTZ R2, R2, R3 ;  /* 0x0000000302027220 */ /* 0x000fca0000410000 */
[----:B------:R-:W-:-:S04]  /*c120*/  F2FP.BF16.F32.PACK_AB R2, RZ, R2 ;  /* 0x00000002ff02723e */ /* 0x000fc800000010ff */
[----:B------:R-:W-:-:S07]  /*c130*/  PRMT R176, R176, 0x5410, R2 ;  /* 0x00005410b0b07816 */ /* 0x000fce0000000002 */
.L_x_7494:
[----:B------:R-:W-:Y:S05]  /*c140*/  BSYNC.RECONVERGENT B3 ;  /* 0x0000000000037941 */ /* 0x000fea0003800200 */
.L_x_7493:
        /* <DEDUP_REMOVED lines=14> */
.L_x_7496:
[----:B------:R-:W-:Y:S05]  /*c230*/  BSYNC.RECONVERGENT B3 ;  /* 0x0000000000037941 */ /* 0x000fea0003800200 */
.L_x_7495:
        /* <DEDUP_REMOVED lines=16> */
.L_x_7498:
[----:B------:R-:W-:Y:S05]  /*c340*/  BSYNC.RECONVERGENT B3 ;  /* 0x0000000000037941 */ /* 0x000fea0003800200 */
.L_x_7497:
        /* <DEDUP_REMOVED lines=14> */
.L_x_7500:
[----:B------:R-:W-:Y:S05]  /*c430*/  BSYNC.RECONVERGENT B3 ;  /* 0x0000000000037941 */ /* 0x000fea0003800200 */
.L_x_7499:
        /* <DEDUP_REMOVED lines=16> */
.L_x_7502:
[----:B------:R-:W-:Y:S05]  /*c540*/  BSYNC.RECONVERGENT B3 ;  /* 0x0000000000037941 */ /* 0x000fea0003800200 */
.L_x_7501:
        /* <DEDUP_REMOVED lines=14> */
.L_x_7504:
[----:B------:R-:W-:Y:S05]  /*c630*/  BSYNC.RECONVERGENT B3 ;  /* 0x0000000000037941 */ /* 0x000fea0003800200 */
.L_x_7503:
[----:B------:R-:W-:Y:S05]  /*c640*/  @!P2 BRA `(.L_x_7475) ;  /* 0x00000000003ca947 */ /* 0x000fea0003800000 */
[----:B0123--:R-:W2:Y:S04]  /*c650*/  LDL R3, [R1+0x14] ;  /* 0x0000140001037983 */ /* 0x00fea80000100800 */
[----:B------:R-:W3:Y:S01]  /*c660*/  LDL R184, [R1+0xe0] ;  /* 0x0000e00001b87983 */ /* 0x000ee20000100800 */
[----:B------:R-:W-:Y:S01]  /*c670*/  FFMA.FTZ R2, R252, R181, R182 ;  /* 0x000000b5fc027223 */ /* 0x000fe200000100b6 */
[----:B------:R-:W-:-:S03]  /*c680*/  ISETP.GT.AND P3, PT, R5, RZ, PT ;  /* 0x000000ff0500720c */ /* 0x000fc60003f64270 */
[----:B--2---:R-:W-:-:S04]  /*c690*/  FADD.FTZ R2, R3, -R2 ;  /* 0x8000000203027221 */ /* 0x004fc80000010000 */
        /* <DEDUP_REMOVED lines=10> */
.L_x_7475:
[----:B------:R-:W-:Y:S05]  /*c740*/  BSYNC.RECONVERGENT B2 ;  /* 0x0000000000027941 */ /* 0x000fea0003800200 */
.L_x_7472:
[----:B0123--:R-:W0:Y:S02]  /*c750*/  @P0 LDC.64 R2, c[0x0][0x478] ;  /* 0x00011e00ff020b82 */ /* 0x00fe240000000a00 */
        /* <DEDUP_REMOVED lines=8> */
.L_x_7469:
[----:B------:R-:W-:Y:S05]  /*c7e0*/  BSYNC.RECONVERGENT B1 ;  /* 0x0000000000017941 */ /* 0x000fea0003800200 */
.L_x_7468:
        /* <DEDUP_REMOVED lines=8> */
.L_x_7508:
[----:B------:R-:W-:Y:S05]  /*c870*/  BSYNC.RECONVERGENT B2 ;  /* 0x0000000000027941 */ /* 0x000fea0003800200 */
.L_x_7507:
        /* <DEDUP_REMOVED lines=9> */
[----:B------:R-:W2:Y:S02]  /*c910*/  LDL R184, [R1+0x38] ;  /* 0x0000380001b87983 */ /* 0x000ea40000100800 */
[-CC-:B01234-:R-:W-:Y:S01]  /*c920*/  @P1 FFMA.FTZ R3, R202, R181.reuse, R182.reuse ;  /* 0x000000b5ca031223 */ /* 0x19ffe200000100b6 */
[----:B------:R-:W0:Y:S01]  /*c930*/  @P2 LDC R2, c[0x0][0x40c] ;  /* 0x00010300ff022b82 */ /* 0x000e220000000800 */
[----:B-----5:R-:W-:Y:S01]  /*c940*/  MOV R140, R164 ;  /* 0x000000a4008c7202 */ /* 0x020fe20000000f00 */
[----:B------:R-:W-:Y:S01]  /*c950*/  @P1 FFMA.FTZ R5, R207, R181, R182 ;  /* 0x000000b5cf051223 */ /* 0x000fe200000100b6 */
[----:B------:R-:W-:Y:S01]  /*c960*/  @P1 FADD.FTZ R3, R231, -R3 ;  /* 0x80000003e7031221 */ /* 0x000fe20000010000 */
[----:B------:R-:W-:Y:S01]  /*c970*/  MOV R141, R165 ;  /* 0x000000a5008d7202 */ /* 0x000fe20000000f00 */
[----:B------:R-:W2:Y:S01]  /*c980*/  LDL R146, [R1+0x3c] ;  /* 0x00003c0001927983 */ /* 0x000ea20000100800 */
[----:B------:R-:W-:Y:S01]  /*c990*/  @P1 FADD.FTZ R5, R219, -R5 ;  /* 0x80000005db051221 */ /* 0x000fe20000010000 */
[----:B------:R-:W-:Y:S01]  /*c9a0*/  @P1 FFMA.FTZ R140, R4, R3, R164 ;  /* 0x00000003048c1223 */ /* 0x000fe200000100a4 */
[----:B------:R-:W-:Y:S01]  /*c9b0*/  @P2 SHF.L.U32 R142, R44, 0x10, RZ ;  /* 0x000000102c8e2819 */ /* 0x000fe200000006ff */
[----:B------:R-:W1:Y:S01]  /*c9c0*/  @P2 LDC R3, c[0x0][0x40c] ;  /* 0x00010300ff032b82 */ /* 0x000e620000000800 */
[----:B------:R-:W-:Y:S01]  /*c9d0*/  @P1 FFMA.FTZ R141, R4, R5, R165 ;  /* 0x00000005048d1223 */ /* 0x000fe200000100a5 */
[----:B------:R-:W-:Y:S01]  /*c9e0*/  @P2 SHF.L.U32 R5, R172, 0x10, RZ ;  /* 0x00000010ac052819 */ /* 0x000fe200000006ff */
[----:B0-----:R-:W-:-:S04]  /*c9f0*/  @P2 FMUL.FTZ R2, R140, R2 ;  /* 0x000000028c022220 */ /* 0x001fc80000410000 */
[----:B------:R-:W-:Y:S01]  /*ca00*/  @P2 FFMA.FTZ R120, R5, R2, R120 ;  /* 0x0000000205782223 */ /* 0x000fe20000010078 */
[----:B------:R-:W-:Y:S01]  /*ca10*/  @P2 FMUL.FTZ R2, R2, R142 ;  /* 0x0000008e02022220 */ /* 0x000fe20000410000 */
[----:B------:R-:W-:Y:S01]  /*ca20*/  @P2 PRMT R142, R172, 0x7632, R142 ;  /* 0x00007632ac8e2816 */ /* 0x000fe2000000008e */
[----:B-1----:R-:W-:-:S03]  /*ca30*/  @P2 FMUL.FTZ R5, R141, R3 ;  /* 0x000000038d052220 */ /* 0x002fc60000410000 */
[----:B------:R-:W-:-:S05]  /*ca40*/  @P2 SHF.L.U32 R142, R142, 0x10, RZ ;  /* 0x000000108e8e2819 */ /* 0x000fca00000006ff */
[----:B------:R-:W-:Y:S01]  /*ca50*/  @P2 FFMA.FTZ R121, R5, R142, R121 ;  /* 0x0000008e05792223 */ /* 0x000fe20000010079 */
[----:B------:R-:W-:Y:S02]  /*ca60*/  MOV R142, R166 ;  /* 0x000000a6008e7202 */ /* 0x000fe40000000f00 */
[----:B------:R-:W-:-:S04]  /*ca70*/  @P2 F2FP.BF16.F32.PACK_AB R2, RZ, R2 ;  /* 0x00000002ff02223e */ /* 0x000fc800000010ff */
[----:B------:R-:W-:Y:S02]  /*ca80*/  @P2 PRMT R176, R2, 0x7610, R176 ;  /* 0x0000761002b02816 */ /* 0x000fe400000000b0 */
[----:B------:R-:W-:Y:S02]  /*ca90*/  @P2 SHF.L.U32 R3, R185, 0x10, RZ ;  /* 0x00000010b9032819 */ /* 0x000fe400000006ff */
[----:B------:R-:W3:Y:S03]  /*caa0*/  LDL R185, [R1+0x10] ;  /* 0x0000100001b97983 */ /* 0x000ee60000100800 */
[----:B------:R-:W-:Y:S01]  /*cab0*/  @P2 FMUL.FTZ R3, R5, R3 ;  /* 0x0000000305032220 */ /* 0x000fe20000410000 */
[----:B------:R-:W-:-:S04]  /*cac0*/  @P1 FFMA.FTZ R5, R201, R181, R182 ;  /* 0x000000b5c9051223 */ /* 0x000fc800000100b6 */
[----:B------:R-:W-:Y:S02]  /*cad0*/  @P1 FADD.FTZ R143, R230, -R5 ;  /* 0x80000005e68f1221 */ /* 0x000fe40000010000 */
[----:B------:R-:W0:Y:S02]  /*cae0*/  @P2 LDC R5, c[0x0][0x40c] ;  /* 0x00010300ff052b82 */ /* 0x000e240000000800 */
[----:B------:R-:W-:Y:S01]  /*caf0*/  @P1 FFMA.FTZ R142, R4, R143, R166 ;  /* 0x0000008f048e1223 */ /* 0x000fe200000100a6 */
[----:B------:R-:W-:-:S04]  /*cb00*/  @P1 FFMA.FTZ R143, R212, R181, R182 ;  /* 0x000000b5d48f1223 */ /* 0x000fc800000100b6 */
[----:B------:R-:W-:Y:S01]  /*cb10*/  @P1 FADD.FTZ R144, R218, -R143 ;  /* 0x8000008fda901221 */ /* 0x000fe20000010000 */
[----:B------:R-:W-:-:S03]  /*cb20*/  MOV R143, R167 ;  /* 0x000000a7008f7202 */ /* 0x000fc60000000f00 */
[----:B------:R-:W-:Y:S02]  /*cb30*/  @P1 FFMA.FTZ R143, R4, R144, R167 ;  /* 0x00000090048f1223 */ /* 0x000fe400000100a7 */
[----:B------:R-:W1:Y:S01]  /*cb40*/  @P2 LDC R144, c[0x0][0x40c] ;  /* 0x00010300ff902b82 */ /* 0x000e620000000800 */
[----:B------:R-:W-:-:S04]  /*cb50*/  @P2 F2FP.BF16.F32.PACK_AB R3, RZ, R3 ;  /* 0x00000003ff03223e */ /* 0x000fc800000010ff */
[----:B------:R-:W-:Y:S02]  /*cb60*/  @P2 PRMT R176, R176, 0x5410, R3 ;  /* 0x00005410b0b02816 */ /* 0x000fe40000000003 */
[----:B------:R-:W-:Y:S01]  /*cb70*/  @P2 SHF.L.U32 R3, R173, 0x10, RZ ;  /* 0x00000010ad032819 */ /* 0x000fe200000006ff */
[----:B0-----:R-:W-:-:S04]  /*cb80*/  @P2 FMUL.FTZ R2, R142, R5 ;  /* 0x000000058e022220 */ /* 0x001fc80000410000 */
[----:B------:R-:W-:Y:S01]  /*cb90*/  @P2 FFMA.FTZ R122, R3, R2, R122 ;  /* 0x00000002037a2223 */ /* 0x000fe2000001007a */
[----:B------:R-:W-:-:S05]  /*cba0*/  @P2 SHF.L.U32 R3, R45, 0x10, RZ ;  /* 0x000000102d032819 */ /* 0x000fca00000006ff */
[----:B------:R-:W-:Y:S01]  /*cbb0*/  @P2 FMUL.FTZ R2, R2, R3 ;  /* 0x0000000302022220 */ /* 0x000fe20000410000 */
[----:B------:R-:W-:Y:S01]  /*cbc0*/  @P2 PRMT R3, R173, 0x7632, R3 ;  /* 0x00007632ad032816 */ /* 0x000fe20000000003 */
[----:B-1----:R-:W-:-:S03]  /*cbd0*/  @P2 FMUL.FTZ R5, R143, R144 ;  /* 0x000000908f052220 */ /* 0x002fc60000410000 */
[----:B------:R-:W-:-:S05]  /*cbe0*/  @P2 SHF.L.U32 R3, R3, 0x10, RZ ;  /* 0x0000001003032819 */ /* 0x000fca00000006ff */
[C---:B------:R-:W-:Y:S01]  /*cbf0*/  @P2 FFMA.FTZ R123, R5.reuse, R3, R123 ;  /* 0x00000003057b2223 */ /* 0x040fe2000001007b */
[----:B------:R-:W-:Y:S02]  /*cc00*/  @P2 SHF.L.U32 R3, R184, 0x10, RZ ;  /* 0x00000010b8032819 */ /* 0x000fe400000006ff */
[----:B------:R-:W4:Y:S03]  /*cc10*/  LDL R184, [R1+0xc] ;  /* 0x00000c0001b87983 */ /* 0x000f260000100800 */
        /* <DEDUP_REMOVED lines=42> */
[----:B---3--:R-:W-:-:S04]  /*cec0*/  @P1 FFMA.FTZ R3, R185, R181, R182 ;  /* 0x000000b5b9031223 */ /* 0x008fc800000100b6 */
[----:B----4-:R-:W-:Y:S01]  /*ced0*/  @P1 FADD.FTZ R2, R184, -R3 ;  /* 0x80000003b8021221 */ /* 0x010fe20000010000 */
[----:B------:R-:W-:-:S03]  /*cee0*/  MOV R3, R171 ;  /* 0x000000ab00037202 */ /* 0x000fc60000000f00 */
        /* <DEDUP_REMOVED lines=13> */
.L_x_7511:
[----:B------:R-:W2:Y:S04]  /*cfc0*/  LDL R185, [R1+0x34] ;  /* 0x0000340001b97983 */ /* 0x000ea80000100800 */
[----:B------:R-:W2:Y:S04]  /*cfd0*/  LDL R184, [R1+0x38] ;  /* 0x0000380001b87983 */ /* 0x000ea80000100800 */
[----:B------:R-:W2:Y:S02]  /*cfe0*/  LDL R5, [R1+0x3c] ;  /* 0x00003c0001057983 */ /* 0x000ea40000100800 */
[----:B01234-:R-:W-:-:S04]  /*cff0*/  @P1 FFMA.FTZ R3, R202, R181, R182 ;  /* 0x000000b5ca031223 */ /* 0x01ffc800000100b6 */
        /* <DEDUP_REMOVED lines=103> */
.L_x_7510:
[----:B------:R-:W-:-:S04]  /*d670*/  UISETP.NE.U32.AND UP0, UPT, UR20, URZ, UPT ;  /* 0x000000ff1400728c */ /* 0x000fc8000bf05070 */
[----:B------:R-:W-:-:S06]  /*d680*/  UISETP.NE.AND.EX UP0, UPT, UR21, URZ, UPT, UP0 ;  /* 0x000000ff1500728c */ /* 0x000fcc000bf05300 */
[----:B------:R-:W-:-:S13]  /*d690*/  PLOP3.LUT P0, PT, PT, PT, UP0, 0x80, 0x8 ;  /* 0x000000000008781c */ /* 0x000fda0003f0f008 */
[----:B------:R-:W-:Y:S05]  /*d6a0*/  @!P0 BRA `(.L_x_7513) ;  /* 0x00000008007c8947 */ /* 0x000fea0003800000 */
[----:B------:R-:W-:Y:S01]  /*d6b0*/  BSSY.RECONVERGENT B3, `(.L_x_7514) ;  /* 0x000000f000037945 */ /* 0x000fe20003800200 */
[----:B------:R-:W-:-:S03]  /*d6c0*/  ISETP.GT.AND P1, PT, R5, RZ, PT ;  /* 0x000000ff0500720c */ /* 0x000fc60003f24270 */
[----:B------:R-:W-:Y:S10]  /*d6d0*/  @!P2 BRA `(.L_x_7515) ;  /* 0x000000000030a947 */ /* 0x000ff40003800000 */
        /* <DEDUP_REMOVED lines=12> */
.L_x_7515:
[----:B------:R-:W-:Y:S05]  /*d7a0*/  BSYNC.RECONVERGENT B3 ;  /* 0x0000000000037941 */ /* 0x000fea0003800200 */
.L_x_7514:
        /* <DEDUP_REMOVED lines=16> */
.L_x_7517:
[----:B------:R-:W-:Y:S05]  /*d8b0*/  BSYNC.RECONVERGENT B3 ;  /* 0x0000000000037941 */ /* 0x000fea0003800200 */
.L_x_7516:
        /* <DEDUP_REMOVED lines=14> */
.L_x_7519:
[----:B------:R-:W-:Y:S05]  /*d9a0*/  BSYNC.RECONVERGENT B3 ;  /* 0x0000000000037941 */ /* 0x000fea0003800200 */
.L_x_7518:
        /* <DEDUP_REMOVED lines=16> */
.L_x_7521:
[----:B------:R-:W-:Y:S05]  /*dab0*/  BSYNC.RECONVERGENT B3 ;  /* 0x0000000000037941 */ /* 0x000fea0003800200 */
.L_x_7520:
        /* <DEDUP_REMOVED lines=14> */
.L_x_7523:
[----:B------:R-:W-:Y:S05]  /*dba0*/  BSYNC.RECONVERGENT B3 ;  /* 0x0000000000037941 */ /* 0x000fea0003800200 */
.L_x_7522:
        /* <DEDUP_REMOVED lines=16> */
.L_x_7525:
[----:B------:R-:W-:Y:S05]  /*dcb0*/  BSYNC.RECONVERGENT B3 ;  /* 0x0000000000037941 */ /* 0x000fea0003800200 */
.L_x_7524:
        /* <DEDUP_REMOVED lines=14> */
.L_x_7527:
[----:B------:R-:W-:Y:S05]  /*dda0*/  BSYNC.RECONVERGENT B3 ;  /* 0x0000000000037941 */ /* 0x000fea0003800200 */
.L_x_7526:
[----:B01234-:R-:W2:Y:S04]  /*ddb0*/  LDL R3, [R1+0xc] ;  /* 0x00000c0001037983 */ /* 0x01fea80000100800 */
[----:B------:R-:W3:Y:S01]  /*ddc0*/  LDL R2, [R1+0x10] ;  /* 0x0000100001027983 */ /* 0x000ee20000100800 */
        /* <DEDUP_REMOVED lines=16> */
[----:B------:R-:W-:Y:S01]  /*ded0*/  FMUL.FTZ R5, R4, R5 ;  /* 0x0000000504057220 */ /* 0x000fe20000410000 */
[----:B------:R-:W-:-:S03]  /*dee0*/  FSEL R146, R142, RZ, P1 ;  /* 0x000000ff8e927208 */ /* 0x000fc60000800000 */
[----:B------:R-:W-:Y:S02]  /*def0*/  FSEL R143, R143, RZ, P1 ;  /* 0x000000ff8f8f7208 */ /* 0x000fe40000800000 */
[----:B------:R-:W-:Y:S02]  /*df00*/  FSEL R142, R5, RZ, P1 ;  /* 0x000000ff058e7208 */ /* 0x000fe40000800000 */
[----:B--2---:R-:W-:Y:S01]  /*df10*/  MOV R145, R3 ;  /* 0x0000000300917202 */ /* 0x004fe20000000f00 */
[-CC-:B------:R-:W-:Y:S01]  /*df20*/  FFMA.FTZ R3, R207, R181.reuse, R182.reuse ;  /* 0x000000b5cf037223 */ /* 0x180fe200000100b6 */
[----:B---3--:R-:W-:-:S03]  /*df30*/  FFMA.FTZ R2, R2, R181, R182 ;  /* 0x000000b502027223 */ /* 0x008fc600000100b6 */
[----:B------:R-:W-:Y:S01]  /*df40*/  FADD.FTZ R3, R219, -R3 ;  /* 0x80000003db037221 */ /* 0x000fe20000010000 */
[----:B------:R-:W-:-:S03]  /*df50*/  FADD.FTZ R2, R145, -R2 ;  /* 0x8000000291027221 */ /* 0x000fc60000010000 */
[C---:B------:R-:W-:Y:S01]  /*df60*/  FMUL.FTZ R3, R4.reuse, R3 ;  /* 0x0000000304037220 */ /* 0x040fe20000410000 */
[----:B------:R-:W-:Y:S01]  /*df70*/  FSEL R145, R141, RZ, P1 ;  /* 0x000000ff8d917208 */ /* 0x000fe20000800000 */
[C---:B------:R-:W-:Y:S01]  /*df80*/  FMUL.FTZ R2, R4.reuse, R2 ;  /* 0x0000000204027220 */ /* 0x040fe20000410000 */
[----:B------:R-:W-:Y:S01]  /*df90*/  FMUL.FTZ R4, R4, R144 ;  /* 0x0000009004047220 */ /* 0x000fe20000410000 */
[----:B------:R-:W-:Y:S02]  /*dfa0*/  FSEL R144, R140, RZ, P1 ;  /* 0x000000ff8c907208 */ /* 0x000fe40000800000 */
[----:B------:R-:W-:Y:S02]  /*dfb0*/  FSEL R141, R3, RZ, P1 ;  /* 0x000000ff038d7208 */ /* 0x000fe40000800000 */
[----:B------:R-:W-:Y:S02]  /*dfc0*/  FSEL R2, R2, RZ, P1 ;  /* 0x000000ff02027208 */ /* 0x000fe40000800000 */
[----:B------:R-:W-:-:S02]  /*dfd0*/  FSEL R140, R4, RZ, P1 ;  /* 0x000000ff048c7208 */ /* 0x000fc40000800000 */
        /* <DEDUP_REMOVED lines=12> */
.L_x_7513:
        /* <DEDUP_REMOVED lines=14> */
.L_x_7529:
[----:B------:R-:W-:Y:S05]  /*e180*/  BSYNC.RECONVERGENT B3 ;  /* 0x0000000000037941 */ /* 0x000fea0003800200 */
.L_x_7528:
        /* <DEDUP_REMOVED lines=16> */
.L_x_7531:
[----:B------:R-:W-:Y:S05]  /*e290*/  BSYNC.RECONVERGENT B3 ;  /* 0x0000000000037941 */ /* 0x000fea0003800200 */
.L_x_7530:
        /* <DEDUP_REMOVED lines=14> */
.L_x_7533:
[----:B------:R-:W-:Y:S05]  /*e380*/  BSYNC.RECONVERGENT B3 ;  /* 0x0000000000037941 */ /* 0x000fea0003800200 */
.L_x_7532:
        /* <DEDUP_REMOVED lines=16> */
.L_x_7535:
[----:B------:R-:W-:Y:S05]  /*e490*/  BSYNC.RECONVERGENT B3 ;  /* 0x0000000000037941 */ /* 0x000fea0003800200 */
.L_x_7534:
        /* <DEDUP_REMOVED lines=14> */
.L_x_7537:
[----:B------:R-:W-:Y:S05]  /*e580*/  BSYNC.RECONVERGENT B3 ;  /* 0x0000000000037941 */ /* 0x000fea0003800200 */
.L_x_7536:
        /* <DEDUP_REMOVED lines=16> */
.L_x_7539:
[----:B------:R-:W-:Y:S05]  /*e690*/  BSYNC.RECONVERGENT B3 ;  /* 0x0000000000037941 */ /* 0x000fea0003800200 */
.L_x_7538:
        /* <DEDUP_REMOVED lines=14> */
.L_x_7541:
[----:B------:R-:W-:Y:S05]  /*e780*/  BSYNC.RECONVERGENT B3 ;  /* 0x0000000000037941 */ /* 0x000fea0003800200 */
.L_x_7540:
[----:B01234-:R-:W2:Y:S04]  /*e790*/  LDL R2, [R1+0x10] ;  /* 0x0000100001027983 */ /* 0x01fea80000100800 */
[----:B------:R-:W3:Y:S04]  /*e7a0*/  LDL R3, [R1+0xc] ;  /* 0x00000c0001037983 */ /* 0x000ee80000100800 */
[----:B------:R-:W4:Y:S01]  /*e7b0*/  LDL R184, [R1+0xd0] ;  /* 0x0000d00001b87983 */ /* 0x000f220000100800 */
[----:B------:R-:W-:Y:S01]  /*e7c0*/  ISETP.GT.AND P1, PT, R5, RZ, PT ;  /* 0x000000ff0500720c */ /* 0x000fe20003f24270 */
[----:B--2---:R-:W-:-:S04]  /*e7d0*/  FFMA.FTZ R2, R2, R181, R182 ;  /* 0x000000b502027223 */ /* 0x004fc800000100b6 */
[----:B---3--:R-:W-:-:S04]  /*e7e0*/  FADD.FTZ R2, R3, -R2 ;  /* 0x8000000203027221 */ /* 0x008fc80000010000 */
[----:B-----5:R-:W-:Y:S02]  /*e7f0*/  FMUL.FTZ R3, R4, R2 ;  /* 0x0000000204037220 */ /* 0x020fe40000410000 */
[----:B------:R-:W0:Y:S03]  /*e800*/  @P2 LDC R2, c[0x0][0x40c] ;  /* 0x00010300ff022b82 */ /* 0x000e260000000800 */
[----:B------:R-:W-:-:S05]  /*e810*/  FSEL R3, R3, RZ, P1 ;  /* 0x000000ff03037208 */ /* 0x000fca0000800000 */
[----:B0-----:R-:W-:Y:S01]  /*e820*/  @P2 FMUL.FTZ R2, R3, R2 ;  /* 0x0000000203022220 */ /* 0x001fe20000410000 */
[----:B------:R-:W-:-:S04]  /*e830*/  @P2 PRMT R3, R175, 0x7632, R3 ;  /* 0x00007632af032816 */ /* 0x000fc80000000003 */
[----:B------:R-:W-:-:S05]  /*e840*/  @P2 SHF.L.U32 R3, R3, 0x10, RZ ;  /* 0x0000001003032819 */ /* 0x000fca00000006ff */
[----:B------:R-:W-:Y:S01]  /*e850*/  @P2 FFMA.FTZ R127, R2, R3, R127 ;  /* 0x00000003027f2223 */ /* 0x000fe2000001007f */
[----:B----4-:R-:W-:-:S05]  /*e860*/  @P2 SHF.L.U32 R3, R184, 0x10, RZ ;  /* 0x00000010b8032819 */ /* 0x010fca00000006ff */
[----:B------:R-:W-:-:S05]  /*e870*/  @P2 FMUL.FTZ R2, R3, R2 ;  /* 0x0000000203022220 */ /* 0x000fca0000410000 */
[----:B------:R-:W-:-:S04]  /*e880*/  @P2 F2FP.BF16.F32.PACK_AB R2, RZ, R2 ;  /* 0x00000002ff02223e */ /* 0x000fc800000010ff */
[----:B------:R-:W-:-:S07]  /*e890*/  @P2 PRMT R179, R179, 0x5410, R2 ;  /* 0x00005410b3b32816 */ /* 0x000fce0000000002 */
.L_x_7512:
[----:B------:R-:W-:Y:S05]  /*e8a0*/  BSYNC.RECONVERGENT B2 ;  /* 0x0000000000027941 */ /* 0x000fea0003800200 */
.L_x_7509:
[----:B------:R-:W0:Y:S02]  /*e8b0*/  @P0 LDC.64 R2, c[0x0][0x478] ;  /* 0x00011e00ff020b82 */ /* 0x000e240000000a00 */
[----:B0-----:R-:W-:-:S05]  /*e8c0*/  @P0 IMAD.WIDE.U32 R2, R183, 0x20, R2 ;  /* 0x00000020b7020825 */ /* 0x001fca00078e0002 */
[----:B------:R-:W-:Y:S04]  /*e8d0*/  @P0 STG.E.128 desc[UR6][R2.64], R140 ;  /* 0x0000008c02000986 */ /* 0x000fe8000c101d06 */
[----:B------:R0:W-:Y:S02]  /*e8e0*/  @P0 STG.E.128 desc[UR6][R2.64+0x10], R144 ;  /* 0x0000109002000986 */ /* 0x0001e4000c101d06 */
[----:B0-----:R-:W0:Y:S02]  /*e8f0*/  @P2 LDC.64 R2, c[0x0][0x468] ;  /* 0x00011a00ff022b82 */ /* 0x001e240000000a00 */
[----:B0-----:R-:W-:-:S05]  /*e900*/  @P2 IMAD.WIDE.U32 R2, R180, 0x10, R2 ;  /* 0x00000010b4022825 */ /* 0x001fca00078e0002 */
[----:B------:R4:W-:Y:S02]  /*e910*/  @P2 STG.E.128 desc[UR6][R2.64], R176 ;  /* 0x000000b002002986 */ /* 0x0009e4000c101d06 */
.L_x_7506:
[----:B------:R-:W-:Y:S05]  /*e920*/  BSYNC.RECONVERGENT B1 ;  /* 0x0000000000017941 */ /* 0x000fea0003800200 */
.L_x_7505:
[----:B01234-:R-:W0:Y:S02]  /*e930*/  LDC.64 R2, c[0x0][0x380] ;  /* 0x0000e000ff027b82 */ /* 0x01fe240000000a00 */
[----:B0-----:R-:W-:-:S04]  /*e940*/  LEA R6, R2, R6, 0x2 ;  /* 0x0000000602067211 */ /* 0x001fc800078e10ff */
[----:B------:R-:W-:-:S13]  /*e950*/  ISETP.GE.AND P0, PT, R6, R3, PT ;  /* 0x000000030600720c */ /* 0x000fda0003f06270 */
[----:B------:R-:W-:Y:S05]  /*e960*/  @!P0 BRA `(.L_x_7542) ;  /* 0xffffff2c00008947 */ /* 0x000fea000383ffff */
.L_x_7344:
[----:B------:R-:W-:Y:S05]  /*e970*/  BSYNC B0 ;  /* 0x0000000000007941 */ /* 0x000fea0003800000 */
.L_x_7343:
[----:B-----5:R-:W2:Y:S01]  /*e980*/  LDL.LU R4, [R1+0x28] ;  /* 0x0000280001047983 */ /* 0x020ea20000300800 */
        /* <DEDUP_REMOVED lines=58> */
[----:B------:R-:W-:Y:S08]  /*ed30*/  BAR.SYNC.DEFER_BLOCKING 0x0 ;  /* 0x0000000000007b1d */ /* 0x000ff00000010000 */
[----:B------:R-:W0:Y:S08]  /*ed40*/  S2UR UR13, SR_CTAID.X ;  /* 0x00000000000d79c3 */ /* 0x000e300000002500 */
[----:B--2---:R-:W0:Y:S01]  /*ed50*/  LDC R84, c[0x0][0x388] ;  /* 0x0000e200ff547b82 */ /* 0x004e220000000800 */
        /* <DEDUP_REMOVED lines=122> */
[----:B----4-:R-:W-:-:S03]  /*f500*/  LOP3.LUT R33, R180, 0x7f, RZ, 0x3c, !PT ;  /* 0x0000007fb4217812 */ /* 0x010fc600078e3cff */
[----:B--2---:R-:W-:Y:S01]  /*f510*/  FADD.FTZ R56, R56, R65 ;  /* 0x0000004138387221 */ /* 0x004fe20000010000 */
[----:B------:R-:W-:-:S03]  /*f520*/  FADD.FTZ R35, RZ, R35 ;  /* 0x00000023ff237221 */ /* 0x000fc60000010000 */
[----:B---3--:R-:W-:Y:S01]  /*f530*/  FADD.FTZ R56, R56, R77 ;  /* 0x0000004d38387221 */ /* 0x008fe20000010000 */
[----:B------:R-:W-:Y:S01]  /*f540*/  IMAD R77, R84, UR13, RZ ;  /* 0x0000000d544d7c24 */ /* 0x000fe2000f8e02ff */
        /* <DEDUP_REMOVED lines=9> */
[----:B0-----:R-:W-:Y:S01]  /*f5e0*/  FADD.FTZ R74, RZ, R74 ;  /* 0x0000004aff4a7221 */ /* 0x001fe20000010000 */
        /* <DEDUP_REMOVED lines=50> */
.L_x_7544:
[----:B------:R-:W-:Y:S05]  /*f910*/  BSYNC.RECONVERGENT B0 ;  /* 0x0000000000007941 */ /* 0x000fea0003800200 */
.L_x_7543:
        /* <DEDUP_REMOVED lines=17> */
.L_x_7546:
[----:B------:R-:W-:Y:S05]  /*fa30*/  BSYNC.RECONVERGENT B0 ;  /* 0x0000000000007941 */ /* 0x000fea0003800200 */
.L_x_7545:
        /* <DEDUP_REMOVED lines=17> */
.L_x_7548:
[----:B------:R-:W-:Y:S05]  /*fb50*/  BSYNC.RECONVERGENT B0 ;  /* 0x0000000000007941 */ /* 0x000fea0003800200 */
.L_x_7547:
        /* <DEDUP_REMOVED lines=134> */
.L_x_7550:
[----:B------:R-:W-:Y:S05]  /*103c0*/  BSYNC.RECONVERGENT B0 ;  /* 0x0000000000007941 */ /* 0x000fea0003800200 */
.L_x_7549:
        /* <DEDUP_REMOVED lines=17> */
.L_x_7552:
[----:B------:R-:W-:Y:S05]  /*104e0*/  BSYNC.RECONVERGENT B0 ;  /* 0x0000000000007941 */ /* 0x000fea0003800200 */
.L_x_7551:
        /* <DEDUP_REMOVED lines=17> */
.L_x_7554:
[----:B------:R-:W-:Y:S05]  /*10600*/  BSYNC.RECONVERGENT B0 ;  /* 0x0000000000007941 */ /* 0x000fea0003800200 */
.L_x_7553:
        /* <DEDUP_REMOVED lines=17> */
.L_x_7556:
[----:B------:R-:W-:Y:S05]  /*10720*/  BSYNC.RECONVERGENT B0 ;  /* 0x0000000000007941 */ /* 0x000fea0003800200 */
.L_x_7555:
        /* <DEDUP_REMOVED lines=17> */
.L_x_7558:
[----:B------:R-:W-:Y:S05]  /*10840*/  BSYNC.RECONVERGENT B0 ;  /* 0x0000000000007941 */ /* 0x000fea0003800200 */
.L_x_7557:
        /* <DEDUP_REMOVED lines=17> */
.L_x_7560:
[----:B------:R-:W-:Y:S05]  /*10960*/  BSYNC.RECONVERGENT B0 ;  /* 0x0000000000007941 */ /* 0x000fea0003800200 */
.L_x_7559:
        /* <DEDUP_REMOVED lines=11> */
.L_x_7356:
[----:B--2---:R-:W-:Y:S01]  /*10a20*/  HFMA2 R180, -RZ, RZ, 0, 5.9604644775390625e-08 ;  /* 0x00000001ffb47431 */ /* 0x004fe200000001ff */
[----:B------:R-:W-:Y:S01]  /*10a30*/  BSSY B1, `(.L_x_7561) ;  /* 0x0000007000017945 */ /* 0x000fe20003800000 */
[----:B------:R-:W-:Y:S02]  /*10a40*/  MOV R181, R216 ;  /* 0x000000d800b57202 */ /* 0x000fe40000000f00 */
[----:B---3--:R-:W-:Y:S02]  /*10a50*/  MOV R3, 0x1f ;  /* 0x0000001f00037802 */ /* 0x008fe40000000f00 */
[----:B------:R-:W-:-:S07]  /*10a60*/  MOV R2, 0xffffffff ;  /* 0xffffffff00027802 */ /* 0x000fce0000000f00 */
[----:B01---5:R-:W-:Y:S05]  /*10a70*/  WARPSYNC.COLLECTIVE R2, `(.L_x_7562) ;  /* 0x0000000002087348 */ /* 0x023fea0003c00000 */
[----:B------:R2:W3:Y:S02]  /*10a80*/  SHFL.BFLY P0, R184, R181, R180, R3 ;  /* 0x0c0000b4b5b87389 */ /* 0x0004e40000000003 */
[----:B0123-5:R-:W-:Y:S05]  /*10a90*/  ENDCOLLECTIVE ;  /* 0x000000000000791b */ /* 0x02ffea0003800000 */
.L_x_7562:
[----:B------:R-:W-:Y:S05]  /*10aa0*/  BSYNC B1 ;  /* 0x0000000000017941 */ /* 0x000fea0003800000 */
.L_x_7561:
        /* <DEDUP_REMOVED lines=9> */
.L_x_7563:
        /* <DEDUP_REMOVED lines=8> */
.L_x_7564:
[----:B------:R-:W-:Y:S02]  /*10bc0*/  MOV R181, R183 ;  /* 0x000000b700b57202 */ /* 0x000fe40000000f00 */
[----:B------:R-:W-:-:S05]  /*10bd0*/  MOV R2, R184 ;  /* 0x000000b800027202 */ /* 0x000fca0000000f00 */
[----:B------:R-:W-:Y:S01]  /*10be0*/  FADD.FTZ R182, R182, R2 ;  /* 0x00000002b6b67221 */ /* 0x000fe20000010000 */
[----:B------:R-:W-:-:S07]  /*10bf0*/  MOV R2, 0xffffffff ;  /* 0xffffffff00027802 */ /* 0x000fce0000000f00 */
[----:B------:R-:W-:Y:S05]  /*10c00*/  WARPSYNC.COLLECTIVE R2, `(.L_x_7565) ;  /* 0x0000000002087348 */ /* 0x000fea0003c00000 */
[----:B------:R0:W1:Y:S02]  /*10c10*/  SHFL.BFLY P0, R184, R181, R180, R3 ;  /* 0x0c0000b4b5b87389 */ /* 0x0000640000000003 */
[----:B01----:R-:W-:Y:S05]  /*10c20*/  ENDCOLLECTIVE ;  /* 0x000000000000791b */ /* 0x003fea0003800000 */
.L_x_7565:
        /* <DEDUP_REMOVED lines=8> */
.L_x_7566:
[----:B------:R-:W-:Y:S02]  /*10cb0*/  MOV R181, R183 ;  /* 0x000000b700b57202 */ /* 0x000fe40000000f00 */
[----:B------:R-:W-:-:S05]  /*10cc0*/  MOV R2, R184 ;  /* 0x000000b800027202 */ /* 0x000fca0000000f00 */
[----:B------:R-:W-:Y:S01]  /*10cd0*/  FADD.FTZ R182, R182, R2 ;  /* 0x00000002b6b67221 */ /* 0x000fe20000010000 */
[----:B------:R-:W-:-:S07]  /*10ce0*/  MOV R2, 0xffffffff ;  /* 0xffffffff00027802 */ /* 0x000fce0000000f00 */
[----:B------:R-:W-:Y:S05]  /*10cf0*/  WARPSYNC.COLLECTIVE R2, `(.L_x_7567) ;  /* 0x0000000002087348 */ /* 0x000fea0003c00000 */
[----:B------:R0:W1:Y:S02]  /*10d00*/  SHFL.BFLY P0, R184, R181, R180, R3 ;  /* 0x0c0000b4b5b87389 */ /* 0x0000640000000003 */
[----:B01----:R-:W-:Y:S05]  /*10d10*/  ENDCOLLECTIVE ;  /* 0x000000000000791b */ /* 0x003fea0003800000 */
.L_x_7567:
        /* <DEDUP_REMOVED lines=8> */
.L_x_7568:
[----:B------:R-:W-:Y:S02]  /*10da0*/  MOV R181, R183 ;  /* 0x000000b700b57202 */ /* 0x000fe40000000f00 */
[----:B------:R-:W-:-:S05]  /*10db0*/  MOV R2, R184 ;  /* 0x000000b800027202 */ /* 0x000fca0000000f00 */
[----:B------:R-:W-:Y:S01]  /*10dc0*/  FADD.FTZ R182, R182, R2 ;  /* 0x00000002b6b67221 */ /* 0x000fe20000010000 */
[----:B------:R-:W-:-:S07]  /*10dd0*/  MOV R2, 0xffffffff ;  /* 0xffffffff00027802 */ /* 0x000fce0000000f00 */
[----:B------:R-:W-:Y:S05]  /*10de0*/  WARPSYNC.COLLECTIVE R2, `(.L_x_7569) ;  /* 0x0000000002087348 */ /* 0x000fea0003c00000 */
[----:B------:R0:W1:Y:S02]  /*10df0*/  SHFL.BFLY P0, R184, R181, R180, R3 ;  /* 0x0c0000b4b5b87389 */ /* 0x0000640000000003 */
[----:B01----:R-:W-:Y:S05]  /*10e00*/  ENDCOLLECTIVE ;  /* 0x000000000000791b */ /* 0x003fea0003800000 */
.L_x_7569:
        /* <DEDUP_REMOVED lines=8> */
.L_x_7570:
[----:B------:R-:W-:Y:S02]  /*10e90*/  MOV R181, R183 ;  /* 0x000000b700b57202 */ /* 0x000fe40000000f00 */
[----:B------:R-:W-:-:S07]  /*10ea0*/  MOV R185, R184 ;  /* 0x000000b800b97202 */ /* 0x000fce0000000f00 */
[----:B------:R-:W-:Y:S05]  /*10eb0*/  WARPSYNC.COLLECTIVE R2, `(.L_x_7571) ;  /* 0x0000000002087348 */ /* 0x000fea0003c00000 */
[----:B------:R0:W1:Y:S02]  /*10ec0*/  SHFL.BFLY P0, R184, R181, R180, R3 ;  /* 0x0c0000b4b5b87389 */ /* 0x0000640000000003 */
[----:B01----:R-:W-:Y:S05]  /*10ed0*/  ENDCOLLECTIVE ;  /* 0x000000000000791b */ /* 0x003fea0003800000 */
.L_x_7571:
[----:B------:R-:W-:Y:S01]  /*10ee0*/  MOV R2, R184 ;  /* 0x000000b800027202 */ /* 0x000fe20000000f00 */
[----:B------:R-:W-:Y:S06]  /*10ef0*/  BRA `(.L_x_7572) ;  /* 0xffffff30007c7947 */ /* 0x000fec000383ffff */
.L_x_7573:
        /* <DEDUP_REMOVED lines=16> */
.L_x_25418:


//--------------------- .text._ZN10layer_norm13ln_bwd_kernelINS_13Kernel_traitsI13__nv_bfloat16S2_fS2_fjLj1280ELj1ELj4ELj1ELj16ENS_18Kernel_traits_baseILj1280ES2_S2_fS2_fjLj128EEEEELb0ELb1ELb1ELb1EEEvNS_9BwdParamsE --------------------------
	.section	.text._ZN10layer_norm13ln_bwd_kernelINS_13Kernel_traitsI13__nv_bfloat16S2_fS2_fjLj1280ELj1ELj4ELj1ELj16ENS_18Kernel_traits_baseILj1280ES2_S2_fS2_fjLj128EEEEELb0ELb1ELb1ELb1EEEvNS_9BwdParamsE,"ax",@progbits
	.align	128
        .global         _ZN10layer_norm13ln_bwd_kernelINS_13Kernel_traitsI13__nv_bfloat16S2_fS2_fjLj1280ELj1ELj4ELj1ELj16ENS_18Kernel_traits_baseILj1280ES2_S2_fS2_fjLj128EEEEELb0ELb1ELb1ELb1EEEvNS_9BwdParamsE
        .type           _ZN10layer_norm13ln_bwd_kernelINS_13Kernel_traitsI13__nv_bfloat16S2_fS2_fjLj1280ELj1ELj4ELj1ELj16ENS_18Kernel_traits_baseILj1280ES2_S2_fS2_fjLj128EEEEELb0ELb1ELb1ELb1EEEvNS_9BwdParamsE,@function
        .size           _ZN10layer_norm13ln_bwd_kernelINS_13Kernel_traitsI13__nv_bfloat16S2_fS2_fjLj1280ELj1ELj4ELj1ELj16ENS_18Kernel_traits_baseILj1280ES2_S2_fS2_fjLj128EEEEELb0ELb1ELb1ELb1EEEvNS_9BwdParamsE,(.L_x_25419 - _ZN10layer_norm13ln_bwd_kernelINS_13Kernel_traitsI13__nv_bfloat16S2_fS2_fjLj1280ELj1ELj4ELj1ELj16ENS_18Kernel_traits_baseILj1280ES2_S2_fS2_fjLj128EEEEELb0ELb1ELb1ELb1EEEvNS_9BwdParamsE)
        .other          _ZN10layer_norm13ln_bwd_kernelINS_13Kernel_traitsI13__nv_bfloat16S2_fS2_fjLj1280ELj1ELj4ELj1ELj16ENS_18Kernel_traits_baseILj1280ES2_S2_fS2_fjLj128EEEEELb0ELb1ELb1ELb1EEEvNS_9BwdParamsE,@"STO_CUDA_ENTRY STV_DEFAULT"
_ZN10layer_norm13ln_bwd_kernelINS_13Kernel_traitsI13__nv_bfloat16S2_fS2_fjLj1280ELj1ELj4ELj1ELj16ENS_18Kernel_traits_baseILj1280ES2_S2_fS2_fjLj128EEEEELb0ELb1ELb1ELb1EEEvNS_9BwdParamsE:
.text._ZN10layer_norm13ln_bwd_kernelINS_13Kernel_traitsI13__nv_bfloat16S2_fS2_fjLj1280ELj1ELj4ELj1ELj16ENS_18Kernel_traits_baseILj1280ES2_S2_fS2_fjLj128EEEEELb0ELb1ELb1ELb1EEEvNS_9BwdParamsE:
        /* <DEDUP_REMOVED lines=35> */
[----:B0-----:R-:W-:Y:S01]  /*0230*/  SHF.R.U32.HI R0, RZ, 0x5, R2 ;  /* 0x00000005ff007819 */ /* 0x001fe20000011602 */
[----:B------:R-:W0:Y:S01]  /*0240*/  LDCU.64 UR20, c[0x0][0x478] ;  /* 0x00008f00ff1477ac */ /* 0x000e220008000a00 */
[----:B------:R-:W-:Y:S01]  /*0250*/  CS2R R132, SRZ ;  /* 0x0000000000847805 */ /* 0x000fe2000001ff00 */
[----:B------:R3:W-:Y:S01]  /*0260*/  STL [R1+0x70], RZ ;  /* 0x000070ff01007387 */ /* 0x0007e20000100800 */
[----:B------:R-:W-:Y:S02]  /*0270*/  LOP3.LUT R203, R0, UR4, RZ, 0xfc, !PT ;  /* 0x0000000400cb7c12 */ /* 0x000fe4000f8efcff */
[----:B------:R-:W-:Y:S02]  /*0280*/  CS2R R134, SRZ ;  /* 0x0000000000867805 */ /* 0x000fe4000001ff00 */
[----:B------:R-:W-:Y:S01]  /*0290*/  CS2R R128, SRZ ;  /* 0x0000000000807805 */ /* 0x000fe2000001ff00 */
[----:B------:R3:W-:Y:S01]  /*02a0*/  STL [R1+0x74], RZ ;  /* 0x000074ff01007387 */ /* 0x0007e20000100800 */
[----:B--2---:R-:W-:-:S02]  /*02b0*/  ISETP.GE.AND P0, PT, R203, UR5, PT ;  /* 0x00000005cb007c0c */ /* 0x004fc4000bf06270 */
        /* <DEDUP_REMOVED lines=33> */
[----:B------:R-:W-:Y:S01]  /*04d0*/  LOP3.LUT R252, R2, 0x1f, RZ, 0xc0, !PT ;  /* 0x0000001f02fc7812 */ /* 0x000fe200078ec0ff */
        /* <DEDUP_REMOVED lines=18> */
[----:B01--4-:R-:W-:Y:S05]  /*0600*/  @P0 BRA `(.L_x_7575) ;  /* 0x000000d0006c0947 */ /* 0x013fea0003800000 */
[----:B------:R-:W0:Y:S08]  /*0610*/  LDC.64 R2, c[0x0][0x3d0] ;  /* 0x0000f400ff027b82 */ /* 0x000e300000000a00 */
[----:B------:R-:W1:Y:S01]  /*0620*/  LDC.64 R4, c[0x0][0x3e8] ;  /* 0x0000fa00ff047b82 */ /* 0x000e620000000a00 */
[----:B0-----:R-:W-:-:S05]  /*0630*/  IMAD.WIDE.U32 R2, R252, 0x10, R2 ;  /* 0x00000010fc027825 */ /* 0x001fca00078e0002 */
[----:B------:R-:W2:Y:S01]  /*0640*/  LDG.E.128 R60, desc[UR6][R2.64+0x800] ;  /* 0x00080006023c7981 */ /* 0x000ea2000c1e1d00 */
[----:B-1----:R-:W-:-:S03]  /*0650*/  IMAD.WIDE.U32 R4, R252, 0x10, R4 ;  /* 0x00000010fc047825 */ /* 0x002fc600078e0004 */
[----:B------:R-:W4:Y:S04]  /*0660*/  LDG.E.128 R168, desc[UR6][R2.64] ;  /* 0x0000000602a87981 */ /* 0x000f28000c1e1d00 */
[----:B------:R-:W5:Y:S04]  /*0670*/  LDG.E.128 R76, desc[UR6][R4.64+0x800] ;  /* 0x00080006044c7981 */ /* 0x000f68000c1e1d00 */
[----:B------:R-:W3:Y:S04]  /*0680*/  LDG.E.128 R72, desc[UR6][R4.64+0x600] ;  /* 0x0006000604487981 */ /* 0x000ee8000c1e1d00 */
[----:B------:R-:W4:Y:S04]  /*0690*/  LDG.E.128 R68, desc[UR6][R4.64+0x400] ;  /* 0x0004000604447981 */ /* 0x000f28000c1e1d00 */
[----:B------:R-:W4:Y:S04]  /*06a0*/  LDG.E.128 R64, desc[UR6][R4.64+0x200] ;  /* 0x0002000604407981 */ /* 0x000f28000c1e1d00 */
[----:B--2---:R-:W-:Y:S01]  /*06b0*/  STL.64 [R1+0x130], R60 ;  /* 0x0001303c01007387 */ /* 0x004fe20000100a00 */
[----:B------:R-:W-:-:S02]  /*06c0*/  MOV R56, R60 ;  /* 0x0000003c00387202 */ /* 0x000fc40000000f00 */
[----:B------:R-:W-:Y:S01]  /*06d0*/  MOV R54, R61 ;  /* 0x0000003d00367202 */ /* 0x000fe20000000f00 */
[----:B------:R0:W-:Y:S01]  /*06e0*/  STL.64 [R1+0x138], R62 ;  /* 0x0001383e01007387 */ /* 0x0001e20000100a00 */
[----:B------:R-:W-:Y:S02]  /*06f0*/  MOV R52, R62 ;  /* 0x0000003e00347202 */ /* 0x000fe40000000f00 */
[----:B------:R-:W-:Y:S02]  /*0700*/  MOV R50, R63 ;  /* 0x0000003f00327202 */ /* 0x000fe40000000f00 */
[----:B0-----:R-:W2:Y:S04]  /*0710*/  LDG.E.128 R60, desc[UR6][R2.64+0x600] ;  /* 0x00060006023c7981 */ /* 0x001ea8000c1e1d00 */
        /* <DEDUP_REMOVED lines=13> */
[----:B0-----:R-:W2:Y:S01]  /*07f0*/  LDG.E.128 R60, desc[UR6][R2.64+0x200] ;  /* 0x00020006023c7981 */ /* 0x001ea2000c1e1d00 */
[----:B-----5:R-:W-:Y:S02]  /*0800*/  PRMT R164, R76, 0x7632, R164 ;  /* 0x000076324ca47816 */ /* 0x020fe400000000a4 */
[----:B------:R-:W-:Y:S02]  /*0810*/  PRMT R59, R77, 0x7632, R59 ;  /* 0x000076324d3b7816 */ /* 0x000fe4000000003b */
[----:B------:R-:W-:-:S02]  /*0820*/  PRMT R58, R78, 0x7632, R58 ;  /* 0x000076324e3a7816 */ /* 0x000fc4000000003a */
[----:B------:R-:W-:Y:S02]  /*0830*/  PRMT R57, R79, 0x7632, R57 ;  /* 0x000076324f397816 */ /* 0x000fe40000000039 */
[----:B------:R-:W-:Y:S02]  /*0840*/  PRMT R55, R56, 0x7632, R55 ;  /* 0x0000763238377816 */ /* 0x000fe40000000037 */
[----:B------:R-:W-:Y:S02]  /*0850*/  PRMT R53, R54, 0x7632, R53 ;  /* 0x0000763236357816 */ /* 0x000fe40000000035 */
[----:B------:R-:W-:Y:S02]  /*0860*/  PRMT R51, R52, 0x7632, R51 ;  /* 0x0000763234337816 */ /* 0x000fe40000000033 */
[----:B------:R-:W-:Y:S02]  /*0870*/  PRMT R49, R50, 0x7632, R49 ;  /* 0x0000763232317816 */ /* 0x000fe40000000031 */
[----:B---3--:R-:W-:-:S02]  /*0880*/  PRMT R48, R72, 0x7632, R48 ;  /* 0x0000763248307816 */ /* 0x008fc40000000030 */
[----:B------:R-:W-:Y:S01]  /*0890*/  PRMT R47, R73, 0x7632, R47 ;  /* 0x00007632492f7816 */ /* 0x000fe2000000002f */
[----:B--2---:R-:W-:Y:S01]  /*08a0*/  STL.64 [R1+0x100], R60 ;  /* 0x0001003c01007387 */ /* 0x004fe20000100a00 */
[----:B------:R-:W-:Y:S02]  /*08b0*/  MOV R20, R60 ;  /* 0x0000003c00147202 */ /* 0x000fe40000000f00 */
[----:B------:R-:W-:Y:S01]  /*08c0*/  MOV R18, R61 ;  /* 0x0000003d00127202 */ /* 0x000fe20000000f00 */
[----:B------:R0:W-:Y:S01]  /*08d0*/  STL.64 [R1+0x108], R62 ;  /* 0x0001083e01007387 */ /* 0x0001e20000100a00 */
[----:B------:R-:W-:Y:S02]  /*08e0*/  MOV R16, R62 ;  /* 0x0000003e00107202 */ /* 0x000fe40000000f00 */
[----:B------:R-:W-:Y:S02]  /*08f0*/  MOV R14, R63 ;  /* 0x0000003f000e7202 */ /* 0x000fe40000000f00 */
[----:B0-----:R0:W2:Y:S04]  /*0900*/  LDG.E.128 R60, desc[UR6][R4.64] ;  /* 0x00000006043c7981 */ /* 0x0010a8000c1e1d00 */
[----:B----4-:R1:W-:Y:S04]  /*0910*/  STL.64 [R1+0xf0], R168 ;  /* 0x0000f0a801007387 */ /* 0x0103e80000100a00 */
[----:B------:R1:W-:Y:S04]  /*0920*/  STL.64 [R1+0xf8], R170 ;  /* 0x0000f8aa01007387 */ /* 0x0003e80000100a00 */
[----:B------:R1:W-:Y:S04]  /*0930*/  STL.S16 [R1+0xa8], R164 ;  /* 0x0000a8a401007387 */ /* 0x0003e80000100600 */
[----:B------:R1:W-:Y:S01]  /*0940*/  STL.S16 [R1+0xa4], R59 ;  /* 0x0000a43b01007387 */ /* 0x0003e20000100600 */
[----:B------:R-:W-:-:S03]  /*0950*/  PRMT R46, R74, 0x7632, R46 ;  /* 0x000076324a2e7816 */ /* 0x000fc6000000002e */
        /* <DEDUP_REMOVED lines=43> */
[----:B------:R-:W-:-:S03]  /*0c10*/  MOV R8, R168 ;  /* 0x000000a800087202 */ /* 0x000fc60000000f00 */
[----:B------:R1:W-:Y:S01]  /*0c20*/  STL.S16 [R1+0xd8], R24 ;  /* 0x0000d81801007387 */ /* 0x0003e20000100600 */
[----:B------:R-:W-:-:S03]  /*0c30*/  MOV R6, R169 ;  /* 0x000000a900067202 */ /* 0x000fc60000000f00 */
[----:B------:R1:W-:Y:S01]  /*0c40*/  STL.S16 [R1+0xd4], R23 ;  /* 0x0000d41701007387 */ /* 0x0003e20000100600 */
[----:B------:R-:W-:-:S03]  /*0c50*/  MOV R2, R171 ;  /* 0x000000ab00027202 */ /* 0x000fc60000000f00 */
[----:B------:R1:W-:Y:S01]  /*0c60*/  STL.S16 [R1+0xd0], R22 ;  /* 0x0000d01601007387 */ /* 0x0003e20000100600 */
[----:B0-----:R-:W-:-:S03]  /*0c70*/  MOV R4, R170 ;  /* 0x000000aa00047202 */ /* 0x001fc60000000f00 */
        /* <DEDUP_REMOVED lines=9> */
[----:B------:R-:W-:Y:S01]  /*0d10*/  HFMA2 R160, -RZ, RZ, 0, 0 ;  /* 0x00000000ffa07431 */ /* 0x000fe200000001ff */
[----:B--2---:R-:W-:Y:S02]  /*0d20*/  PRMT R12, R60, 0x7632, R12 ;  /* 0x000076323c0c7816 */ /* 0x004fe4000000000c */
[----:B------:R-:W-:Y:S02]  /*0d30*/  PRMT R11, R61, 0x7632, R11 ;  /* 0x000076323d0b7816 */ /* 0x000fe4000000000b */
[----:B------:R-:W-:Y:S02]  /*0d40*/  PRMT R10, R62, 0x7632, R10 ;  /* 0x000076323e0a7816 */ /* 0x000fe4000000000a */
[----:B------:R-:W-:Y:S01]  /*0d50*/  PRMT R9, R63, 0x7632, R9 ;  /* 0x000076323f097816 */ /* 0x000fe20000000009 */
        /* <DEDUP_REMOVED lines=8> */
.L_x_7753:
[----:B0-----:R-:W0:Y:S08]  /*0de0*/  LDC.64 R200, c[0x0][0x3f8] ;  /* 0x0000fe00ffc87b82 */ /* 0x001e300000000a00 */
[----:B------:R-:W2:Y:S01]  /*0df0*/  LDC.64 R248, c[0x0][0x3f0] ;  /* 0x0000fc00fff87b82 */ /* 0x000ea20000000a00 */
[----:B0-----:R-:W-:-:S05]  /*0e00*/  IMAD.WIDE R200, R203, 0x4, R200 ;  /* 0x00000004cbc87825 */ /* 0x001fca00078e02c8 */
[----:B------:R0:W3:Y:S01]  /*0e10*/  LDG.E R202, desc[UR6][R200.64] ;  /* 0x00000006c8ca7981 */ /* 0x0000e2000c1e1900 */
[C---:B--2---:R-:W-:Y:S01]  /*0e20*/  IMAD.WIDE R248, R203.reuse, 0x4, R248 ;  /* 0x00000004cbf87825 */ /* 0x044fe200078e02f8 */
[----:B0-----:R-:W0:Y:S03]  /*0e30*/  LDC.64 R200, c[0x0][0x3c8] ;  /* 0x0000f200ffc87b82 */ /* 0x001e260000000a00 */
[----:B0-----:R-:W-:-:S06]  /*0e40*/  IMAD.WIDE R200, R203, 0x4, R200 ;  /* 0x00000004cbc87825 */ /* 0x001fcc00078e02c8 */
[----:B------:R0:W5:Y:S04]  /*0e50*/  LDG.E R201, desc[UR6][R200.64] ;  /* 0x00000006c8c97981 */ /* 0x000168000c1e1900 */
[----:B------:R-:W2:Y:S01]  /*0e60*/  LDG.E R200, desc[UR6][R248.64] ;  /* 0x00000006f8c87981 */ /* 0x000ea2000c1e1900 */
[----:B------:R-:W-:Y:S01]  /*0e70*/  BSSY.RECONVERGENT B1, `(.L_x_7576) ;  /* 0x0000260000017945 */ /* 0x000fe20003800200 */
[----:B------:R-:W-:Y:S02]  /*0e80*/  MOV R244, RZ ;  /* 0x000000ff00f47202 */ /* 0x000fe40000000f00 */
[----:B------:R-:W-:Y:S02]  /*0e90*/  MOV R195, RZ ;  /* 0x000000ff00c37202 */ /* 0x000fe40000000f00 */
[----:B---3--:R-:W-:Y:S01]  /*0ea0*/  ISETP.GE.AND P2, PT, R202, 0x1, PT ;  /* 0x00000001ca00780c */ /* 0x008fe20003f46270 */
[----:B--2---:R0:W-:-:S12]  /*0eb0*/  STL [R1+0x4], R200 ;  /* 0x000004c801007387 */ /* 0x0041d80000100800 */
[----:B------:R-:W-:Y:S05]  /*0ec0*/  @!P2 BRA `(.L_x_7577) ;  /* 0x0000002000eca947 */ /* 0x000fea0003800000 */
[----:B------:R-:W2:Y:S01]  /*0ed0*/  S2R R226, SR_TID.X ;  /* 0x0000000000e27919 */ /* 0x000ea20000002100 */
[----:B-1----:R-:W1:Y:S01]  /*0ee0*/  LDC.64 R4, c[0x0][0x3c0] ;  /* 0x0000f000ff047b82 */ /* 0x002e620000000a00 */
[----:B------:R-:W-:Y:S01]  /*0ef0*/  IMAD R224, R203, UR9, RZ ;  /* 0x00000009cbe07c24 */ /* 0x000fe2000f8e02ff */
[----:B------:R-:W-:Y:S01]  /*0f00*/  IADD3 R0, PT, PT, R202, -0x1, RZ ;  /* 0xffffffffca007810 */ /* 0x000fe20007ffe0ff */
[----:B------:R3:W-:Y:S03]  /*0f10*/  STL [R1+0x18c], R60 ;  /* 0x00018c3c01007387 */ /* 0x0007e60000100800 */
[----:B------:R-:W-:Y:S01]  /*0f20*/  SHF.R.S32.HI R2, RZ, 0x1f, R224 ;  /* 0x0000001fff027819 */ /* 0x000fe200000114e0 */
[----:B------:R-:W-:Y:S01]  /*0f30*/  IMAD R0, R0, UR9, RZ ;  /* 0x0000000900007c24 */ /* 0x000fe2000f8e02ff */
[----:B------:R-:W4:Y:S02]  /*0f40*/  LDC.64 R234, c[0x0][0x428] ;  /* 0x00010a00ffea7b82 */ /* 0x000f240000000a00 */
[----:B------:R-:W-:-:S06]  /*0f50*/  LEA.HI R224, R2, R224, RZ, 0x3 ;  /* 0x000000e002e07211 */ /* 0x000fcc00078f18ff */
[----:B------:R-:W4:Y:S01]  /*0f60*/  LDC.64 R12, c[0x0][0x3a8] ;  /* 0x0000ea00ff0c7b82 */ /* 0x000f220000000a00 */
[----:B0-----:R-:W-:Y:S01]  /*0f70*/  MOV R200, UR18 ;  /* 0x0000001200c87c02 */ /* 0x001fe20008000f00 */
[----:B---3--:R-:W3:Y:S01]  /*0f80*/  LDL R60, [R1+0xf0] ;  /* 0x0000f000013c7983 */ /* 0x008ee20000100800 */
[----:B-1----:R-:W-:Y:S01]  /*0f90*/  IMAD.WIDE R2, R203, 0x4, R4 ;  /* 0x00000004cb027825 */ /* 0x002fe200078e0204 */
[----:B------:R-:W-:-:S04]  /*0fa0*/  SHF.R.S32.HI R4, RZ, 0x1f, R0 ;  /* 0x0000001fff047819 */ /* 0x000fc80000011400 */
[----:B------:R-:W-:Y:S01]  /*0fb0*/  LEA.HI R0, R4, R0, RZ, 0x3 ;  /* 0x0000000004007211 */ /* 0x000fe200078f18ff */
[----:B------:R-:W3:Y:S01]  /*0fc0*/  LDG.E R3, desc[UR6][R2.64] ;  /* 0x0000000602037981 */ /* 0x000ee2000c1e1900 */
[----:B--2---:R-:W-:-:S04]  /*0fd0*/  LOP3.LUT R226, R226, 0x1f, RZ, 0xc0, !PT ;  /* 0x0000001fe2e27812 */ /* 0x004fc800078ec0ff */
[-C--:B------:R-:W-:Y:S02]  /*0fe0*/  LEA.HI.SX32 R224, R224, R226.reuse, 0x1d ;  /* 0x000000e2e0e07211 */ /* 0x080fe400078feaff */
[----:B------:R-:W-:Y:S02]  /*0ff0*/  LEA.HI.SX32 R226, R0, R226, 0x1d ;  /* 0x000000e200e27211 */ /* 0x000fe400078feaff */
[----:B------:R-:W-:-:S03]  /*1000*/  IADD3 R232, PT, PT, R224, 0x20, RZ ;  /* 0x00000020e0e87810 */ /* 0x000fc60007ffe0ff */
[----:B----4-:R-:W-:-:S05]  /*1010*/  IMAD.WIDE.U32 R6, R226, 0x10, R234 ;  /* 0x00000010e2067825 */ /* 0x010fca00078e00ea */
[----:B------:R0:W2:Y:S02]  /*1020*/  LDG.E.128 R220, desc[UR6][R6.64] ;  /* 0x0000000606dc7981 */ /* 0x0000a4000c1e1d00 */
[----:B0-----:R-:W-:-:S05]  /*1030*/  IMAD.WIDE.U32 R6, R232, 0x20, R12 ;  /* 0x00000020e8067825 */ /* 0x001fca00078e000c */
[----:B------:R-:W4:Y:S01]  /*1040*/  LDG.E.128 R212, desc[UR6][R6.64+0x10] ;  /* 0x0000100606d47981 */ /* 0x000f22000c1e1d00 */
[C---:B------:R-:W-:Y:S01]  /*1050*/  IMAD.WIDE.U32 R4, R224.reuse, 0x20, R12 ;  /* 0x00000020e0047825 */ /* 0x040fe200078e000c */
[C---:B------:R-:W-:Y:S02]  /*1060*/  IADD3 R227, PT, PT, R224.reuse, 0x40, RZ ;  /* 0x00000040e0e37810 */ /* 0x040fe40007ffe0ff */
[C---:B------:R-:W-:Y:S01]  /*1070*/  IADD3 R2, PT, PT, R224.reuse, 0x60, RZ ;  /* 0x00000060e0027810 */ /* 0x040fe20007ffe0ff */
[----:B------:R0:W2:Y:S01]  /*1080*/  LDG.E.128 R204, desc[UR6][R6.64] ;  /* 0x0000000606cc7981 */ /* 0x0000a2000c1e1d00 */
[----:B------:R-:W-:-:S03]  /*1090*/  IADD3 R0, PT, PT, R224, 0x80, RZ ;  /* 0x00000080e0007810 */ /* 0x000fc60007ffe0ff */
[----:B------:R-:W2:Y:S04]  /*10a0*/  LDG.E.128 R228, desc[UR6][R4.64] ;  /* 0x0000000604e47981 */ /* 0x000ea8000c1e1d00 */
[----:B------:R1:W2:Y:S01]  /*10b0*/  LDG.E.128 R208, desc[UR6][R4.64+0x10] ;  /* 0x0000100604d07981 */ /* 0x0002a2000c1e1d00 */
[--C-:B0-----:R-:W-:Y:S01]  /*10c0*/  IMAD.WIDE.U32 R6, R2, 0x20, R12.reuse ;  /* 0x0000002002067825 */ /* 0x101fe200078e000c */
[----:B------:R-:W-:Y:S02]  /*10d0*/  MOV R247, UR19 ;  /* 0x0000001300f77c02 */ /* 0x000fe40008000f00 */
[----:B------:R-:W-:Y:S02]  /*10e0*/  ISETP.NE.U32.AND P0, PT, R200, RZ, PT ;  /* 0x000000ffc800720c */ /* 0x000fe40003f05070 */
[----:B------:R-:W-:Y:S01]  /*10f0*/  ISETP.NE.AND P1, PT, RZ, UR8, PT ;  /* 0x00000008ff007c0c */ /* 0x000fe2000bf25270 */
[----:B------:R-:W2:Y:S01]  /*1100*/  LDG.E.128 R8, desc[UR6][R6.64] ;  /* 0x0000000606087981 */ /* 0x000ea2000c1e1d00 */
[----:B-1----:R-:W-:-:S05]  /*1110*/  IMAD.WIDE.U32 R4, R227, 0x20, R12 ;  /* 0x00000020e3047825 */ /* 0x002fca00078e000c */
[----:B------:R-:W2:Y:S04]  /*1120*/  LDG.E.128 R216, desc[UR6][R4.64] ;  /* 0x0000000604d87981 */ /* 0x000ea8000c1e1d00 */
[----:B------:R0:W2:Y:S02]  /*1130*/  LDG.E.128 R196, desc[UR6][R4.64+0x10] ;  /* 0x0000100604c47981 */ /* 0x0000a4000c1e1d00 */
[----:B0-----:R-:W-:Y:S02]  /*1140*/  IMAD.WIDE.U32 R4, R0, 0x20, R12 ;  /* 0x0000002000047825 */ /* 0x001fe400078e000c */
[----:B------:R-:W2:Y:S01]  /*1150*/  LDG.E.128 R12, desc[UR6][R6.64+0x10] ;  /* 0x00001006060c7981 */ /* 0x000ea2000c1e1d00 */
[----:B------:R-:W-:-:S03]  /*1160*/  ISETP.NE.AND.EX P0, PT, R247, RZ, PT, P0 ;  /* 0x000000fff700720c */ /* 0x000fc60003f05300 */
[----:B------:R-:W2:Y:S10]  /*1170*/  LDG.E.128 R16, desc[UR6][R4.64] ;  /* 0x0000000604107981 */ /* 0x000eb4000c1e1d00 */
[----:B------:R-:W0:Y:S01]  /*1180*/  @P0 LDC.64 R192, c[0x0][0x438] ;  /* 0x00010e00ffc00b82 */ /* 0x000e220000000a00 */
[----:B------:R-:W2:Y:S07]  /*1190*/  LDG.E.128 R4, desc[UR6][R4.64+0x10] ;  /* 0x0000100604047981 */ /* 0x000eae000c1e1d00 */
[----:B------:R-:W1:Y:S01]  /*11a0*/  @P0 LDC.64 R194, c[0x0][0x438] ;  /* 0x00010e00ffc20b82 */ /* 0x000e620000000a00 */
[----:B0-----:R-:W-:-:S07]  /*11b0*/  @P0 IMAD.WIDE.U32 R224, R224, 0x20, R192 ;  /* 0x00000020e0e00825 */ /* 0x001fce00078e00c0 */
[----:B------:R-:W0:Y:S01]  /*11c0*/  @P0 LDC.64 R192, c[0x0][0x438] ;  /* 0x00010e00ffc00b82 */ /* 0x000e220000000a00 */
[----:B------:R-:W5:Y:S01]  /*11d0*/  @P0 LDG.E.128 R56, desc[UR6][R224.64] ;  /* 0x00000006e0380981 */ /* 0x000f62000c1e1d00 */
[----:B-1----:R-:W-:-:S03]  /*11e0*/  @P0 IMAD.WIDE.U32 R194, R232, 0x20, R194 ;  /* 0x00000020e8c20825 */ /* 0x002fc600078e00c2 */
[----:B------:R1:W5:Y:S03]  /*11f0*/  @P0 LDG.E.128 R52, desc[UR6][R224.64+0x10] ;  /* 0x00001006e0340981 */ /* 0x000366000c1e1d00 */
[----:B------:R-:W3:Y:S01]  /*1200*/  @P0 LDC.64 R232, c[0x0][0x438] ;  /* 0x00010e00ffe80b82 */ /* 0x000ee20000000a00 */
[----:B------:R-:W5:Y:S04]  /*1210*/  @P0 LDG.E.128 R48, desc[UR6][R194.64] ;  /* 0x00000006c2300981 */ /* 0x000f68000c1e1d00 */
[----:B------:R0:W5:Y:S03]  /*1220*/  @P0 LDG.E.128 R44, desc[UR6][R194.64+0x10] ;  /* 0x00001006c22c0981 */ /* 0x000166000c1e1d00 */
[----:B-1----:R-:W1:Y:S01]  /*1230*/  @P0 LDC.64 R224, c[0x0][0x438] ;  /* 0x00010e00ffe00b82 */ /* 0x002e620000000a00 */
[----:B0-----:R-:W-:Y:S01]  /*1240*/  @P0 IMAD.WIDE.U32 R194, R227, 0x20, R192 ;  /* 0x00000020e3c20825 */ /* 0x001fe200078e00c0 */
[----:B------:R-:W-:-:S02]  /*1250*/  IADD3 R180, PT, PT, R226, 0x20, RZ ;  /* 0x00000020e2b47810 */ /* 0x000fc40007ffe0ff */
[C---:B------:R-:W-:Y:S02]  /*1260*/  IADD3 R184, PT, PT, R226.reuse, 0x40, RZ ;  /* 0x00000040e2b87810 */ /* 0x040fe40007ffe0ff */
[C---:B------:R-:W-:Y:S01]  /*1270*/  IADD3 R188, PT, PT, R226.reuse, 0x60, RZ ;  /* 0x00000060e2bc7810 */ /* 0x040fe20007ffe0ff */
[----:B------:R-:W5:Y:S01]  /*1280*/  @P0 LDG.E.128 R40, desc[UR6][R194.64] ;  /* 0x00000006c2280981 */ /* 0x000f62000c1e1d00 */
[----:B------:R-:W-:Y:S01]  /*1290*/  IADD3 R226, PT, PT, R226, 0x80, RZ ;  /* 0x00000080e2e27810 */ /* 0x000fe20007ffe0ff */
[--C-:B------:R-:W-:Y:S02]  /*12a0*/  IMAD.WIDE.U32 R180, R180, 0x10, R234.reuse ;  /* 0x00000010b4b47825 */ /* 0x100fe400078e00ea */
[----:B------:R-:W5:Y:S02]  /*12b0*/  @P0 LDG.E.128 R36, desc[UR6][R194.64+0x10] ;  /* 0x00001006c2240981 */ /* 0x000f64000c1e1d00 */
[--C-:B------:R-:W-:Y:S02]  /*12c0*/  IMAD.WIDE.U32 R184, R184, 0x10, R234.reuse ;  /* 0x00000010b8b87825 */ /* 0x100fe400078e00ea */
[----:B------:R-:W2:Y:S02]  /*12d0*/  LDG.E.128 R180, desc[UR6][R180.64] ;  /* 0x00000006b4b47981 */ /* 0x000ea4000c1e1d00 */
[----:B------:R-:W-:-:S02]  /*12e0*/  IMAD.WIDE.U32 R188, R188, 0x10, R234 ;  /* 0x00000010bcbc7825 */ /* 0x000fc400078e00ea */
[----:B------:R-:W2:Y:S02]  /*12f0*/  LDG.E.128 R184, desc[UR6][R184.64] ;  /* 0x00000006b8b87981 */ /* 0x000ea4000c1e1d00 */
[----:B------:R-:W-:Y:S02]  /*1300*/  IMAD.WIDE.U32 R192, R226, 0x10, R234 ;  /* 0x00000010e2c07825 */ /* 0x000fe400078e00ea */
[----:B------:R-:W2:Y:S04]  /*1310*/  LDG.E.128 R188, desc[UR6][R188.64] ;  /* 0x00000006bcbc7981 */ /* 0x000ea8000c1e1d00 */
[----:B------:R-:W2:Y:S01]  /*1320*/  LDG.E.128 R192, desc[UR6][R192.64] ;  /* 0x00000006c0c07981 */ /* 0x000ea2000c1e1d00 */
[----:B---3--:R-:W-:Y:S01]  /*1330*/  FSEL R227, R3, RZ, !P1 ;  /* 0x000000ff03e37208 */ /* 0x008fe20004800000 */
[----:B------:R-:W-:-:S05]  /*1340*/  @P0 IMAD.WIDE.U32 R2, R2, 0x20, R232 ;  /* 0x0000002002020825 */ /* 0x000fca00078e00e8 */
[----:B------:R-:W5:Y:S04]  /*1350*/  @P0 LDG.E.128 R32, desc[UR6][R2.64] ;  /* 0x0000000602200981 */ /* 0x000f68000c1e1d00 */
[----:B------:R4:W5:Y:S02]  /*1360*/  @P0 LDG.E.128 R28, desc[UR6][R2.64+0x10] ;  /* 0x00001006021c0981 */ /* 0x000964000c1e1d00 */
[----:B----4-:R-:W-:Y:S02]  /*1370*/  FADD.FTZ R2, -R227, R214 ;  /* 0x000000d6e3027221 */ /* 0x010fe40000010100 */
[----:B------:R-:W3:Y:S01]  /*1380*/  LDL R214, [R1+0x184] ;  /* 0x0001840001d67983 */ /* 0x000ee20000100800 */
[----:B-1----:R-:W-:Y:S01]  /*1390*/  @P0 IMAD.WIDE.U32 R232, R0, 0x20, R224 ;  /* 0x0000002000e80825 */ /* 0x002fe200078e00e0 */
[----:B--2---:R-:W-:-:S02]  /*13a0*/  PRMT R251, R221, 0x7632, R251 ;  /* 0x00007632ddfb7816 */ /* 0x004fc400000000fb */
[C---:B------:R-:W-:Y:S02]  /*13b0*/  PRMT R252, R222.reuse, 0x7632, R252 ;  /* 0x00007632defc7816 */ /* 0x040fe400000000fc */
[----:B------:R-:W5:Y:S01]  /*13c0*/  @P0 LDG.E.128 R24, desc[UR6][R232.64] ;  /* 0x00000006e8180981 */ /* 0x000f62000c1e1d00 */
[----:B------:R-:W-:Y:S01]  /*13d0*/  FADD.FTZ R225, -R227, R231 ;  /* 0x000000e7e3e17221 */ /* 0x000fe20000010100 */
[----:B------:R-:W-:Y:S01]  /*13e0*/  SHF.L.U32 R231, R221, 0x10, RZ ;  /* 0x00000010dde77819 */ /* 0x000fe200000006ff */
[C---:B------:R-:W-:Y:S01]  /*13f0*/  FADD.FTZ R221, -R227.reuse, R204 ;  /* 0x000000cce3dd7221 */ /* 0x040fe20000010100 */
[C---:B------:R-:W-:Y:S01]  /*1400*/  FADD.FTZ R0, -R227.reuse, R228 ;  /* 0x000000e4e3007221 */ /* 0x040fe20000010100 */
[----:B------:R0:W5:Y:S01]  /*1410*/  @P0 LDG.E.128 R20, desc[UR6][R232.64+0x10] ;  /* 0x00001006e8140981 */ /* 0x000162000c1e1d00 */
[----:B------:R-:W-:Y:S01]  /*1420*/  SHF.L.U32 R224, R222, 0x10, RZ ;  /* 0x00000010dee07819 */ /* 0x000fe200000006ff */
[C---:B------:R-:W-:Y:S01]  /*1430*/  FADD.FTZ R204, -R227.reuse, R206 ;  /* 0x000000cee3cc7221 */ /* 0x040fe20000010100 */
[C---:B------:R-:W-:Y:S01]  /*1440*/  PRMT R250, R220.reuse, 0x7632, R250 ;  /* 0x00007632dcfa7816 */ /* 0x040fe200000000fa */
[C---:B------:R-:W-:Y:S01]  /*1450*/  FADD.FTZ R228, -R227.reuse, R209 ;  /* 0x000000d1e3e47221 */ /* 0x040fe20000010100 */
[C---:B------:R-:W-:Y:S01]  /*1460*/  FADD.FTZ R222, -R227.reuse, R211 ;  /* 0x000000d3e3de7221 */ /* 0x040fe20000010100 */
[C---:B------:R-:W-:Y:S01]  /*1470*/  FADD.FTZ R206, -R227.reuse, R207 ;  /* 0x000000cfe3ce7221 */ /* 0x040fe20000010100 */
[C---:B------:R-:W-:Y:S01]  /*1480*/  FADD.FTZ R211, -R227.reuse, R213 ;  /* 0x000000d5e3d37221 */ /* 0x040fe20000010100 */
[----:B------:R-:W-:Y:S01]  /*1490*/  FADD.FTZ R209, -R227, R215 ;  /* 0x000000d7e3d17221 */ /* 0x000fe20000010100 */
[----:B------:R-:W2:Y:S01]  /*14a0*/  LDL R213, [R1+0x180] ;  /* 0x0001800001d57983 */ /* 0x000ea20000100800 */
[----:B0-----:R-:W-:-:S03]  /*14b0*/  SHF.L.U32 R233, R220, 0x10, RZ ;  /* 0x00000010dce97819 */ /* 0x001fc600000006ff */
[----:B------:R-:W4:Y:S01]  /*14c0*/  LDL R215, [R1+0xfc] ;  /* 0x0000fc0001d77983 */ /* 0x000f220000100800 */
[C---:B------:R-:W-:Y:S01]  /*14d0*/  FADD.FTZ R207, -R227.reuse, R196 ;  /* 0x000000c4e3cf7221 */ /* 0x040fe20000010100 */
[C---:B------:R-:W-:Y:S02]  /*14e0*/  FADD.FTZ R220, -R227.reuse, R197 ;  /* 0x000000c5e3dc7221 */ /* 0x040fe40000010100 */
[----:B------:R-:W2:Y:S04]  /*14f0*/  LDL R196, [R1+0x188] ;  /* 0x0001880001c47983 */ /* 0x000ea80000100800 */
[----:B------:R-:W4:Y:S01]  /*1500*/  LDL R197, [R1+0xf4] ;  /* 0x0000f40001c57983 */ /* 0x000f220000100800 */
[----:B------:R-:W-:-:S03]  /*1510*/  FADD.FTZ R235, -R227, R12 ;  /* 0x0000000ce3eb7221 */ /* 0x000fc60000010100 */
[----:B------:R-:W4:Y:S01]  /*1520*/  LDL.LU R12, [R1+0x90] ;  /* 0x00009000010c7983 */ /* 0x000f220000300800 */
[----:B------:R-:W-:-:S03]  /*1530*/  FADD.FTZ R239, -R227, R13 ;  /* 0x0000000de3ef7221 */ /* 0x000fc60000010100 */
[----:B------:R-:W4:Y:S01]  /*1540*/  LDL R13, [R1+0xf8] ;  /* 0x0000f800010d7983 */ /* 0x000f220000100800 */
[C---:B------:R-:W-:Y:S01]  /*1550*/  FADD.FTZ R237, -R227.reuse, R8 ;  /* 0x00000008e3ed7221 */ /* 0x040fe20000010100 */
[C---:B------:R-:W-:Y:S01]  /*1560*/  FADD.FTZ R240, -R227.reuse, R11 ;  /* 0x0000000be3f07221 */ /* 0x040fe20000010100 */
[----:B------:R-:W-:Y:S01]  /*1570*/  SHF.L.U32 R8, R60, 0x10, RZ ;  /* 0x000000103c087819 */ /* 0x000fe200000006ff */
[----:B------:R-:W4:Y:S01]  /*1580*/  LDL.LU R11, [R1+0x98] ;  /* 0x00009800010b7983 */ /* 0x000f220000300800 */
[----:B------:R-:W-:Y:S01]  /*1590*/  FADD.FTZ R60, -R227, R7 ;  /* 0x00000007e33c7221 */ /* 0x000fe20000010100 */
[----:B------:R-:W-:Y:S01]  /*15a0*/  PRMT R236, R223, 0x7632, R236 ;  /* 0x00007632dfec7816 */ /* 0x000fe200000000ec */
[C---:B------:R-:W-:Y:S01]  /*15b0*/  FADD.FTZ R226, -R227.reuse, R229 ;  /* 0x000000e5e3e27221 */ /* 0x040fe20000010100 */
[C---:B------:R-:W-:Y:S01]  /*15c0*/  FADD.FTZ R229, -R227.reuse, R210 ;  /* 0x000000d2e3e57221 */ /* 0x040fe20000010100 */
[C---:B------:R-:W-:Y:S01]  /*15d0*/  FADD.FTZ R3, -R227.reuse, R212 ;  /* 0x000000d4e3037221 */ /* 0x040fe20000010100 */
[C---:B------:R-:W-:Y:S01]  /*15e0*/  FADD.FTZ R210, -R227.reuse, R218 ;  /* 0x000000dae3d27221 */ /* 0x040fe20000010100 */
[----:B------:R-:W-:Y:S01]  /*15f0*/  MOV R212, R236 ;  /* 0x000000ec00d47202 */ /* 0x000fe20000000f00 */
[C---:B------:R-:W-:Y:S01]  /*1600*/  FADD.FTZ R218, -R227.reuse, R219 ;  /* 0x000000dbe3da7221 */ /* 0x040fe20000010100 */
[C---:B------:R-:W-:Y:S01]  /*1610*/  FADD.FTZ R219, -R227.reuse, R199 ;  /* 0x000000c7e3db7221 */ /* 0x040fe20000010100 */
[C---:B------:R-:W-:Y:S01]  /*1620*/  FADD.FTZ R241, -R227.reuse, R9 ;  /* 0x00000009e3f17221 */ /* 0x040fe20000010100 */
[C---:B------:R-:W-:Y:S01]  /*1630*/  FADD.FTZ R236, -R227.reuse, R10 ;  /* 0x0000000ae3ec7221 */ /* 0x040fe20000010100 */
[----:B------:R-:W-:Y:S01]  /*1640*/  FMUL.FTZ R199, R8, R233 ;  /* 0x000000e908c77220 */ /* 0x000fe20000410000 */
[C---:B------:R-:W-:Y:S01]  /*1650*/  FADD.FTZ R243, -R227.reuse, R4 ;  /* 0x00000004e3f37221 */ /* 0x040fe20000010100 */
[C---:B------:R-:W-:Y:S01]  /*1660*/  FADD.FTZ R246, -R227.reuse, R5 ;  /* 0x00000005e3f67221 */ /* 0x040fe20000010100 */
[C---:B------:R-:W-:Y:S01]  /*1670*/  FADD.FTZ R232, -R227.reuse, R208 ;  /* 0x000000d0e3e87221 */ /* 0x040fe20000010100 */
[----:B------:R-:W-:Y:S01]  /*1680*/  SHF.L.U32 R5, R250, 0x10, RZ ;  /* 0x00000010fa057819 */ /* 0x000fe200000006ff */
[C---:B------:R-:W-:Y:S01]  /*1690*/  FADD.FTZ R230, -R227.reuse, R230 ;  /* 0x000000e6e3e67221 */ /* 0x040fe20000010100 */
[C---:B------:R-:W-:Y:S01]  /*16a0*/  FADD.FTZ R208, -R227.reuse, R216 ;  /* 0x000000d8e3d07221 */ /* 0x040fe20000010100 */
[C---:B------:R-:W-:Y:S01]  /*16b0*/  FADD.FTZ R242, -R227.reuse, R6 ;  /* 0x00000006e3f27221 */ /* 0x040fe20000010100 */
[C---:B------:R-:W-:Y:S01]  /*16c0*/  FADD.FTZ R216, -R227.reuse, R198 ;  /* 0x000000c6e3d87221 */ /* 0x040fe20000010100 */
[C---:B------:R-:W-:Y:S01]  /*16d0*/  FADD.FTZ R249, -R227.reuse, R17 ;  /* 0x00000011e3f97221 */ /* 0x040fe20000010100 */
[----:B------:R-:W-:Y:S01]  /*16e0*/  FADD.FTZ R248, -R227, R19 ;  /* 0x00000013e3f87221 */ /* 0x000fe20000010100 */
[C---:B-----5:R-:W-:Y:S01]  /*16f0*/  FMUL.FTZ R198, R201.reuse, R230 ;  /* 0x000000e6c9c67220 */ /* 0x060fe20000410000 */
[----:B------:R-:W-:Y:S01]  /*1700*/  FMUL.FTZ R17, R201, R232 ;  /* 0x000000e8c9117220 */ /* 0x000fe20000410000 */
[----:B------:R-:W-:Y:S01]  /*1710*/  FADD.FTZ R162, R162, R231 ;  /* 0x000000e7a2a27221 */ /* 0x000fe20000010000 */
[C---:B------:R-:W-:Y:S01]  /*1720*/  FADD.FTZ R238, -R227.reuse, R15 ;  /* 0x0000000fe3ee7221 */ /* 0x040fe20000010100 */
[----:B------:R-:W-:Y:S01]  /*1730*/  FFMA.FTZ R82, R198, R231, R82 ;  /* 0x000000e7c6527223 */ /* 0x000fe20000010052 */
[C---:B------:R-:W-:Y:S01]  /*1740*/  FADD.FTZ R205, -R227.reuse, R205 ;  /* 0x000000cde3cd7221 */ /* 0x040fe20000010100 */
[C---:B------:R-:W-:Y:S01]  /*1750*/  FADD.FTZ R217, -R227.reuse, R217 ;  /* 0x000000d9e3d97221 */ /* 0x040fe20000010100 */
[C---:B------:R-:W-:Y:S01]  /*1760*/  FADD.FTZ R234, -R227.reuse, R14 ;  /* 0x0000000ee3ea7221 */ /* 0x040fe20000010100 */
[C---:B------:R-:W-:Y:S01]  /*1770*/  FADD.FTZ R245, -R227.reuse, R16 ;  /* 0x00000010e3f57221 */ /* 0x040fe20000010100 */
[----:B------:R-:W-:Y:S01]  /*1780*/  FADD.FTZ R244, -R227, R18 ;  /* 0x00000012e3f47221 */ /* 0x000fe20000010100 */
[----:B---3--:R-:W-:-:S02]  /*1790*/  SHF.L.U32 R7, R214, 0x10, RZ ;  /* 0x00000010d6077819 */ /* 0x008fc400000006ff */
[----:B------:R-:W3:Y:S04]  /*17a0*/  LDL.LU R214, [R1+0x94] ;  /* 0x0000940001d67983 */ /* 0x000ee80000300800 */
[----:B------:R-:W3:Y:S04]  /*17b0*/  LDL R10, [R1+0x17c] ;  /* 0x00017c00010a7983 */ /* 0x000ee80000100800 */
[----:B------:R-:W3:Y:S04]  /*17c0*/  LDL R9, [R1+0x100] ;  /* 0x0001000001097983 */ /* 0x000ee80000100800 */
[----:B------:R-:W3:Y:S01]  /*17d0*/  LDL.LU R8, [R1+0x9c] ;  /* 0x00009c0001087983 */ /* 0x000ee20000300800 */
[----:B--2---:R-:W-:-:S02]  /*17e0*/  SHF.L.U32 R4, R196, 0x10, RZ ;  /* 0x00000010c4047819 */ /* 0x004fc400000006ff */
[----:B----4-:R-:W-:-:S03]  /*17f0*/  SHF.L.U32 R6, R197, 0x10, RZ ;  /* 0x00000010c5067819 */ /* 0x010fc600000006ff */
[----:B------:R-:W-:Y:S01]  /*1800*/  FMUL.FTZ R19, R4, R5 ;  /* 0x0000000504137220 */ /* 0x000fe20000410000 */
[----:B------:R-:W-:Y:S01]  /*1810*/  FADD.FTZ R12, R12, R224 ;  /* 0x000000e00c0c7221 */ /* 0x000fe20000010000 */
[----:B------:R-:W-:Y:S01]  /*1820*/  FMUL.FTZ R197, R6, R231 ;  /* 0x000000e706c57220 */ /* 0x000fe20000410000 */
[----:B------:R-:W-:-:S03]  /*1830*/  SHF.L.U32 R4, R13, 0x10, RZ ;  /* 0x000000100d047819 */ /* 0x000fc600000006ff */
[----:B------:R-:W-:Y:S04]  /*1840*/  STL [R1+0x90], R12 ;  /* 0x0000900c01007387 */ /* 0x000fe80000100800 */
[----:B------:R-:W2:Y:S01]  /*1850*/  LDL.LU R232, [R1+0x80] ;  /* 0x0000800001e87983 */ /* 0x000ea20000300800 */
[----:B------:R-:W-:Y:S01]  /*1860*/  FMUL.FTZ R15, R4, R224 ;  /* 0x000000e0040f7220 */ /* 0x000fe20000410000 */
[----:B------:R-:W-:Y:S02]  /*1870*/  SHF.L.U32 R4, R213, 0x10, RZ ;  /* 0x00000010d5047819 */ /* 0x000fe400000006ff */
[----:B------:R-:W4:Y:S04]  /*1880*/  LDL R231, [R1+0x104] ;  /* 0x0001040001e77983 */ /* 0x000f280000100800 */
[----:B------:R-:W4:Y:S04]  /*1890*/  LDL.LU R230, [R1+0x88] ;  /* 0x0000880001e67983 */ /* 0x000f280000300800 */
[----:B------:R-:W4:Y:S04]  /*18a0*/  LDL R227, [R1+0x108] ;  /* 0x0001080001e37983 */ /* 0x000f280000100800 */
[----:B------:R-:W4:Y:S01]  /*18b0*/  LDL.LU R213, [R1+0x70] ;  /* 0x0000700001d57983 */ /* 0x000f220000300800 */
[----:B------:R-:W-:Y:S01]  /*18c0*/  SHF.L.U32 R6, R251, 0x10, RZ ;  /* 0x00000010fb067819 */ /* 0x000fe200000006ff */
[----:B------:R-:W-:Y:S01]  /*18d0*/  FMUL.FTZ R18, R201, R225 ;  /* 0x000000e1c9127220 */ /* 0x000fe20000410000 */
[----:B------:R-:W-:-:S03]  /*18e0*/  SHF.L.U32 R223, R223, 0x10, RZ ;  /* 0x00000010dfdf7819 */ /* 0x000fc600000006ff */
[-C--:B------:R-:W-:Y:S01]  /*18f0*/  FMUL.FTZ R16, R7, R6.reuse ;  /* 0x0000000607107220 */ /* 0x080fe20000410000 */
[----:B------:R-:W-:Y:S01]  /*1900*/  FFMA.FTZ R83, R18, R6, R83 ;  /* 0x0000000612537223 */ /* 0x000fe20000010053 */
[----:B------:R-:W-:Y:S01]  /*1910*/  FADD.FTZ R163, R163, R6 ;  /* 0x00000006a3a37221 */ /* 0x000fe20000010000 */
[----:B------:R-:W-:Y:S01]  /*1920*/  SHF.L.U32 R6, R252, 0x10, RZ ;  /* 0x00000010fc067819 */ /* 0x000fe200000006ff */
[----:B------:R-:W-:Y:S01]  /*1930*/  FADD.FTZ R11, R11, R223 ;  /* 0x000000df0b0b7221 */ /* 0x000fe20000010000 */
[----:B------:R-:W-:-:S04]  /*1940*/  FMUL.FTZ R13, R201, R228 ;  /* 0x000000e4c90d7220 */ /* 0x000fc80000410000 */
[----:B------:R0:W-:Y:S01]  /*1950*/  STL [R1+0x98], R11 ;  /* 0x0000980b01007387 */ /* 0x0001e20000100800 */
[----:B------:R-:W-:Y:S01]  /*1960*/  FFMA.FTZ R85, R13, R6, R85 ;  /* 0x000000060d557223 */ /* 0x000fe20000010055 */
[----:B------:R-:W-:Y:S01]  /*1970*/  FMUL.FTZ R196, R201, R226 ;  /* 0x000000e2c9c47220 */ /* 0x000fe20000410000 */
[----:B0-----:R-:W-:-:S03]  /*1980*/  FMUL.FTZ R11, R4, R6 ;  /* 0x00000006040b7220 */ /* 0x001fc60000410000 */
[----:B------:R-:W-:Y:S01]  /*1990*/  FFMA.FTZ R81, R196, R5, R81 ;  /* 0x00000005c4517223 */ /* 0x000fe20000010051 */
[----:B------:R-:W-:Y:S01]  /*19a0*/  FADD.FTZ R161, R161, R5 ;  /* 0x00000005a1a17221 */ /* 0x000fe20000010000 */
[----:B------:R-:W-:Y:S01]  /*19b0*/  SHF.L.U32 R5, R215, 0x10, RZ ;  /* 0x00000010d7057819 */ /* 0x000fe200000006ff */
[----:B------:R-:W-:Y:S01]  /*19c0*/  FFMA.FTZ R84, R17, R224, R84 ;  /* 0x000000e011547223 */ /* 0x000fe20000010054 */
[----:B------:R-:W-:-:S03]  /*19d0*/  FMUL.FTZ R14, R201, R229 ;  /* 0x000000e5c90e7220 */ /* 0x000fc60000410000 */
[-C--:B------:R-:W-:Y:S01]  /*19e0*/  FMUL.FTZ R12, R5, R223.reuse ;  /* 0x000000df050c7220 */ /* 0x080fe20000410000 */
[----:B------:R-:W-:Y:S01]  /*19f0*/  FFMA.FTZ R86, R14, R223, R86 ;  /* 0x000000df0e567223 */ /* 0x000fe20000010056 */
[----:B------:R-:W-:Y:S01]  /*1a00*/  SHF.L.U32 R5, R180, 0x10, RZ ;  /* 0x00000010b4057819 */ /* 0x000fe200000006ff */
[----:B---3--:R-:W-:Y:S01]  /*1a10*/  FADD.FTZ R214, R214, R6 ;  /* 0x00000006d6d67221 */ /* 0x008fe20000010000 */
[----:B------:R-:W-:-:S04]  /*1a20*/  SHF.L.U32 R6, R212, 0x10, RZ ;  /* 0x00000010d4067819 */ /* 0x000fc800000006ff */
[----:B------:R0:W-:Y:S04]  /*1a30*/  STL [R1+0x94], R214 ;  /* 0x000094d601007387 */ /* 0x0001e80000100800 */
[----:B------:R-:W3:Y:S04]  /*1a40*/  LDL R212, [R1+0x10c] ;  /* 0x00010c0001d47983 */ /* 0x000ee80000100800 */
[----:B------:R-:W3:Y:S04]  /*1a50*/  LDL.LU R226, [R1+0x78] ;  /* 0x0000780001e27983 */ /* 0x000ee80000300800 */
[----:B------:R-:W3:Y:S01]  /*1a60*/  LDL R225, [R1+0x178] ;  /* 0x0001780001e17983 */ /* 0x000ee20000100800 */
[----:B------:R-:W-:-:S03]  /*1a70*/  FADD.FTZ R8, R8, R6 ;  /* 0x0000000608087221 */ /* 0x000fc60000010000 */
[----:B------:R-:W3:Y:S04]  /*1a80*/  LDL.LU R224, [R1+0x84] ;  /* 0x0000840001e07983 */ /* 0x000ee80000300800 */
[----:B------:R-:W3:Y:S04]  /*1a90*/  LDL R223, [R1+0x174] ;  /* 0x0001740001df7983 */ /* 0x000ee80000100800 */
[----:B------:R1:W-:Y:S04]  /*1aa0*/  STL [R1+0x9c], R8 ;  /* 0x00009c0801007387 */ /* 0x0003e80000100800 */
[----:B------:R-:W3:Y:S01]  /*1ab0*/  LDL.LU R215, [R1+0x8c] ;  /* 0x00008c0001d77983 */ /* 0x000ee20000300800 */
[----:B------:R-:W-:Y:S01]  /*1ac0*/  SHF.L.U32 R4, R10, 0x10, RZ ;  /* 0x000000100a047819 */ /* 0x000fe200000006ff */
[----:B------:R-:W-:-:S02]  /*1ad0*/  FMUL.FTZ R10, R201, R222 ;  /* 0x000000dec90a7220 */ /* 0x000fc40000410000 */
[----:B------:R-:W3:Y:S01]  /*1ae0*/  LDL R222, [R1+0x170] ;  /* 0x0001700001de7983 */ /* 0x000ee20000100800 */
[----:B------:R-:W-:-:S03]  /*1af0*/  SHF.L.U32 R7, R9, 0x10, RZ ;  /* 0x0000001009077819 */ /* 0x000fc600000006ff */
[----:B0-----:R-:W3:Y:S01]  /*1b00*/  LDL.LU R214, [R1+0x74] ;  /* 0x0000740001d67983 */ /* 0x001ee20000300800 */
[----:B------:R-:W-:Y:S01]  /*1b10*/  FMUL.FTZ R9, R201, R221 ;  /* 0x000000ddc9097220 */ /* 0x000fe20000410000 */
[-C--:B------:R-:W-:Y:S01]  /*1b20*/  FFMA.FTZ R87, R10, R6.reuse, R87 ;  /* 0x000000060a577223 */ /* 0x080fe20000010057 */
[----:B-1----:R-:W-:Y:S01]  /*1b30*/  FMUL.FTZ R8, R4, R6 ;  /* 0x0000000604087220 */ /* 0x002fe20000410000 */
[-C--:B------:R-:W-:Y:S01]  /*1b40*/  FMUL.FTZ R7, R7, R5.reuse ;  /* 0x0000000507077220 */ /* 0x080fe20000410000 */
[----:B------:R-:W-:Y:S01]  /*1b50*/  FFMA.FTZ R88, R9, R5, R88 ;  /* 0x0000000509587223 */ /* 0x000fe20000010058 */
[----:B------:R-:W-:Y:S01]  /*1b60*/  FMUL.FTZ R6, R201, R204 ;  /* 0x000000ccc9067220 */ /* 0x000fe20000410000 */
[----:B------:R-:W-:Y:S01]  /*1b70*/  SHF.L.U32 R204, R182, 0x10, RZ ;  /* 0x00000010b6cc7819 */ /* 0x000fe200000006ff */
[----:B--2---:R-:W-:Y:S01]  /*1b80*/  FADD.FTZ R232, R232, R5 ;  /* 0x00000005e8e87221 */ /* 0x004fe20000010000 */
[----:B------:R-:W-:-:S05]  /*1b90*/  SHF.L.U32 R5, R181, 0x10, RZ ;  /* 0x00000010b5057819 */ /* 0x000fca00000006ff */
[----:B----4-:R-:W-:Y:S01]  /*1ba0*/  FADD.FTZ R230, R230, R5 ;  /* 0x00000005e6e67221 */ /* 0x010fe20000010000 */
[----:B------:R-:W-:Y:S01]  /*1bb0*/  STL [R1+0x80], R232 ;  /* 0x000080e801007387 */ /* 0x000fe20000100800 */
[----:B------:R-:W-:-:S03]  /*1bc0*/  FADD.FTZ R213, R213, R204 ;  /* 0x000000ccd5d57221 */ /* 0x000fc60000010000 */
[----:B------:R-:W-:Y:S04]  /*1bd0*/  STL [R1+0x88], R230 ;  /* 0x000088e601007387 */ /* 0x000fe80000100800 */
[----:B------:R0:W-:Y:S04]  /*1be0*/  STL [R1+0x70], R213 ;  /* 0x000070d501007387 */ /* 0x0001e80000100800 */
[----:B------:R-:W2:Y:S04]  /*1bf0*/  LDL R221, [R1+0x16c] ;  /* 0x00016c0001dd7983 */ /* 0x000ea80000100800 */
[----:B0-----:R-:W4:Y:S01]  /*1c00*/  LDL.LU R213, [R1+0x7c] ;  /* 0x00007c0001d57983 */ /* 0x001f220000300800 */
[----:B------:R-:W-:Y:S01]  /*1c10*/  SHF.L.U32 R4, R231, 0x10, RZ ;  /* 0x00000010e7047819 */ /* 0x000fe200000006ff */
[----:B------:R-:W-:-:S04]  /*1c20*/  FFMA.FTZ R90, R6, R5, R90 ;  /* 0x00000005065a7223 */ /* 0x000fc8000001005a */
[----:B------:R-:W-:Y:S01]  /*1c30*/  FMUL.FTZ R5, R4, R5 ;  /* 0x0000000504057220 */ /* 0x000fe20000410000 */
[----:B------:R-:W-:Y:S01]  /*1c40*/  FMUL.FTZ R4, R201, R3 ;  /* 0x00000003c9047220 */ /* 0x000fe20000410000 */
[----:B------:R-:W-:Y:S01]  /*1c50*/  SHF.L.U32 R3, R227, 0x10, RZ ;  /* 0x00000010e3037819 */ /* 0x000fe200000006ff */
[----:B------:R-:W-:Y:S02]  /*1c60*/  FMUL.FTZ R2, R201, R2 ;  /* 0x00000002c9027220 */ /* 0x000fe40000410000 */
[-C--:B------:R-:W-:Y:S02]  /*1c70*/  FFMA.FTZ R92, R4, R204.reuse, R92 ;  /* 0x000000cc045c7223 */ /* 0x080fe4000001005c */
[----:B------:R-:W-:Y:S01]  /*1c80*/  FMUL.FTZ R3, R3, R204 ;  /* 0x000000cc03037220 */ /* 0x000fe20000410000 */
[----:B------:R-:W-:Y:S02]  /*1c90*/  SHF.L.U32 R204, R183, 0x10, RZ ;  /* 0x00000010b7cc7819 */ /* 0x000fe400000006ff */
[----:B------:R-:W-:-:S03]  /*1ca0*/  PRMT R180, R180, 0x7632, R180 ;  /* 0x00007632b4b47816 */ /* 0x000fc600000000b4 */
[----:B------:R-:W-:Y:S01]  /*1cb0*/  FFMA.FTZ R94, R2, R204, R94 ;  /* 0x000000cc025e7223 */ /* 0x000fe2000001005e */
[----:B------:R-:W-:Y:S02]  /*1cc0*/  PRMT R181, R181, 0x7632, R181 ;  /* 0x00007632b5b57816 */ /* 0x000fe400000000b5 */
[----:B------:R-:W-:Y:S02]  /*1cd0*/  PRMT R182, R182, 0x7632, R182 ;  /* 0x00007632b6b67816 */ /* 0x000fe400000000b6 */
[----:B------:R-:W-:-:S04]  /*1ce0*/  PRMT R183, R183, 0x7632, R183 ;  /* 0x00007632b7b77816 */ /* 0x000fc800000000b7 */
[----:B------:R-:W-:Y:S02]  /*1cf0*/  SHF.L.U32 R183, R183, 0x10, RZ ;  /* 0x00000010b7b77819 */ /* 0x000fe400000006ff */
[----:B---3--:R-:W-:Y:S01]  /*1d00*/  SHF.L.U32 R212, R212, 0x10, RZ ;  /* 0x00000010d4d47819 */ /* 0x008fe200000006ff */
[----:B------:R-:W-:-:S04]  /*1d10*/  FADD.FTZ R226, R226, R204 ;  /* 0x000000cce2e27221 */ /* 0x000fc80000010000 */
[----:B------:R-:W-:Y:S01]  /*1d20*/  FMUL.FTZ R204, R212, R204 ;  /* 0x000000ccd4cc7220 */ /* 0x000fe20000410000 */
[----:B------:R-:W-:Y:S01]  /*1d30*/  SHF.L.U32 R212, R180, 0x10, RZ ;  /* 0x00000010b4d47819 */ /* 0x000fe200000006ff */
[----:B------:R-:W-:Y:S01]  /*1d40*/  FMUL.FTZ R180, R201, R205 ;  /* 0x000000cdc9b47220 */ /* 0x000fe20000410000 */
[----:B------:R-:W-:-:S03]  /*1d50*/  SHF.L.U32 R205, R225, 0x10, RZ ;  /* 0x00000010e1cd7819 */ /* 0x000fc600000006ff */
[-C--:B------:R-:W-:Y:S01]  /*1d60*/  FFMA.FTZ R89, R180, R212.reuse, R89 ;  /* 0x000000d4b4597223 */ /* 0x080fe20000010059 */
[----:B------:R-:W-:Y:S01]  /*1d70*/  FADD.FTZ R224, R224, R212 ;  /* 0x000000d4e0e07221 */ /* 0x000fe20000010000 */
[----:B------:R-:W-:Y:S01]  /*1d80*/  FMUL.FTZ R205, R205, R212 ;  /* 0x000000d4cdcd7220 */ /* 0x000fe20000410000 */
[----:B------:R-:W-:Y:S01]  /*1d90*/  SHF.L.U32 R212, R181, 0x10, RZ ;  /* 0x00000010b5d47819 */ /* 0x000fe200000006ff */
[----:B------:R-:W-:Y:S04]  /*1da0*/  STL [R1+0x78], R226 ;  /* 0x000078e201007387 */ /* 0x000fe80000100800 */
[----:B------:R-:W-:Y:S01]  /*1db0*/  STL [R1+0x84], R224 ;  /* 0x000084e001007387 */ /* 0x000fe20000100800 */
[----:B------:R-:W-:-:S05]  /*1dc0*/  FADD.FTZ R215, R215, R212 ;  /* 0x000000d4d7d77221 */ /* 0x000fca0000010000 */
[----:B------:R0:W-:Y:S04]  /*1dd0*/  STL [R1+0x8c], R215 ;  /* 0x00008cd701007387 */ /* 0x0001e80000100800 */
[----:B------:R-:W3:Y:S04]  /*1de0*/  LDL R251, [R1+0x110] ;  /* 0x0001100001fb7983 */ /* 0x000ee80000100800 */
[----:B------:R-:W3:Y:S01]  /*1df0*/  LDL.LU R231, [R1+0x68] ;  /* 0x0000680001e77983 */ /* 0x000ee20000300800 */
[----:B0-----:R-:W-:-:S03]  /*1e00*/  SHF.L.U32 R215, R182, 0x10, RZ ;  /* 0x00000010b6d77819 */ /* 0x001fc600000006ff */
[----:B------:R-:W3:Y:S02]  /*1e10*/  LDL R225, [R1+0x118] ;  /* 0x0001180001e17983 */ /* 0x000ee40000100800 */
[----:B------:R-:W-:Y:S02]  /*1e20*/  FADD.FTZ R214, R214, R215 ;  /* 0x000000d7d6d67221 */ /* 0x000fe40000010000 */
[----:B------:R-:W3:Y:S04]  /*1e30*/  LDL.LU R224, [R1+0x50] ;  /* 0x0000500001e07983 */ /* 0x000ee80000300800 */
[----:B------:R0:W-:Y:S04]  /*1e40*/  STL [R1+0x74], R214 ;  /* 0x000074d601007387 */ /* 0x0001e80000100800 */
[----:B------:R-:W3:Y:S04]  /*1e50*/  LDL.LU R250, [R1+0x60] ;  /* 0x0000600001fa7983 */ /* 0x000ee80000300800 */
[----:B------:R-:W3:Y:S01]  /*1e60*/  LDL R232, [R1+0x114] ;  /* 0x0001140001e87983 */ /* 0x000ee20000100800 */
[----:B0-----:R-:W-:Y:S01]  /*1e70*/  FMUL.FTZ R214, R201, R209 ;  /* 0x000000d1c9d67220 */ /* 0x001fe20000410000 */
[----:B--2---:R-:W-:-:S02]  /*1e80*/  SHF.L.U32 R209, R221, 0x10, RZ ;  /* 0x00000010ddd17819 */ /* 0x004fc400000006ff */
[----:B------:R-:W2:Y:S04]  /*1e90*/  LDL R221, [R1+0x11c] ;  /* 0x00011c0001dd7983 */ /* 0x000ea80000100800 */
[----:B------:R-:W2:Y:S01]  /*1ea0*/  LDL.LU R230, [R1+0x58] ;  /* 0x0000580001e67983 */ /* 0x000ea20000300800 */
[----:B----4-:R-:W-:-:S03]  /*1eb0*/  FADD.FTZ R213, R213, R183 ;  /* 0x000000b7d5d57221 */ /* 0x010fc60000010000 */
[----:B------:R-:W4:Y:S04]  /*1ec0*/  LDL R229, [R1+0x168] ;  /* 0x0001680001e57983 */ /* 0x000f280000100800 */
[----:B------:R-:W4:Y:S04]  /*1ed0*/  LDL.LU R228, [R1+0x64] ;  /* 0x0000640001e47983 */ /* 0x000f280000300800 */
[----:B------:R0:W-:Y:S01]  /*1ee0*/  STL [R1+0x7c], R213 ;  /* 0x00007cd501007387 */ /* 0x0001e20000100800 */
[----:B------:R-:W-:-:S03]  /*1ef0*/  FMUL.FTZ R181, R201, R206 ;  /* 0x000000cec9b57220 */ /* 0x000fc60000410000 */
[----:B------:R-:W4:Y:S01]  /*1f00*/  LDL R227, [R1+0x164] ;  /* 0x0001640001e37983 */ /* 0x000f220000100800 */
[----:B------:R-:W-:-:S03]  /*1f10*/  SHF.L.U32 R206, R223, 0x10, RZ ;  /* 0x00000010dfce7819 */ /* 0x000fc600000006ff */
[----:B------:R-:W4:Y:S01]  /*1f20*/  LDL.LU R223, [R1+0x6c] ;  /* 0x00006c0001df7983 */ /* 0x000f220000300800 */
[----:B------:R-:W-:Y:S01]  /*1f30*/  FMUL.FTZ R182, R201, R211 ;  /* 0x000000d3c9b67220 */ /* 0x000fe20000410000 */
[----:B------:R-:W-:Y:S02]  /*1f40*/  SHF.L.U32 R211, R222, 0x10, RZ ;  /* 0x00000010ded37819 */ /* 0x000fe400000006ff */
[----:B------:R-:W4:Y:S04]  /*1f50*/  LDL R222, [R1+0x160] ;  /* 0x0001600001de7983 */ /* 0x000f280000100800 */
[----:B------:R-:W4:Y:S01]  /*1f60*/  LDL.LU R226, [R1+0x54] ;  /* 0x0000540001e27983 */ /* 0x000f220000300800 */
[-C--:B------:R-:W-:Y:S01]  /*1f70*/  FFMA.FTZ R93, R182, R215.reuse, R93 ;  /* 0x000000d7b65d7223 */ /* 0x080fe2000001005d */
[----:B------:R-:W-:Y:S01]  /*1f80*/  FMUL.FTZ R215, R211, R215 ;  /* 0x000000d7d3d77220 */ /* 0x000fe20000410000 */
[-C--:B------:R-:W-:Y:S01]  /*1f90*/  FFMA.FTZ R95, R214, R183.reuse, R95 ;  /* 0x000000b7d65f7223 */ /* 0x080fe2000001005f */
[----:B0-----:R-:W-:Y:S01]  /*1fa0*/  FMUL.FTZ R213, R209, R183 ;  /* 0x000000b7d1d57220 */ /* 0x001fe20000410000 */
[-C--:B------:R-:W-:Y:S01]  /*1fb0*/  FFMA.FTZ R91, R181, R212.reuse, R91 ;  /* 0x000000d4b55b7223 */ /* 0x080fe2000001005b */
[----:B------:R-:W-:Y:S01]  /*1fc0*/  FMUL.FTZ R206, R206, R212 ;  /* 0x000000d4cece7220 */ /* 0x000fe20000410000 */
[----:B------:R-:W-:Y:S01]  /*1fd0*/  SHF.L.U32 R183, R184, 0x10, RZ ;  /* 0x00000010b8b77819 */ /* 0x000fe200000006ff */
[C---:B------:R-:W-:Y:S01]  /*1fe0*/  FMUL.FTZ R212, R201.reuse, R208 ;  /* 0x000000d0c9d47220 */ /* 0x040fe20000410000 */
[----:B------:R-:W-:-:S03]  /*1ff0*/  FMUL.FTZ R210, R201, R210 ;  /* 0x000000d2c9d27220 */ /* 0x000fc60000410000 */
[----:B------:R-:W-:Y:S01]  /*2000*/  FFMA.FTZ R96, R212, R183, R96 ;  /* 0x000000b7d4607223 */ /* 0x000fe20000010060 */
[----:B------:R-:W-:Y:S01]  /*2010*/  FMUL.FTZ R208, R201, R207 ;  /* 0x000000cfc9d07220 */ /* 0x000fe20000410000 */
[----:B------:R-:W-:Y:S02]  /*2020*/  PRMT R184, R184, 0x7632, R184 ;  /* 0x00007632b8b87816 */ /* 0x000fe400000000b8 */
[----:B---3--:R-:W-:-:S05]  /*2030*/  SHF.L.U32 R211, R251, 0x10, RZ ;  /* 0x00000010fbd37819 */ /* 0x008fca00000006ff */
[----:B------:R-:W-:Y:S01]  /*2040*/  FMUL.FTZ R211, R211, R183 ;  /* 0x000000b7d3d37220 */ /* 0x000fe20000410000 */
[----:B------:R-:W-:Y:S01]  /*2050*/  SHF.L.U32 R207, R225, 0x10, RZ ;  /* 0x00000010e1cf7819 */ /* 0x000fe200000006ff */
[----:B------:R-:W-:Y:S01]  /*2060*/  FADD.FTZ R250, R250, R183 ;  /* 0x000000b7fafa7221 */ /* 0x000fe20000010000 */
[----:B------:R-:W-:Y:S02]  /*2070*/  SHF.L.U32 R183, R185, 0x10, RZ ;  /* 0x00000010b9b77819 */ /* 0x000fe400000006ff */
[----:B------:R-:W-:-:S03]  /*2080*/  SHF.L.U32 R209, R232, 0x10, RZ ;  /* 0x00000010e8d17819 */ /* 0x000fc600000006ff */
[-C--:B------:R-:W-:Y:S01]  /*2090*/  FFMA.FTZ R98, R210, R183.reuse, R98 ;  /* 0x000000b7d2627223 */ /* 0x080fe20000010062 */
[----:B------:R-:W-:Y:S01]  /*20a0*/  FADD.FTZ R231, R231, R183 ;  /* 0x000000b7e7e77221 */ /* 0x000fe20000010000 */
[----:B------:R-:W-:Y:S01]  /*20b0*/  FMUL.FTZ R209, R209, R183 ;  /* 0x000000b7d1d17220 */ /* 0x000fe20000410000 */
[----:B------:R-:W-:-:S05]  /*20c0*/  SHF.L.U32 R183, R186, 0x10, RZ ;  /* 0x00000010bab77819 */ /* 0x000fca00000006ff */
[----:B------:R-:W-:Y:S01]  /*20d0*/  FADD.FTZ R224, R224, R183 ;  /* 0x000000b7e0e07221 */ /* 0x000fe20000010000 */
[-C--:B------:R-:W-:Y:S01]  /*20e0*/  FFMA.FTZ R100, R208, R183.reuse, R100 ;  /* 0x000000b7d0647223 */ /* 0x080fe20000010064 */
[----:B------:R-:W-:Y:S01]  /*20f0*/  FMUL.FTZ R207, R207, R183 ;  /* 0x000000b7cfcf7220 */ /* 0x000fe20000410000 */
[----:B------:R-:W-:Y:S01]  /*2100*/  FMUL.FTZ R183, R201, R216 ;  /* 0x000000d8c9b77220 */ /* 0x000fe20000410000 */
[----:B------:R-:W-:Y:S02]  /*2110*/  SHF.L.U32 R216, R187, 0x10, RZ ;  /* 0x00000010bbd87819 */ /* 0x000fe400000006ff */
[----:B--2---:R-:W-:-:S03]  /*2120*/  SHF.L.U32 R221, R221, 0x10, RZ ;  /* 0x00000010dddd7819 */ /* 0x004fc600000006ff */
[----:B------:R-:W-:Y:S01]  /*2130*/  FADD.FTZ R230, R230, R216 ;  /* 0x000000d8e6e67221 */ /* 0x000fe20000010000 */
[-C--:B------:R-:W-:Y:S01]  /*2140*/  FFMA.FTZ R102, R183, R216.reuse, R102 ;  /* 0x000000d8b7667223 */ /* 0x080fe20000010066 */
[----:B------:R-:W-:Y:S01]  /*2150*/  FMUL.FTZ R216, R221, R216 ;  /* 0x000000d8ddd87220 */ /* 0x000fe20000410000 */
[----:B------:R-:W-:Y:S01]  /*2160*/  SHF.L.U32 R221, R184, 0x10, RZ ;  /* 0x00000010b8dd7819 */ /* 0x000fe200000006ff */
[----:B------:R-:W-:Y:S01]  /*2170*/  FMUL.FTZ R184, R201, R217 ;  /* 0x000000d9c9b87220 */ /* 0x000fe20000410000 */
[----:B----4-:R-:W-:Y:S02]  /*2180*/  SHF.L.U32 R217, R229, 0x10, RZ ;  /* 0x00000010e5d97819 */ /* 0x010fe400000006ff */
[----:B------:R-:W-:Y:S01]  /*2190*/  PRMT R185, R185, 0x7632, R185 ;  /* 0x00007632b9b97816 */ /* 0x000fe200000000b9 */
[-C--:B------:R-:W-:Y:S01]  /*21a0*/  FFMA.FTZ R97, R184, R221.reuse, R97 ;  /* 0x000000ddb8617223 */ /* 0x080fe20000010061 */
[----:B------:R-:W-:Y:S01]  /*21b0*/  FADD.FTZ R228, R228, R221 ;  /* 0x000000dde4e47221 */ /* 0x000fe20000010000 */
[----:B------:R-:W-:Y:S01]  /*21c0*/  FMUL.FTZ R217, R217, R221 ;  /* 0x000000ddd9d97220 */ /* 0x000fe20000410000 */
[----:B------:R-:W-:Y:S01]  /*21d0*/  STL [R1+0x60], R250 ;  /* 0x000060fa01007387 */ /* 0x000fe20000100800 */
[----:B------:R-:W-:Y:S01]  /*21e0*/  SHF.L.U32 R221, R185, 0x10, RZ ;  /* 0x00000010b9dd7819 */ /* 0x000fe200000006ff */
[----:B------:R-:W-:Y:S01]  /*21f0*/  FMUL.FTZ R185, R201, R218 ;  /* 0x000000dac9b97220 */ /* 0x000fe20000410000 */
[----:B------:R-:W-:Y:S01]  /*2200*/  SHF.L.U32 R218, R227, 0x10, RZ ;  /* 0x00000010e3da7819 */ /* 0x000fe200000006ff */
[----:B------:R-:W-:Y:S01]  /*2210*/  STL [R1+0x68], R231 ;  /* 0x000068e701007387 */ /* 0x000fe20000100800 */
[----:B------:R-:W-:-:S03]  /*2220*/  PRMT R186, R186, 0x7632, R186 ;  /* 0x00007632baba7816 */ /* 0x000fc600000000ba */
[----:B------:R0:W-:Y:S04]  /*2230*/  STL [R1+0x50], R224 ;  /* 0x000050e001007387 */ /* 0x0001e80000100800 */
[----:B------:R-:W2:Y:S01]  /*2240*/  LDL R225, [R1+0x15c] ;  /* 0x00015c0001e17983 */ /* 0x000ea20000100800 */
[-C--:B------:R-:W-:Y:S01]  /*2250*/  FFMA.FTZ R99, R185, R221.reuse, R99 ;  /* 0x000000ddb9637223 */ /* 0x080fe20000010063 */
[----:B------:R-:W-:Y:S01]  /*2260*/  FADD.FTZ R223, R223, R221 ;  /* 0x000000dddfdf7221 */ /* 0x000fe20000010000 */
[----:B------:R-:W-:Y:S01]  /*2270*/  FMUL.FTZ R218, R218, R221 ;  /* 0x000000dddada7220 */ /* 0x000fe20000410000 */
[----:B------:R-:W-:Y:S01]  /*2280*/  SHF.L.U32 R221, R186, 0x10, RZ ;  /* 0x00000010badd7819 */ /* 0x000fe200000006ff */
[----:B0-----:R-:W3:Y:S01]  /*2290*/  LDL.LU R224, [R1+0x5c] ;  /* 0x00005c0001e07983 */ /* 0x001ee20000300800 */
[----:B------:R-:W-:-:S03]  /*22a0*/  FMUL.FTZ R186, R201, R220 ;  /* 0x000000dcc9ba7220 */ /* 0x000fc60000410000 */
[----:B------:R-:W-:Y:S01]  /*22b0*/  STL [R1+0x58], R230 ;  /* 0x000058e601007387 */ /* 0x000fe20000100800 */
[----:B------:R-:W-:Y:S01]  /*22c0*/  SHF.L.U32 R220, R222, 0x10, RZ ;  /* 0x00000010dedc7819 */ /* 0x000fe200000006ff */
[----:B------:R-:W-:Y:S02]  /*22d0*/  FADD.FTZ R226, R226, R221 ;  /* 0x000000dde2e27221 */ /* 0x000fe40000010000 */
[----:B------:R-:W-:Y:S04]  /*22e0*/  STL [R1+0x64], R228 ;  /* 0x000064e401007387 */ /* 0x000fe80000100800 */
[----:B------:R0:W-:Y:S01]  /*22f0*/  STL [R1+0x6c], R223 ;  /* 0x00006cdf01007387 */ /* 0x0001e20000100800 */
[-C--:B------:R-:W-:Y:S01]  /*2300*/  FFMA.FTZ R101, R186, R221.reuse, R101 ;  /* 0x000000ddba657223 */ /* 0x080fe20000010065 */
[----:B------:R-:W-:-:S02]  /*2310*/  FMUL.FTZ R227, R220, R221 ;  /* 0x000000dddce37220 */ /* 0x000fc40000410000 */
[----:B0-----:R-:W4:Y:S04]  /*2320*/  LDL R223, [R1+0x120] ;  /* 0x0001200001df7983 */ /* 0x001f280000100800 */
[----:B------:R-:W4:Y:S04]  /*2330*/  LDL.LU R222, [R1+0x40] ;  /* 0x0000400001de7983 */ /* 0x000f280000300800 */
[----:B------:R0:W-:Y:S04]  /*2340*/  STL [R1+0x54], R226 ;  /* 0x000054e201007387 */ /* 0x0001e80000100800 */
[----:B------:R-:W4:Y:S04]  /*2350*/  LDL R221, [R1+0x124] ;  /* 0x0001240001dd7983 */ /* 0x000f280000100800 */
[----:B------:R-:W4:Y:S04]  /*2360*/  LDL.LU R220, [R1+0x48] ;  /* 0x0000480001dc7983 */ /* 0x000f280000300800 */
[----:B------:R-:W4:Y:S01]  /*2370*/  LDL.LU R228, [R1+0x30] ;  /* 0x0000300001e47983 */ /* 0x000f220000300800 */
[----:B------:R-:W-:Y:S01]  /*2380*/  PRMT R187, R187, 0x7632, R187 ;  /* 0x00007632bbbb7816 */ /* 0x000fe200000000bb */
[----:B0-----:R-:W-:-:S02]  /*2390*/  FMUL.FTZ R226, R201, R219 ;  /* 0x000000dbc9e27220 */ /* 0x001fc40000410000 */
[----:B------:R-:W4:Y:S01]  /*23a0*/  LDL R232, [R1+0x128] ;  /* 0x0001280001e87983 */ /* 0x000f220000100800 */
[----:B------:R-:W-:-:S03]  /*23b0*/  SHF.L.U32 R187, R187, 0x10, RZ ;  /* 0x00000010bbbb7819 */ /* 0x000fc600000006ff */
[----:B------:R-:W4:Y:S02]  /*23c0*/  LDL R229, [R1+0x12c] ;  /* 0x00012c0001e57983 */ /* 0x000f240000100800 */
[----:B------:R-:W-:Y:S02]  /*23d0*/  FFMA.FTZ R103, R226, R187, R103 ;  /* 0x000000bbe2677223 */ /* 0x000fe40000010067 */
[----:B------:R-:W4:Y:S01]  /*23e0*/  LDL.LU R250, [R1+0x38] ;  /* 0x0000380001fa7983 */ /* 0x000f220000300800 */
[----:B--2---:R-:W-:-:S05]  /*23f0*/  SHF.L.U32 R219, R225, 0x10, RZ ;  /* 0x00000010e1db7819 */ /* 0x004fca00000006ff */
[----:B------:R-:W-:Y:S01]  /*2400*/  FMUL.FTZ R225, R219, R187 ;  /* 0x000000bbdbe17220 */ /* 0x000fe20000410000 */
[----:B---3--:R-:W-:Y:S01]  /*2410*/  FADD.FTZ R224, R224, R187 ;  /* 0x000000bbe0e07221 */ /* 0x008fe20000010000 */
[----:B------:R-:W-:-:S04]  /*2420*/  SHF.L.U32 R187, R188, 0x10, RZ ;  /* 0x00000010bcbb7819 */ /* 0x000fc800000006ff */
[----:B------:R0:W-:Y:S04]  /*2430*/  STL [R1+0x5c], R224 ;  /* 0x00005ce001007387 */ /* 0x0001e80000100800 */
[----:B------:R-:W2:Y:S04]  /*2440*/  LDL R230, [R1+0x158] ;  /* 0x0001580001e67983 */ /* 0x000ea80000100800 */
[----:B------:R-:W3:Y:S01]  /*2450*/  LDL R231, [R1+0x154] ;  /* 0x0001540001e77983 */ /* 0x000ee20000100800 */
[----:B0-----:R-:W-:Y:S01]  /*2460*/  FMUL.FTZ R224, R201, R237 ;  /* 0x000000edc9e07220 */ /* 0x001fe20000410000 */
[----:B----4-:R-:W-:Y:S01]  /*2470*/  SHF.L.U32 R219, R223, 0x10, RZ ;  /* 0x00000010dfdb7819 */ /* 0x010fe200000006ff */
[----:B------:R-:W-:-:S02]  /*2480*/  FADD.FTZ R222, R222, R187 ;  /* 0x000000bbdede7221 */ /* 0x000fc40000010000 */
[-C--:B------:R-:W-:Y:S02]  /*2490*/  FFMA.FTZ R104, R224, R187.reuse, R104 ;  /* 0x000000bbe0687223 */ /* 0x080fe40000010068 */
[----:B------:R-:W-:Y:S01]  /*24a0*/  FMUL.FTZ R223, R219, R187 ;  /* 0x000000bbdbdf7220 */ /* 0x000fe20000410000 */
[----:B------:R-:W-:Y:S01]  /*24b0*/  SHF.L.U32 R187, R189, 0x10, RZ ;  /* 0x00000010bdbb7819 */ /* 0x000fe200000006ff */
[----:B------:R0:W-:Y:S01]  /*24c0*/  STL [R1+0x40], R222 ;  /* 0x000040de01007387 */ /* 0x0001e20000100800 */
[----:B------:R-:W-:-:S03]  /*24d0*/  SHF.L.U32 R219, R221, 0x10, RZ ;  /* 0x00000010dddb7819 */ /* 0x000fc600000006ff */
[----:B------:R-:W4:Y:S01]  /*24e0*/  LDL.LU R237, [R1+0x44] ;  /* 0x0000440001ed7983 */ /* 0x000f220000300800 */
[----:B0-----:R-:W-:Y:S01]  /*24f0*/  FMUL.FTZ R222, R201, R236 ;  /* 0x000000ecc9de7220 */ /* 0x001fe20000410000 */
[----:B------:R-:W-:Y:S01]  /*2500*/  FADD.FTZ R220, R220, R187 ;  /* 0x000000bbdcdc7221 */ /* 0x000fe20000010000 */
[-C--:B------:R-:W-:Y:S02]  /*2510*/  FMUL.FTZ R221, R219, R187.reuse ;  /* 0x000000bbdbdd7220 */ /* 0x080fe40000410000 */
[----:B------:R-:W-:Y:S01]  /*2520*/  FFMA.FTZ R106, R222, R187, R106 ;  /* 0x000000bbde6a7223 */ /* 0x000fe2000001006a */
[----:B------:R-:W-:Y:S01]  /*2530*/  SHF.L.U32 R187, R190, 0x10, RZ ;  /* 0x00000010bebb7819 */ /* 0x000fe200000006ff */
[----:B------:R0:W-:Y:S04]  /*2540*/  STL [R1+0x48], R220 ;  /* 0x000048dc01007387 */ /* 0x0001e80000100800 */
[----:B------:R-:W-:-:S05]  /*2550*/  FADD.FTZ R228, R228, R187 ;  /* 0x000000bbe4e47221 */ /* 0x000fca0000010000 */
[----:B------:R1:W-:Y:S04]  /*2560*/  STL [R1+0x30], R228 ;  /* 0x000030e401007387 */ /* 0x0003e80000100800 */
[----:B------:R-:W3:Y:S01]  /*2570*/  LDL.LU R236, [R1+0x4c] ;  /* 0x00004c0001ec7983 */ /* 0x000ee20000300800 */
[----:B------:R-:W-:Y:S01]  /*2580*/  SHF.L.U32 R219, R232, 0x10, RZ ;  /* 0x00000010e8db7819 */ /* 0x000fe200000006ff */
[----:B0-----:R-:W-:Y:S01]  /*2590*/  FMUL.FTZ R220, R201, R235 ;  /* 0x000000ebc9dc7220 */ /* 0x001fe20000410000 */
[----:B------:R-:W-:Y:S01]  /*25a0*/  SHF.L.U32 R229, R229, 0x10, RZ ;  /* 0x00000010e5e57819 */ /* 0x000fe200000006ff */
[----:B------:R-:W3:Y:S01]  /*25b0*/  LDL R232, [R1+0x150] ;  /* 0x0001500001e87983 */ /* 0x000ee20000100800 */
[----:B-1----:R-:W-:Y:S01]  /*25c0*/  SHF.L.U32 R228, R191, 0x10, RZ ;  /* 0x00000010bfe47819 */ /* 0x002fe200000006ff */
[-C--:B------:R-:W-:Y:S01]  /*25d0*/  FFMA.FTZ R108, R220, R187.reuse, R108 ;  /* 0x000000bbdc6c7223 */ /* 0x080fe2000001006c */
[----:B------:R-:W-:Y:S01]  /*25e0*/  FMUL.FTZ R219, R219, R187 ;  /* 0x000000bbdbdb7220 */ /* 0x000fe20000410000 */
[----:B------:R-:W-:Y:S01]  /*25f0*/  FMUL.FTZ R187, R201, R234 ;  /* 0x000000eac9bb7220 */ /* 0x000fe20000410000 */
[----:B------:R-:W-:Y:S01]  /*2600*/  PRMT R188, R188, 0x7632, R188 ;  /* 0x00007632bcbc7816 */ /* 0x000fe200000000bc */
[----:B------:R-:W-:-:S02]  /*2610*/  FADD.FTZ R250, R250, R228 ;  /* 0x000000e4fafa7221 */ /* 0x000fc40000010000 */
[-C--:B------:R-:W-:Y:S01]  /*2620*/  FFMA.FTZ R110, R187, R228.reuse, R110 ;  /* 0x000000e4bb6e7223 */ /* 0x080fe2000001006e */
[----:B------:R-:W-:Y:S01]  /*2630*/  FMUL.FTZ R228, R229, R228 ;  /* 0x000000e4e5e47220 */ /* 0x000fe20000410000 */
[----:B------:R-:W-:Y:S01]  /*2640*/  SHF.L.U32 R229, R188, 0x10, RZ ;  /* 0x00000010bce57819 */ /* 0x000fe200000006ff */
[----:B------:R-:W-:Y:S01]  /*2650*/  STL [R1+0x38], R250 ;  /* 0x000038fa01007387 */ /* 0x000fe20000100800 */
[----:B------:R-:W-:-:S03]  /*2660*/  FMUL.FTZ R188, R201, R241 ;  /* 0x000000f1c9bc7220 */ /* 0x000fc60000410000 */
[----:B------:R-:W3:Y:S01]  /*2670*/  LDL.LU R241, [R1+0x34] ;  /* 0x0000340001f17983 */ /* 0x000ee20000300800 */
[----:B------:R-:W-:Y:S01]  /*2680*/  PRMT R189, R189, 0x7632, R189 ;  /* 0x00007632bdbd7816 */ /* 0x000fe200000000bd */
[----:B------:R-:W-:Y:S02]  /*2690*/  FFMA.FTZ R105, R188, R229, R105 ;  /* 0x000000e5bc697223 */ /* 0x000fe40000010069 */
[----:B------:R-:W3:Y:S01]  /*26a0*/  LDL R235, [R1+0x14c] ;  /* 0x00014c0001eb7983 */ /* 0x000ee20000100800 */
[----:B--2---:R-:W-:Y:S01]  /*26b0*/  SHF.L.U32 R230, R230, 0x10, RZ ;  /* 0x00000010e6e67819 */ /* 0x004fe200000006ff */
[----:B----4-:R-:W-:-:S04]  /*26c0*/  FADD.FTZ R237, R237, R229 ;  /* 0x000000e5eded7221 */ /* 0x010fc80000010000 */
[----:B------:R-:W-:Y:S01]  /*26d0*/  FMUL.FTZ R229, R230, R229 ;  /* 0x000000e5e6e57220 */ /* 0x000fe20000410000 */
[----:B------:R-:W-:Y:S01]  /*26e0*/  SHF.L.U32 R230, R189, 0x10, RZ ;  /* 0x00000010bde67819 */ /* 0x000fe200000006ff */
[----:B------:R-:W-:Y:S04]  /*26f0*/  STL [R1+0x44], R237 ;  /* 0x000044ed01007387 */ /* 0x000fe80000100800 */
[----:B------:R-:W2:Y:S01]  /*2700*/  LDL.LU R234, [R1+0x3c] ;  /* 0x00003c0001ea7983 */ /* 0x000ea20000300800 */
[----:B------:R-:W-:Y:S01]  /*2710*/  FMUL.FTZ R189, R201, R240 ;  /* 0x000000f0c9bd7220 */ /* 0x000fe20000410000 */
[----:B---3--:R-:W-:-:S05]  /*2720*/  FADD.FTZ R236, R236, R230 ;  /* 0x000000e6ecec7221 */ /* 0x008fca0000010000 */
[----:B------:R0:W-:Y:S04]  /*2730*/  STL [R1+0x4c], R236 ;  /* 0x00004cec01007387 */ /* 0x0001e80000100800 */
[----:B0-----:R-:W3:Y:S04]  /*2740*/  LDL R236, [R1+0x130] ;  /* 0x0001300001ec7983 */ /* 0x001ee80000100800 */
[----:B------:R-:W4:Y:S01]  /*2750*/  LDL.LU R240, [R1+0x20] ;  /* 0x0000200001f07983 */ /* 0x000f220000300800 */
[----:B------:R-:W-:Y:S02]  /*2760*/  SHF.L.U32 R231, R231, 0x10, RZ ;  /* 0x00000010e7e77819 */ /* 0x000fe400000006ff */
[----:B------:R-:W-:Y:S01]  /*2770*/  PRMT R190, R190, 0x7632, R190 ;  /* 0x00007632bebe7816 */ /* 0x000fe200000000be */
[----:B------:R-:W-:Y:S01]  /*2780*/  FFMA.FTZ R107, R189, R230, R107 ;  /* 0x000000e6bd6b7223 */ /* 0x000fe2000001006b */
[----:B------:R-:W-:Y:S01]  /*2790*/  FMUL.FTZ R0, R201, R0 ;  /* 0x00000000c9007220 */ /* 0x000fe20000410000 */
[----:B------:R-:W-:Y:S01]  /*27a0*/  FMUL.FTZ R230, R231, R230 ;  /* 0x000000e6e7e67220 */ /* 0x000fe20000410000 */
[----:B------:R-:W-:Y:S01]  /*27b0*/  SHF.L.U32 R231, R190, 0x10, RZ ;  /* 0x00000010bee77819 */ /* 0x000fe200000006ff */
[--C-:B------:R-:W-:Y:S01]  /*27c0*/  FADD.FTZ R160, R160, R233.reuse ;  /* 0x000000e9a0a07221 */ /* 0x100fe20000010000 */
[----:B------:R-:W-:Y:S01]  /*27d0*/  FFMA.FTZ R80, R0, R233, R80 ;  /* 0x000000e900507223 */ /* 0x000fe20000010050 */
[----:B------:R-:W-:Y:S01]  /*27e0*/  PRMT R233, R191, 0x7632, R233 ;  /* 0x00007632bfe97816 */ /* 0x000fe200000000e9 */
[----:B------:R-:W3:Y:S01]  /*27f0*/  LDL R237, [R1+0x134] ;  /* 0x0001340001ed7983 */ /* 0x000ee20000100800 */
[----:B------:R-:W-:-:S02]  /*2800*/  FADD.FTZ R241, R241, R231 ;  /* 0x000000e7f1f17221 */ /* 0x000fc40000010000 */
[----:B------:R-:W-:-:S03]  /*2810*/  SHF.L.U32 R233, R233, 0x10, RZ ;  /* 0x00000010e9e97819 */ /* 0x000fc600000006ff */
[----:B------:R0:W-:Y:S04]  /*2820*/  STL [R1+0x34], R241 ;  /* 0x000034f101007387 */ /* 0x0001e80000100800 */
[----:B0-----:R-:W3:Y:S01]  /*2830*/  LDL.LU R241, [R1+0x28] ;  /* 0x0000280001f17983 */ /* 0x001ee20000300800 */
[----:B------:R-:W-:Y:S01]  /*2840*/  SHF.L.U32 R232, R232, 0x10, RZ ;  /* 0x00000010e8e87819 */ /* 0x000fe200000006ff */
[----:B------:R-:W-:-:S04]  /*2850*/  FMUL.FTZ R190, R201, R239 ;  /* 0x000000efc9be7220 */ /* 0x000fc80000410000 */
[-C--:B------:R-:W-:Y:S01]  /*2860*/  FMUL.FTZ R191, R232, R231.reuse ;  /* 0x000000e7e8bf7220 */ /* 0x080fe20000410000 */
[----:B------:R-:W-:Y:S01]  /*2870*/  FFMA.FTZ R109, R190, R231, R109 ;  /* 0x000000e7be6d7223 */ /* 0x000fe2000001006d */
[----:B------:R-:W-:Y:S01]  /*2880*/  SHF.L.U32 R232, R235, 0x10, RZ ;  /* 0x00000010ebe87819 */ /* 0x000fe200000006ff */
[----:B------:R-:W-:-:S04]  /*2890*/  FMUL.FTZ R231, R201, R238 ;  /* 0x000000eec9e77220 */ /* 0x000fc80000410000 */
[-C--:B------:R-:W-:Y:S01]  /*28a0*/  FFMA.FTZ R111, R231, R233.reuse, R111 ;  /* 0x000000e9e76f7223 */ /* 0x080fe2000001006f */
[----:B------:R-:W-:Y:S01]  /*28b0*/  FMUL.FTZ R232, R232, R233 ;  /* 0x000000e9e8e87220 */ /* 0x000fe20000410000 */
[----:B--2---:R-:W-:-:S05]  /*28c0*/  FADD.FTZ R234, R234, R233 ;  /* 0x000000e9eaea7221 */ /* 0x004fca0000010000 */
[----:B------:R0:W-:Y:S02]  /*28d0*/  STL [R1+0x3c], R234 ;  /* 0x00003cea01007387 */ /* 0x0001e40000100800 */
[----:B0-----:R-:W-:-:S05]  /*28e0*/  SHF.L.U32 R234, R192, 0x10, RZ ;  /* 0x00000010c0ea7819 */ /* 0x001fca00000006ff */
[----:B----4-:R-:W-:-:S05]  /*28f0*/  FADD.FTZ R240, R240, R234 ;  /* 0x000000eaf0f07221 */ /* 0x010fca0000010000 */
[----:B------:R0:W-:Y:S04]  /*2900*/  STL [R1+0x20], R240 ;  /* 0x000020f001007387 */ /* 0x0001e80000100800 */
[----:B0-----:R-:W2:Y:S04]  /*2910*/  LDL R240, [R1+0x138] ;  /* 0x0001380001f07983 */ /* 0x001ea80000100800 */
[----:B------:R-:W4:Y:S04]  /*2920*/  LDL.LU R251, [R1+0x10] ;  /* 0x0000100001fb7983 */ /* 0x000f280000300800 */
[----:B------:R-:W4:Y:S01]  /*2930*/  LDL R250, [R1+0x13c] ;  /* 0x00013c0001fa7983 */ /* 0x000f220000100800 */
[----:B------:R-:W-:-:S03]  /*2940*/  FMUL.FTZ R233, R201, R245 ;  /* 0x000000f5c9e97220 */ /* 0x000fc60000410000 */
[----:B------:R-:W4:Y:S01]  /*2950*/  LDL.LU R245, [R1+0x18] ;  /* 0x0000180001f57983 */ /* 0x000f220000300800 */
[----:B------:R-:W-:Y:S01]  /*2960*/  FFMA.FTZ R238, R0, R199, RZ ;  /* 0x000000c700ee7223 */ /* 0x000fe200000100ff */
[----:B------:R-:W-:-:S03]  /*2970*/  FADD.FTZ R235, RZ, R199 ;  /* 0x000000c7ffeb7221 */ /* 0x000fc60000010000 */
[----:B------:R-:W-:Y:S01]  /*2980*/  FFMA.FTZ R238, R196, R19, R238 ;  /* 0x00000013c4ee7223 */ /* 0x000fe200000100ee */
[----:B------:R-:W-:-:S03]  /*2990*/  FADD.FTZ R235, R19, R235 ;  /* 0x000000eb13eb7221 */ /* 0x000fc60000010000 */
[----:B------:R-:W-:Y:S01]  /*29a0*/  FFMA.FTZ R238, R198, R197, R238 ;  /* 0x000000c5c6ee7223 */ /* 0x000fe200000100ee */
[----:B------:R-:W-:-:S03]  /*29b0*/  FADD.FTZ R235, R197, R235 ;  /* 0x000000ebc5eb7221 */ /* 0x000fc60000010000 */
[----:B------:R-:W-:Y:S01]  /*29c0*/  FFMA.FTZ R238, R18, R16, R238 ;  /* 0x0000001012ee7223 */ /* 0x000fe200000100ee */
[----:B------:R-:W-:-:S03]  /*29d0*/  FADD.FTZ R239, R16, R235 ;  /* 0x000000eb10ef7221 */ /* 0x000fc60000010000 */
[----:B------:R-:W-:Y:S01]  /*29e0*/  FFMA.FTZ R238, R17, R15, R238 ;  /* 0x0000000f11ee7223 */ /* 0x000fe200000100ee */
[----:B---3--:R-:W-:Y:S01]  /*29f0*/  SHF.L.U32 R236, R236, 0x10, RZ ;  /* 0x00000010ecec7819 */ /* 0x008fe200000006ff */
[----:B------:R-:W-:Y:S02]  /*2a00*/  FADD.FTZ R239, R15, R239 ;  /* 0x000000ef0fef7221 */ /* 0x000fe40000010000 */
[----:B------:R-:W-:Y:S01]  /*2a10*/  FFMA.FTZ R238, R13, R11, R238 ;  /* 0x0000000b0dee7223 */ /* 0x000fe200000100ee */
[-C--:B------:R-:W-:Y:S01]  /*2a20*/  FFMA.FTZ R112, R233, R234.reuse, R112 ;  /* 0x000000eae9707223 */ /* 0x080fe20000010070 */
[----:B------:R-:W-:Y:S01]  /*2a30*/  FADD.FTZ R239, R11, R239 ;  /* 0x000000ef0bef7221 */ /* 0x000fe20000010000 */
[----:B------:R-:W-:Y:S01]  /*2a40*/  FMUL.FTZ R234, R236, R234 ;  /* 0x000000eaecea7220 */ /* 0x000fe20000410000 */
[----:B------:R-:W-:Y:S01]  /*2a50*/  FFMA.FTZ R238, R14, R12, R238 ;  /* 0x0000000c0eee7223 */ /* 0x000fe200000100ee */
[----:B------:R-:W-:Y:S01]  /*2a60*/  SHF.L.U32 R236, R193, 0x10, RZ ;  /* 0x00000010c1ec7819 */ /* 0x000fe200000006ff */
[----:B------:R-:W-:-:S02]  /*2a70*/  FADD.FTZ R239, R12, R239 ;  /* 0x000000ef0cef7221 */ /* 0x000fc40000010000 */
[----:B------:R-:W-:Y:S02]  /*2a80*/  FFMA.FTZ R238, R10, R8, R238 ;  /* 0x000000080aee7223 */ /* 0x000fe400000100ee */
[----:B------:R-:W-:Y:S01]  /*2a90*/  FADD.FTZ R241, R241, R236 ;  /* 0x000000ecf1f17221 */ /* 0x000fe20000010000 */
[----:B------:R-:W-:Y:S01]  /*2aa0*/  FADD.FTZ R239, R8, R239 ;  /* 0x000000ef08ef7221 */ /* 0x000fe20000010000 */
[----:B------:R-:W-:-:S03]  /*2ab0*/  FFMA.FTZ R238, R9, R7, R238 ;  /* 0x0000000709ee7223 */ /* 0x000fc600000100ee */
[----:B------:R0:W-:Y:S01]  /*2ac0*/  STL [R1+0x28], R241 ;  /* 0x000028f101007387 */ /* 0x0001e20000100800 */
[----:B------:R-:W-:-:S04]  /*2ad0*/  FADD.FTZ R239, R7, R239 ;  /* 0x000000ef07ef7221 */ /* 0x000fc80000010000 */
[----:B------:R-:W-:Y:S01]  /*2ae0*/  FADD.FTZ R239, R205, R239 ;  /* 0x000000efcdef7221 */ /* 0x000fe20000010000 */
[----:B0-----:R-:W-:Y:S01]  /*2af0*/  FFMA.FTZ R241, R180, R205, R238 ;  /* 0x000000cdb4f17223 */ /* 0x001fe200000100ee */
[----:B------:R-:W-:Y:S01]  /*2b00*/  FMUL.FTZ R235, R201, R244 ;  /* 0x000000f4c9eb7220 */ /* 0x000fe20000410000 */
[----:B------:R-:W-:Y:S01]  /*2b10*/  SHF.L.U32 R237, R237, 0x10, RZ ;  /* 0x00000010eded7819 */ /* 0x000fe200000006ff */
[----:B------:R-:W-:Y:S01]  /*2b20*/  FADD.FTZ R239, R5, R239 ;  /* 0x000000ef05ef7221 */ /* 0x000fe20000010000 */
[----:B------:R-:W-:Y:S01]  /*2b30*/  FFMA.FTZ R241, R6, R5, R241 ;  /* 0x0000000506f17223 */ /* 0x000fe200000100f1 */
[----:B------:R-:W-:Y:S01]  /*2b40*/  FFMA.FTZ R114, R235, R236, R114 ;  /* 0x000000eceb727223 */ /* 0x000fe20000010072 */
[----:B------:R-:W-:Y:S01]  /*2b50*/  SHF.L.U32 R238, R194, 0x10, RZ ;  /* 0x00000010c2ee7819 */ /* 0x000fe200000006ff */
[----:B------:R-:W3:Y:S01]  /*2b60*/  LDL R244, [R1+0x148] ;  /* 0x0001480001f47983 */ /* 0x000ee20000100800 */
[----:B------:R-:W-:Y:S01]  /*2b70*/  FFMA.FTZ R241, R181, R206, R241 ;  /* 0x000000ceb5f17223 */ /* 0x000fe200000100f1 */
[----:B------:R-:W-:Y:S01]  /*2b80*/  FADD.FTZ R239, R206, R239 ;  /* 0x000000efceef7221 */ /* 0x000fe20000010000 */
[----:B------:R-:W-:Y:S01]  /*2b90*/  FMUL.FTZ R236, R237, R236 ;  /* 0x000000ecedec7220 */ /* 0x000fe20000410000 */
[----:B------:R-:W-:Y:S01]  /*2ba0*/  FMUL.FTZ R237, R201, R243 ;  /* 0x000000f3c9ed7220 */ /* 0x000fe20000410000 */
[----:B------:R-:W-:Y:S01]  /*2bb0*/  FFMA.FTZ R241, R4, R3, R241 ;  /* 0x0000000304f17223 */ /* 0x000fe200000100f1 */
[----:B------:R-:W-:-:S02]  /*2bc0*/  FADD.FTZ R239, R3, R239 ;  /* 0x000000ef03ef7221 */ /* 0x000fc40000010000 */
[----:B------:R-:W-:Y:S01]  /*2bd0*/  FFMA.FTZ R116, R237, R238, R116 ;  /* 0x000000eeed747223 */ /* 0x000fe20000010074 */
[----:B------:R-:W-:-:S04]  /*2be0*/  FFMA.FTZ R241, R182, R215, R241 ;  /* 0x000000d7b6f17223 */ /* 0x000fc800000100f1 */
[----:B------:R-:W-:-:S04]  /*2bf0*/  FFMA.FTZ R241, R2, R204, R241 ;  /* 0x000000cc02f17223 */ /* 0x000fc800000100f1 */
[----:B------:R-:W-:-:S04]  /*2c00*/  FFMA.FTZ R241, R214, R213, R241 ;  /* 0x000000d5d6f17223 */ /* 0x000fc800000100f1 */
[----:B------:R-:W-:-:S04]  /*2c10*/  FFMA.FTZ R241, R212, R211, R241 ;  /* 0x000000d3d4f17223 */ /* 0x000fc800000100f1 */
[----:B------:R-:W-:Y:S01]  /*2c20*/  FFMA.FTZ R241, R184, R217, R241 ;  /* 0x000000d9b8f17223 */ /* 0x000fe200000100f1 */
[----:B------:R-:W-:-:S03]  /*2c30*/  PRMT R192, R192, 0x7632, R192 ;  /* 0x00007632c0c07816 */ /* 0x000fc600000000c0 */
[----:B------:R-:W-:Y:S01]  /*2c40*/  FFMA.FTZ R241, R210, R209, R241 ;  /* 0x000000d1d2f17223 */ /* 0x000fe200000100f1 */
[----:B--2---:R-:W-:Y:S01]  /*2c50*/  SHF.L.U32 R240, R240, 0x10, RZ ;  /* 0x00000010f0f07819 */ /* 0x004fe200000006ff */
[----:B----4-:R-:W-:-:S04]  /*2c60*/  FADD.FTZ R251, R251, R238 ;  /* 0x000000eefbfb7221 */ /* 0x010fc80000010000 */
[----:B------:R-:W-:Y:S01]  /*2c70*/  FMUL.FTZ R238, R240, R238 ;  /* 0x000000eef0ee7220 */ /* 0x000fe20000410000 */
[----:B------:R-:W-:Y:S01]  /*2c80*/  FADD.FTZ R240, R215, R239 ;  /* 0x000000efd7f07221 */ /* 0x000fe20000010000 */
[----:B------:R-:W-:Y:S01]  /*2c90*/  FMUL.FTZ R239, R201, R242 ;  /* 0x000000f2c9ef7220 */ /* 0x000fe20000410000 */
[----:B------:R-:W-:Y:S01]  /*2ca0*/  SHF.L.U32 R243, R250, 0x10, RZ ;  /* 0x00000010faf37819 */ /* 0x000fe200000006ff */
[----:B------:R-:W-:Y:S01]  /*2cb0*/  STL [R1+0x10], R251 ;  /* 0x000010fb01007387 */ /* 0x000fe20000100800 */
[----:B------:R-:W-:-:S03]  /*2cc0*/  FADD.FTZ R242, R204, R240 ;  /* 0x000000f0ccf27221 */ /* 0x000fc60000010000 */
[----:B------:R-:W2:Y:S01]  /*2cd0*/  LDL.LU R250, [R1+0x24] ;  /* 0x0000240001fa7983 */ /* 0x000ea20000300800 */
[----:B------:R-:W-:Y:S01]  /*2ce0*/  FADD.FTZ R242, R213, R242 ;  /* 0x000000f2d5f27221 */ /* 0x000fe20000010000 */
[----:B------:R-:W-:-:S03]  /*2cf0*/  SHF.L.U32 R240, R195, 0x10, RZ ;  /* 0x00000010c3f07819 */ /* 0x000fc600000006ff */
[----:B------:R-:W-:Y:S02]  /*2d00*/  FADD.FTZ R242, R211, R242 ;  /* 0x000000f2d3f27221 */ /* 0x000fe40000010000 */
[----:B------:R-:W-:Y:S02]  /*2d10*/  FADD.FTZ R245, R245, R240 ;  /* 0x000000f0f5f57221 */ /* 0x000fe40000010000 */
[----:B------:R-:W-:Y:S01]  /*2d20*/  FADD.FTZ R242, R217, R242 ;  /* 0x000000f2d9f27221 */ /* 0x000fe20000010000 */
[-C--:B------:R-:W-:Y:S01]  /*2d30*/  FFMA.FTZ R118, R239, R240.reuse, R118 ;  /* 0x000000f0ef767223 */ /* 0x080fe20000010076 */
[----:B------:R-:W-:Y:S01]  /*2d40*/  FMUL.FTZ R240, R243, R240 ;  /* 0x000000f0f3f07220 */ /* 0x000fe20000410000 */
[----:B------:R0:W-:Y:S01]  /*2d50*/  STL [R1+0x18], R245 ;  /* 0x000018f501007387 */ /* 0x0001e20000100800 */
[----:B------:R-:W-:Y:S01]  /*2d60*/  FADD.FTZ R243, R209, R242 ;  /* 0x000000f2d1f37221 */ /* 0x000fe20000010000 */
[----:B------:R-:W-:Y:S01]  /*2d70*/  FFMA.FTZ R242, R185, R218, R241 ;  /* 0x000000dab9f27223 */ /* 0x000fe200000100f1 */
[----:B------:R-:W-:Y:S01]  /*2d80*/  SHF.L.U32 R241, R192, 0x10, RZ ;  /* 0x00000010c0f17819 */ /* 0x000fe200000006ff */
[----:B------:R-:W-:-:S02]  /*2d90*/  FMUL.FTZ R192, R201, R249 ;  /* 0x000000f9c9c07220 */ /* 0x000fc40000410000 */
[----:B------:R-:W4:Y:S04]  /*2da0*/  LDL R249, [R1+0x140] ;  /* 0x0001400001f97983 */ /* 0x000f280000100800 */
[----:B0-----:R-:W4:Y:S04]  /*2db0*/  LDL R245, [R1+0x144] ;  /* 0x0001440001f57983 */ /* 0x001f280000100800 */
[----:B------:R-:W4:Y:S01]  /*2dc0*/  LDL.LU R251, [R1+0x2c] ;  /* 0x00002c0001fb7983 */ /* 0x000f220000300800 */
[----:B------:R-:W-:Y:S01]  /*2dd0*/  FADD.FTZ R243, R218, R243 ;  /* 0x000000f3daf37221 */ /* 0x000fe20000010000 */
[----:B------:R-:W-:-:S03]  /*2de0*/  FFMA.FTZ R242, R208, R207, R242 ;  /* 0x000000cfd0f27223 */ /* 0x000fc600000100f2 */
[----:B------:R-:W-:Y:S01]  /*2df0*/  FADD.FTZ R243, R207, R243 ;  /* 0x000000f3cff37221 */ /* 0x000fe20000010000 */
[----:B------:R-:W-:-:S03]  /*2e00*/  FFMA.FTZ R242, R186, R227, R242 ;  /* 0x000000e3baf27223 */ /* 0x000fc600000100f2 */
[----:B------:R-:W-:Y:S01]  /*2e10*/  FADD.FTZ R243, R227, R243 ;  /* 0x000000f3e3f37221 */ /* 0x000fe20000010000 */
[----:B------:R-:W-:Y:S01]  /*2e20*/  FFMA.FTZ R242, R183, R216, R242 ;  /* 0x000000d8b7f27223 */ /* 0x000fe200000100f2 */
[----:B------:R-:W-:Y:S02]  /*2e30*/  FFMA.FTZ R113, R192, R241, R113 ;  /* 0x000000f1c0717223 */ /* 0x000fe40000010071 */
[----:B------:R-:W-:Y:S01]  /*2e40*/  FADD.FTZ R243, R216, R243 ;  /* 0x000000f3d8f37221 */ /* 0x000fe20000010000 */
[----:B------:R-:W-:Y:S01]  /*2e50*/  FFMA.FTZ R242, R226, R225, R242 ;  /* 0x000000e1e2f27223 */ /* 0x000fe200000100f2 */
[----:B---3--:R-:W-:Y:S02]  /*2e60*/  SHF.L.U32 R244, R244, 0x10, RZ ;  /* 0x00000010f4f47819 */ /* 0x008fe400000006ff */
[----:B------:R-:W-:-:S04]  /*2e70*/  PRMT R193, R193, 0x7632, R193 ;  /* 0x00007632c1c17816 */ /* 0x000fc800000000c1 */
[----:B------:R-:W-:Y:S01]  /*2e80*/  SHF.L.U32 R193, R193, 0x10, RZ ;  /* 0x00000010c1c17819 */ /* 0x000fe200000006ff */
[----:B--2---:R-:W-:Y:S01]  /*2e90*/  FADD.FTZ R250, R250, R241 ;  /* 0x000000f1fafa7221 */ /* 0x004fe20000010000 */
[----:B------:R-:W-:Y:S01]  /*2ea0*/  FMUL.FTZ R241, R244, R241 ;  /* 0x000000f1f4f17220 */ /* 0x000fe20000410000 */
        /* <DEDUP_REMOVED lines=9> */
[----:B------:R-:W-:Y:S02]  /*2f40*/  FFMA.FTZ R115, R242, R193, R115 ;  /* 0x000000c1f2737223 */ /* 0x000fe40000010073 */
[----:B------:R-:W-:Y:S01]  /*2f50*/  FADD.FTZ R244, R244, R230 ;  /* 0x000000e6f4f47221 */ /* 0x000fe20000010000 */
[----:B----4-:R-:W-:Y:S01]  /*2f60*/  SHF.L.U32 R245, R245, 0x10, RZ ;  /* 0x00000010f5f57819 */ /* 0x010fe200000006ff */
[----:B------:R-:W-:-:S04]  /*2f70*/  FADD.FTZ R251, R251, R193 ;  /* 0x000000c1fbfb7221 */ /* 0x000fc80000010000 */
[----:B------:R-:W-:Y:S01]  /*2f80*/  FMUL.FTZ R193, R245, R193 ;  /* 0x000000c1f5c17220 */ /* 0x000fe20000410000 */
[----:B------:R-:W-:Y:S01]  /*2f90*/  FFMA.FTZ R245, R220, R219, R243 ;  /* 0x000000dbdcf57223 */ /* 0x000fe200000100f3 */
[----:B------:R-:W-:Y:S01]  /*2fa0*/  FADD.FTZ R243, R244, R219 ;  /* 0x000000dbf4f37221 */ /* 0x000fe20000010000 */
[----:B------:R0:W-:Y:S02]  /*2fb0*/  STL [R1+0x24], R250 ;  /* 0x000024fa01007387 */ /* 0x0001e40000100800 */
[----:B------:R-:W-:Y:S01]  /*2fc0*/  FFMA.FTZ R244, R190, R191, R245 ;  /* 0x000000bfbef47223 */ /* 0x000fe200000100f5 */
[----:B------:R-:W-:Y:S01]  /*2fd0*/  FADD.FTZ R245, R243, R191 ;  /* 0x000000bff3f57221 */ /* 0x000fe20000010000 */
[----:B------:R-:W-:Y:S02]  /*2fe0*/  FMUL.FTZ R243, R201, R246 ;  /* 0x000000f6c9f37220 */ /* 0x000fe40000410000 */
[----:B------:R-:W-:Y:S01]  /*2ff0*/  FFMA.FTZ R244, R187, R228, R244 ;  /* 0x000000e4bbf47223 */ /* 0x000fe200000100f4 */
[----:B0-----:R-:W2:Y:S01]  /*3000*/  LDL.LU R250, [R1+0x14] ;  /* 0x0000140001fa7983 */ /* 0x001ea20000300800 */
[----:B------:R-:W-:-:S02]  /*3010*/  FADD.FTZ R246, R245, R228 ;  /* 0x000000e4f5f67221 */ /* 0x000fc40000010000 */
[----:B------:R-:W-:Y:S01]  /*3020*/  FFMA.FTZ R245, R231, R232, R244 ;  /* 0x000000e8e7f57223 */ /* 0x000fe200000100f4 */
[----:B------:R-:W3:Y:S01]  /*3030*/  LDL R248, [R1+0xec] ;  /* 0x0000ec0001f87983 */ /* 0x000ee20000100800 */
[----:B------:R-:W-:Y:S01]  /*3040*/  FADD.FTZ R244, R246, R232 ;  /* 0x000000e8f6f47221 */ /* 0x000fe20000010000 */
[----:B------:R-:W-:Y:S02]  /*3050*/  SHF.L.U32 R246, R249, 0x10, RZ ;  /* 0x00000010f9f67819 */ /* 0x000fe400000006ff */
[----:B------:R0:W-:Y:S04]  /*3060*/  STL [R1+0x2c], R251 ;  /* 0x00002cfb01007387 */ /* 0x0001e80000100800 */
[----:B------:R-:W4:Y:S01]  /*3070*/  LDL.LU R249, [R1+0x1c] ;  /* 0x00001c0001f97983 */ /* 0x000f220000300800 */
[----:B------:R-:W-:-:S04]  /*3080*/  PRMT R194, R194, 0x7632, R194 ;  /* 0x00007632c2c27816 */ /* 0x000fc800000000c2 */
[----:B------:R-:W-:-:S05]  /*3090*/  SHF.L.U32 R194, R194, 0x10, RZ ;  /* 0x00000010c2c27819 */ /* 0x000fca00000006ff */
[----:B------:R-:W-:Y:S01]  /*30a0*/  FFMA.FTZ R117, R243, R194, R117 ;  /* 0x000000c2f3757223 */ /* 0x000fe20000010075 */
[----:B------:R-:W-:Y:S01]  /*30b0*/  FFMA.FTZ R245, R233, R234, R245 ;  /* 0x000000eae9f57223 */ /* 0x000fe200000100f5 */
[----:B------:R-:W-:-:S03]  /*30c0*/  FADD.FTZ R244, R244, R234 ;  /* 0x000000eaf4f47221 */ /* 0x000fc60000010000 */
[----:B------:R-:W-:Y:S01]  /*30d0*/  FFMA.FTZ R245, R192, R241, R245 ;  /* 0x000000f1c0f57223 */ /* 0x000fe200000100f5 */
[----:B------:R-:W-:-:S04]  /*30e0*/  FADD.FTZ R244, R244, R241 ;  /* 0x000000f1f4f47221 */ /* 0x000fc80000010000 */
[----:B------:R-:W-:-:S04]  /*30f0*/  FADD.FTZ R244, R244, R236 ;  /* 0x000000ecf4f47221 */ /* 0x000fc80000010000 */
[----:B------:R-:W-:-:S04]  /*3100*/  FADD.FTZ R244, R244, R193 ;  /* 0x000000c1f4f47221 */ /* 0x000fc80000010000 */
[----:B------:R-:W-:Y:S01]  /*3110*/  FADD.FTZ R244, R244, R238 ;  /* 0x000000eef4f47221 */ /* 0x000fe20000010000 */
[----:B--2---:R-:W-:Y:S01]  /*3120*/  FADD.FTZ R250, R250, R194 ;  /* 0x000000c2fafa7221 */ /* 0x004fe20000010000 */
[----:B------:R-:W-:Y:S01]  /*3130*/  FMUL.FTZ R194, R246, R194 ;  /* 0x000000c2f6c27220 */ /* 0x000fe20000410000 */
[----:B------:R-:W-:-:S04]  /*3140*/  PRMT R246, R195, 0x7632, R246 ;  /* 0x00007632c3f67816 */ /* 0x000fc800000000f6 */
[----:B------:R-:W-:Y:S01]  /*3150*/  SHF.L.U32 R246, R246, 0x10, RZ ;  /* 0x00000010f6f67819 */ /* 0x000fe200000006ff */
[----:B------:R-:W-:Y:S01]  /*3160*/  FFMA.FTZ R195, R235, R236, R245 ;  /* 0x000000ecebc37223 */ /* 0x000fe200000100f5 */
[----:B------:R0:W-:Y:S01]  /*3170*/  STL [R1+0x14], R250 ;  /* 0x000014fa01007387 */ /* 0x0001e20000100800 */
[----:B------:R-:W-:Y:S02]  /*3180*/  FMUL.FTZ R245, R201, R60 ;  /* 0x0000003cc9f57220 */ /* 0x000fe40000410000 */
[----:B----4-:R-:W-:Y:S01]  /*3190*/  FADD.FTZ R249, R249, R246 ;  /* 0x000000f6f9f97221 */ /* 0x010fe20000010000 */
[----:B------:R0:W5:Y:S04]  /*31a0*/  LDL.LU R60, [R1+0x18c] ;  /* 0x00018c00013c7983 */ /* 0x0001680000300800 */
[----:B------:R0:W-:Y:S01]  /*31b0*/  STL [R1+0x1c], R249 ;  /* 0x00001cf901007387 */ /* 0x0001e20000100800 */
[----:B------:R-:W-:Y:S01]  /*31c0*/  FFMA.FTZ R195, R242, R193, R195 ;  /* 0x000000c1f2c37223 */ /* 0x000fe200000100c3 */
[----:B---3--:R-:W-:-:S03]  /*31d0*/  SHF.L.U32 R248, R248, 0x10, RZ ;  /* 0x00000010f8f87819 */ /* 0x008fc600000006ff */
[----:B------:R-:W-:Y:S01]  /*31e0*/  FFMA.FTZ R195, R237, R238, R195 ;  /* 0x000000eeedc37223 */ /* 0x000fe200000100c3 */
[----:B------:R-:W-:-:S03]  /*31f0*/  FADD.FTZ R244, R244, R194 ;  /* 0x000000c2f4f47221 */ /* 0x000fc60000010000 */
[----:B------:R-:W-:Y:S01]  /*3200*/  FFMA.FTZ R195, R243, R194, R195 ;  /* 0x000000c2f3c37223 */ /* 0x000fe200000100c3 */
[-C--:B------:R-:W-:Y:S01]  /*3210*/  FFMA.FTZ R119, R245, R246.reuse, R119 ;  /* 0x000000f6f5777223 */ /* 0x080fe20000010077 */
[----:B------:R-:W-:Y:S01]  /*3220*/  FMUL.FTZ R246, R248, R246 ;  /* 0x000000f6f8f67220 */ /* 0x000fe20000410000 */
[----:B------:R-:W-:Y:S01]  /*3230*/  FADD.FTZ R244, R244, R240 ;  /* 0x000000f0f4f47221 */ /* 0x000fe20000010000 */
[----:B------:R-:W-:-:S03]  /*3240*/  FFMA.FTZ R195, R239, R240, R195 ;  /* 0x000000f0efc37223 */ /* 0x000fc600000100c3 */
[----:B------:R-:W-:Y:S01]  /*3250*/  FADD.FTZ R244, R244, R246 ;  /* 0x000000f6f4f47221 */ /* 0x000fe20000010000 */
[----:B------:R-:W-:Y:S01]  /*3260*/  FFMA.FTZ R195, R245, R246, R195 ;  /* 0x000000f6f5c37223 */ /* 0x000fe200000100c3 */
[----:B0-----:R-:W-:Y:S06]  /*3270*/  BRA `(.L_x_7578) ;  /* 0x00000000007c7947 */ /* 0x001fec0003800000 */
.L_x_7577:
[----:B0-----:R-:W-:Y:S02]  /*3280*/  MOV R200, UR18 ;  /* 0x0000001200c87c02 */ /* 0x001fe40008000f00 */
        /* <DEDUP_REMOVED lines=11> */
[C---:B------:R-:W-:Y:S01]  /*3340*/  IADD3 R22, PT, PT, R21.reuse, 0x20, RZ ;  /* 0x0000002015167810 */ /* 0x040fe20007ffe0ff */
[C-C-:B-1----:R-:W-:Y:S01]  /*3350*/  IMAD.WIDE.U32 R24, R21.reuse, 0x20, R248.reuse ;  /* 0x0000002015187825 */ /* 0x142fe200078e00f8 */
[C---:B------:R-:W-:Y:S02]  /*3360*/  IADD3 R20, PT, PT, R21.reuse, 0x40, RZ ;  /* 0x0000004015147810 */ /* 0x040fe40007ffe0ff */
[C---:B------:R-:W-:Y:S01]  /*3370*/  IADD3 R26, PT, PT, R21.reuse, 0x60, RZ ;  /* 0x00000060151a7810 */ /* 0x040fe20007ffe0ff */
[--C-:B------:R-:W-:Y:S01]  /*3380*/  IMAD.WIDE.U32 R22, R22, 0x20, R248.reuse ;  /* 0x0000002016167825 */ /* 0x100fe200078e00f8 */
[----:B------:R-:W-:Y:S01]  /*3390*/  IADD3 R28, PT, PT, R21, 0x80, RZ ;  /* 0x00000080151c7810 */ /* 0x000fe20007ffe0ff */
[----:B------:R0:W5:Y:S02]  /*33a0*/  LDG.E.128 R56, desc[UR6][R24.64] ;  /* 0x0000000618387981 */ /* 0x000164000c1e1d00 */
[--C-:B------:R-:W-:Y:S02]  /*33b0*/  IMAD.WIDE.U32 R20, R20, 0x20, R248.reuse ;  /* 0x0000002014147825 */ /* 0x100fe400078e00f8 */
[----:B------:R0:W5:Y:S02]  /*33c0*/  LDG.E.128 R52, desc[UR6][R24.64+0x10] ;  /* 0x0000100618347981 */ /* 0x000164000c1e1d00 */
[----:B------:R-:W-:-:S02]  /*33d0*/  IMAD.WIDE.U32 R26, R26, 0x20, R248 ;  /* 0x000000201a1a7825 */ /* 0x000fc400078e00f8 */
[----:B------:R0:W5:Y:S02]  /*33e0*/  LDG.E.128 R48, desc[UR6][R22.64] ;  /* 0x0000000616307981 */ /* 0x000164000c1e1d00 */
[----:B------:R-:W-:Y:S02]  /*33f0*/  IMAD.WIDE.U32 R248, R28, 0x20, R248 ;  /* 0x000000201cf87825 */ /* 0x000fe400078e00f8 */
[----:B------:R0:W5:Y:S04]  /*3400*/  LDG.E.128 R44, desc[UR6][R22.64+0x10] ;  /* 0x00001006162c7981 */ /* 0x000168000c1e1d00 */
[----:B------:R0:W5:Y:S04]  /*3410*/  LDG.E.128 R40, desc[UR6][R20.64] ;  /* 0x0000000614287981 */ /* 0x000168000c1e1d00 */
[----:B------:R0:W5:Y:S04]  /*3420*/  LDG.E.128 R36, desc[UR6][R20.64+0x10] ;  /* 0x0000100614247981 */ /* 0x000168000c1e1d00 */
[----:B------:R0:W5:Y:S04]  /*3430*/  LDG.E.128 R32, desc[UR6][R26.64] ;  /* 0x000000061a207981 */ /* 0x000168000c1e1d00 */
[----:B------:R0:W5:Y:S04]  /*3440*/  LDG.E.128 R28, desc[UR6][R26.64+0x10] ;  /* 0x000010061a1c7981 */ /* 0x000168000c1e1d00 */
[----:B------:R0:W5:Y:S04]  /*3450*/  LDG.E.128 R20, desc[UR6][R248.64+0x10] ;  /* 0x00001006f8147981 */ /* 0x000168000c1e1d00 */
[----:B------:R0:W5:Y:S02]  /*3460*/  LDG.E.128 R24, desc[UR6][R248.64] ;  /* 0x00000006f8187981 */ /* 0x000164000c1e1d00 */
.L_x_7578:
[----:B------:R-:W-:Y:S05]  /*3470*/  BSYNC.RECONVERGENT B1 ;  /* 0x0000000000017941 */ /* 0x000fea0003800200 */
.L_x_7576:
        /* <DEDUP_REMOVED lines=23> */
.L_x_7765:
[----:B0-----:R-:W3:Y:S04]  /*35f0*/  LDL.LU R248, [R1] ;  /* 0x0000000001f87983 */ /* 0x001ee80000300800 */
[----:B------:R-:W4:Y:S01]  /*3600*/  LDL.LU R249, [R1+0x4] ;  /* 0x0000040001f97983 */ /* 0x000f220000300800 */
[----:B--2---:R-:W-:Y:S01]  /*3610*/  FADD.FTZ R244, R195, R244 ;  /* 0x000000f4c3f47221 */ /* 0x004fe20000010000 */
[----:B------:R-:W-:-:S04]  /*3620*/  ISETP.NE.U32.AND P1, PT, R200, RZ, PT ;  /* 0x000000ffc800720c */ /* 0x000fc80003f25070 */
[----:B------:R-:W-:Y:S01]  /*3630*/  ISETP.NE.AND.EX P1, PT, R247, RZ, PT, P1 ;  /* 0x000000fff700720c */ /* 0x000fe20003f25310 */
[----:B------:R-:W-:Y:S01]  /*3640*/  IMAD R247, R203, UR9, RZ ;  /* 0x00000009cbf77c24 */ /* 0x000fe2000f8e02ff */
[----:B------:R-:W-:Y:S01]  /*3650*/  ISETP.NE.AND P4, PT, RZ, UR8, PT ;  /* 0x00000008ff007c0c */ /* 0x000fe2000bf85270 */
[----:B------:R-:W-:Y:S01]  /*3660*/  BSSY.RECONVERGENT B1, `(.L_x_7580) ;  /* 0x0000209000017945 */ /* 0x000fe20003800200 */
[----:B---3--:R-:W-:Y:S02]  /*3670*/  FADD.FTZ R251, R251, R248 ;  /* 0x000000f8fbfb7221 */ /* 0x008fe40000010000 */
[----:B------:R-:W0:Y:S01]  /*3680*/  S2R R248, SR_TID.X ;  /* 0x0000000000f87919 */ /* 0x000e220000002100 */
[----:B----4-:R-:W-:-:S05]  /*3690*/  @P3 IADD3 R195, PT, PT, R249, -0x1, RZ ;  /* 0xfffffffff9c33810 */ /* 0x010fca0007ffe0ff */
[----:B------:R-:W-:-:S05]  /*36a0*/  @P3 IMAD R195, R195, UR9, RZ ;  /* 0x00000009c3c33c24 */ /* 0x000fca000f8e02ff */
[----:B------:R-:W-:-:S04]  /*36b0*/  @P3 SHF.R.S32.HI R200, RZ, 0x1f, R195 ;  /* 0x0000001fffc83819 */ /* 0x000fc800000114c3 */
[----:B------:R-:W-:Y:S01]  /*36c0*/  @P3 LEA.HI R200, R200, R195, RZ, 0x3 ;  /* 0x000000c3c8c83211 */ /* 0x000fe200078f18ff */
[----:B------:R-:W-:Y:S01]  /*36d0*/  HFMA2 R195, -RZ, RZ, 0, 0 ;  /* 0x00000000ffc37431 */ /* 0x000fe200000001ff */
[----:B0-----:R-:W-:Y:S02]  /*36e0*/  LOP3.LUT R252, R248, 0x1f, RZ, 0xc0, !PT ;  /* 0x0000001ff8fc7812 */ /* 0x001fe400078ec0ff */
[----:B------:R-:W0:Y:S02]  /*36f0*/  @P3 LDC.64 R248, c[0x0][0x390] ;  /* 0x0000e400fff83b82 */ /* 0x000e240000000a00 */
[----:B------:R-:W-:Y:S01]  /*3700*/  @P3 LEA.HI.SX32 R195, R200, R252, 0x1d ;  /* 0x000000fcc8c33211 */ /* 0x000fe200078feaff */
[----:B------:R-:W-:-:S05]  /*3710*/  FMUL.FTZ R200, R251, UR10 ;  /* 0x0000000afbc87c20 */ /* 0x000fca0008410000 */
[----:B------:R-:W-:Y:S01]  /*3720*/  FSEL R200, R200, RZ, !P4 ;  /* 0x000000ffc8c87208 */ /* 0x000fe20006000000 */
[----:B0-----:R-:W-:-:S05]  /*3730*/  @P3 IMAD.WIDE.U32 R248, R195, 0x10, R248 ;  /* 0x00000010c3f83825 */ /* 0x001fca00078e00f8 */
[----:B-1----:R0:W5:Y:S02]  /*3740*/  @P3 LDG.E.128 R164, desc[UR6][R248.64] ;  /* 0x00000006f8a43981 */ /* 0x002164000c1e1d00 */
[----:B0-----:R-:W-:-:S04]  /*3750*/  SHF.R.S32.HI R248, RZ, 0x1f, R247 ;  /* 0x0000001ffff87819 */ /* 0x001fc800000114f7 */
[----:B------:R-:W-:Y:S01]  /*3760*/  LEA.HI R248, R248, R247, RZ, 0x3 ;  /* 0x000000f7f8f87211 */ /* 0x000fe200078f18ff */
[----:B------:R-:W-:-:S03]  /*3770*/  FMUL.FTZ R247, R244, UR10 ;  /* 0x0000000af4f77c20 */ /* 0x000fc60008410000 */
        /* <DEDUP_REMOVED lines=21> */
.L_x_7584:
[----:B------:R-:W-:Y:S05]  /*38d0*/  BSYNC.RECONVERGENT B2 ;  /* 0x0000000000027941 */ /* 0x000fea0003800200 */
.L_x_7583:
        /* <DEDUP_REMOVED lines=10> */
[----:B------:R-:W-:Y:S02]  /*3980*/  FFMA.FTZ R157, R250, R251, R157 ;  /* 0x000000fbfa9d7223 */ /* 0x000fe4000001009d */
[----:B------:R-:W2:Y:S02]  /*3990*/  LDL R251, [R1+0xe8] ;  /* 0x0000e80001fb7983 */ /* 0x000ea40000100800 */
[----:B--2---:R-:W-:-:S05]  /*39a0*/  SHF.L.U32 R251, R251, 0x10, RZ ;  /* 0x00000010fbfb7819 */ /* 0x004fca00000006ff */
[----:B------:R-:W-:-:S05]  /*39b0*/  FMUL.FTZ R250, R250, R251 ;  /* 0x000000fbfafa7220 */ /* 0x000fca0000410000 */
[----:B------:R-:W-:-:S04]  /*39c0*/  F2FP.BF16.F32.PACK_AB R250, RZ, R250 ;  /* 0x000000fafffa723e */ /* 0x000fc800000010ff */
[----:B------:R-:W-:-:S07]  /*39d0*/  PRMT R168, R168, 0x5410, R250 ;  /* 0x00005410a8a87816 */ /* 0x000fce00000000fa */
.L_x_7586:
[----:B------:R-:W-:Y:S05]  /*39e0*/  BSYNC.RECONVERGENT B2 ;  /* 0x0000000000027941 */ /* 0x000fea0003800200 */
.L_x_7585:
        /* <DEDUP_REMOVED lines=14> */
.L_x_7588:
[----:B------:R-:W-:Y:S05]  /*3ad0*/  BSYNC.RECONVERGENT B2 ;  /* 0x0000000000027941 */ /* 0x000fea0003800200 */
.L_x_7587:
        /* <DEDUP_REMOVED lines=16> */
.L_x_7590:
[----:B------:R-:W-:Y:S05]  /*3be0*/  BSYNC.RECONVERGENT B2 ;  /* 0x0000000000027941 */ /* 0x000fea0003800200 */
.L_x_7589:
        /* <DEDUP_REMOVED lines=14> */
.L_x_7592:
[----:B------:R-:W-:Y:S05]  /*3cd0*/  BSYNC.RECONVERGENT B2 ;  /* 0x0000000000027941 */ /* 0x000fea0003800200 */
.L_x_7591:
        /* <DEDUP_REMOVED lines=16> */
.L_x_7594:
[----:B------:R-:W-:Y:S05]  /*3de0*/  BSYNC.RECONVERGENT B2 ;  /* 0x0000000000027941 */ /* 0x000fea0003800200 */
.L_x_7593:
        /* <DEDUP_REMOVED lines=14> */
.L_x_7596:
[----:B------:R-:W-:Y:S05]  /*3ed0*/  BSYNC.RECONVERGENT B2 ;  /* 0x0000000000027941 */ /* 0x000fea0003800200 */
.L_x_7595:
        /* <DEDUP_REMOVED lines=14> */
[----:B------:R-:W-:Y:S01]  /*3fc0*/  PRMT R171, R171, 0x5410, R250 ;  /* 0x00005410abab7816 */ /* 0x000fe200000000fa */
[----:B------:R-:W-:Y:S06]  /*3fd0*/  BRA `(.L_x_7597) ;  /* 0x0000001400c47947 */ /* 0x000fec0003800000 */
.L_x_7582:
[-CC-:B------:R-:W-:Y:S01]  /*3fe0*/  FFMA.FTZ R172, R13, R247.reuse, R200.reuse ;  /* 0x000000f70dac7223 */ /* 0x180fe200000100c8 */
[-CC-:B------:R-:W-:Y:S01]  /*3ff0*/  FFMA.FTZ R173, R14, R247.reuse, R200.reuse ;  /* 0x000000f70ead7223 */ /* 0x180fe200000100c8 */
[-CC-:B------:R-:W-:Y:S01]  /*4000*/  FFMA.FTZ R175, R18, R247.reuse, R200.reuse ;  /* 0x000000f712af7223 */ /* 0x180fe200000100c8 */
[-C--:B------:R-:W-:Y:S01]  /*4010*/  FFMA.FTZ R174, R198, R247.reuse, R200 ;  /* 0x000000f7c6ae7223 */ /* 0x080fe200000100c8 */
[----:B------:R-:W-:Y:S01]  /*4020*/  FADD.FTZ R177, R11, -R172 ;  /* 0x800000ac0bb17221 */ /* 0x000fe20000010000 */
[-CC-:B------:R-:W-:Y:S01]  /*4030*/  FFMA.FTZ R172, R17, R247.reuse, R200.reuse ;  /* 0x000000f711ac7223 */ /* 0x180fe200000100c8 */
        /* <DEDUP_REMOVED lines=41> */
.L_x_7599:
[----:B------:R-:W-:Y:S05]  /*42d0*/  BSYNC.RECONVERGENT B2 ;  /* 0x0000000000027941 */ /* 0x000fea0003800200 */
.L_x_7598:
[----:B------:R-:W-:Y:S04]  /*42e0*/  BSSY.RECONVERGENT B2, `(.L_x_7600) ;  /* 0x0000010000027945 */ /* 0x000fe80003800200 */
        /* <DEDUP_REMOVED lines=15> */
.L_x_7601:
[----:B------:R-:W-:Y:S05]  /*43e0*/  BSYNC.RECONVERGENT B2 ;  /* 0x0000000000027941 */ /* 0x000fea0003800200 */
.L_x_7600:
        /* <DEDUP_REMOVED lines=14> */
.L_x_7603:
[----:B------:R-:W-:Y:S05]  /*44d0*/  BSYNC.RECONVERGENT B2 ;  /* 0x0000000000027941 */ /* 0x000fea0003800200 */
.L_x_7602:
        /* <DEDUP_REMOVED lines=16> */
.L_x_7605:
[----:B------:R-:W-:Y:S05]  /*45e0*/  BSYNC.RECONVERGENT B2 ;  /* 0x0000000000027941 */ /* 0x000fea0003800200 */
.L_x_7604:
        /* <DEDUP_REMOVED lines=14> */
.L_x_7607:
[----:B------:R-:W-:Y:S05]  /*46d0*/  BSYNC.RECONVERGENT B2 ;  /* 0x0000000000027941 */ /* 0x000fea0003800200 */
.L_x_7606:
        /* <DEDUP_REMOVED lines=16> */
.L_x_7609:
[----:B------:R-:W-:Y:S05]  /*47e0*/  BSYNC.RECONVERGENT B2 ;  /* 0x0000000000027941 */ /* 0x000fea0003800200 */
.L_x_7608:
        /* <DEDUP_REMOVED lines=14> */
.L_x_7611:
[----:B------:R-:W-:Y:S05]  /*48d0*/  BSYNC.RECONVERGENT B2 ;  /* 0x0000000000027941 */ /* 0x000fea0003800200 */
.L_x_7610:
[----:B------:R-:W-:Y:S05]  /*48e0*/  @!P3 BRA `(.L_x_7597) ;  /* 0x0000000c0080b947 */ /* 0x000fea0003800000 */
[----:B------:R-:W-:Y:S01]  /*48f0*/  PRMT R251, R167, 0x7632, R251 ;  /* 0x00007632a7fb7816 */ /* 0x000fe200000000fb */
[----:B------:R-:W-:-:S03]  /*4900*/  FMUL.FTZ R250, R179, UR11 ;  /* 0x0000000bb3fa7c20 */ /* 0x000fc60008410000 */
[----:B------:R-:W-:-:S05]  /*4910*/  SHF.L.U32 R251, R251, 0x10, RZ ;  /* 0x00000010fbfb7819 */ /* 0x000fca00000006ff */
[----:B------:R-:W-:Y:S02]  /*4920*/  FFMA.FTZ R155, R250, R251, R155 ;  /* 0x000000fbfa9b7223 */ /* 0x000fe4000001009b */
[----:B------:R-:W2:Y:S02]  /*4930*/  LDL R251, [R1+0xdc] ;  /* 0x0000dc0001fb7983 */ /* 0x000ea40000100800 */
[----:B--2---:R-:W-:-:S05]  /*4940*/  SHF.L.U32 R251, R251, 0x10, RZ ;  /* 0x00000010fbfb7819 */ /* 0x004fca00000006ff */
[----:B------:R-:W-:-:S05]  /*4950*/  FMUL.FTZ R250, R251, R250 ;  /* 0x000000fafbfa7220 */ /* 0x000fca0000410000 */
[----:B------:R-:W-:-:S04]  /*4960*/  F2FP.BF16.F32.PACK_AB R250, RZ, R250 ;  /* 0x000000fafffa723e */ /* 0x000fc800000010ff */
[----:B------:R-:W-:Y:S01]  /*4970*/  PRMT R171, R171, 0x5410, R250 ;  /* 0x00005410abab7816 */ /* 0x000fe200000000fa */
[----:B------:R-:W-:Y:S06]  /*4980*/  BRA `(.L_x_7597) ;  /* 0x0000000c00587947 */ /* 0x000fec0003800000 */
.L_x_7581:
[----:B------:R-:W-:Y:S02]  /*4990*/  MOV R249, UR20 ;  /* 0x0000001400f97c02 */ /* 0x000fe40008000f00 */
[----:B------:R-:W-:Y:S02]  /*49a0*/  MOV R248, UR21 ;  /* 0x0000001500f87c02 */ /* 0x000fe40008000f00 */
[----:B------:R-:W-:-:S04]  /*49b0*/  ISETP.NE.U32.AND P1, PT, R249, RZ, PT ;  /* 0x000000fff900720c */ /* 0x000fc80003f25070 */
[----:B------:R-:W-:-:S13]  /*49c0*/  ISETP.NE.AND.EX P1, PT, R248, RZ, PT, P1 ;  /* 0x000000fff800720c */ /* 0x000fda0003f25310 */
[----:B------:R-:W-:Y:S05]  /*49d0*/  @P1 BRA `(.L_x_7612) ;  /* 0x0000000400a41947 */ /* 0x000fea0003800000 */
[----:B------:R-:W-:Y:S01]  /*49e0*/  @P2 FFMA.FTZ R251, R0, R247, R200 ;  /* 0x000000f700fb2223 */ /* 0x000fe200000100c8 */
[----:B-----5:R-:W-:-:S03]  /*49f0*/  MOV R250, R56 ;  /* 0x0000003800fa7202 */ /* 0x020fc60000000f00 */
        /* <DEDUP_REMOVED lines=18> */
[----:B------:R-:W-:Y:S02]  /*4b20*/  @P3 FFMA.FTZ R157, R251, R250, R157 ;  /* 0x000000fafb9d3223 */ /* 0x000fe4000001009d */
[----:B------:R-:W2:Y:S02]  /*4b30*/  LDL R250, [R1+0xe8] ;  /* 0x0000e80001fa7983 */ /* 0x000ea40000100800 */
        /* <DEDUP_REMOVED lines=69> */
[----:B------:R-:W-:Y:S01]  /*4f90*/  @P2 FFMA.FTZ R251, R10, R247, R200 ;  /* 0x000000f70afb2223 */ /* 0x000fe200000100c8 */
[----:B------:R-:W-:-:S03]  /*4fa0*/  MOV R250, R55 ;  /* 0x0000003700fa7202 */ /* 0x000fc60000000f00 */
[----:B------:R-:W-:-:S04]  /*4fb0*/  @P2 FADD.FTZ R251, R8, -R251 ;  /* 0x800000fb08fb2221 */ /* 0x000fc80000010000 */
[----:B------:R-:W-:Y:S01]  /*4fc0*/  @P2 FFMA.FTZ R250, R201, R251, R55 ;  /* 0x000000fbc9fa2223 */ /* 0x000fe20000010037 */
[----:B------:R-:W-:-:S03]  /*4fd0*/  PRMT R251, R167, 0x7632, R251 ;  /* 0x00007632a7fb7816 */ /* 0x000fc600000000fb */
[----:B------:R-:W-:Y:S01]  /*4fe0*/  FMUL.FTZ R250, R250, UR11 ;  /* 0x0000000bfafa7c20 */ /* 0x000fe20008410000 */
        /* <DEDUP_REMOVED lines=8> */
.L_x_7612:
[----:B------:R-:W2:Y:S01]  /*5070*/  LDL R250, [R1+0xe8] ;  /* 0x0000e80001fa7983 */ /* 0x000ea20000100800 */
[----:B------:R-:W0:Y:S01]  /*5080*/  @P3 LDC R174, c[0x0][0x40c] ;  /* 0x00010300ffae3b82 */ /* 0x000e220000000800 */
[----:B------:R-:W-:Y:S01]  /*5090*/  @P2 FFMA.FTZ R173, R0, R247, R200 ;  /* 0x000000f700ad2223 */ /* 0x000fe200000100c8 */
[----:B-----5:R-:W-:Y:S02]  /*50a0*/  MOV R172, R56 ;  /* 0x0000003800ac7202 */ /* 0x020fe40000000f00 */
[----:B------:R-:W-:Y:S01]  /*50b0*/  @P3 SHF.L.U32 R178, R60, 0x10, RZ ;  /* 0x000000103cb23819 */ /* 0x000fe200000006ff */
[----:B------:R-:W-:Y:S01]  /*50c0*/  @P2 FADD.FTZ R173, R199, -R173 ;  /* 0x800000adc7ad2221 */ /* 0x000fe20000010000 */
[----:B------:R-:W-:Y:S02]  /*50d0*/  @P3 SHF.L.U32 R179, R61, 0x10, RZ ;  /* 0x000000103db33819 */ /* 0x000fe400000006ff */
[----:B------:R-:W1:Y:S01]  /*50e0*/  @P3 LDC R175, c[0x0][0x40c] ;  /* 0x00010300ffaf3b82 */ /* 0x000e620000000800 */
[----:B------:R-:W-:Y:S01]  /*50f0*/  @P2 FFMA.FTZ R172, R201, R173, R56 ;  /* 0x000000adc9ac2223 */ /* 0x000fe20000010038 */
[----:B------:R-:W-:-:S04]  /*5100*/  @P2 FFMA.FTZ R173, R196, R247, R200 ;  /* 0x000000f7c4ad2223 */ /* 0x000fc800000100c8 */
[----:B------:R-:W-:Y:S01]  /*5110*/  @P2 FADD.FTZ R176, R19, -R173 ;  /* 0x800000ad13b02221 */ /* 0x000fe20000010000 */
[----:B------:R-:W-:-:S03]  /*5120*/  MOV R173, R57 ;  /* 0x0000003900ad7202 */ /* 0x000fc60000000f00 */
[----:B------:R-:W-:Y:S01]  /*5130*/  @P2 FFMA.FTZ R173, R201, R176, R57 ;  /* 0x000000b0c9ad2223 */ /* 0x000fe20000010039 */
[----:B------:R-:W-:-:S04]  /*5140*/  @P3 PRMT R176, R164, 0x7632, R176 ;  /* 0x00007632a4b03816 */ /* 0x000fc800000000b0 */
[----:B------:R-:W-:Y:S01]  /*5150*/  @P3 SHF.L.U32 R176, R176, 0x10, RZ ;  /* 0x00000010b0b03819 */ /* 0x000fe200000006ff */
[----:B0-----:R-:W-:-:S04]  /*5160*/  @P3 FMUL.FTZ R174, R173, R174 ;  /* 0x000000aeadae3220 */ /* 0x001fc80000410000 */
[----:B------:R-:W-:Y:S01]  /*5170*/  @P3 FFMA.FTZ R157, R174, R176, R157 ;  /* 0x000000b0ae9d3223 */ /* 0x000fe2000001009d */
[----:B-1----:R-:W-:Y:S01]  /*5180*/  @P3 FMUL.FTZ R176, R172, R175 ;  /* 0x000000afacb03220 */ /* 0x002fe20000410000 */
[----:B------:R-:W-:-:S05]  /*5190*/  @P3 SHF.L.U32 R175, R164, 0x10, RZ ;  /* 0x00000010a4af3819 */ /* 0x000fca00000006ff */
[-C--:B------:R-:W-:Y:S01]  /*51a0*/  @P3 FFMA.FTZ R156, R175, R176.reuse, R156 ;  /* 0x000000b0af9c3223 */ /* 0x080fe2000001009c */
[----:B------:R-:W-:Y:S01]  /*51b0*/  @P3 FMUL.FTZ R176, R178, R176 ;  /* 0x000000b0b2b03220 */ /* 0x000fe20000410000 */
[----:B------:R-:W0:Y:S04]  /*51c0*/  @P3 LDC R175, c[0x0][0x40c] ;  /* 0x00010300ffaf3b82 */ /* 0x000e280000000800 */
[----:B------:R-:W-:-:S04]  /*51d0*/  @P3 F2FP.BF16.F32.PACK_AB R176, RZ, R176 ;  /* 0x000000b0ffb0323e */ /* 0x000fc800000010ff */
[----:B------:R-:W-:Y:S01]  /*51e0*/  @P3 PRMT R168, R176, 0x7610, R168 ;  /* 0x00007610b0a83816 */ /* 0x000fe200000000a8 */
[----:B------:R-:W-:Y:S01]  /*51f0*/  @P2 FFMA.FTZ R176, R17, R247, R200 ;  /* 0x000000f711b02223 */ /* 0x000fe200000100c8 */
[----:B--2---:R-:W-:-:S03]  /*5200*/  @P3 SHF.L.U32 R177, R250, 0x10, RZ ;  /* 0x00000010fab13819 */ /* 0x004fc600000006ff */
[----:B------:R-:W-:Y:S01]  /*5210*/  @P2 FADD.FTZ R250, R15, -R176 ;  /* 0x800000b00ffa2221 */ /* 0x000fe20000010000 */
[----:B------:R-:W-:Y:S01]  /*5220*/  MOV R176, R52 ;  /* 0x0000003400b07202 */ /* 0x000fe20000000f00 */
[----:B------:R-:W-:Y:S01]  /*5230*/  @P3 FMUL.FTZ R177, R177, R174 ;  /* 0x000000aeb1b13220 */ /* 0x000fe20000410000 */
[----:B------:R-:W-:Y:S01]  /*5240*/  @P2 FFMA.FTZ R174, R198, R247, R200 ;  /* 0x000000f7c6ae2223 */ /* 0x000fe200000100c8 */
[----:B------:R-:W-:Y:S02]  /*5250*/  @P2 FFMA.FTZ R176, R201, R250, R52 ;  /* 0x000000fac9b02223 */ /* 0x000fe40000010034 */
[----:B------:R-:W1:Y:S01]  /*5260*/  @P3 LDC R250, c[0x0][0x40c] ;  /* 0x00010300fffa3b82 */ /* 0x000e620000000800 */
[----:B------:R-:W-:Y:S01]  /*5270*/  @P2 FADD.FTZ R178, R197, -R174 ;  /* 0x800000aec5b22221 */ /* 0x000fe20000010000 */
[----:B------:R-:W-:Y:S02]  /*5280*/  MOV R174, R58 ;  /* 0x0000003a00ae7202 */ /* 0x000fe40000000f00 */
[----:B------:R-:W-:Y:S01]  /*5290*/  @P3 F2FP.BF16.F32.PACK_AB R177, RZ, R177 ;  /* 0x000000b1ffb1323e */ /* 0x000fe200000010ff */
[----:B------:R-:W-:Y:S01]  /*52a0*/  @P2 FFMA.FTZ R174, R201, R178, R58 ;  /* 0x000000b2c9ae2223 */ /* 0x000fe2000001003a */
[----:B------:R-:W-:-:S02]  /*52b0*/  @P3 SHF.L.U32 R178, R165, 0x10, RZ ;  /* 0x00000010a5b23819 */ /* 0x000fc400000006ff */
[----:B------:R-:W-:Y:S01]  /*52c0*/  @P3 PRMT R168, R168, 0x5410, R177 ;  /* 0x00005410a8a83816 */ /* 0x000fe200000000b1 */
[----:B0-----:R-:W-:-:S04]  /*52d0*/  @P3 FMUL.FTZ R175, R174, R175 ;  /* 0x000000afaeaf3220 */ /* 0x001fc80000410000 */
[-C--:B------:R-:W-:Y:S01]  /*52e0*/  @P3 FFMA.FTZ R158, R178, R175.reuse, R158 ;  /* 0x000000afb29e3223 */ /* 0x080fe2000001009e */
[----:B------:R-:W-:Y:S01]  /*52f0*/  @P3 FMUL.FTZ R178, R179, R175 ;  /* 0x000000afb3b23220 */ /* 0x000fe20000410000 */
[----:B------:R-:W-:-:S04]  /*5300*/  @P2 FFMA.FTZ R175, R18, R247, R200 ;  /* 0x000000f712af2223 */ /* 0x000fc800000100c8 */
[----:B------:R-:W-:Y:S01]  /*5310*/  @P3 F2FP.BF16.F32.PACK_AB R178, RZ, R178 ;  /* 0x000000b2ffb2323e */ /* 0x000fe200000010ff */
[----:B------:R-:W-:Y:S01]  /*5320*/  @P2 FADD.FTZ R179, R16, -R175 ;  /* 0x800000af10b32221 */ /* 0x000fe20000010000 */
[----:B------:R-:W-:Y:S02]  /*5330*/  MOV R175, R59 ;  /* 0x0000003b00af7202 */ /* 0x000fe40000000f00 */
[----:B------:R-:W-:Y:S01]  /*5340*/  @P3 PRMT R169, R178, 0x7610, R169 ;  /* 0x00007610b2a93816 */ /* 0x000fe200000000a9 */
[----:B------:R-:W-:Y:S01]  /*5350*/  @P2 FFMA.FTZ R175, R201, R179, R59 ;  /* 0x000000b3c9af2223 */ /* 0x000fe2000001003b */
[----:B------:R-:W2:Y:S01]  /*5360*/  LDL R178, [R1+0xe4] ;  /* 0x0000e40001b27983 */ /* 0x000ea20000100800 */
[----:B------:R-:W0:Y:S01]  /*5370*/  @P3 LDC R179, c[0x0][0x40c] ;  /* 0x00010300ffb33b82 */ /* 0x000e220000000800 */
[----:B------:R-:W-:-:S04]  /*5380*/  @P3 PRMT R177, R165, 0x7632, R177 ;  /* 0x00007632a5b13816 */ /* 0x000fc800000000b1 */
[----:B------:R-:W-:Y:S01]  /*5390*/  @P3 SHF.L.U32 R177, R177, 0x10, RZ ;  /* 0x00000010b1b13819 */ /* 0x000fe200000006ff */
[----:B0-----:R-:W-:-:S04]  /*53a0*/  @P3 FMUL.FTZ R179, R175, R179 ;  /* 0x000000b3afb33220 */ /* 0x001fc80000410000 */
[----:B------:R-:W-:Y:S01]  /*53b0*/  @P3 FFMA.FTZ R159, R179, R177, R159 ;  /* 0x000000b1b39f3223 */ /* 0x000fe2000001009f */
[----:B--2---:R-:W-:-:S05]  /*53c0*/  @P3 SHF.L.U32 R177, R178, 0x10, RZ ;  /* 0x00000010b2b13819 */ /* 0x004fca00000006ff */
[----:B------:R-:W-:Y:S01]  /*53d0*/  @P3 FMUL.FTZ R178, R177, R179 ;  /* 0x000000b3b1b23220 */ /* 0x000fe20000410000 */
[----:B------:R-:W-:Y:S01]  /*53e0*/  @P3 SHF.L.U32 R179, R166, 0x10, RZ ;  /* 0x00000010a6b33819 */ /* 0x000fe200000006ff */
[----:B-1----:R-:W-:-:S04]  /*53f0*/  @P3 FMUL.FTZ R177, R176, R250 ;  /* 0x000000fab0b13220 */ /* 0x002fc80000410000 */
[----:B------:R-:W-:Y:S01]  /*5400*/  @P3 FFMA.FTZ R152, R179, R177, R152 ;  /* 0x000000b1b3983223 */ /* 0x000fe20000010098 */
[----:B------:R-:W-:-:S05]  /*5410*/  @P3 SHF.L.U32 R179, R62, 0x10, RZ ;  /* 0x000000103eb33819 */ /* 0x000fca00000006ff */
[----:B------:R-:W-:Y:S01]  /*5420*/  @P3 FMUL.FTZ R179, R179, R177 ;  /* 0x000000b1b3b33220 */ /* 0x000fe20000410000 */
[----:B------:R-:W-:-:S04]  /*5430*/  @P2 FFMA.FTZ R177, R13, R247, R200 ;  /* 0x000000f70db12223 */ /* 0x000fc800000100c8 */
[----:B------:R-:W-:Y:S01]  /*5440*/  @P2 FADD.FTZ R250, R11, -R177 ;  /* 0x800000b10bfa2221 */ /* 0x000fe20000010000 */
[----:B------:R-:W-:-:S03]  /*5450*/  MOV R177, R53 ;  /* 0x0000003500b17202 */ /* 0x000fc60000000f00 */
[----:B------:R-:W-:Y:S02]  /*5460*/  @P2 FFMA.FTZ R177, R201, R250, R53 ;  /* 0x000000fac9b12223 */ /* 0x000fe40000010035 */
[----:B------:R-:W0:Y:S01]  /*5470*/  @P3 LDC R250, c[0x0][0x40c] ;  /* 0x00010300fffa3b82 */ /* 0x000e220000000800 */
[----:B------:R-:W-:-:S04]  /*5480*/  @P3 F2FP.BF16.F32.PACK_AB R179, RZ, R179 ;  /* 0x000000b3ffb3323e */ /* 0x000fc800000010ff */
[----:B------:R-:W-:Y:S01]  /*5490*/  @P3 PRMT R170, R179, 0x7610, R170 ;  /* 0x00007610b3aa3816 */ /* 0x000fe200000000aa */
[----:B0-----:R-:W-:Y:S02]  /*54a0*/  @P3 FMUL.FTZ R179, R177, R250 ;  /* 0x000000fab1b33220 */ /* 0x001fe40000410000 */
[----:B------:R-:W2:Y:S01]  /*54b0*/  LDL R250, [R1+0xe0] ;  /* 0x0000e00001fa7983 */ /* 0x000ea20000100800 */
[----:B------:R-:W-:-:S04]  /*54c0*/  @P3 F2FP.BF16.F32.PACK_AB R178, RZ, R178 ;  /* 0x000000b2ffb2323e */ /* 0x000fc800000010ff */
[--C-:B------:R-:W-:Y:S02]  /*54d0*/  @P3 PRMT R169, R169, 0x5410, R178.reuse ;  /* 0x00005410a9a93816 */ /* 0x100fe400000000b2 */
[----:B------:R-:W-:-:S04]  /*54e0*/  @P3 PRMT R178, R166, 0x7632, R178 ;  /* 0x00007632a6b23816 */ /* 0x000fc800000000b2 */
[----:B------:R-:W-:-:S05]  /*54f0*/  @P3 SHF.L.U32 R178, R178, 0x10, RZ ;  /* 0x00000010b2b23819 */ /* 0x000fca00000006ff */
[----:B------:R-:W-:Y:S01]  /*5500*/  @P3 FFMA.FTZ R153, R179, R178, R153 ;  /* 0x000000b2b3993223 */ /* 0x000fe20000010099 */
[----:B------:R-:W-:-:S04]  /*5510*/  @P3 PRMT R251, R167, 0x7632, R251 ;  /* 0x00007632a7fb3816 */ /* 0x000fc800000000fb */
[----:B------:R-:W-:Y:S02]  /*5520*/  @P3 SHF.L.U32 R251, R251, 0x10, RZ ;  /* 0x00000010fbfb3819 */ /* 0x000fe400000006ff */
        /* <DEDUP_REMOVED lines=22> */
[----:B------:R-:W-:Y:S02]  /*5690*/  @P3 FFMA.FTZ R155, R250, R251, R155 ;  /* 0x000000fbfa9b3223 */ /* 0x000fe4000001009b */
[----:B------:R-:W2:Y:S02]  /*56a0*/  LDL R251, [R1+0xdc] ;  /* 0x0000dc0001fb7983 */ /* 0x000ea40000100800 */
[----:B--2---:R-:W-:-:S05]  /*56b0*/  @P3 SHF.L.U32 R251, R251, 0x10, RZ ;  /* 0x00000010fbfb3819 */ /* 0x004fca00000006ff */
[----:B------:R-:W-:-:S05]  /*56c0*/  @P3 FMUL.FTZ R250, R251, R250 ;  /* 0x000000fafbfa3220 */ /* 0x000fca0000410000 */
[----:B------:R-:W-:-:S04]  /*56d0*/  @P3 F2FP.BF16.F32.PACK_AB R250, RZ, R250 ;  /* 0x000000fafffa323e */ /* 0x000fc800000010ff */
[----:B------:R-:W-:-:S07]  /*56e0*/  @P3 PRMT R171, R171, 0x5410, R250 ;  /* 0x00005410abab3816 */ /* 0x000fce00000000fa */
.L_x_7597:
[----:B------:R-:W-:Y:S05]  /*56f0*/  BSYNC.RECONVERGENT B1 ;  /* 0x0000000000017941 */ /* 0x000fea0003800200 */
.L_x_7580:
[----:B------:R-:W-:Y:S01]  /*5700*/  ISETP.NE.U32.AND P1, PT, R249, RZ, PT ;  /* 0x000000fff900720c */ /* 0x000fe20003f25070 */
[----:B------:R-:W-:Y:S03]  /*5710*/  BSSY.RECONVERGENT B1, `(.L_x_7613) ;  /* 0x000000e000017945 */ /* 0x000fe60003800200 */
[----:B------:R-:W-:-:S13]  /*5720*/  ISETP.NE.AND.EX P1, PT, R248, RZ, PT, P1 ;  /* 0x000000fff800720c */ /* 0x000fda0003f25310 */
[----:B------:R-:W0:Y:S02]  /*5730*/  @P1 LDC.64 R248, c[0x0][0x478] ;  /* 0x00011e00fff81b82 */ /* 0x000e240000000a00 */
[----:B0-----:R-:W-:-:S05]  /*5740*/  @P1 IMAD.WIDE.U32 R248, R244, 0x20, R248 ;  /* 0x00000020f4f81825 */ /* 0x001fca00078e00f8 */
[----:B------:R-:W-:Y:S04]  /*5750*/  @P1 STG.E.128 desc[UR6][R248.64], R172 ;  /* 0x000000acf8001986 */ /* 0x000fe8000c101d06 */
        /* <DEDUP_REMOVED lines=9> */
.L_x_7614:
[----:B------:R-:W-:Y:S05]  /*57f0*/  BSYNC.RECONVERGENT B1 ;  /* 0x0000000000017941 */ /* 0x000fea0003800200 */
.L_x_7613:
[----:B------:R-:W-:Y:S04]  /*5800*/  BSSY.RECONVERGENT B1, `(.L_x_7615) ;  /* 0x00001ef000017945 */ /* 0x000fe80003800200 */
[----:B------:R-:W-:Y:S05]  /*5810*/  @!P0 BRA `(.L_x_7616) ;  /* 0x0000000c004c8947 */ /* 0x000fea0003800000 */
[----:B------:R-:W-:Y:S05]  /*5820*/  @!P1 BRA `(.L_x_7617) ;  /* 0x0000000400a49947 */ /* 0x000fea0003800000 */
[----:B0-----:R-:W2:Y:S01]  /*5830*/  LDL R248, [R1+0xd8] ;  /* 0x0000d80001f87983 */ /* 0x001ea20000100800 */
[----:B------:R-:W0:Y:S03]  /*5840*/  @P3 LDC R175, c[0x0][0x40c] ;  /* 0x00010300ffaf3b82 */ /* 0x000e260000000800 */
[----:B------:R-:W3:Y:S01]  /*5850*/  LDL R249, [R1+0xd4] ;  /* 0x0000d40001f97983 */ /* 0x000ee20000100800 */
[----:B------:R-:W-:Y:S01]  /*5860*/  @P2 FFMA.FTZ R173, R9, R247, R200 ;  /* 0x000000f709ad2223 */ /* 0x000fe200000100c8 */
[----:B-----5:R-:W-:Y:S02]  /*5870*/  MOV R172, R48 ;  /* 0x0000003000ac7202 */ /* 0x020fe40000000f00 */
[----:B------:R-:W-:Y:S01]  /*5880*/  @P3 SHF.L.U32 R177, R64, 0x10, RZ ;  /* 0x0000001040b13819 */ /* 0x000fe200000006ff */
[----:B------:R-:W1:Y:S01]  /*5890*/  @P3 LDC R174, c[0x0][0x40c] ;  /* 0x00010300ffae3b82 */ /* 0x000e620000000800 */
[----:B------:R-:W-:-:S04]  /*58a0*/  @P2 FADD.FTZ R173, R7, -R173 ;  /* 0x800000ad07ad2221 */ /* 0x000fc80000010000 */
[----:B------:R-:W-:Y:S01]  /*58b0*/  @P2 FFMA.FTZ R172, R201, R173, R48 ;  /* 0x000000adc9ac2223 */ /* 0x000fe20000010030 */
[----:B------:R-:W-:Y:S02]  /*58c0*/  @P2 FFMA.FTZ R173, R180, R247, R200 ;  /* 0x000000f7b4ad2223 */ /* 0x000fe400000100c8 */
[----:B------:R-:W4:Y:S02]  /*58d0*/  @P3 LDC R179, c[0x0][0x40c] ;  /* 0x00010300ffb33b82 */ /* 0x000f240000000800 */
[----:B------:R-:W-:Y:S01]  /*58e0*/  @P2 FADD.FTZ R176, R205, -R173 ;  /* 0x800000adcdb02221 */ /* 0x000fe20000010000 */
[----:B------:R-:W-:-:S03]  /*58f0*/  MOV R173, R49 ;  /* 0x0000003100ad7202 */ /* 0x000fc60000000f00 */
        /* <DEDUP_REMOVED lines=9> */
[----:B--2---:R-:W-:Y:S02]  /*5990*/  @P3 SHF.L.U32 R174, R248, 0x10, RZ ;  /* 0x00000010f8ae3819 */ /* 0x004fe400000006ff */
[----:B------:R-:W2:Y:S03]  /*59a0*/  LDL R248, [R1+0xd0] ;  /* 0x0000d00001f87983 */ /* 0x000ea60000100800 */
[----:B------:R-:W-:Y:S01]  /*59b0*/  @P3 FMUL.FTZ R174, R176, R174 ;  /* 0x000000aeb0ae3220 */ /* 0x000fe20000410000 */
[----:B------:R-:W-:Y:S01]  /*59c0*/  @P3 F2FP.BF16.F32.PACK_AB R176, RZ, R175 ;  /* 0x000000afffb0323e */ /* 0x000fe200000010ff */
[----:B------:R-:W-:-:S03]  /*59d0*/  @P2 FFMA.FTZ R175, R6, R247, R200 ;  /* 0x000000f706af2223 */ /* 0x000fc600000100c8 */
[----:B------:R-:W-:Y:S01]  /*59e0*/  @P3 F2FP.BF16.F32.PACK_AB R177, RZ, R174 ;  /* 0x000000aeffb1323e */ /* 0x000fe200000010ff */
[----:B------:R-:W-:Y:S01]  /*59f0*/  @P2 FADD.FTZ R175, R5, -R175 ;  /* 0x800000af05af2221 */ /* 0x000fe20000010000 */
[----:B------:R-:W-:Y:S02]  /*5a00*/  MOV R174, R50 ;  /* 0x0000003200ae7202 */ /* 0x000fe40000000f00 */
[----:B------:R-:W-:Y:S01]  /*5a10*/  @P3 PRMT R168, R176, 0x7610, R168 ;  /* 0x00007610b0a83816 */ /* 0x000fe200000000a8 */
[----:B------:R-:W-:Y:S01]  /*5a20*/  @P2 FFMA.FTZ R174, R201, R175, R50 ;  /* 0x000000afc9ae2223 */ /* 0x000fe20000010032 */
[----:B------:R-:W-:Y:S01]  /*5a30*/  @P2 FFMA.FTZ R175, R181, R247, R200 ;  /* 0x000000f7b5af2223 */ /* 0x000fe200000100c8 */
[----:B------:R-:W-:Y:S02]  /*5a40*/  @P3 SHF.L.U32 R176, R165, 0x10, RZ ;  /* 0x00000010a5b03819 */ /* 0x000fe400000006ff */
[----:B----4-:R-:W-:Y:S01]  /*5a50*/  @P3 FMUL.FTZ R179, R174, R179 ;  /* 0x000000b3aeb33220 */ /* 0x010fe20000410000 */
[----:B------:R-:W-:Y:S01]  /*5a60*/  @P2 FADD.FTZ R178, R206, -R175 ;  /* 0x800000afceb22221 */ /* 0x000fe20000010000 */
[----:B------:R-:W-:-:S02]  /*5a70*/  MOV R175, R51 ;  /* 0x0000003300af7202 */ /* 0x000fc40000000f00 */
[----:B------:R-:W-:Y:S01]  /*5a80*/  @P3 PRMT R168, R168, 0x5410, R177 ;  /* 0x00005410a8a83816 */ /* 0x000fe200000000b1 */
[----:B------:R-:W-:Y:S01]  /*5a90*/  @P2 FFMA.FTZ R175, R201, R178, R51 ;  /* 0x000000b2c9af2223 */ /* 0x000fe20000010033 */
[----:B------:R-:W-:Y:S01]  /*5aa0*/  @P3 PRMT R177, R165, 0x7632, R177 ;  /* 0x00007632a5b13816 */ /* 0x000fe200000000b1 */
[----:B------:R-:W0:Y:S01]  /*5ab0*/  @P3 LDC R178, c[0x0][0x40c] ;  /* 0x00010300ffb23b82 */ /* 0x000e220000000800 */
[----:B------:R-:W-:Y:S01]  /*5ac0*/  @P3 FFMA.FTZ R150, R176, R179, R150 ;  /* 0x000000b3b0963223 */ /* 0x000fe20000010096 */
[----:B------:R-:W-:Y:S02]  /*5ad0*/  @P3 SHF.L.U32 R176, R65, 0x10, RZ ;  /* 0x0000001041b03819 */ /* 0x000fe400000006ff */
[----:B------:R-:W-:-:S03]  /*5ae0*/  @P3 SHF.L.U32 R177, R177, 0x10, RZ ;  /* 0x00000010b1b13819 */ /* 0x000fc600000006ff */
[----:B------:R-:W-:Y:S01]  /*5af0*/  @P3 FMUL.FTZ R176, R179, R176 ;  /* 0x000000b0b3b03220 */ /* 0x000fe20000410000 */
[----:B------:R-:W-:-:S04]  /*5b00*/  @P2 FFMA.FTZ R179, R4, R247, R200 ;  /* 0x000000f704b32223 */ /* 0x000fc800000100c8 */
[----:B------:R-:W-:Y:S01]  /*5b10*/  @P2 FADD.FTZ R179, R3, -R179 ;  /* 0x800000b303b32221 */ /* 0x000fe20000010000 */
[----:B0-----:R-:W-:-:S04]  /*5b20*/  @P3 FMUL.FTZ R178, R175, R178 ;  /* 0x000000b2afb23220 */ /* 0x001fc80000410000 */
[----:B------:R-:W-:Y:S01]  /*5b30*/  @P3 FFMA.FTZ R151, R178, R177, R151 ;  /* 0x000000b1b2973223 */ /* 0x000fe20000010097 */
[----:B---3--:R-:W-:-:S05]  /*5b40*/  @P3 SHF.L.U32 R177, R249, 0x10, RZ ;  /* 0x00000010f9b13819 */ /* 0x008fca00000006ff */
[----:B------:R-:W-:Y:S01]  /*5b50*/  @P3 FMUL.FTZ R177, R178, R177 ;  /* 0x000000b1b2b13220 */ /* 0x000fe20000410000 */
[----:B------:R-:W-:Y:S02]  /*5b60*/  @P3 F2FP.BF16.F32.PACK_AB R178, RZ, R176 ;  /* 0x000000b0ffb2323e */ /* 0x000fe400000010ff */
[----:B------:R-:W-:Y:S01]  /*5b70*/  MOV R176, R44 ;  /* 0x0000002c00b07202 */ /* 0x000fe20000000f00 */
[----:B------:R-:W-:Y:S01]  /*5b80*/  @P2 FFMA.FTZ R176, R201, R179, R44 ;  /* 0x000000b3c9b02223 */ /* 0x000fe2000001002c */
[----:B------:R-:W-:Y:S01]  /*5b90*/  @P3 F2FP.BF16.F32.PACK_AB R177, RZ, R177 ;  /* 0x000000b1ffb1323e */ /* 0x000fe200000010ff */
[----:B------:R-:W0:Y:S01]  /*5ba0*/  @P3 LDC R179, c[0x0][0x40c] ;  /* 0x00010300ffb33b82 */ /* 0x000e220000000800 */
[----:B------:R-:W-:Y:S01]  /*5bb0*/  @P3 PRMT R169, R178, 0x7610, R169 ;  /* 0x00007610b2a93816 */ /* 0x000fe200000000a9 */
[----:B------:R-:W-:-:S03]  /*5bc0*/  @P2 FFMA.FTZ R178, R182, R247, R200 ;  /* 0x000000f7b6b22223 */ /* 0x000fc600000100c8 */
[----:B------:R-:W-:Y:S01]  /*5bd0*/  @P3 PRMT R169, R169, 0x5410, R177 ;  /* 0x00005410a9a93816 */ /* 0x000fe200000000b1 */
[----:B------:R-:W-:Y:S01]  /*5be0*/  @P2 FADD.FTZ R178, R215, -R178 ;  /* 0x800000b2d7b22221 */ /* 0x000fe20000010000 */
[----:B------:R-:W-:Y:S01]  /*5bf0*/  @P3 SHF.L.U32 R177, R166, 0x10, RZ ;  /* 0x00000010a6b13819 */ /* 0x000fe200000006ff */
[----:B0-----:R-:W-:-:S04]  /*5c00*/  @P3 FMUL.FTZ R179, R176, R179 ;  /* 0x000000b3b0b33220 */ /* 0x001fc80000410000 */
[----:B------:R-:W-:Y:S01]  /*5c10*/  @P3 FFMA.FTZ R144, R177, R179, R144 ;  /* 0x000000b3b1903223 */ /* 0x000fe20000010090 */
[----:B------:R-:W-:-:S05]  /*5c20*/  @P3 SHF.L.U32 R177, R66, 0x10, RZ ;  /* 0x0000001042b13819 */ /* 0x000fca00000006ff */
[----:B------:R-:W-:Y:S01]  /*5c30*/  @P3 FMUL.FTZ R177, R179, R177 ;  /* 0x000000b1b3b13220 */ /* 0x000fe20000410000 */
[----:B------:R-:W-:-:S04]  /*5c40*/  @P3 PRMT R179, R166, 0x7632, R179 ;  /* 0x00007632a6b33816 */ /* 0x000fc800000000b3 */
[----:B------:R-:W-:Y:S02]  /*5c50*/  @P3 F2FP.BF16.F32.PACK_AB R177, RZ, R177 ;  /* 0x000000b1ffb1323e */ /* 0x000fe400000010ff */
[----:B------:R-:W-:Y:S02]  /*5c60*/  @P3 SHF.L.U32 R179, R179, 0x10, RZ ;  /* 0x00000010b3b33819 */ /* 0x000fe400000006ff */
[----:B------:R-:W-:Y:S02]  /*5c70*/  @P3 PRMT R170, R177, 0x7610, R170 ;  /* 0x00007610b1aa3816 */ /* 0x000fe400000000aa */
[----:B------:R-:W-:Y:S01]  /*5c80*/  MOV R177, R45 ;  /* 0x0000002d00b17202 */ /* 0x000fe20000000f00 */
[----:B------:R-:W-:Y:S02]  /*5c90*/  @P2 FFMA.FTZ R177, R201, R178, R45 ;  /* 0x000000b2c9b12223 */ /* 0x000fe4000001002d */
[----:B------:R-:W0:Y:S02]  /*5ca0*/  @P3 LDC R178, c[0x0][0x40c] ;  /* 0x00010300ffb23b82 */ /* 0x000e240000000800 */
[----:B0-----:R-:W-:-:S04]  /*5cb0*/  @P3 FMUL.FTZ R178, R177, R178 ;  /* 0x000000b2b1b23220 */ /* 0x001fc80000410000 */
[----:B------:R-:W-:Y:S01]  /*5cc0*/  @P3 FFMA.FTZ R145, R178, R179, R145 ;  /* 0x000000b3b2913223 */ /* 0x000fe20000010091 */
[----:B--2---:R-:W-:Y:S02]  /*5cd0*/  @P3 SHF.L.U32 R179, R248, 0x10, RZ ;  /* 0x00000010f8b33819 */ /* 0x004fe400000006ff */
[----:B------:R-:W-:-:S03]  /*5ce0*/  @P3 SHF.L.U32 R248, R167, 0x10, RZ ;  /* 0x00000010a7f83819 */ /* 0x000fc600000006ff */
        /* <DEDUP_REMOVED lines=17> */
[----:B------:R-:W-:Y:S01]  /*5e00*/  @P2 FFMA.FTZ R179, R201, R248, R47 ;  /* 0x000000f8c9b32223 */ /* 0x000fe2000001002f */
        /* <DEDUP_REMOVED lines=11> */
.L_x_7617:
[----:B------:R-:W2:Y:S04]  /*5ec0*/  LDL R250, [R1+0xd8] ;  /* 0x0000d80001fa7983 */ /* 0x000ea80000100800 */
[----:B------:R-:W3:Y:S01]  /*5ed0*/  LDL R251, [R1+0xd4] ;  /* 0x0000d40001fb7983 */ /* 0x000ee20000100800 */
[----:B0-----:R-:W-:Y:S01]  /*5ee0*/  @P2 FFMA.FTZ R249, R9, R247, R200 ;  /* 0x000000f709f92223 */ /* 0x001fe200000100c8 */
        /* <DEDUP_REMOVED lines=89> */
[----:B------:R-:W-:Y:S01]  /*6480*/  @P2 FFMA.FTZ R249, R214, R247, R200 ;  /* 0x000000f7d6f92223 */ /* 0x000fe200000100c8 */
[----:B------:R-:W-:-:S03]  /*6490*/  MOV R248, R47 ;  /* 0x0000002f00f87202 */ /* 0x000fc60000000f00 */
        /* <DEDUP_REMOVED lines=11> */
.L_x_7616:
[----:B------:R-:W-:Y:S05]  /*6550*/  @!P1 BRA `(.L_x_7619) ;  /* 0x00000008006c9947 */ /* 0x000fea0003800000 */
        /* <DEDUP_REMOVED lines=35> */
[----:B0-----:R-:W-:Y:S01]  /*6790*/  FFMA.FTZ R248, R9, R247, R200 ;  /* 0x000000f709f87223 */ /* 0x001fe200000100c8 */
        /* <DEDUP_REMOVED lines=11> */
.L_x_7621:
[----:B------:R-:W-:Y:S05]  /*6850*/  BSYNC.RECONVERGENT B2 ;  /* 0x0000000000027941 */ /* 0x000fea0003800200 */
.L_x_7620:
[----:B------:R-:W-:Y:S04]  /*6860*/  BSSY.RECONVERGENT B2, `(.L_x_7622) ;  /* 0x0000010000027945 */ /* 0x000fe80003800200 */
[----:B------:R-:W-:Y:S05]  /*6870*/  @!P3 BRA `(.L_x_7623) ;  /* 0x000000000038b947 */ /* 0x000fea0003800000 */
[----:B------:R-:W2:Y:S01]  /*6880*/  LDL R250, [R1+0xd8] ;  /* 0x0000d80001fa7983 */ /* 0x000ea20000100800 */
[----:B0-----:R-:W-:Y:S01]  /*6890*/  FFMA.FTZ R248, R180, R247, R200 ;  /* 0x000000f7b4f87223 */ /* 0x001fe200000100c8 */
        /* <DEDUP_REMOVED lines=12> */
.L_x_7623:
[----:B------:R-:W-:Y:S05]  /*6960*/  BSYNC.RECONVERGENT B2 ;  /* 0x0000000000027941 */ /* 0x000fea0003800200 */
.L_x_7622:
[----:B------:R-:W-:Y:S04]  /*6970*/  BSSY.RECONVERGENT B2, `(.L_x_7624) ;  /* 0x000000e000027945 */ /* 0x000fe80003800200 */
[----:B------:R-:W-:Y:S05]  /*6980*/  @!P3 BRA `(.L_x_7625) ;  /* 0x000000000030b947 */ /* 0x000fea0003800000 */
        /* <DEDUP_REMOVED lines=12> */
.L_x_7625:
[----:B------:R-:W-:Y:S05]  /*6a50*/  BSYNC.RECONVERGENT B2 ;  /* 0x0000000000027941 */ /* 0x000fea0003800200 */
.L_x_7624:
        /* <DEDUP_REMOVED lines=16> */
.L_x_7627:
[----:B------:R-:W-:Y:S05]  /*6b60*/  BSYNC.RECONVERGENT B2 ;  /* 0x0000000000027941 */ /* 0x000fea0003800200 */
.L_x_7626:
        /* <DEDUP_REMOVED lines=14> */
.L_x_7629:
[----:B------:R-:W-:Y:S05]  /*6c50*/  BSYNC.RECONVERGENT B2 ;  /* 0x0000000000027941 */ /* 0x000fea0003800200 */
.L_x_7628:
        /* <DEDUP_REMOVED lines=16> */
.L_x_7631:
[----:B------:R-:W-:Y:S05]  /*6d60*/  BSYNC.RECONVERGENT B2 ;  /* 0x0000000000027941 */ /* 0x000fea0003800200 */
.L_x_7630:
        /* <DEDUP_REMOVED lines=14> */
.L_x_7633:
[----:B------:R-:W-:Y:S05]  /*6e50*/  BSYNC.RECONVERGENT B2 ;  /* 0x0000000000027941 */ /* 0x000fea0003800200 */
.L_x_7632:
[----:B------:R-:W-:Y:S05]  /*6e60*/  @!P3 BRA `(.L_x_7618) ;  /* 0x000000080020b947 */ /* 0x000fea0003800000 */
[----:B------:R-:W2:Y:S01]  /*6e70*/  LDL R250, [R1+0xcc] ;  /* 0x0000cc0001fa7983 */ /* 0x000ea20000100800 */
[----:B0-----:R-:W-:Y:S01]  /*6e80*/  PRMT R249, R167, 0x7632, R249 ;  /* 0x00007632a7f97816 */ /* 0x001fe200000000f9 */
        /* <DEDUP_REMOVED lines=8> */
.L_x_7619:
        /* <DEDUP_REMOVED lines=14> */
.L_x_7635:
[----:B------:R-:W-:Y:S05]  /*6ff0*/  BSYNC.RECONVERGENT B2 ;  /* 0x0000000000027941 */ /* 0x000fea0003800200 */
.L_x_7634:
        /* <DEDUP_REMOVED lines=16> */
.L_x_7637:
[----:B------:R-:W-:Y:S05]  /*7100*/  BSYNC.RECONVERGENT B2 ;  /* 0x0000000000027941 */ /* 0x000fea0003800200 */
.L_x_7636:
        /* <DEDUP_REMOVED lines=14> */
.L_x_7639:
[----:B------:R-:W-:Y:S05]  /*71f0*/  BSYNC.RECONVERGENT B2 ;  /* 0x0000000000027941 */ /* 0x000fea0003800200 */
.L_x_7638:
        /* <DEDUP_REMOVED lines=16> */
.L_x_7641:
[----:B------:R-:W-:Y:S05]  /*7300*/  BSYNC.RECONVERGENT B2 ;  /* 0x0000000000027941 */ /* 0x000fea0003800200 */
.L_x_7640:
        /* <DEDUP_REMOVED lines=14> */
.L_x_7643:
[----:B------:R-:W-:Y:S05]  /*73f0*/  BSYNC.RECONVERGENT B2 ;  /* 0x0000000000027941 */ /* 0x000fea0003800200 */
.L_x_7642:
        /* <DEDUP_REMOVED lines=16> */
.L_x_7645:
[----:B------:R-:W-:Y:S05]  /*7500*/  BSYNC.RECONVERGENT B2 ;  /* 0x0000000000027941 */ /* 0x000fea0003800200 */
.L_x_7644:
        /* <DEDUP_REMOVED lines=14> */
.L_x_7647:
[----:B------:R-:W-:Y:S05]  /*75f0*/  BSYNC.RECONVERGENT B2 ;  /* 0x0000000000027941 */ /* 0x000fea0003800200 */
.L_x_7646:
        /* <DEDUP_REMOVED lines=15> */
.L_x_7618:
[----:B------:R-:W-:Y:S05]  /*76f0*/  BSYNC.RECONVERGENT B1 ;  /* 0x0000000000017941 */ /* 0x000fea0003800200 */
.L_x_7615:
[----:B0-----:R-:W0:Y:S01]  /*7700*/  @P1 LDC.64 R248, c[0x0][0x478] ;  /* 0x00011e00fff81b82 */ /* 0x001e220000000a00 */
[----:B------:R-:W-:Y:S01]  /*7710*/  @P1 IADD3 R250, PT, PT, R244, 0x20, RZ ;  /* 0x00000020f4fa1810 */ /* 0x000fe20007ffe0ff */
[----:B------:R-:W-:Y:S04]  /*7720*/  BSSY.RECONVERGENT B1, `(.L_x_7648) ;  /* 0x000000d000017945 */ /* 0x000fe80003800200 */
[----:B0-----:R-:W-:Y:S01]  /*7730*/  @P1 IMAD.WIDE.U32 R248, R250, 0x20, R248 ;  /* 0x00000020faf81825 */ /* 0x001fe200078e00f8 */
[----:B------:R-:W-:-:S04]  /*7740*/  @P3 IADD3 R250, PT, PT, R195, 0x20, RZ ;  /* 0x00000020c3fa3810 */ /* 0x000fc80007ffe0ff */
        /* <DEDUP_REMOVED lines=10> */
.L_x_7649:
[----:B------:R-:W-:Y:S05]  /*77f0*/  BSYNC.RECONVERGENT B1 ;  /* 0x0000000000017941 */ /* 0x000fea0003800200 */
.L_x_7648:
        /* <DEDUP_REMOVED lines=108> */
.L_x_7652:
        /* <DEDUP_REMOVED lines=105> */
.L_x_7651:
        /* <DEDUP_REMOVED lines=48> */
.L_x_7656:
[----:B------:R-:W-:Y:S05]  /*8850*/  BSYNC.RECONVERGENT B2 ;  /* 0x0000000000027941 */ /* 0x000fea0003800200 */
.L_x_7655:
        /* <DEDUP_REMOVED lines=16> */
.L_x_7658:
[----:B------:R-:W-:Y:S05]  /*8960*/  BSYNC.RECONVERGENT B2 ;  /* 0x0000000000027941 */ /* 0x000fea0003800200 */
.L_x_7657:
        /* <DEDUP_REMOVED lines=14> */
.L_x_7660:
[----:B------:R-:W-:Y:S05]  /*8a50*/  BSYNC.RECONVERGENT B2 ;  /* 0x0000000000027941 */ /* 0x000fea0003800200 */
.L_x_7659:
        /* <DEDUP_REMOVED lines=16> */
.L_x_7662:
[----:B------:R-:W-:Y:S05]  /*8b60*/  BSYNC.RECONVERGENT B2 ;  /* 0x0000000000027941 */ /* 0x000fea0003800200 */
.L_x_7661:
        /* <DEDUP_REMOVED lines=14> */
.L_x_7664:
[----:B------:R-:W-:Y:S05]  /*8c50*/  BSYNC.RECONVERGENT B2 ;  /* 0x0000000000027941 */ /* 0x000fea0003800200 */
.L_x_7663:
        /* <DEDUP_REMOVED lines=16> */
.L_x_7666:
[----:B------:R-:W-:Y:S05]  /*8d60*/  BSYNC.RECONVERGENT B2 ;  /* 0x0000000000027941 */ /* 0x000fea0003800200 */
.L_x_7665:
        /* <DEDUP_REMOVED lines=14> */
.L_x_7668:
[----:B------:R-:W-:Y:S05]  /*8e50*/  BSYNC.RECONVERGENT B2 ;  /* 0x0000000000027941 */ /* 0x000fea0003800200 */
.L_x_7667:
        /* <DEDUP_REMOVED lines=11> */
.L_x_7654:
        /* <DEDUP_REMOVED lines=14> */
.L_x_7670:
[----:B------:R-:W-:Y:S05]  /*8ff0*/  BSYNC.RECONVERGENT B2 ;  /* 0x0000000000027941 */ /* 0x000fea0003800200 */
.L_x_7669:
        /* <DEDUP_REMOVED lines=16> */
.L_x_7672:
[----:B------:R-:W-:Y:S05]  /*9100*/  BSYNC.RECONVERGENT B2 ;  /* 0x0000000000027941 */ /* 0x000fea0003800200 */
.L_x_7671:
        /* <DEDUP_REMOVED lines=14> */
.L_x_7674:
[----:B------:R-:W-:Y:S05]  /*91f0*/  BSYNC.RECONVERGENT B2 ;  /* 0x0000000000027941 */ /* 0x000fea0003800200 */
.L_x_7673:
        /* <DEDUP_REMOVED lines=16> */
.L_x_7676:
[----:B------:R-:W-:Y:S05]  /*9300*/  BSYNC.RECONVERGENT B2 ;  /* 0x0000000000027941 */ /* 0x000fea0003800200 */
.L_x_7675:
        /* <DEDUP_REMOVED lines=14> */
.L_x_7678:
[----:B------:R-:W-:Y:S05]  /*93f0*/  BSYNC.RECONVERGENT B2 ;  /* 0x0000000000027941 */ /* 0x000fea0003800200 */
.L_x_7677:
        /* <DEDUP_REMOVED lines=16> */
.L_x_7680:
[----:B------:R-:W-:Y:S05]  /*9500*/  BSYNC.RECONVERGENT B2 ;  /* 0x0000000000027941 */ /* 0x000fea0003800200 */
.L_x_7679:
        /* <DEDUP_REMOVED lines=14> */
.L_x_7682:
[----:B------:R-:W-:Y:S05]  /*95f0*/  BSYNC.RECONVERGENT B2 ;  /* 0x0000000000027941 */ /* 0x000fea0003800200 */
.L_x_7681:
        /* <DEDUP_REMOVED lines=15> */
.L_x_7653:
[----:B------:R-:W-:Y:S05]  /*96f0*/  BSYNC.RECONVERGENT B1 ;  /* 0x0000000000017941 */ /* 0x000fea0003800200 */
.L_x_7650:
        /* <DEDUP_REMOVED lines=15> */
.L_x_7684:
[----:B------:R-:W-:Y:S05]  /*97f0*/  BSYNC.RECONVERGENT B1 ;  /* 0x0000000000017941 */ /* 0x000fea0003800200 */
.L_x_7683:
        /* <DEDUP_REMOVED lines=108> */
.L_x_7687:
        /* <DEDUP_REMOVED lines=105> */
.L_x_7686:
        /* <DEDUP_REMOVED lines=48> */
.L_x_7691:
[----:B------:R-:W-:Y:S05]  /*a850*/  BSYNC.RECONVERGENT B2 ;  /* 0x0000000000027941 */ /* 0x000fea0003800200 */
.L_x_7690:
        /* <DEDUP_REMOVED lines=16> */
.L_x_7693:
[----:B------:R-:W-:Y:S05]  /*a960*/  BSYNC.RECONVERGENT B2 ;  /* 0x0000000000027941 */ /* 0x000fea0003800200 */
.L_x_7692:
        /* <DEDUP_REMOVED lines=14> */
.L_x_7695:
[----:B------:R-:W-:Y:S05]  /*aa50*/  BSYNC.RECONVERGENT B2 ;  /* 0x0000000000027941 */ /* 0x000fea0003800200 */
.L_x_7694:
        /* <DEDUP_REMOVED lines=16> */
.L_x_7697:
[----:B------:R-:W-:Y:S05]  /*ab60*/  BSYNC.RECONVERGENT B2 ;  /* 0x0000000000027941 */ /* 0x000fea0003800200 */
.L_x_7696:
        /* <DEDUP_REMOVED lines=14> */
.L_x_7699:
[----:B------:R-:W-:Y:S05]  /*ac50*/  BSYNC.RECONVERGENT B2 ;  /* 0x0000000000027941 */ /* 0x000fea0003800200 */
.L_x_7698:
        /* <DEDUP_REMOVED lines=16> */
.L_x_7701:
[----:B------:R-:W-:Y:S05]  /*ad60*/  BSYNC.RECONVERGENT B2 ;  /* 0x0000000000027941 */ /* 0x000fea0003800200 */
.L_x_7700:
        /* <DEDUP_REMOVED lines=14> */
.L_x_7703:
[----:B------:R-:W-:Y:S05]  /*ae50*/  BSYNC.RECONVERGENT B2 ;  /* 0x0000000000027941 */ /* 0x000fea0003800200 */
.L_x_7702:
        /* <DEDUP_REMOVED lines=11> */
.L_x_7689:
        /* <DEDUP_REMOVED lines=14> */
.L_x_7705:
[----:B------:R-:W-:Y:S05]  /*aff0*/  BSYNC.RECONVERGENT B2 ;  /* 0x0000000000027941 */ /* 0x000fea0003800200 */
.L_x_7704:
        /* <DEDUP_REMOVED lines=16> */
.L_x_7707:
[----:B------:R-:W-:Y:S05]  /*b100*/  BSYNC.RECONVERGENT B2 ;  /* 0x0000000000027941 */ /* 0x000fea0003800200 */
.L_x_7706:
        /* <DEDUP_REMOVED lines=14> */
.L_x_7709:
[----:B------:R-:W-:Y:S05]  /*b1f0*/  BSYNC.RECONVERGENT B2 ;  /* 0x0000000000027941 */ /* 0x000fea0003800200 */
.L_x_7708:
        /* <DEDUP_REMOVED lines=16> */
.L_x_7711:
[----:B------:R-:W-:Y:S05]  /*b300*/  BSYNC.RECONVERGENT B2 ;  /* 0x0000000000027941 */ /* 0x000fea0003800200 */
.L_x_7710:
        /* <DEDUP_REMOVED lines=14> */
.L_x_7713:
[----:B------:R-:W-:Y:S05]  /*b3f0*/  BSYNC.RECONVERGENT B2 ;  /* 0x0000000000027941 */ /* 0x000fea0003800200 */
.L_x_7712:
        /* <DEDUP_REMOVED lines=16> */
.L_x_7715:
[----:B------:R-:W-:Y:S05]  /*b500*/  BSYNC.RECONVERGENT B2 ;  /* 0x0000000000027941 */ /* 0x000fea0003800200 */
.L_x_7714:
        /* <DEDUP_REMOVED lines=14> */
.L_x_7717:
[----:B------:R-:W-:Y:S05]  /*b5f0*/  BSYNC.RECONVERGENT B2 ;  /* 0x0000000000027941 */ /* 0x000fea0003800200 */
.L_x_7716:
        /* <DEDUP_REMOVED lines=15> */
.L_x_7688:
[----:B------:R-:W-:Y:S05]  /*b6f0*/  BSYNC.RECONVERGENT B1 ;  /* 0x0000000000017941 */ /* 0x000fea0003800200 */
.L_x_7685:
[----:B0-----:R-:W0:Y:S01]  /*b700*/  @P1 LDC.64 R248, c[0x0][0x478] ;  /* 0x00011e00fff81b82 */ /* 0x001e220000000a00 */
[----:B------:R-:W-:Y:S01]  /*b710*/  @P1 IADD3 R250, PT, PT, R244, 0x60, RZ ;  /* 0x00000060f4fa1810 */ /* 0x000fe20007ffe0ff */
[----:B------:R-:W-:Y:S04]  /*b720*/  BSSY.RECONVERGENT B1, `(.L_x_7718) ;  /* 0x000000d000017945 */ /* 0x000fe80003800200 */
[----:B0-----:R-:W-:Y:S01]  /*b730*/  @P1 IMAD.WIDE.U32 R248, R250, 0x20, R248 ;  /* 0x00000020faf81825 */ /* 0x001fe200078e00f8 */
[C---:B------:R-:W-:Y:S02]  /*b740*/  @P3 IADD3 R250, PT, PT, R195.reuse, 0x60, RZ ;  /* 0x00000060c3fa3810 */ /* 0x040fe40007ffe0ff */
[----:B------:R-:W-:Y:S02]  /*b750*/  IADD3 R195, PT, PT, R195, 0x80, RZ ;  /* 0x00000080c3c37810 */ /* 0x000fe40007ffe0ff */
[----:B------:R-:W-:Y:S04]  /*b760*/  @P1 STG.E.128 desc[UR6][R248.64], R172 ;  /* 0x000000acf8001986 */ /* 0x000fe8000c101d06 */
        /* <DEDUP_REMOVED lines=8> */
.L_x_7719:
[----:B------:R-:W-:Y:S05]  /*b7f0*/  BSYNC.RECONVERGENT B1 ;  /* 0x0000000000017941 */ /* 0x000fea0003800200 */
.L_x_7718:
        /* <DEDUP_REMOVED lines=8> */
[----:B------:R-:W4:Y:S01]  /*b880*/  LDL R202, [R1+0xa0] ;  /* 0x0000a00001ca7983 */ /* 0x000f220000100800 */
[----:B------:R-:W-:Y:S01]  /*b890*/  @P2 FADD.FTZ R173, R234, -R173 ;  /* 0x800000adeaad2221 */ /* 0x000fe20000010000 */
[----:B------:R-:W1:Y:S01]  /*b8a0*/  @P3 LDC R174, c[0x0][0x40c] ;  /* 0x00010300ffae3b82 */ /* 0x000e620000000800 */
[----:B------:R-:W-:-:S02]  /*b8b0*/  @P3 SHF.L.U32 R177, R76, 0x10, RZ ;  /* 0x000000104cb13819 */ /* 0x000fc400000006ff */
[----:B------:R-:W-:Y:S01]  /*b8c0*/  @P2 FFMA.FTZ R172, R201, R173, R24 ;  /* 0x000000adc9ac2223 */ /* 0x000fe20000010018 */
[----:B------:R-:W-:-:S04]  /*b8d0*/  @P2 FFMA.FTZ R173, R192, R247, R200 ;  /* 0x000000f7c0ad2223 */ /* 0x000fc800000100c8 */
[----:B------:R-:W-:Y:S01]  /*b8e0*/  @P2 FADD.FTZ R176, R241, -R173 ;  /* 0x800000adf1b02221 */ /* 0x000fe20000010000 */
[----:B------:R-:W-:Y:S01]  /*b8f0*/  MOV R173, R25 ;  /* 0x0000001900ad7202 */ /* 0x000fe20000000f00 */
[----:B------:R-:W2:Y:S02]  /*b900*/  @P3 LDC R178, c[0x0][0x40c] ;  /* 0x00010300ffb23b82 */ /* 0x000ea40000000800 */
        /* <DEDUP_REMOVED lines=9> */
[----:B--2---:R-:W-:-:S05]  /*b9a0*/  @P3 SHF.L.U32 R174, R249, 0x10, RZ ;  /* 0x00000010f9ae3819 */ /* 0x004fca00000006ff */
[----:B------:R-:W-:Y:S01]  /*b9b0*/  @P3 FMUL.FTZ R174, R176, R174 ;  /* 0x000000aeb0ae3220 */ /* 0x000fe20000410000 */
[----:B------:R-:W-:Y:S01]  /*b9c0*/  @P3 F2FP.BF16.F32.PACK_AB R176, RZ, R175 ;  /* 0x000000afffb0323e */ /* 0x000fe200000010ff */
[----:B------:R-:W-:-:S04]  /*b9d0*/  @P2 FFMA.FTZ R175, R235, R247, R200 ;  /* 0x000000f7ebaf2223 */ /* 0x000fc800000100c8 */
[----:B------:R-:W-:Y:S01]  /*b9e0*/  @P2 FADD.FTZ R175, R236, -R175 ;  /* 0x800000afecaf2221 */ /* 0x000fe20000010000 */
[----:B------:R-:W-:Y:S02]  /*b9f0*/  @P3 F2FP.BF16.F32.PACK_AB R177, RZ, R174 ;  /* 0x000000aeffb1323e */ /* 0x000fe400000010ff */
[----:B------:R-:W-:Y:S01]  /*ba00*/  MOV R174, R26 ;  /* 0x0000001a00ae7202 */ /* 0x000fe20000000f00 */
[----:B------:R-:W-:Y:S01]  /*ba10*/  @P2 FFMA.FTZ R174, R201, R175, R26 ;  /* 0x000000afc9ae2223 */ /* 0x000fe2000001001a */
[----:B------:R-:W-:-:S04]  /*ba20*/  @P2 FFMA.FTZ R175, R242, R247, R200 ;  /* 0x000000f7f2af2223 */ /* 0x000fc800000100c8 */
[----:B------:R-:W-:Y:S01]  /*ba30*/  @P2 FADD.FTZ R179, R193, -R175 ;  /* 0x800000afc1b32221 */ /* 0x000fe20000010000 */
[----:B------:R-:W-:-:S03]  /*ba40*/  MOV R175, R27 ;  /* 0x0000001b00af7202 */ /* 0x000fc60000000f00 */
[----:B------:R-:W-:Y:S02]  /*ba50*/  @P2 FFMA.FTZ R175, R201, R179, R27 ;  /* 0x000000b3c9af2223 */ /* 0x000fe4000001001b */
[----:B------:R-:W0:Y:S01]  /*ba60*/  @P3 LDC R179, c[0x0][0x40c] ;  /* 0x00010300ffb33b82 */ /* 0x000e220000000800 */
[----:B------:R-:W-:Y:S01]  /*ba70*/  @P3 PRMT R168, R176, 0x7610, R168 ;  /* 0x00007610b0a83816 */ /* 0x000fe200000000a8 */
[----:B------:R-:W-:Y:S01]  /*ba80*/  @P3 FMUL.FTZ R178, R174, R178 ;  /* 0x000000b2aeb23220 */ /* 0x000fe20000410000 */
[----:B------:R-:W-:-:S05]  /*ba90*/  @P3 SHF.L.U32 R176, R165, 0x10, RZ ;  /* 0x00000010a5b03819 */ /* 0x000fca00000006ff */
[----:B------:R-:W-:Y:S01]  /*baa0*/  @P3 FFMA.FTZ R126, R176, R178, R126 ;  /* 0x000000b2b07e3223 */ /* 0x000fe2000001007e */
[----:B------:R-:W-:-:S04]  /*bab0*/  @P3 PRMT R176, R165, 0x7632, R176 ;  /* 0x00007632a5b03816 */ /* 0x000fc800000000b0 */
[----:B------:R-:W-:Y:S02]  /*bac0*/  @P3 SHF.L.U32 R176, R176, 0x10, RZ ;  /* 0x00000010b0b03819 */ /* 0x000fe400000006ff */
[----:B------:R-:W-:Y:S02]  /*bad0*/  @P3 PRMT R168, R168, 0x5410, R177 ;  /* 0x00005410a8a83816 */ /* 0x000fe400000000b1 */
[----:B------:R-:W-:Y:S01]  /*bae0*/  @P3 SHF.L.U32 R177, R77, 0x10, RZ ;  /* 0x000000104db13819 */ /* 0x000fe200000006ff */
[----:B0-----:R-:W-:-:S04]  /*baf0*/  @P3 FMUL.FTZ R179, R175, R179 ;  /* 0x000000b3afb33220 */ /* 0x001fc80000410000 */
[----:B------:R-:W-:Y:S01]  /*bb00*/  @P3 FFMA.FTZ R127, R179, R176, R127 ;  /* 0x000000b0b37f3223 */ /* 0x000fe2000001007f */
[----:B---3--:R-:W-:Y:S01]  /*bb10*/  @P3 SHF.L.U32 R176, R248, 0x10, RZ ;  /* 0x00000010f8b03819 */ /* 0x008fe200000006ff */
[----:B------:R-:W-:-:S04]  /*bb20*/  @P3 FMUL.FTZ R177, R178, R177 ;  /* 0x000000b1b2b13220 */ /* 0x000fc80000410000 */
[----:B------:R-:W-:Y:S01]  /*bb30*/  @P3 FMUL.FTZ R178, R179, R176 ;  /* 0x000000b0b3b23220 */ /* 0x000fe20000410000 */
[----:B------:R-:W-:-:S04]  /*bb40*/  @P2 FFMA.FTZ R179, R237, R247, R200 ;  /* 0x000000f7edb32223 */ /* 0x000fc800000100c8 */
[----:B------:R-:W-:Y:S01]  /*bb50*/  @P2 FADD.FTZ R179, R238, -R179 ;  /* 0x800000b3eeb32221 */ /* 0x000fe20000010000 */
[----:B------:R-:W-:-:S03]  /*bb60*/  MOV R176, R20 ;  /* 0x0000001400b07202 */ /* 0x000fc60000000f00 */
[----:B------:R-:W-:Y:S02]  /*bb70*/  @P2 FFMA.FTZ R176, R201, R179, R20 ;  /* 0x000000b3c9b02223 */ /* 0x000fe40000010014 */
[----:B------:R-:W0:Y:S01]  /*bb80*/  @P3 LDC R179, c[0x0][0x40c] ;  /* 0x00010300ffb33b82 */ /* 0x000e220000000800 */
[----:B------:R-:W-:-:S04]  /*bb90*/  @P3 F2FP.BF16.F32.PACK_AB R177, RZ, R177 ;  /* 0x000000b1ffb1323e */ /* 0x000fc800000010ff */
[----:B------:R-:W-:Y:S02]  /*bba0*/  @P3 PRMT R169, R177, 0x7610, R169 ;  /* 0x00007610b1a93816 */ /* 0x000fe400000000a9 */
[----:B------:R-:W-:Y:S02]  /*bbb0*/  @P3 SHF.L.U32 R177, R166, 0x10, RZ ;  /* 0x00000010a6b13819 */ /* 0x000fe400000006ff */
[----:B------:R-:W-:-:S04]  /*bbc0*/  @P3 F2FP.BF16.F32.PACK_AB R178, RZ, R178 ;  /* 0x000000b2ffb2323e */ /* 0x000fc800000010ff */
[----:B------:R-:W-:Y:S01]  /*bbd0*/  @P3 PRMT R169, R169, 0x5410, R178 ;  /* 0x00005410a9a93816 */ /* 0x000fe200000000b2 */
[----:B0-----:R-:W-:-:S04]  /*bbe0*/  @P3 FMUL.FTZ R179, R176, R179 ;  /* 0x000000b3b0b33220 */ /* 0x001fc80000410000 */
[----:B------:R-:W-:Y:S01]  /*bbf0*/  @P3 FFMA.FTZ R120, R177, R179, R120 ;  /* 0x000000b3b1783223 */ /* 0x000fe20000010078 */
[----:B------:R-:W-:Y:S01]  /*bc00*/  @P3 SHF.L.U32 R177, R78, 0x10, RZ ;  /* 0x000000104eb13819 */ /* 0x000fe200000006ff */
[----:B------:R-:W-:-:S04]  /*bc10*/  @P2 FFMA.FTZ R178, R243, R247, R200 ;  /* 0x000000f7f3b22223 */ /* 0x000fc800000100c8 */
[----:B------:R-:W-:Y:S01]  /*bc20*/  @P3 FMUL.FTZ R177, R179, R177 ;  /* 0x000000b1b3b13220 */ /* 0x000fe20000410000 */
[----:B------:R-:W-:-:S04]  /*bc30*/  @P2 FADD.FTZ R178, R194, -R178 ;  /* 0x800000b2c2b22221 */ /* 0x000fc80000010000 */
[----:B------:R-:W-:-:S04]  /*bc40*/  @P3 F2FP.BF16.F32.PACK_AB R177, RZ, R177 ;  /* 0x000000b1ffb1323e */ /* 0x000fc800000010ff */
[----:B------:R-:W-:Y:S02]  /*bc50*/  @P3 PRMT R170, R177, 0x7610, R170 ;  /* 0x00007610b1aa3816 */ /* 0x000fe400000000aa */
[----:B------:R-:W-:Y:S01]  /*bc60*/  MOV R177, R21 ;  /* 0x0000001500b17202 */ /* 0x000fe20000000f00 */
[----:B------:R-:W-:Y:S02]  /*bc70*/  @P2 FFMA.FTZ R177, R201, R178, R21 ;  /* 0x000000b2c9b12223 */ /* 0x000fe40000010015 */
[----:B------:R-:W0:Y:S01]  /*bc80*/  @P3 LDC R178, c[0x0][0x40c] ;  /* 0x00010300ffb23b82 */ /* 0x000e220000000800 */
[----:B------:R-:W-:-:S04]  /*bc90*/  @P3 PRMT R179, R166, 0x7632, R179 ;  /* 0x00007632a6b33816 */ /* 0x000fc800000000b3 */
        /* <DEDUP_REMOVED lines=13> */
[----:B------:R-:W-:-:S04]  /*bd70*/  @P2 FFMA.FTZ R200, R245, R247, R200 ;  /* 0x000000f7f5c82223 */ /* 0x000fc800000100c8 */
[----:B------:R-:W-:Y:S01]  /*bd80*/  @P2 FADD.FTZ R200, R246, -R200 ;  /* 0x800000c8f6c82221 */ /* 0x000fe20000010000 */
[----:B0-----:R-:W-:-:S04]  /*bd90*/  @P3 FMUL.FTZ R179, R178, R179 ;  /* 0x000000b3b2b33220 */ /* 0x001fc80000410000 */
[----:B------:R-:W-:Y:S01]  /*bda0*/  @P3 FFMA.FTZ R122, R202, R179, R122 ;  /* 0x000000b3ca7a3223 */ /* 0x000fe2000001007a */
[----:B------:R-:W-:-:S05]  /*bdb0*/  @P3 SHF.L.U32 R202, R79, 0x10, RZ ;  /* 0x000000104fca3819 */ /* 0x000fca00000006ff */
[----:B------:R-:W-:-:S05]  /*bdc0*/  @P3 FMUL.FTZ R179, R179, R202 ;  /* 0x000000cab3b33220 */ /* 0x000fca0000410000 */
[----:B------:R-:W-:-:S04]  /*bdd0*/  @P3 F2FP.BF16.F32.PACK_AB R179, RZ, R179 ;  /* 0x000000b3ffb3323e */ /* 0x000fc800000010ff */
[----:B------:R-:W-:Y:S02]  /*bde0*/  @P3 PRMT R171, R179, 0x7610, R171 ;  /* 0x00007610b3ab3816 */ /* 0x000fe400000000ab */
[----:B------:R-:W-:Y:S01]  /*bdf0*/  MOV R179, R23 ;  /* 0x0000001700b37202 */ /* 0x000fe20000000f00 */
        /* <DEDUP_REMOVED lines=12> */
.L_x_7722:
[----:B0-----:R-:W2:Y:S04]  /*bec0*/  LDL R249, [R1+0xa8] ;  /* 0x0000a80001f97983 */ /* 0x001ea80000100800 */
[----:B------:R-:W3:Y:S01]  /*bed0*/  LDL R250, [R1+0xa4] ;  /* 0x0000a40001fa7983 */ /* 0x000ee20000100800 */
[----:B------:R-:W-:-:S04]  /*bee0*/  @P2 FFMA.FTZ R202, R233, R247, R200 ;  /* 0x000000f7e9ca2223 */ /* 0x000fc800000100c8 */
        /* <DEDUP_REMOVED lines=102> */
.L_x_7721:
[----:B------:R-:W-:Y:S05]  /*c550*/  @!P1 BRA `(.L_x_7724) ;  /* 0x00000008006c9947 */ /* 0x000fea0003800000 */
[----:B------:R-:W-:Y:S01]  /*c560*/  BSSY.RECONVERGENT B2, `(.L_x_7725) ;  /* 0x000000f000027945 */ /* 0x000fe20003800200 */
[----:B------:R-:W-:-:S03]  /*c570*/  ISETP.GT.AND P0, PT, R202, RZ, PT ;  /* 0x000000ffca00720c */ /* 0x000fc60003f04270 */
[----:B------:R-:W-:Y:S10]  /*c580*/  @!P3 BRA `(.L_x_7726) ;  /* 0x000000000030b947 */ /* 0x000ff40003800000 */
        /* <DEDUP_REMOVED lines=11> */
[----:B0-----:R-:W-:-:S07]  /*c640*/  PRMT R168, R172, 0x7610, R168 ;  /* 0x00007610aca87816 */ /* 0x001fce00000000a8 */
.L_x_7726:
[----:B------:R-:W-:Y:S05]  /*c650*/  BSYNC.RECONVERGENT B2 ;  /* 0x0000000000027941 */ /* 0x000fea0003800200 */
.L_x_7725:
[----:B------:R-:W-:Y:S04]  /*c660*/  BSSY.RECONVERGENT B2, `(.L_x_7727) ;  /* 0x0000010000027945 */ /* 0x000fe80003800200 */
[----:B------:R-:W-:Y:S05]  /*c670*/  @!P3 BRA `(.L_x_7728) ;  /* 0x000000000038b947 */ /* 0x000fea0003800000 */
[----:B------:R-:W2:Y:S01]  /*c680*/  LDL R174, [R1+0xa8] ;  /* 0x0000a80001ae7983 */ /* 0x000ea20000100800 */
        /* <DEDUP_REMOVED lines=12> */
[----:B0-----:R-:W-:-:S07]  /*c750*/  PRMT R168, R168, 0x5410, R172 ;  /* 0x00005410a8a87816 */ /* 0x001fce00000000ac */
.L_x_7728:
[----:B------:R-:W-:Y:S05]  /*c760*/  BSYNC.RECONVERGENT B2 ;  /* 0x0000000000027941 */ /* 0x000fea0003800200 */
.L_x_7727:
        /* <DEDUP_REMOVED lines=14> */
.L_x_7730:
[----:B------:R-:W-:Y:S05]  /*c850*/  BSYNC.RECONVERGENT B2 ;  /* 0x0000000000027941 */ /* 0x000fea0003800200 */
.L_x_7729:
        /* <DEDUP_REMOVED lines=16> */
.L_x_7732:
[----:B------:R-:W-:Y:S05]  /*c960*/  BSYNC.RECONVERGENT B2 ;  /* 0x0000000000027941 */ /* 0x000fea0003800200 */
.L_x_7731:
        /* <DEDUP_REMOVED lines=14> */
.L_x_7734:
[----:B------:R-:W-:Y:S05]  /*ca50*/  BSYNC.RECONVERGENT B2 ;  /* 0x0000000000027941 */ /* 0x000fea0003800200 */
.L_x_7733:
        /* <DEDUP_REMOVED lines=16> */
.L_x_7736:
[----:B------:R-:W-:Y:S05]  /*cb60*/  BSYNC.RECONVERGENT B2 ;  /* 0x0000000000027941 */ /* 0x000fea0003800200 */
.L_x_7735:
        /* <DEDUP_REMOVED lines=14> */
.L_x_7738:
[----:B------:R-:W-:Y:S05]  /*cc50*/  BSYNC.RECONVERGENT B2 ;  /* 0x0000000000027941 */ /* 0x000fea0003800200 */
.L_x_7737:
        /* <DEDUP_REMOVED lines=41> */
[----:B0-----:R-:W-:Y:S01]  /*cef0*/  PRMT R171, R171, 0x5410, R200 ;  /* 0x00005410abab7816 */ /* 0x001fe200000000c8 */
[----:B------:R-:W-:Y:S06]  /*cf00*/  BRA `(.L_x_7723) ;  /* 0x0000000400f87947 */ /* 0x000fec0003800000 */
.L_x_7724:
        /* <DEDUP_REMOVED lines=14> */
.L_x_7740:
[----:B------:R-:W-:Y:S05]  /*cff0*/  BSYNC.RECONVERGENT B2 ;  /* 0x0000000000027941 */ /* 0x000fea0003800200 */
.L_x_7739:
        /* <DEDUP_REMOVED lines=16> */
.L_x_7742:
[----:B------:R-:W-:Y:S05]  /*d100*/  BSYNC.RECONVERGENT B2 ;  /* 0x0000000000027941 */ /* 0x000fea0003800200 */
.L_x_7741:
        /* <DEDUP_REMOVED lines=14> */
.L_x_7744:
[----:B------:R-:W-:Y:S05]  /*d1f0*/  BSYNC.RECONVERGENT B2 ;  /* 0x0000000000027941 */ /* 0x000fea0003800200 */
.L_x_7743:
        /* <DEDUP_REMOVED lines=16> */
.L_x_7746:
[----:B------:R-:W-:Y:S05]  /*d300*/  BSYNC.RECONVERGENT B2 ;  /* 0x0000000000027941 */ /* 0x000fea0003800200 */
.L_x_7745:
        /* <DEDUP_REMOVED lines=14> */
.L_x_7748:
[----:B------:R-:W-:Y:S05]  /*d3f0*/  BSYNC.RECONVERGENT B2 ;  /* 0x0000000000027941 */ /* 0x000fea0003800200 */
.L_x_7747:
        /* <DEDUP_REMOVED lines=16> */
.L_x_7750:
[----:B------:R-:W-:Y:S05]  /*d500*/  BSYNC.RECONVERGENT B2 ;  /* 0x0000000000027941 */ /* 0x000fea0003800200 */
.L_x_7749:
        /* <DEDUP_REMOVED lines=14> */
.L_x_7752:
[----:B------:R-:W-:Y:S05]  /*d5f0*/  BSYNC.RECONVERGENT B2 ;  /* 0x0000000000027941 */ /* 0x000fea0003800200 */
.L_x_7751:
[----:B0-----:R-:W2:Y:S01]  /*d600*/  LDL R248, [R1+0xc] ;  /* 0x00000c0001f87983 */ /* 0x001ea20000100800 */
        /* <DEDUP_REMOVED lines=10> */
[----:B--2---:R-:W-:-:S05]  /*d6b0*/  @P3 SHF.L.U32 R201, R248, 0x10, RZ ;  /* 0x00000010f8c93819 */ /* 0x004fca00000006ff */
[----:B------:R-:W-:-:S05]  /*d6c0*/  @P3 FMUL.FTZ R200, R201, R200 ;  /* 0x000000c8c9c83220 */ /* 0x000fca0000410000 */
[----:B------:R-:W-:-:S04]  /*d6d0*/  @P3 F2FP.BF16.F32.PACK_AB R200, RZ, R200 ;  /* 0x000000c8ffc8323e */ /* 0x000fc800000010ff */
[----:B------:R-:W-:-:S07]  /*d6e0*/  @P3 PRMT R171, R171, 0x5410, R200 ;  /* 0x00005410abab3816 */ /* 0x000fce00000000c8 */
.L_x_7723:
[----:B------:R-:W-:Y:S05]  /*d6f0*/  BSYNC.RECONVERGENT B1 ;  /* 0x0000000000017941 */ /* 0x000fea0003800200 */
.L_x_7720:
[----:B------:R-:W1:Y:S01]  /*d700*/  @P1 LDC.64 R200, c[0x0][0x478] ;  /* 0x00011e00ffc81b82 */ /* 0x000e620000000a00 */
[----:B------:R-:W-:-:S05]  /*d710*/  @P1 IADD3 R202, PT, PT, R244, 0x80, RZ ;  /* 0x00000080f4ca1810 */ /* 0x000fca0007ffe0ff */
[----:B-1----:R-:W-:-:S05]  /*d720*/  @P1 IMAD.WIDE.U32 R200, R202, 0x20, R200 ;  /* 0x00000020cac81825 */ /* 0x002fca00078e00c8 */
[----:B------:R-:W-:Y:S04]  /*d730*/  @P1 STG.E.128 desc[UR6][R200.64], R172 ;  /* 0x000000acc8001986 */ /* 0x000fe8000c101d06 */
        /* <DEDUP_REMOVED lines=8> */
.L_x_7575:
[----:B------:R-:W-:Y:S05]  /*d7c0*/  BSYNC B0 ;  /* 0x0000000000007941 */ /* 0x000fea0003800000 */
.L_x_7574:
[----:B------:R-:W2:Y:S04]  /*d7d0*/  LDL.LU R244, [R1+0x60] ;  /* 0x0000600001f47983 */ /* 0x000ea80000300800 */
[----:B------:R-:W2:Y:S04]  /*d7e0*/  LDL.LU R245, [R1+0x64] ;  /* 0x0000640001f57983 */ /* 0x000ea80000300800 */
[----:B------:R-:W2:Y:S04]  /*d7f0*/  LDL.LU R246, [R1+0x68] ;  /* 0x0000680001f67983 */ /* 0x000ea80000300800 */
[----:B------:R-:W2:Y:S04]  /*d800*/  LDL.LU R247, [R1+0x6c] ;  /* 0x00006c0001f77983 */ /* 0x000ea80000300800 */
[----:B------:R-:W4:Y:S04]  /*d810*/  LDL.LU R236, [R1+0x80] ;  /* 0x0000800001ec7983 */ /* 0x000f280000300800 */
[----:B------:R-:W4:Y:S04]  /*d820*/  LDL.LU R237, [R1+0x84] ;  /* 0x0000840001ed7983 */ /* 0x000f280000300800 */
[----:B------:R-:W4:Y:S04]  /*d830*/  LDL.LU R238, [R1+0x88] ;  /* 0x0000880001ee7983 */ /* 0x000f280000300800 */
        /* <DEDUP_REMOVED lines=38> */
[----:B------:R-:W-:Y:S01]  /*daa0*/  IMAD R252, R5, 0xa0, R252 ;  /* 0x000000a005fc7824 */ /* 0x000fe200078e02fc */
[----:B------:R-:W-:-:S04]  /*dab0*/  LEA R0, R195, R3, 0x2 ;  /* 0x00000003c3007211 */ /* 0x000fc800078e10ff */
[----:B------:R-:W-:-:S05]  /*dac0*/  LEA R252, R252, R3, 0x5 ;  /* 0x00000003fcfc7211 */ /* 0x000fca00078e28ff */
[----:B------:R-:W-:Y:S04]  /*dad0*/  STS.128 [R252], R160 ;  /* 0x000000a0fc007388 */ /* 0x000fe80000000c00 */
[----:B--2---:R-:W-:Y:S04]  /*dae0*/  STS.128 [R252+0x800], R244 ;  /* 0x000800f4fc007388 */ /* 0x004fe80000000c00 */
[----:B----4-:R-:W-:Y:S04]  /*daf0*/  STS.128 [R252+0x400], R236 ;  /* 0x000400ecfc007388 */ /* 0x010fe80000000c00 */
[----:B-----5:R-:W-:Y:S04]  /*db00*/  STS.128 [R252+0x10], R232 ;  /* 0x000010e8fc007388 */ /* 0x020fe80000000c00 */
        /* <DEDUP_REMOVED lines=119> */
[----:B-----5:R-:W-:-:S03]  /*e280*/  FADD.FTZ R44, R44, R49 ;  /* 0x000000312c2c7221 */ /* 0x020fc60000010000 */
[----:B------:R-:W5:Y:S01]  /*e290*/  LDS R21, [R0+0x2000] ;  /* 0x0020000000157984 */ /* 0x000f620000000800 */
[----:B------:R-:W-:-:S03]  /*e2a0*/  FADD.FTZ R5, RZ, R5 ;  /* 0x00000005ff057221 */ /* 0x000fc60000010000 */
[----:B------:R-:W5:Y:S01]  /*e2b0*/  LDS R6, [R0+0x1000] ;  /* 0x0010000000067984 */ /* 0x000f620000000800 */
[----:B------:R-:W-:-:S03]  /*e2c0*/  FADD.FTZ R5, R5, R10 ;  /* 0x0000000a05057221 */ /* 0x000fc60000010000 */
[----:B------:R-:W5:Y:S01]  /*e2d0*/  LDS R23, [R0+0x2400] ;  /* 0x0024000000177984 */ /* 0x000f620000000800 */
[----:B------:R-:W5:Y:S01]  /*e2e0*/  LDC R10, c[0x0][0x388] ;  /* 0x0000e200ff0a7b82 */ /* 0x000f620000000800 */
[----:B------:R-:W-:Y:S02]  /*e2f0*/  FADD.FTZ R43, RZ, R43 ;  /* 0x0000002bff2b7221 */ /* 0x000fe40000010000 */
[----:B------:R-:W5:Y:S02]  /*e300*/  LDS R7, [R0+0x1200] ;  /* 0x0012000000077984 */ /* 0x000f640000000800 */
[----:B------:R-:W-:Y:S02]  /*e310*/  FADD.FTZ R43, R43, R46 ;  /* 0x0000002e2b2b7221 */ /* 0x000fe40000010000 */
        /* <DEDUP_REMOVED lines=47> */
[----:B------:R-:W-:Y:S02]  /*e610*/  IMAD R2, R10, UR16, RZ ;  /* 0x000000100a027c24 */ /* 0x000fe4000f8e02ff */
[----:B---3--:R-:W-:-:S03]  /*e620*/  FADD.FTZ R19, R3, R28 ;  /* 0x0000001c03137221 */ /* 0x008fc60000010000 */
[----:B------:R-:W-:Y:S01]  /*e630*/  IADD3 R2, P0, PT, R2, R195, RZ ;  /* 0x000000c302027210 */ /* 0x000fe20007f1e0ff */
[----:B------:R-:W-:Y:S01]  /*e640*/  STS.128 [R252], R156 ;  /* 0x0000009cfc007388 */ /* 0x000fe20000000c00 */
[----:B----4-:R-:W-:-:S03]  /*e650*/  FADD.FTZ R55, R4, R55 ;  /* 0x0000003704377221 */ /* 0x010fc60000010000 */
[----:B------:R-:W-:Y:S01]  /*e660*/  STS.128 [R252+0x10], R152 ;  /* 0x00001098fc007388 */ /* 0x000fe20000000c00 */
[----:B-----5:R-:W-:-:S03]  /*e670*/  FADD.FTZ R21, R5, R30 ;  /* 0x0000001e05157221 */ /* 0x020fc60000010000 */
[----:B------:R-:W-:Y:S01]  /*e680*/  STS.128 [R252+0x400], R148 ;  /* 0x00040094fc007388 */ /* 0x000fe20000000c00 */
[----:B------:R-:W-:Y:S01]  /*e690*/  FADD.FTZ R57, R6, R57 ;  /* 0x0000003906397221 */ /* 0x000fe20000010000 */
[----:B------:R-:W-:Y:S02]  /*e6a0*/  SHF.L.U32 R6, R2, 0x2, RZ ;  /* 0x0000000202067819 */ /* 0x000fe400000006ff */
[----:B------:R-:W-:Y:S01]  /*e6b0*/  STS.128 [R252+0x410], R144 ;  /* 0x00041090fc007388 */ /* 0x000fe20000000c00 */
[----:B------:R-:W-:Y:S01]  /*e6c0*/  FADD.FTZ R23, R7, R32 ;  /* 0x0000002007177221 */ /* 0x000fe20000010000 */
[----:B------:R-:W-:Y:S02]  /*e6d0*/  IADD3.X R7, PT, PT, RZ, RZ, RZ, P0, !PT ;  /* 0x000000ffff077210 */ /* 0x000fe400007fe4ff */
[----:B------:R-:W-:Y:S01]  /*e6e0*/  STS.128 [R252+0x800], R140 ;  /* 0x0008008cfc007388 */ /* 0x000fe20000000c00 */
[----:B------:R-:W-:Y:S02]  /*e6f0*/  IADD3 R4, P1, PT, R6, UR12, RZ ;  /* 0x0000000c06047c10 */ /* 0x000fe4000ff3e0ff */
[----:B------:R-:W-:Y:S01]  /*e700*/  SHF.L.U64.HI R7, R2, 0x2, R7 ;  /* 0x0000000202077819 */ /* 0x000fe20000010207 */
[----:B------:R-:W-:Y:S01]  /*e710*/  STS.128 [R252+0x810], R136 ;  /* 0x00081088fc007388 */ /* 0x000fe20000000c00 */
[----:B------:R-:W-:-:S02]  /*e720*/  IADD3 R2, P0, PT, R6, UR14, RZ ;  /* 0x0000000e06027c10 */ /* 0x000fc4000ff1e0ff */
[----:B------:R-:W-:Y:S01]  /*e730*/  IADD3 R6, P2, PT, R6, UR4, RZ ;  /* 0x0000000406067c10 */ /* 0x000fe2000ff5e0ff */
[----:B------:R-:W-:Y:S01]  /*e740*/  STS.128 [R252+0xc00], R132 ;  /* 0x000c0084fc007388 */ /* 0x000fe20000000c00 */
[C---:B------:R-:W-:Y:S02]  /*e750*/  IADD3.X R3, PT, PT, R7.reuse, UR15, RZ, P0, !PT ;  /* 0x0000000f07037c10 */ /* 0x040fe400087fe4ff */
[C---:B------:R-:W-:Y:S01]  /*e760*/  IADD3.X R5, PT, PT, R7.reuse, UR13, RZ, P1, !PT ;  /* 0x0000000d07057c10 */ /* 0x040fe20008ffe4ff */
[----:B------:R-:W-:Y:S01]  /*e770*/  STS.128 [R252+0xc10], R128 ;  /* 0x000c1080fc007388 */ /* 0x000fe20000000c00 */
[----:B------:R-:W-:-:S03]  /*e780*/  IADD3.X R7, PT, PT, R7, UR5, RZ, P2, !PT ;  /* 0x0000000507077c10 */ /* 0x000fc600097fe4ff */
        /* <DEDUP_REMOVED lines=20> */
[----:B---3--:R-:W-:Y:S01]  /*e8d0*/  FADD.FTZ R25, R8, R25 ;  /* 0x0000001908197221 */ /* 0x008fe20000010000 */
[----:B----4-:R-:W-:Y:S02]  /*e8e0*/  FADD.FTZ R34, R34, R61 ;  /* 0x0000003d22227221 */ /* 0x010fe40000010000 */
[----:B------:R-:W3:Y:S01]  /*e8f0*/  LDS R14, [R0+0x800] ;  /* 0x00080000000e7984 */ /* 0x000ee20000000800 */
[----:B-----5:R-:W-:-:S03]  /*e900*/  FADD.FTZ R16, R25, R16 ;  /* 0x0000001019107221 */ /* 0x020fc60000010000 */
[----:B------:R-:W4:Y:S01]  /*e910*/  LDS R8, [R0+0xa00] ;  /* 0x000a000000087984 */ /* 0x000f220000000800 */
[----:B------:R-:W-:-:S03]  /*e920*/  FADD.FTZ R10, RZ, R10 ;  /* 0x0000000aff0a7221 */ /* 0x000fc60000010000 */
[----:B------:R-:W5:Y:S01]  /*e930*/  LDS R45, [R0+0x1c00] ;  /* 0x001c0000002d7984 */ /* 0x000f620000000800 */
[----:B------:R-:W-:-:S03]  /*e940*/  FADD.FTZ R63, R34, R63 ;  /* 0x0000003f223f7221 */ /* 0x000fc60000010000 */
[----:B------:R-:W5:Y:S01]  /*e950*/  LDS R47, [R0+0x2e00] ;  /* 0x002e0000002f7984 */ /* 0x000f620000000800 */
[----:B------:R-:W-:-:S03]  /*e960*/  FADD.FTZ R65, R16, R65 ;  /* 0x0000004110417221 */ /* 0x000fc60000010000 */
[----:B------:R-:W-:Y:S01]  /*e970*/  STG.E desc[UR6][R2.64], R49 ;  /* 0x0000003102007986 */ /* 0x000fe2000c101906 */
[----:B------:R-:W-:-:S03]  /*e980*/  FADD.FTZ R31, R10, R31 ;  /* 0x0000001f0a1f7221 */ /* 0x000fc60000010000 */
[----:B------:R-:W5:Y:S01]  /*e990*/  LDS R16, [R0+0xc00] ;  /* 0x000c000000107984 */ /* 0x000f620000000800 */
[----:B------:R-:W-:-:S03]  /*e9a0*/  FADD.FTZ R18, R31, R18 ;  /* 0x000000121f127221 */ /* 0x000fc60000010000 */
[----:B------:R-:W5:Y:S01]  /*e9b0*/  LDS R25, [R0+0x1e00] ;  /* 0x001e000000197984 */ /* 0x000f620000000800 */
[----:B0-----:R-:W-:-:S03]  /*e9c0*/  FADD.FTZ R67, R18, R67 ;  /* 0x0000004312437221 */ /* 0x001fc60000010000 */
[----:B------:R-:W-:Y:S01]  /*e9d0*/  STG.E desc[UR6][R4.64], R33 ;  /* 0x0000002104007986 */ /* 0x000fe2000c101906 */
[----:B-1----:R-:W-:-:S03]  /*e9e0*/  FADD.FTZ R12, RZ, R12 ;  /* 0x0000000cff0c7221 */ /* 0x002fc60000010000 */
[----:B------:R-:W0:Y:S01]  /*e9f0*/  LDS R49, [R0+0x3000] ;  /* 0x0030000000317984 */ /* 0x000e220000000800 */
[----:B--2---:R-:W-:-:S03]  /*ea00*/  FADD.FTZ R12, R12, R43 ;  /* 0x0000002b0c0c7221 */ /* 0x004fc60000010000 */
[----:B------:R-:W-:Y:S04]  /*ea10*/  STG.E desc[UR6][R6.64], R63 ;  /* 0x0000003f06007986 */ /* 0x000fe8000c101906 */
[----:B------:R-:W1:Y:S01]  /*ea20*/  LDS R69, [R0+0x4200] ;  /* 0x0042000000457984 */ /* 0x000e620000000800 */
[----:B---3--:R-:W-:-:S03]  /*ea30*/  FADD.FTZ R14, RZ, R14 ;  /* 0x0000000eff0e7221 */ /* 0x008fc60000010000 */
[----:B------:R-:W2:Y:S01]  /*ea40*/  LDS R10, [R0+0xe00] ;  /* 0x000e0000000a7984 */ /* 0x000ea20000000800 */
[----:B----4-:R-:W-:-:S03]  /*ea50*/  FADD.FTZ R8, RZ, R8 ;  /* 0x00000008ff087221 */ /* 0x010fc60000010000 */
[----:B------:R-:W-:Y:S01]  /*ea60*/  STG.E desc[UR6][R2.64+0x200], R27 ;  /* 0x0002001b02007986 */ /* 0x000fe2000c101906 */
[----:B-----5:R-:W-:-:S03]  /*ea70*/  FADD.FTZ R14, R14, R45 ;  /* 0x0000002d0e0e7221 */ /* 0x020fc60000010000 */
[----:B------:R-:W3:Y:S01]  /*ea80*/  LDS R33, [R0+0x2000] ;  /* 0x0020000000217984 */ /* 0x000ee20000000800 */
[----:B------:R-:W-:-:S03]  /*ea90*/  FADD.FTZ R12, R12, R47 ;  /* 0x0000002f0c0c7221 */ /* 0x000fc60000010000 */
[----:B------:R-:W-:Y:S04]  /*eaa0*/  STG.E desc[UR6][R4.64+0x200], R13 ;  /* 0x0002000d04007986 */ /* 0x000fe8000c101906 */
[----:B------:R-:W4:Y:S01]  /*eab0*/  LDS R59, [R0+0x3200] ;  /* 0x00320000003b7984 */ /* 0x000f220000000800 */
[----:B------:R-:W-:-:S03]  /*eac0*/  FADD.FTZ R16, RZ, R16 ;  /* 0x00000010ff107221 */ /* 0x000fc60000010000 */
[----:B------:R-:W5:Y:S01]  /*ead0*/  LDS R71, [R0+0x4400] ;  /* 0x0044000000477984 */ /* 0x000f620000000800 */
[----:B------:R-:W-:-:S03]  /*eae0*/  FADD.FTZ R8, R8, R25 ;  /* 0x0000001908087221 */ /* 0x000fc60000010000 */
[----:B------:R-:W5:Y:S04]  /*eaf0*/  LDS R13, [R0+0x1000] ;  /* 0x00100000000d7984 */ /* 0x000f680000000800 */
[----:B------:R-:W5:Y:S01]  /*eb00*/  LDS R27, [R0+0x2200] ;  /* 0x00220000001b7984 */ /* 0x000f620000000800 */
[----:B0-----:R-:W-:-:S03]  /*eb10*/  FADD.FTZ R14, R14, R49 ;  /* 0x000000310e0e7221 */ /* 0x001fc60000010000 */
[----:B------:R-:W0:Y:S04]  /*eb20*/  LDS R61, [R0+0x3400] ;  /* 0x00340000003d7984 */ /* 0x000e280000000800 */
[----:B------:R-:W0:Y:S01]  /*eb30*/  LDS R73, [R0+0x4600] ;  /* 0x0046000000497984 */ /* 0x000e220000000800 */
[----:B-1----:R-:W-:-:S03]  /*eb40*/  FADD.FTZ R69, R12, R69 ;  /* 0x000000450c457221 */ /* 0x002fc60000010000 */
[----:B------:R-:W1:Y:S01]  /*eb50*/  LDS R18, [R0+0x1200] ;  /* 0x0012000000127984 */ /* 0x000e620000000800 */
[----:B--2---:R-:W-:-:S03]  /*eb60*/  FADD.FTZ R10, RZ, R10 ;  /* 0x0000000aff0a7221 */ /* 0x004fc60000010000 */
[----:B------:R-:W2:Y:S04]  /*eb70*/  LDS R20, [R0+0x2400] ;  /* 0x0024000000147984 */ /* 0x000ea80000000800 */
[----:B------:R-:W-:Y:S01]  /*eb80*/  STG.E desc[UR6][R6.64+0x200], R65 ;  /* 0x0002004106007986 */ /* 0x000fe2000c101906 */
[----:B---3--:R-:W-:-:S03]  /*eb90*/  FADD.FTZ R16, R16, R33 ;  /* 0x0000002110107221 */ /* 0x008fc60000010000 */
[----:B------:R-:W3:Y:S04]  /*eba0*/  LDS R63, [R0+0x3600] ;  /* 0x00360000003f7984 */ /* 0x000ee80000000800 */
        /* <DEDUP_REMOVED lines=9> */
[----:B0-----:R-:W-:-:S03]  /*ec40*/  FADD.FTZ R16, R16, R61 ;  /* 0x0000003d10107221 */ /* 0x001fc60000010000 */
[----:B------:R-:W-:Y:S01]  /*ec50*/  STG.E desc[UR6][R4.64+0x400], R35 ;  /* 0x0004002304007986 */ /* 0x000fe2000c101906 */
[----:B------:R-:W-:-:S03]  /*ec60*/  FADD.FTZ R73, R8, R73 ;  /* 0x0000004908497221 */ /* 0x000fc60000010000 */
[----:B------:R-:W0:Y:S01]  /*ec70*/  LDS R35, [R0+0x3a00] ;  /* 0x003a000000237984 */ /* 0x000e220000000800 */
[----:B-1----:R-:W-:-:S03]  /*ec80*/  FADD.FTZ R18, RZ, R18 ;  /* 0x00000012ff127221 */ /* 0x002fc60000010000 */
[----:B------:R-:W1:Y:S01]  /*ec90*/  LDS R24, [R0+0x4c00] ;  /* 0x004c000000187984 */ /* 0x000e620000000800 */
[----:B--2---:R-:W-:-:S03]  /*eca0*/  FADD.FTZ R13, R13, R20 ;  /* 0x000000140d0d7221 */ /* 0x004fc60000010000 */
[----:B------:R-:W2:Y:S04]  /*ecb0*/  LDS R43, [R0+0x4e00] ;  /* 0x004e0000002b7984 */ /* 0x000ea80000000800 */
[----:B------:R-:W-:Y:S01]  /*ecc0*/  STG.E desc[UR6][R6.64+0x400], R67 ;  /* 0x0004004306007986 */ /* 0x000fe2000c101906 */
[----:B---3--:R-:W-:-:S03]  /*ecd0*/  FADD.FTZ R10, R10, R63 ;  /* 0x0000003f0a0a7221 */ /* 0x008fc60000010000 */
[----:B------:R-:W-:Y:S01]  /*ece0*/  STG.E desc[UR6][R2.64+0x600], R29 ;  /* 0x0006001d02007986 */ /* 0x000fe2000c101906 */
[----:B------:R-:W-:-:S03]  /*ecf0*/  FADD.FTZ R65, R16, R65 ;  /* 0x0000004110417221 */ /* 0x000fc60000010000 */
[----:B------:R-:W-:Y:S01]  /*ed00*/  STG.E desc[UR6][R4.64+0x600], R15 ;  /* 0x0006000f04007986 */ /* 0x000fe2000c101906 */
[----:B----4-:R-:W-:-:S03]  /*ed10*/  FADD.FTZ R18, R18, R31 ;  /* 0x0000001f12127221 */ /* 0x010fc60000010000 */
[----:B------:R-:W-:Y:S04]  /*ed20*/  STG.E desc[UR6][R6.64+0x600], R69 ;  /* 0x0006004506007986 */ /* 0x000fe8000c101906 */
[----:B------:R-:W-:Y:S01]  /*ed30*/  STG.E desc[UR6][R2.64+0x800], R53 ;  /* 0x0008003502007986 */ /* 0x000fe2000c101906 */
[----:B-----5:R-:W-:-:S03]  /*ed40*/  FADD.FTZ R13, R13, R22 ;  /* 0x000000160d0d7221 */ /* 0x020fc60000010000 */
[----:B------:R-:W-:Y:S01]  /*ed50*/  STG.E desc[UR6][R4.64+0x800], R37 ;  /* 0x0008002504007986 */ /* 0x000fe2000c101906 */
[----:B------:R-:W-:-:S03]  /*ed60*/  FADD.FTZ R51, R10, R51 ;  /* 0x000000330a337221 */ /* 0x000fc60000010000 */
[----:B------:R-:W-:Y:S04]  /*ed70*/  STG.E desc[UR6][R6.64+0x800], R71 ;  /* 0x0008004706007986 */ /* 0x000fe8000c101906 */
[----:B------:R-:W-:Y:S01]  /*ed80*/  STG.E desc[UR6][R2.64+0xa00], R19 ;  /* 0x000a001302007986 */ /* 0x000fe2000c101906 */
[----:B0-----:R-:W-:-:S03]  /*ed90*/  FADD.FTZ R18, R18, R35 ;  /* 0x0000002312127221 */ /* 0x001fc60000010000 */
[----:B------:R-:W-:Y:S01]  /*eda0*/  STG.E desc[UR6][R4.64+0xa00], R17 ;  /* 0x000a001104007986 */ /* 0x000fe2000c101906 */
[----:B-1----:R-:W-:-:S03]  /*edb0*/  FADD.FTZ R13, R13, R24 ;  /* 0x000000180d0d7221 */ /* 0x002fc60000010000 */
[----:B------:R-:W-:Y:S01]  /*edc0*/  STG.E desc[UR6][R6.64+0xa00], R73 ;  /* 0x000a004906007986 */ /* 0x000fe2000c101906 */
[----:B--2---:R-:W-:-:S03]  /*edd0*/  FADD.FTZ R43, R18, R43 ;  /* 0x0000002b122b7221 */ /* 0x004fc60000010000 */
        /* <DEDUP_REMOVED lines=13> */
.L_x_7579:
[----:B------:R-:W-:Y:S01]  /*eeb0*/  HFMA2 R250, -RZ, RZ, 0, 5.9604644775390625e-08 ;  /* 0x00000001fffa7431 */ /* 0x000fe200000001ff */
[----:B------:R-:W-:Y:S01]  /*eec0*/  BSSY B1, `(.L_x_7754) ;  /* 0x0000006000017945 */ /* 0x000fe20003800000 */
[----:B------:R-:W-:Y:S02]  /*eed0*/  MOV R249, 0x1f ;  /* 0x0000001f00f97802 */ /* 0x000fe40000000f00 */
[----:B------:R-:W-:-:S07]  /*eee0*/  MOV R248, 0xffffffff ;  /* 0xffffffff00f87802 */ /* 0x000fce0000000f00 */
[----:B-1---5:R-:W-:Y:S05]  /*eef0*/  WARPSYNC.COLLECTIVE R248, `(.L_x_7755) ;  /* 0x00000000f8087348 */ /* 0x022fea0003c00000 */
[----:B------:R0:W2:Y:S02]  /*ef00*/  SHFL.BFLY P1, R252, R244, R250, R249 ;  /* 0x0c0000faf4fc7389 */ /* 0x0000a400000200f9 */
[----:B012--5:R-:W-:Y:S05]  /*ef10*/  ENDCOLLECTIVE ;  /* 0x000000000000791b */ /* 0x027fea0003800000 */
.L_x_7755:
[----:B------:R-:W-:Y:S05]  /*ef20*/  BSYNC B1 ;  /* 0x0000000000017941 */ /* 0x000fea0003800000 */
.L_x_7754:
        /* <DEDUP_REMOVED lines=9> */
.L_x_7756:
[----:B------:R-:W-:Y:S01]  /*efc0*/  HFMA2 R250, -RZ, RZ, 0, 1.1920928955078125e-07 ;  /* 0x00000002fffa7431 */ /* 0x000fe200000001ff */
[----:B------:R-:W-:-:S05]  /*efd0*/  MOV R244, R252 ;  /* 0x000000fc00f47202 */ /* 0x000fca0000000f00 */
[----:B------:R-:W-:Y:S01]  /*efe0*/  FADD.FTZ R195, R244, R195 ;  /* 0x000000c3f4c37221 */ /* 0x000fe20000010000 */
[----:B------:R-:W-:-:S07]  /*eff0*/  MOV R244, R251 ;  /* 0x000000fb00f47202 */ /* 0x000fce0000000f00 */
[----:B------:R-:W-:Y:S05]  /*f000*/  WARPSYNC.COLLECTIVE R248, `(.L_x_7757) ;  /* 0x00000000f8087348 */ /* 0x000fea0003c00000 */
[----:B------:R0:W1:Y:S02]  /*f010*/  SHFL.BFLY P1, R252, R244, R250, R249 ;  /* 0x0c0000faf4fc7389 */ /* 0x00006400000200f9 */
[----:B01----:R-:W-:Y:S05]  /*f020*/  ENDCOLLECTIVE ;  /* 0x000000000000791b */ /* 0x003fea0003800000 */
.L_x_7757:
[----:B------:R-:W-:-:S05]  /*f030*/  MOV R244, R252 ;  /* 0x000000fc00f47202 */ /* 0x000fca0000000f00 */
[----:B------:R-:W-:Y:S01]  /*f040*/  FADD.FTZ R251, R251, R244 ;  /* 0x000000f4fbfb7221 */ /* 0x000fe20000010000 */
[----:B------:R-:W-:-:S07]  /*f050*/  MOV R244, R195 ;  /* 0x000000c300f47202 */ /* 0x000fce0000000f00 */
[----:B------:R-:W-:Y:S05]  /*f060*/  WARPSYNC.COLLECTIVE R248, `(.L_x_7758) ;  /* 0x00000000f8087348 */ /* 0x000fea0003c00000 */
[----:B------:R0:W1:Y:S02]  /*f070*/  SHFL.BFLY P1, R252, R244, R250, R249 ;  /* 0x0c0000faf4fc7389 */ /* 0x00006400000200f9 */
[----:B01----:R-:W-:Y:S05]  /*f080*/  ENDCOLLECTIVE ;  /* 0x000000000000791b */ /* 0x003fea0003800000 */
.L_x_7758:
[----:B------:R-:W-:Y:S01]  /*f090*/  HFMA2 R250, -RZ, RZ, 0, 2.384185791015625e-07 ;  /* 0x00000004fffa7431 */ /* 0x000fe200000001ff */
[----:B------:R-:W-:-:S05]  /*f0a0*/  MOV R244, R252 ;  /* 0x000000fc00f47202 */ /* 0x000fca0000000f00 */
[----:B------:R-:W-:Y:S01]  /*f0b0*/  FADD.FTZ R195, R195, R244 ;  /* 0x000000f4c3c37221 */ /* 0x000fe20000010000 */
[----:B------:R-:W-:-:S07]  /*f0c0*/  MOV R244, R251 ;  /* 0x000000fb00f47202 */ /* 0x000fce0000000f00 */
[----:B------:R-:W-:Y:S05]  /*f0d0*/  WARPSYNC.COLLECTIVE R248, `(.L_x_7759) ;  /* 0x00000000f8087348 */ /* 0x000fea0003c00000 */
[----:B------:R0:W1:Y:S02]  /*f0e0*/  SHFL.BFLY P1, R252, R244, R250, R249 ;  /* 0x0c0000faf4fc7389 */ /* 0x00006400000200f9 */
[----:B01----:R-:W-:Y:S05]  /*f0f0*/  ENDCOLLECTIVE ;  /* 0x000000000000791b */ /* 0x003fea0003800000 */
.L_x_7759:
[----:B------:R-:W-:-:S05]  /*f100*/  MOV R244, R252 ;  /* 0x000000fc00f47202 */ /* 0x000fca0000000f00 */
[----:B------:R-:W-:Y:S01]  /*f110*/  FADD.FTZ R251, R251, R244 ;  /* 0x000000f4fbfb7221 */ /* 0x000fe20000010000 */
[----:B------:R-:W-:-:S07]  /*f120*/  MOV R244, R195 ;  /* 0x000000c300f47202 */ /* 0x000fce0000000f00 */
[----:B------:R-:W-:Y:S05]  /*f130*/  WARPSYNC.COLLECTIVE R248, `(.L_x_7760) ;  /* 0x00000000f8087348 */ /* 0x000fea0003c00000 */
[----:B------:R0:W1:Y:S02]  /*f140*/  SHFL.BFLY P1, R252, R244, R250, R249 ;  /* 0x0c0000faf4fc7389 */ /* 0x00006400000200f9 */
[----:B01----:R-:W-:Y:S05]  /*f150*/  ENDCOLLECTIVE ;  /* 0x000000000000791b */ /* 0x003fea0003800000 */
.L_x_7760:
[----:B------:R-:W-:Y:S01]  /*f160*/  HFMA2 R250, -RZ, RZ, 0, 4.76837158203125e-07 ;  /* 0x00000008fffa7431 */ /* 0x000fe200000001ff */
[----:B------:R-:W-:-:S05]  /*f170*/  MOV R244, R252 ;  /* 0x000000fc00f47202 */ /* 0x000fca0000000f00 */
[----:B------:R-:W-:Y:S01]  /*f180*/  FADD.FTZ R195, R195, R244 ;  /* 0x000000f4c3c37221 */ /* 0x000fe20000010000 */
[----:B------:R-:W-:-:S07]  /*f190*/  MOV R244, R251 ;  /* 0x000000fb00f47202 */ /* 0x000fce0000000f00 */
[----:B------:R-:W-:Y:S05]  /*f1a0*/  WARPSYNC.COLLECTIVE R248, `(.L_x_7761) ;  /* 0x00000000f8087348 */ /* 0x000fea0003c00000 */
[----:B------:R0:W1:Y:S02]  /*f1b0*/  SHFL.BFLY P1, R252, R244, R250, R249 ;  /* 0x0c0000faf4fc7389 */ /* 0x00006400000200f9 */
[----:B01----:R-:W-:Y:S05]  /*f1c0*/  ENDCOLLECTIVE ;  /* 0x000000000000791b */ /* 0x003fea0003800000 */
.L_x_7761:
[----:B------:R-:W-:-:S05]  /*f1d0*/  MOV R244, R252 ;  /* 0x000000fc00f47202 */ /* 0x000fca0000000f00 */
[----:B------:R-:W-:Y:S01]  /*f1e0*/  FADD.FTZ R251, R251, R244 ;  /* 0x000000f4fbfb7221 */ /* 0x000fe20000010000 */
[----:B------:R-:W-:-:S07]  /*f1f0*/  MOV R244, R195 ;  /* 0x000000c300f47202 */ /* 0x000fce0000000f00 */
[----:B------:R-:W-:Y:S05]  /*f200*/  WARPSYNC.COLLECTIVE R248, `(.L_x_7762) ;  /* 0x00000000f8087348 */ /* 0x000fea0003c00000 */
[----:B------:R0:W1:Y:S02]  /*f210*/  SHFL.BFLY P1, R252, R244, R250, R249 ;  /* 0x0c0000faf4fc7389 */ /* 0x00006400000200f9 */
[----:B01----:R-:W-:Y:S05]  /*f220*/  ENDCOLLECTIVE ;  /* 0x000000000000791b */ /* 0x003fea0003800000 */
.L_x_7762:
[----:B------:R-:W-:Y:S01]  /*f230*/  HFMA2 R250, -RZ, RZ, 0, 9.5367431640625e-07 ;  /* 0x00000010fffa7431 */ /* 0x000fe200000001ff */
[----:B------:R-:W-:-:S05]  /*f240*/  MOV R244, R252 ;  /* 0x000000fc00f47202 */ /* 0x000fca0000000f00 */
[----:B------:R-:W-:Y:S01]  /*f250*/  FADD.FTZ R195, R195, R244 ;  /* 0x000000f4c3c37221 */ /* 0x000fe20000010000 */
[----:B------:R-:W-:-:S07]  /*f260*/  MOV R244, R251 ;  /* 0x000000fb00f47202 */ /* 0x000fce0000000f00 */
[----:B------:R-:W-:Y:S05]  /*f270*/  WARPSYNC.COLLECTIVE R248, `(.L_x_7763) ;  /* 0x00000000f8087348 */ /* 0x000fea0003c00000 */
[----:B------:R0:W1:Y:S02]  /*f280*/  SHFL.BFLY P1, R252, R244, R250, R249 ;  /* 0x0c0000faf4fc7389 */ /* 0x00006400000200f9 */
[----:B01----:R-:W-:Y:S05]  /*f290*/  ENDCOLLECTIVE ;  /* 0x000000000000791b */ /* 0x003fea0003800000 */
.L_x_7763:
[----:B------:R-:W-:Y:S01]  /*f2a0*/  MOV R244, R195 ;  /* 0x000000c300f47202 */ /* 0x000fe20000000f00 */
[----:B------:R0:W-:Y:S06]  /*f2b0*/  STL [R1], R252 ;  /* 0x000000fc01007387 */ /* 0x0001ec0000100800 */
[----:B0-----:R-:W-:Y:S05]  /*f2c0*/  WARPSYNC.COLLECTIVE R248, `(.L_x_7764) ;  /* 0x00000000f8087348 */ /* 0x001fea0003c00000 */
[----:B0-----:R0:W1:Y:S02]  /*f2d0*/  SHFL.BFLY P1, R252, R244, R250, R249 ;  /* 0x0c0000faf4fc7389 */ /* 0x00106400000200f9 */
[----:B01----:R-:W-:Y:S05]  /*f2e0*/  ENDCOLLECTIVE ;  /* 0x000000000000791b */ /* 0x003fea0003800000 */
.L_x_7764:
[----:B------:R-:W-:Y:S01]  /*f2f0*/  MOV R244, R252 ;  /* 0x000000fc00f47202 */ /* 0x000fe20000000f00 */
[----:B------:R-:W-:Y:S06]  /*f300*/  BRA `(.L_x_7765) ;  /* 0xffffff4000b87947 */ /* 0x000fec000383ffff */
.L_x_7766:
        /* <DEDUP_REMOVED lines=15> */
.L_x_25419:


//--------------------- .text._ZN10layer_norm13ln_bwd_kernelINS_13Kernel_traitsI13__nv_bfloat16S2_fS2_fjLj1280ELj1ELj4ELj1ELj16ENS_18Kernel_traits_baseILj1280ES2_S2_fS2_fjLj128EEEEELb1ELb0ELb0ELb0EEEvNS_9BwdParamsE --------------------------
	.section	.text._ZN10layer_norm13ln_bwd_kernelINS_13Kernel_traitsI13__nv_bfloat16S2_fS2_fjLj1280ELj1ELj4ELj1ELj16ENS_18Kernel_traits_baseILj1280ES2_S2_fS2_fjLj128EEEEELb1ELb0ELb0ELb0EEEvNS_9BwdParamsE,"ax",@progbits
	.align	128
        .global         _ZN10layer_norm13ln_bwd_kernelINS_13Kernel_traitsI13__nv_bfloat16S2_fS2_fjLj1280ELj1ELj4ELj1ELj16ENS_18Kernel_traits_baseILj1280ES2_S2_fS2_fjLj128EEEEELb1ELb0ELb0ELb0EEEvNS_9BwdParamsE
        .type           _ZN10layer_norm13ln_bwd_kernelINS_13Kernel_traitsI13__nv_bfloat16S2_fS2_fjLj1280ELj1ELj4ELj1ELj16ENS_18Kernel_traits_baseILj1280ES2_S2_fS2_fjLj128EEEEELb1ELb0ELb0ELb0EEEvNS_9BwdParamsE,@function
        .size           _ZN10layer_norm13ln_bwd_kernelINS_13Kernel_traitsI13__nv_bfloat16S2_fS2_fjLj1280ELj1ELj4ELj1ELj16ENS_18Kernel_traits_baseILj1280ES2_S2_fS2_fjLj128EEEEELb1ELb0ELb0ELb0EEEvNS_9BwdParamsE,(.L_x_25420 - _ZN10layer_norm13ln_bwd_kernelINS_13Kernel_traitsI13__nv_bfloat16S2_fS2_fjLj1280ELj1ELj4ELj1ELj16ENS_18Kernel_traits_baseILj1280ES2_S2_fS2_fjLj128EEEEELb1ELb0ELb0ELb0EEEvNS_9BwdParamsE)
        .other          _ZN10layer_norm13ln_bwd_kernelINS_13Kernel_traitsI13__nv_bfloat16S2_fS2_fjLj1280ELj1ELj4ELj1ELj16ENS_18Kernel_traits_baseILj1280ES2_S2_fS2_fjLj128EEEEELb1ELb0ELb0ELb0EEEvNS_9BwdParamsE,@"STO_CUDA_ENTRY STV_DEFAULT"
_ZN10layer_norm13ln_bwd_kernelINS_13Kernel_traitsI13__nv_bfloat16S2_fS2_fjLj1280ELj1ELj4ELj1ELj16ENS_18Kernel_traits_baseILj1280ES2_S2_fS2_fjLj128EEEEELb1ELb0ELb0ELb0EEEvNS_9BwdParamsE:
.text._ZN10layer_norm13ln_bwd_kernelINS_13Kernel_traitsI13__nv_bfloat16S2_fS2_fjLj1280ELj1ELj4ELj1ELj16ENS_18Kernel_traits_baseILj1280ES2_S2_fS2_fjLj128EEEEELb1ELb0ELb0ELb0EEEvNS_9BwdParamsE:
[----:B------:R-:W0:Y:S02]  /*0000*/  LDC R1, c[0x0][0x37c] ;  /* 0x0000df00ff017b82 */ /* 0x000e240000000800 */
[----:B0-----:R-:W-:Y:S01]  /*0010*/  IADD3 R1, PT, PT, R1, -0x48, RZ ;  /* 0xffffffb801017810 */ /* 0x001fe20007ffe0ff */
[----:B------:R-:W0:Y:S01]  /*0020*/  S2R R17, SR_TID.X ;  /* 0x0000000000117919 */ /* 0x000e220000002100 */
[----:B------:R-:W1:Y:S03]  /*0030*/  LDCU UR4, c[0x0][0x388] ;  /* 0x00007100ff0477ac */ /* 0x000e660008000800 */
[----:B------:R-:W2:Y:S01]  /*0040*/  LDL.64 R24, [R1+0x10] ;  /* 0x0000100001187983 */ /* 0x000ea20000100a00 */
[----:B------:R-:W3:Y:S03]  /*0050*/  LDCU.64 UR6, c[0x0][0x358] ;  /* 0x00006b00ff0677ac */ /* 0x000ee60008000a00 */
[----:B------:R-:W2:Y:S01]  /*0060*/  LDL.64 R26, [R1+0x18] ;  /* 0x00001800011a7983 */ /* 0x000ea20000100a00 */
[----:B------:R-:W4:Y:S03]  /*0070*/  LDCU UR5, c[0x0][0x384] ;  /* 0x00007080ff0577ac */ /* 0x000f260008000800 */
[----:B------:R-:W4:Y:S01]  /*0080*/  LDL.64 R20, [R1] ;  /* 0x0000000001147983 */ /* 0x000f220000100a00 */
[----:B------:R-:W0:Y:S03]  /*0090*/  LDCU UR14, c[0x0][0x408] ;  /* 0x00008100ff0e77ac */ /* 0x000e260008000800 */
[----:B------:R-:W4:Y:S01]  /*00a0*/  LDL.64 R22, [R1+0x8] ;  /* 0x0000080001167983 */ /* 0x000f220000100a00 */
[----:B------:R-:W2:Y:S01]  /*00b0*/  LDCU UR15, c[0x0][0x388] ;  /* 0x00007100ff0f77ac */ /* 0x000ea20008000800 */
        /* <DEDUP_REMOVED lines=19> */
[----:B------:R-:W0:Y:S08]  /*01f0*/  @P2 LDC.64 R8, c[0x0][0x3d0] ;  /* 0x0000f400ff082b82 */ /* 0x000e300000000a00 */
[----:B------:R-:W0:Y:S01]  /*0200*/  @P3 LDC.64 R10, c[0x0][0x3d0] ;  /* 0x0000f400ff0a3b82 */ /* 0x000e220000000a00 */
[C---:B---3--:R-:W-:Y:S01]  /*0210*/  @P0 IMAD.WIDE.U32 R2, R15.reuse, 0x10, R2 ;  /* 0x000000100f020825 */ /* 0x048fe200078e0002 */
[----:B------:R-:W-:-:S02]  /*0220*/  @P0 LOP3.LUT R15, R15, 0x20, RZ, 0xfc, !PT ;  /* 0x000000200f0f0812 */ /* 0x000fc400078efcff */
[----:B------:R-:W-:Y:S02]  /*0230*/  SHF.R.U32.HI R231, RZ, 0x5, R17 ;  /* 0x00000005ffe77819 */ /* 0x000fe40000011611 */
[----:B------:R-:W5:Y:S02]  /*0240*/  @P0 LDG.E.128 R168, desc[UR6][R2.64] ;  /* 0x0000000602a80981 */ /* 0x000f64000c1e1d00 */
[----:B------:R-:W3:Y:S01]  /*0250*/  @P4 LDC.64 R12, c[0x0][0x3d0] ;  /* 0x0000f400ff0c4b82 */ /* 0x000ee20000000a00 */
[C---:B-1----:R-:W-:Y:S01]  /*0260*/  @P1 IMAD.WIDE.U32 R6, R15.reuse, 0x10, R4 ;  /* 0x000000100f061825 */ /* 0x042fe200078e0004 */
[----:B------:R-:W-:Y:S01]  /*0270*/  @P1 IADD3 R15, PT, PT, R15, 0x20, RZ ;  /* 0x000000200f0f1810 */ /* 0x000fe20007ffe0ff */
[----:B------:R-:W-:Y:S01]  /*0280*/  BSSY B0, `(.L_x_7767) ;  /* 0x0000823000007945 */ /* 0x000fe20003800000 */
[----:B------:R-:W-:Y:S02]  /*0290*/  CS2R R156, SRZ ;  /* 0x00000000009c7805 */ /* 0x000fe4000001ff00 */
[----:B------:R-:W-:Y:S01]  /*02a0*/  CS2R R158, SRZ ;  /* 0x00000000009e7805 */ /* 0x000fe2000001ff00 */
[----:B------:R-:W5:Y:S01]  /*02b0*/  @P1 LDG.E.128 R164, desc[UR6][R6.64] ;  /* 0x0000000606a41981 */ /* 0x000f62000c1e1d00 */
[C---:B0-----:R-:W-:Y:S01]  /*02c0*/  @P2 IMAD.WIDE.U32 R8, R15.reuse, 0x10, R8 ;  /* 0x000000100f082825 */ /* 0x041fe200078e0008 */
[----:B------:R-:W-:Y:S01]  /*02d0*/  @P2 IADD3 R15, PT, PT, R15, 0x20, RZ ;  /* 0x000000200f0f2810 */ /* 0x000fe20007ffe0ff */
[----:B------:R-:W0:Y:S01]  /*02e0*/  S2UR UR4, SR_CTAID.X ;  /* 0x00000000000479c3 */ /* 0x000e220000002500 */
[----:B------:R-:W-:-:S02]  /*02f0*/  CS2R R152, SRZ ;  /* 0x0000000000987805 */ /* 0x000fc4000001ff00 */
[----:B------:R-:W-:Y:S01]  /*0300*/  CS2R R154, SRZ ;  /* 0x00000000009a7805 */ /* 0x000fe2000001ff00 */
[----:B------:R1:W5:Y:S01]  /*0310*/  @P2 LDG.E.128 R160, desc[UR6][R8.64] ;  /* 0x0000000608a02981 */ /* 0x000362000c1e1d00 */
[C---:B------:R-:W-:Y:S01]  /*0320*/  @P3 IMAD.WIDE.U32 R10, R15.reuse, 0x10, R10 ;  /* 0x000000100f0a3825 */ /* 0x040fe200078e000a */
[----:B------:R-:W-:-:S05]  /*0330*/  @P3 IADD3 R15, PT, PT, R15, 0x20, RZ ;  /* 0x000000200f0f3810 */ /* 0x000fca0007ffe0ff */
[----:B---3--:R-:W-:Y:S01]  /*0340*/  @P4 IMAD.WIDE.U32 R4, R15, 0x10, R12 ;  /* 0x000000100f044825 */ /* 0x008fe200078e000c */
[----:B--2---:R-:W2:Y:S04]  /*0350*/  @P3 LDG.E.128 R24, desc[UR6][R10.64] ;  /* 0x000000060a183981 */ /* 0x004ea8000c1e1d00 */
[----:B----4-:R-:W3:Y:S01]  /*0360*/  @P4 LDG.E.128 R20, desc[UR6][R4.64] ;  /* 0x0000000604144981 */ /* 0x010ee2000c1e1d00 */
        /* <DEDUP_REMOVED lines=41> */
[----:B---3--:R0:W-:Y:S04]  /*0600*/  @P4 STL.64 [R1], R20 ;  /* 0x0000001401004387 */ /* 0x0081e80000100a00 */
[----:B------:R0:W-:Y:S01]  /*0610*/  @P4 STL.64 [R1+0x8], R22 ;  /* 0x0000081601004387 */ /* 0x0001e20000100a00 */
[----:B------:R-:W-:-:S02]  /*0620*/  MOV R16, R27 ;  /* 0x0000001b00107202 */ /* 0x000fc40000000f00 */
[----:B------:R-:W-:Y:S02]  /*0630*/  MOV R14, R26 ;  /* 0x0000001a000e7202 */ /* 0x000fe40000000f00 */
[----:B------:R-:W-:Y:S02]  /*0640*/  MOV R12, R25 ;  /* 0x00000019000c7202 */ /* 0x000fe40000000f00 */
[----:B------:R-:W-:Y:S02]  /*0650*/  MOV R10, R24 ;  /* 0x00000018000a7202 */ /* 0x000fe40000000f00 */
[----:B-1----:R-:W-:Y:S02]  /*0660*/  MOV R8, R23 ;  /* 0x0000001700087202 */ /* 0x002fe40000000f00 */
[----:B------:R-:W-:Y:S02]  /*0670*/  MOV R6, R22 ;  /* 0x0000001600067202 */ /* 0x000fe40000000f00 */
[----:B------:R-:W-:-:S02]  /*0680*/  MOV R4, R21 ;  /* 0x0000001500047202 */ /* 0x000fc40000000f00 */
[----:B------:R-:W-:Y:S01]  /*0690*/  MOV R2, R20 ;  /* 0x0000001400027202 */ /* 0x000fe20000000f00 */
[----:B0-----:R-:W-:Y:S06]  /*06a0*/  @P0 BRA `(.L_x_7768) ;  /* 0x0000007c00800947 */ /* 0x001fec0003800000 */
[----:B------:R-:W-:Y:S01]  /*06b0*/  PRMT R15, R16, 0x7632, R15 ;  /* 0x00007632100f7816 */ /* 0x000fe2000000000f */
        /* <DEDUP_REMOVED lines=18> */
[----:B0-----:R-:W-:Y:S02]  /*07e0*/  ISETP.NE.U32.AND P5, PT, RZ, UR4, PT ;  /* 0x00000004ff007c0c */ /* 0x001fe4000bfa5070 */
[----:B------:R-:W-:Y:S01]  /*07f0*/  CS2R R144, SRZ ;  /* 0x0000000000907805 */ /* 0x000fe2000001ff00 */
[----:B------:R1:W-:Y:S01]  /*0800*/  STL.S16 [R1+0x30], R7 ;  /* 0x0000300701007387 */ /* 0x0003e20000100600 */
[----:B------:R-:W-:Y:S02]  /*0810*/  CS2R R146, SRZ ;  /* 0x0000000000927805 */ /* 0x000fe4000001ff00 */
[----:B------:R-:W-:-:S02]  /*0820*/  ISETP.NE.AND.EX P5, PT, RZ, UR5, PT, P5 ;  /* 0x00000005ff007c0c */ /* 0x000fc4000bfa5350 */
        /* <DEDUP_REMOVED lines=34> */
[----:B-1----:R-:W-:-:S07]  /*0a50*/  CS2R R82, SRZ ;  /* 0x0000000000527805 */ /* 0x002fce000001ff00 */
.L_x_7818:
[----:B------:R-:W0:Y:S02]  /*0a60*/  @P5 LDC.64 R2, c[0x0][0x3e0] ;  /* 0x0000f800ff025b82 */ /* 0x000e240000000a00 */
[----:B0-----:R-:W-:-:S05]  /*0a70*/  @P5 IMAD.WIDE R2, R231, 0x2, R2 ;  /* 0x00000002e7025825 */ /* 0x001fca00078e0202 */
[----:B--234-:R0:W2:Y:S02]  /*0a80*/  @P5 LDG.E.U16 R172, desc[UR6][R2.64] ;  /* 0x0000000602ac5981 */ /* 0x01c0a4000c1e1500 */
[----:B0-----:R-:W0:Y:S02]  /*0a90*/  LDC.64 R2, c[0x0][0x3c0] ;  /* 0x0000f000ff027b82 */ /* 0x001e240000000a00 */
[----:B0-----:R-:W-:-:S05]  /*0aa0*/  IMAD.WIDE R2, R231, 0x4, R2 ;  /* 0x00000004e7027825 */ /* 0x001fca00078e0202 */
[----:B------:R0:W3:Y:S01]  /*0ab0*/  LDG.E R204, desc[UR6][R2.64] ;  /* 0x0000000602cc7981 */ /* 0x0000e2000c1e1900 */
[----:B-1----:R-:W1:Y:S01]  /*0ac0*/  S2R R173, SR_TID.X ;  /* 0x0000000000ad7919 */ /* 0x002e620000002100 */
[----:B0-----:R-:W0:Y:S01]  /*0ad0*/  LDC.64 R2, c[0x0][0x3c8] ;  /* 0x0000f200ff027b82 */ /* 0x001e220000000a00 */
[----:B------:R-:W-:Y:S01]  /*0ae0*/  MOV R252, UR15 ;  /* 0x0000000f00fc7c02 */ /* 0x000fe20008000f00 */
[----:B------:R-:W-:Y:S01]  /*0af0*/  HFMA2 R4, -RZ, RZ, 1.875, 0 ;  /* 0x3f800000ff047431 */ /* 0x000fe200000001ff */
[----:B------:R-:W-:Y:S01]  /*0b00*/  ISETP.GE.U32.AND P4, PT, R251, 0x20, PT ;  /* 0x00000020fb00780c */ /* 0x000fe20003f86070 */
[----:B0-----:R-:W-:Y:S01]  /*0b10*/  IMAD.WIDE R2, R231, 0x4, R2 ;  /* 0x00000004e7027825 */ /* 0x001fe200078e0202 */
[----:B-1----:R-:W-:-:S05]  /*0b20*/  LOP3.LUT R173, R173, 0x1f, RZ, 0xc0, !PT ;  /* 0x0000001fadad7812 */ /* 0x002fca00078ec0ff */
[----:B-----5:R0:W5:Y:S01]  /*0b30*/  LDG.E R3, desc[UR6][R2.64] ;  /* 0x0000000602037981 */ /* 0x020162000c1e1900 */
[----:B------:R-:W-:Y:S01]  /*0b40*/  ISETP.NE.AND P0, PT, RZ, UR8, PT ;  /* 0x00000008ff007c0c */ /* 0x000fe2000bf05270 */
[----:B------:R-:W-:Y:S01]  /*0b50*/  BSSY.RECONVERGENT B1, `(.L_x_7769) ;  /* 0x0000070000017945 */ /* 0x000fe20003800200 */
[----:B------:R-:W-:Y:S01]  /*0b60*/  HFMA2 R213, -RZ, RZ, 0, 0 ;  /* 0x00000000ffd57431 */ /* 0x000fe200000001ff */
[----:B------:R1:W-:Y:S01]  /*0b70*/  STL [R1+0x20], R173 ;  /* 0x000020ad01007387 */ /* 0x0003e20000100800 */
[C---:B------:R-:W-:Y:S02]  /*0b80*/  ISETP.GE.U32.AND P3, PT, R251.reuse, 0x40, PT ;  /* 0x00000040fb00780c */ /* 0x040fe40003f66070 */
[C---:B------:R-:W-:Y:S02]  /*0b90*/  ISETP.GE.U32.AND P2, PT, R251.reuse, 0x60, PT ;  /* 0x00000060fb00780c */ /* 0x040fe40003f46070 */
[----:B------:R-:W-:Y:S01]  /*0ba0*/  ISETP.GE.U32.AND P1, PT, R251, 0x80, PT ;  /* 0x00000080fb00780c */ /* 0x000fe20003f26070 */
[----:B0-----:R-:W-:Y:S01]  /*0bb0*/  IMAD R2, R231, R252, RZ ;  /* 0x000000fce7027224 */ /* 0x001fe200078e02ff */
[----:B------:R-:W-:-:S02]  /*0bc0*/  MOV R215, RZ ;  /* 0x000000ff00d77202 */ /* 0x000fc40000000f00 */
[----:B--2---:R-:W-:Y:S02]  /*0bd0*/  @P5 SHF.L.U32 R4, R172, 0x10, RZ ;  /* 0x00000010ac045819 */ /* 0x004fe400000006ff */
        /* <DEDUP_REMOVED lines=8> */
[----:B------:R-:W-:-:S07]  /*0c60*/  ISETP.NE.U32.AND P0, PT, RZ, UR10, PT ;  /* 0x0000000aff007c0c */ /* 0x000fce000bf05070 */
[----:B------:R-:W2:Y:S01]  /*0c70*/  LDC.64 R214, c[0x0][0x3b0] ;  /* 0x0000ec00ffd67b82 */ /* 0x000ea20000000a00 */
[----:B0-----:R-:W-:-:S06]  /*0c80*/  IMAD.WIDE.U32 R172, R2, 0x10, R172 ;  /* 0x0000001002ac7825 */ /* 0x001fcc00078e00ac */
[----:B------:R-:W3:Y:S01]  /*0c90*/  LDG.E.128 R172, desc[UR6][R172.64] ;  /* 0x00000006acac7981 */ /* 0x000ee2000c1e1d00 */
[----:B-1----:R-:W-:-:S05]  /*0ca0*/  IMAD.WIDE.U32 R22, R2, 0x20, R22 ;  /* 0x0000002002167825 */ /* 0x002fca00078e0016 */
[----:B------:R-:W4:Y:S04]  /*0cb0*/  LDG.E.128 R184, desc[UR6][R22.64] ;  /* 0x0000000616b87981 */ /* 0x000f28000c1e1d00 */
[----:B------:R0:W4:Y:S01]  /*0cc0*/  LDG.E.128 R176, desc[UR6][R22.64+0x10] ;  /* 0x0000100616b07981 */ /* 0x000122000c1e1d00 */
[----:B------:R-:W-:-:S13]  /*0cd0*/  ISETP.NE.AND.EX P0, PT, RZ, UR11, PT, P0 ;  /* 0x0000000bff007c0c */ /* 0x000fda000bf05300 */
[----:B0-----:R-:W0:Y:S02]  /*0ce0*/  @P0 LDC.64 R22, c[0x0][0x438] ;  /* 0x00010e00ff160b82 */ /* 0x001e240000000a00 */
[----:B0-----:R-:W-:-:S05]  /*0cf0*/  @P0 IMAD.WIDE.U32 R22, R2, 0x20, R22 ;  /* 0x0000002002160825 */ /* 0x001fca00078e0016 */
[----:B------:R-:W5:Y:S04]  /*0d00*/  @P0 LDG.E.128 R76, desc[UR6][R22.64] ;  /* 0x00000006164c0981 */ /* 0x000f68000c1e1d00 */
[----:B------:R2:W5:Y:S02]  /*0d10*/  @P0 LDG.E.128 R72, desc[UR6][R22.64+0x10] ;  /* 0x0000100616480981 */ /* 0x000564000c1e1d00 */
[----:B--2---:R-:W-:-:S06]  /*0d20*/  IMAD.WIDE.U32 R22, R2, 0x8, R214 ;  /* 0x0000000802167825 */ /* 0x004fcc00078e00d6 */
[----:B------:R-:W5:Y:S01]  /*0d30*/  LDG.E.64 R22, desc[UR6][R22.64] ;  /* 0x0000000616167981 */ /* 0x000f62000c1e1b00 */
[----:B------:R-:W-:-:S04]  /*0d40*/  PRMT R250, R168, 0x7632, R250 ;  /* 0x00007632a8fa7816 */ /* 0x000fc800000000fa */
[----:B------:R-:W-:Y:S02]  /*0d50*/  SHF.L.U32 R250, R250, 0x10, RZ ;  /* 0x00000010fafa7819 */ /* 0x000fe400000006ff */
[----:B------:R-:W-:-:S04]  /*0d60*/  PRMT R247, R169, 0x7632, R247 ;  /* 0x00007632a9f77816 */ /* 0x000fc800000000f7 */
        /* <DEDUP_REMOVED lines=10> */
[----:B---3--:R-:W-:-:S04]  /*0e10*/  PRMT R0, R172, 0x7632, R0 ;  /* 0x00007632ac007816 */ /* 0x008fc80000000000 */
[----:B------:R-:W-:Y:S01]  /*0e20*/  SHF.L.U32 R0, R0, 0x10, RZ ;  /* 0x0000001000007819 */ /* 0x000fe200000006ff */
[----:B----4-:R-:W-:-:S04]  /*0e30*/  FADD.FTZ R185, -R204, R185 ;  /* 0x000000b9ccb97221 */ /* 0x010fc80000010100 */
        /* <DEDUP_REMOVED lines=8> */
[----:B------:R-:W-:-:S03]  /*0ec0*/  FADD.FTZ R177, -R204, R177 ;  /* 0x000000b1ccb17221 */ /* 0x000fc60000010100 */
        /* <DEDUP_REMOVED lines=11> */
[----:B------:R-:W-:-:S03]  /*0f80*/  FMUL.FTZ R191, R3, R179 ;  /* 0x000000b303bf7220 */ /* 0x000fc60000410000 */
[----:B------:R-:W-:Y:S01]  /*0f90*/  SHF.L.U32 R0, R0, 0x10, RZ ;  /* 0x0000001000007819 */ /* 0x000fe200000006ff */
[----:B------:R-:W-:Y:S01]  /*0fa0*/  FADD.FTZ R10, -R204, R186 ;  /* 0x000000bacc0a7221 */ /* 0x000fe20000010100 */
[----:B------:R-:W-:-:S03]  /*0fb0*/  SHF.L.U32 R172, R172, 0x10, RZ ;  /* 0x00000010acac7819 */ /* 0x000fc600000006ff */
[-C--:B------:R-:W-:Y:S01]  /*0fc0*/  FMUL.FTZ R239, R239, R0.reuse ;  /* 0x00000000efef7220 */ /* 0x080fe20000410000 */
[----:B------:R-:W-:Y:S01]  /*0fd0*/  FADD.FTZ R115, R115, R0 ;  /* 0x0000000073737221 */ /* 0x000fe20000010000 */
[----:B------:R-:W-:Y:S01]  /*0fe0*/  FFMA.FTZ R155, R191, R0, R155 ;  /* 0x00000000bf9b7223 */ /* 0x000fe2000001009b */
[----:B------:R-:W-:Y:S01]  /*0ff0*/  FADD.FTZ R0, -R204, R184 ;  /* 0x000000b8cc007221 */ /* 0x000fe20000010100 */
[----:B------:R-:W-:Y:S01]  /*1000*/  SHF.L.U32 R173, R173, 0x10, RZ ;  /* 0x00000010adad7819 */ /* 0x000fe200000006ff */
[C---:B------:R-:W-:Y:S01]  /*1010*/  FMUL.FTZ R10, R3.reuse, R10 ;  /* 0x0000000a030a7220 */ /* 0x040fe20000410000 */
[----:B------:R-:W-:Y:S01]  /*1020*/  FMUL.FTZ R202, R202, R172 ;  /* 0x000000accaca7220 */ /* 0x000fe20000410000 */
[----:B------:R-:W-:Y:S01]  /*1030*/  FMUL.FTZ R0, R3, R0 ;  /* 0x0000000003007220 */ /* 0x000fe20000410000 */
[----:B------:R-:W-:Y:S01]  /*1040*/  FADD.FTZ R116, R116, R172 ;  /* 0x000000ac74747221 */ /* 0x000fe20000010000 */
[----:B------:R-:W-:Y:S01]  /*1050*/  FADD.FTZ R118, R118, R173 ;  /* 0x000000ad76767221 */ /* 0x000fe20000010000 */
[-C--:B------:R-:W-:Y:S01]  /*1060*/  FFMA.FTZ R158, R10, R173.reuse, R158 ;  /* 0x000000ad0a9e7223 */ /* 0x080fe2000001009e */
[C---:B------:R-:W-:Y:S01]  /*1070*/  FFMA.FTZ R156, R0.reuse, R172, R156 ;  /* 0x000000ac009c7223 */ /* 0x040fe2000001009c */
[----:B------:R-:W-:Y:S01]  /*1080*/  FMUL.FTZ R227, R227, R173 ;  /* 0x000000ade3e37220 */ /* 0x000fe20000410000 */
[----:B------:R-:W-:Y:S01]  /*1090*/  FADD.FTZ R172, RZ, R202 ;  /* 0x000000caffac7221 */ /* 0x000fe20000010000 */
[----:B------:R-:W-:-:S03]  /*10a0*/  FFMA.FTZ R173, R0, R202, RZ ;  /* 0x000000ca00ad7223 */ /* 0x000fc600000100ff */
        /* <DEDUP_REMOVED lines=26> */
.L_x_7770:
[----:B------:R-:W-:Y:S05]  /*1250*/  BSYNC.RECONVERGENT B1 ;  /* 0x0000000000017941 */ /* 0x000fea0003800200 */
.L_x_7769:
[----:B------:R-:W-:Y:S04]  /*1260*/  BSSY.RECONVERGENT B1, `(.L_x_7771) ;  /* 0x0000063000017945 */ /* 0x000fe80003800200 */
[----:B------:R-:W-:Y:S05]  /*1270*/  @!P3 BRA `(.L_x_7772) ;  /* 0x000000040084b947 */ /* 0x000fea0003800000 */
[----:B------:R-:W0:Y:S08]  /*1280*/  LDC.64 R172, c[0x0][0x428] ;  /* 0x00010a00ffac7b82 */ /* 0x000e300000000a00 */
[----:B------:R-:W1:Y:S01]  /*1290*/  LDC.64 R24, c[0x0][0x3a8] ;  /* 0x0000ea00ff187b82 */ /* 0x000e620000000a00 */
[----:B------:R-:W-:Y:S01]  /*12a0*/  ISETP.NE.U32.AND P0, PT, RZ, UR10, PT ;  /* 0x0000000aff007c0c */ /* 0x000fe2000bf05070 */
[----:B0-----:R-:W-:-:S06]  /*12b0*/  IMAD.WIDE.U32 R172, R214, 0x10, R172 ;  /* 0x00000010d6ac7825 */ /* 0x001fcc00078e00ac */
[----:B------:R-:W2:Y:S01]  /*12c0*/  LDG.E.128 R172, desc[UR6][R172.64] ;  /* 0x00000006acac7981 */ /* 0x000ea2000c1e1d00 */
[----:B-1----:R-:W-:-:S05]  /*12d0*/  IMAD.WIDE.U32 R24, R214, 0x20, R24 ;  /* 0x00000020d6187825 */ /* 0x002fca00078e0018 */
[----:B------:R-:W3:Y:S01]  /*12e0*/  LDG.E.128 R184, desc[UR6][R24.64] ;  /* 0x0000000618b87981 */ /* 0x000ee2000c1e1d00 */
[----:B------:R-:W-:-:S03]  /*12f0*/  ISETP.NE.AND.EX P0, PT, RZ, UR11, PT, P0 ;  /* 0x0000000bff007c0c */ /* 0x000fc6000bf05300 */
[----:B------:R0:W4:Y:S10]  /*1300*/  LDG.E.128 R176, desc[UR6][R24.64+0x10] ;  /* 0x0000100618b07981 */ /* 0x000134000c1e1d00 */
[----:B0-----:R-:W0:Y:S02]  /*1310*/  @P0 LDC.64 R24, c[0x0][0x438] ;  /* 0x00010e00ff180b82 */ /* 0x001e240000000a00 */
[----:B0-----:R-:W-:-:S05]  /*1320*/  @P0 IMAD.WIDE.U32 R24, R214, 0x20, R24 ;  /* 0x00000020d6180825 */ /* 0x001fca00078e0018 */
[----:B------:R-:W5:Y:S04]  /*1330*/  @P0 LDG.E.128 R68, desc[UR6][R24.64] ;  /* 0x0000000618440981 */ /* 0x000f68000c1e1d00 */
[----:B------:R0:W5:Y:S02]  /*1340*/  @P0 LDG.E.128 R64, desc[UR6][R24.64+0x10] ;  /* 0x0000100618400981 */ /* 0x000164000c1e1d00 */
[----:B0-----:R-:W0:Y:S02]  /*1350*/  LDC.64 R24, c[0x0][0x3b0] ;  /* 0x0000ec00ff187b82 */ /* 0x001e240000000a00 */
[----:B0-----:R-:W-:-:S06]  /*1360*/  IMAD.WIDE.U32 R24, R214, 0x8, R24 ;  /* 0x00000008d6187825 */ /* 0x001fcc00078e0018 */
        /* <DEDUP_REMOVED lines=38> */
[----:B------:R-:W-:Y:S02]  /*15d0*/  SHF.L.U32 R6, R6, 0x10, RZ ;  /* 0x0000001006067819 */ /* 0x000fe400000006ff */
[----:B------:R-:W-:-:S03]  /*15e0*/  SHF.L.U32 R172, R172, 0x10, RZ ;  /* 0x00000010acac7819 */ /* 0x000fc600000006ff */
[-C--:B------:R-:W-:Y:S01]  /*15f0*/  FMUL.FTZ R238, R238, R6.reuse ;  /* 0x00000006eeee7220 */ /* 0x080fe20000410000 */
[----:B------:R-:W-:Y:S01]  /*1600*/  FADD.FTZ R107, R107, R6 ;  /* 0x000000066b6b7221 */ /* 0x000fe20000010000 */
[----:B------:R-:W-:Y:S01]  /*1610*/  FFMA.FTZ R147, R190, R6, R147 ;  /* 0x00000006be937223 */ /* 0x000fe20000010093 */
[----:B------:R-:W-:Y:S01]  /*1620*/  FADD.FTZ R6, -R204, R184 ;  /* 0x000000b8cc067221 */ /* 0x000fe20000010100 */
[----:B------:R-:W-:-:S03]  /*1630*/  FMUL.FTZ R233, R233, R172 ;  /* 0x000000ace9e97220 */ /* 0x000fc60000410000 */
[----:B------:R-:W-:Y:S01]  /*1640*/  FMUL.FTZ R6, R3, R6 ;  /* 0x0000000603067220 */ /* 0x000fe20000410000 */
        /* <DEDUP_REMOVED lines=36> */
.L_x_7772:
[----:B------:R-:W-:Y:S05]  /*1890*/  BSYNC.RECONVERGENT B1 ;  /* 0x0000000000017941 */ /* 0x000fea0003800200 */
.L_x_7771:
        /* <DEDUP_REMOVED lines=36> */
[----:B------:R-:W-:Y:S02]  /*1ae0*/  FADD.FTZ R101, R101, R7 ;  /* 0x0000000765657221 */ /* 0x000fe40000010000 */
        /* <DEDUP_REMOVED lines=14> */
[----:B------:R-:W-:Y:S01]  /*1bd0*/  FADD.FTZ R97, R97, R7 ;  /* 0x0000000761617221 */ /* 0x000fe20000010000 */
        /* <DEDUP_REMOVED lines=47> */
.L_x_7774:
[----:B------:R-:W-:Y:S05]  /*1ed0*/  BSYNC.RECONVERGENT B1 ;  /* 0x0000000000017941 */ /* 0x000fea0003800200 */
.L_x_7773:
[----:B------:R-:W-:Y:S04]  /*1ee0*/  BSSY.RECONVERGENT B1, `(.L_x_7775) ;  /* 0x0000067000017945 */ /* 0x000fe80003800200 */
[----:B------:R-:W-:Y:S05]  /*1ef0*/  @!P1 BRA `(.L_x_7776) ;  /* 0x0000000400949947 */ /* 0x000fea0003800000 */
[----:B------:R-:W0:Y:S01]  /*1f00*/  LDC.64 R28, c[0x0][0x3a8] ;  /* 0x0000ea00ff1c7b82 */ /* 0x000e220000000a00 */
[----:B------:R-:W2:Y:S04]  /*1f10*/  LDL R8, [R1+0x10] ;  /* 0x0000100001087983 */ /* 0x000ea80000100800 */
[----:B------:R-:W3:Y:S03]  /*1f20*/  LDL R188, [R1+0x14] ;  /* 0x0000140001bc7983 */ /* 0x000ee60000100800 */
[----:B------:R-:W1:Y:S01]  /*1f30*/  LDC.64 R172, c[0x0][0x428] ;  /* 0x00010a00ffac7b82 */ /* 0x000e620000000a00 */
[----:B------:R-:W-:Y:S01]  /*1f40*/  ISETP.NE.U32.AND P0, PT, RZ, UR10, PT ;  /* 0x0000000aff007c0c */ /* 0x000fe2000bf05070 */
[----:B------:R-:W4:Y:S04]  /*1f50*/  LDL R13, [R1+0x18] ;  /* 0x00001800010d7983 */ /* 0x000f280000100800 */
[----:B------:R-:W4:Y:S02]  /*1f60*/  LDL R17, [R1+0x1c] ;  /* 0x00001c0001117983 */ /* 0x000f240000100800 */
[----:B------:R-:W1:Y:S02]  /*1f70*/  LDC.64 R234, c[0x0][0x3b0] ;  /* 0x0000ec00ffea7b82 */ /* 0x000e640000000a00 */
[----:B------:R-:W4:Y:S04]  /*1f80*/  LDL R212, [R1+0x34] ;  /* 0x0000340001d47983 */ /* 0x000f280000100800 */
[----:B------:R-:W4:Y:S01]  /*1f90*/  LDL R21, [R1+0x38] ;  /* 0x0000380001157983 */ /* 0x000f220000100800 */
[----:B0-----:R-:W-:-:S03]  /*1fa0*/  IMAD.WIDE.U32 R28, R214, 0x20, R28 ;  /* 0x00000020d61c7825 */ /* 0x001fc600078e001c */
[----:B------:R-:W4:Y:S04]  /*1fb0*/  LDL R209, [R1+0x3c] ;  /* 0x00003c0001d17983 */ /* 0x000f280000100800 */
[----:B------:R-:W2:Y:S01]  /*1fc0*/  LDG.E.128 R176, desc[UR6][R28.64+0x10] ;  /* 0x000010061cb07981 */ /* 0x000ea2000c1e1d00 */
[----:B-1----:R-:W-:-:S03]  /*1fd0*/  IMAD.WIDE.U32 R172, R214, 0x10, R172 ;  /* 0x00000010d6ac7825 */ /* 0x002fc600078e00ac */
[----:B------:R0:W3:Y:S04]  /*1fe0*/  LDG.E.128 R184, desc[UR6][R28.64] ;  /* 0x000000061cb87981 */ /* 0x0000e8000c1e1d00 */
[----:B------:R-:W4:Y:S01]  /*1ff0*/  LDG.E.128 R172, desc[UR6][R172.64] ;  /* 0x00000006acac7981 */ /* 0x000f22000c1e1d00 */
[----:B------:R-:W-:-:S13]  /*2000*/  ISETP.NE.AND.EX P0, PT, RZ, UR11, PT, P0 ;  /* 0x0000000bff007c0c */ /* 0x000fda000bf05300 */
[----:B0-----:R-:W0:Y:S02]  /*2010*/  @P0 LDC.64 R28, c[0x0][0x438] ;  /* 0x00010e00ff1c0b82 */ /* 0x001e240000000a00 */
[----:B0-----:R-:W-:-:S05]  /*2020*/  @P0 IMAD.WIDE.U32 R28, R214, 0x20, R28 ;  /* 0x00000020d61c0825 */ /* 0x001fca00078e001c */
[----:B------:R-:W5:Y:S04]  /*2030*/  @P0 LDG.E.128 R52, desc[UR6][R28.64] ;  /* 0x000000061c340981 */ /* 0x000f68000c1e1d00 */
[----:B------:R0:W5:Y:S02]  /*2040*/  @P0 LDG.E.128 R48, desc[UR6][R28.64+0x10] ;  /* 0x000010061c300981 */ /* 0x000164000c1e1d00 */
[----:B0-----:R-:W-:-:S06]  /*2050*/  IMAD.WIDE.U32 R28, R214, 0x8, R234 ;  /* 0x00000008d61c7825 */ /* 0x001fcc00078e00ea */
[----:B------:R-:W5:Y:S01]  /*2060*/  LDG.E.64 R28, desc[UR6][R28.64] ;  /* 0x000000061c1c7981 */ /* 0x000f62000c1e1b00 */
[----:B--2---:R-:W-:-:S04]  /*2070*/  FADD.FTZ R176, -R204, R176 ;  /* 0x000000b0ccb07221 */ /* 0x004fc80000010100 */
[C---:B-----5:R-:W-:Y:S02]  /*2080*/  FMUL.FTZ R192, R3.reuse, R176 ;  /* 0x000000b003c07220 */ /* 0x060fe40000410000 */
[----:B------:R-:W2:Y:S01]  /*2090*/  LDL R176, [R1+0x40] ;  /* 0x0000400001b07983 */ /* 0x000ea20000100800 */
[----:B---3--:R-:W-:Y:S01]  /*20a0*/  FADD.FTZ R184, -R204, R184 ;  /* 0x000000b8ccb87221 */ /* 0x008fe20000010100 */
[----:B----4-:R-:W-:Y:S02]  /*20b0*/  SHF.L.U32 R244, R172, 0x10, RZ ;  /* 0x00000010acf47819 */ /* 0x010fe400000006ff */
[----:B------:R-:W-:Y:S01]  /*20c0*/  SHF.L.U32 R8, R8, 0x10, RZ ;  /* 0x0000001008087819 */ /* 0x000fe200000006ff */
[----:B------:R-:W-:Y:S01]  /*20d0*/  FMUL.FTZ R203, R3, R184 ;  /* 0x000000b803cb7220 */ /* 0x000fe20000410000 */
[----:B------:R-:W-:Y:S01]  /*20e0*/  FADD.FTZ R186, -R204, R186 ;  /* 0x000000baccba7221 */ /* 0x000fe20000010100 */
[----:B------:R-:W-:Y:S01]  /*20f0*/  FADD.FTZ R92, R92, R244 ;  /* 0x000000f45c5c7221 */ /* 0x000fe20000010000 */
[----:B------:R-:W-:Y:S01]  /*2100*/  SHF.L.U32 R240, R173, 0x10, RZ ;  /* 0x00000010adf07819 */ /* 0x000fe200000006ff */
        /* <DEDUP_REMOVED lines=9> */
[----:B------:R-:W-:Y:S01]  /*21a0*/  SHF.L.U32 R8, R13, 0x10, RZ ;  /* 0x000000100d087819 */ /* 0x000fe200000006ff */
[----:B------:R-:W-:Y:S01]  /*21b0*/  FADD.FTZ R88, R88, R236 ;  /* 0x000000ec58587221 */ /* 0x000fe20000010000 */
[----:B------:R-:W-:Y:S01]  /*21c0*/  SHF.L.U32 R234, R175, 0x10, RZ ;  /* 0x00000010afea7819 */ /* 0x000fe200000006ff */
[----:B------:R-:W-:Y:S01]  /*21d0*/  FFMA.FTZ R128, R192, R236, R128 ;  /* 0x000000ecc0807223 */ /* 0x000fe20000010080 */
[----:B------:R-:W-:Y:S01]  /*21e0*/  FMUL.FTZ R188, R3, R178 ;  /* 0x000000b203bc7220 */ /* 0x000fe20000410000 */
[----:B------:R-:W-:Y:S01]  /*21f0*/  SHF.L.U32 R13, R17, 0x10, RZ ;  /* 0x00000010110d7819 */ /* 0x000fe200000006ff */
        /* <DEDUP_REMOVED lines=8> */
[----:B------:R-:W-:-:S02]  /*2280*/  SHF.L.U32 R13, R212, 0x10, RZ ;  /* 0x00000010d40d7819 */ /* 0x000fc400000006ff */
[----:B------:R-:W-:Y:S01]  /*2290*/  PRMT R217, R173, 0x7632, R217 ;  /* 0x00007632add97816 */ /* 0x000fe200000000d9 */
[-C--:B------:R-:W-:Y:S01]  /*22a0*/  FFMA.FTZ R133, R8, R235.reuse, R133 ;  /* 0x000000eb08857223 */ /* 0x080fe20000010085 */
[----:B------:R-:W-:Y:S01]  /*22b0*/  FADD.FTZ R93, R93, R235 ;  /* 0x000000eb5d5d7221 */ /* 0x000fe20000010000 */
[----:B------:R-:W-:Y:S01]  /*22c0*/  FMUL.FTZ R235, R13, R235 ;  /* 0x000000eb0deb7220 */ /* 0x000fe20000410000 */
[----:B------:R-:W-:Y:S01]  /*22d0*/  FADD.FTZ R13, -R204, R187 ;  /* 0x000000bbcc0d7221 */ /* 0x000fe20000010100 */
[----:B------:R-:W-:Y:S01]  /*22e0*/  FADD.FTZ R215, R215, R244 ;  /* 0x000000f4d7d77221 */ /* 0x000fe20000010000 */
[----:B------:R-:W-:Y:S01]  /*22f0*/  FFMA.FTZ R213, R203, R244, R213 ;  /* 0x000000f4cbd57223 */ /* 0x000fe200000100d5 */
[----:B------:R-:W-:Y:S01]  /*2300*/  SHF.L.U32 R217, R217, 0x10, RZ ;  /* 0x00000010d9d97819 */ /* 0x000fe200000006ff */
[----:B------:R-:W-:Y:S01]  /*2310*/  FMUL.FTZ R13, R3, R13 ;  /* 0x0000000d030d7220 */ /* 0x000fe20000410000 */
[----:B------:R-:W-:Y:S01]  /*2320*/  SHF.L.U32 R21, R21, 0x10, RZ ;  /* 0x0000001015157819 */ /* 0x000fe200000006ff */
[----:B------:R-:W-:Y:S01]  /*2330*/  FADD.FTZ R215, R215, R235 ;  /* 0x000000ebd7d77221 */ /* 0x000fe20000010000 */
[----:B------:R-:W-:Y:S01]  /*2340*/  FFMA.FTZ R213, R8, R235, R213 ;  /* 0x000000eb08d57223 */ /* 0x000fe200000100d5 */
[----:B------:R-:W-:Y:S01]  /*2350*/  PRMT R174, R174, 0x7632, R174 ;  /* 0x00007632aeae7816 */ /* 0x000fe200000000ae */
[-C--:B------:R-:W-:Y:S01]  /*2360*/  FFMA.FTZ R135, R13, R217.reuse, R135 ;  /* 0x000000d90d877223 */ /* 0x080fe20000010087 */
[----:B------:R-:W-:Y:S01]  /*2370*/  FADD.FTZ R95, R95, R217 ;  /* 0x000000d95f5f7221 */ /* 0x000fe20000010000 */
        /* <DEDUP_REMOVED lines=29> */
.L_x_7776:
[----:B------:R-:W-:Y:S05]  /*2550*/  BSYNC.RECONVERGENT B1 ;  /* 0x0000000000017941 */ /* 0x000fea0003800200 */
.L_x_7775:
[----:B------:R-:W-:Y:S01]  /*2560*/  ISETP.GE.U32.AND P0, PT, R251, 0xa0, PT ;  /* 0x000000a0fb00780c */ /* 0x000fe20003f06070 */
[----:B------:R-:W-:-:S12]  /*2570*/  BSSY.RECONVERGENT B1, `(.L_x_7777) ;  /* 0x0000066000017945 */ /* 0x000fd80003800200 */
[----:B------:R-:W-:Y:S05]  /*2580*/  @!P0 BRA `(.L_x_7778) ;  /* 0x0000000400908947 */ /* 0x000fea0003800000 */
[----:B------:R-:W-:Y:S01]  /*2590*/  ISETP.NE.U32.AND P6, PT, RZ, UR10, PT ;  /* 0x0000000aff007c0c */ /* 0x000fe2000bfc5070 */
[----:B------:R-:W0:Y:S01]  /*25a0*/  LDC.64 R172, c[0x0][0x428] ;  /* 0x00010a00ffac7b82 */ /* 0x000e220000000a00 */
[----:B------:R-:W2:Y:S02]  /*25b0*/  LDL R225, [R1] ;  /* 0x0000000001e17983 */ /* 0x000ea40000100800 */
        /* <DEDUP_REMOVED lines=9> */
[----:B------:R-:W5:Y:S04]  /*2650*/  @P6 LDG.E.128 R44, desc[UR6][R30.64] ;  /* 0x000000061e2c6981 */ /* 0x000f68000c1e1d00 */
[----:B------:R1:W5:Y:S01]  /*2660*/  @P6 LDG.E.128 R40, desc[UR6][R30.64+0x10] ;  /* 0x000010061e286981 */ /* 0x000362000c1e1d00 */
[----:B0-----:R-:W-:-:S06]  /*2670*/  IMAD.WIDE.U32 R172, R214, 0x10, R172 ;  /* 0x00000010d6ac7825 */ /* 0x001fcc00078e00ac */
[----:B------:R-:W2:Y:S01]  /*2680*/  LDG.E.128 R172, desc[UR6][R172.64] ;  /* 0x00000006acac7981 */ /* 0x000ea2000c1e1d00 */
[----:B-1----:R-:W0:Y:S02]  /*2690*/  LDC.64 R30, c[0x0][0x3a8] ;  /* 0x0000ea00ff1e7b82 */ /* 0x002e240000000a00 */
[----:B0-----:R-:W-:-:S05]  /*26a0*/  IMAD.WIDE.U32 R30, R214, 0x20, R30 ;  /* 0x00000020d61e7825 */ /* 0x001fca00078e001e */
[----:B------:R-:W3:Y:S04]  /*26b0*/  LDG.E.128 R176, desc[UR6][R30.64] ;  /* 0x000000061eb07981 */ /* 0x000ee8000c1e1d00 */
[----:B------:R0:W4:Y:S02]  /*26c0*/  LDG.E.128 R180, desc[UR6][R30.64+0x10] ;  /* 0x000010061eb47981 */ /* 0x000124000c1e1d00 */
[----:B0-----:R-:W0:Y:S02]  /*26d0*/  LDC.64 R30, c[0x0][0x3b0] ;  /* 0x0000ec00ff1e7b82 */ /* 0x001e240000000a00 */
[----:B0-----:R-:W-:-:S06]  /*26e0*/  IMAD.WIDE.U32 R30, R214, 0x8, R30 ;  /* 0x00000008d61e7825 */ /* 0x001fcc00078e001e */
[----:B------:R-:W5:Y:S01]  /*26f0*/  LDG.E.64 R30, desc[UR6][R30.64] ;  /* 0x000000061e1e7981 */ /* 0x000f62000c1e1b00 */
[----:B--2---:R-:W-:Y:S02]  /*2700*/  SHF.L.U32 R230, R172, 0x10, RZ ;  /* 0x00000010ace67819 */ /* 0x004fe400000006ff */
[----:B------:R-:W-:-:S03]  /*2710*/  SHF.L.U32 R229, R173, 0x10, RZ ;  /* 0x00000010ade57819 */ /* 0x000fc600000006ff */
[----:B------:R-:W-:Y:S01]  /*2720*/  FADD.FTZ R84, R84, R230 ;  /* 0x000000e654547221 */ /* 0x000fe20000010000 */
[----:B------:R-:W-:Y:S01]  /*2730*/  SHF.L.U32 R228, R174, 0x10, RZ ;  /* 0x00000010aee47819 */ /* 0x000fe200000006ff */
[----:B------:R-:W-:-:S04]  /*2740*/  FADD.FTZ R86, R86, R229 ;  /* 0x000000e556567221 */ /* 0x000fc80000010000 */
[----:B------:R-:W-:Y:S01]  /*2750*/  FADD.FTZ R80, R80, R228 ;  /* 0x000000e450507221 */ /* 0x000fe20000010000 */
[C---:B---3--:R-:W-:Y:S01]  /*2760*/  FADD.FTZ R176, -R204.reuse, R176 ;  /* 0x000000b0ccb07221 */ /* 0x048fe20000010100 */
[----:B------:R-:W-:-:S03]  /*2770*/  FADD.FTZ R178, -R204, R178 ;  /* 0x000000b2ccb27221 */ /* 0x000fc60000010100 */
[----:B-----5:R-:W-:Y:S01]  /*2780*/  FMUL.FTZ R197, R3, R176 ;  /* 0x000000b003c57220 */ /* 0x020fe20000410000 */
[----:B------:R-:W-:Y:S01]  /*2790*/  SHF.L.U32 R176, R225, 0x10, RZ ;  /* 0x00000010e1b07819 */ /* 0x000fe200000006ff */
[----:B----4-:R-:W-:Y:S02]  /*27a0*/  FADD.FTZ R9, -R204, R181 ;  /* 0x000000b5cc097221 */ /* 0x010fe40000010100 */
[----:B------:R-:W-:Y:S01]  /*27b0*/  FFMA.FTZ R124, R197, R230, R124 ;  /* 0x000000e6c57c7223 */ /* 0x000fe2000001007c */
[----:B------:R-:W-:Y:S01]  /*27c0*/  FMUL.FTZ R181, R3, R178 ;  /* 0x000000b203b57220 */ /* 0x000fe20000410000 */
[----:B------:R-:W-:Y:S01]  /*27d0*/  FMUL.FTZ R230, R176, R230 ;  /* 0x000000e6b0e67220 */ /* 0x000fe20000410000 */
[----:B------:R-:W-:Y:S01]  /*27e0*/  SHF.L.U32 R176, R220, 0x10, RZ ;  /* 0x00000010dcb07819 */ /* 0x000fe200000006ff */
[----:B------:R-:W-:Y:S01]  /*27f0*/  FADD.FTZ R180, -R204, R180 ;  /* 0x000000b4ccb47221 */ /* 0x000fe20000010100 */
[----:B------:R-:W-:-:S03]  /*2800*/  FFMA.FTZ R126, R181, R229, R126 ;  /* 0x000000e5b57e7223 */ /* 0x000fc6000001007e */
[----:B------:R-:W-:Y:S01]  /*2810*/  FMUL.FTZ R229, R176, R229 ;  /* 0x000000e5b0e57220 */ /* 0x000fe20000410000 */
[----:B------:R-:W-:Y:S01]  /*2820*/  FMUL.FTZ R180, R3, R180 ;  /* 0x000000b403b47220 */ /* 0x000fe20000410000 */
[----:B------:R-:W-:Y:S01]  /*2830*/  SHF.L.U32 R176, R208, 0x10, RZ ;  /* 0x00000010d0b07819 */ /* 0x000fe200000006ff */
[----:B------:R-:W-:Y:S01]  /*2840*/  FADD.FTZ R196, -R204, R182 ;  /* 0x000000b6ccc47221 */ /* 0x000fe20000010100 */
[----:B------:R-:W-:Y:S01]  /*2850*/  SHF.L.U32 R225, R175, 0x10, RZ ;  /* 0x00000010afe17819 */ /* 0x000fe200000006ff */
[-C--:B------:R-:W-:Y:S02]  /*2860*/  FFMA.FTZ R120, R180, R228.reuse, R120 ;  /* 0x000000e4b4787223 */ /* 0x080fe40000010078 */
[----:B------:R-:W-:Y:S01]  /*2870*/  FMUL.FTZ R228, R176, R228 ;  /* 0x000000e4b0e47220 */ /* 0x000fe20000410000 */
[----:B------:R-:W-:Y:S01]  /*2880*/  FMUL.FTZ R196, R3, R196 ;  /* 0x000000c403c47220 */ /* 0x000fe20000410000 */
[----:B------:R-:W-:Y:S01]  /*2890*/  SHF.L.U32 R176, R187, 0x10, RZ ;  /* 0x00000010bbb07819 */ /* 0x000fe200000006ff */
[----:B------:R-:W-:-:S02]  /*28a0*/  FADD.FTZ R82, R82, R225 ;  /* 0x000000e152527221 */ /* 0x000fc40000010000 */
[-C--:B------:R-:W-:Y:S02]  /*28b0*/  FFMA.FTZ R122, R196, R225.reuse, R122 ;  /* 0x000000e1c47a7223 */ /* 0x080fe4000001007a */
[----:B------:R-:W-:Y:S02]  /*28c0*/  FMUL.FTZ R225, R176, R225 ;  /* 0x000000e1b0e17220 */ /* 0x000fe40000410000 */
[----:B------:R-:W2:Y:S01]  /*28d0*/  LDL R176, [R1+0x30] ;  /* 0x0000300001b07983 */ /* 0x000ea20000100800 */
[----:B------:R-:W-:Y:S01]  /*28e0*/  PRMT R224, R172, 0x7632, R224 ;  /* 0x00007632ace07816 */ /* 0x000fe200000000e0 */
[C---:B------:R-:W-:Y:S01]  /*28f0*/  FADD.FTZ R177, -R204.reuse, R177 ;  /* 0x000000b1ccb17221 */ /* 0x040fe20000010100 */
[----:B------:R-:W-:Y:S01]  /*2900*/  FADD.FTZ R182, -R204, R183 ;  /* 0x000000b7ccb67221 */ /* 0x000fe20000010100 */
[----:B------:R-:W-:Y:S02]  /*2910*/  SHF.L.U32 R172, R186, 0x10, RZ ;  /* 0x00000010baac7819 */ /* 0x000fe400000006ff */
[----:B------:R-:W-:Y:S01]  /*2920*/  SHF.L.U32 R224, R224, 0x10, RZ ;  /* 0x00000010e0e07819 */ /* 0x000fe200000006ff */
[----:B------:R-:W-:Y:S01]  /*2930*/  FMUL.FTZ R183, R3, R177 ;  /* 0x000000b103b77220 */ /* 0x000fe20000410000 */
[----:B------:R-:W-:Y:S01]  /*2940*/  PRMT R221, R173, 0x7632, R221 ;  /* 0x00007632addd7816 */ /* 0x000fe200000000dd */
[----:B------:R-:W-:Y:S01]  /*2950*/  FADD.FTZ R5, -R204, R179 ;  /* 0x000000b3cc057221 */ /* 0x000fe20000010100 */
[----:B------:R-:W-:Y:S01]  /*2960*/  FADD.FTZ R215, R215, R230 ;  /* 0x000000e6d7d77221 */ /* 0x000fe20000010000 */
[-C--:B------:R-:W-:Y:S01]  /*2970*/  FFMA.FTZ R125, R183, R224.reuse, R125 ;  /* 0x000000e0b77d7223 */ /* 0x080fe2000001007d */
[----:B------:R-:W-:Y:S01]  /*2980*/  FADD.FTZ R85, R85, R224 ;  /* 0x000000e055557221 */ /* 0x000fe20000010000 */
[----:B------:R-:W-:Y:S01]  /*2990*/  FMUL.FTZ R224, R172, R224 ;  /* 0x000000e0ace07220 */ /* 0x000fe20000410000 */
        /* <DEDUP_REMOVED lines=12> */
[----:B------:R-:W-:-:S02]  /*2a60*/  SHF.L.U32 R174, R174, 0x10, RZ ;  /* 0x00000010aeae7819 */ /* 0x000fc400000006ff */
        /* <DEDUP_REMOVED lines=8> */
[----:B------:R-:W-:Y:S02]  /*2af0*/  SHF.L.U32 R175, R175, 0x10, RZ ;  /* 0x00000010afaf7819 */ /* 0x000fe400000006ff */
[----:B------:R-:W-:Y:S01]  /*2b00*/  FADD.FTZ R172, R172, R220 ;  /* 0x000000dcacac7221 */ /* 0x000fe20000010000 */
[----:B------:R-:W-:Y:S01]  /*2b10*/  FFMA.FTZ R173, R9, R220, R173 ;  /* 0x000000dc09ad7223 */ /* 0x000fe200000100ad */
[----:B------:R-:W-:-:S02]  /*2b20*/  FMUL.FTZ R182, R3, R182 ;  /* 0x000000b603b67220 */ /* 0x000fc40000410000 */
[----:B------:R-:W-:Y:S01]  /*2b30*/  FADD.FTZ R172, R172, R225 ;  /* 0x000000e1acac7221 */ /* 0x000fe20000010000 */
[----:B------:R-:W-:Y:S01]  /*2b40*/  FFMA.FTZ R173, R196, R225, R173 ;  /* 0x000000e1c4ad7223 */ /* 0x000fe200000100ad */
[----:B------:R-:W-:Y:S01]  /*2b50*/  FFMA.FTZ R121, R9, R174, R121 ;  /* 0x000000ae09797223 */ /* 0x000fe20000010079 */
[----:B------:R-:W-:Y:S01]  /*2b60*/  FADD.FTZ R81, R81, R174 ;  /* 0x000000ae51517221 */ /* 0x000fe20000010000 */
[----:B------:R-:W-:Y:S01]  /*2b70*/  FFMA.FTZ R123, R182, R175, R123 ;  /* 0x000000afb67b7223 */ /* 0x000fe2000001007b */
[----:B------:R-:W-:Y:S01]  /*2b80*/  FADD.FTZ R83, R83, R175 ;  /* 0x000000af53537221 */ /* 0x000fe20000010000 */
[----:B--2---:R-:W-:-:S05]  /*2b90*/  SHF.L.U32 R208, R176, 0x10, RZ ;  /* 0x00000010b0d07819 */ /* 0x004fca00000006ff */
[----:B------:R-:W-:-:S04]  /*2ba0*/  FMUL.FTZ R208, R208, R175 ;  /* 0x000000afd0d07220 */ /* 0x000fc80000410000 */
[----:B------:R-:W-:Y:S01]  /*2bb0*/  FADD.FTZ R215, R172, R208 ;  /* 0x000000d0acd77221 */ /* 0x000fe20000010000 */
[----:B------:R-:W-:-:S07]  /*2bc0*/  FFMA.FTZ R213, R182, R208, R173 ;  /* 0x000000d0b6d57223 */ /* 0x000fce00000100ad */
.L_x_7778:
[----:B------:R-:W-:Y:S05]  /*2bd0*/  BSYNC.RECONVERGENT B1 ;  /* 0x0000000000017941 */ /* 0x000fea0003800200 */
.L_x_7777:
        /* <DEDUP_REMOVED lines=23> */
.L_x_7830:
[----:B------:R-:W-:Y:S01]  /*2d50*/  ISETP.NE.AND P6, PT, R175, RZ, PT ;  /* 0x000000ffaf00720c */ /* 0x000fe20003fc5270 */
[----:B------:R-:W-:Y:S01]  /*2d60*/  FADD.FTZ R178, R215, R178 ;  /* 0x000000b2d7b27221 */ /* 0x000fe20000010000 */
[----:B------:R-:W-:Y:S01]  /*2d70*/  P2R R172, PR, RZ, 0x1 ;  /* 0x00000001ffac7803 */ /* 0x000fe20000000000 */
[----:B0-----:R-:W-:Y:S01]  /*2d80*/  FADD.FTZ R173, R213, R173 ;  /* 0x000000add5ad7221 */ /* 0x001fe20000010000 */
        /* <DEDUP_REMOVED lines=13> */
[----:B------:R-:W-:Y:S01]  /*2e60*/  LOP3.LUT P6, RZ, R23, 0xff0000, RZ, 0xc0, !PT ;  /* 0x00ff000017ff7812 */ /* 0x000fe200078cc0ff */
[-C--:B------:R-:W-:Y:S02]  /*2e70*/  FFMA.FTZ R178, R0, R177.reuse, R176 ;  /* 0x000000b100b27223 */ /* 0x080fe400000100b0 */
[----:B------:R-:W-:Y:S02]  /*2e80*/  FADD.FTZ R172, R219, -R172 ;  /* 0x800000acdbac7221 */ /* 0x000fe40000010000 */
[----:B------:R-:W-:Y:S02]  /*2e90*/  FADD.FTZ R178, R202, -R178 ;  /* 0x800000b2cab27221 */ /* 0x000fe40000010000 */
[----:B-----5:R-:W-:Y:S01]  /*2ea0*/  FMUL.FTZ R173, R3, R172 ;  /* 0x000000ac03ad7220 */ /* 0x020fe20000410000 */
[----:B------:R-:W-:Y:S01]  /*2eb0*/  FFMA.FTZ R172, R191, R177, R176 ;  /* 0x000000b1bfac7223 */ /* 0x000fe200000100b0 */
[----:B------:R-:W-:-:S02]  /*2ec0*/  FMUL.FTZ R178, R3, R178 ;  /* 0x000000b203b27220 */ /* 0x000fc40000410000 */
[-C--:B------:R-:W-:Y:S01]  /*2ed0*/  FMUL.FTZ R173, R173, R4.reuse ;  /* 0x00000004adad7220 */ /* 0x080fe20000410000 */
[----:B------:R-:W-:Y:S01]  /*2ee0*/  FADD.FTZ R172, R239, -R172 ;  /* 0x800000acefac7221 */ /* 0x000fe20000010000 */
[----:B------:R-:W-:Y:S02]  /*2ef0*/  FMUL.FTZ R178, R178, R4 ;  /* 0x00000004b2b27220 */ /* 0x000fe40000410000 */
[----:B------:R-:W-:Y:S01]  /*2f00*/  FMUL.FTZ R173, R173, UR14 ;  /* 0x0000000eadad7c20 */ /* 0x000fe20008410000 */
[----:B------:R-:W-:Y:S01]  /*2f10*/  FMUL.FTZ R172, R3, R172 ;  /* 0x000000ac03ac7220 */ /* 0x000fe20000410000 */
[----:B------:R-:W-:-:S03]  /*2f20*/  FMUL.FTZ R178, R178, UR14 ;  /* 0x0000000eb2b27c20 */ /* 0x000fc60008410000 */
[----:B------:R-:W-:Y:S01]  /*2f30*/  FMUL.FTZ R172, R172, R4 ;  /* 0x00000004acac7220 */ /* 0x000fe20000410000 */
[----:B------:R-:W-:Y:S02]  /*2f40*/  FSEL R173, R173, RZ, P6 ;  /* 0x000000ffadad7208 */ /* 0x000fe40003000000 */
[----:B------:R-:W-:Y:S01]  /*2f50*/  ISETP.GE.U32.AND P6, PT, R22, RZ, PT ;  /* 0x000000ff1600720c */ /* 0x000fe20003fc6070 */
[----:B------:R-:W-:-:S03]  /*2f60*/  FMUL.FTZ R172, R172, UR14 ;  /* 0x0000000eacac7c20 */ /* 0x000fc60008410000 */
[----:B------:R-:W-:-:S04]  /*2f70*/  ISETP.GE.U32.AND.EX P6, PT, R23, 0x1000000, PT, P6 ;  /* 0x010000001700780c */ /* 0x000fc80003fc6160 */
[----:B------:R-:W-:Y:S02]  /*2f80*/  FSEL R172, R172, RZ, P6 ;  /* 0x000000ffacac7208 */ /* 0x000fe40003000000 */
[----:B------:R-:W-:Y:S02]  /*2f90*/  LOP3.LUT P6, RZ, R23, 0xff, RZ, 0xc0, !PT ;  /* 0x000000ff17ff7812 */ /* 0x000fe400078cc0ff */
[----:B------:R-:W-:Y:S01]  /*2fa0*/  F2FP.BF16.F32.PACK_AB R175, R172, R173 ;  /* 0x000000adacaf723e */ /* 0x000fe200000010ff */
[-CC-:B------:R-:W-:Y:S01]  /*2fb0*/  FFMA.FTZ R172, R14, R177.reuse, R176.reuse ;  /* 0x000000b10eac7223 */ /* 0x180fe200000100b0 */
[----:B------:R-:W-:-:S03]  /*2fc0*/  FFMA.FTZ R173, R195, R177, R176 ;  /* 0x000000b1c3ad7223 */ /* 0x000fc600000100b0 */
[----:B------:R-:W-:Y:S01]  /*2fd0*/  FADD.FTZ R172, R222, -R172 ;  /* 0x800000acdeac7221 */ /* 0x000fe20000010000 */
[----:B------:R-:W-:-:S03]  /*2fe0*/  FADD.FTZ R173, R243, -R173 ;  /* 0x800000adf3ad7221 */ /* 0x000fc60000010000 */
[C---:B------:R-:W-:Y:S01]  /*2ff0*/  FMUL.FTZ R172, R3.reuse, R172 ;  /* 0x000000ac03ac7220 */ /* 0x040fe20000410000 */
[----:B------:R-:W-:-:S03]  /*3000*/  FMUL.FTZ R173, R3, R173 ;  /* 0x000000ad03ad7220 */ /* 0x000fc60000410000 */
[-C--:B------:R-:W-:Y:S01]  /*3010*/  FMUL.FTZ R172, R172, R4.reuse ;  /* 0x00000004acac7220 */ /* 0x080fe20000410000 */
[----:B------:R-:W-:-:S03]  /*3020*/  FMUL.FTZ R173, R173, R4 ;  /* 0x00000004adad7220 */ /* 0x000fc60000410000 */
[----:B------:R-:W-:Y:S01]  /*3030*/  FMUL.FTZ R172, R172, UR14 ;  /* 0x0000000eacac7c20 */ /* 0x000fe20008410000 */
[----:B------:R-:W-:-:S04]  /*3040*/  FMUL.FTZ R173, R173, UR14 ;  /* 0x0000000eadad7c20 */ /* 0x000fc80008410000 */
[----:B------:R-:W-:Y:S02]  /*3050*/  FSEL R172, R172, RZ, P6 ;  /* 0x000000ffacac7208 */ /* 0x000fe40003000000 */
[----:B------:R-:W-:-:S04]  /*3060*/  LOP3.LUT P6, RZ, R23, 0xff00, RZ, 0xc0, !PT ;  /* 0x0000ff0017ff7812 */ /* 0x000fc800078cc0ff */
        /* <DEDUP_REMOVED lines=18> */
[----:B------:R-:W-:-:S04]  /*3190*/  FFMA.FTZ R172, R207, R177, R176 ;  /* 0x000000b1cfac7223 */ /* 0x000fc800000100b0 */
[----:B------:R-:W-:-:S04]  /*31a0*/  FADD.FTZ R172, R250, -R172 ;  /* 0x800000acfaac7221 */ /* 0x000fc80000010000 */
[----:B------:R-:W-:-:S04]  /*31b0*/  FMUL.FTZ R172, R3, R172 ;  /* 0x000000ac03ac7220 */ /* 0x000fc80000410000 */
[----:B------:R-:W-:-:S04]  /*31c0*/  FMUL.FTZ R172, R172, R4 ;  /* 0x00000004acac7220 */ /* 0x000fc80000410000 */
[----:B------:R-:W-:-:S05]  /*31d0*/  FMUL.FTZ R172, R172, UR14 ;  /* 0x0000000eacac7c20 */ /* 0x000fca0008410000 */
[----:B------:R-:W-:Y:S02]  /*31e0*/  FSEL R172, R172, RZ, P6 ;  /* 0x000000ffacac7208 */ /* 0x000fe40003000000 */
[----:B------:R-:W-:-:S04]  /*31f0*/  LOP3.LUT P6, RZ, R22, 0xff, RZ, 0xc0, !PT ;  /* 0x000000ff16ff7812 */ /* 0x000fc800078cc0ff */
[----:B------:R-:W-:-:S04]  /*3200*/  FSEL R178, R178, RZ, P6 ;  /* 0x000000ffb2b27208 */ /* 0x000fc80003000000 */
[----:B------:R-:W-:Y:S01]  /*3210*/  F2FP.BF16.F32.PACK_AB R172, R172, R178 ;  /* 0x000000b2acac723e */ /* 0x000fe200000010ff */
[----:B------:R-:W-:Y:S06]  /*3220*/  BRA `(.L_x_7785) ;  /* 0x0000000000f47947 */ /* 0x000fec0003800000 */
.L_x_7784:
[-CC-:B------:R-:W-:Y:S01]  /*3230*/  FFMA.FTZ R33, R0, R177.reuse, R176.reuse ;  /* 0x000000b100217223 */ /* 0x180fe200000100b0 */
[-CC-:B------:R-:W-:Y:S01]  /*3240*/  FFMA.FTZ R38, R10, R177.reuse, R176.reuse ;  /* 0x000000b10a267223 */ /* 0x180fe200000100b0 */
[-CC-:B------:R-:W-:Y:S01]  /*3250*/  FFMA.FTZ R39, R201, R177.reuse, R176.reuse ;  /* 0x000000b1c9277223 */ /* 0x180fe200000100b0 */
[----:B------:R-:W-:Y:S01]  /*3260*/  LOP3.LUT P6, RZ, R22, 0xff, RZ, 0xc0, !PT ;  /* 0x000000ff16ff7812 */ /* 0x000fe200078cc0ff */
[----:B------:R-:W-:Y:S01]  /*3270*/  FADD.FTZ R36, R202, -R33 ;  /* 0x80000021ca247221 */ /* 0x000fe20000010000 */
[----:B------:R-:W-:Y:S01]  /*3280*/  FFMA.FTZ R33, R207, R177, R176 ;  /* 0x000000b1cf217223 */ /* 0x000fe200000100b0 */
        /* <DEDUP_REMOVED lines=10> */
[----:B------:R-:W-:Y:S01]  /*3330*/  FMUL.FTZ R33, R33, UR14 ;  /* 0x0000000e21217c20 */ /* 0x000fe20008410000 */
[----:B------:R-:W-:Y:S01]  /*3340*/  FMUL.FTZ R172, R37, R4 ;  /* 0x0000000425ac7220 */ /* 0x000fe20000410000 */
[----:B------:R-:W-:Y:S01]  /*3350*/  FMUL.FTZ R173, R173, UR14 ;  /* 0x0000000eadad7c20 */ /* 0x000fe20008410000 */
[----:B------:R-:W-:-:S02]  /*3360*/  FMUL.FTZ R32, R32, UR14 ;  /* 0x0000000e20207c20 */ /* 0x000fc40008410000 */
[----:B------:R-:W-:Y:S01]  /*3370*/  FMUL.FTZ R172, R172, UR14 ;  /* 0x0000000eacac7c20 */ /* 0x000fe20008410000 */
[----:B------:R-:W-:Y:S02]  /*3380*/  FSEL R33, R33, RZ, P6 ;  /* 0x000000ff21217208 */ /* 0x000fe40003000000 */
[----:B------:R-:W-:-:S04]  /*3390*/  LOP3.LUT P6, RZ, R22, 0xff00, RZ, 0xc0, !PT ;  /* 0x0000ff0016ff7812 */ /* 0x000fc800078cc0ff */
[----:B------:R-:W-:Y:S02]  /*33a0*/  FSEL R172, R172, RZ, P6 ;  /* 0x000000ffacac7208 */ /* 0x000fe40003000000 */
[----:B------:R-:W-:Y:S02]  /*33b0*/  LOP3.LUT P6, RZ, R22, 0xff0000, RZ, 0xc0, !PT ;  /* 0x00ff000016ff7812 */ /* 0x000fe400078cc0ff */
[----:B------:R-:W-:Y:S01]  /*33c0*/  F2FP.BF16.F32.PACK_AB R172, R172, R33 ;  /* 0x00000021acac723e */ /* 0x000fe200000010ff */
[----:B------:R-:W-:Y:S01]  /*33d0*/  FFMA.FTZ R33, R195, R177, R176 ;  /* 0x000000b1c3217223 */ /* 0x000fe200000100b0 */
[----:B------:R-:W-:Y:S02]  /*33e0*/  FSEL R173, R173, RZ, P6 ;  /* 0x000000ffadad7208 */ /* 0x000fe40003000000 */
[----:B------:R-:W-:Y:S01]  /*33f0*/  LOP3.LUT P6, RZ, R22, 0xff000000, RZ, 0xc0, !PT ;  /* 0xff00000016ff7812 */ /* 0x000fe200078cc0ff */
[----:B------:R-:W-:-:S03]  /*3400*/  FADD.FTZ R33, R243, -R33 ;  /* 0x80000021f3217221 */ /* 0x000fc60000010000 */
[----:B------:R-:W-:Y:S01]  /*3410*/  FSEL R32, R32, RZ, P6 ;  /* 0x000000ff20207208 */ /* 0x000fe20003000000 */
[----:B------:R-:W-:Y:S01]  /*3420*/  FMUL.FTZ R33, R3, R33 ;  /* 0x0000002103217220 */ /* 0x000fe20000410000 */
[----:B------:R-:W-:Y:S02]  /*3430*/  LOP3.LUT P6, RZ, R23, 0xff, RZ, 0xc0, !PT ;  /* 0x000000ff17ff7812 */ /* 0x000fe400078cc0ff */
[----:B------:R-:W-:Y:S01]  /*3440*/  F2FP.BF16.F32.PACK_AB R173, R32, R173 ;  /* 0x000000ad20ad723e */ /* 0x000fe200000010ff */
[----:B------:R-:W-:Y:S01]  /*3450*/  FFMA.FTZ R32, R14, R177, R176 ;  /* 0x000000b10e207223 */ /* 0x000fe200000100b0 */
[----:B------:R-:W-:-:S03]  /*3460*/  FMUL.FTZ R34, R33, R4 ;  /* 0x0000000421227220 */ /* 0x000fc60000410000 */
[----:B------:R-:W-:Y:S01]  /*3470*/  FADD.FTZ R32, R222, -R32 ;  /* 0x80000020de207221 */ /* 0x000fe20000010000 */
[----:B------:R-:W-:-:S03]  /*3480*/  FMUL.FTZ R34, R34, UR14 ;  /* 0x0000000e22227c20 */ /* 0x000fc60008410000 */
[----:B------:R-:W-:-:S04]  /*3490*/  FMUL.FTZ R32, R3, R32 ;  /* 0x0000002003207220 */ /* 0x000fc80000410000 */
[----:B------:R-:W-:-:S04]  /*34a0*/  FMUL.FTZ R35, R32, R4 ;  /* 0x0000000420237220 */ /* 0x000fc80000410000 */
[----:B------:R-:W-:-:S05]  /*34b0*/  FMUL.FTZ R35, R35, UR14 ;  /* 0x0000000e23237c20 */ /* 0x000fca0008410000 */
        /* <DEDUP_REMOVED lines=16> */
[----:B------:R-:W-:-:S04]  /*35c0*/  ISETP.GE.U32.AND P6, PT, R22, RZ, PT ;  /* 0x000000ff1600720c */ /* 0x000fc80003fc6070 */
[----:B------:R-:W-:-:S04]  /*35d0*/  ISETP.GE.U32.AND.EX P6, PT, R23, 0x1000000, PT, P6 ;  /* 0x010000001700780c */ /* 0x000fc80003fc6160 */
[----:B------:R-:W-:-:S04]  /*35e0*/  FSEL R178, R178, RZ, P6 ;  /* 0x000000ffb2b27208 */ /* 0x000fc80003000000 */
[----:B------:R-:W-:-:S07]  /*35f0*/  F2FP.BF16.F32.PACK_AB R175, R178, R175 ;  /* 0x000000afb2af723e */ /* 0x000fce00000010ff */
.L_x_7785:
        /* <DEDUP_REMOVED lines=8> */
.L_x_7783:
[----:B------:R-:W-:Y:S05]  /*3680*/  BSYNC.RECONVERGENT B2 ;  /* 0x0000000000027941 */ /* 0x000fea0003800200 */
.L_x_7782:
        /* <DEDUP_REMOVED lines=16> */
[----:B------:R-:W-:Y:S01]  /*3790*/  FMUL.FTZ R39, R3, R39 ;  /* 0x0000002703277220 */ /* 0x000fe20000410000 */
[-C--:B0-----:R-:W-:Y:S01]  /*37a0*/  FMUL.FTZ R172, R36, R4.reuse ;  /* 0x0000000424ac7220 */ /* 0x081fe20000410000 */
[-C--:B------:R-:W-:Y:S01]  /*37b0*/  FMUL.FTZ R33, R37, R4.reuse ;  /* 0x0000000425217220 */ /* 0x080fe20000410000 */
[----:B------:R-:W-:Y:S01]  /*37c0*/  LOP3.LUT P6, RZ, R24, 0xff, RZ, 0xc0, !PT ;  /* 0x000000ff18ff7812 */ /* 0x000fe200078cc0ff */
[-C--:B------:R-:W-:Y:S01]  /*37d0*/  FMUL.FTZ R173, R38, R4.reuse ;  /* 0x0000000426ad7220 */ /* 0x080fe20000410000 */
[----:B------:R-:W-:Y:S01]  /*37e0*/  FMUL.FTZ R172, R172, UR14 ;  /* 0x0000000eacac7c20 */ /* 0x000fe20008410000 */
[----:B------:R-:W-:Y:S01]  /*37f0*/  FMUL.FTZ R33, R33, UR14 ;  /* 0x0000000e21217c20 */ /* 0x000fe20008410000 */
[----:B------:R-:W-:Y:S01]  /*3800*/  LOP3.LUT P4, RZ, R24, 0xff00, RZ, 0xc0, !PT ;  /* 0x0000ff0018ff7812 */ /* 0x000fe2000788c0ff */
[----:B------:R-:W-:Y:S01]  /*3810*/  FMUL.FTZ R32, R39, R4 ;  /* 0x0000000427207220 */ /* 0x000fe20000410000 */
[----:B------:R-:W-:Y:S01]  /*3820*/  FMUL.FTZ R173, R173, UR14 ;  /* 0x0000000eadad7c20 */ /* 0x000fe20008410000 */
[----:B------:R-:W-:-:S02]  /*3830*/  FSEL R172, R172, RZ, P6 ;  /* 0x000000ffacac7208 */ /* 0x000fc40003000000 */
[----:B------:R-:W-:Y:S01]  /*3840*/  FMUL.FTZ R32, R32, UR14 ;  /* 0x0000000e20207c20 */ /* 0x000fe20008410000 */
[----:B------:R-:W-:Y:S02]  /*3850*/  FSEL R33, R33, RZ, P4 ;  /* 0x000000ff21217208 */ /* 0x000fe40002000000 */
[C---:B------:R-:W-:Y:S02]  /*3860*/  LOP3.LUT P6, RZ, R24.reuse, 0xff0000, RZ, 0xc0, !PT ;  /* 0x00ff000018ff7812 */ /* 0x040fe400078cc0ff */
[----:B------:R-:W-:Y:S02]  /*3870*/  LOP3.LUT P4, RZ, R24, 0xff000000, RZ, 0xc0, !PT ;  /* 0xff00000018ff7812 */ /* 0x000fe4000788c0ff */
[----:B------:R-:W-:Y:S02]  /*3880*/  FSEL R173, R173, RZ, P6 ;  /* 0x000000ffadad7208 */ /* 0x000fe40003000000 */
[----:B------:R-:W-:Y:S02]  /*3890*/  FSEL R32, R32, RZ, P4 ;  /* 0x000000ff20207208 */ /* 0x000fe40002000000 */
[----:B------:R-:W-:Y:S01]  /*38a0*/  F2FP.BF16.F32.PACK_AB R172, R33, R172 ;  /* 0x000000ac21ac723e */ /* 0x000fe200000010ff */
[--C-:B------:R-:W-:Y:S01]  /*38b0*/  FFMA.FTZ R33, R194, R177, R176.reuse ;  /* 0x000000b1c2217223 */ /* 0x100fe200000100b0 */
[----:B------:R-:W-:Y:S01]  /*38c0*/  F2FP.BF16.F32.PACK_AB R173, R32, R173 ;  /* 0x000000ad20ad723e */ /* 0x000fe200000010ff */
[----:B------:R-:W-:Y:S01]  /*38d0*/  FFMA.FTZ R32, R15, R177, R176 ;  /* 0x000000b10f207223 */ /* 0x000fe200000100b0 */
[C---:B------:R-:W-:Y:S01]  /*38e0*/  LOP3.LUT P4, RZ, R25.reuse, 0xff, RZ, 0xc0, !PT ;  /* 0x000000ff19ff7812 */ /* 0x040fe2000788c0ff */
[----:B------:R-:W-:Y:S01]  /*38f0*/  FADD.FTZ R33, R242, -R33 ;  /* 0x80000021f2217221 */ /* 0x000fe20000010000 */
[----:B------:R-:W-:Y:S01]  /*3900*/  LOP3.LUT P6, RZ, R25, 0xff00, RZ, 0xc0, !PT ;  /* 0x0000ff0019ff7812 */ /* 0x000fe200078cc0ff */
[----:B------:R-:W-:-:S02]  /*3910*/  FADD.FTZ R32, R218, -R32 ;  /* 0x80000020da207221 */ /* 0x000fc40000010000 */
[C---:B------:R-:W-:Y:S02]  /*3920*/  FMUL.FTZ R33, R3.reuse, R33 ;  /* 0x0000002103217220 */ /* 0x040fe40000410000 */
[----:B------:R-:W-:Y:S02]  /*3930*/  FMUL.FTZ R32, R3, R32 ;  /* 0x0000002003207220 */ /* 0x000fe40000410000 */
[-C--:B------:R-:W-:Y:S02]  /*3940*/  FMUL.FTZ R35, R33, R4.reuse ;  /* 0x0000000421237220 */ /* 0x080fe40000410000 */
[----:B------:R-:W-:Y:S02]  /*3950*/  FMUL.FTZ R34, R32, R4 ;  /* 0x0000000420227220 */ /* 0x000fe40000410000 */
[----:B------:R-:W-:Y:S02]  /*3960*/  FMUL.FTZ R35, R35, UR14 ;  /* 0x0000000e23237c20 */ /* 0x000fe40008410000 */
[----:B------:R-:W-:-:S03]  /*3970*/  FMUL.FTZ R34, R34, UR14 ;  /* 0x0000000e22227c20 */ /* 0x000fc60008410000 */
[----:B------:R-:W-:Y:S02]  /*3980*/  FSEL R35, R35, RZ, P6 ;  /* 0x000000ff23237208 */ /* 0x000fe40003000000 */
[----:B------:R-:W-:Y:S02]  /*3990*/  FSEL R34, R34, RZ, P4 ;  /* 0x000000ff22227208 */ /* 0x000fe40002000000 */
[----:B------:R-:W-:Y:S02]  /*39a0*/  ISETP.GE.U32.AND P4, PT, R24, RZ, PT ;  /* 0x000000ff1800720c */ /* 0x000fe40003f86070 */
[----:B------:R-:W-:Y:S01]  /*39b0*/  F2FP.BF16.F32.PACK_AB R174, R35, R34 ;  /* 0x0000002223ae723e */ /* 0x000fe200000010ff */
[-CC-:B------:R-:W-:Y:S01]  /*39c0*/  FFMA.FTZ R34, R19, R177.reuse, R176.reuse ;  /* 0x000000b113227223 */ /* 0x180fe200000100b0 */
[----:B------:R-:W-:Y:S01]  /*39d0*/  FFMA.FTZ R35, R190, R177, R176 ;  /* 0x000000b1be237223 */ /* 0x000fe200000100b0 */
[----:B------:R-:W-:Y:S02]  /*39e0*/  LOP3.LUT P6, RZ, R25, 0xff0000, RZ, 0xc0, !PT ;  /* 0x00ff000019ff7812 */ /* 0x000fe400078cc0ff */
[----:B------:R-:W-:Y:S01]  /*39f0*/  FADD.FTZ R34, R211, -R34 ;  /* 0x80000022d3227221 */ /* 0x000fe20000010000 */
[----:B------:R-:W-:Y:S01]  /*3a00*/  FADD.FTZ R35, R238, -R35 ;  /* 0x80000023ee237221 */ /* 0x000fe20000010000 */
[----:B------:R-:W-:-:S02]  /*3a10*/  ISETP.GE.U32.AND.EX P4, PT, R25, 0x1000000, PT, P4 ;  /* 0x010000001900780c */ /* 0x000fc40003f86140 */
[C---:B------:R-:W-:Y:S01]  /*3a20*/  FMUL.FTZ R34, R3.reuse, R34 ;  /* 0x0000002203227220 */ /* 0x040fe20000410000 */
[----:B------:R-:W-:-:S03]  /*3a30*/  FMUL.FTZ R35, R3, R35 ;  /* 0x0000002303237220 */ /* 0x000fc60000410000 */
[-C--:B------:R-:W-:Y:S01]  /*3a40*/  FMUL.FTZ R175, R34, R4.reuse ;  /* 0x0000000422af7220 */ /* 0x080fe20000410000 */
[----:B------:R-:W-:-:S03]  /*3a50*/  FMUL.FTZ R178, R35, R4 ;  /* 0x0000000423b27220 */ /* 0x000fc60000410000 */
[----:B------:R-:W-:Y:S01]  /*3a60*/  FMUL.FTZ R175, R175, UR14 ;  /* 0x0000000eafaf7c20 */ /* 0x000fe20008410000 */
[----:B------:R-:W-:-:S04]  /*3a70*/  FMUL.FTZ R178, R178, UR14 ;  /* 0x0000000eb2b27c20 */ /* 0x000fc80008410000 */
[----:B------:R-:W-:Y:S02]  /*3a80*/  FSEL R175, R175, RZ, P6 ;  /* 0x000000ffafaf7208 */ /* 0x000fe40003000000 */
[----:B------:R-:W-:-:S04]  /*3a90*/  FSEL R178, R178, RZ, P4 ;  /* 0x000000ffb2b27208 */ /* 0x000fc80002000000 */
[----:B------:R-:W-:Y:S01]  /*3aa0*/  F2FP.BF16.F32.PACK_AB R175, R178, R175 ;  /* 0x000000afb2af723e */ /* 0x000fe200000010ff */
[----:B------:R-:W-:Y:S06]  /*3ab0*/  BRA `(.L_x_7789) ;  /* 0x0000000000f47947 */ /* 0x000fec0003800000 */
.L_x_7788:
[-CC-:B0-----:R-:W-:Y:S01]  /*3ac0*/  FFMA.FTZ R173, R19, R177.reuse, R176.reuse ;  /* 0x000000b113ad7223 */ /* 0x181fe200000100b0 */
[-CC-:B------:R-:W-:Y:S01]  /*3ad0*/  FFMA.FTZ R172, R190, R177.reuse, R176.reuse ;  /* 0x000000b1beac7223 */ /* 0x180fe200000100b0 */
[----:B------:R-:W-:Y:S01]  /*3ae0*/  ISETP.GE.U32.AND P4, PT, R24, RZ, PT ;  /* 0x000000ff1800720c */ /* 0x000fe20003f86070 */
[----:B------:R-:W-:Y:S01]  /*3af0*/  FFMA.FTZ R178, R206, R177, R176 ;  /* 0x000000b1ceb27223 */ /* 0x000fe200000100b0 */
[----:B------:R-:W-:Y:S01]  /*3b00*/  FADD.FTZ R173, R211, -R173 ;  /* 0x800000add3ad7221 */ /* 0x000fe20000010000 */
[----:B------:R-:W-:Y:S01]  /*3b10*/  FADD.FTZ R172, R238, -R172 ;  /* 0x800000aceeac7221 */ /* 0x000fe20000010000 */
[----:B------:R-:W-:Y:S01]  /*3b20*/  LOP3.LUT P6, RZ, R25, 0xff0000, RZ, 0xc0, !PT ;  /* 0x00ff000019ff7812 */ /* 0x000fe200078cc0ff */
[----:B------:R-:W-:Y:S01]  /*3b30*/  FADD.FTZ R178, R249, -R178 ;  /* 0x800000b2f9b27221 */ /* 0x000fe20000010000 */
[C---:B-----5:R-:W-:Y:S01]  /*3b40*/  FMUL.FTZ R173, R3.reuse, R173 ;  /* 0x000000ad03ad7220 */ /* 0x060fe20000410000 */
[----:B------:R-:W-:Y:S01]  /*3b50*/  FMUL.FTZ R172, R3, R172 ;  /* 0x000000ac03ac7220 */ /* 0x000fe20000410000 */
[----:B------:R-:W-:Y:S01]  /*3b60*/  ISETP.GE.U32.AND.EX P4, PT, R25, 0x1000000, PT, P4 ;  /* 0x010000001900780c */ /* 0x000fe20003f86140 */
[----:B------:R-:W-:Y:S01]  /*3b70*/  FMUL.FTZ R178, R3, R178 ;  /* 0x000000b203b27220 */ /* 0x000fe20000410000 */
[-C--:B------:R-:W-:Y:S01]  /*3b80*/  FMUL.FTZ R173, R173, R4.reuse ;  /* 0x00000004adad7220 */ /* 0x080fe20000410000 */
[----:B------:R-:W-:-:S02]  /*3b90*/  FMUL.FTZ R172, R172, R4 ;  /* 0x00000004acac7220 */ /* 0x000fc40000410000 */
[----:B------:R-:W-:Y:S01]  /*3ba0*/  FMUL.FTZ R178, R178, R4 ;  /* 0x00000004b2b27220 */ /* 0x000fe20000410000 */
[----:B------:R-:W-:Y:S01]  /*3bb0*/  FMUL.FTZ R173, R173, UR14 ;  /* 0x0000000eadad7c20 */ /* 0x000fe20008410000 */
[----:B------:R-:W-:Y:S02]  /*3bc0*/  FMUL.FTZ R172, R172, UR14 ;  /* 0x0000000eacac7c20 */ /* 0x000fe40008410000 */
[----:B------:R-:W-:Y:S02]  /*3bd0*/  FMUL.FTZ R178, R178, UR14 ;  /* 0x0000000eb2b27c20 */ /* 0x000fe40008410000 */
[----:B------:R-:W-:Y:S02]  /*3be0*/  FSEL R173, R173, RZ, P6 ;  /* 0x000000ffadad7208 */ /* 0x000fe40003000000 */
[----:B------:R-:W-:Y:S02]  /*3bf0*/  FSEL R172, R172, RZ, P4 ;  /* 0x000000ffacac7208 */ /* 0x000fe40002000000 */
[----:B------:R-:W-:-:S02]  /*3c00*/  LOP3.LUT P4, RZ, R25, 0xff, RZ, 0xc0, !PT ;  /* 0x000000ff19ff7812 */ /* 0x000fc4000788c0ff */
[----:B------:R-:W-:Y:S01]  /*3c10*/  F2FP.BF16.F32.PACK_AB R175, R172, R173 ;  /* 0x000000adacaf723e */ /* 0x000fe200000010ff */
[-CC-:B------:R-:W-:Y:S01]  /*3c20*/  FFMA.FTZ R173, R15, R177.reuse, R176.reuse ;  /* 0x000000b10fad7223 */ /* 0x180fe200000100b0 */
[----:B------:R-:W-:Y:S01]  /*3c30*/  FFMA.FTZ R172, R194, R177, R176 ;  /* 0x000000b1c2ac7223 */ /* 0x000fe200000100b0 */
[----:B------:R-:W-:Y:S02]  /*3c40*/  LOP3.LUT P6, RZ, R25, 0xff00, RZ, 0xc0, !PT ;  /* 0x0000ff0019ff7812 */ /* 0x000fe400078cc0ff */
        /* <DEDUP_REMOVED lines=9> */
[----:B------:R-:W-:Y:S02]  /*3ce0*/  FSEL R172, R172, RZ, P6 ;  /* 0x000000ffacac7208 */ /* 0x000fe40003000000 */
[----:B------:R-:W-:Y:S02]  /*3cf0*/  LOP3.LUT P4, RZ, R24, 0xff0000, RZ, 0xc0, !PT ;  /* 0x00ff000018ff7812 */ /* 0x000fe4000788c0ff */
        /* <DEDUP_REMOVED lines=16> */
[----:B------:R-:W-:Y:S01]  /*3e00*/  FFMA.FTZ R172, R6, R177, R176 ;  /* 0x000000b106ac7223 */ /* 0x000fe200000100b0 */
[----:B------:R-:W-:Y:S02]  /*3e10*/  LOP3.LUT P4, RZ, R24, 0xff, RZ, 0xc0, !PT ;  /* 0x000000ff18ff7812 */ /* 0x000fe4000788c0ff */
[----:B------:R-:W-:Y:S01]  /*3e20*/  FSEL R178, R178, RZ, P6 ;  /* 0x000000ffb2b27208 */ /* 0x000fe20003000000 */
[----:B------:R-:W-:-:S04]  /*3e30*/  FADD.FTZ R172, R233, -R172 ;  /* 0x800000ace9ac7221 */ /* 0x000fc80000010000 */
[----:B------:R-:W-:-:S04]  /*3e40*/  FMUL.FTZ R172, R3, R172 ;  /* 0x000000ac03ac7220 */ /* 0x000fc80000410000 */
[----:B------:R-:W-:-:S04]  /*3e50*/  FMUL.FTZ R172, R172, R4 ;  /* 0x00000004acac7220 */ /* 0x000fc80000410000 */
[----:B------:R-:W-:-:S05]  /*3e60*/  FMUL.FTZ R172, R172, UR14 ;  /* 0x0000000eacac7c20 */ /* 0x000fca0008410000 */
[----:B------:R-:W-:-:S04]  /*3e70*/  FSEL R172, R172, RZ, P4 ;  /* 0x000000ffacac7208 */ /* 0x000fc80002000000 */
[----:B------:R-:W-:-:S07]  /*3e80*/  F2FP.BF16.F32.PACK_AB R172, R178, R172 ;  /* 0x000000acb2ac723e */ /* 0x000fce00000010ff */
.L_x_7789:
        /* <DEDUP_REMOVED lines=8> */
.L_x_7787:
[----:B------:R-:W-:Y:S05]  /*3f10*/  BSYNC.RECONVERGENT B2 ;  /* 0x0000000000027941 */ /* 0x000fea0003800200 */
.L_x_7786:
        /* <DEDUP_REMOVED lines=17> */
[-C--:B0-2---:R-:W-:Y:S01]  /*4030*/  FMUL.FTZ R172, R36, R4.reuse ;  /* 0x0000000424ac7220 */ /* 0x085fe20000410000 */
[----:B------:R-:W-:Y:S01]  /*4040*/  LOP3.LUT P6, RZ, R26, 0xff, RZ, 0xc0, !PT ;  /* 0x000000ff1aff7812 */ /* 0x000fe200078cc0ff */
[-C--:B------:R-:W-:Y:S01]  /*4050*/  FMUL.FTZ R33, R37, R4.reuse ;  /* 0x0000000425217220 */ /* 0x080fe20000410000 */
[-C--:B------:R-:W-:Y:S01]  /*4060*/  FMUL.FTZ R173, R38, R4.reuse ;  /* 0x0000000426ad7220 */ /* 0x080fe20000410000 */
[----:B------:R-:W-:Y:S01]  /*4070*/  FMUL.FTZ R172, R172, UR14 ;  /* 0x0000000eacac7c20 */ /* 0x000fe20008410000 */
[----:B------:R-:W-:Y:S01]  /*4080*/  FMUL.FTZ R32, R39, R4 ;  /* 0x0000000427207220 */ /* 0x000fe20000410000 */
[----:B------:R-:W-:Y:S01]  /*4090*/  FMUL.FTZ R33, R33, UR14 ;  /* 0x0000000e21217c20 */ /* 0x000fe20008410000 */
[----:B------:R-:W-:Y:S01]  /*40a0*/  FMUL.FTZ R173, R173, UR14 ;  /* 0x0000000eadad7c20 */ /* 0x000fe20008410000 */
[----:B------:R-:W-:Y:S01]  /*40b0*/  LOP3.LUT P4, RZ, R26, 0xff00, RZ, 0xc0, !PT ;  /* 0x0000ff001aff7812 */ /* 0x000fe2000788c0ff */
[----:B------:R-:W-:Y:S01]  /*40c0*/  FMUL.FTZ R32, R32, UR14 ;  /* 0x0000000e20207c20 */ /* 0x000fe20008410000 */
[----:B------:R-:W-:-:S02]  /*40d0*/  FSEL R172, R172, RZ, P6 ;  /* 0x000000ffacac7208 */ /* 0x000fc40003000000 */
[C---:B------:R-:W-:Y:S02]  /*40e0*/  LOP3.LUT P3, RZ, R26.reuse, 0xff0000, RZ, 0xc0, !PT ;  /* 0x00ff00001aff7812 */ /* 0x040fe4000786c0ff */
[----:B------:R-:W-:Y:S02]  /*40f0*/  LOP3.LUT P6, RZ, R26, 0xff000000, RZ, 0xc0, !PT ;  /* 0xff0000001aff7812 */ /* 0x000fe400078cc0ff */
[----:B------:R-:W-:Y:S02]  /*4100*/  FSEL R33, R33, RZ, P4 ;  /* 0x000000ff21217208 */ /* 0x000fe40002000000 */
[----:B------:R-:W-:Y:S02]  /*4110*/  FSEL R173, R173, RZ, P3 ;  /* 0x000000ffadad7208 */ /* 0x000fe40001800000 */
[----:B------:R-:W-:Y:S02]  /*4120*/  FSEL R32, R32, RZ, P6 ;  /* 0x000000ff20207208 */ /* 0x000fe40003000000 */
[----:B------:R-:W-:Y:S01]  /*4130*/  F2FP.BF16.F32.PACK_AB R172, R33, R172 ;  /* 0x000000ac21ac723e */ /* 0x000fe200000010ff */
[--C-:B------:R-:W-:Y:S01]  /*4140*/  FFMA.FTZ R33, R193, R177, R176.reuse ;  /* 0x000000b1c1217223 */ /* 0x100fe200000100b0 */
[----:B------:R-:W-:Y:S01]  /*4150*/  F2FP.BF16.F32.PACK_AB R173, R32, R173 ;  /* 0x000000ad20ad723e */ /* 0x000fe200000010ff */
[----:B------:R-:W-:Y:S01]  /*4160*/  FFMA.FTZ R32, R16, R177, R176 ;  /* 0x000000b110207223 */ /* 0x000fe200000100b0 */
[----:B------:R-:W-:Y:S01]  /*4170*/  LOP3.LUT P3, RZ, R27, 0xff, RZ, 0xc0, !PT ;  /* 0x000000ff1bff7812 */ /* 0x000fe2000786c0ff */
        /* <DEDUP_REMOVED lines=29> */
.L_x_7792:
[-CC-:B0-2---:R-:W-:Y:S01]  /*4350*/  FFMA.FTZ R173, R20, R177.reuse, R176.reuse ;  /* 0x000000b114ad7223 */ /* 0x185fe200000100b0 */
        /* <DEDUP_REMOVED lines=60> */
.L_x_7793:
        /* <DEDUP_REMOVED lines=8> */
.L_x_7791:
[----:B------:R-:W-:Y:S05]  /*47a0*/  BSYNC.RECONVERGENT B2 ;  /* 0x0000000000027941 */ /* 0x000fea0003800200 */
.L_x_7790:
        /* <DEDUP_REMOVED lines=17> */
[----:B0-23--:R-:W-:Y:S01]  /*48c0*/  FMUL.FTZ R172, R36, R4 ;  /* 0x0000000424ac7220 */ /* 0x00dfe20000410000 */
[----:B------:R-:W-:Y:S01]  /*48d0*/  FMUL.FTZ R38, R3, R38 ;  /* 0x0000002603267220 */ /* 0x000fe20000410000 */
[-C--:B------:R-:W-:Y:S01]  /*48e0*/  FMUL.FTZ R33, R37, R4.reuse ;  /* 0x0000000425217220 */ /* 0x080fe20000410000 */
[-C--:B------:R-:W-:Y:S01]  /*48f0*/  FMUL.FTZ R32, R39, R4.reuse ;  /* 0x0000000427207220 */ /* 0x080fe20000410000 */
[----:B------:R-:W-:Y:S01]  /*4900*/  FMUL.FTZ R172, R172, UR14 ;  /* 0x0000000eacac7c20 */ /* 0x000fe20008410000 */
[----:B------:R-:W-:Y:S01]  /*4910*/  FMUL.FTZ R173, R38, R4 ;  /* 0x0000000426ad7220 */ /* 0x000fe20000410000 */
[----:B------:R-:W-:Y:S01]  /*4920*/  FMUL.FTZ R33, R33, UR14 ;  /* 0x0000000e21217c20 */ /* 0x000fe20008410000 */
        /* <DEDUP_REMOVED lines=43> */
.L_x_7796:
[-CC-:B0-23--:R-:W-:Y:S01]  /*4be0*/  FFMA.FTZ R173, R188, R177.reuse, R176.reuse ;  /* 0x000000b1bcad7223 */ /* 0x18dfe200000100b0 */
        /* <DEDUP_REMOVED lines=60> */
.L_x_7797:
        /* <DEDUP_REMOVED lines=8> */
.L_x_7795:
[----:B------:R-:W-:Y:S05]  /*5030*/  BSYNC.RECONVERGENT B2 ;  /* 0x0000000000027941 */ /* 0x000fea0003800200 */
.L_x_7794:
        /* <DEDUP_REMOVED lines=16> */
[-C--:B0-234-:R-:W-:Y:S01]  /*5140*/  FMUL.FTZ R172, R36, R4.reuse ;  /* 0x0000000424ac7220 */ /* 0x09dfe20000410000 */
        /* <DEDUP_REMOVED lines=22> */
[----:B------:R-:W-:Y:S02]  /*52b0*/  FADD.FTZ R32, R228, -R32 ;  /* 0x80000020e4207221 */ /* 0x000fe40000010000 */
[----:B------:R-:W-:-:S02]  /*52c0*/  FMUL.FTZ R33, R3, R33 ;  /* 0x0000002103217220 */ /* 0x000fc40000410000 */
        /* <DEDUP_REMOVED lines=11> */
[----:B------:R-:W-:Y:S02]  /*5380*/  ISETP.GE.U32.AND.EX P1, PT, R31, 0x1000000, PT, P1 ;  /* 0x010000001f00780c */ /* 0x000fe40003f26110 */
[----:B------:R-:W-:Y:S01]  /*5390*/  FADD.FTZ R34, R208, -R34 ;  /* 0x80000022d0227221 */ /* 0x000fe20000010000 */
[----:B------:R-:W-:Y:S01]  /*53a0*/  FADD.FTZ R176, R225, -R176 ;  /* 0x800000b0e1b07221 */ /* 0x000fe20000010000 */
[----:B------:R-:W-:-:S02]  /*53b0*/  LOP3.LUT P2, RZ, R31, 0xff0000, RZ, 0xc0, !PT ;  /* 0x00ff00001fff7812 */ /* 0x000fc4000784c0ff */
        /* <DEDUP_REMOVED lines=10> */
.L_x_7799:
[-CC-:B0-234-:R-:W-:Y:S01]  /*5460*/  FFMA.FTZ R173, R196, R177.reuse, R176.reuse ;  /* 0x000000b1c4ad7223 */ /* 0x19dfe200000100b0 */
[----:B------:R-:W-:Y:S01]  /*5470*/  FFMA.FTZ R172, R182, R177, R176 ;  /* 0x000000b1b6ac7223 */ /* 0x000fe200000100b0 */
[----:B------:R-:W-:Y:S02]  /*5480*/  ISETP.GE.U32.AND P1, PT, R30, RZ, PT ;  /* 0x000000ff1e00720c */ /* 0x000fe40003f26070 */
[----:B------:R-:W-:Y:S01]  /*5490*/  FADD.FTZ R173, R225, -R173 ;  /* 0x800000ade1ad7221 */ /* 0x000fe20000010000 */
[----:B------:R-:W-:Y:S01]  /*54a0*/  FADD.FTZ R172, R208, -R172 ;  /* 0x800000acd0ac7221 */ /* 0x000fe20000010000 */
[----:B------:R-:W-:Y:S02]  /*54b0*/  LOP3.LUT P2, RZ, R31, 0xff0000, RZ, 0xc0, !PT ;  /* 0x00ff00001fff7812 */ /* 0x000fe4000784c0ff */
[C---:B-----5:R-:W-:Y:S01]  /*54c0*/  FMUL.FTZ R173, R3.reuse, R173 ;  /* 0x000000ad03ad7220 */ /* 0x060fe20000410000 */
[----:B------:R-:W-:Y:S01]  /*54d0*/  FMUL.FTZ R172, R3, R172 ;  /* 0x000000ac03ac7220 */ /* 0x000fe20000410000 */
[----:B------:R-:W-:-:S02]  /*54e0*/  ISETP.GE.U32.AND.EX P1, PT, R31, 0x1000000, PT, P1 ;  /* 0x010000001f00780c */ /* 0x000fc40003f26110 */
        /* <DEDUP_REMOVED lines=51> */
[----:B------:R-:W-:-:S07]  /*5820*/  F2FP.BF16.F32.PACK_AB R172, R172, R176 ;  /* 0x000000b0acac723e */ /* 0x000fce00000010ff */
.L_x_7800:
[----:B------:R-:W0:Y:S02]  /*5830*/  @P0 LDC.64 R176, c[0x0][0x478] ;  /* 0x00011e00ffb00b82 */ /* 0x000e240000000a00 */
[----:B0-----:R-:W-:-:S05]  /*5840*/  @P0 IMAD.WIDE.U32 R176, R2, 0x20, R176 ;  /* 0x0000002002b00825 */ /* 0x001fca00078e00b0 */
[----:B------:R-:W-:Y:S04]  /*5850*/  @P0 STG.E.128 desc[UR6][R176.64], R36 ;  /* 0x00000024b0000986 */ /* 0x000fe8000c101d06 */
[----:B------:R0:W-:Y:S02]  /*5860*/  @P0 STG.E.128 desc[UR6][R176.64+0x10], R32 ;  /* 0x00001020b0000986 */ /* 0x0001e4000c101d06 */
[----:B0-----:R-:W0:Y:S02]  /*5870*/  LDC.64 R176, c[0x0][0x468] ;  /* 0x00011a00ffb07b82 */ /* 0x001e240000000a00 */
[----:B0-----:R-:W-:-:S05]  /*5880*/  IMAD.WIDE.U32 R2, R2, 0x10, R176 ;  /* 0x0000001002027825 */ /* 0x001fca00078e00b0 */
[----:B------:R0:W-:Y:S01]  /*5890*/  STG.E.128 desc[UR6][R2.64], R172 ;  /* 0x000000ac02007986 */ /* 0x0001e2000c101d06 */
[----:B------:R-:W-:Y:S05]  /*58a0*/  BRA `(.L_x_7798) ;  /* 0x0000002800ec7947 */ /* 0x000fea0003800000 */
.L_x_7781:
        /* <DEDUP_REMOVED lines=12> */
[----:B------:R-:W-:Y:S01]  /*5970*/  LOP3.LUT P6, RZ, R23, 0xff0000, RZ, 0xc0, !PT ;  /* 0x00ff000017ff7812 */ /* 0x000fe200078cc0ff */
[----:B------:R-:W-:Y:S01]  /*5980*/  FADD.FTZ R178, R250, -R178 ;  /* 0x800000b2fab27221 */ /* 0x000fe20000010000 */
[C---:B-----5:R-:W-:Y:S01]  /*5990*/  FFMA.FTZ R173, R3.reuse, R173, R74 ;  /* 0x000000ad03ad7223 */ /* 0x060fe2000001004a */
[----:B------:R-:W-:Y:S01]  /*59a0*/  FFMA.FTZ R172, R3, R172, R75 ;  /* 0x000000ac03ac7223 */ /* 0x000fe2000001004b */
[----:B------:R-:W-:Y:S01]  /*59b0*/  ISETP.GE.U32.AND.EX P4, PT, R23, 0x1000000, PT, P4 ;  /* 0x010000001700780c */ /* 0x000fe20003f86140 */
[----:B------:R-:W-:Y:S01]  /*59c0*/  FFMA.FTZ R178, R3, R178, R77 ;  /* 0x000000b203b27223 */ /* 0x000fe2000001004d */
        /* <DEDUP_REMOVED lines=15> */
[C---:B------:R-:W-:Y:S01]  /*5ac0*/  FFMA.FTZ R173, R3.reuse, R173, R72 ;  /* 0x000000ad03ad7223 */ /* 0x040fe20000010048 */
[----:B------:R-:W-:-:S03]  /*5ad0*/  FFMA.FTZ R172, R3, R172, R73 ;  /* 0x000000ac03ac7223 */ /* 0x000fc60000010049 */
        /* <DEDUP_REMOVED lines=27> */
[----:B------:R-:W-:-:S04]  /*5c90*/  FFMA.FTZ R172, R3, R172, R76 ;  /* 0x000000ac03ac7223 */ /* 0x000fc8000001004c */
[----:B------:R-:W-:-:S04]  /*5ca0*/  FMUL.FTZ R172, R172, R4 ;  /* 0x00000004acac7220 */ /* 0x000fc80000410000 */
[----:B------:R-:W-:-:S05]  /*5cb0*/  FMUL.FTZ R172, R172, UR14 ;  /* 0x0000000eacac7c20 */ /* 0x000fca0008410000 */
[----:B------:R-:W-:-:S04]  /*5cc0*/  FSEL R172, R172, RZ, P4 ;  /* 0x000000ffacac7208 */ /* 0x000fc80002000000 */
[----:B------:R-:W-:Y:S02]  /*5cd0*/  F2FP.BF16.F32.PACK_AB R172, R178, R172 ;  /* 0x000000acb2ac723e */ /* 0x000fe400000010ff */
[----:B------:R-:W0:Y:S02]  /*5ce0*/  LDC.64 R178, c[0x0][0x468] ;  /* 0x00011a00ffb27b82 */ /* 0x000e240000000a00 */
[C---:B0-----:R-:W-:Y:S01]  /*5cf0*/  IMAD.WIDE.U32 R178, R2.reuse, 0x10, R178 ;  /* 0x0000001002b27825 */ /* 0x041fe200078e00b2 */
[----:B------:R-:W-:-:S04]  /*5d00*/  IADD3 R2, PT, PT, R2, 0x20, RZ ;  /* 0x0000002002027810 */ /* 0x000fc80007ffe0ff */
[----:B------:R0:W-:Y:S03]  /*5d10*/  STG.E.128 desc[UR6][R178.64], R172 ;  /* 0x000000acb2007986 */ /* 0x0001e6000c101d06 */
.L_x_7803:
[----:B------:R-:W-:Y:S05]  /*5d20*/  BSYNC.RECONVERGENT B2 ;  /* 0x0000000000027941 */ /* 0x000fea0003800200 */
.L_x_7802:
[----:B------:R-:W-:Y:S04]  /*5d30*/  BSSY.RECONVERGENT B2, `(.L_x_7804) ;  /* 0x0000043000027945 */ /* 0x000fe80003800200 */
[----:B------:R-:W-:Y:S05]  /*5d40*/  @!P3 BRA `(.L_x_7805) ;  /* 0x000000040004b947 */ /* 0x000fea0003800000 */
        /* <DEDUP_REMOVED lines=65> */
.L_x_7805:
[----:B------:R-:W-:Y:S05]  /*6160*/  BSYNC.RECONVERGENT B2 ;  /* 0x0000000000027941 */ /* 0x000fea0003800200 */
.L_x_7804:
[----:B------:R-:W-:Y:S04]  /*6170*/  BSSY.RECONVERGENT B2, `(.L_x_7806) ;  /* 0x0000043000027945 */ /* 0x000fe80003800200 */
[----:B------:R-:W-:Y:S05]  /*6180*/  @!P2 BRA `(.L_x_7807) ;  /* 0x000000040004a947 */ /* 0x000fea0003800000 */
        /* <DEDUP_REMOVED lines=65> */
.L_x_7807:
[----:B------:R-:W-:Y:S05]  /*65a0*/  BSYNC.RECONVERGENT B2 ;  /* 0x0000000000027941 */ /* 0x000fea0003800200 */
.L_x_7806:
[----:B------:R-:W-:Y:S04]  /*65b0*/  BSSY.RECONVERGENT B2, `(.L_x_7808) ;  /* 0x0000043000027945 */ /* 0x000fe80003800200 */
[----:B------:R-:W-:Y:S05]  /*65c0*/  @!P1 BRA `(.L_x_7809) ;  /* 0x0000000400049947 */ /* 0x000fea0003800000 */
        /* <DEDUP_REMOVED lines=65> */
.L_x_7809:
[----:B------:R-:W-:Y:S05]  /*69e0*/  BSYNC.RECONVERGENT B2 ;  /* 0x0000000000027941 */ /* 0x000fea0003800200 */
.L_x_7808:
[----:B------:R-:W-:Y:S05]  /*69f0*/  @!P0 BRA `(.L_x_7798) ;  /* 0x0000001800988947 */ /* 0x000fea0003800000 */
[-CC-:B0-234-:R-:W-:Y:S01]  /*6a00*/  FFMA.FTZ R173, R196, R177.reuse, R176.reuse ;  /* 0x000000b1c4ad7223 */ /* 0x19dfe200000100b0 */
[----:B------:R-:W-:Y:S01]  /*6a10*/  FFMA.FTZ R172, R182, R177, R176 ;  /* 0x000000b1b6ac7223 */ /* 0x000fe200000100b0 */
[----:B------:R-:W-:Y:S02]  /*6a20*/  ISETP.GE.U32.AND P0, PT, R30, RZ, PT ;  /* 0x000000ff1e00720c */ /* 0x000fe40003f06070 */
[----:B------:R-:W-:Y:S01]  /*6a30*/  FADD.FTZ R173, R225, -R173 ;  /* 0x800000ade1ad7221 */ /* 0x000fe20000010000 */
[----:B------:R-:W-:Y:S01]  /*6a40*/  FADD.FTZ R172, R208, -R172 ;  /* 0x800000acd0ac7221 */ /* 0x000fe20000010000 */
[----:B------:R-:W-:Y:S02]  /*6a50*/  LOP3.LUT P1, RZ, R31, 0xff0000, RZ, 0xc0, !PT ;  /* 0x00ff00001fff7812 */ /* 0x000fe4000782c0ff */
[C---:B-----5:R-:W-:Y:S01]  /*6a60*/  FFMA.FTZ R173, R3.reuse, R173, R42 ;  /* 0x000000ad03ad7223 */ /* 0x060fe2000001002a */
[----:B------:R-:W-:Y:S01]  /*6a70*/  FFMA.FTZ R172, R3, R172, R43 ;  /* 0x000000ac03ac7223 */ /* 0x000fe2000001002b */
        /* <DEDUP_REMOVED lines=51> */
[----:B------:R-:W-:-:S04]  /*6db0*/  FSEL R176, R176, RZ, P0 ;  /* 0x000000ffb0b07208 */ /* 0x000fc80000000000 */
[----:B------:R-:W-:Y:S02]  /*6dc0*/  F2FP.BF16.F32.PACK_AB R172, R172, R176 ;  /* 0x000000b0acac723e */ /* 0x000fe400000010ff */
[----:B------:R-:W0:Y:S02]  /*6dd0*/  LDC.64 R176, c[0x0][0x468] ;  /* 0x00011a00ffb07b82 */ /* 0x000e240000000a00 */
[----:B0-----:R-:W-:-:S05]  /*6de0*/  IMAD.WIDE.U32 R2, R2, 0x10, R176 ;  /* 0x0000001002027825 */ /* 0x001fca00078e00b0 */
[----:B------:R0:W-:Y:S01]  /*6df0*/  STG.E.128 desc[UR6][R2.64], R172 ;  /* 0x000000ac02007986 */ /* 0x0001e2000c101d06 */
[----:B------:R-:W-:Y:S05]  /*6e00*/  BRA `(.L_x_7798) ;  /* 0x0000001400947947 */ /* 0x000fea0003800000 */
.L_x_7801:
[----:B------:R-:W-:Y:S04]  /*6e10*/  BSSY.RECONVERGENT B2, `(.L_x_7810) ;  /* 0x0000047000027945 */ /* 0x000fe80003800200 */
[----:B------:R-:W-:Y:S05]  /*6e20*/  @!P4 BRA `(.L_x_7811) ;  /* 0x000000040014c947 */ /* 0x000fea0003800000 */
[-CC-:B------:R-:W-:Y:S01]  /*6e30*/  FFMA.FTZ R33, R0, R177.reuse, R176.reuse ;  /* 0x000000b100217223 */ /* 0x180fe200000100b0 */
[-CC-:B------:R-:W-:Y:S01]  /*6e40*/  FFMA.FTZ R35, R207, R177.reuse, R176.reuse ;  /* 0x000000b1cf237223 */ /* 0x180fe200000100b0 */
[----:B------:R-:W-:Y:S01]  /*6e50*/  LOP3.LUT P4, RZ, R22, 0xff, RZ, 0xc0, !PT ;  /* 0x000000ff16ff7812 */ /* 0x000fe2000788c0ff */
[-CC-:B------:R-:W-:Y:S01]  /*6e60*/  FFMA.FTZ R38, R10, R177.reuse, R176.reuse ;  /* 0x000000b10a267223 */ /* 0x180fe200000100b0 */
[----:B------:R-:W-:Y:S01]  /*6e70*/  FADD.FTZ R33, R202, -R33 ;  /* 0x80000021ca217221 */ /* 0x000fe20000010000 */
[----:B------:R-:W-:Y:S01]  /*6e80*/  FADD.FTZ R32, R250, -R35 ;  /* 0x80000023fa207221 */ /* 0x000fe20000010000 */
[----:B------:R-:W-:Y:S01]  /*6e90*/  LOP3.LUT P6, RZ, R22, 0xff00, RZ, 0xc0, !PT ;  /* 0x0000ff0016ff7812 */ /* 0x000fe200078cc0ff */
[----:B------:R-:W-:Y:S01]  /*6ea0*/  FFMA.FTZ R39, R201, R177, R176 ;  /* 0x000000b1c9277223 */ /* 0x000fe200000100b0 */
[C---:B-----5:R-:W-:Y:S01]  /*6eb0*/  FFMA.FTZ R36, R3.reuse, R33, R76 ;  /* 0x0000002103247223 */ /* 0x060fe2000001004c */
[----:B------:R-:W-:Y:S01]  /*6ec0*/  FFMA.FTZ R37, R3, R32, R77 ;  /* 0x0000002003257223 */ /* 0x000fe2000001004d */
[----:B------:R-:W-:Y:S01]  /*6ed0*/  FADD.FTZ R38, R227, -R38 ;  /* 0x80000026e3267221 */ /* 0x000fe20000010000 */
[----:B------:R-:W-:Y:S01]  /*6ee0*/  FADD.FTZ R39, R247, -R39 ;  /* 0x80000027f7277221 */ /* 0x000fe20000010000 */
[-C--:B------:R-:W-:Y:S01]  /*6ef0*/  FMUL.FTZ R32, R36, R4.reuse ;  /* 0x0000000424207220 */ /* 0x080fe20000410000 */
[----:B------:R-:W-:Y:S01]  /*6f00*/  FMUL.FTZ R33, R37, R4 ;  /* 0x0000000425217220 */ /* 0x000fe20000410000 */
[C---:B------:R-:W-:Y:S01]  /*6f10*/  FFMA.FTZ R38, R3.reuse, R38, R78 ;  /* 0x0000002603267223 */ /* 0x040fe2000001004e */
[----:B------:R-:W-:Y:S01]  /*6f20*/  FFMA.FTZ R39, R3, R39, R79 ;  /* 0x0000002703277223 */ /* 0x000fe2000001004f */
[----:B------:R-:W-:Y:S01]  /*6f30*/  FMUL.FTZ R32, R32, UR14 ;  /* 0x0000000e20207c20 */ /* 0x000fe20008410000 */
[----:B------:R-:W-:Y:S01]  /*6f40*/  FMUL.FTZ R33, R33, UR14 ;  /* 0x0000000e21217c20 */ /* 0x000fe20008410000 */
[-C--:B------:R-:W-:Y:S01]  /*6f50*/  FMUL.FTZ R173, R38, R4.reuse ;  /* 0x0000000426ad7220 */ /* 0x080fe20000410000 */
[----:B------:R-:W-:-:S02]  /*6f60*/  FMUL.FTZ R35, R39, R4 ;  /* 0x0000000427237220 */ /* 0x000fc40000410000 */
[----:B------:R-:W-:Y:S01]  /*6f70*/  FSEL R32, R32, RZ, P4 ;  /* 0x000000ff20207208 */ /* 0x000fe20002000000 */
[----:B------:R-:W-:Y:S01]  /*6f80*/  FMUL.FTZ R173, R173, UR14 ;  /* 0x0000000eadad7c20 */ /* 0x000fe20008410000 */
[----:B------:R-:W-:Y:S01]  /*6f90*/  FSEL R33, R33, RZ, P6 ;  /* 0x000000ff21217208 */ /* 0x000fe20003000000 */
[----:B------:R-:W-:Y:S01]  /*6fa0*/  FMUL.FTZ R35, R35, UR14 ;  /* 0x0000000e23237c20 */ /* 0x000fe20008410000 */
[----:B------:R-:W-:Y:S02]  /*6fb0*/  LOP3.LUT P6, RZ, R22, 0xff0000, RZ, 0xc0, !PT ;  /* 0x00ff000016ff7812 */ /* 0x000fe400078cc0ff */
[----:B------:R-:W-:Y:S01]  /*6fc0*/  F2FP.BF16.F32.PACK_AB R172, R33, R32 ;  /* 0x0000002021ac723e */ /* 0x000fe200000010ff */
[-CC-:B------:R-:W-:Y:S01]  /*6fd0*/  FFMA.FTZ R32, R14, R177.reuse, R176.reuse ;  /* 0x000000b10e207223 */ /* 0x180fe200000100b0 */
[----:B------:R-:W-:Y:S01]  /*6fe0*/  FFMA.FTZ R33, R195, R177, R176 ;  /* 0x000000b1c3217223 */ /* 0x000fe200000100b0 */
[----:B------:R-:W-:Y:S02]  /*6ff0*/  LOP3.LUT P4, RZ, R22, 0xff000000, RZ, 0xc0, !PT ;  /* 0xff00000016ff7812 */ /* 0x000fe4000788c0ff */
[----:B------:R-:W-:Y:S01]  /*7000*/  FADD.FTZ R32, R222, -R32 ;  /* 0x80000020de207221 */ /* 0x000fe20000010000 */
[----:B------:R-:W-:Y:S01]  /*7010*/  FADD.FTZ R33, R243, -R33 ;  /* 0x80000021f3217221 */ /* 0x000fe20000010000 */
[----:B------:R-:W-:-:S02]  /*7020*/  FSEL R173, R173, RZ, P6 ;  /* 0x000000ffadad7208 */ /* 0x000fc40003000000 */
[C---:B------:R-:W-:Y:S01]  /*7030*/  FFMA.FTZ R32, R3.reuse, R32, R72 ;  /* 0x0000002003207223 */ /* 0x040fe20000010048 */
[----:B------:R-:W-:Y:S01]  /*7040*/  FFMA.FTZ R33, R3, R33, R73 ;  /* 0x0000002103217223 */ /* 0x000fe20000010049 */
[----:B------:R-:W-:Y:S02]  /*7050*/  FSEL R35, R35, RZ, P4 ;  /* 0x000000ff23237208 */ /* 0x000fe40002000000 */
[-C--:B------:R-:W-:Y:S01]  /*7060*/  FMUL.FTZ R174, R32, R4.reuse ;  /* 0x0000000420ae7220 */ /* 0x080fe20000410000 */
[----:B------:R-:W-:Y:S01]  /*7070*/  FMUL.FTZ R34, R33, R4 ;  /* 0x0000000421227220 */ /* 0x000fe20000410000 */
[C---:B------:R-:W-:Y:S02]  /*7080*/  LOP3.LUT P6, RZ, R23.reuse, 0xff, RZ, 0xc0, !PT ;  /* 0x000000ff17ff7812 */ /* 0x040fe400078cc0ff */
[----:B------:R-:W-:Y:S01]  /*7090*/  FMUL.FTZ R174, R174, UR14 ;  /* 0x0000000eaeae7c20 */ /* 0x000fe20008410000 */
[----:B------:R-:W-:Y:S01]  /*70a0*/  FMUL.FTZ R34, R34, UR14 ;  /* 0x0000000e22227c20 */ /* 0x000fe20008410000 */
[----:B------:R-:W-:-:S02]  /*70b0*/  LOP3.LUT P4, RZ, R23, 0xff00, RZ, 0xc0, !PT ;  /* 0x0000ff0017ff7812 */ /* 0x000fc4000788c0ff */
[----:B------:R-:W-:Y:S01]  /*70c0*/  F2FP.BF16.F32.PACK_AB R173, R35, R173 ;  /* 0x000000ad23ad723e */ /* 0x000fe200000010ff */
[-CC-:B------:R-:W-:Y:S01]  /*70d0*/  FFMA.FTZ R35, R191, R177.reuse, R176.reuse ;  /* 0x000000b1bf237223 */ /* 0x180fe200000100b0 */
[----:B------:R-:W-:Y:S02]  /*70e0*/  FSEL R174, R174, RZ, P6 ;  /* 0x000000ffaeae7208 */ /* 0x000fe40003000000 */
[----:B------:R-:W-:Y:S01]  /*70f0*/  FSEL R34, R34, RZ, P4 ;  /* 0x000000ff22227208 */ /* 0x000fe20002000000 */
[----:B------:R-:W-:Y:S01]  /*7100*/  FADD.FTZ R35, R239, -R35 ;  /* 0x80000023ef237221 */ /* 0x000fe20000010000 */
[----:B------:R-:W-:Y:S02]  /*7110*/  ISETP.GE.U32.AND P4, PT, R22, RZ, PT ;  /* 0x000000ff1600720c */ /* 0x000fe40003f86070 */
[----:B------:R-:W-:Y:S01]  /*7120*/  F2FP.BF16.F32.PACK_AB R174, R34, R174 ;  /* 0x000000ae22ae723e */ /* 0x000fe200000010ff */
[----:B------:R-:W-:Y:S01]  /*7130*/  FFMA.FTZ R34, R18, R177, R176 ;  /* 0x000000b112227223 */ /* 0x000fe200000100b0 */
[----:B------:R-:W-:Y:S01]  /*7140*/  FFMA.FTZ R35, R3, R35, R75 ;  /* 0x0000002303237223 */ /* 0x000fe2000001004b */
[----:B------:R-:W-:-:S02]  /*7150*/  ISETP.GE.U32.AND.EX P4, PT, R23, 0x1000000, PT, P4 ;  /* 0x010000001700780c */ /* 0x000fc40003f86140 */
[----:B------:R-:W-:Y:S01]  /*7160*/  FADD.FTZ R34, R219, -R34 ;  /* 0x80000022db227221 */ /* 0x000fe20000010000 */
[----:B------:R-:W-:Y:S01]  /*7170*/  FMUL.FTZ R178, R35, R4 ;  /* 0x0000000423b27220 */ /* 0x000fe20000410000 */
[----:B------:R-:W-:Y:S02]  /*7180*/  LOP3.LUT P6, RZ, R23, 0xff0000, RZ, 0xc0, !PT ;  /* 0x00ff000017ff7812 */ /* 0x000fe400078cc0ff */
[----:B------:R-:W-:Y:S01]  /*7190*/  FFMA.FTZ R34, R3, R34, R74 ;  /* 0x0000002203227223 */ /* 0x000fe2000001004a */
[----:B------:R-:W-:-:S03]  /*71a0*/  FMUL.FTZ R178, R178, UR14 ;  /* 0x0000000eb2b27c20 */ /* 0x000fc60008410000 */
[----:B------:R-:W-:Y:S02]  /*71b0*/  FMUL.FTZ R175, R34, R4 ;  /* 0x0000000422af7220 */ /* 0x000fe40000410000 */
[----:B------:R-:W-:Y:S02]  /*71c0*/  FSEL R178, R178, RZ, P4 ;  /* 0x000000ffb2b27208 */ /* 0x000fe40002000000 */
[----:B------:R-:W-:-:S05]  /*71d0*/  FMUL.FTZ R175, R175, UR14 ;  /* 0x0000000eafaf7c20 */ /* 0x000fca0008410000 */
[----:B------:R-:W-:-:S04]  /*71e0*/  FSEL R175, R175, RZ, P6 ;  /* 0x000000ffafaf7208 */ /* 0x000fc80003000000 */
[----:B------:R-:W-:Y:S02]  /*71f0*/  F2FP.BF16.F32.PACK_AB R175, R178, R175 ;  /* 0x000000afb2af723e */ /* 0x000fe400000010ff */
[----:B------:R-:W0:Y:S02]  /*7200*/  LDC.64 R178, c[0x0][0x478] ;  /* 0x00011e00ffb27b82 */ /* 0x000e240000000a00 */
[----:B0-----:R-:W-:-:S05]  /*7210*/  IMAD.WIDE.U32 R178, R2, 0x20, R178 ;  /* 0x0000002002b27825 */ /* 0x001fca00078e00b2 */
[----:B------:R-:W-:Y:S04]  /*7220*/  STG.E.128 desc[UR6][R178.64], R36 ;  /* 0x00000024b2007986 */ /* 0x000fe8000c101d06 */
[----:B------:R0:W-:Y:S02]  /*7230*/  STG.E.128 desc[UR6][R178.64+0x10], R32 ;  /* 0x00001020b2007986 */ /* 0x0001e4000c101d06 */
[----:B0-----:R-:W0:Y:S02]  /*7240*/  LDC.64 R178, c[0x0][0x468] ;  /* 0x00011a00ffb27b82 */ /* 0x001e240000000a00 */
[C---:B0-----:R-:W-:Y:S01]  /*7250*/  IMAD.WIDE.U32 R178, R2.reuse, 0x10, R178 ;  /* 0x0000001002b27825 */ /* 0x041fe200078e00b2 */
[----:B------:R-:W-:-:S04]  /*7260*/  IADD3 R2, PT, PT, R2, 0x20, RZ ;  /* 0x0000002002027810 */ /* 0x000fc80007ffe0ff */
[----:B------:R0:W-:Y:S03]  /*7270*/  STG.E.128 desc[UR6][R178.64], R172 ;  /* 0x000000acb2007986 */ /* 0x0001e6000c101d06 */
.L_x_7811:
[----:B------:R-:W-:Y:S05]  /*7280*/  BSYNC.RECONVERGENT B2 ;  /* 0x0000000000027941 */ /* 0x000fea0003800200 */
.L_x_7810:
[----:B------:R-:W-:Y:S04]  /*7290*/  BSSY.RECONVERGENT B2, `(.L_x_7812) ;  /* 0x0000047000027945 */ /* 0x000fe80003800200 */
[----:B------:R-:W-:Y:S05]  /*72a0*/  @!P3 BRA `(.L_x_7813) ;  /* 0x000000040014b947 */ /* 0x000fea0003800000 */
[-CC-:B------:R-:W-:Y:S01]  /*72b0*/  FFMA.FTZ R32, R6, R177.reuse, R176.reuse ;  /* 0x000000b106207223 */ /* 0x180fe200000100b0 */
[-CC-:B------:R-:W-:Y:S01]  /*72c0*/  FFMA.FTZ R34, R206, R177.reuse, R176.reuse ;  /* 0x000000b1ce227223 */ /* 0x180fe200000100b0 */
[C---:B------:R-:W-:Y:S01]  /*72d0*/  LOP3.LUT P3, RZ, R24.reuse, 0xff, RZ, 0xc0, !PT ;  /* 0x000000ff18ff7812 */ /* 0x040fe2000786c0ff */
[-C--:B------:R-:W-:Y:S01]  /*72e0*/  FFMA.FTZ R38, R11, R177.reuse, R176 ;  /* 0x000000b10b267223 */ /* 0x080fe200000100b0 */
        /* <DEDUP_REMOVED lines=14> */
[-C--:B0-----:R-:W-:Y:S01]  /*73d0*/  FMUL.FTZ R173, R38, R4.reuse ;  /* 0x0000000426ad7220 */ /* 0x081fe20000410000 */
[----:B------:R-:W-:Y:S01]  /*73e0*/  FMUL.FTZ R35, R39, R4 ;  /* 0x0000000427237220 */ /* 0x000fe20000410000 */
[----:B------:R-:W-:-:S02]  /*73f0*/  LOP3.LUT P6, RZ, R24, 0xff0000, RZ, 0xc0, !PT ;  /* 0x00ff000018ff7812 */ /* 0x000fc400078cc0ff */
        /* <DEDUP_REMOVED lines=8> */
[----:B------:R-:W-:Y:S02]  /*7480*/  FSEL R173, R173, RZ, P6 ;  /* 0x000000ffadad7208 */ /* 0x000fe40003000000 */
[----:B------:R-:W-:Y:S01]  /*7490*/  FADD.FTZ R32, R218, -R32 ;  /* 0x80000020da207221 */ /* 0x000fe20000010000 */
[----:B------:R-:W-:Y:S01]  /*74a0*/  FADD.FTZ R33, R242, -R33 ;  /* 0x80000021f2217221 */ /* 0x000fe20000010000 */
[----:B------:R-:W-:-:S02]  /*74b0*/  LOP3.LUT P3, RZ, R25, 0xff, RZ, 0xc0, !PT ;  /* 0x000000ff19ff7812 */ /* 0x000fc4000786c0ff */
[C---:B------:R-:W-:Y:S01]  /*74c0*/  FFMA.FTZ R32, R3.reuse, R32, R64 ;  /* 0x0000002003207223 */ /* 0x040fe20000010040 */
[----:B------:R-:W-:Y:S01]  /*74d0*/  FFMA.FTZ R33, R3, R33, R65 ;  /* 0x0000002103217223 */ /* 0x000fe20000010041 */
[----:B------:R-:W-:Y:S02]  /*74e0*/  LOP3.LUT P6, RZ, R25, 0xff00, RZ, 0xc0, !PT ;  /* 0x0000ff0019ff7812 */ /* 0x000fe400078cc0ff */
[-C--:B------:R-:W-:Y:S01]  /*74f0*/  FMUL.FTZ R174, R32, R4.reuse ;  /* 0x0000000420ae7220 */ /* 0x080fe20000410000 */
[----:B------:R-:W-:Y:S01]  /*7500*/  FMUL.FTZ R34, R33, R4 ;  /* 0x0000000421227220 */ /* 0x000fe20000410000 */
[----:B------:R-:W-:Y:S02]  /*7510*/  FSEL R35, R35, RZ, P4 ;  /* 0x000000ff23237208 */ /* 0x000fe40002000000 */
[----:B------:R-:W-:Y:S01]  /*7520*/  FMUL.FTZ R174, R174, UR14 ;  /* 0x0000000eaeae7c20 */ /* 0x000fe20008410000 */
[----:B------:R-:W-:Y:S01]  /*7530*/  FMUL.FTZ R34, R34, UR14 ;  /* 0x0000000e22227c20 */ /* 0x000fe20008410000 */
[----:B------:R-:W-:Y:S01]  /*7540*/  F2FP.BF16.F32.PACK_AB R173, R35, R173 ;  /* 0x000000ad23ad723e */ /* 0x000fe200000010ff */
[----:B------:R-:W-:Y:S01]  /*7550*/  FFMA.FTZ R35, R190, R177, R176 ;  /* 0x000000b1be237223 */ /* 0x000fe200000100b0 */
[----:B------:R-:W-:-:S02]  /*7560*/  LOP3.LUT P4, RZ, R25, 0xff0000, RZ, 0xc0, !PT ;  /* 0x00ff000019ff7812 */ /* 0x000fc4000788c0ff */
[----:B------:R-:W-:Y:S01]  /*7570*/  FSEL R174, R174, RZ, P3 ;  /* 0x000000ffaeae7208 */ /* 0x000fe20001800000 */
[----:B------:R-:W-:Y:S01]  /*7580*/  FADD.FTZ R35, R238, -R35 ;  /* 0x80000023ee237221 */ /* 0x000fe20000010000 */
[----:B------:R-:W-:Y:S02]  /*7590*/  FSEL R34, R34, RZ, P6 ;  /* 0x000000ff22227208 */ /* 0x000fe40003000000 */
[----:B------:R-:W-:Y:S01]  /*75a0*/  ISETP.GE.U32.AND P3, PT, R24, RZ, PT ;  /* 0x000000ff1800720c */ /* 0x000fe20003f66070 */
[----:B------:R-:W-:Y:S01]  /*75b0*/  FFMA.FTZ R35, R3, R35, R67 ;  /* 0x0000002303237223 */ /* 0x000fe20000010043 */
[----:B------:R-:W-:Y:S01]  /*75c0*/  F2FP.BF16.F32.PACK_AB R174, R34, R174 ;  /* 0x000000ae22ae723e */ /* 0x000fe200000010ff */
[----:B------:R-:W-:Y:S01]  /*75d0*/  FFMA.FTZ R34, R19, R177, R176 ;  /* 0x000000b113227223 */ /* 0x000fe200000100b0 */
[----:B------:R-:W-:Y:S01]  /*75e0*/  ISETP.GE.U32.AND.EX P3, PT, R25, 0x1000000, PT, P3 ;  /* 0x010000001900780c */ /* 0x000fe20003f66130 */
[----:B------:R-:W-:Y:S02]  /*75f0*/  FMUL.FTZ R178, R35, R4 ;  /* 0x0000000423b27220 */ /* 0x000fe40000410000 */
[----:B------:R-:W-:-:S02]  /*7600*/  FADD.FTZ R34, R211, -R34 ;  /* 0x80000022d3227221 */ /* 0x000fc40000010000 */
[----:B------:R-:W-:Y:S02]  /*7610*/  FMUL.FTZ R178, R178, UR14 ;  /* 0x0000000eb2b27c20 */ /* 0x000fe40008410000 */
[----:B------:R-:W-:-:S03]  /*7620*/  FFMA.FTZ R34, R3, R34, R66 ;  /* 0x0000002203227223 */ /* 0x000fc60000010042 */
[----:B------:R-:W-:Y:S01]  /*7630*/  FSEL R178, R178, RZ, P3 ;  /* 0x000000ffb2b27208 */ /* 0x000fe20001800000 */
[----:B------:R-:W-:-:S04]  /*7640*/  FMUL.FTZ R175, R34, R4 ;  /* 0x0000000422af7220 */ /* 0x000fc80000410000 */
        /* <DEDUP_REMOVED lines=11> */
.L_x_7813:
[----:B------:R-:W-:Y:S05]  /*7700*/  BSYNC.RECONVERGENT B2 ;  /* 0x0000000000027941 */ /* 0x000fea0003800200 */
.L_x_7812:
        /* <DEDUP_REMOVED lines=20> */
[-C--:B0-2---:R-:W-:Y:S01]  /*7850*/  FMUL.FTZ R173, R38, R4.reuse ;  /* 0x0000000426ad7220 */ /* 0x085fe20000410000 */
        /* <DEDUP_REMOVED lines=13> */
[----:B------:R-:W-:-:S02]  /*7930*/  LOP3.LUT P6, RZ, R27, 0xff00, RZ, 0xc0, !PT ;  /* 0x0000ff001bff7812 */ /* 0x000fc400078cc0ff */
[C---:B------:R-:W-:Y:S01]  /*7940*/  FFMA.FTZ R32, R3.reuse, R32, R56 ;  /* 0x0000002003207223 */ /* 0x040fe20000010038 */
[----:B------:R-:W-:Y:S01]  /*7950*/  FFMA.FTZ R33, R3, R33, R57 ;  /* 0x0000002103217223 */ /* 0x000fe20000010039 */
[----:B------:R-:W-:Y:S02]  /*7960*/  FSEL R173, R173, RZ, P2 ;  /* 0x000000ffadad7208 */ /* 0x000fe40001000000 */
[-C--:B------:R-:W-:Y:S01]  /*7970*/  FMUL.FTZ R174, R32, R4.reuse ;  /* 0x0000000420ae7220 */ /* 0x080fe20000410000 */
[----:B------:R-:W-:Y:S01]  /*7980*/  FMUL.FTZ R34, R33, R4 ;  /* 0x0000000421227220 */ /* 0x000fe20000410000 */
[----:B------:R-:W-:Y:S02]  /*7990*/  FSEL R35, R35, RZ, P3 ;  /* 0x000000ff23237208 */ /* 0x000fe40001800000 */
[----:B------:R-:W-:Y:S01]  /*79a0*/  FMUL.FTZ R174, R174, UR14 ;  /* 0x0000000eaeae7c20 */ /* 0x000fe20008410000 */
[----:B------:R-:W-:Y:S01]  /*79b0*/  FMUL.FTZ R34, R34, UR14 ;  /* 0x0000000e22227c20 */ /* 0x000fe20008410000 */
[----:B------:R-:W-:Y:S01]  /*79c0*/  F2FP.BF16.F32.PACK_AB R173, R35, R173 ;  /* 0x000000ad23ad723e */ /* 0x000fe200000010ff */
[----:B------:R-:W-:Y:S01]  /*79d0*/  FFMA.FTZ R35, R189, R177, R176 ;  /* 0x000000b1bd237223 */ /* 0x000fe200000100b0 */
[----:B------:R-:W-:-:S02]  /*79e0*/  ISETP.GE.U32.AND P2, PT, R26, RZ, PT ;  /* 0x000000ff1a00720c */ /* 0x000fc40003f46070 */
[----:B------:R-:W-:Y:S01]  /*79f0*/  FSEL R174, R174, RZ, P4 ;  /* 0x000000ffaeae7208 */ /* 0x000fe20002000000 */
[----:B------:R-:W-:Y:S01]  /*7a00*/  FADD.FTZ R35, R237, -R35 ;  /* 0x80000023ed237221 */ /* 0x000fe20000010000 */
[----:B------:R-:W-:Y:S02]  /*7a10*/  FSEL R34, R34, RZ, P6 ;  /* 0x000000ff22227208 */ /* 0x000fe40003000000 */
[----:B------:R-:W-:Y:S01]  /*7a20*/  ISETP.GE.U32.AND.EX P2, PT, R27, 0x1000000, PT, P2 ;  /* 0x010000001b00780c */ /* 0x000fe20003f46120 */
[----:B------:R-:W-:Y:S01]  /*7a30*/  FFMA.FTZ R35, R3, R35, R59 ;  /* 0x0000002303237223 */ /* 0x000fe2000001003b */
[----:B------:R-:W-:Y:S01]  /*7a40*/  F2FP.BF16.F32.PACK_AB R174, R34, R174 ;  /* 0x000000ae22ae723e */ /* 0x000fe200000010ff */
[----:B------:R-:W-:Y:S01]  /*7a50*/  FFMA.FTZ R34, R20, R177, R176 ;  /* 0x000000b114227223 */ /* 0x000fe200000100b0 */
[----:B------:R-:W-:Y:S01]  /*7a60*/  LOP3.LUT P3, RZ, R27, 0xff0000, RZ, 0xc0, !PT ;  /* 0x00ff00001bff7812 */ /* 0x000fe2000786c0ff */
        /* <DEDUP_REMOVED lines=17> */
.L_x_7815:
[----:B------:R-:W-:Y:S05]  /*7b80*/  BSYNC.RECONVERGENT B2 ;  /* 0x0000000000027941 */ /* 0x000fea0003800200 */
.L_x_7814:
[----:B------:R-:W-:Y:S04]  /*7b90*/  BSSY.RECONVERGENT B2, `(.L_x_7816) ;  /* 0x0000047000027945 */ /* 0x000fe80003800200 */
[----:B------:R-:W-:Y:S05]  /*7ba0*/  @!P1 BRA `(.L_x_7817) ;  /* 0x0000000400149947 */ /* 0x000fea0003800000 */
[-CC-:B------:R-:W-:Y:S01]  /*7bb0*/  FFMA.FTZ R33, R203, R177.reuse, R176.reuse ;  /* 0x000000b1cb217223 */ /* 0x180fe200000100b0 */
[-CC-:B------:R-:W-:Y:S01]  /*7bc0*/  FFMA.FTZ R32, R8, R177.reuse, R176.reuse ;  /* 0x000000b108207223 */ /* 0x180fe200000100b0 */
[----:B------:R-:W-:Y:S01]  /*7bd0*/  LOP3.LUT P1, RZ, R28, 0xff, RZ, 0xc0, !PT ;  /* 0x000000ff1cff7812 */ /* 0x000fe2000782c0ff */
        /* <DEDUP_REMOVED lines=15> */
[-C--:B0-23--:R-:W-:Y:S01]  /*7cd0*/  FMUL.FTZ R173, R38, R4.reuse ;  /* 0x0000000426ad7220 */ /* 0x08dfe20000410000 */
        /* <DEDUP_REMOVED lines=50> */
.L_x_7817:
[----:B------:R-:W-:Y:S05]  /*8000*/  BSYNC.RECONVERGENT B2 ;  /* 0x0000000000027941 */ /* 0x000fea0003800200 */
.L_x_7816:
        /* <DEDUP_REMOVED lines=9> */
[C---:B-----5:R-:W-:Y:S01]  /*80a0*/  FFMA.FTZ R36, R3.reuse, R36, R44 ;  /* 0x0000002403247223 */ /* 0x060fe2000001002c */
[C---:B------:R-:W-:Y:S01]  /*80b0*/  FFMA.FTZ R37, R3.reuse, R32, R45 ;  /* 0x0000002003257223 */ /* 0x040fe2000001002d */
[C---:B------:R-:W-:Y:S01]  /*80c0*/  FFMA.FTZ R38, R3.reuse, R38, R46 ;  /* 0x0000002603267223 */ /* 0x040fe2000001002e */
[----:B------:R-:W-:Y:S01]  /*80d0*/  FFMA.FTZ R39, R3, R39, R47 ;  /* 0x0000002703277223 */ /* 0x000fe2000001002f */
        /* <DEDUP_REMOVED lines=24> */
[----:B------:R-:W-:-:S02]  /*8260*/  FFMA.FTZ R33, R3, R33, R41 ;  /* 0x0000002103217223 */ /* 0x000fc40000010029 */
[----:B------:R-:W-:Y:S02]  /*8270*/  FFMA.FTZ R32, R3, R32, R40 ;  /* 0x0000002003207223 */ /* 0x000fe40000010028 */
        /* <DEDUP_REMOVED lines=14> */
[C---:B------:R-:W-:Y:S01]  /*8360*/  FFMA.FTZ R35, R3.reuse, R34, R43 ;  /* 0x0000002203237223 */ /* 0x040fe2000001002b */
[----:B------:R-:W-:Y:S02]  /*8370*/  FFMA.FTZ R34, R3, R176, R42 ;  /* 0x000000b003227223 */ /* 0x000fe4000001002a */
[----:B------:R-:W0:Y:S01]  /*8380*/  LDC.64 R176, c[0x0][0x478] ;  /* 0x00011e00ffb07b82 */ /* 0x000e220000000a00 */
[-C--:B------:R-:W-:Y:S01]  /*8390*/  FMUL.FTZ R3, R35, R4.reuse ;  /* 0x0000000423037220 */ /* 0x080fe20000410000 */
[----:B------:R-:W-:-:S03]  /*83a0*/  FMUL.FTZ R4, R34, R4 ;  /* 0x0000000422047220 */ /* 0x000fc60000410000 */
[----:B------:R-:W-:Y:S01]  /*83b0*/  FMUL.FTZ R3, R3, UR14 ;  /* 0x0000000e03037c20 */ /* 0x000fe20008410000 */
[----:B------:R-:W-:-:S04]  /*83c0*/  FMUL.FTZ R4, R4, UR14 ;  /* 0x0000000e04047c20 */ /* 0x000fc80008410000 */
[----:B------:R-:W-:Y:S02]  /*83d0*/  FSEL R3, R3, RZ, P0 ;  /* 0x000000ff03037208 */ /* 0x000fe40000000000 */
[----:B------:R-:W-:-:S04]  /*83e0*/  FSEL R4, R4, RZ, P1 ;  /* 0x000000ff04047208 */ /* 0x000fc80000800000 */
[----:B------:R-:W-:Y:S01]  /*83f0*/  F2FP.BF16.F32.PACK_AB R175, R3, R4 ;  /* 0x0000000403af723e */ /* 0x000fe200000010ff */
[----:B0-----:R-:W-:-:S05]  /*8400*/  IMAD.WIDE.U32 R176, R2, 0x20, R176 ;  /* 0x0000002002b07825 */ /* 0x001fca00078e00b0 */
[----:B------:R-:W-:Y:S04]  /*8410*/  STG.E.128 desc[UR6][R176.64], R36 ;  /* 0x00000024b0007986 */ /* 0x000fe8000c101d06 */
[----:B------:R0:W-:Y:S02]  /*8420*/  STG.E.128 desc[UR6][R176.64+0x10], R32 ;  /* 0x00001020b0007986 */ /* 0x0001e4000c101d06 */
[----:B0-----:R-:W0:Y:S02]  /*8430*/  LDC.64 R176, c[0x0][0x468] ;  /* 0x00011a00ffb07b82 */ /* 0x001e240000000a00 */
[----:B0-----:R-:W-:-:S05]  /*8440*/  IMAD.WIDE.U32 R2, R2, 0x10, R176 ;  /* 0x0000001002027825 */ /* 0x001fca00078e00b0 */
[----:B------:R0:W-:Y:S02]  /*8450*/  STG.E.128 desc[UR6][R2.64], R172 ;  /* 0x000000ac02007986 */ /* 0x0001e4000c101d06 */
.L_x_7798:
[----:B------:R-:W-:Y:S05]  /*8460*/  BSYNC.RECONVERGENT B1 ;  /* 0x0000000000017941 */ /* 0x000fea0003800200 */
.L_x_7780:
[----:B0----5:R-:W0:Y:S02]  /*8470*/  LDC.64 R2, c[0x0][0x380] ;  /* 0x0000e000ff027b82 */ /* 0x021e240000000a00 */
[----:B0-----:R-:W-:-:S04]  /*8480*/  LEA R231, R2, R231, 0x2 ;  /* 0x000000e702e77211 */ /* 0x001fc800078e10ff */
[----:B------:R-:W-:-:S13]  /*8490*/  ISETP.GE.AND P0, PT, R231, R3, PT ;  /* 0x00000003e700720c */ /* 0x000fda0003f06270 */
[----:B------:R-:W-:Y:S05]  /*84a0*/  @!P0 BRA `(.L_x_7818) ;  /* 0xffffff84006c8947 */ /* 0x000fea000383ffff */
.L_x_7768:
[----:B------:R-:W-:Y:S05]  /*84b0*/  BSYNC B0 ;  /* 0x0000000000007941 */ /* 0x000fea0003800000 */
.L_x_7767:
[----:B------:R-:W2:Y:S01]  /*84c0*/  LDL.LU R4, [R1+0x20] ;  /* 0x0000200001047983 */ /* 0x000ea20000300800 */
[----:B------:R-:W-:Y:S01]  /*84d0*/  MOV R2, 0x400 ;  /* 0x0000040000027802 */ /* 0x000fe20000000f00 */
[----:B------:R-:W-:Y:S05]  /*84e0*/  WARPSYNC.ALL ;  /* 0x0000000000007948 */ /* 0x000fea0003800000 */
[----:B--234-:R-:W0:Y:S01]  /*84f0*/  S2R R172, SR_TID.X ;  /* 0x0000000000ac7919 */ /* 0x01ce220000002100 */
[----:B------:R-:W2:Y:S01]  /*8500*/  S2UR UR4, SR_CTAID.X ;  /* 0x00000000000479c3 */ /* 0x000ea20000002500 */
[----:B------:R-:W3:Y:S01]  /*8510*/  LDCU.128 UR16, c[0x0][0x440] ;  /* 0x00008800ff1077ac */ /* 0x000ee20008000c00 */
[----:B------:R-:W4:Y:S01]  /*8520*/  S2R R3, SR_CgaCtaId ;  /* 0x0000000000037919 */ /* 0x000f220000008800 */
[----:B--2---:R-:W-:Y:S01]  /*8530*/  IMAD R52, R252, UR4, RZ ;  /* 0x00000004fc347c24 */ /* 0x004fe2000f8e02ff */
[----:B0-----:R-:W-:-:S02]  /*8540*/  SHF.R.U32.HI R0, RZ, 0x5, R172 ;  /* 0x00000005ff007819 */ /* 0x001fc400000116ac */
[C---:B------:R-:W-:Y:S02]  /*8550*/  LOP3.LUT R55, R172.reuse, 0x7f, RZ, 0x3c, !PT ;  /* 0x0000007fac377812 */ /* 0x040fe400078e3cff */
[----:B----4-:R-:W-:Y:S02]  /*8560*/  LEA R3, R3, R2, 0x18 ;  /* 0x0000000203037211 */ /* 0x010fe400078ec0ff */
[----:B------:R-:W-:Y:S02]  /*8570*/  IADD3 R252, PT, PT, R55, R252, RZ ;  /* 0x000000fc37fc7210 */ /* 0x000fe40007ffe0ff */
[----:B------:R-:W-:Y:S02]  /*8580*/  LEA R6, R172, R3, 0x2 ;  /* 0x00000003ac067211 */ /* 0x000fe400078e10ff */
[----:B------:R-:W-:Y:S02]  /*8590*/  IADD3 R52, P0, PT, R52, R172, RZ ;  /* 0x000000ac34347210 */ /* 0x000fe40007f1e0ff */
[----:B------:R-:W-:-:S02]  /*85a0*/  ISETP.GE.U32.AND P5, PT, R252, 0x180, PT ;  /* 0x00000180fc00780c */ /* 0x000fc40003fa6070 */
[----:B------:R-:W-:Y:S02]  /*85b0*/  IADD3.X R57, PT, PT, RZ, RZ, RZ, P0, !PT ;  /* 0x000000ffff397210 */ /* 0x000fe400007fe4ff */
[----:B------:R-:W-:Y:S02]  /*85c0*/  ISETP.GE.U32.AND P4, PT, R252, 0x280, PT ;  /* 0x00000280fc00780c */ /* 0x000fe40003f86070 */
[C---:B------:R-:W-:Y:S02]  /*85d0*/  SHF.L.U64.HI R57, R52.reuse, 0x2, R57 ;  /* 0x0000000234397819 */ /* 0x040fe40000010239 */
[----:B------:R-:W-:-:S04]  /*85e0*/  SHF.L.U32 R52, R52, 0x2, RZ ;  /* 0x0000000234347819 */ /* 0x000fc800000006ff */
[C---:B---3--:R-:W-:Y:S02]  /*85f0*/  IADD3 R54, P0, PT, R52.reuse, UR18, RZ ;  /* 0x0000001234367c10 */ /* 0x048fe4000ff1e0ff */
[----:B------:R-:W-:Y:S02]  /*8600*/  IADD3 R52, P1, PT, R52, UR16, RZ ;  /* 0x0000001034347c10 */ /* 0x000fe4000ff3e0ff */
[C---:B------:R-:W-:Y:S02]  /*8610*/  IADD3.X R59, PT, PT, R57.reuse, UR19, RZ, P0, !PT ;  /* 0x00000013393b7c10 */ /* 0x040fe400087fe4ff */
[C---:B------:R-:W-:Y:S02]  /*8620*/  ISETP.GE.U32.AND P0, PT, R252.reuse, 0x80, PT ;  /* 0x00000080fc00780c */ /* 0x040fe40003f06070 */
[----:B------:R-:W-:Y:S02]  /*8630*/  IADD3.X R57, PT, PT, R57, UR17, RZ, P1, !PT ;  /* 0x0000001139397c10 */ /* 0x000fe40008ffe4ff */
[----:B------:R-:W-:Y:S01]  /*8640*/  ISETP.GE.U32.AND P1, PT, R252, 0x100, PT ;  /* 0x00000100fc00780c */ /* 0x000fe20003f26070 */
[----:B------:R-:W-:-:S05]  /*8650*/  IMAD R0, R0, 0xa0, R4 ;  /* 0x000000a000007824 */ /* 0x000fca00078e0204 */
        /* <DEDUP_REMOVED lines=91> */
[----:B--2---:R-:W-:Y:S01]  /*8c10*/  FADD.FTZ R37, R8, R37 ;  /* 0x0000002508257221 */ /* 0x004fe20000010000 */
[----:B---3--:R-:W-:Y:S01]  /*8c20*/  FADD.FTZ R9, R9, R38 ;  /* 0x0000002609097221 */ /* 0x008fe20000010000 */
[----:B------:R-:W-:Y:S01]  /*8c30*/  STS.128 [R0], R156 ;  /* 0x0000009c00007388 */ /* 0x000fe20000000c00 */
[----:B----4-:R-:W-:-:S03]  /*8c40*/  FADD.FTZ R39, R10, R39 ;  /* 0x000000270a277221 */ /* 0x010fc60000010000 */
[----:B------:R-:W-:Y:S01]  /*8c50*/  STS.128 [R0+0x10], R152 ;  /* 0x0000109800007388 */ /* 0x000fe20000000c00 */
[----:B-1----:R-:W-:-:S03]  /*8c60*/  FADD.FTZ R11, R11, R40 ;  /* 0x000000280b0b7221 */ /* 0x002fc60000010000 */
        /* <DEDUP_REMOVED lines=191> */
.L_x_7779:
        /* <DEDUP_REMOVED lines=8> */
.L_x_7820:
[----:B------:R-:W-:Y:S05]  /*98e0*/  BSYNC B1 ;  /* 0x0000000000017941 */ /* 0x000fea0003800000 */
.L_x_7819:
        /* <DEDUP_REMOVED lines=8> */
.L_x_7821:
[----:B------:R-:W-:Y:S01]  /*9970*/  MOV R176, R215 ;  /* 0x000000d700b07202 */ /* 0x000fe20000000f00 */
[----:B------:R-:W-:Y:S02]  /*9980*/  HFMA2 R174, -RZ, RZ, 0, 1.1920928955078125e-07 ;  /* 0x00000002ffae7431 */ /* 0x000fe400000001ff */
[----:B------:R-:W-:-:S07]  /*9990*/  FADD.FTZ R213, R177, R213 ;  /* 0x000000d5b1d57221 */ /* 0x000fce0000010000 */
[----:B------:R-:W-:Y:S05]  /*99a0*/  WARPSYNC.COLLECTIVE R172, `(.L_x_7822) ;  /* 0x00000000ac087348 */ /* 0x000fea0003c00000 */
[----:B------:R0:W1:Y:S02]  /*99b0*/  SHFL.BFLY P6, R177, R176, R174, R173 ;  /* 0x0c0000aeb0b17389 */ /* 0x00006400000c00ad */
[----:B01----:R-:W-:Y:S05]  /*99c0*/  ENDCOLLECTIVE ;  /* 0x000000000000791b */ /* 0x003fea0003800000 */
.L_x_7822:
[----:B------:R-:W-:Y:S01]  /*99d0*/  MOV R176, R213 ;  /* 0x000000d500b07202 */ /* 0x000fe20000000f00 */
[----:B------:R-:W-:-:S07]  /*99e0*/  FADD.FTZ R215, R215, R177 ;  /* 0x000000b1d7d77221 */ /* 0x000fce0000010000 */
[----:B------:R-:W-:Y:S05]  /*99f0*/  WARPSYNC.COLLECTIVE R172, `(.L_x_7823) ;  /* 0x00000000ac087348 */ /* 0x000fea0003c00000 */
[----:B------:R0:W1:Y:S02]  /*9a00*/  SHFL.BFLY P6, R177, R176, R174, R173 ;  /* 0x0c0000aeb0b17389 */ /* 0x00006400000c00ad */
[----:B01----:R-:W-:Y:S05]  /*9a10*/  ENDCOLLECTIVE ;  /* 0x000000000000791b */ /* 0x003fea0003800000 */
.L_x_7823:
[----:B------:R-:W-:Y:S01]  /*9a20*/  MOV R176, R215 ;  /* 0x000000d700b07202 */ /* 0x000fe20000000f00 */
[----:B------:R-:W-:Y:S02]  /*9a30*/  HFMA2 R174, -RZ, RZ, 0, 2.384185791015625e-07 ;  /* 0x00000004ffae7431 */ /* 0x000fe400000001ff */
[----:B------:R-:W-:-:S07]  /*9a40*/  FADD.FTZ R213, R213, R177 ;  /* 0x000000b1d5d57221 */ /* 0x000fce0000010000 */
[----:B------:R-:W-:Y:S05]  /*9a50*/  WARPSYNC.COLLECTIVE R172, `(.L_x_7824) ;  /* 0x00000000ac087348 */ /* 0x000fea0003c00000 */
[----:B------:R0:W1:Y:S02]  /*9a60*/  SHFL.BFLY P6, R177, R176, R174, R173 ;  /* 0x0c0000aeb0b17389 */ /* 0x00006400000c00ad */
[----:B01----:R-:W-:Y:S05]  /*9a70*/  ENDCOLLECTIVE ;  /* 0x000000000000791b */ /* 0x003fea0003800000 */
.L_x_7824:
[----:B------:R-:W-:Y:S01]  /*9a80*/  MOV R176, R213 ;  /* 0x000000d500b07202 */ /* 0x000fe20000000f00 */
[----:B------:R-:W-:-:S07]  /*9a90*/  FADD.FTZ R215, R215, R177 ;  /* 0x000000b1d7d77221 */ /* 0x000fce0000010000 */
[----:B------:R-:W-:Y:S05]  /*9aa0*/  WARPSYNC.COLLECTIVE R172, `(.L_x_7825) ;  /* 0x00000000ac087348 */ /* 0x000fea0003c00000 */
[----:B------:R0:W1:Y:S02]  /*9ab0*/  SHFL.BFLY P6, R177, R176, R174, R173 ;  /* 0x0c0000aeb0b17389 */ /* 0x00006400000c00ad */
[----:B01----:R-:W-:Y:S05]  /*9ac0*/  ENDCOLLECTIVE ;  /* 0x000000000000791b */ /* 0x003fea0003800000 */
.L_x_7825:
[----:B------:R-:W-:Y:S01]  /*9ad0*/  MOV R176, R215 ;  /* 0x000000d700b07202 */ /* 0x000fe20000000f00 */
[----:B------:R-:W-:Y:S02]  /*9ae0*/  HFMA2 R174, -RZ, RZ, 0, 4.76837158203125e-07 ;  /* 0x00000008ffae7431 */ /* 0x000fe400000001ff */
[----:B------:R-:W-:-:S07]  /*9af0*/  FADD.FTZ R213, R213, R177 ;  /* 0x000000b1d5d57221 */ /* 0x000fce0000010000 */
[----:B------:R-:W-:Y:S05]  /*9b00*/  WARPSYNC.COLLECTIVE R172, `(.L_x_7826) ;  /* 0x00000000ac087348 */ /* 0x000fea0003c00000 */
[----:B------:R0:W1:Y:S02]  /*9b10*/  SHFL.BFLY P6, R177, R176, R174, R173 ;  /* 0x0c0000aeb0b17389 */ /* 0x00006400000c00ad */
[----:B01----:R-:W-:Y:S05]  /*9b20*/  ENDCOLLECTIVE ;  /* 0x000000000000791b */ /* 0x003fea0003800000 */
.L_x_7826:
[----:B------:R-:W-:Y:S01]  /*9b30*/  MOV R176, R213 ;  /* 0x000000d500b07202 */ /* 0x000fe20000000f00 */
[----:B------:R-:W-:-:S07]  /*9b40*/  FADD.FTZ R215, R215, R177 ;  /* 0x000000b1d7d77221 */ /* 0x000fce0000010000 */
[----:B------:R-:W-:Y:S05]  /*9b50*/  WARPSYNC.COLLECTIVE R172, `(.L_x_7827) ;  /* 0x00000000ac087348 */ /* 0x000fea0003c00000 */
[----:B------:R0:W1:Y:S02]  /*9b60*/  SHFL.BFLY P6, R177, R176, R174, R173 ;  /* 0x0c0000aeb0b17389 */ /* 0x00006400000c00ad */
[----:B01----:R-:W-:Y:S05]  /*9b70*/  ENDCOLLECTIVE ;  /* 0x000000000000791b */ /* 0x003fea0003800000 */
.L_x_7827:
[----:B------:R-:W-:Y:S01]  /*9b80*/  MOV R176, R215 ;  /* 0x000000d700b07202 */ /* 0x000fe20000000f00 */
[----:B------:R-:W-:Y:S02]  /*9b90*/  HFMA2 R174, -RZ, RZ, 0, 9.5367431640625e-07 ;  /* 0x00000010ffae7431 */ /* 0x000fe400000001ff */
[----:B------:R-:W-:-:S07]  /*9ba0*/  FADD.FTZ R213, R213, R177 ;  /* 0x000000b1d5d57221 */ /* 0x000fce0000010000 */
[----:B------:R-:W-:Y:S05]  /*9bb0*/  WARPSYNC.COLLECTIVE R172, `(.L_x_7828) ;  /* 0x00000000ac087348 */ /* 0x000fea0003c00000 */
[----:B------:R0:W1:Y:S02]  /*9bc0*/  SHFL.BFLY P6, R177, R176, R174, R173 ;  /* 0x0c0000aeb0b17389 */ /* 0x00006400000c00ad */
[----:B01----:R-:W-:Y:S05]  /*9bd0*/  ENDCOLLECTIVE ;  /* 0x000000000000791b */ /* 0x003fea0003800000 */
.L_x_7828:
[----:B------:R-:W-:Y:S02]  /*9be0*/  MOV R176, R213 ;  /* 0x000000d500b07202 */ /* 0x000fe40000000f00 */
[----:B------:R-:W-:-:S07]  /*9bf0*/  MOV R178, R177 ;  /* 0x000000b100b27202 */ /* 0x000fce0000000f00 */
[----:B------:R-:W-:Y:S05]  /*9c00*/  WARPSYNC.COLLECTIVE R172, `(.L_x_7829) ;  /* 0x00000000ac087348 */ /* 0x000fea0003c00000 */
[----:B------:R0:W1:Y:S02]  /*9c10*/  SHFL.BFLY P6, R177, R176, R174, R173 ;  /* 0x0c0000aeb0b17389 */ /* 0x00006400000c00ad */
[----:B01----:R-:W-:Y:S05]  /*9c20*/  ENDCOLLECTIVE ;  /* 0x000000000000791b */ /* 0x003fea0003800000 */
.L_x_7829:
[----:B------:R-:W-:Y:S01]  /*9c30*/  MOV R173, R177 ;  /* 0x000000b100ad7202 */ /* 0x000fe20000000f00 */
[----:B------:R-:W-:Y:S06]  /*9c40*/  BRA `(.L_x_7830) ;  /* 0xffffff9000407947 */ /* 0x000fec000383ffff */
.L_x_7831:
        /* <DEDUP_REMOVED lines=11> */
.L_x_25420:


//--------------------- .text._ZN10layer_norm13ln_bwd_kernelINS_13Kernel_traitsI13__nv_bfloat16S2_fS2_fjLj1280ELj1ELj4ELj1ELj16ENS_18Kernel_traits_baseILj1280ES2_S2_fS2_fjLj128EEEEELb1ELb0ELb0ELb1EEEvNS_9BwdParamsE --------------------------
	.section	.text._ZN10layer_norm13ln_bwd_kernelINS_13Kernel_traitsI13__nv_bfloat16S2_fS2_fjLj1280ELj1ELj4ELj1ELj16ENS_18Kernel_traits_baseILj1280ES2_S2_fS2_fjLj128EEEEELb1ELb0ELb0ELb1EEEvNS_9BwdParamsE,"ax",@progbits
	.align	128
        .global         _ZN10layer_norm13ln_bwd_kernelINS_13Kernel_traitsI13__nv_bfloat16S2_fS2_fjLj1280ELj1ELj4ELj1ELj16ENS_18Kernel_traits_baseILj1280ES2_S2_fS2_fjLj128EEEEELb1ELb0ELb0ELb1EEEvNS_9BwdParamsE
        .type           _ZN10layer_norm13ln_bwd_kernelINS_13Kernel_traitsI13__nv_bfloat16S2_fS2_fjLj1280ELj1ELj4ELj1ELj16ENS_18Kernel_traits_baseILj1280ES2_S2_fS2_fjLj128EEEEELb1ELb0ELb0ELb1EEEvNS_9BwdParamsE,@function
        .size           _ZN10layer_norm13ln_bwd_kernelINS_13Kernel_traitsI13__nv_bfloat16S2_fS2_fjLj1280ELj1ELj4ELj1ELj16ENS_18Kernel_traits_baseILj1280ES2_S2_fS2_fjLj128EEEEELb1ELb0ELb0ELb1EEEvNS_9BwdParamsE,(.L_x_25421 - _ZN10layer_norm13ln_bwd_kernelINS_13Kernel_traitsI13__nv_bfloat16S2_fS2_fjLj1280ELj1ELj4ELj1ELj16ENS_18Kernel_traits_baseILj1280ES2_S2_fS2_fjLj128EEEEELb1ELb0ELb0ELb1EEEvNS_9BwdParamsE)
        .other          _ZN10layer_norm13ln_bwd_kernelINS_13Kernel_traitsI13__nv_bfloat16S2_fS2_fjLj1280ELj1ELj4ELj1ELj16ENS_18Kernel_traits_baseILj1280ES2_S2_fS2_fjLj128EEEEELb1ELb0ELb0ELb1EEEvNS_9BwdParamsE,@"STO_CUDA_ENTRY STV_DEFAULT"
_ZN10layer_norm13ln_bwd_kernelINS_13Kernel_traitsI13__nv_bfloat16S2_fS2_fjLj1280ELj1ELj4ELj1ELj16ENS_18Kernel_traits_baseILj1280ES2_S2_fS2_fjLj128EEEEELb1ELb0ELb0ELb1EEEvNS_9BwdParamsE:
.text._ZN10layer_norm13ln_bwd_kernelINS_13Kernel_traitsI13__nv_bfloat16S2_fS2_fjLj1280ELj1ELj4ELj1ELj16ENS_18Kernel_traits_baseILj1280ES2_S2_fS2_fjLj128EEEEELb1ELb0ELb0ELb1EEEvNS_9BwdParamsE:
        /* <DEDUP_REMOVED lines=23> */
[----:B------:R-:W0:Y:S01]  /*0170*/  LDCU UR14, c[0x0][0x400] ;  /* 0x00008000ff0e77ac */ /* 0x000e220008000800 */
        /* <DEDUP_REMOVED lines=83> */
[----:B------:R-:W-:Y:S01]  /*06b0*/  PRMT R38, R26, 0x7632, R38 ;  /* 0x000076321a267816 */ /* 0x000fe20000000026 */
[----:B------:R1:W-:Y:S01]  /*06c0*/  STL [R1+0x60], R0 ;  /* 0x0000600001007387 */ /* 0x0003e20000100800 */
[----:B------:R-:W-:Y:S02]  /*06d0*/  SHF.L.U32 R48, R36, 0x10, RZ ;  /* 0x0000001024307819 */ /* 0x000fe400000006ff */
[----:B------:R-:W-:Y:S02]  /*06e0*/  SHF.L.U32 R37, R37, 0x10, RZ ;  /* 0x0000001025257819 */ /* 0x000fe400000006ff */
[----:B------:R-:W-:Y:S02]  /*06f0*/  PRMT R39, R27, 0x7632, R39 ;  /* 0x000076321b277816 */ /* 0x000fe40000000027 */
[----:B0-----:R-:W-:-:S02]  /*0700*/  SHF.L.U32 R2, R26, 0x10, RZ ;  /* 0x000000101a027819 */ /* 0x001fc400000006ff */
[----:B------:R-:W-:Y:S02]  /*0710*/  SHF.L.U32 R36, R38, 0x10, RZ ;  /* 0x0000001026247819 */ /* 0x000fe400000006ff */
[----:B-1----:R-:W-:Y:S01]  /*0720*/  SHF.L.U32 R0, R27, 0x10, RZ ;  /* 0x000000101b007819 */ /* 0x002fe200000006ff */
[----:B------:R0:W-:Y:S01]  /*0730*/  STL [R1+0x58], R2 ;  /* 0x0000580201007387 */ /* 0x0001e20000100800 */
[----:B---3--:R-:W-:Y:S02]  /*0740*/  PRMT R40, R20, 0x7632, R40 ;  /* 0x0000763214287816 */ /* 0x008fe40000000028 */
[----:B------:R-:W-:Y:S02]  /*0750*/  CS2R R26, SRZ ;  /* 0x00000000001a7805 */ /* 0x000fe4000001ff00 */
[----:B------:R-:W-:Y:S01]  /*0760*/  PRMT R10, R21, 0x7632, R10 ;  /* 0x00007632150a7816 */ /* 0x000fe2000000000a */
[----:B------:R1:W-:Y:S01]  /*0770*/  STL [R1+0x50], R0 ;  /* 0x0000500001007387 */ /* 0x0003e20000100800 */
[----:B------:R-:W-:-:S02]  /*0780*/  PRMT R41, R22, 0x7632, R41 ;  /* 0x0000763216297816 */ /* 0x000fc40000000029 */
[----:B------:R-:W-:Y:S02]  /*0790*/  SHF.L.U32 R38, R39, 0x10, RZ ;  /* 0x0000001027267819 */ /* 0x000fe400000006ff */
[----:B------:R-:W-:Y:S02]  /*07a0*/  PRMT R42, R23, 0x7632, R42 ;  /* 0x00007632172a7816 */ /* 0x000fe4000000002a */
[----:B0-----:R-:W-:Y:S02]  /*07b0*/  SHF.L.U32 R2, R20, 0x10, RZ ;  /* 0x0000001014027819 */ /* 0x001fe400000006ff */
[----:B----4-:R-:W-:Y:S02]  /*07c0*/  PRMT R43, R16, 0x7632, R43 ;  /* 0x00007632102b7816 */ /* 0x010fe4000000002b */
[----:B-1----:R-:W-:Y:S01]  /*07d0*/  SHF.L.U32 R0, R21, 0x10, RZ ;  /* 0x0000001015007819 */ /* 0x002fe200000006ff */
[----:B------:R0:W-:Y:S01]  /*07e0*/  STL [R1+0x48], R2 ;  /* 0x0000480201007387 */ /* 0x0001e20000100800 */
[----:B------:R-:W-:-:S02]  /*07f0*/  PRMT R44, R17, 0x7632, R44 ;  /* 0x00007632112c7816 */ /* 0x000fc4000000002c */
[----:B------:R-:W-:Y:S02]  /*0800*/  CS2R R20, SRZ ;  /* 0x0000000000147805 */ /* 0x000fe4000001ff00 */
[----:B------:R-:W-:Y:S01]  /*0810*/  PRMT R45, R18, 0x7632, R45 ;  /* 0x00007632122d7816 */ /* 0x000fe2000000002d */
[----:B------:R1:W-:Y:S01]  /*0820*/  STL [R1+0x40], R0 ;  /* 0x0000400001007387 */ /* 0x0003e20000100800 */
[----:B------:R-:W-:Y:S02]  /*0830*/  PRMT R46, R19, 0x7632, R46 ;  /* 0x00007632132e7816 */ /* 0x000fe4000000002e */
[----:B-----5:R-:W-:Y:S02]  /*0840*/  PRMT R47, R12, 0x7632, R47 ;  /* 0x000076320c2f7816 */ /* 0x020fe4000000002f */
[----:B------:R-:W-:Y:S02]  /*0850*/  PRMT R252, R13, 0x7632, R252 ;  /* 0x000076320dfc7816 */ /* 0x000fe400000000fc */
[----:B0-----:R-:W-:-:S02]  /*0860*/  SHF.L.U32 R2, R22, 0x10, RZ ;  /* 0x0000001016027819 */ /* 0x001fc400000006ff */
[----:B------:R-:W-:Y:S02]  /*0870*/  PRMT R250, R14, 0x7632, R250 ;  /* 0x000076320efa7816 */ /* 0x000fe400000000fa */
[----:B-1----:R-:W-:Y:S01]  /*0880*/  SHF.L.U32 R0, R23, 0x10, RZ ;  /* 0x0000001017007819 */ /* 0x002fe200000006ff */
[----:B------:R0:W-:Y:S01]  /*0890*/  STL [R1+0x38], R2 ;  /* 0x0000380201007387 */ /* 0x0001e20000100800 */
[----:B------:R-:W-:Y:S02]  /*08a0*/  PRMT R248, R15, 0x7632, R248 ;  /* 0x000076320ff87816 */ /* 0x000fe400000000f8 */
[----:B------:R-:W-:Y:S02]  /*08b0*/  CS2R R22, SRZ ;  /* 0x0000000000167805 */ /* 0x000fe4000001ff00 */
[----:B------:R-:W-:Y:S01]  /*08c0*/  PRMT R246, R4, 0x7632, R246 ;  /* 0x0000763204f67816 */ /* 0x000fe200000000f6 */
[----:B------:R1:W-:Y:S01]  /*08d0*/  STL [R1+0x30], R0 ;  /* 0x0000300001007387 */ /* 0x0003e20000100800 */
[----:B------:R-:W-:-:S02]  /*08e0*/  PRMT R244, R5, 0x7632, R244 ;  /* 0x0000763205f47816 */ /* 0x000fc400000000f4 */
[----:B------:R-:W-:Y:S02]  /*08f0*/  PRMT R242, R6, 0x7632, R242 ;  /* 0x0000763206f27816 */ /* 0x000fe400000000f2 */
[----:B------:R-:W-:Y:S02]  /*0900*/  PRMT R240, R7, 0x7632, R240 ;  /* 0x0000763207f07816 */ /* 0x000fe400000000f0 */
[----:B0-----:R-:W-:Y:S02]  /*0910*/  SHF.L.U32 R2, R16, 0x10, RZ ;  /* 0x0000001010027819 */ /* 0x001fe400000006ff */
[----:B------:R-:W-:Y:S02]  /*0920*/  SHF.L.U32 R251, R14, 0x10, RZ ;  /* 0x000000100efb7819 */ /* 0x000fe400000006ff */
[----:B-1----:R-:W-:Y:S01]  /*0930*/  SHF.L.U32 R0, R17, 0x10, RZ ;  /* 0x0000001011007819 */ /* 0x002fe200000006ff */
[----:B------:R0:W-:Y:S01]  /*0940*/  STL [R1+0x28], R2 ;  /* 0x0000280201007387 */ /* 0x0001e20000100800 */
[----:B------:R-:W-:-:S02]  /*0950*/  SHF.L.U32 R249, R15, 0x10, RZ ;  /* 0x000000100ff97819 */ /* 0x000fc400000006ff */
[----:B------:R-:W-:Y:S02]  /*0960*/  CS2R R14, SRZ ;  /* 0x00000000000e7805 */ /* 0x000fe4000001ff00 */
[----:B------:R-:W-:Y:S01]  /*0970*/  SHF.L.U32 R247, R4, 0x10, RZ ;  /* 0x0000001004f77819 */ /* 0x000fe200000006ff */
[----:B------:R1:W-:Y:S01]  /*0980*/  STL [R1+0x20], R0 ;  /* 0x0000200001007387 */ /* 0x0003e20000100800 */
[----:B------:R-:W-:Y:S02]  /*0990*/  SHF.L.U32 R245, R5, 0x10, RZ ;  /* 0x0000001005f57819 */ /* 0x000fe400000006ff */
[----:B------:R-:W-:Y:S02]  /*09a0*/  CS2R R4, SRZ ;  /* 0x0000000000047805 */ /* 0x000fe4000001ff00 */
[----:B------:R-:W-:Y:S02]  /*09b0*/  SHF.L.U32 R243, R6, 0x10, RZ ;  /* 0x0000001006f37819 */ /* 0x000fe400000006ff */
[----:B------:R-:W-:-:S02]  /*09c0*/  CS2R R16, SRZ ;  /* 0x0000000000107805 */ /* 0x000fc4000001ff00 */
[----:B------:R-:W-:Y:S02]  /*09d0*/  SHF.L.U32 R241, R7, 0x10, RZ ;  /* 0x0000001007f17819 */ /* 0x000fe400000006ff */
[----:B------:R-:W-:Y:S02]  /*09e0*/  CS2R R6, SRZ ;  /* 0x0000000000067805 */ /* 0x000fe4000001ff00 */
[----:B0-----:R-:W-:Y:S02]  /*09f0*/  SHF.L.U32 R2, R18, 0x10, RZ ;  /* 0x0000001012027819 */ /* 0x001fe400000006ff */
[----:B------:R-:W-:Y:S02]  /*0a00*/  SHF.L.U32 R252, R252, 0x10, RZ ;  /* 0x00000010fcfc7819 */ /* 0x000fe400000006ff */
[----:B-1----:R-:W-:Y:S01]  /*0a10*/  SHF.L.U32 R0, R19, 0x10, RZ ;  /* 0x0000001013007819 */ /* 0x002fe200000006ff */
[----:B------:R0:W-:Y:S01]  /*0a20*/  STL [R1+0x18], R2 ;  /* 0x0000180201007387 */ /* 0x0001e20000100800 */
[----:B------:R-:W-:-:S02]  /*0a30*/  CS2R R18, SRZ ;  /* 0x0000000000127805 */ /* 0x000fc4000001ff00 */
[----:B------:R-:W-:Y:S01]  /*0a40*/  SHF.L.U32 R250, R250, 0x10, RZ ;  /* 0x00000010fafa7819 */ /* 0x000fe200000006ff */
[----:B------:R1:W-:Y:S01]  /*0a50*/  STL [R1+0x10], R0 ;  /* 0x0000100001007387 */ /* 0x0003e20000100800 */
[----:B------:R-:W-:Y:S02]  /*0a60*/  SHF.L.U32 R248, R248, 0x10, RZ ;  /* 0x00000010f8f87819 */ /* 0x000fe400000006ff */
[----:B------:R-:W-:Y:S02]  /*0a70*/  SHF.L.U32 R246, R246, 0x10, RZ ;  /* 0x00000010f6f67819 */ /* 0x000fe400000006ff */
[----:B------:R-:W-:Y:S02]  /*0a80*/  SHF.L.U32 R244, R244, 0x10, RZ ;  /* 0x00000010f4f47819 */ /* 0x000fe400000006ff */
[----:B0-----:R-:W-:Y:S02]  /*0a90*/  SHF.L.U32 R2, R12, 0x10, RZ ;  /* 0x000000100c027819 */ /* 0x001fe400000006ff */
[----:B------:R-:W-:-:S02]  /*0aa0*/  SHF.L.U32 R242, R242, 0x10, RZ ;  /* 0x00000010f2f27819 */ /* 0x000fc400000006ff */
[----:B-1----:R-:W-:Y:S01]  /*0ab0*/  SHF.L.U32 R0, R13, 0x10, RZ ;  /* 0x000000100d007819 */ /* 0x002fe200000006ff */
[----:B------:R0:W-:Y:S01]  /*0ac0*/  STL [R1+0x8], R2 ;  /* 0x0000080201007387 */ /* 0x0001e20000100800 */
[----:B------:R-:W-:Y:S02]  /*0ad0*/  CS2R R12, SRZ ;  /* 0x00000000000c7805 */ /* 0x000fe4000001ff00 */
[----:B------:R-:W-:Y:S01]  /*0ae0*/  SHF.L.U32 R240, R240, 0x10, RZ ;  /* 0x00000010f0f07819 */ /* 0x000fe200000006ff */
[----:B------:R1:W-:Y:S04]  /*0af0*/  STL [R1], R0 ;  /* 0x0000000001007387 */ /* 0x0003e80000100800 */
[----:B------:R-:W-:Y:S01]  /*0b00*/  STL [R1+0x64], R48 ;  /* 0x0000643001007387 */ /* 0x000fe20000100800 */
[----:B0-----:R-:W-:-:S03]  /*0b10*/  CS2R R2, SRZ ;  /* 0x0000000000027805 */ /* 0x001fc6000001ff00 */
[----:B------:R0:W-:Y:S01]  /*0b20*/  STL [R1+0x5c], R37 ;  /* 0x00005c2501007387 */ /* 0x0001e20000100800 */
[----:B-1----:R-:W-:-:S03]  /*0b30*/  MOV R0, RZ ;  /* 0x000000ff00007202 */ /* 0x002fc60000000f00 */
[----:B------:R1:W-:Y:S04]  /*0b40*/  STL [R1+0x54], R36 ;  /* 0x0000542401007387 */ /* 0x0003e80000100800 */
[----:B------:R-:W-:Y:S01]  /*0b50*/  STL [R1+0x4c], R38 ;  /* 0x00004c2601007387 */ /* 0x000fe20000100800 */
[----:B0-----:R-:W-:Y:S02]  /*0b60*/  SHF.L.U32 R37, R40, 0x10, RZ ;  /* 0x0000001028257819 */ /* 0x001fe400000006ff */
[----:B-1----:R-:W-:-:S03]  /*0b70*/  SHF.L.U32 R36, R10, 0x10, RZ ;  /* 0x000000100a247819 */ /* 0x002fc600000006ff */
[----:B------:R0:W-:Y:S01]  /*0b80*/  STL [R1+0x44], R37 ;  /* 0x0000442501007387 */ /* 0x0001e20000100800 */
[----:B------:R-:W-:-:S03]  /*0b90*/  SHF.L.U32 R10, R41, 0x10, RZ ;  /* 0x00000010290a7819 */ /* 0x000fc600000006ff */
        /* <DEDUP_REMOVED lines=13> */
[----:B------:R0:W-:Y:S02]  /*0c70*/  STL [R1+0x4], R10 ;  /* 0x0000040a01007387 */ /* 0x0001e40000100800 */
.L_x_7849:
[----:B------:R-:W1:Y:S01]  /*0c80*/  S2R R88, SR_TID.X ;  /* 0x0000000000587919 */ /* 0x000e620000002100 */
[----:B------:R-:W2:Y:S01]  /*0c90*/  LDC.64 R140, c[0x0][0x428] ;  /* 0x00010a00ff8c7b82 */ /* 0x000ea20000000a00 */
[----:B0-----:R-:W-:Y:S01]  /*0ca0*/  IMAD R10, R9, UR11, RZ ;  /* 0x0000000b090a7c24 */ /* 0x001fe2000f8e02ff */
[----:B------:R-:W3:Y:S04]  /*0cb0*/  LDL R213, [R1+0x5c] ;  /* 0x00005c0001d57983 */ /* 0x000ee80000100800 */
[----:B------:R-:W-:Y:S01]  /*0cc0*/  SHF.R.S32.HI R89, RZ, 0x1f, R10 ;  /* 0x0000001fff597819 */ /* 0x000fe2000001140a */
[----:B------:R-:W4:Y:S01]  /*0cd0*/  LDL R214, [R1+0x64] ;  /* 0x0000640001d67983 */ /* 0x000f220000100800 */
[----:B------:R-:W0:Y:S02]  /*0ce0*/  LDC.64 R86, c[0x0][0x3c0] ;  /* 0x0000f000ff567b82 */ /* 0x000e240000000a00 */
[----:B------:R-:W-:Y:S01]  /*0cf0*/  LEA.HI R89, R89, R10, RZ, 0x3 ;  /* 0x0000000a59597211 */ /* 0x000fe200078f18ff */
[----:B------:R-:W4:Y:S05]  /*0d00*/  LDL R215, [R1+0x50] ;  /* 0x0000500001d77983 */ /* 0x000f2a0000100800 */
[----:B------:R-:W0:Y:S08]  /*0d10*/  @P0 LDC.64 R84, c[0x0][0x3e0] ;  /* 0x0000f800ff540b82 */ /* 0x000e300000000a00 */
[----:B------:R-:W0:Y:S01]  /*0d20*/  LDC.64 R128, c[0x0][0x3a8] ;  /* 0x0000ea00ff807b82 */ /* 0x000e220000000a00 */
[----:B-1----:R-:W-:-:S07]  /*0d30*/  LOP3.LUT R10, R88, 0x1f, RZ, 0xc0, !PT ;  /* 0x0000001f580a7812 */ /* 0x002fce00078ec0ff */
[----:B------:R-:W1:Y:S01]  /*0d40*/  LDC.64 R180, c[0x0][0x3c8] ;  /* 0x0000f200ffb47b82 */ /* 0x000e620000000a00 */
[----:B------:R-:W-:-:S04]  /*0d50*/  LEA.HI.SX32 R186, R89, R10, 0x1d ;  /* 0x0000000a59ba7211 */ /* 0x000fc800078feaff */
[----:B------:R-:W-:-:S05]  /*0d60*/  IADD3 R198, PT, PT, R186, 0x40, RZ ;  /* 0x00000040bac67810 */ /* 0x000fca0007ffe0ff */
[----:B--2---:R-:W-:-:S06]  /*0d70*/  IMAD.WIDE.U32 R132, R198, 0x10, R140 ;  /* 0x00000010c6847825 */ /* 0x004fcc00078e008c */
[----:B------:R-:W2:Y:S01]  /*0d80*/  LDG.E.128 R132, desc[UR6][R132.64] ;  /* 0x0000000684847981 */ /* 0x000ea2000c1e1d00 */
[----:B0-----:R-:W-:Y:S01]  /*0d90*/  IMAD.WIDE R86, R9, 0x4, R86 ;  /* 0x0000000409567825 */ /* 0x001fe200078e0256 */
[----:B------:R-:W-:-:S03]  /*0da0*/  IADD3 R199, PT, PT, R186, 0x20, RZ ;  /* 0x00000020bac77810 */ /* 0x000fc60007ffe0ff */
[----:B------:R-:W-:Y:S01]  /*0db0*/  @P0 IMAD.WIDE R84, R9, 0x2, R84 ;  /* 0x0000000209540825 */ /* 0x000fe200078e0254 */
[----:B------:R-:W3:Y:S03]  /*0dc0*/  LDG.E R188, desc[UR6][R86.64] ;  /* 0x0000000656bc7981 */ /* 0x000ee6000c1e1900 */
[C---:B------:R-:W-:Y:S01]  /*0dd0*/  IMAD.WIDE.U32 R92, R186.reuse, 0x20, R128 ;  /* 0x00000020ba5c7825 */ /* 0x040fe200078e0080 */
[----:B------:R-:W4:Y:S03]  /*0de0*/  @P0 LDG.E.U16 R189, desc[UR6][R84.64] ;  /* 0x0000000654bd0981 */ /* 0x000f26000c1e1500 */
[----:B------:R-:W-:-:S04]  /*0df0*/  IMAD.WIDE.U32 R88, R186, 0x10, R140 ;  /* 0x00000010ba587825 */ /* 0x000fc800078e008c */
[----:B------:R-:W-:Y:S02]  /*0e00*/  IMAD.WIDE.U32 R104, R199, 0x20, R128 ;  /* 0x00000020c7687825 */ /* 0x000fe400078e0080 */
[----:B------:R-:W4:Y:S04]  /*0e10*/  LDG.E.128 R88, desc[UR6][R88.64] ;  /* 0x0000000658587981 */ /* 0x000f28000c1e1d00 */
[----:B------:R-:W4:Y:S04]  /*0e20*/  LDG.E.128 R84, desc[UR6][R92.64] ;  /* 0x000000065c547981 */ /* 0x000f28000c1e1d00 */
[----:B------:R-:W4:Y:S01]  /*0e30*/  LDG.E.128 R96, desc[UR6][R104.64] ;  /* 0x0000000668607981 */ /* 0x000f22000c1e1d00 */
[----:B-1----:R-:W-:-:S05]  /*0e40*/  IMAD.WIDE R180, R9, 0x4, R180 ;  /* 0x0000000409b47825 */ /* 0x002fca00078e02b4 */
[----:B------:R0:W4:Y:S04]  /*0e50*/  LDG.E R185, desc[UR6][R180.64] ;  /* 0x00000006b4b97981 */ /* 0x000128000c1e1900 */
[----:B------:R-:W4:Y:S01]  /*0e60*/  LDG.E.128 R104, desc[UR6][R104.64+0x10] ;  /* 0x0000100668687981 */ /* 0x000f22000c1e1d00 */
[C---:B------:R-:W-:Y:S02]  /*0e70*/  IADD3 R197, PT, PT, R186.reuse, 0x60, RZ ;  /* 0x00000060bac57810 */ /* 0x040fe40007ffe0ff */
[----:B------:R-:W-:Y:S02]  /*0e80*/  ISETP.NE.U32.AND P1, PT, RZ, UR12, PT ;  /* 0x0000000cff007c0c */ /* 0x000fe4000bf25070 */
[----:B------:R-:W-:Y:S01]  /*0e90*/  IADD3 R184, PT, PT, R186, 0x80, RZ ;  /* 0x00000080bab87810 */ /* 0x000fe20007ffe0ff */
[----:B------:R-:W-:Y:S01]  /*0ea0*/  IMAD.WIDE.U32 R136, R197, 0x10, R140 ;  /* 0x00000010c5887825 */ /* 0x000fe200078e008c */
[----:B------:R-:W-:Y:S01]  /*0eb0*/  ISETP.NE.AND P2, PT, RZ, UR10, PT ;  /* 0x0000000aff007c0c */ /* 0x000fe2000bf45270 */
[----:B------:R-:W4:Y:S04]  /*0ec0*/  LDG.E.128 R92, desc[UR6][R92.64+0x10] ;  /* 0x000010065c5c7981 */ /* 0x000f28000c1e1d00 */
[----:B------:R-:W4:Y:S01]  /*0ed0*/  LDG.E.128 R136, desc[UR6][R136.64] ;  /* 0x0000000688887981 */ /* 0x000f22000c1e1d00 */
[----:B------:R-:W-:-:S02]  /*0ee0*/  ISETP.NE.AND.EX P1, PT, RZ, UR13, PT, P1 ;  /* 0x0000000dff007c0c */ /* 0x000fc4000bf25310 */
[----:B--2---:R-:W-:-:S11]  /*0ef0*/  PRMT R225, R133, 0x7632, R225 ;  /* 0x0000763285e17816 */ /* 0x004fd600000000e1 */
[----:B0-----:R-:W0:Y:S01]  /*0f00*/  @P1 LDC.64 R180, c[0x0][0x438] ;  /* 0x00010e00ffb41b82 */ /* 0x001e220000000a00 */
[----:B------:R-:W-:Y:S02]  /*0f10*/  SHF.L.U32 R226, R133, 0x10, RZ ;  /* 0x0000001085e27819 */ /* 0x000fe400000006ff */
[----:B------:R-:W2:Y:S01]  /*0f20*/  LDL R133, [R1+0x68] ;  /* 0x0000680001857983 */ /* 0x000ea20000100800 */
[----:B------:R-:W-:-:S04]  /*0f30*/  IMAD.WIDE.U32 R112, R198, 0x20, R128 ;  /* 0x00000020c6707825 */ /* 0x000fc800078e0080 */
[--C-:B------:R-:W-:Y:S01]  /*0f40*/  IMAD.WIDE.U32 R120, R197, 0x20, R128.reuse ;  /* 0x00000020c5787825 */ /* 0x100fe200078e0080 */
[----:B---3--:R-:W-:Y:S01]  /*0f50*/  FSEL R188, R188, RZ, !P2 ;  /* 0x000000ffbcbc7208 */ /* 0x008fe20005000000 */
[----:B------:R-:W3:Y:S02]  /*0f60*/  LDG.E.128 R108, desc[UR6][R112.64] ;  /* 0x00000006706c7981 */ /* 0x000ee4000c1e1d00 */
[C---:B------:R-:W-:Y:S01]  /*0f70*/  IMAD.WIDE.U32 R128, R184.reuse, 0x20, R128 ;  /* 0x00000020b8807825 */ /* 0x040fe200078e0080 */
[----:B------:R-:W-:Y:S01]  /*0f80*/  MOV R182, 0x3f800000 ;  /* 0x3f80000000b67802 */ /* 0x000fe20000000f00 */
[----:B------:R-:W3:Y:S02]  /*0f90*/  LDG.E.128 R116, desc[UR6][R120.64] ;  /* 0x0000000678747981 */ /* 0x000ee4000c1e1d00 */
[--C-:B------:R-:W-:Y:S02]  /*0fa0*/  IMAD.WIDE.U32 R100, R199, 0x10, R140.reuse ;  /* 0x00000010c7647825 */ /* 0x100fe400078e008c */
[----:B------:R-:W3:Y:S02]  /*0fb0*/  LDG.E.128 R124, desc[UR6][R128.64] ;  /* 0x00000006807c7981 */ /* 0x000ee4000c1e1d00 */
[----:B------:R-:W-:Y:S01]  /*0fc0*/  IMAD.WIDE.U32 R140, R184, 0x10, R140 ;  /* 0x00000010b88c7825 */ /* 0x000fe200078e008c */
[----:B----4-:R-:W-:-:S03]  /*0fd0*/  @P0 SHF.L.U32 R182, R189, 0x10, RZ ;  /* 0x00000010bdb60819 */ /* 0x010fc600000006ff */
[C---:B------:R-:W-:Y:S01]  /*0fe0*/  FADD.FTZ R189, -R188.reuse, R84 ;  /* 0x00000054bcbd7221 */ /* 0x040fe20000010100 */
[----:B------:R-:W-:Y:S01]  /*0ff0*/  FADD.FTZ R190, -R188, R85 ;  /* 0x00000055bcbe7221 */ /* 0x000fe20000010100 */
[C---:B------:R-:W-:Y:S01]  /*1000*/  PRMT R207, R88.reuse, 0x7632, R207 ;  /* 0x0000763258cf7816 */ /* 0x040fe200000000cf */
[----:B------:R-:W1:Y:S01]  /*1010*/  @P1 LDC.64 R84, c[0x0][0x438] ;  /* 0x00010e00ff541b82 */ /* 0x000e620000000a00 */
[----:B------:R-:W-:Y:S01]  /*1020*/  SHF.L.U32 R193, R88, 0x10, RZ ;  /* 0x0000001058c17819 */ /* 0x000fe200000006ff */
[----:B0-----:R-:W-:Y:S01]  /*1030*/  @P1 IMAD.WIDE.U32 R180, R186, 0x20, R180 ;  /* 0x00000020bab41825 */ /* 0x001fe200078e00b4 */
[----:B------:R-:W4:Y:S01]  /*1040*/  LDG.E.128 R128, desc[UR6][R128.64+0x10] ;  /* 0x0000100680807981 */ /* 0x000f22000c1e1d00 */
[C---:B------:R-:W-:Y:S02]  /*1050*/  PRMT R206, R89.reuse, 0x7632, R206 ;  /* 0x0000763259ce7816 */ /* 0x040fe400000000ce */
[----:B------:R-:W-:Y:S01]  /*1060*/  SHF.L.U32 R194, R89, 0x10, RZ ;  /* 0x0000001059c27819 */ /* 0x000fe200000006ff */
[----:B------:R-:W2:Y:S01]  /*1070*/  LDG.E.128 R140, desc[UR6][R140.64] ;  /* 0x000000068c8c7981 */ /* 0x000ea2000c1e1d00 */
[----:B------:R-:W0:Y:S01]  /*1080*/  @P1 LDC.64 R88, c[0x0][0x438] ;  /* 0x00010e00ff581b82 */ /* 0x000e220000000a00 */
[C---:B------:R-:W-:Y:S01]  /*1090*/  FADD.FTZ R191, -R188.reuse, R86 ;  /* 0x00000056bcbf7221 */ /* 0x040fe20000010100 */
[----:B------:R-:W-:Y:S01]  /*10a0*/  FADD.FTZ R192, -R188, R87 ;  /* 0x00000057bcc07221 */ /* 0x000fe20000010100 */
[----:B------:R-:W5:Y:S04]  /*10b0*/  @P1 LDG.E.128 R36, desc[UR6][R180.64] ;  /* 0x00000006b4241981 */ /* 0x000f68000c1e1d00 */
[----:B------:R1:W5:Y:S01]  /*10c0*/  @P1 LDG.E.128 R40, desc[UR6][R180.64+0x10] ;  /* 0x00001006b4281981 */ /* 0x000362000c1e1d00 */
[----:B------:R-:W0:Y:S01]  /*10d0*/  @P1 LDC.64 R86, c[0x0][0x438] ;  /* 0x00010e00ff561b82 */ /* 0x000e220000000a00 */
[----:B------:R-:W-:-:S02]  /*10e0*/  PRMT R208, R90, 0x7632, R208 ;  /* 0x000076325ad07816 */ /* 0x000fc400000000d0 */
[----:B------:R-:W-:Y:S01]  /*10f0*/  SHF.L.U32 R195, R90, 0x10, RZ ;  /* 0x000000105ac37819 */ /* 0x000fe200000006ff */
[----:B------:R-:W3:Y:S01]  /*1100*/  LDG.E.128 R100, desc[UR6][R100.64] ;  /* 0x0000000664647981 */ /* 0x000ee2000c1e1d00 */
[C---:B------:R-:W-:Y:S02]  /*1110*/  PRMT R209, R91.reuse, 0x7632, R209 ;  /* 0x000076325bd17816 */ /* 0x040fe400000000d1 */
[----:B------:R-:W-:Y:S01]  /*1120*/  SHF.L.U32 R196, R91, 0x10, RZ ;  /* 0x000000105bc47819 */ /* 0x000fe200000006ff */
[----:B------:R-:W3:Y:S01]  /*1130*/  LDG.E.128 R120, desc[UR6][R120.64+0x10] ;  /* 0x0000100678787981 */ /* 0x000ee2000c1e1d00 */
[C---:B-1----:R-:W-:Y:S01]  /*1140*/  FADD.FTZ R180, -R188.reuse, R104 ;  /* 0x00000068bcb47221 */ /* 0x042fe20000010100 */
[----:B------:R-:W-:Y:S01]  /*1150*/  FADD.FTZ R181, -R188, R105 ;  /* 0x00000069bcb57221 */ /* 0x000fe20000010100 */
[----:B------:R-:W-:Y:S01]  /*1160*/  @P1 IMAD.WIDE.U32 R84, R199, 0x20, R84 ;  /* 0x00000020c7541825 */ /* 0x000fe200078e0054 */
[----:B------:R-:W1:Y:S01]  /*1170*/  LDC.64 R104, c[0x0][0x3b0] ;  /* 0x0000ec00ff687b82 */ /* 0x000e620000000a00 */
[----:B------:R-:W-:-:S02]  /*1180*/  SHF.L.U32 R227, R132, 0x10, RZ ;  /* 0x0000001084e37819 */ /* 0x000fc400000006ff */
[----:B------:R-:W-:Y:S01]  /*1190*/  SHF.L.U32 R212, R139, 0x10, RZ ;  /* 0x000000108bd47819 */ /* 0x000fe200000006ff */
[----:B0-----:R-:W-:Y:S01]  /*11a0*/  @P1 IMAD.WIDE.U32 R88, R197, 0x20, R88 ;  /* 0x00000020c5581825 */ /* 0x001fe200078e0058 */
[----:B------:R-:W5:Y:S03]  /*11b0*/  @P1 LDG.E.128 R44, desc[UR6][R84.64] ;  /* 0x00000006542c1981 */ /* 0x000f66000c1e1d00 */
[----:B------:R-:W0:Y:S01]  /*11c0*/  @P1 LDC.64 R90, c[0x0][0x438] ;  /* 0x00010e00ff5a1b82 */ /* 0x000e220000000a00 */
[----:B------:R1:W5:Y:S01]  /*11d0*/  @P1 LDG.E.128 R48, desc[UR6][R84.64+0x10] ;  /* 0x0000100654301981 */ /* 0x000362000c1e1d00 */
[----:B------:R-:W-:-:S03]  /*11e0*/  @P1 IMAD.WIDE.U32 R86, R198, 0x20, R86 ;  /* 0x00000020c6561825 */ /* 0x000fc600078e0056 */
[----:B------:R-:W5:Y:S04]  /*11f0*/  @P1 LDG.E.128 R60, desc[UR6][R88.64] ;  /* 0x00000006583c1981 */ /* 0x000f68000c1e1d00 */
[----:B------:R1:W5:Y:S02]  /*1200*/  @P1 LDG.E.128 R64, desc[UR6][R88.64+0x10] ;  /* 0x0000100658401981 */ /* 0x000364000c1e1d00 */
[----:B-1----:R-:W-:Y:S01]  /*1210*/  FMUL.FTZ R84, R185, R189 ;  /* 0x000000bdb9547220 */ /* 0x002fe20000410000 */
[----:B------:R-:W-:Y:S01]  /*1220*/  FADD.FTZ R12, R193, R12 ;  /* 0x0000000cc10c7221 */ /* 0x000fe20000010000 */
[----:B------:R-:W-:Y:S01]  /*1230*/  SHF.L.U32 R223, R134, 0x10, RZ ;  /* 0x0000001086df7819 */ /* 0x000fe200000006ff */
[----:B------:R-:W-:Y:S01]  /*1240*/  FADD.FTZ R94, -R188, R94 ;  /* 0x0000005ebc5e7221 */ /* 0x000fe20000010100 */
[----:B------:R-:W-:Y:S01]  /*1250*/  FFMA.FTZ R160, R84, R193, R160 ;  /* 0x000000c154a07223 */ /* 0x000fe200000100a0 */
[----:B------:R-:W-:Y:S01]  /*1260*/  FADD.FTZ R95, -R188, R95 ;  /* 0x0000005fbc5f7221 */ /* 0x000fe20000010100 */
[----:B------:R-:W-:Y:S01]  /*1270*/  FMUL.FTZ R191, R185, R191 ;  /* 0x000000bfb9bf7220 */ /* 0x000fe20000410000 */
[----:B------:R-:W-:Y:S01]  /*1280*/  SHF.L.U32 R206, R206, 0x10, RZ ;  /* 0x00000010cece7819 */ /* 0x000fe200000006ff */
[----:B------:R-:W-:Y:S01]  /*1290*/  IMAD.WIDE.U32 R88, R198, 0x8, R104 ;  /* 0x00000008c6587825 */ /* 0x000fe200078e0068 */
[----:B------:R-:W-:-:S03]  /*12a0*/  PRMT R198, R132, 0x7632, R198 ;  /* 0x0000763284c67816 */ /* 0x000fc600000000c6 */
[----:B------:R-:W-:Y:S01]  /*12b0*/  FMUL.FTZ R192, R185, R192 ;  /* 0x000000c0b9c07220 */ /* 0x000fe20000410000 */
[----:B------:R-:W3:Y:S01]  /*12c0*/  LDL R132, [R1+0x60] ;  /* 0x0000600001847983 */ /* 0x000ee20000100800 */
[----:B0-----:R-:W-:-:S04]  /*12d0*/  @P1 IMAD.WIDE.U32 R90, R184, 0x20, R90 ;  /* 0x00000020b85a1825 */ /* 0x001fc800078e005a */
[----:B------:R-:W-:Y:S01]  /*12e0*/  FADD.FTZ R161, R194, R161 ;  /* 0x000000a1c2a17221 */ /* 0x000fe20000010000 */
[C---:B------:R-:W-:Y:S01]  /*12f0*/  FADD.FTZ R200, -R188.reuse, R106 ;  /* 0x0000006abcc87221 */ /* 0x040fe20000010100 */
[C---:B------:R-:W-:Y:S01]  /*1300*/  FADD.FTZ R201, -R188.reuse, R107 ;  /* 0x0000006bbcc97221 */ /* 0x040fe20000010100 */
[----:B------:R-:W3:Y:S04]  /*1310*/  LDG.E.128 R112, desc[UR6][R112.64+0x10] ;  /* 0x0000100670707981 */ /* 0x000ee8000c1e1d00 */
[----:B------:R-:W5:Y:S04]  /*1320*/  @P1 LDG.E.128 R68, desc[UR6][R90.64] ;  /* 0x000000065a441981 */ /* 0x000f68000c1e1d00 */
[----:B------:R0:W5:Y:S01]  /*1330*/  @P1 LDG.E.128 R72, desc[UR6][R90.64+0x10] ;  /* 0x000010065a481981 */ /* 0x000162000c1e1d00 */
[----:B------:R-:W-:Y:S01]  /*1340*/  FADD.FTZ R99, -R188, R99 ;  /* 0x00000063bc637221 */ /* 0x000fe20000010100 */
[----:B------:R-:W-:-:S02]  /*1350*/  PRMT R220, R137, 0x7632, R220 ;  /* 0x0000763289dc7816 */ /* 0x000fc400000000dc */
[----:B------:R-:W-:Y:S02]  /*1360*/  SHF.L.U32 R222, R137, 0x10, RZ ;  /* 0x0000001089de7819 */ /* 0x000fe400000006ff */
[C---:B------:R-:W-:Y:S02]  /*1370*/  PRMT R202, R138.reuse, 0x7632, R202 ;  /* 0x000076328aca7816 */ /* 0x040fe400000000ca */
[----:B------:R-:W-:Y:S01]  /*1380*/  SHF.L.U32 R204, R138, 0x10, RZ ;  /* 0x000000108acc7819 */ /* 0x000fe200000006ff */
[----:B------:R-:W-:Y:S01]  /*1390*/  FADD.FTZ R97, -R188, R97 ;  /* 0x00000061bc617221 */ /* 0x000fe20000010100 */
[----:B0-----:R-:W-:Y:S01]  /*13a0*/  IMAD.WIDE.U32 R90, R199, 0x8, R104 ;  /* 0x00000008c75a7825 */ /* 0x001fe200078e0068 */
[----:B------:R-:W-:Y:S02]  /*13b0*/  PRMT R199, R139, 0x7632, R199 ;  /* 0x000076328bc77816 */ /* 0x000fe400000000c7 */
[C---:B------:R-:W-:Y:S01]  /*13c0*/  PRMT R216, R136.reuse, 0x7632, R216 ;  /* 0x0000763288d87816 */ /* 0x040fe200000000d8 */
[----:B------:R-:W3:Y:S01]  /*13d0*/  LDL R139, [R1+0x40] ;  /* 0x00004000018b7983 */ /* 0x000ee20000100800 */
[----:B------:R-:W-:-:S02]  /*13e0*/  SHF.L.U32 R221, R136, 0x10, RZ ;  /* 0x0000001088dd7819 */ /* 0x000fc400000006ff */
[----:B--2---:R-:W-:Y:S01]  /*13f0*/  PRMT R210, R140, 0x7632, R210 ;  /* 0x000076328cd27816 */ /* 0x004fe200000000d2 */
[----:B------:R-:W-:Y:S01]  /*1400*/  FMUL.FTZ R193, R133, R193 ;  /* 0x000000c185c17220 */ /* 0x000fe20000410000 */
[--C-:B----4-:R-:W-:Y:S01]  /*1410*/  FADD.FTZ R85, -R188, R129.reuse ;  /* 0x00000081bc557221 */ /* 0x110fe20000010100 */
[----:B------:R-:W2:Y:S01]  /*1420*/  LDL R133, [R1+0x4c] ;  /* 0x00004c0001857983 */ /* 0x000ea20000100800 */
[----:B------:R-:W-:-:S03]  /*1430*/  PRMT R129, R134, 0x7632, R129 ;  /* 0x0000763286817816 */ /* 0x000fc60000000081 */
[----:B------:R-:W4:Y:S01]  /*1440*/  LDL R134, [R1+0x54] ;  /* 0x0000540001867983 */ /* 0x000f220000100800 */
[----:B------:R-:W-:-:S03]  /*1450*/  SHF.L.U32 R217, R140, 0x10, RZ ;  /* 0x000000108cd97819 */ /* 0x000fc600000006ff */
[----:B------:R-:W4:Y:S01]  /*1460*/  LDL R140, [R1+0x48] ;  /* 0x00004800018c7983 */ /* 0x000f220000100800 */
[C---:B------:R-:W-:Y:S02]  /*1470*/  PRMT R211, R141.reuse, 0x7632, R211 ;  /* 0x000076328dd37816 */ /* 0x040fe400000000d3 */
[----:B------:R-:W-:Y:S01]  /*1480*/  SHF.L.U32 R203, R141, 0x10, RZ ;  /* 0x000000108dcb7819 */ /* 0x000fe200000006ff */
[----:B------:R-:W-:Y:S01]  /*1490*/  FMUL.FTZ R141, R185, R94 ;  /* 0x0000005eb98d7220 */ /* 0x000fe20000410000 */
[----:B------:R-:W-:Y:S01]  /*14a0*/  SHF.L.U32 R94, R209, 0x10, RZ ;  /* 0x00000010d15e7819 */ /* 0x000fe200000006ff */
[----:B------:R-:W-:Y:S01]  /*14b0*/  FFMA.FTZ R158, R191, R194, R158 ;  /* 0x000000c2bf9e7223 */ /* 0x000fe2000001009e */
[----:B------:R-:W-:Y:S01]  /*14c0*/  FMUL.FTZ R209, R185, R95 ;  /* 0x0000005fb9d17220 */ /* 0x000fe20000410000 */
[----:B------:R-:W-:-:S04]  /*14d0*/  IMAD.WIDE.U32 R106, R197, 0x8, R104 ;  /* 0x00000008c56a7825 */ /* 0x000fc800078e0068 */
[----:B------:R-:W-:Y:S01]  /*14e0*/  FFMA.FTZ R157, R192, R206, R157 ;  /* 0x000000cec09d7223 */ /* 0x000fe2000001009d */
[----:B------:R-:W-:Y:S01]  /*14f0*/  FADD.FTZ R162, R206, R162 ;  /* 0x000000a2cea27221 */ /* 0x000fe20000010000 */
[----:B------:R-:W4:Y:S01]  /*1500*/  LDL R197, [R1+0x58] ;  /* 0x0000580001c57983 */ /* 0x000f220000100800 */
[----:B------:R-:W-:Y:S01]  /*1510*/  FADD.FTZ R166, R94, R166 ;  /* 0x000000a65ea67221 */ /* 0x000fe20000010000 */
[----:B------:R-:W-:Y:S02]  /*1520*/  FFMA.FTZ R153, R209, R94, R153 ;  /* 0x0000005ed1997223 */ /* 0x000fe40000010099 */
[----:B------:R-:W4:Y:S01]  /*1530*/  LDL R137, [R1+0x38] ;  /* 0x0000380001897983 */ /* 0x000f220000100800 */
[----:B------:R-:W-:-:S03]  /*1540*/  FMUL.FTZ R138, R185, R99 ;  /* 0x00000063b98a7220 */ /* 0x000fc60000410000 */
[----:B------:R-:W4:Y:S01]  /*1550*/  LDL R99, [R1+0x18] ;  /* 0x0000180001637983 */ /* 0x000f220000100800 */
[----:B---3--:R-:W-:-:S03]  /*1560*/  PRMT R228, R101, 0x7632, R228 ;  /* 0x0000763265e47816 */ /* 0x008fc600000000e4 */
[----:B------:R-:W3:Y:S04]  /*1570*/  LDL R95, [R1+0x10] ;  /* 0x00001000015f7983 */ /* 0x000ee80000100800 */
[----:B------:R-:W3:Y:S01]  /*1580*/  LDL R136, [R1+0x30] ;  /* 0x0000300001887983 */ /* 0x000ee20000100800 */
[C---:B------:R-:W-:Y:S01]  /*1590*/  FADD.FTZ R121, -R188.reuse, R121 ;  /* 0x00000079bc797221 */ /* 0x040fe20000010100 */
[C---:B------:R-:W-:Y:S01]  /*15a0*/  FADD.FTZ R93, -R188.reuse, R93 ;  /* 0x0000005dbc5d7221 */ /* 0x040fe20000010100 */
[----:B------:R-:W-:Y:S01]  /*15b0*/  SHF.L.U32 R207, R207, 0x10, RZ ;  /* 0x00000010cfcf7819 */ /* 0x000fe200000006ff */
[----:B------:R-:W-:Y:S01]  /*15c0*/  FMUL.FTZ R190, R185, R190 ;  /* 0x000000beb9be7220 */ /* 0x000fe20000410000 */
[----:B------:R-:W-:Y:S01]  /*15d0*/  FADD.FTZ R96, -R188, R96 ;  /* 0x00000060bc607221 */ /* 0x000fe20000010100 */
[----:B------:R-:W-:Y:S01]  /*15e0*/  PRMT R224, R100, 0x7632, R224 ;  /* 0x0000763264e07816 */ /* 0x000fe200000000e0 */
[C---:B------:R-:W-:Y:S01]  /*15f0*/  FADD.FTZ R110, -R188.reuse, R110 ;  /* 0x0000006ebc6e7221 */ /* 0x040fe20000010100 */
[----:B------:R-:W-:Y:S01]  /*1600*/  FADD.FTZ R92, -R188, R92 ;  /* 0x0000005cbc5c7221 */ /* 0x000fe20000010100 */
[----:B------:R-:W-:Y:S01]  /*1610*/  PRMT R230, R102, 0x7632, R230 ;  /* 0x0000763266e67816 */ /* 0x000fe200000000e6 */
[----:B------:R-:W-:Y:S01]  /*1620*/  FADD.FTZ R163, R195, R163 ;  /* 0x000000a3c3a37221 */ /* 0x000fe20000010000 */
[----:B------:R-:W-:Y:S01]  /*1630*/  FADD.FTZ R177, R226, R177 ;  /* 0x000000b1e2b17221 */ /* 0x000fe20000010000 */
[----:B------:R-:W-:Y:S01]  /*1640*/  FADD.FTZ R109, -R188, R109 ;  /* 0x0000006dbc6d7221 */ /* 0x000fe20000010100 */
[----:B------:R-:W-:Y:S01]  /*1650*/  FMUL.FTZ R194, R132, R194 ;  /* 0x000000c284c27220 */ /* 0x000fe20000410000 */
[----:B------:R-:W-:Y:S01]  /*1660*/  SHF.L.U32 R132, R208, 0x10, RZ ;  /* 0x00000010d0847819 */ /* 0x000fe200000006ff */
[----:B------:R-:W-:Y:S01]  /*1670*/  FMUL.FTZ R208, R213, R206 ;  /* 0x000000ced5d07220 */ /* 0x000fe20000410000 */
[----:B------:R-:W-:Y:S01]  /*1680*/  SHF.L.U32 R101, R101, 0x10, RZ ;  /* 0x0000001065657819 */ /* 0x000fe200000006ff */
[C---:B------:R-:W-:Y:S01]  /*1690*/  FMUL.FTZ R213, R185.reuse, R181 ;  /* 0x000000b5b9d57220 */ /* 0x040fe20000410000 */
[----:B------:R-:W-:Y:S01]  /*16a0*/  FMUL.FTZ R181, R185, R121 ;  /* 0x00000079b9b57220 */ /* 0x000fe20000410000 */
[C---:B------:R-:W-:Y:S01]  /*16b0*/  FADD.FTZ R112, -R188.reuse, R112 ;  /* 0x00000070bc707221 */ /* 0x040fe20000010100 */
[----:B------:R-:W3:Y:S01]  /*16c0*/  LDL R121, [R1+0x24] ;  /* 0x0000240001797983 */ /* 0x000ee20000100800 */
[C---:B------:R-:W-:Y:S01]  /*16d0*/  FADD.FTZ R98, -R188.reuse, R98 ;  /* 0x00000062bc627221 */ /* 0x040fe20000010100 */
[C---:B------:R-:W-:Y:S01]  /*16e0*/  FADD.FTZ R108, -R188.reuse, R108 ;  /* 0x0000006cbc6c7221 */ /* 0x040fe20000010100 */
[C---:B------:R-:W-:Y:S01]  /*16f0*/  FADD.FTZ R114, -R188.reuse, R114 ;  /* 0x00000072bc727221 */ /* 0x040fe20000010100 */
[----:B------:R-:W-:Y:S01]  /*1700*/  PRMT R205, R135, 0x7632, R205 ;  /* 0x0000763287cd7816 */ /* 0x000fe200000000cd */
[----:B------:R-:W-:Y:S01]  /*1710*/  FADD.FTZ R179, R223, R179 ;  /* 0x000000b3dfb37221 */ /* 0x000fe20000010000 */
[C---:B------:R-:W-:Y:S01]  /*1720*/  FADD.FTZ R118, -R188.reuse, R118 ;  /* 0x00000076bc767221 */ /* 0x040fe20000010100 */
[----:B------:R-:W-:Y:S01]  /*1730*/  PRMT R231, R103, 0x7632, R231 ;  /* 0x0000763267e77816 */ /* 0x000fe200000000e7 */
[C---:B------:R-:W-:Y:S01]  /*1740*/  FADD.FTZ R116, -R188.reuse, R116 ;  /* 0x00000074bc747221 */ /* 0x040fe20000010100 */
[----:B------:R-:W-:Y:S01]  /*1750*/  FMUL.FTZ R200, R185, R200 ;  /* 0x000000c8b9c87220 */ /* 0x000fe20000410000 */
[C---:B------:R-:W-:Y:S01]  /*1760*/  FADD.FTZ R119, -R188.reuse, R119 ;  /* 0x00000077bc777221 */ /* 0x040fe20000010100 */
[----:B------:R-:W-:Y:S01]  /*1770*/  FADD.FTZ R219, R221, R219 ;  /* 0x000000dbdddb7221 */ /* 0x000fe20000010000 */
[C---:B------:R-:W-:Y:S01]  /*1780*/  FADD.FTZ R113, -R188.reuse, R113 ;  /* 0x00000071bc717221 */ /* 0x040fe20000010100 */
[----:B------:R-:W-:Y:S01]  /*1790*/  FADD.FTZ R128, -R188, R128 ;  /* 0x00000080bc807221 */ /* 0x000fe20000010100 */
[----:B------:R-:W-:Y:S01]  /*17a0*/  FADD.FTZ R165, R196, R165 ;  /* 0x000000a5c4a57221 */ /* 0x000fe20000010000 */
[----:B------:R-:W-:Y:S01]  /*17b0*/  FFMA.FTZ R154, R141, R196, R154 ;  /* 0x000000c48d9a7223 */ /* 0x000fe2000001009a */
[C---:B------:R-:W-:Y:S01]  /*17c0*/  FADD.FTZ R120, -R188.reuse, R120 ;  /* 0x00000078bc787221 */ /* 0x040fe20000010100 */
[C---:B------:R-:W-:Y:S01]  /*17d0*/  FADD.FTZ R123, -R188.reuse, R123 ;  /* 0x0000007bbc7b7221 */ /* 0x040fe20000010100 */
[----:B------:R-:W-:Y:S01]  /*17e0*/  FADD.FTZ R122, -R188, R122 ;  /* 0x0000007abc7a7221 */ /* 0x000fe20000010100 */
[----:B------:R-:W-:Y:S01]  /*17f0*/  FADD.FTZ R236, R204, R236 ;  /* 0x000000ecccec7221 */ /* 0x000fe20000010000 */
[----:B------:R-:W5:Y:S04]  /*1800*/  @P1 LDG.E.128 R52, desc[UR6][R86.64] ;  /* 0x0000000656341981 */ /* 0x000f68000c1e1d00 */
[----:B------:R0:W5:Y:S04]  /*1810*/  @P1 LDG.E.128 R56, desc[UR6][R86.64+0x10] ;  /* 0x0000100656381981 */ /* 0x000168000c1e1d00 */
[----:B------:R-:W5:Y:S04]  /*1820*/  LDG.E.64 R90, desc[UR6][R90.64] ;  /* 0x000000065a5a7981 */ /* 0x000f68000c1e1b00 */
[----:B------:R-:W5:Y:S04]  /*1830*/  LDG.E.64 R88, desc[UR6][R88.64] ;  /* 0x0000000658587981 */ /* 0x000f68000c1e1b00 */
[----:B------:R-:W5:Y:S01]  /*1840*/  LDG.E.64 R106, desc[UR6][R106.64] ;  /* 0x000000066a6a7981 */ /* 0x000f62000c1e1b00 */
[----:B--2---:R-:W-:-:S03]  /*1850*/  FMUL.FTZ R206, R133, R94 ;  /* 0x0000005e85ce7220 */ /* 0x004fc60000410000 */
[----:B------:R-:W2:Y:S01]  /*1860*/  LDL R94, [R1+0x20] ;  /* 0x00002000015e7983 */ /* 0x000ea20000100800 */
[----:B------:R-:W-:Y:S01]  /*1870*/  FMUL.FTZ R133, R185, R97 ;  /* 0x00000061b9857220 */ /* 0x000fe20000410000 */
[----:B------:R-:W-:Y:S02]  /*1880*/  FMUL.FTZ R97, R139, R101 ;  /* 0x000000658b617220 */ /* 0x000fe40000410000 */
[----:B------:R-:W2:Y:S01]  /*1890*/  LDL R139, [R1+0x8] ;  /* 0x00000800018b7983 */ /* 0x000ea20000100800 */
[----:B------:R-:W-:Y:S01]  /*18a0*/  FMUL.FTZ R93, R185, R93 ;  /* 0x0000005db95d7220 */ /* 0x000fe20000410000 */
[-C--:B------:R-:W-:Y:S01]  /*18b0*/  FFMA.FTZ R159, R190, R207.reuse, R159 ;  /* 0x000000cfbe9f7223 */ /* 0x080fe2000001009f */
[----:B------:R-:W-:Y:S01]  /*18c0*/  FADD.FTZ R11, R207, R11 ;  /* 0x0000000bcf0b7221 */ /* 0x000fe20000010000 */
[----:B------:R-:W-:Y:S01]  /*18d0*/  FMUL.FTZ R214, R214, R207 ;  /* 0x000000cfd6d67220 */ /* 0x000fe20000410000 */
[----:B------:R-:W-:Y:S01]  /*18e0*/  SHF.L.U32 R100, R100, 0x10, RZ ;  /* 0x0000001064647819 */ /* 0x000fe200000006ff */
[----:B------:R-:W-:Y:S01]  /*18f0*/  FADD.FTZ R164, R132, R164 ;  /* 0x000000a484a47221 */ /* 0x000fe20000010000 */
[-C--:B------:R-:W-:Y:S01]  /*1900*/  FFMA.FTZ R155, R93, R132.reuse, R155 ;  /* 0x000000845d9b7223 */ /* 0x080fe2000001009b */
[----:B----4-:R-:W-:Y:S01]  /*1910*/  FMUL.FTZ R207, R134, R132 ;  /* 0x0000008486cf7220 */ /* 0x010fe20000410000 */
[C---:B------:R-:W-:Y:S01]  /*1920*/  FMUL.FTZ R132, R185.reuse, R96 ;  /* 0x00000060b9847220 */ /* 0x040fe20000410000 */
[----:B------:R-:W-:Y:S01]  /*1930*/  FADD.FTZ R167, R100, R167 ;  /* 0x000000a764a77221 */ /* 0x000fe20000010000 */
[C---:B------:R-:W-:Y:S01]  /*1940*/  FMUL.FTZ R92, R185.reuse, R92 ;  /* 0x0000005cb95c7220 */ /* 0x040fe20000410000 */
[----:B------:R-:W-:Y:S01]  /*1950*/  SHF.L.U32 R102, R102, 0x10, RZ ;  /* 0x0000001066667819 */ /* 0x000fe200000006ff */
[-C--:B------:R-:W-:Y:S01]  /*1960*/  FFMA.FTZ R152, R132, R100.reuse, R152 ;  /* 0x0000006484987223 */ /* 0x080fe20000010098 */
[----:B------:R-:W-:Y:S01]  /*1970*/  FMUL.FTZ R100, R140, R100 ;  /* 0x000000648c647220 */ /* 0x000fe20000410000 */
[----:B------:R-:W-:Y:S01]  /*1980*/  FMUL.FTZ R140, R185, R110 ;  /* 0x0000006eb98c7220 */ /* 0x000fe20000410000 */
[-C--:B------:R-:W-:Y:S01]  /*1990*/  FMUL.FTZ R197, R197, R195.reuse ;  /* 0x000000c3c5c57220 */ /* 0x080fe20000410000 */
[----:B------:R-:W4:Y:S01]  /*19a0*/  LDL R110, [R1] ;  /* 0x00000000016e7983 */ /* 0x000f220000100800 */
[----:B------:R-:W-:Y:S01]  /*19b0*/  FFMA.FTZ R156, R92, R195, R156 ;  /* 0x000000c35c9c7223 */ /* 0x000fe2000001009c */
[C---:B------:R-:W-:Y:S01]  /*19c0*/  FMUL.FTZ R195, R185.reuse, R180 ;  /* 0x000000b4b9c37220 */ /* 0x040fe20000410000 */
[----:B------:R-:W-:Y:S01]  /*19d0*/  FFMA.FTZ R34, R140, R226, R34 ;  /* 0x000000e28c227223 */ /* 0x000fe20000010022 */
[----:B------:R-:W-:Y:S01]  /*19e0*/  FADD.FTZ R171, R102, R171 ;  /* 0x000000ab66ab7221 */ /* 0x000fe20000010000 */
[----:B------:R-:W-:Y:S01]  /*19f0*/  FMUL.FTZ R189, R185, R112 ;  /* 0x00000070b9bd7220 */ /* 0x000fe20000410000 */
[-C--:B------:R-:W-:Y:S01]  /*1a00*/  FFMA.FTZ R148, R195, R102.reuse, R148 ;  /* 0x00000066c3947223 */ /* 0x080fe20000010094 */
[----:B------:R-:W-:Y:S01]  /*1a10*/  FMUL.FTZ R102, R137, R102 ;  /* 0x0000006689667220 */ /* 0x000fe20000410000 */
[C---:B------:R-:W-:Y:S01]  /*1a20*/  FMUL.FTZ R137, R185.reuse, R109 ;  /* 0x0000006db9897220 */ /* 0x040fe20000410000 */
[----:B------:R-:W-:Y:S01]  /*1a30*/  FMUL.FTZ R134, R185, R98 ;  /* 0x00000062b9867220 */ /* 0x000fe20000410000 */
[----:B------:R-:W-:Y:S01]  /*1a40*/  SHF.L.U32 R109, R129, 0x10, RZ ;  /* 0x00000010816d7819 */ /* 0x000fe200000006ff */
[----:B------:R-:W-:Y:S01]  /*1a50*/  FMUL.FTZ R98, R185, R108 ;  /* 0x0000006cb9627220 */ /* 0x000fe20000410000 */
[-C--:B------:R-:W-:Y:S01]  /*1a60*/  FFMA.FTZ R32, R189, R223.reuse, R32 ;  /* 0x000000dfbd207223 */ /* 0x080fe20000010020 */
[----:B------:R-:W-:Y:S01]  /*1a70*/  FMUL.FTZ R129, R99, R223 ;  /* 0x000000df63817220 */ /* 0x000fe20000410000 */
[----:B------:R-:W-:Y:S01]  /*1a80*/  SHF.L.U32 R135, R135, 0x10, RZ ;  /* 0x0000001087877819 */ /* 0x000fe200000006ff */
[----:B------:R-:W4:Y:S01]  /*1a90*/  LDL R223, [R1+0x3c] ;  /* 0x00003c0001df7983 */ /* 0x000f220000100800 */
[----:B------:R-:W-:Y:S01]  /*1aa0*/  SHF.L.U32 R108, R198, 0x10, RZ ;  /* 0x00000010c66c7819 */ /* 0x000fe200000006ff */
[----:B------:R-:W-:-:S02]  /*1ab0*/  FMUL.FTZ R198, R185, R114 ;  /* 0x00000072b9c67220 */ /* 0x000fc40000410000 */
[----:B------:R-:W-:Y:S01]  /*1ac0*/  FADD.FTZ R187, R135, R187 ;  /* 0x000000bb87bb7221 */ /* 0x000fe20000010000 */
[-C--:B---3--:R-:W-:Y:S01]  /*1ad0*/  FMUL.FTZ R95, R95, R135.reuse ;  /* 0x000000875f5f7220 */ /* 0x088fe20000410000 */
[----:B------:R-:W-:Y:S01]  /*1ae0*/  FFMA.FTZ R30, R198, R135, R30 ;  /* 0x00000087c61e7223 */ /* 0x000fe2000001001e */
[----:B------:R-:W-:Y:S01]  /*1af0*/  FMUL.FTZ R135, R185, R118 ;  /* 0x00000076b9877220 */ /* 0x000fe20000410000 */
[----:B------:R-:W-:Y:S01]  /*1b00*/  SHF.L.U32 R103, R103, 0x10, RZ ;  /* 0x0000001067677819 */ /* 0x000fe200000006ff */
[----:B------:R-:W3:Y:S01]  /*1b10*/  LDL R118, [R1+0x34] ;  /* 0x0000340001767983 */ /* 0x000ee20000100800 */
[----:B------:R-:W-:-:S03]  /*1b20*/  FMUL.FTZ R99, R185, R116 ;  /* 0x00000074b9637220 */ /* 0x000fc60000410000 */
[----:B------:R-:W-:Y:S01]  /*1b30*/  FADD.FTZ R173, R103, R173 ;  /* 0x000000ad67ad7221 */ /* 0x000fe20000010000 */
[-C--:B------:R-:W-:Y:S01]  /*1b40*/  FFMA.FTZ R146, R200, R103.reuse, R146 ;  /* 0x00000067c8927223 */ /* 0x080fe20000010092 */
[----:B------:R-:W-:Y:S01]  /*1b50*/  FMUL.FTZ R103, R136, R103 ;  /* 0x0000006788677220 */ /* 0x000fe20000410000 */
[----:B------:R-:W-:Y:S01]  /*1b60*/  FMUL.FTZ R136, R185, R119 ;  /* 0x00000077b9887220 */ /* 0x000fe20000410000 */
[----:B------:R-:W-:Y:S01]  /*1b70*/  FFMA.FTZ R28, R99, R221, R28 ;  /* 0x000000dd631c7223 */ /* 0x000fe2000001001c */
[----:B------:R-:W3:Y:S01]  /*1b80*/  LDL R96, [R1+0x28] ;  /* 0x0000280001607983 */ /* 0x000ee20000100800 */
[----:B------:R-:W-:Y:S01]  /*1b90*/  FMUL.FTZ R196, R215, R196 ;  /* 0x000000c4d7c47220 */ /* 0x000fe20000410000 */
[C---:B------:R-:W-:Y:S01]  /*1ba0*/  FMUL.FTZ R215, R185.reuse, R201 ;  /* 0x000000c9b9d77220 */ /* 0x040fe20000410000 */
[C---:B------:R-:W-:Y:S01]  /*1bb0*/  FMUL.FTZ R201, R185.reuse, R113 ;  /* 0x00000071b9c97220 */ /* 0x040fe20000410000 */
[----:B------:R-:W-:Y:S01]  /*1bc0*/  SHF.L.U32 R113, R202, 0x10, RZ ;  /* 0x00000010ca717819 */ /* 0x000fe200000006ff */
[----:B------:R-:W-:-:S02]  /*1bd0*/  FMUL.FTZ R202, R185, R128 ;  /* 0x00000080b9ca7220 */ /* 0x000fc40000410000 */
[----:B------:R-:W3:Y:S01]  /*1be0*/  LDL R128, [R1+0x1c] ;  /* 0x00001c0001807983 */ /* 0x000ee20000100800 */
[----:B------:R-:W-:-:S03]  /*1bf0*/  FMUL.FTZ R180, R185, R122 ;  /* 0x0000007ab9b47220 */ /* 0x000fc60000410000 */
[----:B------:R-:W3:Y:S01]  /*1c00*/  LDL R122, [R1+0xc] ;  /* 0x00000c00017a7983 */ /* 0x000ee20000100800 */
[----:B------:R-:W-:Y:S01]  /*1c10*/  FMUL.FTZ R116, R251, R204 ;  /* 0x000000ccfb747220 */ /* 0x000fe20000410000 */
[----:B0-----:R-:W-:-:S04]  /*1c20*/  IMAD.WIDE.U32 R86, R186, 0x8, R104 ;  /* 0x00000008ba567825 */ /* 0x001fc800078e0068 */
[----:B------:R-:W-:Y:S02]  /*1c30*/  IMAD.WIDE.U32 R104, R184, 0x8, R104 ;  /* 0x00000008b8687825 */ /* 0x000fe400078e0068 */
[----:B------:R-:W5:Y:S04]  /*1c40*/  LDG.E.64 R86, desc[UR6][R86.64] ;  /* 0x0000000656567981 */ /* 0x000f68000c1e1b00 */
[----:B------:R-:W5:Y:S01]  /*1c50*/  LDG.E.64 R104, desc[UR6][R104.64] ;  /* 0x0000000668687981 */ /* 0x000f62000c1e1b00 */
[----:B--2---:R-:W-:-:S03]  /*1c60*/  FMUL.FTZ R94, R94, R226 ;  /* 0x000000e25e5e7220 */ /* 0x004fc60000410000 */
[----:B------:R-:W2:Y:S01]  /*1c70*/  LDL R226, [R1+0x44] ;  /* 0x0000440001e27983 */ /* 0x000ea20000100800 */
[----:B------:R-:W-:-:S03]  /*1c80*/  FMUL.FTZ R119, R139, R221 ;  /* 0x000000dd8b777220 */ /* 0x000fc60000410000 */
[----:B------:R-:W2:Y:S01]  /*1c90*/  LDL R221, [R1+0x2c] ;  /* 0x00002c0001dd7983 */ /* 0x000ea20000100800 */
[----:B------:R-:W-:Y:S01]  /*1ca0*/  FMUL.FTZ R139, R185, R120 ;  /* 0x00000078b98b7220 */ /* 0x000fe20000410000 */
[----:B------:R-:W-:Y:S01]  /*1cb0*/  SHF.L.U32 R120, R199, 0x10, RZ ;  /* 0x00000010c7787819 */ /* 0x000fe200000006ff */
[----:B------:R-:W-:Y:S02]  /*1cc0*/  FMUL.FTZ R199, R185, R123 ;  /* 0x0000007bb9c77220 */ /* 0x000fe40000410000 */
[----:B------:R-:W2:Y:S01]  /*1cd0*/  LDL R123, [R1+0x14] ;  /* 0x00001400017b7983 */ /* 0x000ea20000100800 */
[----:B------:R-:W-:Y:S01]  /*1ce0*/  FFMA.FTZ R24, R139, R204, R24 ;  /* 0x000000cc8b187223 */ /* 0x000fe20000010018 */
[----:B------:R-:W-:Y:S01]  /*1cf0*/  FMUL.FTZ R204, R185, R85 ;  /* 0x00000055b9cc7220 */ /* 0x000fe20000410000 */
[----:B------:R-:W-:Y:S01]  /*1d00*/  SHF.L.U32 R85, R210, 0x10, RZ ;  /* 0x00000010d2557819 */ /* 0x000fe200000006ff */
[----:B------:R-:W-:Y:S02]  /*1d10*/  FMUL.FTZ R210, R121, R108 ;  /* 0x0000006c79d27220 */ /* 0x000fe40000410000 */
[----:B------:R-:W2:Y:S01]  /*1d20*/  LDL R121, [R1+0x4] ;  /* 0x0000040001797983 */ /* 0x000ea20000100800 */
[----:B------:R-:W-:Y:S01]  /*1d30*/  FADD.FTZ R117, -R188, R117 ;  /* 0x00000075bc757221 */ /* 0x000fe20000010100 */
[----:B------:R-:W-:Y:S01]  /*1d40*/  FADD.FTZ R169, R101, R169 ;  /* 0x000000a965a97221 */ /* 0x000fe20000010000 */
[----:B------:R-:W-:Y:S01]  /*1d50*/  FFMA.FTZ R150, R134, R101, R150 ;  /* 0x0000006586967223 */ /* 0x000fe20000010096 */
[----:B----4-:R-:W-:Y:S01]  /*1d60*/  FMUL.FTZ R114, R110, R222 ;  /* 0x000000de6e727220 */ /* 0x010fe20000410000 */
[----:B------:R-:W-:Y:S01]  /*1d70*/  FMUL.FTZ R101, R185, R117 ;  /* 0x00000075b9657220 */ /* 0x000fe20000410000 */
        /* <DEDUP_REMOVED lines=21> */
[----:B------:R-:W-:Y:S02]  /*1ed0*/  SHF.L.U32 R228, R228, 0x10, RZ ;  /* 0x00000010e4e47819 */ /* 0x000fe400000006ff */
[----:B------:R-:W-:-:S03]  /*1ee0*/  SHF.L.U32 R230, R230, 0x10, RZ ;  /* 0x00000010e6e67819 */ /* 0x000fc600000006ff */
[-C--:B------:R-:W-:Y:S01]  /*1ef0*/  FFMA.FTZ R149, R138, R228.reuse, R149 ;  /* 0x000000e48a957223 */ /* 0x080fe20000010095 */
[----:B------:R-:W-:Y:S01]  /*1f00*/  FADD.FTZ R170, R228, R170 ;  /* 0x000000aae4aa7221 */ /* 0x000fe20000010000 */
[----:B------:R-:W-:Y:S01]  /*1f10*/  FMUL.FTZ R228, R223, R228 ;  /* 0x000000e4dfe47220 */ /* 0x000fe20000410000 */
[----:B------:R-:W-:Y:S01]  /*1f20*/  FADD.FTZ R172, R230, R172 ;  /* 0x000000ace6ac7221 */ /* 0x000fe20000010000 */
[-C--:B------:R-:W-:Y:S01]  /*1f30*/  FFMA.FTZ R147, R213, R230.reuse, R147 ;  /* 0x000000e6d5937223 */ /* 0x080fe20000010093 */
[----:B---3--:R-:W-:Y:S01]  /*1f40*/  FMUL.FTZ R230, R118, R230 ;  /* 0x000000e676e67220 */ /* 0x008fe20000410000 */
[----:B------:R-:W-:-:S05]  /*1f50*/  SHF.L.U32 R231, R231, 0x10, RZ ;  /* 0x00000010e7e77819 */ /* 0x000fca00000006ff */
[----:B------:R-:W-:Y:S01]  /*1f60*/  FADD.FTZ R174, R231, R174 ;  /* 0x000000aee7ae7221 */ /* 0x000fe20000010000 */
[----:B------:R-:W-:Y:S01]  /*1f70*/  FFMA.FTZ R145, R215, R231, R145 ;  /* 0x000000e7d7917223 */ /* 0x000fe20000010091 */
        /* <DEDUP_REMOVED lines=11> */
[----:B------:R-:W-:Y:S01]  /*2030*/  FFMA.FTZ R35, R137, R108, R35 ;  /* 0x0000006c89237223 */ /* 0x000fe20000010023 */
[----:B------:R-:W-:Y:S01]  /*2040*/  SHF.L.U32 R188, R142, 0x10, RZ ;  /* 0x000000108ebc7819 */ /* 0x000fe200000006ff */
[----:B------:R-:W-:Y:S01]  /*2050*/  FADD.FTZ R176, R108, R176 ;  /* 0x000000b06cb07221 */ /* 0x000fe20000010000 */
[----:B------:R-:W-:Y:S01]  /*2060*/  FMUL.FTZ R142, R185, R111 ;  /* 0x0000006fb98e7220 */ /* 0x000fe20000410000 */
[----:B------:R-:W-:Y:S01]  /*2070*/  FMUL.FTZ R128, R128, R225 ;  /* 0x000000e180807220 */ /* 0x000fe20000410000 */
[----:B------:R-:W-:Y:S01]  /*2080*/  SHF.L.U32 R111, R205, 0x10, RZ ;  /* 0x00000010cd6f7819 */ /* 0x000fe200000006ff */
[----:B------:R-:W-:Y:S01]  /*2090*/  FMUL.FTZ R205, R185, R115 ;  /* 0x00000073b9cd7220 */ /* 0x000fe20000410000 */
[----:B------:R-:W-:Y:S01]  /*20a0*/  FADD.FTZ R238, R212, R238 ;  /* 0x000000eed4ee7221 */ /* 0x000fe20000010000 */
[-C--:B------:R-:W-:Y:S01]  /*20b0*/  FFMA.FTZ R22, R180, R212.reuse, R22 ;  /* 0x000000d4b4167223 */ /* 0x080fe20000010016 */
[----:B------:R-:W-:Y:S01]  /*20c0*/  FMUL.FTZ R115, R249, R212 ;  /* 0x000000d4f9737220 */ /* 0x000fe20000410000 */
[C---:B------:R-:W-:Y:S01]  /*20d0*/  FMUL.FTZ R212, R185.reuse, R130 ;  /* 0x00000082b9d47220 */ /* 0x040fe20000410000 */
[----:B------:R-:W-:Y:S01]  /*20e0*/  SHF.L.U32 R112, R216, 0x10, RZ ;  /* 0x00000010d8707819 */ /* 0x000fe200000006ff */
[----:B------:R-:W-:Y:S01]  /*20f0*/  FMUL.FTZ R216, R185, R131 ;  /* 0x00000083b9d87220 */ /* 0x000fe20000410000 */
[-C--:B------:R-:W-:Y:S01]  /*2100*/  FMUL.FTZ R131, R122, R111.reuse ;  /* 0x0000006f7a837220 */ /* 0x080fe20000410000 */
[----:B------:R-:W-:Y:S01]  /*2110*/  SHF.L.U32 R220, R220, 0x10, RZ ;  /* 0x00000010dcdc7819 */ /* 0x000fe200000006ff */
[----:B------:R-:W-:Y:S01]  /*2120*/  FADD.FTZ R218, R111, R218 ;  /* 0x000000da6fda7221 */ /* 0x000fe20000010000 */
[----:B------:R-:W-:Y:S01]  /*2130*/  FFMA.FTZ R29, R205, R111, R29 ;  /* 0x0000006fcd1d7223 */ /* 0x000fe2000001001d */
[----:B------:R-:W-:Y:S01]  /*2140*/  FFMA.FTZ R27, R101, R112, R27 ;  /* 0x00000070651b7223 */ /* 0x000fe2000001001b */
[----:B------:R-:W-:Y:S01]  /*2150*/  FADD.FTZ R233, R112, R233 ;  /* 0x000000e970e97221 */ /* 0x000fe20000010000 */
[-C--:B------:R-:W-:Y:S01]  /*2160*/  FMUL.FTZ R122, R250, R113.reuse ;  /* 0x00000071fa7a7220 */ /* 0x080fe20000410000 */
[----:B------:R-:W-:Y:S01]  /*2170*/  FADD.FTZ R237, R113, R237 ;  /* 0x000000ed71ed7221 */ /* 0x000fe20000010000 */
[----:B------:R-:W-:Y:S01]  /*2180*/  FFMA.FTZ R23, R181, R113, R23 ;  /* 0x00000071b5177223 */ /* 0x000fe20000010017 */
[----:B------:R-:W-:Y:S01]  /*2190*/  FADD.FTZ R239, R120, R239 ;  /* 0x000000ef78ef7221 */ /* 0x000fe20000010000 */
[-C--:B------:R-:W-:Y:S01]  /*21a0*/  FFMA.FTZ R21, R199, R120.reuse, R21 ;  /* 0x00000078c7157223 */ /* 0x080fe20000010015 */
[----:B------:R-:W-:Y:S01]  /*21b0*/  FMUL.FTZ R120, R248, R120 ;  /* 0x00000078f8787220 */ /* 0x000fe20000410000 */
[C---:B------:R-:W-:Y:S01]  /*21c0*/  FMUL.FTZ R125, R185.reuse, R125 ;  /* 0x0000007db97d7220 */ /* 0x040fe20000410000 */
[----:B------:R-:W-:Y:S01]  /*21d0*/  FMUL.FTZ R124, R185, R124 ;  /* 0x0000007cb97c7220 */ /* 0x000fe20000410000 */
[----:B------:R-:W-:-:S02]  /*21e0*/  FADD.FTZ R2, R85, R2 ;  /* 0x0000000255027221 */ /* 0x000fc40000010000 */
[----:B------:R-:W-:Y:S01]  /*21f0*/  FFMA.FTZ R19, R125, R85, R19 ;  /* 0x000000557d137223 */ /* 0x000fe20000010013 */
[----:B------:R-:W-:Y:S01]  /*2200*/  SHF.L.U32 R211, R211, 0x10, RZ ;  /* 0x00000010d3d37819 */ /* 0x000fe200000006ff */
[----:B------:R-:W-:Y:S01]  /*2210*/  FADD.FTZ R183, R109, R183 ;  /* 0x000000b76db77221 */ /* 0x000fe20000010000 */
[----:B------:R-:W-:Y:S01]  /*2220*/  FFMA.FTZ R31, R201, R109, R31 ;  /* 0x0000006dc91f7223 */ /* 0x000fe2000001001f */
[C---:B------:R-:W-:Y:S01]  /*2230*/  FMUL.FTZ R126, R185.reuse, R126 ;  /* 0x0000007eb97e7220 */ /* 0x040fe20000410000 */
[----:B------:R-:W-:Y:S01]  /*2240*/  FMUL.FTZ R127, R185, R127 ;  /* 0x0000007fb97f7220 */ /* 0x000fe20000410000 */
[----:B------:R-:W-:Y:S02]  /*2250*/  SHF.L.U32 R229, R229, 0x10, RZ ;  /* 0x00000010e5e57819 */ /* 0x000fe400000006ff */
[C---:B------:R-:W-:Y:S02]  /*2260*/  PRMT R232, R143.reuse, 0x7632, R232 ;  /* 0x000076328fe87816 */ /* 0x040fe400000000e8 */
[----:B------:R-:W-:-:S02]  /*2270*/  SHF.L.U32 R143, R143, 0x10, RZ ;  /* 0x000000108f8f7819 */ /* 0x000fc400000006ff */
[----:B------:R-:W-:-:S03]  /*2280*/  SHF.L.U32 R232, R232, 0x10, RZ ;  /* 0x00000010e8e87819 */ /* 0x000fc600000006ff */
[----:B------:R-:W-:Y:S01]  /*2290*/  FADD.FTZ R7, R143, R7 ;  /* 0x000000078f077221 */ /* 0x000fe20000010000 */
[----:B------:R-:W-:Y:S01]  /*22a0*/  FFMA.FTZ R14, R212, R143, R14 ;  /* 0x0000008fd40e7223 */ /* 0x000fe2000001000e */
[----:B------:R-:W-:Y:S01]  /*22b0*/  UMOV UR4, 0xffffffff ;  /* 0xffffffff00047882 */ /* 0x000fe20000000000 */
        /* <DEDUP_REMOVED lines=18> */
[----:B------:R-:W-:Y:S01]  /*23e0*/  FFMA.FTZ R13, R216, R232, R13 ;  /* 0x000000e8d80d7223 */ /* 0x000fe2000001000d */
[----:B------:R-:W-:Y:S01]  /*23f0*/  FADD.FTZ R8, R232, R8 ;  /* 0x00000008e8087221 */ /* 0x000fe20000010000 */
        /* <DEDUP_REMOVED lines=52> */
[----:B------:R-:W-:Y:S02]  /*2740*/  FMUL.FTZ R112, R246, R85 ;  /* 0x00000055f6707220 */ /* 0x000fe40000410000 */
[----:B------:R-:W-:Y:S01]  /*2750*/  FFMA.FTZ R108, R124, R110, R108 ;  /* 0x0000006e7c6c7223 */ /* 0x000fe2000001006c */
[----:B------:R-:W-:Y:S01]  /*2760*/  FADD.FTZ R85, R113, R110 ;  /* 0x0000006e71557221 */ /* 0x000fe20000010000 */
[----:B------:R-:W-:-:S02]  /*2770*/  FMUL.FTZ R109, R245, R203 ;  /* 0x000000cbf56d7220 */ /* 0x000fc40000410000 */
        /* <DEDUP_REMOVED lines=16> */
[----:B------:R-:W-:-:S03]  /*2880*/  FADD.FTZ R85, R85, R118 ;  /* 0x0000007655557221 */ /* 0x000fc60000010000 */
        /* <DEDUP_REMOVED lines=21> */
.L_x_7861:
        /* <DEDUP_REMOVED lines=19> */
[-CC-:B------:R-:W-:Y:S01]  /*2b10*/  FFMA.FTZ R92, R92, R143.reuse, R188.reuse ;  /* 0x0000008f5c5c7223 */ /* 0x180fe200000100bc */
[-CC-:B------:R-:W-:Y:S01]  /*2b20*/  FFMA.FTZ R141, R141, R143.reuse, R188.reuse ;  /* 0x0000008f8d8d7223 */ /* 0x180fe200000100bc */
[-C--:B------:R-:W-:Y:S01]  /*2b30*/  FMUL.FTZ R190, R190, R182.reuse ;  /* 0x000000b6bebe7220 */ /* 0x080fe20000410000 */
[----:B------:R-:W-:Y:S01]  /*2b40*/  FMUL.FTZ R193, R193, R182 ;  /* 0x000000b6c1c17220 */ /* 0x000fe20000410000 */
[-C--:B------:R-:W-:Y:S01]  /*2b50*/  FFMA.FTZ R209, R209, R143.reuse, R188 ;  /* 0x0000008fd1d17223 */ /* 0x080fe200000100bc */
[----:B------:R-:W-:Y:S01]  /*2b60*/  LOP3.LUT P3, RZ, R86, 0xff, RZ, 0xc0, !PT ;  /* 0x000000ff56ff7812 */ /* 0x000fe2000786c0ff */
[----:B------:R-:W-:Y:S01]  /*2b70*/  FMUL.FTZ R124, R190, UR5 ;  /* 0x00000005be7c7c20 */ /* 0x000fe20008410000 */
[----:B------:R-:W-:Y:S01]  /*2b80*/  FMUL.FTZ R84, R193, UR5 ;  /* 0x00000005c1547c20 */ /* 0x000fe20008410000 */
[C---:B------:R-:W-:Y:S01]  /*2b90*/  LOP3.LUT P6, RZ, R86.reuse, 0xff00, RZ, 0xc0, !PT ;  /* 0x0000ff0056ff7812 */ /* 0x040fe200078cc0ff */
[----:B------:R-:W-:Y:S01]  /*2ba0*/  FADD.FTZ R93, R207, -R93 ;  /* 0x8000005dcf5d7221 */ /* 0x000fe20000010000 */
[----:B------:R-:W-:Y:S01]  /*2bb0*/  ISETP.GE.U32.AND P1, PT, R86, RZ, PT ;  /* 0x000000ff5600720c */ /* 0x000fe20003f26070 */
[----:B------:R-:W-:Y:S01]  /*2bc0*/  FADD.FTZ R191, R194, -R191 ;  /* 0x800000bfc2bf7221 */ /* 0x000fe20000010000 */
[----:B------:R-:W-:Y:S01]  /*2bd0*/  FADD.FTZ R208, R208, -R192 ;  /* 0x800000c0d0d07221 */ /* 0x000fe20000010000 */
[----:B------:R-:W-:Y:S01]  /*2be0*/  FADD.FTZ R92, R197, -R92 ;  /* 0x8000005cc55c7221 */ /* 0x000fe20000010000 */
[----:B------:R-:W-:Y:S01]  /*2bf0*/  FADD.FTZ R141, R196, -R141 ;  /* 0x8000008dc48d7221 */ /* 0x000fe20000010000 */
[-CC-:B------:R-:W-:Y:S01]  /*2c00*/  FFMA.FTZ R132, R132, R143.reuse, R188.reuse ;  /* 0x0000008f84847223 */ /* 0x180fe200000100bc */
[----:B------:R-:W-:Y:S01]  /*2c10*/  FFMA.FTZ R133, R133, R143, R188 ;  /* 0x0000008f85857223 */ /* 0x000fe200000100bc */
[----:B------:R-:W-:Y:S01]  /*2c20*/  FSEL R84, R84, RZ, P3 ;  /* 0x000000ff54547208 */ /* 0x000fe20001800000 */
[----:B------:R-:W-:Y:S01]  /*2c30*/  FADD.FTZ R209, R206, -R209 ;  /* 0x800000d1ced17221 */ /* 0x000fe20000010000 */
[----:B------:R-:W-:Y:S01]  /*2c40*/  FSEL R124, R124, RZ, P6 ;  /* 0x000000ff7c7c7208 */ /* 0x000fe20003000000 */
[----:B------:R-:W-:Y:S01]  /*2c50*/  FFMA.FTZ R191, R185, R191, R38 ;  /* 0x000000bfb9bf7223 */ /* 0x000fe20000010026 */
[----:B------:R-:W-:Y:S01]  /*2c60*/  LOP3.LUT P4, RZ, R87, 0xff, RZ, 0xc0, !PT ;  /* 0x000000ff57ff7812 */ /* 0x000fe2000788c0ff */
[----:B------:R-:W-:Y:S01]  /*2c70*/  FFMA.FTZ R208, R185, R208, R39 ;  /* 0x000000d0b9d07223 */ /* 0x000fe20000010027 */
[----:B------:R-:W-:Y:S01]  /*2c80*/  LOP3.LUT P3, RZ, R87, 0xff00, RZ, 0xc0, !PT ;  /* 0x0000ff0057ff7812 */ /* 0x000fe2000786c0ff */
[----:B------:R-:W-:Y:S01]  /*2c90*/  FFMA.FTZ R92, R185, R92, R40 ;  /* 0x0000005cb95c7223 */ /* 0x000fe20000010028 */
[----:B------:R-:W-:Y:S01]  /*2ca0*/  LOP3.LUT P6, RZ, R87, 0xff0000, RZ, 0xc0, !PT ;  /* 0x00ff000057ff7812 */ /* 0x000fe200078cc0ff */
[----:B------:R-:W-:Y:S01]  /*2cb0*/  FFMA.FTZ R141, R185, R141, R42 ;  /* 0x0000008db98d7223 */ /* 0x000fe2000001002a */
[----:B------:R-:W-:Y:S01]  /*2cc0*/  ISETP.GE.U32.AND.EX P1, PT, R87, 0x1000000, PT, P1 ;  /* 0x010000005700780c */ /* 0x000fe20003f26110 */
[C---:B------:R-:W-:Y:S01]  /*2cd0*/  FFMA.FTZ R87, R185.reuse, R93, R41 ;  /* 0x0000005db9577223 */ /* 0x040fe20000010029 */
[----:B------:R-:W-:Y:S01]  /*2ce0*/  LOP3.LUT P2, RZ, R86, 0xff0000, RZ, 0xc0, !PT ;  /* 0x00ff000056ff7812 */ /* 0x000fe2000784c0ff */
[----:B------:R-:W-:Y:S01]  /*2cf0*/  FADD.FTZ R224, R224, -R133 ;  /* 0x80000085e0e07221 */ /* 0x000fe20000010000 */
[----:B------:R-:W-:Y:S01]  /*2d00*/  LOP3.LUT P5, RZ, R86, 0xff000000, RZ, 0xc0, !PT ;  /* 0xff00000056ff7812 */ /* 0x000fe200078ac0ff */
[----:B------:R-:W-:Y:S01]  /*2d10*/  FADD.FTZ R86, R100, -R132 ;  /* 0x8000008464567221 */ /* 0x000fe20000010000 */
[----:B------:R-:W-:Y:S01]  /*2d20*/  FFMA.FTZ R209, R185, R209, R43 ;  /* 0x000000d1b9d17223 */ /* 0x000fe2000001002b */
[-C--:B------:R-:W-:Y:S01]  /*2d30*/  FMUL.FTZ R87, R87, R182.reuse ;  /* 0x000000b657577220 */ /* 0x080fe20000410000 */
[-C--:B------:R-:W-:Y:S01]  /*2d40*/  FFMA.FTZ R134, R134, R143.reuse, R188 ;  /* 0x0000008f86867223 */ /* 0x080fe200000100bc */
[-C--:B------:R-:W-:Y:S01]  /*2d50*/  FMUL.FTZ R191, R191, R182.reuse ;  /* 0x000000b6bfbf7220 */ /* 0x080fe20000410000 */
[-C--:B------:R-:W-:Y:S01]  /*2d60*/  FMUL.FTZ R208, R208, R182.reuse ;  /* 0x000000b6d0d07220 */ /* 0x080fe20000410000 */
[-C--:B------:R-:W-:Y:S01]  /*2d70*/  FMUL.FTZ R92, R92, R182.reuse ;  /* 0x000000b65c5c7220 */ /* 0x080fe20000410000 */
[----:B------:R-:W-:Y:S01]  /*2d80*/  FMUL.FTZ R141, R141, R182 ;  /* 0x000000b68d8d7220 */ /* 0x000fe20000410000 */
[C---:B------:R-:W-:Y:S01]  /*2d90*/  FFMA.FTZ R86, R185.reuse, R86, R44 ;  /* 0x00000056b9567223 */ /* 0x040fe2000001002c */
[----:B------:R-:W-:Y:S01]  /*2da0*/  FFMA.FTZ R224, R185, R224, R45 ;  /* 0x000000e0b9e07223 */ /* 0x000fe2000001002d */
[-C--:B------:R-:W-:Y:S01]  /*2db0*/  FMUL.FTZ R209, R209, R182.reuse ;  /* 0x000000b6d1d17220 */ /* 0x080fe20000410000 */
[----:B------:R-:W-:Y:S01]  /*2dc0*/  FMUL.FTZ R87, R87, UR5 ;  /* 0x0000000557577c20 */ /* 0x000fe20008410000 */
[----:B------:R-:W-:Y:S01]  /*2dd0*/  FMUL.FTZ R132, R191, UR5 ;  /* 0x00000005bf847c20 */ /* 0x000fe20008410000 */
[----:B------:R-:W-:Y:S01]  /*2de0*/  FMUL.FTZ R100, R208, UR5 ;  /* 0x00000005d0647c20 */ /* 0x000fe20008410000 */
[----:B------:R-:W-:Y:S01]  /*2df0*/  FMUL.FTZ R133, R92, UR5 ;  /* 0x000000055c857c20 */ /* 0x000fe20008410000 */
[----:B------:R-:W-:Y:S01]  /*2e00*/  FMUL.FTZ R141, R141, UR5 ;  /* 0x000000058d8d7c20 */ /* 0x000fe20008410000 */
[----:B------:R-:W-:Y:S01]  /*2e10*/  FADD.FTZ R134, R97, -R134 ;  /* 0x8000008661867221 */ /* 0x000fe20000010000 */
[-CC-:B------:R-:W-:Y:S01]  /*2e20*/  FFMA.FTZ R213, R213, R143.reuse, R188.reuse ;  /* 0x0000008fd5d57223 */ /* 0x180fe200000100bc */
[-C--:B------:R-:W-:Y:S01]  /*2e30*/  FMUL.FTZ R92, R86, R182.reuse ;  /* 0x000000b6565c7220 */ /* 0x080fe20000410000 */
[----:B------:R-:W-:Y:S01]  /*2e40*/  FMUL.FTZ R224, R224, R182 ;  /* 0x000000b6e0e07220 */ /* 0x000fe20000410000 */
[----:B------:R-:W-:Y:S01]  /*2e50*/  FMUL.FTZ R209, R209, UR5 ;  /* 0x00000005d1d17c20 */ /* 0x000fe20008410000 */
[-C--:B------:R-:W-:Y:S01]  /*2e60*/  FFMA.FTZ R137, R137, R143.reuse, R188 ;  /* 0x0000008f89897223 */ /* 0x080fe200000100bc */
[----:B------:R-:W-:Y:S01]  /*2e70*/  FSEL R86, R87, RZ, P3 ;  /* 0x000000ff57567208 */ /* 0x000fe20001800000 */
[----:B------:R-:W-:Y:S01]  /*2e80*/  FFMA.FTZ R97, R185, R134, R46 ;  /* 0x00000086b9617223 */ /* 0x000fe2000001002e */
[-CC-:B------:R-:W-:Y:S01]  /*2e90*/  FFMA.FTZ R138, R138, R143.reuse, R188.reuse ;  /* 0x0000008f8a8a7223 */ /* 0x180fe200000100bc */
[----:B------:R-:W-:Y:S01]  /*2ea0*/  FSEL R132, R132, RZ, P2 ;  /* 0x000000ff84847208 */ /* 0x000fe20001000000 */
[----:B------:R-:W-:Y:S01]  /*2eb0*/  FMUL.FTZ R92, R92, UR5 ;  /* 0x000000055c5c7c20 */ /* 0x000fe20008410000 */
[----:B------:R-:W-:Y:S01]  /*2ec0*/  FSEL R100, R100, RZ, P5 ;  /* 0x000000ff64647208 */ /* 0x000fe20002800000 */
[----:B------:R-:W-:Y:S01]  /*2ed0*/  FMUL.FTZ R93, R224, UR5 ;  /* 0x00000005e05d7c20 */ /* 0x000fe20008410000 */
[----:B------:R-:W-:Y:S01]  /*2ee0*/  FSEL R87, R141, RZ, P6 ;  /* 0x000000ff8d577208 */ /* 0x000fe20003000000 */
[----:B------:R-:W-:Y:S01]  /*2ef0*/  FADD.FTZ R230, R230, -R213 ;  /* 0x800000d5e6e67221 */ /* 0x000fe20000010000 */
[-CC-:B------:R-:W-:Y:S01]  /*2f00*/  FFMA.FTZ R215, R215, R143.reuse, R188.reuse ;  /* 0x0000008fd7d77223 */ /* 0x180fe200000100bc */
[C---:B------:R-:W-:Y:S01]  /*2f10*/  LOP3.LUT P2, RZ, R90.reuse, 0xff, RZ, 0xc0, !PT ;  /* 0x000000ff5aff7812 */ /* 0x040fe2000784c0ff */
[-CC-:B------:R-:W-:Y:S01]  /*2f20*/  FFMA.FTZ R195, R195, R143.reuse, R188.reuse ;  /* 0x0000008fc3c37223 */ /* 0x180fe200000100bc */
[----:B------:R-:W-:Y:S01]  /*2f30*/  LOP3.LUT P5, RZ, R90, 0xff00, RZ, 0xc0, !PT ;  /* 0x0000ff005aff7812 */ /* 0x000fe200078ac0ff */
[-CC-:B------:R-:W-:Y:S01]  /*2f40*/  FFMA.FTZ R200, R200, R143.reuse, R188.reuse ;  /* 0x0000008fc8c87223 */ /* 0x180fe200000100bc */
[----:B------:R-:W-:Y:S01]  /*2f50*/  FSEL R141, R209, RZ, P1 ;  /* 0x000000ffd18d7208 */ /* 0x000fe20000800000 */
[----:B------:R-:W-:Y:S01]  /*2f60*/  FMUL.FTZ R97, R97, R182 ;  /* 0x000000b661617220 */ /* 0x000fe20000410000 */
[----:B------:R-:W-:Y:S01]  /*2f70*/  ISETP.GE.U32.AND P1, PT, R90, RZ, PT ;  /* 0x000000ff5a00720c */ /* 0x000fe20003f26070 */
[----:B------:R-:W-:Y:S01]  /*2f80*/  FADD.FTZ R210, R210, -R137 ;  /* 0x80000089d2d27221 */ /* 0x000fe20000010000 */
[----:B------:R-:W-:Y:S01]  /*2f90*/  FSEL R133, R133, RZ, P4 ;  /* 0x000000ff85857208 */ /* 0x000fe20002000000 */
[----:B------:R-:W-:Y:S01]  /*2fa0*/  FFMA.FTZ R98, R98, R143, R188 ;  /* 0x0000008f62627223 */ /* 0x000fe200000100bc */
[----:B------:R-:W-:Y:S01]  /*2fb0*/  LOP3.LUT P4, RZ, R90, 0xff0000, RZ, 0xc0, !PT ;  /* 0x00ff00005aff7812 */ /* 0x000fe2000788c0ff */
[----:B------:R-:W-:Y:S01]  /*2fc0*/  FADD.FTZ R138, R228, -R138 ;  /* 0x8000008ae48a7221 */ /* 0x000fe20000010000 */
[----:B------:R-:W-:Y:S01]  /*2fd0*/  LOP3.LUT P3, RZ, R90, 0xff000000, RZ, 0xc0, !PT ;  /* 0xff0000005aff7812 */ /* 0x000fe2000786c0ff */
[----:B------:R-:W-:Y:S01]  /*2fe0*/  FFMA.FTZ R137, R185, R230, R49 ;  /* 0x000000e6b9897223 */ /* 0x000fe20000010031 */
[----:B------:R-:W-:Y:S01]  /*2ff0*/  FSEL R92, R92, RZ, P2 ;  /* 0x000000ff5c5c7208 */ /* 0x000fe20001000000 */
[----:B------:R-:W-:Y:S01]  /*3000*/  FADD.FTZ R90, R231, -R215 ;  /* 0x800000d7e75a7221 */ /* 0x000fe20000010000 */
[----:B------:R-:W-:Y:S01]  /*3010*/  FSEL R93, R93, RZ, P5 ;  /* 0x000000ff5d5d7208 */ /* 0x000fe20002800000 */
[----:B------:R-:W-:Y:S01]  /*3020*/  FADD.FTZ R195, R102, -R195 ;  /* 0x800000c366c37221 */ /* 0x000fe20000010000 */
[----:B------:R-:W-:Y:S01]  /*3030*/  LOP3.LUT P6, RZ, R91, 0xff, RZ, 0xc0, !PT ;  /* 0x000000ff5bff7812 */ /* 0x000fe200078cc0ff */
[----:B------:R-:W-:Y:S01]  /*3040*/  FMUL.FTZ R102, R97, UR5 ;  /* 0x0000000561667c20 */ /* 0x000fe20008410000 */
[C---:B------:R-:W-:Y:S01]  /*3050*/  LOP3.LUT P2, RZ, R91.reuse, 0xff00, RZ, 0xc0, !PT ;  /* 0x0000ff005bff7812 */ /* 0x040fe2000784c0ff */
[----:B------:R-:W-:Y:S01]  /*3060*/  FADD.FTZ R97, R96, -R98 ;  /* 0x8000006260617221 */ /* 0x000fe20000010000 */
[----:B------:R-:W-:Y:S01]  /*3070*/  LOP3.LUT P5, RZ, R91, 0xff0000, RZ, 0xc0, !PT ;  /* 0x00ff00005bff7812 */ /* 0x000fe200078ac0ff */
[----:B------:R-:W-:Y:S01]  /*3080*/  FMUL.FTZ R137, R137, R182 ;  /* 0x000000b689897220 */ /* 0x000fe20000410000 */
[----:B------:R-:W-:Y:S01]  /*3090*/  ISETP.GE.U32.AND.EX P1, PT, R91, 0x1000000, PT, P1 ;  /* 0x010000005b00780c */ /* 0x000fe20003f26110 */
[----:B------:R-:W-:Y:S01]  /*30a0*/  FADD.FTZ R91, R103, -R200 ;  /* 0x800000c8675b7221 */ /* 0x000fe20000010000 */
[C---:B------:R-:W-:Y:S01]  /*30b0*/  FFMA.FTZ R103, R185.reuse, R138, R47 ;  /* 0x0000008ab9677223 */ /* 0x040fe2000001002f */
[C---:B------:R-:W-:Y:S01]  /*30c0*/  FFMA.FTZ R191, R185.reuse, R90, R51 ;  /* 0x0000005ab9bf7223 */ /* 0x040fe20000010033 */
[----:B------:R-:W-:Y:S01]  /*30d0*/  FFMA.FTZ R97, R185, R97, R52 ;  /* 0x00000061b9617223 */ /* 0x000fe20000010034 */
[----:B------:R-:W-:Y:S01]  /*30e0*/  FMUL.FTZ R90, R137, UR5 ;  /* 0x00000005895a7c20 */ /* 0x000fe20008410000 */
[----:B------:R-:W-:Y:S01]  /*30f0*/  FMUL.FTZ R103, R103, R182 ;  /* 0x000000b667677220 */ /* 0x000fe20000410000 */
[C---:B------:R-:W-:Y:S01]  /*3100*/  FFMA.FTZ R91, R185.reuse, R91, R50 ;  /* 0x0000005bb95b7223 */ /* 0x040fe20000010032 */
[----:B------:R-:W-:Y:S01]  /*3110*/  FFMA.FTZ R137, R185, R210, R53 ;  /* 0x000000d2b9897223 */ /* 0x000fe20000010035 */
[-C--:B------:R-:W-:Y:S01]  /*3120*/  FMUL.FTZ R191, R191, R182.reuse ;  /* 0x000000b6bfbf7220 */ /* 0x080fe20000410000 */
[----:B------:R-:W-:Y:S01]  /*3130*/  FMUL.FTZ R98, R103, UR5 ;  /* 0x0000000567627c20 */ /* 0x000fe20008410000 */
[-C--:B------:R-:W-:Y:S01]  /*3140*/  FMUL.FTZ R97, R97, R182.reuse ;  /* 0x000000b661617220 */ /* 0x080fe20000410000 */
[-C--:B------:R-:W-:Y:S01]  /*3150*/  FMUL.FTZ R91, R91, R182.reuse ;  /* 0x000000b65b5b7220 */ /* 0x080fe20000410000 */
[-C--:B------:R-:W-:Y:S01]  /*3160*/  FMUL.FTZ R137, R137, R182.reuse ;  /* 0x000000b689897220 */ /* 0x080fe20000410000 */
[----:B------:R-:W-:Y:S01]  /*3170*/  FMUL.FTZ R134, R191, UR5 ;  /* 0x00000005bf867c20 */ /* 0x000fe20008410000 */
[----:B------:R-:W-:Y:S01]  /*3180*/  FFMA.FTZ R140, R140, R143, R188 ;  /* 0x0000008f8c8c7223 */ /* 0x000fe200000100bc */
[----:B------:R-:W-:Y:S01]  /*3190*/  FMUL.FTZ R96, R97, UR5 ;  /* 0x0000000561607c20 */ /* 0x000fe20008410000 */
[----:B------:R-:W-:Y:S01]  /*31a0*/  FSEL R102, R102, RZ, P4 ;  /* 0x000000ff66667208 */ /* 0x000fe20002000000 */
[----:B------:R-:W-:Y:S01]  /*31b0*/  FMUL.FTZ R91, R91, UR5 ;  /* 0x000000055b5b7c20 */ /* 0x000fe20008410000 */
[----:B------:R-:W-:Y:S01]  /*31c0*/  FSEL R98, R98, RZ, P3 ;  /* 0x000000ff62627208 */ /* 0x000fe20001800000 */
[----:B------:R-:W-:Y:S01]  /*31d0*/  FMUL.FTZ R97, R137, UR5 ;  /* 0x0000000589617c20 */ /* 0x000fe20008410000 */
[C---:B------:R-:W-:Y:S01]  /*31e0*/  LOP3.LUT P4, RZ, R88.reuse, 0xff, RZ, 0xc0, !PT ;  /* 0x000000ff58ff7812 */ /* 0x040fe2000788c0ff */
[----:B------:R-:W-:Y:S01]  /*31f0*/  FFMA.FTZ R195, R185, R195, R48 ;  /* 0x000000c3b9c37223 */ /* 0x000fe20000010030 */
[----:B------:R-:W-:Y:S01]  /*3200*/  LOP3.LUT P3, RZ, R88, 0xff00, RZ, 0xc0, !PT ;  /* 0x0000ff0058ff7812 */ /* 0x000fe2000786c0ff */
[----:B------:R-:W-:Y:S01]  /*3210*/  FADD.FTZ R140, R94, -R140 ;  /* 0x8000008c5e8c7221 */ /* 0x000fe20000010000 */
[----:B------:R-:W-:Y:S01]  /*3220*/  FSEL R134, R134, RZ, P1 ;  /* 0x000000ff86867208 */ /* 0x000fe20000800000 */
[----:B------:R-:W-:Y:S01]  /*3230*/  FMUL.FTZ R195, R195, R182 ;  /* 0x000000b6c3c37220 */ /* 0x000fe20000410000 */
[----:B------:R-:W-:Y:S01]  /*3240*/  ISETP.GE.U32.AND P1, PT, R88, RZ, PT ;  /* 0x000000ff5800720c */ /* 0x000fe20003f26070 */
[-CC-:B------:R-:W-:Y:S01]  /*3250*/  FFMA.FTZ R142, R142, R143.reuse, R188.reuse ;  /* 0x0000008f8e8e7223 */ /* 0x180fe200000100bc */
[----:B------:R-:W-:Y:S01]  /*3260*/  FSEL R91, R91, RZ, P5 ;  /* 0x000000ff5b5b7208 */ /* 0x000fe20002800000 */
[----:B------:R-:W-:Y:S01]  /*3270*/  FMUL.FTZ R103, R195, UR5 ;  /* 0x00000005c3677c20 */ /* 0x000fe20008410000 */
[----:B------:R-:W-:Y:S01]  /*3280*/  FSEL R96, R96, RZ, P4 ;  /* 0x000000ff60607208 */ /* 0x000fe20002000000 */
[-CC-:B------:R-:W-:Y:S01]  /*3290*/  FFMA.FTZ R189, R189, R143.reuse, R188.reuse ;  /* 0x0000008fbdbd7223 */ /* 0x180fe200000100bc */
[----:B------:R-:W-:Y:S01]  /*32a0*/  FSEL R97, R97, RZ, P3 ;  /* 0x000000ff61617208 */ /* 0x000fe20001800000 */
[-CC-:B------:R-:W-:Y:S01]  /*32b0*/  FFMA.FTZ R198, R198, R143.reuse, R188.reuse ;  /* 0x0000008fc6c67223 */ /* 0x180fe200000100bc */
[----:B------:R-:W-:Y:S01]  /*32c0*/  LOP3.LUT P5, RZ, R89, 0xff, RZ, 0xc0, !PT ;  /* 0x000000ff59ff7812 */ /* 0x000fe200078ac0ff */
[-C--:B------:R-:W-:Y:S01]  /*32d0*/  FFMA.FTZ R201, R201, R143.reuse, R188 ;  /* 0x0000008fc9c97223 */ /* 0x080fe200000100bc */
[C---:B------:R-:W-:Y:S01]  /*32e0*/  LOP3.LUT P4, RZ, R89.reuse, 0xff00, RZ, 0xc0, !PT ;  /* 0x0000ff0059ff7812 */ /* 0x040fe2000788c0ff */
[----:B------:R-:W-:Y:S01]  /*32f0*/  FADD.FTZ R142, R128, -R142 ;  /* 0x8000008e808e7221 */ /* 0x000fe20000010000 */
[----:B------:R-:W-:Y:S01]  /*3300*/  LOP3.LUT P3, RZ, R89, 0xff0000, RZ, 0xc0, !PT ;  /* 0x00ff000059ff7812 */ /* 0x000fe2000786c0ff */
[-C--:B------:R-:W-:Y:S01]  /*3310*/  FFMA.FTZ R101, R101, R143.reuse, R188 ;  /* 0x0000008f65657223 */ /* 0x080fe200000100bc */
[----:B------:R-:W-:Y:S01]  /*3320*/  ISETP.GE.U32.AND.EX P1, PT, R89, 0x1000000, PT, P1 ;  /* 0x010000005900780c */ /* 0x000fe20003f26110 */
[----:B------:R-:W-:Y:S01]  /*3330*/  FFMA.FTZ R89, R185, R140, R54 ;  /* 0x0000008cb9597223 */ /* 0x000fe20000010036 */
[----:B------:R-:W-:Y:S01]  /*3340*/  FSEL R103, R103, RZ, P6 ;  /* 0x000000ff67677208 */ /* 0x000fe20003000000 */
[----:B------:R-:W-:Y:S01]  /*3350*/  FADD.FTZ R189, R129, -R189 ;  /* 0x800000bd81bd7221 */ /* 0x000fe20000010000 */
[----:B------:R-:W-:Y:S01]  /*3360*/  LOP3.LUT P6, RZ, R88, 0xff0000, RZ, 0xc0, !PT ;  /* 0x00ff000058ff7812 */ /* 0x000fe200078cc0ff */
[----:B------:R-:W-:Y:S01]  /*3370*/  FMUL.FTZ R89, R89, R182 ;  /* 0x000000b659597220 */ /* 0x000fe20000410000 */
[----:B------:R-:W-:Y:S01]  /*3380*/  FADD.FTZ R129, R95, -R198 ;  /* 0x800000c65f817221 */ /* 0x000fe20000010000 */
[----:B------:R-:W-:Y:S01]  /*3390*/  FADD.FTZ R130, R130, -R201 ;  /* 0x800000c982827221 */ /* 0x000fe20000010000 */
[----:B------:R-:W-:Y:S01]  /*33a0*/  FFMA.FTZ R95, R185, R142, R55 ;  /* 0x0000008eb95f7223 */ /* 0x000fe20000010037 */
[----:B------:R-:W-:Y:S01]  /*33b0*/  FMUL.FTZ R89, R89, UR5 ;  /* 0x0000000559597c20 */ /* 0x000fe20008410000 */
[----:B------:R-:W-:Y:S01]  /*33c0*/  FADD.FTZ R94, R123, -R101 ;  /* 0x800000657b5e7221 */ /* 0x000fe20000010000 */
[-CC-:B------:R-:W-:Y:S01]  /*33d0*/  FFMA.FTZ R205, R205, R143.reuse, R188.reuse ;  /* 0x0000008fcdcd7223 */ /* 0x180fe200000100bc */
[----:B------:R-:W-:Y:S01]  /*33e0*/  FMUL.FTZ R95, R95, R182 ;  /* 0x000000b65f5f7220 */ /* 0x000fe20000410000 */
[-CC-:B------:R-:W-:Y:S01]  /*33f0*/  FFMA.FTZ R99, R99, R143.reuse, R188.reuse ;  /* 0x0000008f63637223 */ /* 0x180fe200000100bc */
[----:B------:R-:W-:Y:S01]  /*3400*/  FSEL R123, R89, RZ, P6 ;  /* 0x000000ff597b7208 */ /* 0x000fe20003000000 */
[----:B------:R-:W-:Y:S01]  /*3410*/  FFMA.FTZ R89, R185, R130, R57 ;  /* 0x00000082b9597223 */ /* 0x000fe20000010039 */
[----:B------:R-:W-:Y:S01]  /*3420*/  FSEL R90, R90, RZ, P2 ;  /* 0x000000ff5a5a7208 */ /* 0x000fe20001000000 */
[----:B------:R-:W-:Y:S01]  /*3430*/  FMUL.FTZ R95, R95, UR5 ;  /* 0x000000055f5f7c20 */ /* 0x000fe20008410000 */
[----:B------:R-:W-:Y:S01]  /*3440*/  LOP3.LUT P2, RZ, R88, 0xff000000, RZ, 0xc0, !PT ;  /* 0xff00000058ff7812 */ /* 0x000fe2000784c0ff */
[----:B------:R-:W-:Y:S01]  /*3450*/  FMUL.FTZ R89, R89, R182 ;  /* 0x000000b659597220 */ /* 0x000fe20000410000 */
[----:B------:R-:W-:Y:S01]  /*3460*/  FFMA.FTZ R136, R136, R143, R188 ;  /* 0x0000008f88887223 */ /* 0x000fe200000100bc */
[----:B------:R-:W-:Y:S01]  /*3470*/  FADD.FTZ R88, R131, -R205 ;  /* 0x800000cd83587221 */ /* 0x000fe20000010000 */
[----:B------:R-:W-:Y:S01]  /*3480*/  FADD.FTZ R119, R119, -R99 ;  /* 0x8000006377777221 */ /* 0x000fe20000010000 */
[----:B------:R-:W-:Y:S01]  /*3490*/  FMUL.FTZ R89, R89, UR5 ;  /* 0x0000000559597c20 */ /* 0x000fe20008410000 */
[----:B------:R-:W-:Y:S01]  /*34a0*/  FSEL R99, R95, RZ, P2 ;  /* 0x000000ff5f637208 */ /* 0x000fe20001000000 */
[----:B------:R-:W-:Y:S01]  /*34b0*/  FFMA.FTZ R95, R185, R88, R59 ;  /* 0x00000058b95f7223 */ /* 0x000fe2000001003b */
[----:B------:R-:W-:Y:S01]  /*34c0*/  FADD.FTZ R136, R121, -R136 ;  /* 0x8000008879887221 */ /* 0x000fe20000010000 */
[----:B------:R-:W-:Y:S01]  /*34d0*/  FFMA.FTZ R101, R185, R94, R61 ;  /* 0x0000005eb9657223 */ /* 0x000fe2000001003d */
[----:B------:R-:W-:Y:S01]  /*34e0*/  FSEL R94, R89, RZ, P4 ;  /* 0x000000ff595e7208 */ /* 0x000fe20002000000 */
[----:B------:R-:W-:Y:S01]  /*34f0*/  FFMA.FTZ R129, R185, R129, R58 ;  /* 0x00000081b9817223 */ /* 0x000fe2000001003a */
[----:B------:R-:W-:Y:S01]  /*3500*/  FMUL.FTZ R88, R95, R182 ;  /* 0x000000b65f587220 */ /* 0x000fe20000410000 */
[C---:B------:R-:W-:Y:S01]  /*3510*/  FFMA.FTZ R89, R185.reuse, R136, R63 ;  /* 0x00000088b9597223 */ /* 0x040fe2000001003f */
[----:B------:R-:W-:Y:S01]  /*3520*/  FFMA.FTZ R119, R185, R119, R60 ;  /* 0x00000077b9777223 */ /* 0x000fe2000001003c */
[-C--:B------:R-:W-:Y:S01]  /*3530*/  FMUL.FTZ R129, R129, R182.reuse ;  /* 0x000000b681817220 */ /* 0x080fe20000410000 */
[----:B------:R-:W-:Y:S01]  /*3540*/  FMUL.FTZ R88, R88, UR5 ;  /* 0x0000000558587c20 */ /* 0x000fe20008410000 */
[-C--:B------:R-:W-:Y:S01]  /*3550*/  FMUL.FTZ R89, R89, R182.reuse ;  /* 0x000000b659597220 */ /* 0x080fe20000410000 */
[-CC-:B------:R-:W-:Y:S01]  /*3560*/  FFMA.FTZ R199, R199, R143.reuse, R188.reuse ;  /* 0x0000008fc7c77223 */ /* 0x180fe200000100bc */
[----:B------:R-:W-:Y:S01]  /*3570*/  FMUL.FTZ R95, R129, UR5 ;  /* 0x00000005815f7c20 */ /* 0x000fe20008410000 */
[-C--:B------:R-:W-:Y:S01]  /*3580*/  FMUL.FTZ R119, R119, R182.reuse ;  /* 0x000000b677777220 */ /* 0x080fe20000410000 */
[----:B------:R-:W-:Y:S01]  /*3590*/  FMUL.FTZ R89, R89, UR5 ;  /* 0x0000000559597c20 */ /* 0x000fe20008410000 */
[----:B------:R-:W-:Y:S01]  /*35a0*/  LOP3.LUT P4, RZ, R106, 0xff000000, RZ, 0xc0, !PT ;  /* 0xff0000006aff7812 */ /* 0x000fe2000788c0ff */
[----:B------:R-:W-:Y:S01]  /*35b0*/  FMUL.FTZ R101, R101, R182 ;  /* 0x000000b665657220 */ /* 0x000fe20000410000 */
[----:B------:R-:W-:Y:S01]  /*35c0*/  FSEL R129, R88, RZ, P1 ;  /* 0x000000ff58817208 */ /* 0x000fe20000800000 */
[-CC-:B------:R-:W-:Y:S01]  /*35d0*/  FFMA.FTZ R135, R135, R143.reuse, R188.reuse ;  /* 0x0000008f87877223 */ /* 0x180fe200000100bc */
[----:B------:R-:W-:Y:S01]  /*35e0*/  FADD.FTZ R88, R120, -R199 ;  /* 0x800000c778587221 */ /* 0x000fe20000010000 */
[----:B------:R-:W-:Y:S01]  /*35f0*/  FFMA.FTZ R139, R139, R143, R188 ;  /* 0x0000008f8b8b7223 */ /* 0x000fe200000100bc */
[----:B------:R-:W-:Y:S01]  /*3600*/  FMUL.FTZ R119, R119, UR5 ;  /* 0x0000000577777c20 */ /* 0x000fe20008410000 */
[----:B------:R-:W-:Y:S01]  /*3610*/  FMUL.FTZ R101, R101, UR5 ;  /* 0x0000000565657c20 */ /* 0x000fe20008410000 */
[----:B------:R-:W-:Y:S01]  /*3620*/  FSEL R121, R89, RZ, P4 ;  /* 0x000000ff59797208 */ /* 0x000fe20002000000 */
[C---:B------:R-:W-:Y:S01]  /*3630*/  FFMA.FTZ R189, R185.reuse, R189, R56 ;  /* 0x000000bdb9bd7223 */ /* 0x040fe20000010038 */
[----:B------:R-:W-:Y:S01]  /*3640*/  LOP3.LUT P6, RZ, R106, 0xff, RZ, 0xc0, !PT ;  /* 0x000000ff6aff7812 */ /* 0x000fe200078cc0ff */
[----:B------:R-:W-:Y:S01]  /*3650*/  FADD.FTZ R135, R114, -R135 ;  /* 0x8000008772877221 */ /* 0x000fe20000010000 */
[C---:B------:R-:W-:Y:S01]  /*3660*/  LOP3.LUT P2, RZ, R106.reuse, 0xff00, RZ, 0xc0, !PT ;  /* 0x0000ff006aff7812 */ /* 0x040fe2000784c0ff */
[----:B------:R-:W-:Y:S01]  /*3670*/  FFMA.FTZ R89, R185, R88, R67 ;  /* 0x00000058b9597223 */ /* 0x000fe20000010043 */
[----:B------:R-:W-:Y:S01]  /*3680*/  ISETP.GE.U32.AND P1, PT, R106, RZ, PT ;  /* 0x000000ff6a00720c */ /* 0x000fe20003f26070 */
[-CC-:B------:R-:W-:Y:S01]  /*3690*/  FFMA.FTZ R181, R181, R143.reuse, R188.reuse ;  /* 0x0000008fb5b57223 */ /* 0x180fe200000100bc */
[-CC-:B------:R-:W-:Y:S01]  /*36a0*/  FFMA.FTZ R180, R180, R143.reuse, R188.reuse ;  /* 0x0000008fb4b47223 */ /* 0x180fe200000100bc */
[----:B------:R-:W-:Y:S01]  /*36b0*/  FADD.FTZ R139, R116, -R139 ;  /* 0x8000008b748b7221 */ /* 0x000fe20000010000 */
[----:B------:R-:W-:Y:S01]  /*36c0*/  FFMA.FTZ R126, R126, R143, R188 ;  /* 0x0000008f7e7e7223 */ /* 0x000fe200000100bc */
[-C--:B------:R-:W-:Y:S01]  /*36d0*/  FMUL.FTZ R189, R189, R182.reuse ;  /* 0x000000b6bdbd7220 */ /* 0x080fe20000410000 */
[----:B------:R-:W-:Y:S01]  /*36e0*/  FSEL R95, R95, RZ, P3 ;  /* 0x000000ff5f5f7208 */ /* 0x000fe20001800000 */
[----:B------:R-:W-:Y:S01]  /*36f0*/  FFMA.FTZ R135, R185, R135, R62 ;  /* 0x00000087b9877223 */ /* 0x000fe2000001003e */
[----:B------:R-:W-:Y:S01]  /*3700*/  FSEL R119, R119, RZ, P6 ;  /* 0x000000ff77777208 */ /* 0x000fe20003000000 */
[-C--:B------:R-:W-:Y:S01]  /*3710*/  FMUL.FTZ R89, R89, R182.reuse ;  /* 0x000000b659597220 */ /* 0x080fe20000410000 */
[----:B------:R-:W-:Y:S01]  /*3720*/  FSEL R101, R101, RZ, P2 ;  /* 0x000000ff65657208 */ /* 0x000fe20001000000 */
[----:B------:R-:W-:Y:S01]  /*3730*/  FADD.FTZ R122, R122, -R181 ;  /* 0x800000b57a7a7221 */ /* 0x000fe20000010000 */
[----:B------:R-:W-:Y:S01]  /*3740*/  LOP3.LUT P3, RZ, R107, 0xff, RZ, 0xc0, !PT ;  /* 0x000000ff6bff7812 */ /* 0x000fe2000786c0ff */
[----:B------:R-:W-:Y:S01]  /*3750*/  FADD.FTZ R115, R115, -R180 ;  /* 0x800000b473737221 */ /* 0x000fe20000010000 */
[----:B------:R-:W-:Y:S01]  /*3760*/  LOP3.LUT P6, RZ, R107, 0xff00, RZ, 0xc0, !PT ;  /* 0x0000ff006bff7812 */ /* 0x000fe200078cc0ff */
[----:B------:R-:W-:Y:S01]  /*3770*/  FFMA.FTZ R139, R185, R139, R64 ;  /* 0x0000008bb98b7223 */ /* 0x000fe20000010040 */
[----:B------:R-:W-:Y:S01]  /*3780*/  LOP3.LUT P2, RZ, R107, 0xff0000, RZ, 0xc0, !PT ;  /* 0x00ff00006bff7812 */ /* 0x000fe2000784c0ff */
[----:B------:R-:W-:Y:S01]  /*3790*/  FADD.FTZ R109, R109, -R126 ;  /* 0x8000007e6d6d7221 */ /* 0x000fe20000010000 */
[----:B------:R-:W-:Y:S01]  /*37a0*/  ISETP.GE.U32.AND.EX P1, PT, R107, 0x1000000, PT, P1 ;  /* 0x010000006b00780c */ /* 0x000fe20003f26110 */
[----:B------:R-:W-:Y:S01]  /*37b0*/  FADD.FTZ R107, R110, -R85 ;  /* 0x800000556e6b7221 */ /* 0x000fe20000010000 */
[----:B------:R-:W-:Y:S01]  /*37c0*/  FMUL.FTZ R128, R189, UR5 ;  /* 0x00000005bd807c20 */ /* 0x000fe20008410000 */
[-C--:B------:R-:W-:Y:S01]  /*37d0*/  FMUL.FTZ R135, R135, R182.reuse ;  /* 0x000000b687877220 */ /* 0x080fe20000410000 */
[----:B------:R-:W-:Y:S01]  /*37e0*/  FMUL.FTZ R89, R89, UR5 ;  /* 0x0000000559597c20 */ /* 0x000fe20008410000 */
[----:B------:R-:W-:Y:S01]  /*37f0*/  FMUL.FTZ R139, R139, R182 ;  /* 0x000000b68b8b7220 */ /* 0x000fe20000410000 */
[C---:B------:R-:W-:Y:S01]  /*3800*/  FFMA.FTZ R85, R185.reuse, R122, R65 ;  /* 0x0000007ab9557223 */ /* 0x040fe20000010041 */
[C---:B------:R-:W-:Y:S01]  /*3810*/  FFMA.FTZ R115, R185.reuse, R115, R66 ;  /* 0x00000073b9737223 */ /* 0x040fe20000010042 */
[C---:B------:R-:W-:Y:S01]  /*3820*/  FFMA.FTZ R107, R185.reuse, R107, R68 ;  /* 0x0000006bb96b7223 */ /* 0x040fe20000010044 */
[----:B------:R-:W-:Y:S01]  /*3830*/  FFMA.FTZ R109, R185, R109, R70 ;  /* 0x0000006db96d7223 */ /* 0x000fe20000010046 */
[----:B------:R-:W-:Y:S01]  /*3840*/  FMUL.FTZ R116, R135, UR5 ;  /* 0x0000000587747c20 */ /* 0x000fe20008410000 */
[----:B------:R-:W-:Y:S01]  /*3850*/  FSEL R128, R128, RZ, P5 ;  /* 0x000000ff80807208 */ /* 0x000fe20002800000 */
[----:B------:R-:W-:Y:S01]  /*3860*/  FMUL.FTZ R120, R139, UR5 ;  /* 0x000000058b787c20 */ /* 0x000fe20008410000 */
[----:B------:R-:W-:Y:S01]  /*3870*/  FSEL R135, R89, RZ, P1 ;  /* 0x000000ff59877208 */ /* 0x000fe20000800000 */
[-C--:B------:R-:W-:Y:S01]  /*3880*/  FMUL.FTZ R85, R85, R182.reuse ;  /* 0x000000b655557220 */ /* 0x080fe20000410000 */
[----:B------:R-:W-:Y:S01]  /*3890*/  LOP3.LUT P5, RZ, R106, 0xff0000, RZ, 0xc0, !PT ;  /* 0x00ff00006aff7812 */ /* 0x000fe200078ac0ff */
[-C--:B------:R-:W-:Y:S01]  /*38a0*/  FMUL.FTZ R115, R115, R182.reuse ;  /* 0x000000b673737220 */ /* 0x080fe20000410000 */
[-C--:B------:R-:W-:Y:S01]  /*38b0*/  FMUL.FTZ R107, R107, R182.reuse ;  /* 0x000000b66b6b7220 */ /* 0x080fe20000410000 */
[----:B------:R-:W0:Y:S01]  /*38c0*/  LDC.64 R88, c[0x0][0x468] ;  /* 0x00011a00ff587b82 */ /* 0x000e220000000a00 */
[----:B------:R-:W-:Y:S01]  /*38d0*/  FMUL.FTZ R109, R109, R182 ;  /* 0x000000b66d6d7220 */ /* 0x000fe20000410000 */
[----:B------:R-:W-:Y:S01]  /*38e0*/  FSEL R116, R116, RZ, P5 ;  /* 0x000000ff74747208 */ /* 0x000fe20002800000 */
[----:B------:R-:W-:Y:S01]  /*38f0*/  FMUL.FTZ R85, R85, UR5 ;  /* 0x0000000555557c20 */ /* 0x000fe20008410000 */
[----:B------:R-:W-:Y:S01]  /*3900*/  FMUL.FTZ R115, R115, UR5 ;  /* 0x0000000573737c20 */ /* 0x000fe20008410000 */
[----:B------:R-:W-:Y:S01]  /*3910*/  FMUL.FTZ R107, R107, UR5 ;  /* 0x000000056b6b7c20 */ /* 0x000fe20008410000 */
[----:B------:R-:W-:Y:S01]  /*3920*/  LOP3.LUT P5, RZ, R104, 0xff, RZ, 0xc0, !PT ;  /* 0x000000ff68ff7812 */ /* 0x000fe200078ac0ff */
[----:B------:R-:W-:Y:S01]  /*3930*/  FMUL.FTZ R109, R109, UR5 ;  /* 0x000000056d6d7c20 */ /* 0x000fe20008410000 */
[----:B------:R-:W-:Y:S01]  /*3940*/  FSEL R120, R120, RZ, P3 ;  /* 0x000000ff78787208 */ /* 0x000fe20001800000 */
[-CC-:B------:R-:W-:Y:S01]  /*3950*/  FFMA.FTZ R125, R125, R143.reuse, R188.reuse ;  /* 0x0000008f7d7d7223 */ /* 0x180fe200000100bc */
[----:B------:R-:W-:Y:S01]  /*3960*/  LOP3.LUT P3, RZ, R104, 0xff0000, RZ, 0xc0, !PT ;  /* 0x00ff000068ff7812 */ /* 0x000fe2000786c0ff */
[-CC-:B------:R-:W-:Y:S01]  /*3970*/  FFMA.FTZ R127, R127, R143.reuse, R188.reuse ;  /* 0x0000008f7f7f7223 */ /* 0x180fe200000100bc */
[-CC-:B------:R-:W-:Y:S01]  /*3980*/  FFMA.FTZ R202, R202, R143.reuse, R188.reuse ;  /* 0x0000008fcaca7223 */ /* 0x180fe200000100bc */
[-CC-:B------:R-:W-:Y:S01]  /*3990*/  FFMA.FTZ R204, R204, R143.reuse, R188.reuse ;  /* 0x0000008fcccc7223 */ /* 0x180fe200000100bc */
[-CC-:B------:R-:W-:Y:S01]  /*39a0*/  FFMA.FTZ R212, R212, R143.reuse, R188.reuse ;  /* 0x0000008fd4d47223 */ /* 0x180fe200000100bc */
[----:B------:R-:W-:Y:S01]  /*39b0*/  FFMA.FTZ R143, R216, R143, R188 ;  /* 0x0000008fd88f7223 */ /* 0x000fe200000100bc */
[----:B------:R-:W-:Y:S01]  /*39c0*/  FSEL R131, R85, RZ, P6 ;  /* 0x000000ff55837208 */ /* 0x000fe20003000000 */
[----:B------:R-:W-:Y:S01]  /*39d0*/  FADD.FTZ R112, R112, -R125 ;  /* 0x8000007d70707221 */ /* 0x000fe20000010000 */
[----:B------:R-:W-:Y:S01]  /*39e0*/  FSEL R122, R115, RZ, P2 ;  /* 0x000000ff737a7208 */ /* 0x000fe20001000000 */
[----:B------:R-:W-:Y:S01]  /*39f0*/  FADD.FTZ R111, R111, -R202 ;  /* 0x800000ca6f6f7221 */ /* 0x000fe20000010000 */
[----:B------:R-:W-:Y:S01]  /*3a00*/  FSEL R114, R107, RZ, P5 ;  /* 0x000000ff6b727208 */ /* 0x000fe20002800000 */
[----:B------:R-:W-:Y:S01]  /*3a10*/  FADD.FTZ R204, R108, -R204 ;  /* 0x800000cc6ccc7221 */ /* 0x000fe20000010000 */
[C---:B------:R-:W-:Y:S01]  /*3a20*/  LOP3.LUT P4, RZ, R104.reuse, 0xff00, RZ, 0xc0, !PT ;  /* 0x0000ff0068ff7812 */ /* 0x040fe2000788c0ff */
[----:B------:R-:W-:Y:S01]  /*3a30*/  FADD.FTZ R106, R117, -R143 ;  /* 0x8000008f756a7221 */ /* 0x000fe20000010000 */
[C---:B------:R-:W-:Y:S01]  /*3a40*/  LOP3.LUT P6, RZ, R104.reuse, 0xff000000, RZ, 0xc0, !PT ;  /* 0xff00000068ff7812 */ /* 0x040fe200078cc0ff */
[----:B------:R-:W-:Y:S01]  /*3a50*/  FFMA.FTZ R85, R185, R112, R69 ;  /* 0x00000070b9557223 */ /* 0x000fe20000010045 */
[----:B------:R-:W-:Y:S01]  /*3a60*/  ISETP.GE.U32.AND P5, PT, R104, RZ, PT ;  /* 0x000000ff6800720c */ /* 0x000fe20003fa6070 */
[----:B------:R-:W-:Y:S01]  /*3a70*/  FADD.FTZ R104, R113, -R127 ;  /* 0x8000007f71687221 */ /* 0x000fe20000010000 */
[----:B------:R-:W-:Y:S01]  /*3a80*/  FSEL R115, R109, RZ, P3 ;  /* 0x000000ff6d737208 */ /* 0x000fe20001800000 */
[----:B------:R-:W-:Y:S01]  /*3a90*/  FADD.FTZ R109, R118, -R212 ;  /* 0x800000d4766d7221 */ /* 0x000fe20000010000 */
        /* <DEDUP_REMOVED lines=8> */
[----:B------:R-:W-:Y:S01]  /*3b20*/  FFMA.FTZ R185, R185, R106, R75 ;  /* 0x0000006ab9b97223 */ /* 0x000fe2000001004b */
[C---:B------:R-:W-:Y:S01]  /*3b30*/  IADD3 R127, PT, PT, R186.reuse, 0x20, RZ ;  /* 0x00000020ba7f7810 */ /* 0x040fe20007ffe0ff */
[-C--:B------:R-:W-:Y:S01]  /*3b40*/  FMUL.FTZ R113, R85, R182.reuse ;  /* 0x000000b655717220 */ /* 0x080fe20000410000 */
[C---:B------:R-:W-:Y:S01]  /*3b50*/  IADD3 R137, PT, PT, R186.reuse, 0x40, RZ ;  /* 0x00000040ba897810 */ /* 0x040fe20007ffe0ff */
[-C--:B------:R-:W-:Y:S01]  /*3b60*/  FMUL.FTZ R112, R105, R182.reuse ;  /* 0x000000b669707220 */ /* 0x080fe20000410000 */
[----:B------:R-:W-:Y:S01]  /*3b70*/  IADD3 R139, PT, PT, R186, 0x60, RZ ;  /* 0x00000060ba8b7810 */ /* 0x000fe20007ffe0ff */
[-C--:B------:R-:W-:Y:S01]  /*3b80*/  FMUL.FTZ R117, R111, R182.reuse ;  /* 0x000000b66f757220 */ /* 0x080fe20000410000 */
[-C--:B------:R-:W-:Y:S01]  /*3b90*/  FMUL.FTZ R118, R107, R182.reuse ;  /* 0x000000b66b767220 */ /* 0x080fe20000410000 */
[-C--:B------:R-:W-:Y:S01]  /*3ba0*/  FMUL.FTZ R125, R109, R182.reuse ;  /* 0x000000b66d7d7220 */ /* 0x080fe20000410000 */
[----:B------:R-:W-:Y:S01]  /*3bb0*/  FMUL.FTZ R182, R185, R182 ;  /* 0x000000b6b9b67220 */ /* 0x000fe20000410000 */
[----:B------:R-:W-:Y:S01]  /*3bc0*/  FMUL.FTZ R117, R117, UR5 ;  /* 0x0000000575757c20 */ /* 0x000fe20008410000 */
[----:B------:R-:W-:Y:S01]  /*3bd0*/  FMUL.FTZ R118, R118, UR5 ;  /* 0x0000000576767c20 */ /* 0x000fe20008410000 */
[----:B0-----:R-:W-:-:S04]  /*3be0*/  IMAD.WIDE.U32 R104, R186, 0x10, R88 ;  /* 0x00000010ba687825 */ /* 0x001fc800078e0058 */
[----:B------:R-:W-:Y:S01]  /*3bf0*/  FMUL.FTZ R113, R113, UR5 ;  /* 0x0000000571717c20 */ /* 0x000fe20008410000 */
[----:B------:R-:W-:Y:S01]  /*3c00*/  FMUL.FTZ R125, R125, UR5 ;  /* 0x000000057d7d7c20 */ /* 0x000fe20008410000 */
[----:B------:R-:W-:Y:S01]  /*3c10*/  FMUL.FTZ R182, R182, UR5 ;  /* 0x00000005b6b67c20 */ /* 0x000fe20008410000 */
[----:B------:R-:W-:-:S04]  /*3c20*/  IMAD.WIDE.U32 R110, R127, 0x10, R88 ;  /* 0x000000107f6e7825 */ /* 0x000fc800078e0058 */
[----:B------:R-:W-:Y:S01]  /*3c30*/  FMUL.FTZ R112, R112, UR5 ;  /* 0x0000000570707c20 */ /* 0x000fe20008410000 */
        /* <DEDUP_REMOVED lines=10> */
[----:B------:R1:W-:Y:S01]  /*3ce0*/  STG.E.128 desc[UR6][R104.64], R84 ;  /* 0x0000005468007986 */ /* 0x0003e2000c101d06 */
[----:B------:R-:W-:Y:S02]  /*3cf0*/  F2FP.BF16.F32.PACK_AB R89, R98, R102 ;  /* 0x000000666259723e */ /* 0x000fe400000010ff */
[----:B------:R-:W-:Y:S02]  /*3d00*/  F2FP.BF16.F32.PACK_AB R96, R101, R119 ;  /* 0x000000776560723e */ /* 0x000fe400000010ff */
[----:B------:R-:W-:Y:S02]  /*3d10*/  FSEL R102, R117, RZ, P2 ;  /* 0x000000ff75667208 */ /* 0x000fe40001000000 */
[----:B------:R-:W-:Y:S02]  /*3d20*/  FSEL R101, R118, RZ, P1 ;  /* 0x000000ff76657208 */ /* 0x000fe40000800000 */
[----:B------:R-:W-:-:S02]  /*3d30*/  FSEL R103, R125, RZ, P3 ;  /* 0x000000ff7d677208 */ /* 0x000fc40001800000 */
[----:B------:R-:W-:Y:S02]  /*3d40*/  FSEL R182, R182, RZ, P5 ;  /* 0x000000ffb6b67208 */ /* 0x000fe40002800000 */
[----:B------:R-:W-:Y:S02]  /*3d50*/  FSEL R112, R112, RZ, P6 ;  /* 0x000000ff70707208 */ /* 0x000fe40003000000 */
[----:B------:R-:W-:Y:S02]  /*3d60*/  FSEL R113, R113, RZ, P4 ;  /* 0x000000ff71717208 */ /* 0x000fe40002000000 */
[----:B------:R-:W-:Y:S02]  /*3d70*/  F2FP.BF16.F32.PACK_AB R91, R134, R91 ;  /* 0x0000005b865b723e */ /* 0x000fe400000010ff */
[----:B------:R-:W-:Y:S02]  /*3d80*/  F2FP.BF16.F32.PACK_AB R95, R129, R95 ;  /* 0x0000005f815f723e */ /* 0x000fe400000010ff */
[----:B------:R-:W-:Y:S01]  /*3d90*/  F2FP.BF16.F32.PACK_AB R94, R94, R128 ;  /* 0x000000805e5e723e */ /* 0x000fe200000010ff */
[----:B------:R1:W-:Y:S01]  /*3da0*/  STG.E.128 desc[UR6][R110.64], R88 ;  /* 0x000000586e007986 */ /* 0x0003e2000c101d06 */
        /* <DEDUP_REMOVED lines=12> */
.L_x_7837:
[----:B-----5:R-:W-:Y:S01]  /*3e70*/  LOP3.LUT P1, RZ, R86, 0xff, RZ, 0xc0, !PT ;  /* 0x000000ff56ff7812 */ /* 0x020fe2000782c0ff */
[-CC-:B------:R-:W-:Y:S01]  /*3e80*/  FFMA.FTZ R84, R84, R143.reuse, R188.reuse ;  /* 0x0000008f54547223 */ /* 0x180fe200000100bc */
[----:B------:R-:W-:Y:S01]  /*3e90*/  P2R R79, PR, RZ, 0x1 ;  /* 0x00000001ff4f7803 */ /* 0x000fe20000000000 */
[-CC-:B------:R-:W-:Y:S01]  /*3ea0*/  FFMA.FTZ R77, R190, R143.reuse, R188.reuse ;  /* 0x0000008fbe4d7223 */ /* 0x180fe200000100bc */
[----:B------:R-:W-:Y:S01]  /*3eb0*/  LOP3.LUT P0, RZ, R86, 0xff00, RZ, 0xc0, !PT ;  /* 0x0000ff0056ff7812 */ /* 0x000fe2000780c0ff */
[----:B------:R-:W0:Y:S01]  /*3ec0*/  LDC.64 R220, c[0x0][0x478] ;  /* 0x00011e00ffdc7b82 */ /* 0x000e220000000a00 */
[----:B------:R-:W-:Y:S01]  /*3ed0*/  P2R R76, PR, RZ, 0x2 ;  /* 0x00000002ff4c7803 */ /* 0x000fe20000000000 */
[----:B------:R-:W-:Y:S01]  /*3ee0*/  FADD.FTZ R77, R214, -R77 ;  /* 0x8000004dd64d7221 */ /* 0x000fe20000010000 */
[----:B------:R-:W-:Y:S01]  /*3ef0*/  P2R R78, PR, RZ, 0x1 ;  /* 0x00000001ff4e7803 */ /* 0x000fe20000000000 */
[----:B------:R-:W-:Y:S01]  /*3f00*/  FFMA.FTZ R93, R93, R143, R188 ;  /* 0x0000008f5d5d7223 */ /* 0x000fe200000100bc */
[----:B------:R-:W-:Y:S01]  /*3f10*/  ISETP.NE.AND P0, PT, R76, RZ, PT ;  /* 0x000000ff4c00720c */ /* 0x000fe20003f05270 */
[----:B------:R-:W-:Y:S01]  /*3f20*/  FADD.FTZ R76, R193, -R84 ;  /* 0x80000054c14c7221 */ /* 0x000fe20000010000 */
[----:B------:R-:W-:Y:S01]  /*3f30*/  FFMA.FTZ R77, R185, R77, R37 ;  /* 0x0000004db94d7223 */ /* 0x000fe20000010025 */
[-CC-:B------:R-:W-:Y:S01]  /*3f40*/  FFMA.FTZ R81, R141, R143.reuse, R188.reuse ;  /* 0x0000008f8d517223 */ /* 0x180fe200000100bc */
[-C--:B------:R-:W-:Y:S01]  /*3f50*/  FFMA.FTZ R209, R209, R143.reuse, R188 ;  /* 0x0000008fd1d17223 */ /* 0x080fe200000100bc */
[----:B------:R-:W-:Y:S01]  /*3f60*/  FFMA.FTZ R76, R185, R76, R36 ;  /* 0x0000004cb94c7223 */ /* 0x000fe20000010024 */
[C---:B------:R-:W-:Y:S01]  /*3f70*/  ISETP.GE.U32.AND P6, PT, R86.reuse, RZ, PT ;  /* 0x000000ff5600720c */ /* 0x040fe20003fc6070 */
[----:B------:R-:W-:Y:S01]  /*3f80*/  FADD.FTZ R93, R207, -R93 ;  /* 0x8000005dcf5d7221 */ /* 0x000fe20000010000 */
[----:B------:R-:W-:Y:S01]  /*3f90*/  LOP3.LUT P5, RZ, R86, 0xff0000, RZ, 0xc0, !PT ;  /* 0x00ff000056ff7812 */ /* 0x000fe200078ac0ff */
[----:B------:R-:W-:Y:S01]  /*3fa0*/  FMUL.FTZ R80, R76, R182 ;  /* 0x000000b64c507220 */ /* 0x000fe20000410000 */
[----:B------:R-:W-:Y:S01]  /*3fb0*/  LOP3.LUT P4, RZ, R86, 0xff000000, RZ, 0xc0, !PT ;  /* 0xff00000056ff7812 */ /* 0x000fe2000788c0ff */
[----:B------:R-:W-:Y:S01]  /*3fc0*/  FFMA.FTZ R86, R132, R143, R188 ;  /* 0x0000008f84567223 */ /* 0x000fe200000100bc */
[----:B------:R-:W-:Y:S01]  /*3fd0*/  FADD.FTZ R82, R196, -R81 ;  /* 0x80000051c4527221 */ /* 0x000fe20000010000 */
[----:B------:R-:W-:Y:S01]  /*3fe0*/  FMUL.FTZ R80, R80, UR5 ;  /* 0x0000000550507c20 */ /* 0x000fe20008410000 */
[----:B------:R-:W-:Y:S01]  /*3ff0*/  FADD.FTZ R83, R206, -R209 ;  /* 0x800000d1ce537221 */ /* 0x000fe20000010000 */
[----:B------:R-:W-:Y:S01]  /*4000*/  LOP3.LUT P1, RZ, R87, 0xff, RZ, 0xc0, !PT ;  /* 0x000000ff57ff7812 */ /* 0x000fe2000782c0ff */
[----:B------:R-:W-:Y:S01]  /*4010*/  FFMA.FTZ R81, R185, R93, R41 ;  /* 0x0000005db9517223 */ /* 0x000fe20000010029 */
[----:B------:R-:W-:Y:S01]  /*4020*/  LOP3.LUT P3, RZ, R87, 0xff00, RZ, 0xc0, !PT ;  /* 0x0000ff0057ff7812 */ /* 0x000fe2000786c0ff */
[----:B------:R-:W-:Y:S01]  /*4030*/  FFMA.FTZ R82, R185, R82, R42 ;  /* 0x00000052b9527223 */ /* 0x000fe2000001002a */
[----:B------:R-:W-:Y:S01]  /*4040*/  FSEL R190, R80, RZ, P0 ;  /* 0x000000ff50be7208 */ /* 0x000fe20000000000 */
[----:B------:R-:W-:Y:S01]  /*4050*/  FMUL.FTZ R80, R77, R182 ;  /* 0x000000b64d507220 */ /* 0x000fe20000410000 */
[----:B------:R-:W-:Y:S01]  /*4060*/  ISETP.NE.AND P0, PT, R78, RZ, PT ;  /* 0x000000ff4e00720c */ /* 0x000fe20003f05270 */
[-C--:B------:R-:W-:Y:S01]  /*4070*/  FFMA.FTZ R78, R191, R143.reuse, R188 ;  /* 0x0000008fbf4e7223 */ /* 0x080fe200000100bc */
[C---:B------:R-:W-:Y:S01]  /*4080*/  LOP3.LUT P2, RZ, R87.reuse, 0xff0000, RZ, 0xc0, !PT ;  /* 0x00ff000057ff7812 */ /* 0x040fe2000784c0ff */
[----:B------:R-:W-:Y:S01]  /*4090*/  FMUL.FTZ R80, R80, UR5 ;  /* 0x0000000550507c20 */ /* 0x000fe20008410000 */
[----:B------:R-:W-:Y:S01]  /*40a0*/  ISETP.GE.U32.AND.EX P6, PT, R87, 0x1000000, PT, P6 ;  /* 0x010000005700780c */ /* 0x000fe20003fc6160 */
[----:B------:R-:W-:Y:S01]  /*40b0*/  FADD.FTZ R78, R194, -R78 ;  /* 0x8000004ec24e7221 */ /* 0x000fe20000010000 */
[--C-:B------:R-:W-:Y:S01]  /*40c0*/  FFMA.FTZ R87, R133, R143, R188.reuse ;  /* 0x0000008f85577223 */ /* 0x100fe200000100bc */
[----:B------:R-:W-:Y:S01]  /*40d0*/  FFMA.FTZ R83, R185, R83, R43 ;  /* 0x00000053b9537223 */ /* 0x000fe2000001002b */
[----:B------:R-:W-:Y:S01]  /*40e0*/  FSEL R191, R80, RZ, P0 ;  /* 0x000000ff50bf7208 */ /* 0x000fe20000000000 */
[-CC-:B------:R-:W-:Y:S01]  /*40f0*/  FFMA.FTZ R80, R92, R143.reuse, R188.reuse ;  /* 0x0000008f5c507223 */ /* 0x180fe200000100bc */
[----:B------:R-:W-:Y:S01]  /*4100*/  ISETP.NE.AND P0, PT, R79, RZ, PT ;  /* 0x000000ff4f00720c */ /* 0x000fe20003f05270 */
[-CC-:B------:R-:W-:Y:S01]  /*4110*/  FFMA.FTZ R79, R192, R143.reuse, R188.reuse ;  /* 0x0000008fc04f7223 */ /* 0x180fe200000100bc */
[-C--:B------:R-:W-:Y:S01]  /*4120*/  FFMA.FTZ R92, R137, R143.reuse, R188 ;  /* 0x0000008f895c7223 */ /* 0x080fe200000100bc */
[----:B------:R-:W-:Y:S01]  /*4130*/  FADD.FTZ R80, R197, -R80 ;  /* 0x80000050c5507221 */ /* 0x000fe20000010000 */
[----:B------:R-:W-:Y:S01]  /*4140*/  FFMA.FTZ R137, R101, R143, R188 ;  /* 0x0000008f65897223 */ /* 0x000fe200000100bc */
[----:B------:R-:W-:Y:S01]  /*4150*/  FADD.FTZ R79, R208, -R79 ;  /* 0x8000004fd04f7221 */ /* 0x000fe20000010000 */
[C---:B------:R-:W-:Y:S01]  /*4160*/  FFMA.FTZ R78, R185.reuse, R78, R38 ;  /* 0x0000004eb94e7223 */ /* 0x040fe20000010026 */
[----:B------:R-:W-:Y:S01]  /*4170*/  FFMA.FTZ R80, R185, R80, R40 ;  /* 0x00000050b9507223 */ /* 0x000fe20000010028 */
[----:B0-----:R-:W-:-:S04]  /*4180*/  IMAD.WIDE.U32 R84, R186, 0x20, R220 ;  /* 0x00000020ba547825 */ /* 0x001fc800078e00dc */
[----:B------:R-:W-:Y:S01]  /*4190*/  FFMA.FTZ R79, R185, R79, R39 ;  /* 0x0000004fb94f7223 */ /* 0x000fe20000010027 */
[----:B------:R-:W-:Y:S01]  /*41a0*/  FADD.FTZ R100, R100, -R86 ;  /* 0x8000005664647221 */ /* 0x000fe20000010000 */
[----:B------:R-:W-:Y:S01]  /*41b0*/  FADD.FTZ R224, R224, -R87 ;  /* 0x80000057e0e07221 */ /* 0x000fe20000010000 */
[-C--:B------:R-:W-:Y:S01]  /*41c0*/  FMUL.FTZ R86, R78, R182.reuse ;  /* 0x000000b64e567220 */ /* 0x080fe20000410000 */
[----:B------:R-:W-:Y:S01]  /*41d0*/  FMUL.FTZ R101, R79, R182 ;  /* 0x000000b64f657220 */ /* 0x000fe20000410000 */
[-C--:B------:R-:W-:Y:S01]  /*41e0*/  FFMA.FTZ R132, R126, R143.reuse, R188 ;  /* 0x0000008f7e847223 */ /* 0x080fe200000100bc */
[----:B------:R-:W-:Y:S01]  /*41f0*/  FFMA.FTZ R100, R185, R100, R44 ;  /* 0x00000064b9647223 */ /* 0x000fe2000001002c */
[----:B------:R0:W-:Y:S01]  /*4200*/  STG.E.128 desc[UR6][R84.64+0x10], R80 ;  /* 0x0000105054007986 */ /* 0x0001e2000c101d06 */
[----:B------:R-:W-:Y:S01]  /*4210*/  FMUL.FTZ R101, R101, UR5 ;  /* 0x0000000565657c20 */ /* 0x000fe20008410000 */
[-C--:B------:R-:W-:Y:S01]  /*4220*/  FMUL.FTZ R126, R80, R182.reuse ;  /* 0x000000b6507e7220 */ /* 0x080fe20000410000 */
[-CC-:B------:R-:W-:Y:S01]  /*4230*/  FFMA.FTZ R141, R99, R143.reuse, R188.reuse ;  /* 0x0000008f638d7223 */ /* 0x180fe200000100bc */
[----:B------:R1:W-:Y:S01]  /*4240*/  STG.E.128 desc[UR6][R84.64], R76 ;  /* 0x0000004c54007986 */ /* 0x0003e2000c101d06 */
[----:B------:R-:W-:Y:S01]  /*4250*/  FMUL.FTZ R99, R86, UR5 ;  /* 0x0000000556637c20 */ /* 0x000fe20008410000 */
[-CC-:B------:R-:W-:Y:S01]  /*4260*/  FFMA.FTZ R134, R134, R143.reuse, R188.reuse ;  /* 0x0000008f86867223 */ /* 0x180fe200000100bc */
[-C--:B------:R-:W-:Y:S01]  /*4270*/  FMUL.FTZ R93, R81, R182.reuse ;  /* 0x000000b6515d7220 */ /* 0x080fe20000410000 */
[----:B------:R-:W-:Y:S01]  /*4280*/  FMUL.FTZ R126, R126, UR5 ;  /* 0x000000057e7e7c20 */ /* 0x000fe20008410000 */
[-CC-:B------:R-:W-:Y:S01]  /*4290*/  FFMA.FTZ R195, R195, R143.reuse, R188.reuse ;  /* 0x0000008fc3c37223 */ /* 0x180fe200000100bc */
[-C--:B------:R-:W-:Y:S01]  /*42a0*/  FFMA.FTZ R215, R215, R143.reuse, R188 ;  /* 0x0000008fd7d77223 */ /* 0x080fe200000100bc */
[----:B------:R-:W-:Y:S01]  /*42b0*/  FADD.FTZ R134, R97, -R134 ;  /* 0x8000008661867221 */ /* 0x000fe20000010000 */
[-CC-:B------:R-:W-:Y:S01]  /*42c0*/  FFMA.FTZ R98, R98, R143.reuse, R188.reuse ;  /* 0x0000008f62627223 */ /* 0x180fe200000100bc */
[----:B------:R-:W-:Y:S01]  /*42d0*/  FSEL R203, R126, RZ, P1 ;  /* 0x000000ff7ecb7208 */ /* 0x000fe20000800000 */
[----:B------:R-:W-:Y:S01]  /*42e0*/  FMUL.FTZ R87, R83, R182 ;  /* 0x000000b653577220 */ /* 0x000fe20000410000 */
[----:B------:R-:W-:Y:S01]  /*42f0*/  FADD.FTZ R195, R102, -R195 ;  /* 0x800000c366c37221 */ /* 0x000fe20000010000 */
[-CC-:B------:R-:W-:Y:S01]  /*4300*/  FFMA.FTZ R138, R138, R143.reuse, R188.reuse ;  /* 0x0000008f8a8a7223 */ /* 0x180fe200000100bc */
[-C--:B------:R-:W-:Y:S01]  /*4310*/  FFMA.FTZ R213, R213, R143.reuse, R188 ;  /* 0x0000008fd5d57223 */ /* 0x080fe200000100bc */
[----:B0-----:R-:W-:Y:S01]  /*4320*/  FSEL R80, R101, RZ, P4 ;  /* 0x000000ff65507208 */ /* 0x001fe20002000000 */
[----:B------:R-:W-:Y:S01]  /*4330*/  FFMA.FTZ R101, R185, R224, R45 ;  /* 0x000000e0b9657223 */ /* 0x000fe2000001002d */
[----:B------:R-:W-:Y:S01]  /*4340*/  FSEL R81, R99, RZ, P5 ;  /* 0x000000ff63517208 */ /* 0x000fe20002800000 */
[----:B------:R-:W-:Y:S01]  /*4350*/  FFMA.FTZ R102, R185, R134, R46 ;  /* 0x00000086b9667223 */ /* 0x000fe2000001002e */
[-C--:B-1----:R-:W-:Y:S01]  /*4360*/  FMUL.FTZ R76, R100, R182.reuse ;  /* 0x000000b6644c7220 */ /* 0x082fe20000410000 */
[-C--:B------:R-:W-:Y:S01]  /*4370*/  FMUL.FTZ R77, R101, R182.reuse ;  /* 0x000000b6654d7220 */ /* 0x080fe20000410000 */
[----:B------:R-:W-:Y:S01]  /*4380*/  LOP3.LUT P5, RZ, R90, 0xff, RZ, 0xc0, !PT ;  /* 0x000000ff5aff7812 */ /* 0x000fe200078ac0ff */
[-CC-:B------:R-:W-:Y:S01]  /*4390*/  FFMA.FTZ R133, R127, R143.reuse, R188.reuse ;  /* 0x0000008f7f857223 */ /* 0x180fe200000100bc */
[----:B------:R-:W-:Y:S01]  /*43a0*/  FMUL.FTZ R76, R76, UR5 ;  /* 0x000000054c4c7c20 */ /* 0x000fe20008410000 */
[----:B------:R-:W-:Y:S01]  /*43b0*/  FMUL.FTZ R77, R77, UR5 ;  /* 0x000000054d4d7c20 */ /* 0x000fe20008410000 */
[----:B------:R-:W-:Y:S01]  /*43c0*/  LOP3.LUT P4, RZ, R90, 0xff00, RZ, 0xc0, !PT ;  /* 0x0000ff005aff7812 */ /* 0x000fe2000788c0ff */
[-C--:B------:R-:W-:Y:S01]  /*43d0*/  FFMA.FTZ R200, R200, R143.reuse, R188 ;  /* 0x0000008fc8c87223 */ /* 0x080fe200000100bc */
[----:B------:R-:W-:Y:S01]  /*43e0*/  FMUL.FTZ R87, R87, UR5 ;  /* 0x0000000557577c20 */ /* 0x000fe20008410000 */
[----:B------:R-:W-:Y:S01]  /*43f0*/  FSEL R126, R76, RZ, P5 ;  /* 0x000000ff4c7e7208 */ /* 0x000fe20002800000 */
[----:B------:R-:W-:Y:S01]  /*4400*/  FADD.FTZ R76, R231, -R215 ;  /* 0x800000d7e74c7221 */ /* 0x000fe20000010000 */
[----:B------:R-:W-:Y:S01]  /*4410*/  FSEL R127, R77, RZ, P4 ;  /* 0x000000ff4d7f7208 */ /* 0x000fe20002000000 */
[----:B------:R-:W-:Y:S01]  /*4420*/  FADD.FTZ R77, R96, -R98 ;  /* 0x80000062604d7221 */ /* 0x000fe20000010000 */
[----:B------:R-:W-:Y:S01]  /*4430*/  FADD.FTZ R138, R228, -R138 ;  /* 0x8000008ae48a7221 */ /* 0x000fe20000010000 */
[----:B------:R-:W-:Y:S01]  /*4440*/  FADD.FTZ R230, R230, -R213 ;  /* 0x800000d5e6e67221 */ /* 0x000fe20000010000 */
[----:B------:R-:W-:Y:S01]  /*4450*/  FMUL.FTZ R78, R102, R182 ;  /* 0x000000b6664e7220 */ /* 0x000fe20000410000 */
[----:B------:R-:W-:Y:S01]  /*4460*/  FFMA.FTZ R99, R185, R76, R51 ;  /* 0x0000004cb9637223 */ /* 0x000fe20000010033 */
[----:B------:R-:W-:Y:S01]  /*4470*/  FFMA.FTZ R140, R140, R143, R188 ;  /* 0x0000008f8c8c7223 */ /* 0x000fe200000100bc */
[----:B------:R-:W-:Y:S01]  /*4480*/  FADD.FTZ R210, R210, -R92 ;  /* 0x8000005cd2d27221 */ /* 0x000fe20000010000 */
[----:B------:R-:W-:Y:S01]  /*4490*/  FMUL.FTZ R86, R82, R182 ;  /* 0x000000b652567220 */ /* 0x000fe20000410000 */
[----:B------:R-:W-:Y:S01]  /*44a0*/  FADD.FTZ R200, R103, -R200 ;  /* 0x800000c867c87221 */ /* 0x000fe20000010000 */
[----:B------:R-:W-:Y:S01]  /*44b0*/  FFMA.FTZ R92, R185, R77, R52 ;  /* 0x0000004db95c7223 */ /* 0x000fe20000010034 */
[----:B------:R-:W-:Y:S01]  /*44c0*/  FSEL R207, R87, RZ, P6 ;  /* 0x000000ff57cf7208 */ /* 0x000fe20003000000 */
[C---:B------:R-:W-:Y:S01]  /*44d0*/  FFMA.FTZ R103, R185.reuse, R138, R47 ;  /* 0x0000008ab9677223 */ /* 0x040fe2000001002f */
[C---:B------:R-:W-:Y:S01]  /*44e0*/  FFMA.FTZ R96, R185.reuse, R195, R48 ;  /* 0x000000c3b9607223 */ /* 0x040fe20000010030 */
[----:B------:R-:W-:Y:S01]  /*44f0*/  FFMA.FTZ R97, R185, R230, R49 ;  /* 0x000000e6b9617223 */ /* 0x000fe20000010031 */
[----:B------:R-:W-:Y:S01]  /*4500*/  FMUL.FTZ R78, R78, UR5 ;  /* 0x000000054e4e7c20 */ /* 0x000fe20008410000 */
[-C--:B------:R-:W-:Y:S01]  /*4510*/  FMUL.FTZ R77, R99, R182.reuse ;  /* 0x000000b6634d7220 */ /* 0x080fe20000410000 */
[----:B------:R-:W-:Y:S01]  /*4520*/  LOP3.LUT P1, RZ, R90, 0xff0000, RZ, 0xc0, !PT ;  /* 0x00ff00005aff7812 */ /* 0x000fe2000782c0ff */
[----:B------:R-:W-:Y:S01]  /*4530*/  FADD.FTZ R94, R94, -R140 ;  /* 0x8000008c5e5e7221 */ /* 0x000fe20000010000 */
[----:B------:R-:W-:Y:S01]  /*4540*/  ISETP.GE.U32.AND P6, PT, R90, RZ, PT ;  /* 0x000000ff5a00720c */ /* 0x000fe20003fc6070 */
        /* <DEDUP_REMOVED lines=16> */
[----:B------:R-:W-:Y:S01]  /*4650*/  FMUL.FTZ R93, R93, UR5 ;  /* 0x000000055d5d7c20 */ /* 0x000fe20008410000 */
[----:B------:R-:W-:Y:S01]  /*4660*/  FMUL.FTZ R86, R86, UR5 ;  /* 0x0000000556567c20 */ /* 0x000fe20008410000 */
[----:B------:R-:W-:Y:S01]  /*4670*/  FFMA.FTZ R143, R216, R143, R188 ;  /* 0x0000008fd88f7223 */ /* 0x000fe200000100bc */
[-C--:B------:R-:W-:Y:S01]  /*4680*/  FMUL.FTZ R79, R103, R182.reuse ;  /* 0x000000b6674f7220 */ /* 0x080fe20000410000 */
[-C--:B------:R-:W-:Y:S01]  /*4690*/  FMUL.FTZ R82, R96, R182.reuse ;  /* 0x000000b660527220 */ /* 0x080fe20000410000 */
[----:B------:R-:W-:Y:S01]  /*46a0*/  FMUL.FTZ R83, R97, R182 ;  /* 0x000000b661537220 */ /* 0x000fe20000410000 */
[----:B------:R-:W-:Y:S01]  /*46b0*/  FFMA.FTZ R98, R185, R200, R50 ;  /* 0x000000c8b9627223 */ /* 0x000fe20000010032 */
[----:B------:R-:W-:Y:S01]  /*46c0*/  FMUL.FTZ R77, R77, UR5 ;  /* 0x000000054d4d7c20 */ /* 0x000fe20008410000 */
[----:B------:R-:W-:Y:S01]  /*46d0*/  ISETP.GE.U32.AND.EX P6, PT, R91, 0x1000000, PT, P6 ;  /* 0x010000005b00780c */ /* 0x000fe20003fc6160 */
[----:B------:R-:W-:Y:S01]  /*46e0*/  FFMA.FTZ R94, R185, R94, R54 ;  /* 0x0000005eb95e7223 */ /* 0x000fe20000010036 */
[----:B------:R-:W-:Y:S01]  /*46f0*/  FSEL R188, R78, RZ, P1 ;  /* 0x000000ff4ebc7208 */ /* 0x000fe20000800000 */
[-C--:B------:R-:W-:Y:S01]  /*4700*/  FMUL.FTZ R78, R92, R182.reuse ;  /* 0x000000b65c4e7220 */ /* 0x080fe20000410000 */
[----:B------:R-:W-:Y:S01]  /*4710*/  FSEL R197, R93, RZ, P3 ;  /* 0x000000ff5dc57208 */ /* 0x000fe20001800000 */
[----:B------:R-:W-:Y:S01]  /*4720*/  FMUL.FTZ R79, R79, UR5 ;  /* 0x000000054f4f7c20 */ /* 0x000fe20008410000 */
[----:B------:R-:W-:Y:S01]  /*4730*/  FSEL R206, R86, RZ, P2 ;  /* 0x000000ff56ce7208 */ /* 0x000fe20001000000 */
[----:B------:R-:W-:Y:S01]  /*4740*/  FMUL.FTZ R82, R82, UR5 ;  /* 0x0000000552527c20 */ /* 0x000fe20008410000 */
[----:B------:R-:W-:Y:S01]  /*4750*/  FMUL.FTZ R83, R83, UR5 ;  /* 0x0000000553537c20 */ /* 0x000fe20008410000 */
[----:B------:R-:W-:Y:S01]  /*4760*/  FMUL.FTZ R76, R98, R182 ;  /* 0x000000b6624c7220 */ /* 0x000fe20000410000 */
[----:B------:R-:W-:Y:S01]  /*4770*/  LOP3.LUT P3, RZ, R90, 0xff000000, RZ, 0xc0, !PT ;  /* 0xff0000005aff7812 */ /* 0x000fe2000786c0ff */
[----:B------:R-:W-:Y:S01]  /*4780*/  FFMA.FTZ R93, R185, R210, R53 ;  /* 0x000000d2b95d7223 */ /* 0x000fe20000010035 */
[C---:B------:R-:W-:Y:S01]  /*4790*/  LOP3.LUT P2, RZ, R91.reuse, 0xff, RZ, 0xc0, !PT ;  /* 0x000000ff5bff7812 */ /* 0x040fe2000784c0ff */
[----:B------:R-:W-:Y:S01]  /*47a0*/  FMUL.FTZ R78, R78, UR5 ;  /* 0x000000054e4e7c20 */ /* 0x000fe20008410000 */
[----:B------:R-:W-:Y:S01]  /*47b0*/  LOP3.LUT P5, RZ, R91, 0xff00, RZ, 0xc0, !PT ;  /* 0x0000ff005bff7812 */ /* 0x000fe200078ac0ff */
[----:B------:R-:W-:Y:S01]  /*47c0*/  FADD.FTZ R189, R129, -R189 ;  /* 0x800000bd81bd7221 */ /* 0x000fe20000010000 */
[----:B------:R-:W-:Y:S01]  /*47d0*/  FSEL R196, R77, RZ, P6 ;  /* 0x000000ff4dc47208 */ /* 0x000fe20003000000 */
[-C--:B------:R-:W-:Y:S01]  /*47e0*/  FMUL.FTZ R77, R94, R182.reuse ;  /* 0x000000b65e4d7220 */ /* 0x080fe20000410000 */
[----:B------:R-:W-:Y:S01]  /*47f0*/  LOP3.LUT P1, RZ, R88, 0xff, RZ, 0xc0, !PT ;  /* 0x000000ff58ff7812 */ /* 0x000fe2000782c0ff */
[----:B------:R-:W-:Y:S01]  /*4800*/  FMUL.FTZ R76, R76, UR5 ;  /* 0x000000054c4c7c20 */ /* 0x000fe20008410000 */
[----:B------:R-:W-:Y:S01]  /*4810*/  LOP3.LUT P4, RZ, R91, 0xff0000, RZ, 0xc0, !PT ;  /* 0x00ff00005bff7812 */ /* 0x000fe2000788c0ff */
[----:B------:R-:W-:Y:S01]  /*4820*/  FADD.FTZ R90, R95, -R198 ;  /* 0x800000c65f5a7221 */ /* 0x000fe20000010000 */
[----:B------:R-:W-:Y:S01]  /*4830*/  FSEL R192, R79, RZ, P3 ;  /* 0x000000ff4fc07208 */ /* 0x000fe20001800000 */
[----:B------:R-:W-:Y:S01]  /*4840*/  FMUL.FTZ R79, R93, R182 ;  /* 0x000000b65d4f7220 */ /* 0x000fe20000410000 */
[----:B------:R-:W-:Y:S01]  /*4850*/  FSEL R193, R82, RZ, P2 ;  /* 0x000000ff52c17208 */ /* 0x000fe20001000000 */
[----:B------:R-:W-:Y:S01]  /*4860*/  FMUL.FTZ R77, R77, UR5 ;  /* 0x000000054d4d7c20 */ /* 0x000fe20008410000 */
[----:B------:R-:W-:Y:S01]  /*4870*/  FSEL R194, R83, RZ, P5 ;  /* 0x000000ff53c27208 */ /* 0x000fe20002800000 */
[----:B------:R-:W-:Y:S01]  /*4880*/  FADD.FTZ R142, R128, -R142 ;  /* 0x8000008e808e7221 */ /* 0x000fe20000010000 */
[C---:B------:R-:W-:Y:S01]  /*4890*/  LOP3.LUT P3, RZ, R88.reuse, 0xff00, RZ, 0xc0, !PT ;  /* 0x0000ff0058ff7812 */ /* 0x040fe2000786c0ff */
[----:B------:R-:W-:Y:S01]  /*48a0*/  FFMA.FTZ R90, R185, R90, R58 ;  /* 0x0000005ab95a7223 */ /* 0x000fe2000001003a */
[C---:B------:R-:W-:Y:S01]  /*48b0*/  LOP3.LUT P2, RZ, R88.reuse, 0xff0000, RZ, 0xc0, !PT ;  /* 0x00ff000058ff7812 */ /* 0x040fe2000784c0ff */
[----:B------:R-:W-:Y:S01]  /*48c0*/  FMUL.FTZ R79, R79, UR5 ;  /* 0x000000054f4f7c20 */ /* 0x000fe20008410000 */
[----:B------:R-:W-:Y:S01]  /*48d0*/  LOP3.LUT P5, RZ, R88, 0xff000000, RZ, 0xc0, !PT ;  /* 0xff00000058ff7812 */ /* 0x000fe200078ac0ff */
[----:B------:R-:W-:Y:S01]  /*48e0*/  FADD.FTZ R130, R130, -R201 ;  /* 0x800000c982827221 */ /* 0x000fe20000010000 */
[----:B------:R-:W-:Y:S01]  /*48f0*/  ISETP.GE.U32.AND P6, PT, R88, RZ, PT ;  /* 0x000000ff5800720c */ /* 0x000fe20003fc6070 */
[----:B------:R-:W-:Y:S01]  /*4900*/  FFMA.FTZ R88, R185, R189, R56 ;  /* 0x000000bdb9587223 */ /* 0x000fe20000010038 */
[----:B------:R-:W-:Y:S01]  /*4910*/  FSEL R134, R78, RZ, P1 ;  /* 0x000000ff4e867208 */ /* 0x000fe20000800000 */
[----:B------:R-:W-:Y:S01]  /*4920*/  FADD.FTZ R78, R123, -R137 ;  /* 0x800000897b4e7221 */ /* 0x000fe20000010000 */
[----:B------:R-:W-:Y:S01]  /*4930*/  FSEL R195, R76, RZ, P4 ;  /* 0x000000ff4cc37208 */ /* 0x000fe20002000000 */
[----:B------:R-:W-:Y:S01]  /*4940*/  FADD.FTZ R76, R131, -R205 ;  /* 0x800000cd834c7221 */ /* 0x000fe20000010000 */
[----:B------:R-:W-:Y:S01]  /*4950*/  FMUL.FTZ R82, R88, R182 ;  /* 0x000000b658527220 */ /* 0x000fe20000410000 */
[----:B------:R-:W-:Y:S01]  /*4960*/  FSEL R131, R77, RZ, P2 ;  /* 0x000000ff4d837208 */ /* 0x000fe20001000000 */
[----:B------:R-:W-:Y:S01]  /*4970*/  FFMA.FTZ R77, R185, R78, R61 ;  /* 0x0000004eb94d7223 */ /* 0x000fe2000001003d */
[----:B------:R-:W-:Y:S01]  /*4980*/  FADD.FTZ R141, R119, -R141 ;  /* 0x8000008d778d7221 */ /* 0x000fe20000010000 */
[----:B------:R-:W-:Y:S01]  /*4990*/  FFMA.FTZ R95, R185, R142, R55 ;  /* 0x0000008eb95f7223 */ /* 0x000fe20000010037 */
[----:B------:R-:W-:Y:S01]  /*49a0*/  FMUL.FTZ R78, R90, R182 ;  /* 0x000000b65a4e7220 */ /* 0x000fe20000410000 */
[----:B------:R-:W-:Y:S01]  /*49b0*/  FSEL R138, R79, RZ, P3 ;  /* 0x000000ff4f8a7208 */ /* 0x000fe20001800000 */
[----:B------:R-:W-:Y:S01]  /*49c0*/  FMUL.FTZ R82, R82, UR5 ;  /* 0x0000000552527c20 */ /* 0x000fe20008410000 */
[----:B------:R-:W-:Y:S01]  /*49d0*/  LOP3.LUT P4, RZ, R89, 0xff, RZ, 0xc0, !PT ;  /* 0x000000ff59ff7812 */ /* 0x000fe2000788c0ff */
[----:B------:R-:W-:Y:S01]  /*49e0*/  FFMA.FTZ R91, R185, R76, R59 ;  /* 0x0000004cb95b7223 */ /* 0x000fe2000001003b */
[----:B------:R-:W-:Y:S01]  /*49f0*/  LOP3.LUT P1, RZ, R89, 0xff00, RZ, 0xc0, !PT ;  /* 0x0000ff0059ff7812 */ /* 0x000fe2000782c0ff */
[----:B------:R-:W-:Y:S01]  /*4a00*/  FMUL.FTZ R79, R95, R182 ;  /* 0x000000b65f4f7220 */ /* 0x000fe20000410000 */
[----:B------:R-:W-:Y:S01]  /*4a10*/  LOP3.LUT P3, RZ, R89, 0xff0000, RZ, 0xc0, !PT ;  /* 0x00ff000059ff7812 */ /* 0x000fe2000786c0ff */
[----:B------:R-:W-:Y:S01]  /*4a20*/  FFMA.FTZ R76, R185, R141, R60 ;  /* 0x0000008db94c7223 */ /* 0x000fe2000001003c */
[----:B------:R-:W-:Y:S01]  /*4a30*/  ISETP.GE.U32.AND.EX P6, PT, R89, 0x1000000, PT, P6 ;  /* 0x010000005900780c */ /* 0x000fe20003fc6160 */
[----:B------:R-:W-:Y:S01]  /*4a40*/  FFMA.FTZ R89, R185, R130, R57 ;  /* 0x00000082b9597223 */ /* 0x000fe20000010039 */
[----:B------:R-:W-:Y:S01]  /*4a50*/  FMUL.FTZ R78, R78, UR5 ;  /* 0x000000054e4e7c20 */ /* 0x000fe20008410000 */
[----:B------:R-:W-:Y:S01]  /*4a60*/  FSEL R140, R82, RZ, P4 ;  /* 0x000000ff528c7208 */ /* 0x000fe20002000000 */
[----:B------:R-:W-:Y:S01]  /*4a70*/  FMUL.FTZ R79, R79, UR5 ;  /* 0x000000054f4f7c20 */ /* 0x000fe20008410000 */
[-C--:B------:R-:W-:Y:S01]  /*4a80*/  FMUL.FTZ R83, R89, R182.reuse ;  /* 0x000000b659537220 */ /* 0x080fe20000410000 */
[----:B------:R-:W-:Y:S01]  /*4a90*/  FMUL.FTZ R82, R76, R182 ;  /* 0x000000b64c527220 */ /* 0x000fe20000410000 */
[----:B------:R-:W-:Y:S01]  /*4aa0*/  FSEL R142, R78, RZ, P3 ;  /* 0x000000ff4e8e7208 */ /* 0x000fe20001800000 */
[----:B------:R-:W-:Y:S01]  /*4ab0*/  FADD.FTZ R78, R114, -R135 ;  /* 0x80000087724e7221 */ /* 0x000fe20000010000 */
[----:B------:R-:W-:Y:S01]  /*4ac0*/  FMUL.FTZ R83, R83, UR5 ;  /* 0x0000000553537c20 */ /* 0x000fe20008410000 */
[----:B------:R-:W-:Y:S01]  /*4ad0*/  FMUL.FTZ R82, R82, UR5 ;  /* 0x0000000552527c20 */ /* 0x000fe20008410000 */
[----:B------:R-:W-:Y:S01]  /*4ae0*/  LOP3.LUT P2, RZ, R106, 0xff, RZ, 0xc0, !PT ;  /* 0x000000ff6aff7812 */ /* 0x000fe2000784c0ff */
[----:B------:R-:W-:Y:S01]  /*4af0*/  FFMA.FTZ R78, R185, R78, R62 ;  /* 0x0000004eb94e7223 */ /* 0x000fe2000001003e */
[----:B------:R-:W-:Y:S01]  /*4b00*/  FSEL R130, R79, RZ, P5 ;  /* 0x000000ff4f827208 */ /* 0x000fe20002800000 */
[-C--:B------:R-:W-:Y:S01]  /*4b10*/  FMUL.FTZ R79, R91, R182.reuse ;  /* 0x000000b65b4f7220 */ /* 0x080fe20000410000 */
[----:B------:R-:W-:Y:S01]  /*4b20*/  FSEL R137, R83, RZ, P1 ;  /* 0x000000ff53897208 */ /* 0x000fe20000800000 */
[-C--:B------:R-:W-:Y:S01]  /*4b30*/  FMUL.FTZ R83, R77, R182.reuse ;  /* 0x000000b64d537220 */ /* 0x080fe20000410000 */
[----:B------:R-:W-:Y:S01]  /*4b40*/  FSEL R128, R82, RZ, P2 ;  /* 0x000000ff52807208 */ /* 0x000fe20001000000 */
[----:B------:R-:W-:Y:S01]  /*4b50*/  FMUL.FTZ R79, R79, UR5 ;  /* 0x000000054f4f7c20 */ /* 0x000fe20008410000 */
[----:B------:R-:W-:Y:S01]  /*4b60*/  FMUL.FTZ R82, R78, R182 ;  /* 0x000000b64e527220 */ /* 0x000fe20000410000 */
[----:B------:R-:W-:Y:S01]  /*4b70*/  FADD.FTZ R136, R121, -R136 ;  /* 0x8000008879887221 */ /* 0x000fe20000010000 */
[----:B------:R-:W-:Y:S01]  /*4b80*/  FADD.FTZ R122, R122, -R181 ;  /* 0x800000b57a7a7221 */ /* 0x000fe20000010000 */
[----:B------:R-:W-:Y:S01]  /*4b90*/  FADD.FTZ R139, R116, -R139 ;  /* 0x8000008b748b7221 */ /* 0x000fe20000010000 */
[----:B------:R-:W-:Y:S01]  /*4ba0*/  FMUL.FTZ R83, R83, UR5 ;  /* 0x0000000553537c20 */ /* 0x000fe20008410000 */
[----:B------:R-:W-:Y:S01]  /*4bb0*/  FMUL.FTZ R82, R82, UR5 ;  /* 0x0000000552527c20 */ /* 0x000fe20008410000 */
[C---:B------:R-:W-:Y:S01]  /*4bc0*/  LOP3.LUT P5, RZ, R106.reuse, 0xff00, RZ, 0xc0, !PT ;  /* 0x0000ff006aff7812 */ /* 0x040fe200078ac0ff */
[----:B------:R-:W-:Y:S01]  /*4bd0*/  FFMA.FTZ R85, R185, R122, R65 ;  /* 0x0000007ab9557223 */ /* 0x000fe20000010041 */
[C---:B------:R-:W-:Y:S01]  /*4be0*/  LOP3.LUT P4, RZ, R106.reuse, 0xff0000, RZ, 0xc0, !PT ;  /* 0x00ff00006aff7812 */ /* 0x040fe2000788c0ff */
[----:B------:R-:W-:Y:S01]  /*4bf0*/  FADD.FTZ R115, R115, -R180 ;  /* 0x800000b473737221 */ /* 0x000fe20000010000 */
[----:B------:R-:W-:Y:S01]  /*4c00*/  FSEL R141, R79, RZ, P6 ;  /* 0x000000ff4f8d7208 */ /* 0x000fe20003000000 */
[C---:B------:R-:W-:Y:S01]  /*4c10*/  FFMA.FTZ R79, R185.reuse, R136, R63 ;  /* 0x00000088b94f7223 */ /* 0x040fe2000001003f */
[C---:B------:R-:W-:Y:S01]  /*4c20*/  LOP3.LUT P1, RZ, R106.reuse, 0xff000000, RZ, 0xc0, !PT ;  /* 0xff0000006aff7812 */ /* 0x040fe2000782c0ff */
[----:B------:R-:W-:Y:S01]  /*4c30*/  FFMA.FTZ R84, R185, R139, R64 ;  /* 0x0000008bb9547223 */ /* 0x000fe20000010040 */
[----:B------:R-:W-:Y:S01]  /*4c40*/  ISETP.GE.U32.AND P6, PT, R106, RZ, PT ;  /* 0x000000ff6a00720c */ /* 0x000fe20003fc6070 */
[----:B------:R-:W-:Y:S01]  /*4c50*/  FADD.FTZ R106, R117, -R143 ;  /* 0x8000008f756a7221 */ /* 0x000fe20000010000 */
[----:B------:R-:W-:Y:S01]  /*4c60*/  FSEL R129, R83, RZ, P5 ;  /* 0x000000ff53817208 */ /* 0x000fe20002800000 */
[-C--:B------:R-:W-:Y:S01]  /*4c70*/  FMUL.FTZ R83, R79, R182.reuse ;  /* 0x000000b64f537220 */ /* 0x080fe20000410000 */
[----:B------:R-:W-:Y:S01]  /*4c80*/  FSEL R143, R82, RZ, P4 ;  /* 0x000000ff528f7208 */ /* 0x000fe20002000000 */
[-C--:B------:R-:W-:Y:S01]  /*4c90*/  FMUL.FTZ R82, R85, R182.reuse ;  /* 0x000000b655527220 */ /* 0x080fe20000410000 */
[----:B------:R-:W-:Y:S01]  /*4ca0*/  FADD.FTZ R212, R118, -R212 ;  /* 0x800000d476d47221 */ /* 0x000fe20000010000 */
[----:B------:R-:W-:Y:S01]  /*4cb0*/  FFMA.FTZ R86, R185, R115, R66 ;  /* 0x00000073b9567223 */ /* 0x000fe20000010042 */
[-C--:B------:R-:W-:Y:S01]  /*4cc0*/  FMUL.FTZ R87, R84, R182.reuse ;  /* 0x000000b654577220 */ /* 0x080fe20000410000 */
[----:B------:R-:W0:Y:S01]  /*4cd0*/  LDC.64 R118, c[0x0][0x468] ;  /* 0x00011a00ff767b82 */ /* 0x000e220000000a00 */
[----:B------:R-:W-:Y:S01]  /*4ce0*/  LOP3.LUT P3, RZ, R107, 0xff, RZ, 0xc0, !PT ;  /* 0x000000ff6bff7812 */ /* 0x000fe2000786c0ff */
[----:B------:R-:W-:Y:S01]  /*4cf0*/  FMUL.FTZ R83, R83, UR5 ;  /* 0x0000000553537c20 */ /* 0x000fe20008410000 */
[C---:B------:R-:W-:Y:S01]  /*4d00*/  LOP3.LUT P2, RZ, R107.reuse, 0xff00, RZ, 0xc0, !PT ;  /* 0x0000ff006bff7812 */ /* 0x040fe2000784c0ff */
[----:B------:R-:W-:Y:S01]  /*4d10*/  FMUL.FTZ R82, R82, UR5 ;  /* 0x0000000552527c20 */ /* 0x000fe20008410000 */
[----:B------:R-:W-:Y:S01]  /*4d20*/  LOP3.LUT P5, RZ, R107, 0xff0000, RZ, 0xc0, !PT ;  /* 0x00ff00006bff7812 */ /* 0x000fe200078ac0ff */
[----:B------:R-:W-:Y:S01]  /*4d30*/  FMUL.FTZ R87, R87, UR5 ;  /* 0x0000000557577c20 */ /* 0x000fe20008410000 */
[----:B------:R-:W-:Y:S01]  /*4d40*/  ISETP.GE.U32.AND.EX P6, PT, R107, 0x1000000, PT, P6 ;  /* 0x010000006b00780c */ /* 0x000fe20003fc6160 */
[----:B------:R-:W-:Y:S01]  /*4d50*/  FMUL.FTZ R107, R86, R182 ;  /* 0x000000b6566b7220 */ /* 0x000fe20000410000 */
[----:B------:R-:W-:Y:S01]  /*4d60*/  FADD.FTZ R120, R120, -R199 ;  /* 0x800000c778787221 */ /* 0x000fe20000010000 */
[----:B------:R-:W-:Y:S01]  /*4d70*/  FSEL R139, R83, RZ, P1 ;  /* 0x000000ff538b7208 */ /* 0x000fe20000800000 */
[----:B------:R-:W-:Y:S01]  /*4d80*/  FFMA.FTZ R83, R185, R106, R75 ;  /* 0x0000006ab9537223 */ /* 0x000fe2000001004b */
[----:B------:R-:W-:Y:S01]  /*4d90*/  FMUL.FTZ R107, R107, UR5 ;  /* 0x000000056b6b7c20 */ /* 0x000fe20008410000 */
[----:B------:R-:W-:Y:S01]  /*4da0*/  FSEL R180, R82, RZ, P2 ;  /* 0x000000ff52b47208 */ /* 0x000fe20001000000 */
[----:B------:R-:W-:Y:S01]  /*4db0*/  FFMA.FTZ R82, R185, R212, R74 ;  /* 0x000000d4b9527223 */ /* 0x000fe2000001004a */
[----:B------:R-:W-:Y:S01]  /*4dc0*/  FSEL R181, R87, RZ, P3 ;  /* 0x000000ff57b57208 */ /* 0x000fe20001800000 */
[----:B------:R-:W-:Y:S01]  /*4dd0*/  FFMA.FTZ R87, R185, R120, R67 ;  /* 0x00000078b9577223 */ /* 0x000fe20000010043 */
[----:B------:R-:W-:Y:S01]  /*4de0*/  FSEL R189, R107, RZ, P5 ;  /* 0x000000ff6bbd7208 */ /* 0x000fe20002800000 */
[-C--:B------:R-:W-:Y:S01]  /*4df0*/  FMUL.FTZ R114, R83, R182.reuse ;  /* 0x000000b653727220 */ /* 0x080fe20000410000 */
[-C--:B------:R-:W-:Y:S01]  /*4e00*/  FMUL.FTZ R106, R82, R182.reuse ;  /* 0x000000b6526a7220 */ /* 0x080fe20000410000 */
[----:B------:R-:W-:Y:S01]  /*4e10*/  ISETP.GE.U32.AND P5, PT, R104, RZ, PT ;  /* 0x000000ff6800720c */ /* 0x000fe20003fa6070 */
[----:B------:R-:W-:Y:S01]  /*4e20*/  FMUL.FTZ R107, R87, R182 ;  /* 0x000000b6576b7220 */ /* 0x000fe20000410000 */
[----:B------:R-:W-:Y:S01]  /*4e30*/  FMUL.FTZ R114, R114, UR5 ;  /* 0x0000000572727c20 */ /* 0x000fe20008410000 */
[----:B------:R-:W-:Y:S01]  /*4e40*/  FMUL.FTZ R106, R106, UR5 ;  /* 0x000000056a6a7c20 */ /* 0x000fe20008410000 */
[----:B------:R-:W-:Y:S01]  /*4e50*/  LOP3.LUT P2, RZ, R105, 0xff0000, RZ, 0xc0, !PT ;  /* 0x00ff000069ff7812 */ /* 0x000fe2000784c0ff */
[----:B------:R-:W-:Y:S01]  /*4e60*/  FMUL.FTZ R107, R107, UR5 ;  /* 0x000000056b6b7c20 */ /* 0x000fe20008410000 */
[----:B------:R-:W-:Y:S01]  /*4e70*/  ISETP.GE.U32.AND.EX P5, PT, R105, 0x1000000, PT, P5 ;  /* 0x010000006900780c */ /* 0x000fe20003fa6150 */
[----:B------:R-:W-:Y:S01]  /*4e80*/  FADD.FTZ R200, R112, -R125 ;  /* 0x8000007d70c87221 */ /* 0x000fe20000010000 */
        /* <DEDUP_REMOVED lines=8> */
[----:B------:R-:W-:Y:S01]  /*4f10*/  LOP3.LUT P2, RZ, R105, 0xff00, RZ, 0xc0, !PT ;  /* 0x0000ff0069ff7812 */ /* 0x000fe2000784c0ff */
[----:B------:R-:W-:Y:S01]  /*4f20*/  FADD.FTZ R133, R113, -R133 ;  /* 0x8000008571857221 */ /* 0x000fe20000010000 */
[----:B------:R-:W-:Y:S01]  /*4f30*/  LOP3.LUT P4, RZ, R104, 0xff, RZ, 0xc0, !PT ;  /* 0x000000ff68ff7812 */ /* 0x000fe2000788c0ff */
[----:B------:R-:W-:Y:S01]  /*4f40*/  IMAD.WIDE.U32 R114, R184, 0x20, R220 ;  /* 0x00000020b8727825 */ /* 0x000fe200078e00dc */
[----:B------:R-:W-:-:S02]  /*4f50*/  LOP3.LUT P1, RZ, R104, 0xff00, RZ, 0xc0, !PT ;  /* 0x0000ff0068ff7812 */ /* 0x000fc4000782c0ff */
[C---:B------:R-:W-:Y:S02]  /*4f60*/  LOP3.LUT P3, RZ, R104.reuse, 0xff0000, RZ, 0xc0, !PT ;  /* 0x00ff000068ff7812 */ /* 0x040fe4000786c0ff */
[----:B------:R-:W-:Y:S02]  /*4f70*/  LOP3.LUT P6, RZ, R104, 0xff000000, RZ, 0xc0, !PT ;  /* 0xff00000068ff7812 */ /* 0x000fe400078cc0ff */
[----:B------:R-:W-:Y:S01]  /*4f80*/  F2FP.BF16.F32.PACK_AB R105, R80, R81 ;  /* 0x000000515069723e */ /* 0x000fe200000010ff */
[----:B0-----:R-:W-:Y:S01]  /*4f90*/  IMAD.WIDE.U32 R80, R186, 0x10, R118 ;  /* 0x00000010ba507825 */ /* 0x001fe200078e0076 */
[----:B------:R-:W-:Y:S02]  /*4fa0*/  F2FP.BF16.F32.PACK_AB R107, R207, R206 ;  /* 0x000000cecf6b723e */ /* 0x000fe400000010ff */
[----:B------:R-:W-:Y:S02]  /*4fb0*/  F2FP.BF16.F32.PACK_AB R106, R197, R203 ;  /* 0x000000cbc56a723e */ /* 0x000fe400000010ff */
[----:B------:R-:W-:-:S02]  /*4fc0*/  F2FP.BF16.F32.PACK_AB R104, R191, R190 ;  /* 0x000000bebf68723e */ /* 0x000fc400000010ff */
[C---:B------:R-:W-:Y:S02]  /*4fd0*/  IADD3 R123, PT, PT, R186.reuse, 0x20, RZ ;  /* 0x00000020ba7b7810 */ /* 0x040fe40007ffe0ff */
[C---:B------:R-:W-:Y:S01]  /*4fe0*/  IADD3 R125, PT, PT, R186.reuse, 0x40, RZ ;  /* 0x00000040ba7d7810 */ /* 0x040fe20007ffe0ff */
[----:B------:R0:W-:Y:S01]  /*4ff0*/  STG.E.128 desc[UR6][R80.64], R104 ;  /* 0x0000006850007986 */ /* 0x0001e2000c101d06 */
[----:B------:R-:W-:Y:S02]  /*5000*/  IADD3 R117, PT, PT, R186, 0x60, RZ ;  /* 0x00000060ba757810 */ /* 0x000fe40007ffe0ff */
[----:B------:R-:W-:Y:S01]  /*5010*/  F2FP.BF16.F32.PACK_AB R111, R196, R195 ;  /* 0x000000c3c46f723e */ /* 0x000fe200000010ff */
[C---:B------:R-:W-:Y:S01]  /*5020*/  IMAD.WIDE.U32 R120, R125.reuse, 0x20, R220 ;  /* 0x000000207d787825 */ /* 0x040fe200078e00dc */
[----:B------:R-:W-:Y:S02]  /*5030*/  F2FP.BF16.F32.PACK_AB R110, R194, R193 ;  /* 0x000000c1c26e723e */ /* 0x000fe400000010ff */
[----:B------:R-:W-:Y:S01]  /*5040*/  F2FP.BF16.F32.PACK_AB R109, R192, R188 ;  /* 0x000000bcc06d723e */ /* 0x000fe200000010ff */
[----:B------:R-:W-:Y:S01]  /*5050*/  IMAD.WIDE.U32 R124, R125, 0x10, R118 ;  /* 0x000000107d7c7825 */ /* 0x000fe200078e0076 */
[----:B------:R-:W-:-:S03]  /*5060*/  F2FP.BF16.F32.PACK_AB R108, R127, R126 ;  /* 0x0000007e7f6c723e */ /* 0x000fc600000010ff */
[----:B------:R-:W-:-:S04]  /*5070*/  IMAD.WIDE.U32 R112, R117, 0x20, R220 ;  /* 0x0000002075707825 */ /* 0x000fc800078e00dc */
[----:B------:R-:W-:Y:S01]  /*5080*/  IMAD.WIDE.U32 R116, R117, 0x10, R118 ;  /* 0x0000001075747825 */ /* 0x000fe200078e0076 */
[----:B0-----:R-:W-:-:S03]  /*5090*/  F2FP.BF16.F32.PACK_AB R107, R141, R142 ;  /* 0x0000008e8d6b723e */ /* 0x001fc600000010ff */
[----:B------:R-:W-:Y:S01]  /*50a0*/  IMAD.WIDE.U32 R80, R123, 0x20, R220 ;  /* 0x000000207b507825 */ /* 0x000fe200078e00dc */
[----:B------:R-:W-:Y:S02]  /*50b0*/  F2FP.BF16.F32.PACK_AB R106, R137, R140 ;  /* 0x0000008c896a723e */ /* 0x000fe400000010ff */
[----:B------:R-:W-:Y:S01]  /*50c0*/  F2FP.BF16.F32.PACK_AB R105, R130, R131 ;  /* 0x000000838269723e */ /* 0x000fe200000010ff */
[--C-:B------:R-:W-:Y:S01]  /*50d0*/  IMAD.WIDE.U32 R122, R123, 0x10, R118.reuse ;  /* 0x000000107b7a7825 */ /* 0x100fe200078e0076 */
[----:B------:R-:W-:Y:S01]  /*50e0*/  F2FP.BF16.F32.PACK_AB R104, R138, R134 ;  /* 0x000000868a68723e */ /* 0x000fe200000010ff */
[----:B------:R-:W-:Y:S02]  /*50f0*/  STG.E.128 desc[UR6][R80.64], R100 ;  /* 0x0000006450007986 */ /* 0x000fe4000c101d06 */
[----:B------:R-:W-:Y:S02]  /*5100*/  IMAD.WIDE.U32 R118, R184, 0x10, R118 ;  /* 0x00000010b8767825 */ /* 0x000fe400078e0076 */
[----:B------:R0:W-:Y:S04]  /*5110*/  STG.E.128 desc[UR6][R80.64+0x10], R96 ;  /* 0x0000106050007986 */ /* 0x0001e8000c101d06 */
[----:B------:R-:W-:Y:S04]  /*5120*/  STG.E.128 desc[UR6][R122.64], R108 ;  /* 0x0000006c7a007986 */ /* 0x000fe8000c101d06 */
[----:B------:R1:W-:Y:S04]  /*5130*/  STG.E.128 desc[UR6][R120.64], R92 ;  /* 0x0000005c78007986 */ /* 0x0003e8000c101d06 */
[----:B------:R2:W-:Y:S04]  /*5140*/  STG.E.128 desc[UR6][R120.64+0x10], R88 ;  /* 0x0000105878007986 */ /* 0x0005e8000c101d06 */
[----:B------:R-:W-:Y:S01]  /*5150*/  STG.E.128 desc[UR6][R124.64], R104 ;  /* 0x000000687c007986 */ /* 0x000fe2000c101d06 */
[C---:B0-----:R-:W-:Y:S01]  /*5160*/  FFMA.FTZ R80, R185.reuse, R202, R72 ;  /* 0x000000cab9507223 */ /* 0x041fe20000010048 */
[----:B------:R-:W-:-:S02]  /*5170*/  FFMA.FTZ R81, R185, R204, R73 ;  /* 0x000000ccb9517223 */ /* 0x000fc40000010049 */
[----:B------:R0:W-:Y:S02]  /*5180*/  STG.E.128 desc[UR6][R112.64], R76 ;  /* 0x0000004c70007986 */ /* 0x0001e4000c101d06 */
[-C--:B------:R-:W-:Y:S02]  /*5190*/  FMUL.FTZ R96, R81, R182.reuse ;  /* 0x000000b651607220 */ /* 0x080fe40000410000 */
[----:B------:R3:W-:Y:S01]  /*51a0*/  STG.E.128 desc[UR6][R112.64+0x10], R84 ;  /* 0x0000105470007986 */ /* 0x0007e2000c101d06 */
[----:B-1----:R-:W-:Y:S01]  /*51b0*/  FMUL.FTZ R95, R80, R182 ;  /* 0x000000b6505f7220 */ /* 0x002fe20000410000 */
[----:B------:R-:W-:-:S03]  /*51c0*/  FMUL.FTZ R96, R96, UR5 ;  /* 0x0000000560607c20 */ /* 0x000fc60008410000 */
[----:B------:R-:W-:Y:S01]  /*51d0*/  FMUL.FTZ R95, R95, UR5 ;  /* 0x000000055f5f7c20 */ /* 0x000fe20008410000 */
[----:B--2---:R-:W-:Y:S02]  /*51e0*/  F2FP.BF16.F32.PACK_AB R91, R198, R189 ;  /* 0x000000bdc65b723e */ /* 0x004fe400000010ff */
[----:B------:R-:W-:Y:S02]  /*51f0*/  FSEL R99, R96, RZ, P2 ;  /* 0x000000ff60637208 */ /* 0x000fe40001000000 */
[----:B------:R-:W-:Y:S02]  /*5200*/  FSEL R98, R95, RZ, P5 ;  /* 0x000000ff5f627208 */ /* 0x000fe40002800000 */
[----:B------:R-:W-:Y:S01]  /*5210*/  F2FP.BF16.F32.PACK_AB R90, R180, R181 ;  /* 0x000000b5b45a723e */ /* 0x000fe200000010ff */
[C---:B0-----:R-:W-:Y:S01]  /*5220*/  FFMA.FTZ R76, R185.reuse, R199, R68 ;  /* 0x000000c7b94c7223 */ /* 0x041fe20000010044 */
[C---:B------:R-:W-:Y:S01]  /*5230*/  FFMA.FTZ R78, R185.reuse, R132, R70 ;  /* 0x00000084b94e7223 */ /* 0x040fe20000010046 */
[C---:B------:R-:W-:Y:S01]  /*5240*/  FFMA.FTZ R79, R185.reuse, R133, R71 ;  /* 0x00000085b94f7223 */ /* 0x040fe20000010047 */
[----:B------:R-:W-:Y:S01]  /*5250*/  FFMA.FTZ R77, R185, R200, R69 ;  /* 0x000000c8b94d7223 */ /* 0x000fe20000010045 */
        /* <DEDUP_REMOVED lines=8> */
[----:B------:R-:W-:-:S02]  /*52e0*/  F2FP.BF16.F32.PACK_AB R89, R139, R143 ;  /* 0x0000008f8b59723e */ /* 0x000fc400000010ff */
[----:B------:R-:W-:Y:S02]  /*52f0*/  FSEL R93, R93, RZ, P3 ;  /* 0x000000ff5d5d7208 */ /* 0x000fe40001800000 */
[----:B------:R-:W-:Y:S02]  /*5300*/  FSEL R96, R94, RZ, P6 ;  /* 0x000000ff5e607208 */ /* 0x000fe40003000000 */
[----:B------:R-:W-:Y:S02]  /*5310*/  FSEL R92, R92, RZ, P4 ;  /* 0x000000ff5c5c7208 */ /* 0x000fe40002000000 */
[----:B------:R-:W-:Y:S02]  /*5320*/  FSEL R97, R182, RZ, P1 ;  /* 0x000000ffb6617208 */ /* 0x000fe40000800000 */
[----:B------:R-:W-:Y:S02]  /*5330*/  F2FP.BF16.F32.PACK_AB R88, R129, R128 ;  /* 0x000000808158723e */ /* 0x000fe400000010ff */
[----:B------:R-:W-:-:S02]  /*5340*/  F2FP.BF16.F32.PACK_AB R95, R135, R136 ;  /* 0x00000088875f723e */ /* 0x000fc400000010ff */
        /* <DEDUP_REMOVED lines=8> */
.L_x_7836:
[----:B------:R-:W-:-:S04]  /*53d0*/  ISETP.NE.U32.AND P1, PT, RZ, UR16, PT ;  /* 0x00000010ff007c0c */ /* 0x000fc8000bf25070 */
[----:B------:R-:W-:-:S13]  /*53e0*/  ISETP.NE.AND.EX P1, PT, RZ, UR17, PT, P1 ;  /* 0x00000011ff007c0c */ /* 0x000fda000bf25310 */
[----:B------:R-:W-:Y:S05]  /*53f0*/  @P1 BRA `(.L_x_7839) ;  /* 0x0000000000f81947 */ /* 0x000fea0003800000 */
[-CC-:B------:R-:W-:Y:S01]  /*5400*/  FFMA.FTZ R92, R92, R143.reuse, R188.reuse ;  /* 0x0000008f5c5c7223 */ /* 0x180fe200000100bc */
[-CC-:B------:R-:W-:Y:S01]  /*5410*/  FFMA.FTZ R141, R141, R143.reuse, R188.reuse ;  /* 0x0000008f8d8d7223 */ /* 0x180fe200000100bc */
[-CC-:B------:R-:W-:Y:S01]  /*5420*/  FFMA.FTZ R209, R209, R143.reuse, R188.reuse ;  /* 0x0000008fd1d17223 */ /* 0x180fe200000100bc */
[----:B------:R-:W-:Y:S01]  /*5430*/  FFMA.FTZ R93, R93, R143, R188 ;  /* 0x0000008f5d5d7223 */ /* 0x000fe200000100bc */
[----:B------:R-:W-:Y:S01]  /*5440*/  FADD.FTZ R92, R197, -R92 ;  /* 0x8000005cc55c7221 */ /* 0x000fe20000010000 */
[----:B------:R-:W-:Y:S01]  /*5450*/  FADD.FTZ R141, R196, -R141 ;  /* 0x8000008dc48d7221 */ /* 0x000fe20000010000 */
[----:B------:R-:W-:Y:S01]  /*5460*/  FADD.FTZ R209, R206, -R209 ;  /* 0x800000d1ced17221 */ /* 0x000fe20000010000 */
[----:B-----5:R-:W-:Y:S01]  /*5470*/  LOP3.LUT P2, RZ, R87, 0xff, RZ, 0xc0, !PT ;  /* 0x000000ff57ff7812 */ /* 0x020fe2000784c0ff */
[C---:B------:R-:W-:Y:S01]  /*5480*/  FMUL.FTZ R92, R185.reuse, R92 ;  /* 0x0000005cb95c7220 */ /* 0x040fe20000410000 */
[C---:B------:R-:W-:Y:S01]  /*5490*/  FMUL.FTZ R141, R185.reuse, R141 ;  /* 0x0000008db98d7220 */ /* 0x040fe20000410000 */
[----:B------:R-:W-:Y:S01]  /*54a0*/  FMUL.FTZ R209, R185, R209 ;  /* 0x000000d1b9d17220 */ /* 0x000fe20000410000 */
[----:B------:R-:W-:Y:S01]  /*54b0*/  FADD.FTZ R93, R207, -R93 ;  /* 0x8000005dcf5d7221 */ /* 0x000fe20000010000 */
[-C--:B------:R-:W-:Y:S01]  /*54c0*/  FMUL.FTZ R92, R92, R182.reuse ;  /* 0x000000b65c5c7220 */ /* 0x080fe20000410000 */
[-CC-:B------:R-:W-:Y:S01]  /*54d0*/  FFMA.FTZ R190, R190, R143.reuse, R188.reuse ;  /* 0x0000008fbebe7223 */ /* 0x180fe200000100bc */
[-CC-:B------:R-:W-:Y:S01]  /*54e0*/  FFMA.FTZ R191, R191, R143.reuse, R188.reuse ;  /* 0x0000008fbfbf7223 */ /* 0x180fe200000100bc */
[-CC-:B------:R-:W-:Y:S01]  /*54f0*/  FFMA.FTZ R192, R192, R143.reuse, R188.reuse ;  /* 0x0000008fc0c07223 */ /* 0x180fe200000100bc */
[----:B------:R-:W-:Y:S01]  /*5500*/  FMUL.FTZ R92, R92, UR5 ;  /* 0x000000055c5c7c20 */ /* 0x000fe20008410000 */
[----:B------:R-:W-:Y:S01]  /*5510*/  FFMA.FTZ R84, R84, R143, R188 ;  /* 0x0000008f54547223 */ /* 0x000fe200000100bc */
[-C--:B------:R-:W-:Y:S01]  /*5520*/  FMUL.FTZ R141, R141, R182.reuse ;  /* 0x000000b68d8d7220 */ /* 0x080fe20000410000 */
[-C--:B------:R-:W-:Y:S01]  /*5530*/  FMUL.FTZ R85, R209, R182.reuse ;  /* 0x000000b6d1557220 */ /* 0x080fe20000410000 */
[----:B------:R-:W-:Y:S01]  /*5540*/  FMUL.FTZ R93, R185, R93 ;  /* 0x0000005db95d7220 */ /* 0x000fe20000410000 */
[----:B------:R-:W-:Y:S01]  /*5550*/  FSEL R92, R92, RZ, P2 ;  /* 0x000000ff5c5c7208 */ /* 0x000fe20001000000 */
[----:B------:R-:W-:Y:S01]  /*5560*/  FADD.FTZ R214, R214, -R190 ;  /* 0x800000bed6d67221 */ /* 0x000fe20000010000 */
[----:B------:R-:W-:Y:S01]  /*5570*/  ISETP.GE.U32.AND P2, PT, R86, RZ, PT ;  /* 0x000000ff5600720c */ /* 0x000fe20003f46070 */
[----:B------:R-:W-:Y:S01]  /*5580*/  FADD.FTZ R194, R194, -R191 ;  /* 0x800000bfc2c27221 */ /* 0x000fe20000010000 */
[----:B------:R-:W-:Y:S01]  /*5590*/  FADD.FTZ R208, R208, -R192 ;  /* 0x800000c0d0d07221 */ /* 0x000fe20000010000 */
[----:B------:R-:W-:Y:S01]  /*55a0*/  FADD.FTZ R84, R193, -R84 ;  /* 0x80000054c1547221 */ /* 0x000fe20000010000 */
[----:B------:R-:W-:Y:S01]  /*55b0*/  FMUL.FTZ R141, R141, UR5 ;  /* 0x000000058d8d7c20 */ /* 0x000fe20008410000 */
[----:B------:R-:W-:Y:S01]  /*55c0*/  FMUL.FTZ R85, R85, UR5 ;  /* 0x0000000555557c20 */ /* 0x000fe20008410000 */
[----:B------:R-:W-:Y:S01]  /*55d0*/  FMUL.FTZ R93, R93, R182 ;  /* 0x000000b65d5d7220 */ /* 0x000fe20000410000 */
[----:B------:R-:W-:Y:S01]  /*55e0*/  LOP3.LUT P3, RZ, R87, 0xff0000, RZ, 0xc0, !PT ;  /* 0x00ff000057ff7812 */ /* 0x000fe2000786c0ff */
[----:B------:R-:W-:Y:S01]  /*55f0*/  FMUL.FTZ R214, R185, R214 ;  /* 0x000000d6b9d67220 */ /* 0x000fe20000410000 */
        /* <DEDUP_REMOVED lines=9> */
[----:B------:R-:W-:Y:S01]  /*5690*/  LOP3.LUT P4, RZ, R87, 0xff00, RZ, 0xc0, !PT ;  /* 0x0000ff0057ff7812 */ /* 0x000fe2000788c0ff */
[-C--:B------:R-:W-:Y:S01]  /*56a0*/  FMUL.FTZ R208, R208, R182.reuse ;  /* 0x000000b6d0d07220 */ /* 0x080fe20000410000 */
[----:B------:R-:W-:Y:S01]  /*56b0*/  FMUL.FTZ R84, R84, R182 ;  /* 0x000000b654547220 */ /* 0x000fe20000410000 */
[----:B------:R-:W-:Y:S01]  /*56c0*/  F2FP.BF16.F32.PACK_AB R87, R85, R141 ;  /* 0x0000008d5557723e */ /* 0x000fe200000010ff */
        /* <DEDUP_REMOVED lines=15> */
[----:B------:R-:W-:Y:S01]  /*57c0*/  F2FP.BF16.F32.PACK_AB R84, R84, R92 ;  /* 0x0000005c5454723e */ /* 0x000fe200000010ff */
[----:B------:R-:W-:Y:S06]  /*57d0*/  BRA `(.L_x_7840) ;  /* 0x0000000000f47947 */ /* 0x000fec0003800000 */
.L_x_7839:
[-CC-:B------:R-:W-:Y:S01]  /*57e0*/  FFMA.FTZ R141, R141, R143.reuse, R188.reuse ;  /* 0x0000008f8d8d7223 */ /* 0x180fe200000100bc */
[-CC-:B------:R-:W-:Y:S01]  /*57f0*/  FFMA.FTZ R209, R209, R143.reuse, R188.reuse ;  /* 0x0000008fd1d17223 */ /* 0x180fe200000100bc */
[-CC-:B------:R-:W-:Y:S01]  /*5800*/  FFMA.FTZ R80, R92, R143.reuse, R188.reuse ;  /* 0x0000008f5c507223 */ /* 0x180fe200000100bc */
[----:B------:R-:W-:Y:S01]  /*5810*/  FFMA.FTZ R81, R93, R143, R188 ;  /* 0x0000008f5d517223 */ /* 0x000fe200000100bc */
[----:B------:R-:W-:Y:S01]  /*5820*/  FADD.FTZ R141, R196, -R141 ;  /* 0x8000008dc48d7221 */ /* 0x000fe20000010000 */
[----:B------:R-:W-:Y:S01]  /*5830*/  FADD.FTZ R209, R206, -R209 ;  /* 0x800000d1ced17221 */ /* 0x000fe20000010000 */
[----:B------:R-:W-:Y:S01]  /*5840*/  FADD.FTZ R80, R197, -R80 ;  /* 0x80000050c5507221 */ /* 0x000fe20000010000 */
[----:B-----5:R-:W-:Y:S01]  /*5850*/  ISETP.GE.U32.AND P2, PT, R86, RZ, PT ;  /* 0x000000ff5600720c */ /* 0x020fe20003f46070 */
[C---:B------:R-:W-:Y:S01]  /*5860*/  FMUL.FTZ R82, R185.reuse, R141 ;  /* 0x0000008db9527220 */ /* 0x040fe20000410000 */
[C---:B------:R-:W-:Y:S01]  /*5870*/  FMUL.FTZ R83, R185.reuse, R209 ;  /* 0x000000d1b9537220 */ /* 0x040fe20000410000 */
[----:B------:R-:W-:Y:S01]  /*5880*/  FMUL.FTZ R80, R185, R80 ;  /* 0x00000050b9507220 */ /* 0x000fe20000410000 */
[----:B------:R-:W-:Y:S01]  /*5890*/  FADD.FTZ R81, R207, -R81 ;  /* 0x80000051cf517221 */ /* 0x000fe20000010000 */
[-C--:B------:R-:W-:Y:S01]  /*58a0*/  FMUL.FTZ R76, R82, R182.reuse ;  /* 0x000000b6524c7220 */ /* 0x080fe20000410000 */
[-C--:B------:R-:W-:Y:S01]  /*58b0*/  FMUL.FTZ R85, R83, R182.reuse ;  /* 0x000000b653557220 */ /* 0x080fe20000410000 */
[-C--:B------:R-:W-:Y:S01]  /*58c0*/  FMUL.FTZ R92, R80, R182.reuse ;  /* 0x000000b6505c7220 */ /* 0x080fe20000410000 */
[----:B------:R-:W-:Y:S01]  /*58d0*/  LOP3.LUT P6, RZ, R87, 0xff0000, RZ, 0xc0, !PT ;  /* 0x00ff000057ff7812 */ /* 0x000fe200078cc0ff */
[----:B------:R-:W-:Y:S01]  /*58e0*/  FMUL.FTZ R76, R76, UR5 ;  /* 0x000000054c4c7c20 */ /* 0x000fe20008410000 */
[----:B------:R-:W-:Y:S01]  /*58f0*/  FMUL.FTZ R85, R85, UR5 ;  /* 0x0000000555557c20 */ /* 0x000fe20008410000 */
[C---:B------:R-:W-:Y:S01]  /*5900*/  ISETP.GE.U32.AND.EX P2, PT, R87.reuse, 0x1000000, PT, P2 ;  /* 0x010000005700780c */ /* 0x040fe20003f46120 */
[----:B------:R-:W-:Y:S01]  /*5910*/  FMUL.FTZ R92, R92, UR5 ;  /* 0x000000055c5c7c20 */ /* 0x000fe20008410000 */
[----:B------:R-:W-:Y:S01]  /*5920*/  LOP3.LUT P5, RZ, R87, 0xff, RZ, 0xc0, !PT ;  /* 0x000000ff57ff7812 */ /* 0x000fe200078ac0ff */
[----:B------:R-:W-:Y:S01]  /*5930*/  FMUL.FTZ R81, R185, R81 ;  /* 0x00000051b9517220 */ /* 0x000fe20000410000 */
[----:B------:R-:W-:Y:S01]  /*5940*/  FSEL R76, R76, RZ, P6 ;  /* 0x000000ff4c4c7208 */ /* 0x000fe20003000000 */
[-CC-:B------:R-:W-:Y:S01]  /*5950*/  FFMA.FTZ R77, R190, R143.reuse, R188.reuse ;  /* 0x0000008fbe4d7223 */ /* 0x180fe200000100bc */
[----:B------:R-:W-:Y:S01]  /*5960*/  FSEL R85, R85, RZ, P2 ;  /* 0x000000ff55557208 */ /* 0x000fe20001000000 */
[-CC-:B------:R-:W-:Y:S01]  /*5970*/  FFMA.FTZ R78, R191, R143.reuse, R188.reuse ;  /* 0x0000008fbf4e7223 */ /* 0x180fe200000100bc */
[----:B------:R-:W-:Y:S01]  /*5980*/  LOP3.LUT P3, RZ, R86, 0xff, RZ, 0xc0, !PT ;  /* 0x000000ff56ff7812 */ /* 0x000fe2000786c0ff */
[-CC-:B------:R-:W-:Y:S01]  /*5990*/  FFMA.FTZ R79, R192, R143.reuse, R188.reuse ;  /* 0x0000008fc04f7223 */ /* 0x180fe200000100bc */
[----:B------:R-:W-:Y:S01]  /*59a0*/  LOP3.LUT P4, RZ, R86, 0xff00, RZ, 0xc0, !PT ;  /* 0x0000ff0056ff7812 */ /* 0x000fe2000788c0ff */
[----:B------:R-:W-:Y:S01]  /*59b0*/  FFMA.FTZ R84, R84, R143, R188 ;  /* 0x0000008f54547223 */ /* 0x000fe200000100bc */
[----:B------:R-:W-:Y:S01]  /*59c0*/  LOP3.LUT P6, RZ, R86, 0xff0000, RZ, 0xc0, !PT ;  /* 0x00ff000056ff7812 */ /* 0x000fe200078cc0ff */
[----:B------:R-:W-:Y:S01]  /*59d0*/  FADD.FTZ R77, R214, -R77 ;  /* 0x8000004dd64d7221 */ /* 0x000fe20000010000 */
[----:B------:R-:W-:Y:S01]  /*59e0*/  LOP3.LUT P2, RZ, R86, 0xff000000, RZ, 0xc0, !PT ;  /* 0xff00000056ff7812 */ /* 0x000fe2000784c0ff */
[----:B------:R-:W-:Y:S01]  /*59f0*/  FADD.FTZ R78, R194, -R78 ;  /* 0x8000004ec24e7221 */ /* 0x000fe20000010000 */
[----:B------:R-:W-:Y:S01]  /*5a00*/  FSEL R86, R92, RZ, P5 ;  /* 0x000000ff5c567208 */ /* 0x000fe20002800000 */
[----:B------:R-:W-:Y:S01]  /*5a10*/  FADD.FTZ R79, R208, -R79 ;  /* 0x8000004fd04f7221 */ /* 0x000fe20000010000 */
[----:B------:R-:W-:Y:S01]  /*5a20*/  LOP3.LUT P5, RZ, R87, 0xff00, RZ, 0xc0, !PT ;  /* 0x0000ff0057ff7812 */ /* 0x000fe200078ac0ff */
[----:B------:R-:W-:Y:S01]  /*5a30*/  FMUL.FTZ R87, R81, R182 ;  /* 0x000000b651577220 */ /* 0x000fe20000410000 */
[----:B------:R-:W-:Y:S01]  /*5a40*/  FADD.FTZ R193, R193, -R84 ;  /* 0x80000054c1c17221 */ /* 0x000fe20000010000 */
[C---:B------:R-:W-:Y:S01]  /*5a50*/  FMUL.FTZ R78, R185.reuse, R78 ;  /* 0x0000004eb94e7220 */ /* 0x040fe20000410000 */
[----:B------:R-:W-:Y:S01]  /*5a60*/  FMUL.FTZ R79, R185, R79 ;  /* 0x0000004fb94f7220 */ /* 0x000fe20000410000 */
[----:B------:R-:W-:Y:S01]  /*5a70*/  FMUL.FTZ R87, R87, UR5 ;  /* 0x0000000557577c20 */ /* 0x000fe20008410000 */
[----:B------:R-:W-:-:S02]  /*5a80*/  FMUL.FTZ R77, R185, R77 ;  /* 0x0000004db94d7220 */ /* 0x000fc40000410000 */
[----:B------:R-:W-:Y:S02]  /*5a90*/  FMUL.FTZ R93, R79, R182 ;  /* 0x000000b64f5d7220 */ /* 0x000fe40000410000 */
[----:B------:R-:W-:Y:S02]  /*5aa0*/  FSEL R84, R87, RZ, P5 ;  /* 0x000000ff57547208 */ /* 0x000fe40002800000 */
[----:B------:R-:W-:Y:S01]  /*5ab0*/  F2FP.BF16.F32.PACK_AB R87, R85, R76 ;  /* 0x0000004c5557723e */ /* 0x000fe200000010ff */
[----:B------:R-:W-:Y:S01]  /*5ac0*/  FMUL.FTZ R76, R185, R193 ;  /* 0x000000c1b94c7220 */ /* 0x000fe20000410000 */
[----:B------:R-:W-:Y:S01]  /*5ad0*/  F2FP.BF16.F32.PACK_AB R86, R84, R86 ;  /* 0x000000565456723e */ /* 0x000fe200000010ff */
[-C--:B------:R-:W-:Y:S01]  /*5ae0*/  FMUL.FTZ R85, R78, R182.reuse ;  /* 0x000000b64e557220 */ /* 0x080fe20000410000 */
[-C--:B------:R-:W-:Y:S01]  /*5af0*/  FMUL.FTZ R84, R77, R182.reuse ;  /* 0x000000b64d547220 */ /* 0x080fe20000410000 */
[----:B------:R-:W-:Y:S01]  /*5b00*/  FMUL.FTZ R92, R76, R182 ;  /* 0x000000b64c5c7220 */ /* 0x000fe20000410000 */
[----:B------:R-:W-:Y:S01]  /*5b10*/  FMUL.FTZ R93, R93, UR5 ;  /* 0x000000055d5d7c20 */ /* 0x000fe20008410000 */
[----:B------:R-:W-:Y:S01]  /*5b20*/  FMUL.FTZ R85, R85, UR5 ;  /* 0x0000000555557c20 */ /* 0x000fe20008410000 */
[----:B------:R-:W-:Y:S01]  /*5b30*/  FMUL.FTZ R84, R84, UR5 ;  /* 0x0000000554547c20 */ /* 0x000fe20008410000 */
[----:B------:R-:W-:-:S02]  /*5b40*/  FMUL.FTZ R92, R92, UR5 ;  /* 0x000000055c5c7c20 */ /* 0x000fc40008410000 */
[----:B------:R-:W-:Y:S02]  /*5b50*/  FSEL R93, R93, RZ, P2 ;  /* 0x000000ff5d5d7208 */ /* 0x000fe40001000000 */
[----:B------:R-:W-:Y:S02]  /*5b60*/  FSEL R85, R85, RZ, P6 ;  /* 0x000000ff55557208 */ /* 0x000fe40003000000 */
[----:B------:R-:W-:Y:S02]  /*5b70*/  FSEL R84, R84, RZ, P4 ;  /* 0x000000ff54547208 */ /* 0x000fe40002000000 */
[----:B------:R-:W-:Y:S02]  /*5b80*/  FSEL R92, R92, RZ, P3 ;  /* 0x000000ff5c5c7208 */ /* 0x000fe40001800000 */
[----:B------:R-:W-:Y:S02]  /*5b90*/  F2FP.BF16.F32.PACK_AB R85, R93, R85 ;  /* 0x000000555d55723e */ /* 0x000fe400000010ff */
[----:B------:R-:W-:-:S07]  /*5ba0*/  F2FP.BF16.F32.PACK_AB R84, R84, R92 ;  /* 0x0000005c5454723e */ /* 0x000fce00000010ff */
.L_x_7840:
        /* <DEDUP_REMOVED lines=15> */
[----:B------:R-:W-:Y:S01]  /*5ca0*/  ISETP.GE.U32.AND P2, PT, R90, RZ, PT ;  /* 0x000000ff5a00720c */ /* 0x000fe20003f46070 */
[C---:B------:R-:W-:Y:S01]  /*5cb0*/  FMUL.FTZ R82, R185.reuse, R200 ;  /* 0x000000c8b9527220 */ /* 0x040fe20000410000 */
[C---:B------:R-:W-:Y:S01]  /*5cc0*/  FMUL.FTZ R83, R185.reuse, R76 ;  /* 0x0000004cb9537220 */ /* 0x040fe20000410000 */
[----:B------:R-:W-:Y:S01]  /*5cd0*/  FMUL.FTZ R80, R185, R80 ;  /* 0x00000050b9507220 */ /* 0x000fe20000410000 */
[----:B------:R-:W-:Y:S01]  /*5ce0*/  FADD.FTZ R230, R230, -R213 ;  /* 0x800000d5e6e67221 */ /* 0x000fe20000010000 */
[-C--:B------:R-:W-:Y:S01]  /*5cf0*/  FMUL.FTZ R76, R82, R182.reuse ;  /* 0x000000b6524c7220 */ /* 0x080fe20000410000 */
[----:B------:R-:W-:Y:S01]  /*5d00*/  FMUL.FTZ R77, R83, R182 ;  /* 0x000000b6534d7220 */ /* 0x000fe20000410000 */
[----:B------:R-:W-:Y:S01]  /*5d10*/  ISETP.GE.U32.AND.EX P2, PT, R91, 0x1000000, PT, P2 ;  /* 0x010000005b00780c */ /* 0x000fe20003f46120 */
[----:B------:R-:W-:Y:S01]  /*5d20*/  FMUL.FTZ R81, R185, R230 ;  /* 0x000000e6b9517220 */ /* 0x000fe20000410000 */
[----:B0-----:R-:W-:Y:S01]  /*5d30*/  FMUL.FTZ R87, R76, UR5 ;  /* 0x000000054c577c20 */ /* 0x001fe20008410000 */
[-C--:B------:R-:W-:Y:S01]  /*5d40*/  FMUL.FTZ R76, R80, R182.reuse ;  /* 0x000000b6504c7220 */ /* 0x080fe20000410000 */
[----:B------:R-:W-:Y:S01]  /*5d50*/  FMUL.FTZ R77, R77, UR5 ;  /* 0x000000054d4d7c20 */ /* 0x000fe20008410000 */
[C---:B------:R-:W-:Y:S01]  /*5d60*/  LOP3.LUT P5, RZ, R91.reuse, 0xff, RZ, 0xc0, !PT ;  /* 0x000000ff5bff7812 */ /* 0x040fe200078ac0ff */
[-CC-:B------:R-:W-:Y:S01]  /*5d70*/  FFMA.FTZ R134, R134, R143.reuse, R188.reuse ;  /* 0x0000008f86867223 */ /* 0x180fe200000100bc */
[----:B------:R-:W-:Y:S01]  /*5d80*/  FMUL.FTZ R86, R76, UR5 ;  /* 0x000000054c567c20 */ /* 0x000fe20008410000 */
[----:B------:R-:W-:Y:S01]  /*5d90*/  LOP3.LUT P6, RZ, R91, 0xff0000, RZ, 0xc0, !PT ;  /* 0x00ff00005bff7812 */ /* 0x000fe200078cc0ff */
[-C--:B------:R-:W-:Y:S01]  /*5da0*/  FFMA.FTZ R85, R138, R143.reuse, R188 ;  /* 0x0000008f8a557223 */ /* 0x080fe200000100bc */
[----:B------:R-:W-:Y:S01]  /*5db0*/  FSEL R76, R77, RZ, P2 ;  /* 0x000000ff4d4c7208 */ /* 0x000fe20001000000 */
[----:B------:R-:W-:Y:S01]  /*5dc0*/  FMUL.FTZ R77, R81, R182 ;  /* 0x000000b6514d7220 */ /* 0x000fe20000410000 */
[----:B------:R-:W-:Y:S01]  /*5dd0*/  FSEL R86, R86, RZ, P5 ;  /* 0x000000ff56567208 */ /* 0x000fe20002800000 */
[----:B------:R-:W-:Y:S01]  /*5de0*/  FADD.FTZ R134, R97, -R134 ;  /* 0x8000008661867221 */ /* 0x000fe20000010000 */
[----:B------:R-:W-:Y:S01]  /*5df0*/  LOP3.LUT P5, RZ, R91, 0xff00, RZ, 0xc0, !PT ;  /* 0x0000ff005bff7812 */ /* 0x000fe200078ac0ff */
[----:B------:R-:W-:Y:S01]  /*5e00*/  FMUL.FTZ R77, R77, UR5 ;  /* 0x000000054d4d7c20 */ /* 0x000fe20008410000 */
[-CC-:B------:R-:W-:Y:S01]  /*5e10*/  FFMA.FTZ R133, R133, R143.reuse, R188.reuse ;  /* 0x0000008f85857223 */ /* 0x180fe200000100bc */
[----:B------:R-:W-:Y:S01]  /*5e20*/  FFMA.FTZ R79, R132, R143, R188 ;  /* 0x0000008f844f7223 */ /* 0x000fe200000100bc */
[----:B------:R-:W-:Y:S01]  /*5e30*/  FSEL R87, R87, RZ, P6 ;  /* 0x000000ff57577208 */ /* 0x000fe20003000000 */
[----:B------:R-:W-:Y:S01]  /*5e40*/  FADD.FTZ R228, R228, -R85 ;  /* 0x80000055e4e47221 */ /* 0x000fe20000010000 */
[----:B------:R-:W-:Y:S01]  /*5e50*/  FSEL R77, R77, RZ, P5 ;  /* 0x000000ff4d4d7208 */ /* 0x000fe20002800000 */
[C---:B------:R-:W-:Y:S01]  /*5e60*/  FMUL.FTZ R78, R185.reuse, R134 ;  /* 0x00000086b94e7220 */ /* 0x040fe20000410000 */
[----:B------:R-:W-:Y:S01]  /*5e70*/  FADD.FTZ R224, R224, -R133 ;  /* 0x80000085e0e07221 */ /* 0x000fe20000010000 */
[----:B------:R-:W-:Y:S01]  /*5e80*/  FADD.FTZ R100, R100, -R79 ;  /* 0x8000004f64647221 */ /* 0x000fe20000010000 */
[----:B------:R-:W-:Y:S01]  /*5e90*/  F2FP.BF16.F32.PACK_AB R87, R76, R87 ;  /* 0x000000574c57723e */ /* 0x000fe200000010ff */
[----:B------:R-:W-:Y:S01]  /*5ea0*/  FMUL.FTZ R79, R185, R228 ;  /* 0x000000e4b94f7220 */ /* 0x000fe20000410000 */
[----:B------:R-:W-:Y:S01]  /*5eb0*/  F2FP.BF16.F32.PACK_AB R86, R77, R86 ;  /* 0x000000564d56723e */ /* 0x000fe200000010ff */
[----:B------:R-:W-:Y:S01]  /*5ec0*/  FMUL.FTZ R84, R78, R182 ;  /* 0x000000b64e547220 */ /* 0x000fe20000410000 */
[C---:B------:R-:W-:Y:S01]  /*5ed0*/  FMUL.FTZ R77, R185.reuse, R224 ;  /* 0x000000e0b94d7220 */ /* 0x040fe20000410000 */
[----:B------:R-:W-:Y:S01]  /*5ee0*/  FMUL.FTZ R76, R185, R100 ;  /* 0x00000064b94c7220 */ /* 0x000fe20000410000 */
[C---:B------:R-:W-:Y:S01]  /*5ef0*/  LOP3.LUT P3, RZ, R90.reuse, 0xff, RZ, 0xc0, !PT ;  /* 0x000000ff5aff7812 */ /* 0x040fe2000786c0ff */
[-C--:B------:R-:W-:Y:S01]  /*5f00*/  FMUL.FTZ R91, R79, R182.reuse ;  /* 0x000000b64f5b7220 */ /* 0x080fe20000410000 */
[C---:B------:R-:W-:Y:S01]  /*5f10*/  LOP3.LUT P4, RZ, R90.reuse, 0xff00, RZ, 0xc0, !PT ;  /* 0x0000ff005aff7812 */ /* 0x040fe2000788c0ff */
[-C--:B------:R-:W-:Y:S01]  /*5f20*/  FMUL.FTZ R85, R77, R182.reuse ;  /* 0x000000b64d557220 */ /* 0x080fe20000410000 */
[C---:B------:R-:W-:Y:S01]  /*5f30*/  LOP3.LUT P6, RZ, R90.reuse, 0xff0000, RZ, 0xc0, !PT ;  /* 0x00ff00005aff7812 */ /* 0x040fe200078cc0ff */
[----:B------:R-:W-:Y:S01]  /*5f40*/  FMUL.FTZ R91, R91, UR5 ;  /* 0x000000055b5b7c20 */ /* 0x000fe20008410000 */
[----:B------:R-:W-:Y:S01]  /*5f50*/  LOP3.LUT P2, RZ, R90, 0xff000000, RZ, 0xc0, !PT ;  /* 0xff0000005aff7812 */ /* 0x000fe2000784c0ff */
[----:B------:R-:W-:Y:S01]  /*5f60*/  FMUL.FTZ R90, R84, UR5 ;  /* 0x00000005545a7c20 */ /* 0x000fe20008410000 */
[----:B------:R-:W-:Y:S01]  /*5f70*/  FMUL.FTZ R84, R76, R182 ;  /* 0x000000b64c547220 */ /* 0x000fe20000410000 */
[----:B------:R-:W-:Y:S01]  /*5f80*/  FMUL.FTZ R85, R85, UR5 ;  /* 0x0000000555557c20 */ /* 0x000fe20008410000 */
[----:B------:R-:W-:-:S02]  /*5f90*/  FSEL R93, R91, RZ, P2 ;  /* 0x000000ff5b5d7208 */ /* 0x000fc40001000000 */
[----:B------:R-:W-:Y:S01]  /*5fa0*/  FMUL.FTZ R84, R84, UR5 ;  /* 0x0000000554547c20 */ /* 0x000fe20008410000 */
[----:B------:R-:W-:Y:S02]  /*5fb0*/  FSEL R90, R90, RZ, P6 ;  /* 0x000000ff5a5a7208 */ /* 0x000fe40003000000 */
[----:B------:R-:W-:Y:S02]  /*5fc0*/  FSEL R91, R85, RZ, P4 ;  /* 0x000000ff555b7208 */ /* 0x000fe40002000000 */
[----:B------:R-:W-:Y:S02]  /*5fd0*/  FSEL R84, R84, RZ, P3 ;  /* 0x000000ff54547208 */ /* 0x000fe40001800000 */
[----:B------:R-:W-:Y:S02]  /*5fe0*/  F2FP.BF16.F32.PACK_AB R85, R93, R90 ;  /* 0x0000005a5d55723e */ /* 0x000fe400000010ff */
[----:B------:R-:W-:Y:S01]  /*5ff0*/  F2FP.BF16.F32.PACK_AB R84, R91, R84 ;  /* 0x000000545b54723e */ /* 0x000fe200000010ff */
[----:B------:R-:W-:Y:S06]  /*6000*/  BRA `(.L_x_7842) ;  /* 0x0000000000f47947 */ /* 0x000fec0003800000 */
.L_x_7841:
[-CC-:B------:R-:W-:Y:S01]  /*6010*/  FFMA.FTZ R195, R195, R143.reuse, R188.reuse ;  /* 0x0000008fc3c37223 */ /* 0x180fe200000100bc */
[----:B------:R-:W-:Y:S01]  /*6020*/  LOP3.LUT P2, RZ, R91, 0xff, RZ, 0xc0, !PT ;  /* 0x000000ff5bff7812 */ /* 0x000fe2000784c0ff */
[-CC-:B------:R-:W-:Y:S01]  /*6030*/  FFMA.FTZ R213, R213, R143.reuse, R188.reuse ;  /* 0x0000008fd5d57223 */ /* 0x180fe200000100bc */
[-CC-:B------:R-:W-:Y:S01]  /*6040*/  FFMA.FTZ R200, R200, R143.reuse, R188.reuse ;  /* 0x0000008fc8c87223 */ /* 0x180fe200000100bc */
[----:B------:R-:W-:Y:S01]  /*6050*/  FADD.FTZ R102, R102, -R195 ;  /* 0x800000c366667221 */ /* 0x000fe20000010000 */
[-C--:B0-----:R-:W-:Y:S01]  /*6060*/  FFMA.FTZ R86, R215, R143.reuse, R188 ;  /* 0x0000008fd7567223 */ /* 0x081fe200000100bc */
[----:B------:R-:W-:Y:S01]  /*6070*/  FADD.FTZ R230, R230, -R213 ;  /* 0x800000d5e6e67221 */ /* 0x000fe20000010000 */
[----:B------:R-:W-:Y:S01]  /*6080*/  FADD.FTZ R200, R103, -R200 ;  /* 0x800000c867c87221 */ /* 0x000fe20000010000 */
[----:B------:R-:W-:Y:S01]  /*6090*/  FMUL.FTZ R85, R185, R102 ;  /* 0x00000066b9557220 */ /* 0x000fe20000410000 */
[----:B------:R-:W-:Y:S01]  /*60a0*/  FADD.FTZ R86, R231, -R86 ;  /* 0x80000056e7567221 */ /* 0x000fe20000010000 */
[----:B------:R-:W-:Y:S01]  /*60b0*/  FMUL.FTZ R87, R185, R230 ;  /* 0x000000e6b9577220 */ /* 0x000fe20000410000 */
[----:B------:R-:W-:Y:S01]  /*60c0*/  LOP3.LUT P4, RZ, R91, 0xff00, RZ, 0xc0, !PT ;  /* 0x0000ff005bff7812 */ /* 0x000fe2000788c0ff */
[----:B------:R-:W-:Y:S01]  /*60d0*/  FMUL.FTZ R85, R85, R182 ;  /* 0x000000b655557220 */ /* 0x000fe20000410000 */
[----:B------:R-:W-:Y:S01]  /*60e0*/  LOP3.LUT P3, RZ, R91, 0xff0000, RZ, 0xc0, !PT ;  /* 0x00ff00005bff7812 */ /* 0x000fe2000786c0ff */
[----:B------:R-:W-:Y:S01]  /*60f0*/  FMUL.FTZ R93, R185, R200 ;  /* 0x000000c8b95d7220 */ /* 0x000fe20000410000 */
[-C--:B------:R-:W-:Y:S01]  /*6100*/  FMUL.FTZ R87, R87, R182.reuse ;  /* 0x000000b657577220 */ /* 0x080fe20000410000 */
[----:B------:R-:W-:Y:S01]  /*6110*/  FMUL.FTZ R85, R85, UR5 ;  /* 0x0000000555557c20 */ /* 0x000fe20008410000 */
[-CC-:B------:R-:W-:Y:S01]  /*6120*/  FFMA.FTZ R133, R133, R143.reuse, R188.reuse ;  /* 0x0000008f85857223 */ /* 0x180fe200000100bc */
[----:B------:R-:W-:Y:S01]  /*6130*/  FMUL.FTZ R93, R93, R182 ;  /* 0x000000b65d5d7220 */ /* 0x000fe20000410000 */
[----:B------:R-:W-:Y:S01]  /*6140*/  FMUL.FTZ R87, R87, UR5 ;  /* 0x0000000557577c20 */ /* 0x000fe20008410000 */
[-C--:B------:R-:W-:Y:S01]  /*6150*/  FFMA.FTZ R84, R134, R143.reuse, R188 ;  /* 0x0000008f86547223 */ /* 0x080fe200000100bc */
[----:B------:R-:W-:Y:S01]  /*6160*/  FSEL R85, R85, RZ, P2 ;  /* 0x000000ff55557208 */ /* 0x000fe20001000000 */
[----:B------:R-:W-:Y:S01]  /*6170*/  FMUL.FTZ R93, R93, UR5 ;  /* 0x000000055d5d7c20 */ /* 0x000fe20008410000 */
[----:B------:R-:W-:Y:S01]  /*6180*/  ISETP.GE.U32.AND P2, PT, R90, RZ, PT ;  /* 0x000000ff5a00720c */ /* 0x000fe20003f46070 */
[----:B------:R-:W-:Y:S01]  /*6190*/  FADD.FTZ R224, R224, -R133 ;  /* 0x80000085e0e07221 */ /* 0x000fe20000010000 */
[----:B------:R-:W-:Y:S01]  /*61a0*/  FSEL R92, R87, RZ, P4 ;  /* 0x000000ff575c7208 */ /* 0x000fe20002000000 */
[----:B------:R-:W-:Y:S01]  /*61b0*/  FADD.FTZ R84, R97, -R84 ;  /* 0x8000005461547221 */ /* 0x000fe20000010000 */
[----:B------:R-:W-:Y:S01]  /*61c0*/  ISETP.GE.U32.AND.EX P2, PT, R91, 0x1000000, PT, P2 ;  /* 0x010000005b00780c */ /* 0x000fe20003f46120 */
[----:B------:R-:W-:Y:S01]  /*61d0*/  FMUL.FTZ R91, R185, R86 ;  /* 0x00000056b95b7220 */ /* 0x000fe20000410000 */
[----:B------:R-:W-:Y:S01]  /*61e0*/  FSEL R87, R93, RZ, P3 ;  /* 0x000000ff5d577208 */ /* 0x000fe20001800000 */
[----:B------:R-:W-:Y:S01]  /*61f0*/  FMUL.FTZ R93, R185, R84 ;  /* 0x00000054b95d7220 */ /* 0x000fe20000410000 */
[----:B------:R-:W-:Y:S01]  /*6200*/  LOP3.LUT P6, RZ, R90, 0xff00, RZ, 0xc0, !PT ;  /* 0x0000ff005aff7812 */ /* 0x000fe200078cc0ff */
[-C--:B------:R-:W-:Y:S01]  /*6210*/  FMUL.FTZ R86, R91, R182.reuse ;  /* 0x000000b65b567220 */ /* 0x080fe20000410000 */
[-CC-:B------:R-:W-:Y:S01]  /*6220*/  FFMA.FTZ R91, R138, R143.reuse, R188.reuse ;  /* 0x0000008f8a5b7223 */ /* 0x180fe200000100bc */
[----:B------:R-:W-:Y:S01]  /*6230*/  FMUL.FTZ R93, R93, R182 ;  /* 0x000000b65d5d7220 */ /* 0x000fe20000410000 */
[----:B------:R-:W-:Y:S01]  /*6240*/  LOP3.LUT P5, RZ, R90, 0xff0000, RZ, 0xc0, !PT ;  /* 0x00ff00005aff7812 */ /* 0x000fe200078ac0ff */
[----:B------:R-:W-:Y:S01]  /*6250*/  FMUL.FTZ R86, R86, UR5 ;  /* 0x0000000556567c20 */ /* 0x000fe20008410000 */
[----:B------:R-:W-:Y:S01]  /*6260*/  FADD.FTZ R228, R228, -R91 ;  /* 0x8000005be4e47221 */ /* 0x000fe20000010000 */
[----:B------:R-:W-:Y:S01]  /*6270*/  FFMA.FTZ R91, R132, R143, R188 ;  /* 0x0000008f845b7223 */ /* 0x000fe200000100bc */
[----:B------:R-:W-:Y:S01]  /*6280*/  FMUL.FTZ R93, R93, UR5 ;  /* 0x000000055d5d7c20 */ /* 0x000fe20008410000 */
[----:B------:R-:W-:Y:S01]  /*6290*/  LOP3.LUT P4, RZ, R90, 0xff000000, RZ, 0xc0, !PT ;  /* 0xff0000005aff7812 */ /* 0x000fe2000788c0ff */
[C---:B------:R-:W-:Y:S01]  /*62a0*/  FMUL.FTZ R97, R185.reuse, R228 ;  /* 0x000000e4b9617220 */ /* 0x040fe20000410000 */
[----:B------:R-:W-:Y:S01]  /*62b0*/  FSEL R86, R86, RZ, P2 ;  /* 0x000000ff56567208 */ /* 0x000fe20001000000 */
[----:B------:R-:W-:Y:S01]  /*62c0*/  FADD.FTZ R100, R100, -R91 ;  /* 0x8000005b64647221 */ /* 0x000fe20000010000 */
[----:B------:R-:W-:Y:S01]  /*62d0*/  FMUL.FTZ R91, R185, R224 ;  /* 0x000000e0b95b7220 */ /* 0x000fe20000410000 */
[----:B------:R-:W-:Y:S01]  /*62e0*/  FMUL.FTZ R97, R97, R182 ;  /* 0x000000b661617220 */ /* 0x000fe20000410000 */
[----:B------:R-:W-:-:S02]  /*62f0*/  F2FP.BF16.F32.PACK_AB R87, R86, R87 ;  /* 0x000000575657723e */ /* 0x000fc400000010ff */
[----:B------:R-:W-:Y:S01]  /*6300*/  F2FP.BF16.F32.PACK_AB R86, R92, R85 ;  /* 0x000000555c56723e */ /* 0x000fe200000010ff */
[----:B------:R-:W-:Y:S01]  /*6310*/  FMUL.FTZ R85, R185, R100 ;  /* 0x00000064b9557220 */ /* 0x000fe20000410000 */
[-C--:B------:R-:W-:Y:S01]  /*6320*/  FMUL.FTZ R91, R91, R182.reuse ;  /* 0x000000b65b5b7220 */ /* 0x080fe20000410000 */
[----:B------:R-:W-:Y:S01]  /*6330*/  FMUL.FTZ R97, R97, UR5 ;  /* 0x0000000561617c20 */ /* 0x000fe20008410000 */
[----:B------:R-:W-:Y:S01]  /*6340*/  LOP3.LUT P3, RZ, R90, 0xff, RZ, 0xc0, !PT ;  /* 0x000000ff5aff7812 */ /* 0x000fe2000786c0ff */
[----:B------:R-:W-:Y:S01]  /*6350*/  FMUL.FTZ R85, R85, R182 ;  /* 0x000000b655557220 */ /* 0x000fe20000410000 */
[----:B------:R-:W-:Y:S01]  /*6360*/  FMUL.FTZ R91, R91, UR5 ;  /* 0x000000055b5b7c20 */ /* 0x000fe20008410000 */
[----:B------:R-:W-:Y:S02]  /*6370*/  FSEL R93, R93, RZ, P5 ;  /* 0x000000ff5d5d7208 */ /* 0x000fe40002800000 */
[----:B------:R-:W-:Y:S01]  /*6380*/  FMUL.FTZ R85, R85, UR5 ;  /* 0x0000000555557c20 */ /* 0x000fe20008410000 */
[----:B------:R-:W-:-:S02]  /*6390*/  FSEL R90, R97, RZ, P4 ;  /* 0x000000ff615a7208 */ /* 0x000fc40002000000 */
[----:B------:R-:W-:Y:S02]  /*63a0*/  FSEL R91, R91, RZ, P6 ;  /* 0x000000ff5b5b7208 */ /* 0x000fe40003000000 */
[----:B------:R-:W-:Y:S02]  /*63b0*/  FSEL R84, R85, RZ, P3 ;  /* 0x000000ff55547208 */ /* 0x000fe40001800000 */
[----:B------:R-:W-:Y:S02]  /*63c0*/  F2FP.BF16.F32.PACK_AB R85, R90, R93 ;  /* 0x0000005d5a55723e */ /* 0x000fe400000010ff */
[----:B------:R-:W-:-:S07]  /*63d0*/  F2FP.BF16.F32.PACK_AB R84, R91, R84 ;  /* 0x000000545b54723e */ /* 0x000fce00000010ff */
.L_x_7842:
[----:B------:R-:W0:Y:S01]  /*63e0*/  @P1 LDC.64 R90, c[0x0][0x478] ;  /* 0x00011e00ff5a1b82 */ /* 0x000e220000000a00 */
[----:B------:R-:W-:-:S05]  /*63f0*/  IADD3 R93, PT, PT, R186, 0x20, RZ ;  /* 0x00000020ba5d7810 */ /* 0x000fca0007ffe0ff */
[----:B0-----:R-:W-:-:S05]  /*6400*/  @P1 IMAD.WIDE.U32 R90, R93, 0x20, R90 ;  /* 0x000000205d5a1825 */ /* 0x001fca00078e005a */
[----:B------:R-:W-:Y:S04]  /*6410*/  @P1 STG.E.128 desc[UR6][R90.64], R76 ;  /* 0x0000004c5a001986 */ /* 0x000fe8000c101d06 */
[----:B------:R0:W-:Y:S02]  /*6420*/  @P1 STG.E.128 desc[UR6][R90.64+0x10], R80 ;  /* 0x000010505a001986 */ /* 0x0001e4000c101d06 */
[----:B0-----:R-:W-:-:S05]  /*6430*/  IMAD.WIDE.U32 R90, R93, 0x10, R190 ;  /* 0x000000105d5a7825 */ /* 0x001fca00078e00be */
[----:B------:R0:W-:Y:S01]  /*6440*/  STG.E.128 desc[UR6][R90.64], R84 ;  /* 0x000000545a007986 */ /* 0x0001e2000c101d06 */
[----:B------:R-:W-:Y:S05]  /*6450*/  @!P1 BRA `(.L_x_7843) ;  /* 0x0000000000f89947 */ /* 0x000fea0003800000 */
[-CC-:B------:R-:W-:Y:S01]  /*6460*/  FFMA.FTZ R198, R198, R143.reuse, R188.reuse ;  /* 0x0000008fc6c67223 */ /* 0x180fe200000100bc */
[-CC-:B------:R-:W-:Y:S01]  /*6470*/  FFMA.FTZ R78, R205, R143.reuse, R188.reuse ;  /* 0x0000008fcd4e7223 */ /* 0x180fe200000100bc */
[-C--:B------:R-:W-:Y:S01]  /*6480*/  FFMA.FTZ R76, R189, R143.reuse, R188 ;  /* 0x0000008fbd4c7223 */ /* 0x080fe200000100bc */
[----:B------:R-:W-:Y:S01]  /*6490*/  ISETP.GE.U32.AND P2, PT, R88, RZ, PT ;  /* 0x000000ff5800720c */ /* 0x000fe20003f46070 */
[----:B------:R-:W-:Y:S01]  /*64a0*/  FADD.FTZ R198, R95, -R198 ;  /* 0x800000c65fc67221 */ /* 0x000fe20000010000 */
[----:B------:R-:W-:Y:S01]  /*64b0*/  FADD.FTZ R78, R131, -R78 ;  /* 0x8000004e834e7221 */ /* 0x000fe20000010000 */
[----:B------:R-:W-:Y:S01]  /*64c0*/  FADD.FTZ R76, R129, -R76 ;  /* 0x8000004c814c7221 */ /* 0x000fe20000010000 */
[----:B------:R-:W-:Y:S01]  /*64d0*/  LOP3.LUT P6, RZ, R89, 0xff0000, RZ, 0xc0, !PT ;  /* 0x00ff000059ff7812 */ /* 0x000fe200078cc0ff */
[C---:B------:R-:W-:Y:S01]  /*64e0*/  FMUL.FTZ R82, R185.reuse, R198 ;  /* 0x000000c6b9527220 */ /* 0x040fe20000410000 */
[C---:B------:R-:W-:Y:S01]  /*64f0*/  FMUL.FTZ R83, R185.reuse, R78 ;  /* 0x0000004eb9537220 */ /* 0x040fe20000410000 */
[----:B------:R-:W-:Y:S01]  /*6500*/  FMUL.FTZ R80, R185, R76 ;  /* 0x0000004cb9507220 */ /* 0x000fe20000410000 */
[----:B------:R-:W-:Y:S01]  /*6510*/  ISETP.GE.U32.AND.EX P2, PT, R89, 0x1000000, PT, P2 ;  /* 0x010000005900780c */ /* 0x000fe20003f46120 */
        /* <DEDUP_REMOVED lines=8> */
[----:B------:R-:W-:Y:S01]  /*65a0*/  LOP3.LUT P5, RZ, R89, 0xff, RZ, 0xc0, !PT ;  /* 0x000000ff59ff7812 */ /* 0x000fe200078ac0ff */
[-CC-:B------:R-:W-:Y:S01]  /*65b0*/  FFMA.FTZ R201, R201, R143.reuse, R188.reuse ;  /* 0x0000008fc9c97223 */ /* 0x180fe200000100bc */
[----:B0-----:R-:W-:Y:S01]  /*65c0*/  FSEL R87, R77, RZ, P6 ;  /* 0x000000ff4d577208 */ /* 0x001fe20003000000 */
[-CC-:B------:R-:W-:Y:S01]  /*65d0*/  FFMA.FTZ R81, R142, R143.reuse, R188.reuse ;  /* 0x0000008f8e517223 */ /* 0x180fe200000100bc */
[----:B------:R-:W-:Y:S01]  /*65e0*/  FFMA.FTZ R77, R98, R143, R188 ;  /* 0x0000008f624d7223 */ /* 0x000fe200000100bc */
[----:B------:R-:W-:Y:S01]  /*65f0*/  FSEL R84, R78, RZ, P2 ;  /* 0x000000ff4e547208 */ /* 0x000fe20001000000 */
[----:B------:R-:W-:Y:S01]  /*6600*/  FADD.FTZ R78, R94, -R79 ;  /* 0x8000004f5e4e7221 */ /* 0x000fe20000010000 */
[----:B------:R-:W-:Y:S01]  /*6610*/  FSEL R86, R76, RZ, P5 ;  /* 0x000000ff4c567208 */ /* 0x000fe20002800000 */
        /* <DEDUP_REMOVED lines=8> */
[----:B------:R-:W-:Y:S01]  /*66a0*/  FMUL.FTZ R76, R185, R76 ;  /* 0x0000004cb94c7220 */ /* 0x000fe20000410000 */
[----:B------:R-:W-:Y:S01]  /*66b0*/  LOP3.LUT P5, RZ, R89, 0xff00, RZ, 0xc0, !PT ;  /* 0x0000ff0059ff7812 */ /* 0x000fe200078ac0ff */
[-C--:B------:R-:W-:Y:S01]  /*66c0*/  FMUL.FTZ R89, R78, R182.reuse ;  /* 0x000000b64e597220 */ /* 0x080fe20000410000 */
[C---:B------:R-:W-:Y:S01]  /*66d0*/  LOP3.LUT P3, RZ, R88.reuse, 0xff, RZ, 0xc0, !PT ;  /* 0x000000ff58ff7812 */ /* 0x040fe2000786c0ff */
[-C--:B------:R-:W-:Y:S01]  /*66e0*/  FMUL.FTZ R91, R81, R182.reuse ;  /* 0x000000b6515b7220 */ /* 0x080fe20000410000 */
[C---:B------:R-:W-:Y:S01]  /*66f0*/  LOP3.LUT P4, RZ, R88.reuse, 0xff00, RZ, 0xc0, !PT ;  /* 0x0000ff0058ff7812 */ /* 0x040fe2000788c0ff */
[-C--:B------:R-:W-:Y:S01]  /*6700*/  FMUL.FTZ R90, R79, R182.reuse ;  /* 0x000000b64f5a7220 */ /* 0x080fe20000410000 */
[----:B------:R-:W-:Y:S01]  /*6710*/  LOP3.LUT P6, RZ, R88, 0xff0000, RZ, 0xc0, !PT ;  /* 0x00ff000058ff7812 */ /* 0x000fe200078cc0ff */
[-C--:B------:R-:W-:Y:S01]  /*6720*/  FMUL.FTZ R85, R76, R182.reuse ;  /* 0x000000b64c557220 */ /* 0x080fe20000410000 */
[----:B------:R-:W-:Y:S01]  /*6730*/  LOP3.LUT P2, RZ, R88, 0xff000000, RZ, 0xc0, !PT ;  /* 0xff00000058ff7812 */ /* 0x000fe2000784c0ff */
[----:B------:R-:W-:Y:S01]  /*6740*/  FMUL.FTZ R88, R77, R182 ;  /* 0x000000b64d587220 */ /* 0x000fe20000410000 */
[----:B------:R-:W-:Y:S01]  /*6750*/  FMUL.FTZ R89, R89, UR5 ;  /* 0x0000000559597c20 */ /* 0x000fe20008410000 */
[----:B------:R-:W-:Y:S01]  /*6760*/  FMUL.FTZ R92, R91, UR5 ;  /* 0x000000055b5c7c20 */ /* 0x000fe20008410000 */
[----:B------:R-:W-:Y:S01]  /*6770*/  FMUL.FTZ R91, R90, UR5 ;  /* 0x000000055a5b7c20 */ /* 0x000fe20008410000 */
[----:B------:R-:W-:Y:S01]  /*6780*/  FMUL.FTZ R88, R88, UR5 ;  /* 0x0000000558587c20 */ /* 0x000fe20008410000 */
[----:B------:R-:W-:Y:S01]  /*6790*/  FMUL.FTZ R85, R85, UR5 ;  /* 0x0000000555557c20 */ /* 0x000fe20008410000 */
        /* <DEDUP_REMOVED lines=10> */
.L_x_7843:
[-CC-:B------:R-:W-:Y:S01]  /*6840*/  FFMA.FTZ R137, R137, R143.reuse, R188.reuse ;  /* 0x0000008f89897223 */ /* 0x180fe200000100bc */
[-CC-:B0-----:R-:W-:Y:S01]  /*6850*/  FFMA.FTZ R84, R189, R143.reuse, R188.reuse ;  /* 0x0000008fbd547223 */ /* 0x181fe200000100bc */
[-C--:B------:R-:W-:Y:S01]  /*6860*/  FFMA.FTZ R85, R140, R143.reuse, R188 ;  /* 0x0000008f8c557223 */ /* 0x080fe200000100bc */
[----:B------:R-:W-:Y:S01]  /*6870*/  LOP3.LUT P2, RZ, R88, 0xff00, RZ, 0xc0, !PT ;  /* 0x0000ff0058ff7812 */ /* 0x000fe2000784c0ff */
[----:B------:R-:W-:Y:S01]  /*6880*/  FADD.FTZ R210, R210, -R137 ;  /* 0x80000089d2d27221 */ /* 0x000fe20000010000 */
[----:B------:R-:W-:Y:S01]  /*6890*/  FADD.FTZ R84, R129, -R84 ;  /* 0x8000005481547221 */ /* 0x000fe20000010000 */
[----:B------:R-:W-:Y:S01]  /*68a0*/  FADD.FTZ R94, R94, -R85 ;  /* 0x800000555e5e7221 */ /* 0x000fe20000010000 */
[----:B------:R-:W-:Y:S01]  /*68b0*/  LOP3.LUT P3, RZ, R89, 0xff, RZ, 0xc0, !PT ;  /* 0x000000ff59ff7812 */ /* 0x000fe2000786c0ff */
[C---:B------:R-:W-:Y:S01]  /*68c0*/  FMUL.FTZ R85, R185.reuse, R210 ;  /* 0x000000d2b9557220 */ /* 0x040fe20000410000 */
[C---:B------:R-:W-:Y:S01]  /*68d0*/  FMUL.FTZ R93, R185.reuse, R84 ;  /* 0x00000054b95d7220 */ /* 0x040fe20000410000 */
[----:B------:R-:W-:Y:S01]  /*68e0*/  FMUL.FTZ R87, R185, R94 ;  /* 0x0000005eb9577220 */ /* 0x000fe20000410000 */
[-CC-:B------:R-:W-:Y:S01]  /*68f0*/  FFMA.FTZ R91, R142, R143.reuse, R188.reuse ;  /* 0x0000008f8e5b7223 */ /* 0x180fe200000100bc */
[-C--:B------:R-:W-:Y:S01]  /*6900*/  FMUL.FTZ R85, R85, R182.reuse ;  /* 0x000000b655557220 */ /* 0x080fe20000410000 */
[-C--:B------:R-:W-:Y:S01]  /*6910*/  FMUL.FTZ R93, R93, R182.reuse ;  /* 0x000000b65d5d7220 */ /* 0x080fe20000410000 */
[----:B------:R-:W-:Y:S01]  /*6920*/  FMUL.FTZ R87, R87, R182 ;  /* 0x000000b657577220 */ /* 0x000fe20000410000 */
[C---:B------:R-:W-:Y:S01]  /*6930*/  LOP3.LUT P6, RZ, R88.reuse, 0xff0000, RZ, 0xc0, !PT ;  /* 0x00ff000058ff7812 */ /* 0x040fe200078cc0ff */
[----:B------:R-:W-:Y:S01]  /*6940*/  FMUL.FTZ R84, R85, UR5 ;  /* 0x0000000555547c20 */ /* 0x000fe20008410000 */
[----:B------:R-:W-:Y:S01]  /*6950*/  FMUL.FTZ R86, R93, UR5 ;  /* 0x000000055d567c20 */ /* 0x000fe20008410000 */
[----:B------:R-:W-:Y:S01]  /*6960*/  LOP3.LUT P4, RZ, R88, 0xff000000, RZ, 0xc0, !PT ;  /* 0xff00000058ff7812 */ /* 0x000fe2000788c0ff */
[----:B------:R-:W-:Y:S01]  /*6970*/  FMUL.FTZ R85, R87, UR5 ;  /* 0x0000000557557c20 */ /* 0x000fe20008410000 */
[-CC-:B------:R-:W-:Y:S01]  /*6980*/  FFMA.FTZ R201, R201, R143.reuse, R188.reuse ;  /* 0x0000008fc9c97223 */ /* 0x180fe200000100bc */
[----:B------:R-:W-:Y:S01]  /*6990*/  FSEL R84, R84, RZ, P2 ;  /* 0x000000ff54547208 */ /* 0x000fe20001000000 */
[-CC-:B------:R-:W-:Y:S01]  /*69a0*/  FFMA.FTZ R198, R198, R143.reuse, R188.reuse ;  /* 0x0000008fc6c67223 */ /* 0x180fe200000100bc */
[----:B------:R-:W-:Y:S01]  /*69b0*/  FSEL R86, R86, RZ, P3 ;  /* 0x000000ff56567208 */ /* 0x000fe20001800000 */
[-CC-:B------:R-:W-:Y:S01]  /*69c0*/  FFMA.FTZ R87, R98, R143.reuse, R188.reuse ;  /* 0x0000008f62577223 */ /* 0x180fe200000100bc */
[----:B------:R-:W-:Y:S01]  /*69d0*/  ISETP.GE.U32.AND P2, PT, R88, RZ, PT ;  /* 0x000000ff5800720c */ /* 0x000fe20003f46070 */
[----:B------:R-:W-:Y:S01]  /*69e0*/  FADD.FTZ R128, R128, -R91 ;  /* 0x8000005b80807221 */ /* 0x000fe20000010000 */
[----:B------:R-:W-:Y:S01]  /*69f0*/  LOP3.LUT P3, RZ, R88, 0xff, RZ, 0xc0, !PT ;  /* 0x000000ff58ff7812 */ /* 0x000fe2000786c0ff */
[----:B------:R-:W-:Y:S01]  /*6a00*/  FFMA.FTZ R88, R205, R143, R188 ;  /* 0x0000008fcd587223 */ /* 0x000fe200000100bc */
[----:B------:R-:W-:Y:S01]  /*6a10*/  FADD.FTZ R130, R130, -R201 ;  /* 0x800000c982827221 */ /* 0x000fe20000010000 */
[----:B------:R-:W-:Y:S01]  /*6a20*/  FADD.FTZ R198, R95, -R198 ;  /* 0x800000c65fc67221 */ /* 0x000fe20000010000 */
[----:B------:R-:W-:Y:S01]  /*6a30*/  FADD.FTZ R96, R96, -R87 ;  /* 0x8000005760607221 */ /* 0x000fe20000010000 */
[----:B------:R-:W-:Y:S01]  /*6a40*/  FADD.FTZ R88, R131, -R88 ;  /* 0x8000005883587221 */ /* 0x000fe20000010000 */
[----:B------:R-:W-:Y:S01]  /*6a50*/  FSEL R85, R85, RZ, P6 ;  /* 0x000000ff55557208 */ /* 0x000fe20003000000 */
[----:B------:R-:W-:Y:S01]  /*6a60*/  FMUL.FTZ R91, R185, R130 ;  /* 0x00000082b95b7220 */ /* 0x000fe20000410000 */
[----:B------:R-:W-:Y:S01]  /*6a70*/  LOP3.LUT P5, RZ, R89, 0xff00, RZ, 0xc0, !PT ;  /* 0x0000ff0059ff7812 */ /* 0x000fe200078ac0ff */
[----:B------:R-:W-:Y:S01]  /*6a80*/  FMUL.FTZ R93, R185, R198 ;  /* 0x000000c6b95d7220 */ /* 0x000fe20000410000 */
[----:B------:R-:W-:Y:S01]  /*6a90*/  LOP3.LUT P6, RZ, R89, 0xff0000, RZ, 0xc0, !PT ;  /* 0x00ff000059ff7812 */ /* 0x000fe200078cc0ff */
[----:B------:R-:W-:Y:S01]  /*6aa0*/  FMUL.FTZ R95, R185, R88 ;  /* 0x00000058b95f7220 */ /* 0x000fe20000410000 */
[----:B------:R-:W-:Y:S01]  /*6ab0*/  ISETP.GE.U32.AND.EX P2, PT, R89, 0x1000000, PT, P2 ;  /* 0x010000005900780c */ /* 0x000fe20003f46120 */
[C---:B------:R-:W-:Y:S01]  /*6ac0*/  FMUL.FTZ R89, R185.reuse, R128 ;  /* 0x00000080b9597220 */ /* 0x040fe20000410000 */
[----:B------:R-:W-:Y:S01]  /*6ad0*/  FMUL.FTZ R87, R185, R96 ;  /* 0x00000060b9577220 */ /* 0x000fe20000410000 */
[-C--:B------:R-:W-:Y:S01]  /*6ae0*/  FMUL.FTZ R93, R93, R182.reuse ;  /* 0x000000b65d5d7220 */ /* 0x080fe20000410000 */
        /* <DEDUP_REMOVED lines=17> */
[----:B------:R-:W-:-:S07]  /*6c00*/  F2FP.BF16.F32.PACK_AB R84, R84, R89 ;  /* 0x000000595454723e */ /* 0x000fce00000010ff */
.L_x_7844:
        /* <DEDUP_REMOVED lines=8> */
[-CC-:B------:R-:W-:Y:S01]  /*6c90*/  FFMA.FTZ R139, R139, R143.reuse, R188.reuse ;  /* 0x0000008f8b8b7223 */ /* 0x180fe200000100bc */
[-CC-:B------:R-:W-:Y:S01]  /*6ca0*/  FFMA.FTZ R199, R199, R143.reuse, R188.reuse ;  /* 0x0000008fc7c77223 */ /* 0x180fe200000100bc */
[-C--:B------:R-:W-:Y:S01]  /*6cb0*/  FFMA.FTZ R180, R180, R143.reuse, R188 ;  /* 0x0000008fb4b47223 */ /* 0x080fe200000100bc */
[----:B------:R-:W-:Y:S01]  /*6cc0*/  LOP3.LUT P5, RZ, R107, 0xff, RZ, 0xc0, !PT ;  /* 0x000000ff6bff7812 */ /* 0x000fe200078ac0ff */
[----:B0-----:R-:W-:Y:S01]  /*6cd0*/  FADD.FTZ R80, R116, -R139 ;  /* 0x8000008b74507221 */ /* 0x001fe20000010000 */
[----:B------:R-:W-:Y:S01]  /*6ce0*/  FADD.FTZ R120, R120, -R199 ;  /* 0x800000c778787221 */ /* 0x000fe20000010000 */
[----:B------:R-:W-:Y:S01]  /*6cf0*/  FADD.FTZ R180, R115, -R180 ;  /* 0x800000b473b47221 */ /* 0x000fe20000010000 */
[----:B------:R-:W-:Y:S01]  /*6d00*/  ISETP.GE.U32.AND P2, PT, R106, RZ, PT ;  /* 0x000000ff6a00720c */ /* 0x000fe20003f46070 */
        /* <DEDUP_REMOVED lines=10> */
[-CC-:B------:R-:W-:Y:S01]  /*6db0*/  FFMA.FTZ R84, R101, R143.reuse, R188.reuse ;  /* 0x0000008f65547223 */ /* 0x180fe200000100bc */
[-CC-:B------:R-:W-:Y:S01]  /*6dc0*/  FFMA.FTZ R135, R135, R143.reuse, R188.reuse ;  /* 0x0000008f87877223 */ /* 0x180fe200000100bc */
[-CC-:B------:R-:W-:Y:S01]  /*6dd0*/  FFMA.FTZ R136, R136, R143.reuse, R188.reuse ;  /* 0x0000008f88887223 */ /* 0x180fe200000100bc */
[----:B------:R-:W-:Y:S01]  /*6de0*/  FSEL R90, R76, RZ, P5 ;  /* 0x000000ff4c5a7208 */ /* 0x000fe20002800000 */
[----:B------:R-:W-:Y:S01]  /*6df0*/  FFMA.FTZ R76, R99, R143, R188 ;  /* 0x0000008f634c7223 */ /* 0x000fe200000100bc */
[----:B------:R-:W-:Y:S01]  /*6e00*/  FMUL.FTZ R77, R77, UR5 ;  /* 0x000000054d4d7c20 */ /* 0x000fe20008410000 */
[----:B------:R-:W-:Y:S01]  /*6e10*/  LOP3.LUT P6, RZ, R107, 0xff0000, RZ, 0xc0, !PT ;  /* 0x00ff00006bff7812 */ /* 0x000fe200078cc0ff */
[----:B------:R-:W-:Y:S01]  /*6e20*/  FADD.FTZ R122, R122, -R181 ;  /* 0x800000b57a7a7221 */ /* 0x000fe20000010000 */
[----:B------:R-:W-:Y:S01]  /*6e30*/  FSEL R95, R78, RZ, P2 ;  /* 0x000000ff4e5f7208 */ /* 0x000fe20001000000 */
[----:B------:R-:W-:Y:S01]  /*6e40*/  FADD.FTZ R84, R123, -R84 ;  /* 0x800000547b547221 */ /* 0x000fe20000010000 */
[----:B------:R-:W-:Y:S01]  /*6e50*/  FADD.FTZ R78, R114, -R135 ;  /* 0x80000087724e7221 */ /* 0x000fe20000010000 */
[----:B------:R-:W-:Y:S01]  /*6e60*/  FADD.FTZ R136, R121, -R136 ;  /* 0x8000008879887221 */ /* 0x000fe20000010000 */
[----:B------:R-:W-:Y:S01]  /*6e70*/  FADD.FTZ R76, R119, -R76 ;  /* 0x8000004c774c7221 */ /* 0x000fe20000010000 */
[----:B------:R-:W-:Y:S01]  /*6e80*/  FSEL R92, R77, RZ, P6 ;  /* 0x000000ff4d5c7208 */ /* 0x000fe20003000000 */
        /* <DEDUP_REMOVED lines=30> */
.L_x_7845:
[-CC-:B------:R-:W-:Y:S01]  /*7070*/  FFMA.FTZ R139, R139, R143.reuse, R188.reuse ;  /* 0x0000008f8b8b7223 */ /* 0x180fe200000100bc */
[-CC-:B0-----:R-:W-:Y:S01]  /*7080*/  FFMA.FTZ R84, R101, R143.reuse, R188.reuse ;  /* 0x0000008f65547223 */ /* 0x181fe200000100bc */
        /* <DEDUP_REMOVED lines=9> */
[-CC-:B------:R-:W-:Y:S01]  /*7120*/  FFMA.FTZ R181, R181, R143.reuse, R188.reuse ;  /* 0x0000008fb5b57223 */ /* 0x180fe200000100bc */
[-C--:B------:R-:W-:Y:S01]  /*7130*/  FMUL.FTZ R89, R89, R182.reuse ;  /* 0x000000b659597220 */ /* 0x080fe20000410000 */
[-C--:B------:R-:W-:Y:S01]  /*7140*/  FMUL.FTZ R85, R85, R182.reuse ;  /* 0x000000b655557220 */ /* 0x080fe20000410000 */
[----:B------:R-:W-:Y:S01]  /*7150*/  FMUL.FTZ R87, R87, R182 ;  /* 0x000000b657577220 */ /* 0x000fe20000410000 */
[-CC-:B------:R-:W-:Y:S01]  /*7160*/  FFMA.FTZ R136, R136, R143.reuse, R188.reuse ;  /* 0x0000008f88887223 */ /* 0x180fe200000100bc */
[----:B------:R-:W-:Y:S01]  /*7170*/  FMUL.FTZ R84, R89, UR5 ;  /* 0x0000000559547c20 */ /* 0x000fe20008410000 */
[-C--:B------:R-:W-:Y:S01]  /*7180*/  FFMA.FTZ R199, R199, R143.reuse, R188 ;  /* 0x0000008fc7c77223 */ /* 0x080fe200000100bc */
[----:B------:R-:W-:Y:S01]  /*7190*/  FMUL.FTZ R85, R85, UR5 ;  /* 0x0000000555557c20 */ /* 0x000fe20008410000 */
[----:B------:R-:W-:Y:S01]  /*71a0*/  FMUL.FTZ R87, R87, UR5 ;  /* 0x0000000557577c20 */ /* 0x000fe20008410000 */
[----:B------:R-:W-:Y:S01]  /*71b0*/  FADD.FTZ R180, R115, -R180 ;  /* 0x800000b473b47221 */ /* 0x000fe20000010000 */
[----:B------:R-:W-:Y:S01]  /*71c0*/  FSEL R86, R84, RZ, P3 ;  /* 0x000000ff54567208 */ /* 0x000fe20001800000 */
[----:B------:R-:W-:Y:S01]  /*71d0*/  FFMA.FTZ R84, R99, R143, R188 ;  /* 0x0000008f63547223 */ /* 0x000fe200000100bc */
[----:B------:R-:W-:Y:S01]  /*71e0*/  LOP3.LUT P2, RZ, R106, 0xff00, RZ, 0xc0, !PT ;  /* 0x0000ff006aff7812 */ /* 0x000fe2000784c0ff */
[----:B------:R-:W-:Y:S01]  /*71f0*/  FADD.FTZ R122, R122, -R181 ;  /* 0x800000b57a7a7221 */ /* 0x000fe20000010000 */
[----:B------:R-:W-:Y:S01]  /*7200*/  LOP3.LUT P6, RZ, R106, 0xff0000, RZ, 0xc0, !PT ;  /* 0x00ff00006aff7812 */ /* 0x000fe200078cc0ff */
[----:B------:R-:W-:Y:S01]  /*7210*/  FADD.FTZ R136, R121, -R136 ;  /* 0x8000008879887221 */ /* 0x000fe20000010000 */
[----:B------:R-:W-:Y:S01]  /*7220*/  FADD.FTZ R120, R120, -R199 ;  /* 0x800000c778787221 */ /* 0x000fe20000010000 */
[----:B------:R-:W-:Y:S01]  /*7230*/  FADD.FTZ R84, R119, -R84 ;  /* 0x8000005477547221 */ /* 0x000fe20000010000 */
[----:B------:R-:W-:Y:S01]  /*7240*/  FMUL.FTZ R93, R185, R180 ;  /* 0x000000b4b95d7220 */ /* 0x000fe20000410000 */
[----:B------:R-:W-:Y:S01]  /*7250*/  FSEL R89, R85, RZ, P2 ;  /* 0x000000ff55597208 */ /* 0x000fe20001000000 */
[----:B------:R-:W-:Y:S01]  /*7260*/  FMUL.FTZ R91, R185, R122 ;  /* 0x0000007ab95b7220 */ /* 0x000fe20000410000 */
[----:B------:R-:W-:Y:S01]  /*7270*/  FSEL R88, R87, RZ, P6 ;  /* 0x000000ff57587208 */ /* 0x000fe20003000000 */
        /* <DEDUP_REMOVED lines=8> */
[C---:B------:R-:W-:Y:S01]  /*7300*/  ISETP.GE.U32.AND P2, PT, R106.reuse, RZ, PT ;  /* 0x000000ff6a00720c */ /* 0x040fe20003f46070 */
[----:B------:R-:W-:Y:S01]  /*7310*/  FMUL.FTZ R93, R93, UR5 ;  /* 0x000000055d5d7c20 */ /* 0x000fe20008410000 */
[----:B------:R-:W-:Y:S01]  /*7320*/  LOP3.LUT P6, RZ, R107, 0xff0000, RZ, 0xc0, !PT ;  /* 0x00ff00006bff7812 */ /* 0x000fe200078cc0ff */
[----:B------:R-:W-:Y:S01]  /*7330*/  FMUL.FTZ R91, R91, UR5 ;  /* 0x000000055b5b7c20 */ /* 0x000fe20008410000 */
[----:B------:R-:W-:Y:S01]  /*7340*/  LOP3.LUT P5, RZ, R107, 0xff00, RZ, 0xc0, !PT ;  /* 0x0000ff006bff7812 */ /* 0x000fe200078ac0ff */
[----:B------:R-:W-:Y:S01]  /*7350*/  FMUL.FTZ R95, R95, UR5 ;  /* 0x000000055f5f7c20 */ /* 0x000fe20008410000 */
[----:B------:R-:W-:Y:S01]  /*7360*/  FMUL.FTZ R87, R87, UR5 ;  /* 0x0000000557577c20 */ /* 0x000fe20008410000 */
[----:B------:R-:W-:Y:S01]  /*7370*/  FMUL.FTZ R85, R85, UR5 ;  /* 0x0000000555557c20 */ /* 0x000fe20008410000 */
[----:B------:R-:W-:-:S02]  /*7380*/  LOP3.LUT P4, RZ, R106, 0xff000000, RZ, 0xc0, !PT ;  /* 0xff0000006aff7812 */ /* 0x000fc4000788c0ff */
[----:B------:R-:W-:Y:S02]  /*7390*/  LOP3.LUT P3, RZ, R106, 0xff, RZ, 0xc0, !PT ;  /* 0x000000ff6aff7812 */ /* 0x000fe4000786c0ff */
[----:B------:R-:W-:Y:S02]  /*73a0*/  ISETP.GE.U32.AND.EX P2, PT, R107, 0x1000000, PT, P2 ;  /* 0x010000006b00780c */ /* 0x000fe40003f46120 */
        /* <DEDUP_REMOVED lines=9> */
.L_x_7846:
        /* <DEDUP_REMOVED lines=19> */
[----:B------:R-:W-:Y:S01]  /*7570*/  ISETP.GE.U32.AND P2, PT, R104, RZ, PT ;  /* 0x000000ff6800720c */ /* 0x000fe20003f46070 */
[-C--:B------:R-:W-:Y:S01]  /*7580*/  FMUL.FTZ R76, R80, R182.reuse ;  /* 0x000000b6504c7220 */ /* 0x080fe20000410000 */
[-C--:B------:R-:W-:Y:S01]  /*7590*/  FMUL.FTZ R77, R82, R182.reuse ;  /* 0x000000b6524d7220 */ /* 0x080fe20000410000 */
[----:B------:R-:W-:Y:S01]  /*75a0*/  FMUL.FTZ R78, R83, R182 ;  /* 0x000000b6534e7220 */ /* 0x000fe20000410000 */
[-CC-:B------:R-:W-:Y:S01]  /*75b0*/  FFMA.FTZ R125, R125, R143.reuse, R188.reuse ;  /* 0x0000008f7d7d7223 */ /* 0x180fe200000100bc */
[----:B------:R-:W-:Y:S01]  /*75c0*/  FMUL.FTZ R76, R76, UR5 ;  /* 0x000000054c4c7c20 */ /* 0x000fe20008410000 */
[----:B------:R-:W-:Y:S01]  /*75d0*/  FMUL.FTZ R77, R77, UR5 ;  /* 0x000000054d4d7c20 */ /* 0x000fe20008410000 */
[-CC-:B------:R-:W-:Y:S01]  /*75e0*/  FFMA.FTZ R126, R126, R143.reuse, R188.reuse ;  /* 0x0000008f7e7e7223 */ /* 0x180fe200000100bc */
[----:B------:R-:W-:Y:S01]  /*75f0*/  FMUL.FTZ R78, R78, UR5 ;  /* 0x000000054e4e7c20 */ /* 0x000fe20008410000 */
[----:B------:R-:W-:Y:S01]  /*7600*/  ISETP.GE.U32.AND.EX P2, PT, R105, 0x1000000, PT, P2 ;  /* 0x010000006900780c */ /* 0x000fe20003f46120 */
[----:B------:R-:W-:Y:S01]  /*7610*/  FADD.FTZ R112, R112, -R125 ;  /* 0x8000007d70707221 */ /* 0x000fe20000010000 */
[----:B------:R-:W-:Y:S01]  /*7620*/  FSEL R92, R77, RZ, P6 ;  /* 0x000000ff4d5c7208 */ /* 0x000fe20003000000 */
[-CC-:B------:R-:W-:Y:S01]  /*7630*/  FFMA.FTZ R77, R204, R143.reuse, R188.reuse ;  /* 0x0000008fcc4d7223 */ /* 0x180fe200000100bc */
[----:B------:R-:W-:Y:S01]  /*7640*/  FSEL R90, R76, RZ, P5 ;  /* 0x000000ff4c5a7208 */ /* 0x000fe20002800000 */
[-CC-:B------:R-:W-:Y:S01]  /*7650*/  FFMA.FTZ R76, R127, R143.reuse, R188.reuse ;  /* 0x0000008f7f4c7223 */ /* 0x180fe200000100bc */
[----:B------:R-:W-:Y:S01]  /*7660*/  FFMA.FTZ R143, R124, R143, R188 ;  /* 0x0000008f7c8f7223 */ /* 0x000fe200000100bc */
        /* <DEDUP_REMOVED lines=35> */
.L_x_7847:
[-CC-:B------:R-:W-:Y:S01]  /*78a0*/  FFMA.FTZ R125, R125, R143.reuse, R188.reuse ;  /* 0x0000008f7d7d7223 */ /* 0x180fe200000100bc */
[-CC-:B------:R-:W-:Y:S01]  /*78b0*/  FFMA.FTZ R126, R126, R143.reuse, R188.reuse ;  /* 0x0000008f7e7e7223 */ /* 0x180fe200000100bc */
[-CC-:B------:R-:W-:Y:S01]  /*78c0*/  FFMA.FTZ R202, R202, R143.reuse, R188.reuse ;  /* 0x0000008fcaca7223 */ /* 0x180fe200000100bc */
[-C--:B0-----:R-:W-:Y:S01]  /*78d0*/  FFMA.FTZ R84, R127, R143.reuse, R188 ;  /* 0x0000008f7f547223 */ /* 0x081fe200000100bc */
        /* <DEDUP_REMOVED lines=10> */
[-CC-:B------:R-:W-:Y:S01]  /*7980*/  FFMA.FTZ R216, R216, R143.reuse, R188.reuse ;  /* 0x0000008fd8d87223 */ /* 0x180fe200000100bc */
[----:B------:R-:W-:Y:S01]  /*7990*/  FFMA.FTZ R143, R124, R143, R188 ;  /* 0x0000008f7c8f7223 */ /* 0x000fe200000100bc */
[----:B------:R-:W-:Y:S01]  /*79a0*/  FMUL.FTZ R89, R89, R182 ;  /* 0x000000b659597220 */ /* 0x000fe20000410000 */
[----:B------:R-:W-:Y:S01]  /*79b0*/  FMUL.FTZ R85, R85, UR5 ;  /* 0x0000000555557c20 */ /* 0x000fe20008410000 */
[C---:B------:R-:W-:Y:S01]  /*79c0*/  LOP3.LUT P2, RZ, R104.reuse, 0xff00, RZ, 0xc0, !PT ;  /* 0x0000ff0068ff7812 */ /* 0x040fe2000784c0ff */
[----:B------:R-:W-:Y:S01]  /*79d0*/  FMUL.FTZ R87, R87, UR5 ;  /* 0x0000000557577c20 */ /* 0x000fe20008410000 */
[----:B------:R-:W-:Y:S01]  /*79e0*/  LOP3.LUT P6, RZ, R104, 0xff0000, RZ, 0xc0, !PT ;  /* 0x00ff000068ff7812 */ /* 0x000fe200078cc0ff */
[----:B------:R-:W-:Y:S01]  /*79f0*/  FADD.FTZ R84, R113, -R84 ;  /* 0x8000005471547221 */ /* 0x000fe20000010000 */
[----:B------:R-:W-:Y:S01]  /*7a00*/  FADD.FTZ R108, R108, -R91 ;  /* 0x8000005b6c6c7221 */ /* 0x000fe20000010000 */
[----:B------:R-:W-:Y:S01]  /*7a10*/  FADD.FTZ R118, R118, -R93 ;  /* 0x8000005d76767221 */ /* 0x000fe20000010000 */
[----:B------:R-:W-:Y:S01]  /*7a20*/  FADD.FTZ R216, R117, -R216 ;  /* 0x800000d875d87221 */ /* 0x000fe20000010000 */
[----:B------:R-:W-:Y:S01]  /*7a30*/  FMUL.FTZ R86, R89, UR5 ;  /* 0x0000000559567c20 */ /* 0x000fe20008410000 */
[----:B------:R-:W-:Y:S01]  /*7a40*/  FADD.FTZ R110, R110, -R143 ;  /* 0x8000008f6e6e7221 */ /* 0x000fe20000010000 */
[----:B------:R-:W-:Y:S01]  /*7a50*/  FSEL R89, R85, RZ, P2 ;  /* 0x000000ff55597208 */ /* 0x000fe20001000000 */
[----:B------:R-:W-:Y:S01]  /*7a60*/  FMUL.FTZ R91, R185, R108 ;  /* 0x0000006cb95b7220 */ /* 0x000fe20000410000 */
[----:B------:R-:W-:Y:S01]  /*7a70*/  FSEL R85, R87, RZ, P6 ;  /* 0x000000ff57557208 */ /* 0x000fe20003000000 */
[C---:B------:R-:W-:Y:S01]  /*7a80*/  FMUL.FTZ R87, R185.reuse, R84 ;  /* 0x00000054b9577220 */ /* 0x040fe20000410000 */
[C---:B------:R-:W-:Y:S01]  /*7a90*/  FMUL.FTZ R93, R185.reuse, R118 ;  /* 0x00000076b95d7220 */ /* 0x040fe20000410000 */
[C---:B------:R-:W-:Y:S01]  /*7aa0*/  FMUL.FTZ R95, R185.reuse, R216 ;  /* 0x000000d8b95f7220 */ /* 0x040fe20000410000 */
[----:B------:R-:W-:Y:S01]  /*7ab0*/  FMUL.FTZ R185, R185, R110 ;  /* 0x0000006eb9b97220 */ /* 0x000fe20000410000 */
[----:B------:R-:W-:Y:S01]  /*7ac0*/  LOP3.LUT P3, RZ, R105, 0xff, RZ, 0xc0, !PT ;  /* 0x000000ff69ff7812 */ /* 0x000fe2000786c0ff */
[-C--:B------:R-:W-:Y:S01]  /*7ad0*/  FMUL.FTZ R87, R87, R182.reuse ;  /* 0x000000b657577220 */ /* 0x080fe20000410000 */
        /* <DEDUP_REMOVED lines=25> */
.L_x_7848:
[----:B------:R-:W0:Y:S02]  /*7c70*/  @P1 LDC.64 R88, c[0x0][0x478] ;  /* 0x00011e00ff581b82 */ /* 0x000e240000000a00 */
[----:B0-----:R-:W-:-:S04]  /*7c80*/  @P1 IMAD.WIDE.U32 R88, R184, 0x20, R88 ;  /* 0x00000020b8581825 */ /* 0x001fc800078e0058 */
[----:B------:R-:W-:Y:S01]  /*7c90*/  IMAD.WIDE.U32 R184, R184, 0x10, R190 ;  /* 0x00000010b8b87825 */ /* 0x000fe200078e00be */
[----:B------:R0:W-:Y:S04]  /*7ca0*/  @P1 STG.E.128 desc[UR6][R88.64], R76 ;  /* 0x0000004c58001986 */ /* 0x0001e8000c101d06 */
[----:B------:R0:W-:Y:S04]  /*7cb0*/  @P1 STG.E.128 desc[UR6][R88.64+0x10], R80 ;  /* 0x0000105058001986 */ /* 0x0001e8000c101d06 */
[----:B------:R0:W-:Y:S02]  /*7cc0*/  STG.E.128 desc[UR6][R184.64], R84 ;  /* 0x00000054b8007986 */ /* 0x0001e4000c101d06 */
.L_x_7838:
[----:B01-3--:R-:W0:Y:S02]  /*7cd0*/  LDC.64 R84, c[0x0][0x380] ;  /* 0x0000e000ff547b82 */ /* 0x00be240000000a00 */
[----:B0-----:R-:W-:-:S04]  /*7ce0*/  LEA R9, R84, R9, 0x2 ;  /* 0x0000000954097211 */ /* 0x001fc800078e10ff */
[----:B------:R-:W-:-:S13]  /*7cf0*/  ISETP.GE.AND P1, PT, R9, R85, PT ;  /* 0x000000550900720c */ /* 0x000fda0003f26270 */
[----:B------:R-:W-:Y:S05]  /*7d00*/  @!P1 BRA `(.L_x_7849) ;  /* 0xffffff8c00dc9947 */ /* 0x000fea000383ffff */
[----:B------:R-:W-:Y:S05]  /*7d10*/  BSYNC B1 ;  /* 0x0000000000017941 */ /* 0x000fea0003800000 */
.L_x_7834:
        /* <DEDUP_REMOVED lines=63> */
[----:B------:R-:W-:-:S07]  /*8110*/  MOV R7, R8 ;  /* 0x0000000800077202 */ /* 0x000fce0000000f00 */
.L_x_7833:
[----:B------:R-:W-:Y:S05]  /*8120*/  BSYNC B0 ;  /* 0x0000000000007941 */ /* 0x000fea0003800000 */
.L_x_7832:
        /* <DEDUP_REMOVED lines=225> */
.L_x_7835:
        /* <DEDUP_REMOVED lines=8> */
.L_x_7851:
[----:B------:R-:W-:Y:S05]  /*8fc0*/  BSYNC B2 ;  /* 0x0000000000027941 */ /* 0x000fea0003800000 */
.L_x_7850:
        /* <DEDUP_REMOVED lines=8> */
.L_x_7852:
[----:B------:R-:W-:Y:S01]  /*9050*/  MOV R220, R85 ;  /* 0x0000005500dc7202 */ /* 0x000fe20000000f00 */
[----:B------:R-:W-:Y:S02]  /*9060*/  HFMA2 R217, -RZ, RZ, 0, 1.1920928955078125e-07 ;  /* 0x00000002ffd97431 */ /* 0x000fe400000001ff */
[----:B------:R-:W-:-:S07]  /*9070*/  FADD.FTZ R143, R143, R221 ;  /* 0x000000dd8f8f7221 */ /* 0x000fce0000010000 */
[----:B------:R-:W-:Y:S05]  /*9080*/  WARPSYNC.COLLECTIVE R203, `(.L_x_7853) ;  /* 0x00000000cb087348 */ /* 0x000fea0003c00000 */
[----:B------:R0:W1:Y:S02]  /*9090*/  SHFL.BFLY P3, R221, R220, R217, R211 ;  /* 0x0c0000d9dcdd7389 */ /* 0x00006400000600d3 */
[----:B01----:R-:W-:Y:S05]  /*90a0*/  ENDCOLLECTIVE ;  /* 0x000000000000791b */ /* 0x003fea0003800000 */
.L_x_7853:
[----:B------:R-:W-:Y:S01]  /*90b0*/  MOV R220, R143 ;  /* 0x0000008f00dc7202 */ /* 0x000fe20000000f00 */
[----:B------:R-:W-:-:S07]  /*90c0*/  FADD.FTZ R85, R85, R221 ;  /* 0x000000dd55557221 */ /* 0x000fce0000010000 */
[----:B------:R-:W-:Y:S05]  /*90d0*/  WARPSYNC.COLLECTIVE R203, `(.L_x_7854) ;  /* 0x00000000cb087348 */ /* 0x000fea0003c00000 */
[----:B------:R0:W1:Y:S02]  /*90e0*/  SHFL.BFLY P3, R221, R220, R217, R211 ;  /* 0x0c0000d9dcdd7389 */ /* 0x00006400000600d3 */
[----:B01----:R-:W-:Y:S05]  /*90f0*/  ENDCOLLECTIVE ;  /* 0x000000000000791b */ /* 0x003fea0003800000 */
.L_x_7854:
[----:B------:R-:W-:Y:S01]  /*9100*/  MOV R220, R85 ;  /* 0x0000005500dc7202 */ /* 0x000fe20000000f00 */
[----:B------:R-:W-:Y:S02]  /*9110*/  HFMA2 R217, -RZ, RZ, 0, 2.384185791015625e-07 ;  /* 0x00000004ffd97431 */ /* 0x000fe400000001ff */
[----:B------:R-:W-:-:S07]  /*9120*/  FADD.FTZ R143, R143, R221 ;  /* 0x000000dd8f8f7221 */ /* 0x000fce0000010000 */
[----:B------:R-:W-:Y:S05]  /*9130*/  WARPSYNC.COLLECTIVE R203, `(.L_x_7855) ;  /* 0x00000000cb087348 */ /* 0x000fea0003c00000 */
[----:B------:R0:W1:Y:S02]  /*9140*/  SHFL.BFLY P3, R221, R220, R217, R211 ;  /* 0x0c0000d9dcdd7389 */ /* 0x00006400000600d3 */
[----:B01----:R-:W-:Y:S05]  /*9150*/  ENDCOLLECTIVE ;  /* 0x000000000000791b */ /* 0x003fea0003800000 */
.L_x_7855:
[----:B------:R-:W-:Y:S01]  /*9160*/  MOV R220, R143 ;  /* 0x0000008f00dc7202 */ /* 0x000fe20000000f00 */
[----:B------:R-:W-:-:S07]  /*9170*/  FADD.FTZ R85, R85, R221 ;  /* 0x000000dd55557221 */ /* 0x000fce0000010000 */
[----:B------:R-:W-:Y:S05]  /*9180*/  WARPSYNC.COLLECTIVE R203, `(.L_x_7856) ;  /* 0x00000000cb087348 */ /* 0x000fea0003c00000 */
[----:B------:R0:W1:Y:S02]  /*9190*/  SHFL.BFLY P3, R221, R220, R217, R211 ;  /* 0x0c0000d9dcdd7389 */ /* 0x00006400000600d3 */
[----:B01----:R-:W-:Y:S05]  /*91a0*/  ENDCOLLECTIVE ;  /* 0x000000000000791b */ /* 0x003fea0003800000 */
.L_x_7856:
[----:B------:R-:W-:Y:S01]  /*91b0*/  MOV R220, R85 ;  /* 0x0000005500dc7202 */ /* 0x000fe20000000f00 */
[----:B------:R-:W-:Y:S02]  /*91c0*/  HFMA2 R217, -RZ, RZ, 0, 4.76837158203125e-07 ;  /* 0x00000008ffd97431 */ /* 0x000fe400000001ff */
[----:B------:R-:W-:-:S07]  /*91d0*/  FADD.FTZ R143, R143, R221 ;  /* 0x000000dd8f8f7221 */ /* 0x000fce0000010000 */
[----:B------:R-:W-:Y:S05]  /*91e0*/  WARPSYNC.COLLECTIVE R203, `(.L_x_7857) ;  /* 0x00000000cb087348 */ /* 0x000fea0003c00000 */
[----:B------:R0:W1:Y:S02]  /*91f0*/  SHFL.BFLY P3, R221, R220, R217, R211 ;  /* 0x0c0000d9dcdd7389 */ /* 0x00006400000600d3 */
[----:B01----:R-:W-:Y:S05]  /*9200*/  ENDCOLLECTIVE ;  /* 0x000000000000791b */ /* 0x003fea0003800000 */
.L_x_7857:
[----:B------:R-:W-:Y:S01]  /*9210*/  MOV R220, R143 ;  /* 0x0000008f00dc7202 */ /* 0x000fe20000000f00 */
[----:B------:R-:W-:-:S07]  /*9220*/  FADD.FTZ R85, R85, R221 ;  /* 0x000000dd55557221 */ /* 0x000fce0000010000 */
[----:B------:R-:W-:Y:S05]  /*9230*/  WARPSYNC.COLLECTIVE R203, `(.L_x_7858) ;  /* 0x00000000cb087348 */ /* 0x000fea0003c00000 */
[----:B------:R0:W1:Y:S02]  /*9240*/  SHFL.BFLY P3, R221, R220, R217, R211 ;  /* 0x0c0000d9dcdd7389 */ /* 0x00006400000600d3 */
[----:B01----:R-:W-:Y:S05]  /*9250*/  ENDCOLLECTIVE ;  /* 0x000000000000791b */ /* 0x003fea0003800000 */
.L_x_7858:
[----:B------:R-:W-:Y:S01]  /*9260*/  MOV R220, R85 ;  /* 0x0000005500dc7202 */ /* 0x000fe20000000f00 */
[----:B------:R-:W-:Y:S02]  /*9270*/  HFMA2 R217, -RZ, RZ, 0, 9.5367431640625e-07 ;  /* 0x00000010ffd97431 */ /* 0x000fe400000001ff */
[----:B------:R-:W-:-:S07]  /*9280*/  FADD.FTZ R143, R143, R221 ;  /* 0x000000dd8f8f7221 */ /* 0x000fce0000010000 */
[----:B------:R-:W-:Y:S05]  /*9290*/  WARPSYNC.COLLECTIVE R203, `(.L_x_7859) ;  /* 0x00000000cb087348 */ /* 0x000fea0003c00000 */
[----:B------:R0:W1:Y:S02]  /*92a0*/  SHFL.BFLY P3, R221, R220, R217, R211 ;  /* 0x0c0000d9dcdd7389 */ /* 0x00006400000600d3 */
[----:B01----:R-:W-:Y:S05]  /*92b0*/  ENDCOLLECTIVE ;  /* 0x000000000000791b */ /* 0x003fea0003800000 */
.L_x_7859:
[----:B------:R-:W-:Y:S02]  /*92c0*/  MOV R220, R143 ;  /* 0x0000008f00dc7202 */ /* 0x000fe40000000f00 */
[----:B------:R-:W-:-:S07]  /*92d0*/  MOV R188, R221 ;  /* 0x000000dd00bc7202 */ /* 0x000fce0000000f00 */
[----:B------:R-:W-:Y:S05]  /*92e0*/  WARPSYNC.COLLECTIVE R203, `(.L_x_7860) ;  /* 0x00000000cb087348 */ /* 0x000fea0003c00000 */
[----:B------:R0:W1:Y:S02]  /*92f0*/  SHFL.BFLY P3, R221, R220, R217, R211 ;  /* 0x0c0000d9dcdd7389 */ /* 0x00006400000600d3 */
[----:B01----:R-:W-:Y:S05]  /*9300*/  ENDCOLLECTIVE ;  /* 0x000000000000791b */ /* 0x003fea0003800000 */
.L_x_7860:
[----:B------:R-:W-:Y:S01]  /*9310*/  MOV R203, R221 ;  /* 0x000000dd00cb7202 */ /* 0x000fe20000000f00 */
[----:B------:R-:W-:Y:S06]  /*9320*/  BRA `(.L_x_7861) ;  /* 0xffffff9400ac7947 */ /* 0x000fec000383ffff */
.L_x_7862:
        /* <DEDUP_REMOVED lines=13> */
.L_x_25421:


//--------------------- .text._ZN10layer_norm22ln_bwd_finalize_kernelINS_22Kernel_traits_finalizeILj1280E13__nv_bfloat16S2_fS2_fjLb0ELj1024ELj4ENS_18Kernel_traits_baseILj1280ES2_S2_fS2_fjLj1024EEEEELb0ELb0EEEvNS_9BwdParamsE --------------------------
	.section	.text._ZN10layer_norm22ln_bwd_finalize_kernelINS_22Kernel_traits_finalizeILj1280E13__nv_bfloat16S2_fS2_fjLb0ELj1024ELj4ENS_18Kernel_traits_baseILj1280ES2_S2_fS2_fjLj1024EEEEELb0ELb0EEEvNS_9BwdParamsE,"ax",@progbits
	.align	128
        .global         _ZN10layer_norm22ln_bwd_finalize_kernelINS_22Kernel_traits_finalizeILj1280E13__nv_bfloat16S2_fS2_fjLb0ELj1024ELj4ENS_18Kernel_traits_baseILj1280ES2_S2_fS2_fjLj1024EEEEELb0ELb0EEEvNS_9BwdParamsE
        .type           _ZN10layer_norm22ln_bwd_finalize_kernelINS_22Kernel_traits_finalizeILj1280E13__nv_bfloat16S2_fS2_fjLb0ELj1024ELj4ENS_18Kernel_traits_baseILj1280ES2_S2_fS2_fjLj1024EEEEELb0ELb0EEEvNS_9BwdParamsE,@function
        .size           _ZN10layer_norm22ln_bwd_finalize_kernelINS_22Kernel_traits_finalizeILj1280E13__nv_bfloat16S2_fS2_fjLb0ELj1024ELj4ENS_18Kernel_traits_baseILj1280ES2_S2_fS2_fjLj1024EEEEELb0ELb0EEEvNS_9BwdParamsE,(.L_x_25422 - _ZN10layer_norm22ln_bwd_finalize_kernelINS_22Kernel_traits_finalizeILj1280E13__nv_bfloat16S2_fS2_fjLb0ELj1024ELj4ENS_18Kernel_traits_baseILj1280ES2_S2_fS2_fjLj1024EEEEELb0ELb0EEEvNS_9BwdParamsE)
        .other          _ZN10layer_norm22ln_bwd_finalize_kernelINS_22Kernel_traits_finalizeILj1280E13__nv_bfloat16S2_fS2_fjLb0ELj1024ELj4ENS_18Kernel_traits_baseILj1280ES2_S2_fS2_fjLj1024EEEEELb0ELb0EEEvNS_9BwdParamsE,@"STO_CUDA_ENTRY STV_DEFAULT"
_ZN10layer_norm22ln_bwd_finalize_kernelINS_22Kernel_traits_finalizeILj1280E13__nv_bfloat16S2_fS2_fjLb0ELj1024ELj4ENS_18Kernel_traits_baseILj1280ES2_S2_fS2_fjLj1024EEEEELb0ELb0EEEvNS_9BwdParamsE:
.text._ZN10layer_norm22ln_bwd_finalize_kernelINS_22Kernel_traits_finalizeILj1280E13__nv_bfloat16S2_fS2_fjLb0ELj1024ELj4ENS_18Kernel_traits_baseILj1280ES2_S2_fS2_fjLj1024EEEEELb0ELb0EEEvNS_9BwdParamsE:
        /* <DEDUP_REMOVED lines=82> */
.L_x_7867:
        /* <DEDUP_REMOVED lines=118> */
.L_x_7866:
[----:B------:R-:W-:Y:S05]  /*0c80*/  BSYNC.RECONVERGENT B1 ;  /* 0x0000000000017941 */ /* 0x000fea0003800200 */
.L_x_7865:
        /* <DEDUP_REMOVED lines=75> */
.L_x_7869:
[----:B------:R-:W-:Y:S05]  /*1140*/  BSYNC.RECONVERGENT B1 ;  /* 0x0000000000017941 */ /* 0x000fea0003800200 */
.L_x_7868:
        /* <DEDUP_REMOVED lines=37> */
.L_x_7871:
[----:B------:R-:W-:Y:S05]  /*13a0*/  BSYNC.RECONVERGENT B1 ;  /* 0x0000000000017941 */ /* 0x000fea0003800200 */
.L_x_7870:
[----:B------:R-:W-:Y:S05]  /*13b0*/  @!P1 BRA `(.L_x_7864) ;  /* 0x0000000000409947 */ /* 0x000fea0003800000 */
[----:B------:R-:W0:Y:S01]  /*13c0*/  LDC.64 R10, c[0x0][0x440] ;  /* 0x00011000ff0a7b82 */ /* 0x000e220000000a00 */
[----:B------:R-:W-:Y:S01]  /*13d0*/  IMAD R59, R0, R56, R59 ;  /* 0x00000038003b7224 */ /* 0x000fe200078e023b */
[----:B------:R-:W-:Y:S02]  /*13e0*/  LOP3.LUT R8, R8, 0x1f, RZ, 0xc0, !PT ;  /* 0x0000001f08087812 */ /* 0x000fe400078ec0ff */
[----:B------:R-:W-:Y:S02]  /*13f0*/  IADD3 R9, PT, PT, -R9, RZ, RZ ;  /* 0x000000ff09097210 */ /* 0x000fe40007ffe1ff */
[----:B------:R-:W-:Y:S02]  /*1400*/  IADD3 R59, PT, PT, R8, R59, RZ ;  /* 0x0000003b083b7210 */ /* 0x000fe40007ffe0ff */
[----:B------:R-:W1:Y:S05]  /*1410*/  LDC.64 R12, c[0x0][0x448] ;  /* 0x00011200ff0c7b82 */ /* 0x000e6a0000000a00 */
.L_x_7872:
        /* <DEDUP_REMOVED lines=10> */
.L_x_7864:
[----:B------:R-:W-:Y:S05]  /*14c0*/  BSYNC.RECONVERGENT B0 ;  /* 0x0000000000007941 */ /* 0x000fea0003800200 */
.L_x_7863:
        /* <DEDUP_REMOVED lines=59> */
.L_x_7873:
        /* <DEDUP_REMOVED lines=16> */
.L_x_25422:


//--------------------- .text._ZN10layer_norm13ln_bwd_kernelINS_13Kernel_traitsI13__nv_bfloat16S2_fS2_fjLj1280ELj1ELj4ELj1ELj16ENS_18Kernel_traits_baseILj1280ES2_S2_fS2_fjLj128EEEEELb1ELb0ELb1ELb0EEEvNS_9BwdParamsE --------------------------
	.section	.text._ZN10layer_norm13ln_bwd_kernelINS_13Kernel_traitsI13__nv_bfloat16S2_fS2_fjLj1280ELj1ELj4ELj1ELj16ENS_18Kernel_traits_baseILj1280ES2_S2_fS2_fjLj128EEEEELb1ELb0ELb1ELb0EEEvNS_9BwdParamsE,"ax",@progbits
	.align	128
        .global         _ZN10layer_norm13ln_bwd_kernelINS_13Kernel_traitsI13__nv_bfloat16S2_fS2_fjLj1280ELj1ELj4ELj1ELj16ENS_18Kernel_traits_baseILj1280ES2_S2_fS2_fjLj128EEEEELb1ELb0ELb1ELb0EEEvNS_9BwdParamsE
        .type           _ZN10layer_norm13ln_bwd_kernelINS_13Kernel_traitsI13__nv_bfloat16S2_fS2_fjLj1280ELj1ELj4ELj1ELj16ENS_18Kernel_traits_baseILj1280ES2_S2_fS2_fjLj128EEEEELb1ELb0ELb1ELb0EEEvNS_9BwdParamsE,@function
        .size           _ZN10layer_norm13ln_bwd_kernelINS_13Kernel_traitsI13__nv_bfloat16S2_fS2_fjLj1280ELj1ELj4ELj1ELj16ENS_18Kernel_traits_baseILj1280ES2_S2_fS2_fjLj128EEEEELb1ELb0ELb1ELb0EEEvNS_9BwdParamsE,(.L_x_25423 - _ZN10layer_norm13ln_bwd_kernelINS_13Kernel_traitsI13__nv_bfloat16S2_fS2_fjLj1280ELj1ELj4ELj1ELj16ENS_18Kernel_traits_baseILj1280ES2_S2_fS2_fjLj128EEEEELb1ELb0ELb1ELb0EEEvNS_9BwdParamsE)
        .other          _ZN10layer_norm13ln_bwd_kernelINS_13Kernel_traitsI13__nv_bfloat16S2_fS2_fjLj1280ELj1ELj4ELj1ELj16ENS_18Kernel_traits_baseILj1280ES2_S2_fS2_fjLj128EEEEELb1ELb0ELb1ELb0EEEvNS_9BwdParamsE,@"STO_CUDA_ENTRY STV_DEFAULT"
_ZN10layer_norm13ln_bwd_kernelINS_13Kernel_traitsI13__nv_bfloat16S2_fS2_fjLj1280ELj1ELj4ELj1ELj16ENS_18Kernel_traits_baseILj1280ES2_S2_fS2_fjLj128EEEEELb1ELb0ELb1ELb0EEEvNS_9BwdParamsE:
.text._ZN10layer_norm13ln_bwd_kernelINS_13Kernel_traitsI13__nv_bfloat16S2_fS2_fjLj1280ELj1ELj4ELj1ELj16ENS_18Kernel_traits_baseILj1280ES2_S2_fS2_fjLj128EEEEELb1ELb0ELb1ELb0EEEvNS_9BwdParamsE:
        /* <DEDUP_REMOVED lines=33> */
[----:B------:R4:W-:Y:S04]  /*0210*/  STL [R1+0x30], RZ ;  /* 0x000030ff01007387 */ /* 0x0009e80000100800 */
[----:B0-----:R4:W5:Y:S01]  /*0220*/  @P1 LDG.E.128 R40, desc[UR6][R10.64] ;  /* 0x000000060a281981 */ /* 0x001962000c1e1d00 */
[----:B------:R-:W0:Y:S01]  /*0230*/  @P4 LDC.64 R16, c[0x0][0x3d0] ;  /* 0x0000f400ff104b82 */ /* 0x000e220000000a00 */
[C---:B--2---:R-:W-:Y:S01]  /*0240*/  @P2 IMAD.WIDE.U32 R12, R9.reuse, 0x10, R12 ;  /* 0x00000010090c2825 */ /* 0x044fe200078e000c */
[----:B------:R-:W-:Y:S01]  /*0250*/  @P2 IADD3 R9, PT, PT, R9, 0x20, RZ ;  /* 0x0000002009092810 */ /* 0x000fe20007ffe0ff */
[----:B------:R4:W5:Y:S04]  /*0260*/  @P0 LDG.E.128 R36, desc[UR6][R2.64] ;  /* 0x0000000602240981 */ /* 0x000968000c1e1d00 */
[----:B------:R4:W5:Y:S01]  /*0270*/  @P2 LDG.E.128 R44, desc[UR6][R12.64] ;  /* 0x000000060c2c2981 */ /* 0x000962000c1e1d00 */
[C---:B-1----:R-:W-:Y:S01]  /*0280*/  @P3 IMAD.WIDE.U32 R14, R9.reuse, 0x10, R14 ;  /* 0x00000010090e3825 */ /* 0x042fe200078e000e */
[----:B------:R-:W-:-:S04]  /*0290*/  @P3 IADD3 R9, PT, PT, R9, 0x20, RZ ;  /* 0x0000002009093810 */ /* 0x000fc80007ffe0ff */
[----:B------:R4:W5:Y:S01]  /*02a0*/  @P3 LDG.E.128 R48, desc[UR6][R14.64] ;  /* 0x000000060e303981 */ /* 0x000962000c1e1d00 */
[----:B0-----:R-:W-:-:S05]  /*02b0*/  @P4 IMAD.WIDE.U32 R4, R9, 0x10, R16 ;  /* 0x0000001009044825 */ /* 0x001fca00078e0010 */
[----:B------:R4:W5:Y:S01]  /*02c0*/  @P4 LDG.E.128 R52, desc[UR6][R4.64] ;  /* 0x0000000604344981 */ /* 0x000962000c1e1d00 */
[----:B---3--:R-:W-:Y:S01]  /*02d0*/  USHF.L.U32 UR4, UR4, 0x2, URZ ;  /* 0x0000000204047899 */ /* 0x008fe200080006ff */
[----:B------:R-:W-:Y:S02]  /*02e0*/  SHF.R.U32.HI R6, RZ, 0x5, R6 ;  /* 0x00000005ff067819 */ /* 0x000fe40000011606 */
[----:B------:R4:W-:Y:S04]  /*02f0*/  STL [R1+0x34], RZ ;  /* 0x000034ff01007387 */ /* 0x0009e80000100800 */
[----:B------:R4:W-:Y:S01]  /*0300*/  STL [R1+0x38], RZ ;  /* 0x000038ff01007387 */ /* 0x0009e20000100800 */
[----:B------:R-:W-:-:S03]  /*0310*/  LOP3.LUT R6, R6, UR4, RZ, 0xfc, !PT ;  /* 0x0000000406067c12 */ /* 0x000fc6000f8efcff */
[----:B------:R4:W-:Y:S01]  /*0320*/  STL [R1+0x3c], RZ ;  /* 0x00003cff01007387 */ /* 0x0009e20000100800 */
        /* <DEDUP_REMOVED lines=40> */
[----:B----4-:R-:W-:Y:S06]  /*05b0*/  @P0 BRA `(.L_x_7875) ;  /* 0x000000c000240947 */ /* 0x010fec0003800000 */
        /* <DEDUP_REMOVED lines=41> */
[----:B0-----:R-:W-:-:S07]  /*0850*/  CS2R R130, SRZ ;  /* 0x0000000000827805 */ /* 0x001fce000001ff00 */
.L_x_8064:
[----:B0-----:R-:W0:Y:S08]  /*0860*/  LDC.64 R2, c[0x0][0x3f8] ;  /* 0x0000fe00ff027b82 */ /* 0x001e300000000a00 */
[----:B-1----:R-:W1:Y:S01]  /*0870*/  LDC.64 R176, c[0x0][0x3f0] ;  /* 0x0000fc00ffb07b82 */ /* 0x002e620000000a00 */
[----:B0-----:R-:W-:-:S05]  /*0880*/  IMAD.WIDE R2, R6, 0x4, R2 ;  /* 0x0000000406027825 */ /* 0x001fca00078e0202 */
[----:B--2---:R0:W2:Y:S01]  /*0890*/  LDG.E R5, desc[UR6][R2.64] ;  /* 0x0000000602057981 */ /* 0x0040a2000c1e1900 */
[----:B-1----:R-:W-:-:S05]  /*08a0*/  IMAD.WIDE R176, R6, 0x4, R176 ;  /* 0x0000000406b07825 */ /* 0x002fca00078e02b0 */
[----:B-----5:R-:W5:Y:S01]  /*08b0*/  LDG.E R219, desc[UR6][R176.64] ;  /* 0x00000006b0db7981 */ /* 0x020f62000c1e1900 */
[----:B0-----:R-:W0:Y:S01]  /*08c0*/  LDC.64 R2, c[0x0][0x3c8] ;  /* 0x0000f200ff027b82 */ /* 0x001e220000000a00 */
[----:B------:R-:W-:Y:S01]  /*08d0*/  BSSY.RECONVERGENT B1, `(.L_x_7876) ;  /* 0x0000297000017945 */ /* 0x000fe20003800200 */
[----:B0-----:R-:W-:-:S05]  /*08e0*/  IMAD.WIDE R2, R6, 0x4, R2 ;  /* 0x0000000406027825 */ /* 0x001fca00078e0202 */
[----:B------:R0:W5:Y:S02]  /*08f0*/  LDG.E R4, desc[UR6][R2.64] ;  /* 0x0000000602047981 */ /* 0x000164000c1e1900 */
[----:B0-----:R-:W0:Y:S01]  /*0900*/  LDC.64 R2, c[0x0][0x3c0] ;  /* 0x0000f000ff027b82 */ /* 0x001e220000000a00 */
[----:B--2---:R-:W-:-:S13]  /*0910*/  ISETP.GE.AND P5, PT, R5, 0x1, PT ;  /* 0x000000010500780c */ /* 0x004fda0003fa6270 */
[----:B0--3--:R-:W-:Y:S05]  /*0920*/  @!P5 BRA `(.L_x_7877) ;  /* 0x0000002000b8d947 */ /* 0x009fea0003800000 */
[----:B------:R-:W-:-:S06]  /*0930*/  IMAD.WIDE R2, R6, 0x4, R2 ;  /* 0x0000000406027825 */ /* 0x000fcc00078e0202 */
[----:B------:R0:W2:Y:S01]  /*0940*/  LDG.E R2, desc[UR6][R2.64] ;  /* 0x0000000602027981 */ /* 0x0000a2000c1e1900 */
[----:B------:R-:W-:Y:S01]  /*0950*/  MOV R8, UR14 ;  /* 0x0000000e00087c02 */ /* 0x000fe20008000f00 */
[----:B------:R-:W-:Y:S01]  /*0960*/  BSSY.RECONVERGENT B2, `(.L_x_7878) ;  /* 0x000008b000027945 */ /* 0x000fe20003800200 */
[----:B-----5:R-:W-:Y:S01]  /*0970*/  ISETP.GE.AND P4, PT, R219, 0x1, PT ;  /* 0x00000001db00780c */ /* 0x020fe20003f86270 */
[----:B------:R-:W1:Y:S01]  /*0980*/  S2R R180, SR_TID.X ;  /* 0x0000000000b47919 */ /* 0x000e620000002100 */
[----:B------:R-:W-:Y:S01]  /*0990*/  IADD3 R179, PT, PT, R5, -0x1, RZ ;  /* 0xffffffff05b37810 */ /* 0x000fe20007ffe0ff */
[-C--:B------:R-:W-:Y:S01]  /*09a0*/  IMAD R177, R6, R8.reuse, RZ ;  /* 0x0000000806b17224 */ /* 0x080fe200078e02ff */
[----:B------:R-:W-:Y:S02]  /*09b0*/  ISETP.GE.U32.AND P3, PT, R7, 0x20, PT ;  /* 0x000000200700780c */ /* 0x000fe40003f66070 */
[----:B------:R-:W-:Y:S02]  /*09c0*/  CS2R R208, SRZ ;  /* 0x0000000000d07805 */ /* 0x000fe4000001ff00 */
[----:B------:R-:W-:Y:S01]  /*09d0*/  ISETP.NE.AND P6, PT, RZ, UR8, PT ;  /* 0x00000008ff007c0c */ /* 0x000fe2000bfc5270 */
[----:B------:R-:W-:Y:S01]  /*09e0*/  IMAD R176, R179, R8, RZ ;  /* 0x00000008b3b07224 */ /* 0x000fe200078e02ff */
[----:B------:R-:W-:-:S02]  /*09f0*/  SHF.R.S32.HI R178, RZ, 0x1f, R177 ;  /* 0x0000001fffb27819 */ /* 0x000fc400000114b1 */
[----:B------:R-:W-:Y:S02]  /*0a00*/  ISETP.GE.U32.AND P2, PT, R7, 0x40, PT ;  /* 0x000000400700780c */ /* 0x000fe40003f46070 */
[----:B------:R-:W-:Y:S01]  /*0a10*/  LEA.HI R177, R178, R177, RZ, 0x3 ;  /* 0x000000b1b2b17211 */ /* 0x000fe200078f18ff */
[----:B0-----:R-:W-:Y:S01]  /*0a20*/  @P4 VIADD R3, R219, 0xffffffff ;  /* 0xffffffffdb034836 */ /* 0x001fe20000000000 */
[----:B------:R-:W-:Y:S02]  /*0a30*/  SHF.R.S32.HI R178, RZ, 0x1f, R176 ;  /* 0x0000001fffb27819 */ /* 0x000fe400000114b0 */
[----:B------:R-:W-:Y:S01]  /*0a40*/  ISETP.GE.U32.AND P1, PT, R7, 0x60, PT ;  /* 0x000000600700780c */ /* 0x000fe20003f26070 */
[----:B------:R-:W-:Y:S01]  /*0a50*/  @P4 IMAD R3, R3, R8, RZ ;  /* 0x0000000803034224 */ /* 0x000fe200078e02ff */
[----:B------:R-:W-:Y:S02]  /*0a60*/  LEA.HI R176, R178, R176, RZ, 0x3 ;  /* 0x000000b0b2b07211 */ /* 0x000fe400078f18ff */
[----:B------:R-:W-:-:S02]  /*0a70*/  ISETP.GE.U32.AND P0, PT, R7, 0x80, PT ;  /* 0x000000800700780c */ /* 0x000fc40003f06070 */
        /* <DEDUP_REMOVED lines=8> */
[----:B------:R-:W-:Y:S02]  /*0b00*/  MOV R207, R177 ;  /* 0x000000b100cf7202 */ /* 0x000fe40000000f00 */
[----:B--2---:R-:W-:Y:S01]  /*0b10*/  FSEL R2, R2, RZ, !P6 ;  /* 0x000000ff02027208 */ /* 0x004fe20007000000 */
[----:B0-----:R-:W-:Y:S06]  /*0b20*/  @!P3 BRA `(.L_x_7879) ;  /* 0x0000000400b8b947 */ /* 0x001fec0003800000 */
        /* <DEDUP_REMOVED lines=10> */
[----:B------:R-:W3:Y:S04]  /*0bd0*/  LDG.E.128 R180, desc[UR6][R20.64] ;  /* 0x0000000614b47981 */ /* 0x000ee8000c1e1d00 */
[----:B------:R0:W4:Y:S01]  /*0be0*/  LDG.E.128 R184, desc[UR6][R20.64+0x10] ;  /* 0x0000100614b87981 */ /* 0x000122000c1e1d00 */
[----:B------:R-:W-:-:S03]  /*0bf0*/  ISETP.NE.AND.EX P6, PT, RZ, UR11, PT, P6 ;  /* 0x0000000bff007c0c */ /* 0x000fc6000bfc5360 */
[----:B------:R-:W4:Y:S10]  /*0c00*/  LDL.LU R222, [R1+0x38] ;  /* 0x0000380001de7983 */ /* 0x000f340000300800 */
[----:B0-----:R-:W0:Y:S02]  /*0c10*/  @P6 LDC.64 R20, c[0x0][0x438] ;  /* 0x00010e00ff146b82 */ /* 0x001e240000000a00 */
[----:B0-----:R-:W-:-:S05]  /*0c20*/  @P6 IMAD.WIDE.U32 R20, R207, 0x20, R20 ;  /* 0x00000020cf146825 */ /* 0x001fca00078e0014 */
[----:B------:R-:W5:Y:S04]  /*0c30*/  @P6 LDG.E.128 R132, desc[UR6][R20.64] ;  /* 0x0000000614846981 */ /* 0x000f68000c1e1d00 */
[----:B------:R0:W5:Y:S02]  /*0c40*/  @P6 LDG.E.128 R136, desc[UR6][R20.64+0x10] ;  /* 0x0000100614886981 */ /* 0x000164000c1e1d00 */
[----:B0-----:R-:W-:-:S06]  /*0c50*/  IMAD.WIDE.U32 R20, R3, 0x8, R208 ;  /* 0x0000000803147825 */ /* 0x001fcc00078e00d0 */
[----:B------:R-:W5:Y:S01]  /*0c60*/  LDG.E.64 R20, desc[UR6][R20.64] ;  /* 0x0000000614147981 */ /* 0x000f62000c1e1b00 */
[----:B------:R-:W-:-:S04]  /*0c70*/  PRMT R11, R36, 0x7632, R11 ;  /* 0x00007632240b7816 */ /* 0x000fc8000000000b */
[----:B------:R-:W-:Y:S02]  /*0c80*/  SHF.L.U32 R11, R11, 0x10, RZ ;  /* 0x000000100b0b7819 */ /* 0x000fe400000006ff */
[----:B------:R-:W-:Y:S02]  /*0c90*/  IADD3 R210, PT, PT, R210, 0x20, RZ ;  /* 0x00000020d2d27810 */ /* 0x000fe40007ffe0ff */
[----:B------:R-:W-:Y:S02]  /*0ca0*/  IADD3 R3, PT, PT, R3, 0x20, RZ ;  /* 0x0000002003037810 */ /* 0x000fe40007ffe0ff */
[----:B------:R-:W-:Y:S02]  /*0cb0*/  IADD3 R207, PT, PT, R207, 0x20, RZ ;  /* 0x00000020cfcf7810 */ /* 0x000fe40007ffe0ff */
[----:B--2---:R-:W-:Y:S01]  /*0cc0*/  PRMT R0, R176, 0x7632, R0 ;  /* 0x00007632b0007816 */ /* 0x004fe20000000000 */
[----:B---3--:R-:W-:-:S03]  /*0cd0*/  FADD.FTZ R15, -R2, R181 ;  /* 0x000000b5020f7221 */ /* 0x008fc60000010100 */
[----:B------:R-:W-:Y:S01]  /*0ce0*/  SHF.L.U32 R0, R0, 0x10, RZ ;  /* 0x0000001000007819 */ /* 0x000fe200000006ff */
[----:B------:R-:W-:Y:S01]  /*0cf0*/  FMUL.FTZ R218, R4, R15 ;  /* 0x0000000f04da7220 */ /* 0x000fe20000410000 */
[----:B------:R-:W-:-:S03]  /*0d00*/  PRMT R15, R37, 0x7632, R15 ;  /* 0x00007632250f7816 */ /* 0x000fc6000000000f */
        /* <DEDUP_REMOVED lines=14> */
[----:B------:R-:W-:Y:S02]  /*0df0*/  SHF.L.U32 R0, R0, 0x10, RZ ;  /* 0x0000001000007819 */ /* 0x000fe400000006ff */
[----:B------:R-:W-:Y:S01]  /*0e00*/  SHF.L.U32 R181, R15, 0x10, RZ ;  /* 0x000000100fb57819 */ /* 0x000fe200000006ff */
[----:B------:R-:W-:-:S04]  /*0e10*/  FMUL.FTZ R15, R4, R183 ;  /* 0x000000b7040f7220 */ /* 0x000fc80000410000 */
[-C--:B------:R-:W-:Y:S01]  /*0e20*/  FMUL.FTZ R245, R0, R181.reuse ;  /* 0x000000b500f57220 */ /* 0x080fe20000410000 */
[----:B------:R-:W-:Y:S01]  /*0e30*/  FADD.FTZ R97, R97, R181 ;  /* 0x000000b561617221 */ /* 0x000fe20000010000 */
[----:B------:R-:W-:Y:S01]  /*0e40*/  FFMA.FTZ R57, R15, R181, R57 ;  /* 0x000000b50f397223 */ /* 0x000fe20000010039 */
[----:B------:R-:W-:Y:S02]  /*0e50*/  PRMT R0, R39, 0x7632, R0 ;  /* 0x0000763227007816 */ /* 0x000fe40000000000 */
[----:B------:R-:W-:Y:S01]  /*0e60*/  PRMT R181, R179, 0x7632, R181 ;  /* 0x00007632b3b57816 */ /* 0x000fe200000000b5 */
[----:B------:R-:W-:Y:S02]  /*0e70*/  FADD.FTZ R183, -R2, R187 ;  /* 0x000000bb02b77221 */ /* 0x000fe40000010100 */
[----:B------:R-:W-:Y:S01]  /*0e80*/  IMAD.U32 R0, R0, 0x10000, RZ ;  /* 0x0001000000007824 */ /* 0x000fe200078e00ff */
[----:B------:R-:W-:Y:S01]  /*0e90*/  SHF.L.U32 R181, R181, 0x10, RZ ;  /* 0x00000010b5b57819 */ /* 0x000fe200000006ff */
[----:B------:R-:W-:-:S04]  /*0ea0*/  FMUL.FTZ R208, R4, R183 ;  /* 0x000000b704d07220 */ /* 0x000fc80000410000 */
[-C--:B------:R-:W-:Y:S01]  /*0eb0*/  FMUL.FTZ R185, R0, R181.reuse ;  /* 0x000000b500b97220 */ /* 0x080fe20000410000 */
[----:B------:R-:W-:Y:S01]  /*0ec0*/  FADD.FTZ R0, -R2, R180 ;  /* 0x000000b402007221 */ /* 0x000fe20000010100 */
[----:B------:R-:W-:Y:S01]  /*0ed0*/  SHF.L.U32 R180, R176, 0x10, RZ ;  /* 0x00000010b0b47819 */ /* 0x000fe200000006ff */
[----:B------:R-:W-:Y:S01]  /*0ee0*/  FADD.FTZ R176, -R2, R182 ;  /* 0x000000b602b07221 */ /* 0x000fe20000010100 */
[----:B------:R-:W-:Y:S01]  /*0ef0*/  FADD.FTZ R99, R99, R181 ;  /* 0x000000b563637221 */ /* 0x000fe20000010000 */
[----:B------:R-:W-:Y:S01]  /*0f00*/  FFMA.FTZ R59, R208, R181, R59 ;  /* 0x000000b5d03b7223 */ /* 0x000fe2000001003b */
[----:B------:R-:W-:Y:S01]  /*0f10*/  SHF.L.U32 R181, R36, 0x10, RZ ;  /* 0x0000001024b57819 */ /* 0x000fe200000006ff */
[C---:B------:R-:W-:Y:S01]  /*0f20*/  FMUL.FTZ R194, R4.reuse, R176 ;  /* 0x000000b004c27220 */ /* 0x040fe20000410000 */
[----:B------:R-:W-:Y:S01]  /*0f30*/  FMUL.FTZ R0, R4, R0 ;  /* 0x0000000004007220 */ /* 0x000fe20000410000 */
[----:B------:R-:W-:Y:S01]  /*0f40*/  FADD.FTZ R176, -R2, R184 ;  /* 0x000000b802b07221 */ /* 0x000fe20000010100 */
[----:B------:R-:W-:Y:S01]  /*0f50*/  STL [R1], R206 ;  /* 0x000000ce01007387 */ /* 0x000fe20000100800 */
[----:B------:R-:W-:Y:S01]  /*0f60*/  FADD.FTZ R92, R92, R180 ;  /* 0x000000b45c5c7221 */ /* 0x000fe20000010000 */
[----:B------:R-:W-:-:S02]  /*0f70*/  FFMA.FTZ R230, R0, R180, R230 ;  /* 0x000000b400e67223 */ /* 0x000fc400000100e6 */
[----:B------:R-:W-:Y:S01]  /*0f80*/  STL [R1+0x34], R235 ;  /* 0x000034eb01007387 */ /* 0x000fe20000100800 */
[----:B------:R-:W-:Y:S01]  /*0f90*/  FMUL.FTZ R221, R181, R180 ;  /* 0x000000b4b5dd7220 */ /* 0x000fe20000410000 */
[----:B------:R-:W-:Y:S02]  /*0fa0*/  SHF.L.U32 R177, R177, 0x10, RZ ;  /* 0x00000010b1b17819 */ /* 0x000fe400000006ff */
[----:B------:R0:W-:Y:S01]  /*0fb0*/  STL [R1+0x3c], R203 ;  /* 0x00003ccb01007387 */ /* 0x0001e20000100800 */
[----:B------:R-:W-:Y:S02]  /*0fc0*/  SHF.L.U32 R180, R37, 0x10, RZ ;  /* 0x0000001025b47819 */ /* 0x000fe400000006ff */
[----:B------:R-:W-:Y:S01]  /*0fd0*/  SHF.L.U32 R178, R178, 0x10, RZ ;  /* 0x00000010b2b27819 */ /* 0x000fe200000006ff */
[----:B------:R-:W-:Y:S01]  /*0fe0*/  STL [R1+0x10], R208 ;  /* 0x000010d001007387 */ /* 0x000fe20000100800 */
[----:B0-----:R-:W-:Y:S01]  /*0ff0*/  FMUL.FTZ R203, R4, R176 ;  /* 0x000000b004cb7220 */ /* 0x001fe20000410000 */
[----:B------:R-:W-:-:S02]  /*1000*/  SHF.L.U32 R176, R38, 0x10, RZ ;  /* 0x0000001026b07819 */ /* 0x000fc400000006ff */
[----:B------:R-:W-:Y:S01]  /*1010*/  STL [R1+0x2c], R185 ;  /* 0x00002cb901007387 */ /* 0x000fe20000100800 */
[----:B------:R-:W-:Y:S01]  /*1020*/  FADD.FTZ R94, R94, R177 ;  /* 0x000000b15e5e7221 */ /* 0x000fe20000010000 */
[-C--:B------:R-:W-:Y:S01]  /*1030*/  FFMA.FTZ R222, R194, R177.reuse, R222 ;  /* 0x000000b1c2de7223 */ /* 0x080fe200000100de */
[----:B------:R-:W-:Y:S01]  /*1040*/  FMUL.FTZ R235, R180, R177 ;  /* 0x000000b1b4eb7220 */ /* 0x000fe20000410000 */
[----:B------:R0:W-:Y:S01]  /*1050*/  STL [R1+0x30], R230 ;  /* 0x000030e601007387 */ /* 0x0001e20000100800 */
[----:B------:R-:W-:-:S04]  /*1060*/  FADD.FTZ R177, RZ, R221 ;  /* 0x000000ddffb17221 */ /* 0x000fc80000010000 */
[----:B------:R-:W-:Y:S01]  /*1070*/  FADD.FTZ R177, R177, R206 ;  /* 0x000000ceb1b17221 */ /* 0x000fe20000010000 */
[----:B0-----:R-:W-:Y:S01]  /*1080*/  FMUL.FTZ R230, R176, R178 ;  /* 0x000000b2b0e67220 */ /* 0x001fe20000410000 */
[----:B------:R-:W-:-:S04]  /*1090*/  FFMA.FTZ R176, R0, R221, RZ ;  /* 0x000000dd00b07223 */ /* 0x000fc800000100ff */
[----:B------:R-:W-:Y:S01]  /*10a0*/  FFMA.FTZ R176, R218, R206, R176 ;  /* 0x000000cedab07223 */ /* 0x000fe200000100b0 */
[----:B------:R-:W-:Y:S01]  /*10b0*/  FADD.FTZ R177, R177, R235 ;  /* 0x000000ebb1b17221 */ /* 0x000fe20000010000 */
[----:B------:R-:W-:Y:S02]  /*10c0*/  FADD.FTZ R96, R96, R178 ;  /* 0x000000b260607221 */ /* 0x000fe40000010000 */
[----:B------:R-:W-:Y:S01]  /*10d0*/  FFMA.FTZ R176, R194, R235, R176 ;  /* 0x000000ebc2b07223 */ /* 0x000fe200000100b0 */
[----:B------:R-:W-:Y:S01]  /*10e0*/  FFMA.FTZ R56, R203, R178, R56 ;  /* 0x000000b2cb387223 */ /* 0x000fe20000010038 */
[----:B------:R-:W-:Y:S01]  /*10f0*/  FADD.FTZ R178, -R2, R186 ;  /* 0x000000ba02b27221 */ /* 0x000fe20000010100 */
[----:B------:R-:W-:Y:S01]  /*1100*/  FADD.FTZ R177, R177, R249 ;  /* 0x000000f9b1b17221 */ /* 0x000fe20000010000 */
[----:B------:R-:W-:Y:S01]  /*1110*/  FFMA.FTZ R176, R11, R249, R176 ;  /* 0x000000f90bb07223 */ /* 0x000fe200000100b0 */
[----:B------:R-:W-:Y:S01]  /*1120*/  SHF.L.U32 R179, R179, 0x10, RZ ;  /* 0x00000010b3b37819 */ /* 0x000fe200000006ff */
[----:B------:R-:W-:Y:S01]  /*1130*/  FMUL.FTZ R206, R4, R178 ;  /* 0x000000b204ce7220 */ /* 0x000fe20000410000 */
        /* <DEDUP_REMOVED lines=8> */
[----:B------:R-:W-:Y:S01]  /*11c0*/  FFMA.FTZ R176, R206, R222, R176 ;  /* 0x000000deceb07223 */ /* 0x000fe200000100b0 */
[----:B------:R-:W-:Y:S01]  /*11d0*/  FADD.FTZ R98, R98, R179 ;  /* 0x000000b362627221 */ /* 0x000fe20000010000 */
[----:B------:R-:W-:Y:S01]  /*11e0*/  FFMA.FTZ R58, R206, R179, R58 ;  /* 0x000000b3ce3a7223 */ /* 0x000fe2000001003a */
[----:B------:R-:W-:Y:S01]  /*11f0*/  FADD.FTZ R209, R177, R185 ;  /* 0x000000b9b1d17221 */ /* 0x000fe20000010000 */
[----:B------:R-:W-:-:S07]  /*1200*/  FFMA.FTZ R208, R208, R185, R176 ;  /* 0x000000b9d0d07223 */ /* 0x000fce00000100b0 */
.L_x_7879:
[----:B------:R-:W-:Y:S05]  /*1210*/  BSYNC.RECONVERGENT B2 ;  /* 0x0000000000027941 */ /* 0x000fea0003800200 */
.L_x_7878:
[----:B------:R-:W-:Y:S04]  /*1220*/  BSSY.RECONVERGENT B2, `(.L_x_7880) ;  /* 0x0000067000027945 */ /* 0x000fe80003800200 */
[----:B------:R-:W-:Y:S05]  /*1230*/  @!P2 BRA `(.L_x_7881) ;  /* 0x000000040094a947 */ /* 0x000fea0003800000 */
[----:B------:R-:W0:Y:S08]  /*1240*/  LDC.64 R176, c[0x0][0x428] ;  /* 0x00010a00ffb07b82 */ /* 0x000e300000000a00 */
[----:B------:R-:W1:Y:S01]  /*1250*/  LDC.64 R22, c[0x0][0x3a8] ;  /* 0x0000ea00ff167b82 */ /* 0x000e620000000a00 */
[----:B0-----:R-:W-:-:S06]  /*1260*/  IMAD.WIDE.U32 R176, R210, 0x10, R176 ;  /* 0x00000010d2b07825 */ /* 0x001fcc00078e00b0 */
[----:B------:R-:W2:Y:S01]  /*1270*/  LDG.E.128 R176, desc[UR6][R176.64] ;  /* 0x00000006b0b07981 */ /* 0x000ea2000c1e1d00 */
[----:B-1----:R-:W-:-:S05]  /*1280*/  IMAD.WIDE.U32 R22, R207, 0x20, R22 ;  /* 0x00000020cf167825 */ /* 0x002fca00078e0016 */
[----:B------:R-:W3:Y:S01]  /*1290*/  LDG.E.128 R180, desc[UR6][R22.64] ;  /* 0x0000000616b47981 */ /* 0x000ee2000c1e1d00 */
[----:B------:R-:W-:-:S03]  /*12a0*/  ISETP.NE.U32.AND P6, PT, RZ, UR10, PT ;  /* 0x0000000aff007c0c */ /* 0x000fc6000bfc5070 */
[----:B------:R0:W4:Y:S01]  /*12b0*/  LDG.E.128 R184, desc[UR6][R22.64+0x10] ;  /* 0x0000100616b87981 */ /* 0x000122000c1e1d00 */
[----:B------:R-:W-:-:S13]  /*12c0*/  ISETP.NE.AND.EX P6, PT, RZ, UR11, PT, P6 ;  /* 0x0000000bff007c0c */ /* 0x000fda000bfc5360 */
        /* <DEDUP_REMOVED lines=9> */
[----:B------:R-:W-:Y:S02]  /*1360*/  IADD3 R210, PT, PT, R210, 0x20, RZ ;  /* 0x00000020d2d27810 */ /* 0x000fe40007ffe0ff */
[----:B------:R-:W-:Y:S02]  /*1370*/  IADD3 R3, PT, PT, R3, 0x20, RZ ;  /* 0x0000002003037810 */ /* 0x000fe40007ffe0ff */
[----:B------:R-:W-:Y:S02]  /*1380*/  IADD3 R207, PT, PT, R207, 0x20, RZ ;  /* 0x00000020cfcf7810 */ /* 0x000fe40007ffe0ff */
[----:B--2---:R-:W-:-:S04]  /*1390*/  PRMT R12, R176, 0x7632, R12 ;  /* 0x00007632b00c7816 */ /* 0x004fc8000000000c */
[----:B------:R-:W-:Y:S01]  /*13a0*/  SHF.L.U32 R12, R12, 0x10, RZ ;  /* 0x000000100c0c7819 */ /* 0x000fe200000006ff */
[----:B---3--:R-:W-:-:S04]  /*13b0*/  FADD.FTZ R181, -R2, R181 ;  /* 0x000000b502b57221 */ /* 0x008fc80000010100 */
[----:B------:R-:W-:Y:S01]  /*13c0*/  FMUL.FTZ R217, R4, R181 ;  /* 0x000000b504d97220 */ /* 0x000fe20000410000 */
[-C--:B------:R-:W-:Y:S01]  /*13d0*/  FMUL.FTZ R252, R16, R12.reuse ;  /* 0x0000000c10fc7220 */ /* 0x080fe20000410000 */
[----:B------:R-:W-:Y:S01]  /*13e0*/  FADD.FTZ R61, R61, R12 ;  /* 0x0000000c3d3d7221 */ /* 0x000fe20000010000 */
[----:B------:R-:W-:Y:S01]  /*13f0*/  PRMT R16, R41, 0x7632, R16 ;  /* 0x0000763229107816 */ /* 0x000fe20000000010 */
[----:B------:R-:W-:Y:S01]  /*1400*/  FFMA.FTZ R101, R217, R12, R101 ;  /* 0x0000000cd9657223 */ /* 0x000fe20000010065 */
[----:B------:R-:W-:Y:S01]  /*1410*/  PRMT R12, R177, 0x7632, R12 ;  /* 0x00007632b10c7816 */ /* 0x000fe2000000000c */
[----:B------:R-:W-:Y:S01]  /*1420*/  FADD.FTZ R183, -R2, R183 ;  /* 0x000000b702b77221 */ /* 0x000fe20000010100 */
[----:B------:R-:W-:Y:S02]  /*1430*/  SHF.L.U32 R181, R16, 0x10, RZ ;  /* 0x0000001010b57819 */ /* 0x000fe400000006ff */
[----:B------:R-:W-:Y:S01]  /*1440*/  SHF.L.U32 R16, R12, 0x10, RZ ;  /* 0x000000100c107819 */ /* 0x000fe200000006ff */
[----:B------:R-:W-:Y:S01]  /*1450*/  FMUL.FTZ R12, R4, R183 ;  /* 0x000000b7040c7220 */ /* 0x000fe20000410000 */
[----:B------:R-:W-:-:S03]  /*1460*/  PRMT R183, R178, 0x7632, R183 ;  /* 0x00007632b2b77816 */ /* 0x000fc600000000b7 */
[-C--:B------:R-:W-:Y:S01]  /*1470*/  FMUL.FTZ R248, R181, R16.reuse ;  /* 0x00000010b5f87220 */ /* 0x080fe20000410000 */
[----:B------:R-:W-:Y:S01]  /*1480*/  FFMA.FTZ R103, R12, R16, R103 ;  /* 0x000000100c677223 */ /* 0x000fe20000010067 */
[--C-:B------:R-:W-:Y:S01]  /*1490*/  FADD.FTZ R63, R63, R16.reuse ;  /* 0x000000103f3f7221 */ /* 0x100fe20000010000 */
[----:B------:R-:W-:Y:S01]  /*14a0*/  PRMT R16, R42, 0x7632, R16 ;  /* 0x000076322a107816 */ /* 0x000fe20000000010 */
[----:B------:R-:W-:-:S03]  /*14b0*/  IMAD.U32 R183, R183, 0x10000, RZ ;  /* 0x00010000b7b77824 */ /* 0x000fc600078e00ff */
[----:B------:R-:W-:Y:S01]  /*14c0*/  SHF.L.U32 R181, R16, 0x10, RZ ;  /* 0x0000001010b57819 */ /* 0x000fe200000006ff */
[--C-:B----4-:R-:W-:Y:S01]  /*14d0*/  FADD.FTZ R16, -R2, R185.reuse ;  /* 0x000000b902107221 */ /* 0x110fe20000010100 */
[----:B------:R-:W-:-:S03]  /*14e0*/  PRMT R185, R179, 0x7632, R185 ;  /* 0x00007632b3b97816 */ /* 0x000fc600000000b9 */
[----:B------:R-:W-:Y:S01]  /*14f0*/  FMUL.FTZ R16, R4, R16 ;  /* 0x0000001004107220 */ /* 0x000fe20000410000 */
[-C--:B------:R-:W-:Y:S01]  /*1500*/  FMUL.FTZ R244, R181, R183.reuse ;  /* 0x000000b7b5f47220 */ /* 0x080fe20000410000 */
[----:B------:R-:W-:Y:S01]  /*1510*/  PRMT R181, R43, 0x7632, R181 ;  /* 0x000076322bb57816 */ /* 0x000fe200000000b5 */
[----:B------:R-:W-:Y:S01]  /*1520*/  FADD.FTZ R149, R149, R183 ;  /* 0x000000b795957221 */ /* 0x000fe20000010000 */
[----:B------:R-:W-:Y:S01]  /*1530*/  FFMA.FTZ R105, R16, R183, R105 ;  /* 0x000000b710697223 */ /* 0x000fe20000010069 */
[----:B------:R-:W-:Y:S01]  /*1540*/  FADD.FTZ R183, -R2, R187 ;  /* 0x000000bb02b77221 */ /* 0x000fe20000010100 */
[----:B------:R-:W-:Y:S02]  /*1550*/  SHF.L.U32 R181, R181, 0x10, RZ ;  /* 0x00000010b5b57819 */ /* 0x000fe400000006ff */
[----:B------:R-:W-:Y:S01]  /*1560*/  SHF.L.U32 R185, R185, 0x10, RZ ;  /* 0x00000010b9b97819 */ /* 0x000fe200000006ff */
[----:B------:R-:W-:Y:S01]  /*1570*/  FMUL.FTZ R187, R4, R183 ;  /* 0x000000b704bb7220 */ /* 0x000fe20000410000 */
[----:B------:R-:W-:-:S03]  /*1580*/  FADD.FTZ R180, -R2, R180 ;  /* 0x000000b402b47221 */ /* 0x000fc60000010100 */
[----:B------:R-:W-:Y:S01]  /*1590*/  FMUL.FTZ R183, R181, R185 ;  /* 0x000000b9b5b77220 */ /* 0x000fe20000410000 */
[----:B------:R-:W-:Y:S01]  /*15a0*/  SHF.L.U32 R181, R176, 0x10, RZ ;  /* 0x00000010b0b57819 */ /* 0x000fe200000006ff */
[----:B------:R-:W-:Y:S01]  /*15b0*/  FADD.FTZ R176, -R2, R182 ;  /* 0x000000b602b07221 */ /* 0x000fe20000010100 */
[----:B------:R-:W-:Y:S01]  /*15c0*/  FMUL.FTZ R189, R4, R180 ;  /* 0x000000b404bd7220 */ /* 0x000fe20000410000 */
[----:B------:R-:W-:Y:S02]  /*15d0*/  SHF.L.U32 R180, R40, 0x10, RZ ;  /* 0x0000001028b47819 */ /* 0x000fe400000006ff */
[----:B------:R-:W-:Y:S01]  /*15e0*/  FMUL.FTZ R193, R4, R176 ;  /* 0x000000b004c17220 */ /* 0x000fe20000410000 */
[----:B------:R-:W-:Y:S01]  /*15f0*/  FADD.FTZ R176, -R2, R184 ;  /* 0x000000b802b07221 */ /* 0x000fe20000010100 */
[----:B------:R-:W-:Y:S01]  /*1600*/  SHF.L.U32 R178, R178, 0x10, RZ ;  /* 0x00000010b2b27819 */ /* 0x000fe200000006ff */
[----:B------:R-:W-:Y:S01]  /*1610*/  FMUL.FTZ R241, R180, R181 ;  /* 0x000000b5b4f17220 */ /* 0x000fe20000410000 */
[----:B------:R-:W-:Y:S01]  /*1620*/  SHF.L.U32 R180, R177, 0x10, RZ ;  /* 0x00000010b1b47819 */ /* 0x000fe200000006ff */
[----:B------:R-:W-:Y:S01]  /*1630*/  FMUL.FTZ R202, R4, R176 ;  /* 0x000000b004ca7220 */ /* 0x000fe20000410000 */
[----:B------:R-:W-:-:S02]  /*1640*/  SHF.L.U32 R176, R42, 0x10, RZ ;  /* 0x000000102ab07819 */ /* 0x000fc400000006ff */
[----:B------:R-:W-:-:S03]  /*1650*/  SHF.L.U32 R177, R41, 0x10, RZ ;  /* 0x0000001029b17819 */ /* 0x000fc600000006ff */
[----:B------:R-:W-:Y:S01]  /*1660*/  FMUL.FTZ R229, R176, R178 ;  /* 0x000000b2b0e57220 */ /* 0x000fe20000410000 */
[----:B------:R-:W-:Y:S01]  /*1670*/  FADD.FTZ R176, R209, R241 ;  /* 0x000000f1d1b07221 */ /* 0x000fe20000010000 */
[----:B------:R-:W-:Y:S01]  /*1680*/  FMUL.FTZ R234, R177, R180 ;  /* 0x000000b4b1ea7220 */ /* 0x000fe20000410000 */
[----:B------:R-:W-:Y:S02]  /*1690*/  FFMA.FTZ R177, R189, R241, R208 ;  /* 0x000000f1bdb17223 */ /* 0x000fe400000100d0 */
[----:B------:R-:W-:Y:S02]  /*16a0*/  FADD.FTZ R176, R176, R252 ;  /* 0x000000fcb0b07221 */ /* 0x000fe40000010000 */
[----:B------:R-:W-:Y:S01]  /*16b0*/  FFMA.FTZ R177, R217, R252, R177 ;  /* 0x000000fcd9b17223 */ /* 0x000fe200000100b1 */
[----:B------:R-:W-:Y:S01]  /*16c0*/  FADD.FTZ R148, R148, R178 ;  /* 0x000000b294947221 */ /* 0x000fe20000010000 */
[----:B------:R-:W-:Y:S01]  /*16d0*/  FFMA.FTZ R104, R202, R178, R104 ;  /* 0x000000b2ca687223 */ /* 0x000fe20000010068 */
[----:B------:R0:W-:Y:S01]  /*16e0*/  STL [R1+0xc], R187 ;  /* 0x00000cbb01007387 */ /* 0x0001e20000100800 */
[----:B------:R-:W-:Y:S01]  /*16f0*/  FADD.FTZ R178, -R2, R186 ;  /* 0x000000ba02b27221 */ /* 0x000fe20000010100 */
[----:B------:R-:W-:Y:S01]  /*1700*/  FADD.FTZ R176, R176, R234 ;  /* 0x000000eab0b07221 */ /* 0x000fe20000010000 */
[C---:B------:R-:W-:Y:S01]  /*1710*/  FFMA.FTZ R177, R193.reuse, R234, R177 ;  /* 0x000000eac1b17223 */ /* 0x040fe200000100b1 */
[----:B------:R0:W-:Y:S01]  /*1720*/  STL [R1+0x28], R183 ;  /* 0x000028b701007387 */ /* 0x0001e20000100800 */
[----:B------:R-:W-:Y:S01]  /*1730*/  FMUL.FTZ R211, R4, R178 ;  /* 0x000000b204d37220 */ /* 0x000fe20000410000 */
[----:B------:R-:W-:Y:S01]  /*1740*/  FADD.FTZ R176, R176, R248 ;  /* 0x000000f8b0b07221 */ /* 0x000fe20000010000 */
[----:B------:R-:W-:Y:S01]  /*1750*/  FFMA.FTZ R178, R12, R248, R177 ;  /* 0x000000f80cb27223 */ /* 0x000fe200000100b1 */
[----:B------:R-:W-:Y:S01]  /*1760*/  FADD.FTZ R62, R62, R180 ;  /* 0x000000b43e3e7221 */ /* 0x000fe20000010000 */
[----:B------:R-:W-:Y:S01]  /*1770*/  FFMA.FTZ R102, R193, R180, R102 ;  /* 0x000000b4c1667223 */ /* 0x000fe20000010066 */
[----:B------:R-:W-:Y:S01]  /*1780*/  IMAD.U32 R180, R179, 0x10000, RZ ;  /* 0x00010000b3b47824 */ /* 0x000fe200078e00ff */
        /* <DEDUP_REMOVED lines=15> */
[----:B0-----:R-:W-:-:S07]  /*1880*/  FFMA.FTZ R208, R187, R183, R176 ;  /* 0x000000b7bbd07223 */ /* 0x001fce00000100b0 */
.L_x_7881:
[----:B------:R-:W-:Y:S05]  /*1890*/  BSYNC.RECONVERGENT B2 ;  /* 0x0000000000027941 */ /* 0x000fea0003800200 */
.L_x_7880:
        /* <DEDUP_REMOVED lines=20> */
[----:B------:R-:W-:Y:S02]  /*19e0*/  IADD3 R210, PT, PT, R210, 0x20, RZ ;  /* 0x00000020d2d27810 */ /* 0x000fe40007ffe0ff */
[----:B------:R-:W-:Y:S02]  /*19f0*/  IADD3 R3, PT, PT, R3, 0x20, RZ ;  /* 0x0000002003037810 */ /* 0x000fe40007ffe0ff */
[----:B------:R-:W-:Y:S02]  /*1a00*/  IADD3 R207, PT, PT, R207, 0x20, RZ ;  /* 0x00000020cfcf7810 */ /* 0x000fe40007ffe0ff */
[----:B---3--:R-:W-:-:S04]  /*1a10*/  PRMT R9, R176, 0x7632, R9 ;  /* 0x00007632b0097816 */ /* 0x008fc80000000009 */
[----:B------:R-:W-:Y:S01]  /*1a20*/  SHF.L.U32 R13, R9, 0x10, RZ ;  /* 0x00000010090d7819 */ /* 0x000fe200000006ff */
[----:B----4-:R-:W-:-:S04]  /*1a30*/  FADD.FTZ R181, -R2, R181 ;  /* 0x000000b502b57221 */ /* 0x010fc80000010100 */
        /* <DEDUP_REMOVED lines=14> */
[----:B------:R-:W-:Y:S02]  /*1b20*/  PRMT R17, R46, 0x7632, R17 ;  /* 0x000076322e117816 */ /* 0x000fe40000000011 */
[----:B------:R-:W-:-:S03]  /*1b30*/  SHF.L.U32 R183, R183, 0x10, RZ ;  /* 0x00000010b7b77819 */ /* 0x000fc600000006ff */
[----:B------:R-:W-:Y:S02]  /*1b40*/  IMAD.U32 R181, R17, 0x10000, RZ ;  /* 0x0001000011b57824 */ /* 0x000fe400078e00ff */
[--C-:B------:R-:W-:Y:S01]  /*1b50*/  FADD.FTZ R17, -R2, R185.reuse ;  /* 0x000000b902117221 */ /* 0x100fe20000010100 */
[----:B------:R-:W-:Y:S01]  /*1b60*/  PRMT R185, R179, 0x7632, R185 ;  /* 0x00007632b3b97816 */ /* 0x000fe200000000b9 */
[----:B------:R-:W-:Y:S02]  /*1b70*/  FMUL.FTZ R243, R181, R183 ;  /* 0x000000b7b5f37220 */ /* 0x000fe40000410000 */
[----:B------:R-:W-:Y:S01]  /*1b80*/  FMUL.FTZ R17, R4, R17 ;  /* 0x0000001104117220 */ /* 0x000fe20000410000 */
[----:B------:R-:W-:Y:S01]  /*1b90*/  PRMT R181, R47, 0x7632, R181 ;  /* 0x000076322fb57816 */ /* 0x000fe200000000b5 */
[----:B------:R-:W-:Y:S01]  /*1ba0*/  FADD.FTZ R113, R113, R183 ;  /* 0x000000b771717221 */ /* 0x000fe20000010000 */
[----:B------:R-:W-:Y:S01]  /*1bb0*/  SHF.L.U32 R185, R185, 0x10, RZ ;  /* 0x00000010b9b97819 */ /* 0x000fe200000006ff */
[----:B------:R-:W-:Y:S01]  /*1bc0*/  FFMA.FTZ R73, R17, R183, R73 ;  /* 0x000000b711497223 */ /* 0x000fe20000010049 */
[----:B------:R-:W-:Y:S01]  /*1bd0*/  SHF.L.U32 R181, R181, 0x10, RZ ;  /* 0x00000010b5b57819 */ /* 0x000fe200000006ff */
[C---:B------:R-:W-:Y:S01]  /*1be0*/  FADD.FTZ R183, -R2.reuse, R187 ;  /* 0x000000bb02b77221 */ /* 0x040fe20000010100 */
[----:B------:R-:W-:-:S03]  /*1bf0*/  FADD.FTZ R180, -R2, R180 ;  /* 0x000000b402b47221 */ /* 0x000fc60000010100 */
[----:B------:R-:W-:Y:S01]  /*1c00*/  FMUL.FTZ R187, R4, R183 ;  /* 0x000000b704bb7220 */ /* 0x000fe20000410000 */
        /* <DEDUP_REMOVED lines=11> */
[----:B------:R-:W-:Y:S01]  /*1cc0*/  SHF.L.U32 R177, R45, 0x10, RZ ;  /* 0x000000102db17819 */ /* 0x000fe200000006ff */
[----:B------:R-:W-:-:S04]  /*1cd0*/  IMAD.U32 R176, R46, 0x10000, RZ ;  /* 0x000100002eb07824 */ /* 0x000fc800078e00ff */
        /* <DEDUP_REMOVED lines=8> */
[----:B------:R0:W-:Y:S01]  /*1d60*/  STL [R1+0x8], R187 ;  /* 0x000008bb01007387 */ /* 0x0001e20000100800 */
[----:B------:R-:W-:Y:S01]  /*1d70*/  FADD.FTZ R178, -R2, R186 ;  /* 0x000000ba02b27221 */ /* 0x000fe20000010100 */
[----:B------:R-:W-:Y:S01]  /*1d80*/  FADD.FTZ R176, R176, R233 ;  /* 0x000000e9b0b07221 */ /* 0x000fe20000010000 */
[----:B------:R-:W-:Y:S01]  /*1d90*/  FFMA.FTZ R177, R192, R233, R177 ;  /* 0x000000e9c0b17223 */ /* 0x000fe200000100b1 */
[----:B------:R0:W-:Y:S01]  /*1da0*/  STL [R1+0x24], R183 ;  /* 0x000024b701007387 */ /* 0x0001e20000100800 */
        /* <DEDUP_REMOVED lines=8> */
[----:B------:R-:W-:-:S04]  /*1e30*/  FFMA.FTZ R176, R201, R228, R178 ;  /* 0x000000e4c9b07223 */ /* 0x000fc800000100b2 */
        /* <DEDUP_REMOVED lines=13> */
.L_x_7883:
[----:B------:R-:W-:Y:S05]  /*1f10*/  BSYNC.RECONVERGENT B2 ;  /* 0x0000000000027941 */ /* 0x000fea0003800200 */
.L_x_7882:
        /* <DEDUP_REMOVED lines=18> */
[----:B------:R-:W-:Y:S02]  /*2040*/  PRMT R14, R48, 0x7632, R14 ;  /* 0x00007632300e7816 */ /* 0x000fe4000000000e */
[----:B------:R-:W-:Y:S02]  /*2050*/  IADD3 R210, PT, PT, R210, 0x20, RZ ;  /* 0x00000020d2d27810 */ /* 0x000fe40007ffe0ff */
[----:B------:R-:W-:Y:S02]  /*2060*/  IADD3 R3, PT, PT, R3, 0x20, RZ ;  /* 0x0000002003037810 */ /* 0x000fe40007ffe0ff */
[----:B------:R-:W-:Y:S02]  /*2070*/  IADD3 R207, PT, PT, R207, 0x20, RZ ;  /* 0x00000020cfcf7810 */ /* 0x000fe40007ffe0ff */
[----:B---3--:R-:W-:Y:S01]  /*2080*/  PRMT R10, R176, 0x7632, R10 ;  /* 0x00007632b00a7816 */ /* 0x008fe2000000000a */
[----:B----4-:R-:W-:Y:S01]  /*2090*/  FADD.FTZ R188, -R2, R181 ;  /* 0x000000b502bc7221 */ /* 0x010fe20000010100 */
[----:B------:R-:W-:-:S02]  /*20a0*/  SHF.L.U32 R181, R14, 0x10, RZ ;  /* 0x000000100eb57819 */ /* 0x000fc400000006ff */
[----:B------:R-:W-:Y:S01]  /*20b0*/  SHF.L.U32 R14, R10, 0x10, RZ ;  /* 0x000000100a0e7819 */ /* 0x000fe200000006ff */
[----:B------:R-:W-:Y:S01]  /*20c0*/  FMUL.FTZ R10, R4, R188 ;  /* 0x000000bc040a7220 */ /* 0x000fe20000410000 */
[----:B------:R-:W-:-:S03]  /*20d0*/  FADD.FTZ R188, -R2, R183 ;  /* 0x000000b702bc7221 */ /* 0x000fc60000010100 */
[-C--:B------:R-:W-:Y:S01]  /*20e0*/  FMUL.FTZ R250, R181, R14.reuse ;  /* 0x0000000eb5fa7220 */ /* 0x080fe20000410000 */
[----:B------:R-:W-:Y:S01]  /*20f0*/  FFMA.FTZ R77, R10, R14, R77 ;  /* 0x0000000e0a4d7223 */ /* 0x000fe2000001004d */
[--C-:B------:R-:W-:Y:S01]  /*2100*/  FADD.FTZ R117, R117, R14.reuse ;  /* 0x0000000e75757221 */ /* 0x100fe20000010000 */
[----:B------:R-:W-:Y:S02]  /*2110*/  PRMT R181, R49, 0x7632, R181 ;  /* 0x0000763231b57816 */ /* 0x000fe400000000b5 */
[----:B------:R-:W-:Y:S02]  /*2120*/  PRMT R14, R177, 0x7632, R14 ;  /* 0x00007632b10e7816 */ /* 0x000fe4000000000e */
[----:B------:R-:W-:-:S03]  /*2130*/  SHF.L.U32 R183, R181, 0x10, RZ ;  /* 0x00000010b5b77819 */ /* 0x000fc600000006ff */
[----:B------:R-:W-:Y:S02]  /*2140*/  IMAD.U32 R181, R14, 0x10000, RZ ;  /* 0x000100000eb57824 */ /* 0x000fe400078e00ff */
[----:B------:R-:W-:Y:S02]  /*2150*/  FMUL.FTZ R14, R4, R188 ;  /* 0x000000bc040e7220 */ /* 0x000fe40000410000 */
[-C--:B------:R-:W-:Y:S02]  /*2160*/  FMUL.FTZ R246, R183, R181.reuse ;  /* 0x000000b5b7f67220 */ /* 0x080fe40000410000 */
[----:B------:R-:W-:Y:S01]  /*2170*/  FFMA.FTZ R79, R14, R181, R79 ;  /* 0x000000b50e4f7223 */ /* 0x000fe2000001004f */
[--C-:B------:R-:W-:Y:S01]  /*2180*/  FADD.FTZ R119, R119, R181.reuse ;  /* 0x000000b577777221 */ /* 0x100fe20000010000 */
[----:B------:R-:W-:Y:S02]  /*2190*/  PRMT R181, R50, 0x7632, R181 ;  /* 0x0000763232b57816 */ /* 0x000fe400000000b5 */
[----:B------:R-:W-:Y:S01]  /*21a0*/  PRMT R183, R178, 0x7632, R183 ;  /* 0x00007632b2b77816 */ /* 0x000fe200000000b7 */
[----:B------:R-:W-:Y:S01]  /*21b0*/  FADD.FTZ R185, -R2, R185 ;  /* 0x000000b902b97221 */ /* 0x000fe20000010100 */
[----:B------:R-:W-:-:S02]  /*21c0*/  SHF.L.U32 R181, R181, 0x10, RZ ;  /* 0x00000010b5b57819 */ /* 0x000fc400000006ff */
[----:B------:R-:W-:Y:S01]  /*21d0*/  SHF.L.U32 R183, R183, 0x10, RZ ;  /* 0x00000010b7b77819 */ /* 0x000fe200000006ff */
[----:B------:R-:W-:Y:S01]  /*21e0*/  FMUL.FTZ R188, R4, R185 ;  /* 0x000000b904bc7220 */ /* 0x000fe20000410000 */
[----:B------:R-:W-:-:S03]  /*21f0*/  PRMT R185, R179, 0x7632, R185 ;  /* 0x00007632b3b97816 */ /* 0x000fc600000000b9 */
        /* <DEDUP_REMOVED lines=15> */
[----:B------:R-:W-:Y:S02]  /*22f0*/  FADD.FTZ R176, -R2, R184 ;  /* 0x000000b802b07221 */ /* 0x000fe40000010100 */
[----:B------:R-:W-:Y:S01]  /*2300*/  FMUL.FTZ R239, R180, R181 ;  /* 0x000000b5b4ef7220 */ /* 0x000fe20000410000 */
[----:B------:R-:W-:Y:S01]  /*2310*/  SHF.L.U32 R180, R177, 0x10, RZ ;  /* 0x00000010b1b47819 */ /* 0x000fe200000006ff */
[----:B------:R-:W-:Y:S01]  /*2320*/  FMUL.FTZ R200, R4, R176 ;  /* 0x000000b004c87220 */ /* 0x000fe20000410000 */
[----:B------:R-:W-:Y:S01]  /*2330*/  SHF.L.U32 R176, R50, 0x10, RZ ;  /* 0x0000001032b07819 */ /* 0x000fe200000006ff */
[----:B------:R-:W-:Y:S01]  /*2340*/  IMAD.U32 R178, R178, 0x10000, RZ ;  /* 0x00010000b2b27824 */ /* 0x000fe200078e00ff */
        /* <DEDUP_REMOVED lines=36> */
.L_x_7885:
[----:B------:R-:W-:Y:S05]  /*2590*/  BSYNC.RECONVERGENT B2 ;  /* 0x0000000000027941 */ /* 0x000fea0003800200 */
.L_x_7884:
[----:B------:R-:W-:-:S04]  /*25a0*/  ISETP.GE.U32.AND P6, PT, R7, 0xa0, PT ;  /* 0x000000a00700780c */ /* 0x000fc80003fc6070 */
[----:B------:R-:W-:-:S05]  /*25b0*/  P2R R176, PR, RZ, 0x40 ;  /* 0x00000040ffb07803 */ /* 0x000fca0000000000 */
[----:B------:R0:W-:Y:S04]  /*25c0*/  STL [R1+0x40], R176 ;  /* 0x000040b001007387 */ /* 0x0001e80000100800 */
[----:B------:R-:W-:Y:S05]  /*25d0*/  @!P6 BRA `(.L_x_7886) ;  /* 0x0000000c0018e947 */ /* 0x000fea0003800000 */
[----:B------:R-:W-:Y:S01]  /*25e0*/  ISETP.NE.U32.AND P6, PT, RZ, UR10, PT ;  /* 0x0000000aff007c0c */ /* 0x000fe2000bfc5070 */
[----:B------:R-:W1:Y:S03]  /*25f0*/  LDC.64 R184, c[0x0][0x428] ;  /* 0x00010a00ffb87b82 */ /* 0x000e660000000a00 */
[----:B------:R-:W-:-:S13]  /*2600*/  ISETP.NE.AND.EX P6, PT, RZ, UR11, PT, P6 ;  /* 0x0000000bff007c0c */ /* 0x000fda000bfc5360 */
[----:B------:R-:W2:Y:S02]  /*2610*/  @P6 LDC.64 R18, c[0x0][0x438] ;  /* 0x00010e00ff126b82 */ /* 0x000ea40000000a00 */
[----:B--2---:R-:W-:-:S05]  /*2620*/  @P6 IMAD.WIDE.U32 R18, R207, 0x20, R18 ;  /* 0x00000020cf126825 */ /* 0x004fca00078e0012 */
[----:B------:R-:W5:Y:S04]  /*2630*/  @P6 LDG.E.128 R168, desc[UR6][R18.64] ;  /* 0x0000000612a86981 */ /* 0x000f68000c1e1d00 */
[----:B------:R2:W5:Y:S01]  /*2640*/  @P6 LDG.E.128 R172, desc[UR6][R18.64+0x10] ;  /* 0x0000100612ac6981 */ /* 0x000562000c1e1d00 */
[----:B-1----:R-:W-:-:S06]  /*2650*/  IMAD.WIDE.U32 R184, R210, 0x10, R184 ;  /* 0x00000010d2b87825 */ /* 0x002fcc00078e00b8 */
[----:B------:R-:W3:Y:S01]  /*2660*/  LDG.E.128 R184, desc[UR6][R184.64] ;  /* 0x00000006b8b87981 */ /* 0x000ee2000c1e1d00 */
[----:B--2---:R-:W1:Y:S02]  /*2670*/  LDC.64 R18, c[0x0][0x3a8] ;  /* 0x0000ea00ff127b82 */ /* 0x004e640000000a00 */
[----:B-1----:R-:W-:-:S05]  /*2680*/  IMAD.WIDE.U32 R18, R207, 0x20, R18 ;  /* 0x00000020cf127825 */ /* 0x002fca00078e0012 */
[----:B0-----:R-:W2:Y:S04]  /*2690*/  LDG.E.128 R176, desc[UR6][R18.64] ;  /* 0x0000000612b07981 */ /* 0x001ea8000c1e1d00 */
[----:B------:R0:W4:Y:S02]  /*26a0*/  LDG.E.128 R180, desc[UR6][R18.64+0x10] ;  /* 0x0000100612b47981 */ /* 0x000124000c1e1d00 */
[----:B0-----:R-:W0:Y:S02]  /*26b0*/  LDC.64 R18, c[0x0][0x3b0] ;  /* 0x0000ec00ff127b82 */ /* 0x001e240000000a00 */
[----:B0-----:R-:W-:-:S06]  /*26c0*/  IMAD.WIDE.U32 R18, R3, 0x8, R18 ;  /* 0x0000000803127825 */ /* 0x001fcc00078e0012 */
[----:B------:R-:W5:Y:S01]  /*26d0*/  LDG.E.64 R18, desc[UR6][R18.64] ;  /* 0x0000000612127981 */ /* 0x000f62000c1e1b00 */
[----:B------:R-:W-:-:S04]  /*26e0*/  PRMT R238, R52, 0x7632, R238 ;  /* 0x0000763234ee7816 */ /* 0x000fc800000000ee */
[----:B------:R-:W-:Y:S02]  /*26f0*/  SHF.L.U32 R238, R238, 0x10, RZ ;  /* 0x00000010eeee7819 */ /* 0x000fe400000006ff */
[----:B------:R-:W-:-:S05]  /*2700*/  PRMT R237, R53, 0x7632, R237 ;  /* 0x0000763235ed7816 */ /* 0x000fca00000000ed */
[----:B------:R-:W-:Y:S02]  /*2710*/  IMAD.U32 R237, R237, 0x10000, RZ ;  /* 0x00010000eded7824 */ /* 0x000fe400078e00ff */
[C---:B--2---:R-:W-:Y:S01]  /*2720*/  FADD.FTZ R199, -R2.reuse, R176 ;  /* 0x000000b002c77221 */ /* 0x044fe20000010100 */
[C---:B------:R-:W-:Y:S01]  /*2730*/  FADD.FTZ R196, -R2.reuse, R177 ;  /* 0x000000b102c47221 */ /* 0x040fe20000010100 */
[--C-:B----4-:R-:W-:Y:S01]  /*2740*/  FADD.FTZ R176, -R2, R180.reuse ;  /* 0x000000b402b07221 */ /* 0x110fe20000010100 */
[----:B---3--:R-:W-:Y:S02]  /*2750*/  PRMT R180, R184, 0x7632, R180 ;  /* 0x00007632b8b47816 */ /* 0x008fe400000000b4 */
[----:B------:R-:W-:Y:S02]  /*2760*/  FMUL.FTZ R196, R4, R196 ;  /* 0x000000c404c47220 */ /* 0x000fe40000410000 */
[----:B------:R-:W-:Y:S01]  /*2770*/  SHF.L.U32 R180, R180, 0x10, RZ ;  /* 0x00000010b4b47819 */ /* 0x000fe200000006ff */
[----:B------:R-:W-:-:S04]  /*2780*/  FADD.FTZ R179, -R2, R179 ;  /* 0x000000b302b37221 */ /* 0x000fc80000010100 */
[-C--:B------:R-:W-:Y:S01]  /*2790*/  FMUL.FTZ R238, R238, R180.reuse ;  /* 0x000000b4eeee7220 */ /* 0x080fe20000410000 */
[----:B------:R-:W-:Y:S01]  /*27a0*/  FFMA.FTZ R85, R196, R180, R85 ;  /* 0x000000b4c4557223 */ /* 0x000fe20000010055 */
[--C-:B------:R-:W-:Y:S01]  /*27b0*/  FADD.FTZ R125, R125, R180.reuse ;  /* 0x000000b47d7d7221 */ /* 0x100fe20000010000 */
[----:B------:R-:W-:Y:S01]  /*27c0*/  PRMT R180, R185, 0x7632, R180 ;  /* 0x00007632b9b47816 */ /* 0x000fe200000000b4 */
[----:B------:R-:W-:-:S03]  /*27d0*/  FMUL.FTZ R197, R4, R179 ;  /* 0x000000b304c57220 */ /* 0x000fc60000410000 */
[----:B------:R-:W-:Y:S01]  /*27e0*/  SHF.L.U32 R180, R180, 0x10, RZ ;  /* 0x00000010b4b47819 */ /* 0x000fe200000006ff */
[----:B------:R-:W-:Y:S01]  /*27f0*/  FADD.FTZ R177, -R2, R181 ;  /* 0x000000b502b17221 */ /* 0x000fe20000010100 */
[----:B------:R-:W-:-:S03]  /*2800*/  PRMT R179, R186, 0x7632, R179 ;  /* 0x00007632bab37816 */ /* 0x000fc600000000b3 */
[-C--:B------:R-:W-:Y:S01]  /*2810*/  FMUL.FTZ R237, R237, R180.reuse ;  /* 0x000000b4eded7220 */ /* 0x080fe20000410000 */
[----:B------:R-:W-:Y:S01]  /*2820*/  FFMA.FTZ R87, R197, R180, R87 ;  /* 0x000000b4c5577223 */ /* 0x000fe20000010057 */
[--C-:B------:R-:W-:Y:S01]  /*2830*/  FADD.FTZ R127, R127, R180.reuse ;  /* 0x000000b47f7f7221 */ /* 0x100fe20000010000 */
[----:B------:R-:W-:Y:S01]  /*2840*/  PRMT R180, R54, 0x7632, R180 ;  /* 0x0000763236b47816 */ /* 0x000fe200000000b4 */
[----:B------:R-:W-:Y:S01]  /*2850*/  FMUL.FTZ R198, R4, R177 ;  /* 0x000000b104c67220 */ /* 0x000fe20000410000 */
[----:B------:R-:W-:Y:S02]  /*2860*/  SHF.L.U32 R179, R179, 0x10, RZ ;  /* 0x00000010b3b37819 */ /* 0x000fe400000006ff */
[----:B------:R-:W-:Y:S01]  /*2870*/  SHF.L.U32 R180, R180, 0x10, RZ ;  /* 0x00000010b4b47819 */ /* 0x000fe200000006ff */
[C---:B------:R-:W-:Y:S01]  /*2880*/  FADD.FTZ R178, -R2.reuse, R178 ;  /* 0x000000b202b27221 */ /* 0x040fe20000010100 */
[----:B------:R-:W-:Y:S01]  /*2890*/  FADD.FTZ R3, -R2, R182 ;  /* 0x000000b602037221 */ /* 0x000fe20000010100 */
[-C--:B------:R-:W-:Y:S01]  /*28a0*/  FFMA.FTZ R89, R198, R179.reuse, R89 ;  /* 0x000000b3c6597223 */ /* 0x080fe20000010059 */
[--C-:B------:R-:W-:Y:S01]  /*28b0*/  FADD.FTZ R129, R129, R179.reuse ;  /* 0x000000b381817221 */ /* 0x100fe20000010000 */
[----:B------:R-:W-:Y:S01]  /*28c0*/  FMUL.FTZ R236, R180, R179 ;  /* 0x000000b3b4ec7220 */ /* 0x000fe20000410000 */
[----:B------:R-:W-:Y:S01]  /*28d0*/  PRMT R179, R55, 0x7632, R179 ;  /* 0x0000763237b37816 */ /* 0x000fe200000000b3 */
[----:B------:R-:W-:Y:S01]  /*28e0*/  FADD.FTZ R2, -R2, R183 ;  /* 0x000000b702027221 */ /* 0x000fe20000010100 */
[----:B------:R-:W-:-:S02]  /*28f0*/  PRMT R177, R187, 0x7632, R177 ;  /* 0x00007632bbb17816 */ /* 0x000fc400000000b1 */
[----:B------:R-:W-:Y:S01]  /*2900*/  SHF.L.U32 R179, R179, 0x10, RZ ;  /* 0x00000010b3b37819 */ /* 0x000fe200000006ff */
[----:B------:R-:W-:Y:S01]  /*2910*/  FMUL.FTZ R207, R4, R2 ;  /* 0x0000000204cf7220 */ /* 0x000fe20000410000 */
[----:B------:R-:W-:Y:S02]  /*2920*/  SHF.L.U32 R177, R177, 0x10, RZ ;  /* 0x00000010b1b17819 */ /* 0x000fe400000006ff */
[----:B------:R-:W-:-:S03]  /*2930*/  SHF.L.U32 R2, R184, 0x10, RZ ;  /* 0x00000010b8027819 */ /* 0x000fc600000006ff */
[-C--:B------:R-:W-:Y:S01]  /*2940*/  FMUL.FTZ R210, R179, R177.reuse ;  /* 0x000000b1b3d27220 */ /* 0x080fe20000410000 */
[----:B------:R-:W-:Y:S01]  /*2950*/  FFMA.FTZ R91, R207, R177, R91 ;  /* 0x000000b1cf5b7223 */ /* 0x000fe2000001005b */
[----:B------:R-:W-:Y:S01]  /*2960*/  FADD.FTZ R131, R131, R177 ;  /* 0x000000b183837221 */ /* 0x000fe20000010000 */
[----:B------:R-:W-:Y:S01]  /*2970*/  SHF.L.U32 R177, R52, 0x10, RZ ;  /* 0x0000001034b17819 */ /* 0x000fe200000006ff */
[----:B------:R-:W-:Y:S01]  /*2980*/  FMUL.FTZ R204, R4, R178 ;  /* 0x000000b204cc7220 */ /* 0x000fe20000410000 */
[----:B------:R-:W-:-:S03]  /*2990*/  IMAD.U32 R178, R53, 0x10000, RZ ;  /* 0x0001000035b27824 */ /* 0x000fc600078e00ff */
[----:B------:R-:W-:Y:S01]  /*29a0*/  FMUL.FTZ R231, R177, R2 ;  /* 0x00000002b1e77220 */ /* 0x000fe20000410000 */
[----:B------:R-:W-:Y:S01]  /*29b0*/  SHF.L.U32 R177, R185, 0x10, RZ ;  /* 0x00000010b9b17819 */ /* 0x000fe200000006ff */
[----:B------:R-:W-:-:S04]  /*29c0*/  FMUL.FTZ R199, R4, R199 ;  /* 0x000000c704c77220 */ /* 0x000fc80000410000 */
        /* <DEDUP_REMOVED lines=8> */
[----:B------:R-:W-:Y:S01]  /*2a50*/  FFMA.FTZ R178, R196, R238, R178 ;  /* 0x000000eec4b27223 */ /* 0x000fe200000100b2 */
[----:B------:R-:W-:Y:S01]  /*2a60*/  FMUL.FTZ R205, R4, R176 ;  /* 0x000000b004cd7220 */ /* 0x000fe20000410000 */
[----:B------:R-:W-:Y:S01]  /*2a70*/  SHF.L.U32 R2, R186, 0x10, RZ ;  /* 0x00000010ba027819 */ /* 0x000fe200000006ff */
[----:B------:R1:W-:Y:S01]  /*2a80*/  STL [R1+0x18], R207 ;  /* 0x000018cf01007387 */ /* 0x0003e20000100800 */
[----:B------:R-:W-:Y:S01]  /*2a90*/  SHF.L.U32 R176, R54, 0x10, RZ ;  /* 0x0000001036b07819 */ /* 0x000fe200000006ff */
[----:B------:R-:W-:Y:S01]  /*2aa0*/  FADD.FTZ R177, R177, R226 ;  /* 0x000000e2b1b17221 */ /* 0x000fe20000010000 */
[----:B------:R-:W-:Y:S01]  /*2ab0*/  FFMA.FTZ R178, R204, R226, R178 ;  /* 0x000000e2ccb27223 */ /* 0x000fe200000100b2 */
[----:B------:R1:W-:Y:S01]  /*2ac0*/  STL [R1+0x1c], R210 ;  /* 0x00001cd201007387 */ /* 0x0003e20000100800 */
[----:B------:R-:W-:Y:S01]  /*2ad0*/  FMUL.FTZ R216, R4, R3 ;  /* 0x0000000304d87220 */ /* 0x000fe20000410000 */
[-C--:B------:R-:W-:Y:S01]  /*2ae0*/  FMUL.FTZ R225, R176, R2.reuse ;  /* 0x00000002b0e17220 */ /* 0x080fe20000410000 */
        /* <DEDUP_REMOVED lines=16> */
[----:B------:R-:W-:Y:S01]  /*2bf0*/  FFMA.FTZ R208, R207, R210, R2 ;  /* 0x000000d2cfd07223 */ /* 0x000fe20000010002 */
[----:B-1----:R-:W-:Y:S06]  /*2c00*/  BRA `(.L_x_7886) ;  /* 0x00000004008c7947 */ /* 0x002fec0003800000 */
.L_x_7877:
[----:B------:R-:W0:Y:S01]  /*2c10*/  S2R R177, SR_TID.X ;  /* 0x0000000000b17919 */ /* 0x000e220000002100 */
[----:B------:R-:W-:Y:S01]  /*2c20*/  MOV R8, UR14 ;  /* 0x0000000e00087c02 */ /* 0x000fe20008000f00 */
[----:B------:R-:W-:Y:S01]  /*2c30*/  UISETP.NE.U32.AND UP0, UPT, UR10, URZ, UPT ;  /* 0x000000ff0a00728c */ /* 0x000fe2000bf05070 */
[----:B-----5:R-:W-:-:S03]  /*2c40*/  ISETP.GE.AND P4, PT, R219, 0x1, PT ;  /* 0x00000001db00780c */ /* 0x020fc60003f86270 */
[----:B------:R-:W-:Y:S01]  /*2c50*/  IMAD R176, R6, R8, RZ ;  /* 0x0000000806b07224 */ /* 0x000fe200078e02ff */
[----:B------:R-:W-:-:S04]  /*2c60*/  UISETP.NE.AND.EX UP0, UPT, UR11, URZ, UPT, UP0 ;  /* 0x000000ff0b00728c */ /* 0x000fc8000bf05300 */
[----:B------:R-:W-:-:S04]  /*2c70*/  SHF.R.S32.HI R3, RZ, 0x1f, R176 ;  /* 0x0000001fff037819 */ /* 0x000fc800000114b0 */
[----:B------:R-:W-:Y:S02]  /*2c80*/  LEA.HI R176, R3, R176, RZ, 0x3 ;  /* 0x000000b003b07211 */ /* 0x000fe400078f18ff */
[----:B------:R-:W-:-:S05]  /*2c90*/  @P4 IADD3 R3, PT, PT, R219, -0x1, RZ ;  /* 0xffffffffdb034810 */ /* 0x000fca0007ffe0ff */
[----:B------:R-:W-:-:S05]  /*2ca0*/  @P4 IMAD R3, R3, R8, RZ ;  /* 0x0000000803034224 */ /* 0x000fca00078e02ff */
[----:B------:R-:W-:-:S04]  /*2cb0*/  @P4 SHF.R.S32.HI R2, RZ, 0x1f, R3 ;  /* 0x0000001fff024819 */ /* 0x000fc80000011403 */
[----:B------:R-:W-:Y:S02]  /*2cc0*/  @P4 LEA.HI R2, R2, R3, RZ, 0x3 ;  /* 0x0000000302024211 */ /* 0x000fe400078f18ff */
[----:B0-----:R-:W-:-:S04]  /*2cd0*/  LOP3.LUT R223, R177, 0x1f, RZ, 0xc0, !PT ;  /* 0x0000001fb1df7812 */ /* 0x001fc800078ec0ff */
[-C--:B------:R-:W-:Y:S01]  /*2ce0*/  LEA.HI.SX32 R3, R176, R223.reuse, 0x1d ;  /* 0x000000dfb0037211 */ /* 0x080fe200078feaff */
[----:B------:R-:W-:Y:S01]  /*2cf0*/  HFMA2 R176, -RZ, RZ, 0, 0 ;  /* 0x00000000ffb07431 */ /* 0x000fe200000001ff */
[----:B------:R-:W-:Y:S02]  /*2d00*/  @P4 LEA.HI.SX32 R176, R2, R223, 0x1d ;  /* 0x000000df02b04211 */ /* 0x000fe400078feaff */
[----:B------:R-:W-:Y:S01]  /*2d10*/  MOV R177, R3 ;  /* 0x0000000300b17202 */ /* 0x000fe20000000f00 */
[----:B------:R0:W-:Y:S01]  /*2d20*/  STL [R1+0x14], R3 ;  /* 0x0000140301007387 */ /* 0x0001e20000100800 */
[----:B------:R-:W-:Y:S05]  /*2d30*/  BRA.U UP0, `(.L_x_7887) ;  /* 0x0000000100747547 */ /* 0x000fea000b800000 */
[C---:B------:R-:W-:Y:S02]  /*2d40*/  ISETP.GE.U32.AND P3, PT, R7.reuse, 0x20, PT ;  /* 0x000000200700780c */ /* 0x040fe40003f66070 */
[----:B------:R-:W-:-:S11]  /*2d50*/  ISETP.GE.U32.AND P2, PT, R7, 0x40, PT ;  /* 0x000000400700780c */ /* 0x000fd60003f46070 */
[----:B0-----:R-:W0:Y:S01]  /*2d60*/  @P3 LDC.64 R2, c[0x0][0x3b0] ;  /* 0x0000ec00ff023b82 */ /* 0x001e220000000a00 */
[----:B------:R-:W-:Y:S01]  /*2d70*/  ISETP.GE.U32.AND P1, PT, R7, 0x60, PT ;  /* 0x000000600700780c */ /* 0x000fe20003f26070 */
[----:B0-----:R-:W-:-:S05]  /*2d80*/  @P3 IMAD.WIDE.U32 R2, R176, 0x8, R2 ;  /* 0x00000008b0023825 */ /* 0x001fca00078e0002 */
[----:B------:R0:W5:Y:S01]  /*2d90*/  @P3 LDG.E.64 R20, desc[UR6][R2.64] ;  /* 0x0000000602143981 */ /* 0x000162000c1e1b00 */
[----:B------:R-:W-:Y:S01]  /*2da0*/  @P3 VIADD R176, R176, 0x20 ;  /* 0x00000020b0b03836 */ /* 0x000fe20000000000 */
[----:B0-----:R-:W0:Y:S01]  /*2db0*/  @P2 LDC.64 R2, c[0x0][0x3b0] ;  /* 0x0000ec00ff022b82 */ /* 0x001e220000000a00 */
[----:B------:R-:W-:Y:S02]  /*2dc0*/  ISETP.GE.U32.AND P0, PT, R7, 0x80, PT ;  /* 0x000000800700780c */ /* 0x000fe40003f06070 */
[----:B0-----:R-:W-:-:S05]  /*2dd0*/  @P2 IMAD.WIDE.U32 R2, R176, 0x8, R2 ;  /* 0x00000008b0022825 */ /* 0x001fca00078e0002 */
[----:B------:R0:W5:Y:S01]  /*2de0*/  @P2 LDG.E.64 R22, desc[UR6][R2.64] ;  /* 0x0000000602162981 */ /* 0x000162000c1e1b00 */
[----:B------:R-:W-:Y:S01]  /*2df0*/  @P2 IADD3 R176, PT, PT, R176, 0x20, RZ ;  /* 0x00000020b0b02810 */ /* 0x000fe20007ffe0ff */
[----:B0-----:R-:W0:Y:S04]  /*2e00*/  @P1 LDC.64 R2, c[0x0][0x3b0] ;  /* 0x0000ec00ff021b82 */ /* 0x001e280000000a00 */
[----:B0-----:R-:W-:-:S05]  /*2e10*/  @P1 IMAD.WIDE.U32 R2, R176, 0x8, R2 ;  /* 0x00000008b0021825 */ /* 0x001fca00078e0002 */
[----:B------:R0:W5:Y:S01]  /*2e20*/  @P1 LDG.E.64 R24, desc[UR6][R2.64] ;  /* 0x0000000602181981 */ /* 0x000162000c1e1b00 */
[----:B------:R-:W-:Y:S01]  /*2e30*/  @P1 IADD3 R176, PT, PT, R176, 0x20, RZ ;  /* 0x00000020b0b01810 */ /* 0x000fe20007ffe0ff */
[----:B0-----:R-:W0:Y:S01]  /*2e40*/  @P0 LDC.64 R2, c[0x0][0x3b0] ;  /* 0x0000ec00ff020b82 */ /* 0x001e220000000a00 */
[----:B------:R-:W-:-:S03]  /*2e50*/  ISETP.GE.U32.AND P6, PT, R7, 0xa0, PT ;  /* 0x000000a00700780c */ /* 0x000fc60003fc6070 */
[----:B0-----:R-:W-:-:S05]  /*2e60*/  @P0 IMAD.WIDE.U32 R2, R176, 0x8, R2 ;  /* 0x00000008b0020825 */ /* 0x001fca00078e0002 */
[----:B------:R0:W5:Y:S01]  /*2e70*/  @P0 LDG.E.64 R26, desc[UR6][R2.64] ;  /* 0x00000006021a0981 */ /* 0x000162000c1e1b00 */
[----:B------:R-:W-:Y:S02]  /*2e80*/  @P0 IADD3 R176, PT, PT, R176, 0x20, RZ ;  /* 0x00000020b0b00810 */ /* 0x000fe40007ffe0ff */
[----:B------:R-:W-:Y:S02]  /*2e90*/  CS2R R208, SRZ ;  /* 0x0000000000d07805 */ /* 0x000fe4000001ff00 */
[----:B0-----:R-:W-:-:S05]  /*2ea0*/  P2R R2, PR, RZ, 0x40 ;  /* 0x00000040ff027803 */ /* 0x001fca0000000000 */
[----:B------:R1:W-:Y:S01]  /*2eb0*/  STL [R1+0x40], R2 ;  /* 0x0000400201007387 */ /* 0x0003e20000100800 */
[----:B------:R-:W-:Y:S05]  /*2ec0*/  @!P6 BRA `(.L_x_7886) ;  /* 0x0000000000dce947 */ /* 0x000fea0003800000 */
[----:B-1----:R-:W0:Y:S02]  /*2ed0*/  LDC.64 R2, c[0x0][0x3b0] ;  /* 0x0000ec00ff027b82 */ /* 0x002e240000000a00 */
[----:B0-----:R-:W-:-:S05]  /*2ee0*/  IMAD.WIDE.U32 R2, R176, 0x8, R2 ;  /* 0x00000008b0027825 */ /* 0x001fca00078e0002 */
[----:B------:R2:W5:Y:S01]  /*2ef0*/  LDG.E.64 R18, desc[UR6][R2.64] ;  /* 0x0000000602127981 */ /* 0x000562000c1e1b00 */
[----:B------:R-:W-:Y:S05]  /*2f00*/  BRA `(.L_x_7886) ;  /* 0x0000000000cc7947 */ /* 0x000fea0003800000 */
.L_x_7887:
        /* <DEDUP_REMOVED lines=8> */
[C---:B0-----:R-:W-:Y:S01]  /*2f90*/  @P3 IMAD.WIDE.U32 R2, R176.reuse, 0x8, R2 ;  /* 0x00000008b0023825 */ /* 0x041fe200078e0002 */
[----:B------:R-:W-:-:S06]  /*2fa0*/  @P3 IADD3 R176, PT, PT, R176, 0x20, RZ ;  /* 0x00000020b0b03810 */ /* 0x000fcc0007ffe0ff */
[----:B------:R-:W0:Y:S01]  /*2fb0*/  @P6 LDC.64 R180, c[0x0][0x3b0] ;  /* 0x0000ec00ffb46b82 */ /* 0x000e220000000a00 */
[----:B------:R1:W5:Y:S07]  /*2fc0*/  @P3 LDG.E.64 R20, desc[UR6][R2.64] ;  /* 0x0000000602143981 */ /* 0x00036e000c1e1b00 */
[----:B------:R-:W3:Y:S01]  /*2fd0*/  @P3 LDC.64 R184, c[0x0][0x438] ;  /* 0x00010e00ffb83b82 */ /* 0x000ee20000000a00 */
[----:B-1----:R-:W-:-:S05]  /*2fe0*/  @P2 IMAD.WIDE.U32 R2, R176, 0x8, R178 ;  /* 0x00000008b0022825 */ /* 0x002fca00078e00b2 */
[----:B------:R1:W5:Y:S01]  /*2ff0*/  @P2 LDG.E.64 R22, desc[UR6][R2.64] ;  /* 0x0000000602162981 */ /* 0x000362000c1e1b00 */
[----:B------:R-:W-:Y:S02]  /*3000*/  P2R R178, PR, RZ, 0x40 ;  /* 0x00000040ffb27803 */ /* 0x000fe40000000000 */
[----:B------:R-:W-:-:S03]  /*3010*/  @P2 IADD3 R176, PT, PT, R176, 0x20, RZ ;  /* 0x00000020b0b02810 */ /* 0x000fc60007ffe0ff */
[----:B------:R2:W-:Y:S01]  /*3020*/  STL [R1+0x40], R178 ;  /* 0x000040b201007387 */ /* 0x0005e20000100800 */
[----:B-1----:R-:W1:Y:S01]  /*3030*/  @P0 LDC.64 R2, c[0x0][0x3b0] ;  /* 0x0000ec00ff020b82 */ /* 0x002e620000000a00 */
[C---:B--2---:R-:W-:Y:S01]  /*3040*/  @P1 IMAD.WIDE.U32 R178, R176.reuse, 0x8, R182 ;  /* 0x00000008b0b21825 */ /* 0x044fe200078e00b6 */
[----:B------:R-:W-:-:S06]  /*3050*/  @P1 IADD3 R176, PT, PT, R176, 0x20, RZ ;  /* 0x00000020b0b01810 */ /* 0x000fcc0007ffe0ff */
[----:B------:R-:W2:Y:S01]  /*3060*/  @P2 LDC.64 R182, c[0x0][0x438] ;  /* 0x00010e00ffb62b82 */ /* 0x000ea20000000a00 */
[----:B------:R1:W5:Y:S02]  /*3070*/  @P1 LDG.E.64 R24, desc[UR6][R178.64] ;  /* 0x00000006b2181981 */ /* 0x000364000c1e1b00 */
[C---:B-1----:R-:W-:Y:S01]  /*3080*/  @P0 IMAD.WIDE.U32 R178, R176.reuse, 0x8, R2 ;  /* 0x00000008b0b20825 */ /* 0x042fe200078e0002 */
[----:B------:R-:W-:-:S04]  /*3090*/  @P0 IADD3 R176, PT, PT, R176, 0x20, RZ ;  /* 0x00000020b0b00810 */ /* 0x000fc80007ffe0ff */
[----:B------:R1:W5:Y:S01]  /*30a0*/  @P0 LDG.E.64 R26, desc[UR6][R178.64] ;  /* 0x00000006b21a0981 */ /* 0x000362000c1e1b00 */
[----:B0-----:R-:W-:Y:S02]  /*30b0*/  @P6 IMAD.WIDE.U32 R2, R176, 0x8, R180 ;  /* 0x00000008b0026825 */ /* 0x001fe400078e00b4 */
[----:B------:R-:W0:Y:S03]  /*30c0*/  @P1 LDC.64 R180, c[0x0][0x438] ;  /* 0x00010e00ffb41b82 */ /* 0x000e260000000a00 */
[----:B------:R3:W5:Y:S05]  /*30d0*/  @P6 LDG.E.64 R18, desc[UR6][R2.64] ;  /* 0x0000000602126981 */ /* 0x00076a000c1e1b00 */
[----:B-1----:R-:W1:Y:S01]  /*30e0*/  @P0 LDC.64 R178, c[0x0][0x438] ;  /* 0x00010e00ffb20b82 */ /* 0x002e620000000a00 */
[C---:B---3--:R-:W-:Y:S01]  /*30f0*/  @P3 IMAD.WIDE.U32 R2, R177.reuse, 0x20, R184 ;  /* 0x00000020b1023825 */ /* 0x048fe200078e00b8 */
[----:B------:R-:W-:-:S04]  /*3100*/  @P3 IADD3 R177, PT, PT, R177, 0x20, RZ ;  /* 0x00000020b1b13810 */ /* 0x000fc80007ffe0ff */
[----:B------:R-:W5:Y:S04]  /*3110*/  @P3 LDG.E.128 R132, desc[UR6][R2.64] ;  /* 0x0000000602843981 */ /* 0x000f68000c1e1d00 */
[----:B------:R2:W5:Y:S02]  /*3120*/  @P3 LDG.E.128 R136, desc[UR6][R2.64+0x10] ;  /* 0x0000100602883981 */ /* 0x000564000c1e1d00 */
[C---:B--2---:R-:W-:Y:S02]  /*3130*/  @P2 IMAD.WIDE.U32 R2, R177.reuse, 0x20, R182 ;  /* 0x00000020b1022825 */ /* 0x044fe400078e00b6 */
[----:B------:R-:W2:Y:S02]  /*3140*/  @P6 LDC.64 R182, c[0x0][0x438] ;  /* 0x00010e00ffb66b82 */ /* 0x000ea40000000a00 */
[----:B------:R-:W-:Y:S01]  /*3150*/  @P2 VIADD R177, R177, 0x20 ;  /* 0x00000020b1b12836 */ /* 0x000fe20000000000 */
[----:B------:R-:W5:Y:S04]  /*3160*/  @P2 LDG.E.128 R32, desc[UR6][R2.64] ;  /* 0x0000000602202981 */ /* 0x000f68000c1e1d00 */
[----:B------:R0:W5:Y:S02]  /*3170*/  @P2 LDG.E.128 R28, desc[UR6][R2.64+0x10] ;  /* 0x00001006021c2981 */ /* 0x000164000c1e1d00 */
[C---:B0-----:R-:W-:Y:S01]  /*3180*/  @P1 IMAD.WIDE.U32 R2, R177.reuse, 0x20, R180 ;  /* 0x00000020b1021825 */ /* 0x041fe200078e00b4 */
[----:B------:R-:W-:-:S04]  /*3190*/  @P1 IADD3 R177, PT, PT, R177, 0x20, RZ ;  /* 0x00000020b1b11810 */ /* 0x000fc80007ffe0ff */
[----:B------:R-:W5:Y:S04]  /*31a0*/  @P1 LDG.E.128 R152, desc[UR6][R2.64] ;  /* 0x0000000602981981 */ /* 0x000f68000c1e1d00 */
[----:B------:R1:W5:Y:S02]  /*31b0*/  @P1 LDG.E.128 R156, desc[UR6][R2.64+0x10] ;  /* 0x00001006029c1981 */ /* 0x000364000c1e1d00 */
[C---:B-1----:R-:W-:Y:S01]  /*31c0*/  @P0 IMAD.WIDE.U32 R2, R177.reuse, 0x20, R178 ;  /* 0x00000020b1020825 */ /* 0x042fe200078e00b2 */
[----:B------:R-:W-:-:S04]  /*31d0*/  @P0 IADD3 R177, PT, PT, R177, 0x20, RZ ;  /* 0x00000020b1b10810 */ /* 0x000fc80007ffe0ff */
[----:B------:R3:W5:Y:S01]  /*31e0*/  @P0 LDG.E.128 R160, desc[UR6][R2.64] ;  /* 0x0000000602a00981 */ /* 0x000762000c1e1d00 */
[----:B--2---:R-:W-:-:S03]  /*31f0*/  @P6 IMAD.WIDE.U32 R176, R177, 0x20, R182 ;  /* 0x00000020b1b06825 */ /* 0x004fc600078e00b6 */
[----:B------:R3:W5:Y:S04]  /*3200*/  @P0 LDG.E.128 R164, desc[UR6][R2.64+0x10] ;  /* 0x0000100602a40981 */ /* 0x000768000c1e1d00 */
[----:B------:R3:W5:Y:S04]  /*3210*/  @P6 LDG.E.128 R168, desc[UR6][R176.64] ;  /* 0x00000006b0a86981 */ /* 0x000768000c1e1d00 */
[----:B------:R3:W5:Y:S01]  /*3220*/  @P6 LDG.E.128 R172, desc[UR6][R176.64+0x10] ;  /* 0x00001006b0ac6981 */ /* 0x000762000c1e1d00 */
[----:B------:R-:W-:-:S07]  /*3230*/  CS2R R208, SRZ ;  /* 0x0000000000d07805 */ /* 0x000fce000001ff00 */
.L_x_7886:
[----:B------:R-:W-:Y:S05]  /*3240*/  BSYNC.RECONVERGENT B1 ;  /* 0x0000000000017941 */ /* 0x000fea0003800200 */
.L_x_7876:
[----:B------:R-:W-:-:S03]  /*3250*/  UMOV UR4, 0xffffffff ;  /* 0xffffffff00047882 */ /* 0x000fc60000000000 */
[----:B------:R-:W-:Y:S05]  /*3260*/  BRA.DIV UR4, `(.L_x_7888) ;  /* 0x000000a604f07947 */ /* 0x000fea000b800000 */
[----:B-123--:R-:W1:Y:S02]  /*3270*/  SHFL.BFLY PT, R2, R209, 0x1, 0x1f ;  /* 0x0c201f00d1027f89 */ /* 0x00ee6400000e0000 */
        /* <DEDUP_REMOVED lines=17> */
.L_x_8076:
[----:B------:R-:W3:Y:S01]  /*3390*/  LDL.LU R177, [R1+0x14] ;  /* 0x0000140001b17983 */ /* 0x000ee20000300800 */
[----:B-12---:R-:W-:Y:S01]  /*33a0*/  FADD.FTZ R179, R179, R2 ;  /* 0x00000002b3b37221 */ /* 0x006fe20000010000 */
[----:B------:R-:W-:Y:S01]  /*33b0*/  @P4 IADD3 R2, PT, PT, R219, -0x1, RZ ;  /* 0xffffffffdb024810 */ /* 0x000fe20007ffe0ff */
[----:B------:R-:W-:Y:S01]  /*33c0*/  FADD.FTZ R3, R178, R181 ;  /* 0x000000b5b2037221 */ /* 0x000fe20000010000 */
[----:B------:R-:W-:Y:S01]  /*33d0*/  ISETP.NE.AND P6, PT, RZ, UR8, PT ;  /* 0x00000008ff007c0c */ /* 0x000fe2000bfc5270 */
[----:B------:R-:W-:Y:S01]  /*33e0*/  BSSY.RECONVERGENT B2, `(.L_x_7889) ;  /* 0x00001e0000027945 */ /* 0x000fe20003800200 */
[----:B------:R-:W-:Y:S01]  /*33f0*/  FMUL.FTZ R180, R179, UR9 ;  /* 0x00000009b3b47c20 */ /* 0x000fe20008410000 */
[----:B------:R-:W-:Y:S02]  /*3400*/  @P4 IMAD R2, R2, R8, RZ ;  /* 0x0000000802024224 */ /* 0x000fe400078e02ff */
[----:B------:R-:W-:-:S03]  /*3410*/  FMUL.FTZ R3, R3, UR9 ;  /* 0x0000000903037c20 */ /* 0x000fc60008410000 */
[----:B0-----:R-:W-:Y:S02]  /*3420*/  @P4 SHF.R.S32.HI R176, RZ, 0x1f, R2 ;  /* 0x0000001fffb04819 */ /* 0x001fe40000011402 */
[----:B------:R-:W-:Y:S02]  /*3430*/  FSEL R3, R3, RZ, !P6 ;  /* 0x000000ff03037208 */ /* 0x000fe40007000000 */
[----:B------:R-:W-:Y:S01]  /*3440*/  @P4 LEA.HI R176, R176, R2, RZ, 0x3 ;  /* 0x00000002b0b04211 */ /* 0x000fe200078f18ff */
[----:B------:R-:W-:-:S03]  /*3450*/  HFMA2 R2, -RZ, RZ, 0, 0 ;  /* 0x00000000ff027431 */ /* 0x000fc600000001ff */
[----:B------:R-:W-:Y:S02]  /*3460*/  @P4 LEA.HI.SX32 R2, R176, R223, 0x1d ;  /* 0x000000dfb0024211 */ /* 0x000fe400078feaff */
[----:B---3--:R-:W-:Y:S01]  /*3470*/  MOV R176, R177 ;  /* 0x000000b100b07202 */ /* 0x008fe20000000f00 */
        /* <DEDUP_REMOVED lines=23> */
.L_x_7895:
[----:B------:R-:W-:Y:S05]  /*35f0*/  BSYNC.RECONVERGENT B3 ;  /* 0x0000000000037941 */ /* 0x000fea0003800200 */
.L_x_7894:
[----:B------:R-:W-:Y:S04]  /*3600*/  BSSY.RECONVERGENT B3, `(.L_x_7896) ;  /* 0x000000e000037945 */ /* 0x000fe80003800200 */
[----:B------:R-:W-:Y:S05]  /*3610*/  @!P4 BRA `(.L_x_7897) ;  /* 0x000000000030c947 */ /* 0x000fea0003800000 */
[----:B------:R-:W2:Y:S01]  /*3620*/  LDL R179, [R1] ;  /* 0x0000000001b37983 */ /* 0x000ea20000100800 */
[----:B------:R-:W-:Y:S01]  /*3630*/  FFMA.FTZ R178, R218, R180, R3 ;  /* 0x000000b4dab27223 */ /* 0x000fe20000010003 */
[----:B------:R-:W-:-:S03]  /*3640*/  ISETP.GT.AND P3, PT, R5, RZ, PT ;  /* 0x000000ff0500720c */ /* 0x000fc60003f64270 */
[----:B--2---:R-:W-:-:S04]  /*3650*/  FADD.FTZ R178, R179, -R178 ;  /* 0x800000b2b3b27221 */ /* 0x004fc80000010000 */
        /* <DEDUP_REMOVED lines=8> */
.L_x_7897:
[----:B------:R-:W-:Y:S05]  /*36e0*/  BSYNC.RECONVERGENT B3 ;  /* 0x0000000000037941 */ /* 0x000fea0003800200 */
.L_x_7896:
        /* <DEDUP_REMOVED lines=13> */
.L_x_7899:
[----:B------:R-:W-:Y:S05]  /*37c0*/  BSYNC.RECONVERGENT B3 ;  /* 0x0000000000037941 */ /* 0x000fea0003800200 */
.L_x_7898:
        /* <DEDUP_REMOVED lines=13> */
.L_x_7901:
[----:B------:R-:W-:Y:S05]  /*38a0*/  BSYNC.RECONVERGENT B3 ;  /* 0x0000000000037941 */ /* 0x000fea0003800200 */
.L_x_7900:
        /* <DEDUP_REMOVED lines=13> */
.L_x_7903:
[----:B------:R-:W-:Y:S05]  /*3980*/  BSYNC.RECONVERGENT B3 ;  /* 0x0000000000037941 */ /* 0x000fea0003800200 */
.L_x_7902:
        /* <DEDUP_REMOVED lines=13> */
.L_x_7905:
[----:B------:R-:W-:Y:S05]  /*3a60*/  BSYNC.RECONVERGENT B3 ;  /* 0x0000000000037941 */ /* 0x000fea0003800200 */
.L_x_7904:
        /* <DEDUP_REMOVED lines=13> */
.L_x_7907:
[----:B------:R-:W-:Y:S05]  /*3b40*/  BSYNC.RECONVERGENT B3 ;  /* 0x0000000000037941 */ /* 0x000fea0003800200 */
.L_x_7906:
[----:B------:R-:W-:Y:S05]  /*3b50*/  @!P4 BRA `(.L_x_7908) ;  /* 0x000000140070c947 */ /* 0x000fea0003800000 */
[----:B------:R-:W2:Y:S04]  /*3b60*/  LDL R178, [R1+0x10] ;  /* 0x0000100001b27983 */ /* 0x000ea80000100800 */
[----:B------:R-:W3:Y:S01]  /*3b70*/  LDL R179, [R1+0x2c] ;  /* 0x00002c0001b37983 */ /* 0x000ee20000100800 */
[----:B------:R-:W-:Y:S01]  /*3b80*/  ISETP.GT.AND P3, PT, R5, RZ, PT ;  /* 0x000000ff0500720c */ /* 0x000fe20003f64270 */
[----:B--2---:R-:W-:-:S04]  /*3b90*/  FFMA.FTZ R178, R178, R180, R3 ;  /* 0x000000b4b2b27223 */ /* 0x004fc80000010003 */
[----:B---3--:R-:W-:-:S04]  /*3ba0*/  FADD.FTZ R178, R179, -R178 ;  /* 0x800000b2b3b27221 */ /* 0x008fc80000010000 */
        /* <DEDUP_REMOVED lines=10> */
.L_x_7893:
[----:B------:R-:W2:Y:S04]  /*3c50*/  LDL R182, [R1+0x10] ;  /* 0x0000100001b67983 */ /* 0x000ea80000100800 */
[----:B------:R-:W3:Y:S04]  /*3c60*/  LDL R178, [R1+0x2c] ;  /* 0x00002c0001b27983 */ /* 0x000ee80000100800 */
[----:B------:R-:W4:Y:S01]  /*3c70*/  LDL R179, [R1] ;  /* 0x0000000001b37983 */ /* 0x000f220000100800 */
[-CC-:B------:R-:W-:Y:S01]  /*3c80*/  FFMA.FTZ R65, R206, R180.reuse, R3.reuse ;  /* 0x000000b4ce417223 */ /* 0x180fe20000010003 */
[-CC-:B------:R-:W-:Y:S01]  /*3c90*/  FFMA.FTZ R64, R15, R180.reuse, R3.reuse ;  /* 0x000000b40f407223 */ /* 0x180fe20000010003 */
[-CC-:B------:R-:W-:Y:S01]  /*3ca0*/  FFMA.FTZ R140, R203, R180.reuse, R3.reuse ;  /* 0x000000b4cb8c7223 */ /* 0x180fe20000010003 */
[-C--:B------:R-:W-:Y:S01]  /*3cb0*/  FFMA.FTZ R67, R11, R180.reuse, R3 ;  /* 0x000000b40b437223 */ /* 0x080fe20000010003 */
[----:B------:R-:W-:Y:S01]  /*3cc0*/  FADD.FTZ R142, R222, -R65 ;  /* 0x80000041de8e7221 */ /* 0x000fe20000010000 */
        /* <DEDUP_REMOVED lines=24> */
[----:B----4-:R-:W-:-:S03]  /*3e50*/  FADD.FTZ R65, R179, -R65 ;  /* 0x80000041b3417221 */ /* 0x010fc60000010000 */
[C---:B------:R-:W-:Y:S01]  /*3e60*/  FMUL.FTZ R143, R4.reuse, R143 ;  /* 0x0000008f048f7220 */ /* 0x040fe20000410000 */
[----:B------:R-:W-:-:S04]  /*3e70*/  FMUL.FTZ R65, R4, R65 ;  /* 0x0000004104417220 */ /* 0x000fc80000410000 */
[----:B------:R-:W-:Y:S02]  /*3e80*/  FSEL R143, R143, RZ, P3 ;  /* 0x000000ff8f8f7208 */ /* 0x000fe40001800000 */
[----:B------:R-:W-:Y:S01]  /*3e90*/  FSEL R65, R65, RZ, P3 ;  /* 0x000000ff41417208 */ /* 0x000fe20001800000 */
[----:B------:R-:W-:Y:S06]  /*3ea0*/  @!P4 BRA `(.L_x_7910) ;  /* 0x00000000002cc947 */ /* 0x000fec0003800000 */
        /* <DEDUP_REMOVED lines=11> */
.L_x_7910:
[----:B------:R-:W-:Y:S05]  /*3f60*/  BSYNC.RECONVERGENT B3 ;  /* 0x0000000000037941 */ /* 0x000fea0003800200 */
.L_x_7909:
        /* <DEDUP_REMOVED lines=13> */
.L_x_7912:
[----:B------:R-:W-:Y:S05]  /*4040*/  BSYNC.RECONVERGENT B3 ;  /* 0x0000000000037941 */ /* 0x000fea0003800200 */
.L_x_7911:
        /* <DEDUP_REMOVED lines=13> */
.L_x_7914:
[----:B------:R-:W-:Y:S05]  /*4120*/  BSYNC.RECONVERGENT B3 ;  /* 0x0000000000037941 */ /* 0x000fea0003800200 */
.L_x_7913:
        /* <DEDUP_REMOVED lines=13> */
.L_x_7916:
[----:B------:R-:W-:Y:S05]  /*4200*/  BSYNC.RECONVERGENT B3 ;  /* 0x0000000000037941 */ /* 0x000fea0003800200 */
.L_x_7915:
        /* <DEDUP_REMOVED lines=13> */
.L_x_7918:
[----:B------:R-:W-:Y:S05]  /*42e0*/  BSYNC.RECONVERGENT B3 ;  /* 0x0000000000037941 */ /* 0x000fea0003800200 */
.L_x_7917:
        /* <DEDUP_REMOVED lines=13> */
.L_x_7920:
[----:B------:R-:W-:Y:S05]  /*43c0*/  BSYNC.RECONVERGENT B3 ;  /* 0x0000000000037941 */ /* 0x000fea0003800200 */
.L_x_7919:
        /* <DEDUP_REMOVED lines=13> */
.L_x_7922:
[----:B------:R-:W-:Y:S05]  /*44a0*/  BSYNC.RECONVERGENT B3 ;  /* 0x0000000000037941 */ /* 0x000fea0003800200 */
.L_x_7921:
[----:B------:R-:W-:Y:S05]  /*44b0*/  @!P4 BRA `(.L_x_7908) ;  /* 0x0000000c0018c947 */ /* 0x000fea0003800000 */
[----:B------:R-:W-:Y:S01]  /*44c0*/  FMUL.FTZ R178, R143, UR13 ;  /* 0x0000000d8fb27c20 */ /* 0x000fe20008410000 */
[----:B-----5:R-:W-:-:S03]  /*44d0*/  ISETP.GE.U32.AND P3, PT, R20, RZ, PT ;  /* 0x000000ff1400720c */ /* 0x020fc60003f66070 */
[----:B------:R-:W-:Y:S01]  /*44e0*/  FMUL.FTZ R178, R178, UR12 ;  /* 0x0000000cb2b27c20 */ /* 0x000fe20008410000 */
[----:B------:R-:W-:-:S04]  /*44f0*/  ISETP.GE.U32.AND.EX P3, PT, R21, 0x1000000, PT, P3 ;  /* 0x010000001500780c */ /* 0x000fc80003f66130 */
[----:B------:R-:W-:-:S04]  /*4500*/  FSEL R178, R178, RZ, P3 ;  /* 0x000000ffb2b27208 */ /* 0x000fc80001800000 */
[----:B------:R-:W-:-:S04]  /*4510*/  F2FP.BF16.F32.PACK_AB R178, RZ, R178 ;  /* 0x000000b2ffb2723e */ /* 0x000fc800000010ff */
[----:B------:R-:W-:Y:S01]  /*4520*/  PRMT R147, R147, 0x5410, R178 ;  /* 0x0000541093937816 */ /* 0x000fe200000000b2 */
[----:B------:R-:W-:Y:S06]  /*4530*/  BRA `(.L_x_7908) ;  /* 0x0000000800f87947 */ /* 0x000fec0003800000 */
.L_x_7892:
[----:B------:R-:W-:Y:S01]  /*4540*/  MOV R177, UR20 ;  /* 0x0000001400b17c02 */ /* 0x000fe20008000f00 */
[----:B------:R-:W-:-:S03]  /*4550*/  IMAD.U32 R181, RZ, RZ, UR21 ;  /* 0x00000015ffb57e24 */ /* 0x000fc6000f8e00ff */
[----:B------:R-:W-:-:S04]  /*4560*/  ISETP.NE.U32.AND P3, PT, R177, RZ, PT ;  /* 0x000000ffb100720c */ /* 0x000fc80003f65070 */
[----:B------:R-:W-:-:S13]  /*4570*/  ISETP.NE.AND.EX P3, PT, R181, RZ, PT, P3 ;  /* 0x000000ffb500720c */ /* 0x000fda0003f65330 */
[----:B------:R-:W-:Y:S05]  /*4580*/  @P3 BRA `(.L_x_7923) ;  /* 0x0000000400743947 */ /* 0x000fea0003800000 */
[----:B------:R-:W2:Y:S01]  /*4590*/  LDL R183, [R1] ;  /* 0x0000000001b77983 */ /* 0x000ea20000100800 */
[----:B------:R-:W-:Y:S01]  /*45a0*/  @P5 FFMA.FTZ R178, R0, R180, R3 ;  /* 0x000000b400b25223 */ /* 0x000fe20000010003 */
[----:B-----5:R-:W-:Y:S02]  /*45b0*/  MOV R182, R132 ;  /* 0x0000008400b67202 */ /* 0x020fe40000000f00 */
[----:B------:R-:W-:Y:S01]  /*45c0*/  @P4 LOP3.LUT P3, RZ, R20, 0xff, RZ, 0xc0, !PT ;  /* 0x000000ff14ff4812 */ /* 0x000fe2000786c0ff */
[----:B------:R-:W-:-:S04]  /*45d0*/  @P5 FADD.FTZ R178, R221, -R178 ;  /* 0x800000b2ddb25221 */ /* 0x000fc80000010000 */
[----:B------:R-:W-:Y:S02]  /*45e0*/  @P5 FFMA.FTZ R182, R4, R178, R132 ;  /* 0x000000b204b65223 */ /* 0x000fe40000010084 */
[----:B------:R-:W0:Y:S02]  /*45f0*/  @P4 LDC.64 R178, c[0x0][0x408] ;  /* 0x00010200ffb24b82 */ /* 0x000e240000000a00 */
[----:B0-----:R-:W-:Y:S01]  /*4600*/  @P4 FMUL.FTZ R179, R182, R179 ;  /* 0x000000b3b6b34220 */ /* 0x001fe20000410000 */
[----:B------:R-:W-:-:S03]  /*4610*/  MOV R182, R133 ;  /* 0x0000008500b67202 */ /* 0x000fc60000000f00 */
[----:B------:R-:W-:-:S05]  /*4620*/  @P4 FMUL.FTZ R178, R179, R178 ;  /* 0x000000b2b3b24220 */ /* 0x000fca0000410000 */
[----:B------:R-:W-:Y:S02]  /*4630*/  @P4 FSEL R178, R178, RZ, P3 ;  /* 0x000000ffb2b24208 */ /* 0x000fe40001800000 */
[----:B------:R-:W-:Y:S02]  /*4640*/  @P4 LOP3.LUT P3, RZ, R20, 0xff00, RZ, 0xc0, !PT ;  /* 0x0000ff0014ff4812 */ /* 0x000fe4000786c0ff */
[----:B------:R-:W-:-:S04]  /*4650*/  @P4 F2FP.BF16.F32.PACK_AB R178, RZ, R178 ;  /* 0x000000b2ffb2423e */ /* 0x000fc800000010ff */
[----:B------:R-:W-:Y:S01]  /*4660*/  @P4 PRMT R144, R178, 0x7610, R144 ;  /* 0x00007610b2904816 */ /* 0x000fe20000000090 */
[----:B------:R-:W-:-:S04]  /*4670*/  @P5 FFMA.FTZ R178, R218, R180, R3 ;  /* 0x000000b4dab25223 */ /* 0x000fc80000010003 */
[----:B--2---:R-:W-:-:S04]  /*4680*/  @P5 FADD.FTZ R178, R183, -R178 ;  /* 0x800000b2b7b25221 */ /* 0x004fc80000010000 */
        /* <DEDUP_REMOVED lines=63> */
[----:B------:R-:W2:Y:S04]  /*4a80*/  LDL R184, [R1+0x10] ;  /* 0x0000100001b87983 */ /* 0x000ea80000100800 */
[----:B------:R-:W3:Y:S01]  /*4a90*/  LDL R183, [R1+0x2c] ;  /* 0x00002c0001b77983 */ /* 0x000ee20000100800 */
[----:B------:R-:W-:Y:S02]  /*4aa0*/  MOV R179, R139 ;  /* 0x0000008b00b37202 */ /* 0x000fe40000000f00 */
[----:B------:R-:W-:-:S04]  /*4ab0*/  ISETP.GE.U32.AND P3, PT, R20, RZ, PT ;  /* 0x000000ff1400720c */ /* 0x000fc80003f66070 */
[----:B------:R-:W-:Y:S01]  /*4ac0*/  ISETP.GE.U32.AND.EX P3, PT, R21, 0x1000000, PT, P3 ;  /* 0x010000001500780c */ /* 0x000fe20003f66130 */
[----:B--2---:R-:W-:-:S04]  /*4ad0*/  @P5 FFMA.FTZ R178, R184, R180, R3 ;  /* 0x000000b4b8b25223 */ /* 0x004fc80000010003 */
[----:B---3--:R-:W-:-:S04]  /*4ae0*/  @P5 FADD.FTZ R178, R183, -R178 ;  /* 0x800000b2b7b25221 */ /* 0x008fc80000010000 */
[----:B------:R-:W-:-:S04]  /*4af0*/  @P5 FFMA.FTZ R179, R4, R178, R139 ;  /* 0x000000b204b35223 */ /* 0x000fc8000001008b */
[----:B------:R-:W-:-:S04]  /*4b00*/  FMUL.FTZ R178, R179, UR13 ;  /* 0x0000000db3b27c20 */ /* 0x000fc80008410000 */
[----:B------:R-:W-:-:S05]  /*4b10*/  FMUL.FTZ R178, R178, UR12 ;  /* 0x0000000cb2b27c20 */ /* 0x000fca0008410000 */
[----:B------:R-:W-:-:S04]  /*4b20*/  FSEL R178, R178, RZ, P3 ;  /* 0x000000ffb2b27208 */ /* 0x000fc80001800000 */
[----:B------:R-:W-:-:S04]  /*4b30*/  F2FP.BF16.F32.PACK_AB R178, RZ, R178 ;  /* 0x000000b2ffb2723e */ /* 0x000fc800000010ff */
[----:B------:R-:W-:Y:S01]  /*4b40*/  PRMT R147, R147, 0x5410, R178 ;  /* 0x0000541093937816 */ /* 0x000fe200000000b2 */
[----:B------:R-:W-:Y:S06]  /*4b50*/  BRA `(.L_x_7908) ;  /* 0x0000000400707947 */ /* 0x000fec0003800000 */
.L_x_7923:
[----:B------:R-:W2:Y:S04]  /*4b60*/  LDL R182, [R1+0x10] ;  /* 0x0000100001b67983 */ /* 0x000ea80000100800 */
[----:B------:R-:W3:Y:S04]  /*4b70*/  LDL R179, [R1+0x2c] ;  /* 0x00002c0001b37983 */ /* 0x000ee80000100800 */
[----:B------:R-:W4:Y:S01]  /*4b80*/  LDL R183, [R1] ;  /* 0x0000000001b77983 */ /* 0x000f220000100800 */
[----:B------:R-:W-:Y:S01]  /*4b90*/  @P5 FFMA.FTZ R64, R194, R180, R3 ;  /* 0x000000b4c2405223 */ /* 0x000fe20000010003 */
[----:B-----5:R-:W-:-:S02]  /*4ba0*/  IMAD.MOV.U32 R66, RZ, RZ, R134 ;  /* 0x000000ffff427224 */ /* 0x020fc400078e0086 */
[-CC-:B------:R-:W-:Y:S01]  /*4bb0*/  @P5 FFMA.FTZ R140, R11, R180.reuse, R3.reuse ;  /* 0x000000b40b8c5223 */ /* 0x180fe20000010003 */
[----:B------:R-:W-:Y:S01]  /*4bc0*/  @P5 FFMA.FTZ R141, R203, R180, R3 ;  /* 0x000000b4cb8d5223 */ /* 0x000fe20000010003 */
[----:B------:R-:W-:Y:S01]  /*4bd0*/  @P5 FADD.FTZ R65, R235, -R64 ;  /* 0x80000040eb415221 */ /* 0x000fe20000010000 */
[----:B------:R-:W-:Y:S01]  /*4be0*/  MOV R67, R135 ;  /* 0x0000008700437202 */ /* 0x000fe20000000f00 */
[----:B------:R-:W0:Y:S02]  /*4bf0*/  @P4 LDC.64 R142, c[0x0][0x408] ;  /* 0x00010200ff8e4b82 */ /* 0x000e240000000a00 */
[----:B------:R-:W-:-:S06]  /*4c00*/  @P5 FFMA.FTZ R66, R4, R65, R134 ;  /* 0x0000004104425223 */ /* 0x000fcc0000010086 */
[----:B------:R-:W1:Y:S01]  /*4c10*/  @P4 LDC.64 R64, c[0x0][0x408] ;  /* 0x00010200ff404b82 */ /* 0x000e620000000a00 */
[----:B------:R-:W-:Y:S01]  /*4c20*/  @P5 FADD.FTZ R140, R249, -R140 ;  /* 0x8000008cf98c5221 */ /* 0x000fe20000010000 */
[----:B------:R-:W-:-:S03]  /*4c30*/  @P5 FADD.FTZ R141, R230, -R141 ;  /* 0x8000008de68d5221 */ /* 0x000fc60000010000 */
[C---:B------:R-:W-:Y:S01]  /*4c40*/  @P5 FFMA.FTZ R67, R4.reuse, R140, R135 ;  /* 0x0000008c04435223 */ /* 0x040fe20000010087 */
[----:B------:R-:W-:Y:S01]  /*4c50*/  MOV R140, R136 ;  /* 0x00000088008c7202 */ /* 0x000fe20000000f00 */
[----:B------:R-:W-:Y:S01]  /*4c60*/  @P5 FFMA.FTZ R140, R4, R141, R136 ;  /* 0x0000008d048c5223 */ /* 0x000fe20000010088 */
[----:B-1----:R-:W-:-:S04]  /*4c70*/  @P4 FMUL.FTZ R65, R66, R65 ;  /* 0x0000004142414220 */ /* 0x002fc80000410000 */
[----:B------:R-:W-:Y:S02]  /*4c80*/  @P4 FMUL.FTZ R141, R65, R64 ;  /* 0x00000040418d4220 */ /* 0x000fe40000410000 */
[----:B------:R-:W1:Y:S01]  /*4c90*/  @P4 LDC.64 R64, c[0x0][0x408] ;  /* 0x00010200ff404b82 */ /* 0x000e620000000a00 */
[----:B------:R-:W-:Y:S01]  /*4ca0*/  @P4 LOP3.LUT P3, RZ, R20, 0xff0000, RZ, 0xc0, !PT ;  /* 0x00ff000014ff4812 */ /* 0x000fe2000786c0ff */
[----:B-1----:R-:W-:-:S04]  /*4cb0*/  @P4 FMUL.FTZ R65, R67, R65 ;  /* 0x0000004143414220 */ /* 0x002fc80000410000 */
[----:B------:R-:W-:Y:S01]  /*4cc0*/  @P4 FMUL.FTZ R178, R65, R64 ;  /* 0x0000004041b24220 */ /* 0x000fe20000410000 */
[----:B0-----:R-:W-:Y:S01]  /*4cd0*/  @P4 FMUL.FTZ R64, R140, R143 ;  /* 0x0000008f8c404220 */ /* 0x001fe20000410000 */
[----:B------:R-:W-:-:S03]  /*4ce0*/  @P5 FFMA.FTZ R65, R15, R180, R3 ;  /* 0x000000b40f415223 */ /* 0x000fc60000010003 */
[----:B------:R-:W-:Y:S01]  /*4cf0*/  @P4 FMUL.FTZ R142, R64, R142 ;  /* 0x0000008e408e4220 */ /* 0x000fe20000410000 */
[----:B------:R-:W-:Y:S01]  /*4d00*/  @P4 FSEL R64, R141, RZ, P3 ;  /* 0x000000ff8d404208 */ /* 0x000fe20001800000 */
[----:B------:R-:W-:-:S03]  /*4d10*/  @P5 FADD.FTZ R65, R245, -R65 ;  /* 0x80000041f5415221 */ /* 0x000fc60000010000 */
[----:B------:R-:W-:Y:S02]  /*4d20*/  @P4 F2FP.BF16.F32.PACK_AB R64, RZ, R64 ;  /* 0x00000040ff40423e */ /* 0x000fe400000010ff */
[----:B------:R-:W-:Y:S01]  /*4d30*/  MOV R141, R137 ;  /* 0x00000089008d7202 */ /* 0x000fe20000000f00 */
[----:B------:R-:W-:Y:S01]  /*4d40*/  @P5 FFMA.FTZ R141, R4, R65, R137 ;  /* 0x00000041048d5223 */ /* 0x000fe20000010089 */
[----:B------:R-:W-:Y:S02]  /*4d50*/  @P4 PRMT R145, R64, 0x7610, R145 ;  /* 0x0000761040914816 */ /* 0x000fe40000000091 */
[----:B------:R-:W0:Y:S01]  /*4d60*/  @P4 LDC.64 R64, c[0x0][0x408] ;  /* 0x00010200ff404b82 */ /* 0x000e220000000a00 */
[----:B------:R-:W-:Y:S01]  /*4d70*/  @P4 LOP3.LUT P3, RZ, R20, 0xff000000, RZ, 0xc0, !PT ;  /* 0xff00000014ff4812 */ /* 0x000fe2000786c0ff */
[----:B0-----:R-:W-:-:S03]  /*4d80*/  @P4 FMUL.FTZ R143, R141, R65 ;  /* 0x000000418d8f4220 */ /* 0x001fc60000410000 */
[----:B------:R-:W-:Y:S02]  /*4d90*/  @P4 FSEL R65, R178, RZ, P3 ;  /* 0x000000ffb2414208 */ /* 0x000fe40001800000 */
[----:B------:R-:W-:Y:S01]  /*4da0*/  @P4 LOP3.LUT P3, RZ, R21, 0xff, RZ, 0xc0, !PT ;  /* 0x000000ff15ff4812 */ /* 0x000fe2000786c0ff */
[----:B------:R-:W-:-:S03]  /*4db0*/  @P4 FMUL.FTZ R143, R143, R64 ;  /* 0x000000408f8f4220 */ /* 0x000fc60000410000 */
[----:B------:R-:W-:Y:S02]  /*4dc0*/  @P4 FSEL R64, R142, RZ, P3 ;  /* 0x000000ff8e404208 */ /* 0x000fe40001800000 */
[----:B------:R-:W-:Y:S02]  /*4dd0*/  @P4 F2FP.BF16.F32.PACK_AB R65, RZ, R65 ;  /* 0x00000041ff41423e */ /* 0x000fe400000010ff */
[----:B------:R-:W-:Y:S02]  /*4de0*/  @P4 F2FP.BF16.F32.PACK_AB R64, RZ, R64 ;  /* 0x00000040ff40423e */ /* 0x000fe400000010ff */
[----:B------:R-:W-:Y:S02]  /*4df0*/  @P4 PRMT R145, R145, 0x5410, R65 ;  /* 0x0000541091914816 */ /* 0x000fe40000000041 */
[----:B------:R-:W-:Y:S02]  /*4e00*/  @P4 PRMT R146, R64, 0x7610, R146 ;  /* 0x0000761040924816 */ /* 0x000fe40000000092 */
[----:B------:R-:W0:Y:S01]  /*4e10*/  @P4 LDC.64 R64, c[0x0][0x408] ;  /* 0x00010200ff404b82 */ /* 0x000e220000000a00 */
[----:B------:R-:W-:-:S04]  /*4e20*/  @P5 FFMA.FTZ R142, R206, R180, R3 ;  /* 0x000000b4ce8e5223 */ /* 0x000fc80000010003 */
[----:B------:R-:W-:Y:S01]  /*4e30*/  @P5 FADD.FTZ R178, R222, -R142 ;  /* 0x8000008edeb25221 */ /* 0x000fe20000010000 */
[----:B------:R-:W-:-:S03]  /*4e40*/  MOV R142, R138 ;  /* 0x0000008a008e7202 */ /* 0x000fc60000000f00 */
[----:B------:R-:W-:Y:S01]  /*4e50*/  @P5 FFMA.FTZ R142, R4, R178, R138 ;  /* 0x000000b2048e5223 */ /* 0x000fe2000001008a */
[----:B------:R-:W-:-:S03]  /*4e60*/  @P4 LOP3.LUT P3, RZ, R21, 0xff00, RZ, 0xc0, !PT ;  /* 0x0000ff0015ff4812 */ /* 0x000fc6000786c0ff */
[----:B0-----:R-:W-:-:S04]  /*4e70*/  @P4 FMUL.FTZ R65, R142, R65 ;  /* 0x000000418e414220 */ /* 0x001fc80000410000 */
[----:B------:R-:W-:Y:S01]  /*4e80*/  @P4 FMUL.FTZ R64, R65, R64 ;  /* 0x0000004041404220 */ /* 0x000fe20000410000 */
[----:B------:R-:W-:Y:S02]  /*4e90*/  @P4 FSEL R65, R143, RZ, P3 ;  /* 0x000000ff8f414208 */ /* 0x000fe40001800000 */
[----:B------:R-:W-:-:S04]  /*4ea0*/  @P4 LOP3.LUT P3, RZ, R21, 0xff0000, RZ, 0xc0, !PT ;  /* 0x00ff000015ff4812 */ /* 0x000fc8000786c0ff */
[----:B------:R-:W-:Y:S02]  /*4eb0*/  @P4 FSEL R143, R64, RZ, P3 ;  /* 0x000000ff408f4208 */ /* 0x000fe40001800000 */
[----:B------:R-:W-:Y:S02]  /*4ec0*/  @P4 F2FP.BF16.F32.PACK_AB R64, RZ, R65 ;  /* 0x00000041ff40423e */ /* 0x000fe400000010ff */
[----:B------:R-:W-:Y:S02]  /*4ed0*/  @P4 F2FP.BF16.F32.PACK_AB R65, RZ, R143 ;  /* 0x0000008fff41423e */ /* 0x000fe400000010ff */
[----:B------:R-:W-:Y:S02]  /*4ee0*/  @P4 PRMT R146, R146, 0x5410, R64 ;  /* 0x0000541092924816 */ /* 0x000fe40000000040 */
[----:B------:R-:W-:Y:S02]  /*4ef0*/  @P4 PRMT R147, R65, 0x7610, R147 ;  /* 0x0000761041934816 */ /* 0x000fe40000000093 */
[----:B------:R-:W0:Y:S01]  /*4f00*/  @P4 LDC.64 R64, c[0x0][0x408] ;  /* 0x00010200ff404b82 */ /* 0x000e220000000a00 */
[----:B------:R-:W-:-:S04]  /*4f10*/  @P4 ISETP.GE.U32.AND P3, PT, R20, RZ, PT ;  /* 0x000000ff1400420c */ /* 0x000fc80003f66070 */
[----:B------:R-:W-:Y:S01]  /*4f20*/  @P4 ISETP.GE.U32.AND.EX P3, PT, R21, 0x1000000, PT, P3 ;  /* 0x010000001500480c */ /* 0x000fe20003f66130 */
[----:B--2---:R-:W-:-:S04]  /*4f30*/  @P5 FFMA.FTZ R143, R182, R180, R3 ;  /* 0x000000b4b68f5223 */ /* 0x004fc80000010003 */
[----:B---3--:R-:W-:Y:S01]  /*4f40*/  @P5 FADD.FTZ R178, R179, -R143 ;  /* 0x8000008fb3b25221 */ /* 0x008fe20000010000 */
[----:B------:R-:W-:-:S03]  /*4f50*/  MOV R143, R139 ;  /* 0x0000008b008f7202 */ /* 0x000fc60000000f00 */
[----:B------:R-:W-:Y:S02]  /*4f60*/  @P5 FFMA.FTZ R143, R4, R178, R139 ;  /* 0x000000b2048f5223 */ /* 0x000fe4000001008b */
[----:B------:R-:W1:Y:S02]  /*4f70*/  @P4 LDC.64 R178, c[0x0][0x408] ;  /* 0x00010200ffb24b82 */ /* 0x000e640000000a00 */
[----:B0-----:R-:W-:-:S04]  /*4f80*/  @P4 FMUL.FTZ R65, R143, R65 ;  /* 0x000000418f414220 */ /* 0x001fc80000410000 */
[----:B------:R-:W-:Y:S01]  /*4f90*/  @P4 FMUL.FTZ R64, R65, R64 ;  /* 0x0000004041404220 */ /* 0x000fe20000410000 */
[----:B------:R-:W-:-:S04]  /*4fa0*/  @P5 FFMA.FTZ R65, R0, R180, R3 ;  /* 0x000000b400415223 */ /* 0x000fc80000010003 */
[----:B------:R-:W-:Y:S01]  /*4fb0*/  @P4 FSEL R64, R64, RZ, P3 ;  /* 0x000000ff40404208 */ /* 0x000fe20001800000 */
[----:B------:R-:W-:-:S03]  /*4fc0*/  @P5 FADD.FTZ R65, R221, -R65 ;  /* 0x80000041dd415221 */ /* 0x000fc60000010000 */
[----:B------:R-:W-:-:S04]  /*4fd0*/  @P4 F2FP.BF16.F32.PACK_AB R64, RZ, R64 ;  /* 0x00000040ff40423e */ /* 0x000fc800000010ff */
[----:B------:R-:W-:Y:S02]  /*4fe0*/  @P4 PRMT R147, R147, 0x5410, R64 ;  /* 0x0000541093934816 */ /* 0x000fe40000000040 */
[----:B------:R-:W-:Y:S01]  /*4ff0*/  MOV R64, R132 ;  /* 0x0000008400407202 */ /* 0x000fe20000000f00 */
[----:B------:R-:W-:-:S04]  /*5000*/  @P5 FFMA.FTZ R64, R4, R65, R132 ;  /* 0x0000004104405223 */ /* 0x000fc80000010084 */
[----:B-1----:R-:W-:-:S04]  /*5010*/  @P4 FMUL.FTZ R65, R64, R179 ;  /* 0x000000b340414220 */ /* 0x002fc80000410000 */
[----:B------:R-:W-:Y:S01]  /*5020*/  @P4 FMUL.FTZ R182, R65, R178 ;  /* 0x000000b241b64220 */ /* 0x000fe20000410000 */
[----:B------:R-:W-:-:S04]  /*5030*/  @P5 FFMA.FTZ R65, R218, R180, R3 ;  /* 0x000000b4da415223 */ /* 0x000fc80000010003 */
[----:B----4-:R-:W-:Y:S01]  /*5040*/  @P5 FADD.FTZ R178, R183, -R65 ;  /* 0x80000041b7b25221 */ /* 0x010fe20000010000 */
[----:B------:R-:W-:-:S03]  /*5050*/  MOV R65, R133 ;  /* 0x0000008500417202 */ /* 0x000fc60000000f00 */
[----:B------:R-:W-:Y:S02]  /*5060*/  @P5 FFMA.FTZ R65, R4, R178, R133 ;  /* 0x000000b204415223 */ /* 0x000fe40000010085 */
[----:B------:R-:W0:Y:S01]  /*5070*/  @P4 LDC.64 R178, c[0x0][0x408] ;  /* 0x00010200ffb24b82 */ /* 0x000e220000000a00 */
[----:B------:R-:W-:Y:S01]  /*5080*/  @P4 LOP3.LUT P3, RZ, R20, 0xff00, RZ, 0xc0, !PT ;  /* 0x0000ff0014ff4812 */ /* 0x000fe2000786c0ff */
[----:B0-----:R-:W-:-:S04]  /*5090*/  @P4 FMUL.FTZ R179, R65, R179 ;  /* 0x000000b341b34220 */ /* 0x001fc80000410000 */
[----:B------:R-:W-:-:S05]  /*50a0*/  @P4 FMUL.FTZ R178, R179, R178 ;  /* 0x000000b2b3b24220 */ /* 0x000fca0000410000 */
[----:B------:R-:W-:Y:S02]  /*50b0*/  @P4 FSEL R178, R178, RZ, P3 ;  /* 0x000000ffb2b24208 */ /* 0x000fe40001800000 */
[----:B------:R-:W-:-:S04]  /*50c0*/  @P4 LOP3.LUT P3, RZ, R20, 0xff, RZ, 0xc0, !PT ;  /* 0x000000ff14ff4812 */ /* 0x000fc8000786c0ff */
[----:B------:R-:W-:-:S04]  /*50d0*/  @P4 FSEL R179, R182, RZ, P3 ;  /* 0x000000ffb6b34208 */ /* 0x000fc80001800000 */
[----:B------:R-:W-:Y:S02]  /*50e0*/  @P4 F2FP.BF16.F32.PACK_AB R179, RZ, R179 ;  /* 0x000000b3ffb3423e */ /* 0x000fe400000010ff */
[----:B------:R-:W-:Y:S02]  /*50f0*/  @P4 F2FP.BF16.F32.PACK_AB R178, RZ, R178 ;  /* 0x000000b2ffb2423e */ /* 0x000fe400000010ff */
[----:B------:R-:W-:-:S04]  /*5100*/  @P4 PRMT R144, R179, 0x7610, R144 ;  /* 0x00007610b3904816 */ /* 0x000fc80000000090 */
[----:B------:R-:W-:-:S07]  /*5110*/  @P4 PRMT R144, R144, 0x5410, R178 ;  /* 0x0000541090904816 */ /* 0x000fce00000000b2 */
.L_x_7908:
[----:B------:R-:W-:Y:S05]  /*5120*/  BSYNC.RECONVERGENT B1 ;  /* 0x0000000000017941 */ /* 0x000fea0003800200 */
.L_x_7891:
[----:B------:R-:W-:-:S04]  /*5130*/  ISETP.NE.U32.AND P3, PT, R177, RZ, PT ;  /* 0x000000ffb100720c */ /* 0x000fc80003f65070 */
[----:B------:R-:W-:-:S13]  /*5140*/  ISETP.NE.AND.EX P3, PT, R181, RZ, PT, P3 ;  /* 0x000000ffb500720c */ /* 0x000fda0003f65330 */
[----:B------:R-:W0:Y:S02]  /*5150*/  @P3 LDC.64 R178, c[0x0][0x478] ;  /* 0x00011e00ffb23b82 */ /* 0x000e240000000a00 */
[----:B0-----:R-:W-:-:S04]  /*5160*/  @P3 IMAD.WIDE.U32 R178, R176, 0x20, R178 ;  /* 0x00000020b0b23825 */ /* 0x001fc800078e00b2 */
[----:B------:R-:W-:Y:S01]  /*5170*/  VIADD R176, R176, 0x20 ;  /* 0x00000020b0b07836 */ /* 0x000fe20000000000 */
[----:B------:R-:W-:Y:S04]  /*5180*/  @P3 STG.E.128 desc[UR6][R178.64], R64 ;  /* 0x00000040b2003986 */ /* 0x000fe8000c101d06 */
[----:B------:R0:W-:Y:S02]  /*5190*/  @P3 STG.E.128 desc[UR6][R178.64+0x10], R140 ;  /* 0x0000108cb2003986 */ /* 0x0001e4000c101d06 */
[----:B0-----:R-:W0:Y:S02]  /*51a0*/  @P4 LDC.64 R178, c[0x0][0x468] ;  /* 0x00011a00ffb24b82 */ /* 0x001e240000000a00 */
[C---:B0-----:R-:W-:Y:S01]  /*51b0*/  @P4 IMAD.WIDE.U32 R178, R2.reuse, 0x10, R178 ;  /* 0x0000001002b24825 */ /* 0x041fe200078e00b2 */
[----:B------:R-:W-:-:S04]  /*51c0*/  IADD3 R2, PT, PT, R2, 0x20, RZ ;  /* 0x0000002002027810 */ /* 0x000fc80007ffe0ff */
[----:B------:R0:W-:Y:S03]  /*51d0*/  @P4 STG.E.128 desc[UR6][R178.64], R144 ;  /* 0x00000090b2004986 */ /* 0x0001e6000c101d06 */
.L_x_7890:
[----:B------:R-:W-:Y:S05]  /*51e0*/  BSYNC.RECONVERGENT B2 ;  /* 0x0000000000027941 */ /* 0x000fea0003800200 */
.L_x_7889:
        /* <DEDUP_REMOVED lines=12> */
[----:B------:R-:W-:Y:S01]  /*52b0*/  @P5 FFMA.FTZ R64, R189, R180, R3 ;  /* 0x000000b4bd405223 */ /* 0x000fe20000010003 */
[----:B------:R-:W1:Y:S03]  /*52c0*/  @P4 LDC.64 R140, c[0x0][0x408] ;  /* 0x00010200ff8c4b82 */ /* 0x000e660000000a00 */
[----:B------:R-:W-:Y:S01]  /*52d0*/  @P5 FADD.FTZ R65, R241, -R64 ;  /* 0x80000040f1415221 */ /* 0x000fe20000010000 */
[----:B-----5:R-:W-:-:S03]  /*52e0*/  MOV R64, R32 ;  /* 0x0000002000407202 */ /* 0x020fc60000000f00 */
[----:B------:R-:W-:Y:S01]  /*52f0*/  @P5 FFMA.FTZ R64, R4, R65, R32 ;  /* 0x0000004104405223 */ /* 0x000fe20000010020 */
[----:B------:R-:W-:Y:S01]  /*5300*/  @P5 FFMA.FTZ R65, R217, R180, R3 ;  /* 0x000000b4d9415223 */ /* 0x000fe20000010003 */
[----:B------:R-:W-:Y:S01]  /*5310*/  @P4 LOP3.LUT P2, RZ, R22, 0xff, RZ, 0xc0, !PT ;  /* 0x000000ff16ff4812 */ /* 0x000fe2000784c0ff */
[----:B0-----:R-:W0:Y:S02]  /*5320*/  @P4 LDC.64 R178, c[0x0][0x408] ;  /* 0x00010200ffb24b82 */ /* 0x001e240000000a00 */
[----:B------:R-:W-:Y:S01]  /*5330*/  @P5 FADD.FTZ R66, R252, -R65 ;  /* 0x80000041fc425221 */ /* 0x000fe20000010000 */
[----:B------:R-:W-:-:S03]  /*5340*/  MOV R65, R33 ;  /* 0x0000002100417202 */ /* 0x000fc60000000f00 */
[----:B------:R-:W-:Y:S02]  /*5350*/  @P5 FFMA.FTZ R65, R4, R66, R33 ;  /* 0x0000004204415223 */ /* 0x000fe40000010021 */
[----:B------:R-:W4:Y:S02]  /*5360*/  @P4 LDC.64 R66, c[0x0][0x408] ;  /* 0x00010200ff424b82 */ /* 0x000f240000000a00 */
[----:B-1----:R-:W-:-:S04]  /*5370*/  @P4 FMUL.FTZ R141, R65, R141 ;  /* 0x0000008d418d4220 */ /* 0x002fc80000410000 */
[----:B------:R-:W-:Y:S01]  /*5380*/  @P4 FMUL.FTZ R140, R141, R140 ;  /* 0x0000008c8d8c4220 */ /* 0x000fe20000410000 */
[----:B----4-:R-:W-:-:S04]  /*5390*/  @P4 FMUL.FTZ R67, R64, R67 ;  /* 0x0000004340434220 */ /* 0x010fc80000410000 */
[----:B------:R-:W-:Y:S01]  /*53a0*/  @P4 FMUL.FTZ R66, R67, R66 ;  /* 0x0000004243424220 */ /* 0x000fe20000410000 */
[----:B------:R-:W-:-:S04]  /*53b0*/  @P5 FFMA.FTZ R67, R193, R180, R3 ;  /* 0x000000b4c1435223 */ /* 0x000fc80000010003 */
[----:B------:R-:W-:Y:S01]  /*53c0*/  @P5 FADD.FTZ R67, R234, -R67 ;  /* 0x80000043ea435221 */ /* 0x000fe20000010000 */
[----:B------:R-:W-:Y:S02]  /*53d0*/  @P4 FSEL R141, R66, RZ, P2 ;  /* 0x000000ff428d4208 */ /* 0x000fe40001000000 */
[----:B------:R-:W-:Y:S02]  /*53e0*/  @P4 LOP3.LUT P2, RZ, R22, 0xff00, RZ, 0xc0, !PT ;  /* 0x0000ff0016ff4812 */ /* 0x000fe4000784c0ff */
[----:B------:R-:W-:Y:S01]  /*53f0*/  MOV R66, R34 ;  /* 0x0000002200427202 */ /* 0x000fe20000000f00 */
[----:B------:R-:W-:Y:S01]  /*5400*/  @P5 FFMA.FTZ R66, R4, R67, R34 ;  /* 0x0000004304425223 */ /* 0x000fe20000010022 */
[----:B------:R-:W-:Y:S02]  /*5410*/  @P4 FSEL R142, R140, RZ, P2 ;  /* 0x000000ff8c8e4208 */ /* 0x000fe40001000000 */
[----:B------:R-:W-:Y:S02]  /*5420*/  @P4 F2FP.BF16.F32.PACK_AB R67, RZ, R141 ;  /* 0x0000008dff43423e */ /* 0x000fe400000010ff */
[----:B------:R-:W1:Y:S01]  /*5430*/  @P4 LDC.64 R140, c[0x0][0x408] ;  /* 0x00010200ff8c4b82 */ /* 0x000e620000000a00 */
[----:B------:R-:W-:-:S02]  /*5440*/  @P4 LOP3.LUT P2, RZ, R22, 0xff0000, RZ, 0xc0, !PT ;  /* 0x00ff000016ff4812 */ /* 0x000fc4000784c0ff */
[----:B------:R-:W-:Y:S02]  /*5450*/  @P4 PRMT R144, R67, 0x7610, R144 ;  /* 0x0000761043904816 */ /* 0x000fe40000000090 */
[----:B------:R-:W-:Y:S01]  /*5460*/  MOV R67, R35 ;  /* 0x0000002300437202 */ /* 0x000fe20000000f00 */
[----:B-1----:R-:W-:-:S04]  /*5470*/  @P4 FMUL.FTZ R141, R66, R141 ;  /* 0x0000008d428d4220 */ /* 0x002fc80000410000 */
[----:B------:R-:W-:Y:S01]  /*5480*/  @P4 FMUL.FTZ R140, R141, R140 ;  /* 0x0000008c8d8c4220 */ /* 0x000fe20000410000 */
[----:B------:R-:W-:-:S04]  /*5490*/  @P5 FFMA.FTZ R141, R12, R180, R3 ;  /* 0x000000b40c8d5223 */ /* 0x000fc80000010003 */
[----:B------:R-:W-:Y:S01]  /*54a0*/  @P4 FSEL R140, R140, RZ, P2 ;  /* 0x000000ff8c8c4208 */ /* 0x000fe20001000000 */
[----:B------:R-:W-:-:S03]  /*54b0*/  @P5 FADD.FTZ R141, R248, -R141 ;  /* 0x8000008df88d5221 */ /* 0x000fc60000010000 */
[----:B------:R-:W-:Y:S01]  /*54c0*/  @P4 F2FP.BF16.F32.PACK_AB R140, RZ, R140 ;  /* 0x0000008cff8c423e */ /* 0x000fe200000010ff */
[----:B------:R-:W-:-:S03]  /*54d0*/  @P5 FFMA.FTZ R67, R4, R141, R35 ;  /* 0x0000008d04435223 */ /* 0x000fc60000010023 */
[----:B------:R-:W-:Y:S02]  /*54e0*/  @P4 PRMT R145, R140, 0x7610, R145 ;  /* 0x000076108c914816 */ /* 0x000fe40000000091 */
[----:B------:R-:W1:Y:S01]  /*54f0*/  @P4 LDC.64 R140, c[0x0][0x408] ;  /* 0x00010200ff8c4b82 */ /* 0x000e620000000a00 */
[----:B------:R-:W-:Y:S02]  /*5500*/  @P4 F2FP.BF16.F32.PACK_AB R142, RZ, R142 ;  /* 0x0000008eff8e423e */ /* 0x000fe400000010ff */
[----:B------:R-:W-:Y:S02]  /*5510*/  @P4 LOP3.LUT P2, RZ, R22, 0xff000000, RZ, 0xc0, !PT ;  /* 0xff00000016ff4812 */ /* 0x000fe4000784c0ff */
[----:B------:R-:W-:-:S03]  /*5520*/  @P4 PRMT R144, R144, 0x5410, R142 ;  /* 0x0000541090904816 */ /* 0x000fc6000000008e */
[----:B------:R-:W4:Y:S01]  /*5530*/  @P4 LDC.64 R142, c[0x0][0x408] ;  /* 0x00010200ff8e4b82 */ /* 0x000f220000000a00 */
[----:B-1----:R-:W-:-:S04]  /*5540*/  @P4 FMUL.FTZ R141, R67, R141 ;  /* 0x0000008d438d4220 */ /* 0x002fc80000410000 */
[----:B------:R-:W-:-:S05]  /*5550*/  @P4 FMUL.FTZ R140, R141, R140 ;  /* 0x0000008c8d8c4220 */ /* 0x000fca0000410000 */
[----:B------:R-:W-:-:S04]  /*5560*/  @P4 FSEL R140, R140, RZ, P2 ;  /* 0x000000ff8c8c4208 */ /* 0x000fc80001000000 */
[----:B------:R-:W-:-:S04]  /*5570*/  @P4 F2FP.BF16.F32.PACK_AB R140, RZ, R140 ;  /* 0x0000008cff8c423e */ /* 0x000fc800000010ff */
[----:B------:R-:W-:Y:S01]  /*5580*/  @P4 PRMT R145, R145, 0x5410, R140 ;  /* 0x0000541091914816 */ /* 0x000fe2000000008c */
[----:B------:R-:W-:-:S04]  /*5590*/  @P5 FFMA.FTZ R140, R202, R180, R3 ;  /* 0x000000b4ca8c5223 */ /* 0x000fc80000010003 */
[----:B------:R-:W-:Y:S01]  /*55a0*/  @P5 FADD.FTZ R141, R229, -R140 ;  /* 0x8000008ce58d5221 */ /* 0x000fe20000010000 */
[----:B------:R-:W-:-:S03]  /*55b0*/  MOV R140, R28 ;  /* 0x0000001c008c7202 */ /* 0x000fc60000000f00 */
[----:B------:R-:W-:-:S04]  /*55c0*/  @P5 FFMA.FTZ R140, R4, R141, R28 ;  /* 0x0000008d048c5223 */ /* 0x000fc8000001001c */
[----:B----4-:R-:W-:Y:S01]  /*55d0*/  @P4 FMUL.FTZ R143, R140, R143 ;  /* 0x0000008f8c8f4220 */ /* 0x010fe20000410000 */
[----:B------:R-:W-:-:S03]  /*55e0*/  @P4 LOP3.LUT P2, RZ, R23, 0xff, RZ, 0xc0, !PT ;  /* 0x000000ff17ff4812 */ /* 0x000fc6000784c0ff */
[----:B------:R-:W-:-:S05]  /*55f0*/  @P4 FMUL.FTZ R142, R143, R142 ;  /* 0x0000008e8f8e4220 */ /* 0x000fca0000410000 */
[----:B------:R-:W-:-:S04]  /*5600*/  @P4 FSEL R141, R142, RZ, P2 ;  /* 0x000000ff8e8d4208 */ /* 0x000fc80001000000 */
[----:B------:R-:W-:-:S04]  /*5610*/  @P4 F2FP.BF16.F32.PACK_AB R141, RZ, R141 ;  /* 0x0000008dff8d423e */ /* 0x000fc800000010ff */
[----:B------:R-:W-:Y:S01]  /*5620*/  @P4 PRMT R146, R141, 0x7610, R146 ;  /* 0x000076108d924816 */ /* 0x000fe20000000092 */
[----:B------:R-:W-:-:S04]  /*5630*/  @P5 FFMA.FTZ R141, R16, R180, R3 ;  /* 0x000000b4108d5223 */ /* 0x000fc80000010003 */
[----:B------:R-:W-:Y:S01]  /*5640*/  @P5 FADD.FTZ R142, R244, -R141 ;  /* 0x8000008df48e5221 */ /* 0x000fe20000010000 */
[----:B------:R-:W-:-:S03]  /*5650*/  MOV R141, R29 ;  /* 0x0000001d008d7202 */ /* 0x000fc60000000f00 */
[----:B------:R-:W-:Y:S02]  /*5660*/  @P5 FFMA.FTZ R141, R4, R142, R29 ;  /* 0x0000008e048d5223 */ /* 0x000fe4000001001d */
[----:B------:R-:W1:Y:S01]  /*5670*/  @P4 LDC.64 R142, c[0x0][0x408] ;  /* 0x00010200ff8e4b82 */ /* 0x000e620000000a00 */
[----:B------:R-:W-:Y:S01]  /*5680*/  @P4 LOP3.LUT P2, RZ, R23, 0xff00, RZ, 0xc0, !PT ;  /* 0x0000ff0017ff4812 */ /* 0x000fe2000784c0ff */
[----:B-1----:R-:W-:-:S04]  /*5690*/  @P4 FMUL.FTZ R143, R141, R143 ;  /* 0x0000008f8d8f4220 */ /* 0x002fc80000410000 */
        /* <DEDUP_REMOVED lines=8> */
[----:B0-----:R-:W-:Y:S01]  /*5720*/  @P4 FMUL.FTZ R143, R142, R179 ;  /* 0x000000b38e8f4220 */ /* 0x001fe20000410000 */
[----:B------:R-:W-:-:S03]  /*5730*/  @P4 LOP3.LUT P2, RZ, R23, 0xff0000, RZ, 0xc0, !PT ;  /* 0x00ff000017ff4812 */ /* 0x000fc6000784c0ff */
[----:B------:R-:W-:-:S05]  /*5740*/  @P4 FMUL.FTZ R143, R143, R178 ;  /* 0x000000b28f8f4220 */ /* 0x000fca0000410000 */
[----:B------:R-:W-:-:S04]  /*5750*/  @P4 FSEL R143, R143, RZ, P2 ;  /* 0x000000ff8f8f4208 */ /* 0x000fc80001000000 */
[----:B------:R-:W-:-:S04]  /*5760*/  @P4 F2FP.BF16.F32.PACK_AB R143, RZ, R143 ;  /* 0x0000008fff8f423e */ /* 0x000fc800000010ff */
[----:B------:R-:W-:Y:S02]  /*5770*/  @P4 PRMT R147, R143, 0x7610, R147 ;  /* 0x000076108f934816 */ /* 0x000fe40000000093 */
[----:B------:R-:W-:Y:S01]  /*5780*/  MOV R143, R31 ;  /* 0x0000001f008f7202 */ /* 0x000fe20000000f00 */
[----:B--2---:R-:W-:-:S04]  /*5790*/  @P5 FFMA.FTZ R177, R177, R180, R3 ;  /* 0x000000b4b1b15223 */ /* 0x004fc80000010003 */
[----:B---3--:R-:W-:-:S04]  /*57a0*/  @P5 FADD.FTZ R177, R181, -R177 ;  /* 0x800000b1b5b15221 */ /* 0x008fc80000010000 */
[----:B------:R-:W-:Y:S01]  /*57b0*/  @P5 FFMA.FTZ R143, R4, R177, R31 ;  /* 0x000000b1048f5223 */ /* 0x000fe2000001001f */
        /* <DEDUP_REMOVED lines=9> */
.L_x_7928:
[----:B0-----:R-:W-:Y:S01]  /*5850*/  @P5 FFMA.FTZ R178, R189, R180, R3 ;  /* 0x000000b4bdb25223 */ /* 0x001fe20000010003 */
[----:B-----5:R-:W-:Y:S01]  /*5860*/  IMAD.MOV.U32 R177, RZ, RZ, R32 ;  /* 0x000000ffffb17224 */ /* 0x020fe200078e0020 */
[----:B------:R-:W-:Y:S02]  /*5870*/  @P4 LOP3.LUT P2, RZ, R22, 0xff, RZ, 0xc0, !PT ;  /* 0x000000ff16ff4812 */ /* 0x000fe4000784c0ff */
[----:B------:R-:W-:-:S04]  /*5880*/  @P5 FADD.FTZ R178, R241, -R178 ;  /* 0x800000b2f1b25221 */ /* 0x000fc80000010000 */
[----:B------:R-:W-:Y:S02]  /*5890*/  @P5 FFMA.FTZ R177, R4, R178, R32 ;  /* 0x000000b204b15223 */ /* 0x000fe40000010020 */
[----:B------:R-:W0:Y:S02]  /*58a0*/  @P4 LDC.64 R178, c[0x0][0x408] ;  /* 0x00010200ffb24b82 */ /* 0x000e240000000a00 */
[----:B0-----:R-:W-:-:S04]  /*58b0*/  @P4 FMUL.FTZ R179, R177, R179 ;  /* 0x000000b3b1b34220 */ /* 0x001fc80000410000 */
[----:B------:R-:W-:-:S05]  /*58c0*/  @P4 FMUL.FTZ R178, R179, R178 ;  /* 0x000000b2b3b24220 */ /* 0x000fca0000410000 */
[----:B------:R-:W-:Y:S01]  /*58d0*/  @P4 FSEL R177, R178, RZ, P2 ;  /* 0x000000ffb2b14208 */ /* 0x000fe20001000000 */
[----:B------:R-:W-:Y:S01]  /*58e0*/  @P5 FFMA.FTZ R178, R217, R180, R3 ;  /* 0x000000b4d9b25223 */ /* 0x000fe20000010003 */
[----:B------:R-:W-:Y:S02]  /*58f0*/  @P4 LOP3.LUT P2, RZ, R22, 0xff00, RZ, 0xc0, !PT ;  /* 0x0000ff0016ff4812 */ /* 0x000fe4000784c0ff */
[----:B------:R-:W-:Y:S01]  /*5900*/  @P4 F2FP.BF16.F32.PACK_AB R177, RZ, R177 ;  /* 0x000000b1ffb1423e */ /* 0x000fe200000010ff */
[----:B------:R-:W-:-:S03]  /*5910*/  @P5 FADD.FTZ R178, R252, -R178 ;  /* 0x800000b2fcb25221 */ /* 0x000fc60000010000 */
[----:B------:R-:W-:Y:S02]  /*5920*/  @P4 PRMT R144, R177, 0x7610, R144 ;  /* 0x00007610b1904816 */ /* 0x000fe40000000090 */
[----:B------:R-:W-:Y:S01]  /*5930*/  MOV R177, R33 ;  /* 0x0000002100b17202 */ /* 0x000fe20000000f00 */
        /* <DEDUP_REMOVED lines=77> */
.L_x_7927:
[----:B------:R-:W-:-:S04]  /*5e10*/  UISETP.NE.U32.AND UP0, UPT, UR20, URZ, UPT ;  /* 0x000000ff1400728c */ /* 0x000fc8000bf05070 */
[----:B------:R-:W-:-:S06]  /*5e20*/  UISETP.NE.AND.EX UP0, UPT, UR21, URZ, UPT, UP0 ;  /* 0x000000ff1500728c */ /* 0x000fcc000bf05300 */
[----:B------:R-:W-:-:S13]  /*5e30*/  PLOP3.LUT P3, PT, PT, PT, UP0, 0x80, 0x8 ;  /* 0x000000000008781c */ /* 0x000fda0003f6f008 */
[----:B------:R-:W-:Y:S05]  /*5e40*/  @!P3 BRA `(.L_x_7930) ;  /* 0x000000080038b947 */ /* 0x000fea0003800000 */
[----:B0-----:R-:W2:Y:S04]  /*5e50*/  LDL R178, [R1+0xc] ;  /* 0x00000c0001b27983 */ /* 0x001ea80000100800 */
[----:B------:R-:W3:Y:S01]  /*5e60*/  LDL R177, [R1+0x28] ;  /* 0x0000280001b17983 */ /* 0x000ee20000100800 */
[-CC-:B------:R-:W-:Y:S01]  /*5e70*/  FFMA.FTZ R65, R211, R180.reuse, R3.reuse ;  /* 0x000000b4d3417223 */ /* 0x180fe20000010003 */
[-CC-:B------:R-:W-:Y:S01]  /*5e80*/  FFMA.FTZ R141, R16, R180.reuse, R3.reuse ;  /* 0x000000b4108d7223 */ /* 0x180fe20000010003 */
[-CC-:B------:R-:W-:Y:S01]  /*5e90*/  FFMA.FTZ R140, R202, R180.reuse, R3.reuse ;  /* 0x000000b4ca8c7223 */ /* 0x180fe20000010003 */
[-C--:B------:R-:W-:Y:S01]  /*5ea0*/  FFMA.FTZ R67, R12, R180.reuse, R3 ;  /* 0x000000b40c437223 */ /* 0x080fe20000010003 */
[----:B------:R-:W-:Y:S01]  /*5eb0*/  FADD.FTZ R142, R220, -R65 ;  /* 0x80000041dc8e7221 */ /* 0x000fe20000010000 */
[-CC-:B------:R-:W-:Y:S01]  /*5ec0*/  FFMA.FTZ R65, R193, R180.reuse, R3.reuse ;  /* 0x000000b4c1417223 */ /* 0x180fe20000010003 */
[-C--:B------:R-:W-:Y:S01]  /*5ed0*/  FFMA.FTZ R64, R189, R180.reuse, R3 ;  /* 0x000000b4bd407223 */ /* 0x080fe20000010003 */
[----:B------:R-:W-:Y:S01]  /*5ee0*/  FADD.FTZ R141, R244, -R141 ;  /* 0x8000008df48d7221 */ /* 0x000fe20000010000 */
[----:B------:R-:W-:Y:S01]  /*5ef0*/  FADD.FTZ R140, R229, -R140 ;  /* 0x8000008ce58c7221 */ /* 0x000fe20000010000 */
[----:B------:R-:W-:Y:S01]  /*5f00*/  FADD.FTZ R66, R234, -R65 ;  /* 0x80000041ea427221 */ /* 0x000fe20000010000 */
[----:B------:R-:W-:Y:S01]  /*5f10*/  FFMA.FTZ R65, R217, R180, R3 ;  /* 0x000000b4d9417223 */ /* 0x000fe20000010003 */
        /* <DEDUP_REMOVED lines=35> */
.L_x_7932:
[----:B------:R-:W-:Y:S05]  /*6150*/  BSYNC.RECONVERGENT B3 ;  /* 0x0000000000037941 */ /* 0x000fea0003800200 */
.L_x_7931:
        /* <DEDUP_REMOVED lines=13> */
.L_x_7934:
[----:B------:R-:W-:Y:S05]  /*6230*/  BSYNC.RECONVERGENT B3 ;  /* 0x0000000000037941 */ /* 0x000fea0003800200 */
.L_x_7933:
        /* <DEDUP_REMOVED lines=13> */
.L_x_7936:
[----:B------:R-:W-:Y:S05]  /*6310*/  BSYNC.RECONVERGENT B3 ;  /* 0x0000000000037941 */ /* 0x000fea0003800200 */
.L_x_7935:
        /* <DEDUP_REMOVED lines=13> */
.L_x_7938:
[----:B------:R-:W-:Y:S05]  /*63f0*/  BSYNC.RECONVERGENT B3 ;  /* 0x0000000000037941 */ /* 0x000fea0003800200 */
.L_x_7937:
        /* <DEDUP_REMOVED lines=13> */
.L_x_7940:
[----:B------:R-:W-:Y:S05]  /*64d0*/  BSYNC.RECONVERGENT B3 ;  /* 0x0000000000037941 */ /* 0x000fea0003800200 */
.L_x_7939:
        /* <DEDUP_REMOVED lines=13> */
.L_x_7942:
[----:B------:R-:W-:Y:S05]  /*65b0*/  BSYNC.RECONVERGENT B3 ;  /* 0x0000000000037941 */ /* 0x000fea0003800200 */
.L_x_7941:
        /* <DEDUP_REMOVED lines=13> */
.L_x_7944:
[----:B------:R-:W-:Y:S05]  /*6690*/  BSYNC.RECONVERGENT B3 ;  /* 0x0000000000037941 */ /* 0x000fea0003800200 */
.L_x_7943:
        /* <DEDUP_REMOVED lines=9> */
.L_x_7930:
        /* <DEDUP_REMOVED lines=12> */
[----:B0-----:R-:W-:-:S07]  /*67f0*/  PRMT R144, R177, 0x7610, R144 ;  /* 0x00007610b1907816 */ /* 0x001fce0000000090 */
.L_x_7946:
[----:B------:R-:W-:Y:S05]  /*6800*/  BSYNC.RECONVERGENT B3 ;  /* 0x0000000000037941 */ /* 0x000fea0003800200 */
.L_x_7945:
        /* <DEDUP_REMOVED lines=13> */
.L_x_7948:
[----:B------:R-:W-:Y:S05]  /*68e0*/  BSYNC.RECONVERGENT B3 ;  /* 0x0000000000037941 */ /* 0x000fea0003800200 */
.L_x_7947:
        /* <DEDUP_REMOVED lines=13> */
.L_x_7950:
[----:B------:R-:W-:Y:S05]  /*69c0*/  BSYNC.RECONVERGENT B3 ;  /* 0x0000000000037941 */ /* 0x000fea0003800200 */
.L_x_7949:
        /* <DEDUP_REMOVED lines=13> */
.L_x_7952:
[----:B------:R-:W-:Y:S05]  /*6aa0*/  BSYNC.RECONVERGENT B3 ;  /* 0x0000000000037941 */ /* 0x000fea0003800200 */
.L_x_7951:
        /* <DEDUP_REMOVED lines=13> */
.L_x_7954:
[----:B------:R-:W-:Y:S05]  /*6b80*/  BSYNC.RECONVERGENT B3 ;  /* 0x0000000000037941 */ /* 0x000fea0003800200 */
.L_x_7953:
        /* <DEDUP_REMOVED lines=13> */
.L_x_7956:
[----:B------:R-:W-:Y:S05]  /*6c60*/  BSYNC.RECONVERGENT B3 ;  /* 0x0000000000037941 */ /* 0x000fea0003800200 */
.L_x_7955:
        /* <DEDUP_REMOVED lines=13> */
.L_x_7958:
[----:B------:R-:W-:Y:S05]  /*6d40*/  BSYNC.RECONVERGENT B3 ;  /* 0x0000000000037941 */ /* 0x000fea0003800200 */
.L_x_7957:
[----:B------:R-:W-:Y:S05]  /*6d50*/  @!P4 BRA `(.L_x_7929) ;  /* 0x000000000038c947 */ /* 0x000fea0003800000 */
[----:B------:R-:W2:Y:S04]  /*6d60*/  LDL R177, [R1+0xc] ;  /* 0x00000c0001b17983 */ /* 0x000ea80000100800 */
[----:B0-----:R-:W3:Y:S01]  /*6d70*/  LDL R178, [R1+0x28] ;  /* 0x0000280001b27983 */ /* 0x001ee20000100800 */
        /* <DEDUP_REMOVED lines=12> */
.L_x_7929:
[----:B------:R-:W-:Y:S05]  /*6e40*/  BSYNC.RECONVERGENT B1 ;  /* 0x0000000000017941 */ /* 0x000fea0003800200 */
.L_x_7926:
[----:B0-----:R-:W0:Y:S02]  /*6e50*/  @P3 LDC.64 R178, c[0x0][0x478] ;  /* 0x00011e00ffb23b82 */ /* 0x001e240000000a00 */
[C---:B0-----:R-:W-:Y:S01]  /*6e60*/  @P3 IMAD.WIDE.U32 R178, R176.reuse, 0x20, R178 ;  /* 0x00000020b0b23825 */ /* 0x041fe200078e00b2 */
[----:B------:R-:W-:-:S04]  /*6e70*/  IADD3 R176, PT, PT, R176, 0x20, RZ ;  /* 0x00000020b0b07810 */ /* 0x000fc80007ffe0ff */
[----:B------:R-:W-:Y:S04]  /*6e80*/  @P3 STG.E.128 desc[UR6][R178.64], R64 ;  /* 0x00000040b2003986 */ /* 0x000fe8000c101d06 */
[----:B------:R0:W-:Y:S02]  /*6e90*/  @P3 STG.E.128 desc[UR6][R178.64+0x10], R140 ;  /* 0x0000108cb2003986 */ /* 0x0001e4000c101d06 */
[----:B0-----:R-:W0:Y:S02]  /*6ea0*/  @P4 LDC.64 R178, c[0x0][0x468] ;  /* 0x00011a00ffb24b82 */ /* 0x001e240000000a00 */
[----:B0-----:R-:W-:-:S04]  /*6eb0*/  @P4 IMAD.WIDE.U32 R178, R2, 0x10, R178 ;  /* 0x0000001002b24825 */ /* 0x001fc800078e00b2 */
[----:B------:R-:W-:Y:S01]  /*6ec0*/  VIADD R2, R2, 0x20 ;  /* 0x0000002002027836 */ /* 0x000fe20000000000 */
[----:B------:R1:W-:Y:S06]  /*6ed0*/  @P4 STG.E.128 desc[UR6][R178.64], R144 ;  /* 0x00000090b2004986 */ /* 0x0003ec000c101d06 */
.L_x_7925:
[----:B------:R-:W-:Y:S05]  /*6ee0*/  BSYNC.RECONVERGENT B2 ;  /* 0x0000000000027941 */ /* 0x000fea0003800200 */
.L_x_7924:
        /* <DEDUP_REMOVED lines=12> */
[-CC-:B------:R-:W-:Y:S01]  /*6fb0*/  @P5 FFMA.FTZ R65, R190, R180.reuse, R3.reuse ;  /* 0x000000b4be415223 */ /* 0x180fe20000010003 */
[----:B------:R-:W-:Y:S01]  /*6fc0*/  @P5 FFMA.FTZ R66, R9, R180, R3 ;  /* 0x000000b409425223 */ /* 0x000fe20000010003 */
[----:B-----5:R-:W-:Y:S01]  /*6fd0*/  MOV R64, R152 ;  /* 0x0000009800407202 */ /* 0x020fe20000000f00 */
[----:B------:R-:W4:Y:S01]  /*6fe0*/  @P4 LDC.64 R140, c[0x0][0x408] ;  /* 0x00010200ff8c4b82 */ /* 0x000f220000000a00 */
[----:B------:R-:W-:Y:S01]  /*6ff0*/  @P5 FADD.FTZ R65, R240, -R65 ;  /* 0x80000041f0415221 */ /* 0x000fe20000010000 */
[----:B------:R-:W-:-:S03]  /*7000*/  @P5 FADD.FTZ R66, R251, -R66 ;  /* 0x80000042fb425221 */ /* 0x000fc60000010000 */
[C---:B------:R-:W-:Y:S01]  /*7010*/  @P5 FFMA.FTZ R64, R4.reuse, R65, R152 ;  /* 0x0000004104405223 */ /* 0x040fe20000010098 */
[----:B------:R-:W-:Y:S01]  /*7020*/  MOV R65, R153 ;  /* 0x0000009900417202 */ /* 0x000fe20000000f00 */
[----:B------:R-:W-:Y:S02]  /*7030*/  @P5 FFMA.FTZ R65, R4, R66, R153 ;  /* 0x0000004204415223 */ /* 0x000fe40000010099 */
[----:B------:R-:W0:Y:S01]  /*7040*/  @P4 LDC.64 R66, c[0x0][0x408] ;  /* 0x00010200ff424b82 */ /* 0x000e220000000a00 */
[----:B------:R-:W-:Y:S01]  /*7050*/  @P4 LOP3.LUT P3, RZ, R24, 0xff00, RZ, 0xc0, !PT ;  /* 0x0000ff0018ff4812 */ /* 0x000fe2000786c0ff */
[----:B----4-:R-:W-:Y:S01]  /*7060*/  @P4 FMUL.FTZ R141, R65, R141 ;  /* 0x0000008d418d4220 */ /* 0x010fe20000410000 */
[----:B0-----:R-:W-:-:S04]  /*7070*/  @P4 FMUL.FTZ R67, R64, R67 ;  /* 0x0000004340434220 */ /* 0x001fc80000410000 */
[----:B------:R-:W-:Y:S01]  /*7080*/  @P4 FMUL.FTZ R67, R67, R66 ;  /* 0x0000004243434220 */ /* 0x000fe20000410000 */
[----:B------:R-:W-:Y:S01]  /*7090*/  @P5 FFMA.FTZ R66, R192, R180, R3 ;  /* 0x000000b4c0425223 */ /* 0x000fe20000010003 */
[----:B------:R-:W-:-:S03]  /*70a0*/  @P4 FMUL.FTZ R140, R141, R140 ;  /* 0x0000008c8d8c4220 */ /* 0x000fc60000410000 */
[----:B------:R-:W-:Y:S01]  /*70b0*/  @P5 FADD.FTZ R141, R233, -R66 ;  /* 0x80000042e98d5221 */ /* 0x000fe20000010000 */
[----:B------:R-:W-:Y:S02]  /*70c0*/  MOV R66, R154 ;  /* 0x0000009a00427202 */ /* 0x000fe40000000f00 */
[----:B------:R-:W-:Y:S01]  /*70d0*/  @P4 FSEL R142, R140, RZ, P3 ;  /* 0x000000ff8c8e4208 */ /* 0x000fe20001800000 */
[----:B------:R-:W-:Y:S02]  /*70e0*/  @P5 FFMA.FTZ R66, R4, R141, R154 ;  /* 0x0000008d04425223 */ /* 0x000fe4000001009a */
[----:B------:R-:W0:Y:S01]  /*70f0*/  @P4 LDC.64 R140, c[0x0][0x408] ;  /* 0x00010200ff8c4b82 */ /* 0x000e220000000a00 */
[----:B------:R-:W-:-:S04]  /*7100*/  @P4 LOP3.LUT P1, RZ, R24, 0xff, RZ, 0xc0, !PT ;  /* 0x000000ff18ff4812 */ /* 0x000fc8000782c0ff */
[----:B------:R-:W-:Y:S02]  /*7110*/  @P4 FSEL R67, R67, RZ, P1 ;  /* 0x000000ff43434208 */ /* 0x000fe40000800000 */
[----:B------:R-:W-:Y:S01]  /*7120*/  @P4 LOP3.LUT P1, RZ, R24, 0xff0000, RZ, 0xc0, !PT ;  /* 0x00ff000018ff4812 */ /* 0x000fe2000782c0ff */
[----:B-1----:R-:W-:Y:S01]  /*7130*/  @P5 FFMA.FTZ R178, R13, R180, R3 ;  /* 0x000000b40db25223 */ /* 0x002fe20000010003 */
[----:B------:R-:W-:Y:S01]  /*7140*/  @P4 F2FP.BF16.F32.PACK_AB R67, RZ, R67 ;  /* 0x00000043ff43423e */ /* 0x000fe200000010ff */
[----:B0-----:R-:W-:-:S04]  /*7150*/  @P4 FMUL.FTZ R141, R66, R141 ;  /* 0x0000008d428d4220 */ /* 0x001fc80000410000 */
[----:B------:R-:W-:Y:S01]  /*7160*/  @P4 FMUL.FTZ R140, R141, R140 ;  /* 0x0000008c8d8c4220 */ /* 0x000fe20000410000 */
[----:B------:R-:W-:Y:S01]  /*7170*/  @P5 FADD.FTZ R141, R247, -R178 ;  /* 0x800000b2f78d5221 */ /* 0x000fe20000010000 */
[----:B------:R-:W-:Y:S01]  /*7180*/  @P4 PRMT R144, R67, 0x7610, R144 ;  /* 0x0000761043904816 */ /* 0x000fe20000000090 */
[----:B------:R-:W0:Y:S02]  /*7190*/  @P4 LDC.64 R178, c[0x0][0x408] ;  /* 0x00010200ffb24b82 */ /* 0x000e240000000a00 */
[----:B------:R-:W-:-:S04]  /*71a0*/  @P4 FSEL R140, R140, RZ, P1 ;  /* 0x000000ff8c8c4208 */ /* 0x000fc80000800000 */
[----:B------:R-:W-:Y:S02]  /*71b0*/  @P4 F2FP.BF16.F32.PACK_AB R140, RZ, R140 ;  /* 0x0000008cff8c423e */ /* 0x000fe400000010ff */
[----:B------:R-:W-:Y:S01]  /*71c0*/  MOV R67, R155 ;  /* 0x0000009b00437202 */ /* 0x000fe20000000f00 */
[----:B------:R-:W-:Y:S01]  /*71d0*/  @P5 FFMA.FTZ R67, R4, R141, R155 ;  /* 0x0000008d04435223 */ /* 0x000fe2000001009b */
[----:B------:R-:W-:Y:S02]  /*71e0*/  @P4 PRMT R145, R140, 0x7610, R145 ;  /* 0x000076108c914816 */ /* 0x000fe40000000091 */
[----:B------:R-:W1:Y:S01]  /*71f0*/  @P4 LDC.64 R140, c[0x0][0x408] ;  /* 0x00010200ff8c4b82 */ /* 0x000e620000000a00 */
[----:B------:R-:W-:-:S04]  /*7200*/  @P4 F2FP.BF16.F32.PACK_AB R142, RZ, R142 ;  /* 0x0000008eff8e423e */ /* 0x000fc800000010ff */
[----:B------:R-:W-:-:S03]  /*7210*/  @P4 PRMT R144, R144, 0x5410, R142 ;  /* 0x0000541090904816 */ /* 0x000fc6000000008e */
[----:B------:R-:W4:Y:S01]  /*7220*/  @P4 LDC.64 R142, c[0x0][0x408] ;  /* 0x00010200ff8e4b82 */ /* 0x000f220000000a00 */
        /* <DEDUP_REMOVED lines=10> */
[----:B----4-:R-:W-:Y:S01]  /*72d0*/  @P4 FMUL.FTZ R143, R140, R143 ;  /* 0x0000008f8c8f4220 */ /* 0x010fe20000410000 */
[----:B------:R-:W-:-:S03]  /*72e0*/  @P4 LOP3.LUT P1, RZ, R25, 0xff, RZ, 0xc0, !PT ;  /* 0x000000ff19ff4812 */ /* 0x000fc6000782c0ff */
[----:B------:R-:W-:-:S05]  /*72f0*/  @P4 FMUL.FTZ R142, R143, R142 ;  /* 0x0000008e8f8e4220 */ /* 0x000fca0000410000 */
[----:B------:R-:W-:Y:S01]  /*7300*/  @P4 FSEL R141, R142, RZ, P1 ;  /* 0x000000ff8e8d4208 */ /* 0x000fe20000800000 */
[----:B------:R-:W-:-:S03]  /*7310*/  @P5 FFMA.FTZ R142, R17, R180, R3 ;  /* 0x000000b4118e5223 */ /* 0x000fc60000010003 */
[----:B------:R-:W-:Y:S01]  /*7320*/  @P4 F2FP.BF16.F32.PACK_AB R141, RZ, R141 ;  /* 0x0000008dff8d423e */ /* 0x000fe200000010ff */
[----:B------:R-:W-:-:S03]  /*7330*/  @P5 FADD.FTZ R142, R243, -R142 ;  /* 0x8000008ef38e5221 */ /* 0x000fc60000010000 */
[----:B------:R-:W-:Y:S02]  /*7340*/  @P4 PRMT R146, R141, 0x7610, R146 ;  /* 0x000076108d924816 */ /* 0x000fe40000000092 */
[----:B------:R-:W-:Y:S01]  /*7350*/  MOV R141, R157 ;  /* 0x0000009d008d7202 */ /* 0x000fe20000000f00 */
        /* <DEDUP_REMOVED lines=31> */
.L_x_7963:
[----:B01----:R-:W-:Y:S01]  /*7550*/  @P5 FFMA.FTZ R178, R190, R180, R3 ;  /* 0x000000b4beb25223 */ /* 0x003fe20000010003 */
        /* <DEDUP_REMOVED lines=91> */
.L_x_7962:
[----:B------:R-:W-:-:S04]  /*7b10*/  UISETP.NE.U32.AND UP0, UPT, UR20, URZ, UPT ;  /* 0x000000ff1400728c */ /* 0x000fc8000bf05070 */
[----:B------:R-:W-:-:S06]  /*7b20*/  UISETP.NE.AND.EX UP0, UPT, UR21, URZ, UPT, UP0 ;  /* 0x000000ff1500728c */ /* 0x000fcc000bf05300 */
[----:B------:R-:W-:-:S13]  /*7b30*/  PLOP3.LUT P2, PT, PT, PT, UP0, 0x80, 0x8 ;  /* 0x000000000008781c */ /* 0x000fda0003f4f008 */
[----:B------:R-:W-:Y:S05]  /*7b40*/  @!P2 BRA `(.L_x_7965) ;  /* 0x000000080038a947 */ /* 0x000fea0003800000 */
[----:B01----:R-:W2:Y:S04]  /*7b50*/  LDL R178, [R1+0x8] ;  /* 0x0000080001b27983 */ /* 0x003ea80000100800 */
[----:B------:R-:W3:Y:S01]  /*7b60*/  LDL R177, [R1+0x24] ;  /* 0x0000240001b17983 */ /* 0x000ee20000100800 */
        /* <DEDUP_REMOVED lines=46> */
.L_x_7967:
[----:B------:R-:W-:Y:S05]  /*7e50*/  BSYNC.RECONVERGENT B3 ;  /* 0x0000000000037941 */ /* 0x000fea0003800200 */
.L_x_7966:
        /* <DEDUP_REMOVED lines=13> */
.L_x_7969:
[----:B------:R-:W-:Y:S05]  /*7f30*/  BSYNC.RECONVERGENT B3 ;  /* 0x0000000000037941 */ /* 0x000fea0003800200 */
.L_x_7968:
        /* <DEDUP_REMOVED lines=13> */
.L_x_7971:
[----:B------:R-:W-:Y:S05]  /*8010*/  BSYNC.RECONVERGENT B3 ;  /* 0x0000000000037941 */ /* 0x000fea0003800200 */
.L_x_7970:
        /* <DEDUP_REMOVED lines=13> */
.L_x_7973:
[----:B------:R-:W-:Y:S05]  /*80f0*/  BSYNC.RECONVERGENT B3 ;  /* 0x0000000000037941 */ /* 0x000fea0003800200 */
.L_x_7972:
        /* <DEDUP_REMOVED lines=13> */
.L_x_7975:
[----:B------:R-:W-:Y:S05]  /*81d0*/  BSYNC.RECONVERGENT B3 ;  /* 0x0000000000037941 */ /* 0x000fea0003800200 */
.L_x_7974:
        /* <DEDUP_REMOVED lines=13> */
.L_x_7977:
[----:B------:R-:W-:Y:S05]  /*82b0*/  BSYNC.RECONVERGENT B3 ;  /* 0x0000000000037941 */ /* 0x000fea0003800200 */
.L_x_7976:
        /* <DEDUP_REMOVED lines=13> */
.L_x_7979:
[----:B------:R-:W-:Y:S05]  /*8390*/  BSYNC.RECONVERGENT B3 ;  /* 0x0000000000037941 */ /* 0x000fea0003800200 */
.L_x_7978:
        /* <DEDUP_REMOVED lines=9> */
.L_x_7965:
        /* <DEDUP_REMOVED lines=12> */
[----:B01----:R-:W-:-:S07]  /*84f0*/  PRMT R144, R177, 0x7610, R144 ;  /* 0x00007610b1907816 */ /* 0x003fce0000000090 */
.L_x_7981:
[----:B------:R-:W-:Y:S05]  /*8500*/  BSYNC.RECONVERGENT B3 ;  /* 0x0000000000037941 */ /* 0x000fea0003800200 */
.L_x_7980:
        /* <DEDUP_REMOVED lines=13> */
.L_x_7983:
[----:B------:R-:W-:Y:S05]  /*85e0*/  BSYNC.RECONVERGENT B3 ;  /* 0x0000000000037941 */ /* 0x000fea0003800200 */
.L_x_7982:
        /* <DEDUP_REMOVED lines=13> */
.L_x_7985:
[----:B------:R-:W-:Y:S05]  /*86c0*/  BSYNC.RECONVERGENT B3 ;  /* 0x0000000000037941 */ /* 0x000fea0003800200 */
.L_x_7984:
        /* <DEDUP_REMOVED lines=13> */
.L_x_7987:
[----:B------:R-:W-:Y:S05]  /*87a0*/  BSYNC.RECONVERGENT B3 ;  /* 0x0000000000037941 */ /* 0x000fea0003800200 */
.L_x_7986:
        /* <DEDUP_REMOVED lines=13> */
.L_x_7989:
[----:B------:R-:W-:Y:S05]  /*8880*/  BSYNC.RECONVERGENT B3 ;  /* 0x0000000000037941 */ /* 0x000fea0003800200 */
.L_x_7988:
        /* <DEDUP_REMOVED lines=13> */
.L_x_7991:
[----:B------:R-:W-:Y:S05]  /*8960*/  BSYNC.RECONVERGENT B3 ;  /* 0x0000000000037941 */ /* 0x000fea0003800200 */
.L_x_7990:
        /* <DEDUP_REMOVED lines=13> */
.L_x_7993:
[----:B------:R-:W-:Y:S05]  /*8a40*/  BSYNC.RECONVERGENT B3 ;  /* 0x0000000000037941 */ /* 0x000fea0003800200 */
.L_x_7992:
[----:B------:R-:W-:Y:S05]  /*8a50*/  @!P4 BRA `(.L_x_7964) ;  /* 0x000000000038c947 */ /* 0x000fea0003800000 */
[----:B------:R-:W2:Y:S04]  /*8a60*/  LDL R177, [R1+0x8] ;  /* 0x0000080001b17983 */ /* 0x000ea80000100800 */
[----:B01----:R-:W3:Y:S01]  /*8a70*/  LDL R178, [R1+0x24] ;  /* 0x0000240001b27983 */ /* 0x003ee20000100800 */
        /* <DEDUP_REMOVED lines=12> */
.L_x_7964:
[----:B------:R-:W-:Y:S05]  /*8b40*/  BSYNC.RECONVERGENT B1 ;  /* 0x0000000000017941 */ /* 0x000fea0003800200 */
.L_x_7961:
[----:B01----:R-:W0:Y:S02]  /*8b50*/  @P2 LDC.64 R178, c[0x0][0x478] ;  /* 0x00011e00ffb22b82 */ /* 0x003e240000000a00 */
        /* <DEDUP_REMOVED lines=8> */
.L_x_7960:
[----:B------:R-:W-:Y:S05]  /*8be0*/  BSYNC.RECONVERGENT B2 ;  /* 0x0000000000027941 */ /* 0x000fea0003800200 */
.L_x_7959:
        /* <DEDUP_REMOVED lines=12> */
[----:B------:R-:W-:Y:S01]  /*8cb0*/  @P5 FFMA.FTZ R64, R191, R180, R3 ;  /* 0x000000b4bf405223 */ /* 0x000fe20000010003 */
[----:B------:R-:W0:Y:S03]  /*8cc0*/  @P4 LDC.64 R140, c[0x0][0x408] ;  /* 0x00010200ff8c4b82 */ /* 0x000e260000000a00 */
[----:B------:R-:W-:Y:S01]  /*8cd0*/  @P5 FADD.FTZ R65, R239, -R64 ;  /* 0x80000040ef415221 */ /* 0x000fe20000010000 */
[----:B-----5:R-:W-:-:S03]  /*8ce0*/  MOV R64, R160 ;  /* 0x000000a000407202 */ /* 0x020fc60000000f00 */
[----:B------:R-:W-:Y:S01]  /*8cf0*/  @P5 FFMA.FTZ R64, R4, R65, R160 ;  /* 0x0000004104405223 */ /* 0x000fe200000100a0 */
[----:B------:R-:W-:Y:S01]  /*8d00*/  @P5 FFMA.FTZ R65, R10, R180, R3 ;  /* 0x000000b40a415223 */ /* 0x000fe20000010003 */
[----:B------:R-:W-:Y:S01]  /*8d10*/  @P4 LOP3.LUT P2, RZ, R26, 0xff00, RZ, 0xc0, !PT ;  /* 0x0000ff001aff4812 */ /* 0x000fe2000784c0ff */
[----:B012---:R-:W0:Y:S02]  /*8d20*/  @P4 LDC.64 R178, c[0x0][0x408] ;  /* 0x00010200ffb24b82 */ /* 0x007e240000000a00 */
[----:B------:R-:W-:Y:S01]  /*8d30*/  @P5 FADD.FTZ R66, R250, -R65 ;  /* 0x80000041fa425221 */ /* 0x000fe20000010000 */
[----:B------:R-:W-:-:S03]  /*8d40*/  MOV R65, R161 ;  /* 0x000000a100417202 */ /* 0x000fc60000000f00 */
[----:B------:R-:W-:Y:S02]  /*8d50*/  @P5 FFMA.FTZ R65, R4, R66, R161 ;  /* 0x0000004204415223 */ /* 0x000fe400000100a1 */
[----:B------:R-:W1:Y:S02]  /*8d60*/  @P4 LDC.64 R66, c[0x0][0x408] ;  /* 0x00010200ff424b82 */ /* 0x000e640000000a00 */
[----:B------:R-:W-:-:S04]  /*8d70*/  @P4 FMUL.FTZ R141, R65, R141 ;  /* 0x0000008d418d4220 */ /* 0x000fc80000410000 */
[----:B------:R-:W-:Y:S01]  /*8d80*/  @P4 FMUL.FTZ R140, R141, R140 ;  /* 0x0000008c8d8c4220 */ /* 0x000fe20000410000 */
[----:B------:R-:W-:-:S04]  /*8d90*/  @P5 FFMA.FTZ R141, R195, R180, R3 ;  /* 0x000000b4c38d5223 */ /* 0x000fc80000010003 */
[----:B------:R-:W-:Y:S01]  /*8da0*/  @P5 FADD.FTZ R141, R232, -R141 ;  /* 0x8000008de88d5221 */ /* 0x000fe20000010000 */
[----:B------:R-:W-:Y:S01]  /*8db0*/  @P4 FSEL R142, R140, RZ, P2 ;  /* 0x000000ff8c8e4208 */ /* 0x000fe20001000000 */
[----:B-1----:R-:W-:-:S04]  /*8dc0*/  @P4 FMUL.FTZ R67, R64, R67 ;  /* 0x0000004340434220 */ /* 0x002fc80000410000 */
[----:B------:R-:W-:Y:S01]  /*8dd0*/  @P4 FMUL.FTZ R67, R67, R66 ;  /* 0x0000004243434220 */ /* 0x000fe20000410000 */
[----:B------:R-:W-:Y:S01]  /*8de0*/  MOV R66, R162 ;  /* 0x000000a200427202 */ /* 0x000fe20000000f00 */
[----:B------:R-:W-:Y:S02]  /*8df0*/  @P5 FFMA.FTZ R66, R4, R141, R162 ;  /* 0x0000008d04425223 */ /* 0x000fe400000100a2 */
[----:B------:R-:W1:Y:S01]  /*8e00*/  @P4 LDC.64 R140, c[0x0][0x408] ;  /* 0x00010200ff8c4b82 */ /* 0x000e620000000a00 */
[----:B------:R-:W-:-:S04]  /*8e10*/  @P4 LOP3.LUT P0, RZ, R26, 0xff, RZ, 0xc0, !PT ;  /* 0x000000ff1aff4812 */ /* 0x000fc8000780c0ff */
[----:B------:R-:W-:Y:S02]  /*8e20*/  @P4 FSEL R67, R67, RZ, P0 ;  /* 0x000000ff43434208 */ /* 0x000fe40000000000 */
[----:B------:R-:W-:Y:S02]  /*8e30*/  @P4 LOP3.LUT P0, RZ, R26, 0xff0000, RZ, 0xc0, !PT ;  /* 0x00ff00001aff4812 */ /* 0x000fe4000780c0ff */
[----:B------:R-:W-:Y:S01]  /*8e40*/  @P4 F2FP.BF16.F32.PACK_AB R67, RZ, R67 ;  /* 0x00000043ff43423e */ /* 0x000fe200000010ff */
[----:B-1----:R-:W-:-:S04]  /*8e50*/  @P4 FMUL.FTZ R141, R66, R141 ;  /* 0x0000008d428d4220 */ /* 0x002fc80000410000 */
[----:B------:R-:W-:Y:S01]  /*8e60*/  @P4 FMUL.FTZ R140, R141, R140 ;  /* 0x0000008c8d8c4220 */ /* 0x000fe20000410000 */
[----:B------:R-:W-:-:S04]  /*8e70*/  @P5 FFMA.FTZ R141, R14, R180, R3 ;  /* 0x000000b40e8d5223 */ /* 0x000fc80000010003 */
[----:B------:R-:W-:Y:S01]  /*8e80*/  @P4 FSEL R140, R140, RZ, P0 ;  /* 0x000000ff8c8c4208 */ /* 0x000fe20000000000 */
[----:B------:R-:W-:-:S03]  /*8e90*/  @P5 FADD.FTZ R141, R246, -R141 ;  /* 0x8000008df68d5221 */ /* 0x000fc60000010000 */
[----:B------:R-:W-:Y:S02]  /*8ea0*/  @P4 F2FP.BF16.F32.PACK_AB R140, RZ, R140 ;  /* 0x0000008cff8c423e */ /* 0x000fe400000010ff */
[----:B------:R-:W-:Y:S02]  /*8eb0*/  @P4 PRMT R144, R67, 0x7610, R144 ;  /* 0x0000761043904816 */ /* 0x000fe40000000090 */
[----:B------:R-:W-:Y:S01]  /*8ec0*/  MOV R67, R163 ;  /* 0x000000a300437202 */ /* 0x000fe20000000f00 */
[----:B------:R-:W-:Y:S01]  /*8ed0*/  @P5 FFMA.FTZ R67, R4, R141, R163 ;  /* 0x0000008d04435223 */ /* 0x000fe200000100a3 */
[----:B------:R-:W-:Y:S02]  /*8ee0*/  @P4 PRMT R145, R140, 0x7610, R145 ;  /* 0x000076108c914816 */ /* 0x000fe40000000091 */
[----:B------:R-:W1:Y:S01]  /*8ef0*/  @P4 LDC.64 R140, c[0x0][0x408] ;  /* 0x00010200ff8c4b82 */ /* 0x000e620000000a00 */
[----:B------:R-:W-:Y:S02]  /*8f00*/  @P4 F2FP.BF16.F32.PACK_AB R142, RZ, R142 ;  /* 0x0000008eff8e423e */ /* 0x000fe400000010ff */
[----:B------:R-:W-:-:S02]  /*8f10*/  @P4 LOP3.LUT P0, RZ, R26, 0xff000000, RZ, 0xc0, !PT ;  /* 0xff0000001aff4812 */ /* 0x000fc4000780c0ff */
[----:B------:R-:W-:-:S03]  /*8f20*/  @P4 PRMT R144, R144, 0x5410, R142 ;  /* 0x0000541090904816 */ /* 0x000fc6000000008e */
[----:B------:R-:W2:Y:S01]  /*8f30*/  @P4 LDC.64 R142, c[0x0][0x408] ;  /* 0x00010200ff8e4b82 */ /* 0x000ea20000000a00 */
        /* <DEDUP_REMOVED lines=9> */
[----:B--2---:R-:W-:Y:S01]  /*8fd0*/  @P4 FMUL.FTZ R143, R140, R143 ;  /* 0x0000008f8c8f4220 */ /* 0x004fe20000410000 */
        /* <DEDUP_REMOVED lines=27> */
[----:B---3--:R-:W-:-:S04]  /*9190*/  @P5 FFMA.FTZ R177, R177, R180, R3 ;  /* 0x000000b4b1b15223 */ /* 0x008fc80000010003 */
[----:B----4-:R-:W-:-:S04]  /*91a0*/  @P5 FADD.FTZ R177, R181, -R177 ;  /* 0x800000b1b5b15221 */ /* 0x010fc80000010000 */
        /* <DEDUP_REMOVED lines=10> */
.L_x_7998:
[----:B012---:R-:W-:Y:S01]  /*9250*/  @P5 FFMA.FTZ R178, R191, R180, R3 ;  /* 0x000000b4bfb25223 */ /* 0x007fe20000010003 */
        /* <DEDUP_REMOVED lines=91> */
.L_x_7997:
[----:B------:R-:W-:-:S04]  /*9810*/  UISETP.NE.U32.AND UP0, UPT, UR20, URZ, UPT ;  /* 0x000000ff1400728c */ /* 0x000fc8000bf05070 */
[----:B------:R-:W-:-:S06]  /*9820*/  UISETP.NE.AND.EX UP0, UPT, UR21, URZ, UPT, UP0 ;  /* 0x000000ff1500728c */ /* 0x000fcc000bf05300 */
[----:B------:R-:W-:-:S13]  /*9830*/  PLOP3.LUT P1, PT, PT, PT, UP0, 0x80, 0x8 ;  /* 0x000000000008781c */ /* 0x000fda0003f2f008 */
[----:B------:R-:W-:Y:S05]  /*9840*/  @!P1 BRA `(.L_x_8000) ;  /* 0x0000000800389947 */ /* 0x000fea0003800000 */
[----:B012---:R-:W2:Y:S04]  /*9850*/  LDL R178, [R1+0x4] ;  /* 0x0000040001b27983 */ /* 0x007ea80000100800 */
[----:B------:R-:W3:Y:S01]  /*9860*/  LDL R177, [R1+0x20] ;  /* 0x0000200001b17983 */ /* 0x000ee20000100800 */
[-CC-:B------:R-:W-:Y:S01]  /*9870*/  FFMA.FTZ R65, R195, R180.reuse, R3.reuse ;  /* 0x000000b4c3417223 */ /* 0x180fe20000010003 */
[-CC-:B------:R-:W-:Y:S01]  /*9880*/  FFMA.FTZ R142, R214, R180.reuse, R3.reuse ;  /* 0x000000b4d68e7223 */ /* 0x180fe20000010003 */
[-CC-:B------:R-:W-:Y:S01]  /*9890*/  FFMA.FTZ R141, R188, R180.reuse, R3.reuse ;  /* 0x000000b4bc8d7223 */ /* 0x180fe20000010003 */
[-C--:B------:R-:W-:Y:S01]  /*98a0*/  FFMA.FTZ R140, R200, R180.reuse, R3 ;  /* 0x000000b4c88c7223 */ /* 0x080fe20000010003 */
        /* <DEDUP_REMOVED lines=42> */
.L_x_8002:
[----:B------:R-:W-:Y:S05]  /*9b50*/  BSYNC.RECONVERGENT B3 ;  /* 0x0000000000037941 */ /* 0x000fea0003800200 */
.L_x_8001:
        /* <DEDUP_REMOVED lines=13> */
.L_x_8004:
[----:B------:R-:W-:Y:S05]  /*9c30*/  BSYNC.RECONVERGENT B3 ;  /* 0x0000000000037941 */ /* 0x000fea0003800200 */
.L_x_8003:
        /* <DEDUP_REMOVED lines=13> */
.L_x_8006:
[----:B------:R-:W-:Y:S05]  /*9d10*/  BSYNC.RECONVERGENT B3 ;  /* 0x0000000000037941 */ /* 0x000fea0003800200 */
.L_x_8005:
        /* <DEDUP_REMOVED lines=13> */
.L_x_8008:
[----:B------:R-:W-:Y:S05]  /*9df0*/  BSYNC.RECONVERGENT B3 ;  /* 0x0000000000037941 */ /* 0x000fea0003800200 */
.L_x_8007:
        /* <DEDUP_REMOVED lines=13> */
.L_x_8010:
[----:B------:R-:W-:Y:S05]  /*9ed0*/  BSYNC.RECONVERGENT B3 ;  /* 0x0000000000037941 */ /* 0x000fea0003800200 */
.L_x_8009:
        /* <DEDUP_REMOVED lines=13> */
.L_x_8012:
[----:B------:R-:W-:Y:S05]  /*9fb0*/  BSYNC.RECONVERGENT B3 ;  /* 0x0000000000037941 */ /* 0x000fea0003800200 */
.L_x_8011:
        /* <DEDUP_REMOVED lines=13> */
.L_x_8014:
[----:B------:R-:W-:Y:S05]  /*a090*/  BSYNC.RECONVERGENT B3 ;  /* 0x0000000000037941 */ /* 0x000fea0003800200 */
.L_x_8013:
        /* <DEDUP_REMOVED lines=9> */
.L_x_8000:
        /* <DEDUP_REMOVED lines=12> */
[----:B012---:R-:W-:-:S07]  /*a1f0*/  PRMT R144, R177, 0x7610, R144 ;  /* 0x00007610b1907816 */ /* 0x007fce0000000090 */
.L_x_8016:
[----:B------:R-:W-:Y:S05]  /*a200*/  BSYNC.RECONVERGENT B3 ;  /* 0x0000000000037941 */ /* 0x000fea0003800200 */
.L_x_8015:
        /* <DEDUP_REMOVED lines=13> */
.L_x_8018:
[----:B------:R-:W-:Y:S05]  /*a2e0*/  BSYNC.RECONVERGENT B3 ;  /* 0x0000000000037941 */ /* 0x000fea0003800200 */
.L_x_8017:
        /* <DEDUP_REMOVED lines=13> */
.L_x_8020:
[----:B------:R-:W-:Y:S05]  /*a3c0*/  BSYNC.RECONVERGENT B3 ;  /* 0x0000000000037941 */ /* 0x000fea0003800200 */
.L_x_8019:
        /* <DEDUP_REMOVED lines=13> */
.L_x_8022:
[----:B------:R-:W-:Y:S05]  /*a4a0*/  BSYNC.RECONVERGENT B3 ;  /* 0x0000000000037941 */ /* 0x000fea0003800200 */
.L_x_8021:
        /* <DEDUP_REMOVED lines=13> */
.L_x_8024:
[----:B------:R-:W-:Y:S05]  /*a580*/  BSYNC.RECONVERGENT B3 ;  /* 0x0000000000037941 */ /* 0x000fea0003800200 */
.L_x_8023:
        /* <DEDUP_REMOVED lines=13> */
.L_x_8026:
[----:B------:R-:W-:Y:S05]  /*a660*/  BSYNC.RECONVERGENT B3 ;  /* 0x0000000000037941 */ /* 0x000fea0003800200 */
.L_x_8025:
        /* <DEDUP_REMOVED lines=13> */
.L_x_8028:
[----:B------:R-:W-:Y:S05]  /*a740*/  BSYNC.RECONVERGENT B3 ;  /* 0x0000000000037941 */ /* 0x000fea0003800200 */
.L_x_8027:
[----:B------:R-:W-:Y:S05]  /*a750*/  @!P4 BRA `(.L_x_7999) ;  /* 0x000000000038c947 */ /* 0x000fea0003800000 */
[----:B------:R-:W3:Y:S04]  /*a760*/  LDL R177, [R1+0x4] ;  /* 0x0000040001b17983 */ /* 0x000ee80000100800 */
[----:B012---:R-:W2:Y:S01]  /*a770*/  LDL R178, [R1+0x20] ;  /* 0x0000200001b27983 */ /* 0x007ea20000100800 */
[----:B------:R-:W-:Y:S01]  /*a780*/  ISETP.GT.AND P0, PT, R5, RZ, PT ;  /* 0x000000ff0500720c */ /* 0x000fe20003f04270 */
[----:B---3--:R-:W-:-:S04]  /*a790*/  FFMA.FTZ R177, R177, R180, R3 ;  /* 0x000000b4b1b17223 */ /* 0x008fc80000010003 */
[----:B--2---:R-:W-:-:S04]  /*a7a0*/  FADD.FTZ R177, R178, -R177 ;  /* 0x800000b1b2b17221 */ /* 0x004fc80000010000 */
        /* <DEDUP_REMOVED lines=9> */
.L_x_7999:
[----:B------:R-:W-:Y:S05]  /*a840*/  BSYNC.RECONVERGENT B1 ;  /* 0x0000000000017941 */ /* 0x000fea0003800200 */
.L_x_7996:
[----:B012---:R-:W0:Y:S02]  /*a850*/  @P1 LDC.64 R178, c[0x0][0x478] ;  /* 0x00011e00ffb21b82 */ /* 0x007e240000000a00 */
        /* <DEDUP_REMOVED lines=8> */
.L_x_7995:
[----:B------:R-:W-:Y:S05]  /*a8e0*/  BSYNC.RECONVERGENT B2 ;  /* 0x0000000000027941 */ /* 0x000fea0003800200 */
.L_x_7994:
[----:B------:R-:W4:Y:S01]  /*a8f0*/  LDL.LU R177, [R1+0x40] ;  /* 0x0000400001b17983 */ /* 0x000f220000300800 */
[----:B------:R-:W-:Y:S01]  /*a900*/  BSSY.RECONVERGENT B2, `(.L_x_8029) ;  /* 0x00001d0000027945 */ /* 0x000fe20003800200 */
[----:B----4-:R-:W-:-:S13]  /*a910*/  ISETP.NE.AND P0, PT, R177, RZ, PT ;  /* 0x000000ffb100720c */ /* 0x010fda0003f05270 */
        /* <DEDUP_REMOVED lines=9> */
[----:B0123--:R-:W2:Y:S01]  /*a9b0*/  LDL R178, [R1+0x18] ;  /* 0x0000180001b27983 */ /* 0x00fea20000100800 */
[----:B------:R-:W0:Y:S03]  /*a9c0*/  @P4 LDC.64 R66, c[0x0][0x408] ;  /* 0x00010200ff424b82 */ /* 0x000e260000000a00 */
[----:B------:R-:W3:Y:S01]  /*a9d0*/  LDL R177, [R1+0x1c] ;  /* 0x00001c0001b17983 */ /* 0x000ee20000100800 */
[-CC-:B------:R-:W-:Y:S01]  /*a9e0*/  @P5 FFMA.FTZ R64, R199, R180.reuse, R3.reuse ;  /* 0x000000b4c7405223 */ /* 0x180fe20000010003 */
[----:B-----5:R-:W-:Y:S01]  /*a9f0*/  MOV R65, R169 ;  /* 0x000000a900417202 */ /* 0x020fe20000000f00 */
[-C--:B------:R-:W-:Y:S01]  /*aa00*/  @P5 FFMA.FTZ R141, R204, R180.reuse, R3 ;  /* 0x000000b4cc8d5223 */ /* 0x080fe20000010003 */
[C---:B------:R-:W-:Y:S01]  /*aa10*/  @P4 LOP3.LUT P2, RZ, R18.reuse, 0xff00, RZ, 0xc0, !PT ;  /* 0x0000ff0012ff4812 */ /* 0x040fe2000784c0ff */
[----:B------:R-:W1:Y:S01]  /*aa20*/  @P4 LDC.64 R142, c[0x0][0x408] ;  /* 0x00010200ff8e4b82 */ /* 0x000e620000000a00 */
[----:B------:R-:W-:Y:S01]  /*aa30*/  @P4 LOP3.LUT P0, RZ, R18, 0xff, RZ, 0xc0, !PT ;  /* 0x000000ff12ff4812 */ /* 0x000fe2000780c0ff */
[----:B------:R-:W-:Y:S01]  /*aa40*/  @P5 FADD.FTZ R141, R226, -R141 ;  /* 0x8000008de28d5221 */ /* 0x000fe20000010000 */
[----:B--2---:R-:W-:-:S04]  /*aa50*/  @P5 FFMA.FTZ R5, R178, R180, R3 ;  /* 0x000000b4b2055223 */ /* 0x004fc80000010003 */
[----:B---3--:R-:W-:Y:S01]  /*aa60*/  @P5 FADD.FTZ R5, R177, -R5 ;  /* 0x80000005b1055221 */ /* 0x008fe20000010000 */
[----:B------:R-:W-:-:S03]  /*aa70*/  MOV R177, R175 ;  /* 0x000000af00b17202 */ /* 0x000fc60000000f00 */
[----:B------:R-:W-:Y:S01]  /*aa80*/  @P5 FFMA.FTZ R177, R4, R5, R175 ;  /* 0x0000000504b15223 */ /* 0x000fe200000100af */
[----:B------:R-:W-:Y:S01]  /*aa90*/  @P5 FADD.FTZ R5, R231, -R64 ;  /* 0x80000040e7055221 */ /* 0x000fe20000010000 */
[----:B------:R-:W-:-:S03]  /*aaa0*/  MOV R64, R168 ;  /* 0x000000a800407202 */ /* 0x000fc60000000f00 */
[----:B------:R-:W-:Y:S01]  /*aab0*/  @P5 FFMA.FTZ R64, R4, R5, R168 ;  /* 0x0000000504405223 */ /* 0x000fe200000100a8 */
[----:B------:R-:W-:-:S03]  /*aac0*/  @P5 FFMA.FTZ R5, R196, R180, R3 ;  /* 0x000000b4c4055223 */ /* 0x000fc60000010003 */
[----:B0-----:R-:W-:Y:S01]  /*aad0*/  @P4 FMUL.FTZ R67, R64, R67 ;  /* 0x0000004340434220 */ /* 0x001fe20000410000 */
[----:B------:R-:W-:-:S04]  /*aae0*/  @P5 FADD.FTZ R5, R238, -R5 ;  /* 0x80000005ee055221 */ /* 0x000fc80000010000 */
[----:B------:R-:W-:Y:S01]  /*aaf0*/  @P5 FFMA.FTZ R65, R4, R5, R169 ;  /* 0x0000000504415223 */ /* 0x000fe200000100a9 */
[----:B------:R-:W-:Y:S02]  /*ab00*/  @P4 FMUL.FTZ R5, R67, R66 ;  /* 0x0000004243054220 */ /* 0x000fe40000410000 */
[----:B------:R-:W0:Y:S03]  /*ab10*/  @P4 LDC.64 R66, c[0x0][0x408] ;  /* 0x00010200ff424b82 */ /* 0x000e260000000a00 */
[----:B------:R-:W-:Y:S02]  /*ab20*/  @P4 FSEL R5, R5, RZ, P0 ;  /* 0x000000ff05054208 */ /* 0x000fe40000000000 */
[----:B------:R-:W-:Y:S02]  /*ab30*/  @P4 LOP3.LUT P0, RZ, R18, 0xff0000, RZ, 0xc0, !PT ;  /* 0x00ff000012ff4812 */ /* 0x000fe4000780c0ff */
[----:B------:R-:W-:-:S04]  /*ab40*/  @P4 F2FP.BF16.F32.PACK_AB R5, RZ, R5 ;  /* 0x00000005ff05423e */ /* 0x000fc800000010ff */
[----:B------:R-:W-:Y:S01]  /*ab50*/  @P4 PRMT R144, R5, 0x7610, R144 ;  /* 0x0000761005904816 */ /* 0x000fe20000000090 */
[----:B0-----:R-:W-:-:S04]  /*ab60*/  @P4 FMUL.FTZ R67, R65, R67 ;  /* 0x0000004341434220 */ /* 0x001fc80000410000 */
[----:B------:R-:W-:-:S05]  /*ab70*/  @P4 FMUL.FTZ R66, R67, R66 ;  /* 0x0000004243424220 */ /* 0x000fca0000410000 */
[----:B------:R-:W-:Y:S02]  /*ab80*/  @P4 FSEL R67, R66, RZ, P2 ;  /* 0x000000ff42434208 */ /* 0x000fe40001000000 */
[----:B------:R-:W-:Y:S01]  /*ab90*/  MOV R66, R170 ;  /* 0x000000aa00427202 */ /* 0x000fe20000000f00 */
[----:B------:R-:W-:Y:S01]  /*aba0*/  @P5 FFMA.FTZ R66, R4, R141, R170 ;  /* 0x0000008d04425223 */ /* 0x000fe200000100aa */
[----:B------:R-:W-:Y:S01]  /*abb0*/  @P4 F2FP.BF16.F32.PACK_AB R67, RZ, R67 ;  /* 0x00000043ff43423e */ /* 0x000fe200000010ff */
[----:B------:R-:W0:Y:S03]  /*abc0*/  @P4 LDC.64 R140, c[0x0][0x408] ;  /* 0x00010200ff8c4b82 */ /* 0x000e260000000a00 */
[----:B------:R-:W-:Y:S02]  /*abd0*/  @P4 PRMT R144, R144, 0x5410, R67 ;  /* 0x0000541090904816 */ /* 0x000fe40000000043 */
[----:B------:R-:W-:Y:S01]  /*abe0*/  MOV R67, R171 ;  /* 0x000000ab00437202 */ /* 0x000fe20000000f00 */
        /* <DEDUP_REMOVED lines=12> */
[----:B------:R-:W-:-:S04]  /*acb0*/  MOV R141, R173 ;  /* 0x000000ad008d7202 */ /* 0x000fc80000000f00 */
[----:B------:R-:W-:Y:S02]  /*acc0*/  @P4 FSEL R140, R140, RZ, P0 ;  /* 0x000000ff8c8c4208 */ /* 0x000fe40000000000 */
[----:B------:R-:W-:Y:S02]  /*acd0*/  @P4 LOP3.LUT P0, RZ, R19, 0xff, RZ, 0xc0, !PT ;  /* 0x000000ff13ff4812 */ /* 0x000fe4000780c0ff */
[----:B------:R-:W-:-:S04]  /*ace0*/  @P4 F2FP.BF16.F32.PACK_AB R140, RZ, R140 ;  /* 0x0000008cff8c423e */ /* 0x000fc800000010ff */
[----:B------:R-:W-:Y:S01]  /*acf0*/  @P4 PRMT R145, R145, 0x5410, R140 ;  /* 0x0000541091914816 */ /* 0x000fe2000000008c */
[----:B------:R-:W-:-:S04]  /*ad00*/  @P5 FFMA.FTZ R140, R205, R180, R3 ;  /* 0x000000b4cd8c5223 */ /* 0x000fc80000010003 */
[----:B------:R-:W-:Y:S01]  /*ad10*/  @P5 FADD.FTZ R5, R225, -R140 ;  /* 0x8000008ce1055221 */ /* 0x000fe20000010000 */
[----:B------:R-:W-:-:S03]  /*ad20*/  MOV R140, R172 ;  /* 0x000000ac008c7202 */ /* 0x000fc60000000f00 */
[----:B------:R-:W-:Y:S01]  /*ad30*/  @P5 FFMA.FTZ R140, R4, R5, R172 ;  /* 0x00000005048c5223 */ /* 0x000fe200000100ac */
[-CC-:B------:R-:W-:Y:S01]  /*ad40*/  @P5 FFMA.FTZ R5, R198, R180.reuse, R3.reuse ;  /* 0x000000b4c6055223 */ /* 0x180fe20000010003 */
[----:B------:R-:W-:Y:S02]  /*ad50*/  @P5 FFMA.FTZ R3, R216, R180, R3 ;  /* 0x000000b4d8035223 */ /* 0x000fe40000010003 */
[----:B-1----:R-:W-:Y:S01]  /*ad60*/  @P4 FMUL.FTZ R143, R140, R143 ;  /* 0x0000008f8c8f4220 */ /* 0x002fe20000410000 */
[----:B------:R-:W-:Y:S01]  /*ad70*/  @P5 FADD.FTZ R5, R236, -R5 ;  /* 0x80000005ec055221 */ /* 0x000fe20000010000 */
[----:B------:R-:W-:Y:S02]  /*ad80*/  @P5 FADD.FTZ R3, R224, -R3 ;  /* 0x80000003e0035221 */ /* 0x000fe40000010000 */
[----:B------:R-:W-:Y:S01]  /*ad90*/  @P4 FMUL.FTZ R142, R143, R142 ;  /* 0x0000008e8f8e4220 */ /* 0x000fe20000410000 */
[----:B------:R-:W-:-:S04]  /*ada0*/  @P5 FFMA.FTZ R141, R4, R5, R173 ;  /* 0x00000005048d5223 */ /* 0x000fc800000100ad */
[----:B------:R-:W-:Y:S02]  /*adb0*/  @P4 FSEL R142, R142, RZ, P0 ;  /* 0x000000ff8e8e4208 */ /* 0x000fe40000000000 */
[----:B------:R-:W-:Y:S02]  /*adc0*/  @P4 LOP3.LUT P0, RZ, R19, 0xff00, RZ, 0xc0, !PT ;  /* 0x0000ff0013ff4812 */ /* 0x000fe4000780c0ff */
[----:B------:R-:W-:-:S04]  /*add0*/  @P4 F2FP.BF16.F32.PACK_AB R142, RZ, R142 ;  /* 0x0000008eff8e423e */ /* 0x000fc800000010ff */
[----:B------:R-:W-:Y:S02]  /*ade0*/  @P4 PRMT R146, R142, 0x7610, R146 ;  /* 0x000076108e924816 */ /* 0x000fe40000000092 */
[----:B------:R-:W0:Y:S02]  /*adf0*/  @P4 LDC.64 R142, c[0x0][0x408] ;  /* 0x00010200ff8e4b82 */ /* 0x000e240000000a00 */
[----:B0-----:R-:W-:-:S04]  /*ae00*/  @P4 FMUL.FTZ R143, R141, R143 ;  /* 0x0000008f8d8f4220 */ /* 0x001fc80000410000 */
[----:B------:R-:W-:Y:S01]  /*ae10*/  @P4 FMUL.FTZ R142, R143, R142 ;  /* 0x0000008e8f8e4220 */ /* 0x000fe20000410000 */
[----:B------:R-:W-:-:S04]  /*ae20*/  MOV R143, R177 ;  /* 0x000000b1008f7202 */ /* 0x000fc80000000f00 */
[----:B------:R-:W-:Y:S02]  /*ae30*/  @P4 FSEL R5, R142, RZ, P0 ;  /* 0x000000ff8e054208 */ /* 0x000fe40000000000 */
[----:B------:R-:W-:Y:S01]  /*ae40*/  MOV R142, R174 ;  /* 0x000000ae008e7202 */ /* 0x000fe20000000f00 */
[----:B------:R-:W-:Y:S01]  /*ae50*/  @P5 FFMA.FTZ R142, R4, R3, R174 ;  /* 0x00000003048e5223 */ /* 0x000fe200000100ae */
[----:B------:R-:W-:Y:S02]  /*ae60*/  @P4 F2FP.BF16.F32.PACK_AB R5, RZ, R5 ;  /* 0x00000005ff05423e */ /* 0x000fe400000010ff */
[----:B------:R-:W-:Y:S02]  /*ae70*/  @P4 LOP3.LUT P0, RZ, R19, 0xff0000, RZ, 0xc0, !PT ;  /* 0x00ff000013ff4812 */ /* 0x000fe4000780c0ff */
        /* <DEDUP_REMOVED lines=16> */
.L_x_8033:
[----:B0123--:R-:W0:Y:S01]  /*af80*/  @P4 LDC.64 R178, c[0x0][0x408] ;  /* 0x00010200ffb24b82 */ /* 0x00fe220000000a00 */
[----:B------:R-:W-:Y:S01]  /*af90*/  @P5 FFMA.FTZ R177, R199, R180, R3 ;  /* 0x000000b4c7b15223 */ /* 0x000fe20000010003 */
[----:B-----5:R-:W-:Y:S01]  /*afa0*/  IMAD.MOV.U32 R5, RZ, RZ, R168 ;  /* 0x000000ffff057224 */ /* 0x020fe200078e00a8 */
[----:B------:R-:W-:Y:S02]  /*afb0*/  @P4 LOP3.LUT P0, RZ, R18, 0xff, RZ, 0xc0, !PT ;  /* 0x000000ff12ff4812 */ /* 0x000fe4000780c0ff */
[----:B------:R-:W-:-:S04]  /*afc0*/  @P5 FADD.FTZ R177, R231, -R177 ;  /* 0x800000b1e7b15221 */ /* 0x000fc80000010000 */
[----:B------:R-:W-:Y:S01]  /*afd0*/  @P5 FFMA.FTZ R5, R4, R177, R168 ;  /* 0x000000b104055223 */ /* 0x000fe200000100a8 */
[----:B------:R-:W-:-:S04]  /*afe0*/  @P5 FFMA.FTZ R177, R196, R180, R3 ;  /* 0x000000b4c4b15223 */ /* 0x000fc80000010003 */
[----:B------:R-:W-:Y:S01]  /*aff0*/  @P5 FADD.FTZ R177, R238, -R177 ;  /* 0x800000b1eeb15221 */ /* 0x000fe20000010000 */
[----:B0-----:R-:W-:-:S04]  /*b000*/  @P4 FMUL.FTZ R5, R5, R179 ;  /* 0x000000b305054220 */ /* 0x001fc80000410000 */
[----:B------:R-:W-:Y:S02]  /*b010*/  @P4 FMUL.FTZ R5, R5, R178 ;  /* 0x000000b205054220 */ /* 0x000fe40000410000 */
[----:B------:R-:W0:Y:S03]  /*b020*/  @P4 LDC.64 R178, c[0x0][0x408] ;  /* 0x00010200ffb24b82 */ /* 0x000e260000000a00 */
[----:B------:R-:W-:Y:S02]  /*b030*/  @P4 FSEL R5, R5, RZ, P0 ;  /* 0x000000ff05054208 */ /* 0x000fe40000000000 */
[----:B------:R-:W-:Y:S02]  /*b040*/  @P4 LOP3.LUT P0, RZ, R18, 0xff00, RZ, 0xc0, !PT ;  /* 0x0000ff0012ff4812 */ /* 0x000fe4000780c0ff */
[----:B------:R-:W-:-:S04]  /*b050*/  @P4 F2FP.BF16.F32.PACK_AB R5, RZ, R5 ;  /* 0x00000005ff05423e */ /* 0x000fc800000010ff */
[----:B------:R-:W-:Y:S02]  /*b060*/  @P4 PRMT R144, R5, 0x7610, R144 ;  /* 0x0000761005904816 */ /* 0x000fe40000000090 */
[----:B------:R-:W-:Y:S01]  /*b070*/  MOV R5, R169 ;  /* 0x000000a900057202 */ /* 0x000fe20000000f00 */
        /* <DEDUP_REMOVED lines=55> */
[----:B------:R-:W-:-:S04]  /*b3f0*/  @P5 FFMA.FTZ R5, R4, R177, R174 ;  /* 0x000000b104055223 */ /* 0x000fc800000100ae */
        /* <DEDUP_REMOVED lines=8> */
[----:B------:R-:W-:-:S04]  /*b480*/  ISETP.GE.U32.AND P0, PT, R18, RZ, PT ;  /* 0x000000ff1200720c */ /* 0x000fc80003f06070 */
[----:B------:R-:W-:Y:S01]  /*b490*/  ISETP.GE.U32.AND.EX P0, PT, R19, 0x1000000, PT, P0 ;  /* 0x010000001300780c */ /* 0x000fe20003f06100 */
[----:B--2---:R-:W-:-:S04]  /*b4a0*/  @P5 FFMA.FTZ R3, R182, R180, R3 ;  /* 0x000000b4b6035223 */ /* 0x004fc80000010003 */
[----:B---3--:R-:W-:Y:S01]  /*b4b0*/  @P5 FADD.FTZ R5, R181, -R3 ;  /* 0x80000003b5055221 */ /* 0x008fe20000010000 */
[----:B------:R-:W-:-:S03]  /*b4c0*/  MOV R3, R175 ;  /* 0x000000af00037202 */ /* 0x000fc60000000f00 */
[----:B------:R-:W-:-:S04]  /*b4d0*/  @P5 FFMA.FTZ R3, R4, R5, R175 ;  /* 0x0000000504035223 */ /* 0x000fc800000100af */
[----:B------:R-:W-:-:S04]  /*b4e0*/  FMUL.FTZ R3, R3, UR13 ;  /* 0x0000000d03037c20 */ /* 0x000fc80008410000 */
[----:B------:R-:W-:-:S05]  /*b4f0*/  FMUL.FTZ R3, R3, UR12 ;  /* 0x0000000c03037c20 */ /* 0x000fca0008410000 */
[----:B------:R-:W-:-:S04]  /*b500*/  FSEL R3, R3, RZ, P0 ;  /* 0x000000ff03037208 */ /* 0x000fc80000000000 */
[----:B------:R-:W-:-:S04]  /*b510*/  F2FP.BF16.F32.PACK_AB R3, RZ, R3 ;  /* 0x00000003ff03723e */ /* 0x000fc800000010ff */
[----:B------:R-:W-:Y:S01]  /*b520*/  PRMT R147, R147, 0x5410, R3 ;  /* 0x0000541093937816 */ /* 0x000fe20000000003 */
[----:B------:R-:W-:Y:S06]  /*b530*/  BRA `(.L_x_8034) ;  /* 0x0000001000107947 */ /* 0x000fec0003800000 */
.L_x_8032:
[----:B------:R-:W-:-:S04]  /*b540*/  UISETP.NE.U32.AND UP0, UPT, UR20, URZ, UPT ;  /* 0x000000ff1400728c */ /* 0x000fc8000bf05070 */
[----:B------:R-:W-:-:S06]  /*b550*/  UISETP.NE.AND.EX UP0, UPT, UR21, URZ, UPT, UP0 ;  /* 0x000000ff1500728c */ /* 0x000fcc000bf05300 */
[----:B------:R-:W-:-:S13]  /*b560*/  PLOP3.LUT P1, PT, PT, PT, UP0, 0x80, 0x8 ;  /* 0x000000000008781c */ /* 0x000fda0003f2f008 */
[----:B------:R-:W-:Y:S05]  /*b570*/  @!P1 BRA `(.L_x_8035) ;  /* 0x00000008003c9947 */ /* 0x000fea0003800000 */
[----:B------:R-:W-:Y:S01]  /*b580*/  BSSY.RECONVERGENT B3, `(.L_x_8036) ;  /* 0x000000e000037945 */ /* 0x000fe20003800200 */
[----:B------:R-:W-:-:S03]  /*b590*/  ISETP.GT.AND P0, PT, R5, RZ, PT ;  /* 0x000000ff0500720c */ /* 0x000fc60003f04270 */
[----:B------:R-:W-:Y:S10]  /*b5a0*/  @!P4 BRA `(.L_x_8037) ;  /* 0x00000000002cc947 */ /* 0x000ff40003800000 */
        /* <DEDUP_REMOVED lines=10> */
[----:B0123--:R-:W-:-:S07]  /*b650*/  PRMT R144, R64, 0x7610, R144 ;  /* 0x0000761040907816 */ /* 0x00ffce0000000090 */
.L_x_8037:
[----:B------:R-:W-:Y:S05]  /*b660*/  BSYNC.RECONVERGENT B3 ;  /* 0x0000000000037941 */ /* 0x000fea0003800200 */
.L_x_8036:
        /* <DEDUP_REMOVED lines=13> */
.L_x_8039:
[----:B------:R-:W-:Y:S05]  /*b740*/  BSYNC.RECONVERGENT B3 ;  /* 0x0000000000037941 */ /* 0x000fea0003800200 */
.L_x_8038:
        /* <DEDUP_REMOVED lines=13> */
.L_x_8041:
[----:B------:R-:W-:Y:S05]  /*b820*/  BSYNC.RECONVERGENT B3 ;  /* 0x0000000000037941 */ /* 0x000fea0003800200 */
.L_x_8040:
        /* <DEDUP_REMOVED lines=13> */
.L_x_8043:
[----:B------:R-:W-:Y:S05]  /*b900*/  BSYNC.RECONVERGENT B3 ;  /* 0x0000000000037941 */ /* 0x000fea0003800200 */
.L_x_8042:
        /* <DEDUP_REMOVED lines=13> */
.L_x_8045:
[----:B------:R-:W-:Y:S05]  /*b9e0*/  BSYNC.RECONVERGENT B3 ;  /* 0x0000000000037941 */ /* 0x000fea0003800200 */
.L_x_8044:
        /* <DEDUP_REMOVED lines=13> */
.L_x_8047:
[----:B------:R-:W-:Y:S05]  /*bac0*/  BSYNC.RECONVERGENT B3 ;  /* 0x0000000000037941 */ /* 0x000fea0003800200 */
.L_x_8046:
        /* <DEDUP_REMOVED lines=13> */
.L_x_8049:
[----:B------:R-:W-:Y:S05]  /*bba0*/  BSYNC.RECONVERGENT B3 ;  /* 0x0000000000037941 */ /* 0x000fea0003800200 */
.L_x_8048:
[----:B------:R-:W4:Y:S04]  /*bbb0*/  LDL R64, [R1+0x1c] ;  /* 0x00001c0001407983 */ /* 0x000f280000100800 */
[----:B------:R-:W4:Y:S01]  /*bbc0*/  LDL R5, [R1+0x18] ;  /* 0x0000180001057983 */ /* 0x000f220000100800 */
        /* <DEDUP_REMOVED lines=11> */
[----:B------:R-:W-:-:S02]  /*bc80*/  FMUL.FTZ R65, R4, R65 ;  /* 0x0000004104417220 */ /* 0x000fc40000410000 */
[----:B------:R-:W-:Y:S02]  /*bc90*/  FSEL R142, R142, RZ, P0 ;  /* 0x000000ff8e8e7208 */ /* 0x000fe40000000000 */
[----:B------:R-:W-:Y:S02]  /*bca0*/  FSEL R141, R141, RZ, P0 ;  /* 0x000000ff8d8d7208 */ /* 0x000fe40000000000 */
[----:B------:R-:W-:Y:S02]  /*bcb0*/  FSEL R140, R140, RZ, P0 ;  /* 0x000000ff8c8c7208 */ /* 0x000fe40000000000 */
[----:B------:R-:W-:Y:S02]  /*bcc0*/  FSEL R65, R65, RZ, P0 ;  /* 0x000000ff41417208 */ /* 0x000fe40000000000 */
[----:B----4-:R-:W-:Y:S01]  /*bcd0*/  MOV R67, R64 ;  /* 0x0000004000437202 */ /* 0x010fe20000000f00 */
[-CC-:B------:R-:W-:Y:S01]  /*bce0*/  FFMA.FTZ R64, R197, R180.reuse, R3.reuse ;  /* 0x000000b4c5407223 */ /* 0x180fe20000010003 */
[-CC-:B------:R-:W-:Y:S01]  /*bcf0*/  FFMA.FTZ R143, R5, R180.reuse, R3.reuse ;  /* 0x000000b4058f7223 */ /* 0x180fe20000010003 */
[-CC-:B------:R-:W-:Y:S01]  /*bd00*/  FFMA.FTZ R5, R204, R180.reuse, R3.reuse ;  /* 0x000000b4cc057223 */ /* 0x180fe20000010003 */
[----:B------:R-:W-:-:S02]  /*bd10*/  FFMA.FTZ R180, R199, R180, R3 ;  /* 0x000000b4c7b47223 */ /* 0x000fc40000010003 */
[----:B------:R-:W-:Y:S01]  /*bd20*/  FADD.FTZ R143, R67, -R143 ;  /* 0x8000008f438f7221 */ /* 0x000fe20000010000 */
[----:B------:R-:W-:Y:S01]  /*bd30*/  FADD.FTZ R67, R237, -R64 ;  /* 0x80000040ed437221 */ /* 0x000fe20000010000 */
[----:B------:R-:W-:Y:S01]  /*bd40*/  FADD.FTZ R5, R226, -R5 ;  /* 0x80000005e2057221 */ /* 0x000fe20000010000 */
[----:B------:R-:W-:Y:S01]  /*bd50*/  FADD.FTZ R3, R231, -R180 ;  /* 0x800000b4e7037221 */ /* 0x000fe20000010000 */
[C---:B------:R-:W-:Y:S01]  /*bd60*/  FMUL.FTZ R143, R4.reuse, R143 ;  /* 0x0000008f048f7220 */ /* 0x040fe20000410000 */
[C---:B------:R-:W-:Y:S01]  /*bd70*/  FMUL.FTZ R67, R4.reuse, R67 ;  /* 0x0000004304437220 */ /* 0x040fe20000410000 */
[C---:B------:R-:W-:Y:S01]  /*bd80*/  FMUL.FTZ R66, R4.reuse, R5 ;  /* 0x0000000504427220 */ /* 0x040fe20000410000 */
[----:B------:R-:W-:Y:S02]  /*bd90*/  FMUL.FTZ R4, R4, R3 ;  /* 0x0000000304047220 */ /* 0x000fe40000410000 */
[----:B------:R-:W-:Y:S02]  /*bda0*/  FSEL R143, R143, RZ, P0 ;  /* 0x000000ff8f8f7208 */ /* 0x000fe40000000000 */
[----:B------:R-:W-:-:S02]  /*bdb0*/  FSEL R67, R67, RZ, P0 ;  /* 0x000000ff43437208 */ /* 0x000fc40000000000 */
[----:B------:R-:W-:Y:S02]  /*bdc0*/  FSEL R66, R66, RZ, P0 ;  /* 0x000000ff42427208 */ /* 0x000fe40000000000 */
[----:B------:R-:W-:Y:S01]  /*bdd0*/  FSEL R64, R4, RZ, P0 ;  /* 0x000000ff04407208 */ /* 0x000fe20000000000 */
[----:B------:R-:W-:Y:S06]  /*bde0*/  @!P4 BRA `(.L_x_8034) ;  /* 0x0000000400e4c947 */ /* 0x000fec0003800000 */
        /* <DEDUP_REMOVED lines=8> */
.L_x_8035:
        /* <DEDUP_REMOVED lines=13> */
.L_x_8051:
[----:B------:R-:W-:Y:S05]  /*bf40*/  BSYNC.RECONVERGENT B3 ;  /* 0x0000000000037941 */ /* 0x000fea0003800200 */
.L_x_8050:
        /* <DEDUP_REMOVED lines=13> */
.L_x_8053:
[----:B------:R-:W-:Y:S05]  /*c020*/  BSYNC.RECONVERGENT B3 ;  /* 0x0000000000037941 */ /* 0x000fea0003800200 */
.L_x_8052:
        /* <DEDUP_REMOVED lines=13> */
.L_x_8055:
[----:B------:R-:W-:Y:S05]  /*c100*/  BSYNC.RECONVERGENT B3 ;  /* 0x0000000000037941 */ /* 0x000fea0003800200 */
.L_x_8054:
        /* <DEDUP_REMOVED lines=13> */
.L_x_8057:
[----:B------:R-:W-:Y:S05]  /*c1e0*/  BSYNC.RECONVERGENT B3 ;  /* 0x0000000000037941 */ /* 0x000fea0003800200 */
.L_x_8056:
        /* <DEDUP_REMOVED lines=13> */
.L_x_8059:
[----:B------:R-:W-:Y:S05]  /*c2c0*/  BSYNC.RECONVERGENT B3 ;  /* 0x0000000000037941 */ /* 0x000fea0003800200 */
.L_x_8058:
        /* <DEDUP_REMOVED lines=13> */
.L_x_8061:
[----:B------:R-:W-:Y:S05]  /*c3a0*/  BSYNC.RECONVERGENT B3 ;  /* 0x0000000000037941 */ /* 0x000fea0003800200 */
.L_x_8060:
        /* <DEDUP_REMOVED lines=13> */
.L_x_8063:
[----:B------:R-:W-:Y:S05]  /*c480*/  BSYNC.RECONVERGENT B3 ;  /* 0x0000000000037941 */ /* 0x000fea0003800200 */
.L_x_8062:
[----:B0123--:R-:W2:Y:S04]  /*c490*/  LDL R178, [R1+0x18] ;  /* 0x0000180001b27983 */ /* 0x00fea80000100800 */
[----:B------:R-:W3:Y:S01]  /*c4a0*/  LDL R177, [R1+0x1c] ;  /* 0x00001c0001b17983 */ /* 0x000ee20000100800 */
[----:B------:R-:W-:Y:S01]  /*c4b0*/  ISETP.GT.AND P0, PT, R5, RZ, PT ;  /* 0x000000ff0500720c */ /* 0x000fe20003f04270 */
[----:B--2---:R-:W-:-:S04]  /*c4c0*/  FFMA.FTZ R3, R178, R180, R3 ;  /* 0x000000b4b2037223 */ /* 0x004fc80000010003 */
[----:B---3--:R-:W-:-:S04]  /*c4d0*/  FADD.FTZ R3, R177, -R3 ;  /* 0x80000003b1037221 */ /* 0x008fc80000010000 */
        /* <DEDUP_REMOVED lines=10> */
.L_x_8034:
[----:B------:R-:W-:Y:S05]  /*c580*/  BSYNC.RECONVERGENT B1 ;  /* 0x0000000000017941 */ /* 0x000fea0003800200 */
.L_x_8031:
[----:B------:R-:W0:Y:S02]  /*c590*/  @P1 LDC.64 R4, c[0x0][0x478] ;  /* 0x00011e00ff041b82 */ /* 0x000e240000000a00 */
[----:B0-----:R-:W-:-:S05]  /*c5a0*/  @P1 IMAD.WIDE.U32 R4, R176, 0x20, R4 ;  /* 0x00000020b0041825 */ /* 0x001fca00078e0004 */
[----:B------:R-:W-:Y:S04]  /*c5b0*/  @P1 STG.E.128 desc[UR6][R4.64], R64 ;  /* 0x0000004004001986 */ /* 0x000fe8000c101d06 */
[----:B------:R0:W-:Y:S02]  /*c5c0*/  @P1 STG.E.128 desc[UR6][R4.64+0x10], R140 ;  /* 0x0000108c04001986 */ /* 0x0001e4000c101d06 */
[----:B0-----:R-:W0:Y:S02]  /*c5d0*/  @P4 LDC.64 R4, c[0x0][0x468] ;  /* 0x00011a00ff044b82 */ /* 0x001e240000000a00 */
[----:B0-----:R-:W-:-:S05]  /*c5e0*/  @P4 IMAD.WIDE.U32 R2, R2, 0x10, R4 ;  /* 0x0000001002024825 */ /* 0x001fca00078e0004 */
[----:B------:R4:W-:Y:S02]  /*c5f0*/  @P4 STG.E.128 desc[UR6][R2.64], R144 ;  /* 0x0000009002004986 */ /* 0x0009e4000c101d06 */
.L_x_8030:
[----:B------:R-:W-:Y:S05]  /*c600*/  BSYNC.RECONVERGENT B2 ;  /* 0x0000000000027941 */ /* 0x000fea0003800200 */
.L_x_8029:
[----:B----4-:R-:W4:Y:S02]  /*c610*/  LDC.64 R2, c[0x0][0x380] ;  /* 0x0000e000ff027b82 */ /* 0x010f240000000a00 */
[----:B----4-:R-:W-:-:S04]  /*c620*/  LEA R6, R2, R6, 0x2 ;  /* 0x0000000602067211 */ /* 0x010fc800078e10ff */
[----:B------:R-:W-:-:S13]  /*c630*/  ISETP.GE.AND P0, PT, R6, R3, PT ;  /* 0x000000030600720c */ /* 0x000fda0003f06270 */
[----:B------:R-:W-:Y:S05]  /*c640*/  @!P0 BRA `(.L_x_8064) ;  /* 0xffffff4000848947 */ /* 0x000fea000383ffff */
.L_x_7875:
[----:B------:R-:W-:Y:S05]  /*c650*/  BSYNC B0 ;  /* 0x0000000000007941 */ /* 0x000fea0003800000 */
.L_x_7874:
[----:B------:R-:W4:Y:S04]  /*c660*/  LDL.LU R180, [R1+0x30] ;  /* 0x0000300001b47983 */ /* 0x000f280000300800 */
[----:B------:R-:W4:Y:S04]  /*c670*/  LDL.LU R181, [R1+0x34] ;  /* 0x0000340001b57983 */ /* 0x000f280000300800 */
[----:B------:R-:W4:Y:S04]  /*c680*/  LDL.LU R182, [R1+0x38] ;  /* 0x0000380001b67983 */ /* 0x000f280000300800 */
[----:B------:R-:W4:Y:S01]  /*c690*/  LDL.LU R183, [R1+0x3c] ;  /* 0x00003c0001b77983 */ /* 0x000f220000300800 */
[----:B------:R-:W-:Y:S01]  /*c6a0*/  MOV R0, 0x400 ;  /* 0x0000040000007802 */ /* 0x000fe20000000f00 */
[----:B------:R-:W-:Y:S05]  /*c6b0*/  WARPSYNC.ALL ;  /* 0x0000000000007948 */ /* 0x000fea0003800000 */
[----:B------:R-:W0:Y:S01]  /*c6c0*/  S2R R176, SR_TID.X ;  /* 0x0000000000b07919 */ /* 0x000e220000002100 */
[----:B------:R-:W1:Y:S01]  /*c6d0*/  S2UR UR4, SR_CTAID.X ;  /* 0x00000000000479c3 */ /* 0x000e620000002500 */
[----:B------:R-:W2:Y:S01]  /*c6e0*/  LDCU.128 UR16, c[0x0][0x440] ;  /* 0x00008800ff1077ac */ /* 0x000ea20008000c00 */
[----:B------:R-:W3:Y:S01]  /*c6f0*/  S2R R3, SR_CgaCtaId ;  /* 0x0000000000037919 */ /* 0x000ee20000008800 */
[----:B-1---5:R-:W-:Y:S01]  /*c700*/  IMAD R55, R8, UR4, RZ ;  /* 0x0000000408377c24 */ /* 0x022fe2000f8e02ff */
[----:B0-----:R-:W-:-:S02]  /*c710*/  SHF.R.U32.HI R2, RZ, 0x5, R176 ;  /* 0x00000005ff027819 */ /* 0x001fc400000116b0 */
[----:B------:R-:W-:Y:S02]  /*c720*/  LOP3.LUT R53, R176, 0x7f, RZ, 0x3c, !PT ;  /* 0x0000007fb0357812 */ /* 0x000fe400078e3cff */
[----:B---3--:R-:W-:Y:S01]  /*c730*/  LEA R0, R3, R0, 0x18 ;  /* 0x0000000003007211 */ /* 0x008fe200078ec0ff */
[----:B------:R-:W-:Y:S01]  /*c740*/  IMAD R223, R2, 0xa0, R223 ;  /* 0x000000a002df7824 */ /* 0x000fe200078e02df */
[----:B------:R-:W-:Y:S02]  /*c750*/  IADD3 R53, PT, PT, R53, R8, RZ ;  /* 0x0000000835357210 */ /* 0x000fe40007ffe0ff */
[----:B------:R-:W-:Y:S01]  /*c760*/  IADD3 R55, P0, PT, R55, R176, RZ ;  /* 0x000000b037377210 */ /* 0x000fe20007f1e0ff */
[----:B------:R-:W-:Y:S01]  /*c770*/  IMAD R223, R223, 0x20, R0 ;  /* 0x00000020dfdf7824 */ /* 0x000fe200078e0200 */
[----:B------:R-:W-:Y:S02]  /*c780*/  LEA R0, R176, R0, 0x2 ;  /* 0x00000000b0007211 */ /* 0x000fe400078e10ff */
[----:B------:R-:W-:-:S02]  /*c790*/  ISETP.GE.U32.AND P5, PT, R53, 0x180, PT ;  /* 0x000001803500780c */ /* 0x000fc40003fa6070 */
[----:B------:R-:W-:Y:S01]  /*c7a0*/  STS.128 [R223], R92 ;  /* 0x0000005cdf007388 */ /* 0x000fe20000000c00 */
[----:B------:R-:W-:-:S03]  /*c7b0*/  ISETP.GE.U32.AND P4, PT, R53, 0x280, PT ;  /* 0x000002803500780c */ /* 0x000fc60003f86070 */
        /* <DEDUP_REMOVED lines=87> */
[----:B----4-:R-:W-:Y:S01]  /*cd30*/  STS.128 [R223], R180 ;  /* 0x000000b4df007388 */ /* 0x010fe20000000c00 */
[----:B--2---:R-:W-:-:S03]  /*cd40*/  FADD.FTZ R39, R10, R39 ;  /* 0x000000270a277221 */ /* 0x004fc60000010000 */
[----:B------:R0:W-:Y:S01]  /*cd50*/  STS.128 [R223+0x10], R56 ;  /* 0x00001038df007388 */ /* 0x0001e20000000c00 */
[----:B------:R-:W-:-:S03]  /*cd60*/  FADD.FTZ R11, R11, R40 ;  /* 0x000000280b0b7221 */ /* 0x000fc60000010000 */
[----:B------:R-:W-:Y:S01]  /*cd70*/  STS.128 [R223+0x400], R100 ;  /* 0x00040064df007388 */ /* 0x000fe20000000c00 */
        /* <DEDUP_REMOVED lines=15> */
[----:B------:R-:W-:Y:S01]  /*ce70*/  BAR.SYNC.DEFER_BLOCKING 0x0 ;  /* 0x0000000000007b1d */ /* 0x000fe20000010000 */
[----:B------:R-:W-:-:S02]  /*ce80*/  ISETP.GE.U32.AND P0, PT, R53, 0x80, PT ;  /* 0x000000803500780c */ /* 0x000fc40003f06070 */
[----:B------:R-:W-:Y:S02]  /*ce90*/  IADD3.X R56, PT, PT, R56, UR17, RZ, P1, !PT ;  /* 0x0000001138387c10 */ /* 0x000fe40008ffe4ff */
[----:B------:R-:W-:-:S09]  /*cea0*/  ISETP.GE.U32.AND P1, PT, R53, 0x100, PT ;  /* 0x000001003500780c */ /* 0x000fd20003f26070 */
[----:B------:R-:W-:Y:S02]  /*ceb0*/  @P0 MOV R2, R57 ;  /* 0x0000003900020202 */ /* 0x000fe40000000f00 */
[----:B------:R-:W-:Y:S02]  /*cec0*/  @P0 MOV R3, R58 ;  /* 0x0000003a00030202 */ /* 0x000fe40000000f00 */
[----:B------:R-:W-:-:S04]  /*ced0*/  @P0 IADD3 R57, P2, PT, R57, 0x200, RZ ;  /* 0x0000020039390810 */ /* 0x000fc80007f5e0ff */
        /* <DEDUP_REMOVED lines=14> */
[----:B-1----:R-:W-:Y:S01]  /*cfc0*/  FADD.FTZ R43, R43, R46 ;  /* 0x0000002e2b2b7221 */ /* 0x002fe20000010000 */
[----:B--2---:R-:W-:Y:S02]  /*cfd0*/  FADD.FTZ R45, RZ, R45 ;  /* 0x0000002dff2d7221 */ /* 0x004fe40000010000 */
[----:B------:R-:W-:Y:S01]  /*cfe0*/  LDS R23, [R0+0x1a00] ;  /* 0x001a000000177984 */ /* 0x000fe20000000800 */
[----:B---3--:R-:W-:-:S03]  /*cff0*/  FADD.FTZ R43, R43, R50 ;  /* 0x000000322b2b7221 */ /* 0x008fc60000010000 */
[----:B------:R-:W1:Y:S01]  /*d000*/  LDS R14, [R0+0x800] ;  /* 0x00080000000e7984 */ /* 0x000e620000000800 */
[----:B----4-:R-:W-:-:S03]  /*d010*/  FADD.FTZ R45, R45, R48 ;  /* 0x000000302d2d7221 */ /* 0x010fc60000010000 */
[----:B------:R-:W2:Y:S01]  /*d020*/  LDS R25, [R0+0x1c00] ;  /* 0x001c000000197984 */ /* 0x000ea20000000800 */
[----:B------:R-:W-:-:S03]  /*d030*/  FADD.FTZ R43, R43, R54 ;  /* 0x000000362b2b7221 */ /* 0x000fc60000010000 */
[----:B------:R-:W-:Y:S01]  /*d040*/  LDS R18, [R0+0x1e00] ;  /* 0x001e000000127984 */ /* 0x000fe20000000800 */
[----:B------:R-:W-:-:S03]  /*d050*/  FADD.FTZ R45, R45, R52 ;  /* 0x000000342d2d7221 */ /* 0x000fc60000010000 */
[----:B------:R3:W-:Y:S01]  /*d060*/  @P0 STG.E desc[UR6][R2.64], R43 ;  /* 0x0000002b02000986 */ /* 0x0007e2000c101906 */
[----:B------:R-:W-:-:S03]  /*d070*/  FADD.FTZ R44, RZ, R44 ;  /* 0x0000002cff2c7221 */ /* 0x000fc60000010000 */
[----:B------:R-:W-:Y:S01]  /*d080*/  LDS R43, [R0+0x4200] ;  /* 0x00420000002b7984 */ /* 0x000fe20000000800 */
[----:B------:R-:W-:-:S03]  /*d090*/  FADD.FTZ R45, R45, R8 ;  /* 0x000000082d2d7221 */ /* 0x000fc60000010000 */
[----:B------:R-:W-:Y:S01]  /*d0a0*/  LDS R20, [R0+0x3200] ;  /* 0x0032000000147984 */ /* 0x000fe20000000800 */
[----:B------:R-:W-:-:S03]  /*d0b0*/  FADD.FTZ R44, R44, R47 ;  /* 0x0000002f2c2c7221 */ /* 0x000fc60000010000 */
[----:B------:R-:W4:Y:S01]  /*d0c0*/  LDS R8, [R0+0x600] ;  /* 0x0006000000087984 */ /* 0x000f220000000800 */
[----:B---3--:R-:W-:Y:S02]  /*d0d0*/  @P0 MOV R2, R55 ;  /* 0x0000003700020202 */ /* 0x008fe40000000f00 */
[----:B------:R-:W-:Y:S01]  /*d0e0*/  @P0 MOV R3, R56 ;  /* 0x0000003800030202 */ /* 0x000fe20000000f00 */
[----:B------:R-:W-:Y:S01]  /*d0f0*/  FADD.FTZ R44, R44, R49 ;  /* 0x000000312c2c7221 */ /* 0x000fe20000010000 */
[----:B------:R-:W-:Y:S01]  /*d100*/  @P0 IADD3 R55, P3, PT, R55, 0x200, RZ ;  /* 0x0000020037370810 */ /* 0x000fe20007f7e0ff */
[----:B------:R-:W-:Y:S02]  /*d110*/  LDS R22, [R0+0x4600] ;  /* 0x0046000000167984 */ /* 0x000fe40000000800 */
[----:B0-----:R-:W-:Y:S01]  /*d120*/  FADD.FTZ R51, R44, R51 ;  /* 0x000000332c337221 */ /* 0x001fe20000010000 */
[----:B------:R-:W-:Y:S01]  /*d130*/  @P1 MOV R4, R55 ;  /* 0x0000003700041202 */ /* 0x000fe20000000f00 */
[----:B------:R0:W-:Y:S01]  /*d140*/  @P0 STG.E desc[UR6][R2.64], R33 ;  /* 0x0000002102000986 */ /* 0x0001e2000c101906 */
[----:B------:R-:W-:Y:S01]  /*d150*/  @P0 IMAD.X R56, RZ, RZ, R56, P3 ;  /* 0x000000ffff380224 */ /* 0x000fe200018e0638 */
[----:B------:R-:W-:-:S02]  /*d160*/  @P1 IADD3 R55, P2, PT, R55, 0x200, RZ ;  /* 0x0000020037371810 */ /* 0x000fc40007f5e0ff */
[----:B------:R-:W3:Y:S01]  /*d170*/  LDS R33, [R0+0x2e00] ;  /* 0x002e000000217984 */ /* 0x000ee20000000800 */
[C---:B------:R-:W-:Y:S01]  /*d180*/  ISETP.GE.U32.AND P3, PT, R53.reuse, 0x300, PT ;  /* 0x000003003500780c */ /* 0x040fe20003f66070 */
[----:B-1----:R-:W-:Y:S01]  /*d190*/  FADD.FTZ R14, RZ, R14 ;  /* 0x0000000eff0e7221 */ /* 0x002fe20000010000 */
[-C--:B------:R-:W-:Y:S01]  /*d1a0*/  @P1 MOV R5, R56.reuse ;  /* 0x0000003800051202 */ /* 0x080fe20000000f00 */
[----:B------:R-:W1:Y:S01]  /*d1b0*/  LDS R16, [R0+0xc00] ;  /* 0x000c000000107984 */ /* 0x000e620000000800 */
[----:B------:R-:W-:Y:S01]  /*d1c0*/  @P1 IADD3.X R56, PT, PT, RZ, R56, RZ, P2, !PT ;  /* 0x00000038ff381210 */ /* 0x000fe200017fe4ff */
[----:B--2---:R-:W-:Y:S01]  /*d1d0*/  FADD.FTZ R14, R14, R25 ;  /* 0x000000190e0e7221 */ /* 0x004fe20000010000 */
[----:B------:R-:W-:Y:S01]  /*d1e0*/  ISETP.GE.U32.AND P2, PT, R53, 0x380, PT ;  /* 0x000003803500780c */ /* 0x000fe20003f46070 */
[----:B------:R-:W2:Y:S01]  /*d1f0*/  LDS R17, [R0+0x2000] ;  /* 0x0020000000117984 */ /* 0x000ea20000000800 */
[----:B0-----:R-:W-:Y:S02]  /*d200*/  @P1 MOV R2, R57 ;  /* 0x0000003900021202 */ /* 0x001fe40000000f00 */
[----:B------:R-:W-:Y:S01]  /*d210*/  @P1 IADD3 R57, P0, PT, R57, 0x200, RZ ;  /* 0x0000020039391810 */ /* 0x000fe20007f1e0ff */
[----:B------:R-:W-:Y:S01]  /*d220*/  LDS R29, [R0+0x4800] ;  /* 0x00480000001d7984 */ /* 0x000fe20000000800 */
[----:B------:R-:W-:-:S02]  /*d230*/  @P1 MOV R3, R58 ;  /* 0x0000003a00031202 */ /* 0x000fc40000000f00 */
[----:B------:R-:W-:Y:S01]  /*d240*/  @P1 IADD3.X R58, PT, PT, RZ, R58, RZ, P0, !PT ;  /* 0x0000003aff3a1210 */ /* 0x000fe200007fe4ff */
[----:B------:R-:W0:Y:S01]  /*d250*/  LDS R6, [R0+0xe00] ;  /* 0x000e000000067984 */ /* 0x000e220000000800 */
[----:B------:R-:W-:-:S03]  /*d260*/  ISETP.GE.U32.AND P0, PT, R53, 0x200, PT ;  /* 0x000002003500780c */ /* 0x000fc60003f06070 */
[----:B------:R4:W-:Y:S04]  /*d270*/  @P1 STG.E desc[UR6][R2.64], R51 ;  /* 0x0000003302001986 */ /* 0x0009e8000c101906 */
[----:B------:R-:W-:Y:S01]  /*d280*/  @P1 STG.E desc[UR6][R4.64], R15 ;  /* 0x0000000f04001986 */ /* 0x000fe2000c101906 */
[----:B----4-:R-:W-:-:S03]  /*d290*/  FADD.FTZ R8, RZ, R8 ;  /* 0x00000008ff087221 */ /* 0x010fc60000010000 */
[----:B------:R-:W4:Y:S01]  /*d2a0*/  LDS R15, [R0+0xa00] ;  /* 0x000a0000000f7984 */ /* 0x000f220000000800 */
[----:B------:R-:W-:Y:S01]  /*d2b0*/  FADD.FTZ R8, R8, R23 ;  /* 0x0000001708087221 */ /* 0x000fe20000010000 */
[----:B------:R-:W-:Y:S02]  /*d2c0*/  @P5 MOV R2, R57 ;  /* 0x0000003900025202 */ /* 0x000fe40000000f00 */
[----:B------:R-:W4:Y:S01]  /*d2d0*/  LDS R23, [R0+0x3400] ;  /* 0x0034000000177984 */ /* 0x000f220000000800 */
[----:B------:R-:W-:Y:S02]  /*d2e0*/  @P5 MOV R3, R58 ;  /* 0x0000003a00035202 */ /* 0x000fe40000000f00 */
[----:B------:R-:W-:Y:S01]  /*d2f0*/  @P5 IADD3 R57, P1, PT, R57, 0x200, RZ ;  /* 0x0000020039395810 */ /* 0x000fe20007f3e0ff */
[----:B------:R-:W4:Y:S01]  /*d300*/  LDS R19, [R0+0x2200] ;  /* 0x0022000000137984 */ /* 0x000f220000000800 */
[----:B---3--:R-:W-:-:S03]  /*d310*/  FADD.FTZ R8, R8, R33 ;  /* 0x0000002108087221 */ /* 0x008fc60000010000 */
[----:B------:R3:W-:Y:S01]  /*d320*/  @P5 STG.E desc[UR6][R2.64], R45 ;  /* 0x0000002d02005986 */ /* 0x0007e2000c101906 */
[----:B------:R-:W-:Y:S01]  /*d330*/  @P5 IADD3.X R58, PT, PT, RZ, R58, RZ, P1, !PT ;  /* 0x0000003aff3a5210 */ /* 0x000fe20000ffe4ff */
[----:B------:R-:W-:Y:S02]  /*d340*/  FADD.FTZ R43, R8, R43 ;  /* 0x0000002b082b7221 */ /* 0x000fe40000010000 */
[----:B------:R-:W-:Y:S01]  /*d350*/  LDS R45, [R0+0x4400] ;  /* 0x00440000002d7984 */ /* 0x000fe20000000800 */
[----:B-1----:R-:W-:Y:S01]  /*d360*/  FADD.FTZ R16, RZ, R16 ;  /* 0x00000010ff107221 */ /* 0x002fe20000010000 */
[----:B------:R-:W-:Y:S02]  /*d370*/  ISETP.GE.U32.AND P1, PT, R53, 0x400, PT ;  /* 0x000004003500780c */ /* 0x000fe40003f26070 */
[----:B------:R-:W1:Y:S01]  /*d380*/  LDS R8, [R0+0x1000] ;  /* 0x0010000000087984 */ /* 0x000e620000000800 */
[----:B--2---:R-:W-:Y:S01]  /*d390*/  FADD.FTZ R16, R16, R17 ;  /* 0x0000001110107221 */ /* 0x004fe20000010000 */
[----:B---3--:R-:W-:Y:S01]  /*d3a0*/  @P5 MOV R2, R55 ;  /* 0x0000003700025202 */ /* 0x008fe20000000f00 */
[----:B------:R-:W-:Y:S01]  /*d3b0*/  @P5 IMAD.MOV.U32 R3, RZ, RZ, R56 ;  /* 0x000000ffff035224 */ /* 0x000fe200078e0038 */
[----:B------:R-:W-:Y:S01]  /*d3c0*/  @P5 IADD3 R55, P6, PT, R55, 0x200, RZ ;  /* 0x0000020037375810 */ /* 0x000fe20007fde0ff */
[----:B------:R-:W2:Y:S01]  /*d3d0*/  LDS R25, [R0+0x3600] ;  /* 0x0036000000197984 */ /* 0x000ea20000000800 */
[----:B0-----:R-:W-:-:S02]  /*d3e0*/  FADD.FTZ R6, RZ, R6 ;  /* 0x00000006ff067221 */ /* 0x001fc40000010000 */
[----:B------:R-:W-:Y:S01]  /*d3f0*/  @P5 IADD3.X R56, PT, PT, RZ, R56, RZ, P6, !PT ;  /* 0x00000038ff385210 */ /* 0x000fe200037fe4ff */
[----:B------:R0:W-:Y:S01]  /*d400*/  @P5 STG.E desc[UR6][R2.64], R35 ;  /* 0x0000002302005986 */ /* 0x0001e2000c101906 */
[----:B------:R-:W-:Y:S02]  /*d410*/  @P0 MOV R4, R55 ;  /* 0x0000003700040202 */ /* 0x000fe40000000f00 */
[----:B------:R-:W-:Y:S01]  /*d420*/  @P0 MOV R5, R56 ;  /* 0x0000003800050202 */ /* 0x000fe20000000f00 */
[----:B------:R-:W3:Y:S01]  /*d430*/  LDS R35, [R0+0x3000] ;  /* 0x0030000000237984 */ /* 0x000ee20000000800 */
[----:B------:R-:W-:Y:S01]  /*d440*/  ISETP.GE.U32.AND P5, PT, R53, 0x480, PT ;  /* 0x000004803500780c */ /* 0x000fe20003fa6070 */
[----:B----4-:R-:W-:Y:S02]  /*d450*/  FADD.FTZ R15, RZ, R15 ;  /* 0x0000000fff0f7221 */ /* 0x010fe40000010000 */
[----:B------:R-:W4:Y:S01]  /*d460*/  LDS R21, [R0+0x2400] ;  /* 0x0024000000157984 */ /* 0x000f220000000800 */
[----:B0-----:R-:W-:Y:S01]  /*d470*/  @P0 MOV R2, R57 ;  /* 0x0000003900020202 */ /* 0x001fe20000000f00 */
[----:B------:R-:W-:Y:S01]  /*d480*/  FADD.FTZ R15, R15, R18 ;  /* 0x000000120f0f7221 */ /* 0x000fe20000010000 */
[----:B------:R-:W-:Y:S01]  /*d490*/  @P0 IADD3 R57, P6, PT, R57, 0x200, RZ ;  /* 0x0000020039390810 */ /* 0x000fe20007fde0ff */
[----:B------:R-:W0:Y:S01]  /*d4a0*/  LDS R31, [R0+0x4a00] ;  /* 0x004a0000001f7984 */ /* 0x000e220000000800 */
[-C--:B------:R-:W-:Y:S01]  /*d4b0*/  @P0 MOV R3, R58.reuse ;  /* 0x0000003a00030202 */ /* 0x080fe20000000f00 */
[----:B------:R-:W-:Y:S01]  /*d4c0*/  FADD.FTZ R15, R15, R20 ;  /* 0x000000140f0f7221 */ /* 0x000fe20000010000 */
[----:B------:R-:W-:Y:S01]  /*d4d0*/  @P0 IADD3.X R58, PT, PT, RZ, R58, RZ, P6, !PT ;  /* 0x0000003aff3a0210 */ /* 0x000fe200037fe4ff */
[----:B------:R-:W0:Y:S01]  /*d4e0*/  LDS R27, [R0+0x3800] ;  /* 0x00380000001b7984 */ /* 0x000e220000000800 */
[----:B------:R-:W-:Y:S01]  /*d4f0*/  @P0 IADD3 R55, P6, PT, R55, 0x200, RZ ;  /* 0x0000020037370810 */ /* 0x000fe20007fde0ff */
[----:B------:R-:W-:Y:S01]  /*d500*/  FADD.FTZ R16, R16, R23 ;  /* 0x0000001710107221 */ /* 0x000fe20000010000 */
[----:B------:R-:W-:Y:S01]  /*d510*/  FADD.FTZ R6, R6, R19 ;  /* 0x0000001306067221 */ /* 0x000fe20000010000 */
[----:B------:R2:W-:Y:S01]  /*d520*/  @P0 STG.E desc[UR6][R2.64], R43 ;  /* 0x0000002b02000986 */ /* 0x0005e2000c101906 */
[----:B------:R-:W-:Y:S01]  /*d530*/  @P0 IADD3.X R56, PT, PT, RZ, R56, RZ, P6, !PT ;  /* 0x00000038ff380210 */ /* 0x000fe200037fe4ff */
[----:B------:R-:W-:Y:S01]  /*d540*/  FADD.FTZ R29, R16, R29 ;  /* 0x0000001d101d7221 */ /* 0x000fe20000010000 */
[----:B------:R-:W-:Y:S01]  /*d550*/  ISETP.GE.U32.AND P6, PT, R53, 0x500, PT ;  /* 0x000005003500780c */ /* 0x000fe20003fc6070 */
[----:B------:R-:W0:Y:S01]  /*d560*/  LDS R10, [R0+0x1200] ;  /* 0x00120000000a7984 */ /* 0x000e220000000800 */
[----:B-1----:R-:W-:-:S03]  /*d570*/  FADD.FTZ R8, RZ, R8 ;  /* 0x00000008ff087221 */ /* 0x002fc60000010000 */
[----:B------:R1:W-:Y:S01]  /*d580*/  @P0 STG.E desc[UR6][R4.64], R37 ;  /* 0x0000002504000986 */ /* 0x0003e2000c101906 */
[----:B--2---:R-:W-:Y:S01]  /*d590*/  @P4 MOV R2, R57 ;  /* 0x0000003900024202 */ /* 0x004fe20000000f00 */
[----:B------:R-:W-:Y:S01]  /*d5a0*/  @P4 IMAD.MOV.U32 R3, RZ, RZ, R58 ;  /* 0x000000ffff034224 */ /* 0x000fe200078e003a */
[----:B------:R-:W-:Y:S01]  /*d5b0*/  @P4 IADD3 R57, P0, PT, R57, 0x200, RZ ;  /* 0x0000020039394810 */ /* 0x000fe20007f1e0ff */
[----:B------:R-:W2:Y:S01]  /*d5c0*/  LDS R33, [R0+0x4c00] ;  /* 0x004c000000217984 */ /* 0x000ea20000000800 */
[----:B------:R-:W-:Y:S02]  /*d5d0*/  FADD.FTZ R6, R6, R25 ;  /* 0x0000001906067221 */ /* 0x000fe40000010000 */
[----:B------:R-:W-:Y:S01]  /*d5e0*/  @P4 IADD3.X R58, PT, PT, RZ, R58, RZ, P0, !PT ;  /* 0x0000003aff3a4210 */ /* 0x000fe200007fe4ff */
[----:B------:R-:W-:Y:S01]  /*d5f0*/  LDS R17, [R0+0x3a00] ;  /* 0x003a000000117984 */ /* 0x000fe20000000800 */
[----:B-1----:R-:W-:Y:S01]  /*d600*/  FADD.FTZ R5, R15, R22 ;  /* 0x000000160f057221 */ /* 0x002fe20000010000 */
[----:B---3--:R-:W-:-:S02]  /*d610*/  FADD.FTZ R14, R14, R35 ;  /* 0x000000230e0e7221 */ /* 0x008fc40000010000 */
[----:B------:R-:W1:Y:S02]  /*d620*/  LDS R15, [R0+0x2600] ;  /* 0x00260000000f7984 */ /* 0x000e640000000800 */
[----:B------:R-:W-:Y:S01]  /*d630*/  FADD.FTZ R45, R14, R45 ;  /* 0x0000002d0e2d7221 */ /* 0x000fe20000010000 */
[----:B----4-:R-:W-:Y:S01]  /*d640*/  FADD.FTZ R8, R8, R21 ;  /* 0x0000001508087221 */ /* 0x010fe20000010000 */
[----:B------:R-:W3:Y:S04]  /*d650*/  LDS R23, [R0+0x4e00] ;  /* 0x004e000000177984 */ /* 0x000ee80000000800 */
[----:B------:R4:W-:Y:S01]  /*d660*/  @P4 STG.E desc[UR6][R2.64], R45 ;  /* 0x0000002d02004986 */ /* 0x0009e2000c101906 */
[----:B0-----:R-:W-:Y:S01]  /*d670*/  FADD.FTZ R31, R6, R31 ;  /* 0x0000001f061f7221 */ /* 0x001fe20000010000 */
[----:B------:R-:W-:Y:S01]  /*d680*/  FADD.FTZ R8, R8, R27 ;  /* 0x0000001b08087221 */ /* 0x000fe20000010000 */
[----:B----4-:R-:W-:Y:S01]  /*d690*/  @P4 MOV R2, R55 ;  /* 0x0000003700024202 */ /* 0x010fe20000000f00 */
[----:B------:R-:W-:Y:S01]  /*d6a0*/  FADD.FTZ R10, RZ, R10 ;  /* 0x0000000aff0a7221 */ /* 0x000fe20000010000 */
[----:B------:R-:W-:-:S02]  /*d6b0*/  @P4 MOV R3, R56 ;  /* 0x0000003800034202 */ /* 0x000fc40000000f00 */
[----:B------:R-:W-:-:S03]  /*d6c0*/  @P4 IADD3 R55, P0, PT, R55, 0x200, RZ ;  /* 0x0000020037374810 */ /* 0x000fc60007f1e0ff */
[----:B------:R0:W-:Y:S01]  /*d6d0*/  @P4 STG.E desc[UR6][R2.64], R7 ;  /* 0x0000000702004986 */ /* 0x0001e2000c101906 */
[----:B------:R-:W-:Y:S01]  /*d6e0*/  @P4 IADD3.X R56, PT, PT, RZ, R56, RZ, P0, !PT ;  /* 0x00000038ff384210 */ /* 0x000fe200007fe4ff */
[----:B--2---:R-:W-:Y:S01]  /*d6f0*/  FADD.FTZ R33, R8, R33 ;  /* 0x0000002108217221 */ /* 0x004fe20000010000 */
[----:B0-----:R-:W-:Y:S01]  /*d700*/  @P3 MOV R2, R57 ;  /* 0x0000003900023202 */ /* 0x001fe20000000f00 */
[----:B-1----:R-:W-:Y:S01]  /*d710*/  FADD.FTZ R10, R10, R15 ;  /* 0x0000000f0a0a7221 */ /* 0x002fe20000010000 */
[-C--:B------:R-:W-:Y:S02]  /*d720*/  @P3 MOV R3, R58.reuse ;  /* 0x0000003a00033202 */ /* 0x080fe40000000f00 */
[----:B------:R-:W-:Y:S01]  /*d730*/  @P3 IADD3 R57, P0, PT, R57, 0x200, RZ ;  /* 0x0000020039393810 */ /* 0x000fe20007f1e0ff */
[----:B------:R-:W-:Y:S02]  /*d740*/  FADD.FTZ R10, R10, R17 ;  /* 0x000000110a0a7221 */ /* 0x000fe40000010000 */
[----:B------:R0:W-:Y:S01]  /*d750*/  @P3 STG.E desc[UR6][R2.64], R5 ;  /* 0x0000000502003986 */ /* 0x0001e2000c101906 */
[----:B------:R-:W-:Y:S01]  /*d760*/  @P3 IADD3.X R58, PT, PT, RZ, R58, RZ, P0, !PT ;  /* 0x0000003aff3a3210 */ /* 0x000fe200007fe4ff */
[----:B---3--:R-:W-:Y:S01]  /*d770*/  FADD.FTZ R23, R10, R23 ;  /* 0x000000170a177221 */ /* 0x008fe20000010000 */
[----:B0-----:R-:W-:-:S02]  /*d780*/  @P3 MOV R2, R55 ;  /* 0x0000003700023202 */ /* 0x001fc40000000f00 */
[----:B------:R-:W-:Y:S02]  /*d790*/  @P3 MOV R3, R56 ;  /* 0x0000003800033202 */ /* 0x000fe40000000f00 */
[----:B------:R-:W-:-:S03]  /*d7a0*/  @P3 IADD3 R55, P4, PT, R55, 0x200, RZ ;  /* 0x0000020037373810 */ /* 0x000fc60007f9e0ff */
[----:B------:R0:W-:Y:S02]  /*d7b0*/  @P3 STG.E desc[UR6][R2.64], R9 ;  /* 0x0000000902003986 */ /* 0x0001e4000c101906 */
[----:B------:R-:W-:Y:S01]  /*d7c0*/  @P3 IMAD.X R56, RZ, RZ, R56, P4 ;  /* 0x000000ffff383224 */ /* 0x000fe200020e0638 */
        /* <DEDUP_REMOVED lines=11> */
[----:B------:R-:W-:Y:S01]  /*d880*/  @P1 IADD3 R55, P2, PT, R55, 0x200, RZ ;  /* 0x0000020037371810 */ /* 0x000fe20007f5e0ff */
[----:B------:R-:W-:-:S03]  /*d890*/  @P1 IMAD.MOV.U32 R5, RZ, RZ, R56 ;  /* 0x000000ffff051224 */ /* 0x000fc600078e0038 */
[----:B------:R-:W-:Y:S02]  /*d8a0*/  @P1 IADD3.X R56, PT, PT, RZ, R56, RZ, P2, !PT ;  /* 0x00000038ff381210 */ /* 0x000fe400017fe4ff */
[----:B------:R-:W-:Y:S02]  /*d8b0*/  @P5 MOV R6, R55 ;  /* 0x0000003700065202 */ /* 0x000fe40000000f00 */
[----:B0-----:R-:W-:Y:S02]  /*d8c0*/  @P1 MOV R2, R57 ;  /* 0x0000003900021202 */ /* 0x001fe40000000f00 */
[----:B------:R-:W-:Y:S02]  /*d8d0*/  @P1 IADD3 R57, P0, PT, R57, 0x200, RZ ;  /* 0x0000020039391810 */ /* 0x000fe40007f1e0ff */
[-C--:B------:R-:W-:Y:S02]  /*d8e0*/  @P1 MOV R3, R58.reuse ;  /* 0x0000003a00031202 */ /* 0x080fe40000000f00 */
[----:B------:R-:W-:-:S02]  /*d8f0*/  @P1 IADD3.X R58, PT, PT, RZ, R58, RZ, P0, !PT ;  /* 0x0000003aff3a1210 */ /* 0x000fc400007fe4ff */
        /* <DEDUP_REMOVED lines=19> */
.L_x_7888:
[----:B0--3--:R-:W-:Y:S01]  /*da30*/  HFMA2 R176, -RZ, RZ, 0, 5.9604644775390625e-08 ;  /* 0x00000001ffb07431 */ /* 0x009fe200000001ff */
[----:B------:R-:W-:Y:S01]  /*da40*/  BSSY B1, `(.L_x_8065) ;  /* 0x0000007000017945 */ /* 0x000fe20003800000 */
[----:B------:R-:W-:Y:S02]  /*da50*/  MOV R177, R209 ;  /* 0x000000d100b17202 */ /* 0x000fe40000000f00 */
[----:B--2---:R-:W-:Y:S02]  /*da60*/  MOV R3, 0x1f ;  /* 0x0000001f00037802 */ /* 0x004fe40000000f00 */
[----:B-1----:R-:W-:-:S07]  /*da70*/  MOV R2, 0xffffffff ;  /* 0xffffffff00027802 */ /* 0x002fce0000000f00 */
[----:B-----5:R-:W-:Y:S05]  /*da80*/  WARPSYNC.COLLECTIVE R2, `(.L_x_8066) ;  /* 0x0000000002087348 */ /* 0x020fea0003c00000 */
[----:B------:R0:W1:Y:S02]  /*da90*/  SHFL.BFLY P6, R180, R177, R176, R3 ;  /* 0x0c0000b0b1b47389 */ /* 0x00006400000c0003 */
[----:B01---5:R-:W-:Y:S05]  /*daa0*/  ENDCOLLECTIVE ;  /* 0x000000000000791b */ /* 0x023fea0003800000 */
.L_x_8066:
[----:B------:R-:W-:Y:S05]  /*dab0*/  BSYNC B1 ;  /* 0x0000000000017941 */ /* 0x000fea0003800000 */
.L_x_8065:
[----:B------:R-:W-:Y:S01]  /*dac0*/  MOV R2, R180 ;  /* 0x000000b400027202 */ /* 0x000fe20000000f00 */
[----:B------:R-:W-:Y:S01]  /*dad0*/  HFMA2 R176, -RZ, RZ, 0, 5.9604644775390625e-08 ;  /* 0x00000001ffb07431 */ /* 0x000fe200000001ff */
[----:B------:R-:W-:Y:S01]  /*dae0*/  MOV R177, R208 ;  /* 0x000000d000b17202 */ /* 0x000fe20000000f00 */
[----:B------:R-:W-:Y:S02]  /*daf0*/  IMAD.MOV.U32 R3, RZ, RZ, 0x1f ;  /* 0x0000001fff037424 */ /* 0x000fe400078e00ff */
[----:B------:R-:W-:Y:S01]  /*db00*/  FADD.FTZ R178, R2, R209 ;  /* 0x000000d102b27221 */ /* 0x000fe20000010000 */
[----:B------:R-:W-:-:S07]  /*db10*/  MOV R2, 0xffffffff ;  /* 0xffffffff00027802 */ /* 0x000fce0000000f00 */
[----:B------:R-:W-:Y:S05]  /*db20*/  WARPSYNC.COLLECTIVE R2, `(.L_x_8067) ;  /* 0x0000000002087348 */ /* 0x000fea0003c00000 */
[----:B------:R0:W1:Y:S02]  /*db30*/  SHFL.BFLY P6, R180, R177, R176, R3 ;  /* 0x0c0000b0b1b47389 */ /* 0x00006400000c0003 */
[----:B01----:R-:W-:Y:S05]  /*db40*/  ENDCOLLECTIVE ;  /* 0x000000000000791b */ /* 0x003fea0003800000 */
.L_x_8067:
        /* <DEDUP_REMOVED lines=8> */
.L_x_8068:
[----:B------:R-:W-:Y:S02]  /*dbd0*/  MOV R177, R179 ;  /* 0x000000b300b17202 */ /* 0x000fe40000000f00 */
[----:B------:R-:W-:-:S05]  /*dbe0*/  MOV R2, R180 ;  /* 0x000000b400027202 */ /* 0x000fca0000000f00 */
[----:B------:R-:W-:Y:S01]  /*dbf0*/  FADD.FTZ R178, R178, R2 ;  /* 0x00000002b2b27221 */ /* 0x000fe20000010000 */
[----:B------:R-:W-:-:S07]  /*dc00*/  MOV R2, 0xffffffff ;  /* 0xffffffff00027802 */ /* 0x000fce0000000f00 */
[----:B------:R-:W-:Y:S05]  /*dc10*/  WARPSYNC.COLLECTIVE R2, `(.L_x_8069) ;  /* 0x0000000002087348 */ /* 0x000fea0003c00000 */
[----:B------:R0:W1:Y:S02]  /*dc20*/  SHFL.BFLY P6, R180, R177, R176, R3 ;  /* 0x0c0000b0b1b47389 */ /* 0x00006400000c0003 */
[----:B01----:R-:W-:Y:S05]  /*dc30*/  ENDCOLLECTIVE ;  /* 0x000000000000791b */ /* 0x003fea0003800000 */
.L_x_8069:
[----:B------:R-:W-:Y:S02]  /*dc40*/  IMAD.MOV.U32 R177, RZ, RZ, R178 ;  /* 0x000000ffffb17224 */ /* 0x000fe400078e00b2 */
[----:B------:R-:W-:Y:S01]  /*dc50*/  HFMA2 R176, -RZ, RZ, 0, 2.384185791015625e-07 ;  /* 0x00000004ffb07431 */ /* 0x000fe200000001ff */
[----:B------:R-:W-:-:S05]  /*dc60*/  MOV R2, R180 ;  /* 0x000000b400027202 */ /* 0x000fca0000000f00 */
[----:B------:R-:W-:Y:S01]  /*dc70*/  FADD.FTZ R179, R179, R2 ;  /* 0x00000002b3b37221 */ /* 0x000fe20000010000 */
[----:B------:R-:W-:-:S07]  /*dc80*/  MOV R2, 0xffffffff ;  /* 0xffffffff00027802 */ /* 0x000fce0000000f00 */
[----:B------:R-:W-:Y:S05]  /*dc90*/  WARPSYNC.COLLECTIVE R2, `(.L_x_8070) ;  /* 0x0000000002087348 */ /* 0x000fea0003c00000 */
[----:B------:R0:W1:Y:S02]  /*dca0*/  SHFL.BFLY P6, R180, R177, R176, R3 ;  /* 0x0c0000b0b1b47389 */ /* 0x00006400000c0003 */
[----:B01----:R-:W-:Y:S05]  /*dcb0*/  ENDCOLLECTIVE ;  /* 0x000000000000791b */ /* 0x003fea0003800000 */
.L_x_8070:
[----:B------:R-:W-:Y:S02]  /*dcc0*/  MOV R177, R179 ;  /* 0x000000b300b17202 */ /* 0x000fe40000000f00 */
[----:B------:R-:W-:-:S05]  /*dcd0*/  MOV R2, R180 ;  /* 0x000000b400027202 */ /* 0x000fca0000000f00 */
[----:B------:R-:W-:Y:S01]  /*dce0*/  FADD.FTZ R178, R178, R2 ;  /* 0x00000002b2b27221 */ /* 0x000fe20000010000 */
[----:B------:R-:W-:-:S07]  /*dcf0*/  MOV R2, 0xffffffff ;  /* 0xffffffff00027802 */ /* 0x000fce0000000f00 */
[----:B------:R-:W-:Y:S05]  /*dd00*/  WARPSYNC.COLLECTIVE R2, `(.L_x_8071) ;  /* 0x0000000002087348 */ /* 0x000fea0003c00000 */
[----:B------:R0:W1:Y:S02]  /*dd10*/  SHFL.BFLY P6, R180, R177, R176, R3 ;  /* 0x0c0000b0b1b47389 */ /* 0x00006400000c0003 */
[----:B01----:R-:W-:Y:S05]  /*dd20*/  ENDCOLLECTIVE ;  /* 0x000000000000791b */ /* 0x003fea0003800000 */
.L_x_8071:
        /* <DEDUP_REMOVED lines=8> */
.L_x_8072:
[----:B------:R-:W-:Y:S01]  /*ddb0*/  MOV R177, R179 ;  /* 0x000000b300b17202 */ /* 0x000fe20000000f00 */
[----:B------:R-:W-:-:S04]  /*ddc0*/  IMAD.MOV.U32 R2, RZ, RZ, R180 ;  /* 0x000000ffff027224 */ /* 0x000fc800078e00b4 */
[----:B------:R-:W-:Y:S01]  /*ddd0*/  FADD.FTZ R178, R178, R2 ;  /* 0x00000002b2b27221 */ /* 0x000fe20000010000 */
[----:B------:R-:W-:-:S07]  /*dde0*/  MOV R2, 0xffffffff ;  /* 0xffffffff00027802 */ /* 0x000fce0000000f00 */
[----:B------:R-:W-:Y:S05]  /*ddf0*/  WARPSYNC.COLLECTIVE R2, `(.L_x_8073) ;  /* 0x0000000002087348 */ /* 0x000fea0003c00000 */
[----:B------:R0:W1:Y:S02]  /*de00*/  SHFL.BFLY P6, R180, R177, R176, R3 ;  /* 0x0c0000b0b1b47389 */ /* 0x00006400000c0003 */
[----:B01----:R-:W-:Y:S05]  /*de10*/  ENDCOLLECTIVE ;  /* 0x000000000000791b */ /* 0x003fea0003800000 */
.L_x_8073:
        /* <DEDUP_REMOVED lines=8> */
.L_x_8074:
[----:B------:R-:W-:Y:S02]  /*dea0*/  MOV R177, R179 ;  /* 0x000000b300b17202 */ /* 0x000fe40000000f00 */
[----:B------:R-:W-:-:S07]  /*deb0*/  MOV R181, R180 ;  /* 0x000000b400b57202 */ /* 0x000fce0000000f00 */
[----:B------:R-:W-:Y:S05]  /*dec0*/  WARPSYNC.COLLECTIVE R2, `(.L_x_8075) ;  /* 0x0000000002087348 */ /* 0x000fea0003c00000 */
[----:B------:R0:W1:Y:S02]  /*ded0*/  SHFL.BFLY P6, R180, R177, R176, R3 ;  /* 0x0c0000b0b1b47389 */ /* 0x00006400000c0003 */
[----:B01----:R-:W-:Y:S05]  /*dee0*/  ENDCOLLECTIVE ;  /* 0x000000000000791b */ /* 0x003fea0003800000 */
.L_x_8075:
[----:B------:R-:W-:Y:S01]  /*def0*/  MOV R2, R180 ;  /* 0x000000b400027202 */ /* 0x000fe20000000f00 */
[----:B------:R-:W-:Y:S06]  /*df00*/  BRA `(.L_x_8076) ;  /* 0xffffff5400207947 */ /* 0x000fec000383ffff */
.L_x_8077:
        /* <DEDUP_REMOVED lines=15> */
.L_x_25423:


//--------------------- .text._ZN10layer_norm22ln_bwd_finalize_kernelINS_22Kernel_traits_finalizeILj1280E13__nv_bfloat16S2_fS2_fjLb0ELj1024ELj4ENS_18Kernel_traits_baseILj1280ES2_S2_fS2_fjLj1024EEEEELb0ELb1EEEvNS_9BwdParamsE --------------------------
	.section	.text._ZN10layer_norm22ln_bwd_finalize_kernelINS_22Kernel_traits_finalizeILj1280E13__nv_bfloat16S2_fS2_fjLb0ELj1024ELj4ENS_18Kernel_traits_baseILj1280ES2_S2_fS2_fjLj1024EEEEELb0ELb1EEEvNS_9BwdParamsE,"ax",@progbits
	.align	128
        .global         _ZN10layer_norm22ln_bwd_finalize_kernelINS_22Kernel_traits_finalizeILj1280E13__nv_bfloat16S2_fS2_fjLb0ELj1024ELj4ENS_18Kernel_traits_baseILj1280ES2_S2_fS2_fjLj1024EEEEELb0ELb1EEEvNS_9BwdParamsE
        .type           _ZN10layer_norm22ln_bwd_finalize_kernelINS_22Kernel_traits_finalizeILj1280E13__nv_bfloat16S2_fS2_fjLb0ELj1024ELj4ENS_18Kernel_traits_baseILj1280ES2_S2_fS2_fjLj1024EEEEELb0ELb1EEEvNS_9BwdParamsE,@function
        .size           _ZN10layer_norm22ln_bwd_finalize_kernelINS_22Kernel_traits_finalizeILj1280E13__nv_bfloat16S2_fS2_fjLb0ELj1024ELj4ENS_18Kernel_traits_baseILj1280ES2_S2_fS2_fjLj1024EEEEELb0ELb1EEEvNS_9BwdParamsE,(.L_x_25424 - _ZN10layer_norm22ln_bwd_finalize_kernelINS_22Kernel_traits_finalizeILj1280E13__nv_bfloat16S2_fS2_fjLb0ELj1024ELj4ENS_18Kernel_traits_baseILj1280ES2_S2_fS2_fjLj1024EEEEELb0ELb1EEEvNS_9BwdParamsE)
        .other          _ZN10layer_norm22ln_bwd_finalize_kernelINS_22Kernel_traits_finalizeILj1280E13__nv_bfloat16S2_fS2_fjLb0ELj1024ELj4ENS_18Kernel_traits_baseILj1280ES2_S2_fS2_fjLj1024EEEEELb0ELb1EEEvNS_9BwdParamsE,@"STO_CUDA_ENTRY STV_DEFAULT"
_ZN10layer_norm22ln_bwd_finalize_kernelINS_22Kernel_traits_finalizeILj1280E13__nv_bfloat16S2_fS2_fjLb0ELj1024ELj4ENS_18Kernel_traits_baseILj1280ES2_S2_fS2_fjLj1024EEEEELb0ELb1EEEvNS_9BwdParamsE:
.text._ZN10layer_norm22ln_bwd_finalize_kernelINS_22Kernel_traits_finalizeILj1280E13__nv_bfloat16S2_fS2_fjLb0ELj1024ELj4ENS_18Kernel_traits_baseILj1280ES2_S2_fS2_fjLj1024EEEEELb0ELb1EEEvNS_9BwdParamsE:
        /* <DEDUP_REMOVED lines=81> */
.L_x_8082:
        /* <DEDUP_REMOVED lines=118> */
.L_x_8081:
[----:B------:R-:W-:Y:S05]  /*0c70*/  BSYNC.RECONVERGENT B1 ;  /* 0x0000000000017941 */ /* 0x000fea0003800200 */
.L_x_8080:
        /* <DEDUP_REMOVED lines=77> */
.L_x_8084:
[----:B------:R-:W-:Y:S05]  /*1150*/  BSYNC.RECONVERGENT B1 ;  /* 0x0000000000017941 */ /* 0x000fea0003800200 */
.L_x_8083:
        /* <DEDUP_REMOVED lines=38> */
.L_x_8086:
[----:B------:R-:W-:Y:S05]  /*13c0*/  BSYNC.RECONVERGENT B1 ;  /* 0x0000000000017941 */ /* 0x000fea0003800200 */
.L_x_8085:
        /* <DEDUP_REMOVED lines=8> */
.L_x_8087:
        /* <DEDUP_REMOVED lines=10> */
.L_x_8079:
[----:B------:R-:W-:Y:S05]  /*14f0*/  BSYNC.RECONVERGENT B0 ;  /* 0x0000000000007941 */ /* 0x000fea0003800200 */
.L_x_8078:
        /* <DEDUP_REMOVED lines=57> */
.L_x_8088:
        /* <DEDUP_REMOVED lines=15> */
.L_x_25424:


//--------------------- .text._ZN10layer_norm13ln_bwd_kernelINS_13Kernel_traitsI13__nv_bfloat16S2_fS2_fjLj1280ELj1ELj4ELj1ELj16ENS_18Kernel_traits_baseILj1280ES2_S2_fS2_fjLj128EEEEELb1ELb0ELb1ELb1EEEvNS_9BwdParamsE --------------------------
	.section	.text._ZN10layer_norm13ln_bwd_kernelINS_13Kernel_traitsI13__nv_bfloat16S2_fS2_fjLj1280ELj1ELj4ELj1ELj16ENS_18Kernel_traits_baseILj1280ES2_S2_fS2_fjLj128EEEEELb1ELb0ELb1ELb1EEEvNS_9BwdParamsE,"ax",@progbits
	.align	128
        .global         _ZN10layer_norm13ln_bwd_kernelINS_13Kernel_traitsI13__nv_bfloat16S2_fS2_fjLj1280ELj1ELj4ELj1ELj16ENS_18Kernel_traits_baseILj1280ES2_S2_fS2_fjLj128EEEEELb1ELb0ELb1ELb1EEEvNS_9BwdParamsE
        .type           _ZN10layer_norm13ln_bwd_kernelINS_13Kernel_traitsI13__nv_bfloat16S2_fS2_fjLj1280ELj1ELj4ELj1ELj16ENS_18Kernel_traits_baseILj1280ES2_S2_fS2_fjLj128EEEEELb1ELb0ELb1ELb1EEEvNS_9BwdParamsE,@function
        .size           _ZN10layer_norm13ln_bwd_kernelINS_13Kernel_traitsI13__nv_bfloat16S2_fS2_fjLj1280ELj1ELj4ELj1ELj16ENS_18Kernel_traits_baseILj1280ES2_S2_fS2_fjLj128EEEEELb1ELb0ELb1ELb1EEEvNS_9BwdParamsE,(.L_x_25425 - _ZN10layer_norm13ln_bwd_kernelINS_13Kernel_traitsI13__nv_bfloat16S2_fS2_fjLj1280ELj1ELj4ELj1ELj16ENS_18Kernel_traits_baseILj1280ES2_S2_fS2_fjLj128EEEEELb1ELb0ELb1ELb1EEEvNS_9BwdParamsE)
        .other          _ZN10layer_norm13ln_bwd_kernelINS_13Kernel_traitsI13__nv_bfloat16S2_fS2_fjLj1280ELj1ELj4ELj1ELj16ENS_18Kernel_traits_baseILj1280ES2_S2_fS2_fjLj128EEEEELb1ELb0ELb1ELb1EEEvNS_9BwdParamsE,@"STO_CUDA_ENTRY STV_DEFAULT"
_ZN10layer_norm13ln_bwd_kernelINS_13Kernel_traitsI13__nv_bfloat16S2_fS2_fjLj1280ELj1ELj4ELj1ELj16ENS_18Kernel_traits_baseILj1280ES2_S2_fS2_fjLj128EEEEELb1ELb0ELb1ELb1EEEvNS_9BwdParamsE:
.text._ZN10layer_norm13ln_bwd_kernelINS_13Kernel_traitsI13__nv_bfloat16S2_fS2_fjLj1280ELj1ELj4ELj1ELj16ENS_18Kernel_traits_baseILj1280ES2_S2_fS2_fjLj128EEEEELb1ELb0ELb1ELb1EEEvNS_9BwdParamsE:
        /* <DEDUP_REMOVED lines=68> */
.L_x_8261:
[----:B------:R-:W1:Y:S08]  /*0440*/  LDC.64 R180, c[0x0][0x3f8] ;  /* 0x0000fe00ffb47b82 */ /* 0x000e700000000a00 */
[----:B------:R-:W2:Y:S08]  /*0450*/  LDC.64 R182, c[0x0][0x3c8] ;  /* 0x0000f200ffb67b82 */ /* 0x000eb00000000a00 */
[----:B------:R-:W3:Y:S01]  /*0460*/  LDC.64 R206, c[0x0][0x3f0] ;  /* 0x0000fc00ffce7b82 */ /* 0x000ee20000000a00 */
[----:B-1----:R-:W-:-:S05]  /*0470*/  IMAD.WIDE R180, R204, 0x4, R180 ;  /* 0x00000004ccb47825 */ /* 0x002fca00078e02b4 */
[----:B------:R2:W4:Y:S02]  /*0480*/  LDG.E R230, desc[UR6][R180.64] ;  /* 0x00000006b4e67981 */ /* 0x000524000c1e1900 */
[----:B--2---:R-:W-:-:S04]  /*0490*/  IMAD.WIDE R180, R204, 0x4, R182 ;  /* 0x00000004ccb47825 */ /* 0x004fc800078e02b6 */
[----:B---3--:R-:W-:Y:S01]  /*04a0*/  IMAD.WIDE R182, R204, 0x4, R206 ;  /* 0x00000004ccb67825 */ /* 0x008fe200078e02ce */
[----:B-----5:R1:W5:Y:S04]  /*04b0*/  LDG.E R205, desc[UR6][R180.64] ;  /* 0x00000006b4cd7981 */ /* 0x020368000c1e1900 */
[----:B------:R2:W5:Y:S01]  /*04c0*/  LDG.E R229, desc[UR6][R182.64] ;  /* 0x00000006b6e57981 */ /* 0x000562000c1e1900 */
[----:B------:R-:W-:Y:S01]  /*04d0*/  BSSY.RECONVERGENT B1, `(.L_x_8091) ;  /* 0x0000264000017945 */ /* 0x000fe20003800200 */
[----:B-1----:R-:W1:Y:S01]  /*04e0*/  LDC.64 R180, c[0x0][0x3c0] ;  /* 0x0000f000ffb47b82 */ /* 0x002e620000000a00 */
[----:B----4-:R-:W-:-:S13]  /*04f0*/  ISETP.GE.AND P2, PT, R230, 0x1, PT ;  /* 0x00000001e600780c */ /* 0x010fda0003f46270 */
[----:B-12---:R-:W-:Y:S05]  /*0500*/  @!P2 BRA `(.L_x_8092) ;  /* 0x00000020005ca947 */ /* 0x006fea0003800000 */
[----:B------:R-:W1:Y:S01]  /*0510*/  S2R R0, SR_TID.X ;  /* 0x0000000000007919 */ /* 0x000e620000002100 */
[----:B------:R-:W2:Y:S01]  /*0520*/  LDC.64 R186, c[0x0][0x3a8] ;  /* 0x0000ea00ffba7b82 */ /* 0x000ea20000000a00 */
[C---:B0-----:R-:W-:Y:S02]  /*0530*/  IMAD R2, R204.reuse, UR8, RZ ;  /* 0x00000008cc027c24 */ /* 0x041fe4000f8e02ff */
[----:B------:R-:W-:Y:S01]  /*0540*/  IMAD.WIDE R180, R204, 0x4, R180 ;  /* 0x00000004ccb47825 */ /* 0x000fe200078e02b4 */
[----:B------:R0:W-:Y:S02]  /*0550*/  STL [R1+0x18], R161 ;  /* 0x000018a101007387 */ /* 0x0001e40000100800 */
[----:B------:R-:W-:Y:S02]  /*0560*/  SHF.R.S32.HI R3, RZ, 0x1f, R2 ;  /* 0x0000001fff037819 */ /* 0x000fe40000011402 */
[----:B------:R-:W-:Y:S01]  /*0570*/  IADD3 R10, PT, PT, R230, -0x1, RZ ;  /* 0xffffffffe60a7810 */ /* 0x000fe20007ffe0ff */
[----:B------:R-:W3:Y:S01]  /*0580*/  LDG.E R226, desc[UR6][R180.64] ;  /* 0x00000006b4e27981 */ /* 0x000ee2000c1e1900 */
[----:B------:R-:W-:-:S03]  /*0590*/  LEA.HI R3, R3, R2, RZ, 0x3 ;  /* 0x0000000203037211 */ /* 0x000fc600078f18ff */
[----:B------:R-:W-:Y:S01]  /*05a0*/  IMAD R10, R10, UR8, RZ ;  /* 0x000000080a0a7c24 */ /* 0x000fe2000f8e02ff */
[----:B------:R-:W-:Y:S01]  /*05b0*/  MOV R228, UR14 ;  /* 0x0000000e00e47c02 */ /* 0x000fe20008000f00 */
[----:B------:R4:W-:Y:S01]  /*05c0*/  STL [R1+0x14], R160 ;  /* 0x000014a001007387 */ /* 0x0009e20000100800 */
[----:B-1----:R-:W-:-:S04]  /*05d0*/  LOP3.LUT R0, R0, 0x1f, RZ, 0xc0, !PT ;  /* 0x0000001f00007812 */ /* 0x002fc800078ec0ff */
[----:B------:R-:W-:Y:S02]  /*05e0*/  LEA.HI.SX32 R192, R3, R0, 0x1d ;  /* 0x0000000003c07211 */ /* 0x000fe400078feaff */
[----:B------:R-:W1:Y:S03]  /*05f0*/  LDC.64 R2, c[0x0][0x428] ;  /* 0x00010a00ff027b82 */ /* 0x000e660000000a00 */
[C---:B--2---:R-:W-:Y:S01]  /*0600*/  IMAD.WIDE.U32 R4, R192.reuse, 0x20, R186 ;  /* 0x00000020c0047825 */ /* 0x044fe200078e00ba */
[C---:B------:R-:W-:Y:S02]  /*0610*/  IADD3 R231, PT, PT, R192.reuse, 0x20, RZ ;  /* 0x00000020c0e77810 */ /* 0x040fe40007ffe0ff */
[C---:B------:R-:W-:Y:S02]  /*0620*/  IADD3 R235, PT, PT, R192.reuse, 0x40, RZ ;  /* 0x00000040c0eb7810 */ /* 0x040fe40007ffe0ff */
[----:B------:R-:W2:Y:S01]  /*0630*/  LDG.E.128 R196, desc[UR6][R4.64] ;  /* 0x0000000604c47981 */ /* 0x000ea2000c1e1d00 */
[----:B------:R-:W-:-:S03]  /*0640*/  IADD3 R237, PT, PT, R192, 0x60, RZ ;  /* 0x00000060c0ed7810 */ /* 0x000fc60007ffe0ff */
[----:B------:R0:W4:Y:S01]  /*0650*/  LDG.E.128 R220, desc[UR6][R4.64+0x10] ;  /* 0x0000100604dc7981 */ /* 0x000122000c1e1d00 */
[----:B------:R-:W-:Y:S01]  /*0660*/  IMAD.WIDE.U32 R6, R231, 0x20, R186 ;  /* 0x00000020e7067825 */ /* 0x000fe200078e00ba */
[----:B------:R-:W-:-:S03]  /*0670*/  IADD3 R207, PT, PT, R192, 0x80, RZ ;  /* 0x00000080c0cf7810 */ /* 0x000fc60007ffe0ff */
[----:B------:R-:W-:Y:S01]  /*0680*/  IMAD.WIDE.U32 R8, R235, 0x20, R186 ;  /* 0x00000020eb087825 */ /* 0x000fe200078e00ba */
[----:B------:R-:W4:Y:S01]  /*0690*/  LDG.E.128 R200, desc[UR6][R6.64] ;  /* 0x0000000606c87981 */ /* 0x000f22000c1e1d00 */
[----:B0-----:R-:W-:Y:S02]  /*06a0*/  SHF.R.S32.HI R5, RZ, 0x1f, R10 ;  /* 0x0000001fff057819 */ /* 0x001fe4000001140a */
[----:B------:R-:W-:Y:S01]  /*06b0*/  IMAD.WIDE.U32 R180, R237, 0x20, R186 ;  /* 0x00000020edb47825 */ /* 0x000fe200078e00ba */
[----:B------:R-:W4:Y:S01]  /*06c0*/  LDG.E.128 R208, desc[UR6][R6.64+0x10] ;  /* 0x0000100606d07981 */ /* 0x000f22000c1e1d00 */
[----:B------:R-:W-:-:S03]  /*06d0*/  LEA.HI R5, R5, R10, RZ, 0x3 ;  /* 0x0000000a05057211 */ /* 0x000fc600078f18ff */
[----:B------:R-:W4:Y:S01]  /*06e0*/  LDG.E.128 R212, desc[UR6][R8.64] ;  /* 0x0000000608d47981 */ /* 0x000f22000c1e1d00 */
[----:B------:R-:W-:Y:S01]  /*06f0*/  LEA.HI.SX32 R189, R5, R0, 0x1d ;  /* 0x0000000005bd7211 */ /* 0x000fe200078feaff */
[----:B------:R-:W-:Y:S02]  /*0700*/  IMAD.WIDE.U32 R186, R207, 0x20, R186 ;  /* 0x00000020cfba7825 */ /* 0x000fe400078e00ba */
[----:B------:R-:W4:Y:S02]  /*0710*/  LDG.E.128 R216, desc[UR6][R8.64+0x10] ;  /* 0x0000100608d87981 */ /* 0x000f24000c1e1d00 */
[C---:B-1----:R-:W-:Y:S02]  /*0720*/  IMAD.WIDE.U32 R172, R189.reuse, 0x10, R2 ;  /* 0x00000010bdac7825 */ /* 0x042fe400078e0002 */
[----:B------:R-:W4:Y:S04]  /*0730*/  LDG.E.128 R12, desc[UR6][R180.64] ;  /* 0x00000006b40c7981 */ /* 0x000f28000c1e1d00 */
[----:B------:R0:W4:Y:S04]  /*0740*/  LDG.E.128 R16, desc[UR6][R180.64+0x10] ;  /* 0x00001006b4107981 */ /* 0x000128000c1e1d00 */
[----:B------:R-:W4:Y:S04]  /*0750*/  LDG.E.128 R8, desc[UR6][R186.64] ;  /* 0x00000006ba087981 */ /* 0x000f28000c1e1d00 */
[----:B------:R-:W4:Y:S04]  /*0760*/  LDG.E.128 R4, desc[UR6][R186.64+0x10] ;  /* 0x00001006ba047981 */ /* 0x000f28000c1e1d00 */
[----:B------:R-:W4:Y:S01]  /*0770*/  LDG.E.128 R172, desc[UR6][R172.64] ;  /* 0x00000006acac7981 */ /* 0x000f22000c1e1d00 */
[----:B------:R-:W-:-:S05]  /*0780*/  IADD3 R177, PT, PT, R189, 0x20, RZ ;  /* 0x00000020bdb17810 */ /* 0x000fca0007ffe0ff */
[----:B------:R-:W-:-:S06]  /*0790*/  IMAD.WIDE.U32 R176, R177, 0x10, R2 ;  /* 0x00000010b1b07825 */ /* 0x000fcc00078e0002 */
[----:B------:R-:W4:Y:S01]  /*07a0*/  LDG.E.128 R176, desc[UR6][R176.64] ;  /* 0x00000006b0b07981 */ /* 0x000f22000c1e1d00 */
[----:B------:R-:W-:-:S05]  /*07b0*/  IADD3 R183, PT, PT, R189, 0x40, RZ ;  /* 0x00000040bdb77810 */ /* 0x000fca0007ffe0ff */
[----:B0-----:R-:W-:-:S06]  /*07c0*/  IMAD.WIDE.U32 R180, R183, 0x10, R2 ;  /* 0x00000010b7b47825 */ /* 0x001fcc00078e0002 */
[----:B------:R-:W4:Y:S01]  /*07d0*/  LDG.E.128 R180, desc[UR6][R180.64] ;  /* 0x00000006b4b47981 */ /* 0x000f22000c1e1d00 */
[----:B------:R-:W-:-:S05]  /*07e0*/  IADD3 R185, PT, PT, R189, 0x60, RZ ;  /* 0x00000060bdb97810 */ /* 0x000fca0007ffe0ff */
[----:B------:R-:W-:-:S06]  /*07f0*/  IMAD.WIDE.U32 R184, R185, 0x10, R2 ;  /* 0x00000010b9b87825 */ /* 0x000fcc00078e0002 */
[----:B------:R-:W4:Y:S01]  /*0800*/  LDG.E.128 R184, desc[UR6][R184.64] ;  /* 0x00000006b8b87981 */ /* 0x000f22000c1e1d00 */
[----:B------:R-:W-:-:S05]  /*0810*/  IADD3 R189, PT, PT, R189, 0x80, RZ ;  /* 0x00000080bdbd7810 */ /* 0x000fca0007ffe0ff */
[----:B------:R-:W-:-:S06]  /*0820*/  IMAD.WIDE.U32 R188, R189, 0x10, R2 ;  /* 0x00000010bdbc7825 */ /* 0x000fcc00078e0002 */
[----:B------:R-:W4:Y:S01]  /*0830*/  LDG.E.128 R188, desc[UR6][R188.64] ;  /* 0x00000006bcbc7981 */ /* 0x000f22000c1e1d00 */
[----:B------:R-:W-:Y:S02]  /*0840*/  MOV R227, UR15 ;  /* 0x0000000f00e37c02 */ /* 0x000fe40008000f00 */
[----:B------:R-:W-:-:S04]  /*0850*/  ISETP.NE.U32.AND P0, PT, R228, RZ, PT ;  /* 0x000000ffe400720c */ /* 0x000fc80003f05070 */
[----:B------:R-:W-:Y:S02]  /*0860*/  ISETP.NE.AND.EX P0, PT, R227, RZ, PT, P0 ;  /* 0x000000ffe300720c */ /* 0x000fe40003f05300 */
[----:B-----5:R-:W-:-:S11]  /*0870*/  ISETP.GE.AND P3, PT, R229, 0x1, PT ;  /* 0x00000001e500780c */ /* 0x020fd60003f66270 */
[----:B------:R-:W0:Y:S02]  /*0880*/  @P0 LDC.64 R232, c[0x0][0x438] ;  /* 0x00010e00ffe80b82 */ /* 0x000e240000000a00 */
[----:B------:R-:W-:-:S06]  /*0890*/  @P3 IADD3 R193, PT, PT, R229, -0x1, RZ ;  /* 0xffffffffe5c13810 */ /* 0x000fcc0007ffe0ff */
[----:B------:R-:W1:Y:S01]  /*08a0*/  @P0 LDC.64 R224, c[0x0][0x438] ;  /* 0x00010e00ffe00b82 */ /* 0x000e620000000a00 */
[----:B------:R-:W-:-:S07]  /*08b0*/  @P3 IMAD R193, R193, UR8, RZ ;  /* 0x00000008c1c13c24 */ /* 0x000fce000f8e02ff */
[----:B------:R-:W1:Y:S01]  /*08c0*/  @P0 LDC.64 R2, c[0x0][0x438] ;  /* 0x00010e00ff020b82 */ /* 0x000e620000000a00 */
[----:B------:R-:W-:Y:S01]  /*08d0*/  @P3 SHF.R.S32.HI R206, RZ, 0x1f, R193 ;  /* 0x0000001fffce3819 */ /* 0x000fe200000114c1 */
[----:B0-----:R-:W-:-:S06]  /*08e0*/  @P0 IMAD.WIDE.U32 R232, R235, 0x20, R232 ;  /* 0x00000020ebe80825 */ /* 0x001fcc00078e00e8 */
[----:B------:R-:W0:Y:S01]  /*08f0*/  @P0 LDC.64 R238, c[0x0][0x438] ;  /* 0x00010e00ffee0b82 */ /* 0x000e220000000a00 */
[----:B------:R-:W-:Y:S02]  /*0900*/  @P3 LEA.HI R193, R206, R193, RZ, 0x3 ;  /* 0x000000c1cec13211 */ /* 0x000fe400078f18ff */
[----:B------:R-:W-:Y:S01]  /*0910*/  ISETP.NE.AND P1, PT, RZ, UR9, PT ;  /* 0x00000009ff007c0c */ /* 0x000fe2000bf25270 */
[----:B------:R-:W5:Y:S04]  /*0920*/  @P0 LDG.E.128 R40, desc[UR6][R232.64] ;  /* 0x00000006e8280981 */ /* 0x000f68000c1e1d00 */
[----:B------:R-:W4:Y:S01]  /*0930*/  LDC.64 R234, c[0x0][0x3b0] ;  /* 0x0000ec00ffea7b82 */ /* 0x000f220000000a00 */
[----:B------:R-:W-:-:S07]  /*0940*/  MOV R206, RZ ;  /* 0x000000ff00ce7202 */ /* 0x000fce0000000f00 */
[----:B------:R-:W0:Y:S01]  /*0950*/  @P0 LDC.64 R194, c[0x0][0x438] ;  /* 0x00010e00ffc20b82 */ /* 0x000e220000000a00 */
[----:B------:R-:W-:Y:S01]  /*0960*/  @P3 LEA.HI.SX32 R206, R193, R0, 0x1d ;  /* 0x00000000c1ce3211 */ /* 0x000fe200078feaff */
[----:B-1----:R-:W-:Y:S01]  /*0970*/  @P0 IMAD.WIDE.U32 R224, R231, 0x20, R224 ;  /* 0x00000020e7e00825 */ /* 0x002fe200078e00e0 */
[----:B------:R-:W5:Y:S03]  /*0980*/  @P0 LDG.E.128 R36, desc[UR6][R232.64+0x10] ;  /* 0x00001006e8240981 */ /* 0x000f66000c1e1d00 */
[----:B------:R-:W-:Y:S01]  /*0990*/  @P0 IMAD.WIDE.U32 R2, R207, 0x20, R2 ;  /* 0x00000020cf020825 */ /* 0x000fe200078e0002 */
[----:B------:R-:W-:Y:S01]  /*09a0*/  IADD3 R207, PT, PT, R206, 0x80, RZ ;  /* 0x00000080cecf7810 */ /* 0x000fe20007ffe0ff */
[----:B------:R-:W5:Y:S02]  /*09b0*/  @P0 LDG.E.128 R48, desc[UR6][R224.64] ;  /* 0x00000006e0300981 */ /* 0x000f64000c1e1d00 */
[----:B0-----:R-:W-:-:S02]  /*09c0*/  @P0 IMAD.WIDE.U32 R192, R192, 0x20, R238 ;  /* 0x00000020c0c00825 */ /* 0x001fc400078e00ee */
[----:B------:R-:W5:Y:S04]  /*09d0*/  @P0 LDG.E.128 R24, desc[UR6][R2.64] ;  /* 0x0000000602180981 */ /* 0x000f68000c1e1d00 */
[----:B------:R-:W5:Y:S04]  /*09e0*/  @P0 LDG.E.128 R20, desc[UR6][R2.64+0x10] ;  /* 0x0000100602140981 */ /* 0x000f68000c1e1d00 */
[----:B------:R-:W5:Y:S01]  /*09f0*/  @P0 LDG.E.128 R44, desc[UR6][R224.64+0x10] ;  /* 0x00001006e02c0981 */ /* 0x000f62000c1e1d00 */
[----:B------:R-:W-:-:S03]  /*0a00*/  @P0 IMAD.WIDE.U32 R194, R237, 0x20, R194 ;  /* 0x00000020edc20825 */ /* 0x000fc600078e00c2 */
[----:B------:R-:W5:Y:S04]  /*0a10*/  @P0 LDG.E.128 R56, desc[UR6][R192.64] ;  /* 0x00000006c0380981 */ /* 0x000f68000c1e1d00 */
[----:B------:R-:W5:Y:S04]  /*0a20*/  @P0 LDG.E.128 R32, desc[UR6][R194.64] ;  /* 0x00000006c2200981 */ /* 0x000f68000c1e1d00 */
[----:B------:R0:W5:Y:S04]  /*0a30*/  @P0 LDG.E.128 R28, desc[UR6][R194.64+0x10] ;  /* 0x00001006c21c0981 */ /* 0x000168000c1e1d00 */
[----:B------:R1:W5:Y:S01]  /*0a40*/  @P0 LDG.E.128 R52, desc[UR6][R192.64+0x10] ;  /* 0x00001006c0340981 */ /* 0x000362000c1e1d00 */
[----:B0-----:R-:W-:-:S02]  /*0a50*/  PRMT R195, R64, 0x7632, R195 ;  /* 0x0000763240c37816 */ /* 0x001fc400000000c3 */
[----:B------:R-:W-:Y:S02]  /*0a60*/  PRMT R194, R65, 0x7632, R194 ;  /* 0x0000763241c27816 */ /* 0x000fe400000000c2 */
[----:B------:R-:W-:Y:S02]  /*0a70*/  SHF.L.U32 R195, R195, 0x10, RZ ;  /* 0x00000010c3c37819 */ /* 0x000fe400000006ff */
[----:B------:R-:W-:Y:S02]  /*0a80*/  SHF.L.U32 R194, R194, 0x10, RZ ;  /* 0x00000010c2c27819 */ /* 0x000fe400000006ff */
[----:B-1----:R-:W-:Y:S02]  /*0a90*/  PRMT R192, R66, 0x7632, R192 ;  /* 0x0000763242c07816 */ /* 0x002fe400000000c0 */
[----:B------:R-:W-:Y:S02]  /*0aa0*/  PRMT R3, R67, 0x7632, R3 ;  /* 0x0000763243037816 */ /* 0x000fe40000000003 */
[----:B---3--:R-:W-:-:S05]  /*0ab0*/  FSEL R0, R226, RZ, !P1 ;  /* 0x000000ffe2007208 */ /* 0x008fca0004800000 */
[C---:B--2---:R-:W-:Y:S01]  /*0ac0*/  FADD.FTZ R241, -R0.reuse, R196 ;  /* 0x000000c400f17221 */ /* 0x044fe20000010100 */
[C---:B------:R-:W-:Y:S01]  /*0ad0*/  FADD.FTZ R196, -R0.reuse, R199 ;  /* 0x000000c700c47221 */ /* 0x040fe20000010100 */
[C---:B----4-:R-:W-:Y:S01]  /*0ae0*/  FADD.FTZ R236, -R0.reuse, R222 ;  /* 0x000000de00ec7221 */ /* 0x050fe20000010100 */
        /* <DEDUP_REMOVED lines=9> */
[----:B------:R-:W-:Y:S01]  /*0b80*/  FADD.FTZ R236, -R0, R210 ;  /* 0x000000d200ec7221 */ /* 0x000fe20000010100 */
[----:B------:R-:W-:Y:S01]  /*0b90*/  IADD3 R211, PT, PT, R206, 0x40, RZ ;  /* 0x00000040ced37810 */ /* 0x000fe20007ffe0ff */
[----:B------:R-:W-:Y:S01]  /*0ba0*/  FADD.FTZ R221, -R0, R213 ;  /* 0x000000d500dd7221 */ /* 0x000fe20000010100 */
[----:B------:R-:W-:-:S02]  /*0bb0*/  IADD3 R213, PT, PT, R206, 0x20, RZ ;  /* 0x00000020ced57810 */ /* 0x000fc40007ffe0ff */
[----:B------:R-:W-:Y:S01]  /*0bc0*/  IADD3 R209, PT, PT, R206, 0x60, RZ ;  /* 0x00000060ced17810 */ /* 0x000fe20007ffe0ff */
[C---:B------:R-:W-:Y:S01]  /*0bd0*/  FADD.FTZ R240, -R0.reuse, R216 ;  /* 0x000000d800f07221 */ /* 0x040fe20000010100 */
[C---:B------:R-:W-:Y:S01]  /*0be0*/  FADD.FTZ R197, -R0.reuse, R201 ;  /* 0x000000c900c57221 */ /* 0x040fe20000010100 */
[C---:B------:R-:W-:Y:S01]  /*0bf0*/  FADD.FTZ R161, -R0.reuse, R214 ;  /* 0x000000d600a17221 */ /* 0x040fe20000010100 */
[C---:B------:R-:W-:Y:S01]  /*0c00*/  FADD.FTZ R222, -R0.reuse, R215 ;  /* 0x000000d700de7221 */ /* 0x040fe20000010100 */
[C---:B------:R-:W-:Y:S01]  /*0c10*/  FADD.FTZ R216, -R0.reuse, R15 ;  /* 0x0000000f00d87221 */ /* 0x040fe20000010100 */
[----:B------:R-:W-:Y:S01]  /*0c20*/  MOV R15, R245 ;  /* 0x000000f5000f7202 */ /* 0x000fe20000000f00 */
[C---:B------:R-:W-:Y:S01]  /*0c30*/  FADD.FTZ R160, -R0.reuse, R208 ;  /* 0x000000d000a07221 */ /* 0x040fe20000010100 */
[----:B------:R-:W-:Y:S01]  /*0c40*/  FADD.FTZ R201, -R0, R212 ;  /* 0x000000d400c97221 */ /* 0x000fe20000010100 */
[----:B------:R-:W-:-:S04]  /*0c50*/  IMAD.WIDE.U32 R214, R206, 0x8, R234 ;  /* 0x00000008ced67825 */ /* 0x000fc800078e00ea */
[C---:B------:R-:W-:Y:S01]  /*0c60*/  FADD.FTZ R245, -R0.reuse, R19 ;  /* 0x0000001300f57221 */ /* 0x040fe20000010100 */
[----:B------:R-:W-:Y:S01]  /*0c70*/  FADD.FTZ R252, -R0, R218 ;  /* 0x000000da00fc7221 */ /* 0x000fe20000010100 */
[----:B------:R-:W-:Y:S01]  /*0c80*/  MOV R19, R236 ;  /* 0x000000ec00137202 */ /* 0x000fe20000000f00 */
[----:B------:R-:W-:-:S04]  /*0c90*/  IMAD.WIDE.U32 R212, R213, 0x8, R234 ;  /* 0x00000008d5d47825 */ /* 0x000fc800078e00ea */
[C---:B------:R-:W-:Y:S01]  /*0ca0*/  FADD.FTZ R218, -R0.reuse, R17 ;  /* 0x0000001100da7221 */ /* 0x040fe20000010100 */
[----:B------:R-:W-:Y:S01]  /*0cb0*/  FADD.FTZ R236, -R0, R9 ;  /* 0x0000000900ec7221 */ /* 0x000fe20000010100 */
[----:B------:R-:W-:Y:S01]  /*0cc0*/  IMAD.WIDE.U32 R210, R211, 0x8, R234 ;  /* 0x00000008d3d27825 */ /* 0x000fe200078e00ea */
[----:B------:R-:W-:-:S03]  /*0cd0*/  MOV R17, R242 ;  /* 0x000000f200117202 */ /* 0x000fc60000000f00 */
[----:B------:R-:W-:Y:S01]  /*0ce0*/  IMAD.WIDE.U32 R208, R209, 0x8, R234 ;  /* 0x00000008d1d07825 */ /* 0x000fe200078e00ea */
[----:B------:R-:W-:-:S03]  /*0cf0*/  MOV R9, R240 ;  /* 0x000000f000097202 */ /* 0x000fc60000000f00 */
[----:B------:R-:W-:-:S04]  /*0d00*/  IMAD.WIDE.U32 R206, R207, 0x8, R234 ;  /* 0x00000008cfce7825 */ /* 0x000fc800078e00ea */
        /* <DEDUP_REMOVED lines=18> */
[----:B------:R-:W-:Y:S02]  /*0e30*/  MOV R233, R203 ;  /* 0x000000cb00e97202 */ /* 0x000fe40000000f00 */
[----:B------:R-:W-:Y:S01]  /*0e40*/  PRMT R2, R175, 0x7632, R2 ;  /* 0x00007632af027816 */ /* 0x000fe20000000002 */
[C---:B------:R-:W-:Y:S01]  /*0e50*/  FMUL.FTZ R197, R205.reuse, R197 ;  /* 0x000000c5cdc57220 */ /* 0x040fe20000410000 */
[----:B------:R-:W-:Y:S01]  /*0e60*/  PRMT R0, R172, 0x7632, R0 ;  /* 0x00007632ac007816 */ /* 0x000fe20000000000 */
[C---:B------:R-:W-:Y:S01]  /*0e70*/  FMUL.FTZ R203, R205.reuse, R226 ;  /* 0x000000e2cdcb7220 */ /* 0x040fe20000410000 */
[----:B------:R-:W-:Y:S01]  /*0e80*/  SHF.L.U32 R202, R202, 0x10, RZ ;  /* 0x00000010caca7819 */ /* 0x000fe200000006ff */
[C---:B------:R-:W-:Y:S01]  /*0e90*/  FMUL.FTZ R193, R205.reuse, R220 ;  /* 0x000000dccdc17220 */ /* 0x040fe20000410000 */
[----:B------:R-:W-:Y:S01]  /*0ea0*/  SHF.L.U32 R0, R0, 0x10, RZ ;  /* 0x0000001000007819 */ /* 0x000fe200000006ff */
[----:B------:R-:W-:Y:S01]  /*0eb0*/  FMUL.FTZ R247, R205, R247 ;  /* 0x000000f7cdf77220 */ /* 0x000fe20000410000 */
[----:B------:R-:W-:-:S02]  /*0ec0*/  MOV R7, R161 ;  /* 0x000000a100077202 */ /* 0x000fc40000000f00 */
[----:B------:R-:W-:Y:S01]  /*0ed0*/  SHF.L.U32 R192, R192, 0x10, RZ ;  /* 0x00000010c0c07819 */ /* 0x000fe200000006ff */
[-C--:B------:R-:W-:Y:S01]  /*0ee0*/  FMUL.FTZ R202, R202, R0.reuse ;  /* 0x00000000caca7220 */ /* 0x080fe20000410000 */
[----:B------:R-:W-:Y:S01]  /*0ef0*/  FFMA.FTZ R81, R203, R0, R81 ;  /* 0x00000000cb517223 */ /* 0x000fe20000010051 */
[----:B------:R-:W-:Y:S01]  /*0f00*/  FADD.FTZ R137, R137, R0 ;  /* 0x0000000089897221 */ /* 0x000fe20000010000 */
[----:B------:R-:W-:Y:S02]  /*0f10*/  PRMT R200, R61, 0x7632, R200 ;  /* 0x000076323dc87816 */ /* 0x000fe400000000c8 */
[----:B------:R-:W-:Y:S02]  /*0f20*/  SHF.L.U32 R3, R3, 0x10, RZ ;  /* 0x0000001003037819 */ /* 0x000fe400000006ff */
[----:B------:R-:W-:Y:S02]  /*0f30*/  PRMT R198, R62, 0x7632, R198 ;  /* 0x000076323ec67816 */ /* 0x000fe400000000c6 */
[----:B------:R-:W-:Y:S01]  /*0f40*/  PRMT R251, R75, 0x7632, R251 ;  /* 0x000076324bfb7816 */ /* 0x000fe200000000fb */
[----:B------:R-:W-:Y:S01]  /*0f50*/  FMUL.FTZ R199, R205, R199 ;  /* 0x000000c7cdc77220 */ /* 0x000fe20000410000 */
[----:B------:R-:W-:Y:S01]  /*0f60*/  PRMT R0, R173, 0x7632, R0 ;  /* 0x00007632ad007816 */ /* 0x000fe20000000000 */
[----:B------:R-:W-:Y:S01]  /*0f70*/  FMUL.FTZ R245, R205, R245 ;  /* 0x000000f5cdf57220 */ /* 0x000fe20000410000 */
[----:B------:R-:W-:Y:S01]  /*0f80*/  MOV R232, R7 ;  /* 0x0000000700e87202 */ /* 0x000fe20000000f00 */
[----:B------:R-:W5:Y:S01]  /*0f90*/  LDG.E.64 R214, desc[UR6][R214.64] ;  /* 0x00000006d6d67981 */ /* 0x000f62000c1e1b00 */
[----:B------:R-:W-:-:S02]  /*0fa0*/  MOV R7, R19 ;  /* 0x0000001300077202 */ /* 0x000fc40000000f00 */
[----:B------:R-:W-:Y:S01]  /*0fb0*/  MOV R19, R201 ;  /* 0x000000c900137202 */ /* 0x000fe20000000f00 */
[----:B------:R-:W-:Y:S01]  /*0fc0*/  FMUL.FTZ R201, R205, R196 ;  /* 0x000000c4cdc97220 */ /* 0x000fe20000410000 */
[----:B------:R-:W-:Y:S01]  /*0fd0*/  SHF.L.U32 R200, R200, 0x10, RZ ;  /* 0x00000010c8c87819 */ /* 0x000fe200000006ff */
[----:B------:R-:W5:Y:S01]  /*0fe0*/  LDG.E.64 R212, desc[UR6][R212.64] ;  /* 0x00000006d4d47981 */ /* 0x000f62000c1e1b00 */
[----:B------:R-:W-:Y:S02]  /*0ff0*/  SHF.L.U32 R0, R0, 0x10, RZ ;  /* 0x0000001000007819 */ /* 0x000fe400000006ff */
[----:B------:R-:W-:Y:S01]  /*1000*/  PRMT R5, R63, 0x7632, R5 ;  /* 0x000076323f057816 */ /* 0x000fe20000000005 */
[----:B------:R-:W5:Y:S01]  /*1010*/  LDG.E.64 R210, desc[UR6][R210.64] ;  /* 0x00000006d2d27981 */ /* 0x000f62000c1e1b00 */
[----:B------:R-:W-:Y:S01]  /*1020*/  MOV R225, R248 ;  /* 0x000000f800e17202 */ /* 0x000fe20000000f00 */
[-C--:B------:R-:W-:Y:S01]  /*1030*/  FMUL.FTZ R200, R200, R0.reuse ;  /* 0x00000000c8c87220 */ /* 0x080fe20000410000 */
[----:B------:R-:W-:Y:S01]  /*1040*/  FFMA.FTZ R83, R201, R0, R83 ;  /* 0x00000000c9537223 */ /* 0x000fe20000010053 */
[----:B------:R-:W-:Y:S01]  /*1050*/  FADD.FTZ R139, R139, R0 ;  /* 0x000000008b8b7221 */ /* 0x000fe20000010000 */
[----:B------:R-:W-:Y:S01]  /*1060*/  SHF.L.U32 R0, R5, 0x10, RZ ;  /* 0x0000001005007819 */ /* 0x000fe200000006ff */
[----:B------:R-:W-:Y:S01]  /*1070*/  FMUL.FTZ R248, R205, R223 ;  /* 0x000000dfcdf87220 */ /* 0x000fe20000410000 */
[----:B------:R-:W-:Y:S01]  /*1080*/  SHF.L.U32 R2, R2, 0x10, RZ ;  /* 0x0000001002027819 */ /* 0x000fe200000006ff */
[----:B------:R-:W5:Y:S04]  /*1090*/  LDG.E.64 R208, desc[UR6][R208.64] ;  /* 0x00000006d0d07981 */ /* 0x000f68000c1e1b00 */
[-C--:B------:R-:W-:Y:S01]  /*10a0*/  FMUL.FTZ R226, R0, R2.reuse ;  /* 0x0000000200e27220 */ /* 0x080fe20000410000 */
[----:B------:R-:W-:Y:S01]  /*10b0*/  FADD.FTZ R135, R135, R2 ;  /* 0x0000000287877221 */ /* 0x000fe20000010000 */
[----:B------:R-:W-:Y:S01]  /*10c0*/  FFMA.FTZ R87, R248, R2, R87 ;  /* 0x00000002f8577223 */ /* 0x000fe20000010057 */
[----:B------:R-:W-:Y:S01]  /*10d0*/  PRMT R0, R176, 0x7632, R0 ;  /* 0x00007632b0007816 */ /* 0x000fe20000000000 */
[----:B------:R-:W5:Y:S01]  /*10e0*/  LDG.E.64 R206, desc[UR6][R206.64] ;  /* 0x00000006cece7981 */ /* 0x000f62000c1e1b00 */
[----:B------:R-:W-:Y:S01]  /*10f0*/  PRMT R2, R177, 0x7632, R2 ;  /* 0x00007632b1027816 */ /* 0x000fe20000000002 */
[----:B------:R-:W-:Y:S01]  /*1100*/  FMUL.FTZ R196, R205, R231 ;  /* 0x000000e7cdc47220 */ /* 0x000fe20000410000 */
[----:B------:R-:W-:-:S02]  /*1110*/  SHF.L.U32 R0, R0, 0x10, RZ ;  /* 0x0000001000007819 */ /* 0x000fc400000006ff */
[----:B------:R-:W-:Y:S02]  /*1120*/  PRMT R16, R69, 0x7632, R16 ;  /* 0x0000763245107816 */ /* 0x000fe40000000010 */
[----:B------:R-:W-:Y:S02]  /*1130*/  PRMT R14, R70, 0x7632, R14 ;  /* 0x00007632460e7816 */ /* 0x000fe4000000000e */
[----:B------:R-:W-:Y:S01]  /*1140*/  PRMT R12, R72, 0x7632, R12 ;  /* 0x00007632480c7816 */ /* 0x000fe2000000000c */
[----:B------:R-:W-:Y:S01]  /*1150*/  FMUL.FTZ R13, R205, R13 ;  /* 0x0000000dcd0d7220 */ /* 0x000fe20000410000 */
[----:B------:R-:W-:Y:S01]  /*1160*/  SHF.L.U32 R2, R2, 0x10, RZ ;  /* 0x0000001002027819 */ /* 0x000fe200000006ff */
[-C--:B------:R-:W-:Y:S01]  /*1170*/  FMUL.FTZ R195, R195, R0.reuse ;  /* 0x00000000c3c37220 */ /* 0x080fe20000410000 */
[----:B------:R-:W-:Y:S01]  /*1180*/  FFMA.FTZ R89, R197, R0, R89 ;  /* 0x00000000c5597223 */ /* 0x000fe20000010059 */
[--C-:B------:R-:W-:Y:S01]  /*1190*/  FADD.FTZ R129, R129, R0.reuse ;  /* 0x0000000081817221 */ /* 0x100fe20000010000 */
[----:B------:R-:W-:Y:S01]  /*11a0*/  PRMT R0, R178, 0x7632, R0 ;  /* 0x00007632b2007816 */ /* 0x000fe20000000000 */
[-C--:B------:R-:W-:Y:S01]  /*11b0*/  FMUL.FTZ R194, R194, R2.reuse ;  /* 0x00000002c2c27220 */ /* 0x080fe20000410000 */
[----:B------:R-:W-:Y:S01]  /*11c0*/  FFMA.FTZ R91, R196, R2, R91 ;  /* 0x00000002c45b7223 */ /* 0x000fe2000001005b */
[--C-:B------:R-:W-:Y:S01]  /*11d0*/  FADD.FTZ R131, R131, R2.reuse ;  /* 0x0000000283837221 */ /* 0x100fe20000010000 */
[----:B------:R-:W-:-:S02]  /*11e0*/  PRMT R2, R179, 0x7632, R2 ;  /* 0x00007632b3027816 */ /* 0x000fc40000000002 */
[----:B------:R-:W-:Y:S02]  /*11f0*/  PRMT R10, R73, 0x7632, R10 ;  /* 0x00007632490a7816 */ /* 0x000fe4000000000a */
[----:B------:R-:W-:Y:S02]  /*1200*/  PRMT R8, R74, 0x7632, R8 ;  /* 0x000076324a087816 */ /* 0x000fe40000000008 */
[----:B------:R-:W-:Y:S02]  /*1210*/  PRMT R4, R174, 0x7632, R4 ;  /* 0x00007632ae047816 */ /* 0x000fe40000000004 */
[----:B------:R-:W-:Y:S02]  /*1220*/  PRMT R18, R68, 0x7632, R18 ;  /* 0x0000763244127816 */ /* 0x000fe40000000012 */
[----:B------:R-:W-:Y:S02]  /*1230*/  PRMT R6, R76, 0x7632, R6 ;  /* 0x000076324c067816 */ /* 0x000fe40000000006 */
[----:B------:R-:W-:Y:S01]  /*1240*/  PRMT R249, R79, 0x7632, R249 ;  /* 0x000076324ff97816 */ /* 0x000fe200000000f9 */
[----:B------:R-:W-:Y:S01]  /*1250*/  FMUL.FTZ R250, R205, R250 ;  /* 0x000000facdfa7220 */ /* 0x000fe20000410000 */
[----:B------:R-:W-:Y:S01]  /*1260*/  SHF.L.U32 R0, R0, 0x10, RZ ;  /* 0x0000001000007819 */ /* 0x000fe200000006ff */
[----:B------:R0:W5:Y:S01]  /*1270*/  LDL.LU R161, [R1+0x18] ;  /* 0x0000180001a17983 */ /* 0x0001620000300800 */
[----:B------:R-:W-:-:S02]  /*1280*/  SHF.L.U32 R2, R2, 0x10, RZ ;  /* 0x0000001002027819 */ /* 0x000fc400000006ff */
[----:B------:R-:W-:Y:S01]  /*1290*/  MOV R220, R225 ;  /* 0x000000e100dc7202 */ /* 0x000fe20000000f00 */
[-C--:B------:R-:W-:Y:S01]  /*12a0*/  FMUL.FTZ R192, R192, R0.reuse ;  /* 0x00000000c0c07220 */ /* 0x080fe20000410000 */
[----:B------:R-:W-:Y:S01]  /*12b0*/  FADD.FTZ R125, R125, R0 ;  /* 0x000000007d7d7221 */ /* 0x000fe20000010000 */
[----:B------:R-:W-:Y:S01]  /*12c0*/  FFMA.FTZ R93, R193, R0, R93 ;  /* 0x00000000c15d7223 */ /* 0x000fe2000001005d */
[-C--:B------:R-:W-:Y:S01]  /*12d0*/  FMUL.FTZ R225, R3, R2.reuse ;  /* 0x0000000203e17220 */ /* 0x080fe20000410000 */
[----:B------:R-:W-:Y:S01]  /*12e0*/  FADD.FTZ R127, R127, R2 ;  /* 0x000000027f7f7221 */ /* 0x000fe20000010000 */
[----:B------:R-:W-:Y:S01]  /*12f0*/  FFMA.FTZ R95, R247, R2, R95 ;  /* 0x00000002f75f7223 */ /* 0x000fe2000001005f */
[----:B------:R-:W-:Y:S02]  /*1300*/  PRMT R0, R181, 0x7632, R0 ;  /* 0x00007632b5007816 */ /* 0x000fe40000000000 */
[----:B------:R-:W-:Y:S02]  /*1310*/  PRMT R2, R182, 0x7632, R2 ;  /* 0x00007632b6027816 */ /* 0x000fe40000000002 */
[----:B------:R-:W-:Y:S01]  /*1320*/  MOV R5, R17 ;  /* 0x0000001100057202 */ /* 0x000fe20000000f00 */
[C---:B------:R-:W-:Y:S01]  /*1330*/  FMUL.FTZ R17, R205.reuse, R222 ;  /* 0x000000decd117220 */ /* 0x040fe20000410000 */
[----:B------:R-:W-:Y:S01]  /*1340*/  MOV R223, R15 ;  /* 0x0000000f00df7202 */ /* 0x000fe20000000f00 */
[----:B------:R-:W-:Y:S01]  /*1350*/  FMUL.FTZ R15, R205, R217 ;  /* 0x000000d9cd0f7220 */ /* 0x000fe20000410000 */
[----:B------:R-:W-:-:S02]  /*1360*/  SHF.L.U32 R16, R16, 0x10, RZ ;  /* 0x0000001010107819 */ /* 0x000fc400000006ff */
[----:B------:R-:W-:Y:S02]  /*1370*/  SHF.L.U32 R0, R0, 0x10, RZ ;  /* 0x0000001000007819 */ /* 0x000fe400000006ff */
[----:B------:R-:W-:Y:S02]  /*1380*/  SHF.L.U32 R14, R14, 0x10, RZ ;  /* 0x000000100e0e7819 */ /* 0x000fe400000006ff */
[----:B------:R-:W-:Y:S01]  /*1390*/  SHF.L.U32 R2, R2, 0x10, RZ ;  /* 0x0000001002027819 */ /* 0x000fe200000006ff */
[-C--:B------:R-:W-:Y:S01]  /*13a0*/  FMUL.FTZ R16, R16, R0.reuse ;  /* 0x0000000010107220 */ /* 0x080fe20000410000 */
[----:B------:R-:W-:Y:S01]  /*13b0*/  FFMA.FTZ R99, R17, R0, R99 ;  /* 0x0000000011637223 */ /* 0x000fe20000010063 */
[--C-:B------:R-:W-:Y:S01]  /*13c0*/  FADD.FTZ R123, R123, R0.reuse ;  /* 0x000000007b7b7221 */ /* 0x100fe20000010000 */
[----:B------:R-:W-:Y:S01]  /*13d0*/  PRMT R0, R183, 0x7632, R0 ;  /* 0x00007632b7007816 */ /* 0x000fe20000000000 */
[-C--:B------:R-:W-:Y:S01]  /*13e0*/  FMUL.FTZ R14, R14, R2.reuse ;  /* 0x000000020e0e7220 */ /* 0x080fe20000410000 */
[--C-:B------:R-:W-:Y:S01]  /*13f0*/  FADD.FTZ R117, R117, R2.reuse ;  /* 0x0000000275757221 */ /* 0x100fe20000010000 */
[----:B------:R-:W-:Y:S01]  /*1400*/  FFMA.FTZ R157, R15, R2, R157 ;  /* 0x000000020f9d7223 */ /* 0x000fe2000001009d */
[----:B------:R-:W-:-:S02]  /*1410*/  PRMT R2, R71, 0x7632, R2 ;  /* 0x0000763247027816 */ /* 0x000fc40000000002 */
[----:B------:R-:W-:Y:S01]  /*1420*/  MOV R222, R246 ;  /* 0x000000f600de7202 */ /* 0x000fe20000000f00 */
[----:B------:R-:W-:Y:S01]  /*1430*/  FMUL.FTZ R246, R205, R219 ;  /* 0x000000dbcdf67220 */ /* 0x000fe20000410000 */
[----:B------:R-:W-:Y:S02]  /*1440*/  SHF.L.U32 R2, R2, 0x10, RZ ;  /* 0x0000001002027819 */ /* 0x000fe400000006ff */
[----:B------:R-:W-:Y:S02]  /*1450*/  SHF.L.U32 R0, R0, 0x10, RZ ;  /* 0x0000001000007819 */ /* 0x000fe400000006ff */
[----:B------:R-:W-:-:S03]  /*1460*/  MOV R3, R160 ;  /* 0x000000a000037202 */ /* 0x000fc60000000f00 */
[-C--:B------:R-:W-:Y:S01]  /*1470*/  FMUL.FTZ R160, R2, R0.reuse ;  /* 0x0000000002a07220 */ /* 0x080fe20000410000 */
[--C-:B------:R-:W-:Y:S01]  /*1480*/  FADD.FTZ R119, R119, R0.reuse ;  /* 0x0000000077777221 */ /* 0x100fe20000010000 */
[----:B------:R-:W-:Y:S01]  /*1490*/  FFMA.FTZ R159, R246, R0, R159 ;  /* 0x00000000f69f7223 */ /* 0x000fe2000001009f */
[----:B------:R-:W-:Y:S02]  /*14a0*/  PRMT R0, R184, 0x7632, R0 ;  /* 0x00007632b8007816 */ /* 0x000fe40000000000 */
[----:B------:R-:W-:Y:S02]  /*14b0*/  SHF.L.U32 R12, R12, 0x10, RZ ;  /* 0x000000100c0c7819 */ /* 0x000fe400000006ff */
[----:B------:R-:W-:-:S05]  /*14c0*/  SHF.L.U32 R0, R0, 0x10, RZ ;  /* 0x0000001000007819 */ /* 0x000fca00000006ff */
[-C--:B------:R-:W-:Y:S01]  /*14d0*/  FMUL.FTZ R12, R12, R0.reuse ;  /* 0x000000000c0c7220 */ /* 0x080fe20000410000 */
[----:B------:R-:W-:Y:S01]  /*14e0*/  FFMA.FTZ R153, R13, R0, R153 ;  /* 0x000000000d997223 */ /* 0x000fe20000010099 */
[--C-:B------:R-:W-:Y:S01]  /*14f0*/  FADD.FTZ R113, R113, R0.reuse ;  /* 0x0000000071717221 */ /* 0x100fe20000010000 */
[----:B------:R-:W-:Y:S02]  /*1500*/  PRMT R0, R185, 0x7632, R0 ;  /* 0x00007632b9007816 */ /* 0x000fe40000000000 */
[----:B------:R-:W-:Y:S02]  /*1510*/  MOV R231, R7 ;  /* 0x0000000700e77202 */ /* 0x000fe40000000f00 */
[----:B------:R-:W-:Y:S01]  /*1520*/  MOV R7, R11 ;  /* 0x0000000b00077202 */ /* 0x000fe20000000f00 */
[----:B------:R-:W-:Y:S01]  /*1530*/  FMUL.FTZ R11, R205, R216 ;  /* 0x000000d8cd0b7220 */ /* 0x000fe20000410000 */
[----:B------:R-:W-:Y:S02]  /*1540*/  SHF.L.U32 R10, R10, 0x10, RZ ;  /* 0x000000100a0a7819 */ /* 0x000fe400000006ff */
[----:B------:R-:W-:-:S02]  /*1550*/  SHF.L.U32 R0, R0, 0x10, RZ ;  /* 0x0000001000007819 */ /* 0x000fc400000006ff */
[----:B------:R-:W-:-:S03]  /*1560*/  MOV R224, R19 ;  /* 0x0000001300e07202 */ /* 0x000fc60000000f00 */
[-C--:B------:R-:W-:Y:S01]  /*1570*/  FMUL.FTZ R10, R10, R0.reuse ;  /* 0x000000000a0a7220 */ /* 0x080fe20000410000 */
[----:B------:R-:W-:Y:S01]  /*1580*/  FFMA.FTZ R155, R11, R0, R155 ;  /* 0x000000000b9b7223 */ /* 0x000fe2000001009b */
[--C-:B------:R-:W-:Y:S01]  /*1590*/  FADD.FTZ R115, R115, R0.reuse ;  /* 0x0000000073737221 */ /* 0x100fe20000010000 */
[----:B------:R-:W-:Y:S01]  /*15a0*/  PRMT R0, R186, 0x7632, R0 ;  /* 0x00007632ba007816 */ /* 0x000fe20000000000 */
[C---:B------:R-:W-:Y:S01]  /*15b0*/  FMUL.FTZ R19, R205.reuse, R221 ;  /* 0x000000ddcd137220 */ /* 0x040fe20000410000 */
[----:B------:R-:W-:Y:S02]  /*15c0*/  MOV R221, R233 ;  /* 0x000000e900dd7202 */ /* 0x000fe40000000f00 */
[----:B------:R-:W-:Y:S01]  /*15d0*/  MOV R233, R9 ;  /* 0x0000000900e97202 */ /* 0x000fe20000000f00 */
[----:B------:R-:W-:Y:S01]  /*15e0*/  FMUL.FTZ R9, R205, R218 ;  /* 0x000000dacd097220 */ /* 0x000fe20000410000 */
[----:B------:R-:W-:Y:S02]  /*15f0*/  SHF.L.U32 R8, R8, 0x10, RZ ;  /* 0x0000001008087819 */ /* 0x000fe400000006ff */
[----:B------:R-:W-:-:S05]  /*1600*/  SHF.L.U32 R0, R0, 0x10, RZ ;  /* 0x0000001000007819 */ /* 0x000fca00000006ff */
[-C--:B------:R-:W-:Y:S01]  /*1610*/  FMUL.FTZ R8, R8, R0.reuse ;  /* 0x0000000008087220 */ /* 0x080fe20000410000 */
[--C-:B------:R-:W-:Y:S01]  /*1620*/  FADD.FTZ R109, R109, R0.reuse ;  /* 0x000000006d6d7221 */ /* 0x100fe20000010000 */
[----:B------:R-:W-:Y:S01]  /*1630*/  FFMA.FTZ R149, R9, R0, R149 ;  /* 0x0000000009957223 */ /* 0x000fe20000010095 */
[----:B------:R-:W-:Y:S02]  /*1640*/  PRMT R0, R187, 0x7632, R0 ;  /* 0x00007632bb007816 */ /* 0x000fe40000000000 */
[----:B------:R-:W-:Y:S02]  /*1650*/  SHF.L.U32 R198, R198, 0x10, RZ ;  /* 0x00000010c6c67819 */ /* 0x000fe400000006ff */
[----:B------:R-:W-:Y:S02]  /*1660*/  SHF.L.U32 R4, R4, 0x10, RZ ;  /* 0x0000001004047819 */ /* 0x000fe400000006ff */
[----:B------:R-:W-:Y:S02]  /*1670*/  SHF.L.U32 R251, R251, 0x10, RZ ;  /* 0x00000010fbfb7819 */ /* 0x000fe400000006ff */
[----:B------:R-:W-:Y:S01]  /*1680*/  SHF.L.U32 R0, R0, 0x10, RZ ;  /* 0x0000001000007819 */ /* 0x000fe200000006ff */
[-C--:B------:R-:W-:Y:S01]  /*1690*/  FMUL.FTZ R198, R198, R4.reuse ;  /* 0x00000004c6c67220 */ /* 0x080fe20000410000 */
[--C-:B------:R-:W-:Y:S01]  /*16a0*/  FADD.FTZ R133, R133, R4.reuse ;  /* 0x0000000485857221 */ /* 0x100fe20000010000 */
[----:B------:R-:W-:Y:S01]  /*16b0*/  FFMA.FTZ R85, R199, R4, R85 ;  /* 0x00000004c7557223 */ /* 0x000fe20000010055 */
[----:B------:R-:W-:Y:S01]  /*16c0*/  PRMT R4, R180, 0x7632, R4 ;  /* 0x00007632b4047816 */ /* 0x000fe20000000004 */
[-C--:B------:R-:W-:Y:S01]  /*16d0*/  FMUL.FTZ R251, R251, R0.reuse ;  /* 0x00000000fbfb7220 */ /* 0x080fe20000410000 */
[--C-:B------:R-:W-:Y:S01]  /*16e0*/  FADD.FTZ R111, R111, R0.reuse ;  /* 0x000000006f6f7221 */ /* 0x100fe20000010000 */
[----:B------:R-:W-:Y:S01]  /*16f0*/  FFMA.FTZ R151, R245, R0, R151 ;  /* 0x00000000f5977223 */ /* 0x000fe20000010097 */
[----:B------:R-:W-:-:S02]  /*1700*/  PRMT R0, R188, 0x7632, R0 ;  /* 0x00007632bc007816 */ /* 0x000fc40000000000 */
[----:B------:R-:W-:Y:S02]  /*1710*/  SHF.L.U32 R18, R18, 0x10, RZ ;  /* 0x0000001012127819 */ /* 0x000fe400000006ff */
[----:B------:R-:W-:Y:S02]  /*1720*/  SHF.L.U32 R4, R4, 0x10, RZ ;  /* 0x0000001004047819 */ /* 0x000fe400000006ff */
[----:B------:R-:W-:Y:S01]  /*1730*/  MOV R216, R7 ;  /* 0x0000000700d87202 */ /* 0x000fe20000000f00 */
[----:B------:R-:W-:Y:S01]  /*1740*/  FMUL.FTZ R7, R205, R236 ;  /* 0x000000eccd077220 */ /* 0x000fe20000410000 */
[----:B------:R-:W-:Y:S02]  /*1750*/  SHF.L.U32 R6, R6, 0x10, RZ ;  /* 0x0000001006067819 */ /* 0x000fe400000006ff */
        /* <DEDUP_REMOVED lines=9> */
[----:B------:R-:W-:Y:S02]  /*17f0*/  MOV R219, R223 ;  /* 0x000000df00db7202 */ /* 0x000fe40000000f00 */
[----:B------:R-:W-:Y:S01]  /*1800*/  MOV R223, R5 ;  /* 0x0000000500df7202 */ /* 0x000fe20000000f00 */
[----:B------:R-:W-:Y:S01]  /*1810*/  FMUL.FTZ R5, R205, R235 ;  /* 0x000000ebcd057220 */ /* 0x000fe20000410000 */
[----:B------:R-:W-:Y:S02]  /*1820*/  SHF.L.U32 R4, R4, 0x10, RZ ;  /* 0x0000001004047819 */ /* 0x000fe400000006ff */
[----:B------:R-:W-:Y:S02]  /*1830*/  SHF.L.U32 R0, R0, 0x10, RZ ;  /* 0x0000001000007819 */ /* 0x000fe400000006ff */
[----:B------:R-:W-:-:S03]  /*1840*/  PRMT R2, R78, 0x7632, R2 ;  /* 0x000076324e027816 */ /* 0x000fc60000000002 */
        /* <DEDUP_REMOVED lines=8> */
[----:B------:R-:W-:-:S05]  /*18d0*/  SHF.L.U32 R0, R0, 0x10, RZ ;  /* 0x0000001000007819 */ /* 0x000fca00000006ff */
[-C--:B------:R-:W-:Y:S01]  /*18e0*/  FMUL.FTZ R2, R2, R0.reuse ;  /* 0x0000000002027220 */ /* 0x080fe20000410000 */
[----:B------:R-:W-:Y:S01]  /*18f0*/  FFMA.FTZ R141, R3, R0, R141 ;  /* 0x00000000038d7223 */ /* 0x000fe2000001008d */
[--C-:B------:R-:W-:Y:S01]  /*1900*/  FADD.FTZ R101, R101, R0.reuse ;  /* 0x0000000065657221 */ /* 0x100fe20000010000 */
[----:B------:R-:W-:Y:S02]  /*1910*/  PRMT R0, R191, 0x7632, R0 ;  /* 0x00007632bf007816 */ /* 0x000fe40000000000 */
[----:B------:R-:W-:Y:S02]  /*1920*/  SHF.L.U32 R249, R249, 0x10, RZ ;  /* 0x00000010f9f97819 */ /* 0x000fe400000006ff */
[----:B------:R-:W-:Y:S02]  /*1930*/  SHF.L.U32 R0, R0, 0x10, RZ ;  /* 0x0000001000007819 */ /* 0x000fe400000006ff */
[----:B------:R-:W-:Y:S02]  /*1940*/  SHF.L.U32 R217, R172, 0x10, RZ ;  /* 0x00000010acd97819 */ /* 0x000fe400000006ff */
[----:B------:R-:W-:Y:S01]  /*1950*/  SHF.L.U32 R172, R60, 0x10, RZ ;  /* 0x000000103cac7819 */ /* 0x000fe200000006ff */
[-C--:B------:R-:W-:Y:S01]  /*1960*/  FMUL.FTZ R249, R249, R0.reuse ;  /* 0x00000000f9f97220 */ /* 0x080fe20000410000 */
[----:B------:R-:W-:Y:S01]  /*1970*/  FFMA.FTZ R143, R250, R0, R143 ;  /* 0x00000000fa8f7223 */ /* 0x000fe2000001008f */
[----:B------:R-:W-:Y:S01]  /*1980*/  FADD.FTZ R103, R103, R0 ;  /* 0x0000000067677221 */ /* 0x000fe20000010000 */
[----:B------:R-:W-:Y:S01]  /*1990*/  FMUL.FTZ R0, R205, R216 ;  /* 0x000000d8cd007220 */ /* 0x000fe20000410000 */
[----:B------:R-:W-:Y:S01]  /*19a0*/  FADD.FTZ R136, R136, R217 ;  /* 0x000000d988887221 */ /* 0x000fe20000010000 */
[-C--:B------:R-:W-:Y:S01]  /*19b0*/  FMUL.FTZ R172, R172, R217.reuse ;  /* 0x000000d9acac7220 */ /* 0x080fe20000410000 */
[----:B------:R-:W-:Y:S01]  /*19c0*/  SHF.L.U32 R216, R61, 0x10, RZ ;  /* 0x000000103dd87819 */ /* 0x000fe200000006ff */
[----:B------:R-:W-:Y:S01]  /*19d0*/  FFMA.FTZ R80, R0, R217, R80 ;  /* 0x000000d900507223 */ /* 0x000fe20000010050 */
[----:B------:R-:W-:Y:S01]  /*19e0*/  SHF.L.U32 R217, R173, 0x10, RZ ;  /* 0x00000010add97819 */ /* 0x000fe200000006ff */
[C---:B------:R-:W-:Y:S01]  /*19f0*/  FMUL.FTZ R173, R205.reuse, R219 ;  /* 0x000000dbcdad7220 */ /* 0x040fe20000410000 */
[----:B------:R-:W-:Y:S01]  /*1a00*/  SHF.L.U32 R219, R174, 0x10, RZ ;  /* 0x00000010aedb7819 */ /* 0x000fe200000006ff */
[----:B------:R-:W-:-:S02]  /*1a10*/  FMUL.FTZ R174, R205, R218 ;  /* 0x000000dacdae7220 */ /* 0x000fc40000410000 */
[-C--:B------:R-:W-:Y:S01]  /*1a20*/  FFMA.FTZ R82, R173, R217.reuse, R82 ;  /* 0x000000d9ad527223 */ /* 0x080fe20000010052 */
[----:B------:R-:W-:Y:S01]  /*1a30*/  FADD.FTZ R138, R138, R217 ;  /* 0x000000d98a8a7221 */ /* 0x000fe20000010000 */
[----:B------:R-:W-:Y:S01]  /*1a40*/  FMUL.FTZ R216, R216, R217 ;  /* 0x000000d9d8d87220 */ /* 0x000fe20000410000 */
[----:B------:R-:W-:Y:S01]  /*1a50*/  SHF.L.U32 R217, R62, 0x10, RZ ;  /* 0x000000103ed97819 */ /* 0x000fe200000006ff */
[----:B------:R-:W-:Y:S01]  /*1a60*/  FADD.FTZ R132, R132, R219 ;  /* 0x000000db84847221 */ /* 0x000fe20000010000 */
[----:B------:R-:W-:-:S03]  /*1a70*/  FFMA.FTZ R84, R174, R219, R84 ;  /* 0x000000dbae547223 */ /* 0x000fc60000010054 */
[----:B------:R-:W-:Y:S01]  /*1a80*/  FMUL.FTZ R217, R217, R219 ;  /* 0x000000dbd9d97220 */ /* 0x000fe20000410000 */
[----:B------:R-:W-:Y:S01]  /*1a90*/  SHF.L.U32 R219, R175, 0x10, RZ ;  /* 0x00000010afdb7819 */ /* 0x000fe200000006ff */
[----:B------:R-:W-:Y:S01]  /*1aa0*/  FMUL.FTZ R218, R205, R221 ;  /* 0x000000ddcdda7220 */ /* 0x000fe20000410000 */
[----:B------:R-:W-:Y:S02]  /*1ab0*/  SHF.L.U32 R175, R63, 0x10, RZ ;  /* 0x000000103faf7819 */ /* 0x000fe400000006ff */
[----:B------:R-:W-:Y:S01]  /*1ac0*/  SHF.L.U32 R221, R176, 0x10, RZ ;  /* 0x00000010b0dd7819 */ /* 0x000fe200000006ff */
[----:B------:R-:W-:Y:S01]  /*1ad0*/  FADD.FTZ R134, R134, R219 ;  /* 0x000000db86867221 */ /* 0x000fe20000010000 */
[-C--:B------:R-:W-:Y:S01]  /*1ae0*/  FFMA.FTZ R86, R218, R219.reuse, R86 ;  /* 0x000000dbda567223 */ /* 0x080fe20000010056 */
[----:B------:R-:W-:Y:S01]  /*1af0*/  FMUL.FTZ R175, R175, R219 ;  /* 0x000000dbafaf7220 */ /* 0x000fe20000410000 */
[----:B------:R-:W-:Y:S01]  /*1b00*/  SHF.L.U32 R176, R64, 0x10, RZ ;  /* 0x0000001040b07819 */ /* 0x000fe200000006ff */
[----:B------:R-:W-:Y:S01]  /*1b10*/  FMUL.FTZ R219, R205, R220 ;  /* 0x000000dccddb7220 */ /* 0x000fe20000410000 */
[----:B------:R-:W-:-:S03]  /*1b20*/  FADD.FTZ R128, R128, R221 ;  /* 0x000000dd80807221 */ /* 0x000fc60000010000 */
[-C--:B------:R-:W-:Y:S01]  /*1b30*/  FFMA.FTZ R88, R219, R221.reuse, R88 ;  /* 0x000000dddb587223 */ /* 0x080fe20000010058 */
[----:B------:R-:W-:Y:S01]  /*1b40*/  FMUL.FTZ R176, R176, R221 ;  /* 0x000000ddb0b07220 */ /* 0x000fe20000410000 */
[----:B------:R-:W-:Y:S01]  /*1b50*/  SHF.L.U32 R221, R177, 0x10, RZ ;  /* 0x00000010b1dd7819 */ /* 0x000fe200000006ff */
[----:B------:R-:W-:Y:S01]  /*1b60*/  FMUL.FTZ R220, R205, R223 ;  /* 0x000000dfcddc7220 */ /* 0x000fe20000410000 */
[----:B------:R-:W-:Y:S02]  /*1b70*/  SHF.L.U32 R177, R65, 0x10, RZ ;  /* 0x0000001041b17819 */ /* 0x000fe400000006ff */
[----:B------:R-:W-:Y:S01]  /*1b80*/  SHF.L.U32 R223, R178, 0x10, RZ ;  /* 0x00000010b2df7819 */ /* 0x000fe200000006ff */
[-C--:B------:R-:W-:Y:S01]  /*1b90*/  FFMA.FTZ R90, R220, R221.reuse, R90 ;  /* 0x000000dddc5a7223 */ /* 0x080fe2000001005a */
[----:B------:R-:W-:Y:S01]  /*1ba0*/  FADD.FTZ R130, R130, R221 ;  /* 0x000000dd82827221 */ /* 0x000fe20000010000 */
        /* <DEDUP_REMOVED lines=8> */
[----:B------:R-:W-:Y:S01]  /*1c30*/  SHF.L.U32 R179, R67, 0x10, RZ ;  /* 0x0000001043b37819 */ /* 0x000fe200000006ff */
[----:B------:R-:W-:Y:S01]  /*1c40*/  STL [R1+0x8], R226 ;  /* 0x000008e201007387 */ /* 0x000fe20000100800 */
[----:B------:R-:W-:Y:S01]  /*1c50*/  MOV R236, R225 ;  /* 0x000000e100ec7202 */ /* 0x000fe20000000f00 */
[----:B------:R-:W-:Y:S01]  /*1c60*/  FADD.FTZ R126, R126, R223 ;  /* 0x000000df7e7e7221 */ /* 0x000fe20000010000 */
[-C--:B------:R-:W-:Y:S01]  /*1c70*/  FFMA.FTZ R94, R222, R223.reuse, R94 ;  /* 0x000000dfde5e7223 */ /* 0x080fe2000001005e */
[----:B------:R1:W-:Y:S01]  /*1c80*/  STL [R1+0x4], R225 ;  /* 0x000004e101007387 */ /* 0x0003e20000100800 */
[----:B------:R-:W-:Y:S01]  /*1c90*/  FMUL.FTZ R179, R179, R223 ;  /* 0x000000dfb3b37220 */ /* 0x000fe20000410000 */
[----:B------:R-:W-:Y:S01]  /*1ca0*/  SHF.L.U32 R223, R68, 0x10, RZ ;  /* 0x0000001044df7819 */ /* 0x000fe200000006ff */
[----:B------:R-:W-:Y:S01]  /*1cb0*/  FMUL.FTZ R224, R205, R224 ;  /* 0x000000e0cde07220 */ /* 0x000fe20000410000 */
[----:B------:R-:W-:-:S02]  /*1cc0*/  MOV R235, R226 ;  /* 0x000000e200eb7202 */ /* 0x000fc40000000f00 */
[----:B-1----:R-:W-:Y:S01]  /*1cd0*/  SHF.L.U32 R225, R180, 0x10, RZ ;  /* 0x00000010b4e17819 */ /* 0x002fe200000006ff */
[----:B------:R-:W-:Y:S01]  /*1ce0*/  FMUL.FTZ R226, R205, R232 ;  /* 0x000000e8cde27220 */ /* 0x000fe20000410000 */
[----:B------:R-:W-:-:S03]  /*1cf0*/  SHF.L.U32 R181, R181, 0x10, RZ ;  /* 0x00000010b5b57819 */ /* 0x000fc600000006ff */
[-C--:B------:R-:W-:Y:S01]  /*1d00*/  FFMA.FTZ R96, R224, R225.reuse, R96 ;  /* 0x000000e1e0607223 */ /* 0x080fe20000010060 */
[----:B------:R-:W-:Y:S01]  /*1d10*/  FADD.FTZ R120, R120, R225 ;  /* 0x000000e178787221 */ /* 0x000fe20000010000 */
[----:B------:R-:W-:Y:S01]  /*1d20*/  FMUL.FTZ R223, R223, R225 ;  /* 0x000000e1dfdf7220 */ /* 0x000fe20000410000 */
[----:B------:R-:W-:Y:S01]  /*1d30*/  SHF.L.U32 R225, R69, 0x10, RZ ;  /* 0x0000001045e17819 */ /* 0x000fe200000006ff */
[-C--:B------:R-:W-:Y:S01]  /*1d40*/  FFMA.FTZ R98, R226, R181.reuse, R98 ;  /* 0x000000b5e2627223 */ /* 0x080fe20000010062 */
[----:B------:R-:W-:Y:S01]  /*1d50*/  FADD.FTZ R122, R122, R181 ;  /* 0x000000b57a7a7221 */ /* 0x000fe20000010000 */
[----:B------:R-:W-:Y:S02]  /*1d60*/  SHF.L.U32 R231, R70, 0x10, RZ ;  /* 0x0000001046e77819 */ /* 0x000fe400000006ff */
[----:B------:R-:W-:Y:S01]  /*1d70*/  FMUL.FTZ R225, R225, R181 ;  /* 0x000000b5e1e17220 */ /* 0x000fe20000410000 */
[----:B------:R-:W-:Y:S01]  /*1d80*/  SHF.L.U32 R181, R182, 0x10, RZ ;  /* 0x00000010b6b57819 */ /* 0x000fe200000006ff */
[----:B------:R-:W-:Y:S01]  /*1d90*/  FMUL.FTZ R232, R205, R233 ;  /* 0x000000e9cde87220 */ /* 0x000fe20000410000 */
[----:B------:R-:W-:-:S03]  /*1da0*/  FFMA.FTZ R180, R0, R172, RZ ;  /* 0x000000ac00b47223 */ /* 0x000fc600000100ff */
[----:B------:R-:W-:Y:S01]  /*1db0*/  FADD.FTZ R116, R116, R181 ;  /* 0x000000b574747221 */ /* 0x000fe20000010000 */
[-C--:B------:R-:W-:Y:S01]  /*1dc0*/  FFMA.FTZ R156, R232, R181.reuse, R156 ;  /* 0x000000b5e89c7223 */ /* 0x080fe2000001009c */
[----:B------:R-:W-:Y:S01]  /*1dd0*/  FMUL.FTZ R231, R231, R181 ;  /* 0x000000b5e7e77220 */ /* 0x000fe20000410000 */
[----:B------:R-:W-:Y:S01]  /*1de0*/  FADD.FTZ R181, RZ, R172 ;  /* 0x000000acffb57221 */ /* 0x000fe20000010000 */
[----:B------:R-:W-:-:S03]  /*1df0*/  FFMA.FTZ R180, R203, R202, R180 ;  /* 0x000000cacbb47223 */ /* 0x000fc600000100b4 */
[----:B------:R-:W-:Y:S01]  /*1e00*/  FADD.FTZ R181, R202, R181 ;  /* 0x000000b5cab57221 */ /* 0x000fe20000010000 */
[----:B------:R-:W-:Y:S01]  /*1e10*/  SHF.L.U32 R233, R183, 0x10, RZ ;  /* 0x00000010b7e97819 */ /* 0x000fe200000006ff */
[----:B------:R-:W-:Y:S02]  /*1e20*/  FFMA.FTZ R180, R173, R216, R180 ;  /* 0x000000d8adb47223 */ /* 0x000fe400000100b4 */
[----:B------:R-:W-:Y:S01]  /*1e30*/  FADD.FTZ R183, R216, R181 ;  /* 0x000000b5d8b77221 */ /* 0x000fe20000010000 */
[----:B------:R-:W-:Y:S01]  /*1e40*/  FMUL.FTZ R234, R205, R252 ;  /* 0x000000fccdea7220 */ /* 0x000fe20000410000 */
[----:B------:R-:W-:Y:S01]  /*1e50*/  MOV R252, R236 ;  /* 0x000000ec00fc7202 */ /* 0x000fe20000000f00 */
[----:B------:R-:W-:Y:S01]  /*1e60*/  FFMA.FTZ R181, R201, R200, R180 ;  /* 0x000000c8c9b57223 */ /* 0x000fe200000100b4 */
[----:B------:R-:W-:Y:S01]  /*1e70*/  FADD.FTZ R236, R200, R183 ;  /* 0x000000b7c8ec7221 */ /* 0x000fe20000010000 */
[----:B------:R-:W-:Y:S02]  /*1e80*/  SHF.L.U32 R180, R71, 0x10, RZ ;  /* 0x0000001047b47819 */ /* 0x000fe400000006ff */
[----:B------:R-:W-:Y:S01]  /*1e90*/  FFMA.FTZ R182, R174, R217, R181 ;  /* 0x000000d9aeb67223 */ /* 0x000fe200000100b5 */
[----:B------:R-:W-:Y:S01]  /*1ea0*/  FADD.FTZ R183, R217, R236 ;  /* 0x000000ecd9b77221 */ /* 0x000fe20000010000 */
[----:B------:R-:W-:Y:S01]  /*1eb0*/  FADD.FTZ R118, R118, R233 ;  /* 0x000000e976767221 */ /* 0x000fe20000010000 */
[-C--:B------:R-:W-:Y:S01]  /*1ec0*/  FFMA.FTZ R158, R234, R233.reuse, R158 ;  /* 0x000000e9ea9e7223 */ /* 0x080fe2000001009e */
[----:B------:R-:W-:Y:S01]  /*1ed0*/  FMUL.FTZ R233, R180, R233 ;  /* 0x000000e9b4e97220 */ /* 0x000fe20000410000 */
[----:B------:R-:W-:Y:S01]  /*1ee0*/  FFMA.FTZ R181, R199, R198, R182 ;  /* 0x000000c6c7b57223 */ /* 0x000fe200000100b6 */
[----:B------:R-:W-:Y:S01]  /*1ef0*/  FADD.FTZ R180, R198, R183 ;  /* 0x000000b7c6b47221 */ /* 0x000fe20000010000 */
[----:B------:R-:W-:-:S02]  /*1f00*/  MOV R236, R235 ;  /* 0x000000eb00ec7202 */ /* 0x000fc40000000f00 */
[----:B------:R-:W-:Y:S01]  /*1f10*/  FFMA.FTZ R181, R218, R175, R181 ;  /* 0x000000afdab57223 */ /* 0x000fe200000100b5 */
[----:B------:R-:W-:-:S03]  /*1f20*/  FADD.FTZ R180, R175, R180 ;  /* 0x000000b4afb47221 */ /* 0x000fc60000010000 */
[----:B------:R-:W-:Y:S01]  /*1f30*/  FFMA.FTZ R182, R248, R236, R181 ;  /* 0x000000ecf8b67223 */ /* 0x000fe200000100b5 */
[----:B------:R-:W-:Y:S01]  /*1f40*/  FADD.FTZ R181, R236, R180 ;  /* 0x000000b4ecb57221 */ /* 0x000fe20000010000 */
[----:B------:R-:W-:Y:S02]  /*1f50*/  SHF.L.U32 R183, R184, 0x10, RZ ;  /* 0x00000010b8b77819 */ /* 0x000fe400000006ff */
[----:B------:R-:W-:Y:S01]  /*1f60*/  FFMA.FTZ R182, R219, R176, R182 ;  /* 0x000000b0dbb67223 */ /* 0x000fe200000100b6 */
        /* <DEDUP_REMOVED lines=15> */
[----:B------:R-:W-:Y:S01]  /*2060*/  FMUL.FTZ R236, R205, R243 ;  /* 0x000000f3cdec7220 */ /* 0x000fe20000410000 */
[----:B------:R-:W-:Y:S01]  /*2070*/  SHF.L.U32 R180, R73, 0x10, RZ ;  /* 0x0000001049b47819 */ /* 0x000fe200000006ff */
[----:B------:R-:W-:Y:S01]  /*2080*/  FFMA.FTZ R183, R193, R192, R182 ;  /* 0x000000c0c1b77223 */ /* 0x000fe200000100b6 */
[----:B------:R-:W-:Y:S01]  /*2090*/  FADD.FTZ R182, R192, R181 ;  /* 0x000000b5c0b67221 */ /* 0x000fe20000010000 */
[-C--:B------:R-:W-:Y:S01]  /*20a0*/  FFMA.FTZ R154, R236, R185.reuse, R154 ;  /* 0x000000b9ec9a7223 */ /* 0x080fe2000001009a */
[----:B------:R-:W-:Y:S01]  /*20b0*/  FADD.FTZ R114, R114, R185 ;  /* 0x000000b972727221 */ /* 0x000fe20000010000 */
[----:B------:R-:W-:Y:S01]  /*20c0*/  FMUL.FTZ R185, R180, R185 ;  /* 0x000000b9b4b97220 */ /* 0x000fe20000410000 */
[----:B------:R-:W-:Y:S01]  /*20d0*/  FFMA.FTZ R180, R222, R179, R183 ;  /* 0x000000b3deb47223 */ /* 0x000fe200000100b7 */
[----:B------:R-:W-:Y:S01]  /*20e0*/  FADD.FTZ R182, R179, R182 ;  /* 0x000000b6b3b67221 */ /* 0x000fe20000010000 */
[----:B------:R-:W-:-:S02]  /*20f0*/  SHF.L.U32 R181, R186, 0x10, RZ ;  /* 0x00000010bab57819 */ /* 0x000fc400000006ff */
        /* <DEDUP_REMOVED lines=27> */
[----:B------:R1:W-:Y:S02]  /*22b0*/  STL [R1], R160 ;  /* 0x000000a001007387 */ /* 0x0003e40000100800 */
[----:B------:R-:W-:Y:S01]  /*22c0*/  FFMA.FTZ R182, R246, R160, R181 ;  /* 0x000000a0f6b67223 */ /* 0x000fe200000100b5 */
[----:B------:R-:W-:Y:S02]  /*22d0*/  FADD.FTZ R243, R160, R180 ;  /* 0x000000b4a0f37221 */ /* 0x000fe40000010000 */
[----:B-1----:R0:W5:Y:S01]  /*22e0*/  LDL.LU R160, [R1+0x14] ;  /* 0x0000140001a07983 */ /* 0x0021620000300800 */
        /* <DEDUP_REMOVED lines=12> */
[----:B------:R-:W-:Y:S01]  /*23b0*/  SHF.L.U32 R189, R189, 0x10, RZ ;  /* 0x00000010bdbd7819 */ /* 0x000fe200000006ff */
[----:B------:R-:W-:Y:S01]  /*23c0*/  FADD.FTZ R181, R181, R186 ;  /* 0x000000bab5b57221 */ /* 0x000fe20000010000 */
[----:B------:R-:W-:Y:S01]  /*23d0*/  FMUL.FTZ R240, R205, R240 ;  /* 0x000000f0cdf07220 */ /* 0x000fe20000410000 */
[----:B------:R-:W-:Y:S01]  /*23e0*/  SHF.L.U32 R182, R77, 0x10, RZ ;  /* 0x000000104db67819 */ /* 0x000fe200000006ff */
[-C--:B------:R-:W-:Y:S01]  /*23f0*/  FFMA.FTZ R144, R239, R183.reuse, R144 ;  /* 0x000000b7ef907223 */ /* 0x080fe20000010090 */
[----:B------:R-:W-:Y:S01]  /*2400*/  FADD.FTZ R104, R104, R183 ;  /* 0x000000b768687221 */ /* 0x000fe20000010000 */
[----:B------:R-:W-:Y:S01]  /*2410*/  FMUL.FTZ R188, R188, R183 ;  /* 0x000000b7bcbc7220 */ /* 0x000fe20000410000 */
        /* <DEDUP_REMOVED lines=27> */
[----:B------:R-:W-:-:S03]  /*25d0*/  FADD.FTZ R181, R181, R190 ;  /* 0x000000beb5b57221 */ /* 0x000fc60000010000 */
[-C--:B------:R-:W-:Y:S01]  /*25e0*/  FMUL.FTZ R242, R242, R183.reuse ;  /* 0x000000b7f2f27220 */ /* 0x080fe20000410000 */
[----:B------:R-:W-:Y:S01]  /*25f0*/  FFMA.FTZ R180, R3, R2, R180 ;  /* 0x0000000203b47223 */ /* 0x000fe200000100b4 */
[----:B------:R-:W-:Y:S01]  /*2600*/  FADD.FTZ R181, R181, R2 ;  /* 0x00000002b5b57221 */ /* 0x000fe20000010000 */
[C---:B------:R-:W-:Y:S01]  /*2610*/  FFMA.FTZ R142, R191.reuse, R183, R142 ;  /* 0x000000b7bf8e7223 */ /* 0x040fe2000001008e */
[----:B------:R-:W-:Y:S01]  /*2620*/  FADD.FTZ R102, R102, R183 ;  /* 0x000000b766667221 */ /* 0x000fe20000010000 */
[----:B------:R-:W-:Y:S01]  /*2630*/  FFMA.FTZ R183, R191, R242, R180 ;  /* 0x000000f2bfb77223 */ /* 0x000fe200000100b4 */
[----:B------:R-:W-:-:S03]  /*2640*/  FADD.FTZ R182, R181, R242 ;  /* 0x000000f2b5b67221 */ /* 0x000fc60000010000 */
[----:B------:R-:W-:Y:S01]  /*2650*/  FFMA.FTZ R180, R250, R249, R183 ;  /* 0x000000f9fab47223 */ /* 0x000fe200000100b7 */
[----:B------:R-:W-:Y:S01]  /*2660*/  FADD.FTZ R181, R182, R249 ;  /* 0x000000f9b6b57221 */ /* 0x000fe20000010000 */
[----:B0-----:R-:W-:Y:S06]  /*2670*/  BRA `(.L_x_8093) ;  /* 0x0000000400247947 */ /* 0x001fec0003800000 */
.L_x_8092:
        /* <DEDUP_REMOVED lines=32> */
.L_x_8094:
        /* <DEDUP_REMOVED lines=23> */
[----:B------:R1:W5:Y:S02]  /*29f0*/  LDG.E.128 R48, desc[UR6][R44.64] ;  /* 0x000000062c307981 */ /* 0x000364000c1e1d00 */
[--C-:B------:R-:W-:Y:S02]  /*2a00*/  IMAD.WIDE.U32 R36, R37, 0x20, R20.reuse ;  /* 0x0000002025247825 */ /* 0x100fe400078e0014 */
[----:B------:R1:W5:Y:S02]  /*2a10*/  LDG.E.128 R56, desc[UR6][R52.64] ;  /* 0x0000000634387981 */ /* 0x000364000c1e1d00 */
[--C-:B------:R-:W-:Y:S02]  /*2a20*/  IMAD.WIDE.U32 R28, R29, 0x20, R20.reuse ;  /* 0x000000201d1c7825 */ /* 0x100fe400078e0014 */
[----:B------:R1:W5:Y:S02]  /*2a30*/  LDG.E.128 R40, desc[UR6][R36.64] ;  /* 0x0000000624287981 */ /* 0x000364000c1e1d00 */
[----:B------:R-:W-:Y:S01]  /*2a40*/  IMAD.WIDE.U32 R20, R23, 0x20, R20 ;  /* 0x0000002017147825 */ /* 0x000fe200078e0014 */
[C---:B------:R-:W-:Y:S01]  /*2a50*/  IADD3 R23, PT, PT, R214.reuse, 0x80, RZ ;  /* 0x00000080d6177810 */ /* 0x040fe20007ffe0ff */
[----:B------:R1:W5:Y:S02]  /*2a60*/  LDG.E.128 R32, desc[UR6][R28.64] ;  /* 0x000000061c207981 */ /* 0x000364000c1e1d00 */
[----:B------:R-:W-:-:S02]  /*2a70*/  IMAD.WIDE.U32 R214, R214, 0x8, R206 ;  /* 0x00000008d6d67825 */ /* 0x000fc400078e00ce */
[----:B------:R1:W5:Y:S02]  /*2a80*/  LDG.E.128 R24, desc[UR6][R20.64] ;  /* 0x0000000614187981 */ /* 0x000364000c1e1d00 */
[----:B------:R-:W-:Y:S02]  /*2a90*/  IMAD.WIDE.U32 R206, R23, 0x8, R206 ;  /* 0x0000000817ce7825 */ /* 0x000fe400078e00ce */
[----:B------:R-:W5:Y:S04]  /*2aa0*/  LDG.E.64 R214, desc[UR6][R214.64] ;  /* 0x00000006d6d67981 */ /* 0x000f68000c1e1b00 */
[----:B------:R-:W5:Y:S04]  /*2ab0*/  LDG.E.64 R206, desc[UR6][R206.64] ;  /* 0x00000006cece7981 */ /* 0x000f68000c1e1b00 */
[----:B------:R-:W5:Y:S04]  /*2ac0*/  LDG.E.128 R52, desc[UR6][R52.64+0x10] ;  /* 0x0000100634347981 */ /* 0x000f68000c1e1d00 */
[----:B------:R-:W5:Y:S04]  /*2ad0*/  LDG.E.128 R44, desc[UR6][R44.64+0x10] ;  /* 0x000010062c2c7981 */ /* 0x000f68000c1e1d00 */
[----:B------:R-:W5:Y:S04]  /*2ae0*/  LDG.E.128 R36, desc[UR6][R36.64+0x10] ;  /* 0x0000100624247981 */ /* 0x000f68000c1e1d00 */
[----:B------:R-:W5:Y:S04]  /*2af0*/  LDG.E.128 R28, desc[UR6][R28.64+0x10] ;  /* 0x000010061c1c7981 */ /* 0x000f68000c1e1d00 */
[----:B-1----:R-:W5:Y:S02]  /*2b00*/  LDG.E.128 R20, desc[UR6][R20.64+0x10] ;  /* 0x0000100614147981 */ /* 0x002f64000c1e1d00 */
.L_x_8093:
[----:B------:R-:W-:Y:S05]  /*2b10*/  BSYNC.RECONVERGENT B1 ;  /* 0x0000000000017941 */ /* 0x000fea0003800200 */
.L_x_8091:
        /* <DEDUP_REMOVED lines=19> */
[----:B--2---:R1:W-:Y:S04]  /*2c50*/  STL [R1+0xc], R182 ;  /* 0x00000cb601007387 */ /* 0x0043e80000100800 */
[----:B------:R1:W2:Y:S02]  /*2c60*/  SHFL.BFLY PT, R181, R180, 0x10, 0x1f ;  /* 0x0e001f00b4b57f89 */ /* 0x0002a400000e0000 */
.L_x_8273:
[----:B-1----:R-:W3:Y:S01]  /*2c70*/  LDL.LU R182, [R1+0xc] ;  /* 0x00000c0001b67983 */ /* 0x002ee20000300800 */
[----:B--2---:R-:W-:Y:S01]  /*2c80*/  FADD.FTZ R181, R180, R181 ;  /* 0x000000b5b4b57221 */ /* 0x004fe20000010000 */
[----:B------:R-:W-:Y:S01]  /*2c90*/  @P3 IADD3 R180, PT, PT, R229, -0x1, RZ ;  /* 0xffffffffe5b43810 */ /* 0x000fe20007ffe0ff */
[----:B------:R-:W-:Y:S01]  /*2ca0*/  IMAD R252, R204, UR8, RZ ;  /* 0x00000008ccfc7c24 */ /* 0x000fe2000f8e02ff */
[----:B------:R-:W-:Y:S01]  /*2cb0*/  ISETP.NE.U32.AND P0, PT, R228, RZ, PT ;  /* 0x000000ffe400720c */ /* 0x000fe20003f05070 */
[----:B------:R-:W-:Y:S01]  /*2cc0*/  BSSY.RECONVERGENT B1, `(.L_x_8096) ;  /* 0x00001d2000017945 */ /* 0x000fe20003800200 */
[----:B------:R-:W-:Y:S01]  /*2cd0*/  ISETP.NE.AND P1, PT, RZ, UR9, PT ;  /* 0x00000009ff007c0c */ /* 0x000fe2000bf25270 */
[----:B------:R-:W-:Y:S01]  /*2ce0*/  @P3 IMAD R180, R180, UR8, RZ ;  /* 0x00000008b4b43c24 */ /* 0x000fe2000f8e02ff */
[----:B------:R-:W-:Y:S02]  /*2cf0*/  SHF.R.S32.HI R183, RZ, 0x1f, R252 ;  /* 0x0000001fffb77819 */ /* 0x000fe400000114fc */
[----:B------:R-:W-:-:S02]  /*2d00*/  ISETP.NE.AND.EX P0, PT, R227, RZ, PT, P0 ;  /* 0x000000ffe300720c */ /* 0x000fc40003f05300 */
[----:B------:R-:W-:Y:S02]  /*2d10*/  LEA.HI R252, R183, R252, RZ, 0x3 ;  /* 0x000000fcb7fc7211 */ /* 0x000fe400078f18ff */
[----:B------:R-:W-:-:S04]  /*2d20*/  @P3 SHF.R.S32.HI R183, RZ, 0x1f, R180 ;  /* 0x0000001fffb73819 */ /* 0x000fc800000114b4 */
[----:B------:R-:W-:Y:S01]  /*2d30*/  @P3 LEA.HI R180, R183, R180, RZ, 0x3 ;  /* 0x000000b4b7b43211 */ /* 0x000fe200078f18ff */
[----:B---3--:R-:W-:Y:S02]  /*2d40*/  FADD.FTZ R244, R244, R182 ;  /* 0x000000b6f4f47221 */ /* 0x008fe40000010000 */
[----:B------:R-:W1:Y:S02]  /*2d50*/  S2R R182, SR_TID.X ;  /* 0x0000000000b67919 */ /* 0x000e640000002100 */
[----:B------:R-:W-:Y:S01]  /*2d60*/  FMUL.FTZ R183, R244, UR10 ;  /* 0x0000000af4b77c20 */ /* 0x000fe20008410000 */
[----:B------:R-:W-:-:S04]  /*2d70*/  HFMA2 R244, -RZ, RZ, 0, 0 ;  /* 0x00000000fff47431 */ /* 0x000fc800000001ff */
[----:B------:R-:W-:Y:S02]  /*2d80*/  FSEL R183, R183, RZ, !P1 ;  /* 0x000000ffb7b77208 */ /* 0x000fe40004800000 */
[----:B-1----:R-:W-:Y:S01]  /*2d90*/  LOP3.LUT R229, R182, 0x1f, RZ, 0xc0, !PT ;  /* 0x0000001fb6e57812 */ /* 0x002fe200078ec0ff */
[----:B------:R-:W-:-:S03]  /*2da0*/  FMUL.FTZ R182, R181, UR10 ;  /* 0x0000000ab5b67c20 */ /* 0x000fc60008410000 */
[-C--:B------:R-:W-:Y:S01]  /*2db0*/  @P3 LEA.HI.SX32 R244, R180, R229.reuse, 0x1d ;  /* 0x000000e5b4f43211 */ /* 0x080fe200078feaff */
[----:B------:R1:W-:Y:S01]  /*2dc0*/  STL [R1+0x10], R229 ;  /* 0x000010e501007387 */ /* 0x0003e20000100800 */
[----:B------:R-:W-:Y:S01]  /*2dd0*/  LEA.HI.SX32 R252, R252, R229, 0x1d ;  /* 0x000000e5fcfc7211 */ /* 0x000fe200078feaff */
[----:B------:R-:W-:Y:S06]  /*2de0*/  @P0 BRA `(.L_x_8097) ;  /* 0x00000010000c0947 */ /* 0x000fec0003800000 */
        /* <DEDUP_REMOVED lines=18> */
.L_x_8100:
[----:B------:R-:W-:Y:S05]  /*2f10*/  BSYNC.RECONVERGENT B2 ;  /* 0x0000000000027941 */ /* 0x000fea0003800200 */
.L_x_8099:
        /* <DEDUP_REMOVED lines=13> */
.L_x_8102:
[----:B------:R-:W-:Y:S05]  /*2ff0*/  BSYNC.RECONVERGENT B2 ;  /* 0x0000000000027941 */ /* 0x000fea0003800200 */
.L_x_8101:
        /* <DEDUP_REMOVED lines=13> */
.L_x_8104:
[----:B------:R-:W-:Y:S05]  /*30d0*/  BSYNC.RECONVERGENT B2 ;  /* 0x0000000000027941 */ /* 0x000fea0003800200 */
.L_x_8103:
        /* <DEDUP_REMOVED lines=13> */
.L_x_8106:
[----:B------:R-:W-:Y:S05]  /*31b0*/  BSYNC.RECONVERGENT B2 ;  /* 0x0000000000027941 */ /* 0x000fea0003800200 */
.L_x_8105:
        /* <DEDUP_REMOVED lines=13> */
.L_x_8108:
[----:B------:R-:W-:Y:S05]  /*3290*/  BSYNC.RECONVERGENT B2 ;  /* 0x0000000000027941 */ /* 0x000fea0003800200 */
.L_x_8107:
        /* <DEDUP_REMOVED lines=13> */
.L_x_8110:
[----:B------:R-:W-:Y:S05]  /*3370*/  BSYNC.RECONVERGENT B2 ;  /* 0x0000000000027941 */ /* 0x000fea0003800200 */
.L_x_8109:
        /* <DEDUP_REMOVED lines=13> */
.L_x_8112:
[----:B------:R-:W-:Y:S05]  /*3450*/  BSYNC.RECONVERGENT B2 ;  /* 0x0000000000027941 */ /* 0x000fea0003800200 */
.L_x_8111:
[----:B------:R-:W-:Y:S05]  /*3460*/  @!P3 BRA `(.L_x_8113) ;  /* 0x00000014005cb947 */ /* 0x000fea0003800000 */
[----:B------:R-:W2:Y:S01]  /*3470*/  LDL R181, [R1+0x8] ;  /* 0x0000080001b57983 */ /* 0x000ea20000100800 */
[----:B------:R-:W-:Y:S01]  /*3480*/  FFMA.FTZ R180, R248, R182, R183 ;  /* 0x000000b6f8b47223 */ /* 0x000fe200000100b7 */
[----:B------:R-:W-:Y:S02]  /*3490*/  ISETP.GT.AND P1, PT, R230, RZ, PT ;  /* 0x000000ffe600720c */ /* 0x000fe40003f24270 */
[----:B-----5:R-:W-:-:S04]  /*34a0*/  ISETP.GE.U32.AND P0, PT, R214, RZ, PT ;  /* 0x000000ffd600720c */ /* 0x020fc80003f06070 */
[----:B------:R-:W-:Y:S01]  /*34b0*/  ISETP.GE.U32.AND.EX P0, PT, R215, 0x1000000, PT, P0 ;  /* 0x01000000d700780c */ /* 0x000fe20003f06100 */
[----:B--2---:R-:W-:-:S04]  /*34c0*/  FADD.FTZ R180, R181, -R180 ;  /* 0x800000b4b5b47221 */ /* 0x004fc80000010000 */
        /* <DEDUP_REMOVED lines=8> */
.L_x_8098:
[----:B------:R-:W2:Y:S01]  /*3550*/  LDL R180, [R1+0x8] ;  /* 0x0000080001b47983 */ /* 0x000ea20000100800 */
        /* <DEDUP_REMOVED lines=26> */
[----:B------:R-:W-:Y:S01]  /*3700*/  FSEL R164, R164, RZ, P0 ;  /* 0x000000ffa4a47208 */ /* 0x000fe20000000000 */
[----:B--2---:R-:W-:Y:S01]  /*3710*/  FADD.FTZ R171, R180, -R171 ;  /* 0x800000abb4ab7221 */ /* 0x004fe20000010000 */
[C---:B------:R-:W-:Y:S01]  /*3720*/  FMUL.FTZ R180, R205.reuse, R166 ;  /* 0x000000a6cdb47220 */ /* 0x040fe20000410000 */
[C---:B------:R-:W-:Y:S02]  /*3730*/  FMUL.FTZ R166, R205.reuse, R168 ;  /* 0x000000a8cda67220 */ /* 0x040fe40000410000 */
[----:B------:R-:W-:-:S02]  /*3740*/  FMUL.FTZ R171, R205, R171 ;  /* 0x000000abcdab7220 */ /* 0x000fc40000410000 */
[----:B------:R-:W-:Y:S02]  /*3750*/  FSEL R168, R180, RZ, P0 ;  /* 0x000000ffb4a87208 */ /* 0x000fe40000000000 */
        /* <DEDUP_REMOVED lines=14> */
.L_x_8115:
[----:B------:R-:W-:Y:S05]  /*3840*/  BSYNC.RECONVERGENT B2 ;  /* 0x0000000000027941 */ /* 0x000fea0003800200 */
.L_x_8114:
        /* <DEDUP_REMOVED lines=13> */
.L_x_8117:
[----:B------:R-:W-:Y:S05]  /*3920*/  BSYNC.RECONVERGENT B2 ;  /* 0x0000000000027941 */ /* 0x000fea0003800200 */
.L_x_8116:
        /* <DEDUP_REMOVED lines=13> */
.L_x_8119:
[----:B------:R-:W-:Y:S05]  /*3a00*/  BSYNC.RECONVERGENT B2 ;  /* 0x0000000000027941 */ /* 0x000fea0003800200 */
.L_x_8118:
        /* <DEDUP_REMOVED lines=13> */
.L_x_8121:
[----:B------:R-:W-:Y:S05]  /*3ae0*/  BSYNC.RECONVERGENT B2 ;  /* 0x0000000000027941 */ /* 0x000fea0003800200 */
.L_x_8120:
        /* <DEDUP_REMOVED lines=13> */
.L_x_8123:
[----:B------:R-:W-:Y:S05]  /*3bc0*/  BSYNC.RECONVERGENT B2 ;  /* 0x0000000000027941 */ /* 0x000fea0003800200 */
.L_x_8122:
        /* <DEDUP_REMOVED lines=13> */
.L_x_8125:
[----:B------:R-:W-:Y:S05]  /*3ca0*/  BSYNC.RECONVERGENT B2 ;  /* 0x0000000000027941 */ /* 0x000fea0003800200 */
.L_x_8124:
        /* <DEDUP_REMOVED lines=13> */
.L_x_8127:
[----:B------:R-:W-:Y:S05]  /*3d80*/  BSYNC.RECONVERGENT B2 ;  /* 0x0000000000027941 */ /* 0x000fea0003800200 */
.L_x_8126:
        /* <DEDUP_REMOVED lines=9> */
.L_x_8097:
[----:B-1----:R-:W-:Y:S02]  /*3e20*/  MOV R229, UR20 ;  /* 0x0000001400e57c02 */ /* 0x002fe40008000f00 */
[----:B------:R-:W-:Y:S02]  /*3e30*/  MOV R243, UR21 ;  /* 0x0000001500f37c02 */ /* 0x000fe40008000f00 */
[----:B------:R-:W-:-:S04]  /*3e40*/  ISETP.NE.U32.AND P0, PT, R229, RZ, PT ;  /* 0x000000ffe500720c */ /* 0x000fc80003f05070 */
[----:B------:R-:W-:-:S13]  /*3e50*/  ISETP.NE.AND.EX P0, PT, R243, RZ, PT, P0 ;  /* 0x000000fff300720c */ /* 0x000fda0003f05300 */
[----:B------:R-:W-:Y:S05]  /*3e60*/  @P0 BRA `(.L_x_8128) ;  /* 0x0000000400740947 */ /* 0x000fea0003800000 */
[----:B------:R-:W-:Y:S01]  /*3e70*/  @P2 FFMA.FTZ R180, R0, R182, R183 ;  /* 0x000000b600b42223 */ /* 0x000fe200000100b7 */
[----:B------:R0:W-:Y:S01]  /*3e80*/  STL [R1+0x14], R2 ;  /* 0x0000140201007387 */ /* 0x0001e20000100800 */
[----:B-----5:R-:W-:Y:S02]  /*3e90*/  @P3 LOP3.LUT P0, RZ, R214, 0xff, RZ, 0xc0, !PT ;  /* 0x000000ffd6ff3812 */ /* 0x020fe4000780c0ff */
[----:B------:R-:W-:Y:S01]  /*3ea0*/  @P2 FADD.FTZ R180, R172, -R180 ;  /* 0x800000b4acb42221 */ /* 0x000fe20000010000 */
[----:B0-----:R-:W-:-:S03]  /*3eb0*/  MOV R2, R56 ;  /* 0x0000003800027202 */ /* 0x001fc60000000f00 */
        /* <DEDUP_REMOVED lines=60> */
[----:B------:R-:W-:-:S04]  /*4280*/  @P3 FSEL R180, R180, RZ, P0 ;  /* 0x000000ffb4b43208 */ /* 0x000fc80000000000 */
[----:B------:R-:W-:-:S04]  /*4290*/  @P3 F2FP.BF16.F32.PACK_AB R180, RZ, R180 ;  /* 0x000000b4ffb4323e */ /* 0x000fc800000010ff */
[----:B------:R-:W-:Y:S01]  /*42a0*/  @P3 PRMT R162, R162, 0x5410, R180 ;  /* 0x00005410a2a23816 */ /* 0x000fe200000000b4 */
[----:B------:R-:W-:-:S04]  /*42b0*/  @P2 FFMA.FTZ R180, R218, R182, R183 ;  /* 0x000000b6dab42223 */ /* 0x000fc800000100b7 */
[----:B------:R-:W-:-:S04]  /*42c0*/  @P2 FADD.FTZ R180, R175, -R180 ;  /* 0x800000b4afb42221 */ /* 0x000fc80000010000 */
[----:B------:R-:W-:Y:S02]  /*42d0*/  @P2 FFMA.FTZ R2, R205, R180, R54 ;  /* 0x000000b4cd022223 */ /* 0x000fe40000010036 */
[----:B------:R-:W0:Y:S02]  /*42e0*/  @P3 LDC.64 R180, c[0x0][0x408] ;  /* 0x00010200ffb43b82 */ /* 0x000e240000000a00 */
[----:B0-----:R-:W-:Y:S02]  /*42f0*/  @P3 FMUL.FTZ R181, R2, R181 ;  /* 0x000000b502b53220 */ /* 0x001fe40000410000 */
[----:B------:R0:W5:Y:S01]  /*4300*/  LDL.LU R2, [R1+0x14] ;  /* 0x0000140001027983 */ /* 0x0001620000300800 */
[----:B------:R-:W-:Y:S01]  /*4310*/  @P3 LOP3.LUT P0, RZ, R215, 0xff0000, RZ, 0xc0, !PT ;  /* 0x00ff0000d7ff3812 */ /* 0x000fe2000780c0ff */
[----:B------:R-:W-:-:S05]  /*4320*/  @P3 FMUL.FTZ R180, R181, R180 ;  /* 0x000000b4b5b43220 */ /* 0x000fca0000410000 */
[----:B------:R-:W-:-:S04]  /*4330*/  @P3 FSEL R180, R180, RZ, P0 ;  /* 0x000000ffb4b43208 */ /* 0x000fc80000000000 */
[----:B------:R-:W-:-:S04]  /*4340*/  @P3 F2FP.BF16.F32.PACK_AB R180, RZ, R180 ;  /* 0x000000b4ffb4323e */ /* 0x000fc800000010ff */
[----:B------:R-:W-:Y:S01]  /*4350*/  @P3 PRMT R163, R180, 0x7610, R163 ;  /* 0x00007610b4a33816 */ /* 0x000fe200000000a3 */
[----:B0-----:R-:W-:Y:S06]  /*4360*/  @!P3 BRA `(.L_x_8113) ;  /* 0x00000004009cb947 */ /* 0x001fec0003800000 */
[----:B------:R-:W2:Y:S01]  /*4370*/  LDL R180, [R1+0x8] ;  /* 0x0000080001b47983 */ /* 0x000ea20000100800 */
[----:B------:R-:W-:Y:S01]  /*4380*/  @P2 FFMA.FTZ R181, R248, R182, R183 ;  /* 0x000000b6f8b52223 */ /* 0x000fe200000100b7 */
[----:B------:R-:W-:-:S04]  /*4390*/  ISETP.GE.U32.AND P0, PT, R214, RZ, PT ;  /* 0x000000ffd600720c */ /* 0x000fc80003f06070 */
[----:B------:R-:W-:Y:S01]  /*43a0*/  ISETP.GE.U32.AND.EX P0, PT, R215, 0x1000000, PT, P0 ;  /* 0x01000000d700780c */ /* 0x000fe20003f06100 */
[----:B--2---:R-:W-:Y:S01]  /*43b0*/  @P2 FADD.FTZ R181, R180, -R181 ;  /* 0x800000b5b4b52221 */ /* 0x004fe20000010000 */
        /* <DEDUP_REMOVED lines=8> */
.L_x_8128:
[----:B------:R-:W-:Y:S01]  /*4440*/  @P2 FFMA.FTZ R165, R0, R182, R183 ;  /* 0x000000b600a52223 */ /* 0x000fe200000100b7 */
[----:B-----5:R-:W-:Y:S01]  /*4450*/  MOV R164, R56 ;  /* 0x0000003800a47202 */ /* 0x020fe20000000f00 */
[----:B------:R-:W1:Y:S01]  /*4460*/  @P3 LDC.64 R168, c[0x0][0x408] ;  /* 0x00010200ffa83b82 */ /* 0x000e620000000a00 */
[----:B------:R-:W-:Y:S01]  /*4470*/  @P3 LOP3.LUT P0, RZ, R214, 0xff, RZ, 0xc0, !PT ;  /* 0x000000ffd6ff3812 */ /* 0x000fe2000780c0ff */
[----:B------:R-:W-:Y:S01]  /*4480*/  @P2 FADD.FTZ R165, R172, -R165 ;  /* 0x800000a5aca52221 */ /* 0x000fe20000010000 */
[----:B------:R-:W-:-:S03]  /*4490*/  @P3 LOP3.LUT P1, RZ, R214, 0xff00, RZ, 0xc0, !PT ;  /* 0x0000ff00d6ff3812 */ /* 0x000fc6000782c0ff */
[----:B------:R-:W-:Y:S01]  /*44a0*/  @P2 FFMA.FTZ R164, R205, R165, R56 ;  /* 0x000000a5cda42223 */ /* 0x000fe20000010038 */
[----:B------:R-:W-:Y:S01]  /*44b0*/  @P2 FFMA.FTZ R165, R203, R182, R183 ;  /* 0x000000b6cba52223 */ /* 0x000fe200000100b7 */
[----:B------:R-:W2:Y:S03]  /*44c0*/  @P3 LDC.64 R180, c[0x0][0x408] ;  /* 0x00010200ffb43b82 */ /* 0x000ea60000000a00 */
[----:B------:R-:W-:Y:S01]  /*44d0*/  @P2 FADD.FTZ R166, R202, -R165 ;  /* 0x800000a5caa62221 */ /* 0x000fe20000010000 */
[----:B------:R-:W-:-:S03]  /*44e0*/  MOV R165, R57 ;  /* 0x0000003900a57202 */ /* 0x000fc60000000f00 */
[----:B------:R-:W-:Y:S02]  /*44f0*/  @P2 FFMA.FTZ R165, R205, R166, R57 ;  /* 0x000000a6cda52223 */ /* 0x000fe40000010039 */
[----:B------:R-:W3:Y:S01]  /*4500*/  @P3 LDC.64 R166, c[0x0][0x408] ;  /* 0x00010200ffa63b82 */ /* 0x000ee20000000a00 */
[----:B-1----:R-:W-:-:S04]  /*4510*/  @P3 FMUL.FTZ R169, R164, R169 ;  /* 0x000000a9a4a93220 */ /* 0x002fc80000410000 */
[----:B------:R-:W-:Y:S01]  /*4520*/  @P3 FMUL.FTZ R168, R169, R168 ;  /* 0x000000a8a9a83220 */ /* 0x000fe20000410000 */
[----:B---3--:R-:W-:-:S04]  /*4530*/  @P3 FMUL.FTZ R167, R165, R167 ;  /* 0x000000a7a5a73220 */ /* 0x008fc80000410000 */
[----:B------:R-:W-:Y:S01]  /*4540*/  @P3 FMUL.FTZ R169, R167, R166 ;  /* 0x000000a6a7a93220 */ /* 0x000fe20000410000 */
[----:B------:R-:W-:Y:S01]  /*4550*/  @P2 FFMA.FTZ R167, R173, R182, R183 ;  /* 0x000000b6ada72223 */ /* 0x000fe200000100b7 */
[----:B------:R-:W-:-:S03]  /*4560*/  MOV R166, R58 ;  /* 0x0000003a00a67202 */ /* 0x000fc60000000f00 */
[----:B------:R-:W-:Y:S01]  /*4570*/  @P2 FADD.FTZ R167, R216, -R167 ;  /* 0x800000a7d8a72221 */ /* 0x000fe20000010000 */
[----:B------:R-:W-:-:S03]  /*4580*/  @P3 FSEL R170, R169, RZ, P1 ;  /* 0x000000ffa9aa3208 */ /* 0x000fc60000800000 */
[----:B------:R-:W-:Y:S01]  /*4590*/  @P2 FFMA.FTZ R166, R205, R167, R58 ;  /* 0x000000a7cda62223 */ /* 0x000fe2000001003a */
[----:B------:R-:W-:Y:S02]  /*45a0*/  @P3 FSEL R167, R168, RZ, P0 ;  /* 0x000000ffa8a73208 */ /* 0x000fe40000000000 */
[----:B------:R-:W1:Y:S01]  /*45b0*/  @P3 LDC.64 R168, c[0x0][0x408] ;  /* 0x00010200ffa83b82 */ /* 0x000e620000000a00 */
[----:B------:R-:W-:Y:S02]  /*45c0*/  @P3 LOP3.LUT P0, RZ, R214, 0xff0000, RZ, 0xc0, !PT ;  /* 0x00ff0000d6ff3812 */ /* 0x000fe4000780c0ff */
[----:B------:R-:W-:Y:S02]  /*45d0*/  @P3 F2FP.BF16.F32.PACK_AB R167, RZ, R167 ;  /* 0x000000a7ffa7323e */ /* 0x000fe400000010ff */
[----:B------:R-:W-:Y:S02]  /*45e0*/  @P3 F2FP.BF16.F32.PACK_AB R170, RZ, R170 ;  /* 0x000000aaffaa323e */ /* 0x000fe400000010ff */
[----:B------:R-:W-:-:S02]  /*45f0*/  @P3 PRMT R160, R167, 0x7610, R160 ;  /* 0x00007610a7a03816 */ /* 0x000fc400000000a0 */
[----:B------:R-:W-:Y:S02]  /*4600*/  MOV R167, R59 ;  /* 0x0000003b00a77202 */ /* 0x000fe40000000f00 */
[----:B------:R-:W-:Y:S02]  /*4610*/  @P3 PRMT R160, R160, 0x5410, R170 ;  /* 0x00005410a0a03816 */ /* 0x000fe400000000aa */
[----:B------:R-:W3:Y:S01]  /*4620*/  @P3 LDC.64 R170, c[0x0][0x408] ;  /* 0x00010200ffaa3b82 */ /* 0x000ee20000000a00 */
[----:B-1----:R-:W-:-:S04]  /*4630*/  @P3 FMUL.FTZ R169, R166, R169 ;  /* 0x000000a9a6a93220 */ /* 0x002fc80000410000 */
        /* <DEDUP_REMOVED lines=8> */
[----:B------:R-:W1:Y:S02]  /*46c0*/  @P3 LDC.64 R168, c[0x0][0x408] ;  /* 0x00010200ffa83b82 */ /* 0x000e640000000a00 */
[----:B-1----:R-:W-:-:S04]  /*46d0*/  @P3 FMUL.FTZ R169, R167, R169 ;  /* 0x000000a9a7a93220 */ /* 0x002fc80000410000 */
[----:B------:R-:W-:-:S05]  /*46e0*/  @P3 FMUL.FTZ R168, R169, R168 ;  /* 0x000000a8a9a83220 */ /* 0x000fca0000410000 */
[----:B------:R-:W-:Y:S02]  /*46f0*/  @P3 FSEL R168, R168, RZ, P0 ;  /* 0x000000ffa8a83208 */ /* 0x000fe40000000000 */
[----:B------:R-:W-:Y:S02]  /*4700*/  @P3 LOP3.LUT P0, RZ, R215, 0xff, RZ, 0xc0, !PT ;  /* 0x000000ffd7ff3812 */ /* 0x000fe4000780c0ff */
[----:B------:R-:W-:-:S04]  /*4710*/  @P3 F2FP.BF16.F32.PACK_AB R168, RZ, R168 ;  /* 0x000000a8ffa8323e */ /* 0x000fc800000010ff */
[----:B------:R-:W-:Y:S01]  /*4720*/  @P3 PRMT R161, R161, 0x5410, R168 ;  /* 0x00005410a1a13816 */ /* 0x000fe200000000a8 */
[----:B------:R-:W-:-:S04]  /*4730*/  @P2 FFMA.FTZ R168, R174, R182, R183 ;  /* 0x000000b6aea82223 */ /* 0x000fc800000100b7 */
[----:B------:R-:W-:Y:S01]  /*4740*/  @P2 FADD.FTZ R169, R217, -R168 ;  /* 0x800000a8d9a92221 */ /* 0x000fe20000010000 */
[----:B------:R-:W-:-:S03]  /*4750*/  MOV R168, R52 ;  /* 0x0000003400a87202 */ /* 0x000fc60000000f00 */
[----:B------:R-:W-:-:S04]  /*4760*/  @P2 FFMA.FTZ R168, R205, R169, R52 ;  /* 0x000000a9cda82223 */ /* 0x000fc80000010034 */
[----:B---3--:R-:W-:-:S04]  /*4770*/  @P3 FMUL.FTZ R171, R168, R171 ;  /* 0x000000aba8ab3220 */ /* 0x008fc80000410000 */
        /* <DEDUP_REMOVED lines=9> */
[----:B------:R-:W1:Y:S02]  /*4810*/  @P3 LDC.64 R170, c[0x0][0x408] ;  /* 0x00010200ffaa3b82 */ /* 0x000e640000000a00 */
        /* <DEDUP_REMOVED lines=9> */
[----:B--2---:R-:W-:Y:S02]  /*48b0*/  @P3 FMUL.FTZ R171, R170, R181 ;  /* 0x000000b5aaab3220 */ /* 0x004fe40000410000 */
[----:B------:R-:W2:Y:S01]  /*48c0*/  LDL R181, [R1+0x8] ;  /* 0x0000080001b57983 */ /* 0x000ea20000100800 */
[----:B------:R-:W-:Y:S01]  /*48d0*/  @P3 LOP3.LUT P0, RZ, R215, 0xff0000, RZ, 0xc0, !PT ;  /* 0x00ff0000d7ff3812 */ /* 0x000fe2000780c0ff */
[----:B------:R-:W-:Y:S01]  /*48e0*/  @P3 FMUL.FTZ R171, R171, R180 ;  /* 0x000000b4abab3220 */ /* 0x000fe20000410000 */
[----:B------:R-:W-:-:S04]  /*48f0*/  @P2 FFMA.FTZ R180, R248, R182, R183 ;  /* 0x000000b6f8b42223 */ /* 0x000fc800000100b7 */
[----:B------:R-:W-:Y:S02]  /*4900*/  @P3 FSEL R171, R171, RZ, P0 ;  /* 0x000000ffabab3208 */ /* 0x000fe40000000000 */
[----:B------:R-:W-:Y:S02]  /*4910*/  @P3 ISETP.GE.U32.AND P0, PT, R214, RZ, PT ;  /* 0x000000ffd600320c */ /* 0x000fe40003f06070 */
[----:B------:R-:W-:Y:S02]  /*4920*/  @P3 F2FP.BF16.F32.PACK_AB R171, RZ, R171 ;  /* 0x000000abffab323e */ /* 0x000fe400000010ff */
[----:B------:R-:W-:Y:S02]  /*4930*/  @P3 ISETP.GE.U32.AND.EX P0, PT, R215, 0x1000000, PT, P0 ;  /* 0x01000000d700380c */ /* 0x000fe40003f06100 */
[----:B------:R-:W-:Y:S02]  /*4940*/  @P3 PRMT R163, R171, 0x7610, R163 ;  /* 0x00007610aba33816 */ /* 0x000fe400000000a3 */
[----:B------:R-:W-:Y:S01]  /*4950*/  MOV R171, R55 ;  /* 0x0000003700ab7202 */ /* 0x000fe20000000f00 */
[----:B--2---:R-:W-:-:S04]  /*4960*/  @P2 FADD.FTZ R180, R181, -R180 ;  /* 0x800000b4b5b42221 */ /* 0x004fc80000010000 */
[----:B------:R-:W-:Y:S02]  /*4970*/  @P2 FFMA.FTZ R171, R205, R180, R55 ;  /* 0x000000b4cdab2223 */ /* 0x000fe40000010037 */
[----:B------:R-:W1:Y:S02]  /*4980*/  @P3 LDC.64 R180, c[0x0][0x408] ;  /* 0x00010200ffb43b82 */ /* 0x000e640000000a00 */
[----:B-1----:R-:W-:-:S04]  /*4990*/  @P3 FMUL.FTZ R181, R171, R181 ;  /* 0x000000b5abb53220 */ /* 0x002fc80000410000 */
[----:B------:R-:W-:-:S05]  /*49a0*/  @P3 FMUL.FTZ R180, R181, R180 ;  /* 0x000000b4b5b43220 */ /* 0x000fca0000410000 */
[----:B------:R-:W-:-:S04]  /*49b0*/  @P3 FSEL R180, R180, RZ, P0 ;  /* 0x000000ffb4b43208 */ /* 0x000fc80000000000 */
[----:B------:R-:W-:-:S04]  /*49c0*/  @P3 F2FP.BF16.F32.PACK_AB R180, RZ, R180 ;  /* 0x000000b4ffb4323e */ /* 0x000fc800000010ff */
[----:B------:R-:W-:-:S07]  /*49d0*/  @P3 PRMT R163, R163, 0x5410, R180 ;  /* 0x00005410a3a33816 */ /* 0x000fce00000000b4 */
.L_x_8113:
[----:B------:R-:W-:Y:S05]  /*49e0*/  BSYNC.RECONVERGENT B1 ;  /* 0x0000000000017941 */ /* 0x000fea0003800200 */
.L_x_8096:
[----:B------:R-:W-:Y:S01]  /*49f0*/  ISETP.NE.U32.AND P0, PT, R229, RZ, PT ;  /* 0x000000ffe500720c */ /* 0x000fe20003f05070 */
[----:B------:R-:W-:Y:S01]  /*4a00*/  BSSY.RECONVERGENT B1, `(.L_x_8129) ;  /* 0x00001c1000017945 */ /* 0x000fe20003800200 */
[----:B------:R-:W-:Y:S02]  /*4a10*/  ISETP.NE.U32.AND P1, PT, R228, RZ, PT ;  /* 0x000000ffe400720c */ /* 0x000fe40003f25070 */
[----:B------:R-:W-:Y:S02]  /*4a20*/  ISETP.NE.AND.EX P0, PT, R243, RZ, PT, P0 ;  /* 0x000000fff300720c */ /* 0x000fe40003f05300 */
[----:B------:R-:W-:-:S11]  /*4a30*/  ISETP.NE.AND.EX P1, PT, R227, RZ, PT, P1 ;  /* 0x000000ffe300720c */ /* 0x000fd60003f25310 */
[----:B------:R-:W1:Y:S02]  /*4a40*/  @P0 LDC.64 R180, c[0x0][0x478] ;  /* 0x00011e00ffb40b82 */ /* 0x000e640000000a00 */
[----:B-1----:R-:W-:-:S05]  /*4a50*/  @P0 IMAD.WIDE.U32 R180, R252, 0x20, R180 ;  /* 0x00000020fcb40825 */ /* 0x002fca00078e00b4 */
[----:B------:R-:W-:Y:S04]  /*4a60*/  @P0 STG.E.128 desc[UR6][R180.64], R164 ;  /* 0x000000a4b4000986 */ /* 0x000fe8000c101d06 */
[----:B------:R1:W-:Y:S02]  /*4a70*/  @P0 STG.E.128 desc[UR6][R180.64+0x10], R168 ;  /* 0x000010a8b4000986 */ /* 0x0003e4000c101d06 */
[----:B-1----:R-:W1:Y:S02]  /*4a80*/  @P3 LDC.64 R180, c[0x0][0x468] ;  /* 0x00011a00ffb43b82 */ /* 0x002e640000000a00 */
[----:B-1----:R-:W-:-:S05]  /*4a90*/  @P3 IMAD.WIDE.U32 R180, R244, 0x10, R180 ;  /* 0x00000010f4b43825 */ /* 0x002fca00078e00b4 */
[----:B-----5:R1:W-:Y:S01]  /*4aa0*/  @P3 STG.E.128 desc[UR6][R180.64], R160 ;  /* 0x000000a0b4003986 */ /* 0x0203e2000c101d06 */
[----:B------:R-:W-:Y:S05]  /*4ab0*/  @!P1 BRA `(.L_x_8130) ;  /* 0x0000000800dc9947 */ /* 0x000fea0003800000 */
[----:B------:R-:W-:Y:S05]  /*4ac0*/  @!P0 BRA `(.L_x_8131) ;  /* 0x00000004006c8947 */ /* 0x000fea0003800000 */
[----:B------:R-:W2:Y:S01]  /*4ad0*/  LDL R214, [R1+0x4] ;  /* 0x0000040001d67983 */ /* 0x000ea20000100800 */
[----:B------:R-:W3:Y:S01]  /*4ae0*/  @P3 LDC.64 R168, c[0x0][0x408] ;  /* 0x00010200ffa83b82 */ /* 0x000ee20000000a00 */
[-CC-:B------:R-:W-:Y:S01]  /*4af0*/  @P2 FFMA.FTZ R165, R219, R182.reuse, R183.reuse ;  /* 0x000000b6dba52223 */ /* 0x180fe200000100b7 */
[--C-:B------:R-:W-:Y:S01]  /*4b00*/  @P2 FFMA.FTZ R166, R197, R182, R183.reuse ;  /* 0x000000b6c5a62223 */ /* 0x100fe200000100b7 */
[----:B------:R-:W-:Y:S01]  /*4b10*/  MOV R164, R48 ;  /* 0x0000003000a47202 */ /* 0x000fe20000000f00 */
[----:B-1----:R-:W-:Y:S01]  /*4b20*/  @P2 FFMA.FTZ R181, R221, R182, R183 ;  /* 0x000000b6ddb52223 */ /* 0x002fe200000100b7 */
[----:B------:R-:W-:Y:S01]  /*4b30*/  @P2 FADD.FTZ R165, R176, -R165 ;  /* 0x800000a5b0a52221 */ /* 0x000fe20000010000 */
[----:B------:R-:W-:Y:S01]  /*4b40*/  @P2 FADD.FTZ R166, R195, -R166 ;  /* 0x800000a6c3a62221 */ /* 0x000fe20000010000 */
[----:B------:R-:W-:Y:S01]  /*4b50*/  @P3 LOP3.LUT P4, RZ, R212, 0xff, RZ, 0xc0, !PT ;  /* 0x000000ffd4ff3812 */ /* 0x000fe2000788c0ff */
[----:B------:R-:W-:Y:S01]  /*4b60*/  @P2 FADD.FTZ R181, R178, -R181 ;  /* 0x800000b5b2b52221 */ /* 0x000fe20000010000 */
[C---:B------:R-:W-:Y:S01]  /*4b70*/  @P2 FFMA.FTZ R164, R205.reuse, R165, R48 ;  /* 0x000000a5cda42223 */ /* 0x040fe20000010030 */
[----:B------:R-:W-:Y:S01]  /*4b80*/  MOV R165, R49 ;  /* 0x0000003100a57202 */ /* 0x000fe20000000f00 */
[----:B------:R-:W-:Y:S01]  /*4b90*/  @P2 FFMA.FTZ R165, R205, R166, R49 ;  /* 0x000000a6cda52223 */ /* 0x000fe20000010031 */
[----:B------:R-:W-:Y:S01]  /*4ba0*/  @P2 FFMA.FTZ R166, R220, R182, R183 ;  /* 0x000000b6dca62223 */ /* 0x000fe200000100b7 */
[----:B------:R-:W-:-:S03]  /*4bb0*/  @P3 LOP3.LUT P5, RZ, R212, 0xff0000, RZ, 0xc0, !PT ;  /* 0x00ff0000d4ff3812 */ /* 0x000fc600078ac0ff */
[----:B------:R-:W-:Y:S01]  /*4bc0*/  @P2 FADD.FTZ R170, R177, -R166 ;  /* 0x800000a6b1aa2221 */ /* 0x000fe20000010000 */
[----:B------:R-:W-:-:S03]  /*4bd0*/  MOV R166, R50 ;  /* 0x0000003200a67202 */ /* 0x000fc60000000f00 */
[----:B------:R-:W-:Y:S02]  /*4be0*/  @P2 FFMA.FTZ R166, R205, R170, R50 ;  /* 0x000000aacda62223 */ /* 0x000fe40000010032 */
[----:B------:R-:W1:Y:S01]  /*4bf0*/  @P3 LDC.64 R170, c[0x0][0x408] ;  /* 0x00010200ffaa3b82 */ /* 0x000e620000000a00 */
[----:B---3--:R-:W-:-:S04]  /*4c00*/  @P3 FMUL.FTZ R167, R164, R169 ;  /* 0x000000a9a4a73220 */ /* 0x008fc80000410000 */
[----:B------:R-:W-:-:S03]  /*4c10*/  @P3 FMUL.FTZ R167, R167, R168 ;  /* 0x000000a8a7a73220 */ /* 0x000fc60000410000 */
[----:B------:R-:W3:Y:S02]  /*4c20*/  @P3 LDC.64 R168, c[0x0][0x408] ;  /* 0x00010200ffa83b82 */ /* 0x000ee40000000a00 */
[----:B------:R-:W-:Y:S02]  /*4c30*/  @P3 FSEL R167, R167, RZ, P4 ;  /* 0x000000ffa7a73208 */ /* 0x000fe40002000000 */
[----:B------:R-:W-:Y:S01]  /*4c40*/  @P3 LOP3.LUT P4, RZ, R212, 0xff00, RZ, 0xc0, !PT ;  /* 0x0000ff00d4ff3812 */ /* 0x000fe2000788c0ff */
[----:B-1----:R-:W-:-:S04]  /*4c50*/  @P3 FMUL.FTZ R171, R165, R171 ;  /* 0x000000aba5ab3220 */ /* 0x002fc80000410000 */
[----:B------:R-:W-:Y:S01]  /*4c60*/  @P3 FMUL.FTZ R170, R171, R170 ;  /* 0x000000aaabaa3220 */ /* 0x000fe20000410000 */
[----:B---3--:R-:W-:-:S04]  /*4c70*/  @P3 FMUL.FTZ R169, R166, R169 ;  /* 0x000000a9a6a93220 */ /* 0x008fc80000410000 */
[----:B------:R-:W-:Y:S02]  /*4c80*/  @P3 FSEL R170, R170, RZ, P4 ;  /* 0x000000ffaaaa3208 */ /* 0x000fe40002000000 */
[----:B------:R-:W-:Y:S01]  /*4c90*/  @P3 LOP3.LUT P4, RZ, R212, 0xff000000, RZ, 0xc0, !PT ;  /* 0xff000000d4ff3812 */ /* 0x000fe2000788c0ff */
[----:B------:R-:W-:Y:S01]  /*4ca0*/  @P3 FMUL.FTZ R171, R169, R168 ;  /* 0x000000a8a9ab3220 */ /* 0x000fe20000410000 */
[----:B------:R-:W-:Y:S01]  /*4cb0*/  @P2 FFMA.FTZ R169, R196, R182, R183 ;  /* 0x000000b6c4a92223 */ /* 0x000fe200000100b7 */
[----:B------:R-:W-:Y:S02]  /*4cc0*/  @P3 F2FP.BF16.F32.PACK_AB R168, RZ, R167 ;  /* 0x000000a7ffa8323e */ /* 0x000fe400000010ff */
[----:B------:R-:W-:Y:S01]  /*4cd0*/  @P3 F2FP.BF16.F32.PACK_AB R170, RZ, R170 ;  /* 0x000000aaffaa323e */ /* 0x000fe200000010ff */
[----:B------:R-:W-:Y:S01]  /*4ce0*/  @P2 FADD.FTZ R180, R194, -R169 ;  /* 0x800000a9c2b42221 */ /* 0x000fe20000010000 */
[----:B------:R-:W-:Y:S02]  /*4cf0*/  @P3 PRMT R160, R168, 0x7610, R160 ;  /* 0x00007610a8a03816 */ /* 0x000fe400000000a0 */
[----:B------:R-:W1:Y:S01]  /*4d00*/  @P3 LDC.64 R168, c[0x0][0x408] ;  /* 0x00010200ffa83b82 */ /* 0x000e620000000a00 */
[----:B------:R-:W-:-:S02]  /*4d10*/  @P3 FSEL R171, R171, RZ, P5 ;  /* 0x000000ffabab3208 */ /* 0x000fc40002800000 */
[----:B------:R-:W-:Y:S02]  /*4d20*/  @P3 PRMT R160, R160, 0x5410, R170 ;  /* 0x00005410a0a03816 */ /* 0x000fe400000000aa */
[----:B------:R-:W-:Y:S02]  /*4d30*/  @P3 F2FP.BF16.F32.PACK_AB R171, RZ, R171 ;  /* 0x000000abffab323e */ /* 0x000fe400000010ff */
[----:B------:R-:W-:Y:S01]  /*4d40*/  MOV R167, R51 ;  /* 0x0000003300a77202 */ /* 0x000fe20000000f00 */
[----:B------:R-:W-:Y:S01]  /*4d50*/  @P2 FFMA.FTZ R167, R205, R180, R51 ;  /* 0x000000b4cda72223 */ /* 0x000fe20000010033 */
[----:B------:R-:W-:Y:S02]  /*4d60*/  @P3 PRMT R161, R171, 0x7610, R161 ;  /* 0x00007610aba13816 */ /* 0x000fe400000000a1 */
[----:B------:R-:W3:Y:S01]  /*4d70*/  @P3 LDC.64 R170, c[0x0][0x408] ;  /* 0x00010200ffaa3b82 */ /* 0x000ee20000000a00 */
[----:B------:R-:W-:Y:S01]  /*4d80*/  @P3 LOP3.LUT P5, RZ, R213, 0xff, RZ, 0xc0, !PT ;  /* 0x000000ffd5ff3812 */ /* 0x000fe200078ac0ff */
[----:B-1----:R-:W-:-:S04]  /*4d90*/  @P3 FMUL.FTZ R169, R167, R169 ;  /* 0x000000a9a7a93220 */ /* 0x002fc80000410000 */
[----:B------:R-:W-:Y:S01]  /*4da0*/  @P3 FMUL.FTZ R169, R169, R168 ;  /* 0x000000a8a9a93220 */ /* 0x000fe20000410000 */
[----:B------:R-:W-:Y:S01]  /*4db0*/  MOV R168, R44 ;  /* 0x0000002c00a87202 */ /* 0x000fe20000000f00 */
[----:B------:R-:W-:-:S04]  /*4dc0*/  @P2 FFMA.FTZ R168, R205, R181, R44 ;  /* 0x000000b5cda82223 */ /* 0x000fc8000001002c */
[----:B---3--:R-:W-:-:S04]  /*4dd0*/  @P3 FMUL.FTZ R171, R168, R171 ;  /* 0x000000aba8ab3220 */ /* 0x008fc80000410000 */
[----:B------:R-:W-:Y:S01]  /*4de0*/  @P3 FMUL.FTZ R171, R171, R170 ;  /* 0x000000aaabab3220 */ /* 0x000fe20000410000 */
[----:B------:R-:W-:Y:S01]  /*4df0*/  @P3 FSEL R170, R169, RZ, P4 ;  /* 0x000000ffa9aa3208 */ /* 0x000fe20002000000 */
[----:B------:R-:W-:Y:S01]  /*4e00*/  @P2 FFMA.FTZ R169, R193, R182, R183 ;  /* 0x000000b6c1a92223 */ /* 0x000fe200000100b7 */
[----:B------:R-:W-:Y:S02]  /*4e10*/  @P3 LOP3.LUT P4, RZ, R213, 0xff00, RZ, 0xc0, !PT ;  /* 0x0000ff00d5ff3812 */ /* 0x000fe4000788c0ff */
[----:B------:R-:W-:Y:S01]  /*4e20*/  @P3 FSEL R171, R171, RZ, P5 ;  /* 0x000000ffabab3208 */ /* 0x000fe20002800000 */
[----:B------:R-:W-:Y:S01]  /*4e30*/  @P2 FADD.FTZ R180, R192, -R169 ;  /* 0x800000a9c0b42221 */ /* 0x000fe20000010000 */
[----:B------:R-:W-:Y:S02]  /*4e40*/  @P3 F2FP.BF16.F32.PACK_AB R170, RZ, R170 ;  /* 0x000000aaffaa323e */ /* 0x000fe400000010ff */
[----:B------:R-:W-:Y:S02]  /*4e50*/  @P3 F2FP.BF16.F32.PACK_AB R171, RZ, R171 ;  /* 0x000000abffab323e */ /* 0x000fe400000010ff */
[----:B------:R-:W-:-:S02]  /*4e60*/  @P3 PRMT R161, R161, 0x5410, R170 ;  /* 0x00005410a1a13816 */ /* 0x000fc400000000aa */
[----:B------:R-:W-:Y:S02]  /*4e70*/  @P3 PRMT R162, R171, 0x7610, R162 ;  /* 0x00007610aba23816 */ /* 0x000fe400000000a2 */
[----:B------:R-:W1:Y:S01]  /*4e80*/  @P3 LDC.64 R170, c[0x0][0x408] ;  /* 0x00010200ffaa3b82 */ /* 0x000e620000000a00 */
[----:B------:R-:W-:Y:S01]  /*4e90*/  MOV R169, R45 ;  /* 0x0000002d00a97202 */ /* 0x000fe20000000f00 */
[----:B------:R-:W-:-:S06]  /*4ea0*/  @P2 FFMA.FTZ R169, R205, R180, R45 ;  /* 0x000000b4cda92223 */ /* 0x000fcc000001002d */
[----:B------:R-:W3:Y:S01]  /*4eb0*/  @P3 LDC.64 R180, c[0x0][0x408] ;  /* 0x00010200ffb43b82 */ /* 0x000ee20000000a00 */
        /* <DEDUP_REMOVED lines=10> */
[----:B------:R-:W-:-:S03]  /*4f60*/  @P2 FFMA.FTZ R171, R247, R182, R183 ;  /* 0x000000b6f7ab2223 */ /* 0x000fc600000100b7 */
[----:B---3--:R-:W-:-:S04]  /*4f70*/  @P3 FMUL.FTZ R181, R170, R181 ;  /* 0x000000b5aab53220 */ /* 0x008fc80000410000 */
[----:B------:R-:W-:-:S05]  /*4f80*/  @P3 FMUL.FTZ R180, R181, R180 ;  /* 0x000000b4b5b43220 */ /* 0x000fca0000410000 */
[----:B------:R-:W-:-:S04]  /*4f90*/  @P3 FSEL R180, R180, RZ, P4 ;  /* 0x000000ffb4b43208 */ /* 0x000fc80002000000 */
[----:B------:R-:W-:-:S04]  /*4fa0*/  @P3 F2FP.BF16.F32.PACK_AB R180, RZ, R180 ;  /* 0x000000b4ffb4323e */ /* 0x000fc800000010ff */
[----:B------:R-:W-:Y:S01]  /*4fb0*/  @P3 PRMT R163, R180, 0x7610, R163 ;  /* 0x00007610b4a33816 */ /* 0x000fe200000000a3 */
[----:B--2---:R-:W-:Y:S01]  /*4fc0*/  @P2 FADD.FTZ R180, R214, -R171 ;  /* 0x800000abd6b42221 */ /* 0x004fe20000010000 */
[----:B------:R-:W-:-:S03]  /*4fd0*/  MOV R171, R47 ;  /* 0x0000002f00ab7202 */ /* 0x000fc60000000f00 */
        /* <DEDUP_REMOVED lines=10> */
.L_x_8131:
[----:B-1----:R-:W-:Y:S01]  /*5080*/  @P2 FFMA.FTZ R181, R219, R182, R183 ;  /* 0x000000b6dbb52223 */ /* 0x002fe200000100b7 */
[----:B------:R-:W-:Y:S02]  /*5090*/  MOV R214, R48 ;  /* 0x0000003000d67202 */ /* 0x000fe40000000f00 */
[----:B------:R-:W-:Y:S01]  /*50a0*/  @P3 LOP3.LUT P4, RZ, R212, 0xff, RZ, 0xc0, !PT ;  /* 0x000000ffd4ff3812 */ /* 0x000fe2000788c0ff */
[----:B------:R-:W-:-:S04]  /*50b0*/  @P2 FADD.FTZ R181, R176, -R181 ;  /* 0x800000b5b0b52221 */ /* 0x000fc80000010000 */
[----:B------:R-:W-:Y:S02]  /*50c0*/  @P2 FFMA.FTZ R214, R205, R181, R48 ;  /* 0x000000b5cdd62223 */ /* 0x000fe40000010030 */
[----:B------:R-:W1:Y:S02]  /*50d0*/  @P3 LDC.64 R180, c[0x0][0x408] ;  /* 0x00010200ffb43b82 */ /* 0x000e640000000a00 */
[----:B-1----:R-:W-:Y:S01]  /*50e0*/  @P3 FMUL.FTZ R181, R214, R181 ;  /* 0x000000b5d6b53220 */ /* 0x002fe20000410000 */
        /* <DEDUP_REMOVED lines=31> */
[----:B------:R-:W1:Y:S02]  /*52e0*/  @P3 LDC.64 R180, c[0x0][0x408] ;  /* 0x00010200ffb43b82 */ /* 0x000e640000000a00 */
[----:B-1----:R-:W-:Y:S01]  /*52f0*/  @P3 FMUL.FTZ R181, R214, R181 ;  /* 0x000000b5d6b53220 */ /* 0x002fe20000410000 */
[----:B------:R-:W-:-:S03]  /*5300*/  MOV R214, R44 ;  /* 0x0000002c00d67202 */ /* 0x000fc60000000f00 */
        /* <DEDUP_REMOVED lines=31> */
[----:B-1----:R-:W-:-:S04]  /*5500*/  @P3 FMUL.FTZ R181, R214, R181 ;  /* 0x000000b5d6b53220 */ /* 0x002fc80000410000 */
[----:B------:R-:W-:-:S05]  /*5510*/  @P3 FMUL.FTZ R180, R181, R180 ;  /* 0x000000b4b5b43220 */ /* 0x000fca0000410000 */
[----:B------:R-:W-:-:S04]  /*5520*/  @P3 FSEL R180, R180, RZ, P4 ;  /* 0x000000ffb4b43208 */ /* 0x000fc80002000000 */
[----:B------:R-:W-:-:S04]  /*5530*/  @P3 F2FP.BF16.F32.PACK_AB R180, RZ, R180 ;  /* 0x000000b4ffb4323e */ /* 0x000fc800000010ff */
[----:B------:R-:W-:Y:S01]  /*5540*/  @P3 PRMT R163, R180, 0x7610, R163 ;  /* 0x00007610b4a33816 */ /* 0x000fe200000000a3 */
[----:B------:R-:W-:Y:S06]  /*5550*/  @!P3 BRA `(.L_x_8132) ;  /* 0x00000010002cb947 */ /* 0x000fec0003800000 */
        /* <DEDUP_REMOVED lines=13> */
.L_x_8130:
[----:B------:R-:W-:Y:S05]  /*5630*/  @!P0 BRA `(.L_x_8133) ;  /* 0x0000000800348947 */ /* 0x000fea0003800000 */
[----:B-1----:R-:W2:Y:S01]  /*5640*/  LDL R181, [R1+0x4] ;  /* 0x0000040001b57983 */ /* 0x002ea20000100800 */
        /* <DEDUP_REMOVED lines=31> */
[----:B--2---:R-:W-:-:S04]  /*5840*/  FADD.FTZ R180, R181, -R180 ;  /* 0x800000b4b5b47221 */ /* 0x004fc80000010000 */
        /* <DEDUP_REMOVED lines=14> */
.L_x_8135:
[----:B------:R-:W-:Y:S05]  /*5930*/  BSYNC.RECONVERGENT B2 ;  /* 0x0000000000027941 */ /* 0x000fea0003800200 */
.L_x_8134:
        /* <DEDUP_REMOVED lines=13> */
.L_x_8137:
[----:B------:R-:W-:Y:S05]  /*5a10*/  BSYNC.RECONVERGENT B2 ;  /* 0x0000000000027941 */ /* 0x000fea0003800200 */
.L_x_8136:
        /* <DEDUP_REMOVED lines=13> */
.L_x_8139:
[----:B------:R-:W-:Y:S05]  /*5af0*/  BSYNC.RECONVERGENT B2 ;  /* 0x0000000000027941 */ /* 0x000fea0003800200 */
.L_x_8138:
        /* <DEDUP_REMOVED lines=13> */
.L_x_8141:
[----:B------:R-:W-:Y:S05]  /*5bd0*/  BSYNC.RECONVERGENT B2 ;  /* 0x0000000000027941 */ /* 0x000fea0003800200 */
.L_x_8140:
        /* <DEDUP_REMOVED lines=13> */
.L_x_8143:
[----:B------:R-:W-:Y:S05]  /*5cb0*/  BSYNC.RECONVERGENT B2 ;  /* 0x0000000000027941 */ /* 0x000fea0003800200 */
.L_x_8142:
        /* <DEDUP_REMOVED lines=13> */
.L_x_8145:
[----:B------:R-:W-:Y:S05]  /*5d90*/  BSYNC.RECONVERGENT B2 ;  /* 0x0000000000027941 */ /* 0x000fea0003800200 */
.L_x_8144:
        /* <DEDUP_REMOVED lines=13> */
.L_x_8147:
[----:B------:R-:W-:Y:S05]  /*5e70*/  BSYNC.RECONVERGENT B2 ;  /* 0x0000000000027941 */ /* 0x000fea0003800200 */
.L_x_8146:
[----:B------:R-:W-:Y:S05]  /*5e80*/  @!P3 BRA `(.L_x_8132) ;  /* 0x0000000400e0b947 */ /* 0x000fea0003800000 */
        /* <DEDUP_REMOVED lines=8> */
.L_x_8133:
        /* <DEDUP_REMOVED lines=13> */
.L_x_8149:
[----:B------:R-:W-:Y:S05]  /*5fe0*/  BSYNC.RECONVERGENT B2 ;  /* 0x0000000000027941 */ /* 0x000fea0003800200 */
.L_x_8148:
        /* <DEDUP_REMOVED lines=13> */
.L_x_8151:
[----:B------:R-:W-:Y:S05]  /*60c0*/  BSYNC.RECONVERGENT B2 ;  /* 0x0000000000027941 */ /* 0x000fea0003800200 */
.L_x_8150:
        /* <DEDUP_REMOVED lines=13> */
.L_x_8153:
[----:B------:R-:W-:Y:S05]  /*61a0*/  BSYNC.RECONVERGENT B2 ;  /* 0x0000000000027941 */ /* 0x000fea0003800200 */
.L_x_8152:
        /* <DEDUP_REMOVED lines=13> */
.L_x_8155:
[----:B------:R-:W-:Y:S05]  /*6280*/  BSYNC.RECONVERGENT B2 ;  /* 0x0000000000027941 */ /* 0x000fea0003800200 */
.L_x_8154:
        /* <DEDUP_REMOVED lines=13> */
.L_x_8157:
[----:B------:R-:W-:Y:S05]  /*6360*/  BSYNC.RECONVERGENT B2 ;  /* 0x0000000000027941 */ /* 0x000fea0003800200 */
.L_x_8156:
        /* <DEDUP_REMOVED lines=13> */
.L_x_8159:
[----:B------:R-:W-:Y:S05]  /*6440*/  BSYNC.RECONVERGENT B2 ;  /* 0x0000000000027941 */ /* 0x000fea0003800200 */
.L_x_8158:
        /* <DEDUP_REMOVED lines=13> */
.L_x_8161:
[----:B------:R-:W-:Y:S05]  /*6520*/  BSYNC.RECONVERGENT B2 ;  /* 0x0000000000027941 */ /* 0x000fea0003800200 */
.L_x_8160:
[----:B------:R-:W-:Y:S05]  /*6530*/  @!P3 BRA `(.L_x_8132) ;  /* 0x000000000034b947 */ /* 0x000fea0003800000 */
[----:B-1----:R-:W2:Y:S01]  /*6540*/  LDL R181, [R1+0x4] ;  /* 0x0000040001b57983 */ /* 0x002ea20000100800 */
[----:B------:R-:W-:Y:S01]  /*6550*/  FFMA.FTZ R180, R247, R182, R183 ;  /* 0x000000b6f7b47223 */ /* 0x000fe200000100b7 */
[----:B------:R-:W-:Y:S02]  /*6560*/  ISETP.GT.AND P5, PT, R230, RZ, PT ;  /* 0x000000ffe600720c */ /* 0x000fe40003fa4270 */
[----:B------:R-:W-:-:S04]  /*6570*/  ISETP.GE.U32.AND P4, PT, R212, RZ, PT ;  /* 0x000000ffd400720c */ /* 0x000fc80003f86070 */
        /* <DEDUP_REMOVED lines=8> */
[----:B------:R-:W-:-:S07]  /*6600*/  PRMT R163, R163, 0x5410, R180 ;  /* 0x00005410a3a37816 */ /* 0x000fce00000000b4 */
.L_x_8132:
[----:B------:R-:W-:Y:S05]  /*6610*/  BSYNC.RECONVERGENT B1 ;  /* 0x0000000000017941 */ /* 0x000fea0003800200 */
.L_x_8129:
[----:B-1----:R-:W1:Y:S01]  /*6620*/  @P0 LDC.64 R180, c[0x0][0x478] ;  /* 0x00011e00ffb40b82 */ /* 0x002e620000000a00 */
[----:B------:R-:W-:Y:S01]  /*6630*/  @P0 IADD3 R213, PT, PT, R252, 0x20, RZ ;  /* 0x00000020fcd50810 */ /* 0x000fe20007ffe0ff */
[----:B------:R-:W-:Y:S04]  /*6640*/  BSSY.RECONVERGENT B1, `(.L_x_8162) ;  /* 0x00001bf000017945 */ /* 0x000fe80003800200 */
[----:B-1----:R-:W-:Y:S01]  /*6650*/  @P0 IMAD.WIDE.U32 R180, R213, 0x20, R180 ;  /* 0x00000020d5b40825 */ /* 0x002fe200078e00b4 */
[----:B------:R-:W-:-:S04]  /*6660*/  @P3 IADD3 R213, PT, PT, R244, 0x20, RZ ;  /* 0x00000020f4d53810 */ /* 0x000fc80007ffe0ff */
[----:B------:R-:W-:Y:S04]  /*6670*/  @P0 STG.E.128 desc[UR6][R180.64], R164 ;  /* 0x000000a4b4000986 */ /* 0x000fe8000c101d06 */
[----:B------:R1:W-:Y:S02]  /*6680*/  @P0 STG.E.128 desc[UR6][R180.64+0x10], R168 ;  /* 0x000010a8b4000986 */ /* 0x0003e4000c101d06 */
[----:B-1----:R-:W1:Y:S02]  /*6690*/  @P3 LDC.64 R180, c[0x0][0x468] ;  /* 0x00011a00ffb43b82 */ /* 0x002e640000000a00 */
[----:B-1----:R-:W-:-:S05]  /*66a0*/  @P3 IMAD.WIDE.U32 R180, R213, 0x10, R180 ;  /* 0x00000010d5b43825 */ /* 0x002fca00078e00b4 */
[----:B------:R1:W-:Y:S01]  /*66b0*/  @P3 STG.E.128 desc[UR6][R180.64], R160 ;  /* 0x000000a0b4003986 */ /* 0x0003e2000c101d06 */
[----:B------:R-:W-:Y:S05]  /*66c0*/  @!P1 BRA `(.L_x_8163) ;  /* 0x0000000800e09947 */ /* 0x000fea0003800000 */
[----:B------:R-:W-:Y:S05]  /*66d0*/  @!P0 BRA `(.L_x_8164) ;  /* 0x0000000400708947 */ /* 0x000fea0003800000 */
[----:B------:R-:W2:Y:S01]  /*66e0*/  LDL R214, [R1] ;  /* 0x0000000001d67983 */ /* 0x000ea20000100800 */
[----:B------:R-:W3:Y:S01]  /*66f0*/  @P3 LDC.64 R170, c[0x0][0x408] ;  /* 0x00010200ffaa3b82 */ /* 0x000ee20000000a00 */
[--C-:B------:R-:W-:Y:S01]  /*6700*/  @P2 FFMA.FTZ R164, R224, R182, R183.reuse ;  /* 0x000000b6e0a42223 */ /* 0x100fe200000100b7 */
[C---:B------:R-:W-:Y:S02]  /*6710*/  @P3 LOP3.LUT P4, RZ, R210.reuse, 0xff, RZ, 0xc0, !PT ;  /* 0x000000ffd2ff3812 */ /* 0x040fe4000788c0ff */
[----:B------:R-:W-:Y:S01]  /*6720*/  @P3 LOP3.LUT P5, RZ, R210, 0xff0000, RZ, 0xc0, !PT ;  /* 0x00ff0000d2ff3812 */ /* 0x000fe200078ac0ff */
[----:B------:R-:W-:Y:S01]  /*6730*/  @P2 FADD.FTZ R165, R223, -R164 ;  /* 0x800000a4dfa52221 */ /* 0x000fe20000010000 */
[----:B------:R-:W-:Y:S02]  /*6740*/  MOV R164, R40 ;  /* 0x0000002800a47202 */ /* 0x000fe40000000f00 */
[----:B------:R-:W4:Y:S01]  /*6750*/  @P3 LDC.64 R168, c[0x0][0x408] ;  /* 0x00010200ffa83b82 */ /* 0x000f220000000a00 */
[----:B------:R-:W-:Y:S01]  /*6760*/  @P2 FFMA.FTZ R164, R205, R165, R40 ;  /* 0x000000a5cda42223 */ /* 0x000fe20000010028 */
[----:B------:R-:W-:-:S04]  /*6770*/  @P2 FFMA.FTZ R165, R19, R182, R183 ;  /* 0x000000b613a52223 */ /* 0x000fc800000100b7 */
[----:B------:R-:W-:Y:S01]  /*6780*/  @P2 FADD.FTZ R166, R18, -R165 ;  /* 0x800000a512a62221 */ /* 0x000fe20000010000 */
[----:B------:R-:W-:-:S03]  /*6790*/  MOV R165, R41 ;  /* 0x0000002900a57202 */ /* 0x000fc60000000f00 */
[----:B------:R-:W-:Y:S01]  /*67a0*/  @P2 FFMA.FTZ R165, R205, R166, R41 ;  /* 0x000000a6cda52223 */ /* 0x000fe20000010029 */
[----:B------:R-:W-:-:S04]  /*67b0*/  @P2 FFMA.FTZ R166, R226, R182, R183 ;  /* 0x000000b6e2a62223 */ /* 0x000fc800000100b7 */
[----:B------:R-:W-:Y:S01]  /*67c0*/  @P2 FADD.FTZ R167, R225, -R166 ;  /* 0x800000a6e1a72221 */ /* 0x000fe20000010000 */
[----:B---3--:R-:W-:Y:S01]  /*67d0*/  @P3 FMUL.FTZ R171, R164, R171 ;  /* 0x000000aba4ab3220 */ /* 0x008fe20000410000 */
[----:B------:R-:W-:Y:S02]  /*67e0*/  MOV R166, R42 ;  /* 0x0000002a00a67202 */ /* 0x000fe40000000f00 */
[----:B------:R-:W-:Y:S01]  /*67f0*/  @P2 FFMA.FTZ R166, R205, R167, R42 ;  /* 0x000000a7cda62223 */ /* 0x000fe2000001002a */
[----:B------:R-:W-:Y:S01]  /*6800*/  @P3 FMUL.FTZ R213, R171, R170 ;  /* 0x000000aaabd53220 */ /* 0x000fe20000410000 */
[----:B------:R-:W-:Y:S01]  /*6810*/  @P2 FFMA.FTZ R167, R17, R182, R183 ;  /* 0x000000b611a72223 */ /* 0x000fe200000100b7 */
[----:B------:R-:W3:Y:S01]  /*6820*/  @P3 LDC.64 R170, c[0x0][0x408] ;  /* 0x00010200ffaa3b82 */ /* 0x000ee20000000a00 */
[----:B----4-:R-:W-:Y:S02]  /*6830*/  @P3 FMUL.FTZ R169, R165, R169 ;  /* 0x000000a9a5a93220 */ /* 0x010fe40000410000 */
[----:B------:R-:W-:-:S02]  /*6840*/  @P3 FSEL R213, R213, RZ, P4 ;  /* 0x000000ffd5d53208 */ /* 0x000fc40002000000 */
[----:B------:R-:W-:Y:S01]  /*6850*/  @P3 LOP3.LUT P4, RZ, R210, 0xff00, RZ, 0xc0, !PT ;  /* 0x0000ff00d2ff3812 */ /* 0x000fe2000788c0ff */
[----:B-1----:R-:W-:Y:S01]  /*6860*/  @P3 FMUL.FTZ R180, R169, R168 ;  /* 0x000000a8a9b43220 */ /* 0x002fe20000410000 */
[----:B------:R-:W-:Y:S01]  /*6870*/  @P2 FADD.FTZ R168, R16, -R167 ;  /* 0x800000a710a82221 */ /* 0x000fe20000010000 */
[----:B------:R-:W-:Y:S02]  /*6880*/  MOV R167, R43 ;  /* 0x0000002b00a77202 */ /* 0x000fe40000000f00 */
[----:B------:R-:W-:Y:S01]  /*6890*/  @P3 F2FP.BF16.F32.PACK_AB R213, RZ, R213 ;  /* 0x000000d5ffd5323e */ /* 0x000fe200000010ff */
[----:B------:R-:W-:Y:S02]  /*68a0*/  @P2 FFMA.FTZ R167, R205, R168, R43 ;  /* 0x000000a8cda72223 */ /* 0x000fe4000001002b */
[----:B------:R-:W1:Y:S01]  /*68b0*/  @P3 LDC.64 R168, c[0x0][0x408] ;  /* 0x00010200ffa83b82 */ /* 0x000e620000000a00 */
[----:B------:R-:W-:Y:S01]  /*68c0*/  @P3 PRMT R160, R213, 0x7610, R160 ;  /* 0x00007610d5a03816 */ /* 0x000fe200000000a0 */
[----:B---3--:R-:W-:-:S04]  /*68d0*/  @P3 FMUL.FTZ R171, R166, R171 ;  /* 0x000000aba6ab3220 */ /* 0x008fc80000410000 */
[----:B------:R-:W-:Y:S02]  /*68e0*/  @P3 FMUL.FTZ R212, R171, R170 ;  /* 0x000000aaabd43220 */ /* 0x000fe40000410000 */
[----:B------:R-:W3:Y:S03]  /*68f0*/  @P3 LDC.64 R170, c[0x0][0x408] ;  /* 0x00010200ffaa3b82 */ /* 0x000ee60000000a00 */
[----:B------:R-:W-:Y:S02]  /*6900*/  @P3 FSEL R212, R212, RZ, P5 ;  /* 0x000000ffd4d43208 */ /* 0x000fe40002800000 */
[----:B------:R-:W-:Y:S01]  /*6910*/  @P3 LOP3.LUT P5, RZ, R211, 0xff, RZ, 0xc0, !PT ;  /* 0x000000ffd3ff3812 */ /* 0x000fe200078ac0ff */
[----:B-1----:R-:W-:Y:S01]  /*6920*/  @P3 FMUL.FTZ R169, R167, R169 ;  /* 0x000000a9a7a93220 */ /* 0x002fe20000410000 */
[----:B------:R-:W-:-:S03]  /*6930*/  @P3 F2FP.BF16.F32.PACK_AB R212, RZ, R212 ;  /* 0x000000d4ffd4323e */ /* 0x000fc600000010ff */
[----:B------:R-:W-:Y:S01]  /*6940*/  @P3 FMUL.FTZ R181, R169, R168 ;  /* 0x000000a8a9b53220 */ /* 0x000fe20000410000 */
[----:B------:R-:W-:Y:S01]  /*6950*/  @P2 FFMA.FTZ R168, R232, R182, R183 ;  /* 0x000000b6e8a82223 */ /* 0x000fe200000100b7 */
[----:B------:R-:W-:-:S03]  /*6960*/  @P3 PRMT R161, R212, 0x7610, R161 ;  /* 0x00007610d4a13816 */ /* 0x000fc600000000a1 */
[----:B------:R-:W-:Y:S01]  /*6970*/  @P2 FADD.FTZ R169, R231, -R168 ;  /* 0x800000a8e7a92221 */ /* 0x000fe20000010000 */
[----:B------:R-:W-:-:S03]  /*6980*/  MOV R168, R36 ;  /* 0x0000002400a87202 */ /* 0x000fc60000000f00 */
[----:B------:R-:W-:Y:S01]  /*6990*/  @P2 FFMA.FTZ R168, R205, R169, R36 ;  /* 0x000000a9cda82223 */ /* 0x000fe20000010024 */
[----:B------:R-:W-:-:S03]  /*69a0*/  @P2 FFMA.FTZ R169, R15, R182, R183 ;  /* 0x000000b60fa92223 */ /* 0x000fc600000100b7 */
[----:B---3--:R-:W-:-:S04]  /*69b0*/  @P3 FMUL.FTZ R171, R168, R171 ;  /* 0x000000aba8ab3220 */ /* 0x008fc80000410000 */
[----:B------:R-:W-:Y:S01]  /*69c0*/  @P3 FMUL.FTZ R213, R171, R170 ;  /* 0x000000aaabd53220 */ /* 0x000fe20000410000 */
[----:B------:R-:W-:Y:S01]  /*69d0*/  @P3 FSEL R170, R180, RZ, P4 ;  /* 0x000000ffb4aa3208 */ /* 0x000fe20002000000 */
[----:B------:R-:W-:Y:S01]  /*69e0*/  @P2 FADD.FTZ R180, R14, -R169 ;  /* 0x800000a90eb42221 */ /* 0x000fe20000010000 */
[----:B------:R-:W-:Y:S02]  /*69f0*/  MOV R169, R37 ;  /* 0x0000002500a97202 */ /* 0x000fe40000000f00 */
[----:B------:R-:W-:Y:S01]  /*6a00*/  @P3 F2FP.BF16.F32.PACK_AB R170, RZ, R170 ;  /* 0x000000aaffaa323e */ /* 0x000fe200000010ff */
[----:B------:R-:W-:Y:S01]  /*6a10*/  @P2 FFMA.FTZ R169, R205, R180, R37 ;  /* 0x000000b4cda92223 */ /* 0x000fe20000010025 */
[----:B------:R-:W-:Y:S02]  /*6a20*/  @P3 LOP3.LUT P4, RZ, R210, 0xff000000, RZ, 0xc0, !PT ;  /* 0xff000000d2ff3812 */ /* 0x000fe4000788c0ff */
[----:B------:R-:W-:Y:S02]  /*6a30*/  @P3 PRMT R160, R160, 0x5410, R170 ;  /* 0x00005410a0a03816 */ /* 0x000fe400000000aa */
[----:B------:R-:W1:Y:S01]  /*6a40*/  @P3 LDC.64 R170, c[0x0][0x408] ;  /* 0x00010200ffaa3b82 */ /* 0x000e620000000a00 */
[----:B------:R-:W-:-:S02]  /*6a50*/  @P3 FSEL R180, R181, RZ, P4 ;  /* 0x000000ffb5b43208 */ /* 0x000fc40002000000 */
[----:B------:R-:W-:Y:S02]  /*6a60*/  @P3 FSEL R213, R213, RZ, P5 ;  /* 0x000000ffd5d53208 */ /* 0x000fe40002800000 */
[----:B------:R-:W-:Y:S02]  /*6a70*/  @P3 F2FP.BF16.F32.PACK_AB R180, RZ, R180 ;  /* 0x000000b4ffb4323e */ /* 0x000fe400000010ff */
[----:B------:R-:W-:Y:S02]  /*6a80*/  @P3 LOP3.LUT P4, RZ, R211, 0xff00, RZ, 0xc0, !PT ;  /* 0x0000ff00d3ff3812 */ /* 0x000fe4000788c0ff */
[----:B------:R-:W-:Y:S02]  /*6a90*/  @P3 PRMT R161, R161, 0x5410, R180 ;  /* 0x00005410a1a13816 */ /* 0x000fe400000000b4 */
[----:B------:R-:W-:Y:S02]  /*6aa0*/  @P3 LOP3.LUT P5, RZ, R211, 0xff0000, RZ, 0xc0, !PT ;  /* 0x00ff0000d3ff3812 */ /* 0x000fe400078ac0ff */
[----:B------:R-:W-:-:S04]  /*6ab0*/  @P3 F2FP.BF16.F32.PACK_AB R213, RZ, R213 ;  /* 0x000000d5ffd5323e */ /* 0x000fc800000010ff */
[----:B------:R-:W-:Y:S01]  /*6ac0*/  @P3 PRMT R162, R213, 0x7610, R162 ;  /* 0x00007610d5a23816 */ /* 0x000fe200000000a2 */
[----:B-1----:R-:W-:-:S04]  /*6ad0*/  @P3 FMUL.FTZ R171, R169, R171 ;  /* 0x000000aba9ab3220 */ /* 0x002fc80000410000 */
[----:B------:R-:W-:Y:S01]  /*6ae0*/  @P3 FMUL.FTZ R171, R171, R170 ;  /* 0x000000aaabab3220 */ /* 0x000fe20000410000 */
[----:B------:R-:W-:-:S04]  /*6af0*/  @P2 FFMA.FTZ R170, R234, R182, R183 ;  /* 0x000000b6eaaa2223 */ /* 0x000fc800000100b7 */
[----:B------:R-:W-:Y:S01]  /*6b00*/  @P2 FADD.FTZ R181, R233, -R170 ;  /* 0x800000aae9b52221 */ /* 0x000fe20000010000 */
[----:B------:R-:W-:Y:S02]  /*6b10*/  MOV R170, R38 ;  /* 0x0000002600aa7202 */ /* 0x000fe40000000f00 */
[----:B------:R-:W-:Y:S01]  /*6b20*/  @P3 FSEL R171, R171, RZ, P4 ;  /* 0x000000ffabab3208 */ /* 0x000fe20002000000 */
[----:B------:R-:W-:Y:S02]  /*6b30*/  @P2 FFMA.FTZ R170, R205, R181, R38 ;  /* 0x000000b5cdaa2223 */ /* 0x000fe40000010026 */
[----:B------:R-:W1:Y:S01]  /*6b40*/  @P3 LDC.64 R180, c[0x0][0x408] ;  /* 0x00010200ffb43b82 */ /* 0x000e620000000a00 */
[----:B------:R-:W-:-:S04]  /*6b50*/  @P3 F2FP.BF16.F32.PACK_AB R171, RZ, R171 ;  /* 0x000000abffab323e */ /* 0x000fc800000010ff */
[----:B------:R-:W-:Y:S01]  /*6b60*/  @P3 PRMT R162, R162, 0x5410, R171 ;  /* 0x00005410a2a23816 */ /* 0x000fe200000000ab */
[----:B-1----:R-:W-:-:S04]  /*6b70*/  @P3 FMUL.FTZ R181, R170, R181 ;  /* 0x000000b5aab53220 */ /* 0x002fc80000410000 */
[----:B------:R-:W-:Y:S01]  /*6b80*/  @P3 FMUL.FTZ R180, R181, R180 ;  /* 0x000000b4b5b43220 */ /* 0x000fe20000410000 */
[----:B------:R-:W-:-:S04]  /*6b90*/  @P2 FFMA.FTZ R181, R246, R182, R183 ;  /* 0x000000b6f6b52223 */ /* 0x000fc800000100b7 */
[----:B------:R-:W-:-:S04]  /*6ba0*/  @P3 FSEL R180, R180, RZ, P5 ;  /* 0x000000ffb4b43208 */ /* 0x000fc80002800000 */
[----:B------:R-:W-:-:S04]  /*6bb0*/  @P3 F2FP.BF16.F32.PACK_AB R180, RZ, R180 ;  /* 0x000000b4ffb4323e */ /* 0x000fc800000010ff */
[----:B------:R-:W-:Y:S01]  /*6bc0*/  @P3 PRMT R163, R180, 0x7610, R163 ;  /* 0x00007610b4a33816 */ /* 0x000fe200000000a3 */
[----:B--2---:R-:W-:Y:S01]  /*6bd0*/  @P2 FADD.FTZ R212, R214, -R181 ;  /* 0x800000b5d6d42221 */ /* 0x004fe20000010000 */
[----:B------:R-:W-:-:S03]  /*6be0*/  MOV R181, R39 ;  /* 0x0000002700b57202 */ /* 0x000fc60000000f00 */
[----:B------:R-:W-:-:S05]  /*6bf0*/  @P2 FFMA.FTZ R181, R205, R212, R39 ;  /* 0x000000d4cdb52223 */ /* 0x000fca0000010027 */
[----:B------:R-:W-:Y:S01]  /*6c00*/  MOV R171, R181 ;  /* 0x000000b500ab7202 */ /* 0x000fe20000000f00 */
        /* <DEDUP_REMOVED lines=9> */
.L_x_8164:
        /* <DEDUP_REMOVED lines=78> */
[----:B------:R-:W2:Y:S01]  /*7180*/  LDL R213, [R1] ;  /* 0x0000000001d57983 */ /* 0x000ea20000100800 */
        /* <DEDUP_REMOVED lines=12> */
.L_x_8163:
[----:B------:R-:W-:Y:S05]  /*7250*/  @!P0 BRA `(.L_x_8166) ;  /* 0x0000000800348947 */ /* 0x000fea0003800000 */
[----:B-1----:R-:W2:Y:S01]  /*7260*/  LDL R181, [R1] ;  /* 0x0000000001b57983 */ /* 0x002ea20000100800 */
        /* <DEDUP_REMOVED lines=30> */
[----:B--2---:R-:W-:-:S04]  /*7450*/  FADD.FTZ R170, R181, -R170 ;  /* 0x800000aab5aa7221 */ /* 0x004fc80000010000 */
[----:B------:R-:W-:Y:S01]  /*7460*/  FMUL.FTZ R171, R205, R170 ;  /* 0x000000aacdab7220 */ /* 0x000fe20000410000 */
[----:B------:R-:W-:-:S04]  /*7470*/  FSEL R170, R180, RZ, P4 ;  /* 0x000000ffb4aa7208 */ /* 0x000fc80002000000 */
        /* <DEDUP_REMOVED lines=13> */
.L_x_8168:
[----:B------:R-:W-:Y:S05]  /*7550*/  BSYNC.RECONVERGENT B2 ;  /* 0x0000000000027941 */ /* 0x000fea0003800200 */
.L_x_8167:
        /* <DEDUP_REMOVED lines=13> */
.L_x_8170:
[----:B------:R-:W-:Y:S05]  /*7630*/  BSYNC.RECONVERGENT B2 ;  /* 0x0000000000027941 */ /* 0x000fea0003800200 */
.L_x_8169:
        /* <DEDUP_REMOVED lines=13> */
.L_x_8172:
[----:B------:R-:W-:Y:S05]  /*7710*/  BSYNC.RECONVERGENT B2 ;  /* 0x0000000000027941 */ /* 0x000fea0003800200 */
.L_x_8171:
        /* <DEDUP_REMOVED lines=13> */
.L_x_8174:
[----:B------:R-:W-:Y:S05]  /*77f0*/  BSYNC.RECONVERGENT B2 ;  /* 0x0000000000027941 */ /* 0x000fea0003800200 */
.L_x_8173:
        /* <DEDUP_REMOVED lines=13> */
.L_x_8176:
[----:B------:R-:W-:Y:S05]  /*78d0*/  BSYNC.RECONVERGENT B2 ;  /* 0x0000000000027941 */ /* 0x000fea0003800200 */
.L_x_8175:
        /* <DEDUP_REMOVED lines=13> */
.L_x_8178:
[----:B------:R-:W-:Y:S05]  /*79b0*/  BSYNC.RECONVERGENT B2 ;  /* 0x0000000000027941 */ /* 0x000fea0003800200 */
.L_x_8177:
        /* <DEDUP_REMOVED lines=13> */
.L_x_8180:
[----:B------:R-:W-:Y:S05]  /*7a90*/  BSYNC.RECONVERGENT B2 ;  /* 0x0000000000027941 */ /* 0x000fea0003800200 */
.L_x_8179:
        /* <DEDUP_REMOVED lines=9> */
.L_x_8166:
        /* <DEDUP_REMOVED lines=13> */
.L_x_8182:
[----:B------:R-:W-:Y:S05]  /*7c00*/  BSYNC.RECONVERGENT B2 ;  /* 0x0000000000027941 */ /* 0x000fea0003800200 */
.L_x_8181:
        /* <DEDUP_REMOVED lines=13> */
.L_x_8184:
[----:B------:R-:W-:Y:S05]  /*7ce0*/  BSYNC.RECONVERGENT B2 ;  /* 0x0000000000027941 */ /* 0x000fea0003800200 */
.L_x_8183:
        /* <DEDUP_REMOVED lines=13> */
.L_x_8186:
[----:B------:R-:W-:Y:S05]  /*7dc0*/  BSYNC.RECONVERGENT B2 ;  /* 0x0000000000027941 */ /* 0x000fea0003800200 */
.L_x_8185:
        /* <DEDUP_REMOVED lines=13> */
.L_x_8188:
[----:B------:R-:W-:Y:S05]  /*7ea0*/  BSYNC.RECONVERGENT B2 ;  /* 0x0000000000027941 */ /* 0x000fea0003800200 */
.L_x_8187:
        /* <DEDUP_REMOVED lines=13> */
.L_x_8190:
[----:B------:R-:W-:Y:S05]  /*7f80*/  BSYNC.RECONVERGENT B2 ;  /* 0x0000000000027941 */ /* 0x000fea0003800200 */
.L_x_8189:
        /* <DEDUP_REMOVED lines=13> */
.L_x_8192:
[----:B------:R-:W-:Y:S05]  /*8060*/  BSYNC.RECONVERGENT B2 ;  /* 0x0000000000027941 */ /* 0x000fea0003800200 */
.L_x_8191:
        /* <DEDUP_REMOVED lines=13> */
.L_x_8194:
[----:B------:R-:W-:Y:S05]  /*8140*/  BSYNC.RECONVERGENT B2 ;  /* 0x0000000000027941 */ /* 0x000fea0003800200 */
.L_x_8193:
[----:B------:R-:W-:Y:S05]  /*8150*/  @!P3 BRA `(.L_x_8165) ;  /* 0x000000000034b947 */ /* 0x000fea0003800000 */
[----:B-1----:R-:W2:Y:S01]  /*8160*/  LDL R181, [R1] ;  /* 0x0000000001b57983 */ /* 0x002ea20000100800 */
        /* <DEDUP_REMOVED lines=12> */
.L_x_8165:
[----:B------:R-:W-:Y:S05]  /*8230*/  BSYNC.RECONVERGENT B1 ;  /* 0x0000000000017941 */ /* 0x000fea0003800200 */
.L_x_8162:
[----:B-1----:R-:W1:Y:S01]  /*8240*/  @P0 LDC.64 R180, c[0x0][0x478] ;  /* 0x00011e00ffb40b82 */ /* 0x002e620000000a00 */
[----:B------:R-:W-:Y:S01]  /*8250*/  @P0 IADD3 R211, PT, PT, R252, 0x40, RZ ;  /* 0x00000040fcd30810 */ /* 0x000fe20007ffe0ff */
[----:B------:R-:W-:Y:S01]  /*8260*/  BSSY.RECONVERGENT B1, `(.L_x_8195) ;  /* 0x00001bb000017945 */ /* 0x000fe20003800200 */
[----:B------:R-:W-:-:S03]  /*8270*/  @P3 IADD3 R213, PT, PT, R244, 0x40, RZ ;  /* 0x00000040f4d53810 */ /* 0x000fc60007ffe0ff */
[----:B-1----:R-:W-:Y:S02]  /*8280*/  @P0 IMAD.WIDE.U32 R180, R211, 0x20, R180 ;  /* 0x00000020d3b40825 */ /* 0x002fe400078e00b4 */
[----:B------:R-:W1:Y:S03]  /*8290*/  @P3 LDC.64 R210, c[0x0][0x468] ;  /* 0x00011a00ffd23b82 */ /* 0x000e660000000a00 */
[----:B------:R-:W-:Y:S04]  /*82a0*/  @P0 STG.E.128 desc[UR6][R180.64], R164 ;  /* 0x000000a4b4000986 */ /* 0x000fe8000c101d06 */
[----:B------:R1:W-:Y:S02]  /*82b0*/  @P0 STG.E.128 desc[UR6][R180.64+0x10], R168 ;  /* 0x000010a8b4000986 */ /* 0x0003e4000c101d06 */
[----:B-1----:R-:W-:-:S05]  /*82c0*/  @P3 IMAD.WIDE.U32 R180, R213, 0x10, R210 ;  /* 0x00000010d5b43825 */ /* 0x002fca00078e00d2 */
[----:B------:R1:W-:Y:S01]  /*82d0*/  @P3 STG.E.128 desc[UR6][R180.64], R160 ;  /* 0x000000a0b4003986 */ /* 0x0003e2000c101d06 */
[----:B------:R-:W-:Y:S05]  /*82e0*/  @!P1 BRA `(.L_x_8196) ;  /* 0x0000000800d89947 */ /* 0x000fea0003800000 */
[----:B------:R-:W-:Y:S05]  /*82f0*/  @!P0 BRA `(.L_x_8197) ;  /* 0x00000004006c8947 */ /* 0x000fea0003800000 */
[----:B------:R-:W2:Y:S01]  /*8300*/  @P3 LDC.64 R170, c[0x0][0x408] ;  /* 0x00010200ffaa3b82 */ /* 0x000ea20000000a00 */
[----:B------:R-:W-:Y:S01]  /*8310*/  @P2 FFMA.FTZ R165, R235, R182, R183 ;  /* 0x000000b6eba52223 */ /* 0x000fe200000100b7 */
[----:B------:R-:W-:Y:S02]  /*8320*/  MOV R164, R32 ;  /* 0x0000002000a47202 */ /* 0x000fe40000000f00 */
[----:B------:R-:W-:Y:S01]  /*8330*/  @P3 LOP3.LUT P4, RZ, R208, 0xff, RZ, 0xc0, !PT ;  /* 0x000000ffd0ff3812 */ /* 0x000fe2000788c0ff */
[----:B------:R-:W-:Y:S01]  /*8340*/  @P2 FADD.FTZ R165, R184, -R165 ;  /* 0x800000a5b8a52221 */ /* 0x000fe20000010000 */
[----:B------:R-:W-:Y:S02]  /*8350*/  @P3 LOP3.LUT P5, RZ, R208, 0xff0000, RZ, 0xc0, !PT ;  /* 0x00ff0000d0ff3812 */ /* 0x000fe400078ac0ff */
[----:B-1----:R-:W1:Y:S01]  /*8360*/  @P3 LDC.64 R180, c[0x0][0x408] ;  /* 0x00010200ffb43b82 */ /* 0x002e620000000a00 */
[----:B------:R-:W-:Y:S01]  /*8370*/  @P2 FFMA.FTZ R164, R205, R165, R32 ;  /* 0x000000a5cda42223 */ /* 0x000fe20000010020 */
[----:B------:R-:W-:-:S04]  /*8380*/  @P2 FFMA.FTZ R165, R13, R182, R183 ;  /* 0x000000b60da52223 */ /* 0x000fc800000100b7 */
[----:B------:R-:W-:Y:S01]  /*8390*/  @P2 FADD.FTZ R166, R12, -R165 ;  /* 0x800000a50ca62221 */ /* 0x000fe20000010000 */
[----:B------:R-:W-:Y:S01]  /*83a0*/  MOV R165, R33 ;  /* 0x0000002100a57202 */ /* 0x000fe20000000f00 */
[----:B------:R-:W3:Y:S02]  /*83b0*/  @P3 LDC.64 R168, c[0x0][0x408] ;  /* 0x00010200ffa83b82 */ /* 0x000ee40000000a00 */
[----:B------:R-:W-:Y:S01]  /*83c0*/  @P2 FFMA.FTZ R165, R205, R166, R33 ;  /* 0x000000a6cda52223 */ /* 0x000fe20000010021 */
[----:B------:R-:W-:-:S04]  /*83d0*/  @P2 FFMA.FTZ R166, R236, R182, R183 ;  /* 0x000000b6eca62223 */ /* 0x000fc800000100b7 */
[----:B------:R-:W-:Y:S01]  /*83e0*/  @P2 FADD.FTZ R167, R185, -R166 ;  /* 0x800000a6b9a72221 */ /* 0x000fe20000010000 */
[----:B--2---:R-:W-:Y:S01]  /*83f0*/  @P3 FMUL.FTZ R171, R165, R171 ;  /* 0x000000aba5ab3220 */ /* 0x004fe20000410000 */
[----:B------:R-:W-:Y:S02]  /*8400*/  MOV R166, R34 ;  /* 0x0000002200a67202 */ /* 0x000fe40000000f00 */
[----:B------:R-:W-:Y:S01]  /*8410*/  @P2 FFMA.FTZ R166, R205, R167, R34 ;  /* 0x000000a7cda62223 */ /* 0x000fe20000010022 */
[----:B------:R-:W-:Y:S01]  /*8420*/  @P3 FMUL.FTZ R210, R171, R170 ;  /* 0x000000aaabd23220 */ /* 0x000fe20000410000 */
[----:B------:R-:W-:Y:S01]  /*8430*/  @P2 FFMA.FTZ R167, R11, R182, R183 ;  /* 0x000000b60ba72223 */ /* 0x000fe200000100b7 */
[----:B------:R-:W2:Y:S01]  /*8440*/  @P3 LDC.64 R170, c[0x0][0x408] ;  /* 0x00010200ffaa3b82 */ /* 0x000ea20000000a00 */
[----:B-1----:R-:W-:-:S04]  /*8450*/  @P3 FMUL.FTZ R181, R164, R181 ;  /* 0x000000b5a4b53220 */ /* 0x002fc80000410000 */
[----:B------:R-:W-:-:S03]  /*8460*/  @P3 FMUL.FTZ R211, R181, R180 ;  /* 0x000000b4b5d33220 */ /* 0x000fc60000410000 */
[----:B------:R-:W1:Y:S01]  /*8470*/  @P3 LDC.64 R180, c[0x0][0x408] ;  /* 0x00010200ffb43b82 */ /* 0x000e620000000a00 */
[----:B---3--:R-:W-:Y:S01]  /*8480*/  @P3 FMUL.FTZ R169, R166, R169 ;  /* 0x000000a9a6a93220 */ /* 0x008fe20000410000 */
[----:B------:R-:W-:Y:S02]  /*8490*/  @P3 FSEL R211, R211, RZ, P4 ;  /* 0x000000ffd3d33208 */ /* 0x000fe40002000000 */
[----:B------:R-:W-:Y:S01]  /*84a0*/  @P3 LOP3.LUT P4, RZ, R208, 0xff00, RZ, 0xc0, !PT ;  /* 0x0000ff00d0ff3812 */ /* 0x000fe2000788c0ff */
[----:B------:R-:W-:Y:S01]  /*84b0*/  @P3 FMUL.FTZ R212, R169, R168 ;  /* 0x000000a8a9d43220 */ /* 0x000fe20000410000 */
[----:B------:R-:W-:Y:S01]  /*84c0*/  @P2 FFMA.FTZ R169, R237, R182, R183 ;  /* 0x000000b6eda92223 */ /* 0x000fe200000100b7 */
[----:B------:R-:W-:Y:S01]  /*84d0*/  @P2 FADD.FTZ R168, R10, -R167 ;  /* 0x800000a70aa82221 */ /* 0x000fe20000010000 */
[----:B------:R-:W-:Y:S02]  /*84e0*/  MOV R167, R35 ;  /* 0x0000002300a77202 */ /* 0x000fe40000000f00 */
[----:B------:R-:W-:Y:S01]  /*84f0*/  @P2 FADD.FTZ R169, R186, -R169 ;  /* 0x800000a9baa92221 */ /* 0x000fe20000010000 */
[----:B------:R-:W-:Y:S01]  /*8500*/  @P2 FFMA.FTZ R167, R205, R168, R35 ;  /* 0x000000a8cda72223 */ /* 0x000fe20000010023 */
[----:B------:R-:W-:-:S02]  /*8510*/  MOV R168, R28 ;  /* 0x0000001c00a87202 */ /* 0x000fc40000000f00 */
[----:B------:R-:W-:Y:S01]  /*8520*/  @P2 FFMA.FTZ R168, R205, R169, R28 ;  /* 0x000000a9cda82223 */ /* 0x000fe2000001001c */
[----:B------:R-:W-:Y:S01]  /*8530*/  @P2 FFMA.FTZ R169, R9, R182, R183 ;  /* 0x000000b609a92223 */ /* 0x000fe200000100b7 */
[----:B------:R-:W-:Y:S02]  /*8540*/  @P3 F2FP.BF16.F32.PACK_AB R211, RZ, R211 ;  /* 0x000000d3ffd3323e */ /* 0x000fe400000010ff */
[----:B--2---:R-:W-:Y:S02]  /*8550*/  @P3 FMUL.FTZ R171, R168, R171 ;  /* 0x000000aba8ab3220 */ /* 0x004fe40000410000 */
[----:B------:R-:W-:Y:S02]  /*8560*/  @P3 PRMT R160, R211, 0x7610, R160 ;  /* 0x00007610d3a03816 */ /* 0x000fe400000000a0 */
[----:B------:R-:W-:Y:S01]  /*8570*/  @P3 FMUL.FTZ R213, R171, R170 ;  /* 0x000000aaabd53220 */ /* 0x000fe20000410000 */
[----:B------:R-:W-:Y:S01]  /*8580*/  @P2 FADD.FTZ R170, R8, -R169 ;  /* 0x800000a908aa2221 */ /* 0x000fe20000010000 */
[----:B------:R-:W-:Y:S01]  /*8590*/  MOV R169, R29 ;  /* 0x0000001d00a97202 */ /* 0x000fe20000000f00 */
[----:B-1----:R-:W-:-:S02]  /*85a0*/  @P3 FMUL.FTZ R181, R167, R181 ;  /* 0x000000b5a7b53220 */ /* 0x002fc40000410000 */
[----:B------:R-:W-:Y:S02]  /*85b0*/  @P2 FFMA.FTZ R169, R205, R170, R29 ;  /* 0x000000aacda92223 */ /* 0x000fe4000001001d */
[----:B------:R-:W1:Y:S01]  /*85c0*/  @P3 LDC.64 R170, c[0x0][0x408] ;  /* 0x00010200ffaa3b82 */ /* 0x000e620000000a00 */
[----:B------:R-:W-:Y:S01]  /*85d0*/  @P3 FMUL.FTZ R180, R181, R180 ;  /* 0x000000b4b5b43220 */ /* 0x000fe20000410000 */
[----:B------:R-:W-:Y:S02]  /*85e0*/  @P3 FSEL R181, R210, RZ, P4 ;  /* 0x000000ffd2b53208 */ /* 0x000fe40002000000 */
[----:B------:R-:W-:Y:S02]  /*85f0*/  @P3 LOP3.LUT P4, RZ, R208, 0xff000000, RZ, 0xc0, !PT ;  /* 0xff000000d0ff3812 */ /* 0x000fe4000788c0ff */
[----:B------:R-:W-:Y:S02]  /*8600*/  @P3 F2FP.BF16.F32.PACK_AB R181, RZ, R181 ;  /* 0x000000b5ffb5323e */ /* 0x000fe400000010ff */
[----:B------:R-:W-:-:S02]  /*8610*/  @P3 FSEL R211, R180, RZ, P4 ;  /* 0x000000ffb4d33208 */ /* 0x000fc40002000000 */
[----:B------:R-:W-:Y:S02]  /*8620*/  @P3 PRMT R160, R160, 0x5410, R181 ;  /* 0x00005410a0a03816 */ /* 0x000fe400000000b5 */
[----:B------:R-:W2:Y:S01]  /*8630*/  @P3 LDC.64 R180, c[0x0][0x408] ;  /* 0x00010200ffb43b82 */ /* 0x000ea20000000a00 */
[----:B------:R-:W-:Y:S02]  /*8640*/  @P3 FSEL R210, R212, RZ, P5 ;  /* 0x000000ffd4d23208 */ /* 0x000fe40002800000 */
[C---:B------:R-:W-:Y:S02]  /*8650*/  @P3 LOP3.LUT P4, RZ, R209.reuse, 0xff, RZ, 0xc0, !PT ;  /* 0x000000ffd1ff3812 */ /* 0x040fe4000788c0ff */
[----:B------:R-:W-:Y:S02]  /*8660*/  @P3 LOP3.LUT P5, RZ, R209, 0xff00, RZ, 0xc0, !PT ;  /* 0x0000ff00d1ff3812 */ /* 0x000fe400078ac0ff */
[----:B------:R-:W-:Y:S02]  /*8670*/  @P3 FSEL R213, R213, RZ, P4 ;  /* 0x000000ffd5d53208 */ /* 0x000fe40002000000 */
[----:B------:R-:W-:-:S02]  /*8680*/  @P3 LOP3.LUT P4, RZ, R209, 0xff0000, RZ, 0xc0, !PT ;  /* 0x00ff0000d1ff3812 */ /* 0x000fc4000788c0ff */
[----:B------:R-:W-:Y:S01]  /*8690*/  @P3 F2FP.BF16.F32.PACK_AB R210, RZ, R210 ;  /* 0x000000d2ffd2323e */ /* 0x000fe200000010ff */
[----:B-1----:R-:W-:Y:S01]  /*86a0*/  @P3 FMUL.FTZ R171, R169, R171 ;  /* 0x000000aba9ab3220 */ /* 0x002fe20000410000 */
[----:B------:R-:W-:Y:S02]  /*86b0*/  @P3 F2FP.BF16.F32.PACK_AB R211, RZ, R211 ;  /* 0x000000d3ffd3323e */ /* 0x000fe400000010ff */
[----:B------:R-:W-:Y:S01]  /*86c0*/  @P3 PRMT R161, R210, 0x7610, R161 ;  /* 0x00007610d2a13816 */ /* 0x000fe200000000a1 */
[----:B------:R-:W-:Y:S01]  /*86d0*/  @P3 FMUL.FTZ R171, R171, R170 ;  /* 0x000000aaabab3220 */ /* 0x000fe20000410000 */
[----:B------:R-:W-:Y:S02]  /*86e0*/  @P2 FFMA.FTZ R170, R238, R182, R183 ;  /* 0x000000b6eeaa2223 */ /* 0x000fe400000100b7 */
[----:B------:R-:W-:Y:S02]  /*86f0*/  @P3 PRMT R161, R161, 0x5410, R211 ;  /* 0x00005410a1a13816 */ /* 0x000fe400000000d3 */
[----:B------:R-:W-:Y:S01]  /*8700*/  @P2 FADD.FTZ R212, R187, -R170 ;  /* 0x800000aabbd42221 */ /* 0x000fe20000010000 */
[----:B------:R-:W-:-:S03]  /*8710*/  MOV R170, R30 ;  /* 0x0000001e00aa7202 */ /* 0x000fc60000000f00 */
[----:B------:R-:W-:Y:S01]  /*8720*/  @P2 FFMA.FTZ R170, R205, R212, R30 ;  /* 0x000000d4cdaa2223 */ /* 0x000fe2000001001e */
[----:B------:R-:W-:-:S03]  /*8730*/  @P2 FFMA.FTZ R212, R245, R182, R183 ;  /* 0x000000b6f5d42223 */ /* 0x000fc600000100b7 */
[----:B--2---:R-:W-:Y:S01]  /*8740*/  @P3 FMUL.FTZ R181, R170, R181 ;  /* 0x000000b5aab53220 */ /* 0x004fe20000410000 */
[----:B------:R-:W-:Y:S01]  /*8750*/  @P2 FADD.FTZ R214, R251, -R212 ;  /* 0x800000d4fbd62221 */ /* 0x000fe20000010000 */
[----:B------:R-:W-:Y:S02]  /*8760*/  MOV R212, R31 ;  /* 0x0000001f00d47202 */ /* 0x000fe40000000f00 */
[----:B------:R-:W-:Y:S01]  /*8770*/  @P3 FMUL.FTZ R180, R181, R180 ;  /* 0x000000b4b5b43220 */ /* 0x000fe20000410000 */
[----:B------:R-:W-:Y:S01]  /*8780*/  @P3 FSEL R181, R171, RZ, P5 ;  /* 0x000000ffabb53208 */ /* 0x000fe20002800000 */
[----:B------:R-:W-:Y:S01]  /*8790*/  @P2 FFMA.FTZ R212, R205, R214, R31 ;  /* 0x000000d6cdd42223 */ /* 0x000fe2000001001f */
[----:B------:R-:W-:Y:S02]  /*87a0*/  @P3 F2FP.BF16.F32.PACK_AB R171, RZ, R213 ;  /* 0x000000d5ffab323e */ /* 0x000fe400000010ff */
[----:B------:R-:W-:Y:S02]  /*87b0*/  @P3 FSEL R180, R180, RZ, P4 ;  /* 0x000000ffb4b43208 */ /* 0x000fe40002000000 */
[----:B------:R-:W-:-:S02]  /*87c0*/  @P3 F2FP.BF16.F32.PACK_AB R181, RZ, R181 ;  /* 0x000000b5ffb5323e */ /* 0x000fc400000010ff */
[----:B------:R-:W-:Y:S02]  /*87d0*/  @P3 F2FP.BF16.F32.PACK_AB R180, RZ, R180 ;  /* 0x000000b4ffb4323e */ /* 0x000fe400000010ff */
[----:B------:R-:W-:Y:S02]  /*87e0*/  @P3 PRMT R162, R171, 0x7610, R162 ;  /* 0x00007610aba23816 */ /* 0x000fe400000000a2 */
[----:B------:R-:W-:Y:S02]  /*87f0*/  @P3 PRMT R163, R180, 0x7610, R163 ;  /* 0x00007610b4a33816 */ /* 0x000fe400000000a3 */
[----:B------:R-:W-:Y:S02]  /*8800*/  @P3 PRMT R162, R162, 0x5410, R181 ;  /* 0x00005410a2a23816 */ /* 0x000fe400000000b5 */
        /* <DEDUP_REMOVED lines=10> */
.L_x_8197:
[----:B-1----:R-:W1:Y:S01]  /*88b0*/  @P3 LDC.64 R180, c[0x0][0x408] ;  /* 0x00010200ffb43b82 */ /* 0x002e620000000a00 */
[----:B------:R-:W-:Y:S01]  /*88c0*/  @P2 FFMA.FTZ R211, R235, R182, R183 ;  /* 0x000000b6ebd32223 */ /* 0x000fe200000100b7 */
[----:B------:R-:W-:Y:S02]  /*88d0*/  MOV R210, R32 ;  /* 0x0000002000d27202 */ /* 0x000fe40000000f00 */
[----:B------:R-:W-:Y:S01]  /*88e0*/  @P3 LOP3.LUT P5, RZ, R208, 0xff00, RZ, 0xc0, !PT ;  /* 0x0000ff00d0ff3812 */ /* 0x000fe200078ac0ff */
[----:B------:R-:W-:Y:S01]  /*88f0*/  @P2 FADD.FTZ R211, R184, -R211 ;  /* 0x800000d3b8d32221 */ /* 0x000fe20000010000 */
[----:B------:R-:W-:Y:S02]  /*8900*/  MOV R214, R35 ;  /* 0x0000002300d67202 */ /* 0x000fe40000000f00 */
[----:B------:R-:W-:Y:S01]  /*8910*/  @P3 LOP3.LUT P4, RZ, R208, 0xff, RZ, 0xc0, !PT ;  /* 0x000000ffd0ff3812 */ /* 0x000fe2000788c0ff */
[----:B------:R-:W-:Y:S01]  /*8920*/  @P2 FFMA.FTZ R210, R205, R211, R32 ;  /* 0x000000d3cdd22223 */ /* 0x000fe20000010020 */
[----:B------:R-:W-:-:S04]  /*8930*/  @P2 FFMA.FTZ R211, R13, R182, R183 ;  /* 0x000000b60dd32223 */ /* 0x000fc800000100b7 */
[----:B------:R-:W-:Y:S01]  /*8940*/  @P2 FADD.FTZ R212, R12, -R211 ;  /* 0x800000d30cd42221 */ /* 0x000fe20000010000 */
[----:B-1----:R-:W-:Y:S01]  /*8950*/  @P3 FMUL.FTZ R181, R210, R181 ;  /* 0x000000b5d2b53220 */ /* 0x002fe20000410000 */
[----:B------:R-:W-:Y:S02]  /*8960*/  MOV R210, R33 ;  /* 0x0000002100d27202 */ /* 0x000fe40000000f00 */
[----:B------:R-:W-:Y:S01]  /*8970*/  @P2 FFMA.FTZ R210, R205, R212, R33 ;  /* 0x000000d4cdd22223 */ /* 0x000fe20000010021 */
[----:B------:R-:W-:Y:S02]  /*8980*/  @P3 FMUL.FTZ R211, R181, R180 ;  /* 0x000000b4b5d33220 */ /* 0x000fe40000410000 */
[----:B------:R-:W1:Y:S03]  /*8990*/  @P3 LDC.64 R180, c[0x0][0x408] ;  /* 0x00010200ffb43b82 */ /* 0x000e660000000a00 */
[----:B------:R-:W-:-:S02]  /*89a0*/  @P3 FSEL R211, R211, RZ, P4 ;  /* 0x000000ffd3d33208 */ /* 0x000fc40002000000 */
[----:B------:R-:W-:Y:S02]  /*89b0*/  @P3 LOP3.LUT P4, RZ, R208, 0xff0000, RZ, 0xc0, !PT ;  /* 0x00ff0000d0ff3812 */ /* 0x000fe4000788c0ff */
[----:B------:R-:W-:-:S04]  /*89c0*/  @P3 F2FP.BF16.F32.PACK_AB R211, RZ, R211 ;  /* 0x000000d3ffd3323e */ /* 0x000fc800000010ff */
[----:B------:R-:W-:Y:S01]  /*89d0*/  @P3 PRMT R160, R211, 0x7610, R160 ;  /* 0x00007610d3a03816 */ /* 0x000fe200000000a0 */
[----:B-1----:R-:W-:Y:S01]  /*89e0*/  @P3 FMUL.FTZ R181, R210, R181 ;  /* 0x000000b5d2b53220 */ /* 0x002fe20000410000 */
[----:B------:R-:W-:-:S03]  /*89f0*/  @P2 FFMA.FTZ R210, R236, R182, R183 ;  /* 0x000000b6ecd22223 */ /* 0x000fc600000100b7 */
[----:B------:R-:W-:Y:S01]  /*8a00*/  @P3 FMUL.FTZ R180, R181, R180 ;  /* 0x000000b4b5b43220 */ /* 0x000fe20000410000 */
[----:B------:R-:W-:Y:S01]  /*8a10*/  @P2 FADD.FTZ R181, R185, -R210 ;  /* 0x800000d2b9b52221 */ /* 0x000fe20000010000 */
[----:B------:R-:W-:-:S03]  /*8a20*/  MOV R210, R34 ;  /* 0x0000002200d27202 */ /* 0x000fc60000000f00 */
[----:B------:R-:W-:Y:S01]  /*8a30*/  @P2 FFMA.FTZ R210, R205, R181, R34 ;  /* 0x000000b5cdd22223 */ /* 0x000fe20000010022 */
[----:B------:R-:W-:Y:S02]  /*8a40*/  @P3 FSEL R212, R180, RZ, P5 ;  /* 0x000000ffb4d43208 */ /* 0x000fe40002800000 */
[----:B------:R-:W1:Y:S01]  /*8a50*/  @P3 LDC.64 R180, c[0x0][0x408] ;  /* 0x00010200ffb43b82 */ /* 0x000e620000000a00 */
[----:B------:R-:W-:Y:S02]  /*8a60*/  @P3 LOP3.LUT P5, RZ, R208, 0xff000000, RZ, 0xc0, !PT ;  /* 0xff000000d0ff3812 */ /* 0x000fe400078ac0ff */
[----:B------:R-:W-:-:S04]  /*8a70*/  @P3 F2FP.BF16.F32.PACK_AB R212, RZ, R212 ;  /* 0x000000d4ffd4323e */ /* 0x000fc800000010ff */
[----:B------:R-:W-:Y:S02]  /*8a80*/  @P3 PRMT R160, R160, 0x5410, R212 ;  /* 0x00005410a0a03816 */ /* 0x000fe400000000d4 */
[----:B------:R-:W-:Y:S01]  /*8a90*/  MOV R212, R28 ;  /* 0x0000001c00d47202 */ /* 0x000fe20000000f00 */
[----:B-1----:R-:W-:-:S04]  /*8aa0*/  @P3 FMUL.FTZ R181, R210, R181 ;  /* 0x000000b5d2b53220 */ /* 0x002fc80000410000 */
        /* <DEDUP_REMOVED lines=17> */
[----:B------:R-:W-:Y:S02]  /*8bc0*/  @P3 F2FP.BF16.F32.PACK_AB R211, RZ, R180 ;  /* 0x000000b4ffd3323e */ /* 0x000fe400000010ff */
[----:B------:R-:W1:Y:S02]  /*8bd0*/  @P3 LDC.64 R180, c[0x0][0x408] ;  /* 0x00010200ffb43b82 */ /* 0x000e640000000a00 */
[----:B------:R-:W-:Y:S01]  /*8be0*/  @P3 PRMT R161, R161, 0x5410, R211 ;  /* 0x00005410a1a13816 */ /* 0x000fe200000000d3 */
[----:B------:R-:W-:Y:S01]  /*8bf0*/  @P2 FFMA.FTZ R211, R9, R182, R183 ;  /* 0x000000b609d32223 */ /* 0x000fe200000100b7 */
[----:B-1----:R-:W-:-:S03]  /*8c00*/  @P3 FMUL.FTZ R181, R212, R181 ;  /* 0x000000b5d4b53220 */ /* 0x002fc60000410000 */
[----:B------:R-:W-:Y:S01]  /*8c10*/  @P2 FADD.FTZ R212, R8, -R211 ;  /* 0x800000d308d42221 */ /* 0x000fe20000010000 */
[----:B------:R-:W-:-:S03]  /*8c20*/  @P3 FMUL.FTZ R211, R181, R180 ;  /* 0x000000b4b5d33220 */ /* 0x000fc60000410000 */
[----:B------:R-:W-:Y:S01]  /*8c30*/  @P2 FFMA.FTZ R210, R205, R212, R29 ;  /* 0x000000d4cdd22223 */ /* 0x000fe2000001001d */
[----:B------:R-:W1:Y:S01]  /*8c40*/  @P3 LDC.64 R180, c[0x0][0x408] ;  /* 0x00010200ffb43b82 */ /* 0x000e620000000a00 */
[----:B------:R-:W-:Y:S02]  /*8c50*/  @P3 FSEL R211, R211, RZ, P4 ;  /* 0x000000ffd3d33208 */ /* 0x000fe40002000000 */
        /* <DEDUP_REMOVED lines=10> */
[----:B------:R-:W1:Y:S02]  /*8d00*/  @P3 LDC.64 R180, c[0x0][0x408] ;  /* 0x00010200ffb43b82 */ /* 0x000e640000000a00 */
[----:B------:R-:W-:-:S04]  /*8d10*/  @P3 F2FP.BF16.F32.PACK_AB R212, RZ, R212 ;  /* 0x000000d4ffd4323e */ /* 0x000fc800000010ff */
[----:B------:R-:W-:Y:S01]  /*8d20*/  @P3 PRMT R162, R162, 0x5410, R212 ;  /* 0x00005410a2a23816 */ /* 0x000fe200000000d4 */
[----:B-1----:R-:W-:-:S04]  /*8d30*/  @P3 FMUL.FTZ R181, R210, R181 ;  /* 0x000000b5d2b53220 */ /* 0x002fc80000410000 */
[----:B------:R-:W-:-:S05]  /*8d40*/  @P3 FMUL.FTZ R180, R181, R180 ;  /* 0x000000b4b5b43220 */ /* 0x000fca0000410000 */
[----:B------:R-:W-:-:S04]  /*8d50*/  @P3 FSEL R180, R180, RZ, P4 ;  /* 0x000000ffb4b43208 */ /* 0x000fc80002000000 */
[----:B------:R-:W-:-:S04]  /*8d60*/  @P3 F2FP.BF16.F32.PACK_AB R180, RZ, R180 ;  /* 0x000000b4ffb4323e */ /* 0x000fc800000010ff */
[----:B------:R-:W-:Y:S01]  /*8d70*/  @P3 PRMT R163, R180, 0x7610, R163 ;  /* 0x00007610b4a33816 */ /* 0x000fe200000000a3 */
[----:B------:R-:W-:Y:S06]  /*8d80*/  @!P3 BRA `(.L_x_8198) ;  /* 0x000000100020b947 */ /* 0x000fec0003800000 */
[----:B------:R-:W-:Y:S01]  /*8d90*/  @P2 FFMA.FTZ R180, R245, R182, R183 ;  /* 0x000000b6f5b42223 */ /* 0x000fe200000100b7 */
[----:B------:R-:W-:-:S03]  /*8da0*/  ISETP.GE.U32.AND P4, PT, R208, RZ, PT ;  /* 0x000000ffd000720c */ /* 0x000fc60003f86070 */
[----:B------:R-:W-:Y:S01]  /*8db0*/  @P2 FADD.FTZ R210, R251, -R180 ;  /* 0x800000b4fbd22221 */ /* 0x000fe20000010000 */
[----:B------:R-:W-:Y:S02]  /*8dc0*/  MOV R180, R31 ;  /* 0x0000001f00b47202 */ /* 0x000fe40000000f00 */
[----:B------:R-:W-:Y:S01]  /*8dd0*/  ISETP.GE.U32.AND.EX P4, PT, R209, 0x1000000, PT, P4 ;  /* 0x01000000d100780c */ /* 0x000fe20003f86140 */
[----:B------:R-:W-:-:S04]  /*8de0*/  @P2 FFMA.FTZ R180, R205, R210, R31 ;  /* 0x000000d2cdb42223 */ /* 0x000fc8000001001f */
[----:B------:R-:W-:-:S04]  /*8df0*/  FMUL.FTZ R180, R180, UR13 ;  /* 0x0000000db4b47c20 */ /* 0x000fc80008410000 */
[----:B------:R-:W-:-:S05]  /*8e00*/  FMUL.FTZ R180, R180, UR12 ;  /* 0x0000000cb4b47c20 */ /* 0x000fca0008410000 */
[----:B------:R-:W-:-:S04]  /*8e10*/  FSEL R180, R180, RZ, P4 ;  /* 0x000000ffb4b47208 */ /* 0x000fc80002000000 */
[----:B------:R-:W-:-:S04]  /*8e20*/  F2FP.BF16.F32.PACK_AB R180, RZ, R180 ;  /* 0x000000b4ffb4723e */ /* 0x000fc800000010ff */
[----:B------:R-:W-:Y:S01]  /*8e30*/  PRMT R163, R163, 0x5410, R180 ;  /* 0x00005410a3a37816 */ /* 0x000fe200000000b4 */
[----:B------:R-:W-:Y:S06]  /*8e40*/  BRA `(.L_x_8198) ;  /* 0x0000000c00f07947 */ /* 0x000fec0003800000 */
.L_x_8196:
[----:B------:R-:W-:Y:S05]  /*8e50*/  @!P0 BRA `(.L_x_8199) ;  /* 0x0000000800308947 */ /* 0x000fea0003800000 */
[-CC-:B------:R-:W-:Y:S01]  /*8e60*/  FFMA.FTZ R165, R9, R182.reuse, R183.reuse ;  /* 0x000000b609a57223 */ /* 0x180fe200000100b7 */
[-CC-:B------:R-:W-:Y:S01]  /*8e70*/  FFMA.FTZ R167, R11, R182.reuse, R183.reuse ;  /* 0x000000b60ba77223 */ /* 0x180fe200000100b7 */
[-CC-:B------:R-:W-:Y:S01]  /*8e80*/  FFMA.FTZ R164, R238, R182.reuse, R183.reuse ;  /* 0x000000b6eea47223 */ /* 0x180fe200000100b7 */
[-C--:B-1----:R-:W-:Y:S01]  /*8e90*/  FFMA.FTZ R180, R236, R182.reuse, R183 ;  /* 0x000000b6ecb47223 */ /* 0x082fe200000100b7 */
        /* <DEDUP_REMOVED lines=14> */
[----:B------:R-:W-:Y:S01]  /*8f80*/  ISETP.GT.AND P4, PT, R230, RZ, PT ;  /* 0x000000ffe600720c */ /* 0x000fe20003f84270 */
[C---:B------:R-:W-:Y:S01]  /*8f90*/  FMUL.FTZ R168, R205.reuse, R168 ;  /* 0x000000a8cda87220 */ /* 0x040fe20000410000 */
        /* <DEDUP_REMOVED lines=26> */
.L_x_8201:
[----:B------:R-:W-:Y:S05]  /*9140*/  BSYNC.RECONVERGENT B2 ;  /* 0x0000000000027941 */ /* 0x000fea0003800200 */
.L_x_8200:
        /* <DEDUP_REMOVED lines=13> */
.L_x_8203:
[----:B------:R-:W-:Y:S05]  /*9220*/  BSYNC.RECONVERGENT B2 ;  /* 0x0000000000027941 */ /* 0x000fea0003800200 */
.L_x_8202:
        /* <DEDUP_REMOVED lines=13> */
.L_x_8205:
[----:B------:R-:W-:Y:S05]  /*9300*/  BSYNC.RECONVERGENT B2 ;  /* 0x0000000000027941 */ /* 0x000fea0003800200 */
.L_x_8204:
        /* <DEDUP_REMOVED lines=13> */
.L_x_8207:
[----:B------:R-:W-:Y:S05]  /*93e0*/  BSYNC.RECONVERGENT B2 ;  /* 0x0000000000027941 */ /* 0x000fea0003800200 */
.L_x_8206:
        /* <DEDUP_REMOVED lines=13> */
.L_x_8209:
[----:B------:R-:W-:Y:S05]  /*94c0*/  BSYNC.RECONVERGENT B2 ;  /* 0x0000000000027941 */ /* 0x000fea0003800200 */
.L_x_8208:
        /* <DEDUP_REMOVED lines=13> */
.L_x_8211:
[----:B------:R-:W-:Y:S05]  /*95a0*/  BSYNC.RECONVERGENT B2 ;  /* 0x0000000000027941 */ /* 0x000fea0003800200 */
.L_x_8210:
        /* <DEDUP_REMOVED lines=13> */
.L_x_8213:
[----:B------:R-:W-:Y:S05]  /*9680*/  BSYNC.RECONVERGENT B2 ;  /* 0x0000000000027941 */ /* 0x000fea0003800200 */
.L_x_8212:
        /* <DEDUP_REMOVED lines=9> */
.L_x_8199:
        /* <DEDUP_REMOVED lines=13> */
.L_x_8215:
[----:B------:R-:W-:Y:S05]  /*97f0*/  BSYNC.RECONVERGENT B2 ;  /* 0x0000000000027941 */ /* 0x000fea0003800200 */
.L_x_8214:
        /* <DEDUP_REMOVED lines=13> */
.L_x_8217:
[----:B------:R-:W-:Y:S05]  /*98d0*/  BSYNC.RECONVERGENT B2 ;  /* 0x0000000000027941 */ /* 0x000fea0003800200 */
.L_x_8216:
        /* <DEDUP_REMOVED lines=13> */
.L_x_8219:
[----:B------:R-:W-:Y:S05]  /*99b0*/  BSYNC.RECONVERGENT B2 ;  /* 0x0000000000027941 */ /* 0x000fea0003800200 */
.L_x_8218:
        /* <DEDUP_REMOVED lines=13> */
.L_x_8221:
[----:B------:R-:W-:Y:S05]  /*9a90*/  BSYNC.RECONVERGENT B2 ;  /* 0x0000000000027941 */ /* 0x000fea0003800200 */
.L_x_8220:
        /* <DEDUP_REMOVED lines=13> */
.L_x_8223:
[----:B------:R-:W-:Y:S05]  /*9b70*/  BSYNC.RECONVERGENT B2 ;  /* 0x0000000000027941 */ /* 0x000fea0003800200 */
.L_x_8222:
        /* <DEDUP_REMOVED lines=13> */
.L_x_8225:
[----:B------:R-:W-:Y:S05]  /*9c50*/  BSYNC.RECONVERGENT B2 ;  /* 0x0000000000027941 */ /* 0x000fea0003800200 */
.L_x_8224:
        /* <DEDUP_REMOVED lines=13> */
.L_x_8227:
[----:B------:R-:W-:Y:S05]  /*9d30*/  BSYNC.RECONVERGENT B2 ;  /* 0x0000000000027941 */ /* 0x000fea0003800200 */
.L_x_8226:
        /* <DEDUP_REMOVED lines=13> */
.L_x_8198:
[----:B------:R-:W-:Y:S05]  /*9e10*/  BSYNC.RECONVERGENT B1 ;  /* 0x0000000000017941 */ /* 0x000fea0003800200 */
.L_x_8195:
[----:B-1----:R-:W1:Y:S01]  /*9e20*/  @P0 LDC.64 R180, c[0x0][0x478] ;  /* 0x00011e00ffb40b82 */ /* 0x002e620000000a00 */
[----:B------:R-:W-:Y:S01]  /*9e30*/  @P0 IADD3 R211, PT, PT, R252, 0x60, RZ ;  /* 0x00000060fcd30810 */ /* 0x000fe20007ffe0ff */
[----:B------:R-:W-:Y:S06]  /*9e40*/  BSSY.RECONVERGENT B1, `(.L_x_8228) ;  /* 0x00001ba000017945 */ /* 0x000fec0003800200 */
[----:B------:R-:W2:Y:S01]  /*9e50*/  @P3 LDC.64 R208, c[0x0][0x468] ;  /* 0x00011a00ffd03b82 */ /* 0x000ea20000000a00 */
[----:B-1----:R-:W-:Y:S01]  /*9e60*/  @P0 IMAD.WIDE.U32 R180, R211, 0x20, R180 ;  /* 0x00000020d3b40825 */ /* 0x002fe200078e00b4 */
[----:B------:R-:W-:-:S04]  /*9e70*/  @P3 IADD3 R211, PT, PT, R244, 0x60, RZ ;  /* 0x00000060f4d33810 */ /* 0x000fc80007ffe0ff */
[----:B------:R1:W-:Y:S01]  /*9e80*/  @P0 STG.E.128 desc[UR6][R180.64], R164 ;  /* 0x000000a4b4000986 */ /* 0x0003e2000c101d06 */
[----:B--2---:R-:W-:-:S03]  /*9e90*/  @P3 IMAD.WIDE.U32 R208, R211, 0x10, R208 ;  /* 0x00000010d3d03825 */ /* 0x004fc600078e00d0 */
[----:B------:R1:W-:Y:S04]  /*9ea0*/  @P0 STG.E.128 desc[UR6][R180.64+0x10], R168 ;  /* 0x000010a8b4000986 */ /* 0x0003e8000c101d06 */
[----:B------:R1:W-:Y:S01]  /*9eb0*/  @P3 STG.E.128 desc[UR6][R208.64], R160 ;  /* 0x000000a0d0003986 */ /* 0x0003e2000c101d06 */
[----:B------:R-:W-:Y:S05]  /*9ec0*/  @!P1 BRA `(.L_x_8229) ;  /* 0x0000000800d49947 */ /* 0x000fea0003800000 */
[----:B------:R-:W-:Y:S05]  /*9ed0*/  @!P0 BRA `(.L_x_8230) ;  /* 0x0000000400688947 */ /* 0x000fea0003800000 */
[----:B-1----:R-:W1:Y:S01]  /*9ee0*/  @P3 LDC.64 R166, c[0x0][0x408] ;  /* 0x00010200ffa63b82 */ /* 0x002e620000000a00 */
[-CC-:B------:R-:W-:Y:S01]  /*9ef0*/  @P2 FFMA.FTZ R165, R239, R182.reuse, R183.reuse ;  /* 0x000000b6efa52223 */ /* 0x180fe200000100b7 */
[--C-:B------:R-:W-:Y:S01]  /*9f00*/  @P2 FFMA.FTZ R171, R7, R182, R183.reuse ;  /* 0x000000b607ab2223 */ /* 0x100fe200000100b7 */
[----:B------:R-:W-:Y:S01]  /*9f10*/  MOV R164, R24 ;  /* 0x0000001800a47202 */ /* 0x000fe20000000f00 */
[----:B------:R-:W-:Y:S01]  /*9f20*/  @P2 FFMA.FTZ R170, R240, R182, R183 ;  /* 0x000000b6f0aa2223 */ /* 0x000fe200000100b7 */
[----:B------:R-:W-:Y:S01]  /*9f30*/  @P2 FADD.FTZ R165, R188, -R165 ;  /* 0x800000a5bca52221 */ /* 0x000fe20000010000 */
[----:B------:R-:W-:Y:S01]  /*9f40*/  @P2 FADD.FTZ R180, R6, -R171 ;  /* 0x800000ab06b42221 */ /* 0x000fe20000010000 */
[C---:B------:R-:W-:Y:S01]  /*9f50*/  @P3 LOP3.LUT P1, RZ, R206.reuse, 0xff, RZ, 0xc0, !PT ;  /* 0x000000ffceff3812 */ /* 0x040fe2000782c0ff */
[----:B------:R-:W2:Y:S01]  /*9f60*/  @P3 LDC.64 R168, c[0x0][0x408] ;  /* 0x00010200ffa83b82 */ /* 0x000ea20000000a00 */
[C---:B------:R-:W-:Y:S01]  /*9f70*/  @P2 FFMA.FTZ R164, R205.reuse, R165, R24 ;  /* 0x000000a5cda42223 */ /* 0x040fe20000010018 */
[----:B------:R-:W-:Y:S01]  /*9f80*/  MOV R165, R25 ;  /* 0x0000001900a57202 */ /* 0x000fe20000000f00 */
[----:B------:R-:W-:Y:S01]  /*9f90*/  @P2 FFMA.FTZ R165, R205, R180, R25 ;  /* 0x000000b4cda52223 */ /* 0x000fe20000010019 */
[----:B------:R-:W-:Y:S01]  /*9fa0*/  @P3 LOP3.LUT P4, RZ, R206, 0xff00, RZ, 0xc0, !PT ;  /* 0x0000ff00ceff3812 */ /* 0x000fe2000788c0ff */
        /* <DEDUP_REMOVED lines=8> */
[----:B------:R-:W3:Y:S01]  /*a030*/  @P3 LDC.64 R212, c[0x0][0x408] ;  /* 0x00010200ffd43b82 */ /* 0x000ee20000000a00 */
[----:B------:R-:W-:Y:S01]  /*a040*/  MOV R171, R23 ;  /* 0x0000001700ab7202 */ /* 0x000fe20000000f00 */
[----:B------:R-:W-:Y:S01]  /*a050*/  @P2 FADD.FTZ R183, R242, -R183 ;  /* 0x800000b7f2b72221 */ /* 0x000fe20000010000 */
[----:B-1----:R-:W-:Y:S01]  /*a060*/  @P3 FMUL.FTZ R167, R164, R167 ;  /* 0x000000a7a4a73220 */ /* 0x002fe20000410000 */
[----:B------:R-:W-:-:S03]  /*a070*/  @P2 FFMA.FTZ R171, R205, R208, R23 ;  /* 0x000000d0cdab2223 */ /* 0x000fc60000010017 */
[----:B------:R-:W-:Y:S01]  /*a080*/  @P3 FMUL.FTZ R166, R167, R166 ;  /* 0x000000a6a7a63220 */ /* 0x000fe20000410000 */
[----:B------:R-:W-:Y:S01]  /*a090*/  MOV R167, R27 ;  /* 0x0000001b00a77202 */ /* 0x000fe20000000f00 */
[----:B--2---:R-:W-:-:S03]  /*a0a0*/  @P3 FMUL.FTZ R169, R165, R169 ;  /* 0x000000a9a5a93220 */ /* 0x004fc60000410000 */
[----:B------:R-:W-:Y:S02]  /*a0b0*/  @P3 FSEL R180, R166, RZ, P1 ;  /* 0x000000ffa6b43208 */ /* 0x000fe40000800000 */
[----:B------:R-:W-:Y:S01]  /*a0c0*/  MOV R166, R26 ;  /* 0x0000001a00a67202 */ /* 0x000fe20000000f00 */
[----:B------:R-:W-:Y:S01]  /*a0d0*/  @P3 FMUL.FTZ R168, R169, R168 ;  /* 0x000000a8a9a83220 */ /* 0x000fe20000410000 */
[----:B------:R-:W-:Y:S01]  /*a0e0*/  @P3 F2FP.BF16.F32.PACK_AB R180, RZ, R180 ;  /* 0x000000b4ffb4323e */ /* 0x000fe200000010ff */
[C---:B------:R-:W-:Y:S01]  /*a0f0*/  @P2 FFMA.FTZ R166, R205.reuse, R170, R26 ;  /* 0x000000aacda62223 */ /* 0x040fe2000001001a */
[----:B------:R-:W-:Y:S01]  /*a100*/  @P2 FADD.FTZ R170, R2, -R181 ;  /* 0x800000b502aa2221 */ /* 0x000fe20000010000 */
[----:B------:R-:W-:Y:S02]  /*a110*/  MOV R169, R21 ;  /* 0x0000001500a97202 */ /* 0x000fe40000000f00 */
[----:B------:R-:W-:Y:S01]  /*a120*/  @P3 FSEL R182, R168, RZ, P4 ;  /* 0x000000ffa8b63208 */ /* 0x000fe20002000000 */
[----:B------:R-:W-:Y:S01]  /*a130*/  @P2 FADD.FTZ R168, R4, -R211 ;  /* 0x800000d304a82221 */ /* 0x000fe20000010000 */
[----:B------:R-:W-:Y:S01]  /*a140*/  @P3 PRMT R160, R180, 0x7610, R160 ;  /* 0x00007610b4a03816 */ /* 0x000fe200000000a0 */
[----:B------:R-:W1:Y:S01]  /*a150*/  @P3 LDC.64 R210, c[0x0][0x408] ;  /* 0x00010200ffd23b82 */ /* 0x000e620000000a00 */
[----:B------:R-:W-:Y:S01]  /*a160*/  @P3 F2FP.BF16.F32.PACK_AB R182, RZ, R182 ;  /* 0x000000b6ffb6323e */ /* 0x000fe200000010ff */
[C---:B------:R-:W-:Y:S01]  /*a170*/  @P2 FFMA.FTZ R167, R205.reuse, R168, R27 ;  /* 0x000000a8cda72223 */ /* 0x040fe2000001001b */
[----:B------:R-:W-:Y:S01]  /*a180*/  MOV R168, R20 ;  /* 0x0000001400a87202 */ /* 0x000fe20000000f00 */
[C---:B------:R-:W-:Y:S01]  /*a190*/  @P2 FFMA.FTZ R168, R205.reuse, R209, R20 ;  /* 0x000000d1cda82223 */ /* 0x040fe20000010014 */
[C---:B------:R-:W-:Y:S01]  /*a1a0*/  @P2 FFMA.FTZ R169, R205.reuse, R170, R21 ;  /* 0x000000aacda92223 */ /* 0x040fe20000010015 */
[----:B------:R-:W-:Y:S01]  /*a1b0*/  MOV R170, R22 ;  /* 0x0000001600aa7202 */ /* 0x000fe20000000f00 */
[----:B------:R-:W-:Y:S01]  /*a1c0*/  @P2 FFMA.FTZ R170, R205, R183, R22 ;  /* 0x000000b7cdaa2223 */ /* 0x000fe20000010016 */
[----:B------:R-:W2:Y:S01]  /*a1d0*/  @P3 LDC.64 R208, c[0x0][0x408] ;  /* 0x00010200ffd03b82 */ /* 0x000ea20000000a00 */
[----:B------:R-:W-:Y:S01]  /*a1e0*/  @P3 PRMT R160, R160, 0x5410, R182 ;  /* 0x00005410a0a03816 */ /* 0x000fe200000000b6 */
[----:B---3--:R-:W-:Y:S01]  /*a1f0*/  @P3 FMUL.FTZ R213, R166, R213 ;  /* 0x000000d5a6d53220 */ /* 0x008fe20000410000 */
[----:B------:R-:W-:-:S02]  /*a200*/  @P3 LOP3.LUT P1, RZ, R206, 0xff0000, RZ, 0xc0, !PT ;  /* 0x00ff0000ceff3812 */ /* 0x000fc4000782c0ff */
[----:B------:R-:W-:Y:S01]  /*a210*/  @P3 LOP3.LUT P2, RZ, R206, 0xff000000, RZ, 0xc0, !PT ;  /* 0xff000000ceff3812 */ /* 0x000fe2000784c0ff */
[----:B------:R-:W-:Y:S01]  /*a220*/  @P3 FMUL.FTZ R212, R213, R212 ;  /* 0x000000d4d5d43220 */ /* 0x000fe20000410000 */
[C---:B------:R-:W-:Y:S01]  /*a230*/  @P3 LOP3.LUT P4, RZ, R207.reuse, 0xff0000, RZ, 0xc0, !PT ;  /* 0x00ff0000cfff3812 */ /* 0x040fe2000788c0ff */
[----:B------:R-:W3:Y:S03]  /*a240*/  @P3 LDC.64 R182, c[0x0][0x408] ;  /* 0x00010200ffb63b82 */ /* 0x000ee60000000a00 */
[----:B------:R-:W-:Y:S02]  /*a250*/  @P3 FSEL R212, R212, RZ, P1 ;  /* 0x000000ffd4d43208 */ /* 0x000fe40000800000 */
[----:B------:R-:W-:Y:S02]  /*a260*/  @P3 LOP3.LUT P1, RZ, R207, 0xff, RZ, 0xc0, !PT ;  /* 0x000000ffcfff3812 */ /* 0x000fe4000782c0ff */
[----:B------:R-:W-:Y:S01]  /*a270*/  @P3 F2FP.BF16.F32.PACK_AB R212, RZ, R212 ;  /* 0x000000d4ffd4323e */ /* 0x000fe200000010ff */
[----:B------:R-:W4:Y:S01]  /*a280*/  @P3 LDC.64 R180, c[0x0][0x408] ;  /* 0x00010200ffb43b82 */ /* 0x000f220000000a00 */
[----:B-1----:R-:W-:-:S02]  /*a290*/  @P3 FMUL.FTZ R211, R167, R211 ;  /* 0x000000d3a7d33220 */ /* 0x002fc40000410000 */
[----:B------:R-:W-:Y:S02]  /*a2a0*/  @P3 PRMT R161, R212, 0x7610, R161 ;  /* 0x00007610d4a13816 */ /* 0x000fe400000000a1 */
[----:B------:R-:W-:Y:S01]  /*a2b0*/  @P3 FMUL.FTZ R210, R211, R210 ;  /* 0x000000d2d3d23220 */ /* 0x000fe20000410000 */
[----:B--2---:R-:W-:-:S04]  /*a2c0*/  @P3 FMUL.FTZ R209, R168, R209 ;  /* 0x000000d1a8d13220 */ /* 0x004fc80000410000 */
[----:B------:R-:W-:Y:S01]  /*a2d0*/  @P3 FSEL R210, R210, RZ, P2 ;  /* 0x000000ffd2d23208 */ /* 0x000fe20001000000 */
[----:B------:R-:W-:Y:S01]  /*a2e0*/  @P3 FMUL.FTZ R208, R209, R208 ;  /* 0x000000d0d1d03220 */ /* 0x000fe20000410000 */
[----:B------:R-:W-:Y:S02]  /*a2f0*/  @P3 LOP3.LUT P2, RZ, R207, 0xff00, RZ, 0xc0, !PT ;  /* 0x0000ff00cfff3812 */ /* 0x000fe4000784c0ff */
[----:B------:R-:W-:Y:S01]  /*a300*/  @P3 F2FP.BF16.F32.PACK_AB R210, RZ, R210 ;  /* 0x000000d2ffd2323e */ /* 0x000fe200000010ff */
[----:B---3--:R-:W-:Y:S01]  /*a310*/  @P3 FMUL.FTZ R183, R169, R183 ;  /* 0x000000b7a9b73220 */ /* 0x008fe20000410000 */
[----:B------:R-:W-:Y:S02]  /*a320*/  @P3 FSEL R208, R208, RZ, P1 ;  /* 0x000000ffd0d03208 */ /* 0x000fe40000800000 */
[----:B------:R-:W-:Y:S01]  /*a330*/  @P3 PRMT R161, R161, 0x5410, R210 ;  /* 0x00005410a1a13816 */ /* 0x000fe200000000d2 */
[----:B------:R-:W-:Y:S01]  /*a340*/  @P3 FMUL.FTZ R182, R183, R182 ;  /* 0x000000b6b7b63220 */ /* 0x000fe20000410000 */
[----:B------:R-:W-:Y:S01]  /*a350*/  @P3 F2FP.BF16.F32.PACK_AB R208, RZ, R208 ;  /* 0x000000d0ffd0323e */ /* 0x000fe200000010ff */
[----:B----4-:R-:W-:-:S03]  /*a360*/  @P3 FMUL.FTZ R181, R170, R181 ;  /* 0x000000b5aab53220 */ /* 0x010fc60000410000 */
        /* <DEDUP_REMOVED lines=17> */
.L_x_8230:
[--C-:B-1----:R-:W-:Y:S01]  /*a480*/  @P2 FFMA.FTZ R181, R239, R182, R183.reuse ;  /* 0x000000b6efb52223 */ /* 0x102fe200000100b7 */
[----:B------:R-:W1:Y:S01]  /*a490*/  @P3 LDC.64 R208, c[0x0][0x408] ;  /* 0x00010200ffd03b82 */ /* 0x000e620000000a00 */
[----:B------:R-:W-:Y:S01]  /*a4a0*/  MOV R210, R24 ;  /* 0x0000001800d27202 */ /* 0x000fe20000000f00 */
[----:B------:R-:W-:Y:S01]  /*a4b0*/  @P2 FFMA.FTZ R211, R7, R182, R183 ;  /* 0x000000b607d32223 */ /* 0x000fe200000100b7 */
[----:B------:R-:W-:Y:S01]  /*a4c0*/  @P2 FADD.FTZ R181, R188, -R181 ;  /* 0x800000b5bcb52221 */ /* 0x000fe20000010000 */
[----:B------:R-:W-:Y:S02]  /*a4d0*/  MOV R212, R25 ;  /* 0x0000001900d47202 */ /* 0x000fe40000000f00 */
[----:B------:R-:W-:Y:S01]  /*a4e0*/  @P2 FADD.FTZ R214, R6, -R211 ;  /* 0x800000d306d62221 */ /* 0x000fe20000010000 */
[C---:B------:R-:W-:Y:S01]  /*a4f0*/  @P2 FFMA.FTZ R210, R205.reuse, R181, R24 ;  /* 0x000000b5cdd22223 */ /* 0x040fe20000010018 */
[C---:B------:R-:W-:Y:S01]  /*a500*/  @P3 LOP3.LUT P1, RZ, R206.reuse, 0xff, RZ, 0xc0, !PT ;  /* 0x000000ffceff3812 */ /* 0x040fe2000782c0ff */
[----:B------:R-:W2:Y:S01]  /*a510*/  @P3 LDC.64 R180, c[0x0][0x408] ;  /* 0x00010200ffb43b82 */ /* 0x000ea20000000a00 */
[----:B------:R-:W-:Y:S01]  /*a520*/  @P2 FFMA.FTZ R212, R205, R214, R25 ;  /* 0x000000d6cdd42223 */ /* 0x000fe20000010019 */
[----:B------:R-:W-:-:S02]  /*a530*/  @P3 LOP3.LUT P4, RZ, R206, 0xff00, RZ, 0xc0, !PT ;  /* 0x0000ff00ceff3812 */ /* 0x000fc4000788c0ff */
[----:B------:R-:W-:Y:S01]  /*a540*/  @P3 LOP3.LUT P5, RZ, R207, 0xff0000, RZ, 0xc0, !PT ;  /* 0x00ff0000cfff3812 */ /* 0x000fe200078ac0ff */
[----:B-1----:R-:W-:Y:S01]  /*a550*/  @P3 FMUL.FTZ R209, R210, R209 ;  /* 0x000000d1d2d13220 */ /* 0x002fe20000410000 */
[----:B------:R-:W-:-:S04]  /*a560*/  @P2 FFMA.FTZ R210, R240, R182, R183 ;  /* 0x000000b6f0d22223 */ /* 0x000fc800000100b7 */
[----:B------:R-:W-:Y:S01]  /*a570*/  @P2 FADD.FTZ R211, R189, -R210 ;  /* 0x800000d2bdd32221 */ /* 0x000fe20000010000 */
[----:B------:R-:W-:-:S03]  /*a580*/  MOV R210, R26 ;  /* 0x0000001a00d27202 */ /* 0x000fc60000000f00 */
[----:B------:R-:W-:Y:S01]  /*a590*/  @P2 FFMA.FTZ R210, R205, R211, R26 ;  /* 0x000000d3cdd22223 */ /* 0x000fe2000001001a */
[----:B--2---:R-:W-:Y:S01]  /*a5a0*/  @P3 FMUL.FTZ R211, R212, R181 ;  /* 0x000000b5d4d33220 */ /* 0x004fe20000410000 */
[----:B------:R-:W-:Y:S01]  /*a5b0*/  @P2 FFMA.FTZ R181, R5, R182, R183 ;  /* 0x000000b605b52223 */ /* 0x000fe200000100b7 */
[----:B------:R-:W-:Y:S02]  /*a5c0*/  MOV R212, R27 ;  /* 0x0000001b00d47202 */ /* 0x000fe40000000f00 */
[----:B------:R-:W-:Y:S01]  /*a5d0*/  @P3 FMUL.FTZ R180, R211, R180 ;  /* 0x000000b4d3b43220 */ /* 0x000fe20000410000 */
[----:B------:R-:W-:Y:S01]  /*a5e0*/  @P2 FADD.FTZ R214, R4, -R181 ;  /* 0x800000b504d62221 */ /* 0x000fe20000010000 */
[----:B------:R-:W-:Y:S02]  /*a5f0*/  @P3 FMUL.FTZ R181, R209, R208 ;  /* 0x000000d0d1b53220 */ /* 0x000fe40000410000 */
[----:B------:R-:W1:Y:S01]  /*a600*/  @P3 LDC.64 R208, c[0x0][0x408] ;  /* 0x00010200ffd03b82 */ /* 0x000e620000000a00 */
[----:B------:R-:W-:Y:S01]  /*a610*/  @P3 FSEL R180, R180, RZ, P4 ;  /* 0x000000ffb4b43208 */ /* 0x000fe20002000000 */
[----:B------:R-:W-:Y:S01]  /*a620*/  @P2 FFMA.FTZ R212, R205, R214, R27 ;  /* 0x000000d6cdd42223 */ /* 0x000fe2000001001b */
[----:B------:R-:W-:-:S02]  /*a630*/  @P3 FSEL R181, R181, RZ, P1 ;  /* 0x000000ffb5b53208 */ /* 0x000fc40000800000 */
[----:B------:R-:W-:Y:S02]  /*a640*/  @P3 F2FP.BF16.F32.PACK_AB R213, RZ, R180 ;  /* 0x000000b4ffd5323e */ /* 0x000fe400000010ff */
[----:B------:R-:W-:Y:S02]  /*a650*/  @P3 F2FP.BF16.F32.PACK_AB R211, RZ, R181 ;  /* 0x000000b5ffd3323e */ /* 0x000fe400000010ff */
[----:B------:R-:W2:Y:S01]  /*a660*/  @P3 LDC.64 R180, c[0x0][0x408] ;  /* 0x00010200ffb43b82 */ /* 0x000ea20000000a00 */
[----:B------:R-:W-:Y:S02]  /*a670*/  MOV R214, R20 ;  /* 0x0000001400d67202 */ /* 0x000fe40000000f00 */
[----:B------:R-:W-:Y:S01]  /*a680*/  @P3 PRMT R160, R211, 0x7610, R160 ;  /* 0x00007610d3a03816 */ /* 0x000fe200000000a0 */
[----:B------:R-:W-:Y:S01]  /*a690*/  @P2 FFMA.FTZ R211, R241, R182, R183 ;  /* 0x000000b6f1d32223 */ /* 0x000fe200000100b7 */
[C---:B------:R-:W-:Y:S02]  /*a6a0*/  @P3 LOP3.LUT P1, RZ, R206.reuse, 0xff0000, RZ, 0xc0, !PT ;  /* 0x00ff0000ceff3812 */ /* 0x040fe4000782c0ff */
[----:B------:R-:W-:Y:S01]  /*a6b0*/  @P3 LOP3.LUT P4, RZ, R206, 0xff000000, RZ, 0xc0, !PT ;  /* 0xff000000ceff3812 */ /* 0x000fe2000788c0ff */
[----:B------:R-:W-:Y:S01]  /*a6c0*/  @P2 FADD.FTZ R211, R190, -R211 ;  /* 0x800000d3bed32221 */ /* 0x000fe20000010000 */
[----:B------:R-:W-:-:S03]  /*a6d0*/  @P3 PRMT R160, R160, 0x5410, R213 ;  /* 0x00005410a0a03816 */ /* 0x000fc600000000d5 */
[----:B------:R-:W-:Y:S01]  /*a6e0*/  @P2 FFMA.FTZ R214, R205, R211, R20 ;  /* 0x000000d3cdd62223 */ /* 0x000fe20000010014 */
[----:B-1----:R-:W-:Y:S02]  /*a6f0*/  @P3 FMUL.FTZ R209, R210, R209 ;  /* 0x000000d1d2d13220 */ /* 0x002fe40000410000 */
[----:B------:R-:W1:Y:S02]  /*a700*/  @P3 LDC.64 R210, c[0x0][0x408] ;  /* 0x00010200ffd23b82 */ /* 0x000e640000000a00 */
[----:B------:R-:W-:Y:S01]  /*a710*/  @P3 FMUL.FTZ R208, R209, R208 ;  /* 0x000000d0d1d03220 */ /* 0x000fe20000410000 */
[----:B--2---:R-:W-:Y:S01]  /*a720*/  @P3 FMUL.FTZ R181, R212, R181 ;  /* 0x000000b5d4b53220 */ /* 0x004fe20000410000 */
[----:B------:R-:W-:-:S03]  /*a730*/  MOV R212, R21 ;  /* 0x0000001500d47202 */ /* 0x000fc60000000f00 */
[----:B------:R-:W-:Y:S01]  /*a740*/  @P3 FMUL.FTZ R209, R181, R180 ;  /* 0x000000b4b5d13220 */ /* 0x000fe20000410000 */
[----:B------:R-:W-:-:S04]  /*a750*/  @P2 FFMA.FTZ R181, R3, R182, R183 ;  /* 0x000000b603b52223 */ /* 0x000fc800000100b7 */
[----:B------:R-:W-:-:S04]  /*a760*/  @P2 FADD.FTZ R180, R2, -R181 ;  /* 0x800000b502b42221 */ /* 0x000fc80000010000 */
[----:B------:R-:W-:Y:S02]  /*a770*/  @P2 FFMA.FTZ R212, R205, R180, R21 ;  /* 0x000000b4cdd42223 */ /* 0x000fe40000010015 */
[----:B------:R-:W2:Y:S01]  /*a780*/  @P3 LDC.64 R180, c[0x0][0x408] ;  /* 0x00010200ffb43b82 */ /* 0x000ea20000000a00 */
[----:B-1----:R-:W-:-:S04]  /*a790*/  @P3 FMUL.FTZ R211, R214, R211 ;  /* 0x000000d3d6d33220 */ /* 0x002fc80000410000 */
[----:B------:R-:W-:Y:S01]  /*a7a0*/  @P3 FMUL.FTZ R210, R211, R210 ;  /* 0x000000d2d3d23220 */ /* 0x000fe20000410000 */
[----:B------:R-:W-:-:S04]  /*a7b0*/  @P2 FFMA.FTZ R211, R191, R182, R183 ;  /* 0x000000b6bfd32223 */ /* 0x000fc800000100b7 */
[----:B------:R-:W-:Y:S01]  /*a7c0*/  @P2 FADD.FTZ R211, R242, -R211 ;  /* 0x800000d3f2d32221 */ /* 0x000fe20000010000 */
[----:B--2---:R-:W-:Y:S01]  /*a7d0*/  @P3 FMUL.FTZ R181, R212, R181 ;  /* 0x000000b5d4b53220 */ /* 0x004fe20000410000 */
[----:B------:R-:W-:Y:S02]  /*a7e0*/  MOV R212, R22 ;  /* 0x0000001600d47202 */ /* 0x000fe40000000f00 */
[----:B------:R-:W-:Y:S01]  /*a7f0*/  @P2 FFMA.FTZ R212, R205, R211, R22 ;  /* 0x000000d3cdd42223 */ /* 0x000fe20000010016 */
[----:B------:R-:W-:Y:S02]  /*a800*/  @P3 FMUL.FTZ R211, R181, R180 ;  /* 0x000000b4b5d33220 */ /* 0x000fe40000410000 */
[----:B------:R-:W1:Y:S02]  /*a810*/  @P3 LDC.64 R180, c[0x0][0x408] ;  /* 0x00010200ffb43b82 */ /* 0x000e640000000a00 */
[----:B-1----:R-:W-:-:S04]  /*a820*/  @P3 FMUL.FTZ R181, R212, R181 ;  /* 0x000000b5d4b53220 */ /* 0x002fc80000410000 */
[----:B------:R-:W-:Y:S01]  /*a830*/  @P3 FMUL.FTZ R180, R181, R180 ;  /* 0x000000b4b5b43220 */ /* 0x000fe20000410000 */
[----:B------:R-:W-:Y:S02]  /*a840*/  @P3 FSEL R181, R208, RZ, P1 ;  /* 0x000000ffd0b53208 */ /* 0x000fe40000800000 */
[----:B------:R-:W-:Y:S02]  /*a850*/  @P3 LOP3.LUT P1, RZ, R207, 0xff, RZ, 0xc0, !PT ;  /* 0x000000ffcfff3812 */ /* 0x000fe4000782c0ff */
        /* <DEDUP_REMOVED lines=16> */
[----:B------:R-:W-:Y:S01]  /*a960*/  @P2 FFMA.FTZ R182, R250, R182, R183 ;  /* 0x000000b6fab62223 */ /* 0x000fe200000100b7 */
[----:B------:R-:W-:Y:S02]  /*a970*/  MOV R180, R23 ;  /* 0x0000001700b47202 */ /* 0x000fe40000000f00 */
[----:B------:R-:W-:Y:S01]  /*a980*/  ISETP.GE.U32.AND P1, PT, R206, RZ, PT ;  /* 0x000000ffce00720c */ /* 0x000fe20003f26070 */
[----:B------:R-:W-:-:S03]  /*a990*/  @P2 FADD.FTZ R182, R249, -R182 ;  /* 0x800000b6f9b62221 */ /* 0x000fc60000010000 */
        /* <DEDUP_REMOVED lines=8> */
.L_x_8229:
[----:B------:R-:W-:Y:S05]  /*aa20*/  @!P0 BRA `(.L_x_8232) ;  /* 0x0000000800308947 */ /* 0x000fea0003800000 */
[----:B------:R-:W-:Y:S01]  /*aa30*/  BSSY.RECONVERGENT B2, `(.L_x_8233) ;  /* 0x000000e000027945 */ /* 0x000fe20003800200 */
[----:B------:R-:W-:-:S03]  /*aa40*/  ISETP.GT.AND P1, PT, R230, RZ, PT ;  /* 0x000000ffe600720c */ /* 0x000fc60003f24270 */
[----:B------:R-:W-:Y:S10]  /*aa50*/  @!P3 BRA `(.L_x_8234) ;  /* 0x00000000002cb947 */ /* 0x000ff40003800000 */
        /* <DEDUP_REMOVED lines=11> */
.L_x_8234:
[----:B------:R-:W-:Y:S05]  /*ab10*/  BSYNC.RECONVERGENT B2 ;  /* 0x0000000000027941 */ /* 0x000fea0003800200 */
.L_x_8233:
        /* <DEDUP_REMOVED lines=13> */
.L_x_8236:
[----:B------:R-:W-:Y:S05]  /*abf0*/  BSYNC.RECONVERGENT B2 ;  /* 0x0000000000027941 */ /* 0x000fea0003800200 */
.L_x_8235:
        /* <DEDUP_REMOVED lines=13> */
.L_x_8238:
[----:B------:R-:W-:Y:S05]  /*acd0*/  BSYNC.RECONVERGENT B2 ;  /* 0x0000000000027941 */ /* 0x000fea0003800200 */
.L_x_8237:
        /* <DEDUP_REMOVED lines=13> */
.L_x_8240:
[----:B------:R-:W-:Y:S05]  /*adb0*/  BSYNC.RECONVERGENT B2 ;  /* 0x0000000000027941 */ /* 0x000fea0003800200 */
.L_x_8239:
        /* <DEDUP_REMOVED lines=13> */
.L_x_8242:
[----:B------:R-:W-:Y:S05]  /*ae90*/  BSYNC.RECONVERGENT B2 ;  /* 0x0000000000027941 */ /* 0x000fea0003800200 */
.L_x_8241:
        /* <DEDUP_REMOVED lines=13> */
.L_x_8244:
[----:B------:R-:W-:Y:S05]  /*af70*/  BSYNC.RECONVERGENT B2 ;  /* 0x0000000000027941 */ /* 0x000fea0003800200 */
.L_x_8243:
        /* <DEDUP_REMOVED lines=13> */
.L_x_8246:
[----:B------:R-:W-:Y:S05]  /*b050*/  BSYNC.RECONVERGENT B2 ;  /* 0x0000000000027941 */ /* 0x000fea0003800200 */
.L_x_8245:
[-CC-:B-1----:R-:W-:Y:S01]  /*b060*/  FFMA.FTZ R166, R250, R182.reuse, R183.reuse ;  /* 0x000000b6faa67223 */ /* 0x182fe200000100b7 */
        /* <DEDUP_REMOVED lines=40> */
.L_x_8232:
[----:B-1----:R-:W1:Y:S01]  /*b2f0*/  @P3 LDC.64 R180, c[0x0][0x408] ;  /* 0x00010200ffb43b82 */ /* 0x002e620000000a00 */
        /* <DEDUP_REMOVED lines=13> */
.L_x_8248:
[----:B------:R-:W-:Y:S05]  /*b3d0*/  BSYNC.RECONVERGENT B2 ;  /* 0x0000000000027941 */ /* 0x000fea0003800200 */
.L_x_8247:
        /* <DEDUP_REMOVED lines=13> */
.L_x_8250:
[----:B------:R-:W-:Y:S05]  /*b4b0*/  BSYNC.RECONVERGENT B2 ;  /* 0x0000000000027941 */ /* 0x000fea0003800200 */
.L_x_8249:
        /* <DEDUP_REMOVED lines=13> */
.L_x_8252:
[----:B------:R-:W-:Y:S05]  /*b590*/  BSYNC.RECONVERGENT B2 ;  /* 0x0000000000027941 */ /* 0x000fea0003800200 */
.L_x_8251:
        /* <DEDUP_REMOVED lines=13> */
.L_x_8254:
[----:B------:R-:W-:Y:S05]  /*b670*/  BSYNC.RECONVERGENT B2 ;  /* 0x0000000000027941 */ /* 0x000fea0003800200 */
.L_x_8253:
        /* <DEDUP_REMOVED lines=13> */
.L_x_8256:
[----:B------:R-:W-:Y:S05]  /*b750*/  BSYNC.RECONVERGENT B2 ;  /* 0x0000000000027941 */ /* 0x000fea0003800200 */
.L_x_8255:
        /* <DEDUP_REMOVED lines=13> */
.L_x_8258:
[----:B------:R-:W-:Y:S05]  /*b830*/  BSYNC.RECONVERGENT B2 ;  /* 0x0000000000027941 */ /* 0x000fea0003800200 */
.L_x_8257:
        /* <DEDUP_REMOVED lines=14> */
.L_x_8260:
[----:B------:R-:W-:Y:S05]  /*b920*/  BSYNC.RECONVERGENT B2 ;  /* 0x0000000000027941 */ /* 0x000fea0003800200 */
.L_x_8259:
[----:B------:R-:W-:Y:S01]  /*b930*/  FADD.FTZ R208, R249, -R208 ;  /* 0x800000d0f9d07221 */ /* 0x000fe20000010000 */
[----:B------:R-:W-:-:S03]  /*b940*/  ISETP.GT.AND P1, PT, R230, RZ, PT ;  /* 0x000000ffe600720c */ /* 0x000fc60003f24270 */
[----:B------:R-:W-:-:S05]  /*b950*/  FMUL.FTZ R208, R205, R208 ;  /* 0x000000d0cdd07220 */ /* 0x000fca0000410000 */
[----:B------:R-:W-:Y:S02]  /*b960*/  FSEL R208, R208, RZ, P1 ;  /* 0x000000ffd0d07208 */ /* 0x000fe40000800000 */
[----:B------:R-:W-:-:S03]  /*b970*/  @P3 ISETP.GE.U32.AND P1, PT, R206, RZ, PT ;  /* 0x000000ffce00320c */ /* 0x000fc60003f26070 */
[----:B-1----:R-:W-:Y:S01]  /*b980*/  @P3 FMUL.FTZ R181, R208, R181 ;  /* 0x000000b5d0b53220 */ /* 0x002fe20000410000 */
[----:B------:R-:W-:-:S03]  /*b990*/  @P3 ISETP.GE.U32.AND.EX P1, PT, R207, 0x1000000, PT, P1 ;  /* 0x01000000cf00380c */ /* 0x000fc60003f26110 */
[----:B------:R-:W-:-:S05]  /*b9a0*/  @P3 FMUL.FTZ R180, R181, R180 ;  /* 0x000000b4b5b43220 */ /* 0x000fca0000410000 */
[----:B------:R-:W-:-:S04]  /*b9b0*/  @P3 FSEL R180, R180, RZ, P1 ;  /* 0x000000ffb4b43208 */ /* 0x000fc80000800000 */
[----:B------:R-:W-:-:S04]  /*b9c0*/  @P3 F2FP.BF16.F32.PACK_AB R180, RZ, R180 ;  /* 0x000000b4ffb4323e */ /* 0x000fc800000010ff */
[----:B------:R-:W-:-:S07]  /*b9d0*/  @P3 PRMT R163, R163, 0x5410, R180 ;  /* 0x00005410a3a33816 */ /* 0x000fce00000000b4 */
.L_x_8231:
[----:B------:R-:W-:Y:S05]  /*b9e0*/  BSYNC.RECONVERGENT B1 ;  /* 0x0000000000017941 */ /* 0x000fea0003800200 */
.L_x_8228:
[----:B------:R-:W1:Y:S01]  /*b9f0*/  @P0 LDC.64 R182, c[0x0][0x478] ;  /* 0x00011e00ffb60b82 */ /* 0x000e620000000a00 */
[----:B------:R-:W-:Y:S02]  /*ba00*/  @P0 IADD3 R205, PT, PT, R252, 0x80, RZ ;  /* 0x00000080fccd0810 */ /* 0x000fe40007ffe0ff */
[----:B------:R-:W-:-:S05]  /*ba10*/  @P3 IADD3 R209, PT, PT, R244, 0x80, RZ ;  /* 0x00000080f4d13810 */ /* 0x000fca0007ffe0ff */
[----:B------:R-:W2:Y:S08]  /*ba20*/  @P3 LDC.64 R206, c[0x0][0x468] ;  /* 0x00011a00ffce3b82 */ /* 0x000eb00000000a00 */
[----:B------:R-:W3:Y:S01]  /*ba30*/  LDC.64 R180, c[0x0][0x380] ;  /* 0x0000e000ffb47b82 */ /* 0x000ee20000000a00 */
[----:B-1----:R-:W-:-:S05]  /*ba40*/  @P0 IMAD.WIDE.U32 R182, R205, 0x20, R182 ;  /* 0x00000020cdb60825 */ /* 0x002fca00078e00b6 */
[----:B------:R1:W-:Y:S01]  /*ba50*/  @P0 STG.E.128 desc[UR6][R182.64], R164 ;  /* 0x000000a4b6000986 */ /* 0x0003e2000c101d06 */
[----:B--2---:R-:W-:-:S03]  /*ba60*/  @P3 IMAD.WIDE.U32 R206, R209, 0x10, R206 ;  /* 0x00000010d1ce3825 */ /* 0x004fc600078e00ce */
[----:B------:R1:W-:Y:S04]  /*ba70*/  @P0 STG.E.128 desc[UR6][R182.64+0x10], R168 ;  /* 0x000010a8b6000986 */ /* 0x0003e8000c101d06 */
[----:B------:R1:W-:Y:S01]  /*ba80*/  @P3 STG.E.128 desc[UR6][R206.64], R160 ;  /* 0x000000a0ce003986 */ /* 0x0003e2000c101d06 */
[----:B---3--:R-:W-:-:S04]  /*ba90*/  LEA R204, R180, R204, 0x2 ;  /* 0x000000ccb4cc7211 */ /* 0x008fc800078e10ff */
[----:B------:R-:W-:-:S13]  /*baa0*/  ISETP.GE.AND P0, PT, R204, R181, PT ;  /* 0x000000b5cc00720c */ /* 0x000fda0003f06270 */
[----:B-1----:R-:W-:Y:S05]  /*bab0*/  @!P0 BRA `(.L_x_8261) ;  /* 0xffffff4800608947 */ /* 0x002fea000383ffff */
.L_x_8090:
[----:B------:R-:W-:Y:S05]  /*bac0*/  BSYNC B0 ;  /* 0x0000000000007941 */ /* 0x000fea0003800000 */
.L_x_8089:
[----:B------:R-:W2:Y:S01]  /*bad0*/  LDL.LU R181, [R1+0x10] ;  /* 0x0000100001b57983 */ /* 0x000ea20000300800 */
[----:B0-----:R-:W-:Y:S01]  /*bae0*/  MOV R2, 0x400 ;  /* 0x0000040000027802 */ /* 0x001fe20000000f00 */
        /* <DEDUP_REMOVED lines=24> */
[----:B------:R-:W5:Y:S04]  /*bc70*/  LDS R5, [R6+0x600] ;  /* 0x0006000006057984 */ /* 0x000f680000000800 */
[----:B------:R-:W3:Y:S04]  /*bc80*/  LDS R7, [R6+0x1400] ;  /* 0x0014000006077984 */ /* 0x000ee80000000800 */
        /* <DEDUP_REMOVED lines=11> */
[----:B-----5:R-:W-:-:S03]  /*bd40*/  FADD.FTZ R5, RZ, R5 ;  /* 0x00000005ff057221 */ /* 0x020fc60000010000 */
[----:B------:R-:W-:Y:S01]  /*bd50*/  LDS R17, [R6+0x2600] ;  /* 0x0026000006117984 */ /* 0x000fe20000000800 */
[----:B---3--:R-:W-:-:S03]  /*bd60*/  FADD.FTZ R9, R2, R7 ;  /* 0x0000000702097221 */ /* 0x008fc60000010000 */
        /* <DEDUP_REMOVED lines=28> */
[----:B-----5:R-:W-:Y:S02]  /*bf30*/  FADD.FTZ R7, RZ, R7 ;  /* 0x00000007ff077221 */ /* 0x020fe40000010000 */
[----:B------:R-:W5:Y:S01]  /*bf40*/  LDS R30, [R6+0x3c00] ;  /* 0x003c0000061e7984 */ /* 0x000f620000000800 */
[----:B------:R-:W-:Y:S01]  /*bf50*/  FADD.FTZ R8, RZ, R8 ;  /* 0x00000008ff087221 */ /* 0x000fe20000010000 */
[----:B------:R-:W-:Y:S02]  /*bf60*/  FADD.FTZ R7, R7, R18 ;  /* 0x0000001207077221 */ /* 0x000fe40000010000 */
        /* <DEDUP_REMOVED lines=71> */
[----:B-----5:R-:W-:-:S03]  /*c3e0*/  FADD.FTZ R40, R40, R45 ;  /* 0x0000002d28287221 */ /* 0x020fc60000010000 */
        /* <DEDUP_REMOVED lines=20> */
[----:B-----5:R-:W-:-:S03]  /*c530*/  FADD.FTZ R10, R10, R23 ;  /* 0x000000170a0a7221 */ /* 0x020fc60000010000 */
        /* <DEDUP_REMOVED lines=59> */
.L_x_8095:
[----:B------:R-:W-:Y:S01]  /*c8f0*/  HFMA2 R243, -RZ, RZ, 0, 5.9604644775390625e-08 ;  /* 0x00000001fff37431 */ /* 0x000fe200000001ff */
[----:B------:R-:W-:Y:S01]  /*c900*/  BSSY B1, `(.L_x_8262) ;  /* 0x0000006000017945 */ /* 0x000fe20003800000 */
[----:B------:R-:W-:Y:S02]  /*c910*/  MOV R183, 0x1f ;  /* 0x0000001f00b77802 */ /* 0x000fe40000000f00 */
[----:B------:R-:W-:-:S07]  /*c920*/  MOV R182, 0xffffffff ;  /* 0xffffffff00b67802 */ /* 0x000fce0000000f00 */
[----:B0----5:R-:W-:Y:S05]  /*c930*/  WARPSYNC.COLLECTIVE R182, `(.L_x_8263) ;  /* 0x00000000b6087348 */ /* 0x021fea0003c00000 */
[----:B------:R1:W2:Y:S02]  /*c940*/  SHFL.BFLY P0, R252, R181, R243, R183 ;  /* 0x0c0000f3b5fc7389 */ /* 0x0002a400000000b7 */
[----:B012--5:R-:W-:Y:S05]  /*c950*/  ENDCOLLECTIVE ;  /* 0x000000000000791b */ /* 0x027fea0003800000 */
.L_x_8263:
[----:B------:R-:W-:Y:S05]  /*c960*/  BSYNC B1 ;  /* 0x0000000000017941 */ /* 0x000fea0003800000 */
.L_x_8262:
[----:B------:R-:W-:Y:S01]  /*c970*/  FADD.FTZ R244, R252, R181 ;  /* 0x000000b5fcf47221 */ /* 0x000fe20000010000 */
[----:B------:R-:W-:Y:S01]  /*c980*/  MOV R181, R180 ;  /* 0x000000b400b57202 */ /* 0x000fe20000000f00 */
[----:B------:R-:W-:Y:S01]  /*c990*/  HFMA2 R243, -RZ, RZ, 0, 5.9604644775390625e-08 ;  /* 0x00000001fff37431 */ /* 0x000fe200000001ff */
[----:B------:R-:W-:Y:S02]  /*c9a0*/  MOV R183, 0x1f ;  /* 0x0000001f00b77802 */ /* 0x000fe40000000f00 */
[----:B------:R-:W-:-:S07]  /*c9b0*/  MOV R182, 0xffffffff ;  /* 0xffffffff00b67802 */ /* 0x000fce0000000f00 */
[----:B------:R-:W-:Y:S05]  /*c9c0*/  WARPSYNC.COLLECTIVE R182, `(.L_x_8264) ;  /* 0x00000000b6087348 */ /* 0x000fea0003c00000 */
[----:B------:R0:W1:Y:S02]  /*c9d0*/  SHFL.BFLY P0, R252, R181, R243, R183 ;  /* 0x0c0000f3b5fc7389 */ /* 0x00006400000000b7 */
[----:B01----:R-:W-:Y:S05]  /*c9e0*/  ENDCOLLECTIVE ;  /* 0x000000000000791b */ /* 0x003fea0003800000 */
.L_x_8264:
[----:B------:R-:W-:Y:S01]  /*c9f0*/  MOV R181, R244 ;  /* 0x000000f400b57202 */ /* 0x000fe20000000f00 */
[----:B------:R-:W-:Y:S02]  /*ca00*/  HFMA2 R243, -RZ, RZ, 0, 1.1920928955078125e-07 ;  /* 0x00000002fff37431 */ /* 0x000fe400000001ff */
[----:B------:R-:W-:-:S07]  /*ca10*/  FADD.FTZ R180, R252, R180 ;  /* 0x000000b4fcb47221 */ /* 0x000fce0000010000 */
[----:B------:R-:W-:Y:S05]  /*ca20*/  WARPSYNC.COLLECTIVE R182, `(.L_x_8265) ;  /* 0x00000000b6087348 */ /* 0x000fea0003c00000 */
[----:B------:R0:W1:Y:S02]  /*ca30*/  SHFL.BFLY P0, R252, R181, R243, R183 ;  /* 0x0c0000f3b5fc7389 */ /* 0x00006400000000b7 */
[----:B01----:R-:W-:Y:S05]  /*ca40*/  ENDCOLLECTIVE ;  /* 0x000000000000791b */ /* 0x003fea0003800000 */
.L_x_8265:
[----:B------:R-:W-:Y:S01]  /*ca50*/  MOV R181, R180 ;  /* 0x000000b400b57202 */ /* 0x000fe20000000f00 */
[----:B------:R-:W-:-:S07]  /*ca60*/  FADD.FTZ R244, R244, R252 ;  /* 0x000000fcf4f47221 */ /* 0x000fce0000010000 */
[----:B------:R-:W-:Y:S05]  /*ca70*/  WARPSYNC.COLLECTIVE R182, `(.L_x_8266) ;  /* 0x00000000b6087348 */ /* 0x000fea0003c00000 */
[----:B------:R0:W1:Y:S02]  /*ca80*/  SHFL.BFLY P0, R252, R181, R243, R183 ;  /* 0x0c0000f3b5fc7389 */ /* 0x00006400000000b7 */
[----:B01----:R-:W-:Y:S05]  /*ca90*/  ENDCOLLECTIVE ;  /* 0x000000000000791b */ /* 0x003fea0003800000 */
.L_x_8266:
[----:B------:R-:W-:Y:S01]  /*caa0*/  MOV R181, R244 ;  /* 0x000000f400b57202 */ /* 0x000fe20000000f00 */
[----:B------:R-:W-:Y:S02]  /*cab0*/  HFMA2 R243, -RZ, RZ, 0, 2.384185791015625e-07 ;  /* 0x00000004fff37431 */ /* 0x000fe400000001ff */
[----:B------:R-:W-:-:S07]  /*cac0*/  FADD.FTZ R180, R180, R252 ;  /* 0x000000fcb4b47221 */ /* 0x000fce0000010000 */
[----:B------:R-:W-:Y:S05]  /*cad0*/  WARPSYNC.COLLECTIVE R182, `(.L_x_8267) ;  /* 0x00000000b6087348 */ /* 0x000fea0003c00000 */
[----:B------:R0:W1:Y:S02]  /*cae0*/  SHFL.BFLY P0, R252, R181, R243, R183 ;  /* 0x0c0000f3b5fc7389 */ /* 0x00006400000000b7 */
[----:B01----:R-:W-:Y:S05]  /*caf0*/  ENDCOLLECTIVE ;  /* 0x000000000000791b */ /* 0x003fea0003800000 */
.L_x_8267:
[----:B------:R-:W-:Y:S01]  /*cb00*/  MOV R181, R180 ;  /* 0x000000b400b57202 */ /* 0x000fe20000000f00 */
[----:B------:R-:W-:-:S07]  /*cb10*/  FADD.FTZ R244, R244, R252 ;  /* 0x000000fcf4f47221 */ /* 0x000fce0000010000 */
[----:B------:R-:W-:Y:S05]  /*cb20*/  WARPSYNC.COLLECTIVE R182, `(.L_x_8268) ;  /* 0x00000000b6087348 */ /* 0x000fea0003c00000 */
[----:B------:R0:W1:Y:S02]  /*cb30*/  SHFL.BFLY P0, R252, R181, R243, R183 ;  /* 0x0c0000f3b5fc7389 */ /* 0x00006400000000b7 */
[----:B01----:R-:W-:Y:S05]  /*cb40*/  ENDCOLLECTIVE ;  /* 0x000000000000791b */ /* 0x003fea0003800000 */
.L_x_8268:
[----:B------:R-:W-:Y:S01]  /*cb50*/  MOV R181, R244 ;  /* 0x000000f400b57202 */ /* 0x000fe20000000f00 */
[----:B------:R-:W-:Y:S02]  /*cb60*/  HFMA2 R243, -RZ, RZ, 0, 4.76837158203125e-07 ;  /* 0x00000008fff37431 */ /* 0x000fe400000001ff */
[----:B------:R-:W-:-:S07]  /*cb70*/  FADD.FTZ R180, R180, R252 ;  /* 0x000000fcb4b47221 */ /* 0x000fce0000010000 */
[----:B------:R-:W-:Y:S05]  /*cb80*/  WARPSYNC.COLLECTIVE R182, `(.L_x_8269) ;  /* 0x00000000b6087348 */ /* 0x000fea0003c00000 */
[----:B------:R0:W1:Y:S02]  /*cb90*/  SHFL.BFLY P0, R252, R181, R243, R183 ;  /* 0x0c0000f3b5fc7389 */ /* 0x00006400000000b7 */
[----:B01----:R-:W-:Y:S05]  /*cba0*/  ENDCOLLECTIVE ;  /* 0x000000000000791b */ /* 0x003fea0003800000 */
.L_x_8269:
[----:B------:R-:W-:Y:S01]  /*cbb0*/  MOV R181, R180 ;  /* 0x000000b400b57202 */ /* 0x000fe20000000f00 */
[----:B------:R-:W-:-:S07]  /*cbc0*/  FADD.FTZ R244, R244, R252 ;  /* 0x000000fcf4f47221 */ /* 0x000fce0000010000 */
[----:B------:R-:W-:Y:S05]  /*cbd0*/  WARPSYNC.COLLECTIVE R182, `(.L_x_8270) ;  /* 0x00000000b6087348 */ /* 0x000fea0003c00000 */
[----:B------:R0:W1:Y:S02]  /*cbe0*/  SHFL.BFLY P0, R252, R181, R243, R183 ;  /* 0x0c0000f3b5fc7389 */ /* 0x00006400000000b7 */
[----:B01----:R-:W-:Y:S05]  /*cbf0*/  ENDCOLLECTIVE ;  /* 0x000000000000791b */ /* 0x003fea0003800000 */
.L_x_8270:
[----:B------:R-:W-:Y:S01]  /*cc00*/  MOV R181, R244 ;  /* 0x000000f400b57202 */ /* 0x000fe20000000f00 */
[----:B------:R-:W-:Y:S02]  /*cc10*/  HFMA2 R243, -RZ, RZ, 0, 9.5367431640625e-07 ;  /* 0x00000010fff37431 */ /* 0x000fe400000001ff */
[----:B------:R-:W-:-:S07]  /*cc20*/  FADD.FTZ R180, R180, R252 ;  /* 0x000000fcb4b47221 */ /* 0x000fce0000010000 */
[----:B------:R-:W-:Y:S05]  /*cc30*/  WARPSYNC.COLLECTIVE R182, `(.L_x_8271) ;  /* 0x00000000b6087348 */ /* 0x000fea0003c00000 */
[----:B------:R0:W1:Y:S02]  /*cc40*/  SHFL.BFLY P0, R252, R181, R243, R183 ;  /* 0x0c0000f3b5fc7389 */ /* 0x00006400000000b7 */
[----:B01----:R-:W-:Y:S05]  /*cc50*/  ENDCOLLECTIVE ;  /* 0x000000000000791b */ /* 0x003fea0003800000 */
.L_x_8271:
[----:B------:R-:W-:Y:S01]  /*cc60*/  MOV R181, R180 ;  /* 0x000000b400b57202 */ /* 0x000fe20000000f00 */
[----:B------:R0:W-:Y:S06]  /*cc70*/  STL [R1+0xc], R252 ;  /* 0x00000cfc01007387 */ /* 0x0001ec0000100800 */
[----:B0-----:R-:W-:Y:S05]  /*cc80*/  WARPSYNC.COLLECTIVE R182, `(.L_x_8272) ;  /* 0x00000000b6087348 */ /* 0x001fea0003c00000 */
[----:B0-----:R0:W1:Y:S02]  /*cc90*/  SHFL.BFLY P0, R252, R181, R243, R183 ;  /* 0x0c0000f3b5fc7389 */ /* 0x00106400000000b7 */
[----:B01----:R-:W-:Y:S05]  /*cca0*/  ENDCOLLECTIVE ;  /* 0x000000000000791b */ /* 0x003fea0003800000 */
.L_x_8272:
[----:B------:R-:W-:Y:S01]  /*ccb0*/  MOV R181, R252 ;  /* 0x000000fc00b57202 */ /* 0x000fe20000000f00 */
[----:B------:R-:W-:Y:S06]  /*ccc0*/  BRA `(.L_x_8273) ;  /* 0xffffff5c00e87947 */ /* 0x000fec000383ffff */
.L_x_8274:
        /* <DEDUP_REMOVED lines=11> */
.L_x_25425:


//--------------------- .text._ZN10layer_norm13ln_bwd_kernelINS_13Kernel_traitsI13__nv_bfloat16S2_fS2_fjLj1280ELj1ELj4ELj1ELj16ENS_18Kernel_traits_baseILj1280ES2_S2_fS2_fjLj128EEEEELb1ELb1ELb0ELb0EEEvNS_9BwdParamsE --------------------------
	.section	.text._ZN10layer_norm13ln_bwd_kernelINS_13Kernel_traitsI13__nv_bfloat16S2_fS2_fjLj1280ELj1ELj4ELj1ELj16ENS_18Kernel_traits_baseILj1280ES2_S2_fS2_fjLj128EEEEELb1ELb1ELb0ELb0EEEvNS_9BwdParamsE,"ax",@progbits
	.align	128
        .global         _ZN10layer_norm13ln_bwd_kernelINS_13Kernel_traitsI13__nv_bfloat16S2_fS2_fjLj1280ELj1ELj4ELj1ELj16ENS_18Kernel_traits_baseILj1280ES2_S2_fS2_fjLj128EEEEELb1ELb1ELb0ELb0EEEvNS_9BwdParamsE
        .type           _ZN10layer_norm13ln_bwd_kernelINS_13Kernel_traitsI13__nv_bfloat16S2_fS2_fjLj1280ELj1ELj4ELj1ELj16ENS_18Kernel_traits_baseILj1280ES2_S2_fS2_fjLj128EEEEELb1ELb1ELb0ELb0EEEvNS_9BwdParamsE,@function
        .size           _ZN10layer_norm13ln_bwd_kernelINS_13Kernel_traitsI13__nv_bfloat16S2_fS2_fjLj1280ELj1ELj4ELj1ELj16ENS_18Kernel_traits_baseILj1280ES2_S2_fS2_fjLj128EEEEELb1ELb1ELb0ELb0EEEvNS_9BwdParamsE,(.L_x_25426 - _ZN10layer_norm13ln_bwd_kernelINS_13Kernel_traitsI13__nv_bfloat16S2_fS2_fjLj1280ELj1ELj4ELj1ELj16ENS_18Kernel_traits_baseILj1280ES2_S2_fS2_fjLj128EEEEELb1ELb1ELb0ELb0EEEvNS_9BwdParamsE)
        .other          _ZN10layer_norm13ln_bwd_kernelINS_13Kernel_traitsI13__nv_bfloat16S2_fS2_fjLj1280ELj1ELj4ELj1ELj16ENS_18Kernel_traits_baseILj1280ES2_S2_fS2_fjLj128EEEEELb1ELb1ELb0ELb0EEEvNS_9BwdParamsE,@"STO_CUDA_ENTRY STV_DEFAULT"
_ZN10layer_norm13ln_bwd_kernelINS_13Kernel_traitsI13__nv_bfloat16S2_fS2_fjLj1280ELj1ELj4ELj1ELj16ENS_18Kernel_traits_baseILj1280ES2_S2_fS2_fjLj128EEEEELb1ELb1ELb0ELb0EEEvNS_9BwdParamsE:
.text._ZN10layer_norm13ln_bwd_kernelINS_13Kernel_traitsI13__nv_bfloat16S2_fS2_fjLj1280ELj1ELj4ELj1ELj16ENS_18Kernel_traits_baseILj1280ES2_S2_fS2_fjLj128EEEEELb1ELb1ELb0ELb0EEEvNS_9BwdParamsE:
        /* <DEDUP_REMOVED lines=297> */
[----:B------:R-:W-:-:S03]  /*1290*/  CS2R R74, SRZ ;  /* 0x00000000004a7805 */ /* 0x000fc6000001ff00 */
        /* <DEDUP_REMOVED lines=58> */
.L_x_8327:
[----:B------:R-:W2:Y:S01]  /*1640*/  LDL R181, [R1+0x4] ;  /* 0x0000040001b57983 */ /* 0x000ea20000100800 */
[----:B------:R-:W2:Y:S03]  /*1650*/  @P0 LDC.64 R176, c[0x0][0x3e0] ;  /* 0x0000f800ffb00b82 */ /* 0x000ea60000000a00 */
[----:B------:R-:W3:Y:S01]  /*1660*/  LDL R180, [R1+0x8] ;  /* 0x0000080001b47983 */ /* 0x000ee20000100800 */
[----:B------:R-:W0:Y:S01]  /*1670*/  S2R R179, SR_TID.X ;  /* 0x0000000000b37919 */ /* 0x000e220000002100 */
[----:B--2---:R-:W-:-:S05]  /*1680*/  @P0 IMAD.WIDE R176, R181, 0x2, R176 ;  /* 0x00000002b5b00825 */ /* 0x004fca00078e02b0 */
[----:B-1----:R1:W2:Y:S02]  /*1690*/  @P0 LDG.E.U16 R0, desc[UR6][R176.64] ;  /* 0x00000006b0000981 */ /* 0x0022a4000c1e1500 */
[----:B-1----:R-:W1:Y:S02]  /*16a0*/  LDC.64 R176, c[0x0][0x3c0] ;  /* 0x0000f000ffb07b82 */ /* 0x002e640000000a00 */
[----:B-1----:R-:W-:-:S05]  /*16b0*/  IMAD.WIDE R176, R181, 0x4, R176 ;  /* 0x00000004b5b07825 */ /* 0x002fca00078e02b0 */
[----:B------:R1:W4:Y:S02]  /*16c0*/  LDG.E R178, desc[UR6][R176.64] ;  /* 0x00000006b0b27981 */ /* 0x000324000c1e1900 */
[----:B-1----:R-:W1:Y:S01]  /*16d0*/  LDC.64 R176, c[0x0][0x3c8] ;  /* 0x0000f200ffb07b82 */ /* 0x002e620000000a00 */
[----:B------:R-:W-:Y:S01]  /*16e0*/  MOV R182, UR20 ;  /* 0x0000001400b67c02 */ /* 0x000fe20008000f00 */
[----:B------:R-:W-:Y:S01]  /*16f0*/  HFMA2 R3, -RZ, RZ, 1.875, 0 ;  /* 0x3f800000ff037431 */ /* 0x000fe200000001ff */
[----:B---3--:R-:W-:-:S03]  /*1700*/  ISETP.GE.U32.AND P5, PT, R180, 0x40, PT ;  /* 0x00000040b400780c */ /* 0x008fc60003fa6070 */
[----:B------:R3:W-:Y:S01]  /*1710*/  STL [R1+0x160], R182 ;  /* 0x000160b601007387 */ /* 0x0007e20000100800 */
[----:B-1----:R-:W-:-:S05]  /*1720*/  IMAD.WIDE R176, R181, 0x4, R176 ;  /* 0x00000004b5b07825 */ /* 0x002fca00078e02b0 */
[----:B-----5:R1:W5:Y:S01]  /*1730*/  LDG.E R5, desc[UR6][R176.64] ;  /* 0x00000006b0057981 */ /* 0x020362000c1e1900 */
[C---:B------:R-:W-:Y:S01]  /*1740*/  ISETP.GE.U32.AND P4, PT, R180.reuse, 0x20, PT ;  /* 0x00000020b400780c */ /* 0x040fe20003f86070 */
[----:B------:R-:W-:Y:S01]  /*1750*/  BSSY.RECONVERGENT B1, `(.L_x_8277) ;  /* 0x000008f000017945 */ /* 0x000fe20003800200 */
[----:B------:R-:W-:Y:S01]  /*1760*/  ISETP.NE.AND P3, PT, RZ, UR8, PT ;  /* 0x00000008ff007c0c */ /* 0x000fe2000bf65270 */
[----:B------:R-:W-:Y:S01]  /*1770*/  HFMA2 R215, -RZ, RZ, 0, 0 ;  /* 0x00000000ffd77431 */ /* 0x000fe200000001ff */
[C---:B------:R-:W-:Y:S02]  /*1780*/  ISETP.GE.U32.AND P1, PT, R180.reuse, 0x60, PT ;  /* 0x00000060b400780c */ /* 0x040fe40003f26070 */
[----:B------:R-:W-:Y:S02]  /*1790*/  ISETP.GE.U32.AND P2, PT, R180, 0x80, PT ;  /* 0x00000080b400780c */ /* 0x000fe40003f46070 */
[----:B------:R-:W-:Y:S02]  /*17a0*/  MOV R216, RZ ;  /* 0x000000ff00d87202 */ /* 0x000fe40000000f00 */
[----:B-1----:R-:W-:-:S02]  /*17b0*/  P2R R177, PR, RZ, 0x20 ;  /* 0x00000020ffb17803 */ /* 0x002fc40000000000 */
[----:B--2---:R-:W-:Y:S01]  /*17c0*/  @P0 SHF.L.U32 R3, R0, 0x10, RZ ;  /* 0x0000001000030819 */ /* 0x004fe200000006ff */
[----:B------:R-:W-:-:S05]  /*17d0*/  IMAD R0, R181, R182, RZ ;  /* 0x000000b6b5007224 */ /* 0x000fca00078e02ff */
[----:B------:R-:W-:-:S04]  /*17e0*/  SHF.R.S32.HI R176, RZ, 0x1f, R0 ;  /* 0x0000001fffb07819 */ /* 0x000fc80000011400 */
[----:B------:R-:W-:Y:S02]  /*17f0*/  LEA.HI R0, R176, R0, RZ, 0x3 ;  /* 0x00000000b0007211 */ /* 0x000fe400078f18ff */
[----:B0-----:R-:W-:-:S04]  /*1800*/  LOP3.LUT R176, R179, 0x1f, RZ, 0xc0, !PT ;  /* 0x0000001fb3b07812 */ /* 0x001fc800078ec0ff */
[----:B------:R-:W-:Y:S01]  /*1810*/  LEA.HI.SX32 R0, R0, R176, 0x1d ;  /* 0x000000b000007211 */ /* 0x000fe200078feaff */
[----:B------:R3:W-:Y:S03]  /*1820*/  STL [R1+0x164], R176 ;  /* 0x000164b001007387 */ /* 0x0007e60000100800 */
[----:B------:R-:W-:Y:S01]  /*1830*/  MOV R214, R0 ;  /* 0x0000000000d67202 */ /* 0x000fe20000000f00 */
[----:B------:R3:W-:Y:S01]  /*1840*/  STL [R1+0xc], R177 ;  /* 0x00000cb101007387 */ /* 0x0007e20000100800 */
[----:B----4-:R-:W-:Y:S01]  /*1850*/  FSEL R204, R178, RZ, !P3 ;  /* 0x000000ffb2cc7208 */ /* 0x010fe20005800000 */
[----:B---3--:R-:W-:Y:S06]  /*1860*/  @!P4 BRA `(.L_x_8278) ;  /* 0x0000000400f4c947 */ /* 0x008fec0003800000 */
[----:B------:R-:W0:Y:S01]  /*1870*/  LDC.64 R18, c[0x0][0x3a8] ;  /* 0x0000ea00ff127b82 */ /* 0x000e220000000a00 */
[----:B------:R-:W2:Y:S04]  /*1880*/  LDL R20, [R1+0x150] ;  /* 0x0001500001147983 */ /* 0x000ea80000100800 */
[----:B------:R-:W3:Y:S03]  /*1890*/  LDL.LU R232, [R1+0x10] ;  /* 0x0000100001e87983 */ /* 0x000ee60000300800 */
[----:B------:R-:W1:Y:S01]  /*18a0*/  LDC.64 R24, c[0x0][0x428] ;  /* 0x00010a00ff187b82 */ /* 0x000e620000000a00 */
[----:B------:R-:W4:Y:S01]  /*18b0*/  LDL.LU R205, [R1+0xb0] ;  /* 0x0000b00001cd7983 */ /* 0x000f220000300800 */
[----:B------:R-:W-:-:S03]  /*18c0*/  ISETP.NE.U32.AND P3, PT, RZ, UR10, PT ;  /* 0x0000000aff007c0c */ /* 0x000fc6000bf65070 */
[----:B------:R-:W4:Y:S01]  /*18d0*/  LDL R248, [R1+0x154] ;  /* 0x0001540001f87983 */ /* 0x000f220000100800 */
[----:B0-----:R-:W-:-:S04]  /*18e0*/  IMAD.WIDE.U32 R18, R0, 0x20, R18 ;  /* 0x0000002000127825 */ /* 0x001fc800078e0012 */
[----:B-1----:R-:W-:Y:S01]  /*18f0*/  IMAD.WIDE.U32 R24, R0, 0x10, R24 ;  /* 0x0000001000187825 */ /* 0x002fe200078e0018 */
[----:B------:R-:W3:Y:S04]  /*1900*/  LDG.E.128 R184, desc[UR6][R18.64] ;  /* 0x0000000612b87981 */ /* 0x000ee8000c1e1d00 */
[----:B------:R0:W4:Y:S04]  /*1910*/  LDG.E.128 R176, desc[UR6][R24.64] ;  /* 0x0000000618b07981 */ /* 0x000128000c1e1d00 */
[----:B------:R1:W4:Y:S01]  /*1920*/  LDG.E.128 R180, desc[UR6][R18.64+0x10] ;  /* 0x0000100612b47981 */ /* 0x000322000c1e1d00 */
[----:B------:R-:W-:-:S03]  /*1930*/  ISETP.NE.AND.EX P3, PT, RZ, UR11, PT, P3 ;  /* 0x0000000bff007c0c */ /* 0x000fc6000bf65330 */
[----:B------:R-:W4:Y:S01]  /*1940*/  LDL.LU R200, [R1+0x18] ;  /* 0x0000180001c87983 */ /* 0x000f220000300800 */
[----:B0-----:R-:W0:Y:S03]  /*1950*/  LDC.64 R24, c[0x0][0x3b0] ;  /* 0x0000ec00ff187b82 */ /* 0x001e260000000a00 */
[----:B------:R-:W4:Y:S04]  /*1960*/  LDL.LU R244, [R1+0xb8] ;  /* 0x0000b80001f47983 */ /* 0x000f280000300800 */
[----:B------:R-:W4:Y:S02]  /*1970*/  LDL R195, [R1+0x158] ;  /* 0x0001580001c37983 */ /* 0x000f240000100800 */
[----:B-1----:R-:W1:Y:S02]  /*1980*/  @P3 LDC.64 R18, c[0x0][0x438] ;  /* 0x00010e00ff123b82 */ /* 0x002e640000000a00 */
[----:B------:R-:W4:Y:S04]  /*1990*/  LDL.LU R239, [R1+0xa0] ;  /* 0x0000a00001ef7983 */ /* 0x000f280000300800 */
[----:B------:R-:W4:Y:S04]  /*19a0*/  LDL R191, [R1+0x15c] ;  /* 0x00015c0001bf7983 */ /* 0x000f280000100800 */
[----:B------:R-:W4:Y:S04]  /*19b0*/  LDL.LU R240, [R1+0xa8] ;  /* 0x0000a80001f07983 */ /* 0x000f280000300800 */
[----:B------:R-:W4:Y:S04]  /*19c0*/  LDL.LU R226, [R1+0x1c] ;  /* 0x00001c0001e27983 */ /* 0x000f280000300800 */
[----:B------:R-:W4:Y:S04]  /*19d0*/  LDL R225, [R1+0x1b0] ;  /* 0x0001b00001e17983 */ /* 0x000f280000100800 */
[----:B------:R-:W4:Y:S01]  /*19e0*/  LDL.LU R212, [R1+0xa4] ;  /* 0x0000a40001d47983 */ /* 0x000f220000300800 */
[----:B-1----:R-:W-:-:S05]  /*19f0*/  @P3 IMAD.WIDE.U32 R18, R0, 0x20, R18 ;  /* 0x0000002000123825 */ /* 0x002fca00078e0012 */
[----:B------:R-:W5:Y:S04]  /*1a00*/  @P3 LDG.E.128 R68, desc[UR6][R18.64] ;  /* 0x0000000612443981 */ /* 0x000f68000c1e1d00 */
[----:B------:R0:W5:Y:S02]  /*1a10*/  @P3 LDG.E.128 R64, desc[UR6][R18.64+0x10] ;  /* 0x0000100612403981 */ /* 0x000164000c1e1d00 */
[----:B0-----:R-:W-:-:S05]  /*1a20*/  IMAD.WIDE.U32 R18, R0, 0x8, R24 ;  /* 0x0000000800127825 */ /* 0x001fca00078e0018 */
[----:B------:R2:W5:Y:S02]  /*1a30*/  LDG.E.64 R24, desc[UR6][R18.64] ;  /* 0x0000000612187981 */ /* 0x000564000c1e1b00 */
[----:B--2---:R-:W-:Y:S01]  /*1a40*/  SHF.L.U32 R19, R20, 0x10, RZ ;  /* 0x0000001014137819 */ /* 0x004fe200000006ff */
[----:B---3--:R-:W-:-:S04]  /*1a50*/  FADD.FTZ R18, -R204, R184 ;  /* 0x000000b8cc127221 */ /* 0x008fc80000010100 */
[----:B-----5:R-:W-:Y:S01]  /*1a60*/  FMUL.FTZ R196, R5, R18 ;  /* 0x0000001205c47220 */ /* 0x020fe20000410000 */
[----:B----4-:R-:W-:Y:S01]  /*1a70*/  SHF.L.U32 R18, R176, 0x10, RZ ;  /* 0x00000010b0127819 */ /* 0x010fe200000006ff */
[----:B------:R-:W-:-:S04]  /*1a80*/  FADD.FTZ R20, -R204, R186 ;  /* 0x000000bacc147221 */ /* 0x000fc80000010100 */
[----:B------:R-:W-:Y:S01]  /*1a90*/  FADD.FTZ R232, R232, R18 ;  /* 0x00000012e8e87221 */ /* 0x000fe20000010000 */
[----:B------:R-:W-:-:S04]  /*1aa0*/  FFMA.FTZ R205, R196, R18, R205 ;  /* 0x00000012c4cd7223 */ /* 0x000fc800000100cd */
[----:B------:R-:W-:Y:S04]  /*1ab0*/  STL [R1+0x10], R232 ;  /* 0x000010e801007387 */ /* 0x000fe80000100800 */
[----:B------:R0:W-:Y:S02]  /*1ac0*/  STL [R1+0xb0], R205 ;  /* 0x0000b0cd01007387 */ /* 0x0001e40000100800 */
[----:B0-----:R-:W-:Y:S01]  /*1ad0*/  FMUL.FTZ R205, R5, R20 ;  /* 0x0000001405cd7220 */ /* 0x001fe20000410000 */
[----:B------:R-:W-:Y:S02]  /*1ae0*/  FADD.FTZ R20, -R204, R180 ;  /* 0x000000b4cc147221 */ /* 0x000fe40000010100 */
[----:B------:R-:W2:Y:S01]  /*1af0*/  LDL R180, [R1+0x1a8] ;  /* 0x0001a80001b47983 */ /* 0x000ea20000100800 */
[----:B------:R-:W-:Y:S01]  /*1b00*/  FMUL.FTZ R232, R19, R18 ;  /* 0x0000001213e87220 */ /* 0x000fe20000410000 */
[----:B------:R-:W-:-:S02]  /*1b10*/  SHF.L.U32 R18, R177, 0x10, RZ ;  /* 0x00000010b1127819 */ /* 0x000fc400000006ff */
[----:B------:R-:W-:Y:S01]  /*1b20*/  SHF.L.U32 R19, R248, 0x10, RZ ;  /* 0x00000010f8137819 */ /* 0x000fe200000006ff */
[----:B------:R-:W3:Y:S02]  /*1b30*/  LDL.LU R186, [R1+0x14] ;  /* 0x0000140001ba7983 */ /* 0x000ee40000300800 */
[----:B------:R-:W-:Y:S01]  /*1b40*/  FADD.FTZ R200, R200, R18 ;  /* 0x00000012c8c87221 */ /* 0x000fe20000010000 */
[-C--:B------:R-:W-:Y:S01]  /*1b50*/  FFMA.FTZ R244, R205, R18.reuse, R244 ;  /* 0x00000012cdf47223 */ /* 0x080fe200000100f4 */
[----:B------:R-:W-:Y:S01]  /*1b60*/  FMUL.FTZ R248, R19, R18 ;  /* 0x0000001213f87220 */ /* 0x000fe20000410000 */
[----:B------:R-:W-:Y:S02]  /*1b70*/  SHF.L.U32 R18, R178, 0x10, RZ ;  /* 0x00000010b2127819 */ /* 0x000fe400000006ff */
[----:B------:R0:W-:Y:S04]  /*1b80*/  STL [R1+0x18], R200 ;  /* 0x000018c801007387 */ /* 0x0001e80000100800 */
[----:B------:R-:W4:Y:S01]  /*1b90*/  LDL.LU R214, [R1+0xb4] ;  /* 0x0000b40001d67983 */ /* 0x000f220000300800 */
[----:B0-----:R-:W-:Y:S01]  /*1ba0*/  FMUL.FTZ R200, R5, R20 ;  /* 0x0000001405c87220 */ /* 0x001fe20000410000 */
[----:B------:R-:W-:-:S03]  /*1bb0*/  SHF.L.U32 R20, R195, 0x10, RZ ;  /* 0x00000010c3147819 */ /* 0x000fc600000006ff */
[----:B------:R-:W-:Y:S01]  /*1bc0*/  FFMA.FTZ R239, R200, R18, R239 ;  /* 0x00000012c8ef7223 */ /* 0x000fe200000100ef */
[----:B------:R0:W-:Y:S01]  /*1bd0*/  STL [R1+0xb8], R244 ;  /* 0x0000b8f401007387 */ /* 0x0001e20000100800 */
[----:B------:R-:W-:-:S03]  /*1be0*/  FADD.FTZ R144, R144, R18 ;  /* 0x0000001290907221 */ /* 0x000fc60000010000 */
[----:B------:R1:W-:Y:S01]  /*1bf0*/  STL [R1+0xa0], R239 ;  /* 0x0000a0ef01007387 */ /* 0x0003e20000100800 */
[----:B0-----:R-:W-:Y:S01]  /*1c00*/  FMUL.FTZ R244, R20, R18 ;  /* 0x0000001214f47220 */ /* 0x001fe20000410000 */
[C---:B------:R-:W-:Y:S02]  /*1c10*/  FADD.FTZ R18, -R204.reuse, R185 ;  /* 0x000000b9cc127221 */ /* 0x040fe40000010100 */
[----:B------:R-:W4:Y:S04]  /*1c20*/  LDL R185, [R1+0x1ac] ;  /* 0x0001ac0001b97983 */ /* 0x000f280000100800 */
[----:B------:R-:W4:Y:S01]  /*1c30*/  LDL.LU R184, [R1+0xbc] ;  /* 0x0000bc0001b87983 */ /* 0x000f220000300800 */
[----:B------:R-:W-:-:S04]  /*1c40*/  FADD.FTZ R19, -R204, R182 ;  /* 0x000000b6cc137221 */ /* 0x000fc80000010100 */
[----:B------:R-:W-:Y:S01]  /*1c50*/  FMUL.FTZ R195, R5, R19 ;  /* 0x0000001305c37220 */ /* 0x000fe20000410000 */
[----:B------:R-:W-:-:S05]  /*1c60*/  SHF.L.U32 R19, R179, 0x10, RZ ;  /* 0x00000010b3137819 */ /* 0x000fca00000006ff */
[----:B------:R-:W-:Y:S01]  /*1c70*/  FFMA.FTZ R240, R195, R19, R240 ;  /* 0x00000013c3f07223 */ /* 0x000fe200000100f0 */
[----:B------:R-:W-:Y:S01]  /*1c80*/  SHF.L.U32 R20, R191, 0x10, RZ ;  /* 0x00000010bf147819 */ /* 0x000fe200000006ff */
[----:B------:R-:W-:-:S03]  /*1c90*/  FMUL.FTZ R191, R5, R18 ;  /* 0x0000001205bf7220 */ /* 0x000fc60000410000 */
[----:B------:R0:W-:Y:S04]  /*1ca0*/  STL [R1+0xa8], R240 ;  /* 0x0000a8f001007387 */ /* 0x0001e80000100800 */
[----:B------:R-:W4:Y:S01]  /*1cb0*/  LDL R182, [R1+0x1b4] ;  /* 0x0001b40001b67983 */ /* 0x000f220000100800 */
[----:B--2---:R-:W-:-:S03]  /*1cc0*/  SHF.L.U32 R18, R180, 0x10, RZ ;  /* 0x00000010b4127819 */ /* 0x004fc600000006ff */
[----:B------:R-:W2:Y:S01]  /*1cd0*/  LDL.LU R180, [R1+0xac] ;  /* 0x0000ac0001b47983 */ /* 0x000ea20000300800 */
[----:B------:R-:W-:Y:S01]  /*1ce0*/  PRMT R176, R176, 0x7632, R176 ;  /* 0x00007632b0b07816 */ /* 0x000fe200000000b0 */
[----:B-1----:R-:W-:Y:S01]  /*1cf0*/  FMUL.FTZ R239, R20, R19 ;  /* 0x0000001314ef7220 */ /* 0x002fe20000410000 */
[----:B------:R-:W-:Y:S01]  /*1d00*/  FADD.FTZ R146, R146, R19 ;  /* 0x0000001392927221 */ /* 0x000fe20000010000 */
[----:B------:R-:W-:Y:S02]  /*1d10*/  PRMT R20, R177, 0x7632, R20 ;  /* 0x00007632b1147816 */ /* 0x000fe40000000014 */
[----:B------:R-:W-:Y:S02]  /*1d20*/  SHF.L.U32 R19, R176, 0x10, RZ ;  /* 0x00000010b0137819 */ /* 0x000fe400000006ff */
[----:B------:R-:W-:-:S03]  /*1d30*/  SHF.L.U32 R20, R20, 0x10, RZ ;  /* 0x0000001014147819 */ /* 0x000fc600000006ff */
[-C--:B0-----:R-:W-:Y:S01]  /*1d40*/  FMUL.FTZ R240, R18, R19.reuse ;  /* 0x0000001312f07220 */ /* 0x081fe20000410000 */
[----:B------:R-:W-:Y:S01]  /*1d50*/  FADD.FTZ R18, -R204, R187 ;  /* 0x000000bbcc127221 */ /* 0x000fe20000010100 */
[--C-:B---3--:R-:W-:Y:S01]  /*1d60*/  FADD.FTZ R186, R186, R19.reuse ;  /* 0x00000013baba7221 */ /* 0x108fe20000010000 */
[----:B----4-:R-:W-:Y:S01]  /*1d70*/  FFMA.FTZ R214, R191, R19, R214 ;  /* 0x00000013bfd67223 */ /* 0x010fe200000100d6 */
[----:B------:R-:W-:Y:S01]  /*1d80*/  FADD.FTZ R226, R226, R20 ;  /* 0x00000014e2e27221 */ /* 0x000fe20000010000 */
[----:B------:R-:W-:Y:S01]  /*1d90*/  FMUL.FTZ R18, R5, R18 ;  /* 0x0000001205127220 */ /* 0x000fe20000410000 */
[----:B------:R-:W-:Y:S01]  /*1da0*/  PRMT R19, R178, 0x7632, R19 ;  /* 0x00007632b2137816 */ /* 0x000fe20000000013 */
[----:B------:R-:W-:Y:S01]  /*1db0*/  FADD.FTZ R176, -R204, R181 ;  /* 0x000000b5ccb07221 */ /* 0x000fe20000010100 */
[----:B------:R-:W-:Y:S04]  /*1dc0*/  STL [R1+0xb4], R214 ;  /* 0x0000b4d601007387 */ /* 0x000fe80000100800 */
[----:B------:R-:W-:Y:S04]  /*1dd0*/  STL [R1+0x14], R186 ;  /* 0x000014ba01007387 */ /* 0x000fe80000100800 */
[----:B------:R0:W-:Y:S01]  /*1de0*/  STL [R1+0x1c], R226 ;  /* 0x00001ce201007387 */ /* 0x0001e20000100800 */
[----:B------:R-:W-:Y:S01]  /*1df0*/  SHF.L.U32 R177, R185, 0x10, RZ ;  /* 0x00000010b9b17819 */ /* 0x000fe200000006ff */
[----:B------:R-:W-:-:S04]  /*1e00*/  FFMA.FTZ R184, R18, R20, R184 ;  /* 0x0000001412b87223 */ /* 0x000fc800000100b8 */
[----:B0-----:R-:W-:Y:S01]  /*1e10*/  FMUL.FTZ R226, R177, R20 ;  /* 0x00000014b1e27220 */ /* 0x001fe20000410000 */
[----:B------:R-:W-:Y:S01]  /*1e20*/  SHF.L.U32 R20, R19, 0x10, RZ ;  /* 0x0000001013147819 */ /* 0x000fe200000006ff */
[----:B------:R-:W-:Y:S01]  /*1e30*/  FMUL.FTZ R19, R5, R176 ;  /* 0x000000b005137220 */ /* 0x000fe20000410000 */
[----:B------:R-:W-:-:S03]  /*1e40*/  SHF.L.U32 R176, R225, 0x10, RZ ;  /* 0x00000010e1b07819 */ /* 0x000fc600000006ff */
[----:B------:R-:W-:Y:S01]  /*1e50*/  FADD.FTZ R145, R145, R20 ;  /* 0x0000001491917221 */ /* 0x000fe20000010000 */
[-C--:B------:R-:W-:Y:S01]  /*1e60*/  FFMA.FTZ R212, R19, R20.reuse, R212 ;  /* 0x0000001413d47223 */ /* 0x080fe200000100d4 */
[----:B------:R-:W-:Y:S01]  /*1e70*/  FMUL.FTZ R225, R176, R20 ;  /* 0x00000014b0e17220 */ /* 0x000fe20000410000 */
[----:B------:R-:W-:-:S04]  /*1e80*/  FFMA.FTZ R20, R196, R232, RZ ;  /* 0x000000e8c4147223 */ /* 0x000fc800000100ff */
[----:B------:R-:W-:Y:S01]  /*1e90*/  FFMA.FTZ R20, R191, R240, R20 ;  /* 0x000000f0bf147223 */ /* 0x000fe20000010014 */
[----:B------:R-:W-:Y:S01]  /*1ea0*/  PRMT R179, R179, 0x7632, R179 ;  /* 0x00007632b3b37816 */ /* 0x000fe200000000b3 */
[----:B------:R-:W-:Y:S02]  /*1eb0*/  FADD.FTZ R177, -R204, R183 ;  /* 0x000000b7ccb17221 */ /* 0x000fe40000010100 */
[----:B------:R-:W-:Y:S01]  /*1ec0*/  FFMA.FTZ R20, R205, R248, R20 ;  /* 0x000000f8cd147223 */ /* 0x000fe20000010014 */
[----:B------:R-:W-:Y:S01]  /*1ed0*/  SHF.L.U32 R179, R179, 0x10, RZ ;  /* 0x00000010b3b37819 */ /* 0x000fe200000006ff */
[----:B------:R-:W-:Y:S02]  /*1ee0*/  FADD.FTZ R176, RZ, R232 ;  /* 0x000000e8ffb07221 */ /* 0x000fe40000010000 */
[----:B------:R-:W-:Y:S01]  /*1ef0*/  FFMA.FTZ R178, R18, R226, R20 ;  /* 0x000000e212b27223 */ /* 0x000fe20000010014 */
[----:B------:R-:W-:Y:S01]  /*1f00*/  FMUL.FTZ R20, R5, R177 ;  /* 0x000000b105147220 */ /* 0x000fe20000410000 */
[----:B------:R-:W-:Y:S01]  /*1f10*/  FADD.FTZ R176, R176, R240 ;  /* 0x000000f0b0b07221 */ /* 0x000fe20000010000 */
[----:B------:R-:W-:Y:S03]  /*1f20*/  STL [R1+0xbc], R184 ;  /* 0x0000bcb801007387 */ /* 0x000fe60000100800 */
[----:B------:R-:W-:Y:S01]  /*1f30*/  FADD.FTZ R176, R176, R248 ;  /* 0x000000f8b0b07221 */ /* 0x000fe20000010000 */
[----:B------:R0:W-:Y:S03]  /*1f40*/  STL [R1+0xa4], R212 ;  /* 0x0000a4d401007387 */ /* 0x0001e60000100800 */
[----:B------:R-:W-:Y:S01]  /*1f50*/  FADD.FTZ R176, R176, R226 ;  /* 0x000000e2b0b07221 */ /* 0x000fe20000010000 */
[----:B------:R-:W-:-:S03]  /*1f60*/  FFMA.FTZ R178, R200, R244, R178 ;  /* 0x000000f4c8b27223 */ /* 0x000fc600000100b2 */
[----:B------:R-:W-:Y:S01]  /*1f70*/  FADD.FTZ R176, R176, R244 ;  /* 0x000000f4b0b07221 */ /* 0x000fe20000010000 */
[----:B------:R-:W-:Y:S01]  /*1f80*/  SHF.L.U32 R177, R182, 0x10, RZ ;  /* 0x00000010b6b17819 */ /* 0x000fe200000006ff */
[----:B------:R-:W-:Y:S02]  /*1f90*/  FFMA.FTZ R178, R19, R225, R178 ;  /* 0x000000e113b27223 */ /* 0x000fe400000100b2 */
[----:B------:R-:W-:Y:S02]  /*1fa0*/  FADD.FTZ R176, R176, R225 ;  /* 0x000000e1b0b07221 */ /* 0x000fe40000010000 */
[----:B0-----:R-:W-:Y:S01]  /*1fb0*/  FMUL.FTZ R212, R177, R179 ;  /* 0x000000b3b1d47220 */ /* 0x001fe20000410000 */
[----:B------:R-:W-:Y:S01]  /*1fc0*/  FFMA.FTZ R178, R195, R239, R178 ;  /* 0x000000efc3b27223 */ /* 0x000fe200000100b2 */
[----:B------:R-:W-:Y:S01]  /*1fd0*/  FADD.FTZ R176, R176, R239 ;  /* 0x000000efb0b07221 */ /* 0x000fe20000010000 */
[----:B------:R-:W-:Y:S01]  /*1fe0*/  FADD.FTZ R147, R147, R179 ;  /* 0x000000b393937221 */ /* 0x000fe20000010000 */
[----:B------:R-:W-:Y:S01]  /*1ff0*/  IADD3 R214, PT, PT, R0, 0x20, RZ ;  /* 0x0000002000d67810 */ /* 0x000fe20007ffe0ff */
[----:B------:R-:W-:Y:S01]  /*2000*/  FFMA.FTZ R215, R20, R212, R178 ;  /* 0x000000d414d77223 */ /* 0x000fe200000100b2 */
[----:B------:R-:W-:Y:S01]  /*2010*/  FADD.FTZ R216, R176, R212 ;  /* 0x000000d4b0d87221 */ /* 0x000fe20000010000 */
[----:B--2---:R-:W-:-:S05]  /*2020*/  FFMA.FTZ R180, R20, R179, R180 ;  /* 0x000000b314b47223 */ /* 0x004fca00000100b4 */
[----:B------:R0:W-:Y:S02]  /*2030*/  STL [R1+0xac], R180 ;  /* 0x0000acb401007387 */ /* 0x0001e40000100800 */
.L_x_8278:
[----:B------:R-:W-:Y:S05]  /*2040*/  BSYNC.RECONVERGENT B1 ;  /* 0x0000000000017941 */ /* 0x000fea0003800200 */
.L_x_8277:
        /* <DEDUP_REMOVED lines=10> */
[----:B-1----:R-:W-:-:S03]  /*20f0*/  IMAD.WIDE.U32 R26, R214, 0x20, R26 ;  /* 0x00000020d61a7825 */ /* 0x002fc600078e001a */
[----:B------:R-:W3:Y:S04]  /*2100*/  LDL R211, [R1+0x14c] ;  /* 0x00014c0001d37983 */ /* 0x000ee80000100800 */
[----:B------:R-:W3:Y:S01]  /*2110*/  LDG.E.128 R184, desc[UR6][R26.64] ;  /* 0x000000061ab87981 */ /* 0x000ee2000c1e1d00 */
[----:B----4-:R-:W-:-:S03]  /*2120*/  IMAD.WIDE.U32 R176, R214, 0x10, R176 ;  /* 0x00000010d6b07825 */ /* 0x010fc600078e00b0 */
[----:B0-----:R-:W4:Y:S04]  /*2130*/  LDG.E.128 R180, desc[UR6][R26.64+0x10] ;  /* 0x000010061ab47981 */ /* 0x001f28000c1e1d00 */
[----:B------:R-:W4:Y:S04]  /*2140*/  LDL.LU R224, [R1+0x88] ;  /* 0x0000880001e07983 */ /* 0x000f280000300800 */
[----:B------:R-:W4:Y:S01]  /*2150*/  LDG.E.128 R176, desc[UR6][R176.64] ;  /* 0x00000006b0b07981 */ /* 0x000f22000c1e1d00 */
[----:B--2---:R-:W-:Y:S01]  /*2160*/  SHF.L.U32 R10, R13, 0x10, RZ ;  /* 0x000000100d0a7819 */ /* 0x004fe200000006ff */
[----:B---3--:R-:W-:-:S04]  /*2170*/  FADD.FTZ R7, -R204, R184 ;  /* 0x000000b8cc077221 */ /* 0x008fc80000010100 */
[----:B-----5:R-:W-:Y:S01]  /*2180*/  FMUL.FTZ R208, R5, R7 ;  /* 0x0000000705d07220 */ /* 0x020fe20000410000 */
[----:B------:R-:W-:Y:S01]  /*2190*/  FADD.FTZ R13, -R204, R186 ;  /* 0x000000bacc0d7221 */ /* 0x000fe20000010100 */
[----:B----4-:R-:W-:-:S03]  /*21a0*/  SHF.L.U32 R7, R176, 0x10, RZ ;  /* 0x00000010b0077819 */ /* 0x010fc600000006ff */
[----:B------:R-:W-:Y:S02]  /*21b0*/  FMUL.FTZ R203, R5, R13 ;  /* 0x0000000d05cb7220 */ /* 0x000fe40000410000 */
[----:B------:R-:W-:Y:S01]  /*21c0*/  FFMA.FTZ R238, R208, R7, R238 ;  /* 0x00000007d0ee7223 */ /* 0x000fe200000100ee */
[----:B------:R-:W-:-:S04]  /*21d0*/  FADD.FTZ R13, -R204, R180 ;  /* 0x000000b4cc0d7221 */ /* 0x000fc80000010100 */
[----:B------:R-:W-:Y:S04]  /*21e0*/  STL [R1+0x90], R238 ;  /* 0x000090ee01007387 */ /* 0x000fe80000100800 */
[----:B------:R-:W2:Y:S01]  /*21f0*/  LDL R180, [R1+0x198] ;  /* 0x0001980001b47983 */ /* 0x000ea20000100800 */
[----:B------:R-:W-:Y:S01]  /*2200*/  ISETP.NE.U32.AND P3, PT, RZ, UR10, PT ;  /* 0x0000000aff007c0c */ /* 0x000fe2000bf65070 */
[----:B------:R-:W-:Y:S01]  /*2210*/  FADD.FTZ R140, R140, R7 ;  /* 0x000000078c8c7221 */ /* 0x000fe20000010000 */
[----:B------:R-:W-:Y:S01]  /*2220*/  FMUL.FTZ R251, R10, R7 ;  /* 0x000000070afb7220 */ /* 0x000fe20000410000 */
[----:B------:R-:W-:Y:S02]  /*2230*/  SHF.L.U32 R7, R177, 0x10, RZ ;  /* 0x00000010b1077819 */ /* 0x000fe400000006ff */
[----:B------:R-:W-:-:S02]  /*2240*/  ISETP.NE.AND.EX P3, PT, RZ, UR11, PT, P3 ;  /* 0x0000000bff007c0c */ /* 0x000fc4000bf65330 */
[----:B------:R-:W-:Y:S01]  /*2250*/  SHF.L.U32 R10, R223, 0x10, RZ ;  /* 0x00000010df0a7819 */ /* 0x000fe200000006ff */
[-C--:B------:R-:W-:Y:S01]  /*2260*/  FFMA.FTZ R199, R203, R7.reuse, R199 ;  /* 0x00000007cbc77223 */ /* 0x080fe200000100c7 */
[----:B------:R-:W-:Y:S01]  /*2270*/  FADD.FTZ R142, R142, R7 ;  /* 0x000000078e8e7221 */ /* 0x000fe20000010000 */
[----:B------:R-:W3:Y:S02]  /*2280*/  LDL.LU R223, [R1+0x94] ;  /* 0x0000940001df7983 */ /* 0x000ee40000300800 */
[----:B------:R-:W-:Y:S01]  /*2290*/  FMUL.FTZ R247, R10, R7 ;  /* 0x000000070af77220 */ /* 0x000fe20000410000 */
[----:B------:R-:W-:Y:S01]  /*22a0*/  SHF.L.U32 R7, R178, 0x10, RZ ;  /* 0x00000010b2077819 */ /* 0x000fe200000006ff */
[----:B------:R0:W-:Y:S04]  /*22b0*/  STL [R1+0x98], R199 ;  /* 0x000098c701007387 */ /* 0x0001e80000100800 */
[----:B------:R-:W1:Y:S01]  /*22c0*/  @P3 LDC.64 R26, c[0x0][0x438] ;  /* 0x00010e00ff1a3b82 */ /* 0x000e620000000a00 */
[----:B0-----:R-:W-:Y:S01]  /*22d0*/  FMUL.FTZ R199, R5, R13 ;  /* 0x0000000d05c77220 */ /* 0x001fe20000410000 */
[----:B------:R-:W-:-:S03]  /*22e0*/  SHF.L.U32 R13, R237, 0x10, RZ ;  /* 0x00000010ed0d7819 */ /* 0x000fc600000006ff */
[-C--:B------:R-:W-:Y:S02]  /*22f0*/  FFMA.FTZ R194, R199, R7.reuse, R194 ;  /* 0x00000007c7c27223 */ /* 0x080fe400000100c2 */
[----:B------:R-:W-:Y:S01]  /*2300*/  FMUL.FTZ R243, R13, R7 ;  /* 0x000000070df37220 */ /* 0x000fe20000410000 */
[----:B------:R-:W-:Y:S02]  /*2310*/  SHF.L.U32 R13, R211, 0x10, RZ ;  /* 0x00000010d30d7819 */ /* 0x000fe400000006ff */
[----:B------:R0:W-:Y:S04]  /*2320*/  STL [R1+0x80], R194 ;  /* 0x000080c201007387 */ /* 0x0001e80000100800 */
[----:B------:R-:W4:Y:S01]  /*2330*/  LDL R211, [R1+0x19c] ;  /* 0x00019c0001d37983 */ /* 0x000f220000100800 */
[----:B------:R-:W-:Y:S01]  /*2340*/  FADD.FTZ R136, R136, R7 ;  /* 0x0000000788887221 */ /* 0x000fe20000010000 */
[----:B------:R-:W-:-:S02]  /*2350*/  FADD.FTZ R7, -R204, R185 ;  /* 0x000000b9cc077221 */ /* 0x000fc40000010100 */
[----:B------:R-:W4:Y:S01]  /*2360*/  LDL.LU R186, [R1+0x9c] ;  /* 0x00009c0001ba7983 */ /* 0x000f220000300800 */
[----:B------:R-:W-:-:S03]  /*2370*/  FADD.FTZ R10, -R204, R182 ;  /* 0x000000b6cc0a7221 */ /* 0x000fc60000010100 */
[----:B------:R-:W4:Y:S01]  /*2380*/  LDL R185, [R1+0x1a0] ;  /* 0x0001a00001b97983 */ /* 0x000f220000100800 */
[----:B0-----:R-:W-:Y:S01]  /*2390*/  FMUL.FTZ R194, R5, R10 ;  /* 0x0000000a05c27220 */ /* 0x001fe20000410000 */
[----:B------:R-:W-:Y:S02]  /*23a0*/  SHF.L.U32 R10, R179, 0x10, RZ ;  /* 0x00000010b30a7819 */ /* 0x000fe400000006ff */
[----:B------:R-:W4:Y:S01]  /*23b0*/  LDL.LU R184, [R1+0x84] ;  /* 0x0000840001b87983 */ /* 0x000f220000300800 */
[----:B-1----:R-:W-:-:S04]  /*23c0*/  @P3 IMAD.WIDE.U32 R26, R214, 0x20, R26 ;  /* 0x00000020d61a3825 */ /* 0x002fc800078e001a */
[-C--:B------:R-:W-:Y:S01]  /*23d0*/  FFMA.FTZ R224, R194, R10.reuse, R224 ;  /* 0x0000000ac2e07223 */ /* 0x080fe200000100e0 */
[----:B------:R-:W-:Y:S01]  /*23e0*/  FMUL.FTZ R237, R13, R10 ;  /* 0x0000000a0ded7220 */ /* 0x000fe20000410000 */
[----:B------:R-:W5:Y:S04]  /*23f0*/  @P3 LDG.E.128 R60, desc[UR6][R26.64] ;  /* 0x000000061a3c3981 */ /* 0x000f68000c1e1d00 */
[----:B------:R0:W5:Y:S04]  /*2400*/  @P3 LDG.E.128 R56, desc[UR6][R26.64+0x10] ;  /* 0x000010061a383981 */ /* 0x000168000c1e1d00 */
[----:B------:R1:W-:Y:S04]  /*2410*/  STL [R1+0x88], R224 ;  /* 0x000088e001007387 */ /* 0x0003e80000100800 */
[----:B------:R-:W4:Y:S01]  /*2420*/  LDL R182, [R1+0x1a4] ;  /* 0x0001a40001b67983 */ /* 0x000f220000100800 */
[----:B0-----:R-:W0:Y:S02]  /*2430*/  LDC.64 R26, c[0x0][0x3b0] ;  /* 0x0000ec00ff1a7b82 */ /* 0x001e240000000a00 */
[----:B0-----:R-:W-:-:S06]  /*2440*/  IMAD.WIDE.U32 R26, R214, 0x8, R26 ;  /* 0x00000008d61a7825 */ /* 0x001fcc00078e001a */
[----:B------:R-:W5:Y:S01]  /*2450*/  LDG.E.64 R26, desc[UR6][R26.64] ;  /* 0x000000061a1a7981 */ /* 0x000f62000c1e1b00 */
[----:B--2---:R-:W-:-:S03]  /*2460*/  SHF.L.U32 R13, R180, 0x10, RZ ;  /* 0x00000010b40d7819 */ /* 0x004fc600000006ff */
[----:B------:R-:W2:Y:S01]  /*2470*/  LDL.LU R180, [R1+0x8c] ;  /* 0x00008c0001b47983 */ /* 0x000ea20000300800 */
[----:B------:R-:W-:Y:S01]  /*2480*/  PRMT R21, R176, 0x7632, R21 ;  /* 0x00007632b0157816 */ /* 0x000fe20000000015 */
[----:B------:R-:W-:Y:S01]  /*2490*/  FADD.FTZ R138, R138, R10 ;  /* 0x0000000a8a8a7221 */ /* 0x000fe20000010000 */
[----:B------:R-:W-:Y:S02]  /*24a0*/  FMUL.FTZ R7, R5, R7 ;  /* 0x0000000705077220 */ /* 0x000fe40000410000 */
[----:B------:R-:W-:Y:S02]  /*24b0*/  SHF.L.U32 R10, R21, 0x10, RZ ;  /* 0x00000010150a7819 */ /* 0x000fe400000006ff */
[----:B------:R-:W-:-:S03]  /*24c0*/  PRMT R21, R177, 0x7632, R21 ;  /* 0x00007632b1157816 */ /* 0x000fc60000000015 */
[-C--:B---3--:R-:W-:Y:S01]  /*24d0*/  FFMA.FTZ R223, R7, R10.reuse, R223 ;  /* 0x0000000a07df7223 */ /* 0x088fe200000100df */
[----:B------:R-:W-:Y:S01]  /*24e0*/  FADD.FTZ R141, R141, R10 ;  /* 0x0000000a8d8d7221 */ /* 0x000fe20000010000 */
[----:B------:R-:W-:Y:S01]  /*24f0*/  FMUL.FTZ R238, R13, R10 ;  /* 0x0000000a0dee7220 */ /* 0x000fe20000410000 */
[C---:B------:R-:W-:Y:S01]  /*2500*/  FADD.FTZ R10, -R204.reuse, R187 ;  /* 0x000000bbcc0a7221 */ /* 0x040fe20000010100 */
[----:B------:R-:W-:Y:S01]  /*2510*/  SHF.L.U32 R21, R21, 0x10, RZ ;  /* 0x0000001015157819 */ /* 0x000fe200000006ff */
[----:B------:R-:W-:Y:S01]  /*2520*/  FADD.FTZ R176, -R204, R181 ;  /* 0x000000b5ccb07221 */ /* 0x000fe20000010100 */
[----:B------:R-:W-:Y:S01]  /*2530*/  PRMT R13, R178, 0x7632, R13 ;  /* 0x00007632b20d7816 */ /* 0x000fe2000000000d */
[----:B------:R-:W-:Y:S02]  /*2540*/  FMUL.FTZ R10, R5, R10 ;  /* 0x0000000a050a7220 */ /* 0x000fe40000410000 */
[----:B------:R-:W-:Y:S01]  /*2550*/  FADD.FTZ R143, R143, R21 ;  /* 0x000000158f8f7221 */ /* 0x000fe20000010000 */
[----:B------:R0:W-:Y:S01]  /*2560*/  STL [R1+0x94], R223 ;  /* 0x000094df01007387 */ /* 0x0001e20000100800 */
[----:B----4-:R-:W-:Y:S01]  /*2570*/  SHF.L.U32 R177, R211, 0x10, RZ ;  /* 0x00000010d3b17819 */ /* 0x010fe200000006ff */
[----:B------:R-:W-:-:S04]  /*2580*/  FFMA.FTZ R186, R10, R21, R186 ;  /* 0x000000150aba7223 */ /* 0x000fc800000100ba */
[----:B-1----:R-:W-:Y:S01]  /*2590*/  FMUL.FTZ R224, R177, R21 ;  /* 0x00000015b1e07220 */ /* 0x002fe20000410000 */
[----:B------:R-:W-:Y:S01]  /*25a0*/  SHF.L.U32 R21, R13, 0x10, RZ ;  /* 0x000000100d157819 */ /* 0x000fe200000006ff */
[----:B------:R-:W-:Y:S01]  /*25b0*/  FMUL.FTZ R13, R5, R176 ;  /* 0x000000b0050d7220 */ /* 0x000fe20000410000 */
[----:B------:R-:W-:Y:S01]  /*25c0*/  SHF.L.U32 R178, R185, 0x10, RZ ;  /* 0x00000010b9b27819 */ /* 0x000fe200000006ff */
[----:B------:R-:W-:Y:S02]  /*25d0*/  FADD.FTZ R176, R216, R251 ;  /* 0x000000fbd8b07221 */ /* 0x000fe40000010000 */
[----:B------:R-:W-:Y:S01]  /*25e0*/  FADD.FTZ R137, R137, R21 ;  /* 0x0000001589897221 */ /* 0x000fe20000010000 */
[-C--:B------:R-:W-:Y:S01]  /*25f0*/  FFMA.FTZ R184, R13, R21.reuse, R184 ;  /* 0x000000150db87223 */ /* 0x080fe200000100b8 */
[----:B0-----:R-:W-:Y:S01]  /*2600*/  FMUL.FTZ R223, R178, R21 ;  /* 0x00000015b2df7220 */ /* 0x001fe20000410000 */
[----:B------:R-:W-:Y:S01]  /*2610*/  FADD.FTZ R21, R176, R238 ;  /* 0x000000eeb0157221 */ /* 0x000fe20000010000 */
[----:B------:R-:W-:Y:S01]  /*2620*/  PRMT R179, R179, 0x7632, R179 ;  /* 0x00007632b3b37816 */ /* 0x000fe200000000b3 */
[----:B------:R-:W-:-:S02]  /*2630*/  FADD.FTZ R176, -R204, R183 ;  /* 0x000000b7ccb07221 */ /* 0x000fc40000010100 */
[----:B------:R-:W-:Y:S01]  /*2640*/  FADD.FTZ R21, R21, R247 ;  /* 0x000000f715157221 */ /* 0x000fe20000010000 */
[----:B------:R-:W-:Y:S01]  /*2650*/  SHF.L.U32 R179, R179, 0x10, RZ ;  /* 0x00000010b3b37819 */ /* 0x000fe200000006ff */
[----:B------:R-:W-:Y:S02]  /*2660*/  FFMA.FTZ R177, R208, R251, R215 ;  /* 0x000000fbd0b17223 */ /* 0x000fe400000100d7 */
[----:B------:R-:W-:Y:S01]  /*2670*/  FADD.FTZ R178, R21, R224 ;  /* 0x000000e015b27221 */ /* 0x000fe20000010000 */
[----:B------:R-:W-:Y:S01]  /*2680*/  FMUL.FTZ R21, R5, R176 ;  /* 0x000000b005157220 */ /* 0x000fe20000410000 */
[----:B------:R-:W-:Y:S01]  /*2690*/  FFMA.FTZ R177, R7, R238, R177 ;  /* 0x000000ee07b17223 */ /* 0x000fe200000100b1 */
[----:B------:R1:W-:Y:S03]  /*26a0*/  STL [R1+0x9c], R186 ;  /* 0x00009cba01007387 */ /* 0x0003e60000100800 */
[----:B------:R-:W-:Y:S01]  /*26b0*/  FFMA.FTZ R177, R203, R247, R177 ;  /* 0x000000f7cbb17223 */ /* 0x000fe200000100b1 */
[----:B------:R1:W-:Y:S03]  /*26c0*/  STL [R1+0x84], R184 ;  /* 0x000084b801007387 */ /* 0x0003e60000100800 */
[----:B------:R-:W-:Y:S01]  /*26d0*/  FFMA.FTZ R177, R10, R224, R177 ;  /* 0x000000e00ab17223 */ /* 0x000fe200000100b1 */
[----:B------:R-:W-:-:S03]  /*26e0*/  FADD.FTZ R176, R178, R243 ;  /* 0x000000f3b2b07221 */ /* 0x000fc60000010000 */
[----:B------:R-:W-:Y:S01]  /*26f0*/  FFMA.FTZ R177, R199, R243, R177 ;  /* 0x000000f3c7b17223 */ /* 0x000fe200000100b1 */
[----:B------:R-:W-:Y:S01]  /*2700*/  SHF.L.U32 R178, R182, 0x10, RZ ;  /* 0x00000010b6b27819 */ /* 0x000fe200000006ff */
[----:B------:R-:W-:Y:S02]  /*2710*/  FADD.FTZ R176, R176, R223 ;  /* 0x000000dfb0b07221 */ /* 0x000fe40000010000 */
[----:B------:R-:W-:Y:S02]  /*2720*/  FFMA.FTZ R177, R13, R223, R177 ;  /* 0x000000df0db17223 */ /* 0x000fe400000100b1 */
[----:B------:R-:W-:Y:S01]  /*2730*/  FMUL.FTZ R211, R178, R179 ;  /* 0x000000b3b2d37220 */ /* 0x000fe20000410000 */
        /* <DEDUP_REMOVED lines=8> */
.L_x_8280:
[----:B------:R-:W-:Y:S05]  /*27c0*/  BSYNC.RECONVERGENT B1 ;  /* 0x0000000000017941 */ /* 0x000fea0003800200 */
.L_x_8279:
[----:B------:R-:W-:Y:S04]  /*27d0*/  BSSY.RECONVERGENT B1, `(.L_x_8281) ;  /* 0x0000077000017945 */ /* 0x000fe80003800200 */
[----:B------:R-:W-:Y:S05]  /*27e0*/  @!P1 BRA `(.L_x_8282) ;  /* 0x0000000400d49947 */ /* 0x000fea0003800000 */
[----:B------:R-:W2:Y:S01]  /*27f0*/  LDC.64 R22, c[0x0][0x3a8] ;  /* 0x0000ea00ff167b82 */ /* 0x000ea20000000a00 */
[----:B------:R-:W3:Y:S04]  /*2800*/  LDL R14, [R1+0x130] ;  /* 0x00013000010e7983 */ /* 0x000ee80000100800 */
[----:B------:R-:W4:Y:S03]  /*2810*/  LDL.LU R236, [R1+0x70] ;  /* 0x0000700001ec7983 */ /* 0x000f260000300800 */
[----:B------:R-:W0:Y:S01]  /*2820*/  LDC.64 R176, c[0x0][0x428] ;  /* 0x00010a00ffb07b82 */ /* 0x000e220000000a00 */
[----:B------:R-:W4:Y:S04]  /*2830*/  LDL R221, [R1+0x134] ;  /* 0x0001340001dd7983 */ /* 0x000f280000100800 */
[----:B------:R-:W4:Y:S04]  /*2840*/  LDL.LU R198, [R1+0x78] ;  /* 0x0000780001c67983 */ /* 0x000f280000300800 */
[----:B------:R-:W4:Y:S04]  /*2850*/  LDL R235, [R1+0x138] ;  /* 0x0001380001eb7983 */ /* 0x000f280000100800 */
[----:B------:R-:W4:Y:S01]  /*2860*/  LDL.LU R193, [R1+0x60] ;  /* 0x0000600001c17983 */ /* 0x000f220000300800 */
[----:B--2---:R-:W-:-:S03]  /*2870*/  IMAD.WIDE.U32 R22, R214, 0x20, R22 ;  /* 0x00000020d6167825 */ /* 0x004fc600078e0016 */
[----:B------:R-:W2:Y:S04]  /*2880*/  LDL R210, [R1+0x13c] ;  /* 0x00013c0001d27983 */ /* 0x000ea80000100800 */
[----:B-1----:R-:W4:Y:S01]  /*2890*/  LDG.E.128 R184, desc[UR6][R22.64] ;  /* 0x0000000616b87981 */ /* 0x002f22000c1e1d00 */
[----:B0-----:R-:W-:-:S03]  /*28a0*/  IMAD.WIDE.U32 R176, R214, 0x10, R176 ;  /* 0x00000010d6b07825 */ /* 0x001fc600078e00b0 */
[----:B------:R-:W2:Y:S04]  /*28b0*/  LDG.E.128 R180, desc[UR6][R22.64+0x10] ;  /* 0x0000100616b47981 */ /* 0x000ea8000c1e1d00 */
[----:B------:R-:W2:Y:S04]  /*28c0*/  LDL.LU R222, [R1+0x68] ;  /* 0x0000680001de7983 */ /* 0x000ea80000300800 */
[----:B------:R-:W2:Y:S01]  /*28d0*/  LDG.E.128 R176, desc[UR6][R176.64] ;  /* 0x00000006b0b07981 */ /* 0x000ea2000c1e1d00 */
[----:B---3--:R-:W-:Y:S01]  /*28e0*/  SHF.L.U32 R11, R14, 0x10, RZ ;  /* 0x000000100e0b7819 */ /* 0x008fe200000006ff */
[----:B----4-:R-:W-:-:S04]  /*28f0*/  FADD.FTZ R8, -R204, R184 ;  /* 0x000000b8cc087221 */ /* 0x010fc80000010100 */
[----:B-----5:R-:W-:Y:S01]  /*2900*/  FMUL.FTZ R207, R5, R8 ;  /* 0x0000000805cf7220 */ /* 0x020fe20000410000 */
[----:B------:R-:W-:Y:S01]  /*2910*/  FADD.FTZ R14, -R204, R186 ;  /* 0x000000bacc0e7221 */ /* 0x000fe20000010100 */
[----:B--2---:R-:W-:-:S03]  /*2920*/  SHF.L.U32 R8, R176, 0x10, RZ ;  /* 0x00000010b0087819 */ /* 0x004fc600000006ff */
        /* <DEDUP_REMOVED lines=53> */
[----:B------:R-:W-:Y:S01]  /*2c80*/  FADD.FTZ R11, -R204, R187 ;  /* 0x000000bbcc0b7221 */ /* 0x000fe20000010100 */
        /* <DEDUP_REMOVED lines=43> */
.L_x_8282:
[----:B------:R-:W-:Y:S05]  /*2f40*/  BSYNC.RECONVERGENT B1 ;  /* 0x0000000000017941 */ /* 0x000fea0003800200 */
.L_x_8281:
[----:B------:R-:W-:Y:S04]  /*2f50*/  BSSY.RECONVERGENT B1, `(.L_x_8283) ;  /* 0x0000077000017945 */ /* 0x000fe80003800200 */
[----:B------:R-:W-:Y:S05]  /*2f60*/  @!P2 BRA `(.L_x_8284) ;  /* 0x0000000400d4a947 */ /* 0x000fea0003800000 */
[----:B------:R-:W2:Y:S01]  /*2f70*/  LDC.64 R28, c[0x0][0x3a8] ;  /* 0x0000ea00ff1c7b82 */ /* 0x000ea20000000a00 */
[----:B------:R-:W4:Y:S04]  /*2f80*/  LDL R15, [R1+0x120] ;  /* 0x00012000010f7983 */ /* 0x000f280000100800 */
        /* <DEDUP_REMOVED lines=8> */
[----:B-1-3--:R-:W3:Y:S01]  /*3010*/  LDG.E.128 R184, desc[UR6][R28.64] ;  /* 0x000000061cb87981 */ /* 0x00aee2000c1e1d00 */
[----:B0-----:R-:W-:-:S03]  /*3020*/  IMAD.WIDE.U32 R176, R214, 0x10, R176 ;  /* 0x00000010d6b07825 */ /* 0x001fc600078e00b0 */
[----:B------:R-:W2:Y:S04]  /*3030*/  LDG.E.128 R180, desc[UR6][R28.64+0x10] ;  /* 0x000010061cb47981 */ /* 0x000ea8000c1e1d00 */
[----:B------:R-:W2:Y:S04]  /*3040*/  LDL.LU R220, [R1+0x48] ;  /* 0x0000480001dc7983 */ /* 0x000ea80000300800 */
[----:B------:R-:W2:Y:S01]  /*3050*/  LDG.E.128 R176, desc[UR6][R176.64] ;  /* 0x00000006b0b07981 */ /* 0x000ea2000c1e1d00 */
[----:B----4-:R-:W-:Y:S01]  /*3060*/  SHF.L.U32 R12, R15, 0x10, RZ ;  /* 0x000000100f0c7819 */ /* 0x010fe200000006ff */
[----:B---3--:R-:W-:-:S04]  /*3070*/  FADD.FTZ R9, -R204, R184 ;  /* 0x000000b8cc097221 */ /* 0x008fc80000010100 */
        /* <DEDUP_REMOVED lines=100> */
.L_x_8284:
[----:B------:R-:W-:Y:S05]  /*36c0*/  BSYNC.RECONVERGENT B1 ;  /* 0x0000000000017941 */ /* 0x000fea0003800200 */
.L_x_8283:
[----:B------:R-:W2:Y:S01]  /*36d0*/  LDL R176, [R1+0x8] ;  /* 0x0000080001b07983 */ /* 0x000ea20000100800 */
[----:B------:R-:W-:Y:S01]  /*36e0*/  BSSY.RECONVERGENT B1, `(.L_x_8285) ;  /* 0x0000078000017945 */ /* 0x000fe20003800200 */
[----:B--2---:R-:W-:-:S13]  /*36f0*/  ISETP.GE.U32.AND P3, PT, R176, 0xa0, PT ;  /* 0x000000a0b000780c */ /* 0x004fda0003f66070 */
[----:B------:R-:W-:Y:S05]  /*3700*/  @!P3 BRA `(.L_x_8286) ;  /* 0x0000000400d4b947 */ /* 0x000fea0003800000 */
[----:B------:R-:W-:Y:S01]  /*3710*/  ISETP.NE.U32.AND P5, PT, RZ, UR10, PT ;  /* 0x0000000aff007c0c */ /* 0x000fe2000bfa5070 */
[----:B------:R-:W2:Y:S01]  /*3720*/  LDC.64 R176, c[0x0][0x428] ;  /* 0x00010a00ffb07b82 */ /* 0x000ea20000000a00 */
[----:B------:R-:W3:Y:S02]  /*3730*/  LDL R230, [R1+0x110] ;  /* 0x0001100001e67983 */ /* 0x000ee40000100800 */
[----:B------:R-:W-:Y:S02]  /*3740*/  ISETP.NE.AND.EX P5, PT, RZ, UR11, PT, P5 ;  /* 0x0000000bff007c0c */ /* 0x000fe4000bfa5350 */
[----:B------:R-:W3:Y:S04]  /*3750*/  LDL.LU R190, [R1+0x30] ;  /* 0x0000300001be7983 */ /* 0x000ee80000300800 */
[----:B------:R-:W3:Y:S04]  /*3760*/  LDL R229, [R1+0x114] ;  /* 0x0001140001e57983 */ /* 0x000ee80000100800 */
[----:B------:R-:W3:Y:S03]  /*3770*/  LDL.LU R189, [R1+0x38] ;  /* 0x0000380001bd7983 */ /* 0x000ee60000300800 */
[----:B------:R-:W0:Y:S01]  /*3780*/  @P5 LDC.64 R30, c[0x0][0x438] ;  /* 0x00010e00ff1e5b82 */ /* 0x000e220000000a00 */
[----:B------:R-:W3:Y:S04]  /*3790*/  LDL.LU R228, [R1+0x20] ;  /* 0x0000200001e47983 */ /* 0x000ee80000300800 */
[----:B------:R-:W3:Y:S01]  /*37a0*/  LDL.LU R227, [R1+0x28] ;  /* 0x0000280001e37983 */ /* 0x000ee20000300800 */
[----:B--2---:R-:W-:-:S03]  /*37b0*/  IMAD.WIDE.U32 R176, R214, 0x10, R176 ;  /* 0x00000010d6b07825 */ /* 0x004fc600078e00b0 */
[----:B------:R-:W2:Y:S04]  /*37c0*/  LDL.LU R218, [R1+0x34] ;  /* 0x0000340001da7983 */ /* 0x000ea80000300800 */
[----:B------:R-:W2:Y:S04]  /*37d0*/  LDL.LU R217, [R1+0x3c] ;  /* 0x00003c0001d97983 */ /* 0x000ea80000300800 */
[----:B------:R-:W2:Y:S04]  /*37e0*/  LDG.E.128 R176, desc[UR6][R176.64] ;  /* 0x00000006b0b07981 */ /* 0x000ea8000c1e1d00 */
[----:B------:R-:W2:Y:S01]  /*37f0*/  LDL R213, [R1+0x170] ;  /* 0x0001700001d57983 */ /* 0x000ea20000100800 */
[----:B0-----:R-:W-:-:S03]  /*3800*/  @P5 IMAD.WIDE.U32 R30, R214, 0x20, R30 ;  /* 0x00000020d61e5825 */ /* 0x001fc600078e001e */
[----:B------:R-:W2:Y:S04]  /*3810*/  LDL.LU R252, [R1+0x24] ;  /* 0x0000240001fc7983 */ /* 0x000ea80000300800 */
[----:B------:R-:W5:Y:S04]  /*3820*/  @P5 LDG.E.128 R36, desc[UR6][R30.64] ;  /* 0x000000061e245981 */ /* 0x000f68000c1e1d00 */
[----:B------:R0:W5:Y:S02]  /*3830*/  @P5 LDG.E.128 R32, desc[UR6][R30.64+0x10] ;  /* 0x000010061e205981 */ /* 0x000164000c1e1d00 */
[----:B0-----:R-:W0:Y:S02]  /*3840*/  LDC.64 R30, c[0x0][0x3a8] ;  /* 0x0000ea00ff1e7b82 */ /* 0x001e240000000a00 */
[----:B0-----:R-:W-:-:S05]  /*3850*/  IMAD.WIDE.U32 R30, R214, 0x20, R30 ;  /* 0x00000020d61e7825 */ /* 0x001fca00078e001e */
[----:B-1-34-:R-:W3:Y:S04]  /*3860*/  LDG.E.128 R180, desc[UR6][R30.64] ;  /* 0x000000061eb47981 */ /* 0x01aee8000c1e1d00 */
[----:B------:R0:W4:Y:S02]  /*3870*/  LDG.E.128 R184, desc[UR6][R30.64+0x10] ;  /* 0x000010061eb87981 */ /* 0x000124000c1e1d00 */
[----:B0-----:R-:W0:Y:S01]  /*3880*/  LDC.64 R30, c[0x0][0x3b0] ;  /* 0x0000ec00ff1e7b82 */ /* 0x001e220000000a00 */
[C---:B---3--:R-:W-:Y:S01]  /*3890*/  FADD.FTZ R188, -R204.reuse, R180 ;  /* 0x000000b4ccbc7221 */ /* 0x048fe20000010100 */
[C---:B------:R-:W-:Y:S01]  /*38a0*/  FADD.FTZ R2, -R204.reuse, R181 ;  /* 0x000000b5cc027221 */ /* 0x040fe20000010100 */
[C---:B------:R-:W-:Y:S01]  /*38b0*/  FADD.FTZ R4, -R204.reuse, R183 ;  /* 0x000000b7cc047221 */ /* 0x040fe20000010100 */
[C---:B------:R-:W-:Y:S01]  /*38c0*/  FADD.FTZ R182, -R204.reuse, R182 ;  /* 0x000000b6ccb67221 */ /* 0x040fe20000010100 */
[C---:B----4-:R-:W-:Y:S01]  /*38d0*/  FADD.FTZ R181, -R204.reuse, R184 ;  /* 0x000000b8ccb57221 */ /* 0x050fe20000010100 */
[C---:B------:R-:W-:Y:S01]  /*38e0*/  FADD.FTZ R6, -R204.reuse, R185 ;  /* 0x000000b9cc067221 */ /* 0x040fe20000010100 */
[C---:B------:R-:W-:Y:S01]  /*38f0*/  FADD.FTZ R183, -R204.reuse, R186 ;  /* 0x000000baccb77221 */ /* 0x040fe20000010100 */
[----:B------:R-:W-:Y:S01]  /*3900*/  FADD.FTZ R180, -R204, R187 ;  /* 0x000000bbccb47221 */ /* 0x000fe20000010100 */
[----:B--2---:R-:W-:Y:S01]  /*3910*/  SHF.L.U32 R184, R176, 0x10, RZ ;  /* 0x00000010b0b87819 */ /* 0x004fe200000006ff */
[----:B------:R-:W2:Y:S04]  /*3920*/  LDL R204, [R1+0x118] ;  /* 0x0001180001cc7983 */ /* 0x000ea80000100800 */
[----:B------:R-:W3:Y:S01]  /*3930*/  LDL R187, [R1+0x11c] ;  /* 0x00011c0001bb7983 */ /* 0x000ee20000100800 */
[----:B-----5:R-:W-:Y:S01]  /*3940*/  FMUL.FTZ R231, R5, R188 ;  /* 0x000000bc05e77220 */ /* 0x020fe20000410000 */
[----:B0-----:R-:W-:-:S02]  /*3950*/  IMAD.WIDE.U32 R30, R214, 0x8, R30 ;  /* 0x00000008d61e7825 */ /* 0x001fc400078e001e */
[----:B------:R-:W4:Y:S02]  /*3960*/  LDL R214, [R1+0x16c] ;  /* 0x00016c0001d67983 */ /* 0x000f240000100800 */
[----:B------:R-:W-:Y:S02]  /*3970*/  FFMA.FTZ R190, R231, R184, R190 ;  /* 0x000000b8e7be7223 */ /* 0x000fe400000100be */
[----:B------:R-:W4:Y:S04]  /*3980*/  LDL R186, [R1+0x168] ;  /* 0x0001680001ba7983 */ /* 0x000f280000100800 */
[----:B------:R0:W-:Y:S01]  /*3990*/  STL [R1+0x30], R190 ;  /* 0x000030be01007387 */ /* 0x0001e20000100800 */
[----:B------:R-:W-:Y:S01]  /*39a0*/  SHF.L.U32 R185, R230, 0x10, RZ ;  /* 0x00000010e6b97819 */ /* 0x000fe200000006ff */
[----:B------:R-:W-:Y:S01]  /*39b0*/  FADD.FTZ R116, R116, R184 ;  /* 0x000000b874747221 */ /* 0x000fe20000010000 */
[C---:B------:R-:W-:Y:S01]  /*39c0*/  FMUL.FTZ R188, R5.reuse, R183 ;  /* 0x000000b705bc7220 */ /* 0x040fe20000410000 */
[----:B------:R-:W5:Y:S01]  /*39d0*/  LDG.E.64 R30, desc[UR6][R30.64] ;  /* 0x000000061e1e7981 */ /* 0x000f62000c1e1b00 */
[----:B0-----:R-:W-:Y:S01]  /*39e0*/  FMUL.FTZ R190, R5, R182 ;  /* 0x000000b605be7220 */ /* 0x001fe20000410000 */
[----:B------:R-:W-:-:S05]  /*39f0*/  SHF.L.U32 R182, R177, 0x10, RZ ;  /* 0x00000010b1b67819 */ /* 0x000fca00000006ff */
[----:B------:R-:W-:Y:S01]  /*3a00*/  FFMA.FTZ R189, R190, R182, R189 ;  /* 0x000000b6bebd7223 */ /* 0x000fe200000100bd */
[----:B------:R-:W-:Y:S01]  /*3a10*/  FMUL.FTZ R230, R185, R184 ;  /* 0x000000b8b9e67220 */ /* 0x000fe20000410000 */
[----:B------:R-:W-:-:S03]  /*3a20*/  SHF.L.U32 R184, R229, 0x10, RZ ;  /* 0x00000010e5b87819 */ /* 0x000fc600000006ff */
[----:B------:R0:W-:Y:S01]  /*3a30*/  STL [R1+0x38], R189 ;  /* 0x000038bd01007387 */ /* 0x0001e20000100800 */
[----:B------:R-:W-:Y:S01]  /*3a40*/  FADD.FTZ R118, R118, R182 ;  /* 0x000000b676767221 */ /* 0x000fe20000010000 */
[----:B------:R-:W-:Y:S01]  /*3a50*/  FMUL.FTZ R229, R184, R182 ;  /* 0x000000b6b8e57220 */ /* 0x000fe20000410000 */
[----:B0-----:R-:W-:Y:S01]  /*3a60*/  FMUL.FTZ R189, R5, R181 ;  /* 0x000000b505bd7220 */ /* 0x001fe20000410000 */
[----:B------:R-:W-:-:S05]  /*3a70*/  SHF.L.U32 R181, R178, 0x10, RZ ;  /* 0x00000010b2b57819 */ /* 0x000fca00000006ff */
[----:B------:R-:W-:Y:S01]  /*3a80*/  FFMA.FTZ R228, R189, R181, R228 ;  /* 0x000000b5bde47223 */ /* 0x000fe200000100e4 */
[----:B------:R-:W-:-:S04]  /*3a90*/  FADD.FTZ R112, R112, R181 ;  /* 0x000000b570707221 */ /* 0x000fc80000010000 */
[----:B------:R0:W-:Y:S04]  /*3aa0*/  STL [R1+0x20], R228 ;  /* 0x000020e401007387 */ /* 0x0001e80000100800 */
[----:B------:R-:W4:Y:S01]  /*3ab0*/  LDL.LU R183, [R1+0x2c] ;  /* 0x00002c0001b77983 */ /* 0x000f220000300800 */
[----:B--2---:R-:W-:-:S05]  /*3ac0*/  SHF.L.U32 R182, R204, 0x10, RZ ;  /* 0x00000010ccb67819 */ /* 0x004fca00000006ff */
[----:B0-----:R-:W-:Y:S01]  /*3ad0*/  FMUL.FTZ R228, R182, R181 ;  /* 0x000000b5b6e47220 */ /* 0x001fe20000410000 */
[----:B------:R-:W-:Y:S02]  /*3ae0*/  SHF.L.U32 R181, R179, 0x10, RZ ;  /* 0x00000010b3b57819 */ /* 0x000fe400000006ff */
[----:B---3--:R-:W-:-:S03]  /*3af0*/  SHF.L.U32 R182, R187, 0x10, RZ ;  /* 0x00000010bbb67819 */ /* 0x008fc600000006ff */
[----:B------:R-:W-:-:S05]  /*3b00*/  FFMA.FTZ R227, R188, R181, R227 ;  /* 0x000000b5bce37223 */ /* 0x000fca00000100e3 */
[----:B------:R0:W-:Y:S02]  /*3b10*/  STL [R1+0x28], R227 ;  /* 0x000028e301007387 */ /* 0x0001e40000100800 */
[----:B0-----:R-:W-:Y:S02]  /*3b20*/  FMUL.FTZ R227, R182, R181 ;  /* 0x000000b5b6e37220 */ /* 0x001fe40000410000 */
[----:B------:R-:W2:Y:S01]  /*3b30*/  LDL R182, [R1+0x174] ;  /* 0x0001740001b67983 */ /* 0x000ea20000100800 */
[----:B------:R-:W-:Y:S01]  /*3b40*/  PRMT R176, R176, 0x7632, R176 ;  /* 0x00007632b0b07816 */ /* 0x000fe200000000b0 */
[----:B------:R-:W-:-:S03]  /*3b50*/  FMUL.FTZ R2, R5, R2 ;  /* 0x0000000205027220 */ /* 0x000fc60000410000 */
[----:B------:R-:W-:Y:S01]  /*3b60*/  SHF.L.U32 R176, R176, 0x10, RZ ;  /* 0x00000010b0b07819 */ /* 0x000fe200000006ff */
[----:B------:R-:W-:Y:S01]  /*3b70*/  FADD.FTZ R114, R114, R181 ;  /* 0x000000b572727221 */ /* 0x000fe20000010000 */
[----:B----4-:R-:W-:-:S03]  /*3b80*/  SHF.L.U32 R181, R186, 0x10, RZ ;  /* 0x00000010bab57819 */ /* 0x010fc600000006ff */
[----:B------:R-:W-:Y:S01]  /*3b90*/  FFMA.FTZ R218, R2, R176, R218 ;  /* 0x000000b002da7223 */ /* 0x000fe200000100da */
[----:B------:R-:W-:Y:S02]  /*3ba0*/  PRMT R177, R177, 0x7632, R177 ;  /* 0x00007632b1b17816 */ /* 0x000fe400000000b1 */
[----:B------:R-:W-:Y:S01]  /*3bb0*/  PRMT R178, R178, 0x7632, R178 ;  /* 0x00007632b2b27816 */ /* 0x000fe200000000b2 */
[----:B------:R-:W-:Y:S01]  /*3bc0*/  FADD.FTZ R117, R117, R176 ;  /* 0x000000b075757221 */ /* 0x000fe20000010000 */
[----:B------:R0:W-:Y:S01]  /*3bd0*/  STL [R1+0x34], R218 ;  /* 0x000034da01007387 */ /* 0x0001e20000100800 */
[C---:B------:R-:W-:Y:S01]  /*3be0*/  FMUL.FTZ R4, R5.reuse, R4 ;  /* 0x0000000405047220 */ /* 0x040fe20000410000 */
[----:B------:R-:W-:Y:S01]  /*3bf0*/  SHF.L.U32 R178, R178, 0x10, RZ ;  /* 0x00000010b2b27819 */ /* 0x000fe200000006ff */
[----:B------:R-:W-:Y:S01]  /*3c00*/  FMUL.FTZ R6, R5, R6 ;  /* 0x0000000605067220 */ /* 0x000fe20000410000 */
[----:B0-----:R-:W-:Y:S01]  /*3c10*/  FMUL.FTZ R218, R181, R176 ;  /* 0x000000b0b5da7220 */ /* 0x001fe20000410000 */
[----:B------:R-:W-:-:S02]  /*3c20*/  SHF.L.U32 R176, R177, 0x10, RZ ;  /* 0x00000010b1b07819 */ /* 0x000fc400000006ff */
[----:B------:R-:W-:Y:S01]  /*3c30*/  FFMA.FTZ R252, R6, R178, R252 ;  /* 0x000000b206fc7223 */ /* 0x000fe200000100fc */
[----:B------:R-:W-:Y:S02]  /*3c40*/  SHF.L.U32 R181, R213, 0x10, RZ ;  /* 0x00000010d5b57819 */ /* 0x000fe400000006ff */
[----:B------:R-:W-:Y:S01]  /*3c50*/  FFMA.FTZ R217, R4, R176, R217 ;  /* 0x000000b004d97223 */ /* 0x000fe200000100d9 */
[----:B------:R-:W-:Y:S02]  /*3c60*/  PRMT R179, R179, 0x7632, R179 ;  /* 0x00007632b3b37816 */ /* 0x000fe400000000b3 */
[----:B------:R-:W-:Y:S01]  /*3c70*/  SHF.L.U32 R177, R214, 0x10, RZ ;  /* 0x00000010d6b17819 */ /* 0x000fe200000006ff */
[----:B------:R-:W-:Y:S01]  /*3c80*/  FADD.FTZ R113, R113, R178 ;  /* 0x000000b271717221 */ /* 0x000fe20000010000 */
[----:B------:R0:W-:Y:S01]  /*3c90*/  STL [R1+0x3c], R217 ;  /* 0x00003cd901007387 */ /* 0x0001e20000100800 */
[----:B------:R-:W-:Y:S01]  /*3ca0*/  FMUL.FTZ R213, R181, R178 ;  /* 0x000000b2b5d57220 */ /* 0x000fe20000410000 */
[----:B------:R-:W-:-:S02]  /*3cb0*/  SHF.L.U32 R179, R179, 0x10, RZ ;  /* 0x00000010b3b37819 */ /* 0x000fc400000006ff */
[----:B------:R1:W-:Y:S01]  /*3cc0*/  STL [R1+0x24], R252 ;  /* 0x000024fc01007387 */ /* 0x0003e20000100800 */
[----:B------:R-:W-:Y:S01]  /*3cd0*/  FADD.FTZ R119, R119, R176 ;  /* 0x000000b077777221 */ /* 0x000fe20000010000 */
[----:B0-----:R-:W-:Y:S01]  /*3ce0*/  FMUL.FTZ R217, R177, R176 ;  /* 0x000000b0b1d97220 */ /* 0x001fe20000410000 */
[----:B------:R-:W-:Y:S01]  /*3cf0*/  FADD.FTZ R176, R216, R230 ;  /* 0x000000e6d8b07221 */ /* 0x000fe20000010000 */
[----:B------:R-:W-:Y:S01]  /*3d00*/  FFMA.FTZ R177, R231, R230, R215 ;  /* 0x000000e6e7b17223 */ /* 0x000fe200000100d7 */
[----:B-1----:R-:W-:Y:S02]  /*3d10*/  FMUL.FTZ R252, R5, R180 ;  /* 0x000000b405fc7220 */ /* 0x002fe40000410000 */
[----:B------:R-:W-:Y:S01]  /*3d20*/  FADD.FTZ R176, R176, R218 ;  /* 0x000000dab0b07221 */ /* 0x000fe20000010000 */
[----:B------:R-:W-:Y:S01]  /*3d30*/  FFMA.FTZ R177, R2, R218, R177 ;  /* 0x000000da02b17223 */ /* 0x000fe200000100b1 */
[----:B------:R-:W-:Y:S02]  /*3d40*/  FFMA.FTZ R183, R252, R179, R183 ;  /* 0x000000b3fcb77223 */ /* 0x000fe400000100b7 */
[----:B------:R-:W-:Y:S01]  /*3d50*/  FADD.FTZ R176, R176, R229 ;  /* 0x000000e5b0b07221 */ /* 0x000fe20000010000 */
[----:B------:R-:W-:-:S02]  /*3d60*/  FFMA.FTZ R177, R190, R229, R177 ;  /* 0x000000e5beb17223 */ /* 0x000fc400000100b1 */
        /* <DEDUP_REMOVED lines=12> */
[----:B------:R0:W-:Y:S01]  /*3e30*/  STL [R1], R180 ;  /* 0x000000b401007387 */ /* 0x0001e20000100800 */
[----:B------:R-:W-:Y:S01]  /*3e40*/  FADD.FTZ R216, R176, R180 ;  /* 0x000000b4b0d87221 */ /* 0x000fe20000010000 */
[----:B------:R-:W-:-:S07]  /*3e50*/  FFMA.FTZ R215, R252, R180, R177 ;  /* 0x000000b4fcd77223 */ /* 0x000fce00000100b1 */
.L_x_8286:
[----:B------:R-:W-:Y:S05]  /*3e60*/  BSYNC.RECONVERGENT B1 ;  /* 0x0000000000017941 */ /* 0x000fea0003800200 */
.L_x_8285:
[----:B------:R-:W-:Y:S01]  /*3e70*/  UMOV UR4, 0xffffffff ;  /* 0xffffffff00047882 */ /* 0x000fe20000000000 */
[----:B------:R-:W-:-:S04]  /*3e80*/  ISETP.NE.U32.AND P6, PT, RZ, UR10, PT ;  /* 0x0000000aff007c0c */ /* 0x000fc8000bfc5070 */
[----:B------:R-:W-:Y:S01]  /*3e90*/  ISETP.NE.AND.EX P6, PT, RZ, UR11, PT, P6 ;  /* 0x0000000bff007c0c */ /* 0x000fe2000bfc5360 */
[----:B------:R-:W-:-:S12]  /*3ea0*/  BRA.DIV UR4, `(.L_x_8287) ;  /* 0x000000f604cc7947 */ /* 0x000fd8000b800000 */
[----:B------:R-:W0:Y:S02]  /*3eb0*/  SHFL.BFLY PT, R176, R216, 0x1, 0x1f ;  /* 0x0c201f00d8b07f89 */ /* 0x000e2400000e0000 */
[----:B01-34-:R-:W-:Y:S02]  /*3ec0*/  FADD.FTZ R180, R176, R216 ;  /* 0x000000d8b0b47221 */ /* 0x01bfe40000010000 */
        /* <DEDUP_REMOVED lines=16> */
.L_x_8357:
[----:B------:R-:W-:Y:S01]  /*3fd0*/  FADD.FTZ R177, R180, R183 ;  /* 0x000000b7b4b17221 */ /* 0x000fe20000010000 */
[----:B------:R-:W-:Y:S01]  /*3fe0*/  ISETP.NE.AND P5, PT, RZ, UR8, PT ;  /* 0x00000008ff007c0c */ /* 0x000fe2000bfa5270 */
[----:B0-----:R-:W-:Y:S01]  /*3ff0*/  FADD.FTZ R176, R181, R176 ;  /* 0x000000b0b5b07221 */ /* 0x001fe20000010000 */
[----:B------:R-:W-:Y:S01]  /*4000*/  BSSY.RECONVERGENT B1, `(.L_x_8288) ;  /* 0x0000d44000017945 */ /* 0x000fe20003800200 */
[----:B------:R-:W-:Y:S02]  /*4010*/  FMUL.FTZ R177, R177, UR9 ;  /* 0x00000009b1b17c20 */ /* 0x000fe40008410000 */
[----:B-1----:R-:W-:-:S03]  /*4020*/  FMUL.FTZ R180, R176, UR9 ;  /* 0x00000009b0b47c20 */ /* 0x002fc60008410000 */
[----:B------:R-:W-:Y:S01]  /*4030*/  FSEL R181, R177, RZ, !P5 ;  /* 0x000000ffb1b57208 */ /* 0x000fe20006800000 */
[----:B------:R-:W-:Y:S06]  /*4040*/  @P6 BRA `(.L_x_8289) ;  /* 0x0000006800806947 */ /* 0x000fec0003800000 */
        /* <DEDUP_REMOVED lines=11> */
[----:B------:R-:W2:Y:S01]  /*4100*/  LDL R187, [R1+0x104] ;  /* 0x0001040001bb7983 */ /* 0x000ea20000100800 */
[----:B------:R-:W-:Y:S01]  /*4110*/  LOP3.LUT P5, RZ, R24, 0xff00, RZ, 0xc0, !PT ;  /* 0x0000ff0018ff7812 */ /* 0x000fe200078ac0ff */
[----:B------:R-:W-:Y:S01]  /*4120*/  HFMA2 R184, -RZ, RZ, 0, 0 ;  /* 0x00000000ffb87431 */ /* 0x000fe200000001ff */
[----:B------:R-:W-:Y:S02]  /*4130*/  MOV R186, RZ ;  /* 0x000000ff00ba7202 */ /* 0x000fe40000000f00 */
[----:B------:R-:W-:-:S09]  /*4140*/  MOV R204, RZ ;  /* 0x000000ff00cc7202 */ /* 0x000fd20000000f00 */
[----:B------:R-:W0:Y:S01]  /*4150*/  @P5 LDC R183, c[0x0][0x408] ;  /* 0x00010200ffb75b82 */ /* 0x000e220000000800 */
[----:B------:R-:W-:-:S04]  /*4160*/  @P5 FFMA.FTZ R182, R191, R180, R181 ;  /* 0x000000b4bfb65223 */ /* 0x000fc800000100b5 */
[----:B------:R-:W-:-:S04]  /*4170*/  @P5 FADD.FTZ R182, R240, -R182 ;  /* 0x800000b6f0b65221 */ /* 0x000fc80000010000 */
[----:B-----5:R-:W-:-:S04]  /*4180*/  @P5 FMUL.FTZ R182, R5, R182 ;  /* 0x000000b605b65220 */ /* 0x020fc80000410000 */
[----:B------:R-:W-:-:S04]  /*4190*/  @P5 FMUL.FTZ R182, R182, R3 ;  /* 0x00000003b6b65220 */ /* 0x000fc80000410000 */
[----:B0-----:R-:W-:Y:S01]  /*41a0*/  @P5 FMUL.FTZ R183, R182, R183 ;  /* 0x000000b7b6b75220 */ /* 0x001fe20000410000 */
[----:B------:R-:W-:-:S04]  /*41b0*/  @P5 PRMT R182, R176, 0x7632, R182 ;  /* 0x00007632b0b65816 */ /* 0x000fc800000000b6 */
[----:B------:R-:W-:Y:S02]  /*41c0*/  @P5 SHF.L.U32 R185, R182, 0x10, RZ ;  /* 0x00000010b6b95819 */ /* 0x000fe400000006ff */
[----:B------:R-:W0:Y:S03]  /*41d0*/  @P5 LDC R182, c[0x0][0x408] ;  /* 0x00010200ffb65b82 */ /* 0x000e260000000800 */
[----:B------:R-:W-:Y:S01]  /*41e0*/  @P5 FMUL.FTZ R184, R185, R183 ;  /* 0x000000b7b9b85220 */ /* 0x000fe20000410000 */
[----:B------:R-:W-:Y:S01]  /*41f0*/  @P5 FFMA.FTZ R183, R191, R180, R181 ;  /* 0x000000b4bfb75223 */ /* 0x000fe200000100b5 */
[----:B------:R-:W-:Y:S02]  /*4200*/  @P5 SHF.L.U32 R185, R214, 0x10, RZ ;  /* 0x00000010d6b95819 */ /* 0x000fe400000006ff */
[----:B------:R-:W-:Y:S01]  /*4210*/  FADD.FTZ R184, R109, R184 ;  /* 0x000000b86db87221 */ /* 0x000fe20000010000 */
        /* <DEDUP_REMOVED lines=40> */
[----:B------:R-:W-:-:S04]  /*44a0*/  @P5 FADD.FTZ R182, R226, -R182 ;  /* 0x800000b6e2b65221 */ /* 0x000fc80000010000 */
[----:B------:R-:W-:-:S04]  /*44b0*/  @P5 FMUL.FTZ R182, R5, R182 ;  /* 0x000000b605b65220 */ /* 0x000fc80000410000 */
[----:B------:R-:W-:-:S04]  /*44c0*/  @P5 FMUL.FTZ R182, R182, R3 ;  /* 0x00000003b6b65220 */ /* 0x000fc80000410000 */
[----:B0-----:R-:W-:Y:S01]  /*44d0*/  @P5 FMUL.FTZ R177, R182, R177 ;  /* 0x000000b1b6b15220 */ /* 0x001fe20000410000 */
[----:B--2---:R-:W-:Y:S02]  /*44e0*/  @P5 SHF.L.U32 R182, R187, 0x10, RZ ;  /* 0x00000010bbb65819 */ /* 0x004fe400000006ff */
[----:B------:R-:W-:-:S03]  /*44f0*/  MOV R187, RZ ;  /* 0x000000ff00bb7202 */ /* 0x000fc60000000f00 */
        /* <DEDUP_REMOVED lines=107> */
.L_x_8292:
[----:B------:R-:W2:Y:S01]  /*4bb0*/  LDL R186, [R1+0x104] ;  /* 0x0001040001ba7983 */ /* 0x000ea20000100800 */
[----:B------:R-:W-:Y:S01]  /*4bc0*/  LOP3.LUT P5, RZ, R24, 0xff0000, RZ, 0xc0, !PT ;  /* 0x00ff000018ff7812 */ /* 0x000fe200078ac0ff */
[----:B------:R-:W-:Y:S01]  /*4bd0*/  FFMA.FTZ R170, R205, R180, R181 ;  /* 0x000000b4cdaa7223 */ /* 0x000fe200000100b5 */
[----:B------:R-:W-:Y:S01]  /*4be0*/  HFMA2 R171, -RZ, RZ, 0, 0 ;  /* 0x00000000ffab7431 */ /* 0x000fe200000001ff */
[----:B------:R-:W-:Y:S02]  /*4bf0*/  MOV R172, RZ ;  /* 0x000000ff00ac7202 */ /* 0x000fe40000000f00 */
[----:B------:R-:W-:Y:S01]  /*4c00*/  FADD.FTZ R170, R248, -R170 ;  /* 0x800000aaf8aa7221 */ /* 0x000fe20000010000 */
[----:B------:R-:W-:Y:S02]  /*4c10*/  MOV R183, RZ ;  /* 0x000000ff00b77202 */ /* 0x000fe40000000f00 */
[----:B------:R-:W-:Y:S01]  /*4c20*/  MOV R184, RZ ;  /* 0x000000ff00b87202 */ /* 0x000fe20000000f00 */
[----:B-----5:R-:W-:Y:S01]  /*4c30*/  FMUL.FTZ R174, R5, R170 ;  /* 0x000000aa05ae7220 */ /* 0x020fe20000410000 */
[----:B------:R-:W-:-:S03]  /*4c40*/  LOP3.LUT P6, RZ, R24, 0xff00, RZ, 0xc0, !PT ;  /* 0x0000ff0018ff7812 */ /* 0x000fc600078cc0ff */
[----:B------:R-:W0:Y:S01]  /*4c50*/  @P5 LDC R169, c[0x0][0x408] ;  /* 0x00010200ffa95b82 */ /* 0x000e220000000800 */
[----:B------:R-:W-:-:S07]  /*4c60*/  @P5 FMUL.FTZ R170, R174, R3 ;  /* 0x00000003aeaa5220 */ /* 0x000fce0000410000 */
[----:B------:R-:W1:Y:S01]  /*4c70*/  @P5 LDC R168, c[0x0][0x408] ;  /* 0x00010200ffa85b82 */ /* 0x000e620000000800 */
[----:B0-----:R-:W-:Y:S01]  /*4c80*/  @P5 FMUL.FTZ R169, R170, R169 ;  /* 0x000000a9aaa95220 */ /* 0x001fe20000410000 */
[----:B------:R-:W-:-:S05]  /*4c90*/  @P5 SHF.L.U32 R170, R177, 0x10, RZ ;  /* 0x00000010b1aa5819 */ /* 0x000fca00000006ff */
[----:B------:R-:W-:Y:S01]  /*4ca0*/  @P5 FMUL.FTZ R171, R170, R169 ;  /* 0x000000a9aaab5220 */ /* 0x000fe20000410000 */
[----:B------:R-:W-:Y:S01]  /*4cb0*/  @P5 FMUL.FTZ R169, R174, R3 ;  /* 0x00000003aea95220 */ /* 0x000fe20000410000 */
[----:B------:R-:W-:Y:S02]  /*4cc0*/  FFMA.FTZ R170, R18, R180, R181 ;  /* 0x000000b412aa7223 */ /* 0x000fe400000100b5 */
[----:B------:R-:W-:Y:S01]  /*4cd0*/  FADD.FTZ R110, R110, R171 ;  /* 0x000000ab6e6e7221 */ /* 0x000fe20000010000 */
[----:B-1----:R-:W-:Y:S01]  /*4ce0*/  @P5 FMUL.FTZ R168, R169, R168 ;  /* 0x000000a8a9a85220 */ /* 0x002fe20000410000 */
[----:B------:R-:W-:Y:S01]  /*4cf0*/  @P5 SHF.L.U32 R169, R165, 0x10, RZ ;  /* 0x00000010a5a95819 */ /* 0x000fe200000006ff */
[----:B------:R-:W-:-:S04]  /*4d00*/  FADD.FTZ R170, R226, -R170 ;  /* 0x800000aae2aa7221 */ /* 0x000fc80000010000 */
[----:B------:R-:W-:Y:S01]  /*4d10*/  @P5 FMUL.FTZ R172, R168, R169 ;  /* 0x000000a9a8ac5220 */ /* 0x000fe20000410000 */
[----:B------:R-:W-:Y:S01]  /*4d20*/  LOP3.LUT P5, RZ, R24, 0xff000000, RZ, 0xc0, !PT ;  /* 0xff00000018ff7812 */ /* 0x000fe200078ac0ff */
[----:B------:R-:W-:-:S12]  /*4d30*/  FMUL.FTZ R175, R5, R170 ;  /* 0x000000aa05af7220 */ /* 0x000fd80000410000 */
[----:B------:R-:W0:Y:S01]  /*4d40*/  @P5 LDC R169, c[0x0][0x408] ;  /* 0x00010200ffa95b82 */ /* 0x000e220000000800 */
[----:B------:R-:W-:Y:S01]  /*4d50*/  @P5 PRMT R170, R177, 0x7632, R170 ;  /* 0x00007632b1aa5816 */ /* 0x000fe200000000aa */
[----:B------:R-:W-:-:S03]  /*4d60*/  @P5 FMUL.FTZ R173, R175, R3 ;  /* 0x00000003afad5220 */ /* 0x000fc60000410000 */
[----:B------:R-:W-:-:S03]  /*4d70*/  @P5 SHF.L.U32 R170, R170, 0x10, RZ ;  /* 0x00000010aaaa5819 */ /* 0x000fc600000006ff */
[----:B------:R-:W1:Y:S01]  /*4d80*/  @P5 LDC R168, c[0x0][0x408] ;  /* 0x00010200ffa85b82 */ /* 0x000e620000000800 */
[----:B0-----:R-:W-:Y:S01]  /*4d90*/  @P5 FMUL.FTZ R173, R173, R169 ;  /* 0x000000a9adad5220 */ /* 0x001fe20000410000 */
[----:B------:R-:W-:-:S03]  /*4da0*/  HFMA2 R169, -RZ, RZ, 0, 0 ;  /* 0x00000000ffa97431 */ /* 0x000fc600000001ff */
[----:B------:R-:W-:Y:S01]  /*4db0*/  @P5 FMUL.FTZ R169, R170, R173 ;  /* 0x000000adaaa95220 */ /* 0x000fe20000410000 */
[----:B------:R-:W-:-:S03]  /*4dc0*/  @P5 FMUL.FTZ R170, R175, R3 ;  /* 0x00000003afaa5220 */ /* 0x000fc60000410000 */
[----:B------:R-:W-:Y:S01]  /*4dd0*/  FADD.FTZ R111, R111, R169 ;  /* 0x000000a96f6f7221 */ /* 0x000fe20000010000 */
[----:B-1----:R-:W-:Y:S01]  /*4de0*/  @P5 FMUL.FTZ R168, R170, R168 ;  /* 0x000000a8aaa85220 */ /* 0x002fe20000410000 */
[----:B--2---:R-:W-:-:S05]  /*4df0*/  @P5 SHF.L.U32 R170, R186, 0x10, RZ ;  /* 0x00000010baaa5819 */ /* 0x004fca00000006ff */
[----:B------:R-:W-:Y:S01]  /*4e00*/  @P5 FMUL.FTZ R183, R168, R170 ;  /* 0x000000aaa8b75220 */ /* 0x000fe20000410000 */
[----:B------:R-:W-:Y:S01]  /*4e10*/  LOP3.LUT P5, RZ, R25, 0xff, RZ, 0xc0, !PT ;  /* 0x000000ff19ff7812 */ /* 0x000fe200078ac0ff */
[----:B------:R-:W-:-:S04]  /*4e20*/  FFMA.FTZ R168, R200, R180, R181 ;  /* 0x000000b4c8a87223 */ /* 0x000fc800000100b5 */
[----:B------:R-:W-:-:S04]  /*4e30*/  FADD.FTZ R168, R244, -R168 ;  /* 0x800000a8f4a87221 */ /* 0x000fc80000010000 */
[----:B------:R-:W-:-:S04]  /*4e40*/  FMUL.FTZ R168, R5, R168 ;  /* 0x000000a805a87220 */ /* 0x000fc80000410000 */
[----:B------:R-:W0:Y:S01]  /*4e50*/  @P5 LDC R170, c[0x0][0x408] ;  /* 0x00010200ffaa5b82 */ /* 0x000e220000000800 */
[-C--:B------:R-:W-:Y:S01]  /*4e60*/  @P5 FMUL.FTZ R173, R168, R3.reuse ;  /* 0x00000003a8ad5220 */ /* 0x080fe20000410000 */
[----:B------:R-:W-:Y:S01]  /*4e70*/  @P5 SHF.L.U32 R177, R178, 0x10, RZ ;  /* 0x00000010b2b15819 */ /* 0x000fe200000006ff */
[----:B------:R-:W-:Y:S02]  /*4e80*/  @P5 FMUL.FTZ R171, R168, R3 ;  /* 0x00000003a8ab5220 */ /* 0x000fe40000410000 */
[----:B0-----:R-:W-:Y:S01]  /*4e90*/  @P5 FMUL.FTZ R173, R173, R170 ;  /* 0x000000aaadad5220 */ /* 0x001fe20000410000 */
[----:B------:R-:W-:-:S03]  /*4ea0*/  HFMA2 R170, -RZ, RZ, 0, 0 ;  /* 0x00000000ffaa7431 */ /* 0x000fc600000001ff */
        /* <DEDUP_REMOVED lines=12> */
[----:B------:R-:W-:-:S03]  /*4f70*/  @P5 FMUL.FTZ R177, R169, R3 ;  /* 0x00000003a9b15220 */ /* 0x000fc60000410000 */
[----:B------:R-:W-:Y:S01]  /*4f80*/  @P5 SHF.L.U32 R178, R178, 0x10, RZ ;  /* 0x00000010b2b25819 */ /* 0x000fe200000006ff */
[----:B0-----:R-:W-:Y:S01]  /*4f90*/  @P5 FMUL.FTZ R177, R177, R171 ;  /* 0x000000abb1b15220 */ /* 0x001fe20000410000 */
[----:B------:R-:W-:-:S03]  /*4fa0*/  HFMA2 R171, -RZ, RZ, 0, 0 ;  /* 0x00000000ffab7431 */ /* 0x000fc600000001ff */
[----:B------:R-:W-:Y:S01]  /*4fb0*/  @P5 FMUL.FTZ R171, R178, R177 ;  /* 0x000000b1b2ab5220 */ /* 0x000fe20000410000 */
[----:B------:R-:W-:Y:S01]  /*4fc0*/  FADD.FTZ R177, R104, R170 ;  /* 0x000000aa68b17221 */ /* 0x000fe20000010000 */
[----:B------:R-:W0:Y:S01]  /*4fd0*/  @P5 LDC R178, c[0x0][0x408] ;  /* 0x00010200ffb25b82 */ /* 0x000e220000000800 */
[----:B------:R-:W-:Y:S01]  /*4fe0*/  @P5 FMUL.FTZ R104, R169, R3 ;  /* 0x00000003a9685220 */ /* 0x000fe20000410000 */
[----:B------:R-:W-:Y:S01]  /*4ff0*/  @P5 SHF.L.U32 R170, R216, 0x10, RZ ;  /* 0x00000010d8aa5819 */ /* 0x000fe200000006ff */
[----:B------:R-:W-:Y:S02]  /*5000*/  FADD.FTZ R182, R105, R171 ;  /* 0x000000ab69b67221 */ /* 0x000fe40000010000 */
[----:B0-----:R-:W-:-:S04]  /*5010*/  @P5 FMUL.FTZ R104, R104, R178 ;  /* 0x000000b268685220 */ /* 0x001fc80000410000 */
[----:B------:R-:W-:Y:S01]  /*5020*/  @P5 FMUL.FTZ R184, R104, R170 ;  /* 0x000000aa68b85220 */ /* 0x000fe20000410000 */
[----:B------:R-:W-:Y:S01]  /*5030*/  LOP3.LUT P5, RZ, R25, 0xff0000, RZ, 0xc0, !PT ;  /* 0x00ff000019ff7812 */ /* 0x000fe200078ac0ff */
[----:B------:R-:W-:-:S04]  /*5040*/  FFMA.FTZ R170, R195, R180, R181 ;  /* 0x000000b4c3aa7223 */ /* 0x000fc800000100b5 */
[----:B------:R-:W-:-:S04]  /*5050*/  FADD.FTZ R170, R239, -R170 ;  /* 0x800000aaefaa7221 */ /* 0x000fc80000010000 */
[----:B------:R-:W-:-:S04]  /*5060*/  FMUL.FTZ R170, R5, R170 ;  /* 0x000000aa05aa7220 */ /* 0x000fc80000410000 */
[----:B------:R-:W0:Y:S01]  /*5070*/  @P5 LDC R104, c[0x0][0x408] ;  /* 0x00010200ff685b82 */ /* 0x000e220000000800 */
[----:B------:R-:W-:Y:S01]  /*5080*/  @P5 FMUL.FTZ R105, R170, R3 ;  /* 0x00000003aa695220 */ /* 0x000fe20000410000 */
[----:B------:R-:W-:-:S03]  /*5090*/  @P5 SHF.L.U32 R171, R179, 0x10, RZ ;  /* 0x00000010b3ab5819 */ /* 0x000fc600000006ff */
[----:B0-----:R-:W-:Y:S01]  /*50a0*/  @P5 FMUL.FTZ R104, R105, R104 ;  /* 0x0000006869685220 */ /* 0x001fe20000410000 */
[----:B------:R-:W-:-:S03]  /*50b0*/  HFMA2 R105, -RZ, RZ, 0, 0 ;  /* 0x00000000ff697431 */ /* 0x000fc600000001ff */
[----:B------:R-:W-:Y:S02]  /*50c0*/  @P5 FMUL.FTZ R105, R171, R104 ;  /* 0x00000068ab695220 */ /* 0x000fe40000410000 */
[----:B------:R-:W0:Y:S02]  /*50d0*/  @P5 LDC R104, c[0x0][0x408] ;  /* 0x00010200ff685b82 */ /* 0x000e240000000800 */
[----:B------:R-:W-:Y:S01]  /*50e0*/  FADD.FTZ R178, R106, R105 ;  /* 0x000000696ab27221 */ /* 0x000fe20000010000 */
[----:B------:R-:W-:Y:S01]  /*50f0*/  @P5 FMUL.FTZ R105, R170, R3 ;  /* 0x00000003aa695220 */ /* 0x000fe20000410000 */
[----:B------:R-:W-:-:S03]  /*5100*/  @P5 SHF.L.U32 R106, R167, 0x10, RZ ;  /* 0x00000010a76a5819 */ /* 0x000fc600000006ff */
[----:B0-----:R-:W-:Y:S01]  /*5110*/  @P5 FMUL.FTZ R105, R105, R104 ;  /* 0x0000006869695220 */ /* 0x001fe20000410000 */
[----:B------:R-:W-:-:S03]  /*5120*/  MOV R104, RZ ;  /* 0x000000ff00687202 */ /* 0x000fc60000000f00 */
[----:B------:R-:W-:Y:S01]  /*5130*/  @P5 FMUL.FTZ R104, R105, R106 ;  /* 0x0000006a69685220 */ /* 0x000fe20000410000 */
[----:B------:R-:W-:Y:S01]  /*5140*/  ISETP.GE.U32.AND P5, PT, R24, RZ, PT ;  /* 0x000000ff1800720c */ /* 0x000fe20003fa6070 */
[----:B------:R-:W-:-:S03]  /*5150*/  FFMA.FTZ R106, R20, R180, R181 ;  /* 0x000000b4146a7223 */ /* 0x000fc600000100b5 */
[----:B------:R-:W-:Y:S01]  /*5160*/  ISETP.GE.U32.AND.EX P5, PT, R25, 0x1000000, PT, P5 ;  /* 0x010000001900780c */ /* 0x000fe20003fa6150 */
[----:B------:R-:W-:-:S04]  /*5170*/  FADD.FTZ R106, R212, -R106 ;  /* 0x8000006ad46a7221 */ /* 0x000fc80000010000 */
[----:B------:R-:W-:-:S08]  /*5180*/  FMUL.FTZ R171, R5, R106 ;  /* 0x0000006a05ab7220 */ /* 0x000fd00000410000 */
[----:B------:R-:W0:Y:S01]  /*5190*/  @P5 LDC R105, c[0x0][0x408] ;  /* 0x00010200ff695b82 */ /* 0x000e220000000800 */
[----:B------:R-:W-:Y:S01]  /*51a0*/  @P5 PRMT R106, R179, 0x7632, R106 ;  /* 0x00007632b36a5816 */ /* 0x000fe2000000006a */
[----:B------:R-:W-:-:S03]  /*51b0*/  @P5 FMUL.FTZ R179, R171, R3 ;  /* 0x00000003abb35220 */ /* 0x000fc60000410000 */
[----:B------:R-:W-:Y:S01]  /*51c0*/  @P5 SHF.L.U32 R106, R106, 0x10, RZ ;  /* 0x000000106a6a5819 */ /* 0x000fe200000006ff */
[----:B0-----:R-:W-:Y:S01]  /*51d0*/  @P5 FMUL.FTZ R105, R179, R105 ;  /* 0x00000069b3695220 */ /* 0x001fe20000410000 */
[----:B------:R-:W-:-:S03]  /*51e0*/  HFMA2 R179, -RZ, RZ, 0, 0 ;  /* 0x00000000ffb37431 */ /* 0x000fc600000001ff */
[----:B------:R-:W-:Y:S01]  /*51f0*/  @P5 FMUL.FTZ R179, R106, R105 ;  /* 0x000000696ab35220 */ /* 0x000fe20000410000 */
[----:B------:R-:W-:Y:S01]  /*5200*/  @P5 FMUL.FTZ R106, R171, R3 ;  /* 0x00000003ab6a5220 */ /* 0x000fe20000410000 */
[----:B------:R-:W0:Y:S02]  /*5210*/  @P5 LDC R105, c[0x0][0x408] ;  /* 0x00010200ff695b82 */ /* 0x000e240000000800 */
[----:B------:R-:W-:Y:S01]  /*5220*/  FADD.FTZ R179, R107, R179 ;  /* 0x000000b36bb37221 */ /* 0x000fe20000010000 */
[----:B------:R-:W-:Y:S01]  /*5230*/  MOV R107, RZ ;  /* 0x000000ff006b7202 */ /* 0x000fe20000000f00 */
[----:B0-----:R-:W-:Y:S01]  /*5240*/  @P5 FMUL.FTZ R105, R106, R105 ;  /* 0x000000696a695220 */ /* 0x001fe20000410000 */
[----:B------:R-:W-:-:S05]  /*5250*/  @P5 SHF.L.U32 R106, R215, 0x10, RZ ;  /* 0x00000010d76a5819 */ /* 0x000fca00000006ff */
[----:B------:R-:W-:Y:S01]  /*5260*/  @P5 FMUL.FTZ R107, R105, R106 ;  /* 0x0000006a696b5220 */ /* 0x000fe20000410000 */
[----:B------:R-:W-:Y:S02]  /*5270*/  LOP3.LUT P5, RZ, R24, 0xff, RZ, 0xc0, !PT ;  /* 0x000000ff18ff7812 */ /* 0x000fe400078ac0ff */
[----:B------:R-:W-:Y:S01]  /*5280*/  F2FP.BF16.F32.PACK_AB R105, R183, R172 ;  /* 0x000000acb769723e */ /* 0x000fe200000010ff */
[----:B------:R-:W-:Y:S01]  /*5290*/  FFMA.FTZ R172, R196, R180, R181 ;  /* 0x000000b4c4ac7223 */ /* 0x000fe200000100b5 */
[----:B------:R-:W-:Y:S02]  /*52a0*/  F2FP.BF16.F32.PACK_AB R107, R107, R104 ;  /* 0x000000686b6b723e */ /* 0x000fe400000010ff */
[----:B------:R-:W-:Y:S01]  /*52b0*/  F2FP.BF16.F32.PACK_AB R106, R184, R173 ;  /* 0x000000adb86a723e */ /* 0x000fe200000010ff */
[----:B------:R-:W-:Y:S01]  /*52c0*/  FADD.FTZ R172, R232, -R172 ;  /* 0x800000ace8ac7221 */ /* 0x000fe20000010000 */
[----:B------:R-:W-:-:S03]  /*52d0*/  HFMA2 R173, -RZ, RZ, 0, 0 ;  /* 0x00000000ffad7431 */ /* 0x000fc600000001ff */
[----:B------:R-:W-:Y:S02]  /*52e0*/  FMUL.FTZ R172, R5, R172 ;  /* 0x000000ac05ac7220 */ /* 0x000fe40000410000 */
[----:B------:R-:W0:Y:S02]  /*52f0*/  @P5 LDC R183, c[0x0][0x408] ;  /* 0x00010200ffb75b82 */ /* 0x000e240000000800 */
[----:B------:R-:W-:-:S04]  /*5300*/  @P5 FMUL.FTZ R104, R172, R3 ;  /* 0x00000003ac685220 */ /* 0x000fc80000410000 */
[----:B0-----:R-:W-:Y:S01]  /*5310*/  @P5 FMUL.FTZ R104, R104, R183 ;  /* 0x000000b768685220 */ /* 0x001fe20000410000 */
[----:B------:R-:W-:-:S05]  /*5320*/  @P5 SHF.L.U32 R183, R176, 0x10, RZ ;  /* 0x00000010b0b75819 */ /* 0x000fca00000006ff */
[----:B------:R-:W-:Y:S01]  /*5330*/  @P5 FMUL.FTZ R173, R183, R104 ;  /* 0x00000068b7ad5220 */ /* 0x000fe20000410000 */
[----:B------:R-:W-:Y:S01]  /*5340*/  @P6 SHF.L.U32 R183, R214, 0x10, RZ ;  /* 0x00000010d6b76819 */ /* 0x000fe200000006ff */
[----:B------:R-:W0:Y:S02]  /*5350*/  @P6 LDC R104, c[0x0][0x408] ;  /* 0x00010200ff686b82 */ /* 0x000e240000000800 */
[----:B------:R-:W-:Y:S01]  /*5360*/  FADD.FTZ R185, R108, R173 ;  /* 0x000000ad6cb97221 */ /* 0x000fe20000010000 */
[----:B------:R-:W-:-:S04]  /*5370*/  FFMA.FTZ R108, R191, R180, R181 ;  /* 0x000000b4bf6c7223 */ /* 0x000fc800000100b5 */
[----:B------:R-:W-:-:S04]  /*5380*/  FADD.FTZ R108, R240, -R108 ;  /* 0x8000006cf06c7221 */ /* 0x000fc80000010000 */
[----:B------:R-:W-:Y:S01]  /*5390*/  FMUL.FTZ R173, R5, R108 ;  /* 0x0000006c05ad7220 */ /* 0x000fe20000410000 */
[----:B------:R-:W-:-:S03]  /*53a0*/  @P6 PRMT R108, R176, 0x7632, R108 ;  /* 0x00007632b06c6816 */ /* 0x000fc6000000006c */
[----:B------:R-:W-:-:S04]  /*53b0*/  @P6 FMUL.FTZ R176, R173, R3 ;  /* 0x00000003adb06220 */ /* 0x000fc80000410000 */
[----:B0-----:R-:W-:Y:S01]  /*53c0*/  @P6 FMUL.FTZ R104, R176, R104 ;  /* 0x00000068b0686220 */ /* 0x001fe20000410000 */
[----:B------:R-:W-:Y:S02]  /*53d0*/  @P6 SHF.L.U32 R176, R108, 0x10, RZ ;  /* 0x000000106cb06819 */ /* 0x000fe400000006ff */
[----:B------:R-:W-:-:S03]  /*53e0*/  MOV R108, RZ ;  /* 0x000000ff006c7202 */ /* 0x000fc60000000f00 */
[----:B------:R-:W-:Y:S01]  /*53f0*/  @P6 FMUL.FTZ R108, R176, R104 ;  /* 0x00000068b06c6220 */ /* 0x000fe20000410000 */
[-C--:B------:R-:W-:Y:S01]  /*5400*/  @P6 FMUL.FTZ R176, R173, R3.reuse ;  /* 0x00000003adb06220 */ /* 0x080fe20000410000 */
[----:B------:R-:W0:Y:S02]  /*5410*/  @P6 LDC R104, c[0x0][0x408] ;  /* 0x00010200ff686b82 */ /* 0x000e240000000800 */
[----:B------:R-:W-:Y:S01]  /*5420*/  FADD.FTZ R184, R109, R108 ;  /* 0x0000006c6db87221 */ /* 0x000fe20000010000 */
[----:B------:R-:W-:-:S05]  /*5430*/  @P5 FMUL.FTZ R109, R172, R3 ;  /* 0x00000003ac6d5220 */ /* 0x000fca0000410000 */
[----:B------:R-:W1:Y:S01]  /*5440*/  @P5 LDC R108, c[0x0][0x408] ;  /* 0x00010200ff6c5b82 */ /* 0x000e620000000800 */
[----:B0-----:R-:W-:Y:S01]  /*5450*/  @P6 FMUL.FTZ R176, R176, R104 ;  /* 0x00000068b0b06220 */ /* 0x001fe20000410000 */
[----:B------:R-:W-:-:S03]  /*5460*/  HFMA2 R104, -RZ, RZ, 0, 0 ;  /* 0x00000000ff687431 */ /* 0x000fc600000001ff */
[----:B------:R-:W-:Y:S01]  /*5470*/  @P6 FMUL.FTZ R104, R176, R183 ;  /* 0x000000b7b0686220 */ /* 0x000fe20000410000 */
[----:B------:R-:W-:Y:S01]  /*5480*/  @P5 SHF.L.U32 R176, R164, 0x10, RZ ;  /* 0x00000010a4b05819 */ /* 0x000fe200000006ff */
[----:B-1----:R-:W-:Y:S01]  /*5490*/  @P5 FMUL.FTZ R108, R109, R108 ;  /* 0x0000006c6d6c5220 */ /* 0x002fe20000410000 */
[----:B------:R-:W-:-:S03]  /*54a0*/  MOV R109, RZ ;  /* 0x000000ff006d7202 */ /* 0x000fc60000000f00 */
[----:B------:R-:W-:-:S05]  /*54b0*/  @P5 FMUL.FTZ R109, R108, R176 ;  /* 0x000000b06c6d5220 */ /* 0x000fca0000410000 */
[----:B------:R-:W-:-:S07]  /*54c0*/  F2FP.BF16.F32.PACK_AB R104, R104, R109 ;  /* 0x0000006d6868723e */ /* 0x000fce00000010ff */
.L_x_8293:
        /* <DEDUP_REMOVED lines=14> */
.L_x_8291:
[----:B------:R-:W-:Y:S05]  /*55b0*/  BSYNC.RECONVERGENT B2 ;  /* 0x0000000000027941 */ /* 0x000fea0003800200 */
.L_x_8290:
[----:B------:R-:W2:Y:S01]  /*55c0*/  LDL.LU R176, [R1+0xc] ;  /* 0x00000c0001b07983 */ /* 0x000ea20000300800 */
[----:B------:R-:W-:Y:S01]  /*55d0*/  BSSY.RECONVERGENT B2, `(.L_x_8294) ;  /* 0x0000155000027945 */ /* 0x000fe20003800200 */
[----:B--2---:R-:W-:-:S13]  /*55e0*/  ISETP.NE.AND P4, PT, R176, RZ, PT ;  /* 0x000000ffb000720c */ /* 0x004fda0003f85270 */
        /* <DEDUP_REMOVED lines=11> */
[C---:B-----5:R-:W-:Y:S01]  /*56a0*/  LOP3.LUT P5, RZ, R26.reuse, 0xff00, RZ, 0xc0, !PT ;  /* 0x0000ff001aff7812 */ /* 0x060fe200078ac0ff */
[----:B------:R-:W-:Y:S01]  /*56b0*/  FFMA.FTZ R168, R7, R180, R181 ;  /* 0x000000b407a87223 */ /* 0x000fe200000100b5 */
[----:B------:R-:W-:Y:S02]  /*56c0*/  LOP3.LUT P6, RZ, R26, 0xff0000, RZ, 0xc0, !PT ;  /* 0x00ff00001aff7812 */ /* 0x000fe400078cc0ff */
[----:B------:R-:W-:Y:S02]  /*56d0*/  CS2R R184, SRZ ;  /* 0x0000000000b87805 */ /* 0x000fe4000001ff00 */
[----:B------:R-:W-:Y:S01]  /*56e0*/  MOV R183, RZ ;  /* 0x000000ff00b77202 */ /* 0x000fe20000000f00 */
[----:B------:R-:W-:Y:S01]  /*56f0*/  FADD.FTZ R168, R238, -R168 ;  /* 0x800000a8eea87221 */ /* 0x000fe20000010000 */
[----:B------:R-:W-:-:S03]  /*5700*/  MOV R187, RZ ;  /* 0x000000ff00bb7202 */ /* 0x000fc60000000f00 */
[----:B------:R-:W-:Y:S02]  /*5710*/  FMUL.FTZ R173, R5, R168 ;  /* 0x000000a805ad7220 */ /* 0x000fe40000410000 */
[----:B------:R-:W0:Y:S01]  /*5720*/  @P5 LDC R169, c[0x0][0x408] ;  /* 0x00010200ffa95b82 */ /* 0x000e220000000800 */
[----:B------:R-:W-:Y:S01]  /*5730*/  @P5 PRMT R171, R176, 0x7632, R171 ;  /* 0x00007632b0ab5816 */ /* 0x000fe200000000ab */
[----:B------:R-:W-:Y:S01]  /*5740*/  @P5 FMUL.FTZ R170, R173, R3 ;  /* 0x00000003adaa5220 */ /* 0x000fe20000410000 */
[----:B------:R-:W-:Y:S02]  /*5750*/  @P6 SHF.L.U32 R172, R177, 0x10, RZ ;  /* 0x00000010b1ac6819 */ /* 0x000fe400000006ff */
[----:B------:R-:W-:-:S03]  /*5760*/  @P5 SHF.L.U32 R171, R171, 0x10, RZ ;  /* 0x00000010abab5819 */ /* 0x000fc600000006ff */
[----:B------:R-:W1:Y:S01]  /*5770*/  @P5 LDC R168, c[0x0][0x408] ;  /* 0x00010200ffa85b82 */ /* 0x000e620000000800 */
[----:B0-----:R-:W-:Y:S01]  /*5780*/  @P5 FMUL.FTZ R169, R170, R169 ;  /* 0x000000a9aaa95220 */ /* 0x001fe20000410000 */
[----:B------:R-:W-:-:S03]  /*5790*/  HFMA2 R170, -RZ, RZ, 0, 0 ;  /* 0x00000000ffaa7431 */ /* 0x000fc600000001ff */
[----:B------:R-:W-:Y:S01]  /*57a0*/  @P5 FMUL.FTZ R170, R171, R169 ;  /* 0x000000a9abaa5220 */ /* 0x000fe20000410000 */
[----:B------:R-:W-:Y:S01]  /*57b0*/  @P5 FMUL.FTZ R169, R173, R3 ;  /* 0x00000003ada95220 */ /* 0x000fe20000410000 */
[----:B------:R-:W-:Y:S02]  /*57c0*/  @P5 SHF.L.U32 R171, R216, 0x10, RZ ;  /* 0x00000010d8ab5819 */ /* 0x000fe400000006ff */
[----:B------:R-:W-:Y:S01]  /*57d0*/  FADD.FTZ R186, R101, R170 ;  /* 0x000000aa65ba7221 */ /* 0x000fe20000010000 */
[----:B-1----:R-:W-:Y:S01]  /*57e0*/  @P5 FMUL.FTZ R168, R169, R168 ;  /* 0x000000a8a9a85220 */ /* 0x002fe20000410000 */
[----:B------:R-:W-:Y:S01]  /*57f0*/  HFMA2 R170, -RZ, RZ, 0, 0 ;  /* 0x00000000ffaa7431 */ /* 0x000fe200000001ff */
[----:B------:R-:W0:Y:S02]  /*5800*/  @P6 LDC R169, c[0x0][0x408] ;  /* 0x00010200ffa96b82 */ /* 0x000e240000000800 */
[----:B------:R-:W-:Y:S01]  /*5810*/  @P5 FMUL.FTZ R183, R168, R171 ;  /* 0x000000aba8b75220 */ /* 0x000fe20000410000 */
[----:B------:R-:W-:Y:S01]  /*5820*/  FFMA.FTZ R171, R203, R180, R181 ;  /* 0x000000b4cbab7223 */ /* 0x000fe200000100b5 */
[----:B------:R-:W-:-:S03]  /*5830*/  LOP3.LUT P5, RZ, R26, 0xff000000, RZ, 0xc0, !PT ;  /* 0xff0000001aff7812 */ /* 0x000fc600078ac0ff */
[----:B------:R-:W-:Y:S01]  /*5840*/  FADD.FTZ R171, R247, -R171 ;  /* 0x800000abf7ab7221 */ /* 0x000fe20000010000 */
[----:B------:R-:W1:Y:S03]  /*5850*/  @P6 LDC R168, c[0x0][0x408] ;  /* 0x00010200ffa86b82 */ /* 0x000e660000000800 */
[----:B------:R-:W-:-:S04]  /*5860*/  FMUL.FTZ R174, R5, R171 ;  /* 0x000000ab05ae7220 */ /* 0x000fc80000410000 */
[----:B------:R-:W-:Y:S02]  /*5870*/  @P6 FMUL.FTZ R171, R174, R3 ;  /* 0x00000003aeab6220 */ /* 0x000fe40000410000 */
[----:B------:R-:W-:-:S04]  /*5880*/  @P5 PRMT R177, R177, 0x7632, R177 ;  /* 0x00007632b1b15816 */ /* 0x000fc800000000b1 */
[----:B------:R-:W-:Y:S01]  /*5890*/  @P5 SHF.L.U32 R177, R177, 0x10, RZ ;  /* 0x00000010b1b15819 */ /* 0x000fe200000006ff */
[----:B0-----:R-:W-:Y:S01]  /*58a0*/  @P6 FMUL.FTZ R169, R171, R169 ;  /* 0x000000a9aba96220 */ /* 0x001fe20000410000 */
[----:B------:R-:W-:-:S03]  /*58b0*/  HFMA2 R171, -RZ, RZ, 0, 0 ;  /* 0x00000000ffab7431 */ /* 0x000fc600000001ff */
[----:B------:R-:W-:Y:S01]  /*58c0*/  @P6 FMUL.FTZ R171, R172, R169 ;  /* 0x000000a9acab6220 */ /* 0x000fe20000410000 */
[----:B------:R-:W-:Y:S01]  /*58d0*/  @P6 FMUL.FTZ R169, R174, R3 ;  /* 0x00000003aea96220 */ /* 0x000fe20000410000 */
[----:B------:R-:W-:Y:S02]  /*58e0*/  @P6 SHF.L.U32 R172, R161, 0x10, RZ ;  /* 0x00000010a1ac6819 */ /* 0x000fe400000006ff */
[----:B------:R-:W-:Y:S01]  /*58f0*/  FADD.FTZ R102, R102, R171 ;  /* 0x000000ab66667221 */ /* 0x000fe20000010000 */
[----:B-1----:R-:W-:Y:S02]  /*5900*/  @P6 FMUL.FTZ R168, R169, R168 ;  /* 0x000000a8a9a86220 */ /* 0x002fe40000410000 */
[----:B------:R-:W0:Y:S02]  /*5910*/  @P5 LDC R169, c[0x0][0x408] ;  /* 0x00010200ffa95b82 */ /* 0x000e240000000800 */
[----:B------:R-:W-:Y:S01]  /*5920*/  @P6 FMUL.FTZ R184, R168, R172 ;  /* 0x000000aca8b86220 */ /* 0x000fe20000410000 */
[----:B------:R-:W-:Y:S01]  /*5930*/  FFMA.FTZ R168, R10, R180, R181 ;  /* 0x000000b40aa87223 */ /* 0x000fe200000100b5 */
[----:B------:R-:W-:-:S03]  /*5940*/  LOP3.LUT P6, RZ, R27, 0xff, RZ, 0xc0, !PT ;  /* 0x000000ff1bff7812 */ /* 0x000fc600078cc0ff */
[----:B------:R-:W-:Y:S02]  /*5950*/  FADD.FTZ R175, R224, -R168 ;  /* 0x800000a8e0af7221 */ /* 0x000fe40000010000 */
[----:B------:R-:W1:Y:S02]  /*5960*/  @P5 LDC R168, c[0x0][0x408] ;  /* 0x00010200ffa85b82 */ /* 0x000e640000000800 */
[----:B------:R-:W-:-:S04]  /*5970*/  FMUL.FTZ R175, R5, R175 ;  /* 0x000000af05af7220 */ /* 0x000fc80000410000 */
[----:B------:R-:W-:-:S04]  /*5980*/  @P5 FMUL.FTZ R172, R175, R3 ;  /* 0x00000003afac5220 */ /* 0x000fc80000410000 */
[----:B0-----:R-:W-:Y:S01]  /*5990*/  @P5 FMUL.FTZ R172, R172, R169 ;  /* 0x000000a9acac5220 */ /* 0x001fe20000410000 */
[----:B------:R-:W-:-:S03]  /*59a0*/  MOV R169, RZ ;  /* 0x000000ff00a97202 */ /* 0x000fc60000000f00 */
        /* <DEDUP_REMOVED lines=9> */
[----:B------:R-:W-:-:S04]  /*5a40*/  FADD.FTZ R168, R243, -R168 ;  /* 0x800000a8f3a87221 */ /* 0x000fc80000010000 */
[----:B------:R-:W-:-:S04]  /*5a50*/  FMUL.FTZ R168, R5, R168 ;  /* 0x000000a805a87220 */ /* 0x000fc80000410000 */
[CC--:B------:R-:W-:Y:S01]  /*5a60*/  @P6 FMUL.FTZ R101, R168.reuse, R3.reuse ;  /* 0x00000003a8656220 */ /* 0x0c0fe20000410000 */
[----:B------:R-:W-:-:S03]  /*5a70*/  @P6 FMUL.FTZ R171, R168, R3 ;  /* 0x00000003a8ab6220 */ /* 0x000fc60000410000 */
[----:B0-----:R-:W-:Y:S01]  /*5a80*/  @P6 FMUL.FTZ R101, R101, R172 ;  /* 0x000000ac65656220 */ /* 0x001fe20000410000 */
[----:B------:R-:W-:-:S05]  /*5a90*/  @P6 SHF.L.U32 R172, R178, 0x10, RZ ;  /* 0x00000010b2ac6819 */ /* 0x000fca00000006ff */
        /* <DEDUP_REMOVED lines=11> */
[----:B------:R-:W-:-:S03]  /*5b50*/  @P5 PRMT R172, R178, 0x7632, R172 ;  /* 0x00007632b2ac5816 */ /* 0x000fc600000000ac */
[----:B------:R-:W-:Y:S01]  /*5b60*/  @P5 FMUL.FTZ R177, R169, R3 ;  /* 0x00000003a9b15220 */ /* 0x000fe20000410000 */
[----:B------:R-:W-:-:S03]  /*5b70*/  @P5 SHF.L.U32 R172, R172, 0x10, RZ ;  /* 0x00000010acac5819 */ /* 0x000fc600000006ff */
[----:B0-----:R-:W-:Y:S01]  /*5b80*/  @P5 FMUL.FTZ R177, R177, R171 ;  /* 0x000000abb1b15220 */ /* 0x001fe20000410000 */
[----:B------:R-:W-:-:S03]  /*5b90*/  HFMA2 R171, -RZ, RZ, 0, 0 ;  /* 0x00000000ffab7431 */ /* 0x000fc600000001ff */
[----:B------:R-:W-:Y:S01]  /*5ba0*/  @P5 FMUL.FTZ R171, R172, R177 ;  /* 0x000000b1acab5220 */ /* 0x000fe20000410000 */
[----:B------:R-:W-:Y:S01]  /*5bb0*/  FADD.FTZ R177, R96, R170 ;  /* 0x000000aa60b17221 */ /* 0x000fe20000010000 */
[----:B------:R-:W0:Y:S01]  /*5bc0*/  @P5 LDC R172, c[0x0][0x408] ;  /* 0x00010200ffac5b82 */ /* 0x000e220000000800 */
[----:B------:R-:W-:Y:S01]  /*5bd0*/  @P5 FMUL.FTZ R96, R169, R3 ;  /* 0x00000003a9605220 */ /* 0x000fe20000410000 */
[----:B------:R-:W-:-:S03]  /*5be0*/  FADD.FTZ R182, R97, R171 ;  /* 0x000000ab61b67221 */ /* 0x000fc60000010000 */
[----:B0-----:R-:W-:Y:S01]  /*5bf0*/  @P5 FMUL.FTZ R170, R96, R172 ;  /* 0x000000ac60aa5220 */ /* 0x001fe20000410000 */
[----:B------:R-:W-:Y:S02]  /*5c00*/  @P5 SHF.L.U32 R172, R214, 0x10, RZ ;  /* 0x00000010d6ac5819 */ /* 0x000fe400000006ff */
        /* <DEDUP_REMOVED lines=10> */
[----:B------:R-:W-:Y:S01]  /*5cb0*/  @P6 SHF.L.U32 R172, R179, 0x10, RZ ;  /* 0x00000010b3ac6819 */ /* 0x000fe200000006ff */
[----:B------:R-:W-:-:S04]  /*5cc0*/  HFMA2 R97, -RZ, RZ, 0, 0 ;  /* 0x00000000ff617431 */ /* 0x000fc800000001ff */
[----:B------:R-:W-:Y:S02]  /*5cd0*/  @P6 FMUL.FTZ R97, R172, R171 ;  /* 0x000000abac616220 */ /* 0x000fe40000410000 */
[----:B------:R-:W0:Y:S02]  /*5ce0*/  @P6 LDC R171, c[0x0][0x408] ;  /* 0x00010200ffab6b82 */ /* 0x000e240000000800 */
[----:B------:R-:W-:Y:S01]  /*5cf0*/  FADD.FTZ R178, R98, R97 ;  /* 0x0000006162b27221 */ /* 0x000fe20000010000 */
[----:B------:R-:W-:Y:S01]  /*5d00*/  @P6 FMUL.FTZ R97, R170, R3 ;  /* 0x00000003aa616220 */ /* 0x000fe20000410000 */
[----:B------:R-:W-:-:S03]  /*5d10*/  @P6 SHF.L.U32 R98, R163, 0x10, RZ ;  /* 0x00000010a3626819 */ /* 0x000fc600000006ff */
[----:B0-----:R-:W-:-:S04]  /*5d20*/  @P6 FMUL.FTZ R97, R97, R171 ;  /* 0x000000ab61616220 */ /* 0x001fc80000410000 */
[----:B------:R-:W-:Y:S01]  /*5d30*/  @P6 FMUL.FTZ R187, R97, R98 ;  /* 0x0000006261bb6220 */ /* 0x000fe20000410000 */
[----:B------:R-:W-:Y:S01]  /*5d40*/  FFMA.FTZ R98, R21, R180, R181 ;  /* 0x000000b415627223 */ /* 0x000fe200000100b5 */
[----:B------:R-:W0:Y:S03]  /*5d50*/  @P5 LDC R97, c[0x0][0x408] ;  /* 0x00010200ff615b82 */ /* 0x000e260000000800 */
        /* <DEDUP_REMOVED lines=15> */
[----:B------:R-:W-:Y:S01]  /*5e50*/  LOP3.LUT P5, RZ, R26, 0xff, RZ, 0xc0, !PT ;  /* 0x000000ff1aff7812 */ /* 0x000fe200078ac0ff */
[----:B------:R-:W-:-:S03]  /*5e60*/  FFMA.FTZ R98, R208, R180, R181 ;  /* 0x000000b4d0627223 */ /* 0x000fc600000100b5 */
[----:B------:R-:W-:Y:S01]  /*5e70*/  F2FP.BF16.F32.PACK_AB R99, R99, R187 ;  /* 0x000000bb6363723e */ /* 0x000fe200000010ff */
[----:B------:R-:W-:-:S04]  /*5e80*/  FADD.FTZ R98, R251, -R98 ;  /* 0x80000062fb627221 */ /* 0x000fc80000010000 */
[----:B------:R-:W-:-:S04]  /*5e90*/  FMUL.FTZ R172, R5, R98 ;  /* 0x0000006205ac7220 */ /* 0x000fc80000410000 */
[----:B------:R-:W0:Y:S01]  /*5ea0*/  @P5 LDC R97, c[0x0][0x408] ;  /* 0x00010200ff615b82 */ /* 0x000e220000000800 */
[----:B------:R-:W-:-:S04]  /*5eb0*/  @P5 FMUL.FTZ R98, R172, R3 ;  /* 0x00000003ac625220 */ /* 0x000fc80000410000 */
[----:B0-----:R-:W-:Y:S01]  /*5ec0*/  @P5 FMUL.FTZ R97, R98, R97 ;  /* 0x0000006162615220 */ /* 0x001fe20000410000 */
[----:B------:R-:W-:Y:S01]  /*5ed0*/  @P5 SHF.L.U32 R98, R176, 0x10, RZ ;  /* 0x00000010b0625819 */ /* 0x000fe200000006ff */
[----:B------:R-:W-:-:S04]  /*5ee0*/  HFMA2 R176, -RZ, RZ, 0, 0 ;  /* 0x00000000ffb07431 */ /* 0x000fc800000001ff */
[----:B------:R-:W-:Y:S01]  /*5ef0*/  @P5 FMUL.FTZ R176, R98, R97 ;  /* 0x0000006162b05220 */ /* 0x000fe20000410000 */
[----:B------:R-:W-:Y:S01]  /*5f00*/  F2FP.BF16.F32.PACK_AB R97, R185, R184 ;  /* 0x000000b8b961723e */ /* 0x000fe200000010ff */
[----:B------:R-:W0:Y:S01]  /*5f10*/  @P5 LDC R98, c[0x0][0x408] ;  /* 0x00010200ff625b82 */ /* 0x000e220000000800 */
[----:B------:R-:W-:Y:S01]  /*5f20*/  @P5 SHF.L.U32 R184, R160, 0x10, RZ ;  /* 0x00000010a0b85819 */ /* 0x000fe200000006ff */
[----:B------:R-:W-:Y:S01]  /*5f30*/  FADD.FTZ R176, R100, R176 ;  /* 0x000000b064b07221 */ /* 0x000fe20000010000 */
[----:B------:R-:W-:-:S04]  /*5f40*/  @P5 FMUL.FTZ R100, R172, R3 ;  /* 0x00000003ac645220 */ /* 0x000fc80000410000 */
[----:B0-----:R-:W-:Y:S01]  /*5f50*/  @P5 FMUL.FTZ R98, R100, R98 ;  /* 0x0000006264625220 */ /* 0x001fe20000410000 */
[----:B------:R-:W-:-:S03]  /*5f60*/  MOV R100, RZ ;  /* 0x000000ff00647202 */ /* 0x000fc60000000f00 */
[----:B------:R-:W-:Y:S01]  /*5f70*/  @P5 FMUL.FTZ R100, R98, R184 ;  /* 0x000000b862645220 */ /* 0x000fe20000410000 */
[----:B------:R-:W-:-:S04]  /*5f80*/  F2FP.BF16.F32.PACK_AB R98, R96, R101 ;  /* 0x000000656062723e */ /* 0x000fc800000010ff */
[----:B------:R-:W-:Y:S01]  /*5f90*/  F2FP.BF16.F32.PACK_AB R96, R183, R100 ;  /* 0x00000064b760723e */ /* 0x000fe200000010ff */
[----:B------:R-:W-:Y:S06]  /*5fa0*/  BRA `(.L_x_8297) ;  /* 0x0000000800a47947 */ /* 0x000fec0003800000 */
.L_x_8296:
[C---:B-----5:R-:W-:Y:S01]  /*5fb0*/  LOP3.LUT P6, RZ, R26.reuse, 0xff00, RZ, 0xc0, !PT ;  /* 0x0000ff001aff7812 */ /* 0x060fe200078cc0ff */
[----:B------:R-:W-:Y:S01]  /*5fc0*/  HFMA2 R186, -RZ, RZ, 0, 0 ;  /* 0x00000000ffba7431 */ /* 0x000fe200000001ff */
[----:B------:R-:W-:-:S11]  /*5fd0*/  LOP3.LUT P5, RZ, R26, 0xff0000, RZ, 0xc0, !PT ;  /* 0x00ff00001aff7812 */ /* 0x000fd600078ac0ff */
[----:B------:R-:W0:Y:S01]  /*5fe0*/  @P6 LDC R182, c[0x0][0x408] ;  /* 0x00010200ffb66b82 */ /* 0x000e220000000800 */
[----:B------:R-:W-:-:S04]  /*5ff0*/  @P6 FFMA.FTZ R183, R7, R180, R181 ;  /* 0x000000b407b76223 */ /* 0x000fc800000100b5 */
[----:B------:R-:W-:-:S03]  /*6000*/  @P6 FADD.FTZ R183, R238, -R183 ;  /* 0x800000b7eeb76221 */ /* 0x000fc60000010000 */
[----:B------:R-:W1:Y:S01]  /*6010*/  @P6 LDC R184, c[0x0][0x408] ;  /* 0x00010200ffb86b82 */ /* 0x000e620000000800 */
[----:B------:R-:W-:-:S04]  /*6020*/  @P6 FMUL.FTZ R183, R5, R183 ;  /* 0x000000b705b76220 */ /* 0x000fc80000410000 */
        /* <DEDUP_REMOVED lines=161> */
.L_x_8297:
        /* <DEDUP_REMOVED lines=14> */
.L_x_8295:
[----:B------:R-:W-:Y:S05]  /*6b20*/  BSYNC.RECONVERGENT B2 ;  /* 0x0000000000027941 */ /* 0x000fea0003800200 */
.L_x_8294:
        /* <DEDUP_REMOVED lines=12> */
[----:B-----5:R-:W-:Y:S01]  /*6bf0*/  LOP3.LUT P4, RZ, R22, 0xff00, RZ, 0xc0, !PT ;  /* 0x0000ff0016ff7812 */ /* 0x020fe2000788c0ff */
        /* <DEDUP_REMOVED lines=144> */
.L_x_8300:
        /* <DEDUP_REMOVED lines=169> */
.L_x_8301:
        /* <DEDUP_REMOVED lines=14> */
.L_x_8299:
[----:B------:R-:W-:Y:S05]  /*8070*/  BSYNC.RECONVERGENT B2 ;  /* 0x0000000000027941 */ /* 0x000fea0003800200 */
.L_x_8298:
        /* <DEDUP_REMOVED lines=136> */
[----:B------:R-:W-:Y:S01]  /*8900*/  FFMA.FTZ R82, R206, R180, R181 ;  /* 0x000000b4ce527223 */ /* 0x000fe200000100b5 */
[----:B------:R-:W0:Y:S03]  /*8910*/  @P4 LDC R81, c[0x0][0x408] ;  /* 0x00010200ff514b82 */ /* 0x000e260000000800 */
[----:B------:R-:W-:Y:S01]  /*8920*/  FADD.FTZ R82, R249, -R82 ;  /* 0x80000052f9527221 */ /* 0x000fe20000010000 */
[----:B------:R-:W-:-:S03]  /*8930*/  F2FP.BF16.F32.PACK_AB R83, R83, R187 ;  /* 0x000000bb5353723e */ /* 0x000fc600000010ff */
[----:B------:R-:W-:-:S04]  /*8940*/  FMUL.FTZ R172, R5, R82 ;  /* 0x0000005205ac7220 */ /* 0x000fc80000410000 */
        /* <DEDUP_REMOVED lines=16> */
.L_x_8304:
        /* <DEDUP_REMOVED lines=169> */
.L_x_8305:
        /* <DEDUP_REMOVED lines=14> */
.L_x_8303:
[----:B------:R-:W-:Y:S05]  /*95c0*/  BSYNC.RECONVERGENT B2 ;  /* 0x0000000000027941 */ /* 0x000fea0003800200 */
.L_x_8302:
[----:B------:R-:W-:Y:S05]  /*95d0*/  @!P3 BRA `(.L_x_8306) ;  /* 0x0000007c0098b947 */ /* 0x000fea0003800000 */
[----:B------:R-:W0:Y:S01]  /*95e0*/  LDC.64 R176, c[0x0][0x390] ;  /* 0x0000e400ffb07b82 */ /* 0x000e220000000a00 */
[----:B------:R1:W5:Y:S04]  /*95f0*/  LDL R216, [R1+0xc4] ;  /* 0x0000c40001d87983 */ /* 0x0003680000100800 */
[----:B------:R1:W5:Y:S04]  /*9600*/  LDL R215, [R1+0xc8] ;  /* 0x0000c80001d77983 */ /* 0x0003680000100800 */
[----:B------:R1:W5:Y:S04]  /*9610*/  LDL R214, [R1] ;  /* 0x0000000001d67983 */ /* 0x0003680000100800 */
[----:B------:R1:W5:Y:S01]  /*9620*/  LDL R204, [R1+0xcc] ;  /* 0x0000cc0001cc7983 */ /* 0x0003620000100800 */
[----:B0-----:R-:W-:-:S06]  /*9630*/  IMAD.WIDE.U32 R176, R0, 0x10, R176 ;  /* 0x0000001000b07825 */ /* 0x001fcc00078e00b0 */
[----:B------:R-:W5:Y:S01]  /*9640*/  LDG.E.128 R176, desc[UR6][R176.64] ;  /* 0x00000006b0b07981 */ /* 0x000f62000c1e1d00 */
[----:B------:R-:W-:-:S04]  /*9650*/  ISETP.NE.U32.AND P1, PT, RZ, UR12, PT ;  /* 0x0000000cff007c0c */ /* 0x000fc8000bf25070 */
[----:B------:R-:W-:-:S13]  /*9660*/  ISETP.NE.AND.EX P1, PT, RZ, UR13, PT, P1 ;  /* 0x0000000dff007c0c */ /* 0x000fda000bf25310 */
[----:B-1----:R-:W-:Y:S05]  /*9670*/  @!P1 BRA `(.L_x_8307) ;  /* 0x0000000800349947 */ /* 0x002fea0003800000 */
[----:B------:R-:W2:Y:S01]  /*9680*/  LDL R182, [R1+0xc0] ;  /* 0x0000c00001b67983 */ /* 0x000ea20000100800 */
        /* <DEDUP_REMOVED lines=20> */
[----:B------:R-:W-:Y:S01]  /*97d0*/  HFMA2 R170, -RZ, RZ, 0, 0 ;  /* 0x00000000ffaa7431 */ /* 0x000fe200000001ff */
[----:B------:R-:W0:Y:S01]  /*97e0*/  @P3 LDC R169, c[0x0][0x408] ;  /* 0x00010200ffa93b82 */ /* 0x000e220000000800 */
[----:B--2---:R-:W-:-:S05]  /*97f0*/  @P2 SHF.L.U32 R171, R182, 0x10, RZ ;  /* 0x00000010b6ab2819 */ /* 0x004fca00000006ff */
[----:B------:R-:W-:Y:S01]  /*9800*/  @P2 FMUL.FTZ R183, R168, R171 ;  /* 0x000000aba8b72220 */ /* 0x000fe20000410000 */
[----:B------:R-:W-:Y:S01]  /*9810*/  FFMA.FTZ R171, R190, R180, R181 ;  /* 0x000000b4beab7223 */ /* 0x000fe200000100b5 */
[----:B------:R-:W1:Y:S01]  /*9820*/  @P3 LDC R168, c[0x0][0x408] ;  /* 0x00010200ffa83b82 */ /* 0x000e620000000800 */
[----:B------:R-:W-:Y:S02]  /*9830*/  LOP3.LUT P2, RZ, R30, 0xff000000, RZ, 0xc0, !PT ;  /* 0xff0000001eff7812 */ /* 0x000fe4000784c0ff */
[----:B------:R-:W-:-:S04]  /*9840*/  FADD.FTZ R171, R229, -R171 ;  /* 0x800000abe5ab7221 */ /* 0x000fc80000010000 */
[----:B------:R-:W-:-:S04]  /*9850*/  FMUL.FTZ R174, R5, R171 ;  /* 0x000000ab05ae7220 */ /* 0x000fc80000410000 */
[----:B------:R-:W-:-:S03]  /*9860*/  @P3 FMUL.FTZ R171, R174, R3 ;  /* 0x00000003aeab3220 */ /* 0x000fc60000410000 */
[----:B------:R-:W-:Y:S01]  /*9870*/  @P2 PRMT R177, R177, 0x7632, R177 ;  /* 0x00007632b1b12816 */ /* 0x000fe200000000b1 */
[----:B0-----:R-:W-:Y:S01]  /*9880*/  @P3 FMUL.FTZ R169, R171, R169 ;  /* 0x000000a9aba93220 */ /* 0x001fe20000410000 */
[----:B------:R-:W-:Y:S02]  /*9890*/  HFMA2 R171, -RZ, RZ, 0, 0 ;  /* 0x00000000ffab7431 */ /* 0x000fe400000001ff */
[----:B------:R-:W-:Y:S01]  /*98a0*/  @P2 SHF.L.U32 R177, R177, 0x10, RZ ;  /* 0x00000010b1b12819 */ /* 0x000fe200000006ff */
[----:B------:R-:W-:Y:S01]  /*98b0*/  @P3 FMUL.FTZ R171, R172, R169 ;  /* 0x000000a9acab3220 */ /* 0x000fe20000410000 */
[----:B------:R-:W-:Y:S01]  /*98c0*/  @P3 FMUL.FTZ R169, R174, R3 ;  /* 0x00000003aea93220 */ /* 0x000fe20000410000 */
[----:B------:R-:W-:Y:S02]  /*98d0*/  @P3 SHF.L.U32 R172, R149, 0x10, RZ ;  /* 0x0000001095ac3819 */ /* 0x000fe400000006ff */
[----:B------:R-:W-:Y:S01]  /*98e0*/  FADD.FTZ R78, R78, R171 ;  /* 0x000000ab4e4e7221 */ /* 0x000fe20000010000 */
[----:B-1----:R-:W-:-:S02]  /*98f0*/  @P3 FMUL.FTZ R168, R169, R168 ;  /* 0x000000a8a9a83220 */ /* 0x002fc40000410000 */
        /* <DEDUP_REMOVED lines=60> */
[----:B------:R-:W-:Y:S01]  /*9cc0*/  @P3 FMUL.FTZ R73, R172, R171 ;  /* 0x000000abac493220 */ /* 0x000fe20000410000 */
[----:B------:R-:W-:Y:S01]  /*9cd0*/  HFMA2 R172, -RZ, RZ, 0, 0 ;  /* 0x00000000ffac7431 */ /* 0x000fe200000001ff */
[----:B------:R-:W0:Y:S02]  /*9ce0*/  @P3 LDC R171, c[0x0][0x408] ;  /* 0x00010200ffab3b82 */ /* 0x000e240000000800 */
[----:B------:R-:W-:Y:S01]  /*9cf0*/  FADD.FTZ R178, R74, R73 ;  /* 0x000000494ab27221 */ /* 0x000fe20000010000 */
[----:B------:R-:W-:Y:S01]  /*9d00*/  @P3 FMUL.FTZ R73, R170, R3 ;  /* 0x00000003aa493220 */ /* 0x000fe20000410000 */
[----:B------:R-:W-:-:S03]  /*9d10*/  @P3 SHF.L.U32 R74, R151, 0x10, RZ ;  /* 0x00000010974a3819 */ /* 0x000fc600000006ff */
[----:B0-----:R-:W-:-:S04]  /*9d20*/  @P3 FMUL.FTZ R73, R73, R171 ;  /* 0x000000ab49493220 */ /* 0x001fc80000410000 */
[----:B------:R-:W-:Y:S01]  /*9d30*/  @P3 FMUL.FTZ R187, R73, R74 ;  /* 0x0000004a49bb3220 */ /* 0x000fe20000410000 */
[----:B------:R-:W-:Y:S01]  /*9d40*/  FFMA.FTZ R73, R252, R180, R181 ;  /* 0x000000b4fc497223 */ /* 0x000fe200000100b5 */
[----:B------:R-:W-:Y:S02]  /*9d50*/  @P2 PRMT R74, R179, 0x7632, R74 ;  /* 0x00007632b34a2816 */ /* 0x000fe4000000004a */
[----:B------:R-:W-:Y:S01]  /*9d60*/  LOP3.LUT P3, RZ, R30, 0xff, RZ, 0xc0, !PT ;  /* 0x000000ff1eff7812 */ /* 0x000fe2000786c0ff */
[----:B------:R-:W-:Y:S01]  /*9d70*/  FADD.FTZ R73, R214, -R73 ;  /* 0x80000049d6497221 */ /* 0x000fe20000010000 */
[----:B------:R-:W-:-:S03]  /*9d80*/  @P2 SHF.L.U32 R74, R74, 0x10, RZ ;  /* 0x000000104a4a2819 */ /* 0x000fc600000006ff */
[----:B------:R-:W-:-:S04]  /*9d90*/  FMUL.FTZ R171, R5, R73 ;  /* 0x0000004905ab7220 */ /* 0x000fc80000410000 */
[----:B------:R-:W-:-:S04]  /*9da0*/  FMUL.FTZ R73, R171, R3 ;  /* 0x00000003ab497220 */ /* 0x000fc80000410000 */
[----:B------:R-:W-:-:S04]  /*9db0*/  FMUL.FTZ R73, R73, UR14 ;  /* 0x0000000e49497c20 */ /* 0x000fc80008410000 */
[----:B------:R-:W-:Y:S01]  /*9dc0*/  @P2 FMUL.FTZ R172, R73, R74 ;  /* 0x0000004a49ac2220 */ /* 0x000fe20000410000 */
[----:B------:R-:W-:-:S03]  /*9dd0*/  FFMA.FTZ R74, R231, R180, R181 ;  /* 0x000000b4e74a7223 */ /* 0x000fc600000100b5 */
[----:B------:R-:W-:Y:S01]  /*9de0*/  FADD.FTZ R179, R75, R172 ;  /* 0x000000ac4bb37221 */ /* 0x000fe20000010000 */
[----:B------:R-:W-:-:S04]  /*9df0*/  FADD.FTZ R74, R230, -R74 ;  /* 0x8000004ae64a7221 */ /* 0x000fc80000010000 */
[----:B------:R-:W-:Y:S01]  /*9e00*/  FMUL.FTZ R172, R5, R74 ;  /* 0x0000004a05ac7220 */ /* 0x000fe20000410000 */
[----:B------:R-:W-:Y:S02]  /*9e10*/  @P2 SHF.L.U32 R74, R204, 0x10, RZ ;  /* 0x00000010cc4a2819 */ /* 0x000fe400000006ff */
[----:B------:R-:W-:-:S03]  /*9e20*/  MOV R5, RZ ;  /* 0x000000ff00057202 */ /* 0x000fc60000000f00 */
[----:B------:R-:W-:Y:S01]  /*9e30*/  @P2 FMUL.FTZ R5, R73, R74 ;  /* 0x0000004a49052220 */ /* 0x000fe20000410000 */
[-C--:B------:R-:W-:Y:S01]  /*9e40*/  @P3 FMUL.FTZ R73, R172, R3.reuse ;  /* 0x00000003ac493220 */ /* 0x080fe20000410000 */
[----:B------:R-:W-:Y:S01]  /*9e50*/  @P3 SHF.L.U32 R74, R176, 0x10, RZ ;  /* 0x00000010b04a3819 */ /* 0x000fe200000006ff */
[----:B------:R-:W-:Y:S01]  /*9e60*/  @P3 FMUL.FTZ R3, R172, R3 ;  /* 0x00000003ac033220 */ /* 0x000fe20000410000 */
[----:B------:R-:W-:Y:S01]  /*9e70*/  MOV R176, RZ ;  /* 0x000000ff00b07202 */ /* 0x000fe20000000f00 */
[----:B------:R-:W-:Y:S01]  /*9e80*/  @P3 FMUL.FTZ R75, R73, UR14 ;  /* 0x0000000e494b3c20 */ /* 0x000fe20008410000 */
[----:B------:R-:W-:-:S03]  /*9e90*/  HFMA2 R73, -RZ, RZ, 0, 0 ;  /* 0x00000000ff497431 */ /* 0x000fc600000001ff */
[----:B------:R-:W-:Y:S01]  /*9ea0*/  @P3 FMUL.FTZ R73, R74, R75 ;  /* 0x0000004b4a493220 */ /* 0x000fe20000410000 */
[----:B------:R-:W-:Y:S01]  /*9eb0*/  F2FP.BF16.F32.PACK_AB R75, R5, R187 ;  /* 0x000000bb054b723e */ /* 0x000fe200000010ff */
[----:B------:R-:W0:Y:S02]  /*9ec0*/  @P3 LDC R74, c[0x0][0x408] ;  /* 0x00010200ff4a3b82 */ /* 0x000e240000000800 */
[----:B0-----:R-:W-:Y:S01]  /*9ed0*/  @P3 FMUL.FTZ R3, R3, R74 ;  /* 0x0000004a03033220 */ /* 0x001fe20000410000 */
[----:B------:R-:W-:-:S05]  /*9ee0*/  @P3 SHF.L.U32 R74, R148, 0x10, RZ ;  /* 0x00000010944a3819 */ /* 0x000fca00000006ff */
[----:B------:R-:W-:Y:S01]  /*9ef0*/  @P3 FMUL.FTZ R176, R3, R74 ;  /* 0x0000004a03b03220 */ /* 0x000fe20000410000 */
[----:B------:R-:W-:Y:S01]  /*9f00*/  FADD.FTZ R3, R76, R73 ;  /* 0x000000494c037221 */ /* 0x000fe20000010000 */
[----:B------:R-:W-:Y:S02]  /*9f10*/  F2FP.BF16.F32.PACK_AB R74, R72, R77 ;  /* 0x0000004d484a723e */ /* 0x000fe400000010ff */
[----:B------:R-:W-:Y:S02]  /*9f20*/  F2FP.BF16.F32.PACK_AB R73, R185, R184 ;  /* 0x000000b8b949723e */ /* 0x000fe400000010ff */
[----:B------:R-:W-:Y:S01]  /*9f30*/  F2FP.BF16.F32.PACK_AB R72, R183, R176 ;  /* 0x000000b0b748723e */ /* 0x000fe200000010ff */
[----:B------:R-:W-:Y:S06]  /*9f40*/  BRA `(.L_x_8308) ;  /* 0x0000000800887947 */ /* 0x000fec0003800000 */
.L_x_8307:
[----:B------:R-:W2:Y:S01]  /*9f50*/  LDL R185, [R1+0xc0] ;  /* 0x0000c00001b97983 */ /* 0x000ea20000100800 */
        /* <DEDUP_REMOVED lines=153> */
[----:B------:R-:W-:Y:S01]  /*a8f0*/  @P3 SHF.L.U32 R74, R148, 0x10, RZ ;  /* 0x00000010944a3819 */ /* 0x000fe200000006ff */
[----:B0-----:R-:W-:Y:S01]  /*a900*/  @P3 FMUL.FTZ R3, R3, R5 ;  /* 0x0000000503033220 */ /* 0x001fe20000410000 */
[----:B------:R-:W-:-:S03]  /*a910*/  MOV R5, RZ ;  /* 0x000000ff00057202 */ /* 0x000fc60000000f00 */
[----:B------:R-:W-:Y:S01]  /*a920*/  @P3 FMUL.FTZ R5, R74, R3 ;  /* 0x000000034a053220 */ /* 0x000fe20000410000 */
[----:B------:R-:W-:Y:S01]  /*a930*/  FADD.FTZ R3, R76, R73 ;  /* 0x000000494c037221 */ /* 0x000fe20000010000 */
[----:B------:R-:W-:Y:S02]  /*a940*/  F2FP.BF16.F32.PACK_AB R74, R185, R72 ;  /* 0x00000048b94a723e */ /* 0x000fe400000010ff */
[----:B------:R-:W-:Y:S02]  /*a950*/  F2FP.BF16.F32.PACK_AB R73, R184, R77 ;  /* 0x0000004db849723e */ /* 0x000fe400000010ff */
[----:B------:R-:W-:-:S07]  /*a960*/  F2FP.BF16.F32.PACK_AB R72, R183, R5 ;  /* 0x00000005b748723e */ /* 0x000fce00000010ff */
.L_x_8308:
[----:B------:R-:W0:Y:S02]  /*a970*/  @P1 LDC.64 R76, c[0x0][0x478] ;  /* 0x00011e00ff4c1b82 */ /* 0x000e240000000a00 */
        /* <DEDUP_REMOVED lines=9> */
[----:B------:R-:W-:Y:S02]  /*aa10*/  MOV R73, R182 ;  /* 0x000000b600497202 */ /* 0x000fe40000000f00 */
[----:B------:R-:W-:-:S02]  /*aa20*/  MOV R74, R178 ;  /* 0x000000b2004a7202 */ /* 0x000fc40000000f00 */
[----:B------:R-:W-:Y:S01]  /*aa30*/  MOV R75, R179 ;  /* 0x000000b3004b7202 */ /* 0x000fe20000000f00 */
[----:B------:R-:W-:Y:S06]  /*aa40*/  BRA `(.L_x_8306) ;  /* 0x00000068007c7947 */ /* 0x000fec0003800000 */
.L_x_8289:
        /* <DEDUP_REMOVED lines=12> */
[C---:B------:R-:W-:Y:S01]  /*ab10*/  LOP3.LUT P5, RZ, R24.reuse, 0xff00, RZ, 0xc0, !PT ;  /* 0x0000ff0018ff7812 */ /* 0x040fe200078ac0ff */
[----:B------:R-:W-:Y:S01]  /*ab20*/  HFMA2 R186, -RZ, RZ, 0, 0 ;  /* 0x00000000ffba7431 */ /* 0x000fe200000001ff */
[----:B------:R-:W-:-:S11]  /*ab30*/  LOP3.LUT P4, RZ, R24, 0xff0000, RZ, 0xc0, !PT ;  /* 0x00ff000018ff7812 */ /* 0x000fd6000788c0ff */
[----:B------:R-:W0:Y:S01]  /*ab40*/  @P5 LDC R183, c[0x0][0x408] ;  /* 0x00010200ffb75b82 */ /* 0x000e220000000800 */
[----:B------:R-:W-:-:S04]  /*ab50*/  @P5 FFMA.FTZ R182, R191, R180, R181 ;  /* 0x000000b4bfb65223 */ /* 0x000fc800000100b5 */
[----:B------:R-:W-:-:S04]  /*ab60*/  @P5 FADD.FTZ R182, R240, -R182 ;  /* 0x800000b6f0b65221 */ /* 0x000fc80000010000 */
[----:B-----5:R-:W-:-:S04]  /*ab70*/  @P5 FFMA.FTZ R182, R5, R182, R69 ;  /* 0x000000b605b65223 */ /* 0x020fc80000010045 */
        /* <DEDUP_REMOVED lines=10> */
[----:B------:R-:W-:-:S04]  /*ac20*/  @P5 FFMA.FTZ R183, R5, R183, R69 ;  /* 0x000000b705b75223 */ /* 0x000fc80000010045 */
        /* <DEDUP_REMOVED lines=8> */
[----:B------:R-:W-:-:S04]  /*acb0*/  @P4 FFMA.FTZ R184, R5, R184, R70 ;  /* 0x000000b805b84223 */ /* 0x000fc80000010046 */
        /* <DEDUP_REMOVED lines=32> */
[----:B------:R-:W-:-:S04]  /*aec0*/  @P5 FFMA.FTZ R182, R5, R182, R71 ;  /* 0x000000b605b65223 */ /* 0x000fc80000010047 */
[----:B------:R-:W-:-:S04]  /*aed0*/  @P5 FMUL.FTZ R182, R182, R3 ;  /* 0x00000003b6b65220 */ /* 0x000fc80000410000 */
[----:B0-----:R-:W-:Y:S01]  /*aee0*/  @P5 FMUL.FTZ R177, R182, R177 ;  /* 0x000000b1b6b15220 */ /* 0x001fe20000410000 */
[----:B------:R-:W-:-:S05]  /*aef0*/  @P5 SHF.L.U32 R182, R215, 0x10, RZ ;  /* 0x00000010d7b65819 */ /* 0x000fca00000006ff */
[----:B------:R-:W-:Y:S01]  /*af00*/  @P5 FMUL.FTZ R184, R182, R177 ;  /* 0x000000b1b6b85220 */ /* 0x000fe20000410000 */
[----:B------:R-:W-:Y:S01]  /*af10*/  @P4 FFMA.FTZ R182, R200, R180, R181 ;  /* 0x000000b4c8b64223 */ /* 0x000fe200000100b5 */
[----:B------:R-:W0:Y:S03]  /*af20*/  @P4 LDC R177, c[0x0][0x408] ;  /* 0x00010200ffb14b82 */ /* 0x000e260000000800 */
[----:B------:R-:W-:-:S04]  /*af30*/  @P4 FADD.FTZ R182, R244, -R182 ;  /* 0x800000b6f4b64221 */ /* 0x000fc80000010000 */
[----:B------:R-:W-:-:S04]  /*af40*/  @P4 FFMA.FTZ R182, R5, R182, R64 ;  /* 0x000000b605b64223 */ /* 0x000fc80000010040 */
        /* <DEDUP_REMOVED lines=9> */
[----:B------:R-:W-:-:S04]  /*afe0*/  @P4 FFMA.FTZ R104, R5, R104, R64 ;  /* 0x0000006805684223 */ /* 0x000fc80000010040 */
        /* <DEDUP_REMOVED lines=10> */
[----:B------:R-:W-:-:S04]  /*b090*/  @P4 FFMA.FTZ R185, R5, R185, R65 ;  /* 0x000000b905b94223 */ /* 0x000fc80000010041 */
        /* <DEDUP_REMOVED lines=9> */
[----:B------:R-:W-:-:S04]  /*b130*/  @P4 FFMA.FTZ R105, R5, R105, R65 ;  /* 0x0000006905694223 */ /* 0x000fc80000010041 */
        /* <DEDUP_REMOVED lines=9> */
[----:B------:R-:W-:-:S04]  /*b1d0*/  @P4 FFMA.FTZ R178, R5, R178, R66 ;  /* 0x000000b205b24223 */ /* 0x000fc80000010042 */
        /* <DEDUP_REMOVED lines=9> */
[----:B------:R-:W-:-:S04]  /*b270*/  @P4 FFMA.FTZ R106, R5, R106, R66 ;  /* 0x0000006a056a4223 */ /* 0x000fc80000010042 */
        /* <DEDUP_REMOVED lines=10> */
[----:B------:R-:W-:-:S04]  /*b320*/  @P4 FFMA.FTZ R105, R5, R105, R67 ;  /* 0x0000006905694223 */ /* 0x000fc80000010043 */
        /* <DEDUP_REMOVED lines=40> */
.L_x_8311:
[C---:B------:R-:W-:Y:S01]  /*b5b0*/  LOP3.LUT P4, RZ, R24.reuse, 0xff00, RZ, 0xc0, !PT ;  /* 0x0000ff0018ff7812 */ /* 0x040fe2000788c0ff */
[----:B------:R-:W-:Y:S01]  /*b5c0*/  FFMA.FTZ R168, R191, R180, R181 ;  /* 0x000000b4bfa87223 */ /* 0x000fe200000100b5 */
[----:B------:R-:W-:Y:S02]  /*b5d0*/  LOP3.LUT P5, RZ, R24, 0xff0000, RZ, 0xc0, !PT ;  /* 0x00ff000018ff7812 */ /* 0x000fe400078ac0ff */
[----:B------:R-:W-:Y:S02]  /*b5e0*/  CS2R R184, SRZ ;  /* 0x0000000000b87805 */ /* 0x000fe4000001ff00 */
[----:B------:R-:W-:Y:S01]  /*b5f0*/  MOV R183, RZ ;  /* 0x000000ff00b77202 */ /* 0x000fe20000000f00 */
[----:B------:R-:W-:Y:S01]  /*b600*/  FADD.FTZ R168, R240, -R168 ;  /* 0x800000a8f0a87221 */ /* 0x000fe20000010000 */
[----:B------:R-:W-:-:S03]  /*b610*/  MOV R187, RZ ;  /* 0x000000ff00bb7202 */ /* 0x000fc60000000f00 */
[----:B-----5:R-:W-:Y:S02]  /*b620*/  FFMA.FTZ R173, R5, R168, R69 ;  /* 0x000000a805ad7223 */ /* 0x020fe40000010045 */
        /* <DEDUP_REMOVED lines=20> */
[----:B------:R-:W-:-:S04]  /*b770*/  FFMA.FTZ R174, R5, R171, R70 ;  /* 0x000000ab05ae7223 */ /* 0x000fc80000010046 */
[----:B------:R-:W-:Y:S02]  /*b780*/  @P5 FMUL.FTZ R171, R174, R3 ;  /* 0x00000003aeab5220 */ /* 0x000fe40000410000 */
[----:B------:R-:W-:-:S04]  /*b790*/  @P4 PRMT R177, R177, 0x7632, R177 ;  /* 0x00007632b1b14816 */ /* 0x000fc800000000b1 */
[----:B------:R-:W-:Y:S01]  /*b7a0*/  @P4 SHF.L.U32 R177, R177, 0x10, RZ ;  /* 0x00000010b1b14819 */ /* 0x000fe200000006ff */
[----:B0-----:R-:W-:Y:S01]  /*b7b0*/  @P5 FMUL.FTZ R169, R171, R169 ;  /* 0x000000a9aba95220 */ /* 0x001fe20000410000 */
[----:B------:R-:W-:-:S03]  /*b7c0*/  HFMA2 R171, -RZ, RZ, 0, 0 ;  /* 0x00000000ffab7431 */ /* 0x000fc600000001ff */
[----:B------:R-:W-:Y:S01]  /*b7d0*/  @P5 FMUL.FTZ R171, R172, R169 ;  /* 0x000000a9acab5220 */ /* 0x000fe20000410000 */
[----:B------:R-:W-:Y:S01]  /*b7e0*/  @P5 FMUL.FTZ R169, R174, R3 ;  /* 0x00000003aea95220 */ /* 0x000fe20000410000 */
[----:B------:R-:W0:Y:S02]  /*b7f0*/  @P4 LDC R172, c[0x0][0x408] ;  /* 0x00010200ffac4b82 */ /* 0x000e240000000800 */
[----:B------:R-:W-:Y:S01]  /*b800*/  FADD.FTZ R110, R110, R171 ;  /* 0x000000ab6e6e7221 */ /* 0x000fe20000010000 */
[----:B-1----:R-:W-:Y:S01]  /*b810*/  @P5 FMUL.FTZ R168, R169, R168 ;  /* 0x000000a8a9a85220 */ /* 0x002fe20000410000 */
[----:B------:R-:W-:-:S05]  /*b820*/  @P5 SHF.L.U32 R169, R165, 0x10, RZ ;  /* 0x00000010a5a95819 */ /* 0x000fca00000006ff */
[----:B------:R-:W-:Y:S01]  /*b830*/  @P5 FMUL.FTZ R184, R169, R168 ;  /* 0x000000a8a9b85220 */ /* 0x000fe20000410000 */
[----:B------:R-:W-:Y:S01]  /*b840*/  FFMA.FTZ R169, R18, R180, R181 ;  /* 0x000000b412a97223 */ /* 0x000fe200000100b5 */
[----:B------:R-:W1:Y:S01]  /*b850*/  @P4 LDC R168, c[0x0][0x408] ;  /* 0x00010200ffa84b82 */ /* 0x000e620000000800 */
[----:B------:R-:W-:Y:S02]  /*b860*/  LOP3.LUT P5, RZ, R25, 0xff, RZ, 0xc0, !PT ;  /* 0x000000ff19ff7812 */ /* 0x000fe400078ac0ff */
[----:B------:R-:W-:-:S04]  /*b870*/  FADD.FTZ R169, R226, -R169 ;  /* 0x800000a9e2a97221 */ /* 0x000fc80000010000 */
[----:B------:R-:W-:-:S04]  /*b880*/  FFMA.FTZ R175, R5, R169, R71 ;  /* 0x000000a905af7223 */ /* 0x000fc80000010047 */
        /* <DEDUP_REMOVED lines=13> */
[----:B------:R-:W-:-:S04]  /*b960*/  FFMA.FTZ R168, R5, R168, R64 ;  /* 0x000000a805a87223 */ /* 0x000fc80000010040 */
        /* <DEDUP_REMOVED lines=14> */
[----:B------:R-:W-:Y:S01]  /*ba50*/  FFMA.FTZ R169, R5, R172, R65 ;  /* 0x000000ac05a97223 */ /* 0x000fe20000010041 */
        /* <DEDUP_REMOVED lines=9> */
[----:B------:R-:W-:Y:S01]  /*baf0*/  FADD.FTZ R182, R105, R171 ;  /* 0x000000ab69b67221 */ /* 0x000fe20000010000 */
[----:B------:R-:W-:Y:S02]  /*bb00*/  HFMA2 R171, -RZ, RZ, 0, 0 ;  /* 0x00000000ffab7431 */ /* 0x000fe400000001ff */
        /* <DEDUP_REMOVED lines=9> */
[----:B------:R-:W-:-:S04]  /*bba0*/  FFMA.FTZ R170, R5, R170, R66 ;  /* 0x000000aa05aa7223 */ /* 0x000fc80000010042 */
[----:B------:R-:W-:-:S04]  /*bbb0*/  @P5 FMUL.FTZ R105, R170, R3 ;  /* 0x00000003aa695220 */ /* 0x000fc80000410000 */
[----:B0-----:R-:W-:Y:S01]  /*bbc0*/  @P5 FMUL.FTZ R105, R105, R172 ;  /* 0x000000ac69695220 */ /* 0x001fe20000410000 */
[----:B------:R-:W-:-:S05]  /*bbd0*/  @P5 SHF.L.U32 R172, R179, 0x10, RZ ;  /* 0x00000010b3ac5819 */ /* 0x000fca00000006ff */
[----:B------:R-:W-:Y:S02]  /*bbe0*/  @P5 FMUL.FTZ R171, R172, R105 ;  /* 0x00000069acab5220 */ /* 0x000fe40000410000 */
[----:B------:R-:W0:Y:S02]  /*bbf0*/  @P5 LDC R105, c[0x0][0x408] ;  /* 0x00010200ff695b82 */ /* 0x000e240000000800 */
[----:B------:R-:W-:Y:S01]  /*bc00*/  FADD.FTZ R178, R106, R171 ;  /* 0x000000ab6ab27221 */ /* 0x000fe20000010000 */
[----:B------:R-:W-:-:S04]  /*bc10*/  @P5 FMUL.FTZ R106, R170, R3 ;  /* 0x00000003aa6a5220 */ /* 0x000fc80000410000 */
[----:B0-----:R-:W-:Y:S01]  /*bc20*/  @P5 FMUL.FTZ R105, R106, R105 ;  /* 0x000000696a695220 */ /* 0x001fe20000410000 */
[----:B------:R-:W-:-:S05]  /*bc30*/  @P5 SHF.L.U32 R106, R167, 0x10, RZ ;  /* 0x00000010a76a5819 */ /* 0x000fca00000006ff */
[----:B------:R-:W-:Y:S01]  /*bc40*/  @P5 FMUL.FTZ R187, R106, R105 ;  /* 0x000000696abb5220 */ /* 0x000fe20000410000 */
[----:B------:R-:W-:Y:S01]  /*bc50*/  FFMA.FTZ R106, R20, R180, R181 ;  /* 0x000000b4146a7223 */ /* 0x000fe200000100b5 */
[----:B------:R-:W0:Y:S03]  /*bc60*/  @P4 LDC R105, c[0x0][0x408] ;  /* 0x00010200ff694b82 */ /* 0x000e260000000800 */
        /* <DEDUP_REMOVED lines=19> */
[----:B------:R-:W-:-:S04]  /*bda0*/  FFMA.FTZ R172, R5, R106, R68 ;  /* 0x0000006a05ac7223 */ /* 0x000fc80000010044 */
        /* <DEDUP_REMOVED lines=15> */
[----:B------:R-:W-:-:S07]  /*bea0*/  F2FP.BF16.F32.PACK_AB R104, R183, R108 ;  /* 0x0000006cb768723e */ /* 0x000fce00000010ff */
.L_x_8312:
        /* <DEDUP_REMOVED lines=16> */
.L_x_8310:
[----:B------:R-:W-:Y:S05]  /*bfb0*/  BSYNC.RECONVERGENT B2 ;  /* 0x0000000000027941 */ /* 0x000fea0003800200 */
.L_x_8309:
        /* <DEDUP_REMOVED lines=21> */
[----:B------:R-:W-:Y:S02]  /*c110*/  FFMA.FTZ R173, R5, R168, R61 ;  /* 0x000000a805ad7223 */ /* 0x000fe4000001003d */
        /* <DEDUP_REMOVED lines=137> */
.L_x_8315:
[C---:B-----5:R-:W-:Y:S01]  /*c9b0*/  LOP3.LUT P6, RZ, R26.reuse, 0xff00, RZ, 0xc0, !PT ;  /* 0x0000ff001aff7812 */ /* 0x060fe200078cc0ff */
[----:B------:R-:W-:Y:S01]  /*c9c0*/  HFMA2 R186, -RZ, RZ, 0, 0 ;  /* 0x00000000ffba7431 */ /* 0x000fe200000001ff */
[----:B------:R-:W-:-:S11]  /*c9d0*/  LOP3.LUT P5, RZ, R26, 0xff0000, RZ, 0xc0, !PT ;  /* 0x00ff00001aff7812 */ /* 0x000fd600078ac0ff */
[----:B------:R-:W0:Y:S01]  /*c9e0*/  @P6 LDC R182, c[0x0][0x408] ;  /* 0x00010200ffb66b82 */ /* 0x000e220000000800 */
[----:B------:R-:W-:-:S04]  /*c9f0*/  @P6 FFMA.FTZ R183, R7, R180, R181 ;  /* 0x000000b407b76223 */ /* 0x000fc800000100b5 */
[----:B------:R-:W-:-:S03]  /*ca00*/  @P6 FADD.FTZ R183, R238, -R183 ;  /* 0x800000b7eeb76221 */ /* 0x000fc60000010000 */
[----:B------:R-:W1:Y:S01]  /*ca10*/  @P6 LDC R184, c[0x0][0x408] ;  /* 0x00010200ffb86b82 */ /* 0x000e620000000800 */
[----:B------:R-:W-:-:S04]  /*ca20*/  @P6 FFMA.FTZ R183, R5, R183, R61 ;  /* 0x000000b705b76223 */ /* 0x000fc8000001003d */
        /* <DEDUP_REMOVED lines=9> */
[----:B------:R-:W-:-:S04]  /*cac0*/  @P6 FFMA.FTZ R182, R5, R182, R61 ;  /* 0x000000b605b66223 */ /* 0x000fc8000001003d */
        /* <DEDUP_REMOVED lines=150> */
[----:B------:R-:W-:-:S07]  /*d430*/  F2FP.BF16.F32.PACK_AB R96, R183, R100 ;  /* 0x00000064b760723e */ /* 0x000fce00000010ff */
.L_x_8316:
        /* <DEDUP_REMOVED lines=14> */
.L_x_8314:
[----:B------:R-:W-:Y:S05]  /*d520*/  BSYNC.RECONVERGENT B2 ;  /* 0x0000000000027941 */ /* 0x000fea0003800200 */
.L_x_8313:
        /* <DEDUP_REMOVED lines=157> */
.L_x_8319:
        /* <DEDUP_REMOVED lines=68> */
[----:B------:R-:W-:-:S04]  /*e340*/  @P5 FFMA.FTZ R182, R5, R182, R48 ;  /* 0x000000b605b65223 */ /* 0x000fc80000010030 */
        /* <DEDUP_REMOVED lines=100> */
.L_x_8320:
        /* <DEDUP_REMOVED lines=14> */
.L_x_8318:
[----:B------:R-:W-:Y:S05]  /*ea70*/  BSYNC.RECONVERGENT B2 ;  /* 0x0000000000027941 */ /* 0x000fea0003800200 */
.L_x_8317:
        /* <DEDUP_REMOVED lines=140> */
[----:B------:R-:W-:-:S04]  /*f340*/  FFMA.FTZ R172, R5, R82, R44 ;  /* 0x0000005205ac7223 */ /* 0x000fc8000001002c */
        /* <DEDUP_REMOVED lines=16> */
.L_x_8323:
        /* <DEDUP_REMOVED lines=169> */
.L_x_8324:
        /* <DEDUP_REMOVED lines=14> */
.L_x_8322:
[----:B------:R-:W-:Y:S05]  /*ffc0*/  BSYNC.RECONVERGENT B2 ;  /* 0x0000000000027941 */ /* 0x000fea0003800200 */
.L_x_8321:
        /* <DEDUP_REMOVED lines=40> */
[----:B------:R-:W-:-:S04]  /*10250*/  FFMA.FTZ R174, R5, R171, R38 ;  /* 0x000000ab05ae7223 */ /* 0x000fc80000010026 */
        /* <DEDUP_REMOVED lines=83> */
[----:B------:R-:W-:-:S04]  /*10790*/  FFMA.FTZ R171, R5, R73, R35 ;  /* 0x0000004905ab7223 */ /* 0x000fc80000010023 */
[----:B------:R-:W-:-:S04]  /*107a0*/  FMUL.FTZ R73, R171, R3 ;  /* 0x00000003ab497220 */ /* 0x000fc80000410000 */
[----:B------:R-:W-:-:S04]  /*107b0*/  FMUL.FTZ R73, R73, UR14 ;  /* 0x0000000e49497c20 */ /* 0x000fc80008410000 */
[----:B------:R-:W-:Y:S01]  /*107c0*/  @P2 FMUL.FTZ R172, R73, R74 ;  /* 0x0000004a49ac2220 */ /* 0x000fe20000410000 */
[----:B------:R-:W-:-:S03]  /*107d0*/  FFMA.FTZ R74, R231, R180, R181 ;  /* 0x000000b4e74a7223 */ /* 0x000fc600000100b5 */
[----:B------:R-:W-:Y:S01]  /*107e0*/  FADD.FTZ R179, R75, R172 ;  /* 0x000000ac4bb37221 */ /* 0x000fe20000010000 */
[----:B------:R-:W-:-:S04]  /*107f0*/  FADD.FTZ R74, R230, -R74 ;  /* 0x8000004ae64a7221 */ /* 0x000fc80000010000 */
[----:B------:R-:W-:Y:S01]  /*10800*/  FFMA.FTZ R172, R5, R74, R36 ;  /* 0x0000004a05ac7223 */ /* 0x000fe20000010024 */
        /* <DEDUP_REMOVED lines=20> */
.L_x_8325:
        /* <DEDUP_REMOVED lines=129> */
[----:B------:R-:W-:-:S04]  /*11160*/  FFMA.FTZ R73, R5, R73, R35 ;  /* 0x0000004905497223 */ /* 0x000fc80000010023 */
        /* <DEDUP_REMOVED lines=15> */
[C-C-:B------:R-:W-:Y:S01]  /*11260*/  @P3 FFMA.FTZ R73, R5.reuse, R73, R36.reuse ;  /* 0x0000004905493223 */ /* 0x140fe20000010024 */
[----:B------:R-:W-:Y:S02]  /*11270*/  @P3 FFMA.FTZ R74, R5, R74, R36 ;  /* 0x0000004a054a3223 */ /* 0x000fe40000010024 */
        /* <DEDUP_REMOVED lines=15> */
.L_x_8326:
        /* <DEDUP_REMOVED lines=12> */
[----:B------:R-:W-:-:S07]  /*11430*/  MOV R75, R179 ;  /* 0x000000b3004b7202 */ /* 0x000fce0000000f00 */
.L_x_8306:
[----:B------:R-:W-:Y:S05]  /*11440*/  BSYNC.RECONVERGENT B1 ;  /* 0x0000000000017941 */ /* 0x000fea0003800200 */
.L_x_8288:
[----:B------:R-:W2:Y:S01]  /*11450*/  LDL.LU R0, [R1+0x4] ;  /* 0x0000040001007983 */ /* 0x000ea20000300800 */
[----:B------:R-:W2:Y:S02]  /*11460*/  LDC.64 R176, c[0x0][0x380] ;  /* 0x0000e000ffb07b82 */ /* 0x000ea40000000a00 */
[----:B--2---:R-:W-:-:S04]  /*11470*/  LEA R0, R176, R0, 0x2 ;  /* 0x00000000b0007211 */ /* 0x004fc800078e10ff */
[----:B------:R-:W-:Y:S01]  /*11480*/  ISETP.GE.AND P1, PT, R0, R177, PT ;  /* 0x000000b10000720c */ /* 0x000fe20003f26270 */
[----:B------:R0:W-:-:S12]  /*11490*/  STL [R1+0x4], R0 ;  /* 0x0000040001007387 */ /* 0x0001d80000100800 */
[----:B0-----:R-:W-:Y:S05]  /*114a0*/  @!P1 BRA `(.L_x_8327) ;  /* 0xffffff0000649947 */ /* 0x001fea000383ffff */
.L_x_8276:
[----:B------:R-:W-:Y:S05]  /*114b0*/  BSYNC B0 ;  /* 0x0000000000007941 */ /* 0x000fea0003800000 */
.L_x_8275:
[----:B-----5:R-:W2:Y:S04]  /*114c0*/  LDL.LU R5, [R1+0x164] ;  /* 0x0001640001057983 */ /* 0x020ea80000300800 */
[----:B------:R-:W3:Y:S04]  /*114d0*/  LDL.LU R180, [R1+0x10] ;  /* 0x0000100001b47983 */ /* 0x000ee80000300800 */
[----:B------:R-:W3:Y:S04]  /*114e0*/  LDL.LU R181, [R1+0x14] ;  /* 0x0000140001b57983 */ /* 0x000ee80000300800 */
[----:B------:R-:W3:Y:S04]  /*114f0*/  LDL.LU R182, [R1+0x18] ;  /* 0x0000180001b67983 */ /* 0x000ee80000300800 */
[----:B------:R-:W3:Y:S01]  /*11500*/  LDL.LU R183, [R1+0x1c] ;  /* 0x00001c0001b77983 */ /* 0x000ee20000300800 */
[----:B------:R-:W-:Y:S01]  /*11510*/  MOV R2, 0x400 ;  /* 0x0000040000027802 */ /* 0x000fe20000000f00 */
[----:B------:R-:W0:Y:S01]  /*11520*/  S2R R176, SR_TID.X ;  /* 0x0000000000b07919 */ /* 0x000e220000002100 */
[----:B------:R-:W1:Y:S01]  /*11530*/  S2R R3, SR_CgaCtaId ;  /* 0x0000000000037919 */ /* 0x000e620000008800 */
[----:B0-----:R-:W-:-:S02]  /*11540*/  SHF.R.U32.HI R0, RZ, 0x5, R176 ;  /* 0x00000005ff007819 */ /* 0x001fc400000116b0 */
[----:B-1----:R-:W-:-:S03]  /*11550*/  LEA R3, R3, R2, 0x18 ;  /* 0x0000000203037211 */ /* 0x002fc600078ec0ff */
[----:B--2---:R-:W-:-:S05]  /*11560*/  IMAD R0, R0, 0xa0, R5 ;  /* 0x000000a000007824 */ /* 0x004fca00078e0205 */
[----:B------:R-:W-:-:S05]  /*11570*/  LEA R33, R0, R3, 0x5 ;  /* 0x0000000300217211 */ /* 0x000fca00078e28ff */
[----:B---3--:R0:W-:Y:S04]  /*11580*/  STS.128 [R33], R180 ;  /* 0x000000b421007388 */ /* 0x0081e80000000c00 */
        /* <DEDUP_REMOVED lines=41> */
[----:B------:R-:W3:Y:S01]  /*11820*/  LDL.LU R177, [R1+0x160] ;  /* 0x0001600001b17983 */ /* 0x000ee20000300800 */
[----:B------:R-:W-:-:S03]  /*11830*/  LEA R0, R176, R3, 0x2 ;  /* 0x00000003b0007211 */ /* 0x000fc600078e10ff */
        /* <DEDUP_REMOVED lines=9> */
[----:B------:R-:W0:Y:S01]  /*118d0*/  LDCU.128 UR16, c[0x0][0x440] ;  /* 0x00008800ff1077ac */ /* 0x000e220008000c00 */
[----:B------:R-:W-:Y:S06]  /*118e0*/  BAR.SYNC.DEFER_BLOCKING 0x0 ;  /* 0x0000000000007b1d */ /* 0x000fec0000010000 */
[----:B------:R-:W1:Y:S01]  /*118f0*/  LDCU.64 UR4, c[0x0][0x460] ;  /* 0x00008c00ff0477ac */ /* 0x000e620008000a00 */
[----:B------:R-:W0:Y:S04]  /*11900*/  LDS R2, [R0] ;  /* 0x0000000000027984 */ /* 0x000e280000000800 */
[----:B------:R-:W1:Y:S04]  /*11910*/  LDS R3, [R0+0x1400] ;  /* 0x0014000000037984 */ /* 0x000e680000000800 */
        /* <DEDUP_REMOVED lines=41> */
[----:B--2---:R-:W-:Y:S04]  /*11bb0*/  STS.128 [R33+0x410], R220 ;  /* 0x000410dc21007388 */ /* 0x004fe80000000c00 */
        /* <DEDUP_REMOVED lines=62> */
[----:B------:R-:W-:Y:S01]  /*11fa0*/  FADD.FTZ R34, RZ, R34 ;  /* 0x00000022ff227221 */ /* 0x000fe20000010000 */
[----:B0-----:R-:W-:-:S06]  /*11fb0*/  FADD.FTZ R36, R36, R39 ;  /* 0x0000002724247221 */ /* 0x001fcc0000010000 */
[----:B------:R-:W0:Y:S01]  /*11fc0*/  S2UR UR15, SR_CTAID.X ;  /* 0x00000000000f79c3 */ /* 0x000e220000002500 */
[----:B------:R-:W-:-:S07]  /*11fd0*/  FADD.FTZ R34, R34, R37 ;  /* 0x0000002522227221 */ /* 0x000fce0000010000 */
[----:B----4-:R-:W0:Y:S01]  /*11fe0*/  LDC R77, c[0x0][0x388] ;  /* 0x0000e200ff4d7b82 */ /* 0x010e220000000800 */
        /* <DEDUP_REMOVED lines=78> */
.L_x_8329:
[----:B------:R-:W-:Y:S05]  /*124d0*/  BSYNC.RECONVERGENT B0 ;  /* 0x0000000000007941 */ /* 0x000fea0003800200 */
.L_x_8328:
        /* <DEDUP_REMOVED lines=17> */
.L_x_8331:
[----:B------:R-:W-:Y:S05]  /*125f0*/  BSYNC.RECONVERGENT B0 ;  /* 0x0000000000007941 */ /* 0x000fea0003800200 */
.L_x_8330:
        /* <DEDUP_REMOVED lines=17> */
.L_x_8333:
[----:B------:R-:W-:Y:S05]  /*12710*/  BSYNC.RECONVERGENT B0 ;  /* 0x0000000000007941 */ /* 0x000fea0003800200 */
.L_x_8332:
        /* <DEDUP_REMOVED lines=134> */
.L_x_8335:
[----:B------:R-:W-:Y:S05]  /*12f80*/  BSYNC.RECONVERGENT B0 ;  /* 0x0000000000007941 */ /* 0x000fea0003800200 */
.L_x_8334:
        /* <DEDUP_REMOVED lines=17> */
.L_x_8337:
[----:B------:R-:W-:Y:S05]  /*130a0*/  BSYNC.RECONVERGENT B0 ;  /* 0x0000000000007941 */ /* 0x000fea0003800200 */
.L_x_8336:
        /* <DEDUP_REMOVED lines=17> */
.L_x_8339:
[----:B------:R-:W-:Y:S05]  /*131c0*/  BSYNC.RECONVERGENT B0 ;  /* 0x0000000000007941 */ /* 0x000fea0003800200 */
.L_x_8338:
        /* <DEDUP_REMOVED lines=17> */
.L_x_8341:
[----:B------:R-:W-:Y:S05]  /*132e0*/  BSYNC.RECONVERGENT B0 ;  /* 0x0000000000007941 */ /* 0x000fea0003800200 */
.L_x_8340:
        /* <DEDUP_REMOVED lines=17> */
.L_x_8343:
[----:B------:R-:W-:Y:S05]  /*13400*/  BSYNC.RECONVERGENT B0 ;  /* 0x0000000000007941 */ /* 0x000fea0003800200 */
.L_x_8342:
        /* <DEDUP_REMOVED lines=17> */
.L_x_8345:
[----:B------:R-:W-:Y:S05]  /*13520*/  BSYNC.RECONVERGENT B0 ;  /* 0x0000000000007941 */ /* 0x000fea0003800200 */
.L_x_8344:
        /* <DEDUP_REMOVED lines=11> */
.L_x_8287:
[----:B------:R-:W-:Y:S01]  /*135e0*/  HFMA2 R178, -RZ, RZ, 0, 5.9604644775390625e-08 ;  /* 0x00000001ffb27431 */ /* 0x000fe200000001ff */
[----:B------:R-:W-:Y:S01]  /*135f0*/  BSSY B1, `(.L_x_8346) ;  /* 0x0000007000017945 */ /* 0x000fe20003800000 */
[----:B------:R-:W-:Y:S02]  /*13600*/  MOV R179, R216 ;  /* 0x000000d800b37202 */ /* 0x000fe40000000f00 */
[----:B------:R-:W-:Y:S02]  /*13610*/  MOV R177, 0x1f ;  /* 0x0000001f00b17802 */ /* 0x000fe40000000f00 */
[----:B------:R-:W-:-:S07]  /*13620*/  MOV R176, 0xffffffff ;  /* 0xffffffff00b07802 */ /* 0x000fce0000000f00 */
[----:B01-345:R-:W-:Y:S05]  /*13630*/  WARPSYNC.COLLECTIVE R176, `(.L_x_8347) ;  /* 0x00000000b0087348 */ /* 0x03bfea0003c00000 */
[----:B------:R2:W0:Y:S02]  /*13640*/  SHFL.BFLY P5, R182, R179, R178, R177 ;  /* 0x0c0000b2b3b67389 */ /* 0x00042400000a00b1 */
[----:B012345:R-:W-:Y:S05]  /*13650*/  ENDCOLLECTIVE ;  /* 0x000000000000791b */ /* 0x03ffea0003800000 */
.L_x_8347:
[----:B------:R-:W-:Y:S05]  /*13660*/  BSYNC B1 ;  /* 0x0000000000017941 */ /* 0x000fea0003800000 */
.L_x_8346:
        /* <DEDUP_REMOVED lines=9> */
.L_x_8348:
        /* <DEDUP_REMOVED lines=8> */
.L_x_8349:
[----:B------:R-:W-:Y:S02]  /*13780*/  MOV R179, R181 ;  /* 0x000000b500b37202 */ /* 0x000fe40000000f00 */
[----:B------:R-:W-:-:S05]  /*13790*/  MOV R176, R182 ;  /* 0x000000b600b07202 */ /* 0x000fca0000000f00 */
[----:B------:R-:W-:Y:S01]  /*137a0*/  FADD.FTZ R180, R180, R176 ;  /* 0x000000b0b4b47221 */ /* 0x000fe20000010000 */
[----:B------:R-:W-:-:S07]  /*137b0*/  MOV R176, 0xffffffff ;  /* 0xffffffff00b07802 */ /* 0x000fce0000000f00 */
[----:B------:R-:W-:Y:S05]  /*137c0*/  WARPSYNC.COLLECTIVE R176, `(.L_x_8350) ;  /* 0x00000000b0087348 */ /* 0x000fea0003c00000 */
[----:B------:R0:W1:Y:S02]  /*137d0*/  SHFL.BFLY P5, R182, R179, R178, R177 ;  /* 0x0c0000b2b3b67389 */ /* 0x00006400000a00b1 */
[----:B01----:R-:W-:Y:S05]  /*137e0*/  ENDCOLLECTIVE ;  /* 0x000000000000791b */ /* 0x003fea0003800000 */
.L_x_8350:
        /* <DEDUP_REMOVED lines=8> */
.L_x_8351:
[----:B------:R-:W-:Y:S02]  /*13870*/  MOV R179, R181 ;  /* 0x000000b500b37202 */ /* 0x000fe40000000f00 */
[----:B------:R-:W-:-:S05]  /*13880*/  MOV R176, R182 ;  /* 0x000000b600b07202 */ /* 0x000fca0000000f00 */
[----:B------:R-:W-:Y:S01]  /*13890*/  FADD.FTZ R180, R180, R176 ;  /* 0x000000b0b4b47221 */ /* 0x000fe20000010000 */
[----:B------:R-:W-:-:S07]  /*138a0*/  MOV R176, 0xffffffff ;  /* 0xffffffff00b07802 */ /* 0x000fce0000000f00 */
[----:B------:R-:W-:Y:S05]  /*138b0*/  WARPSYNC.COLLECTIVE R176, `(.L_x_8352) ;  /* 0x00000000b0087348 */ /* 0x000fea0003c00000 */
[----:B------:R0:W1:Y:S02]  /*138c0*/  SHFL.BFLY P5, R182, R179, R178, R177 ;  /* 0x0c0000b2b3b67389 */ /* 0x00006400000a00b1 */
[----:B01----:R-:W-:Y:S05]  /*138d0*/  ENDCOLLECTIVE ;  /* 0x000000000000791b */ /* 0x003fea0003800000 */
.L_x_8352:
        /* <DEDUP_REMOVED lines=8> */
.L_x_8353:
[----:B------:R-:W-:Y:S02]  /*13960*/  MOV R179, R181 ;  /* 0x000000b500b37202 */ /* 0x000fe40000000f00 */
[----:B------:R-:W-:-:S05]  /*13970*/  MOV R176, R182 ;  /* 0x000000b600b07202 */ /* 0x000fca0000000f00 */
[----:B------:R-:W-:Y:S01]  /*13980*/  FADD.FTZ R180, R180, R176 ;  /* 0x000000b0b4b47221 */ /* 0x000fe20000010000 */
[----:B------:R-:W-:-:S07]  /*13990*/  MOV R176, 0xffffffff ;  /* 0xffffffff00b07802 */ /* 0x000fce0000000f00 */
[----:B------:R-:W-:Y:S05]  /*139a0*/  WARPSYNC.COLLECTIVE R176, `(.L_x_8354) ;  /* 0x00000000b0087348 */ /* 0x000fea0003c00000 */
[----:B------:R0:W1:Y:S02]  /*139b0*/  SHFL.BFLY P5, R182, R179, R178, R177 ;  /* 0x0c0000b2b3b67389 */ /* 0x00006400000a00b1 */
[----:B01----:R-:W-:Y:S05]  /*139c0*/  ENDCOLLECTIVE ;  /* 0x000000000000791b */ /* 0x003fea0003800000 */
.L_x_8354:
        /* <DEDUP_REMOVED lines=8> */
.L_x_8355:
[----:B------:R-:W-:Y:S02]  /*13a50*/  MOV R179, R181 ;  /* 0x000000b500b37202 */ /* 0x000fe40000000f00 */
[----:B------:R-:W-:-:S07]  /*13a60*/  MOV R183, R182 ;  /* 0x000000b600b77202 */ /* 0x000fce0000000f00 */
[----:B------:R-:W-:Y:S05]  /*13a70*/  WARPSYNC.COLLECTIVE R176, `(.L_x_8356) ;  /* 0x00000000b0087348 */ /* 0x000fea0003c00000 */
[----:B------:R0:W1:Y:S02]  /*13a80*/  SHFL.BFLY P5, R182, R179, R178, R177 ;  /* 0x0c0000b2b3b67389 */ /* 0x00006400000a00b1 */
[----:B01----:R-:W-:Y:S05]  /*13a90*/  ENDCOLLECTIVE ;  /* 0x000000000000791b */ /* 0x003fea0003800000 */
.L_x_8356:
[----:B------:R-:W-:Y:S01]  /*13aa0*/  MOV R176, R182 ;  /* 0x000000b600b07202 */ /* 0x000fe20000000f00 */
[----:B------:R-:W-:Y:S06]  /*13ab0*/  BRA `(.L_x_8357) ;  /* 0xffffff0400447947 */ /* 0x000fec000383ffff */
.L_x_8358:
        /* <DEDUP_REMOVED lines=12> */
.L_x_25426:


//--------------------- .text._ZN10layer_norm13ln_bwd_kernelINS_13Kernel_traitsI13__nv_bfloat16S2_fS2_fjLj1280ELj1ELj4ELj1ELj16ENS_18Kernel_traits_baseILj1280ES2_S2_fS2_fjLj128EEEEELb1ELb1ELb0ELb1EEEvNS_9BwdParamsE --------------------------
	.section	.text._ZN10layer_norm13ln_bwd_kernelINS_13Kernel_traitsI13__nv_bfloat16S2_fS2_fjLj1280ELj1ELj4ELj1ELj16ENS_18Kernel_traits_baseILj1280ES2_S2_fS2_fjLj128EEEEELb1ELb1ELb0ELb1EEEvNS_9BwdParamsE,"ax",@progbits
	.align	128
        .global         _ZN10layer_norm13ln_bwd_kernelINS_13Kernel_traitsI13__nv_bfloat16S2_fS2_fjLj1280ELj1ELj4ELj1ELj16ENS_18Kernel_traits_baseILj1280ES2_S2_fS2_fjLj128EEEEELb1ELb1ELb0ELb1EEEvNS_9BwdParamsE
        .type           _ZN10layer_norm13ln_bwd_kernelINS_13Kernel_traitsI13__nv_bfloat16S2_fS2_fjLj1280ELj1ELj4ELj1ELj16ENS_18Kernel_traits_baseILj1280ES2_S2_fS2_fjLj128EEEEELb1ELb1ELb0ELb1EEEvNS_9BwdParamsE,@function
        .size           _ZN10layer_norm13ln_bwd_kernelINS_13Kernel_traitsI13__nv_bfloat16S2_fS2_fjLj1280ELj1ELj4ELj1ELj16ENS_18Kernel_traits_baseILj1280ES2_S2_fS2_fjLj128EEEEELb1ELb1ELb0ELb1EEEvNS_9BwdParamsE,(.L_x_25427 - _ZN10layer_norm13ln_bwd_kernelINS_13Kernel_traitsI13__nv_bfloat16S2_fS2_fjLj1280ELj1ELj4ELj1ELj16ENS_18Kernel_traits_baseILj1280ES2_S2_fS2_fjLj128EEEEELb1ELb1ELb0ELb1EEEvNS_9BwdParamsE)
        .other          _ZN10layer_norm13ln_bwd_kernelINS_13Kernel_traitsI13__nv_bfloat16S2_fS2_fjLj1280ELj1ELj4ELj1ELj16ENS_18Kernel_traits_baseILj1280ES2_S2_fS2_fjLj128EEEEELb1ELb1ELb0ELb1EEEvNS_9BwdParamsE,@"STO_CUDA_ENTRY STV_DEFAULT"
_ZN10layer_norm13ln_bwd_kernelINS_13Kernel_traitsI13__nv_bfloat16S2_fS2_fjLj1280ELj1ELj4ELj1ELj16ENS_18Kernel_traits_baseILj1280ES2_S2_fS2_fjLj128EEEEELb1ELb1ELb0ELb1EEEvNS_9BwdParamsE:
.text._ZN10layer_norm13ln_bwd_kernelINS_13Kernel_traitsI13__nv_bfloat16S2_fS2_fjLj1280ELj1ELj4ELj1ELj16ENS_18Kernel_traits_baseILj1280ES2_S2_fS2_fjLj128EEEEELb1ELb1ELb0ELb1EEEvNS_9BwdParamsE:
        /* <DEDUP_REMOVED lines=19> */
[----:B------:R-:W0:Y:S01]  /*0130*/  LDCU.64 UR16, c[0x0][0x390] ;  /* 0x00007200ff1077ac */ /* 0x000e220008000a00 */
        /* <DEDUP_REMOVED lines=9> */
[----:B------:R-:W2:Y:S01]  /*01d0*/  LDCU.U8 UR8, c[0x0][0x410] ;  /* 0x00008200ff0877ac */ /* 0x000ea20008000000 */
[----:B------:R-:W-:-:S02]  /*01e0*/  CS2R R44, SRZ ;  /* 0x00000000002c7805 */ /* 0x000fc4000001ff00 */
[----:B------:R-:W-:Y:S02]  /*01f0*/  CS2R R50, SRZ ;  /* 0x0000000000327805 */ /* 0x000fe4000001ff00 */
[----:B------:R-:W-:Y:S02]  /*0200*/  CS2R R48, SRZ ;  /* 0x0000000000307805 */ /* 0x000fe4000001ff00 */
[----:B-1----:R-:W-:Y:S01]  /*0210*/  SHF.R.U32.HI R0, RZ, 0x5, R2 ;  /* 0x00000005ff007819 */ /* 0x002fe20000011602 */
[----:B------:R-:W1:Y:S01]  /*0220*/  LDCU UR12, c[0x0][0x400] ;  /* 0x00008000ff0c77ac */ /* 0x000e620008000800 */
[----:B------:R-:W-:Y:S02]  /*0230*/  CS2R R114, SRZ ;  /* 0x0000000000727805 */ /* 0x000fe4000001ff00 */
[----:B------:R-:W-:Y:S02]  /*0240*/  CS2R R112, SRZ ;  /* 0x0000000000707805 */ /* 0x000fe4000001ff00 */
[----:B------:R-:W-:Y:S01]  /*0250*/  LOP3.LUT R164, R0, UR4, RZ, 0xfc, !PT ;  /* 0x0000000400a47c12 */ /* 0x000fe2000f8efcff */
[----:B------:R-:W0:Y:S01]  /*0260*/  LDCU.64 UR14, c[0x0][0x478] ;  /* 0x00008f00ff0e77ac */ /* 0x000e220008000a00 */
[----:B------:R-:W-:-:S02]  /*0270*/  CS2R R162, SRZ ;  /* 0x0000000000a27805 */ /* 0x000fc4000001ff00 */
[----:B------:R-:W-:Y:S02]  /*0280*/  CS2R R160, SRZ ;  /* 0x0000000000a07805 */ /* 0x000fe4000001ff00 */
[----:B---3--:R-:W-:Y:S01]  /*0290*/  ISETP.GE.AND P0, PT, R164, UR5, PT ;  /* 0x00000005a4007c0c */ /* 0x008fe2000bf06270 */
[----:B------:R-:W3:Y:S01]  /*02a0*/  LDCU.64 UR10, c[0x0][0x438] ;  /* 0x00008700ff0a77ac */ /* 0x000ee20008000a00 */
        /* <DEDUP_REMOVED lines=37> */
[----:B01234-:R-:W-:Y:S06]  /*0500*/  @P0 BRA `(.L_x_8360) ;  /* 0x000000d800f40947 */ /* 0x01ffec0003800000 */
        /* <DEDUP_REMOVED lines=14> */
[----:B------:R0:W2:Y:S01]  /*05f0*/  LDG.E.128 R32, desc[UR6][R190.64] ;  /* 0x00000006be207981 */ /* 0x0000a2000c1e1d00 */
[----:B-1----:R-:W-:Y:S01]  /*0600*/  ISETP.NE.U32.AND P0, PT, RZ, UR4, PT ;  /* 0x00000004ff007c0c */ /* 0x002fe2000bf05070 */
[----:B------:R-:W-:Y:S01]  /*0610*/  HFMA2 R252, -RZ, RZ, 0, 0 ;  /* 0x00000000fffc7431 */ /* 0x000fe200000001ff */
[----:B------:R-:W-:Y:S01]  /*0620*/  BSSY B1, `(.L_x_8361) ;  /* 0x0000d40000017945 */ /* 0x000fe20003800000 */
[----:B------:R-:W-:Y:S01]  /*0630*/  HFMA2 R226, -RZ, RZ, 0, 0 ;  /* 0x00000000ffe27431 */ /* 0x000fe200000001ff */
[----:B------:R-:W-:-:S02]  /*0640*/  ISETP.NE.AND.EX P0, PT, RZ, UR5, PT, P0 ;  /* 0x00000005ff007c0c */ /* 0x000fc4000bf05300 */
[----:B------:R-:W-:Y:S02]  /*0650*/  CS2R R250, SRZ ;  /* 0x0000000000fa7805 */ /* 0x000fe4000001ff00 */
[----:B------:R-:W-:Y:S02]  /*0660*/  CS2R R188, SRZ ;  /* 0x0000000000bc7805 */ /* 0x000fe4000001ff00 */
[----:B------:R-:W-:Y:S02]  /*0670*/  CS2R R186, SRZ ;  /* 0x0000000000ba7805 */ /* 0x000fe4000001ff00 */
[----:B------:R-:W-:Y:S01]  /*0680*/  CS2R R162, SRZ ;  /* 0x0000000000a27805 */ /* 0x000fe2000001ff00 */
[----:B0-----:R-:W-:Y:S01]  /*0690*/  HFMA2 R191, -RZ, RZ, 0, 0 ;  /* 0x00000000ffbf7431 */ /* 0x001fe200000001ff */
        /* <DEDUP_REMOVED lines=17> */
[----:B------:R-:W-:Y:S02]  /*07b0*/  MOV R214, RZ ;  /* 0x000000ff00d67202 */ /* 0x000fe40000000f00 */
[C---:B---3--:R-:W-:Y:S02]  /*07c0*/  PRMT R0, R24.reuse, 0x7632, R0 ;  /* 0x0000763218007816 */ /* 0x048fe40000000000 */
[----:B------:R-:W-:-:S02]  /*07d0*/  SHF.L.U32 R28, R24, 0x10, RZ ;  /* 0x00000010181c7819 */ /* 0x000fc400000006ff */
[C---:B------:R-:W-:Y:S02]  /*07e0*/  SHF.L.U32 R24, R25.reuse, 0x10, RZ ;  /* 0x0000001019187819 */ /* 0x040fe400000006ff */
[----:B------:R-:W-:Y:S01]  /*07f0*/  PRMT R5, R25, 0x7632, R5 ;  /* 0x0000763219057816 */ /* 0x000fe20000000005 */
[----:B------:R0:W-:Y:S01]  /*0800*/  STL [R1+0x1b0], R28 ;  /* 0x0001b01c01007387 */ /* 0x0001e20000100800 */
[----:B------:R-:W-:Y:S02]  /*0810*/  SHF.L.U32 R25, R26, 0x10, RZ ;  /* 0x000000101a197819 */ /* 0x000fe400000006ff */
[----:B------:R-:W-:Y:S01]  /*0820*/  SHF.L.U32 R69, R0, 0x10, RZ ;  /* 0x0000001000457819 */ /* 0x000fe200000006ff */
[----:B------:R1:W-:Y:S01]  /*0830*/  STL [R1+0x1a8], R24 ;  /* 0x0001a81801007387 */ /* 0x0003e20000100800 */
[----:B------:R-:W-:Y:S02]  /*0840*/  PRMT R3, R26, 0x7632, R3 ;  /* 0x000076321a037816 */ /* 0x000fe40000000003 */
[----:B------:R-:W-:Y:S01]  /*0850*/  SHF.L.U32 R0, R5, 0x10, RZ ;  /* 0x0000001005007819 */ /* 0x000fe200000006ff */
[----:B------:R3:W-:Y:S01]  /*0860*/  STL [R1+0x1a0], R25 ;  /* 0x0001a01901007387 */ /* 0x0007e20000100800 */
[----:B------:R-:W-:-:S02]  /*0870*/  PRMT R52, R27, 0x7632, R52 ;  /* 0x000076321b347816 */ /* 0x000fc40000000034 */
[----:B0-----:R-:W-:Y:S02]  /*0880*/  CS2R R28, SRZ ;  /* 0x00000000001c7805 */ /* 0x001fe4000001ff00 */
[----:B----4-:R-:W-:Y:S02]  /*0890*/  PRMT R53, R20, 0x7632, R53 ;  /* 0x0000763214357816 */ /* 0x010fe40000000035 */
[----:B------:R-:W-:Y:S02]  /*08a0*/  SHF.L.U32 R5, R3, 0x10, RZ ;  /* 0x0000001003057819 */ /* 0x000fe400000006ff */
[----:B-1----:R-:W-:Y:S02]  /*08b0*/  SHF.L.U32 R24, R27, 0x10, RZ ;  /* 0x000000101b187819 */ /* 0x002fe400000006ff */
[----:B------:R-:W-:Y:S02]  /*08c0*/  CS2R R26, SRZ ;  /* 0x00000000001a7805 */ /* 0x000fe4000001ff00 */
[----:B------:R-:W-:-:S02]  /*08d0*/  SHF.L.U32 R3, R52, 0x10, RZ ;  /* 0x0000001034037819 */ /* 0x000fc400000006ff */
[----:B---3--:R-:W-:Y:S01]  /*08e0*/  SHF.L.U32 R25, R20, 0x10, RZ ;  /* 0x0000001014197819 */ /* 0x008fe200000006ff */
[----:B------:R0:W-:Y:S01]  /*08f0*/  STL [R1+0x198], R24 ;  /* 0x0001981801007387 */ /* 0x0001e20000100800 */
[----:B------:R-:W-:Y:S02]  /*0900*/  PRMT R54, R21, 0x7632, R54 ;  /* 0x0000763215367816 */ /* 0x000fe40000000036 */
[----:B------:R-:W-:Y:S01]  /*0910*/  PRMT R55, R22, 0x7632, R55 ;  /* 0x0000763216377816 */ /* 0x000fe20000000037 */
[----:B------:R1:W-:Y:S01]  /*0920*/  STL [R1+0x190], R25 ;  /* 0x0001901901007387 */ /* 0x0003e20000100800 */
[----:B------:R-:W-:Y:S02]  /*0930*/  PRMT R56, R23, 0x7632, R56 ;  /* 0x0000763217387816 */ /* 0x000fe40000000038 */
[----:B-----5:R-:W-:Y:S02]  /*0940*/  PRMT R57, R16, 0x7632, R57 ;  /* 0x0000763210397816 */ /* 0x020fe40000000039 */
[----:B------:R-:W-:-:S02]  /*0950*/  PRMT R58, R17, 0x7632, R58 ;  /* 0x00007632113a7816 */ /* 0x000fc4000000003a */
[----:B0-----:R-:W-:Y:S02]  /*0960*/  SHF.L.U32 R24, R21, 0x10, RZ ;  /* 0x0000001015187819 */ /* 0x001fe400000006ff */
[----:B------:R-:W-:Y:S02]  /*0970*/  PRMT R59, R18, 0x7632, R59 ;  /* 0x00007632123b7816 */ /* 0x000fe4000000003b */
[----:B-1----:R-:W-:Y:S01]  /*0980*/  SHF.L.U32 R25, R22, 0x10, RZ ;  /* 0x0000001016197819 */ /* 0x002fe200000006ff */
[----:B------:R0:W-:Y:S01]  /*0990*/  STL [R1+0x188], R24 ;  /* 0x0001881801007387 */ /* 0x0001e20000100800 */
[----:B------:R-:W-:Y:S02]  /*09a0*/  PRMT R60, R19, 0x7632, R60 ;  /* 0x00007632133c7816 */ /* 0x000fe4000000003c */
[----:B------:R-:W-:Y:S01]  /*09b0*/  PRMT R61, R12, 0x7632, R61 ;  /* 0x000076320c3d7816 */ /* 0x000fe2000000003d */
[----:B------:R1:W-:Y:S01]  /*09c0*/  STL [R1+0x180], R25 ;  /* 0x0001801901007387 */ /* 0x0003e20000100800 */
[----:B------:R-:W-:-:S02]  /*09d0*/  PRMT R62, R13, 0x7632, R62 ;  /* 0x000076320d3e7816 */ /* 0x000fc4000000003e */
[----:B------:R-:W-:Y:S02]  /*09e0*/  PRMT R63, R14, 0x7632, R63 ;  /* 0x000076320e3f7816 */ /* 0x000fe4000000003f */
[----:B------:R-:W-:Y:S02]  /*09f0*/  PRMT R64, R15, 0x7632, R64 ;  /* 0x000076320f407816 */ /* 0x000fe40000000040 */
[----:B0-----:R-:W-:Y:S02]  /*0a00*/  SHF.L.U32 R24, R23, 0x10, RZ ;  /* 0x0000001017187819 */ /* 0x001fe400000006ff */
[----:B------:R-:W-:Y:S02]  /*0a10*/  PRMT R65, R8, 0x7632, R65 ;  /* 0x0000763208417816 */ /* 0x000fe40000000041 */
[----:B-1----:R-:W-:Y:S01]  /*0a20*/  SHF.L.U32 R25, R16, 0x10, RZ ;  /* 0x0000001010197819 */ /* 0x002fe200000006ff */
[----:B------:R0:W-:Y:S01]  /*0a30*/  STL [R1+0x178], R24 ;  /* 0x0001781801007387 */ /* 0x0001e20000100800 */
[----:B------:R-:W-:-:S02]  /*0a40*/  PRMT R66, R9, 0x7632, R66 ;  /* 0x0000763209427816 */ /* 0x000fc40000000042 */
[----:B------:R-:W-:Y:S01]  /*0a50*/  PRMT R68, R11, 0x7632, R68 ;  /* 0x000076320b447816 */ /* 0x000fe20000000044 */
[----:B------:R1:W-:Y:S01]  /*0a60*/  STL [R1+0x170], R25 ;  /* 0x0001701901007387 */ /* 0x0003e20000100800 */
[----:B------:R-:W-:Y:S02]  /*0a70*/  PRMT R67, R10, 0x7632, R67 ;  /* 0x000076320a437816 */ /* 0x000fe40000000043 */
[----:B--2---:R-:W-:Y:S02]  /*0a80*/  PRMT R23, R48, 0x7632, R23 ;  /* 0x0000763230177816 */ /* 0x004fe40000000017 */
        /* <DEDUP_REMOVED lines=8> */
[----:B------:R-:W-:Y:S02]  /*0b10*/  PRMT R17, R46, 0x7632, R17 ;  /* 0x000076322e117816 */ /* 0x000fe40000000011 */
[----:B------:R-:W-:Y:S02]  /*0b20*/  PRMT R16, R47, 0x7632, R16 ;  /* 0x000076322f107816 */ /* 0x000fe40000000010 */
        /* <DEDUP_REMOVED lines=137> */
.L_x_8385:
[----:B01----:R-:W0:Y:S01]  /*13c0*/  S2R R3, SR_TID.X ;  /* 0x0000000000037919 */ /* 0x003e220000002100 */
[----:B------:R-:W1:Y:S01]  /*13d0*/  LDC.64 R102, c[0x0][0x3c0] ;  /* 0x0000f000ff667b82 */ /* 0x000e620000000a00 */
[----:B------:R-:W-:Y:S01]  /*13e0*/  IMAD R168, R164, UR9, RZ ;  /* 0x00000009a4a87c24 */ /* 0x000fe2000f8e02ff */
[----:B------:R-:W2:Y:S04]  /*13f0*/  LDL R210, [R1+0x1b0] ;  /* 0x0001b00001d27983 */ /* 0x000ea80000100800 */
[----:B------:R-:W-:Y:S01]  /*1400*/  SHF.R.S32.HI R0, RZ, 0x1f, R168 ;  /* 0x0000001fff007819 */ /* 0x000fe200000114a8 */
[----:B------:R-:W3:Y:S01]  /*1410*/  LDL.LU R209, [R1+0x98] ;  /* 0x0000980001d17983 */ /* 0x000ee20000300800 */
[----:B------:R-:W4:Y:S02]  /*1420*/  LDC.64 R136, c[0x0][0x3a8] ;  /* 0x0000ea00ff887b82 */ /* 0x000f240000000a00 */
[----:B------:R-:W-:Y:S01]  /*1430*/  LEA.HI R168, R0, R168, RZ, 0x3 ;  /* 0x000000a800a87211 */ /* 0x000fe200078f18ff */
[----:B------:R-:W2:Y:S05]  /*1440*/  LDL R208, [R1+0x1a8] ;  /* 0x0001a80001d07983 */ /* 0x000eaa0000100800 */
[----:B------:R-:W4:Y:S08]  /*1450*/  @P0 LDC.64 R100, c[0x0][0x3e0] ;  /* 0x0000f800ff640b82 */ /* 0x000f300000000a00 */
[----:B------:R-:W4:Y:S01]  /*1460*/  LDC.64 R156, c[0x0][0x428] ;  /* 0x00010a00ff9c7b82 */ /* 0x000f220000000a00 */
[----:B0-----:R-:W-:Y:S01]  /*1470*/  LOP3.LUT R190, R3, 0x1f, RZ, 0xc0, !PT ;  /* 0x0000001f03be7812 */ /* 0x001fe200078ec0ff */
[----:B-1----:R-:W-:-:S06]  /*1480*/  IMAD.WIDE R102, R164, 0x4, R102 ;  /* 0x00000004a4667825 */ /* 0x002fcc00078e0266 */
[----:B------:R-:W0:Y:S01]  /*1490*/  LDC.64 R170, c[0x0][0x3c8] ;  /* 0x0000f200ffaa7b82 */ /* 0x000e220000000a00 */
[----:B------:R-:W-:Y:S01]  /*14a0*/  ISETP.NE.U32.AND P1, PT, RZ, UR10, PT ;  /* 0x0000000aff007c0c */ /* 0x000fe2000bf25070 */
[----:B------:R-:W2:Y:S01]  /*14b0*/  LDL.LU R207, [R1+0xa4] ;  /* 0x0000a40001cf7983 */ /* 0x000ea20000300800 */
[----:B------:R-:W-:-:S03]  /*14c0*/  LEA.HI.SX32 R168, R168, R190, 0x1d ;  /* 0x000000bea8a87211 */ /* 0x000fc600078feaff */
[----:B------:R-:W3:Y:S01]  /*14d0*/  LDG.E R183, desc[UR6][R102.64] ;  /* 0x0000000666b77981 */ /* 0x000ee2000c1e1900 */
[C---:B------:R-:W-:Y:S01]  /*14e0*/  IADD3 R166, PT, PT, R168.reuse, 0x40, RZ ;  /* 0x00000040a8a67810 */ /* 0x040fe20007ffe0ff */
[----:B------:R-:W1:Y:S01]  /*14f0*/  LDC.64 R184, c[0x0][0x3b0] ;  /* 0x0000ec00ffb87b82 */ /* 0x000e620000000a00 */
[----:B------:R-:W-:Y:S01]  /*1500*/  IADD3 R167, PT, PT, R168, 0x20, RZ ;  /* 0x00000020a8a77810 */ /* 0x000fe20007ffe0ff */
[----:B----4-:R-:W-:-:S04]  /*1510*/  @P0 IMAD.WIDE R100, R164, 0x2, R100 ;  /* 0x00000002a4640825 */ /* 0x010fc800078e0264 */
[----:B0-----:R-:W-:Y:S01]  /*1520*/  IMAD.WIDE R170, R164, 0x4, R170 ;  /* 0x00000004a4aa7825 */ /* 0x001fe200078e02aa */
[----:B------:R-:W-:Y:S01]  /*1530*/  IADD3 R165, PT, PT, R168, 0x60, RZ ;  /* 0x00000060a8a57810 */ /* 0x000fe20007ffe0ff */
[----:B------:R-:W4:Y:S02]  /*1540*/  @P0 LDG.E.U16 R169, desc[UR6][R100.64] ;  /* 0x0000000664a90981 */ /* 0x000f24000c1e1500 */
[--C-:B------:R-:W-:Y:S01]  /*1550*/  IMAD.WIDE.U32 R120, R166, 0x20, R136.reuse ;  /* 0x00000020a6787825 */ /* 0x100fe200078e0088 */
[----:B------:R-:W-:Y:S01]  /*1560*/  IADD3 R0, PT, PT, R168, 0x80, RZ ;  /* 0x00000080a8007810 */ /* 0x000fe20007ffe0ff */
[----:B------:R0:W2:Y:S02]  /*1570*/  LDG.E R5, desc[UR6][R170.64] ;  /* 0x00000006aa057981 */ /* 0x0000a4000c1e1900 */
[----:B------:R-:W-:Y:S02]  /*1580*/  IMAD.WIDE.U32 R112, R167, 0x20, R136 ;  /* 0x00000020a7707825 */ /* 0x000fe400078e0088 */
[----:B------:R-:W4:Y:S04]  /*1590*/  LDG.E.128 R116, desc[UR6][R120.64] ;  /* 0x0000000678747981 */ /* 0x000f28000c1e1d00 */
[----:B------:R-:W2:Y:S01]  /*15a0*/  LDG.E.128 R108, desc[UR6][R112.64] ;  /* 0x00000006706c7981 */ /* 0x000ea2000c1e1d00 */
[----:B------:R-:W-:-:S02]  /*15b0*/  ISETP.NE.AND.EX P1, PT, RZ, UR11, PT, P1 ;  /* 0x0000000bff007c0c */ /* 0x000fc4000bf25310 */
[----:B------:R-:W-:Y:S01]  /*15c0*/  ISETP.NE.AND P2, PT, RZ, UR8, PT ;  /* 0x00000008ff007c0c */ /* 0x000fe2000bf45270 */
[----:B------:R-:W2:Y:S04]  /*15d0*/  LDL R206, [R1+0x1a0] ;  /* 0x0001a00001ce7983 */ /* 0x000ea80000100800 */
[----:B------:R-:W2:Y:S04]  /*15e0*/  LDG.E.128 R120, desc[UR6][R120.64+0x10] ;  /* 0x0000100678787981 */ /* 0x000ea8000c1e1d00 */
[----:B------:R-:W2:Y:S01]  /*15f0*/  LDG.E.128 R112, desc[UR6][R112.64+0x10] ;  /* 0x0000100670707981 */ /* 0x000ea2000c1e1d00 */
[----:B------:R-:W-:-:S04]  /*1600*/  IMAD.WIDE.U32 R104, R168, 0x20, R136 ;  /* 0x00000020a8687825 */ /* 0x000fc800078e0088 */
[--C-:B------:R-:W-:Y:S01]  /*1610*/  IMAD.WIDE.U32 R128, R165, 0x20, R136.reuse ;  /* 0x00000020a5807825 */ /* 0x100fe200078e0088 */
[----:B------:R-:W0:Y:S03]  /*1620*/  LDG.E.128 R100, desc[UR6][R104.64] ;  /* 0x0000000668647981 */ /* 0x000e26000c1e1d00 */
[----:B------:R-:W-:Y:S01]  /*1630*/  IMAD.WIDE.U32 R136, R0, 0x20, R136 ;  /* 0x0000002000887825 */ /* 0x000fe200078e0088 */
[----:B------:R-:W2:Y:S03]  /*1640*/  LDG.E.128 R124, desc[UR6][R128.64] ;  /* 0x00000006807c7981 */ /* 0x000ea6000c1e1d00 */
[--C-:B------:R-:W-:Y:S01]  /*1650*/  IMAD.WIDE.U32 R140, R168, 0x10, R156.reuse ;  /* 0x00000010a88c7825 */ /* 0x100fe200078e009c */
[----:B------:R-:W2:Y:S03]  /*1660*/  LDG.E.128 R132, desc[UR6][R136.64] ;  /* 0x0000000688847981 */ /* 0x000ea6000c1e1d00 */
[--C-:B------:R-:W-:Y:S01]  /*1670*/  IMAD.WIDE.U32 R144, R167, 0x10, R156.reuse ;  /* 0x00000010a7907825 */ /* 0x100fe200078e009c */
        /* <DEDUP_REMOVED lines=8> */
[----:B------:R-:W2:Y:S04]  /*1700*/  LDG.E.128 R156, desc[UR6][R156.64] ;  /* 0x000000069c9c7981 */ /* 0x000ea8000c1e1d00 */
[----:B------:R-:W2:Y:S04]  /*1710*/  LDG.E.128 R148, desc[UR6][R148.64] ;  /* 0x0000000694947981 */ /* 0x000ea8000c1e1d00 */
[----:B------:R-:W2:Y:S01]  /*1720*/  LDG.E.128 R152, desc[UR6][R152.64] ;  /* 0x0000000698987981 */ /* 0x000ea2000c1e1d00 */
[----:B------:R-:W-:-:S02]  /*1730*/  MOV R3, 0x3f800000 ;  /* 0x3f80000000037802 */ /* 0x000fc40000000f00 */
[----:B---3--:R-:W-:-:S05]  /*1740*/  FSEL R183, R183, RZ, !P2 ;  /* 0x000000ffb7b77208 */ /* 0x008fca0005000000 */
[C---:B----4-:R-:W-:Y:S01]  /*1750*/  FADD.FTZ R172, -R183.reuse, R116 ;  /* 0x00000074b7ac7221 */ /* 0x050fe20000010100 */
[C---:B------:R-:W-:Y:S01]  /*1760*/  FADD.FTZ R173, -R183.reuse, R117 ;  /* 0x00000075b7ad7221 */ /* 0x040fe20000010100 */
[C---:B------:R-:W-:Y:S01]  /*1770*/  FADD.FTZ R174, -R183.reuse, R118 ;  /* 0x00000076b7ae7221 */ /* 0x040fe20000010100 */
[C---:B------:R-:W-:Y:S01]  /*1780*/  FADD.FTZ R175, -R183.reuse, R119 ;  /* 0x00000077b7af7221 */ /* 0x040fe20000010100 */
[----:B------:R-:W3:Y:S01]  /*1790*/  @P1 LDC.64 R116, c[0x0][0x438] ;  /* 0x00010e00ff741b82 */ /* 0x000ee20000000a00 */
[----:B--2---:R-:W-:-:S07]  /*17a0*/  FADD.FTZ R199, -R183, R109 ;  /* 0x0000006db7c77221 */ /* 0x004fce0000010100 */
[----:B------:R-:W2:Y:S01]  /*17b0*/  @P1 LDC.64 R118, c[0x0][0x438] ;  /* 0x00010e00ff761b82 */ /* 0x000ea20000000a00 */
[C---:B------:R-:W-:Y:S01]  /*17c0*/  FADD.FTZ R176, -R183.reuse, R120 ;  /* 0x00000078b7b07221 */ /* 0x040fe20000010100 */
[C---:B------:R-:W-:Y:S01]  /*17d0*/  FADD.FTZ R180, -R183.reuse, R121 ;  /* 0x00000079b7b47221 */ /* 0x040fe20000010100 */
[C---:B------:R-:W-:Y:S01]  /*17e0*/  FADD.FTZ R197, -R183.reuse, R112 ;  /* 0x00000070b7c57221 */ /* 0x040fe20000010100 */
[----:B------:R-:W-:-:S04]  /*17f0*/  FADD.FTZ R109, -R183, R113 ;  /* 0x00000071b76d7221 */ /* 0x000fc80000010100 */
[----:B------:R-:W4:Y:S08]  /*1800*/  @P1 LDC.64 R112, c[0x0][0x438] ;  /* 0x00010e00ff701b82 */ /* 0x000f300000000a00 */
[----:B------:R-:W1:Y:S01]  /*1810*/  @P1 LDC.64 R120, c[0x0][0x438] ;  /* 0x00010e00ff781b82 */ /* 0x000e620000000a00 */
[C---:B0-----:R-:W-:Y:S01]  /*1820*/  FADD.FTZ R170, -R183.reuse, R102 ;  /* 0x00000066b7aa7221 */ /* 0x041fe20000010100 */
[----:B------:R-:W-:Y:S01]  /*1830*/  FADD.FTZ R102, -R183, R133 ;  /* 0x00000085b7667221 */ /* 0x000fe20000010100 */
[----:B------:R-:W-:Y:S01]  /*1840*/  @P0 SHF.L.U32 R3, R169, 0x10, RZ ;  /* 0x00000010a9030819 */ /* 0x000fe200000006ff */
[C---:B------:R-:W-:Y:S01]  /*1850*/  FADD.FTZ R169, -R183.reuse, R101 ;  /* 0x00000065b7a97221 */ /* 0x040fe20000010100 */
[----:B------:R-:W-:Y:S01]  /*1860*/  FADD.FTZ R171, -R183, R103 ;  /* 0x00000067b7ab7221 */ /* 0x000fe20000010100 */
[----:B------:R-:W-:-:S02]  /*1870*/  PRMT R133, R140, 0x7632, R133 ;  /* 0x000076328c857816 */ /* 0x000fc40000000085 */
[----:B------:R-:W-:Y:S02]  /*1880*/  SHF.L.U32 R212, R140, 0x10, RZ ;  /* 0x000000108cd47819 */ /* 0x000fe400000006ff */
[C---:B------:R-:W-:Y:S02]  /*1890*/  PRMT R140, R141.reuse, 0x7632, R140 ;  /* 0x000076328d8c7816 */ /* 0x040fe4000000008c */
[----:B------:R-:W-:Y:S01]  /*18a0*/  SHF.L.U32 R141, R141, 0x10, RZ ;  /* 0x000000108d8d7819 */ /* 0x000fe200000006ff */
[----:B---3--:R-:W-:-:S04]  /*18b0*/  @P1 IMAD.WIDE.U32 R116, R166, 0x20, R116 ;  /* 0x00000020a6741825 */ /* 0x008fc800078e0074 */
[C---:B------:R-:W-:Y:S01]  /*18c0*/  FMUL.FTZ R205, R5.reuse, R169 ;  /* 0x000000a905cd7220 */ /* 0x040fe20000410000 */
[----:B------:R-:W-:Y:S01]  /*18d0*/  FMUL.FTZ R169, R5, R171 ;  /* 0x000000ab05a97220 */ /* 0x000fe20000410000 */
[----:B--2---:R-:W-:-:S04]  /*18e0*/  @P1 IMAD.WIDE.U32 R118, R165, 0x20, R118 ;  /* 0x00000020a5761825 */ /* 0x004fc800078e0076 */
[----:B------:R-:W-:Y:S01]  /*18f0*/  FADD.FTZ R209, R141, R209 ;  /* 0x000000d18dd17221 */ /* 0x000fe20000010000 */
[----:B------:R-:W2:Y:S01]  /*1900*/  LDL.LU R171, [R1+0xac] ;  /* 0x0000ac0001ab7983 */ /* 0x000ea20000300800 */
[----:B------:R-:W-:Y:S01]  /*1910*/  FMUL.FTZ R204, R5, R170 ;  /* 0x000000aa05cc7220 */ /* 0x000fe20000410000 */
[----:B----4-:R-:W-:Y:S02]  /*1920*/  @P1 IMAD.WIDE.U32 R112, R167, 0x20, R112 ;  /* 0x00000020a7701825 */ /* 0x010fe400078e0070 */
[----:B------:R-:W5:Y:S02]  /*1930*/  @P1 LDG.E.128 R68, desc[UR6][R116.64] ;  /* 0x0000000674441981 */ /* 0x000f64000c1e1d00 */
[----:B-1----:R-:W-:Y:S02]  /*1940*/  @P1 IMAD.WIDE.U32 R120, R0, 0x20, R120 ;  /* 0x0000002000781825 */ /* 0x002fe400078e0078 */
[----:B------:R0:W5:Y:S02]  /*1950*/  @P1 LDG.E.128 R72, desc[UR6][R116.64+0x10] ;  /* 0x0000100674481981 */ /* 0x000164000c1e1d00 */
[----:B------:R-:W-:-:S02]  /*1960*/  FADD.FTZ R178, -R183, R105 ;  /* 0x00000069b7b27221 */ /* 0x000fc40000010100 */
[----:B------:R-:W5:Y:S01]  /*1970*/  @P1 LDG.E.128 R76, desc[UR6][R118.64] ;  /* 0x00000006764c1981 */ /* 0x000f62000c1e1d00 */
[----:B------:R-:W-:-:S03]  /*1980*/  FADD.FTZ R179, -R183, R106 ;  /* 0x0000006ab7b37221 */ /* 0x000fc60000010100 */
[----:B------:R1:W5:Y:S01]  /*1990*/  @P1 LDG.E.128 R80, desc[UR6][R118.64+0x10] ;  /* 0x0000100676501981 */ /* 0x000362000c1e1d00 */
[----:B0-----:R-:W-:-:S03]  /*19a0*/  SHF.L.U32 R117, R158, 0x10, RZ ;  /* 0x000000109e757819 */ /* 0x001fc600000006ff */
[----:B------:R-:W3:Y:S01]  /*19b0*/  LDL R170, [R1+0x198] ;  /* 0x0001980001aa7983 */ /* 0x000ee20000100800 */
[C---:B------:R-:W-:Y:S01]  /*19c0*/  FADD.FTZ R181, -R183.reuse, R107 ;  /* 0x0000006bb7b57221 */ /* 0x040fe20000010100 */
[C---:B------:R-:W-:Y:S02]  /*19d0*/  FADD.FTZ R201, -R183.reuse, R108 ;  /* 0x0000006cb7c97221 */ /* 0x040fe40000010100 */
[----:B------:R0:W-:Y:S01]  /*19e0*/  STL [R1+0x98], R209 ;  /* 0x000098d101007387 */ /* 0x0001e20000100800 */
[----:B-1----:R-:W-:Y:S01]  /*19f0*/  PRMT R118, R158, 0x7632, R118 ;  /* 0x000076329e767816 */ /* 0x002fe20000000076 */
[C---:B------:R-:W-:Y:S02]  /*1a00*/  FADD.FTZ R194, -R183.reuse, R114 ;  /* 0x00000072b7c27221 */ /* 0x040fe40000010100 */
[----:B------:R-:W4:Y:S01]  /*1a10*/  LDL.LU R158, [R1+0x94] ;  /* 0x00009400019e7983 */ /* 0x000f220000300800 */
[C---:B------:R-:W-:Y:S01]  /*1a20*/  FADD.FTZ R108, -R183.reuse, R130 ;  /* 0x00000082b76c7221 */ /* 0x040fe20000010100 */
[C---:B------:R-:W-:Y:S01]  /*1a30*/  FADD.FTZ R101, -R183.reuse, R131 ;  /* 0x00000083b7657221 */ /* 0x040fe20000010100 */
[C---:B------:R-:W-:Y:S01]  /*1a40*/  FADD.FTZ R105, -R183.reuse, R136 ;  /* 0x00000088b7697221 */ /* 0x040fe20000010100 */
[C---:B------:R-:W-:Y:S01]  /*1a50*/  FADD.FTZ R106, -R183.reuse, R137 ;  /* 0x00000089b76a7221 */ /* 0x040fe20000010100 */
[C---:B------:R-:W-:Y:S01]  /*1a60*/  FADD.FTZ R107, -R183.reuse, R138 ;  /* 0x0000008ab76b7221 */ /* 0x040fe20000010100 */
[----:B------:R-:W-:Y:S01]  /*1a70*/  FADD.FTZ R114, -R183, R139 ;  /* 0x0000008bb7727221 */ /* 0x000fe20000010100 */
[----:B------:R-:W5:Y:S01]  /*1a80*/  @P1 LDG.E.128 R60, desc[UR6][R112.64] ;  /* 0x00000006703c1981 */ /* 0x000f62000c1e1d00 */
[----:B------:R-:W-:Y:S01]  /*1a90*/  IMAD.WIDE.U32 R136, R168, 0x8, R184 ;  /* 0x00000008a8887825 */ /* 0x000fe200078e00b8 */
[----:B------:R-:W-:-:S02]  /*1aa0*/  PRMT R203, R144, 0x7632, R203 ;  /* 0x0000763290cb7816 */ /* 0x000fc400000000cb */
[----:B------:R1:W5:Y:S01]  /*1ab0*/  @P1 LDG.E.128 R64, desc[UR6][R112.64+0x10] ;  /* 0x0000100670401981 */ /* 0x000362000c1e1d00 */
[--C-:B------:R-:W-:Y:S01]  /*1ac0*/  IMAD.WIDE.U32 R138, R167, 0x8, R184.reuse ;  /* 0x00000008a78a7825 */ /* 0x100fe200078e00b8 */
[----:B------:R-:W-:Y:S02]  /*1ad0*/  SHF.L.U32 R200, R144, 0x10, RZ ;  /* 0x0000001090c87819 */ /* 0x000fe400000006ff */
[----:B------:R-:W5:Y:S01]  /*1ae0*/  @P1 LDG.E.128 R84, desc[UR6][R120.64] ;  /* 0x0000000678541981 */ /* 0x000f62000c1e1d00 */
[----:B------:R-:W-:Y:S01]  /*1af0*/  IMAD.WIDE.U32 R130, R166, 0x8, R184 ;  /* 0x00000008a6827825 */ /* 0x000fe200078e00b8 */
[C---:B------:R-:W-:Y:S02]  /*1b00*/  PRMT R229, R145.reuse, 0x7632, R229 ;  /* 0x0000763291e57816 */ /* 0x040fe400000000e5 */
[----:B------:R0:W5:Y:S01]  /*1b10*/  @P1 LDG.E.128 R88, desc[UR6][R120.64+0x10] ;  /* 0x0000100678581981 */ /* 0x000162000c1e1d00 */
[----:B------:R-:W-:Y:S01]  /*1b20*/  SHF.L.U32 R230, R145, 0x10, RZ ;  /* 0x0000001091e67819 */ /* 0x000fe200000006ff */
[----:B-1----:R-:W-:Y:S01]  /*1b30*/  IMAD.WIDE.U32 R112, R0, 0x8, R184 ;  /* 0x0000000800707825 */ /* 0x002fe200078e00b8 */
[----:B------:R-:W-:-:S02]  /*1b40*/  PRMT R228, R146, 0x7632, R228 ;  /* 0x0000763292e47816 */ /* 0x000fc400000000e4 */
[----:B------:R-:W-:Y:S01]  /*1b50*/  SHF.L.U32 R227, R146, 0x10, RZ ;  /* 0x0000001092e37819 */ /* 0x000fe200000006ff */
[C---:B------:R-:W-:Y:S01]  /*1b60*/  FADD.FTZ R198, -R183.reuse, R110 ;  /* 0x0000006eb7c67221 */ /* 0x040fe20000010100 */
[C---:B------:R-:W-:Y:S01]  /*1b70*/  PRMT R145, R150.reuse, 0x7632, R145 ;  /* 0x0000763296917816 */ /* 0x040fe20000000091 */
[----:B------:R-:W-:Y:S01]  /*1b80*/  FADD.FTZ R182, -R183, R111 ;  /* 0x0000006fb7b67221 */ /* 0x000fe20000010100 */
[----:B------:R-:W-:Y:S01]  /*1b90*/  SHF.L.U32 R146, R150, 0x10, RZ ;  /* 0x0000001096927819 */ /* 0x000fe200000006ff */
[----:B0-----:R-:W-:Y:S01]  /*1ba0*/  IMAD.WIDE.U32 R120, R165, 0x8, R184 ;  /* 0x00000008a5787825 */ /* 0x001fe200078e00b8 */
[C---:B------:R-:W-:Y:S01]  /*1bb0*/  PRMT R144, R151.reuse, 0x7632, R144 ;  /* 0x0000763297907816 */ /* 0x040fe20000000090 */
[----:B------:R-:W0:Y:S01]  /*1bc0*/  @P1 LDC.64 R110, c[0x0][0x438] ;  /* 0x00010e00ff6e1b82 */ /* 0x000e220000000a00 */
[----:B------:R-:W-:Y:S01]  /*1bd0*/  SHF.L.U32 R184, R151, 0x10, RZ ;  /* 0x0000001097b87819 */ /* 0x000fe200000006ff */
[C---:B------:R-:W-:Y:S01]  /*1be0*/  FADD.FTZ R103, -R183.reuse, R134 ;  /* 0x00000086b7677221 */ /* 0x040fe20000010100 */
[C---:B------:R-:W-:Y:S01]  /*1bf0*/  PRMT R150, R154.reuse, 0x7632, R150 ;  /* 0x000076329a967816 */ /* 0x040fe20000000096 */
[C---:B------:R-:W-:Y:S01]  /*1c00*/  FADD.FTZ R177, -R183.reuse, R104 ;  /* 0x00000068b7b17221 */ /* 0x040fe20000010100 */
[----:B------:R-:W-:Y:S01]  /*1c10*/  SHF.L.U32 R151, R154, 0x10, RZ ;  /* 0x000000109a977819 */ /* 0x000fe200000006ff */
[----:B------:R-:W-:Y:S01]  /*1c20*/  FADD.FTZ R100, -R183, R100 ;  /* 0x00000064b7647221 */ /* 0x000fe20000010100 */
[----:B------:R-:W4:Y:S01]  /*1c30*/  LDL R154, [R1+0x1ac] ;  /* 0x0001ac00019a7983 */ /* 0x000f220000100800 */
[----:B------:R-:W-:-:S02]  /*1c40*/  PRMT R134, R142, 0x7632, R134 ;  /* 0x000076328e867816 */ /* 0x000fc40000000086 */
[----:B------:R-:W-:Y:S01]  /*1c50*/  SHF.L.U32 R142, R142, 0x10, RZ ;  /* 0x000000108e8e7819 */ /* 0x000fe200000006ff */
[--C-:B------:R-:W-:Y:S01]  /*1c60*/  FADD.FTZ R104, -R183, R135.reuse ;  /* 0x00000087b7687221 */ /* 0x100fe20000010100 */
[----:B------:R-:W-:Y:S02]  /*1c70*/  PRMT R135, R143, 0x7632, R135 ;  /* 0x000076328f877816 */ /* 0x000fe40000000087 */
[----:B------:R-:W-:Y:S01]  /*1c80*/  SHF.L.U32 R215, R133, 0x10, RZ ;  /* 0x0000001085d77819 */ /* 0x000fe200000006ff */
[----:B------:R-:W-:Y:S01]  /*1c90*/  FADD.FTZ R207, R142, R207 ;  /* 0x000000cf8ecf7221 */ /* 0x000fe20000010000 */
[----:B------:R-:W-:Y:S01]  /*1ca0*/  SHF.L.U32 R143, R143, 0x10, RZ ;  /* 0x000000108f8f7819 */ /* 0x000fe200000006ff */
[C---:B------:R-:W-:Y:S01]  /*1cb0*/  FMUL.FTZ R100, R5.reuse, R100 ;  /* 0x0000006405647220 */ /* 0x040fe20000410000 */
[----:B------:R-:W-:Y:S01]  /*1cc0*/  FMUL.FTZ R133, R5, R177 ;  /* 0x000000b105857220 */ /* 0x000fe20000410000 */
[C---:B------:R-:W-:Y:S01]  /*1cd0*/  PRMT R119, R157.reuse, 0x7632, R119 ;  /* 0x000076329d777816 */ /* 0x040fe20000000077 */
[-C--:B------:R-:W-:Y:S01]  /*1ce0*/  FMUL.FTZ R209, R208, R141.reuse ;  /* 0x0000008dd0d17220 */ /* 0x080fe20000410000 */
[----:B------:R-:W-:Y:S01]  /*1cf0*/  SHF.L.U32 R116, R157, 0x10, RZ ;  /* 0x000000109d747819 */ /* 0x000fe200000006ff */
[----:B------:R-:W-:Y:S01]  /*1d00*/  FADD.FTZ R249, R212, R249 ;  /* 0x000000f9d4f97221 */ /* 0x000fe20000010000 */
[----:B------:R-:W-:Y:S01]  /*1d10*/  FFMA.FTZ R216, R204, R141, R216 ;  /* 0x0000008dccd87223 */ /* 0x000fe200000100d8 */
[----:B0-----:R-:W-:Y:S01]  /*1d20*/  @P1 IMAD.WIDE.U32 R110, R168, 0x20, R110 ;  /* 0x00000020a86e1825 */ /* 0x001fe200078e006e */
[----:B------:R-:W-:Y:S04]  /*1d30*/  STL [R1+0xa4], R207 ;  /* 0x0000a4cf01007387 */ /* 0x000fe80000100800 */
[----:B------:R-:W5:Y:S04]  /*1d40*/  @P1 LDG.E.128 R52, desc[UR6][R110.64] ;  /* 0x000000066e341981 */ /* 0x000f68000c1e1d00 */
[----:B------:R0:W5:Y:S01]  /*1d50*/  @P1 LDG.E.128 R56, desc[UR6][R110.64+0x10] ;  /* 0x000010066e381981 */ /* 0x000162000c1e1d00 */
[----:B------:R-:W-:Y:S01]  /*1d60*/  FFMA.FTZ R191, R100, R212, R191 ;  /* 0x000000d464bf7223 */ /* 0x000fe200000100bf */
[-C--:B------:R-:W-:Y:S01]  /*1d70*/  FFMA.FTZ R218, R133, R142.reuse, R218 ;  /* 0x0000008e85da7223 */ /* 0x080fe200000100da */
[----:B------:R-:W-:Y:S01]  /*1d80*/  FMUL.FTZ R208, R206, R142 ;  /* 0x0000008eced07220 */ /* 0x000fe20000410000 */
[----:B------:R-:W-:Y:S01]  /*1d90*/  FMUL.FTZ R212, R210, R212 ;  /* 0x000000d4d2d47220 */ /* 0x000fe20000410000 */
[----:B------:R-:W-:Y:S01]  /*1da0*/  SHF.L.U32 R140, R140, 0x10, RZ ;  /* 0x000000108c8c7819 */ /* 0x000fe200000006ff */
[----:B------:R-:W-:Y:S01]  /*1db0*/  FMUL.FTZ R201, R5, R201 ;  /* 0x000000c905c97220 */ /* 0x000fe20000410000 */
[----:B------:R-:W-:Y:S01]  /*1dc0*/  SHF.L.U32 R193, R147, 0x10, RZ ;  /* 0x0000001093c17819 */ /* 0x000fe200000006ff */
[----:B------:R-:W-:Y:S01]  /*1dd0*/  FMUL.FTZ R194, R5, R194 ;  /* 0x000000c205c27220 */ /* 0x000fe20000410000 */
[----:B------:R-:W-:Y:S01]  /*1de0*/  FADD.FTZ R115, -R183, R115 ;  /* 0x00000073b7737221 */ /* 0x000fe20000010100 */
[----:B0-----:R-:W-:-:S02]  /*1df0*/  PRMT R111, R159, 0x7632, R111 ;  /* 0x000076329f6f7816 */ /* 0x001fc4000000006f */
[----:B------:R-:W-:Y:S02]  /*1e00*/  PRMT R192, R147, 0x7632, R192 ;  /* 0x0000763293c07816 */ /* 0x000fe400000000c0 */
[----:B------:R-:W-:Y:S02]  /*1e10*/  SHF.L.U32 R202, R148, 0x10, RZ ;  /* 0x0000001094ca7819 */ /* 0x000fe400000006ff */
[----:B------:R-:W-:Y:S01]  /*1e20*/  SHF.L.U32 R196, R149, 0x10, RZ ;  /* 0x0000001095c47819 */ /* 0x000fe200000006ff */
[----:B------:R-:W-:Y:S01]  /*1e30*/  FMUL.FTZ R198, R5, R198 ;  /* 0x000000c605c67220 */ /* 0x000fe20000410000 */
[----:B------:R-:W-:Y:S02]  /*1e40*/  SHF.L.U32 R110, R159, 0x10, RZ ;  /* 0x000000109f6e7819 */ /* 0x000fe400000006ff */
[----:B------:R-:W-:Y:S01]  /*1e50*/  PRMT R195, R149, 0x7632, R195 ;  /* 0x0000763295c37816 */ /* 0x000fe200000000c3 */
[----:B------:R-:W4:Y:S01]  /*1e60*/  LDL.LU R159, [R1+0x9c] ;  /* 0x00009c00019f7983 */ /* 0x000f220000300800 */
[----:B------:R-:W-:-:S03]  /*1e70*/  SHF.L.U32 R210, R135, 0x10, RZ ;  /* 0x0000001087d27819 */ /* 0x000fc600000006ff */
[----:B------:R-:W4:Y:S01]  /*1e80*/  LDL R157, [R1+0x1a4] ;  /* 0x0001a400019d7983 */ /* 0x000f220000100800 */
[----:B------:R-:W-:-:S03]  /*1e90*/  SHF.L.U32 R211, R134, 0x10, RZ ;  /* 0x0000001086d37819 */ /* 0x000fc600000006ff */
[----:B------:R-:W4:Y:S01]  /*1ea0*/  LDL.LU R142, [R1+0xa8] ;  /* 0x0000a800018e7983 */ /* 0x000f220000300800 */
[----:B------:R-:W-:Y:S01]  /*1eb0*/  FMUL.FTZ R134, R5, R179 ;  /* 0x000000b305867220 */ /* 0x000fe20000410000 */
[----:B------:R-:W-:Y:S01]  /*1ec0*/  FFMA.FTZ R214, R205, R215, R214 ;  /* 0x000000d7cdd67223 */ /* 0x000fe200000100d6 */
[C---:B------:R-:W-:Y:S01]  /*1ed0*/  FADD.FTZ R122, -R183.reuse, R122 ;  /* 0x0000007ab77a7221 */ /* 0x040fe20000010100 */
[C---:B------:R-:W-:Y:S01]  /*1ee0*/  FADD.FTZ R123, -R183.reuse, R123 ;  /* 0x0000007bb77b7221 */ /* 0x040fe20000010100 */
[----:B------:R-:W-:Y:S01]  /*1ef0*/  FFMA.FTZ R220, R134, R143, R220 ;  /* 0x0000008f86dc7223 */ /* 0x000fe200000100dc */
        /* <DEDUP_REMOVED lines=8> */
[----:B------:R-:W-:Y:S01]  /*1f80*/  FMUL.FTZ R197, R5, R197 ;  /* 0x000000c505c57220 */ /* 0x000fe20000410000 */
[----:B------:R-:W-:Y:S01]  /*1f90*/  SHF.L.U32 R203, R203, 0x10, RZ ;  /* 0x00000010cbcb7819 */ /* 0x000fe200000006ff */
[C---:B------:R-:W-:Y:S01]  /*1fa0*/  FMUL.FTZ R199, R5.reuse, R199 ;  /* 0x000000c705c77220 */ /* 0x040fe20000410000 */
[C---:B------:R-:W-:Y:S01]  /*1fb0*/  FMUL.FTZ R176, R5.reuse, R176 ;  /* 0x000000b005b07220 */ /* 0x040fe20000410000 */
[C---:B------:R-:W-:Y:S01]  /*1fc0*/  FMUL.FTZ R180, R5.reuse, R180 ;  /* 0x000000b405b47220 */ /* 0x040fe20000410000 */
[----:B------:R-:W-:Y:S01]  /*1fd0*/  FMUL.FTZ R105, R5, R105 ;  /* 0x0000006905697220 */ /* 0x000fe20000410000 */
[----:B------:R-:W-:Y:S01]  /*1fe0*/  FADD.FTZ R186, R117, R186 ;  /* 0x000000ba75ba7221 */ /* 0x000fe20000010000 */
[----:B------:R-:W5:Y:S04]  /*1ff0*/  LDG.E.64 R136, desc[UR6][R136.64] ;  /* 0x0000000688887981 */ /* 0x000f68000c1e1b00 */
[----:B------:R-:W5:Y:S04]  /*2000*/  LDG.E.64 R138, desc[UR6][R138.64] ;  /* 0x000000068a8a7981 */ /* 0x000f68000c1e1b00 */
[----:B------:R-:W5:Y:S04]  /*2010*/  LDG.E.64 R130, desc[UR6][R130.64] ;  /* 0x0000000682827981 */ /* 0x000f68000c1e1b00 */
[----:B------:R-:W5:Y:S04]  /*2020*/  LDG.E.64 R120, desc[UR6][R120.64] ;  /* 0x0000000678787981 */ /* 0x000f68000c1e1b00 */
[----:B------:R-:W5:Y:S01]  /*2030*/  LDG.E.64 R112, desc[UR6][R112.64] ;  /* 0x0000000670707981 */ /* 0x000f62000c1e1b00 */
[----:B--2---:R-:W-:-:S05]  /*2040*/  FADD.FTZ R171, R143, R171 ;  /* 0x000000ab8fab7221 */ /* 0x004fca0000010000 */
[----:B------:R0:W-:Y:S04]  /*2050*/  STL [R1+0xac], R171 ;  /* 0x0000acab01007387 */ /* 0x0001e80000100800 */
[----:B0-----:R-:W2:Y:S01]  /*2060*/  LDL R171, [R1+0x19c] ;  /* 0x00019c0001ab7983 */ /* 0x001ea20000100800 */
[----:B---3--:R-:W-:-:S03]  /*2070*/  FMUL.FTZ R135, R170, R143 ;  /* 0x0000008faa877220 */ /* 0x008fc60000410000 */
[----:B------:R-:W3:Y:S04]  /*2080*/  LDL.LU R170, [R1+0xb0] ;  /* 0x0000b00001aa7983 */ /* 0x000ee80000300800 */
[----:B------:R-:W2:Y:S01]  /*2090*/  LDL R141, [R1+0x194] ;  /* 0x00019400018d7983 */ /* 0x000ea20000100800 */
[----:B----4-:R-:W-:-:S05]  /*20a0*/  FADD.FTZ R158, R215, R158 ;  /* 0x0000009ed79e7221 */ /* 0x010fca0000010000 */
[----:B------:R0:W-:Y:S04]  /*20b0*/  STL [R1+0x94], R158 ;  /* 0x0000949e01007387 */ /* 0x0001e80000100800 */
[----:B0-----:R-:W4:Y:S01]  /*20c0*/  LDL.LU R158, [R1+0xb4] ;  /* 0x0000b400019e7983 */ /* 0x001f220000300800 */
[----:B------:R-:W-:-:S03]  /*20d0*/  FMUL.FTZ R215, R154, R215 ;  /* 0x000000d79ad77220 */ /* 0x000fc60000410000 */
[----:B------:R-:W2:Y:S04]  /*20e0*/  LDL R154, [R1+0x190] ;  /* 0x00019000019a7983 */ /* 0x000ea80000100800 */
[----:B------:R-:W2:Y:S01]  /*20f0*/  LDL.LU R143, [R1+0xbc] ;  /* 0x0000bc00018f7983 */ /* 0x000ea20000300800 */
[----:B------:R-:W-:Y:S01]  /*2100*/  FFMA.FTZ R222, R201, R200, R222 ;  /* 0x000000c8c9de7223 */ /* 0x000fe200000100de */
[----:B------:R-:W-:Y:S01]  /*2110*/  FADD.FTZ R159, R140, R159 ;  /* 0x0000009f8c9f7221 */ /* 0x000fe20000010000 */
[----:B------:R-:W-:-:S04]  /*2120*/  FMUL.FTZ R213, R157, R140 ;  /* 0x0000008c9dd57220 */ /* 0x000fc80000410000 */
[----:B------:R0:W-:Y:S01]  /*2130*/  STL [R1+0x9c], R159 ;  /* 0x00009c9f01007387 */ /* 0x0001e20000100800 */
[----:B------:R-:W-:-:S03]  /*2140*/  FADD.FTZ R142, R211, R142 ;  /* 0x0000008ed38e7221 */ /* 0x000fc60000010000 */
[----:B0-----:R-:W2:Y:S04]  /*2150*/  LDL R159, [R1+0x188] ;  /* 0x00018800019f7983 */ /* 0x001ea80000100800 */
[----:B------:R-:W2:Y:S04]  /*2160*/  LDL.LU R157, [R1+0xc4] ;  /* 0x0000c400019d7983 */ /* 0x000ea80000300800 */
[----:B------:R0:W-:Y:S04]  /*2170*/  STL [R1+0xa8], R142 ;  /* 0x0000a88e01007387 */ /* 0x0001e80000100800 */
[----:B0-----:R-:W2:Y:S01]  /*2180*/  LDL R142, [R1+0x180] ;  /* 0x00018000018e7983 */ /* 0x001ea20000100800 */
[----:B---3--:R-:W-:-:S05]  /*2190*/  FADD.FTZ R170, R210, R170 ;  /* 0x000000aad2aa7221 */ /* 0x008fca0000010000 */
[----:B------:R-:W-:Y:S01]  /*21a0*/  STL [R1+0xb0], R170 ;  /* 0x0000b0aa01007387 */ /* 0x000fe20000100800 */
[----:B----4-:R-:W-:Y:S01]  /*21b0*/  FADD.FTZ R158, R200, R158 ;  /* 0x0000009ec89e7221 */ /* 0x010fe20000010000 */
[----:B--2---:R-:W-:Y:S02]  /*21c0*/  FMUL.FTZ R200, R154, R200 ;  /* 0x000000c89ac87220 */ /* 0x004fe40000410000 */
[----:B------:R-:W2:Y:S01]  /*21d0*/  LDL.LU R154, [R1+0xcc] ;  /* 0x0000cc00019a7983 */ /* 0x000ea20000300800 */
[----:B------:R-:W-:-:S03]  /*21e0*/  FADD.FTZ R143, R230, R143 ;  /* 0x0000008fe68f7221 */ /* 0x000fc60000010000 */
[----:B------:R-:W-:Y:S04]  /*21f0*/  STL [R1+0xb4], R158 ;  /* 0x0000b49e01007387 */ /* 0x000fe80000100800 */
[----:B------:R0:W-:Y:S04]  /*2200*/  STL [R1+0xbc], R143 ;  /* 0x0000bc8f01007387 */ /* 0x0001e80000100800 */
[----:B0-----:R-:W3:Y:S01]  /*2210*/  LDL R143, [R1+0x178] ;  /* 0x00017800018f7983 */ /* 0x001ee20000100800 */
[----:B------:R-:W-:-:S04]  /*2220*/  FMUL.FTZ R206, R5, R181 ;  /* 0x000000b505ce7220 */ /* 0x000fc80000410000 */
[-C--:B------:R-:W-:Y:S01]  /*2230*/  FFMA.FTZ R221, R206, R210.reuse, R221 ;  /* 0x000000d2cedd7223 */ /* 0x080fe200000100dd */
[----:B------:R-:W-:Y:S01]  /*2240*/  FMUL.FTZ R210, R141, R210 ;  /* 0x000000d28dd27220 */ /* 0x000fe20000410000 */
[C---:B------:R-:W-:Y:S01]  /*2250*/  FMUL.FTZ R141, R5.reuse, R182 ;  /* 0x000000b6058d7220 */ /* 0x040fe20000410000 */
[----:B------:R-:W-:Y:S01]  /*2260*/  SHF.L.U32 R182, R228, 0x10, RZ ;  /* 0x00000010e4b67819 */ /* 0x000fe200000006ff */
[----:B------:R-:W-:Y:S01]  /*2270*/  FMUL.FTZ R207, R5, R178 ;  /* 0x000000b205cf7220 */ /* 0x000fe20000410000 */
[----:B------:R-:W-:Y:S01]  /*2280*/  FFMA.FTZ R232, R194, R193, R232 ;  /* 0x000000c1c2e87223 */ /* 0x000fe200000100e8 */
[----:B------:R-:W-:-:S05]  /*2290*/  FADD.FTZ R157, R227, R157 ;  /* 0x0000009de39d7221 */ /* 0x000fca0000010000 */
[----:B------:R0:W-:Y:S04]  /*22a0*/  STL [R1+0xc4], R157 ;  /* 0x0000c49d01007387 */ /* 0x0001e80000100800 */
[----:B------:R-:W4:Y:S04]  /*22b0*/  LDL.LU R228, [R1+0xd4] ;  /* 0x0000d40001e47983 */ /* 0x000f280000300800 */
[----:B------:R-:W4:Y:S04]  /*22c0*/  LDL R181, [R1+0x170] ;  /* 0x0001700001b57983 */ /* 0x000f280000100800 */
[----:B------:R-:W4:Y:S04]  /*22d0*/  LDL.LU R179, [R1+0xdc] ;  /* 0x0000dc0001b37983 */ /* 0x000f280000300800 */
[----:B------:R-:W4:Y:S04]  /*22e0*/  LDL R178, [R1+0x168] ;  /* 0x0001680001b27983 */ /* 0x000f280000100800 */
[----:B------:R-:W4:Y:S01]  /*22f0*/  LDL.LU R177, [R1+0xe4] ;  /* 0x0000e40001b17983 */ /* 0x000f220000300800 */
[----:B0-----:R-:W-:Y:S01]  /*2300*/  SHF.L.U32 R157, R192, 0x10, RZ ;  /* 0x00000010c09d7819 */ /* 0x001fe200000006ff */
[----:B------:R-:W-:Y:S01]  /*2310*/  FMUL.FTZ R192, R5, R115 ;  /* 0x0000007305c07220 */ /* 0x000fe20000410000 */
[----:B--2---:R-:W-:-:S05]  /*2320*/  FADD.FTZ R154, R193, R154 ;  /* 0x0000009ac19a7221 */ /* 0x004fca0000010000 */
[----:B------:R0:W-:Y:S04]  /*2330*/  STL [R1+0xcc], R154 ;  /* 0x0000cc9a01007387 */ /* 0x0001e80000100800 */
[----:B0-----:R-:W2:Y:S01]  /*2340*/  LDL R154, [R1+0x160] ;  /* 0x00016000019a7983 */ /* 0x001ea20000100800 */
[----:B---3--:R-:W-:-:S03]  /*2350*/  FMUL.FTZ R193, R143, R193 ;  /* 0x000000c18fc17220 */ /* 0x008fc60000410000 */
[----:B------:R-:W3:Y:S04]  /*2360*/  LDL.LU R143, [R1+0xec] ;  /* 0x0000ec00018f7983 */ /* 0x000ee80000300800 */
[----:B------:R-:W2:Y:S01]  /*2370*/  LDL R115, [R1+0x158] ;  /* 0x0001580001737983 */ /* 0x000ea20000100800 */
[----:B------:R-:W-:Y:S01]  /*2380*/  FFMA.FTZ R217, R169, R140, R217 ;  /* 0x0000008ca9d97223 */ /* 0x000fe200000100d9 */
[----:B------:R-:W-:Y:S01]  /*2390*/  FMUL.FTZ R170, R5, R172 ;  /* 0x000000ac05aa7220 */ /* 0x000fe20000410000 */
[-C--:B------:R-:W-:Y:S01]  /*23a0*/  FFMA.FTZ R219, R207, R211.reuse, R219 ;  /* 0x000000d3cfdb7223 */ /* 0x080fe200000100db */
[-C--:B------:R-:W-:Y:S01]  /*23b0*/  FFMA.FTZ R224, R198, R230.reuse, R224 ;  /* 0x000000e6c6e07223 */ /* 0x080fe200000100e0 */
[----:B------:R-:W-:Y:S01]  /*23c0*/  FMUL.FTZ R140, R159, R230 ;  /* 0x000000e69f8c7220 */ /* 0x000fe20000410000 */
[----:B------:R-:W-:Y:S01]  /*23d0*/  FMUL.FTZ R172, R5, R174 ;  /* 0x000000ae05ac7220 */ /* 0x000fe20000410000 */
[----:B------:R-:W-:Y:S01]  /*23e0*/  FMUL.FTZ R211, R171, R211 ;  /* 0x000000d3abd37220 */ /* 0x000fe20000410000 */
[C---:B------:R-:W-:Y:S01]  /*23f0*/  FMUL.FTZ R171, R5.reuse, R173 ;  /* 0x000000ad05ab7220 */ /* 0x040fe20000410000 */
[C---:B------:R-:W-:Y:S01]  /*2400*/  FMUL.FTZ R173, R5.reuse, R175 ;  /* 0x000000af05ad7220 */ /* 0x040fe20000410000 */
[----:B------:R-:W-:Y:S01]  /*2410*/  FFMA.FTZ R234, R170, R202, R234 ;  /* 0x000000caaaea7223 */ /* 0x000fe200000100ea */
[----:B------:R-:W-:Y:S01]  /*2420*/  FMUL.FTZ R159, R5, R109 ;  /* 0x0000006d059f7220 */ /* 0x000fe20000410000 */
[----:B------:R-:W-:Y:S01]  /*2430*/  FFMA.FTZ R236, R172, R196, R236 ;  /* 0x000000c4acec7223 */ /* 0x000fe200000100ec */
[----:B------:R-:W-:-:S02]  /*2440*/  SHF.L.U32 R109, R195, 0x10, RZ ;  /* 0x00000010c36d7819 */ /* 0x000fc400000006ff */
[----:B------:R-:W-:Y:S01]  /*2450*/  SHF.L.U32 R158, R229, 0x10, RZ ;  /* 0x00000010e59e7819 */ /* 0x000fe200000006ff */
[----:B----4-:R-:W-:Y:S01]  /*2460*/  FADD.FTZ R228, R202, R228 ;  /* 0x000000e4cae47221 */ /* 0x010fe20000010000 */
[----:B------:R-:W-:-:S04]  /*2470*/  FADD.FTZ R179, R196, R179 ;  /* 0x000000b3c4b37221 */ /* 0x000fc80000010000 */
[----:B------:R0:W-:Y:S01]  /*2480*/  STL [R1+0xd4], R228 ;  /* 0x0000d4e401007387 */ /* 0x0001e20000100800 */
[----:B------:R-:W-:-:S03]  /*2490*/  FADD.FTZ R177, R146, R177 ;  /* 0x000000b192b17221 */ /* 0x000fc60000010000 */
[----:B------:R1:W-:Y:S01]  /*24a0*/  STL [R1+0xdc], R179 ;  /* 0x0000dcb301007387 */ /* 0x0003e20000100800 */
[----:B------:R-:W-:-:S03]  /*24b0*/  FMUL.FTZ R174, R181, R202 ;  /* 0x000000cab5ae7220 */ /* 0x000fc60000410000 */
[----:B------:R4:W-:Y:S01]  /*24c0*/  STL [R1+0xe4], R177 ;  /* 0x0000e4b101007387 */ /* 0x0009e20000100800 */
[----:B------:R-:W-:-:S03]  /*24d0*/  FMUL.FTZ R175, R178, R196 ;  /* 0x000000c4b2af7220 */ /* 0x000fc60000410000 */
[----:B------:R-:W4:Y:S04]  /*24e0*/  LDL.LU R230, [R1+0xf4] ;  /* 0x0000f40001e67983 */ /* 0x000f280000300800 */
[----:B0-----:R-:W4:Y:S01]  /*24f0*/  LDL R228, [R1+0x150] ;  /* 0x0001500001e47983 */ /* 0x001f220000100800 */
[----:B---3--:R-:W-:Y:S01]  /*2500*/  FADD.FTZ R143, R184, R143 ;  /* 0x0000008fb88f7221 */ /* 0x008fe20000010000 */
[----:B--2---:R-:W-:-:S04]  /*2510*/  FMUL.FTZ R178, R154, R146 ;  /* 0x000000929ab27220 */ /* 0x004fc80000410000 */
[----:B------:R0:W-:Y:S01]  /*2520*/  STL [R1+0xec], R143 ;  /* 0x0000ec8f01007387 */ /* 0x0001e20000100800 */
[----:B-1----:R-:W-:-:S03]  /*2530*/  FMUL.FTZ R179, R115, R184 ;  /* 0x000000b873b37220 */ /* 0x002fc60000410000 */
[----:B------:R-:W2:Y:S04]  /*2540*/  LDL.LU R202, [R1+0xfc] ;  /* 0x0000fc0001ca7983 */ /* 0x000ea80000300800 */
[----:B------:R-:W3:Y:S04]  /*2550*/  LDL R196, [R1+0x148] ;  /* 0x0001480001c47983 */ /* 0x000ee80000100800 */
[----:B------:R-:W3:Y:S04]  /*2560*/  LDL.LU R195, [R1+0x104] ;  /* 0x0001040001c37983 */ /* 0x000ee80000300800 */
[----:B------:R-:W3:Y:S04]  /*2570*/  LDL R115, [R1+0x140] ;  /* 0x0001400001737983 */ /* 0x000ee80000100800 */
[----:B------:R-:W3:Y:S04]  /*2580*/  LDL R154, [R1+0x138] ;  /* 0x00013800019a7983 */ /* 0x000ee80000100800 */
[----:B------:R-:W3:Y:S01]  /*2590*/  LDL.LU R229, [R1+0x10c] ;  /* 0x00010c0001e57983 */ /* 0x000ee20000300800 */
[----:B------:R-:W-:-:S02]  /*25a0*/  SHF.L.U32 R149, R152, 0x10, RZ ;  /* 0x0000001098957819 */ /* 0x000fc400000006ff */
[C---:B------:R-:W-:Y:S02]  /*25b0*/  SHF.L.U32 R183, R153.reuse, 0x10, RZ ;  /* 0x0000001099b77819 */ /* 0x040fe400000006ff */
[----:B------:R-:W-:Y:S02]  /*25c0*/  PRMT R148, R153, 0x7632, R148 ;  /* 0x0000763299947816 */ /* 0x000fe40000000094 */
[----:B------:R-:W-:Y:S01]  /*25d0*/  SHF.L.U32 R153, R155, 0x10, RZ ;  /* 0x000000109b997819 */ /* 0x000fe200000006ff */
[----:B----4-:R-:W-:Y:S01]  /*25e0*/  FMUL.FTZ R177, R5, R122 ;  /* 0x0000007a05b17220 */ /* 0x010fe20000410000 */
[-C--:B------:R-:W-:Y:S01]  /*25f0*/  FFMA.FTZ R226, R197, R227.reuse, R226 ;  /* 0x000000e3c5e27223 */ /* 0x080fe200000100e2 */
[----:B------:R-:W-:Y:S01]  /*2600*/  FMUL.FTZ R142, R142, R227 ;  /* 0x000000e38e8e7220 */ /* 0x000fe20000410000 */
[----:B------:R-:W-:Y:S01]  /*2610*/  SHF.L.U32 R227, R145, 0x10, RZ ;  /* 0x0000001091e37819 */ /* 0x000fe200000006ff */
[----:B------:R-:W-:Y:S01]  /*2620*/  FFMA.FTZ R240, R177, R184, R240 ;  /* 0x000000b8b1f07223 */ /* 0x000fe200000100f0 */
[C---:B------:R-:W-:Y:S01]  /*2630*/  FMUL.FTZ R145, R5.reuse, R126 ;  /* 0x0000007e05917220 */ /* 0x040fe20000410000 */
[----:B0-----:R-:W-:Y:S01]  /*2640*/  FMUL.FTZ R143, R5, R124 ;  /* 0x0000007c058f7220 */ /* 0x001fe20000410000 */
[----:B------:R-:W-:-:S02]  /*2650*/  SHF.L.U32 R124, R148, 0x10, RZ ;  /* 0x00000010947c7819 */ /* 0x000fc400000006ff */
[----:B------:R-:W-:Y:S01]  /*2660*/  FFMA.FTZ R244, R145, R183, R244 ;  /* 0x000000b791f47223 */ /* 0x000fe200000100f4 */
[----:B------:R-:W-:-:S05]  /*2670*/  FADD.FTZ R230, R149, R230 ;  /* 0x000000e695e67221 */ /* 0x000fca0000010000 */
[----:B------:R-:W-:Y:S01]  /*2680*/  STL [R1+0xf4], R230 ;  /* 0x0000f4e601007387 */ /* 0x000fe20000100800 */
[----:B--2---:R-:W-:Y:S01]  /*2690*/  FADD.FTZ R202, R183, R202 ;  /* 0x000000cab7ca7221 */ /* 0x004fe20000010000 */
[----:B---3--:R-:W-:-:S04]  /*26a0*/  FADD.FTZ R195, R151, R195 ;  /* 0x000000c397c37221 */ /* 0x008fc80000010000 */
[----:B------:R0:W-:Y:S04]  /*26b0*/  STL [R1+0xfc], R202 ;  /* 0x0000fcca01007387 */ /* 0x0001e80000100800 */
[----:B------:R1:W-:Y:S01]  /*26c0*/  STL [R1+0x104], R195 ;  /* 0x000104c301007387 */ /* 0x0003e20000100800 */
[----:B------:R-:W-:-:S05]  /*26d0*/  FADD.FTZ R229, R153, R229 ;  /* 0x000000e599e57221 */ /* 0x000fca0000010000 */
[----:B------:R-:W-:Y:S04]  /*26e0*/  STL [R1+0x10c], R229 ;  /* 0x00010ce501007387 */ /* 0x000fe80000100800 */
[----:B------:R-:W2:Y:S01]  /*26f0*/  LDL.LU R184, [R1+0xb8] ;  /* 0x0000b80001b87983 */ /* 0x000ea20000300800 */
[----:B------:R-:W-:-:S03]  /*2700*/  FMUL.FTZ R148, R196, R183 ;  /* 0x000000b7c4947220 */ /* 0x000fc60000410000 */
[----:B------:R-:W3:Y:S04]  /*2710*/  LDL R183, [R1+0x18c] ;  /* 0x00018c0001b77983 */ /* 0x000ee80000100800 */
[----:B0-----:R-:W4:Y:S04]  /*2720*/  LDL.LU R202, [R1+0xc0] ;  /* 0x0000c00001ca7983 */ /* 0x001f280000300800 */
[----:B------:R-:W4:Y:S01]  /*2730*/  LDL R196, [R1+0x184] ;  /* 0x0001840001c47983 */ /* 0x000f220000100800 */
[----:B------:R-:W-:-:S03]  /*2740*/  PRMT R147, R152, 0x7632, R147 ;  /* 0x0000763298937816 */ /* 0x000fc60000000093 */
[----:B-1----:R-:W4:Y:S01]  /*2750*/  LDL.LU R195, [R1+0xc8] ;  /* 0x0000c80001c37983 */ /* 0x002f220000300800 */
[----:B------:R-:W-:Y:S01]  /*2760*/  FMUL.FTZ R181, R5, R123 ;  /* 0x0000007b05b57220 */ /* 0x000fe20000410000 */
[----:B------:R-:W-:Y:S01]  /*2770*/  SHF.L.U32 R123, R147, 0x10, RZ ;  /* 0x00000010937b7819 */ /* 0x000fe200000006ff */
[-C--:B------:R-:W-:Y:S01]  /*2780*/  FFMA.FTZ R242, R143, R149.reuse, R242 ;  /* 0x000000958ff27223 */ /* 0x080fe200000100f2 */
[----:B------:R-:W-:Y:S01]  /*2790*/  FMUL.FTZ R147, R228, R149 ;  /* 0x00000095e4937220 */ /* 0x000fe20000410000 */
[----:B------:R-:W-:Y:S01]  /*27a0*/  FMUL.FTZ R149, R5, R128 ;  /* 0x0000008005957220 */ /* 0x000fe20000410000 */
[----:B------:R-:W-:Y:S01]  /*27b0*/  SHF.L.U32 R122, R144, 0x10, RZ ;  /* 0x00000010907a7819 */ /* 0x000fe200000006ff */
[----:B------:R-:W4:Y:S01]  /*27c0*/  LDL R128, [R1+0x17c] ;  /* 0x00017c0001807983 */ /* 0x000f220000100800 */
[----:B------:R-:W-:Y:S01]  /*27d0*/  FFMA.FTZ R223, R199, R203, R223 ;  /* 0x000000cbc7df7223 */ /* 0x000fe200000100df */
[----:B------:R-:W-:Y:S01]  /*27e0*/  FMUL.FTZ R144, R5, R125 ;  /* 0x0000007d05907220 */ /* 0x000fe20000410000 */
[----:B------:R-:W-:-:S02]  /*27f0*/  PRMT R152, R155, 0x7632, R152 ;  /* 0x000076329b987816 */ /* 0x000fc40000000098 */
[----:B------:R-:W-:Y:S01]  /*2800*/  SHF.L.U32 R125, R150, 0x10, RZ ;  /* 0x00000010967d7819 */ /* 0x000fe200000006ff */
[C---:B------:R-:W-:Y:S01]  /*2810*/  FMUL.FTZ R150, R5.reuse, R108 ;  /* 0x0000006c05967220 */ /* 0x040fe20000410000 */
[----:B------:R-:W-:Y:S01]  /*2820*/  SHF.L.U32 R108, R152, 0x10, RZ ;  /* 0x00000010986c7819 */ /* 0x000fe200000006ff */
[-C--:B------:R-:W-:Y:S02]  /*2830*/  FMUL.FTZ R152, R154, R153.reuse ;  /* 0x000000999a987220 */ /* 0x080fe40000410000 */
[----:B------:R-:W-:Y:S01]  /*2840*/  FFMA.FTZ R248, R150, R153, R248 ;  /* 0x0000009996f87223 */ /* 0x000fe200000100f8 */
[----:B------:R-:W-:Y:S01]  /*2850*/  FMUL.FTZ R153, R5, R129 ;  /* 0x0000008105997220 */ /* 0x000fe20000410000 */
[----:B--2---:R-:W-:Y:S01]  /*2860*/  FADD.FTZ R184, R203, R184 ;  /* 0x000000b8cbb87221 */ /* 0x004fe20000010000 */
[----:B---3--:R-:W-:-:S04]  /*2870*/  FMUL.FTZ R203, R183, R203 ;  /* 0x000000cbb7cb7220 */ /* 0x008fc80000410000 */
[----:B------:R0:W-:Y:S01]  /*2880*/  STL [R1+0xb8], R184 ;  /* 0x0000b8b801007387 */ /* 0x0001e20000100800 */
[----:B----4-:R-:W-:-:S03]  /*2890*/  FADD.FTZ R202, R158, R202 ;  /* 0x000000ca9eca7221 */ /* 0x010fc60000010000 */
[----:B0-----:R-:W2:Y:S04]  /*28a0*/  LDL R184, [R1+0x130] ;  /* 0x0001300001b87983 */ /* 0x001ea80000100800 */
[----:B------:R-:W3:Y:S04]  /*28b0*/  LDL.LU R183, [R1+0xd0] ;  /* 0x0000d00001b77983 */ /* 0x000ee80000300800 */
[----:B------:R0:W-:Y:S04]  /*28c0*/  STL [R1+0xc0], R202 ;  /* 0x0000c0ca01007387 */ /* 0x0001e80000100800 */
[----:B------:R-:W4:Y:S01]  /*28d0*/  LDL R129, [R1+0x174] ;  /* 0x0001740001817983 */ /* 0x000f220000100800 */
[----:B------:R-:W-:-:S04]  /*28e0*/  FADD.FTZ R126, RZ, R212 ;  /* 0x000000d4ff7e7221 */ /* 0x000fc80000010000 */
[----:B------:R-:W-:-:S04]  /*28f0*/  FADD.FTZ R126, R215, R126 ;  /* 0x0000007ed77e7221 */ /* 0x000fc80000010000 */
[----:B------:R-:W-:-:S04]  /*2900*/  FADD.FTZ R126, R209, R126 ;  /* 0x0000007ed17e7221 */ /* 0x000fc80000010000 */
[----:B------:R-:W-:-:S04]  /*2910*/  FADD.FTZ R126, R213, R126 ;  /* 0x0000007ed57e7221 */ /* 0x000fc80000010000 */
[----:B------:R-:W-:Y:S01]  /*2920*/  FADD.FTZ R126, R208, R126 ;  /* 0x0000007ed07e7221 */ /* 0x000fe20000010000 */
[----:B------:R-:W-:Y:S01]  /*2930*/  PRMT R155, R156, 0x7632, R155 ;  /* 0x000076329c9b7816 */ /* 0x000fe2000000009b */
[----:B------:R-:W-:Y:S02]  /*2940*/  FADD.FTZ R195, R182, R195 ;  /* 0x000000c3b6c37221 */ /* 0x000fe40000010000 */
[----:B------:R-:W-:Y:S01]  /*2950*/  FADD.FTZ R126, R211, R126 ;  /* 0x0000007ed37e7221 */ /* 0x000fe20000010000 */
[----:B------:R-:W-:Y:S01]  /*2960*/  FFMA.FTZ R238, R176, R146, R238 ;  /* 0x00000092b0ee7223 */ /* 0x000fe200000100ee */
[----:B------:R-:W-:Y:S01]  /*2970*/  FMUL.FTZ R146, R5, R127 ;  /* 0x0000007f05927220 */ /* 0x000fe20000410000 */
[----:B------:R4:W-:Y:S01]  /*2980*/  STL [R1+0xc8], R195 ;  /* 0x0000c8c301007387 */ /* 0x0009e20000100800 */
[----:B------:R-:W-:Y:S01]  /*2990*/  FADD.FTZ R127, R135, R126 ;  /* 0x0000007e877f7221 */ /* 0x000fe20000010000 */
[----:B------:R-:W-:Y:S02]  /*29a0*/  SHF.L.U32 R126, R155, 0x10, RZ ;  /* 0x000000109b7e7819 */ /* 0x000fe400000006ff */
[----:B------:R-:W2:Y:S01]  /*29b0*/  LDL.LU R155, [R1+0xd8] ;  /* 0x0000d800019b7983 */ /* 0x000ea20000300800 */
[C---:B------:R-:W-:Y:S01]  /*29c0*/  FMUL.FTZ R154, R5.reuse, R101 ;  /* 0x00000065059a7220 */ /* 0x040fe20000410000 */
[----:B------:R-:W-:-:S02]  /*29d0*/  FMUL.FTZ R101, R5, R132 ;  /* 0x0000008405657220 */ /* 0x000fc40000410000 */
[----:B------:R-:W2:Y:S01]  /*29e0*/  LDL R132, [R1+0x16c] ;  /* 0x00016c0001847983 */ /* 0x000ea20000100800 */
[-C--:B------:R-:W-:Y:S01]  /*29f0*/  FFMA.FTZ R225, R141, R158.reuse, R225 ;  /* 0x0000009e8de17223 */ /* 0x080fe200000100e1 */
[----:B0-----:R-:W-:Y:S01]  /*2a00*/  FMUL.FTZ R202, R196, R158 ;  /* 0x0000009ec4ca7220 */ /* 0x001fe20000410000 */
[-C--:B------:R-:W-:Y:S01]  /*2a10*/  FFMA.FTZ R246, R149, R151.reuse, R246 ;  /* 0x0000009795f67223 */ /* 0x080fe200000100f6 */
[----:B------:R-:W-:Y:S01]  /*2a20*/  FMUL.FTZ R151, R115, R151 ;  /* 0x0000009773977220 */ /* 0x000fe20000410000 */
[----:B------:R-:W-:-:S04]  /*2a30*/  FFMA.FTZ R115, R100, R212, RZ ;  /* 0x000000d464737223 */ /* 0x000fc800000100ff */
[----:B------:R-:W-:Y:S01]  /*2a40*/  FFMA.FTZ R115, R205, R215, R115 ;  /* 0x000000d7cd737223 */ /* 0x000fe20000010073 */
[----:B---3--:R-:W-:-:S05]  /*2a50*/  FADD.FTZ R183, R157, R183 ;  /* 0x000000b79db77221 */ /* 0x008fca0000010000 */
[----:B------:R0:W-:Y:S01]  /*2a60*/  STL [R1+0xd0], R183 ;  /* 0x0000d0b701007387 */ /* 0x0001e20000100800 */
[----:B----4-:R-:W-:-:S03]  /*2a70*/  FMUL.FTZ R195, R129, R157 ;  /* 0x0000009d81c37220 */ /* 0x010fc60000410000 */
[----:B0-----:R-:W3:Y:S04]  /*2a80*/  LDL.LU R183, [R1+0xe0] ;  /* 0x0000e00001b77983 */ /* 0x001ee80000300800 */
[----:B------:R-:W4:Y:S04]  /*2a90*/  LDL R158, [R1+0x164] ;  /* 0x00016400019e7983 */ /* 0x000f280000100800 */
[----:B------:R-:W4:Y:S01]  /*2aa0*/  LDL.LU R129, [R1+0xe8] ;  /* 0x0000e80001817983 */ /* 0x000f220000300800 */
        /* <DEDUP_REMOVED lines=8> */
[----:B------:R-:W-:-:S03]  /*2b30*/  SHF.L.U32 R185, R185, 0x10, RZ ;  /* 0x00000010b9b97819 */ /* 0x000fc600000006ff */
[----:B------:R-:W-:Y:S01]  /*2b40*/  FFMA.FTZ R115, R198, R140, R115 ;  /* 0x0000008cc6737223 */ /* 0x000fe20000010073 */
[----:B------:R-:W-:Y:S01]  /*2b50*/  SHF.L.U32 R156, R156, 0x10, RZ ;  /* 0x000000109c9c7819 */ /* 0x000fe200000006ff */
[----:B--2---:R-:W-:Y:S02]  /*2b60*/  FADD.FTZ R155, R185, R155 ;  /* 0x0000009bb99b7221 */ /* 0x004fe40000010000 */
[----:B------:R-:W-:Y:S01]  /*2b70*/  FFMA.FTZ R115, R141, R202, R115 ;  /* 0x000000ca8d737223 */ /* 0x000fe20000010073 */
[----:B------:R-:W-:Y:S01]  /*2b80*/  FMUL.FTZ R196, R128, R182 ;  /* 0x000000b680c47220 */ /* 0x000fe20000410000 */
[----:B------:R-:W-:Y:S01]  /*2b90*/  FADD.FTZ R160, R156, R160 ;  /* 0x000000a09ca07221 */ /* 0x000fe20000010000 */
[----:B------:R-:W-:Y:S01]  /*2ba0*/  FFMA.FTZ R24, R101, R156, R24 ;  /* 0x0000009c65187223 */ /* 0x000fe20000010018 */
[----:B------:R-:W-:Y:S01]  /*2bb0*/  FFMA.FTZ R128, R197, R142, R115 ;  /* 0x0000008ec5807223 */ /* 0x000fe20000010073 */
[----:B------:R-:W-:Y:S01]  /*2bc0*/  FMUL.FTZ R115, R184, R156 ;  /* 0x0000009cb8737220 */ /* 0x000fe20000410000 */
[----:B------:R-:W-:Y:S01]  /*2bd0*/  FFMA.FTZ R233, R192, R157, R233 ;  /* 0x0000009dc0e97223 */ /* 0x000fe200000100e9 */
[----:B------:R-:W2:Y:S04]  /*2be0*/  LDL R156, [R1+0x128] ;  /* 0x00012800019c7983 */ /* 0x000ea80000100800 */
[----:B------:R-:W2:Y:S04]  /*2bf0*/  LDL R157, [R1+0x15c] ;  /* 0x00015c00019d7983 */ /* 0x000ea80000100800 */
[----:B------:R0:W-:Y:S01]  /*2c00*/  STL [R1+0xd8], R155 ;  /* 0x0000d89b01007387 */ /* 0x0001e20000100800 */
[----:B------:R-:W-:-:S03]  /*2c10*/  FFMA.FTZ R128, R159, R196, R128 ;  /* 0x000000c49f807223 */ /* 0x000fc60000010080 */
[----:B0-----:R-:W2:Y:S01]  /*2c20*/  LDL.LU R155, [R1+0xf0] ;  /* 0x0000f000019b7983 */ /* 0x001ea20000300800 */
[----:B------:R-:W-:Y:S01]  /*2c30*/  FFMA.FTZ R231, R159, R182, R231 ;  /* 0x000000b69fe77223 */ /* 0x000fe200000100e7 */
[----:B------:R-:W-:Y:S01]  /*2c40*/  FFMA.FTZ R128, R194, R193, R128 ;  /* 0x000000c1c2807223 */ /* 0x000fe20000010080 */
[----:B------:R-:W-:Y:S02]  /*2c50*/  FMUL.FTZ R182, R132, R185 ;  /* 0x000000b984b67220 */ /* 0x000fe40000410000 */
[----:B------:R-:W2:Y:S01]  /*2c60*/  LDL R132, [R1+0x154] ;  /* 0x0001540001847983 */ /* 0x000ea20000100800 */
[----:B------:R-:W-:-:S04]  /*2c70*/  FFMA.FTZ R128, R192, R195, R128 ;  /* 0x000000c3c0807223 */ /* 0x000fc80000010080 */
[----:B------:R-:W-:-:S04]  /*2c80*/  FFMA.FTZ R128, R170, R174, R128 ;  /* 0x000000aeaa807223 */ /* 0x000fc80000010080 */
[----:B------:R-:W-:Y:S01]  /*2c90*/  FFMA.FTZ R128, R171, R182, R128 ;  /* 0x000000b6ab807223 */ /* 0x000fe20000010080 */
[----:B------:R-:W-:Y:S01]  /*2ca0*/  FFMA.FTZ R237, R173, R109, R237 ;  /* 0x0000006daded7223 */ /* 0x000fe200000100ed */
[----:B---3--:R-:W-:Y:S01]  /*2cb0*/  FADD.FTZ R183, R109, R183 ;  /* 0x000000b76db77221 */ /* 0x008fe20000010000 */
[----:B----4-:R-:W-:-:S04]  /*2cc0*/  FADD.FTZ R129, R227, R129 ;  /* 0x00000081e3817221 */ /* 0x010fc80000010000 */
[----:B------:R-:W-:Y:S04]  /*2cd0*/  STL [R1+0xe0], R183 ;  /* 0x0000e0b701007387 */ /* 0x000fe80000100800 */
[----:B------:R0:W-:Y:S04]  /*2ce0*/  STL [R1+0xe8], R129 ;  /* 0x0000e88101007387 */ /* 0x0001e80000100800 */
[----:B0-----:R-:W3:Y:S01]  /*2cf0*/  LDL.LU R129, [R1+0xf8] ;  /* 0x0000f80001817983 */ /* 0x001ee20000300800 */
[----:B------:R-:W-:Y:S01]  /*2d00*/  FMUL.FTZ R183, R158, R109 ;  /* 0x0000006d9eb77220 */ /* 0x000fe20000410000 */
[----:B------:R-:W-:-:S02]  /*2d10*/  FFMA.FTZ R109, R172, R175, R128 ;  /* 0x000000afac6d7223 */ /* 0x000fc40000010080 */
[----:B------:R-:W4:Y:S01]  /*2d20*/  LDL R128, [R1+0x14c] ;  /* 0x00014c0001807983 */ /* 0x000f220000100800 */
[----:B------:R-:W-:Y:S01]  /*2d30*/  FMUL.FTZ R103, R5, R103 ;  /* 0x0000006705677220 */ /* 0x000fe20000410000 */
[----:B------:R-:W-:-:S03]  /*2d40*/  FADD.FTZ R162, R116, R162 ;  /* 0x000000a274a27221 */ /* 0x000fc60000010000 */
[-C--:B------:R-:W-:Y:S01]  /*2d50*/  FFMA.FTZ R26, R103, R116.reuse, R26 ;  /* 0x00000074671a7223 */ /* 0x080fe2000001001a */
[----:B------:R-:W-:Y:S01]  /*2d60*/  FFMA.FTZ R235, R171, R185, R235 ;  /* 0x000000b9abeb7223 */ /* 0x000fe200000100eb */
[----:B--2---:R-:W-:Y:S01]  /*2d70*/  FMUL.FTZ R116, R156, R116 ;  /* 0x000000749c747220 */ /* 0x004fe20000410000 */
[----:B------:R-:W-:-:S05]  /*2d80*/  FADD.FTZ R155, R122, R155 ;  /* 0x0000009b7a9b7221 */ /* 0x000fca0000010000 */
[----:B------:R4:W-:Y:S04]  /*2d90*/  STL [R1+0xf0], R155 ;  /* 0x0000f09b01007387 */ /* 0x0009e80000100800 */
[----:B------:R-:W2:Y:S01]  /*2da0*/  LDL.LU R156, [R1+0x100] ;  /* 0x00010000019c7983 */ /* 0x000ea20000300800 */
[----:B------:R-:W-:-:S03]  /*2db0*/  FMUL.FTZ R185, R132, R122 ;  /* 0x0000007a84b97220 */ /* 0x000fc60000410000 */
[----:B------:R-:W2:Y:S04]  /*2dc0*/  LDL R132, [R1+0x144] ;  /* 0x0001440001847983 */ /* 0x000ea80000100800 */
[----:B------:R-:W2:Y:S01]  /*2dd0*/  LDL.LU R230, [R1+0x108] ;  /* 0x0001080001e67983 */ /* 0x000ea20000300800 */
[-C--:B------:R-:W-:Y:S01]  /*2de0*/  FFMA.FTZ R239, R180, R227.reuse, R239 ;  /* 0x000000e3b4ef7223 */ /* 0x080fe200000100ef */
[----:B------:R-:W-:Y:S01]  /*2df0*/  FMUL.FTZ R184, R157, R227 ;  /* 0x000000e39db87220 */ /* 0x000fe20000410000 */
[----:B---3--:R-:W-:-:S05]  /*2e00*/  FADD.FTZ R129, R123, R129 ;  /* 0x000000817b817221 */ /* 0x008fca0000010000 */
[----:B------:R0:W-:Y:S01]  /*2e10*/  STL [R1+0xf8], R129 ;  /* 0x0000f88101007387 */ /* 0x0001e20000100800 */
[----:B----4-:R-:W-:-:S03]  /*2e20*/  FMUL.FTZ R155, R128, R123 ;  /* 0x0000007b809b7220 */ /* 0x010fc60000410000 */
[----:B------:R-:W3:Y:S04]  /*2e30*/  LDL R128, [R1+0x120] ;  /* 0x0001200001807983 */ /* 0x000ee80000100800 */
[----:B0-----:R-:W4:Y:S04]  /*2e40*/  LDL R129, [R1+0x13c] ;  /* 0x00013c0001817983 */ /* 0x001f280000100800 */
[----:B------:R-:W3:Y:S04]  /*2e50*/  LDL.LU R228, [R1+0xa0] ;  /* 0x0000a00001e47983 */ /* 0x000ee80000300800 */
[----:B------:R-:W3:Y:S01]  /*2e60*/  LDL.LU R227, [R1+0x110] ;  /* 0x0001100001e37983 */ /* 0x000ee20000300800 */
        /* <DEDUP_REMOVED lines=12> */
[----:B------:R-:W-:Y:S01]  /*2f30*/  FFMA.FTZ R109, R173, R183, R109 ;  /* 0x000000b7ad6d7223 */ /* 0x000fe2000001006d */
[----:B--2---:R-:W-:Y:S02]  /*2f40*/  FADD.FTZ R156, R124, R156 ;  /* 0x0000009c7c9c7221 */ /* 0x004fe40000010000 */
[----:B------:R-:W-:Y:S01]  /*2f50*/  FADD.FTZ R127, R183, R127 ;  /* 0x0000007fb77f7221 */ /* 0x000fe20000010000 */
[----:B------:R-:W-:-:S03]  /*2f60*/  FFMA.FTZ R109, R176, R178, R109 ;  /* 0x000000b2b06d7223 */ /* 0x000fc6000001006d */
[----:B------:R-:W-:Y:S01]  /*2f70*/  FADD.FTZ R127, R178, R127 ;  /* 0x0000007fb27f7221 */ /* 0x000fe20000010000 */
[----:B------:R0:W-:Y:S01]  /*2f80*/  STL [R1+0x100], R156 ;  /* 0x0001009c01007387 */ /* 0x0001e20000100800 */
[----:B------:R-:W-:Y:S02]  /*2f90*/  FFMA.FTZ R109, R180, R184, R109 ;  /* 0x000000b8b46d7223 */ /* 0x000fe4000001006d */
[----:B------:R-:W-:Y:S01]  /*2fa0*/  FADD.FTZ R127, R184, R127 ;  /* 0x0000007fb87f7221 */ /* 0x000fe20000010000 */
[----:B------:R-:W-:Y:S01]  /*2fb0*/  FADD.FTZ R230, R125, R230 ;  /* 0x000000e67de67221 */ /* 0x000fe20000010000 */
[----:B------:R-:W-:Y:S01]  /*2fc0*/  FFMA.FTZ R109, R177, R179, R109 ;  /* 0x000000b3b16d7223 */ /* 0x000fe2000001006d */
[----:B0-----:R-:W-:Y:S02]  /*2fd0*/  FMUL.FTZ R156, R132, R124 ;  /* 0x0000007c849c7220 */ /* 0x001fe40000410000 */
[----:B------:R-:W2:Y:S01]  /*2fe0*/  LDL R132, [R1+0x134] ;  /* 0x0001340001847983 */ /* 0x000ea20000100800 */
[----:B------:R-:W-:Y:S01]  /*2ff0*/  FADD.FTZ R127, R179, R127 ;  /* 0x0000007fb37f7221 */ /* 0x000fe20000010000 */
[----:B------:R-:W-:-:S02]  /*3000*/  FFMA.FTZ R109, R181, R185, R109 ;  /* 0x000000b9b56d7223 */ /* 0x000fc4000001006d */
[----:B------:R0:W-:Y:S01]  /*3010*/  STL [R1+0x108], R230 ;  /* 0x000108e601007387 */ /* 0x0001e20000100800 */
[----:B------:R-:W-:Y:S01]  /*3020*/  FADD.FTZ R127, R185, R127 ;  /* 0x0000007fb97f7221 */ /* 0x000fe20000010000 */
[----:B------:R-:W-:-:S03]  /*3030*/  FFMA.FTZ R109, R143, R147, R109 ;  /* 0x000000938f6d7223 */ /* 0x000fc6000001006d */
[----:B------:R-:W-:Y:S01]  /*3040*/  FADD.FTZ R127, R147, R127 ;  /* 0x0000007f937f7221 */ /* 0x000fe20000010000 */
[----:B------:R-:W-:Y:S01]  /*3050*/  FFMA.FTZ R109, R144, R155, R109 ;  /* 0x0000009b906d7223 */ /* 0x000fe2000001006d */
[----:B------:R-:W-:Y:S02]  /*3060*/  FFMA.FTZ R28, R105, R117, R28 ;  /* 0x00000075691c7223 */ /* 0x000fe4000001001c */
[----:B------:R-:W-:Y:S01]  /*3070*/  FADD.FTZ R127, R127, R155 ;  /* 0x0000009b7f7f7221 */ /* 0x000fe20000010000 */
[----:B------:R-:W-:Y:S01]  /*3080*/  FFMA.FTZ R109, R145, R148, R109 ;  /* 0x00000094916d7223 */ /* 0x000fe2000001006d */
[----:B------:R-:W-:Y:S02]  /*3090*/  FFMA.FTZ R241, R181, R122, R241 ;  /* 0x0000007ab5f17223 */ /* 0x000fe400000100f1 */
[----:B------:R-:W-:Y:S01]  /*30a0*/  FADD.FTZ R127, R127, R148 ;  /* 0x000000947f7f7221 */ /* 0x000fe20000010000 */
[----:B------:R-:W-:Y:S01]  /*30b0*/  SHF.L.U32 R122, R118, 0x10, RZ ;  /* 0x00000010767a7819 */ /* 0x000fe200000006ff */
[----:B------:R-:W-:-:S02]  /*30c0*/  FFMA.FTZ R118, R146, R156, R109 ;  /* 0x0000009c92767223 */ /* 0x000fc4000001006d */
[----:B------:R-:W-:Y:S02]  /*30d0*/  FADD.FTZ R109, R127, R156 ;  /* 0x0000009c7f6d7221 */ /* 0x000fe40000010000 */
[----:B------:R-:W2:Y:S01]  /*30e0*/  LDL R127, [R1+0x11c] ;  /* 0x00011c00017f7983 */ /* 0x000ea20000100800 */
[-C--:B------:R-:W-:Y:S01]  /*30f0*/  FFMA.FTZ R247, R153, R125.reuse, R247 ;  /* 0x0000007d99f77223 */ /* 0x080fe200000100f7 */
[----:B------:R-:W-:Y:S01]  /*3100*/  FFMA.FTZ R245, R146, R124, R245 ;  /* 0x0000007c92f57223 */ /* 0x000fe200000100f5 */
[----:B----4-:R-:W-:Y:S02]  /*3110*/  FMUL.FTZ R157, R129, R125 ;  /* 0x0000007d819d7220 */ /* 0x010fe40000410000 */
[----:B------:R-:W4:Y:S01]  /*3120*/  LDL R129, [R1+0x12c] ;  /* 0x00012c0001817983 */ /* 0x000f220000100800 */
[----:B---3--:R-:W-:-:S03]  /*3130*/  FMUL.FTZ R117, R128, R117 ;  /* 0x0000007580757220 */ /* 0x008fc60000410000 */
[----:B------:R-:W3:Y:S01]  /*3140*/  LDL R128, [R1+0x124] ;  /* 0x0001240001807983 */ /* 0x000ee20000100800 */
[----:B------:R-:W-:-:S03]  /*3150*/  FADD.FTZ R227, R108, R227 ;  /* 0x000000e36ce37221 */ /* 0x000fc60000010000 */
[----:B------:R-:W3:Y:S04]  /*3160*/  LDL R125, [R1+0x118] ;  /* 0x00011800017d7983 */ /* 0x000ee80000100800 */
[----:B------:R0:W-:Y:S04]  /*3170*/  STL [R1+0x110], R227 ;  /* 0x000110e301007387 */ /* 0x0001e80000100800 */
[----:B------:R-:W3:Y:S01]  /*3180*/  LDL R124, [R1+0x114] ;  /* 0x00011400017c7983 */ /* 0x000ee20000100800 */
[----:B------:R-:W-:Y:S01]  /*3190*/  FFMA.FTZ R118, R149, R151, R118 ;  /* 0x0000009795767223 */ /* 0x000fe20000010076 */
[----:B------:R-:W-:Y:S01]  /*31a0*/  FADD.FTZ R109, R109, R151 ;  /* 0x000000976d6d7221 */ /* 0x000fe20000010000 */
[----:B------:R-:W-:-:S02]  /*31b0*/  FFMA.FTZ R243, R144, R123, R243 ;  /* 0x0000007b90f37223 */ /* 0x000fc400000100f3 */
[----:B------:R-:W-:Y:S01]  /*31c0*/  FFMA.FTZ R118, R153, R157, R118 ;  /* 0x0000009d99767223 */ /* 0x000fe20000010076 */
[----:B------:R-:W-:Y:S01]  /*31d0*/  FADD.FTZ R123, R109, R157 ;  /* 0x0000009d6d7b7221 */ /* 0x000fe20000010000 */
[----:B------:R-:W-:Y:S02]  /*31e0*/  FFMA.FTZ R228, R154, R108, R228 ;  /* 0x0000006c9ae47223 */ /* 0x000fe400000100e4 */
[----:B------:R-:W-:Y:S01]  /*31f0*/  FFMA.FTZ R109, R150, R152, R118 ;  /* 0x00000098966d7223 */ /* 0x000fe20000010076 */
[----:B------:R-:W-:Y:S01]  /*3200*/  FMUL.FTZ R102, R5, R102 ;  /* 0x0000006605667220 */ /* 0x000fe20000410000 */
[----:B------:R-:W-:Y:S01]  /*3210*/  SHF.L.U32 R119, R119, 0x10, RZ ;  /* 0x0000001077777819 */ /* 0x000fe200000006ff */
[----:B------:R-:W-:Y:S01]  /*3220*/  FMUL.FTZ R104, R5, R104 ;  /* 0x0000006805687220 */ /* 0x000fe20000410000 */
[----:B------:R0:W-:Y:S03]  /*3230*/  STL [R1+0xa0], R228 ;  /* 0x0000a0e401007387 */ /* 0x0001e60000100800 */
[----:B------:R-:W-:Y:S01]  /*3240*/  FFMA.FTZ R27, R104, R119, R27 ;  /* 0x00000077681b7223 */ /* 0x000fe2000001001b */
[----:B------:R-:W-:Y:S01]  /*3250*/  FADD.FTZ R163, R119, R163 ;  /* 0x000000a377a37221 */ /* 0x000fe20000010000 */
[----:B------:R-:W-:Y:S01]  /*3260*/  FMUL.FTZ R106, R5, R106 ;  /* 0x0000006a056a7220 */ /* 0x000fe20000410000 */
[----:B------:R-:W-:-:S03]  /*3270*/  FADD.FTZ R187, R122, R187 ;  /* 0x000000bb7abb7221 */ /* 0x000fc60000010000 */
[----:B------:R-:W-:Y:S01]  /*3280*/  FFMA.FTZ R29, R106, R122, R29 ;  /* 0x0000007a6a1d7223 */ /* 0x000fe2000001001d */
[----:B------:R-:W-:Y:S01]  /*3290*/  SHF.L.U32 R111, R111, 0x10, RZ ;  /* 0x000000106f6f7819 */ /* 0x000fe200000006ff */
[----:B------:R-:W-:Y:S01]  /*32a0*/  FMUL.FTZ R107, R5, R107 ;  /* 0x0000006b056b7220 */ /* 0x000fe20000410000 */
[----:B--2---:R-:W-:Y:S01]  /*32b0*/  FMUL.FTZ R158, R132, R108 ;  /* 0x0000006c849e7220 */ /* 0x004fe20000410000 */
[----:B------:R-:W-:-:S03]  /*32c0*/  FADD.FTZ R108, R123, R152 ;  /* 0x000000987b6c7221 */ /* 0x000fc60000010000 */
[----:B------:R-:W-:Y:S01]  /*32d0*/  FFMA.FTZ R109, R154, R158, R109 ;  /* 0x0000009e9a6d7223 */ /* 0x000fe2000001006d */
[----:B------:R-:W-:-:S03]  /*32e0*/  FADD.FTZ R108, R108, R158 ;  /* 0x0000009e6c6c7221 */ /* 0x000fc60000010000 */
[----:B------:R-:W-:Y:S01]  /*32f0*/  FFMA.FTZ R109, R101, R115, R109 ;  /* 0x00000073656d7223 */ /* 0x000fe2000001006d */
[----:B------:R-:W-:Y:S01]  /*3300*/  FADD.FTZ R108, R108, R115 ;  /* 0x000000736c6c7221 */ /* 0x000fe20000010000 */
[----:B------:R-:W-:Y:S01]  /*3310*/  UMOV UR4, 0xffffffff ;  /* 0xffffffff00047882 */ /* 0x000fe20000000000 */
[----:B------:R-:W-:Y:S01]  /*3320*/  ISETP.NE.U32.AND P1, PT, RZ, UR10, PT ;  /* 0x0000000aff007c0c */ /* 0x000fe2000bf25070 */
[----:B------:R-:W-:Y:S01]  /*3330*/  FMUL.FTZ R114, R5, R114 ;  /* 0x0000007205727220 */ /* 0x000fe20000410000 */
[----:B------:R-:W-:Y:S02]  /*3340*/  FMUL.FTZ R122, R127, R122 ;  /* 0x0000007a7f7a7220 */ /* 0x000fe40000410000 */
[----:B------:R-:W-:Y:S01]  /*3350*/  ISETP.NE.AND.EX P1, PT, RZ, UR11, PT, P1 ;  /* 0x0000000bff007c0c */ /* 0x000fe2000bf25310 */
[----:B------:R-:W-:Y:S01]  /*3360*/  FFMA.FTZ R25, R102, R126, R25 ;  /* 0x0000007e66197223 */ /* 0x000fe20000010019 */
[----:B------:R-:W-:Y:S01]  /*3370*/  FADD.FTZ R161, R126, R161 ;  /* 0x000000a17ea17221 */ /* 0x000fe20000010000 */
[----:B------:R-:W-:Y:S01]  /*3380*/  FADD.FTZ R188, R110, R188 ;  /* 0x000000bc6ebc7221 */ /* 0x000fe20000010000 */
[----:B------:R-:W-:Y:S01]  /*3390*/  FFMA.FTZ R30, R107, R110, R30 ;  /* 0x0000006e6b1e7223 */ /* 0x000fe2000001001e */
[----:B------:R-:W-:Y:S01]  /*33a0*/  FFMA.FTZ R31, R114, R111, R31 ;  /* 0x0000006f721f7223 */ /* 0x000fe2000001001f */
[----:B------:R-:W-:Y:S01]  /*33b0*/  FADD.FTZ R189, R111, R189 ;  /* 0x000000bd6fbd7221 */ /* 0x000fe20000010000 */
[----:B----4-:R-:W-:-:S04]  /*33c0*/  FMUL.FTZ R118, R129, R126 ;  /* 0x0000007e81767220 */ /* 0x010fc80000410000 */
[----:B------:R-:W-:Y:S01]  /*33d0*/  FFMA.FTZ R109, R102, R118, R109 ;  /* 0x00000076666d7223 */ /* 0x000fe2000001006d */
[----:B------:R-:W-:Y:S01]  /*33e0*/  FADD.FTZ R108, R108, R118 ;  /* 0x000000766c6c7221 */ /* 0x000fe20000010000 */
[----:B---3--:R-:W-:Y:S02]  /*33f0*/  FMUL.FTZ R119, R128, R119 ;  /* 0x0000007780777220 */ /* 0x008fe40000410000 */
        /* <DEDUP_REMOVED lines=33> */
.L_x_8397:
        /* <DEDUP_REMOVED lines=13> */
[----:B-----5:R-:W-:Y:S01]  /*36e0*/  LOP3.LUT P2, RZ, R136, 0xff, RZ, 0xc0, !PT ;  /* 0x000000ff88ff7812 */ /* 0x020fe2000784c0ff */
[-CC-:B------:R-:W-:Y:S01]  /*36f0*/  FFMA.FTZ R205, R205, R125.reuse, R126.reuse ;  /* 0x0000007dcdcd7223 */ /* 0x180fe2000001007e */
[-C--:B------:R-:W-:Y:S01]  /*3700*/  FFMA.FTZ R204, R204, R125.reuse, R126 ;  /* 0x0000007dcccc7223 */ /* 0x080fe2000001007e */
[----:B------:R-:W-:Y:S01]  /*3710*/  FADD.FTZ R100, R212, -R100 ;  /* 0x80000064d4647221 */ /* 0x000fe20000010000 */
[----:B------:R-:W-:Y:S01]  /*3720*/  MOV R212, RZ ;  /* 0x000000ff00d47202 */ /* 0x000fe20000000f00 */
[----:B------:R-:W-:Y:S01]  /*3730*/  FFMA.FTZ R169, R169, R125, R126 ;  /* 0x0000007da9a97223 */ /* 0x000fe2000001007e */
[----:B------:R-:W-:Y:S01]  /*3740*/  FADD.FTZ R204, R209, -R204 ;  /* 0x800000ccd1cc7221 */ /* 0x000fe20000010000 */
[----:B------:R-:W-:Y:S01]  /*3750*/  FMUL.FTZ R100, R5, R100 ;  /* 0x0000006405647220 */ /* 0x000fe20000410000 */
[----:B------:R-:W-:Y:S01]  /*3760*/  LOP3.LUT P6, RZ, R136, 0xff000000, RZ, 0xc0, !PT ;  /* 0xff00000088ff7812 */ /* 0x000fe200078cc0ff */
[----:B------:R-:W-:Y:S01]  /*3770*/  FADD.FTZ R169, R213, -R169 ;  /* 0x800000a9d5a97221 */ /* 0x000fe20000010000 */
[----:B------:R-:W-:Y:S01]  /*3780*/  FMUL.FTZ R204, R5, R204 ;  /* 0x000000cc05cc7220 */ /* 0x000fe20000410000 */
[----:B------:R-:W-:Y:S01]  /*3790*/  FMUL.FTZ R100, R100, R3 ;  /* 0x0000000364647220 */ /* 0x000fe20000410000 */
[--C-:B------:R-:W-:Y:S01]  /*37a0*/  FFMA.FTZ R133, R133, R125, R126.reuse ;  /* 0x0000007d85857223 */ /* 0x100fe2000001007e */
[----:B------:R-:W-:Y:S01]  /*37b0*/  @P2 SHF.L.U32 R128, R108, 0x10, RZ ;  /* 0x000000106c802819 */ /* 0x000fe200000006ff */
[----:B------:R-:W-:Y:S01]  /*37c0*/  FMUL.FTZ R169, R5, R169 ;  /* 0x000000a905a97220 */ /* 0x000fe20000410000 */
[----:B------:R-:W-:Y:S01]  /*37d0*/  FMUL.FTZ R127, R100, UR13 ;  /* 0x0000000d647f7c20 */ /* 0x000fe20008410000 */
[----:B------:R-:W-:Y:S01]  /*37e0*/  HFMA2 R100, -RZ, RZ, 0, 0 ;  /* 0x00000000ff647431 */ /* 0x000fe200000001ff */
[----:B------:R-:W-:Y:S01]  /*37f0*/  LOP3.LUT P5, RZ, R137, 0xff, RZ, 0xc0, !PT ;  /* 0x000000ff89ff7812 */ /* 0x000fe200078ac0ff */
[----:B------:R-:W-:Y:S01]  /*3800*/  FADD.FTZ R208, R208, -R133 ;  /* 0x80000085d0d07221 */ /* 0x000fe20000010000 */
[----:B------:R-:W-:Y:S01]  /*3810*/  @P2 FMUL.FTZ R100, R127, R128 ;  /* 0x000000807f642220 */ /* 0x000fe20000410000 */
[----:B------:R-:W-:Y:S01]  /*3820*/  @P2 SHF.L.U32 R128, R32, 0x10, RZ ;  /* 0x0000001020802819 */ /* 0x000fe200000006ff */
[-CC-:B------:R-:W-:Y:S01]  /*3830*/  FFMA.FTZ R207, R207, R125.reuse, R126.reuse ;  /* 0x0000007dcfcf7223 */ /* 0x180fe2000001007e */
[----:B------:R-:W-:Y:S01]  /*3840*/  LOP3.LUT P4, RZ, R137, 0xff00, RZ, 0xc0, !PT ;  /* 0x0000ff0089ff7812 */ /* 0x000fe2000788c0ff */
[----:B------:R-:W-:Y:S01]  /*3850*/  FMUL.FTZ R208, R5, R208 ;  /* 0x000000d005d07220 */ /* 0x000fe20000410000 */
[----:B------:R-:W-:Y:S01]  /*3860*/  @P6 SHF.L.U32 R133, R6, 0x10, RZ ;  /* 0x0000001006856819 */ /* 0x000fe200000006ff */
[----:B------:R-:W-:Y:S01]  /*3870*/  @P2 FMUL.FTZ R212, R127, R128 ;  /* 0x000000807fd42220 */ /* 0x000fe20000410000 */
[----:B------:R-:W-:Y:S01]  /*3880*/  LOP3.LUT P2, RZ, R136, 0xff00, RZ, 0xc0, !PT ;  /* 0x0000ff0088ff7812 */ /* 0x000fe2000784c0ff */
[----:B------:R-:W-:Y:S01]  /*3890*/  FADD.FTZ R127, R215, -R205 ;  /* 0x800000cdd77f7221 */ /* 0x000fe20000010000 */
[----:B------:R-:W-:Y:S01]  /*38a0*/  FADD.FTZ R207, R211, -R207 ;  /* 0x800000cfd3cf7221 */ /* 0x000fe20000010000 */
[----:B------:R-:W-:Y:S01]  /*38b0*/  FFMA.FTZ R134, R134, R125, R126 ;  /* 0x0000007d86867223 */ /* 0x000fe2000001007e */
[----:B------:R-:W-:Y:S01]  /*38c0*/  LOP3.LUT P3, RZ, R137, 0xff0000, RZ, 0xc0, !PT ;  /* 0x00ff000089ff7812 */ /* 0x000fe2000786c0ff */
[C---:B------:R-:W-:Y:S01]  /*38d0*/  FMUL.FTZ R127, R5.reuse, R127 ;  /* 0x0000007f057f7220 */ /* 0x040fe20000410000 */
[----:B------:R-:W-:Y:S01]  /*38e0*/  FMUL.FTZ R207, R5, R207 ;  /* 0x000000cf05cf7220 */ /* 0x000fe20000410000 */
[----:B------:R-:W-:Y:S01]  /*38f0*/  FADD.FTZ R135, R135, -R134 ;  /* 0x8000008687877221 */ /* 0x000fe20000010000 */
[----:B------:R-:W-:Y:S01]  /*3900*/  FFMA.FTZ R206, R206, R125, R126 ;  /* 0x0000007dcece7223 */ /* 0x000fe2000001007e */
[-C--:B------:R-:W-:Y:S01]  /*3910*/  FMUL.FTZ R127, R127, R3.reuse ;  /* 0x000000037f7f7220 */ /* 0x080fe20000410000 */
[----:B------:R-:W-:Y:S01]  /*3920*/  FMUL.FTZ R134, R207, R3 ;  /* 0x00000003cf867220 */ /* 0x000fe20000410000 */
[----:B------:R-:W-:Y:S01]  /*3930*/  FMUL.FTZ R135, R5, R135 ;  /* 0x0000008705877220 */ /* 0x000fe20000410000 */
[----:B------:R-:W-:Y:S01]  /*3940*/  FADD.FTZ R210, R210, -R206 ;  /* 0x800000ced2d27221 */ /* 0x000fe20000010000 */
[----:B------:R-:W-:Y:S01]  /*3950*/  @P2 PRMT R108, R108, 0x7632, R108 ;  /* 0x000076326c6c2816 */ /* 0x000fe2000000006c */
[----:B------:R-:W-:Y:S01]  /*3960*/  FMUL.FTZ R128, R127, UR13 ;  /* 0x0000000d7f807c20 */ /* 0x000fe20008410000 */
[----:B------:R-:W-:Y:S01]  /*3970*/  @P2 SHF.L.U32 R129, R7, 0x10, RZ ;  /* 0x0000001007812819 */ /* 0x000fe200000006ff */
[----:B------:R-:W-:Y:S01]  /*3980*/  HFMA2 R127, -RZ, RZ, 0, 0 ;  /* 0x00000000ff7f7431 */ /* 0x000fe200000001ff */
[----:B------:R-:W-:Y:S01]  /*3990*/  @P2 SHF.L.U32 R108, R108, 0x10, RZ ;  /* 0x000000106c6c2819 */ /* 0x000fe200000006ff */
[----:B------:R-:W-:Y:S01]  /*39a0*/  FMUL.FTZ R134, R134, UR13 ;  /* 0x0000000d86867c20 */ /* 0x000fe20008410000 */
[----:B------:R-:W-:Y:S01]  /*39b0*/  FMUL.FTZ R135, R135, R3 ;  /* 0x0000000387877220 */ /* 0x000fe20000410000 */
[----:B------:R-:W-:Y:S01]  /*39c0*/  @P3 SHF.L.U32 R205, R35, 0x10, RZ ;  /* 0x0000001023cd3819 */ /* 0x000fe200000006ff */
[----:B------:R-:W-:Y:S01]  /*39d0*/  FMUL.FTZ R210, R5, R210 ;  /* 0x000000d205d27220 */ /* 0x000fe20000410000 */
[C---:B------:R-:W-:Y:S01]  /*39e0*/  @P2 FMUL.FTZ R127, R128.reuse, R108 ;  /* 0x0000006c807f2220 */ /* 0x040fe20000410000 */
[----:B------:R-:W-:Y:S01]  /*39f0*/  MOV R108, RZ ;  /* 0x000000ff006c7202 */ /* 0x000fe20000000f00 */
[----:B------:R-:W-:Y:S01]  /*3a00*/  @P2 FMUL.FTZ R108, R128, R129 ;  /* 0x00000081806c2220 */ /* 0x000fe20000410000 */
[----:B------:R-:W-:Y:S01]  /*3a10*/  LOP3.LUT P2, RZ, R136, 0xff0000, RZ, 0xc0, !PT ;  /* 0x00ff000088ff7812 */ /* 0x000fe2000784c0ff */
[----:B------:R-:W-:Y:S01]  /*3a20*/  FMUL.FTZ R129, R204, R3 ;  /* 0x00000003cc817220 */ /* 0x000fe20000410000 */
[----:B------:R-:W-:Y:S01]  /*3a30*/  HFMA2 R128, -RZ, RZ, 0, 0 ;  /* 0x00000000ff807431 */ /* 0x000fe200000001ff */
[----:B------:R-:W-:Y:S01]  /*3a40*/  MOV R204, RZ ;  /* 0x000000ff00cc7202 */ /* 0x000fe20000000f00 */
[----:B------:R-:W-:Y:S01]  /*3a50*/  FMUL.FTZ R135, R135, UR13 ;  /* 0x0000000d87877c20 */ /* 0x000fe20008410000 */
[----:B------:R-:W-:Y:S01]  /*3a60*/  FMUL.FTZ R129, R129, UR13 ;  /* 0x0000000d81817c20 */ /* 0x000fe20008410000 */
[----:B------:R-:W-:-:S07]  /*3a70*/  F2FP.BF16.F32.PACK_AB R108, R108, R212 ;  /* 0x000000d46c6c723e */ /* 0x000fce00000010ff */
[C---:B------:R-:W-:Y:S02]  /*3a80*/  @P2 SHF.L.U32 R132, R109.reuse, 0x10, RZ ;  /* 0x000000106d842819 */ /* 0x040fe400000006ff */
[----:B------:R-:W-:-:S03]  /*3a90*/  @P6 PRMT R109, R109, 0x7632, R109 ;  /* 0x000076326d6d6816 */ /* 0x000fc6000000006d */
[----:B------:R-:W-:Y:S01]  /*3aa0*/  @P2 FMUL.FTZ R128, R129, R132 ;  /* 0x0000008481802220 */ /* 0x000fe20000410000 */
[----:B------:R-:W-:Y:S02]  /*3ab0*/  @P2 SHF.L.U32 R132, R33, 0x10, RZ ;  /* 0x0000001021842819 */ /* 0x000fe400000006ff */
[----:B------:R-:W-:-:S03]  /*3ac0*/  @P6 SHF.L.U32 R109, R109, 0x10, RZ ;  /* 0x000000106d6d6819 */ /* 0x000fc600000006ff */
[----:B------:R-:W-:Y:S01]  /*3ad0*/  @P2 FMUL.FTZ R204, R129, R132 ;  /* 0x0000008481cc2220 */ /* 0x000fe20000410000 */
[----:B------:R-:W-:Y:S01]  /*3ae0*/  FMUL.FTZ R132, R169, R3 ;  /* 0x00000003a9847220 */ /* 0x000fe20000410000 */
[----:B------:R-:W-:Y:S01]  /*3af0*/  HFMA2 R129, -RZ, RZ, 0, 0 ;  /* 0x00000000ff817431 */ /* 0x000fe200000001ff */
[----:B------:R-:W-:Y:S02]  /*3b00*/  ISETP.GE.U32.AND P2, PT, R136, RZ, PT ;  /* 0x000000ff8800720c */ /* 0x000fe40003f46070 */
[----:B------:R-:W-:Y:S01]  /*3b10*/  FMUL.FTZ R132, R132, UR13 ;  /* 0x0000000d84847c20 */ /* 0x000fe20008410000 */
[----:B------:R-:W-:Y:S02]  /*3b20*/  @P5 SHF.L.U32 R136, R110, 0x10, RZ ;  /* 0x000000106e885819 */ /* 0x000fe400000006ff */
[----:B------:R-:W-:Y:S01]  /*3b30*/  ISETP.GE.U32.AND.EX P2, PT, R137, 0x1000000, PT, P2 ;  /* 0x010000008900780c */ /* 0x000fe20003f46120 */
[C---:B------:R-:W-:Y:S01]  /*3b40*/  @P6 FMUL.FTZ R129, R132.reuse, R109 ;  /* 0x0000006d84816220 */ /* 0x040fe20000410000 */
[----:B------:R-:W-:Y:S01]  /*3b50*/  MOV R109, RZ ;  /* 0x000000ff006d7202 */ /* 0x000fe20000000f00 */
[----:B------:R-:W-:Y:S01]  /*3b60*/  @P6 FMUL.FTZ R109, R132, R133 ;  /* 0x00000085846d6220 */ /* 0x000fe20000410000 */
[----:B------:R-:W-:Y:S01]  /*3b70*/  FMUL.FTZ R133, R208, R3 ;  /* 0x00000003d0857220 */ /* 0x000fe20000410000 */
[----:B------:R-:W-:Y:S01]  /*3b80*/  @P5 SHF.L.U32 R137, R34, 0x10, RZ ;  /* 0x0000001022895819 */ /* 0x000fe200000006ff */
[----:B------:R-:W-:Y:S01]  /*3b90*/  HFMA2 R132, -RZ, RZ, 0, 0 ;  /* 0x00000000ff847431 */ /* 0x000fe200000001ff */
[----:B------:R-:W-:Y:S01]  /*3ba0*/  @P4 PRMT R110, R110, 0x7632, R110 ;  /* 0x000076326e6e4816 */ /* 0x000fe2000000006e */
[----:B------:R-:W-:Y:S01]  /*3bb0*/  FMUL.FTZ R133, R133, UR13 ;  /* 0x0000000d85857c20 */ /* 0x000fe20008410000 */
[----:B------:R-:W-:-:S02]  /*3bc0*/  @P3 SHF.L.U32 R169, R111, 0x10, RZ ;  /* 0x000000106fa93819 */ /* 0x000fc400000006ff */
[----:B------:R-:W-:Y:S01]  /*3bd0*/  @P4 SHF.L.U32 R110, R110, 0x10, RZ ;  /* 0x000000106e6e4819 */ /* 0x000fe200000006ff */
[C---:B------:R-:W-:Y:S01]  /*3be0*/  @P5 FMUL.FTZ R132, R133.reuse, R136 ;  /* 0x0000008885845220 */ /* 0x040fe20000410000 */
[----:B------:R-:W-:Y:S01]  /*3bf0*/  MOV R136, RZ ;  /* 0x000000ff00887202 */ /* 0x000fe20000000f00 */
[----:B------:R-:W-:Y:S01]  /*3c00*/  @P5 FMUL.FTZ R136, R133, R137 ;  /* 0x0000008985885220 */ /* 0x000fe20000410000 */
[----:B------:R-:W-:Y:S01]  /*3c10*/  @P4 SHF.L.U32 R137, R4, 0x10, RZ ;  /* 0x0000001004894819 */ /* 0x000fe200000006ff */
[----:B------:R-:W-:Y:S02]  /*3c20*/  HFMA2 R133, -RZ, RZ, 0, 0 ;  /* 0x00000000ff857431 */ /* 0x000fe400000001ff */
[C---:B------:R-:W-:Y:S01]  /*3c30*/  @P4 FMUL.FTZ R133, R134.reuse, R110 ;  /* 0x0000006e86854220 */ /* 0x040fe20000410000 */
[----:B------:R-:W-:Y:S01]  /*3c40*/  MOV R110, RZ ;  /* 0x000000ff006e7202 */ /* 0x000fe20000000f00 */
[----:B------:R-:W-:Y:S01]  /*3c50*/  @P4 FMUL.FTZ R110, R134, R137 ;  /* 0x00000089866e4220 */ /* 0x000fe20000410000 */
[----:B------:R-:W-:Y:S01]  /*3c60*/  MOV R137, RZ ;  /* 0x000000ff00897202 */ /* 0x000fe20000000f00 */
[----:B------:R-:W-:Y:S01]  /*3c70*/  @P3 FMUL.FTZ R137, R135, R205 ;  /* 0x000000cd87893220 */ /* 0x000fe20000410000 */
[----:B------:R-:W-:Y:S01]  /*3c80*/  FMUL.FTZ R205, R210, R3 ;  /* 0x00000003d2cd7220 */ /* 0x000fe20000410000 */
[----:B------:R-:W-:-:S02]  /*3c90*/  HFMA2 R134, -RZ, RZ, 0, 0 ;  /* 0x00000000ff867431 */ /* 0x000fc400000001ff */
[----:B------:R-:W-:Y:S01]  /*3ca0*/  @P3 FMUL.FTZ R134, R135, R169 ;  /* 0x000000a987863220 */ /* 0x000fe20000410000 */
[----:B------:R-:W-:Y:S01]  /*3cb0*/  @P2 SHF.L.U32 R206, R2, 0x10, RZ ;  /* 0x0000001002ce2819 */ /* 0x000fe200000006ff */
[----:B------:R-:W-:Y:S01]  /*3cc0*/  FMUL.FTZ R205, R205, UR13 ;  /* 0x0000000dcdcd7c20 */ /* 0x000fe20008410000 */
[----:B------:R-:W-:Y:S01]  /*3cd0*/  @P2 PRMT R169, R111, 0x7632, R169 ;  /* 0x000076326fa92816 */ /* 0x000fe200000000a9 */
[----:B------:R-:W-:Y:S01]  /*3ce0*/  HFMA2 R111, -RZ, RZ, 0, 0 ;  /* 0x00000000ff6f7431 */ /* 0x000fe200000001ff */
[----:B------:R-:W-:Y:S01]  /*3cf0*/  MOV R135, RZ ;  /* 0x000000ff00877202 */ /* 0x000fe20000000f00 */
[----:B------:R-:W-:Y:S01]  /*3d00*/  @P2 FMUL.FTZ R111, R205, R206 ;  /* 0x000000cecd6f2220 */ /* 0x000fe20000410000 */
[----:B------:R-:W-:Y:S02]  /*3d10*/  @P2 SHF.L.U32 R169, R169, 0x10, RZ ;  /* 0x00000010a9a92819 */ /* 0x000fe400000006ff */
[----:B------:R-:W-:Y:S02]  /*3d20*/  F2FP.BF16.F32.PACK_AB R110, R110, R136 ;  /* 0x000000886e6e723e */ /* 0x000fe400000010ff */
[----:B------:R-:W-:Y:S01]  /*3d30*/  F2FP.BF16.F32.PACK_AB R109, R109, R204 ;  /* 0x000000cc6d6d723e */ /* 0x000fe200000010ff */
[----:B------:R-:W-:Y:S01]  /*3d40*/  @P2 FMUL.FTZ R135, R205, R169 ;  /* 0x000000a9cd872220 */ /* 0x000fe20000410000 */
[----:B------:R-:W-:Y:S01]  /*3d50*/  F2FP.BF16.F32.PACK_AB R111, R111, R137 ;  /* 0x000000896f6f723e */ /* 0x000fe200000010ff */
[----:B------:R-:W-:Y:S06]  /*3d60*/  BRA `(.L_x_8365) ;  /* 0x0000000800147947 */ /* 0x000fec0003800000 */
.L_x_8364:
[----:B-----5:R-:W-:Y:S01]  /*3d70*/  LOP3.LUT P2, RZ, R136, 0xff, RZ, 0xc0, !PT ;  /* 0x000000ff88ff7812 */ /* 0x020fe2000784c0ff */
[-CC-:B------:R-:W-:Y:S01]  /*3d80*/  FFMA.FTZ R100, R100, R125.reuse, R126.reuse ;  /* 0x0000007d64647223 */ /* 0x180fe2000001007e */
[----:B------:R-:W-:Y:S01]  /*3d90*/  LOP3.LUT P3, RZ, R136, 0xff00, RZ, 0xc0, !PT ;  /* 0x0000ff0088ff7812 */ /* 0x000fe2000786c0ff */
[----:B------:R-:W-:Y:S01]  /*3da0*/  FFMA.FTZ R205, R205, R125, R126 ;  /* 0x0000007dcdcd7223 */ /* 0x000fe2000001007e */
[----:B------:R-:W-:Y:S02]  /*3db0*/  HFMA2 R127, -RZ, RZ, 0, 0 ;  /* 0x00000000ff7f7431 */ /* 0x000fe400000001ff */
[----:B------:R-:W-:Y:S01]  /*3dc0*/  FADD.FTZ R100, R212, -R100 ;  /* 0x80000064d4647221 */ /* 0x000fe20000010000 */
[----:B------:R-:W-:Y:S01]  /*3dd0*/  CS2R R128, SRZ ;  /* 0x0000000000807805 */ /* 0x000fe2000001ff00 */
[----:B------:R-:W-:Y:S01]  /*3de0*/  FADD.FTZ R215, R215, -R205 ;  /* 0x800000cdd7d77221 */ /* 0x000fe20000010000 */
[----:B------:R-:W-:Y:S01]  /*3df0*/  MOV R205, RZ ;  /* 0x000000ff00cd7202 */ /* 0x000fe20000000f00 */
[----:B------:R-:W-:Y:S01]  /*3e00*/  FMUL.FTZ R92, R5, R100 ;  /* 0x00000064055c7220 */ /* 0x000fe20000410000 */
[----:B------:R-:W-:-:S02]  /*3e10*/  HFMA2 R100, -RZ, RZ, 0, 0 ;  /* 0x00000000ff647431 */ /* 0x000fc400000001ff */
[-CC-:B------:R-:W-:Y:S01]  /*3e20*/  FFMA.FTZ R133, R133, R125.reuse, R126.reuse ;  /* 0x0000007d85857223 */ /* 0x180fe2000001007e */
[----:B------:R-:W-:Y:S01]  /*3e30*/  FFMA.FTZ R207, R207, R125, R126 ;  /* 0x0000007dcfcf7223 */ /* 0x000fe2000001007e */
[----:B------:R-:W0:Y:S01]  /*3e40*/  @P2 LDC R94, c[0x0][0x408] ;  /* 0x00010200ff5e2b82 */ /* 0x000e220000000800 */
[----:B------:R-:W-:Y:S01]  /*3e50*/  @P2 FMUL.FTZ R93, R92, R3 ;  /* 0x000000035c5d2220 */ /* 0x000fe20000410000 */
[----:B------:R-:W-:Y:S01]  /*3e60*/  @P2 SHF.L.U32 R95, R108, 0x10, RZ ;  /* 0x000000106c5f2819 */ /* 0x000fe200000006ff */
[----:B------:R-:W-:Y:S01]  /*3e70*/  FADD.FTZ R133, R208, -R133 ;  /* 0x80000085d0857221 */ /* 0x000fe20000010000 */
[----:B------:R-:W-:Y:S01]  /*3e80*/  @P3 PRMT R96, R108, 0x7632, R96 ;  /* 0x000076326c603816 */ /* 0x000fe20000000060 */
[----:B------:R-:W-:Y:S01]  /*3e90*/  FADD.FTZ R211, R211, -R207 ;  /* 0x800000cfd3d37221 */ /* 0x000fe20000010000 */
[----:B------:R-:W-:Y:S02]  /*3ea0*/  MOV R108, RZ ;  /* 0x000000ff006c7202 */ /* 0x000fe40000000f00 */
[----:B------:R-:W-:Y:S01]  /*3eb0*/  @P3 SHF.L.U32 R96, R96, 0x10, RZ ;  /* 0x0000001060603819 */ /* 0x000fe200000006ff */
[----:B0-----:R-:W-:-:S02]  /*3ec0*/  @P2 FMUL.FTZ R94, R93, R94 ;  /* 0x0000005e5d5e2220 */ /* 0x001fc40000410000 */
[----:B------:R-:W0:Y:S02]  /*3ed0*/  @P2 LDC R93, c[0x0][0x408] ;  /* 0x00010200ff5d2b82 */ /* 0x000e240000000800 */
[----:B------:R-:W-:Y:S01]  /*3ee0*/  @P2 FMUL.FTZ R100, R94, R95 ;  /* 0x0000005f5e642220 */ /* 0x000fe20000410000 */
[----:B------:R-:W-:-:S05]  /*3ef0*/  @P2 FMUL.FTZ R95, R92, R3 ;  /* 0x000000035c5f2220 */ /* 0x000fca0000410000 */
[----:B------:R-:W1:Y:S01]  /*3f00*/  @P3 LDC R94, c[0x0][0x408] ;  /* 0x00010200ff5e3b82 */ /* 0x000e620000000800 */
[----:B0-----:R-:W-:Y:S01]  /*3f10*/  @P2 FMUL.FTZ R93, R95, R93 ;  /* 0x0000005d5f5d2220 */ /* 0x001fe20000410000 */
[----:B------:R-:W-:-:S05]  /*3f20*/  @P2 SHF.L.U32 R95, R32, 0x10, RZ ;  /* 0x00000010205f2819 */ /* 0x000fca00000006ff */
[----:B------:R-:W-:Y:S01]  /*3f30*/  @P2 FMUL.FTZ R205, R93, R95 ;  /* 0x0000005f5dcd2220 */ /* 0x000fe20000410000 */
[----:B------:R-:W-:Y:S01]  /*3f40*/  FMUL.FTZ R93, R5, R215 ;  /* 0x000000d7055d7220 */ /* 0x000fe20000410000 */
[----:B------:R-:W-:-:S03]  /*3f50*/  LOP3.LUT P2, RZ, R136, 0xff0000, RZ, 0xc0, !PT ;  /* 0x00ff000088ff7812 */ /* 0x000fc6000784c0ff */
[CC--:B------:R-:W-:Y:S01]  /*3f60*/  @P3 FMUL.FTZ R95, R93.reuse, R3.reuse ;  /* 0x000000035d5f3220 */ /* 0x0c0fe20000410000 */
[----:B------:R-:W-:-:S03]  /*3f70*/  @P3 FMUL.FTZ R97, R93, R3 ;  /* 0x000000035d613220 */ /* 0x000fc60000410000 */
[----:B-1----:R-:W-:Y:S02]  /*3f80*/  @P3 FMUL.FTZ R94, R95, R94 ;  /* 0x0000005e5f5e3220 */ /* 0x002fe40000410000 */
[----:B------:R-:W0:Y:S02]  /*3f90*/  @P3 LDC R95, c[0x0][0x408] ;  /* 0x00010200ff5f3b82 */ /* 0x000e240000000800 */
[----:B------:R-:W-:Y:S01]  /*3fa0*/  @P3 FMUL.FTZ R127, R94, R96 ;  /* 0x000000605e7f3220 */ /* 0x000fe20000410000 */
[----:B------:R-:W-:Y:S01]  /*3fb0*/  FFMA.FTZ R94, R204, R125, R126 ;  /* 0x0000007dcc5e7223 */ /* 0x000fe2000001007e */
[----:B------:R-:W-:-:S03]  /*3fc0*/  HFMA2 R204, -RZ, RZ, 0, 0 ;  /* 0x00000000ffcc7431 */ /* 0x000fc600000001ff */
[----:B------:R-:W-:Y:S01]  /*3fd0*/  FADD.FTZ R94, R209, -R94 ;  /* 0x8000005ed15e7221 */ /* 0x000fe20000010000 */
[----:B------:R-:W1:Y:S03]  /*3fe0*/  @P2 LDC R96, c[0x0][0x408] ;  /* 0x00010200ff602b82 */ /* 0x000e660000000800 */
[----:B------:R-:W-:Y:S01]  /*3ff0*/  FMUL.FTZ R94, R5, R94 ;  /* 0x0000005e055e7220 */ /* 0x000fe20000410000 */
[----:B0-----:R-:W-:Y:S01]  /*4000*/  @P3 FMUL.FTZ R95, R97, R95 ;  /* 0x0000005f615f3220 */ /* 0x001fe20000410000 */
[----:B------:R-:W-:-:S05]  /*4010*/  @P3 SHF.L.U32 R97, R7, 0x10, RZ ;  /* 0x0000001007613819 */ /* 0x000fca00000006ff */
[----:B------:R-:W-:Y:S01]  /*4020*/  @P3 FMUL.FTZ R108, R95, R97 ;  /* 0x000000615f6c3220 */ /* 0x000fe20000410000 */
[-C--:B------:R-:W-:Y:S01]  /*4030*/  @P2 FMUL.FTZ R95, R94, R3.reuse ;  /* 0x000000035e5f2220 */ /* 0x080fe20000410000 */
[----:B------:R-:W-:Y:S01]  /*4040*/  LOP3.LUT P3, RZ, R136, 0xff000000, RZ, 0xc0, !PT ;  /* 0xff00000088ff7812 */ /* 0x000fe2000786c0ff */
[----:B------:R-:W-:Y:S02]  /*4050*/  @P2 FMUL.FTZ R97, R94, R3 ;  /* 0x000000035e612220 */ /* 0x000fe40000410000 */
[----:B-1----:R-:W-:Y:S01]  /*4060*/  @P2 FMUL.FTZ R96, R95, R96 ;  /* 0x000000605f602220 */ /* 0x002fe20000410000 */
[----:B------:R-:W-:Y:S02]  /*4070*/  @P2 SHF.L.U32 R95, R109, 0x10, RZ ;  /* 0x000000106d5f2819 */ /* 0x000fe400000006ff */
[----:B------:R-:W-:-:S03]  /*4080*/  F2FP.BF16.F32.PACK_AB R108, R108, R205 ;  /* 0x000000cd6c6c723e */ /* 0x000fc600000010ff */
[----:B------:R-:W-:Y:S01]  /*4090*/  @P2 FMUL.FTZ R128, R96, R95 ;  /* 0x0000005f60802220 */ /* 0x000fe20000410000 */
[----:B------:R-:W-:Y:S01]  /*40a0*/  FFMA.FTZ R95, R169, R125, R126 ;  /* 0x0000007da95f7223 */ /* 0x000fe2000001007e */
[----:B------:R-:W0:Y:S01]  /*40b0*/  @P2 LDC R96, c[0x0][0x408] ;  /* 0x00010200ff602b82 */ /* 0x000e220000000800 */
[----:B------:R-:W-:Y:S01]  /*40c0*/  HFMA2 R169, -RZ, RZ, 0, 0 ;  /* 0x00000000ffa97431 */ /* 0x000fe200000001ff */
[----:B------:R-:W-:Y:S01]  /*40d0*/  @P3 PRMT R109, R109, 0x7632, R109 ;  /* 0x000076326d6d3816 */ /* 0x000fe2000000006d */
[----:B------:R-:W-:-:S03]  /*40e0*/  FADD.FTZ R95, R213, -R95 ;  /* 0x8000005fd55f7221 */ /* 0x000fc60000010000 */
[----:B------:R-:W-:Y:S01]  /*40f0*/  @P3 SHF.L.U32 R109, R109, 0x10, RZ ;  /* 0x000000106d6d3819 */ /* 0x000fe200000006ff */
[----:B------:R-:W-:Y:S01]  /*4100*/  FMUL.FTZ R95, R5, R95 ;  /* 0x0000005f055f7220 */ /* 0x000fe20000410000 */
[----:B0-----:R-:W-:Y:S01]  /*4110*/  @P2 FMUL.FTZ R96, R97, R96 ;  /* 0x0000006061602220 */ /* 0x001fe20000410000 */
[----:B------:R-:W-:-:S05]  /*4120*/  @P2 SHF.L.U32 R97, R33, 0x10, RZ ;  /* 0x0000001021612819 */ /* 0x000fca00000006ff */
[----:B------:R-:W-:Y:S01]  /*4130*/  @P2 FMUL.FTZ R169, R96, R97 ;  /* 0x0000006160a92220 */ /* 0x000fe20000410000 */
[----:B------:R-:W-:Y:S01]  /*4140*/  @P3 FMUL.FTZ R97, R95, R3 ;  /* 0x000000035f613220 */ /* 0x000fe20000410000 */
[----:B------:R-:W0:Y:S01]  /*4150*/  @P3 LDC R96, c[0x0][0x408] ;  /* 0x00010200ff603b82 */ /* 0x000e220000000800 */
[----:B------:R-:W-:Y:S02]  /*4160*/  LOP3.LUT P2, RZ, R137, 0xff, RZ, 0xc0, !PT ;  /* 0x000000ff89ff7812 */ /* 0x000fe4000784c0ff */
[----:B0-----:R-:W-:-:S04]  /*4170*/  @P3 FMUL.FTZ R96, R97, R96 ;  /* 0x0000006061603220 */ /* 0x001fc80000410000 */
[----:B------:R-:W-:Y:S01]  /*4180*/  @P3 FMUL.FTZ R129, R96, R109 ;  /* 0x0000006d60813220 */ /* 0x000fe20000410000 */
[----:B------:R-:W-:Y:S01]  /*4190*/  MOV R109, RZ ;  /* 0x000000ff006d7202 */ /* 0x000fe20000000f00 */
[----:B------:R-:W0:Y:S02]  /*41a0*/  @P3 LDC R96, c[0x0][0x408] ;  /* 0x00010200ff603b82 */ /* 0x000e240000000800 */
[----:B0-----:R-:W-:Y:S01]  /*41b0*/  @P3 FMUL.FTZ R96, R97, R96 ;  /* 0x0000006061603220 */ /* 0x001fe20000410000 */
[----:B------:R-:W-:-:S05]  /*41c0*/  @P3 SHF.L.U32 R97, R6, 0x10, RZ ;  /* 0x0000001006613819 */ /* 0x000fca00000006ff */
[----:B------:R-:W-:Y:S01]  /*41d0*/  @P3 FMUL.FTZ R109, R96, R97 ;  /* 0x00000061606d3220 */ /* 0x000fe20000410000 */
[----:B------:R-:W-:Y:S01]  /*41e0*/  FMUL.FTZ R96, R5, R133 ;  /* 0x0000008505607220 */ /* 0x000fe20000410000 */
[----:B------:R-:W0:Y:S01]  /*41f0*/  @P2 LDC R97, c[0x0][0x408] ;  /* 0x00010200ff612b82 */ /* 0x000e220000000800 */
[----:B------:R-:W-:Y:S02]  /*4200*/  CS2R R132, SRZ ;  /* 0x0000000000847805 */ /* 0x000fe4000001ff00 */
[----:B------:R-:W-:Y:S01]  /*4210*/  @P2 FMUL.FTZ R98, R96, R3 ;  /* 0x0000000360622220 */ /* 0x000fe20000410000 */
[----:B------:R-:W-:-:S03]  /*4220*/  F2FP.BF16.F32.PACK_AB R109, R109, R169 ;  /* 0x000000a96d6d723e */ /* 0x000fc600000010ff */
[----:B0-----:R-:W-:Y:S01]  /*4230*/  @P2 FMUL.FTZ R97, R98, R97 ;  /* 0x0000006162612220 */ /* 0x001fe20000410000 */
[----:B------:R-:W-:-:S05]  /*4240*/  @P2 SHF.L.U32 R98, R110, 0x10, RZ ;  /* 0x000000106e622819 */ /* 0x000fca00000006ff */
[----:B------:R-:W-:Y:S01]  /*4250*/  @P2 FMUL.FTZ R132, R97, R98 ;  /* 0x0000006261842220 */ /* 0x000fe20000410000 */
[----:B------:R-:W-:Y:S01]  /*4260*/  @P2 FMUL.FTZ R98, R96, R3 ;  /* 0x0000000360622220 */ /* 0x000fe20000410000 */
[----:B------:R-:W0:Y:S03]  /*4270*/  @P2 LDC R97, c[0x0][0x408] ;  /* 0x00010200ff612b82 */ /* 0x000e260000000800 */
[----:B0-----:R-:W-:Y:S01]  /*4280*/  @P2 FMUL.FTZ R97, R98, R97 ;  /* 0x0000006162612220 */ /* 0x001fe20000410000 */
[----:B------:R-:W-:-:S05]  /*4290*/  @P2 SHF.L.U32 R98, R34, 0x10, RZ ;  /* 0x0000001022622819 */ /* 0x000fca00000006ff */
[----:B------:R-:W-:Y:S01]  /*42a0*/  @P2 FMUL.FTZ R204, R97, R98 ;  /* 0x0000006261cc2220 */ /* 0x000fe20000410000 */
[----:B------:R-:W-:Y:S01]  /*42b0*/  LOP3.LUT P2, RZ, R137, 0xff00, RZ, 0xc0, !PT ;  /* 0x0000ff0089ff7812 */ /* 0x000fe2000784c0ff */
[----:B------:R-:W-:-:S12]  /*42c0*/  FMUL.FTZ R97, R5, R211 ;  /* 0x000000d305617220 */ /* 0x000fd80000410000 */
[----:B------:R-:W0:Y:S01]  /*42d0*/  @P2 LDC R98, c[0x0][0x408] ;  /* 0x00010200ff622b82 */ /* 0x000e220000000800 */
[----:B------:R-:W-:Y:S01]  /*42e0*/  @P2 PRMT R110, R110, 0x7632, R110 ;  /* 0x000076326e6e2816 */ /* 0x000fe2000000006e */
[----:B------:R-:W-:-:S03]  /*42f0*/  @P2 FMUL.FTZ R99, R97, R3 ;  /* 0x0000000361632220 */ /* 0x000fc60000410000 */
[----:B------:R-:W-:Y:S01]  /*4300*/  @P2 SHF.L.U32 R110, R110, 0x10, RZ ;  /* 0x000000106e6e2819 */ /* 0x000fe200000006ff */
[----:B0-----:R-:W-:-:S04]  /*4310*/  @P2 FMUL.FTZ R98, R99, R98 ;  /* 0x0000006263622220 */ /* 0x001fc80000410000 */
[----:B------:R-:W-:Y:S01]  /*4320*/  @P2 FMUL.FTZ R133, R98, R110 ;  /* 0x0000006e62852220 */ /* 0x000fe20000410000 */
[----:B------:R-:W-:Y:S01]  /*4330*/  MOV R110, RZ ;  /* 0x000000ff006e7202 */ /* 0x000fe20000000f00 */
[----:B------:R-:W0:Y:S02]  /*4340*/  @P2 LDC R98, c[0x0][0x408] ;  /* 0x00010200ff622b82 */ /* 0x000e240000000800 */
[----:B0-----:R-:W-:Y:S01]  /*4350*/  @P2 FMUL.FTZ R98, R99, R98 ;  /* 0x0000006263622220 */ /* 0x001fe20000410000 */
[----:B------:R-:W-:-:S05]  /*4360*/  @P2 SHF.L.U32 R99, R4, 0x10, RZ ;  /* 0x0000001004632819 */ /* 0x000fca00000006ff */
[----:B------:R-:W-:Y:S01]  /*4370*/  @P2 FMUL.FTZ R110, R98, R99 ;  /* 0x00000063626e2220 */ /* 0x000fe20000410000 */
[----:B------:R-:W-:Y:S01]  /*4380*/  LOP3.LUT P2, RZ, R137, 0xff0000, RZ, 0xc0, !PT ;  /* 0x00ff000089ff7812 */ /* 0x000fe2000784c0ff */
[-CC-:B------:R-:W-:Y:S01]  /*4390*/  FFMA.FTZ R98, R134, R125.reuse, R126.reuse ;  /* 0x0000007d86627223 */ /* 0x180fe2000001007e */
[----:B------:R-:W-:Y:S02]  /*43a0*/  FFMA.FTZ R99, R206, R125, R126 ;  /* 0x0000007dce637223 */ /* 0x000fe4000001007e */
[----:B------:R-:W-:Y:S01]  /*43b0*/  F2FP.BF16.F32.PACK_AB R110, R110, R204 ;  /* 0x000000cc6e6e723e */ /* 0x000fe200000010ff */
[----:B------:R-:W-:Y:S01]  /*43c0*/  FADD.FTZ R98, R135, -R98 ;  /* 0x8000006287627221 */ /* 0x000fe20000010000 */
[----:B------:R-:W-:-:S03]  /*43d0*/  FADD.FTZ R99, R210, -R99 ;  /* 0x80000063d2637221 */ /* 0x000fc60000010000 */
[C---:B------:R-:W-:Y:S01]  /*43e0*/  FMUL.FTZ R98, R5.reuse, R98 ;  /* 0x0000006205627220 */ /* 0x040fe20000410000 */
[----:B------:R-:W-:-:S03]  /*43f0*/  FMUL.FTZ R99, R5, R99 ;  /* 0x0000006305637220 */ /* 0x000fc60000410000 */
[----:B------:R-:W0:Y:S01]  /*4400*/  @P2 LDC R134, c[0x0][0x408] ;  /* 0x00010200ff862b82 */ /* 0x000e220000000800 */
[----:B------:R-:W-:Y:S01]  /*4410*/  @P2 FMUL.FTZ R135, R98, R3 ;  /* 0x0000000362872220 */ /* 0x000fe20000410000 */
[----:B------:R-:W-:Y:S02]  /*4420*/  @P2 SHF.L.U32 R206, R111, 0x10, RZ ;  /* 0x000000106fce2819 */ /* 0x000fe400000006ff */
[----:B------:R-:W-:Y:S01]  /*4430*/  @P2 SHF.L.U32 R207, R35, 0x10, RZ ;  /* 0x0000001023cf2819 */ /* 0x000fe200000006ff */
[----:B0-----:R-:W-:Y:S01]  /*4440*/  @P2 FMUL.FTZ R135, R135, R134 ;  /* 0x0000008687872220 */ /* 0x001fe20000410000 */
[----:B------:R-:W-:-:S03]  /*4450*/  HFMA2 R134, -RZ, RZ, 0, 0 ;  /* 0x00000000ff867431 */ /* 0x000fc600000001ff */
[----:B------:R-:W-:Y:S01]  /*4460*/  @P2 FMUL.FTZ R134, R135, R206 ;  /* 0x000000ce87862220 */ /* 0x000fe20000410000 */
[----:B------:R-:W-:Y:S01]  /*4470*/  @P2 FMUL.FTZ R206, R98, R3 ;  /* 0x0000000362ce2220 */ /* 0x000fe20000410000 */
[----:B------:R-:W0:Y:S03]  /*4480*/  @P2 LDC R135, c[0x0][0x408] ;  /* 0x00010200ff872b82 */ /* 0x000e260000000800 */
[----:B0-----:R-:W-:Y:S01]  /*4490*/  @P2 FMUL.FTZ R135, R206, R135 ;  /* 0x00000087ce872220 */ /* 0x001fe20000410000 */
[----:B------:R-:W-:-:S03]  /*44a0*/  MOV R206, RZ ;  /* 0x000000ff00ce7202 */ /* 0x000fc60000000f00 */
[----:B------:R-:W-:Y:S01]  /*44b0*/  @P2 FMUL.FTZ R206, R135, R207 ;  /* 0x000000cf87ce2220 */ /* 0x000fe20000410000 */
[----:B------:R-:W-:-:S04]  /*44c0*/  ISETP.GE.U32.AND P2, PT, R136, RZ, PT ;  /* 0x000000ff8800720c */ /* 0x000fc80003f46070 */
[----:B------:R-:W-:-:S13]  /*44d0*/  ISETP.GE.U32.AND.EX P2, PT, R137, 0x1000000, PT, P2 ;  /* 0x010000008900780c */ /* 0x000fda0003f46120 */
[----:B------:R-:W0:Y:S01]  /*44e0*/  @P2 LDC R135, c[0x0][0x408] ;  /* 0x00010200ff872b82 */ /* 0x000e220000000800 */
[----:B------:R-:W-:Y:S01]  /*44f0*/  @P2 PRMT R111, R111, 0x7632, R111 ;  /* 0x000076326f6f2816 */ /* 0x000fe2000000006f */
        /* <DEDUP_REMOVED lines=10> */
[----:B------:R-:W-:-:S05]  /*45a0*/  @P2 FMUL.FTZ R111, R136, R137 ;  /* 0x00000089886f2220 */ /* 0x000fca0000410000 */
[----:B------:R-:W-:-:S07]  /*45b0*/  F2FP.BF16.F32.PACK_AB R111, R111, R206 ;  /* 0x000000ce6f6f723e */ /* 0x000fce00000010ff */
.L_x_8365:
[----:B------:R-:W0:Y:S01]  /*45c0*/  @P1 LDC.64 R136, c[0x0][0x478] ;  /* 0x00011e00ff881b82 */ /* 0x000e220000000a00 */
[----:B------:R-:W-:Y:S01]  /*45d0*/  MOV R169, 0x10 ;  /* 0x0000001000a97802 */ /* 0x000fe20000000f00 */
        /* <DEDUP_REMOVED lines=9> */
[C---:B------:R-:W-:Y:S01]  /*4670*/  LOP3.LUT P2, RZ, R138.reuse, 0xff, RZ, 0xc0, !PT ;  /* 0x000000ff8aff7812 */ /* 0x040fe2000784c0ff */
[-CC-:B------:R-:W-:Y:S01]  /*4680*/  FFMA.FTZ R201, R201, R125.reuse, R126.reuse ;  /* 0x0000007dc9c97223 */ /* 0x180fe2000001007e */
[----:B------:R-:W-:Y:S02]  /*4690*/  LOP3.LUT P3, RZ, R138, 0xff00, RZ, 0xc0, !PT ;  /* 0x0000ff008aff7812 */ /* 0x000fe4000786c0ff */
[----:B------:R-:W-:Y:S01]  /*46a0*/  CS2R R136, SRZ ;  /* 0x0000000000887805 */ /* 0x000fe2000001ff00 */
[-CC-:B------:R-:W-:Y:S01]  /*46b0*/  FFMA.FTZ R199, R199, R125.reuse, R126.reuse ;  /* 0x0000007dc7c77223 */ /* 0x180fe2000001007e */
[----:B------:R-:W-:Y:S01]  /*46c0*/  FADD.FTZ R201, R200, -R201 ;  /* 0x800000c9c8c97221 */ /* 0x000fe20000010000 */
[-CC-:B------:R-:W-:Y:S01]  /*46d0*/  FFMA.FTZ R197, R197, R125.reuse, R126.reuse ;  /* 0x0000007dc5c57223 */ /* 0x180fe2000001007e */
[----:B------:R-:W-:Y:S01]  /*46e0*/  FFMA.FTZ R99, R159, R125, R126 ;  /* 0x0000007d9f637223 */ /* 0x000fe2000001007e */
[----:B------:R-:W-:Y:S01]  /*46f0*/  FADD.FTZ R203, R203, -R199 ;  /* 0x800000c7cbcb7221 */ /* 0x000fe20000010000 */
[----:B------:R-:W-:Y:S01]  /*4700*/  FMUL.FTZ R92, R5, R201 ;  /* 0x000000c9055c7220 */ /* 0x000fe20000410000 */
[----:B------:R-:W-:-:S02]  /*4710*/  HFMA2 R199, -RZ, RZ, 0, 0 ;  /* 0x00000000ffc77431 */ /* 0x000fc400000001ff */
[----:B------:R-:W-:Y:S01]  /*4720*/  FADD.FTZ R197, R142, -R197 ;  /* 0x800000c58ec57221 */ /* 0x000fe20000010000 */
[----:B------:R-:W-:Y:S01]  /*4730*/  HFMA2 R142, -RZ, RZ, 0, 0 ;  /* 0x00000000ff8e7431 */ /* 0x000fe200000001ff */
[----:B------:R-:W0:Y:S01]  /*4740*/  @P2 LDC R94, c[0x0][0x408] ;  /* 0x00010200ff5e2b82 */ /* 0x000e220000000800 */
[----:B------:R-:W-:Y:S01]  /*4750*/  @P2 FMUL.FTZ R93, R92, R3 ;  /* 0x000000035c5d2220 */ /* 0x000fe20000410000 */
[----:B-----5:R-:W-:Y:S01]  /*4760*/  @P2 SHF.L.U32 R95, R108, 0x10, RZ ;  /* 0x000000106c5f2819 */ /* 0x020fe200000006ff */
[----:B------:R-:W-:Y:S01]  /*4770*/  FADD.FTZ R99, R196, -R99 ;  /* 0x80000063c4637221 */ /* 0x000fe20000010000 */
[----:B------:R-:W-:Y:S01]  /*4780*/  @P3 PRMT R96, R108, 0x7632, R96 ;  /* 0x000076326c603816 */ /* 0x000fe20000000060 */
[----:B------:R-:W-:Y:S01]  /*4790*/  HFMA2 R159, -RZ, RZ, 0, 0 ;  /* 0x00000000ff9f7431 */ /* 0x000fe200000001ff */
[----:B------:R-:W-:Y:S02]  /*47a0*/  MOV R108, RZ ;  /* 0x000000ff006c7202 */ /* 0x000fe40000000f00 */
[----:B------:R-:W-:-:S02]  /*47b0*/  @P3 SHF.L.U32 R96, R96, 0x10, RZ ;  /* 0x0000001060603819 */ /* 0x000fc400000006ff */
[----:B------:R-:W-:Y:S01]  /*47c0*/  MOV R196, RZ ;  /* 0x000000ff00c47202 */ /* 0x000fe20000000f00 */
[----:B0-----:R-:W-:Y:S02]  /*47d0*/  @P2 FMUL.FTZ R94, R93, R94 ;  /* 0x0000005e5d5e2220 */ /* 0x001fe40000410000 */
        /* <DEDUP_REMOVED lines=15> */
[----:B------:R-:W-:-:S03]  /*48d0*/  MOV R198, RZ ;  /* 0x000000ff00c67202 */ /* 0x000fc60000000f00 */
[----:B------:R-:W-:Y:S01]  /*48e0*/  FADD.FTZ R94, R140, -R94 ;  /* 0x8000005e8c5e7221 */ /* 0x000fe20000010000 */
[----:B------:R-:W1:Y:S01]  /*48f0*/  @P2 LDC R96, c[0x0][0x408] ;  /* 0x00010200ff602b82 */ /* 0x000e620000000800 */
[----:B------:R-:W-:Y:S02]  /*4900*/  HFMA2 R140, -RZ, RZ, 0, 0 ;  /* 0x00000000ff8c7431 */ /* 0x000fe400000001ff */
        /* <DEDUP_REMOVED lines=32> */
[----:B------:R-:W0:Y:S03]  /*4b10*/  @P2 LDC R97, c[0x0][0x408] ;  /* 0x00010200ff612b82 */ /* 0x000e260000000800 */
        /* <DEDUP_REMOVED lines=43> */
[----:B------:R-:W-:Y:S01]  /*4dd0*/  ISETP.GE.U32.AND P2, PT, R138, RZ, PT ;  /* 0x000000ff8a00720c */ /* 0x000fe20003f46070 */
[----:B------:R-:W-:-:S03]  /*4de0*/  HFMA2 R169, -RZ, RZ, 0, 0 ;  /* 0x00000000ffa97431 */ /* 0x000fc600000001ff */
[----:B------:R-:W-:-:S13]  /*4df0*/  ISETP.GE.U32.AND.EX P2, PT, R139, 0x1000000, PT, P2 ;  /* 0x010000008b00780c */ /* 0x000fda0003f46120 */
[----:B------:R-:W0:Y:S01]  /*4e00*/  @P2 LDC R138, c[0x0][0x408] ;  /* 0x00010200ff8a2b82 */ /* 0x000e220000000800 */
[----:B------:R-:W-:Y:S01]  /*4e10*/  @P2 PRMT R111, R111, 0x7632, R111 ;  /* 0x000076326f6f2816 */ /* 0x000fe2000000006f */
[----:B------:R-:W-:-:S03]  /*4e20*/  @P2 FMUL.FTZ R139, R99, R3 ;  /* 0x00000003638b2220 */ /* 0x000fc60000410000 */
[----:B------:R-:W-:Y:S01]  /*4e30*/  @P2 SHF.L.U32 R111, R111, 0x10, RZ ;  /* 0x000000106f6f2819 */ /* 0x000fe200000006ff */
[----:B0-----:R-:W-:Y:S01]  /*4e40*/  @P2 FMUL.FTZ R138, R139, R138 ;  /* 0x0000008a8b8a2220 */ /* 0x001fe20000410000 */
[----:B------:R-:W-:-:S03]  /*4e50*/  @P2 SHF.L.U32 R139, R8, 0x10, RZ ;  /* 0x00000010088b2819 */ /* 0x000fc600000006ff */
[----:B------:R-:W-:Y:S01]  /*4e60*/  @P2 FMUL.FTZ R169, R111, R138 ;  /* 0x0000008a6fa92220 */ /* 0x000fe20000410000 */
[----:B------:R-:W-:Y:S01]  /*4e70*/  @P2 FMUL.FTZ R111, R99, R3 ;  /* 0x00000003636f2220 */ /* 0x000fe20000410000 */
[----:B------:R-:W0:Y:S03]  /*4e80*/  @P2 LDC R138, c[0x0][0x408] ;  /* 0x00010200ff8a2b82 */ /* 0x000e260000000800 */
[----:B0-----:R-:W-:Y:S01]  /*4e90*/  @P2 FMUL.FTZ R138, R111, R138 ;  /* 0x0000008a6f8a2220 */ /* 0x001fe20000410000 */
[----:B------:R-:W-:-:S03]  /*4ea0*/  MOV R111, RZ ;  /* 0x000000ff006f7202 */ /* 0x000fc60000000f00 */
[----:B------:R-:W-:-:S05]  /*4eb0*/  @P2 FMUL.FTZ R111, R138, R139 ;  /* 0x0000008b8a6f2220 */ /* 0x000fca0000410000 */
[----:B------:R-:W-:Y:S01]  /*4ec0*/  F2FP.BF16.F32.PACK_AB R111, R111, R192 ;  /* 0x000000c06f6f723e */ /* 0x000fe200000010ff */
[----:B------:R-:W-:Y:S06]  /*4ed0*/  BRA `(.L_x_8367) ;  /* 0x0000000400a47947 */ /* 0x000fec0003800000 */
.L_x_8366:
[-CC-:B------:R-:W-:Y:S01]  /*4ee0*/  FFMA.FTZ R201, R201, R125.reuse, R126.reuse ;  /* 0x0000007dc9c97223 */ /* 0x180fe2000001007e */
[----:B------:R-:W-:Y:S01]  /*4ef0*/  LOP3.LUT P2, RZ, R138, 0xff, RZ, 0xc0, !PT ;  /* 0x000000ff8aff7812 */ /* 0x000fe2000784c0ff */
[----:B------:R-:W-:Y:S02]  /*4f00*/  HFMA2 R136, -RZ, RZ, 0, 0 ;  /* 0x00000000ff887431 */ /* 0x000fe400000001ff */
[-CC-:B------:R-:W-:Y:S01]  /*4f10*/  FFMA.FTZ R199, R199, R125.reuse, R126.reuse ;  /* 0x0000007dc7c77223 */ /* 0x180fe2000001007e */
[----:B------:R-:W-:Y:S01]  /*4f20*/  FADD.FTZ R201, R200, -R201 ;  /* 0x800000c9c8c97221 */ /* 0x000fe20000010000 */
[----:B------:R-:W-:Y:S01]  /*4f30*/  MOV R200, RZ ;  /* 0x000000ff00c87202 */ /* 0x000fe20000000f00 */
[--C-:B------:R-:W-:Y:S01]  /*4f40*/  FFMA.FTZ R198, R198, R125, R126.reuse ;  /* 0x0000007dc6c67223 */ /* 0x100fe2000001007e */
[----:B------:R-:W-:Y:S01]  /*4f50*/  LOP3.LUT P6, RZ, R138, 0xff000000, RZ, 0xc0, !PT ;  /* 0xff0000008aff7812 */ /* 0x000fe200078cc0ff */
[----:B------:R-:W-:Y:S01]  /*4f60*/  FMUL.FTZ R201, R5, R201 ;  /* 0x000000c905c97220 */ /* 0x000fe20000410000 */
[----:B------:R-:W-:Y:S01]  /*4f70*/  FFMA.FTZ R141, R141, R125, R126 ;  /* 0x0000007d8d8d7223 */ /* 0x000fe2000001007e */
[----:B------:R-:W-:Y:S01]  /*4f80*/  FADD.FTZ R198, R140, -R198 ;  /* 0x800000c68cc67221 */ /* 0x000fe20000010000 */
[----:B------:R-:W-:-:S02]  /*4f90*/  HFMA2 R140, -RZ, RZ, 0, 0 ;  /* 0x00000000ff8c7431 */ /* 0x000fc400000001ff */
[----:B------:R-:W-:Y:S01]  /*4fa0*/  FMUL.FTZ R137, R3, R201 ;  /* 0x000000c903897220 */ /* 0x000fe20000410000 */
[----:B------:R-:W-:Y:S01]  /*4fb0*/  FADD.FTZ R141, R202, -R141 ;  /* 0x8000008dca8d7221 */ /* 0x000fe20000010000 */
[----:B-----5:R-:W-:Y:S01]  /*4fc0*/  @P2 SHF.L.U32 R168, R108, 0x10, RZ ;  /* 0x000000106ca82819 */ /* 0x020fe200000006ff */
[----:B------:R-:W-:Y:S01]  /*4fd0*/  FMUL.FTZ R198, R5, R198 ;  /* 0x000000c605c67220 */ /* 0x000fe20000410000 */
[----:B------:R-:W-:Y:S01]  /*4fe0*/  FMUL.FTZ R137, R137, UR13 ;  /* 0x0000000d89897c20 */ /* 0x000fe20008410000 */
[----:B------:R-:W-:Y:S01]  /*4ff0*/  FMUL.FTZ R141, R5, R141 ;  /* 0x0000008d058d7220 */ /* 0x000fe20000410000 */
[--C-:B------:R-:W-:Y:S01]  /*5000*/  FFMA.FTZ R197, R197, R125, R126.reuse ;  /* 0x0000007dc5c57223 */ /* 0x100fe2000001007e */
[C---:B------:R-:W-:Y:S01]  /*5010*/  LOP3.LUT P5, RZ, R139.reuse, 0xff, RZ, 0xc0, !PT ;  /* 0x000000ff8bff7812 */ /* 0x040fe200078ac0ff */
[----:B------:R-:W-:Y:S01]  /*5020*/  @P2 FMUL.FTZ R136, R168, R137 ;  /* 0x00000089a8882220 */ /* 0x000fe20000410000 */
[----:B------:R-:W-:Y:S01]  /*5030*/  @P2 SHF.L.U32 R168, R36, 0x10, RZ ;  /* 0x0000001024a82819 */ /* 0x000fe200000006ff */
[----:B------:R-:W-:Y:S01]  /*5040*/  FADD.FTZ R142, R142, -R197 ;  /* 0x800000c58e8e7221 */ /* 0x000fe20000010000 */
[----:B------:R-:W-:Y:S01]  /*5050*/  LOP3.LUT P4, RZ, R139, 0xff00, RZ, 0xc0, !PT ;  /* 0x0000ff008bff7812 */ /* 0x000fe2000788c0ff */
[--C-:B------:R-:W-:Y:S01]  /*5060*/  FFMA.FTZ R159, R159, R125, R126.reuse ;  /* 0x0000007d9f9f7223 */ /* 0x100fe2000001007e */
[----:B------:R-:W-:Y:S01]  /*5070*/  LOP3.LUT P3, RZ, R139, 0xff0000, RZ, 0xc0, !PT ;  /* 0x00ff00008bff7812 */ /* 0x000fe2000786c0ff */
[----:B------:R-:W-:Y:S01]  /*5080*/  @P2 FMUL.FTZ R200, R168, R137 ;  /* 0x00000089a8c82220 */ /* 0x000fe20000410000 */
[----:B------:R-:W-:Y:S01]  /*5090*/  LOP3.LUT P2, RZ, R138, 0xff00, RZ, 0xc0, !PT ;  /* 0x0000ff008aff7812 */ /* 0x000fe2000784c0ff */
[----:B------:R-:W-:Y:S01]  /*50a0*/  FADD.FTZ R137, R203, -R199 ;  /* 0x800000c7cb897221 */ /* 0x000fe20000010000 */
[C---:B------:R-:W-:Y:S01]  /*50b0*/  FMUL.FTZ R142, R5.reuse, R142 ;  /* 0x0000008e058e7220 */ /* 0x040fe20000410000 */
[----:B------:R-:W-:Y:S01]  /*50c0*/  FADD.FTZ R159, R196, -R159 ;  /* 0x8000009fc49f7221 */ /* 0x000fe20000010000 */
[--C-:B------:R-:W-:Y:S01]  /*50d0*/  FFMA.FTZ R194, R194, R125, R126.reuse ;  /* 0x0000007dc2c27223 */ /* 0x100fe2000001007e */
[C---:B------:R-:W-:Y:S01]  /*50e0*/  FMUL.FTZ R137, R5.reuse, R137 ;  /* 0x0000008905897220 */ /* 0x040fe20000410000 */
[----:B------:R-:W-:Y:S01]  /*50f0*/  FFMA.FTZ R192, R192, R125, R126 ;  /* 0x0000007dc0c07223 */ /* 0x000fe2000001007e */
[----:B------:R-:W-:Y:S01]  /*5100*/  FMUL.FTZ R159, R5, R159 ;  /* 0x0000009f059f7220 */ /* 0x000fe20000410000 */
[----:B------:R-:W-:Y:S01]  /*5110*/  FADD.FTZ R193, R193, -R194 ;  /* 0x800000c2c1c17221 */ /* 0x000fe20000010000 */
[----:B------:R-:W-:Y:S01]  /*5120*/  FMUL.FTZ R137, R3, R137 ;  /* 0x0000008903897220 */ /* 0x000fe20000410000 */
[----:B------:R-:W-:Y:S01]  /*5130*/  FADD.FTZ R195, R195, -R192 ;  /* 0x800000c0c3c37221 */ /* 0x000fe20000010000 */
[----:B------:R-:W-:Y:S01]  /*5140*/  @P3 SHF.L.U32 R192, R111, 0x10, RZ ;  /* 0x000000106fc03819 */ /* 0x000fe200000006ff */
[----:B------:R-:W-:Y:S01]  /*5150*/  FMUL.FTZ R193, R5, R193 ;  /* 0x000000c105c17220 */ /* 0x000fe20000410000 */
        /* <DEDUP_REMOVED lines=9> */
[----:B------:R-:W-:Y:S01]  /*51f0*/  LOP3.LUT P2, RZ, R138, 0xff0000, RZ, 0xc0, !PT ;  /* 0x00ff00008aff7812 */ /* 0x000fe2000784c0ff */
[----:B------:R-:W-:Y:S01]  /*5200*/  FMUL.FTZ R168, R3, R198 ;  /* 0x000000c603a87220 */ /* 0x000fe20000410000 */
[----:B------:R-:W-:Y:S02]  /*5210*/  MOV R198, RZ ;  /* 0x000000ff00c67202 */ /* 0x000fe40000000f00 */
[----:B------:R-:W-:Y:S01]  /*5220*/  F2FP.BF16.F32.PACK_AB R108, R108, R200 ;  /* 0x000000c86c6c723e */ /* 0x000fe200000010ff */
[----:B------:R-:W-:-:S08]  /*5230*/  FMUL.FTZ R168, R168, UR13 ;  /* 0x0000000da8a87c20 */ /* 0x000fd00008410000 */
[C---:B------:R-:W-:Y:S02]  /*5240*/  @P2 SHF.L.U32 R169, R109.reuse, 0x10, RZ ;  /* 0x000000106da92819 */ /* 0x040fe400000006ff */
[----:B------:R-:W-:-:S03]  /*5250*/  @P6 PRMT R109, R109, 0x7632, R109 ;  /* 0x000076326d6d6816 */ /* 0x000fc6000000006d */
[----:B------:R-:W-:Y:S01]  /*5260*/  @P2 FMUL.FTZ R140, R169, R168 ;  /* 0x000000a8a98c2220 */ /* 0x000fe20000410000 */
[----:B------:R-:W-:Y:S02]  /*5270*/  @P2 SHF.L.U32 R169, R37, 0x10, RZ ;  /* 0x0000001025a92819 */ /* 0x000fe400000006ff */
[----:B------:R-:W-:-:S03]  /*5280*/  @P6 SHF.L.U32 R109, R109, 0x10, RZ ;  /* 0x000000106d6d6819 */ /* 0x000fc600000006ff */
[----:B------:R-:W-:Y:S01]  /*5290*/  @P2 FMUL.FTZ R198, R169, R168 ;  /* 0x000000a8a9c62220 */ /* 0x000fe20000410000 */
[----:B------:R-:W-:Y:S01]  /*52a0*/  ISETP.GE.U32.AND P2, PT, R138, RZ, PT ;  /* 0x000000ff8a00720c */ /* 0x000fe20003f46070 */
[C---:B------:R-:W-:Y:S01]  /*52b0*/  FMUL.FTZ R138, R3.reuse, R141 ;  /* 0x0000008d038a7220 */ /* 0x040fe20000410000 */
[----:B------:R-:W-:Y:S01]  /*52c0*/  HFMA2 R141, -RZ, RZ, 0, 0 ;  /* 0x00000000ff8d7431 */ /* 0x000fe200000001ff */
[----:B------:R-:W-:Y:S01]  /*52d0*/  @P5 SHF.L.U32 R168, R38, 0x10, RZ ;  /* 0x0000001026a85819 */ /* 0x000fe200000006ff */
[----:B------:R-:W-:Y:S01]  /*52e0*/  FMUL.FTZ R169, R3, R193 ;  /* 0x000000c103a97220 */ /* 0x000fe20000410000 */
[----:B------:R-:W-:Y:S01]  /*52f0*/  ISETP.GE.U32.AND.EX P2, PT, R139, 0x1000000, PT, P2 ;  /* 0x010000008b00780c */ /* 0x000fe20003f46120 */
[----:B------:R-:W-:Y:S01]  /*5300*/  FMUL.FTZ R138, R138, UR13 ;  /* 0x0000000d8a8a7c20 */ /* 0x000fe20008410000 */
[----:B------:R-:W-:Y:S01]  /*5310*/  @P6 SHF.L.U32 R139, R10, 0x10, RZ ;  /* 0x000000100a8b6819 */ /* 0x000fe200000006ff */
[----:B------:R-:W-:Y:S01]  /*5320*/  FMUL.FTZ R169, R169, UR13 ;  /* 0x0000000da9a97c20 */ /* 0x000fe20008410000 */
[----:B------:R-:W-:Y:S01]  /*5330*/  @P3 SHF.L.U32 R193, R39, 0x10, RZ ;  /* 0x0000001027c13819 */ /* 0x000fe200000006ff */
[-C--:B------:R-:W-:Y:S01]  /*5340*/  @P6 FMUL.FTZ R141, R109, R138.reuse ;  /* 0x0000008a6d8d6220 */ /* 0x080fe20000410000 */
[----:B------:R-:W-:Y:S01]  /*5350*/  MOV R109, RZ ;  /* 0x000000ff006d7202 */ /* 0x000fe20000000f00 */
[----:B------:R-:W-:Y:S01]  /*5360*/  @P6 FMUL.FTZ R109, R139, R138 ;  /* 0x0000008a8b6d6220 */ /* 0x000fe20000410000 */
[----:B------:R-:W-:Y:S01]  /*5370*/  FMUL.FTZ R139, R3, R142 ;  /* 0x0000008e038b7220 */ /* 0x000fe20000410000 */
[C---:B------:R-:W-:Y:S01]  /*5380*/  @P5 SHF.L.U32 R138, R110.reuse, 0x10, RZ ;  /* 0x000000106e8a5819 */ /* 0x040fe200000006ff */
[----:B------:R-:W-:Y:S01]  /*5390*/  HFMA2 R142, -RZ, RZ, 0, 0 ;  /* 0x00000000ff8e7431 */ /* 0x000fe200000001ff */
[----:B------:R-:W-:Y:S01]  /*53a0*/  @P4 PRMT R110, R110, 0x7632, R110 ;  /* 0x000076326e6e4816 */ /* 0x000fe2000000006e */
[----:B------:R-:W-:Y:S01]  /*53b0*/  FMUL.FTZ R139, R139, UR13 ;  /* 0x0000000d8b8b7c20 */ /* 0x000fe20008410000 */
[----:B------:R-:W-:-:S02]  /*53c0*/  @P2 SHF.L.U32 R194, R8, 0x10, RZ ;  /* 0x0000001008c22819 */ /* 0x000fc400000006ff */
[----:B------:R-:W-:Y:S01]  /*53d0*/  @P4 SHF.L.U32 R110, R110, 0x10, RZ ;  /* 0x000000106e6e4819 */ /* 0x000fe200000006ff */
[-C--:B------:R-:W-:Y:S01]  /*53e0*/  @P5 FMUL.FTZ R142, R138, R139.reuse ;  /* 0x0000008b8a8e5220 */ /* 0x080fe20000410000 */
[----:B------:R-:W-:Y:S01]  /*53f0*/  MOV R138, RZ ;  /* 0x000000ff008a7202 */ /* 0x000fe20000000f00 */
[----:B------:R-:W-:Y:S01]  /*5400*/  @P5 FMUL.FTZ R138, R168, R139 ;  /* 0x0000008ba88a5220 */ /* 0x000fe20000410000 */
[----:B------:R-:W-:Y:S01]  /*5410*/  FMUL.FTZ R139, R3, R159 ;  /* 0x0000009f038b7220 */ /* 0x000fe20000410000 */
[----:B------:R-:W-:Y:S01]  /*5420*/  @P4 SHF.L.U32 R168, R9, 0x10, RZ ;  /* 0x0000001009a84819 */ /* 0x000fe200000006ff */
[----:B------:R-:W-:Y:S01]  /*5430*/  HFMA2 R159, -RZ, RZ, 0, 0 ;  /* 0x00000000ff9f7431 */ /* 0x000fe200000001ff */
[----:B------:R-:W-:Y:S01]  /*5440*/  F2FP.BF16.F32.PACK_AB R109, R109, R198 ;  /* 0x000000c66d6d723e */ /* 0x000fe200000010ff */
[----:B------:R-:W-:-:S04]  /*5450*/  FMUL.FTZ R139, R139, UR13 ;  /* 0x0000000d8b8b7c20 */ /* 0x000fc80008410000 */
[-C--:B------:R-:W-:Y:S01]  /*5460*/  @P4 FMUL.FTZ R159, R110, R139.reuse ;  /* 0x0000008b6e9f4220 */ /* 0x080fe20000410000 */
[----:B------:R-:W-:Y:S01]  /*5470*/  MOV R110, RZ ;  /* 0x000000ff006e7202 */ /* 0x000fe20000000f00 */
[----:B------:R-:W-:Y:S01]  /*5480*/  @P4 FMUL.FTZ R110, R168, R139 ;  /* 0x0000008ba86e4220 */ /* 0x000fe20000410000 */
[----:B------:R-:W-:Y:S01]  /*5490*/  MOV R139, RZ ;  /* 0x000000ff008b7202 */ /* 0x000fe20000000f00 */
[----:B------:R-:W-:Y:S01]  /*54a0*/  @P3 FMUL.FTZ R139, R193, R169 ;  /* 0x000000a9c18b3220 */ /* 0x000fe20000410000 */
[----:B------:R-:W-:Y:S01]  /*54b0*/  FMUL.FTZ R193, R3, R195 ;  /* 0x000000c303c17220 */ /* 0x000fe20000410000 */
[----:B------:R-:W-:Y:S02]  /*54c0*/  HFMA2 R168, -RZ, RZ, 0, 0 ;  /* 0x00000000ffa87431 */ /* 0x000fe400000001ff */
[----:B------:R-:W-:Y:S01]  /*54d0*/  @P3 FMUL.FTZ R168, R192, R169 ;  /* 0x000000a9c0a83220 */ /* 0x000fe20000410000 */
        /* <DEDUP_REMOVED lines=9> */
.L_x_8367:
[----:B------:R-:W0:Y:S02]  /*5570*/  @P1 LDC.64 R138, c[0x0][0x478] ;  /* 0x00011e00ff8a1b82 */ /* 0x000e240000000a00 */
[----:B0-----:R-:W-:-:S05]  /*5580*/  @P1 IMAD.WIDE.U32 R138, R167, 0x20, R138 ;  /* 0x00000020a78a1825 */ /* 0x001fca00078e008a */
[----:B------:R-:W-:Y:S04]  /*5590*/  @P1 STG.E.128 desc[UR6][R138.64], R92 ;  /* 0x0000005c8a001986 */ /* 0x000fe8000c101d06 */
[----:B------:R0:W-:Y:S02]  /*55a0*/  @P1 STG.E.128 desc[UR6][R138.64+0x10], R96 ;  /* 0x000010608a001986 */ /* 0x0001e4000c101d06 */
[----:B0-----:R-:W-:-:S05]  /*55b0*/  MOV R138, 0x10 ;  /* 0x00000010008a7802 */ /* 0x001fca0000000f00 */
[----:B------:R-:W-:-:S05]  /*55c0*/  IMAD.WIDE.U32 R138, R167, R138, UR18 ;  /* 0x00000012a78a7e25 */ /* 0x000fca000f8e008a */
[----:B------:R0:W-:Y:S02]  /*55d0*/  STG.E.128 desc[UR6][R138.64], R108 ;  /* 0x0000006c8a007986 */ /* 0x0001e4000c101d06 */
[----:B0-----:R-:W-:-:S05]  /*55e0*/  MOV R108, 0x10 ;  /* 0x00000010006c7802 */ /* 0x001fca0000000f00 */
[----:B------:R-:W-:-:S06]  /*55f0*/  IMAD.WIDE.U32 R108, R166, R108, UR16 ;  /* 0x00000010a66c7e25 */ /* 0x000fcc000f8e006c */
[----:B------:R-:W5:Y:S01]  /*5600*/  LDG.E.128 R108, desc[UR6][R108.64] ;  /* 0x000000066c6c7981 */ /* 0x000f62000c1e1d00 */
[----:B------:R-:W-:Y:S05]  /*5610*/  @!P1 BRA `(.L_x_8368) ;  /* 0x0000000800149947 */ /* 0x000fea0003800000 */
[----:B------:R-:W-:Y:S01]  /*5620*/  LOP3.LUT P2, RZ, R130, 0xff, RZ, 0xc0, !PT ;  /* 0x000000ff82ff7812 */ /* 0x000fe2000784c0ff */
[-CC-:B------:R-:W-:Y:S01]  /*5630*/  FFMA.FTZ R170, R170, R125.reuse, R126.reuse ;  /* 0x0000007daaaa7223 */ /* 0x180fe2000001007e */
[----:B------:R-:W-:Y:S02]  /*5640*/  LOP3.LUT P3, RZ, R130, 0xff00, RZ, 0xc0, !PT ;  /* 0x0000ff0082ff7812 */ /* 0x000fe4000786c0ff */
[----:B------:R-:W-:Y:S01]  /*5650*/  CS2R R138, SRZ ;  /* 0x00000000008a7805 */ /* 0x000fe2000001ff00 */
[-C--:B------:R-:W-:Y:S01]  /*5660*/  FFMA.FTZ R171, R171, R125.reuse, R126 ;  /* 0x0000007dabab7223 */ /* 0x080fe2000001007e */
[----:B------:R-:W-:Y:S01]  /*5670*/  FADD.FTZ R170, R174, -R170 ;  /* 0x800000aaaeaa7221 */ /* 0x000fe20000010000 */
[----:B------:R-:W-:Y:S02]  /*5680*/  HFMA2 R167, -RZ, RZ, 0, 0 ;  /* 0x00000000ffa77431 */ /* 0x000fe400000001ff */
[-C--:B------:R-:W-:Y:S01]  /*5690*/  FFMA.FTZ R176, R176, R125.reuse, R126 ;  /* 0x0000007db0b07223 */ /* 0x080fe2000001007e */
[----:B------:R-:W-:Y:S01]  /*56a0*/  FADD.FTZ R182, R182, -R171 ;  /* 0x800000abb6b67221 */ /* 0x000fe20000010000 */
[----:B------:R-:W-:Y:S01]  /*56b0*/  FMUL.FTZ R92, R5, R170 ;  /* 0x000000aa055c7220 */ /* 0x000fe20000410000 */
[----:B------:R-:W-:Y:S01]  /*56c0*/  CS2R R170, SRZ ;  /* 0x0000000000aa7805 */ /* 0x000fe2000001ff00 */
[----:B------:R-:W-:Y:S01]  /*56d0*/  FADD.FTZ R176, R178, -R176 ;  /* 0x800000b0b2b07221 */ /* 0x000fe20000010000 */
[----:B------:R-:W-:Y:S01]  /*56e0*/  FFMA.FTZ R180, R180, R125, R126 ;  /* 0x0000007db4b47223 */ /* 0x000fe2000001007e */
[----:B------:R-:W0:Y:S01]  /*56f0*/  @P2 LDC R94, c[0x0][0x408] ;  /* 0x00010200ff5e2b82 */ /* 0x000e220000000800 */
[----:B------:R-:W-:Y:S01]  /*5700*/  @P2 FMUL.FTZ R93, R92, R3 ;  /* 0x000000035c5d2220 */ /* 0x000fe20000410000 */
[----:B-----5:R-:W-:Y:S01]  /*5710*/  @P2 SHF.L.U32 R95, R108, 0x10, RZ ;  /* 0x000000106c5f2819 */ /* 0x020fe200000006ff */
[----:B------:R-:W-:Y:S01]  /*5720*/  FADD.FTZ R184, R184, -R180 ;  /* 0x800000b4b8b87221 */ /* 0x000fe20000010000 */
[----:B------:R-:W-:-:S02]  /*5730*/  @P3 PRMT R96, R108, 0x7632, R96 ;  /* 0x000076326c603816 */ /* 0x000fc40000000060 */
[----:B------:R-:W-:Y:S02]  /*5740*/  MOV R108, RZ ;  /* 0x000000ff006c7202 */ /* 0x000fe40000000f00 */
[----:B------:R-:W-:Y:S01]  /*5750*/  @P3 SHF.L.U32 R96, R96, 0x10, RZ ;  /* 0x0000001060603819 */ /* 0x000fe200000006ff */
        /* <DEDUP_REMOVED lines=9> */
[----:B------:R-:W-:Y:S01]  /*57f0*/  LOP3.LUT P2, RZ, R130, 0xff0000, RZ, 0xc0, !PT ;  /* 0x00ff000082ff7812 */ /* 0x000fe2000784c0ff */
[----:B------:R-:W-:Y:S02]  /*5800*/  HFMA2 R182, -RZ, RZ, 0, 0 ;  /* 0x00000000ffb67431 */ /* 0x000fe400000001ff */
[CC--:B------:R-:W-:Y:S01]  /*5810*/  @P3 FMUL.FTZ R95, R93.reuse, R3.reuse ;  /* 0x000000035d5f3220 */ /* 0x0c0fe20000410000 */
[----:B------:R-:W-:-:S03]  /*5820*/  @P3 FMUL.FTZ R97, R93, R3 ;  /* 0x000000035d613220 */ /* 0x000fc60000410000 */
[----:B-1----:R-:W-:Y:S02]  /*5830*/  @P3 FMUL.FTZ R94, R95, R94 ;  /* 0x0000005e5f5e3220 */ /* 0x002fe40000410000 */
[----:B------:R-:W0:Y:S02]  /*5840*/  @P3 LDC R95, c[0x0][0x408] ;  /* 0x00010200ff5f3b82 */ /* 0x000e240000000800 */
[----:B------:R-:W-:Y:S01]  /*5850*/  @P3 FMUL.FTZ R139, R96, R94 ;  /* 0x0000005e608b3220 */ /* 0x000fe20000410000 */
[----:B------:R-:W-:-:S04]  /*5860*/  FFMA.FTZ R94, R172, R125, R126 ;  /* 0x0000007dac5e7223 */ /* 0x000fc8000001007e */
        /* <DEDUP_REMOVED lines=15> */
[----:B------:R-:W-:Y:S02]  /*5960*/  CS2R R172, SRZ ;  /* 0x0000000000ac7805 */ /* 0x000fe4000001ff00 */
        /* <DEDUP_REMOVED lines=19> */
[----:B------:R-:W-:Y:S02]  /*5aa0*/  HFMA2 R176, -RZ, RZ, 0, 0 ;  /* 0x00000000ffb07431 */ /* 0x000fe400000001ff */
        /* <DEDUP_REMOVED lines=60> */
.L_x_8368:
[-CC-:B------:R-:W-:Y:S01]  /*5e70*/  FFMA.FTZ R170, R170, R125.reuse, R126.reuse ;  /* 0x0000007daaaa7223 */ /* 0x180fe2000001007e */
[----:B------:R-:W-:Y:S01]  /*5e80*/  LOP3.LUT P2, RZ, R130, 0xff, RZ, 0xc0, !PT ;  /* 0x000000ff82ff7812 */ /* 0x000fe2000784c0ff */
[----:B------:R-:W-:Y:S02]  /*5e90*/  HFMA2 R138, -RZ, RZ, 0, 0 ;  /* 0x00000000ff8a7431 */ /* 0x000fe400000001ff */
[-C--:B------:R-:W-:Y:S01]  /*5ea0*/  FFMA.FTZ R171, R171, R125.reuse, R126 ;  /* 0x0000007dabab7223 */ /* 0x080fe2000001007e */
[----:B------:R-:W-:Y:S01]  /*5eb0*/  FADD.FTZ R170, R174, -R170 ;  /* 0x800000aaaeaa7221 */ /* 0x000fe20000010000 */
[-CC-:B------:R-:W-:Y:S01]  /*5ec0*/  FFMA.FTZ R172, R172, R125.reuse, R126.reuse ;  /* 0x0000007dacac7223 */ /* 0x180fe2000001007e */
[----:B------:R-:W-:Y:S01]  /*5ed0*/  LOP3.LUT P6, RZ, R130, 0xff000000, RZ, 0xc0, !PT ;  /* 0xff00000082ff7812 */ /* 0x000fe200078cc0ff */
[-C--:B------:R-:W-:Y:S01]  /*5ee0*/  FFMA.FTZ R173, R173, R125.reuse, R126 ;  /* 0x0000007dadad7223 */ /* 0x080fe2000001007e */
[----:B------:R-:W-:Y:S01]  /*5ef0*/  FMUL.FTZ R170, R5, R170 ;  /* 0x000000aa05aa7220 */ /* 0x000fe20000410000 */
[----:B------:R-:W-:Y:S01]  /*5f00*/  FADD.FTZ R172, R175, -R172 ;  /* 0x800000acafac7221 */ /* 0x000fe20000010000 */
[----:B------:R-:W-:Y:S01]  /*5f10*/  FFMA.FTZ R176, R176, R125, R126 ;  /* 0x0000007db0b07223 */ /* 0x000fe2000001007e */
[----:B------:R-:W-:Y:S01]  /*5f20*/  FADD.FTZ R173, R183, -R173 ;  /* 0x800000adb7ad7221 */ /* 0x000fe20000010000 */
[----:B------:R-:W-:Y:S01]  /*5f30*/  FMUL.FTZ R139, R3, R170 ;  /* 0x000000aa038b7220 */ /* 0x000fe20000410000 */
[C---:B------:R-:W-:Y:S01]  /*5f40*/  FMUL.FTZ R172, R5.reuse, R172 ;  /* 0x000000ac05ac7220 */ /* 0x040fe20000410000 */
[----:B-----5:R-:W-:Y:S01]  /*5f50*/  @P2 SHF.L.U32 R167, R108, 0x10, RZ ;  /* 0x000000106ca72819 */ /* 0x020fe200000006ff */
[----:B------:R-:W-:Y:S01]  /*5f60*/  FMUL.FTZ R173, R5, R173 ;  /* 0x000000ad05ad7220 */ /* 0x000fe20000410000 */
[----:B------:R-:W-:Y:S01]  /*5f70*/  FMUL.FTZ R139, R139, UR13 ;  /* 0x0000000d8b8b7c20 */ /* 0x000fe20008410000 */
[----:B------:R-:W-:Y:S01]  /*5f80*/  @P2 SHF.L.U32 R170, R40, 0x10, RZ ;  /* 0x0000001028aa2819 */ /* 0x000fe200000006ff */
[----:B------:R-:W-:Y:S01]  /*5f90*/  FADD.FTZ R178, R178, -R176 ;  /* 0x800000b0b2b27221 */ /* 0x000fe20000010000 */
[----:B------:R-:W-:Y:S01]  /*5fa0*/  LOP3.LUT P5, RZ, R131, 0xff, RZ, 0xc0, !PT ;  /* 0x000000ff83ff7812 */ /* 0x000fe200078ac0ff */
[-C--:B------:R-:W-:Y:S01]  /*5fb0*/  @P2 FMUL.FTZ R138, R167, R139.reuse ;  /* 0x0000008ba78a2220 */ /* 0x080fe20000410000 */
[----:B------:R-:W-:Y:S01]  /*5fc0*/  MOV R167, RZ ;  /* 0x000000ff00a77202 */ /* 0x000fe20000000f00 */
[----:B------:R-:W-:Y:S01]  /*5fd0*/  @P2 FMUL.FTZ R167, R170, R139 ;  /* 0x0000008baaa72220 */ /* 0x000fe20000410000 */
[----:B------:R-:W-:Y:S01]  /*5fe0*/  LOP3.LUT P2, RZ, R130, 0xff00, RZ, 0xc0, !PT ;  /* 0x0000ff0082ff7812 */ /* 0x000fe2000784c0ff */
[----:B------:R-:W-:Y:S01]  /*5ff0*/  FADD.FTZ R139, R182, -R171 ;  /* 0x800000abb68b7221 */ /* 0x000fe20000010000 */
[----:B------:R-:W-:Y:S01]  /*6000*/  MOV R182, RZ ;  /* 0x000000ff00b67202 */ /* 0x000fe20000000f00 */
[----:B------:R-:W-:Y:S01]  /*6010*/  FMUL.FTZ R178, R5, R178 ;  /* 0x000000b205b27220 */ /* 0x000fe20000410000 */
[----:B------:R-:W-:Y:S01]  /*6020*/  LOP3.LUT P4, RZ, R131, 0xff00, RZ, 0xc0, !PT ;  /* 0x0000ff0083ff7812 */ /* 0x000fe2000788c0ff */
[----:B------:R-:W-:Y:S01]  /*6030*/  FMUL.FTZ R139, R5, R139 ;  /* 0x0000008b058b7220 */ /* 0x000fe20000410000 */
[----:B------:R-:W-:Y:S01]  /*6040*/  LOP3.LUT P3, RZ, R131, 0xff0000, RZ, 0xc0, !PT ;  /* 0x00ff000083ff7812 */ /* 0x000fe2000786c0ff */
[-CC-:B------:R-:W-:Y:S01]  /*6050*/  FFMA.FTZ R180, R180, R125.reuse, R126.reuse ;  /* 0x0000007db4b47223 */ /* 0x180fe2000001007e */
[--C-:B------:R-:W-:Y:S01]  /*6060*/  FFMA.FTZ R177, R177, R125, R126.reuse ;  /* 0x0000007db1b17223 */ /* 0x100fe2000001007e */
[----:B------:R-:W-:Y:S01]  /*6070*/  FMUL.FTZ R139, R3, R139 ;  /* 0x0000008b038b7220 */ /* 0x000fe20000410000 */
[----:B------:R-:W-:Y:S01]  /*6080*/  FFMA.FTZ R181, R181, R125, R126 ;  /* 0x0000007db5b57223 */ /* 0x000fe2000001007e */
[----:B------:R-:W-:Y:S01]  /*6090*/  FADD.FTZ R180, R184, -R180 ;  /* 0x800000b4b8b47221 */ /* 0x000fe20000010000 */
[----:B------:R-:W-:Y:S01]  /*60a0*/  FADD.FTZ R179, R179, -R177 ;  /* 0x800000b1b3b37221 */ /* 0x000fe20000010000 */
[----:B------:R-:W-:Y:S01]  /*60b0*/  @P2 PRMT R108, R108, 0x7632, R108 ;  /* 0x000076326c6c2816 */ /* 0x000fe2000000006c */
[----:B------:R-:W-:Y:S01]  /*60c0*/  FMUL.FTZ R170, R139, UR13 ;  /* 0x0000000d8baa7c20 */ /* 0x000fe20008410000 */
[----:B------:R-:W-:Y:S01]  /*60d0*/  @P2 SHF.L.U32 R171, R15, 0x10, RZ ;  /* 0x000000100fab2819 */ /* 0x000fe200000006ff */
[----:B------:R-:W-:Y:S01]  /*60e0*/  HFMA2 R139, -RZ, RZ, 0, 0 ;  /* 0x00000000ff8b7431 */ /* 0x000fe200000001ff */
[----:B------:R-:W-:Y:S01]  /*60f0*/  @P2 SHF.L.U32 R108, R108, 0x10, RZ ;  /* 0x000000106c6c2819 */ /* 0x000fe200000006ff */
[C---:B------:R-:W-:Y:S01]  /*6100*/  FMUL.FTZ R180, R5.reuse, R180 ;  /* 0x000000b405b47220 */ /* 0x040fe20000410000 */
[----:B------:R-:W-:Y:S01]  /*6110*/  FMUL.FTZ R179, R5, R179 ;  /* 0x000000b305b37220 */ /* 0x000fe20000410000 */
[----:B------:R-:W-:Y:S01]  /*6120*/  @P4 SHF.L.U32 R174, R13, 0x10, RZ ;  /* 0x000000100dae4819 */ /* 0x000fe200000006ff */
[----:B------:R-:W-:Y:S01]  /*6130*/  FADD.FTZ R185, R185, -R181 ;  /* 0x800000b5b9b97221 */ /* 0x000fe20000010000 */
[-C--:B------:R-:W-:Y:S01]  /*6140*/  @P2 FMUL.FTZ R139, R108, R170.reuse ;  /* 0x000000aa6c8b2220 */ /* 0x080fe20000410000 */
[----:B------:R-:W-:Y:S01]  /*6150*/  MOV R108, RZ ;  /* 0x000000ff006c7202 */ /* 0x000fe20000000f00 */
[----:B------:R-:W-:Y:S01]  /*6160*/  @P2 FMUL.FTZ R108, R171, R170 ;  /* 0x000000aaab6c2220 */ /* 0x000fe20000410000 */
[----:B------:R-:W-:Y:S01]  /*6170*/  LOP3.LUT P2, RZ, R130, 0xff0000, RZ, 0xc0, !PT ;  /* 0x00ff000082ff7812 */ /* 0x000fe2000784c0ff */
[----:B------:R-:W-:Y:S01]  /*6180*/  FMUL.FTZ R171, R3, R172 ;  /* 0x000000ac03ab7220 */ /* 0x000fe20000410000 */
[----:B------:R-:W-:-:S02]  /*6190*/  HFMA2 R170, -RZ, RZ, 0, 0 ;  /* 0x00000000ffaa7431 */ /* 0x000fc400000001ff */
[----:B------:R-:W-:Y:S01]  /*61a0*/  FMUL.FTZ R175, R3, R179 ;  /* 0x000000b303af7220 */ /* 0x000fe20000410000 */
[----:B------:R-:W-:Y:S01]  /*61b0*/  @P3 SHF.L.U32 R177, R43, 0x10, RZ ;  /* 0x000000102bb13819 */ /* 0x000fe200000006ff */
[----:B------:R-:W-:Y:S01]  /*61c0*/  FMUL.FTZ R171, R171, UR13 ;  /* 0x0000000dabab7c20 */ /* 0x000fe20008410000 */
[----:B------:R-:W-:Y:S01]  /*61d0*/  FMUL.FTZ R185, R5, R185 ;  /* 0x000000b905b97220 */ /* 0x000fe20000410000 */
[----:B------:R-:W-:Y:S01]  /*61e0*/  FMUL.FTZ R175, R175, UR13 ;  /* 0x0000000dafaf7c20 */ /* 0x000fe20008410000 */
[----:B------:R-:W-:Y:S02]  /*61f0*/  @P3 SHF.L.U32 R176, R111, 0x10, RZ ;  /* 0x000000106fb03819 */ /* 0x000fe400000006ff */
[----:B------:R-:W-:Y:S02]  /*6200*/  F2FP.BF16.F32.PACK_AB R108, R108, R167 ;  /* 0x000000a76c6c723e */ /* 0x000fe400000010ff */
        /* <DEDUP_REMOVED lines=9> */
[----:B------:R-:W-:Y:S01]  /*62a0*/  @P5 SHF.L.U32 R173, R42, 0x10, RZ ;  /* 0x000000102aad5819 */ /* 0x000fe200000006ff */
[----:B------:R-:W-:Y:S01]  /*62b0*/  HFMA2 R172, -RZ, RZ, 0, 0 ;  /* 0x00000000ffac7431 */ /* 0x000fe200000001ff */
[----:B------:R-:W-:Y:S01]  /*62c0*/  ISETP.GE.U32.AND.EX P2, PT, R131, 0x1000000, PT, P2 ;  /* 0x010000008300780c */ /* 0x000fe20003f46120 */
[----:B------:R-:W-:Y:S01]  /*62d0*/  FMUL.FTZ R130, R130, UR13 ;  /* 0x0000000d82827c20 */ /* 0x000fe20008410000 */
[----:B------:R-:W-:-:S03]  /*62e0*/  @P6 SHF.L.U32 R131, R14, 0x10, RZ ;  /* 0x000000100e836819 */ /* 0x000fc600000006ff */
[-C--:B------:R-:W-:Y:S01]  /*62f0*/  @P6 FMUL.FTZ R171, R109, R130.reuse ;  /* 0x000000826dab6220 */ /* 0x080fe20000410000 */
[----:B------:R-:W-:Y:S01]  /*6300*/  MOV R109, RZ ;  /* 0x000000ff006d7202 */ /* 0x000fe20000000f00 */
[----:B------:R-:W-:Y:S01]  /*6310*/  @P6 FMUL.FTZ R109, R131, R130 ;  /* 0x00000082836d6220 */ /* 0x000fe20000410000 */
[----:B------:R-:W-:Y:S01]  /*6320*/  FMUL.FTZ R131, R3, R178 ;  /* 0x000000b203837220 */ /* 0x000fe20000410000 */
[C---:B------:R-:W-:Y:S02]  /*6330*/  @P5 SHF.L.U32 R130, R110.reuse, 0x10, RZ ;  /* 0x000000106e825819 */ /* 0x040fe400000006ff */
[----:B------:R-:W-:Y:S01]  /*6340*/  @P4 PRMT R110, R110, 0x7632, R110 ;  /* 0x000076326e6e4816 */ /* 0x000fe2000000006e */
[----:B------:R-:W-:Y:S01]  /*6350*/  FMUL.FTZ R131, R131, UR13 ;  /* 0x0000000d83837c20 */ /* 0x000fe20008410000 */
[----:B------:R-:W-:Y:S02]  /*6360*/  @P2 SHF.L.U32 R178, R12, 0x10, RZ ;  /* 0x000000100cb22819 */ /* 0x000fe400000006ff */
[----:B------:R-:W-:Y:S01]  /*6370*/  @P4 SHF.L.U32 R110, R110, 0x10, RZ ;  /* 0x000000106e6e4819 */ /* 0x000fe200000006ff */
[-C--:B------:R-:W-:Y:S01]  /*6380*/  @P5 FMUL.FTZ R172, R130, R131.reuse ;  /* 0x0000008382ac5220 */ /* 0x080fe20000410000 */
[----:B------:R-:W-:Y:S01]  /*6390*/  MOV R130, RZ ;  /* 0x000000ff00827202 */ /* 0x000fe20000000f00 */
[----:B------:R-:W-:Y:S01]  /*63a0*/  @P5 FMUL.FTZ R130, R173, R131 ;  /* 0x00000083ad825220 */ /* 0x000fe20000410000 */
[----:B------:R-:W-:Y:S01]  /*63b0*/  FMUL.FTZ R131, R3, R180 ;  /* 0x000000b403837220 */ /* 0x000fe20000410000 */
[----:B------:R-:W-:Y:S01]  /*63c0*/  HFMA2 R173, -RZ, RZ, 0, 0 ;  /* 0x00000000ffad7431 */ /* 0x000fe200000001ff */
[----:B------:R-:W-:-:S02]  /*63d0*/  F2FP.BF16.F32.PACK_AB R109, R109, R182 ;  /* 0x000000b66d6d723e */ /* 0x000fc400000010ff */
        /* <DEDUP_REMOVED lines=18> */
.L_x_8369:
        /* <DEDUP_REMOVED lines=17> */
[----:B------:R-:W-:Y:S02]  /*6610*/  FFMA.FTZ R153, R153, R125, R126 ;  /* 0x0000007d99997223 */ /* 0x000fe4000001007e */
[----:B------:R-:W-:Y:S01]  /*6620*/  FADD.FTZ R149, R151, -R149 ;  /* 0x8000009597957221 */ /* 0x000fe20000010000 */
[----:B------:R-:W-:Y:S01]  /*6630*/  FMUL.FTZ R92, R5, R143 ;  /* 0x0000008f055c7220 */ /* 0x000fe20000410000 */
[----:B------:R-:W-:-:S02]  /*6640*/  HFMA2 R143, -RZ, RZ, 0, 0 ;  /* 0x00000000ff8f7431 */ /* 0x000fc400000001ff */
[----:B------:R-:W-:Y:S01]  /*6650*/  FADD.FTZ R157, R157, -R153 ;  /* 0x800000999d9d7221 */ /* 0x000fe20000010000 */
[----:B------:R-:W0:Y:S01]  /*6660*/  @P2 LDC R94, c[0x0][0x408] ;  /* 0x00010200ff5e2b82 */ /* 0x000e220000000800 */
[-C--:B------:R-:W-:Y:S01]  /*6670*/  @P2 FMUL.FTZ R93, R92, R3.reuse ;  /* 0x000000035c5d2220 */ /* 0x080fe20000410000 */
[----:B-----5:R-:W-:Y:S01]  /*6680*/  @P2 SHF.L.U32 R95, R108, 0x10, RZ ;  /* 0x000000106c5f2819 */ /* 0x020fe200000006ff */
[----:B------:R-:W-:Y:S02]  /*6690*/  @P2 FMUL.FTZ R96, R92, R3 ;  /* 0x000000035c602220 */ /* 0x000fe40000410000 */
[----:B0-----:R-:W-:-:S03]  /*66a0*/  @P2 FMUL.FTZ R94, R93, R94 ;  /* 0x0000005e5d5e2220 */ /* 0x001fc60000410000 */
[----:B------:R-:W0:Y:S01]  /*66b0*/  @P2 LDC R93, c[0x0][0x408] ;  /* 0x00010200ff5d2b82 */ /* 0x000e220000000800 */
[----:B------:R-:W-:Y:S01]  /*66c0*/  @P2 FMUL.FTZ R130, R95, R94 ;  /* 0x0000005e5f822220 */ /* 0x000fe20000410000 */
[----:B------:R-:W-:-:S04]  /*66d0*/  FFMA.FTZ R95, R144, R125, R126 ;  /* 0x0000007d905f7223 */ /* 0x000fc8000001007e */
[----:B------:R-:W-:Y:S02]  /*66e0*/  FADD.FTZ R95, R155, -R95 ;  /* 0x8000005f9b5f7221 */ /* 0x000fe40000010000 */
[----:B------:R-:W1:Y:S01]  /*66f0*/  @P3 LDC R94, c[0x0][0x408] ;  /* 0x00010200ff5e3b82 */ /* 0x000e620000000800 */
[----:B------:R-:W-:Y:S02]  /*6700*/  HFMA2 R155, -RZ, RZ, 0, 0 ;  /* 0x00000000ff9b7431 */ /* 0x000fe400000001ff */
[----:B0-----:R-:W-:Y:S01]  /*6710*/  @P2 FMUL.FTZ R93, R96, R93 ;  /* 0x0000005d605d2220 */ /* 0x001fe20000410000 */
[----:B------:R-:W-:-:S05]  /*6720*/  @P2 SHF.L.U32 R96, R44, 0x10, RZ ;  /* 0x000000102c602819 */ /* 0x000fca00000006ff */
[----:B------:R-:W-:Y:S01]  /*6730*/  @P2 FMUL.FTZ R155, R93, R96 ;  /* 0x000000605d9b2220 */ /* 0x000fe20000410000 */
[----:B------:R-:W-:Y:S01]  /*6740*/  FMUL.FTZ R93, R5, R95 ;  /* 0x0000005f055d7220 */ /* 0x000fe20000410000 */
[----:B------:R-:W-:Y:S02]  /*6750*/  LOP3.LUT P2, RZ, R120, 0xff0000, RZ, 0xc0, !PT ;  /* 0x00ff000078ff7812 */ /* 0x000fe4000784c0ff */
[----:B------:R-:W-:Y:S01]  /*6760*/  @P3 PRMT R96, R108, 0x7632, R96 ;  /* 0x000076326c603816 */ /* 0x000fe20000000060 */
[CC--:B------:R-:W-:Y:S01]  /*6770*/  @P3 FMUL.FTZ R95, R93.reuse, R3.reuse ;  /* 0x000000035d5f3220 */ /* 0x0c0fe20000410000 */
[----:B------:R-:W-:Y:S01]  /*6780*/  @P3 FMUL.FTZ R97, R93, R3 ;  /* 0x000000035d613220 */ /* 0x000fe20000410000 */
[----:B------:R-:W-:Y:S02]  /*6790*/  MOV R108, RZ ;  /* 0x000000ff006c7202 */ /* 0x000fe40000000f00 */
[----:B-1----:R-:W-:Y:S01]  /*67a0*/  @P3 FMUL.FTZ R94, R95, R94 ;  /* 0x0000005e5f5e3220 */ /* 0x002fe20000410000 */
[----:B------:R-:W-:Y:S01]  /*67b0*/  @P3 SHF.L.U32 R96, R96, 0x10, RZ ;  /* 0x0000001060603819 */ /* 0x000fe200000006ff */
[----:B------:R-:W0:Y:S04]  /*67c0*/  @P3 LDC R95, c[0x0][0x408] ;  /* 0x00010200ff5f3b82 */ /* 0x000e280000000800 */
[----:B------:R-:W-:Y:S01]  /*67d0*/  @P3 FMUL.FTZ R131, R96, R94 ;  /* 0x0000005e60833220 */ /* 0x000fe20000410000 */
[----:B------:R-:W-:Y:S01]  /*67e0*/  FFMA.FTZ R94, R145, R125, R126 ;  /* 0x0000007d915e7223 */ /* 0x000fe2000001007e */
[----:B------:R-:W-:-:S02]  /*67f0*/  CS2R R144, SRZ ;  /* 0x0000000000907805 */ /* 0x000fc4000001ff00 */
[----:B------:R-:W1:Y:S01]  /*6800*/  @P2 LDC R96, c[0x0][0x408] ;  /* 0x00010200ff602b82 */ /* 0x000e620000000800 */
[----:B------:R-:W-:-:S04]  /*6810*/  FADD.FTZ R94, R148, -R94 ;  /* 0x8000005e945e7221 */ /* 0x000fc80000010000 */
        /* <DEDUP_REMOVED lines=15> */
[----:B------:R-:W-:Y:S01]  /*6910*/  FADD.FTZ R95, R156, -R95 ;  /* 0x8000005f9c5f7221 */ /* 0x000fe20000010000 */
[----:B------:R-:W-:Y:S02]  /*6920*/  MOV R156, RZ ;  /* 0x000000ff009c7202 */ /* 0x000fe40000000f00 */
        /* <DEDUP_REMOVED lines=10> */
[----:B------:R-:W-:Y:S01]  /*69d0*/  HFMA2 R109, -RZ, RZ, 0, 0 ;  /* 0x00000000ff6d7431 */ /* 0x000fe200000001ff */
[----:B------:R-:W0:Y:S02]  /*69e0*/  @P3 LDC R96, c[0x0][0x408] ;  /* 0x00010200ff603b82 */ /* 0x000e240000000800 */
[----:B0-----:R-:W-:Y:S01]  /*69f0*/  @P3 FMUL.FTZ R96, R97, R96 ;  /* 0x0000006061603220 */ /* 0x001fe20000410000 */
[----:B------:R-:W-:-:S05]  /*6a00*/  @P3 SHF.L.U32 R97, R18, 0x10, RZ ;  /* 0x0000001012613819 */ /* 0x000fca00000006ff */
[----:B------:R-:W-:Y:S01]  /*6a10*/  @P3 FMUL.FTZ R109, R96, R97 ;  /* 0x00000061606d3220 */ /* 0x000fe20000410000 */
[----:B------:R-:W-:Y:S01]  /*6a20*/  FMUL.FTZ R96, R5, R149 ;  /* 0x0000009505607220 */ /* 0x000fe20000410000 */
[----:B------:R-:W0:Y:S01]  /*6a30*/  @P2 LDC R97, c[0x0][0x408] ;  /* 0x00010200ff612b82 */ /* 0x000e220000000800 */
[----:B------:R-:W-:Y:S02]  /*6a40*/  MOV R149, RZ ;  /* 0x000000ff00957202 */ /* 0x000fe40000000f00 */
        /* <DEDUP_REMOVED lines=60> */
.L_x_8370:
[-CC-:B------:R-:W-:Y:S01]  /*6e10*/  FFMA.FTZ R143, R143, R125.reuse, R126.reuse ;  /* 0x0000007d8f8f7223 */ /* 0x180fe2000001007e */
[----:B------:R-:W-:Y:S01]  /*6e20*/  LOP3.LUT P2, RZ, R120, 0xff, RZ, 0xc0, !PT ;  /* 0x000000ff78ff7812 */ /* 0x000fe2000784c0ff */
[----:B------:R-:W-:Y:S01]  /*6e30*/  HFMA2 R130, -RZ, RZ, 0, 0 ;  /* 0x00000000ff827431 */ /* 0x000fe200000001ff */
[----:B------:R-:W-:Y:S01]  /*6e40*/  MOV R166, RZ ;  /* 0x000000ff00a67202 */ /* 0x000fe20000000f00 */
[----:B------:R-:W-:Y:S01]  /*6e50*/  FADD.FTZ R143, R147, -R143 ;  /* 0x8000008f938f7221 */ /* 0x000fe20000010000 */
[-CC-:B------:R-:W-:Y:S01]  /*6e60*/  FFMA.FTZ R144, R144, R125.reuse, R126.reuse ;  /* 0x0000007d90907223 */ /* 0x180fe2000001007e */
[--C-:B------:R-:W-:Y:S01]  /*6e70*/  FFMA.FTZ R145, R145, R125, R126.reuse ;  /* 0x0000007d91917223 */ /* 0x100fe2000001007e */
[----:B------:R-:W-:Y:S01]  /*6e80*/  LOP3.LUT P6, RZ, R120, 0xff000000, RZ, 0xc0, !PT ;  /* 0xff00000078ff7812 */ /* 0x000fe200078cc0ff */
[----:B------:R-:W-:Y:S01]  /*6e90*/  FMUL.FTZ R143, R5, R143 ;  /* 0x0000008f058f7220 */ /* 0x000fe20000410000 */
[-CC-:B------:R-:W-:Y:S01]  /*6ea0*/  FFMA.FTZ R146, R146, R125.reuse, R126.reuse ;  /* 0x0000007d92927223 */ /* 0x180fe2000001007e */
[----:B------:R-:W-:Y:S01]  /*6eb0*/  FADD.FTZ R145, R148, -R145 ;  /* 0x8000009194917221 */ /* 0x000fe20000010000 */
[----:B------:R-:W-:Y:S01]  /*6ec0*/  FFMA.FTZ R149, R149, R125, R126 ;  /* 0x0000007d95957223 */ /* 0x000fe2000001007e */
[----:B------:R-:W-:Y:S01]  /*6ed0*/  FMUL.FTZ R131, R3, R143 ;  /* 0x0000008f03837220 */ /* 0x000fe20000410000 */
[----:B------:R-:W-:Y:S01]  /*6ee0*/  FADD.FTZ R146, R156, -R146 ;  /* 0x800000929c927221 */ /* 0x000fe20000010000 */
[----:B-----5:R-:W-:Y:S01]  /*6ef0*/  @P2 SHF.L.U32 R143, R108, 0x10, RZ ;  /* 0x000000106c8f2819 */ /* 0x020fe200000006ff */
[----:B------:R-:W-:Y:S01]  /*6f00*/  FMUL.FTZ R145, R5, R145 ;  /* 0x0000009105917220 */ /* 0x000fe20000410000 */
[----:B------:R-:W-:Y:S01]  /*6f10*/  FMUL.FTZ R131, R131, UR13 ;  /* 0x0000000d83837c20 */ /* 0x000fe20008410000 */
[----:B------:R-:W-:Y:S01]  /*6f20*/  FMUL.FTZ R146, R5, R146 ;  /* 0x0000009205927220 */ /* 0x000fe20000410000 */
[----:B------:R-:W-:Y:S01]  /*6f30*/  LOP3.LUT P5, RZ, R121, 0xff, RZ, 0xc0, !PT ;  /* 0x000000ff79ff7812 */ /* 0x000fe200078ac0ff */
[----:B------:R-:W-:Y:S01]  /*6f40*/  FADD.FTZ R151, R151, -R149 ;  /* 0x8000009597977221 */ /* 0x000fe20000010000 */
[----:B------:R-:W-:Y:S01]  /*6f50*/  @P2 FMUL.FTZ R130, R143, R131 ;  /* 0x000000838f822220 */ /* 0x000fe20000410000 */
[----:B------:R-:W-:Y:S01]  /*6f60*/  @P2 SHF.L.U32 R143, R44, 0x10, RZ ;  /* 0x000000102c8f2819 */ /* 0x000fe200000006ff */
[----:B------:R-:W-:Y:S01]  /*6f70*/  FFMA.FTZ R153, R153, R125, R126 ;  /* 0x0000007d99997223 */ /* 0x000fe2000001007e */
[----:B------:R-:W-:Y:S01]  /*6f80*/  LOP3.LUT P4, RZ, R121, 0xff00, RZ, 0xc0, !PT ;  /* 0x0000ff0079ff7812 */ /* 0x000fe2000788c0ff */
[----:B------:R-:W-:Y:S01]  /*6f90*/  FMUL.FTZ R151, R5, R151 ;  /* 0x0000009705977220 */ /* 0x000fe20000410000 */
[----:B------:R-:W-:Y:S01]  /*6fa0*/  LOP3.LUT P3, RZ, R121, 0xff0000, RZ, 0xc0, !PT ;  /* 0x00ff000079ff7812 */ /* 0x000fe2000786c0ff */
[----:B------:R-:W-:Y:S01]  /*6fb0*/  @P2 FMUL.FTZ R166, R143, R131 ;  /* 0x000000838fa62220 */ /* 0x000fe20000410000 */
[----:B------:R-:W-:Y:S01]  /*6fc0*/  LOP3.LUT P2, RZ, R120, 0xff00, RZ, 0xc0, !PT ;  /* 0x0000ff0078ff7812 */ /* 0x000fe2000784c0ff */
[----:B------:R-:W-:Y:S01]  /*6fd0*/  FADD.FTZ R131, R155, -R144 ;  /* 0x800000909b837221 */ /* 0x000fe20000010000 */
[----:B------:R-:W-:Y:S01]  /*6fe0*/  MOV R155, RZ ;  /* 0x000000ff009b7202 */ /* 0x000fe20000000f00 */
[----:B------:R-:W-:Y:S01]  /*6ff0*/  FADD.FTZ R153, R157, -R153 ;  /* 0x800000999d997221 */ /* 0x000fe20000010000 */
[--C-:B------:R-:W-:Y:S01]  /*7000*/  FFMA.FTZ R150, R150, R125, R126.reuse ;  /* 0x0000007d96967223 */ /* 0x100fe2000001007e */
[C---:B------:R-:W-:Y:S01]  /*7010*/  FMUL.FTZ R131, R5.reuse, R131 ;  /* 0x0000008305837220 */ /* 0x040fe20000410000 */
[----:B------:R-:W-:Y:S01]  /*7020*/  FFMA.FTZ R154, R154, R125, R126 ;  /* 0x0000007d9a9a7223 */ /* 0x000fe2000001007e */
[----:B------:R-:W-:Y:S01]  /*7030*/  FMUL.FTZ R153, R5, R153 ;  /* 0x0000009905997220 */ /* 0x000fe20000410000 */
[----:B------:R-:W-:Y:S01]  /*7040*/  FADD.FTZ R152, R152, -R150 ;  /* 0x8000009698987221 */ /* 0x000fe20000010000 */
[----:B------:R-:W-:Y:S01]  /*7050*/  FMUL.FTZ R131, R3, R131 ;  /* 0x0000008303837220 */ /* 0x000fe20000410000 */
[----:B------:R-:W-:Y:S01]  /*7060*/  @P4 SHF.L.U32 R147, R17, 0x10, RZ ;  /* 0x0000001011934819 */ /* 0x000fe200000006ff */
[----:B------:R-:W-:Y:S01]  /*7070*/  FADD.FTZ R158, R158, -R154 ;  /* 0x8000009a9e9e7221 */ /* 0x000fe20000010000 */
[----:B------:R-:W-:Y:S01]  /*7080*/  FMUL.FTZ R152, R5, R152 ;  /* 0x0000009805987220 */ /* 0x000fe20000410000 */
[----:B------:R-:W-:Y:S01]  /*7090*/  @P2 PRMT R108, R108, 0x7632, R108 ;  /* 0x000076326c6c2816 */ /* 0x000fe2000000006c */
[----:B------:R-:W-:Y:S01]  /*70a0*/  FMUL.FTZ R143, R131, UR13 ;  /* 0x0000000d838f7c20 */ /* 0x000fe20008410000 */
[----:B------:R-:W-:Y:S01]  /*70b0*/  @P2 SHF.L.U32 R144, R19, 0x10, RZ ;  /* 0x0000001013902819 */ /* 0x000fe200000006ff */
[----:B------:R-:W-:Y:S01]  /*70c0*/  HFMA2 R131, -RZ, RZ, 0, 0 ;  /* 0x00000000ff837431 */ /* 0x000fe200000001ff */
[----:B------:R-:W-:Y:S01]  /*70d0*/  @P2 SHF.L.U32 R108, R108, 0x10, RZ ;  /* 0x000000106c6c2819 */ /* 0x000fe200000006ff */
[----:B------:R-:W-:Y:S01]  /*70e0*/  FMUL.FTZ R148, R3, R152 ;  /* 0x0000009803947220 */ /* 0x000fe20000410000 */
[----:B------:R-:W-:Y:S01]  /*70f0*/  @P3 SHF.L.U32 R150, R47, 0x10, RZ ;  /* 0x000000102f963819 */ /* 0x000fe200000006ff */
[----:B------:R-:W-:Y:S01]  /*7100*/  FMUL.FTZ R158, R5, R158 ;  /* 0x0000009e059e7220 */ /* 0x000fe20000410000 */
[----:B------:R-:W-:Y:S01]  /*7110*/  @P3 SHF.L.U32 R149, R111, 0x10, RZ ;  /* 0x000000106f953819 */ /* 0x000fe200000006ff */
[-C--:B------:R-:W-:Y:S01]  /*7120*/  @P2 FMUL.FTZ R131, R108, R143.reuse ;  /* 0x0000008f6c832220 */ /* 0x080fe20000410000 */
[----:B------:R-:W-:Y:S01]  /*7130*/  MOV R108, RZ ;  /* 0x000000ff006c7202 */ /* 0x000fe20000000f00 */
[----:B------:R-:W-:Y:S01]  /*7140*/  @P2 FMUL.FTZ R108, R144, R143 ;  /* 0x0000008f906c2220 */ /* 0x000fe20000410000 */
[----:B------:R-:W-:Y:S01]  /*7150*/  LOP3.LUT P2, RZ, R120, 0xff0000, RZ, 0xc0, !PT ;  /* 0x00ff000078ff7812 */ /* 0x000fe2000784c0ff */
[----:B------:R-:W-:Y:S01]  /*7160*/  FMUL.FTZ R144, R3, R145 ;  /* 0x0000009103907220 */ /* 0x000fe20000410000 */
[----:B------:R-:W-:-:S02]  /*7170*/  HFMA2 R143, -RZ, RZ, 0, 0 ;  /* 0x00000000ff8f7431 */ /* 0x000fc400000001ff */
[----:B------:R-:W-:Y:S01]  /*7180*/  FMUL.FTZ R148, R148, UR13 ;  /* 0x0000000d94947c20 */ /* 0x000fe20008410000 */
[----:B------:R-:W-:Y:S01]  /*7190*/  F2FP.BF16.F32.PACK_AB R108, R108, R166 ;  /* 0x000000a66c6c723e */ /* 0x000fe200000010ff */
        /* <DEDUP_REMOVED lines=9> */
[----:B------:R-:W-:Y:S02]  /*7230*/  CS2R R144, SRZ ;  /* 0x0000000000907805 */ /* 0x000fe4000001ff00 */
[----:B------:R-:W-:Y:S02]  /*7240*/  @P5 SHF.L.U32 R146, R46, 0x10, RZ ;  /* 0x000000102e925819 */ /* 0x000fe400000006ff */
[----:B------:R-:W-:Y:S01]  /*7250*/  ISETP.GE.U32.AND.EX P2, PT, R121, 0x1000000, PT, P2 ;  /* 0x010000007900780c */ /* 0x000fe20003f46120 */
[----:B------:R-:W-:Y:S01]  /*7260*/  FMUL.FTZ R120, R120, UR13 ;  /* 0x0000000d78787c20 */ /* 0x000fe20008410000 */
[----:B------:R-:W-:-:S03]  /*7270*/  @P6 SHF.L.U32 R121, R18, 0x10, RZ ;  /* 0x0000001012796819 */ /* 0x000fc600000006ff */
[-C--:B------:R-:W-:Y:S01]  /*7280*/  @P6 FMUL.FTZ R144, R109, R120.reuse ;  /* 0x000000786d906220 */ /* 0x080fe20000410000 */
[----:B------:R-:W-:Y:S02]  /*7290*/  HFMA2 R109, -RZ, RZ, 0, 0 ;  /* 0x00000000ff6d7431 */ /* 0x000fe400000001ff */
        /* <DEDUP_REMOVED lines=31> */
.L_x_8371:
        /* <DEDUP_REMOVED lines=11> */
[C---:B------:R-:W-:Y:S01]  /*7540*/  LOP3.LUT P2, RZ, R112.reuse, 0xff, RZ, 0xc0, !PT ;  /* 0x000000ff70ff7812 */ /* 0x040fe2000784c0ff */
[-CC-:B------:R-:W-:Y:S01]  /*7550*/  FFMA.FTZ R101, R101, R125.reuse, R126.reuse ;  /* 0x0000007d65657223 */ /* 0x180fe2000001007e */
[----:B------:R-:W-:Y:S01]  /*7560*/  LOP3.LUT P3, RZ, R112, 0xff00, RZ, 0xc0, !PT ;  /* 0x0000ff0070ff7812 */ /* 0x000fe2000786c0ff */
[-CC-:B------:R-:W-:Y:S01]  /*7570*/  FFMA.FTZ R103, R103, R125.reuse, R126.reuse ;  /* 0x0000007d67677223 */ /* 0x180fe2000001007e */
[----:B------:R-:W-:Y:S01]  /*7580*/  FFMA.FTZ R104, R104, R125, R126 ;  /* 0x0000007d68687223 */ /* 0x000fe2000001007e */
[----:B------:R-:W-:Y:S01]  /*7590*/  FADD.FTZ R101, R115, -R101 ;  /* 0x8000006573657221 */ /* 0x000fe20000010000 */
[----:B------:R-:W-:Y:S02]  /*75a0*/  HFMA2 R115, -RZ, RZ, 0, 0 ;  /* 0x00000000ff737431 */ /* 0x000fe400000001ff */
[----:B------:R-:W-:Y:S01]  /*75b0*/  FADD.FTZ R103, R116, -R103 ;  /* 0x8000006774677221 */ /* 0x000fe20000010000 */
[----:B------:R-:W-:Y:S02]  /*75c0*/  HFMA2 R116, -RZ, RZ, 0, 0 ;  /* 0x00000000ff747431 */ /* 0x000fe400000001ff */
[----:B------:R-:W-:Y:S01]  /*75d0*/  FMUL.FTZ R92, R5, R101 ;  /* 0x00000065055c7220 */ /* 0x000fe20000410000 */
[----:B------:R-:W-:Y:S01]  /*75e0*/  MOV R101, RZ ;  /* 0x000000ff00657202 */ /* 0x000fe20000000f00 */
[----:B------:R-:W-:Y:S01]  /*75f0*/  FADD.FTZ R119, R119, -R104 ;  /* 0x8000006877777221 */ /* 0x000fe20000010000 */
[----:B------:R-:W-:Y:S01]  /*7600*/  FFMA.FTZ R107, R107, R125, R126 ;  /* 0x0000007d6b6b7223 */ /* 0x000fe2000001007e */
[-C--:B------:R-:W-:Y:S01]  /*7610*/  @P2 FMUL.FTZ R93, R92, R3.reuse ;  /* 0x000000035c5d2220 */ /* 0x080fe20000410000 */
[----:B-----5:R-:W-:Y:S01]  /*7620*/  @P2 SHF.L.U32 R94, R108, 0x10, RZ ;  /* 0x000000106c5e2819 */ /* 0x020fe200000006ff */
[----:B------:R-:W-:Y:S01]  /*7630*/  @P2 FMUL.FTZ R95, R92, R3 ;  /* 0x000000035c5f2220 */ /* 0x000fe20000410000 */
[----:B------:R-:W-:Y:S01]  /*7640*/  @P3 PRMT R108, R108, 0x7632, R108 ;  /* 0x000076326c6c3816 */ /* 0x000fe2000000006c */
[----:B------:R-:W-:Y:S01]  /*7650*/  @P2 FMUL.FTZ R93, R93, UR13 ;  /* 0x0000000d5d5d2c20 */ /* 0x000fe20008410000 */
[----:B------:R-:W-:Y:S01]  /*7660*/  FADD.FTZ R107, R123, -R107 ;  /* 0x8000006b7b6b7221 */ /* 0x000fe20000010000 */
[----:B------:R-:W-:-:S02]  /*7670*/  FFMA.FTZ R114, R114, R125, R126 ;  /* 0x0000007d72727223 */ /* 0x000fc4000001007e */
[----:B------:R-:W-:Y:S01]  /*7680*/  @P2 FMUL.FTZ R115, R94, R93 ;  /* 0x0000005d5e732220 */ /* 0x000fe20000410000 */
[----:B------:R-:W-:Y:S01]  /*7690*/  FFMA.FTZ R93, R102, R125, R126 ;  /* 0x0000007d665d7223 */ /* 0x000fe2000001007e */
[----:B------:R-:W0:Y:S01]  /*76a0*/  @P2 LDC R94, c[0x0][0x408] ;  /* 0x00010200ff5e2b82 */ /* 0x000e220000000800 */
[----:B------:R-:W-:Y:S01]  /*76b0*/  MOV R102, RZ ;  /* 0x000000ff00667202 */ /* 0x000fe20000000f00 */
[----:B------:R-:W-:Y:S01]  /*76c0*/  FADD.FTZ R124, R124, -R114 ;  /* 0x800000727c7c7221 */ /* 0x000fe20000010000 */
[----:B------:R-:W-:Y:S01]  /*76d0*/  FADD.FTZ R93, R118, -R93 ;  /* 0x8000005d765d7221 */ /* 0x000fe20000010000 */
[----:B------:R-:W-:-:S03]  /*76e0*/  HFMA2 R114, -RZ, RZ, 0, 0 ;  /* 0x00000000ff727431 */ /* 0x000fc600000001ff */
[----:B------:R-:W-:Y:S01]  /*76f0*/  FMUL.FTZ R93, R5, R93 ;  /* 0x0000005d055d7220 */ /* 0x000fe20000410000 */
[----:B0-----:R-:W-:Y:S01]  /*7700*/  @P2 FMUL.FTZ R94, R95, R94 ;  /* 0x0000005e5f5e2220 */ /* 0x001fe20000410000 */
[----:B------:R-:W-:-:S05]  /*7710*/  @P2 SHF.L.U32 R95, R48, 0x10, RZ ;  /* 0x00000010305f2819 */ /* 0x000fca00000006ff */
[----:B------:R-:W-:Y:S01]  /*7720*/  @P2 FMUL.FTZ R101, R94, R95 ;  /* 0x0000005f5e652220 */ /* 0x000fe20000410000 */
[----:B------:R-:W-:Y:S01]  /*7730*/  @P3 FMUL.FTZ R95, R93, R3 ;  /* 0x000000035d5f3220 */ /* 0x000fe20000410000 */
[----:B------:R-:W0:Y:S01]  /*7740*/  @P3 LDC R94, c[0x0][0x408] ;  /* 0x00010200ff5e3b82 */ /* 0x000e220000000800 */
[----:B------:R-:W-:Y:S02]  /*7750*/  LOP3.LUT P2, RZ, R112, 0xff0000, RZ, 0xc0, !PT ;  /* 0x00ff000070ff7812 */ /* 0x000fe4000784c0ff */
[----:B0-----:R-:W-:Y:S01]  /*7760*/  @P3 FMUL.FTZ R94, R95, R94 ;  /* 0x0000005e5f5e3220 */ /* 0x001fe20000410000 */
[----:B------:R-:W-:Y:S01]  /*7770*/  @P3 SHF.L.U32 R95, R108, 0x10, RZ ;  /* 0x000000106c5f3819 */ /* 0x000fe200000006ff */
[----:B------:R-:W-:-:S04]  /*7780*/  HFMA2 R108, -RZ, RZ, 0, 0 ;  /* 0x00000000ff6c7431 */ /* 0x000fc800000001ff */
[----:B------:R-:W-:Y:S01]  /*7790*/  @P3 FMUL.FTZ R108, R95, R94 ;  /* 0x0000005e5f6c3220 */ /* 0x000fe20000410000 */
[----:B------:R-:W-:Y:S01]  /*77a0*/  @P3 FMUL.FTZ R95, R93, R3 ;  /* 0x000000035d5f3220 */ /* 0x000fe20000410000 */
[----:B------:R-:W0:Y:S03]  /*77b0*/  @P3 LDC R94, c[0x0][0x408] ;  /* 0x00010200ff5e3b82 */ /* 0x000e260000000800 */
[----:B0-----:R-:W-:Y:S01]  /*77c0*/  @P3 FMUL.FTZ R94, R95, R94 ;  /* 0x0000005e5f5e3220 */ /* 0x001fe20000410000 */
[----:B------:R-:W-:-:S05]  /*77d0*/  @P3 SHF.L.U32 R95, R23, 0x10, RZ ;  /* 0x00000010175f3819 */ /* 0x000fca00000006ff */
[----:B------:R-:W-:Y:S01]  /*77e0*/  @P3 FMUL.FTZ R102, R94, R95 ;  /* 0x0000005f5e663220 */ /* 0x000fe20000410000 */
[----:B------:R-:W-:Y:S01]  /*77f0*/  FMUL.FTZ R94, R5, R103 ;  /* 0x00000067055e7220 */ /* 0x000fe20000410000 */
[----:B------:R-:W0:Y:S01]  /*7800*/  @P2 LDC R95, c[0x0][0x408] ;  /* 0x00010200ff5f2b82 */ /* 0x000e220000000800 */
[----:B------:R-:W-:Y:S02]  /*7810*/  MOV R103, RZ ;  /* 0x000000ff00677202 */ /* 0x000fe40000000f00 */
[----:B------:R-:W-:Y:S01]  /*7820*/  @P2 FMUL.FTZ R96, R94, R3 ;  /* 0x000000035e602220 */ /* 0x000fe20000410000 */
[----:B------:R-:W-:-:S03]  /*7830*/  LOP3.LUT P3, RZ, R113, 0xff0000, RZ, 0xc0, !PT ;  /* 0x00ff000071ff7812 */ /* 0x000fc6000786c0ff */
        /* <DEDUP_REMOVED lines=9> */
[----:B------:R-:W-:Y:S01]  /*78d0*/  FMUL.FTZ R95, R5, R119 ;  /* 0x00000077055f7220 */ /* 0x000fe20000410000 */
[----:B------:R-:W-:-:S11]  /*78e0*/  CS2R R118, SRZ ;  /* 0x0000000000767805 */ /* 0x000fd6000001ff00 */
[----:B------:R-:W0:Y:S01]  /*78f0*/  @P2 LDC R96, c[0x0][0x408] ;  /* 0x00010200ff602b82 */ /* 0x000e220000000800 */
[----:B------:R-:W-:Y:S01]  /*7900*/  @P2 FMUL.FTZ R97, R95, R3 ;  /* 0x000000035f612220 */ /* 0x000fe20000410000 */
[----:B------:R-:W-:-:S03]  /*7910*/  @P2 PRMT R109, R109, 0x7632, R109 ;  /* 0x000076326d6d2816 */ /* 0x000fc6000000006d */
        /* <DEDUP_REMOVED lines=9> */
[----:B------:R-:W-:Y:S01]  /*79b0*/  LOP3.LUT P2, RZ, R113, 0xff, RZ, 0xc0, !PT ;  /* 0x000000ff71ff7812 */ /* 0x000fe2000784c0ff */
[-CC-:B------:R-:W-:Y:S01]  /*79c0*/  FFMA.FTZ R96, R105, R125.reuse, R126.reuse ;  /* 0x0000007d69607223 */ /* 0x180fe2000001007e */
[----:B------:R-:W-:Y:S01]  /*79d0*/  FFMA.FTZ R97, R106, R125, R126 ;  /* 0x0000007d6a617223 */ /* 0x000fe2000001007e */
[----:B------:R-:W-:Y:S02]  /*79e0*/  HFMA2 R106, -RZ, RZ, 0, 0 ;  /* 0x00000000ff6a7431 */ /* 0x000fe400000001ff */
[----:B------:R-:W-:Y:S01]  /*79f0*/  FADD.FTZ R96, R117, -R96 ;  /* 0x8000006075607221 */ /* 0x000fe20000010000 */
[----:B------:R-:W-:Y:S01]  /*7a00*/  MOV R117, RZ ;  /* 0x000000ff00757202 */ /* 0x000fe20000000f00 */
[----:B------:R-:W-:Y:S02]  /*7a10*/  FADD.FTZ R97, R122, -R97 ;  /* 0x800000617a617221 */ /* 0x000fe40000010000 */
[----:B------:R-:W-:-:S02]  /*7a20*/  FMUL.FTZ R96, R5, R96 ;  /* 0x0000006005607220 */ /* 0x000fc40000410000 */
[----:B------:R-:W-:Y:S02]  /*7a30*/  FMUL.FTZ R97, R5, R97 ;  /* 0x0000006105617220 */ /* 0x000fe40000410000 */
[----:B------:R-:W0:Y:S01]  /*7a40*/  @P2 LDC R98, c[0x0][0x408] ;  /* 0x00010200ff622b82 */ /* 0x000e220000000800 */
[----:B------:R-:W-:-:S04]  /*7a50*/  @P2 FMUL.FTZ R99, R96, R3 ;  /* 0x0000000360632220 */ /* 0x000fc80000410000 */
        /* <DEDUP_REMOVED lines=8> */
[----:B------:R-:W-:-:S13]  /*7ae0*/  LOP3.LUT P2, RZ, R113, 0xff00, RZ, 0xc0, !PT ;  /* 0x0000ff0071ff7812 */ /* 0x000fda000784c0ff */
[----:B------:R-:W0:Y:S01]  /*7af0*/  @P2 LDC R98, c[0x0][0x408] ;  /* 0x00010200ff622b82 */ /* 0x000e220000000800 */
[----:B------:R-:W-:Y:S01]  /*7b00*/  @P2 FMUL.FTZ R99, R97, R3 ;  /* 0x0000000361632220 */ /* 0x000fe20000410000 */
[----:B------:R-:W-:-:S03]  /*7b10*/  @P2 PRMT R110, R110, 0x7632, R110 ;  /* 0x000076326e6e2816 */ /* 0x000fc6000000006e */
[----:B0-----:R-:W-:Y:S01]  /*7b20*/  @P2 FMUL.FTZ R98, R99, R98 ;  /* 0x0000006263622220 */ /* 0x001fe20000410000 */
[----:B------:R-:W-:Y:S02]  /*7b30*/  @P2 SHF.L.U32 R99, R110, 0x10, RZ ;  /* 0x000000106e632819 */ /* 0x000fe400000006ff */
[----:B------:R-:W-:-:S03]  /*7b40*/  MOV R110, RZ ;  /* 0x000000ff006e7202 */ /* 0x000fc60000000f00 */
        /* <DEDUP_REMOVED lines=8> */
[----:B------:R-:W-:Y:S02]  /*7bd0*/  ISETP.GE.U32.AND P2, PT, R112, RZ, PT ;  /* 0x000000ff7000720c */ /* 0x000fe40003f46070 */
[----:B------:R-:W-:Y:S01]  /*7be0*/  @P3 FMUL.FTZ R104, R98, R3 ;  /* 0x0000000362683220 */ /* 0x000fe20000410000 */
[----:B------:R-:W-:Y:S02]  /*7bf0*/  MOV R107, RZ ;  /* 0x000000ff006b7202 */ /* 0x000fe40000000f00 */
[----:B------:R-:W-:Y:S02]  /*7c00*/  ISETP.GE.U32.AND.EX P2, PT, R113, 0x1000000, PT, P2 ;  /* 0x010000007100780c */ /* 0x000fe40003f46120 */
[----:B------:R-:W-:Y:S01]  /*7c10*/  F2FP.BF16.F32.PACK_AB R106, R119, R106 ;  /* 0x0000006a776a723e */ /* 0x000fe200000010ff */
[----:B0-----:R-:W-:Y:S01]  /*7c20*/  @P3 FMUL.FTZ R99, R104, R99 ;  /* 0x0000006368633220 */ /* 0x001fe20000410000 */
[----:B------:R-:W-:-:S05]  /*7c30*/  @P3 SHF.L.U32 R104, R111, 0x10, RZ ;  /* 0x000000106f683819 */ /* 0x000fca00000006ff */
[----:B------:R-:W-:Y:S01]  /*7c40*/  @P3 FMUL.FTZ R114, R104, R99 ;  /* 0x0000006368723220 */ /* 0x000fe20000410000 */
[----:B------:R-:W-:Y:S01]  /*7c50*/  FMUL.FTZ R99, R5, R124 ;  /* 0x0000007c05637220 */ /* 0x000fe20000410000 */
[----:B------:R-:W0:Y:S01]  /*7c60*/  @P3 LDC R104, c[0x0][0x408] ;  /* 0x00010200ff683b82 */ /* 0x000e220000000800 */
[-C--:B------:R-:W-:Y:S02]  /*7c70*/  @P3 FMUL.FTZ R5, R98, R3.reuse ;  /* 0x0000000362053220 */ /* 0x080fe40000410000 */
[----:B------:R-:W-:Y:S01]  /*7c80*/  FMUL.FTZ R105, R99, R3 ;  /* 0x0000000363697220 */ /* 0x000fe20000410000 */
[----:B------:R-:W-:-:S03]  /*7c90*/  MOV R3, RZ ;  /* 0x000000ff00037202 */ /* 0x000fc60000000f00 */
[----:B------:R-:W-:Y:S01]  /*7ca0*/  FMUL.FTZ R105, R105, UR13 ;  /* 0x0000000d69697c20 */ /* 0x000fe20008410000 */
[----:B0-----:R-:W-:Y:S01]  /*7cb0*/  @P3 FMUL.FTZ R104, R5, R104 ;  /* 0x0000006805683220 */ /* 0x001fe20000410000 */
[----:B------:R-:W-:-:S05]  /*7cc0*/  @P3 SHF.L.U32 R5, R51, 0x10, RZ ;  /* 0x0000001033053819 */ /* 0x000fca00000006ff */
[----:B------:R-:W-:Y:S01]  /*7cd0*/  @P3 FMUL.FTZ R107, R104, R5 ;  /* 0x00000005686b3220 */ /* 0x000fe20000410000 */
[----:B------:R-:W-:Y:S01]  /*7ce0*/  @P2 PRMT R104, R111, 0x7632, R104 ;  /* 0x000076326f682816 */ /* 0x000fe20000000068 */
[----:B------:R-:W-:Y:S01]  /*7cf0*/  HFMA2 R5, -RZ, RZ, 0, 0 ;  /* 0x00000000ff057431 */ /* 0x000fe200000001ff */
[----:B------:R-:W-:Y:S02]  /*7d00*/  @P2 SHF.L.U32 R111, R20, 0x10, RZ ;  /* 0x00000010146f2819 */ /* 0x000fe400000006ff */
[----:B------:R-:W-:-:S03]  /*7d10*/  @P2 SHF.L.U32 R104, R104, 0x10, RZ ;  /* 0x0000001068682819 */ /* 0x000fc600000006ff */
[C---:B------:R-:W-:Y:S02]  /*7d20*/  @P2 FMUL.FTZ R5, R105.reuse, R111 ;  /* 0x0000006f69052220 */ /* 0x040fe40000410000 */
[----:B------:R-:W-:Y:S01]  /*7d30*/  @P2 FMUL.FTZ R3, R105, R104 ;  /* 0x0000006869032220 */ /* 0x000fe20000410000 */
[----:B------:R-:W-:Y:S02]  /*7d40*/  F2FP.BF16.F32.PACK_AB R104, R102, R101 ;  /* 0x000000656668723e */ /* 0x000fe400000010ff */
[----:B------:R-:W-:Y:S02]  /*7d50*/  F2FP.BF16.F32.PACK_AB R105, R118, R103 ;  /* 0x000000677669723e */ /* 0x000fe400000010ff */
[----:B------:R-:W-:Y:S01]  /*7d60*/  F2FP.BF16.F32.PACK_AB R107, R5, R107 ;  /* 0x0000006b056b723e */ /* 0x000fe200000010ff */
[----:B------:R-:W-:Y:S06]  /*7d70*/  BRA `(.L_x_8373) ;  /* 0x0000000400a47947 */ /* 0x000fec0003800000 */
.L_x_8372:
[-CC-:B------:R-:W-:Y:S01]  /*7d80*/  FFMA.FTZ R101, R101, R125.reuse, R126.reuse ;  /* 0x0000007d65657223 */ /* 0x180fe2000001007e */
[----:B------:R-:W-:Y:S01]  /*7d90*/  LOP3.LUT P2, RZ, R112, 0xff, RZ, 0xc0, !PT ;  /* 0x000000ff70ff7812 */ /* 0x000fe2000784c0ff */
[-CC-:B------:R-:W-:Y:S01]  /*7da0*/  FFMA.FTZ R102, R102, R125.reuse, R126.reuse ;  /* 0x0000007d66667223 */ /* 0x180fe2000001007e */
[----:B------:R-:W-:Y:S01]  /*7db0*/  FFMA.FTZ R103, R103, R125, R126 ;  /* 0x0000007d67677223 */ /* 0x000fe2000001007e */
[----:B------:R-:W-:Y:S01]  /*7dc0*/  FADD.FTZ R101, R115, -R101 ;  /* 0x8000006573657221 */ /* 0x000fe20000010000 */
[----:B------:R-:W-:Y:S02]  /*7dd0*/  HFMA2 R115, -RZ, RZ, 0, 0 ;  /* 0x00000000ff737431 */ /* 0x000fe400000001ff */
[----:B------:R-:W-:Y:S01]  /*7de0*/  FADD.FTZ R102, R118, -R102 ;  /* 0x8000006676667221 */ /* 0x000fe20000010000 */
[----:B------:R-:W-:Y:S01]  /*7df0*/  FADD.FTZ R103, R116, -R103 ;  /* 0x8000006774677221 */ /* 0x000fe20000010000 */
[----:B------:R-:W-:Y:S01]  /*7e00*/  FMUL.FTZ R101, R5, R101 ;  /* 0x0000006505657220 */ /* 0x000fe20000410000 */
[----:B------:R-:W-:-:S02]  /*7e10*/  HFMA2 R116, -RZ, RZ, 0, 0 ;  /* 0x00000000ff747431 */ /* 0x000fc400000001ff */
[C---:B------:R-:W-:Y:S01]  /*7e20*/  FMUL.FTZ R102, R5.reuse, R102 ;  /* 0x0000006605667220 */ /* 0x040fe20000410000 */
[----:B------:R-:W-:Y:S01]  /*7e30*/  FMUL.FTZ R103, R5, R103 ;  /* 0x0000006705677220 */ /* 0x000fe20000410000 */
[C---:B------:R-:W-:Y:S01]  /*7e40*/  FMUL.FTZ R101, R3.reuse, R101 ;  /* 0x0000006503657220 */ /* 0x040fe20000410000 */
[----:B------:R-:W-:Y:S01]  /*7e50*/  FFMA.FTZ R104, R104, R125, R126 ;  /* 0x0000007d68687223 */ /* 0x000fe2000001007e */
[----:B------:R-:W-:Y:S01]  /*7e60*/  @P2 SHF.L.U32 R121, R48, 0x10, RZ ;  /* 0x0000001030792819 */ /* 0x000fe200000006ff */
[----:B------:R-:W-:Y:S01]  /*7e70*/  FMUL.FTZ R118, R3, R102 ;  /* 0x0000006603767220 */ /* 0x000fe20000410000 */
[----:B------:R-:W-:Y:S01]  /*7e80*/  FMUL.FTZ R120, R101, UR13 ;  /* 0x0000000d65787c20 */ /* 0x000fe20008410000 */
[----:B-----5:R-:W-:Y:S01]  /*7e90*/  @P2 SHF.L.U32 R101, R108, 0x10, RZ ;  /* 0x000000106c652819 */ /* 0x020fe200000006ff */
[----:B------:R-:W-:Y:S01]  /*7ea0*/  FMUL.FTZ R103, R3, R103 ;  /* 0x0000006703677220 */ /* 0x000fe20000410000 */
[----:B------:R-:W-:Y:S01]  /*7eb0*/  FMUL.FTZ R118, R118, UR13 ;  /* 0x0000000d76767c20 */ /* 0x000fe20008410000 */
[----:B------:R-:W-:Y:S01]  /*7ec0*/  FADD.FTZ R104, R119, -R104 ;  /* 0x8000006877687221 */ /* 0x000fe20000010000 */
[-CC-:B------:R-:W-:Y:S01]  /*7ed0*/  FFMA.FTZ R105, R105, R125.reuse, R126.reuse ;  /* 0x0000007d69697223 */ /* 0x180fe2000001007e */
[-C--:B------:R-:W-:Y:S01]  /*7ee0*/  @P2 FMUL.FTZ R115, R101, R120.reuse ;  /* 0x0000007865732220 */ /* 0x080fe20000410000 */
[----:B------:R-:W-:Y:S01]  /*7ef0*/  MOV R101, RZ ;  /* 0x000000ff00657202 */ /* 0x000fe20000000f00 */
[----:B------:R-:W-:Y:S01]  /*7f00*/  @P2 FMUL.FTZ R101, R121, R120 ;  /* 0x0000007879652220 */ /* 0x000fe20000410000 */
[----:B------:R-:W-:Y:S01]  /*7f10*/  LOP3.LUT P2, RZ, R112, 0xff00, RZ, 0xc0, !PT ;  /* 0x0000ff0070ff7812 */ /* 0x000fe2000784c0ff */
[----:B------:R-:W-:Y:S01]  /*7f20*/  FMUL.FTZ R104, R5, R104 ;  /* 0x0000006805687220 */ /* 0x000fe20000410000 */
[----:B------:R-:W-:Y:S01]  /*7f30*/  FADD.FTZ R105, R117, -R105 ;  /* 0x8000006975697221 */ /* 0x000fe20000010000 */
[----:B------:R-:W-:Y:S01]  /*7f40*/  LOP3.LUT P3, RZ, R113, 0xff00, RZ, 0xc0, !PT ;  /* 0x0000ff0071ff7812 */ /* 0x000fe2000786c0ff */
[----:B------:R-:W-:Y:S01]  /*7f50*/  FFMA.FTZ R106, R106, R125, R126 ;  /* 0x0000007d6a6a7223 */ /* 0x000fe2000001007e */
[----:B------:R-:W-:-:S02]  /*7f60*/  HFMA2 R117, -RZ, RZ, 0, 0 ;  /* 0x00000000ff757431 */ /* 0x000fc400000001ff */
[----:B------:R-:W-:Y:S01]  /*7f70*/  FMUL.FTZ R105, R5, R105 ;  /* 0x0000006905697220 */ /* 0x000fe20000410000 */
[----:B------:R-:W-:Y:S01]  /*7f80*/  FFMA.FTZ R107, R107, R125, R126 ;  /* 0x0000007d6b6b7223 */ /* 0x000fe2000001007e */
[----:B------:R-:W-:Y:S01]  /*7f90*/  FADD.FTZ R106, R122, -R106 ;  /* 0x8000006a7a6a7221 */ /* 0x000fe20000010000 */
[----:B------:R-:W-:Y:S01]  /*7fa0*/  LOP3.LUT P4, RZ, R113, 0xff0000, RZ, 0xc0, !PT ;  /* 0x00ff000071ff7812 */ /* 0x000fe2000788c0ff */
[----:B------:R-:W-:Y:S01]  /*7fb0*/  FMUL.FTZ R105, R3, R105 ;  /* 0x0000006903697220 */ /* 0x000fe20000410000 */
[----:B------:R-:W-:Y:S01]  /*7fc0*/  FADD.FTZ R107, R123, -R107 ;  /* 0x8000006b7b6b7221 */ /* 0x000fe20000010000 */
[----:B------:R-:W-:Y:S01]  /*7fd0*/  FMUL.FTZ R106, R5, R106 ;  /* 0x0000006a056a7220 */ /* 0x000fe20000410000 */
[----:B------:R-:W-:Y:S01]  /*7fe0*/  @P2 PRMT R108, R108, 0x7632, R108 ;  /* 0x000076326c6c2816 */ /* 0x000fe2000000006c */
[----:B------:R-:W-:Y:S01]  /*7ff0*/  FFMA.FTZ R114, R114, R125, R126 ;  /* 0x0000007d72727223 */ /* 0x000fe2000001007e */
[----:B------:R-:W-:Y:S01]  /*8000*/  @P2 SHF.L.U32 R120, R23, 0x10, RZ ;  /* 0x0000001017782819 */ /* 0x000fe200000006ff */
[----:B------:R-:W-:Y:S01]  /*8010*/  FMUL.FTZ R107, R5, R107 ;  /* 0x0000006b056b7220 */ /* 0x000fe20000410000 */
[----:B------:R-:W-:Y:S01]  /*8020*/  @P2 SHF.L.U32 R102, R108, 0x10, RZ ;  /* 0x000000106c662819 */ /* 0x000fe200000006ff */
[----:B------:R-:W-:-:S02]  /*8030*/  HFMA2 R108, -RZ, RZ, 0, 0 ;  /* 0x00000000ff6c7431 */ /* 0x000fc400000001ff */
[----:B------:R-:W-:Y:S01]  /*8040*/  FADD.FTZ R114, R124, -R114 ;  /* 0x800000727c727221 */ /* 0x000fe20000010000 */
[----:B------:R-:W-:Y:S01]  /*8050*/  FMUL.FTZ R107, R3, R107 ;  /* 0x0000006b036b7220 */ /* 0x000fe20000410000 */
[-C--:B------:R-:W-:Y:S01]  /*8060*/  @P2 FMUL.FTZ R108, R102, R118.reuse ;  /* 0x00000076666c2220 */ /* 0x080fe20000410000 */
[----:B------:R-:W-:Y:S01]  /*8070*/  MOV R102, RZ ;  /* 0x000000ff00667202 */ /* 0x000fe20000000f00 */
[----:B------:R-:W-:Y:S01]  /*8080*/  @P2 FMUL.FTZ R102, R120, R118 ;  /* 0x0000007678662220 */ /* 0x000fe20000410000 */
[----:B------:R-:W-:Y:S01]  /*8090*/  LOP3.LUT P2, RZ, R112, 0xff0000, RZ, 0xc0, !PT ;  /* 0x00ff000070ff7812 */ /* 0x000fe2000784c0ff */
[----:B------:R-:W-:Y:S01]  /*80a0*/  FMUL.FTZ R118, R103, UR13 ;  /* 0x0000000d67767c20 */ /* 0x000fe20008410000 */
[----:B------:R-:W-:Y:S01]  /*80b0*/  FMUL.FTZ R5, R5, R114 ;  /* 0x0000007205057220 */ /* 0x000fe20000410000 */
[----:B------:R-:W-:-:S03]  /*80c0*/  HFMA2 R114, -RZ, RZ, 0, 0 ;  /* 0x00000000ff727431 */ /* 0x000fc600000001ff */
[----:B------:R-:W-:-:S07]  /*80d0*/  FMUL.FTZ R5, R3, R5 ;  /* 0x0000000503057220 */ /* 0x000fce0000410000 */
[----:B------:R-:W-:Y:S02]  /*80e0*/  @P2 SHF.L.U32 R103, R109, 0x10, RZ ;  /* 0x000000106d672819 */ /* 0x000fe400000006ff */
[----:B------:R-:W-:-:S03]  /*80f0*/  @P2 SHF.L.U32 R120, R49, 0x10, RZ ;  /* 0x0000001031782819 */ /* 0x000fc600000006ff */
[-C--:B------:R-:W-:Y:S01]  /*8100*/  @P2 FMUL.FTZ R116, R103, R118.reuse ;  /* 0x0000007667742220 */ /* 0x080fe20000410000 */
[----:B------:R-:W-:Y:S01]  /*8110*/  MOV R103, RZ ;  /* 0x000000ff00677202 */ /* 0x000fe20000000f00 */
[----:B------:R-:W-:Y:S01]  /*8120*/  @P2 FMUL.FTZ R103, R120, R118 ;  /* 0x0000007678672220 */ /* 0x000fe20000410000 */
[----:B------:R-:W-:Y:S01]  /*8130*/  LOP3.LUT P2, RZ, R112, 0xff000000, RZ, 0xc0, !PT ;  /* 0xff00000070ff7812 */ /* 0x000fe2000784c0ff */
[----:B------:R-:W-:-:S04]  /*8140*/  FMUL.FTZ R118, R3, R104 ;  /* 0x0000006803767220 */ /* 0x000fc80000410000 */
[----:B------:R-:W-:-:S08]  /*8150*/  FMUL.FTZ R118, R118, UR13 ;  /* 0x0000000d76767c20 */ /* 0x000fd00008410000 */
[----:B------:R-:W-:Y:S02]  /*8160*/  @P2 PRMT R109, R109, 0x7632, R109 ;  /* 0x000076326d6d2816 */ /* 0x000fe4000000006d */
[----:B------:R-:W-:Y:S02]  /*8170*/  @P2 SHF.L.U32 R119, R22, 0x10, RZ ;  /* 0x0000001016772819 */ /* 0x000fe400000006ff */
[----:B------:R-:W-:Y:S01]  /*8180*/  @P2 SHF.L.U32 R104, R109, 0x10, RZ ;  /* 0x000000106d682819 */ /* 0x000fe200000006ff */
[----:B------:R-:W-:-:S04]  /*8190*/  HFMA2 R109, -RZ, RZ, 0, 0 ;  /* 0x00000000ff6d7431 */ /* 0x000fc800000001ff */
[-C--:B------:R-:W-:Y:S01]  /*81a0*/  @P2 FMUL.FTZ R109, R104, R118.reuse ;  /* 0x00000076686d2220 */ /* 0x080fe20000410000 */
[----:B------:R-:W-:Y:S01]  /*81b0*/  MOV R104, RZ ;  /* 0x000000ff00687202 */ /* 0x000fe20000000f00 */
[----:B------:R-:W-:Y:S01]  /*81c0*/  @P2 FMUL.FTZ R104, R119, R118 ;  /* 0x0000007677682220 */ /* 0x000fe20000410000 */
[----:B------:R-:W-:Y:S01]  /*81d0*/  LOP3.LUT P2, RZ, R113, 0xff, RZ, 0xc0, !PT ;  /* 0x000000ff71ff7812 */ /* 0x000fe2000784c0ff */
[----:B------:R-:W-:-:S12]  /*81e0*/  FMUL.FTZ R118, R105, UR13 ;  /* 0x0000000d69767c20 */ /* 0x000fd80008410000 */
        /* <DEDUP_REMOVED lines=13> */
[----:B------:R-:W-:Y:S01]  /*82c0*/  MOV R3, RZ ;  /* 0x000000ff00037202 */ /* 0x000fe20000000f00 */
[-C--:B------:R-:W-:Y:S01]  /*82d0*/  @P3 FMUL.FTZ R110, R106, R112.reuse ;  /* 0x000000706a6e3220 */ /* 0x080fe20000410000 */
[----:B------:R-:W-:Y:S01]  /*82e0*/  MOV R106, RZ ;  /* 0x000000ff006a7202 */ /* 0x000fe20000000f00 */
[----:B------:R-:W-:Y:S01]  /*82f0*/  @P3 FMUL.FTZ R106, R113, R112 ;  /* 0x00000070716a3220 */ /* 0x000fe20000410000 */
[----:B------:R-:W-:Y:S01]  /*8300*/  FMUL.FTZ R112, R107, UR13 ;  /* 0x0000000d6b707c20 */ /* 0x000fe20008410000 */
[----:B------:R-:W-:Y:S02]  /*8310*/  @P4 SHF.L.U32 R107, R111, 0x10, RZ ;  /* 0x000000106f6b4819 */ /* 0x000fe400000006ff */
[----:B------:R-:W-:Y:S02]  /*8320*/  @P4 SHF.L.U32 R113, R51, 0x10, RZ ;  /* 0x0000001033714819 */ /* 0x000fe400000006ff */
[----:B------:R-:W-:Y:S01]  /*8330*/  @P2 PRMT R111, R111, 0x7632, R111 ;  /* 0x000076326f6f2816 */ /* 0x000fe2000000006f */
[-C--:B------:R-:W-:Y:S01]  /*8340*/  @P4 FMUL.FTZ R114, R107, R112.reuse ;  /* 0x000000706b724220 */ /* 0x080fe20000410000 */
[----:B------:R-:W-:Y:S01]  /*8350*/  MOV R107, RZ ;  /* 0x000000ff006b7202 */ /* 0x000fe20000000f00 */
[----:B------:R-:W-:Y:S01]  /*8360*/  @P4 FMUL.FTZ R107, R113, R112 ;  /* 0x00000070716b4220 */ /* 0x000fe20000410000 */
[----:B------:R-:W-:Y:S01]  /*8370*/  @P2 SHF.L.U32 R113, R20, 0x10, RZ ;  /* 0x0000001014712819 */ /* 0x000fe200000006ff */
[----:B------:R-:W-:Y:S01]  /*8380*/  FMUL.FTZ R112, R5, UR13 ;  /* 0x0000000d05707c20 */ /* 0x000fe20008410000 */
[----:B------:R-:W-:Y:S01]  /*8390*/  HFMA2 R5, -RZ, RZ, 0, 0 ;  /* 0x00000000ff057431 */ /* 0x000fe200000001ff */
[----:B------:R-:W-:-:S02]  /*83a0*/  @P2 SHF.L.U32 R111, R111, 0x10, RZ ;  /* 0x000000106f6f2819 */ /* 0x000fc400000006ff */
[-C--:B------:R-:W-:Y:S01]  /*83b0*/  @P2 FMUL.FTZ R5, R113, R112.reuse ;  /* 0x0000007071052220 */ /* 0x080fe20000410000 */
[----:B------:R-:W-:Y:S02]  /*83c0*/  F2FP.BF16.F32.PACK_AB R106, R106, R105 ;  /* 0x000000696a6a723e */ /* 0x000fe400000010ff */
[----:B------:R-:W-:Y:S01]  /*83d0*/  F2FP.BF16.F32.PACK_AB R105, R104, R103 ;  /* 0x000000676869723e */ /* 0x000fe200000010ff */
[----:B------:R-:W-:Y:S01]  /*83e0*/  @P2 FMUL.FTZ R3, R111, R112 ;  /* 0x000000706f032220 */ /* 0x000fe20000410000 */
[----:B------:R-:W-:Y:S02]  /*83f0*/  F2FP.BF16.F32.PACK_AB R104, R102, R101 ;  /* 0x000000656668723e */ /* 0x000fe400000010ff */
[----:B------:R-:W-:-:S07]  /*8400*/  F2FP.BF16.F32.PACK_AB R107, R5, R107 ;  /* 0x0000006b056b723e */ /* 0x000fce00000010ff */
.L_x_8373:
[----:B------:R-:W0:Y:S02]  /*8410*/  @P1 LDC.64 R102, c[0x0][0x478] ;  /* 0x00011e00ff661b82 */ /* 0x000e240000000a00 */
[----:B0-----:R-:W-:-:S05]  /*8420*/  @P1 IMAD.WIDE.U32 R102, R0, 0x20, R102 ;  /* 0x0000002000661825 */ /* 0x001fca00078e0066 */
[----:B------:R-:W-:Y:S04]  /*8430*/  @P1 STG.E.128 desc[UR6][R102.64], R92 ;  /* 0x0000005c66001986 */ /* 0x000fe8000c101d06 */
[----:B------:R0:W-:Y:S02]  /*8440*/  @P1 STG.E.128 desc[UR6][R102.64+0x10], R96 ;  /* 0x0000106066001986 */ /* 0x0001e4000c101d06 */
[----:B0-----:R-:W-:-:S05]  /*8450*/  MOV R102, 0x10 ;  /* 0x0000001000667802 */ /* 0x001fca0000000f00 */
[----:B------:R-:W-:-:S05]  /*8460*/  IMAD.WIDE.U32 R102, R0, R102, UR18 ;  /* 0x0000001200667e25 */ /* 0x000fca000f8e0066 */
[----:B------:R1:W-:Y:S01]  /*8470*/  STG.E.128 desc[UR6][R102.64], R104 ;  /* 0x0000006866007986 */ /* 0x0003e2000c101d06 */
[----:B------:R-:W-:Y:S05]  /*8480*/  BRA `(.L_x_8374) ;  /* 0x0000004c008c7947 */ /* 0x000fea0003800000 */
.L_x_8363:
[----:B-1----:R-:W-:-:S05]  /*8490*/  HFMA2 R108, -RZ, RZ, 0, 9.5367431640625e-07 ;  /* 0x00000010ff6c7431 */ /* 0x002fca00000001ff */
[----:B------:R-:W-:-:S06]  /*84a0*/  IMAD.WIDE.U32 R108, R168, R108, UR16 ;  /* 0x00000010a86c7e25 */ /* 0x000fcc000f8e006c */
[----:B------:R-:W5:Y:S01]  /*84b0*/  LDG.E.128 R108, desc[UR6][R108.64] ;  /* 0x000000066c6c7981 */ /* 0x000f62000c1e1d00 */
[----:B------:R-:W-:-:S04]  /*84c0*/  UISETP.NE.U32.AND UP0, UPT, UR14, URZ, UPT ;  /* 0x000000ff0e00728c */ /* 0x000fc8000bf05070 */
[----:B------:R-:W-:-:S09]  /*84d0*/  UISETP.NE.AND.EX UP0, UPT, UR15, URZ, UPT, UP0 ;  /* 0x000000ff0f00728c */ /* 0x000fd2000bf05300 */
[----:B------:R-:W-:Y:S05]  /*84e0*/  BRA.U UP0, `(.L_x_8375) ;  /* 0x0000000500a87547 */ /* 0x000fea000b800000 */
        /* <DEDUP_REMOVED lines=8> */
[----:B------:R-:W-:Y:S01]  /*8570*/  FFMA.FTZ R100, R5, R100, R52 ;  /* 0x0000006405647223 */ /* 0x000fe20000010034 */
[----:B------:R-:W-:Y:S01]  /*8580*/  LOP3.LUT P2, RZ, R136, 0xff000000, RZ, 0xc0, !PT ;  /* 0xff00000088ff7812 */ /* 0x000fe2000784c0ff */
[----:B------:R-:W-:Y:S01]  /*8590*/  FADD.FTZ R169, R213, -R169 ;  /* 0x800000a9d5a97221 */ /* 0x000fe20000010000 */
[----:B------:R-:W-:Y:S01]  /*85a0*/  FFMA.FTZ R204, R5, R204, R54 ;  /* 0x000000cc05cc7223 */ /* 0x000fe20000010036 */
[----:B------:R-:W-:Y:S01]  /*85b0*/  FMUL.FTZ R100, R100, R3 ;  /* 0x0000000364647220 */ /* 0x000fe20000410000 */
[--C-:B------:R-:W-:Y:S01]  /*85c0*/  FFMA.FTZ R133, R133, R125, R126.reuse ;  /* 0x0000007d85857223 */ /* 0x100fe2000001007e */
[----:B------:R-:W-:Y:S01]  /*85d0*/  @P1 SHF.L.U32 R128, R108, 0x10, RZ ;  /* 0x000000106c801819 */ /* 0x000fe200000006ff */
[----:B------:R-:W-:Y:S01]  /*85e0*/  FFMA.FTZ R169, R5, R169, R55 ;  /* 0x000000a905a97223 */ /* 0x000fe20000010037 */
[----:B------:R-:W-:Y:S01]  /*85f0*/  FMUL.FTZ R127, R100, UR13 ;  /* 0x0000000d647f7c20 */ /* 0x000fe20008410000 */
[----:B------:R-:W-:Y:S01]  /*8600*/  MOV R100, RZ ;  /* 0x000000ff00647202 */ /* 0x000fe20000000f00 */
[----:B------:R-:W-:Y:S01]  /*8610*/  FADD.FTZ R208, R208, -R133 ;  /* 0x80000085d0d07221 */ /* 0x000fe20000010000 */
[----:B------:R-:W-:Y:S01]  /*8620*/  LOP3.LUT P3, RZ, R137, 0xff, RZ, 0xc0, !PT ;  /* 0x000000ff89ff7812 */ /* 0x000fe2000786c0ff */
[----:B------:R-:W-:Y:S01]  /*8630*/  @P1 FMUL.FTZ R100, R127, R128 ;  /* 0x000000807f641220 */ /* 0x000fe20000410000 */
[----:B------:R-:W-:Y:S01]  /*8640*/  @P1 SHF.L.U32 R128, R32, 0x10, RZ ;  /* 0x0000001020801819 */ /* 0x000fe200000006ff */
[----:B------:R-:W-:Y:S01]  /*8650*/  FFMA.FTZ R207, R207, R125, R126 ;  /* 0x0000007dcfcf7223 */ /* 0x000fe2000001007e */
[----:B------:R-:W-:Y:S01]  /*8660*/  LOP3.LUT P4, RZ, R137, 0xff00, RZ, 0xc0, !PT ;  /* 0x0000ff0089ff7812 */ /* 0x000fe2000788c0ff */
[----:B------:R-:W-:Y:S01]  /*8670*/  FFMA.FTZ R208, R5, R208, R56 ;  /* 0x000000d005d07223 */ /* 0x000fe20000010038 */
[----:B------:R-:W-:Y:S01]  /*8680*/  @P2 SHF.L.U32 R133, R6, 0x10, RZ ;  /* 0x0000001006852819 */ /* 0x000fe200000006ff */
[----:B------:R-:W-:Y:S01]  /*8690*/  @P1 FMUL.FTZ R212, R128, R127 ;  /* 0x0000007f80d41220 */ /* 0x000fe20000410000 */
[----:B------:R-:W-:Y:S01]  /*86a0*/  LOP3.LUT P1, RZ, R136, 0xff00, RZ, 0xc0, !PT ;  /* 0x0000ff0088ff7812 */ /* 0x000fe2000782c0ff */
[----:B------:R-:W-:Y:S01]  /*86b0*/  FADD.FTZ R127, R215, -R205 ;  /* 0x800000cdd77f7221 */ /* 0x000fe20000010000 */
[----:B------:R-:W-:Y:S01]  /*86c0*/  FADD.FTZ R207, R211, -R207 ;  /* 0x800000cfd3cf7221 */ /* 0x000fe20000010000 */
[----:B------:R-:W-:Y:S01]  /*86d0*/  FFMA.FTZ R134, R134, R125, R126 ;  /* 0x0000007d86867223 */ /* 0x000fe2000001007e */
[----:B------:R-:W-:Y:S01]  /*86e0*/  LOP3.LUT P5, RZ, R137, 0xff0000, RZ, 0xc0, !PT ;  /* 0x00ff000089ff7812 */ /* 0x000fe200078ac0ff */
[C---:B------:R-:W-:Y:S01]  /*86f0*/  FFMA.FTZ R127, R5.reuse, R127, R53 ;  /* 0x0000007f057f7223 */ /* 0x040fe20000010035 */
[----:B------:R-:W-:Y:S01]  /*8700*/  FFMA.FTZ R207, R5, R207, R57 ;  /* 0x000000cf05cf7223 */ /* 0x000fe20000010039 */
[----:B------:R-:W-:Y:S01]  /*8710*/  FADD.FTZ R135, R135, -R134 ;  /* 0x8000008687877221 */ /* 0x000fe20000010000 */
[----:B------:R-:W-:Y:S01]  /*8720*/  FFMA.FTZ R206, R206, R125, R126 ;  /* 0x0000007dcece7223 */ /* 0x000fe2000001007e */
[-C--:B------:R-:W-:Y:S01]  /*8730*/  FMUL.FTZ R127, R127, R3.reuse ;  /* 0x000000037f7f7220 */ /* 0x080fe20000410000 */
[----:B------:R-:W-:Y:S01]  /*8740*/  FMUL.FTZ R134, R207, R3 ;  /* 0x00000003cf867220 */ /* 0x000fe20000410000 */
[----:B------:R-:W-:Y:S01]  /*8750*/  FFMA.FTZ R135, R5, R135, R58 ;  /* 0x0000008705877223 */ /* 0x000fe2000001003a */
[----:B------:R-:W-:Y:S01]  /*8760*/  FADD.FTZ R210, R210, -R206 ;  /* 0x800000ced2d27221 */ /* 0x000fe20000010000 */
[----:B------:R-:W-:Y:S01]  /*8770*/  @P1 PRMT R108, R108, 0x7632, R108 ;  /* 0x000076326c6c1816 */ /* 0x000fe2000000006c */
[----:B------:R-:W-:Y:S01]  /*8780*/  FMUL.FTZ R128, R127, UR13 ;  /* 0x0000000d7f807c20 */ /* 0x000fe20008410000 */
[----:B------:R-:W-:Y:S01]  /*8790*/  @P1 SHF.L.U32 R129, R7, 0x10, RZ ;  /* 0x0000001007811819 */ /* 0x000fe200000006ff */
[----:B------:R-:W-:Y:S01]  /*87a0*/  FMUL.FTZ R134, R134, UR13 ;  /* 0x0000000d86867c20 */ /* 0x000fe20008410000 */
[----:B------:R-:W-:Y:S01]  /*87b0*/  @P1 SHF.L.U32 R108, R108, 0x10, RZ ;  /* 0x000000106c6c1819 */ /* 0x000fe200000006ff */
[-C--:B------:R-:W-:Y:S01]  /*87c0*/  FMUL.FTZ R135, R135, R3.reuse ;  /* 0x0000000387877220 */ /* 0x080fe20000410000 */
[----:B------:R-:W-:Y:S01]  /*87d0*/  MOV R127, RZ ;  /* 0x000000ff007f7202 */ /* 0x000fe20000000f00 */
[----:B------:R-:W-:Y:S01]  /*87e0*/  FFMA.FTZ R210, R5, R210, R59 ;  /* 0x000000d205d27223 */ /* 0x000fe2000001003b */
[----:B------:R-:W-:Y:S01]  /*87f0*/  @P5 SHF.L.U32 R205, R35, 0x10, RZ ;  /* 0x0000001023cd5819 */ /* 0x000fe200000006ff */
[----:B------:R-:W-:Y:S01]  /*8800*/  @P1 FMUL.FTZ R127, R128, R108 ;  /* 0x0000006c807f1220 */ /* 0x000fe20000410000 */
[----:B------:R-:W-:Y:S01]  /*8810*/  MOV R108, RZ ;  /* 0x000000ff006c7202 */ /* 0x000fe20000000f00 */
[----:B------:R-:W-:Y:S01]  /*8820*/  @P1 FMUL.FTZ R108, R129, R128 ;  /* 0x00000080816c1220 */ /* 0x000fe20000410000 */
[----:B------:R-:W-:Y:S01]  /*8830*/  LOP3.LUT P1, RZ, R136, 0xff0000, RZ, 0xc0, !PT ;  /* 0x00ff000088ff7812 */ /* 0x000fe2000782c0ff */
[----:B------:R-:W-:Y:S01]  /*8840*/  FMUL.FTZ R129, R204, R3 ;  /* 0x00000003cc817220 */ /* 0x000fe20000410000 */
[----:B------:R-:W-:Y:S01]  /*8850*/  MOV R128, RZ ;  /* 0x000000ff00807202 */ /* 0x000fe20000000f00 */
[----:B------:R-:W-:Y:S01]  /*8860*/  FMUL.FTZ R135, R135, UR13 ;  /* 0x0000000d87877c20 */ /* 0x000fe20008410000 */
[----:B------:R-:W-:Y:S01]  /*8870*/  MOV R204, RZ ;  /* 0x000000ff00cc7202 */ /* 0x000fe20000000f00 */
        /* <DEDUP_REMOVED lines=9> */
[----:B------:R-:W-:Y:S02]  /*8910*/  MOV R129, RZ ;  /* 0x000000ff00817202 */ /* 0x000fe40000000f00 */
[----:B------:R-:W-:Y:S01]  /*8920*/  ISETP.GE.U32.AND P1, PT, R136, RZ, PT ;  /* 0x000000ff8800720c */ /* 0x000fe20003f26070 */
[----:B------:R-:W-:Y:S01]  /*8930*/  FMUL.FTZ R132, R132, UR13 ;  /* 0x0000000d84847c20 */ /* 0x000fe20008410000 */
[----:B------:R-:W-:Y:S02]  /*8940*/  @P3 SHF.L.U32 R136, R110, 0x10, RZ ;  /* 0x000000106e883819 */ /* 0x000fe400000006ff */
[----:B------:R-:W-:Y:S01]  /*8950*/  ISETP.GE.U32.AND.EX P1, PT, R137, 0x1000000, PT, P1 ;  /* 0x010000008900780c */ /* 0x000fe20003f26110 */
[----:B------:R-:W-:Y:S01]  /*8960*/  @P2 FMUL.FTZ R129, R132, R109 ;  /* 0x0000006d84812220 */ /* 0x000fe20000410000 */
[----:B------:R-:W-:Y:S01]  /*8970*/  MOV R109, RZ ;  /* 0x000000ff006d7202 */ /* 0x000fe20000000f00 */
[----:B------:R-:W-:Y:S01]  /*8980*/  @P2 FMUL.FTZ R109, R133, R132 ;  /* 0x00000084856d2220 */ /* 0x000fe20000410000 */
[----:B------:R-:W-:Y:S01]  /*8990*/  FMUL.FTZ R133, R208, R3 ;  /* 0x00000003d0857220 */ /* 0x000fe20000410000 */
[----:B------:R-:W-:-:S02]  /*89a0*/  @P3 SHF.L.U32 R137, R34, 0x10, RZ ;  /* 0x0000001022893819 */ /* 0x000fc400000006ff */
[----:B------:R-:W-:Y:S01]  /*89b0*/  @P4 PRMT R110, R110, 0x7632, R110 ;  /* 0x000076326e6e4816 */ /* 0x000fe2000000006e */
[----:B------:R-:W-:Y:S01]  /*89c0*/  FMUL.FTZ R133, R133, UR13 ;  /* 0x0000000d85857c20 */ /* 0x000fe20008410000 */
[----:B------:R-:W-:Y:S02]  /*89d0*/  MOV R132, RZ ;  /* 0x000000ff00847202 */ /* 0x000fe40000000f00 */
[----:B------:R-:W-:Y:S01]  /*89e0*/  @P4 SHF.L.U32 R110, R110, 0x10, RZ ;  /* 0x000000106e6e4819 */ /* 0x000fe200000006ff */
[----:B------:R-:W-:Y:S01]  /*89f0*/  @P3 FMUL.FTZ R132, R133, R136 ;  /* 0x0000008885843220 */ /* 0x000fe20000410000 */
[----:B------:R-:W-:Y:S01]  /*8a00*/  MOV R136, RZ ;  /* 0x000000ff00887202 */ /* 0x000fe20000000f00 */
[----:B------:R-:W-:Y:S01]  /*8a10*/  @P3 FMUL.FTZ R136, R137, R133 ;  /* 0x0000008589883220 */ /* 0x000fe20000410000 */
[----:B------:R-:W-:Y:S02]  /*8a20*/  @P4 SHF.L.U32 R137, R4, 0x10, RZ ;  /* 0x0000001004894819 */ /* 0x000fe400000006ff */
[----:B------:R-:W-:Y:S01]  /*8a30*/  MOV R133, RZ ;  /* 0x000000ff00857202 */ /* 0x000fe20000000f00 */
[----:B------:R-:W-:Y:S01]  /*8a40*/  @P4 FMUL.FTZ R133, R134, R110 ;  /* 0x0000006e86854220 */ /* 0x000fe20000410000 */
[----:B------:R-:W-:Y:S01]  /*8a50*/  MOV R110, RZ ;  /* 0x000000ff006e7202 */ /* 0x000fe20000000f00 */
[----:B------:R-:W-:Y:S01]  /*8a60*/  @P4 FMUL.FTZ R110, R137, R134 ;  /* 0x00000086896e4220 */ /* 0x000fe20000410000 */
[----:B------:R-:W-:Y:S01]  /*8a70*/  MOV R137, RZ ;  /* 0x000000ff00897202 */ /* 0x000fe20000000f00 */
[----:B------:R-:W-:Y:S01]  /*8a80*/  @P5 FMUL.FTZ R137, R205, R135 ;  /* 0x00000087cd895220 */ /* 0x000fe20000410000 */
[----:B------:R-:W-:Y:S01]  /*8a90*/  @P5 SHF.L.U32 R169, R111, 0x10, RZ ;  /* 0x000000106fa95819 */ /* 0x000fe200000006ff */
[----:B------:R-:W-:Y:S01]  /*8aa0*/  FMUL.FTZ R205, R210, R3 ;  /* 0x00000003d2cd7220 */ /* 0x000fe20000410000 */
[----:B------:R-:W-:-:S02]  /*8ab0*/  MOV R134, RZ ;  /* 0x000000ff00867202 */ /* 0x000fc40000000f00 */
[----:B------:R-:W-:Y:S01]  /*8ac0*/  @P1 SHF.L.U32 R206, R2, 0x10, RZ ;  /* 0x0000001002ce1819 */ /* 0x000fe200000006ff */
[----:B------:R-:W-:Y:S01]  /*8ad0*/  @P5 FMUL.FTZ R134, R135, R169 ;  /* 0x000000a987865220 */ /* 0x000fe20000410000 */
[----:B------:R-:W-:Y:S01]  /*8ae0*/  @P1 PRMT R169, R111, 0x7632, R169 ;  /* 0x000076326fa91816 */ /* 0x000fe200000000a9 */
[----:B------:R-:W-:Y:S01]  /*8af0*/  FMUL.FTZ R205, R205, UR13 ;  /* 0x0000000dcdcd7c20 */ /* 0x000fe20008410000 */
[----:B------:R-:W-:Y:S02]  /*8b00*/  MOV R111, RZ ;  /* 0x000000ff006f7202 */ /* 0x000fe40000000f00 */
[----:B------:R-:W-:Y:S01]  /*8b10*/  @P1 SHF.L.U32 R169, R169, 0x10, RZ ;  /* 0x00000010a9a91819 */ /* 0x000fe200000006ff */
[----:B------:R-:W-:Y:S01]  /*8b20*/  @P1 FMUL.FTZ R111, R206, R205 ;  /* 0x000000cdce6f1220 */ /* 0x000fe20000410000 */
[----:B------:R-:W-:Y:S02]  /*8b30*/  MOV R135, RZ ;  /* 0x000000ff00877202 */ /* 0x000fe40000000f00 */
[----:B------:R-:W-:Y:S01]  /*8b40*/  F2FP.BF16.F32.PACK_AB R110, R110, R136 ;  /* 0x000000886e6e723e */ /* 0x000fe200000010ff */
[----:B------:R-:W-:Y:S01]  /*8b50*/  @P1 FMUL.FTZ R135, R205, R169 ;  /* 0x000000a9cd871220 */ /* 0x000fe20000410000 */
[----:B------:R-:W-:-:S02]  /*8b60*/  F2FP.BF16.F32.PACK_AB R109, R109, R204 ;  /* 0x000000cc6d6d723e */ /* 0x000fc400000010ff */
[----:B------:R-:W-:Y:S01]  /*8b70*/  F2FP.BF16.F32.PACK_AB R111, R111, R137 ;  /* 0x000000896f6f723e */ /* 0x000fe200000010ff */
[----:B------:R-:W-:Y:S06]  /*8b80*/  BRA `(.L_x_8376) ;  /* 0x0000000800147947 */ /* 0x000fec0003800000 */
.L_x_8375:
[----:B-----5:R-:W-:Y:S01]  /*8b90*/  LOP3.LUT P1, RZ, R136, 0xff, RZ, 0xc0, !PT ;  /* 0x000000ff88ff7812 */ /* 0x020fe2000782c0ff */
[-CC-:B------:R-:W-:Y:S01]  /*8ba0*/  FFMA.FTZ R100, R100, R125.reuse, R126.reuse ;  /* 0x0000007d64647223 */ /* 0x180fe2000001007e */
[----:B------:R-:W-:Y:S01]  /*8bb0*/  LOP3.LUT P2, RZ, R136, 0xff00, RZ, 0xc0, !PT ;  /* 0x0000ff0088ff7812 */ /* 0x000fe2000784c0ff */
[-C--:B------:R-:W-:Y:S01]  /*8bc0*/  FFMA.FTZ R205, R205, R125.reuse, R126 ;  /* 0x0000007dcdcd7223 */ /* 0x080fe2000001007e */
[----:B------:R-:W-:Y:S01]  /*8bd0*/  MOV R127, RZ ;  /* 0x000000ff007f7202 */ /* 0x000fe20000000f00 */
[----:B------:R-:W-:Y:S01]  /*8be0*/  FADD.FTZ R100, R212, -R100 ;  /* 0x80000064d4647221 */ /* 0x000fe20000010000 */
[----:B------:R-:W-:Y:S01]  /*8bf0*/  CS2R R128, SRZ ;  /* 0x0000000000807805 */ /* 0x000fe2000001ff00 */
[----:B------:R-:W-:Y:S01]  /*8c00*/  FADD.FTZ R215, R215, -R205 ;  /* 0x800000cdd7d77221 */ /* 0x000fe20000010000 */
[----:B------:R-:W-:Y:S01]  /*8c10*/  MOV R205, RZ ;  /* 0x000000ff00cd7202 */ /* 0x000fe20000000f00 */
[----:B------:R-:W-:Y:S01]  /*8c20*/  FFMA.FTZ R92, R5, R100, R52 ;  /* 0x00000064055c7223 */ /* 0x000fe20000010034 */
[----:B------:R-:W-:Y:S01]  /*8c30*/  MOV R100, RZ ;  /* 0x000000ff00647202 */ /* 0x000fe20000000f00 */
        /* <DEDUP_REMOVED lines=8> */
[----:B------:R-:W-:-:S02]  /*8cc0*/  MOV R108, RZ ;  /* 0x000000ff006c7202 */ /* 0x000fc40000000f00 */
        /* <DEDUP_REMOVED lines=9> */
[----:B------:R-:W-:Y:S01]  /*8d60*/  FFMA.FTZ R93, R5, R215, R53 ;  /* 0x000000d7055d7223 */ /* 0x000fe20000010035 */
        /* <DEDUP_REMOVED lines=9> */
[----:B------:R-:W1:Y:S03]  /*8e00*/  @P1 LDC R96, c[0x0][0x408] ;  /* 0x00010200ff601b82 */ /* 0x000e660000000800 */
[----:B------:R-:W-:Y:S01]  /*8e10*/  FFMA.FTZ R94, R5, R94, R54 ;  /* 0x0000005e055e7223 */ /* 0x000fe20000010036 */
        /* <DEDUP_REMOVED lines=12> */
[----:B------:R-:W-:Y:S02]  /*8ee0*/  MOV R169, RZ ;  /* 0x000000ff00a97202 */ /* 0x000fe40000000f00 */
[----:B------:R-:W-:Y:S01]  /*8ef0*/  FADD.FTZ R95, R213, -R95 ;  /* 0x8000005fd55f7221 */ /* 0x000fe20000010000 */
[----:B------:R-:W-:-:S03]  /*8f00*/  @P2 PRMT R109, R109, 0x7632, R109 ;  /* 0x000076326d6d2816 */ /* 0x000fc6000000006d */
[----:B------:R-:W-:Y:S01]  /*8f10*/  FFMA.FTZ R95, R5, R95, R55 ;  /* 0x0000005f055f7223 */ /* 0x000fe20000010037 */
[----:B------:R-:W-:Y:S01]  /*8f20*/  @P2 SHF.L.U32 R109, R109, 0x10, RZ ;  /* 0x000000106d6d2819 */ /* 0x000fe200000006ff */
        /* <DEDUP_REMOVED lines=13> */
[----:B------:R-:W-:Y:S01]  /*9000*/  FFMA.FTZ R96, R5, R133, R56 ;  /* 0x0000008505607223 */ /* 0x000fe20000010038 */
        /* <DEDUP_REMOVED lines=13> */
[----:B------:R-:W-:-:S12]  /*90e0*/  FFMA.FTZ R97, R5, R211, R57 ;  /* 0x000000d305617223 */ /* 0x000fd80000010039 */
        /* <DEDUP_REMOVED lines=17> */
[C---:B------:R-:W-:Y:S01]  /*9200*/  FFMA.FTZ R98, R5.reuse, R98, R58 ;  /* 0x0000006205627223 */ /* 0x040fe2000001003a */
[----:B------:R-:W-:-:S03]  /*9210*/  FFMA.FTZ R99, R5, R99, R59 ;  /* 0x0000006305637223 */ /* 0x000fc6000001003b */
[----:B------:R-:W0:Y:S01]  /*9220*/  @P1 LDC R134, c[0x0][0x408] ;  /* 0x00010200ff861b82 */ /* 0x000e220000000800 */
[----:B------:R-:W-:Y:S01]  /*9230*/  @P1 FMUL.FTZ R135, R98, R3 ;  /* 0x0000000362871220 */ /* 0x000fe20000410000 */
[----:B------:R-:W-:Y:S02]  /*9240*/  @P1 SHF.L.U32 R206, R111, 0x10, RZ ;  /* 0x000000106fce1819 */ /* 0x000fe400000006ff */
[----:B------:R-:W-:Y:S01]  /*9250*/  @P1 SHF.L.U32 R207, R35, 0x10, RZ ;  /* 0x0000001023cf1819 */ /* 0x000fe200000006ff */
[----:B0-----:R-:W-:Y:S01]  /*9260*/  @P1 FMUL.FTZ R135, R135, R134 ;  /* 0x0000008687871220 */ /* 0x001fe20000410000 */
[----:B------:R-:W-:-:S03]  /*9270*/  MOV R134, RZ ;  /* 0x000000ff00867202 */ /* 0x000fc60000000f00 */
        /* <DEDUP_REMOVED lines=20> */
[----:B------:R-:W-:-:S05]  /*93c0*/  @P1 FMUL.FTZ R111, R137, R136 ;  /* 0x00000088896f1220 */ /* 0x000fca0000410000 */
[----:B------:R-:W-:-:S07]  /*93d0*/  F2FP.BF16.F32.PACK_AB R111, R111, R206 ;  /* 0x000000ce6f6f723e */ /* 0x000fce00000010ff */
.L_x_8376:
[----:B------:R-:W-:Y:S02]  /*93e0*/  ISETP.NE.U32.AND P1, PT, RZ, UR14, PT ;  /* 0x0000000eff007c0c */ /* 0x000fe4000bf25070 */
[----:B------:R-:W-:Y:S02]  /*93f0*/  MOV R169, 0x10 ;  /* 0x0000001000a97802 */ /* 0x000fe40000000f00 */
[----:B------:R-:W-:-:S13]  /*9400*/  ISETP.NE.AND.EX P1, PT, RZ, UR15, PT, P1 ;  /* 0x0000000fff007c0c */ /* 0x000fda000bf25310 */
[----:B------:R-:W0:Y:S02]  /*9410*/  @P1 LDC.64 R136, c[0x0][0x478] ;  /* 0x00011e00ff881b82 */ /* 0x000e240000000a00 */
[----:B0-----:R-:W-:-:S04]  /*9420*/  @P1 IMAD.WIDE.U32 R136, R168, 0x20, R136 ;  /* 0x00000020a8881825 */ /* 0x001fc800078e0088 */
[----:B------:R-:W-:Y:S01]  /*9430*/  IMAD.WIDE.U32 R168, R168, R169, UR18 ;  /* 0x00000012a8a87e25 */ /* 0x000fe2000f8e00a9 */
[----:B------:R-:W-:Y:S04]  /*9440*/  @P1 STG.E.128 desc[UR6][R136.64], R92 ;  /* 0x0000005c88001986 */ /* 0x000fe8000c101d06 */
[----:B------:R-:W-:Y:S04]  /*9450*/  @P1 STG.E.128 desc[UR6][R136.64+0x10], R96 ;  /* 0x0000106088001986 */ /* 0x000fe8000c101d06 */
[----:B------:R0:W-:Y:S02]  /*9460*/  STG.E.128 desc[UR6][R168.64], R108 ;  /* 0x0000006ca8007986 */ /* 0x0001e4000c101d06 */
[----:B0-----:R-:W-:-:S05]  /*9470*/  HFMA2 R108, -RZ, RZ, 0, 9.5367431640625e-07 ;  /* 0x00000010ff6c7431 */ /* 0x001fca00000001ff */
        /* <DEDUP_REMOVED lines=12> */
[----:B------:R-:W-:Y:S01]  /*9540*/  FFMA.FTZ R92, R5, R201, R60 ;  /* 0x000000c9055c7223 */ /* 0x000fe2000001003c */
[----:B------:R-:W-:Y:S01]  /*9550*/  MOV R199, RZ ;  /* 0x000000ff00c77202 */ /* 0x000fe20000000f00 */
[----:B------:R-:W-:Y:S01]  /*9560*/  FADD.FTZ R197, R142, -R197 ;  /* 0x800000c58ec57221 */ /* 0x000fe20000010000 */
[----:B------:R-:W-:Y:S01]  /*9570*/  MOV R142, RZ ;  /* 0x000000ff008e7202 */ /* 0x000fe20000000f00 */
[----:B------:R-:W0:Y:S01]  /*9580*/  @P2 LDC R94, c[0x0][0x408] ;  /* 0x00010200ff5e2b82 */ /* 0x000e220000000800 */
[----:B------:R-:W-:Y:S01]  /*9590*/  @P2 FMUL.FTZ R93, R92, R3 ;  /* 0x000000035c5d2220 */ /* 0x000fe20000410000 */
[----:B-----5:R-:W-:Y:S01]  /*95a0*/  @P2 SHF.L.U32 R95, R108, 0x10, RZ ;  /* 0x000000106c5f2819 */ /* 0x020fe200000006ff */
[----:B------:R-:W-:Y:S01]  /*95b0*/  FADD.FTZ R99, R196, -R99 ;  /* 0x80000063c4637221 */ /* 0x000fe20000010000 */
[----:B------:R-:W-:-:S02]  /*95c0*/  @P3 PRMT R96, R108, 0x7632, R96 ;  /* 0x000076326c603816 */ /* 0x000fc40000000060 */
[----:B------:R-:W-:Y:S02]  /*95d0*/  MOV R108, RZ ;  /* 0x000000ff006c7202 */ /* 0x000fe40000000f00 */
[----:B------:R-:W-:Y:S02]  /*95e0*/  @P3 SHF.L.U32 R96, R96, 0x10, RZ ;  /* 0x0000001060603819 */ /* 0x000fe400000006ff */
[----:B------:R-:W-:Y:S02]  /*95f0*/  MOV R196, RZ ;  /* 0x000000ff00c47202 */ /* 0x000fe40000000f00 */
        /* <DEDUP_REMOVED lines=20> */
[----:B------:R-:W-:Y:S02]  /*9740*/  MOV R140, RZ ;  /* 0x000000ff008c7202 */ /* 0x000fe40000000f00 */
        /* <DEDUP_REMOVED lines=76> */
[----:B------:R-:W-:Y:S02]  /*9c10*/  ISETP.GE.U32.AND P2, PT, R138, RZ, PT ;  /* 0x000000ff8a00720c */ /* 0x000fe40003f46070 */
[----:B------:R-:W-:Y:S02]  /*9c20*/  MOV R169, RZ ;  /* 0x000000ff00a97202 */ /* 0x000fe40000000f00 */
        /* <DEDUP_REMOVED lines=15> */
.L_x_8377:
[-CC-:B------:R-:W-:Y:S01]  /*9d20*/  FFMA.FTZ R201, R201, R125.reuse, R126.reuse ;  /* 0x0000007dc9c97223 */ /* 0x180fe2000001007e */
[----:B------:R-:W-:Y:S01]  /*9d30*/  LOP3.LUT P2, RZ, R138, 0xff, RZ, 0xc0, !PT ;  /* 0x000000ff8aff7812 */ /* 0x000fe2000784c0ff */
[-CC-:B------:R-:W-:Y:S01]  /*9d40*/  FFMA.FTZ R199, R199, R125.reuse, R126.reuse ;  /* 0x0000007dc7c77223 */ /* 0x180fe2000001007e */
[----:B------:R-:W-:Y:S01]  /*9d50*/  MOV R136, RZ ;  /* 0x000000ff00887202 */ /* 0x000fe20000000f00 */
[----:B------:R-:W-:Y:S01]  /*9d60*/  FADD.FTZ R201, R200, -R201 ;  /* 0x800000c9c8c97221 */ /* 0x000fe20000010000 */
[----:B------:R-:W-:Y:S01]  /*9d70*/  MOV R200, RZ ;  /* 0x000000ff00c87202 */ /* 0x000fe20000000f00 */
[----:B------:R-:W-:Y:S01]  /*9d80*/  FFMA.FTZ R198, R198, R125, R126 ;  /* 0x0000007dc6c67223 */ /* 0x000fe2000001007e */
[----:B------:R-:W-:Y:S01]  /*9d90*/  LOP3.LUT P6, RZ, R138, 0xff000000, RZ, 0xc0, !PT ;  /* 0xff0000008aff7812 */ /* 0x000fe200078cc0ff */
[----:B------:R-:W-:Y:S01]  /*9da0*/  FFMA.FTZ R201, R5, R201, R60 ;  /* 0x000000c905c97223 */ /* 0x000fe2000001003c */
[----:B------:R-:W-:Y:S01]  /*9db0*/  FFMA.FTZ R141, R141, R125, R126 ;  /* 0x0000007d8d8d7223 */ /* 0x000fe2000001007e */
[----:B------:R-:W-:Y:S01]  /*9dc0*/  FADD.FTZ R198, R140, -R198 ;  /* 0x800000c68cc67221 */ /* 0x000fe20000010000 */
[----:B------:R-:W-:Y:S01]  /*9dd0*/  MOV R140, RZ ;  /* 0x000000ff008c7202 */ /* 0x000fe20000000f00 */
[----:B------:R-:W-:Y:S01]  /*9de0*/  FMUL.FTZ R137, R3, R201 ;  /* 0x000000c903897220 */ /* 0x000fe20000410000 */
[----:B------:R-:W-:Y:S01]  /*9df0*/  FADD.FTZ R141, R202, -R141 ;  /* 0x8000008dca8d7221 */ /* 0x000fe20000010000 */
[----:B-----5:R-:W-:Y:S01]  /*9e00*/  @P2 SHF.L.U32 R168, R108, 0x10, RZ ;  /* 0x000000106ca82819 */ /* 0x020fe200000006ff */
[----:B------:R-:W-:Y:S01]  /*9e10*/  FFMA.FTZ R198, R5, R198, R62 ;  /* 0x000000c605c67223 */ /* 0x000fe2000001003e */
[----:B------:R-:W-:Y:S01]  /*9e20*/  FMUL.FTZ R137, R137, UR13 ;  /* 0x0000000d89897c20 */ /* 0x000fe20008410000 */
[----:B------:R-:W-:Y:S01]  /*9e30*/  FFMA.FTZ R141, R5, R141, R63 ;  /* 0x0000008d058d7223 */ /* 0x000fe2000001003f */
[--C-:B------:R-:W-:Y:S01]  /*9e40*/  FFMA.FTZ R197, R197, R125, R126.reuse ;  /* 0x0000007dc5c57223 */ /* 0x100fe2000001007e */
[C---:B------:R-:W-:Y:S01]  /*9e50*/  LOP3.LUT P5, RZ, R139.reuse, 0xff, RZ, 0xc0, !PT ;  /* 0x000000ff8bff7812 */ /* 0x040fe200078ac0ff */
[----:B------:R-:W-:Y:S01]  /*9e60*/  @P2 FMUL.FTZ R136, R168, R137 ;  /* 0x00000089a8882220 */ /* 0x000fe20000410000 */
[----:B------:R-:W-:Y:S01]  /*9e70*/  @P2 SHF.L.U32 R168, R36, 0x10, RZ ;  /* 0x0000001024a82819 */ /* 0x000fe200000006ff */
[----:B------:R-:W-:Y:S01]  /*9e80*/  FADD.FTZ R142, R142, -R197 ;  /* 0x800000c58e8e7221 */ /* 0x000fe20000010000 */
[----:B------:R-:W-:Y:S01]  /*9e90*/  LOP3.LUT P4, RZ, R139, 0xff00, RZ, 0xc0, !PT ;  /* 0x0000ff008bff7812 */ /* 0x000fe2000788c0ff */
[----:B------:R-:W-:Y:S01]  /*9ea0*/  FFMA.FTZ R159, R159, R125, R126 ;  /* 0x0000007d9f9f7223 */ /* 0x000fe2000001007e */
[----:B------:R-:W-:Y:S01]  /*9eb0*/  LOP3.LUT P3, RZ, R139, 0xff0000, RZ, 0xc0, !PT ;  /* 0x00ff00008bff7812 */ /* 0x000fe2000786c0ff */
[----:B------:R-:W-:Y:S01]  /*9ec0*/  @P2 FMUL.FTZ R200, R168, R137 ;  /* 0x00000089a8c82220 */ /* 0x000fe20000410000 */
[----:B------:R-:W-:Y:S01]  /*9ed0*/  LOP3.LUT P2, RZ, R138, 0xff00, RZ, 0xc0, !PT ;  /* 0x0000ff008aff7812 */ /* 0x000fe2000784c0ff */
[----:B------:R-:W-:Y:S01]  /*9ee0*/  FADD.FTZ R137, R203, -R199 ;  /* 0x800000c7cb897221 */ /* 0x000fe20000010000 */
[C---:B------:R-:W-:Y:S01]  /*9ef0*/  FFMA.FTZ R142, R5.reuse, R142, R64 ;  /* 0x0000008e058e7223 */ /* 0x040fe20000010040 */
[----:B------:R-:W-:Y:S01]  /*9f00*/  FADD.FTZ R159, R196, -R159 ;  /* 0x8000009fc49f7221 */ /* 0x000fe20000010000 */
[--C-:B------:R-:W-:Y:S01]  /*9f10*/  FFMA.FTZ R194, R194, R125, R126.reuse ;  /* 0x0000007dc2c27223 */ /* 0x100fe2000001007e */
[C---:B------:R-:W-:Y:S01]  /*9f20*/  FFMA.FTZ R137, R5.reuse, R137, R61 ;  /* 0x0000008905897223 */ /* 0x040fe2000001003d */
[----:B------:R-:W-:Y:S01]  /*9f30*/  FFMA.FTZ R192, R192, R125, R126 ;  /* 0x0000007dc0c07223 */ /* 0x000fe2000001007e */
[----:B------:R-:W-:Y:S01]  /*9f40*/  FFMA.FTZ R159, R5, R159, R65 ;  /* 0x0000009f059f7223 */ /* 0x000fe20000010041 */
[----:B------:R-:W-:Y:S01]  /*9f50*/  FADD.FTZ R193, R193, -R194 ;  /* 0x800000c2c1c17221 */ /* 0x000fe20000010000 */
[----:B------:R-:W-:Y:S01]  /*9f60*/  FMUL.FTZ R137, R3, R137 ;  /* 0x0000008903897220 */ /* 0x000fe20000410000 */
[----:B------:R-:W-:Y:S01]  /*9f70*/  FADD.FTZ R195, R195, -R192 ;  /* 0x800000c0c3c37221 */ /* 0x000fe20000010000 */
[----:B------:R-:W-:Y:S01]  /*9f80*/  @P3 SHF.L.U32 R192, R111, 0x10, RZ ;  /* 0x000000106fc03819 */ /* 0x000fe200000006ff */
[----:B------:R-:W-:Y:S01]  /*9f90*/  FFMA.FTZ R193, R5, R193, R66 ;  /* 0x000000c105c17223 */ /* 0x000fe20000010042 */
[----:B------:R-:W-:Y:S01]  /*9fa0*/  @P2 PRMT R108, R108, 0x7632, R108 ;  /* 0x000076326c6c2816 */ /* 0x000fe2000000006c */
[----:B------:R-:W-:Y:S01]  /*9fb0*/  FMUL.FTZ R168, R137, UR13 ;  /* 0x0000000d89a87c20 */ /* 0x000fe20008410000 */
[----:B------:R-:W-:Y:S01]  /*9fc0*/  @P2 SHF.L.U32 R169, R11, 0x10, RZ ;  /* 0x000000100ba92819 */ /* 0x000fe200000006ff */
[----:B------:R-:W-:Y:S01]  /*9fd0*/  FFMA.FTZ R195, R5, R195, R67 ;  /* 0x000000c305c37223 */ /* 0x000fe20000010043 */
[----:B------:R-:W-:-:S02]  /*9fe0*/  @P2 SHF.L.U32 R108, R108, 0x10, RZ ;  /* 0x000000106c6c2819 */ /* 0x000fc400000006ff */
[----:B------:R-:W-:-:S03]  /*9ff0*/  MOV R137, RZ ;  /* 0x000000ff00897202 */ /* 0x000fc60000000f00 */
        /* <DEDUP_REMOVED lines=16> */
[----:B------:R-:W-:Y:S01]  /*a100*/  MOV R141, RZ ;  /* 0x000000ff008d7202 */ /* 0x000fe20000000f00 */
        /* <DEDUP_REMOVED lines=10> */
[----:B------:R-:W-:-:S02]  /*a1b0*/  @P5 SHF.L.U32 R138, R110, 0x10, RZ ;  /* 0x000000106e8a5819 */ /* 0x000fc400000006ff */
[----:B------:R-:W-:Y:S01]  /*a1c0*/  MOV R142, RZ ;  /* 0x000000ff008e7202 */ /* 0x000fe20000000f00 */
[----:B------:R-:W-:Y:S01]  /*a1d0*/  FMUL.FTZ R139, R139, UR13 ;  /* 0x0000000d8b8b7c20 */ /* 0x000fe20008410000 */
[----:B------:R-:W-:Y:S02]  /*a1e0*/  @P4 PRMT R110, R110, 0x7632, R110 ;  /* 0x000076326e6e4816 */ /* 0x000fe4000000006e */
[----:B------:R-:W-:Y:S01]  /*a1f0*/  @P3 SHF.L.U32 R193, R39, 0x10, RZ ;  /* 0x0000001027c13819 */ /* 0x000fe200000006ff */
[-C--:B------:R-:W-:Y:S01]  /*a200*/  @P5 FMUL.FTZ R142, R138, R139.reuse ;  /* 0x0000008b8a8e5220 */ /* 0x080fe20000410000 */
[----:B------:R-:W-:Y:S01]  /*a210*/  MOV R138, RZ ;  /* 0x000000ff008a7202 */ /* 0x000fe20000000f00 */
[----:B------:R-:W-:Y:S01]  /*a220*/  @P5 FMUL.FTZ R138, R168, R139 ;  /* 0x0000008ba88a5220 */ /* 0x000fe20000410000 */
[----:B------:R-:W-:Y:S01]  /*a230*/  FMUL.FTZ R139, R3, R159 ;  /* 0x0000009f038b7220 */ /* 0x000fe20000410000 */
[----:B------:R-:W-:Y:S02]  /*a240*/  @P4 SHF.L.U32 R110, R110, 0x10, RZ ;  /* 0x000000106e6e4819 */ /* 0x000fe400000006ff */
[----:B------:R-:W-:Y:S01]  /*a250*/  @P4 SHF.L.U32 R168, R9, 0x10, RZ ;  /* 0x0000001009a84819 */ /* 0x000fe200000006ff */
[----:B------:R-:W-:Y:S01]  /*a260*/  FMUL.FTZ R139, R139, UR13 ;  /* 0x0000000d8b8b7c20 */ /* 0x000fe20008410000 */
[----:B------:R-:W-:-:S02]  /*a270*/  MOV R159, RZ ;  /* 0x000000ff009f7202 */ /* 0x000fc40000000f00 */
[----:B------:R-:W-:Y:S01]  /*a280*/  @P2 SHF.L.U32 R194, R8, 0x10, RZ ;  /* 0x0000001008c22819 */ /* 0x000fe200000006ff */
[-C--:B------:R-:W-:Y:S01]  /*a290*/  @P4 FMUL.FTZ R159, R110, R139.reuse ;  /* 0x0000008b6e9f4220 */ /* 0x080fe20000410000 */
[----:B------:R-:W-:Y:S01]  /*a2a0*/  MOV R110, RZ ;  /* 0x000000ff006e7202 */ /* 0x000fe20000000f00 */
[----:B------:R-:W-:Y:S01]  /*a2b0*/  @P4 FMUL.FTZ R110, R168, R139 ;  /* 0x0000008ba86e4220 */ /* 0x000fe20000410000 */
[----:B------:R-:W-:Y:S01]  /*a2c0*/  MOV R139, RZ ;  /* 0x000000ff008b7202 */ /* 0x000fe20000000f00 */
[----:B------:R-:W-:Y:S01]  /*a2d0*/  @P3 FMUL.FTZ R139, R193, R169 ;  /* 0x000000a9c18b3220 */ /* 0x000fe20000410000 */
[----:B------:R-:W-:Y:S01]  /*a2e0*/  FMUL.FTZ R193, R3, R195 ;  /* 0x000000c303c17220 */ /* 0x000fe20000410000 */
[----:B------:R-:W-:Y:S01]  /*a2f0*/  MOV R168, RZ ;  /* 0x000000ff00a87202 */ /* 0x000fe20000000f00 */
[----:B------:R-:W-:Y:S01]  /*a300*/  @P3 FMUL.FTZ R168, R192, R169 ;  /* 0x000000a9c0a83220 */ /* 0x000fe20000410000 */
[----:B------:R-:W-:Y:S01]  /*a310*/  @P2 PRMT R192, R111, 0x7632, R192 ;  /* 0x000076326fc02816 */ /* 0x000fe200000000c0 */
[----:B------:R-:W-:Y:S01]  /*a320*/  FMUL.FTZ R193, R193, UR13 ;  /* 0x0000000dc1c17c20 */ /* 0x000fe20008410000 */
[----:B------:R-:W-:-:S02]  /*a330*/  MOV R111, RZ ;  /* 0x000000ff006f7202 */ /* 0x000fc40000000f00 */
[----:B------:R-:W-:Y:S01]  /*a340*/  @P2 SHF.L.U32 R192, R192, 0x10, RZ ;  /* 0x00000010c0c02819 */ /* 0x000fe200000006ff */
[-C--:B------:R-:W-:Y:S01]  /*a350*/  @P2 FMUL.FTZ R111, R194, R193.reuse ;  /* 0x000000c1c26f2220 */ /* 0x080fe20000410000 */
[----:B------:R-:W-:Y:S02]  /*a360*/  MOV R169, RZ ;  /* 0x000000ff00a97202 */ /* 0x000fe40000000f00 */
[----:B------:R-:W-:Y:S01]  /*a370*/  F2FP.BF16.F32.PACK_AB R110, R110, R138 ;  /* 0x0000008a6e6e723e */ /* 0x000fe200000010ff */
[----:B------:R-:W-:Y:S01]  /*a380*/  @P2 FMUL.FTZ R169, R192, R193 ;  /* 0x000000c1c0a92220 */ /* 0x000fe20000410000 */
[----:B------:R-:W-:Y:S02]  /*a390*/  F2FP.BF16.F32.PACK_AB R109, R109, R198 ;  /* 0x000000c66d6d723e */ /* 0x000fe400000010ff */
[----:B------:R-:W-:-:S07]  /*a3a0*/  F2FP.BF16.F32.PACK_AB R111, R111, R139 ;  /* 0x0000008b6f6f723e */ /* 0x000fce00000010ff */
.L_x_8378:
[----:B------:R-:W0:Y:S02]  /*a3b0*/  @P1 LDC.64 R138, c[0x0][0x478] ;  /* 0x00011e00ff8a1b82 */ /* 0x000e240000000a00 */
[----:B0-----:R-:W-:-:S05]  /*a3c0*/  @P1 IMAD.WIDE.U32 R138, R167, 0x20, R138 ;  /* 0x00000020a78a1825 */ /* 0x001fca00078e008a */
[----:B------:R-:W-:Y:S04]  /*a3d0*/  @P1 STG.E.128 desc[UR6][R138.64], R92 ;  /* 0x0000005c8a001986 */ /* 0x000fe8000c101d06 */
[----:B------:R0:W-:Y:S02]  /*a3e0*/  @P1 STG.E.128 desc[UR6][R138.64+0x10], R96 ;  /* 0x000010608a001986 */ /* 0x0001e4000c101d06 */
[----:B0-----:R-:W-:-:S05]  /*a3f0*/  MOV R138, 0x10 ;  /* 0x00000010008a7802 */ /* 0x001fca0000000f00 */
[----:B------:R-:W-:-:S05]  /*a400*/  IMAD.WIDE.U32 R138, R167, R138, UR18 ;  /* 0x00000012a78a7e25 */ /* 0x000fca000f8e008a */
[----:B------:R0:W-:Y:S02]  /*a410*/  STG.E.128 desc[UR6][R138.64], R108 ;  /* 0x0000006c8a007986 */ /* 0x0001e4000c101d06 */
[----:B0-----:R-:W-:-:S05]  /*a420*/  HFMA2 R108, -RZ, RZ, 0, 9.5367431640625e-07 ;  /* 0x00000010ff6c7431 */ /* 0x001fca00000001ff */
        /* <DEDUP_REMOVED lines=9> */
[----:B------:R-:W-:Y:S01]  /*a4c0*/  MOV R167, RZ ;  /* 0x000000ff00a77202 */ /* 0x000fe20000000f00 */
[-C--:B------:R-:W-:Y:S01]  /*a4d0*/  FFMA.FTZ R176, R176, R125.reuse, R126 ;  /* 0x0000007db0b07223 */ /* 0x080fe2000001007e */
[----:B------:R-:W-:Y:S01]  /*a4e0*/  FADD.FTZ R182, R182, -R171 ;  /* 0x800000abb6b67221 */ /* 0x000fe20000010000 */
[----:B------:R-:W-:Y:S01]  /*a4f0*/  FFMA.FTZ R92, R5, R170, R68 ;  /* 0x000000aa055c7223 */ /* 0x000fe20000010044 */
        /* <DEDUP_REMOVED lines=19> */
[----:B------:R-:W-:Y:S02]  /*a630*/  LOP3.LUT P2, RZ, R130, 0xff0000, RZ, 0xc0, !PT ;  /* 0x00ff000082ff7812 */ /* 0x000fe4000784c0ff */
[----:B------:R-:W-:Y:S01]  /*a640*/  MOV R182, RZ ;  /* 0x000000ff00b67202 */ /* 0x000fe20000000f00 */
        /* <DEDUP_REMOVED lines=25> */
[----:B------:R-:W-:Y:S01]  /*a7e0*/  FFMA.FTZ R95, R5, R95, R71 ;  /* 0x0000005f055f7223 */ /* 0x000fe20000010047 */
        /* <DEDUP_REMOVED lines=76> */
.L_x_8379:
[-CC-:B------:R-:W-:Y:S01]  /*acb0*/  FFMA.FTZ R170, R170, R125.reuse, R126.reuse ;  /* 0x0000007daaaa7223 */ /* 0x180fe2000001007e */
[----:B------:R-:W-:Y:S01]  /*acc0*/  LOP3.LUT P2, RZ, R130, 0xff, RZ, 0xc0, !PT ;  /* 0x000000ff82ff7812 */ /* 0x000fe2000784c0ff */
[-C--:B------:R-:W-:Y:S01]  /*acd0*/  FFMA.FTZ R171, R171, R125.reuse, R126 ;  /* 0x0000007dabab7223 */ /* 0x080fe2000001007e */
[----:B------:R-:W-:Y:S01]  /*ace0*/  MOV R138, RZ ;  /* 0x000000ff008a7202 */ /* 0x000fe20000000f00 */
[----:B------:R-:W-:Y:S01]  /*acf0*/  FADD.FTZ R170, R174, -R170 ;  /* 0x800000aaaeaa7221 */ /* 0x000fe20000010000 */
[-CC-:B------:R-:W-:Y:S01]  /*ad00*/  FFMA.FTZ R172, R172, R125.reuse, R126.reuse ;  /* 0x0000007dacac7223 */ /* 0x180fe2000001007e */
[----:B------:R-:W-:Y:S01]  /*ad10*/  LOP3.LUT P6, RZ, R130, 0xff000000, RZ, 0xc0, !PT ;  /* 0xff00000082ff7812 */ /* 0x000fe200078cc0ff */
[-C--:B------:R-:W-:Y:S01]  /*ad20*/  FFMA.FTZ R173, R173, R125.reuse, R126 ;  /* 0x0000007dadad7223 */ /* 0x080fe2000001007e */
[----:B------:R-:W-:Y:S01]  /*ad30*/  FFMA.FTZ R170, R5, R170, R68 ;  /* 0x000000aa05aa7223 */ /* 0x000fe20000010044 */
[----:B------:R-:W-:Y:S01]  /*ad40*/  FADD.FTZ R172, R175, -R172 ;  /* 0x800000acafac7221 */ /* 0x000fe20000010000 */
[----:B------:R-:W-:Y:S01]  /*ad50*/  FFMA.FTZ R176, R176, R125, R126 ;  /* 0x0000007db0b07223 */ /* 0x000fe2000001007e */
[----:B------:R-:W-:Y:S01]  /*ad60*/  FADD.FTZ R173, R183, -R173 ;  /* 0x800000adb7ad7221 */ /* 0x000fe20000010000 */
[----:B------:R-:W-:Y:S01]  /*ad70*/  FMUL.FTZ R139, R3, R170 ;  /* 0x000000aa038b7220 */ /* 0x000fe20000410000 */
[C---:B------:R-:W-:Y:S01]  /*ad80*/  FFMA.FTZ R172, R5.reuse, R172, R70 ;  /* 0x000000ac05ac7223 */ /* 0x040fe20000010046 */
[----:B-----5:R-:W-:Y:S01]  /*ad90*/  @P2 SHF.L.U32 R167, R108, 0x10, RZ ;  /* 0x000000106ca72819 */ /* 0x020fe200000006ff */
[----:B------:R-:W-:Y:S01]  /*ada0*/  FFMA.FTZ R173, R5, R173, R71 ;  /* 0x000000ad05ad7223 */ /* 0x000fe20000010047 */
        /* <DEDUP_REMOVED lines=10> */
[----:B------:R-:W-:Y:S01]  /*ae50*/  FFMA.FTZ R178, R5, R178, R72 ;  /* 0x000000b205b27223 */ /* 0x000fe20000010048 */
[----:B------:R-:W-:Y:S01]  /*ae60*/  LOP3.LUT P4, RZ, R131, 0xff00, RZ, 0xc0, !PT ;  /* 0x0000ff0083ff7812 */ /* 0x000fe2000788c0ff */
[----:B------:R-:W-:Y:S01]  /*ae70*/  FFMA.FTZ R139, R5, R139, R69 ;  /* 0x0000008b058b7223 */ /* 0x000fe20000010045 */
        /* <DEDUP_REMOVED lines=10> */
[C---:B------:R-:W-:Y:S01]  /*af20*/  FFMA.FTZ R180, R5.reuse, R180, R73 ;  /* 0x000000b405b47223 */ /* 0x040fe20000010049 */
[----:B------:R-:W-:Y:S01]  /*af30*/  @P2 SHF.L.U32 R108, R108, 0x10, RZ ;  /* 0x000000106c6c2819 */ /* 0x000fe200000006ff */
[----:B------:R-:W-:Y:S01]  /*af40*/  FFMA.FTZ R179, R5, R179, R74 ;  /* 0x000000b305b37223 */ /* 0x000fe2000001004a */
[----:B------:R-:W-:Y:S01]  /*af50*/  MOV R139, RZ ;  /* 0x000000ff008b7202 */ /* 0x000fe20000000f00 */
[----:B------:R-:W-:Y:S01]  /*af60*/  FADD.FTZ R185, R185, -R181 ;  /* 0x800000b5b9b97221 */ /* 0x000fe20000010000 */
[----:B------:R-:W-:Y:S01]  /*af70*/  @P4 SHF.L.U32 R174, R13, 0x10, RZ ;  /* 0x000000100dae4819 */ /* 0x000fe200000006ff */
[-C--:B------:R-:W-:Y:S01]  /*af80*/  @P2 FMUL.FTZ R139, R108, R170.reuse ;  /* 0x000000aa6c8b2220 */ /* 0x080fe20000410000 */
[----:B------:R-:W-:Y:S01]  /*af90*/  MOV R108, RZ ;  /* 0x000000ff006c7202 */ /* 0x000fe20000000f00 */
[----:B------:R-:W-:Y:S01]  /*afa0*/  @P2 FMUL.FTZ R108, R171, R170 ;  /* 0x000000aaab6c2220 */ /* 0x000fe20000410000 */
[----:B------:R-:W-:Y:S01]  /*afb0*/  LOP3.LUT P2, RZ, R130, 0xff0000, RZ, 0xc0, !PT ;  /* 0x00ff000082ff7812 */ /* 0x000fe2000784c0ff */
[C---:B------:R-:W-:Y:S01]  /*afc0*/  FMUL.FTZ R171, R3.reuse, R172 ;  /* 0x000000ac03ab7220 */ /* 0x040fe20000410000 */
[----:B------:R-:W-:Y:S01]  /*afd0*/  MOV R170, RZ ;  /* 0x000000ff00aa7202 */ /* 0x000fe20000000f00 */
[----:B------:R-:W-:Y:S01]  /*afe0*/  FMUL.FTZ R175, R3, R179 ;  /* 0x000000b303af7220 */ /* 0x000fe20000410000 */
[----:B------:R-:W-:Y:S01]  /*aff0*/  @P3 SHF.L.U32 R177, R43, 0x10, RZ ;  /* 0x000000102bb13819 */ /* 0x000fe200000006ff */
[----:B------:R-:W-:Y:S01]  /*b000*/  FMUL.FTZ R171, R171, UR13 ;  /* 0x0000000dabab7c20 */ /* 0x000fe20008410000 */
[----:B------:R-:W-:Y:S01]  /*b010*/  FFMA.FTZ R185, R5, R185, R75 ;  /* 0x000000b905b97223 */ /* 0x000fe2000001004b */
[----:B------:R-:W-:Y:S01]  /*b020*/  FMUL.FTZ R175, R175, UR13 ;  /* 0x0000000dafaf7c20 */ /* 0x000fe20008410000 */
[----:B------:R-:W-:-:S02]  /*b030*/  @P3 SHF.L.U32 R176, R111, 0x10, RZ ;  /* 0x000000106fb03819 */ /* 0x000fc400000006ff */
[----:B------:R-:W-:-:S03]  /*b040*/  F2FP.BF16.F32.PACK_AB R108, R108, R167 ;  /* 0x000000a76c6c723e */ /* 0x000fc600000010ff */
        /* <DEDUP_REMOVED lines=8> */
[----:B------:R-:W-:Y:S02]  /*b0d0*/  MOV R171, RZ ;  /* 0x000000ff00ab7202 */ /* 0x000fe40000000f00 */
[----:B------:R-:W-:Y:S01]  /*b0e0*/  ISETP.GE.U32.AND.EX P2, PT, R131, 0x1000000, PT, P2 ;  /* 0x010000008300780c */ /* 0x000fe20003f46120 */
[----:B------:R-:W-:Y:S01]  /*b0f0*/  FMUL.FTZ R130, R130, UR13 ;  /* 0x0000000d82827c20 */ /* 0x000fe20008410000 */
[----:B------:R-:W-:Y:S02]  /*b100*/  @P6 SHF.L.U32 R131, R14, 0x10, RZ ;  /* 0x000000100e836819 */ /* 0x000fe400000006ff */
        /* <DEDUP_REMOVED lines=15> */
[----:B------:R-:W-:Y:S01]  /*b200*/  MOV R173, RZ ;  /* 0x000000ff00ad7202 */ /* 0x000fe20000000f00 */
[----:B------:R-:W-:Y:S01]  /*b210*/  FMUL.FTZ R131, R131, UR13 ;  /* 0x0000000d83837c20 */ /* 0x000fe20008410000 */
[----:B------:R-:W-:-:S03]  /*b220*/  F2FP.BF16.F32.PACK_AB R109, R109, R182 ;  /* 0x000000b66d6d723e */ /* 0x000fc600000010ff */
        /* <DEDUP_REMOVED lines=16> */
[----:B------:R-:W-:-:S07]  /*b330*/  F2FP.BF16.F32.PACK_AB R111, R111, R131 ;  /* 0x000000836f6f723e */ /* 0x000fce00000010ff */
.L_x_8380:
[----:B------:R-:W0:Y:S01]  /*b340*/  @P1 LDC.64 R130, c[0x0][0x478] ;  /* 0x00011e00ff821b82 */ /* 0x000e220000000a00 */
[----:B------:R-:W-:Y:S01]  /*b350*/  MOV R167, 0x10 ;  /* 0x0000001000a77802 */ /* 0x000fe20000000f00 */
        /* <DEDUP_REMOVED lines=17> */
[----:B------:R-:W-:Y:S01]  /*b470*/  FFMA.FTZ R92, R5, R143, R76 ;  /* 0x0000008f055c7223 */ /* 0x000fe2000001004c */
[----:B------:R-:W-:Y:S01]  /*b480*/  MOV R143, RZ ;  /* 0x000000ff008f7202 */ /* 0x000fe20000000f00 */
[----:B------:R-:W-:Y:S01]  /*b490*/  FADD.FTZ R157, R157, -R153 ;  /* 0x800000999d9d7221 */ /* 0x000fe20000010000 */
[----:B------:R-:W0:Y:S01]  /*b4a0*/  @P2 LDC R94, c[0x0][0x408] ;  /* 0x00010200ff5e2b82 */ /* 0x000e220000000800 */
[-C--:B------:R-:W-:Y:S01]  /*b4b0*/  @P2 FMUL.FTZ R93, R92, R3.reuse ;  /* 0x000000035c5d2220 */ /* 0x080fe20000410000 */
[----:B-----5:R-:W-:Y:S01]  /*b4c0*/  @P2 SHF.L.U32 R95, R108, 0x10, RZ ;  /* 0x000000106c5f2819 */ /* 0x020fe200000006ff */
[----:B------:R-:W-:-:S02]  /*b4d0*/  @P2 FMUL.FTZ R96, R92, R3 ;  /* 0x000000035c602220 */ /* 0x000fc40000410000 */
[----:B0-----:R-:W-:-:S03]  /*b4e0*/  @P2 FMUL.FTZ R94, R93, R94 ;  /* 0x0000005e5d5e2220 */ /* 0x001fc60000410000 */
[----:B------:R-:W0:Y:S01]  /*b4f0*/  @P2 LDC R93, c[0x0][0x408] ;  /* 0x00010200ff5d2b82 */ /* 0x000e220000000800 */
[----:B------:R-:W-:Y:S01]  /*b500*/  @P2 FMUL.FTZ R130, R95, R94 ;  /* 0x0000005e5f822220 */ /* 0x000fe20000410000 */
[----:B------:R-:W-:-:S04]  /*b510*/  FFMA.FTZ R95, R144, R125, R126 ;  /* 0x0000007d905f7223 */ /* 0x000fc8000001007e */
[----:B------:R-:W-:Y:S02]  /*b520*/  FADD.FTZ R95, R155, -R95 ;  /* 0x8000005f9b5f7221 */ /* 0x000fe40000010000 */
[----:B------:R-:W1:Y:S01]  /*b530*/  @P3 LDC R94, c[0x0][0x408] ;  /* 0x00010200ff5e3b82 */ /* 0x000e620000000800 */
[----:B------:R-:W-:Y:S01]  /*b540*/  MOV R155, RZ ;  /* 0x000000ff009b7202 */ /* 0x000fe20000000f00 */
[----:B0-----:R-:W-:Y:S01]  /*b550*/  @P2 FMUL.FTZ R93, R96, R93 ;  /* 0x0000005d605d2220 */ /* 0x001fe20000410000 */
[----:B------:R-:W-:-:S05]  /*b560*/  @P2 SHF.L.U32 R96, R44, 0x10, RZ ;  /* 0x000000102c602819 */ /* 0x000fca00000006ff */
[----:B------:R-:W-:Y:S01]  /*b570*/  @P2 FMUL.FTZ R155, R96, R93 ;  /* 0x0000005d609b2220 */ /* 0x000fe20000410000 */
[----:B------:R-:W-:Y:S01]  /*b580*/  FFMA.FTZ R93, R5, R95, R77 ;  /* 0x0000005f055d7223 */ /* 0x000fe2000001004d */
        /* <DEDUP_REMOVED lines=28> */
[----:B------:R-:W-:Y:S02]  /*b750*/  MOV R156, RZ ;  /* 0x000000ff009c7202 */ /* 0x000fe40000000f00 */
[----:B------:R-:W-:Y:S01]  /*b760*/  @P3 PRMT R109, R109, 0x7632, R109 ;  /* 0x000076326d6d3816 */ /* 0x000fe2000000006d */
[----:B------:R-:W-:-:S03]  /*b770*/  FFMA.FTZ R95, R5, R95, R79 ;  /* 0x0000005f055f7223 */ /* 0x000fc6000001004f */
        /* <DEDUP_REMOVED lines=77> */
.L_x_8381:
        /* <DEDUP_REMOVED lines=9> */
[-CC-:B------:R-:W-:Y:S01]  /*bce0*/  FFMA.FTZ R146, R146, R125.reuse, R126.reuse ;  /* 0x0000007d92927223 */ /* 0x180fe2000001007e */
[----:B------:R-:W-:Y:S01]  /*bcf0*/  FADD.FTZ R145, R148, -R145 ;  /* 0x8000009194917221 */ /* 0x000fe20000010000 */
[----:B------:R-:W-:Y:S01]  /*bd00*/  FFMA.FTZ R149, R149, R125, R126 ;  /* 0x0000007d95957223 */ /* 0x000fe2000001007e */
[----:B------:R-:W-:Y:S01]  /*bd10*/  FMUL.FTZ R131, R3, R143 ;  /* 0x0000008f03837220 */ /* 0x000fe20000410000 */
[----:B------:R-:W-:Y:S01]  /*bd20*/  FADD.FTZ R146, R156, -R146 ;  /* 0x800000929c927221 */ /* 0x000fe20000010000 */
[----:B-----5:R-:W-:Y:S01]  /*bd30*/  @P2 SHF.L.U32 R143, R108, 0x10, RZ ;  /* 0x000000106c8f2819 */ /* 0x020fe200000006ff */
[----:B------:R-:W-:Y:S01]  /*bd40*/  FFMA.FTZ R145, R5, R145, R78 ;  /* 0x0000009105917223 */ /* 0x000fe2000001004e */
[----:B------:R-:W-:Y:S01]  /*bd50*/  FMUL.FTZ R131, R131, UR13 ;  /* 0x0000000d83837c20 */ /* 0x000fe20008410000 */
[----:B------:R-:W-:Y:S01]  /*bd60*/  FFMA.FTZ R146, R5, R146, R79 ;  /* 0x0000009205927223 */ /* 0x000fe2000001004f */
[----:B------:R-:W-:Y:S01]  /*bd70*/  LOP3.LUT P5, RZ, R121, 0xff, RZ, 0xc0, !PT ;  /* 0x000000ff79ff7812 */ /* 0x000fe200078ac0ff */
[----:B------:R-:W-:Y:S01]  /*bd80*/  FADD.FTZ R151, R151, -R149 ;  /* 0x8000009597977221 */ /* 0x000fe20000010000 */
[----:B------:R-:W-:Y:S01]  /*bd90*/  @P2 FMUL.FTZ R130, R143, R131 ;  /* 0x000000838f822220 */ /* 0x000fe20000410000 */
[----:B------:R-:W-:Y:S01]  /*bda0*/  @P2 SHF.L.U32 R143, R44, 0x10, RZ ;  /* 0x000000102c8f2819 */ /* 0x000fe200000006ff */
[----:B------:R-:W-:Y:S01]  /*bdb0*/  FFMA.FTZ R153, R153, R125, R126 ;  /* 0x0000007d99997223 */ /* 0x000fe2000001007e */
[----:B------:R-:W-:Y:S01]  /*bdc0*/  LOP3.LUT P4, RZ, R121, 0xff00, RZ, 0xc0, !PT ;  /* 0x0000ff0079ff7812 */ /* 0x000fe2000788c0ff */
[----:B------:R-:W-:Y:S01]  /*bdd0*/  FFMA.FTZ R151, R5, R151, R80 ;  /* 0x0000009705977223 */ /* 0x000fe20000010050 */
[----:B------:R-:W-:Y:S01]  /*bde0*/  LOP3.LUT P3, RZ, R121, 0xff0000, RZ, 0xc0, !PT ;  /* 0x00ff000079ff7812 */ /* 0x000fe2000786c0ff */
[----:B------:R-:W-:Y:S01]  /*bdf0*/  @P2 FMUL.FTZ R166, R143, R131 ;  /* 0x000000838fa62220 */ /* 0x000fe20000410000 */
[----:B------:R-:W-:Y:S01]  /*be00*/  LOP3.LUT P2, RZ, R120, 0xff00, RZ, 0xc0, !PT ;  /* 0x0000ff0078ff7812 */ /* 0x000fe2000784c0ff */
[----:B------:R-:W-:Y:S01]  /*be10*/  FADD.FTZ R131, R155, -R144 ;  /* 0x800000909b837221 */ /* 0x000fe20000010000 */
[----:B------:R-:W-:Y:S01]  /*be20*/  MOV R155, RZ ;  /* 0x000000ff009b7202 */ /* 0x000fe20000000f00 */
[----:B------:R-:W-:Y:S01]  /*be30*/  FADD.FTZ R153, R157, -R153 ;  /* 0x800000999d997221 */ /* 0x000fe20000010000 */
[--C-:B------:R-:W-:Y:S01]  /*be40*/  FFMA.FTZ R150, R150, R125, R126.reuse ;  /* 0x0000007d96967223 */ /* 0x100fe2000001007e */
[C---:B------:R-:W-:Y:S01]  /*be50*/  FFMA.FTZ R131, R5.reuse, R131, R77 ;  /* 0x0000008305837223 */ /* 0x040fe2000001004d */
[----:B------:R-:W-:Y:S01]  /*be60*/  FFMA.FTZ R154, R154, R125, R126 ;  /* 0x0000007d9a9a7223 */ /* 0x000fe2000001007e */
[----:B------:R-:W-:Y:S01]  /*be70*/  FFMA.FTZ R153, R5, R153, R81 ;  /* 0x0000009905997223 */ /* 0x000fe20000010051 */
[----:B------:R-:W-:Y:S01]  /*be80*/  FADD.FTZ R152, R152, -R150 ;  /* 0x8000009698987221 */ /* 0x000fe20000010000 */
[----:B------:R-:W-:Y:S01]  /*be90*/  FMUL.FTZ R131, R3, R131 ;  /* 0x0000008303837220 */ /* 0x000fe20000410000 */
[----:B------:R-:W-:Y:S01]  /*bea0*/  @P4 SHF.L.U32 R147, R17, 0x10, RZ ;  /* 0x0000001011934819 */ /* 0x000fe200000006ff */
[----:B------:R-:W-:Y:S01]  /*beb0*/  FADD.FTZ R158, R158, -R154 ;  /* 0x8000009a9e9e7221 */ /* 0x000fe20000010000 */
[----:B------:R-:W-:Y:S01]  /*bec0*/  FFMA.FTZ R152, R5, R152, R82 ;  /* 0x0000009805987223 */ /* 0x000fe20000010052 */
[----:B------:R-:W-:Y:S01]  /*bed0*/  @P2 PRMT R108, R108, 0x7632, R108 ;  /* 0x000076326c6c2816 */ /* 0x000fe2000000006c */
[----:B------:R-:W-:Y:S01]  /*bee0*/  FMUL.FTZ R143, R131, UR13 ;  /* 0x0000000d838f7c20 */ /* 0x000fe20008410000 */
[----:B------:R-:W-:Y:S01]  /*bef0*/  @P2 SHF.L.U32 R144, R19, 0x10, RZ ;  /* 0x0000001013902819 */ /* 0x000fe200000006ff */
[----:B------:R-:W-:Y:S01]  /*bf00*/  FMUL.FTZ R148, R3, R152 ;  /* 0x0000009803947220 */ /* 0x000fe20000410000 */
[----:B------:R-:W-:Y:S01]  /*bf10*/  @P2 SHF.L.U32 R108, R108, 0x10, RZ ;  /* 0x000000106c6c2819 */ /* 0x000fe200000006ff */
[----:B------:R-:W-:Y:S01]  /*bf20*/  FFMA.FTZ R158, R5, R158, R83 ;  /* 0x0000009e059e7223 */ /* 0x000fe20000010053 */
[----:B------:R-:W-:Y:S01]  /*bf30*/  MOV R131, RZ ;  /* 0x000000ff00837202 */ /* 0x000fe20000000f00 */
[----:B------:R-:W-:Y:S01]  /*bf40*/  FMUL.FTZ R148, R148, UR13 ;  /* 0x0000000d94947c20 */ /* 0x000fe20008410000 */
[----:B------:R-:W-:Y:S01]  /*bf50*/  @P3 SHF.L.U32 R150, R47, 0x10, RZ ;  /* 0x000000102f963819 */ /* 0x000fe200000006ff */
[-C--:B------:R-:W-:Y:S01]  /*bf60*/  @P2 FMUL.FTZ R131, R108, R143.reuse ;  /* 0x0000008f6c832220 */ /* 0x080fe20000410000 */
[----:B------:R-:W-:Y:S01]  /*bf70*/  MOV R108, RZ ;  /* 0x000000ff006c7202 */ /* 0x000fe20000000f00 */
[----:B------:R-:W-:Y:S01]  /*bf80*/  @P2 FMUL.FTZ R108, R144, R143 ;  /* 0x0000008f906c2220 */ /* 0x000fe20000410000 */
[----:B------:R-:W-:Y:S01]  /*bf90*/  LOP3.LUT P2, RZ, R120, 0xff0000, RZ, 0xc0, !PT ;  /* 0x00ff000078ff7812 */ /* 0x000fe2000784c0ff */
[----:B------:R-:W-:Y:S01]  /*bfa0*/  FMUL.FTZ R144, R3, R145 ;  /* 0x0000009103907220 */ /* 0x000fe20000410000 */
[----:B------:R-:W-:-:S02]  /*bfb0*/  MOV R143, RZ ;  /* 0x000000ff008f7202 */ /* 0x000fc40000000f00 */
[----:B------:R-:W-:Y:S01]  /*bfc0*/  @P3 SHF.L.U32 R149, R111, 0x10, RZ ;  /* 0x000000106f953819 */ /* 0x000fe200000006ff */
        /* <DEDUP_REMOVED lines=28> */
[----:B------:R-:W-:-:S02]  /*c190*/  MOV R146, RZ ;  /* 0x000000ff00927202 */ /* 0x000fc40000000f00 */
        /* <DEDUP_REMOVED lines=14> */
[----:B------:R-:W-:Y:S01]  /*c280*/  @P2 FMUL.FTZ R111, R151, R150 ;  /* 0x00000096976f2220 */ /* 0x000fe20000410000 */
[----:B------:R-:W-:Y:S02]  /*c290*/  MOV R148, RZ ;  /* 0x000000ff00947202 */ /* 0x000fe40000000f00 */
[----:B------:R-:W-:Y:S01]  /*c2a0*/  F2FP.BF16.F32.PACK_AB R110, R110, R120 ;  /* 0x000000786e6e723e */ /* 0x000fe200000010ff */
[----:B------:R-:W-:Y:S01]  /*c2b0*/  @P2 FMUL.FTZ R148, R149, R150 ;  /* 0x0000009695942220 */ /* 0x000fe20000410000 */
[----:B------:R-:W-:-:S07]  /*c2c0*/  F2FP.BF16.F32.PACK_AB R111, R111, R121 ;  /* 0x000000796f6f723e */ /* 0x000fce00000010ff */
.L_x_8382:
        /* <DEDUP_REMOVED lines=17> */
[----:B------:R-:W-:Y:S01]  /*c3e0*/  MOV R115, RZ ;  /* 0x000000ff00737202 */ /* 0x000fe20000000f00 */
[----:B------:R-:W-:Y:S01]  /*c3f0*/  FADD.FTZ R103, R116, -R103 ;  /* 0x8000006774677221 */ /* 0x000fe20000010000 */
[----:B------:R-:W-:Y:S01]  /*c400*/  MOV R116, RZ ;  /* 0x000000ff00747202 */ /* 0x000fe20000000f00 */
[----:B------:R-:W-:Y:S01]  /*c410*/  FFMA.FTZ R92, R5, R101, R84 ;  /* 0x00000065055c7223 */ /* 0x000fe20000010054 */
        /* <DEDUP_REMOVED lines=16> */
[----:B------:R-:W-:-:S03]  /*c520*/  MOV R114, RZ ;  /* 0x000000ff00727202 */ /* 0x000fc60000000f00 */
[----:B------:R-:W-:Y:S01]  /*c530*/  FFMA.FTZ R93, R5, R93, R85 ;  /* 0x0000005d055d7223 */ /* 0x000fe20000010055 */
[----:B0-----:R-:W-:Y:S01]  /*c540*/  @P2 FMUL.FTZ R94, R95, R94 ;  /* 0x0000005e5f5e2220 */ /* 0x001fe20000410000 */
[----:B------:R-:W-:-:S05]  /*c550*/  @P2 SHF.L.U32 R95, R48, 0x10, RZ ;  /* 0x00000010305f2819 */ /* 0x000fca00000006ff */
[----:B------:R-:W-:Y:S01]  /*c560*/  @P2 FMUL.FTZ R101, R95, R94 ;  /* 0x0000005e5f652220 */ /* 0x000fe20000410000 */
[----:B------:R-:W-:Y:S01]  /*c570*/  @P3 FMUL.FTZ R95, R93, R3 ;  /* 0x000000035d5f3220 */ /* 0x000fe20000410000 */
[----:B------:R-:W0:Y:S01]  /*c580*/  @P3 LDC R94, c[0x0][0x408] ;  /* 0x00010200ff5e3b82 */ /* 0x000e220000000800 */
[----:B------:R-:W-:Y:S02]  /*c590*/  LOP3.LUT P2, RZ, R112, 0xff0000, RZ, 0xc0, !PT ;  /* 0x00ff000070ff7812 */ /* 0x000fe4000784c0ff */
        /* <DEDUP_REMOVED lines=9> */
[----:B------:R-:W-:Y:S01]  /*c630*/  FFMA.FTZ R94, R5, R103, R86 ;  /* 0x00000067055e7223 */ /* 0x000fe20000010056 */
        /* <DEDUP_REMOVED lines=13> */
[----:B------:R-:W-:Y:S01]  /*c710*/  FFMA.FTZ R95, R5, R119, R87 ;  /* 0x00000077055f7223 */ /* 0x000fe20000010057 */
[----:B------:R-:W-:-:S11]  /*c720*/  CS2R R118, SRZ ;  /* 0x0000000000767805 */ /* 0x000fd6000001ff00 */
        /* <DEDUP_REMOVED lines=15> */
[----:B------:R-:W-:Y:S02]  /*c820*/  MOV R106, RZ ;  /* 0x000000ff006a7202 */ /* 0x000fe40000000f00 */
[----:B------:R-:W-:Y:S01]  /*c830*/  FADD.FTZ R96, R117, -R96 ;  /* 0x8000006075607221 */ /* 0x000fe20000010000 */
[----:B------:R-:W-:Y:S01]  /*c840*/  MOV R117, RZ ;  /* 0x000000ff00757202 */ /* 0x000fe20000000f00 */
[----:B------:R-:W-:Y:S02]  /*c850*/  FADD.FTZ R97, R122, -R97 ;  /* 0x800000617a617221 */ /* 0x000fe40000010000 */
[----:B------:R-:W-:-:S02]  /*c860*/  FFMA.FTZ R96, R5, R96, R88 ;  /* 0x0000006005607223 */ /* 0x000fc40000010058 */
[----:B------:R-:W-:Y:S02]  /*c870*/  FFMA.FTZ R97, R5, R97, R89 ;  /* 0x0000006105617223 */ /* 0x000fe40000010059 */
        /* <DEDUP_REMOVED lines=33> */
[----:B------:R-:W-:Y:S01]  /*ca90*/  FFMA.FTZ R99, R5, R124, R91 ;  /* 0x0000007c05637223 */ /* 0x000fe2000001005b */
        /* <DEDUP_REMOVED lines=8> */
[----:B------:R-:W-:Y:S02]  /*cb20*/  @P2 PRMT R104, R111, 0x7632, R104 ;  /* 0x000076326f682816 */ /* 0x000fe40000000068 */
[----:B------:R-:W-:Y:S02]  /*cb30*/  @P2 SHF.L.U32 R111, R20, 0x10, RZ ;  /* 0x00000010146f2819 */ /* 0x000fe400000006ff */
[----:B------:R-:W-:Y:S02]  /*cb40*/  @P2 SHF.L.U32 R104, R104, 0x10, RZ ;  /* 0x0000001068682819 */ /* 0x000fe400000006ff */
[----:B------:R-:W-:Y:S01]  /*cb50*/  MOV R5, RZ ;  /* 0x000000ff00057202 */ /* 0x000fe20000000f00 */
[----:B------:R-:W-:Y:S02]  /*cb60*/  @P2 FMUL.FTZ R5, R111, R105 ;  /* 0x000000696f052220 */ /* 0x000fe40000410000 */
[----:B------:R-:W-:Y:S01]  /*cb70*/  @P2 FMUL.FTZ R3, R105, R104 ;  /* 0x0000006869032220 */ /* 0x000fe20000410000 */
[----:B------:R-:W-:-:S02]  /*cb80*/  F2FP.BF16.F32.PACK_AB R104, R102, R101 ;  /* 0x000000656668723e */ /* 0x000fc400000010ff */
[----:B------:R-:W-:Y:S02]  /*cb90*/  F2FP.BF16.F32.PACK_AB R105, R118, R103 ;  /* 0x000000677669723e */ /* 0x000fe400000010ff */
[----:B------:R-:W-:Y:S01]  /*cba0*/  F2FP.BF16.F32.PACK_AB R107, R5, R107 ;  /* 0x0000006b056b723e */ /* 0x000fe200000010ff */
[----:B------:R-:W-:Y:S06]  /*cbb0*/  BRA `(.L_x_8384) ;  /* 0x0000000400a47947 */ /* 0x000fec0003800000 */
.L_x_8383:
[-CC-:B------:R-:W-:Y:S01]  /*cbc0*/  FFMA.FTZ R101, R101, R125.reuse, R126.reuse ;  /* 0x0000007d65657223 */ /* 0x180fe2000001007e */
[----:B------:R-:W-:Y:S01]  /*cbd0*/  LOP3.LUT P2, RZ, R112, 0xff, RZ, 0xc0, !PT ;  /* 0x000000ff70ff7812 */ /* 0x000fe2000784c0ff */
[-CC-:B------:R-:W-:Y:S01]  /*cbe0*/  FFMA.FTZ R102, R102, R125.reuse, R126.reuse ;  /* 0x0000007d66667223 */ /* 0x180fe2000001007e */
[----:B------:R-:W-:Y:S01]  /*cbf0*/  FFMA.FTZ R103, R103, R125, R126 ;  /* 0x0000007d67677223 */ /* 0x000fe2000001007e */
[----:B------:R-:W-:Y:S01]  /*cc00*/  FADD.FTZ R101, R115, -R101 ;  /* 0x8000006573657221 */ /* 0x000fe20000010000 */
[----:B------:R-:W-:Y:S01]  /*cc10*/  MOV R115, RZ ;  /* 0x000000ff00737202 */ /* 0x000fe20000000f00 */
[----:B------:R-:W-:Y:S01]  /*cc20*/  FADD.FTZ R102, R118, -R102 ;  /* 0x8000006676667221 */ /* 0x000fe20000010000 */
[----:B------:R-:W-:Y:S01]  /*cc30*/  FADD.FTZ R103, R116, -R103 ;  /* 0x8000006774677221 */ /* 0x000fe20000010000 */
[C---:B------:R-:W-:Y:S01]  /*cc40*/  FFMA.FTZ R101, R5.reuse, R101, R84 ;  /* 0x0000006505657223 */ /* 0x040fe20000010054 */
[----:B------:R-:W-:Y:S01]  /*cc50*/  MOV R116, RZ ;  /* 0x000000ff00747202 */ /* 0x000fe20000000f00 */
[C---:B------:R-:W-:Y:S01]  /*cc60*/  FFMA.FTZ R102, R5.reuse, R102, R85 ;  /* 0x0000006605667223 */ /* 0x040fe20000010055 */
[----:B------:R-:W-:Y:S01]  /*cc70*/  FFMA.FTZ R103, R5, R103, R86 ;  /* 0x0000006705677223 */ /* 0x000fe20000010056 */
        /* <DEDUP_REMOVED lines=14> */
[----:B------:R-:W-:Y:S01]  /*cd60*/  FFMA.FTZ R104, R5, R104, R87 ;  /* 0x0000006805687223 */ /* 0x000fe20000010057 */
[----:B------:R-:W-:Y:S01]  /*cd70*/  FADD.FTZ R105, R117, -R105 ;  /* 0x8000006975697221 */ /* 0x000fe20000010000 */
[----:B------:R-:W-:Y:S01]  /*cd80*/  LOP3.LUT P3, RZ, R113, 0xff00, RZ, 0xc0, !PT ;  /* 0x0000ff0071ff7812 */ /* 0x000fe2000786c0ff */
[----:B------:R-:W-:Y:S01]  /*cd90*/  FFMA.FTZ R106, R106, R125, R126 ;  /* 0x0000007d6a6a7223 */ /* 0x000fe2000001007e */
[----:B------:R-:W-:Y:S01]  /*cda0*/  MOV R117, RZ ;  /* 0x000000ff00757202 */ /* 0x000fe20000000f00 */
[----:B------:R-:W-:Y:S01]  /*cdb0*/  FFMA.FTZ R105, R5, R105, R88 ;  /* 0x0000006905697223 */ /* 0x000fe20000010058 */
[----:B------:R-:W-:Y:S01]  /*cdc0*/  FFMA.FTZ R107, R107, R125, R126 ;  /* 0x0000007d6b6b7223 */ /* 0x000fe2000001007e */
[----:B------:R-:W-:Y:S01]  /*cdd0*/  FADD.FTZ R106, R122, -R106 ;  /* 0x8000006a7a6a7221 */ /* 0x000fe20000010000 */
[----:B------:R-:W-:Y:S01]  /*cde0*/  LOP3.LUT P4, RZ, R113, 0xff0000, RZ, 0xc0, !PT ;  /* 0x00ff000071ff7812 */ /* 0x000fe2000788c0ff */
[----:B------:R-:W-:Y:S01]  /*cdf0*/  FMUL.FTZ R105, R3, R105 ;  /* 0x0000006903697220 */ /* 0x000fe20000410000 */
[----:B------:R-:W-:Y:S01]  /*ce00*/  FADD.FTZ R107, R123, -R107 ;  /* 0x8000006b7b6b7221 */ /* 0x000fe20000010000 */
[----:B------:R-:W-:Y:S01]  /*ce10*/  FFMA.FTZ R106, R5, R106, R89 ;  /* 0x0000006a056a7223 */ /* 0x000fe20000010059 */
[----:B------:R-:W-:Y:S01]  /*ce20*/  @P2 PRMT R108, R108, 0x7632, R108 ;  /* 0x000076326c6c2816 */ /* 0x000fe2000000006c */
[----:B------:R-:W-:Y:S01]  /*ce30*/  FFMA.FTZ R114, R114, R125, R126 ;  /* 0x0000007d72727223 */ /* 0x000fe2000001007e */
[----:B------:R-:W-:Y:S01]  /*ce40*/  @P2 SHF.L.U32 R120, R23, 0x10, RZ ;  /* 0x0000001017782819 */ /* 0x000fe200000006ff */
[----:B------:R-:W-:Y:S01]  /*ce50*/  FFMA.FTZ R107, R5, R107, R90 ;  /* 0x0000006b056b7223 */ /* 0x000fe2000001005a */
[----:B------:R-:W-:Y:S01]  /*ce60*/  @P2 SHF.L.U32 R102, R108, 0x10, RZ ;  /* 0x000000106c662819 */ /* 0x000fe200000006ff */
[----:B------:R-:W-:Y:S01]  /*ce70*/  FADD.FTZ R114, R124, -R114 ;  /* 0x800000727c727221 */ /* 0x000fe20000010000 */
[----:B------:R-:W-:Y:S01]  /*ce80*/  MOV R108, RZ ;  /* 0x000000ff006c7202 */ /* 0x000fe20000000f00 */
[----:B------:R-:W-:-:S02]  /*ce90*/  FMUL.FTZ R107, R3, R107 ;  /* 0x0000006b036b7220 */ /* 0x000fc40000410000 */
[-C--:B------:R-:W-:Y:S01]  /*cea0*/  @P2 FMUL.FTZ R108, R102, R118.reuse ;  /* 0x00000076666c2220 */ /* 0x080fe20000410000 */
[----:B------:R-:W-:Y:S01]  /*ceb0*/  MOV R102, RZ ;  /* 0x000000ff00667202 */ /* 0x000fe20000000f00 */
[----:B------:R-:W-:Y:S01]  /*cec0*/  @P2 FMUL.FTZ R102, R120, R118 ;  /* 0x0000007678662220 */ /* 0x000fe20000410000 */
[----:B------:R-:W-:Y:S01]  /*ced0*/  LOP3.LUT P2, RZ, R112, 0xff0000, RZ, 0xc0, !PT ;  /* 0x00ff000070ff7812 */ /* 0x000fe2000784c0ff */
[----:B------:R-:W-:Y:S01]  /*cee0*/  FMUL.FTZ R118, R103, UR13 ;  /* 0x0000000d67767c20 */ /* 0x000fe20008410000 */
[----:B------:R-:W-:Y:S01]  /*cef0*/  FFMA.FTZ R5, R5, R114, R91 ;  /* 0x0000007205057223 */ /* 0x000fe2000001005b */
[----:B------:R-:W-:-:S03]  /*cf00*/  MOV R114, RZ ;  /* 0x000000ff00727202 */ /* 0x000fc60000000f00 */
        /* <DEDUP_REMOVED lines=11> */
[----:B------:R-:W-:Y:S02]  /*cfc0*/  @P2 SHF.L.U32 R104, R109, 0x10, RZ ;  /* 0x000000106d682819 */ /* 0x000fe400000006ff */
[----:B------:R-:W-:-:S03]  /*cfd0*/  MOV R109, RZ ;  /* 0x000000ff006d7202 */ /* 0x000fc60000000f00 */
        /* <DEDUP_REMOVED lines=13> */
[----:B------:R-:W-:-:S02]  /*d0b0*/  @P3 SHF.L.U32 R106, R110, 0x10, RZ ;  /* 0x000000106e6a3819 */ /* 0x000fc400000006ff */
[----:B------:R-:W-:Y:S01]  /*d0c0*/  ISETP.GE.U32.AND.EX P2, PT, R113, 0x1000000, PT, P2 ;  /* 0x010000007100780c */ /* 0x000fe20003f46120 */
[----:B------:R-:W-:Y:S01]  /*d0d0*/  FMUL.FTZ R112, R112, UR13 ;  /* 0x0000000d70707c20 */ /* 0x000fe20008410000 */
[----:B------:R-:W-:Y:S02]  /*d0e0*/  @P3 SHF.L.U32 R113, R21, 0x10, RZ ;  /* 0x0000001015713819 */ /* 0x000fe400000006ff */
[----:B------:R-:W-:Y:S01]  /*d0f0*/  MOV R110, RZ ;  /* 0x000000ff006e7202 */ /* 0x000fe20000000f00 */
[-C--:B------:R-:W-:Y:S01]  /*d100*/  @P3 FMUL.FTZ R110, R106, R112.reuse ;  /* 0x000000706a6e3220 */ /* 0x080fe20000410000 */
[----:B------:R-:W-:Y:S01]  /*d110*/  MOV R106, RZ ;  /* 0x000000ff006a7202 */ /* 0x000fe20000000f00 */
[----:B------:R-:W-:Y:S01]  /*d120*/  @P3 FMUL.FTZ R106, R113, R112 ;  /* 0x00000070716a3220 */ /* 0x000fe20000410000 */
[----:B------:R-:W-:Y:S01]  /*d130*/  FMUL.FTZ R112, R107, UR13 ;  /* 0x0000000d6b707c20 */ /* 0x000fe20008410000 */
[----:B------:R-:W-:Y:S02]  /*d140*/  @P4 SHF.L.U32 R107, R111, 0x10, RZ ;  /* 0x000000106f6b4819 */ /* 0x000fe400000006ff */
[----:B------:R-:W-:-:S02]  /*d150*/  @P4 SHF.L.U32 R113, R51, 0x10, RZ ;  /* 0x0000001033714819 */ /* 0x000fc400000006ff */
[----:B------:R-:W-:Y:S01]  /*d160*/  @P2 PRMT R111, R111, 0x7632, R111 ;  /* 0x000076326f6f2816 */ /* 0x000fe2000000006f */
[-C--:B------:R-:W-:Y:S01]  /*d170*/  @P4 FMUL.FTZ R114, R107, R112.reuse ;  /* 0x000000706b724220 */ /* 0x080fe20000410000 */
[----:B------:R-:W-:Y:S01]  /*d180*/  MOV R107, RZ ;  /* 0x000000ff006b7202 */ /* 0x000fe20000000f00 */
[----:B------:R-:W-:Y:S01]  /*d190*/  @P4 FMUL.FTZ R107, R113, R112 ;  /* 0x00000070716b4220 */ /* 0x000fe20000410000 */
[----:B------:R-:W-:Y:S01]  /*d1a0*/  @P2 SHF.L.U32 R113, R20, 0x10, RZ ;  /* 0x0000001014712819 */ /* 0x000fe200000006ff */
[----:B------:R-:W-:Y:S01]  /*d1b0*/  FMUL.FTZ R112, R5, UR13 ;  /* 0x0000000d05707c20 */ /* 0x000fe20008410000 */
[----:B------:R-:W-:Y:S02]  /*d1c0*/  MOV R5, RZ ;  /* 0x000000ff00057202 */ /* 0x000fe40000000f00 */
[----:B------:R-:W-:Y:S01]  /*d1d0*/  @P2 SHF.L.U32 R111, R111, 0x10, RZ ;  /* 0x000000106f6f2819 */ /* 0x000fe200000006ff */
[----:B------:R-:W-:Y:S01]  /*d1e0*/  @P2 FMUL.FTZ R5, R113, R112 ;  /* 0x0000007071052220 */ /* 0x000fe20000410000 */
[----:B------:R-:W-:-:S02]  /*d1f0*/  F2FP.BF16.F32.PACK_AB R106, R106, R105 ;  /* 0x000000696a6a723e */ /* 0x000fc400000010ff */
[----:B------:R-:W-:Y:S01]  /*d200*/  MOV R3, RZ ;  /* 0x000000ff00037202 */ /* 0x000fe20000000f00 */
[----:B------:R-:W-:Y:S01]  /*d210*/  @P2 FMUL.FTZ R3, R111, R112 ;  /* 0x000000706f032220 */ /* 0x000fe20000410000 */
[----:B------:R-:W-:Y:S02]  /*d220*/  F2FP.BF16.F32.PACK_AB R105, R104, R103 ;  /* 0x000000676869723e */ /* 0x000fe400000010ff */
[----:B------:R-:W-:Y:S02]  /*d230*/  F2FP.BF16.F32.PACK_AB R104, R102, R101 ;  /* 0x000000656668723e */ /* 0x000fe400000010ff */
[----:B------:R-:W-:-:S07]  /*d240*/  F2FP.BF16.F32.PACK_AB R107, R5, R107 ;  /* 0x0000006b056b723e */ /* 0x000fce00000010ff */
.L_x_8384:
[----:B------:R-:W0:Y:S02]  /*d250*/  @P1 LDC.64 R102, c[0x0][0x478] ;  /* 0x00011e00ff661b82 */ /* 0x000e240000000a00 */
[----:B0-----:R-:W-:-:S05]  /*d260*/  @P1 IMAD.WIDE.U32 R102, R0, 0x20, R102 ;  /* 0x0000002000661825 */ /* 0x001fca00078e0066 */
[----:B------:R-:W-:Y:S04]  /*d270*/  @P1 STG.E.128 desc[UR6][R102.64], R92 ;  /* 0x0000005c66001986 */ /* 0x000fe8000c101d06 */
[----:B------:R0:W-:Y:S02]  /*d280*/  @P1 STG.E.128 desc[UR6][R102.64+0x10], R96 ;  /* 0x0000106066001986 */ /* 0x0001e4000c101d06 */
[----:B0-----:R-:W-:-:S05]  /*d290*/  MOV R102, 0x10 ;  /* 0x0000001000667802 */ /* 0x001fca0000000f00 */
[----:B------:R-:W-:-:S05]  /*d2a0*/  IMAD.WIDE.U32 R102, R0, R102, UR18 ;  /* 0x0000001200667e25 */ /* 0x000fca000f8e0066 */
[----:B------:R0:W-:Y:S02]  /*d2b0*/  STG.E.128 desc[UR6][R102.64], R104 ;  /* 0x0000006866007986 */ /* 0x0001e4000c101d06 */
.L_x_8374:
        /* <DEDUP_REMOVED lines=30> */
[----:B01----:R-:W5:Y:S04]  /*d4a0*/  LDL.LU R107, [R1+0x70] ;  /* 0x00007000016b7983 */ /* 0x003f680000300800 */
[----:B------:R-:W5:Y:S04]  /*d4b0*/  LDL.LU R106, [R1+0x84] ;  /* 0x00008400016a7983 */ /* 0x000f680000300800 */
[----:B------:R-:W5:Y:S04]  /*d4c0*/  LDL.LU R105, [R1+0x80] ;  /* 0x0000800001697983 */ /* 0x000f680000300800 */
[----:B------:R-:W5:Y:S04]  /*d4d0*/  LDL.LU R104, [R1+0x7c] ;  /* 0x00007c0001687983 */ /* 0x000f680000300800 */
[----:B------:R-:W5:Y:S04]  /*d4e0*/  LDL.LU R103, [R1+0x90] ;  /* 0x0000900001677983 */ /* 0x000f680000300800 */
[----:B------:R-:W5:Y:S04]  /*d4f0*/  LDL.LU R102, [R1+0x8c] ;  /* 0x00008c0001667983 */ /* 0x000f680000300800 */
[----:B------:R-:W5:Y:S01]  /*d500*/  LDL.LU R0, [R1+0x88] ;  /* 0x0000880001007983 */ /* 0x000f620000300800 */
[----:B------:R-:W-:Y:S01]  /*d510*/  FADD.FTZ R250, R100, R250 ;  /* 0x000000fa64fa7221 */ /* 0x000fe20000010000 */
[----:B------:R-:W-:Y:S01]  /*d520*/  FADD.FTZ R251, R132, R251 ;  /* 0x000000fb84fb7221 */ /* 0x000fe20000010000 */
[----:B------:R-:W0:Y:S01]  /*d530*/  LDC.64 R100, c[0x0][0x380] ;  /* 0x0000e000ff647b82 */ /* 0x000e220000000a00 */
[----:B------:R-:W-:Y:S01]  /*d540*/  FADD.FTZ R252, R136, R252 ;  /* 0x000000fc88fc7221 */ /* 0x000fe20000010000 */
        /* <DEDUP_REMOVED lines=78> */
.L_x_8361:
        /* <DEDUP_REMOVED lines=65> */
[----:B0-----:R1:W5:Y:S04]  /*de40*/  LDL.LU R104, [R1+0xf4] ;  /* 0x0000f40001687983 */ /* 0x0013680000300800 */
        /* <DEDUP_REMOVED lines=41> */
.L_x_8360:
[----:B------:R-:W-:Y:S05]  /*e0e0*/  BSYNC B0 ;  /* 0x0000000000007941 */ /* 0x000fea0003800000 */
.L_x_8359:
        /* <DEDUP_REMOVED lines=112> */
[----:B------:R-:W-:Y:S01]  /*e7f0*/  STS.128 [R190+0x1010], R28 ;  /* 0x0010101cbe007388 */ /* 0x000fe20000000c00 */
[----:B------:R-:W-:Y:S01]  /*e800*/  BAR.SYNC.DEFER_BLOCKING 0x0 ;  /* 0x0000000000007b1d */ /* 0x000fe20000010000 */
[----:B0-----:R-:W-:-:S05]  /*e810*/  FADD.FTZ R25, R3, R112 ;  /* 0x0000007003197221 */ /* 0x001fca0000010000 */
[----:B------:R-:W0:Y:S04]  /*e820*/  LDS R54, [R0+0x400] ;  /* 0x0004000000367984 */ /* 0x000e280000000800 */
        /* <DEDUP_REMOVED lines=18> */
[----:B------:R-:W2:Y:S01]  /*e950*/  LDS R28, [R0+0x1200] ;  /* 0x00120000001c7984 */ /* 0x000ea20000000800 */
[----:B------:R-:W-:-:S03]  /*e960*/  FADD.FTZ R53, R53, R24 ;  /* 0x0000001835357221 */ /* 0x000fc60000010000 */
[----:B------:R-:W3:Y:S01]  /*e970*/  LDS R27, [R0+0x1000] ;  /* 0x00100000001b7984 */ /* 0x000ee20000000800 */
        /* <DEDUP_REMOVED lines=14> */
[----:B------:R-:W1:Y:S01]  /*ea60*/  LDS R73, [R0+0x3000] ;  /* 0x0030000000497984 */ /* 0x000e620000000800 */
[----:B--2---:R-:W-:-:S03]  /*ea70*/  FADD.FTZ R28, RZ, R28 ;  /* 0x0000001cff1c7221 */ /* 0x004fc60000010000 */
[----:B------:R-:W2:Y:S01]  /*ea80*/  LDS R62, [R0+0x3200] ;  /* 0x00320000003e7984 */ /* 0x000ea20000000800 */
[----:B---3--:R-:W-:-:S03]  /*ea90*/  FADD.FTZ R27, RZ, R27 ;  /* 0x0000001bff1b7221 */ /* 0x008fc60000010000 */
[----:B------:R-:W3:Y:S01]  /*eaa0*/  LDS R75, [R0+0x3400] ;  /* 0x00340000004b7984 */ /* 0x000ee20000000800 */
[----:B----4-:R-:W-:-:S03]  /*eab0*/  FADD.FTZ R24, RZ, R24 ;  /* 0x00000018ff187221 */ /* 0x010fc60000010000 */
[----:B------:R-:W4:Y:S01]  /*eac0*/  LDS R77, [R0+0x3600] ;  /* 0x00360000004d7984 */ /* 0x000f220000000800 */
[----:B------:R-:W-:Y:S01]  /*ead0*/  FADD.FTZ R24, R24, R61 ;  /* 0x0000003d18187221 */ /* 0x000fe20000010000 */
[----:B------:R-:W-:Y:S02]  /*eae0*/  FADD.FTZ R27, R27, R54 ;  /* 0x000000361b1b7221 */ /* 0x000fe40000010000 */
        /* <DEDUP_REMOVED lines=32> */
[----:B--2---:R-:W-:-:S03]  /*ecf0*/  FADD.FTZ R85, R24, R85 ;  /* 0x0000005518557221 */ /* 0x004fc60000010000 */
[----:B------:R-:W-:Y:S01]  /*ed00*/  STS.128 [R190+0x10], R44 ;  /* 0x0000102cbe007388 */ /* 0x000fe20000000c00 */
[----:B---3--:R-:W-:-:S03]  /*ed10*/  FADD.FTZ R87, R26, R87 ;  /* 0x000000571a577221 */ /* 0x008fc60000010000 */
[----:B------:R-:W-:Y:S01]  /*ed20*/  STS.128 [R190+0x400], R40 ;  /* 0x00040028be007388 */ /* 0x000fe20000000c00 */
[----:B----4-:R-:W-:-:S03]  /*ed30*/  FADD.FTZ R27, R27, R74 ;  /* 0x0000004a1b1b7221 */ /* 0x010fc60000010000 */
        /* <DEDUP_REMOVED lines=89> */
[----:B------:R-:W-:Y:S04]  /*f2d0*/  STG.E desc[UR6][R2.64+0x400], R29 ;  /* 0x0004001d02007986 */ /* 0x000fe8000c101906 */
        /* <DEDUP_REMOVED lines=8> */
[----:B------:R-:W2:Y:S01]  /*f360*/  LDS R22, [R0+0x4e00] ;  /* 0x004e000000167984 */ /* 0x000ea20000000800 */
[----:B---3--:R-:W-:-:S03]  /*f370*/  FADD.FTZ R15, RZ, R15 ;  /* 0x0000000fff0f7221 */ /* 0x008fc60000010000 */
[----:B------:R-:W-:Y:S01]  /*f380*/  STG.E desc[UR6][R4.64+0x400], R115 ;  /* 0x0004007304007986 */ /* 0x000fe2000c101906 */
[----:B0-----:R-:W-:-:S03]  /*f390*/  FADD.FTZ R14, R14, R23 ;  /* 0x000000170e0e7221 */ /* 0x001fc60000010000 */
        /* <DEDUP_REMOVED lines=31> */
.L_x_8362:
        /* <DEDUP_REMOVED lines=8> */
.L_x_8387:
[----:B------:R-:W-:Y:S05]  /*f610*/  BSYNC B2 ;  /* 0x0000000000027941 */ /* 0x000fea0003800000 */
.L_x_8386:
        /* <DEDUP_REMOVED lines=8> */
.L_x_8388:
[----:B------:R-:W-:Y:S01]  /*f6a0*/  MOV R127, R108 ;  /* 0x0000006c007f7202 */ /* 0x000fe20000000f00 */
[----:B------:R-:W-:Y:S02]  /*f6b0*/  HFMA2 R126, -RZ, RZ, 0, 1.1920928955078125e-07 ;  /* 0x00000002ff7e7431 */ /* 0x000fe400000001ff */
[----:B------:R-:W-:-:S07]  /*f6c0*/  FADD.FTZ R109, R109, R128 ;  /* 0x000000806d6d7221 */ /* 0x000fce0000010000 */
[----:B------:R-:W-:Y:S05]  /*f6d0*/  WARPSYNC.COLLECTIVE R111, `(.L_x_8389) ;  /* 0x000000006f087348 */ /* 0x000fea0003c00000 */
[----:B------:R0:W1:Y:S02]  /*f6e0*/  SHFL.BFLY P3, R128, R127, R126, R125 ;  /* 0x0c00007e7f807389 */ /* 0x000064000006007d */
[----:B01----:R-:W-:Y:S05]  /*f6f0*/  ENDCOLLECTIVE ;  /* 0x000000000000791b */ /* 0x003fea0003800000 */
.L_x_8389:
[----:B------:R-:W-:Y:S01]  /*f700*/  MOV R127, R109 ;  /* 0x0000006d007f7202 */ /* 0x000fe20000000f00 */
[----:B------:R-:W-:-:S07]  /*f710*/  FADD.FTZ R108, R108, R128 ;  /* 0x000000806c6c7221 */ /* 0x000fce0000010000 */
[----:B------:R-:W-:Y:S05]  /*f720*/  WARPSYNC.COLLECTIVE R111, `(.L_x_8390) ;  /* 0x000000006f087348 */ /* 0x000fea0003c00000 */
[----:B------:R0:W1:Y:S02]  /*f730*/  SHFL.BFLY P3, R128, R127, R126, R125 ;  /* 0x0c00007e7f807389 */ /* 0x000064000006007d */
[----:B01----:R-:W-:Y:S05]  /*f740*/  ENDCOLLECTIVE ;  /* 0x000000000000791b */ /* 0x003fea0003800000 */
.L_x_8390:
[----:B------:R-:W-:Y:S01]  /*f750*/  MOV R127, R108 ;  /* 0x0000006c007f7202 */ /* 0x000fe20000000f00 */
[----:B------:R-:W-:Y:S02]  /*f760*/  HFMA2 R126, -RZ, RZ, 0, 2.384185791015625e-07 ;  /* 0x00000004ff7e7431 */ /* 0x000fe400000001ff */
[----:B------:R-:W-:-:S07]  /*f770*/  FADD.FTZ R109, R109, R128 ;  /* 0x000000806d6d7221 */ /* 0x000fce0000010000 */
[----:B------:R-:W-:Y:S05]  /*f780*/  WARPSYNC.COLLECTIVE R111, `(.L_x_8391) ;  /* 0x000000006f087348 */ /* 0x000fea0003c00000 */
[----:B------:R0:W1:Y:S02]  /*f790*/  SHFL.BFLY P3, R128, R127, R126, R125 ;  /* 0x0c00007e7f807389 */ /* 0x000064000006007d */
[----:B01----:R-:W-:Y:S05]  /*f7a0*/  ENDCOLLECTIVE ;  /* 0x000000000000791b */ /* 0x003fea0003800000 */
.L_x_8391:
[----:B------:R-:W-:Y:S01]  /*f7b0*/  MOV R127, R109 ;  /* 0x0000006d007f7202 */ /* 0x000fe20000000f00 */
[----:B------:R-:W-:-:S07]  /*f7c0*/  FADD.FTZ R108, R108, R128 ;  /* 0x000000806c6c7221 */ /* 0x000fce0000010000 */
[----:B------:R-:W-:Y:S05]  /*f7d0*/  WARPSYNC.COLLECTIVE R111, `(.L_x_8392) ;  /* 0x000000006f087348 */ /* 0x000fea0003c00000 */
[----:B------:R0:W1:Y:S02]  /*f7e0*/  SHFL.BFLY P3, R128, R127, R126, R125 ;  /* 0x0c00007e7f807389 */ /* 0x000064000006007d */
[----:B01----:R-:W-:Y:S05]  /*f7f0*/  ENDCOLLECTIVE ;  /* 0x000000000000791b */ /* 0x003fea0003800000 */
.L_x_8392:
[----:B------:R-:W-:Y:S01]  /*f800*/  MOV R127, R108 ;  /* 0x0000006c007f7202 */ /* 0x000fe20000000f00 */
[----:B------:R-:W-:Y:S02]  /*f810*/  HFMA2 R126, -RZ, RZ, 0, 4.76837158203125e-07 ;  /* 0x00000008ff7e7431 */ /* 0x000fe400000001ff */
[----:B------:R-:W-:-:S07]  /*f820*/  FADD.FTZ R109, R109, R128 ;  /* 0x000000806d6d7221 */ /* 0x000fce0000010000 */
[----:B------:R-:W-:Y:S05]  /*f830*/  WARPSYNC.COLLECTIVE R111, `(.L_x_8393) ;  /* 0x000000006f087348 */ /* 0x000fea0003c00000 */
[----:B------:R0:W1:Y:S02]  /*f840*/  SHFL.BFLY P3, R128, R127, R126, R125 ;  /* 0x0c00007e7f807389 */ /* 0x000064000006007d */
[----:B01----:R-:W-:Y:S05]  /*f850*/  ENDCOLLECTIVE ;  /* 0x000000000000791b */ /* 0x003fea0003800000 */
.L_x_8393:
[----:B------:R-:W-:Y:S01]  /*f860*/  MOV R127, R109 ;  /* 0x0000006d007f7202 */ /* 0x000fe20000000f00 */
[----:B------:R-:W-:-:S07]  /*f870*/  FADD.FTZ R108, R108, R128 ;  /* 0x000000806c6c7221 */ /* 0x000fce0000010000 */
[----:B------:R-:W-:Y:S05]  /*f880*/  WARPSYNC.COLLECTIVE R111, `(.L_x_8394) ;  /* 0x000000006f087348 */ /* 0x000fea0003c00000 */
[----:B------:R0:W1:Y:S02]  /*f890*/  SHFL.BFLY P3, R128, R127, R126, R125 ;  /* 0x0c00007e7f807389 */ /* 0x000064000006007d */
[----:B01----:R-:W-:Y:S05]  /*f8a0*/  ENDCOLLECTIVE ;  /* 0x000000000000791b */ /* 0x003fea0003800000 */
.L_x_8394:
[----:B------:R-:W-:Y:S01]  /*f8b0*/  MOV R127, R108 ;  /* 0x0000006c007f7202 */ /* 0x000fe20000000f00 */
[----:B------:R-:W-:Y:S02]  /*f8c0*/  HFMA2 R126, -RZ, RZ, 0, 9.5367431640625e-07 ;  /* 0x00000010ff7e7431 */ /* 0x000fe400000001ff */
[----:B------:R-:W-:-:S07]  /*f8d0*/  FADD.FTZ R109, R109, R128 ;  /* 0x000000806d6d7221 */ /* 0x000fce0000010000 */
[----:B------:R-:W-:Y:S05]  /*f8e0*/  WARPSYNC.COLLECTIVE R111, `(.L_x_8395) ;  /* 0x000000006f087348 */ /* 0x000fea0003c00000 */
[----:B------:R0:W1:Y:S02]  /*f8f0*/  SHFL.BFLY P3, R128, R127, R126, R125 ;  /* 0x0c00007e7f807389 */ /* 0x000064000006007d */
[----:B01----:R-:W-:Y:S05]  /*f900*/  ENDCOLLECTIVE ;  /* 0x000000000000791b */ /* 0x003fea0003800000 */
.L_x_8395:
[----:B------:R-:W-:Y:S02]  /*f910*/  MOV R127, R109 ;  /* 0x0000006d007f7202 */ /* 0x000fe40000000f00 */
[----:B------:R-:W-:-:S07]  /*f920*/  MOV R110, R128 ;  /* 0x00000080006e7202 */ /* 0x000fce0000000f00 */
[----:B------:R-:W-:Y:S05]  /*f930*/  WARPSYNC.COLLECTIVE R111, `(.L_x_8396) ;  /* 0x000000006f087348 */ /* 0x000fea0003c00000 */
[----:B------:R0:W1:Y:S02]  /*f940*/  SHFL.BFLY P3, R128, R127, R126, R125 ;  /* 0x0c00007e7f807389 */ /* 0x000064000006007d */
[----:B01----:R-:W-:Y:S05]  /*f950*/  ENDCOLLECTIVE ;  /* 0x000000000000791b */ /* 0x003fea0003800000 */
.L_x_8396:
[----:B------:R-:W-:Y:S01]  /*f960*/  MOV R111, R128 ;  /* 0x00000080006f7202 */ /* 0x000fe20000000f00 */
[----:B------:R-:W-:Y:S06]  /*f970*/  BRA `(.L_x_8397) ;  /* 0xffffff3c00247947 */ /* 0x000fec000383ffff */
.L_x_8398:
        /* <DEDUP_REMOVED lines=16> */
.L_x_25427:


//--------------------- .text._ZN10layer_norm22ln_bwd_finalize_kernelINS_22Kernel_traits_finalizeILj1280E13__nv_bfloat16S2_fS2_fjLb1ELj1024ELj4ENS_18Kernel_traits_baseILj1280ES2_S2_fS2_fjLj1024EEEEELb1ELb0EEEvNS_9BwdParamsE --------------------------
	.section	.text._ZN10layer_norm22ln_bwd_finalize_kernelINS_22Kernel_traits_finalizeILj1280E13__nv_bfloat16S2_fS2_fjLb1ELj1024ELj4ENS_18Kernel_traits_baseILj1280ES2_S2_fS2_fjLj1024EEEEELb1ELb0EEEvNS_9BwdParamsE,"ax",@progbits
	.align	128
        .global         _ZN10layer_norm22ln_bwd_finalize_kernelINS_22Kernel_traits_finalizeILj1280E13__nv_bfloat16S2_fS2_fjLb1ELj1024ELj4ENS_18Kernel_traits_baseILj1280ES2_S2_fS2_fjLj1024EEEEELb1ELb0EEEvNS_9BwdParamsE
        .type           _ZN10layer_norm22ln_bwd_finalize_kernelINS_22Kernel_traits_finalizeILj1280E13__nv_bfloat16S2_fS2_fjLb1ELj1024ELj4ENS_18Kernel_traits_baseILj1280ES2_S2_fS2_fjLj1024EEEEELb1ELb0EEEvNS_9BwdParamsE,@function
        .size           _ZN10layer_norm22ln_bwd_finalize_kernelINS_22Kernel_traits_finalizeILj1280E13__nv_bfloat16S2_fS2_fjLb1ELj1024ELj4ENS_18Kernel_traits_baseILj1280ES2_S2_fS2_fjLj1024EEEEELb1ELb0EEEvNS_9BwdParamsE,(.L_x_25428 - _ZN10layer_norm22ln_bwd_finalize_kernelINS_22Kernel_traits_finalizeILj1280E13__nv_bfloat16S2_fS2_fjLb1ELj1024ELj4ENS_18Kernel_traits_baseILj1280ES2_S2_fS2_fjLj1024EEEEELb1ELb0EEEvNS_9BwdParamsE)
        .other          _ZN10layer_norm22ln_bwd_finalize_kernelINS_22Kernel_traits_finalizeILj1280E13__nv_bfloat16S2_fS2_fjLb1ELj1024ELj4ENS_18Kernel_traits_baseILj1280ES2_S2_fS2_fjLj1024EEEEELb1ELb0EEEvNS_9BwdParamsE,@"STO_CUDA_ENTRY STV_DEFAULT"
_ZN10layer_norm22ln_bwd_finalize_kernelINS_22Kernel_traits_finalizeILj1280E13__nv_bfloat16S2_fS2_fjLb1ELj1024ELj4ENS_18Kernel_traits_baseILj1280ES2_S2_fS2_fjLj1024EEEEELb1ELb0EEEvNS_9BwdParamsE:
.text._ZN10layer_norm22ln_bwd_finalize_kernelINS_22Kernel_traits_finalizeILj1280E13__nv_bfloat16S2_fS2_fjLb1ELj1024ELj4ENS_18Kernel_traits_baseILj1280ES2_S2_fS2_fjLj1024EEEEELb1ELb0EEEvNS_9BwdParamsE:
        /* <DEDUP_REMOVED lines=62> */
.L_x_8403:
        /* <DEDUP_REMOVED lines=87> */
.L_x_8402:
[----:B------:R-:W-:Y:S05]  /*0950*/  BSYNC.RECONVERGENT B1 ;  /* 0x0000000000017941 */ /* 0x000fea0003800200 */
.L_x_8401:
        /* <DEDUP_REMOVED lines=49> */
.L_x_8405:
[----:B------:R-:W-:Y:S05]  /*0c70*/  BSYNC.RECONVERGENT B1 ;  /* 0x0000000000017941 */ /* 0x000fea0003800200 */
.L_x_8404:
        /* <DEDUP_REMOVED lines=29> */
.L_x_8407:
[----:B------:R-:W-:Y:S05]  /*0e50*/  BSYNC.RECONVERGENT B1 ;  /* 0x0000000000017941 */ /* 0x000fea0003800200 */
.L_x_8406:
        /* <DEDUP_REMOVED lines=14> */
.L_x_8400:
[----:B------:R-:W-:Y:S05]  /*0f40*/  BSYNC.RECONVERGENT B0 ;  /* 0x0000000000007941 */ /* 0x000fea0003800200 */
.L_x_8399:
        /* <DEDUP_REMOVED lines=75> */
.L_x_8408:
        /* <DEDUP_REMOVED lines=16> */
.L_x_25428:


//--------------------- .text._ZN10layer_norm13ln_bwd_kernelINS_13Kernel_traitsI13__nv_bfloat16S2_fS2_fjLj1280ELj1ELj4ELj1ELj16ENS_18Kernel_traits_baseILj1280ES2_S2_fS2_fjLj128EEEEELb1ELb1ELb1ELb0EEEvNS_9BwdParamsE --------------------------
	.section	.text._ZN10layer_norm13ln_bwd_kernelINS_13Kernel_traitsI13__nv_bfloat16S2_fS2_fjLj1280ELj1ELj4ELj1ELj16ENS_18Kernel_traits_baseILj1280ES2_S2_fS2_fjLj128EEEEELb1ELb1ELb1ELb0EEEvNS_9BwdParamsE,"ax",@progbits
	.align	128
        .global         _ZN10layer_norm13ln_bwd_kernelINS_13Kernel_traitsI13__nv_bfloat16S2_fS2_fjLj1280ELj1ELj4ELj1ELj16ENS_18Kernel_traits_baseILj1280ES2_S2_fS2_fjLj128EEEEELb1ELb1ELb1ELb0EEEvNS_9BwdParamsE
        .type           _ZN10layer_norm13ln_bwd_kernelINS_13Kernel_traitsI13__nv_bfloat16S2_fS2_fjLj1280ELj1ELj4ELj1ELj16ENS_18Kernel_traits_baseILj1280ES2_S2_fS2_fjLj128EEEEELb1ELb1ELb1ELb0EEEvNS_9BwdParamsE,@function
        .size           _ZN10layer_norm13ln_bwd_kernelINS_13Kernel_traitsI13__nv_bfloat16S2_fS2_fjLj1280ELj1ELj4ELj1ELj16ENS_18Kernel_traits_baseILj1280ES2_S2_fS2_fjLj128EEEEELb1ELb1ELb1ELb0EEEvNS_9BwdParamsE,(.L_x_25429 - _ZN10layer_norm13ln_bwd_kernelINS_13Kernel_traitsI13__nv_bfloat16S2_fS2_fjLj1280ELj1ELj4ELj1ELj16ENS_18Kernel_traits_baseILj1280ES2_S2_fS2_fjLj128EEEEELb1ELb1ELb1ELb0EEEvNS_9BwdParamsE)
        .other          _ZN10layer_norm13ln_bwd_kernelINS_13Kernel_traitsI13__nv_bfloat16S2_fS2_fjLj1280ELj1ELj4ELj1ELj16ENS_18Kernel_traits_baseILj1280ES2_S2_fS2_fjLj128EEEEELb1ELb1ELb1ELb0EEEvNS_9BwdParamsE,@"STO_CUDA_ENTRY STV_DEFAULT"
_ZN10layer_norm13ln_bwd_kernelINS_13Kernel_traitsI13__nv_bfloat16S2_fS2_fjLj1280ELj1ELj4ELj1ELj16ENS_18Kernel_traits_baseILj1280ES2_S2_fS2_fjLj128EEEEELb1ELb1ELb1ELb0EEEvNS_9BwdParamsE:
.text._ZN10layer_norm13ln_bwd_kernelINS_13Kernel_traitsI13__nv_bfloat16S2_fS2_fjLj1280ELj1ELj4ELj1ELj16ENS_18Kernel_traits_baseILj1280ES2_S2_fS2_fjLj128EEEEELb1ELb1ELb1ELb0EEEvNS_9BwdParamsE:
        /* <DEDUP_REMOVED lines=15> */
[----:B-1----:R-:W-:Y:S01]  /*00f0*/  LOP3.LUT R7, R28, 0x1f, RZ, 0xc0, !PT ;  /* 0x0000001f1c077812 */ /* 0x002fe200078ec0ff */
[----:B------:R-:W1:Y:S03]  /*0100*/  LDCU.64 UR20, c[0x0][0x478] ;  /* 0x00008f00ff1477ac */ /* 0x000e660008000a00 */
[----:B------:R-:W-:Y:S01]  /*0110*/  LOP3.LUT R3, R7, 0x1f, RZ, 0x3c, !PT ;  /* 0x0000001f07037812 */ /* 0x000fe200078e3cff */
[----:B------:R4:W-:Y:S03]  /*0120*/  STL [R1+0x10], R7 ;  /* 0x0000100701007387 */ /* 0x0009e60000100800 */
        /* <DEDUP_REMOVED lines=8> */
[----:B------:R-:W0:Y:S08]  /*01b0*/  @P1 LDC.64 R8, c[0x0][0x3d0] ;  /* 0x0000f400ff081b82 */ /* 0x000e300000000a00 */
[----:B------:R-:W1:Y:S01]  /*01c0*/  @P1 LDC.64 R10, c[0x0][0x3e8] ;  /* 0x0000fa00ff0a1b82 */ /* 0x000e620000000a00 */
[C---:B---3--:R-:W-:Y:S01]  /*01d0*/  @P0 IMAD.WIDE.U32 R2, R7.reuse, 0x10, R2 ;  /* 0x0000001007020825 */ /* 0x048fe200078e0002 */
[----:B------:R3:W-:Y:S06]  /*01e0*/  STL [R1+0x140], RZ ;  /* 0x000140ff01007387 */ /* 0x0007ec0000100800 */
[----:B------:R-:W3:Y:S01]  /*01f0*/  @P2 LDC.64 R16, c[0x0][0x3d0] ;  /* 0x0000f400ff102b82 */ /* 0x000ee20000000a00 */
[C---:B--2---:R-:W-:Y:S01]  /*0200*/  @P0 IMAD.WIDE.U32 R4, R7.reuse, 0x10, R4 ;  /* 0x0000001007040825 */ /* 0x044fe200078e0004 */
[----:B----4-:R-:W-:-:S06]  /*0210*/  @P0 LOP3.LUT R7, R7, 0x20, RZ, 0xfc, !PT ;  /* 0x0000002007070812 */ /* 0x010fcc00078efcff */
[----:B------:R-:W2:Y:S01]  /*0220*/  @P2 LDC.64 R18, c[0x0][0x3e8] ;  /* 0x0000fa00ff122b82 */ /* 0x000ea20000000a00 */
[----:B0-----:R-:W-:-:S07]  /*0230*/  @P1 IMAD.WIDE.U32 R12, R7, 0x10, R8 ;  /* 0x00000010070c1825 */ /* 0x001fce00078e0008 */
[----:B------:R-:W0:Y:S01]  /*0240*/  @P3 LDC.64 R20, c[0x0][0x3d0] ;  /* 0x0000f400ff143b82 */ /* 0x000e220000000a00 */
[C---:B-1----:R-:W-:Y:S01]  /*0250*/  @P1 IMAD.WIDE.U32 R14, R7.reuse, 0x10, R10 ;  /* 0x00000010070e1825 */ /* 0x042fe200078e000a */
[----:B------:R-:W-:Y:S01]  /*0260*/  @P1 IADD3 R7, PT, PT, R7, 0x20, RZ ;  /* 0x0000002007071810 */ /* 0x000fe20007ffe0ff */
[----:B------:R1:W5:Y:S04]  /*0270*/  @P1 LDG.E.128 R232, desc[UR6][R12.64] ;  /* 0x000000060ce81981 */ /* 0x000368000c1e1d00 */
[----:B------:R1:W5:Y:S01]  /*0280*/  @P1 LDG.E.128 R44, desc[UR6][R14.64] ;  /* 0x000000060e2c1981 */ /* 0x000362000c1e1d00 */
[----:B------:R-:W4:Y:S01]  /*0290*/  @P3 LDC.64 R22, c[0x0][0x3e8] ;  /* 0x0000fa00ff163b82 */ /* 0x000f220000000a00 */
[----:B---3--:R-:W-:-:S07]  /*02a0*/  @P2 IMAD.WIDE.U32 R16, R7, 0x10, R16 ;  /* 0x0000001007102825 */ /* 0x008fce00078e0010 */
[----:B------:R-:W3:Y:S01]  /*02b0*/  @P4 LDC.64 R24, c[0x0][0x3d0] ;  /* 0x0000f400ff184b82 */ /* 0x000ee20000000a00 */
[C---:B--2---:R-:W-:Y:S01]  /*02c0*/  @P2 IMAD.WIDE.U32 R18, R7.reuse, 0x10, R18 ;  /* 0x0000001007122825 */ /* 0x044fe200078e0012 */
[----:B------:R-:W-:Y:S01]  /*02d0*/  @P2 IADD3 R7, PT, PT, R7, 0x20, RZ ;  /* 0x0000002007072810 */ /* 0x000fe20007ffe0ff */
[----:B------:R1:W5:Y:S04]  /*02e0*/  @P2 LDG.E.128 R228, desc[UR6][R16.64] ;  /* 0x0000000610e42981 */ /* 0x000368000c1e1d00 */
[----:B------:R1:W5:Y:S01]  /*02f0*/  @P2 LDG.E.128 R48, desc[UR6][R18.64] ;  /* 0x0000000612302981 */ /* 0x000362000c1e1d00 */
[----:B------:R-:W2:Y:S01]  /*0300*/  @P4 LDC.64 R26, c[0x0][0x3e8] ;  /* 0x0000fa00ff1a4b82 */ /* 0x000ea20000000a00 */
[C---:B0-----:R-:W-:Y:S02]  /*0310*/  @P3 IMAD.WIDE.U32 R20, R7.reuse, 0x10, R20 ;  /* 0x0000001007143825 */ /* 0x041fe400078e0014 */
[----:B------:R1:W-:Y:S04]  /*0320*/  STL [R1+0x144], RZ ;  /* 0x000144ff01007387 */ /* 0x0003e80000100800 */
[----:B------:R1:W5:Y:S01]  /*0330*/  @P3 LDG.E.128 R224, desc[UR6][R20.64] ;  /* 0x0000000614e03981 */ /* 0x000362000c1e1d00 */
[C---:B----4-:R-:W-:Y:S01]  /*0340*/  @P3 IMAD.WIDE.U32 R22, R7.reuse, 0x10, R22 ;  /* 0x0000001007163825 */ /* 0x050fe200078e0016 */
[----:B------:R-:W-:Y:S01]  /*0350*/  @P3 IADD3 R7, PT, PT, R7, 0x20, RZ ;  /* 0x0000002007073810 */ /* 0x000fe20007ffe0ff */
[----:B------:R-:W0:Y:S01]  /*0360*/  S2UR UR4, SR_CTAID.X ;  /* 0x00000000000479c3 */ /* 0x000e220000002500 */
[----:B------:R-:W-:Y:S01]  /*0370*/  SHF.R.U32.HI R219, RZ, 0x5, R28 ;  /* 0x00000005ffdb7819 */ /* 0x000fe2000001161c */
[----:B------:R1:W5:Y:S02]  /*0380*/  @P0 LDG.E.128 R236, desc[UR6][R2.64] ;  /* 0x0000000602ec0981 */ /* 0x000364000c1e1d00 */
[----:B---3--:R-:W-:-:S02]  /*0390*/  @P4 IMAD.WIDE.U32 R8, R7, 0x10, R24 ;  /* 0x0000001007084825 */ /* 0x008fc400078e0018 */
        /* <DEDUP_REMOVED lines=101> */
[----:B-1----:R-:W-:Y:S06]  /*09f0*/  @P0 BRA `(.L_x_8410) ;  /* 0x0000016800640947 */ /* 0x002fec0003800000 */
        /* <DEDUP_REMOVED lines=54> */
[----:B------:R-:W-:-:S03]  /*0d60*/  CS2R R102, SRZ ;  /* 0x0000000000667805 */ /* 0x000fc6000001ff00 */
        /* <DEDUP_REMOVED lines=71> */
.L_x_9045:
[----:B0-----:R-:W0:Y:S08]  /*11e0*/  LDC.64 R2, c[0x0][0x3f8] ;  /* 0x0000fe00ff027b82 */ /* 0x001e300000000a00 */
[----:B-----5:R-:W1:Y:S01]  /*11f0*/  LDC.64 R148, c[0x0][0x3f0] ;  /* 0x0000fc00ff947b82 */ /* 0x020e620000000a00 */
[----:B0-----:R-:W-:-:S05]  /*1200*/  IMAD.WIDE R2, R219, 0x4, R2 ;  /* 0x00000004db027825 */ /* 0x001fca00078e0202 */
[----:B------:R0:W2:Y:S01]  /*1210*/  LDG.E R5, desc[UR6][R2.64] ;  /* 0x0000000602057981 */ /* 0x0000a2000c1e1900 */
[----:B-1----:R-:W-:-:S05]  /*1220*/  IMAD.WIDE R148, R219, 0x4, R148 ;  /* 0x00000004db947825 */ /* 0x002fca00078e0294 */
[----:B------:R-:W5:Y:S01]  /*1230*/  LDG.E R218, desc[UR6][R148.64] ;  /* 0x0000000694da7981 */ /* 0x000f62000c1e1900 */
[----:B0-----:R-:W0:Y:S01]  /*1240*/  LDC.64 R2, c[0x0][0x3c8] ;  /* 0x0000f200ff027b82 */ /* 0x001e220000000a00 */
[----:B------:R-:W-:Y:S01]  /*1250*/  BSSY.RECONVERGENT B1, `(.L_x_8411) ;  /* 0x000031c000017945 */ /* 0x000fe20003800200 */
[----:B0-----:R-:W-:-:S05]  /*1260*/  IMAD.WIDE R2, R219, 0x4, R2 ;  /* 0x00000004db027825 */ /* 0x001fca00078e0202 */
[----:B------:R0:W5:Y:S02]  /*1270*/  LDG.E R4, desc[UR6][R2.64] ;  /* 0x0000000602047981 */ /* 0x000164000c1e1900 */
[----:B0-----:R-:W0:Y:S01]  /*1280*/  LDC.64 R2, c[0x0][0x3c0] ;  /* 0x0000f000ff027b82 */ /* 0x001e220000000a00 */
[----:B--2---:R-:W-:-:S13]  /*1290*/  ISETP.GE.AND P0, PT, R5, 0x1, PT ;  /* 0x000000010500780c */ /* 0x004fda0003f06270 */
[----:B0-----:R-:W-:Y:S05]  /*12a0*/  @!P0 BRA `(.L_x_8412) ;  /* 0x0000002800bc8947 */ /* 0x001fea0003800000 */
[----:B------:R-:W-:-:S06]  /*12b0*/  IMAD.WIDE R2, R219, 0x4, R2 ;  /* 0x00000004db027825 */ /* 0x000fcc00078e0202 */
[----:B------:R0:W2:Y:S01]  /*12c0*/  LDG.E R2, desc[UR6][R2.64] ;  /* 0x0000000602027981 */ /* 0x0000a2000c1e1900 */
[----:B------:R-:W-:Y:S01]  /*12d0*/  MOV R152, UR15 ;  /* 0x0000000f00987c02 */ /* 0x000fe20008000f00 */
[----:B------:R-:W-:Y:S01]  /*12e0*/  BSSY.RECONVERGENT B2, `(.L_x_8413) ;  /* 0x00000a5000027945 */ /* 0x000fe20003800200 */
[----:B-----5:R-:W-:Y:S01]  /*12f0*/  ISETP.GE.AND P1, PT, R218, 0x1, PT ;  /* 0x00000001da00780c */ /* 0x020fe20003f26270 */
[----:B------:R-:W1:Y:S01]  /*1300*/  S2R R151, SR_TID.X ;  /* 0x0000000000977919 */ /* 0x000e620000002100 */
[----:B------:R-:W-:Y:S01]  /*1310*/  ISETP.GE.U32.AND P2, PT, R6, 0x20, PT ;  /* 0x000000200600780c */ /* 0x000fe20003f46070 */
[----:B------:R-:W-:Y:S01]  /*1320*/  IMAD R149, R219, R152, RZ ;  /* 0x00000098db957224 */ /* 0x000fe200078e02ff */
[----:B------:R-:W-:Y:S01]  /*1330*/  ISETP.NE.AND P6, PT, RZ, UR8, PT ;  /* 0x00000008ff007c0c */ /* 0x000fe2000bfc5270 */
[----:B------:R3:W-:Y:S01]  /*1340*/  STL [R1+0xc], R152 ;  /* 0x00000c9801007387 */ /* 0x0007e20000100800 */
[----:B------:R-:W-:Y:S01]  /*1350*/  HFMA2 R206, -RZ, RZ, 0, 0 ;  /* 0x00000000ffce7431 */ /* 0x000fe200000001ff */
[----:B0-----:R-:W-:-:S02]  /*1360*/  IADD3 R3, PT, PT, R5, -0x1, RZ ;  /* 0xffffffff05037810 */ /* 0x001fc40007ffe0ff */
[----:B------:R-:W-:Y:S02]  /*1370*/  SHF.R.S32.HI R150, RZ, 0x1f, R149 ;  /* 0x0000001fff967819 */ /* 0x000fe40000011495 */
[----:B------:R-:W-:Y:S01]  /*1380*/  ISETP.GE.U32.AND P3, PT, R6, 0x40, PT ;  /* 0x000000400600780c */ /* 0x000fe20003f66070 */
[-C--:B------:R-:W-:Y:S01]  /*1390*/  IMAD R148, R3, R152.reuse, RZ ;  /* 0x0000009803947224 */ /* 0x080fe200078e02ff */
[----:B------:R-:W-:Y:S02]  /*13a0*/  LEA.HI R149, R150, R149, RZ, 0x3 ;  /* 0x0000009596957211 */ /* 0x000fe400078f18ff */
[----:B------:R-:W-:Y:S02]  /*13b0*/  @P1 IADD3 R3, PT, PT, R218, -0x1, RZ ;  /* 0xffffffffda031810 */ /* 0x000fe40007ffe0ff */
[----:B------:R-:W-:Y:S02]  /*13c0*/  SHF.R.S32.HI R150, RZ, 0x1f, R148 ;  /* 0x0000001fff967819 */ /* 0x000fe40000011494 */
[----:B------:R-:W-:Y:S01]  /*13d0*/  ISETP.GE.U32.AND P4, PT, R6, 0x60, PT ;  /* 0x000000600600780c */ /* 0x000fe20003f86070 */
[----:B------:R-:W-:Y:S01]  /*13e0*/  @P1 IMAD R3, R3, R152, RZ ;  /* 0x0000009803031224 */ /* 0x000fe200078e02ff */
[----:B------:R-:W-:-:S02]  /*13f0*/  LEA.HI R148, R150, R148, RZ, 0x3 ;  /* 0x0000009496947211 */ /* 0x000fc400078f18ff */
[----:B------:R-:W-:Y:S02]  /*1400*/  ISETP.GE.U32.AND P5, PT, R6, 0x80, PT ;  /* 0x000000800600780c */ /* 0x000fe40003fa6070 */
[----:B------:R-:W-:Y:S02]  /*1410*/  @P1 SHF.R.S32.HI R150, RZ, 0x1f, R3 ;  /* 0x0000001fff961819 */ /* 0x000fe40000011403 */
[----:B------:R-:W-:Y:S02]  /*1420*/  MOV R211, RZ ;  /* 0x000000ff00d37202 */ /* 0x000fe40000000f00 */
[----:B------:R-:W-:Y:S01]  /*1430*/  @P1 LEA.HI R150, R150, R3, RZ, 0x3 ;  /* 0x0000000396961211 */ /* 0x000fe200078f18ff */
[----:B------:R-:W-:Y:S01]  /*1440*/  HFMA2 R3, -RZ, RZ, 0, 0 ;  /* 0x00000000ff037431 */ /* 0x000fe200000001ff */
[----:B-1----:R-:W-:-:S04]  /*1450*/  LOP3.LUT R151, R151, 0x1f, RZ, 0xc0, !PT ;  /* 0x0000001f97977812 */ /* 0x002fc800078ec0ff */
[-C--:B------:R-:W-:Y:S01]  /*1460*/  LEA.HI.SX32 R149, R149, R151.reuse, 0x1d ;  /* 0x0000009795957211 */ /* 0x080fe200078feaff */
[----:B------:R3:W-:Y:S01]  /*1470*/  STL [R1+0x10], R151 ;  /* 0x0000109701007387 */ /* 0x0007e20000100800 */
[-C--:B------:R-:W-:Y:S02]  /*1480*/  @P1 LEA.HI.SX32 R3, R150, R151.reuse, 0x1d ;  /* 0x0000009796031211 */ /* 0x080fe400078feaff */
[----:B------:R-:W-:Y:S01]  /*1490*/  LEA.HI.SX32 R208, R148, R151, 0x1d ;  /* 0x0000009794d07211 */ /* 0x000fe200078feaff */
[----:B------:R3:W-:Y:S01]  /*14a0*/  STL [R1+0x24], R149 ;  /* 0x0000249501007387 */ /* 0x0007e20000100800 */
[----:B------:R-:W-:Y:S02]  /*14b0*/  MOV R207, R149 ;  /* 0x0000009500cf7202 */ /* 0x000fe40000000f00 */
[----:B--2---:R-:W-:Y:S01]  /*14c0*/  FSEL R2, R2, RZ, !P6 ;  /* 0x000000ff02027208 */ /* 0x004fe20007000000 */
[----:B---3--:R-:W-:Y:S06]  /*14d0*/  @!P2 BRA `(.L_x_8414) ;  /* 0x000000080014a947 */ /* 0x008fec0003800000 */
[----:B------:R-:W0:Y:S01]  /*14e0*/  LDC.64 R148, c[0x0][0x428] ;  /* 0x00010a00ff947b82 */ /* 0x000e220000000a00 */
[----:B------:R-:W2:Y:S04]  /*14f0*/  LDL.LU R15, [R1+0x144] ;  /* 0x00014400010f7983 */ /* 0x000ea80000300800 */
[----:B------:R-:W3:Y:S03]  /*1500*/  LDL.LU R28, [R1+0xa4] ;  /* 0x0000a400011c7983 */ /* 0x000ee60000300800 */
[----:B------:R-:W1:Y:S01]  /*1510*/  LDC.64 R156, c[0x0][0x3a8] ;  /* 0x0000ea00ff9c7b82 */ /* 0x000e620000000a00 */
[----:B------:R-:W4:Y:S01]  /*1520*/  LDL.LU R179, [R1+0x14c] ;  /* 0x00014c0001b37983 */ /* 0x000f220000300800 */
[----:B------:R-:W-:-:S02]  /*1530*/  ISETP.NE.U32.AND P6, PT, RZ, UR10, PT ;  /* 0x0000000aff007c0c */ /* 0x000fc4000bfc5070 */
[----:B------:R-:W-:Y:S01]  /*1540*/  PRMT R7, R236, 0x7632, R7 ;  /* 0x00007632ec077816 */ /* 0x000fe20000000007 */
[----:B------:R-:W4:Y:S03]  /*1550*/  LDL.LU R197, [R1+0xac] ;  /* 0x0000ac0001c57983 */ /* 0x000f260000300800 */
[----:B------:R-:W1:Y:S01]  /*1560*/  LDC.64 R190, c[0x0][0x3b0] ;  /* 0x0000ec00ffbe7b82 */ /* 0x000e620000000a00 */
[----:B0-----:R-:W-:-:S04]  /*1570*/  IMAD.WIDE.U32 R148, R208, 0x10, R148 ;  /* 0x00000010d0947825 */ /* 0x001fc800078e0094 */
[----:B-1----:R-:W-:Y:S02]  /*1580*/  IMAD.WIDE.U32 R156, R207, 0x20, R156 ;  /* 0x00000020cf9c7825 */ /* 0x002fe400078e009c */
[----:B------:R-:W2:Y:S04]  /*1590*/  LDG.E.128 R148, desc[UR6][R148.64] ;  /* 0x0000000694947981 */ /* 0x000ea8000c1e1d00 */
[----:B------:R-:W3:Y:S01]  /*15a0*/  LDG.E.128 R152, desc[UR6][R156.64] ;  /* 0x000000069c987981 */ /* 0x000ee2000c1e1d00 */
[----:B------:R-:W-:Y:S02]  /*15b0*/  ISETP.NE.AND.EX P6, PT, RZ, UR11, PT, P6 ;  /* 0x0000000bff007c0c */ /* 0x000fe4000bfc5360 */
[----:B------:R-:W-:Y:S01]  /*15c0*/  SHF.L.U32 R7, R7, 0x10, RZ ;  /* 0x0000001007077819 */ /* 0x000fe200000006ff */
[----:B------:R-:W4:Y:S04]  /*15d0*/  LDL.LU R196, [R1+0x94] ;  /* 0x0000940001c47983 */ /* 0x000f280000300800 */
[----:B------:R-:W4:Y:S04]  /*15e0*/  LDL.LU R209, [R1+0x134] ;  /* 0x0001340001d17983 */ /* 0x000f280000300800 */
[----:B------:R-:W4:Y:S02]  /*15f0*/  LDL.LU R211, [R1+0x98] ;  /* 0x0000980001d37983 */ /* 0x000f240000300800 */
[----:B------:R-:W0:Y:S02]  /*1600*/  @P6 LDC.64 R166, c[0x0][0x438] ;  /* 0x00010e00ffa66b82 */ /* 0x000e240000000a00 */
[----:B------:R-:W4:Y:S04]  /*1610*/  LDG.E.128 R156, desc[UR6][R156.64+0x10] ;  /* 0x000010069c9c7981 */ /* 0x000f28000c1e1d00 */
[----:B------:R-:W4:Y:S01]  /*1620*/  LDL.LU R210, [R1+0x138] ;  /* 0x0001380001d27983 */ /* 0x000f220000300800 */
[----:B0-----:R-:W-:-:S05]  /*1630*/  @P6 IMAD.WIDE.U32 R166, R207, 0x20, R166 ;  /* 0x00000020cfa66825 */ /* 0x001fca00078e00a6 */
[----:B------:R-:W5:Y:S04]  /*1640*/  @P6 LDG.E.128 R104, desc[UR6][R166.64] ;  /* 0x00000006a6686981 */ /* 0x000f68000c1e1d00 */
[----:B------:R0:W5:Y:S02]  /*1650*/  @P6 LDG.E.128 R108, desc[UR6][R166.64+0x10] ;  /* 0x00001006a66c6981 */ /* 0x000164000c1e1d00 */
[----:B0-----:R-:W-:Y:S01]  /*1660*/  IMAD.WIDE.U32 R166, R3, 0x8, R190 ;  /* 0x0000000803a67825 */ /* 0x001fe200078e00be */
[----:B------:R-:W-:Y:S02]  /*1670*/  PRMT R16, R237, 0x7632, R16 ;  /* 0x00007632ed107816 */ /* 0x000fe40000000010 */
[----:B--2---:R-:W-:-:S03]  /*1680*/  PRMT R0, R148, 0x7632, R0 ;  /* 0x0000763294007816 */ /* 0x004fc60000000000 */
[----:B------:R-:W5:Y:S01]  /*1690*/  LDG.E.64 R166, desc[UR6][R166.64] ;  /* 0x00000006a6a67981 */ /* 0x000f62000c1e1b00 */
[----:B---3--:R-:W-:Y:S01]  /*16a0*/  FADD.FTZ R8, -R2, R153 ;  /* 0x0000009902087221 */ /* 0x008fe20000010100 */
[----:B------:R-:W-:-:S03]  /*16b0*/  SHF.L.U32 R0, R0, 0x10, RZ ;  /* 0x0000001000007819 */ /* 0x000fc600000006ff */
[----:B------:R-:W-:-:S04]  /*16c0*/  FMUL.FTZ R8, R4, R8 ;  /* 0x0000000804087220 */ /* 0x000fc80000410000 */
[-C--:B------:R-:W-:Y:S01]  /*16d0*/  FFMA.FTZ R15, R8, R0.reuse, R15 ;  /* 0x00000000080f7223 */ /* 0x080fe2000001000f */
[----:B------:R-:W-:Y:S01]  /*16e0*/  FMUL.FTZ R7, R7, R0 ;  /* 0x0000000007077220 */ /* 0x000fe20000410000 */
[--C-:B------:R-:W-:Y:S01]  /*16f0*/  FADD.FTZ R28, R28, R0.reuse ;  /* 0x000000001c1c7221 */ /* 0x100fe20000010000 */
[----:B------:R-:W-:Y:S02]  /*1700*/  PRMT R0, R149, 0x7632, R0 ;  /* 0x0000763295007816 */ /* 0x000fe40000000000 */
[----:B------:R0:W-:Y:S02]  /*1710*/  STL [R1+0x144], R15 ;  /* 0x0001440f01007387 */ /* 0x0001e40000100800 */
[----:B------:R-:W-:Y:S01]  /*1720*/  SHF.L.U32 R0, R0, 0x10, RZ ;  /* 0x0000001000007819 */ /* 0x000fe200000006ff */
[----:B0-----:R-:W-:-:S04]  /*1730*/  FADD.FTZ R15, -R2, R155 ;  /* 0x0000009b020f7221 */ /* 0x001fc80000010100 */
[----:B------:R-:W-:-:S04]  /*1740*/  FMUL.FTZ R15, R4, R15 ;  /* 0x0000000f040f7220 */ /* 0x000fc80000410000 */
[----:B----4-:R-:W-:Y:S01]  /*1750*/  FFMA.FTZ R179, R15, R0, R179 ;  /* 0x000000000fb37223 */ /* 0x010fe200000100b3 */
[----:B------:R-:W-:Y:S04]  /*1760*/  STL [R1+0xa4], R28 ;  /* 0x0000a41c01007387 */ /* 0x000fe80000100800 */
[----:B------:R0:W-:Y:S04]  /*1770*/  STL [R1+0x14c], R179 ;  /* 0x00014cb301007387 */ /* 0x0001e80000100800 */
[----:B0-----:R-:W2:Y:S04]  /*1780*/  LDL.LU R179, [R1+0x140] ;  /* 0x0001400001b37983 */ /* 0x001ea80000300800 */
[----:B------:R-:W3:Y:S01]  /*1790*/  LDL.LU R191, [R1+0x9c] ;  /* 0x00009c0001bf7983 */ /* 0x000ee20000300800 */
[----:B------:R-:W-:Y:S01]  /*17a0*/  SHF.L.U32 R16, R16, 0x10, RZ ;  /* 0x0000001010107819 */ /* 0x000fe200000006ff */
[----:B------:R-:W-:Y:S01]  /*17b0*/  FADD.FTZ R197, R197, R0 ;  /* 0x00000000c5c57221 */ /* 0x000fe20000010000 */
[----:B------:R-:W-:Y:S01]  /*17c0*/  PRMT R27, R150, 0x7632, R27 ;  /* 0x00007632961b7816 */ /* 0x000fe2000000001b */
[----:B------:R-:W-:-:S02]  /*17d0*/  FADD.FTZ R28, -R2, R157 ;  /* 0x0000009d021c7221 */ /* 0x000fc40000010100 */
[----:B------:R-:W-:Y:S01]  /*17e0*/  FMUL.FTZ R16, R16, R0 ;  /* 0x0000000010107220 */ /* 0x000fe20000410000 */
[----:B------:R-:W-:Y:S01]  /*17f0*/  PRMT R0, R238, 0x7632, R0 ;  /* 0x00007632ee007816 */ /* 0x000fe20000000000 */
[----:B------:R-:W-:Y:S01]  /*1800*/  FMUL.FTZ R28, R4, R28 ;  /* 0x0000001c041c7220 */ /* 0x000fe20000410000 */
[----:B------:R-:W-:Y:S02]  /*1810*/  SHF.L.U32 R153, R27, 0x10, RZ ;  /* 0x000000101b997819 */ /* 0x000fe400000006ff */
[----:B------:R-:W-:-:S03]  /*1820*/  SHF.L.U32 R0, R0, 0x10, RZ ;  /* 0x0000001000007819 */ /* 0x000fc600000006ff */
[----:B------:R-:W-:Y:S01]  /*1830*/  FADD.FTZ R196, R196, R153 ;  /* 0x00000099c4c47221 */ /* 0x000fe20000010000 */
[-C--:B------:R-:W-:Y:S01]  /*1840*/  FFMA.FTZ R209, R28, R153.reuse, R209 ;  /* 0x000000991cd17223 */ /* 0x080fe200000100d1 */
[----:B------:R-:W-:Y:S01]  /*1850*/  FMUL.FTZ R27, R0, R153 ;  /* 0x00000099001b7220 */ /* 0x000fe20000410000 */
[----:B------:R-:W-:Y:S01]  /*1860*/  PRMT R153, R151, 0x7632, R153 ;  /* 0x0000763297997816 */ /* 0x000fe20000000099 */
[----:B------:R0:W-:Y:S03]  /*1870*/  STL [R1+0xac], R197 ;  /* 0x0000acc501007387 */ /* 0x0001e60000100800 */
[----:B------:R-:W-:Y:S01]  /*1880*/  SHF.L.U32 R153, R153, 0x10, RZ ;  /* 0x0000001099997819 */ /* 0x000fe200000006ff */
[----:B0-----:R-:W4:Y:S04]  /*1890*/  LDL.LU R197, [R1+0x13c] ;  /* 0x00013c0001c57983 */ /* 0x001f280000300800 */
[----:B------:R-:W2:Y:S04]  /*18a0*/  LDL.LU R190, [R1+0xa0] ;  /* 0x0000a00001be7983 */ /* 0x000ea80000300800 */
[----:B------:R0:W-:Y:S04]  /*18b0*/  STL [R1+0x94], R196 ;  /* 0x000094c401007387 */ /* 0x0001e80000100800 */
[----:B------:R-:W-:Y:S04]  /*18c0*/  STL [R1+0x134], R209 ;  /* 0x000134d101007387 */ /* 0x000fe80000100800 */
[----:B0-----:R-:W2:Y:S01]  /*18d0*/  LDL.LU R196, [R1+0xa8] ;  /* 0x0000a80001c47983 */ /* 0x001ea20000300800 */
[----:B------:R-:W-:-:S04]  /*18e0*/  FADD.FTZ R155, -R2, R159 ;  /* 0x0000009f029b7221 */ /* 0x000fc80000010100 */
[----:B------:R-:W-:Y:S01]  /*18f0*/  FMUL.FTZ R206, R4, R155 ;  /* 0x0000009b04ce7220 */ /* 0x000fe20000410000 */
[----:B---3--:R-:W-:-:S05]  /*1900*/  FADD.FTZ R191, R191, R153 ;  /* 0x00000099bfbf7221 */ /* 0x008fca0000010000 */
[----:B------:R0:W-:Y:S04]  /*1910*/  STL [R1+0x9c], R191 ;  /* 0x00009cbf01007387 */ /* 0x0001e80000100800 */
[----:B0-----:R-:W3:Y:S04]  /*1920*/  LDL.LU R191, [R1+0x148] ;  /* 0x0001480001bf7983 */ /* 0x001ee80000300800 */
[----:B------:R-:W-:Y:S04]  /*1930*/  STL [R1+0x8], R206 ;  /* 0x000008ce01007387 */ /* 0x000fe80000100800 */
[----:B------:R-:W3:Y:S04]  /*1940*/  LDL.LU R159, [R1+0x90] ;  /* 0x00009000019f7983 */ /* 0x000ee80000300800 */
[----:B------:R-:W3:Y:S01]  /*1950*/  LDL.LU R155, [R1+0x130] ;  /* 0x00013000019b7983 */ /* 0x000ee20000300800 */
[----:B------:R-:W-:-:S04]  /*1960*/  PRMT R0, R239, 0x7632, R0 ;  /* 0x00007632ef007816 */ /* 0x000fc80000000000 */
[----:B------:R-:W-:-:S05]  /*1970*/  SHF.L.U32 R0, R0, 0x10, RZ ;  /* 0x0000001000007819 */ /* 0x000fca00000006ff */
[----:B------:R-:W-:Y:S01]  /*1980*/  FMUL.FTZ R157, R0, R153 ;  /* 0x00000099009d7220 */ /* 0x000fe20000410000 */
[----:B------:R-:W-:Y:S01]  /*1990*/  FADD.FTZ R0, -R2, R152 ;  /* 0x0000009802007221 */ /* 0x000fe20000010100 */
[----:B------:R-:W-:-:S03]  /*19a0*/  SHF.L.U32 R152, R148, 0x10, RZ ;  /* 0x0000001094987819 */ /* 0x000fc600000006ff */
[----:B------:R-:W-:Y:S01]  /*19b0*/  FMUL.FTZ R0, R4, R0 ;  /* 0x0000000004007220 */ /* 0x000fe20000410000 */
[----:B----4-:R-:W-:Y:S01]  /*19c0*/  FFMA.FTZ R197, R206, R153, R197 ;  /* 0x00000099cec57223 */ /* 0x010fe200000100c5 */
[----:B--2---:R-:W-:Y:S02]  /*19d0*/  FADD.FTZ R190, R190, R152 ;  /* 0x00000098bebe7221 */ /* 0x004fe40000010000 */
[----:B------:R-:W-:Y:S01]  /*19e0*/  FFMA.FTZ R179, R0, R152, R179 ;  /* 0x0000009800b37223 */ /* 0x000fe200000100b3 */
[----:B------:R-:W-:Y:S01]  /*19f0*/  STL [R1+0x20], R157 ;  /* 0x0000209d01007387 */ /* 0x000fe20000100800 */
[----:B------:R-:W-:Y:S01]  /*1a00*/  FADD.FTZ R148, -R2, R154 ;  /* 0x0000009a02947221 */ /* 0x000fe20000010100 */
[----:B------:R-:W-:Y:S02]  /*1a10*/  SHF.L.U32 R149, R149, 0x10, RZ ;  /* 0x0000001095957819 */ /* 0x000fe400000006ff */
[----:B------:R-:W-:Y:S04]  /*1a20*/  STL [R1+0x13c], R197 ;  /* 0x00013cc501007387 */ /* 0x000fe80000100800 */
[----:B------:R-:W-:Y:S04]  /*1a30*/  STL [R1+0x140], R179 ;  /* 0x000140b301007387 */ /* 0x000fe80000100800 */
[----:B------:R0:W-:Y:S01]  /*1a40*/  STL [R1+0xa0], R190 ;  /* 0x0000a0be01007387 */ /* 0x0001e20000100800 */
[----:B------:R-:W-:Y:S01]  /*1a50*/  FADD.FTZ R196, R196, R149 ;  /* 0x00000095c4c47221 */ /* 0x000fe20000010000 */
[----:B------:R-:W-:Y:S01]  /*1a60*/  SHF.L.U32 R153, R236, 0x10, RZ ;  /* 0x00000010ec997819 */ /* 0x000fe200000006ff */
[----:B0-----:R-:W-:Y:S01]  /*1a70*/  FMUL.FTZ R190, R4, R148 ;  /* 0x0000009404be7220 */ /* 0x001fe20000410000 */
[----:B------:R-:W-:-:S03]  /*1a80*/  FADD.FTZ R148, -R2, R156 ;  /* 0x0000009c02947221 */ /* 0x000fc60000010100 */
[----:B------:R-:W-:Y:S01]  /*1a90*/  FMUL.FTZ R179, R153, R152 ;  /* 0x0000009899b37220 */ /* 0x000fe20000410000 */
[----:B------:R-:W-:Y:S02]  /*1aa0*/  SHF.L.U32 R152, R237, 0x10, RZ ;  /* 0x00000010ed987819 */ /* 0x000fe400000006ff */
[----:B------:R-:W-:Y:S02]  /*1ab0*/  SHF.L.U32 R150, R150, 0x10, RZ ;  /* 0x0000001096967819 */ /* 0x000fe400000006ff */
[----:B------:R-:W-:-:S05]  /*1ac0*/  SHF.L.U32 R151, R151, 0x10, RZ ;  /* 0x0000001097977819 */ /* 0x000fca00000006ff */
[----:B------:R-:W-:Y:S01]  /*1ad0*/  FADD.FTZ R211, R211, R151 ;  /* 0x00000097d3d37221 */ /* 0x000fe20000010000 */
[----:B------:R-:W-:Y:S02]  /*1ae0*/  IADD3 R208, PT, PT, R208, 0x20, RZ ;  /* 0x00000020d0d07810 */ /* 0x000fe40007ffe0ff */
[----:B------:R-:W-:Y:S02]  /*1af0*/  IADD3 R3, PT, PT, R3, 0x20, RZ ;  /* 0x0000002003037810 */ /* 0x000fe40007ffe0ff */
[----:B------:R-:W-:Y:S01]  /*1b00*/  IADD3 R207, PT, PT, R207, 0x20, RZ ;  /* 0x00000020cfcf7810 */ /* 0x000fe20007ffe0ff */
[----:B---3--:R-:W-:-:S05]  /*1b10*/  FFMA.FTZ R191, R190, R149, R191 ;  /* 0x00000095bebf7223 */ /* 0x008fca00000100bf */
[----:B------:R-:W-:Y:S04]  /*1b20*/  STL [R1+0x148], R191 ;  /* 0x000148bf01007387 */ /* 0x000fe80000100800 */
[----:B------:R0:W-:Y:S02]  /*1b30*/  STL [R1+0xa8], R196 ;  /* 0x0000a8c401007387 */ /* 0x0001e40000100800 */
[----:B0-----:R-:W-:Y:S01]  /*1b40*/  FMUL.FTZ R196, R4, R148 ;  /* 0x0000009404c47220 */ /* 0x001fe20000410000 */
[----:B------:R-:W-:Y:S01]  /*1b50*/  SHF.L.U32 R148, R238, 0x10, RZ ;  /* 0x00000010ee947819 */ /* 0x000fe200000006ff */
[----:B------:R-:W-:Y:S01]  /*1b60*/  FMUL.FTZ R191, R152, R149 ;  /* 0x0000009598bf7220 */ /* 0x000fe20000410000 */
[----:B------:R-:W-:-:S03]  /*1b70*/  FADD.FTZ R149, RZ, R179 ;  /* 0x000000b3ff957221 */ /* 0x000fc60000010000 */
[-C--:B------:R-:W-:Y:S01]  /*1b80*/  FMUL.FTZ R197, R148, R150.reuse ;  /* 0x0000009694c57220 */ /* 0x080fe20000410000 */
[----:B------:R-:W-:Y:S01]  /*1b90*/  FFMA.FTZ R148, R0, R179, RZ ;  /* 0x000000b300947223 */ /* 0x000fe200000100ff */
[----:B------:R-:W-:Y:S01]  /*1ba0*/  FADD.FTZ R149, R149, R7 ;  /* 0x0000000795957221 */ /* 0x000fe20000010000 */
[----:B------:R-:W-:Y:S01]  /*1bb0*/  FADD.FTZ R159, R159, R150 ;  /* 0x000000969f9f7221 */ /* 0x000fe20000010000 */
[----:B------:R-:W-:Y:S01]  /*1bc0*/  FFMA.FTZ R155, R196, R150, R155 ;  /* 0x00000096c49b7223 */ /* 0x000fe2000001009b */
[----:B------:R-:W-:Y:S01]  /*1bd0*/  FFMA.FTZ R148, R8, R7, R148 ;  /* 0x0000000708947223 */ /* 0x000fe20000010094 */
[----:B------:R-:W-:Y:S01]  /*1be0*/  FADD.FTZ R150, -R2, R158 ;  /* 0x0000009e02967221 */ /* 0x000fe20000010100 */
[----:B------:R-:W-:Y:S02]  /*1bf0*/  FADD.FTZ R149, R149, R191 ;  /* 0x000000bf95957221 */ /* 0x000fe40000010000 */
[----:B------:R-:W-:Y:S01]  /*1c00*/  FFMA.FTZ R148, R190, R191, R148 ;  /* 0x000000bfbe947223 */ /* 0x000fe20000010094 */
[----:B------:R-:W-:Y:S01]  /*1c10*/  FMUL.FTZ R209, R4, R150 ;  /* 0x0000009604d17220 */ /* 0x000fe20000410000 */
[----:B------:R-:W-:-:S02]  /*1c20*/  FADD.FTZ R149, R149, R16 ;  /* 0x0000001095957221 */ /* 0x000fc40000010000 */
[----:B------:R-:W-:Y:S01]  /*1c30*/  FFMA.FTZ R148, R15, R16, R148 ;  /* 0x000000100f947223 */ /* 0x000fe20000010094 */
[----:B------:R-:W-:Y:S01]  /*1c40*/  FFMA.FTZ R210, R209, R151, R210 ;  /* 0x00000097d1d27223 */ /* 0x000fe200000100d2 */
[----:B------:R-:W-:Y:S01]  /*1c50*/  SHF.L.U32 R150, R239, 0x10, RZ ;  /* 0x00000010ef967819 */ /* 0x000fe200000006ff */
[----:B------:R-:W-:Y:S01]  /*1c60*/  STL [R1+0x90], R159 ;  /* 0x0000909f01007387 */ /* 0x000fe20000100800 */
[----:B------:R-:W-:Y:S01]  /*1c70*/  FADD.FTZ R149, R149, R197 ;  /* 0x000000c595957221 */ /* 0x000fe20000010000 */
[----:B------:R-:W-:Y:S02]  /*1c80*/  FFMA.FTZ R148, R196, R197, R148 ;  /* 0x000000c5c4947223 */ /* 0x000fe40000010094 */
[----:B------:R-:W-:Y:S01]  /*1c90*/  STL [R1+0x130], R155 ;  /* 0x0001309b01007387 */ /* 0x000fe20000100800 */
[----:B------:R-:W-:Y:S01]  /*1ca0*/  FADD.FTZ R149, R149, R27 ;  /* 0x0000001b95957221 */ /* 0x000fe20000010000 */
[----:B------:R-:W-:Y:S02]  /*1cb0*/  FFMA.FTZ R148, R28, R27, R148 ;  /* 0x0000001b1c947223 */ /* 0x000fe40000010094 */
[----:B------:R-:W-:Y:S04]  /*1cc0*/  STL [R1+0x98], R211 ;  /* 0x000098d301007387 */ /* 0x000fe80000100800 */
[----:B------:R0:W-:Y:S02]  /*1cd0*/  STL [R1+0x138], R210 ;  /* 0x000138d201007387 */ /* 0x0001e40000100800 */
[----:B0-----:R-:W-:-:S04]  /*1ce0*/  FMUL.FTZ R210, R150, R151 ;  /* 0x0000009796d27220 */ /* 0x001fc80000410000 */
[----:B------:R-:W-:Y:S01]  /*1cf0*/  FADD.FTZ R149, R149, R210 ;  /* 0x000000d295957221 */ /* 0x000fe20000010000 */
[----:B------:R-:W-:-:S03]  /*1d00*/  FFMA.FTZ R148, R209, R210, R148 ;  /* 0x000000d2d1947223 */ /* 0x000fc60000010094 */
[----:B------:R-:W-:Y:S01]  /*1d10*/  FADD.FTZ R211, R149, R157 ;  /* 0x0000009d95d37221 */ /* 0x000fe20000010000 */
[----:B------:R-:W-:-:S07]  /*1d20*/  FFMA.FTZ R206, R206, R157, R148 ;  /* 0x0000009dcece7223 */ /* 0x000fce0000010094 */
.L_x_8414:
[----:B------:R-:W-:Y:S05]  /*1d30*/  BSYNC.RECONVERGENT B2 ;  /* 0x0000000000027941 */ /* 0x000fea0003800200 */
.L_x_8413:
[----:B------:R-:W-:Y:S04]  /*1d40*/  BSSY.RECONVERGENT B2, `(.L_x_8415) ;  /* 0x0000087000027945 */ /* 0x000fe80003800200 */
[----:B------:R-:W-:Y:S05]  /*1d50*/  @!P3 BRA `(.L_x_8416) ;  /* 0x000000080014b947 */ /* 0x000fea0003800000 */
[----:B------:R-:W0:Y:S01]  /*1d60*/  LDC.64 R148, c[0x0][0x428] ;  /* 0x00010a00ff947b82 */ /* 0x000e220000000a00 */
[----:B------:R-:W2:Y:S04]  /*1d70*/  LDL.LU R174, [R1+0x124] ;  /* 0x0001240001ae7983 */ /* 0x000ea80000300800 */
[----:B------:R-:W3:Y:S03]  /*1d80*/  LDL.LU R163, [R1+0x84] ;  /* 0x0000840001a37983 */ /* 0x000ee60000300800 */
[----:B------:R-:W1:Y:S01]  /*1d90*/  LDC.64 R18, c[0x0][0x3a8] ;  /* 0x0000ea00ff127b82 */ /* 0x000e620000000a00 */
[----:B------:R-:W4:Y:S04]  /*1da0*/  LDL.LU R177, [R1+0x12c] ;  /* 0x00012c0001b17983 */ /* 0x000f280000300800 */
[----:B------:R-:W4:Y:S01]  /*1db0*/  LDL.LU R189, [R1+0x8c] ;  /* 0x00008c0001bd7983 */ /* 0x000f220000300800 */
[----:B------:R-:W-:-:S02]  /*1dc0*/  ISETP.NE.U32.AND P6, PT, RZ, UR10, PT ;  /* 0x0000000aff007c0c */ /* 0x000fc4000bfc5070 */
[----:B------:R-:W1:Y:S01]  /*1dd0*/  LDC.64 R164, c[0x0][0x3b0] ;  /* 0x0000ec00ffa47b82 */ /* 0x000e620000000a00 */
[----:B------:R-:W-:Y:S01]  /*1de0*/  PRMT R10, R232, 0x7632, R10 ;  /* 0x00007632e80a7816 */ /* 0x000fe2000000000a */
[----:B------:R-:W4:Y:S01]  /*1df0*/  LDL.LU R30, [R1+0x74] ;  /* 0x00007400011e7983 */ /* 0x000f220000300800 */
[----:B0-----:R-:W-:-:S04]  /*1e00*/  IMAD.WIDE.U32 R148, R208, 0x10, R148 ;  /* 0x00000010d0947825 */ /* 0x001fc800078e0094 */
[----:B-1----:R-:W-:Y:S02]  /*1e10*/  IMAD.WIDE.U32 R18, R207, 0x20, R18 ;  /* 0x00000020cf127825 */ /* 0x002fe400078e0012 */
[----:B------:R-:W2:Y:S04]  /*1e20*/  LDG.E.128 R148, desc[UR6][R148.64] ;  /* 0x0000000694947981 */ /* 0x000ea8000c1e1d00 */
[----:B------:R-:W3:Y:S01]  /*1e30*/  LDG.E.128 R152, desc[UR6][R18.64] ;  /* 0x0000000612987981 */ /* 0x000ee2000c1e1d00 */
[----:B------:R-:W-:-:S03]  /*1e40*/  ISETP.NE.AND.EX P6, PT, RZ, UR11, PT, P6 ;  /* 0x0000000bff007c0c */ /* 0x000fc6000bfc5360 */
[----:B------:R0:W4:Y:S01]  /*1e50*/  LDG.E.128 R156, desc[UR6][R18.64+0x10] ;  /* 0x00001006129c7981 */ /* 0x000122000c1e1d00 */
[----:B------:R-:W-:-:S03]  /*1e60*/  SHF.L.U32 R10, R10, 0x10, RZ ;  /* 0x000000100a0a7819 */ /* 0x000fc600000006ff */
[----:B------:R-:W4:Y:S04]  /*1e70*/  LDL.LU R178, [R1+0x114] ;  /* 0x0001140001b27983 */ /* 0x000f280000300800 */
[----:B------:R-:W4:Y:S02]  /*1e80*/  LDL.LU R188, [R1+0x118] ;  /* 0x0001180001bc7983 */ /* 0x000f240000300800 */
[----:B0-----:R-:W0:Y:S02]  /*1e90*/  @P6 LDC.64 R18, c[0x0][0x438] ;  /* 0x00010e00ff126b82 */ /* 0x001e240000000a00 */
[----:B0-----:R-:W-:-:S05]  /*1ea0*/  @P6 IMAD.WIDE.U32 R18, R207, 0x20, R18 ;  /* 0x00000020cf126825 */ /* 0x001fca00078e0012 */
[----:B------:R-:W5:Y:S04]  /*1eb0*/  @P6 LDG.E.128 R112, desc[UR6][R18.64] ;  /* 0x0000000612706981 */ /* 0x000f68000c1e1d00 */
[----:B------:R0:W5:Y:S02]  /*1ec0*/  @P6 LDG.E.128 R116, desc[UR6][R18.64+0x10] ;  /* 0x0000100612746981 */ /* 0x000164000c1e1d00 */
[----:B0-----:R-:W-:-:S05]  /*1ed0*/  IMAD.WIDE.U32 R18, R3, 0x8, R164 ;  /* 0x0000000803127825 */ /* 0x001fca00078e00a4 */
[----:B------:R3:W5:Y:S01]  /*1ee0*/  LDG.E.64 R164, desc[UR6][R18.64] ;  /* 0x0000000612a47981 */ /* 0x000762000c1e1b00 */
[----:B--2---:R-:W-:Y:S01]  /*1ef0*/  PRMT R9, R148, 0x7632, R9 ;  /* 0x0000763294097816 */ /* 0x004fe20000000009 */
[----:B---3--:R-:W-:-:S03]  /*1f00*/  FADD.FTZ R18, -R2, R153 ;  /* 0x0000009902127221 */ /* 0x008fc60000010100 */
[----:B------:R-:W-:Y:S01]  /*1f10*/  SHF.L.U32 R17, R9, 0x10, RZ ;  /* 0x0000001009117819 */ /* 0x000fe200000006ff */
[----:B------:R-:W-:Y:S01]  /*1f20*/  FMUL.FTZ R9, R4, R18 ;  /* 0x0000001204097220 */ /* 0x000fe20000410000 */
[----:B------:R-:W-:-:S03]  /*1f30*/  PRMT R19, R149, 0x7632, R19 ;  /* 0x0000763295137816 */ /* 0x000fc60000000013 */
[-C--:B------:R-:W-:Y:S01]  /*1f40*/  FMUL.FTZ R10, R10, R17.reuse ;  /* 0x000000110a0a7220 */ /* 0x080fe20000410000 */
[----:B------:R-:W-:Y:S01]  /*1f50*/  FADD.FTZ R163, R163, R17 ;  /* 0x00000011a3a37221 */ /* 0x000fe20000010000 */
[----:B------:R-:W-:Y:S01]  /*1f60*/  FFMA.FTZ R174, R9, R17, R174 ;  /* 0x0000001109ae7223 */ /* 0x000fe200000100ae */
[----:B------:R-:W-:Y:S01]  /*1f70*/  FADD.FTZ R17, -R2, R155 ;  /* 0x0000009b02117221 */ /* 0x000fe20000010100 */
[----:B------:R-:W-:-:S03]  /*1f80*/  SHF.L.U32 R19, R19, 0x10, RZ ;  /* 0x0000001013137819 */ /* 0x000fc600000006ff */
[----:B------:R-:W-:Y:S01]  /*1f90*/  FMUL.FTZ R17, R4, R17 ;  /* 0x0000001104117220 */ /* 0x000fe20000410000 */
[----:B------:R0:W-:Y:S03]  /*1fa0*/  STL [R1+0x124], R174 ;  /* 0x000124ae01007387 */ /* 0x0001e60000100800 */
[----:B----4-:R-:W-:Y:S01]  /*1fb0*/  FFMA.FTZ R177, R17, R19, R177 ;  /* 0x0000001311b17223 */ /* 0x010fe200000100b1 */
[----:B------:R-:W-:Y:S04]  /*1fc0*/  STL [R1+0x84], R163 ;  /* 0x000084a301007387 */ /* 0x000fe80000100800 */
[----:B0-----:R-:W2:Y:S04]  /*1fd0*/  LDL.LU R174, [R1+0x120] ;  /* 0x0001200001ae7983 */ /* 0x001ea80000300800 */
[----:B------:R0:W-:Y:S04]  /*1fe0*/  STL [R1+0x12c], R177 ;  /* 0x00012cb101007387 */ /* 0x0001e80000100800 */
[----:B0-----:R-:W3:Y:S04]  /*1ff0*/  LDL.LU R177, [R1+0x7c] ;  /* 0x00007c0001b17983 */ /* 0x001ee80000300800 */
[----:B------:R-:W4:Y:S01]  /*2000*/  LDL.LU R163, [R1+0x11c] ;  /* 0x00011c0001a37983 */ /* 0x000f220000300800 */
[----:B------:R-:W-:-:S05]  /*2010*/  FADD.FTZ R189, R189, R19 ;  /* 0x00000013bdbd7221 */ /* 0x000fca0000010000 */
[----:B------:R0:W-:Y:S04]  /*2020*/  STL [R1+0x8c], R189 ;  /* 0x00008cbd01007387 */ /* 0x0001e80000100800 */
[----:B0-----:R-:W2:Y:S01]  /*2030*/  LDL.LU R189, [R1+0x80] ;  /* 0x0000800001bd7983 */ /* 0x001ea20000300800 */
[----:B------:R-:W-:Y:S02]  /*2040*/  PRMT R18, R233, 0x7632, R18 ;  /* 0x00007632e9127816 */ /* 0x000fe40000000012 */
[----:B------:R-:W-:Y:S02]  /*2050*/  PRMT R29, R150, 0x7632, R29 ;  /* 0x00007632961d7816 */ /* 0x000fe4000000001d */
[----:B------:R-:W-:Y:S02]  /*2060*/  SHF.L.U32 R18, R18, 0x10, RZ ;  /* 0x0000001012127819 */ /* 0x000fe400000006ff */
[----:B------:R-:W-:-:S03]  /*2070*/  SHF.L.U32 R29, R29, 0x10, RZ ;  /* 0x000000101d1d7819 */ /* 0x000fc600000006ff */
[----:B------:R-:W-:Y:S01]  /*2080*/  FMUL.FTZ R18, R18, R19 ;  /* 0x0000001312127220 */ /* 0x000fe20000410000 */
[----:B------:R-:W-:Y:S01]  /*2090*/  PRMT R19, R234, 0x7632, R19 ;  /* 0x00007632ea137816 */ /* 0x000fe20000000013 */
[----:B------:R-:W-:-:S03]  /*20a0*/  FADD.FTZ R30, R30, R29 ;  /* 0x0000001d1e1e7221 */ /* 0x000fc60000010000 */
[----:B------:R-:W-:Y:S01]  /*20b0*/  SHF.L.U32 R20, R19, 0x10, RZ ;  /* 0x0000001013147819 */ /* 0x000fe200000006ff */
[----:B------:R-:W-:Y:S01]  /*20c0*/  FADD.FTZ R19, -R2, R157 ;  /* 0x0000009d02137221 */ /* 0x000fe20000010100 */
[----:B------:R-:W-:Y:S01]  /*20d0*/  PRMT R153, R151, 0x7632, R153 ;  /* 0x0000763297997816 */ /* 0x000fe20000000099 */
[----:B------:R0:W-:Y:S02]  /*20e0*/  STL [R1+0x74], R30 ;  /* 0x0000741e01007387 */ /* 0x0001e40000100800 */
[----:B------:R-:W-:Y:S01]  /*20f0*/  FMUL.FTZ R19, R4, R19 ;  /* 0x0000001304137220 */ /* 0x000fe20000410000 */
[----:B------:R-:W-:-:S03]  /*2100*/  SHF.L.U32 R153, R153, 0x10, RZ ;  /* 0x0000001099997819 */ /* 0x000fc600000006ff */
[----:B------:R-:W-:Y:S01]  /*2110*/  FFMA.FTZ R178, R19, R29, R178 ;  /* 0x0000001d13b27223 */ /* 0x000fe200000100b2 */
[----:B0-----:R-:W-:-:S04]  /*2120*/  FADD.FTZ R30, -R2, R159 ;  /* 0x0000009f021e7221 */ /* 0x001fc80000010100 */
[----:B------:R-:W-:Y:S01]  /*2130*/  FMUL.FTZ R155, R4, R30 ;  /* 0x0000001e049b7220 */ /* 0x000fe20000410000 */
[----:B------:R0:W-:Y:S04]  /*2140*/  STL [R1+0x114], R178 ;  /* 0x000114b201007387 */ /* 0x0001e80000100800 */
[----:B------:R-:W-:Y:S01]  /*2150*/  STL [R1+0x4], R155 ;  /* 0x0000049b01007387 */ /* 0x000fe20000100800 */
[----:B------:R-:W-:-:S03]  /*2160*/  FMUL.FTZ R20, R20, R29 ;  /* 0x0000001d14147220 */ /* 0x000fc60000410000 */
[----:B0-----:R-:W2:Y:S01]  /*2170*/  LDL.LU R178, [R1+0x88] ;  /* 0x0000880001b27983 */ /* 0x001ea20000300800 */
[----:B------:R-:W-:-:S04]  /*2180*/  PRMT R29, R235, 0x7632, R29 ;  /* 0x00007632eb1d7816 */ /* 0x000fc8000000001d */
[----:B------:R-:W-:-:S05]  /*2190*/  SHF.L.U32 R29, R29, 0x10, RZ ;  /* 0x000000101d1d7819 */ /* 0x000fca00000006ff */
[----:B------:R-:W-:Y:S01]  /*21a0*/  FMUL.FTZ R157, R29, R153 ;  /* 0x000000991d9d7220 */ /* 0x000fe20000410000 */
[----:B------:R-:W-:Y:S01]  /*21b0*/  FADD.FTZ R29, -R2, R152 ;  /* 0x00000098021d7221 */ /* 0x000fe20000010100 */
[----:B------:R-:W-:-:S03]  /*21c0*/  SHF.L.U32 R152, R148, 0x10, RZ ;  /* 0x0000001094987819 */ /* 0x000fc600000006ff */
[----:B------:R-:W-:Y:S01]  /*21d0*/  FMUL.FTZ R29, R4, R29 ;  /* 0x0000001d041d7220 */ /* 0x000fe20000410000 */
[----:B---3--:R-:W-:Y:S01]  /*21e0*/  FADD.FTZ R177, R177, R153 ;  /* 0x00000099b1b17221 */ /* 0x008fe20000010000 */
[----:B----4-:R-:W-:-:S04]  /*21f0*/  FFMA.FTZ R163, R155, R153, R163 ;  /* 0x000000999ba37223 */ /* 0x010fc800000100a3 */
[----:B------:R-:W-:Y:S04]  /*2200*/  STL [R1+0x7c], R177 ;  /* 0x00007cb101007387 */ /* 0x000fe80000100800 */
[----:B------:R0:W-:Y:S04]  /*2210*/  STL [R1+0x11c], R163 ;  /* 0x00011ca301007387 */ /* 0x0001e80000100800 */
[----:B0-----:R-:W3:Y:S04]  /*2220*/  LDL.LU R163, [R1+0x128] ;  /* 0x0001280001a37983 */ /* 0x001ee80000300800 */
[----:B------:R-:W4:Y:S01]  /*2230*/  LDL.LU R177, [R1+0x70] ;  /* 0x0000700001b17983 */ /* 0x000f220000300800 */
[----:B--2---:R-:W-:Y:S01]  /*2240*/  FADD.FTZ R189, R189, R152 ;  /* 0x00000098bdbd7221 */ /* 0x004fe20000010000 */
[----:B------:R-:W-:-:S02]  /*2250*/  FFMA.FTZ R174, R29, R152, R174 ;  /* 0x000000981dae7223 */ /* 0x000fc400000100ae */
[----:B------:R-:W2:Y:S04]  /*2260*/  LDL.LU R159, [R1+0x110] ;  /* 0x00011000019f7983 */ /* 0x000ea80000300800 */
[----:B------:R-:W-:Y:S04]  /*2270*/  STL [R1+0x1c], R157 ;  /* 0x00001c9d01007387 */ /* 0x000fe80000100800 */
[----:B------:R-:W-:Y:S04]  /*2280*/  STL [R1+0x80], R189 ;  /* 0x000080bd01007387 */ /* 0x000fe80000100800 */
[----:B------:R0:W-:Y:S04]  /*2290*/  STL [R1+0x120], R174 ;  /* 0x000120ae01007387 */ /* 0x0001e80000100800 */
[----:B------:R-:W2:Y:S01]  /*22a0*/  LDL.LU R153, [R1+0x78] ;  /* 0x0000780001997983 */ /* 0x000ea20000300800 */
[----:B------:R-:W-:Y:S01]  /*22b0*/  SHF.L.U32 R30, R232, 0x10, RZ ;  /* 0x00000010e81e7819 */ /* 0x000fe200000006ff */
[----:B------:R-:W-:-:S04]  /*22c0*/  FADD.FTZ R148, -R2, R154 ;  /* 0x0000009a02947221 */ /* 0x000fc80000010100 */
[----:B------:R-:W-:Y:S01]  /*22d0*/  FMUL.FTZ R30, R30, R152 ;  /* 0x000000981e1e7220 */ /* 0x000fe20000410000 */
[----:B------:R-:W-:Y:S01]  /*22e0*/  SHF.L.U32 R152, R149, 0x10, RZ ;  /* 0x0000001095987819 */ /* 0x000fe200000006ff */
[----:B0-----:R-:W-:Y:S01]  /*22f0*/  FMUL.FTZ R174, R4, R148 ;  /* 0x0000009404ae7220 */ /* 0x001fe20000410000 */
[----:B------:R-:W-:Y:S01]  /*2300*/  SHF.L.U32 R150, R150, 0x10, RZ ;  /* 0x0000001096967819 */ /* 0x000fe200000006ff */
[----:B------:R-:W-:Y:S01]  /*2310*/  FADD.FTZ R148, -R2, R156 ;  /* 0x0000009c02947221 */ /* 0x000fe20000010100 */
[----:B------:R-:W-:Y:S01]  /*2320*/  SHF.L.U32 R149, R233, 0x10, RZ ;  /* 0x00000010e9957819 */ /* 0x000fe200000006ff */
[----:B------:R-:W-:Y:S01]  /*2330*/  FADD.FTZ R178, R178, R152 ;  /* 0x00000098b2b27221 */ /* 0x000fe20000010000 */
[----:B------:R-:W-:Y:S02]  /*2340*/  IADD3 R208, PT, PT, R208, 0x20, RZ ;  /* 0x00000020d0d07810 */ /* 0x000fe40007ffe0ff */
[----:B------:R-:W-:Y:S02]  /*2350*/  IADD3 R3, PT, PT, R3, 0x20, RZ ;  /* 0x0000002003037810 */ /* 0x000fe40007ffe0ff */
[----:B------:R-:W-:Y:S01]  /*2360*/  IADD3 R207, PT, PT, R207, 0x20, RZ ;  /* 0x00000020cfcf7810 */ /* 0x000fe20007ffe0ff */
[----:B---3--:R-:W-:-:S05]  /*2370*/  FFMA.FTZ R163, R174, R152, R163 ;  /* 0x00000098aea37223 */ /* 0x008fca00000100a3 */
[----:B------:R-:W-:Y:S01]  /*2380*/  STL [R1+0x128], R163 ;  /* 0x000128a301007387 */ /* 0x000fe20000100800 */
[----:B----4-:R-:W-:-:S03]  /*2390*/  FADD.FTZ R177, R177, R150 ;  /* 0x00000096b1b17221 */ /* 0x010fc60000010000 */
[----:B------:R0:W-:Y:S04]  /*23a0*/  STL [R1+0x88], R178 ;  /* 0x000088b201007387 */ /* 0x0001e80000100800 */
[----:B------:R1:W-:Y:S01]  /*23b0*/  STL [R1+0x70], R177 ;  /* 0x000070b101007387 */ /* 0x0003e20000100800 */
[----:B0-----:R-:W-:Y:S01]  /*23c0*/  FMUL.FTZ R178, R4, R148 ;  /* 0x0000009404b27220 */ /* 0x001fe20000410000 */
[----:B------:R-:W-:Y:S01]  /*23d0*/  SHF.L.U32 R148, R234, 0x10, RZ ;  /* 0x00000010ea947819 */ /* 0x000fe200000006ff */
[----:B------:R-:W-:Y:S01]  /*23e0*/  FMUL.FTZ R163, R149, R152 ;  /* 0x0000009895a37220 */ /* 0x000fe20000410000 */
[----:B------:R-:W-:-:S03]  /*23f0*/  FFMA.FTZ R149, R29, R30, R206 ;  /* 0x0000001e1d957223 */ /* 0x000fc600000100ce */
[-C--:B-1----:R-:W-:Y:S01]  /*2400*/  FMUL.FTZ R177, R148, R150.reuse ;  /* 0x0000009694b17220 */ /* 0x082fe20000410000 */
[----:B------:R-:W-:Y:S01]  /*2410*/  FADD.FTZ R148, R211, R30 ;  /* 0x0000001ed3947221 */ /* 0x000fe20000010000 */
[----:B--2---:R-:W-:Y:S01]  /*2420*/  FFMA.FTZ R159, R178, R150, R159 ;  /* 0x00000096b29f7223 */ /* 0x004fe2000001009f */
[----:B------:R-:W-:Y:S02]  /*2430*/  FFMA.FTZ R149, R9, R10, R149 ;  /* 0x0000000a09957223 */ /* 0x000fe40000010095 */
[----:B------:R-:W-:Y:S01]  /*2440*/  FADD.FTZ R148, R148, R10 ;  /* 0x0000000a94947221 */ /* 0x000fe20000010000 */
[----:B------:R-:W-:Y:S01]  /*2450*/  FADD.FTZ R150, -R2, R158 ;  /* 0x0000009e02967221 */ /* 0x000fe20000010100 */
[----:B------:R-:W-:Y:S01]  /*2460*/  SHF.L.U32 R152, R151, 0x10, RZ ;  /* 0x0000001097987819 */ /* 0x000fe200000006ff */
[----:B------:R-:W-:Y:S01]  /*2470*/  FFMA.FTZ R149, R174, R163, R149 ;  /* 0x000000a3ae957223 */ /* 0x000fe20000010095 */
[----:B------:R-:W-:Y:S01]  /*2480*/  FADD.FTZ R148, R148, R163 ;  /* 0x000000a394947221 */ /* 0x000fe20000010000 */
[----:B------:R-:W-:-:S02]  /*2490*/  FMUL.FTZ R189, R4, R150 ;  /* 0x0000009604bd7220 */ /* 0x000fc40000410000 */
[----:B------:R-:W-:Y:S01]  /*24a0*/  FADD.FTZ R153, R153, R152 ;  /* 0x0000009899997221 */ /* 0x000fe20000010000 */
[----:B------:R-:W-:Y:S01]  /*24b0*/  FADD.FTZ R148, R148, R18 ;  /* 0x0000001294947221 */ /* 0x000fe20000010000 */
[----:B------:R-:W-:Y:S01]  /*24c0*/  FFMA.FTZ R150, R17, R18, R149 ;  /* 0x0000001211967223 */ /* 0x000fe20000010095 */
[----:B------:R-:W-:Y:S01]  /*24d0*/  FFMA.FTZ R188, R189, R152, R188 ;  /* 0x00000098bdbc7223 */ /* 0x000fe200000100bc */
[----:B------:R-:W-:Y:S01]  /*24e0*/  SHF.L.U32 R149, R235, 0x10, RZ ;  /* 0x00000010eb957819 */ /* 0x000fe200000006ff */
[----:B------:R-:W-:Y:S01]  /*24f0*/  FADD.FTZ R151, R148, R177 ;  /* 0x000000b194977221 */ /* 0x000fe20000010000 */
[----:B------:R-:W-:Y:S01]  /*2500*/  STL [R1+0x110], R159 ;  /* 0x0001109f01007387 */ /* 0x000fe20000100800 */
[----:B------:R-:W-:-:S03]  /*2510*/  FFMA.FTZ R148, R178, R177, R150 ;  /* 0x000000b1b2947223 */ /* 0x000fc60000010096 */
[----:B------:R-:W-:Y:S01]  /*2520*/  STL [R1+0x78], R153 ;  /* 0x0000789901007387 */ /* 0x000fe20000100800 */
[----:B------:R-:W-:-:S03]  /*2530*/  FFMA.FTZ R148, R19, R20, R148 ;  /* 0x0000001413947223 */ /* 0x000fc60000010094 */
[----:B------:R0:W-:Y:S02]  /*2540*/  STL [R1+0x118], R188 ;  /* 0x000118bc01007387 */ /* 0x0001e40000100800 */
[----:B0-----:R-:W-:Y:S01]  /*2550*/  FMUL.FTZ R188, R149, R152 ;  /* 0x0000009895bc7220 */ /* 0x001fe20000410000 */
[----:B------:R-:W-:-:S03]  /*2560*/  FADD.FTZ R149, R151, R20 ;  /* 0x0000001497957221 */ /* 0x000fc60000010000 */
[----:B------:R-:W-:Y:S01]  /*2570*/  FFMA.FTZ R148, R189, R188, R148 ;  /* 0x000000bcbd947223 */ /* 0x000fe20000010094 */
[----:B------:R-:W-:-:S03]  /*2580*/  FADD.FTZ R149, R149, R188 ;  /* 0x000000bc95957221 */ /* 0x000fc60000010000 */
[----:B------:R-:W-:Y:S01]  /*2590*/  FFMA.FTZ R206, R155, R157, R148 ;  /* 0x0000009d9bce7223 */ /* 0x000fe20000010094 */
[----:B------:R-:W-:-:S07]  /*25a0*/  FADD.FTZ R211, R149, R157 ;  /* 0x0000009d95d37221 */ /* 0x000fce0000010000 */
.L_x_8416:
[----:B------:R-:W-:Y:S05]  /*25b0*/  BSYNC.RECONVERGENT B2 ;  /* 0x0000000000027941 */ /* 0x000fea0003800200 */
.L_x_8415:
        /* <DEDUP_REMOVED lines=10> */
[----:B------:R-:W4:Y:S01]  /*2660*/  LDL.LU R192, [R1+0xf4] ;  /* 0x0000f40001c07983 */ /* 0x000f220000300800 */
[----:B0-----:R-:W-:-:S04]  /*2670*/  IMAD.WIDE.U32 R148, R208, 0x10, R148 ;  /* 0x00000010d0947825 */ /* 0x001fc800078e0094 */
[----:B-1----:R-:W-:Y:S02]  /*2680*/  IMAD.WIDE.U32 R156, R207, 0x20, R156 ;  /* 0x00000020cf9c7825 */ /* 0x002fe400078e009c */
[----:B------:R-:W2:Y:S04]  /*2690*/  LDG.E.128 R148, desc[UR6][R148.64] ;  /* 0x0000000694947981 */ /* 0x000ea8000c1e1d00 */
[----:B------:R-:W3:Y:S01]  /*26a0*/  LDG.E.128 R152, desc[UR6][R156.64] ;  /* 0x000000069c987981 */ /* 0x000ee2000c1e1d00 */
[----:B------:R-:W-:-:S03]  /*26b0*/  ISETP.NE.AND.EX P6, PT, RZ, UR11, PT, P6 ;  /* 0x0000000bff007c0c */ /* 0x000fc6000bfc5360 */
[----:B------:R-:W4:Y:S04]  /*26c0*/  LDL.LU R212, [R1+0xfc] ;  /* 0x0000fc0001d47983 */ /* 0x000f280000300800 */
[----:B------:R-:W4:Y:S04]  /*26d0*/  LDL.LU R213, [R1+0xf8] ;  /* 0x0000f80001d57983 */ /* 0x000f280000300800 */
[----:B------:R-:W4:Y:S02]  /*26e0*/  LDG.E.128 R156, desc[UR6][R156.64+0x10] ;  /* 0x000010069c9c7981 */ /* 0x000f24000c1e1d00 */
[----:B------:R-:W0:Y:S01]  /*26f0*/  @P6 LDC.64 R168, c[0x0][0x438] ;  /* 0x00010e00ffa86b82 */ /* 0x000e220000000a00 */
[----:B------:R-:W-:-:S04]  /*2700*/  PRMT R12, R228, 0x7632, R12 ;  /* 0x00007632e40c7816 */ /* 0x000fc8000000000c */
[----:B------:R-:W-:Y:S01]  /*2710*/  SHF.L.U32 R12, R12, 0x10, RZ ;  /* 0x000000100c0c7819 */ /* 0x000fe200000006ff */
[----:B0-----:R-:W-:-:S05]  /*2720*/  @P6 IMAD.WIDE.U32 R168, R207, 0x20, R168 ;  /* 0x00000020cfa86825 */ /* 0x001fca00078e00a8 */
[----:B------:R-:W5:Y:S04]  /*2730*/  @P6 LDG.E.128 R36, desc[UR6][R168.64] ;  /* 0x00000006a8246981 */ /* 0x000f68000c1e1d00 */
[----:B------:R0:W5:Y:S02]  /*2740*/  @P6 LDG.E.128 R32, desc[UR6][R168.64+0x10] ;  /* 0x00001006a8206981 */ /* 0x000164000c1e1d00 */
[----:B0-----:R-:W-:Y:S02]  /*2750*/  IMAD.WIDE.U32 R168, R3, 0x8, R198 ;  /* 0x0000000803a87825 */ /* 0x001fe400078e00c6 */
[----:B------:R-:W4:Y:S04]  /*2760*/  LDL.LU R199, [R1+0x54] ;  /* 0x0000540001c77983 */ /* 0x000f280000300800 */
[----:B------:R-:W5:Y:S01]  /*2770*/  LDG.E.64 R168, desc[UR6][R168.64] ;  /* 0x00000006a8a87981 */ /* 0x000f62000c1e1b00 */
[----:B--2---:R-:W-:Y:S01]  /*2780*/  PRMT R11, R148, 0x7632, R11 ;  /* 0x00007632940b7816 */ /* 0x004fe2000000000b */
[----:B---3--:R-:W-:-:S03]  /*2790*/  FADD.FTZ R22, -R2, R153 ;  /* 0x0000009902167221 */ /* 0x008fc60000010100 */
[----:B------:R-:W-:Y:S01]  /*27a0*/  SHF.L.U32 R21, R11, 0x10, RZ ;  /* 0x000000100b157819 */ /* 0x000fe200000006ff */
[----:B------:R-:W-:-:S04]  /*27b0*/  FMUL.FTZ R11, R4, R22 ;  /* 0x00000016040b7220 */ /* 0x000fc80000410000 */
[----:B------:R-:W-:Y:S01]  /*27c0*/  FADD.FTZ R162, R162, R21 ;  /* 0x00000015a2a27221 */ /* 0x000fe20000010000 */
[----:B------:R-:W-:-:S05]  /*27d0*/  FFMA.FTZ R25, R11, R21, R25 ;  /* 0x000000150b197223 */ /* 0x000fca0000010019 */
[----:B------:R-:W-:Y:S04]  /*27e0*/  STL [R1+0x104], R25 ;  /* 0x0001041901007387 */ /* 0x000fe80000100800 */
[----:B------:R0:W-:Y:S04]  /*27f0*/  STL [R1+0x64], R162 ;  /* 0x000064a201007387 */ /* 0x0001e80000100800 */
[----:B0-----:R-:W2:Y:S01]  /*2800*/  LDL.LU R162, [R1+0x5c] ;  /* 0x00005c0001a27983 */ /* 0x001ea20000300800 */
[----:B------:R-:W-:Y:S01]  /*2810*/  FMUL.FTZ R12, R12, R21 ;  /* 0x000000150c0c7220 */ /* 0x000fe20000410000 */
[----:B------:R-:W-:Y:S01]  /*2820*/  PRMT R21, R149, 0x7632, R21 ;  /* 0x0000763295157816 */ /* 0x000fe20000000015 */
[----:B------:R-:W-:-:S03]  /*2830*/  FADD.FTZ R26, -R2, R155 ;  /* 0x0000009b021a7221 */ /* 0x000fc60000010100 */
[----:B------:R-:W-:Y:S01]  /*2840*/  SHF.L.U32 R25, R21, 0x10, RZ ;  /* 0x0000001015197819 */ /* 0x000fe200000006ff */
[----:B------:R-:W-:-:S04]  /*2850*/  FMUL.FTZ R21, R4, R26 ;  /* 0x0000001a04157220 */ /* 0x000fc80000410000 */
[----:B----4-:R-:W-:Y:S01]  /*2860*/  FFMA.FTZ R176, R21, R25, R176 ;  /* 0x0000001915b07223 */ /* 0x010fe200000100b0 */
[----:B------:R-:W-:-:S04]  /*2870*/  FADD.FTZ R187, R187, R25 ;  /* 0x00000019bbbb7221 */ /* 0x000fc80000010000 */
[----:B------:R0:W-:Y:S04]  /*2880*/  STL [R1+0x10c], R176 ;  /* 0x00010cb001007387 */ /* 0x0001e80000100800 */
[----:B0-----:R-:W3:Y:S04]  /*2890*/  LDL.LU R176, [R1+0x100] ;  /* 0x0001000001b07983 */ /* 0x001ee80000300800 */
[----:B------:R0:W-:Y:S04]  /*28a0*/  STL [R1+0x6c], R187 ;  /* 0x00006cbb01007387 */ /* 0x0001e80000100800 */
[----:B0-----:R-:W4:Y:S01]  /*28b0*/  LDL.LU R187, [R1+0x60] ;  /* 0x0000600001bb7983 */ /* 0x001f220000300800 */
[----:B------:R-:W-:Y:S01]  /*28c0*/  PRMT R153, R150, 0x7632, R153 ;  /* 0x0000763296997816 */ /* 0x000fe20000000099 */
[--C-:B------:R-:W-:Y:S01]  /*28d0*/  FADD.FTZ R26, -R2, R157.reuse ;  /* 0x0000009d021a7221 */ /* 0x100fe20000010100 */
[----:B------:R-:W-:-:S02]  /*28e0*/  PRMT R157, R151, 0x7632, R157 ;  /* 0x00007632979d7816 */ /* 0x000fc4000000009d */
[----:B------:R-:W-:Y:S01]  /*28f0*/  SHF.L.U32 R153, R153, 0x10, RZ ;  /* 0x0000001099997819 */ /* 0x000fe200000006ff */
[----:B------:R-:W-:Y:S01]  /*2900*/  FMUL.FTZ R26, R4, R26 ;  /* 0x0000001a041a7220 */ /* 0x000fe20000410000 */
[----:B------:R-:W-:Y:S01]  /*2910*/  FADD.FTZ R155, -R2, R159 ;  /* 0x0000009f029b7221 */ /* 0x000fe20000010100 */
[----:B------:R-:W-:Y:S02]  /*2920*/  PRMT R22, R229, 0x7632, R22 ;  /* 0x00007632e5167816 */ /* 0x000fe40000000016 */
[----:B------:R-:W-:Y:S01]  /*2930*/  SHF.L.U32 R157, R157, 0x10, RZ ;  /* 0x000000109d9d7819 */ /* 0x000fe200000006ff */
[----:B------:R-:W-:Y:S01]  /*2940*/  FADD.FTZ R199, R199, R153 ;  /* 0x00000099c7c77221 */ /* 0x000fe20000010000 */
[----:B------:R-:W-:Y:S01]  /*2950*/  FFMA.FTZ R192, R26, R153, R192 ;  /* 0x000000991ac07223 */ /* 0x000fe200000100c0 */
[----:B------:R-:W-:Y:S01]  /*2960*/  FMUL.FTZ R159, R4, R155 ;  /* 0x0000009b049f7220 */ /* 0x000fe20000410000 */
[----:B------:R-:W-:Y:S02]  /*2970*/  SHF.L.U32 R22, R22, 0x10, RZ ;  /* 0x0000001016167819 */ /* 0x000fe400000006ff */
[----:B------:R-:W-:Y:S04]  /*2980*/  STL [R1+0x54], R199 ;  /* 0x000054c701007387 */ /* 0x000fe80000100800 */
[----:B------:R0:W-:Y:S01]  /*2990*/  STL [R1+0xf4], R192 ;  /* 0x0000f4c001007387 */ /* 0x0001e20000100800 */
[----:B------:R-:W-:Y:S01]  /*29a0*/  FMUL.FTZ R22, R22, R25 ;  /* 0x0000001916167220 */ /* 0x000fe20000410000 */
[----:B------:R-:W-:-:S02]  /*29b0*/  PRMT R25, R230, 0x7632, R25 ;  /* 0x00007632e6197816 */ /* 0x000fc40000000019 */
[----:B------:R-:W-:Y:S04]  /*29c0*/  STL [R1], R159 ;  /* 0x0000009f01007387 */ /* 0x000fe80000100800 */
[----:B------:R-:W4:Y:S01]  /*29d0*/  LDL.LU R198, [R1+0x68] ;  /* 0x0000680001c67983 */ /* 0x000f220000300800 */
[----:B------:R-:W-:Y:S01]  /*29e0*/  SHF.L.U32 R25, R25, 0x10, RZ ;  /* 0x0000001019197819 */ /* 0x000fe200000006ff */
[----:B------:R-:W-:-:S04]  /*29f0*/  FFMA.FTZ R212, R159, R157, R212 ;  /* 0x0000009d9fd47223 */ /* 0x000fc800000100d4 */
[----:B------:R-:W-:Y:S01]  /*2a00*/  FMUL.FTZ R25, R25, R153 ;  /* 0x0000009919197220 */ /* 0x000fe20000410000 */
[----:B------:R-:W-:Y:S01]  /*2a10*/  PRMT R153, R231, 0x7632, R153 ;  /* 0x00007632e7997816 */ /* 0x000fe20000000099 */
[----:B------:R-:W-:-:S03]  /*2a20*/  FADD.FTZ R152, -R2, R152 ;  /* 0x0000009802987221 */ /* 0x000fc60000010100 */
[----:B------:R-:W-:-:S05]  /*2a30*/  SHF.L.U32 R153, R153, 0x10, RZ ;  /* 0x0000001099997819 */ /* 0x000fca00000006ff */
[----:B------:R-:W-:Y:S01]  /*2a40*/  FMUL.FTZ R155, R153, R157 ;  /* 0x0000009d999b7220 */ /* 0x000fe20000410000 */
[----:B------:R-:W-:Y:S01]  /*2a50*/  SHF.L.U32 R153, R148, 0x10, RZ ;  /* 0x0000001094997819 */ /* 0x000fe200000006ff */
[----:B--2---:R-:W-:-:S05]  /*2a60*/  FADD.FTZ R162, R162, R157 ;  /* 0x0000009da2a27221 */ /* 0x004fca0000010000 */
[----:B------:R-:W-:Y:S04]  /*2a70*/  STL [R1+0x5c], R162 ;  /* 0x00005ca201007387 */ /* 0x000fe80000100800 */
[----:B0-----:R-:W2:Y:S04]  /*2a80*/  LDL.LU R192, [R1+0x108] ;  /* 0x0001080001c07983 */ /* 0x001ea80000300800 */
[----:B------:R0:W-:Y:S04]  /*2a90*/  STL [R1+0xfc], R212 ;  /* 0x0000fcd401007387 */ /* 0x0001e80000100800 */
[----:B0-----:R-:W2:Y:S04]  /*2aa0*/  LDL.LU R212, [R1+0x50] ;  /* 0x0000500001d47983 */ /* 0x001ea80000300800 */
[----:B------:R-:W2:Y:S01]  /*2ab0*/  LDL.LU R199, [R1+0xf0] ;  /* 0x0000f00001c77983 */ /* 0x000ea20000300800 */
[----:B------:R-:W-:Y:S01]  /*2ac0*/  FMUL.FTZ R162, R4, R152 ;  /* 0x0000009804a27220 */ /* 0x000fe20000410000 */
[----:B------:R-:W-:-:S03]  /*2ad0*/  SHF.L.U32 R152, R228, 0x10, RZ ;  /* 0x00000010e4987819 */ /* 0x000fc600000006ff */
[----:B---3--:R-:W-:Y:S01]  /*2ae0*/  FFMA.FTZ R176, R162, R153, R176 ;  /* 0x00000099a2b07223 */ /* 0x008fe200000100b0 */
[----:B------:R-:W-:Y:S01]  /*2af0*/  STL [R1+0x18], R155 ;  /* 0x0000189b01007387 */ /* 0x000fe20000100800 */
[----:B----4-:R-:W-:-:S03]  /*2b00*/  FADD.FTZ R187, R187, R153 ;  /* 0x00000099bbbb7221 */ /* 0x010fc60000010000 */
[----:B------:R0:W-:Y:S04]  /*2b10*/  STL [R1+0x100], R176 ;  /* 0x000100b001007387 */ /* 0x0001e80000100800 */
[----:B------:R1:W-:Y:S01]  /*2b20*/  STL [R1+0x60], R187 ;  /* 0x000060bb01007387 */ /* 0x0003e20000100800 */
[----:B0-----:R-:W-:-:S03]  /*2b30*/  FMUL.FTZ R176, R152, R153 ;  /* 0x0000009998b07220 */ /* 0x001fc60000410000 */
[----:B------:R-:W3:Y:S01]  /*2b40*/  LDL.LU R153, [R1+0x58] ;  /* 0x0000580001997983 */ /* 0x000ee20000300800 */
[----:B------:R-:W-:Y:S01]  /*2b50*/  FADD.FTZ R148, -R2, R154 ;  /* 0x0000009a02947221 */ /* 0x000fe20000010100 */
[----:B------:R-:W-:-:S03]  /*2b60*/  SHF.L.U32 R152, R149, 0x10, RZ ;  /* 0x0000001095987819 */ /* 0x000fc600000006ff */
[----:B-1----:R-:W-:Y:S01]  /*2b70*/  FMUL.FTZ R187, R4, R148 ;  /* 0x0000009404bb7220 */ /* 0x002fe20000410000 */
[----:B------:R-:W-:Y:S01]  /*2b80*/  FADD.FTZ R148, -R2, R156 ;  /* 0x0000009c02947221 */ /* 0x000fe20000010100 */
[----:B------:R-:W-:Y:S01]  /*2b90*/  SHF.L.U32 R150, R150, 0x10, RZ ;  /* 0x0000001096967819 */ /* 0x000fe200000006ff */
[----:B------:R-:W-:Y:S01]  /*2ba0*/  FADD.FTZ R198, R198, R152 ;  /* 0x00000098c6c67221 */ /* 0x000fe20000010000 */
[----:B------:R-:W-:Y:S02]  /*2bb0*/  SHF.L.U32 R149, R229, 0x10, RZ ;  /* 0x00000010e5957819 */ /* 0x000fe400000006ff */
[----:B------:R-:W-:Y:S02]  /*2bc0*/  IADD3 R208, PT, PT, R208, 0x20, RZ ;  /* 0x00000020d0d07810 */ /* 0x000fe40007ffe0ff */
[----:B------:R-:W-:Y:S02]  /*2bd0*/  IADD3 R3, PT, PT, R3, 0x20, RZ ;  /* 0x0000002003037810 */ /* 0x000fe40007ffe0ff */
[----:B------:R-:W-:Y:S01]  /*2be0*/  IADD3 R207, PT, PT, R207, 0x20, RZ ;  /* 0x00000020cfcf7810 */ /* 0x000fe20007ffe0ff */
[----:B--2---:R-:W-:-:S05]  /*2bf0*/  FFMA.FTZ R192, R187, R152, R192 ;  /* 0x00000098bbc07223 */ /* 0x004fca00000100c0 */
[----:B------:R-:W-:Y:S04]  /*2c00*/  STL [R1+0x108], R192 ;  /* 0x000108c001007387 */ /* 0x000fe80000100800 */
[----:B------:R0:W-:Y:S02]  /*2c10*/  STL [R1+0x68], R198 ;  /* 0x000068c601007387 */ /* 0x0001e40000100800 */
[----:B0-----:R-:W-:Y:S01]  /*2c20*/  FMUL.FTZ R198, R4, R148 ;  /* 0x0000009404c67220 */ /* 0x001fe20000410000 */
[----:B------:R-:W-:-:S03]  /*2c30*/  SHF.L.U32 R148, R230, 0x10, RZ ;  /* 0x00000010e6947819 */ /* 0x000fc600000006ff */
[----:B------:R-:W-:Y:S01]  /*2c40*/  FFMA.FTZ R199, R198, R150, R199 ;  /* 0x00000096c6c77223 */ /* 0x000fe200000100c7 */
[----:B------:R-:W-:Y:S01]  /*2c50*/  FMUL.FTZ R192, R149, R152 ;  /* 0x0000009895c07220 */ /* 0x000fe20000410000 */
[----:B------:R-:W-:-:S03]  /*2c60*/  FFMA.FTZ R149, R162, R176, R206 ;  /* 0x000000b0a2957223 */ /* 0x000fc600000100ce */
[----:B------:R0:W-:Y:S01]  /*2c70*/  STL [R1+0xf0], R199 ;  /* 0x0000f0c701007387 */ /* 0x0001e20000100800 */
[----:B------:R-:W-:Y:S01]  /*2c80*/  FADD.FTZ R212, R212, R150 ;  /* 0x00000096d4d47221 */ /* 0x000fe20000010000 */
[----:B------:R-:W-:Y:S01]  /*2c90*/  FFMA.FTZ R149, R11, R12, R149 ;  /* 0x0000000c0b957223 */ /* 0x000fe20000010095 */
[----:B0-----:R-:W-:Y:S01]  /*2ca0*/  FMUL.FTZ R199, R148, R150 ;  /* 0x0000009694c77220 */ /* 0x001fe20000410000 */
[----:B------:R-:W-:Y:S01]  /*2cb0*/  FADD.FTZ R148, R211, R176 ;  /* 0x000000b0d3947221 */ /* 0x000fe20000010000 */
[----:B------:R-:W-:-:S03]  /*2cc0*/  FADD.FTZ R150, -R2, R158 ;  /* 0x0000009e02967221 */ /* 0x000fc60000010100 */
[----:B------:R-:W-:Y:S01]  /*2cd0*/  FADD.FTZ R148, R148, R12 ;  /* 0x0000000c94947221 */ /* 0x000fe20000010000 */
[----:B------:R-:W-:Y:S01]  /*2ce0*/  SHF.L.U32 R152, R151, 0x10, RZ ;  /* 0x0000001097987819 */ /* 0x000fe200000006ff */
[----:B------:R0:W-:Y:S01]  /*2cf0*/  STL [R1+0x50], R212 ;  /* 0x000050d401007387 */ /* 0x0001e20000100800 */
[----:B------:R-:W-:Y:S01]  /*2d00*/  FFMA.FTZ R149, R187, R192, R149 ;  /* 0x000000c0bb957223 */ /* 0x000fe20000010095 */
[----:B------:R-:W-:Y:S02]  /*2d10*/  FADD.FTZ R148, R148, R192 ;  /* 0x000000c094947221 */ /* 0x000fe40000010000 */
[----:B---3--:R-:W-:Y:S02]  /*2d20*/  FADD.FTZ R153, R153, R152 ;  /* 0x0000009899997221 */ /* 0x008fe40000010000 */
[----:B------:R-:W-:Y:S01]  /*2d30*/  FADD.FTZ R148, R148, R22 ;  /* 0x0000001694947221 */ /* 0x000fe20000010000 */
[----:B0-----:R-:W-:Y:S01]  /*2d40*/  FMUL.FTZ R212, R4, R150 ;  /* 0x0000009604d47220 */ /* 0x001fe20000410000 */
[----:B------:R-:W-:Y:S01]  /*2d50*/  FFMA.FTZ R150, R21, R22, R149 ;  /* 0x0000001615967223 */ /* 0x000fe20000010095 */
[----:B------:R-:W-:-:S02]  /*2d60*/  SHF.L.U32 R149, R231, 0x10, RZ ;  /* 0x00000010e7957819 */ /* 0x000fc400000006ff */
[-C--:B------:R-:W-:Y:S01]  /*2d70*/  FFMA.FTZ R213, R212, R152.reuse, R213 ;  /* 0x00000098d4d57223 */ /* 0x080fe200000100d5 */
[----:B------:R-:W-:Y:S01]  /*2d80*/  FADD.FTZ R151, R148, R199 ;  /* 0x000000c794977221 */ /* 0x000fe20000010000 */
[----:B------:R-:W-:Y:S01]  /*2d90*/  FFMA.FTZ R148, R198, R199, R150 ;  /* 0x000000c7c6947223 */ /* 0x000fe20000010096 */
[----:B------:R-:W-:Y:S04]  /*2da0*/  STL [R1+0x58], R153 ;  /* 0x0000589901007387 */ /* 0x000fe80000100800 */
[----:B------:R0:W-:Y:S01]  /*2db0*/  STL [R1+0xf8], R213 ;  /* 0x0000f8d501007387 */ /* 0x0001e20000100800 */
[----:B------:R-:W-:Y:S01]  /*2dc0*/  FFMA.FTZ R148, R26, R25, R148 ;  /* 0x000000191a947223 */ /* 0x000fe20000010094 */
[----:B0-----:R-:W-:Y:S01]  /*2dd0*/  FMUL.FTZ R213, R149, R152 ;  /* 0x0000009895d57220 */ /* 0x001fe20000410000 */
[----:B------:R-:W-:-:S03]  /*2de0*/  FADD.FTZ R149, R151, R25 ;  /* 0x0000001997957221 */ /* 0x000fc60000010000 */
[----:B------:R-:W-:Y:S01]  /*2df0*/  FFMA.FTZ R148, R212, R213, R148 ;  /* 0x000000d5d4947223 */ /* 0x000fe20000010094 */
[----:B------:R-:W-:-:S03]  /*2e00*/  FADD.FTZ R149, R149, R213 ;  /* 0x000000d595957221 */ /* 0x000fc60000010000 */
[----:B------:R-:W-:Y:S01]  /*2e10*/  FFMA.FTZ R206, R159, R155, R148 ;  /* 0x0000009b9fce7223 */ /* 0x000fe20000010094 */
[----:B------:R-:W-:-:S07]  /*2e20*/  FADD.FTZ R211, R149, R155 ;  /* 0x0000009b95d37221 */ /* 0x000fce0000010000 */
.L_x_8418:
[----:B------:R-:W-:Y:S05]  /*2e30*/  BSYNC.RECONVERGENT B2 ;  /* 0x0000000000027941 */ /* 0x000fea0003800200 */
.L_x_8417:
        /* <DEDUP_REMOVED lines=12> */
[C---:B-1----:R-:W-:Y:S02]  /*2f00*/  IMAD.WIDE.U32 R156, R207.reuse, 0x20, R156 ;  /* 0x00000020cf9c7825 */ /* 0x042fe400078e009c */
[----:B------:R-:W2:Y:S04]  /*2f10*/  LDG.E.128 R148, desc[UR6][R148.64] ;  /* 0x0000000694947981 */ /* 0x000ea8000c1e1d00 */
[----:B------:R-:W3:Y:S01]  /*2f20*/  LDG.E.128 R152, desc[UR6][R156.64] ;  /* 0x000000069c987981 */ /* 0x000ee2000c1e1d00 */
[----:B------:R-:W-:Y:S02]  /*2f30*/  ISETP.NE.AND.EX P6, PT, RZ, UR11, PT, P6 ;  /* 0x0000000bff007c0c */ /* 0x000fe4000bfc5360 */
[----:B------:R-:W-:Y:S01]  /*2f40*/  PRMT R14, R224, 0x7632, R14 ;  /* 0x00007632e00e7816 */ /* 0x000fe2000000000e */
[----:B------:R-:W4:Y:S04]  /*2f50*/  LDL.LU R200, [R1+0xe0] ;  /* 0x0000e00001c87983 */ /* 0x000f280000300800 */
[----:B------:R-:W4:Y:S06]  /*2f60*/  LDG.E.128 R156, desc[UR6][R156.64+0x10] ;  /* 0x000010069c9c7981 */ /* 0x000f2c000c1e1d00 */
[----:B------:R-:W0:Y:S01]  /*2f70*/  @P6 LDC.64 R160, c[0x0][0x438] ;  /* 0x00010e00ffa06b82 */ /* 0x000e220000000a00 */
[----:B------:R-:W-:Y:S01]  /*2f80*/  SHF.L.U32 R14, R14, 0x10, RZ ;  /* 0x000000100e0e7819 */ /* 0x000fe200000006ff */
[----:B------:R-:W4:Y:S04]  /*2f90*/  LDL.LU R201, [R1+0x48] ;  /* 0x0000480001c97983 */ /* 0x000f280000300800 */
[----:B------:R-:W4:Y:S04]  /*2fa0*/  LDL.LU R214, [R1+0xe8] ;  /* 0x0000e80001d67983 */ /* 0x000f280000300800 */
[----:B------:R-:W4:Y:S01]  /*2fb0*/  LDL.LU R215, [R1+0xd8] ;  /* 0x0000d80001d77983 */ /* 0x000f220000300800 */
        /* <DEDUP_REMOVED lines=8> */
[----:B------:R-:W-:-:S04]  /*3040*/  FMUL.FTZ R13, R4, R24 ;  /* 0x00000018040d7220 */ /* 0x000fc80000410000 */
[-C--:B------:R-:W-:Y:S01]  /*3050*/  FMUL.FTZ R14, R14, R23.reuse ;  /* 0x000000170e0e7220 */ /* 0x080fe20000410000 */
[----:B------:R-:W-:Y:S01]  /*3060*/  FADD.FTZ R252, R252, R23 ;  /* 0x00000017fcfc7221 */ /* 0x000fe20000010000 */
[----:B------:R-:W-:Y:S01]  /*3070*/  FFMA.FTZ R31, R13, R23, R31 ;  /* 0x000000170d1f7223 */ /* 0x000fe2000001001f */
[----:B------:R-:W-:Y:S01]  /*3080*/  PRMT R23, R149, 0x7632, R23 ;  /* 0x0000763295177816 */ /* 0x000fe20000000017 */
[----:B------:R-:W-:-:S03]  /*3090*/  FADD.FTZ R155, -R2, R155 ;  /* 0x0000009b029b7221 */ /* 0x000fc60000010100 */
[----:B------:R1:W-:Y:S01]  /*30a0*/  STL [R1+0xe4], R31 ;  /* 0x0000e41f01007387 */ /* 0x0003e20000100800 */
[----:B------:R-:W-:-:S03]  /*30b0*/  PRMT R24, R225, 0x7632, R24 ;  /* 0x00007632e1187816 */ /* 0x000fc60000000018 */
[----:B------:R-:W-:Y:S04]  /*30c0*/  STL [R1+0x44], R252 ;  /* 0x000044fc01007387 */ /* 0x000fe80000100800 */
[----:B------:R-:W2:Y:S01]  /*30d0*/  LDL.LU R161, [R1+0xdc] ;  /* 0x0000dc0001a17983 */ /* 0x000ea20000300800 */
[----:B-1----:R-:W-:Y:S01]  /*30e0*/  SHF.L.U32 R31, R23, 0x10, RZ ;  /* 0x00000010171f7819 */ /* 0x002fe200000006ff */
[----:B------:R-:W-:-:S04]  /*30f0*/  FMUL.FTZ R23, R4, R155 ;  /* 0x0000009b04177220 */ /* 0x000fc80000410000 */
[----:B----4-:R-:W-:Y:S01]  /*3100*/  FFMA.FTZ R175, R23, R31, R175 ;  /* 0x0000001f17af7223 */ /* 0x010fe200000100af */
[----:B------:R-:W-:-:S04]  /*3110*/  SHF.L.U32 R24, R24, 0x10, RZ ;  /* 0x0000001018187819 */ /* 0x000fc800000006ff */
[----:B------:R1:W-:Y:S01]  /*3120*/  STL [R1+0xec], R175 ;  /* 0x0000ecaf01007387 */ /* 0x0003e20000100800 */
[----:B------:R-:W-:Y:S01]  /*3130*/  FMUL.FTZ R24, R24, R31 ;  /* 0x0000001f18187220 */ /* 0x000fe20000410000 */
[--C-:B------:R-:W-:Y:S01]  /*3140*/  FADD.FTZ R186, R186, R31.reuse ;  /* 0x0000001fbaba7221 */ /* 0x100fe20000010000 */
[----:B------:R-:W-:Y:S01]  /*3150*/  PRMT R31, R226, 0x7632, R31 ;  /* 0x00007632e21f7816 */ /* 0x000fe2000000001f */
[----:B-1----:R-:W3:Y:S01]  /*3160*/  LDL.LU R175, [R1+0x40] ;  /* 0x0000400001af7983 */ /* 0x002ee20000300800 */
[----:B------:R-:W-:Y:S02]  /*3170*/  PRMT R155, R150, 0x7632, R155 ;  /* 0x00007632969b7816 */ /* 0x000fe4000000009b */
[----:B------:R-:W-:Y:S01]  /*3180*/  SHF.L.U32 R153, R31, 0x10, RZ ;  /* 0x000000101f997819 */ /* 0x000fe200000006ff */
[----:B------:R-:W-:Y:S01]  /*3190*/  FADD.FTZ R31, -R2, R157 ;  /* 0x0000009d021f7221 */ /* 0x000fe20000010100 */
[----:B------:R-:W-:-:S03]  /*31a0*/  SHF.L.U32 R155, R155, 0x10, RZ ;  /* 0x000000109b9b7819 */ /* 0x000fc600000006ff */
[----:B------:R-:W-:Y:S02]  /*31b0*/  FMUL.FTZ R31, R4, R31 ;  /* 0x0000001f041f7220 */ /* 0x000fe40000410000 */
[-C--:B0-----:R-:W-:Y:S01]  /*31c0*/  FMUL.FTZ R160, R153, R155.reuse ;  /* 0x0000009b99a07220 */ /* 0x081fe20000410000 */
[----:B------:R-:W-:Y:S01]  /*31d0*/  FADD.FTZ R249, R249, R155 ;  /* 0x0000009bf9f97221 */ /* 0x000fe20000010000 */
[----:B------:R-:W-:Y:S01]  /*31e0*/  FFMA.FTZ R193, R31, R155, R193 ;  /* 0x0000009b1fc17223 */ /* 0x000fe200000100c1 */
[----:B------:R-:W-:Y:S01]  /*31f0*/  FADD.FTZ R155, -R2, R159 ;  /* 0x0000009f029b7221 */ /* 0x000fe20000010100 */
[----:B------:R0:W-:Y:S03]  /*3200*/  STL [R1+0x4c], R186 ;  /* 0x00004cba01007387 */ /* 0x0001e60000100800 */
[----:B------:R-:W-:Y:S01]  /*3210*/  FMUL.FTZ R252, R4, R155 ;  /* 0x0000009b04fc7220 */ /* 0x000fe20000410000 */
[----:B------:R-:W-:Y:S04]  /*3220*/  STL [R1+0xd4], R193 ;  /* 0x0000d4c101007387 */ /* 0x000fe80000100800 */
[----:B------:R-:W4:Y:S01]  /*3230*/  LDL.LU R155, [R1+0xd0] ;  /* 0x0000d000019b7983 */ /* 0x000f220000300800 */
[----:B------:R-:W-:-:S02]  /*3240*/  PRMT R153, R227, 0x7632, R153 ;  /* 0x00007632e3997816 */ /* 0x000fc40000000099 */
[----:B------:R-:W-:Y:S02]  /*3250*/  PRMT R157, R151, 0x7632, R157 ;  /* 0x00007632979d7816 */ /* 0x000fe4000000009d */
[----:B------:R-:W-:Y:S02]  /*3260*/  SHF.L.U32 R153, R153, 0x10, RZ ;  /* 0x0000001099997819 */ /* 0x000fe400000006ff */
[----:B------:R-:W-:Y:S01]  /*3270*/  SHF.L.U32 R157, R157, 0x10, RZ ;  /* 0x000000109d9d7819 */ /* 0x000fe200000006ff */
[----:B------:R-:W-:-:S04]  /*3280*/  FADD.FTZ R152, -R2, R152 ;  /* 0x0000009802987221 */ /* 0x000fc80000010100 */
[----:B------:R-:W-:Y:S01]  /*3290*/  FMUL.FTZ R159, R153, R157 ;  /* 0x0000009d999f7220 */ /* 0x000fe20000410000 */
[----:B------:R-:W-:-:S04]  /*32a0*/  SHF.L.U32 R153, R148, 0x10, RZ ;  /* 0x0000001094997819 */ /* 0x000fc800000006ff */
[----:B------:R-:W-:Y:S01]  /*32b0*/  STL [R1+0x14], R159 ;  /* 0x0000149f01007387 */ /* 0x000fe20000100800 */
[----:B------:R-:W-:-:S04]  /*32c0*/  FADD.FTZ R148, -R2, R154 ;  /* 0x0000009a02947221 */ /* 0x000fc80000010100 */
[----:B0-----:R-:W-:Y:S01]  /*32d0*/  FMUL.FTZ R186, R4, R148 ;  /* 0x0000009404ba7220 */ /* 0x001fe20000410000 */
[----:B------:R-:W-:Y:S01]  /*32e0*/  FADD.FTZ R148, -R2, R156 ;  /* 0x0000009c02947221 */ /* 0x000fe20000010100 */
[----:B------:R-:W-:-:S05]  /*32f0*/  SHF.L.U32 R150, R150, 0x10, RZ ;  /* 0x0000001096967819 */ /* 0x000fca00000006ff */
[----:B------:R-:W-:Y:S01]  /*3300*/  FADD.FTZ R248, R248, R150 ;  /* 0x00000096f8f87221 */ /* 0x000fe20000010000 */
[----:B------:R-:W-:Y:S01]  /*3310*/  FADD.FTZ R251, R251, R157 ;  /* 0x0000009dfbfb7221 */ /* 0x000fe20000010000 */
[----:B------:R-:W-:Y:S02]  /*3320*/  IADD3 R208, PT, PT, R208, 0x20, RZ ;  /* 0x00000020d0d07810 */ /* 0x000fe40007ffe0ff */
[----:B------:R-:W-:Y:S02]  /*3330*/  IADD3 R3, PT, PT, R3, 0x20, RZ ;  /* 0x0000002003037810 */ /* 0x000fe40007ffe0ff */
[----:B------:R-:W-:Y:S01]  /*3340*/  IADD3 R207, PT, PT, R207, 0x20, RZ ;  /* 0x00000020cfcf7810 */ /* 0x000fe20007ffe0ff */
[----:B--2---:R-:W-:-:S05]  /*3350*/  FFMA.FTZ R161, R252, R157, R161 ;  /* 0x0000009dfca17223 */ /* 0x004fca00000100a1 */
[----:B------:R0:W-:Y:S02]  /*3360*/  STL [R1+0xdc], R161 ;  /* 0x0000dca101007387 */ /* 0x0001e40000100800 */
[----:B0-----:R-:W-:Y:S01]  /*3370*/  FMUL.FTZ R161, R4, R152 ;  /* 0x0000009804a17220 */ /* 0x001fe20000410000 */
[----:B------:R-:W-:Y:S01]  /*3380*/  SHF.L.U32 R152, R224, 0x10, RZ ;  /* 0x00000010e0987819 */ /* 0x000fe200000006ff */
[----:B---3--:R-:W-:Y:S02]  /*3390*/  FADD.FTZ R175, R175, R153 ;  /* 0x00000099afaf7221 */ /* 0x008fe40000010000 */
[----:B------:R-:W-:-:S03]  /*33a0*/  FFMA.FTZ R200, R161, R153, R200 ;  /* 0x00000099a1c87223 */ /* 0x000fc600000100c8 */
[----:B------:R0:W-:Y:S04]  /*33b0*/  STL [R1+0x40], R175 ;  /* 0x000040af01007387 */ /* 0x0001e80000100800 */
[----:B------:R1:W-:Y:S01]  /*33c0*/  STL [R1+0xe0], R200 ;  /* 0x0000e0c801007387 */ /* 0x0003e20000100800 */
[----:B0-----:R-:W-:Y:S01]  /*33d0*/  FMUL.FTZ R175, R152, R153 ;  /* 0x0000009998af7220 */ /* 0x001fe20000410000 */
[----:B------:R-:W-:Y:S01]  /*33e0*/  SHF.L.U32 R152, R149, 0x10, RZ ;  /* 0x0000001095987819 */ /* 0x000fe200000006ff */
[----:B-1----:R-:W-:Y:S01]  /*33f0*/  FMUL.FTZ R200, R4, R148 ;  /* 0x0000009404c87220 */ /* 0x002fe20000410000 */
[----:B------:R-:W-:-:S03]  /*3400*/  SHF.L.U32 R148, R226, 0x10, RZ ;  /* 0x00000010e2947819 */ /* 0x000fc600000006ff */
[----:B------:R-:W-:Y:S01]  /*3410*/  FADD.FTZ R201, R201, R152 ;  /* 0x00000098c9c97221 */ /* 0x000fe20000010000 */
[----:B------:R-:W-:-:S04]  /*3420*/  SHF.L.U32 R149, R225, 0x10, RZ ;  /* 0x00000010e1957819 */ /* 0x000fc800000006ff */
[----:B------:R0:W-:Y:S01]  /*3430*/  STL [R1+0x48], R201 ;  /* 0x000048c901007387 */ /* 0x0001e20000100800 */
[-C--:B------:R-:W-:Y:S01]  /*3440*/  FMUL.FTZ R193, R149, R152.reuse ;  /* 0x0000009895c17220 */ /* 0x080fe20000410000 */
[----:B------:R-:W-:Y:S01]  /*3450*/  FFMA.FTZ R149, R161, R175, R206 ;  /* 0x000000afa1957223 */ /* 0x000fe200000100ce */
[----:B------:R-:W-:Y:S01]  /*3460*/  FFMA.FTZ R214, R186, R152, R214 ;  /* 0x00000098bad67223 */ /* 0x000fe200000100d6 */
[-C--:B----4-:R-:W-:Y:S01]  /*3470*/  FFMA.FTZ R155, R200, R150.reuse, R155 ;  /* 0x00000096c89b7223 */ /* 0x090fe2000001009b */
[----:B0-----:R-:W-:Y:S01]  /*3480*/  FMUL.FTZ R201, R148, R150 ;  /* 0x0000009694c97220 */ /* 0x001fe20000410000 */
[----:B------:R-:W-:Y:S01]  /*3490*/  FADD.FTZ R148, R211, R175 ;  /* 0x000000afd3947221 */ /* 0x000fe20000010000 */
[----:B------:R-:W-:Y:S01]  /*34a0*/  FFMA.FTZ R149, R13, R14, R149 ;  /* 0x0000000e0d957223 */ /* 0x000fe20000010095 */
[----:B------:R-:W-:Y:S02]  /*34b0*/  FADD.FTZ R150, -R2, R158 ;  /* 0x0000009e02967221 */ /* 0x000fe40000010100 */
[----:B------:R-:W-:Y:S01]  /*34c0*/  FADD.FTZ R148, R148, R14 ;  /* 0x0000000e94947221 */ /* 0x000fe20000010000 */
[----:B------:R0:W-:Y:S01]  /*34d0*/  STL [R1+0xe8], R214 ;  /* 0x0000e8d601007387 */ /* 0x0001e20000100800 */
[----:B------:R-:W-:Y:S01]  /*34e0*/  SHF.L.U32 R152, R151, 0x10, RZ ;  /* 0x0000001097987819 */ /* 0x000fe200000006ff */
[----:B------:R-:W-:Y:S01]  /*34f0*/  FFMA.FTZ R149, R186, R193, R149 ;  /* 0x000000c1ba957223 */ /* 0x000fe20000010095 */
[----:B------:R-:W-:-:S04]  /*3500*/  FADD.FTZ R148, R148, R193 ;  /* 0x000000c194947221 */ /* 0x000fc80000010000 */
[----:B------:R-:W-:Y:S01]  /*3510*/  FADD.FTZ R148, R148, R24 ;  /* 0x0000001894947221 */ /* 0x000fe20000010000 */
[----:B0-----:R-:W-:Y:S01]  /*3520*/  FMUL.FTZ R214, R4, R150 ;  /* 0x0000009604d67220 */ /* 0x001fe20000410000 */
[----:B------:R-:W-:Y:S01]  /*3530*/  FFMA.FTZ R150, R23, R24, R149 ;  /* 0x0000001817967223 */ /* 0x000fe20000010095 */
[----:B------:R-:W-:Y:S02]  /*3540*/  SHF.L.U32 R149, R227, 0x10, RZ ;  /* 0x00000010e3957819 */ /* 0x000fe400000006ff */
[----:B------:R-:W-:Y:S01]  /*3550*/  FFMA.FTZ R215, R214, R152, R215 ;  /* 0x00000098d6d77223 */ /* 0x000fe200000100d7 */
        /* <DEDUP_REMOVED lines=8> */
[----:B------:R-:W-:Y:S01]  /*35e0*/  FADD.FTZ R149, R149, R215 ;  /* 0x000000d795957221 */ /* 0x000fe20000010000 */
[----:B------:R-:W-:Y:S02]  /*35f0*/  FADD.FTZ R250, R250, R152 ;  /* 0x00000098fafa7221 */ /* 0x000fe40000010000 */
[----:B------:R-:W-:Y:S01]  /*3600*/  FFMA.FTZ R206, R252, R159, R148 ;  /* 0x0000009ffcce7223 */ /* 0x000fe20000010094 */
[----:B------:R-:W-:-:S07]  /*3610*/  FADD.FTZ R211, R149, R159 ;  /* 0x0000009f95d37221 */ /* 0x000fce0000010000 */
.L_x_8420:
[----:B------:R-:W-:Y:S05]  /*3620*/  BSYNC.RECONVERGENT B2 ;  /* 0x0000000000027941 */ /* 0x000fea0003800200 */
.L_x_8419:
[----:B------:R-:W-:-:S04]  /*3630*/  ISETP.GE.U32.AND P6, PT, R6, 0xa0, PT ;  /* 0x000000a00600780c */ /* 0x000fc80003fc6070 */
[----:B------:R-:W-:-:S05]  /*3640*/  P2R R148, PR, RZ, 0x40 ;  /* 0x00000040ff947803 */ /* 0x000fca0000000000 */
[----:B------:R0:W-:Y:S04]  /*3650*/  STL [R1+0x30], R148 ;  /* 0x0000309401007387 */ /* 0x0001e80000100800 */
[----:B------:R-:W-:Y:S05]  /*3660*/  @!P6 BRA `(.L_x_8421) ;  /* 0x0000000c0068e947 */ /* 0x000fea0003800000 */
[----:B------:R-:W-:Y:S01]  /*3670*/  ISETP.NE.U32.AND P6, PT, RZ, UR10, PT ;  /* 0x0000000aff007c0c */ /* 0x000fe2000bfc5070 */
[----:B------:R-:W1:Y:S01]  /*3680*/  LDC.64 R152, c[0x0][0x3a8] ;  /* 0x0000ea00ff987b82 */ /* 0x000e620000000a00 */
[----:B------:R-:W2:Y:S02]  /*3690*/  LDL.LU R181, [R1+0xc4] ;  /* 0x0000c40001b57983 */ /* 0x000ea40000300800 */
[----:B------:R-:W-:Y:S02]  /*36a0*/  ISETP.NE.AND.EX P6, PT, RZ, UR11, PT, P6 ;  /* 0x0000000bff007c0c */ /* 0x000fe4000bfc5360 */
[----:B------:R-:W3:Y:S03]  /*36b0*/  LDL.LU R195, [R1+0xcc] ;  /* 0x0000cc0001c37983 */ /* 0x000ee60000300800 */
[----:B------:R-:W4:Y:S01]  /*36c0*/  LDC.64 R156, c[0x0][0x428] ;  /* 0x00010a00ff9c7b82 */ /* 0x000f220000000a00 */
[----:B------:R-:W3:Y:S04]  /*36d0*/  LDL.LU R202, [R1+0xb4] ;  /* 0x0000b40001ca7983 */ /* 0x000ee80000300800 */
[----:B------:R-:W3:Y:S03]  /*36e0*/  LDL.LU R203, [R1+0xbc] ;  /* 0x0000bc0001cb7983 */ /* 0x000ee60000300800 */
[----:B0-----:R-:W0:Y:S01]  /*36f0*/  @P6 LDC.64 R148, c[0x0][0x438] ;  /* 0x00010e00ff946b82 */ /* 0x001e220000000a00 */
[----:B------:R-:W3:Y:S04]  /*3700*/  LDL.LU R204, [R1+0xc0] ;  /* 0x0000c00001cc7983 */ /* 0x000ee80000300800 */
[----:B------:R-:W3:Y:S01]  /*3710*/  LDL.LU R205, [R1+0xc8] ;  /* 0x0000c80001cd7983 */ /* 0x000ee20000300800 */
[----:B-1----:R-:W-:-:S02]  /*3720*/  IMAD.WIDE.U32 R152, R207, 0x20, R152 ;  /* 0x00000020cf987825 */ /* 0x002fc400078e0098 */
[----:B------:R-:W1:Y:S01]  /*3730*/  LDC.64 R172, c[0x0][0x3b0] ;  /* 0x0000ec00ffac7b82 */ /* 0x000e620000000a00 */
[----:B------:R-:W3:Y:S04]  /*3740*/  LDL.LU R216, [R1+0xb0] ;  /* 0x0000b00001d87983 */ /* 0x000ee80000300800 */
[----:B------:R-:W3:Y:S01]  /*3750*/  LDL.LU R217, [R1+0xb8] ;  /* 0x0000b80001d97983 */ /* 0x000ee20000300800 */
[----:B----4-:R-:W-:-:S06]  /*3760*/  IMAD.WIDE.U32 R156, R208, 0x10, R156 ;  /* 0x00000010d09c7825 */ /* 0x010fcc00078e009c */
[----:B------:R-:W4:Y:S01]  /*3770*/  LDG.E.128 R156, desc[UR6][R156.64] ;  /* 0x000000069c9c7981 */ /* 0x000f22000c1e1d00 */
[----:B0-----:R-:W-:-:S05]  /*3780*/  @P6 IMAD.WIDE.U32 R148, R207, 0x20, R148 ;  /* 0x00000020cf946825 */ /* 0x001fca00078e0094 */
[----:B------:R-:W5:Y:S04]  /*3790*/  @P6 LDG.E.128 R136, desc[UR6][R148.64] ;  /* 0x0000000694886981 */ /* 0x000f68000c1e1d00 */
[----:B------:R0:W5:Y:S04]  /*37a0*/  @P6 LDG.E.128 R140, desc[UR6][R148.64+0x10] ;  /* 0x00001006948c6981 */ /* 0x000168000c1e1d00 */
[----:B------:R-:W2:Y:S04]  /*37b0*/  LDG.E.128 R148, desc[UR6][R152.64] ;  /* 0x0000000698947981 */ /* 0x000ea8000c1e1d00 */
[----:B------:R-:W0:Y:S01]  /*37c0*/  LDG.E.128 R152, desc[UR6][R152.64+0x10] ;  /* 0x0000100698987981 */ /* 0x000e22000c1e1d00 */
[----:B-1----:R-:W-:-:S06]  /*37d0*/  IMAD.WIDE.U32 R172, R3, 0x8, R172 ;  /* 0x0000000803ac7825 */ /* 0x002fcc00078e00ac */
[----:B------:R-:W5:Y:S01]  /*37e0*/  LDG.E.64 R172, desc[UR6][R172.64] ;  /* 0x00000006acac7981 */ /* 0x000f62000c1e1b00 */
[C---:B--2---:R-:W-:Y:S01]  /*37f0*/  FADD.FTZ R194, -R2.reuse, R148 ;  /* 0x0000009402c27221 */ /* 0x044fe20000010100 */
[C---:B------:R-:W-:Y:S01]  /*3800*/  FADD.FTZ R180, -R2.reuse, R149 ;  /* 0x0000009502b47221 */ /* 0x040fe20000010100 */
[C-C-:B0-----:R-:W-:Y:S01]  /*3810*/  FADD.FTZ R148, -R2.reuse, R152.reuse ;  /* 0x0000009802947221 */ /* 0x141fe20000010100 */
[--C-:B------:R-:W-:Y:S01]  /*3820*/  FADD.FTZ R149, -R2, R153.reuse ;  /* 0x0000009902957221 */ /* 0x100fe20000010100 */
[----:B------:R-:W-:Y:S02]  /*3830*/  PRMT R153, R220, 0x7632, R153 ;  /* 0x00007632dc997816 */ /* 0x000fe40000000099 */
[----:B----4-:R-:W-:Y:S01]  /*3840*/  PRMT R152, R156, 0x7632, R152 ;  /* 0x000076329c987816 */ /* 0x010fe20000000098 */
[----:B------:R-:W-:Y:S01]  /*3850*/  FMUL.FTZ R185, R4, R180 ;  /* 0x000000b404b97220 */ /* 0x000fe20000410000 */
[----:B------:R-:W-:Y:S02]  /*3860*/  SHF.L.U32 R153, R153, 0x10, RZ ;  /* 0x0000001099997819 */ /* 0x000fe400000006ff */
[----:B------:R-:W-:Y:S01]  /*3870*/  SHF.L.U32 R152, R152, 0x10, RZ ;  /* 0x0000001098987819 */ /* 0x000fe200000006ff */
[----:B------:R-:W-:-:S04]  /*3880*/  FADD.FTZ R151, -R2, R151 ;  /* 0x0000009702977221 */ /* 0x000fc80000010100 */
[-C--:B------:R-:W-:Y:S01]  /*3890*/  FMUL.FTZ R184, R153, R152.reuse ;  /* 0x0000009899b87220 */ /* 0x080fe20000410000 */
[----:B------:R-:W-:Y:S01]  /*38a0*/  FFMA.FTZ R181, R185, R152, R181 ;  /* 0x00000098b9b57223 */ /* 0x000fe200000100b5 */
[--C-:B------:R-:W-:Y:S01]  /*38b0*/  FADD.FTZ R245, R245, R152.reuse ;  /* 0x00000098f5f57221 */ /* 0x100fe20000010000 */
[----:B------:R-:W-:Y:S02]  /*38c0*/  PRMT R153, R221, 0x7632, R153 ;  /* 0x00007632dd997816 */ /* 0x000fe40000000099 */
[----:B------:R-:W-:Y:S01]  /*38d0*/  PRMT R152, R157, 0x7632, R152 ;  /* 0x000076329d987816 */ /* 0x000fe20000000098 */
[----:B------:R-:W-:Y:S01]  /*38e0*/  FMUL.FTZ R183, R4, R151 ;  /* 0x0000009704b77220 */ /* 0x000fe20000410000 */
[----:B------:R-:W-:Y:S02]  /*38f0*/  SHF.L.U32 R153, R153, 0x10, RZ ;  /* 0x0000001099997819 */ /* 0x000fe400000006ff */
[----:B------:R-:W-:Y:S02]  /*3900*/  SHF.L.U32 R152, R152, 0x10, RZ ;  /* 0x0000001098987819 */ /* 0x000fe400000006ff */
[----:B------:R-:W-:-:S03]  /*3910*/  PRMT R151, R158, 0x7632, R151 ;  /* 0x000076329e977816 */ /* 0x000fc60000000097 */
[-C--:B------:R-:W-:Y:S01]  /*3920*/  FMUL.FTZ R182, R153, R152.reuse ;  /* 0x0000009899b67220 */ /* 0x080fe20000410000 */
[----:B---3--:R-:W-:Y:S01]  /*3930*/  FFMA.FTZ R195, R183, R152, R195 ;  /* 0x00000098b7c37223 */ /* 0x008fe200000100c3 */
[--C-:B------:R-:W-:Y:S01]  /*3940*/  FADD.FTZ R247, R247, R152.reuse ;  /* 0x00000098f7f77221 */ /* 0x100fe20000010000 */
[----:B------:R-:W-:Y:S01]  /*3950*/  PRMT R152, R222, 0x7632, R152 ;  /* 0x00007632de987816 */ /* 0x000fe20000000098 */
[----:B------:R0:W-:Y:S01]  /*3960*/  STL [R1+0xc4], R181 ;  /* 0x0000c4b501007387 */ /* 0x0001e20000100800 */
[----:B------:R-:W-:Y:S02]  /*3970*/  SHF.L.U32 R151, R151, 0x10, RZ ;  /* 0x0000001097977819 */ /* 0x000fe400000006ff */
[----:B------:R-:W-:Y:S01]  /*3980*/  SHF.L.U32 R152, R152, 0x10, RZ ;  /* 0x0000001098987819 */ /* 0x000fe200000006ff */
[C---:B------:R-:W-:Y:S01]  /*3990*/  FADD.FTZ R150, -R2.reuse, R150 ;  /* 0x0000009602967221 */ /* 0x040fe20000010100 */
[----:B------:R-:W-:Y:S01]  /*39a0*/  FADD.FTZ R3, -R2, R154 ;  /* 0x0000009a02037221 */ /* 0x000fe20000010100 */
[----:B------:R-:W-:Y:S01]  /*39b0*/  FADD.FTZ R241, R241, R151 ;  /* 0x00000097f1f17221 */ /* 0x000fe20000010000 */
[----:B0-----:R-:W-:Y:S01]  /*39c0*/  FMUL.FTZ R181, R4, R149 ;  /* 0x0000009504b57220 */ /* 0x001fe20000410000 */
[----:B------:R-:W-:Y:S01]  /*39d0*/  FMUL.FTZ R180, R152, R151 ;  /* 0x0000009798b47220 */ /* 0x000fe20000410000 */
[----:B------:R-:W-:-:S02]  /*39e0*/  PRMT R149, R159, 0x7632, R149 ;  /* 0x000076329f957816 */ /* 0x000fc40000000095 */
[----:B------:R-:W-:Y:S01]  /*39f0*/  FFMA.FTZ R202, R181, R151, R202 ;  /* 0x00000097b5ca7223 */ /* 0x000fe200000100ca */
[----:B------:R-:W-:Y:S01]  /*3a00*/  PRMT R151, R223, 0x7632, R151 ;  /* 0x00007632df977816 */ /* 0x000fe20000000097 */
[----:B------:R-:W-:Y:S01]  /*3a10*/  FADD.FTZ R2, -R2, R155 ;  /* 0x0000009b02027221 */ /* 0x000fe20000010100 */
[----:B------:R-:W-:Y:S02]  /*3a20*/  SHF.L.U32 R149, R149, 0x10, RZ ;  /* 0x0000001095957819 */ /* 0x000fe400000006ff */
[----:B------:R-:W-:Y:S01]  /*3a30*/  SHF.L.U32 R151, R151, 0x10, RZ ;  /* 0x0000001097977819 */ /* 0x000fe200000006ff */
[----:B------:R-:W-:Y:S01]  /*3a40*/  FMUL.FTZ R207, R4, R2 ;  /* 0x0000000204cf7220 */ /* 0x000fe20000410000 */
[----:B------:R-:W-:Y:S01]  /*3a50*/  SHF.L.U32 R2, R156, 0x10, RZ ;  /* 0x000000109c027819 */ /* 0x000fe200000006ff */
[----:B------:R-:W-:Y:S02]  /*3a60*/  FADD.FTZ R243, R243, R149 ;  /* 0x00000095f3f37221 */ /* 0x000fe40000010000 */
[-C--:B------:R-:W-:Y:S01]  /*3a70*/  FMUL.FTZ R208, R151, R149.reuse ;  /* 0x0000009597d07220 */ /* 0x080fe20000410000 */
[----:B------:R-:W-:Y:S01]  /*3a80*/  FFMA.FTZ R203, R207, R149, R203 ;  /* 0x00000095cfcb7223 */ /* 0x000fe200000100cb */
[----:B------:R-:W-:Y:S01]  /*3a90*/  SHF.L.U32 R149, R220, 0x10, RZ ;  /* 0x00000010dc957819 */ /* 0x000fe200000006ff */
[----:B------:R-:W-:Y:S01]  /*3aa0*/  FMUL.FTZ R194, R4, R194 ;  /* 0x000000c204c27220 */ /* 0x000fe20000410000 */
[----:B------:R0:W-:Y:S03]  /*3ab0*/  STL [R1+0xcc], R195 ;  /* 0x0000ccc301007387 */ /* 0x0001e60000100800 */
[----:B------:R-:W-:Y:S01]  /*3ac0*/  FFMA.FTZ R204, R194, R2, R204 ;  /* 0x00000002c2cc7223 */ /* 0x000fe200000100cc */
[----:B------:R1:W-:Y:S01]  /*3ad0*/  STL [R1+0xb4], R202 ;  /* 0x0000b4ca01007387 */ /* 0x0003e20000100800 */
[----:B------:R-:W-:-:S03]  /*3ae0*/  FADD.FTZ R244, R244, R2 ;  /* 0x00000002f4f47221 */ /* 0x000fc60000010000 */
[----:B------:R-:W-:Y:S01]  /*3af0*/  STL [R1+0x2c], R207 ;  /* 0x00002ccf01007387 */ /* 0x000fe20000100800 */
[----:B0-----:R-:W-:Y:S01]  /*3b00*/  FMUL.FTZ R195, R149, R2 ;  /* 0x0000000295c37220 */ /* 0x001fe20000410000 */
[----:B------:R-:W-:Y:S01]  /*3b10*/  SHF.L.U32 R149, R157, 0x10, RZ ;  /* 0x000000109d957819 */ /* 0x000fe200000006ff */
[----:B-1----:R-:W-:Y:S01]  /*3b20*/  FMUL.FTZ R202, R4, R150 ;  /* 0x0000009604ca7220 */ /* 0x002fe20000410000 */
[----:B------:R-:W-:Y:S01]  /*3b30*/  SHF.L.U32 R150, R221, 0x10, RZ ;  /* 0x00000010dd967819 */ /* 0x000fe200000006ff */
[----:B------:R-:W-:Y:S01]  /*3b40*/  STL [R1+0x28], R208 ;  /* 0x000028d001007387 */ /* 0x000fe20000100800 */
[----:B------:R-:W-:Y:S01]  /*3b50*/  SHF.L.U32 R2, R158, 0x10, RZ ;  /* 0x000000109e027819 */ /* 0x000fe200000006ff */
[----:B------:R-:W-:Y:S02]  /*3b60*/  FADD.FTZ R246, R246, R149 ;  /* 0x00000095f6f67221 */ /* 0x000fe40000010000 */
[----:B------:R0:W-:Y:S01]  /*3b70*/  STL [R1+0xbc], R203 ;  /* 0x0000bccb01007387 */ /* 0x0001e20000100800 */
[----:B------:R-:W-:-:S03]  /*3b80*/  FFMA.FTZ R205, R202, R149, R205 ;  /* 0x00000095cacd7223 */ /* 0x000fc600000100cd */
[----:B------:R1:W-:Y:S01]  /*3b90*/  STL [R1+0xc0], R204 ;  /* 0x0000c0cc01007387 */ /* 0x0003e20000100800 */
[----:B0-----:R-:W-:Y:S01]  /*3ba0*/  FMUL.FTZ R203, R150, R149 ;  /* 0x0000009596cb7220 */ /* 0x001fe20000410000 */
[----:B------:R-:W-:Y:S01]  /*3bb0*/  FADD.FTZ R149, R211, R195 ;  /* 0x000000c3d3957221 */ /* 0x000fe20000010000 */
[----:B------:R-:W-:Y:S01]  /*3bc0*/  FFMA.FTZ R150, R194, R195, R206 ;  /* 0x000000c3c2967223 */ /* 0x000fe200000100ce */
[----:B-1----:R-:W-:Y:S01]  /*3bd0*/  FMUL.FTZ R204, R4, R148 ;  /* 0x0000009404cc7220 */ /* 0x002fe20000410000 */
[----:B------:R-:W-:Y:S01]  /*3be0*/  SHF.L.U32 R148, R222, 0x10, RZ ;  /* 0x00000010de947819 */ /* 0x000fe200000006ff */
[----:B------:R-:W-:Y:S01]  /*3bf0*/  FADD.FTZ R149, R149, R184 ;  /* 0x000000b895957221 */ /* 0x000fe20000010000 */
[----:B------:R-:W-:Y:S01]  /*3c00*/  FFMA.FTZ R150, R185, R184, R150 ;  /* 0x000000b8b9967223 */ /* 0x000fe20000010096 */
[-C--:B------:R-:W-:Y:S01]  /*3c10*/  FFMA.FTZ R216, R204, R2.reuse, R216 ;  /* 0x00000002ccd87223 */ /* 0x080fe200000100d8 */
[----:B------:R0:W-:Y:S01]  /*3c20*/  STL [R1+0xc8], R205 ;  /* 0x0000c8cd01007387 */ /* 0x0001e20000100800 */
[----:B------:R-:W-:Y:S01]  /*3c30*/  FADD.FTZ R240, R240, R2 ;  /* 0x00000002f0f07221 */ /* 0x000fe20000010000 */
[----:B------:R-:W-:Y:S01]  /*3c40*/  FADD.FTZ R149, R149, R203 ;  /* 0x000000cb95957221 */ /* 0x000fe20000010000 */
[----:B------:R-:W-:Y:S01]  /*3c50*/  FFMA.FTZ R150, R202, R203, R150 ;  /* 0x000000cbca967223 */ /* 0x000fe20000010096 */
[----:B------:R1:W-:Y:S01]  /*3c60*/  STL [R1+0xb0], R216 ;  /* 0x0000b0d801007387 */ /* 0x0003e20000100800 */
[----:B0-----:R-:W-:Y:S01]  /*3c70*/  FMUL.FTZ R205, R148, R2 ;  /* 0x0000000294cd7220 */ /* 0x001fe20000410000 */
[----:B------:R-:W-:Y:S01]  /*3c80*/  SHF.L.U32 R2, R159, 0x10, RZ ;  /* 0x000000109f027819 */ /* 0x000fe200000006ff */
[----:B-1----:R-:W-:Y:S01]  /*3c90*/  FMUL.FTZ R216, R4, R3 ;  /* 0x0000000304d87220 */ /* 0x002fe20000410000 */
[----:B------:R-:W-:Y:S01]  /*3ca0*/  FADD.FTZ R3, R149, R182 ;  /* 0x000000b695037221 */ /* 0x000fe20000010000 */
[----:B------:R-:W-:Y:S01]  /*3cb0*/  FFMA.FTZ R148, R183, R182, R150 ;  /* 0x000000b6b7947223 */ /* 0x000fe20000010096 */
[----:B------:R-:W-:Y:S01]  /*3cc0*/  SHF.L.U32 R149, R223, 0x10, RZ ;  /* 0x00000010df957819 */ /* 0x000fe200000006ff */
[----:B------:R-:W-:Y:S01]  /*3cd0*/  FFMA.FTZ R217, R216, R2, R217 ;  /* 0x00000002d8d97223 */ /* 0x000fe200000100d9 */
[----:B------:R-:W-:Y:S01]  /*3ce0*/  FADD.FTZ R3, R3, R205 ;  /* 0x000000cd03037221 */ /* 0x000fe20000010000 */
[----:B------:R-:W-:Y:S01]  /*3cf0*/  FFMA.FTZ R148, R204, R205, R148 ;  /* 0x000000cdcc947223 */ /* 0x000fe20000010094 */
[----:B------:R-:W-:-:S02]  /*3d00*/  FADD.FTZ R242, R242, R2 ;  /* 0x00000002f2f27221 */ /* 0x000fc40000010000 */
[----:B------:R0:W-:Y:S01]  /*3d10*/  STL [R1+0xb8], R217 ;  /* 0x0000b8d901007387 */ /* 0x0001e20000100800 */
[----:B------:R-:W-:Y:S01]  /*3d20*/  FADD.FTZ R3, R3, R180 ;  /* 0x000000b403037221 */ /* 0x000fe20000010000 */
[----:B0-----:R-:W-:Y:S01]  /*3d30*/  FMUL.FTZ R217, R149, R2 ;  /* 0x0000000295d97220 */ /* 0x001fe20000410000 */
[----:B------:R-:W-:-:S03]  /*3d40*/  FFMA.FTZ R2, R181, R180, R148 ;  /* 0x000000b4b5027223 */ /* 0x000fc60000010094 */
[----:B------:R-:W-:Y:S01]  /*3d50*/  FADD.FTZ R3, R3, R217 ;  /* 0x000000d903037221 */ /* 0x000fe20000010000 */
[----:B------:R-:W-:-:S03]  /*3d60*/  FFMA.FTZ R2, R216, R217, R2 ;  /* 0x000000d9d8027223 */ /* 0x000fc60000010002 */
[----:B------:R-:W-:Y:S01]  /*3d70*/  FADD.FTZ R211, R3, R208 ;  /* 0x000000d003d37221 */ /* 0x000fe20000010000 */
[----:B------:R-:W-:Y:S01]  /*3d80*/  FFMA.FTZ R206, R207, R208, R2 ;  /* 0x000000d0cfce7223 */ /* 0x000fe20000010002 */
[----:B------:R-:W-:Y:S06]  /*3d90*/  BRA `(.L_x_8421) ;  /* 0x00000004009c7947 */ /* 0x000fec0003800000 */
.L_x_8412:
[----:B------:R-:W0:Y:S01]  /*3da0*/  S2R R149, SR_TID.X ;  /* 0x0000000000957919 */ /* 0x000e220000002100 */
[----:B-----5:R-:W-:Y:S01]  /*3db0*/  ISETP.GE.AND P1, PT, R218, 0x1, PT ;  /* 0x00000001da00780c */ /* 0x020fe20003f26270 */
[----:B------:R-:W-:Y:S01]  /*3dc0*/  UISETP.NE.U32.AND UP0, UPT, UR10, URZ, UPT ;  /* 0x000000ff0a00728c */ /* 0x000fe2000bf05070 */
[----:B------:R-:W-:-:S03]  /*3dd0*/  MOV R148, UR15 ;  /* 0x0000000f00947c02 */ /* 0x000fc60008000f00 */
[----:B------:R-:W-:Y:S02]  /*3de0*/  UISETP.NE.AND.EX UP0, UPT, UR11, URZ, UPT, UP0 ;  /* 0x000000ff0b00728c */ /* 0x000fe4000bf05300 */
[----:B------:R-:W-:Y:S01]  /*3df0*/  IMAD R3, R219, R148, RZ ;  /* 0x00000094db037224 */ /* 0x000fe200078e02ff */
[----:B------:R1:W-:Y:S05]  /*3e00*/  STL [R1+0xc], R148 ;  /* 0x00000c9401007387 */ /* 0x0003ea0000100800 */
[----:B------:R-:W-:-:S05]  /*3e10*/  @P1 IADD3 R2, PT, PT, R218, -0x1, RZ ;  /* 0xffffffffda021810 */ /* 0x000fca0007ffe0ff */
[----:B------:R-:W-:Y:S01]  /*3e20*/  @P1 IMAD R2, R2, R148, RZ ;  /* 0x0000009402021224 */ /* 0x000fe200078e02ff */
[----:B-1----:R-:W-:-:S04]  /*3e30*/  SHF.R.S32.HI R148, RZ, 0x1f, R3 ;  /* 0x0000001fff947819 */ /* 0x002fc80000011403 */
[----:B------:R-:W-:Y:S02]  /*3e40*/  LEA.HI R3, R148, R3, RZ, 0x3 ;  /* 0x0000000394037211 */ /* 0x000fe400078f18ff */
[----:B------:R-:W-:-:S04]  /*3e50*/  @P1 SHF.R.S32.HI R148, RZ, 0x1f, R2 ;  /* 0x0000001fff941819 */ /* 0x000fc80000011402 */
[----:B------:R-:W-:Y:S02]  /*3e60*/  @P1 LEA.HI R2, R148, R2, RZ, 0x3 ;  /* 0x0000000294021211 */ /* 0x000fe400078f18ff */
[----:B0-----:R-:W-:Y:S01]  /*3e70*/  LOP3.LUT R148, R149, 0x1f, RZ, 0xc0, !PT ;  /* 0x0000001f95947812 */ /* 0x001fe200078ec0ff */
[----:B------:R-:W-:-:S03]  /*3e80*/  HFMA2 R149, -RZ, RZ, 0, 0 ;  /* 0x00000000ff957431 */ /* 0x000fc600000001ff */
[-C--:B------:R-:W-:Y:S01]  /*3e90*/  LEA.HI.SX32 R3, R3, R148.reuse, 0x1d ;  /* 0x0000009403037211 */ /* 0x080fe200078feaff */
[----:B------:R0:W-:Y:S01]  /*3ea0*/  STL [R1+0x10], R148 ;  /* 0x0000109401007387 */ /* 0x0001e20000100800 */
[----:B------:R-:W-:-:S03]  /*3eb0*/  @P1 LEA.HI.SX32 R149, R2, R148, 0x1d ;  /* 0x0000009402951211 */ /* 0x000fc600078feaff */
[----:B------:R1:W-:Y:S01]  /*3ec0*/  STL [R1+0x24], R3 ;  /* 0x0000240301007387 */ /* 0x0003e20000100800 */
[----:B0-----:R-:W-:Y:S01]  /*3ed0*/  MOV R148, R3 ;  /* 0x0000000300947202 */ /* 0x001fe20000000f00 */
[----:B------:R-:W-:Y:S06]  /*3ee0*/  BRA.U UP0, `(.L_x_8422) ;  /* 0x0000000100787547 */ /* 0x000fec000b800000 */
[C---:B------:R-:W-:Y:S02]  /*3ef0*/  ISETP.GE.U32.AND P2, PT, R6.reuse, 0x20, PT ;  /* 0x000000200600780c */ /* 0x040fe40003f46070 */
[----:B------:R-:W-:-:S11]  /*3f00*/  ISETP.GE.U32.AND P3, PT, R6, 0x40, PT ;  /* 0x000000400600780c */ /* 0x000fd60003f66070 */
[----:B-1----:R-:W0:Y:S01]  /*3f10*/  @P2 LDC.64 R2, c[0x0][0x3b0] ;  /* 0x0000ec00ff022b82 */ /* 0x002e220000000a00 */
        /* <DEDUP_REMOVED lines=18> */
[----:B------:R-:W-:Y:S02]  /*4040*/  MOV R211, RZ ;  /* 0x000000ff00d37202 */ /* 0x000fe40000000f00 */
[----:B------:R-:W-:Y:S02]  /*4050*/  MOV R206, RZ ;  /* 0x000000ff00ce7202 */ /* 0x000fe40000000f00 */
[----:B0-----:R-:W-:-:S05]  /*4060*/  P2R R2, PR, RZ, 0x40 ;  /* 0x00000040ff027803 */ /* 0x001fca0000000000 */
[----:B------:R1:W-:Y:S01]  /*4070*/  STL [R1+0x30], R2 ;  /* 0x0000300201007387 */ /* 0x0003e20000100800 */
[----:B------:R-:W-:Y:S05]  /*4080*/  @!P6 BRA `(.L_x_8421) ;  /* 0x0000000000e0e947 */ /* 0x000fea0003800000 */
[----:B-1----:R-:W0:Y:S02]  /*4090*/  LDC.64 R2, c[0x0][0x3b0] ;  /* 0x0000ec00ff027b82 */ /* 0x002e240000000a00 */
[----:B0-----:R-:W-:-:S05]  /*40a0*/  IMAD.WIDE.U32 R2, R149, 0x8, R2 ;  /* 0x0000000895027825 */ /* 0x001fca00078e0002 */
[----:B------:R2:W5:Y:S01]  /*40b0*/  LDG.E.64 R172, desc[UR6][R2.64] ;  /* 0x0000000602ac7981 */ /* 0x000562000c1e1b00 */
[----:B------:R-:W-:Y:S05]  /*40c0*/  BRA `(.L_x_8421) ;  /* 0x0000000000d07947 */ /* 0x000fea0003800000 */
.L_x_8422:
[C---:B------:R-:W-:Y:S02]  /*40d0*/  ISETP.GE.U32.AND P2, PT, R6.reuse, 0x20, PT ;  /* 0x000000200600780c */ /* 0x040fe40003f46070 */
[C---:B------:R-:W-:Y:S02]  /*40e0*/  ISETP.GE.U32.AND P3, PT, R6.reuse, 0x40, PT ;  /* 0x000000400600780c */ /* 0x040fe40003f66070 */
[----:B------:R-:W-:-:S09]  /*40f0*/  ISETP.GE.U32.AND P4, PT, R6, 0x60, PT ;  /* 0x000000600600780c */ /* 0x000fd20003f86070 */
[----:B-1----:R-:W0:Y:S08]  /*4100*/  @P2 LDC.64 R2, c[0x0][0x3b0] ;  /* 0x0000ec00ff022b82 */ /* 0x002e300000000a00 */
        /* <DEDUP_REMOVED lines=31> */
[----:B------:R-:W2:Y:S01]  /*4300*/  @P6 LDC.64 R154, c[0x0][0x438] ;  /* 0x00010e00ff9a6b82 */ /* 0x000ea20000000a00 */
[----:B------:R-:W-:Y:S02]  /*4310*/  @P3 IADD3 R148, PT, PT, R148, 0x20, RZ ;  /* 0x0000002094943810 */ /* 0x000fe40007ffe0ff */
        /* <DEDUP_REMOVED lines=13> */
[----:B------:R-:W-:Y:S02]  /*43f0*/  MOV R211, RZ ;  /* 0x000000ff00d37202 */ /* 0x000fe40000000f00 */
[----:B------:R-:W-:-:S07]  /*4400*/  MOV R206, RZ ;  /* 0x000000ff00ce7202 */ /* 0x000fce0000000f00 */
.L_x_8421:
[----:B------:R-:W-:Y:S05]  /*4410*/  BSYNC.RECONVERGENT B1 ;  /* 0x0000000000017941 */ /* 0x000fea0003800200 */
.L_x_8411:
        /* <DEDUP_REMOVED lines=20> */
.L_x_9075:
[----:B0-----:R-:W3:Y:S04]  /*4560*/  LDL R148, [R1+0xc] ;  /* 0x00000c0001947983 */ /* 0x001ee80000100800 */
[----:B------:R-:W4:Y:S04]  /*4570*/  LDL R152, [R1+0x10] ;  /* 0x0000100001987983 */ /* 0x000f280000100800 */
[----:B------:R0:W5:Y:S01]  /*4580*/  LDL.LU R149, [R1+0x24] ;  /* 0x0000240001957983 */ /* 0x0001620000300800 */
[----:B------:R-:W-:Y:S01]  /*4590*/  FADD.FTZ R3, R150, R153 ;  /* 0x0000009996037221 */ /* 0x000fe20000010000 */
[----:B------:R-:W-:Y:S01]  /*45a0*/  ISETP.NE.AND P6, PT, RZ, UR8, PT ;  /* 0x00000008ff007c0c */ /* 0x000fe2000bfc5270 */
[----:B-1----:R-:W-:Y:S01]  /*45b0*/  FADD.FTZ R2, R151, R2 ;  /* 0x0000000297027221 */ /* 0x002fe20000010000 */
[----:B------:R-:W-:Y:S01]  /*45c0*/  BSSY.RECONVERGENT B2, `(.L_x_8424) ;  /* 0x00003d3000027945 */ /* 0x000fe20003800200 */
[----:B------:R-:W-:-:S02]  /*45d0*/  FMUL.FTZ R3, R3, UR9 ;  /* 0x0000000903037c20 */ /* 0x000fc40008410000 */
[----:B--2---:R-:W-:-:S03]  /*45e0*/  FMUL.FTZ R150, R2, UR9 ;  /* 0x0000000902967c20 */ /* 0x004fc60008410000 */
[----:B------:R-:W-:Y:S02]  /*45f0*/  FSEL R151, R3, RZ, !P6 ;  /* 0x000000ff03977208 */ /* 0x000fe40007000000 */
[----:B------:R-:W-:-:S05]  /*4600*/  @P1 IADD3 R3, PT, PT, R218, -0x1, RZ ;  /* 0xffffffffda031810 */ /* 0x000fca0007ffe0ff */
[----:B---3--:R-:W-:-:S05]  /*4610*/  @P1 IMAD R3, R3, R148, RZ ;  /* 0x0000009403031224 */ /* 0x008fca00078e02ff */
[----:B------:R-:W-:-:S04]  /*4620*/  @P1 SHF.R.S32.HI R148, RZ, 0x1f, R3 ;  /* 0x0000001fff941819 */ /* 0x000fc80000011403 */
[----:B------:R-:W-:Y:S01]  /*4630*/  @P1 LEA.HI R3, R148, R3, RZ, 0x3 ;  /* 0x0000000394031211 */ /* 0x000fe200078f18ff */
[----:B------:R-:W-:-:S03]  /*4640*/  HFMA2 R148, -RZ, RZ, 0, 0 ;  /* 0x00000000ff947431 */ /* 0x000fc600000001ff */
[----:B----4-:R-:W-:Y:S01]  /*4650*/  @P1 LEA.HI.SX32 R148, R3, R152, 0x1d ;  /* 0x0000009803941211 */ /* 0x010fe200078feaff */
[----:B0-----:R-:W-:Y:S06]  /*4660*/  @!P2 BRA `(.L_x_8425) ;  /* 0x0000003c0020a947 */ /* 0x001fec0003800000 */
[----:B------:R-:W-:Y:S04]  /*4670*/  BSSY.RECONVERGENT B1, `(.L_x_8426) ;  /* 0x0000005000017945 */ /* 0x000fe80003800200 */
[----:B------:R-:W-:Y:S05]  /*4680*/  @!P1 BRA `(.L_x_8427) ;  /* 0x00000000000c9947 */ /* 0x000fea0003800000 */
[----:B------:R-:W0:Y:S02]  /*4690*/  LDC.64 R2, c[0x0][0x390] ;  /* 0x0000e400ff027b82 */ /* 0x000e240000000a00 */
[----:B0-----:R-:W-:-:S05]  /*46a0*/  IMAD.WIDE.U32 R2, R148, 0x10, R2 ;  /* 0x0000001094027825 */ /* 0x001fca00078e0002 */
[----:B------:R0:W5:Y:S02]  /*46b0*/  LDG.E.128 R144, desc[UR6][R2.64] ;  /* 0x0000000602907981 */ /* 0x000164000c1e1d00 */
.L_x_8427:
[----:B------:R-:W-:Y:S05]  /*46c0*/  BSYNC.RECONVERGENT B1 ;  /* 0x0000000000017941 */ /* 0x000fea0003800200 */
.L_x_8426:
        /* <DEDUP_REMOVED lines=24> */
.L_x_8434:
[----:B------:R-:W-:Y:S05]  /*4850*/  BSYNC.RECONVERGENT B4 ;  /* 0x0000000000047941 */ /* 0x000fea0003800200 */
.L_x_8433:
[----:B------:R-:W-:Y:S01]  /*4860*/  BSSY.RECONVERGENT B4, `(.L_x_8435) ;  /* 0x000000d000047945 */ /* 0x000fe20003800200 */
[----:B------:R-:W-:Y:S02]  /*4870*/  HFMA2 R3, -RZ, RZ, 0, 0 ;  /* 0x00000000ff037431 */ /* 0x000fe400000001ff */
[----:B------:R-:W-:Y:S01]  /*4880*/  FADD.FTZ R2, R64, R2 ;  /* 0x0000000240027221 */ /* 0x000fe20000010000 */
        /* <DEDUP_REMOVED lines=10> */
.L_x_8436:
[----:B------:R-:W-:Y:S05]  /*4930*/  BSYNC.RECONVERGENT B4 ;  /* 0x0000000000047941 */ /* 0x000fea0003800200 */
.L_x_8435:
[----:B------:R-:W-:Y:S02]  /*4940*/  F2FP.BF16.F32.PACK_AB R3, RZ, R3 ;  /* 0x00000003ff03723e */ /* 0x000fe400000010ff */
[----:B------:R-:W-:Y:S02]  /*4950*/  MOV R64, R2 ;  /* 0x0000000200407202 */ /* 0x000fe40000000f00 */
[----:B------:R-:W-:-:S07]  /*4960*/  PRMT R124, R3, 0x7610, R124 ;  /* 0x00007610037c7816 */ /* 0x000fce000000007c */
.L_x_8432:
[----:B------:R-:W-:Y:S05]  /*4970*/  BSYNC.RECONVERGENT B3 ;  /* 0x0000000000037941 */ /* 0x000fea0003800200 */
.L_x_8431:
        /* <DEDUP_REMOVED lines=16> */
.L_x_8440:
[----:B------:R-:W-:Y:S05]  /*4a80*/  BSYNC.RECONVERGENT B4 ;  /* 0x0000000000047941 */ /* 0x000fea0003800200 */
.L_x_8439:
        /* <DEDUP_REMOVED lines=14> */
.L_x_8442:
[----:B------:R-:W-:Y:S05]  /*4b70*/  BSYNC.RECONVERGENT B4 ;  /* 0x0000000000047941 */ /* 0x000fea0003800200 */
.L_x_8441:
[----:B------:R-:W-:Y:S02]  /*4b80*/  F2FP.BF16.F32.PACK_AB R3, RZ, R3 ;  /* 0x00000003ff03723e */ /* 0x000fe400000010ff */
[----:B------:R-:W-:Y:S02]  /*4b90*/  MOV R65, R2 ;  /* 0x0000000200417202 */ /* 0x000fe40000000f00 */
[----:B------:R-:W-:-:S07]  /*4ba0*/  PRMT R124, R124, 0x5410, R3 ;  /* 0x000054107c7c7816 */ /* 0x000fce0000000003 */
.L_x_8438:
[----:B------:R-:W-:Y:S05]  /*4bb0*/  BSYNC.RECONVERGENT B3 ;  /* 0x0000000000037941 */ /* 0x000fea0003800200 */
.L_x_8437:
        /* <DEDUP_REMOVED lines=15> */
.L_x_8446:
[----:B------:R-:W-:Y:S05]  /*4cb0*/  BSYNC.RECONVERGENT B4 ;  /* 0x0000000000047941 */ /* 0x000fea0003800200 */
.L_x_8445:
        /* <DEDUP_REMOVED lines=13> */
.L_x_8448:
[----:B------:R-:W-:Y:S05]  /*4d90*/  BSYNC.RECONVERGENT B4 ;  /* 0x0000000000047941 */ /* 0x000fea0003800200 */
.L_x_8447:
[----:B------:R-:W-:Y:S02]  /*4da0*/  F2FP.BF16.F32.PACK_AB R3, RZ, R3 ;  /* 0x00000003ff03723e */ /* 0x000fe400000010ff */
[----:B------:R-:W-:Y:S02]  /*4db0*/  MOV R66, R2 ;  /* 0x0000000200427202 */ /* 0x000fe40000000f00 */
[----:B------:R-:W-:-:S07]  /*4dc0*/  PRMT R125, R3, 0x7610, R125 ;  /* 0x00007610037d7816 */ /* 0x000fce000000007d */
.L_x_8444:
[----:B------:R-:W-:Y:S05]  /*4dd0*/  BSYNC.RECONVERGENT B3 ;  /* 0x0000000000037941 */ /* 0x000fea0003800200 */
.L_x_8443:
        /* <DEDUP_REMOVED lines=16> */
.L_x_8452:
[----:B------:R-:W-:Y:S05]  /*4ee0*/  BSYNC.RECONVERGENT B4 ;  /* 0x0000000000047941 */ /* 0x000fea0003800200 */
.L_x_8451:
        /* <DEDUP_REMOVED lines=14> */
.L_x_8454:
[----:B------:R-:W-:Y:S05]  /*4fd0*/  BSYNC.RECONVERGENT B4 ;  /* 0x0000000000047941 */ /* 0x000fea0003800200 */
.L_x_8453:
[----:B------:R-:W-:Y:S02]  /*4fe0*/  F2FP.BF16.F32.PACK_AB R3, RZ, R3 ;  /* 0x00000003ff03723e */ /* 0x000fe400000010ff */
[----:B------:R-:W-:Y:S02]  /*4ff0*/  MOV R67, R2 ;  /* 0x0000000200437202 */ /* 0x000fe40000000f00 */
[----:B------:R-:W-:-:S07]  /*5000*/  PRMT R125, R125, 0x5410, R3 ;  /* 0x000054107d7d7816 */ /* 0x000fce0000000003 */
.L_x_8450:
[----:B------:R-:W-:Y:S05]  /*5010*/  BSYNC.RECONVERGENT B3 ;  /* 0x0000000000037941 */ /* 0x000fea0003800200 */
.L_x_8449:
        /* <DEDUP_REMOVED lines=15> */
.L_x_8458:
[----:B------:R-:W-:Y:S05]  /*5110*/  BSYNC.RECONVERGENT B4 ;  /* 0x0000000000047941 */ /* 0x000fea0003800200 */
.L_x_8457:
        /* <DEDUP_REMOVED lines=13> */
.L_x_8460:
[----:B------:R-:W-:Y:S05]  /*51f0*/  BSYNC.RECONVERGENT B4 ;  /* 0x0000000000047941 */ /* 0x000fea0003800200 */
.L_x_8459:
[----:B------:R-:W-:Y:S02]  /*5200*/  F2FP.BF16.F32.PACK_AB R3, RZ, R3 ;  /* 0x00000003ff03723e */ /* 0x000fe400000010ff */
[----:B------:R-:W-:Y:S02]  /*5210*/  MOV R68, R2 ;  /* 0x0000000200447202 */ /* 0x000fe40000000f00 */
[----:B------:R-:W-:-:S07]  /*5220*/  PRMT R126, R3, 0x7610, R126 ;  /* 0x00007610037e7816 */ /* 0x000fce000000007e */
.L_x_8456:
[----:B------:R-:W-:Y:S05]  /*5230*/  BSYNC.RECONVERGENT B3 ;  /* 0x0000000000037941 */ /* 0x000fea0003800200 */
.L_x_8455:
        /* <DEDUP_REMOVED lines=16> */
.L_x_8464:
[----:B------:R-:W-:Y:S05]  /*5340*/  BSYNC.RECONVERGENT B4 ;  /* 0x0000000000047941 */ /* 0x000fea0003800200 */
.L_x_8463:
        /* <DEDUP_REMOVED lines=14> */
.L_x_8466:
[----:B------:R-:W-:Y:S05]  /*5430*/  BSYNC.RECONVERGENT B4 ;  /* 0x0000000000047941 */ /* 0x000fea0003800200 */
.L_x_8465:
[----:B------:R-:W-:Y:S02]  /*5440*/  F2FP.BF16.F32.PACK_AB R3, RZ, R3 ;  /* 0x00000003ff03723e */ /* 0x000fe400000010ff */
[----:B------:R-:W-:Y:S02]  /*5450*/  MOV R69, R2 ;  /* 0x0000000200457202 */ /* 0x000fe40000000f00 */
[----:B------:R-:W-:-:S07]  /*5460*/  PRMT R126, R126, 0x5410, R3 ;  /* 0x000054107e7e7816 */ /* 0x000fce0000000003 */
.L_x_8462:
[----:B------:R-:W-:Y:S05]  /*5470*/  BSYNC.RECONVERGENT B3 ;  /* 0x0000000000037941 */ /* 0x000fea0003800200 */
.L_x_8461:
        /* <DEDUP_REMOVED lines=15> */
.L_x_8470:
[----:B------:R-:W-:Y:S05]  /*5570*/  BSYNC.RECONVERGENT B4 ;  /* 0x0000000000047941 */ /* 0x000fea0003800200 */
.L_x_8469:
        /* <DEDUP_REMOVED lines=13> */
.L_x_8472:
[----:B------:R-:W-:Y:S05]  /*5650*/  BSYNC.RECONVERGENT B4 ;  /* 0x0000000000047941 */ /* 0x000fea0003800200 */
.L_x_8471:
[----:B------:R-:W-:Y:S02]  /*5660*/  F2FP.BF16.F32.PACK_AB R3, RZ, R3 ;  /* 0x00000003ff03723e */ /* 0x000fe400000010ff */
[----:B------:R-:W-:Y:S02]  /*5670*/  MOV R70, R2 ;  /* 0x0000000200467202 */ /* 0x000fe40000000f00 */
[----:B------:R-:W-:-:S07]  /*5680*/  PRMT R127, R3, 0x7610, R127 ;  /* 0x00007610037f7816 */ /* 0x000fce000000007f */
.L_x_8468:
[----:B------:R-:W-:Y:S05]  /*5690*/  BSYNC.RECONVERGENT B3 ;  /* 0x0000000000037941 */ /* 0x000fea0003800200 */
.L_x_8467:
[----:B------:R-:W-:Y:S05]  /*56a0*/  @!P1 BRA `(.L_x_8473) ;  /* 0x0000002800e09947 */ /* 0x000fea0003800000 */
[----:B------:R1:W5:Y:S04]  /*56b0*/  LDL R156, [R1+0x8] ;  /* 0x00000800019c7983 */ /* 0x0003680000100800 */
[----:B------:R1:W5:Y:S02]  /*56c0*/  LDL R155, [R1+0x20] ;  /* 0x00002000019b7983 */ /* 0x0003640000100800 */
[----:B-----5:R-:W-:Y:S01]  /*56d0*/  ISETP.GE.U32.AND P2, PT, R166, RZ, PT ;  /* 0x000000ffa600720c */ /* 0x020fe20003f46070 */
[----:B------:R-:W-:Y:S01]  /*56e0*/  BSSY.RECONVERGENT B3, `(.L_x_8474) ;  /* 0x000000e000037945 */ /* 0x000fe20003800200 */
[----:B0-----:R-:W-:Y:S02]  /*56f0*/  HFMA2 R2, -RZ, RZ, 0, 0 ;  /* 0x00000000ff027431 */ /* 0x001fe400000001ff */
[----:B------:R-:W-:-:S13]  /*5700*/  ISETP.GE.U32.AND.EX P2, PT, R167, 0x1000000, PT, P2 ;  /* 0x01000000a700780c */ /* 0x000fda0003f46120 */
        /* <DEDUP_REMOVED lines=11> */
.L_x_8475:
[----:B------:R-:W-:Y:S05]  /*57c0*/  BSYNC.RECONVERGENT B3 ;  /* 0x0000000000037941 */ /* 0x000fea0003800200 */
.L_x_8474:
        /* <DEDUP_REMOVED lines=14> */
.L_x_8477:
[----:B------:R-:W-:Y:S05]  /*58b0*/  BSYNC.RECONVERGENT B3 ;  /* 0x0000000000037941 */ /* 0x000fea0003800200 */
.L_x_8476:
[----:B------:R-:W-:Y:S02]  /*58c0*/  F2FP.BF16.F32.PACK_AB R3, RZ, R3 ;  /* 0x00000003ff03723e */ /* 0x000fe400000010ff */
[----:B------:R-:W-:Y:S02]  /*58d0*/  MOV R71, R2 ;  /* 0x0000000200477202 */ /* 0x000fe40000000f00 */
[----:B------:R-:W-:Y:S01]  /*58e0*/  PRMT R127, R127, 0x5410, R3 ;  /* 0x000054107f7f7816 */ /* 0x000fe20000000003 */
[----:B------:R-:W-:Y:S06]  /*58f0*/  BRA `(.L_x_8473) ;  /* 0x00000028004c7947 */ /* 0x000fec0003800000 */
.L_x_8430:
        /* <DEDUP_REMOVED lines=15> */
.L_x_8481:
[----:B------:R-:W-:Y:S05]  /*59f0*/  BSYNC.RECONVERGENT B4 ;  /* 0x0000000000047941 */ /* 0x000fea0003800200 */
.L_x_8480:
        /* <DEDUP_REMOVED lines=13> */
.L_x_8483:
[----:B------:R-:W-:Y:S05]  /*5ad0*/  BSYNC.RECONVERGENT B4 ;  /* 0x0000000000047941 */ /* 0x000fea0003800200 */
.L_x_8482:
[----:B------:R-:W-:Y:S02]  /*5ae0*/  F2FP.BF16.F32.PACK_AB R3, RZ, R3 ;  /* 0x00000003ff03723e */ /* 0x000fe400000010ff */
[----:B------:R-:W-:Y:S02]  /*5af0*/  MOV R64, R2 ;  /* 0x0000000200407202 */ /* 0x000fe40000000f00 */
[----:B------:R-:W-:-:S07]  /*5b00*/  PRMT R124, R3, 0x7610, R124 ;  /* 0x00007610037c7816 */ /* 0x000fce000000007c */
.L_x_8479:
[----:B------:R-:W-:Y:S05]  /*5b10*/  BSYNC.RECONVERGENT B3 ;  /* 0x0000000000037941 */ /* 0x000fea0003800200 */
.L_x_8478:
        /* <DEDUP_REMOVED lines=16> */
.L_x_8487:
[----:B------:R-:W-:Y:S05]  /*5c20*/  BSYNC.RECONVERGENT B4 ;  /* 0x0000000000047941 */ /* 0x000fea0003800200 */
.L_x_8486:
        /* <DEDUP_REMOVED lines=14> */
.L_x_8489:
[----:B------:R-:W-:Y:S05]  /*5d10*/  BSYNC.RECONVERGENT B4 ;  /* 0x0000000000047941 */ /* 0x000fea0003800200 */
.L_x_8488:
[----:B------:R-:W-:Y:S02]  /*5d20*/  F2FP.BF16.F32.PACK_AB R3, RZ, R3 ;  /* 0x00000003ff03723e */ /* 0x000fe400000010ff */
[----:B------:R-:W-:Y:S02]  /*5d30*/  MOV R65, R2 ;  /* 0x0000000200417202 */ /* 0x000fe40000000f00 */
[----:B------:R-:W-:-:S07]  /*5d40*/  PRMT R124, R124, 0x5410, R3 ;  /* 0x000054107c7c7816 */ /* 0x000fce0000000003 */
.L_x_8485:
[----:B------:R-:W-:Y:S05]  /*5d50*/  BSYNC.RECONVERGENT B3 ;  /* 0x0000000000037941 */ /* 0x000fea0003800200 */
.L_x_8484:
        /* <DEDUP_REMOVED lines=15> */
.L_x_8493:
[----:B------:R-:W-:Y:S05]  /*5e50*/  BSYNC.RECONVERGENT B4 ;  /* 0x0000000000047941 */ /* 0x000fea0003800200 */
.L_x_8492:
        /* <DEDUP_REMOVED lines=13> */
.L_x_8495:
[----:B------:R-:W-:Y:S05]  /*5f30*/  BSYNC.RECONVERGENT B4 ;  /* 0x0000000000047941 */ /* 0x000fea0003800200 */
.L_x_8494:
[----:B------:R-:W-:Y:S02]  /*5f40*/  F2FP.BF16.F32.PACK_AB R3, RZ, R3 ;  /* 0x00000003ff03723e */ /* 0x000fe400000010ff */
[----:B------:R-:W-:Y:S02]  /*5f50*/  MOV R66, R2 ;  /* 0x0000000200427202 */ /* 0x000fe40000000f00 */
[----:B------:R-:W-:-:S07]  /*5f60*/  PRMT R125, R3, 0x7610, R125 ;  /* 0x00007610037d7816 */ /* 0x000fce000000007d */
.L_x_8491:
[----:B------:R-:W-:Y:S05]  /*5f70*/  BSYNC.RECONVERGENT B3 ;  /* 0x0000000000037941 */ /* 0x000fea0003800200 */
.L_x_8490:
        /* <DEDUP_REMOVED lines=16> */
.L_x_8499:
[----:B------:R-:W-:Y:S05]  /*6080*/  BSYNC.RECONVERGENT B4 ;  /* 0x0000000000047941 */ /* 0x000fea0003800200 */
.L_x_8498:
        /* <DEDUP_REMOVED lines=14> */
.L_x_8501:
[----:B------:R-:W-:Y:S05]  /*6170*/  BSYNC.RECONVERGENT B4 ;  /* 0x0000000000047941 */ /* 0x000fea0003800200 */
.L_x_8500:
[----:B------:R-:W-:Y:S02]  /*6180*/  F2FP.BF16.F32.PACK_AB R3, RZ, R3 ;  /* 0x00000003ff03723e */ /* 0x000fe400000010ff */
[----:B------:R-:W-:Y:S02]  /*6190*/  MOV R67, R2 ;  /* 0x0000000200437202 */ /* 0x000fe40000000f00 */
[----:B------:R-:W-:-:S07]  /*61a0*/  PRMT R125, R125, 0x5410, R3 ;  /* 0x000054107d7d7816 */ /* 0x000fce0000000003 */
.L_x_8497:
[----:B------:R-:W-:Y:S05]  /*61b0*/  BSYNC.RECONVERGENT B3 ;  /* 0x0000000000037941 */ /* 0x000fea0003800200 */
.L_x_8496:
        /* <DEDUP_REMOVED lines=15> */
.L_x_8505:
[----:B------:R-:W-:Y:S05]  /*62b0*/  BSYNC.RECONVERGENT B4 ;  /* 0x0000000000047941 */ /* 0x000fea0003800200 */
.L_x_8504:
        /* <DEDUP_REMOVED lines=13> */
.L_x_8507:
[----:B------:R-:W-:Y:S05]  /*6390*/  BSYNC.RECONVERGENT B4 ;  /* 0x0000000000047941 */ /* 0x000fea0003800200 */
.L_x_8506:
[----:B------:R-:W-:Y:S02]  /*63a0*/  F2FP.BF16.F32.PACK_AB R3, RZ, R3 ;  /* 0x00000003ff03723e */ /* 0x000fe400000010ff */
[----:B------:R-:W-:Y:S02]  /*63b0*/  MOV R68, R2 ;  /* 0x0000000200447202 */ /* 0x000fe40000000f00 */
[----:B------:R-:W-:-:S07]  /*63c0*/  PRMT R126, R3, 0x7610, R126 ;  /* 0x00007610037e7816 */ /* 0x000fce000000007e */
.L_x_8503:
[----:B------:R-:W-:Y:S05]  /*63d0*/  BSYNC.RECONVERGENT B3 ;  /* 0x0000000000037941 */ /* 0x000fea0003800200 */
.L_x_8502:
        /* <DEDUP_REMOVED lines=16> */
.L_x_8511:
[----:B------:R-:W-:Y:S05]  /*64e0*/  BSYNC.RECONVERGENT B4 ;  /* 0x0000000000047941 */ /* 0x000fea0003800200 */
.L_x_8510:
        /* <DEDUP_REMOVED lines=14> */
.L_x_8513:
[----:B------:R-:W-:Y:S05]  /*65d0*/  BSYNC.RECONVERGENT B4 ;  /* 0x0000000000047941 */ /* 0x000fea0003800200 */
.L_x_8512:
[----:B------:R-:W-:Y:S02]  /*65e0*/  F2FP.BF16.F32.PACK_AB R3, RZ, R3 ;  /* 0x00000003ff03723e */ /* 0x000fe400000010ff */
[----:B------:R-:W-:Y:S02]  /*65f0*/  MOV R69, R2 ;  /* 0x0000000200457202 */ /* 0x000fe40000000f00 */
[----:B------:R-:W-:-:S07]  /*6600*/  PRMT R126, R126, 0x5410, R3 ;  /* 0x000054107e7e7816 */ /* 0x000fce0000000003 */
.L_x_8509:
[----:B------:R-:W-:Y:S05]  /*6610*/  BSYNC.RECONVERGENT B3 ;  /* 0x0000000000037941 */ /* 0x000fea0003800200 */
.L_x_8508:
        /* <DEDUP_REMOVED lines=15> */
.L_x_8517:
[----:B------:R-:W-:Y:S05]  /*6710*/  BSYNC.RECONVERGENT B4 ;  /* 0x0000000000047941 */ /* 0x000fea0003800200 */
.L_x_8516:
        /* <DEDUP_REMOVED lines=13> */
.L_x_8519:
[----:B------:R-:W-:Y:S05]  /*67f0*/  BSYNC.RECONVERGENT B4 ;  /* 0x0000000000047941 */ /* 0x000fea0003800200 */
.L_x_8518:
[----:B------:R-:W-:Y:S02]  /*6800*/  F2FP.BF16.F32.PACK_AB R3, RZ, R3 ;  /* 0x00000003ff03723e */ /* 0x000fe400000010ff */
[----:B------:R-:W-:Y:S02]  /*6810*/  MOV R70, R2 ;  /* 0x0000000200467202 */ /* 0x000fe40000000f00 */
[----:B------:R-:W-:-:S07]  /*6820*/  PRMT R127, R3, 0x7610, R127 ;  /* 0x00007610037f7816 */ /* 0x000fce000000007f */
.L_x_8515:
[----:B------:R-:W-:Y:S05]  /*6830*/  BSYNC.RECONVERGENT B3 ;  /* 0x0000000000037941 */ /* 0x000fea0003800200 */
.L_x_8514:
[----:B------:R-:W2:Y:S04]  /*6840*/  LDL R123, [R1+0x8] ;  /* 0x00000800017b7983 */ /* 0x000ea80000100800 */
[----:B------:R-:W3:Y:S01]  /*6850*/  LDL R122, [R1+0x20] ;  /* 0x00002000017a7983 */ /* 0x000ee20000100800 */
        /* <DEDUP_REMOVED lines=12> */
[----:B------:R-:W-:Y:S01]  /*6920*/  FFMA.FTZ R3, R0, R150, R151 ;  /* 0x0000009600037223 */ /* 0x000fe20000010097 */
[C---:B------:R-:W-:Y:S01]  /*6930*/  FMUL.FTZ R120, R4.reuse, R120 ;  /* 0x0000007804787220 */ /* 0x040fe20000410000 */
[----:B------:R-:W-:Y:S01]  /*6940*/  ISETP.GT.AND P2, PT, R5, RZ, PT ;  /* 0x000000ff0500720c */ /* 0x000fe20003f44270 */
[C---:B------:R-:W-:Y:S01]  /*6950*/  FMUL.FTZ R60, R4.reuse, R60 ;  /* 0x0000003c043c7220 */ /* 0x040fe20000410000 */
[----:B------:R-:W-:Y:S01]  /*6960*/  FADD.FTZ R3, R179, -R3 ;  /* 0x80000003b3037221 */ /* 0x000fe20000010000 */
        /* <DEDUP_REMOVED lines=13> */
[----:B---3--:R-:W-:Y:S01]  /*6a40*/  FADD.FTZ R2, R122, -R2 ;  /* 0x800000027a027221 */ /* 0x008fe20000010000 */
[----:B------:R-:W-:-:S03]  /*6a50*/  MOV R122, R154 ;  /* 0x0000009a007a7202 */ /* 0x000fc60000000f00 */
[----:B------:R-:W-:-:S05]  /*6a60*/  FMUL.FTZ R2, R4, R2 ;  /* 0x0000000204027220 */ /* 0x000fca0000410000 */
[----:B------:R-:W-:Y:S01]  /*6a70*/  FSEL R123, R2, RZ, P2 ;  /* 0x000000ff027b7208 */ /* 0x000fe20001000000 */
[----:B------:R-:W-:Y:S06]  /*6a80*/  @!P1 BRA `(.L_x_8473) ;  /* 0x0000001400e89947 */ /* 0x000fec0003800000 */
[----:B------:R-:W2:Y:S01]  /*6a90*/  LDL R155, [R1+0x180] ;  /* 0x00018000019b7983 */ /* 0x000ea20000100800 */
[----:B-----5:R-:W-:Y:S01]  /*6aa0*/  ISETP.GE.U32.AND P2, PT, R166, RZ, PT ;  /* 0x000000ffa600720c */ /* 0x020fe20003f46070 */
        /* <DEDUP_REMOVED lines=14> */
[----:B------:R-:W-:Y:S01]  /*6b90*/  @P2 FMUL.FTZ R3, R122, R2 ;  /* 0x000000027a032220 */ /* 0x000fe20000410000 */
[----:B------:R-:W-:-:S04]  /*6ba0*/  MOV R122, R154 ;  /* 0x0000009a007a7202 */ /* 0x000fc80000000f00 */
[----:B------:R-:W-:-:S04]  /*6bb0*/  F2FP.BF16.F32.PACK_AB R3, RZ, R3 ;  /* 0x00000003ff03723e */ /* 0x000fc800000010ff */
[----:B------:R-:W-:Y:S01]  /*6bc0*/  PRMT R127, R127, 0x5410, R3 ;  /* 0x000054107f7f7816 */ /* 0x000fe20000000003 */
[----:B------:R-:W-:Y:S06]  /*6bd0*/  BRA `(.L_x_8473) ;  /* 0x0000001400947947 */ /* 0x000fec0003800000 */
.L_x_8429:
[----:B------:R-:W-:Y:S02]  /*6be0*/  MOV R152, UR20 ;  /* 0x0000001400987c02 */ /* 0x000fe40008000f00 */
[----:B------:R-:W-:Y:S02]  /*6bf0*/  MOV R153, UR21 ;  /* 0x0000001500997c02 */ /* 0x000fe40008000f00 */
[----:B------:R-:W-:-:S04]  /*6c00*/  ISETP.NE.U32.AND P2, PT, R152, RZ, PT ;  /* 0x000000ff9800720c */ /* 0x000fc80003f45070 */
[----:B------:R-:W-:-:S13]  /*6c10*/  ISETP.NE.AND.EX P2, PT, R153, RZ, PT, P2 ;  /* 0x000000ff9900720c */ /* 0x000fda0003f45320 */
[----:B------:R-:W-:Y:S05]  /*6c20*/  @P2 BRA `(.L_x_8520) ;  /* 0x0000000800882947 */ /* 0x000fea0003800000 */
[----:B------:R-:W-:Y:S04]  /*6c30*/  BSSY.RECONVERGENT B3, `(.L_x_8521) ;  /* 0x0000012000037945 */ /* 0x000fe80003800200 */
[----:B------:R-:W-:Y:S05]  /*6c40*/  @!P1 BRA `(.L_x_8522) ;  /* 0x0000000000409947 */ /* 0x000fea0003800000 */
[----:B0-----:R-:W-:Y:S01]  /*6c50*/  @P0 FFMA.FTZ R2, R0, R150, R151 ;  /* 0x0000009600020223 */ /* 0x001fe20000010097 */
[----:B-----5:R-:W-:Y:S02]  /*6c60*/  LOP3.LUT P2, RZ, R166, 0xff, RZ, 0xc0, !PT ;  /* 0x000000ffa6ff7812 */ /* 0x020fe4000784c0ff */
[----:B------:R-:W-:Y:S01]  /*6c70*/  MOV R3, R104 ;  /* 0x0000006800037202 */ /* 0x000fe20000000f00 */
[----:B------:R-:W-:-:S04]  /*6c80*/  @P0 FADD.FTZ R2, R179, -R2 ;  /* 0x80000002b3020221 */ /* 0x000fc80000010000 */
[----:B------:R-:W-:-:S04]  /*6c90*/  @P0 FFMA.FTZ R3, R4, R2, R104 ;  /* 0x0000000204030223 */ /* 0x000fc80000010068 */
[----:B------:R-:W-:Y:S02]  /*6ca0*/  FMUL.FTZ R2, R3, UR13 ;  /* 0x0000000d03027c20 */ /* 0x000fe40008410000 */
[----:B------:R-:W-:Y:S02]  /*6cb0*/  @P2 SHF.L.U32 R3, R144, 0x10, RZ ;  /* 0x0000001090032819 */ /* 0x000fe400000006ff */
        /* <DEDUP_REMOVED lines=9> */
.L_x_8522:
[----:B------:R-:W-:Y:S05]  /*6d50*/  BSYNC.RECONVERGENT B3 ;  /* 0x0000000000037941 */ /* 0x000fea0003800200 */
.L_x_8521:
[----:B------:R-:W-:Y:S04]  /*6d60*/  BSSY.RECONVERGENT B3, `(.L_x_8523) ;  /* 0x0000014000037945 */ /* 0x000fe80003800200 */
[----:B------:R-:W-:Y:S05]  /*6d70*/  @!P1 BRA `(.L_x_8524) ;  /* 0x0000000000489947 */ /* 0x000fea0003800000 */
[----:B------:R-:W2:Y:S01]  /*6d80*/  LDL R155, [R1+0x174] ;  /* 0x00017400019b7983 */ /* 0x000ea20000100800 */
[----:B0-----:R-:W-:Y:S01]  /*6d90*/  @P0 FFMA.FTZ R2, R8, R150, R151 ;  /* 0x0000009608020223 */ /* 0x001fe20000010097 */
[----:B-----5:R-:W-:Y:S02]  /*6da0*/  LOP3.LUT P2, RZ, R166, 0xff00, RZ, 0xc0, !PT ;  /* 0x0000ff00a6ff7812 */ /* 0x020fe4000784c0ff */
[----:B------:R-:W-:Y:S01]  /*6db0*/  MOV R3, R105 ;  /* 0x0000006900037202 */ /* 0x000fe20000000f00 */
[----:B------:R-:W-:-:S04]  /*6dc0*/  @P0 FADD.FTZ R2, R7, -R2 ;  /* 0x8000000207020221 */ /* 0x000fc80000010000 */
[----:B------:R-:W-:-:S04]  /*6dd0*/  @P0 FFMA.FTZ R3, R4, R2, R105 ;  /* 0x0000000204030223 */ /* 0x000fc80000010069 */
[----:B------:R-:W-:Y:S02]  /*6de0*/  FMUL.FTZ R2, R3, UR13 ;  /* 0x0000000d03027c20 */ /* 0x000fe40008410000 */
[----:B------:R-:W-:Y:S02]  /*6df0*/  @P2 PRMT R3, R144, 0x7632, R3 ;  /* 0x0000763290032816 */ /* 0x000fe40000000003 */
[----:B------:R-:W-:Y:S01]  /*6e00*/  FMUL.FTZ R154, R2, UR12 ;  /* 0x0000000c029a7c20 */ /* 0x000fe20008410000 */
[----:B------:R-:W-:Y:S01]  /*6e10*/  HFMA2 R2, -RZ, RZ, 0, 0 ;  /* 0x00000000ff027431 */ /* 0x000fe200000001ff */
[----:B------:R-:W-:-:S05]  /*6e20*/  @P2 SHF.L.U32 R3, R3, 0x10, RZ ;  /* 0x0000001003032819 */ /* 0x000fca00000006ff */
[----:B------:R-:W-:-:S04]  /*6e30*/  @P2 FMUL.FTZ R2, R154, R3 ;  /* 0x000000039a022220 */ /* 0x000fc80000410000 */
[----:B------:R-:W-:Y:S01]  /*6e40*/  FADD.FTZ R65, R65, R2 ;  /* 0x0000000241417221 */ /* 0x000fe20000010000 */
[----:B------:R-:W-:Y:S02]  /*6e50*/  MOV R2, RZ ;  /* 0x000000ff00027202 */ /* 0x000fe40000000f00 */
[----:B--2---:R-:W-:-:S05]  /*6e60*/  @P2 SHF.L.U32 R3, R155, 0x10, RZ ;  /* 0x000000109b032819 */ /* 0x004fca00000006ff */
[----:B------:R-:W-:-:S05]  /*6e70*/  @P2 FMUL.FTZ R2, R3, R154 ;  /* 0x0000009a03022220 */ /* 0x000fca0000410000 */
[----:B------:R-:W-:-:S04]  /*6e80*/  F2FP.BF16.F32.PACK_AB R2, RZ, R2 ;  /* 0x00000002ff02723e */ /* 0x000fc800000010ff */
[----:B------:R-:W-:-:S07]  /*6e90*/  PRMT R124, R124, 0x5410, R2 ;  /* 0x000054107c7c7816 */ /* 0x000fce0000000002 */
.L_x_8524:
[----:B------:R-:W-:Y:S05]  /*6ea0*/  BSYNC.RECONVERGENT B3 ;  /* 0x0000000000037941 */ /* 0x000fea0003800200 */
.L_x_8523:
        /* <DEDUP_REMOVED lines=18> */
.L_x_8526:
[----:B------:R-:W-:Y:S05]  /*6fd0*/  BSYNC.RECONVERGENT B3 ;  /* 0x0000000000037941 */ /* 0x000fea0003800200 */
.L_x_8525:
        /* <DEDUP_REMOVED lines=20> */
.L_x_8528:
[----:B------:R-:W-:Y:S05]  /*7120*/  BSYNC.RECONVERGENT B3 ;  /* 0x0000000000037941 */ /* 0x000fea0003800200 */
.L_x_8527:
        /* <DEDUP_REMOVED lines=18> */
.L_x_8530:
[----:B------:R-:W-:Y:S05]  /*7250*/  BSYNC.RECONVERGENT B3 ;  /* 0x0000000000037941 */ /* 0x000fea0003800200 */
.L_x_8529:
        /* <DEDUP_REMOVED lines=20> */
.L_x_8532:
[----:B------:R-:W-:Y:S05]  /*73a0*/  BSYNC.RECONVERGENT B3 ;  /* 0x0000000000037941 */ /* 0x000fea0003800200 */
.L_x_8531:
        /* <DEDUP_REMOVED lines=18> */
.L_x_8534:
[----:B------:R-:W-:Y:S05]  /*74d0*/  BSYNC.RECONVERGENT B3 ;  /* 0x0000000000037941 */ /* 0x000fea0003800200 */
.L_x_8533:
[----:B------:R-:W-:Y:S05]  /*74e0*/  @!P1 BRA `(.L_x_8473) ;  /* 0x0000000c00509947 */ /* 0x000fea0003800000 */
[----:B0-----:R-:W2:Y:S04]  /*74f0*/  LDL R2, [R1+0x8] ;  /* 0x0000080001027983 */ /* 0x001ea80000100800 */
[----:B------:R-:W3:Y:S04]  /*7500*/  LDL R3, [R1+0x20] ;  /* 0x0000200001037983 */ /* 0x000ee80000100800 */
[----:B------:R-:W4:Y:S01]  /*7510*/  LDL R155, [R1+0x180] ;  /* 0x00018000019b7983 */ /* 0x000f220000100800 */
[----:B-----5:R-:W-:-:S04]  /*7520*/  ISETP.GE.U32.AND P2, PT, R166, RZ, PT ;  /* 0x000000ffa600720c */ /* 0x020fc80003f46070 */
[----:B------:R-:W-:Y:S01]  /*7530*/  ISETP.GE.U32.AND.EX P2, PT, R167, 0x1000000, PT, P2 ;  /* 0x01000000a700780c */ /* 0x000fe20003f46120 */
[----:B--2---:R-:W-:-:S04]  /*7540*/  @P0 FFMA.FTZ R2, R2, R150, R151 ;  /* 0x0000009602020223 */ /* 0x004fc80000010097 */
[----:B---3--:R-:W-:Y:S01]  /*7550*/  @P0 FADD.FTZ R2, R3, -R2 ;  /* 0x8000000203020221 */ /* 0x008fe20000010000 */
[----:B------:R-:W-:-:S03]  /*7560*/  MOV R3, R111 ;  /* 0x0000006f00037202 */ /* 0x000fc60000000f00 */
[----:B------:R-:W-:-:S04]  /*7570*/  @P0 FFMA.FTZ R3, R4, R2, R111 ;  /* 0x0000000204030223 */ /* 0x000fc8000001006f */
[----:B------:R-:W-:Y:S01]  /*7580*/  FMUL.FTZ R2, R3, UR13 ;  /* 0x0000000d03027c20 */ /* 0x000fe20008410000 */
[----:B------:R-:W-:-:S03]  /*7590*/  @P2 PRMT R3, R147, 0x7632, R3 ;  /* 0x0000763293032816 */ /* 0x000fc60000000003 */
[----:B------:R-:W-:Y:S01]  /*75a0*/  FMUL.FTZ R154, R2, UR12 ;  /* 0x0000000c029a7c20 */ /* 0x000fe20008410000 */
[----:B------:R-:W-:Y:S01]  /*75b0*/  @P2 SHF.L.U32 R3, R3, 0x10, RZ ;  /* 0x0000001003032819 */ /* 0x000fe200000006ff */
[----:B------:R-:W-:-:S04]  /*75c0*/  HFMA2 R2, -RZ, RZ, 0, 0 ;  /* 0x00000000ff027431 */ /* 0x000fc800000001ff */
[----:B------:R-:W-:Y:S01]  /*75d0*/  @P2 FMUL.FTZ R2, R154, R3 ;  /* 0x000000039a022220 */ /* 0x000fe20000410000 */
[----:B----4-:R-:W-:-:S03]  /*75e0*/  @P2 SHF.L.U32 R3, R155, 0x10, RZ ;  /* 0x000000109b032819 */ /* 0x010fc600000006ff */
[----:B------:R-:W-:Y:S01]  /*75f0*/  FADD.FTZ R71, R71, R2 ;  /* 0x0000000247477221 */ /* 0x000fe20000010000 */
[----:B------:R-:W-:Y:S01]  /*7600*/  MOV R2, RZ ;  /* 0x000000ff00027202 */ /* 0x000fe20000000f00 */
[----:B------:R-:W-:-:S05]  /*7610*/  @P2 FMUL.FTZ R2, R3, R154 ;  /* 0x0000009a03022220 */ /* 0x000fca0000410000 */
[----:B------:R-:W-:-:S04]  /*7620*/  F2FP.BF16.F32.PACK_AB R2, RZ, R2 ;  /* 0x00000002ff02723e */ /* 0x000fc800000010ff */
[----:B------:R-:W-:Y:S01]  /*7630*/  PRMT R127, R127, 0x5410, R2 ;  /* 0x000054107f7f7816 */ /* 0x000fe20000000002 */
[----:B------:R-:W-:Y:S06]  /*7640*/  BRA `(.L_x_8473) ;  /* 0x0000000800f87947 */ /* 0x000fec0003800000 */
.L_x_8520:
[----:B0-----:R-:W-:Y:S01]  /*7650*/  @P0 FFMA.FTZ R2, R0, R150, R151 ;  /* 0x0000009600020223 */ /* 0x001fe20000010097 */
[----:B------:R-:W-:Y:S01]  /*7660*/  BSSY.RECONVERGENT B3, `(.L_x_8535) ;  /* 0x0000015000037945 */ /* 0x000fe20003800200 */
[----:B-----5:R-:W-:Y:S02]  /*7670*/  MOV R60, R104 ;  /* 0x00000068003c7202 */ /* 0x020fe40000000f00 */
[----:B------:R-:W-:-:S04]  /*7680*/  @P0 FADD.FTZ R2, R179, -R2 ;  /* 0x80000002b3020221 */ /* 0x000fc80000010000 */
[----:B------:R-:W-:Y:S01]  /*7690*/  @P0 FFMA.FTZ R60, R4, R2, R104 ;  /* 0x00000002043c0223 */ /* 0x000fe20000010068 */
        /* <DEDUP_REMOVED lines=17> */
.L_x_8536:
[----:B------:R-:W-:Y:S05]  /*77b0*/  BSYNC.RECONVERGENT B3 ;  /* 0x0000000000037941 */ /* 0x000fea0003800200 */
.L_x_8535:
[----:B------:R-:W-:Y:S01]  /*77c0*/  @P0 FFMA.FTZ R2, R8, R150, R151 ;  /* 0x0000009608020223 */ /* 0x000fe20000010097 */
[----:B------:R-:W-:Y:S01]  /*77d0*/  BSSY.RECONVERGENT B3, `(.L_x_8537) ;  /* 0x0000017000037945 */ /* 0x000fe20003800200 */
[----:B------:R-:W-:Y:S02]  /*77e0*/  MOV R61, R105 ;  /* 0x00000069003d7202 */ /* 0x000fe40000000f00 */
[----:B------:R-:W-:-:S04]  /*77f0*/  @P0 FADD.FTZ R2, R7, -R2 ;  /* 0x8000000207020221 */ /* 0x000fc80000010000 */
[----:B------:R-:W-:Y:S01]  /*7800*/  @P0 FFMA.FTZ R61, R4, R2, R105 ;  /* 0x00000002043d0223 */ /* 0x000fe20000010069 */
        /* <DEDUP_REMOVED lines=19> */
.L_x_8538:
[----:B------:R-:W-:Y:S05]  /*7940*/  BSYNC.RECONVERGENT B3 ;  /* 0x0000000000037941 */ /* 0x000fea0003800200 */
.L_x_8537:
[----:B------:R-:W-:Y:S01]  /*7950*/  @P0 FFMA.FTZ R2, R190, R150, R151 ;  /* 0x00000096be020223 */ /* 0x000fe20000010097 */
[----:B------:R-:W-:Y:S01]  /*7960*/  BSSY.RECONVERGENT B3, `(.L_x_8539) ;  /* 0x0000015000037945 */ /* 0x000fe20003800200 */
[----:B------:R-:W-:Y:S02]  /*7970*/  MOV R62, R106 ;  /* 0x0000006a003e7202 */ /* 0x000fe40000000f00 */
        /* <DEDUP_REMOVED lines=19> */
.L_x_8540:
[----:B------:R-:W-:Y:S05]  /*7ab0*/  BSYNC.RECONVERGENT B3 ;  /* 0x0000000000037941 */ /* 0x000fea0003800200 */
.L_x_8539:
        /* <DEDUP_REMOVED lines=24> */
.L_x_8542:
[----:B------:R-:W-:Y:S05]  /*7c40*/  BSYNC.RECONVERGENT B3 ;  /* 0x0000000000037941 */ /* 0x000fea0003800200 */
.L_x_8541:
        /* <DEDUP_REMOVED lines=22> */
.L_x_8544:
[----:B------:R-:W-:Y:S05]  /*7db0*/  BSYNC.RECONVERGENT B3 ;  /* 0x0000000000037941 */ /* 0x000fea0003800200 */
.L_x_8543:
        /* <DEDUP_REMOVED lines=24> */
.L_x_8546:
[----:B------:R-:W-:Y:S05]  /*7f40*/  BSYNC.RECONVERGENT B3 ;  /* 0x0000000000037941 */ /* 0x000fea0003800200 */
.L_x_8545:
[----:B------:R-:W-:Y:S01]  /*7f50*/  @P0 FFMA.FTZ R2, R209, R150, R151 ;  /* 0x00000096d1020223 */ /* 0x000fe20000010097 */
[----:B------:R-:W-:Y:S01]  /*7f60*/  BSSY.RECONVERGENT B3, `(.L_x_8547) ;  /* 0x0000015000037945 */ /* 0x000fe20003800200 */
[----:B------:R-:W-:Y:S02]  /*7f70*/  MOV R122, R110 ;  /* 0x0000006e007a7202 */ /* 0x000fe40000000f00 */
[----:B------:R-:W-:-:S04]  /*7f80*/  @P0 FADD.FTZ R2, R210, -R2 ;  /* 0x80000002d2020221 */ /* 0x000fc80000010000 */
[----:B------:R-:W-:Y:S01]  /*7f90*/  @P0 FFMA.FTZ R122, R4, R2, R110 ;  /* 0x00000002047a0223 */ /* 0x000fe2000001006e */
        /* <DEDUP_REMOVED lines=17> */
.L_x_8548:
[----:B------:R-:W-:Y:S05]  /*80b0*/  BSYNC.RECONVERGENT B3 ;  /* 0x0000000000037941 */ /* 0x000fea0003800200 */
.L_x_8547:
[----:B------:R-:W2:Y:S04]  /*80c0*/  LDL R3, [R1+0x8] ;  /* 0x0000080001037983 */ /* 0x000ea80000100800 */
[----:B------:R-:W3:Y:S01]  /*80d0*/  LDL R2, [R1+0x20] ;  /* 0x0000200001027983 */ /* 0x000ee20000100800 */
[----:B--2---:R-:W-:-:S04]  /*80e0*/  @P0 FFMA.FTZ R3, R3, R150, R151 ;  /* 0x0000009603030223 */ /* 0x004fc80000010097 */
[----:B---3--:R-:W-:Y:S01]  /*80f0*/  @P0 FADD.FTZ R3, R2, -R3 ;  /* 0x8000000302030221 */ /* 0x008fe20000010000 */
[----:B------:R-:W-:-:S03]  /*8100*/  MOV R2, R111 ;  /* 0x0000006f00027202 */ /* 0x000fc60000000f00 */
[----:B------:R-:W-:-:S05]  /*8110*/  @P0 FFMA.FTZ R2, R4, R3, R111 ;  /* 0x0000000304020223 */ /* 0x000fca000001006f */
[----:B------:R-:W-:Y:S01]  /*8120*/  MOV R123, R2 ;  /* 0x00000002007b7202 */ /* 0x000fe20000000f00 */
[----:B------:R-:W-:Y:S06]  /*8130*/  @!P1 BRA `(.L_x_8473) ;  /* 0x00000000003c9947 */ /* 0x000fec0003800000 */
[----:B------:R-:W2:Y:S01]  /*8140*/  LDL R155, [R1+0x180] ;  /* 0x00018000019b7983 */ /* 0x000ea20000100800 */
        /* <DEDUP_REMOVED lines=14> */
.L_x_8473:
[----:B------:R-:W-:Y:S05]  /*8230*/  BSYNC.RECONVERGENT B1 ;  /* 0x0000000000017941 */ /* 0x000fea0003800200 */
.L_x_8428:
[----:B------:R-:W-:-:S04]  /*8240*/  ISETP.NE.U32.AND P2, PT, R152, RZ, PT ;  /* 0x000000ff9800720c */ /* 0x000fc80003f45070 */
[----:B------:R-:W-:-:S13]  /*8250*/  ISETP.NE.AND.EX P2, PT, R153, RZ, PT, P2 ;  /* 0x000000ff9900720c */ /* 0x000fda0003f45320 */
[----:B0-----:R-:W0:Y:S02]  /*8260*/  @P2 LDC.64 R2, c[0x0][0x478] ;  /* 0x00011e00ff022b82 */ /* 0x001e240000000a00 */
[C---:B0----5:R-:W-:Y:S01]  /*8270*/  @P2 IMAD.WIDE.U32 R2, R149.reuse, 0x20, R2 ;  /* 0x0000002095022825 */ /* 0x061fe200078e0002 */
[----:B------:R-:W-:-:S04]  /*8280*/  IADD3 R149, PT, PT, R149, 0x20, RZ ;  /* 0x0000002095957810 */ /* 0x000fc80007ffe0ff */
[----:B------:R-:W-:Y:S04]  /*8290*/  @P2 STG.E.128 desc[UR6][R2.64], R60 ;  /* 0x0000003c02002986 */ /* 0x000fe8000c101d06 */
[----:B------:R0:W-:Y:S02]  /*82a0*/  @P2 STG.E.128 desc[UR6][R2.64+0x10], R120 ;  /* 0x0000107802002986 */ /* 0x0001e4000c101d06 */
[----:B0-----:R-:W0:Y:S02]  /*82b0*/  @P1 LDC.64 R2, c[0x0][0x468] ;  /* 0x00011a00ff021b82 */ /* 0x001e240000000a00 */
[C---:B0-----:R-:W-:Y:S01]  /*82c0*/  @P1 IMAD.WIDE.U32 R2, R148.reuse, 0x10, R2 ;  /* 0x0000001094021825 */ /* 0x041fe200078e0002 */
[----:B------:R-:W-:-:S04]  /*82d0*/  IADD3 R148, PT, PT, R148, 0x20, RZ ;  /* 0x0000002094947810 */ /* 0x000fc80007ffe0ff */
[----:B------:R0:W-:Y:S03]  /*82e0*/  @P1 STG.E.128 desc[UR6][R2.64], R124 ;  /* 0x0000007c02001986 */ /* 0x0001e6000c101d06 */
.L_x_8425:
[----:B------:R-:W-:Y:S05]  /*82f0*/  BSYNC.RECONVERGENT B2 ;  /* 0x0000000000027941 */ /* 0x000fea0003800200 */
.L_x_8424:
[----:B------:R-:W-:Y:S04]  /*8300*/  BSSY.RECONVERGENT B2, `(.L_x_8549) ;  /* 0x00003c4000027945 */ /* 0x000fe80003800200 */
[----:B------:R-:W-:Y:S05]  /*8310*/  @!P3 BRA `(.L_x_8550) ;  /* 0x0000003c0008b947 */ /* 0x000fea0003800000 */
[----:B------:R-:W-:Y:S04]  /*8320*/  BSSY.RECONVERGENT B1, `(.L_x_8551) ;  /* 0x0000005000017945 */ /* 0x000fe80003800200 */
[----:B------:R-:W-:Y:S05]  /*8330*/  @!P1 BRA `(.L_x_8552) ;  /* 0x00000000000c9947 */ /* 0x000fea0003800000 */
[----:B0-----:R-:W0:Y:S02]  /*8340*/  LDC.64 R2, c[0x0][0x390] ;  /* 0x0000e400ff027b82 */ /* 0x001e240000000a00 */
[----:B0-----:R-:W-:-:S05]  /*8350*/  IMAD.WIDE.U32 R2, R148, 0x10, R2 ;  /* 0x0000001094027825 */ /* 0x001fca00078e0002 */
[----:B------:R1:W5:Y:S02]  /*8360*/  LDG.E.128 R144, desc[UR6][R2.64] ;  /* 0x0000000602907981 */ /* 0x000364000c1e1d00 */
.L_x_8552:
[----:B------:R-:W-:Y:S05]  /*8370*/  BSYNC.RECONVERGENT B1 ;  /* 0x0000000000017941 */ /* 0x000fea0003800200 */
.L_x_8551:
        /* <DEDUP_REMOVED lines=8> */
[----:B01----:R-:W-:Y:S01]  /*8400*/  @P0 FFMA.FTZ R2, R29, R150, R151 ;  /* 0x000000961d020223 */ /* 0x003fe20000010097 */
        /* <DEDUP_REMOVED lines=21> */
.L_x_8557:
[----:B------:R-:W-:Y:S05]  /*8560*/  BSYNC.RECONVERGENT B3 ;  /* 0x0000000000037941 */ /* 0x000fea0003800200 */
.L_x_8556:
        /* <DEDUP_REMOVED lines=24> */
.L_x_8559:
[----:B------:R-:W-:Y:S05]  /*86f0*/  BSYNC.RECONVERGENT B3 ;  /* 0x0000000000037941 */ /* 0x000fea0003800200 */
.L_x_8558:
        /* <DEDUP_REMOVED lines=22> */
.L_x_8561:
[----:B------:R-:W-:Y:S05]  /*8860*/  BSYNC.RECONVERGENT B3 ;  /* 0x0000000000037941 */ /* 0x000fea0003800200 */
.L_x_8560:
        /* <DEDUP_REMOVED lines=24> */
.L_x_8563:
[----:B------:R-:W-:Y:S05]  /*89f0*/  BSYNC.RECONVERGENT B3 ;  /* 0x0000000000037941 */ /* 0x000fea0003800200 */
.L_x_8562:
        /* <DEDUP_REMOVED lines=22> */
.L_x_8565:
[----:B------:R-:W-:Y:S05]  /*8b60*/  BSYNC.RECONVERGENT B3 ;  /* 0x0000000000037941 */ /* 0x000fea0003800200 */
.L_x_8564:
        /* <DEDUP_REMOVED lines=24> */
.L_x_8567:
[----:B------:R-:W-:Y:S05]  /*8cf0*/  BSYNC.RECONVERGENT B3 ;  /* 0x0000000000037941 */ /* 0x000fea0003800200 */
.L_x_8566:
        /* <DEDUP_REMOVED lines=22> */
.L_x_8569:
[----:B------:R-:W-:Y:S05]  /*8e60*/  BSYNC.RECONVERGENT B3 ;  /* 0x0000000000037941 */ /* 0x000fea0003800200 */
.L_x_8568:
        /* <DEDUP_REMOVED lines=24> */
.L_x_8555:
[----:B------:R-:W-:Y:S04]  /*8ff0*/  BSSY.RECONVERGENT B3, `(.L_x_8571) ;  /* 0x0000012000037945 */ /* 0x000fe80003800200 */
[----:B------:R-:W-:Y:S05]  /*9000*/  @!P1 BRA `(.L_x_8572) ;  /* 0x0000000000409947 */ /* 0x000fea0003800000 */
[----:B01----:R-:W-:Y:S01]  /*9010*/  @P0 FFMA.FTZ R2, R29, R150, R151 ;  /* 0x000000961d020223 */ /* 0x003fe20000010097 */
[----:B-----5:R-:W-:Y:S02]  /*9020*/  LOP3.LUT P3, RZ, R164, 0xff, RZ, 0xc0, !PT ;  /* 0x000000ffa4ff7812 */ /* 0x020fe4000786c0ff */
[----:B------:R-:W-:Y:S01]  /*9030*/  MOV R3, R112 ;  /* 0x0000007000037202 */ /* 0x000fe20000000f00 */
        /* <DEDUP_REMOVED lines=13> */
.L_x_8572:
[----:B------:R-:W-:Y:S05]  /*9110*/  BSYNC.RECONVERGENT B3 ;  /* 0x0000000000037941 */ /* 0x000fea0003800200 */
.L_x_8571:
[----:B------:R-:W-:Y:S04]  /*9120*/  BSSY.RECONVERGENT B3, `(.L_x_8573) ;  /* 0x0000014000037945 */ /* 0x000fe80003800200 */
[----:B------:R-:W-:Y:S05]  /*9130*/  @!P1 BRA `(.L_x_8574) ;  /* 0x0000000000489947 */ /* 0x000fea0003800000 */
[----:B------:R-:W2:Y:S01]  /*9140*/  LDL R153, [R1+0x164] ;  /* 0x0001640001997983 */ /* 0x000ea20000100800 */
[----:B01----:R-:W-:Y:S01]  /*9150*/  @P0 FFMA.FTZ R2, R9, R150, R151 ;  /* 0x0000009609020223 */ /* 0x003fe20000010097 */
[----:B-----5:R-:W-:Y:S01]  /*9160*/  LOP3.LUT P3, RZ, R164, 0xff00, RZ, 0xc0, !PT ;  /* 0x0000ff00a4ff7812 */ /* 0x020fe2000786c0ff */
[----:B------:R-:W-:Y:S01]  /*9170*/  HFMA2 R152, -RZ, RZ, 0, 0 ;  /* 0x00000000ff987431 */ /* 0x000fe200000001ff */
[----:B------:R-:W-:Y:S01]  /*9180*/  MOV R3, R113 ;  /* 0x0000007100037202 */ /* 0x000fe20000000f00 */
        /* <DEDUP_REMOVED lines=13> */
.L_x_8574:
[----:B------:R-:W-:Y:S05]  /*9260*/  BSYNC.RECONVERGENT B3 ;  /* 0x0000000000037941 */ /* 0x000fea0003800200 */
.L_x_8573:
        /* <DEDUP_REMOVED lines=18> */
.L_x_8576:
[----:B------:R-:W-:Y:S05]  /*9390*/  BSYNC.RECONVERGENT B3 ;  /* 0x0000000000037941 */ /* 0x000fea0003800200 */
.L_x_8575:
        /* <DEDUP_REMOVED lines=20> */
.L_x_8578:
[----:B------:R-:W-:Y:S05]  /*94e0*/  BSYNC.RECONVERGENT B3 ;  /* 0x0000000000037941 */ /* 0x000fea0003800200 */
.L_x_8577:
        /* <DEDUP_REMOVED lines=18> */
.L_x_8580:
[----:B------:R-:W-:Y:S05]  /*9610*/  BSYNC.RECONVERGENT B3 ;  /* 0x0000000000037941 */ /* 0x000fea0003800200 */
.L_x_8579:
        /* <DEDUP_REMOVED lines=20> */
.L_x_8582:
[----:B------:R-:W-:Y:S05]  /*9760*/  BSYNC.RECONVERGENT B3 ;  /* 0x0000000000037941 */ /* 0x000fea0003800200 */
.L_x_8581:
        /* <DEDUP_REMOVED lines=18> */
.L_x_8584:
[----:B------:R-:W-:Y:S05]  /*9890*/  BSYNC.RECONVERGENT B3 ;  /* 0x0000000000037941 */ /* 0x000fea0003800200 */
.L_x_8583:
[----:B------:R-:W-:Y:S05]  /*98a0*/  @!P1 BRA `(.L_x_8570) ;  /* 0x00000024007c9947 */ /* 0x000fea0003800000 */
[----:B01----:R-:W2:Y:S04]  /*98b0*/  LDL R2, [R1+0x4] ;  /* 0x0000040001027983 */ /* 0x003ea80000100800 */
[----:B------:R-:W3:Y:S04]  /*98c0*/  LDL R3, [R1+0x1c] ;  /* 0x00001c0001037983 */ /* 0x000ee80000100800 */
[----:B------:R-:W4:Y:S01]  /*98d0*/  LDL R153, [R1+0x170] ;  /* 0x0001700001997983 */ /* 0x000f220000100800 */
[----:B-----5:R-:W-:Y:S01]  /*98e0*/  ISETP.GE.U32.AND P3, PT, R164, RZ, PT ;  /* 0x000000ffa400720c */ /* 0x020fe20003f66070 */
[----:B------:R-:W-:-:S03]  /*98f0*/  HFMA2 R152, -RZ, RZ, 0, 0 ;  /* 0x00000000ff987431 */ /* 0x000fc600000001ff */
        /* <DEDUP_REMOVED lines=12> */
[----:B----4-:R-:W-:-:S05]  /*99c0*/  @P3 SHF.L.U32 R152, R153, 0x10, RZ ;  /* 0x0000001099983819 */ /* 0x010fca00000006ff */
[----:B------:R-:W-:-:S05]  /*99d0*/  @P3 FMUL.FTZ R3, R152, R2 ;  /* 0x0000000298033220 */ /* 0x000fca0000410000 */
[----:B------:R-:W-:-:S04]  /*99e0*/  F2FP.BF16.F32.PACK_AB R3, RZ, R3 ;  /* 0x00000003ff03723e */ /* 0x000fc800000010ff */
[----:B------:R-:W-:Y:S01]  /*99f0*/  PRMT R127, R127, 0x5410, R3 ;  /* 0x000054107f7f7816 */ /* 0x000fe20000000003 */
[----:B------:R-:W-:Y:S06]  /*9a00*/  BRA `(.L_x_8570) ;  /* 0x0000002400247947 */ /* 0x000fec0003800000 */
.L_x_8554:
[----:B------:R-:W-:-:S04]  /*9a10*/  UISETP.NE.U32.AND UP0, UPT, UR20, URZ, UPT ;  /* 0x000000ff1400728c */ /* 0x000fc8000bf05070 */
[----:B------:R-:W-:-:S06]  /*9a20*/  UISETP.NE.AND.EX UP0, UPT, UR21, URZ, UPT, UP0 ;  /* 0x000000ff1500728c */ /* 0x000fcc000bf05300 */
[----:B------:R-:W-:-:S13]  /*9a30*/  PLOP3.LUT P2, PT, PT, PT, UP0, 0x80, 0x8 ;  /* 0x000000000008781c */ /* 0x000fda0003f4f008 */
[----:B------:R-:W-:Y:S05]  /*9a40*/  @!P2 BRA `(.L_x_8585) ;  /* 0x0000001000b0a947 */ /* 0x000fea0003800000 */
        /* <DEDUP_REMOVED lines=15> */
.L_x_8589:
[----:B------:R-:W-:Y:S05]  /*9b40*/  BSYNC.RECONVERGENT B4 ;  /* 0x0000000000047941 */ /* 0x000fea0003800200 */
.L_x_8588:
        /* <DEDUP_REMOVED lines=13> */
.L_x_8591:
[----:B------:R-:W-:Y:S05]  /*9c20*/  BSYNC.RECONVERGENT B4 ;  /* 0x0000000000047941 */ /* 0x000fea0003800200 */
.L_x_8590:
[----:B------:R-:W-:Y:S02]  /*9c30*/  F2FP.BF16.F32.PACK_AB R3, RZ, R3 ;  /* 0x00000003ff03723e */ /* 0x000fe400000010ff */
[----:B------:R-:W-:Y:S02]  /*9c40*/  MOV R72, R2 ;  /* 0x0000000200487202 */ /* 0x000fe40000000f00 */
[----:B------:R-:W-:-:S07]  /*9c50*/  PRMT R124, R3, 0x7610, R124 ;  /* 0x00007610037c7816 */ /* 0x000fce000000007c */
.L_x_8587:
[----:B------:R-:W-:Y:S05]  /*9c60*/  BSYNC.RECONVERGENT B3 ;  /* 0x0000000000037941 */ /* 0x000fea0003800200 */
.L_x_8586:
        /* <DEDUP_REMOVED lines=16> */
.L_x_8595:
[----:B------:R-:W-:Y:S05]  /*9d70*/  BSYNC.RECONVERGENT B4 ;  /* 0x0000000000047941 */ /* 0x000fea0003800200 */
.L_x_8594:
        /* <DEDUP_REMOVED lines=14> */
.L_x_8597:
[----:B------:R-:W-:Y:S05]  /*9e60*/  BSYNC.RECONVERGENT B4 ;  /* 0x0000000000047941 */ /* 0x000fea0003800200 */
.L_x_8596:
[----:B------:R-:W-:Y:S02]  /*9e70*/  F2FP.BF16.F32.PACK_AB R3, RZ, R3 ;  /* 0x00000003ff03723e */ /* 0x000fe400000010ff */
[----:B------:R-:W-:Y:S02]  /*9e80*/  MOV R73, R2 ;  /* 0x0000000200497202 */ /* 0x000fe40000000f00 */
[----:B------:R-:W-:-:S07]  /*9e90*/  PRMT R124, R124, 0x5410, R3 ;  /* 0x000054107c7c7816 */ /* 0x000fce0000000003 */
.L_x_8593:
[----:B------:R-:W-:Y:S05]  /*9ea0*/  BSYNC.RECONVERGENT B3 ;  /* 0x0000000000037941 */ /* 0x000fea0003800200 */
.L_x_8592:
        /* <DEDUP_REMOVED lines=15> */
.L_x_8601:
[----:B------:R-:W-:Y:S05]  /*9fa0*/  BSYNC.RECONVERGENT B4 ;  /* 0x0000000000047941 */ /* 0x000fea0003800200 */
.L_x_8600:
        /* <DEDUP_REMOVED lines=13> */
.L_x_8603:
[----:B------:R-:W-:Y:S05]  /*a080*/  BSYNC.RECONVERGENT B4 ;  /* 0x0000000000047941 */ /* 0x000fea0003800200 */
.L_x_8602:
[----:B------:R-:W-:Y:S02]  /*a090*/  F2FP.BF16.F32.PACK_AB R3, RZ, R3 ;  /* 0x00000003ff03723e */ /* 0x000fe400000010ff */
[----:B------:R-:W-:Y:S02]  /*a0a0*/  MOV R74, R2 ;  /* 0x00000002004a7202 */ /* 0x000fe40000000f00 */
[----:B------:R-:W-:-:S07]  /*a0b0*/  PRMT R125, R3, 0x7610, R125 ;  /* 0x00007610037d7816 */ /* 0x000fce000000007d */
.L_x_8599:
[----:B------:R-:W-:Y:S05]  /*a0c0*/  BSYNC.RECONVERGENT B3 ;  /* 0x0000000000037941 */ /* 0x000fea0003800200 */
.L_x_8598:
        /* <DEDUP_REMOVED lines=16> */
.L_x_8607:
[----:B------:R-:W-:Y:S05]  /*a1d0*/  BSYNC.RECONVERGENT B4 ;  /* 0x0000000000047941 */ /* 0x000fea0003800200 */
.L_x_8606:
        /* <DEDUP_REMOVED lines=14> */
.L_x_8609:
[----:B------:R-:W-:Y:S05]  /*a2c0*/  BSYNC.RECONVERGENT B4 ;  /* 0x0000000000047941 */ /* 0x000fea0003800200 */
.L_x_8608:
[----:B------:R-:W-:Y:S02]  /*a2d0*/  F2FP.BF16.F32.PACK_AB R3, RZ, R3 ;  /* 0x00000003ff03723e */ /* 0x000fe400000010ff */
[----:B------:R-:W-:Y:S02]  /*a2e0*/  MOV R75, R2 ;  /* 0x00000002004b7202 */ /* 0x000fe40000000f00 */
[----:B------:R-:W-:-:S07]  /*a2f0*/  PRMT R125, R125, 0x5410, R3 ;  /* 0x000054107d7d7816 */ /* 0x000fce0000000003 */
.L_x_8605:
[----:B------:R-:W-:Y:S05]  /*a300*/  BSYNC.RECONVERGENT B3 ;  /* 0x0000000000037941 */ /* 0x000fea0003800200 */
.L_x_8604:
        /* <DEDUP_REMOVED lines=15> */
.L_x_8613:
[----:B------:R-:W-:Y:S05]  /*a400*/  BSYNC.RECONVERGENT B4 ;  /* 0x0000000000047941 */ /* 0x000fea0003800200 */
.L_x_8612:
        /* <DEDUP_REMOVED lines=13> */
.L_x_8615:
[----:B------:R-:W-:Y:S05]  /*a4e0*/  BSYNC.RECONVERGENT B4 ;  /* 0x0000000000047941 */ /* 0x000fea0003800200 */
.L_x_8614:
[----:B------:R-:W-:Y:S02]  /*a4f0*/  F2FP.BF16.F32.PACK_AB R3, RZ, R3 ;  /* 0x00000003ff03723e */ /* 0x000fe400000010ff */
[----:B------:R-:W-:Y:S02]  /*a500*/  MOV R76, R2 ;  /* 0x00000002004c7202 */ /* 0x000fe40000000f00 */
[----:B------:R-:W-:-:S07]  /*a510*/  PRMT R126, R3, 0x7610, R126 ;  /* 0x00007610037e7816 */ /* 0x000fce000000007e */
.L_x_8611:
[----:B------:R-:W-:Y:S05]  /*a520*/  BSYNC.RECONVERGENT B3 ;  /* 0x0000000000037941 */ /* 0x000fea0003800200 */
.L_x_8610:
        /* <DEDUP_REMOVED lines=16> */
.L_x_8619:
[----:B------:R-:W-:Y:S05]  /*a630*/  BSYNC.RECONVERGENT B4 ;  /* 0x0000000000047941 */ /* 0x000fea0003800200 */
.L_x_8618:
        /* <DEDUP_REMOVED lines=14> */
.L_x_8621:
[----:B------:R-:W-:Y:S05]  /*a720*/  BSYNC.RECONVERGENT B4 ;  /* 0x0000000000047941 */ /* 0x000fea0003800200 */
.L_x_8620:
[----:B------:R-:W-:Y:S02]  /*a730*/  F2FP.BF16.F32.PACK_AB R3, RZ, R3 ;  /* 0x00000003ff03723e */ /* 0x000fe400000010ff */
[----:B------:R-:W-:Y:S02]  /*a740*/  MOV R77, R2 ;  /* 0x00000002004d7202 */ /* 0x000fe40000000f00 */
[----:B------:R-:W-:-:S07]  /*a750*/  PRMT R126, R126, 0x5410, R3 ;  /* 0x000054107e7e7816 */ /* 0x000fce0000000003 */
.L_x_8617:
[----:B------:R-:W-:Y:S05]  /*a760*/  BSYNC.RECONVERGENT B3 ;  /* 0x0000000000037941 */ /* 0x000fea0003800200 */
.L_x_8616:
        /* <DEDUP_REMOVED lines=15> */
.L_x_8625:
[----:B------:R-:W-:Y:S05]  /*a860*/  BSYNC.RECONVERGENT B4 ;  /* 0x0000000000047941 */ /* 0x000fea0003800200 */
.L_x_8624:
        /* <DEDUP_REMOVED lines=13> */
.L_x_8627:
[----:B------:R-:W-:Y:S05]  /*a940*/  BSYNC.RECONVERGENT B4 ;  /* 0x0000000000047941 */ /* 0x000fea0003800200 */
.L_x_8626:
[----:B------:R-:W-:Y:S02]  /*a950*/  F2FP.BF16.F32.PACK_AB R3, RZ, R3 ;  /* 0x00000003ff03723e */ /* 0x000fe400000010ff */
[----:B------:R-:W-:Y:S02]  /*a960*/  MOV R78, R2 ;  /* 0x00000002004e7202 */ /* 0x000fe40000000f00 */
[----:B------:R-:W-:-:S07]  /*a970*/  PRMT R127, R3, 0x7610, R127 ;  /* 0x00007610037f7816 */ /* 0x000fce000000007f */
.L_x_8623:
[----:B------:R-:W-:Y:S05]  /*a980*/  BSYNC.RECONVERGENT B3 ;  /* 0x0000000000037941 */ /* 0x000fea0003800200 */
.L_x_8622:
[----:B------:R-:W2:Y:S04]  /*a990*/  LDL R123, [R1+0x4] ;  /* 0x00000400017b7983 */ /* 0x000ea80000100800 */
[----:B------:R-:W3:Y:S01]  /*a9a0*/  LDL R120, [R1+0x1c] ;  /* 0x00001c0001787983 */ /* 0x000ee20000100800 */
[-CC-:B01----:R-:W-:Y:S01]  /*a9b0*/  FFMA.FTZ R3, R189, R150.reuse, R151.reuse ;  /* 0x00000096bd037223 */ /* 0x183fe20000010097 */
        /* <DEDUP_REMOVED lines=14> */
[----:B------:R-:W-:Y:S01]  /*aaa0*/  FMUL.FTZ R122, R4, R122 ;  /* 0x0000007a047a7220 */ /* 0x000fe20000410000 */
        /* <DEDUP_REMOVED lines=10> */
[----:B------:R-:W-:Y:S01]  /*ab50*/  FSEL R61, R61, RZ, P3 ;  /* 0x000000ff3d3d7208 */ /* 0x000fe20001800000 */
[----:B--2---:R-:W-:-:S04]  /*ab60*/  FFMA.FTZ R2, R123, R150, R151 ;  /* 0x000000967b027223 */ /* 0x004fc80000010097 */
[----:B---3--:R-:W-:Y:S01]  /*ab70*/  FADD.FTZ R2, R120, -R2 ;  /* 0x8000000278027221 */ /* 0x008fe20000010000 */
[----:B------:R-:W-:Y:S02]  /*ab80*/  FSEL R120, R60, RZ, P3 ;  /* 0x000000ff3c787208 */ /* 0x000fe40001800000 */
[----:B------:R-:W-:Y:S01]  /*ab90*/  FSEL R60, R3, RZ, P3 ;  /* 0x000000ff033c7208 */ /* 0x000fe20001800000 */
        /* <DEDUP_REMOVED lines=23> */
.L_x_8585:
        /* <DEDUP_REMOVED lines=15> */
.L_x_8631:
[----:B------:R-:W-:Y:S05]  /*ae00*/  BSYNC.RECONVERGENT B4 ;  /* 0x0000000000047941 */ /* 0x000fea0003800200 */
.L_x_8630:
        /* <DEDUP_REMOVED lines=13> */
.L_x_8633:
[----:B------:R-:W-:Y:S05]  /*aee0*/  BSYNC.RECONVERGENT B4 ;  /* 0x0000000000047941 */ /* 0x000fea0003800200 */
.L_x_8632:
[----:B------:R-:W-:Y:S02]  /*aef0*/  F2FP.BF16.F32.PACK_AB R3, RZ, R3 ;  /* 0x00000003ff03723e */ /* 0x000fe400000010ff */
[----:B------:R-:W-:Y:S02]  /*af00*/  MOV R72, R2 ;  /* 0x0000000200487202 */ /* 0x000fe40000000f00 */
[----:B------:R-:W-:-:S07]  /*af10*/  PRMT R124, R3, 0x7610, R124 ;  /* 0x00007610037c7816 */ /* 0x000fce000000007c */
.L_x_8629:
[----:B------:R-:W-:Y:S05]  /*af20*/  BSYNC.RECONVERGENT B3 ;  /* 0x0000000000037941 */ /* 0x000fea0003800200 */
.L_x_8628:
        /* <DEDUP_REMOVED lines=16> */
.L_x_8637:
[----:B------:R-:W-:Y:S05]  /*b030*/  BSYNC.RECONVERGENT B4 ;  /* 0x0000000000047941 */ /* 0x000fea0003800200 */
.L_x_8636:
        /* <DEDUP_REMOVED lines=14> */
.L_x_8639:
[----:B------:R-:W-:Y:S05]  /*b120*/  BSYNC.RECONVERGENT B4 ;  /* 0x0000000000047941 */ /* 0x000fea0003800200 */
.L_x_8638:
[----:B------:R-:W-:Y:S02]  /*b130*/  F2FP.BF16.F32.PACK_AB R3, RZ, R3 ;  /* 0x00000003ff03723e */ /* 0x000fe400000010ff */
[----:B------:R-:W-:Y:S02]  /*b140*/  MOV R73, R2 ;  /* 0x0000000200497202 */ /* 0x000fe40000000f00 */
[----:B------:R-:W-:-:S07]  /*b150*/  PRMT R124, R124, 0x5410, R3 ;  /* 0x000054107c7c7816 */ /* 0x000fce0000000003 */
.L_x_8635:
[----:B------:R-:W-:Y:S05]  /*b160*/  BSYNC.RECONVERGENT B3 ;  /* 0x0000000000037941 */ /* 0x000fea0003800200 */
.L_x_8634:
        /* <DEDUP_REMOVED lines=15> */
.L_x_8643:
[----:B------:R-:W-:Y:S05]  /*b260*/  BSYNC.RECONVERGENT B4 ;  /* 0x0000000000047941 */ /* 0x000fea0003800200 */
.L_x_8642:
        /* <DEDUP_REMOVED lines=13> */
.L_x_8645:
[----:B------:R-:W-:Y:S05]  /*b340*/  BSYNC.RECONVERGENT B4 ;  /* 0x0000000000047941 */ /* 0x000fea0003800200 */
.L_x_8644:
[----:B------:R-:W-:Y:S02]  /*b350*/  F2FP.BF16.F32.PACK_AB R3, RZ, R3 ;  /* 0x00000003ff03723e */ /* 0x000fe400000010ff */
[----:B------:R-:W-:Y:S02]  /*b360*/  MOV R74, R2 ;  /* 0x00000002004a7202 */ /* 0x000fe40000000f00 */
[----:B------:R-:W-:-:S07]  /*b370*/  PRMT R125, R3, 0x7610, R125 ;  /* 0x00007610037d7816 */ /* 0x000fce000000007d */
.L_x_8641:
[----:B------:R-:W-:Y:S05]  /*b380*/  BSYNC.RECONVERGENT B3 ;  /* 0x0000000000037941 */ /* 0x000fea0003800200 */
.L_x_8640:
        /* <DEDUP_REMOVED lines=16> */
.L_x_8649:
[----:B------:R-:W-:Y:S05]  /*b490*/  BSYNC.RECONVERGENT B4 ;  /* 0x0000000000047941 */ /* 0x000fea0003800200 */
.L_x_8648:
        /* <DEDUP_REMOVED lines=14> */
.L_x_8651:
[----:B------:R-:W-:Y:S05]  /*b580*/  BSYNC.RECONVERGENT B4 ;  /* 0x0000000000047941 */ /* 0x000fea0003800200 */
.L_x_8650:
[----:B------:R-:W-:Y:S02]  /*b590*/  F2FP.BF16.F32.PACK_AB R3, RZ, R3 ;  /* 0x00000003ff03723e */ /* 0x000fe400000010ff */
[----:B------:R-:W-:Y:S02]  /*b5a0*/  MOV R75, R2 ;  /* 0x00000002004b7202 */ /* 0x000fe40000000f00 */
[----:B------:R-:W-:-:S07]  /*b5b0*/  PRMT R125, R125, 0x5410, R3 ;  /* 0x000054107d7d7816 */ /* 0x000fce0000000003 */
.L_x_8647:
[----:B------:R-:W-:Y:S05]  /*b5c0*/  BSYNC.RECONVERGENT B3 ;  /* 0x0000000000037941 */ /* 0x000fea0003800200 */
.L_x_8646:
        /* <DEDUP_REMOVED lines=15> */
.L_x_8655:
[----:B------:R-:W-:Y:S05]  /*b6c0*/  BSYNC.RECONVERGENT B4 ;  /* 0x0000000000047941 */ /* 0x000fea0003800200 */
.L_x_8654:
        /* <DEDUP_REMOVED lines=13> */
.L_x_8657:
[----:B------:R-:W-:Y:S05]  /*b7a0*/  BSYNC.RECONVERGENT B4 ;  /* 0x0000000000047941 */ /* 0x000fea0003800200 */
.L_x_8656:
[----:B------:R-:W-:Y:S02]  /*b7b0*/  F2FP.BF16.F32.PACK_AB R3, RZ, R3 ;  /* 0x00000003ff03723e */ /* 0x000fe400000010ff */
[----:B------:R-:W-:Y:S02]  /*b7c0*/  MOV R76, R2 ;  /* 0x00000002004c7202 */ /* 0x000fe40000000f00 */
[----:B------:R-:W-:-:S07]  /*b7d0*/  PRMT R126, R3, 0x7610, R126 ;  /* 0x00007610037e7816 */ /* 0x000fce000000007e */
.L_x_8653:
[----:B------:R-:W-:Y:S05]  /*b7e0*/  BSYNC.RECONVERGENT B3 ;  /* 0x0000000000037941 */ /* 0x000fea0003800200 */
.L_x_8652:
        /* <DEDUP_REMOVED lines=16> */
.L_x_8661:
[----:B------:R-:W-:Y:S05]  /*b8f0*/  BSYNC.RECONVERGENT B4 ;  /* 0x0000000000047941 */ /* 0x000fea0003800200 */
.L_x_8660:
        /* <DEDUP_REMOVED lines=14> */
.L_x_8663:
[----:B------:R-:W-:Y:S05]  /*b9e0*/  BSYNC.RECONVERGENT B4 ;  /* 0x0000000000047941 */ /* 0x000fea0003800200 */
.L_x_8662:
[----:B------:R-:W-:Y:S02]  /*b9f0*/  F2FP.BF16.F32.PACK_AB R3, RZ, R3 ;  /* 0x00000003ff03723e */ /* 0x000fe400000010ff */
[----:B------:R-:W-:Y:S02]  /*ba00*/  MOV R77, R2 ;  /* 0x00000002004d7202 */ /* 0x000fe40000000f00 */
[----:B------:R-:W-:-:S07]  /*ba10*/  PRMT R126, R126, 0x5410, R3 ;  /* 0x000054107e7e7816 */ /* 0x000fce0000000003 */
.L_x_8659:
[----:B------:R-:W-:Y:S05]  /*ba20*/  BSYNC.RECONVERGENT B3 ;  /* 0x0000000000037941 */ /* 0x000fea0003800200 */
.L_x_8658:
        /* <DEDUP_REMOVED lines=15> */
.L_x_8667:
[----:B------:R-:W-:Y:S05]  /*bb20*/  BSYNC.RECONVERGENT B4 ;  /* 0x0000000000047941 */ /* 0x000fea0003800200 */
.L_x_8666:
        /* <DEDUP_REMOVED lines=13> */
.L_x_8669:
[----:B------:R-:W-:Y:S05]  /*bc00*/  BSYNC.RECONVERGENT B4 ;  /* 0x0000000000047941 */ /* 0x000fea0003800200 */
.L_x_8668:
[----:B------:R-:W-:Y:S02]  /*bc10*/  F2FP.BF16.F32.PACK_AB R3, RZ, R3 ;  /* 0x00000003ff03723e */ /* 0x000fe400000010ff */
[----:B------:R-:W-:Y:S02]  /*bc20*/  MOV R78, R2 ;  /* 0x00000002004e7202 */ /* 0x000fe40000000f00 */
[----:B------:R-:W-:-:S07]  /*bc30*/  PRMT R127, R3, 0x7610, R127 ;  /* 0x00007610037f7816 */ /* 0x000fce000000007f */
.L_x_8665:
[----:B------:R-:W-:Y:S05]  /*bc40*/  BSYNC.RECONVERGENT B3 ;  /* 0x0000000000037941 */ /* 0x000fea0003800200 */
.L_x_8664:
[----:B------:R-:W-:Y:S05]  /*bc50*/  @!P1 BRA `(.L_x_8570) ;  /* 0x0000000000909947 */ /* 0x000fea0003800000 */
[----:B------:R2:W5:Y:S04]  /*bc60*/  LDL R154, [R1+0x4] ;  /* 0x00000400019a7983 */ /* 0x0005680000100800 */
[----:B------:R2:W5:Y:S02]  /*bc70*/  LDL R153, [R1+0x1c] ;  /* 0x00001c0001997983 */ /* 0x0005640000100800 */
[----:B-----5:R-:W-:Y:S01]  /*bc80*/  ISETP.GE.U32.AND P3, PT, R164, RZ, PT ;  /* 0x000000ffa400720c */ /* 0x020fe20003f66070 */
[----:B------:R-:W-:Y:S01]  /*bc90*/  BSSY.RECONVERGENT B3, `(.L_x_8670) ;  /* 0x000000e000037945 */ /* 0x000fe20003800200 */
[----:B01----:R-:W-:Y:S02]  /*bca0*/  HFMA2 R2, -RZ, RZ, 0, 0 ;  /* 0x00000000ff027431 */ /* 0x003fe400000001ff */
[----:B------:R-:W-:-:S13]  /*bcb0*/  ISETP.GE.U32.AND.EX P3, PT, R165, 0x1000000, PT, P3 ;  /* 0x01000000a500780c */ /* 0x000fda0003f66130 */
[----:B--2---:R-:W-:Y:S05]  /*bcc0*/  @!P3 BRA `(.L_x_8671) ;  /* 0x000000000028b947 */ /* 0x004fea0003800000 */
        /* <DEDUP_REMOVED lines=10> */
.L_x_8671:
[----:B------:R-:W-:Y:S05]  /*bd70*/  BSYNC.RECONVERGENT B3 ;  /* 0x0000000000037941 */ /* 0x000fea0003800200 */
.L_x_8670:
        /* <DEDUP_REMOVED lines=14> */
.L_x_8673:
[----:B------:R-:W-:Y:S05]  /*be60*/  BSYNC.RECONVERGENT B3 ;  /* 0x0000000000037941 */ /* 0x000fea0003800200 */
.L_x_8672:
[----:B------:R-:W-:Y:S02]  /*be70*/  F2FP.BF16.F32.PACK_AB R3, RZ, R3 ;  /* 0x00000003ff03723e */ /* 0x000fe400000010ff */
[----:B------:R-:W-:Y:S02]  /*be80*/  MOV R79, R2 ;  /* 0x00000002004f7202 */ /* 0x000fe40000000f00 */
[----:B------:R-:W-:-:S07]  /*be90*/  PRMT R127, R127, 0x5410, R3 ;  /* 0x000054107f7f7816 */ /* 0x000fce0000000003 */
.L_x_8570:
[----:B------:R-:W-:Y:S05]  /*bea0*/  BSYNC.RECONVERGENT B1 ;  /* 0x0000000000017941 */ /* 0x000fea0003800200 */
.L_x_8553:
[----:B01----:R-:W0:Y:S02]  /*beb0*/  @P2 LDC.64 R2, c[0x0][0x478] ;  /* 0x00011e00ff022b82 */ /* 0x003e240000000a00 */
        /* <DEDUP_REMOVED lines=8> */
.L_x_8550:
[----:B------:R-:W-:Y:S05]  /*bf40*/  BSYNC.RECONVERGENT B2 ;  /* 0x0000000000027941 */ /* 0x000fea0003800200 */
.L_x_8549:
[----:B------:R-:W-:Y:S04]  /*bf50*/  BSSY.RECONVERGENT B2, `(.L_x_8674) ;  /* 0x00003c4000027945 */ /* 0x000fe80003800200 */
[----:B------:R-:W-:Y:S05]  /*bf60*/  @!P4 BRA `(.L_x_8675) ;  /* 0x0000003c0008c947 */ /* 0x000fea0003800000 */
[----:B------:R-:W-:Y:S04]  /*bf70*/  BSSY.RECONVERGENT B1, `(.L_x_8676) ;  /* 0x0000005000017945 */ /* 0x000fe80003800200 */
[----:B------:R-:W-:Y:S05]  /*bf80*/  @!P1 BRA `(.L_x_8677) ;  /* 0x00000000000c9947 */ /* 0x000fea0003800000 */
[----:B01----:R-:W0:Y:S02]  /*bf90*/  LDC.64 R2, c[0x0][0x390] ;  /* 0x0000e400ff027b82 */ /* 0x003e240000000a00 */
[----:B0-----:R-:W-:-:S05]  /*bfa0*/  IMAD.WIDE.U32 R2, R148, 0x10, R2 ;  /* 0x0000001094027825 */ /* 0x001fca00078e0002 */
[----:B------:R2:W5:Y:S02]  /*bfb0*/  LDG.E.128 R144, desc[UR6][R2.64] ;  /* 0x0000000602907981 */ /* 0x000564000c1e1d00 */
.L_x_8677:
[----:B------:R-:W-:Y:S05]  /*bfc0*/  BSYNC.RECONVERGENT B1 ;  /* 0x0000000000017941 */ /* 0x000fea0003800200 */
.L_x_8676:
        /* <DEDUP_REMOVED lines=8> */
[----:B012---:R-:W-:Y:S01]  /*c050*/  @P0 FFMA.FTZ R2, R162, R150, R151 ;  /* 0x00000096a2020223 */ /* 0x007fe20000010097 */
        /* <DEDUP_REMOVED lines=21> */
.L_x_8682:
[----:B------:R-:W-:Y:S05]  /*c1b0*/  BSYNC.RECONVERGENT B3 ;  /* 0x0000000000037941 */ /* 0x000fea0003800200 */
.L_x_8681:
        /* <DEDUP_REMOVED lines=24> */
.L_x_8684:
[----:B------:R-:W-:Y:S05]  /*c340*/  BSYNC.RECONVERGENT B3 ;  /* 0x0000000000037941 */ /* 0x000fea0003800200 */
.L_x_8683:
        /* <DEDUP_REMOVED lines=22> */
.L_x_8686:
[----:B------:R-:W-:Y:S05]  /*c4b0*/  BSYNC.RECONVERGENT B3 ;  /* 0x0000000000037941 */ /* 0x000fea0003800200 */
.L_x_8685:
        /* <DEDUP_REMOVED lines=24> */
.L_x_8688:
[----:B------:R-:W-:Y:S05]  /*c640*/  BSYNC.RECONVERGENT B3 ;  /* 0x0000000000037941 */ /* 0x000fea0003800200 */
.L_x_8687:
        /* <DEDUP_REMOVED lines=22> */
.L_x_8690:
[----:B------:R-:W-:Y:S05]  /*c7b0*/  BSYNC.RECONVERGENT B3 ;  /* 0x0000000000037941 */ /* 0x000fea0003800200 */
.L_x_8689:
        /* <DEDUP_REMOVED lines=24> */
.L_x_8692:
[----:B------:R-:W-:Y:S05]  /*c940*/  BSYNC.RECONVERGENT B3 ;  /* 0x0000000000037941 */ /* 0x000fea0003800200 */
.L_x_8691:
        /* <DEDUP_REMOVED lines=22> */
.L_x_8694:
[----:B------:R-:W-:Y:S05]  /*cab0*/  BSYNC.RECONVERGENT B3 ;  /* 0x0000000000037941 */ /* 0x000fea0003800200 */
.L_x_8693:
[----:B------:R-:W2:Y:S04]  /*cac0*/  LDL R3, [R1] ;  /* 0x0000000001037983 */ /* 0x000ea80000100800 */
        /* <DEDUP_REMOVED lines=23> */
.L_x_8680:
[----:B------:R-:W-:Y:S04]  /*cc40*/  BSSY.RECONVERGENT B3, `(.L_x_8696) ;  /* 0x0000012000037945 */ /* 0x000fe80003800200 */
[----:B------:R-:W-:Y:S05]  /*cc50*/  @!P1 BRA `(.L_x_8697) ;  /* 0x0000000000409947 */ /* 0x000fea0003800000 */
[----:B012---:R-:W-:Y:S01]  /*cc60*/  @P0 FFMA.FTZ R2, R162, R150, R151 ;  /* 0x00000096a2020223 */ /* 0x007fe20000010097 */
        /* <DEDUP_REMOVED lines=15> */
.L_x_8697:
[----:B------:R-:W-:Y:S05]  /*cd60*/  BSYNC.RECONVERGENT B3 ;  /* 0x0000000000037941 */ /* 0x000fea0003800200 */
.L_x_8696:
[----:B------:R-:W-:Y:S04]  /*cd70*/  BSSY.RECONVERGENT B3, `(.L_x_8698) ;  /* 0x0000014000037945 */ /* 0x000fe80003800200 */
[----:B------:R-:W-:Y:S05]  /*cd80*/  @!P1 BRA `(.L_x_8699) ;  /* 0x0000000000489947 */ /* 0x000fea0003800000 */
[----:B------:R-:W3:Y:S01]  /*cd90*/  LDL R153, [R1+0x154] ;  /* 0x0001540001997983 */ /* 0x000ee20000100800 */
[----:B012---:R-:W-:Y:S01]  /*cda0*/  @P0 FFMA.FTZ R2, R11, R150, R151 ;  /* 0x000000960b020223 */ /* 0x007fe20000010097 */
        /* <DEDUP_REMOVED lines=16> */
.L_x_8699:
[----:B------:R-:W-:Y:S05]  /*ceb0*/  BSYNC.RECONVERGENT B3 ;  /* 0x0000000000037941 */ /* 0x000fea0003800200 */
.L_x_8698:
        /* <DEDUP_REMOVED lines=18> */
.L_x_8701:
[----:B------:R-:W-:Y:S05]  /*cfe0*/  BSYNC.RECONVERGENT B3 ;  /* 0x0000000000037941 */ /* 0x000fea0003800200 */
.L_x_8700:
        /* <DEDUP_REMOVED lines=20> */
.L_x_8703:
[----:B------:R-:W-:Y:S05]  /*d130*/  BSYNC.RECONVERGENT B3 ;  /* 0x0000000000037941 */ /* 0x000fea0003800200 */
.L_x_8702:
        /* <DEDUP_REMOVED lines=18> */
.L_x_8705:
[----:B------:R-:W-:Y:S05]  /*d260*/  BSYNC.RECONVERGENT B3 ;  /* 0x0000000000037941 */ /* 0x000fea0003800200 */
.L_x_8704:
        /* <DEDUP_REMOVED lines=20> */
.L_x_8707:
[----:B------:R-:W-:Y:S05]  /*d3b0*/  BSYNC.RECONVERGENT B3 ;  /* 0x0000000000037941 */ /* 0x000fea0003800200 */
.L_x_8706:
        /* <DEDUP_REMOVED lines=18> */
.L_x_8709:
[----:B------:R-:W-:Y:S05]  /*d4e0*/  BSYNC.RECONVERGENT B3 ;  /* 0x0000000000037941 */ /* 0x000fea0003800200 */
.L_x_8708:
[----:B------:R-:W-:Y:S05]  /*d4f0*/  @!P1 BRA `(.L_x_8695) ;  /* 0x00000024007c9947 */ /* 0x000fea0003800000 */
[----:B012---:R-:W2:Y:S04]  /*d500*/  LDL R2, [R1] ;  /* 0x0000000001027983 */ /* 0x007ea80000100800 */
        /* <DEDUP_REMOVED lines=21> */
.L_x_8679:
        /* <DEDUP_REMOVED lines=19> */
.L_x_8714:
[----:B------:R-:W-:Y:S05]  /*d790*/  BSYNC.RECONVERGENT B4 ;  /* 0x0000000000047941 */ /* 0x000fea0003800200 */
.L_x_8713:
        /* <DEDUP_REMOVED lines=13> */
.L_x_8716:
[----:B------:R-:W-:Y:S05]  /*d870*/  BSYNC.RECONVERGENT B4 ;  /* 0x0000000000047941 */ /* 0x000fea0003800200 */
.L_x_8715:
[----:B------:R-:W-:Y:S02]  /*d880*/  F2FP.BF16.F32.PACK_AB R3, RZ, R3 ;  /* 0x00000003ff03723e */ /* 0x000fe400000010ff */
[----:B------:R-:W-:Y:S02]  /*d890*/  MOV R80, R2 ;  /* 0x0000000200507202 */ /* 0x000fe40000000f00 */
[----:B------:R-:W-:-:S07]  /*d8a0*/  PRMT R124, R3, 0x7610, R124 ;  /* 0x00007610037c7816 */ /* 0x000fce000000007c */
.L_x_8712:
[----:B------:R-:W-:Y:S05]  /*d8b0*/  BSYNC.RECONVERGENT B3 ;  /* 0x0000000000037941 */ /* 0x000fea0003800200 */
.L_x_8711:
        /* <DEDUP_REMOVED lines=16> */
.L_x_8720:
[----:B------:R-:W-:Y:S05]  /*d9c0*/  BSYNC.RECONVERGENT B4 ;  /* 0x0000000000047941 */ /* 0x000fea0003800200 */
.L_x_8719:
        /* <DEDUP_REMOVED lines=14> */
.L_x_8722:
[----:B------:R-:W-:Y:S05]  /*dab0*/  BSYNC.RECONVERGENT B4 ;  /* 0x0000000000047941 */ /* 0x000fea0003800200 */
.L_x_8721:
[----:B------:R-:W-:Y:S02]  /*dac0*/  F2FP.BF16.F32.PACK_AB R3, RZ, R3 ;  /* 0x00000003ff03723e */ /* 0x000fe400000010ff */
[----:B------:R-:W-:Y:S02]  /*dad0*/  MOV R81, R2 ;  /* 0x0000000200517202 */ /* 0x000fe40000000f00 */
[----:B------:R-:W-:-:S07]  /*dae0*/  PRMT R124, R124, 0x5410, R3 ;  /* 0x000054107c7c7816 */ /* 0x000fce0000000003 */
.L_x_8718:
[----:B------:R-:W-:Y:S05]  /*daf0*/  BSYNC.RECONVERGENT B3 ;  /* 0x0000000000037941 */ /* 0x000fea0003800200 */
.L_x_8717:
        /* <DEDUP_REMOVED lines=15> */
.L_x_8726:
[----:B------:R-:W-:Y:S05]  /*dbf0*/  BSYNC.RECONVERGENT B4 ;  /* 0x0000000000047941 */ /* 0x000fea0003800200 */
.L_x_8725:
        /* <DEDUP_REMOVED lines=13> */
.L_x_8728:
[----:B------:R-:W-:Y:S05]  /*dcd0*/  BSYNC.RECONVERGENT B4 ;  /* 0x0000000000047941 */ /* 0x000fea0003800200 */
.L_x_8727:
[----:B------:R-:W-:Y:S02]  /*dce0*/  F2FP.BF16.F32.PACK_AB R3, RZ, R3 ;  /* 0x00000003ff03723e */ /* 0x000fe400000010ff */
[----:B------:R-:W-:Y:S02]  /*dcf0*/  MOV R82, R2 ;  /* 0x0000000200527202 */ /* 0x000fe40000000f00 */
[----:B------:R-:W-:-:S07]  /*dd00*/  PRMT R125, R3, 0x7610, R125 ;  /* 0x00007610037d7816 */ /* 0x000fce000000007d */
.L_x_8724:
[----:B------:R-:W-:Y:S05]  /*dd10*/  BSYNC.RECONVERGENT B3 ;  /* 0x0000000000037941 */ /* 0x000fea0003800200 */
.L_x_8723:
        /* <DEDUP_REMOVED lines=16> */
.L_x_8732:
[----:B------:R-:W-:Y:S05]  /*de20*/  BSYNC.RECONVERGENT B4 ;  /* 0x0000000000047941 */ /* 0x000fea0003800200 */
.L_x_8731:
        /* <DEDUP_REMOVED lines=14> */
.L_x_8734:
[----:B------:R-:W-:Y:S05]  /*df10*/  BSYNC.RECONVERGENT B4 ;  /* 0x0000000000047941 */ /* 0x000fea0003800200 */
.L_x_8733:
[----:B------:R-:W-:Y:S02]  /*df20*/  F2FP.BF16.F32.PACK_AB R3, RZ, R3 ;  /* 0x00000003ff03723e */ /* 0x000fe400000010ff */
[----:B------:R-:W-:Y:S02]  /*df30*/  MOV R83, R2 ;  /* 0x0000000200537202 */ /* 0x000fe40000000f00 */
[----:B------:R-:W-:-:S07]  /*df40*/  PRMT R125, R125, 0x5410, R3 ;  /* 0x000054107d7d7816 */ /* 0x000fce0000000003 */
.L_x_8730:
[----:B------:R-:W-:Y:S05]  /*df50*/  BSYNC.RECONVERGENT B3 ;  /* 0x0000000000037941 */ /* 0x000fea0003800200 */
.L_x_8729:
        /* <DEDUP_REMOVED lines=15> */
.L_x_8738:
[----:B------:R-:W-:Y:S05]  /*e050*/  BSYNC.RECONVERGENT B4 ;  /* 0x0000000000047941 */ /* 0x000fea0003800200 */
.L_x_8737:
        /* <DEDUP_REMOVED lines=13> */
.L_x_8740:
[----:B------:R-:W-:Y:S05]  /*e130*/  BSYNC.RECONVERGENT B4 ;  /* 0x0000000000047941 */ /* 0x000fea0003800200 */
.L_x_8739:
[----:B------:R-:W-:Y:S02]  /*e140*/  F2FP.BF16.F32.PACK_AB R3, RZ, R3 ;  /* 0x00000003ff03723e */ /* 0x000fe400000010ff */
[----:B------:R-:W-:Y:S02]  /*e150*/  MOV R84, R2 ;  /* 0x0000000200547202 */ /* 0x000fe40000000f00 */
[----:B------:R-:W-:-:S07]  /*e160*/  PRMT R126, R3, 0x7610, R126 ;  /* 0x00007610037e7816 */ /* 0x000fce000000007e */
.L_x_8736:
[----:B------:R-:W-:Y:S05]  /*e170*/  BSYNC.RECONVERGENT B3 ;  /* 0x0000000000037941 */ /* 0x000fea0003800200 */
.L_x_8735:
        /* <DEDUP_REMOVED lines=16> */
.L_x_8744:
[----:B------:R-:W-:Y:S05]  /*e280*/  BSYNC.RECONVERGENT B4 ;  /* 0x0000000000047941 */ /* 0x000fea0003800200 */
.L_x_8743:
        /* <DEDUP_REMOVED lines=14> */
.L_x_8746:
[----:B------:R-:W-:Y:S05]  /*e370*/  BSYNC.RECONVERGENT B4 ;  /* 0x0000000000047941 */ /* 0x000fea0003800200 */
.L_x_8745:
[----:B------:R-:W-:Y:S02]  /*e380*/  F2FP.BF16.F32.PACK_AB R3, RZ, R3 ;  /* 0x00000003ff03723e */ /* 0x000fe400000010ff */
[----:B------:R-:W-:Y:S02]  /*e390*/  MOV R85, R2 ;  /* 0x0000000200557202 */ /* 0x000fe40000000f00 */
[----:B------:R-:W-:-:S07]  /*e3a0*/  PRMT R126, R126, 0x5410, R3 ;  /* 0x000054107e7e7816 */ /* 0x000fce0000000003 */
.L_x_8742:
[----:B------:R-:W-:Y:S05]  /*e3b0*/  BSYNC.RECONVERGENT B3 ;  /* 0x0000000000037941 */ /* 0x000fea0003800200 */
.L_x_8741:
        /* <DEDUP_REMOVED lines=15> */
.L_x_8750:
[----:B------:R-:W-:Y:S05]  /*e4b0*/  BSYNC.RECONVERGENT B4 ;  /* 0x0000000000047941 */ /* 0x000fea0003800200 */
.L_x_8749:
        /* <DEDUP_REMOVED lines=13> */
.L_x_8752:
[----:B------:R-:W-:Y:S05]  /*e590*/  BSYNC.RECONVERGENT B4 ;  /* 0x0000000000047941 */ /* 0x000fea0003800200 */
.L_x_8751:
[----:B------:R-:W-:Y:S02]  /*e5a0*/  F2FP.BF16.F32.PACK_AB R3, RZ, R3 ;  /* 0x00000003ff03723e */ /* 0x000fe400000010ff */
[----:B------:R-:W-:Y:S02]  /*e5b0*/  MOV R86, R2 ;  /* 0x0000000200567202 */ /* 0x000fe40000000f00 */
[----:B------:R-:W-:-:S07]  /*e5c0*/  PRMT R127, R3, 0x7610, R127 ;  /* 0x00007610037f7816 */ /* 0x000fce000000007f */
.L_x_8748:
[----:B------:R-:W-:Y:S05]  /*e5d0*/  BSYNC.RECONVERGENT B3 ;  /* 0x0000000000037941 */ /* 0x000fea0003800200 */
.L_x_8747:
[----:B------:R-:W3:Y:S04]  /*e5e0*/  LDL R123, [R1] ;  /* 0x00000000017b7983 */ /* 0x000ee80000100800 */
[----:B------:R-:W4:Y:S01]  /*e5f0*/  LDL R120, [R1+0x18] ;  /* 0x0000180001787983 */ /* 0x000f220000100800 */
[-CC-:B012---:R-:W-:Y:S01]  /*e600*/  FFMA.FTZ R3, R212, R150.reuse, R151.reuse ;  /* 0x00000096d4037223 */ /* 0x187fe20000010097 */
        /* <DEDUP_REMOVED lines=26> */
[----:B---3--:R-:W-:-:S04]  /*e7b0*/  FFMA.FTZ R2, R123, R150, R151 ;  /* 0x000000967b027223 */ /* 0x008fc80000010097 */
[----:B----4-:R-:W-:Y:S01]  /*e7c0*/  FADD.FTZ R2, R120, -R2 ;  /* 0x8000000278027221 */ /* 0x010fe20000010000 */
        /* <DEDUP_REMOVED lines=25> */
.L_x_8710:
        /* <DEDUP_REMOVED lines=15> */
.L_x_8756:
[----:B------:R-:W-:Y:S05]  /*ea50*/  BSYNC.RECONVERGENT B4 ;  /* 0x0000000000047941 */ /* 0x000fea0003800200 */
.L_x_8755:
        /* <DEDUP_REMOVED lines=13> */
.L_x_8758:
[----:B------:R-:W-:Y:S05]  /*eb30*/  BSYNC.RECONVERGENT B4 ;  /* 0x0000000000047941 */ /* 0x000fea0003800200 */
.L_x_8757:
[----:B------:R-:W-:Y:S02]  /*eb40*/  F2FP.BF16.F32.PACK_AB R3, RZ, R3 ;  /* 0x00000003ff03723e */ /* 0x000fe400000010ff */
[----:B------:R-:W-:Y:S02]  /*eb50*/  MOV R80, R2 ;  /* 0x0000000200507202 */ /* 0x000fe40000000f00 */
[----:B------:R-:W-:-:S07]  /*eb60*/  PRMT R124, R3, 0x7610, R124 ;  /* 0x00007610037c7816 */ /* 0x000fce000000007c */
.L_x_8754:
[----:B------:R-:W-:Y:S05]  /*eb70*/  BSYNC.RECONVERGENT B3 ;  /* 0x0000000000037941 */ /* 0x000fea0003800200 */
.L_x_8753:
        /* <DEDUP_REMOVED lines=16> */
.L_x_8762:
[----:B------:R-:W-:Y:S05]  /*ec80*/  BSYNC.RECONVERGENT B4 ;  /* 0x0000000000047941 */ /* 0x000fea0003800200 */
.L_x_8761:
        /* <DEDUP_REMOVED lines=14> */
.L_x_8764:
[----:B------:R-:W-:Y:S05]  /*ed70*/  BSYNC.RECONVERGENT B4 ;  /* 0x0000000000047941 */ /* 0x000fea0003800200 */
.L_x_8763:
[----:B------:R-:W-:Y:S02]  /*ed80*/  F2FP.BF16.F32.PACK_AB R3, RZ, R3 ;  /* 0x00000003ff03723e */ /* 0x000fe400000010ff */
[----:B------:R-:W-:Y:S02]  /*ed90*/  MOV R81, R2 ;  /* 0x0000000200517202 */ /* 0x000fe40000000f00 */
[----:B------:R-:W-:-:S07]  /*eda0*/  PRMT R124, R124, 0x5410, R3 ;  /* 0x000054107c7c7816 */ /* 0x000fce0000000003 */
.L_x_8760:
[----:B------:R-:W-:Y:S05]  /*edb0*/  BSYNC.RECONVERGENT B3 ;  /* 0x0000000000037941 */ /* 0x000fea0003800200 */
.L_x_8759:
        /* <DEDUP_REMOVED lines=15> */
.L_x_8768:
[----:B------:R-:W-:Y:S05]  /*eeb0*/  BSYNC.RECONVERGENT B4 ;  /* 0x0000000000047941 */ /* 0x000fea0003800200 */
.L_x_8767:
        /* <DEDUP_REMOVED lines=13> */
.L_x_8770:
[----:B------:R-:W-:Y:S05]  /*ef90*/  BSYNC.RECONVERGENT B4 ;  /* 0x0000000000047941 */ /* 0x000fea0003800200 */
.L_x_8769:
[----:B------:R-:W-:Y:S02]  /*efa0*/  F2FP.BF16.F32.PACK_AB R3, RZ, R3 ;  /* 0x00000003ff03723e */ /* 0x000fe400000010ff */
[----:B------:R-:W-:Y:S02]  /*efb0*/  MOV R82, R2 ;  /* 0x0000000200527202 */ /* 0x000fe40000000f00 */
[----:B------:R-:W-:-:S07]  /*efc0*/  PRMT R125, R3, 0x7610, R125 ;  /* 0x00007610037d7816 */ /* 0x000fce000000007d */
.L_x_8766:
[----:B------:R-:W-:Y:S05]  /*efd0*/  BSYNC.RECONVERGENT B3 ;  /* 0x0000000000037941 */ /* 0x000fea0003800200 */
.L_x_8765:
        /* <DEDUP_REMOVED lines=16> */
.L_x_8774:
[----:B------:R-:W-:Y:S05]  /*f0e0*/  BSYNC.RECONVERGENT B4 ;  /* 0x0000000000047941 */ /* 0x000fea0003800200 */
.L_x_8773:
        /* <DEDUP_REMOVED lines=14> */
.L_x_8776:
[----:B------:R-:W-:Y:S05]  /*f1d0*/  BSYNC.RECONVERGENT B4 ;  /* 0x0000000000047941 */ /* 0x000fea0003800200 */
.L_x_8775:
[----:B------:R-:W-:Y:S02]  /*f1e0*/  F2FP.BF16.F32.PACK_AB R3, RZ, R3 ;  /* 0x00000003ff03723e */ /* 0x000fe400000010ff */
[----:B------:R-:W-:Y:S02]  /*f1f0*/  MOV R83, R2 ;  /* 0x0000000200537202 */ /* 0x000fe40000000f00 */
[----:B------:R-:W-:-:S07]  /*f200*/  PRMT R125, R125, 0x5410, R3 ;  /* 0x000054107d7d7816 */ /* 0x000fce0000000003 */
.L_x_8772:
[----:B------:R-:W-:Y:S05]  /*f210*/  BSYNC.RECONVERGENT B3 ;  /* 0x0000000000037941 */ /* 0x000fea0003800200 */
.L_x_8771:
        /* <DEDUP_REMOVED lines=15> */
.L_x_8780:
[----:B------:R-:W-:Y:S05]  /*f310*/  BSYNC.RECONVERGENT B4 ;  /* 0x0000000000047941 */ /* 0x000fea0003800200 */
.L_x_8779:
        /* <DEDUP_REMOVED lines=13> */
.L_x_8782:
[----:B------:R-:W-:Y:S05]  /*f3f0*/  BSYNC.RECONVERGENT B4 ;  /* 0x0000000000047941 */ /* 0x000fea0003800200 */
.L_x_8781:
[----:B------:R-:W-:Y:S02]  /*f400*/  F2FP.BF16.F32.PACK_AB R3, RZ, R3 ;  /* 0x00000003ff03723e */ /* 0x000fe400000010ff */
[----:B------:R-:W-:Y:S02]  /*f410*/  MOV R84, R2 ;  /* 0x0000000200547202 */ /* 0x000fe40000000f00 */
[----:B------:R-:W-:-:S07]  /*f420*/  PRMT R126, R3, 0x7610, R126 ;  /* 0x00007610037e7816 */ /* 0x000fce000000007e */
.L_x_8778:
[----:B------:R-:W-:Y:S05]  /*f430*/  BSYNC.RECONVERGENT B3 ;  /* 0x0000000000037941 */ /* 0x000fea0003800200 */
.L_x_8777:
        /* <DEDUP_REMOVED lines=16> */
.L_x_8786:
[----:B------:R-:W-:Y:S05]  /*f540*/  BSYNC.RECONVERGENT B4 ;  /* 0x0000000000047941 */ /* 0x000fea0003800200 */
.L_x_8785:
        /* <DEDUP_REMOVED lines=14> */
.L_x_8788:
[----:B------:R-:W-:Y:S05]  /*f630*/  BSYNC.RECONVERGENT B4 ;  /* 0x0000000000047941 */ /* 0x000fea0003800200 */
.L_x_8787:
[----:B------:R-:W-:Y:S02]  /*f640*/  F2FP.BF16.F32.PACK_AB R3, RZ, R3 ;  /* 0x00000003ff03723e */ /* 0x000fe400000010ff */
[----:B------:R-:W-:Y:S02]  /*f650*/  MOV R85, R2 ;  /* 0x0000000200557202 */ /* 0x000fe40000000f00 */
[----:B------:R-:W-:-:S07]  /*f660*/  PRMT R126, R126, 0x5410, R3 ;  /* 0x000054107e7e7816 */ /* 0x000fce0000000003 */
.L_x_8784:
[----:B------:R-:W-:Y:S05]  /*f670*/  BSYNC.RECONVERGENT B3 ;  /* 0x0000000000037941 */ /* 0x000fea0003800200 */
.L_x_8783:
        /* <DEDUP_REMOVED lines=15> */
.L_x_8792:
[----:B------:R-:W-:Y:S05]  /*f770*/  BSYNC.RECONVERGENT B4 ;  /* 0x0000000000047941 */ /* 0x000fea0003800200 */
.L_x_8791:
        /* <DEDUP_REMOVED lines=13> */
.L_x_8794:
[----:B------:R-:W-:Y:S05]  /*f850*/  BSYNC.RECONVERGENT B4 ;  /* 0x0000000000047941 */ /* 0x000fea0003800200 */
.L_x_8793:
[----:B------:R-:W-:Y:S02]  /*f860*/  F2FP.BF16.F32.PACK_AB R3, RZ, R3 ;  /* 0x00000003ff03723e */ /* 0x000fe400000010ff */
[----:B------:R-:W-:Y:S02]  /*f870*/  MOV R86, R2 ;  /* 0x0000000200567202 */ /* 0x000fe40000000f00 */
[----:B------:R-:W-:-:S07]  /*f880*/  PRMT R127, R3, 0x7610, R127 ;  /* 0x00007610037f7816 */ /* 0x000fce000000007f */
.L_x_8790:
[----:B------:R-:W-:Y:S05]  /*f890*/  BSYNC.RECONVERGENT B3 ;  /* 0x0000000000037941 */ /* 0x000fea0003800200 */
.L_x_8789:
[----:B------:R-:W-:Y:S05]  /*f8a0*/  @!P1 BRA `(.L_x_8695) ;  /* 0x0000000000909947 */ /* 0x000fea0003800000 */
[----:B------:R3:W5:Y:S04]  /*f8b0*/  LDL R154, [R1] ;  /* 0x00000000019a7983 */ /* 0x0007680000100800 */
[----:B------:R3:W5:Y:S02]  /*f8c0*/  LDL R153, [R1+0x18] ;  /* 0x0000180001997983 */ /* 0x0007640000100800 */
[----:B-----5:R-:W-:Y:S01]  /*f8d0*/  ISETP.GE.U32.AND P2, PT, R168, RZ, PT ;  /* 0x000000ffa800720c */ /* 0x020fe20003f46070 */
[----:B------:R-:W-:Y:S01]  /*f8e0*/  BSSY.RECONVERGENT B3, `(.L_x_8795) ;  /* 0x000000e000037945 */ /* 0x000fe20003800200 */
[----:B012---:R-:W-:Y:S02]  /*f8f0*/  HFMA2 R2, -RZ, RZ, 0, 0 ;  /* 0x00000000ff027431 */ /* 0x007fe400000001ff */
[----:B------:R-:W-:-:S13]  /*f900*/  ISETP.GE.U32.AND.EX P2, PT, R169, 0x1000000, PT, P2 ;  /* 0x01000000a900780c */ /* 0x000fda0003f46120 */
[----:B---3--:R-:W-:Y:S05]  /*f910*/  @!P2 BRA `(.L_x_8796) ;  /* 0x000000000028a947 */ /* 0x008fea0003800000 */
        /* <DEDUP_REMOVED lines=10> */
.L_x_8796:
[----:B------:R-:W-:Y:S05]  /*f9c0*/  BSYNC.RECONVERGENT B3 ;  /* 0x0000000000037941 */ /* 0x000fea0003800200 */
.L_x_8795:
        /* <DEDUP_REMOVED lines=14> */
.L_x_8798:
[----:B------:R-:W-:Y:S05]  /*fab0*/  BSYNC.RECONVERGENT B3 ;  /* 0x0000000000037941 */ /* 0x000fea0003800200 */
.L_x_8797:
[----:B------:R-:W-:Y:S02]  /*fac0*/  F2FP.BF16.F32.PACK_AB R3, RZ, R3 ;  /* 0x00000003ff03723e */ /* 0x000fe400000010ff */
[----:B------:R-:W-:Y:S02]  /*fad0*/  MOV R87, R2 ;  /* 0x0000000200577202 */ /* 0x000fe40000000f00 */
[----:B------:R-:W-:-:S07]  /*fae0*/  PRMT R127, R127, 0x5410, R3 ;  /* 0x000054107f7f7816 */ /* 0x000fce0000000003 */
.L_x_8695:
[----:B------:R-:W-:Y:S05]  /*faf0*/  BSYNC.RECONVERGENT B1 ;  /* 0x0000000000017941 */ /* 0x000fea0003800200 */
.L_x_8678:
[----:B012---:R-:W0:Y:S02]  /*fb00*/  @P3 LDC.64 R2, c[0x0][0x478] ;  /* 0x00011e00ff023b82 */ /* 0x007e240000000a00 */
        /* <DEDUP_REMOVED lines=8> */
.L_x_8675:
[----:B------:R-:W-:Y:S05]  /*fb90*/  BSYNC.RECONVERGENT B2 ;  /* 0x0000000000027941 */ /* 0x000fea0003800200 */
.L_x_8674:
[----:B------:R-:W-:Y:S04]  /*fba0*/  BSSY.RECONVERGENT B2, `(.L_x_8799) ;  /* 0x00003c0000027945 */ /* 0x000fe80003800200 */
[----:B------:R-:W-:Y:S05]  /*fbb0*/  @!P5 BRA `(.L_x_8800) ;  /* 0x0000003800f8d947 */ /* 0x000fea0003800000 */
[----:B------:R-:W-:Y:S04]  /*fbc0*/  BSSY.RECONVERGENT B1, `(.L_x_8801) ;  /* 0x0000005000017945 */ /* 0x000fe80003800200 */
[----:B------:R-:W-:Y:S05]  /*fbd0*/  @!P1 BRA `(.L_x_8802) ;  /* 0x00000000000c9947 */ /* 0x000fea0003800000 */
[----:B012---:R-:W0:Y:S02]  /*fbe0*/  LDC.64 R2, c[0x0][0x390] ;  /* 0x0000e400ff027b82 */ /* 0x007e240000000a00 */
[----:B0-----:R-:W-:-:S05]  /*fbf0*/  IMAD.WIDE.U32 R2, R148, 0x10, R2 ;  /* 0x0000001094027825 */ /* 0x001fca00078e0002 */
[----:B------:R3:W5:Y:S02]  /*fc00*/  LDG.E.128 R144, desc[UR6][R2.64] ;  /* 0x0000000602907981 */ /* 0x000764000c1e1d00 */
.L_x_8802:
[----:B------:R-:W-:Y:S05]  /*fc10*/  BSYNC.RECONVERGENT B1 ;  /* 0x0000000000017941 */ /* 0x000fea0003800200 */
.L_x_8801:
        /* <DEDUP_REMOVED lines=8> */
[----:B0123--:R-:W-:Y:S01]  /*fca0*/  @P0 FFMA.FTZ R2, R161, R150, R151 ;  /* 0x00000096a1020223 */ /* 0x00ffe20000010097 */
        /* <DEDUP_REMOVED lines=21> */
.L_x_8807:
[----:B------:R-:W-:Y:S05]  /*fe00*/  BSYNC.RECONVERGENT B3 ;  /* 0x0000000000037941 */ /* 0x000fea0003800200 */
.L_x_8806:
        /* <DEDUP_REMOVED lines=24> */
.L_x_8809:
[----:B------:R-:W-:Y:S05]  /*ff90*/  BSYNC.RECONVERGENT B3 ;  /* 0x0000000000037941 */ /* 0x000fea0003800200 */
.L_x_8808:
        /* <DEDUP_REMOVED lines=22> */
.L_x_8811:
[----:B------:R-:W-:Y:S05]  /*10100*/  BSYNC.RECONVERGENT B3 ;  /* 0x0000000000037941 */ /* 0x000fea0003800200 */
.L_x_8810:
        /* <DEDUP_REMOVED lines=24> */
.L_x_8813:
[----:B------:R-:W-:Y:S05]  /*10290*/  BSYNC.RECONVERGENT B3 ;  /* 0x0000000000037941 */ /* 0x000fea0003800200 */
.L_x_8812:
        /* <DEDUP_REMOVED lines=22> */
.L_x_8815:
[----:B------:R-:W-:Y:S05]  /*10400*/  BSYNC.RECONVERGENT B3 ;  /* 0x0000000000037941 */ /* 0x000fea0003800200 */
.L_x_8814:
        /* <DEDUP_REMOVED lines=24> */
.L_x_8817:
[----:B------:R-:W-:Y:S05]  /*10590*/  BSYNC.RECONVERGENT B3 ;  /* 0x0000000000037941 */ /* 0x000fea0003800200 */
.L_x_8816:
        /* <DEDUP_REMOVED lines=22> */
.L_x_8819:
[----:B------:R-:W-:Y:S05]  /*10700*/  BSYNC.RECONVERGENT B3 ;  /* 0x0000000000037941 */ /* 0x000fea0003800200 */
.L_x_8818:
[----:B------:R-:W2:Y:S01]  /*10710*/  LDL R2, [R1+0x14] ;  /* 0x0000140001027983 */ /* 0x000ea20000100800 */
[----:B------:R-:W-:-:S04]  /*10720*/  @P0 FFMA.FTZ R3, R252, R150, R151 ;  /* 0x00000096fc030223 */ /* 0x000fc80000010097 */
[----:B--2---:R-:W-:Y:S01]  /*10730*/  @P0 FADD.FTZ R3, R2, -R3 ;  /* 0x8000000302030221 */ /* 0x004fe20000010000 */
        /* <DEDUP_REMOVED lines=20> */
.L_x_8805:
[----:B------:R-:W-:Y:S04]  /*10880*/  BSSY.RECONVERGENT B3, `(.L_x_8821) ;  /* 0x0000012000037945 */ /* 0x000fe80003800200 */
[----:B------:R-:W-:Y:S05]  /*10890*/  @!P1 BRA `(.L_x_8822) ;  /* 0x0000000000409947 */ /* 0x000fea0003800000 */
[----:B0123--:R-:W-:Y:S01]  /*108a0*/  @P0 FFMA.FTZ R2, R161, R150, R151 ;  /* 0x00000096a1020223 */ /* 0x00ffe20000010097 */
        /* <DEDUP_REMOVED lines=15> */
.L_x_8822:
[----:B------:R-:W-:Y:S05]  /*109a0*/  BSYNC.RECONVERGENT B3 ;  /* 0x0000000000037941 */ /* 0x000fea0003800200 */
.L_x_8821:
[----:B------:R-:W-:Y:S04]  /*109b0*/  BSSY.RECONVERGENT B3, `(.L_x_8823) ;  /* 0x0000014000037945 */ /* 0x000fe80003800200 */
[----:B------:R-:W-:Y:S05]  /*109c0*/  @!P1 BRA `(.L_x_8824) ;  /* 0x0000000000489947 */ /* 0x000fea0003800000 */
[----:B------:R-:W4:Y:S01]  /*109d0*/  LDL R153, [R1+0x34] ;  /* 0x0000340001997983 */ /* 0x000f220000100800 */
[----:B0123--:R-:W-:Y:S01]  /*109e0*/  @P0 FFMA.FTZ R2, R13, R150, R151 ;  /* 0x000000960d020223 */ /* 0x00ffe20000010097 */
        /* <DEDUP_REMOVED lines=12> */
[----:B----4-:R-:W-:-:S05]  /*10ab0*/  @P2 SHF.L.U32 R152, R153, 0x10, RZ ;  /* 0x0000001099982819 */ /* 0x010fca00000006ff */
[----:B------:R-:W-:-:S05]  /*10ac0*/  @P2 FMUL.FTZ R3, R152, R2 ;  /* 0x0000000298032220 */ /* 0x000fca0000410000 */
[----:B------:R-:W-:-:S04]  /*10ad0*/  F2FP.BF16.F32.PACK_AB R3, RZ, R3 ;  /* 0x00000003ff03723e */ /* 0x000fc800000010ff */
[----:B------:R-:W-:-:S07]  /*10ae0*/  PRMT R124, R124, 0x5410, R3 ;  /* 0x000054107c7c7816 */ /* 0x000fce0000000003 */
.L_x_8824:
[----:B------:R-:W-:Y:S05]  /*10af0*/  BSYNC.RECONVERGENT B3 ;  /* 0x0000000000037941 */ /* 0x000fea0003800200 */
.L_x_8823:
        /* <DEDUP_REMOVED lines=18> */
.L_x_8826:
[----:B------:R-:W-:Y:S05]  /*10c20*/  BSYNC.RECONVERGENT B3 ;  /* 0x0000000000037941 */ /* 0x000fea0003800200 */
.L_x_8825:
        /* <DEDUP_REMOVED lines=20> */
.L_x_8828:
[----:B------:R-:W-:Y:S05]  /*10d70*/  BSYNC.RECONVERGENT B3 ;  /* 0x0000000000037941 */ /* 0x000fea0003800200 */
.L_x_8827:
        /* <DEDUP_REMOVED lines=18> */
.L_x_8830:
[----:B------:R-:W-:Y:S05]  /*10ea0*/  BSYNC.RECONVERGENT B3 ;  /* 0x0000000000037941 */ /* 0x000fea0003800200 */
.L_x_8829:
        /* <DEDUP_REMOVED lines=20> */
.L_x_8832:
[----:B------:R-:W-:Y:S05]  /*10ff0*/  BSYNC.RECONVERGENT B3 ;  /* 0x0000000000037941 */ /* 0x000fea0003800200 */
.L_x_8831:
        /* <DEDUP_REMOVED lines=18> */
.L_x_8834:
[----:B------:R-:W-:Y:S05]  /*11120*/  BSYNC.RECONVERGENT B3 ;  /* 0x0000000000037941 */ /* 0x000fea0003800200 */
.L_x_8833:
[----:B------:R-:W-:Y:S05]  /*11130*/  @!P1 BRA `(.L_x_8820) ;  /* 0x0000002400709947 */ /* 0x000fea0003800000 */
[----:B0123--:R-:W2:Y:S04]  /*11140*/  LDL R3, [R1+0x14] ;  /* 0x0000140001037983 */ /* 0x00fea80000100800 */
[----:B------:R-:W3:Y:S01]  /*11150*/  LDL R153, [R1+0x150] ;  /* 0x0001500001997983 */ /* 0x000ee20000100800 */
[----:B-----5:R-:W-:Y:S01]  /*11160*/  ISETP.GE.U32.AND P2, PT, R170, RZ, PT ;  /* 0x000000ffaa00720c */ /* 0x020fe20003f46070 */
[----:B------:R-:W-:Y:S01]  /*11170*/  @P0 FFMA.FTZ R2, R252, R150, R151 ;  /* 0x00000096fc020223 */ /* 0x000fe20000010097 */
[----:B------:R-:W-:Y:S02]  /*11180*/  HFMA2 R152, -RZ, RZ, 0, 0 ;  /* 0x00000000ff987431 */ /* 0x000fe400000001ff */
[----:B------:R-:W-:Y:S01]  /*11190*/  ISETP.GE.U32.AND.EX P2, PT, R171, 0x1000000, PT, P2 ;  /* 0x01000000ab00780c */ /* 0x000fe20003f46120 */
[----:B--2---:R-:W-:Y:S01]  /*111a0*/  @P0 FADD.FTZ R2, R3, -R2 ;  /* 0x8000000203020221 */ /* 0x004fe20000010000 */
[----:B------:R-:W-:-:S03]  /*111b0*/  MOV R3, R135 ;  /* 0x0000008700037202 */ /* 0x000fc60000000f00 */
[----:B------:R-:W-:-:S04]  /*111c0*/  @P0 FFMA.FTZ R3, R4, R2, R135 ;  /* 0x0000000204030223 */ /* 0x000fc80000010087 */
[----:B------:R-:W-:-:S04]  /*111d0*/  FMUL.FTZ R2, R3, UR13 ;  /* 0x0000000d03027c20 */ /* 0x000fc80008410000 */
[----:B------:R-:W-:Y:S01]  /*111e0*/  @P2 PRMT R3, R147, 0x7632, R3 ;  /* 0x0000763293032816 */ /* 0x000fe20000000003 */
[----:B------:R-:W-:-:S03]  /*111f0*/  FMUL.FTZ R2, R2, UR12 ;  /* 0x0000000c02027c20 */ /* 0x000fc60008410000 */
[----:B------:R-:W-:-:S05]  /*11200*/  @P2 SHF.L.U32 R3, R3, 0x10, RZ ;  /* 0x0000001003032819 */ /* 0x000fca00000006ff */
        /* <DEDUP_REMOVED lines=8> */
.L_x_8804:
        /* <DEDUP_REMOVED lines=19> */
.L_x_8839:
[----:B------:R-:W-:Y:S05]  /*113c0*/  BSYNC.RECONVERGENT B4 ;  /* 0x0000000000047941 */ /* 0x000fea0003800200 */
.L_x_8838:
        /* <DEDUP_REMOVED lines=13> */
.L_x_8841:
[----:B------:R-:W-:Y:S05]  /*114a0*/  BSYNC.RECONVERGENT B4 ;  /* 0x0000000000047941 */ /* 0x000fea0003800200 */
.L_x_8840:
[----:B------:R-:W-:Y:S02]  /*114b0*/  F2FP.BF16.F32.PACK_AB R3, RZ, R3 ;  /* 0x00000003ff03723e */ /* 0x000fe400000010ff */
[----:B------:R-:W-:Y:S02]  /*114c0*/  MOV R88, R2 ;  /* 0x0000000200587202 */ /* 0x000fe40000000f00 */
[----:B------:R-:W-:-:S07]  /*114d0*/  PRMT R124, R3, 0x7610, R124 ;  /* 0x00007610037c7816 */ /* 0x000fce000000007c */
.L_x_8837:
[----:B------:R-:W-:Y:S05]  /*114e0*/  BSYNC.RECONVERGENT B3 ;  /* 0x0000000000037941 */ /* 0x000fea0003800200 */
.L_x_8836:
        /* <DEDUP_REMOVED lines=16> */
.L_x_8845:
[----:B------:R-:W-:Y:S05]  /*115f0*/  BSYNC.RECONVERGENT B4 ;  /* 0x0000000000047941 */ /* 0x000fea0003800200 */
.L_x_8844:
        /* <DEDUP_REMOVED lines=14> */
.L_x_8847:
[----:B------:R-:W-:Y:S05]  /*116e0*/  BSYNC.RECONVERGENT B4 ;  /* 0x0000000000047941 */ /* 0x000fea0003800200 */
.L_x_8846:
[----:B------:R-:W-:Y:S02]  /*116f0*/  F2FP.BF16.F32.PACK_AB R3, RZ, R3 ;  /* 0x00000003ff03723e */ /* 0x000fe400000010ff */
[----:B------:R-:W-:Y:S02]  /*11700*/  MOV R89, R2 ;  /* 0x0000000200597202 */ /* 0x000fe40000000f00 */
[----:B------:R-:W-:-:S07]  /*11710*/  PRMT R124, R124, 0x5410, R3 ;  /* 0x000054107c7c7816 */ /* 0x000fce0000000003 */
.L_x_8843:
[----:B------:R-:W-:Y:S05]  /*11720*/  BSYNC.RECONVERGENT B3 ;  /* 0x0000000000037941 */ /* 0x000fea0003800200 */
.L_x_8842:
        /* <DEDUP_REMOVED lines=15> */
.L_x_8851:
[----:B------:R-:W-:Y:S05]  /*11820*/  BSYNC.RECONVERGENT B4 ;  /* 0x0000000000047941 */ /* 0x000fea0003800200 */
.L_x_8850:
        /* <DEDUP_REMOVED lines=13> */
.L_x_8853:
[----:B------:R-:W-:Y:S05]  /*11900*/  BSYNC.RECONVERGENT B4 ;  /* 0x0000000000047941 */ /* 0x000fea0003800200 */
.L_x_8852:
[----:B------:R-:W-:Y:S02]  /*11910*/  F2FP.BF16.F32.PACK_AB R3, RZ, R3 ;  /* 0x00000003ff03723e */ /* 0x000fe400000010ff */
[----:B------:R-:W-:Y:S02]  /*11920*/  MOV R90, R2 ;  /* 0x00000002005a7202 */ /* 0x000fe40000000f00 */
[----:B------:R-:W-:-:S07]  /*11930*/  PRMT R125, R3, 0x7610, R125 ;  /* 0x00007610037d7816 */ /* 0x000fce000000007d */
.L_x_8849:
[----:B------:R-:W-:Y:S05]  /*11940*/  BSYNC.RECONVERGENT B3 ;  /* 0x0000000000037941 */ /* 0x000fea0003800200 */
.L_x_8848:
        /* <DEDUP_REMOVED lines=16> */
.L_x_8857:
[----:B------:R-:W-:Y:S05]  /*11a50*/  BSYNC.RECONVERGENT B4 ;  /* 0x0000000000047941 */ /* 0x000fea0003800200 */
.L_x_8856:
        /* <DEDUP_REMOVED lines=14> */
.L_x_8859:
[----:B------:R-:W-:Y:S05]  /*11b40*/  BSYNC.RECONVERGENT B4 ;  /* 0x0000000000047941 */ /* 0x000fea0003800200 */
.L_x_8858:
[----:B------:R-:W-:Y:S02]  /*11b50*/  F2FP.BF16.F32.PACK_AB R3, RZ, R3 ;  /* 0x00000003ff03723e */ /* 0x000fe400000010ff */
[----:B------:R-:W-:Y:S02]  /*11b60*/  MOV R91, R2 ;  /* 0x00000002005b7202 */ /* 0x000fe40000000f00 */
[----:B------:R-:W-:-:S07]  /*11b70*/  PRMT R125, R125, 0x5410, R3 ;  /* 0x000054107d7d7816 */ /* 0x000fce0000000003 */
.L_x_8855:
[----:B------:R-:W-:Y:S05]  /*11b80*/  BSYNC.RECONVERGENT B3 ;  /* 0x0000000000037941 */ /* 0x000fea0003800200 */
.L_x_8854:
        /* <DEDUP_REMOVED lines=15> */
.L_x_8863:
[----:B------:R-:W-:Y:S05]  /*11c80*/  BSYNC.RECONVERGENT B4 ;  /* 0x0000000000047941 */ /* 0x000fea0003800200 */
.L_x_8862:
        /* <DEDUP_REMOVED lines=13> */
.L_x_8865:
[----:B------:R-:W-:Y:S05]  /*11d60*/  BSYNC.RECONVERGENT B4 ;  /* 0x0000000000047941 */ /* 0x000fea0003800200 */
.L_x_8864:
[----:B------:R-:W-:Y:S02]  /*11d70*/  F2FP.BF16.F32.PACK_AB R3, RZ, R3 ;  /* 0x00000003ff03723e */ /* 0x000fe400000010ff */
[----:B------:R-:W-:Y:S02]  /*11d80*/  MOV R92, R2 ;  /* 0x00000002005c7202 */ /* 0x000fe40000000f00 */
[----:B------:R-:W-:-:S07]  /*11d90*/  PRMT R126, R3, 0x7610, R126 ;  /* 0x00007610037e7816 */ /* 0x000fce000000007e */
.L_x_8861:
[----:B------:R-:W-:Y:S05]  /*11da0*/  BSYNC.RECONVERGENT B3 ;  /* 0x0000000000037941 */ /* 0x000fea0003800200 */
.L_x_8860:
        /* <DEDUP_REMOVED lines=16> */
.L_x_8869:
[----:B------:R-:W-:Y:S05]  /*11eb0*/  BSYNC.RECONVERGENT B4 ;  /* 0x0000000000047941 */ /* 0x000fea0003800200 */
.L_x_8868:
        /* <DEDUP_REMOVED lines=14> */
.L_x_8871:
[----:B------:R-:W-:Y:S05]  /*11fa0*/  BSYNC.RECONVERGENT B4 ;  /* 0x0000000000047941 */ /* 0x000fea0003800200 */
.L_x_8870:
[----:B------:R-:W-:Y:S02]  /*11fb0*/  F2FP.BF16.F32.PACK_AB R3, RZ, R3 ;  /* 0x00000003ff03723e */ /* 0x000fe400000010ff */
[----:B------:R-:W-:Y:S02]  /*11fc0*/  MOV R93, R2 ;  /* 0x00000002005d7202 */ /* 0x000fe40000000f00 */
[----:B------:R-:W-:-:S07]  /*11fd0*/  PRMT R126, R126, 0x5410, R3 ;  /* 0x000054107e7e7816 */ /* 0x000fce0000000003 */
.L_x_8867:
[----:B------:R-:W-:Y:S05]  /*11fe0*/  BSYNC.RECONVERGENT B3 ;  /* 0x0000000000037941 */ /* 0x000fea0003800200 */
.L_x_8866:
        /* <DEDUP_REMOVED lines=15> */
.L_x_8875:
[----:B------:R-:W-:Y:S05]  /*120e0*/  BSYNC.RECONVERGENT B4 ;  /* 0x0000000000047941 */ /* 0x000fea0003800200 */
.L_x_8874:
        /* <DEDUP_REMOVED lines=13> */
.L_x_8877:
[----:B------:R-:W-:Y:S05]  /*121c0*/  BSYNC.RECONVERGENT B4 ;  /* 0x0000000000047941 */ /* 0x000fea0003800200 */
.L_x_8876:
[----:B------:R-:W-:Y:S02]  /*121d0*/  F2FP.BF16.F32.PACK_AB R3, RZ, R3 ;  /* 0x00000003ff03723e */ /* 0x000fe400000010ff */
[----:B------:R-:W-:Y:S02]  /*121e0*/  MOV R94, R2 ;  /* 0x00000002005e7202 */ /* 0x000fe40000000f00 */
[----:B------:R-:W-:-:S07]  /*121f0*/  PRMT R127, R3, 0x7610, R127 ;  /* 0x00007610037f7816 */ /* 0x000fce000000007f */
.L_x_8873:
[----:B------:R-:W-:Y:S05]  /*12200*/  BSYNC.RECONVERGENT B3 ;  /* 0x0000000000037941 */ /* 0x000fea0003800200 */
.L_x_8872:
        /* <DEDUP_REMOVED lines=16> */
[----:B------:R-:W-:Y:S01]  /*12310*/  ISETP.GT.AND P2, PT, R5, RZ, PT ;  /* 0x000000ff0500720c */ /* 0x000fe20003f44270 */
[----:B------:R-:W-:Y:S01]  /*12320*/  FADD.FTZ R3, R175, -R3 ;  /* 0x80000003af037221 */ /* 0x000fe20000010000 */
        /* <DEDUP_REMOVED lines=37> */
.L_x_8835:
        /* <DEDUP_REMOVED lines=15> */
.L_x_8881:
[----:B------:R-:W-:Y:S05]  /*12670*/  BSYNC.RECONVERGENT B4 ;  /* 0x0000000000047941 */ /* 0x000fea0003800200 */
.L_x_8880:
        /* <DEDUP_REMOVED lines=13> */
.L_x_8883:
[----:B------:R-:W-:Y:S05]  /*12750*/  BSYNC.RECONVERGENT B4 ;  /* 0x0000000000047941 */ /* 0x000fea0003800200 */
.L_x_8882:
[----:B------:R-:W-:Y:S02]  /*12760*/  F2FP.BF16.F32.PACK_AB R3, RZ, R3 ;  /* 0x00000003ff03723e */ /* 0x000fe400000010ff */
[----:B------:R-:W-:Y:S02]  /*12770*/  MOV R88, R2 ;  /* 0x0000000200587202 */ /* 0x000fe40000000f00 */
[----:B------:R-:W-:-:S07]  /*12780*/  PRMT R124, R3, 0x7610, R124 ;  /* 0x00007610037c7816 */ /* 0x000fce000000007c */
.L_x_8879:
[----:B------:R-:W-:Y:S05]  /*12790*/  BSYNC.RECONVERGENT B3 ;  /* 0x0000000000037941 */ /* 0x000fea0003800200 */
.L_x_8878:
        /* <DEDUP_REMOVED lines=16> */
.L_x_8887:
[----:B------:R-:W-:Y:S05]  /*128a0*/  BSYNC.RECONVERGENT B4 ;  /* 0x0000000000047941 */ /* 0x000fea0003800200 */
.L_x_8886:
        /* <DEDUP_REMOVED lines=14> */
.L_x_8889:
[----:B------:R-:W-:Y:S05]  /*12990*/  BSYNC.RECONVERGENT B4 ;  /* 0x0000000000047941 */ /* 0x000fea0003800200 */
.L_x_8888:
[----:B------:R-:W-:Y:S02]  /*129a0*/  F2FP.BF16.F32.PACK_AB R3, RZ, R3 ;  /* 0x00000003ff03723e */ /* 0x000fe400000010ff */
[----:B------:R-:W-:Y:S02]  /*129b0*/  MOV R89, R2 ;  /* 0x0000000200597202 */ /* 0x000fe40000000f00 */
[----:B------:R-:W-:-:S07]  /*129c0*/  PRMT R124, R124, 0x5410, R3 ;  /* 0x000054107c7c7816 */ /* 0x000fce0000000003 */
.L_x_8885:
[----:B------:R-:W-:Y:S05]  /*129d0*/  BSYNC.RECONVERGENT B3 ;  /* 0x0000000000037941 */ /* 0x000fea0003800200 */
.L_x_8884:
        /* <DEDUP_REMOVED lines=15> */
.L_x_8893:
[----:B------:R-:W-:Y:S05]  /*12ad0*/  BSYNC.RECONVERGENT B4 ;  /* 0x0000000000047941 */ /* 0x000fea0003800200 */
.L_x_8892:
        /* <DEDUP_REMOVED lines=13> */
.L_x_8895:
[----:B------:R-:W-:Y:S05]  /*12bb0*/  BSYNC.RECONVERGENT B4 ;  /* 0x0000000000047941 */ /* 0x000fea0003800200 */
.L_x_8894:
[----:B------:R-:W-:Y:S02]  /*12bc0*/  F2FP.BF16.F32.PACK_AB R3, RZ, R3 ;  /* 0x00000003ff03723e */ /* 0x000fe400000010ff */
[----:B------:R-:W-:Y:S02]  /*12bd0*/  MOV R90, R2 ;  /* 0x00000002005a7202 */ /* 0x000fe40000000f00 */
[----:B------:R-:W-:-:S07]  /*12be0*/  PRMT R125, R3, 0x7610, R125 ;  /* 0x00007610037d7816 */ /* 0x000fce000000007d */
.L_x_8891:
[----:B------:R-:W-:Y:S05]  /*12bf0*/  BSYNC.RECONVERGENT B3 ;  /* 0x0000000000037941 */ /* 0x000fea0003800200 */
.L_x_8890:
        /* <DEDUP_REMOVED lines=16> */
.L_x_8899:
[----:B------:R-:W-:Y:S05]  /*12d00*/  BSYNC.RECONVERGENT B4 ;  /* 0x0000000000047941 */ /* 0x000fea0003800200 */
.L_x_8898:
        /* <DEDUP_REMOVED lines=14> */
.L_x_8901:
[----:B------:R-:W-:Y:S05]  /*12df0*/  BSYNC.RECONVERGENT B4 ;  /* 0x0000000000047941 */ /* 0x000fea0003800200 */
.L_x_8900:
[----:B------:R-:W-:Y:S02]  /*12e00*/  F2FP.BF16.F32.PACK_AB R3, RZ, R3 ;  /* 0x00000003ff03723e */ /* 0x000fe400000010ff */
[----:B------:R-:W-:Y:S02]  /*12e10*/  MOV R91, R2 ;  /* 0x00000002005b7202 */ /* 0x000fe40000000f00 */
[----:B------:R-:W-:-:S07]  /*12e20*/  PRMT R125, R125, 0x5410, R3 ;  /* 0x000054107d7d7816 */ /* 0x000fce0000000003 */
.L_x_8897:
[----:B------:R-:W-:Y:S05]  /*12e30*/  BSYNC.RECONVERGENT B3 ;  /* 0x0000000000037941 */ /* 0x000fea0003800200 */
.L_x_8896:
        /* <DEDUP_REMOVED lines=15> */
.L_x_8905:
[----:B------:R-:W-:Y:S05]  /*12f30*/  BSYNC.RECONVERGENT B4 ;  /* 0x0000000000047941 */ /* 0x000fea0003800200 */
.L_x_8904:
        /* <DEDUP_REMOVED lines=13> */
.L_x_8907:
[----:B------:R-:W-:Y:S05]  /*13010*/  BSYNC.RECONVERGENT B4 ;  /* 0x0000000000047941 */ /* 0x000fea0003800200 */
.L_x_8906:
[----:B------:R-:W-:Y:S02]  /*13020*/  F2FP.BF16.F32.PACK_AB R3, RZ, R3 ;  /* 0x00000003ff03723e */ /* 0x000fe400000010ff */
[----:B------:R-:W-:Y:S02]  /*13030*/  MOV R92, R2 ;  /* 0x00000002005c7202 */ /* 0x000fe40000000f00 */
[----:B------:R-:W-:-:S07]  /*13040*/  PRMT R126, R3, 0x7610, R126 ;  /* 0x00007610037e7816 */ /* 0x000fce000000007e */
.L_x_8903:
[----:B------:R-:W-:Y:S05]  /*13050*/  BSYNC.RECONVERGENT B3 ;  /* 0x0000000000037941 */ /* 0x000fea0003800200 */
.L_x_8902:
        /* <DEDUP_REMOVED lines=16> */
.L_x_8911:
[----:B------:R-:W-:Y:S05]  /*13160*/  BSYNC.RECONVERGENT B4 ;  /* 0x0000000000047941 */ /* 0x000fea0003800200 */
.L_x_8910:
        /* <DEDUP_REMOVED lines=14> */
.L_x_8913:
[----:B------:R-:W-:Y:S05]  /*13250*/  BSYNC.RECONVERGENT B4 ;  /* 0x0000000000047941 */ /* 0x000fea0003800200 */
.L_x_8912:
[----:B------:R-:W-:Y:S02]  /*13260*/  F2FP.BF16.F32.PACK_AB R3, RZ, R3 ;  /* 0x00000003ff03723e */ /* 0x000fe400000010ff */
[----:B------:R-:W-:Y:S02]  /*13270*/  MOV R93, R2 ;  /* 0x00000002005d7202 */ /* 0x000fe40000000f00 */
[----:B------:R-:W-:-:S07]  /*13280*/  PRMT R126, R126, 0x5410, R3 ;  /* 0x000054107e7e7816 */ /* 0x000fce0000000003 */
.L_x_8909:
[----:B------:R-:W-:Y:S05]  /*13290*/  BSYNC.RECONVERGENT B3 ;  /* 0x0000000000037941 */ /* 0x000fea0003800200 */
.L_x_8908:
        /* <DEDUP_REMOVED lines=15> */
.L_x_8917:
[----:B------:R-:W-:Y:S05]  /*13390*/  BSYNC.RECONVERGENT B4 ;  /* 0x0000000000047941 */ /* 0x000fea0003800200 */
.L_x_8916:
        /* <DEDUP_REMOVED lines=13> */
.L_x_8919:
[----:B------:R-:W-:Y:S05]  /*13470*/  BSYNC.RECONVERGENT B4 ;  /* 0x0000000000047941 */ /* 0x000fea0003800200 */
.L_x_8918:
[----:B------:R-:W-:Y:S02]  /*13480*/  F2FP.BF16.F32.PACK_AB R3, RZ, R3 ;  /* 0x00000003ff03723e */ /* 0x000fe400000010ff */
[----:B------:R-:W-:Y:S02]  /*13490*/  MOV R94, R2 ;  /* 0x00000002005e7202 */ /* 0x000fe40000000f00 */
[----:B------:R-:W-:-:S07]  /*134a0*/  PRMT R127, R3, 0x7610, R127 ;  /* 0x00007610037f7816 */ /* 0x000fce000000007f */
.L_x_8915:
[----:B------:R-:W-:Y:S05]  /*134b0*/  BSYNC.RECONVERGENT B3 ;  /* 0x0000000000037941 */ /* 0x000fea0003800200 */
.L_x_8914:
[----:B------:R-:W-:Y:S05]  /*134c0*/  @!P1 BRA `(.L_x_8820) ;  /* 0x00000000008c9947 */ /* 0x000fea0003800000 */
[----:B------:R4:W5:Y:S02]  /*134d0*/  LDL R153, [R1+0x14] ;  /* 0x0000140001997983 */ /* 0x0009640000100800 */
[----:B-----5:R-:W-:Y:S01]  /*134e0*/  ISETP.GE.U32.AND P2, PT, R170, RZ, PT ;  /* 0x000000ffaa00720c */ /* 0x020fe20003f46070 */
[----:B------:R-:W-:Y:S01]  /*134f0*/  BSSY.RECONVERGENT B3, `(.L_x_8920) ;  /* 0x000000e000037945 */ /* 0x000fe20003800200 */
[----:B0123--:R-:W-:Y:S02]  /*13500*/  HFMA2 R2, -RZ, RZ, 0, 0 ;  /* 0x00000000ff027431 */ /* 0x00ffe400000001ff */
[----:B------:R-:W-:-:S13]  /*13510*/  ISETP.GE.U32.AND.EX P2, PT, R171, 0x1000000, PT, P2 ;  /* 0x01000000ab00780c */ /* 0x000fda0003f46120 */
[----:B----4-:R-:W-:Y:S05]  /*13520*/  @!P2 BRA `(.L_x_8921) ;  /* 0x000000000028a947 */ /* 0x010fea0003800000 */
        /* <DEDUP_REMOVED lines=10> */
.L_x_8921:
[----:B------:R-:W-:Y:S05]  /*135d0*/  BSYNC.RECONVERGENT B3 ;  /* 0x0000000000037941 */ /* 0x000fea0003800200 */
.L_x_8920:
        /* <DEDUP_REMOVED lines=14> */
.L_x_8923:
[----:B------:R-:W-:Y:S05]  /*136c0*/  BSYNC.RECONVERGENT B3 ;  /* 0x0000000000037941 */ /* 0x000fea0003800200 */
.L_x_8922:
[----:B------:R-:W-:Y:S02]  /*136d0*/  F2FP.BF16.F32.PACK_AB R3, RZ, R3 ;  /* 0x00000003ff03723e */ /* 0x000fe400000010ff */
[----:B------:R-:W-:Y:S02]  /*136e0*/  MOV R95, R2 ;  /* 0x00000002005f7202 */ /* 0x000fe40000000f00 */
[----:B------:R-:W-:-:S07]  /*136f0*/  PRMT R127, R127, 0x5410, R3 ;  /* 0x000054107f7f7816 */ /* 0x000fce0000000003 */
.L_x_8820:
[----:B------:R-:W-:Y:S05]  /*13700*/  BSYNC.RECONVERGENT B1 ;  /* 0x0000000000017941 */ /* 0x000fea0003800200 */
.L_x_8803:
[----:B0123--:R-:W0:Y:S02]  /*13710*/  @P3 LDC.64 R2, c[0x0][0x478] ;  /* 0x00011e00ff023b82 */ /* 0x00fe240000000a00 */
        /* <DEDUP_REMOVED lines=8> */
.L_x_8800:
[----:B------:R-:W-:Y:S05]  /*137a0*/  BSYNC.RECONVERGENT B2 ;  /* 0x0000000000027941 */ /* 0x000fea0003800200 */
.L_x_8799:
[----:B0123--:R-:W2:Y:S01]  /*137b0*/  LDL.LU R2, [R1+0x30] ;  /* 0x0000300001027983 */ /* 0x00fea20000300800 */
[----:B------:R-:W-:Y:S01]  /*137c0*/  BSSY.RECONVERGENT B2, `(.L_x_8924) ;  /* 0x00003b8000027945 */ /* 0x000fe20003800200 */
[----:B--2---:R-:W-:-:S13]  /*137d0*/  ISETP.NE.AND P2, PT, R2, RZ, PT ;  /* 0x000000ff0200720c */ /* 0x004fda0003f45270 */
[----:B------:R-:W-:Y:S05]  /*137e0*/  @!P2 BRA `(.L_x_8925) ;  /* 0x0000003800d4a947 */ /* 0x000fea0003800000 */
[----:B------:R-:W-:Y:S04]  /*137f0*/  BSSY.RECONVERGENT B1, `(.L_x_8926) ;  /* 0x0000005000017945 */ /* 0x000fe80003800200 */
[----:B------:R-:W-:Y:S05]  /*13800*/  @!P1 BRA `(.L_x_8927) ;  /* 0x00000000000c9947 */ /* 0x000fea0003800000 */
[----:B------:R-:W0:Y:S02]  /*13810*/  LDC.64 R2, c[0x0][0x390] ;  /* 0x0000e400ff027b82 */ /* 0x000e240000000a00 */
[----:B0-----:R-:W-:-:S05]  /*13820*/  IMAD.WIDE.U32 R2, R148, 0x10, R2 ;  /* 0x0000001094027825 */ /* 0x001fca00078e0002 */
[----:B------:R0:W5:Y:S02]  /*13830*/  LDG.E.128 R144, desc[UR6][R2.64] ;  /* 0x0000000602907981 */ /* 0x000164000c1e1d00 */
.L_x_8927:
[----:B------:R-:W-:Y:S05]  /*13840*/  BSYNC.RECONVERGENT B1 ;  /* 0x0000000000017941 */ /* 0x000fea0003800200 */
.L_x_8926:
        /* <DEDUP_REMOVED lines=30> */
.L_x_8932:
[----:B------:R-:W-:Y:S05]  /*13a30*/  BSYNC.RECONVERGENT B3 ;  /* 0x0000000000037941 */ /* 0x000fea0003800200 */
.L_x_8931:
[----:B------:R-:W-:Y:S01]  /*13a40*/  @P0 FFMA.FTZ R2, R185, R150, R151 ;  /* 0x00000096b9020223 */ /* 0x000fe20000010097 */
[----:B------:R-:W-:Y:S01]  /*13a50*/  BSSY.RECONVERGENT B3, `(.L_x_8933) ;  /* 0x0000017000037945 */ /* 0x000fe20003800200 */
[----:B------:R-:W-:Y:S02]  /*13a60*/  MOV R60, R137 ;  /* 0x00000089003c7202 */ /* 0x000fe40000000f00 */
[----:B------:R-:W-:-:S04]  /*13a70*/  @P0 FADD.FTZ R2, R184, -R2 ;  /* 0x80000002b8020221 */ /* 0x000fc80000010000 */
[----:B------:R-:W-:Y:S01]  /*13a80*/  @P0 FFMA.FTZ R60, R4, R2, R137 ;  /* 0x00000002043c0223 */ /* 0x000fe20000010089 */
[----:B------:R-:W-:Y:S06]  /*13a90*/  @!P1 BRA `(.L_x_8934) ;  /* 0x0000000000489947 */ /* 0x000fec0003800000 */
        /* <DEDUP_REMOVED lines=10> */
[----:B------:R-:W-:Y:S01]  /*13b40*/  MOV R61, RZ ;  /* 0x000000ff003d7202 */ /* 0x000fe20000000f00 */
[----:B0-----:R-:W-:-:S04]  /*13b50*/  @P3 FMUL.FTZ R3, R60, R3 ;  /* 0x000000033c033220 */ /* 0x001fc80000410000 */
[----:B------:R-:W-:Y:S01]  /*13b60*/  @P3 FMUL.FTZ R2, R3, R2 ;  /* 0x0000000203023220 */ /* 0x000fe20000410000 */
[----:B------:R-:W-:-:S04]  /*13b70*/  PRMT R3, R56, 0x7632, R3 ;  /* 0x0000763238037816 */ /* 0x000fc80000000003 */
[----:B------:R-:W-:-:S05]  /*13b80*/  @P3 SHF.L.U32 R3, R3, 0x10, RZ ;  /* 0x0000001003033819 */ /* 0x000fca00000006ff */
[----:B------:R-:W-:-:S05]  /*13b90*/  @P3 FMUL.FTZ R61, R2, R3 ;  /* 0x00000003023d3220 */ /* 0x000fca0000410000 */
[----:B------:R-:W-:-:S04]  /*13ba0*/  F2FP.BF16.F32.PACK_AB R2, RZ, R61 ;  /* 0x0000003dff02723e */ /* 0x000fc800000010ff */
[----:B------:R-:W-:-:S07]  /*13bb0*/  PRMT R124, R124, 0x5410, R2 ;  /* 0x000054107c7c7816 */ /* 0x000fce0000000002 */
.L_x_8934:
[----:B------:R-:W-:Y:S05]  /*13bc0*/  BSYNC.RECONVERGENT B3 ;  /* 0x0000000000037941 */ /* 0x000fea0003800200 */
.L_x_8933:
        /* <DEDUP_REMOVED lines=22> */
.L_x_8936:
[----:B------:R-:W-:Y:S05]  /*13d30*/  BSYNC.RECONVERGENT B3 ;  /* 0x0000000000037941 */ /* 0x000fea0003800200 */
.L_x_8935:
        /* <DEDUP_REMOVED lines=24> */
.L_x_8938:
[----:B------:R-:W-:Y:S05]  /*13ec0*/  BSYNC.RECONVERGENT B3 ;  /* 0x0000000000037941 */ /* 0x000fea0003800200 */
.L_x_8937:
[----:B------:R-:W2:Y:S04]  /*13ed0*/  LDL R122, [R1+0x2c] ;  /* 0x00002c00017a7983 */ /* 0x000ea80000100800 */
[----:B------:R-:W3:Y:S01]  /*13ee0*/  LDL R3, [R1+0x28] ;  /* 0x0000280001037983 */ /* 0x000ee20000100800 */
[----:B------:R-:W-:Y:S01]  /*13ef0*/  @P0 FFMA.FTZ R2, R204, R150, R151 ;  /* 0x00000096cc020223 */ /* 0x000fe20000010097 */
[----:B------:R-:W-:Y:S01]  /*13f00*/  MOV R63, R140 ;  /* 0x0000008c003f7202 */ /* 0x000fe20000000f00 */
[----:B------:R-:W-:Y:S01]  /*13f10*/  BSSY.RECONVERGENT B3, `(.L_x_8939) ;  /* 0x0000020000037945 */ /* 0x000fe20003800200 */
[----:B------:R-:W-:Y:S01]  /*13f20*/  MOV R120, R141 ;  /* 0x0000008d00787202 */ /* 0x000fe20000000f00 */
[----:B------:R-:W-:Y:S01]  /*13f30*/  @P0 FADD.FTZ R2, R205, -R2 ;  /* 0x80000002cd020221 */ /* 0x000fe20000010000 */
[----:B------:R-:W-:-:S02]  /*13f40*/  MOV R121, R142 ;  /* 0x0000008e00797202 */ /* 0x000fc40000000f00 */
[----:B------:R-:W-:Y:S01]  /*13f50*/  MOV R123, R143 ;  /* 0x0000008f007b7202 */ /* 0x000fe20000000f00 */
[----:B------:R-:W-:Y:S01]  /*13f60*/  @P0 FFMA.FTZ R63, R4, R2, R140 ;  /* 0x00000002043f0223 */ /* 0x000fe2000001008c */
[----:B------:R-:W-:-:S04]  /*13f70*/  @P0 FFMA.FTZ R2, R181, R150, R151 ;  /* 0x00000096b5020223 */ /* 0x000fc80000010097 */
[----:B------:R-:W-:-:S04]  /*13f80*/  @P0 FADD.FTZ R2, R180, -R2 ;  /* 0x80000002b4020221 */ /* 0x000fc80000010000 */
[----:B------:R-:W-:Y:S01]  /*13f90*/  @P0 FFMA.FTZ R120, R4, R2, R141 ;  /* 0x0000000204780223 */ /* 0x000fe2000001008d */
[----:B------:R-:W-:-:S04]  /*13fa0*/  @P0 FFMA.FTZ R2, R216, R150, R151 ;  /* 0x00000096d8020223 */ /* 0x000fc80000010097 */
[----:B------:R-:W-:-:S04]  /*13fb0*/  @P0 FADD.FTZ R2, R217, -R2 ;  /* 0x80000002d9020221 */ /* 0x000fc80000010000 */
[----:B------:R-:W-:Y:S01]  /*13fc0*/  @P0 FFMA.FTZ R121, R4, R2, R142 ;  /* 0x0000000204790223 */ /* 0x000fe2000001008e */
[----:B--2---:R-:W-:-:S04]  /*13fd0*/  @P0 FFMA.FTZ R2, R122, R150, R151 ;  /* 0x000000967a020223 */ /* 0x004fc80000010097 */
[----:B---3--:R-:W-:-:S04]  /*13fe0*/  @P0 FADD.FTZ R2, R3, -R2 ;  /* 0x8000000203020221 */ /* 0x008fc80000010000 */
        /* <DEDUP_REMOVED lines=18> */
.L_x_8940:
[----:B------:R-:W-:Y:S05]  /*14110*/  BSYNC.RECONVERGENT B3 ;  /* 0x0000000000037941 */ /* 0x000fea0003800200 */
.L_x_8939:
[----:B------:R-:W-:Y:S04]  /*14120*/  BSSY.RECONVERGENT B3, `(.L_x_8941) ;  /* 0x0000014000037945 */ /* 0x000fe80003800200 */
[----:B------:R-:W-:Y:S05]  /*14130*/  @!P1 BRA `(.L_x_8942) ;  /* 0x0000000000489947 */ /* 0x000fea0003800000 */
        /* <DEDUP_REMOVED lines=18> */
.L_x_8942:
[----:B------:R-:W-:Y:S05]  /*14260*/  BSYNC.RECONVERGENT B3 ;  /* 0x0000000000037941 */ /* 0x000fea0003800200 */
.L_x_8941:
[----:B------:R-:W-:Y:S04]  /*14270*/  BSSY.RECONVERGENT B3, `(.L_x_8943) ;  /* 0x0000012000037945 */ /* 0x000fe80003800200 */
[----:B------:R-:W-:Y:S05]  /*14280*/  @!P1 BRA `(.L_x_8944) ;  /* 0x0000000000409947 */ /* 0x000fea0003800000 */
        /* <DEDUP_REMOVED lines=16> */
.L_x_8944:
[----:B------:R-:W-:Y:S05]  /*14390*/  BSYNC.RECONVERGENT B3 ;  /* 0x0000000000037941 */ /* 0x000fea0003800200 */
.L_x_8943:
[----:B------:R-:W-:Y:S02]  /*143a0*/  MOV R122, R121 ;  /* 0x00000079007a7202 */ /* 0x000fe40000000f00 */
[----:B------:R-:W-:Y:S02]  /*143b0*/  MOV R121, R120 ;  /* 0x0000007800797202 */ /* 0x000fe40000000f00 */
[----:B------:R-:W-:Y:S02]  /*143c0*/  MOV R120, R63 ;  /* 0x0000003f00787202 */ /* 0x000fe40000000f00 */
[----:B------:R-:W-:Y:S02]  /*143d0*/  MOV R63, R62 ;  /* 0x0000003e003f7202 */ /* 0x000fe40000000f00 */
[----:B------:R-:W-:Y:S02]  /*143e0*/  MOV R62, R61 ;  /* 0x0000003d003e7202 */ /* 0x000fe40000000f00 */
[----:B------:R-:W-:-:S02]  /*143f0*/  MOV R61, R60 ;  /* 0x0000003c003d7202 */ /* 0x000fc40000000f00 */
[----:B------:R-:W-:Y:S01]  /*14400*/  MOV R60, R5 ;  /* 0x00000005003c7202 */ /* 0x000fe20000000f00 */
        /* <DEDUP_REMOVED lines=9> */
[----:B------:R-:W-:-:S03]  /*144a0*/  PRMT R3, R59, 0x7632, R3 ;  /* 0x000076323b037816 */ /* 0x000fc60000000003 */
[----:B------:R-:W-:Y:S01]  /*144b0*/  FADD.FTZ R103, R103, R4 ;  /* 0x0000000467677221 */ /* 0x000fe20000010000 */
[----:B------:R-:W-:Y:S02]  /*144c0*/  @P0 SHF.L.U32 R3, R3, 0x10, RZ ;  /* 0x0000001003030819 */ /* 0x000fe400000006ff */
[----:B------:R-:W-:-:S03]  /*144d0*/  MOV R4, RZ ;  /* 0x000000ff00047202 */ /* 0x000fc60000000f00 */
[----:B------:R-:W-:-:S05]  /*144e0*/  @P0 FMUL.FTZ R4, R2, R3 ;  /* 0x0000000302040220 */ /* 0x000fca0000410000 */
[----:B------:R-:W-:-:S04]  /*144f0*/  F2FP.BF16.F32.PACK_AB R2, RZ, R4 ;  /* 0x00000004ff02723e */ /* 0x000fc800000010ff */
[----:B------:R-:W-:Y:S01]  /*14500*/  PRMT R127, R127, 0x5410, R2 ;  /* 0x000054107f7f7816 */ /* 0x000fe20000000002 */
[----:B------:R-:W-:Y:S06]  /*14510*/  BRA `(.L_x_8945) ;  /* 0x0000002c00687947 */ /* 0x000fec0003800000 */
.L_x_8930:
[----:B------:R-:W-:Y:S04]  /*14520*/  BSSY.RECONVERGENT B3, `(.L_x_8946) ;  /* 0x0000012000037945 */ /* 0x000fe80003800200 */
[----:B------:R-:W-:Y:S05]  /*14530*/  @!P1 BRA `(.L_x_8947) ;  /* 0x0000000000409947 */ /* 0x000fea0003800000 */
[----:B0-----:R-:W-:Y:S01]  /*14540*/  @P0 FFMA.FTZ R2, R194, R150, R151 ;  /* 0x00000096c2020223 */ /* 0x001fe20000010097 */
        /* <DEDUP_REMOVED lines=15> */
.L_x_8947:
[----:B------:R-:W-:Y:S05]  /*14640*/  BSYNC.RECONVERGENT B3 ;  /* 0x0000000000037941 */ /* 0x000fea0003800200 */
.L_x_8946:
[----:B------:R-:W-:Y:S04]  /*14650*/  BSSY.RECONVERGENT B3, `(.L_x_8948) ;  /* 0x0000014000037945 */ /* 0x000fe80003800200 */
[----:B------:R-:W-:Y:S05]  /*14660*/  @!P1 BRA `(.L_x_8949) ;  /* 0x0000000000489947 */ /* 0x000fea0003800000 */
[----:B0-----:R-:W-:Y:S01]  /*14670*/  @P0 FFMA.FTZ R2, R185, R150, R151 ;  /* 0x00000096b9020223 */ /* 0x001fe20000010097 */
        /* <DEDUP_REMOVED lines=16> */
[----:B------:R-:W-:-:S07]  /*14780*/  PRMT R124, R124, 0x5410, R2 ;  /* 0x000054107c7c7816 */ /* 0x000fce0000000002 */
.L_x_8949:
[----:B------:R-:W-:Y:S05]  /*14790*/  BSYNC.RECONVERGENT B3 ;  /* 0x0000000000037941 */ /* 0x000fea0003800200 */
.L_x_8948:
        /* <DEDUP_REMOVED lines=18> */
.L_x_8951:
[----:B------:R-:W-:Y:S05]  /*148c0*/  BSYNC.RECONVERGENT B3 ;  /* 0x0000000000037941 */ /* 0x000fea0003800200 */
.L_x_8950:
        /* <DEDUP_REMOVED lines=20> */
.L_x_8953:
[----:B------:R-:W-:Y:S05]  /*14a10*/  BSYNC.RECONVERGENT B3 ;  /* 0x0000000000037941 */ /* 0x000fea0003800200 */
.L_x_8952:
        /* <DEDUP_REMOVED lines=18> */
.L_x_8955:
[----:B------:R-:W-:Y:S05]  /*14b40*/  BSYNC.RECONVERGENT B3 ;  /* 0x0000000000037941 */ /* 0x000fea0003800200 */
.L_x_8954:
        /* <DEDUP_REMOVED lines=20> */
.L_x_8957:
[----:B------:R-:W-:Y:S05]  /*14c90*/  BSYNC.RECONVERGENT B3 ;  /* 0x0000000000037941 */ /* 0x000fea0003800200 */
.L_x_8956:
        /* <DEDUP_REMOVED lines=18> */
.L_x_8959:
[----:B------:R-:W-:Y:S05]  /*14dc0*/  BSYNC.RECONVERGENT B3 ;  /* 0x0000000000037941 */ /* 0x000fea0003800200 */
.L_x_8958:
[----:B------:R-:W-:Y:S05]  /*14dd0*/  @!P1 BRA `(.L_x_8945) ;  /* 0x0000002400389947 */ /* 0x000fea0003800000 */
[----:B0-----:R-:W2:Y:S04]  /*14de0*/  LDL R2, [R1+0x2c] ;  /* 0x00002c0001027983 */ /* 0x001ea80000100800 */
[----:B------:R-:W3:Y:S01]  /*14df0*/  LDL R3, [R1+0x28] ;  /* 0x0000280001037983 */ /* 0x000ee20000100800 */
[----:B--2---:R-:W-:-:S04]  /*14e00*/  @P0 FFMA.FTZ R2, R2, R150, R151 ;  /* 0x0000009602020223 */ /* 0x004fc80000010097 */
[----:B---3--:R-:W-:Y:S01]  /*14e10*/  @P0 FADD.FTZ R2, R3, -R2 ;  /* 0x8000000203020221 */ /* 0x008fe20000010000 */
[----:B-----5:R-:W-:-:S03]  /*14e20*/  MOV R3, R143 ;  /* 0x0000008f00037202 */ /* 0x020fc60000000f00 */
[----:B------:R-:W-:Y:S01]  /*14e30*/  @P0 FFMA.FTZ R3, R4, R2, R143 ;  /* 0x0000000204030223 */ /* 0x000fe2000001008f */
[----:B------:R-:W-:-:S04]  /*14e40*/  ISETP.GE.U32.AND P0, PT, R172, RZ, PT ;  /* 0x000000ffac00720c */ /* 0x000fc80003f06070 */
[----:B------:R-:W-:Y:S01]  /*14e50*/  ISETP.GE.U32.AND.EX P0, PT, R173, 0x1000000, PT, P0 ;  /* 0x01000000ad00780c */ /* 0x000fe20003f06100 */
[----:B------:R-:W-:Y:S01]  /*14e60*/  FMUL.FTZ R2, R3, UR13 ;  /* 0x0000000d03027c20 */ /* 0x000fe20008410000 */
[----:B------:R-:W-:-:S03]  /*14e70*/  HFMA2 R4, -RZ, RZ, 0, 0 ;  /* 0x00000000ff047431 */ /* 0x000fc600000001ff */
[----:B------:R-:W-:-:S08]  /*14e80*/  FMUL.FTZ R2, R2, UR12 ;  /* 0x0000000c02027c20 */ /* 0x000fd00008410000 */
[----:B------:R-:W-:-:S04]  /*14e90*/  @P0 PRMT R3, R147, 0x7632, R3 ;  /* 0x0000763293030816 */ /* 0x000fc80000000003 */
[----:B------:R-:W-:-:S05]  /*14ea0*/  @P0 SHF.L.U32 R3, R3, 0x10, RZ ;  /* 0x0000001003030819 */ /* 0x000fca00000006ff */
[----:B------:R-:W-:Y:S01]  /*14eb0*/  @P0 FMUL.FTZ R4, R2, R3 ;  /* 0x0000000302040220 */ /* 0x000fe20000410000 */
[----:B------:R-:W-:-:S04]  /*14ec0*/  PRMT R3, R59, 0x7632, R3 ;  /* 0x000076323b037816 */ /* 0x000fc80000000003 */
[----:B------:R-:W-:Y:S01]  /*14ed0*/  @P0 SHF.L.U32 R3, R3, 0x10, RZ ;  /* 0x0000001003030819 */ /* 0x000fe200000006ff */
[----:B------:R-:W-:Y:S01]  /*14ee0*/  FADD.FTZ R103, R103, R4 ;  /* 0x0000000467677221 */ /* 0x000fe20000010000 */
[----:B------:R-:W-:-:S03]  /*14ef0*/  MOV R4, RZ ;  /* 0x000000ff00047202 */ /* 0x000fc60000000f00 */
[----:B------:R-:W-:-:S05]  /*14f00*/  @P0 FMUL.FTZ R4, R3, R2 ;  /* 0x0000000203040220 */ /* 0x000fca0000410000 */
[----:B------:R-:W-:-:S04]  /*14f10*/  F2FP.BF16.F32.PACK_AB R2, RZ, R4 ;  /* 0x00000004ff02723e */ /* 0x000fc800000010ff */
[----:B------:R-:W-:Y:S01]  /*14f20*/  PRMT R127, R127, 0x5410, R2 ;  /* 0x000054107f7f7816 */ /* 0x000fe20000000002 */
[----:B------:R-:W-:Y:S06]  /*14f30*/  BRA `(.L_x_8945) ;  /* 0x0000002000e07947 */ /* 0x000fec0003800000 */
.L_x_8929:
        /* <DEDUP_REMOVED lines=19> */
.L_x_8964:
[----:B------:R-:W-:Y:S05]  /*15070*/  BSYNC.RECONVERGENT B4 ;  /* 0x0000000000047941 */ /* 0x000fea0003800200 */
.L_x_8963:
        /* <DEDUP_REMOVED lines=13> */
.L_x_8966:
[----:B------:R-:W-:Y:S05]  /*15150*/  BSYNC.RECONVERGENT B4 ;  /* 0x0000000000047941 */ /* 0x000fea0003800200 */
.L_x_8965:
[----:B------:R-:W-:Y:S02]  /*15160*/  F2FP.BF16.F32.PACK_AB R3, RZ, R3 ;  /* 0x00000003ff03723e */ /* 0x000fe400000010ff */
[----:B------:R-:W-:Y:S02]  /*15170*/  MOV R96, R2 ;  /* 0x0000000200607202 */ /* 0x000fe40000000f00 */
[----:B------:R-:W-:-:S07]  /*15180*/  PRMT R124, R3, 0x7610, R124 ;  /* 0x00007610037c7816 */ /* 0x000fce000000007c */
.L_x_8962:
[----:B------:R-:W-:Y:S05]  /*15190*/  BSYNC.RECONVERGENT B3 ;  /* 0x0000000000037941 */ /* 0x000fea0003800200 */
.L_x_8961:
        /* <DEDUP_REMOVED lines=16> */
.L_x_8970:
[----:B------:R-:W-:Y:S05]  /*152a0*/  BSYNC.RECONVERGENT B4 ;  /* 0x0000000000047941 */ /* 0x000fea0003800200 */
.L_x_8969:
[----:B------:R-:W-:Y:S01]  /*152b0*/  BSSY.RECONVERGENT B4, `(.L_x_8971) ;  /* 0x000000e000047945 */ /* 0x000fe20003800200 */
[----:B------:R-:W-:Y:S01]  /*152c0*/  FADD.FTZ R2, R97, R2 ;  /* 0x0000000261027221 */ /* 0x000fe20000010000 */
[----:B------:R-:W-:Y:S02]  /*152d0*/  MOV R3, RZ ;  /* 0x000000ff00037202 */ /* 0x000fe40000000f00 */
        /* <DEDUP_REMOVED lines=11> */
.L_x_8972:
[----:B------:R-:W-:Y:S05]  /*15390*/  BSYNC.RECONVERGENT B4 ;  /* 0x0000000000047941 */ /* 0x000fea0003800200 */
.L_x_8971:
[----:B------:R-:W-:Y:S02]  /*153a0*/  F2FP.BF16.F32.PACK_AB R3, RZ, R3 ;  /* 0x00000003ff03723e */ /* 0x000fe400000010ff */
[----:B------:R-:W-:Y:S02]  /*153b0*/  MOV R97, R2 ;  /* 0x0000000200617202 */ /* 0x000fe40000000f00 */
[----:B------:R-:W-:-:S07]  /*153c0*/  PRMT R124, R124, 0x5410, R3 ;  /* 0x000054107c7c7816 */ /* 0x000fce0000000003 */
.L_x_8968:
[----:B------:R-:W-:Y:S05]  /*153d0*/  BSYNC.RECONVERGENT B3 ;  /* 0x0000000000037941 */ /* 0x000fea0003800200 */
.L_x_8967:
        /* <DEDUP_REMOVED lines=15> */
.L_x_8976:
[----:B------:R-:W-:Y:S05]  /*154d0*/  BSYNC.RECONVERGENT B4 ;  /* 0x0000000000047941 */ /* 0x000fea0003800200 */
.L_x_8975:
        /* <DEDUP_REMOVED lines=13> */
.L_x_8978:
[----:B------:R-:W-:Y:S05]  /*155b0*/  BSYNC.RECONVERGENT B4 ;  /* 0x0000000000047941 */ /* 0x000fea0003800200 */
.L_x_8977:
[----:B------:R-:W-:Y:S02]  /*155c0*/  F2FP.BF16.F32.PACK_AB R3, RZ, R3 ;  /* 0x00000003ff03723e */ /* 0x000fe400000010ff */
[----:B------:R-:W-:Y:S02]  /*155d0*/  MOV R98, R2 ;  /* 0x0000000200627202 */ /* 0x000fe40000000f00 */
[----:B------:R-:W-:-:S07]  /*155e0*/  PRMT R125, R3, 0x7610, R125 ;  /* 0x00007610037d7816 */ /* 0x000fce000000007d */
.L_x_8974:
[----:B------:R-:W-:Y:S05]  /*155f0*/  BSYNC.RECONVERGENT B3 ;  /* 0x0000000000037941 */ /* 0x000fea0003800200 */
.L_x_8973:
        /* <DEDUP_REMOVED lines=16> */
.L_x_8982:
[----:B------:R-:W-:Y:S05]  /*15700*/  BSYNC.RECONVERGENT B4 ;  /* 0x0000000000047941 */ /* 0x000fea0003800200 */
.L_x_8981:
        /* <DEDUP_REMOVED lines=14> */
.L_x_8984:
[----:B------:R-:W-:Y:S05]  /*157f0*/  BSYNC.RECONVERGENT B4 ;  /* 0x0000000000047941 */ /* 0x000fea0003800200 */
.L_x_8983:
[----:B------:R-:W-:Y:S02]  /*15800*/  F2FP.BF16.F32.PACK_AB R3, RZ, R3 ;  /* 0x00000003ff03723e */ /* 0x000fe400000010ff */
[----:B------:R-:W-:Y:S02]  /*15810*/  MOV R99, R2 ;  /* 0x0000000200637202 */ /* 0x000fe40000000f00 */
[----:B------:R-:W-:-:S07]  /*15820*/  PRMT R125, R125, 0x5410, R3 ;  /* 0x000054107d7d7816 */ /* 0x000fce0000000003 */
.L_x_8980:
[----:B------:R-:W-:Y:S05]  /*15830*/  BSYNC.RECONVERGENT B3 ;  /* 0x0000000000037941 */ /* 0x000fea0003800200 */
.L_x_8979:
        /* <DEDUP_REMOVED lines=15> */
.L_x_8988:
[----:B------:R-:W-:Y:S05]  /*15930*/  BSYNC.RECONVERGENT B4 ;  /* 0x0000000000047941 */ /* 0x000fea0003800200 */
.L_x_8987:
        /* <DEDUP_REMOVED lines=13> */
.L_x_8990:
[----:B------:R-:W-:Y:S05]  /*15a10*/  BSYNC.RECONVERGENT B4 ;  /* 0x0000000000047941 */ /* 0x000fea0003800200 */
.L_x_8989:
[----:B------:R-:W-:Y:S02]  /*15a20*/  F2FP.BF16.F32.PACK_AB R3, RZ, R3 ;  /* 0x00000003ff03723e */ /* 0x000fe400000010ff */
[----:B------:R-:W-:Y:S02]  /*15a30*/  MOV R100, R2 ;  /* 0x0000000200647202 */ /* 0x000fe40000000f00 */
[----:B------:R-:W-:-:S07]  /*15a40*/  PRMT R126, R3, 0x7610, R126 ;  /* 0x00007610037e7816 */ /* 0x000fce000000007e */
.L_x_8986:
[----:B------:R-:W-:Y:S05]  /*15a50*/  BSYNC.RECONVERGENT B3 ;  /* 0x0000000000037941 */ /* 0x000fea0003800200 */
.L_x_8985:
        /* <DEDUP_REMOVED lines=16> */
.L_x_8994:
[----:B------:R-:W-:Y:S05]  /*15b60*/  BSYNC.RECONVERGENT B4 ;  /* 0x0000000000047941 */ /* 0x000fea0003800200 */
.L_x_8993:
        /* <DEDUP_REMOVED lines=14> */
.L_x_8996:
[----:B------:R-:W-:Y:S05]  /*15c50*/  BSYNC.RECONVERGENT B4 ;  /* 0x0000000000047941 */ /* 0x000fea0003800200 */
.L_x_8995:
[----:B------:R-:W-:Y:S02]  /*15c60*/  F2FP.BF16.F32.PACK_AB R3, RZ, R3 ;  /* 0x00000003ff03723e */ /* 0x000fe400000010ff */
[----:B------:R-:W-:Y:S02]  /*15c70*/  MOV R101, R2 ;  /* 0x0000000200657202 */ /* 0x000fe40000000f00 */
[----:B------:R-:W-:-:S07]  /*15c80*/  PRMT R126, R126, 0x5410, R3 ;  /* 0x000054107e7e7816 */ /* 0x000fce0000000003 */
.L_x_8992:
[----:B------:R-:W-:Y:S05]  /*15c90*/  BSYNC.RECONVERGENT B3 ;  /* 0x0000000000037941 */ /* 0x000fea0003800200 */
.L_x_8991:
        /* <DEDUP_REMOVED lines=15> */
.L_x_9000:
[----:B------:R-:W-:Y:S05]  /*15d90*/  BSYNC.RECONVERGENT B4 ;  /* 0x0000000000047941 */ /* 0x000fea0003800200 */
.L_x_8999:
        /* <DEDUP_REMOVED lines=13> */
.L_x_9002:
[----:B------:R-:W-:Y:S05]  /*15e70*/  BSYNC.RECONVERGENT B4 ;  /* 0x0000000000047941 */ /* 0x000fea0003800200 */
.L_x_9001:
[----:B------:R-:W-:Y:S02]  /*15e80*/  F2FP.BF16.F32.PACK_AB R3, RZ, R3 ;  /* 0x00000003ff03723e */ /* 0x000fe400000010ff */
[----:B------:R-:W-:Y:S02]  /*15e90*/  MOV R102, R2 ;  /* 0x0000000200667202 */ /* 0x000fe40000000f00 */
[----:B------:R-:W-:-:S07]  /*15ea0*/  PRMT R127, R3, 0x7610, R127 ;  /* 0x00007610037f7816 */ /* 0x000fce000000007f */
.L_x_8998:
[----:B------:R-:W-:Y:S05]  /*15eb0*/  BSYNC.RECONVERGENT B3 ;  /* 0x0000000000037941 */ /* 0x000fea0003800200 */
.L_x_8997:
[----:B0-----:R-:W2:Y:S04]  /*15ec0*/  LDL R2, [R1+0x2c] ;  /* 0x00002c0001027983 */ /* 0x001ea80000100800 */
[----:B------:R-:W3:Y:S01]  /*15ed0*/  LDL R121, [R1+0x28] ;  /* 0x0000280001797983 */ /* 0x000ee20000100800 */
[----:B------:R-:W-:Y:S01]  /*15ee0*/  ISETP.GT.AND P0, PT, R5, RZ, PT ;  /* 0x000000ff0500720c */ /* 0x000fe20003f04270 */
        /* <DEDUP_REMOVED lines=22> */
[----:B------:R-:W-:Y:S01]  /*16050*/  FSEL R62, R5, RZ, P0 ;  /* 0x000000ff053e7208 */ /* 0x000fe20000000000 */
[----:B--2---:R-:W-:-:S04]  /*16060*/  FFMA.FTZ R2, R2, R150, R151 ;  /* 0x0000009602027223 */ /* 0x004fc80000010097 */
[----:B---3--:R-:W-:Y:S01]  /*16070*/  FADD.FTZ R2, R121, -R2 ;  /* 0x8000000279027221 */ /* 0x008fe20000010000 */
[----:B------:R-:W-:Y:S02]  /*16080*/  FSEL R121, R61, RZ, P0 ;  /* 0x000000ff3d797208 */ /* 0x000fe40000000000 */
[----:B------:R-:W-:Y:S01]  /*16090*/  FSEL R61, R3, RZ, P0 ;  /* 0x000000ff033d7208 */ /* 0x000fe20000000000 */
[C---:B------:R-:W-:Y:S01]  /*160a0*/  FMUL.FTZ R2, R4.reuse, R2 ;  /* 0x0000000204027220 */ /* 0x040fe20000410000 */
[----:B------:R-:W-:Y:S01]  /*160b0*/  FMUL.FTZ R4, R4, R120 ;  /* 0x0000007804047220 */ /* 0x000fe20000410000 */
[----:B------:R-:W-:-:S03]  /*160c0*/  FSEL R120, R60, RZ, P0 ;  /* 0x000000ff3c787208 */ /* 0x000fc60000000000 */
[----:B------:R-:W-:Y:S02]  /*160d0*/  FSEL R2, R2, RZ, P0 ;  /* 0x000000ff02027208 */ /* 0x000fe40000000000 */
[----:B------:R-:W-:Y:S02]  /*160e0*/  FSEL R60, R4, RZ, P0 ;  /* 0x000000ff043c7208 */ /* 0x000fe40000000000 */
[----:B------:R-:W-:Y:S01]  /*160f0*/  MOV R123, R2 ;  /* 0x00000002007b7202 */ /* 0x000fe20000000f00 */
[----:B------:R-:W-:Y:S06]  /*16100*/  @!P1 BRA `(.L_x_8945) ;  /* 0x00000010006c9947 */ /* 0x000fec0003800000 */
[----:B-----5:R-:W-:Y:S01]  /*16110*/  ISETP.GE.U32.AND P0, PT, R172, RZ, PT ;  /* 0x000000ffac00720c */ /* 0x020fe20003f06070 */
        /* <DEDUP_REMOVED lines=15> */
.L_x_8960:
        /* <DEDUP_REMOVED lines=15> */
.L_x_9006:
[----:B------:R-:W-:Y:S05]  /*16300*/  BSYNC.RECONVERGENT B4 ;  /* 0x0000000000047941 */ /* 0x000fea0003800200 */
.L_x_9005:
        /* <DEDUP_REMOVED lines=13> */
.L_x_9008:
[----:B------:R-:W-:Y:S05]  /*163e0*/  BSYNC.RECONVERGENT B4 ;  /* 0x0000000000047941 */ /* 0x000fea0003800200 */
.L_x_9007:
[----:B------:R-:W-:Y:S02]  /*163f0*/  F2FP.BF16.F32.PACK_AB R3, RZ, R3 ;  /* 0x00000003ff03723e */ /* 0x000fe400000010ff */
[----:B------:R-:W-:Y:S02]  /*16400*/  MOV R96, R2 ;  /* 0x0000000200607202 */ /* 0x000fe40000000f00 */
[----:B------:R-:W-:-:S07]  /*16410*/  PRMT R124, R3, 0x7610, R124 ;  /* 0x00007610037c7816 */ /* 0x000fce000000007c */
.L_x_9004:
[----:B------:R-:W-:Y:S05]  /*16420*/  BSYNC.RECONVERGENT B3 ;  /* 0x0000000000037941 */ /* 0x000fea0003800200 */
.L_x_9003:
        /* <DEDUP_REMOVED lines=16> */
.L_x_9012:
[----:B------:R-:W-:Y:S05]  /*16530*/  BSYNC.RECONVERGENT B4 ;  /* 0x0000000000047941 */ /* 0x000fea0003800200 */
.L_x_9011:
        /* <DEDUP_REMOVED lines=14> */
.L_x_9014:
[----:B------:R-:W-:Y:S05]  /*16620*/  BSYNC.RECONVERGENT B4 ;  /* 0x0000000000047941 */ /* 0x000fea0003800200 */
.L_x_9013:
[----:B------:R-:W-:Y:S02]  /*16630*/  F2FP.BF16.F32.PACK_AB R3, RZ, R3 ;  /* 0x00000003ff03723e */ /* 0x000fe400000010ff */
[----:B------:R-:W-:Y:S02]  /*16640*/  MOV R97, R2 ;  /* 0x0000000200617202 */ /* 0x000fe40000000f00 */
[----:B------:R-:W-:-:S07]  /*16650*/  PRMT R124, R124, 0x5410, R3 ;  /* 0x000054107c7c7816 */ /* 0x000fce0000000003 */
.L_x_9010:
[----:B------:R-:W-:Y:S05]  /*16660*/  BSYNC.RECONVERGENT B3 ;  /* 0x0000000000037941 */ /* 0x000fea0003800200 */
.L_x_9009:
        /* <DEDUP_REMOVED lines=15> */
.L_x_9018:
[----:B------:R-:W-:Y:S05]  /*16760*/  BSYNC.RECONVERGENT B4 ;  /* 0x0000000000047941 */ /* 0x000fea0003800200 */
.L_x_9017:
        /* <DEDUP_REMOVED lines=13> */
.L_x_9020:
[----:B------:R-:W-:Y:S05]  /*16840*/  BSYNC.RECONVERGENT B4 ;  /* 0x0000000000047941 */ /* 0x000fea0003800200 */
.L_x_9019:
[----:B------:R-:W-:Y:S02]  /*16850*/  F2FP.BF16.F32.PACK_AB R3, RZ, R3 ;  /* 0x00000003ff03723e */ /* 0x000fe400000010ff */
[----:B------:R-:W-:Y:S02]  /*16860*/  MOV R98, R2 ;  /* 0x0000000200627202 */ /* 0x000fe40000000f00 */
[----:B------:R-:W-:-:S07]  /*16870*/  PRMT R125, R3, 0x7610, R125 ;  /* 0x00007610037d7816 */ /* 0x000fce000000007d */
.L_x_9016:
[----:B------:R-:W-:Y:S05]  /*16880*/  BSYNC.RECONVERGENT B3 ;  /* 0x0000000000037941 */ /* 0x000fea0003800200 */
.L_x_9015:
        /* <DEDUP_REMOVED lines=16> */
.L_x_9024:
[----:B------:R-:W-:Y:S05]  /*16990*/  BSYNC.RECONVERGENT B4 ;  /* 0x0000000000047941 */ /* 0x000fea0003800200 */
.L_x_9023:
        /* <DEDUP_REMOVED lines=14> */
.L_x_9026:
[----:B------:R-:W-:Y:S05]  /*16a80*/  BSYNC.RECONVERGENT B4 ;  /* 0x0000000000047941 */ /* 0x000fea0003800200 */
.L_x_9025:
[----:B------:R-:W-:Y:S02]  /*16a90*/  F2FP.BF16.F32.PACK_AB R3, RZ, R3 ;  /* 0x00000003ff03723e */ /* 0x000fe400000010ff */
[----:B------:R-:W-:Y:S02]  /*16aa0*/  MOV R99, R2 ;  /* 0x0000000200637202 */ /* 0x000fe40000000f00 */
[----:B------:R-:W-:-:S07]  /*16ab0*/  PRMT R125, R125, 0x5410, R3 ;  /* 0x000054107d7d7816 */ /* 0x000fce0000000003 */
.L_x_9022:
[----:B------:R-:W-:Y:S05]  /*16ac0*/  BSYNC.RECONVERGENT B3 ;  /* 0x0000000000037941 */ /* 0x000fea0003800200 */
.L_x_9021:
        /* <DEDUP_REMOVED lines=15> */
.L_x_9030:
[----:B------:R-:W-:Y:S05]  /*16bc0*/  BSYNC.RECONVERGENT B4 ;  /* 0x0000000000047941 */ /* 0x000fea0003800200 */
.L_x_9029:
        /* <DEDUP_REMOVED lines=13> */
.L_x_9032:
[----:B------:R-:W-:Y:S05]  /*16ca0*/  BSYNC.RECONVERGENT B4 ;  /* 0x0000000000047941 */ /* 0x000fea0003800200 */
.L_x_9031:
[----:B------:R-:W-:Y:S02]  /*16cb0*/  F2FP.BF16.F32.PACK_AB R3, RZ, R3 ;  /* 0x00000003ff03723e */ /* 0x000fe400000010ff */
[----:B------:R-:W-:Y:S02]  /*16cc0*/  MOV R100, R2 ;  /* 0x0000000200647202 */ /* 0x000fe40000000f00 */
[----:B------:R-:W-:-:S07]  /*16cd0*/  PRMT R126, R3, 0x7610, R126 ;  /* 0x00007610037e7816 */ /* 0x000fce000000007e */
.L_x_9028:
[----:B------:R-:W-:Y:S05]  /*16ce0*/  BSYNC.RECONVERGENT B3 ;  /* 0x0000000000037941 */ /* 0x000fea0003800200 */
.L_x_9027:
        /* <DEDUP_REMOVED lines=16> */
.L_x_9036:
[----:B------:R-:W-:Y:S05]  /*16df0*/  BSYNC.RECONVERGENT B4 ;  /* 0x0000000000047941 */ /* 0x000fea0003800200 */
.L_x_9035:
        /* <DEDUP_REMOVED lines=14> */
.L_x_9038:
[----:B------:R-:W-:Y:S05]  /*16ee0*/  BSYNC.RECONVERGENT B4 ;  /* 0x0000000000047941 */ /* 0x000fea0003800200 */
.L_x_9037:
[----:B------:R-:W-:Y:S02]  /*16ef0*/  F2FP.BF16.F32.PACK_AB R3, RZ, R3 ;  /* 0x00000003ff03723e */ /* 0x000fe400000010ff */
[----:B------:R-:W-:Y:S02]  /*16f00*/  MOV R101, R2 ;  /* 0x0000000200657202 */ /* 0x000fe40000000f00 */
[----:B------:R-:W-:-:S07]  /*16f10*/  PRMT R126, R126, 0x5410, R3 ;  /* 0x000054107e7e7816 */ /* 0x000fce0000000003 */
.L_x_9034:
[----:B------:R-:W-:Y:S05]  /*16f20*/  BSYNC.RECONVERGENT B3 ;  /* 0x0000000000037941 */ /* 0x000fea0003800200 */
.L_x_9033:
        /* <DEDUP_REMOVED lines=15> */
.L_x_9042:
[----:B------:R-:W-:Y:S05]  /*17020*/  BSYNC.RECONVERGENT B4 ;  /* 0x0000000000047941 */ /* 0x000fea0003800200 */
.L_x_9041:
        /* <DEDUP_REMOVED lines=13> */
.L_x_9044:
[----:B------:R-:W-:Y:S05]  /*17100*/  BSYNC.RECONVERGENT B4 ;  /* 0x0000000000047941 */ /* 0x000fea0003800200 */
.L_x_9043:
[----:B------:R-:W-:Y:S02]  /*17110*/  F2FP.BF16.F32.PACK_AB R3, RZ, R3 ;  /* 0x00000003ff03723e */ /* 0x000fe400000010ff */
[----:B------:R-:W-:Y:S02]  /*17120*/  MOV R102, R2 ;  /* 0x0000000200667202 */ /* 0x000fe40000000f00 */
[----:B------:R-:W-:-:S07]  /*17130*/  PRMT R127, R3, 0x7610, R127 ;  /* 0x00007610037f7816 */ /* 0x000fce000000007f */
.L_x_9040:
[----:B------:R-:W-:Y:S05]  /*17140*/  BSYNC.RECONVERGENT B3 ;  /* 0x0000000000037941 */ /* 0x000fea0003800200 */
.L_x_9039:
[----:B------:R-:W-:Y:S05]  /*17150*/  @!P1 BRA `(.L_x_8945) ;  /* 0x0000000000589947 */ /* 0x000fea0003800000 */
[----:B0-----:R-:W2:Y:S04]  /*17160*/  LDL R2, [R1+0x2c] ;  /* 0x00002c0001027983 */ /* 0x001ea80000100800 */
        /* <DEDUP_REMOVED lines=9> */
[----:B------:R-:W-:-:S04]  /*17200*/  HFMA2 R4, -RZ, RZ, 0, 0 ;  /* 0x00000000ff047431 */ /* 0x000fc800000001ff */
[----:B------:R-:W-:-:S05]  /*17210*/  FSEL R2, R2, RZ, P3 ;  /* 0x000000ff02027208 */ /* 0x000fca0001800000 */
[----:B------:R-:W-:-:S04]  /*17220*/  FMUL.FTZ R2, R2, UR13 ;  /* 0x0000000d02027c20 */ /* 0x000fc80008410000 */
[----:B------:R-:W-:-:S04]  /*17230*/  FMUL.FTZ R2, R2, UR12 ;  /* 0x0000000c02027c20 */ /* 0x000fc80008410000 */
        /* <DEDUP_REMOVED lines=8> */
.L_x_8945:
[----:B------:R-:W-:Y:S05]  /*172c0*/  BSYNC.RECONVERGENT B1 ;  /* 0x0000000000017941 */ /* 0x000fea0003800200 */
.L_x_8928:
[----:B0-----:R-:W0:Y:S02]  /*172d0*/  @P2 LDC.64 R2, c[0x0][0x478] ;  /* 0x00011e00ff022b82 */ /* 0x001e240000000a00 */
[----:B0----5:R-:W-:-:S05]  /*172e0*/  @P2 IMAD.WIDE.U32 R2, R149, 0x20, R2 ;  /* 0x0000002095022825 */ /* 0x021fca00078e0002 */
[----:B------:R-:W-:Y:S04]  /*172f0*/  @P2 STG.E.128 desc[UR6][R2.64], R60 ;  /* 0x0000003c02002986 */ /* 0x000fe8000c101d06 */
[----:B------:R0:W-:Y:S02]  /*17300*/  @P2 STG.E.128 desc[UR6][R2.64+0x10], R120 ;  /* 0x0000107802002986 */ /* 0x0001e4000c101d06 */
[----:B0-----:R-:W0:Y:S02]  /*17310*/  @P1 LDC.64 R2, c[0x0][0x468] ;  /* 0x00011a00ff021b82 */ /* 0x001e240000000a00 */
[----:B0-----:R-:W-:-:S05]  /*17320*/  @P1 IMAD.WIDE.U32 R2, R148, 0x10, R2 ;  /* 0x0000001094021825 */ /* 0x001fca00078e0002 */
[----:B------:R0:W-:Y:S02]  /*17330*/  @P1 STG.E.128 desc[UR6][R2.64], R124 ;  /* 0x0000007c02001986 */ /* 0x0001e4000c101d06 */
.L_x_8925:
[----:B------:R-:W-:Y:S05]  /*17340*/  BSYNC.RECONVERGENT B2 ;  /* 0x0000000000027941 */ /* 0x000fea0003800200 */
.L_x_8924:
[----:B0-----:R-:W0:Y:S02]  /*17350*/  LDC.64 R2, c[0x0][0x380] ;  /* 0x0000e000ff027b82 */ /* 0x001e240000000a00 */
[----:B0-----:R-:W-:-:S04]  /*17360*/  LEA R219, R2, R219, 0x2 ;  /* 0x000000db02db7211 */ /* 0x001fc800078e10ff */
[----:B------:R-:W-:-:S13]  /*17370*/  ISETP.GE.AND P0, PT, R219, R3, PT ;  /* 0x00000003db00720c */ /* 0x000fda0003f06270 */
[----:B------:R-:W-:Y:S05]  /*17380*/  @!P0 BRA `(.L_x_9045) ;  /* 0xfffffe9c00948947 */ /* 0x000fea000383ffff */
.L_x_8410:
[----:B------:R-:W-:Y:S05]  /*17390*/  BSYNC B0 ;  /* 0x0000000000007941 */ /* 0x000fea0003800000 */
.L_x_8409:
[----:B------:R-:W2:Y:S04]  /*173a0*/  LDL.LU R150, [R1+0xa0] ;  /* 0x0000a00001967983 */ /* 0x000ea80000300800 */
[----:B-----5:R-:W3:Y:S04]  /*173b0*/  LDL.LU R149, [R1+0xa4] ;  /* 0x0000a40001957983 */ /* 0x020ee80000300800 */
        /* <DEDUP_REMOVED lines=27> */
[----:B--2---:R-:W-:-:S02]  /*17570*/  MOV R204, R150 ;  /* 0x0000009600cc7202 */ /* 0x004fc40000000f00 */
[----:B---3--:R-:W-:Y:S02]  /*17580*/  MOV R205, R149 ;  /* 0x0000009500cd7202 */ /* 0x008fe40000000f00 */
[----:B----4-:R-:W-:Y:S02]  /*17590*/  MOV R206, R148 ;  /* 0x0000009400ce7202 */ /* 0x010fe40000000f00 */
[----:B------:R-:W0:Y:S01]  /*175a0*/  S2R R148, SR_TID.X ;  /* 0x0000000000947919 */ /* 0x000e220000002100 */
[----:B------:R-:W-:Y:S02]  /*175b0*/  MOV R207, R5 ;  /* 0x0000000500cf7202 */ /* 0x000fe40000000f00 */
[----:B------:R-:W-:Y:S02]  /*175c0*/  MOV R144, R3 ;  /* 0x0000000300907202 */ /* 0x000fe40000000f00 */
[----:B------:R-:W1:Y:S01]  /*175d0*/  S2R R3, SR_CgaCtaId ;  /* 0x0000000000037919 */ /* 0x000e620000008800 */
[----:B------:R-:W-:-:S02]  /*175e0*/  MOV R145, R2 ;  /* 0x0000000200917202 */ /* 0x000fc40000000f00 */
[----:B------:R-:W-:Y:S02]  /*175f0*/  MOV R2, 0x400 ;  /* 0x0000040000027802 */ /* 0x000fe40000000f00 */
[----:B0-----:R-:W-:-:S05]  /*17600*/  SHF.R.U32.HI R0, RZ, 0x5, R148 ;  /* 0x00000005ff007819 */ /* 0x001fca0000011694 */
[----:B------:R-:W-:Y:S01]  /*17610*/  IMAD R0, R0, 0xa0, R4 ;  /* 0x000000a000007824 */ /* 0x000fe200078e0204 */
[----:B-1----:R-:W-:-:S04]  /*17620*/  LEA R3, R3, R2, 0x18 ;  /* 0x0000000203037211 */ /* 0x002fc800078ec0ff */
[----:B------:R-:W-:-:S05]  /*17630*/  LEA R33, R0, R3, 0x5 ;  /* 0x0000000300217211 */ /* 0x000fca00078e28ff */
[----:B------:R-:W-:Y:S04]  /*17640*/  STS.128 [R33+0x400], R124 ;  /* 0x0004007c21007388 */ /* 0x000fe80000000c00 */
[----:B------:R-:W-:Y:S04]  /*17650*/  STS.128 [R33+0x410], R120 ;  /* 0x0004107821007388 */ /* 0x000fe80000000c00 */
[----:B------:R-:W-:Y:S04]  /*17660*/  STS.128 [R33+0x10], R144 ;  /* 0x0000109021007388 */ /* 0x000fe80000000c00 */
[----:B------:R-:W-:Y:S04]  /*17670*/  STS.128 [R33+0x800], R60 ;  /* 0x0008003c21007388 */ /* 0x000fe80000000c00 */
[----:B------:R-:W-:Y:S04]  /*17680*/  STS.128 [R33+0x810], R156 ;  /* 0x0008109c21007388 */ /* 0x000fe80000000c00 */
[----:B------:R0:W-:Y:S04]  /*17690*/  STS.128 [R33+0xc00], R152 ;  /* 0x000c009821007388 */ /* 0x0001e80000000c00 */
        /* <DEDUP_REMOVED lines=23> */
[----:B------:R0:W-:Y:S04]  /*17810*/  STS.128 [R33], R204 ;  /* 0x000000cc21007388 */ /* 0x0001e80000000c00 */
[----:B------:R-:W4:Y:S04]  /*17820*/  LDL.LU R147, [R1+0x10c] ;  /* 0x00010c0001937983 */ /* 0x000f280000300800 */
[----:B0-----:R-:W2:Y:S04]  /*17830*/  LDL.LU R204, [R1+0x110] ;  /* 0x0001100001cc7983 */ /* 0x001ea80000300800 */
        /* <DEDUP_REMOVED lines=16> */
[----:B------:R-:W-:Y:S05]  /*17940*/  WARPSYNC.ALL ;  /* 0x0000000000007948 */ /* 0x000fea0003800000 */
[----:B------:R-:W-:Y:S04]  /*17950*/  STS.128 [R33+0xc10], R248 ;  /* 0x000c10f821007388 */ /* 0x000fe80000000c00 */
[----:B------:R-:W-:Y:S04]  /*17960*/  STS.128 [R33+0x1000], R244 ;  /* 0x001000f421007388 */ /* 0x000fe80000000c00 */
[----:B------:R-:W-:Y:S01]  /*17970*/  STS.128 [R33+0x1010], R240 ;  /* 0x001010f021007388 */ /* 0x000fe20000000c00 */
[----:B------:R-:W-:Y:S01]  /*17980*/  LEA R0, R148, R3, 0x2 ;  /* 0x0000000394007211 */ /* 0x000fe200078e10ff */
[----:B------:R-:W0:Y:S01]  /*17990*/  LDCU.128 UR16, c[0x0][0x440] ;  /* 0x00008800ff1077ac */ /* 0x000e220008000c00 */
[----:B------:R-:W-:Y:S06]  /*179a0*/  BAR.SYNC.DEFER_BLOCKING 0x0 ;  /* 0x0000000000007b1d */ /* 0x000fec0000010000 */
[----:B------:R-:W1:Y:S01]  /*179b0*/  LDCU.64 UR4, c[0x0][0x460] ;  /* 0x00008c00ff0477ac */ /* 0x000e620008000a00 */
[----:B------:R-:W0:Y:S04]  /*179c0*/  LDS R2, [R0] ;  /* 0x0000000000027984 */ /* 0x000e280000000800 */
[----:B------:R-:W1:Y:S04]  /*179d0*/  LDS R3, [R0+0x1400] ;  /* 0x0014000000037984 */ /* 0x000e680000000800 */
        /* <DEDUP_REMOVED lines=40> */
[----:B----4-:R-:W-:Y:S04]  /*17c60*/  STS.128 [R33+0x800], R144 ;  /* 0x0008009021007388 */ /* 0x010fe80000000c00 */
[----:B---3--:R-:W-:Y:S04]  /*17c70*/  STS.128 [R33+0x810], R124 ;  /* 0x0008107c21007388 */ /* 0x008fe80000000c00 */
[----:B--2---:R-:W-:Y:S04]  /*17c80*/  STS.128 [R33+0xc00], R120 ;  /* 0x000c007821007388 */ /* 0x004fe80000000c00 */
[----:B------:R-:W-:Y:S04]  /*17c90*/  STS.128 [R33+0xc10], R60 ;  /* 0x000c103c21007388 */ /* 0x000fe80000000c00 */
[----:B------:R-:W-:Y:S04]  /*17ca0*/  STS.128 [R33+0x1000], R156 ;  /* 0x0010009c21007388 */ /* 0x000fe80000000c00 */
[----:B------:R-:W-:Y:S04]  /*17cb0*/  STS.128 [R33+0x1010], R152 ;  /* 0x0010109821007388 */ /* 0x000fe80000000c00 */
[----:B------:R-:W-:Y:S04]  /*17cc0*/  STS.128 [R33+0x410], R204 ;  /* 0x000410cc21007388 */ /* 0x000fe80000000c00 */
[----:B------:R-:W-:Y:S04]  /*17cd0*/  STS.128 [R33+0x400], R180 ;  /* 0x000400b421007388 */ /* 0x000fe80000000c00 */
[----:B------:R-:W-:Y:S04]  /*17ce0*/  STS.128 [R33+0x10], R140 ;  /* 0x0000108c21007388 */ /* 0x000fe80000000c00 */
[----:B------:R-:W-:Y:S01]  /*17cf0*/  STS.128 [R33], R136 ;  /* 0x0000008821007388 */ /* 0x000fe20000000c00 */
[----:B------:R-:W-:Y:S01]  /*17d00*/  BAR.SYNC.DEFER_BLOCKING 0x0 ;  /* 0x0000000000007b1d */ /* 0x000fe20000010000 */
[----:B-1----:R-:W-:-:S05]  /*17d10*/  FADD.FTZ R36, R2, R3 ;  /* 0x0000000302247221 */ /* 0x002fca0000010000 */
[----:B------:R-:W0:Y:S04]  /*17d20*/  LDS R52, [R0] ;  /* 0x0000000000347984 */ /* 0x000e280000000800 */
        /* <DEDUP_REMOVED lines=42> */
[----:B------:R3:W-:Y:S04]  /*17fd0*/  STS.128 [R33+0x400], R72 ;  /* 0x0004004821007388 */ /* 0x0007e80000000c00 */
[----:B------:R-:W-:Y:S04]  /*17fe0*/  STS.128 [R33+0x410], R76 ;  /* 0x0004104c21007388 */ /* 0x000fe80000000c00 */
[----:B------:R-:W-:Y:S04]  /*17ff0*/  STS.128 [R33+0x800], R80 ;  /* 0x0008005021007388 */ /* 0x000fe80000000c00 */
[----:B------:R-:W-:Y:S04]  /*18000*/  STS.128 [R33+0x810], R84 ;  /* 0x0008105421007388 */ /* 0x000fe80000000c00 */
[----:B------:R-:W-:Y:S01]  /*18010*/  STS.128 [R33+0xc00], R88 ;  /* 0x000c005821007388 */ /* 0x000fe20000000c00 */
[----:B------:R-:W-:Y:S01]  /*18020*/  FADD.FTZ R34, RZ, R34 ;  /* 0x00000022ff227221 */ /* 0x000fe20000010000 */
[----:B---3--:R-:W3:Y:S02]  /*18030*/  LDC R75, c[0x0][0x388] ;  /* 0x0000e200ff4b7b82 */ /* 0x008ee40000000800 */
[----:B------:R-:W-:Y:S04]  /*18040*/  STS.128 [R33+0xc10], R92 ;  /* 0x000c105c21007388 */ /* 0x000fe80000000c00 */
[----:B------:R-:W-:Y:S04]  /*18050*/  STS.128 [R33+0x1000], R96 ;  /* 0x0010006021007388 */ /* 0x000fe80000000c00 */
[----:B------:R4:W-:Y:S01]  /*18060*/  STS.128 [R33+0x1010], R100 ;  /* 0x0010106421007388 */ /* 0x0009e20000000c00 */
[----:B------:R-:W-:Y:S01]  /*18070*/  BAR.SYNC.DEFER_BLOCKING 0x0 ;  /* 0x0000000000007b1d */ /* 0x000fe20000010000 */
[----:B------:R-:W-:Y:S01]  /*18080*/  FADD.FTZ R34, R34, R37 ;  /* 0x0000002522227221 */ /* 0x000fe20000010000 */
[----:B------:R-:W-:-:S06]  /*18090*/  FADD.FTZ R36, R36, R39 ;  /* 0x0000002724247221 */ /* 0x000fcc0000010000 */
[----:B------:R-:W3:Y:S01]  /*180a0*/  S2UR UR14, SR_CTAID.X ;  /* 0x00000000000e79c3 */ /* 0x000ee20000002500 */
        /* <DEDUP_REMOVED lines=12> */
[----:B----4-:R-:W-:Y:S01]  /*18170*/  LOP3.LUT R33, R148, 0x7f, RZ, 0x3c, !PT ;  /* 0x0000007f94217812 */ /* 0x010fe200078e3cff */
[----:B------:R-:W-:Y:S01]  /*18180*/  FADD.FTZ R35, RZ, R35 ;  /* 0x00000023ff237221 */ /* 0x000fe20000010000 */
[----:B0-----:R-:W-:Y:S01]  /*18190*/  FADD.FTZ R52, RZ, R52 ;  /* 0x00000034ff347221 */ /* 0x001fe20000010000 */
[----:B---3--:R-:W-:Y:S01]  /*181a0*/  IMAD R75, R75, UR14, RZ ;  /* 0x0000000e4b4b7c24 */ /* 0x008fe2000f8e02ff */
[----:B------:R-:W-:Y:S01]  /*181b0*/  IADD3 R73, PT, PT, R33, R149, RZ ;  /* 0x0000009521497210 */ /* 0x000fe20007ffe0ff */
[----:B------:R-:W-:Y:S01]  /*181c0*/  FADD.FTZ R35, R35, R38 ;  /* 0x0000002623237221 */ /* 0x000fe20000010000 */
[----:B------:R-:W-:Y:S01]  /*181d0*/  FADD.FTZ R34, R34, R51 ;  /* 0x0000003322227221 */ /* 0x000fe20000010000 */
[----:B-1----:R-:W-:Y:S01]  /*181e0*/  FADD.FTZ R52, R52, R105 ;  /* 0x0000006934347221 */ /* 0x002fe20000010000 */
[----:B------:R-:W-:-:S02]  /*181f0*/  IADD3 R75, P0, PT, R75, R148, RZ ;  /* 0x000000944b4b7210 */ /* 0x000fc40007f1e0ff */
[----:B------:R-:W-:Y:S01]  /*18200*/  ISETP.GE.U32.AND P4, PT, R73, 0x80, PT ;  /* 0x000000804900780c */ /* 0x000fe20003f86070 */
[----:B------:R-:W-:Y:S01]  /*18210*/  FADD.FTZ R35, R35, R48 ;  /* 0x0000003023237221 */ /* 0x000fe20000010000 */
[----:B------:R-:W-:Y:S01]  /*18220*/  FADD.FTZ R55, R34, R55 ;  /* 0x0000003722377221 */ /* 0x000fe20000010000 */
[----:B--2---:R-:W-:Y:S01]  /*18230*/  FADD.FTZ R52, R52, R117 ;  /* 0x0000007534347221 */ /* 0x004fe20000010000 */
[----:B------:R-:W-:Y:S01]  /*18240*/  FADD.FTZ R54, RZ, R54 ;  /* 0x00000036ff367221 */ /* 0x000fe20000010000 */
        /* <DEDUP_REMOVED lines=52> */
.L_x_9047:
[----:B------:R-:W-:Y:S05]  /*18590*/  BSYNC.RECONVERGENT B0 ;  /* 0x0000000000007941 */ /* 0x000fea0003800200 */
.L_x_9046:
        /* <DEDUP_REMOVED lines=17> */
.L_x_9049:
[----:B------:R-:W-:Y:S05]  /*186b0*/  BSYNC.RECONVERGENT B0 ;  /* 0x0000000000007941 */ /* 0x000fea0003800200 */
.L_x_9048:
        /* <DEDUP_REMOVED lines=17> */
.L_x_9051:
[----:B------:R-:W-:Y:S05]  /*187d0*/  BSYNC.RECONVERGENT B0 ;  /* 0x0000000000007941 */ /* 0x000fea0003800200 */
.L_x_9050:
        /* <DEDUP_REMOVED lines=34> */
[----:B------:R-:W-:Y:S01]  /*18a00*/  FADD.FTZ R59, RZ, R59 ;  /* 0x0000003bff3b7221 */ /* 0x000fe20000010000 */
        /* <DEDUP_REMOVED lines=99> */
.L_x_9053:
[----:B------:R-:W-:Y:S05]  /*19040*/  BSYNC.RECONVERGENT B0 ;  /* 0x0000000000007941 */ /* 0x000fea0003800200 */
.L_x_9052:
        /* <DEDUP_REMOVED lines=17> */
.L_x_9055:
[----:B------:R-:W-:Y:S05]  /*19160*/  BSYNC.RECONVERGENT B0 ;  /* 0x0000000000007941 */ /* 0x000fea0003800200 */
.L_x_9054:
        /* <DEDUP_REMOVED lines=17> */
.L_x_9057:
[----:B------:R-:W-:Y:S05]  /*19280*/  BSYNC.RECONVERGENT B0 ;  /* 0x0000000000007941 */ /* 0x000fea0003800200 */
.L_x_9056:
        /* <DEDUP_REMOVED lines=17> */
.L_x_9059:
[----:B------:R-:W-:Y:S05]  /*193a0*/  BSYNC.RECONVERGENT B0 ;  /* 0x0000000000007941 */ /* 0x000fea0003800200 */
.L_x_9058:
        /* <DEDUP_REMOVED lines=17> */
.L_x_9061:
[----:B------:R-:W-:Y:S05]  /*194c0*/  BSYNC.RECONVERGENT B0 ;  /* 0x0000000000007941 */ /* 0x000fea0003800200 */
.L_x_9060:
        /* <DEDUP_REMOVED lines=17> */
.L_x_9063:
[----:B------:R-:W-:Y:S05]  /*195e0*/  BSYNC.RECONVERGENT B0 ;  /* 0x0000000000007941 */ /* 0x000fea0003800200 */
.L_x_9062:
        /* <DEDUP_REMOVED lines=11> */
.L_x_8423:
        /* <DEDUP_REMOVED lines=8> */
.L_x_9065:
[----:B------:R-:W-:Y:S05]  /*19720*/  BSYNC B1 ;  /* 0x0000000000017941 */ /* 0x000fea0003800000 */
.L_x_9064:
        /* <DEDUP_REMOVED lines=9> */
.L_x_9066:
        /* <DEDUP_REMOVED lines=8> */
.L_x_9067:
[----:B------:R-:W-:Y:S02]  /*19840*/  MOV R149, R151 ;  /* 0x0000009700957202 */ /* 0x000fe40000000f00 */
[----:B------:R-:W-:-:S05]  /*19850*/  MOV R2, R152 ;  /* 0x0000009800027202 */ /* 0x000fca0000000f00 */
[----:B------:R-:W-:Y:S01]  /*19860*/  FADD.FTZ R150, R150, R2 ;  /* 0x0000000296967221 */ /* 0x000fe20000010000 */
[----:B------:R-:W-:-:S07]  /*19870*/  MOV R2, 0xffffffff ;  /* 0xffffffff00027802 */ /* 0x000fce0000000f00 */
[----:B------:R-:W-:Y:S05]  /*19880*/  WARPSYNC.COLLECTIVE R2, `(.L_x_9068) ;  /* 0x0000000002087348 */ /* 0x000fea0003c00000 */
[----:B------:R0:W1:Y:S02]  /*19890*/  SHFL.BFLY P6, R152, R149, R148, R3 ;  /* 0x0c00009495987389 */ /* 0x00006400000c0003 */
[----:B01----:R-:W-:Y:S05]  /*198a0*/  ENDCOLLECTIVE ;  /* 0x000000000000791b */ /* 0x003fea0003800000 */
.L_x_9068:
        /* <DEDUP_REMOVED lines=8> */
.L_x_9069:
[----:B------:R-:W-:Y:S02]  /*19930*/  MOV R149, R151 ;  /* 0x0000009700957202 */ /* 0x000fe40000000f00 */
[----:B------:R-:W-:-:S05]  /*19940*/  MOV R2, R152 ;  /* 0x0000009800027202 */ /* 0x000fca0000000f00 */
[----:B------:R-:W-:Y:S01]  /*19950*/  FADD.FTZ R150, R150, R2 ;  /* 0x0000000296967221 */ /* 0x000fe20000010000 */
[----:B------:R-:W-:-:S07]  /*19960*/  MOV R2, 0xffffffff ;  /* 0xffffffff00027802 */ /* 0x000fce0000000f00 */
[----:B------:R-:W-:Y:S05]  /*19970*/  WARPSYNC.COLLECTIVE R2, `(.L_x_9070) ;  /* 0x0000000002087348 */ /* 0x000fea0003c00000 */
[----:B------:R0:W1:Y:S02]  /*19980*/  SHFL.BFLY P6, R152, R149, R148, R3 ;  /* 0x0c00009495987389 */ /* 0x00006400000c0003 */
[----:B01----:R-:W-:Y:S05]  /*19990*/  ENDCOLLECTIVE ;  /* 0x000000000000791b */ /* 0x003fea0003800000 */
.L_x_9070:
        /* <DEDUP_REMOVED lines=8> */
.L_x_9071:
[----:B------:R-:W-:Y:S02]  /*19a20*/  MOV R149, R151 ;  /* 0x0000009700957202 */ /* 0x000fe40000000f00 */
[----:B------:R-:W-:-:S05]  /*19a30*/  MOV R2, R152 ;  /* 0x0000009800027202 */ /* 0x000fca0000000f00 */
[----:B------:R-:W-:Y:S01]  /*19a40*/  FADD.FTZ R150, R150, R2 ;  /* 0x0000000296967221 */ /* 0x000fe20000010000 */
[----:B------:R-:W-:-:S07]  /*19a50*/  MOV R2, 0xffffffff ;  /* 0xffffffff00027802 */ /* 0x000fce0000000f00 */
[----:B------:R-:W-:Y:S05]  /*19a60*/  WARPSYNC.COLLECTIVE R2, `(.L_x_9072) ;  /* 0x0000000002087348 */ /* 0x000fea0003c00000 */
[----:B------:R0:W1:Y:S02]  /*19a70*/  SHFL.BFLY P6, R152, R149, R148, R3 ;  /* 0x0c00009495987389 */ /* 0x00006400000c0003 */
[----:B01----:R-:W-:Y:S05]  /*19a80*/  ENDCOLLECTIVE ;  /* 0x000000000000791b */ /* 0x003fea0003800000 */
.L_x_9072:
        /* <DEDUP_REMOVED lines=8> */
.L_x_9073:
[----:B------:R-:W-:Y:S02]  /*19b10*/  MOV R149, R151 ;  /* 0x0000009700957202 */ /* 0x000fe40000000f00 */
[----:B------:R-:W-:-:S07]  /*19b20*/  MOV R153, R152 ;  /* 0x0000009800997202 */ /* 0x000fce0000000f00 */
[----:B------:R-:W-:Y:S05]  /*19b30*/  WARPSYNC.COLLECTIVE R2, `(.L_x_9074) ;  /* 0x0000000002087348 */ /* 0x000fea0003c00000 */
[----:B------:R0:W1:Y:S02]  /*19b40*/  SHFL.BFLY P6, R152, R149, R148, R3 ;  /* 0x0c00009495987389 */ /* 0x00006400000c0003 */
[----:B01----:R-:W-:Y:S05]  /*19b50*/  ENDCOLLECTIVE ;  /* 0x000000000000791b */ /* 0x003fea0003800000 */
.L_x_9074:
[----:B------:R-:W-:Y:S01]  /*19b60*/  MOV R2, R152 ;  /* 0x0000009800027202 */ /* 0x000fe20000000f00 */
[----:B------:R-:W-:Y:S06]  /*19b70*/  BRA `(.L_x_9075) ;  /* 0xfffffea800787947 */ /* 0x000fec000383ffff */
.L_x_9076:
        /* <DEDUP_REMOVED lines=16> */
.L_x_25429:


//--------------------- .text._ZN10layer_norm22ln_bwd_finalize_kernelINS_22Kernel_traits_finalizeILj1280E13__nv_bfloat16S2_fS2_fjLb1ELj1024ELj4ENS_18Kernel_traits_baseILj1280ES2_S2_fS2_fjLj1024EEEEELb1ELb1EEEvNS_9BwdParamsE --------------------------
	.section	.text._ZN10layer_norm22ln_bwd_finalize_kernelINS_22Kernel_traits_finalizeILj1280E13__nv_bfloat16S2_fS2_fjLb1ELj1024ELj4ENS_18Kernel_traits_baseILj1280ES2_S2_fS2_fjLj1024EEEEELb1ELb1EEEvNS_9BwdParamsE,"ax",@progbits
	.align	128
        .global         _ZN10layer_norm22ln_bwd_finalize_kernelINS_22Kernel_traits_finalizeILj1280E13__nv_bfloat16S2_fS2_fjLb1ELj1024ELj4ENS_18Kernel_traits_baseILj1280ES2_S2_fS2_fjLj1024EEEEELb1ELb1EEEvNS_9BwdParamsE
        .type           _ZN10layer_norm22ln_bwd_finalize_kernelINS_22Kernel_traits_finalizeILj1280E13__nv_bfloat16S2_fS2_fjLb1ELj1024ELj4ENS_18Kernel_traits_baseILj1280ES2_S2_fS2_fjLj1024EEEEELb1ELb1EEEvNS_9BwdParamsE,@function
        .size           _ZN10layer_norm22ln_bwd_finalize_kernelINS_22Kernel_traits_finalizeILj1280E13__nv_bfloat16S2_fS2_fjLb1ELj1024ELj4ENS_18Kernel_traits_baseILj1280ES2_S2_fS2_fjLj1024EEEEELb1ELb1EEEvNS_9BwdParamsE,(.L_x_25430 - _ZN10layer_norm22ln_bwd_finalize_kernelINS_22Kernel_traits_finalizeILj1280E13__nv_bfloat16S2_fS2_fjLb1ELj1024ELj4ENS_18Kernel_traits_baseILj1280ES2_S2_fS2_fjLj1024EEEEELb1ELb1EEEvNS_9BwdParamsE)
        .other          _ZN10layer_norm22ln_bwd_finalize_kernelINS_22Kernel_traits_finalizeILj1280E13__nv_bfloat16S2_fS2_fjLb1ELj1024ELj4ENS_18Kernel_traits_baseILj1280ES2_S2_fS2_fjLj1024EEEEELb1ELb1EEEvNS_9BwdParamsE,@"STO_CUDA_ENTRY STV_DEFAULT"
_ZN10layer_norm22ln_bwd_finalize_kernelINS_22Kernel_traits_finalizeILj1280E13__nv_bfloat16S2_fS2_fjLb1ELj1024ELj4ENS_18Kernel_traits_baseILj1280ES2_S2_fS2_fjLj1024EEEEELb1ELb1EEEvNS_9BwdParamsE:
.text._ZN10layer_norm22ln_bwd_finalize_kernelINS_22Kernel_traits_finalizeILj1280E13__nv_bfloat16S2_fS2_fjLb1ELj1024ELj4ENS_18Kernel_traits_baseILj1280ES2_S2_fS2_fjLj1024EEEEELb1ELb1EEEvNS_9BwdParamsE:
        /* <DEDUP_REMOVED lines=58> */
.L_x_9081:
        /* <DEDUP_REMOVED lines=87> */
.L_x_9080:
[----:B------:R-:W-:Y:S05]  /*0910*/  BSYNC.RECONVERGENT B1 ;  /* 0x0000000000017941 */ /* 0x000fea0003800200 */
.L_x_9079:
        /* <DEDUP_REMOVED lines=50> */
.L_x_9083:
[----:B------:R-:W-:Y:S05]  /*0c40*/  BSYNC.RECONVERGENT B1 ;  /* 0x0000000000017941 */ /* 0x000fea0003800200 */
.L_x_9082:
        /* <DEDUP_REMOVED lines=30> */
.L_x_9085:
[----:B------:R-:W-:Y:S05]  /*0e30*/  BSYNC.RECONVERGENT B1 ;  /* 0x0000000000017941 */ /* 0x000fea0003800200 */
.L_x_9084:
        /* <DEDUP_REMOVED lines=15> */
.L_x_9078:
[----:B------:R-:W-:Y:S05]  /*0f30*/  BSYNC.RECONVERGENT B0 ;  /* 0x0000000000007941 */ /* 0x000fea0003800200 */
.L_x_9077:
        /* <DEDUP_REMOVED lines=73> */
.L_x_9086:
        /* <DEDUP_REMOVED lines=11> */
.L_x_25430:


//--------------------- .text._ZN10layer_norm13ln_bwd_kernelINS_13Kernel_traitsI13__nv_bfloat16S2_fS2_fjLj1280ELj1ELj4ELj1ELj16ENS_18Kernel_traits_baseILj1280ES2_S2_fS2_fjLj128EEEEELb1ELb1ELb1ELb1EEEvNS_9BwdParamsE --------------------------
	.section	.text._ZN10layer_norm13ln_bwd_kernelINS_13Kernel_traitsI13__nv_bfloat16S2_fS2_fjLj1280ELj1ELj4ELj1ELj16ENS_18Kernel_traits_baseILj1280ES2_S2_fS2_fjLj128EEEEELb1ELb1ELb1ELb1EEEvNS_9BwdParamsE,"ax",@progbits
	.align	128
        .global         _ZN10layer_norm13ln_bwd_kernelINS_13Kernel_traitsI13__nv_bfloat16S2_fS2_fjLj1280ELj1ELj4ELj1ELj16ENS_18Kernel_traits_baseILj1280ES2_S2_fS2_fjLj128EEEEELb1ELb1ELb1ELb1EEEvNS_9BwdParamsE
        .type           _ZN10layer_norm13ln_bwd_kernelINS_13Kernel_traitsI13__nv_bfloat16S2_fS2_fjLj1280ELj1ELj4ELj1ELj16ENS_18Kernel_traits_baseILj1280ES2_S2_fS2_fjLj128EEEEELb1ELb1ELb1ELb1EEEvNS_9BwdParamsE,@function
        .size           _ZN10layer_norm13ln_bwd_kernelINS_13Kernel_traitsI13__nv_bfloat16S2_fS2_fjLj1280ELj1ELj4ELj1ELj16ENS_18Kernel_traits_baseILj1280ES2_S2_fS2_fjLj128EEEEELb1ELb1ELb1ELb1EEEvNS_9BwdParamsE,(.L_x_25431 - _ZN10layer_norm13ln_bwd_kernelINS_13Kernel_traitsI13__nv_bfloat16S2_fS2_fjLj1280ELj1ELj4ELj1ELj16ENS_18Kernel_traits_baseILj1280ES2_S2_fS2_fjLj128EEEEELb1ELb1ELb1ELb1EEEvNS_9BwdParamsE)
        .other          _ZN10layer_norm13ln_bwd_kernelINS_13Kernel_traitsI13__nv_bfloat16S2_fS2_fjLj1280ELj1ELj4ELj1ELj16ENS_18Kernel_traits_baseILj1280ES2_S2_fS2_fjLj128EEEEELb1ELb1ELb1ELb1EEEvNS_9BwdParamsE,@"STO_CUDA_ENTRY STV_DEFAULT"
_ZN10layer_norm13ln_bwd_kernelINS_13Kernel_traitsI13__nv_bfloat16S2_fS2_fjLj1280ELj1ELj4ELj1ELj16ENS_18Kernel_traits_baseILj1280ES2_S2_fS2_fjLj128EEEEELb1ELb1ELb1ELb1EEEvNS_9BwdParamsE:
.text._ZN10layer_norm13ln_bwd_kernelINS_13Kernel_traitsI13__nv_bfloat16S2_fS2_fjLj1280ELj1ELj4ELj1ELj16ENS_18Kernel_traits_baseILj1280ES2_S2_fS2_fjLj128EEEEELb1ELb1ELb1ELb1EEEvNS_9BwdParamsE:
        /* <DEDUP_REMOVED lines=161> */
.L_x_9703:
[----:B------:R-:W0:Y:S08]  /*0a10*/  LDC.64 R202, c[0x0][0x3f8] ;  /* 0x0000fe00ffca7b82 */ /* 0x000e300000000a00 */
[----:B------:R-:W1:Y:S01]  /*0a20*/  LDC.64 R204, c[0x0][0x3f0] ;  /* 0x0000fc00ffcc7b82 */ /* 0x000e620000000a00 */
        /* <DEDUP_REMOVED lines=14> */
[----:B------:R-:W2:Y:S01]  /*0b10*/  LDL.LU R246, [R1+0x110] ;  /* 0x0001100001f67983 */ /* 0x000ea20000300800 */
[----:B------:R-:W-:-:S03]  /*0b20*/  IMAD.WIDE R218, R200, 0x4, R202 ;  /* 0x00000004c8da7825 */ /* 0x000fc600078e02ca */
[----:B------:R-:W-:Y:S02]  /*0b30*/  SHF.R.S32.HI R3, RZ, 0x1f, R0 ;  /* 0x0000001fff037819 */ /* 0x000fe40000011400 */
[----:B------:R-:W3:Y:S02]  /*0b40*/  LDC.64 R184, c[0x0][0x428] ;  /* 0x00010a00ffb87b82 */ /* 0x000ee40000000a00 */
[----:B------:R-:W-:Y:S01]  /*0b50*/  LEA.HI R3, R3, R0, RZ, 0x3 ;  /* 0x0000000003037211 */ /* 0x000fe200078f18ff */
[----:B------:R4:W2:Y:S01]  /*0b60*/  LDG.E R218, desc[UR6][R218.64] ;  /* 0x00000006dada7981 */ /* 0x0008a2000c1e1900 */
[----:B------:R-:W-:Y:S02]  /*0b70*/  IADD3 R6, PT, PT, R228, -0x1, RZ ;  /* 0xffffffffe4067810 */ /* 0x000fe40007ffe0ff */
[----:B------:R-:W-:Y:S02]  /*0b80*/  MOV R226, UR14 ;  /* 0x0000000e00e27c02 */ /* 0x000fe40008000f00 */
[----:B------:R-:W-:Y:S01]  /*0b90*/  MOV R225, UR15 ;  /* 0x0000000f00e17c02 */ /* 0x000fe20008000f00 */
[----:B------:R-:W3:Y:S01]  /*0ba0*/  LDC.64 R234, c[0x0][0x3b0] ;  /* 0x0000ec00ffea7b82 */ /* 0x000ee20000000a00 */
[----:B0-----:R-:W-:-:S04]  /*0bb0*/  LOP3.LUT R216, R216, 0x1f, RZ, 0xc0, !PT ;  /* 0x0000001fd8d87812 */ /* 0x001fc800078ec0ff */
[----:B------:R-:W-:-:S04]  /*0bc0*/  LEA.HI.SX32 R202, R3, R216, 0x1d ;  /* 0x000000d803ca7211 */ /* 0x000fc800078feaff */
[C---:B------:R-:W-:Y:S02]  /*0bd0*/  IADD3 R7, PT, PT, R202.reuse, 0x20, RZ ;  /* 0x00000020ca077810 */ /* 0x040fe40007ffe0ff */
[C---:B----4-:R-:W-:Y:S02]  /*0be0*/  IADD3 R219, PT, PT, R202.reuse, 0x40, RZ ;  /* 0x00000040cadb7810 */ /* 0x050fe40007ffe0ff */
[C---:B------:R-:W-:Y:S01]  /*0bf0*/  IADD3 R201, PT, PT, R202.reuse, 0x60, RZ ;  /* 0x00000060cac97810 */ /* 0x040fe20007ffe0ff */
[----:B-1----:R-:W-:Y:S01]  /*0c00*/  IMAD.WIDE.U32 R16, R7, 0x20, R168 ;  /* 0x0000002007107825 */ /* 0x002fe200078e00a8 */
[----:B------:R-:W-:-:S03]  /*0c10*/  IADD3 R0, PT, PT, R202, 0x80, RZ ;  /* 0x00000080ca007810 */ /* 0x000fc60007ffe0ff */
[--C-:B------:R-:W-:Y:S01]  /*0c20*/  IMAD.WIDE.U32 R12, R202, 0x20, R168.reuse ;  /* 0x00000020ca0c7825 */ /* 0x100fe200078e00a8 */
[----:B------:R-:W4:Y:S03]  /*0c30*/  LDG.E.128 R8, desc[UR6][R16.64] ;  /* 0x0000000610087981 */ /* 0x000f26000c1e1d00 */
[--C-:B------:R-:W-:Y:S01]  /*0c40*/  IMAD.WIDE.U32 R4, R219, 0x20, R168.reuse ;  /* 0x00000020db047825 */ /* 0x100fe200078e00a8 */
[----:B------:R-:W4:Y:S03]  /*0c50*/  LDG.E.128 R212, desc[UR6][R12.64] ;  /* 0x000000060cd47981 */ /* 0x000f26000c1e1d00 */
[--C-:B------:R-:W-:Y:S01]  /*0c60*/  IMAD.WIDE.U32 R2, R201, 0x20, R168.reuse ;  /* 0x00000020c9027825 */ /* 0x100fe200078e00a8 */
[----:B------:R-:W4:Y:S03]  /*0c70*/  LDG.E.128 R20, desc[UR6][R4.64] ;  /* 0x0000000604147981 */ /* 0x000f26000c1e1d00 */
[----:B------:R-:W-:Y:S01]  /*0c80*/  IMAD.WIDE.U32 R168, R0, 0x20, R168 ;  /* 0x0000002000a87825 */ /* 0x000fe200078e00a8 */
[----:B------:R-:W4:Y:S04]  /*0c90*/  LDG.E.128 R188, desc[UR6][R2.64] ;  /* 0x0000000602bc7981 */ /* 0x000f28000c1e1d00 */
[----:B------:R-:W4:Y:S04]  /*0ca0*/  LDG.E.128 R12, desc[UR6][R12.64+0x10] ;  /* 0x000010060c0c7981 */ /* 0x000f28000c1e1d00 */
[----:B------:R-:W4:Y:S04]  /*0cb0*/  LDG.E.128 R204, desc[UR6][R2.64+0x10] ;  /* 0x0000100602cc7981 */ /* 0x000f28000c1e1d00 */
[----:B------:R-:W4:Y:S01]  /*0cc0*/  LDG.E.128 R192, desc[UR6][R168.64] ;  /* 0x00000006a8c07981 */ /* 0x000f22000c1e1d00 */
[----:B------:R-:W-:-:S03]  /*0cd0*/  IMAD R6, R6, UR8, RZ ;  /* 0x0000000806067c24 */ /* 0x000fc6000f8e02ff */
[----:B------:R0:W4:Y:S04]  /*0ce0*/  LDG.E.128 R196, desc[UR6][R4.64+0x10] ;  /* 0x0000100604c47981 */ /* 0x000128000c1e1d00 */
[----:B------:R-:W4:Y:S01]  /*0cf0*/  LDG.E.128 R208, desc[UR6][R168.64+0x10] ;  /* 0x00001006a8d07981 */ /* 0x000f22000c1e1d00 */
[----:B------:R-:W-:Y:S02]  /*0d00*/  ISETP.NE.U32.AND P0, PT, R226, RZ, PT ;  /* 0x000000ffe200720c */ /* 0x000fe40003f05070 */
[----:B-----5:R-:W-:Y:S01]  /*0d10*/  ISETP.GE.AND P3, PT, R227, 0x1, PT ;  /* 0x00000001e300780c */ /* 0x020fe20003f66270 */
[----:B------:R-:W4:Y:S01]  /*0d20*/  LDG.E.128 R16, desc[UR6][R16.64+0x10] ;  /* 0x0000100610107981 */ /* 0x000f22000c1e1d00 */
[----:B0-----:R-:W-:-:S04]  /*0d30*/  SHF.R.S32.HI R4, RZ, 0x1f, R6 ;  /* 0x0000001fff047819 */ /* 0x001fc80000011406 */
[----:B------:R-:W-:-:S04]  /*0d40*/  LEA.HI R4, R4, R6, RZ, 0x3 ;  /* 0x0000000604047211 */ /* 0x000fc800078f18ff */
[----:B------:R-:W-:-:S05]  /*0d50*/  LEA.HI.SX32 R4, R4, R216, 0x1d ;  /* 0x000000d804047211 */ /* 0x000fca00078feaff */
[----:B---3--:R-:W-:-:S05]  /*0d60*/  IMAD.WIDE.U32 R2, R4, 0x10, R184 ;  /* 0x0000001004027825 */ /* 0x008fca00078e00b8 */
[----:B------:R0:W3:Y:S02]  /*0d70*/  LDG.E.128 R168, desc[UR6][R2.64] ;  /* 0x0000000602a87981 */ /* 0x0000e4000c1e1d00 */
[----:B0-----:R-:W-:-:S05]  /*0d80*/  IADD3 R2, PT, PT, R4, 0x20, RZ ;  /* 0x0000002004027810 */ /* 0x001fca0007ffe0ff */
[----:B------:R-:W-:-:S05]  /*0d90*/  IMAD.WIDE.U32 R2, R2, 0x10, R184 ;  /* 0x0000001002027825 */ /* 0x000fca00078e00b8 */
[----:B------:R0:W3:Y:S02]  /*0da0*/  LDG.E.128 R172, desc[UR6][R2.64] ;  /* 0x0000000602ac7981 */ /* 0x0000e4000c1e1d00 */
[----:B0-----:R-:W-:-:S05]  /*0db0*/  IADD3 R2, PT, PT, R4, 0x40, RZ ;  /* 0x0000004004027810 */ /* 0x001fca0007ffe0ff */
[----:B------:R-:W-:-:S05]  /*0dc0*/  IMAD.WIDE.U32 R2, R2, 0x10, R184 ;  /* 0x0000001002027825 */ /* 0x000fca00078e00b8 */
[----:B------:R0:W3:Y:S01]  /*0dd0*/  LDG.E.128 R176, desc[UR6][R2.64] ;  /* 0x0000000602b07981 */ /* 0x0000e2000c1e1d00 */
[----:B------:R-:W-:Y:S02]  /*0de0*/  ISETP.NE.AND.EX P0, PT, R225, RZ, PT, P0 ;  /* 0x000000ffe100720c */ /* 0x000fe40003f05300 */
[----:B0-----:R-:W-:Y:S02]  /*0df0*/  IADD3 R2, PT, PT, R4, 0x60, RZ ;  /* 0x0000006004027810 */ /* 0x001fe40007ffe0ff */
[----:B------:R-:W-:Y:S02]  /*0e00*/  @P3 IADD3 R6, PT, PT, R227, -0x1, RZ ;  /* 0xffffffffe3063810 */ /* 0x000fe40007ffe0ff */
[----:B------:R-:W-:Y:S01]  /*0e10*/  ISETP.NE.AND P1, PT, RZ, UR9, PT ;  /* 0x00000009ff007c0c */ /* 0x000fe2000bf25270 */
[----:B------:R-:W-:-:S06]  /*0e20*/  IMAD.WIDE.U32 R2, R2, 0x10, R184 ;  /* 0x0000001002027825 */ /* 0x000fcc00078e00b8 */
[----:B------:R-:W0:Y:S01]  /*0e30*/  @P0 LDC.64 R230, c[0x0][0x438] ;  /* 0x00010e00ffe60b82 */ /* 0x000e220000000a00 */
[----:B------:R1:W3:Y:S07]  /*0e40*/  LDG.E.128 R180, desc[UR6][R2.64] ;  /* 0x0000000602b47981 */ /* 0x0002ee000c1e1d00 */
[----:B------:R-:W0:Y:S01]  /*0e50*/  @P0 LDC.64 R232, c[0x0][0x438] ;  /* 0x00010e00ffe80b82 */ /* 0x000e220000000a00 */
[----:B-1----:R-:W-:-:S07]  /*0e60*/  IADD3 R2, PT, PT, R4, 0x80, RZ ;  /* 0x0000008004027810 */ /* 0x002fce0007ffe0ff */
[----:B------:R-:W1:Y:S01]  /*0e70*/  @P0 LDC.64 R4, c[0x0][0x438] ;  /* 0x00010e00ff040b82 */ /* 0x000e620000000a00 */
[----:B------:R-:W-:-:S05]  /*0e80*/  IMAD.WIDE.U32 R2, R2, 0x10, R184 ;  /* 0x0000001002027825 */ /* 0x000fca00078e00b8 */
[----:B------:R0:W3:Y:S02]  /*0e90*/  LDG.E.128 R184, desc[UR6][R2.64] ;  /* 0x0000000602b87981 */ /* 0x0000e4000c1e1d00 */
[----:B------:R-:W3:Y:S08]  /*0ea0*/  @P0 LDC.64 R220, c[0x0][0x438] ;  /* 0x00010e00ffdc0b82 */ /* 0x000ef00000000a00 */
[----:B0-----:R-:W0:Y:S01]  /*0eb0*/  @P0 LDC.64 R2, c[0x0][0x438] ;  /* 0x00010e00ff020b82 */ /* 0x001e220000000a00 */
[----:B------:R-:W-:-:S05]  /*0ec0*/  @P3 IMAD R6, R6, UR8, RZ ;  /* 0x0000000806063c24 */ /* 0x000fca000f8e02ff */
[----:B------:R-:W-:-:S04]  /*0ed0*/  @P3 SHF.R.S32.HI R203, RZ, 0x1f, R6 ;  /* 0x0000001fffcb3819 */ /* 0x000fc80000011406 */
[----:B------:R-:W-:Y:S02]  /*0ee0*/  @P3 LEA.HI R203, R203, R6, RZ, 0x3 ;  /* 0x00000006cbcb3211 */ /* 0x000fe400078f18ff */
[----:B------:R-:W-:Y:S02]  /*0ef0*/  MOV R6, RZ ;  /* 0x000000ff00067202 */ /* 0x000fe40000000f00 */
[----:B------:R-:W-:Y:S01]  /*0f00*/  @P3 LEA.HI.SX32 R6, R203, R216, 0x1d ;  /* 0x000000d8cb063211 */ /* 0x000fe200078feaff */
[----:B-1----:R-:W-:-:S04]  /*0f10*/  @P0 IMAD.WIDE.U32 R4, R7, 0x20, R4 ;  /* 0x0000002007040825 */ /* 0x002fc800078e0004 */
[----:B0-----:R-:W-:Y:S01]  /*0f20*/  @P0 IMAD.WIDE.U32 R2, R202, 0x20, R2 ;  /* 0x00000020ca020825 */ /* 0x001fe200078e0002 */
[C---:B------:R-:W-:Y:S01]  /*0f30*/  IADD3 R202, PT, PT, R6.reuse, 0x60, RZ ;  /* 0x0000006006ca7810 */ /* 0x040fe20007ffe0ff */
[----:B------:R-:W5:Y:S01]  /*0f40*/  @P0 LDG.E.128 R52, desc[UR6][R4.64] ;  /* 0x0000000604340981 */ /* 0x000f62000c1e1d00 */
[----:B------:R-:W-:-:S03]  /*0f50*/  IADD3 R216, PT, PT, R6, 0x80, RZ ;  /* 0x0000008006d87810 */ /* 0x000fc60007ffe0ff */
[----:B------:R-:W5:Y:S04]  /*0f60*/  @P0 LDG.E.128 R60, desc[UR6][R2.64] ;  /* 0x00000006023c0981 */ /* 0x000f68000c1e1d00 */
[----:B------:R0:W5:Y:S01]  /*0f70*/  @P0 LDG.E.128 R56, desc[UR6][R2.64+0x10] ;  /* 0x0000100602380981 */ /* 0x000162000c1e1d00 */
[----:B------:R-:W-:-:S03]  /*0f80*/  IMAD.WIDE.U32 R202, R202, 0x8, R234 ;  /* 0x00000008caca7825 */ /* 0x000fc600078e00ea */
[----:B------:R1:W5:Y:S01]  /*0f90*/  @P0 LDG.E.128 R48, desc[UR6][R4.64+0x10] ;  /* 0x0000100604300981 */ /* 0x000362000c1e1d00 */
[C---:B0-----:R-:W-:Y:S02]  /*0fa0*/  IADD3 R3, PT, PT, R6.reuse, 0x20, RZ ;  /* 0x0000002006037810 */ /* 0x041fe40007ffe0ff */
[C---:B------:R-:W-:Y:S01]  /*0fb0*/  IADD3 R2, PT, PT, R6.reuse, 0x40, RZ ;  /* 0x0000004006027810 */ /* 0x040fe20007ffe0ff */
[----:B------:R-:W-:-:S04]  /*0fc0*/  IMAD.WIDE.U32 R6, R6, 0x8, R234 ;  /* 0x0000000806067825 */ /* 0x000fc800078e00ea */
[----:B-1----:R-:W-:-:S04]  /*0fd0*/  IMAD.WIDE.U32 R4, R3, 0x8, R234 ;  /* 0x0000000803047825 */ /* 0x002fc800078e00ea */
[----:B------:R-:W-:-:S04]  /*0fe0*/  IMAD.WIDE.U32 R2, R2, 0x8, R234 ;  /* 0x0000000802027825 */ /* 0x000fc800078e00ea */
[----:B------:R-:W-:Y:S01]  /*0ff0*/  IMAD.WIDE.U32 R216, R216, 0x8, R234 ;  /* 0x00000008d8d87825 */ /* 0x000fe200078e00ea */
[----:B--2---:R-:W-:-:S05]  /*1000*/  FSEL R218, R218, RZ, !P1 ;  /* 0x000000ffdada7208 */ /* 0x004fca0004800000 */
[C---:B----4-:R-:W-:Y:S01]  /*1010*/  FADD.FTZ R236, -R218.reuse, R10 ;  /* 0x0000000adaec7221 */ /* 0x050fe20000010100 */
[C---:B------:R-:W-:Y:S01]  /*1020*/  FADD.FTZ R247, -R218.reuse, R8 ;  /* 0x00000008daf77221 */ /* 0x040fe20000010100 */
[----:B------:R-:W-:-:S03]  /*1030*/  FADD.FTZ R251, -R218, R22 ;  /* 0x00000016dafb7221 */ /* 0x000fc60000010100 */
[----:B------:R-:W-:Y:S01]  /*1040*/  MOV R22, R236 ;  /* 0x000000ec00167202 */ /* 0x000fe20000000f00 */
[C---:B------:R-:W-:Y:S01]  /*1050*/  FADD.FTZ R238, -R218.reuse, R188 ;  /* 0x000000bcdaee7221 */ /* 0x040fe20000010100 */
[C---:B------:R-:W-:Y:S01]  /*1060*/  FADD.FTZ R223, -R218.reuse, R189 ;  /* 0x000000bddadf7221 */ /* 0x040fe20000010100 */
[C---:B------:R-:W-:Y:S01]  /*1070*/  FADD.FTZ R249, -R218.reuse, R12 ;  /* 0x0000000cdaf97221 */ /* 0x040fe20000010100 */
[C---:B------:R-:W-:Y:S02]  /*1080*/  FADD.FTZ R12, -R218.reuse, R23 ;  /* 0x00000017da0c7221 */ /* 0x040fe40000010100 */
[----:B------:R-:W2:Y:S01]  /*1090*/  LDL.LU R23, [R1+0xc] ;  /* 0x00000c0001177983 */ /* 0x000ea20000300800 */
[C---:B------:R-:W-:Y:S01]  /*10a0*/  FADD.FTZ R236, -R218.reuse, R204 ;  /* 0x000000ccdaec7221 */ /* 0x040fe20000010100 */
[----:B------:R-:W-:Y:S02]  /*10b0*/  MOV R204, R247 ;  /* 0x000000f700cc7202 */ /* 0x000fe40000000f00 */
[----:B------:R-:W4:Y:S01]  /*10c0*/  LDL.LU R188, [R1+0x108] ;  /* 0x0001080001bc7983 */ /* 0x000f220000300800 */
[----:B------:R-:W-:-:S03]  /*10d0*/  FADD.FTZ R234, -R218, R192 ;  /* 0x000000c0daea7221 */ /* 0x000fc60000010100 */
[----:B------:R-:W2:Y:S04]  /*10e0*/  LDL.LU R189, [R1+0x4] ;  /* 0x0000040001bd7983 */ /* 0x000ea80000300800 */
[----:B------:R-:W4:Y:S04]  /*10f0*/  LDL.LU R247, [R1+0x118] ;  /* 0x0001180001f77983 */ /* 0x000f280000300800 */
[----:B------:R-:W2:Y:S01]  /*1100*/  LDL.LU R192, [R1+0x120] ;  /* 0x0001200001c07983 */ /* 0x000ea20000300800 */
[C-C-:B------:R-:W-:Y:S01]  /*1110*/  FADD.FTZ R224, -R218.reuse, R18.reuse ;  /* 0x00000012dae07221 */ /* 0x140fe20000010100 */
[----:B------:R-:W-:Y:S01]  /*1120*/  PRMT R18, R69, 0x7632, R18 ;  /* 0x0000763245127816 */ /* 0x000fe20000000012 */
[C---:B------:R-:W-:Y:S01]  /*1130*/  FADD.FTZ R10, -R218.reuse, R19 ;  /* 0x00000013da0a7221 */ /* 0x040fe20000010100 */
[C---:B------:R-:W-:Y:S01]  /*1140*/  FADD.FTZ R229, -R218.reuse, R11 ;  /* 0x0000000bdae57221 */ /* 0x040fe20000010100 */
[----:B------:R-:W-:Y:S01]  /*1150*/  FADD.FTZ R11, -R218, R21 ;  /* 0x00000015da0b7221 */ /* 0x000fe20000010100 */
[----:B------:R-:W-:Y:S01]  /*1160*/  SHF.L.U32 R21, R18, 0x10, RZ ;  /* 0x0000001012157819 */ /* 0x000fe200000006ff */
[C---:B------:R-:W-:Y:S01]  /*1170*/  FADD.FTZ R252, -R218.reuse, R20 ;  /* 0x00000014dafc7221 */ /* 0x040fe20000010100 */
[----:B------:R-:W-:Y:S01]  /*1180*/  FADD.FTZ R13, -R218, R13 ;  /* 0x0000000dda0d7221 */ /* 0x000fe20000010100 */
[----:B------:R-:W-:-:S04]  /*1190*/  @P0 IMAD.WIDE.U32 R230, R201, 0x20, R230 ;  /* 0x00000020c9e60825 */ /* 0x000fc800078e00e6 */
[----:B------:R-:W-:Y:S01]  /*11a0*/  FADD.FTZ R201, -R218, R195 ;  /* 0x000000c3dac97221 */ /* 0x000fe20000010100 */
[----:B------:R-:W-:Y:S01]  /*11b0*/  FMUL.FTZ R195, R222, R13 ;  /* 0x0000000ddec37220 */ /* 0x000fe20000410000 */
[----:B------:R-:W-:-:S04]  /*11c0*/  @P0 IMAD.WIDE.U32 R232, R219, 0x20, R232 ;  /* 0x00000020dbe80825 */ /* 0x000fc800078e00e8 */
[----:B------:R-:W-:Y:S01]  /*11d0*/  FADD.FTZ R245, -R218, R212 ;  /* 0x000000d4daf57221 */ /* 0x000fe20000010100 */
[----:B---3--:R-:W-:Y:S01]  /*11e0*/  PRMT R19, R169, 0x7632, R19 ;  /* 0x00007632a9137816 */ /* 0x008fe20000000013 */
[----:B------:R-:W5:Y:S01]  /*11f0*/  @P0 LDG.E.128 R44, desc[UR6][R232.64] ;  /* 0x00000006e82c0981 */ /* 0x000f62000c1e1d00 */
[----:B------:R-:W-:Y:S02]  /*1200*/  PRMT R18, R170, 0x7632, R18 ;  /* 0x00007632aa127816 */ /* 0x000fe40000000012 */
[----:B------:R-:W-:Y:S01]  /*1210*/  SHF.L.U32 R20, R19, 0x10, RZ ;  /* 0x0000001013147819 */ /* 0x000fe200000006ff */
[----:B------:R0:W5:Y:S01]  /*1220*/  @P0 LDG.E.128 R40, desc[UR6][R232.64+0x10] ;  /* 0x00001006e8280981 */ /* 0x000162000c1e1d00 */
[----:B------:R-:W-:Y:S02]  /*1230*/  PRMT R19, R171, 0x7632, R19 ;  /* 0x00007632ab137816 */ /* 0x000fe40000000013 */
[----:B------:R-:W-:Y:S01]  /*1240*/  SHF.L.U32 R18, R18, 0x10, RZ ;  /* 0x0000001012127819 */ /* 0x000fe200000006ff */
[C---:B------:R-:W-:Y:S01]  /*1250*/  FADD.FTZ R248, -R218.reuse, R196 ;  /* 0x000000c4daf87221 */ /* 0x040fe20000010100 */
[----:B------:R-:W-:Y:S01]  /*1260*/  SHF.L.U32 R13, R19, 0x10, RZ ;  /* 0x00000010130d7819 */ /* 0x000fe200000006ff */
[C---:B------:R-:W-:Y:S01]  /*1270*/  FADD.FTZ R212, -R218.reuse, R209 ;  /* 0x000000d1dad47221 */ /* 0x040fe20000010100 */
[C---:B------:R-:W-:Y:S01]  /*1280*/  FADD.FTZ R215, -R218.reuse, R215 ;  /* 0x000000d7dad77221 */ /* 0x040fe20000010100 */
[C---:B------:R-:W-:Y:S01]  /*1290*/  FADD.FTZ R244, -R218.reuse, R14 ;  /* 0x0000000edaf47221 */ /* 0x040fe20000010100 */
[C---:B------:R-:W-:Y:S01]  /*12a0*/  FADD.FTZ R250, -R218.reuse, R16 ;  /* 0x00000010dafa7221 */ /* 0x040fe20000010100 */
[----:B0-----:R-:W-:Y:S01]  /*12b0*/  MOV R232, R204 ;  /* 0x000000cc00e87202 */ /* 0x001fe20000000f00 */
[C---:B------:R-:W-:Y:S01]  /*12c0*/  FADD.FTZ R8, -R218.reuse, R17 ;  /* 0x00000011da087221 */ /* 0x040fe20000010100 */
[----:B------:R-:W-:Y:S01]  /*12d0*/  MOV R204, R22 ;  /* 0x0000001600cc7202 */ /* 0x000fe20000000f00 */
[-C--:B------:R-:W-:Y:S01]  /*12e0*/  FMUL.FTZ R196, R21, R20.reuse ;  /* 0x0000001415c47220 */ /* 0x080fe20000410000 */
[----:B------:R-:W-:Y:S01]  /*12f0*/  FADD.FTZ R14, -R218, R197 ;  /* 0x000000c5da0e7221 */ /* 0x000fe20000010100 */
[----:B------:R-:W-:Y:S01]  /*1300*/  FMUL.FTZ R197, R222, R215 ;  /* 0x000000d7dec57220 */ /* 0x000fe20000410000 */
[----:B------:R-:W-:Y:S01]  /*1310*/  FADD.FTZ R151, R151, R20 ;  /* 0x0000001497977221 */ /* 0x000fe20000010000 */
[C---:B------:R-:W-:Y:S01]  /*1320*/  FADD.FTZ R235, -R218.reuse, R214 ;  /* 0x000000d6daeb7221 */ /* 0x040fe20000010100 */
[C---:B------:R-:W-:Y:S01]  /*1330*/  FADD.FTZ R239, -R218.reuse, R198 ;  /* 0x000000c6daef7221 */ /* 0x040fe20000010100 */
[----:B------:R-:W-:Y:S01]  /*1340*/  FFMA.FTZ R107, R197, R20, R107 ;  /* 0x00000014c56b7223 */ /* 0x000fe2000001006b */
[----:B------:R-:W-:Y:S01]  /*1350*/  FADD.FTZ R15, -R218, R15 ;  /* 0x0000000fda0f7221 */ /* 0x000fe20000010100 */
[----:B------:R-:W-:-:S04]  /*1360*/  @P0 IMAD.WIDE.U32 R220, R0, 0x20, R220 ;  /* 0x0000002000dc0825 */ /* 0x000fc800078e00dc */
[C---:B------:R-:W-:Y:S01]  /*1370*/  FADD.FTZ R9, -R218.reuse, R9 ;  /* 0x00000009da097221 */ /* 0x040fe20000010100 */
[C---:B------:R-:W-:Y:S01]  /*1380*/  FADD.FTZ R237, -R218.reuse, R190 ;  /* 0x000000bedaed7221 */ /* 0x040fe20000010100 */
[C---:B------:R-:W-:Y:S01]  /*1390*/  FADD.FTZ R205, -R218.reuse, R205 ;  /* 0x000000cddacd7221 */ /* 0x040fe20000010100 */
[C---:B------:R-:W-:Y:S01]  /*13a0*/  FADD.FTZ R207, -R218.reuse, R207 ;  /* 0x000000cfdacf7221 */ /* 0x040fe20000010100 */
[----:B------:R-:W-:Y:S01]  /*13b0*/  FADD.FTZ R210, -R218, R210 ;  /* 0x000000d2dad27221 */ /* 0x000fe20000010100 */
[----:B------:R-:W5:Y:S04]  /*13c0*/  @P0 LDG.E.128 R36, desc[UR6][R230.64] ;  /* 0x00000006e6240981 */ /* 0x000f68000c1e1d00 */
[----:B------:R0:W5:Y:S01]  /*13d0*/  @P0 LDG.E.128 R32, desc[UR6][R230.64+0x10] ;  /* 0x00001006e6200981 */ /* 0x000162000c1e1d00 */
[----:B----4-:R-:W-:Y:S01]  /*13e0*/  FADD.FTZ R247, R247, R18 ;  /* 0x00000012f7f77221 */ /* 0x010fe20000010000 */
[----:B--2---:R-:W-:-:S04]  /*13f0*/  FADD.FTZ R192, R192, R13 ;  /* 0x0000000dc0c07221 */ /* 0x004fc80000010000 */
[----:B------:R1:W-:Y:S04]  /*1400*/  STL [R1+0x118], R247 ;  /* 0x000118f701007387 */ /* 0x0003e80000100800 */
[----:B------:R-:W2:Y:S04]  /*1410*/  LDL.LU R209, [R1+0xf8] ;  /* 0x0000f80001d17983 */ /* 0x000ea80000300800 */
[----:B------:R3:W-:Y:S04]  /*1420*/  STL [R1+0x120], R192 ;  /* 0x000120c001007387 */ /* 0x0007e80000100800 */
[----:B------:R-:W4:Y:S04]  /*1430*/  LDL.LU R22, [R1+0x24] ;  /* 0x0000240001167983 */ /* 0x000f280000300800 */
[----:B------:R-:W4:Y:S04]  /*1440*/  LDL.LU R21, [R1+0x100] ;  /* 0x0001000001157983 */ /* 0x000f280000300800 */
[----:B------:R-:W4:Y:S01]  /*1450*/  LDL.LU R20, [R1+0x2c] ;  /* 0x00002c0001147983 */ /* 0x000f220000300800 */
[----:B------:R-:W-:Y:S01]  /*1460*/  PRMT R16, R68, 0x7632, R16 ;  /* 0x0000763244107816 */ /* 0x000fe20000000010 */
[----:B------:R-:W-:Y:S01]  /*1470*/  FADD.FTZ R219, -R218, R213 ;  /* 0x000000d5dadb7221 */ /* 0x000fe20000010100 */
[----:B------:R-:W-:Y:S01]  /*1480*/  PRMT R17, R168, 0x7632, R17 ;  /* 0x00007632a8117816 */ /* 0x000fe20000000011 */
[----:B------:R-:W-:Y:S01]  /*1490*/  FADD.FTZ R214, -R218, R199 ;  /* 0x000000c7dad67221 */ /* 0x000fe20000010100 */
[----:B------:R-:W-:Y:S01]  /*14a0*/  SHF.L.U32 R16, R16, 0x10, RZ ;  /* 0x0000001010107819 */ /* 0x000fe200000006ff */
[----:B------:R-:W-:Y:S01]  /*14b0*/  FMUL.FTZ R199, R222, R219 ;  /* 0x000000dbdec77220 */ /* 0x000fe20000410000 */
[----:B------:R-:W-:Y:S01]  /*14c0*/  SHF.L.U32 R17, R17, 0x10, RZ ;  /* 0x0000001011117819 */ /* 0x000fe200000006ff */
[C---:B------:R-:W-:Y:S01]  /*14d0*/  FADD.FTZ R0, -R218.reuse, R193 ;  /* 0x000000c1da007221 */ /* 0x040fe20000010100 */
[----:B------:R-:W-:Y:S01]  /*14e0*/  FADD.FTZ R233, -R218, R208 ;  /* 0x000000d0dae97221 */ /* 0x000fe20000010100 */
[----:B------:R-:W-:Y:S01]  /*14f0*/  FFMA.FTZ R241, R195, R18, R241 ;  /* 0x00000012c3f17223 */ /* 0x000fe200000100f1 */
[----:B------:R-:W5:Y:S01]  /*1500*/  @P0 LDG.E.128 R28, desc[UR6][R220.64] ;  /* 0x00000006dc1c0981 */ /* 0x000f62000c1e1d00 */
[-C--:B------:R-:W-:Y:S01]  /*1510*/  FMUL.FTZ R198, R16, R17.reuse ;  /* 0x0000001110c67220 */ /* 0x080fe20000410000 */
[----:B------:R-:W-:Y:S01]  /*1520*/  FFMA.FTZ R105, R199, R17, R105 ;  /* 0x00000011c7697223 */ /* 0x000fe20000010069 */
[--C-:B------:R-:W-:Y:S01]  /*1530*/  FADD.FTZ R149, R149, R17.reuse ;  /* 0x0000001195957221 */ /* 0x100fe20000010000 */
[----:B------:R-:W-:Y:S01]  /*1540*/  PRMT R17, R71, 0x7632, R17 ;  /* 0x0000763247117816 */ /* 0x000fe20000000011 */
[----:B------:R-:W-:Y:S01]  /*1550*/  FMUL.FTZ R193, R222, R15 ;  /* 0x0000000fdec17220 */ /* 0x000fe20000410000 */
[----:B------:R0:W5:Y:S02]  /*1560*/  @P0 LDG.E.128 R24, desc[UR6][R220.64+0x10] ;  /* 0x00001006dc180981 */ /* 0x000164000c1e1d00 */
[----:B------:R-:W-:Y:S01]  /*1570*/  SHF.L.U32 R17, R17, 0x10, RZ ;  /* 0x0000001011117819 */ /* 0x000fe200000006ff */
[----:B------:R-:W-:-:S04]  /*1580*/  FFMA.FTZ R243, R193, R13, R243 ;  /* 0x0000000dc1f37223 */ /* 0x000fc800000100f3 */
[----:B-1----:R-:W-:Y:S01]  /*1590*/  FMUL.FTZ R247, R17, R13 ;  /* 0x0000000d11f77220 */ /* 0x002fe20000410000 */
[----:B------:R-:W-:Y:S01]  /*15a0*/  PRMT R13, R172, 0x7632, R13 ;  /* 0x00007632ac0d7816 */ /* 0x000fe2000000000d */
[----:B---3--:R-:W-:Y:S01]  /*15b0*/  FMUL.FTZ R192, R222, R9 ;  /* 0x00000009dec07220 */ /* 0x008fe20000410000 */
[----:B------:R-:W-:Y:S01]  /*15c0*/  MOV R190, R224 ;  /* 0x000000e000be7202 */ /* 0x000fe20000000f00 */
[----:B------:R-:W-:Y:S01]  /*15d0*/  FADD.FTZ R224, -R218, R191 ;  /* 0x000000bfdae07221 */ /* 0x000fe20000010100 */
[----:B------:R-:W-:Y:S02]  /*15e0*/  SHF.L.U32 R13, R13, 0x10, RZ ;  /* 0x000000100d0d7819 */ /* 0x000fe400000006ff */
[----:B------:R-:W-:Y:S02]  /*15f0*/  MOV R191, R235 ;  /* 0x000000eb00bf7202 */ /* 0x000fe40000000f00 */
[----:B------:R-:W-:Y:S02]  /*1600*/  PRMT R15, R73, 0x7632, R15 ;  /* 0x00007632490f7816 */ /* 0x000fe4000000000f */
[----:B------:R-:W-:Y:S01]  /*1610*/  PRMT R17, R173, 0x7632, R17 ;  /* 0x00007632ad117816 */ /* 0x000fe20000000011 */
[----:B------:R-:W-:Y:S01]  /*1620*/  FFMA.FTZ R189, R192, R13, R189 ;  /* 0x0000000dc0bd7223 */ /* 0x000fe200000100bd */
[----:B------:R-:W-:-:S02]  /*1630*/  PRMT R16, R70, 0x7632, R16 ;  /* 0x0000763246107816 */ /* 0x000fc40000000010 */
[----:B------:R-:W-:Y:S01]  /*1640*/  MOV R208, R191 ;  /* 0x000000bf00d07202 */ /* 0x000fe20000000f00 */
[----:B------:R-:W-:Y:S01]  /*1650*/  FMUL.FTZ R191, R222, R229 ;  /* 0x000000e5debf7220 */ /* 0x000fe20000410000 */
[----:B------:R-:W-:Y:S02]  /*1660*/  SHF.L.U32 R15, R15, 0x10, RZ ;  /* 0x000000100f0f7819 */ /* 0x000fe400000006ff */
[----:B------:R-:W-:Y:S02]  /*1670*/  SHF.L.U32 R9, R17, 0x10, RZ ;  /* 0x0000001011097819 */ /* 0x000fe400000006ff */
[----:B------:R-:W-:Y:S01]  /*1680*/  SHF.L.U32 R16, R16, 0x10, RZ ;  /* 0x0000001010107819 */ /* 0x000fe200000006ff */
[----:B------:R1:W-:Y:S01]  /*1690*/  STL [R1+0x4], R189 ;  /* 0x000004bd01007387 */ /* 0x0003e20000100800 */
[----:B------:R-:W-:Y:S01]  /*16a0*/  FADD.FTZ R235, -R218, R206 ;  /* 0x000000cedaeb7221 */ /* 0x000fe20000010100 */
[----:B------:R-:W-:Y:S01]  /*16b0*/  FADD.FTZ R188, R188, R13 ;  /* 0x0000000dbcbc7221 */ /* 0x000fe20000010000 */
[-C--:B------:R-:W-:Y:S01]  /*16c0*/  FFMA.FTZ R23, R191, R9.reuse, R23 ;  /* 0x00000009bf177223 */ /* 0x080fe20000010017 */
[--C-:B------:R-:W-:Y:S01]  /*16d0*/  FADD.FTZ R246, R246, R9.reuse ;  /* 0x00000009f6f67221 */ /* 0x100fe20000010000 */
[----:B------:R-:W-:Y:S01]  /*16e0*/  FADD.FTZ R206, -R218, R194 ;  /* 0x000000c2dace7221 */ /* 0x000fe20000010100 */
[----:B------:R-:W-:Y:S01]  /*16f0*/  FMUL.FTZ R194, R16, R18 ;  /* 0x0000001210c27220 */ /* 0x000fe20000410000 */
[----:B------:R-:W-:Y:S01]  /*1700*/  PRMT R16, R72, 0x7632, R16 ;  /* 0x0000763248107816 */ /* 0x000fe20000000010 */
[----:B-1----:R-:W-:Y:S01]  /*1710*/  FMUL.FTZ R189, R15, R9 ;  /* 0x000000090fbd7220 */ /* 0x002fe20000410000 */
[----:B------:R-:W-:Y:S01]  /*1720*/  PRMT R9, R174, 0x7632, R9 ;  /* 0x00007632ae097816 */ /* 0x000fe20000000009 */
[----:B------:R1:W-:Y:S01]  /*1730*/  STL [R1+0x108], R188 ;  /* 0x000108bc01007387 */ /* 0x0003e20000100800 */
[----:B------:R-:W-:-:S02]  /*1740*/  SHF.L.U32 R16, R16, 0x10, RZ ;  /* 0x0000001010107819 */ /* 0x000fc400000006ff */
[----:B------:R-:W-:Y:S01]  /*1750*/  SHF.L.U32 R9, R9, 0x10, RZ ;  /* 0x0000001009097819 */ /* 0x000fe200000006ff */
[----:B------:R-:W3:Y:S01]  /*1760*/  LDL.LU R19, [R1+0x38] ;  /* 0x0000380001137983 */ /* 0x000ee20000300800 */
[----:B------:R-:W-:-:S03]  /*1770*/  FADD.FTZ R213, -R218, R211 ;  /* 0x000000d3dad57221 */ /* 0x000fc60000010100 */
[----:B------:R-:W3:Y:S01]  /*1780*/  LDL.LU R18, [R1+0xe8] ;  /* 0x0000e80001127983 */ /* 0x000ee20000300800 */
[----:B-1----:R-:W-:Y:S01]  /*1790*/  FMUL.FTZ R188, R222, R8 ;  /* 0x00000008debc7220 */ /* 0x002fe20000410000 */
[----:B------:R-:W-:Y:S01]  /*17a0*/  MOV R211, R190 ;  /* 0x000000be00d37202 */ /* 0x000fe20000000f00 */
[----:B------:R-:W-:Y:S01]  /*17b0*/  FMUL.FTZ R190, R16, R13 ;  /* 0x0000000d10be7220 */ /* 0x000fe20000410000 */
[----:B------:R1:W-:Y:S01]  /*17c0*/  STL [R1+0xc], R23 ;  /* 0x00000c1701007387 */ /* 0x0003e20000100800 */
[----:B------:R-:W-:-:S03]  /*17d0*/  PRMT R8, R175, 0x7632, R8 ;  /* 0x00007632af087816 */ /* 0x000fc60000000008 */
[----:B------:R-:W3:Y:S01]  /*17e0*/  LDL.LU R16, [R1+0xf0] ;  /* 0x0000f00001107983 */ /* 0x000ee20000300800 */
[----:B------:R-:W-:-:S03]  /*17f0*/  SHF.L.U32 R8, R8, 0x10, RZ ;  /* 0x0000001008087819 */ /* 0x000fc600000006ff */
[----:B------:R-:W-:Y:S01]  /*1800*/  STL [R1+0x110], R246 ;  /* 0x000110f601007387 */ /* 0x000fe20000100800 */
[----:B------:R-:W-:-:S04]  /*1810*/  PRMT R13, R74, 0x7632, R13 ;  /* 0x000076324a0d7816 */ /* 0x000fc8000000000d */
[----:B------:R-:W-:-:S05]  /*1820*/  SHF.L.U32 R13, R13, 0x10, RZ ;  /* 0x000000100d0d7819 */ /* 0x000fca00000006ff */
[-C--:B-1----:R-:W-:Y:S01]  /*1830*/  FMUL.FTZ R23, R13, R9.reuse ;  /* 0x000000090d177220 */ /* 0x082fe20000410000 */
[----:B--2---:R-:W-:Y:S01]  /*1840*/  FADD.FTZ R209, R209, R9 ;  /* 0x00000009d1d17221 */ /* 0x004fe20000010000 */
[----:B----4-:R-:W-:-:S04]  /*1850*/  FFMA.FTZ R22, R188, R9, R22 ;  /* 0x00000009bc167223 */ /* 0x010fc80000010016 */
[----:B------:R1:W-:Y:S04]  /*1860*/  STL [R1+0xf8], R209 ;  /* 0x0000f8d101007387 */ /* 0x0003e80000100800 */
[----:B------:R2:W-:Y:S04]  /*1870*/  STL [R1+0x24], R22 ;  /* 0x0000241601007387 */ /* 0x0005e80000100800 */
[----:B------:R-:W4:Y:S01]  /*1880*/  LDL.LU R17, [R1+0x40] ;  /* 0x0000400001117983 */ /* 0x000f220000300800 */
[----:B------:R-:W-:-:S03]  /*1890*/  FADD.FTZ R21, R21, R8 ;  /* 0x0000000815157221 */ /* 0x000fc60000010000 */
[----:B-1----:R-:W4:Y:S01]  /*18a0*/  LDL.LU R209, [R1+0xd8] ;  /* 0x0000d80001d17983 */ /* 0x002f220000300800 */
[----:B--2---:R-:W-:-:S03]  /*18b0*/  FMUL.FTZ R22, R222, R10 ;  /* 0x0000000ade167220 */ /* 0x004fc60000410000 */
[----:B------:R1:W-:Y:S04]  /*18c0*/  STL [R1+0x100], R21 ;  /* 0x0001001501007387 */ /* 0x0003e80000100800 */
[----:B------:R-:W2:Y:S01]  /*18d0*/  LDL.LU R15, [R1+0x48] ;  /* 0x00004800010f7983 */ /* 0x000ea20000300800 */
[----:B------:R-:W-:-:S05]  /*18e0*/  FFMA.FTZ R20, R22, R8, R20 ;  /* 0x0000000816147223 */ /* 0x000fca0000010014 */
[----:B------:R0:W-:Y:S04]  /*18f0*/  STL [R1+0x2c], R20 ;  /* 0x00002c1401007387 */ /* 0x0001e80000100800 */
[----:B------:R-:W2:Y:S04]  /*1900*/  LDL.LU R13, [R1+0xe0] ;  /* 0x0000e000010d7983 */ /* 0x000ea80000300800 */
[----:B------:R-:W2:Y:S01]  /*1910*/  LDL.LU R10, [R1+0x50] ;  /* 0x00005000010a7983 */ /* 0x000ea20000300800 */
[----:B------:R-:W-:-:S04]  /*1920*/  PRMT R9, R75, 0x7632, R9 ;  /* 0x000076324b097816 */ /* 0x000fc80000000009 */
[----:B------:R-:W-:-:S05]  /*1930*/  SHF.L.U32 R9, R9, 0x10, RZ ;  /* 0x0000001009097819 */ /* 0x000fca00000006ff */
[----:B------:R-:W-:Y:S01]  /*1940*/  FMUL.FTZ R246, R9, R8 ;  /* 0x0000000809f67220 */ /* 0x000fe20000410000 */
[----:B------:R-:W-:Y:S02]  /*1950*/  PRMT R9, R76, 0x7632, R9 ;  /* 0x000076324c097816 */ /* 0x000fe40000000009 */
[----:B------:R-:W-:Y:S01]  /*1960*/  PRMT R8, R176, 0x7632, R8 ;  /* 0x00007632b0087816 */ /* 0x000fe20000000008 */
[----:B-1----:R-:W-:Y:S01]  /*1970*/  FMUL.FTZ R21, R222, R11 ;  /* 0x0000000bde157220 */ /* 0x002fe20000410000 */
[----:B------:R-:W-:Y:S02]  /*1980*/  SHF.L.U32 R9, R9, 0x10, RZ ;  /* 0x0000001009097819 */ /* 0x000fe400000006ff */
[----:B------:R-:W-:-:S05]  /*1990*/  SHF.L.U32 R8, R8, 0x10, RZ ;  /* 0x0000001008087819 */ /* 0x000fca00000006ff */
[----:B0-----:R-:W-:Y:S01]  /*19a0*/  FMUL.FTZ R20, R9, R8 ;  /* 0x0000000809147220 */ /* 0x001fe20000410000 */
[----:B------:R-:W-:-:S04]  /*19b0*/  PRMT R9, R77, 0x7632, R9 ;  /* 0x000076324d097816 */ /* 0x000fc80000000009 */
[----:B------:R-:W-:Y:S01]  /*19c0*/  SHF.L.U32 R9, R9, 0x10, RZ ;  /* 0x0000001009097819 */ /* 0x000fe200000006ff */
[----:B---3--:R-:W-:Y:S01]  /*19d0*/  FFMA.FTZ R19, R21, R8, R19 ;  /* 0x0000000815137223 */ /* 0x008fe20000010013 */
[--C-:B------:R-:W-:Y:S01]  /*19e0*/  FADD.FTZ R18, R18, R8.reuse ;  /* 0x0000000812127221 */ /* 0x100fe20000010000 */
[----:B------:R-:W-:-:S03]  /*19f0*/  PRMT R8, R177, 0x7632, R8 ;  /* 0x00007632b1087816 */ /* 0x000fc60000000008 */
[----:B------:R0:W-:Y:S01]  /*1a00*/  STL [R1+0x38], R19 ;  /* 0x0000381301007387 */ /* 0x0001e20000100800 */
[----:B------:R-:W-:-:S03]  /*1a10*/  SHF.L.U32 R8, R8, 0x10, RZ ;  /* 0x0000001008087819 */ /* 0x000fc600000006ff */
[----:B------:R1:W-:Y:S01]  /*1a20*/  STL [R1+0xe8], R18 ;  /* 0x0000e81201007387 */ /* 0x0003e20000100800 */
[----:B0-----:R-:W-:Y:S01]  /*1a30*/  FMUL.FTZ R19, R222, R12 ;  /* 0x0000000cde137220 */ /* 0x001fe20000410000 */
[----:B------:R-:W-:Y:S01]  /*1a40*/  FADD.FTZ R16, R16, R8 ;  /* 0x0000000810107221 */ /* 0x000fe20000010000 */
[----:B-1----:R-:W-:Y:S01]  /*1a50*/  FMUL.FTZ R18, R9, R8 ;  /* 0x0000000809127220 */ /* 0x002fe20000410000 */
[----:B------:R-:W-:-:S04]  /*1a60*/  PRMT R9, R78, 0x7632, R9 ;  /* 0x000076324e097816 */ /* 0x000fc80000000009 */
[----:B------:R-:W-:Y:S01]  /*1a70*/  SHF.L.U32 R9, R9, 0x10, RZ ;  /* 0x0000001009097819 */ /* 0x000fe200000006ff */
[----:B----4-:R-:W-:Y:S01]  /*1a80*/  FFMA.FTZ R17, R19, R8, R17 ;  /* 0x0000000813117223 */ /* 0x010fe20000010011 */
[----:B------:R-:W-:-:S04]  /*1a90*/  PRMT R8, R178, 0x7632, R8 ;  /* 0x00007632b2087816 */ /* 0x000fc80000000008 */
[----:B------:R0:W-:Y:S01]  /*1aa0*/  STL [R1+0x40], R17 ;  /* 0x0000401101007387 */ /* 0x0001e20000100800 */
[----:B------:R-:W-:-:S03]  /*1ab0*/  SHF.L.U32 R8, R8, 0x10, RZ ;  /* 0x0000001008087819 */ /* 0x000fc600000006ff */
[----:B------:R1:W-:Y:S02]  /*1ac0*/  STL [R1+0xf0], R16 ;  /* 0x0000f01001007387 */ /* 0x0003e40000100800 */
[----:B------:R-:W-:Y:S01]  /*1ad0*/  FADD.FTZ R209, R209, R8 ;  /* 0x00000008d1d17221 */ /* 0x000fe20000010000 */
[----:B0-----:R-:W-:Y:S01]  /*1ae0*/  FMUL.FTZ R17, R222, R14 ;  /* 0x0000000ede117220 */ /* 0x001fe20000410000 */
[----:B-1----:R-:W-:-:S03]  /*1af0*/  FMUL.FTZ R16, R9, R8 ;  /* 0x0000000809107220 */ /* 0x002fc60000410000 */
[----:B--2---:R-:W-:Y:S01]  /*1b00*/  FFMA.FTZ R15, R17, R8, R15 ;  /* 0x00000008110f7223 */ /* 0x004fe2000001000f */
[----:B------:R-:W-:Y:S01]  /*1b10*/  PRMT R8, R179, 0x7632, R8 ;  /* 0x00007632b3087816 */ /* 0x000fe20000000008 */
[----:B------:R-:W-:Y:S03]  /*1b20*/  STL [R1+0xd8], R209 ;  /* 0x0000d8d101007387 */ /* 0x000fe60000100800 */
[----:B------:R-:W-:Y:S01]  /*1b30*/  SHF.L.U32 R8, R8, 0x10, RZ ;  /* 0x0000001008087819 */ /* 0x000fe200000006ff */
[----:B------:R0:W-:Y:S04]  /*1b40*/  STL [R1+0x48], R15 ;  /* 0x0000480f01007387 */ /* 0x0001e80000100800 */
[----:B------:R-:W-:Y:S01]  /*1b50*/  FADD.FTZ R13, R13, R8 ;  /* 0x000000080d0d7221 */ /* 0x000fe20000010000 */
[----:B0-----:R-:W-:-:S04]  /*1b60*/  FMUL.FTZ R15, R222, R214 ;  /* 0x000000d6de0f7220 */ /* 0x001fc80000410000 */
[----:B------:R-:W-:Y:S01]  /*1b70*/  FFMA.FTZ R10, R15, R8, R10 ;  /* 0x000000080f0a7223 */ /* 0x000fe2000001000a */
[----:B------:R-:W-:Y:S04]  /*1b80*/  STL [R1+0xe0], R13 ;  /* 0x0000e00d01007387 */ /* 0x000fe80000100800 */
[----:B------:R0:W-:Y:S04]  /*1b90*/  STL [R1+0x50], R10 ;  /* 0x0000500a01007387 */ /* 0x0001e80000100800 */
[----:B------:R-:W2:Y:S04]  /*1ba0*/  LDL.LU R221, [R1+0x58] ;  /* 0x0000580001dd7983 */ /* 0x000ea80000300800 */
[----:B------:R-:W3:Y:S01]  /*1bb0*/  LDL.LU R12, [R1+0xc8] ;  /* 0x0000c800010c7983 */ /* 0x000ee20000300800 */
[----:B------:R-:W-:-:S03]  /*1bc0*/  MOV R209, R204 ;  /* 0x000000cc00d17202 */ /* 0x000fc60000000f00 */
[----:B0-----:R-:W4:Y:S04]  /*1bd0*/  LDL.LU R10, [R1+0xd0] ;  /* 0x0000d000010a7983 */ /* 0x001f280000300800 */
[----:B------:R-:W4:Y:S04]  /*1be0*/  LDL.LU R219, [R1+0xb8] ;  /* 0x0000b80001db7983 */ /* 0x000f280000300800 */
[----:B------:R-:W4:Y:S04]  /*1bf0*/  LDL.LU R204, [R1+0x68] ;  /* 0x0000680001cc7983 */ /* 0x000f280000300800 */
[----:B------:R-:W4:Y:S04]  /*1c00*/  LDL.LU R220, [R1+0x60] ;  /* 0x0000600001dc7983 */ /* 0x000f280000300800 */
[----:B------:R-:W4:Y:S04]  /*1c10*/  LDL.LU R215, [R1+0xc0] ;  /* 0x0000c00001d77983 */ /* 0x000f280000300800 */
[----:B------:R-:W4:Y:S01]  /*1c20*/  LDL.LU R214, [R1+0x70] ;  /* 0x0000700001d67983 */ /* 0x000f220000300800 */
[----:B------:R-:W-:-:S02]  /*1c30*/  PRMT R9, R79, 0x7632, R9 ;  /* 0x000076324f097816 */ /* 0x000fc40000000009 */
[----:B------:R-:W-:Y:S02]  /*1c40*/  MOV R218, R211 ;  /* 0x000000d300da7202 */ /* 0x000fe40000000f00 */
[----:B------:R-:W-:Y:S02]  /*1c50*/  SHF.L.U32 R9, R9, 0x10, RZ ;  /* 0x0000001009097819 */ /* 0x000fe400000006ff */
[----:B------:R-:W-:Y:S02]  /*1c60*/  MOV R211, R208 ;  /* 0x000000d000d37202 */ /* 0x000fe40000000f00 */
[----:B------:R-:W-:Y:S02]  /*1c70*/  MOV R208, R232 ;  /* 0x000000e800d07202 */ /* 0x000fe40000000f00 */
[----:B------:R-:W-:Y:S01]  /*1c80*/  MOV R232, R245 ;  /* 0x000000f500e87202 */ /* 0x000fe20000000f00 */
[----:B------:R-:W-:Y:S01]  /*1c90*/  FMUL.FTZ R245, R9, R8 ;  /* 0x0000000809f57220 */ /* 0x000fe20000410000 */
[----:B------:R-:W-:-:S02]  /*1ca0*/  PRMT R8, R180, 0x7632, R8 ;  /* 0x00007632b4087816 */ /* 0x000fc40000000008 */
[----:B------:R-:W-:Y:S01]  /*1cb0*/  PRMT R9, R80, 0x7632, R9 ;  /* 0x0000763250097816 */ /* 0x000fe20000000009 */
[----:B------:R-:W-:Y:S01]  /*1cc0*/  FMUL.FTZ R14, R222, R223 ;  /* 0x000000dfde0e7220 */ /* 0x000fe20000410000 */
[----:B------:R-:W-:Y:S02]  /*1cd0*/  SHF.L.U32 R8, R8, 0x10, RZ ;  /* 0x0000001008087819 */ /* 0x000fe400000006ff */
[----:B------:R-:W-:Y:S02]  /*1ce0*/  SHF.L.U32 R9, R9, 0x10, RZ ;  /* 0x0000001009097819 */ /* 0x000fe400000006ff */
[----:B------:R-:W-:-:S03]  /*1cf0*/  PRMT R11, R81, 0x7632, R11 ;  /* 0x00007632510b7816 */ /* 0x000fc6000000000b */
[----:B------:R-:W-:Y:S01]  /*1d00*/  FMUL.FTZ R13, R9, R8 ;  /* 0x00000008090d7220 */ /* 0x000fe20000410000 */
[----:B------:R-:W-:Y:S02]  /*1d10*/  SHF.L.U32 R11, R11, 0x10, RZ ;  /* 0x000000100b0b7819 */ /* 0x000fe400000006ff */
[----:B------:R-:W-:-:S04]  /*1d20*/  PRMT R9, R82, 0x7632, R9 ;  /* 0x0000763252097816 */ /* 0x000fc80000000009 */
[----:B------:R-:W-:Y:S02]  /*1d30*/  SHF.L.U32 R9, R9, 0x10, RZ ;  /* 0x0000001009097819 */ /* 0x000fe400000006ff */
[----:B------:R-:W-:Y:S01]  /*1d40*/  MOV R230, R209 ;  /* 0x000000d100e67202 */ /* 0x000fe20000000f00 */
[----:B--2---:R-:W-:Y:S01]  /*1d50*/  FFMA.FTZ R221, R14, R8, R221 ;  /* 0x000000080edd7223 */ /* 0x004fe200000100dd */
[--C-:B---3--:R-:W-:Y:S01]  /*1d60*/  FADD.FTZ R12, R12, R8.reuse ;  /* 0x000000080c0c7221 */ /* 0x108fe20000010000 */
[----:B------:R-:W-:-:S03]  /*1d70*/  PRMT R8, R181, 0x7632, R8 ;  /* 0x00007632b5087816 */ /* 0x000fc60000000008 */
[----:B------:R-:W-:Y:S01]  /*1d80*/  STL [R1+0x58], R221 ;  /* 0x000058dd01007387 */ /* 0x000fe20000100800 */
[----:B------:R-:W-:-:S03]  /*1d90*/  SHF.L.U32 R8, R8, 0x10, RZ ;  /* 0x0000001008087819 */ /* 0x000fc600000006ff */
[----:B------:R0:W-:Y:S02]  /*1da0*/  STL [R1+0xc8], R12 ;  /* 0x0000c80c01007387 */ /* 0x0001e40000100800 */
[----:B------:R-:W-:Y:S01]  /*1db0*/  FMUL.FTZ R11, R11, R8 ;  /* 0x000000080b0b7220 */ /* 0x000fe20000410000 */
[----:B----4-:R-:W-:Y:S01]  /*1dc0*/  FADD.FTZ R10, R10, R8 ;  /* 0x000000080a0a7221 */ /* 0x010fe20000010000 */
[----:B0-----:R-:W-:-:S04]  /*1dd0*/  FMUL.FTZ R12, R222, R224 ;  /* 0x000000e0de0c7220 */ /* 0x001fc80000410000 */
[----:B------:R-:W-:Y:S01]  /*1de0*/  FFMA.FTZ R220, R12, R8, R220 ;  /* 0x000000080cdc7223 */ /* 0x000fe200000100dc */
[----:B------:R-:W-:-:S04]  /*1df0*/  PRMT R8, R182, 0x7632, R8 ;  /* 0x00007632b6087816 */ /* 0x000fc80000000008 */
[----:B------:R-:W-:Y:S01]  /*1e00*/  STL [R1+0x60], R220 ;  /* 0x000060dc01007387 */ /* 0x000fe20000100800 */
[----:B------:R-:W-:-:S03]  /*1e10*/  SHF.L.U32 R8, R8, 0x10, RZ ;  /* 0x0000001008087819 */ /* 0x000fc600000006ff */
[----:B------:R0:W-:Y:S02]  /*1e20*/  STL [R1+0xd0], R10 ;  /* 0x0000d00a01007387 */ /* 0x0001e40000100800 */
[----:B------:R-:W-:Y:S01]  /*1e30*/  FADD.FTZ R219, R219, R8 ;  /* 0x00000008dbdb7221 */ /* 0x000fe20000010000 */
[----:B------:R-:W-:Y:S01]  /*1e40*/  FMUL.FTZ R9, R9, R8 ;  /* 0x0000000809097220 */ /* 0x000fe20000410000 */
[----:B0-----:R-:W-:-:S04]  /*1e50*/  FMUL.FTZ R10, R222, R205 ;  /* 0x000000cdde0a7220 */ /* 0x001fc80000410000 */
[----:B------:R-:W-:Y:S01]  /*1e60*/  FFMA.FTZ R204, R10, R8, R204 ;  /* 0x000000080acc7223 */ /* 0x000fe200000100cc */
[----:B------:R-:W-:Y:S01]  /*1e70*/  PRMT R8, R183, 0x7632, R8 ;  /* 0x00007632b7087816 */ /* 0x000fe20000000008 */
[----:B------:R-:W-:Y:S04]  /*1e80*/  STL [R1+0xb8], R219 ;  /* 0x0000b8db01007387 */ /* 0x000fe80000100800 */
[----:B------:R0:W-:Y:S02]  /*1e90*/  STL [R1+0x68], R204 ;  /* 0x000068cc01007387 */ /* 0x0001e40000100800 */
[----:B0-----:R-:W-:Y:S01]  /*1ea0*/  SHF.L.U32 R204, R8, 0x10, RZ ;  /* 0x0000001008cc7819 */ /* 0x001fe200000006ff */
[----:B------:R-:W-:-:S04]  /*1eb0*/  FMUL.FTZ R8, R222, R207 ;  /* 0x000000cfde087220 */ /* 0x000fc80000410000 */
[----:B------:R-:W-:Y:S01]  /*1ec0*/  FADD.FTZ R215, R215, R204 ;  /* 0x000000ccd7d77221 */ /* 0x000fe20000010000 */
[----:B------:R-:W-:-:S04]  /*1ed0*/  FFMA.FTZ R214, R8, R204, R214 ;  /* 0x000000cc08d67223 */ /* 0x000fc800000100d6 */
[----:B------:R0:W-:Y:S04]  /*1ee0*/  STL [R1+0xc0], R215 ;  /* 0x0000c0d701007387 */ /* 0x0001e80000100800 */
[----:B------:R1:W-:Y:S04]  /*1ef0*/  STL [R1+0x70], R214 ;  /* 0x000070d601007387 */ /* 0x0003e80000100800 */
[----:B------:R-:W2:Y:S01]  /*1f00*/  LDL.LU R229, [R1+0xa8] ;  /* 0x0000a80001e57983 */ /* 0x000ea20000300800 */
[----:B0-----:R-:W-:-:S03]  /*1f10*/  MOV R215, R208 ;  /* 0x000000d000d77202 */ /* 0x001fc60000000f00 */
[----:B------:R-:W3:Y:S04]  /*1f20*/  LDL.LU R224, [R1+0x80] ;  /* 0x0000800001e07983 */ /* 0x000ee80000300800 */
[----:B------:R-:W4:Y:S04]  /*1f30*/  LDL.LU R220, [R1+0xb0] ;  /* 0x0000b00001dc7983 */ /* 0x000f280000300800 */
[----:B------:R-:W5:Y:S04]  /*1f40*/  LDG.E.64 R208, desc[UR6][R4.64] ;  /* 0x0000000604d07981 */ /* 0x000f68000c1e1b00 */
[----:B------:R-:W3:Y:S01]  /*1f50*/  LDL.LU R5, [R1+0x78] ;  /* 0x0000780001057983 */ /* 0x000ee20000300800 */
[----:B------:R-:W-:-:S02]  /*1f60*/  MOV R223, R232 ;  /* 0x000000e800df7202 */ /* 0x000fc40000000f00 */
[----:B------:R-:W-:Y:S02]  /*1f70*/  MOV R231, R244 ;  /* 0x000000f400e77202 */ /* 0x000fe40000000f00 */
[----:B------:R-:W-:Y:S02]  /*1f80*/  MOV R232, R206 ;  /* 0x000000ce00e87202 */ /* 0x000fe40000000f00 */
[----:B------:R0:W5:Y:S01]  /*1f90*/  LDG.E.64 R206, desc[UR6][R2.64] ;  /* 0x0000000602ce7981 */ /* 0x000162000c1e1b00 */
[----:B------:R-:W-:Y:S02]  /*1fa0*/  MOV R219, R231 ;  /* 0x000000e700db7202 */ /* 0x000fe40000000f00 */
[----:B------:R-:W-:Y:S02]  /*1fb0*/  MOV R221, R211 ;  /* 0x000000d300dd7202 */ /* 0x000fe40000000f00 */
[----:B------:R-:W-:Y:S02]  /*1fc0*/  MOV R231, R210 ;  /* 0x000000d200e77202 */ /* 0x000fe40000000f00 */
[----:B------:R1:W5:Y:S01]  /*1fd0*/  LDG.E.64 R210, desc[UR6][R6.64] ;  /* 0x0000000606d27981 */ /* 0x000362000c1e1b00 */
[----:B0-----:R-:W-:-:S04]  /*1fe0*/  PRMT R2, R184, 0x7632, R2 ;  /* 0x00007632b8027816 */ /* 0x001fc80000000002 */
[----:B------:R-:W-:Y:S01]  /*1ff0*/  SHF.L.U32 R2, R2, 0x10, RZ ;  /* 0x0000001002027819 */ /* 0x000fe200000006ff */
[----:B-1----:R-:W-:Y:S01]  /*2000*/  FMUL.FTZ R7, R222, R0 ;  /* 0x00000000de077220 */ /* 0x002fe20000410000 */
[----:B------:R-:W-:Y:S02]  /*2010*/  PRMT R205, R83, 0x7632, R205 ;  /* 0x0000763253cd7816 */ /* 0x000fe400000000cd */
[----:B------:R-:W-:Y:S02]  /*2020*/  PRMT R0, R185, 0x7632, R0 ;  /* 0x00007632b9007816 */ /* 0x000fe40000000000 */
[----:B------:R-:W-:Y:S02]  /*2030*/  SHF.L.U32 R205, R205, 0x10, RZ ;  /* 0x00000010cdcd7819 */ /* 0x000fe400000006ff */
[----:B------:R-:W-:-:S03]  /*2040*/  SHF.L.U32 R0, R0, 0x10, RZ ;  /* 0x0000001000007819 */ /* 0x000fc600000006ff */
[----:B------:R-:W-:Y:S01]  /*2050*/  FMUL.FTZ R244, R205, R204 ;  /* 0x000000cccdf47220 */ /* 0x000fe20000410000 */
[----:B------:R-:W-:-:S04]  /*2060*/  PRMT R204, R84, 0x7632, R204 ;  /* 0x0000763254cc7816 */ /* 0x000fc800000000cc */
[----:B------:R-:W-:Y:S02]  /*2070*/  SHF.L.U32 R214, R204, 0x10, RZ ;  /* 0x00000010ccd67819 */ /* 0x000fe400000006ff */
[----:B------:R-:W5:Y:S04]  /*2080*/  LDG.E.64 R204, desc[UR6][R202.64] ;  /* 0x00000006cacc7981 */ /* 0x000f68000c1e1b00 */
[----:B------:R0:W5:Y:S01]  /*2090*/  LDG.E.64 R202, desc[UR6][R216.64] ;  /* 0x00000006d8ca7981 */ /* 0x000162000c1e1b00 */
[-C--:B------:R-:W-:Y:S01]  /*20a0*/  FMUL.FTZ R6, R214, R2.reuse ;  /* 0x00000002d6067220 */ /* 0x080fe20000410000 */
[----:B--2---:R-:W-:Y:S01]  /*20b0*/  FADD.FTZ R229, R229, R2 ;  /* 0x00000002e5e57221 */ /* 0x004fe20000010000 */
[----:B---3--:R-:W-:-:S05]  /*20c0*/  FFMA.FTZ R5, R7, R2, R5 ;  /* 0x0000000207057223 */ /* 0x008fca0000010005 */
[----:B------:R1:W-:Y:S02]  /*20d0*/  STL [R1+0x78], R5 ;  /* 0x0000780501007387 */ /* 0x0003e40000100800 */
[----:B-1----:R-:W-:-:S04]  /*20e0*/  FMUL.FTZ R5, R222, R201 ;  /* 0x000000c9de057220 */ /* 0x002fc80000410000 */
[----:B------:R-:W-:Y:S01]  /*20f0*/  FFMA.FTZ R224, R5, R0, R224 ;  /* 0x0000000005e07223 */ /* 0x000fe200000100e0 */
[----:B------:R-:W-:Y:S04]  /*2100*/  STL [R1+0xa8], R229 ;  /* 0x0000a8e501007387 */ /* 0x000fe80000100800 */
[----:B------:R1:W-:Y:S01]  /*2110*/  STL [R1+0x80], R224 ;  /* 0x000080e001007387 */ /* 0x0003e20000100800 */
[----:B----4-:R-:W-:-:S03]  /*2120*/  FADD.FTZ R220, R220, R0 ;  /* 0x00000000dcdc7221 */ /* 0x010fc60000010000 */
[----:B-1----:R-:W2:Y:S04]  /*2130*/  LDL.LU R224, [R1+0x88] ;  /* 0x0000880001e07983 */ /* 0x002ea80000300800 */
[----:B------:R-:W0:Y:S04]  /*2140*/  LDL.LU R217, [R1+0x98] ;  /* 0x0000980001d97983 */ /* 0x000e280000300800 */
[----:B------:R-:W-:Y:S04]  /*2150*/  STL [R1+0xb0], R220 ;  /* 0x0000b0dc01007387 */ /* 0x000fe80000100800 */
[----:B------:R-:W3:Y:S04]  /*2160*/  LDL.LU R216, [R1+0x90] ;  /* 0x0000900001d87983 */ /* 0x000ee80000300800 */
[----:B------:R-:W4:Y:S01]  /*2170*/  LDL.LU R214, [R1+0xa0] ;  /* 0x0000a00001d67983 */ /* 0x000f220000300800 */
[----:B------:R-:W-:-:S04]  /*2180*/  PRMT R2, R85, 0x7632, R2 ;  /* 0x0000763255027816 */ /* 0x000fc80000000002 */
[----:B------:R-:W-:-:S05]  /*2190*/  SHF.L.U32 R2, R2, 0x10, RZ ;  /* 0x0000001002027819 */ /* 0x000fca00000006ff */
[----:B------:R-:W-:Y:S01]  /*21a0*/  FMUL.FTZ R4, R2, R0 ;  /* 0x0000000002047220 */ /* 0x000fe20000410000 */
[----:B------:R-:W-:Y:S02]  /*21b0*/  PRMT R2, R86, 0x7632, R2 ;  /* 0x0000763256027816 */ /* 0x000fe40000000002 */
[----:B------:R-:W-:Y:S01]  /*21c0*/  PRMT R0, R186, 0x7632, R0 ;  /* 0x00007632ba007816 */ /* 0x000fe20000000000 */
[----:B------:R-:W-:Y:S01]  /*21d0*/  FMUL.FTZ R3, R222, R212 ;  /* 0x000000d4de037220 */ /* 0x000fe20000410000 */
[----:B------:R-:W-:Y:S02]  /*21e0*/  SHF.L.U32 R2, R2, 0x10, RZ ;  /* 0x0000001002027819 */ /* 0x000fe400000006ff */
[----:B------:R-:W-:Y:S02]  /*21f0*/  SHF.L.U32 R0, R0, 0x10, RZ ;  /* 0x0000001000007819 */ /* 0x000fe400000006ff */
[----:B------:R-:W-:-:S03]  /*2200*/  MOV R229, R221 ;  /* 0x000000dd00e57202 */ /* 0x000fc60000000f00 */
[----:B------:R-:W-:Y:S01]  /*2210*/  FMUL.FTZ R2, R2, R0 ;  /* 0x0000000002027220 */ /* 0x000fe20000410000 */
[----:B------:R-:W-:Y:S02]  /*2220*/  MOV R221, R230 ;  /* 0x000000e600dd7202 */ /* 0x000fe40000000f00 */
[----:B------:R-:W-:Y:S01]  /*2230*/  MOV R230, R250 ;  /* 0x000000fa00e67202 */ /* 0x000fe20000000f00 */
[----:B------:R-:W-:Y:S01]  /*2240*/  FMUL.FTZ R250, R222, R213 ;  /* 0x000000d5defa7220 */ /* 0x000fe20000410000 */
[----:B--2---:R-:W-:Y:S01]  /*2250*/  FFMA.FTZ R224, R3, R0, R224 ;  /* 0x0000000003e07223 */ /* 0x004fe200000100e0 */
[--C-:B0-----:R-:W-:Y:S01]  /*2260*/  FADD.FTZ R217, R217, R0.reuse ;  /* 0x00000000d9d97221 */ /* 0x101fe20000010000 */
[----:B------:R-:W-:-:S04]  /*2270*/  PRMT R0, R187, 0x7632, R0 ;  /* 0x00007632bb007816 */ /* 0x000fc80000000000 */
[----:B------:R-:W-:Y:S01]  /*2280*/  SHF.L.U32 R0, R0, 0x10, RZ ;  /* 0x0000001000007819 */ /* 0x000fe200000006ff */
[----:B------:R-:W-:Y:S04]  /*2290*/  STL [R1+0x88], R224 ;  /* 0x000088e001007387 */ /* 0x000fe80000100800 */
[----:B---3--:R-:W-:Y:S01]  /*22a0*/  FFMA.FTZ R216, R250, R0, R216 ;  /* 0x00000000fad87223 */ /* 0x008fe200000100d8 */
[----:B----4-:R-:W-:Y:S01]  /*22b0*/  FADD.FTZ R214, R214, R0 ;  /* 0x00000000d6d67221 */ /* 0x010fe20000010000 */
[----:B------:R-:W-:Y:S04]  /*22c0*/  STL [R1+0x98], R217 ;  /* 0x000098d901007387 */ /* 0x000fe80000100800 */
[----:B------:R-:W-:Y:S04]  /*22d0*/  STL [R1+0x90], R216 ;  /* 0x000090d801007387 */ /* 0x000fe80000100800 */
[----:B------:R0:W-:Y:S04]  /*22e0*/  STL [R1+0xa0], R214 ;  /* 0x0000a0d601007387 */ /* 0x0001e80000100800 */
[----:B0-----:R-:W2:Y:S04]  /*22f0*/  LDL.LU R214, [R1+0x114] ;  /* 0x0001140001d67983 */ /* 0x001ea80000300800 */
[----:B------:R-:W3:Y:S01]  /*2300*/  LDL.LU R217, [R1+0x11c] ;  /* 0x00011c0001d97983 */ /* 0x000ee20000300800 */
[----:B------:R-:W-:-:S04]  /*2310*/  PRMT R201, R87, 0x7632, R201 ;  /* 0x0000763257c97816 */ /* 0x000fc800000000c9 */
[----:B------:R-:W-:Y:S02]  /*2320*/  SHF.L.U32 R201, R201, 0x10, RZ ;  /* 0x00000010c9c97819 */ /* 0x000fe400000006ff */
[----:B------:R-:W-:Y:S02]  /*2330*/  MOV R220, R249 ;  /* 0x000000f900dc7202 */ /* 0x000fe40000000f00 */
[----:B------:R-:W-:Y:S01]  /*2340*/  SHF.L.U32 R168, R168, 0x10, RZ ;  /* 0x00000010a8a87819 */ /* 0x000fe200000006ff */
[----:B------:R-:W-:Y:S01]  /*2350*/  FMUL.FTZ R249, R201, R0 ;  /* 0x00000000c9f97220 */ /* 0x000fe20000410000 */
[----:B------:R-:W-:Y:S01]  /*2360*/  FMUL.FTZ R0, R222, R223 ;  /* 0x000000dfde007220 */ /* 0x000fe20000410000 */
[----:B------:R-:W-:Y:S02]  /*2370*/  SHF.L.U32 R201, R68, 0x10, RZ ;  /* 0x0000001044c97819 */ /* 0x000fe400000006ff */
[----:B------:R-:W-:Y:S01]  /*2380*/  FADD.FTZ R148, R148, R168 ;  /* 0x000000a894947221 */ /* 0x000fe20000010000 */
[----:B------:R-:W-:-:S02]  /*2390*/  FFMA.FTZ R104, R0, R168, R104 ;  /* 0x000000a800687223 */ /* 0x000fc40000010068 */
        /* <DEDUP_REMOVED lines=8> */
[----:B------:R-:W-:Y:S01]  /*2420*/  FMUL.FTZ R170, R222, R220 ;  /* 0x000000dcdeaa7220 */ /* 0x000fe20000410000 */
[----:B------:R-:W-:Y:S01]  /*2430*/  SHF.L.U32 R213, R70, 0x10, RZ ;  /* 0x0000001046d57819 */ /* 0x000fe200000006ff */
[----:B------:R-:W4:Y:S04]  /*2440*/  LDL.LU R220, [R1] ;  /* 0x0000000001dc7983 */ /* 0x000f280000300800 */
[----:B------:R-:W4:Y:S01]  /*2450*/  LDL.LU R216, [R1+0x104] ;  /* 0x0001040001d87983 */ /* 0x000f220000300800 */
[-C--:B------:R-:W-:Y:S01]  /*2460*/  FFMA.FTZ R240, R170, R212.reuse, R240 ;  /* 0x000000d4aaf07223 */ /* 0x080fe200000100f0 */
[----:B--2---:R-:W-:Y:S01]  /*2470*/  FADD.FTZ R214, R214, R212 ;  /* 0x000000d4d6d67221 */ /* 0x004fe20000010000 */
[----:B------:R-:W-:Y:S01]  /*2480*/  FMUL.FTZ R212, R213, R212 ;  /* 0x000000d4d5d47220 */ /* 0x000fe20000410000 */
[----:B------:R-:W-:Y:S01]  /*2490*/  SHF.L.U32 R213, R171, 0x10, RZ ;  /* 0x00000010abd57819 */ /* 0x000fe200000006ff */
[----:B------:R-:W-:-:S02]  /*24a0*/  FMUL.FTZ R171, R222, R219 ;  /* 0x000000dbdeab7220 */ /* 0x000fc40000410000 */
[----:B------:R-:W-:Y:S02]  /*24b0*/  STL [R1+0x114], R214 ;  /* 0x000114d601007387 */ /* 0x000fe40000100800 */
[----:B---3--:R-:W-:Y:S02]  /*24c0*/  FADD.FTZ R217, R217, R213 ;  /* 0x000000d5d9d97221 */ /* 0x008fe40000010000 */
[----:B------:R-:W2:Y:S04]  /*24d0*/  LDL.LU R219, [R1+0x8] ;  /* 0x0000080001db7983 */ /* 0x000ea80000300800 */
[----:B------:R0:W-:Y:S04]  /*24e0*/  STL [R1+0x11c], R217 ;  /* 0x00011cd901007387 */ /* 0x0001e80000100800 */
[----:B0-----:R-:W3:Y:S04]  /*24f0*/  LDL.LU R217, [R1+0x10c] ;  /* 0x00010c0001d97983 */ /* 0x001ee80000300800 */
[----:B------:R-:W3:Y:S04]  /*2500*/  LDL.LU R224, [R1+0xf4] ;  /* 0x0000f40001e07983 */ /* 0x000ee80000300800 */
[----:B------:R-:W3:Y:S01]  /*2510*/  LDL.LU R223, [R1+0x20] ;  /* 0x0000200001df7983 */ /* 0x000ee20000300800 */
[----:B------:R-:W-:Y:S01]  /*2520*/  SHF.L.U32 R214, R71, 0x10, RZ ;  /* 0x0000001047d67819 */ /* 0x000fe200000006ff */
[----:B------:R-:W-:-:S04]  /*2530*/  FFMA.FTZ R242, R171, R213, R242 ;  /* 0x000000d5abf27223 */ /* 0x000fc800000100f2 */
[----:B------:R-:W-:Y:S01]  /*2540*/  FMUL.FTZ R213, R214, R213 ;  /* 0x000000d5d6d57220 */ /* 0x000fe20000410000 */
[----:B------:R-:W-:Y:S01]  /*2550*/  SHF.L.U32 R214, R172, 0x10, RZ ;  /* 0x00000010acd67819 */ /* 0x000fe200000006ff */
[----:B------:R-:W-:Y:S01]  /*2560*/  FMUL.FTZ R172, R222, R215 ;  /* 0x000000d7deac7220 */ /* 0x000fe20000410000 */
[----:B------:R-:W-:-:S03]  /*2570*/  SHF.L.U32 R215, R72, 0x10, RZ ;  /* 0x0000001048d77819 */ /* 0x000fc600000006ff */
[-C--:B----4-:R-:W-:Y:S01]  /*2580*/  FFMA.FTZ R220, R172, R214.reuse, R220 ;  /* 0x000000d6acdc7223 */ /* 0x090fe200000100dc */
[----:B------:R-:W-:Y:S01]  /*2590*/  FADD.FTZ R216, R216, R214 ;  /* 0x000000d6d8d87221 */ /* 0x000fe20000010000 */
[----:B------:R-:W-:Y:S01]  /*25a0*/  FMUL.FTZ R214, R215, R214 ;  /* 0x000000d6d7d67220 */ /* 0x000fe20000410000 */
[----:B------:R-:W-:Y:S01]  /*25b0*/  SHF.L.U32 R215, R173, 0x10, RZ ;  /* 0x00000010add77819 */ /* 0x000fe200000006ff */
[----:B------:R-:W-:Y:S01]  /*25c0*/  FMUL.FTZ R173, R222, R221 ;  /* 0x000000dddead7220 */ /* 0x000fe20000410000 */
[----:B------:R-:W-:Y:S04]  /*25d0*/  STL [R1], R220 ;  /* 0x000000dc01007387 */ /* 0x000fe80000100800 */
[----:B------:R0:W-:Y:S04]  /*25e0*/  STL [R1+0x104], R216 ;  /* 0x000104d801007387 */ /* 0x0001e80000100800 */
[----:B------:R-:W4:Y:S01]  /*25f0*/  LDL.LU R221, [R1+0xfc] ;  /* 0x0000fc0001dd7983 */ /* 0x000f220000300800 */
[----:B0-----:R-:W-:Y:S01]  /*2600*/  SHF.L.U32 R216, R73, 0x10, RZ ;  /* 0x0000001049d87819 */ /* 0x001fe200000006ff */
[----:B--2---:R-:W-:-:S05]  /*2610*/  FFMA.FTZ R219, R173, R215, R219 ;  /* 0x000000d7addb7223 */ /* 0x004fca00000100db */
[----:B------:R0:W-:Y:S04]  /*2620*/  STL [R1+0x8], R219 ;  /* 0x000008db01007387 */ /* 0x0001e80000100800 */
[----:B0-----:R-:W2:Y:S01]  /*2630*/  LDL.LU R219, [R1+0x28] ;  /* 0x0000280001db7983 */ /* 0x001ea20000300800 */
[----:B---3--:R-:W-:Y:S01]  /*2640*/  FADD.FTZ R217, R217, R215 ;  /* 0x000000d7d9d97221 */ /* 0x008fe20000010000 */
[----:B------:R-:W-:Y:S01]  /*2650*/  FMUL.FTZ R215, R216, R215 ;  /* 0x000000d7d8d77220 */ /* 0x000fe20000410000 */
[----:B------:R-:W-:Y:S01]  /*2660*/  SHF.L.U32 R216, R174, 0x10, RZ ;  /* 0x00000010aed87819 */ /* 0x000fe200000006ff */
[----:B------:R-:W-:Y:S02]  /*2670*/  FMUL.FTZ R174, R222, R230 ;  /* 0x000000e6deae7220 */ /* 0x000fe40000410000 */
[----:B------:R0:W-:Y:S02]  /*2680*/  STL [R1+0x10c], R217 ;  /* 0x00010cd901007387 */ /* 0x0001e40000100800 */
[----:B------:R-:W-:Y:S01]  /*2690*/  FADD.FTZ R224, R224, R216 ;  /* 0x000000d8e0e07221 */ /* 0x000fe20000010000 */
[----:B------:R-:W-:Y:S01]  /*26a0*/  FFMA.FTZ R223, R174, R216, R223 ;  /* 0x000000d8aedf7223 */ /* 0x000fe200000100df */
[----:B------:R-:W3:Y:S04]  /*26b0*/  LDL.LU R230, [R1+0x34] ;  /* 0x0000340001e67983 */ /* 0x000ee80000300800 */
[----:B------:R-:W3:Y:S04]  /*26c0*/  LDL.LU R220, [R1+0xe4] ;  /* 0x0000e40001dc7983 */ /* 0x000ee80000300800 */
[----:B------:R-:W-:Y:S04]  /*26d0*/  STL [R1+0xf4], R224 ;  /* 0x0000f4e001007387 */ /* 0x000fe80000100800 */
[----:B------:R-:W-:Y:S04]  /*26e0*/  STL [R1+0x20], R223 ;  /* 0x000020df01007387 */ /* 0x000fe80000100800 */
[----:B------:R-:W3:Y:S01]  /*26f0*/  LDL.LU R229, [R1+0x3c] ;  /* 0x00003c0001e57983 */ /* 0x000ee20000300800 */
[----:B------:R-:W-:-:S02]  /*2700*/  SHF.L.U32 R175, R175, 0x10, RZ ;  /* 0x00000010afaf7819 */ /* 0x000fc400000006ff */
[----:B0-----:R-:W-:-:S03]  /*2710*/  SHF.L.U32 R217, R74, 0x10, RZ ;  /* 0x000000104ad97819 */ /* 0x001fc600000006ff */
[----:B----4-:R-:W-:Y:S02]  /*2720*/  FADD.FTZ R221, R221, R175 ;  /* 0x000000afdddd7221 */ /* 0x010fe40000010000 */
[----:B------:R-:W-:Y:S01]  /*2730*/  FMUL.FTZ R216, R217, R216 ;  /* 0x000000d8d9d87220 */ /* 0x000fe20000410000 */
[----:B------:R-:W-:Y:S02]  /*2740*/  FMUL.FTZ R217, R222, R218 ;  /* 0x000000daded97220 */ /* 0x000fe40000410000 */
[----:B------:R0:W-:Y:S01]  /*2750*/  STL [R1+0xfc], R221 ;  /* 0x0000fcdd01007387 */ /* 0x0001e20000100800 */
[----:B------:R-:W-:Y:S02]  /*2760*/  SHF.L.U32 R218, R75, 0x10, RZ ;  /* 0x000000104bda7819 */ /* 0x000fe400000006ff */
[----:B------:R-:W-:Y:S01]  /*2770*/  SHF.L.U32 R176, R176, 0x10, RZ ;  /* 0x00000010b0b07819 */ /* 0x000fe200000006ff */
[----:B0-----:R-:W4:Y:S04]  /*2780*/  LDL.LU R221, [R1+0xec] ;  /* 0x0000ec0001dd7983 */ /* 0x001f280000300800 */
[----:B------:R-:W4:Y:S01]  /*2790*/  LDL.LU R224, [R1+0xd4] ;  /* 0x0000d40001e07983 */ /* 0x000f220000300800 */
[----:B------:R-:W-:Y:S01]  /*27a0*/  SHF.L.U32 R177, R177, 0x10, RZ ;  /* 0x00000010b1b17819 */ /* 0x000fe200000006ff */
[-C--:B--2---:R-:W-:Y:S01]  /*27b0*/  FFMA.FTZ R219, R217, R175.reuse, R219 ;  /* 0x000000afd9db7223 */ /* 0x084fe200000100db */
[----:B------:R-:W-:Y:S01]  /*27c0*/  FMUL.FTZ R175, R218, R175 ;  /* 0x000000afdaaf7220 */ /* 0x000fe20000410000 */
[----:B------:R-:W-:-:S03]  /*27d0*/  FMUL.FTZ R218, R222, R252 ;  /* 0x000000fcdeda7220 */ /* 0x000fc60000410000 */
[----:B------:R0:W-:Y:S04]  /*27e0*/  STL [R1+0x28], R219 ;  /* 0x000028db01007387 */ /* 0x0001e80000100800 */
[----:B------:R-:W2:Y:S01]  /*27f0*/  LDL.LU R223, [R1+0x44] ;  /* 0x0000440001df7983 */ /* 0x000ea20000300800 */
[----:B---3--:R-:W-:Y:S01]  /*2800*/  FFMA.FTZ R230, R218, R176, R230 ;  /* 0x000000b0dae67223 */ /* 0x008fe200000100e6 */
[----:B0-----:R-:W-:Y:S01]  /*2810*/  SHF.L.U32 R219, R76, 0x10, RZ ;  /* 0x000000104cdb7819 */ /* 0x001fe200000006ff */
[----:B------:R-:W-:-:S04]  /*2820*/  FADD.FTZ R220, R220, R176 ;  /* 0x000000b0dcdc7221 */ /* 0x000fc80000010000 */
[----:B------:R-:W-:Y:S01]  /*2830*/  FMUL.FTZ R176, R219, R176 ;  /* 0x000000b0dbb07220 */ /* 0x000fe20000410000 */
[----:B------:R-:W-:Y:S01]  /*2840*/  FMUL.FTZ R219, R222, R251 ;  /* 0x000000fbdedb7220 */ /* 0x000fe20000410000 */
[----:B------:R-:W-:Y:S03]  /*2850*/  STL [R1+0x34], R230 ;  /* 0x000034e601007387 */ /* 0x000fe60000100800 */
[----:B------:R-:W-:Y:S01]  /*2860*/  FFMA.FTZ R229, R219, R177, R229 ;  /* 0x000000b1dbe57223 */ /* 0x000fe200000100e5 */
[----:B------:R-:W-:Y:S04]  /*2870*/  STL [R1+0xe4], R220 ;  /* 0x0000e4dc01007387 */ /* 0x000fe80000100800 */
[----:B------:R0:W-:Y:S04]  /*2880*/  STL [R1+0x3c], R229 ;  /* 0x00003ce501007387 */ /* 0x0001e80000100800 */
[----:B0-----:R-:W3:Y:S04]  /*2890*/  LDL.LU R229, [R1+0xdc] ;  /* 0x0000dc0001e57983 */ /* 0x001ee80000300800 */
[----:B------:R-:W3:Y:S01]  /*28a0*/  LDL.LU R251, [R1+0x4c] ;  /* 0x00004c0001fb7983 */ /* 0x000ee20000300800 */
[----:B------:R-:W-:Y:S01]  /*28b0*/  SHF.L.U32 R220, R77, 0x10, RZ ;  /* 0x000000104ddc7819 */ /* 0x000fe200000006ff */
[----:B----4-:R-:W-:Y:S01]  /*28c0*/  FADD.FTZ R221, R221, R177 ;  /* 0x000000b1dddd7221 */ /* 0x010fe20000010000 */
[----:B------:R-:W-:-:S03]  /*28d0*/  SHF.L.U32 R178, R178, 0x10, RZ ;  /* 0x00000010b2b27819 */ /* 0x000fc600000006ff */
[----:B------:R-:W-:Y:S01]  /*28e0*/  FMUL.FTZ R177, R220, R177 ;  /* 0x000000b1dcb17220 */ /* 0x000fe20000410000 */
[----:B------:R0:W-:Y:S01]  /*28f0*/  STL [R1+0xec], R221 ;  /* 0x0000ecdd01007387 */ /* 0x0001e20000100800 */
[----:B------:R-:W-:Y:S01]  /*2900*/  FMUL.FTZ R220, R222, R248 ;  /* 0x000000f8dedc7220 */ /* 0x000fe20000410000 */
[----:B------:R-:W-:Y:S01]  /*2910*/  FADD.FTZ R224, R224, R178 ;  /* 0x000000b2e0e07221 */ /* 0x000fe20000010000 */
[----:B0-----:R-:W-:-:S04]  /*2920*/  SHF.L.U32 R221, R78, 0x10, RZ ;  /* 0x000000104edd7819 */ /* 0x001fc800000006ff */
[----:B------:R0:W-:Y:S01]  /*2930*/  STL [R1+0xd4], R224 ;  /* 0x0000d4e001007387 */ /* 0x0001e20000100800 */
[----:B------:R-:W-:Y:S02]  /*2940*/  SHF.L.U32 R179, R179, 0x10, RZ ;  /* 0x00000010b3b37819 */ /* 0x000fe400000006ff */
[----:B------:R-:W-:Y:S01]  /*2950*/  MOV R252, R231 ;  /* 0x000000e700fc7202 */ /* 0x000fe20000000f00 */
[-C--:B--2---:R-:W-:Y:S01]  /*2960*/  FFMA.FTZ R223, R220, R178.reuse, R223 ;  /* 0x000000b2dcdf7223 */ /* 0x084fe200000100df */
[----:B------:R-:W-:Y:S01]  /*2970*/  FMUL.FTZ R178, R221, R178 ;  /* 0x000000b2ddb27220 */ /* 0x000fe20000410000 */
[----:B------:R-:W-:-:S04]  /*2980*/  FFMA.FTZ R221, R0, R168, RZ ;  /* 0x000000a800dd7223 */ /* 0x000fc800000100ff */
[----:B------:R-:W-:Y:S01]  /*2990*/  FFMA.FTZ R221, R199, R198, R221 ;  /* 0x000000c6c7dd7223 */ /* 0x000fe200000100dd */
[----:B------:R-:W-:Y:S03]  /*29a0*/  STL [R1+0x44], R223 ;  /* 0x000044df01007387 */ /* 0x000fe60000100800 */
[----:B0-----:R-:W-:Y:S01]  /*29b0*/  FFMA.FTZ R224, R169, R201, R221 ;  /* 0x000000c9a9e07223 */ /* 0x001fe200000100dd */
[----:B------:R-:W-:Y:S01]  /*29c0*/  FMUL.FTZ R221, R222, R239 ;  /* 0x000000efdedd7220 */ /* 0x000fe20000410000 */
[----:B------:R-:W2:Y:S01]  /*29d0*/  LDL.LU R230, [R1+0x54] ;  /* 0x0000540001e67983 */ /* 0x000ea20000300800 */
[----:B---3--:R-:W-:Y:S02]  /*29e0*/  FADD.FTZ R229, R229, R179 ;  /* 0x000000b3e5e57221 */ /* 0x008fe40000010000 */
[----:B------:R-:W-:-:S03]  /*29f0*/  FFMA.FTZ R251, R221, R179, R251 ;  /* 0x000000b3ddfb7223 */ /* 0x000fc600000100fb */
[----:B------:R-:W-:Y:S04]  /*2a00*/  STL [R1+0xdc], R229 ;  /* 0x0000dce501007387 */ /* 0x000fe80000100800 */
[----:B------:R0:W-:Y:S02]  /*2a10*/  STL [R1+0x4c], R251 ;  /* 0x00004cfb01007387 */ /* 0x0001e40000100800 */
[----:B0-----:R-:W-:Y:S02]  /*2a20*/  MOV R251, R232 ;  /* 0x000000e800fb7202 */ /* 0x001fe40000000f00 */
[----:B------:R-:W3:Y:S04]  /*2a30*/  LDL.LU R232, [R1+0xc4] ;  /* 0x0000c40001e87983 */ /* 0x000ee80000300800 */
[----:B------:R-:W4:Y:S04]  /*2a40*/  LDL.LU R231, [R1+0x5c] ;  /* 0x00005c0001e77983 */ /* 0x000f280000300800 */
[----:B------:R-:W4:Y:S01]  /*2a50*/  LDL.LU R239, [R1+0xcc] ;  /* 0x0000cc0001ef7983 */ /* 0x000f220000300800 */
[----:B------:R-:W-:-:S04]  /*2a60*/  FADD.FTZ R223, RZ, R168 ;  /* 0x000000a8ffdf7221 */ /* 0x000fc80000010000 */
[----:B------:R-:W-:-:S04]  /*2a70*/  FADD.FTZ R223, R198, R223 ;  /* 0x000000dfc6df7221 */ /* 0x000fc80000010000 */
[----:B------:R-:W-:Y:S01]  /*2a80*/  FADD.FTZ R223, R201, R223 ;  /* 0x000000dfc9df7221 */ /* 0x000fe20000010000 */
[----:B------:R-:W-:-:S03]  /*2a90*/  SHF.L.U32 R229, R79, 0x10, RZ ;  /* 0x000000104fe57819 */ /* 0x000fc600000006ff */
[----:B------:R-:W-:Y:S01]  /*2aa0*/  FADD.FTZ R223, R196, R223 ;  /* 0x000000dfc4df7221 */ /* 0x000fe20000010000 */
[----:B------:R-:W-:-:S03]  /*2ab0*/  FFMA.FTZ R224, R197, R196, R224 ;  /* 0x000000c4c5e07223 */ /* 0x000fc600000100e0 */
[----:B------:R-:W-:Y:S01]  /*2ac0*/  FADD.FTZ R223, R212, R223 ;  /* 0x000000dfd4df7221 */ /* 0x000fe20000010000 */
[----:B------:R-:W-:Y:S01]  /*2ad0*/  FFMA.FTZ R224, R170, R212, R224 ;  /* 0x000000d4aae07223 */ /* 0x000fe200000100e0 */
[----:B------:R-:W-:Y:S01]  /*2ae0*/  FMUL.FTZ R179, R229, R179 ;  /* 0x000000b3e5b37220 */ /* 0x000fe20000410000 */
[----:B------:R-:W-:Y:S01]  /*2af0*/  SHF.L.U32 R180, R180, 0x10, RZ ;  /* 0x00000010b4b47819 */ /* 0x000fe200000006ff */
[----:B------:R-:W-:Y:S01]  /*2b00*/  FADD.FTZ R229, R194, R223 ;  /* 0x000000dfc2e57221 */ /* 0x000fe20000010000 */
[----:B------:R-:W-:Y:S01]  /*2b10*/  FMUL.FTZ R223, R222, R238 ;  /* 0x000000eededf7220 */ /* 0x000fe20000410000 */
[----:B------:R-:W-:Y:S02]  /*2b20*/  FFMA.FTZ R224, R195, R194, R224 ;  /* 0x000000c2c3e07223 */ /* 0x000fe400000100e0 */
[----:B------:R-:W-:Y:S02]  /*2b30*/  FADD.FTZ R229, R213, R229 ;  /* 0x000000e5d5e57221 */ /* 0x000fe40000010000 */
[----:B------:R-:W-:Y:S01]  /*2b40*/  FFMA.FTZ R224, R171, R213, R224 ;  /* 0x000000d5abe07223 */ /* 0x000fe200000100e0 */
[----:B------:R-:W-:-:S02]  /*2b50*/  SHF.L.U32 R181, R181, 0x10, RZ ;  /* 0x00000010b5b57819 */ /* 0x000fc400000006ff */
[----:B------:R-:W-:Y:S02]  /*2b60*/  MOV R248, R251 ;  /* 0x000000fb00f87202 */ /* 0x000fe40000000f00 */
[----:B------:R-:W-:Y:S01]  /*2b70*/  MOV R251, R233 ;  /* 0x000000e900fb7202 */ /* 0x000fe20000000f00 */
[----:B--2---:R-:W-:-:S05]  /*2b80*/  FFMA.FTZ R230, R223, R180, R230 ;  /* 0x000000b4dfe67223 */ /* 0x004fca00000100e6 */
[----:B------:R0:W-:Y:S02]  /*2b90*/  STL [R1+0x54], R230 ;  /* 0x000054e601007387 */ /* 0x0001e40000100800 */
[----:B0-----:R-:W-:Y:S01]  /*2ba0*/  FFMA.FTZ R230, R193, R247, R224 ;  /* 0x000000f7c1e67223 */ /* 0x001fe200000100e0 */
[----:B------:R-:W-:Y:S01]  /*2bb0*/  FADD.FTZ R224, R247, R229 ;  /* 0x000000e5f7e07221 */ /* 0x000fe20000010000 */
[----:B------:R-:W-:-:S03]  /*2bc0*/  SHF.L.U32 R229, R80, 0x10, RZ ;  /* 0x0000001050e57819 */ /* 0x000fc600000006ff */
[----:B------:R-:W-:Y:S01]  /*2bd0*/  FADD.FTZ R224, R214, R224 ;  /* 0x000000e0d6e07221 */ /* 0x000fe20000010000 */
[----:B---3--:R-:W-:Y:S01]  /*2be0*/  FADD.FTZ R232, R232, R180 ;  /* 0x000000b4e8e87221 */ /* 0x008fe20000010000 */
[----:B------:R-:W-:Y:S02]  /*2bf0*/  FMUL.FTZ R180, R229, R180 ;  /* 0x000000b4e5b47220 */ /* 0x000fe40000410000 */
[----:B------:R-:W-:Y:S01]  /*2c00*/  FADD.FTZ R229, R190, R224 ;  /* 0x000000e0bee57221 */ /* 0x000fe20000010000 */
[----:B------:R-:W-:Y:S01]  /*2c10*/  FMUL.FTZ R224, R222, R237 ;  /* 0x000000eddee07220 */ /* 0x000fe20000410000 */
[----:B------:R0:W-:Y:S03]  /*2c20*/  STL [R1+0xc4], R232 ;  /* 0x0000c4e801007387 */ /* 0x0001e60000100800 */
[----:B----4-:R-:W-:Y:S01]  /*2c30*/  FFMA.FTZ R231, R224, R181, R231 ;  /* 0x000000b5e0e77223 */ /* 0x010fe200000100e7 */
[----:B0-----:R-:W2:Y:S01]  /*2c40*/  LDL.LU R232, [R1+0xb4] ;  /* 0x0000b40001e87983 */ /* 0x001ea20000300800 */
[----:B------:R-:W-:-:S03]  /*2c50*/  FADD.FTZ R239, R239, R181 ;  /* 0x000000b5efef7221 */ /* 0x000fc60000010000 */
[----:B------:R0:W-:Y:S04]  /*2c60*/  STL [R1+0x5c], R231 ;  /* 0x00005ce701007387 */ /* 0x0001e80000100800 */
[----:B------:R-:W3:Y:S04]  /*2c70*/  LDL.LU R238, [R1+0x64] ;  /* 0x0000640001ee7983 */ /* 0x000ee80000300800 */
[----:B------:R-:W-:Y:S04]  /*2c80*/  STL [R1+0xcc], R239 ;  /* 0x0000ccef01007387 */ /* 0x000fe80000100800 */
[----:B------:R-:W4:Y:S04]  /*2c90*/  LDL.LU R233, [R1+0xbc] ;  /* 0x0000bc0001e97983 */ /* 0x000f280000300800 */
[----:B------:R-:W4:Y:S01]  /*2ca0*/  LDL.LU R237, [R1+0x6c] ;  /* 0x00006c0001ed7983 */ /* 0x000f220000300800 */
[----:B------:R-:W-:-:S04]  /*2cb0*/  FFMA.FTZ R230, R172, R214, R230 ;  /* 0x000000d6ace67223 */ /* 0x000fc800000100e6 */
[----:B------:R-:W-:Y:S01]  /*2cc0*/  FFMA.FTZ R230, R192, R190, R230 ;  /* 0x000000bec0e67223 */ /* 0x000fe200000100e6 */
[----:B------:R-:W-:-:S03]  /*2cd0*/  FADD.FTZ R229, R215, R229 ;  /* 0x000000e5d7e57221 */ /* 0x000fc60000010000 */
[----:B------:R-:W-:-:S04]  /*2ce0*/  FFMA.FTZ R230, R173, R215, R230 ;  /* 0x000000d7ade67223 */ /* 0x000fc800000100e6 */
[----:B0-----:R-:W-:Y:S01]  /*2cf0*/  FFMA.FTZ R231, R191, R189, R230 ;  /* 0x000000bdbfe77223 */ /* 0x001fe200000100e6 */
[----:B------:R-:W-:-:S04]  /*2d00*/  FADD.FTZ R230, R189, R229 ;  /* 0x000000e5bde67221 */ /* 0x000fc80000010000 */
[----:B------:R-:W-:Y:S01]  /*2d10*/  FADD.FTZ R230, R216, R230 ;  /* 0x000000e6d8e67221 */ /* 0x000fe20000010000 */
[----:B------:R-:W-:-:S03]  /*2d20*/  SHF.L.U32 R182, R182, 0x10, RZ ;  /* 0x00000010b6b67819 */ /* 0x000fc600000006ff */
[----:B------:R-:W-:-:S04]  /*2d30*/  FADD.FTZ R230, R23, R230 ;  /* 0x000000e617e67221 */ /* 0x000fc80000010000 */
[----:B------:R-:W-:Y:S01]  /*2d40*/  FADD.FTZ R230, R175, R230 ;  /* 0x000000e6afe67221 */ /* 0x000fe20000010000 */
[----:B------:R-:W-:-:S03]  /*2d50*/  SHF.L.U32 R229, R81, 0x10, RZ ;  /* 0x0000001051e57819 */ /* 0x000fc600000006ff */
[----:B------:R-:W-:Y:S02]  /*2d60*/  FADD.FTZ R230, R246, R230 ;  /* 0x000000e6f6e67221 */ /* 0x000fe40000010000 */
[----:B------:R-:W-:Y:S02]  /*2d70*/  FMUL.FTZ R181, R229, R181 ;  /* 0x000000b5e5b57220 */ /* 0x000fe40000410000 */
[----:B------:R-:W-:Y:S01]  /*2d80*/  FADD.FTZ R230, R176, R230 ;  /* 0x000000e6b0e67221 */ /* 0x000fe20000010000 */
[----:B------:R-:W-:-:S03]  /*2d90*/  FMUL.FTZ R229, R222, R236 ;  /* 0x000000ecdee57220 */ /* 0x000fc60000410000 */
[----:B------:R-:W-:Y:S01]  /*2da0*/  FADD.FTZ R230, R20, R230 ;  /* 0x000000e614e67221 */ /* 0x000fe20000010000 */
[----:B------:R-:W-:Y:S01]  /*2db0*/  SHF.L.U32 R183, R183, 0x10, RZ ;  /* 0x00000010b7b77819 */ /* 0x000fe200000006ff */
[----:B--2---:R-:W-:-:S05]  /*2dc0*/  FADD.FTZ R232, R232, R182 ;  /* 0x000000b6e8e87221 */ /* 0x004fca0000010000 */
[----:B------:R0:W-:Y:S01]  /*2dd0*/  STL [R1+0xb4], R232 ;  /* 0x0000b4e801007387 */ /* 0x0001e20000100800 */
[----:B---3--:R-:W-:Y:S01]  /*2de0*/  FFMA.FTZ R238, R229, R182, R238 ;  /* 0x000000b6e5ee7223 */ /* 0x008fe200000100ee */
[----:B0-----:R-:W-:-:S05]  /*2df0*/  SHF.L.U32 R232, R82, 0x10, RZ ;  /* 0x0000001052e87819 */ /* 0x001fca00000006ff */
[----:B------:R-:W-:Y:S01]  /*2e00*/  FMUL.FTZ R182, R232, R182 ;  /* 0x000000b6e8b67220 */ /* 0x000fe20000410000 */
[----:B------:R-:W-:Y:S01]  /*2e10*/  FADD.FTZ R232, R177, R230 ;  /* 0x000000e6b1e87221 */ /* 0x000fe20000010000 */
[----:B------:R-:W-:Y:S01]  /*2e20*/  FMUL.FTZ R230, R222, R235 ;  /* 0x000000ebdee67220 */ /* 0x000fe20000410000 */
[----:B----4-:R-:W-:Y:S01]  /*2e30*/  FADD.FTZ R233, R233, R183 ;  /* 0x000000b7e9e97221 */ /* 0x010fe20000010000 */
[----:B------:R0:W-:Y:S02]  /*2e40*/  STL [R1+0x64], R238 ;  /* 0x000064ee01007387 */ /* 0x0001e40000100800 */
[----:B------:R-:W-:Y:S02]  /*2e50*/  FFMA.FTZ R237, R230, R183, R237 ;  /* 0x000000b7e6ed7223 */ /* 0x000fe400000100ed */
[----:B0-----:R-:W2:Y:S04]  /*2e60*/  LDL.LU R238, [R1+0x74] ;  /* 0x0000740001ee7983 */ /* 0x001ea80000300800 */
[----:B------:R-:W-:Y:S04]  /*2e70*/  STL [R1+0xbc], R233 ;  /* 0x0000bce901007387 */ /* 0x000fe80000100800 */
[----:B------:R0:W-:Y:S04]  /*2e80*/  STL [R1+0x6c], R237 ;  /* 0x00006ced01007387 */ /* 0x0001e80000100800 */
[----:B0-----:R-:W3:Y:S04]  /*2e90*/  LDL.LU R237, [R1+0xa4] ;  /* 0x0000a40001ed7983 */ /* 0x001ee80000300800 */
[----:B------:R-:W4:Y:S01]  /*2ea0*/  LDL.LU R235, [R1+0x7c] ;  /* 0x00007c0001eb7983 */ /* 0x000f220000300800 */
[----:B------:R-:W-:Y:S01]  /*2eb0*/  FFMA.FTZ R231, R174, R216, R231 ;  /* 0x000000d8aee77223 */ /* 0x000fe200000100e7 */
[----:B------:R-:W-:Y:S01]  /*2ec0*/  FADD.FTZ R232, R18, R232 ;  /* 0x000000e812e87221 */ /* 0x000fe20000010000 */
[----:B------:R-:W-:Y:S01]  /*2ed0*/  SHF.L.U32 R233, R83, 0x10, RZ ;  /* 0x0000001053e97819 */ /* 0x000fe200000006ff */
[----:B------:R-:W4:Y:S01]  /*2ee0*/  LDL.LU R236, [R1+0xac] ;  /* 0x0000ac0001ec7983 */ /* 0x000f220000300800 */
        /* <DEDUP_REMOVED lines=9> */
[----:B------:R-:W-:Y:S01]  /*2f80*/  FMUL.FTZ R183, R233, R183 ;  /* 0x000000b7e9b77220 */ /* 0x000fe20000410000 */
[----:B------:R-:W-:Y:S02]  /*2f90*/  FADD.FTZ R232, R16, R232 ;  /* 0x000000e810e87221 */ /* 0x000fe40000010000 */
[----:B------:R-:W-:Y:S01]  /*2fa0*/  FFMA.FTZ R233, R17, R16, R231 ;  /* 0x0000001011e97223 */ /* 0x000fe200000100e7 */
[----:B------:R-:W-:Y:S01]  /*2fb0*/  SHF.L.U32 R184, R184, 0x10, RZ ;  /* 0x00000010b8b87819 */ /* 0x000fe200000006ff */
[----:B------:R-:W-:Y:S02]  /*2fc0*/  FADD.FTZ R232, R179, R232 ;  /* 0x000000e8b3e87221 */ /* 0x000fe40000010000 */
[----:B------:R-:W-:Y:S01]  /*2fd0*/  FFMA.FTZ R233, R221, R179, R233 ;  /* 0x000000b3dde97223 */ /* 0x000fe200000100e9 */
[----:B------:R-:W-:-:S03]  /*2fe0*/  FMUL.FTZ R231, R222, R234 ;  /* 0x000000eadee77220 */ /* 0x000fc60000410000 */
[----:B------:R-:W-:Y:S01]  /*2ff0*/  FFMA.FTZ R234, R15, R245, R233 ;  /* 0x000000f50fea7223 */ /* 0x000fe200000100e9 */
[----:B------:R-:W-:Y:S01]  /*3000*/  FADD.FTZ R233, R245, R232 ;  /* 0x000000e8f5e97221 */ /* 0x000fe20000010000 */
[----:B------:R-:W-:Y:S02]  /*3010*/  SHF.L.U32 R232, R84, 0x10, RZ ;  /* 0x0000001054e87819 */ /* 0x000fe400000006ff */
[----:B------:R-:W-:Y:S01]  /*3020*/  SHF.L.U32 R185, R185, 0x10, RZ ;  /* 0x00000010b9b97819 */ /* 0x000fe200000006ff */
[----:B--2---:R-:W-:-:S05]  /*3030*/  FFMA.FTZ R238, R231, R184, R238 ;  /* 0x000000b8e7ee7223 */ /* 0x004fca00000100ee */
[----:B------:R-:W-:Y:S01]  /*3040*/  STL [R1+0x74], R238 ;  /* 0x000074ee01007387 */ /* 0x000fe20000100800 */
[----:B---3--:R-:W-:Y:S01]  /*3050*/  FADD.FTZ R237, R237, R184 ;  /* 0x000000b8eded7221 */ /* 0x008fe20000010000 */
[----:B------:R-:W-:Y:S01]  /*3060*/  FMUL.FTZ R184, R232, R184 ;  /* 0x000000b8e8b87220 */ /* 0x000fe20000410000 */
[----:B------:R-:W-:-:S03]  /*3070*/  FMUL.FTZ R232, R222, R248 ;  /* 0x000000f8dee87220 */ /* 0x000fc60000410000 */
[----:B------:R0:W-:Y:S01]  /*3080*/  STL [R1+0xa4], R237 ;  /* 0x0000a4ed01007387 */ /* 0x0001e20000100800 */
[----:B----4-:R-:W-:-:S03]  /*3090*/  FFMA.FTZ R235, R232, R185, R235 ;  /* 0x000000b9e8eb7223 */ /* 0x010fc600000100eb */
[----:B------:R-:W2:Y:S04]  /*30a0*/  LDL.LU R248, [R1+0x84] ;  /* 0x0000840001f87983 */ /* 0x000ea80000300800 */
[----:B------:R-:W3:Y:S04]  /*30b0*/  LDL.LU R239, [R1+0x94] ;  /* 0x0000940001ef7983 */ /* 0x000ee80000300800 */
[----:B------:R1:W-:Y:S04]  /*30c0*/  STL [R1+0x7c], R235 ;  /* 0x00007ceb01007387 */ /* 0x0003e80000100800 */
[----:B0-----:R-:W4:Y:S04]  /*30d0*/  LDL.LU R237, [R1+0x8c] ;  /* 0x00008c0001ed7983 */ /* 0x001f280000300800 */
[----:B------:R-:W4:Y:S01]  /*30e0*/  LDL.LU R238, [R1+0x9c] ;  /* 0x00009c0001ee7983 */ /* 0x000f220000300800 */
[----:B------:R-:W-:Y:S01]  /*30f0*/  FFMA.FTZ R234, R223, R180, R234 ;  /* 0x000000b4dfea7223 */ /* 0x000fe200000100ea */
[----:B------:R-:W-:-:S03]  /*3100*/  FADD.FTZ R233, R180, R233 ;  /* 0x000000e9b4e97221 */ /* 0x000fc60000010000 */
[----:B------:R-:W-:Y:S01]  /*3110*/  FFMA.FTZ R234, R14, R13, R234 ;  /* 0x0000000d0eea7223 */ /* 0x000fe200000100ea */
[----:B------:R-:W-:-:S03]  /*3120*/  FADD.FTZ R233, R233, R13 ;  /* 0x0000000de9e97221 */ /* 0x000fc60000010000 */
[----:B------:R-:W-:Y:S01]  /*3130*/  FFMA.FTZ R234, R224, R181, R234 ;  /* 0x000000b5e0ea7223 */ /* 0x000fe200000100ea */
[----:B------:R-:W-:-:S03]  /*3140*/  FADD.FTZ R233, R233, R181 ;  /* 0x000000b5e9e97221 */ /* 0x000fc60000010000 */
[----:B------:R-:W-:Y:S01]  /*3150*/  FFMA.FTZ R234, R12, R11, R234 ;  /* 0x0000000b0cea7223 */ /* 0x000fe200000100ea */
[----:B-1----:R-:W-:-:S03]  /*3160*/  FADD.FTZ R235, R233, R11 ;  /* 0x0000000be9eb7221 */ /* 0x002fc60000010000 */
[----:B------:R-:W-:Y:S01]  /*3170*/  FFMA.FTZ R234, R229, R182, R234 ;  /* 0x000000b6e5ea7223 */ /* 0x000fe200000100ea */
[----:B------:R-:W-:Y:S01]  /*3180*/  FADD.FTZ R235, R235, R182 ;  /* 0x000000b6ebeb7221 */ /* 0x000fe20000010000 */
[----:B------:R-:W-:Y:S02]  /*3190*/  FADD.FTZ R236, R236, R185 ;  /* 0x000000b9ecec7221 */ /* 0x000fe40000010000 */
[----:B------:R-:W-:Y:S01]  /*31a0*/  FFMA.FTZ R234, R10, R9, R234 ;  /* 0x000000090aea7223 */ /* 0x000fe200000100ea */
[----:B------:R-:W-:Y:S01]  /*31b0*/  FADD.FTZ R235, R235, R9 ;  /* 0x00000009ebeb7221 */ /* 0x000fe20000010000 */
[----:B------:R-:W-:Y:S01]  /*31c0*/  SHF.L.U32 R233, R85, 0x10, RZ ;  /* 0x0000001055e97819 */ /* 0x000fe200000006ff */
[----:B------:R0:W-:Y:S01]  /*31d0*/  STL [R1+0xac], R236 ;  /* 0x0000acec01007387 */ /* 0x0001e20000100800 */
[----:B------:R-:W-:Y:S01]  /*31e0*/  FFMA.FTZ R234, R230, R183, R234 ;  /* 0x000000b7e6ea7223 */ /* 0x000fe200000100ea */
[----:B------:R-:W-:Y:S02]  /*31f0*/  SHF.L.U32 R186, R186, 0x10, RZ ;  /* 0x00000010baba7819 */ /* 0x000fe400000006ff */
[----:B------:R-:W-:Y:S01]  /*3200*/  FMUL.FTZ R185, R233, R185 ;  /* 0x000000b9e9b97220 */ /* 0x000fe20000410000 */
[----:B0-----:R-:W-:Y:S01]  /*3210*/  FADD.FTZ R236, R235, R183 ;  /* 0x000000b7ebec7221 */ /* 0x001fe20000010000 */
[----:B------:R-:W-:Y:S01]  /*3220*/  FFMA.FTZ R235, R8, R244, R234 ;  /* 0x000000f408eb7223 */ /* 0x000fe200000100ea */
[----:B------:R-:W-:-:S02]  /*3230*/  FMUL.FTZ R233, R222, R251 ;  /* 0x000000fbdee97220 */ /* 0x000fc40000410000 */
[----:B------:R-:W-:Y:S01]  /*3240*/  FADD.FTZ R234, R236, R244 ;  /* 0x000000f4ecea7221 */ /* 0x000fe20000010000 */
[----:B------:R-:W-:Y:S01]  /*3250*/  SHF.L.U32 R236, R86, 0x10, RZ ;  /* 0x0000001056ec7819 */ /* 0x000fe200000006ff */
[----:B------:R-:W-:Y:S02]  /*3260*/  FFMA.FTZ R235, R231, R184, R235 ;  /* 0x000000b8e7eb7223 */ /* 0x000fe400000100eb */
[----:B------:R-:W-:Y:S02]  /*3270*/  FADD.FTZ R234, R234, R184 ;  /* 0x000000b8eaea7221 */ /* 0x000fe40000010000 */
[----:B------:R-:W-:-:S04]  /*3280*/  FFMA.FTZ R235, R7, R6, R235 ;  /* 0x0000000607eb7223 */ /* 0x000fc800000100eb */
[----:B------:R-:W-:-:S04]  /*3290*/  FFMA.FTZ R235, R232, R185, R235 ;  /* 0x000000b9e8eb7223 */ /* 0x000fc800000100eb */
[----:B------:R-:W-:Y:S01]  /*32a0*/  FFMA.FTZ R235, R5, R4, R235 ;  /* 0x0000000405eb7223 */ /* 0x000fe200000100eb */
[-C--:B--2---:R-:W-:Y:S01]  /*32b0*/  FFMA.FTZ R248, R233, R186.reuse, R248 ;  /* 0x000000bae9f87223 */ /* 0x084fe200000100f8 */
[----:B---3--:R-:W-:Y:S01]  /*32c0*/  FADD.FTZ R239, R239, R186 ;  /* 0x000000baefef7221 */ /* 0x008fe20000010000 */
[----:B------:R-:W-:Y:S01]  /*32d0*/  FMUL.FTZ R186, R236, R186 ;  /* 0x000000baecba7220 */ /* 0x000fe20000410000 */
[----:B------:R-:W-:Y:S01]  /*32e0*/  FADD.FTZ R236, R234, R6 ;  /* 0x00000006eaec7221 */ /* 0x000fe20000010000 */
[----:B------:R-:W-:Y:S01]  /*32f0*/  SHF.L.U32 R234, R187, 0x10, RZ ;  /* 0x00000010bbea7819 */ /* 0x000fe200000006ff */
[----:B------:R-:W-:Y:S02]  /*3300*/  FMUL.FTZ R187, R222, R252 ;  /* 0x000000fcdebb7220 */ /* 0x000fe40000410000 */
[----:B------:R-:W-:Y:S02]  /*3310*/  FADD.FTZ R236, R236, R185 ;  /* 0x000000b9ecec7221 */ /* 0x000fe40000010000 */
[----:B----4-:R-:W-:Y:S01]  /*3320*/  FFMA.FTZ R237, R187, R234, R237 ;  /* 0x000000eabbed7223 */ /* 0x010fe200000100ed */
[----:B------:R-:W-:Y:S01]  /*3330*/  STL [R1+0x84], R248 ;  /* 0x000084f801007387 */ /* 0x000fe20000100800 */
[----:B------:R-:W-:-:S03]  /*3340*/  FADD.FTZ R236, R236, R4 ;  /* 0x00000004ecec7221 */ /* 0x000fc60000010000 */
[----:B------:R-:W-:Y:S01]  /*3350*/  STL [R1+0x94], R239 ;  /* 0x000094ef01007387 */ /* 0x000fe20000100800 */
[----:B------:R-:W-:Y:S01]  /*3360*/  FFMA.FTZ R235, R233, R186, R235 ;  /* 0x000000bae9eb7223 */ /* 0x000fe200000100eb */
[----:B------:R-:W-:Y:S02]  /*3370*/  FADD.FTZ R236, R236, R186 ;  /* 0x000000baecec7221 */ /* 0x000fe40000010000 */
[----:B------:R0:W-:Y:S01]  /*3380*/  STL [R1+0x8c], R237 ;  /* 0x00008ced01007387 */ /* 0x0001e20000100800 */
[----:B------:R-:W-:Y:S01]  /*3390*/  FADD.FTZ R238, R238, R234 ;  /* 0x000000eaeeee7221 */ /* 0x000fe20000010000 */
[----:B------:R-:W-:Y:S01]  /*33a0*/  FFMA.FTZ R235, R3, R2, R235 ;  /* 0x0000000203eb7223 */ /* 0x000fe200000100eb */
[----:B------:R-:W-:Y:S01]  /*33b0*/  FADD.FTZ R236, R236, R2 ;  /* 0x00000002ecec7221 */ /* 0x000fe20000010000 */
[----:B0-----:R-:W-:-:S05]  /*33c0*/  SHF.L.U32 R237, R87, 0x10, RZ ;  /* 0x0000001057ed7819 */ /* 0x001fca00000006ff */
[----:B------:R-:W-:Y:S01]  /*33d0*/  FMUL.FTZ R234, R237, R234 ;  /* 0x000000eaedea7220 */ /* 0x000fe20000410000 */
[----:B------:R0:W-:Y:S03]  /*33e0*/  STL [R1+0x9c], R238 ;  /* 0x00009cee01007387 */ /* 0x0001e60000100800 */
[----:B------:R-:W-:Y:S01]  /*33f0*/  FFMA.FTZ R235, R187, R234, R235 ;  /* 0x000000eabbeb7223 */ /* 0x000fe200000100eb */
[----:B------:R-:W-:-:S03]  /*3400*/  FADD.FTZ R236, R236, R234 ;  /* 0x000000eaecec7221 */ /* 0x000fc60000010000 */
[----:B------:R-:W-:Y:S01]  /*3410*/  FFMA.FTZ R235, R250, R249, R235 ;  /* 0x000000f9faeb7223 */ /* 0x000fe200000100eb */
[----:B0-----:R-:W-:Y:S01]  /*3420*/  FADD.FTZ R238, R236, R249 ;  /* 0x000000f9ecee7221 */ /* 0x001fe20000010000 */
[----:B------:R-:W-:Y:S06]  /*3430*/  BRA `(.L_x_9091) ;  /* 0x0000000400307947 */ /* 0x000fec0003800000 */
.L_x_9090:
        /* <DEDUP_REMOVED lines=12> */
[----:B------:R-:W-:Y:S02]  /*3500*/  @P3 LEA.HI R203, R204, R203, RZ, 0x3 ;  /* 0x000000cbcccb3211 */ /* 0x000fe400078f18ff */
[----:B-1----:R-:W-:Y:S01]  /*3510*/  @P3 LOP3.LUT R204, R202, 0x1f, RZ, 0xc0, !PT ;  /* 0x0000001fcacc3812 */ /* 0x002fe200078ec0ff */
        /* <DEDUP_REMOVED lines=9> */
[----:B------:R-:W-:-:S04]  /*35b0*/  IMAD.WIDE.U32 R236, R209, 0x8, R210 ;  /* 0x00000008d1ec7825 */ /* 0x000fc800078e00d2 */
[----:B------:R-:W-:-:S04]  /*35c0*/  IMAD.WIDE.U32 R208, R208, 0x8, R210 ;  /* 0x00000008d0d07825 */ /* 0x000fc800078e00d2 */
[----:B------:R-:W-:-:S04]  /*35d0*/  IMAD.WIDE.U32 R204, R204, 0x8, R210 ;  /* 0x00000008cccc7825 */ /* 0x000fc800078e00d2 */
[----:B------:R-:W-:Y:S02]  /*35e0*/  IMAD.WIDE.U32 R206, R206, 0x8, R210 ;  /* 0x00000008cece7825 */ /* 0x000fe400078e00d2 */
[----:B------:R0:W5:Y:S04]  /*35f0*/  LDG.E.64 R210, desc[UR6][R202.64] ;  /* 0x00000006cad27981 */ /* 0x000168000c1e1b00 */
[----:B------:R-:W5:Y:S01]  /*3600*/  LDG.E.64 R206, desc[UR6][R206.64] ;  /* 0x00000006cece7981 */ /* 0x000f62000c1e1b00 */
[----:B0-----:R-:W-:Y:S02]  /*3610*/  MOV R202, R208 ;  /* 0x000000d000ca7202 */ /* 0x001fe40000000f00 */
[----:B------:R-:W-:Y:S02]  /*3620*/  MOV R203, R209 ;  /* 0x000000d100cb7202 */ /* 0x000fe40000000f00 */
[----:B------:R1:W5:Y:S04]  /*3630*/  LDG.E.64 R208, desc[UR6][R204.64] ;  /* 0x00000006ccd07981 */ /* 0x000368000c1e1b00 */
[----:B------:R-:W5:Y:S04]  /*3640*/  LDG.E.64 R202, desc[UR6][R202.64] ;  /* 0x00000006caca7981 */ /* 0x000f68000c1e1b00 */
[----:B------:R1:W5:Y:S01]  /*3650*/  LDG.E.64 R204, desc[UR6][R236.64] ;  /* 0x00000006eccc7981 */ /* 0x000362000c1e1b00 */
[----:B------:R-:W-:Y:S05]  /*3660*/  BRA `(.L_x_9091) ;  /* 0x0000000000a47947 */ /* 0x000fea0003800000 */
.L_x_9092:
        /* <DEDUP_REMOVED lines=9> */
[----:B------:R-:W-:Y:S02]  /*3700*/  IADD3 R40, PT, PT, R202, 0x80, RZ ;  /* 0x00000080ca287810 */ /* 0x000fe40007ffe0ff */
[----:B0-----:R-:W-:Y:S01]  /*3710*/  LOP3.LUT R26, R26, 0x1f, RZ, 0xc0, !PT ;  /* 0x0000001f1a1a7812 */ /* 0x001fe200078ec0ff */
[----:B---3--:R-:W-:-:S03]  /*3720*/  IMAD.WIDE.U32 R34, R34, 0x8, R42 ;  /* 0x0000000822227825 */ /* 0x008fc600078e002a */
        /* <DEDUP_REMOVED lines=11> */
[----:B------:R-:W-:-:S02]  /*37e0*/  IMAD.WIDE.U32 R26, R26, 0x20, R236 ;  /* 0x000000201a1a7825 */ /* 0x000fc400078e00ec */
[----:B------:R0:W5:Y:S02]  /*37f0*/  LDG.E.128 R52, desc[UR6][R24.64] ;  /* 0x0000000618347981 */ /* 0x000164000c1e1d00 */
[--C-:B------:R-:W-:Y:S02]  /*3800*/  IMAD.WIDE.U32 R28, R28, 0x20, R236.reuse ;  /* 0x000000201c1c7825 */ /* 0x100fe400078e00ec */
[----:B------:R0:W5:Y:S02]  /*3810*/  LDG.E.128 R60, desc[UR6][R26.64] ;  /* 0x000000061a3c7981 */ /* 0x000164000c1e1d00 */
[--C-:B------:R-:W-:Y:S02]  /*3820*/  IMAD.WIDE.U32 R30, R30, 0x20, R236.reuse ;  /* 0x000000201e1e7825 */ /* 0x100fe400078e00ec */
[----:B------:R0:W5:Y:S02]  /*3830*/  LDG.E.128 R56, desc[UR6][R26.64+0x10] ;  /* 0x000010061a387981 */ /* 0x000164000c1e1d00 */
[----:B------:R-:W-:-:S02]  /*3840*/  IMAD.WIDE.U32 R236, R32, 0x20, R236 ;  /* 0x0000002020ec7825 */ /* 0x000fc400078e00ec */
[----:B------:R0:W5:Y:S02]  /*3850*/  LDG.E.128 R48, desc[UR6][R24.64+0x10] ;  /* 0x0000100618307981 */ /* 0x000164000c1e1d00 */
[--C-:B------:R-:W-:Y:S02]  /*3860*/  IMAD.WIDE.U32 R32, R202, 0x8, R42.reuse ;  /* 0x00000008ca207825 */ /* 0x100fe400078e002a */
[----:B------:R0:W5:Y:S02]  /*3870*/  LDG.E.128 R44, desc[UR6][R28.64] ;  /* 0x000000061c2c7981 */ /* 0x000164000c1e1d00 */
[----:B------:R-:W-:Y:S02]  /*3880*/  IMAD.WIDE.U32 R40, R40, 0x8, R42 ;  /* 0x0000000828287825 */ /* 0x000fe400078e002a */
[----:B------:R0:W5:Y:S04]  /*3890*/  LDG.E.64 R210, desc[UR6][R32.64] ;  /* 0x0000000620d27981 */ /* 0x000168000c1e1b00 */
[----:B------:R0:W5:Y:S04]  /*38a0*/  LDG.E.64 R202, desc[UR6][R40.64] ;  /* 0x0000000628ca7981 */ /* 0x000168000c1e1b00 */
[----:B------:R0:W5:Y:S04]  /*38b0*/  LDG.E.128 R36, desc[UR6][R30.64] ;  /* 0x000000061e247981 */ /* 0x000168000c1e1d00 */
[----:B------:R0:W5:Y:S04]  /*38c0*/  LDG.E.128 R32, desc[UR6][R30.64+0x10] ;  /* 0x000010061e207981 */ /* 0x000168000c1e1d00 */
[----:B------:R0:W5:Y:S04]  /*38d0*/  LDG.E.128 R40, desc[UR6][R28.64+0x10] ;  /* 0x000010061c287981 */ /* 0x000168000c1e1d00 */
[----:B------:R0:W5:Y:S04]  /*38e0*/  LDG.E.128 R24, desc[UR6][R236.64+0x10] ;  /* 0x00001006ec187981 */ /* 0x000168000c1e1d00 */
[----:B------:R0:W5:Y:S02]  /*38f0*/  LDG.E.128 R28, desc[UR6][R236.64] ;  /* 0x00000006ec1c7981 */ /* 0x000164000c1e1d00 */
.L_x_9091:
[----:B------:R-:W-:Y:S05]  /*3900*/  BSYNC.RECONVERGENT B1 ;  /* 0x0000000000017941 */ /* 0x000fea0003800200 */
.L_x_9089:
        /* <DEDUP_REMOVED lines=20> */
.L_x_9715:
[----:B------:R-:W4:Y:S01]  /*3a50*/  S2R R237, SR_TID.X ;  /* 0x0000000000ed7919 */ /* 0x000f220000002100 */
[----:B------:R-:W-:Y:S01]  /*3a60*/  @P3 IADD3 R227, PT, PT, R227, -0x1, RZ ;  /* 0xffffffffe3e33810 */ /* 0x000fe20007ffe0ff */
[----:B-1----:R-:W-:-:S04]  /*3a70*/  FADD.FTZ R238, R235, R251 ;  /* 0x000000fbebee7221 */ /* 0x002fc80000010000 */
[----:B0-----:R-:W-:Y:S02]  /*3a80*/  @P3 IMAD R235, R227, UR8, RZ ;  /* 0x00000008e3eb3c24 */ /* 0x001fe4000f8e02ff */
[----:B---3--:R-:W-:-:S03]  /*3a90*/  FADD.FTZ R227, R248, R236 ;  /* 0x000000ecf8e37221 */ /* 0x008fc60000010000 */
[----:B------:R-:W-:-:S04]  /*3aa0*/  @P3 SHF.R.S32.HI R236, RZ, 0x1f, R235 ;  /* 0x0000001fffec3819 */ /* 0x000fc800000114eb */
[----:B------:R-:W-:Y:S01]  /*3ab0*/  @P3 LEA.HI R236, R236, R235, RZ, 0x3 ;  /* 0x000000ebecec3211 */ /* 0x000fe200078f18ff */
[----:B------:R-:W-:Y:S01]  /*3ac0*/  HFMA2 R235, -RZ, RZ, 0, 0 ;  /* 0x00000000ffeb7431 */ /* 0x000fe200000001ff */
[----:B----4-:R-:W-:-:S04]  /*3ad0*/  LOP3.LUT R239, R237, 0x1f, RZ, 0xc0, !PT ;  /* 0x0000001fedef7812 */ /* 0x010fc800078ec0ff */
[----:B------:R-:W-:Y:S01]  /*3ae0*/  @P3 LEA.HI.SX32 R235, R236, R239, 0x1d ;  /* 0x000000efeceb3211 */ /* 0x000fe200078feaff */
[----:B------:R0:W-:Y:S01]  /*3af0*/  STL [R1+0x1c], R239 ;  /* 0x00001cef01007387 */ /* 0x0001e20000100800 */
[----:B------:R-:W1:Y:S01]  /*3b00*/  @P3 LDC.64 R236, c[0x0][0x390] ;  /* 0x0000e400ffec3b82 */ /* 0x000e620000000a00 */
[----:B------:R-:W-:-:S04]  /*3b10*/  ISETP.NE.U32.AND P0, PT, R226, RZ, PT ;  /* 0x000000ffe200720c */ /* 0x000fc80003f05070 */
[----:B------:R-:W-:Y:S01]  /*3b20*/  ISETP.NE.AND.EX P0, PT, R225, RZ, PT, P0 ;  /* 0x000000ffe100720c */ /* 0x000fe20003f05300 */
[----:B------:R-:W-:Y:S01]  /*3b30*/  FMUL.FTZ R238, R238, UR10 ;  /* 0x0000000aeeee7c20 */ /* 0x000fe20008410000 */
[----:B------:R-:W-:Y:S01]  /*3b40*/  ISETP.NE.AND P1, PT, RZ, UR9, PT ;  /* 0x00000009ff007c0c */ /* 0x000fe2000bf25270 */
[----:B------:R-:W-:Y:S01]  /*3b50*/  BSSY.RECONVERGENT B1, `(.L_x_9094) ;  /* 0x00003b6000017945 */ /* 0x000fe20003800200 */
[----:B-1----:R-:W-:-:S05]  /*3b60*/  @P3 IMAD.WIDE.U32 R236, R235, 0x10, R236 ;  /* 0x00000010ebec3825 */ /* 0x002fca00078e00ec */
[----:B------:R1:W5:Y:S02]  /*3b70*/  @P3 LDG.E.128 R152, desc[UR6][R236.64] ;  /* 0x00000006ec983981 */ /* 0x000364000c1e1d00 */
[----:B-1----:R-:W-:-:S05]  /*3b80*/  IMAD R237, R200, UR8, RZ ;  /* 0x00000008c8ed7c24 */ /* 0x002fca000f8e02ff */
[----:B------:R-:W-:-:S04]  /*3b90*/  SHF.R.S32.HI R236, RZ, 0x1f, R237 ;  /* 0x0000001fffec7819 */ /* 0x000fc800000114ed */
[----:B------:R-:W-:Y:S01]  /*3ba0*/  LEA.HI R237, R236, R237, RZ, 0x3 ;  /* 0x000000edeced7211 */ /* 0x000fe200078f18ff */
[----:B------:R-:W-:Y:S01]  /*3bb0*/  FMUL.FTZ R236, R227, UR10 ;  /* 0x0000000ae3ec7c20 */ /* 0x000fe20008410000 */
[----:B------:R-:W-:Y:S02]  /*3bc0*/  FSEL R227, R238, RZ, !P1 ;  /* 0x000000ffeee37208 */ /* 0x000fe40004800000 */
        /* <DEDUP_REMOVED lines=22> */
.L_x_9100:
[----:B------:R-:W-:Y:S05]  /*3d30*/  BSYNC.RECONVERGENT B3 ;  /* 0x0000000000037941 */ /* 0x000fea0003800200 */
.L_x_9099:
        /* <DEDUP_REMOVED lines=13> */
.L_x_9102:
[----:B------:R-:W-:Y:S05]  /*3e10*/  BSYNC.RECONVERGENT B3 ;  /* 0x0000000000037941 */ /* 0x000fea0003800200 */
.L_x_9101:
[----:B------:R-:W-:-:S04]  /*3e20*/  F2FP.BF16.F32.PACK_AB R238, RZ, R238 ;  /* 0x000000eeffee723e */ /* 0x000fc800000010ff */
[----:B------:R-:W-:-:S07]  /*3e30*/  PRMT R156, R238, 0x7610, R156 ;  /* 0x00007610ee9c7816 */ /* 0x000fce000000009c */
.L_x_9098:
[----:B------:R-:W-:Y:S05]  /*3e40*/  BSYNC.RECONVERGENT B2 ;  /* 0x0000000000027941 */ /* 0x000fea0003800200 */
.L_x_9097:
        /* <DEDUP_REMOVED lines=16> */
.L_x_9106:
[----:B------:R-:W-:Y:S05]  /*3f50*/  BSYNC.RECONVERGENT B3 ;  /* 0x0000000000037941 */ /* 0x000fea0003800200 */
.L_x_9105:
        /* <DEDUP_REMOVED lines=14> */
.L_x_9108:
[----:B------:R-:W-:Y:S05]  /*4040*/  BSYNC.RECONVERGENT B3 ;  /* 0x0000000000037941 */ /* 0x000fea0003800200 */
.L_x_9107:
[----:B------:R-:W-:-:S04]  /*4050*/  F2FP.BF16.F32.PACK_AB R238, RZ, R238 ;  /* 0x000000eeffee723e */ /* 0x000fc800000010ff */
[----:B------:R-:W-:-:S07]  /*4060*/  PRMT R156, R156, 0x5410, R238 ;  /* 0x000054109c9c7816 */ /* 0x000fce00000000ee */
.L_x_9104:
[----:B------:R-:W-:Y:S05]  /*4070*/  BSYNC.RECONVERGENT B2 ;  /* 0x0000000000027941 */ /* 0x000fea0003800200 */
.L_x_9103:
        /* <DEDUP_REMOVED lines=15> */
.L_x_9112:
[----:B------:R-:W-:Y:S05]  /*4170*/  BSYNC.RECONVERGENT B3 ;  /* 0x0000000000037941 */ /* 0x000fea0003800200 */
.L_x_9111:
        /* <DEDUP_REMOVED lines=13> */
.L_x_9114:
[----:B------:R-:W-:Y:S05]  /*4250*/  BSYNC.RECONVERGENT B3 ;  /* 0x0000000000037941 */ /* 0x000fea0003800200 */
.L_x_9113:
[----:B------:R-:W-:-:S04]  /*4260*/  F2FP.BF16.F32.PACK_AB R238, RZ, R238 ;  /* 0x000000eeffee723e */ /* 0x000fc800000010ff */
[----:B------:R-:W-:-:S07]  /*4270*/  PRMT R157, R238, 0x7610, R157 ;  /* 0x00007610ee9d7816 */ /* 0x000fce000000009d */
.L_x_9110:
[----:B------:R-:W-:Y:S05]  /*4280*/  BSYNC.RECONVERGENT B2 ;  /* 0x0000000000027941 */ /* 0x000fea0003800200 */
.L_x_9109:
        /* <DEDUP_REMOVED lines=16> */
.L_x_9118:
[----:B------:R-:W-:Y:S05]  /*4390*/  BSYNC.RECONVERGENT B3 ;  /* 0x0000000000037941 */ /* 0x000fea0003800200 */
.L_x_9117:
        /* <DEDUP_REMOVED lines=14> */
.L_x_9120:
[----:B------:R-:W-:Y:S05]  /*4480*/  BSYNC.RECONVERGENT B3 ;  /* 0x0000000000037941 */ /* 0x000fea0003800200 */
.L_x_9119:
[----:B------:R-:W-:-:S04]  /*4490*/  F2FP.BF16.F32.PACK_AB R238, RZ, R238 ;  /* 0x000000eeffee723e */ /* 0x000fc800000010ff */
[----:B------:R-:W-:-:S07]  /*44a0*/  PRMT R157, R157, 0x5410, R238 ;  /* 0x000054109d9d7816 */ /* 0x000fce00000000ee */
.L_x_9116:
[----:B------:R-:W-:Y:S05]  /*44b0*/  BSYNC.RECONVERGENT B2 ;  /* 0x0000000000027941 */ /* 0x000fea0003800200 */
.L_x_9115:
        /* <DEDUP_REMOVED lines=15> */
.L_x_9124:
[----:B------:R-:W-:Y:S05]  /*45b0*/  BSYNC.RECONVERGENT B3 ;  /* 0x0000000000037941 */ /* 0x000fea0003800200 */
.L_x_9123:
        /* <DEDUP_REMOVED lines=13> */
.L_x_9126:
[----:B------:R-:W-:Y:S05]  /*4690*/  BSYNC.RECONVERGENT B3 ;  /* 0x0000000000037941 */ /* 0x000fea0003800200 */
.L_x_9125:
[----:B------:R-:W-:-:S04]  /*46a0*/  F2FP.BF16.F32.PACK_AB R238, RZ, R238 ;  /* 0x000000eeffee723e */ /* 0x000fc800000010ff */
[----:B------:R-:W-:-:S07]  /*46b0*/  PRMT R158, R238, 0x7610, R158 ;  /* 0x00007610ee9e7816 */ /* 0x000fce000000009e */
.L_x_9122:
[----:B------:R-:W-:Y:S05]  /*46c0*/  BSYNC.RECONVERGENT B2 ;  /* 0x0000000000027941 */ /* 0x000fea0003800200 */
.L_x_9121:
        /* <DEDUP_REMOVED lines=16> */
.L_x_9130:
[----:B------:R-:W-:Y:S05]  /*47d0*/  BSYNC.RECONVERGENT B3 ;  /* 0x0000000000037941 */ /* 0x000fea0003800200 */
.L_x_9129:
        /* <DEDUP_REMOVED lines=14> */
.L_x_9132:
[----:B------:R-:W-:Y:S05]  /*48c0*/  BSYNC.RECONVERGENT B3 ;  /* 0x0000000000037941 */ /* 0x000fea0003800200 */
.L_x_9131:
[----:B------:R-:W-:-:S04]  /*48d0*/  F2FP.BF16.F32.PACK_AB R238, RZ, R238 ;  /* 0x000000eeffee723e */ /* 0x000fc800000010ff */
[----:B------:R-:W-:-:S07]  /*48e0*/  PRMT R158, R158, 0x5410, R238 ;  /* 0x000054109e9e7816 */ /* 0x000fce00000000ee */
.L_x_9128:
[----:B------:R-:W-:Y:S05]  /*48f0*/  BSYNC.RECONVERGENT B2 ;  /* 0x0000000000027941 */ /* 0x000fea0003800200 */
.L_x_9127:
        /* <DEDUP_REMOVED lines=15> */
.L_x_9136:
[----:B------:R-:W-:Y:S05]  /*49f0*/  BSYNC.RECONVERGENT B3 ;  /* 0x0000000000037941 */ /* 0x000fea0003800200 */
.L_x_9135:
        /* <DEDUP_REMOVED lines=13> */
.L_x_9138:
[----:B------:R-:W-:Y:S05]  /*4ad0*/  BSYNC.RECONVERGENT B3 ;  /* 0x0000000000037941 */ /* 0x000fea0003800200 */
.L_x_9137:
[----:B------:R-:W-:-:S04]  /*4ae0*/  F2FP.BF16.F32.PACK_AB R238, RZ, R238 ;  /* 0x000000eeffee723e */ /* 0x000fc800000010ff */
[----:B------:R-:W-:-:S07]  /*4af0*/  PRMT R159, R238, 0x7610, R159 ;  /* 0x00007610ee9f7816 */ /* 0x000fce000000009f */
.L_x_9134:
[----:B------:R-:W-:Y:S05]  /*4b00*/  BSYNC.RECONVERGENT B2 ;  /* 0x0000000000027941 */ /* 0x000fea0003800200 */
.L_x_9133:
        /* <DEDUP_REMOVED lines=16> */
.L_x_9141:
[----:B------:R-:W-:Y:S05]  /*4c10*/  BSYNC.RECONVERGENT B2 ;  /* 0x0000000000027941 */ /* 0x000fea0003800200 */
.L_x_9140:
        /* <DEDUP_REMOVED lines=14> */
.L_x_9143:
[----:B------:R-:W-:Y:S05]  /*4d00*/  BSYNC.RECONVERGENT B2 ;  /* 0x0000000000027941 */ /* 0x000fea0003800200 */
.L_x_9142:
[----:B------:R-:W-:-:S04]  /*4d10*/  F2FP.BF16.F32.PACK_AB R210, RZ, R210 ;  /* 0x000000d2ffd2723e */ /* 0x000fc800000010ff */
[----:B------:R-:W-:Y:S01]  /*4d20*/  PRMT R159, R159, 0x5410, R210 ;  /* 0x000054109f9f7816 */ /* 0x000fe200000000d2 */
[----:B------:R-:W-:Y:S06]  /*4d30*/  BRA `(.L_x_9139) ;  /* 0x00000028005c7947 */ /* 0x000fec0003800000 */
.L_x_9096:
        /* <DEDUP_REMOVED lines=15> */
.L_x_9147:
[----:B------:R-:W-:Y:S05]  /*4e30*/  BSYNC.RECONVERGENT B3 ;  /* 0x0000000000037941 */ /* 0x000fea0003800200 */
.L_x_9146:
        /* <DEDUP_REMOVED lines=13> */
.L_x_9149:
[----:B------:R-:W-:Y:S05]  /*4f10*/  BSYNC.RECONVERGENT B3 ;  /* 0x0000000000037941 */ /* 0x000fea0003800200 */
.L_x_9148:
[----:B------:R-:W-:-:S04]  /*4f20*/  F2FP.BF16.F32.PACK_AB R160, RZ, R160 ;  /* 0x000000a0ffa0723e */ /* 0x000fc800000010ff */
[----:B------:R-:W-:-:S07]  /*4f30*/  PRMT R156, R160, 0x7610, R156 ;  /* 0x00007610a09c7816 */ /* 0x000fce000000009c */
.L_x_9145:
[----:B------:R-:W-:Y:S05]  /*4f40*/  BSYNC.RECONVERGENT B2 ;  /* 0x0000000000027941 */ /* 0x000fea0003800200 */
.L_x_9144:
        /* <DEDUP_REMOVED lines=16> */
.L_x_9153:
[----:B------:R-:W-:Y:S05]  /*5050*/  BSYNC.RECONVERGENT B3 ;  /* 0x0000000000037941 */ /* 0x000fea0003800200 */
.L_x_9152:
        /* <DEDUP_REMOVED lines=14> */
.L_x_9155:
[----:B------:R-:W-:Y:S05]  /*5140*/  BSYNC.RECONVERGENT B3 ;  /* 0x0000000000037941 */ /* 0x000fea0003800200 */
.L_x_9154:
[----:B------:R-:W-:-:S04]  /*5150*/  F2FP.BF16.F32.PACK_AB R160, RZ, R160 ;  /* 0x000000a0ffa0723e */ /* 0x000fc800000010ff */
[----:B------:R-:W-:-:S07]  /*5160*/  PRMT R156, R156, 0x5410, R160 ;  /* 0x000054109c9c7816 */ /* 0x000fce00000000a0 */
.L_x_9151:
[----:B------:R-:W-:Y:S05]  /*5170*/  BSYNC.RECONVERGENT B2 ;  /* 0x0000000000027941 */ /* 0x000fea0003800200 */
.L_x_9150:
        /* <DEDUP_REMOVED lines=15> */
.L_x_9159:
[----:B------:R-:W-:Y:S05]  /*5270*/  BSYNC.RECONVERGENT B3 ;  /* 0x0000000000037941 */ /* 0x000fea0003800200 */
.L_x_9158:
        /* <DEDUP_REMOVED lines=13> */
.L_x_9161:
[----:B------:R-:W-:Y:S05]  /*5350*/  BSYNC.RECONVERGENT B3 ;  /* 0x0000000000037941 */ /* 0x000fea0003800200 */
.L_x_9160:
[----:B------:R-:W-:-:S04]  /*5360*/  F2FP.BF16.F32.PACK_AB R160, RZ, R160 ;  /* 0x000000a0ffa0723e */ /* 0x000fc800000010ff */
[----:B------:R-:W-:-:S07]  /*5370*/  PRMT R157, R160, 0x7610, R157 ;  /* 0x00007610a09d7816 */ /* 0x000fce000000009d */
.L_x_9157:
[----:B------:R-:W-:Y:S05]  /*5380*/  BSYNC.RECONVERGENT B2 ;  /* 0x0000000000027941 */ /* 0x000fea0003800200 */
.L_x_9156:
        /* <DEDUP_REMOVED lines=16> */
.L_x_9165:
[----:B------:R-:W-:Y:S05]  /*5490*/  BSYNC.RECONVERGENT B3 ;  /* 0x0000000000037941 */ /* 0x000fea0003800200 */
.L_x_9164:
        /* <DEDUP_REMOVED lines=14> */
.L_x_9167:
[----:B------:R-:W-:Y:S05]  /*5580*/  BSYNC.RECONVERGENT B3 ;  /* 0x0000000000037941 */ /* 0x000fea0003800200 */
.L_x_9166:
[----:B------:R-:W-:-:S04]  /*5590*/  F2FP.BF16.F32.PACK_AB R160, RZ, R160 ;  /* 0x000000a0ffa0723e */ /* 0x000fc800000010ff */
[----:B------:R-:W-:-:S07]  /*55a0*/  PRMT R157, R157, 0x5410, R160 ;  /* 0x000054109d9d7816 */ /* 0x000fce00000000a0 */
.L_x_9163:
[----:B------:R-:W-:Y:S05]  /*55b0*/  BSYNC.RECONVERGENT B2 ;  /* 0x0000000000027941 */ /* 0x000fea0003800200 */
.L_x_9162:
        /* <DEDUP_REMOVED lines=15> */
.L_x_9171:
[----:B------:R-:W-:Y:S05]  /*56b0*/  BSYNC.RECONVERGENT B3 ;  /* 0x0000000000037941 */ /* 0x000fea0003800200 */
.L_x_9170:
        /* <DEDUP_REMOVED lines=13> */
.L_x_9173:
[----:B------:R-:W-:Y:S05]  /*5790*/  BSYNC.RECONVERGENT B3 ;  /* 0x0000000000037941 */ /* 0x000fea0003800200 */
.L_x_9172:
[----:B------:R-:W-:-:S04]  /*57a0*/  F2FP.BF16.F32.PACK_AB R160, RZ, R160 ;  /* 0x000000a0ffa0723e */ /* 0x000fc800000010ff */
[----:B------:R-:W-:-:S07]  /*57b0*/  PRMT R158, R160, 0x7610, R158 ;  /* 0x00007610a09e7816 */ /* 0x000fce000000009e */
.L_x_9169:
[----:B------:R-:W-:Y:S05]  /*57c0*/  BSYNC.RECONVERGENT B2 ;  /* 0x0000000000027941 */ /* 0x000fea0003800200 */
.L_x_9168:
        /* <DEDUP_REMOVED lines=16> */
.L_x_9177:
[----:B------:R-:W-:Y:S05]  /*58d0*/  BSYNC.RECONVERGENT B3 ;  /* 0x0000000000037941 */ /* 0x000fea0003800200 */
.L_x_9176:
        /* <DEDUP_REMOVED lines=14> */
.L_x_9179:
[----:B------:R-:W-:Y:S05]  /*59c0*/  BSYNC.RECONVERGENT B3 ;  /* 0x0000000000037941 */ /* 0x000fea0003800200 */
.L_x_9178:
[----:B------:R-:W-:-:S04]  /*59d0*/  F2FP.BF16.F32.PACK_AB R160, RZ, R160 ;  /* 0x000000a0ffa0723e */ /* 0x000fc800000010ff */
[----:B------:R-:W-:-:S07]  /*59e0*/  PRMT R158, R158, 0x5410, R160 ;  /* 0x000054109e9e7816 */ /* 0x000fce00000000a0 */
.L_x_9175:
[----:B------:R-:W-:Y:S05]  /*59f0*/  BSYNC.RECONVERGENT B2 ;  /* 0x0000000000027941 */ /* 0x000fea0003800200 */
.L_x_9174:
        /* <DEDUP_REMOVED lines=15> */
.L_x_9183:
[----:B------:R-:W-:Y:S05]  /*5af0*/  BSYNC.RECONVERGENT B3 ;  /* 0x0000000000037941 */ /* 0x000fea0003800200 */
.L_x_9182:
        /* <DEDUP_REMOVED lines=13> */
.L_x_9185:
[----:B------:R-:W-:Y:S05]  /*5bd0*/  BSYNC.RECONVERGENT B3 ;  /* 0x0000000000037941 */ /* 0x000fea0003800200 */
.L_x_9184:
[----:B------:R-:W-:-:S04]  /*5be0*/  F2FP.BF16.F32.PACK_AB R160, RZ, R160 ;  /* 0x000000a0ffa0723e */ /* 0x000fc800000010ff */
[----:B------:R-:W-:-:S07]  /*5bf0*/  PRMT R159, R160, 0x7610, R159 ;  /* 0x00007610a09f7816 */ /* 0x000fce000000009f */
.L_x_9181:
[----:B------:R-:W-:Y:S05]  /*5c00*/  BSYNC.RECONVERGENT B2 ;  /* 0x0000000000027941 */ /* 0x000fea0003800200 */
.L_x_9180:
[-CC-:B------:R-:W-:Y:S01]  /*5c10*/  FFMA.FTZ R161, R171, R236.reuse, R227.reuse ;  /* 0x000000ecaba17223 */ /* 0x180fe200000100e3 */
[-CC-:B------:R-:W-:Y:S01]  /*5c20*/  FFMA.FTZ R160, R195, R236.reuse, R227.reuse ;  /* 0x000000ecc3a07223 */ /* 0x180fe200000100e3 */
[-C--:B------:R-:W-:Y:S01]  /*5c30*/  FFMA.FTZ R162, R170, R236.reuse, R227 ;  /* 0x000000ecaaa27223 */ /* 0x080fe200000100e3 */
[----:B------:R-:W-:Y:S01]  /*5c40*/  ISETP.GT.AND P0, PT, R228, RZ, PT ;  /* 0x000000ffe400720c */ /* 0x000fe20003f04270 */
[----:B------:R-:W-:Y:S01]  /*5c50*/  FADD.FTZ R164, R213, -R161 ;  /* 0x800000a1d5a47221 */ /* 0x000fe20000010000 */
[-CC-:B------:R-:W-:Y:S01]  /*5c60*/  FFMA.FTZ R161, R197, R236.reuse, R227.reuse ;  /* 0x000000ecc5a17223 */ /* 0x180fe200000100e3 */
[----:B------:R-:W-:Y:S01]  /*5c70*/  FADD.FTZ R166, R194, -R160 ;  /* 0x800000a0c2a67221 */ /* 0x000fe20000010000 */
[----:B------:R-:W-:Y:S01]  /*5c80*/  FFMA.FTZ R160, R169, R236, R227 ;  /* 0x000000eca9a07223 */ /* 0x000fe200000100e3 */
[----:B------:R-:W-:Y:S01]  /*5c90*/  FMUL.FTZ R164, R222, R164 ;  /* 0x000000a4dea47220 */ /* 0x000fe20000410000 */
[----:B------:R-:W-:Y:S01]  /*5ca0*/  FADD.FTZ R165, R196, -R161 ;  /* 0x800000a1c4a57221 */ /* 0x000fe20000010000 */
[----:B------:R-:W-:Y:S01]  /*5cb0*/  FADD.FTZ R167, R212, -R162 ;  /* 0x800000a2d4a77221 */ /* 0x000fe20000010000 */
[-CC-:B------:R-:W-:Y:S01]  /*5cc0*/  FFMA.FTZ R161, R199, R236.reuse, R227.reuse ;  /* 0x000000ecc7a17223 */ /* 0x180fe200000100e3 */
[--C-:B------:R-:W-:Y:S01]  /*5cd0*/  FFMA.FTZ R162, R0, R236, R227.reuse ;  /* 0x000000ec00a27223 */ /* 0x100fe200000100e3 */
[----:B------:R-:W-:Y:S01]  /*5ce0*/  FMUL.FTZ R166, R222, R166 ;  /* 0x000000a6dea67220 */ /* 0x000fe20000410000 */
[----:B------:R-:W-:Y:S01]  /*5cf0*/  FSEL R238, R164, RZ, P0 ;  /* 0x000000ffa4ee7208 */ /* 0x000fe20000000000 */
[----:B------:R-:W-:Y:S01]  /*5d00*/  FADD.FTZ R160, R201, -R160 ;  /* 0x800000a0c9a07221 */ /* 0x000fe20000010000 */
[----:B------:R-:W-:Y:S01]  /*5d10*/  FFMA.FTZ R163, R193, R236, R227 ;  /* 0x000000ecc1a37223 */ /* 0x000fe200000100e3 */
[----:B------:R-:W-:Y:S01]  /*5d20*/  FMUL.FTZ R165, R222, R165 ;  /* 0x000000a5dea57220 */ /* 0x000fe20000410000 */
[----:B------:R-:W-:Y:S01]  /*5d30*/  FADD.FTZ R161, R198, -R161 ;  /* 0x800000a1c6a17221 */ /* 0x000fe20000010000 */
[----:B------:R-:W-:Y:S01]  /*5d40*/  FADD.FTZ R162, R168, -R162 ;  /* 0x800000a2a8a27221 */ /* 0x000fe20000010000 */
[----:B------:R-:W-:Y:S01]  /*5d50*/  FSEL R248, R166, RZ, P0 ;  /* 0x000000ffa6f87208 */ /* 0x000fe20000000000 */
[----:B------:R-:W-:Y:S01]  /*5d60*/  FADD.FTZ R163, R247, -R163 ;  /* 0x800000a3f7a37221 */ /* 0x000fe20000010000 */
[C---:B------:R-:W-:Y:S01]  /*5d70*/  FMUL.FTZ R160, R222.reuse, R160 ;  /* 0x000000a0dea07220 */ /* 0x040fe20000410000 */
[----:B------:R0:W-:Y:S01]  /*5d80*/  STL [R1+0x18], R238 ;  /* 0x000018ee01007387 */ /* 0x0001e20000100800 */
[----:B------:R-:W-:Y:S01]  /*5d90*/  MOV R166, R238 ;  /* 0x000000ee00a67202 */ /* 0x000fe20000000f00 */
[C---:B------:R-:W-:Y:S01]  /*5da0*/  FMUL.FTZ R161, R222.reuse, R161 ;  /* 0x000000a1dea17220 */ /* 0x040fe20000410000 */
[C---:B------:R-:W-:Y:S01]  /*5db0*/  FMUL.FTZ R162, R222.reuse, R162 ;  /* 0x000000a2dea27220 */ /* 0x040fe20000410000 */
[C---:B------:R-:W-:Y:S01]  /*5dc0*/  FMUL.FTZ R167, R222.reuse, R167 ;  /* 0x000000a7dea77220 */ /* 0x040fe20000410000 */
[----:B------:R-:W-:Y:S01]  /*5dd0*/  FMUL.FTZ R163, R222, R163 ;  /* 0x000000a3dea37220 */ /* 0x000fe20000410000 */
[----:B------:R1:W-:Y:S01]  /*5de0*/  STL [R1+0x14], R248 ;  /* 0x000014f801007387 */ /* 0x0003e20000100800 */
[----:B------:R-:W-:-:S02]  /*5df0*/  FSEL R252, R160, RZ, P0 ;  /* 0x000000ffa0fc7208 */ /* 0x000fc40000000000 */
[----:B------:R-:W-:Y:S02]  /*5e00*/  FSEL R164, R167, RZ, P0 ;  /* 0x000000ffa7a47208 */ /* 0x000fe40000000000 */
[----:B0-----:R-:W-:Y:S02]  /*5e10*/  FSEL R238, R165, RZ, P0 ;  /* 0x000000ffa5ee7208 */ /* 0x001fe40000000000 */
[----:B------:R-:W-:Y:S02]  /*5e20*/  MOV R165, R248 ;  /* 0x000000f800a57202 */ /* 0x000fe40000000f00 */
[----:B------:R-:W-:Y:S01]  /*5e30*/  MOV R160, R238 ;  /* 0x000000ee00a07202 */ /* 0x000fe20000000f00 */
[----:B------:R0:W-:Y:S01]  /*5e40*/  STL [R1+0x10], R238 ;  /* 0x000010ee01007387 */ /* 0x0001e20000100800 */
[----:B-1----:R-:W-:Y:S02]  /*5e50*/  FSEL R248, R161, RZ, P0 ;  /* 0x000000ffa1f87208 */ /* 0x002fe40000000000 */
[----:B------:R-:W-:-:S02]  /*5e60*/  FSEL R167, R163, RZ, P0 ;  /* 0x000000ffa3a77208 */ /* 0x000fc40000000000 */
[----:B------:R-:W-:Y:S02]  /*5e70*/  MOV R163, R160 ;  /* 0x000000a000a37202 */ /* 0x000fe40000000f00 */
[----:B------:R-:W-:Y:S02]  /*5e80*/  MOV R161, R248 ;  /* 0x000000f800a17202 */ /* 0x000fe40000000f00 */
[----:B0-----:R-:W-:Y:S02]  /*5e90*/  FSEL R238, R162, RZ, P0 ;  /* 0x000000ffa2ee7208 */ /* 0x001fe40000000000 */
[----:B------:R-:W-:Y:S02]  /*5ea0*/  MOV R162, R252 ;  /* 0x000000fc00a27202 */ /* 0x000fe40000000f00 */
[----:B------:R-:W-:Y:S01]  /*5eb0*/  MOV R160, R238 ;  /* 0x000000ee00a07202 */ /* 0x000fe20000000f00 */
[----:B------:R-:W-:Y:S06]  /*5ec0*/  @!P3 BRA `(.L_x_9139) ;  /* 0x0000001400f8b947 */ /* 0x000fec0003800000 */
[----:B------:R-:W3:Y:S04]  /*5ed0*/  LDL R160, [R1+0x150] ;  /* 0x0001500001a07983 */ /* 0x000ee80000100800 */
[----:B------:R0:W5:Y:S04]  /*5ee0*/  LDL.LU R165, [R1+0x14] ;  /* 0x0000140001a57983 */ /* 0x0001680000300800 */
[----:B------:R0:W5:Y:S04]  /*5ef0*/  LDL.LU R163, [R1+0x10] ;  /* 0x0000100001a37983 */ /* 0x0001680000300800 */
[----:B------:R0:W5:Y:S02]  /*5f00*/  LDL.LU R166, [R1+0x18] ;  /* 0x0000180001a67983 */ /* 0x0001640000300800 */
[----:B-----5:R-:W-:Y:S01]  /*5f10*/  ISETP.GE.U32.AND P0, PT, R210, RZ, PT ;  /* 0x000000ffd200720c */ /* 0x020fe20003f06070 */
[----:B------:R-:W-:-:S03]  /*5f20*/  HFMA2 R162, -RZ, RZ, 0, 0 ;  /* 0x00000000ffa27431 */ /* 0x000fc600000001ff */
[----:B------:R-:W-:Y:S02]  /*5f30*/  ISETP.GE.U32.AND.EX P0, PT, R211, 0x1000000, PT, P0 ;  /* 0x01000000d300780c */ /* 0x000fe40003f06100 */
[----:B---3--:R-:W-:-:S11]  /*5f40*/  MOV R211, R160 ;  /* 0x000000a000d37202 */ /* 0x008fd60000000f00 */
[----:B------:R-:W1:Y:S02]  /*5f50*/  @P0 LDC.64 R160, c[0x0][0x408] ;  /* 0x00010200ffa00b82 */ /* 0x000e640000000a00 */
[----:B-1----:R-:W-:-:S04]  /*5f60*/  @P0 FMUL.FTZ R161, R167, R161 ;  /* 0x000000a1a7a10220 */ /* 0x002fc80000410000 */
[----:B------:R-:W-:Y:S01]  /*5f70*/  @P0 FMUL.FTZ R160, R161, R160 ;  /* 0x000000a0a1a00220 */ /* 0x000fe20000410000 */
[----:B------:R-:W-:-:S04]  /*5f80*/  @P0 PRMT R161, R155, 0x7632, R161 ;  /* 0x000076329ba10816 */ /* 0x000fc800000000a1 */
[----:B------:R-:W-:-:S05]  /*5f90*/  @P0 SHF.L.U32 R161, R161, 0x10, RZ ;  /* 0x00000010a1a10819 */ /* 0x000fca00000006ff */
[----:B------:R-:W-:Y:S02]  /*5fa0*/  @P0 FMUL.FTZ R162, R161, R160 ;  /* 0x000000a0a1a20220 */ /* 0x000fe40000410000 */
[----:B------:R-:W1:Y:S02]  /*5fb0*/  @P0 LDC.64 R160, c[0x0][0x408] ;  /* 0x00010200ffa00b82 */ /* 0x000e640000000a00 */
[----:B------:R-:W-:Y:S01]  /*5fc0*/  FADD.FTZ R143, R143, R162 ;  /* 0x000000a28f8f7221 */ /* 0x000fe20000010000 */
[----:B------:R-:W-:Y:S01]  /*5fd0*/  @P0 SHF.L.U32 R162, R211, 0x10, RZ ;  /* 0x00000010d3a20819 */ /* 0x000fe200000006ff */
[----:B-1----:R-:W-:-:S04]  /*5fe0*/  @P0 FMUL.FTZ R161, R167, R161 ;  /* 0x000000a1a7a10220 */ /* 0x002fc80000410000 */
[----:B------:R-:W-:Y:S01]  /*5ff0*/  @P0 FMUL.FTZ R160, R161, R160 ;  /* 0x000000a0a1a00220 */ /* 0x000fe20000410000 */
[----:B------:R-:W-:-:S03]  /*6000*/  MOV R161, RZ ;  /* 0x000000ff00a17202 */ /* 0x000fc60000000f00 */
[----:B------:R-:W-:Y:S01]  /*6010*/  @P0 FMUL.FTZ R161, R162, R160 ;  /* 0x000000a0a2a10220 */ /* 0x000fe20000410000 */
[----:B------:R-:W-:Y:S02]  /*6020*/  MOV R160, R238 ;  /* 0x000000ee00a07202 */ /* 0x000fe40000000f00 */
[----:B------:R-:W-:Y:S02]  /*6030*/  MOV R162, R252 ;  /* 0x000000fc00a27202 */ /* 0x000fe40000000f00 */
[----:B------:R-:W-:-:S04]  /*6040*/  F2FP.BF16.F32.PACK_AB R161, RZ, R161 ;  /* 0x000000a1ffa1723e */ /* 0x000fc800000010ff */
[----:B------:R-:W-:Y:S02]  /*6050*/  PRMT R159, R159, 0x5410, R161 ;  /* 0x000054109f9f7816 */ /* 0x000fe400000000a1 */
[----:B------:R-:W-:Y:S01]  /*6060*/  MOV R161, R248 ;  /* 0x000000f800a17202 */ /* 0x000fe20000000f00 */
[----:B0-----:R-:W-:Y:S06]  /*6070*/  BRA `(.L_x_9139) ;  /* 0x00000014008c7947 */ /* 0x001fec0003800000 */
.L_x_9095:
[----:B------:R-:W-:Y:S02]  /*6080*/  MOV R237, UR20 ;  /* 0x0000001400ed7c02 */ /* 0x000fe40008000f00 */
[----:B------:R-:W-:Y:S02]  /*6090*/  MOV R239, UR21 ;  /* 0x0000001500ef7c02 */ /* 0x000fe40008000f00 */
[----:B------:R-:W-:-:S04]  /*60a0*/  ISETP.NE.U32.AND P0, PT, R237, RZ, PT ;  /* 0x000000ffed00720c */ /* 0x000fc80003f05070 */
[----:B------:R-:W-:-:S13]  /*60b0*/  ISETP.NE.AND.EX P0, PT, R239, RZ, PT, P0 ;  /* 0x000000ffef00720c */ /* 0x000fda0003f05300 */
[----:B------:R-:W-:Y:S05]  /*60c0*/  @P0 BRA `(.L_x_9186) ;  /* 0x0000000800800947 */ /* 0x000fea0003800000 */
[----:B------:R-:W-:Y:S04]  /*60d0*/  BSSY.RECONVERGENT B2, `(.L_x_9187) ;  /* 0x0000012000027945 */ /* 0x000fe80003800200 */
[----:B------:R-:W-:Y:S05]  /*60e0*/  @!P3 BRA `(.L_x_9188) ;  /* 0x000000000040b947 */ /* 0x000fea0003800000 */
[----:B------:R-:W-:Y:S01]  /*60f0*/  @P2 FFMA.FTZ R238, R0, R236, R227 ;  /* 0x000000ec00ee2223 */ /* 0x000fe200000100e3 */
        /* <DEDUP_REMOVED lines=15> */
.L_x_9188:
[----:B------:R-:W-:Y:S05]  /*61f0*/  BSYNC.RECONVERGENT B2 ;  /* 0x0000000000027941 */ /* 0x000fea0003800200 */
.L_x_9187:
        /* <DEDUP_REMOVED lines=12> */
[----:B------:R-:W-:Y:S02]  /*62c0*/  @P0 FMUL.FTZ R238, R252, R248 ;  /* 0x000000f8fcee0220 */ /* 0x000fe40000410000 */
[----:B------:R-:W3:Y:S02]  /*62d0*/  LDL R248, [R1+0x15c] ;  /* 0x00015c0001f87983 */ /* 0x000ee40000100800 */
[----:B------:R-:W-:Y:S01]  /*62e0*/  FADD.FTZ R145, R145, R238 ;  /* 0x000000ee91917221 */ /* 0x000fe20000010000 */
[----:B------:R-:W-:Y:S02]  /*62f0*/  MOV R238, RZ ;  /* 0x000000ff00ee7202 */ /* 0x000fe40000000f00 */
[----:B---3--:R-:W-:-:S05]  /*6300*/  @P0 SHF.L.U32 R248, R248, 0x10, RZ ;  /* 0x00000010f8f80819 */ /* 0x008fca00000006ff */
[----:B------:R-:W-:-:S05]  /*6310*/  @P0 FMUL.FTZ R238, R248, R252 ;  /* 0x000000fcf8ee0220 */ /* 0x000fca0000410000 */
[----:B------:R-:W-:-:S04]  /*6320*/  F2FP.BF16.F32.PACK_AB R238, RZ, R238 ;  /* 0x000000eeffee723e */ /* 0x000fc800000010ff */
[----:B------:R-:W-:-:S07]  /*6330*/  PRMT R156, R156, 0x5410, R238 ;  /* 0x000054109c9c7816 */ /* 0x000fce00000000ee */
.L_x_9190:
[----:B------:R-:W-:Y:S05]  /*6340*/  BSYNC.RECONVERGENT B2 ;  /* 0x0000000000027941 */ /* 0x000fea0003800200 */
.L_x_9189:
        /* <DEDUP_REMOVED lines=18> */
.L_x_9192:
[----:B------:R-:W-:Y:S05]  /*6470*/  BSYNC.RECONVERGENT B2 ;  /* 0x0000000000027941 */ /* 0x000fea0003800200 */
.L_x_9191:
        /* <DEDUP_REMOVED lines=20> */
.L_x_9194:
[----:B------:R-:W-:Y:S05]  /*65c0*/  BSYNC.RECONVERGENT B2 ;  /* 0x0000000000027941 */ /* 0x000fea0003800200 */
.L_x_9193:
        /* <DEDUP_REMOVED lines=18> */
.L_x_9196:
[----:B------:R-:W-:Y:S05]  /*66f0*/  BSYNC.RECONVERGENT B2 ;  /* 0x0000000000027941 */ /* 0x000fea0003800200 */
.L_x_9195:
        /* <DEDUP_REMOVED lines=20> */
.L_x_9198:
[----:B------:R-:W-:Y:S05]  /*6840*/  BSYNC.RECONVERGENT B2 ;  /* 0x0000000000027941 */ /* 0x000fea0003800200 */
.L_x_9197:
        /* <DEDUP_REMOVED lines=18> */
.L_x_9200:
[----:B------:R-:W-:Y:S05]  /*6970*/  BSYNC.RECONVERGENT B2 ;  /* 0x0000000000027941 */ /* 0x000fea0003800200 */
.L_x_9199:
[----:B------:R-:W-:Y:S05]  /*6980*/  @!P3 BRA `(.L_x_9139) ;  /* 0x0000000c0048b947 */ /* 0x000fea0003800000 */
[----:B------:R-:W3:Y:S01]  /*6990*/  LDL R248, [R1+0x150] ;  /* 0x0001500001f87983 */ /* 0x000ee20000100800 */
[----:B-----5:R-:W-:Y:S01]  /*69a0*/  ISETP.GE.U32.AND P0, PT, R210, RZ, PT ;  /* 0x000000ffd200720c */ /* 0x020fe20003f06070 */
[----:B------:R-:W-:-:S03]  /*69b0*/  @P2 FFMA.FTZ R210, R193, R236, R227 ;  /* 0x000000ecc1d22223 */ /* 0x000fc600000100e3 */
[----:B------:R-:W-:Y:S01]  /*69c0*/  ISETP.GE.U32.AND.EX P0, PT, R211, 0x1000000, PT, P0 ;  /* 0x01000000d300780c */ /* 0x000fe20003f06100 */
[----:B------:R-:W-:Y:S01]  /*69d0*/  @P2 FADD.FTZ R210, R247, -R210 ;  /* 0x800000d2f7d22221 */ /* 0x000fe20000010000 */
[----:B------:R-:W-:-:S03]  /*69e0*/  MOV R211, R59 ;  /* 0x0000003b00d37202 */ /* 0x000fc60000000f00 */
[----:B------:R-:W-:-:S04]  /*69f0*/  @P2 FFMA.FTZ R211, R222, R210, R59 ;  /* 0x000000d2ded32223 */ /* 0x000fc8000001003b */
[----:B------:R-:W-:-:S04]  /*6a00*/  FMUL.FTZ R210, R211, UR13 ;  /* 0x0000000dd3d27c20 */ /* 0x000fc80008410000 */
[----:B------:R-:W-:Y:S01]  /*6a10*/  @P0 PRMT R211, R155, 0x7632, R211 ;  /* 0x000076329bd30816 */ /* 0x000fe200000000d3 */
[----:B------:R-:W-:Y:S01]  /*6a20*/  FMUL.FTZ R238, R210, UR12 ;  /* 0x0000000cd2ee7c20 */ /* 0x000fe20008410000 */
[----:B------:R-:W-:Y:S02]  /*6a30*/  HFMA2 R210, -RZ, RZ, 0, 0 ;  /* 0x00000000ffd27431 */ /* 0x000fe400000001ff */
[----:B------:R-:W-:-:S05]  /*6a40*/  @P0 SHF.L.U32 R211, R211, 0x10, RZ ;  /* 0x00000010d3d30819 */ /* 0x000fca00000006ff */
[----:B------:R-:W-:-:S04]  /*6a50*/  @P0 FMUL.FTZ R210, R238, R211 ;  /* 0x000000d3eed20220 */ /* 0x000fc80000410000 */
[----:B------:R-:W-:Y:S01]  /*6a60*/  FADD.FTZ R143, R143, R210 ;  /* 0x000000d28f8f7221 */ /* 0x000fe20000010000 */
[----:B------:R-:W-:Y:S02]  /*6a70*/  MOV R210, RZ ;  /* 0x000000ff00d27202 */ /* 0x000fe40000000f00 */
[----:B---3--:R-:W-:-:S05]  /*6a80*/  @P0 SHF.L.U32 R211, R248, 0x10, RZ ;  /* 0x00000010f8d30819 */ /* 0x008fca00000006ff */
[----:B------:R-:W-:-:S05]  /*6a90*/  @P0 FMUL.FTZ R210, R211, R238 ;  /* 0x000000eed3d20220 */ /* 0x000fca0000410000 */
[----:B------:R-:W-:-:S04]  /*6aa0*/  F2FP.BF16.F32.PACK_AB R210, RZ, R210 ;  /* 0x000000d2ffd2723e */ /* 0x000fc800000010ff */
[----:B------:R-:W-:Y:S01]  /*6ab0*/  PRMT R159, R159, 0x5410, R210 ;  /* 0x000054109f9f7816 */ /* 0x000fe200000000d2 */
[----:B------:R-:W-:Y:S06]  /*6ac0*/  BRA `(.L_x_9139) ;  /* 0x0000000800f87947 */ /* 0x000fec0003800000 */
.L_x_9186:
[----:B------:R-:W-:Y:S01]  /*6ad0*/  @P2 FFMA.FTZ R160, R0, R236, R227 ;  /* 0x000000ec00a02223 */ /* 0x000fe200000100e3 */
        /* <DEDUP_REMOVED lines=21> */
.L_x_9202:
[----:B------:R-:W-:Y:S05]  /*6c30*/  BSYNC.RECONVERGENT B2 ;  /* 0x0000000000027941 */ /* 0x000fea0003800200 */
.L_x_9201:
[----:B------:R-:W-:Y:S01]  /*6c40*/  @P2 FFMA.FTZ R160, R199, R236, R227 ;  /* 0x000000ecc7a02223 */ /* 0x000fe200000100e3 */
[----:B------:R-:W-:Y:S01]  /*6c50*/  BSSY.RECONVERGENT B2, `(.L_x_9203) ;  /* 0x0000017000027945 */ /* 0x000fe20003800200 */
[----:B------:R-:W-:Y:S02]  /*6c60*/  MOV R238, R61 ;  /* 0x0000003d00ee7202 */ /* 0x000fe40000000f00 */
[----:B------:R-:W-:-:S04]  /*6c70*/  @P2 FADD.FTZ R160, R198, -R160 ;  /* 0x800000a0c6a02221 */ /* 0x000fc80000010000 */
[----:B------:R-:W-:Y:S01]  /*6c80*/  @P2 FFMA.FTZ R238, R222, R160, R61 ;  /* 0x000000a0deee2223 */ /* 0x000fe2000001003d */
[----:B------:R-:W-:Y:S06]  /*6c90*/  @!P3 BRA `(.L_x_9204) ;  /* 0x000000000048b947 */ /* 0x000fec0003800000 */
[----:B------:R-:W3:Y:S01]  /*6ca0*/  LDL R163, [R1+0x15c] ;  /* 0x00015c0001a37983 */ /* 0x000ee20000100800 */
        /* <DEDUP_REMOVED lines=13> */
[----:B---3--:R-:W-:-:S05]  /*6d80*/  @P0 SHF.L.U32 R162, R163, 0x10, RZ ;  /* 0x00000010a3a20819 */ /* 0x008fca00000006ff */
[----:B------:R-:W-:-:S05]  /*6d90*/  @P0 FMUL.FTZ R161, R162, R160 ;  /* 0x000000a0a2a10220 */ /* 0x000fca0000410000 */
[----:B------:R-:W-:-:S04]  /*6da0*/  F2FP.BF16.F32.PACK_AB R161, RZ, R161 ;  /* 0x000000a1ffa1723e */ /* 0x000fc800000010ff */
[----:B------:R-:W-:-:S07]  /*6db0*/  PRMT R156, R156, 0x5410, R161 ;  /* 0x000054109c9c7816 */ /* 0x000fce00000000a1 */
.L_x_9204:
[----:B------:R-:W-:Y:S05]  /*6dc0*/  BSYNC.RECONVERGENT B2 ;  /* 0x0000000000027941 */ /* 0x000fea0003800200 */
.L_x_9203:
        /* <DEDUP_REMOVED lines=22> */
.L_x_9206:
[----:B------:R-:W-:Y:S05]  /*6f30*/  BSYNC.RECONVERGENT B2 ;  /* 0x0000000000027941 */ /* 0x000fea0003800200 */
.L_x_9205:
        /* <DEDUP_REMOVED lines=24> */
.L_x_9208:
[----:B------:R-:W-:Y:S05]  /*70c0*/  BSYNC.RECONVERGENT B2 ;  /* 0x0000000000027941 */ /* 0x000fea0003800200 */
.L_x_9207:
        /* <DEDUP_REMOVED lines=22> */
.L_x_9210:
[----:B------:R-:W-:Y:S05]  /*7230*/  BSYNC.RECONVERGENT B2 ;  /* 0x0000000000027941 */ /* 0x000fea0003800200 */
.L_x_9209:
[----:B------:R-:W-:Y:S01]  /*7240*/  @P2 FFMA.FTZ R160, R195, R236, R227 ;  /* 0x000000ecc3a02223 */ /* 0x000fe200000100e3 */
[----:B------:R-:W-:Y:S01]  /*7250*/  BSSY.RECONVERGENT B2, `(.L_x_9211) ;  /* 0x0000017000027945 */ /* 0x000fe20003800200 */
[----:B------:R-:W-:Y:S02]  /*7260*/  MOV R165, R57 ;  /* 0x0000003900a57202 */ /* 0x000fe40000000f00 */
[----:B------:R-:W-:-:S04]  /*7270*/  @P2 FADD.FTZ R160, R194, -R160 ;  /* 0x800000a0c2a02221 */ /* 0x000fc80000010000 */
[----:B------:R-:W-:Y:S01]  /*7280*/  @P2 FFMA.FTZ R165, R222, R160, R57 ;  /* 0x000000a0dea52223 */ /* 0x000fe20000010039 */
[----:B------:R-:W-:Y:S06]  /*7290*/  @!P3 BRA `(.L_x_9212) ;  /* 0x000000000048b947 */ /* 0x000fec0003800000 */
[----:B------:R-:W3:Y:S01]  /*72a0*/  LDL R248, [R1+0x154] ;  /* 0x0001540001f87983 */ /* 0x000ee20000100800 */
        /* <DEDUP_REMOVED lines=13> */
[----:B---3--:R-:W-:-:S05]  /*7380*/  @P0 SHF.L.U32 R161, R248, 0x10, RZ ;  /* 0x00000010f8a10819 */ /* 0x008fca00000006ff */
[----:B------:R-:W-:-:S05]  /*7390*/  @P0 FMUL.FTZ R160, R161, R166 ;  /* 0x000000a6a1a00220 */ /* 0x000fca0000410000 */
[----:B------:R-:W-:-:S04]  /*73a0*/  F2FP.BF16.F32.PACK_AB R160, RZ, R160 ;  /* 0x000000a0ffa0723e */ /* 0x000fc800000010ff */
[----:B------:R-:W-:-:S07]  /*73b0*/  PRMT R158, R158, 0x5410, R160 ;  /* 0x000054109e9e7816 */ /* 0x000fce00000000a0 */
.L_x_9212:
[----:B------:R-:W-:Y:S05]  /*73c0*/  BSYNC.RECONVERGENT B2 ;  /* 0x0000000000027941 */ /* 0x000fea0003800200 */
.L_x_9211:
        /* <DEDUP_REMOVED lines=22> */
.L_x_9214:
[----:B------:R-:W-:Y:S05]  /*7530*/  BSYNC.RECONVERGENT B2 ;  /* 0x0000000000027941 */ /* 0x000fea0003800200 */
.L_x_9213:
[----:B------:R-:W-:Y:S01]  /*7540*/  @P2 FFMA.FTZ R160, R193, R236, R227 ;  /* 0x000000ecc1a02223 */ /* 0x000fe200000100e3 */
[----:B------:R-:W-:Y:S02]  /*7550*/  MOV R248, R59 ;  /* 0x0000003b00f87202 */ /* 0x000fe40000000f00 */
[----:B------:R-:W-:Y:S01]  /*7560*/  MOV R161, R238 ;  /* 0x000000ee00a17202 */ /* 0x000fe20000000f00 */
[----:B------:R-:W-:-:S04]  /*7570*/  @P2 FADD.FTZ R160, R247, -R160 ;  /* 0x800000a0f7a02221 */ /* 0x000fc80000010000 */
[----:B------:R-:W-:Y:S01]  /*7580*/  @P2 FFMA.FTZ R248, R222, R160, R59 ;  /* 0x000000a0def82223 */ /* 0x000fe2000001003b */
[----:B------:R-:W-:-:S04]  /*7590*/  MOV R160, R167 ;  /* 0x000000a700a07202 */ /* 0x000fc80000000f00 */
[----:B------:R-:W-:Y:S01]  /*75a0*/  MOV R167, R248 ;  /* 0x000000f800a77202 */ /* 0x000fe20000000f00 */
[----:B------:R-:W-:Y:S06]  /*75b0*/  @!P3 BRA `(.L_x_9139) ;  /* 0x00000000003cb947 */ /* 0x000fec0003800000 */
[----:B------:R-:W3:Y:S01]  /*75c0*/  LDL R252, [R1+0x150] ;  /* 0x0001500001fc7983 */ /* 0x000ee20000100800 */
        /* <DEDUP_REMOVED lines=10> */
[----:B---3--:R-:W-:-:S05]  /*7670*/  @P0 SHF.L.U32 R211, R252, 0x10, RZ ;  /* 0x00000010fcd30819 */ /* 0x008fca00000006ff */
[----:B------:R-:W-:-:S05]  /*7680*/  @P0 FMUL.FTZ R210, R211, R238 ;  /* 0x000000eed3d20220 */ /* 0x000fca0000410000 */
[----:B------:R-:W-:-:S04]  /*7690*/  F2FP.BF16.F32.PACK_AB R210, RZ, R210 ;  /* 0x000000d2ffd2723e */ /* 0x000fc800000010ff */
[----:B------:R-:W-:-:S07]  /*76a0*/  PRMT R159, R159, 0x5410, R210 ;  /* 0x000054109f9f7816 */ /* 0x000fce00000000d2 */
.L_x_9139:
[----:B------:R-:W-:Y:S05]  /*76b0*/  BSYNC.RECONVERGENT B1 ;  /* 0x0000000000017941 */ /* 0x000fea0003800200 */
.L_x_9094:
[----:B------:R-:W-:Y:S01]  /*76c0*/  ISETP.NE.U32.AND P0, PT, R237, RZ, PT ;  /* 0x000000ffed00720c */ /* 0x000fe20003f05070 */
[----:B------:R-:W-:Y:S01]  /*76d0*/  BSSY.RECONVERGENT B1, `(.L_x_9215) ;  /* 0x0000010000017945 */ /* 0x000fe20003800200 */
[----:B------:R-:W-:Y:S02]  /*76e0*/  ISETP.NE.U32.AND P1, PT, R226, RZ, PT ;  /* 0x000000ffe200720c */ /* 0x000fe40003f25070 */
[----:B------:R-:W-:Y:S02]  /*76f0*/  ISETP.NE.AND.EX P0, PT, R239, RZ, PT, P0 ;  /* 0x000000ffef00720c */ /* 0x000fe40003f05300 */
[----:B------:R-:W-:-:S11]  /*7700*/  ISETP.NE.AND.EX P1, PT, R225, RZ, PT, P1 ;  /* 0x000000ffe100720c */ /* 0x000fd60003f25310 */
[----:B-----5:R-:W0:Y:S02]  /*7710*/  @P0 LDC.64 R210, c[0x0][0x478] ;  /* 0x00011e00ffd20b82 */ /* 0x020e240000000a00 */
[----:B0-----:R-:W-:-:S05]  /*7720*/  @P0 IMAD.WIDE.U32 R210, R251, 0x20, R210 ;  /* 0x00000020fbd20825 */ /* 0x001fca00078e00d2 */
[----:B------:R-:W-:Y:S04]  /*7730*/  @P0 STG.E.128 desc[UR6][R210.64], R160 ;  /* 0x000000a0d2000986 */ /* 0x000fe8000c101d06 */
[----:B------:R0:W-:Y:S02]  /*7740*/  @P0 STG.E.128 desc[UR6][R210.64+0x10], R164 ;  /* 0x000010a4d2000986 */ /* 0x0001e4000c101d06 */
[----:B0-----:R-:W0:Y:S02]  /*7750*/  @P3 LDC.64 R210, c[0x0][0x468] ;  /* 0x00011a00ffd23b82 */ /* 0x001e240000000a00 */
[----:B0-----:R-:W-:-:S05]  /*7760*/  @P3 IMAD.WIDE.U32 R210, R235, 0x10, R210 ;  /* 0x00000010ebd23825 */ /* 0x001fca00078e00d2 */
[----:B------:R0:W-:Y:S01]  /*7770*/  @P3 STG.E.128 desc[UR6][R210.64], R156 ;  /* 0x0000009cd2003986 */ /* 0x0001e2000c101d06 */
[----:B------:R-:W-:Y:S05]  /*7780*/  @!P3 BRA `(.L_x_9216) ;  /* 0x000000000010b947 */ /* 0x000fea0003800000 */
[----:B------:R-:W1:Y:S01]  /*7790*/  LDC.64 R154, c[0x0][0x390] ;  /* 0x0000e400ff9a7b82 */ /* 0x000e620000000a00 */
[----:B------:R-:W-:-:S05]  /*77a0*/  IADD3 R152, PT, PT, R235, 0x20, RZ ;  /* 0x00000020eb987810 */ /* 0x000fca0007ffe0ff */
[----:B-1----:R-:W-:-:S06]  /*77b0*/  IMAD.WIDE.U32 R152, R152, 0x10, R154 ;  /* 0x0000001098987825 */ /* 0x002fcc00078e009a */
[----:B------:R-:W5:Y:S02]  /*77c0*/  LDG.E.128 R152, desc[UR6][R152.64] ;  /* 0x0000000698987981 */ /* 0x000f64000c1e1d00 */
.L_x_9216:
[----:B------:R-:W-:Y:S05]  /*77d0*/  BSYNC.RECONVERGENT B1 ;  /* 0x0000000000017941 */ /* 0x000fea0003800200 */
.L_x_9215:
[----:B------:R-:W-:Y:S04]  /*77e0*/  BSSY.RECONVERGENT B1, `(.L_x_9217) ;  /* 0x0000399000017945 */ /* 0x000fe80003800200 */
[----:B------:R-:W-:Y:S05]  /*77f0*/  @!P1 BRA `(.L_x_9218) ;  /* 0x0000001400809947 */ /* 0x000fea0003800000 */
[----:B------:R-:W-:Y:S05]  /*7800*/  @!P0 BRA `(.L_x_9219) ;  /* 0x0000000800fc8947 */ /* 0x000fea0003800000 */
[----:B------:R-:W-:Y:S01]  /*7810*/  @P2 FFMA.FTZ R160, R172, R236, R227 ;  /* 0x000000ecaca02223 */ /* 0x000fe200000100e3 */
[----:B------:R-:W-:Y:S01]  /*7820*/  BSSY.RECONVERGENT B2, `(.L_x_9220) ;  /* 0x0000015000027945 */ /* 0x000fe20003800200 */
[----:B0-----:R-:W-:Y:S02]  /*7830*/  MOV R210, R52 ;  /* 0x0000003400d27202 */ /* 0x001fe40000000f00 */
[----:B------:R-:W-:-:S04]  /*7840*/  @P2 FADD.FTZ R160, R214, -R160 ;  /* 0x800000a0d6a02221 */ /* 0x000fc80000010000 */
[----:B------:R-:W-:Y:S01]  /*7850*/  @P2 FFMA.FTZ R210, R222, R160, R52 ;  /* 0x000000a0ded22223 */ /* 0x000fe20000010034 */
[----:B------:R-:W-:Y:S06]  /*7860*/  @!P3 BRA `(.L_x_9221) ;  /* 0x000000000040b947 */ /* 0x000fec0003800000 */
[----:B------:R-:W-:-:S13]  /*7870*/  LOP3.LUT P4, RZ, R208, 0xff, RZ, 0xc0, !PT ;  /* 0x000000ffd0ff7812 */ /* 0x000fda000788c0ff */
[----:B------:R-:W0:Y:S01]  /*7880*/  @P4 LDC.64 R160, c[0x0][0x408] ;  /* 0x00010200ffa04b82 */ /* 0x000e220000000a00 */
[----:B-----5:R-:W-:Y:S01]  /*7890*/  @P4 SHF.L.U32 R162, R152, 0x10, RZ ;  /* 0x0000001098a24819 */ /* 0x020fe200000006ff */
        /* <DEDUP_REMOVED lines=13> */
.L_x_9221:
[----:B------:R-:W-:Y:S05]  /*7970*/  BSYNC.RECONVERGENT B2 ;  /* 0x0000000000027941 */ /* 0x000fea0003800200 */
.L_x_9220:
        /* <DEDUP_REMOVED lines=12> */
[----:B-----5:R-:W-:-:S04]  /*7a40*/  @P4 PRMT R161, R152, 0x7632, R161 ;  /* 0x0000763298a14816 */ /* 0x020fc800000000a1 */
        /* <DEDUP_REMOVED lines=11> */
.L_x_9223:
[----:B------:R-:W-:Y:S05]  /*7b00*/  BSYNC.RECONVERGENT B2 ;  /* 0x0000000000027941 */ /* 0x000fea0003800200 */
.L_x_9222:
        /* <DEDUP_REMOVED lines=22> */
.L_x_9225:
[----:B------:R-:W-:Y:S05]  /*7c70*/  BSYNC.RECONVERGENT B2 ;  /* 0x0000000000027941 */ /* 0x000fea0003800200 */
.L_x_9224:
        /* <DEDUP_REMOVED lines=24> */
.L_x_9227:
[----:B------:R-:W-:Y:S05]  /*7e00*/  BSYNC.RECONVERGENT B2 ;  /* 0x0000000000027941 */ /* 0x000fea0003800200 */
.L_x_9226:
        /* <DEDUP_REMOVED lines=22> */
.L_x_9229:
[----:B------:R-:W-:Y:S05]  /*7f70*/  BSYNC.RECONVERGENT B2 ;  /* 0x0000000000027941 */ /* 0x000fea0003800200 */
.L_x_9228:
        /* <DEDUP_REMOVED lines=24> */
.L_x_9231:
[----:B------:R-:W-:Y:S05]  /*8100*/  BSYNC.RECONVERGENT B2 ;  /* 0x0000000000027941 */ /* 0x000fea0003800200 */
.L_x_9230:
        /* <DEDUP_REMOVED lines=22> */
.L_x_9233:
[----:B------:R-:W-:Y:S05]  /*8270*/  BSYNC.RECONVERGENT B2 ;  /* 0x0000000000027941 */ /* 0x000fea0003800200 */
.L_x_9232:
        /* <DEDUP_REMOVED lines=24> */
.L_x_9219:
[----:B------:R-:W-:Y:S04]  /*8400*/  BSSY.RECONVERGENT B2, `(.L_x_9235) ;  /* 0x0000012000027945 */ /* 0x000fe80003800200 */
[----:B------:R-:W-:Y:S05]  /*8410*/  @!P3 BRA `(.L_x_9236) ;  /* 0x000000000040b947 */ /* 0x000fea0003800000 */
[----:B0-----:R-:W-:Y:S01]  /*8420*/  @P2 FFMA.FTZ R210, R172, R236, R227 ;  /* 0x000000ecacd22223 */ /* 0x001fe200000100e3 */
[----:B------:R-:W-:Y:S02]  /*8430*/  LOP3.LUT P4, RZ, R208, 0xff, RZ, 0xc0, !PT ;  /* 0x000000ffd0ff7812 */ /* 0x000fe4000788c0ff */
[----:B------:R-:W-:Y:S01]  /*8440*/  MOV R211, R52 ;  /* 0x0000003400d37202 */ /* 0x000fe20000000f00 */
[----:B------:R-:W-:-:S04]  /*8450*/  @P2 FADD.FTZ R210, R214, -R210 ;  /* 0x800000d2d6d22221 */ /* 0x000fc80000010000 */
[----:B------:R-:W-:-:S04]  /*8460*/  @P2 FFMA.FTZ R211, R222, R210, R52 ;  /* 0x000000d2ded32223 */ /* 0x000fc80000010034 */
[----:B------:R-:W-:Y:S01]  /*8470*/  FMUL.FTZ R210, R211, UR13 ;  /* 0x0000000dd3d27c20 */ /* 0x000fe20008410000 */
[----:B------:R-:W-:Y:S01]  /*8480*/  HFMA2 R211, -RZ, RZ, 0, 0 ;  /* 0x00000000ffd37431 */ /* 0x000fe200000001ff */
[----:B-----5:R-:W-:Y:S02]  /*8490*/  @P4 SHF.L.U32 R225, R152, 0x10, RZ ;  /* 0x0000001098e14819 */ /* 0x020fe400000006ff */
        /* <DEDUP_REMOVED lines=8> */
.L_x_9236:
[----:B------:R-:W-:Y:S05]  /*8520*/  BSYNC.RECONVERGENT B2 ;  /* 0x0000000000027941 */ /* 0x000fea0003800200 */
.L_x_9235:
[----:B------:R-:W-:Y:S04]  /*8530*/  BSSY.RECONVERGENT B2, `(.L_x_9237) ;  /* 0x0000014000027945 */ /* 0x000fe80003800200 */
[----:B------:R-:W-:Y:S05]  /*8540*/  @!P3 BRA `(.L_x_9238) ;  /* 0x000000000048b947 */ /* 0x000fea0003800000 */
[----:B------:R-:W3:Y:S01]  /*8550*/  LDL R226, [R1+0x14c] ;  /* 0x00014c0001e27983 */ /* 0x000ee20000100800 */
[----:B0-----:R-:W-:Y:S01]  /*8560*/  @P2 FFMA.FTZ R210, R192, R236, R227 ;  /* 0x000000ecc0d22223 */ /* 0x001fe200000100e3 */
[----:B------:R-:W-:Y:S01]  /*8570*/  LOP3.LUT P4, RZ, R208, 0xff00, RZ, 0xc0, !PT ;  /* 0x0000ff00d0ff7812 */ /* 0x000fe2000788c0ff */
[----:B------:R-:W-:Y:S01]  /*8580*/  HFMA2 R225, -RZ, RZ, 0, 0 ;  /* 0x00000000ffe17431 */ /* 0x000fe200000001ff */
[----:B------:R-:W-:Y:S01]  /*8590*/  MOV R211, R53 ;  /* 0x0000003500d37202 */ /* 0x000fe20000000f00 */
[----:B------:R-:W-:-:S04]  /*85a0*/  @P2 FADD.FTZ R210, R190, -R210 ;  /* 0x800000d2bed22221 */ /* 0x000fc80000010000 */
[----:B------:R-:W-:-:S04]  /*85b0*/  @P2 FFMA.FTZ R211, R222, R210, R53 ;  /* 0x000000d2ded32223 */ /* 0x000fc80000010035 */
[----:B------:R-:W-:Y:S02]  /*85c0*/  FMUL.FTZ R210, R211, UR13 ;  /* 0x0000000dd3d27c20 */ /* 0x000fe40008410000 */
[----:B-----5:R-:W-:Y:S02]  /*85d0*/  @P4 PRMT R211, R152, 0x7632, R211 ;  /* 0x0000763298d34816 */ /* 0x020fe400000000d3 */
        /* <DEDUP_REMOVED lines=9> */
.L_x_9238:
[----:B------:R-:W-:Y:S05]  /*8670*/  BSYNC.RECONVERGENT B2 ;  /* 0x0000000000027941 */ /* 0x000fea0003800200 */
.L_x_9237:
        /* <DEDUP_REMOVED lines=18> */
.L_x_9240:
[----:B------:R-:W-:Y:S05]  /*87a0*/  BSYNC.RECONVERGENT B2 ;  /* 0x0000000000027941 */ /* 0x000fea0003800200 */
.L_x_9239:
        /* <DEDUP_REMOVED lines=20> */
.L_x_9242:
[----:B------:R-:W-:Y:S05]  /*88f0*/  BSYNC.RECONVERGENT B2 ;  /* 0x0000000000027941 */ /* 0x000fea0003800200 */
.L_x_9241:
        /* <DEDUP_REMOVED lines=18> */
.L_x_9244:
[----:B------:R-:W-:Y:S05]  /*8a20*/  BSYNC.RECONVERGENT B2 ;  /* 0x0000000000027941 */ /* 0x000fea0003800200 */
.L_x_9243:
        /* <DEDUP_REMOVED lines=20> */
.L_x_9246:
[----:B------:R-:W-:Y:S05]  /*8b70*/  BSYNC.RECONVERGENT B2 ;  /* 0x0000000000027941 */ /* 0x000fea0003800200 */
.L_x_9245:
        /* <DEDUP_REMOVED lines=18> */
.L_x_9248:
[----:B------:R-:W-:Y:S05]  /*8ca0*/  BSYNC.RECONVERGENT B2 ;  /* 0x0000000000027941 */ /* 0x000fea0003800200 */
.L_x_9247:
[----:B------:R-:W-:Y:S05]  /*8cb0*/  @!P3 BRA `(.L_x_9234) ;  /* 0x00000024002cb947 */ /* 0x000fea0003800000 */
[----:B0-----:R-:W3:Y:S01]  /*8cc0*/  LDL R211, [R1+0x140] ;  /* 0x0001400001d37983 */ /* 0x001ee20000100800 */
[----:B------:R-:W-:Y:S01]  /*8cd0*/  ISETP.GE.U32.AND P4, PT, R208, RZ, PT ;  /* 0x000000ffd000720c */ /* 0x000fe20003f86070 */
[----:B------:R-:W-:Y:S01]  /*8ce0*/  @P2 FFMA.FTZ R208, R22, R236, R227 ;  /* 0x000000ec16d02223 */ /* 0x000fe200000100e3 */
[----:B------:R-:W-:Y:S02]  /*8cf0*/  HFMA2 R210, -RZ, RZ, 0, 0 ;  /* 0x00000000ffd27431 */ /* 0x000fe400000001ff */
[----:B------:R-:W-:Y:S01]  /*8d00*/  ISETP.GE.U32.AND.EX P4, PT, R209, 0x1000000, PT, P4 ;  /* 0x01000000d100780c */ /* 0x000fe20003f86140 */
[----:B------:R-:W-:Y:S01]  /*8d10*/  @P2 FADD.FTZ R208, R246, -R208 ;  /* 0x800000d0f6d02221 */ /* 0x000fe20000010000 */
[----:B------:R-:W-:-:S03]  /*8d20*/  MOV R209, R51 ;  /* 0x0000003300d17202 */ /* 0x000fc60000000f00 */
[----:B------:R-:W-:-:S04]  /*8d30*/  @P2 FFMA.FTZ R209, R222, R208, R51 ;  /* 0x000000d0ded12223 */ /* 0x000fc80000010033 */
[----:B------:R-:W-:-:S04]  /*8d40*/  FMUL.FTZ R208, R209, UR13 ;  /* 0x0000000dd1d07c20 */ /* 0x000fc80008410000 */
[----:B-----5:R-:W-:Y:S01]  /*8d50*/  @P4 PRMT R209, R155, 0x7632, R209 ;  /* 0x000076329bd14816 */ /* 0x020fe200000000d1 */
        /* <DEDUP_REMOVED lines=10> */
.L_x_9218:
[----:B------:R-:W-:Y:S05]  /*8e00*/  @!P0 BRA `(.L_x_9249) ;  /* 0x00000010009c8947 */ /* 0x000fea0003800000 */
        /* <DEDUP_REMOVED lines=15> */
.L_x_9253:
[----:B------:R-:W-:Y:S05]  /*8f00*/  BSYNC.RECONVERGENT B3 ;  /* 0x0000000000037941 */ /* 0x000fea0003800200 */
.L_x_9252:
        /* <DEDUP_REMOVED lines=13> */
.L_x_9255:
[----:B------:R-:W-:Y:S05]  /*8fe0*/  BSYNC.RECONVERGENT B3 ;  /* 0x0000000000037941 */ /* 0x000fea0003800200 */
.L_x_9254:
[----:B------:R-:W-:-:S04]  /*8ff0*/  F2FP.BF16.F32.PACK_AB R160, RZ, R160 ;  /* 0x000000a0ffa0723e */ /* 0x000fc800000010ff */
[----:B0-----:R-:W-:-:S07]  /*9000*/  PRMT R156, R160, 0x7610, R156 ;  /* 0x00007610a09c7816 */ /* 0x001fce000000009c */
.L_x_9251:
[----:B------:R-:W-:Y:S05]  /*9010*/  BSYNC.RECONVERGENT B2 ;  /* 0x0000000000027941 */ /* 0x000fea0003800200 */
.L_x_9250:
        /* <DEDUP_REMOVED lines=16> */
.L_x_9259:
[----:B------:R-:W-:Y:S05]  /*9120*/  BSYNC.RECONVERGENT B3 ;  /* 0x0000000000037941 */ /* 0x000fea0003800200 */
.L_x_9258:
[----:B------:R-:W-:Y:S01]  /*9130*/  BSSY.RECONVERGENT B3, `(.L_x_9260) ;  /* 0x000000e000037945 */ /* 0x000fe20003800200 */
[----:B------:R-:W-:Y:S01]  /*9140*/  FADD.FTZ R137, R137, R160 ;  /* 0x000000a089897221 */ /* 0x000fe20000010000 */
[----:B------:R-:W-:Y:S02]  /*9150*/  MOV R160, RZ ;  /* 0x000000ff00a07202 */ /* 0x000fe40000000f00 */
        /* <DEDUP_REMOVED lines=11> */
.L_x_9261:
[----:B------:R-:W-:Y:S05]  /*9210*/  BSYNC.RECONVERGENT B3 ;  /* 0x0000000000037941 */ /* 0x000fea0003800200 */
.L_x_9260:
[----:B------:R-:W-:-:S04]  /*9220*/  F2FP.BF16.F32.PACK_AB R160, RZ, R160 ;  /* 0x000000a0ffa0723e */ /* 0x000fc800000010ff */
[----:B0-----:R-:W-:-:S07]  /*9230*/  PRMT R156, R156, 0x5410, R160 ;  /* 0x000054109c9c7816 */ /* 0x001fce00000000a0 */
.L_x_9257:
[----:B------:R-:W-:Y:S05]  /*9240*/  BSYNC.RECONVERGENT B2 ;  /* 0x0000000000027941 */ /* 0x000fea0003800200 */
.L_x_9256:
        /* <DEDUP_REMOVED lines=15> */
.L_x_9265:
[----:B------:R-:W-:Y:S05]  /*9340*/  BSYNC.RECONVERGENT B3 ;  /* 0x0000000000037941 */ /* 0x000fea0003800200 */
.L_x_9264:
        /* <DEDUP_REMOVED lines=13> */
.L_x_9267:
[----:B------:R-:W-:Y:S05]  /*9420*/  BSYNC.RECONVERGENT B3 ;  /* 0x0000000000037941 */ /* 0x000fea0003800200 */
.L_x_9266:
[----:B------:R-:W-:-:S04]  /*9430*/  F2FP.BF16.F32.PACK_AB R160, RZ, R160 ;  /* 0x000000a0ffa0723e */ /* 0x000fc800000010ff */
[----:B0-----:R-:W-:-:S07]  /*9440*/  PRMT R157, R160, 0x7610, R157 ;  /* 0x00007610a09d7816 */ /* 0x001fce000000009d */
.L_x_9263:
[----:B------:R-:W-:Y:S05]  /*9450*/  BSYNC.RECONVERGENT B2 ;  /* 0x0000000000027941 */ /* 0x000fea0003800200 */
.L_x_9262:
        /* <DEDUP_REMOVED lines=16> */
.L_x_9271:
[----:B------:R-:W-:Y:S05]  /*9560*/  BSYNC.RECONVERGENT B3 ;  /* 0x0000000000037941 */ /* 0x000fea0003800200 */
.L_x_9270:
        /* <DEDUP_REMOVED lines=14> */
.L_x_9273:
[----:B------:R-:W-:Y:S05]  /*9650*/  BSYNC.RECONVERGENT B3 ;  /* 0x0000000000037941 */ /* 0x000fea0003800200 */
.L_x_9272:
[----:B------:R-:W-:-:S04]  /*9660*/  F2FP.BF16.F32.PACK_AB R160, RZ, R160 ;  /* 0x000000a0ffa0723e */ /* 0x000fc800000010ff */
[----:B0-----:R-:W-:-:S07]  /*9670*/  PRMT R157, R157, 0x5410, R160 ;  /* 0x000054109d9d7816 */ /* 0x001fce00000000a0 */
.L_x_9269:
[----:B------:R-:W-:Y:S05]  /*9680*/  BSYNC.RECONVERGENT B2 ;  /* 0x0000000000027941 */ /* 0x000fea0003800200 */
.L_x_9268:
        /* <DEDUP_REMOVED lines=15> */
.L_x_9277:
[----:B------:R-:W-:Y:S05]  /*9780*/  BSYNC.RECONVERGENT B3 ;  /* 0x0000000000037941 */ /* 0x000fea0003800200 */
.L_x_9276:
        /* <DEDUP_REMOVED lines=13> */
.L_x_9279:
[----:B------:R-:W-:Y:S05]  /*9860*/  BSYNC.RECONVERGENT B3 ;  /* 0x0000000000037941 */ /* 0x000fea0003800200 */
.L_x_9278:
[----:B------:R-:W-:-:S04]  /*9870*/  F2FP.BF16.F32.PACK_AB R160, RZ, R160 ;  /* 0x000000a0ffa0723e */ /* 0x000fc800000010ff */
[----:B0-----:R-:W-:-:S07]  /*9880*/  PRMT R158, R160, 0x7610, R158 ;  /* 0x00007610a09e7816 */ /* 0x001fce000000009e */
.L_x_9275:
[----:B------:R-:W-:Y:S05]  /*9890*/  BSYNC.RECONVERGENT B2 ;  /* 0x0000000000027941 */ /* 0x000fea0003800200 */
.L_x_9274:
        /* <DEDUP_REMOVED lines=16> */
.L_x_9283:
[----:B------:R-:W-:Y:S05]  /*99a0*/  BSYNC.RECONVERGENT B3 ;  /* 0x0000000000037941 */ /* 0x000fea0003800200 */
.L_x_9282:
        /* <DEDUP_REMOVED lines=14> */
.L_x_9285:
[----:B------:R-:W-:Y:S05]  /*9a90*/  BSYNC.RECONVERGENT B3 ;  /* 0x0000000000037941 */ /* 0x000fea0003800200 */
.L_x_9284:
[----:B------:R-:W-:-:S04]  /*9aa0*/  F2FP.BF16.F32.PACK_AB R160, RZ, R160 ;  /* 0x000000a0ffa0723e */ /* 0x000fc800000010ff */
[----:B0-----:R-:W-:-:S07]  /*9ab0*/  PRMT R158, R158, 0x5410, R160 ;  /* 0x000054109e9e7816 */ /* 0x001fce00000000a0 */
.L_x_9281:
[----:B------:R-:W-:Y:S05]  /*9ac0*/  BSYNC.RECONVERGENT B2 ;  /* 0x0000000000027941 */ /* 0x000fea0003800200 */
.L_x_9280:
        /* <DEDUP_REMOVED lines=15> */
.L_x_9289:
[----:B------:R-:W-:Y:S05]  /*9bc0*/  BSYNC.RECONVERGENT B3 ;  /* 0x0000000000037941 */ /* 0x000fea0003800200 */
.L_x_9288:
        /* <DEDUP_REMOVED lines=13> */
.L_x_9291:
[----:B------:R-:W-:Y:S05]  /*9ca0*/  BSYNC.RECONVERGENT B3 ;  /* 0x0000000000037941 */ /* 0x000fea0003800200 */
.L_x_9290:
[----:B------:R-:W-:-:S04]  /*9cb0*/  F2FP.BF16.F32.PACK_AB R160, RZ, R160 ;  /* 0x000000a0ffa0723e */ /* 0x000fc800000010ff */
[----:B0-----:R-:W-:-:S07]  /*9cc0*/  PRMT R159, R160, 0x7610, R159 ;  /* 0x00007610a09f7816 */ /* 0x001fce000000009f */
.L_x_9287:
[----:B------:R-:W-:Y:S05]  /*9cd0*/  BSYNC.RECONVERGENT B2 ;  /* 0x0000000000027941 */ /* 0x000fea0003800200 */
.L_x_9286:
        /* <DEDUP_REMOVED lines=17> */
[----:B------:R-:W-:Y:S01]  /*9df0*/  FMUL.FTZ R161, R222, R161 ;  /* 0x000000a1dea17220 */ /* 0x000fe20000410000 */
[----:B------:R-:W-:Y:S01]  /*9e00*/  ISETP.GT.AND P4, PT, R228, RZ, PT ;  /* 0x000000ffe400720c */ /* 0x000fe20003f84270 */
[C---:B------:R-:W-:Y:S01]  /*9e10*/  FMUL.FTZ R160, R222.reuse, R160 ;  /* 0x000000a0dea07220 */ /* 0x040fe20000410000 */
[C---:B------:R-:W-:Y:S01]  /*9e20*/  FMUL.FTZ R166, R222.reuse, R166 ;  /* 0x000000a6dea67220 */ /* 0x040fe20000410000 */
[C---:B------:R-:W-:Y:S01]  /*9e30*/  FMUL.FTZ R165, R222.reuse, R165 ;  /* 0x000000a5dea57220 */ /* 0x040fe20000410000 */
[C---:B------:R-:W-:Y:S01]  /*9e40*/  FMUL.FTZ R164, R222.reuse, R164 ;  /* 0x000000a4dea47220 */ /* 0x040fe20000410000 */
[C---:B------:R-:W-:Y:S01]  /*9e50*/  FMUL.FTZ R163, R222.reuse, R163 ;  /* 0x000000a3dea37220 */ /* 0x040fe20000410000 */
[----:B------:R-:W-:Y:S01]  /*9e60*/  FMUL.FTZ R162, R222, R162 ;  /* 0x000000a2dea27220 */ /* 0x000fe20000410000 */
[----:B0-----:R-:W-:-:S02]  /*9e70*/  FSEL R211, R167, RZ, P4 ;  /* 0x000000ffa7d37208 */ /* 0x001fc40002000000 */
[----:B------:R-:W-:Y:S02]  /*9e80*/  FSEL R210, R161, RZ, P4 ;  /* 0x000000ffa1d27208 */ /* 0x000fe40002000000 */
[----:B------:R-:W-:Y:S02]  /*9e90*/  FSEL R167, R160, RZ, P4 ;  /* 0x000000ffa0a77208 */ /* 0x000fe40002000000 */
[----:B------:R-:W-:Y:S02]  /*9ea0*/  FSEL R166, R166, RZ, P4 ;  /* 0x000000ffa6a67208 */ /* 0x000fe40002000000 */
[----:B------:R-:W-:Y:S02]  /*9eb0*/  FSEL R165, R165, RZ, P4 ;  /* 0x000000ffa5a57208 */ /* 0x000fe40002000000 */
[----:B------:R-:W-:Y:S02]  /*9ec0*/  FSEL R164, R164, RZ, P4 ;  /* 0x000000ffa4a47208 */ /* 0x000fe40002000000 */
[----:B------:R-:W-:-:S02]  /*9ed0*/  FSEL R163, R163, RZ, P4 ;  /* 0x000000ffa3a37208 */ /* 0x000fc40002000000 */
[----:B------:R-:W-:Y:S02]  /*9ee0*/  FSEL R162, R162, RZ, P4 ;  /* 0x000000ffa2a27208 */ /* 0x000fe40002000000 */
[----:B------:R-:W-:Y:S02]  /*9ef0*/  MOV R161, R211 ;  /* 0x000000d300a17202 */ /* 0x000fe40000000f00 */
[----:B------:R-:W-:Y:S01]  /*9f00*/  MOV R160, R210 ;  /* 0x000000d200a07202 */ /* 0x000fe20000000f00 */
[----:B------:R-:W-:Y:S06]  /*9f10*/  @!P3 BRA `(.L_x_9234) ;  /* 0x000000100094b947 */ /* 0x000fec0003800000 */
[----:B------:R-:W3:Y:S01]  /*9f20*/  LDL R225, [R1+0x140] ;  /* 0x0001400001e17983 */ /* 0x000ee20000100800 */
[----:B------:R-:W-:Y:S01]  /*9f30*/  ISETP.GE.U32.AND P4, PT, R208, RZ, PT ;  /* 0x000000ffd000720c */ /* 0x000fe20003f86070 */
[----:B------:R-:W-:-:S03]  /*9f40*/  HFMA2 R208, -RZ, RZ, 0, 0 ;  /* 0x00000000ffd07431 */ /* 0x000fc600000001ff */
[----:B------:R-:W-:-:S13]  /*9f50*/  ISETP.GE.U32.AND.EX P4, PT, R209, 0x1000000, PT, P4 ;  /* 0x01000000d100780c */ /* 0x000fda0003f86140 */
        /* <DEDUP_REMOVED lines=12> */
[----:B------:R-:W-:Y:S01]  /*a020*/  @P4 FMUL.FTZ R161, R208, R160 ;  /* 0x000000a0d0a14220 */ /* 0x000fe20000410000 */
[----:B------:R-:W-:-:S04]  /*a030*/  MOV R160, R210 ;  /* 0x000000d200a07202 */ /* 0x000fc80000000f00 */
[----:B------:R-:W-:-:S04]  /*a040*/  F2FP.BF16.F32.PACK_AB R161, RZ, R161 ;  /* 0x000000a1ffa1723e */ /* 0x000fc800000010ff */
[----:B------:R-:W-:Y:S02]  /*a050*/  PRMT R159, R159, 0x5410, R161 ;  /* 0x000054109f9f7816 */ /* 0x000fe400000000a1 */
[----:B------:R-:W-:Y:S01]  /*a060*/  MOV R161, R211 ;  /* 0x000000d300a17202 */ /* 0x000fe20000000f00 */
[----:B------:R-:W-:Y:S06]  /*a070*/  BRA `(.L_x_9234) ;  /* 0x00000010003c7947 */ /* 0x000fec0003800000 */
.L_x_9249:
[----:B------:R-:W-:Y:S04]  /*a080*/  BSSY.RECONVERGENT B2, `(.L_x_9292) ;  /* 0x0000020000027945 */ /* 0x000fe80003800200 */
[----:B------:R-:W-:Y:S05]  /*a090*/  @!P3 BRA `(.L_x_9293) ;  /* 0x000000000078b947 */ /* 0x000fea0003800000 */
[----:B------:R-:W-:Y:S01]  /*a0a0*/  LOP3.LUT P4, RZ, R208, 0xff, RZ, 0xc0, !PT ;  /* 0x000000ffd0ff7812 */ /* 0x000fe2000788c0ff */
[----:B------:R-:W-:Y:S01]  /*a0b0*/  BSSY.RECONVERGENT B3, `(.L_x_9294) ;  /* 0x000000c000037945 */ /* 0x000fe20003800200 */
[----:B0-----:R-:W-:-:S11]  /*a0c0*/  HFMA2 R210, -RZ, RZ, 0, 0 ;  /* 0x00000000ffd27431 */ /* 0x001fd600000001ff */
        /* <DEDUP_REMOVED lines=10> */
.L_x_9295:
[----:B------:R-:W-:Y:S05]  /*a170*/  BSYNC.RECONVERGENT B3 ;  /* 0x0000000000037941 */ /* 0x000fea0003800200 */
.L_x_9294:
        /* <DEDUP_REMOVED lines=13> */
.L_x_9297:
[----:B------:R-:W-:Y:S05]  /*a250*/  BSYNC.RECONVERGENT B3 ;  /* 0x0000000000037941 */ /* 0x000fea0003800200 */
.L_x_9296:
[----:B------:R-:W-:-:S04]  /*a260*/  F2FP.BF16.F32.PACK_AB R210, RZ, R210 ;  /* 0x000000d2ffd2723e */ /* 0x000fc800000010ff */
[----:B------:R-:W-:-:S07]  /*a270*/  PRMT R156, R210, 0x7610, R156 ;  /* 0x00007610d29c7816 */ /* 0x000fce000000009c */
.L_x_9293:
[----:B------:R-:W-:Y:S05]  /*a280*/  BSYNC.RECONVERGENT B2 ;  /* 0x0000000000027941 */ /* 0x000fea0003800200 */
.L_x_9292:
        /* <DEDUP_REMOVED lines=16> */
.L_x_9301:
[----:B------:R-:W-:Y:S05]  /*a390*/  BSYNC.RECONVERGENT B3 ;  /* 0x0000000000037941 */ /* 0x000fea0003800200 */
.L_x_9300:
        /* <DEDUP_REMOVED lines=14> */
.L_x_9303:
[----:B------:R-:W-:Y:S05]  /*a480*/  BSYNC.RECONVERGENT B3 ;  /* 0x0000000000037941 */ /* 0x000fea0003800200 */
.L_x_9302:
[----:B------:R-:W-:-:S04]  /*a490*/  F2FP.BF16.F32.PACK_AB R210, RZ, R210 ;  /* 0x000000d2ffd2723e */ /* 0x000fc800000010ff */
[----:B------:R-:W-:-:S07]  /*a4a0*/  PRMT R156, R156, 0x5410, R210 ;  /* 0x000054109c9c7816 */ /* 0x000fce00000000d2 */
.L_x_9299:
[----:B------:R-:W-:Y:S05]  /*a4b0*/  BSYNC.RECONVERGENT B2 ;  /* 0x0000000000027941 */ /* 0x000fea0003800200 */
.L_x_9298:
        /* <DEDUP_REMOVED lines=15> */
.L_x_9307:
[----:B------:R-:W-:Y:S05]  /*a5b0*/  BSYNC.RECONVERGENT B3 ;  /* 0x0000000000037941 */ /* 0x000fea0003800200 */
.L_x_9306:
        /* <DEDUP_REMOVED lines=13> */
.L_x_9309:
[----:B------:R-:W-:Y:S05]  /*a690*/  BSYNC.RECONVERGENT B3 ;  /* 0x0000000000037941 */ /* 0x000fea0003800200 */
.L_x_9308:
[----:B------:R-:W-:-:S04]  /*a6a0*/  F2FP.BF16.F32.PACK_AB R210, RZ, R210 ;  /* 0x000000d2ffd2723e */ /* 0x000fc800000010ff */
[----:B------:R-:W-:-:S07]  /*a6b0*/  PRMT R157, R210, 0x7610, R157 ;  /* 0x00007610d29d7816 */ /* 0x000fce000000009d */
.L_x_9305:
[----:B------:R-:W-:Y:S05]  /*a6c0*/  BSYNC.RECONVERGENT B2 ;  /* 0x0000000000027941 */ /* 0x000fea0003800200 */
.L_x_9304:
        /* <DEDUP_REMOVED lines=16> */
.L_x_9313:
[----:B------:R-:W-:Y:S05]  /*a7d0*/  BSYNC.RECONVERGENT B3 ;  /* 0x0000000000037941 */ /* 0x000fea0003800200 */
.L_x_9312:
        /* <DEDUP_REMOVED lines=14> */
.L_x_9315:
[----:B------:R-:W-:Y:S05]  /*a8c0*/  BSYNC.RECONVERGENT B3 ;  /* 0x0000000000037941 */ /* 0x000fea0003800200 */
.L_x_9314:
[----:B------:R-:W-:-:S04]  /*a8d0*/  F2FP.BF16.F32.PACK_AB R210, RZ, R210 ;  /* 0x000000d2ffd2723e */ /* 0x000fc800000010ff */
[----:B------:R-:W-:-:S07]  /*a8e0*/  PRMT R157, R157, 0x5410, R210 ;  /* 0x000054109d9d7816 */ /* 0x000fce00000000d2 */
.L_x_9311:
[----:B------:R-:W-:Y:S05]  /*a8f0*/  BSYNC.RECONVERGENT B2 ;  /* 0x0000000000027941 */ /* 0x000fea0003800200 */
.L_x_9310:
        /* <DEDUP_REMOVED lines=15> */
.L_x_9319:
[----:B------:R-:W-:Y:S05]  /*a9f0*/  BSYNC.RECONVERGENT B3 ;  /* 0x0000000000037941 */ /* 0x000fea0003800200 */
.L_x_9318:
        /* <DEDUP_REMOVED lines=13> */
.L_x_9321:
[----:B------:R-:W-:Y:S05]  /*aad0*/  BSYNC.RECONVERGENT B3 ;  /* 0x0000000000037941 */ /* 0x000fea0003800200 */
.L_x_9320:
[----:B------:R-:W-:-:S04]  /*aae0*/  F2FP.BF16.F32.PACK_AB R210, RZ, R210 ;  /* 0x000000d2ffd2723e */ /* 0x000fc800000010ff */
[----:B------:R-:W-:-:S07]  /*aaf0*/  PRMT R158, R210, 0x7610, R158 ;  /* 0x00007610d29e7816 */ /* 0x000fce000000009e */
.L_x_9317:
[----:B------:R-:W-:Y:S05]  /*ab00*/  BSYNC.RECONVERGENT B2 ;  /* 0x0000000000027941 */ /* 0x000fea0003800200 */
.L_x_9316:
        /* <DEDUP_REMOVED lines=16> */
.L_x_9325:
[----:B------:R-:W-:Y:S05]  /*ac10*/  BSYNC.RECONVERGENT B3 ;  /* 0x0000000000037941 */ /* 0x000fea0003800200 */
.L_x_9324:
        /* <DEDUP_REMOVED lines=14> */
.L_x_9327:
[----:B------:R-:W-:Y:S05]  /*ad00*/  BSYNC.RECONVERGENT B3 ;  /* 0x0000000000037941 */ /* 0x000fea0003800200 */
.L_x_9326:
[----:B------:R-:W-:-:S04]  /*ad10*/  F2FP.BF16.F32.PACK_AB R210, RZ, R210 ;  /* 0x000000d2ffd2723e */ /* 0x000fc800000010ff */
[----:B------:R-:W-:-:S07]  /*ad20*/  PRMT R158, R158, 0x5410, R210 ;  /* 0x000054109e9e7816 */ /* 0x000fce00000000d2 */
.L_x_9323:
[----:B------:R-:W-:Y:S05]  /*ad30*/  BSYNC.RECONVERGENT B2 ;  /* 0x0000000000027941 */ /* 0x000fea0003800200 */
.L_x_9322:
        /* <DEDUP_REMOVED lines=15> */
.L_x_9331:
[----:B------:R-:W-:Y:S05]  /*ae30*/  BSYNC.RECONVERGENT B3 ;  /* 0x0000000000037941 */ /* 0x000fea0003800200 */
.L_x_9330:
        /* <DEDUP_REMOVED lines=13> */
.L_x_9333:
[----:B------:R-:W-:Y:S05]  /*af10*/  BSYNC.RECONVERGENT B3 ;  /* 0x0000000000037941 */ /* 0x000fea0003800200 */
.L_x_9332:
[----:B------:R-:W-:-:S04]  /*af20*/  F2FP.BF16.F32.PACK_AB R210, RZ, R210 ;  /* 0x000000d2ffd2723e */ /* 0x000fc800000010ff */
[----:B------:R-:W-:-:S07]  /*af30*/  PRMT R159, R210, 0x7610, R159 ;  /* 0x00007610d29f7816 */ /* 0x000fce000000009f */
.L_x_9329:
[----:B------:R-:W-:Y:S05]  /*af40*/  BSYNC.RECONVERGENT B2 ;  /* 0x0000000000027941 */ /* 0x000fea0003800200 */
.L_x_9328:
        /* <DEDUP_REMOVED lines=16> */
.L_x_9335:
[----:B------:R-:W-:Y:S05]  /*b050*/  BSYNC.RECONVERGENT B2 ;  /* 0x0000000000027941 */ /* 0x000fea0003800200 */
.L_x_9334:
        /* <DEDUP_REMOVED lines=14> */
.L_x_9337:
[----:B------:R-:W-:Y:S05]  /*b140*/  BSYNC.RECONVERGENT B2 ;  /* 0x0000000000027941 */ /* 0x000fea0003800200 */
.L_x_9336:
[----:B------:R-:W-:-:S04]  /*b150*/  F2FP.BF16.F32.PACK_AB R208, RZ, R208 ;  /* 0x000000d0ffd0723e */ /* 0x000fc800000010ff */
[----:B0-----:R-:W-:-:S07]  /*b160*/  PRMT R159, R159, 0x5410, R208 ;  /* 0x000054109f9f7816 */ /* 0x001fce00000000d0 */
.L_x_9234:
[----:B------:R-:W-:Y:S05]  /*b170*/  BSYNC.RECONVERGENT B1 ;  /* 0x0000000000017941 */ /* 0x000fea0003800200 */
.L_x_9217:
[----:B------:R-:W1:Y:S01]  /*b180*/  @P0 LDC.64 R208, c[0x0][0x478] ;  /* 0x00011e00ffd00b82 */ /* 0x000e620000000a00 */
[----:B0-----:R-:W-:Y:S01]  /*b190*/  @P0 IADD3 R210, PT, PT, R251, 0x20, RZ ;  /* 0x00000020fbd20810 */ /* 0x001fe20007ffe0ff */
[----:B------:R-:W-:Y:S04]  /*b1a0*/  BSSY.RECONVERGENT B1, `(.L_x_9338) ;  /* 0x000000d000017945 */ /* 0x000fe80003800200 */
[----:B-1----:R-:W-:Y:S01]  /*b1b0*/  @P0 IMAD.WIDE.U32 R208, R210, 0x20, R208 ;  /* 0x00000020d2d00825 */ /* 0x002fe200078e00d0 */
        /* <DEDUP_REMOVED lines=11> */
.L_x_9339:
[----:B------:R-:W-:Y:S05]  /*b270*/  BSYNC.RECONVERGENT B1 ;  /* 0x0000000000017941 */ /* 0x000fea0003800200 */
.L_x_9338:
        /* <DEDUP_REMOVED lines=25> */
.L_x_9344:
[----:B------:R-:W-:Y:S05]  /*b410*/  BSYNC.RECONVERGENT B2 ;  /* 0x0000000000027941 */ /* 0x000fea0003800200 */
.L_x_9343:
        /* <DEDUP_REMOVED lines=24> */
.L_x_9346:
[----:B------:R-:W-:Y:S05]  /*b5a0*/  BSYNC.RECONVERGENT B2 ;  /* 0x0000000000027941 */ /* 0x000fea0003800200 */
.L_x_9345:
        /* <DEDUP_REMOVED lines=22> */
.L_x_9348:
[----:B------:R-:W-:Y:S05]  /*b710*/  BSYNC.RECONVERGENT B2 ;  /* 0x0000000000027941 */ /* 0x000fea0003800200 */
.L_x_9347:
        /* <DEDUP_REMOVED lines=24> */
.L_x_9350:
[----:B------:R-:W-:Y:S05]  /*b8a0*/  BSYNC.RECONVERGENT B2 ;  /* 0x0000000000027941 */ /* 0x000fea0003800200 */
.L_x_9349:
        /* <DEDUP_REMOVED lines=22> */
.L_x_9352:
[----:B------:R-:W-:Y:S05]  /*ba10*/  BSYNC.RECONVERGENT B2 ;  /* 0x0000000000027941 */ /* 0x000fea0003800200 */
.L_x_9351:
        /* <DEDUP_REMOVED lines=24> */
.L_x_9354:
[----:B------:R-:W-:Y:S05]  /*bba0*/  BSYNC.RECONVERGENT B2 ;  /* 0x0000000000027941 */ /* 0x000fea0003800200 */
.L_x_9353:
        /* <DEDUP_REMOVED lines=22> */
.L_x_9356:
[----:B------:R-:W-:Y:S05]  /*bd10*/  BSYNC.RECONVERGENT B2 ;  /* 0x0000000000027941 */ /* 0x000fea0003800200 */
.L_x_9355:
        /* <DEDUP_REMOVED lines=24> */
.L_x_9342:
        /* <DEDUP_REMOVED lines=18> */
.L_x_9359:
[----:B------:R-:W-:Y:S05]  /*bfc0*/  BSYNC.RECONVERGENT B2 ;  /* 0x0000000000027941 */ /* 0x000fea0003800200 */
.L_x_9358:
        /* <DEDUP_REMOVED lines=20> */
.L_x_9361:
[----:B------:R-:W-:Y:S05]  /*c110*/  BSYNC.RECONVERGENT B2 ;  /* 0x0000000000027941 */ /* 0x000fea0003800200 */
.L_x_9360:
        /* <DEDUP_REMOVED lines=18> */
.L_x_9363:
[----:B------:R-:W-:Y:S05]  /*c240*/  BSYNC.RECONVERGENT B2 ;  /* 0x0000000000027941 */ /* 0x000fea0003800200 */
.L_x_9362:
        /* <DEDUP_REMOVED lines=20> */
.L_x_9365:
[----:B------:R-:W-:Y:S05]  /*c390*/  BSYNC.RECONVERGENT B2 ;  /* 0x0000000000027941 */ /* 0x000fea0003800200 */
.L_x_9364:
        /* <DEDUP_REMOVED lines=18> */
.L_x_9367:
[----:B------:R-:W-:Y:S05]  /*c4c0*/  BSYNC.RECONVERGENT B2 ;  /* 0x0000000000027941 */ /* 0x000fea0003800200 */
.L_x_9366:
        /* <DEDUP_REMOVED lines=20> */
.L_x_9369:
[----:B------:R-:W-:Y:S05]  /*c610*/  BSYNC.RECONVERGENT B2 ;  /* 0x0000000000027941 */ /* 0x000fea0003800200 */
.L_x_9368:
        /* <DEDUP_REMOVED lines=18> */
.L_x_9371:
[----:B------:R-:W-:Y:S05]  /*c740*/  BSYNC.RECONVERGENT B2 ;  /* 0x0000000000027941 */ /* 0x000fea0003800200 */
.L_x_9370:
        /* <DEDUP_REMOVED lines=21> */
.L_x_9341:
        /* <DEDUP_REMOVED lines=16> */
.L_x_9376:
[----:B------:R-:W-:Y:S05]  /*c9a0*/  BSYNC.RECONVERGENT B3 ;  /* 0x0000000000037941 */ /* 0x000fea0003800200 */
.L_x_9375:
        /* <DEDUP_REMOVED lines=13> */
.L_x_9378:
[----:B------:R-:W-:Y:S05]  /*ca80*/  BSYNC.RECONVERGENT B3 ;  /* 0x0000000000037941 */ /* 0x000fea0003800200 */
.L_x_9377:
[----:B------:R-:W-:-:S04]  /*ca90*/  F2FP.BF16.F32.PACK_AB R160, RZ, R160 ;  /* 0x000000a0ffa0723e */ /* 0x000fc800000010ff */
[----:B0-----:R-:W-:-:S07]  /*caa0*/  PRMT R156, R160, 0x7610, R156 ;  /* 0x00007610a09c7816 */ /* 0x001fce000000009c */
.L_x_9374:
[----:B------:R-:W-:Y:S05]  /*cab0*/  BSYNC.RECONVERGENT B2 ;  /* 0x0000000000027941 */ /* 0x000fea0003800200 */
.L_x_9373:
        /* <DEDUP_REMOVED lines=16> */
.L_x_9382:
[----:B------:R-:W-:Y:S05]  /*cbc0*/  BSYNC.RECONVERGENT B3 ;  /* 0x0000000000037941 */ /* 0x000fea0003800200 */
.L_x_9381:
        /* <DEDUP_REMOVED lines=14> */
.L_x_9384:
[----:B------:R-:W-:Y:S05]  /*ccb0*/  BSYNC.RECONVERGENT B3 ;  /* 0x0000000000037941 */ /* 0x000fea0003800200 */
.L_x_9383:
[----:B------:R-:W-:-:S04]  /*ccc0*/  F2FP.BF16.F32.PACK_AB R160, RZ, R160 ;  /* 0x000000a0ffa0723e */ /* 0x000fc800000010ff */
[----:B0-----:R-:W-:-:S07]  /*ccd0*/  PRMT R156, R156, 0x5410, R160 ;  /* 0x000054109c9c7816 */ /* 0x001fce00000000a0 */
.L_x_9380:
[----:B------:R-:W-:Y:S05]  /*cce0*/  BSYNC.RECONVERGENT B2 ;  /* 0x0000000000027941 */ /* 0x000fea0003800200 */
.L_x_9379:
        /* <DEDUP_REMOVED lines=15> */
.L_x_9388:
[----:B------:R-:W-:Y:S05]  /*cde0*/  BSYNC.RECONVERGENT B3 ;  /* 0x0000000000037941 */ /* 0x000fea0003800200 */
.L_x_9387:
        /* <DEDUP_REMOVED lines=13> */
.L_x_9390:
[----:B------:R-:W-:Y:S05]  /*cec0*/  BSYNC.RECONVERGENT B3 ;  /* 0x0000000000037941 */ /* 0x000fea0003800200 */
.L_x_9389:
[----:B------:R-:W-:-:S04]  /*ced0*/  F2FP.BF16.F32.PACK_AB R160, RZ, R160 ;  /* 0x000000a0ffa0723e */ /* 0x000fc800000010ff */
[----:B0-----:R-:W-:-:S07]  /*cee0*/  PRMT R157, R160, 0x7610, R157 ;  /* 0x00007610a09d7816 */ /* 0x001fce000000009d */
.L_x_9386:
[----:B------:R-:W-:Y:S05]  /*cef0*/  BSYNC.RECONVERGENT B2 ;  /* 0x0000000000027941 */ /* 0x000fea0003800200 */
.L_x_9385:
        /* <DEDUP_REMOVED lines=16> */
.L_x_9394:
[----:B------:R-:W-:Y:S05]  /*d000*/  BSYNC.RECONVERGENT B3 ;  /* 0x0000000000037941 */ /* 0x000fea0003800200 */
.L_x_9393:
        /* <DEDUP_REMOVED lines=14> */
.L_x_9396:
[----:B------:R-:W-:Y:S05]  /*d0f0*/  BSYNC.RECONVERGENT B3 ;  /* 0x0000000000037941 */ /* 0x000fea0003800200 */
.L_x_9395:
[----:B------:R-:W-:-:S04]  /*d100*/  F2FP.BF16.F32.PACK_AB R160, RZ, R160 ;  /* 0x000000a0ffa0723e */ /* 0x000fc800000010ff */
[----:B0-----:R-:W-:-:S07]  /*d110*/  PRMT R157, R157, 0x5410, R160 ;  /* 0x000054109d9d7816 */ /* 0x001fce00000000a0 */
.L_x_9392:
[----:B------:R-:W-:Y:S05]  /*d120*/  BSYNC.RECONVERGENT B2 ;  /* 0x0000000000027941 */ /* 0x000fea0003800200 */
.L_x_9391:
        /* <DEDUP_REMOVED lines=15> */
.L_x_9400:
[----:B------:R-:W-:Y:S05]  /*d220*/  BSYNC.RECONVERGENT B3 ;  /* 0x0000000000037941 */ /* 0x000fea0003800200 */
.L_x_9399:
        /* <DEDUP_REMOVED lines=13> */
.L_x_9402:
[----:B------:R-:W-:Y:S05]  /*d300*/  BSYNC.RECONVERGENT B3 ;  /* 0x0000000000037941 */ /* 0x000fea0003800200 */
.L_x_9401:
[----:B------:R-:W-:-:S04]  /*d310*/  F2FP.BF16.F32.PACK_AB R160, RZ, R160 ;  /* 0x000000a0ffa0723e */ /* 0x000fc800000010ff */
[----:B0-----:R-:W-:-:S07]  /*d320*/  PRMT R158, R160, 0x7610, R158 ;  /* 0x00007610a09e7816 */ /* 0x001fce000000009e */
.L_x_9398:
[----:B------:R-:W-:Y:S05]  /*d330*/  BSYNC.RECONVERGENT B2 ;  /* 0x0000000000027941 */ /* 0x000fea0003800200 */
.L_x_9397:
        /* <DEDUP_REMOVED lines=16> */
.L_x_9406:
[----:B------:R-:W-:Y:S05]  /*d440*/  BSYNC.RECONVERGENT B3 ;  /* 0x0000000000037941 */ /* 0x000fea0003800200 */
.L_x_9405:
        /* <DEDUP_REMOVED lines=14> */
.L_x_9408:
[----:B------:R-:W-:Y:S05]  /*d530*/  BSYNC.RECONVERGENT B3 ;  /* 0x0000000000037941 */ /* 0x000fea0003800200 */
.L_x_9407:
[----:B------:R-:W-:-:S04]  /*d540*/  F2FP.BF16.F32.PACK_AB R160, RZ, R160 ;  /* 0x000000a0ffa0723e */ /* 0x000fc800000010ff */
[----:B0-----:R-:W-:-:S07]  /*d550*/  PRMT R158, R158, 0x5410, R160 ;  /* 0x000054109e9e7816 */ /* 0x001fce00000000a0 */
.L_x_9404:
[----:B------:R-:W-:Y:S05]  /*d560*/  BSYNC.RECONVERGENT B2 ;  /* 0x0000000000027941 */ /* 0x000fea0003800200 */
.L_x_9403:
        /* <DEDUP_REMOVED lines=15> */
.L_x_9412:
[----:B------:R-:W-:Y:S05]  /*d660*/  BSYNC.RECONVERGENT B3 ;  /* 0x0000000000037941 */ /* 0x000fea0003800200 */
.L_x_9411:
        /* <DEDUP_REMOVED lines=13> */
.L_x_9414:
[----:B------:R-:W-:Y:S05]  /*d740*/  BSYNC.RECONVERGENT B3 ;  /* 0x0000000000037941 */ /* 0x000fea0003800200 */
.L_x_9413:
[----:B------:R-:W-:-:S04]  /*d750*/  F2FP.BF16.F32.PACK_AB R160, RZ, R160 ;  /* 0x000000a0ffa0723e */ /* 0x000fc800000010ff */
[----:B0-----:R-:W-:-:S07]  /*d760*/  PRMT R159, R160, 0x7610, R159 ;  /* 0x00007610a09f7816 */ /* 0x001fce000000009f */
.L_x_9410:
[----:B------:R-:W-:Y:S05]  /*d770*/  BSYNC.RECONVERGENT B2 ;  /* 0x0000000000027941 */ /* 0x000fea0003800200 */
.L_x_9409:
        /* <DEDUP_REMOVED lines=58> */
.L_x_9372:
        /* <DEDUP_REMOVED lines=15> */
.L_x_9418:
[----:B------:R-:W-:Y:S05]  /*dc10*/  BSYNC.RECONVERGENT B3 ;  /* 0x0000000000037941 */ /* 0x000fea0003800200 */
.L_x_9417:
        /* <DEDUP_REMOVED lines=13> */
.L_x_9420:
[----:B------:R-:W-:Y:S05]  /*dcf0*/  BSYNC.RECONVERGENT B3 ;  /* 0x0000000000037941 */ /* 0x000fea0003800200 */
.L_x_9419:
[----:B------:R-:W-:-:S04]  /*dd00*/  F2FP.BF16.F32.PACK_AB R208, RZ, R208 ;  /* 0x000000d0ffd0723e */ /* 0x000fc800000010ff */
[----:B------:R-:W-:-:S07]  /*dd10*/  PRMT R156, R208, 0x7610, R156 ;  /* 0x00007610d09c7816 */ /* 0x000fce000000009c */
.L_x_9416:
[----:B------:R-:W-:Y:S05]  /*dd20*/  BSYNC.RECONVERGENT B2 ;  /* 0x0000000000027941 */ /* 0x000fea0003800200 */
.L_x_9415:
        /* <DEDUP_REMOVED lines=16> */
.L_x_9424:
[----:B------:R-:W-:Y:S05]  /*de30*/  BSYNC.RECONVERGENT B3 ;  /* 0x0000000000037941 */ /* 0x000fea0003800200 */
.L_x_9423:
        /* <DEDUP_REMOVED lines=14> */
.L_x_9426:
[----:B------:R-:W-:Y:S05]  /*df20*/  BSYNC.RECONVERGENT B3 ;  /* 0x0000000000037941 */ /* 0x000fea0003800200 */
.L_x_9425:
[----:B------:R-:W-:-:S04]  /*df30*/  F2FP.BF16.F32.PACK_AB R208, RZ, R208 ;  /* 0x000000d0ffd0723e */ /* 0x000fc800000010ff */
[----:B------:R-:W-:-:S07]  /*df40*/  PRMT R156, R156, 0x5410, R208 ;  /* 0x000054109c9c7816 */ /* 0x000fce00000000d0 */
.L_x_9422:
[----:B------:R-:W-:Y:S05]  /*df50*/  BSYNC.RECONVERGENT B2 ;  /* 0x0000000000027941 */ /* 0x000fea0003800200 */
.L_x_9421:
        /* <DEDUP_REMOVED lines=15> */
.L_x_9430:
[----:B------:R-:W-:Y:S05]  /*e050*/  BSYNC.RECONVERGENT B3 ;  /* 0x0000000000037941 */ /* 0x000fea0003800200 */
.L_x_9429:
        /* <DEDUP_REMOVED lines=13> */
.L_x_9432:
[----:B------:R-:W-:Y:S05]  /*e130*/  BSYNC.RECONVERGENT B3 ;  /* 0x0000000000037941 */ /* 0x000fea0003800200 */
.L_x_9431:
[----:B------:R-:W-:-:S04]  /*e140*/  F2FP.BF16.F32.PACK_AB R208, RZ, R208 ;  /* 0x000000d0ffd0723e */ /* 0x000fc800000010ff */
[----:B------:R-:W-:-:S07]  /*e150*/  PRMT R157, R208, 0x7610, R157 ;  /* 0x00007610d09d7816 */ /* 0x000fce000000009d */
.L_x_9428:
[----:B------:R-:W-:Y:S05]  /*e160*/  BSYNC.RECONVERGENT B2 ;  /* 0x0000000000027941 */ /* 0x000fea0003800200 */
.L_x_9427:
        /* <DEDUP_REMOVED lines=16> */
.L_x_9436:
[----:B------:R-:W-:Y:S05]  /*e270*/  BSYNC.RECONVERGENT B3 ;  /* 0x0000000000037941 */ /* 0x000fea0003800200 */
.L_x_9435:
        /* <DEDUP_REMOVED lines=14> */
.L_x_9438:
[----:B------:R-:W-:Y:S05]  /*e360*/  BSYNC.RECONVERGENT B3 ;  /* 0x0000000000037941 */ /* 0x000fea0003800200 */
.L_x_9437:
[----:B------:R-:W-:-:S04]  /*e370*/  F2FP.BF16.F32.PACK_AB R208, RZ, R208 ;  /* 0x000000d0ffd0723e */ /* 0x000fc800000010ff */
[----:B------:R-:W-:-:S07]  /*e380*/  PRMT R157, R157, 0x5410, R208 ;  /* 0x000054109d9d7816 */ /* 0x000fce00000000d0 */
.L_x_9434:
[----:B------:R-:W-:Y:S05]  /*e390*/  BSYNC.RECONVERGENT B2 ;  /* 0x0000000000027941 */ /* 0x000fea0003800200 */
.L_x_9433:
        /* <DEDUP_REMOVED lines=15> */
.L_x_9442:
[----:B------:R-:W-:Y:S05]  /*e490*/  BSYNC.RECONVERGENT B3 ;  /* 0x0000000000037941 */ /* 0x000fea0003800200 */
.L_x_9441:
        /* <DEDUP_REMOVED lines=13> */
.L_x_9444:
[----:B------:R-:W-:Y:S05]  /*e570*/  BSYNC.RECONVERGENT B3 ;  /* 0x0000000000037941 */ /* 0x000fea0003800200 */
.L_x_9443:
[----:B------:R-:W-:-:S04]  /*e580*/  F2FP.BF16.F32.PACK_AB R208, RZ, R208 ;  /* 0x000000d0ffd0723e */ /* 0x000fc800000010ff */
[----:B------:R-:W-:-:S07]  /*e590*/  PRMT R158, R208, 0x7610, R158 ;  /* 0x00007610d09e7816 */ /* 0x000fce000000009e */
.L_x_9440:
[----:B------:R-:W-:Y:S05]  /*e5a0*/  BSYNC.RECONVERGENT B2 ;  /* 0x0000000000027941 */ /* 0x000fea0003800200 */
.L_x_9439:
        /* <DEDUP_REMOVED lines=16> */
.L_x_9448:
[----:B------:R-:W-:Y:S05]  /*e6b0*/  BSYNC.RECONVERGENT B3 ;  /* 0x0000000000037941 */ /* 0x000fea0003800200 */
.L_x_9447:
        /* <DEDUP_REMOVED lines=14> */
.L_x_9450:
[----:B------:R-:W-:Y:S05]  /*e7a0*/  BSYNC.RECONVERGENT B3 ;  /* 0x0000000000037941 */ /* 0x000fea0003800200 */
.L_x_9449:
[----:B------:R-:W-:-:S04]  /*e7b0*/  F2FP.BF16.F32.PACK_AB R208, RZ, R208 ;  /* 0x000000d0ffd0723e */ /* 0x000fc800000010ff */
[----:B------:R-:W-:-:S07]  /*e7c0*/  PRMT R158, R158, 0x5410, R208 ;  /* 0x000054109e9e7816 */ /* 0x000fce00000000d0 */
.L_x_9446:
[----:B------:R-:W-:Y:S05]  /*e7d0*/  BSYNC.RECONVERGENT B2 ;  /* 0x0000000000027941 */ /* 0x000fea0003800200 */
.L_x_9445:
        /* <DEDUP_REMOVED lines=15> */
.L_x_9454:
[----:B------:R-:W-:Y:S05]  /*e8d0*/  BSYNC.RECONVERGENT B3 ;  /* 0x0000000000037941 */ /* 0x000fea0003800200 */
.L_x_9453:
        /* <DEDUP_REMOVED lines=13> */
.L_x_9456:
[----:B------:R-:W-:Y:S05]  /*e9b0*/  BSYNC.RECONVERGENT B3 ;  /* 0x0000000000037941 */ /* 0x000fea0003800200 */
.L_x_9455:
[----:B------:R-:W-:-:S04]  /*e9c0*/  F2FP.BF16.F32.PACK_AB R208, RZ, R208 ;  /* 0x000000d0ffd0723e */ /* 0x000fc800000010ff */
[----:B------:R-:W-:-:S07]  /*e9d0*/  PRMT R159, R208, 0x7610, R159 ;  /* 0x00007610d09f7816 */ /* 0x000fce000000009f */
.L_x_9452:
[----:B------:R-:W-:Y:S05]  /*e9e0*/  BSYNC.RECONVERGENT B2 ;  /* 0x0000000000027941 */ /* 0x000fea0003800200 */
.L_x_9451:
        /* <DEDUP_REMOVED lines=16> */
.L_x_9458:
[----:B------:R-:W-:Y:S05]  /*eaf0*/  BSYNC.RECONVERGENT B2 ;  /* 0x0000000000027941 */ /* 0x000fea0003800200 */
.L_x_9457:
        /* <DEDUP_REMOVED lines=14> */
.L_x_9460:
[----:B------:R-:W-:Y:S05]  /*ebe0*/  BSYNC.RECONVERGENT B2 ;  /* 0x0000000000027941 */ /* 0x000fea0003800200 */
.L_x_9459:
[----:B------:R-:W-:-:S04]  /*ebf0*/  F2FP.BF16.F32.PACK_AB R206, RZ, R206 ;  /* 0x000000ceffce723e */ /* 0x000fc800000010ff */
[----:B0-----:R-:W-:-:S07]  /*ec00*/  PRMT R159, R159, 0x5410, R206 ;  /* 0x000054109f9f7816 */ /* 0x001fce00000000ce */
.L_x_9357:
[----:B------:R-:W-:Y:S05]  /*ec10*/  BSYNC.RECONVERGENT B1 ;  /* 0x0000000000017941 */ /* 0x000fea0003800200 */
.L_x_9340:
        /* <DEDUP_REMOVED lines=15> */
.L_x_9462:
[----:B------:R-:W-:Y:S05]  /*ed10*/  BSYNC.RECONVERGENT B1 ;  /* 0x0000000000017941 */ /* 0x000fea0003800200 */
.L_x_9461:
[----:B------:R-:W-:Y:S04]  /*ed20*/  BSSY.RECONVERGENT B1, `(.L_x_9463) ;  /* 0x0000399000017945 */ /* 0x000fe80003800200 */
[----:B------:R-:W-:Y:S05]  /*ed30*/  @!P1 BRA `(.L_x_9464) ;  /* 0x0000001400809947 */ /* 0x000fea0003800000 */
[----:B------:R-:W-:Y:S05]  /*ed40*/  @!P0 BRA `(.L_x_9465) ;  /* 0x0000000800fc8947 */ /* 0x000fea0003800000 */
[----:B------:R-:W-:Y:S01]  /*ed50*/  @P2 FFMA.FTZ R160, R223, R236, R227 ;  /* 0x000000ecdfa02223 */ /* 0x000fe200000100e3 */
[----:B------:R-:W-:Y:S01]  /*ed60*/  BSSY.RECONVERGENT B2, `(.L_x_9466) ;  /* 0x0000015000027945 */ /* 0x000fe20003800200 */
[----:B------:R-:W-:Y:S02]  /*ed70*/  MOV R167, R36 ;  /* 0x0000002400a77202 */ /* 0x000fe40000000f00 */
[----:B------:R-:W-:-:S04]  /*ed80*/  @P2 FADD.FTZ R160, R180, -R160 ;  /* 0x800000a0b4a02221 */ /* 0x000fc80000010000 */
[----:B------:R-:W-:Y:S01]  /*ed90*/  @P2 FFMA.FTZ R167, R222, R160, R36 ;  /* 0x000000a0dea72223 */ /* 0x000fe20000010024 */
[----:B------:R-:W-:Y:S06]  /*eda0*/  @!P3 BRA `(.L_x_9467) ;  /* 0x000000000040b947 */ /* 0x000fec0003800000 */
[----:B------:R-:W-:-:S13]  /*edb0*/  LOP3.LUT P4, RZ, R204, 0xff, RZ, 0xc0, !PT ;  /* 0x000000ffccff7812 */ /* 0x000fda000788c0ff */
[----:B------:R-:W1:Y:S01]  /*edc0*/  @P4 LDC.64 R160, c[0x0][0x408] ;  /* 0x00010200ffa04b82 */ /* 0x000e620000000a00 */
[----:B-----5:R-:W-:Y:S01]  /*edd0*/  @P4 SHF.L.U32 R162, R152, 0x10, RZ ;  /* 0x0000001098a24819 */ /* 0x020fe200000006ff */
        /* <DEDUP_REMOVED lines=9> */
[----:B------:R-:W-:-:S03]  /*ee70*/  MOV R161, RZ ;  /* 0x000000ff00a17202 */ /* 0x000fc60000000f00 */
[----:B------:R-:W-:-:S05]  /*ee80*/  @P4 FMUL.FTZ R161, R160, R162 ;  /* 0x000000a2a0a14220 */ /* 0x000fca0000410000 */
[----:B------:R-:W-:-:S04]  /*ee90*/  F2FP.BF16.F32.PACK_AB R161, RZ, R161 ;  /* 0x000000a1ffa1723e */ /* 0x000fc800000010ff */
[----:B0-----:R-:W-:-:S07]  /*eea0*/  PRMT R156, R161, 0x7610, R156 ;  /* 0x00007610a19c7816 */ /* 0x001fce000000009c */
.L_x_9467:
[----:B------:R-:W-:Y:S05]  /*eeb0*/  BSYNC.RECONVERGENT B2 ;  /* 0x0000000000027941 */ /* 0x000fea0003800200 */
.L_x_9466:
[----:B------:R-:W-:Y:S01]  /*eec0*/  @P2 FFMA.FTZ R160, R14, R236, R227 ;  /* 0x000000ec0ea02223 */ /* 0x000fe200000100e3 */
[----:B------:R-:W-:Y:S01]  /*eed0*/  BSSY.RECONVERGENT B2, `(.L_x_9468) ;  /* 0x0000017000027945 */ /* 0x000fe20003800200 */
[----:B0-----:R-:W-:Y:S02]  /*eee0*/  MOV R206, R37 ;  /* 0x0000002500ce7202 */ /* 0x001fe40000000f00 */
        /* <DEDUP_REMOVED lines=21> */
.L_x_9469:
[----:B------:R-:W-:Y:S05]  /*f040*/  BSYNC.RECONVERGENT B2 ;  /* 0x0000000000027941 */ /* 0x000fea0003800200 */
.L_x_9468:
        /* <DEDUP_REMOVED lines=22> */
.L_x_9471:
[----:B------:R-:W-:Y:S05]  /*f1b0*/  BSYNC.RECONVERGENT B2 ;  /* 0x0000000000027941 */ /* 0x000fea0003800200 */
.L_x_9470:
        /* <DEDUP_REMOVED lines=24> */
.L_x_9473:
[----:B------:R-:W-:Y:S05]  /*f340*/  BSYNC.RECONVERGENT B2 ;  /* 0x0000000000027941 */ /* 0x000fea0003800200 */
.L_x_9472:
        /* <DEDUP_REMOVED lines=22> */
.L_x_9475:
[----:B------:R-:W-:Y:S05]  /*f4b0*/  BSYNC.RECONVERGENT B2 ;  /* 0x0000000000027941 */ /* 0x000fea0003800200 */
.L_x_9474:
        /* <DEDUP_REMOVED lines=24> */
.L_x_9477:
[----:B------:R-:W-:Y:S05]  /*f640*/  BSYNC.RECONVERGENT B2 ;  /* 0x0000000000027941 */ /* 0x000fea0003800200 */
.L_x_9476:
        /* <DEDUP_REMOVED lines=22> */
.L_x_9479:
[----:B------:R-:W-:Y:S05]  /*f7b0*/  BSYNC.RECONVERGENT B2 ;  /* 0x0000000000027941 */ /* 0x000fea0003800200 */
.L_x_9478:
        /* <DEDUP_REMOVED lines=24> */
.L_x_9465:
        /* <DEDUP_REMOVED lines=18> */
.L_x_9482:
[----:B------:R-:W-:Y:S05]  /*fa60*/  BSYNC.RECONVERGENT B2 ;  /* 0x0000000000027941 */ /* 0x000fea0003800200 */
.L_x_9481:
        /* <DEDUP_REMOVED lines=20> */
.L_x_9484:
[----:B------:R-:W-:Y:S05]  /*fbb0*/  BSYNC.RECONVERGENT B2 ;  /* 0x0000000000027941 */ /* 0x000fea0003800200 */
.L_x_9483:
        /* <DEDUP_REMOVED lines=18> */
.L_x_9486:
[----:B------:R-:W-:Y:S05]  /*fce0*/  BSYNC.RECONVERGENT B2 ;  /* 0x0000000000027941 */ /* 0x000fea0003800200 */
.L_x_9485:
        /* <DEDUP_REMOVED lines=20> */
.L_x_9488:
[----:B------:R-:W-:Y:S05]  /*fe30*/  BSYNC.RECONVERGENT B2 ;  /* 0x0000000000027941 */ /* 0x000fea0003800200 */
.L_x_9487:
        /* <DEDUP_REMOVED lines=18> */
.L_x_9490:
[----:B------:R-:W-:Y:S05]  /*ff60*/  BSYNC.RECONVERGENT B2 ;  /* 0x0000000000027941 */ /* 0x000fea0003800200 */
.L_x_9489:
        /* <DEDUP_REMOVED lines=20> */
.L_x_9492:
[----:B------:R-:W-:Y:S05]  /*100b0*/  BSYNC.RECONVERGENT B2 ;  /* 0x0000000000027941 */ /* 0x000fea0003800200 */
.L_x_9491:
        /* <DEDUP_REMOVED lines=18> */
.L_x_9494:
[----:B------:R-:W-:Y:S05]  /*101e0*/  BSYNC.RECONVERGENT B2 ;  /* 0x0000000000027941 */ /* 0x000fea0003800200 */
.L_x_9493:
        /* <DEDUP_REMOVED lines=21> */
.L_x_9464:
        /* <DEDUP_REMOVED lines=16> */
.L_x_9499:
[----:B------:R-:W-:Y:S05]  /*10440*/  BSYNC.RECONVERGENT B3 ;  /* 0x0000000000037941 */ /* 0x000fea0003800200 */
.L_x_9498:
        /* <DEDUP_REMOVED lines=13> */
.L_x_9501:
[----:B------:R-:W-:Y:S05]  /*10520*/  BSYNC.RECONVERGENT B3 ;  /* 0x0000000000037941 */ /* 0x000fea0003800200 */
.L_x_9500:
[----:B------:R-:W-:-:S04]  /*10530*/  F2FP.BF16.F32.PACK_AB R160, RZ, R160 ;  /* 0x000000a0ffa0723e */ /* 0x000fc800000010ff */
[----:B0-----:R-:W-:-:S07]  /*10540*/  PRMT R156, R160, 0x7610, R156 ;  /* 0x00007610a09c7816 */ /* 0x001fce000000009c */
.L_x_9497:
[----:B------:R-:W-:Y:S05]  /*10550*/  BSYNC.RECONVERGENT B2 ;  /* 0x0000000000027941 */ /* 0x000fea0003800200 */
.L_x_9496:
        /* <DEDUP_REMOVED lines=16> */
.L_x_9505:
[----:B------:R-:W-:Y:S05]  /*10660*/  BSYNC.RECONVERGENT B3 ;  /* 0x0000000000037941 */ /* 0x000fea0003800200 */
.L_x_9504:
        /* <DEDUP_REMOVED lines=14> */
.L_x_9507:
[----:B------:R-:W-:Y:S05]  /*10750*/  BSYNC.RECONVERGENT B3 ;  /* 0x0000000000037941 */ /* 0x000fea0003800200 */
.L_x_9506:
[----:B------:R-:W-:-:S04]  /*10760*/  F2FP.BF16.F32.PACK_AB R160, RZ, R160 ;  /* 0x000000a0ffa0723e */ /* 0x000fc800000010ff */
[----:B0-----:R-:W-:-:S07]  /*10770*/  PRMT R156, R156, 0x5410, R160 ;  /* 0x000054109c9c7816 */ /* 0x001fce00000000a0 */
.L_x_9503:
[----:B------:R-:W-:Y:S05]  /*10780*/  BSYNC.RECONVERGENT B2 ;  /* 0x0000000000027941 */ /* 0x000fea0003800200 */
.L_x_9502:
        /* <DEDUP_REMOVED lines=15> */
.L_x_9511:
[----:B------:R-:W-:Y:S05]  /*10880*/  BSYNC.RECONVERGENT B3 ;  /* 0x0000000000037941 */ /* 0x000fea0003800200 */
.L_x_9510:
        /* <DEDUP_REMOVED lines=13> */
.L_x_9513:
[----:B------:R-:W-:Y:S05]  /*10960*/  BSYNC.RECONVERGENT B3 ;  /* 0x0000000000037941 */ /* 0x000fea0003800200 */
.L_x_9512:
[----:B------:R-:W-:-:S04]  /*10970*/  F2FP.BF16.F32.PACK_AB R160, RZ, R160 ;  /* 0x000000a0ffa0723e */ /* 0x000fc800000010ff */
[----:B0-----:R-:W-:-:S07]  /*10980*/  PRMT R157, R160, 0x7610, R157 ;  /* 0x00007610a09d7816 */ /* 0x001fce000000009d */
.L_x_9509:
[----:B------:R-:W-:Y:S05]  /*10990*/  BSYNC.RECONVERGENT B2 ;  /* 0x0000000000027941 */ /* 0x000fea0003800200 */
.L_x_9508:
        /* <DEDUP_REMOVED lines=16> */
.L_x_9517:
[----:B------:R-:W-:Y:S05]  /*10aa0*/  BSYNC.RECONVERGENT B3 ;  /* 0x0000000000037941 */ /* 0x000fea0003800200 */
.L_x_9516:
        /* <DEDUP_REMOVED lines=14> */
.L_x_9519:
[----:B------:R-:W-:Y:S05]  /*10b90*/  BSYNC.RECONVERGENT B3 ;  /* 0x0000000000037941 */ /* 0x000fea0003800200 */
.L_x_9518:
[----:B------:R-:W-:-:S04]  /*10ba0*/  F2FP.BF16.F32.PACK_AB R160, RZ, R160 ;  /* 0x000000a0ffa0723e */ /* 0x000fc800000010ff */
[----:B0-----:R-:W-:-:S07]  /*10bb0*/  PRMT R157, R157, 0x5410, R160 ;  /* 0x000054109d9d7816 */ /* 0x001fce00000000a0 */
.L_x_9515:
[----:B------:R-:W-:Y:S05]  /*10bc0*/  BSYNC.RECONVERGENT B2 ;  /* 0x0000000000027941 */ /* 0x000fea0003800200 */
.L_x_9514:
        /* <DEDUP_REMOVED lines=15> */
.L_x_9523:
[----:B------:R-:W-:Y:S05]  /*10cc0*/  BSYNC.RECONVERGENT B3 ;  /* 0x0000000000037941 */ /* 0x000fea0003800200 */
.L_x_9522:
        /* <DEDUP_REMOVED lines=13> */
.L_x_9525:
[----:B------:R-:W-:Y:S05]  /*10da0*/  BSYNC.RECONVERGENT B3 ;  /* 0x0000000000037941 */ /* 0x000fea0003800200 */
.L_x_9524:
[----:B------:R-:W-:-:S04]  /*10db0*/  F2FP.BF16.F32.PACK_AB R160, RZ, R160 ;  /* 0x000000a0ffa0723e */ /* 0x000fc800000010ff */
[----:B0-----:R-:W-:-:S07]  /*10dc0*/  PRMT R158, R160, 0x7610, R158 ;  /* 0x00007610a09e7816 */ /* 0x001fce000000009e */
.L_x_9521:
[----:B------:R-:W-:Y:S05]  /*10dd0*/  BSYNC.RECONVERGENT B2 ;  /* 0x0000000000027941 */ /* 0x000fea0003800200 */
.L_x_9520:
        /* <DEDUP_REMOVED lines=16> */
.L_x_9529:
[----:B------:R-:W-:Y:S05]  /*10ee0*/  BSYNC.RECONVERGENT B3 ;  /* 0x0000000000037941 */ /* 0x000fea0003800200 */
.L_x_9528:
        /* <DEDUP_REMOVED lines=14> */
.L_x_9531:
[----:B------:R-:W-:Y:S05]  /*10fd0*/  BSYNC.RECONVERGENT B3 ;  /* 0x0000000000037941 */ /* 0x000fea0003800200 */
.L_x_9530:
[----:B------:R-:W-:-:S04]  /*10fe0*/  F2FP.BF16.F32.PACK_AB R160, RZ, R160 ;  /* 0x000000a0ffa0723e */ /* 0x000fc800000010ff */
[----:B0-----:R-:W-:-:S07]  /*10ff0*/  PRMT R158, R158, 0x5410, R160 ;  /* 0x000054109e9e7816 */ /* 0x001fce00000000a0 */
.L_x_9527:
[----:B------:R-:W-:Y:S05]  /*11000*/  BSYNC.RECONVERGENT B2 ;  /* 0x0000000000027941 */ /* 0x000fea0003800200 */
.L_x_9526:
        /* <DEDUP_REMOVED lines=15> */
.L_x_9535:
[----:B------:R-:W-:Y:S05]  /*11100*/  BSYNC.RECONVERGENT B3 ;  /* 0x0000000000037941 */ /* 0x000fea0003800200 */
.L_x_9534:
        /* <DEDUP_REMOVED lines=13> */
.L_x_9537:
[----:B------:R-:W-:Y:S05]  /*111e0*/  BSYNC.RECONVERGENT B3 ;  /* 0x0000000000037941 */ /* 0x000fea0003800200 */
.L_x_9536:
[----:B------:R-:W-:-:S04]  /*111f0*/  F2FP.BF16.F32.PACK_AB R160, RZ, R160 ;  /* 0x000000a0ffa0723e */ /* 0x000fc800000010ff */
[----:B0-----:R-:W-:-:S07]  /*11200*/  PRMT R159, R160, 0x7610, R159 ;  /* 0x00007610a09f7816 */ /* 0x001fce000000009f */
.L_x_9533:
[----:B------:R-:W-:Y:S05]  /*11210*/  BSYNC.RECONVERGENT B2 ;  /* 0x0000000000027941 */ /* 0x000fea0003800200 */
.L_x_9532:
        /* <DEDUP_REMOVED lines=58> */
.L_x_9495:
        /* <DEDUP_REMOVED lines=15> */
.L_x_9541:
[----:B------:R-:W-:Y:S05]  /*116b0*/  BSYNC.RECONVERGENT B3 ;  /* 0x0000000000037941 */ /* 0x000fea0003800200 */
.L_x_9540:
        /* <DEDUP_REMOVED lines=13> */
.L_x_9543:
[----:B------:R-:W-:Y:S05]  /*11790*/  BSYNC.RECONVERGENT B3 ;  /* 0x0000000000037941 */ /* 0x000fea0003800200 */
.L_x_9542:
[----:B------:R-:W-:-:S04]  /*117a0*/  F2FP.BF16.F32.PACK_AB R206, RZ, R206 ;  /* 0x000000ceffce723e */ /* 0x000fc800000010ff */
[----:B------:R-:W-:-:S07]  /*117b0*/  PRMT R156, R206, 0x7610, R156 ;  /* 0x00007610ce9c7816 */ /* 0x000fce000000009c */
.L_x_9539:
[----:B------:R-:W-:Y:S05]  /*117c0*/  BSYNC.RECONVERGENT B2 ;  /* 0x0000000000027941 */ /* 0x000fea0003800200 */
.L_x_9538:
        /* <DEDUP_REMOVED lines=16> */
.L_x_9547:
[----:B------:R-:W-:Y:S05]  /*118d0*/  BSYNC.RECONVERGENT B3 ;  /* 0x0000000000037941 */ /* 0x000fea0003800200 */
.L_x_9546:
        /* <DEDUP_REMOVED lines=14> */
.L_x_9549:
[----:B------:R-:W-:Y:S05]  /*119c0*/  BSYNC.RECONVERGENT B3 ;  /* 0x0000000000037941 */ /* 0x000fea0003800200 */
.L_x_9548:
[----:B------:R-:W-:-:S04]  /*119d0*/  F2FP.BF16.F32.PACK_AB R206, RZ, R206 ;  /* 0x000000ceffce723e */ /* 0x000fc800000010ff */
[----:B------:R-:W-:-:S07]  /*119e0*/  PRMT R156, R156, 0x5410, R206 ;  /* 0x000054109c9c7816 */ /* 0x000fce00000000ce */
.L_x_9545:
[----:B------:R-:W-:Y:S05]  /*119f0*/  BSYNC.RECONVERGENT B2 ;  /* 0x0000000000027941 */ /* 0x000fea0003800200 */
.L_x_9544:
        /* <DEDUP_REMOVED lines=15> */
.L_x_9553:
[----:B------:R-:W-:Y:S05]  /*11af0*/  BSYNC.RECONVERGENT B3 ;  /* 0x0000000000037941 */ /* 0x000fea0003800200 */
.L_x_9552:
        /* <DEDUP_REMOVED lines=13> */
.L_x_9555:
[----:B------:R-:W-:Y:S05]  /*11bd0*/  BSYNC.RECONVERGENT B3 ;  /* 0x0000000000037941 */ /* 0x000fea0003800200 */
.L_x_9554:
[----:B------:R-:W-:-:S04]  /*11be0*/  F2FP.BF16.F32.PACK_AB R206, RZ, R206 ;  /* 0x000000ceffce723e */ /* 0x000fc800000010ff */
[----:B------:R-:W-:-:S07]  /*11bf0*/  PRMT R157, R206, 0x7610, R157 ;  /* 0x00007610ce9d7816 */ /* 0x000fce000000009d */
.L_x_9551:
[----:B------:R-:W-:Y:S05]  /*11c00*/  BSYNC.RECONVERGENT B2 ;  /* 0x0000000000027941 */ /* 0x000fea0003800200 */
.L_x_9550:
        /* <DEDUP_REMOVED lines=16> */
.L_x_9559:
[----:B------:R-:W-:Y:S05]  /*11d10*/  BSYNC.RECONVERGENT B3 ;  /* 0x0000000000037941 */ /* 0x000fea0003800200 */
.L_x_9558:
        /* <DEDUP_REMOVED lines=14> */
.L_x_9561:
[----:B------:R-:W-:Y:S05]  /*11e00*/  BSYNC.RECONVERGENT B3 ;  /* 0x0000000000037941 */ /* 0x000fea0003800200 */
.L_x_9560:
[----:B------:R-:W-:-:S04]  /*11e10*/  F2FP.BF16.F32.PACK_AB R206, RZ, R206 ;  /* 0x000000ceffce723e */ /* 0x000fc800000010ff */
[----:B------:R-:W-:-:S07]  /*11e20*/  PRMT R157, R157, 0x5410, R206 ;  /* 0x000054109d9d7816 */ /* 0x000fce00000000ce */
.L_x_9557:
[----:B------:R-:W-:Y:S05]  /*11e30*/  BSYNC.RECONVERGENT B2 ;  /* 0x0000000000027941 */ /* 0x000fea0003800200 */
.L_x_9556:
        /* <DEDUP_REMOVED lines=15> */
.L_x_9565:
[----:B------:R-:W-:Y:S05]  /*11f30*/  BSYNC.RECONVERGENT B3 ;  /* 0x0000000000037941 */ /* 0x000fea0003800200 */
.L_x_9564:
        /* <DEDUP_REMOVED lines=13> */
.L_x_9567:
[----:B------:R-:W-:Y:S05]  /*12010*/  BSYNC.RECONVERGENT B3 ;  /* 0x0000000000037941 */ /* 0x000fea0003800200 */
.L_x_9566:
[----:B------:R-:W-:-:S04]  /*12020*/  F2FP.BF16.F32.PACK_AB R206, RZ, R206 ;  /* 0x000000ceffce723e */ /* 0x000fc800000010ff */
[----:B------:R-:W-:-:S07]  /*12030*/  PRMT R158, R206, 0x7610, R158 ;  /* 0x00007610ce9e7816 */ /* 0x000fce000000009e */
.L_x_9563:
[----:B------:R-:W-:Y:S05]  /*12040*/  BSYNC.RECONVERGENT B2 ;  /* 0x0000000000027941 */ /* 0x000fea0003800200 */
.L_x_9562:
        /* <DEDUP_REMOVED lines=16> */
.L_x_9571:
[----:B------:R-:W-:Y:S05]  /*12150*/  BSYNC.RECONVERGENT B3 ;  /* 0x0000000000037941 */ /* 0x000fea0003800200 */
.L_x_9570:
        /* <DEDUP_REMOVED lines=14> */
.L_x_9573:
[----:B------:R-:W-:Y:S05]  /*12240*/  BSYNC.RECONVERGENT B3 ;  /* 0x0000000000037941 */ /* 0x000fea0003800200 */
.L_x_9572:
[----:B------:R-:W-:-:S04]  /*12250*/  F2FP.BF16.F32.PACK_AB R206, RZ, R206 ;  /* 0x000000ceffce723e */ /* 0x000fc800000010ff */
[----:B------:R-:W-:-:S07]  /*12260*/  PRMT R158, R158, 0x5410, R206 ;  /* 0x000054109e9e7816 */ /* 0x000fce00000000ce */
.L_x_9569:
[----:B------:R-:W-:Y:S05]  /*12270*/  BSYNC.RECONVERGENT B2 ;  /* 0x0000000000027941 */ /* 0x000fea0003800200 */
.L_x_9568:
        /* <DEDUP_REMOVED lines=15> */
.L_x_9577:
[----:B------:R-:W-:Y:S05]  /*12370*/  BSYNC.RECONVERGENT B3 ;  /* 0x0000000000037941 */ /* 0x000fea0003800200 */
.L_x_9576:
        /* <DEDUP_REMOVED lines=13> */
.L_x_9579:
[----:B------:R-:W-:Y:S05]  /*12450*/  BSYNC.RECONVERGENT B3 ;  /* 0x0000000000037941 */ /* 0x000fea0003800200 */
.L_x_9578:
[----:B------:R-:W-:-:S04]  /*12460*/  F2FP.BF16.F32.PACK_AB R206, RZ, R206 ;  /* 0x000000ceffce723e */ /* 0x000fc800000010ff */
[----:B------:R-:W-:-:S07]  /*12470*/  PRMT R159, R206, 0x7610, R159 ;  /* 0x00007610ce9f7816 */ /* 0x000fce000000009f */
.L_x_9575:
[----:B------:R-:W-:Y:S05]  /*12480*/  BSYNC.RECONVERGENT B2 ;  /* 0x0000000000027941 */ /* 0x000fea0003800200 */
.L_x_9574:
        /* <DEDUP_REMOVED lines=16> */
.L_x_9581:
[----:B------:R-:W-:Y:S05]  /*12590*/  BSYNC.RECONVERGENT B2 ;  /* 0x0000000000027941 */ /* 0x000fea0003800200 */
.L_x_9580:
        /* <DEDUP_REMOVED lines=14> */
.L_x_9583:
[----:B------:R-:W-:Y:S05]  /*12680*/  BSYNC.RECONVERGENT B2 ;  /* 0x0000000000027941 */ /* 0x000fea0003800200 */
.L_x_9582:
[----:B------:R-:W-:-:S04]  /*12690*/  F2FP.BF16.F32.PACK_AB R204, RZ, R204 ;  /* 0x000000ccffcc723e */ /* 0x000fc800000010ff */
[----:B0-----:R-:W-:-:S07]  /*126a0*/  PRMT R159, R159, 0x5410, R204 ;  /* 0x000054109f9f7816 */ /* 0x001fce00000000cc */
.L_x_9480:
[----:B------:R-:W-:Y:S05]  /*126b0*/  BSYNC.RECONVERGENT B1 ;  /* 0x0000000000017941 */ /* 0x000fea0003800200 */
.L_x_9463:
        /* <DEDUP_REMOVED lines=15> */
.L_x_9585:
[----:B------:R-:W-:Y:S05]  /*127b0*/  BSYNC.RECONVERGENT B1 ;  /* 0x0000000000017941 */ /* 0x000fea0003800200 */
.L_x_9584:
        /* <DEDUP_REMOVED lines=25> */
.L_x_9590:
[----:B------:R-:W-:Y:S05]  /*12950*/  BSYNC.RECONVERGENT B2 ;  /* 0x0000000000027941 */ /* 0x000fea0003800200 */
.L_x_9589:
        /* <DEDUP_REMOVED lines=24> */
.L_x_9592:
[----:B------:R-:W-:Y:S05]  /*12ae0*/  BSYNC.RECONVERGENT B2 ;  /* 0x0000000000027941 */ /* 0x000fea0003800200 */
.L_x_9591:
        /* <DEDUP_REMOVED lines=22> */
.L_x_9594:
[----:B------:R-:W-:Y:S05]  /*12c50*/  BSYNC.RECONVERGENT B2 ;  /* 0x0000000000027941 */ /* 0x000fea0003800200 */
.L_x_9593:
        /* <DEDUP_REMOVED lines=24> */
.L_x_9596:
[----:B------:R-:W-:Y:S05]  /*12de0*/  BSYNC.RECONVERGENT B2 ;  /* 0x0000000000027941 */ /* 0x000fea0003800200 */
.L_x_9595:
[--C-:B------:R-:W-:Y:S01]  /*12df0*/  @P2 FFMA.FTZ R160, R233, R236, R227.reuse ;  /* 0x000000ece9a02223 */ /* 0x100fe200000100e3 */
[----:B------:R-:W-:Y:S01]  /*12e00*/  MOV R164, R24 ;  /* 0x0000001800a47202 */ /* 0x000fe20000000f00 */
[----:B------:R-:W-:Y:S01]  /*12e10*/  BSSY.RECONVERGENT B2, `(.L_x_9597) ;  /* 0x0000020000027945 */ /* 0x000fe20003800200 */
[----:B------:R-:W-:Y:S01]  /*12e20*/  MOV R165, R25 ;  /* 0x0000001900a57202 */ /* 0x000fe20000000f00 */
[----:B------:R-:W-:Y:S01]  /*12e30*/  @P2 FADD.FTZ R160, R186, -R160 ;  /* 0x800000a0baa02221 */ /* 0x000fe20000010000 */
[----:B------:R-:W-:Y:S02]  /*12e40*/  MOV R166, R26 ;  /* 0x0000001a00a67202 */ /* 0x000fe40000000f00 */
        /* <DEDUP_REMOVED lines=28> */
.L_x_9598:
[----:B------:R-:W-:Y:S05]  /*13010*/  BSYNC.RECONVERGENT B2 ;  /* 0x0000000000027941 */ /* 0x000fea0003800200 */
.L_x_9597:
[----:B------:R-:W-:Y:S04]  /*13020*/  BSSY.RECONVERGENT B2, `(.L_x_9599) ;  /* 0x0000014000027945 */ /* 0x000fe80003800200 */
[----:B------:R-:W-:Y:S05]  /*13030*/  @!P3 BRA `(.L_x_9600) ;  /* 0x000000000048b947 */ /* 0x000fea0003800000 */
        /* <DEDUP_REMOVED lines=18> */
.L_x_9600:
[----:B------:R-:W-:Y:S05]  /*13160*/  BSYNC.RECONVERGENT B2 ;  /* 0x0000000000027941 */ /* 0x000fea0003800200 */
.L_x_9599:
[----:B------:R-:W-:Y:S04]  /*13170*/  BSSY.RECONVERGENT B2, `(.L_x_9601) ;  /* 0x0000012000027945 */ /* 0x000fe80003800200 */
[----:B------:R-:W-:Y:S05]  /*13180*/  @!P3 BRA `(.L_x_9602) ;  /* 0x000000000040b947 */ /* 0x000fea0003800000 */
        /* <DEDUP_REMOVED lines=16> */
.L_x_9602:
[----:B------:R-:W-:Y:S05]  /*13290*/  BSYNC.RECONVERGENT B2 ;  /* 0x0000000000027941 */ /* 0x000fea0003800200 */
.L_x_9601:
[----:B------:R-:W-:Y:S02]  /*132a0*/  MOV R160, R167 ;  /* 0x000000a700a07202 */ /* 0x000fe40000000f00 */
[----:B------:R-:W-:Y:S02]  /*132b0*/  MOV R161, R204 ;  /* 0x000000cc00a17202 */ /* 0x000fe40000000f00 */
[----:B------:R-:W-:Y:S01]  /*132c0*/  MOV R167, R206 ;  /* 0x000000ce00a77202 */ /* 0x000fe20000000f00 */
        /* <DEDUP_REMOVED lines=17> */
.L_x_9588:
[----:B------:R-:W-:Y:S04]  /*133e0*/  BSSY.RECONVERGENT B2, `(.L_x_9604) ;  /* 0x0000012000027945 */ /* 0x000fe80003800200 */
[----:B------:R-:W-:Y:S05]  /*133f0*/  @!P3 BRA `(.L_x_9605) ;  /* 0x000000000040b947 */ /* 0x000fea0003800000 */
[----:B------:R-:W-:Y:S01]  /*13400*/  @P2 FFMA.FTZ R204, R231, R236, R227 ;  /* 0x000000ece7cc2223 */ /* 0x000fe200000100e3 */
        /* <DEDUP_REMOVED lines=15> */
.L_x_9605:
[----:B------:R-:W-:Y:S05]  /*13500*/  BSYNC.RECONVERGENT B2 ;  /* 0x0000000000027941 */ /* 0x000fea0003800200 */
.L_x_9604:
[----:B------:R-:W-:Y:S04]  /*13510*/  BSSY.RECONVERGENT B2, `(.L_x_9606) ;  /* 0x0000014000027945 */ /* 0x000fe80003800200 */
[----:B------:R-:W-:Y:S05]  /*13520*/  @!P3 BRA `(.L_x_9607) ;  /* 0x000000000048b947 */ /* 0x000fea0003800000 */
[----:B------:R-:W-:Y:S01]  /*13530*/  @P2 FFMA.FTZ R204, R7, R236, R227 ;  /* 0x000000ec07cc2223 */ /* 0x000fe200000100e3 */
        /* <DEDUP_REMOVED lines=17> */
.L_x_9607:
[----:B------:R-:W-:Y:S05]  /*13650*/  BSYNC.RECONVERGENT B2 ;  /* 0x0000000000027941 */ /* 0x000fea0003800200 */
.L_x_9606:
        /* <DEDUP_REMOVED lines=18> */
.L_x_9609:
[----:B------:R-:W-:Y:S05]  /*13780*/  BSYNC.RECONVERGENT B2 ;  /* 0x0000000000027941 */ /* 0x000fea0003800200 */
.L_x_9608:
        /* <DEDUP_REMOVED lines=20> */
.L_x_9611:
[----:B------:R-:W-:Y:S05]  /*138d0*/  BSYNC.RECONVERGENT B2 ;  /* 0x0000000000027941 */ /* 0x000fea0003800200 */
.L_x_9610:
        /* <DEDUP_REMOVED lines=18> */
.L_x_9613:
[----:B------:R-:W-:Y:S05]  /*13a00*/  BSYNC.RECONVERGENT B2 ;  /* 0x0000000000027941 */ /* 0x000fea0003800200 */
.L_x_9612:
        /* <DEDUP_REMOVED lines=20> */
.L_x_9615:
[----:B------:R-:W-:Y:S05]  /*13b50*/  BSYNC.RECONVERGENT B2 ;  /* 0x0000000000027941 */ /* 0x000fea0003800200 */
.L_x_9614:
        /* <DEDUP_REMOVED lines=18> */
.L_x_9617:
[----:B------:R-:W-:Y:S05]  /*13c80*/  BSYNC.RECONVERGENT B2 ;  /* 0x0000000000027941 */ /* 0x000fea0003800200 */
.L_x_9616:
[----:B------:R-:W-:Y:S05]  /*13c90*/  @!P3 BRA `(.L_x_9603) ;  /* 0x0000002000d8b947 */ /* 0x000fea0003800000 */
[----:B------:R-:W-:Y:S01]  /*13ca0*/  ISETP.GE.U32.AND P1, PT, R202, RZ, PT ;  /* 0x000000ffca00720c */ /* 0x000fe20003f26070 */
[----:B------:R-:W-:Y:S01]  /*13cb0*/  @P2 FFMA.FTZ R204, R250, R236, R227 ;  /* 0x000000ecfacc2223 */ /* 0x000fe200000100e3 */
[----:B------:R-:W-:Y:S02]  /*13cc0*/  MOV R206, R27 ;  /* 0x0000001b00ce7202 */ /* 0x000fe40000000f00 */
[----:B------:R-:W-:Y:S01]  /*13cd0*/  ISETP.GE.U32.AND.EX P1, PT, R203, 0x1000000, PT, P1 ;  /* 0x01000000cb00780c */ /* 0x000fe20003f26110 */
[----:B------:R-:W-:-:S04]  /*13ce0*/  @P2 FADD.FTZ R204, R249, -R204 ;  /* 0x800000ccf9cc2221 */ /* 0x000fc80000010000 */
[----:B------:R-:W-:Y:S01]  /*13cf0*/  @P2 FFMA.FTZ R206, R222, R204, R27 ;  /* 0x000000ccdece2223 */ /* 0x000fe2000001001b */
[----:B------:R-:W-:-:S03]  /*13d00*/  HFMA2 R204, -RZ, RZ, 0, 0 ;  /* 0x00000000ffcc7431 */ /* 0x000fc600000001ff */
[----:B------:R-:W-:-:S04]  /*13d10*/  FMUL.FTZ R202, R206, UR13 ;  /* 0x0000000dceca7c20 */ /* 0x000fc80008410000 */
[----:B-----5:R-:W-:Y:S01]  /*13d20*/  @P1 PRMT R203, R155, 0x7632, R203 ;  /* 0x000076329bcb1816 */ /* 0x020fe200000000cb */
[----:B------:R-:W-:-:S03]  /*13d30*/  FMUL.FTZ R202, R202, UR12 ;  /* 0x0000000ccaca7c20 */ /* 0x000fc60008410000 */
        /* <DEDUP_REMOVED lines=10> */
.L_x_9587:
        /* <DEDUP_REMOVED lines=16> */
.L_x_9622:
[----:B------:R-:W-:Y:S05]  /*13ee0*/  BSYNC.RECONVERGENT B3 ;  /* 0x0000000000037941 */ /* 0x000fea0003800200 */
.L_x_9621:
        /* <DEDUP_REMOVED lines=13> */
.L_x_9624:
[----:B------:R-:W-:Y:S05]  /*13fc0*/  BSYNC.RECONVERGENT B3 ;  /* 0x0000000000037941 */ /* 0x000fea0003800200 */
.L_x_9623:
[----:B------:R-:W-:-:S04]  /*13fd0*/  F2FP.BF16.F32.PACK_AB R160, RZ, R160 ;  /* 0x000000a0ffa0723e */ /* 0x000fc800000010ff */
[----:B------:R-:W-:-:S07]  /*13fe0*/  PRMT R156, R160, 0x7610, R156 ;  /* 0x00007610a09c7816 */ /* 0x000fce000000009c */
.L_x_9620:
[----:B------:R-:W-:Y:S05]  /*13ff0*/  BSYNC.RECONVERGENT B2 ;  /* 0x0000000000027941 */ /* 0x000fea0003800200 */
.L_x_9619:
        /* <DEDUP_REMOVED lines=16> */
.L_x_9628:
[----:B------:R-:W-:Y:S05]  /*14100*/  BSYNC.RECONVERGENT B3 ;  /* 0x0000000000037941 */ /* 0x000fea0003800200 */
.L_x_9627:
        /* <DEDUP_REMOVED lines=14> */
.L_x_9630:
[----:B------:R-:W-:Y:S05]  /*141f0*/  BSYNC.RECONVERGENT B3 ;  /* 0x0000000000037941 */ /* 0x000fea0003800200 */
.L_x_9629:
[----:B------:R-:W-:-:S04]  /*14200*/  F2FP.BF16.F32.PACK_AB R160, RZ, R160 ;  /* 0x000000a0ffa0723e */ /* 0x000fc800000010ff */
[----:B------:R-:W-:-:S07]  /*14210*/  PRMT R156, R156, 0x5410, R160 ;  /* 0x000054109c9c7816 */ /* 0x000fce00000000a0 */
.L_x_9626:
[----:B------:R-:W-:Y:S05]  /*14220*/  BSYNC.RECONVERGENT B2 ;  /* 0x0000000000027941 */ /* 0x000fea0003800200 */
.L_x_9625:
        /* <DEDUP_REMOVED lines=15> */
.L_x_9634:
[----:B------:R-:W-:Y:S05]  /*14320*/  BSYNC.RECONVERGENT B3 ;  /* 0x0000000000037941 */ /* 0x000fea0003800200 */
.L_x_9633:
        /* <DEDUP_REMOVED lines=13> */
.L_x_9636:
[----:B------:R-:W-:Y:S05]  /*14400*/  BSYNC.RECONVERGENT B3 ;  /* 0x0000000000037941 */ /* 0x000fea0003800200 */
.L_x_9635:
[----:B------:R-:W-:-:S04]  /*14410*/  F2FP.BF16.F32.PACK_AB R160, RZ, R160 ;  /* 0x000000a0ffa0723e */ /* 0x000fc800000010ff */
[----:B------:R-:W-:-:S07]  /*14420*/  PRMT R157, R160, 0x7610, R157 ;  /* 0x00007610a09d7816 */ /* 0x000fce000000009d */
.L_x_9632:
[----:B------:R-:W-:Y:S05]  /*14430*/  BSYNC.RECONVERGENT B2 ;  /* 0x0000000000027941 */ /* 0x000fea0003800200 */
.L_x_9631:
        /* <DEDUP_REMOVED lines=16> */
.L_x_9640:
[----:B------:R-:W-:Y:S05]  /*14540*/  BSYNC.RECONVERGENT B3 ;  /* 0x0000000000037941 */ /* 0x000fea0003800200 */
.L_x_9639:
        /* <DEDUP_REMOVED lines=14> */
.L_x_9642:
[----:B------:R-:W-:Y:S05]  /*14630*/  BSYNC.RECONVERGENT B3 ;  /* 0x0000000000037941 */ /* 0x000fea0003800200 */
.L_x_9641:
[----:B------:R-:W-:-:S04]  /*14640*/  F2FP.BF16.F32.PACK_AB R160, RZ, R160 ;  /* 0x000000a0ffa0723e */ /* 0x000fc800000010ff */
[----:B------:R-:W-:-:S07]  /*14650*/  PRMT R157, R157, 0x5410, R160 ;  /* 0x000054109d9d7816 */ /* 0x000fce00000000a0 */
.L_x_9638:
[----:B------:R-:W-:Y:S05]  /*14660*/  BSYNC.RECONVERGENT B2 ;  /* 0x0000000000027941 */ /* 0x000fea0003800200 */
.L_x_9637:
        /* <DEDUP_REMOVED lines=15> */
.L_x_9646:
[----:B------:R-:W-:Y:S05]  /*14760*/  BSYNC.RECONVERGENT B3 ;  /* 0x0000000000037941 */ /* 0x000fea0003800200 */
.L_x_9645:
        /* <DEDUP_REMOVED lines=13> */
.L_x_9648:
[----:B------:R-:W-:Y:S05]  /*14840*/  BSYNC.RECONVERGENT B3 ;  /* 0x0000000000037941 */ /* 0x000fea0003800200 */
.L_x_9647:
[----:B------:R-:W-:-:S04]  /*14850*/  F2FP.BF16.F32.PACK_AB R160, RZ, R160 ;  /* 0x000000a0ffa0723e */ /* 0x000fc800000010ff */
[----:B------:R-:W-:-:S07]  /*14860*/  PRMT R158, R160, 0x7610, R158 ;  /* 0x00007610a09e7816 */ /* 0x000fce000000009e */
.L_x_9644:
[----:B------:R-:W-:Y:S05]  /*14870*/  BSYNC.RECONVERGENT B2 ;  /* 0x0000000000027941 */ /* 0x000fea0003800200 */
.L_x_9643:
        /* <DEDUP_REMOVED lines=16> */
.L_x_9652:
[----:B------:R-:W-:Y:S05]  /*14980*/  BSYNC.RECONVERGENT B3 ;  /* 0x0000000000037941 */ /* 0x000fea0003800200 */
.L_x_9651:
        /* <DEDUP_REMOVED lines=14> */
.L_x_9654:
[----:B------:R-:W-:Y:S05]  /*14a70*/  BSYNC.RECONVERGENT B3 ;  /* 0x0000000000037941 */ /* 0x000fea0003800200 */
.L_x_9653:
[----:B------:R-:W-:-:S04]  /*14a80*/  F2FP.BF16.F32.PACK_AB R160, RZ, R160 ;  /* 0x000000a0ffa0723e */ /* 0x000fc800000010ff */
[----:B------:R-:W-:-:S07]  /*14a90*/  PRMT R158, R158, 0x5410, R160 ;  /* 0x000054109e9e7816 */ /* 0x000fce00000000a0 */
.L_x_9650:
[----:B------:R-:W-:Y:S05]  /*14aa0*/  BSYNC.RECONVERGENT B2 ;  /* 0x0000000000027941 */ /* 0x000fea0003800200 */
.L_x_9649:
        /* <DEDUP_REMOVED lines=15> */
.L_x_9658:
[----:B------:R-:W-:Y:S05]  /*14ba0*/  BSYNC.RECONVERGENT B3 ;  /* 0x0000000000037941 */ /* 0x000fea0003800200 */
.L_x_9657:
        /* <DEDUP_REMOVED lines=13> */
.L_x_9660:
[----:B------:R-:W-:Y:S05]  /*14c80*/  BSYNC.RECONVERGENT B3 ;  /* 0x0000000000037941 */ /* 0x000fea0003800200 */
.L_x_9659:
[----:B------:R-:W-:-:S04]  /*14c90*/  F2FP.BF16.F32.PACK_AB R160, RZ, R160 ;  /* 0x000000a0ffa0723e */ /* 0x000fc800000010ff */
[----:B------:R-:W-:-:S07]  /*14ca0*/  PRMT R159, R160, 0x7610, R159 ;  /* 0x00007610a09f7816 */ /* 0x000fce000000009f */
.L_x_9656:
[----:B------:R-:W-:Y:S05]  /*14cb0*/  BSYNC.RECONVERGENT B2 ;  /* 0x0000000000027941 */ /* 0x000fea0003800200 */
.L_x_9655:
        /* <DEDUP_REMOVED lines=24> */
[----:B------:R-:W-:-:S04]  /*14e40*/  ISETP.GT.AND P1, PT, R228, RZ, PT ;  /* 0x000000ffe400720c */ /* 0x000fc80003f24270 */
[----:B------:R-:W-:Y:S02]  /*14e50*/  FSEL R167, R167, RZ, P1 ;  /* 0x000000ffa7a77208 */ /* 0x000fe40000800000 */
[----:B------:R-:W-:Y:S02]  /*14e60*/  FSEL R166, R166, RZ, P1 ;  /* 0x000000ffa6a67208 */ /* 0x000fe40000800000 */
[----:B------:R-:W-:Y:S02]  /*14e70*/  FSEL R165, R165, RZ, P1 ;  /* 0x000000ffa5a57208 */ /* 0x000fe40000800000 */
[----:B------:R-:W-:Y:S02]  /*14e80*/  FSEL R164, R164, RZ, P1 ;  /* 0x000000ffa4a47208 */ /* 0x000fe40000800000 */
[----:B------:R-:W-:Y:S02]  /*14e90*/  FSEL R163, R163, RZ, P1 ;  /* 0x000000ffa3a37208 */ /* 0x000fe40000800000 */
[----:B------:R-:W-:-:S02]  /*14ea0*/  FSEL R162, R162, RZ, P1 ;  /* 0x000000ffa2a27208 */ /* 0x000fc40000800000 */
[----:B------:R-:W-:Y:S02]  /*14eb0*/  FSEL R161, R161, RZ, P1 ;  /* 0x000000ffa1a17208 */ /* 0x000fe40000800000 */
[----:B------:R-:W-:Y:S01]  /*14ec0*/  FSEL R160, R160, RZ, P1 ;  /* 0x000000ffa0a07208 */ /* 0x000fe20000800000 */
        /* <DEDUP_REMOVED lines=17> */
.L_x_9618:
        /* <DEDUP_REMOVED lines=15> */
.L_x_9664:
[----:B------:R-:W-:Y:S05]  /*150d0*/  BSYNC.RECONVERGENT B3 ;  /* 0x0000000000037941 */ /* 0x000fea0003800200 */
.L_x_9663:
        /* <DEDUP_REMOVED lines=13> */
.L_x_9666:
[----:B------:R-:W-:Y:S05]  /*151b0*/  BSYNC.RECONVERGENT B3 ;  /* 0x0000000000037941 */ /* 0x000fea0003800200 */
.L_x_9665:
[----:B------:R-:W-:-:S04]  /*151c0*/  F2FP.BF16.F32.PACK_AB R204, RZ, R204 ;  /* 0x000000ccffcc723e */ /* 0x000fc800000010ff */
[----:B------:R-:W-:-:S07]  /*151d0*/  PRMT R156, R204, 0x7610, R156 ;  /* 0x00007610cc9c7816 */ /* 0x000fce000000009c */
.L_x_9662:
[----:B------:R-:W-:Y:S05]  /*151e0*/  BSYNC.RECONVERGENT B2 ;  /* 0x0000000000027941 */ /* 0x000fea0003800200 */
.L_x_9661:
        /* <DEDUP_REMOVED lines=16> */
.L_x_9670:
[----:B------:R-:W-:Y:S05]  /*152f0*/  BSYNC.RECONVERGENT B3 ;  /* 0x0000000000037941 */ /* 0x000fea0003800200 */
.L_x_9669:
        /* <DEDUP_REMOVED lines=14> */
.L_x_9672:
[----:B------:R-:W-:Y:S05]  /*153e0*/  BSYNC.RECONVERGENT B3 ;  /* 0x0000000000037941 */ /* 0x000fea0003800200 */
.L_x_9671:
[----:B------:R-:W-:-:S04]  /*153f0*/  F2FP.BF16.F32.PACK_AB R204, RZ, R204 ;  /* 0x000000ccffcc723e */ /* 0x000fc800000010ff */
[----:B------:R-:W-:-:S07]  /*15400*/  PRMT R156, R156, 0x5410, R204 ;  /* 0x000054109c9c7816 */ /* 0x000fce00000000cc */
.L_x_9668:
[----:B------:R-:W-:Y:S05]  /*15410*/  BSYNC.RECONVERGENT B2 ;  /* 0x0000000000027941 */ /* 0x000fea0003800200 */
.L_x_9667:
        /* <DEDUP_REMOVED lines=15> */
.L_x_9676:
[----:B------:R-:W-:Y:S05]  /*15510*/  BSYNC.RECONVERGENT B3 ;  /* 0x0000000000037941 */ /* 0x000fea0003800200 */
.L_x_9675:
        /* <DEDUP_REMOVED lines=13> */
.L_x_9678:
[----:B------:R-:W-:Y:S05]  /*155f0*/  BSYNC.RECONVERGENT B3 ;  /* 0x0000000000037941 */ /* 0x000fea0003800200 */
.L_x_9677:
[----:B------:R-:W-:-:S04]  /*15600*/  F2FP.BF16.F32.PACK_AB R204, RZ, R204 ;  /* 0x000000ccffcc723e */ /* 0x000fc800000010ff */
[----:B------:R-:W-:-:S07]  /*15610*/  PRMT R157, R204, 0x7610, R157 ;  /* 0x00007610cc9d7816 */ /* 0x000fce000000009d */
.L_x_9674:
[----:B------:R-:W-:Y:S05]  /*15620*/  BSYNC.RECONVERGENT B2 ;  /* 0x0000000000027941 */ /* 0x000fea0003800200 */
.L_x_9673:
        /* <DEDUP_REMOVED lines=16> */
.L_x_9682:
[----:B------:R-:W-:Y:S05]  /*15730*/  BSYNC.RECONVERGENT B3 ;  /* 0x0000000000037941 */ /* 0x000fea0003800200 */
.L_x_9681:
        /* <DEDUP_REMOVED lines=14> */
.L_x_9684:
[----:B------:R-:W-:Y:S05]  /*15820*/  BSYNC.RECONVERGENT B3 ;  /* 0x0000000000037941 */ /* 0x000fea0003800200 */
.L_x_9683:
[----:B------:R-:W-:-:S04]  /*15830*/  F2FP.BF16.F32.PACK_AB R204, RZ, R204 ;  /* 0x000000ccffcc723e */ /* 0x000fc800000010ff */
[----:B------:R-:W-:-:S07]  /*15840*/  PRMT R157, R157, 0x5410, R204 ;  /* 0x000054109d9d7816 */ /* 0x000fce00000000cc */
.L_x_9680:
[----:B------:R-:W-:Y:S05]  /*15850*/  BSYNC.RECONVERGENT B2 ;  /* 0x0000000000027941 */ /* 0x000fea0003800200 */
.L_x_9679:
        /* <DEDUP_REMOVED lines=15> */
.L_x_9688:
[----:B------:R-:W-:Y:S05]  /*15950*/  BSYNC.RECONVERGENT B3 ;  /* 0x0000000000037941 */ /* 0x000fea0003800200 */
.L_x_9687:
        /* <DEDUP_REMOVED lines=13> */
.L_x_9690:
[----:B------:R-:W-:Y:S05]  /*15a30*/  BSYNC.RECONVERGENT B3 ;  /* 0x0000000000037941 */ /* 0x000fea0003800200 */
.L_x_9689:
[----:B------:R-:W-:-:S04]  /*15a40*/  F2FP.BF16.F32.PACK_AB R204, RZ, R204 ;  /* 0x000000ccffcc723e */ /* 0x000fc800000010ff */
[----:B------:R-:W-:-:S07]  /*15a50*/  PRMT R158, R204, 0x7610, R158 ;  /* 0x00007610cc9e7816 */ /* 0x000fce000000009e */
.L_x_9686:
[----:B------:R-:W-:Y:S05]  /*15a60*/  BSYNC.RECONVERGENT B2 ;  /* 0x0000000000027941 */ /* 0x000fea0003800200 */
.L_x_9685:
        /* <DEDUP_REMOVED lines=16> */
.L_x_9694:
[----:B------:R-:W-:Y:S05]  /*15b70*/  BSYNC.RECONVERGENT B3 ;  /* 0x0000000000037941 */ /* 0x000fea0003800200 */
.L_x_9693:
        /* <DEDUP_REMOVED lines=14> */
.L_x_9696:
[----:B------:R-:W-:Y:S05]  /*15c60*/  BSYNC.RECONVERGENT B3 ;  /* 0x0000000000037941 */ /* 0x000fea0003800200 */
.L_x_9695:
[----:B------:R-:W-:-:S04]  /*15c70*/  F2FP.BF16.F32.PACK_AB R204, RZ, R204 ;  /* 0x000000ccffcc723e */ /* 0x000fc800000010ff */
[----:B------:R-:W-:-:S07]  /*15c80*/  PRMT R158, R158, 0x5410, R204 ;  /* 0x000054109e9e7816 */ /* 0x000fce00000000cc */
.L_x_9692:
[----:B------:R-:W-:Y:S05]  /*15c90*/  BSYNC.RECONVERGENT B2 ;  /* 0x0000000000027941 */ /* 0x000fea0003800200 */
.L_x_9691:
        /* <DEDUP_REMOVED lines=15> */
.L_x_9700:
[----:B------:R-:W-:Y:S05]  /*15d90*/  BSYNC.RECONVERGENT B3 ;  /* 0x0000000000037941 */ /* 0x000fea0003800200 */
.L_x_9699:
        /* <DEDUP_REMOVED lines=13> */
.L_x_9702:
[----:B------:R-:W-:Y:S05]  /*15e70*/  BSYNC.RECONVERGENT B3 ;  /* 0x0000000000037941 */ /* 0x000fea0003800200 */
.L_x_9701:
[----:B------:R-:W-:-:S04]  /*15e80*/  F2FP.BF16.F32.PACK_AB R204, RZ, R204 ;  /* 0x000000ccffcc723e */ /* 0x000fc800000010ff */
[----:B------:R-:W-:-:S07]  /*15e90*/  PRMT R159, R204, 0x7610, R159 ;  /* 0x00007610cc9f7816 */ /* 0x000fce000000009f */
.L_x_9698:
[----:B------:R-:W-:Y:S05]  /*15ea0*/  BSYNC.RECONVERGENT B2 ;  /* 0x0000000000027941 */ /* 0x000fea0003800200 */
.L_x_9697:
[----:B------:R-:W-:Y:S05]  /*15eb0*/  @!P3 BRA `(.L_x_9603) ;  /* 0x000000000050b947 */ /* 0x000fea0003800000 */
[----:B------:R-:W-:Y:S01]  /*15ec0*/  FFMA.FTZ R204, R250, R236, R227 ;  /* 0x000000ecfacc7223 */ /* 0x000fe200000100e3 */
[----:B------:R-:W-:Y:S02]  /*15ed0*/  ISETP.GE.U32.AND P1, PT, R202, RZ, PT ;  /* 0x000000ffca00720c */ /* 0x000fe40003f26070 */
[----:B------:R-:W-:Y:S01]  /*15ee0*/  ISETP.GT.AND P2, PT, R228, RZ, PT ;  /* 0x000000ffe400720c */ /* 0x000fe20003f44270 */
[----:B------:R-:W-:Y:S01]  /*15ef0*/  FADD.FTZ R204, R249, -R204 ;  /* 0x800000ccf9cc7221 */ /* 0x000fe20000010000 */
[----:B------:R-:W-:-:S03]  /*15f00*/  ISETP.GE.U32.AND.EX P1, PT, R203, 0x1000000, PT, P1 ;  /* 0x01000000cb00780c */ /* 0x000fc60003f26110 */
[----:B------:R-:W-:-:S05]  /*15f10*/  FMUL.FTZ R204, R222, R204 ;  /* 0x000000ccdecc7220 */ /* 0x000fca0000410000 */
[----:B------:R-:W-:Y:S01]  /*15f20*/  FSEL R202, R204, RZ, P2 ;  /* 0x000000ffccca7208 */ /* 0x000fe20001000000 */
[----:B------:R-:W-:-:S04]  /*15f30*/  HFMA2 R204, -RZ, RZ, 0, 0 ;  /* 0x00000000ffcc7431 */ /* 0x000fc800000001ff */
[----:B-----5:R-:W-:Y:S01]  /*15f40*/  @P1 PRMT R203, R155, 0x7632, R203 ;  /* 0x000076329bcb1816 */ /* 0x020fe200000000cb */
[----:B------:R-:W-:-:S03]  /*15f50*/  FMUL.FTZ R202, R202, UR13 ;  /* 0x0000000dcaca7c20 */ /* 0x000fc60008410000 */
[----:B------:R-:W-:Y:S01]  /*15f60*/  @P1 SHF.L.U32 R203, R203, 0x10, RZ ;  /* 0x00000010cbcb1819 */ /* 0x000fe200000006ff */
        /* <DEDUP_REMOVED lines=9> */
.L_x_9603:
[----:B------:R-:W-:Y:S05]  /*16000*/  BSYNC.RECONVERGENT B1 ;  /* 0x0000000000017941 */ /* 0x000fea0003800200 */
.L_x_9586:
[----:B------:R-:W0:Y:S01]  /*16010*/  @P0 LDC.64 R202, c[0x0][0x478] ;  /* 0x00011e00ffca0b82 */ /* 0x000e220000000a00 */
[----:B------:R-:W-:-:S05]  /*16020*/  @P0 IADD3 R204, PT, PT, R251, 0x80, RZ ;  /* 0x00000080fbcc0810 */ /* 0x000fca0007ffe0ff */
[----:B0-----:R-:W-:-:S05]  /*16030*/  @P0 IMAD.WIDE.U32 R202, R204, 0x20, R202 ;  /* 0x00000020ccca0825 */ /* 0x001fca00078e00ca */
[----:B------:R-:W-:Y:S04]  /*16040*/  @P0 STG.E.128 desc[UR6][R202.64], R160 ;  /* 0x000000a0ca000986 */ /* 0x000fe8000c101d06 */
        /* <DEDUP_REMOVED lines=8> */
.L_x_9088:
[----:B------:R-:W-:Y:S05]  /*160d0*/  BSYNC B0 ;  /* 0x0000000000007941 */ /* 0x000fea0003800000 */
.L_x_9087:
[----:B------:R-:W4:Y:S04]  /*160e0*/  LDL.LU R204, [R1+0x114] ;  /* 0x0001140001cc7983 */ /* 0x000f280000300800 */
        /* <DEDUP_REMOVED lines=32> */
[----:B----4-:R-:W-:-:S03]  /*162f0*/  MOV R184, R204 ;  /* 0x000000cc00b87202 */ /* 0x010fc60000000f00 */
[----:B------:R-:W4:Y:S01]  /*16300*/  LDL.LU R204, [R1+0x94] ;  /* 0x0000940001cc7983 */ /* 0x000f220000300800 */
[----:B--2---:R-:W-:-:S03]  /*16310*/  MOV R185, R202 ;  /* 0x000000ca00b97202 */ /* 0x004fc60000000f00 */
[----:B------:R-:W4:Y:S04]  /*16320*/  LDL.LU R205, [R1+0x98] ;  /* 0x0000980001cd7983 */ /* 0x000f280000300800 */
[----:B------:R-:W4:Y:S04]  /*16330*/  LDL.LU R206, [R1+0x9c] ;  /* 0x00009c0001ce7983 */ /* 0x000f280000300800 */
[----:B------:R-:W4:Y:S01]  /*16340*/  LDL.LU R207, [R1+0xa0] ;  /* 0x0000a00001cf7983 */ /* 0x000f220000300800 */
[----:B------:R-:W0:Y:S01]  /*16350*/  S2R R202, SR_TID.X ;  /* 0x0000000000ca7919 */ /* 0x000e220000002100 */
[----:B------:R-:W1:Y:S01]  /*16360*/  S2R R3, SR_CgaCtaId ;  /* 0x0000000000037919 */ /* 0x000e620000008800 */
[----:B------:R-:W-:-:S02]  /*16370*/  MOV R2, 0x400 ;  /* 0x0000040000027802 */ /* 0x000fc40000000f00 */
[----:B0-----:R-:W-:Y:S02]  /*16380*/  SHF.R.U32.HI R0, RZ, 0x5, R202 ;  /* 0x00000005ff007819 */ /* 0x001fe400000116ca */
[----:B-1----:R-:W-:-:S03]  /*16390*/  LEA R3, R3, R2, 0x18 ;  /* 0x0000000203037211 */ /* 0x002fc600078ec0ff */
[----:B---3--:R-:W-:-:S05]  /*163a0*/  IMAD R0, R0, 0xa0, R203 ;  /* 0x000000a000007824 */ /* 0x008fca00078e02cb */
[----:B------:R-:W-:-:S05]  /*163b0*/  LEA R2, R0, R3, 0x5 ;  /* 0x0000000300027211 */ /* 0x000fca00078e28ff */
[----:B------:R-:W-:Y:S04]  /*163c0*/  STS.128 [R2+0x800], R156 ;  /* 0x0008009c02007388 */ /* 0x000fe80000000c00 */
[----:B------:R-:W-:Y:S04]  /*163d0*/  STS.128 [R2+0x410], R152 ;  /* 0x0004109802007388 */ /* 0x000fe80000000c00 */
[----:B------:R-:W-:Y:S04]  /*163e0*/  STS.128 [R2+0x810], R164 ;  /* 0x000810a402007388 */ /* 0x000fe80000000c00 */
[----:B------:R-:W-:Y:S04]  /*163f0*/  STS.128 [R2+0xc00], R160 ;  /* 0x000c00a002007388 */ /* 0x000fe80000000c00 */
[----:B------:R-:W-:Y:S04]  /*16400*/  STS.128 [R2+0xc10], R236 ;  /* 0x000c10ec02007388 */ /* 0x000fe80000000c00 */
[----:B------:R-:W-:Y:S04]  /*16410*/  STS.128 [R2+0x1000], R208 ;  /* 0x001000d002007388 */ /* 0x000fe80000000c00 */
[----:B------:R-:W-:Y:S04]  /*16420*/  STS.128 [R2+0x400], R232 ;  /* 0x000400e802007388 */ /* 0x000fe80000000c00 */
[----:B----4-:R0:W-:Y:S04]  /*16430*/  STS.128 [R2+0x1010], R204 ;  /* 0x001010cc02007388 */ /* 0x0101e80000000c00 */
        /* <DEDUP_REMOVED lines=28> */
[----:B------:R-:W2:Y:S04]  /*16600*/  LDL.LU R232, [R1] ;  /* 0x0000000001e87983 */ /* 0x000ea80000300800 */
[----:B------:R-:W2:Y:S04]  /*16610*/  LDL.LU R233, [R1+0x4] ;  /* 0x0000040001e97983 */ /* 0x000ea80000300800 */
[----:B------:R-:W2:Y:S04]  /*16620*/  LDL.LU R234, [R1+0x8] ;  /* 0x0000080001ea7983 */ /* 0x000ea80000300800 */
[----:B------:R-:W2:Y:S01]  /*16630*/  LDL.LU R235, [R1+0xc] ;  /* 0x00000c0001eb7983 */ /* 0x000ea20000300800 */
[----:B------:R-:W-:Y:S05]  /*16640*/  WARPSYNC.ALL ;  /* 0x0000000000007948 */ /* 0x000fea0003800000 */
[----:B------:R-:W-:Y:S04]  /*16650*/  STS.128 [R2], R148 ;  /* 0x0000009402007388 */ /* 0x000fe80000000c00 */
[----:B------:R-:W-:Y:S01]  /*16660*/  STS.128 [R2+0x10], R184 ;  /* 0x000010b802007388 */ /* 0x000fe20000000c00 */
[----:B------:R-:W-:Y:S01]  /*16670*/  LEA R0, R202, R3, 0x2 ;  /* 0x00000003ca007211 */ /* 0x000fe200078e10ff */
[----:B------:R-:W0:Y:S01]  /*16680*/  LDCU.128 UR16, c[0x0][0x440] ;  /* 0x00008800ff1077ac */ /* 0x000e220008000c00 */
[----:B------:R-:W-:Y:S06]  /*16690*/  BAR.SYNC.DEFER_BLOCKING 0x0 ;  /* 0x0000000000007b1d */ /* 0x000fec0000010000 */
[----:B------:R-:W1:Y:S01]  /*166a0*/  LDCU.64 UR4, c[0x0][0x460] ;  /* 0x00008c00ff0477ac */ /* 0x000e620008000a00 */
[----:B------:R-:W0:Y:S04]  /*166b0*/  LDS R3, [R0] ;  /* 0x0000000000037984 */ /* 0x000e280000000800 */
[----:B------:R-:W-:Y:S04]  /*166c0*/  LDS R4, [R0+0x200] ;  /* 0x0002000000047984 */ /* 0x000fe80000000800 */
[----:B------:R-:W1:Y:S04]  /*166d0*/  LDS R14, [R0+0x1400] ;  /* 0x00140000000e7984 */ /* 0x000e680000000800 */
        /* <DEDUP_REMOVED lines=41> */
[----:B----4-:R-:W-:Y:S04]  /*16970*/  STS.128 [R2+0xc10], R236 ;  /* 0x000c10ec02007388 */ /* 0x010fe80000000c00 */
[----:B---3--:R-:W-:Y:S04]  /*16980*/  STS.128 [R2+0x1000], R208 ;  /* 0x001000d002007388 */ /* 0x008fe80000000c00 */
[----:B--2---:R-:W-:Y:S04]  /*16990*/  STS.128 [R2+0xc00], R160 ;  /* 0x000c00a002007388 */ /* 0x004fe80000000c00 */
[----:B------:R-:W-:Y:S04]  /*169a0*/  STS.128 [R2+0x1010], R204 ;  /* 0x001010cc02007388 */ /* 0x000fe80000000c00 */
[----:B------:R-:W-:Y:S04]  /*169b0*/  STS.128 [R2+0x810], R164 ;  /* 0x000810a402007388 */ /* 0x000fe80000000c00 */
[----:B------:R-:W-:Y:S04]  /*169c0*/  STS.128 [R2+0x800], R156 ;  /* 0x0008009c02007388 */ /* 0x000fe80000000c00 */
[----:B------:R-:W-:Y:S04]  /*169d0*/  STS.128 [R2+0x410], R152 ;  /* 0x0004109802007388 */ /* 0x000fe80000000c00 */
[----:B------:R-:W-:Y:S01]  /*169e0*/  STS.128 [R2+0x400], R232 ;  /* 0x000400e802007388 */ /* 0x000fe20000000c00 */
[----:B------:R-:W-:Y:S01]  /*169f0*/  BAR.SYNC.DEFER_BLOCKING 0x0 ;  /* 0x0000000000007b1d */ /* 0x000fe20000010000 */
[----:B-1----:R-:W-:-:S05]  /*16a00*/  FADD.FTZ R3, R3, R14 ;  /* 0x0000000e03037221 */ /* 0x002fca0000010000 */
[----:B------:R-:W0:Y:S04]  /*16a10*/  LDS R14, [R0] ;  /* 0x00000000000e7984 */ /* 0x000e280000000800 */
[----:B------:R-:W1:Y:S04]  /*16a20*/  LDS R44, [R0+0x400] ;  /* 0x00040000002c7984 */ /* 0x000e680000000800 */
[----:B------:R-:W2:Y:S04]  /*16a30*/  LDS R47, [R0+0x1400] ;  /* 0x00140000002f7984 */ /* 0x000ea80000000800 */
[----:B------:R-:W3:Y:S01]  /*16a40*/  LDS R49, [R0+0x1800] ;  /* 0x0018000000317984 */ /* 0x000ee20000000800 */
[----:B------:R-:W-:Y:S01]  /*16a50*/  FADD.FTZ R4, RZ, R4 ;  /* 0x00000004ff047221 */ /* 0x000fe20000010000 */
        /* <DEDUP_REMOVED lines=249> */
.L_x_9093:
[----:B------:R-:W-:Y:S01]  /*179f0*/  HFMA2 R239, -RZ, RZ, 0, 5.9604644775390625e-08 ;  /* 0x00000001ffef7431 */ /* 0x000fe200000001ff */
[----:B------:R-:W-:Y:S01]  /*17a00*/  BSSY B1, `(.L_x_9704) ;  /* 0x0000006000017945 */ /* 0x000fe20003800000 */
[----:B01----:R-:W-:Y:S02]  /*17a10*/  MOV R237, 0x1f ;  /* 0x0000001f00ed7802 */ /* 0x003fe40000000f00 */
[----:B------:R-:W-:-:S07]  /*17a20*/  MOV R236, 0xffffffff ;  /* 0xffffffff00ec7802 */ /* 0x000fce0000000f00 */
[----:B--2--5:R-:W-:Y:S05]  /*17a30*/  WARPSYNC.COLLECTIVE R236, `(.L_x_9705) ;  /* 0x00000000ec087348 */ /* 0x024fea0003c00000 */
[----:B------:R0:W1:Y:S02]  /*17a40*/  SHFL.BFLY P0, R252, R238, R239, R237 ;  /* 0x0c0000efeefc7389 */ /* 0x00006400000000ed */
[----:B012--5:R-:W-:Y:S05]  /*17a50*/  ENDCOLLECTIVE ;  /* 0x000000000000791b */ /* 0x027fea0003800000 */
.L_x_9705:
[----:B------:R-:W-:Y:S05]  /*17a60*/  BSYNC B1 ;  /* 0x0000000000017941 */ /* 0x000fea0003800000 */
.L_x_9704:
        /* <DEDUP_REMOVED lines=9> */
.L_x_9706:
        /* <DEDUP_REMOVED lines=8> */
.L_x_9707:
[----:B------:R-:W-:Y:S02]  /*17b80*/  MOV R238, R235 ;  /* 0x000000eb00ee7202 */ /* 0x000fe40000000f00 */
[----:B------:R-:W-:-:S05]  /*17b90*/  MOV R236, R252 ;  /* 0x000000fc00ec7202 */ /* 0x000fca0000000f00 */
[----:B------:R-:W-:Y:S01]  /*17ba0*/  FADD.FTZ R248, R248, R236 ;  /* 0x000000ecf8f87221 */ /* 0x000fe20000010000 */
[----:B------:R-:W-:-:S07]  /*17bb0*/  MOV R236, 0xffffffff ;  /* 0xffffffff00ec7802 */ /* 0x000fce0000000f00 */
[----:B------:R-:W-:Y:S05]  /*17bc0*/  WARPSYNC.COLLECTIVE R236, `(.L_x_9708) ;  /* 0x00000000ec087348 */ /* 0x000fea0003c00000 */
[----:B------:R0:W1:Y:S02]  /*17bd0*/  SHFL.BFLY P0, R252, R238, R239, R237 ;  /* 0x0c0000efeefc7389 */ /* 0x00006400000000ed */
[----:B01----:R-:W-:Y:S05]  /*17be0*/  ENDCOLLECTIVE ;  /* 0x000000000000791b */ /* 0x003fea0003800000 */
.L_x_9708:
        /* <DEDUP_REMOVED lines=8> */
.L_x_9709:
[----:B------:R-:W-:Y:S02]  /*17c70*/  MOV R238, R235 ;  /* 0x000000eb00ee7202 */ /* 0x000fe40000000f00 */
[----:B------:R-:W-:-:S05]  /*17c80*/  MOV R236, R252 ;  /* 0x000000fc00ec7202 */ /* 0x000fca0000000f00 */
[----:B------:R-:W-:Y:S01]  /*17c90*/  FADD.FTZ R248, R248, R236 ;  /* 0x000000ecf8f87221 */ /* 0x000fe20000010000 */
[----:B------:R-:W-:-:S07]  /*17ca0*/  MOV R236, 0xffffffff ;  /* 0xffffffff00ec7802 */ /* 0x000fce0000000f00 */
[----:B------:R-:W-:Y:S05]  /*17cb0*/  WARPSYNC.COLLECTIVE R236, `(.L_x_9710) ;  /* 0x00000000ec087348 */ /* 0x000fea0003c00000 */
[----:B------:R0:W1:Y:S02]  /*17cc0*/  SHFL.BFLY P0, R252, R238, R239, R237 ;  /* 0x0c0000efeefc7389 */ /* 0x00006400000000ed */
[----:B01----:R-:W-:Y:S05]  /*17cd0*/  ENDCOLLECTIVE ;  /* 0x000000000000791b */ /* 0x003fea0003800000 */
.L_x_9710:
        /* <DEDUP_REMOVED lines=8> */
.L_x_9711:
[----:B------:R-:W-:Y:S02]  /*17d60*/  MOV R238, R251 ;  /* 0x000000fb00ee7202 */ /* 0x000fe40000000f00 */
[----:B------:R-:W-:-:S07]  /*17d70*/  MOV R235, R252 ;  /* 0x000000fc00eb7202 */ /* 0x000fce0000000f00 */
[----:B------:R-:W-:Y:S05]  /*17d80*/  WARPSYNC.COLLECTIVE R236, `(.L_x_9712) ;  /* 0x00000000ec087348 */ /* 0x000fea0003c00000 */
[----:B------:R0:W1:Y:S02]  /*17d90*/  SHFL.BFLY P0, R252, R238, R239, R237 ;  /* 0x0c0000efeefc7389 */ /* 0x00006400000000ed */
[----:B01----:R-:W-:Y:S05]  /*17da0*/  ENDCOLLECTIVE ;  /* 0x000000000000791b */ /* 0x003fea0003800000 */
.L_x_9712:
[----:B------:R-:W-:-:S05]  /*17db0*/  FADD.FTZ R235, R248, R235 ;  /* 0x000000ebf8eb7221 */ /* 0x000fca0000010000 */
        /* <DEDUP_REMOVED lines=8> */
.L_x_9713:
[----:B------:R-:W-:Y:S02]  /*17e40*/  MOV R238, R248 ;  /* 0x000000f800ee7202 */ /* 0x000fe40000000f00 */
[----:B------:R-:W-:-:S07]  /*17e50*/  MOV R251, R252 ;  /* 0x000000fc00fb7202 */ /* 0x000fce0000000f00 */
[----:B------:R-:W-:Y:S05]  /*17e60*/  WARPSYNC.COLLECTIVE R236, `(.L_x_9714) ;  /* 0x00000000ec087348 */ /* 0x000fea0003c00000 */
[----:B------:R0:W1:Y:S02]  /*17e70*/  SHFL.BFLY P0, R252, R238, R239, R237 ;  /* 0x0c0000efeefc7389 */ /* 0x00006400000000ed */
[----:B01----:R-:W-:Y:S05]  /*17e80*/  ENDCOLLECTIVE ;  /* 0x000000000000791b */ /* 0x003fea0003800000 */
.L_x_9714:
[----:B------:R-:W-:Y:S01]  /*17e90*/  MOV R236, R252 ;  /* 0x000000fc00ec7202 */ /* 0x000fe20000000f00 */
[----:B------:R-:W-:Y:S06]  /*17ea0*/  BRA `(.L_x_9715) ;  /* 0xfffffeb800e87947 */ /* 0x000fec000383ffff */
.L_x_9716:
        /* <DEDUP_REMOVED lines=13> */
.L_x_25431:


//--------------------- .text._ZN10layer_norm13ln_bwd_kernelINS_13Kernel_traitsIf13__nv_bfloat16fS2_fjLj1280ELj1ELj4ELj1ELj16ENS_18Kernel_traits_baseILj1280EfS2_fS2_fjLj128EEEEELb0ELb0ELb0ELb0EEEvNS_9BwdParamsE --------------------------
	.section	.text._ZN10layer_norm13ln_bwd_kernelINS_13Kernel_traitsIf13__nv_bfloat16fS2_fjLj1280ELj1ELj4ELj1ELj16ENS_18Kernel_traits_baseILj1280EfS2_fS2_fjLj128EEEEELb0ELb0ELb0ELb0EEEvNS_9BwdParamsE,"ax",@progbits
	.align	128
        .global         _ZN10layer_norm13ln_bwd_kernelINS_13Kernel_traitsIf13__nv_bfloat16fS2_fjLj1280ELj1ELj4ELj1ELj16ENS_18Kernel_traits_baseILj1280EfS2_fS2_fjLj128EEEEELb0ELb0ELb0ELb0EEEvNS_9BwdParamsE
        .type           _ZN10layer_norm13ln_bwd_kernelINS_13Kernel_traitsIf13__nv_bfloat16fS2_fjLj1280ELj1ELj4ELj1ELj16ENS_18Kernel_traits_baseILj1280EfS2_fS2_fjLj128EEEEELb0ELb0ELb0ELb0EEEvNS_9BwdParamsE,@function
        .size           _ZN10layer_norm13ln_bwd_kernelINS_13Kernel_traitsIf13__nv_bfloat16fS2_fjLj1280ELj1ELj4ELj1ELj16ENS_18Kernel_traits_baseILj1280EfS2_fS2_fjLj128EEEEELb0ELb0ELb0ELb0EEEvNS_9BwdParamsE,(.L_x_25432 - _ZN10layer_norm13ln_bwd_kernelINS_13Kernel_traitsIf13__nv_bfloat16fS2_fjLj1280ELj1ELj4ELj1ELj16ENS_18Kernel_traits_baseILj1280EfS2_fS2_fjLj128EEEEELb0ELb0ELb0ELb0EEEvNS_9BwdParamsE)
        .other          _ZN10layer_norm13ln_bwd_kernelINS_13Kernel_traitsIf13__nv_bfloat16fS2_fjLj1280ELj1ELj4ELj1ELj16ENS_18Kernel_traits_baseILj1280EfS2_fS2_fjLj128EEEEELb0ELb0ELb0ELb0EEEvNS_9BwdParamsE,@"STO_CUDA_ENTRY STV_DEFAULT"
_ZN10layer_norm13ln_bwd_kernelINS_13Kernel_traitsIf13__nv_bfloat16fS2_fjLj1280ELj1ELj4ELj1ELj16ENS_18Kernel_traits_baseILj1280EfS2_fS2_fjLj128EEEEELb0ELb0ELb0ELb0EEEvNS_9BwdParamsE:
.text._ZN10layer_norm13ln_bwd_kernelINS_13Kernel_traitsIf13__nv_bfloat16fS2_fjLj1280ELj1ELj4ELj1ELj16ENS_18Kernel_traits_baseILj1280EfS2_fS2_fjLj128EEEEELb0ELb0ELb0ELb0EEEvNS_9BwdParamsE:
        /* <DEDUP_REMOVED lines=17> */
[----:B------:R-:W2:Y:S03]  /*0110*/  LDCU.64 UR12, c[0x0][0x478] ;  /* 0x00008f00ff0c77ac */ /* 0x000ea60008000a00 */
[----:B------:R0:W2:Y:S04]  /*0120*/  LDL.64 R22, [R1+0x18] ;  /* 0x0000180001167983 */ /* 0x0000a80000100a00 */
[----:B------:R2:W2:Y:S04]  /*0130*/  LDL.64 R16, [R1] ;  /* 0x0000000001107983 */ /* 0x0004a80000100a00 */
        /* <DEDUP_REMOVED lines=15> */
[----:B------:R-:W4:Y:S01]  /*0230*/  @P2 LDC.64 R8, c[0x0][0x3d0] ;  /* 0x0000f400ff082b82 */ /* 0x000f220000000a00 */
[C---:B0-----:R-:W-:Y:S01]  /*0240*/  @P0 IMAD.WIDE.U32 R2, R15.reuse, 0x20, R2 ;  /* 0x000000200f020825 */ /* 0x041fe200078e0002 */
[----:B------:R-:W-:-:S06]  /*0250*/  @P0 LOP3.LUT R15, R15, 0x20, RZ, 0xfc, !PT ;  /* 0x000000200f0f0812 */ /* 0x000fcc00078efcff */
[----:B------:R-:W0:Y:S01]  /*0260*/  @P3 LDC.64 R10, c[0x0][0x3d0] ;  /* 0x0000f400ff0a3b82 */ /* 0x000e220000000a00 */
[C---:B-1----:R-:W-:Y:S01]  /*0270*/  @P1 IMAD.WIDE.U32 R6, R15.reuse, 0x20, R4 ;  /* 0x000000200f061825 */ /* 0x042fe200078e0004 */
[----:B------:R-:W-:-:S06]  /*0280*/  @P1 IADD3 R15, PT, PT, R15, 0x20, RZ ;  /* 0x000000200f0f1810 */ /* 0x000fcc0007ffe0ff */
[----:B------:R-:W1:Y:S01]  /*0290*/  @P4 LDC.64 R12, c[0x0][0x3d0] ;  /* 0x0000f400ff0c4b82 */ /* 0x000e620000000a00 */
[C---:B----4-:R-:W-:Y:S01]  /*02a0*/  @P2 IMAD.WIDE.U32 R8, R15.reuse, 0x20, R8 ;  /* 0x000000200f082825 */ /* 0x050fe200078e0008 */
[----:B------:R-:W-:-:S04]  /*02b0*/  @P2 IADD3 R15, PT, PT, R15, 0x20, RZ ;  /* 0x000000200f0f2810 */ /* 0x000fc80007ffe0ff */
[----:B------:R4:W5:Y:S01]  /*02c0*/  @P2 LDG.E.128 R248, desc[UR6][R8.64+0x10] ;  /* 0x0000100608f82981 */ /* 0x000962000c1e1d00 */
[C---:B0-----:R-:W-:Y:S01]  /*02d0*/  @P3 IMAD.WIDE.U32 R10, R15.reuse, 0x20, R10 ;  /* 0x000000200f0a3825 */ /* 0x041fe200078e000a */
[----:B------:R-:W-:-:S04]  /*02e0*/  @P3 IADD3 R15, PT, PT, R15, 0x20, RZ ;  /* 0x000000200f0f3810 */ /* 0x000fc80007ffe0ff */
[----:B------:R4:W5:Y:S01]  /*02f0*/  @P3 LDG.E.128 R244, desc[UR6][R10.64] ;  /* 0x000000060af43981 */ /* 0x000962000c1e1d00 */
[----:B-1----:R-:W-:-:S03]  /*0300*/  @P4 IMAD.WIDE.U32 R4, R15, 0x20, R12 ;  /* 0x000000200f044825 */ /* 0x002fc600078e000c */
[----:B------:R4:W5:Y:S04]  /*0310*/  @P3 LDG.E.128 R240, desc[UR6][R10.64+0x10] ;  /* 0x000010060af03981 */ /* 0x000968000c1e1d00 */
[----:B------:R4:W5:Y:S04]  /*0320*/  @P4 LDG.E.128 R236, desc[UR6][R4.64] ;  /* 0x0000000604ec4981 */ /* 0x000968000c1e1d00 */
[----:B------:R4:W5:Y:S04]  /*0330*/  @P4 LDG.E.128 R232, desc[UR6][R4.64+0x10] ;  /* 0x0000100604e84981 */ /* 0x000968000c1e1d00 */
[----:B---3--:R-:W3:Y:S04]  /*0340*/  @P0 LDG.E.128 R32, desc[UR6][R2.64] ;  /* 0x0000000602200981 */ /* 0x008ee8000c1e1d00 */
[----:B--2---:R-:W2:Y:S04]  /*0350*/  @P0 LDG.E.128 R28, desc[UR6][R2.64+0x10] ;  /* 0x00001006021c0981 */ /* 0x004ea8000c1e1d00 */
[----:B------:R-:W4:Y:S04]  /*0360*/  @P1 LDG.E.128 R24, desc[UR6][R6.64] ;  /* 0x0000000606181981 */ /* 0x000f28000c1e1d00 */
[----:B------:R-:W4:Y:S04]  /*0370*/  @P1 LDG.E.128 R20, desc[UR6][R6.64+0x10] ;  /* 0x0000100606141981 */ /* 0x000f28000c1e1d00 */
[----:B------:R-:W4:Y:S01]  /*0380*/  @P2 LDG.E.128 R16, desc[UR6][R8.64] ;  /* 0x0000000608102981 */ /* 0x000f22000c1e1d00 */
[----:B------:R-:W0:Y:S01]  /*0390*/  S2UR UR4, SR_CTAID.X ;  /* 0x00000000000479c3 */ /* 0x000e220000002500 */
[----:B------:R-:W-:Y:S01]  /*03a0*/  SHF.R.U32.HI R228, RZ, 0x5, R252 ;  /* 0x00000005ffe47819 */ /* 0x000fe200000116fc */
[----:B------:R-:W-:Y:S01]  /*03b0*/  BSSY B0, `(.L_x_9717) ;  /* 0x00005d3000007945 */ /* 0x000fe20003800000 */
[----:B0-----:R-:W-:-:S06]  /*03c0*/  USHF.L.U32 UR4, UR4, 0x2, URZ ;  /* 0x0000000204047899 */ /* 0x001fcc00080006ff */
        /* <DEDUP_REMOVED lines=49> */
[----:B------:R0:W-:Y:S04]  /*06e0*/  @P2 STL.64 [R1], R16 ;  /* 0x0000001001002387 */ /* 0x0001e80000100a00 */
[----:B------:R0:W-:Y:S01]  /*06f0*/  @P2 STL.64 [R1+0x8], R18 ;  /* 0x0000081201002387 */ /* 0x0001e20000100a00 */
[----:B------:R-:W-:-:S13]  /*0700*/  ISETP.GE.AND P0, PT, R228, UR5, PT ;  /* 0x00000005e4007c0c */ /* 0x000fda000bf06270 */
[----:B0-----:R-:W-:Y:S05]  /*0710*/  @P0 BRA `(.L_x_9718) ;  /* 0x0000005800700947 */ /* 0x001fea0003800000 */
        /* <DEDUP_REMOVED lines=43> */
.L_x_9768:
[----:B------:R-:W0:Y:S02]  /*09d0*/  @P5 LDC.64 R156, c[0x0][0x3e0] ;  /* 0x0000f800ff9c5b82 */ /* 0x000e240000000a00 */
[----:B0-----:R-:W-:-:S05]  /*09e0*/  @P5 IMAD.WIDE R156, R228, 0x2, R156 ;  /* 0x00000002e49c5825 */ /* 0x001fca00078e029c */
[----:B------:R0:W2:Y:S02]  /*09f0*/  @P5 LDG.E.U16 R2, desc[UR6][R156.64] ;  /* 0x000000069c025981 */ /* 0x0000a4000c1e1500 */
        /* <DEDUP_REMOVED lines=8> */
[----:B------:R-:W-:Y:S01]  /*0a80*/  BSSY.RECONVERGENT B1, `(.L_x_9719) ;  /* 0x000006c000017945 */ /* 0x000fe20003800200 */
[----:B------:R-:W-:Y:S01]  /*0a90*/  ISETP.NE.AND P0, PT, RZ, UR8, PT ;  /* 0x00000008ff007c0c */ /* 0x000fe2000bf05270 */
[----:B------:R-:W-:Y:S02]  /*0aa0*/  HFMA2 R209, -RZ, RZ, 0, 0 ;  /* 0x00000000ffd17431 */ /* 0x000fe400000001ff */
[----:B0-----:R-:W-:-:S05]  /*0ab0*/  IMAD.WIDE R156, R228, 0x4, R156 ;  /* 0x00000004e49c7825 */ /* 0x001fca00078e029c */
[----:B-----5:R0:W5:Y:S01]  /*0ac0*/  LDG.E R175, desc[UR6][R156.64] ;  /* 0x000000069caf7981 */ /* 0x020162000c1e1900 */
[----:B-1----:R-:W-:Y:S02]  /*0ad0*/  LOP3.LUT R231, R252, 0x1f, RZ, 0xc0, !PT ;  /* 0x0000001ffce77812 */ /* 0x002fe400078ec0ff */
[C---:B------:R-:W-:Y:S02]  /*0ae0*/  ISETP.GE.U32.AND P3, PT, R229.reuse, 0x40, PT ;  /* 0x00000040e500780c */ /* 0x040fe40003f66070 */
[C---:B------:R-:W-:Y:S02]  /*0af0*/  ISETP.GE.U32.AND P2, PT, R229.reuse, 0x60, PT ;  /* 0x00000060e500780c */ /* 0x040fe40003f46070 */
[----:B------:R-:W-:Y:S02]  /*0b00*/  ISETP.GE.U32.AND P1, PT, R229, 0x80, PT ;  /* 0x00000080e500780c */ /* 0x000fe40003f26070 */
[----:B------:R-:W-:Y:S02]  /*0b10*/  MOV R210, RZ ;  /* 0x000000ff00d27202 */ /* 0x000fe40000000f00 */
[----:B--2---:R-:W-:Y:S01]  /*0b20*/  @P5 SHF.L.U32 R174, R2, 0x10, RZ ;  /* 0x0000001002ae5819 */ /* 0x004fe200000006ff */
[----:B------:R-:W-:-:S05]  /*0b30*/  IMAD R2, R228, R230, RZ ;  /* 0x000000e6e4027224 */ /* 0x000fca00078e02ff */
[----:B0-----:R-:W-:-:S04]  /*0b40*/  SHF.R.S32.HI R156, RZ, 0x1f, R2 ;  /* 0x0000001fff9c7819 */ /* 0x001fc80000011402 */
[----:B------:R-:W-:-:S04]  /*0b50*/  LEA.HI R2, R156, R2, RZ, 0x3 ;  /* 0x000000029c027211 */ /* 0x000fc800078f18ff */
[----:B------:R-:W-:-:S04]  /*0b60*/  LEA.HI.SX32 R2, R2, R231, 0x1d ;  /* 0x000000e702027211 */ /* 0x000fc800078feaff */
[----:B------:R-:W-:Y:S02]  /*0b70*/  MOV R214, R2 ;  /* 0x0000000200d67202 */ /* 0x000fe40000000f00 */
[----:B---3--:R-:W-:Y:S01]  /*0b80*/  FSEL R203, R158, RZ, !P0 ;  /* 0x000000ff9ecb7208 */ /* 0x008fe20004000000 */
        /* <DEDUP_REMOVED lines=11> */
[----:B------:R-:W2:Y:S01]  /*0c40*/  LDG.E.128 R20, desc[UR6][R24.64] ;  /* 0x0000000618147981 */ /* 0x000ea2000c1e1d00 */
[----:B-1----:R-:W-:-:S03]  /*0c50*/  IMAD.WIDE.U32 R156, R2, 0x10, R156 ;  /* 0x00000010029c7825 */ /* 0x002fc600078e009c */
[----:B------:R0:W3:Y:S04]  /*0c60*/  LDG.E.128 R160, desc[UR6][R24.64+0x10] ;  /* 0x0000100618a07981 */ /* 0x0000e8000c1e1d00 */
[----:B------:R-:W4:Y:S04]  /*0c70*/  LDL R167, [R1+0x3c] ;  /* 0x00003c0001a77983 */ /* 0x000f280000100800 */
[----:B------:R-:W4:Y:S01]  /*0c80*/  LDG.E.128 R156, desc[UR6][R156.64] ;  /* 0x000000069c9c7981 */ /* 0x000f22000c1e1d00 */
[----:B------:R-:W-:-:S04]  /*0c90*/  ISETP.NE.U32.AND P0, PT, RZ, UR10, PT ;  /* 0x0000000aff007c0c */ /* 0x000fc8000bf05070 */
[----:B------:R-:W-:-:S13]  /*0ca0*/  ISETP.NE.AND.EX P0, PT, RZ, UR11, PT, P0 ;  /* 0x0000000bff007c0c */ /* 0x000fda000bf05300 */
[----:B0-----:R-:W0:Y:S02]  /*0cb0*/  @P0 LDC.64 R24, c[0x0][0x438] ;  /* 0x00010e00ff180b82 */ /* 0x001e240000000a00 */
[----:B0-----:R-:W-:-:S05]  /*0cc0*/  @P0 IMAD.WIDE.U32 R24, R2, 0x20, R24 ;  /* 0x0000002002180825 */ /* 0x001fca00078e0018 */
[----:B------:R-:W5:Y:S04]  /*0cd0*/  @P0 LDG.E.128 R40, desc[UR6][R24.64] ;  /* 0x0000000618280981 */ /* 0x000f68000c1e1d00 */
[----:B------:R0:W5:Y:S01]  /*0ce0*/  @P0 LDG.E.128 R36, desc[UR6][R24.64+0x10] ;  /* 0x0000100618240981 */ /* 0x000162000c1e1d00 */
[----:B------:R-:W-:Y:S01]  /*0cf0*/  IADD3 R214, PT, PT, R2, 0x20, RZ ;  /* 0x0000002002d67810 */ /* 0x000fe20007ffe0ff */
[C---:B--2---:R-:W-:Y:S01]  /*0d00*/  FADD.FTZ R0, -R203.reuse, R20 ;  /* 0x00000014cb007221 */ /* 0x044fe20000010100 */
[C---:B------:R-:W-:Y:S01]  /*0d10*/  FADD.FTZ R19, -R203.reuse, R21 ;  /* 0x00000015cb137221 */ /* 0x040fe20000010100 */
[C---:B------:R-:W-:Y:S01]  /*0d20*/  FADD.FTZ R21, -R203.reuse, R23 ;  /* 0x00000017cb157221 */ /* 0x040fe20000010100 */
[----:B------:R-:W-:Y:S01]  /*0d30*/  FADD.FTZ R20, -R203, R22 ;  /* 0x00000016cb147221 */ /* 0x000fe20000010100 */
[----:B-----5:R-:W-:Y:S01]  /*0d40*/  FMUL.FTZ R0, R175, R0 ;  /* 0x00000000af007220 */ /* 0x020fe20000410000 */
[C---:B---3--:R-:W-:Y:S01]  /*0d50*/  FADD.FTZ R162, -R203.reuse, R162 ;  /* 0x000000a2cba27221 */ /* 0x048fe20000010100 */
[----:B0-----:R-:W-:Y:S01]  /*0d60*/  FADD.FTZ R24, -R203, R161 ;  /* 0x000000a1cb187221 */ /* 0x001fe20000010100 */
[----:B----4-:R-:W-:-:S02]  /*0d70*/  SHF.L.U32 R23, R156, 0x10, RZ ;  /* 0x000000109c177819 */ /* 0x010fc400000006ff */
[----:B------:R-:W-:Y:S01]  /*0d80*/  PRMT R164, R156, 0x7632, R164 ;  /* 0x000076329ca47816 */ /* 0x000fe200000000a4 */
[----:B------:R-:W-:Y:S01]  /*0d90*/  FADD.FTZ R156, -R203, R160 ;  /* 0x000000a0cb9c7221 */ /* 0x000fe20000010100 */
[C---:B------:R-:W-:Y:S02]  /*0da0*/  PRMT R22, R157.reuse, 0x7632, R22 ;  /* 0x000076329d167816 */ /* 0x040fe40000000016 */
[----:B------:R-:W-:Y:S02]  /*0db0*/  SHF.L.U32 R157, R157, 0x10, RZ ;  /* 0x000000109d9d7819 */ /* 0x000fe400000006ff */
[----:B------:R-:W-:Y:S01]  /*0dc0*/  PRMT R165, R158, 0x7632, R165 ;  /* 0x000076329ea57816 */ /* 0x000fe200000000a5 */
[----:B------:R-:W-:Y:S01]  /*0dd0*/  FADD.FTZ R80, R80, R23 ;  /* 0x0000001750507221 */ /* 0x000fe20000010000 */
[----:B------:R-:W-:Y:S01]  /*0de0*/  SHF.L.U32 R158, R158, 0x10, RZ ;  /* 0x000000109e9e7819 */ /* 0x000fe200000006ff */
[-C--:B------:R-:W-:Y:S01]  /*0df0*/  FFMA.FTZ R120, R0, R23.reuse, R120 ;  /* 0x0000001700787223 */ /* 0x080fe20000010078 */
[C---:B------:R-:W-:Y:S01]  /*0e00*/  PRMT R166, R159.reuse, 0x7632, R166 ;  /* 0x000076329fa67816 */ /* 0x040fe200000000a6 */
[----:B------:R-:W-:Y:S01]  /*0e10*/  FMUL.FTZ R182, R226, R23 ;  /* 0x00000017e2b67220 */ /* 0x000fe20000410000 */
[----:B------:R-:W-:Y:S01]  /*0e20*/  SHF.L.U32 R159, R159, 0x10, RZ ;  /* 0x000000109f9f7819 */ /* 0x000fe200000006ff */
[C---:B------:R-:W-:Y:S01]  /*0e30*/  FMUL.FTZ R23, R175.reuse, R162 ;  /* 0x000000a2af177220 */ /* 0x040fe20000410000 */
[----:B------:R-:W-:Y:S01]  /*0e40*/  SHF.L.U32 R161, R22, 0x10, RZ ;  /* 0x0000001016a17819 */ /* 0x000fe200000006ff */
[----:B------:R-:W-:Y:S01]  /*0e50*/  FMUL.FTZ R22, R175, R156 ;  /* 0x0000009caf167220 */ /* 0x000fe20000410000 */
[----:B------:R-:W-:Y:S01]  /*0e60*/  SHF.L.U32 R160, R164, 0x10, RZ ;  /* 0x00000010a4a07819 */ /* 0x000fe200000006ff */
[----:B------:R-:W-:Y:S01]  /*0e70*/  FMUL.FTZ R226, R224, R157 ;  /* 0x0000009de0e27220 */ /* 0x000fe20000410000 */
[-C--:B------:R-:W-:Y:S01]  /*0e80*/  FMUL.FTZ R224, R222, R158.reuse ;  /* 0x0000009edee07220 */ /* 0x080fe20000410000 */
[----:B------:R-:W-:Y:S01]  /*0e90*/  FADD.FTZ R76, R76, R158 ;  /* 0x0000009e4c4c7221 */ /* 0x000fe20000010000 */
[----:B------:R-:W-:Y:S01]  /*0ea0*/  FFMA.FTZ R116, R22, R158, R116 ;  /* 0x0000009e16747223 */ /* 0x000fe20000010074 */
[----:B------:R-:W-:Y:S01]  /*0eb0*/  FADD.FTZ R78, R78, R159 ;  /* 0x0000009f4e4e7221 */ /* 0x000fe20000010000 */
[-C--:B------:R-:W-:Y:S01]  /*0ec0*/  FFMA.FTZ R118, R23, R159.reuse, R118 ;  /* 0x0000009f17767223 */ /* 0x080fe20000010076 */
[----:B------:R-:W-:Y:S01]  /*0ed0*/  FMUL.FTZ R222, R227, R159 ;  /* 0x0000009fe3de7220 */ /* 0x000fe20000410000 */
[----:B------:R-:W-:Y:S01]  /*0ee0*/  FMUL.FTZ R19, R175, R19 ;  /* 0x00000013af137220 */ /* 0x000fe20000410000 */
[----:B------:R-:W-:Y:S01]  /*0ef0*/  FMUL.FTZ R227, R225, R160 ;  /* 0x000000a0e1e37220 */ /* 0x000fe20000410000 */
[----:B------:R-:W-:Y:S01]  /*0f00*/  FADD.FTZ R159, RZ, R182 ;  /* 0x000000b6ff9f7221 */ /* 0x000fe20000010000 */
[----:B------:R-:W-:Y:S01]  /*0f10*/  FFMA.FTZ R158, R0, R182, RZ ;  /* 0x000000b6009e7223 */ /* 0x000fe200000100ff */
[----:B------:R-:W-:-:S02]  /*0f20*/  FMUL.FTZ R20, R175, R20 ;  /* 0x00000014af147220 */ /* 0x000fc40000410000 */
[----:B------:R-:W-:Y:S01]  /*0f30*/  FADD.FTZ R159, R159, R227 ;  /* 0x000000e39f9f7221 */ /* 0x000fe20000010000 */
[----:B------:R-:W-:Y:S01]  /*0f40*/  FFMA.FTZ R158, R19, R227, R158 ;  /* 0x000000e3139e7223 */ /* 0x000fe2000001009e */
[----:B------:R-:W-:Y:S01]  /*0f50*/  FMUL.FTZ R21, R175, R21 ;  /* 0x00000015af157220 */ /* 0x000fe20000410000 */
[----:B------:R-:W-:Y:S01]  /*0f60*/  FMUL.FTZ R225, R223, R161 ;  /* 0x000000a1dfe17220 */ /* 0x000fe20000410000 */
[----:B------:R-:W-:Y:S01]  /*0f70*/  FADD.FTZ R159, R159, R226 ;  /* 0x000000e29f9f7221 */ /* 0x000fe20000010000 */
[----:B------:R-:W-:Y:S01]  /*0f80*/  FFMA.FTZ R158, R20, R226, R158 ;  /* 0x000000e2149e7223 */ /* 0x000fe2000001009e */
[----:B------:R-:W-:Y:S02]  /*0f90*/  SHF.L.U32 R156, R165, 0x10, RZ ;  /* 0x00000010a59c7819 */ /* 0x000fe400000006ff */
        /* <DEDUP_REMOVED lines=16> */
[----:B------:R-:W-:Y:S01]  /*10a0*/  FFMA.FTZ R121, R19, R160, R121 ;  /* 0x000000a013797223 */ /* 0x000fe20000010079 */
[----:B------:R-:W-:Y:S01]  /*10b0*/  FADD.FTZ R81, R81, R160 ;  /* 0x000000a051517221 */ /* 0x000fe20000010000 */
        /* <DEDUP_REMOVED lines=8> */
.L_x_9720:
[----:B------:R-:W-:Y:S05]  /*1140*/  BSYNC.RECONVERGENT B1 ;  /* 0x0000000000017941 */ /* 0x000fea0003800200 */
.L_x_9719:
        /* <DEDUP_REMOVED lines=12> */
[----:B------:R-:W2:Y:S04]  /*1210*/  LDG.E.128 R156, desc[UR6][R26.64] ;  /* 0x000000061a9c7981 */ /* 0x000ea8000c1e1d00 */
[----:B------:R0:W3:Y:S01]  /*1220*/  LDG.E.128 R164, desc[UR6][R26.64+0x10] ;  /* 0x000010061aa47981 */ /* 0x0000e2000c1e1d00 */
[----:B------:R-:W-:-:S04]  /*1230*/  ISETP.NE.U32.AND P0, PT, RZ, UR10, PT ;  /* 0x0000000aff007c0c */ /* 0x000fc8000bf05070 */
[----:B------:R-:W-:Y:S01]  /*1240*/  ISETP.NE.AND.EX P0, PT, RZ, UR11, PT, P0 ;  /* 0x0000000bff007c0c */ /* 0x000fe2000bf05300 */
[----:B-1----:R-:W-:-:S06]  /*1250*/  IMAD.WIDE.U32 R160, R214, 0x10, R160 ;  /* 0x00000010d6a07825 */ /* 0x002fcc00078e00a0 */
[----:B------:R-:W4:Y:S06]  /*1260*/  LDG.E.128 R160, desc[UR6][R160.64] ;  /* 0x00000006a0a07981 */ /* 0x000f2c000c1e1d00 */
[----:B0-----:R-:W0:Y:S02]  /*1270*/  @P0 LDC.64 R26, c[0x0][0x438] ;  /* 0x00010e00ff1a0b82 */ /* 0x001e240000000a00 */
[----:B0-----:R-:W-:-:S05]  /*1280*/  @P0 IMAD.WIDE.U32 R26, R214, 0x20, R26 ;  /* 0x00000020d61a0825 */ /* 0x001fca00078e001a */
[----:B------:R-:W5:Y:S04]  /*1290*/  @P0 LDG.E.128 R32, desc[UR6][R26.64] ;  /* 0x000000061a200981 */ /* 0x000f68000c1e1d00 */
[----:B------:R2:W5:Y:S02]  /*12a0*/  @P0 LDG.E.128 R28, desc[UR6][R26.64+0x10] ;  /* 0x000010061a1c0981 */ /* 0x000564000c1e1d00 */
[C---:B--2---:R-:W-:Y:S01]  /*12b0*/  FADD.FTZ R26, -R203.reuse, R156 ;  /* 0x0000009ccb1a7221 */ /* 0x044fe20000010100 */
[C---:B---3--:R-:W-:Y:S02]  /*12c0*/  FADD.FTZ R156, -R203.reuse, R165 ;  /* 0x000000a5cb9c7221 */ /* 0x048fe40000010100 */
[----:B------:R-:W2:Y:S01]  /*12d0*/  LDL R165, [R1+0x1c] ;  /* 0x00001c0001a57983 */ /* 0x000ea20000100800 */
[C---:B------:R-:W-:Y:S01]  /*12e0*/  FADD.FTZ R168, -R203.reuse, R158 ;  /* 0x0000009ecba87221 */ /* 0x040fe20000010100 */
[C---:B------:R-:W-:Y:S01]  /*12f0*/  FADD.FTZ R169, -R203.reuse, R159 ;  /* 0x0000009fcba97221 */ /* 0x040fe20000010100 */
[----:B------:R-:W-:Y:S01]  /*1300*/  FADD.FTZ R27, -R203, R157 ;  /* 0x0000009dcb1b7221 */ /* 0x000fe20000010100 */
[----:B----4-:R-:W-:-:S02]  /*1310*/  PRMT R170, R160, 0x7632, R170 ;  /* 0x00007632a0aa7816 */ /* 0x010fc400000000aa */
[C---:B------:R-:W-:Y:S02]  /*1320*/  PRMT R172, R161.reuse, 0x7632, R172 ;  /* 0x00007632a1ac7816 */ /* 0x040fe400000000ac */
[----:B------:R-:W-:Y:S01]  /*1330*/  SHF.L.U32 R158, R161, 0x10, RZ ;  /* 0x00000010a19e7819 */ /* 0x000fe200000006ff */
[----:B------:R-:W-:Y:S01]  /*1340*/  FADD.FTZ R161, -R203, R164 ;  /* 0x000000a4cba17221 */ /* 0x000fe20000010100 */
[----:B------:R-:W-:Y:S02]  /*1350*/  SHF.L.U32 R159, R160, 0x10, RZ ;  /* 0x00000010a09f7819 */ /* 0x000fe400000006ff */
[C---:B------:R-:W-:Y:S02]  /*1360*/  PRMT R173, R162.reuse, 0x7632, R173 ;  /* 0x00007632a2ad7816 */ /* 0x040fe400000000ad */
[----:B------:R-:W-:Y:S02]  /*1370*/  SHF.L.U32 R171, R162, 0x10, RZ ;  /* 0x00000010a2ab7819 */ /* 0x000fe400000006ff */
[----:B------:R-:W-:Y:S01]  /*1380*/  SHF.L.U32 R162, R170, 0x10, RZ ;  /* 0x00000010aaa27819 */ /* 0x000fe200000006ff */
[----:B-----5:R-:W-:Y:S01]  /*1390*/  FMUL.FTZ R170, R175, R161 ;  /* 0x000000a1afaa7220 */ /* 0x020fe20000410000 */
[----:B------:R-:W-:Y:S01]  /*13a0*/  FADD.FTZ R160, -R203, R166 ;  /* 0x000000a6cba07221 */ /* 0x000fe20000010100 */
[C---:B------:R-:W-:Y:S01]  /*13b0*/  FMUL.FTZ R26, R175.reuse, R26 ;  /* 0x0000001aaf1a7220 */ /* 0x040fe20000410000 */
[----:B------:R-:W-:Y:S01]  /*13c0*/  FMUL.FTZ R220, R220, R159 ;  /* 0x0000009fdcdc7220 */ /* 0x000fe20000410000 */
[----:B------:R-:W-:Y:S01]  /*13d0*/  FADD.FTZ R68, R68, R171 ;  /* 0x000000ab44447221 */ /* 0x000fe20000010000 */
[-C--:B------:R-:W-:Y:S01]  /*13e0*/  FFMA.FTZ R108, R170, R171.reuse, R108 ;  /* 0x000000abaa6c7223 */ /* 0x080fe2000001006c */
[----:B------:R-:W-:Y:S01]  /*13f0*/  FMUL.FTZ R206, R206, R171 ;  /* 0x000000abcece7220 */ /* 0x000fe20000410000 */
[C---:B------:R-:W-:Y:S01]  /*1400*/  FMUL.FTZ R27, R175.reuse, R27 ;  /* 0x0000001baf1b7220 */ /* 0x040fe20000410000 */
[----:B------:R-:W-:Y:S01]  /*1410*/  FMUL.FTZ R171, R175, R160 ;  /* 0x000000a0afab7220 */ /* 0x000fe20000410000 */
[----:B------:R-:W-:Y:S01]  /*1420*/  FADD.FTZ R160, R210, R220 ;  /* 0x000000dcd2a07221 */ /* 0x000fe20000010000 */
[----:B------:R-:W-:Y:S01]  /*1430*/  FFMA.FTZ R164, R26, R220, R209 ;  /* 0x000000dc1aa47223 */ /* 0x000fe200000100d1 */
[-C--:B------:R-:W-:Y:S01]  /*1440*/  FMUL.FTZ R219, R219, R162.reuse ;  /* 0x000000a2dbdb7220 */ /* 0x080fe20000410000 */
[----:B------:R-:W-:Y:S01]  /*1450*/  FADD.FTZ R72, R72, R159 ;  /* 0x0000009f48487221 */ /* 0x000fe20000010000 */
[----:B------:R-:W-:Y:S01]  /*1460*/  FFMA.FTZ R112, R26, R159, R112 ;  /* 0x0000009f1a707223 */ /* 0x000fe20000010070 */
[----:B------:R-:W-:Y:S01]  /*1470*/  SHF.L.U32 R159, R172, 0x10, RZ ;  /* 0x00000010ac9f7819 */ /* 0x000fe200000006ff */
[----:B------:R-:W-:Y:S01]  /*1480*/  FMUL.FTZ R169, R175, R169 ;  /* 0x000000a9afa97220 */ /* 0x000fe20000410000 */
[----:B------:R-:W-:Y:S01]  /*1490*/  FFMA.FTZ R113, R27, R162, R113 ;  /* 0x000000a21b717223 */ /* 0x000fe20000010071 */
[----:B------:R-:W-:Y:S01]  /*14a0*/  FADD.FTZ R73, R73, R162 ;  /* 0x000000a249497221 */ /* 0x000fe20000010000 */
[----:B------:R-:W-:Y:S01]  /*14b0*/  FMUL.FTZ R168, R175, R168 ;  /* 0x000000a8afa87220 */ /* 0x000fe20000410000 */
[----:B------:R-:W-:Y:S01]  /*14c0*/  FMUL.FTZ R218, R218, R158 ;  /* 0x0000009edada7220 */ /* 0x000fe20000410000 */
[----:B------:R-:W-:Y:S01]  /*14d0*/  FADD.FTZ R160, R160, R219 ;  /* 0x000000dba0a07221 */ /* 0x000fe20000010000 */
[----:B------:R-:W-:Y:S01]  /*14e0*/  FFMA.FTZ R162, R27, R219, R164 ;  /* 0x000000db1ba27223 */ /* 0x000fe200000100a4 */
[-C--:B------:R-:W-:Y:S01]  /*14f0*/  FFMA.FTZ R115, R169, R159.reuse, R115 ;  /* 0x0000009fa9737223 */ /* 0x080fe20000010073 */
[----:B------:R-:W-:Y:S01]  /*1500*/  FADD.FTZ R75, R75, R159 ;  /* 0x0000009f4b4b7221 */ /* 0x000fe20000010000 */
[----:B------:R-:W-:Y:S01]  /*1510*/  FMUL.FTZ R217, R217, R159 ;  /* 0x0000009fd9d97220 */ /* 0x000fe20000410000 */
[----:B------:R-:W-:Y:S01]  /*1520*/  FADD.FTZ R159, R160, R218 ;  /* 0x000000daa09f7221 */ /* 0x000fe20000010000 */
[----:B------:R-:W-:Y:S01]  /*1530*/  FFMA.FTZ R162, R168, R218, R162 ;  /* 0x000000daa8a27223 */ /* 0x000fe200000100a2 */
        /* <DEDUP_REMOVED lines=8> */
[----:B------:R-:W-:Y:S01]  /*15c0*/  FFMA.FTZ R156, R170, R206, R156 ;  /* 0x000000ceaa9c7223 */ /* 0x000fe2000001009c */
[----:B------:R-:W-:Y:S01]  /*15d0*/  FADD.FTZ R74, R74, R158 ;  /* 0x0000009e4a4a7221 */ /* 0x000fe20000010000 */
[----:B------:R-:W-:Y:S01]  /*15e0*/  FFMA.FTZ R114, R168, R158, R114 ;  /* 0x0000009ea8727223 */ /* 0x000fe20000010072 */
[----:B------:R-:W-:Y:S01]  /*15f0*/  SHF.L.U32 R158, R202, 0x10, RZ ;  /* 0x00000010ca9e7819 */ /* 0x000fe200000006ff */
[----:B------:R-:W-:Y:S01]  /*1600*/  FADD.FTZ R157, -R203, R167 ;  /* 0x000000a7cb9d7221 */ /* 0x000fe20000010100 */
[----:B------:R-:W-:Y:S01]  /*1610*/  FMUL.FTZ R204, R204, R163 ;  /* 0x000000a3cccc7220 */ /* 0x000fe20000410000 */
[----:B------:R-:W-:Y:S01]  /*1620*/  FADD.FTZ R159, R159, R205 ;  /* 0x000000cd9f9f7221 */ /* 0x000fe20000010000 */
[----:B------:R-:W-:Y:S01]  /*1630*/  FFMA.FTZ R156, R172, R205, R156 ;  /* 0x000000cdac9c7223 */ /* 0x000fe2000001009c */
[----:B------:R-:W-:-:S02]  /*1640*/  FMUL.FTZ R173, R175, R157 ;  /* 0x0000009dafad7220 */ /* 0x000fc40000410000 */
[----:B------:R-:W-:Y:S01]  /*1650*/  FADD.FTZ R159, R159, R204 ;  /* 0x000000cc9f9f7221 */ /* 0x000fe20000010000 */
[C---:B------:R-:W-:Y:S01]  /*1660*/  FFMA.FTZ R156, R171.reuse, R204, R156 ;  /* 0x000000ccab9c7223 */ /* 0x040fe2000001009c */
        /* <DEDUP_REMOVED lines=10> */
.L_x_9722:
[----:B------:R-:W-:Y:S05]  /*1710*/  BSYNC.RECONVERGENT B1 ;  /* 0x0000000000017941 */ /* 0x000fea0003800200 */
.L_x_9721:
        /* <DEDUP_REMOVED lines=8> */
[----:B0-----:R-:W-:-:S05]  /*17a0*/  IMAD.WIDE.U32 R8, R214, 0x20, R8 ;  /* 0x00000020d6087825 */ /* 0x001fca00078e0008 */
[----:B------:R-:W2:Y:S01]  /*17b0*/  LDG.E.128 R4, desc[UR6][R8.64] ;  /* 0x0000000608047981 */ /* 0x000ea2000c1e1d00 */
[----:B-1----:R-:W-:-:S03]  /*17c0*/  IMAD.WIDE.U32 R156, R214, 0x10, R156 ;  /* 0x00000010d69c7825 */ /* 0x002fc600078e009c */
[----:B------:R0:W3:Y:S04]  /*17d0*/  LDG.E.128 R160, desc[UR6][R8.64+0x10] ;  /* 0x0000100608a07981 */ /* 0x0000e8000c1e1d00 */
        /* <DEDUP_REMOVED lines=12> */
[----:B-----5:R-:W-:-:S02]  /*18a0*/  FMUL.FTZ R3, R175, R3 ;  /* 0x00000003af037220 */ /* 0x020fc40000410000 */
[----:B------:R-:W-:Y:S01]  /*18b0*/  FMUL.FTZ R5, R175, R5 ;  /* 0x00000005af057220 */ /* 0x000fe20000410000 */
[C---:B----4-:R-:W-:Y:S02]  /*18c0*/  PRMT R166, R156.reuse, 0x7632, R166 ;  /* 0x000076329ca67816 */ /* 0x050fe400000000a6 */
[----:B------:R-:W-:Y:S02]  /*18d0*/  SHF.L.U32 R7, R156, 0x10, RZ ;  /* 0x000000109c077819 */ /* 0x000fe400000006ff */
[C---:B------:R-:W-:Y:S02]  /*18e0*/  PRMT R167, R157.reuse, 0x7632, R167 ;  /* 0x000076329da77816 */ /* 0x040fe400000000a7 */
[----:B0-----:R-:W-:Y:S01]  /*18f0*/  SHF.L.U32 R8, R157, 0x10, RZ ;  /* 0x000000109d087819 */ /* 0x001fe200000006ff */
[C---:B---3--:R-:W-:Y:S01]  /*1900*/  FADD.FTZ R157, -R203.reuse, R160 ;  /* 0x000000a0cb9d7221 */ /* 0x048fe20000010100 */
[----:B------:R-:W-:Y:S01]  /*1910*/  FADD.FTZ R156, -R203, R162 ;  /* 0x000000a2cb9c7221 */ /* 0x000fe20000010100 */
[----:B------:R-:W-:Y:S01]  /*1920*/  SHF.L.U32 R160, R166, 0x10, RZ ;  /* 0x00000010a6a07819 */ /* 0x000fe200000006ff */
[----:B------:R-:W-:Y:S01]  /*1930*/  FMUL.FTZ R212, R200, R7 ;  /* 0x00000007c8d47220 */ /* 0x000fe20000410000 */
[----:B------:R-:W-:Y:S01]  /*1940*/  FADD.FTZ R66, R66, R8 ;  /* 0x0000000842427221 */ /* 0x000fe20000010000 */
[-C--:B------:R-:W-:Y:S01]  /*1950*/  FFMA.FTZ R106, R5, R8.reuse, R106 ;  /* 0x00000008056a7223 */ /* 0x080fe2000001006a */
[----:B------:R-:W-:Y:S01]  /*1960*/  FMUL.FTZ R207, R208, R8 ;  /* 0x00000008d0cf7220 */ /* 0x000fe20000410000 */
[----:B------:R-:W-:Y:S01]  /*1970*/  FADD.FTZ R9, -R203, R161 ;  /* 0x000000a1cb097221 */ /* 0x000fe20000010100 */
[C---:B------:R-:W-:Y:S01]  /*1980*/  FMUL.FTZ R8, R175.reuse, R156 ;  /* 0x0000009caf087220 */ /* 0x040fe20000410000 */
[----:B------:R-:W-:Y:S01]  /*1990*/  FMUL.FTZ R4, R175, R4 ;  /* 0x00000004af047220 */ /* 0x000fe20000410000 */
[----:B------:R-:W-:Y:S01]  /*19a0*/  FADD.FTZ R156, R210, R212 ;  /* 0x000000d4d29c7221 */ /* 0x000fe20000010000 */
[----:B------:R-:W-:Y:S01]  /*19b0*/  FFMA.FTZ R161, R3, R212, R209 ;  /* 0x000000d403a17223 */ /* 0x000fe200000100d1 */
[----:B------:R-:W-:Y:S01]  /*19c0*/  FMUL.FTZ R208, R201, R160 ;  /* 0x000000a0c9d07220 */ /* 0x000fe20000410000 */
[----:B------:R-:W-:-:S02]  /*19d0*/  PRMT R197, R158, 0x7632, R197 ;  /* 0x000076329ec57816 */ /* 0x000fc400000000c5 */
[----:B------:R-:W-:Y:S01]  /*19e0*/  SHF.L.U32 R164, R158, 0x10, RZ ;  /* 0x000000109ea47819 */ /* 0x000fe200000006ff */
[----:B------:R-:W-:Y:S01]  /*19f0*/  FMUL.FTZ R6, R175, R6 ;  /* 0x00000006af067220 */ /* 0x000fe20000410000 */
[----:B------:R-:W-:Y:S01]  /*1a00*/  SHF.L.U32 R158, R167, 0x10, RZ ;  /* 0x00000010a79e7819 */ /* 0x000fe200000006ff */
[----:B------:R-:W-:Y:S01]  /*1a10*/  FADD.FTZ R156, R156, R208 ;  /* 0x000000d09c9c7221 */ /* 0x000fe20000010000 */
[----:B------:R-:W-:-:S03]  /*1a20*/  FFMA.FTZ R161, R4, R208, R161 ;  /* 0x000000d004a17223 */ /* 0x000fc600000100a1 */
[-C--:B------:R-:W-:Y:S01]  /*1a30*/  FFMA.FTZ R107, R6, R158.reuse, R107 ;  /* 0x0000009e066b7223 */ /* 0x080fe2000001006b */
[----:B------:R-:W-:Y:S01]  /*1a40*/  FADD.FTZ R67, R67, R158 ;  /* 0x0000009e43437221 */ /* 0x000fe20000010000 */
[----:B------:R-:W-:Y:S01]  /*1a50*/  FMUL.FTZ R201, R199, R158 ;  /* 0x0000009ec7c97220 */ /* 0x000fe20000410000 */
[----:B------:R-:W-:Y:S01]  /*1a60*/  FADD.FTZ R156, R156, R207 ;  /* 0x000000cf9c9c7221 */ /* 0x000fe20000010000 */
[----:B------:R-:W-:Y:S01]  /*1a70*/  FFMA.FTZ R158, R5, R207, R161 ;  /* 0x000000cf059e7223 */ /* 0x000fe200000100a1 */
        /* <DEDUP_REMOVED lines=34> */
.L_x_9724:
[----:B------:R-:W-:Y:S05]  /*1ca0*/  BSYNC.RECONVERGENT B1 ;  /* 0x0000000000017941 */ /* 0x000fea0003800200 */
.L_x_9723:
[----:B------:R-:W-:Y:S04]  /*1cb0*/  BSSY.RECONVERGENT B1, `(.L_x_9725) ;  /* 0x0000054000017945 */ /* 0x000fe80003800200 */
[----:B------:R-:W-:Y:S05]  /*1cc0*/  @!P1 BRA `(.L_x_9726) ;  /* 0x0000000400489947 */ /* 0x000fea0003800000 */
[----:B------:R-:W0:Y:S08]  /*1cd0*/  LDC.64 R16, c[0x0][0x3a8] ;  /* 0x0000ea00ff107b82 */ /* 0x000e300000000a00 */
[----:B------:R-:W1:Y:S01]  /*1ce0*/  LDC.64 R156, c[0x0][0x428] ;  /* 0x00010a00ff9c7b82 */ /* 0x000e620000000a00 */
        /* <DEDUP_REMOVED lines=80> */
.L_x_9726:
[----:B------:R-:W-:Y:S05]  /*21f0*/  BSYNC.RECONVERGENT B1 ;  /* 0x0000000000017941 */ /* 0x000fea0003800200 */
.L_x_9725:
        /* <DEDUP_REMOVED lines=16> */
[----:B---3--:R-:W-:-:S02]  /*2300*/  PRMT R187, R164, 0x7632, R187 ;  /* 0x00007632a4bb7816 */ /* 0x008fc400000000bb */
[----:B------:R-:W-:Y:S02]  /*2310*/  SHF.L.U32 R164, R164, 0x10, RZ ;  /* 0x00000010a4a47819 */ /* 0x000fe400000006ff */
[----:B------:R-:W-:-:S03]  /*2320*/  PRMT R185, R165, 0x7632, R185 ;  /* 0x00007632a5b97816 */ /* 0x000fc600000000b9 */
[----:B------:R-:W-:Y:S01]  /*2330*/  FMUL.FTZ R216, R236, R164 ;  /* 0x000000a4ecd87220 */ /* 0x000fe20000410000 */
[C---:B--2---:R-:W-:Y:S01]  /*2340*/  FADD.FTZ R176, -R203.reuse, R156 ;  /* 0x0000009ccbb07221 */ /* 0x044fe20000010100 */
[C---:B------:R-:W-:Y:S01]  /*2350*/  FADD.FTZ R158, -R203.reuse, R158 ;  /* 0x0000009ecb9e7221 */ /* 0x040fe20000010100 */
[----:B0-----:R-:W-:-:S03]  /*2360*/  FADD.FTZ R157, -R203, R157 ;  /* 0x0000009dcb9d7221 */ /* 0x001fc60000010100 */
[----:B-----5:R-:W-:Y:S01]  /*2370*/  FMUL.FTZ R179, R175, R158 ;  /* 0x0000009eafb37220 */ /* 0x020fe20000410000 */
[----:B----4-:R-:W-:Y:S01]  /*2380*/  FADD.FTZ R156, -R203, R160 ;  /* 0x000000a0cb9c7221 */ /* 0x010fe20000010100 */
[----:B------:R-:W-:Y:S01]  /*2390*/  SHF.L.U32 R160, R165, 0x10, RZ ;  /* 0x00000010a5a07819 */ /* 0x000fe200000006ff */
[----:B------:R-:W-:Y:S02]  /*23a0*/  FADD.FTZ R161, -R203, R161 ;  /* 0x000000a1cba17221 */ /* 0x000fe40000010100 */
[----:B------:R-:W-:Y:S01]  /*23b0*/  FMUL.FTZ R177, R175, R156 ;  /* 0x0000009cafb17220 */ /* 0x000fe20000410000 */
[----:B------:R-:W-:Y:S01]  /*23c0*/  SHF.L.U32 R156, R187, 0x10, RZ ;  /* 0x00000010bb9c7819 */ /* 0x000fe200000006ff */
[C---:B------:R-:W-:Y:S01]  /*23d0*/  FMUL.FTZ R181, R175.reuse, R176 ;  /* 0x000000b0afb57220 */ /* 0x040fe20000410000 */
[----:B------:R-:W-:Y:S01]  /*23e0*/  FMUL.FTZ R180, R175, R157 ;  /* 0x0000009dafb47220 */ /* 0x000fe20000410000 */
[----:B------:R-:W-:Y:S01]  /*23f0*/  FADD.FTZ R50, R50, R160 ;  /* 0x000000a032327221 */ /* 0x000fe20000010000 */
[-C--:B------:R-:W-:Y:S01]  /*2400*/  FFMA.FTZ R90, R179, R160.reuse, R90 ;  /* 0x000000a0b35a7223 */ /* 0x080fe2000001005a */
[----:B------:R-:W-:Y:S01]  /*2410*/  FMUL.FTZ R213, R238, R160 ;  /* 0x000000a0eed57220 */ /* 0x000fe20000410000 */
[----:B------:R-:W-:Y:S01]  /*2420*/  FADD.FTZ R159, -R203, R159 ;  /* 0x0000009fcb9f7221 */ /* 0x000fe20000010100 */
[----:B------:R-:W-:Y:S01]  /*2430*/  FMUL.FTZ R176, R175, R161 ;  /* 0x000000a1afb07220 */ /* 0x000fe20000410000 */
[----:B------:R-:W-:Y:S01]  /*2440*/  FADD.FTZ R160, R210, R216 ;  /* 0x000000d8d2a07221 */ /* 0x000fe20000010000 */
[----:B------:R-:W-:Y:S01]  /*2450*/  FMUL.FTZ R215, R237, R156 ;  /* 0x0000009cedd77220 */ /* 0x000fe20000410000 */
[----:B------:R-:W-:Y:S01]  /*2460*/  FFMA.FTZ R161, R181, R216, R209 ;  /* 0x000000d8b5a17223 */ /* 0x000fe200000100d1 */
[----:B------:R-:W-:Y:S01]  /*2470*/  SHF.L.U32 R157, R185, 0x10, RZ ;  /* 0x00000010b99d7819 */ /* 0x000fe200000006ff */
[----:B------:R-:W-:Y:S01]  /*2480*/  FFMA.FTZ R89, R180, R156, R89 ;  /* 0x0000009cb4597223 */ /* 0x000fe20000010059 */
[----:B------:R-:W-:Y:S01]  /*2490*/  FADD.FTZ R49, R49, R156 ;  /* 0x0000009c31317221 */ /* 0x000fe20000010000 */
[----:B------:R-:W-:Y:S01]  /*24a0*/  FMUL.FTZ R178, R175, R159 ;  /* 0x0000009fafb27220 */ /* 0x000fe20000410000 */
[----:B------:R-:W-:Y:S01]  /*24b0*/  FADD.FTZ R156, R160, R215 ;  /* 0x000000d7a09c7221 */ /* 0x000fe20000010000 */
[----:B------:R-:W-:Y:S01]  /*24c0*/  FFMA.FTZ R160, R180, R215, R161 ;  /* 0x000000d7b4a07223 */ /* 0x000fe200000100a1 */
[----:B------:R-:W-:Y:S01]  /*24d0*/  PRMT R183, R166, 0x7632, R183 ;  /* 0x00007632a6b77816 */ /* 0x000fe200000000b7 */
[-C--:B------:R-:W-:Y:S01]  /*24e0*/  FFMA.FTZ R91, R178, R157.reuse, R91 ;  /* 0x0000009db25b7223 */ /* 0x080fe2000001005b */
[----:B------:R-:W-:Y:S01]  /*24f0*/  SHF.L.U32 R166, R166, 0x10, RZ ;  /* 0x00000010a6a67819 */ /* 0x000fe200000006ff */
        /* <DEDUP_REMOVED lines=12> */
[----:B------:R-:W-:Y:S01]  /*25c0*/  FADD.FTZ R156, R156, R188 ;  /* 0x000000bc9c9c7221 */ /* 0x000fe20000010000 */
[----:B------:R-:W-:Y:S01]  /*25d0*/  FFMA.FTZ R157, R177, R188, R157 ;  /* 0x000000bcb19d7223 */ /* 0x000fe2000001009d */
[----:B------:R-:W-:Y:S01]  /*25e0*/  SHF.L.U32 R159, R165, 0x10, RZ ;  /* 0x00000010a59f7819 */ /* 0x000fe200000006ff */
[----:B------:R-:W-:Y:S01]  /*25f0*/  FADD.FTZ R163, -R203, R163 ;  /* 0x000000a3cba37221 */ /* 0x000fe20000010100 */
        /* <DEDUP_REMOVED lines=18> */
[----:B------:R-:W-:Y:S01]  /*2720*/  FADD.FTZ R210, R156, R183 ;  /* 0x000000b79cd27221 */ /* 0x000fe20000010000 */
[----:B------:R-:W-:-:S07]  /*2730*/  FFMA.FTZ R209, R184, R183, R157 ;  /* 0x000000b7b8d17223 */ /* 0x000fce000001009d */
.L_x_9728:
[----:B------:R-:W-:Y:S05]  /*2740*/  BSYNC.RECONVERGENT B1 ;  /* 0x0000000000017941 */ /* 0x000fea0003800200 */
.L_x_9727:
        /* <DEDUP_REMOVED lines=23> */
.L_x_9780:
        /* <DEDUP_REMOVED lines=32> */
[----:B-1----:R-:W-:-:S02]  /*2ac0*/  FFMA.FTZ R160, R23, R162, R163 ;  /* 0x000000a217a07223 */ /* 0x002fc400000100a3 */
[----:B------:R-:W-:Y:S01]  /*2ad0*/  F2FP.BF16.F32.PACK_AB R156, R156, R157 ;  /* 0x0000009d9c9c723e */ /* 0x000fe200000010ff */
[----:B------:R-:W-:Y:S01]  /*2ae0*/  FFMA.FTZ R157, R21, R162, R163 ;  /* 0x000000a2159d7223 */ /* 0x000fe200000100a3 */
[----:B------:R-:W-:-:S03]  /*2af0*/  FADD.FTZ R160, R222, -R160 ;  /* 0x800000a0dea07221 */ /* 0x000fc60000010000 */
[----:B------:R-:W-:Y:S01]  /*2b00*/  FADD.FTZ R157, R225, -R157 ;  /* 0x8000009de19d7221 */ /* 0x000fe20000010000 */
[----:B------:R-:W-:-:S03]  /*2b10*/  FMUL.FTZ R160, R175, R160 ;  /* 0x000000a0afa07220 */ /* 0x000fc60000410000 */
[----:B------:R-:W-:Y:S01]  /*2b20*/  FMUL.FTZ R157, R175, R157 ;  /* 0x0000009daf9d7220 */ /* 0x000fe20000410000 */
[----:B------:R-:W-:-:S03]  /*2b30*/  FMUL.FTZ R160, R160, R174 ;  /* 0x000000aea0a07220 */ /* 0x000fc60000410000 */
[----:B------:R-:W-:-:S05]  /*2b40*/  FMUL.FTZ R157, R157, R174 ;  /* 0x000000ae9d9d7220 */ /* 0x000fca0000410000 */
[----:B------:R-:W-:Y:S01]  /*2b50*/  F2FP.BF16.F32.PACK_AB R157, R157, R158 ;  /* 0x0000009e9d9d723e */ /* 0x000fe200000010ff */
[----:B------:R-:W-:-:S04]  /*2b60*/  FFMA.FTZ R158, R24, R162, R163 ;  /* 0x000000a2189e7223 */ /* 0x000fc800000100a3 */
[----:B------:R-:W-:-:S04]  /*2b70*/  FADD.FTZ R158, R223, -R158 ;  /* 0x8000009edf9e7221 */ /* 0x000fc80000010000 */
[----:B------:R-:W-:-:S04]  /*2b80*/  FMUL.FTZ R158, R175, R158 ;  /* 0x0000009eaf9e7220 */ /* 0x000fc80000410000 */
[----:B------:R-:W-:-:S05]  /*2b90*/  FMUL.FTZ R158, R158, R174 ;  /* 0x000000ae9e9e7220 */ /* 0x000fca0000410000 */
[----:B------:R-:W-:Y:S01]  /*2ba0*/  F2FP.BF16.F32.PACK_AB R158, R158, R159 ;  /* 0x0000009f9e9e723e */ /* 0x000fe200000010ff */
[----:B------:R-:W-:-:S04]  /*2bb0*/  FFMA.FTZ R159, R25, R162, R163 ;  /* 0x000000a2199f7223 */ /* 0x000fc800000100a3 */
[----:B------:R-:W-:-:S04]  /*2bc0*/  FADD.FTZ R159, R221, -R159 ;  /* 0x8000009fdd9f7221 */ /* 0x000fc80000010000 */
[----:B------:R-:W-:-:S04]  /*2bd0*/  FMUL.FTZ R159, R175, R159 ;  /* 0x0000009faf9f7220 */ /* 0x000fc80000410000 */
[----:B------:R-:W-:-:S05]  /*2be0*/  FMUL.FTZ R159, R159, R174 ;  /* 0x000000ae9f9f7220 */ /* 0x000fca0000410000 */
[----:B------:R-:W-:Y:S01]  /*2bf0*/  F2FP.BF16.F32.PACK_AB R159, R159, R160 ;  /* 0x000000a09f9f723e */ /* 0x000fe200000010ff */
[----:B------:R-:W-:Y:S06]  /*2c00*/  BRA `(.L_x_9735) ;  /* 0x0000000000907947 */ /* 0x000fec0003800000 */
.L_x_9734:
        /* <DEDUP_REMOVED lines=9> */
[----:B------:R-:W-:Y:S01]  /*2ca0*/  FMUL.FTZ R151, R175, R148 ;  /* 0x00000094af977220 */ /* 0x000fe20000410000 */
[----:B------:R-:W-:Y:S01]  /*2cb0*/  FADD.FTZ R149, R223, -R149 ;  /* 0x80000095df957221 */ /* 0x000fe20000010000 */
[----:B------:R-:W-:Y:S01]  /*2cc0*/  FADD.FTZ R155, R225, -R155 ;  /* 0x8000009be19b7221 */ /* 0x000fe20000010000 */
[-C--:B------:R-:W-:Y:S01]  /*2cd0*/  FMUL.FTZ R159, R150, R174.reuse ;  /* 0x000000ae969f7220 */ /* 0x080fe20000410000 */
[----:B------:R-:W-:Y:S01]  /*2ce0*/  FMUL.FTZ R148, R151, R174 ;  /* 0x000000ae97947220 */ /* 0x000fe20000410000 */
[C---:B------:R-:W-:Y:S01]  /*2cf0*/  FMUL.FTZ R149, R175.reuse, R149 ;  /* 0x00000095af957220 */ /* 0x040fe20000410000 */
[C---:B------:R-:W-:Y:S01]  /*2d00*/  FMUL.FTZ R154, R175.reuse, R154 ;  /* 0x0000009aaf9a7220 */ /* 0x040fe20000410000 */
[----:B------:R-:W-:-:S02]  /*2d10*/  FMUL.FTZ R155, R175, R155 ;  /* 0x0000009baf9b7220 */ /* 0x000fc40000410000 */
[----:B------:R-:W-:Y:S01]  /*2d20*/  F2FP.BF16.F32.PACK_AB R159, R148, R159 ;  /* 0x0000009f949f723e */ /* 0x000fe200000010ff */
[----:B------:R-:W-:Y:S01]  /*2d30*/  FFMA.FTZ R148, R22, R162, R163 ;  /* 0x000000a216947223 */ /* 0x000fe200000100a3 */
[----:B------:R-:W-:-:S03]  /*2d40*/  FMUL.FTZ R153, R149, R174 ;  /* 0x000000ae95997220 */ /* 0x000fc60000410000 */
[----:B------:R-:W-:-:S04]  /*2d50*/  FADD.FTZ R148, R224, -R148 ;  /* 0x80000094e0947221 */ /* 0x000fc80000010000 */
[----:B------:R-:W-:-:S04]  /*2d60*/  FMUL.FTZ R148, R175, R148 ;  /* 0x00000094af947220 */ /* 0x000fc80000410000 */
[----:B------:R-:W-:-:S05]  /*2d70*/  FMUL.FTZ R152, R148, R174 ;  /* 0x000000ae94987220 */ /* 0x000fca0000410000 */
[----:B------:R-:W-:Y:S01]  /*2d80*/  F2FP.BF16.F32.PACK_AB R158, R153, R152 ;  /* 0x00000098999e723e */ /* 0x000fe200000010ff */
[-C--:B------:R-:W-:Y:S01]  /*2d90*/  FMUL.FTZ R152, R154, R174.reuse ;  /* 0x000000ae9a987220 */ /* 0x080fe20000410000 */
[----:B------:R-:W-:-:S05]  /*2da0*/  FMUL.FTZ R153, R155, R174 ;  /* 0x000000ae9b997220 */ /* 0x000fca0000410000 */
        /* <DEDUP_REMOVED lines=8> */
[----:B-1----:R-:W-:-:S05]  /*2e30*/  FMUL.FTZ R160, R153, R174 ;  /* 0x000000ae99a07220 */ /* 0x002fca0000410000 */
[----:B------:R-:W-:-:S07]  /*2e40*/  F2FP.BF16.F32.PACK_AB R156, R160, R156 ;  /* 0x0000009ca09c723e */ /* 0x000fce00000010ff */
.L_x_9735:
        /* <DEDUP_REMOVED lines=8> */
.L_x_9733:
[----:B------:R-:W-:Y:S05]  /*2ed0*/  BSYNC.RECONVERGENT B2 ;  /* 0x0000000000027941 */ /* 0x000fea0003800200 */
.L_x_9732:
        /* <DEDUP_REMOVED lines=17> */
[-C--:B0-----:R-:W-:Y:S01]  /*2ff0*/  FMUL.FTZ R159, R150, R174.reuse ;  /* 0x000000ae969f7220 */ /* 0x081fe20000410000 */
        /* <DEDUP_REMOVED lines=22> */
[----:B------:R-:W-:Y:S01]  /*3160*/  F2FP.BF16.F32.PACK_AB R156, R160, R156 ;  /* 0x0000009ca09c723e */ /* 0x000fe200000010ff */
[----:B------:R-:W-:Y:S06]  /*3170*/  BRA `(.L_x_9739) ;  /* 0x0000000000907947 */ /* 0x000fec0003800000 */
.L_x_9738:
[-CC-:B0-----:R-:W-:Y:S01]  /*3180*/  FFMA.FTZ R157, R26, R162.reuse, R163.reuse ;  /* 0x000000a21a9d7223 */ /* 0x181fe200000100a3 */
        /* <DEDUP_REMOVED lines=34> */
[----:B------:R-:W-:-:S07]  /*33b0*/  F2FP.BF16.F32.PACK_AB R159, R159, R160 ;  /* 0x000000a09f9f723e */ /* 0x000fce00000010ff */
.L_x_9739:
        /* <DEDUP_REMOVED lines=8> */
.L_x_9737:
[----:B------:R-:W-:Y:S05]  /*3440*/  BSYNC.RECONVERGENT B2 ;  /* 0x0000000000027941 */ /* 0x000fea0003800200 */
.L_x_9736:
        /* <DEDUP_REMOVED lines=17> */
[-C--:B0-2---:R-:W-:Y:S01]  /*3560*/  FMUL.FTZ R159, R150, R174.reuse ;  /* 0x000000ae969f7220 */ /* 0x085fe20000410000 */
        /* <DEDUP_REMOVED lines=24> */
.L_x_9742:
[-CC-:B0-2---:R-:W-:Y:S01]  /*36f0*/  FFMA.FTZ R157, R3, R162.reuse, R163.reuse ;  /* 0x000000a2039d7223 */ /* 0x185fe200000100a3 */
        /* <DEDUP_REMOVED lines=35> */
.L_x_9743:
        /* <DEDUP_REMOVED lines=8> */
.L_x_9741:
[----:B------:R-:W-:Y:S05]  /*39b0*/  BSYNC.RECONVERGENT B2 ;  /* 0x0000000000027941 */ /* 0x000fea0003800200 */
.L_x_9740:
        /* <DEDUP_REMOVED lines=17> */
[-C--:B0-23--:R-:W-:Y:S01]  /*3ad0*/  FMUL.FTZ R159, R150, R174.reuse ;  /* 0x000000ae969f7220 */ /* 0x08dfe20000410000 */
        /* <DEDUP_REMOVED lines=24> */
.L_x_9746:
[-CC-:B0-23--:R-:W-:Y:S01]  /*3c60*/  FFMA.FTZ R157, R11, R162.reuse, R163.reuse ;  /* 0x000000a20b9d7223 */ /* 0x18dfe200000100a3 */
        /* <DEDUP_REMOVED lines=35> */
.L_x_9747:
        /* <DEDUP_REMOVED lines=8> */
.L_x_9745:
[----:B------:R-:W-:Y:S05]  /*3f20*/  BSYNC.RECONVERGENT B2 ;  /* 0x0000000000027941 */ /* 0x000fea0003800200 */
.L_x_9744:
        /* <DEDUP_REMOVED lines=14> */
[-CC-:B------:R-:W-:Y:S01]  /*4010*/  FFMA.FTZ R154, R179, R162.reuse, R163.reuse ;  /* 0x000000a2b39a7223 */ /* 0x180fe200000100a3 */
[----:B------:R-:W-:Y:S01]  /*4020*/  FFMA.FTZ R155, R178, R162, R163 ;  /* 0x000000a2b29b7223 */ /* 0x000fe200000100a3 */
[-C--:B0-234-:R-:W-:Y:S01]  /*4030*/  FMUL.FTZ R159, R151, R174.reuse ;  /* 0x000000ae979f7220 */ /* 0x09dfe20000410000 */
[----:B------:R-:W-:Y:S01]  /*4040*/  FMUL.FTZ R156, R150, R174 ;  /* 0x000000ae969c7220 */ /* 0x000fe20000410000 */
[C---:B------:R-:W-:Y:S01]  /*4050*/  FMUL.FTZ R148, R175.reuse, R148 ;  /* 0x00000094af947220 */ /* 0x040fe20000410000 */
[----:B------:R-:W-:Y:S01]  /*4060*/  FMUL.FTZ R149, R175, R149 ;  /* 0x00000095af957220 */ /* 0x000fe20000410000 */
[----:B------:R-:W-:Y:S01]  /*4070*/  FADD.FTZ R154, R213, -R154 ;  /* 0x8000009ad59a7221 */ /* 0x000fe20000010000 */
[----:B------:R-:W-:Y:S01]  /*4080*/  FADD.FTZ R155, R211, -R155 ;  /* 0x8000009bd39b7221 */ /* 0x000fe20000010000 */
[----:B------:R-:W-:Y:S01]  /*4090*/  F2FP.BF16.F32.PACK_AB R159, R159, R156 ;  /* 0x0000009c9f9f723e */ /* 0x000fe200000010ff */
[-CC-:B------:R-:W-:Y:S01]  /*40a0*/  FFMA.FTZ R152, R181, R162.reuse, R163.reuse ;  /* 0x000000a2b5987223 */ /* 0x180fe200000100a3 */
[----:B------:R-:W-:Y:S01]  /*40b0*/  FFMA.FTZ R153, R180, R162, R163 ;  /* 0x000000a2b4997223 */ /* 0x000fe200000100a3 */
[-C--:B------:R-:W-:Y:S01]  /*40c0*/  FMUL.FTZ R158, R148, R174.reuse ;  /* 0x000000ae949e7220 */ /* 0x080fe20000410000 */
[----:B------:R-:W-:Y:S01]  /*40d0*/  FMUL.FTZ R156, R149, R174 ;  /* 0x000000ae959c7220 */ /* 0x000fe20000410000 */
[C---:B------:R-:W-:Y:S01]  /*40e0*/  FMUL.FTZ R154, R175.reuse, R154 ;  /* 0x0000009aaf9a7220 */ /* 0x040fe20000410000 */
[----:B------:R-:W-:Y:S01]  /*40f0*/  FMUL.FTZ R155, R175, R155 ;  /* 0x0000009baf9b7220 */ /* 0x000fe20000410000 */
[----:B------:R-:W-:Y:S01]  /*4100*/  FADD.FTZ R152, R216, -R152 ;  /* 0x80000098d8987221 */ /* 0x000fe20000010000 */
[----:B------:R-:W-:Y:S01]  /*4110*/  FADD.FTZ R153, R215, -R153 ;  /* 0x80000099d7997221 */ /* 0x000fe20000010000 */
[----:B------:R-:W-:Y:S01]  /*4120*/  F2FP.BF16.F32.PACK_AB R158, R156, R158 ;  /* 0x0000009e9c9e723e */ /* 0x000fe200000010ff */
[-C--:B------:R-:W-:Y:S01]  /*4130*/  FMUL.FTZ R157, R154, R174.reuse ;  /* 0x000000ae9a9d7220 */ /* 0x080fe20000410000 */
[----:B------:R-:W-:Y:S01]  /*4140*/  FMUL.FTZ R156, R155, R174 ;  /* 0x000000ae9b9c7220 */ /* 0x000fe20000410000 */
[C---:B------:R-:W-:Y:S01]  /*4150*/  FMUL.FTZ R152, R175.reuse, R152 ;  /* 0x00000098af987220 */ /* 0x040fe20000410000 */
[----:B------:R-:W-:-:S03]  /*4160*/  FMUL.FTZ R153, R175, R153 ;  /* 0x00000099af997220 */ /* 0x000fc60000410000 */
[----:B------:R-:W-:Y:S01]  /*4170*/  F2FP.BF16.F32.PACK_AB R157, R156, R157 ;  /* 0x0000009d9c9d723e */ /* 0x000fe200000010ff */
[-C--:B------:R-:W-:Y:S01]  /*4180*/  FMUL.FTZ R156, R152, R174.reuse ;  /* 0x000000ae989c7220 */ /* 0x080fe20000410000 */
[----:B-1----:R-:W-:-:S05]  /*4190*/  FMUL.FTZ R160, R153, R174 ;  /* 0x000000ae99a07220 */ /* 0x002fca0000410000 */
[----:B------:R-:W-:Y:S01]  /*41a0*/  F2FP.BF16.F32.PACK_AB R156, R160, R156 ;  /* 0x0000009ca09c723e */ /* 0x000fe200000010ff */
[----:B------:R-:W-:Y:S06]  /*41b0*/  BRA `(.L_x_9750) ;  /* 0x0000000000907947 */ /* 0x000fec0003800000 */
.L_x_9749:
[-CC-:B0-234-:R-:W-:Y:S01]  /*41c0*/  FFMA.FTZ R157, R181, R162.reuse, R163.reuse ;  /* 0x000000a2b59d7223 */ /* 0x19dfe200000100a3 */
        /* <DEDUP_REMOVED lines=14> */
[----:B------:R-:W-:-:S03]  /*42b0*/  FMUL.FTZ R159, R159, R174 ;  /* 0x000000ae9f9f7220 */ /* 0x000fc60000410000 */
        /* <DEDUP_REMOVED lines=18> */
[----:B------:R-:W-:-:S05]  /*43e0*/  FMUL.FTZ R162, R162, R174 ;  /* 0x000000aea2a27220 */ /* 0x000fca0000410000 */
[----:B------:R-:W-:-:S07]  /*43f0*/  F2FP.BF16.F32.PACK_AB R159, R159, R162 ;  /* 0x000000a29f9f723e */ /* 0x000fce00000010ff */
.L_x_9750:
[----:B-1----:R-:W0:Y:S02]  /*4400*/  @P0 LDC.64 R160, c[0x0][0x478] ;  /* 0x00011e00ffa00b82 */ /* 0x002e240000000a00 */
[----:B0-----:R-:W-:-:S05]  /*4410*/  @P0 IMAD.WIDE.U32 R160, R2, 0x20, R160 ;  /* 0x0000002002a00825 */ /* 0x001fca00078e00a0 */
[----:B------:R-:W-:Y:S04]  /*4420*/  @P0 STG.E.128 desc[UR6][R160.64], R152 ;  /* 0x00000098a0000986 */ /* 0x000fe8000c101d06 */
[----:B------:R0:W-:Y:S02]  /*4430*/  @P0 STG.E.128 desc[UR6][R160.64+0x10], R148 ;  /* 0x00001094a0000986 */ /* 0x0001e4000c101d06 */
[----:B0-----:R-:W0:Y:S02]  /*4440*/  LDC.64 R160, c[0x0][0x468] ;  /* 0x00011a00ffa07b82 */ /* 0x001e240000000a00 */
[----:B0-----:R-:W-:-:S05]  /*4450*/  IMAD.WIDE.U32 R160, R2, 0x10, R160 ;  /* 0x0000001002a07825 */ /* 0x001fca00078e00a0 */
[----:B------:R0:W-:Y:S01]  /*4460*/  STG.E.128 desc[UR6][R160.64], R156 ;  /* 0x0000009ca0007986 */ /* 0x0001e2000c101d06 */
[----:B------:R-:W-:Y:S05]  /*4470*/  BRA `(.L_x_9748) ;  /* 0x0000001c00047947 */ /* 0x000fea0003800000 */
.L_x_9731:
        /* <DEDUP_REMOVED lines=27> */
[----:B------:R-:W-:-:S03]  /*4630*/  FFMA.FTZ R160, R175, R160, R38 ;  /* 0x000000a0afa07223 */ /* 0x000fc60000010026 */
[----:B------:R-:W-:Y:S01]  /*4640*/  FFMA.FTZ R157, R175, R157, R43 ;  /* 0x0000009daf9d7223 */ /* 0x000fe2000001002b */
[----:B------:R-:W-:-:S03]  /*4650*/  FMUL.FTZ R160, R160, R174 ;  /* 0x000000aea0a07220 */ /* 0x000fc60000410000 */
[----:B------:R-:W-:-:S05]  /*4660*/  FMUL.FTZ R157, R157, R174 ;  /* 0x000000ae9d9d7220 */ /* 0x000fca0000410000 */
[----:B------:R-:W-:Y:S01]  /*4670*/  F2FP.BF16.F32.PACK_AB R157, R157, R158 ;  /* 0x0000009e9d9d723e */ /* 0x000fe200000010ff */
[----:B------:R-:W-:-:S04]  /*4680*/  FFMA.FTZ R158, R24, R162, R163 ;  /* 0x000000a2189e7223 */ /* 0x000fc800000100a3 */
[----:B------:R-:W-:-:S04]  /*4690*/  FADD.FTZ R158, R223, -R158 ;  /* 0x8000009edf9e7221 */ /* 0x000fc80000010000 */
[----:B------:R-:W-:-:S04]  /*46a0*/  FFMA.FTZ R158, R175, R158, R37 ;  /* 0x0000009eaf9e7223 */ /* 0x000fc80000010025 */
[----:B------:R-:W-:-:S05]  /*46b0*/  FMUL.FTZ R158, R158, R174 ;  /* 0x000000ae9e9e7220 */ /* 0x000fca0000410000 */
[----:B------:R-:W-:Y:S01]  /*46c0*/  F2FP.BF16.F32.PACK_AB R158, R158, R159 ;  /* 0x0000009f9e9e723e */ /* 0x000fe200000010ff */
[----:B------:R-:W-:-:S04]  /*46d0*/  FFMA.FTZ R159, R25, R162, R163 ;  /* 0x000000a2199f7223 */ /* 0x000fc800000100a3 */
[----:B------:R-:W-:-:S04]  /*46e0*/  FADD.FTZ R159, R221, -R159 ;  /* 0x8000009fdd9f7221 */ /* 0x000fc80000010000 */
[----:B------:R-:W-:-:S04]  /*46f0*/  FFMA.FTZ R159, R175, R159, R39 ;  /* 0x0000009faf9f7223 */ /* 0x000fc80000010027 */
[----:B------:R-:W-:-:S05]  /*4700*/  FMUL.FTZ R159, R159, R174 ;  /* 0x000000ae9f9f7220 */ /* 0x000fca0000410000 */
[----:B------:R-:W-:Y:S02]  /*4710*/  F2FP.BF16.F32.PACK_AB R159, R159, R160 ;  /* 0x000000a09f9f723e */ /* 0x000fe400000010ff */
[----:B------:R-:W0:Y:S02]  /*4720*/  LDC.64 R160, c[0x0][0x468] ;  /* 0x00011a00ffa07b82 */ /* 0x000e240000000a00 */
[C---:B0-----:R-:W-:Y:S01]  /*4730*/  IMAD.WIDE.U32 R160, R2.reuse, 0x10, R160 ;  /* 0x0000001002a07825 */ /* 0x041fe200078e00a0 */
[----:B------:R-:W-:-:S04]  /*4740*/  IADD3 R2, PT, PT, R2, 0x20, RZ ;  /* 0x0000002002027810 */ /* 0x000fc80007ffe0ff */
[----:B------:R0:W-:Y:S03]  /*4750*/  STG.E.128 desc[UR6][R160.64], R156 ;  /* 0x0000009ca0007986 */ /* 0x0001e6000c101d06 */
.L_x_9753:
[----:B------:R-:W-:Y:S05]  /*4760*/  BSYNC.RECONVERGENT B2 ;  /* 0x0000000000027941 */ /* 0x000fea0003800200 */
.L_x_9752:
[----:B------:R-:W-:Y:S04]  /*4770*/  BSSY.RECONVERGENT B2, `(.L_x_9754) ;  /* 0x000002a000027945 */ /* 0x000fe80003800200 */
[----:B------:R-:W-:Y:S05]  /*4780*/  @!P3 BRA `(.L_x_9755) ;  /* 0x0000000000a0b947 */ /* 0x000fea0003800000 */
        /* <DEDUP_REMOVED lines=40> */
.L_x_9755:
[----:B------:R-:W-:Y:S05]  /*4a10*/  BSYNC.RECONVERGENT B2 ;  /* 0x0000000000027941 */ /* 0x000fea0003800200 */
.L_x_9754:
[----:B------:R-:W-:Y:S04]  /*4a20*/  BSSY.RECONVERGENT B2, `(.L_x_9756) ;  /* 0x000002a000027945 */ /* 0x000fe80003800200 */
[----:B------:R-:W-:Y:S05]  /*4a30*/  @!P2 BRA `(.L_x_9757) ;  /* 0x0000000000a0a947 */ /* 0x000fea0003800000 */
        /* <DEDUP_REMOVED lines=40> */
.L_x_9757:
[----:B------:R-:W-:Y:S05]  /*4cc0*/  BSYNC.RECONVERGENT B2 ;  /* 0x0000000000027941 */ /* 0x000fea0003800200 */
.L_x_9756:
[----:B------:R-:W-:Y:S04]  /*4cd0*/  BSSY.RECONVERGENT B2, `(.L_x_9758) ;  /* 0x000002a000027945 */ /* 0x000fe80003800200 */
[----:B------:R-:W-:Y:S05]  /*4ce0*/  @!P1 BRA `(.L_x_9759) ;  /* 0x0000000000a09947 */ /* 0x000fea0003800000 */
        /* <DEDUP_REMOVED lines=40> */
.L_x_9759:
[----:B------:R-:W-:Y:S05]  /*4f70*/  BSYNC.RECONVERGENT B2 ;  /* 0x0000000000027941 */ /* 0x000fea0003800200 */
.L_x_9758:
[----:B------:R-:W-:Y:S05]  /*4f80*/  @!P0 BRA `(.L_x_9748) ;  /* 0x0000001000408947 */ /* 0x000fea0003800000 */
        /* <DEDUP_REMOVED lines=16> */
[----:B-1----:R-:W0:Y:S02]  /*5090*/  LDC.64 R160, c[0x0][0x468] ;  /* 0x00011a00ffa07b82 */ /* 0x002e240000000a00 */
[----:B------:R-:W-:Y:S01]  /*50a0*/  F2FP.BF16.F32.PACK_AB R156, R156, R157 ;  /* 0x0000009d9c9c723e */ /* 0x000fe200000010ff */
[----:B------:R-:W-:-:S04]  /*50b0*/  FFMA.FTZ R157, R178, R162, R163 ;  /* 0x000000a2b29d7223 */ /* 0x000fc800000100a3 */
[----:B------:R-:W-:-:S04]  /*50c0*/  FADD.FTZ R157, R211, -R157 ;  /* 0x8000009dd39d7221 */ /* 0x000fc80000010000 */
[----:B------:R-:W-:-:S04]  /*50d0*/  FFMA.FTZ R157, R175, R157, R143 ;  /* 0x0000009daf9d7223 */ /* 0x000fc8000001008f */
[----:B------:R-:W-:-:S05]  /*50e0*/  FMUL.FTZ R157, R157, R174 ;  /* 0x000000ae9d9d7220 */ /* 0x000fca0000410000 */
[----:B------:R-:W-:Y:S01]  /*50f0*/  F2FP.BF16.F32.PACK_AB R157, R157, R158 ;  /* 0x0000009e9d9d723e */ /* 0x000fe200000010ff */
[----:B------:R-:W-:Y:S01]  /*5100*/  FFMA.FTZ R158, R176, R162, R163 ;  /* 0x000000a2b09e7223 */ /* 0x000fe200000100a3 */
[----:B0-----:R-:W-:-:S04]  /*5110*/  IMAD.WIDE.U32 R160, R2, 0x10, R160 ;  /* 0x0000001002a07825 */ /* 0x001fc800078e00a0 */
[----:B------:R-:W-:-:S04]  /*5120*/  FADD.FTZ R158, R187, -R158 ;  /* 0x8000009ebb9e7221 */ /* 0x000fc80000010000 */
[----:B------:R-:W-:-:S04]  /*5130*/  FFMA.FTZ R158, R175, R158, R145 ;  /* 0x0000009eaf9e7223 */ /* 0x000fc80000010091 */
[----:B------:R-:W-:-:S05]  /*5140*/  FMUL.FTZ R158, R158, R174 ;  /* 0x000000ae9e9e7220 */ /* 0x000fca0000410000 */
[----:B------:R-:W-:Y:S01]  /*5150*/  F2FP.BF16.F32.PACK_AB R158, R158, R159 ;  /* 0x0000009f9e9e723e */ /* 0x000fe200000010ff */
[-CC-:B------:R-:W-:Y:S01]  /*5160*/  FFMA.FTZ R159, R184, R162.reuse, R163.reuse ;  /* 0x000000a2b89f7223 */ /* 0x180fe200000100a3 */
[----:B------:R-:W-:-:S03]  /*5170*/  FFMA.FTZ R162, R186, R162, R163 ;  /* 0x000000a2baa27223 */ /* 0x000fc600000100a3 */
[----:B------:R-:W-:Y:S01]  /*5180*/  FADD.FTZ R159, R183, -R159 ;  /* 0x8000009fb79f7221 */ /* 0x000fe20000010000 */
[----:B------:R-:W-:-:S03]  /*5190*/  FADD.FTZ R162, R185, -R162 ;  /* 0x800000a2b9a27221 */ /* 0x000fc60000010000 */
[C---:B------:R-:W-:Y:S01]  /*51a0*/  FFMA.FTZ R159, R175.reuse, R159, R147 ;  /* 0x0000009faf9f7223 */ /* 0x040fe20000010093 */
[----:B------:R-:W-:-:S03]  /*51b0*/  FFMA.FTZ R162, R175, R162, R146 ;  /* 0x000000a2afa27223 */ /* 0x000fc60000010092 */
[-C--:B------:R-:W-:Y:S01]  /*51c0*/  FMUL.FTZ R159, R159, R174.reuse ;  /* 0x000000ae9f9f7220 */ /* 0x080fe20000410000 */
[----:B------:R-:W-:-:S05]  /*51d0*/  FMUL.FTZ R162, R162, R174 ;  /* 0x000000aea2a27220 */ /* 0x000fca0000410000 */
[----:B------:R-:W-:-:S05]  /*51e0*/  F2FP.BF16.F32.PACK_AB R159, R159, R162 ;  /* 0x000000a29f9f723e */ /* 0x000fca00000010ff */
[----:B------:R0:W-:Y:S01]  /*51f0*/  STG.E.128 desc[UR6][R160.64], R156 ;  /* 0x0000009ca0007986 */ /* 0x0001e2000c101d06 */
[----:B------:R-:W-:Y:S05]  /*5200*/  BRA `(.L_x_9748) ;  /* 0x0000000c00a07947 */ /* 0x000fea0003800000 */
.L_x_9751:
[----:B------:R-:W-:Y:S04]  /*5210*/  BSSY.RECONVERGENT B2, `(.L_x_9760) ;  /* 0x000002e000027945 */ /* 0x000fe80003800200 */
[----:B------:R-:W-:Y:S05]  /*5220*/  @!P4 BRA `(.L_x_9761) ;  /* 0x0000000000b0c947 */ /* 0x000fea0003800000 */
[----:B-1----:R-:W0:Y:S01]  /*5230*/  LDC.64 R160, c[0x0][0x478] ;  /* 0x00011e00ffa07b82 */ /* 0x002e220000000a00 */
        /* <DEDUP_REMOVED lines=12> */
[-C--:B------:R-:W-:Y:S01]  /*5300*/  FMUL.FTZ R159, R150, R174.reuse ;  /* 0x000000ae969f7220 */ /* 0x080fe20000410000 */
[----:B------:R-:W-:Y:S01]  /*5310*/  FMUL.FTZ R156, R151, R174 ;  /* 0x000000ae979c7220 */ /* 0x000fe20000410000 */
[C---:B------:R-:W-:Y:S01]  /*5320*/  FFMA.FTZ R148, R175.reuse, R148, R36 ;  /* 0x00000094af947223 */ /* 0x040fe20000010024 */
[----:B------:R-:W-:Y:S01]  /*5330*/  FFMA.FTZ R149, R175, R149, R37 ;  /* 0x00000095af957223 */ /* 0x000fe20000010025 */
[-CC-:B------:R-:W-:Y:S01]  /*5340*/  FFMA.FTZ R152, R0, R162.reuse, R163.reuse ;  /* 0x000000a200987223 */ /* 0x180fe200000100a3 */
[----:B------:R-:W-:Y:S01]  /*5350*/  FFMA.FTZ R153, R19, R162, R163 ;  /* 0x000000a213997223 */ /* 0x000fe200000100a3 */
[----:B------:R-:W-:Y:S01]  /*5360*/  FADD.FTZ R154, R226, -R154 ;  /* 0x8000009ae29a7221 */ /* 0x000fe20000010000 */
[----:B------:R-:W-:Y:S01]  /*5370*/  FADD.FTZ R155, R225, -R155 ;  /* 0x8000009be19b7221 */ /* 0x000fe20000010000 */
[----:B------:R-:W-:Y:S01]  /*5380*/  F2FP.BF16.F32.PACK_AB R159, R156, R159 ;  /* 0x0000009f9c9f723e */ /* 0x000fe200000010ff */
[-C--:B------:R-:W-:Y:S01]  /*5390*/  FMUL.FTZ R158, R148, R174.reuse ;  /* 0x000000ae949e7220 */ /* 0x080fe20000410000 */
[----:B------:R-:W-:Y:S01]  /*53a0*/  FMUL.FTZ R156, R149, R174 ;  /* 0x000000ae959c7220 */ /* 0x000fe20000410000 */
[----:B------:R-:W-:Y:S01]  /*53b0*/  FADD.FTZ R152, R182, -R152 ;  /* 0x80000098b6987221 */ /* 0x000fe20000010000 */
[----:B------:R-:W-:Y:S01]  /*53c0*/  FADD.FTZ R153, R227, -R153 ;  /* 0x80000099e3997221 */ /* 0x000fe20000010000 */
[C---:B------:R-:W-:Y:S01]  /*53d0*/  FFMA.FTZ R154, R175.reuse, R154, R42 ;  /* 0x0000009aaf9a7223 */ /* 0x040fe2000001002a */
[----:B------:R-:W-:Y:S01]  /*53e0*/  FFMA.FTZ R155, R175, R155, R43 ;  /* 0x0000009baf9b7223 */ /* 0x000fe2000001002b */
[----:B------:R-:W-:Y:S01]  /*53f0*/  F2FP.BF16.F32.PACK_AB R158, R156, R158 ;  /* 0x0000009e9c9e723e */ /* 0x000fe200000010ff */
[----:B0-----:R-:W-:-:S04]  /*5400*/  IMAD.WIDE.U32 R160, R2, 0x20, R160 ;  /* 0x0000002002a07825 */ /* 0x001fc800078e00a0 */
[C---:B------:R-:W-:Y:S01]  /*5410*/  FFMA.FTZ R152, R175.reuse, R152, R40 ;  /* 0x00000098af987223 */ /* 0x040fe20000010028 */
[----:B------:R-:W-:Y:S01]  /*5420*/  FFMA.FTZ R153, R175, R153, R41 ;  /* 0x00000099af997223 */ /* 0x000fe20000010029 */
[-C--:B------:R-:W-:Y:S01]  /*5430*/  FMUL.FTZ R157, R154, R174.reuse ;  /* 0x000000ae9a9d7220 */ /* 0x080fe20000410000 */
[-C--:B------:R-:W-:Y:S01]  /*5440*/  FMUL.FTZ R156, R155, R174.reuse ;  /* 0x000000ae9b9c7220 */ /* 0x080fe20000410000 */
[----:B------:R-:W-:Y:S04]  /*5450*/  STG.E.128 desc[UR6][R160.64+0x10], R148 ;  /* 0x00001094a0007986 */ /* 0x000fe8000c101d06 */
[----:B------:R0:W-:Y:S01]  /*5460*/  STG.E.128 desc[UR6][R160.64], R152 ;  /* 0x00000098a0007986 */ /* 0x0001e2000c101d06 */
[----:B------:R-:W-:Y:S01]  /*5470*/  F2FP.BF16.F32.PACK_AB R157, R156, R157 ;  /* 0x0000009d9c9d723e */ /* 0x000fe200000010ff */
[-C--:B------:R-:W-:Y:S01]  /*5480*/  FMUL.FTZ R156, R152, R174.reuse ;  /* 0x000000ae989c7220 */ /* 0x080fe20000410000 */
[----:B0-----:R-:W-:-:S05]  /*5490*/  FMUL.FTZ R160, R153, R174 ;  /* 0x000000ae99a07220 */ /* 0x001fca0000410000 */
[----:B------:R-:W-:Y:S02]  /*54a0*/  F2FP.BF16.F32.PACK_AB R156, R160, R156 ;  /* 0x0000009ca09c723e */ /* 0x000fe400000010ff */
[----:B------:R-:W0:Y:S02]  /*54b0*/  LDC.64 R160, c[0x0][0x468] ;  /* 0x00011a00ffa07b82 */ /* 0x000e240000000a00 */
[C---:B0-----:R-:W-:Y:S01]  /*54c0*/  IMAD.WIDE.U32 R160, R2.reuse, 0x10, R160 ;  /* 0x0000001002a07825 */ /* 0x041fe200078e00a0 */
[----:B------:R-:W-:-:S04]  /*54d0*/  IADD3 R2, PT, PT, R2, 0x20, RZ ;  /* 0x0000002002027810 */ /* 0x000fc80007ffe0ff */
[----:B------:R0:W-:Y:S03]  /*54e0*/  STG.E.128 desc[UR6][R160.64], R156 ;  /* 0x0000009ca0007986 */ /* 0x0001e6000c101d06 */
.L_x_9761:
[----:B------:R-:W-:Y:S05]  /*54f0*/  BSYNC.RECONVERGENT B2 ;  /* 0x0000000000027941 */ /* 0x000fea0003800200 */
.L_x_9760:
[----:B------:R-:W-:Y:S04]  /*5500*/  BSSY.RECONVERGENT B2, `(.L_x_9762) ;  /* 0x000002e000027945 */ /* 0x000fe80003800200 */
[----:B------:R-:W-:Y:S05]  /*5510*/  @!P3 BRA `(.L_x_9763) ;  /* 0x0000000000b0b947 */ /* 0x000fea0003800000 */
[----:B01----:R-:W0:Y:S01]  /*5520*/  LDC.64 R160, c[0x0][0x478] ;  /* 0x00011e00ffa07b82 */ /* 0x003e220000000a00 */
        /* <DEDUP_REMOVED lines=43> */
.L_x_9763:
[----:B------:R-:W-:Y:S05]  /*57e0*/  BSYNC.RECONVERGENT B2 ;  /* 0x0000000000027941 */ /* 0x000fea0003800200 */
.L_x_9762:
[----:B------:R-:W-:Y:S04]  /*57f0*/  BSSY.RECONVERGENT B2, `(.L_x_9764) ;  /* 0x000002e000027945 */ /* 0x000fe80003800200 */
[----:B------:R-:W-:Y:S05]  /*5800*/  @!P2 BRA `(.L_x_9765) ;  /* 0x0000000000b0a947 */ /* 0x000fea0003800000 */
[----:B012---:R-:W0:Y:S01]  /*5810*/  LDC.64 R160, c[0x0][0x478] ;  /* 0x00011e00ffa07b82 */ /* 0x007e220000000a00 */
        /* <DEDUP_REMOVED lines=43> */
.L_x_9765:
[----:B------:R-:W-:Y:S05]  /*5ad0*/  BSYNC.RECONVERGENT B2 ;  /* 0x0000000000027941 */ /* 0x000fea0003800200 */
.L_x_9764:
[----:B------:R-:W-:Y:S04]  /*5ae0*/  BSSY.RECONVERGENT B2, `(.L_x_9766) ;  /* 0x000002e000027945 */ /* 0x000fe80003800200 */
[----:B------:R-:W-:Y:S05]  /*5af0*/  @!P1 BRA `(.L_x_9767) ;  /* 0x0000000000b09947 */ /* 0x000fea0003800000 */
[----:B0123--:R-:W0:Y:S01]  /*5b00*/  LDC.64 R160, c[0x0][0x478] ;  /* 0x00011e00ffa07b82 */ /* 0x00fe220000000a00 */
        /* <DEDUP_REMOVED lines=43> */
.L_x_9767:
[----:B------:R-:W-:Y:S05]  /*5dc0*/  BSYNC.RECONVERGENT B2 ;  /* 0x0000000000027941 */ /* 0x000fea0003800200 */
.L_x_9766:
[----:B------:R-:W-:Y:S05]  /*5dd0*/  @!P0 BRA `(.L_x_9748) ;  /* 0x0000000000ac8947 */ /* 0x000fea0003800000 */
[-CC-:B------:R-:W-:Y:S01]  /*5de0*/  FFMA.FTZ R151, R184, R162.reuse, R163.reuse ;  /* 0x000000a2b8977223 */ /* 0x180fe200000100a3 */
[-CC-:B------:R-:W-:Y:S01]  /*5df0*/  FFMA.FTZ R150, R186, R162.reuse, R163.reuse ;  /* 0x000000a2ba967223 */ /* 0x180fe200000100a3 */
[----:B01234-:R-:W0:Y:S01]  /*5e00*/  LDC.64 R160, c[0x0][0x478] ;  /* 0x00011e00ffa07b82 */ /* 0x01fe220000000a00 */
[-C--:B------:R-:W-:Y:S01]  /*5e10*/  FFMA.FTZ R148, R177, R162.reuse, R163 ;  /* 0x000000a2b1947223 */ /* 0x080fe200000100a3 */
[----:B------:R-:W-:Y:S01]  /*5e20*/  FADD.FTZ R151, R183, -R151 ;  /* 0x80000097b7977221 */ /* 0x000fe20000010000 */
[----:B------:R-:W-:Y:S01]  /*5e30*/  FADD.FTZ R150, R185, -R150 ;  /* 0x80000096b9967221 */ /* 0x000fe20000010000 */
[----:B------:R-:W-:Y:S01]  /*5e40*/  FFMA.FTZ R149, R176, R162, R163 ;  /* 0x000000a2b0957223 */ /* 0x000fe200000100a3 */
[----:B------:R-:W-:Y:S01]  /*5e50*/  FADD.FTZ R148, R188, -R148 ;  /* 0x80000094bc947221 */ /* 0x000fe20000010000 */
[C---:B-----5:R-:W-:Y:S01]  /*5e60*/  FFMA.FTZ R151, R175.reuse, R151, R147 ;  /* 0x00000097af977223 */ /* 0x060fe20000010093 */
[----:B------:R-:W-:Y:S01]  /*5e70*/  FFMA.FTZ R150, R175, R150, R146 ;  /* 0x00000096af967223 */ /* 0x000fe20000010092 */
[----:B------:R-:W-:Y:S01]  /*5e80*/  FADD.FTZ R149, R187, -R149 ;  /* 0x80000095bb957221 */ /* 0x000fe20000010000 */
        /* <DEDUP_REMOVED lines=16> */
[C---:B------:R-:W-:Y:S01]  /*5f90*/  FFMA.FTZ R155, R175.reuse, R155, R143 ;  /* 0x0000009baf9b7223 */ /* 0x040fe2000001008f */
[----:B------:R-:W-:Y:S01]  /*5fa0*/  F2FP.BF16.F32.PACK_AB R158, R156, R158 ;  /* 0x0000009e9c9e723e */ /* 0x000fe200000010ff */
[C---:B------:R-:W-:Y:S01]  /*5fb0*/  FFMA.FTZ R152, R175.reuse, R152, R140 ;  /* 0x00000098af987223 */ /* 0x040fe2000001008c */
[----:B------:R-:W-:Y:S01]  /*5fc0*/  FFMA.FTZ R153, R175, R153, R141 ;  /* 0x00000099af997223 */ /* 0x000fe2000001008d */
[----:B0-----:R-:W-:-:S04]  /*5fd0*/  IMAD.WIDE.U32 R160, R2, 0x20, R160 ;  /* 0x0000002002a07825 */ /* 0x001fc800078e00a0 */
[-C--:B------:R-:W-:Y:S01]  /*5fe0*/  FMUL.FTZ R157, R154, R174.reuse ;  /* 0x000000ae9a9d7220 */ /* 0x080fe20000410000 */
[-C--:B------:R-:W-:Y:S01]  /*5ff0*/  FMUL.FTZ R156, R155, R174.reuse ;  /* 0x000000ae9b9c7220 */ /* 0x080fe20000410000 */
[----:B------:R-:W-:Y:S04]  /*6000*/  STG.E.128 desc[UR6][R160.64], R152 ;  /* 0x00000098a0007986 */ /* 0x000fe8000c101d06 */
[----:B------:R-:W-:Y:S01]  /*6010*/  F2FP.BF16.F32.PACK_AB R157, R156, R157 ;  /* 0x0000009d9c9d723e */ /* 0x000fe200000010ff */
[-C--:B------:R-:W-:Y:S01]  /*6020*/  FMUL.FTZ R156, R152, R174.reuse ;  /* 0x000000ae989c7220 */ /* 0x080fe20000410000 */
[----:B------:R0:W-:Y:S02]  /*6030*/  STG.E.128 desc[UR6][R160.64+0x10], R148 ;  /* 0x00001094a0007986 */ /* 0x0001e4000c101d06 */
[----:B0-----:R-:W-:-:S05]  /*6040*/  FMUL.FTZ R160, R153, R174 ;  /* 0x000000ae99a07220 */ /* 0x001fca0000410000 */
[----:B------:R-:W-:Y:S02]  /*6050*/  F2FP.BF16.F32.PACK_AB R156, R160, R156 ;  /* 0x0000009ca09c723e */ /* 0x000fe400000010ff */
[----:B------:R-:W0:Y:S02]  /*6060*/  LDC.64 R160, c[0x0][0x468] ;  /* 0x00011a00ffa07b82 */ /* 0x000e240000000a00 */
[----:B0-----:R-:W-:-:S05]  /*6070*/  IMAD.WIDE.U32 R160, R2, 0x10, R160 ;  /* 0x0000001002a07825 */ /* 0x001fca00078e00a0 */
[----:B------:R0:W-:Y:S02]  /*6080*/  STG.E.128 desc[UR6][R160.64], R156 ;  /* 0x0000009ca0007986 */ /* 0x0001e4000c101d06 */
.L_x_9748:
[----:B------:R-:W-:Y:S05]  /*6090*/  BSYNC.RECONVERGENT B1 ;  /* 0x0000000000017941 */ /* 0x000fea0003800200 */
.L_x_9730:
[----:B0-234-:R-:W0:Y:S02]  /*60a0*/  LDC.64 R156, c[0x0][0x380] ;  /* 0x0000e000ff9c7b82 */ /* 0x01de240000000a00 */
[----:B0-----:R-:W-:-:S04]  /*60b0*/  LEA R228, R156, R228, 0x2 ;  /* 0x000000e49ce47211 */ /* 0x001fc800078e10ff */
[----:B------:R-:W-:-:S13]  /*60c0*/  ISETP.GE.AND P0, PT, R228, R157, PT ;  /* 0x0000009de400720c */ /* 0x000fda0003f06270 */
[----:B------:R-:W-:Y:S05]  /*60d0*/  @!P0 BRA `(.L_x_9768) ;  /* 0xffffffa8003c8947 */ /* 0x000fea000383ffff */
.L_x_9718:
[----:B------:R-:W-:Y:S05]  /*60e0*/  BSYNC B0 ;  /* 0x0000000000007941 */ /* 0x000fea0003800000 */
.L_x_9717:
[----:B------:R-:W0:Y:S01]  /*60f0*/  S2R R3, SR_CgaCtaId ;  /* 0x0000000000037919 */ /* 0x000e220000008800 */
[----:B------:R-:W-:Y:S01]  /*6100*/  SHF.R.U32.HI R2, RZ, 0x5, R252 ;  /* 0x00000005ff027819 */ /* 0x000fe200000116fc */
[----:B------:R-:W-:Y:S05]  /*6110*/  WARPSYNC.ALL ;  /* 0x0000000000007948 */ /* 0x000fea0003800000 */
[----:B------:R-:W-:Y:S01]  /*6120*/  MOV R0, 0x400 ;  /* 0x0000040000007802 */ /* 0x000fe20000000f00 */
[----:B------:R-:W-:Y:S01]  /*6130*/  IMAD R231, R2, 0xa0, R231 ;  /* 0x000000a002e77824 */ /* 0x000fe200078e02e7 */
[----:B------:R-:W2:Y:S01]  /*6140*/  S2UR UR4, SR_CTAID.X ;  /* 0x00000000000479c3 */ /* 0x000ea20000002500 */
[----:B------:R-:W3:Y:S01]  /*6150*/  LDCU.128 UR16, c[0x0][0x440] ;  /* 0x00008800ff1077ac */ /* 0x000ee20008000c00 */
        /* <DEDUP_REMOVED lines=8> */
[----:B------:R0:W-:Y:S04]  /*61e0*/  STS.128 [R231+0x810], R60 ;  /* 0x0008103ce7007388 */ /* 0x0001e80000000c00 */
[----:B------:R-:W-:Y:S04]  /*61f0*/  STS.128 [R231+0xc00], R56 ;  /* 0x000c0038e7007388 */ /* 0x000fe80000000c00 */
[----:B------:R-:W-:Y:S04]  /*6200*/  STS.128 [R231+0xc10], R52 ;  /* 0x000c1034e7007388 */ /* 0x000fe80000000c00 */
[----:B------:R2:W-:Y:S04]  /*6210*/  STS.128 [R231+0x1000], R48 ;  /* 0x00100030e7007388 */ /* 0x0005e80000000c00 */
[----:B------:R4:W-:Y:S01]  /*6220*/  STS.128 [R231+0x1010], R44 ;  /* 0x0010102ce7007388 */ /* 0x0009e20000000c00 */
[----:B0-----:R-:W-:Y:S01]  /*6230*/  LOP3.LUT R63, R252, 0x7f, RZ, 0x3c, !PT ;  /* 0x0000007ffc3f7812 */ /* 0x001fe200078e3cff */
[----:B------:R-:W-:Y:S01]  /*6240*/  BAR.SYNC.DEFER_BLOCKING 0x0 ;  /* 0x0000000000007b1d */ /* 0x000fe20000010000 */
[----:B--2---:R-:W-:-:S02]  /*6250*/  IMAD R51, R230, UR4, RZ ;  /* 0x00000004e6337c24 */ /* 0x004fc4000f8e02ff */
[----:B------:R-:W-:-:S03]  /*6260*/  IADD3 R230, PT, PT, R63, R230, RZ ;  /* 0x000000e63fe67210 */ /* 0x000fc60007ffe0ff */
[----:B----4-:R-:W-:Y:S02]  /*6270*/  IADD3 R44, P0, PT, R51, R252, RZ ;  /* 0x000000fc332c7210 */ /* 0x010fe40007f1e0ff */
[C---:B------:R-:W-:Y:S02]  /*6280*/  ISETP.GE.U32.AND P5, PT, R230.reuse, 0x180, PT ;  /* 0x00000180e600780c */ /* 0x040fe40003fa6070 */
[----:B------:R-:W-:Y:S02]  /*6290*/  IADD3.X R65, PT, PT, RZ, RZ, RZ, P0, !PT ;  /* 0x000000ffff417210 */ /* 0x000fe400007fe4ff */
[----:B------:R-:W-:Y:S02]  /*62a0*/  ISETP.GE.U32.AND P4, PT, R230, 0x280, PT ;  /* 0x00000280e600780c */ /* 0x000fe40003f86070 */
[C---:B------:R-:W-:Y:S02]  /*62b0*/  SHF.L.U64.HI R65, R44.reuse, 0x2, R65 ;  /* 0x000000022c417819 */ /* 0x040fe40000010241 */
[----:B------:R-:W-:Y:S01]  /*62c0*/  SHF.L.U32 R44, R44, 0x2, RZ ;  /* 0x000000022c2c7819 */ /* 0x000fe200000006ff */
[----:B------:R-:W0:Y:S03]  /*62d0*/  LDS R2, [R0] ;  /* 0x0000000000027984 */ /* 0x000e260000000800 */
[C---:B---3--:R-:W-:Y:S01]  /*62e0*/  IADD3 R46, P0, PT, R44.reuse, UR18, RZ ;  /* 0x000000122c2e7c10 */ /* 0x048fe2000ff1e0ff */
[----:B------:R-:W2:Y:S01]  /*62f0*/  LDS R5, [R0+0x1400] ;  /* 0x0014000000057984 */ /* 0x000ea20000000800 */
[----:B------:R-:W-:-:S02]  /*6300*/  IADD3 R44, P1, PT, R44, UR16, RZ ;  /* 0x000000102c2c7c10 */ /* 0x000fc4000ff3e0ff */
[C---:B------:R-:W-:Y:S01]  /*6310*/  IADD3.X R67, PT, PT, R65.reuse, UR19, RZ, P0, !PT ;  /* 0x0000001341437c10 */ /* 0x040fe200087fe4ff */
[----:B------:R-:W3:Y:S01]  /*6320*/  LDS R3, [R0+0x200] ;  /* 0x0002000000037984 */ /* 0x000ee20000000800 */
[C---:B------:R-:W-:Y:S02]  /*6330*/  ISETP.GE.U32.AND P0, PT, R230.reuse, 0x80, PT ;  /* 0x00000080e600780c */ /* 0x040fe40003f06070 */
[----:B------:R-:W-:Y:S01]  /*6340*/  IADD3.X R65, PT, PT, R65, UR17, RZ, P1, !PT ;  /* 0x0000001141417c10 */ /* 0x000fe20008ffe4ff */
[----:B------:R-:W4:Y:S01]  /*6350*/  LDS R14, [R0+0x1600] ;  /* 0x00160000000e7984 */ /* 0x000f220000000800 */
[----:B------:R-:W-:-:S03]  /*6360*/  ISETP.GE.U32.AND P1, PT, R230, 0x100, PT ;  /* 0x00000100e600780c */ /* 0x000fc60003f26070 */
        /* <DEDUP_REMOVED lines=272> */
.L_x_9729:
        /* <DEDUP_REMOVED lines=8> */
.L_x_9770:
[----:B------:R-:W-:Y:S05]  /*74f0*/  BSYNC B1 ;  /* 0x0000000000017941 */ /* 0x000fea0003800000 */
.L_x_9769:
        /* <DEDUP_REMOVED lines=9> */
.L_x_9771:
        /* <DEDUP_REMOVED lines=8> */
.L_x_9772:
[----:B------:R-:W-:Y:S02]  /*7610*/  MOV R159, R161 ;  /* 0x000000a1009f7202 */ /* 0x000fe40000000f00 */
[----:B------:R-:W-:-:S05]  /*7620*/  MOV R156, R162 ;  /* 0x000000a2009c7202 */ /* 0x000fca0000000f00 */
[----:B------:R-:W-:Y:S01]  /*7630*/  FADD.FTZ R160, R160, R156 ;  /* 0x0000009ca0a07221 */ /* 0x000fe20000010000 */
[----:B------:R-:W-:-:S07]  /*7640*/  MOV R156, 0xffffffff ;  /* 0xffffffff009c7802 */ /* 0x000fce0000000f00 */
[----:B------:R-:W-:Y:S05]  /*7650*/  WARPSYNC.COLLECTIVE R156, `(.L_x_9773) ;  /* 0x000000009c087348 */ /* 0x000fea0003c00000 */
[----:B------:R0:W1:Y:S02]  /*7660*/  SHFL.BFLY P6, R162, R159, R158, R157 ;  /* 0x0c00009e9fa27389 */ /* 0x00006400000c009d */
[----:B01----:R-:W-:Y:S05]  /*7670*/  ENDCOLLECTIVE ;  /* 0x000000000000791b */ /* 0x003fea0003800000 */
.L_x_9773:
        /* <DEDUP_REMOVED lines=8> */
.L_x_9774:
[----:B------:R-:W-:Y:S02]  /*7700*/  MOV R159, R161 ;  /* 0x000000a1009f7202 */ /* 0x000fe40000000f00 */
[----:B------:R-:W-:-:S05]  /*7710*/  MOV R156, R162 ;  /* 0x000000a2009c7202 */ /* 0x000fca0000000f00 */
[----:B------:R-:W-:Y:S01]  /*7720*/  FADD.FTZ R160, R160, R156 ;  /* 0x0000009ca0a07221 */ /* 0x000fe20000010000 */
[----:B------:R-:W-:-:S07]  /*7730*/  MOV R156, 0xffffffff ;  /* 0xffffffff009c7802 */ /* 0x000fce0000000f00 */
[----:B------:R-:W-:Y:S05]  /*7740*/  WARPSYNC.COLLECTIVE R156, `(.L_x_9775) ;  /* 0x000000009c087348 */ /* 0x000fea0003c00000 */
[----:B------:R0:W1:Y:S02]  /*7750*/  SHFL.BFLY P6, R162, R159, R158, R157 ;  /* 0x0c00009e9fa27389 */ /* 0x00006400000c009d */
[----:B01----:R-:W-:Y:S05]  /*7760*/  ENDCOLLECTIVE ;  /* 0x000000000000791b */ /* 0x003fea0003800000 */
.L_x_9775:
        /* <DEDUP_REMOVED lines=8> */
.L_x_9776:
[----:B------:R-:W-:Y:S02]  /*77f0*/  MOV R159, R161 ;  /* 0x000000a1009f7202 */ /* 0x000fe40000000f00 */
[----:B------:R-:W-:-:S05]  /*7800*/  MOV R156, R162 ;  /* 0x000000a2009c7202 */ /* 0x000fca0000000f00 */
[----:B------:R-:W-:Y:S01]  /*7810*/  FADD.FTZ R160, R160, R156 ;  /* 0x0000009ca0a07221 */ /* 0x000fe20000010000 */
[----:B------:R-:W-:-:S07]  /*7820*/  MOV R156, 0xffffffff ;  /* 0xffffffff009c7802 */ /* 0x000fce0000000f00 */
[----:B------:R-:W-:Y:S05]  /*7830*/  WARPSYNC.COLLECTIVE R156, `(.L_x_9777) ;  /* 0x000000009c087348 */ /* 0x000fea0003c00000 */
[----:B------:R0:W1:Y:S02]  /*7840*/  SHFL.BFLY P6, R162, R159, R158, R157 ;  /* 0x0c00009e9fa27389 */ /* 0x00006400000c009d */
[----:B01----:R-:W-:Y:S05]  /*7850*/  ENDCOLLECTIVE ;  /* 0x000000000000791b */ /* 0x003fea0003800000 */
.L_x_9777:
        /* <DEDUP_REMOVED lines=8> */
.L_x_9778:
[----:B------:R-:W-:Y:S02]  /*78e0*/  MOV R159, R161 ;  /* 0x000000a1009f7202 */ /* 0x000fe40000000f00 */
[----:B------:R-:W-:-:S07]  /*78f0*/  MOV R163, R162 ;  /* 0x000000a200a37202 */ /* 0x000fce0000000f00 */
[----:B------:R-:W-:Y:S05]  /*7900*/  WARPSYNC.COLLECTIVE R156, `(.L_x_9779) ;  /* 0x000000009c087348 */ /* 0x000fea0003c00000 */
[----:B------:R0:W1:Y:S02]  /*7910*/  SHFL.BFLY P6, R162, R159, R158, R157 ;  /* 0x0c00009e9fa27389 */ /* 0x00006400000c009d */
[----:B01----:R-:W-:Y:S05]  /*7920*/  ENDCOLLECTIVE ;  /* 0x000000000000791b */ /* 0x003fea0003800000 */
.L_x_9779:
[----:B------:R-:W-:Y:S01]  /*7930*/  MOV R157, R162 ;  /* 0x000000a2009d7202 */ /* 0x000fe20000000f00 */
[----:B------:R-:W-:Y:S06]  /*7940*/  BRA `(.L_x_9780) ;  /* 0xffffffac00dc7947 */ /* 0x000fec000383ffff */
.L_x_9781:
        /* <DEDUP_REMOVED lines=11> */
.L_x_25432:


//--------------------- .text._ZN10layer_norm13ln_bwd_kernelINS_13Kernel_traitsIf13__nv_bfloat16fS2_fjLj1280ELj1ELj4ELj1ELj16ENS_18Kernel_traits_baseILj1280EfS2_fS2_fjLj128EEEEELb0ELb0ELb0ELb1EEEvNS_9BwdParamsE --------------------------
	.section	.text._ZN10layer_norm13ln_bwd_kernelINS_13Kernel_traitsIf13__nv_bfloat16fS2_fjLj1280ELj1ELj4ELj1ELj16ENS_18Kernel_traits_baseILj1280EfS2_fS2_fjLj128EEEEELb0ELb0ELb0ELb1EEEvNS_9BwdParamsE,"ax",@progbits
	.align	128
        .global         _ZN10layer_norm13ln_bwd_kernelINS_13Kernel_traitsIf13__nv_bfloat16fS2_fjLj1280ELj1ELj4ELj1ELj16ENS_18Kernel_traits_baseILj1280EfS2_fS2_fjLj128EEEEELb0ELb0ELb0ELb1EEEvNS_9BwdParamsE
        .type           _ZN10layer_norm13ln_bwd_kernelINS_13Kernel_traitsIf13__nv_bfloat16fS2_fjLj1280ELj1ELj4ELj1ELj16ENS_18Kernel_traits_baseILj1280EfS2_fS2_fjLj128EEEEELb0ELb0ELb0ELb1EEEvNS_9BwdParamsE,@function
        .size           _ZN10layer_norm13ln_bwd_kernelINS_13Kernel_traitsIf13__nv_bfloat16fS2_fjLj1280ELj1ELj4ELj1ELj16ENS_18Kernel_traits_baseILj1280EfS2_fS2_fjLj128EEEEELb0ELb0ELb0ELb1EEEvNS_9BwdParamsE,(.L_x_25433 - _ZN10layer_norm13ln_bwd_kernelINS_13Kernel_traitsIf13__nv_bfloat16fS2_fjLj1280ELj1ELj4ELj1ELj16ENS_18Kernel_traits_baseILj1280EfS2_fS2_fjLj128EEEEELb0ELb0ELb0ELb1EEEvNS_9BwdParamsE)
        .other          _ZN10layer_norm13ln_bwd_kernelINS_13Kernel_traitsIf13__nv_bfloat16fS2_fjLj1280ELj1ELj4ELj1ELj16ENS_18Kernel_traits_baseILj1280EfS2_fS2_fjLj128EEEEELb0ELb0ELb0ELb1EEEvNS_9BwdParamsE,@"STO_CUDA_ENTRY STV_DEFAULT"
_ZN10layer_norm13ln_bwd_kernelINS_13Kernel_traitsIf13__nv_bfloat16fS2_fjLj1280ELj1ELj4ELj1ELj16ENS_18Kernel_traits_baseILj1280EfS2_fS2_fjLj128EEEEELb0ELb0ELb0ELb1EEEvNS_9BwdParamsE:
.text._ZN10layer_norm13ln_bwd_kernelINS_13Kernel_traitsIf13__nv_bfloat16fS2_fjLj1280ELj1ELj4ELj1ELj16ENS_18Kernel_traits_baseILj1280EfS2_fS2_fjLj128EEEEELb0ELb0ELb0ELb1EEEvNS_9BwdParamsE:
        /* <DEDUP_REMOVED lines=59> */
[----:B------:R1:W-:Y:S01]  /*03b0*/  STL [R1+0x1c], RZ ;  /* 0x00001cff01007387 */ /* 0x0003e20000100800 */
[----:B------:R-:W2:Y:S03]  /*03c0*/  LDCU.64 UR4, c[0x0][0x3e0] ;  /* 0x00007c00ff0477ac */ /* 0x000ea60008000a00 */
[----:B------:R1:W-:Y:S04]  /*03d0*/  STL [R1+0x18], RZ ;  /* 0x000018ff01007387 */ /* 0x0003e80000100800 */
[----:B------:R1:W-:Y:S04]  /*03e0*/  STL [R1+0x14], RZ ;  /* 0x000014ff01007387 */ /* 0x0003e80000100800 */
[----:B------:R1:W-:Y:S04]  /*03f0*/  STL [R1+0x10], RZ ;  /* 0x000010ff01007387 */ /* 0x0003e80000100800 */
[----:B------:R1:W-:Y:S04]  /*0400*/  STL [R1+0xc], RZ ;  /* 0x00000cff01007387 */ /* 0x0003e80000100800 */
[----:B------:R1:W-:Y:S01]  /*0410*/  STL [R1+0x8], RZ ;  /* 0x000008ff01007387 */ /* 0x0003e20000100800 */
[----:B0-----:R-:W-:-:S03]  /*0420*/  IMAD.WIDE.U32 R2, R187, 0x20, R2 ;  /* 0x00000020bb027825 */ /* 0x001fc600078e0002 */
[----:B------:R1:W-:Y:S04]  /*0430*/  STL [R1+0x4], RZ ;  /* 0x000004ff01007387 */ /* 0x0003e80000100800 */
[----:B------:R1:W-:Y:S01]  /*0440*/  STL [R1], RZ ;  /* 0x000000ff01007387 */ /* 0x0003e20000100800 */
[----:B--2---:R-:W-:Y:S01]  /*0450*/  ISETP.NE.U32.AND P0, PT, RZ, UR4, PT ;  /* 0x00000004ff007c0c */ /* 0x004fe2000bf05070 */
[----:B------:R-:W-:Y:S01]  /*0460*/  HFMA2 R252, -RZ, RZ, 0, 0 ;  /* 0x00000000fffc7431 */ /* 0x000fe200000001ff */
[----:B------:R-:W-:Y:S01]  /*0470*/  BSSY B1, `(.L_x_9784) ;  /* 0x000052e000017945 */ /* 0x000fe20003800000 */
[----:B------:R-:W-:Y:S01]  /*0480*/  HFMA2 R215, -RZ, RZ, 0, 0 ;  /* 0x00000000ffd77431 */ /* 0x000fe200000001ff */
[----:B------:R-:W5:Y:S01]  /*0490*/  LDG.E.128 R64, desc[UR6][R2.64] ;  /* 0x0000000602407981 */ /* 0x000f62000c1e1d00 */
[----:B------:R-:W-:Y:S01]  /*04a0*/  HFMA2 R188, -RZ, RZ, 0, 0 ;  /* 0x00000000ffbc7431 */ /* 0x000fe200000001ff */
[----:B------:R-:W-:-:S02]  /*04b0*/  ISETP.NE.AND.EX P0, PT, RZ, UR5, PT, P0 ;  /* 0x00000005ff007c0c */ /* 0x000fc4000bf05300 */
[----:B------:R-:W-:Y:S01]  /*04c0*/  CS2R R184, SRZ ;  /* 0x0000000000b87805 */ /* 0x000fe2000001ff00 */
[----:B------:R-:W5:Y:S01]  /*04d0*/  LDG.E.128 R60, desc[UR6][R2.64+0x10] ;  /* 0x00001006023c7981 */ /* 0x000f62000c1e1d00 */
[----:B------:R-:W-:Y:S02]  /*04e0*/  CS2R R182, SRZ ;  /* 0x0000000000b67805 */ /* 0x000fe4000001ff00 */
[----:B------:R-:W-:Y:S02]  /*04f0*/  CS2R R180, SRZ ;  /* 0x0000000000b47805 */ /* 0x000fe4000001ff00 */
[----:B------:R-:W-:Y:S01]  /*0500*/  CS2R R178, SRZ ;  /* 0x0000000000b27805 */ /* 0x000fe2000001ff00 */
[----:B------:R-:W5:Y:S01]  /*0510*/  LDG.E.128 R56, desc[UR6][R2.64+0x400] ;  /* 0x0004000602387981 */ /* 0x000f62000c1e1d00 */
[----:B------:R-:W-:Y:S02]  /*0520*/  CS2R R250, SRZ ;  /* 0x0000000000fa7805 */ /* 0x000fe4000001ff00 */
[----:B------:R-:W-:-:S02]  /*0530*/  CS2R R248, SRZ ;  /* 0x0000000000f87805 */ /* 0x000fc4000001ff00 */
[----:B------:R-:W-:Y:S01]  /*0540*/  CS2R R246, SRZ ;  /* 0x0000000000f67805 */ /* 0x000fe2000001ff00 */
[----:B------:R-:W5:Y:S01]  /*0550*/  LDG.E.128 R52, desc[UR6][R2.64+0x410] ;  /* 0x0004100602347981 */ /* 0x000f62000c1e1d00 */
[----:B------:R-:W-:Y:S02]  /*0560*/  CS2R R244, SRZ ;  /* 0x0000000000f47805 */ /* 0x000fe4000001ff00 */
[----:B------:R-:W-:Y:S02]  /*0570*/  CS2R R242, SRZ ;  /* 0x0000000000f27805 */ /* 0x000fe4000001ff00 */
[----:B------:R-:W-:Y:S01]  /*0580*/  MOV R240, RZ ;  /* 0x000000ff00f07202 */ /* 0x000fe20000000f00 */
[----:B------:R-:W5:Y:S01]  /*0590*/  LDG.E.128 R48, desc[UR6][R2.64+0x800] ;  /* 0x0008000602307981 */ /* 0x000f62000c1e1d00 */
[----:B------:R-:W-:Y:S02]  /*05a0*/  CS2R R238, SRZ ;  /* 0x0000000000ee7805 */ /* 0x000fe4000001ff00 */
[----:B------:R-:W-:-:S02]  /*05b0*/  CS2R R236, SRZ ;  /* 0x0000000000ec7805 */ /* 0x000fc4000001ff00 */
        /* <DEDUP_REMOVED lines=15> */
[----:B------:R-:W-:-:S02]  /*06b0*/  MOV R192, RZ ;  /* 0x000000ff00c07202 */ /* 0x000fc40000000f00 */
[----:B------:R-:W-:Y:S01]  /*06c0*/  CS2R R190, SRZ ;  /* 0x0000000000be7805 */ /* 0x000fe2000001ff00 */
[----:B------:R0:W5:Y:S01]  /*06d0*/  LDG.E.128 R28, desc[UR6][R2.64+0x1010] ;  /* 0x00101006021c7981 */ /* 0x000162000c1e1d00 */
        /* <DEDUP_REMOVED lines=9> */
[----:B0-----:R-:W-:Y:S02]  /*0770*/  CS2R R2, SRZ ;  /* 0x0000000000027805 */ /* 0x001fe4000001ff00 */
[----:B-1----:R-:W-:-:S07]  /*0780*/  MOV R0, RZ ;  /* 0x000000ff00007202 */ /* 0x002fce0000000f00 */
.L_x_9799:
[----:B------:R-:W0:Y:S01]  /*0790*/  S2R R118, SR_TID.X ;  /* 0x0000000000767919 */ /* 0x000e220000002100 */
[----:B------:R-:W1:Y:S01]  /*07a0*/  LDC.64 R220, c[0x0][0x3c0] ;  /* 0x0000f000ffdc7b82 */ /* 0x000e620000000a00 */
[----:B------:R-:W-:Y:S01]  /*07b0*/  IMAD R116, R186, UR9, RZ ;  /* 0x00000009ba747c24 */ /* 0x000fe2000f8e02ff */
[----:B------:R-:W2:Y:S04]  /*07c0*/  LDL.LU R234, [R1] ;  /* 0x0000000001ea7983 */ /* 0x000ea80000300800 */
[----:B------:R-:W-:Y:S01]  /*07d0*/  SHF.R.S32.HI R117, RZ, 0x1f, R116 ;  /* 0x0000001fff757819 */ /* 0x000fe20000011474 */
[----:B------:R-:W3:Y:S01]  /*07e0*/  LDL.LU R232, [R1+0x8] ;  /* 0x0000080001e87983 */ /* 0x000ee20000300800 */
[----:B------:R-:W4:Y:S02]  /*07f0*/  LDC.64 R172, c[0x0][0x428] ;  /* 0x00010a00ffac7b82 */ /* 0x000f240000000a00 */
[----:B------:R-:W-:Y:S01]  /*0800*/  LEA.HI R214, R117, R116, RZ, 0x3 ;  /* 0x0000007475d67211 */ /* 0x000fe200078f18ff */
[----:B------:R-:W3:Y:S04]  /*0810*/  LDL.LU R233, [R1+0x10] ;  /* 0x0000100001e97983 */ /* 0x000ee80000300800 */
[----:B------:R-:W3:Y:S01]  /*0820*/  LDL.LU R231, [R1+0x18] ;  /* 0x0000180001e77983 */ /* 0x000ee20000300800 */
[----:B------:R-:W4:Y:S08]  /*0830*/  @P0 LDC.64 R204, c[0x0][0x3e0] ;  /* 0x0000f800ffcc0b82 */ /* 0x000f300000000a00 */
[----:B------:R-:W4:Y:S01]  /*0840*/  LDC.64 R160, c[0x0][0x3a8] ;  /* 0x0000ea00ffa07b82 */ /* 0x000f220000000a00 */
[----:B0-----:R-:W-:-:S07]  /*0850*/  LOP3.LUT R187, R118, 0x1f, RZ, 0xc0, !PT ;  /* 0x0000001f76bb7812 */ /* 0x001fce00078ec0ff */
[----:B------:R-:W0:Y:S01]  /*0860*/  LDC.64 R196, c[0x0][0x3c8] ;  /* 0x0000f200ffc47b82 */ /* 0x000e220000000a00 */
[----:B------:R-:W-:Y:S01]  /*0870*/  LEA.HI.SX32 R214, R214, R187, 0x1d ;  /* 0x000000bbd6d67211 */ /* 0x000fe200078feaff */
[----:B-1----:R-:W-:-:S03]  /*0880*/  IMAD.WIDE R220, R186, 0x4, R220 ;  /* 0x00000004badc7825 */ /* 0x002fc600078e02dc */
[----:B------:R-:W-:Y:S01]  /*0890*/  IADD3 R200, PT, PT, R214, 0x60, RZ ;  /* 0x00000060d6c87810 */ /* 0x000fe20007ffe0ff */
[----:B----4-:R-:W-:Y:S02]  /*08a0*/  @P0 IMAD.WIDE R204, R186, 0x2, R204 ;  /* 0x00000002bacc0825 */ /* 0x010fe400078e02cc */
[----:B------:R-:W4:Y:S02]  /*08b0*/  LDG.E R220, desc[UR6][R220.64] ;  /* 0x00000006dcdc7981 */ /* 0x000f24000c1e1900 */
[----:B------:R-:W-:Y:S02]  /*08c0*/  IMAD.WIDE.U32 R168, R200, 0x10, R172 ;  /* 0x00000010c8a87825 */ /* 0x000fe400078e00ac */
[----:B------:R-:W2:Y:S02]  /*08d0*/  @P0 LDG.E.U16 R204, desc[UR6][R204.64] ;  /* 0x00000006cccc0981 */ /* 0x000ea4000c1e1500 */
[C---:B------:R-:W-:Y:S02]  /*08e0*/  IMAD.WIDE.U32 R124, R214.reuse, 0x20, R160 ;  /* 0x00000020d67c7825 */ /* 0x040fe400078e00a0 */
[----:B------:R-:W3:Y:S02]  /*08f0*/  LDG.E.128 R168, desc[UR6][R168.64] ;  /* 0x00000006a8a87981 */ /* 0x000ee4000c1e1d00 */
[----:B------:R-:W-:-:S02]  /*0900*/  IMAD.WIDE.U32 R120, R214, 0x10, R172 ;  /* 0x00000010d6787825 */ /* 0x000fc400078e00ac */
[----:B------:R-:W3:Y:S02]  /*0910*/  LDG.E.128 R116, desc[UR6][R124.64] ;  /* 0x000000067c747981 */ /* 0x000ee4000c1e1d00 */
[----:B0-----:R-:W-:Y:S02]  /*0920*/  IMAD.WIDE R196, R186, 0x4, R196 ;  /* 0x00000004bac47825 */ /* 0x001fe400078e02c4 */
[----:B------:R-:W3:Y:S04]  /*0930*/  LDG.E.128 R120, desc[UR6][R120.64] ;  /* 0x0000000678787981 */ /* 0x000ee8000c1e1d00 */
[----:B------:R0:W3:Y:S04]  /*0940*/  LDG.E R193, desc[UR6][R196.64] ;  /* 0x00000006c4c17981 */ /* 0x0000e8000c1e1900 */
[----:B------:R-:W3:Y:S01]  /*0950*/  LDG.E.128 R124, desc[UR6][R124.64+0x10] ;  /* 0x000010067c7c7981 */ /* 0x000ee2000c1e1d00 */
[----:B------:R-:W-:-:S02]  /*0960*/  IADD3 R189, PT, PT, R214, 0x20, RZ ;  /* 0x00000020d6bd7810 */ /* 0x000fc40007ffe0ff */
[----:B------:R-:W-:-:S03]  /*0970*/  IADD3 R198, PT, PT, R214, 0x40, RZ ;  /* 0x00000040d6c67810 */ /* 0x000fc60007ffe0ff */
[----:B------:R-:W-:Y:S01]  /*0980*/  IMAD.WIDE.U32 R136, R189, 0x20, R160 ;  /* 0x00000020bd887825 */ /* 0x000fe200078e00a0 */
[----:B------:R-:W-:-:S03]  /*0990*/  IADD3 R202, PT, PT, R214, 0x80, RZ ;  /* 0x00000080d6ca7810 */ /* 0x000fc60007ffe0ff */
[--C-:B------:R-:W-:Y:S01]  /*09a0*/  IMAD.WIDE.U32 R132, R189, 0x10, R172.reuse ;  /* 0x00000010bd847825 */ /* 0x100fe200078e00ac */
[----:B------:R-:W3:Y:S03]  /*09b0*/  LDG.E.128 R128, desc[UR6][R136.64] ;  /* 0x0000000688807981 */ /* 0x000ee6000c1e1d00 */
[--C-:B------:R-:W-:Y:S02]  /*09c0*/  IMAD.WIDE.U32 R164, R198, 0x10, R172.reuse ;  /* 0x00000010c6a47825 */ /* 0x100fe400078e00ac */
[----:B------:R-:W3:Y:S02]  /*09d0*/  LDG.E.128 R132, desc[UR6][R132.64] ;  /* 0x0000000684847981 */ /* 0x000ee4000c1e1d00 */
[----:B------:R-:W-:Y:S02]  /*09e0*/  IMAD.WIDE.U32 R172, R202, 0x10, R172 ;  /* 0x00000010caac7825 */ /* 0x000fe400078e00ac */
[----:B------:R-:W3:Y:S02]  /*09f0*/  LDG.E.128 R164, desc[UR6][R164.64] ;  /* 0x00000006a4a47981 */ /* 0x000ee4000c1e1d00 */
[----:B------:R-:W-:-:S02]  /*0a00*/  IMAD.WIDE.U32 R144, R198, 0x20, R160 ;  /* 0x00000020c6907825 */ /* 0x000fc400078e00a0 */
[----:B------:R-:W3:Y:S04]  /*0a10*/  LDG.E.128 R172, desc[UR6][R172.64] ;  /* 0x00000006acac7981 */ /* 0x000ee8000c1e1d00 */
[----:B------:R-:W3:Y:S04]  /*0a20*/  LDG.E.128 R136, desc[UR6][R136.64+0x10] ;  /* 0x0000100688887981 */ /* 0x000ee8000c1e1d00 */
[----:B------:R-:W3:Y:S01]  /*0a30*/  LDG.E.128 R140, desc[UR6][R144.64] ;  /* 0x00000006908c7981 */ /* 0x000ee2000c1e1d00 */
[----:B------:R-:W-:-:S04]  /*0a40*/  ISETP.NE.U32.AND P1, PT, RZ, UR10, PT ;  /* 0x0000000aff007c0c */ /* 0x000fc8000bf25070 */
[----:B------:R-:W-:Y:S02]  /*0a50*/  ISETP.NE.AND.EX P1, PT, RZ, UR11, PT, P1 ;  /* 0x0000000bff007c0c */ /* 0x000fe4000bf25310 */
[----:B------:R-:W-:Y:S01]  /*0a60*/  ISETP.NE.AND P2, PT, RZ, UR8, PT ;  /* 0x00000008ff007c0c */ /* 0x000fe2000bf45270 */
[----:B------:R-:W-:Y:S01]  /*0a70*/  IMAD.WIDE.U32 R152, R200, 0x20, R160 ;  /* 0x00000020c8987825 */ /* 0x000fe200078e00a0 */
[----:B------:R-:W3:Y:S09]  /*0a80*/  LDG.E.128 R144, desc[UR6][R144.64+0x10] ;  /* 0x0000100690907981 */ /* 0x000ef2000c1e1d00 */
[----:B0-----:R-:W0:Y:S08]  /*0a90*/  @P1 LDC.64 R196, c[0x0][0x438] ;  /* 0x00010e00ffc41b82 */ /* 0x001e300000000a00 */
[----:B------:R-:W1:Y:S08]  /*0aa0*/  @P1 LDC.64 R222, c[0x0][0x438] ;  /* 0x00010e00ffde1b82 */ /* 0x000e700000000a00 */
[----:B------:R-:W2:Y:S08]  /*0ab0*/  @P1 LDC.64 R228, c[0x0][0x438] ;  /* 0x00010e00ffe41b82 */ /* 0x000eb00000000a00 */
[----:B------:R-:W1:Y:S01]  /*0ac0*/  @P1 LDC.64 R224, c[0x0][0x438] ;  /* 0x00010e00ffe01b82 */ /* 0x000e620000000a00 */
[----:B0-----:R-:W-:Y:S01]  /*0ad0*/  @P1 IMAD.WIDE.U32 R196, R189, 0x20, R196 ;  /* 0x00000020bdc41825 */ /* 0x001fe200078e00c4 */
[----:B------:R-:W-:Y:S01]  /*0ae0*/  MOV R189, 0x3f800000 ;  /* 0x3f80000000bd7802 */ /* 0x000fe20000000f00 */
[----:B------:R-:W3:Y:S04]  /*0af0*/  LDG.E.128 R148, desc[UR6][R152.64] ;  /* 0x0000000698947981 */ /* 0x000ee8000c1e1d00 */
[----:B-----5:R-:W5:Y:S01]  /*0b00*/  @P1 LDG.E.128 R76, desc[UR6][R196.64] ;  /* 0x00000006c44c1981 */ /* 0x020f62000c1e1d00 */
[----:B-1----:R-:W-:Y:S01]  /*0b10*/  @P1 IMAD.WIDE.U32 R198, R198, 0x20, R222 ;  /* 0x00000020c6c61825 */ /* 0x002fe200078e00de */
[----:B------:R-:W0:Y:S02]  /*0b20*/  @P1 LDC.64 R226, c[0x0][0x438] ;  /* 0x00010e00ffe21b82 */ /* 0x000e240000000a00 */
[----:B------:R1:W5:Y:S04]  /*0b30*/  @P1 LDG.E.128 R80, desc[UR6][R196.64+0x10] ;  /* 0x00001006c4501981 */ /* 0x000368000c1e1d00 */
[----:B------:R-:W5:Y:S04]  /*0b40*/  @P1 LDG.E.128 R84, desc[UR6][R198.64] ;  /* 0x00000006c6541981 */ /* 0x000f68000c1e1d00 */
[----:B------:R-:W5:Y:S01]  /*0b50*/  @P1 LDG.E.128 R88, desc[UR6][R198.64+0x10] ;  /* 0x00001006c6581981 */ /* 0x000f62000c1e1d00 */
[----:B------:R-:W-:-:S03]  /*0b60*/  IMAD.WIDE.U32 R160, R202, 0x20, R160 ;  /* 0x00000020caa07825 */ /* 0x000fc600078e00a0 */
[----:B------:R-:W3:Y:S01]  /*0b70*/  LDG.E.128 R152, desc[UR6][R152.64+0x10] ;  /* 0x0000100698987981 */ /* 0x000ee2000c1e1d00 */
[----:B------:R-:W-:-:S03]  /*0b80*/  @P1 IMAD.WIDE.U32 R200, R200, 0x20, R224 ;  /* 0x00000020c8c81825 */ /* 0x000fc600078e00e0 */
[----:B------:R-:W3:Y:S04]  /*0b90*/  LDG.E.128 R156, desc[UR6][R160.64] ;  /* 0x00000006a09c7981 */ /* 0x000ee8000c1e1d00 */
[----:B------:R-:W5:Y:S01]  /*0ba0*/  @P1 LDG.E.128 R92, desc[UR6][R200.64] ;  /* 0x00000006c85c1981 */ /* 0x000f62000c1e1d00 */
[----:B0-----:R-:W-:-:S03]  /*0bb0*/  @P1 IMAD.WIDE.U32 R202, R202, 0x20, R226 ;  /* 0x00000020caca1825 */ /* 0x001fc600078e00e2 */
[----:B------:R-:W5:Y:S04]  /*0bc0*/  @P1 LDG.E.128 R96, desc[UR6][R200.64+0x10] ;  /* 0x00001006c8601981 */ /* 0x000f68000c1e1d00 */
[----:B------:R-:W5:Y:S04]  /*0bd0*/  @P1 LDG.E.128 R100, desc[UR6][R202.64] ;  /* 0x00000006ca641981 */ /* 0x000f68000c1e1d00 */
[----:B------:R-:W5:Y:S04]  /*0be0*/  @P1 LDG.E.128 R104, desc[UR6][R202.64+0x10] ;  /* 0x00001006ca681981 */ /* 0x000f68000c1e1d00 */
[----:B------:R-:W3:Y:S01]  /*0bf0*/  LDG.E.128 R160, desc[UR6][R160.64+0x10] ;  /* 0x00001006a0a07981 */ /* 0x000ee2000c1e1d00 */
[----:B----4-:R-:W-:-:S02]  /*0c00*/  FSEL R220, R220, RZ, !P2 ;  /* 0x000000ffdcdc7208 */ /* 0x010fc40005000000 */
[----:B--2---:R-:W-:Y:S01]  /*0c10*/  @P0 SHF.L.U32 R189, R204, 0x10, RZ ;  /* 0x00000010ccbd0819 */ /* 0x004fe200000006ff */
[----:B------:R-:W-:Y:S01]  /*0c20*/  @P1 IMAD.WIDE.U32 R204, R214, 0x20, R228 ;  /* 0x00000020d6cc1825 */ /* 0x000fe200078e00e4 */
[C---:B---3--:R-:W-:Y:S02]  /*0c30*/  PRMT R222, R168.reuse, 0x7632, R222 ;  /* 0x00007632a8de7816 */ /* 0x048fe400000000de */
[----:B------:R-:W-:Y:S02]  /*0c40*/  SHF.L.U32 R168, R168, 0x10, RZ ;  /* 0x00000010a8a87819 */ /* 0x000fe400000006ff */
[----:B------:R-:W5:Y:S01]  /*0c50*/  @P1 LDG.E.128 R68, desc[UR6][R204.64] ;  /* 0x00000006cc441981 */ /* 0x000f62000c1e1d00 */
[----:B------:R-:W-:Y:S01]  /*0c60*/  FADD.FTZ R116, -R220, R116 ;  /* 0x00000074dc747221 */ /* 0x000fe20000010100 */
[C---:B------:R-:W-:Y:S02]  /*0c70*/  PRMT R223, R169.reuse, 0x7632, R223 ;  /* 0x00007632a9df7816 */ /* 0x040fe400000000df */
[----:B------:R-:W-:-:S02]  /*0c80*/  SHF.L.U32 R169, R169, 0x10, RZ ;  /* 0x00000010a9a97819 */ /* 0x000fc400000006ff */
[C---:B-1----:R-:W-:Y:S01]  /*0c90*/  PRMT R196, R120.reuse, 0x7632, R196 ;  /* 0x0000763278c47816 */ /* 0x042fe200000000c4 */
[----:B------:R0:W5:Y:S01]  /*0ca0*/  @P1 LDG.E.128 R72, desc[UR6][R204.64+0x10] ;  /* 0x00001006cc481981 */ /* 0x000162000c1e1d00 */
[----:B------:R-:W-:Y:S01]  /*0cb0*/  SHF.L.U32 R120, R120, 0x10, RZ ;  /* 0x0000001078787819 */ /* 0x000fe200000006ff */
[----:B------:R-:W-:Y:S01]  /*0cc0*/  FMUL.FTZ R116, R193, R116 ;  /* 0x00000074c1747220 */ /* 0x000fe20000410000 */
[----:B------:R-:W-:Y:S01]  /*0cd0*/  FADD.FTZ R234, R168, R234 ;  /* 0x000000eaa8ea7221 */ /* 0x000fe20000010000 */
[----:B------:R-:W-:Y:S01]  /*0ce0*/  FADD.FTZ R232, R169, R232 ;  /* 0x000000e8a9e87221 */ /* 0x000fe20000010000 */
[----:B------:R-:W-:Y:S01]  /*0cf0*/  FADD.FTZ R118, -R220, R118 ;  /* 0x00000076dc767221 */ /* 0x000fe20000010100 */
[----:B------:R-:W-:Y:S01]  /*0d00*/  PRMT R224, R170, 0x7632, R224 ;  /* 0x00007632aae07816 */ /* 0x000fe200000000e0 */
[----:B------:R-:W-:Y:S01]  /*0d10*/  FADD.FTZ R211, R120, R211 ;  /* 0x000000d378d37221 */ /* 0x000fe20000010000 */
[----:B------:R-:W-:Y:S01]  /*0d20*/  SHF.L.U32 R196, R196, 0x10, RZ ;  /* 0x00000010c4c47819 */ /* 0x000fe200000006ff */
[-C--:B------:R-:W-:Y:S01]  /*0d30*/  FFMA.FTZ R0, R116, R120.reuse, R0 ;  /* 0x0000007874007223 */ /* 0x080fe20000010000 */
[----:B0-----:R-:W-:Y:S01]  /*0d40*/  PRMT R204, R122, 0x7632, R204 ;  /* 0x000076327acc7816 */ /* 0x001fe200000000cc */
[----:B------:R-:W-:Y:S01]  /*0d50*/  FADD.FTZ R117, -R220, R117 ;  /* 0x00000075dc757221 */ /* 0x000fe20000010100 */
[----:B------:R-:W-:Y:S01]  /*0d60*/  FMUL.FTZ R120, R64, R120 ;  /* 0x0000007840787220 */ /* 0x000fe20000410000 */
[C---:B------:R-:W-:Y:S01]  /*0d70*/  PRMT R197, R121.reuse, 0x7632, R197 ;  /* 0x0000763279c57816 */ /* 0x040fe200000000c5 */
[----:B------:R-:W-:Y:S01]  /*0d80*/  STL [R1], R234 ;  /* 0x000000ea01007387 */ /* 0x000fe20000100800 */
[----:B------:R-:W-:Y:S01]  /*0d90*/  SHF.L.U32 R121, R121, 0x10, RZ ;  /* 0x0000001079797819 */ /* 0x000fe200000006ff */
[----:B------:R-:W-:Y:S01]  /*0da0*/  FADD.FTZ R119, -R220, R119 ;  /* 0x00000077dc777221 */ /* 0x000fe20000010100 */
[C---:B------:R-:W-:Y:S01]  /*0db0*/  FMUL.FTZ R118, R193.reuse, R118 ;  /* 0x00000076c1767220 */ /* 0x040fe20000410000 */
[----:B------:R0:W-:Y:S01]  /*0dc0*/  STL [R1+0x8], R232 ;  /* 0x000008e801007387 */ /* 0x0001e20000100800 */
[----:B------:R-:W-:Y:S01]  /*0dd0*/  SHF.L.U32 R229, R204, 0x10, RZ ;  /* 0x00000010cce57819 */ /* 0x000fe200000006ff */
[----:B------:R-:W-:Y:S01]  /*0de0*/  FMUL.FTZ R117, R193, R117 ;  /* 0x00000075c1757220 */ /* 0x000fe20000410000 */
[----:B------:R-:W-:Y:S01]  /*0df0*/  FMUL.FTZ R204, R65, R196 ;  /* 0x000000c441cc7220 */ /* 0x000fe20000410000 */
[----:B------:R-:W-:Y:S01]  /*0e00*/  SHF.L.U32 R197, R197, 0x10, RZ ;  /* 0x00000010c5c57819 */ /* 0x000fe200000006ff */
[----:B------:R-:W-:Y:S01]  /*0e10*/  FADD.FTZ R124, -R220, R124 ;  /* 0x0000007cdc7c7221 */ /* 0x000fe20000010100 */
[----:B------:R-:W-:Y:S01]  /*0e20*/  FMUL.FTZ R119, R193, R119 ;  /* 0x00000077c1777220 */ /* 0x000fe20000410000 */
[----:B0-----:R-:W-:Y:S01]  /*0e30*/  SHF.L.U32 R232, R224, 0x10, RZ ;  /* 0x00000010e0e87819 */ /* 0x001fe200000006ff */
[----:B------:R-:W-:Y:S01]  /*0e40*/  FFMA.FTZ R224, R116, R120, RZ ;  /* 0x0000007874e07223 */ /* 0x000fe200000100ff */
[----:B------:R-:W-:Y:S01]  /*0e50*/  FADD.FTZ R213, R121, R213 ;  /* 0x000000d579d57221 */ /* 0x000fe20000010000 */
[-C--:B------:R-:W-:Y:S01]  /*0e60*/  FFMA.FTZ R3, R118, R121.reuse, R3 ;  /* 0x0000007976037223 */ /* 0x080fe20000010003 */
[----:B------:R-:W-:Y:S01]  /*0e70*/  FMUL.FTZ R121, R66, R121 ;  /* 0x0000007942797220 */ /* 0x000fe20000410000 */
[----:B------:R-:W-:Y:S01]  /*0e80*/  FFMA.FTZ R224, R117, R204, R224 ;  /* 0x000000cc75e07223 */ /* 0x000fe200000100e0 */
[----:B------:R-:W-:Y:S01]  /*0e90*/  SHF.L.U32 R122, R122, 0x10, RZ ;  /* 0x000000107a7a7819 */ /* 0x000fe200000006ff */
[----:B------:R-:W-:Y:S01]  /*0ea0*/  FMUL.FTZ R124, R193, R124 ;  /* 0x0000007cc17c7220 */ /* 0x000fe20000410000 */
[-C--:B------:R-:W-:Y:S01]  /*0eb0*/  FFMA.FTZ R4, R119, R197.reuse, R4 ;  /* 0x000000c577047223 */ /* 0x080fe20000010004 */
[----:B------:R-:W-:Y:S01]  /*0ec0*/  FADD.FTZ R215, R197, R215 ;  /* 0x000000d7c5d77221 */ /* 0x000fe20000010000 */
[----:B------:R-:W-:Y:S01]  /*0ed0*/  FMUL.FTZ R197, R67, R197 ;  /* 0x000000c543c57220 */ /* 0x000fe20000410000 */
[----:B------:R-:W-:Y:S01]  /*0ee0*/  FFMA.FTZ R224, R118, R121, R224 ;  /* 0x0000007976e07223 */ /* 0x000fe200000100e0 */
[----:B------:R-:W-:Y:S01]  /*0ef0*/  FADD.FTZ R126, -R220, R126 ;  /* 0x0000007edc7e7221 */ /* 0x000fe20000010100 */
[----:B------:R-:W-:Y:S01]  /*0f00*/  FADD.FTZ R216, R122, R216 ;  /* 0x000000d87ad87221 */ /* 0x000fe20000010000 */
[-C--:B------:R-:W-:Y:S01]  /*0f10*/  FFMA.FTZ R5, R124, R122.reuse, R5 ;  /* 0x0000007a7c057223 */ /* 0x080fe20000010005 */
[----:B------:R-:W-:Y:S01]  /*0f20*/  FADD.FTZ R125, -R220, R125 ;  /* 0x0000007ddc7d7221 */ /* 0x000fe20000010100 */
[----:B------:R-:W-:Y:S01]  /*0f30*/  FMUL.FTZ R122, R60, R122 ;  /* 0x0000007a3c7a7220 */ /* 0x000fe20000410000 */
[----:B------:R-:W-:Y:S01]  /*0f40*/  FFMA.FTZ R224, R119, R197, R224 ;  /* 0x000000c577e07223 */ /* 0x000fe200000100e0 */
[----:B------:R-:W-:Y:S01]  /*0f50*/  PRMT R205, R123, 0x7632, R205 ;  /* 0x000076327bcd7816 */ /* 0x000fe200000000cd */
[----:B------:R-:W-:Y:S01]  /*0f60*/  FMUL.FTZ R126, R193, R126 ;  /* 0x0000007ec17e7220 */ /* 0x000fe20000410000 */
[----:B------:R-:W-:Y:S01]  /*0f70*/  SHF.L.U32 R123, R123, 0x10, RZ ;  /* 0x000000107b7b7819 */ /* 0x000fe200000006ff */
[----:B------:R-:W-:Y:S01]  /*0f80*/  FFMA.FTZ R2, R117, R196, R2 ;  /* 0x000000c475027223 */ /* 0x000fe20000010002 */
[----:B------:R-:W-:Y:S01]  /*0f90*/  FADD.FTZ R212, R196, R212 ;  /* 0x000000d4c4d47221 */ /* 0x000fe20000010000 */
[----:B------:R-:W-:Y:S01]  /*0fa0*/  FMUL.FTZ R125, R193, R125 ;  /* 0x0000007dc17d7220 */ /* 0x000fe20000410000 */
[----:B------:R-:W-:Y:S01]  /*0fb0*/  FMUL.FTZ R196, R61, R229 ;  /* 0x000000e53dc47220 */ /* 0x000fe20000410000 */
[----:B------:R-:W-:Y:S01]  /*0fc0*/  FFMA.FTZ R224, R124, R122, R224 ;  /* 0x0000007a7ce07223 */ /* 0x000fe200000100e0 */
[C---:B------:R-:W-:Y:S01]  /*0fd0*/  FADD.FTZ R127, -R220.reuse, R127 ;  /* 0x0000007fdc7f7221 */ /* 0x040fe20000010100 */
[----:B------:R-:W-:Y:S01]  /*0fe0*/  FADD.FTZ R128, -R220, R128 ;  /* 0x00000080dc807221 */ /* 0x000fe20000010100 */
[----:B------:R-:W-:Y:S01]  /*0ff0*/  SHF.L.U32 R230, R205, 0x10, RZ ;  /* 0x00000010cde67819 */ /* 0x000fe200000006ff */
[----:B------:R-:W-:Y:S01]  /*1000*/  FADD.FTZ R218, R123, R218 ;  /* 0x000000da7bda7221 */ /* 0x000fe20000010000 */
[-C--:B------:R-:W-:Y:S01]  /*1010*/  FFMA.FTZ R7, R126, R123.reuse, R7 ;  /* 0x0000007b7e077223 */ /* 0x080fe20000010007 */
[----:B------:R-:W-:Y:S01]  /*1020*/  FMUL.FTZ R123, R62, R123 ;  /* 0x0000007b3e7b7220 */ /* 0x000fe20000410000 */
[----:B------:R-:W-:Y:S01]  /*1030*/  FFMA.FTZ R224, R125, R196, R224 ;  /* 0x000000c47de07223 */ /* 0x000fe200000100e0 */
[C---:B------:R-:W-:Y:S01]  /*1040*/  PRMT R198, R132.reuse, 0x7632, R198 ;  /* 0x0000763284c67816 */ /* 0x040fe200000000c6 */
[C---:B------:R-:W-:Y:S01]  /*1050*/  FMUL.FTZ R205, R193.reuse, R127 ;  /* 0x0000007fc1cd7220 */ /* 0x040fe20000410000 */
[----:B------:R-:W-:Y:S01]  /*1060*/  SHF.L.U32 R132, R132, 0x10, RZ ;  /* 0x0000001084847819 */ /* 0x000fe200000006ff */
[----:B------:R-:W-:Y:S01]  /*1070*/  FMUL.FTZ R128, R193, R128 ;  /* 0x00000080c1807220 */ /* 0x000fe20000410000 */
[----:B------:R-:W-:Y:S01]  /*1080*/  FMUL.FTZ R127, R63, R230 ;  /* 0x000000e63f7f7220 */ /* 0x000fe20000410000 */
[----:B------:R-:W-:Y:S01]  /*1090*/  FFMA.FTZ R224, R126, R123, R224 ;  /* 0x0000007b7ee07223 */ /* 0x000fe200000100e0 */
[----:B------:R-:W-:Y:S01]  /*10a0*/  FADD.FTZ R130, -R220, R130 ;  /* 0x00000082dc827221 */ /* 0x000fe20000010100 */
[----:B------:R-:W-:Y:S01]  /*10b0*/  PRMT R226, R172, 0x7632, R226 ;  /* 0x00007632ace27816 */ /* 0x000fe200000000e2 */
[----:B------:R-:W-:Y:S01]  /*10c0*/  FADD.FTZ R236, R132, R236 ;  /* 0x000000ec84ec7221 */ /* 0x000fe20000010000 */
[----:B------:R-:W-:Y:S01]  /*10d0*/  SHF.L.U32 R198, R198, 0x10, RZ ;  /* 0x00000010c6c67819 */ /* 0x000fe200000006ff */
[-C--:B------:R-:W-:Y:S01]  /*10e0*/  FFMA.FTZ R9, R128, R132.reuse, R9 ;  /* 0x0000008480097223 */ /* 0x080fe20000010009 */
[----:B------:R-:W-:Y:S01]  /*10f0*/  FADD.FTZ R129, -R220, R129 ;  /* 0x00000081dc817221 */ /* 0x000fe20000010100 */
[----:B------:R-:W-:Y:S01]  /*1100*/  FMUL.FTZ R132, R56, R132 ;  /* 0x0000008438847220 */ /* 0x000fe20000410000 */
[----:B------:R-:W-:Y:S01]  /*1110*/  FFMA.FTZ R224, R205, R127, R224 ;  /* 0x0000007fcde07223 */ /* 0x000fe200000100e0 */
[----:B------:R-:W-:-:S02]  /*1120*/  PRMT R199, R133, 0x7632, R199 ;  /* 0x0000763285c77816 */ /* 0x000fc400000000c7 */
[----:B------:R-:W-:Y:S02]  /*1130*/  SHF.L.U32 R170, R170, 0x10, RZ ;  /* 0x00000010aaaa7819 */ /* 0x000fe400000006ff */
[----:B------:R-:W-:Y:S01]  /*1140*/  PRMT R225, R171, 0x7632, R225 ;  /* 0x00007632abe17816 */ /* 0x000fe200000000e1 */
[----:B------:R-:W-:Y:S01]  /*1150*/  FMUL.FTZ R130, R193, R130 ;  /* 0x00000082c1827220 */ /* 0x000fe20000410000 */
[----:B------:R-:W-:Y:S02]  /*1160*/  SHF.L.U32 R133, R133, 0x10, RZ ;  /* 0x0000001085857819 */ /* 0x000fe400000006ff */
[----:B------:R-:W-:Y:S01]  /*1170*/  SHF.L.U32 R171, R171, 0x10, RZ ;  /* 0x00000010abab7819 */ /* 0x000fe200000006ff */
[----:B------:R-:W-:Y:S01]  /*1180*/  FADD.FTZ R139, -R220, R139 ;  /* 0x0000008bdc8b7221 */ /* 0x000fe20000010100 */
[----:B------:R-:W-:Y:S01]  /*1190*/  PRMT R201, R135, 0x7632, R201 ;  /* 0x0000763287c97816 */ /* 0x000fe200000000c9 */
[----:B------:R-:W-:Y:S01]  /*11a0*/  FMUL.FTZ R129, R193, R129 ;  /* 0x00000081c1817220 */ /* 0x000fe20000410000 */
[----:B------:R-:W-:Y:S01]  /*11b0*/  SHF.L.U32 R241, R226, 0x10, RZ ;  /* 0x00000010e2f17819 */ /* 0x000fe200000006ff */
[----:B------:R-:W-:Y:S01]  /*11c0*/  FMUL.FTZ R226, R57, R198 ;  /* 0x000000c639e27220 */ /* 0x000fe20000410000 */
[----:B------:R-:W-:Y:S01]  /*11d0*/  PRMT R202, R164, 0x7632, R202 ;  /* 0x00007632a4ca7816 */ /* 0x000fe200000000ca */
[----:B------:R-:W-:Y:S01]  /*11e0*/  FFMA.FTZ R224, R128, R132, R224 ;  /* 0x0000008480e07223 */ /* 0x000fe200000100e0 */
[----:B------:R-:W-:Y:S01]  /*11f0*/  FADD.FTZ R141, -R220, R141 ;  /* 0x0000008ddc8d7221 */ /* 0x000fe20000010100 */
[----:B------:R-:W-:Y:S01]  /*1200*/  FADD.FTZ R233, R170, R233 ;  /* 0x000000e9aae97221 */ /* 0x000fe20000010000 */
[----:B------:R-:W-:Y:S01]  /*1210*/  FADD.FTZ R238, R133, R238 ;  /* 0x000000ee85ee7221 */ /* 0x000fe20000010000 */
[-C--:B------:R-:W-:Y:S01]  /*1220*/  FFMA.FTZ R11, R130, R133.reuse, R11 ;  /* 0x00000085820b7223 */ /* 0x080fe2000001000b */
[----:B------:R-:W-:Y:S01]  /*1230*/  SHF.L.U32 R201, R201, 0x10, RZ ;  /* 0x00000010c9c97819 */ /* 0x000fe200000006ff */
[----:B------:R-:W-:Y:S01]  /*1240*/  FADD.FTZ R231, R171, R231 ;  /* 0x000000e7abe77221 */ /* 0x000fe20000010000 */
[----:B------:R-:W-:Y:S01]  /*1250*/  FMUL.FTZ R133, R58, R133 ;  /* 0x000000853a857220 */ /* 0x000fe20000410000 */
[----:B------:R-:W-:Y:S01]  /*1260*/  FMUL.FTZ R139, R193, R139 ;  /* 0x0000008bc18b7220 */ /* 0x000fe20000410000 */
[----:B------:R-:W-:Y:S01]  /*1270*/  SHF.L.U32 R202, R202, 0x10, RZ ;  /* 0x00000010caca7819 */ /* 0x000fe200000006ff */
[----:B------:R-:W-:Y:S01]  /*1280*/  FFMA.FTZ R224, R129, R226, R224 ;  /* 0x000000e281e07223 */ /* 0x000fe200000100e0 */
[----:B------:R-:W-:Y:S01]  /*1290*/  FMUL.FTZ R141, R193, R141 ;  /* 0x0000008dc18d7220 */ /* 0x000fe20000410000 */
[----:B------:R0:W-:Y:S01]  /*12a0*/  STL [R1+0x10], R233 ;  /* 0x000010e901007387 */ /* 0x0001e20000100800 */
[----:B------:R-:W-:Y:S01]  /*12b0*/  FFMA.FTZ R10, R129, R198, R10 ;  /* 0x000000c6810a7223 */ /* 0x000fe2000001000a */
[----:B------:R-:W-:Y:S01]  /*12c0*/  FADD.FTZ R237, R198, R237 ;  /* 0x000000edc6ed7221 */ /* 0x000fe20000010000 */
[----:B------:R-:W-:Y:S01]  /*12d0*/  FFMA.FTZ R198, R130, R133, R224 ;  /* 0x0000008582c67223 */ /* 0x000fe200000100e0 */
[----:B------:R1:W-:Y:S01]  /*12e0*/  STL [R1+0x18], R231 ;  /* 0x000018e701007387 */ /* 0x0003e20000100800 */
[----:B------:R-:W-:Y:S01]  /*12f0*/  FADD.FTZ R244, R201, R244 ;  /* 0x000000f4c9f47221 */ /* 0x000fe20000010000 */
[-C--:B------:R-:W-:Y:S01]  /*1300*/  FFMA.FTZ R16, R139, R201.reuse, R16 ;  /* 0x000000c98b107223 */ /* 0x080fe20000010010 */
[----:B------:R-:W-:Y:S01]  /*1310*/  FMUL.FTZ R234, R55, R201 ;  /* 0x000000c937ea7220 */ /* 0x000fe20000410000 */
[-C--:B------:R-:W-:Y:S01]  /*1320*/  FFMA.FTZ R18, R141, R202.reuse, R18 ;  /* 0x000000ca8d127223 */ /* 0x080fe20000010012 */
[----:B------:R-:W2:Y:S01]  /*1330*/  LDL.LU R201, [R1+0xc] ;  /* 0x00000c0001c97983 */ /* 0x000ea20000300800 */
[----:B------:R-:W-:Y:S01]  /*1340*/  FADD.FTZ R246, R202, R246 ;  /* 0x000000f6caf67221 */ /* 0x000fe20000010000 */
[----:B------:R-:W-:-:S02]  /*1350*/  FMUL.FTZ R224, R49, R202 ;  /* 0x000000ca31e07220 */ /* 0x000fc40000410000 */
[----:B------:R-:W3:Y:S01]  /*1360*/  LDL.LU R202, [R1+0x4] ;  /* 0x0000040001ca7983 */ /* 0x000ee20000300800 */
[----:B0-----:R-:W-:Y:S01]  /*1370*/  SHF.L.U32 R233, R225, 0x10, RZ ;  /* 0x00000010e1e97819 */ /* 0x001fe200000006ff */
[----:B------:R-:W-:-:S04]  /*1380*/  FADD.FTZ R225, RZ, R120 ;  /* 0x00000078ffe17221 */ /* 0x000fc80000010000 */
[----:B------:R-:W-:-:S04]  /*1390*/  FADD.FTZ R225, R204, R225 ;  /* 0x000000e1cce17221 */ /* 0x000fc80000010000 */
[----:B------:R-:W-:-:S04]  /*13a0*/  FADD.FTZ R225, R121, R225 ;  /* 0x000000e179e17221 */ /* 0x000fc80000010000 */
[----:B------:R-:W-:-:S04]  /*13b0*/  FADD.FTZ R225, R197, R225 ;  /* 0x000000e1c5e17221 */ /* 0x000fc80000010000 */
[----:B------:R-:W-:-:S04]  /*13c0*/  FADD.FTZ R225, R122, R225 ;  /* 0x000000e17ae17221 */ /* 0x000fc80000010000 */
[----:B------:R-:W-:-:S04]  /*13d0*/  FADD.FTZ R225, R196, R225 ;  /* 0x000000e1c4e17221 */ /* 0x000fc80000010000 */
[----:B------:R-:W-:Y:S01]  /*13e0*/  FADD.FTZ R225, R123, R225 ;  /* 0x000000e17be17221 */ /* 0x000fe20000010000 */
[----:B------:R-:W-:-:S03]  /*13f0*/  FADD.FTZ R131, -R220, R131 ;  /* 0x00000083dc837221 */ /* 0x000fc60000010100 */
[----:B------:R-:W-:Y:S01]  /*1400*/  FADD.FTZ R225, R127, R225 ;  /* 0x000000e17fe17221 */ /* 0x000fe20000010000 */
[----:B------:R-:W-:Y:S01]  /*1410*/  PRMT R203, R165, 0x7632, R203 ;  /* 0x00007632a5cb7816 */ /* 0x000fe200000000cb */
[----:B------:R-:W-:Y:S01]  /*1420*/  FADD.FTZ R143, -R220, R143 ;  /* 0x0000008fdc8f7221 */ /* 0x000fe20000010100 */
[----:B------:R-:W-:Y:S01]  /*1430*/  SHF.L.U32 R222, R222, 0x10, RZ ;  /* 0x00000010dede7819 */ /* 0x000fe200000006ff */
[----:B------:R-:W-:Y:S01]  /*1440*/  FADD.FTZ R225, R132, R225 ;  /* 0x000000e184e17221 */ /* 0x000fe20000010000 */
[----:B------:R-:W-:Y:S01]  /*1450*/  SHF.L.U32 R199, R199, 0x10, RZ ;  /* 0x00000010c7c77819 */ /* 0x000fe200000006ff */
[----:B------:R-:W-:Y:S01]  /*1460*/  FMUL.FTZ R131, R193, R131 ;  /* 0x00000083c1837220 */ /* 0x000fe20000410000 */
[----:B------:R-:W-:Y:S01]  /*1470*/  SHF.L.U32 R203, R203, 0x10, RZ ;  /* 0x00000010cbcb7819 */ /* 0x000fe200000006ff */
[----:B------:R-:W-:Y:S01]  /*1480*/  FADD.FTZ R225, R226, R225 ;  /* 0x000000e1e2e17221 */ /* 0x000fe20000010000 */
[----:B------:R-:W-:Y:S01]  /*1490*/  FMUL.FTZ R143, R193, R143 ;  /* 0x0000008fc18f7220 */ /* 0x000fe20000410000 */
[----:B------:R-:W-:Y:S01]  /*14a0*/  FADD.FTZ R217, R229, R217 ;  /* 0x000000d9e5d97221 */ /* 0x000fe20000010000 */
[----:B------:R-:W-:Y:S01]  /*14b0*/  FFMA.FTZ R6, R125, R229, R6 ;  /* 0x000000e57d067223 */ /* 0x000fe20000010006 */
[-C--:B------:R-:W-:Y:S01]  /*14c0*/  FFMA.FTZ R12, R131, R199.reuse, R12 ;  /* 0x000000c7830c7223 */ /* 0x080fe2000001000c */
[----:B------:R-:W-:Y:S01]  /*14d0*/  FADD.FTZ R239, R199, R239 ;  /* 0x000000efc7ef7221 */ /* 0x000fe20000010000 */
[----:B------:R-:W-:Y:S01]  /*14e0*/  FMUL.FTZ R229, R59, R199 ;  /* 0x000000c73be57220 */ /* 0x000fe20000410000 */
[----:B------:R-:W-:Y:S01]  /*14f0*/  FADD.FTZ R199, R133, R225 ;  /* 0x000000e185c77221 */ /* 0x000fe20000010000 */
[-C--:B------:R-:W-:Y:S01]  /*1500*/  FFMA.FTZ R20, R143, R203.reuse, R20 ;  /* 0x000000cb8f147223 */ /* 0x080fe20000010014 */
[----:B------:R-:W-:Y:S01]  /*1510*/  FADD.FTZ R248, R203, R248 ;  /* 0x000000f8cbf87221 */ /* 0x000fe20000010000 */
[----:B------:R-:W-:-:S02]  /*1520*/  FMUL.FTZ R225, R51, R203 ;  /* 0x000000cb33e17220 */ /* 0x000fc40000410000 */
[----:B------:R-:W4:Y:S01]  /*1530*/  LDL.LU R203, [R1+0x14] ;  /* 0x0000140001cb7983 */ /* 0x000f220000300800 */
[----:B------:R-:W-:Y:S01]  /*1540*/  FADD.FTZ R136, -R220, R136 ;  /* 0x00000088dc887221 */ /* 0x000fe20000010100 */
[C---:B------:R-:W-:Y:S02]  /*1550*/  PRMT R200, R134.reuse, 0x7632, R200 ;  /* 0x0000763286c87816 */ /* 0x040fe400000000c8 */
[----:B------:R-:W-:Y:S01]  /*1560*/  SHF.L.U32 R134, R134, 0x10, RZ ;  /* 0x0000001086867819 */ /* 0x000fe200000006ff */
[----:B------:R-:W-:Y:S01]  /*1570*/  FMUL.FTZ R136, R193, R136 ;  /* 0x00000088c1887220 */ /* 0x000fe20000410000 */
[----:B------:R-:W-:Y:S01]  /*1580*/  FADD.FTZ R138, -R220, R138 ;  /* 0x0000008adc8a7221 */ /* 0x000fe20000010100 */
[----:B------:R-:W-:Y:S01]  /*1590*/  SHF.L.U32 R200, R200, 0x10, RZ ;  /* 0x00000010c8c87819 */ /* 0x000fe200000006ff */
[----:B------:R-:W-:Y:S01]  /*15a0*/  FADD.FTZ R137, -R220, R137 ;  /* 0x00000089dc897221 */ /* 0x000fe20000010100 */
[----:B------:R-:W-:Y:S01]  /*15b0*/  FADD.FTZ R240, R134, R240 ;  /* 0x000000f086f07221 */ /* 0x000fe20000010000 */
[-C--:B------:R-:W-:Y:S01]  /*15c0*/  FFMA.FTZ R13, R136, R134.reuse, R13 ;  /* 0x00000086880d7223 */ /* 0x080fe2000001000d */
[----:B------:R-:W-:Y:S01]  /*15d0*/  FMUL.FTZ R134, R52, R134 ;  /* 0x0000008634867220 */ /* 0x000fe20000410000 */
[----:B------:R-:W-:Y:S01]  /*15e0*/  FFMA.FTZ R198, R131, R229, R198 ;  /* 0x000000e583c67223 */ /* 0x000fe200000100c6 */
[----:B------:R-:W-:Y:S01]  /*15f0*/  FADD.FTZ R199, R229, R199 ;  /* 0x000000c7e5c77221 */ /* 0x000fe20000010000 */
[----:B------:R-:W-:Y:S01]  /*1600*/  SHF.L.U32 R135, R135, 0x10, RZ ;  /* 0x0000001087877819 */ /* 0x000fe200000006ff */
[C---:B------:R-:W-:Y:S01]  /*1610*/  FMUL.FTZ R138, R193.reuse, R138 ;  /* 0x0000008ac18a7220 */ /* 0x040fe20000410000 */
[----:B------:R-:W-:Y:S01]  /*1620*/  FMUL.FTZ R137, R193, R137 ;  /* 0x00000089c1897220 */ /* 0x000fe20000410000 */
[----:B-1----:R-:W-:Y:S01]  /*1630*/  FMUL.FTZ R231, R53, R200 ;  /* 0x000000c835e77220 */ /* 0x002fe20000410000 */
[----:B------:R-:W-:Y:S01]  /*1640*/  FFMA.FTZ R198, R136, R134, R198 ;  /* 0x0000008688c67223 */ /* 0x000fe200000100c6 */
[----:B------:R-:W-:Y:S01]  /*1650*/  FADD.FTZ R199, R134, R199 ;  /* 0x000000c786c77221 */ /* 0x000fe20000010000 */
[----:B------:R-:W-:Y:S01]  /*1660*/  FADD.FTZ R140, -R220, R140 ;  /* 0x0000008cdc8c7221 */ /* 0x000fe20000010100 */
[----:B------:R-:W-:Y:S01]  /*1670*/  FADD.FTZ R243, R135, R243 ;  /* 0x000000f387f37221 */ /* 0x000fe20000010000 */
[-C--:B------:R-:W-:Y:S01]  /*1680*/  FFMA.FTZ R15, R138, R135.reuse, R15 ;  /* 0x000000878a0f7223 */ /* 0x080fe2000001000f */
[----:B------:R-:W-:Y:S01]  /*1690*/  FMUL.FTZ R135, R54, R135 ;  /* 0x0000008736877220 */ /* 0x000fe20000410000 */
[----:B------:R-:W-:Y:S01]  /*16a0*/  FFMA.FTZ R198, R137, R231, R198 ;  /* 0x000000e789c67223 */ /* 0x000fe200000100c6 */
[----:B------:R-:W-:Y:S01]  /*16b0*/  FADD.FTZ R199, R231, R199 ;  /* 0x000000c7e7c77221 */ /* 0x000fe20000010000 */
[----:B---3--:R-:W-:-:S05]  /*16c0*/  FADD.FTZ R202, R222, R202 ;  /* 0x000000cadeca7221 */ /* 0x008fca0000010000 */
[----:B------:R0:W-:Y:S04]  /*16d0*/  STL [R1+0x4], R202 ;  /* 0x000004ca01007387 */ /* 0x0001e80000100800 */
[----:B0-----:R-:W3:Y:S01]  /*16e0*/  LDL.LU R202, [R1+0x1c] ;  /* 0x00001c0001ca7983 */ /* 0x001ee20000300800 */
[----:B------:R-:W-:Y:S01]  /*16f0*/  SHF.L.U32 R164, R164, 0x10, RZ ;  /* 0x00000010a4a47819 */ /* 0x000fe200000006ff */
[----:B------:R-:W-:Y:S01]  /*1700*/  FMUL.FTZ R140, R193, R140 ;  /* 0x0000008cc18c7220 */ /* 0x000fe20000410000 */
[----:B------:R-:W-:Y:S01]  /*1710*/  FADD.FTZ R242, R200, R242 ;  /* 0x000000f2c8f27221 */ /* 0x000fe20000010000 */
[----:B------:R-:W-:Y:S01]  /*1720*/  FFMA.FTZ R14, R137, R200, R14 ;  /* 0x000000c8890e7223 */ /* 0x000fe2000001000e */
        /* <DEDUP_REMOVED lines=35> */
[----:B------:R-:W-:Y:S01]  /*1960*/  FFMA.FTZ R198, R141, R224, R198 ;  /* 0x000000e08dc67223 */ /* 0x000fe200000100c6 */
[----:B------:R-:W-:Y:S01]  /*1970*/  PRMT R220, R166, 0x7632, R220 ;  /* 0x00007632a6dc7816 */ /* 0x000fe200000000dc */
[----:B------:R-:W-:Y:S01]  /*1980*/  FADD.FTZ R200, R224, R200 ;  /* 0x000000c8e0c87221 */ /* 0x000fe20000010000 */
[----:B------:R-:W-:Y:S01]  /*1990*/  SHF.L.U32 R166, R166, 0x10, RZ ;  /* 0x00000010a6a67819 */ /* 0x000fe200000006ff */
[----:B------:R-:W-:Y:S01]  /*19a0*/  FMUL.FTZ R144, R193, R144 ;  /* 0x00000090c1907220 */ /* 0x000fe20000410000 */
[----:B------:R-:W-:Y:S01]  /*19b0*/  FFMA.FTZ R198, R142, R165, R198 ;  /* 0x000000a58ec67223 */ /* 0x000fe200000100c6 */
[----:B------:R-:W-:Y:S01]  /*19c0*/  FADD.FTZ R200, R165, R200 ;  /* 0x000000c8a5c87221 */ /* 0x000fe20000010000 */
[----:B------:R-:W-:Y:S01]  /*19d0*/  PRMT R227, R173, 0x7632, R227 ;  /* 0x00007632ade37816 */ /* 0x000fe200000000e3 */
[----:B------:R-:W-:Y:S01]  /*19e0*/  FADD.FTZ R249, R166, R249 ;  /* 0x000000f9a6f97221 */ /* 0x000fe20000010000 */
[----:B------:R-:W-:Y:S01]  /*19f0*/  SHF.L.U32 R220, R220, 0x10, RZ ;  /* 0x00000010dcdc7819 */ /* 0x000fe200000006ff */
[-C--:B------:R-:W-:Y:S01]  /*1a00*/  FFMA.FTZ R21, R144, R166.reuse, R21 ;  /* 0x000000a690157223 */ /* 0x080fe20000010015 */
[----:B------:R-:W-:Y:S01]  /*1a10*/  FMUL.FTZ R166, R44, R166 ;  /* 0x000000a62ca67220 */ /* 0x000fe20000410000 */
[----:B------:R-:W-:Y:S01]  /*1a20*/  FFMA.FTZ R198, R143, R225, R198 ;  /* 0x000000e18fc67223 */ /* 0x000fe200000100c6 */
[----:B------:R-:W-:Y:S01]  /*1a30*/  PRMT R221, R167, 0x7632, R221 ;  /* 0x00007632a7dd7816 */ /* 0x000fe200000000dd */
[----:B------:R-:W-:Y:S01]  /*1a40*/  FADD.FTZ R200, R225, R200 ;  /* 0x000000c8e1c87221 */ /* 0x000fe20000010000 */
[----:B------:R-:W-:Y:S01]  /*1a50*/  SHF.L.U32 R167, R167, 0x10, RZ ;  /* 0x00000010a7a77819 */ /* 0x000fe200000006ff */
[----:B------:R-:W-:Y:S01]  /*1a60*/  FMUL.FTZ R146, R193, R146 ;  /* 0x00000092c1927220 */ /* 0x000fe20000410000 */
[----:B------:R-:W-:Y:S01]  /*1a70*/  SHF.L.U32 R199, R227, 0x10, RZ ;  /* 0x00000010e3c77819 */ /* 0x000fe200000006ff */
[----:B------:R-:W-:Y:S01]  /*1a80*/  FMUL.FTZ R145, R193, R145 ;  /* 0x00000091c1917220 */ /* 0x000fe20000410000 */
[----:B------:R-:W-:Y:S01]  /*1a90*/  FMUL.FTZ R227, R45, R220 ;  /* 0x000000dc2de37220 */ /* 0x000fe20000410000 */
        /* <DEDUP_REMOVED lines=8> */
[----:B------:R-:W-:Y:S01]  /*1b20*/  FADD.FTZ R219, R230, R219 ;  /* 0x000000dbe6db7221 */ /* 0x000fe20000010000 */
[----:B------:R-:W-:Y:S01]  /*1b30*/  FFMA.FTZ R8, R205, R230, R8 ;  /* 0x000000e6cd087223 */ /* 0x000fe20000010008 */
[C---:B------:R-:W-:Y:S01]  /*1b40*/  FMUL.FTZ R148, R193.reuse, R148 ;  /* 0x00000094c1947220 */ /* 0x040fe20000410000 */
        /* <DEDUP_REMOVED lines=8> */
[----:B------:R-:W-:Y:S01]  /*1bd0*/  SHF.L.U32 R223, R223, 0x10, RZ ;  /* 0x00000010dfdf7819 */ /* 0x000fe200000006ff */
[----:B------:R-:W-:Y:S01]  /*1be0*/  FMUL.FTZ R150, R193, R150 ;  /* 0x00000096c1967220 */ /* 0x000fe20000410000 */
[----:B------:R-:W-:Y:S01]  /*1bf0*/  FADD.FTZ R250, R220, R250 ;  /* 0x000000fadcfa7221 */ /* 0x000fe20000010000 */
[----:B------:R-:W-:Y:S01]  /*1c00*/  FFMA.FTZ R188, R145, R220, R188 ;  /* 0x000000dc91bc7223 */ /* 0x000fe200000100bc */
[----:B------:R-:W-:Y:S01]  /*1c10*/  FMUL.FTZ R149, R193, R149 ;  /* 0x00000095c1957220 */ /* 0x000fe20000410000 */
[----:B------:R-:W-:Y:S01]  /*1c20*/  FMUL.FTZ R220, R41, R222 ;  /* 0x000000de29dc7220 */ /* 0x000fe20000410000 */
[----:B------:R-:W-:Y:S01]  /*1c30*/  FFMA.FTZ R198, R148, R168, R198 ;  /* 0x000000a894c67223 */ /* 0x000fe200000100c6 */
[----:B------:R-:W-:Y:S01]  /*1c40*/  FADD.FTZ R200, R168, R200 ;  /* 0x000000c8a8c87221 */ /* 0x000fe20000010000 */
[-C--:B------:R-:W-:Y:S01]  /*1c50*/  FFMA.FTZ R195, R150, R169.reuse, R195 ;  /* 0x000000a996c37223 */ /* 0x080fe200000100c3 */
[----:B--2---:R-:W-:Y:S01]  /*1c60*/  FADD.FTZ R201, R223, R201 ;  /* 0x000000c9dfc97221 */ /* 0x004fe20000010000 */
[----:B------:R-:W-:Y:S01]  /*1c70*/  FMUL.FTZ R169, R42, R169 ;  /* 0x000000a92aa97220 */ /* 0x000fe20000410000 */
        /* <DEDUP_REMOVED lines=8> */
[----:B------:R0:W-:Y:S01]  /*1d00*/  STL [R1+0xc], R201 ;  /* 0x00000cc901007387 */ /* 0x0001e20000100800 */
[-C--:B------:R-:W-:Y:S01]  /*1d10*/  FFMA.FTZ R207, R152, R170.reuse, R207 ;  /* 0x000000aa98cf7223 */ /* 0x080fe200000100cf */
[----:B------:R-:W-:Y:S01]  /*1d20*/  FMUL.FTZ R170, R36, R170 ;  /* 0x000000aa24aa7220 */ /* 0x000fe20000410000 */
[----:B------:R-:W-:Y:S01]  /*1d30*/  FMUL.FTZ R154, R193, R154 ;  /* 0x0000009ac19a7220 */ /* 0x000fe20000410000 */
[----:B------:R-:W-:Y:S01]  /*1d40*/  FFMA.FTZ R194, R149, R222, R194 ;  /* 0x000000de95c27223 */ /* 0x000fe200000100c2 */
[----:B0-----:R-:W-:Y:S01]  /*1d50*/  FADD.FTZ R201, R200, R169 ;  /* 0x000000a9c8c97221 */ /* 0x001fe20000010000 */
[----:B------:R-:W-:-:S03]  /*1d60*/  FFMA.FTZ R200, R151, R221, R198 ;  /* 0x000000dd97c87223 */ /* 0x000fc600000100c6 */
        /* <DEDUP_REMOVED lines=33> */
[----:B------:R-:W-:Y:S01]  /*1f80*/  PRMT R228, R174, 0x7632, R228 ;  /* 0x00007632aee47816 */ /* 0x000fe200000000e4 */
[----:B----4-:R-:W-:Y:S01]  /*1f90*/  FADD.FTZ R203, R232, R203 ;  /* 0x000000cbe8cb7221 */ /* 0x010fe20000010000 */
[----:B------:R-:W-:Y:S01]  /*1fa0*/  SHF.L.U32 R174, R174, 0x10, RZ ;  /* 0x00000010aeae7819 */ /* 0x000fe200000006ff */
[----:B------:R-:W-:Y:S01]  /*1fb0*/  FMUL.FTZ R160, R193, R160 ;  /* 0x000000a0c1a07220 */ /* 0x000fe20000410000 */
[-C--:B------:R-:W-:Y:S01]  /*1fc0*/  FFMA.FTZ R25, R159, R199.reuse, R25 ;  /* 0x000000c79f197223 */ /* 0x080fe20000010019 */
[----:B------:R-:W-:Y:S01]  /*1fd0*/  FADD.FTZ R181, R199, R181 ;  /* 0x000000b5c7b57221 */ /* 0x000fe20000010000 */
[----:B------:R-:W-:Y:S01]  /*1fe0*/  FMUL.FTZ R199, R35, R199 ;  /* 0x000000c723c77220 */ /* 0x000fe20000410000 */
[----:B------:R-:W-:Y:S01]  /*1ff0*/  FFMA.FTZ R201, R158, R173, R201 ;  /* 0x000000ad9ec97223 */ /* 0x000fe200000100c9 */
[----:B------:R-:W-:Y:S01]  /*2000*/  FADD.FTZ R200, R200, R173 ;  /* 0x000000adc8c87221 */ /* 0x000fe20000010000 */
[----:B------:R-:W-:Y:S01]  /*2010*/  STL [R1+0x14], R203 ;  /* 0x000014cb01007387 */ /* 0x000fe20000100800 */
[----:B------:R-:W-:Y:S01]  /*2020*/  SHF.L.U32 R228, R228, 0x10, RZ ;  /* 0x00000010e4e47819 */ /* 0x000fe200000006ff */
[----:B------:R-:W-:Y:S01]  /*2030*/  FADD.FTZ R182, R174, R182 ;  /* 0x000000b6aeb67221 */ /* 0x000fe20000010000 */
[-C--:B------:R-:W-:Y:S01]  /*2040*/  FFMA.FTZ R26, R160, R174.reuse, R26 ;  /* 0x000000aea01a7223 */ /* 0x080fe2000001001a */
[----:B------:R-:W-:Y:S01]  /*2050*/  FMUL.FTZ R174, R28, R174 ;  /* 0x000000ae1cae7220 */ /* 0x000fe20000410000 */
[----:B------:R-:W-:Y:S01]  /*2060*/  FFMA.FTZ R201, R159, R199, R201 ;  /* 0x000000c79fc97223 */ /* 0x000fe200000100c9 */
[----:B------:R-:W-:Y:S01]  /*2070*/  PRMT R235, R175, 0x7632, R235 ;  /* 0x00007632afeb7816 */ /* 0x000fe200000000eb */
[----:B------:R-:W-:Y:S01]  /*2080*/  FMUL.FTZ R162, R193, R162 ;  /* 0x000000a2c1a27220 */ /* 0x000fe20000410000 */
[----:B------:R-:W-:Y:S01]  /*2090*/  SHF.L.U32 R175, R175, 0x10, RZ ;  /* 0x00000010afaf7819 */ /* 0x000fe200000006ff */
[----:B------:R-:W-:Y:S01]  /*20a0*/  FMUL.FTZ R161, R193, R161 ;  /* 0x000000a1c1a17220 */ /* 0x000fe20000410000 */
[----:B------:R-:W-:Y:S01]  /*20b0*/  FFMA.FTZ R201, R160, R174, R201 ;  /* 0x000000aea0c97223 */ /* 0x000fe200000100c9 */
[----:B------:R-:W-:-:S02]  /*20c0*/  SHF.L.U32 R235, R235, 0x10, RZ ;  /* 0x00000010ebeb7819 */ /* 0x000fc400000006ff */
[----:B------:R-:W-:Y:S01]  /*20d0*/  FADD.FTZ R184, R175, R184 ;  /* 0x000000b8afb87221 */ /* 0x000fe20000010000 */
[-C--:B------:R-:W-:Y:S01]  /*20e0*/  FFMA.FTZ R176, R162, R175.reuse, R176 ;  /* 0x000000afa2b07223 */ /* 0x080fe200000100b0 */
[----:B------:R-:W-:Y:S01]  /*20f0*/  FMUL.FTZ R175, R30, R175 ;  /* 0x000000af1eaf7220 */ /* 0x000fe20000410000 */
[----:B------:R-:W-:Y:S01]  /*2100*/  UMOV UR4, 0xffffffff ;  /* 0xffffffff00047882 */ /* 0x000fe20000000000 */
[----:B------:R-:W-:Y:S01]  /*2110*/  FMUL.FTZ R163, R193, R163 ;  /* 0x000000a3c1a37220 */ /* 0x000fe20000410000 */
[----:B------:R-:W-:Y:S01]  /*2120*/  FFMA.FTZ R208, R153, R232, R208 ;  /* 0x000000e899d07223 */ /* 0x000fe200000100d0 */
[----:B------:R-:W-:Y:S01]  /*2130*/  FFMA.FTZ R210, R155, R233, R210 ;  /* 0x000000e99bd27223 */ /* 0x000fe200000100d2 */
[----:B------:R-:W-:Y:S01]  /*2140*/  FFMA.FTZ R23, R157, R241, R23 ;  /* 0x000000f19d177223 */ /* 0x000fe20000010017 */
[----:B------:R-:W-:Y:S01]  /*2150*/  FADD.FTZ R179, R241, R179 ;  /* 0x000000b3f1b37221 */ /* 0x000fe20000010000 */
[----:B------:R-:W-:Y:S01]  /*2160*/  FFMA.FTZ R27, R161, R228, R27 ;  /* 0x000000e4a11b7223 */ /* 0x000fe2000001001b */
[----:B------:R-:W-:Y:S01]  /*2170*/  FADD.FTZ R183, R228, R183 ;  /* 0x000000b7e4b77221 */ /* 0x000fe20000010000 */
[----:B------:R-:W-:Y:S01]  /*2180*/  FFMA.FTZ R177, R163, R235, R177 ;  /* 0x000000eba3b17223 */ /* 0x000fe200000100b1 */
[----:B------:R-:W-:Y:S01]  /*2190*/  FADD.FTZ R185, R235, R185 ;  /* 0x000000b9ebb97221 */ /* 0x000fe20000010000 */
[----:B---3--:R-:W-:-:S05]  /*21a0*/  FADD.FTZ R202, R233, R202 ;  /* 0x000000cae9ca7221 */ /* 0x008fca0000010000 */
[----:B------:R0:W-:Y:S02]  /*21b0*/  STL [R1+0x1c], R202 ;  /* 0x00001cca01007387 */ /* 0x0001e40000100800 */
[----:B0-----:R-:W-:Y:S01]  /*21c0*/  FADD.FTZ R202, R200, R199 ;  /* 0x000000c7c8ca7221 */ /* 0x001fe20000010000 */
[----:B------:R-:W-:-:S03]  /*21d0*/  FMUL.FTZ R200, R29, R228 ;  /* 0x000000e41dc87220 */ /* 0x000fc60000410000 */
[----:B------:R-:W-:Y:S01]  /*21e0*/  FADD.FTZ R202, R202, R174 ;  /* 0x000000aecaca7221 */ /* 0x000fe20000010000 */
[----:B------:R-:W-:-:S03]  /*21f0*/  FFMA.FTZ R203, R161, R200, R201 ;  /* 0x000000c8a1cb7223 */ /* 0x000fc600000100c9 */
[----:B------:R-:W-:Y:S01]  /*2200*/  FADD.FTZ R202, R202, R200 ;  /* 0x000000c8caca7221 */ /* 0x000fe20000010000 */
[----:B------:R-:W-:Y:S01]  /*2210*/  FMUL.FTZ R201, R31, R235 ;  /* 0x000000eb1fc97220 */ /* 0x000fe20000410000 */
[----:B------:R-:W-:Y:S02]  /*2220*/  FFMA.FTZ R203, R162, R175, R203 ;  /* 0x000000afa2cb7223 */ /* 0x000fe400000100cb */
[----:B------:R-:W-:Y:S02]  /*2230*/  FADD.FTZ R202, R202, R175 ;  /* 0x000000afcaca7221 */ /* 0x000fe40000010000 */
[----:B------:R-:W-:Y:S02]  /*2240*/  FFMA.FTZ R203, R163, R201, R203 ;  /* 0x000000c9a3cb7223 */ /* 0x000fe400000100cb */
        /* <DEDUP_REMOVED lines=20> */
.L_x_9811:
        /* <DEDUP_REMOVED lines=205> */
.L_x_9787:
        /* <DEDUP_REMOVED lines=10> */
[-CC-:B------:R-:W-:Y:S01]  /*3100*/  FFMA.FTZ R138, R138, R202.reuse, R203.reuse ;  /* 0x000000ca8a8a7223 */ /* 0x180fe200000100cb */
        /* <DEDUP_REMOVED lines=111> */
[-C--:B------:R-:W-:Y:S01]  /*3800*/  FMUL.FTZ R144, R115, R189.reuse ;  /* 0x000000bd73907220 */ /* 0x080fe20000410000 */
[----:B------:R-:W-:Y:S01]  /*3810*/  FMUL.FTZ R145, R113, R189 ;  /* 0x000000bd71917220 */ /* 0x000fe20000410000 */
        /* <DEDUP_REMOVED lines=11> */
[-CC-:B------:R-:W-:Y:S01]  /*38d0*/  FFMA.FTZ R160, R160, R202.reuse, R203.reuse ;  /* 0x000000caa0a07223 */ /* 0x180fe200000100cb */
[-CC-:B------:R-:W-:Y:S01]  /*38e0*/  FFMA.FTZ R161, R161, R202.reuse, R203.reuse ;  /* 0x000000caa1a17223 */ /* 0x180fe200000100cb */
        /* <DEDUP_REMOVED lines=75> */
.L_x_9786:
        /* <DEDUP_REMOVED lines=40> */
.L_x_9789:
        /* <DEDUP_REMOVED lines=36> */
.L_x_9790:
        /* <DEDUP_REMOVED lines=45> */
.L_x_9791:
        /* <DEDUP_REMOVED lines=36> */
.L_x_9792:
        /* <DEDUP_REMOVED lines=45> */
.L_x_9793:
        /* <DEDUP_REMOVED lines=36> */
.L_x_9794:
        /* <DEDUP_REMOVED lines=45> */
.L_x_9795:
        /* <DEDUP_REMOVED lines=36> */
.L_x_9796:
        /* <DEDUP_REMOVED lines=45> */
.L_x_9797:
        /* <DEDUP_REMOVED lines=36> */
.L_x_9798:
[----:B------:R-:W0:Y:S01]  /*56a0*/  @P1 LDC.64 R120, c[0x0][0x478] ;  /* 0x00011e00ff781b82 */ /* 0x000e220000000a00 */
[----:B------:R-:W-:-:S05]  /*56b0*/  IADD3 R123, PT, PT, R214, 0x80, RZ ;  /* 0x00000080d67b7810 */ /* 0x000fca0007ffe0ff */
[----:B0-----:R-:W-:-:S04]  /*56c0*/  @P1 IMAD.WIDE.U32 R120, R123, 0x20, R120 ;  /* 0x000000207b781825 */ /* 0x001fc800078e0078 */
[----:B------:R-:W-:Y:S01]  /*56d0*/  IMAD.WIDE.U32 R122, R123, 0x10, R124 ;  /* 0x000000107b7a7825 */ /* 0x000fe200078e007c */
[----:B------:R0:W-:Y:S04]  /*56e0*/  @P1 STG.E.128 desc[UR6][R120.64], R108 ;  /* 0x0000006c78001986 */ /* 0x0001e8000c101d06 */
[----:B------:R0:W-:Y:S04]  /*56f0*/  @P1 STG.E.128 desc[UR6][R120.64+0x10], R112 ;  /* 0x0000107078001986 */ /* 0x0001e8000c101d06 */
[----:B------:R0:W-:Y:S02]  /*5700*/  STG.E.128 desc[UR6][R122.64], R116 ;  /* 0x000000747a007986 */ /* 0x0001e4000c101d06 */
.L_x_9788:
[----:B012---:R-:W0:Y:S02]  /*5710*/  LDC.64 R116, c[0x0][0x380] ;  /* 0x0000e000ff747b82 */ /* 0x007e240000000a00 */
[----:B0-----:R-:W-:-:S04]  /*5720*/  LEA R186, R116, R186, 0x2 ;  /* 0x000000ba74ba7211 */ /* 0x001fc800078e10ff */
[----:B------:R-:W-:-:S13]  /*5730*/  ISETP.GE.AND P1, PT, R186, R117, PT ;  /* 0x00000075ba00720c */ /* 0x000fda0003f26270 */
[----:B------:R-:W-:Y:S05]  /*5740*/  @!P1 BRA `(.L_x_9799) ;  /* 0xffffffb000109947 */ /* 0x000fea000383ffff */
[----:B------:R-:W-:Y:S05]  /*5750*/  BSYNC B1 ;  /* 0x0000000000017941 */ /* 0x000fea0003800000 */
.L_x_9784:
[----:B------:R0:W5:Y:S01]  /*5760*/  LDL.LU R64, [R1] ;  /* 0x0000000001407983 */ /* 0x0001620000300800 */
        /* <DEDUP_REMOVED lines=69> */
.L_x_9783:
[----:B------:R-:W-:Y:S05]  /*5bc0*/  BSYNC B0 ;  /* 0x0000000000007941 */ /* 0x000fea0003800000 */
.L_x_9782:
[----:B-----5:R-:W0:Y:S01]  /*5bd0*/  S2R R74, SR_TID.X ;  /* 0x00000000004a7919 */ /* 0x020e220000002100 */
        /* <DEDUP_REMOVED lines=24> */
[----:B------:R-:W3:Y:S04]  /*5d60*/  LDS R33, [R0+0x600] ;  /* 0x0006000000217984 */ /* 0x000ee80000000800 */
[----:B------:R-:W2:Y:S04]  /*5d70*/  LDS R35, [R0+0x1400] ;  /* 0x0014000000237984 */ /* 0x000ea80000000800 */
        /* <DEDUP_REMOVED lines=11> */
[----:B---3--:R-:W-:-:S03]  /*5e30*/  FADD.FTZ R33, RZ, R33 ;  /* 0x00000021ff217221 */ /* 0x008fc60000010000 */
[----:B------:R-:W-:Y:S01]  /*5e40*/  LDS R52, [R0+0x2600] ;  /* 0x0026000000347984 */ /* 0x000fe20000000800 */
[----:B--2---:R-:W-:-:S03]  /*5e50*/  FADD.FTZ R36, R2, R35 ;  /* 0x0000002302247221 */ /* 0x004fc60000010000 */
        /* <DEDUP_REMOVED lines=24> */
[----:B------:R-:W-:Y:S01]  /*5fe0*/  FADD.FTZ R32, R32, R47 ;  /* 0x0000002f20207221 */ /* 0x000fe20000010000 */
[----:B----4-:R-:W-:-:S02]  /*5ff0*/  FADD.FTZ R33, RZ, R33 ;  /* 0x00000021ff217221 */ /* 0x010fc40000010000 */
[----:B------:R-:W4:Y:S01]  /*6000*/  LDS R62, [R0+0x3a00] ;  /* 0x003a0000003e7984 */ /* 0x000f220000000800 */
[----:B------:R-:W-:Y:S01]  /*6010*/  FADD.FTZ R34, RZ, R34 ;  /* 0x00000022ff227221 */ /* 0x000fe20000010000 */
[----:B------:R-:W-:Y:S02]  /*6020*/  FADD.FTZ R33, R33, R46 ;  /* 0x0000002e21217221 */ /* 0x000fe40000010000 */
        /* <DEDUP_REMOVED lines=30> */
[----:B------:R0:W-:Y:S01]  /*6210*/  STS.128 [R187+0x10], R4 ;  /* 0x00001004bb007388 */ /* 0x0001e20000000c00 */
[----:B-1----:R-:W-:-:S03]  /*6220*/  FADD.FTZ R33, R33, R70 ;  /* 0x0000004621217221 */ /* 0x002fc60000010000 */
[----:B------:R1:W-:Y:S01]  /*6230*/  STS.128 [R187+0x400], R8 ;  /* 0x00040008bb007388 */ /* 0x0003e20000000c00 */
[----:B--2---:R-:W-:-:S03]  /*6240*/  FADD.FTZ R73, R34, R73 ;  /* 0x0000004922497221 */ /* 0x004fc60000010000 */
[----:B------:R-:W-:Y:S01]  /*6250*/  STS.128 [R187+0x410], R12 ;  /* 0x0004100cbb007388 */ /* 0x000fe20000000c00 */
[----:B---3--:R-:W-:-:S03]  /*6260*/  FADD.FTZ R35, R35, R72 ;  /* 0x0000004823237221 */ /* 0x008fc60000010000 */
[----:B------:R-:W-:Y:S04]  /*6270*/  STS.128 [R187+0x800], R16 ;  /* 0x00080010bb007388 */ /* 0x000fe80000000c00 */
[----:B------:R-:W-:Y:S01]  /*6280*/  STS.128 [R187+0x810], R40 ;  /* 0x00081028bb007388 */ /* 0x000fe20000000c00 */
[----:B0-----:R-:W-:-:S03]  /*6290*/  FADD.FTZ R7, R3, R68 ;  /* 0x0000004403077221 */ /* 0x001fc60000010000 */
[----:B------:R-:W-:Y:S01]  /*62a0*/  STS.128 [R187+0xc00], R192 ;  /* 0x000c00c0bb007388 */ /* 0x000fe20000000c00 */
[----:B-1----:R-:W0:Y:S03]  /*62b0*/  LDC R10, c[0x0][0x388] ;  /* 0x0000e200ff0a7b82 */ /* 0x002e260000000800 */
[----:B------:R-:W-:Y:S04]  /*62c0*/  STS.128 [R187+0xc10], R48 ;  /* 0x000c1030bb007388 */ /* 0x000fe80000000c00 */
[----:B------:R-:W-:Y:S04]  /*62d0*/  STS.128 [R187+0x1000], R20 ;  /* 0x00100014bb007388 */ /* 0x000fe80000000c00 */
[----:B------:R-:W-:Y:S01]  /*62e0*/  STS.128 [R187+0x1010], R24 ;  /* 0x00101018bb007388 */ /* 0x000fe20000000c00 */
[----:B------:R-:W-:Y:S01]  /*62f0*/  BAR.SYNC.DEFER_BLOCKING 0x0 ;  /* 0x0000000000007b1d */ /* 0x000fe20000010000 */
[----:B0-----:R-:W-:-:S05]  /*6300*/  IMAD R2, R10, UR4, RZ ;  /* 0x000000040a027c24 */ /* 0x001fca000f8e02ff */
[----:B------:R-:W-:Y:S01]  /*6310*/  IADD3 R2, P0, PT, R2, R74, RZ ;  /* 0x0000004a02027210 */ /* 0x000fe20007f1e0ff */
[----:B------:R-:W0:Y:S04]  /*6320*/  LDS R5, [R0+0x200] ;  /* 0x0002000000057984 */ /* 0x000e280000000800 */
[----:B------:R-:W1:Y:S04]  /*6330*/  LDS R6, [R0+0x1600] ;  /* 0x0016000000067984 */ /* 0x000e680000000800 */
[----:B------:R-:W2:Y:S04]  /*6340*/  LDS R4, [R0] ;  /* 0x0000000000047984 */ /* 0x000ea80000000800 */
[----:B------:R-:W3:Y:S04]  /*6350*/  LDS R9, [R0+0x1400] ;  /* 0x0014000000097984 */ /* 0x000ee80000000800 */
[----:B------:R-:W4:Y:S04]  /*6360*/  LDS R11, [R0+0x2800] ;  /* 0x00280000000b7984 */ /* 0x000f280000000800 */
[----:B------:R-:W4:Y:S04]  /*6370*/  LDS R13, [R0+0x3c00] ;  /* 0x003c0000000d7984 */ /* 0x000f280000000800 */
[----:B------:R-:W4:Y:S04]  /*6380*/  LDS R8, [R0+0x2a00] ;  /* 0x002a000000087984 */ /* 0x000f280000000800 */
[----:B------:R-:W4:Y:S04]  /*6390*/  LDS R12, [R0+0x3e00] ;  /* 0x003e0000000c7984 */ /* 0x000f280000000800 */
[----:B------:R-:W-:Y:S04]  /*63a0*/  LDS R15, [R0+0x1800] ;  /* 0x00180000000f7984 */ /* 0x000fe80000000800 */
[----:B------:R-:W-:Y:S01]  /*63b0*/  LDS R25, [R0+0x2c00] ;  /* 0x002c000000197984 */ /* 0x000fe20000000800 */
[----:B0-----:R-:W-:-:S03]  /*63c0*/  FADD.FTZ R5, RZ, R5 ;  /* 0x00000005ff057221 */ /* 0x001fc60000010000 */
[----:B------:R-:W-:Y:S01]  /*63d0*/  LDS R17, [R0+0x1a00] ;  /* 0x001a000000117984 */ /* 0x000fe20000000800 */
[----:B-1----:R-:W-:-:S03]  /*63e0*/  FADD.FTZ R5, R5, R6 ;  /* 0x0000000605057221 */ /* 0x002fc60000010000 */
[----:B------:R-:W0:Y:S01]  /*63f0*/  LDS R10, [R0+0xa00] ;  /* 0x000a0000000a7984 */ /* 0x000e220000000800 */
[----:B--2---:R-:W-:-:S03]  /*6400*/  FADD.FTZ R4, RZ, R4 ;  /* 0x00000004ff047221 */ /* 0x004fc60000010000 */
[----:B------:R-:W1:Y:S01]  /*6410*/  LDS R6, [R0+0x400] ;  /* 0x0004000000067984 */ /* 0x000e620000000800 */
[----:B---3--:R-:W-:-:S03]  /*6420*/  FADD.FTZ R4, R4, R9 ;  /* 0x0000000904047221 */ /* 0x008fc60000010000 */
[----:B------:R-:W-:Y:S01]  /*6430*/  LDS R16, [R0+0x1c00] ;  /* 0x001c000000107984 */ /* 0x000fe20000000800 */
[----:B----4-:R-:W-:Y:S01]  /*6440*/  FADD.FTZ R4, R4, R11 ;  /* 0x0000000b04047221 */ /* 0x010fe20000010000 */
[----:B------:R-:W-:Y:S02]  /*6450*/  IADD3.X R11, PT, PT, RZ, RZ, RZ, P0, !PT ;  /* 0x000000ffff0b7210 */ /* 0x000fe400007fe4ff */
[----:B------:R-:W2:Y:S01]  /*6460*/  LDS R9, [R0+0x800] ;  /* 0x0008000000097984 */ /* 0x000ea20000000800 */
[----:B------:R-:W-:Y:S01]  /*6470*/  FADD.FTZ R23, R4, R13 ;  /* 0x0000000d04177221 */ /* 0x000fe20000010000 */
[C---:B------:R-:W-:Y:S02]  /*6480*/  SHF.L.U32 R4, R2.reuse, 0x2, RZ ;  /* 0x0000000202047819 */ /* 0x040fe400000006ff */
[----:B------:R-:W-:Y:S01]  /*6490*/  LDS R27, [R0+0x2e00] ;  /* 0x002e0000001b7984 */ /* 0x000fe20000000800 */
[----:B------:R-:W-:Y:S01]  /*64a0*/  SHF.L.U64.HI R11, R2, 0x2, R11 ;  /* 0x00000002020b7819 */ /* 0x000fe2000001020b */
[----:B------:R-:W-:Y:S01]  /*64b0*/  FADD.FTZ R5, R5, R8 ;  /* 0x0000000805057221 */ /* 0x000fe20000010000 */
[C---:B------:R-:W-:Y:S01]  /*64c0*/  IADD3 R2, P0, PT, R4.reuse, UR18, RZ ;  /* 0x0000001204027c10 */ /* 0x040fe2000ff1e0ff */
[----:B------:R-:W3:Y:S01]  /*64d0*/  LDS R8, [R0+0x600] ;  /* 0x0006000000087984 */ /* 0x000ee20000000800 */
[----:B------:R-:W-:Y:S01]  /*64e0*/  IADD3 R4, P1, PT, R4, UR16, RZ ;  /* 0x0000001004047c10 */ /* 0x000fe2000ff3e0ff */
[----:B------:R-:W-:Y:S01]  /*64f0*/  FADD.FTZ R41, R5, R12 ;  /* 0x0000000c05297221 */ /* 0x000fe20000010000 */
[C---:B------:R-:W-:Y:S01]  /*6500*/  IADD3.X R3, PT, PT, R11.reuse, UR19, RZ, P0, !PT ;  /* 0x000000130b037c10 */ /* 0x040fe200087fe4ff */
[----:B------:R-:W4:Y:S01]  /*6510*/  LDS R19, [R0+0x1e00] ;  /* 0x001e000000137984 */ /* 0x000f220000000800 */
[----:B------:R-:W-:-:S03]  /*6520*/  IADD3.X R5, PT, PT, R11, UR17, RZ, P1, !PT ;  /* 0x000000110b057c10 */ /* 0x000fc60008ffe4ff */
[----:B------:R-:W4:Y:S04]  /*6530*/  LDS R11, [R0+0xc00] ;  /* 0x000c0000000b7984 */ /* 0x000f280000000800 */
[----:B------:R-:W4:Y:S04]  /*6540*/  LDS R12, [R0+0xe00] ;  /* 0x000e0000000c7984 */ /* 0x000f280000000800 */
[----:B------:R-:W4:Y:S01]  /*6550*/  LDS R43, [R0+0x4000] ;  /* 0x00400000002b7984 */ /* 0x000f220000000800 */
[----:B0-----:R-:W-:-:S03]  /*6560*/  FADD.FTZ R10, RZ, R10 ;  /* 0x0000000aff0a7221 */ /* 0x001fc60000010000 */
[----:B------:R-:W0:Y:S01]  /*6570*/  LDS R22, [R0+0x3000] ;  /* 0x0030000000167984 */ /* 0x000e220000000800 */
[----:B-1----:R-:W-:-:S03]  /*6580*/  FADD.FTZ R6, RZ, R6 ;  /* 0x00000006ff067221 */ /* 0x002fc60000010000 */
[----:B------:R-:W1:Y:S01]  /*6590*/  LDS R18, [R0+0x2000] ;  /* 0x0020000000127984 */ /* 0x000e620000000800 */
[----:B------:R-:W-:-:S03]  /*65a0*/  FADD.FTZ R6, R6, R15 ;  /* 0x0000000f06067221 */ /* 0x000fc60000010000 */
[----:B------:R-:W1:Y:S01]  /*65b0*/  LDS R13, [R0+0x1000] ;  /* 0x00100000000d7984 */ /* 0x000e620000000800 */
[----:B------:R-:W-:-:S03]  /*65c0*/  FADD.FTZ R6, R6, R25 ;  /* 0x0000001906067221 */ /* 0x000fc60000010000 */
[----:B------:R-:W1:Y:S01]  /*65d0*/  LDS R45, [R0+0x4200] ;  /* 0x00420000002d7984 */ /* 0x000e620000000800 */
[----:B--2---:R-:W-:-:S03]  /*65e0*/  FADD.FTZ R9, RZ, R9 ;  /* 0x00000009ff097221 */ /* 0x004fc60000010000 */
[----:B------:R-:W2:Y:S01]  /*65f0*/  LDS R29, [R0+0x3200] ;  /* 0x00320000001d7984 */ /* 0x000ea20000000800 */
[----:B------:R-:W-:-:S03]  /*6600*/  FADD.FTZ R9, R9, R16 ;  /* 0x0000001009097221 */ /* 0x000fc60000010000 */
[----:B------:R-:W2:Y:S01]  /*6610*/  LDS R21, [R0+0x2200] ;  /* 0x0022000000157984 */ /* 0x000ea20000000800 */
[----:B---3--:R-:W-:-:S03]  /*6620*/  FADD.FTZ R8, RZ, R8 ;  /* 0x00000008ff087221 */ /* 0x008fc60000010000 */
[----:B------:R-:W3:Y:S01]  /*6630*/  LDS R14, [R0+0x1200] ;  /* 0x00120000000e7984 */ /* 0x000ee20000000800 */
[----:B------:R-:W-:Y:S01]  /*6640*/  FADD.FTZ R8, R8, R17 ;  /* 0x0000001108087221 */ /* 0x000fe20000010000 */
[----:B----4-:R-:W-:Y:S02]  /*6650*/  FADD.FTZ R10, R10, R19 ;  /* 0x000000130a0a7221 */ /* 0x010fe40000010000 */
[----:B------:R-:W4:Y:S01]  /*6660*/  LDS R28, [R0+0x4400] ;  /* 0x00440000001c7984 */ /* 0x000f220000000800 */
[----:B------:R-:W-:Y:S01]  /*6670*/  FADD.FTZ R11, RZ, R11 ;  /* 0x0000000bff0b7221 */ /* 0x000fe20000010000 */
[----:B------:R-:W-:Y:S02]  /*6680*/  FADD.FTZ R8, R8, R27 ;  /* 0x0000001b08087221 */ /* 0x000fe40000010000 */
[----:B------:R-:W4:Y:S01]  /*6690*/  LDS R24, [R0+0x3400] ;  /* 0x0034000000187984 */ /* 0x000f220000000800 */
[----:B------:R-:W-:-:S03]  /*66a0*/  FADD.FTZ R12, RZ, R12 ;  /* 0x0000000cff0c7221 */ /* 0x000fc60000010000 */
[----:B------:R-:W4:Y:S01]  /*66b0*/  LDS R20, [R0+0x2400] ;  /* 0x0024000000147984 */ /* 0x000f220000000800 */
[----:B------:R-:W-:-:S03]  /*66c0*/  FADD.FTZ R43, R6, R43 ;  /* 0x0000002b062b7221 */ /* 0x000fc60000010000 */
[----:B------:R-:W-:Y:S01]  /*66d0*/  STG.E desc[UR6][R2.64], R23 ;  /* 0x0000001702007986 */ /* 0x000fe2000c101906 */
[----:B0-----:R-:W-:-:S03]  /*66e0*/  FADD.FTZ R9, R9, R22 ;  /* 0x0000001609097221 */ /* 0x001fc60000010000 */
[----:B------:R-:W0:Y:S01]  /*66f0*/  LDS R47, [R0+0x4600] ;  /* 0x00460000002f7984 */ /* 0x000e220000000800 */
[----:B-1----:R-:W-:-:S03]  /*6700*/  FADD.FTZ R11, R11, R18 ;  /* 0x000000120b0b7221 */ /* 0x002fc60000010000 */
[----:B------:R-:W1:Y:S01]  /*6710*/  LDS R31, [R0+0x3600] ;  /* 0x00360000001f7984 */ /* 0x000e620000000800 */
[----:B------:R-:W-:-:S03]  /*6720*/  FADD.FTZ R13, RZ, R13 ;  /* 0x0000000dff0d7221 */ /* 0x000fc60000010000 */
[----:B------:R-:W1:Y:S01]  /*6730*/  LDS R23, [R0+0x2600] ;  /* 0x0026000000177984 */ /* 0x000e620000000800 */
[----:B------:R-:W-:-:S03]  /*6740*/  FADD.FTZ R45, R8, R45 ;  /* 0x0000002d082d7221 */ /* 0x000fc60000010000 */
[----:B------:R-:W1:Y:S01]  /*6750*/  LDS R30, [R0+0x4800] ;  /* 0x00480000001e7984 */ /* 0x000e620000000800 */
[----:B--2---:R-:W-:-:S03]  /*6760*/  FADD.FTZ R10, R10, R29 ;  /* 0x0000001d0a0a7221 */ /* 0x004fc60000010000 */
[----:B------:R-:W2:Y:S01]  /*6770*/  LDS R26, [R0+0x3800] ;  /* 0x00380000001a7984 */ /* 0x000ea20000000800 */
[----:B------:R-:W-:-:S03]  /*6780*/  FADD.FTZ R12, R12, R21 ;  /* 0x000000150c0c7221 */ /* 0x000fc60000010000 */
        /* <DEDUP_REMOVED lines=8> */
[----:B------:R-:W-:Y:S04]  /*6810*/  STG.E desc[UR6][R4.64], R65 ;  /* 0x0000004104007986 */ /* 0x000fe8000c101906 */
[----:B------:R-:W-:Y:S01]  /*6820*/  STG.E desc[UR6][R2.64+0x200], R41 ;  /* 0x0002002902007986 */ /* 0x000fe2000c101906 */
[----:B0-----:R-:W-:-:S03]  /*6830*/  FADD.FTZ R47, R10, R47 ;  /* 0x0000002f0a2f7221 */ /* 0x001fc60000010000 */
[----:B------:R-:W-:Y:S01]  /*6840*/  STG.E desc[UR6][R4.64+0x200], R37 ;  /* 0x0002002504007986 */ /* 0x000fe2000c101906 */
[----:B-1----:R-:W-:-:S03]  /*6850*/  FADD.FTZ R12, R12, R31 ;  /* 0x0000001f0c0c7221 */ /* 0x002fc60000010000 */
[----:B------:R-:W-:Y:S01]  /*6860*/  STG.E desc[UR6][R2.64+0x400], R43 ;  /* 0x0004002b02007986 */ /* 0x000fe2000c101906 */
[----:B------:R-:W-:-:S03]  /*6870*/  FADD.FTZ R14, R14, R23 ;  /* 0x000000170e0e7221 */ /* 0x000fc60000010000 */
[----:B------:R-:W-:Y:S01]  /*6880*/  STG.E desc[UR6][R4.64+0x400], R39 ;  /* 0x0004002704007986 */ /* 0x000fe2000c101906 */
[----:B------:R-:W-:-:S03]  /*6890*/  FADD.FTZ R11, R11, R30 ;  /* 0x0000001e0b0b7221 */ /* 0x000fc60000010000 */
[----:B------:R-:W-:Y:S01]  /*68a0*/  STG.E desc[UR6][R2.64+0x600], R45 ;  /* 0x0006002d02007986 */ /* 0x000fe2000c101906 */
[----:B--2---:R-:W-:-:S03]  /*68b0*/  FADD.FTZ R13, R13, R26 ;  /* 0x0000001a0d0d7221 */ /* 0x004fc60000010000 */
        /* <DEDUP_REMOVED lines=18> */
.L_x_9785:
        /* <DEDUP_REMOVED lines=8> */
.L_x_9801:
[----:B------:R-:W-:Y:S05]  /*6a60*/  BSYNC B2 ;  /* 0x0000000000027941 */ /* 0x000fea0003800000 */
.L_x_9800:
        /* <DEDUP_REMOVED lines=8> */
.L_x_9802:
[----:B------:R-:W-:Y:S01]  /*6af0*/  MOV R241, R202 ;  /* 0x000000ca00f17202 */ /* 0x000fe20000000f00 */
[----:B------:R-:W-:Y:S02]  /*6b00*/  HFMA2 R235, -RZ, RZ, 0, 1.1920928955078125e-07 ;  /* 0x00000002ffeb7431 */ /* 0x000fe400000001ff */
[----:B------:R-:W-:Y:S01]  /*6b10*/  FADD.FTZ R203, R203, R232 ;  /* 0x000000e8cbcb7221 */ /* 0x000fe20000010000 */
[----:B------:R-:W-:-:S07]  /*6b20*/  MOV R232, 0xffffffff ;  /* 0xffffffff00e87802 */ /* 0x000fce0000000f00 */
[----:B------:R-:W-:Y:S05]  /*6b30*/  WARPSYNC.COLLECTIVE R232, `(.L_x_9803) ;  /* 0x00000000e8087348 */ /* 0x000fea0003c00000 */
[----:B------:R0:W1:Y:S02]  /*6b40*/  SHFL.BFLY P3, R232, R241, R235, R233 ;  /* 0x0c0000ebf1e87389 */ /* 0x00006400000600e9 */
[----:B01----:R-:W-:Y:S05]  /*6b50*/  ENDCOLLECTIVE ;  /* 0x000000000000791b */ /* 0x003fea0003800000 */
.L_x_9803:
[----:B------:R-:W-:Y:S01]  /*6b60*/  MOV R241, R203 ;  /* 0x000000cb00f17202 */ /* 0x000fe20000000f00 */
[----:B------:R-:W-:Y:S01]  /*6b70*/  FADD.FTZ R202, R202, R232 ;  /* 0x000000e8caca7221 */ /* 0x000fe20000010000 */
[----:B------:R-:W-:-:S07]  /*6b80*/  MOV R232, 0xffffffff ;  /* 0xffffffff00e87802 */ /* 0x000fce0000000f00 */
[----:B------:R-:W-:Y:S05]  /*6b90*/  WARPSYNC.COLLECTIVE R232, `(.L_x_9804) ;  /* 0x00000000e8087348 */ /* 0x000fea0003c00000 */
[----:B------:R0:W1:Y:S02]  /*6ba0*/  SHFL.BFLY P3, R232, R241, R235, R233 ;  /* 0x0c0000ebf1e87389 */ /* 0x00006400000600e9 */
[----:B01----:R-:W-:Y:S05]  /*6bb0*/  ENDCOLLECTIVE ;  /* 0x000000000000791b */ /* 0x003fea0003800000 */
.L_x_9804:
[----:B------:R-:W-:Y:S01]  /*6bc0*/  MOV R241, R202 ;  /* 0x000000ca00f17202 */ /* 0x000fe20000000f00 */
[----:B------:R-:W-:Y:S02]  /*6bd0*/  HFMA2 R235, -RZ, RZ, 0, 2.384185791015625e-07 ;  /* 0x00000004ffeb7431 */ /* 0x000fe400000001ff */
[----:B------:R-:W-:Y:S01]  /*6be0*/  FADD.FTZ R203, R203, R232 ;  /* 0x000000e8cbcb7221 */ /* 0x000fe20000010000 */
[----:B------:R-:W-:-:S07]  /*6bf0*/  MOV R232, 0xffffffff ;  /* 0xffffffff00e87802 */ /* 0x000fce0000000f00 */
[----:B------:R-:W-:Y:S05]  /*6c00*/  WARPSYNC.COLLECTIVE R232, `(.L_x_9805) ;  /* 0x00000000e8087348 */ /* 0x000fea0003c00000 */
[----:B------:R0:W1:Y:S02]  /*6c10*/  SHFL.BFLY P3, R232, R241, R235, R233 ;  /* 0x0c0000ebf1e87389 */ /* 0x00006400000600e9 */
[----:B01----:R-:W-:Y:S05]  /*6c20*/  ENDCOLLECTIVE ;  /* 0x000000000000791b */ /* 0x003fea0003800000 */
.L_x_9805:
[----:B------:R-:W-:Y:S01]  /*6c30*/  MOV R241, R203 ;  /* 0x000000cb00f17202 */ /* 0x000fe20000000f00 */
[----:B------:R-:W-:Y:S01]  /*6c40*/  FADD.FTZ R202, R202, R232 ;  /* 0x000000e8caca7221 */ /* 0x000fe20000010000 */
[----:B------:R-:W-:-:S07]  /*6c50*/  MOV R232, 0xffffffff ;  /* 0xffffffff00e87802 */ /* 0x000fce0000000f00 */
[----:B------:R-:W-:Y:S05]  /*6c60*/  WARPSYNC.COLLECTIVE R232, `(.L_x_9806) ;  /* 0x00000000e8087348 */ /* 0x000fea0003c00000 */
[----:B------:R0:W1:Y:S02]  /*6c70*/  SHFL.BFLY P3, R232, R241, R235, R233 ;  /* 0x0c0000ebf1e87389 */ /* 0x00006400000600e9 */
[----:B01----:R-:W-:Y:S05]  /*6c80*/  ENDCOLLECTIVE ;  /* 0x000000000000791b */ /* 0x003fea0003800000 */
.L_x_9806:
[----:B------:R-:W-:Y:S01]  /*6c90*/  MOV R241, R202 ;  /* 0x000000ca00f17202 */ /* 0x000fe20000000f00 */
[----:B------:R-:W-:Y:S02]  /*6ca0*/  HFMA2 R235, -RZ, RZ, 0, 4.76837158203125e-07 ;  /* 0x00000008ffeb7431 */ /* 0x000fe400000001ff */
[----:B------:R-:W-:Y:S01]  /*6cb0*/  FADD.FTZ R203, R203, R232 ;  /* 0x000000e8cbcb7221 */ /* 0x000fe20000010000 */
[----:B------:R-:W-:-:S07]  /*6cc0*/  MOV R232, 0xffffffff ;  /* 0xffffffff00e87802 */ /* 0x000fce0000000f00 */
[----:B------:R-:W-:Y:S05]  /*6cd0*/  WARPSYNC.COLLECTIVE R232, `(.L_x_9807) ;  /* 0x00000000e8087348 */ /* 0x000fea0003c00000 */
[----:B------:R0:W1:Y:S02]  /*6ce0*/  SHFL.BFLY P3, R232, R241, R235, R233 ;  /* 0x0c0000ebf1e87389 */ /* 0x00006400000600e9 */
[----:B01----:R-:W-:Y:S05]  /*6cf0*/  ENDCOLLECTIVE ;  /* 0x000000000000791b */ /* 0x003fea0003800000 */
.L_x_9807:
[----:B------:R-:W-:Y:S01]  /*6d00*/  MOV R241, R203 ;  /* 0x000000cb00f17202 */ /* 0x000fe20000000f00 */
[----:B------:R-:W-:Y:S01]  /*6d10*/  FADD.FTZ R202, R202, R232 ;  /* 0x000000e8caca7221 */ /* 0x000fe20000010000 */
[----:B------:R-:W-:-:S07]  /*6d20*/  MOV R232, 0xffffffff ;  /* 0xffffffff00e87802 */ /* 0x000fce0000000f00 */
[----:B------:R-:W-:Y:S05]  /*6d30*/  WARPSYNC.COLLECTIVE R232, `(.L_x_9808) ;  /* 0x00000000e8087348 */ /* 0x000fea0003c00000 */
[----:B------:R0:W1:Y:S02]  /*6d40*/  SHFL.BFLY P3, R232, R241, R235, R233 ;  /* 0x0c0000ebf1e87389 */ /* 0x00006400000600e9 */
[----:B01----:R-:W-:Y:S05]  /*6d50*/  ENDCOLLECTIVE ;  /* 0x000000000000791b */ /* 0x003fea0003800000 */
.L_x_9808:
[----:B------:R-:W-:Y:S01]  /*6d60*/  MOV R241, R202 ;  /* 0x000000ca00f17202 */ /* 0x000fe20000000f00 */
[----:B------:R-:W-:Y:S02]  /*6d70*/  HFMA2 R235, -RZ, RZ, 0, 9.5367431640625e-07 ;  /* 0x00000010ffeb7431 */ /* 0x000fe400000001ff */
[----:B------:R-:W-:Y:S01]  /*6d80*/  FADD.FTZ R203, R203, R232 ;  /* 0x000000e8cbcb7221 */ /* 0x000fe20000010000 */
[----:B------:R-:W-:-:S07]  /*6d90*/  MOV R232, 0xffffffff ;  /* 0xffffffff00e87802 */ /* 0x000fce0000000f00 */
[----:B------:R-:W-:Y:S05]  /*6da0*/  WARPSYNC.COLLECTIVE R232, `(.L_x_9809) ;  /* 0x00000000e8087348 */ /* 0x000fea0003c00000 */
[----:B------:R0:W1:Y:S02]  /*6db0*/  SHFL.BFLY P3, R232, R241, R235, R233 ;  /* 0x0c0000ebf1e87389 */ /* 0x00006400000600e9 */
[----:B01----:R-:W-:Y:S05]  /*6dc0*/  ENDCOLLECTIVE ;  /* 0x000000000000791b */ /* 0x003fea0003800000 */
.L_x_9809:
[----:B------:R-:W-:Y:S02]  /*6dd0*/  MOV R241, R203 ;  /* 0x000000cb00f17202 */ /* 0x000fe40000000f00 */
[----:B------:R-:W-:Y:S02]  /*6de0*/  MOV R228, R232 ;  /* 0x000000e800e47202 */ /* 0x000fe40000000f00 */
[----:B------:R-:W-:-:S07]  /*6df0*/  MOV R232, 0xffffffff ;  /* 0xffffffff00e87802 */ /* 0x000fce0000000f00 */
[----:B------:R-:W-:Y:S05]  /*6e00*/  WARPSYNC.COLLECTIVE R232, `(.L_x_9810) ;  /* 0x00000000e8087348 */ /* 0x000fea0003c00000 */
[----:B------:R0:W1:Y:S02]  /*6e10*/  SHFL.BFLY P3, R232, R241, R235, R233 ;  /* 0x0c0000ebf1e87389 */ /* 0x00006400000600e9 */
[----:B01----:R-:W-:Y:S05]  /*6e20*/  ENDCOLLECTIVE ;  /* 0x000000000000791b */ /* 0x003fea0003800000 */
.L_x_9810:
[----:B------:R-:W-:Y:S05]  /*6e30*/  BRA `(.L_x_9811) ;  /* 0xffffffb400547947 */ /* 0x000fea000383ffff */
.L_x_9812:
        /* <DEDUP_REMOVED lines=12> */
.L_x_25433:


//--------------------- .text._ZN10layer_norm13ln_bwd_kernelINS_13Kernel_traitsIf13__nv_bfloat16fS2_fjLj1280ELj1ELj4ELj1ELj16ENS_18Kernel_traits_baseILj1280EfS2_fS2_fjLj128EEEEELb0ELb0ELb1ELb0EEEvNS_9BwdParamsE --------------------------
	.section	.text._ZN10layer_norm13ln_bwd_kernelINS_13Kernel_traitsIf13__nv_bfloat16fS2_fjLj1280ELj1ELj4ELj1ELj16ENS_18Kernel_traits_baseILj1280EfS2_fS2_fjLj128EEEEELb0ELb0ELb1ELb0EEEvNS_9BwdParamsE,"ax",@progbits
	.align	128
        .global         _ZN10layer_norm13ln_bwd_kernelINS_13Kernel_traitsIf13__nv_bfloat16fS2_fjLj1280ELj1ELj4ELj1ELj16ENS_18Kernel_traits_baseILj1280EfS2_fS2_fjLj128EEEEELb0ELb0ELb1ELb0EEEvNS_9BwdParamsE
        .type           _ZN10layer_norm13ln_bwd_kernelINS_13Kernel_traitsIf13__nv_bfloat16fS2_fjLj1280ELj1ELj4ELj1ELj16ENS_18Kernel_traits_baseILj1280EfS2_fS2_fjLj128EEEEELb0ELb0ELb1ELb0EEEvNS_9BwdParamsE,@function
        .size           _ZN10layer_norm13ln_bwd_kernelINS_13Kernel_traitsIf13__nv_bfloat16fS2_fjLj1280ELj1ELj4ELj1ELj16ENS_18Kernel_traits_baseILj1280EfS2_fS2_fjLj128EEEEELb0ELb0ELb1ELb0EEEvNS_9BwdParamsE,(.L_x_25434 - _ZN10layer_norm13ln_bwd_kernelINS_13Kernel_traitsIf13__nv_bfloat16fS2_fjLj1280ELj1ELj4ELj1ELj16ENS_18Kernel_traits_baseILj1280EfS2_fS2_fjLj128EEEEELb0ELb0ELb1ELb0EEEvNS_9BwdParamsE)
        .other          _ZN10layer_norm13ln_bwd_kernelINS_13Kernel_traitsIf13__nv_bfloat16fS2_fjLj1280ELj1ELj4ELj1ELj16ENS_18Kernel_traits_baseILj1280EfS2_fS2_fjLj128EEEEELb0ELb0ELb1ELb0EEEvNS_9BwdParamsE,@"STO_CUDA_ENTRY STV_DEFAULT"
_ZN10layer_norm13ln_bwd_kernelINS_13Kernel_traitsIf13__nv_bfloat16fS2_fjLj1280ELj1ELj4ELj1ELj16ENS_18Kernel_traits_baseILj1280EfS2_fS2_fjLj128EEEEELb0ELb0ELb1ELb0EEEvNS_9BwdParamsE:
.text._ZN10layer_norm13ln_bwd_kernelINS_13Kernel_traitsIf13__nv_bfloat16fS2_fjLj1280ELj1ELj4ELj1ELj16ENS_18Kernel_traits_baseILj1280EfS2_fS2_fjLj128EEEEELb0ELb0ELb1ELb0EEEvNS_9BwdParamsE:
        /* <DEDUP_REMOVED lines=24> */
[----:B------:R2:W2:Y:S04]  /*0180*/  LDL.64 R20, [R1] ;  /* 0x0000000001147983 */ /* 0x0004a80000100a00 */
[----:B------:R2:W2:Y:S01]  /*0190*/  LDL.64 R22, [R1+0x8] ;  /* 0x0000080001167983 */ /* 0x0004a20000100a00 */
[----:B-1----:R-:W-:-:S02]  /*01a0*/  MOV R234, UR4 ;  /* 0x0000000400ea7c02 */ /* 0x002fc40008000f00 */
[----:B0-----:R-:W-:Y:S02]  /*01b0*/  LOP3.LUT R235, R238, 0x1f, RZ, 0xc0, !PT ;  /* 0x0000001feeeb7812 */ /* 0x001fe400078ec0ff */
[----:B------:R-:W-:Y:S02]  /*01c0*/  SHF.R.S32.HI R3, RZ, 0x1f, R234 ;  /* 0x0000001fff037819 */ /* 0x000fe400000114ea */
[----:B------:R-:W-:Y:S02]  /*01d0*/  LOP3.LUT R0, R235, 0x1f, RZ, 0x3c, !PT ;  /* 0x0000001feb007812 */ /* 0x000fe400078e3cff */
[----:B------:R-:W-:-:S04]  /*01e0*/  LEA.HI R3, R3, R234, RZ, 0x3 ;  /* 0x000000ea03037211 */ /* 0x000fc800078f18ff */
[----:B------:R-:W-:-:S04]  /*01f0*/  LEA.HI.SX32 R7, R3, R0, 0x1d ;  /* 0x0000000003077211 */ /* 0x000fc800078feaff */
[C---:B------:R-:W-:Y:S02]  /*0200*/  ISETP.GE.U32.AND P0, PT, R7.reuse, 0x20, PT ;  /* 0x000000200700780c */ /* 0x040fe40003f06070 */
[C---:B------:R-:W-:Y:S02]  /*0210*/  ISETP.GE.U32.AND P1, PT, R7.reuse, 0x40, PT ;  /* 0x000000400700780c */ /* 0x040fe40003f26070 */
[C---:B------:R-:W-:Y:S02]  /*0220*/  ISETP.GE.U32.AND P2, PT, R7.reuse, 0x60, PT ;  /* 0x000000600700780c */ /* 0x040fe40003f46070 */
[----:B------:R-:W-:-:S07]  /*0230*/  ISETP.GE.U32.AND P3, PT, R7, 0x80, PT ;  /* 0x000000800700780c */ /* 0x000fce0003f66070 */
[----:B------:R-:W0:Y:S08]  /*0240*/  @P0 LDC.64 R2, c[0x0][0x3d0] ;  /* 0x0000f400ff020b82 */ /* 0x000e300000000a00 */
[----:B------:R-:W1:Y:S01]  /*0250*/  @P1 LDC.64 R4, c[0x0][0x3d0] ;  /* 0x0000f400ff041b82 */ /* 0x000e620000000a00 */
[----:B------:R-:W-:-:S07]  /*0260*/  MOV R17, R235 ;  /* 0x000000eb00117202 */ /* 0x000fce0000000f00 */
[----:B------:R-:W4:Y:S08]  /*0270*/  @P2 LDC.64 R10, c[0x0][0x3d0] ;  /* 0x0000f400ff0a2b82 */ /* 0x000f300000000a00 */
[----:B------:R-:W4:Y:S01]  /*0280*/  @P3 LDC.64 R12, c[0x0][0x3d0] ;  /* 0x0000f400ff0c3b82 */ /* 0x000f220000000a00 */
[C---:B0-----:R-:W-:Y:S01]  /*0290*/  @P0 IMAD.WIDE.U32 R2, R17.reuse, 0x20, R2 ;  /* 0x0000002011020825 */ /* 0x041fe200078e0002 */
[----:B------:R-:W-:-:S02]  /*02a0*/  @P0 LOP3.LUT R17, R17, 0x20, RZ, 0xfc, !PT ;  /* 0x0000002011110812 */ /* 0x000fc400078efcff */
[----:B------:R-:W-:-:S03]  /*02b0*/  ISETP.GE.U32.AND P4, PT, R7, 0xa0, PT ;  /* 0x000000a00700780c */ /* 0x000fc60003f86070 */
[C---:B-1----:R-:W-:Y:S01]  /*02c0*/  @P1 IMAD.WIDE.U32 R8, R17.reuse, 0x20, R4 ;  /* 0x0000002011081825 */ /* 0x042fe200078e0004 */
[----:B------:R-:W-:-:S05]  /*02d0*/  @P1 IADD3 R17, PT, PT, R17, 0x20, RZ ;  /* 0x0000002011111810 */ /* 0x000fca0007ffe0ff */
[C---:B----4-:R-:W-:Y:S01]  /*02e0*/  @P2 IMAD.WIDE.U32 R10, R17.reuse, 0x20, R10 ;  /* 0x00000020110a2825 */ /* 0x050fe200078e000a */
[----:B------:R-:W-:-:S03]  /*02f0*/  @P2 IADD3 R17, PT, PT, R17, 0x20, RZ ;  /* 0x0000002011112810 */ /* 0x000fc60007ffe0ff */
[----:B------:R-:W0:Y:S02]  /*0300*/  @P4 LDC.64 R14, c[0x0][0x3d0] ;  /* 0x0000f400ff0e4b82 */ /* 0x000e240000000a00 */
[C---:B------:R-:W-:Y:S01]  /*0310*/  @P3 IMAD.WIDE.U32 R12, R17.reuse, 0x20, R12 ;  /* 0x00000020110c3825 */ /* 0x040fe200078e000c */
[----:B------:R-:W-:-:S04]  /*0320*/  @P3 IADD3 R17, PT, PT, R17, 0x20, RZ ;  /* 0x0000002011113810 */ /* 0x000fc80007ffe0ff */
[----:B------:R1:W5:Y:S01]  /*0330*/  @P3 LDG.E.128 R248, desc[UR6][R12.64+0x10] ;  /* 0x000010060cf83981 */ /* 0x000362000c1e1d00 */
[----:B0-----:R-:W-:-:S05]  /*0340*/  @P4 IMAD.WIDE.U32 R4, R17, 0x20, R14 ;  /* 0x0000002011044825 */ /* 0x001fca00078e000e */
        /* <DEDUP_REMOVED lines=60> */
[----:B------:R1:W-:Y:S04]  /*0710*/  @P3 STL.64 [R1], R20 ;  /* 0x0000001401003387 */ /* 0x0003e80000100a00 */
[----:B------:R4:W-:Y:S01]  /*0720*/  @P3 STL.64 [R1+0x8], R22 ;  /* 0x0000081601003387 */ /* 0x0009e20000100a00 */
[----:B------:R-:W-:-:S02]  /*0730*/  ISETP.GE.AND P0, PT, R6, UR5, PT ;  /* 0x0000000506007c0c */ /* 0x000fc4000bf06270 */
[----:B0-----:R-:W-:Y:S02]  /*0740*/  CS2R R36, SRZ ;  /* 0x0000000000247805 */ /* 0x001fe4000001ff00 */
[----:B---3--:R-:W-:Y:S02]  /*0750*/  CS2R R38, SRZ ;  /* 0x0000000000267805 */ /* 0x008fe4000001ff00 */
[----:B--2---:R-:W-:Y:S02]  /*0760*/  CS2R R40, SRZ ;  /* 0x0000000000287805 */ /* 0x004fe4000001ff00 */
[----:B-1----:R-:W-:Y:S02]  /*0770*/  CS2R R42, SRZ ;  /* 0x00000000002a7805 */ /* 0x002fe4000001ff00 */
[----:B----4-:R-:W-:Y:S02]  /*0780*/  CS2R R44, SRZ ;  /* 0x00000000002c7805 */ /* 0x010fe4000001ff00 */
[----:B------:R-:W-:Y:S01]  /*0790*/  CS2R R46, SRZ ;  /* 0x00000000002e7805 */ /* 0x000fe2000001ff00 */
[----:B------:R-:W-:Y:S06]  /*07a0*/  @P0 BRA `(.L_x_9814) ;  /* 0x0000009400c40947 */ /* 0x000fec0003800000 */
        /* <DEDUP_REMOVED lines=40> */
.L_x_10002:
[----:B------:R-:W0:Y:S08]  /*0a30*/  LDC.64 R2, c[0x0][0x3f8] ;  /* 0x0000fe00ff027b82 */ /* 0x000e300000000a00 */
[----:B------:R-:W1:Y:S01]  /*0a40*/  LDC.64 R160, c[0x0][0x3f0] ;  /* 0x0000fc00ffa07b82 */ /* 0x000e620000000a00 */
[----:B0-----:R-:W-:-:S05]  /*0a50*/  IMAD.WIDE R2, R6, 0x4, R2 ;  /* 0x0000000406027825 */ /* 0x001fca00078e0202 */
[----:B------:R0:W2:Y:S01]  /*0a60*/  LDG.E R5, desc[UR6][R2.64] ;  /* 0x0000000602057981 */ /* 0x0000a2000c1e1900 */
[----:B-1----:R-:W-:-:S05]  /*0a70*/  IMAD.WIDE R160, R6, 0x4, R160 ;  /* 0x0000000406a07825 */ /* 0x002fca00078e02a0 */
[----:B-----5:R1:W5:Y:S01]  /*0a80*/  LDG.E R237, desc[UR6][R160.64] ;  /* 0x00000006a0ed7981 */ /* 0x020362000c1e1900 */
[----:B0-----:R-:W0:Y:S02]  /*0a90*/  LDC.64 R2, c[0x0][0x3c8] ;  /* 0x0000f200ff027b82 */ /* 0x001e240000000a00 */
[----:B0-----:R-:W-:-:S05]  /*0aa0*/  IMAD.WIDE R2, R6, 0x4, R2 ;  /* 0x0000000406027825 */ /* 0x001fca00078e0202 */
[----:B------:R1:W5:Y:S01]  /*0ab0*/  LDG.E R4, desc[UR6][R2.64] ;  /* 0x0000000602047981 */ /* 0x000362000c1e1900 */
[----:B------:R-:W-:Y:S01]  /*0ac0*/  BSSY.RECONVERGENT B1, `(.L_x_9815) ;  /* 0x000020d000017945 */ /* 0x000fe20003800200 */
[----:B------:R-:W-:Y:S01]  /*0ad0*/  HFMA2 R20, -RZ, RZ, 0, 0 ;  /* 0x00000000ff147431 */ /* 0x000fe200000001ff */
[----:B------:R-:W-:Y:S02]  /*0ae0*/  MOV R19, RZ ;  /* 0x000000ff00137202 */ /* 0x000fe40000000f00 */
[----:B--2---:R-:W-:-:S13]  /*0af0*/  ISETP.GE.AND P1, PT, R5, 0x1, PT ;  /* 0x000000010500780c */ /* 0x004fda0003f26270 */
[----:B-1----:R-:W-:Y:S05]  /*0b00*/  @!P1 BRA `(.L_x_9816) ;  /* 0x0000001c00809947 */ /* 0x002fea0003800000 */
[----:B------:R-:W0:Y:S02]  /*0b10*/  LDC.64 R2, c[0x0][0x3c0] ;  /* 0x0000f000ff027b82 */ /* 0x000e240000000a00 */
        /* <DEDUP_REMOVED lines=8> */
[C---:B------:R-:W-:Y:S02]  /*0ba0*/  ISETP.GE.U32.AND P5, PT, R7.reuse, 0x40, PT ;  /* 0x000000400700780c */ /* 0x040fe40003fa6070 */
[----:B------:R-:W-:Y:S02]  /*0bb0*/  ISETP.GE.U32.AND P2, PT, R7, 0x60, PT ;  /* 0x000000600700780c */ /* 0x000fe40003f46070 */
[----:B0-----:R-:W-:-:S02]  /*0bc0*/  IADD3 R2, PT, PT, R5, -0x1, RZ ;  /* 0xffffffff05027810 */ /* 0x001fc40007ffe0ff */
[----:B------:R-:W-:Y:S02]  /*0bd0*/  SHF.R.S32.HI R20, RZ, 0x1f, R19 ;  /* 0x0000001fff147819 */ /* 0x000fe40000011413 */
[C---:B------:R-:W-:Y:S01]  /*0be0*/  ISETP.GE.U32.AND P3, PT, R7.reuse, 0x80, PT ;  /* 0x000000800700780c */ /* 0x040fe20003f66070 */
[----:B------:R-:W-:Y:S01]  /*0bf0*/  IMAD R2, R2, R234, RZ ;  /* 0x000000ea02027224 */ /* 0x000fe200078e02ff */
[----:B------:R-:W-:Y:S02]  /*0c00*/  LEA.HI R19, R20, R19, RZ, 0x3 ;  /* 0x0000001314137211 */ /* 0x000fe400078f18ff */
[----:B------:R-:W-:Y:S02]  /*0c10*/  ISETP.GE.U32.AND P4, PT, R7, 0xa0, PT ;  /* 0x000000a00700780c */ /* 0x000fe40003f86070 */
[----:B------:R-:W-:-:S04]  /*0c20*/  SHF.R.S32.HI R20, RZ, 0x1f, R2 ;  /* 0x0000001fff147819 */ /* 0x000fc80000011402 */
[----:B------:R-:W-:Y:S02]  /*0c30*/  LEA.HI R2, R20, R2, RZ, 0x3 ;  /* 0x0000000214027211 */ /* 0x000fe400078f18ff */
[----:B------:R-:W-:Y:S02]  /*0c40*/  MOV R20, RZ ;  /* 0x000000ff00147202 */ /* 0x000fe40000000f00 */
[----:B-1----:R-:W-:-:S04]  /*0c50*/  LOP3.LUT R235, R238, 0x1f, RZ, 0xc0, !PT ;  /* 0x0000001feeeb7812 */ /* 0x002fc800078ec0ff */
[-C--:B------:R-:W-:Y:S02]  /*0c60*/  LEA.HI.SX32 R236, R19, R235.reuse, 0x1d ;  /* 0x000000eb13ec7211 */ /* 0x080fe400078feaff */
[----:B------:R-:W-:Y:S02]  /*0c70*/  LEA.HI.SX32 R174, R2, R235, 0x1d ;  /* 0x000000eb02ae7211 */ /* 0x000fe400078feaff */
[----:B------:R-:W-:Y:S02]  /*0c80*/  MOV R19, RZ ;  /* 0x000000ff00137202 */ /* 0x000fe40000000f00 */
        /* <DEDUP_REMOVED lines=15> */
[----:B------:R-:W4:Y:S04]  /*0d80*/  LDL R171, [R1+0x5c] ;  /* 0x00005c0001ab7983 */ /* 0x000f280000100800 */
[----:B------:R-:W3:Y:S04]  /*0d90*/  LDG.E.128 R16, desc[UR6][R16.64] ;  /* 0x0000000610107981 */ /* 0x000ee8000c1e1d00 */
[----:B------:R-:W4:Y:S01]  /*0da0*/  LDG.E.128 R160, desc[UR6][R160.64+0x10] ;  /* 0x00001006a0a07981 */ /* 0x000f22000c1e1d00 */
[----:B------:R-:W-:-:S04]  /*0db0*/  ISETP.NE.U32.AND P0, PT, RZ, UR10, PT ;  /* 0x0000000aff007c0c */ /* 0x000fc8000bf05070 */
[----:B------:R-:W-:-:S13]  /*0dc0*/  ISETP.NE.AND.EX P0, PT, RZ, UR11, PT, P0 ;  /* 0x0000000bff007c0c */ /* 0x000fda000bf05300 */
[----:B------:R-:W0:Y:S02]  /*0dd0*/  @P0 LDC.64 R164, c[0x0][0x438] ;  /* 0x00010e00ffa40b82 */ /* 0x000e240000000a00 */
[----:B0-----:R-:W-:-:S05]  /*0de0*/  @P0 IMAD.WIDE.U32 R164, R2, 0x20, R164 ;  /* 0x0000002002a40825 */ /* 0x001fca00078e00a4 */
[----:B------:R-:W5:Y:S04]  /*0df0*/  @P0 LDG.E.128 R124, desc[UR6][R164.64] ;  /* 0x00000006a47c0981 */ /* 0x000f68000c1e1d00 */
[----:B------:R0:W5:Y:S01]  /*0e00*/  @P0 LDG.E.128 R128, desc[UR6][R164.64+0x10] ;  /* 0x00001006a4800981 */ /* 0x000162000c1e1d00 */
[----:B------:R-:W-:Y:S02]  /*0e10*/  IADD3 R174, PT, PT, R174, 0x20, RZ ;  /* 0x00000020aeae7810 */ /* 0x000fe40007ffe0ff */
[----:B------:R-:W-:Y:S01]  /*0e20*/  IADD3 R2, PT, PT, R2, 0x20, RZ ;  /* 0x0000002002027810 */ /* 0x000fe20007ffe0ff */
[C---:B--2---:R-:W-:Y:S01]  /*0e30*/  FADD.FTZ R0, -R3.reuse, R12 ;  /* 0x0000000c03007221 */ /* 0x044fe20000010100 */
[C---:B0-----:R-:W-:Y:S01]  /*0e40*/  FADD.FTZ R165, -R3.reuse, R15 ;  /* 0x0000000f03a57221 */ /* 0x041fe20000010100 */
[C---:B------:R-:W-:Y:S01]  /*0e50*/  FADD.FTZ R164, -R3.reuse, R13 ;  /* 0x0000000d03a47221 */ /* 0x040fe20000010100 */
[----:B------:R-:W-:Y:S01]  /*0e60*/  FADD.FTZ R14, -R3, R14 ;  /* 0x0000000e030e7221 */ /* 0x000fe20000010100 */
[----:B-----5:R-:W-:Y:S01]  /*0e70*/  FMUL.FTZ R0, R4, R0 ;  /* 0x0000000004007220 */ /* 0x020fe20000410000 */
[----:B---3--:R-:W-:-:S02]  /*0e80*/  PRMT R167, R16, 0x7632, R167 ;  /* 0x0000763210a77816 */ /* 0x008fc400000000a7 */
[----:B------:R-:W-:Y:S01]  /*0e90*/  SHF.L.U32 R15, R16, 0x10, RZ ;  /* 0x00000010100f7819 */ /* 0x000fe200000006ff */
[----:B----4-:R-:W-:Y:S01]  /*0ea0*/  FADD.FTZ R12, -R3, R161 ;  /* 0x000000a1030c7221 */ /* 0x010fe20000010100 */
[C---:B------:R-:W-:Y:S02]  /*0eb0*/  PRMT R168, R17.reuse, 0x7632, R168 ;  /* 0x0000763211a87816 */ /* 0x040fe400000000a8 */
[----:B------:R-:W-:Y:S01]  /*0ec0*/  SHF.L.U32 R13, R17, 0x10, RZ ;  /* 0x00000010110d7819 */ /* 0x000fe200000006ff */
[----:B------:R-:W-:Y:S01]  /*0ed0*/  FMUL.FTZ R17, R4, R14 ;  /* 0x0000000e04117220 */ /* 0x000fe20000410000 */
[----:B------:R-:W-:Y:S01]  /*0ee0*/  PRMT R169, R18, 0x7632, R169 ;  /* 0x0000763212a97816 */ /* 0x000fe200000000a9 */
[----:B------:R-:W-:Y:S01]  /*0ef0*/  FADD.FTZ R76, R76, R15 ;  /* 0x0000000f4c4c7221 */ /* 0x000fe20000010000 */
[----:B------:R-:W-:Y:S01]  /*0f00*/  SHF.L.U32 R20, R18, 0x10, RZ ;  /* 0x0000001012147819 */ /* 0x000fe200000006ff */
[----:B------:R-:W-:Y:S01]  /*0f10*/  FMUL.FTZ R18, R4, R164 ;  /* 0x000000a404127220 */ /* 0x000fe20000410000 */
[----:B------:R-:W-:Y:S01]  /*0f20*/  SHF.L.U32 R161, R167, 0x10, RZ ;  /* 0x00000010a7a17819 */ /* 0x000fe200000006ff */
[-C--:B------:R-:W-:Y:S01]  /*0f30*/  FFMA.FTZ R36, R0, R15.reuse, R36 ;  /* 0x0000000f00247223 */ /* 0x080fe20000010024 */
[----:B------:R-:W-:Y:S01]  /*0f40*/  FADD.FTZ R162, -R3, R162 ;  /* 0x000000a203a27221 */ /* 0x000fe20000010100 */
[----:B------:R-:W-:Y:S01]  /*0f50*/  FMUL.FTZ R15, R223, R15 ;  /* 0x0000000fdf0f7220 */ /* 0x000fe20000410000 */
[----:B------:R-:W-:Y:S01]  /*0f60*/  FADD.FTZ R78, R78, R13 ;  /* 0x0000000d4e4e7221 */ /* 0x000fe20000010000 */
[-C--:B------:R-:W-:Y:S01]  /*0f70*/  FFMA.FTZ R38, R17, R13.reuse, R38 ;  /* 0x0000000d11267223 */ /* 0x080fe20000010026 */
[----:B------:R-:W-:Y:S01]  /*0f80*/  FMUL.FTZ R222, R221, R13 ;  /* 0x0000000dddde7220 */ /* 0x000fe20000410000 */
[-C--:B------:R-:W-:Y:S01]  /*0f90*/  FFMA.FTZ R37, R18, R161.reuse, R37 ;  /* 0x000000a112257223 */ /* 0x080fe20000010025 */
[----:B------:R-:W-:Y:S01]  /*0fa0*/  FADD.FTZ R77, R77, R161 ;  /* 0x000000a14d4d7221 */ /* 0x000fe20000010000 */
[----:B------:R-:W-:Y:S01]  /*0fb0*/  FMUL.FTZ R223, R233, R161 ;  /* 0x000000a1e9df7220 */ /* 0x000fe20000410000 */
[----:B------:R-:W-:Y:S01]  /*0fc0*/  FMUL.FTZ R13, R4, R162 ;  /* 0x000000a2040d7220 */ /* 0x000fe20000410000 */
[----:B------:R-:W-:Y:S01]  /*0fd0*/  FADD.FTZ R161, RZ, R15 ;  /* 0x0000000fffa17221 */ /* 0x000fe20000010000 */
[C---:B------:R-:W-:Y:S01]  /*0fe0*/  PRMT R170, R19.reuse, 0x7632, R170 ;  /* 0x0000763213aa7816 */ /* 0x040fe200000000aa */
[----:B------:R-:W-:Y:S01]  /*0ff0*/  FFMA.FTZ R162, R0, R15, RZ ;  /* 0x0000000f00a27223 */ /* 0x000fe200000100ff */
[----:B------:R-:W-:Y:S01]  /*1000*/  SHF.L.U32 R166, R19, 0x10, RZ ;  /* 0x0000001013a67819 */ /* 0x000fe200000006ff */
[----:B------:R-:W-:Y:S01]  /*1010*/  FADD.FTZ R19, -R3, R163 ;  /* 0x000000a303137221 */ /* 0x000fe20000010100 */
[----:B------:R-:W-:Y:S01]  /*1020*/  SHF.L.U32 R163, R168, 0x10, RZ ;  /* 0x00000010a8a37819 */ /* 0x000fe200000006ff */
[----:B------:R-:W-:Y:S01]  /*1030*/  FADD.FTZ R161, R161, R223 ;  /* 0x000000dfa1a17221 */ /* 0x000fe20000010000 */
[----:B------:R-:W-:Y:S01]  /*1040*/  FFMA.FTZ R162, R18, R223, R162 ;  /* 0x000000df12a27223 */ /* 0x000fe200000100a2 */
[----:B------:R-:W-:Y:S01]  /*1050*/  FADD.FTZ R160, -R3, R160 ;  /* 0x000000a003a07221 */ /* 0x000fe20000010100 */
[----:B------:R-:W-:Y:S01]  /*1060*/  FMUL.FTZ R16, R4, R165 ;  /* 0x000000a504107220 */ /* 0x000fe20000410000 */
[----:B------:R-:W-:Y:S01]  /*1070*/  FMUL.FTZ R221, R252, R163 ;  /* 0x000000a3fcdd7220 */ /* 0x000fe20000410000 */
[----:B------:R-:W-:Y:S01]  /*1080*/  FADD.FTZ R161, R161, R222 ;  /* 0x000000dea1a17221 */ /* 0x000fe20000010000 */
[----:B------:R-:W-:Y:S01]  /*1090*/  FFMA.FTZ R162, R17, R222, R162 ;  /* 0x000000de11a27223 */ /* 0x000fe200000100a2 */
        /* <DEDUP_REMOVED lines=11> */
[----:B------:R-:W-:Y:S01]  /*1150*/  FMUL.FTZ R218, R227, R166 ;  /* 0x000000a6e3da7220 */ /* 0x000fe20000410000 */
[----:B------:R-:W-:Y:S01]  /*1160*/  SHF.L.U32 R20, R170, 0x10, RZ ;  /* 0x00000010aa147819 */ /* 0x000fe200000006ff */
[----:B------:R-:W-:Y:S01]  /*1170*/  FMUL.FTZ R227, R4, R19 ;  /* 0x0000001304e37220 */ /* 0x000fe20000410000 */
        /* <DEDUP_REMOVED lines=8> */
[----:B------:R-:W-:Y:S01]  /*1200*/  FADD.FTZ R82, R82, R166 ;  /* 0x000000a652527221 */ /* 0x000fe20000010000 */
[----:B------:R-:W-:Y:S01]  /*1210*/  FFMA.FTZ R42, R13, R166, R42 ;  /* 0x000000a60d2a7223 */ /* 0x000fe2000001002a */
[----:B------:R-:W-:Y:S01]  /*1220*/  FFMA.FTZ R39, R16, R163, R39 ;  /* 0x000000a310277223 */ /* 0x000fe20000010027 */
[----:B------:R-:W-:Y:S01]  /*1230*/  FADD.FTZ R79, R79, R163 ;  /* 0x000000a34f4f7221 */ /* 0x000fe20000010000 */
[----:B------:R-:W-:Y:S01]  /*1240*/  FADD.FTZ R81, R81, R160 ;  /* 0x000000a051517221 */ /* 0x000fe20000010000 */
[----:B------:R-:W-:Y:S01]  /*1250*/  FFMA.FTZ R41, R12, R160, R41 ;  /* 0x000000a00c297223 */ /* 0x000fe20000010029 */
[----:B------:R-:W-:-:S07]  /*1260*/  FFMA.FTZ R19, R227, R233, R162 ;  /* 0x000000e9e3137223 */ /* 0x000fce00000100a2 */
.L_x_9818:
[----:B------:R-:W-:Y:S05]  /*1270*/  BSYNC.RECONVERGENT B2 ;  /* 0x0000000000027941 */ /* 0x000fea0003800200 */
.L_x_9817:
        /* <DEDUP_REMOVED lines=16> */
[----:B------:R-:W3:Y:S01]  /*1380*/  LDG.E.128 R24, desc[UR6][R24.64] ;  /* 0x0000000618187981 */ /* 0x000ee2000c1e1d00 */
[----:B------:R-:W-:-:S04]  /*1390*/  ISETP.NE.U32.AND P0, PT, RZ, UR10, PT ;  /* 0x0000000aff007c0c */ /* 0x000fc8000bf05070 */
[----:B------:R-:W-:-:S13]  /*13a0*/  ISETP.NE.AND.EX P0, PT, RZ, UR11, PT, P0 ;  /* 0x0000000bff007c0c */ /* 0x000fda000bf05300 */
[----:B0-----:R-:W0:Y:S02]  /*13b0*/  @P0 LDC.64 R22, c[0x0][0x438] ;  /* 0x00010e00ff160b82 */ /* 0x001e240000000a00 */
        /* <DEDUP_REMOVED lines=11> */
[----:B------:R-:W-:Y:S02]  /*1470*/  SHF.L.U32 R21, R24, 0x10, RZ ;  /* 0x0000001018157819 */ /* 0x000fe400000006ff */
[C---:B------:R-:W-:Y:S02]  /*1480*/  PRMT R168, R25.reuse, 0x7632, R168 ;  /* 0x0000763219a87816 */ /* 0x040fe400000000a8 */
[----:B------:R-:W-:Y:S01]  /*1490*/  SHF.L.U32 R22, R25, 0x10, RZ ;  /* 0x0000001019167819 */ /* 0x000fe200000006ff */
[----:B------:R-:W-:Y:S01]  /*14a0*/  FADD.FTZ R25, -R3, R160 ;  /* 0x000000a003197221 */ /* 0x000fe20000010100 */
[C---:B------:R-:W-:Y:S02]  /*14b0*/  PRMT R169, R26.reuse, 0x7632, R169 ;  /* 0x000076321aa97816 */ /* 0x040fe400000000a9 */
[----:B------:R-:W-:Y:S01]  /*14c0*/  SHF.L.U32 R165, R26, 0x10, RZ ;  /* 0x000000101aa57819 */ /* 0x000fe200000006ff */
[----:B------:R-:W-:Y:S01]  /*14d0*/  FMUL.FTZ R217, R217, R21 ;  /* 0x00000015d9d97220 */ /* 0x000fe20000410000 */
[----:B------:R-:W-:Y:S01]  /*14e0*/  SHF.L.U32 R26, R167, 0x10, RZ ;  /* 0x00000010a71a7819 */ /* 0x000fe200000006ff */
[----:B------:R-:W-:Y:S01]  /*14f0*/  FMUL.FTZ R10, R4, R9 ;  /* 0x00000009040a7220 */ /* 0x000fe20000410000 */
[----:B------:R-:W-:Y:S01]  /*1500*/  FADD.FTZ R84, R84, R21 ;  /* 0x0000001554547221 */ /* 0x000fe20000010000 */
[C---:B------:R-:W-:Y:S01]  /*1510*/  FFMA.FTZ R44, R11.reuse, R21, R44 ;  /* 0x000000150b2c7223 */ /* 0x040fe2000001002c */
        /* <DEDUP_REMOVED lines=10> */
[-C--:B------:R-:W-:Y:S01]  /*15c0*/  FFMA.FTZ R46, R9, R22.reuse, R46 ;  /* 0x00000016092e7223 */ /* 0x080fe2000001002e */
[----:B----4-:R-:W-:Y:S01]  /*15d0*/  FMUL.FTZ R22, R172, R22 ;  /* 0x00000016ac167220 */ /* 0x010fe20000410000 */
[----:B------:R-:W-:Y:S01]  /*15e0*/  FADD.FTZ R20, R20, R25 ;  /* 0x0000001914147221 */ /* 0x000fe20000010000 */
[----:B------:R-:W-:Y:S01]  /*15f0*/  FFMA.FTZ R19, R10, R25, R19 ;  /* 0x000000190a137223 */ /* 0x000fe20000010013 */
[-C--:B------:R-:W-:Y:S01]  /*1600*/  FFMA.FTZ R47, R8, R27.reuse, R47 ;  /* 0x0000001b082f7223 */ /* 0x080fe2000001002f */
[----:B------:R-:W-:Y:S01]  /*1610*/  FADD.FTZ R87, R87, R27 ;  /* 0x0000001b57577221 */ /* 0x000fe20000010000 */
[----:B------:R-:W-:Y:S01]  /*1620*/  FMUL.FTZ R27, R252, R27 ;  /* 0x0000001bfc1b7220 */ /* 0x000fe20000410000 */
[----:B------:R-:W-:Y:S01]  /*1630*/  FADD.FTZ R20, R20, R22 ;  /* 0x0000001614147221 */ /* 0x000fe20000010000 */
[----:B------:R-:W-:Y:S01]  /*1640*/  FFMA.FTZ R19, R9, R22, R19 ;  /* 0x0000001609137223 */ /* 0x000fe20000010013 */
[----:B------:R-:W-:Y:S01]  /*1650*/  FADD.FTZ R24, -R3, R162 ;  /* 0x000000a203187221 */ /* 0x000fe20000010100 */
        /* <DEDUP_REMOVED lines=10> */
[----:B------:R-:W-:Y:S01]  /*1700*/  FFMA.FTZ R45, R10, R26, R45 ;  /* 0x0000001a0a2d7223 */ /* 0x000fe2000001002d */
[----:B------:R-:W-:Y:S01]  /*1710*/  FADD.FTZ R85, R85, R26 ;  /* 0x0000001a55557221 */ /* 0x000fe20000010000 */
[----:B------:R-:W-:Y:S01]  /*1720*/  FADD.FTZ R163, -R3, R163 ;  /* 0x000000a303a37221 */ /* 0x000fe20000010100 */
        /* <DEDUP_REMOVED lines=18> */
.L_x_9820:
[----:B------:R-:W-:Y:S05]  /*1850*/  BSYNC.RECONVERGENT B2 ;  /* 0x0000000000027941 */ /* 0x000fea0003800200 */
.L_x_9819:
        /* <DEDUP_REMOVED lines=26> */
[C---:B------:R-:W-:Y:S01]  /*1a00*/  FADD.FTZ R178, -R3.reuse, R163 ;  /* 0x000000a303b27221 */ /* 0x040fe20000010100 */
[----:B------:R-:W-:-:S02]  /*1a10*/  FADD.FTZ R175, -R3, R160 ;  /* 0x000000a003af7221 */ /* 0x000fc40000010100 */
[----:B-----5:R-:W-:Y:S01]  /*1a20*/  FMUL.FTZ R177, R4, R177 ;  /* 0x000000b104b17220 */ /* 0x020fe20000410000 */
[C---:B---3--:R-:W-:Y:S02]  /*1a30*/  PRMT R179, R164.reuse, 0x7632, R179 ;  /* 0x00007632a4b37816 */ /* 0x048fe400000000b3 */
[----:B------:R-:W-:Y:S02]  /*1a40*/  SHF.L.U32 R163, R164, 0x10, RZ ;  /* 0x00000010a4a37819 */ /* 0x000fe400000006ff */
[----:B------:R-:W-:Y:S02]  /*1a50*/  SHF.L.U32 R162, R165, 0x10, RZ ;  /* 0x00000010a5a27819 */ /* 0x000fe400000006ff */
[C---:B------:R-:W-:Y:S02]  /*1a60*/  PRMT R183, R166.reuse, 0x7632, R183 ;  /* 0x00007632a6b77816 */ /* 0x040fe400000000b7 */
[----:B------:R-:W-:Y:S01]  /*1a70*/  SHF.L.U32 R182, R166, 0x10, RZ ;  /* 0x00000010a6b67819 */ /* 0x000fe200000006ff */
[----:B------:R-:W-:Y:S01]  /*1a80*/  FADD.FTZ R176, -R3, R161 ;  /* 0x000000a103b07221 */ /* 0x000fe20000010100 */
[----:B------:R-:W-:Y:S01]  /*1a90*/  PRMT R184, R167, 0x7632, R184 ;  /* 0x00007632a7b87816 */ /* 0x000fe200000000b8 */
[----:B------:R-:W-:Y:S01]  /*1aa0*/  FMUL.FTZ R175, R4, R175 ;  /* 0x000000af04af7220 */ /* 0x000fe20000410000 */
[----:B------:R-:W-:Y:S01]  /*1ab0*/  SHF.L.U32 R166, R179, 0x10, RZ ;  /* 0x00000010b3a67819 */ /* 0x000fe200000006ff */
[----:B------:R-:W-:Y:S01]  /*1ac0*/  FMUL.FTZ R179, R185, R163 ;  /* 0x000000a3b9b37220 */ /* 0x000fe20000410000 */
[----:B------:R-:W-:Y:S01]  /*1ad0*/  FADD.FTZ R94, R94, R162 ;  /* 0x000000a25e5e7221 */ /* 0x000fe20000010000 */
[-C--:B------:R-:W-:Y:S01]  /*1ae0*/  FFMA.FTZ R54, R177, R162.reuse, R54 ;  /* 0x000000a2b1367223 */ /* 0x080fe20000010036 */
[----:B------:R-:W-:Y:S01]  /*1af0*/  FMUL.FTZ R181, R186, R162 ;  /* 0x000000a2bab57220 */ /* 0x000fe20000410000 */
[----:B------:R-:W-:Y:S01]  /*1b00*/  PRMT R180, R165, 0x7632, R180 ;  /* 0x00007632a5b47816 */ /* 0x000fe200000000b4 */
[----:B------:R-:W-:Y:S01]  /*1b10*/  FMUL.FTZ R176, R4, R176 ;  /* 0x000000b004b07220 */ /* 0x000fe20000410000 */
[----:B------:R-:W-:Y:S01]  /*1b20*/  SHF.L.U32 R162, R184, 0x10, RZ ;  /* 0x00000010b8a27819 */ /* 0x000fe200000006ff */
[----:B------:R-:W-:Y:S01]  /*1b30*/  FADD.FTZ R20, R20, R179 ;  /* 0x000000b314147221 */ /* 0x000fe20000010000 */
[C---:B------:R-:W-:Y:S01]  /*1b40*/  FFMA.FTZ R19, R175.reuse, R179, R19 ;  /* 0x000000b3af137223 */ /* 0x040fe20000010013 */
[----:B----4-:R-:W-:Y:S01]  /*1b50*/  FMUL.FTZ R184, R188, R166 ;  /* 0x000000a6bcb87220 */ /* 0x010fe20000410000 */
[----:B------:R-:W-:Y:S01]  /*1b60*/  FADD.FTZ R92, R92, R163 ;  /* 0x000000a35c5c7221 */ /* 0x000fe20000010000 */
[----:B------:R-:W-:Y:S01]  /*1b70*/  FFMA.FTZ R52, R175, R163, R52 ;  /* 0x000000a3af347223 */ /* 0x000fe20000010034 */
        /* <DEDUP_REMOVED lines=9> */
[----:B------:R-:W-:Y:S01]  /*1c10*/  SHF.L.U32 R165, R183, 0x10, RZ ;  /* 0x00000010b7a57819 */ /* 0x000fe200000006ff */
[----:B------:R-:W-:Y:S01]  /*1c20*/  FADD.FTZ R96, R96, R182 ;  /* 0x000000b660607221 */ /* 0x000fe20000010000 */
[-C--:B------:R-:W-:Y:S01]  /*1c30*/  FFMA.FTZ R56, R180, R182.reuse, R56 ;  /* 0x000000b6b4387223 */ /* 0x080fe20000010038 */
[----:B------:R-:W-:Y:S01]  /*1c40*/  FADD.FTZ R160, -R3, R169 ;  /* 0x000000a903a07221 */ /* 0x000fe20000010100 */
        /* <DEDUP_REMOVED lines=25> */
[----:B------:R-:W-:Y:S01]  /*1de0*/  FFMA.FTZ R57, R187, R165, R57 ;  /* 0x000000a5bb397223 */ /* 0x000fe20000010039 */
[----:B------:R-:W-:Y:S01]  /*1df0*/  FADD.FTZ R99, R99, R162 ;  /* 0x000000a263637221 */ /* 0x000fe20000010000 */
[C---:B------:R-:W-:Y:S01]  /*1e00*/  FFMA.FTZ R59, R225.reuse, R162, R59 ;  /* 0x000000a2e13b7223 */ /* 0x040fe2000001003b */
[----:B------:R-:W-:Y:S01]  /*1e10*/  FADD.FTZ R20, R20, R231 ;  /* 0x000000e714147221 */ /* 0x000fe20000010000 */
[----:B------:R-:W-:-:S07]  /*1e20*/  FFMA.FTZ R19, R225, R231, R19 ;  /* 0x000000e7e1137223 */ /* 0x000fce0000010013 */
.L_x_9822:
[----:B------:R-:W-:Y:S05]  /*1e30*/  BSYNC.RECONVERGENT B2 ;  /* 0x0000000000027941 */ /* 0x000fea0003800200 */
.L_x_9821:
        /* <DEDUP_REMOVED lines=10> */
[----:B-1----:R-:W-:-:S06]  /*1ee0*/  IMAD.WIDE.U32 R164, R174, 0x10, R164 ;  /* 0x00000010aea47825 */ /* 0x002fcc00078e00a4 */
        /* <DEDUP_REMOVED lines=78> */
.L_x_9824:
[----:B------:R-:W-:Y:S05]  /*23d0*/  BSYNC.RECONVERGENT B2 ;  /* 0x0000000000027941 */ /* 0x000fea0003800200 */
.L_x_9823:
[----:B------:R-:W-:Y:S05]  /*23e0*/  @!P4 BRA `(.L_x_9825) ;  /* 0x0000000400e8c947 */ /* 0x000fea0003800000 */
[----:B------:R-:W0:Y:S08]  /*23f0*/  LDC.64 R164, c[0x0][0x3a8] ;  /* 0x0000ea00ffa47b82 */ /* 0x000e300000000a00 */
[----:B------:R-:W1:Y:S01]  /*2400*/  LDC.64 R168, c[0x0][0x428] ;  /* 0x00010a00ffa87b82 */ /* 0x000e620000000a00 */
        /* <DEDUP_REMOVED lines=11> */
[C---:B--2---:R-:W-:Y:S01]  /*24c0*/  FADD.FTZ R174, -R3.reuse, R160 ;  /* 0x000000a003ae7221 */ /* 0x044fe20000010100 */
[C---:B------:R-:W-:Y:S01]  /*24d0*/  FADD.FTZ R2, -R3.reuse, R161 ;  /* 0x000000a103027221 */ /* 0x040fe20000010100 */
[C---:B------:R-:W-:Y:S01]  /*24e0*/  FADD.FTZ R162, -R3.reuse, R162 ;  /* 0x000000a203a27221 */ /* 0x040fe20000010100 */
[C---:B------:R-:W-:Y:S02]  /*24f0*/  FADD.FTZ R163, -R3.reuse, R163 ;  /* 0x000000a303a37221 */ /* 0x040fe40000010100 */
[----:B0----5:R-:W-:Y:S01]  /*2500*/  FMUL.FTZ R204, R4, R2 ;  /* 0x0000000204cc7220 */ /* 0x021fe20000410000 */
[C---:B---3--:R-:W-:Y:S01]  /*2510*/  PRMT R210, R168.reuse, 0x7632, R210 ;  /* 0x00007632a8d27816 */ /* 0x048fe200000000d2 */
[C---:B----4-:R-:W-:Y:S01]  /*2520*/  FADD.FTZ R160, -R3.reuse, R164 ;  /* 0x000000a403a07221 */ /* 0x050fe20000010100 */
[C---:B------:R-:W-:Y:S01]  /*2530*/  FADD.FTZ R161, -R3.reuse, R165 ;  /* 0x000000a503a17221 */ /* 0x040fe20000010100 */
[C---:B------:R-:W-:Y:S01]  /*2540*/  FADD.FTZ R166, -R3.reuse, R166 ;  /* 0x000000a603a67221 */ /* 0x040fe20000010100 */
[----:B------:R-:W-:Y:S01]  /*2550*/  FADD.FTZ R167, -R3, R167 ;  /* 0x000000a703a77221 */ /* 0x000fe20000010100 */
[----:B------:R-:W-:Y:S01]  /*2560*/  SHF.L.U32 R3, R168, 0x10, RZ ;  /* 0x00000010a8037819 */ /* 0x000fe200000006ff */
[----:B------:R-:W-:Y:S01]  /*2570*/  FMUL.FTZ R203, R4, R174 ;  /* 0x000000ae04cb7220 */ /* 0x000fe20000410000 */
[----:B------:R-:W-:-:S03]  /*2580*/  SHF.L.U32 R2, R210, 0x10, RZ ;  /* 0x00000010d2027819 */ /* 0x000fc600000006ff */
[-C--:B------:R-:W-:Y:S01]  /*2590*/  FMUL.FTZ R210, R244, R3.reuse ;  /* 0x00000003f4d27220 */ /* 0x080fe20000410000 */
[----:B------:R-:W-:Y:S01]  /*25a0*/  PRMT R211, R169, 0x7632, R211 ;  /* 0x00007632a9d37816 */ /* 0x000fe200000000d3 */
[----:B------:R-:W-:Y:S01]  /*25b0*/  FMUL.FTZ R213, R245, R2 ;  /* 0x00000002f5d57220 */ /* 0x000fe20000410000 */
[----:B------:R-:W-:Y:S01]  /*25c0*/  SHF.L.U32 R164, R169, 0x10, RZ ;  /* 0x00000010a9a47819 */ /* 0x000fe200000006ff */
[----:B------:R-:W-:Y:S01]  /*25d0*/  FADD.FTZ R20, R20, R210 ;  /* 0x000000d214147221 */ /* 0x000fe20000010000 */
[C---:B------:R-:W-:Y:S01]  /*25e0*/  FFMA.FTZ R19, R203.reuse, R210, R19 ;  /* 0x000000d2cb137223 */ /* 0x040fe20000010013 */
        /* <DEDUP_REMOVED lines=49> */
[----:B------:R-:W-:Y:S06]  /*2900*/  BRA `(.L_x_9825) ;  /* 0x0000000000a07947 */ /* 0x000fec0003800000 */
.L_x_9816:
        /* <DEDUP_REMOVED lines=12> */
[----:B------:R-:W-:Y:S02]  /*29d0*/  ISETP.GE.U32.AND P3, PT, R7, 0x60, PT ;  /* 0x000000600700780c */ /* 0x000fe40003f66070 */
[----:B------:R-:W-:-:S07]  /*29e0*/  MOV R160, R236 ;  /* 0x000000ec00a07202 */ /* 0x000fce0000000f00 */
[----:B------:R-:W0:Y:S01]  /*29f0*/  @P0 LDC.64 R2, c[0x0][0x438] ;  /* 0x00010e00ff020b82 */ /* 0x000e220000000a00 */
[----:B------:R-:W-:-:S07]  /*2a00*/  ISETP.GE.U32.AND P4, PT, R7, 0x80, PT ;  /* 0x000000800700780c */ /* 0x000fce0003f86070 */
[----:B------:R-:W1:Y:S08]  /*2a10*/  @P2 LDC.64 R162, c[0x0][0x438] ;  /* 0x00010e00ffa22b82 */ /* 0x000e700000000a00 */
[----:B------:R-:W2:Y:S01]  /*2a20*/  @P3 LDC.64 R166, c[0x0][0x438] ;  /* 0x00010e00ffa63b82 */ /* 0x000ea20000000a00 */
[C---:B0-----:R-:W-:Y:S01]  /*2a30*/  @P0 IMAD.WIDE.U32 R2, R160.reuse, 0x20, R2 ;  /* 0x00000020a0020825 */ /* 0x041fe200078e0002 */
[----:B------:R-:W-:-:S06]  /*2a40*/  @P0 IADD3 R160, PT, PT, R160, 0x20, RZ ;  /* 0x00000020a0a00810 */ /* 0x000fcc0007ffe0ff */
[----:B------:R-:W0:Y:S01]  /*2a50*/  @P4 LDC.64 R164, c[0x0][0x438] ;  /* 0x00010e00ffa44b82 */ /* 0x000e220000000a00 */
[----:B------:R-:W5:Y:S04]  /*2a60*/  @P0 LDG.E.128 R124, desc[UR6][R2.64] ;  /* 0x00000006027c0981 */ /* 0x000f68000c1e1d00 */
[----:B------:R1:W5:Y:S01]  /*2a70*/  @P0 LDG.E.128 R128, desc[UR6][R2.64+0x10] ;  /* 0x0000100602800981 */ /* 0x000362000c1e1d00 */
[----:B------:R-:W-:Y:S01]  /*2a80*/  ISETP.GE.U32.AND P0, PT, R7, 0xa0, PT ;  /* 0x000000a00700780c */ /* 0x000fe20003f06070 */
[----:B-1----:R-:W-:-:S12]  /*2a90*/  @P2 IMAD.WIDE.U32 R2, R160, 0x20, R162 ;  /* 0x00000020a0022825 */ /* 0x002fd800078e00a2 */
[----:B------:R-:W1:Y:S01]  /*2aa0*/  @P0 LDC.64 R162, c[0x0][0x438] ;  /* 0x00010e00ffa20b82 */ /* 0x000e620000000a00 */
[----:B------:R-:W-:Y:S01]  /*2ab0*/  @P2 IADD3 R160, PT, PT, R160, 0x20, RZ ;  /* 0x00000020a0a02810 */ /* 0x000fe20007ffe0ff */
[----:B------:R-:W5:Y:S04]  /*2ac0*/  @P2 LDG.E.128 R132, desc[UR6][R2.64] ;  /* 0x0000000602842981 */ /* 0x000f68000c1e1d00 */
[----:B------:R2:W5:Y:S02]  /*2ad0*/  @P2 LDG.E.128 R136, desc[UR6][R2.64+0x10] ;  /* 0x0000100602882981 */ /* 0x000564000c1e1d00 */
[C---:B--2---:R-:W-:Y:S01]  /*2ae0*/  @P3 IMAD.WIDE.U32 R2, R160.reuse, 0x20, R166 ;  /* 0x00000020a0023825 */ /* 0x044fe200078e00a6 */
[----:B------:R-:W-:-:S04]  /*2af0*/  @P3 IADD3 R160, PT, PT, R160, 0x20, RZ ;  /* 0x00000020a0a03810 */ /* 0x000fc80007ffe0ff */
[----:B------:R-:W5:Y:S04]  /*2b00*/  @P3 LDG.E.128 R140, desc[UR6][R2.64] ;  /* 0x00000006028c3981 */ /* 0x000f68000c1e1d00 */
[----:B------:R0:W5:Y:S02]  /*2b10*/  @P3 LDG.E.128 R144, desc[UR6][R2.64+0x10] ;  /* 0x0000100602903981 */ /* 0x000164000c1e1d00 */
[C---:B0-----:R-:W-:Y:S01]  /*2b20*/  @P4 IMAD.WIDE.U32 R2, R160.reuse, 0x20, R164 ;  /* 0x00000020a0024825 */ /* 0x041fe200078e00a4 */
[----:B------:R-:W-:-:S04]  /*2b30*/  @P4 IADD3 R160, PT, PT, R160, 0x20, RZ ;  /* 0x00000020a0a04810 */ /* 0x000fc80007ffe0ff */
[----:B------:R0:W5:Y:S01]  /*2b40*/  @P4 LDG.E.128 R32, desc[UR6][R2.64] ;  /* 0x0000000602204981 */ /* 0x000162000c1e1d00 */
[----:B-1----:R-:W-:-:S03]  /*2b50*/  @P0 IMAD.WIDE.U32 R160, R160, 0x20, R162 ;  /* 0x00000020a0a00825 */ /* 0x002fc600078e00a2 */
[----:B------:R0:W5:Y:S04]  /*2b60*/  @P4 LDG.E.128 R28, desc[UR6][R2.64+0x10] ;  /* 0x00001006021c4981 */ /* 0x000168000c1e1d00 */
[----:B------:R0:W5:Y:S04]  /*2b70*/  @P0 LDG.E.128 R148, desc[UR6][R160.64] ;  /* 0x00000006a0940981 */ /* 0x000168000c1e1d00 */
[----:B------:R0:W5:Y:S02]  /*2b80*/  @P0 LDG.E.128 R152, desc[UR6][R160.64+0x10] ;  /* 0x00001006a0980981 */ /* 0x000164000c1e1d00 */
.L_x_9825:
[----:B------:R-:W-:Y:S05]  /*2b90*/  BSYNC.RECONVERGENT B1 ;  /* 0x0000000000017941 */ /* 0x000fea0003800200 */
.L_x_9815:
[----:B------:R-:W-:Y:S01]  /*2ba0*/  UMOV UR4, 0xffffffff ;  /* 0xffffffff00047882 */ /* 0x000fe20000000000 */
[----:B-----5:R-:W-:Y:S02]  /*2bb0*/  ISETP.GE.AND P2, PT, R237, 0x1, PT ;  /* 0x00000001ed00780c */ /* 0x020fe40003f46270 */
[----:B------:R-:W-:Y:S11]  /*2bc0*/  BRA.DIV UR4, `(.L_x_9826) ;  /* 0x0000008604a07947 */ /* 0x000ff6000b800000 */
[----:B0-----:R-:W0:Y:S02]  /*2bd0*/  SHFL.BFLY PT, R2, R20, 0x1, 0x1f ;  /* 0x0c201f0014027f89 */ /* 0x001e2400000e0000 */
        /* <DEDUP_REMOVED lines=17> */
.L_x_10014:
[----:B0-----:R-:W-:Y:S01]  /*2cf0*/  FADD.FTZ R2, R19, R2 ;  /* 0x0000000213027221 */ /* 0x001fe20000010000 */
[----:B-1----:R-:W-:Y:S01]  /*2d00*/  @P2 IADD3 R19, PT, PT, R237, -0x1, RZ ;  /* 0xffffffffed132810 */ /* 0x002fe20007ffe0ff */
[----:B------:R-:W-:Y:S01]  /*2d10*/  FADD.FTZ R3, R161, R163 ;  /* 0x000000a3a1037221 */ /* 0x000fe20000010000 */
[----:B------:R-:W-:Y:S01]  /*2d20*/  ISETP.GE.U32.AND P3, PT, R7, 0x20, PT ;  /* 0x000000200700780c */ /* 0x000fe20003f66070 */
[----:B------:R-:W-:Y:S01]  /*2d30*/  BSSY.RECONVERGENT B2, `(.L_x_9827) ;  /* 0x0000171000027945 */ /* 0x000fe20003800200 */
[----:B------:R-:W-:Y:S01]  /*2d40*/  ISETP.NE.AND P0, PT, RZ, UR8, PT ;  /* 0x00000008ff007c0c */ /* 0x000fe2000bf05270 */
[----:B------:R-:W-:Y:S02]  /*2d50*/  @P2 IMAD R19, R19, R234, RZ ;  /* 0x000000ea13132224 */ /* 0x000fe400078e02ff */
[----:B------:R-:W-:Y:S01]  /*2d60*/  FMUL.FTZ R3, R3, UR9 ;  /* 0x0000000903037c20 */ /* 0x000fe20008410000 */
[----:B------:R-:W-:Y:S02]  /*2d70*/  FMUL.FTZ R161, R2, UR9 ;  /* 0x0000000902a17c20 */ /* 0x000fe40008410000 */
        /* <DEDUP_REMOVED lines=26> */
.L_x_9833:
[----:B------:R-:W-:Y:S05]  /*2f20*/  BSYNC.RECONVERGENT B3 ;  /* 0x0000000000037941 */ /* 0x000fea0003800200 */
.L_x_9832:
        /* <DEDUP_REMOVED lines=10> */
.L_x_9835:
[----:B------:R-:W-:Y:S05]  /*2fd0*/  BSYNC.RECONVERGENT B3 ;  /* 0x0000000000037941 */ /* 0x000fea0003800200 */
.L_x_9834:
        /* <DEDUP_REMOVED lines=10> */
.L_x_9837:
[----:B------:R-:W-:Y:S05]  /*3080*/  BSYNC.RECONVERGENT B3 ;  /* 0x0000000000037941 */ /* 0x000fea0003800200 */
.L_x_9836:
        /* <DEDUP_REMOVED lines=10> */
.L_x_9839:
[----:B------:R-:W-:Y:S05]  /*3130*/  BSYNC.RECONVERGENT B3 ;  /* 0x0000000000037941 */ /* 0x000fea0003800200 */
.L_x_9838:
        /* <DEDUP_REMOVED lines=10> */
.L_x_9841:
[----:B------:R-:W-:Y:S05]  /*31e0*/  BSYNC.RECONVERGENT B3 ;  /* 0x0000000000037941 */ /* 0x000fea0003800200 */
.L_x_9840:
        /* <DEDUP_REMOVED lines=10> */
.L_x_9843:
[----:B------:R-:W-:Y:S05]  /*3290*/  BSYNC.RECONVERGENT B3 ;  /* 0x0000000000037941 */ /* 0x000fea0003800200 */
.L_x_9842:
        /* <DEDUP_REMOVED lines=10> */
.L_x_9845:
[----:B------:R-:W-:Y:S05]  /*3340*/  BSYNC.RECONVERGENT B3 ;  /* 0x0000000000037941 */ /* 0x000fea0003800200 */
.L_x_9844:
        /* <DEDUP_REMOVED lines=10> */
.L_x_9831:
        /* <DEDUP_REMOVED lines=43> */
.L_x_9848:
[----:B------:R-:W-:Y:S05]  /*36a0*/  BSYNC.RECONVERGENT B3 ;  /* 0x0000000000037941 */ /* 0x000fea0003800200 */
.L_x_9847:
        /* <DEDUP_REMOVED lines=10> */
.L_x_9850:
[----:B------:R-:W-:Y:S05]  /*3750*/  BSYNC.RECONVERGENT B3 ;  /* 0x0000000000037941 */ /* 0x000fea0003800200 */
.L_x_9849:
        /* <DEDUP_REMOVED lines=10> */
.L_x_9852:
[----:B------:R-:W-:Y:S05]  /*3800*/  BSYNC.RECONVERGENT B3 ;  /* 0x0000000000037941 */ /* 0x000fea0003800200 */
.L_x_9851:
        /* <DEDUP_REMOVED lines=10> */
.L_x_9854:
[----:B------:R-:W-:Y:S05]  /*38b0*/  BSYNC.RECONVERGENT B3 ;  /* 0x0000000000037941 */ /* 0x000fea0003800200 */
.L_x_9853:
        /* <DEDUP_REMOVED lines=10> */
.L_x_9856:
[----:B------:R-:W-:Y:S05]  /*3960*/  BSYNC.RECONVERGENT B3 ;  /* 0x0000000000037941 */ /* 0x000fea0003800200 */
.L_x_9855:
        /* <DEDUP_REMOVED lines=10> */
.L_x_9858:
[----:B------:R-:W-:Y:S05]  /*3a10*/  BSYNC.RECONVERGENT B3 ;  /* 0x0000000000037941 */ /* 0x000fea0003800200 */
.L_x_9857:
        /* <DEDUP_REMOVED lines=10> */
.L_x_9860:
[----:B------:R-:W-:Y:S05]  /*3ac0*/  BSYNC.RECONVERGENT B3 ;  /* 0x0000000000037941 */ /* 0x000fea0003800200 */
.L_x_9859:
[----:B------:R-:W-:Y:S05]  /*3ad0*/  @!P2 BRA `(.L_x_9846) ;  /* 0x000000080028a947 */ /* 0x000fea0003800000 */
[----:B------:R-:W-:-:S05]  /*3ae0*/  FMUL.FTZ R162, R111, UR12 ;  /* 0x0000000c6fa27c20 */ /* 0x000fca0008410000 */
[----:B------:R-:W-:-:S04]  /*3af0*/  F2FP.BF16.F32.PACK_AB R162, RZ, R162 ;  /* 0x000000a2ffa2723e */ /* 0x000fc800000010ff */
[----:B------:R-:W-:Y:S01]  /*3b00*/  PRMT R159, R159, 0x5410, R162 ;  /* 0x000054109f9f7816 */ /* 0x000fe200000000a2 */
[----:B------:R-:W-:Y:S06]  /*3b10*/  BRA `(.L_x_9846) ;  /* 0x0000000800187947 */ /* 0x000fec0003800000 */
.L_x_9830:
[----:B------:R-:W-:Y:S02]  /*3b20*/  MOV R2, UR14 ;  /* 0x0000000e00027c02 */ /* 0x000fe40008000f00 */
[----:B------:R-:W-:Y:S02]  /*3b30*/  MOV R3, UR15 ;  /* 0x0000000f00037c02 */ /* 0x000fe40008000f00 */
[----:B------:R-:W-:-:S04]  /*3b40*/  ISETP.NE.U32.AND P0, PT, R2, RZ, PT ;  /* 0x000000ff0200720c */ /* 0x000fc80003f05070 */
[----:B------:R-:W-:-:S13]  /*3b50*/  ISETP.NE.AND.EX P0, PT, R3, RZ, PT, P0 ;  /* 0x000000ff0300720c */ /* 0x000fda0003f05300 */
[----:B------:R-:W-:Y:S05]  /*3b60*/  @P0 BRA `(.L_x_9861) ;  /* 0x0000000400040947 */ /* 0x000fea0003800000 */
[----:B------:R-:W-:Y:S01]  /*3b70*/  @P1 FFMA.FTZ R163, R0, R161, R160 ;  /* 0x000000a100a31223 */ /* 0x000fe200000100a0 */
[----:B------:R-:W-:-:S03]  /*3b80*/  MOV R162, R124 ;  /* 0x0000007c00a27202 */ /* 0x000fc60000000f00 */
[----:B------:R-:W-:-:S04]  /*3b90*/  @P1 FADD.FTZ R163, R15, -R163 ;  /* 0x800000a30fa31221 */ /* 0x000fc80000010000 */
[----:B------:R-:W-:Y:S02]  /*3ba0*/  @P1 FFMA.FTZ R162, R4, R163, R124 ;  /* 0x000000a304a21223 */ /* 0x000fe4000001007c */
[----:B------:R-:W0:Y:S02]  /*3bb0*/  @P2 LDC R163, c[0x0][0x40c] ;  /* 0x00010300ffa32b82 */ /* 0x000e240000000800 */
[----:B0-----:R-:W-:Y:S01]  /*3bc0*/  @P2 FMUL.FTZ R162, R162, R163 ;  /* 0x000000a3a2a22220 */ /* 0x001fe20000410000 */
        /* <DEDUP_REMOVED lines=59> */
.L_x_9861:
[--C-:B------:R-:W-:Y:S01]  /*3f80*/  @P1 FFMA.FTZ R60, R227, R161, R160.reuse ;  /* 0x000000a1e33c1223 */ /* 0x100fe200000100a0 */
[----:B------:R-:W-:Y:S01]  /*3f90*/  MOV R111, R131 ;  /* 0x00000083006f7202 */ /* 0x000fe20000000f00 */
[-C--:B------:R-:W-:Y:S01]  /*3fa0*/  @P1 FFMA.FTZ R61, R0, R161.reuse, R160 ;  /* 0x000000a1003d1223 */ /* 0x080fe200000100a0 */
[----:B------:R-:W-:Y:S01]  /*3fb0*/  MOV R110, R130 ;  /* 0x00000082006e7202 */ /* 0x000fe20000000f00 */
[----:B------:R-:W-:Y:S01]  /*3fc0*/  @P1 FADD.FTZ R60, R233, -R60 ;  /* 0x8000003ce93c1221 */ /* 0x000fe20000010000 */
[----:B------:R-:W0:Y:S01]  /*3fd0*/  @P2 LDC R63, c[0x0][0x40c] ;  /* 0x00010300ff3f2b82 */ /* 0x000e220000000800 */
[----:B------:R-:W-:Y:S01]  /*3fe0*/  @P1 FADD.FTZ R61, R15, -R61 ;  /* 0x8000003d0f3d1221 */ /* 0x000fe20000010000 */
[-CC-:B------:R-:W-:Y:S01]  /*3ff0*/  @P1 FFMA.FTZ R109, R14, R161.reuse, R160.reuse ;  /* 0x000000a10e6d1223 */ /* 0x180fe200000100a0 */
[----:B------:R-:W-:Y:S01]  /*4000*/  @P1 FFMA.FTZ R111, R4, R60, R131 ;  /* 0x0000003c046f1223 */ /* 0x000fe20000010083 */
[----:B------:R-:W-:Y:S02]  /*4010*/  @P1 FFMA.FTZ R60, R13, R161, R160 ;  /* 0x000000a10d3c1223 */ /* 0x000fe400000100a0 */
[----:B------:R-:W-:-:S02]  /*4020*/  @P1 FADD.FTZ R109, R220, -R109 ;  /* 0x8000006ddc6d1221 */ /* 0x000fc40000010000 */
[----:B------:R-:W-:Y:S01]  /*4030*/  @P1 FADD.FTZ R60, R218, -R60 ;  /* 0x8000003cda3c1221 */ /* 0x000fe20000010000 */
[----:B------:R-:W1:Y:S03]  /*4040*/  @P2 LDC R62, c[0x0][0x40c] ;  /* 0x00010300ff3e2b82 */ /* 0x000e660000000800 */
[C---:B------:R-:W-:Y:S01]  /*4050*/  @P1 FFMA.FTZ R110, R4.reuse, R60, R130 ;  /* 0x0000003c046e1223 */ /* 0x040fe20000010082 */
[----:B------:R-:W-:Y:S01]  /*4060*/  MOV R60, R124 ;  /* 0x0000007c003c7202 */ /* 0x000fe20000000f00 */
[----:B------:R-:W-:-:S03]  /*4070*/  @P1 FFMA.FTZ R60, R4, R61, R124 ;  /* 0x0000003d043c1223 */ /* 0x000fc6000001007c */
[----:B------:R-:W2:Y:S01]  /*4080*/  @P2 LDC R61, c[0x0][0x40c] ;  /* 0x00010300ff3d2b82 */ /* 0x000ea20000000800 */
[----:B0-----:R-:W-:-:S05]  /*4090*/  @P2 FMUL.FTZ R63, R111, R63 ;  /* 0x0000003f6f3f2220 */ /* 0x001fca0000410000 */
[----:B------:R-:W-:Y:S01]  /*40a0*/  @P2 F2FP.BF16.F32.PACK_AB R63, RZ, R63 ;  /* 0x0000003fff3f223e */ /* 0x000fe200000010ff */
[----:B-1----:R-:W-:-:S05]  /*40b0*/  @P2 FMUL.FTZ R62, R60, R62 ;  /* 0x0000003e3c3e2220 */ /* 0x002fca0000410000 */
[----:B------:R-:W-:Y:S01]  /*40c0*/  @P2 F2FP.BF16.F32.PACK_AB R62, RZ, R62 ;  /* 0x0000003eff3e223e */ /* 0x000fe200000010ff */
[----:B--2---:R-:W-:-:S03]  /*40d0*/  @P2 FMUL.FTZ R61, R110, R61 ;  /* 0x0000003d6e3d2220 */ /* 0x004fc60000410000 */
[----:B------:R-:W-:Y:S02]  /*40e0*/  @P2 PRMT R156, R62, 0x7610, R156 ;  /* 0x000076103e9c2816 */ /* 0x000fe4000000009c */
[----:B------:R-:W-:Y:S02]  /*40f0*/  MOV R62, R126 ;  /* 0x0000007e003e7202 */ /* 0x000fe40000000f00 */
[----:B------:R-:W-:-:S04]  /*4100*/  @P2 F2FP.BF16.F32.PACK_AB R61, RZ, R61 ;  /* 0x0000003dff3d223e */ /* 0x000fc800000010ff */
[----:B------:R-:W-:Y:S01]  /*4110*/  @P2 PRMT R159, R61, 0x7610, R159 ;  /* 0x000076103d9f2816 */ /* 0x000fe2000000009f */
[----:B------:R-:W-:-:S03]  /*4120*/  @P1 FFMA.FTZ R61, R18, R161, R160 ;  /* 0x000000a1123d1223 */ /* 0x000fc600000100a0 */
[----:B------:R-:W-:Y:S01]  /*4130*/  @P2 PRMT R159, R159, 0x5410, R63 ;  /* 0x000054109f9f2816 */ /* 0x000fe2000000003f */
[----:B------:R-:W-:Y:S01]  /*4140*/  @P1 FFMA.FTZ R63, R17, R161, R160 ;  /* 0x000000a1113f1223 */ /* 0x000fe200000100a0 */
[----:B------:R-:W-:Y:S01]  /*4150*/  @P1 FADD.FTZ R108, R223, -R61 ;  /* 0x8000003ddf6c1221 */ /* 0x000fe20000010000 */
[----:B------:R-:W-:Y:S02]  /*4160*/  MOV R61, R125 ;  /* 0x0000007d003d7202 */ /* 0x000fe40000000f00 */
[----:B------:R-:W-:Y:S01]  /*4170*/  @P1 FADD.FTZ R63, R222, -R63 ;  /* 0x8000003fde3f1221 */ /* 0x000fe20000010000 */
[C---:B------:R-:W-:Y:S02]  /*4180*/  @P1 FFMA.FTZ R61, R4.reuse, R108, R125 ;  /* 0x0000006c043d1223 */ /* 0x040fe4000001007d */
[----:B------:R-:W0:Y:S01]  /*4190*/  @P2 LDC R108, c[0x0][0x40c] ;  /* 0x00010300ff6c2b82 */ /* 0x000e220000000800 */
[----:B------:R-:W-:-:S07]  /*41a0*/  @P1 FFMA.FTZ R62, R4, R63, R126 ;  /* 0x0000003f043e1223 */ /* 0x000fce000001007e */
[----:B------:R-:W1:Y:S01]  /*41b0*/  @P2 LDC R63, c[0x0][0x40c] ;  /* 0x00010300ff3f2b82 */ /* 0x000e620000000800 */
[----:B0-----:R-:W-:-:S05]  /*41c0*/  @P2 FMUL.FTZ R108, R61, R108 ;  /* 0x0000006c3d6c2220 */ /* 0x001fca0000410000 */
[----:B------:R-:W-:Y:S01]  /*41d0*/  @P2 F2FP.BF16.F32.PACK_AB R108, RZ, R108 ;  /* 0x0000006cff6c223e */ /* 0x000fe200000010ff */
[----:B-1----:R-:W-:-:S03]  /*41e0*/  @P2 FMUL.FTZ R63, R62, R63 ;  /* 0x0000003f3e3f2220 */ /* 0x002fc60000410000 */
[----:B------:R-:W-:Y:S02]  /*41f0*/  @P2 PRMT R156, R156, 0x5410, R108 ;  /* 0x000054109c9c2816 */ /* 0x000fe4000000006c */
[----:B------:R-:W-:-:S04]  /*4200*/  @P2 F2FP.BF16.F32.PACK_AB R63, RZ, R63 ;  /* 0x0000003fff3f223e */ /* 0x000fc800000010ff */
[----:B------:R-:W-:Y:S01]  /*4210*/  @P2 PRMT R157, R63, 0x7610, R157 ;  /* 0x000076103f9d2816 */ /* 0x000fe2000000009d */
[----:B------:R-:W-:-:S04]  /*4220*/  @P1 FFMA.FTZ R63, R16, R161, R160 ;  /* 0x000000a1103f1223 */ /* 0x000fc800000100a0 */
[----:B------:R-:W-:Y:S01]  /*4230*/  @P1 FADD.FTZ R108, R221, -R63 ;  /* 0x8000003fdd6c1221 */ /* 0x000fe20000010000 */
[----:B------:R-:W-:-:S03]  /*4240*/  MOV R63, R127 ;  /* 0x0000007f003f7202 */ /* 0x000fc60000000f00 */
[----:B------:R-:W-:Y:S02]  /*4250*/  @P1 FFMA.FTZ R63, R4, R108, R127 ;  /* 0x0000006c043f1223 */ /* 0x000fe4000001007f */
[----:B------:R-:W0:Y:S02]  /*4260*/  @P2 LDC R108, c[0x0][0x40c] ;  /* 0x00010300ff6c2b82 */ /* 0x000e240000000800 */
[----:B0-----:R-:W-:-:S05]  /*4270*/  @P2 FMUL.FTZ R108, R63, R108 ;  /* 0x0000006c3f6c2220 */ /* 0x001fca0000410000 */
[----:B------:R-:W-:-:S04]  /*4280*/  @P2 F2FP.BF16.F32.PACK_AB R108, RZ, R108 ;  /* 0x0000006cff6c223e */ /* 0x000fc800000010ff */
[----:B------:R-:W-:Y:S02]  /*4290*/  @P2 PRMT R157, R157, 0x5410, R108 ;  /* 0x000054109d9d2816 */ /* 0x000fe4000000006c */
[----:B------:R-:W-:Y:S01]  /*42a0*/  MOV R108, R128 ;  /* 0x00000080006c7202 */ /* 0x000fe20000000f00 */
[----:B------:R-:W-:Y:S02]  /*42b0*/  @P1 FFMA.FTZ R108, R4, R109, R128 ;  /* 0x0000006d046c1223 */ /* 0x000fe40000010080 */
[----:B------:R-:W0:Y:S02]  /*42c0*/  @P2 LDC R109, c[0x0][0x40c] ;  /* 0x00010300ff6d2b82 */ /* 0x000e240000000800 */
[----:B0-----:R-:W-:-:S05]  /*42d0*/  @P2 FMUL.FTZ R109, R108, R109 ;  /* 0x0000006d6c6d2220 */ /* 0x001fca0000410000 */
        /* <DEDUP_REMOVED lines=9> */
[----:B------:R-:W-:-:S07]  /*4370*/  @P2 PRMT R158, R158, 0x5410, R162 ;  /* 0x000054109e9e2816 */ /* 0x000fce00000000a2 */
.L_x_9846:
[----:B------:R-:W-:Y:S05]  /*4380*/  BSYNC.RECONVERGENT B1 ;  /* 0x0000000000017941 */ /* 0x000fea0003800200 */
.L_x_9829:
        /* <DEDUP_REMOVED lines=11> */
.L_x_9828:
[----:B------:R-:W-:Y:S05]  /*4440*/  BSYNC.RECONVERGENT B2 ;  /* 0x0000000000027941 */ /* 0x000fea0003800200 */
.L_x_9827:
        /* <DEDUP_REMOVED lines=11> */
[----:B------:R-:W1:Y:S01]  /*4500*/  @P2 LDC R63, c[0x0][0x40c] ;  /* 0x00010300ff3f2b82 */ /* 0x000e620000000800 */
[----:B0-----:R-:W-:Y:S01]  /*4510*/  @P1 FFMA.FTZ R2, R11, R161, R160 ;  /* 0x000000a10b021223 */ /* 0x001fe200000100a0 */
[----:B------:R-:W-:Y:S02]  /*4520*/  MOV R60, R132 ;  /* 0x00000084003c7202 */ /* 0x000fe40000000f00 */
[----:B------:R-:W-:Y:S01]  /*4530*/  MOV R61, R133 ;  /* 0x00000085003d7202 */ /* 0x000fe20000000f00 */
[----:B------:R-:W-:Y:S01]  /*4540*/  @P1 FADD.FTZ R2, R217, -R2 ;  /* 0x80000002d9021221 */ /* 0x000fe20000010000 */
[----:B------:R-:W-:Y:S02]  /*4550*/  MOV R62, R134 ;  /* 0x00000086003e7202 */ /* 0x000fe40000000f00 */
[----:B------:R-:W-:Y:S01]  /*4560*/  MOV R109, R137 ;  /* 0x00000089006d7202 */ /* 0x000fe20000000f00 */
[----:B------:R-:W-:Y:S01]  /*4570*/  @P1 FFMA.FTZ R60, R4, R2, R132 ;  /* 0x00000002043c1223 */ /* 0x000fe20000010084 */
[----:B------:R-:W-:Y:S01]  /*4580*/  @P1 FFMA.FTZ R2, R10, R161, R160 ;  /* 0x000000a10a021223 */ /* 0x000fe200000100a0 */
[----:B------:R-:W0:Y:S01]  /*4590*/  @P2 LDC R3, c[0x0][0x40c] ;  /* 0x00010300ff032b82 */ /* 0x000e220000000800 */
[----:B------:R-:W-:-:S02]  /*45a0*/  MOV R110, R138 ;  /* 0x0000008a006e7202 */ /* 0x000fc40000000f00 */
[----:B------:R-:W-:-:S04]  /*45b0*/  @P1 FADD.FTZ R2, R25, -R2 ;  /* 0x8000000219021221 */ /* 0x000fc80000010000 */
[----:B------:R-:W-:Y:S01]  /*45c0*/  @P1 FFMA.FTZ R61, R4, R2, R133 ;  /* 0x00000002043d1223 */ /* 0x000fe20000010085 */
[----:B------:R-:W-:-:S04]  /*45d0*/  @P1 FFMA.FTZ R2, R9, R161, R160 ;  /* 0x000000a109021223 */ /* 0x000fc800000100a0 */
[----:B------:R-:W-:Y:S01]  /*45e0*/  @P1 FADD.FTZ R2, R22, -R2 ;  /* 0x8000000216021221 */ /* 0x000fe20000010000 */
[----:B-1----:R-:W-:-:S03]  /*45f0*/  @P2 FMUL.FTZ R63, R60, R63 ;  /* 0x0000003f3c3f2220 */ /* 0x002fc60000410000 */
[----:B------:R-:W-:Y:S02]  /*4600*/  @P1 FFMA.FTZ R62, R4, R2, R134 ;  /* 0x00000002043e1223 */ /* 0x000fe40000010086 */
[----:B------:R-:W-:Y:S01]  /*4610*/  @P2 F2FP.BF16.F32.PACK_AB R63, RZ, R63 ;  /* 0x0000003fff3f223e */ /* 0x000fe200000010ff */
[----:B------:R-:W1:Y:S03]  /*4620*/  @P2 LDC R2, c[0x0][0x40c] ;  /* 0x00010300ff022b82 */ /* 0x000e660000000800 */
[----:B------:R-:W-:Y:S01]  /*4630*/  @P2 PRMT R156, R63, 0x7610, R156 ;  /* 0x000076103f9c2816 */ /* 0x000fe2000000009c */
[----:B------:R-:W-:Y:S01]  /*4640*/  @P1 FFMA.FTZ R63, R8, R161, R160 ;  /* 0x000000a1083f1223 */ /* 0x000fe200000100a0 */
[----:B0-----:R-:W-:-:S03]  /*4650*/  @P2 FMUL.FTZ R3, R61, R3 ;  /* 0x000000033d032220 */ /* 0x001fc60000410000 */
[----:B------:R-:W-:Y:S01]  /*4660*/  @P1 FADD.FTZ R108, R27, -R63 ;  /* 0x8000003f1b6c1221 */ /* 0x000fe20000010000 */
[----:B------:R-:W-:Y:S02]  /*4670*/  MOV R63, R135 ;  /* 0x00000087003f7202 */ /* 0x000fe40000000f00 */
[----:B------:R-:W-:Y:S01]  /*4680*/  @P2 F2FP.BF16.F32.PACK_AB R3, RZ, R3 ;  /* 0x00000003ff03223e */ /* 0x000fe200000010ff */
[----:B------:R-:W-:Y:S02]  /*4690*/  @P1 FFMA.FTZ R63, R4, R108, R135 ;  /* 0x0000006c043f1223 */ /* 0x000fe40000010087 */
[----:B------:R-:W0:Y:S01]  /*46a0*/  @P2 LDC R108, c[0x0][0x40c] ;  /* 0x00010300ff6c2b82 */ /* 0x000e220000000800 */
[----:B------:R-:W-:Y:S01]  /*46b0*/  @P2 PRMT R156, R156, 0x5410, R3 ;  /* 0x000054109c9c2816 */ /* 0x000fe20000000003 */
[----:B------:R-:W-:-:S04]  /*46c0*/  @P1 FFMA.FTZ R3, R226, R161, R160 ;  /* 0x000000a1e2031223 */ /* 0x000fc800000100a0 */
[----:B------:R-:W-:Y:S01]  /*46d0*/  @P1 FADD.FTZ R3, R232, -R3 ;  /* 0x80000003e8031221 */ /* 0x000fe20000010000 */
[----:B-1----:R-:W-:-:S05]  /*46e0*/  @P2 FMUL.FTZ R2, R62, R2 ;  /* 0x000000023e022220 */ /* 0x002fca0000410000 */
[----:B------:R-:W-:-:S04]  /*46f0*/  @P2 F2FP.BF16.F32.PACK_AB R2, RZ, R2 ;  /* 0x00000002ff02223e */ /* 0x000fc800000010ff */
[----:B------:R-:W-:Y:S01]  /*4700*/  @P2 PRMT R157, R2, 0x7610, R157 ;  /* 0x00007610029d2816 */ /* 0x000fe2000000009d */
[----:B------:R-:W-:Y:S01]  /*4710*/  @P1 FFMA.FTZ R2, R21, R161, R160 ;  /* 0x000000a115021223 */ /* 0x000fe200000100a0 */
[----:B0-----:R-:W-:-:S03]  /*4720*/  @P2 FMUL.FTZ R108, R63, R108 ;  /* 0x0000006c3f6c2220 */ /* 0x001fc60000410000 */
[----:B------:R-:W-:Y:S02]  /*4730*/  @P1 FADD.FTZ R2, R23, -R2 ;  /* 0x8000000217021221 */ /* 0x000fe40000010000 */
        /* <DEDUP_REMOVED lines=9> */
[----:B------:R-:W-:-:S04]  /*47d0*/  @P1 FADD.FTZ R2, R173, -R2 ;  /* 0x80000002ad021221 */ /* 0x000fc80000010000 */
        /* <DEDUP_REMOVED lines=11> */
[----:B------:R-:W-:Y:S02]  /*4890*/  @P2 PRMT R159, R2, 0x7610, R159 ;  /* 0x00007610029f2816 */ /* 0x000fe4000000009f */
[----:B------:R-:W-:Y:S01]  /*48a0*/  MOV R2, R139 ;  /* 0x0000008b00027202 */ /* 0x000fe20000000f00 */
[----:B------:R-:W-:-:S05]  /*48b0*/  @P1 FFMA.FTZ R2, R4, R3, R139 ;  /* 0x0000000304021223 */ /* 0x000fca000001008b */
[----:B------:R-:W-:Y:S01]  /*48c0*/  MOV R111, R2 ;  /* 0x00000002006f7202 */ /* 0x000fe20000000f00 */
[----:B------:R-:W-:Y:S06]  /*48d0*/  @!P2 BRA `(.L_x_9867) ;  /* 0x000000100058a947 */ /* 0x000fec0003800000 */
[----:B------:R-:W-:-:S05]  /*48e0*/  FMUL.FTZ R2, R2, UR12 ;  /* 0x0000000c02027c20 */ /* 0x000fca0008410000 */
[----:B------:R-:W-:-:S04]  /*48f0*/  F2FP.BF16.F32.PACK_AB R2, RZ, R2 ;  /* 0x00000002ff02723e */ /* 0x000fc800000010ff */
[----:B------:R-:W-:Y:S01]  /*4900*/  PRMT R159, R159, 0x5410, R2 ;  /* 0x000054109f9f7816 */ /* 0x000fe20000000002 */
[----:B------:R-:W-:Y:S06]  /*4910*/  BRA `(.L_x_9867) ;  /* 0x0000001000487947 */ /* 0x000fec0003800000 */
.L_x_9866:
[----:B0-----:R-:W-:Y:S01]  /*4920*/  @P1 FFMA.FTZ R3, R11, R161, R160 ;  /* 0x000000a10b031223 */ /* 0x001fe200000100a0 */
        /* <DEDUP_REMOVED lines=64> */
.L_x_9865:
[----:B------:R-:W-:-:S04]  /*4d30*/  UISETP.NE.U32.AND UP0, UPT, UR14, URZ, UPT ;  /* 0x000000ff0e00728c */ /* 0x000fc8000bf05070 */
[----:B------:R-:W-:-:S06]  /*4d40*/  UISETP.NE.AND.EX UP0, UPT, UR15, URZ, UPT, UP0 ;  /* 0x000000ff0f00728c */ /* 0x000fcc000bf05300 */
[----:B------:R-:W-:-:S13]  /*4d50*/  PLOP3.LUT P0, PT, PT, PT, UP0, 0x80, 0x8 ;  /* 0x000000000008781c */ /* 0x000fda0003f0f008 */
[----:B------:R-:W-:Y:S05]  /*4d60*/  @!P0 BRA `(.L_x_9868) ;  /* 0x0000000400dc8947 */ /* 0x000fea0003800000 */
[-CC-:B------:R-:W-:Y:S01]  /*4d70*/  FFMA.FTZ R60, R21, R161.reuse, R160.reuse ;  /* 0x000000a1153c7223 */ /* 0x180fe200000100a0 */
[-CC-:B0-----:R-:W-:Y:S01]  /*4d80*/  FFMA.FTZ R2, R24, R161.reuse, R160.reuse ;  /* 0x000000a118027223 */ /* 0x181fe200000100a0 */
        /* <DEDUP_REMOVED lines=41> */
.L_x_9870:
[----:B------:R-:W-:Y:S05]  /*5020*/  BSYNC.RECONVERGENT B3 ;  /* 0x0000000000037941 */ /* 0x000fea0003800200 */
.L_x_9869:
        /* <DEDUP_REMOVED lines=10> */
.L_x_9872:
[----:B------:R-:W-:Y:S05]  /*50d0*/  BSYNC.RECONVERGENT B3 ;  /* 0x0000000000037941 */ /* 0x000fea0003800200 */
.L_x_9871:
        /* <DEDUP_REMOVED lines=10> */
.L_x_9874:
[----:B------:R-:W-:Y:S05]  /*5180*/  BSYNC.RECONVERGENT B3 ;  /* 0x0000000000037941 */ /* 0x000fea0003800200 */
.L_x_9873:
        /* <DEDUP_REMOVED lines=10> */
.L_x_9876:
[----:B------:R-:W-:Y:S05]  /*5230*/  BSYNC.RECONVERGENT B3 ;  /* 0x0000000000037941 */ /* 0x000fea0003800200 */
.L_x_9875:
        /* <DEDUP_REMOVED lines=10> */
.L_x_9878:
[----:B------:R-:W-:Y:S05]  /*52e0*/  BSYNC.RECONVERGENT B3 ;  /* 0x0000000000037941 */ /* 0x000fea0003800200 */
.L_x_9877:
        /* <DEDUP_REMOVED lines=10> */
.L_x_9880:
[----:B------:R-:W-:Y:S05]  /*5390*/  BSYNC.RECONVERGENT B3 ;  /* 0x0000000000037941 */ /* 0x000fea0003800200 */
.L_x_9879:
        /* <DEDUP_REMOVED lines=10> */
.L_x_9882:
[----:B------:R-:W-:Y:S05]  /*5440*/  BSYNC.RECONVERGENT B3 ;  /* 0x0000000000037941 */ /* 0x000fea0003800200 */
.L_x_9881:
[----:B------:R-:W-:Y:S02]  /*5450*/  MOV R110, R2 ;  /* 0x00000002006e7202 */ /* 0x000fe40000000f00 */
[----:B------:R-:W-:Y:S01]  /*5460*/  MOV R109, R3 ;  /* 0x00000003006d7202 */ /* 0x000fe20000000f00 */
[----:B------:R-:W-:Y:S06]  /*5470*/  @!P2 BRA `(.L_x_9867) ;  /* 0x000000040070a947 */ /* 0x000fec0003800000 */
[----:B------:R-:W-:Y:S01]  /*5480*/  FMUL.FTZ R109, R111, UR12 ;  /* 0x0000000c6f6d7c20 */ /* 0x000fe20008410000 */
[----:B------:R-:W-:-:S04]  /*5490*/  MOV R110, R2 ;  /* 0x00000002006e7202 */ /* 0x000fc80000000f00 */
[----:B------:R-:W-:-:S04]  /*54a0*/  F2FP.BF16.F32.PACK_AB R109, RZ, R109 ;  /* 0x0000006dff6d723e */ /* 0x000fc800000010ff */
[----:B------:R-:W-:Y:S02]  /*54b0*/  PRMT R159, R159, 0x5410, R109 ;  /* 0x000054109f9f7816 */ /* 0x000fe4000000006d */
[----:B------:R-:W-:Y:S01]  /*54c0*/  MOV R109, R3 ;  /* 0x00000003006d7202 */ /* 0x000fe20000000f00 */
[----:B------:R-:W-:Y:S06]  /*54d0*/  BRA `(.L_x_9867) ;  /* 0x0000000400587947 */ /* 0x000fec0003800000 */
.L_x_9868:
        /* <DEDUP_REMOVED lines=10> */
.L_x_9884:
[----:B------:R-:W-:Y:S05]  /*5580*/  BSYNC.RECONVERGENT B3 ;  /* 0x0000000000037941 */ /* 0x000fea0003800200 */
.L_x_9883:
        /* <DEDUP_REMOVED lines=10> */
.L_x_9886:
[----:B------:R-:W-:Y:S05]  /*5630*/  BSYNC.RECONVERGENT B3 ;  /* 0x0000000000037941 */ /* 0x000fea0003800200 */
.L_x_9885:
        /* <DEDUP_REMOVED lines=10> */
.L_x_9888:
[----:B------:R-:W-:Y:S05]  /*56e0*/  BSYNC.RECONVERGENT B3 ;  /* 0x0000000000037941 */ /* 0x000fea0003800200 */
.L_x_9887:
        /* <DEDUP_REMOVED lines=10> */
.L_x_9890:
[----:B------:R-:W-:Y:S05]  /*5790*/  BSYNC.RECONVERGENT B3 ;  /* 0x0000000000037941 */ /* 0x000fea0003800200 */
.L_x_9889:
        /* <DEDUP_REMOVED lines=10> */
.L_x_9892:
[----:B------:R-:W-:Y:S05]  /*5840*/  BSYNC.RECONVERGENT B3 ;  /* 0x0000000000037941 */ /* 0x000fea0003800200 */
.L_x_9891:
        /* <DEDUP_REMOVED lines=10> */
.L_x_9894:
[----:B------:R-:W-:Y:S05]  /*58f0*/  BSYNC.RECONVERGENT B3 ;  /* 0x0000000000037941 */ /* 0x000fea0003800200 */
.L_x_9893:
        /* <DEDUP_REMOVED lines=10> */
.L_x_9896:
[----:B------:R-:W-:Y:S05]  /*59a0*/  BSYNC.RECONVERGENT B3 ;  /* 0x0000000000037941 */ /* 0x000fea0003800200 */
.L_x_9895:
        /* <DEDUP_REMOVED lines=9> */
.L_x_9867:
[----:B------:R-:W-:Y:S05]  /*5a40*/  BSYNC.RECONVERGENT B1 ;  /* 0x0000000000017941 */ /* 0x000fea0003800200 */
.L_x_9864:
[----:B0-----:R-:W0:Y:S02]  /*5a50*/  @P0 LDC.64 R2, c[0x0][0x478] ;  /* 0x00011e00ff020b82 */ /* 0x001e240000000a00 */
        /* <DEDUP_REMOVED lines=8> */
.L_x_9863:
[----:B------:R-:W-:Y:S05]  /*5ae0*/  BSYNC.RECONVERGENT B2 ;  /* 0x0000000000027941 */ /* 0x000fea0003800200 */
.L_x_9862:
        /* <DEDUP_REMOVED lines=12> */
[----:B01----:R-:W-:Y:S01]  /*5bb0*/  @P1 FFMA.FTZ R2, R175, R161, R160 ;  /* 0x000000a1af021223 */ /* 0x003fe200000100a0 */
        /* <DEDUP_REMOVED lines=13> */
[----:B--2---:R-:W-:-:S03]  /*5c90*/  @P2 FMUL.FTZ R63, R60, R63 ;  /* 0x0000003f3c3f2220 */ /* 0x004fc60000410000 */
        /* <DEDUP_REMOVED lines=50> */
.L_x_9901:
[----:B01----:R-:W-:Y:S01]  /*5fc0*/  @P1 FFMA.FTZ R3, R175, R161, R160 ;  /* 0x000000a1af031223 */ /* 0x003fe200000100a0 */
        /* <DEDUP_REMOVED lines=64> */
.L_x_9900:
[----:B------:R-:W-:-:S04]  /*63d0*/  UISETP.NE.U32.AND UP0, UPT, UR14, URZ, UPT ;  /* 0x000000ff0e00728c */ /* 0x000fc8000bf05070 */
[----:B------:R-:W-:-:S06]  /*63e0*/  UISETP.NE.AND.EX UP0, UPT, UR15, URZ, UPT, UP0 ;  /* 0x000000ff0f00728c */ /* 0x000fcc000bf05300 */
[----:B------:R-:W-:-:S13]  /*63f0*/  PLOP3.LUT P0, PT, PT, PT, UP0, 0x80, 0x8 ;  /* 0x000000000008781c */ /* 0x000fda0003f0f008 */
[----:B------:R-:W-:Y:S05]  /*6400*/  @!P0 BRA `(.L_x_9903) ;  /* 0x0000000400dc8947 */ /* 0x000fea0003800000 */
[-CC-:B------:R-:W-:Y:S01]  /*6410*/  FFMA.FTZ R60, R180, R161.reuse, R160.reuse ;  /* 0x000000a1b43c7223 */ /* 0x180fe200000100a0 */
[-CC-:B01----:R-:W-:Y:S01]  /*6420*/  FFMA.FTZ R2, R183, R161.reuse, R160.reuse ;  /* 0x000000a1b7027223 */ /* 0x183fe200000100a0 */
        /* <DEDUP_REMOVED lines=41> */
.L_x_9905:
[----:B------:R-:W-:Y:S05]  /*66c0*/  BSYNC.RECONVERGENT B3 ;  /* 0x0000000000037941 */ /* 0x000fea0003800200 */
.L_x_9904:
        /* <DEDUP_REMOVED lines=10> */
.L_x_9907:
[----:B------:R-:W-:Y:S05]  /*6770*/  BSYNC.RECONVERGENT B3 ;  /* 0x0000000000037941 */ /* 0x000fea0003800200 */
.L_x_9906:
        /* <DEDUP_REMOVED lines=10> */
.L_x_9909:
[----:B------:R-:W-:Y:S05]  /*6820*/  BSYNC.RECONVERGENT B3 ;  /* 0x0000000000037941 */ /* 0x000fea0003800200 */
.L_x_9908:
        /* <DEDUP_REMOVED lines=10> */
.L_x_9911:
[----:B------:R-:W-:Y:S05]  /*68d0*/  BSYNC.RECONVERGENT B3 ;  /* 0x0000000000037941 */ /* 0x000fea0003800200 */
.L_x_9910:
        /* <DEDUP_REMOVED lines=10> */
.L_x_9913:
[----:B------:R-:W-:Y:S05]  /*6980*/  BSYNC.RECONVERGENT B3 ;  /* 0x0000000000037941 */ /* 0x000fea0003800200 */
.L_x_9912:
        /* <DEDUP_REMOVED lines=10> */
.L_x_9915:
[----:B------:R-:W-:Y:S05]  /*6a30*/  BSYNC.RECONVERGENT B3 ;  /* 0x0000000000037941 */ /* 0x000fea0003800200 */
.L_x_9914:
        /* <DEDUP_REMOVED lines=10> */
.L_x_9917:
[----:B------:R-:W-:Y:S05]  /*6ae0*/  BSYNC.RECONVERGENT B3 ;  /* 0x0000000000037941 */ /* 0x000fea0003800200 */
.L_x_9916:
        /* <DEDUP_REMOVED lines=9> */
.L_x_9903:
[----:B------:R-:W-:Y:S04]  /*6b80*/  BSSY.RECONVERGENT B3, `(.L_x_9918) ;  /* 0x000000a000037945 */ /* 0x000fe80003800200 */
[----:B------:R-:W-:Y:S05]  /*6b90*/  @!P2 BRA `(.L_x_9919) ;  /* 0x000000000020a947 */ /* 0x000fea0003800000 */
[----:B01----:R-:W-:Y:S01]  /*6ba0*/  FFMA.FTZ R2, R175, R161, R160 ;  /* 0x000000a1af027223 */ /* 0x003fe200000100a0 */
[----:B------:R-:W-:-:S03]  /*6bb0*/  ISETP.GT.AND P3, PT, R5, RZ, PT ;  /* 0x000000ff0500720c */ /* 0x000fc60003f64270 */
[----:B------:R-:W-:-:S04]  /*6bc0*/  FADD.FTZ R2, R179, -R2 ;  /* 0x80000002b3027221 */ /* 0x000fc80000010000 */
[----:B------:R-:W-:-:S05]  /*6bd0*/  FMUL.FTZ R2, R4, R2 ;  /* 0x0000000204027220 */ /* 0x000fca0000410000 */
[----:B------:R-:W-:-:S05]  /*6be0*/  FSEL R2, R2, RZ, P3 ;  /* 0x000000ff02027208 */ /* 0x000fca0001800000 */
[----:B------:R-:W-:-:S05]  /*6bf0*/  FMUL.FTZ R2, R2, UR12 ;  /* 0x0000000c02027c20 */ /* 0x000fca0008410000 */
[----:B------:R-:W-:-:S04]  /*6c00*/  F2FP.BF16.F32.PACK_AB R2, RZ, R2 ;  /* 0x00000002ff02723e */ /* 0x000fc800000010ff */
[----:B------:R-:W-:-:S07]  /*6c10*/  PRMT R156, R2, 0x7610, R156 ;  /* 0x00007610029c7816 */ /* 0x000fce000000009c */
.L_x_9919:
[----:B------:R-:W-:Y:S05]  /*6c20*/  BSYNC.RECONVERGENT B3 ;  /* 0x0000000000037941 */ /* 0x000fea0003800200 */
.L_x_9918:
        /* <DEDUP_REMOVED lines=10> */
.L_x_9921:
[----:B------:R-:W-:Y:S05]  /*6cd0*/  BSYNC.RECONVERGENT B3 ;  /* 0x0000000000037941 */ /* 0x000fea0003800200 */
.L_x_9920:
        /* <DEDUP_REMOVED lines=10> */
.L_x_9923:
[----:B------:R-:W-:Y:S05]  /*6d80*/  BSYNC.RECONVERGENT B3 ;  /* 0x0000000000037941 */ /* 0x000fea0003800200 */
.L_x_9922:
        /* <DEDUP_REMOVED lines=10> */
.L_x_9925:
[----:B------:R-:W-:Y:S05]  /*6e30*/  BSYNC.RECONVERGENT B3 ;  /* 0x0000000000037941 */ /* 0x000fea0003800200 */
.L_x_9924:
        /* <DEDUP_REMOVED lines=10> */
.L_x_9927:
[----:B------:R-:W-:Y:S05]  /*6ee0*/  BSYNC.RECONVERGENT B3 ;  /* 0x0000000000037941 */ /* 0x000fea0003800200 */
.L_x_9926:
        /* <DEDUP_REMOVED lines=10> */
.L_x_9929:
[----:B------:R-:W-:Y:S05]  /*6f90*/  BSYNC.RECONVERGENT B3 ;  /* 0x0000000000037941 */ /* 0x000fea0003800200 */
.L_x_9928:
        /* <DEDUP_REMOVED lines=10> */
.L_x_9931:
[----:B------:R-:W-:Y:S05]  /*7040*/  BSYNC.RECONVERGENT B3 ;  /* 0x0000000000037941 */ /* 0x000fea0003800200 */
.L_x_9930:
        /* <DEDUP_REMOVED lines=9> */
.L_x_9902:
[----:B------:R-:W-:Y:S05]  /*70e0*/  BSYNC.RECONVERGENT B1 ;  /* 0x0000000000017941 */ /* 0x000fea0003800200 */
.L_x_9899:
        /* <DEDUP_REMOVED lines=9> */
.L_x_9898:
[----:B------:R-:W-:Y:S05]  /*7180*/  BSYNC.RECONVERGENT B2 ;  /* 0x0000000000027941 */ /* 0x000fea0003800200 */
.L_x_9897:
        /* <DEDUP_REMOVED lines=11> */
[----:B------:R-:W3:Y:S01]  /*7240*/  @P2 LDC R63, c[0x0][0x40c] ;  /* 0x00010300ff3f2b82 */ /* 0x000ee20000000800 */
[----:B012---:R-:W-:Y:S01]  /*7250*/  @P1 FFMA.FTZ R2, R189, R161, R160 ;  /* 0x000000a1bd021223 */ /* 0x007fe200000100a0 */
        /* <DEDUP_REMOVED lines=13> */
[----:B---3--:R-:W-:-:S03]  /*7330*/  @P2 FMUL.FTZ R63, R60, R63 ;  /* 0x0000003f3c3f2220 */ /* 0x008fc60000410000 */
        /* <DEDUP_REMOVED lines=50> */
.L_x_9936:
[----:B012---:R-:W-:Y:S01]  /*7660*/  @P1 FFMA.FTZ R3, R189, R161, R160 ;  /* 0x000000a1bd031223 */ /* 0x007fe200000100a0 */
        /* <DEDUP_REMOVED lines=64> */
.L_x_9935:
[----:B------:R-:W-:-:S04]  /*7a70*/  UISETP.NE.U32.AND UP0, UPT, UR14, URZ, UPT ;  /* 0x000000ff0e00728c */ /* 0x000fc8000bf05070 */
[----:B------:R-:W-:-:S06]  /*7a80*/  UISETP.NE.AND.EX UP0, UPT, UR15, URZ, UPT, UP0 ;  /* 0x000000ff0f00728c */ /* 0x000fcc000bf05300 */
[----:B------:R-:W-:-:S13]  /*7a90*/  PLOP3.LUT P0, PT, PT, PT, UP0, 0x80, 0x8 ;  /* 0x000000000008781c */ /* 0x000fda0003f0f008 */
[----:B------:R-:W-:Y:S05]  /*7aa0*/  @!P0 BRA `(.L_x_9938) ;  /* 0x0000000400dc8947 */ /* 0x000fea0003800000 */
[-CC-:B------:R-:W-:Y:S01]  /*7ab0*/  FFMA.FTZ R60, R194, R161.reuse, R160.reuse ;  /* 0x000000a1c23c7223 */ /* 0x180fe200000100a0 */
[-CC-:B012---:R-:W-:Y:S01]  /*7ac0*/  FFMA.FTZ R2, R197, R161.reuse, R160.reuse ;  /* 0x000000a1c5027223 */ /* 0x187fe200000100a0 */
        /* <DEDUP_REMOVED lines=41> */
.L_x_9940:
[----:B------:R-:W-:Y:S05]  /*7d60*/  BSYNC.RECONVERGENT B3 ;  /* 0x0000000000037941 */ /* 0x000fea0003800200 */
.L_x_9939:
        /* <DEDUP_REMOVED lines=10> */
.L_x_9942:
[----:B------:R-:W-:Y:S05]  /*7e10*/  BSYNC.RECONVERGENT B3 ;  /* 0x0000000000037941 */ /* 0x000fea0003800200 */
.L_x_9941:
        /* <DEDUP_REMOVED lines=10> */
.L_x_9944:
[----:B------:R-:W-:Y:S05]  /*7ec0*/  BSYNC.RECONVERGENT B3 ;  /* 0x0000000000037941 */ /* 0x000fea0003800200 */
.L_x_9943:
        /* <DEDUP_REMOVED lines=10> */
.L_x_9946:
[----:B------:R-:W-:Y:S05]  /*7f70*/  BSYNC.RECONVERGENT B3 ;  /* 0x0000000000037941 */ /* 0x000fea0003800200 */
.L_x_9945:
        /* <DEDUP_REMOVED lines=10> */
.L_x_9948:
[----:B------:R-:W-:Y:S05]  /*8020*/  BSYNC.RECONVERGENT B3 ;  /* 0x0000000000037941 */ /* 0x000fea0003800200 */
.L_x_9947:
        /* <DEDUP_REMOVED lines=10> */
.L_x_9950:
[----:B------:R-:W-:Y:S05]  /*80d0*/  BSYNC.RECONVERGENT B3 ;  /* 0x0000000000037941 */ /* 0x000fea0003800200 */
.L_x_9949:
        /* <DEDUP_REMOVED lines=10> */
.L_x_9952:
[----:B------:R-:W-:Y:S05]  /*8180*/  BSYNC.RECONVERGENT B3 ;  /* 0x0000000000037941 */ /* 0x000fea0003800200 */
.L_x_9951:
        /* <DEDUP_REMOVED lines=9> */
.L_x_9938:
[----:B------:R-:W-:Y:S04]  /*8220*/  BSSY.RECONVERGENT B3, `(.L_x_9953) ;  /* 0x000000a000037945 */ /* 0x000fe80003800200 */
[----:B------:R-:W-:Y:S05]  /*8230*/  @!P2 BRA `(.L_x_9954) ;  /* 0x000000000020a947 */ /* 0x000fea0003800000 */
[----:B012---:R-:W-:Y:S01]  /*8240*/  FFMA.FTZ R2, R189, R161, R160 ;  /* 0x000000a1bd027223 */ /* 0x007fe200000100a0 */
[----:B------:R-:W-:-:S03]  /*8250*/  ISETP.GT.AND P3, PT, R5, RZ, PT ;  /* 0x000000ff0500720c */ /* 0x000fc60003f64270 */
[----:B------:R-:W-:-:S04]  /*8260*/  FADD.FTZ R2, R193, -R2 ;  /* 0x80000002c1027221 */ /* 0x000fc80000010000 */
[----:B------:R-:W-:-:S05]  /*8270*/  FMUL.FTZ R2, R4, R2 ;  /* 0x0000000204027220 */ /* 0x000fca0000410000 */
[----:B------:R-:W-:-:S05]  /*8280*/  FSEL R2, R2, RZ, P3 ;  /* 0x000000ff02027208 */ /* 0x000fca0001800000 */
[----:B------:R-:W-:-:S05]  /*8290*/  FMUL.FTZ R2, R2, UR12 ;  /* 0x0000000c02027c20 */ /* 0x000fca0008410000 */
[----:B------:R-:W-:-:S04]  /*82a0*/  F2FP.BF16.F32.PACK_AB R2, RZ, R2 ;  /* 0x00000002ff02723e */ /* 0x000fc800000010ff */
[----:B------:R-:W-:-:S07]  /*82b0*/  PRMT R156, R2, 0x7610, R156 ;  /* 0x00007610029c7816 */ /* 0x000fce000000009c */
.L_x_9954:
[----:B------:R-:W-:Y:S05]  /*82c0*/  BSYNC.RECONVERGENT B3 ;  /* 0x0000000000037941 */ /* 0x000fea0003800200 */
.L_x_9953:
        /* <DEDUP_REMOVED lines=10> */
.L_x_9956:
[----:B------:R-:W-:Y:S05]  /*8370*/  BSYNC.RECONVERGENT B3 ;  /* 0x0000000000037941 */ /* 0x000fea0003800200 */
.L_x_9955:
        /* <DEDUP_REMOVED lines=10> */
.L_x_9958:
[----:B------:R-:W-:Y:S05]  /*8420*/  BSYNC.RECONVERGENT B3 ;  /* 0x0000000000037941 */ /* 0x000fea0003800200 */
.L_x_9957:
        /* <DEDUP_REMOVED lines=10> */
.L_x_9960:
[----:B------:R-:W-:Y:S05]  /*84d0*/  BSYNC.RECONVERGENT B3 ;  /* 0x0000000000037941 */ /* 0x000fea0003800200 */
.L_x_9959:
        /* <DEDUP_REMOVED lines=10> */
.L_x_9962:
[----:B------:R-:W-:Y:S05]  /*8580*/  BSYNC.RECONVERGENT B3 ;  /* 0x0000000000037941 */ /* 0x000fea0003800200 */
.L_x_9961:
        /* <DEDUP_REMOVED lines=10> */
.L_x_9964:
[----:B------:R-:W-:Y:S05]  /*8630*/  BSYNC.RECONVERGENT B3 ;  /* 0x0000000000037941 */ /* 0x000fea0003800200 */
.L_x_9963:
        /* <DEDUP_REMOVED lines=10> */
.L_x_9966:
[----:B------:R-:W-:Y:S05]  /*86e0*/  BSYNC.RECONVERGENT B3 ;  /* 0x0000000000037941 */ /* 0x000fea0003800200 */
.L_x_9965:
        /* <DEDUP_REMOVED lines=9> */
.L_x_9937:
[----:B------:R-:W-:Y:S05]  /*8780*/  BSYNC.RECONVERGENT B1 ;  /* 0x0000000000017941 */ /* 0x000fea0003800200 */
.L_x_9934:
        /* <DEDUP_REMOVED lines=9> */
.L_x_9933:
[----:B------:R-:W-:Y:S05]  /*8820*/  BSYNC.RECONVERGENT B2 ;  /* 0x0000000000027941 */ /* 0x000fea0003800200 */
.L_x_9932:
        /* <DEDUP_REMOVED lines=11> */
[--C-:B0123--:R-:W-:Y:S01]  /*88e0*/  @P1 FFMA.FTZ R3, R228, R161, R160.reuse ;  /* 0x000000a1e4031223 */ /* 0x10ffe200000100a0 */
[----:B------:R-:W-:Y:S01]  /*88f0*/  MOV R2, R155 ;  /* 0x0000009b00027202 */ /* 0x000fe20000000f00 */
[----:B------:R-:W0:Y:S01]  /*8900*/  @P2 LDC R5, c[0x0][0x40c] ;  /* 0x00010300ff052b82 */ /* 0x000e220000000800 */
[----:B------:R-:W-:Y:S01]  /*8910*/  MOV R60, R148 ;  /* 0x00000094003c7202 */ /* 0x000fe20000000f00 */
[----:B------:R-:W-:Y:S01]  /*8920*/  @P1 FADD.FTZ R3, R229, -R3 ;  /* 0x80000003e5031221 */ /* 0x000fe20000010000 */
[----:B------:R-:W-:Y:S02]  /*8930*/  MOV R61, R149 ;  /* 0x00000095003d7202 */ /* 0x000fe40000000f00 */
[----:B------:R-:W-:Y:S01]  /*8940*/  MOV R62, R150 ;  /* 0x00000096003e7202 */ /* 0x000fe20000000f00 */
[----:B------:R-:W-:Y:S01]  /*8950*/  @P1 FFMA.FTZ R2, R4, R3, R155 ;  /* 0x0000000304021223 */ /* 0x000fe2000001009b */
[----:B------:R-:W-:Y:S01]  /*8960*/  @P1 FFMA.FTZ R3, R203, R161, R160 ;  /* 0x000000a1cb031223 */ /* 0x000fe200000100a0 */
[----:B------:R-:W-:-:S02]  /*8970*/  MOV R63, R151 ;  /* 0x00000097003f7202 */ /* 0x000fc40000000f00 */
[----:B------:R-:W-:Y:S01]  /*8980*/  MOV R108, R152 ;  /* 0x00000098006c7202 */ /* 0x000fe20000000f00 */
[----:B------:R-:W-:Y:S01]  /*8990*/  @P1 FADD.FTZ R3, R210, -R3 ;  /* 0x80000003d2031221 */ /* 0x000fe20000010000 */
[----:B------:R-:W-:Y:S02]  /*89a0*/  MOV R109, R153 ;  /* 0x00000099006d7202 */ /* 0x000fe40000000f00 */
[----:B------:R-:W-:Y:S01]  /*89b0*/  MOV R110, R154 ;  /* 0x0000009a006e7202 */ /* 0x000fe20000000f00 */
[----:B------:R-:W-:Y:S01]  /*89c0*/  @P1 FFMA.FTZ R60, R4, R3, R148 ;  /* 0x00000003043c1223 */ /* 0x000fe20000010094 */
[----:B------:R-:W-:Y:S01]  /*89d0*/  @P1 FFMA.FTZ R3, R204, R161, R160 ;  /* 0x000000a1cc031223 */ /* 0x000fe200000100a0 */
[----:B------:R-:W-:-:S03]  /*89e0*/  MOV R111, R2 ;  /* 0x00000002006f7202 */ /* 0x000fc60000000f00 */
[----:B------:R-:W-:-:S04]  /*89f0*/  @P1 FADD.FTZ R3, R213, -R3 ;  /* 0x80000003d5031221 */ /* 0x000fc80000010000 */
[----:B------:R-:W-:Y:S02]  /*8a00*/  @P1 FFMA.FTZ R61, R4, R3, R149 ;  /* 0x00000003043d1223 */ /* 0x000fe40000010095 */
[----:B------:R-:W1:Y:S02]  /*8a10*/  @P2 LDC R3, c[0x0][0x40c] ;  /* 0x00010300ff032b82 */ /* 0x000e640000000800 */
[----:B0-----:R-:W-:-:S05]  /*8a20*/  @P2 FMUL.FTZ R5, R61, R5 ;  /* 0x000000053d052220 */ /* 0x001fca0000410000 */
[----:B------:R-:W-:Y:S01]  /*8a30*/  @P2 F2FP.BF16.F32.PACK_AB R5, RZ, R5 ;  /* 0x00000005ff05223e */ /* 0x000fe200000010ff */
[----:B-1----:R-:W-:-:S05]  /*8a40*/  @P2 FMUL.FTZ R3, R60, R3 ;  /* 0x000000033c032220 */ /* 0x002fca0000410000 */
[----:B------:R-:W-:-:S04]  /*8a50*/  @P2 F2FP.BF16.F32.PACK_AB R3, RZ, R3 ;  /* 0x00000003ff03223e */ /* 0x000fc800000010ff */
[----:B------:R-:W-:Y:S01]  /*8a60*/  @P2 PRMT R156, R3, 0x7610, R156 ;  /* 0x00007610039c2816 */ /* 0x000fe2000000009c */
[----:B------:R-:W-:-:S03]  /*8a70*/  @P1 FFMA.FTZ R3, R205, R161, R160 ;  /* 0x000000a1cd031223 */ /* 0x000fc600000100a0 */
[----:B------:R-:W-:Y:S01]  /*8a80*/  @P2 PRMT R156, R156, 0x5410, R5 ;  /* 0x000054109c9c2816 */ /* 0x000fe20000000005 */
        /* <DEDUP_REMOVED lines=39> */
.L_x_9971:
[----:B0123--:R-:W-:Y:S01]  /*8d00*/  @P1 FFMA.FTZ R3, R203, R161, R160 ;  /* 0x000000a1cb031223 */ /* 0x00ffe200000100a0 */
        /* <DEDUP_REMOVED lines=64> */
.L_x_9970:
        /* <DEDUP_REMOVED lines=10> */
[----:B------:R-:W-:-:S05]  /*91b0*/  FMUL.FTZ R2, R4, R2 ;  /* 0x0000000204027220 */ /* 0x000fca0000410000 */
[----:B------:R-:W-:-:S05]  /*91c0*/  FSEL R2, R2, RZ, P3 ;  /* 0x000000ff02027208 */ /* 0x000fca0001800000 */
[----:B------:R-:W-:-:S05]  /*91d0*/  FMUL.FTZ R2, R2, UR12 ;  /* 0x0000000c02027c20 */ /* 0x000fca0008410000 */
[----:B------:R-:W-:-:S04]  /*91e0*/  F2FP.BF16.F32.PACK_AB R2, RZ, R2 ;  /* 0x00000002ff02723e */ /* 0x000fc800000010ff */
[----:B------:R-:W-:-:S07]  /*91f0*/  PRMT R156, R2, 0x7610, R156 ;  /* 0x00007610029c7816 */ /* 0x000fce000000009c */
.L_x_9975:
[----:B------:R-:W-:Y:S05]  /*9200*/  BSYNC.RECONVERGENT B3 ;  /* 0x0000000000037941 */ /* 0x000fea0003800200 */
.L_x_9974:
[----:B------:R-:W-:Y:S04]  /*9210*/  BSSY.RECONVERGENT B3, `(.L_x_9976) ;  /* 0x000000a000037945 */ /* 0x000fe80003800200 */
[----:B------:R-:W-:Y:S05]  /*9220*/  @!P2 BRA `(.L_x_9977) ;  /* 0x000000000020a947 */ /* 0x000fea0003800000 */
        /* <DEDUP_REMOVED lines=8> */
.L_x_9977:
[----:B------:R-:W-:Y:S05]  /*92b0*/  BSYNC.RECONVERGENT B3 ;  /* 0x0000000000037941 */ /* 0x000fea0003800200 */
.L_x_9976:
        /* <DEDUP_REMOVED lines=10> */
.L_x_9979:
[----:B------:R-:W-:Y:S05]  /*9360*/  BSYNC.RECONVERGENT B3 ;  /* 0x0000000000037941 */ /* 0x000fea0003800200 */
.L_x_9978:
        /* <DEDUP_REMOVED lines=10> */
.L_x_9981:
[----:B------:R-:W-:Y:S05]  /*9410*/  BSYNC.RECONVERGENT B3 ;  /* 0x0000000000037941 */ /* 0x000fea0003800200 */
.L_x_9980:
        /* <DEDUP_REMOVED lines=10> */
.L_x_9983:
[----:B------:R-:W-:Y:S05]  /*94c0*/  BSYNC.RECONVERGENT B3 ;  /* 0x0000000000037941 */ /* 0x000fea0003800200 */
.L_x_9982:
        /* <DEDUP_REMOVED lines=10> */
.L_x_9985:
[----:B------:R-:W-:Y:S05]  /*9570*/  BSYNC.RECONVERGENT B3 ;  /* 0x0000000000037941 */ /* 0x000fea0003800200 */
.L_x_9984:
        /* <DEDUP_REMOVED lines=10> */
.L_x_9987:
[----:B------:R-:W-:Y:S05]  /*9620*/  BSYNC.RECONVERGENT B3 ;  /* 0x0000000000037941 */ /* 0x000fea0003800200 */
.L_x_9986:
        /* <DEDUP_REMOVED lines=31> */
[----:B------:R-:W-:Y:S02]  /*9820*/  FSEL R60, R4, RZ, P1 ;  /* 0x000000ff043c7208 */ /* 0x000fe40000800000 */
[----:B------:R-:W-:Y:S01]  /*9830*/  MOV R111, R2 ;  /* 0x00000002006f7202 */ /* 0x000fe20000000f00 */
[----:B------:R-:W-:Y:S06]  /*9840*/  @!P2 BRA `(.L_x_9972) ;  /* 0x000000040068a947 */ /* 0x000fec0003800000 */
[----:B------:R-:W-:-:S05]  /*9850*/  FMUL.FTZ R2, R2, UR12 ;  /* 0x0000000c02027c20 */ /* 0x000fca0008410000 */
[----:B------:R-:W-:-:S04]  /*9860*/  F2FP.BF16.F32.PACK_AB R2, RZ, R2 ;  /* 0x00000002ff02723e */ /* 0x000fc800000010ff */
[----:B------:R-:W-:Y:S01]  /*9870*/  PRMT R159, R159, 0x5410, R2 ;  /* 0x000054109f9f7816 */ /* 0x000fe20000000002 */
[----:B------:R-:W-:Y:S06]  /*9880*/  BRA `(.L_x_9972) ;  /* 0x0000000400587947 */ /* 0x000fec0003800000 */
.L_x_9973:
        /* <DEDUP_REMOVED lines=10> */
.L_x_9989:
[----:B------:R-:W-:Y:S05]  /*9930*/  BSYNC.RECONVERGENT B3 ;  /* 0x0000000000037941 */ /* 0x000fea0003800200 */
.L_x_9988:
        /* <DEDUP_REMOVED lines=10> */
.L_x_9991:
[----:B------:R-:W-:Y:S05]  /*99e0*/  BSYNC.RECONVERGENT B3 ;  /* 0x0000000000037941 */ /* 0x000fea0003800200 */
.L_x_9990:
        /* <DEDUP_REMOVED lines=10> */
.L_x_9993:
[----:B------:R-:W-:Y:S05]  /*9a90*/  BSYNC.RECONVERGENT B3 ;  /* 0x0000000000037941 */ /* 0x000fea0003800200 */
.L_x_9992:
        /* <DEDUP_REMOVED lines=10> */
.L_x_9995:
[----:B------:R-:W-:Y:S05]  /*9b40*/  BSYNC.RECONVERGENT B3 ;  /* 0x0000000000037941 */ /* 0x000fea0003800200 */
.L_x_9994:
        /* <DEDUP_REMOVED lines=10> */
.L_x_9997:
[----:B------:R-:W-:Y:S05]  /*9bf0*/  BSYNC.RECONVERGENT B3 ;  /* 0x0000000000037941 */ /* 0x000fea0003800200 */
.L_x_9996:
        /* <DEDUP_REMOVED lines=10> */
.L_x_9999:
[----:B------:R-:W-:Y:S05]  /*9ca0*/  BSYNC.RECONVERGENT B3 ;  /* 0x0000000000037941 */ /* 0x000fea0003800200 */
.L_x_9998:
        /* <DEDUP_REMOVED lines=10> */
.L_x_10001:
[----:B------:R-:W-:Y:S05]  /*9d50*/  BSYNC.RECONVERGENT B3 ;  /* 0x0000000000037941 */ /* 0x000fea0003800200 */
.L_x_10000:
[----:B0123--:R-:W-:Y:S01]  /*9d60*/  FFMA.FTZ R2, R228, R161, R160 ;  /* 0x000000a1e4027223 */ /* 0x00ffe200000100a0 */
[----:B------:R-:W-:-:S03]  /*9d70*/  ISETP.GT.AND P1, PT, R5, RZ, PT ;  /* 0x000000ff0500720c */ /* 0x000fc60003f24270 */
[----:B------:R-:W-:-:S04]  /*9d80*/  FADD.FTZ R2, R229, -R2 ;  /* 0x80000002e5027221 */ /* 0x000fc80000010000 */
[----:B------:R-:W-:Y:S02]  /*9d90*/  FMUL.FTZ R3, R4, R2 ;  /* 0x0000000204037220 */ /* 0x000fe40000410000 */
[----:B------:R-:W0:Y:S03]  /*9da0*/  @P2 LDC R2, c[0x0][0x40c] ;  /* 0x00010300ff022b82 */ /* 0x000e260000000800 */
[----:B------:R-:W-:-:S05]  /*9db0*/  FSEL R3, R3, RZ, P1 ;  /* 0x000000ff03037208 */ /* 0x000fca0000800000 */
[----:B0-----:R-:W-:-:S05]  /*9dc0*/  @P2 FMUL.FTZ R2, R3, R2 ;  /* 0x0000000203022220 */ /* 0x001fca0000410000 */
[----:B------:R-:W-:-:S04]  /*9dd0*/  @P2 F2FP.BF16.F32.PACK_AB R2, RZ, R2 ;  /* 0x00000002ff02223e */ /* 0x000fc800000010ff */
[----:B------:R-:W-:-:S07]  /*9de0*/  @P2 PRMT R159, R159, 0x5410, R2 ;  /* 0x000054109f9f2816 */ /* 0x000fce0000000002 */
.L_x_9972:
[----:B------:R-:W-:Y:S05]  /*9df0*/  BSYNC.RECONVERGENT B1 ;  /* 0x0000000000017941 */ /* 0x000fea0003800200 */
.L_x_9969:
[----:B------:R-:W0:Y:S02]  /*9e00*/  @P0 LDC.64 R2, c[0x0][0x478] ;  /* 0x00011e00ff020b82 */ /* 0x000e240000000a00 */
[----:B0-----:R-:W-:-:S05]  /*9e10*/  @P0 IMAD.WIDE.U32 R2, R20, 0x20, R2 ;  /* 0x0000002014020825 */ /* 0x001fca00078e0002 */
[----:B------:R-:W-:Y:S04]  /*9e20*/  @P0 STG.E.128 desc[UR6][R2.64], R60 ;  /* 0x0000003c02000986 */ /* 0x000fe8000c101d06 */
[----:B------:R0:W-:Y:S02]  /*9e30*/  @P0 STG.E.128 desc[UR6][R2.64+0x10], R108 ;  /* 0x0000106c02000986 */ /* 0x0001e4000c101d06 */
[----:B0-----:R-:W0:Y:S02]  /*9e40*/  @P2 LDC.64 R2, c[0x0][0x468] ;  /* 0x00011a00ff022b82 */ /* 0x001e240000000a00 */
[----:B0-----:R-:W-:-:S05]  /*9e50*/  @P2 IMAD.WIDE.U32 R2, R19, 0x10, R2 ;  /* 0x0000001013022825 */ /* 0x001fca00078e0002 */
[----:B------:R4:W-:Y:S02]  /*9e60*/  @P2 STG.E.128 desc[UR6][R2.64], R156 ;  /* 0x0000009c02002986 */ /* 0x0009e4000c101d06 */
.L_x_9968:
[----:B------:R-:W-:Y:S05]  /*9e70*/  BSYNC.RECONVERGENT B2 ;  /* 0x0000000000027941 */ /* 0x000fea0003800200 */
.L_x_9967:
[----:B01234-:R-:W0:Y:S02]  /*9e80*/  LDC.64 R2, c[0x0][0x380] ;  /* 0x0000e000ff027b82 */ /* 0x01fe240000000a00 */
[----:B0-----:R-:W-:-:S04]  /*9e90*/  LEA R6, R2, R6, 0x2 ;  /* 0x0000000602067211 */ /* 0x001fc800078e10ff */
[----:B------:R-:W-:-:S13]  /*9ea0*/  ISETP.GE.AND P0, PT, R6, R3, PT ;  /* 0x000000030600720c */ /* 0x000fda0003f06270 */
[----:B------:R-:W-:Y:S05]  /*9eb0*/  @!P0 BRA `(.L_x_10002) ;  /* 0xffffff6800dc8947 */ /* 0x000fea000383ffff */
.L_x_9814:
[----:B------:R-:W-:Y:S05]  /*9ec0*/  BSYNC B0 ;  /* 0x0000000000007941 */ /* 0x000fea0003800000 */
.L_x_9813:
        /* <DEDUP_REMOVED lines=102> */
[----:B------:R1:W-:Y:S01]  /*a530*/  STS.128 [R235+0x400], R44 ;  /* 0x0004002ceb007388 */ /* 0x0003e20000000c00 */
[----:B------:R-:W-:-:S03]  /*a540*/  FADD.FTZ R11, R11, R60 ;  /* 0x0000003c0b0b7221 */ /* 0x000fc60000010000 */
[----:B------:R2:W-:Y:S01]  /*a550*/  STS.128 [R235+0x410], R48 ;  /* 0x00041030eb007388 */ /* 0x0005e20000000c00 */
[----:B------:R-:W-:-:S03]  /*a560*/  FADD.FTZ R77, R12, R77 ;  /* 0x0000004d0c4d7221 */ /* 0x000fc60000010000 */
[----:B------:R3:W-:Y:S04]  /*a570*/  STS.128 [R235+0x800], R52 ;  /* 0x00080034eb007388 */ /* 0x0007e80000000c00 */
[----:B------:R-:W-:Y:S01]  /*a580*/  STS.128 [R235+0x810], R56 ;  /* 0x00081038eb007388 */ /* 0x000fe20000000c00 */
[----:B0-----:R-:W-:-:S03]  /*a590*/  IMAD R41, R234, UR4, RZ ;  /* 0x00000004ea297c24 */ /* 0x001fc6000f8e02ff */
[----:B------:R-:W-:Y:S02]  /*a5a0*/  STS.128 [R235+0xc00], R100 ;  /* 0x000c0064eb007388 */ /* 0x000fe40000000c00 */
[----:B-1----:R-:W-:Y:S02]  /*a5b0*/  IADD3 R46, P0, PT, R41, R238, RZ ;  /* 0x000000ee292e7210 */ /* 0x002fe40007f1e0ff */
[----:B------:R-:W-:Y:S01]  /*a5c0*/  STS.128 [R235+0xc10], R112 ;  /* 0x000c1070eb007388 */ /* 0x000fe20000000c00 */
[----:B--2---:R-:W-:Y:S02]  /*a5d0*/  LOP3.LUT R49, R238, 0x7f, RZ, 0x3c, !PT ;  /* 0x0000007fee317812 */ /* 0x004fe400078e3cff */
[----:B------:R-:W-:Y:S01]  /*a5e0*/  IADD3.X R51, PT, PT, RZ, RZ, RZ, P0, !PT ;  /* 0x000000ffff337210 */ /* 0x000fe200007fe4ff */
[----:B------:R-:W-:Y:S01]  /*a5f0*/  STS.128 [R235+0x1000], R68 ;  /* 0x00100044eb007388 */ /* 0x000fe20000000c00 */
[----:B------:R-:W-:Y:S02]  /*a600*/  IADD3 R234, PT, PT, R49, R234, RZ ;  /* 0x000000ea31ea7210 */ /* 0x000fe40007ffe0ff */
[C---:B------:R-:W-:Y:S01]  /*a610*/  SHF.L.U64.HI R51, R46.reuse, 0x2, R51 ;  /* 0x000000022e337819 */ /* 0x040fe20000010233 */
[----:B------:R-:W-:Y:S01]  /*a620*/  STS.128 [R235+0x1010], R72 ;  /* 0x00101048eb007388 */ /* 0x000fe20000000c00 */
[----:B------:R-:W-:Y:S01]  /*a630*/  SHF.L.U32 R46, R46, 0x2, RZ ;  /* 0x000000022e2e7819 */ /* 0x000fe200000006ff */
[----:B------:R-:W-:Y:S03]  /*a640*/  BAR.SYNC.DEFER_BLOCKING 0x0 ;  /* 0x0000000000007b1d */ /* 0x000fe60000010000 */
[----:B------:R-:W-:-:S02]  /*a650*/  IADD3 R48, P0, PT, R46, UR18, RZ ;  /* 0x000000122e307c10 */ /* 0x000fc4000ff1e0ff */
[----:B------:R-:W-:Y:S02]  /*a660*/  IADD3 R46, P1, PT, R46, UR16, RZ ;  /* 0x000000102e2e7c10 */ /* 0x000fe4000ff3e0ff */
[C---:B---3--:R-:W-:Y:S02]  /*a670*/  IADD3.X R53, PT, PT, R51.reuse, UR19, RZ, P0, !PT ;  /* 0x0000001333357c10 */ /* 0x048fe400087fe4ff */
[C---:B------:R-:W-:Y:S02]  /*a680*/  ISETP.GE.U32.AND P0, PT, R234.reuse, 0x80, PT ;  /* 0x00000080ea00780c */ /* 0x040fe40003f06070 */
[----:B------:R-:W-:Y:S02]  /*a690*/  IADD3.X R51, PT, PT, R51, UR17, RZ, P1, !PT ;  /* 0x0000001133337c10 */ /* 0x000fe40008ffe4ff */
[C---:B------:R-:W-:Y:S02]  /*a6a0*/  ISETP.GE.U32.AND P1, PT, R234.reuse, 0x100, PT ;  /* 0x00000100ea00780c */ /* 0x040fe40003f26070 */
[----:B------:R-:W-:-:S02]  /*a6b0*/  ISETP.GE.U32.AND P5, PT, R234, 0x180, PT ;  /* 0x00000180ea00780c */ /* 0x000fc40003fa6070 */
[----:B------:R-:W-:-:S05]  /*a6c0*/  ISETP.GE.U32.AND P4, PT, R234, 0x280, PT ;  /* 0x00000280ea00780c */ /* 0x000fca0003f86070 */
        /* <DEDUP_REMOVED lines=184> */
.L_x_9826:
[----:B0-----:R-:W-:Y:S01]  /*b250*/  HFMA2 R160, -RZ, RZ, 0, 5.9604644775390625e-08 ;  /* 0x00000001ffa07431 */ /* 0x001fe200000001ff */
[----:B------:R-:W-:Y:S01]  /*b260*/  BSSY B1, `(.L_x_10003) ;  /* 0x0000006000017945 */ /* 0x000fe20003800000 */
[----:B------:R-:W-:Y:S02]  /*b270*/  MOV R3, 0x1f ;  /* 0x0000001f00037802 */ /* 0x000fe40000000f00 */
[----:B------:R-:W-:-:S07]  /*b280*/  MOV R2, 0xffffffff ;  /* 0xffffffff00027802 */ /* 0x000fce0000000f00 */
[----:B------:R-:W-:Y:S05]  /*b290*/  WARPSYNC.COLLECTIVE R2, `(.L_x_10004) ;  /* 0x0000000002087348 */ /* 0x000fea0003c00000 */
[----:B------:R0:W1:Y:S02]  /*b2a0*/  SHFL.BFLY P0, R162, R20, R160, R3 ;  /* 0x0c0000a014a27389 */ /* 0x0000640000000003 */
[----:B01----:R-:W-:Y:S05]  /*b2b0*/  ENDCOLLECTIVE ;  /* 0x000000000000791b */ /* 0x003fea0003800000 */
.L_x_10004:
[----:B------:R-:W-:Y:S05]  /*b2c0*/  BSYNC B1 ;  /* 0x0000000000017941 */ /* 0x000fea0003800000 */
.L_x_10003:
        /* <DEDUP_REMOVED lines=9> */
.L_x_10005:
        /* <DEDUP_REMOVED lines=8> */
.L_x_10006:
[----:B------:R-:W-:Y:S02]  /*b3e0*/  MOV R20, R19 ;  /* 0x0000001300147202 */ /* 0x000fe40000000f00 */
[----:B------:R-:W-:-:S05]  /*b3f0*/  MOV R2, R162 ;  /* 0x000000a200027202 */ /* 0x000fca0000000f00 */
[----:B------:R-:W-:Y:S01]  /*b400*/  FADD.FTZ R161, R161, R2 ;  /* 0x00000002a1a17221 */ /* 0x000fe20000010000 */
[----:B------:R-:W-:-:S07]  /*b410*/  MOV R2, 0xffffffff ;  /* 0xffffffff00027802 */ /* 0x000fce0000000f00 */
[----:B------:R-:W-:Y:S05]  /*b420*/  WARPSYNC.COLLECTIVE R2, `(.L_x_10007) ;  /* 0x0000000002087348 */ /* 0x000fea0003c00000 */
[----:B------:R0:W1:Y:S02]  /*b430*/  SHFL.BFLY P0, R162, R20, R160, R3 ;  /* 0x0c0000a014a27389 */ /* 0x0000640000000003 */
[----:B01----:R-:W-:Y:S05]  /*b440*/  ENDCOLLECTIVE ;  /* 0x000000000000791b */ /* 0x003fea0003800000 */
.L_x_10007:
        /* <DEDUP_REMOVED lines=8> */
.L_x_10008:
[----:B------:R-:W-:Y:S02]  /*b4d0*/  MOV R20, R19 ;  /* 0x0000001300147202 */ /* 0x000fe40000000f00 */
[----:B------:R-:W-:-:S05]  /*b4e0*/  MOV R2, R162 ;  /* 0x000000a200027202 */ /* 0x000fca0000000f00 */
[----:B------:R-:W-:Y:S01]  /*b4f0*/  FADD.FTZ R161, R161, R2 ;  /* 0x00000002a1a17221 */ /* 0x000fe20000010000 */
[----:B------:R-:W-:-:S07]  /*b500*/  MOV R2, 0xffffffff ;  /* 0xffffffff00027802 */ /* 0x000fce0000000f00 */
[----:B------:R-:W-:Y:S05]  /*b510*/  WARPSYNC.COLLECTIVE R2, `(.L_x_10009) ;  /* 0x0000000002087348 */ /* 0x000fea0003c00000 */
[----:B------:R0:W1:Y:S02]  /*b520*/  SHFL.BFLY P0, R162, R20, R160, R3 ;  /* 0x0c0000a014a27389 */ /* 0x0000640000000003 */
[----:B01----:R-:W-:Y:S05]  /*b530*/  ENDCOLLECTIVE ;  /* 0x000000000000791b */ /* 0x003fea0003800000 */
.L_x_10009:
        /* <DEDUP_REMOVED lines=8> */
.L_x_10010:
[----:B------:R-:W-:Y:S02]  /*b5c0*/  MOV R20, R19 ;  /* 0x0000001300147202 */ /* 0x000fe40000000f00 */
[----:B------:R-:W-:-:S05]  /*b5d0*/  MOV R2, R162 ;  /* 0x000000a200027202 */ /* 0x000fca0000000f00 */
[----:B------:R-:W-:Y:S01]  /*b5e0*/  FADD.FTZ R161, R161, R2 ;  /* 0x00000002a1a17221 */ /* 0x000fe20000010000 */
[----:B------:R-:W-:-:S07]  /*b5f0*/  MOV R2, 0xffffffff ;  /* 0xffffffff00027802 */ /* 0x000fce0000000f00 */
[----:B------:R-:W-:Y:S05]  /*b600*/  WARPSYNC.COLLECTIVE R2, `(.L_x_10011) ;  /* 0x0000000002087348 */ /* 0x000fea0003c00000 */
[----:B------:R0:W1:Y:S02]  /*b610*/  SHFL.BFLY P0, R162, R20, R160, R3 ;  /* 0x0c0000a014a27389 */ /* 0x0000640000000003 */
[----:B01----:R-:W-:Y:S05]  /*b620*/  ENDCOLLECTIVE ;  /* 0x000000000000791b */ /* 0x003fea0003800000 */
.L_x_10011:
        /* <DEDUP_REMOVED lines=8> */
.L_x_10012:
[----:B------:R-:W-:Y:S02]  /*b6b0*/  MOV R20, R19 ;  /* 0x0000001300147202 */ /* 0x000fe40000000f00 */
[----:B------:R-:W-:-:S07]  /*b6c0*/  MOV R163, R162 ;  /* 0x000000a200a37202 */ /* 0x000fce0000000f00 */
[----:B------:R-:W-:Y:S05]  /*b6d0*/  WARPSYNC.COLLECTIVE R2, `(.L_x_10013) ;  /* 0x0000000002087348 */ /* 0x000fea0003c00000 */
[----:B------:R0:W1:Y:S02]  /*b6e0*/  SHFL.BFLY P0, R162, R20, R160, R3 ;  /* 0x0c0000a014a27389 */ /* 0x0000640000000003 */
[----:B01----:R-:W-:Y:S05]  /*b6f0*/  ENDCOLLECTIVE ;  /* 0x000000000000791b */ /* 0x003fea0003800000 */
.L_x_10013:
[----:B------:R-:W-:Y:S01]  /*b700*/  MOV R2, R162 ;  /* 0x000000a200027202 */ /* 0x000fe20000000f00 */
[----:B------:R-:W-:Y:S06]  /*b710*/  BRA `(.L_x_10014) ;  /* 0xffffff7400747947 */ /* 0x000fec000383ffff */
.L_x_10015:
        /* <DEDUP_REMOVED lines=14> */
.L_x_25434:


//--------------------- .text._ZN10layer_norm13ln_bwd_kernelINS_13Kernel_traitsIf13__nv_bfloat16fS2_fjLj1280ELj1ELj4ELj1ELj16ENS_18Kernel_traits_baseILj1280EfS2_fS2_fjLj128EEEEELb0ELb0ELb1ELb1EEEvNS_9BwdParamsE --------------------------
	.section	.text._ZN10layer_norm13ln_bwd_kernelINS_13Kernel_traitsIf13__nv_bfloat16fS2_fjLj1280ELj1ELj4ELj1ELj16ENS_18Kernel_traits_baseILj1280EfS2_fS2_fjLj128EEEEELb0ELb0ELb1ELb1EEEvNS_9BwdParamsE,"ax",@progbits
	.align	128
        .global         _ZN10layer_norm13ln_bwd_kernelINS_13Kernel_traitsIf13__nv_bfloat16fS2_fjLj1280ELj1ELj4ELj1ELj16ENS_18Kernel_traits_baseILj1280EfS2_fS2_fjLj128EEEEELb0ELb0ELb1ELb1EEEvNS_9BwdParamsE
        .type           _ZN10layer_norm13ln_bwd_kernelINS_13Kernel_traitsIf13__nv_bfloat16fS2_fjLj1280ELj1ELj4ELj1ELj16ENS_18Kernel_traits_baseILj1280EfS2_fS2_fjLj128EEEEELb0ELb0ELb1ELb1EEEvNS_9BwdParamsE,@function
        .size           _ZN10layer_norm13ln_bwd_kernelINS_13Kernel_traitsIf13__nv_bfloat16fS2_fjLj1280ELj1ELj4ELj1ELj16ENS_18Kernel_traits_baseILj1280EfS2_fS2_fjLj128EEEEELb0ELb0ELb1ELb1EEEvNS_9BwdParamsE,(.L_x_25435 - _ZN10layer_norm13ln_bwd_kernelINS_13Kernel_traitsIf13__nv_bfloat16fS2_fjLj1280ELj1ELj4ELj1ELj16ENS_18Kernel_traits_baseILj1280EfS2_fS2_fjLj128EEEEELb0ELb0ELb1ELb1EEEvNS_9BwdParamsE)
        .other          _ZN10layer_norm13ln_bwd_kernelINS_13Kernel_traitsIf13__nv_bfloat16fS2_fjLj1280ELj1ELj4ELj1ELj16ENS_18Kernel_traits_baseILj1280EfS2_fS2_fjLj128EEEEELb0ELb0ELb1ELb1EEEvNS_9BwdParamsE,@"STO_CUDA_ENTRY STV_DEFAULT"
_ZN10layer_norm13ln_bwd_kernelINS_13Kernel_traitsIf13__nv_bfloat16fS2_fjLj1280ELj1ELj4ELj1ELj16ENS_18Kernel_traits_baseILj1280EfS2_fS2_fjLj128EEEEELb0ELb0ELb1ELb1EEEvNS_9BwdParamsE:
.text._ZN10layer_norm13ln_bwd_kernelINS_13Kernel_traitsIf13__nv_bfloat16fS2_fjLj1280ELj1ELj4ELj1ELj16ENS_18Kernel_traits_baseILj1280EfS2_fS2_fjLj128EEEEELb0ELb0ELb1ELb1EEEvNS_9BwdParamsE:
        /* <DEDUP_REMOVED lines=62> */
[----:B------:R-:W2:Y:S04]  /*03e0*/  LDG.E.128 R4, desc[UR6][R246.64+0x410] ;  /* 0x00041006f6047981 */ /* 0x000ea8000c1e1d00 */
[----:B------:R-:W3:Y:S04]  /*03f0*/  LDG.E.128 R8, desc[UR6][R246.64+0x400] ;  /* 0x00040006f6087981 */ /* 0x000ee8000c1e1d00 */
[----:B------:R-:W4:Y:S04]  /*0400*/  LDG.E.128 R12, desc[UR6][R246.64+0x10] ;  /* 0x00001006f60c7981 */ /* 0x000f28000c1e1d00 */
[----:B------:R-:W4:Y:S04]  /*0410*/  LDG.E.128 R16, desc[UR6][R246.64] ;  /* 0x00000006f6107981 */ /* 0x000f28000c1e1d00 */
[----:B------:R0:W5:Y:S04]  /*0420*/  LDG.E.128 R240, desc[UR6][R246.64+0x800] ;  /* 0x00080006f6f07981 */ /* 0x000168000c1e1d00 */
[----:B------:R0:W5:Y:S04]  /*0430*/  LDG.E.128 R236, desc[UR6][R246.64+0x810] ;  /* 0x00081006f6ec7981 */ /* 0x000168000c1e1d00 */
[----:B------:R0:W5:Y:S04]  /*0440*/  LDG.E.128 R80, desc[UR6][R246.64+0xc00] ;  /* 0x000c0006f6507981 */ /* 0x000168000c1e1d00 */
[----:B------:R0:W5:Y:S04]  /*0450*/  LDG.E.128 R76, desc[UR6][R246.64+0xc10] ;  /* 0x000c1006f64c7981 */ /* 0x000168000c1e1d00 */
[----:B------:R0:W5:Y:S04]  /*0460*/  LDG.E.128 R72, desc[UR6][R246.64+0x1000] ;  /* 0x00100006f6487981 */ /* 0x000168000c1e1d00 */
[----:B------:R0:W5:Y:S01]  /*0470*/  LDG.E.128 R68, desc[UR6][R246.64+0x1010] ;  /* 0x00101006f6447981 */ /* 0x000162000c1e1d00 */
[----:B------:R-:W-:Y:S01]  /*0480*/  HFMA2 R160, -RZ, RZ, 0, 0 ;  /* 0x00000000ffa07431 */ /* 0x000fe200000001ff */
[----:B------:R-:W-:-:S02]  /*0490*/  MOV R2, R0 ;  /* 0x0000000000027202 */ /* 0x000fc40000000f00 */
[----:B--2---:R0:W-:Y:S04]  /*04a0*/  STL.64 [R1], R4 ;  /* 0x0000000401007387 */ /* 0x0041e80000100a00 */
[----:B------:R0:W-:Y:S04]  /*04b0*/  STL.64 [R1+0x8], R6 ;  /* 0x0000080601007387 */ /* 0x0001e80000100a00 */
[----:B---3--:R0:W-:Y:S04]  /*04c0*/  STL.64 [R1+0x10], R8 ;  /* 0x0000100801007387 */ /* 0x0081e80000100a00 */
[----:B------:R0:W-:Y:S04]  /*04d0*/  STL.64 [R1+0x18], R10 ;  /* 0x0000180a01007387 */ /* 0x0001e80000100a00 */
[----:B----4-:R0:W-:Y:S04]  /*04e0*/  STL.64 [R1+0x20], R12 ;  /* 0x0000200c01007387 */ /* 0x0101e80000100a00 */
[----:B------:R0:W-:Y:S04]  /*04f0*/  STL.64 [R1+0x28], R14 ;  /* 0x0000280e01007387 */ /* 0x0001e80000100a00 */
[----:B------:R0:W-:Y:S04]  /*0500*/  STL.64 [R1+0x30], R16 ;  /* 0x0000301001007387 */ /* 0x0001e80000100a00 */
[----:B------:R0:W-:Y:S02]  /*0510*/  STL.64 [R1+0x38], R18 ;  /* 0x0000381201007387 */ /* 0x0001e40000100a00 */
.L_x_10187:
[----:B------:R-:W1:Y:S08]  /*0520*/  LDC.64 R200, c[0x0][0x3f8] ;  /* 0x0000fe00ffc87b82 */ /* 0x000e700000000a00 */
[----:B------:R-:W2:Y:S01]  /*0530*/  LDC.64 R234, c[0x0][0x3f0] ;  /* 0x0000fc00ffea7b82 */ /* 0x000ea20000000a00 */
[----:B-1----:R-:W-:-:S05]  /*0540*/  IMAD.WIDE R200, R2, 0x4, R200 ;  /* 0x0000000402c87825 */ /* 0x002fca00078e02c8 */
[----:B------:R1:W3:Y:S01]  /*0550*/  LDG.E R232, desc[UR6][R200.64] ;  /* 0x00000006c8e87981 */ /* 0x0002e2000c1e1900 */
[----:B--2---:R-:W-:-:S05]  /*0560*/  IMAD.WIDE R234, R2, 0x4, R234 ;  /* 0x0000000402ea7825 */ /* 0x004fca00078e02ea */
[----:B-----5:R-:W5:Y:S01]  /*0570*/  LDG.E R244, desc[UR6][R234.64] ;  /* 0x00000006eaf47981 */ /* 0x020f62000c1e1900 */
[----:B-1----:R-:W1:Y:S01]  /*0580*/  LDC.64 R200, c[0x0][0x3c8] ;  /* 0x0000f200ffc87b82 */ /* 0x002e620000000a00 */
[----:B------:R-:W-:Y:S01]  /*0590*/  BSSY.RECONVERGENT B1, `(.L_x_10018) ;  /* 0x00001dc000017945 */ /* 0x000fe20003800200 */
[----:B-1----:R-:W-:-:S05]  /*05a0*/  IMAD.WIDE R200, R2, 0x4, R200 ;  /* 0x0000000402c87825 */ /* 0x002fca00078e02c8 */
[----:B------:R1:W5:Y:S02]  /*05b0*/  LDG.E R233, desc[UR6][R200.64] ;  /* 0x00000006c8e97981 */ /* 0x000364000c1e1900 */
[----:B-1----:R-:W-:Y:S02]  /*05c0*/  CS2R R200, SRZ ;  /* 0x0000000000c87805 */ /* 0x002fe4000001ff00 */
[----:B---3--:R-:W-:-:S13]  /*05d0*/  ISETP.GE.AND P2, PT, R232, 0x1, PT ;  /* 0x00000001e800780c */ /* 0x008fda0003f46270 */
[----:B------:R-:W-:Y:S05]  /*05e0*/  @!P2 BRA `(.L_x_10019) ;  /* 0x0000001800dca947 */ /* 0x000fea0003800000 */
[----:B0-----:R-:W0:Y:S01]  /*05f0*/  S2R R6, SR_TID.X ;  /* 0x0000000000067919 */ /* 0x001e220000002100 */
[----:B------:R-:W1:Y:S01]  /*0600*/  LDC.64 R192, c[0x0][0x3a8] ;  /* 0x0000ea00ffc07b82 */ /* 0x000e620000000a00 */
[----:B------:R-:W-:Y:S01]  /*0610*/  IMAD R0, R2, UR9, RZ ;  /* 0x0000000902007c24 */ /* 0x000fe2000f8e02ff */
[----:B------:R-:W-:Y:S01]  /*0620*/  IADD3 R4, PT, PT, R232, -0x1, RZ ;  /* 0xffffffffe8047810 */ /* 0x000fe20007ffe0ff */
[----:B------:R2:W-:Y:S01]  /*0630*/  STL [R1+0x40], R164 ;  /* 0x000040a401007387 */ /* 0x0005e20000100800 */
[----:B------:R-:W-:Y:S02]  /*0640*/  SHF.R.S32.HI R5, RZ, 0x1f, R2 ;  /* 0x0000001fff057819 */ /* 0x000fe40000011402 */
[----:B------:R-:W-:Y:S01]  /*0650*/  SHF.R.S32.HI R3, RZ, 0x1f, R0 ;  /* 0x0000001fff037819 */ /* 0x000fe20000011400 */
[----:B------:R-:W-:Y:S01]  /*0660*/  IMAD R4, R4, UR9, RZ ;  /* 0x0000000904047c24 */ /* 0x000fe2000f8e02ff */
[----:B------:R-:W3:Y:S01]  /*0670*/  LDC.64 R8, c[0x0][0x428] ;  /* 0x00010a00ff087b82 */ /* 0x000ee20000000a00 */
[----:B------:R-:W-:-:S02]  /*0680*/  LEA R20, P0, R2, UR10, 0x2 ;  /* 0x0000000a02147c11 */ /* 0x000fc4000f8010ff */
[----:B------:R-:W-:Y:S02]  /*0690*/  LEA.HI R3, R3, R0, RZ, 0x3 ;  /* 0x0000000003037211 */ /* 0x000fe400078f18ff */
[----:B------:R-:W-:Y:S02]  /*06a0*/  LEA.HI.X R21, R2, UR11, R5, 0x2, P0 ;  /* 0x0000000b02157c11 */ /* 0x000fe400080f1405 */
[----:B------:R-:W-:-:S03]  /*06b0*/  SHF.R.S32.HI R5, RZ, 0x1f, R4 ;  /* 0x0000001fff057819 */ /* 0x000fc60000011404 */
[----:B------:R-:W4:Y:S01]  /*06c0*/  LDG.E R0, desc[UR6][R20.64] ;  /* 0x0000000614007981 */ /* 0x000f22000c1e1900 */
[----:B------:R-:W-:Y:S02]  /*06d0*/  LEA.HI R5, R5, R4, RZ, 0x3 ;  /* 0x0000000405057211 */ /* 0x000fe400078f18ff */
[----:B0-----:R-:W-:-:S04]  /*06e0*/  LOP3.LUT R6, R6, 0x1f, RZ, 0xc0, !PT ;  /* 0x0000001f06067812 */ /* 0x001fc800078ec0ff */
[----:B------:R-:W-:-:S04]  /*06f0*/  LEA.HI.SX32 R225, R3, R6, 0x1d ;  /* 0x0000000603e17211 */ /* 0x000fc800078feaff */
[C---:B------:R-:W-:Y:S01]  /*0700*/  IADD3 R223, PT, PT, R225.reuse, 0x40, RZ ;  /* 0x00000040e1df7810 */ /* 0x040fe20007ffe0ff */
[----:B-1----:R-:W-:Y:S01]  /*0710*/  IMAD.WIDE.U32 R180, R225, 0x20, R192 ;  /* 0x00000020e1b47825 */ /* 0x002fe200078e00c0 */
[----:B------:R-:W-:-:S03]  /*0720*/  LEA.HI.SX32 R11, R5, R6, 0x1d ;  /* 0x00000006050b7211 */ /* 0x000fc600078feaff */
[----:B------:R-:W-:Y:S01]  /*0730*/  IMAD.WIDE.U32 R200, R223, 0x20, R192 ;  /* 0x00000020dfc87825 */ /* 0x000fe200078e00c0 */
[----:B------:R-:W4:Y:S01]  /*0740*/  LDG.E.128 R212, desc[UR6][R180.64] ;  /* 0x00000006b4d47981 */ /* 0x000f22000c1e1d00 */
[----:B------:R-:W-:-:S03]  /*0750*/  IADD3 R222, PT, PT, R225, 0x60, RZ ;  /* 0x00000060e1de7810 */ /* 0x000fc60007ffe0ff */
[----:B------:R-:W4:Y:S04]  /*0760*/  LDG.E.128 R4, desc[UR6][R180.64+0x10] ;  /* 0x00001006b4047981 */ /* 0x000f28000c1e1d00 */
[----:B------:R-:W4:Y:S04]  /*0770*/  LDG.E.128 R176, desc[UR6][R200.64] ;  /* 0x00000006c8b07981 */ /* 0x000f28000c1e1d00 */
[----:B------:R0:W4:Y:S01]  /*0780*/  LDG.E.128 R180, desc[UR6][R200.64+0x10] ;  /* 0x00001006c8b47981 */ /* 0x000122000c1e1d00 */
[----:B------:R-:W-:-:S05]  /*0790*/  IMAD.WIDE.U32 R202, R222, 0x20, R192 ;  /* 0x00000020deca7825 */ /* 0x000fca00078e00c0 */
[----:B------:R-:W4:Y:S01]  /*07a0*/  LDG.E.128 R184, desc[UR6][R202.64] ;  /* 0x00000006cab87981 */ /* 0x000f22000c1e1d00 */
[----:B0-----:R-:W-:-:S03]  /*07b0*/  IADD3 R201, PT, PT, R11, 0x80, RZ ;  /* 0x000000800bc97810 */ /* 0x001fc60007ffe0ff */
[----:B------:R-:W4:Y:S02]  /*07c0*/  LDG.E.128 R188, desc[UR6][R202.64+0x10] ;  /* 0x00001006cabc7981 */ /* 0x000f24000c1e1d00 */
[----:B---3--:R-:W-:-:S06]  /*07d0*/  IMAD.WIDE.U32 R200, R201, 0x10, R8 ;  /* 0x00000010c9c87825 */ /* 0x008fcc00078e0008 */
[----:B------:R-:W2:Y:S01]  /*07e0*/  LDG.E.128 R200, desc[UR6][R200.64] ;  /* 0x00000006c8c87981 */ /* 0x000ea2000c1e1d00 */
[C---:B------:R-:W-:Y:S01]  /*07f0*/  IADD3 R3, PT, PT, R11.reuse, 0x20, RZ ;  /* 0x000000200b037810 */ /* 0x040fe20007ffe0ff */
[----:B------:R-:W-:-:S04]  /*0800*/  IMAD.WIDE.U32 R12, R11, 0x10, R8 ;  /* 0x000000100b0c7825 */ /* 0x000fc800078e0008 */
[----:B------:R-:W-:Y:S01]  /*0810*/  IMAD.WIDE.U32 R20, R3, 0x10, R8 ;  /* 0x0000001003147825 */ /* 0x000fe200078e0008 */
[C---:B------:R-:W-:Y:S01]  /*0820*/  IADD3 R3, PT, PT, R225.reuse, 0x80, RZ ;  /* 0x00000080e1037810 */ /* 0x040fe20007ffe0ff */
[----:B------:R-:W3:Y:S01]  /*0830*/  LDG.E.128 R12, desc[UR6][R12.64] ;  /* 0x000000060c0c7981 */ /* 0x000ee2000c1e1d00 */
[----:B------:R-:W-:-:S03]  /*0840*/  IADD3 R224, PT, PT, R225, 0x20, RZ ;  /* 0x00000020e1e07810 */ /* 0x000fc60007ffe0ff */
[--C-:B------:R-:W-:Y:S01]  /*0850*/  IMAD.WIDE.U32 R216, R3, 0x20, R192.reuse ;  /* 0x0000002003d87825 */ /* 0x100fe200078e00c0 */
[----:B------:R-:W3:Y:S03]  /*0860*/  LDG.E.128 R20, desc[UR6][R20.64] ;  /* 0x0000000614147981 */ /* 0x000ee6000c1e1d00 */
[----:B------:R-:W-:Y:S02]  /*0870*/  IMAD.WIDE.U32 R196, R224, 0x20, R192 ;  /* 0x00000020e0c47825 */ /* 0x000fe400078e00c0 */
[----:B------:R-:W3:Y:S01]  /*0880*/  LDG.E.128 R192, desc[UR6][R216.64] ;  /* 0x00000006d8c07981 */ /* 0x000ee2000c1e1d00 */
[----:B------:R-:W-:Y:S02]  /*0890*/  MOV R234, UR14 ;  /* 0x0000000e00ea7c02 */ /* 0x000fe40008000f00 */
[----:B------:R-:W-:Y:S01]  /*08a0*/  MOV R235, UR15 ;  /* 0x0000000f00eb7c02 */ /* 0x000fe20008000f00 */
[----:B------:R-:W3:Y:S01]  /*08b0*/  LDG.E.128 R16, desc[UR6][R196.64] ;  /* 0x00000006c4107981 */ /* 0x000ee2000c1e1d00 */
[----:B------:R-:W-:-:S02]  /*08c0*/  ISETP.NE.U32.AND P0, PT, R234, RZ, PT ;  /* 0x000000ffea00720c */ /* 0x000fc40003f05070 */
[----:B------:R-:W-:Y:S01]  /*08d0*/  IADD3 R205, PT, PT, R11, 0x40, RZ ;  /* 0x000000400bcd7810 */ /* 0x000fe20007ffe0ff */
[----:B------:R-:W3:Y:S01]  /*08e0*/  LDG.E.128 R24, desc[UR6][R196.64+0x10] ;  /* 0x00001006c4187981 */ /* 0x000ee2000c1e1d00 */
[----:B------:R-:W-:Y:S02]  /*08f0*/  ISETP.NE.AND.EX P0, PT, R235, RZ, PT, P0 ;  /* 0x000000ffeb00720c */ /* 0x000fe40003f05300 */
[----:B------:R-:W-:Y:S01]  /*0900*/  IADD3 R209, PT, PT, R11, 0x60, RZ ;  /* 0x000000600bd17810 */ /* 0x000fe20007ffe0ff */
[----:B------:R-:W-:-:S04]  /*0910*/  IMAD.WIDE.U32 R204, R205, 0x10, R8 ;  /* 0x00000010cdcc7825 */ /* 0x000fc800078e0008 */
[----:B------:R-:W-:Y:S01]  /*0920*/  IMAD.WIDE.U32 R208, R209, 0x10, R8 ;  /* 0x00000010d1d07825 */ /* 0x000fe200078e0008 */
[----:B------:R-:W-:Y:S01]  /*0930*/  ISETP.NE.AND P1, PT, RZ, UR8, PT ;  /* 0x00000008ff007c0c */ /* 0x000fe2000bf25270 */
[----:B------:R0:W3:Y:S04]  /*0940*/  LDG.E.128 R196, desc[UR6][R216.64+0x10] ;  /* 0x00001006d8c47981 */ /* 0x0000e8000c1e1d00 */
[----:B------:R-:W1:Y:S01]  /*0950*/  @P0 LDC.64 R10, c[0x0][0x438] ;  /* 0x00010e00ff0a0b82 */ /* 0x000e620000000a00 */
[----:B------:R-:W3:Y:S04]  /*0960*/  LDG.E.128 R204, desc[UR6][R204.64] ;  /* 0x00000006cccc7981 */ /* 0x000ee8000c1e1d00 */
[----:B------:R-:W3:Y:S03]  /*0970*/  LDG.E.128 R208, desc[UR6][R208.64] ;  /* 0x00000006d0d07981 */ /* 0x000ee6000c1e1d00 */
[----:B------:R-:W0:Y:S08]  /*0980*/  @P0 LDC.64 R218, c[0x0][0x438] ;  /* 0x00010e00ffda0b82 */ /* 0x000e300000000a00 */
[----:B------:R-:W3:Y:S01]  /*0990*/  @P0 LDC.64 R8, c[0x0][0x438] ;  /* 0x00010e00ff080b82 */ /* 0x000ee20000000a00 */
[----:B--2---:R-:W-:-:S02]  /*09a0*/  PRMT R164, R203, 0x7632, R164 ;  /* 0x00007632cba47816 */ /* 0x004fc400000000a4 */
[----:B------:R-:W-:-:S05]  /*09b0*/  SHF.L.U32 R230, R203, 0x10, RZ ;  /* 0x00000010cbe67819 */ /* 0x000fca00000006ff */
[----:B------:R-:W2:Y:S01]  /*09c0*/  @P0 LDC.64 R220, c[0x0][0x438] ;  /* 0x00010e00ffdc0b82 */ /* 0x000ea20000000a00 */
[----:B------:R-:W2:Y:S01]  /*09d0*/  LDL R203, [R1+0x28] ;  /* 0x0000280001cb7983 */ /* 0x000ea20000100800 */
[----:B----4-:R-:W-:Y:S01]  /*09e0*/  FSEL R0, R0, RZ, !P1 ;  /* 0x000000ff00007208 */ /* 0x010fe20004800000 */
[----:B-1----:R-:W-:-:S04]  /*09f0*/  @P0 IMAD.WIDE.U32 R10, R225, 0x20, R10 ;  /* 0x00000020e10a0825 */ /* 0x002fc800078e000a */
[----:B0-----:R-:W-:Y:S01]  /*0a00*/  @P0 IMAD.WIDE.U32 R218, R222, 0x20, R218 ;  /* 0x00000020deda0825 */ /* 0x001fe200078e00da */
[----:B------:R-:W5:Y:S01]  /*0a10*/  @P0 LDG.E.128 R64, desc[UR6][R10.64] ;  /* 0x000000060a400981 */ /* 0x000f62000c1e1d00 */
[----:B---3--:R-:W-:Y:S01]  /*0a20*/  PRMT R226, R13, 0x7632, R226 ;  /* 0x000076320de27816 */ /* 0x008fe200000000e2 */
[----:B------:R-:W0:Y:S01]  /*0a30*/  @P0 LDC.64 R216, c[0x0][0x438] ;  /* 0x00010e00ffd80b82 */ /* 0x000e220000000a00 */
[----:B------:R-:W-:-:S04]  /*0a40*/  @P0 IMAD.WIDE.U32 R8, R3, 0x20, R8 ;  /* 0x0000002003080825 */ /* 0x000fc800078e0008 */
[C---:B------:R-:W-:Y:S01]  /*0a50*/  FADD.FTZ R3, -R0.reuse, R213 ;  /* 0x000000d500037221 */ /* 0x040fe20000010100 */
[----:B------:R1:W5:Y:S01]  /*0a60*/  @P0 LDG.E.128 R60, desc[UR6][R10.64+0x10] ;  /* 0x000010060a3c0981 */ /* 0x000362000c1e1d00 */
[--C-:B------:R-:W-:Y:S01]  /*0a70*/  FADD.FTZ R213, -R0, R4.reuse ;  /* 0x0000000400d57221 */ /* 0x100fe20000010100 */
[----:B------:R-:W-:Y:S02]  /*0a80*/  PRMT R4, R23, 0x7632, R4 ;  /* 0x0000763217047816 */ /* 0x000fe40000000004 */
[----:B------:R-:W5:Y:S01]  /*0a90*/  @P0 LDG.E.128 R40, desc[UR6][R218.64] ;  /* 0x00000006da280981 */ /* 0x000f62000c1e1d00 */
[----:B------:R-:W-:-:S03]  /*0aa0*/  PRMT R231, R15, 0x7632, R231 ;  /* 0x000076320fe77816 */ /* 0x000fc600000000e7 */
[----:B------:R3:W5:Y:S01]  /*0ab0*/  @P0 LDG.E.128 R36, desc[UR6][R218.64+0x10] ;  /* 0x00001006da240981 */ /* 0x000762000c1e1d00 */
[----:B-1----:R-:W-:Y:S02]  /*0ac0*/  SHF.L.U32 R11, R13, 0x10, RZ ;  /* 0x000000100d0b7819 */ /* 0x002fe400000006ff */
[----:B------:R-:W-:Y:S01]  /*0ad0*/  SHF.L.U32 R13, R15, 0x10, RZ ;  /* 0x000000100f0d7819 */ /* 0x000fe200000006ff */
[C---:B------:R-:W-:Y:S01]  /*0ae0*/  FADD.FTZ R15, -R0.reuse, R6 ;  /* 0x00000006000f7221 */ /* 0x040fe20000010100 */
[----:B------:R-:W5:Y:S01]  /*0af0*/  @P0 LDG.E.128 R32, desc[UR6][R8.64] ;  /* 0x0000000608200981 */ /* 0x000f62000c1e1d00 */
[----:B---3--:R-:W-:Y:S01]  /*0b00*/  SHF.L.U32 R219, R23, 0x10, RZ ;  /* 0x0000001017db7819 */ /* 0x008fe200000006ff */
[C---:B------:R-:W-:Y:S01]  /*0b10*/  FADD.FTZ R23, -R0.reuse, R177 ;  /* 0x000000b100177221 */ /* 0x040fe20000010100 */
[C---:B------:R-:W-:Y:S01]  /*0b20*/  FADD.FTZ R177, -R0.reuse, R183 ;  /* 0x000000b700b17221 */ /* 0x040fe20000010100 */
[C---:B------:R-:W-:Y:S01]  /*0b30*/  FADD.FTZ R183, -R0.reuse, R189 ;  /* 0x000000bd00b77221 */ /* 0x040fe20000010100 */
[----:B------:R-:W-:Y:S01]  /*0b40*/  FADD.FTZ R189, -R0, R195 ;  /* 0x000000c300bd7221 */ /* 0x000fe20000010100 */
[----:B------:R1:W5:Y:S04]  /*0b50*/  @P0 LDG.E.128 R28, desc[UR6][R8.64+0x10] ;  /* 0x00001006081c0981 */ /* 0x000368000c1e1d00 */
[----:B------:R-:W3:Y:S01]  /*0b60*/  LDL R195, [R1+0x30] ;  /* 0x0000300001c37983 */ /* 0x000ee20000100800 */
[----:B------:R-:W-:Y:S01]  /*0b70*/  FADD.FTZ R158, R158, R13 ;  /* 0x0000000d9e9e7221 */ /* 0x000fe20000010000 */
[----:B-1---5:R-:W-:-:S04]  /*0b80*/  FMUL.FTZ R8, R233, R15 ;  /* 0x0000000fe9087220 */ /* 0x022fc80000410000 */
[-C--:B------:R-:W-:Y:S01]  /*0b90*/  FFMA.FTZ R90, R8, R13.reuse, R90 ;  /* 0x0000000d085a7223 */ /* 0x080fe2000001005a */
[----:B--2---:R-:W-:Y:S02]  /*0ba0*/  FMUL.FTZ R13, R203, R13 ;  /* 0x0000000dcb0d7220 */ /* 0x004fe40000410000 */
[----:B------:R-:W2:Y:S01]  /*0bb0*/  LDL R203, [R1+0x3c] ;  /* 0x00003c0001cb7983 */ /* 0x000ea20000100800 */
[----:B------:R-:W-:Y:S01]  /*0bc0*/  @P0 IMAD.WIDE.U32 R220, R224, 0x20, R220 ;  /* 0x00000020e0dc0825 */ /* 0x000fe200078e00dc */
[----:B------:R-:W-:-:S03]  /*0bd0*/  SHF.L.U32 R10, R12, 0x10, RZ ;  /* 0x000000100c0a7819 */ /* 0x000fc600000006ff */
[----:B0-----:R-:W-:Y:S01]  /*0be0*/  @P0 IMAD.WIDE.U32 R216, R223, 0x20, R216 ;  /* 0x00000020dfd80825 */ /* 0x001fe200078e00d8 */
[----:B------:R-:W5:Y:S01]  /*0bf0*/  @P0 LDG.E.128 R56, desc[UR6][R220.64] ;  /* 0x00000006dc380981 */ /* 0x000f62000c1e1d00 */
[----:B------:R-:W-:-:S03]  /*0c00*/  PRMT R223, R12, 0x7632, R223 ;  /* 0x000076320cdf7816 */ /* 0x000fc600000000df */
[----:B------:R0:W5:Y:S01]  /*0c10*/  @P0 LDG.E.128 R52, desc[UR6][R220.64+0x10] ;  /* 0x00001006dc340981 */ /* 0x000162000c1e1d00 */
[----:B------:R-:W-:Y:S01]  /*0c20*/  PRMT R228, R14, 0x7632, R228 ;  /* 0x000076320ee47816 */ /* 0x000fe200000000e4 */
[----:B------:R-:W-:Y:S01]  /*0c30*/  FADD.FTZ R222, -R0, R212 ;  /* 0x000000d400de7221 */ /* 0x000fe20000010100 */
[----:B------:R-:W-:Y:S01]  /*0c40*/  SHF.L.U32 R12, R14, 0x10, RZ ;  /* 0x000000100e0c7819 */ /* 0x000fe200000006ff */
[C---:B------:R-:W-:Y:S01]  /*0c50*/  FADD.FTZ R14, -R0.reuse, R7 ;  /* 0x00000007000e7221 */ /* 0x040fe20000010100 */
[----:B------:R-:W5:Y:S01]  /*0c60*/  @P0 LDG.E.128 R48, desc[UR6][R216.64] ;  /* 0x00000006d8300981 */ /* 0x000f62000c1e1d00 */
[C---:B------:R-:W-:Y:S01]  /*0c70*/  FADD.FTZ R212, -R0.reuse, R5 ;  /* 0x0000000500d47221 */ /* 0x040fe20000010100 */
[C---:B------:R-:W-:Y:S02]  /*0c80*/  PRMT R6, R21.reuse, 0x7632, R6 ;  /* 0x0000763215067816 */ /* 0x040fe40000000006 */
[----:B------:R1:W5:Y:S01]  /*0c90*/  @P0 LDG.E.128 R44, desc[UR6][R216.64+0x10] ;  /* 0x00001006d82c0981 */ /* 0x000362000c1e1d00 */
[C---:B0-----:R-:W-:Y:S01]  /*0ca0*/  FADD.FTZ R221, -R0.reuse, R16 ;  /* 0x0000001000dd7221 */ /* 0x041fe20000010100 */
[C---:B------:R-:W-:Y:S01]  /*0cb0*/  FADD.FTZ R16, -R0.reuse, R18 ;  /* 0x0000001200107221 */ /* 0x040fe20000010100 */
[C---:B------:R-:W-:Y:S01]  /*0cc0*/  FADD.FTZ R18, -R0.reuse, R24 ;  /* 0x0000001800127221 */ /* 0x040fe20000010100 */
[C---:B------:R-:W-:Y:S01]  /*0cd0*/  FADD.FTZ R220, -R0.reuse, R17 ;  /* 0x0000001100dc7221 */ /* 0x040fe20000010100 */
[C---:B------:R-:W-:Y:S01]  /*0ce0*/  FADD.FTZ R24, -R0.reuse, R178 ;  /* 0x000000b200187221 */ /* 0x040fe20000010100 */
[----:B------:R-:W-:Y:S01]  /*0cf0*/  FADD.FTZ R17, -R0, R19 ;  /* 0x0000001300117221 */ /* 0x000fe20000010100 */
[----:B------:R-:W-:Y:S01]  /*0d00*/  PRMT R7, R20, 0x7632, R7 ;  /* 0x0000763214077816 */ /* 0x000fe20000000007 */
[----:B------:R-:W-:Y:S01]  /*0d10*/  FADD.FTZ R178, -R0, R184 ;  /* 0x000000b800b27221 */ /* 0x000fe20000010100 */
[----:B------:R-:W-:Y:S01]  /*0d20*/  PRMT R5, R22, 0x7632, R5 ;  /* 0x0000763216057816 */ /* 0x000fe20000000005 */
[----:B------:R-:W-:Y:S01]  /*0d30*/  FADD.FTZ R19, -R0, R25 ;  /* 0x0000001900137221 */ /* 0x000fe20000010100 */
[----:B-1----:R-:W-:Y:S01]  /*0d40*/  SHF.L.U32 R216, R20, 0x10, RZ ;  /* 0x0000001014d87819 */ /* 0x002fe200000006ff */
[C---:B------:R-:W-:Y:S01]  /*0d50*/  FADD.FTZ R20, -R0.reuse, R26 ;  /* 0x0000001a00147221 */ /* 0x040fe20000010100 */
[----:B------:R-:W-:Y:S01]  /*0d60*/  SHF.L.U32 R217, R21, 0x10, RZ ;  /* 0x0000001015d97819 */ /* 0x000fe200000006ff */
[----:B------:R-:W-:Y:S01]  /*0d70*/  FADD.FTZ R21, -R0, R27 ;  /* 0x0000001b00157221 */ /* 0x000fe20000010100 */
        /* <DEDUP_REMOVED lines=11> */
[----:B------:R-:W4:Y:S01]  /*0e30*/  LDL R196, [R1+0x38] ;  /* 0x0000380001c47983 */ /* 0x000f220000100800 */
        /* <DEDUP_REMOVED lines=11> */
[----:B------:R-:W-:Y:S01]  /*0ef0*/  MOV R222, R4 ;  /* 0x0000000400de7202 */ /* 0x000fe20000000f00 */
[----:B------:R-:W-:Y:S01]  /*0f00*/  FADD.FTZ R160, R160, R10 ;  /* 0x0000000aa0a07221 */ /* 0x000fe20000010000 */
[----:B------:R-:W-:Y:S01]  /*0f10*/  FMUL.FTZ R4, R233, R214 ;  /* 0x000000d6e9047220 */ /* 0x000fe20000410000 */
[-C--:B------:R-:W-:Y:S01]  /*0f20*/  FFMA.FTZ R84, R0, R10.reuse, R84 ;  /* 0x0000000a00547223 */ /* 0x080fe20000010054 */
[----:B---3--:R-:W-:Y:S01]  /*0f30*/  FMUL.FTZ R10, R195, R10 ;  /* 0x0000000ac30a7220 */ /* 0x008fe20000410000 */
[----:B------:R-:W-:Y:S01]  /*0f40*/  MOV R214, R5 ;  /* 0x0000000500d67202 */ /* 0x000fe20000000f00 */
[----:B------:R-:W-:Y:S01]  /*0f50*/  FMUL.FTZ R5, R233, R215 ;  /* 0x000000d7e9057220 */ /* 0x000fe20000410000 */
[----:B------:R-:W-:Y:S01]  /*0f60*/  SHF.L.U32 R195, R226, 0x10, RZ ;  /* 0x00000010e2c37819 */ /* 0x000fe200000006ff */
[----:B------:R-:W3:Y:S04]  /*0f70*/  LDL R197, [R1+0x20] ;  /* 0x0000200001c57983 */ /* 0x000ee80000100800 */
[----:B------:R-:W-:Y:S01]  /*0f80*/  FFMA.FTZ R87, R5, R195, R87 ;  /* 0x000000c305577223 */ /* 0x000fe20000010057 */
[----:B------:R-:W-:Y:S01]  /*0f90*/  FADD.FTZ R163, R163, R195 ;  /* 0x000000c3a3a37221 */ /* 0x000fe20000010000 */
[----:B------:R-:W-:Y:S01]  /*0fa0*/  MOV R215, R6 ;  /* 0x0000000600d77202 */ /* 0x000fe20000000f00 */
[----:B------:R-:W3:Y:S01]  /*0fb0*/  LDL R226, [R1+0x34] ;  /* 0x0000340001e27983 */ /* 0x000ee20000100800 */
[----:B------:R-:W-:Y:S01]  /*0fc0*/  SHF.L.U32 R194, R223, 0x10, RZ ;  /* 0x00000010dfc27819 */ /* 0x000fe200000006ff */
[----:B------:R-:W-:-:S02]  /*0fd0*/  FADD.FTZ R162, R162, R11 ;  /* 0x0000000ba2a27221 */ /* 0x000fc40000010000 */
[----:B------:R-:W3:Y:S01]  /*0fe0*/  LDL R198, [R1+0x10] ;  /* 0x0000100001c67983 */ /* 0x000ee20000100800 */
[----:B------:R-:W-:Y:S01]  /*0ff0*/  PRMT R245, R207, 0x7632, R245 ;  /* 0x00007632cff57816 */ /* 0x000fe200000000f5 */
[----:B------:R-:W-:Y:S02]  /*1000*/  FMUL.FTZ R9, R233, R14 ;  /* 0x0000000ee9097220 */ /* 0x000fe40000410000 */
[----:B------:R-:W3:Y:S01]  /*1010*/  LDL R199, [R1+0x18] ;  /* 0x0000180001c77983 */ /* 0x000ee20000100800 */
[----:B--2---:R-:W-:Y:S01]  /*1020*/  FMUL.FTZ R195, R203, R195 ;  /* 0x000000c3cbc37220 */ /* 0x004fe20000410000 */
[C---:B------:R-:W-:Y:S02]  /*1030*/  FMUL.FTZ R6, R233.reuse, R213 ;  /* 0x000000d5e9067220 */ /* 0x040fe40000410000 */
[----:B------:R-:W2:Y:S01]  /*1040*/  LDL R203, [R1+0x8] ;  /* 0x0000080001cb7983 */ /* 0x000ea20000100800 */
[----:B------:R-:W-:Y:S01]  /*1050*/  MOV R213, R7 ;  /* 0x0000000700d57202 */ /* 0x000fe20000000f00 */
[----:B------:R-:W-:-:S02]  /*1060*/  FMUL.FTZ R7, R233, R212 ;  /* 0x000000d4e9077220 */ /* 0x000fc40000410000 */
[----:B------:R-:W2:Y:S04]  /*1070*/  LDL R212, [R1+0x2c] ;  /* 0x00002c0001d47983 */ /* 0x000ea80000100800 */
[----:B------:R-:W2:Y:S01]  /*1080*/  LDL R223, [R1+0x24] ;  /* 0x0000240001df7983 */ /* 0x000ea20000100800 */
[----:B------:R-:W-:Y:S01]  /*1090*/  FFMA.FTZ R86, R4, R11, R86 ;  /* 0x0000000b04567223 */ /* 0x000fe20000010056 */
[----:B------:R-:W-:Y:S01]  /*10a0*/  FMUL.FTZ R14, R233, R221 ;  /* 0x000000dde90e7220 */ /* 0x000fe20000410000 */
[----:B------:R-:W-:Y:S02]  /*10b0*/  SHF.L.U32 R221, R245, 0x10, RZ ;  /* 0x00000010f5dd7819 */ /* 0x000fe400000006ff */
[----:B------:R-:W2:Y:S01]  /*10c0*/  LDL R245, [R1+0x1c] ;  /* 0x00001c0001f57983 */ /* 0x000ea20000100800 */
[----:B------:R-:W-:Y:S01]  /*10d0*/  PRMT R229, R206, 0x7632, R229 ;  /* 0x00007632cee57816 */ /* 0x000fe200000000e5 */
[----:B------:R-:W-:Y:S01]  /*10e0*/  FMUL.FTZ R20, R233, R20 ;  /* 0x00000014e9147220 */ /* 0x000fe20000410000 */
[----:B------:R-:W-:-:S02]  /*10f0*/  PRMT R252, R202, 0x7632, R252 ;  /* 0x00007632cafc7816 */ /* 0x000fc400000000fc */
[----:B------:R-:W-:Y:S02]  /*1100*/  SHF.L.U32 R225, R202, 0x10, RZ ;  /* 0x00000010cae17819 */ /* 0x000fe400000006ff */
[----:B------:R-:W2:Y:S01]  /*1110*/  LDL R202, [R1] ;  /* 0x0000000001ca7983 */ /* 0x000ea20000100800 */
[----:B------:R-:W-:Y:S01]  /*1120*/  FADD.FTZ R150, R150, R219 ;  /* 0x000000db96967221 */ /* 0x000fe20000010000 */
[----:B------:R-:W-:Y:S01]  /*1130*/  FFMA.FTZ R98, R20, R219, R98 ;  /* 0x000000db14627223 */ /* 0x000fe20000010062 */
[----:B----4-:R-:W-:Y:S01]  /*1140*/  FMUL.FTZ R11, R196, R11 ;  /* 0x0000000bc40b7220 */ /* 0x010fe20000410000 */
[----:B------:R-:W-:Y:S02]  /*1150*/  SHF.L.U32 R196, R228, 0x10, RZ ;  /* 0x00000010e4c47819 */ /* 0x000fe400000006ff */
[----:B------:R-:W4:Y:S01]  /*1160*/  LDL R228, [R1+0x14] ;  /* 0x0000140001e47983 */ /* 0x000f220000100800 */
[----:B------:R-:W-:Y:S01]  /*1170*/  FADD.FTZ R156, R156, R12 ;  /* 0x0000000c9c9c7221 */ /* 0x000fe20000010000 */
[-C--:B------:R-:W-:Y:S01]  /*1180*/  FFMA.FTZ R88, R6, R12.reuse, R88 ;  /* 0x0000000c06587223 */ /* 0x080fe20000010058 */
[----:B---3--:R-:W-:Y:S01]  /*1190*/  FMUL.FTZ R12, R197, R12 ;  /* 0x0000000cc50c7220 */ /* 0x008fe20000410000 */
[----:B------:R-:W-:-:S02]  /*11a0*/  SHF.L.U32 R197, R231, 0x10, RZ ;  /* 0x00000010e7c57819 */ /* 0x000fc400000006ff */
[----:B------:R-:W3:Y:S01]  /*11b0*/  LDL R231, [R1+0xc] ;  /* 0x00000c0001e77983 */ /* 0x000ee20000100800 */
[----:B--2---:R-:W-:Y:S01]  /*11c0*/  FMUL.FTZ R203, R203, R219 ;  /* 0x000000dbcbcb7220 */ /* 0x004fe20000410000 */
[----:B------:R-:W-:Y:S02]  /*11d0*/  SHF.L.U32 R219, R229, 0x10, RZ ;  /* 0x00000010e5db7819 */ /* 0x000fe400000006ff */
[----:B------:R-:W2:Y:S01]  /*11e0*/  LDL R229, [R1+0x4] ;  /* 0x0000040001e57983 */ /* 0x000ea20000100800 */
[----:B------:R-:W-:Y:S01]  /*11f0*/  FMUL.FTZ R3, R233, R3 ;  /* 0x00000003e9037220 */ /* 0x000fe20000410000 */
[----:B------:R-:W-:Y:S01]  /*1200*/  FADD.FTZ R159, R159, R197 ;  /* 0x000000c59f9f7221 */ /* 0x000fe20000010000 */
[-C--:B------:R-:W-:Y:S01]  /*1210*/  FFMA.FTZ R91, R9, R197.reuse, R91 ;  /* 0x000000c5095b7223 */ /* 0x080fe2000001005b */
[----:B------:R-:W-:Y:S01]  /*1220*/  FMUL.FTZ R197, R212, R197 ;  /* 0x000000c5d4c57220 */ /* 0x000fe20000410000 */
[----:B------:R-:W-:Y:S01]  /*1230*/  FMUL.FTZ R15, R233, R220 ;  /* 0x000000dce90f7220 */ /* 0x000fe20000410000 */
[-C--:B------:R-:W-:Y:S01]  /*1240*/  FFMA.FTZ R85, R3, R194.reuse, R85 ;  /* 0x000000c203557223 */ /* 0x080fe20000010055 */
[----:B------:R-:W-:Y:S01]  /*1250*/  FADD.FTZ R161, R161, R194 ;  /* 0x000000c2a1a17221 */ /* 0x000fe20000010000 */
[----:B------:R-:W-:Y:S01]  /*1260*/  SHF.L.U32 R212, R213, 0x10, RZ ;  /* 0x00000010d5d47819 */ /* 0x000fe200000006ff */
[----:B------:R-:W-:Y:S01]  /*1270*/  FMUL.FTZ R194, R226, R194 ;  /* 0x000000c2e2c27220 */ /* 0x000fe20000410000 */
[----:B------:R-:W-:Y:S01]  /*1280*/  SHF.L.U32 R213, R215, 0x10, RZ ;  /* 0x00000010d7d57819 */ /* 0x000fe200000006ff */
[----:B------:R-:W-:Y:S01]  /*1290*/  FFMA.FTZ R220, R0, R10, RZ ;  /* 0x0000000a00dc7223 */ /* 0x000fe200000100ff */
[----:B------:R-:W-:-:S03]  /*12a0*/  FADD.FTZ R215, RZ, R10 ;  /* 0x0000000affd77221 */ /* 0x000fc60000010000 */
[----:B------:R-:W-:Y:S01]  /*12b0*/  FFMA.FTZ R220, R3, R194, R220 ;  /* 0x000000c203dc7223 */ /* 0x000fe200000100dc */
[----:B------:R-:W-:-:S03]  /*12c0*/  FADD.FTZ R215, R194, R215 ;  /* 0x000000d7c2d77221 */ /* 0x000fc60000010000 */
[----:B------:R-:W-:Y:S01]  /*12d0*/  FFMA.FTZ R220, R4, R11, R220 ;  /* 0x0000000b04dc7223 */ /* 0x000fe200000100dc */
[----:B------:R-:W-:-:S03]  /*12e0*/  FADD.FTZ R215, R11, R215 ;  /* 0x000000d70bd77221 */ /* 0x000fc60000010000 */
        /* <DEDUP_REMOVED lines=14> */
[-C--:B------:R-:W-:Y:S01]  /*13d0*/  FFMA.FTZ R93, R15, R212.reuse, R93 ;  /* 0x000000d40f5d7223 */ /* 0x080fe2000001005d */
[----:B------:R-:W-:Y:S01]  /*13e0*/  FADD.FTZ R153, R153, R212 ;  /* 0x000000d499997221 */ /* 0x000fe20000010000 */
[----:B----4-:R-:W-:Y:S01]  /*13f0*/  FMUL.FTZ R212, R228, R212 ;  /* 0x000000d4e4d47220 */ /* 0x010fe20000410000 */
[----:B------:R-:W-:Y:S01]  /*1400*/  FFMA.FTZ R220, R14, R198, R220 ;  /* 0x000000c60edc7223 */ /* 0x000fe200000100dc */
[----:B------:R-:W-:Y:S01]  /*1410*/  FADD.FTZ R228, R198, R215 ;  /* 0x000000d7c6e47221 */ /* 0x000fe20000010000 */
[C---:B------:R-:W-:Y:S01]  /*1420*/  FMUL.FTZ R17, R233.reuse, R17 ;  /* 0x00000011e9117220 */ /* 0x040fe20000410000 */
[----:B------:R-:W-:Y:S01]  /*1430*/  FMUL.FTZ R16, R233, R16 ;  /* 0x00000010e9107220 */ /* 0x000fe20000410000 */
        /* <DEDUP_REMOVED lines=13> */
[C---:B------:R-:W-:Y:S01]  /*1510*/  PRMT R250, R200.reuse, 0x7632, R250 ;  /* 0x00007632c8fa7816 */ /* 0x040fe200000000fa */
[----:B------:R-:W-:Y:S01]  /*1520*/  FADD.FTZ R220, R213, R220 ;  /* 0x000000dcd5dc7221 */ /* 0x000fe20000010000 */
[----:B------:R-:W-:Y:S01]  /*1530*/  SHF.L.U32 R200, R200, 0x10, RZ ;  /* 0x00000010c8c87819 */ /* 0x000fe200000006ff */
[----:B------:R-:W-:Y:S01]  /*1540*/  FMUL.FTZ R186, R233, R186 ;  /* 0x000000bae9ba7220 */ /* 0x000fe20000410000 */
[----:B------:R-:W-:Y:S01]  /*1550*/  FADD.FTZ R149, R149, R214 ;  /* 0x000000d695957221 */ /* 0x000fe20000010000 */
[----:B------:R-:W-:Y:S01]  /*1560*/  FFMA.FTZ R97, R19, R214, R97 ;  /* 0x000000d613617223 */ /* 0x000fe20000010061 */
[----:B------:R-:W-:Y:S01]  /*1570*/  FFMA.FTZ R228, R18, R202, R215 ;  /* 0x000000ca12e47223 */ /* 0x000fe200000100d7 */
[----:B------:R-:W-:Y:S01]  /*1580*/  FFMA.FTZ R92, R14, R216, R92 ;  /* 0x000000d80e5c7223 */ /* 0x000fe2000001005c */
[----:B------:R-:W-:Y:S01]  /*1590*/  FADD.FTZ R152, R152, R216 ;  /* 0x000000d898987221 */ /* 0x000fe20000010000 */
[----:B------:R-:W-:Y:S01]  /*15a0*/  FADD.FTZ R220, R202, R220 ;  /* 0x000000dccadc7221 */ /* 0x000fe20000010000 */
[----:B------:R-:W-:Y:S01]  /*15b0*/  SHF.L.U32 R216, R222, 0x10, RZ ;  /* 0x00000010ded87819 */ /* 0x000fe200000006ff */
[C---:B------:R-:W-:Y:S01]  /*15c0*/  FMUL.FTZ R21, R233.reuse, R21 ;  /* 0x00000015e9157220 */ /* 0x040fe20000410000 */
[-C--:B------:R-:W-:Y:S01]  /*15d0*/  FFMA.FTZ R116, R186, R200.reuse, R116 ;  /* 0x000000c8ba747223 */ /* 0x080fe20000010074 */
[----:B------:R-:W-:Y:S01]  /*15e0*/  FADD.FTZ R128, R128, R200 ;  /* 0x000000c880807221 */ /* 0x000fe20000010000 */
[----:B------:R-:W-:Y:S01]  /*15f0*/  FMUL.FTZ R215, R72, R200 ;  /* 0x000000c848d77220 */ /* 0x000fe20000410000 */
[C---:B------:R-:W-:Y:S01]  /*1600*/  PRMT R224, R204.reuse, 0x7632, R224 ;  /* 0x00007632cce07816 */ /* 0x040fe200000000e0 */
[----:B------:R-:W-:Y:S01]  /*1610*/  FMUL.FTZ R22, R233, R22 ;  /* 0x00000016e9167220 */ /* 0x000fe20000410000 */
[----:B------:R-:W-:Y:S01]  /*1620*/  SHF.L.U32 R204, R204, 0x10, RZ ;  /* 0x00000010cccc7819 */ /* 0x000fe200000006ff */
[----:B------:R-:W-:Y:S01]  /*1630*/  FADD.FTZ R151, R151, R216 ;  /* 0x000000d897977221 */ /* 0x000fe20000010000 */
[-C--:B------:R-:W-:Y:S01]  /*1640*/  FFMA.FTZ R99, R21, R216.reuse, R99 ;  /* 0x000000d815637223 */ /* 0x080fe20000010063 */
[----:B---3--:R-:W-:Y:S01]  /*1650*/  FMUL.FTZ R216, R231, R216 ;  /* 0x000000d8e7d87220 */ /* 0x008fe20000410000 */
[----:B------:R-:W-:Y:S01]  /*1660*/  FFMA.FTZ R94, R16, R217, R94 ;  /* 0x000000d9105e7223 */ /* 0x000fe2000001005e */
[----:B------:R-:W-:Y:S01]  /*1670*/  FADD.FTZ R154, R154, R217 ;  /* 0x000000d99a9a7221 */ /* 0x000fe20000010000 */
[----:B------:R-:W-:Y:S01]  /*1680*/  SHF.L.U32 R217, R224, 0x10, RZ ;  /* 0x00000010e0d97819 */ /* 0x000fe200000006ff */
[----:B------:R-:W-:Y:S01]  /*1690*/  FMUL.FTZ R23, R233, R23 ;  /* 0x00000017e9177220 */ /* 0x000fe20000410000 */
[-C--:B------:R-:W-:Y:S01]  /*16a0*/  FFMA.FTZ R100, R22, R204.reuse, R100 ;  /* 0x000000cc16647223 */ /* 0x080fe20000010064 */
[----:B------:R-:W-:Y:S01]  /*16b0*/  FADD.FTZ R144, R144, R204 ;  /* 0x000000cc90907221 */ /* 0x000fe20000010000 */
[----:B------:R-:W-:Y:S01]  /*16c0*/  FMUL.FTZ R204, R240, R204 ;  /* 0x000000ccf0cc7220 */ /* 0x000fe20000410000 */
[----:B------:R-:W-:Y:S01]  /*16d0*/  PRMT R227, R205, 0x7632, R227 ;  /* 0x00007632cde37816 */ /* 0x000fe200000000e3 */
[----:B------:R-:W-:Y:S01]  /*16e0*/  FMUL.FTZ R24, R233, R24 ;  /* 0x00000018e9187220 */ /* 0x000fe20000410000 */
[----:B------:R-:W-:Y:S01]  /*16f0*/  SHF.L.U32 R205, R205, 0x10, RZ ;  /* 0x00000010cdcd7819 */ /* 0x000fe200000006ff */
[-C--:B------:R-:W-:Y:S01]  /*1700*/  FFMA.FTZ R101, R23, R217.reuse, R101 ;  /* 0x000000d917657223 */ /* 0x080fe20000010065 */
[----:B------:R-:W-:Y:S01]  /*1710*/  FADD.FTZ R145, R145, R217 ;  /* 0x000000d991917221 */ /* 0x000fe20000010000 */
[----:B------:R-:W-:Y:S01]  /*1720*/  FMUL.FTZ R217, R241, R217 ;  /* 0x000000d9f1d97220 */ /* 0x000fe20000410000 */
[----:B------:R-:W-:Y:S01]  /*1730*/  FADD.FTZ R148, R148, R218 ;  /* 0x000000da94947221 */ /* 0x000fe20000010000 */
[----:B------:R-:W-:Y:S01]  /*1740*/  FFMA.FTZ R96, R18, R218, R96 ;  /* 0x000000da12607223 */ /* 0x000fe20000010060 */
[----:B------:R-:W-:Y:S01]  /*1750*/  SHF.L.U32 R218, R227, 0x10, RZ ;  /* 0x00000010e3da7819 */ /* 0x000fe200000006ff */
[C---:B------:R-:W-:Y:S01]  /*1760*/  FMUL.FTZ R25, R233.reuse, R25 ;  /* 0x00000019e9197220 */ /* 0x040fe20000410000 */
[-C--:B------:R-:W-:Y:S01]  /*1770*/  FFMA.FTZ R102, R24, R205.reuse, R102 ;  /* 0x000000cd18667223 */ /* 0x080fe20000010066 */
[----:B------:R-:W-:Y:S01]  /*1780*/  FADD.FTZ R146, R146, R205 ;  /* 0x000000cd92927221 */ /* 0x000fe20000010000 */
[----:B------:R-:W-:Y:S01]  /*1790*/  FMUL.FTZ R205, R242, R205 ;  /* 0x000000cdf2cd7220 */ /* 0x000fe20000410000 */
[----:B------:R-:W-:Y:S01]  /*17a0*/  SHF.L.U32 R206, R206, 0x10, RZ ;  /* 0x00000010cece7819 */ /* 0x000fe200000006ff */
[----:B------:R-:W-:Y:S01]  /*17b0*/  FMUL.FTZ R26, R233, R26 ;  /* 0x0000001ae91a7220 */ /* 0x000fe20000410000 */
[-C--:B------:R-:W-:Y:S01]  /*17c0*/  FFMA.FTZ R103, R25, R218.reuse, R103 ;  /* 0x000000da19677223 */ /* 0x080fe20000010067 */
[----:B------:R-:W-:Y:S01]  /*17d0*/  FADD.FTZ R147, R147, R218 ;  /* 0x000000da93937221 */ /* 0x000fe20000010000 */
[----:B------:R-:W-:Y:S01]  /*17e0*/  FMUL.FTZ R218, R243, R218 ;  /* 0x000000daf3da7220 */ /* 0x000fe20000410000 */
[----:B------:R-:W-:Y:S01]  /*17f0*/  FMUL.FTZ R27, R233, R27 ;  /* 0x0000001be91b7220 */ /* 0x000fe20000410000 */
        /* <DEDUP_REMOVED lines=8> */
[----:B------:R-:W-:Y:S01]  /*1880*/  FADD.FTZ R141, R141, R219 ;  /* 0x000000db8d8d7221 */ /* 0x000fe20000010000 */
[-C--:B------:R-:W-:Y:S01]  /*1890*/  FFMA.FTZ R105, R27, R219.reuse, R105 ;  /* 0x000000db1b697223 */ /* 0x080fe20000010069 */
[----:B------:R-:W-:Y:S01]  /*18a0*/  FMUL.FTZ R219, R237, R219 ;  /* 0x000000dbeddb7220 */ /* 0x000fe20000410000 */
[C---:B------:R-:W-:Y:S01]  /*18b0*/  FMUL.FTZ R177, R233.reuse, R177 ;  /* 0x000000b1e9b17220 */ /* 0x040fe20000410000 */
[----:B------:R-:W-:Y:S01]  /*18c0*/  FADD.FTZ R142, R142, R207 ;  /* 0x000000cf8e8e7221 */ /* 0x000fe20000010000 */
[----:B------:R-:W-:Y:S01]  /*18d0*/  FFMA.FTZ R106, R176, R207, R106 ;  /* 0x000000cfb06a7223 */ /* 0x000fe2000001006a */
[----:B------:R-:W-:Y:S01]  /*18e0*/  FFMA.FTZ R118, R188, R201, R118 ;  /* 0x000000c9bc767223 */ /* 0x000fe20000010076 */
[----:B------:R-:W-:Y:S01]  /*18f0*/  FADD.FTZ R130, R130, R201 ;  /* 0x000000c982827221 */ /* 0x000fe20000010000 */
[----:B------:R-:W-:Y:S01]  /*1900*/  FMUL.FTZ R207, R238, R207 ;  /* 0x000000cfeecf7220 */ /* 0x000fe20000410000 */
[C---:B------:R-:W-:Y:S01]  /*1910*/  PRMT R246, R208.reuse, 0x7632, R246 ;  /* 0x00007632d0f67816 */ /* 0x040fe200000000f6 */
[----:B------:R-:W-:Y:S01]  /*1920*/  FMUL.FTZ R178, R233, R178 ;  /* 0x000000b2e9b27220 */ /* 0x000fe20000410000 */
[----:B------:R-:W-:Y:S01]  /*1930*/  SHF.L.U32 R208, R208, 0x10, RZ ;  /* 0x00000010d0d07819 */ /* 0x000fe200000006ff */
[----:B------:R-:W-:Y:S01]  /*1940*/  FADD.FTZ R143, R143, R221 ;  /* 0x000000dd8f8f7221 */ /* 0x000fe20000010000 */
[-C--:B------:R-:W-:Y:S01]  /*1950*/  FFMA.FTZ R107, R177, R221.reuse, R107 ;  /* 0x000000ddb16b7223 */ /* 0x080fe2000001006b */
[----:B------:R-:W-:Y:S01]  /*1960*/  FMUL.FTZ R221, R239, R221 ;  /* 0x000000ddefdd7220 */ /* 0x000fe20000410000 */
[----:B------:R-:W-:Y:S01]  /*1970*/  SHF.L.U32 R222, R246, 0x10, RZ ;  /* 0x00000010f6de7819 */ /* 0x000fe200000006ff */
[----:B------:R-:W-:Y:S01]  /*1980*/  FMUL.FTZ R179, R233, R179 ;  /* 0x000000b3e9b37220 */ /* 0x000fe20000410000 */
[-C--:B------:R-:W-:Y:S01]  /*1990*/  FFMA.FTZ R108, R178, R208.reuse, R108 ;  /* 0x000000d0b26c7223 */ /* 0x080fe2000001006c */
[----:B------:R-:W-:Y:S01]  /*19a0*/  FADD.FTZ R136, R136, R208 ;  /* 0x000000d088887221 */ /* 0x000fe20000010000 */
[----:B------:R-:W-:Y:S01]  /*19b0*/  FMUL.FTZ R208, R80, R208 ;  /* 0x000000d050d07220 */ /* 0x000fe20000410000 */
[-C--:B------:R-:W-:Y:S01]  /*19c0*/  FFMA.FTZ R109, R179, R222.reuse, R109 ;  /* 0x000000deb36d7223 */ /* 0x080fe2000001006d */
[----:B------:R-:W-:Y:S01]  /*19d0*/  FADD.FTZ R137, R137, R222 ;  /* 0x000000de89897221 */ /* 0x000fe20000010000 */
        /* <DEDUP_REMOVED lines=30> */
[----:B------:R0:W5:Y:S01]  /*1bc0*/  LDL.LU R164, [R1+0x40] ;  /* 0x0000400001a47983 */ /* 0x0001620000300800 */
[----:B------:R-:W-:Y:S01]  /*1bd0*/  PRMT R247, R209, 0x7632, R247 ;  /* 0x00007632d1f77816 */ /* 0x000fe200000000f7 */
[----:B------:R-:W-:Y:S01]  /*1be0*/  FMUL.FTZ R180, R233, R180 ;  /* 0x000000b4e9b47220 */ /* 0x000fe20000410000 */
[----:B------:R-:W-:Y:S01]  /*1bf0*/  SHF.L.U32 R209, R209, 0x10, RZ ;  /* 0x00000010d1d17819 */ /* 0x000fe200000006ff */
[----:B------:R-:W-:Y:S01]  /*1c00*/  FMUL.FTZ R181, R233, R181 ;  /* 0x000000b5e9b57220 */ /* 0x000fe20000410000 */
[----:B------:R-:W-:-:S03]  /*1c10*/  SHF.L.U32 R223, R247, 0x10, RZ ;  /* 0x00000010f7df7819 */ /* 0x000fc600000006ff */
[-C--:B------:R-:W-:Y:S01]  /*1c20*/  FFMA.FTZ R110, R180, R209.reuse, R110 ;  /* 0x000000d1b46e7223 */ /* 0x080fe2000001006e */
[----:B------:R-:W-:Y:S01]  /*1c30*/  FADD.FTZ R138, R138, R209 ;  /* 0x000000d18a8a7221 */ /* 0x000fe20000010000 */
[----:B------:R-:W-:Y:S01]  /*1c40*/  FMUL.FTZ R209, R82, R209 ;  /* 0x000000d152d17220 */ /* 0x000fe20000410000 */
        /* <DEDUP_REMOVED lines=8> */
[----:B------:R-:W-:Y:S01]  /*1cd0*/  SHF.L.U32 R224, R248, 0x10, RZ ;  /* 0x00000010f8e07819 */ /* 0x000fe200000006ff */
[----:B------:R-:W-:Y:S01]  /*1ce0*/  FMUL.FTZ R183, R233, R183 ;  /* 0x000000b7e9b77220 */ /* 0x000fe20000410000 */
[----:B------:R-:W-:Y:S01]  /*1cf0*/  FADD.FTZ R132, R132, R210 ;  /* 0x000000d284847221 */ /* 0x000fe20000010000 */
[-C--:B------:R-:W-:Y:S01]  /*1d00*/  FFMA.FTZ R112, R182, R210.reuse, R112 ;  /* 0x000000d2b6707223 */ /* 0x080fe20000010070 */
[----:B------:R-:W-:Y:S01]  /*1d10*/  FMUL.FTZ R210, R76, R210 ;  /* 0x000000d24cd27220 */ /* 0x000fe20000410000 */
[----:B------:R-:W-:Y:S01]  /*1d20*/  FFMA.FTZ R228, R181, R223, R228 ;  /* 0x000000dfb5e47223 */ /* 0x000fe200000100e4 */
[----:B------:R-:W-:Y:S01]  /*1d30*/  PRMT R249, R211, 0x7632, R249 ;  /* 0x00007632d3f97816 */ /* 0x000fe200000000f9 */
[----:B------:R-:W-:Y:S01]  /*1d40*/  FADD.FTZ R229, R229, R223 ;  /* 0x000000dfe5e57221 */ /* 0x000fe20000010000 */
[----:B------:R-:W-:Y:S01]  /*1d50*/  SHF.L.U32 R211, R211, 0x10, RZ ;  /* 0x00000010d3d37819 */ /* 0x000fe200000006ff */
[----:B------:R-:W-:Y:S01]  /*1d60*/  FMUL.FTZ R184, R233, R184 ;  /* 0x000000b8e9b87220 */ /* 0x000fe20000410000 */
        /* <DEDUP_REMOVED lines=20> */
[----:B------:R-:W-:-:S02]  /*1eb0*/  FADD.FTZ R229, R229, R226 ;  /* 0x000000e2e5e57221 */ /* 0x000fc40000010000 */
[-C--:B------:R-:W-:Y:S01]  /*1ec0*/  FFMA.FTZ R117, R187, R227.reuse, R117 ;  /* 0x000000e3bb757223 */ /* 0x080fe20000010075 */
[----:B------:R-:W-:Y:S01]  /*1ed0*/  FADD.FTZ R129, R129, R227 ;  /* 0x000000e381817221 */ /* 0x000fe20000010000 */
        /* <DEDUP_REMOVED lines=8> */
[-C--:B------:R-:W-:Y:S01]  /*1f60*/  FFMA.FTZ R119, R189, R200.reuse, R119 ;  /* 0x000000c8bd777223 */ /* 0x080fe20000010077 */
[----:B------:R-:W-:Y:S01]  /*1f70*/  FADD.FTZ R131, R131, R200 ;  /* 0x000000c883837221 */ /* 0x000fe20000010000 */
[----:B------:R-:W-:Y:S01]  /*1f80*/  FMUL.FTZ R228, R75, R200 ;  /* 0x000000c84be47220 */ /* 0x000fe20000410000 */
[----:B------:R-:W-:Y:S01]  /*1f90*/  FFMA.FTZ R200, R188, R220, R229 ;  /* 0x000000dcbcc87223 */ /* 0x000fe200000100e5 */
[----:B------:R-:W-:Y:S01]  /*1fa0*/  FADD.FTZ R229, R245, R220 ;  /* 0x000000dcf5e57221 */ /* 0x000fe20000010000 */
[----:B------:R-:W-:Y:S01]  /*1fb0*/  SHF.L.U32 R201, R252, 0x10, RZ ;  /* 0x00000010fcc97819 */ /* 0x000fe200000006ff */
[----:B------:R-:W-:Y:S01]  /*1fc0*/  FFMA.FTZ R120, R190, R225, R120 ;  /* 0x000000e1be787223 */ /* 0x000fe20000010078 */
[----:B------:R-:W-:Y:S01]  /*1fd0*/  FADD.FTZ R124, R124, R225 ;  /* 0x000000e17c7c7221 */ /* 0x000fe20000010000 */
[----:B------:R-:W-:Y:S01]  /*1fe0*/  FMUL.FTZ R191, R233, R191 ;  /* 0x000000bfe9bf7220 */ /* 0x000fe20000410000 */
        /* <DEDUP_REMOVED lines=19> */
[----:B------:R-:W-:-:S03]  /*2120*/  FADD.FTZ R245, R201, R230 ;  /* 0x000000e6c9f57221 */ /* 0x000fc60000010000 */
[----:B------:R-:W-:Y:S01]  /*2130*/  FFMA.FTZ R201, R193, R231, R200 ;  /* 0x000000e7c1c97223 */ /* 0x000fe200000100c8 */
[----:B------:R-:W-:Y:S01]  /*2140*/  FADD.FTZ R200, R245, R231 ;  /* 0x000000e7f5c87221 */ /* 0x000fe20000010000 */
[----:B0-----:R-:W-:Y:S06]  /*2150*/  BRA `(.L_x_10020) ;  /* 0x00000000007c7947 */ /* 0x001fec0003800000 */
.L_x_10019:
        /* <DEDUP_REMOVED lines=21> */
[--C-:B------:R-:W-:Y:S01]  /*22b0*/  IMAD.WIDE.U32 R30, R31, 0x20, R28.reuse ;  /* 0x000000201f1e7825 */ /* 0x100fe200078e001c */
[----:B------:R1:W5:Y:S03]  /*22c0*/  LDG.E.128 R60, desc[UR6][R36.64+0x10] ;  /* 0x00001006243c7981 */ /* 0x000366000c1e1d00 */
[----:B------:R-:W-:Y:S01]  /*22d0*/  IMAD.WIDE.U32 R28, R39, 0x20, R28 ;  /* 0x00000020271c7825 */ /* 0x000fe200078e001c */
[----:B------:R1:W5:Y:S04]  /*22e0*/  LDG.E.128 R52, desc[UR6][R34.64+0x10] ;  /* 0x0000100622347981 */ /* 0x000368000c1e1d00 */
[----:B------:R1:W5:Y:S04]  /*22f0*/  LDG.E.128 R48, desc[UR6][R32.64] ;  /* 0x0000000620307981 */ /* 0x000368000c1e1d00 */
[----:B------:R1:W5:Y:S04]  /*2300*/  LDG.E.128 R44, desc[UR6][R32.64+0x10] ;  /* 0x00001006202c7981 */ /* 0x000368000c1e1d00 */
[----:B------:R1:W5:Y:S04]  /*2310*/  LDG.E.128 R40, desc[UR6][R30.64] ;  /* 0x000000061e287981 */ /* 0x000368000c1e1d00 */
[----:B------:R1:W5:Y:S04]  /*2320*/  LDG.E.128 R36, desc[UR6][R30.64+0x10] ;  /* 0x000010061e247981 */ /* 0x000368000c1e1d00 */
[----:B------:R1:W5:Y:S04]  /*2330*/  LDG.E.128 R32, desc[UR6][R28.64] ;  /* 0x000000061c207981 */ /* 0x000368000c1e1d00 */
[----:B-1----:R-:W5:Y:S02]  /*2340*/  LDG.E.128 R28, desc[UR6][R28.64+0x10] ;  /* 0x000010061c1c7981 */ /* 0x002f64000c1e1d00 */
.L_x_10020:
[----:B------:R-:W-:Y:S05]  /*2350*/  BSYNC.RECONVERGENT B1 ;  /* 0x0000000000017941 */ /* 0x000fea0003800200 */
.L_x_10018:
[----:B------:R-:W-:Y:S01]  /*2360*/  UMOV UR4, 0xffffffff ;  /* 0xffffffff00047882 */ /* 0x000fe20000000000 */
[----:B-----5:R-:W-:Y:S02]  /*2370*/  ISETP.GE.AND P3, PT, R244, 0x1, PT ;  /* 0x00000001f400780c */ /* 0x020fe40003f66270 */
        /* <DEDUP_REMOVED lines=19> */
.L_x_10199:
[----:B------:R-:W0:Y:S01]  /*24b0*/  S2R R249, SR_TID.X ;  /* 0x0000000000f97919 */ /* 0x000e220000002100 */
[----:B------:R-:W-:Y:S01]  /*24c0*/  ISETP.NE.U32.AND P1, PT, R234, RZ, PT ;  /* 0x000000ffea00720c */ /* 0x000fe20003f25070 */
[----:B-1----:R-:W-:Y:S01]  /*24d0*/  FADD.FTZ R200, R201, R200 ;  /* 0x000000c8c9c87221 */ /* 0x002fe20000010000 */
[----:B--2---:R-:W-:Y:S02]  /*24e0*/  IMAD R201, R2, UR9, RZ ;  /* 0x0000000902c97c24 */ /* 0x004fe4000f8e02ff */
[----:B------:R-:W-:Y:S01]  /*24f0*/  FADD.FTZ R245, R248, R250 ;  /* 0x000000faf8f57221 */ /* 0x000fe20000010000 */
[----:B------:R-:W-:Y:S01]  /*2500*/  ISETP.NE.AND.EX P1, PT, R235, RZ, PT, P1 ;  /* 0x000000ffeb00720c */ /* 0x000fe20003f25310 */
[----:B------:R-:W-:Y:S01]  /*2510*/  BSSY.RECONVERGENT B1, `(.L_x_10022) ;  /* 0x0000165000017945 */ /* 0x000fe20003800200 */
[----:B------:R-:W-:Y:S01]  /*2520*/  @P3 IADD3 R235, PT, PT, R244, -0x1, RZ ;  /* 0xfffffffff4eb3810 */ /* 0x000fe20007ffe0ff */
[----:B------:R-:W-:Y:S01]  /*2530*/  FMUL.FTZ R244, R245, UR12 ;  /* 0x0000000cf5f47c20 */ /* 0x000fe20008410000 */
[----:B------:R-:W-:Y:S01]  /*2540*/  SHF.R.S32.HI R234, RZ, 0x1f, R201 ;  /* 0x0000001fffea7819 */ /* 0x000fe200000114c9 */
[----:B------:R-:W-:Y:S01]  /*2550*/  FMUL.FTZ R245, R200, UR12 ;  /* 0x0000000cc8f57c20 */ /* 0x000fe20008410000 */
[----:B------:R-:W-:Y:S01]  /*2560*/  ISETP.NE.AND P4, PT, RZ, UR8, PT ;  /* 0x00000008ff007c0c */ /* 0x000fe2000bf85270 */
[----:B------:R-:W-:Y:S01]  /*2570*/  @P3 IMAD R235, R235, UR9, RZ ;  /* 0x00000009ebeb3c24 */ /* 0x000fe2000f8e02ff */
[----:B------:R-:W-:-:S02]  /*2580*/  LEA.HI R201, R234, R201, RZ, 0x3 ;  /* 0x000000c9eac97211 */ /* 0x000fc400078f18ff */
[----:B------:R-:W-:Y:S02]  /*2590*/  FSEL R244, R244, RZ, !P4 ;  /* 0x000000fff4f47208 */ /* 0x000fe40006000000 */
[----:B------:R-:W-:-:S04]  /*25a0*/  @P3 SHF.R.S32.HI R234, RZ, 0x1f, R235 ;  /* 0x0000001fffea3819 */ /* 0x000fc800000114eb */
[----:B------:R-:W-:Y:S01]  /*25b0*/  @P3 LEA.HI R235, R234, R235, RZ, 0x3 ;  /* 0x000000ebeaeb3211 */ /* 0x000fe200078f18ff */
[----:B------:R-:W-:Y:S01]  /*25c0*/  HFMA2 R234, -RZ, RZ, 0, 0 ;  /* 0x00000000ffea7431 */ /* 0x000fe200000001ff */
        /* <DEDUP_REMOVED lines=19> */
.L_x_10026:
[----:B------:R-:W-:Y:S05]  /*2700*/  BSYNC.RECONVERGENT B2 ;  /* 0x0000000000027941 */ /* 0x000fea0003800200 */
.L_x_10025:
        /* <DEDUP_REMOVED lines=10> */
.L_x_10028:
[----:B------:R-:W-:Y:S05]  /*27b0*/  BSYNC.RECONVERGENT B2 ;  /* 0x0000000000027941 */ /* 0x000fea0003800200 */
.L_x_10027:
        /* <DEDUP_REMOVED lines=10> */
.L_x_10030:
[----:B------:R-:W-:Y:S05]  /*2860*/  BSYNC.RECONVERGENT B2 ;  /* 0x0000000000027941 */ /* 0x000fea0003800200 */
.L_x_10029:
        /* <DEDUP_REMOVED lines=10> */
.L_x_10032:
[----:B------:R-:W-:Y:S05]  /*2910*/  BSYNC.RECONVERGENT B2 ;  /* 0x0000000000027941 */ /* 0x000fea0003800200 */
.L_x_10031:
        /* <DEDUP_REMOVED lines=10> */
.L_x_10034:
[----:B------:R-:W-:Y:S05]  /*29c0*/  BSYNC.RECONVERGENT B2 ;  /* 0x0000000000027941 */ /* 0x000fea0003800200 */
.L_x_10033:
        /* <DEDUP_REMOVED lines=10> */
.L_x_10036:
[----:B------:R-:W-:Y:S05]  /*2a70*/  BSYNC.RECONVERGENT B2 ;  /* 0x0000000000027941 */ /* 0x000fea0003800200 */
.L_x_10035:
        /* <DEDUP_REMOVED lines=10> */
.L_x_10038:
[----:B------:R-:W-:Y:S05]  /*2b20*/  BSYNC.RECONVERGENT B2 ;  /* 0x0000000000027941 */ /* 0x000fea0003800200 */
.L_x_10037:
        /* <DEDUP_REMOVED lines=10> */
.L_x_10024:
        /* <DEDUP_REMOVED lines=43> */
.L_x_10041:
[----:B------:R-:W-:Y:S05]  /*2e80*/  BSYNC.RECONVERGENT B2 ;  /* 0x0000000000027941 */ /* 0x000fea0003800200 */
.L_x_10040:
        /* <DEDUP_REMOVED lines=10> */
.L_x_10043:
[----:B------:R-:W-:Y:S05]  /*2f30*/  BSYNC.RECONVERGENT B2 ;  /* 0x0000000000027941 */ /* 0x000fea0003800200 */
.L_x_10042:
        /* <DEDUP_REMOVED lines=10> */
.L_x_10045:
[----:B------:R-:W-:Y:S05]  /*2fe0*/  BSYNC.RECONVERGENT B2 ;  /* 0x0000000000027941 */ /* 0x000fea0003800200 */
.L_x_10044:
        /* <DEDUP_REMOVED lines=10> */
.L_x_10047:
[----:B------:R-:W-:Y:S05]  /*3090*/  BSYNC.RECONVERGENT B2 ;  /* 0x0000000000027941 */ /* 0x000fea0003800200 */
.L_x_10046:
        /* <DEDUP_REMOVED lines=10> */
.L_x_10049:
[----:B------:R-:W-:Y:S05]  /*3140*/  BSYNC.RECONVERGENT B2 ;  /* 0x0000000000027941 */ /* 0x000fea0003800200 */
.L_x_10048:
        /* <DEDUP_REMOVED lines=10> */
.L_x_10051:
[----:B------:R-:W-:Y:S05]  /*31f0*/  BSYNC.RECONVERGENT B2 ;  /* 0x0000000000027941 */ /* 0x000fea0003800200 */
.L_x_10050:
        /* <DEDUP_REMOVED lines=10> */
.L_x_10053:
[----:B------:R-:W-:Y:S05]  /*32a0*/  BSYNC.RECONVERGENT B2 ;  /* 0x0000000000027941 */ /* 0x000fea0003800200 */
.L_x_10052:
[----:B------:R-:W-:Y:S05]  /*32b0*/  @!P3 BRA `(.L_x_10039) ;  /* 0x000000080028b947 */ /* 0x000fea0003800000 */
[----:B------:R-:W-:-:S05]  /*32c0*/  FMUL.FTZ R247, R175, UR13 ;  /* 0x0000000daff77c20 */ /* 0x000fca0008410000 */
[----:B------:R-:W-:-:S04]  /*32d0*/  F2FP.BF16.F32.PACK_AB R247, RZ, R247 ;  /* 0x000000f7fff7723e */ /* 0x000fc800000010ff */
[----:B------:R-:W-:Y:S01]  /*32e0*/  PRMT R167, R167, 0x5410, R247 ;  /* 0x00005410a7a77816 */ /* 0x000fe200000000f7 */
[----:B------:R-:W-:Y:S06]  /*32f0*/  BRA `(.L_x_10039) ;  /* 0x0000000800187947 */ /* 0x000fec0003800000 */
.L_x_10023:
[----:B------:R-:W-:Y:S02]  /*3300*/  MOV R201, UR20 ;  /* 0x0000001400c97c02 */ /* 0x000fe40008000f00 */
[----:B------:R-:W-:Y:S02]  /*3310*/  MOV R200, UR21 ;  /* 0x0000001500c87c02 */ /* 0x000fe40008000f00 */
[----:B------:R-:W-:-:S04]  /*3320*/  ISETP.NE.U32.AND P1, PT, R201, RZ, PT ;  /* 0x000000ffc900720c */ /* 0x000fc80003f25070 */
[----:B------:R-:W-:-:S13]  /*3330*/  ISETP.NE.AND.EX P1, PT, R200, RZ, PT, P1 ;  /* 0x000000ffc800720c */ /* 0x000fda0003f25310 */
[----:B------:R-:W-:Y:S05]  /*3340*/  @P1 BRA `(.L_x_10054) ;  /* 0x0000000400041947 */ /* 0x000fea0003800000 */
[----:B------:R-:W-:-:S04]  /*3350*/  @P2 FFMA.FTZ R247, R0, R245, R244 ;  /* 0x000000f500f72223 */ /* 0x000fc800000100f4 */
[----:B------:R-:W-:Y:S01]  /*3360*/  @P2 FADD.FTZ R248, R10, -R247 ;  /* 0x800000f70af82221 */ /* 0x000fe20000010000 */
[----:B------:R-:W-:-:S03]  /*3370*/  MOV R247, R64 ;  /* 0x0000004000f77202 */ /* 0x000fc60000000f00 */
        /* <DEDUP_REMOVED lines=62> */
.L_x_10054:
        /* <DEDUP_REMOVED lines=64> */
.L_x_10039:
[----:B------:R-:W-:Y:S05]  /*3b60*/  BSYNC.RECONVERGENT B1 ;  /* 0x0000000000017941 */ /* 0x000fea0003800200 */
.L_x_10022:
        /* <DEDUP_REMOVED lines=11> */
[----:B------:R-:W-:Y:S05]  /*3c20*/  @!P1 BRA `(.L_x_10057) ;  /* 0x0000000400049947 */ /* 0x000fea0003800000 */
[-CC-:B------:R-:W-:Y:S01]  /*3c30*/  @P2 FFMA.FTZ R169, R14, R245.reuse, R244.reuse ;  /* 0x000000f50ea92223 */ /* 0x180fe200000100f4 */
[-CC-:B------:R-:W-:Y:S01]  /*3c40*/  @P2 FFMA.FTZ R170, R15, R245.reuse, R244.reuse ;  /* 0x000000f50faa2223 */ /* 0x180fe200000100f4 */
[----:B------:R-:W-:Y:S01]  /*3c50*/  @P2 FFMA.FTZ R171, R16, R245, R244 ;  /* 0x000000f510ab2223 */ /* 0x000fe200000100f4 */
[----:B------:R-:W-:Y:S01]  /*3c60*/  MOV R168, R56 ;  /* 0x0000003800a87202 */ /* 0x000fe20000000f00 */
[----:B------:R-:W-:Y:S01]  /*3c70*/  @P2 FADD.FTZ R169, R198, -R169 ;  /* 0x800000a9c6a92221 */ /* 0x000fe20000010000 */
[----:B------:R-:W-:Y:S01]  /*3c80*/  @P2 FADD.FTZ R170, R212, -R170 ;  /* 0x800000aad4aa2221 */ /* 0x000fe20000010000 */
[----:B------:R-:W-:Y:S01]  /*3c90*/  @P2 FADD.FTZ R171, R199, -R171 ;  /* 0x800000abc7ab2221 */ /* 0x000fe20000010000 */
[----:B------:R-:W1:Y:S01]  /*3ca0*/  @P3 LDC R173, c[0x0][0x40c] ;  /* 0x00010300ffad3b82 */ /* 0x000e620000000800 */
[C---:B------:R-:W-:Y:S01]  /*3cb0*/  @P2 FFMA.FTZ R168, R233.reuse, R169, R56 ;  /* 0x000000a9e9a82223 */ /* 0x040fe20000010038 */
[----:B------:R-:W-:Y:S01]  /*3cc0*/  MOV R169, R57 ;  /* 0x0000003900a97202 */ /* 0x000fe20000000f00 */
[C---:B------:R-:W-:Y:S01]  /*3cd0*/  @P2 FFMA.FTZ R169, R233.reuse, R170, R57 ;  /* 0x000000aae9a92223 */ /* 0x040fe20000010039 */
[----:B------:R-:W-:Y:S01]  /*3ce0*/  MOV R170, R58 ;  /* 0x0000003a00aa7202 */ /* 0x000fe20000000f00 */
[----:B------:R-:W-:Y:S01]  /*3cf0*/  @P2 FFMA.FTZ R170, R233, R171, R58 ;  /* 0x000000abe9aa2223 */ /* 0x000fe2000001003a */
[----:B------:R-:W-:-:S02]  /*3d00*/  @P2 FFMA.FTZ R175, R20, R245, R244 ;  /* 0x000000f514af2223 */ /* 0x000fc400000100f4 */
[----:B------:R-:W2:Y:S02]  /*3d10*/  @P3 LDC R171, c[0x0][0x40c] ;  /* 0x00010300ffab3b82 */ /* 0x000ea40000000800 */
[----:B------:R-:W-:-:S06]  /*3d20*/  @P2 FADD.FTZ R175, R203, -R175 ;  /* 0x800000afcbaf2221 */ /* 0x000fcc0000010000 */
[----:B------:R-:W3:Y:S01]  /*3d30*/  @P3 LDC R172, c[0x0][0x40c] ;  /* 0x00010300ffac3b82 */ /* 0x000ee20000000800 */
[----:B-1----:R-:W-:-:S05]  /*3d40*/  @P3 FMUL.FTZ R173, R169, R173 ;  /* 0x000000ada9ad3220 */ /* 0x002fca0000410000 */
[----:B------:R-:W-:Y:S01]  /*3d50*/  @P3 F2FP.BF16.F32.PACK_AB R173, RZ, R173 ;  /* 0x000000adffad323e */ /* 0x000fe200000010ff */
[----:B--2---:R-:W-:-:S05]  /*3d60*/  @P3 FMUL.FTZ R171, R168, R171 ;  /* 0x000000aba8ab3220 */ /* 0x004fca0000410000 */
[----:B------:R-:W-:Y:S01]  /*3d70*/  @P3 F2FP.BF16.F32.PACK_AB R171, RZ, R171 ;  /* 0x000000abffab323e */ /* 0x000fe200000010ff */
[----:B---3--:R-:W-:-:S03]  /*3d80*/  @P3 FMUL.FTZ R172, R170, R172 ;  /* 0x000000acaaac3220 */ /* 0x008fc60000410000 */
[----:B0-----:R-:W-:Y:S01]  /*3d90*/  @P3 PRMT R164, R171, 0x7610, R164 ;  /* 0x00007610aba43816 */ /* 0x001fe200000000a4 */
[----:B------:R-:W-:-:S03]  /*3da0*/  @P2 FFMA.FTZ R171, R17, R245, R244 ;  /* 0x000000f511ab2223 */ /* 0x000fc600000100f4 */
[----:B------:R-:W-:Y:S01]  /*3db0*/  @P3 PRMT R164, R164, 0x5410, R173 ;  /* 0x00005410a4a43816 */ /* 0x000fe200000000ad */
[----:B------:R-:W-:Y:S01]  /*3dc0*/  @P2 FADD.FTZ R174, R213, -R171 ;  /* 0x800000abd5ae2221 */ /* 0x000fe20000010000 */
[----:B------:R-:W-:Y:S01]  /*3dd0*/  MOV R171, R59 ;  /* 0x0000003b00ab7202 */ /* 0x000fe20000000f00 */
[----:B------:R-:W-:Y:S01]  /*3de0*/  @P2 FFMA.FTZ R173, R18, R245, R244 ;  /* 0x000000f512ad2223 */ /* 0x000fe200000100f4 */
[----:B------:R-:W-:Y:S01]  /*3df0*/  @P3 F2FP.BF16.F32.PACK_AB R172, RZ, R172 ;  /* 0x000000acffac323e */ /* 0x000fe200000010ff */
[C---:B------:R-:W-:Y:S02]  /*3e00*/  @P2 FFMA.FTZ R171, R233.reuse, R174, R59 ;  /* 0x000000aee9ab2223 */ /* 0x040fe4000001003b */
[----:B------:R-:W0:Y:S01]  /*3e10*/  @P3 LDC R174, c[0x0][0x40c] ;  /* 0x00010300ffae3b82 */ /* 0x000e220000000800 */
[----:B------:R-:W-:Y:S01]  /*3e20*/  @P2 FADD.FTZ R173, R202, -R173 ;  /* 0x800000adcaad2221 */ /* 0x000fe20000010000 */
[----:B------:R-:W-:Y:S02]  /*3e30*/  @P3 PRMT R165, R172, 0x7610, R165 ;  /* 0x00007610aca53816 */ /* 0x000fe400000000a5 */
[----:B------:R-:W-:Y:S01]  /*3e40*/  MOV R172, R52 ;  /* 0x0000003400ac7202 */ /* 0x000fe20000000f00 */
[----:B------:R-:W-:-:S03]  /*3e50*/  @P2 FFMA.FTZ R172, R233, R173, R52 ;  /* 0x000000ade9ac2223 */ /* 0x000fc60000010034 */
[----:B------:R-:W1:Y:S01]  /*3e60*/  @P3 LDC R173, c[0x0][0x40c] ;  /* 0x00010300ffad3b82 */ /* 0x000e620000000800 */
[----:B0-----:R-:W-:-:S05]  /*3e70*/  @P3 FMUL.FTZ R174, R171, R174 ;  /* 0x000000aeabae3220 */ /* 0x001fca0000410000 */
[----:B------:R-:W-:Y:S01]  /*3e80*/  @P3 F2FP.BF16.F32.PACK_AB R174, RZ, R174 ;  /* 0x000000aeffae323e */ /* 0x000fe200000010ff */
[----:B-1----:R-:W-:-:S03]  /*3e90*/  @P3 FMUL.FTZ R173, R172, R173 ;  /* 0x000000adacad3220 */ /* 0x002fc60000410000 */
[----:B------:R-:W-:Y:S01]  /*3ea0*/  @P3 PRMT R165, R165, 0x5410, R174 ;  /* 0x00005410a5a53816 */ /* 0x000fe200000000ae */
[----:B------:R-:W-:Y:S01]  /*3eb0*/  @P2 FFMA.FTZ R174, R19, R245, R244 ;  /* 0x000000f513ae2223 */ /* 0x000fe200000100f4 */
[----:B------:R-:W-:-:S03]  /*3ec0*/  @P3 F2FP.BF16.F32.PACK_AB R173, RZ, R173 ;  /* 0x000000adffad323e */ /* 0x000fc600000010ff */
[----:B------:R-:W-:Y:S01]  /*3ed0*/  @P2 FADD.FTZ R174, R214, -R174 ;  /* 0x800000aed6ae2221 */ /* 0x000fe20000010000 */
[----:B------:R-:W-:Y:S02]  /*3ee0*/  @P3 PRMT R166, R173, 0x7610, R166 ;  /* 0x00007610ada63816 */ /* 0x000fe400000000a6 */
[----:B------:R-:W-:Y:S01]  /*3ef0*/  MOV R173, R53 ;  /* 0x0000003500ad7202 */ /* 0x000fe20000000f00 */
        /* <DEDUP_REMOVED lines=14> */
[----:B------:R-:W-:Y:S01]  /*3fe0*/  @P2 FFMA.FTZ R175, R233, R200, R55 ;  /* 0x000000c8e9af2223 */ /* 0x000fe20000010037 */
[----:B------:R-:W-:Y:S06]  /*3ff0*/  @!P3 BRA `(.L_x_10058) ;  /* 0x00000010003cb947 */ /* 0x000fec0003800000 */
[----:B------:R-:W-:-:S05]  /*4000*/  FMUL.FTZ R200, R175, UR13 ;  /* 0x0000000dafc87c20 */ /* 0x000fca0008410000 */
[----:B------:R-:W-:-:S04]  /*4010*/  F2FP.BF16.F32.PACK_AB R200, RZ, R200 ;  /* 0x000000c8ffc8723e */ /* 0x000fc800000010ff */
[----:B------:R-:W-:Y:S01]  /*4020*/  PRMT R167, R167, 0x5410, R200 ;  /* 0x00005410a7a77816 */ /* 0x000fe200000000c8 */
[----:B------:R-:W-:Y:S06]  /*4030*/  BRA `(.L_x_10058) ;  /* 0x00000010002c7947 */ /* 0x000fec0003800000 */
.L_x_10057:
        /* <DEDUP_REMOVED lines=65> */
.L_x_10056:
        /* <DEDUP_REMOVED lines=44> */
.L_x_10061:
[----:B------:R-:W-:Y:S05]  /*4710*/  BSYNC.RECONVERGENT B2 ;  /* 0x0000000000027941 */ /* 0x000fea0003800200 */
.L_x_10060:
        /* <DEDUP_REMOVED lines=10> */
.L_x_10063:
[----:B------:R-:W-:Y:S05]  /*47c0*/  BSYNC.RECONVERGENT B2 ;  /* 0x0000000000027941 */ /* 0x000fea0003800200 */
.L_x_10062:
        /* <DEDUP_REMOVED lines=10> */
.L_x_10065:
[----:B------:R-:W-:Y:S05]  /*4870*/  BSYNC.RECONVERGENT B2 ;  /* 0x0000000000027941 */ /* 0x000fea0003800200 */
.L_x_10064:
        /* <DEDUP_REMOVED lines=10> */
.L_x_10067:
[----:B------:R-:W-:Y:S05]  /*4920*/  BSYNC.RECONVERGENT B2 ;  /* 0x0000000000027941 */ /* 0x000fea0003800200 */
.L_x_10066:
        /* <DEDUP_REMOVED lines=10> */
.L_x_10069:
[----:B------:R-:W-:Y:S05]  /*49d0*/  BSYNC.RECONVERGENT B2 ;  /* 0x0000000000027941 */ /* 0x000fea0003800200 */
.L_x_10068:
        /* <DEDUP_REMOVED lines=10> */
.L_x_10071:
[----:B------:R-:W-:Y:S05]  /*4a80*/  BSYNC.RECONVERGENT B2 ;  /* 0x0000000000027941 */ /* 0x000fea0003800200 */
.L_x_10070:
        /* <DEDUP_REMOVED lines=10> */
.L_x_10073:
[----:B------:R-:W-:Y:S05]  /*4b30*/  BSYNC.RECONVERGENT B2 ;  /* 0x0000000000027941 */ /* 0x000fea0003800200 */
.L_x_10072:
[----:B------:R-:W-:Y:S05]  /*4b40*/  @!P3 BRA `(.L_x_10058) ;  /* 0x000000040068b947 */ /* 0x000fea0003800000 */
[----:B0-----:R-:W-:-:S05]  /*4b50*/  FMUL.FTZ R200, R175, UR13 ;  /* 0x0000000dafc87c20 */ /* 0x001fca0008410000 */
[----:B------:R-:W-:-:S04]  /*4b60*/  F2FP.BF16.F32.PACK_AB R200, RZ, R200 ;  /* 0x000000c8ffc8723e */ /* 0x000fc800000010ff */
[----:B------:R-:W-:Y:S01]  /*4b70*/  PRMT R167, R167, 0x5410, R200 ;  /* 0x00005410a7a77816 */ /* 0x000fe200000000c8 */
[----:B------:R-:W-:Y:S06]  /*4b80*/  BRA `(.L_x_10058) ;  /* 0x0000000400587947 */ /* 0x000fec0003800000 */
.L_x_10059:
        /* <DEDUP_REMOVED lines=10> */
.L_x_10075:
[----:B------:R-:W-:Y:S05]  /*4c30*/  BSYNC.RECONVERGENT B2 ;  /* 0x0000000000027941 */ /* 0x000fea0003800200 */
.L_x_10074:
        /* <DEDUP_REMOVED lines=10> */
.L_x_10077:
[----:B------:R-:W-:Y:S05]  /*4ce0*/  BSYNC.RECONVERGENT B2 ;  /* 0x0000000000027941 */ /* 0x000fea0003800200 */
.L_x_10076:
        /* <DEDUP_REMOVED lines=10> */
.L_x_10079:
[----:B------:R-:W-:Y:S05]  /*4d90*/  BSYNC.RECONVERGENT B2 ;  /* 0x0000000000027941 */ /* 0x000fea0003800200 */
.L_x_10078:
        /* <DEDUP_REMOVED lines=10> */
.L_x_10081:
[----:B------:R-:W-:Y:S05]  /*4e40*/  BSYNC.RECONVERGENT B2 ;  /* 0x0000000000027941 */ /* 0x000fea0003800200 */
.L_x_10080:
        /* <DEDUP_REMOVED lines=10> */
.L_x_10083:
[----:B------:R-:W-:Y:S05]  /*4ef0*/  BSYNC.RECONVERGENT B2 ;  /* 0x0000000000027941 */ /* 0x000fea0003800200 */
.L_x_10082:
        /* <DEDUP_REMOVED lines=10> */
.L_x_10085:
[----:B------:R-:W-:Y:S05]  /*4fa0*/  BSYNC.RECONVERGENT B2 ;  /* 0x0000000000027941 */ /* 0x000fea0003800200 */
.L_x_10084:
        /* <DEDUP_REMOVED lines=10> */
.L_x_10087:
[----:B------:R-:W-:Y:S05]  /*5050*/  BSYNC.RECONVERGENT B2 ;  /* 0x0000000000027941 */ /* 0x000fea0003800200 */
.L_x_10086:
        /* <DEDUP_REMOVED lines=9> */
.L_x_10058:
[----:B------:R-:W-:Y:S05]  /*50f0*/  BSYNC.RECONVERGENT B1 ;  /* 0x0000000000017941 */ /* 0x000fea0003800200 */
.L_x_10055:
        /* <DEDUP_REMOVED lines=77> */
.L_x_10090:
        /* <DEDUP_REMOVED lines=65> */
.L_x_10089:
        /* <DEDUP_REMOVED lines=44> */
.L_x_10094:
[----:B------:R-:W-:Y:S05]  /*5ca0*/  BSYNC.RECONVERGENT B2 ;  /* 0x0000000000027941 */ /* 0x000fea0003800200 */
.L_x_10093:
        /* <DEDUP_REMOVED lines=10> */
.L_x_10096:
[----:B------:R-:W-:Y:S05]  /*5d50*/  BSYNC.RECONVERGENT B2 ;  /* 0x0000000000027941 */ /* 0x000fea0003800200 */
.L_x_10095:
        /* <DEDUP_REMOVED lines=10> */
.L_x_10098:
[----:B------:R-:W-:Y:S05]  /*5e00*/  BSYNC.RECONVERGENT B2 ;  /* 0x0000000000027941 */ /* 0x000fea0003800200 */
.L_x_10097:
        /* <DEDUP_REMOVED lines=10> */
.L_x_10100:
[----:B------:R-:W-:Y:S05]  /*5eb0*/  BSYNC.RECONVERGENT B2 ;  /* 0x0000000000027941 */ /* 0x000fea0003800200 */
.L_x_10099:
        /* <DEDUP_REMOVED lines=10> */
.L_x_10102:
[----:B------:R-:W-:Y:S05]  /*5f60*/  BSYNC.RECONVERGENT B2 ;  /* 0x0000000000027941 */ /* 0x000fea0003800200 */
.L_x_10101:
        /* <DEDUP_REMOVED lines=10> */
.L_x_10104:
[----:B------:R-:W-:Y:S05]  /*6010*/  BSYNC.RECONVERGENT B2 ;  /* 0x0000000000027941 */ /* 0x000fea0003800200 */
.L_x_10103:
        /* <DEDUP_REMOVED lines=10> */
.L_x_10106:
[----:B------:R-:W-:Y:S05]  /*60c0*/  BSYNC.RECONVERGENT B2 ;  /* 0x0000000000027941 */ /* 0x000fea0003800200 */
.L_x_10105:
[----:B------:R-:W-:Y:S05]  /*60d0*/  @!P3 BRA `(.L_x_10091) ;  /* 0x000000040068b947 */ /* 0x000fea0003800000 */
[----:B0-----:R-:W-:-:S05]  /*60e0*/  FMUL.FTZ R200, R175, UR13 ;  /* 0x0000000dafc87c20 */ /* 0x001fca0008410000 */
[----:B------:R-:W-:-:S04]  /*60f0*/  F2FP.BF16.F32.PACK_AB R200, RZ, R200 ;  /* 0x000000c8ffc8723e */ /* 0x000fc800000010ff */
[----:B------:R-:W-:Y:S01]  /*6100*/  PRMT R167, R167, 0x5410, R200 ;  /* 0x00005410a7a77816 */ /* 0x000fe200000000c8 */
[----:B------:R-:W-:Y:S06]  /*6110*/  BRA `(.L_x_10091) ;  /* 0x0000000400587947 */ /* 0x000fec0003800000 */
.L_x_10092:
        /* <DEDUP_REMOVED lines=10> */
.L_x_10108:
[----:B------:R-:W-:Y:S05]  /*61c0*/  BSYNC.RECONVERGENT B2 ;  /* 0x0000000000027941 */ /* 0x000fea0003800200 */
.L_x_10107:
        /* <DEDUP_REMOVED lines=10> */
.L_x_10110:
[----:B------:R-:W-:Y:S05]  /*6270*/  BSYNC.RECONVERGENT B2 ;  /* 0x0000000000027941 */ /* 0x000fea0003800200 */
.L_x_10109:
        /* <DEDUP_REMOVED lines=10> */
.L_x_10112:
[----:B------:R-:W-:Y:S05]  /*6320*/  BSYNC.RECONVERGENT B2 ;  /* 0x0000000000027941 */ /* 0x000fea0003800200 */
.L_x_10111:
        /* <DEDUP_REMOVED lines=10> */
.L_x_10114:
[----:B------:R-:W-:Y:S05]  /*63d0*/  BSYNC.RECONVERGENT B2 ;  /* 0x0000000000027941 */ /* 0x000fea0003800200 */
.L_x_10113:
        /* <DEDUP_REMOVED lines=10> */
.L_x_10116:
[----:B------:R-:W-:Y:S05]  /*6480*/  BSYNC.RECONVERGENT B2 ;  /* 0x0000000000027941 */ /* 0x000fea0003800200 */
.L_x_10115:
        /* <DEDUP_REMOVED lines=10> */
.L_x_10118:
[----:B------:R-:W-:Y:S05]  /*6530*/  BSYNC.RECONVERGENT B2 ;  /* 0x0000000000027941 */ /* 0x000fea0003800200 */
.L_x_10117:
        /* <DEDUP_REMOVED lines=10> */
.L_x_10120:
[----:B------:R-:W-:Y:S05]  /*65e0*/  BSYNC.RECONVERGENT B2 ;  /* 0x0000000000027941 */ /* 0x000fea0003800200 */
.L_x_10119:
        /* <DEDUP_REMOVED lines=9> */
.L_x_10091:
[----:B------:R-:W-:Y:S05]  /*6680*/  BSYNC.RECONVERGENT B1 ;  /* 0x0000000000017941 */ /* 0x000fea0003800200 */
.L_x_10088:
        /* <DEDUP_REMOVED lines=77> */
.L_x_10123:
        /* <DEDUP_REMOVED lines=65> */
.L_x_10122:
        /* <DEDUP_REMOVED lines=44> */
.L_x_10127:
[----:B------:R-:W-:Y:S05]  /*7230*/  BSYNC.RECONVERGENT B2 ;  /* 0x0000000000027941 */ /* 0x000fea0003800200 */
.L_x_10126:
        /* <DEDUP_REMOVED lines=10> */
.L_x_10129:
[----:B------:R-:W-:Y:S05]  /*72e0*/  BSYNC.RECONVERGENT B2 ;  /* 0x0000000000027941 */ /* 0x000fea0003800200 */
.L_x_10128:
        /* <DEDUP_REMOVED lines=10> */
.L_x_10131:
[----:B------:R-:W-:Y:S05]  /*7390*/  BSYNC.RECONVERGENT B2 ;  /* 0x0000000000027941 */ /* 0x000fea0003800200 */
.L_x_10130:
        /* <DEDUP_REMOVED lines=10> */
.L_x_10133:
[----:B------:R-:W-:Y:S05]  /*7440*/  BSYNC.RECONVERGENT B2 ;  /* 0x0000000000027941 */ /* 0x000fea0003800200 */
.L_x_10132:
        /* <DEDUP_REMOVED lines=10> */
.L_x_10135:
[----:B------:R-:W-:Y:S05]  /*74f0*/  BSYNC.RECONVERGENT B2 ;  /* 0x0000000000027941 */ /* 0x000fea0003800200 */
.L_x_10134:
        /* <DEDUP_REMOVED lines=10> */
.L_x_10137:
[----:B------:R-:W-:Y:S05]  /*75a0*/  BSYNC.RECONVERGENT B2 ;  /* 0x0000000000027941 */ /* 0x000fea0003800200 */
.L_x_10136:
        /* <DEDUP_REMOVED lines=10> */
.L_x_10139:
[----:B------:R-:W-:Y:S05]  /*7650*/  BSYNC.RECONVERGENT B2 ;  /* 0x0000000000027941 */ /* 0x000fea0003800200 */
.L_x_10138:
[----:B------:R-:W-:Y:S05]  /*7660*/  @!P3 BRA `(.L_x_10124) ;  /* 0x000000040068b947 */ /* 0x000fea0003800000 */
[----:B0-----:R-:W-:-:S05]  /*7670*/  FMUL.FTZ R200, R175, UR13 ;  /* 0x0000000dafc87c20 */ /* 0x001fca0008410000 */
[----:B------:R-:W-:-:S04]  /*7680*/  F2FP.BF16.F32.PACK_AB R200, RZ, R200 ;  /* 0x000000c8ffc8723e */ /* 0x000fc800000010ff */
[----:B------:R-:W-:Y:S01]  /*7690*/  PRMT R167, R167, 0x5410, R200 ;  /* 0x00005410a7a77816 */ /* 0x000fe200000000c8 */
[----:B------:R-:W-:Y:S06]  /*76a0*/  BRA `(.L_x_10124) ;  /* 0x0000000400587947 */ /* 0x000fec0003800000 */
.L_x_10125:
        /* <DEDUP_REMOVED lines=10> */
.L_x_10141:
[----:B------:R-:W-:Y:S05]  /*7750*/  BSYNC.RECONVERGENT B2 ;  /* 0x0000000000027941 */ /* 0x000fea0003800200 */
.L_x_10140:
        /* <DEDUP_REMOVED lines=10> */
.L_x_10143:
[----:B------:R-:W-:Y:S05]  /*7800*/  BSYNC.RECONVERGENT B2 ;  /* 0x0000000000027941 */ /* 0x000fea0003800200 */
.L_x_10142:
        /* <DEDUP_REMOVED lines=10> */
.L_x_10145:
[----:B------:R-:W-:Y:S05]  /*78b0*/  BSYNC.RECONVERGENT B2 ;  /* 0x0000000000027941 */ /* 0x000fea0003800200 */
.L_x_10144:
        /* <DEDUP_REMOVED lines=10> */
.L_x_10147:
[----:B------:R-:W-:Y:S05]  /*7960*/  BSYNC.RECONVERGENT B2 ;  /* 0x0000000000027941 */ /* 0x000fea0003800200 */
.L_x_10146:
        /* <DEDUP_REMOVED lines=10> */
.L_x_10149:
[----:B------:R-:W-:Y:S05]  /*7a10*/  BSYNC.RECONVERGENT B2 ;  /* 0x0000000000027941 */ /* 0x000fea0003800200 */
.L_x_10148:
        /* <DEDUP_REMOVED lines=10> */
.L_x_10151:
[----:B------:R-:W-:Y:S05]  /*7ac0*/  BSYNC.RECONVERGENT B2 ;  /* 0x0000000000027941 */ /* 0x000fea0003800200 */
.L_x_10150:
        /* <DEDUP_REMOVED lines=10> */
.L_x_10153:
[----:B------:R-:W-:Y:S05]  /*7b70*/  BSYNC.RECONVERGENT B2 ;  /* 0x0000000000027941 */ /* 0x000fea0003800200 */
.L_x_10152:
        /* <DEDUP_REMOVED lines=9> */
.L_x_10124:
[----:B------:R-:W-:Y:S05]  /*7c10*/  BSYNC.RECONVERGENT B1 ;  /* 0x0000000000017941 */ /* 0x000fea0003800200 */
.L_x_10121:
        /* <DEDUP_REMOVED lines=25> */
[-CC-:B------:R-:W-:Y:S01]  /*7db0*/  @P2 FFMA.FTZ R173, R190, R245.reuse, R244.reuse ;  /* 0x000000f5bead2223 */ /* 0x180fe200000100f4 */
[----:B------:R-:W-:Y:S01]  /*7dc0*/  @P2 FFMA.FTZ R174, R191, R245, R244 ;  /* 0x000000f5bfae2223 */ /* 0x000fe200000100f4 */
[----:B------:R-:W2:Y:S02]  /*7dd0*/  @P3 LDC R170, c[0x0][0x40c] ;  /* 0x00010300ffaa3b82 */ /* 0x000ea40000000800 */
[----:B------:R-:W-:Y:S01]  /*7de0*/  @P2 FADD.FTZ R173, R225, -R173 ;  /* 0x800000ade1ad2221 */ /* 0x000fe20000010000 */
[----:B------:R-:W-:Y:S01]  /*7df0*/  @P2 FADD.FTZ R174, R229, -R174 ;  /* 0x800000aee5ae2221 */ /* 0x000fe20000010000 */
[----:B-1----:R-:W-:-:S05]  /*7e00*/  @P3 FMUL.FTZ R171, R169, R171 ;  /* 0x000000aba9ab3220 */ /* 0x002fca0000410000 */
[----:B------:R-:W-:Y:S01]  /*7e10*/  @P3 F2FP.BF16.F32.PACK_AB R171, RZ, R171 ;  /* 0x000000abffab323e */ /* 0x000fe200000010ff */
[----:B--2---:R-:W-:-:S05]  /*7e20*/  @P3 FMUL.FTZ R170, R168, R170 ;  /* 0x000000aaa8aa3220 */ /* 0x004fca0000410000 */
[----:B------:R-:W-:-:S04]  /*7e30*/  @P3 F2FP.BF16.F32.PACK_AB R170, RZ, R170 ;  /* 0x000000aaffaa323e */ /* 0x000fc800000010ff */
[----:B0-----:R-:W-:Y:S02]  /*7e40*/  @P3 PRMT R164, R170, 0x7610, R164 ;  /* 0x00007610aaa43816 */ /* 0x001fe400000000a4 */
[----:B------:R-:W-:Y:S02]  /*7e50*/  MOV R170, R34 ;  /* 0x0000002200aa7202 */ /* 0x000fe40000000f00 */
        /* <DEDUP_REMOVED lines=41> */
.L_x_10156:
        /* <DEDUP_REMOVED lines=65> */
.L_x_10155:
        /* <DEDUP_REMOVED lines=8> */
[----:B------:R-:W-:-:S05]  /*8580*/  FSEL R168, R168, RZ, P2 ;  /* 0x000000ffa8a87208 */ /* 0x000fca0001000000 */
[----:B------:R-:W-:-:S05]  /*8590*/  FMUL.FTZ R168, R168, UR13 ;  /* 0x0000000da8a87c20 */ /* 0x000fca0008410000 */
[----:B------:R-:W-:-:S04]  /*85a0*/  F2FP.BF16.F32.PACK_AB R168, RZ, R168 ;  /* 0x000000a8ffa8723e */ /* 0x000fc800000010ff */
[----:B0-----:R-:W-:-:S07]  /*85b0*/  PRMT R164, R168, 0x7610, R164 ;  /* 0x00007610a8a47816 */ /* 0x001fce00000000a4 */
.L_x_10160:
[----:B------:R-:W-:Y:S05]  /*85c0*/  BSYNC.RECONVERGENT B2 ;  /* 0x0000000000027941 */ /* 0x000fea0003800200 */
.L_x_10159:
        /* <DEDUP_REMOVED lines=10> */
.L_x_10162:
[----:B------:R-:W-:Y:S05]  /*8670*/  BSYNC.RECONVERGENT B2 ;  /* 0x0000000000027941 */ /* 0x000fea0003800200 */
.L_x_10161:
        /* <DEDUP_REMOVED lines=10> */
.L_x_10164:
[----:B------:R-:W-:Y:S05]  /*8720*/  BSYNC.RECONVERGENT B2 ;  /* 0x0000000000027941 */ /* 0x000fea0003800200 */
.L_x_10163:
        /* <DEDUP_REMOVED lines=10> */
.L_x_10166:
[----:B------:R-:W-:Y:S05]  /*87d0*/  BSYNC.RECONVERGENT B2 ;  /* 0x0000000000027941 */ /* 0x000fea0003800200 */
.L_x_10165:
        /* <DEDUP_REMOVED lines=10> */
.L_x_10168:
[----:B------:R-:W-:Y:S05]  /*8880*/  BSYNC.RECONVERGENT B2 ;  /* 0x0000000000027941 */ /* 0x000fea0003800200 */
.L_x_10167:
        /* <DEDUP_REMOVED lines=10> */
.L_x_10170:
[----:B------:R-:W-:Y:S05]  /*8930*/  BSYNC.RECONVERGENT B2 ;  /* 0x0000000000027941 */ /* 0x000fea0003800200 */
.L_x_10169:
        /* <DEDUP_REMOVED lines=10> */
.L_x_10172:
[----:B------:R-:W-:Y:S05]  /*89e0*/  BSYNC.RECONVERGENT B2 ;  /* 0x0000000000027941 */ /* 0x000fea0003800200 */
.L_x_10171:
        /* <DEDUP_REMOVED lines=33> */
[----:B0-----:R-:W-:-:S05]  /*8c00*/  FMUL.FTZ R200, R175, UR13 ;  /* 0x0000000dafc87c20 */ /* 0x001fca0008410000 */
[----:B------:R-:W-:-:S04]  /*8c10*/  F2FP.BF16.F32.PACK_AB R200, RZ, R200 ;  /* 0x000000c8ffc8723e */ /* 0x000fc800000010ff */
[----:B------:R-:W-:Y:S01]  /*8c20*/  PRMT R167, R167, 0x5410, R200 ;  /* 0x00005410a7a77816 */ /* 0x000fe200000000c8 */
[----:B------:R-:W-:Y:S06]  /*8c30*/  BRA `(.L_x_10157) ;  /* 0x0000000400587947 */ /* 0x000fec0003800000 */
.L_x_10158:
        /* <DEDUP_REMOVED lines=10> */
.L_x_10174:
[----:B------:R-:W-:Y:S05]  /*8ce0*/  BSYNC.RECONVERGENT B2 ;  /* 0x0000000000027941 */ /* 0x000fea0003800200 */
.L_x_10173:
        /* <DEDUP_REMOVED lines=10> */
.L_x_10176:
[----:B------:R-:W-:Y:S05]  /*8d90*/  BSYNC.RECONVERGENT B2 ;  /* 0x0000000000027941 */ /* 0x000fea0003800200 */
.L_x_10175:
        /* <DEDUP_REMOVED lines=10> */
.L_x_10178:
[----:B------:R-:W-:Y:S05]  /*8e40*/  BSYNC.RECONVERGENT B2 ;  /* 0x0000000000027941 */ /* 0x000fea0003800200 */
.L_x_10177:
        /* <DEDUP_REMOVED lines=10> */
.L_x_10180:
[----:B------:R-:W-:Y:S05]  /*8ef0*/  BSYNC.RECONVERGENT B2 ;  /* 0x0000000000027941 */ /* 0x000fea0003800200 */
.L_x_10179:
        /* <DEDUP_REMOVED lines=10> */
.L_x_10182:
[----:B------:R-:W-:Y:S05]  /*8fa0*/  BSYNC.RECONVERGENT B2 ;  /* 0x0000000000027941 */ /* 0x000fea0003800200 */
.L_x_10181:
        /* <DEDUP_REMOVED lines=10> */
.L_x_10184:
[----:B------:R-:W-:Y:S05]  /*9050*/  BSYNC.RECONVERGENT B2 ;  /* 0x0000000000027941 */ /* 0x000fea0003800200 */
.L_x_10183:
        /* <DEDUP_REMOVED lines=10> */
.L_x_10186:
[----:B------:R-:W-:Y:S05]  /*9100*/  BSYNC.RECONVERGENT B2 ;  /* 0x0000000000027941 */ /* 0x000fea0003800200 */
.L_x_10185:
[----:B0-----:R-:W-:Y:S01]  /*9110*/  FFMA.FTZ R200, R193, R245, R244 ;  /* 0x000000f5c1c87223 */ /* 0x001fe200000100f4 */
        /* <DEDUP_REMOVED lines=8> */
.L_x_10157:
[----:B------:R-:W-:Y:S05]  /*91a0*/  BSYNC.RECONVERGENT B1 ;  /* 0x0000000000017941 */ /* 0x000fea0003800200 */
.L_x_10154:
[----:B0-----:R-:W0:Y:S01]  /*91b0*/  @P1 LDC.64 R200, c[0x0][0x478] ;  /* 0x00011e00ffc81b82 */ /* 0x001e220000000a00 */
[----:B------:R-:W-:Y:S02]  /*91c0*/  @P1 IADD3 R235, PT, PT, R235, 0x80, RZ ;  /* 0x00000080ebeb1810 */ /* 0x000fe40007ffe0ff */
[----:B------:R-:W-:-:S03]  /*91d0*/  @P3 IADD3 R234, PT, PT, R234, 0x80, RZ ;  /* 0x00000080eaea3810 */ /* 0x000fc60007ffe0ff */
        /* <DEDUP_REMOVED lines=10> */
.L_x_10017:
[----:B------:R-:W-:Y:S05]  /*9280*/  BSYNC B0 ;  /* 0x0000000000007941 */ /* 0x000fea0003800000 */
.L_x_10016:
        /* <DEDUP_REMOVED lines=75> */
[----:B------:R-:W3:Y:S01]  /*9740*/  LDC R16, c[0x0][0x388] ;  /* 0x0000e200ff107b82 */ /* 0x000ee20000000800 */
        /* <DEDUP_REMOVED lines=11> */
[----:B--2---:R-:W-:Y:S01]  /*9800*/  FADD.FTZ R5, R5, R24 ;  /* 0x0000001805057221 */ /* 0x004fe20000010000 */
[----:B---3--:R-:W-:Y:S02]  /*9810*/  IMAD R16, R16, UR4, RZ ;  /* 0x0000000410107c24 */ /* 0x008fe4000f8e02ff */
[----:B------:R-:W2:Y:S01]  /*9820*/  LDS R37, [R0+0x4c00] ;  /* 0x004c000000257984 */ /* 0x000ea20000000800 */
[----:B------:R-:W-:-:S03]  /*9830*/  FADD.FTZ R6, R6, R27 ;  /* 0x0000001b06067221 */ /* 0x000fc60000010000 */
        /* <DEDUP_REMOVED lines=13> */
[----:B------:R-:W-:Y:S02]  /*9910*/  IADD3 R5, P0, PT, R16, R249, RZ ;  /* 0x000000f910057210 */ /* 0x000fe40007f1e0ff */
[----:B------:R-:W-:Y:S01]  /*9920*/  STS.128 [R246+0x400], R92 ;  /* 0x0004005cf6007388 */ /* 0x000fe20000000c00 */
[----:B--2---:R-:W-:Y:S01]  /*9930*/  FADD.FTZ R37, R6, R37 ;  /* 0x0000002506257221 */ /* 0x004fe20000010000 */
[----:B------:R-:W-:Y:S02]  /*9940*/  IADD3.X R2, PT, PT, RZ, RZ, RZ, P0, !PT ;  /* 0x000000ffff027210 */ /* 0x000fe400007fe4ff */
[----:B------:R-:W-:Y:S01]  /*9950*/  STS.128 [R246+0x410], R96 ;  /* 0x00041060f6007388 */ /* 0x000fe20000000c00 */
[----:B------:R-:W-:Y:S01]  /*9960*/  SHF.L.U32 R4, R5, 0x2, RZ ;  /* 0x0000000205047819 */ /* 0x000fe200000006ff */
[----:B---3--:R-:W-:Y:S01]  /*9970*/  FADD.FTZ R7, R7, R36 ;  /* 0x0000002407077221 */ /* 0x008fe20000010000 */
[----:B------:R-:W-:Y:S01]  /*9980*/  SHF.L.U64.HI R5, R5, 0x2, R2 ;  /* 0x0000000205057819 */ /* 0x000fe20000010202 */
[----:B------:R-:W-:Y:S01]  /*9990*/  STS.128 [R246+0x800], R100 ;  /* 0x00080064f6007388 */ /* 0x000fe20000000c00 */
[----:B------:R-:W-:-:S02]  /*99a0*/  IADD3 R2, P0, PT, R4, UR18, RZ ;  /* 0x0000001204027c10 */ /* 0x000fc4000ff1e0ff */
[----:B------:R-:W-:Y:S01]  /*99b0*/  IADD3 R4, P1, PT, R4, UR16, RZ ;  /* 0x0000001004047c10 */ /* 0x000fe2000ff3e0ff */
[----:B------:R-:W-:Y:S01]  /*99c0*/  STS.128 [R246+0x810], R104 ;  /* 0x00081068f6007388 */ /* 0x000fe20000000c00 */
[C---:B------:R-:W-:Y:S02]  /*99d0*/  IADD3.X R3, PT, PT, R5.reuse, UR19, RZ, P0, !PT ;  /* 0x0000001305037c10 */ /* 0x040fe400087fe4ff */
[----:B------:R-:W-:Y:S01]  /*99e0*/  IADD3.X R5, PT, PT, R5, UR17, RZ, P1, !PT ;  /* 0x0000001105057c10 */ /* 0x000fe20008ffe4ff */
        /* <DEDUP_REMOVED lines=106> */
.L_x_10021:
[----:B0-----:R-:W-:Y:S01]  /*a090*/  HFMA2 R247, -RZ, RZ, 0, 5.9604644775390625e-08 ;  /* 0x00000001fff77431 */ /* 0x001fe200000001ff */
[----:B------:R-:W-:Y:S01]  /*a0a0*/  BSSY B1, `(.L_x_10188) ;  /* 0x0000006000017945 */ /* 0x000fe20003800000 */
[----:B------:R-:W-:Y:S02]  /*a0b0*/  MOV R246, 0x1f ;  /* 0x0000001f00f67802 */ /* 0x000fe40000000f00 */
[----:B------:R-:W-:-:S07]  /*a0c0*/  MOV R245, 0xffffffff ;  /* 0xffffffff00f57802 */ /* 0x000fce0000000f00 */
[----:B------:R-:W-:Y:S05]  /*a0d0*/  WARPSYNC.COLLECTIVE R245, `(.L_x_10189) ;  /* 0x00000000f5087348 */ /* 0x000fea0003c00000 */
[----:B------:R0:W1:Y:S02]  /*a0e0*/  SHFL.BFLY P1, R249, R200, R247, R246 ;  /* 0x0c0000f7c8f97389 */ /* 0x00006400000200f6 */
[----:B01----:R-:W-:Y:S05]  /*a0f0*/  ENDCOLLECTIVE ;  /* 0x000000000000791b */ /* 0x003fea0003800000 */
.L_x_10189:
[----:B------:R-:W-:Y:S05]  /*a100*/  BSYNC B1 ;  /* 0x0000000000017941 */ /* 0x000fea0003800000 */
.L_x_10188:
        /* <DEDUP_REMOVED lines=9> */
.L_x_10190:
[----:B------:R-:W-:Y:S01]  /*a1a0*/  HFMA2 R247, -RZ, RZ, 0, 1.1920928955078125e-07 ;  /* 0x00000002fff77431 */ /* 0x000fe200000001ff */
[----:B------:R-:W-:-:S05]  /*a1b0*/  MOV R200, R249 ;  /* 0x000000f900c87202 */ /* 0x000fca0000000f00 */
[----:B------:R-:W-:Y:S01]  /*a1c0*/  FADD.FTZ R201, R200, R201 ;  /* 0x000000c9c8c97221 */ /* 0x000fe20000010000 */
[----:B------:R-:W-:-:S07]  /*a1d0*/  MOV R200, R248 ;  /* 0x000000f800c87202 */ /* 0x000fce0000000f00 */
[----:B------:R-:W-:Y:S05]  /*a1e0*/  WARPSYNC.COLLECTIVE R245, `(.L_x_10191) ;  /* 0x00000000f5087348 */ /* 0x000fea0003c00000 */
[----:B------:R0:W1:Y:S02]  /*a1f0*/  SHFL.BFLY P1, R249, R200, R247, R246 ;  /* 0x0c0000f7c8f97389 */ /* 0x00006400000200f6 */
[----:B01----:R-:W-:Y:S05]  /*a200*/  ENDCOLLECTIVE ;  /* 0x000000000000791b */ /* 0x003fea0003800000 */
.L_x_10191:
[----:B------:R-:W-:-:S05]  /*a210*/  MOV R200, R249 ;  /* 0x000000f900c87202 */ /* 0x000fca0000000f00 */
[----:B------:R-:W-:Y:S01]  /*a220*/  FADD.FTZ R248, R248, R200 ;  /* 0x000000c8f8f87221 */ /* 0x000fe20000010000 */
[----:B------:R-:W-:-:S07]  /*a230*/  MOV R200, R201 ;  /* 0x000000c900c87202 */ /* 0x000fce0000000f00 */
[----:B------:R-:W-:Y:S05]  /*a240*/  WARPSYNC.COLLECTIVE R245, `(.L_x_10192) ;  /* 0x00000000f5087348 */ /* 0x000fea0003c00000 */
[----:B------:R0:W1:Y:S02]  /*a250*/  SHFL.BFLY P1, R249, R200, R247, R246 ;  /* 0x0c0000f7c8f97389 */ /* 0x00006400000200f6 */
[----:B01----:R-:W-:Y:S05]  /*a260*/  ENDCOLLECTIVE ;  /* 0x000000000000791b */ /* 0x003fea0003800000 */
.L_x_10192:
[----:B------:R-:W-:Y:S01]  /*a270*/  HFMA2 R247, -RZ, RZ, 0, 2.384185791015625e-07 ;  /* 0x00000004fff77431 */ /* 0x000fe200000001ff */
[----:B------:R-:W-:-:S05]  /*a280*/  MOV R200, R249 ;  /* 0x000000f900c87202 */ /* 0x000fca0000000f00 */
[----:B------:R-:W-:Y:S01]  /*a290*/  FADD.FTZ R201, R201, R200 ;  /* 0x000000c8c9c97221 */ /* 0x000fe20000010000 */
[----:B------:R-:W-:-:S07]  /*a2a0*/  MOV R200, R248 ;  /* 0x000000f800c87202 */ /* 0x000fce0000000f00 */
[----:B------:R-:W-:Y:S05]  /*a2b0*/  WARPSYNC.COLLECTIVE R245, `(.L_x_10193) ;  /* 0x00000000f5087348 */ /* 0x000fea0003c00000 */
[----:B------:R0:W1:Y:S02]  /*a2c0*/  SHFL.BFLY P1, R249, R200, R247, R246 ;  /* 0x0c0000f7c8f97389 */ /* 0x00006400000200f6 */
[----:B01----:R-:W-:Y:S05]  /*a2d0*/  ENDCOLLECTIVE ;  /* 0x000000000000791b */ /* 0x003fea0003800000 */
.L_x_10193:
[----:B------:R-:W-:-:S05]  /*a2e0*/  MOV R200, R249 ;  /* 0x000000f900c87202 */ /* 0x000fca0000000f00 */
[----:B------:R-:W-:Y:S01]  /*a2f0*/  FADD.FTZ R248, R248, R200 ;  /* 0x000000c8f8f87221 */ /* 0x000fe20000010000 */
[----:B------:R-:W-:-:S07]  /*a300*/  MOV R200, R201 ;  /* 0x000000c900c87202 */ /* 0x000fce0000000f00 */
[----:B------:R-:W-:Y:S05]  /*a310*/  WARPSYNC.COLLECTIVE R245, `(.L_x_10194) ;  /* 0x00000000f5087348 */ /* 0x000fea0003c00000 */
[----:B------:R0:W1:Y:S02]  /*a320*/  SHFL.BFLY P1, R249, R200, R247, R246 ;  /* 0x0c0000f7c8f97389 */ /* 0x00006400000200f6 */
[----:B01----:R-:W-:Y:S05]  /*a330*/  ENDCOLLECTIVE ;  /* 0x000000000000791b */ /* 0x003fea0003800000 */
.L_x_10194:
[----:B------:R-:W-:Y:S01]  /*a340*/  HFMA2 R247, -RZ, RZ, 0, 4.76837158203125e-07 ;  /* 0x00000008fff77431 */ /* 0x000fe200000001ff */
[----:B------:R-:W-:-:S05]  /*a350*/  MOV R200, R249 ;  /* 0x000000f900c87202 */ /* 0x000fca0000000f00 */
[----:B------:R-:W-:Y:S01]  /*a360*/  FADD.FTZ R201, R201, R200 ;  /* 0x000000c8c9c97221 */ /* 0x000fe20000010000 */
[----:B------:R-:W-:-:S07]  /*a370*/  MOV R200, R248 ;  /* 0x000000f800c87202 */ /* 0x000fce0000000f00 */
[----:B------:R-:W-:Y:S05]  /*a380*/  WARPSYNC.COLLECTIVE R245, `(.L_x_10195) ;  /* 0x00000000f5087348 */ /* 0x000fea0003c00000 */
[----:B------:R0:W1:Y:S02]  /*a390*/  SHFL.BFLY P1, R249, R200, R247, R246 ;  /* 0x0c0000f7c8f97389 */ /* 0x00006400000200f6 */
[----:B01----:R-:W-:Y:S05]  /*a3a0*/  ENDCOLLECTIVE ;  /* 0x000000000000791b */ /* 0x003fea0003800000 */
.L_x_10195:
[----:B------:R-:W-:-:S05]  /*a3b0*/  MOV R200, R249 ;  /* 0x000000f900c87202 */ /* 0x000fca0000000f00 */
[----:B------:R-:W-:Y:S01]  /*a3c0*/  FADD.FTZ R248, R248, R200 ;  /* 0x000000c8f8f87221 */ /* 0x000fe20000010000 */
[----:B------:R-:W-:-:S07]  /*a3d0*/  MOV R200, R201 ;  /* 0x000000c900c87202 */ /* 0x000fce0000000f00 */
[----:B------:R-:W-:Y:S05]  /*a3e0*/  WARPSYNC.COLLECTIVE R245, `(.L_x_10196) ;  /* 0x00000000f5087348 */ /* 0x000fea0003c00000 */
[----:B------:R0:W1:Y:S02]  /*a3f0*/  SHFL.BFLY P1, R249, R200, R247, R246 ;  /* 0x0c0000f7c8f97389 */ /* 0x00006400000200f6 */
[----:B01----:R-:W-:Y:S05]  /*a400*/  ENDCOLLECTIVE ;  /* 0x000000000000791b */ /* 0x003fea0003800000 */
.L_x_10196:
[----:B------:R-:W-:Y:S01]  /*a410*/  HFMA2 R247, -RZ, RZ, 0, 9.5367431640625e-07 ;  /* 0x00000010fff77431 */ /* 0x000fe200000001ff */
[----:B------:R-:W-:-:S05]  /*a420*/  MOV R200, R249 ;  /* 0x000000f900c87202 */ /* 0x000fca0000000f00 */
[----:B------:R-:W-:Y:S01]  /*a430*/  FADD.FTZ R201, R201, R200 ;  /* 0x000000c8c9c97221 */ /* 0x000fe20000010000 */
[----:B------:R-:W-:-:S07]  /*a440*/  MOV R200, R248 ;  /* 0x000000f800c87202 */ /* 0x000fce0000000f00 */
[----:B------:R-:W-:Y:S05]  /*a450*/  WARPSYNC.COLLECTIVE R245, `(.L_x_10197) ;  /* 0x00000000f5087348 */ /* 0x000fea0003c00000 */
[----:B------:R0:W1:Y:S02]  /*a460*/  SHFL.BFLY P1, R249, R200, R247, R246 ;  /* 0x0c0000f7c8f97389 */ /* 0x00006400000200f6 */
[----:B01----:R-:W-:Y:S05]  /*a470*/  ENDCOLLECTIVE ;  /* 0x000000000000791b */ /* 0x003fea0003800000 */
.L_x_10197:
[----:B------:R-:W-:Y:S02]  /*a480*/  MOV R200, R201 ;  /* 0x000000c900c87202 */ /* 0x000fe40000000f00 */
[----:B------:R-:W-:-:S07]  /*a490*/  MOV R250, R249 ;  /* 0x000000f900fa7202 */ /* 0x000fce0000000f00 */
[----:B------:R-:W-:Y:S05]  /*a4a0*/  WARPSYNC.COLLECTIVE R245, `(.L_x_10198) ;  /* 0x00000000f5087348 */ /* 0x000fea0003c00000 */
[----:B------:R0:W1:Y:S02]  /*a4b0*/  SHFL.BFLY P1, R249, R200, R247, R246 ;  /* 0x0c0000f7c8f97389 */ /* 0x00006400000200f6 */
[----:B01----:R-:W-:Y:S05]  /*a4c0*/  ENDCOLLECTIVE ;  /* 0x000000000000791b */ /* 0x003fea0003800000 */
.L_x_10198:
[----:B------:R-:W-:Y:S01]  /*a4d0*/  MOV R200, R249 ;  /* 0x000000f900c87202 */ /* 0x000fe20000000f00 */
[----:B------:R-:W-:Y:S06]  /*a4e0*/  BRA `(.L_x_10199) ;  /* 0xffffff7c00f07947 */ /* 0x000fec000383ffff */
.L_x_10200:
        /* <DEDUP_REMOVED lines=9> */
.L_x_25435:


//--------------------- .text._ZN10layer_norm13ln_bwd_kernelINS_13Kernel_traitsIf13__nv_bfloat16fS2_fjLj1280ELj1ELj4ELj1ELj16ENS_18Kernel_traits_baseILj1280EfS2_fS2_fjLj128EEEEELb0ELb1ELb0ELb0EEEvNS_9BwdParamsE --------------------------
	.section	.text._ZN10layer_norm13ln_bwd_kernelINS_13Kernel_traitsIf13__nv_bfloat16fS2_fjLj1280ELj1ELj4ELj1ELj16ENS_18Kernel_traits_baseILj1280EfS2_fS2_fjLj128EEEEELb0ELb1ELb0ELb0EEEvNS_9BwdParamsE,"ax",@progbits
	.align	128
        .global         _ZN10layer_norm13ln_bwd_kernelINS_13Kernel_traitsIf13__nv_bfloat16fS2_fjLj1280ELj1ELj4ELj1ELj16ENS_18Kernel_traits_baseILj1280EfS2_fS2_fjLj128EEEEELb0ELb1ELb0ELb0EEEvNS_9BwdParamsE
        .type           _ZN10layer_norm13ln_bwd_kernelINS_13Kernel_traitsIf13__nv_bfloat16fS2_fjLj1280ELj1ELj4ELj1ELj16ENS_18Kernel_traits_baseILj1280EfS2_fS2_fjLj128EEEEELb0ELb1ELb0ELb0EEEvNS_9BwdParamsE,@function
        .size           _ZN10layer_norm13ln_bwd_kernelINS_13Kernel_traitsIf13__nv_bfloat16fS2_fjLj1280ELj1ELj4ELj1ELj16ENS_18Kernel_traits_baseILj1280EfS2_fS2_fjLj128EEEEELb0ELb1ELb0ELb0EEEvNS_9BwdParamsE,(.L_x_25436 - _ZN10layer_norm13ln_bwd_kernelINS_13Kernel_traitsIf13__nv_bfloat16fS2_fjLj1280ELj1ELj4ELj1ELj16ENS_18Kernel_traits_baseILj1280EfS2_fS2_fjLj128EEEEELb0ELb1ELb0ELb0EEEvNS_9BwdParamsE)
        .other          _ZN10layer_norm13ln_bwd_kernelINS_13Kernel_traitsIf13__nv_bfloat16fS2_fjLj1280ELj1ELj4ELj1ELj16ENS_18Kernel_traits_baseILj1280EfS2_fS2_fjLj128EEEEELb0ELb1ELb0ELb0EEEvNS_9BwdParamsE,@"STO_CUDA_ENTRY STV_DEFAULT"
_ZN10layer_norm13ln_bwd_kernelINS_13Kernel_traitsIf13__nv_bfloat16fS2_fjLj1280ELj1ELj4ELj1ELj16ENS_18Kernel_traits_baseILj1280EfS2_fS2_fjLj128EEEEELb0ELb1ELb0ELb0EEEvNS_9BwdParamsE:
.text._ZN10layer_norm13ln_bwd_kernelINS_13Kernel_traitsIf13__nv_bfloat16fS2_fjLj1280ELj1ELj4ELj1ELj16ENS_18Kernel_traits_baseILj1280EfS2_fS2_fjLj128EEEEELb0ELb1ELb0ELb0EEEvNS_9BwdParamsE:
        /* <DEDUP_REMOVED lines=17> */
[----:B------:R-:W-:Y:S01]  /*0110*/  STL [R1+0x28], R10 ;  /* 0x0000280a01007387 */ /* 0x000fe20000100800 */
[----:B------:R-:W-:Y:S02]  /*0120*/  MOV R27, R10 ;  /* 0x0000000a001b7202 */ /* 0x000fe40000000f00 */
[----:B------:R-:W-:-:S04]  /*0130*/  LEA.HI.SX32 R11, R0, R3, 0x1d ;  /* 0x00000003000b7211 */ /* 0x000fc800078feaff */
[C---:B------:R-:W-:Y:S01]  /*0140*/  ISETP.GE.U32.AND P0, PT, R11.reuse, 0x20, PT ;  /* 0x000000200b00780c */ /* 0x040fe20003f06070 */
[----:B------:R1:W-:Y:S01]  /*0150*/  STL [R1+0x20], R11 ;  /* 0x0000200b01007387 */ /* 0x0003e20000100800 */
[C---:B------:R-:W-:Y:S02]  /*0160*/  ISETP.GE.U32.AND P1, PT, R11.reuse, 0x40, PT ;  /* 0x000000400b00780c */ /* 0x040fe40003f26070 */
[C---:B------:R-:W-:Y:S01]  /*0170*/  ISETP.GE.U32.AND P2, PT, R11.reuse, 0x60, PT ;  /* 0x000000600b00780c */ /* 0x040fe20003f46070 */
[----:B------:R-:W4:Y:S01]  /*0180*/  LDL.64 R68, [R1+0x180] ;  /* 0x0001800001447983 */ /* 0x000f220000100a00 */
[C---:B------:R-:W-:Y:S02]  /*0190*/  ISETP.GE.U32.AND P3, PT, R11.reuse, 0x80, PT ;  /* 0x000000800b00780c */ /* 0x040fe40003f66070 */
[----:B------:R-:W-:Y:S01]  /*01a0*/  ISETP.GE.U32.AND P4, PT, R11, 0xa0, PT ;  /* 0x000000a00b00780c */ /* 0x000fe20003f86070 */
[----:B------:R-:W4:Y:S04]  /*01b0*/  LDL.64 R70, [R1+0x188] ;  /* 0x0001880001467983 */ /* 0x000f280000100a00 */
[----:B------:R-:W2:Y:S01]  /*01c0*/  LDL.64 R64, [R1+0x170] ;  /* 0x0001700001407983 */ /* 0x000ea20000100a00 */
[----:B---3--:R-:W3:Y:S03]  /*01d0*/  @P0 LDC.64 R2, c[0x0][0x3d0] ;  /* 0x0000f400ff020b82 */ /* 0x008ee60000000a00 */
[----:B------:R-:W2:Y:S04]  /*01e0*/  LDL.64 R66, [R1+0x178] ;  /* 0x0001780001427983 */ /* 0x000ea80000100a00 */
[----:B------:R-:W2:Y:S01]  /*01f0*/  LDL.64 R60, [R1+0x160] ;  /* 0x00016000013c7983 */ /* 0x000ea20000100a00 */
[----:B------:R-:W0:Y:S03]  /*0200*/  @P0 LDC.64 R4, c[0x0][0x3e8] ;  /* 0x0000fa00ff040b82 */ /* 0x000e260000000a00 */
[----:B------:R-:W2:Y:S04]  /*0210*/  LDL.64 R62, [R1+0x168] ;  /* 0x00016800013e7983 */ /* 0x000ea80000100a00 */
[----:B------:R-:W2:Y:S01]  /*0220*/  LDL.64 R56, [R1+0x150] ;  /* 0x0001500001387983 */ /* 0x000ea20000100a00 */
[----:B------:R-:W1:Y:S03]  /*0230*/  @P1 LDC.64 R6, c[0x0][0x3d0] ;  /* 0x0000f400ff061b82 */ /* 0x000e660000000a00 */
        /* <DEDUP_REMOVED lines=16> */
[----:B------:R-:W2:Y:S04]  /*0340*/  LDL.64 R32, [R1+0xf0] ;  /* 0x0000f00001207983 */ /* 0x000ea80000100a00 */
[----:B------:R-:W2:Y:S01]  /*0350*/  LDL.64 R34, [R1+0xf8] ;  /* 0x0000f80001227983 */ /* 0x000ea20000100a00 */
[C---:B---3--:R-:W-:Y:S01]  /*0360*/  @P0 IMAD.WIDE.U32 R2, R27.reuse, 0x20, R2 ;  /* 0x000000201b020825 */ /* 0x048fe200078e0002 */
[----:B------:R-:W3:Y:S03]  /*0370*/  @P4 LDC.64 R22, c[0x0][0x3d0] ;  /* 0x0000f400ff164b82 */ /* 0x000ee60000000a00 */
[C---:B0-----:R-:W-:Y:S01]  /*0380*/  @P0 IMAD.WIDE.U32 R4, R27.reuse, 0x20, R4 ;  /* 0x000000201b040825 */ /* 0x041fe200078e0004 */
[----:B------:R-:W-:-:S04]  /*0390*/  @P0 LOP3.LUT R27, R27, 0x20, RZ, 0xfc, !PT ;  /* 0x000000201b1b0812 */ /* 0x000fc800078efcff */
[----:B------:R-:W0:Y:S01]  /*03a0*/  @P4 LDC.64 R24, c[0x0][0x3e8] ;  /* 0x0000fa00ff184b82 */ /* 0x000e220000000a00 */
[C---:B-1----:R-:W-:Y:S01]  /*03b0*/  @P1 IMAD.WIDE.U32 R10, R27.reuse, 0x20, R6 ;  /* 0x000000201b0a1825 */ /* 0x042fe200078e0006 */
[----:B------:R-:W-:Y:S03]  /*03c0*/  STL [R1+0xe0], RZ ;  /* 0x0000e0ff01007387 */ /* 0x000fe60000100800 */
[C---:B------:R-:W-:Y:S01]  /*03d0*/  @P1 IMAD.WIDE.U32 R12, R27.reuse, 0x20, R8 ;  /* 0x000000201b0c1825 */ /* 0x040fe200078e0008 */
[----:B------:R-:W-:Y:S01]  /*03e0*/  @P1 IADD3 R27, PT, PT, R27, 0x20, RZ ;  /* 0x000000201b1b1810 */ /* 0x000fe20007ffe0ff */
[----:B------:R-:W5:Y:S04]  /*03f0*/  @P0 LDG.E.128 R172, desc[UR6][R4.64] ;  /* 0x0000000604ac0981 */ /* 0x000f68000c1e1d00 */
[C---:B------:R-:W-:Y:S01]  /*0400*/  @P2 IMAD.WIDE.U32 R14, R27.reuse, 0x20, R14 ;  /* 0x000000201b0e2825 */ /* 0x040fe200078e000e */
[----:B------:R-:W5:Y:S03]  /*0410*/  @P1 LDG.E.128 R164, desc[UR6][R12.64] ;  /* 0x000000060ca41981 */ /* 0x000f66000c1e1d00 */
        /* <DEDUP_REMOVED lines=8> */
[C---:B---3--:R-:W-:Y:S01]  /*04a0*/  @P4 IMAD.WIDE.U32 R6, R27.reuse, 0x20, R22 ;  /* 0x000000201b064825 */ /* 0x048fe200078e0016 */
[----:B------:R-:W5:Y:S03]  /*04b0*/  @P3 LDG.E.128 R148, desc[UR6][R20.64] ;  /* 0x0000000614943981 */ /* 0x000f66000c1e1d00 */
[----:B0-----:R-:W-:Y:S01]  /*04c0*/  @P4 IMAD.WIDE.U32 R8, R27, 0x20, R24 ;  /* 0x000000201b084825 */ /* 0x001fe200078e0018 */
[----:B------:R-:W5:Y:S04]  /*04d0*/  @P3 LDG.E.128 R144, desc[UR6][R20.64+0x10] ;  /* 0x0000100614903981 */ /* 0x000f68000c1e1d00 */
[----:B------:R-:W5:Y:S04]  /*04e0*/  @P4 LDG.E.128 R140, desc[UR6][R8.64] ;  /* 0x00000006088c4981 */ /* 0x000f68000c1e1d00 */
[----:B------:R-:W5:Y:S01]  /*04f0*/  @P4 LDG.E.128 R136, desc[UR6][R8.64+0x10] ;  /* 0x0000100608884981 */ /* 0x000f62000c1e1d00 */
[----:B------:R-:W0:Y:S01]  /*0500*/  S2UR UR4, SR_CTAID.X ;  /* 0x00000000000479c3 */ /* 0x000e220000002500 */
[----:B------:R-:W-:-:S02]  /*0510*/  SHF.R.U32.HI R0, RZ, 0x5, R28 ;  /* 0x00000005ff007819 */ /* 0x000fc4000001161c */
        /* <DEDUP_REMOVED lines=11> */
[----:B0-----:R-:W-:-:S06]  /*05d0*/  USHF.L.U32 UR4, UR4, 0x2, URZ ;  /* 0x0000000204047899 */ /* 0x001fcc00080006ff */
[----:B-1----:R-:W-:Y:S01]  /*05e0*/  LOP3.LUT R2, R0, UR4, RZ, 0xfc, !PT ;  /* 0x0000000400027c12 */ /* 0x002fe2000f8efcff */
        /* <DEDUP_REMOVED lines=37> */
[----:B------:R3:W-:Y:S04]  /*0840*/  STL [R1+0xe4], RZ ;  /* 0x0000e4ff01007387 */ /* 0x0007e80000100800 */
[----:B------:R3:W-:Y:S04]  /*0850*/  STL [R1+0xe8], RZ ;  /* 0x0000e8ff01007387 */ /* 0x0007e80000100800 */
[----:B--2---:R3:W-:Y:S04]  /*0860*/  @P0 STL.64 [R1+0x170], R64 ;  /* 0x0001704001000387 */ /* 0x0047e80000100a00 */
[----:B------:R3:W-:Y:S04]  /*0870*/  @P0 STL.64 [R1+0x178], R66 ;  /* 0x0001784201000387 */ /* 0x0007e80000100a00 */
[----:B------:R3:W-:Y:S04]  /*0880*/  STL [R1+0xec], RZ ;  /* 0x0000ecff01007387 */ /* 0x0007e80000100800 */
[----:B----4-:R3:W-:Y:S04]  /*0890*/  @P1 STL.64 [R1+0x160], R60 ;  /* 0x0001603c01001387 */ /* 0x0107e80000100a00 */
[----:B------:R3:W-:Y:S04]  /*08a0*/  @P1 STL.64 [R1+0x168], R62 ;  /* 0x0001683e01001387 */ /* 0x0007e80000100a00 */
[----:B------:R3:W-:Y:S04]  /*08b0*/  STL [R1+0xd0], RZ ;  /* 0x0000d0ff01007387 */ /* 0x0007e80000100800 */
[----:B------:R3:W-:Y:S04]  /*08c0*/  @P1 STL.64 [R1+0x150], R56 ;  /* 0x0001503801001387 */ /* 0x0007e80000100a00 */
        /* <DEDUP_REMOVED lines=58> */
[----:B0-----:R-:W-:Y:S02]  /*0c70*/  CS2R R68, SRZ ;  /* 0x0000000000447805 */ /* 0x001fe4000001ff00 */
[----:B-1----:R-:W-:-:S09]  /*0c80*/  CS2R R70, SRZ ;  /* 0x0000000000467805 */ /* 0x002fd2000001ff00 */
[----:B---3--:R-:W-:Y:S05]  /*0c90*/  @P0 BRA `(.L_x_10202) ;  /* 0x0000008800cc0947 */ /* 0x008fea0003800000 */
        /* <DEDUP_REMOVED lines=87> */
.L_x_10253:
[----:B------:R-:W2:Y:S01]  /*1210*/  LDL R187, [R1+0x1c] ;  /* 0x00001c0001bb7983 */ /* 0x000ea20000100800 */
[----:B------:R-:W2:Y:S03]  /*1220*/  @P5 LDC.64 R2, c[0x0][0x3e0] ;  /* 0x0000f800ff025b82 */ /* 0x000ea60000000a00 */
[----:B------:R-:W3:Y:S01]  /*1230*/  LDL R186, [R1+0x20] ;  /* 0x0000200001ba7983 */ /* 0x000ee20000100800 */
[----:B--2---:R-:W-:-:S05]  /*1240*/  @P5 IMAD.WIDE R2, R187, 0x2, R2 ;  /* 0x00000002bb025825 */ /* 0x004fca00078e0202 */
[----:B-1----:R1:W2:Y:S02]  /*1250*/  @P5 LDG.E.U16 R19, desc[UR6][R2.64] ;  /* 0x0000000602135981 */ /* 0x0022a4000c1e1500 */
[----:B-1----:R-:W1:Y:S02]  /*1260*/  LDC.64 R2, c[0x0][0x3c0] ;  /* 0x0000f000ff027b82 */ /* 0x002e640000000a00 */
[----:B-1----:R-:W-:-:S05]  /*1270*/  IMAD.WIDE R2, R187, 0x4, R2 ;  /* 0x00000004bb027825 */ /* 0x002fca00078e0202 */
[----:B------:R1:W4:Y:S02]  /*1280*/  LDG.E R184, desc[UR6][R2.64] ;  /* 0x0000000602b87981 */ /* 0x000324000c1e1900 */
[----:B-1----:R-:W1:Y:S01]  /*1290*/  LDC.64 R2, c[0x0][0x3c8] ;  /* 0x0000f200ff027b82 */ /* 0x002e620000000a00 */
[----:B------:R-:W0:Y:S01]  /*12a0*/  S2R R185, SR_TID.X ;  /* 0x0000000000b97919 */ /* 0x000e220000002100 */
[----:B------:R-:W-:Y:S02]  /*12b0*/  MOV R188, UR15 ;  /* 0x0000000f00bc7c02 */ /* 0x000fe40008000f00 */
[----:B---3--:R-:W-:Y:S01]  /*12c0*/  ISETP.GE.U32.AND P4, PT, R186, 0x20, PT ;  /* 0x00000020ba00780c */ /* 0x008fe20003f86070 */
[----:B------:R-:W-:Y:S02]  /*12d0*/  HFMA2 R20, -RZ, RZ, 1.875, 0 ;  /* 0x3f800000ff147431 */ /* 0x000fe400000001ff */
[----:B-1----:R-:W-:-:S05]  /*12e0*/  IMAD.WIDE R2, R187, 0x4, R2 ;  /* 0x00000004bb027825 */ /* 0x002fca00078e0202 */
[----:B-----5:R1:W5:Y:S01]  /*12f0*/  LDG.E R21, desc[UR6][R2.64] ;  /* 0x0000000602157981 */ /* 0x020362000c1e1900 */
[----:B------:R-:W-:Y:S01]  /*1300*/  ISETP.NE.AND P0, PT, RZ, UR8, PT ;  /* 0x00000008ff007c0c */ /* 0x000fe2000bf05270 */
[----:B------:R-:W-:Y:S01]  /*1310*/  BSSY.RECONVERGENT B1, `(.L_x_10203) ;  /* 0x0000094000017945 */ /* 0x000fe20003800200 */
[C---:B------:R-:W-:Y:S01]  /*1320*/  ISETP.GE.U32.AND P3, PT, R186.reuse, 0x40, PT ;  /* 0x00000040ba00780c */ /* 0x040fe20003f66070 */
[----:B------:R-:W-:Y:S01]  /*1330*/  STL [R1+0x24], R188 ;  /* 0x000024bc01007387 */ /* 0x000fe20000100800 */
[C---:B------:R-:W-:Y:S02]  /*1340*/  ISETP.GE.U32.AND P2, PT, R186.reuse, 0x60, PT ;  /* 0x00000060ba00780c */ /* 0x040fe40003f46070 */
[----:B------:R-:W-:Y:S02]  /*1350*/  ISETP.GE.U32.AND P1, PT, R186, 0x80, PT ;  /* 0x00000080ba00780c */ /* 0x000fe40003f26070 */
[----:B------:R-:W-:Y:S01]  /*1360*/  MOV R216, RZ ;  /* 0x000000ff00d87202 */ /* 0x000fe20000000f00 */
[----:B-1----:R-:W-:-:S05]  /*1370*/  IMAD R2, R187, R188, RZ ;  /* 0x000000bcbb027224 */ /* 0x002fca00078e02ff */
[----:B------:R-:W-:-:S04]  /*1380*/  SHF.R.S32.HI R3, RZ, 0x1f, R2 ;  /* 0x0000001fff037819 */ /* 0x000fc80000011402 */
[----:B------:R-:W-:Y:S02]  /*1390*/  LEA.HI R3, R3, R2, RZ, 0x3 ;  /* 0x0000000203037211 */ /* 0x000fe400078f18ff */
[----:B0-----:R-:W-:-:S05]  /*13a0*/  LOP3.LUT R2, R185, 0x1f, RZ, 0xc0, !PT ;  /* 0x0000001fb9027812 */ /* 0x001fca00078ec0ff */
[----:B------:R4:W-:Y:S01]  /*13b0*/  STL [R1+0x28], R2 ;  /* 0x0000280201007387 */ /* 0x0009e20000100800 */
[----:B--2---:R-:W-:Y:S02]  /*13c0*/  @P5 SHF.L.U32 R20, R19, 0x10, RZ ;  /* 0x0000001013145819 */ /* 0x004fe400000006ff */
[----:B------:R-:W-:Y:S01]  /*13d0*/  LEA.HI.SX32 R19, R3, R2, 0x1d ;  /* 0x0000000203137211 */ /* 0x000fe200078feaff */
[----:B------:R-:W-:-:S03]  /*13e0*/  HFMA2 R3, -RZ, RZ, 0, 0 ;  /* 0x00000000ff037431 */ /* 0x000fc600000001ff */
[----:B------:R-:W-:Y:S02]  /*13f0*/  MOV R220, R19 ;  /* 0x0000001300dc7202 */ /* 0x000fe40000000f00 */
[----:B----4-:R-:W-:Y:S01]  /*1400*/  FSEL R2, R184, RZ, !P0 ;  /* 0x000000ffb8027208 */ /* 0x010fe20004000000 */
[----:B------:R-:W-:Y:S06]  /*1410*/  @!P4 BRA `(.L_x_10204) ;  /* 0x00000008000cc947 */ /* 0x000fec0003800000 */
[----:B------:R-:W0:Y:S01]  /*1420*/  LDC.64 R192, c[0x0][0x3a8] ;  /* 0x0000ea00ffc07b82 */ /* 0x000e220000000a00 */
[----:B------:R1:W-:Y:S07]  /*1430*/  STL [R1+0x190], R4 ;  /* 0x0001900401007387 */ /* 0x0003ee0000100800 */
[----:B------:R-:W2:Y:S01]  /*1440*/  LDC.64 R188, c[0x0][0x428] ;  /* 0x00010a00ffbc7b82 */ /* 0x000ea20000000a00 */
[----:B------:R-:W-:Y:S01]  /*1450*/  ISETP.NE.U32.AND P0, PT, RZ, UR10, PT ;  /* 0x0000000aff007c0c */ /* 0x000fe2000bf05070 */
[----:B-1----:R-:W3:Y:S01]  /*1460*/  LDL.LU R4, [R1+0x40] ;  /* 0x0000400001047983 */ /* 0x002ee20000300800 */
[----:B0-----:R-:W-:-:S04]  /*1470*/  IMAD.WIDE.U32 R192, R19, 0x20, R192 ;  /* 0x0000002013c07825 */ /* 0x001fc800078e00c0 */
[----:B--2---:R-:W-:Y:S01]  /*1480*/  IMAD.WIDE.U32 R188, R19, 0x10, R188 ;  /* 0x0000001013bc7825 */ /* 0x004fe200078e00bc */
[----:B------:R-:W2:Y:S01]  /*1490*/  LDG.E.128 R184, desc[UR6][R192.64] ;  /* 0x00000006c0b87981 */ /* 0x000ea2000c1e1d00 */
[----:B------:R-:W-:-:S03]  /*14a0*/  ISETP.NE.AND.EX P0, PT, RZ, UR11, PT, P0 ;  /* 0x0000000bff007c0c */ /* 0x000fc6000bf05300 */
[----:B------:R-:W4:Y:S04]  /*14b0*/  LDL R219, [R1+0x180] ;  /* 0x0001800001db7983 */ /* 0x000f280000100800 */
[----:B------:R-:W3:Y:S04]  /*14c0*/  LDG.E.128 R188, desc[UR6][R188.64] ;  /* 0x00000006bcbc7981 */ /* 0x000ee8000c1e1d00 */
[----:B------:R-:W4:Y:S02]  /*14d0*/  LDG.E.128 R192, desc[UR6][R192.64+0x10] ;  /* 0x00001006c0c07981 */ /* 0x000f24000c1e1d00 */
[----:B------:R-:W0:Y:S02]  /*14e0*/  @P0 LDC.64 R210, c[0x0][0x438] ;  /* 0x00010e00ffd20b82 */ /* 0x000e240000000a00 */
[----:B0-----:R-:W-:-:S05]  /*14f0*/  @P0 IMAD.WIDE.U32 R210, R19, 0x20, R210 ;  /* 0x0000002013d20825 */ /* 0x001fca00078e00d2 */
[----:B------:R-:W5:Y:S04]  /*1500*/  @P0 LDG.E.128 R64, desc[UR6][R210.64] ;  /* 0x00000006d2400981 */ /* 0x000f68000c1e1d00 */
[----:B------:R0:W5:Y:S01]  /*1510*/  @P0 LDG.E.128 R60, desc[UR6][R210.64+0x10] ;  /* 0x00001006d23c0981 */ /* 0x000162000c1e1d00 */
        /* <DEDUP_REMOVED lines=8> */
[----:B------:R-:W-:Y:S01]  /*15a0*/  PRMT R212, R188, 0x7632, R212 ;  /* 0x00007632bcd47816 */ /* 0x000fe200000000d4 */
[----:B------:R-:W2:Y:S01]  /*15b0*/  LDL.LU R193, [R1+0x48] ;  /* 0x0000480001c17983 */ /* 0x000ea20000300800 */
[C---:B------:R-:W-:Y:S01]  /*15c0*/  FADD.FTZ R191, -R2.reuse, R194 ;  /* 0x000000c202bf7221 */ /* 0x040fe20000010100 */
[----:B------:R-:W-:Y:S02]  /*15d0*/  FADD.FTZ R184, -R2, R195 ;  /* 0x000000c302b87221 */ /* 0x000fe40000010100 */
[----:B------:R-:W3:Y:S01]  /*15e0*/  LDL R194, [R1+0x170] ;  /* 0x0001700001c27983 */ /* 0x000ee20000100800 */
[C---:B------:R-:W-:Y:S01]  /*15f0*/  PRMT R216, R190.reuse, 0x7632, R216 ;  /* 0x00007632bed87816 */ /* 0x040fe200000000d8 */
[C---:B------:R-:W-:Y:S01]  /*1600*/  FMUL.FTZ R214, R21.reuse, R210 ;  /* 0x000000d215d67220 */ /* 0x040fe20000410000 */
[----:B------:R-:W-:Y:S01]  /*1610*/  SHF.L.U32 R185, R190, 0x10, RZ ;  /* 0x00000010beb97819 */ /* 0x000fe200000006ff */
[----:B------:R-:W4:Y:S01]  /*1620*/  LDL.LU R195, [R1+0xd8] ;  /* 0x0000d80001c37983 */ /* 0x000f220000300800 */
[----:B------:R-:W-:Y:S01]  /*1630*/  FADD.FTZ R190, -R2, R192 ;  /* 0x000000c002be7221 */ /* 0x000fe20000010100 */
[----:B------:R-:W-:-:S02]  /*1640*/  FMUL.FTZ R213, R21, R211 ;  /* 0x000000d315d57220 */ /* 0x000fc40000410000 */
[----:B------:R-:W4:Y:S01]  /*1650*/  LDL.LU R209, [R1+0x38] ;  /* 0x0000380001d17983 */ /* 0x000f220000300800 */
[----:B------:R-:W-:-:S03]  /*1660*/  SHF.L.U32 R192, R212, 0x10, RZ ;  /* 0x00000010d4c07819 */ /* 0x000fc600000006ff */
[----:B------:R-:W3:Y:S04]  /*1670*/  LDL R210, [R1+0x188] ;  /* 0x0001880001d27983 */ /* 0x000ee80000100800 */
[----:B------:R-:W4:Y:S04]  /*1680*/  LDL.LU R211, [R1+0xe8] ;  /* 0x0000e80001d37983 */ /* 0x000f280000300800 */
[----:B------:R-:W3:Y:S01]  /*1690*/  LDL.LU R212, [R1+0xe0] ;  /* 0x0000e00001d47983 */ /* 0x000ee20000300800 */
[----:B------:R-:W-:Y:S01]  /*16a0*/  SHF.L.U32 R188, R188, 0x10, RZ ;  /* 0x00000010bcbc7819 */ /* 0x000fe200000006ff */
[----:B------:R-:W-:Y:S01]  /*16b0*/  FMUL.FTZ R0, R21, R0 ;  /* 0x0000000015007220 */ /* 0x000fe20000410000 */
[----:B------:R-:W-:-:S02]  /*16c0*/  PRMT R187, R189, 0x7632, R187 ;  /* 0x00007632bdbb7816 */ /* 0x000fc400000000bb */
[----:B------:R-:W-:Y:S01]  /*16d0*/  SHF.L.U32 R189, R189, 0x10, RZ ;  /* 0x00000010bdbd7819 */ /* 0x000fe200000006ff */
[----:B------:R-:W-:-:S05]  /*16e0*/  FADD.FTZ R4, R4, R188 ;  /* 0x000000bc04047221 */ /* 0x000fca0000010000 */
[----:B------:R0:W-:Y:S01]  /*16f0*/  STL [R1+0x40], R4 ;  /* 0x0000400401007387 */ /* 0x0001e20000100800 */
[----:B------:R-:W-:-:S03]  /*1700*/  FMUL.FTZ R219, R219, R188 ;  /* 0x000000bcdbdb7220 */ /* 0x000fc60000410000 */
[----:B0-----:R0:W5:Y:S01]  /*1710*/  LDL.LU R4, [R1+0x190] ;  /* 0x0001900001047983 */ /* 0x0011620000300800 */
[----:B--2---:R-:W-:Y:S01]  /*1720*/  FADD.FTZ R193, R193, R189 ;  /* 0x000000bdc1c17221 */ /* 0x004fe20000010000 */
[----:B----4-:R-:W-:Y:S01]  /*1730*/  FFMA.FTZ R211, R214, R189, R211 ;  /* 0x000000bdd6d37223 */ /* 0x010fe200000100d3 */
[----:B---3--:R-:W-:-:S05]  /*1740*/  FFMA.FTZ R212, R0, R188, R212 ;  /* 0x000000bc00d47223 */ /* 0x008fca00000100d4 */
[----:B------:R1:W-:Y:S04]  /*1750*/  STL [R1+0xe0], R212 ;  /* 0x0000e0d401007387 */ /* 0x0003e80000100800 */
[----:B------:R2:W-:Y:S01]  /*1760*/  STL [R1+0x48], R193 ;  /* 0x000048c101007387 */ /* 0x0005e20000100800 */
[----:B------:R-:W-:Y:S01]  /*1770*/  SHF.L.U32 R188, R216, 0x10, RZ ;  /* 0x00000010d8bc7819 */ /* 0x000fe200000006ff */
[----:B-1----:R-:W-:Y:S02]  /*1780*/  FMUL.FTZ R212, R21, R190 ;  /* 0x000000be15d47220 */ /* 0x002fe40000410000 */
[----:B--2---:R-:W2:Y:S04]  /*1790*/  LDL R193, [R1+0x178] ;  /* 0x0001780001c17983 */ /* 0x004ea80000100800 */
[----:B------:R1:W-:Y:S02]  /*17a0*/  STL [R1+0xe8], R211 ;  /* 0x0000e8d301007387 */ /* 0x0003e40000100800 */
[----:B-1----:R-:W-:-:S02]  /*17b0*/  FMUL.FTZ R211, R210, R189 ;  /* 0x000000bdd2d37220 */ /* 0x002fc40000410000 */
[----:B------:R-:W3:Y:S04]  /*17c0*/  LDL R189, [R1+0x184] ;  /* 0x0001840001bd7983 */ /* 0x000ee80000100800 */
[----:B------:R-:W4:Y:S04]  /*17d0*/  LDL.LU R190, [R1+0xd0] ;  /* 0x0000d00001be7983 */ /* 0x000f280000300800 */
[----:B------:R-:W3:Y:S01]  /*17e0*/  LDL.LU R216, [R1+0x30] ;  /* 0x0000300001d87983 */ /* 0x000ee20000300800 */
[----:B------:R-:W-:Y:S01]  /*17f0*/  FMUL.FTZ R210, R21, R191 ;  /* 0x000000bf15d27220 */ /* 0x000fe20000410000 */
[----:B------:R-:W-:Y:S01]  /*1800*/  FMUL.FTZ R194, R194, R185 ;  /* 0x000000b9c2c27220 */ /* 0x000fe20000410000 */
[----:B------:R-:W-:Y:S01]  /*1810*/  FADD.FTZ R209, R209, R186 ;  /* 0x000000bad1d17221 */ /* 0x000fe20000010000 */
[----:B------:R-:W3:Y:S01]  /*1820*/  LDL.LU R191, [R1+0x44] ;  /* 0x0000440001bf7983 */ /* 0x000ee20000300800 */
[----:B------:R-:W-:-:S03]  /*1830*/  FFMA.FTZ R195, R210, R186, R195 ;  /* 0x000000bad2c37223 */ /* 0x000fc600000100c3 */
[----:B------:R-:W-:Y:S01]  /*1840*/  STL [R1+0x14], R211 ;  /* 0x000014d301007387 */ /* 0x000fe20000100800 */
[----:B--2---:R-:W-:Y:S01]  /*1850*/  FMUL.FTZ R193, R193, R186 ;  /* 0x000000bac1c17220 */ /* 0x004fe20000410000 */
[----:B----4-:R-:W-:Y:S01]  /*1860*/  FFMA.FTZ R190, R212, R185, R190 ;  /* 0x000000b9d4be7223 */ /* 0x010fe200000100be */
[----:B---3--:R-:W-:-:S05]  /*1870*/  FADD.FTZ R216, R216, R185 ;  /* 0x000000b9d8d87221 */ /* 0x008fca0000010000 */
[----:B------:R-:W-:Y:S04]  /*1880*/  STL [R1+0x30], R216 ;  /* 0x000030d801007387 */ /* 0x000fe80000100800 */
[----:B------:R1:W-:Y:S04]  /*1890*/  STL [R1+0xd0], R190 ;  /* 0x0000d0be01007387 */ /* 0x0003e80000100800 */
[----:B-1----:R-:W2:Y:S04]  /*18a0*/  LDL.LU R190, [R1+0x4c] ;  /* 0x00004c0001be7983 */ /* 0x002ea80000300800 */
[----:B------:R-:W-:Y:S04]  /*18b0*/  STL [R1+0xc], R194 ;  /* 0x00000cc201007387 */ /* 0x000fe80000100800 */
[----:B------:R1:W-:Y:S04]  /*18c0*/  STL [R1+0x38], R209 ;  /* 0x000038d101007387 */ /* 0x0003e80000100800 */
[----:B------:R3:W-:Y:S04]  /*18d0*/  STL [R1+0xd8], R195 ;  /* 0x0000d8c301007387 */ /* 0x0007e80000100800 */
[----:B------:R-:W4:Y:S01]  /*18e0*/  LDL.LU R186, [R1+0xe4] ;  /* 0x0000e40001ba7983 */ /* 0x000f220000300800 */
[----:B------:R-:W-:Y:S01]  /*18f0*/  FADD.FTZ R191, R191, R192 ;  /* 0x000000c0bfbf7221 */ /* 0x000fe20000010000 */
[----:B------:R-:W-:-:S02]  /*1900*/  SHF.L.U32 R185, R220, 0x10, RZ ;  /* 0x00000010dcb97819 */ /* 0x000fc400000006ff */
[----:B------:R-:W2:Y:S04]  /*1910*/  LDL R216, [R1+0x18c] ;  /* 0x00018c0001d87983 */ /* 0x000ea80000100800 */
[----:B------:R-:W2:Y:S04]  /*1920*/  LDL.LU R220, [R1+0x34] ;  /* 0x0000340001dc7983 */ /* 0x000ea80000300800 */
[----:B-1----:R-:W2:Y:S04]  /*1930*/  LDL.LU R209, [R1+0xd4] ;  /* 0x0000d40001d17983 */ /* 0x002ea80000300800 */
[----:B---3--:R-:W3:Y:S04]  /*1940*/  LDL R195, [R1+0x174] ;  /* 0x0001740001c37983 */ /* 0x008ee80000100800 */
[----:B------:R1:W-:Y:S02]  /*1950*/  STL [R1+0x44], R191 ;  /* 0x000044bf01007387 */ /* 0x0003e40000100800 */
[-C--:B-1----:R-:W-:Y:S01]  /*1960*/  FMUL.FTZ R191, R189, R192.reuse ;  /* 0x000000c0bdbf7220 */ /* 0x082fe20000410000 */
[----:B----4-:R-:W-:-:S05]  /*1970*/  FFMA.FTZ R186, R215, R192, R186 ;  /* 0x000000c0d7ba7223 */ /* 0x010fca00000100ba */
[----:B------:R1:W-:Y:S04]  /*1980*/  STL [R1+0xe4], R186 ;  /* 0x0000e4ba01007387 */ /* 0x0003e80000100800 */
[----:B------:R-:W4:Y:S01]  /*1990*/  LDL.LU R192, [R1+0xec] ;  /* 0x0000ec0001c07983 */ /* 0x000f220000300800 */
[----:B------:R-:W-:Y:S01]  /*19a0*/  SHF.L.U32 R187, R187, 0x10, RZ ;  /* 0x00000010bbbb7819 */ /* 0x000fe200000006ff */
[----:B------:R-:W-:Y:S02]  /*19b0*/  FADD.FTZ R189, RZ, R219 ;  /* 0x000000dbffbd7221 */ /* 0x000fe40000010000 */
[----:B------:R-:W-:Y:S01]  /*19c0*/  STL [R1+0x4], R193 ;  /* 0x000004c101007387 */ /* 0x000fe20000100800 */
[----:B-1----:R-:W-:Y:S01]  /*19d0*/  FFMA.FTZ R186, R0, R219, RZ ;  /* 0x000000db00ba7223 */ /* 0x002fe200000100ff */
[----:B--2---:R-:W-:-:S02]  /*19e0*/  FADD.FTZ R190, R190, R187 ;  /* 0x000000bbbebe7221 */ /* 0x004fc40000010000 */
[----:B------:R-:W-:Y:S01]  /*19f0*/  STL [R1+0x18], R191 ;  /* 0x000018bf01007387 */ /* 0x000fe20000100800 */
[----:B------:R-:W-:Y:S01]  /*1a00*/  FADD.FTZ R189, R189, R191 ;  /* 0x000000bfbdbd7221 */ /* 0x000fe20000010000 */
[----:B------:R-:W-:Y:S01]  /*1a10*/  FFMA.FTZ R186, R215, R191, R186 ;  /* 0x000000bfd7ba7223 */ /* 0x000fe200000100ba */
[----:B----4-:R-:W-:-:S05]  /*1a20*/  FFMA.FTZ R192, R213, R187, R192 ;  /* 0x000000bbd5c07223 */ /* 0x010fca00000100c0 */
[----:B------:R1:W-:Y:S04]  /*1a30*/  STL [R1+0xec], R192 ;  /* 0x0000ecc001007387 */ /* 0x0003e80000100800 */
[----:B-1----:R-:W2:Y:S04]  /*1a40*/  LDL.LU R192, [R1+0x3c] ;  /* 0x00003c0001c07983 */ /* 0x002ea80000300800 */
[----:B------:R-:W4:Y:S04]  /*1a50*/  LDL.LU R191, [R1+0xdc] ;  /* 0x0000dc0001bf7983 */ /* 0x000f280000300800 */
[----:B------:R1:W-:Y:S04]  /*1a60*/  STL [R1+0x4c], R190 ;  /* 0x00004cbe01007387 */ /* 0x0003e80000100800 */
[----:B-1----:R-:W4:Y:S01]  /*1a70*/  LDL R190, [R1+0x17c] ;  /* 0x00017c0001be7983 */ /* 0x002f220000100800 */
[----:B------:R-:W-:Y:S01]  /*1a80*/  FMUL.FTZ R216, R216, R187 ;  /* 0x000000bbd8d87220 */ /* 0x000fe20000410000 */
[----:B------:R-:W-:Y:S01]  /*1a90*/  FADD.FTZ R187, R189, R211 ;  /* 0x000000d3bdbb7221 */ /* 0x000fe20000010000 */
[----:B------:R-:W-:Y:S01]  /*1aa0*/  FFMA.FTZ R186, R214, R211, R186 ;  /* 0x000000d3d6ba7223 */ /* 0x000fe200000100ba */
[----:B------:R-:W-:Y:S01]  /*1ab0*/  FMUL.FTZ R211, R21, R3 ;  /* 0x0000000315d37220 */ /* 0x000fe20000410000 */
[----:B------:R-:W-:-:S03]  /*1ac0*/  FADD.FTZ R220, R220, R188 ;  /* 0x000000bcdcdc7221 */ /* 0x000fc60000010000 */
[----:B------:R-:W-:Y:S01]  /*1ad0*/  FFMA.FTZ R209, R211, R188, R209 ;  /* 0x000000bcd3d17223 */ /* 0x000fe200000100d1 */
[----:B------:R-:W-:Y:S01]  /*1ae0*/  STL [R1+0x10], R216 ;  /* 0x000010d801007387 */ /* 0x000fe20000100800 */
[----:B------:R-:W-:-:S03]  /*1af0*/  FADD.FTZ R3, R187, R216 ;  /* 0x000000d8bb037221 */ /* 0x000fc60000010000 */
[----:B------:R-:W-:Y:S01]  /*1b00*/  STL [R1+0x34], R220 ;  /* 0x000034dc01007387 */ /* 0x000fe20000100800 */
[----:B---3--:R-:W-:-:S03]  /*1b10*/  FMUL.FTZ R187, R195, R188 ;  /* 0x000000bcc3bb7220 */ /* 0x008fc60000410000 */
[----:B------:R1:W-:Y:S02]  /*1b20*/  STL [R1+0xd4], R209 ;  /* 0x0000d4d101007387 */ /* 0x0003e40000100800 */
[----:B-1----:R-:W-:Y:S02]  /*1b30*/  FMUL.FTZ R209, R21, R184 ;  /* 0x000000b815d17220 */ /* 0x002fe40000410000 */
        /* <DEDUP_REMOVED lines=8> */
[----:B------:R-:W-:Y:S01]  /*1bc0*/  IADD3 R220, PT, PT, R19, 0x20, RZ ;  /* 0x0000002013dc7810 */ /* 0x000fe20007ffe0ff */
[----:B--2---:R-:W-:Y:S01]  /*1bd0*/  FADD.FTZ R192, R192, R185 ;  /* 0x000000b9c0c07221 */ /* 0x004fe20000010000 */
[----:B----4-:R-:W-:-:S04]  /*1be0*/  FFMA.FTZ R191, R209, R185, R191 ;  /* 0x000000b9d1bf7223 */ /* 0x010fc800000100bf */
[----:B------:R0:W-:Y:S04]  /*1bf0*/  STL [R1+0x3c], R192 ;  /* 0x00003cc001007387 */ /* 0x0001e80000100800 */
[----:B------:R0:W-:Y:S01]  /*1c00*/  STL [R1+0xdc], R191 ;  /* 0x0000dcbf01007387 */ /* 0x0001e20000100800 */
[----:B------:R-:W-:-:S05]  /*1c10*/  FMUL.FTZ R184, R190, R185 ;  /* 0x000000b9beb87220 */ /* 0x000fca0000410000 */
[----:B------:R0:W-:Y:S01]  /*1c20*/  STL [R1], R184 ;  /* 0x000000b801007387 */ /* 0x0001e20000100800 */
[----:B------:R-:W-:Y:S01]  /*1c30*/  FADD.FTZ R216, R3, R184 ;  /* 0x000000b803d87221 */ /* 0x000fe20000010000 */
[----:B------:R-:W-:-:S07]  /*1c40*/  FFMA.FTZ R3, R209, R184, R186 ;  /* 0x000000b8d1037223 */ /* 0x000fce00000100ba */
.L_x_10204:
[----:B------:R-:W-:Y:S05]  /*1c50*/  BSYNC.RECONVERGENT B1 ;  /* 0x0000000000017941 */ /* 0x000fea0003800200 */
.L_x_10203:
[----:B------:R-:W-:Y:S04]  /*1c60*/  BSSY.RECONVERGENT B1, `(.L_x_10205) ;  /* 0x000006c000017945 */ /* 0x000fe80003800200 */
[----:B------:R-:W-:Y:S05]  /*1c70*/  @!P3 BRA `(.L_x_10206) ;  /* 0x0000000400a8b947 */ /* 0x000fea0003800000 */
[----:B0-----:R-:W0:Y:S01]  /*1c80*/  LDC.64 R192, c[0x0][0x3a8] ;  /* 0x0000ea00ffc07b82 */ /* 0x001e220000000a00 */
        /* <DEDUP_REMOVED lines=14> */
[----:B------:R2:W5:Y:S02]  /*1d70*/  @P0 LDG.E.128 R52, desc[UR6][R202.64+0x10] ;  /* 0x00001006ca340981 */ /* 0x000564000c1e1d00 */
[C---:B--2---:R-:W-:Y:S01]  /*1d80*/  FADD.FTZ R202, -R2.reuse, R185 ;  /* 0x000000b902ca7221 */ /* 0x044fe20000010100 */
[C---:B------:R-:W-:Y:S01]  /*1d90*/  FADD.FTZ R204, -R2.reuse, R184 ;  /* 0x000000b802cc7221 */ /* 0x040fe20000010100 */
[C---:B------:R-:W-:Y:S01]  /*1da0*/  FADD.FTZ R203, -R2.reuse, R186 ;  /* 0x000000ba02cb7221 */ /* 0x040fe20000010100 */
[C---:B---3--:R-:W-:Y:S02]  /*1db0*/  PRMT R247, R189.reuse, 0x7632, R247 ;  /* 0x00007632bdf77816 */ /* 0x048fe400000000f7 */
[----:B------:R-:W-:Y:S01]  /*1dc0*/  SHF.L.U32 R185, R189, 0x10, RZ ;  /* 0x00000010bdb97819 */ /* 0x000fe200000006ff */
[----:B----4-:R-:W-:Y:S01]  /*1dd0*/  FADD.FTZ R189, -R2, R192 ;  /* 0x000000c002bd7221 */ /* 0x010fe20000010100 */
[C---:B------:R-:W-:Y:S01]  /*1de0*/  PRMT R246, R188.reuse, 0x7632, R246 ;  /* 0x00007632bcf67816 */ /* 0x040fe200000000f6 */
[----:B------:R-:W2:Y:S01]  /*1df0*/  LDL R192, [R1+0x15c] ;  /* 0x00015c0001c07983 */ /* 0x000ea20000100800 */
[----:B------:R-:W-:Y:S01]  /*1e00*/  SHF.L.U32 R186, R188, 0x10, RZ ;  /* 0x00000010bcba7819 */ /* 0x000fe200000006ff */
[C---:B------:R-:W-:Y:S01]  /*1e10*/  FADD.FTZ R22, -R2.reuse, R193 ;  /* 0x000000c102167221 */ /* 0x040fe20000010100 */
[C---:B------:R-:W-:Y:S01]  /*1e20*/  FADD.FTZ R188, -R2.reuse, R194 ;  /* 0x000000c202bc7221 */ /* 0x040fe20000010100 */
[----:B------:R-:W3:Y:S01]  /*1e30*/  LDL.LU R193, [R1+0xbc] ;  /* 0x0000bc0001c17983 */ /* 0x000ee20000300800 */
[----:B------:R-:W-:Y:S01]  /*1e40*/  FADD.FTZ R184, -R2, R195 ;  /* 0x000000c302b87221 */ /* 0x000fe20000010100 */
[----:B-----5:R-:W-:-:S02]  /*1e50*/  FMUL.FTZ R208, R21, R204 ;  /* 0x000000cc15d07220 */ /* 0x020fc40000410000 */
[----:B------:R-:W4:Y:S01]  /*1e60*/  LDL R194, [R1+0x154] ;  /* 0x0001540001c27983 */ /* 0x000f220000100800 */
[----:B------:R-:W-:-:S03]  /*1e70*/  FADD.FTZ R187, -R2, R187 ;  /* 0x000000bb02bb7221 */ /* 0x000fc60000010100 */
[----:B------:R-:W2:Y:S04]  /*1e80*/  LDL.LU R195, [R1+0xb4] ;  /* 0x0000b40001c37983 */ /* 0x000ea80000300800 */
[----:B------:R-:W3:Y:S01]  /*1e90*/  LDL.LU R204, [R1+0xc0] ;  /* 0x0000c00001cc7983 */ /* 0x000ee20000300800 */
[C---:B------:R-:W-:Y:S01]  /*1ea0*/  FMUL.FTZ R207, R21.reuse, R202 ;  /* 0x000000ca15cf7220 */ /* 0x040fe20000410000 */
[C---:B------:R-:W-:Y:S01]  /*1eb0*/  FMUL.FTZ R206, R21.reuse, R203 ;  /* 0x000000cb15ce7220 */ /* 0x040fe20000410000 */
[----:B------:R-:W-:Y:S01]  /*1ec0*/  FMUL.FTZ R205, R21, R187 ;  /* 0x000000bb15cd7220 */ /* 0x000fe20000410000 */
[----:B------:R-:W4:Y:S04]  /*1ed0*/  LDL R202, [R1+0x150] ;  /* 0x0001500001ca7983 */ /* 0x000f280000100800 */
[----:B------:R-:W2:Y:S04]  /*1ee0*/  LDL R203, [R1+0x16c] ;  /* 0x00016c0001cb7983 */ /* 0x000ea80000100800 */
[----:B------:R-:W4:Y:S01]  /*1ef0*/  LDL.LU R187, [R1+0xc8] ;  /* 0x0000c80001bb7983 */ /* 0x000f220000300800 */
[----:B------:R-:W-:Y:S01]  /*1f00*/  PRMT R248, R190, 0x7632, R248 ;  /* 0x00007632bef87816 */ /* 0x000fe200000000f8 */
[----:B------:R-:W-:Y:S01]  /*1f10*/  FADD.FTZ R132, R132, R186 ;  /* 0x000000ba84847221 */ /* 0x000fe20000010000 */
[----:B------:R-:W-:Y:S01]  /*1f20*/  SHF.L.U32 R245, R190, 0x10, RZ ;  /* 0x00000010bef57819 */ /* 0x000fe200000006ff */
[----:B------:R-:W-:Y:S01]  /*1f30*/  FMUL.FTZ R252, R252, R186 ;  /* 0x000000bafcfc7220 */ /* 0x000fe20000410000 */
[----:B------:R-:W-:-:S02]  /*1f40*/  SHF.L.U32 R190, R246, 0x10, RZ ;  /* 0x00000010f6be7819 */ /* 0x000fc400000006ff */
[----:B------:R-:W2:Y:S01]  /*1f50*/  LDL R246, [R1+0x158] ;  /* 0x0001580001f67983 */ /* 0x000ea20000100800 */
[----:B------:R-:W-:Y:S01]  /*1f60*/  FADD.FTZ R134, R134, R185 ;  /* 0x000000b986867221 */ /* 0x000fe20000010000 */
[-C--:B------:R-:W-:Y:S01]  /*1f70*/  FMUL.FTZ R250, R250, R185.reuse ;  /* 0x000000b9fafa7220 */ /* 0x080fe20000410000 */
[----:B---3--:R-:W-:Y:S01]  /*1f80*/  FFMA.FTZ R204, R208, R186, R204 ;  /* 0x000000bad0cc7223 */ /* 0x008fe200000100cc */
[----:B------:R-:W-:Y:S02]  /*1f90*/  SHF.L.U32 R186, R247, 0x10, RZ ;  /* 0x00000010f7ba7819 */ /* 0x000fe400000006ff */
[----:B------:R-:W3:Y:S04]  /*1fa0*/  LDL.LU R247, [R1+0xcc] ;  /* 0x0000cc0001f77983 */ /* 0x000ee80000300800 */
[----:B------:R0:W-:Y:S01]  /*1fb0*/  STL [R1+0xc0], R204 ;  /* 0x0000c0cc01007387 */ /* 0x0001e20000100800 */
[----:B----4-:R-:W-:Y:S01]  /*1fc0*/  FFMA.FTZ R187, R206, R185, R187 ;  /* 0x000000b9cebb7223 */ /* 0x010fe200000100bb */
[----:B0-----:R-:W-:-:S02]  /*1fd0*/  FMUL.FTZ R204, R21, R189 ;  /* 0x000000bd15cc7220 */ /* 0x001fc40000410000 */
[----:B------:R-:W4:Y:S04]  /*1fe0*/  LDL.LU R189, [R1+0xb8] ;  /* 0x0000b80001bd7983 */ /* 0x000f280000300800 */
[----:B------:R-:W2:Y:S01]  /*1ff0*/  LDL.LU R185, [R1+0xb0] ;  /* 0x0000b00001b97983 */ /* 0x000ea20000300800 */
[----:B------:R-:W-:-:S03]  /*2000*/  FADD.FTZ R128, R128, R245 ;  /* 0x000000f580807221 */ /* 0x000fc60000010000 */
[----:B------:R0:W-:Y:S02]  /*2010*/  STL [R1+0xc8], R187 ;  /* 0x0000c8bb01007387 */ /* 0x0001e40000100800 */
[----:B0-----:R-:W-:Y:S01]  /*2020*/  SHF.L.U32 R187, R248, 0x10, RZ ;  /* 0x00000010f8bb7819 */ /* 0x001fe200000006ff */
[-C--:B------:R-:W-:Y:S01]  /*2030*/  FMUL.FTZ R248, R202, R245.reuse ;  /* 0x000000f5caf87220 */ /* 0x080fe20000410000 */
[----:B------:R-:W-:Y:S01]  /*2040*/  FMUL.FTZ R202, R21, R188 ;  /* 0x000000bc15ca7220 */ /* 0x000fe20000410000 */
[----:B--2---:R-:W-:Y:S02]  /*2050*/  FFMA.FTZ R185, R204, R245, R185 ;  /* 0x000000f5ccb97223 */ /* 0x004fe400000100b9 */
[----:B------:R-:W2:Y:S01]  /*2060*/  LDL.LU R245, [R1+0xc4] ;  /* 0x0000c40001f57983 */ /* 0x000ea20000300800 */
[----:B------:R-:W-:Y:S01]  /*2070*/  FADD.FTZ R188, R216, R252 ;  /* 0x000000fcd8bc7221 */ /* 0x000fe20000010000 */
[----:B------:R-:W-:Y:S01]  /*2080*/  FMUL.FTZ R251, R251, R190 ;  /* 0x000000befbfb7220 */ /* 0x000fe20000410000 */
[----:B------:R-:W-:Y:S01]  /*2090*/  PRMT R249, R191, 0x7632, R249 ;  /* 0x00007632bff97816 */ /* 0x000fe200000000f9 */
[----:B------:R0:W-:Y:S02]  /*20a0*/  STL [R1+0xb0], R185 ;  /* 0x0000b0b901007387 */ /* 0x0001e40000100800 */
[----:B------:R-:W-:Y:S01]  /*20b0*/  FADD.FTZ R188, R188, R251 ;  /* 0x000000fbbcbc7221 */ /* 0x000fe20000010000 */
[-C--:B---3--:R-:W-:Y:S01]  /*20c0*/  FFMA.FTZ R247, R205, R186.reuse, R247 ;  /* 0x000000bacdf77223 */ /* 0x088fe200000100f7 */
[----:B------:R-:W-:Y:S01]  /*20d0*/  FADD.FTZ R135, R135, R186 ;  /* 0x000000ba87877221 */ /* 0x000fe20000010000 */
[----:B0-----:R-:W-:Y:S01]  /*20e0*/  SHF.L.U32 R185, R249, 0x10, RZ ;  /* 0x00000010f9b97819 */ /* 0x001fe200000006ff */
[----:B------:R-:W-:Y:S01]  /*20f0*/  FMUL.FTZ R249, R203, R186 ;  /* 0x000000bacbf97220 */ /* 0x000fe20000410000 */
[----:B------:R-:W-:Y:S01]  /*2100*/  FADD.FTZ R186, R188, R250 ;  /* 0x000000fabcba7221 */ /* 0x000fe20000010000 */
[----:B------:R-:W-:Y:S01]  /*2110*/  FMUL.FTZ R203, R21, R22 ;  /* 0x0000001615cb7220 */ /* 0x000fe20000410000 */
[----:B------:R-:W-:-:S02]  /*2120*/  SHF.L.U32 R191, R191, 0x10, RZ ;  /* 0x00000010bfbf7819 */ /* 0x000fc400000006ff */
[----:B------:R-:W-:Y:S01]  /*2130*/  FADD.FTZ R22, R186, R249 ;  /* 0x000000f9ba167221 */ /* 0x000fe20000010000 */
[----:B------:R-:W-:-:S03]  /*2140*/  FFMA.FTZ R3, R208, R252, R3 ;  /* 0x000000fcd0037223 */ /* 0x000fc60000010003 */
[----:B------:R-:W-:Y:S01]  /*2150*/  FADD.FTZ R186, R22, R248 ;  /* 0x000000f816ba7221 */ /* 0x000fe20000010000 */
[----:B------:R-:W-:Y:S01]  /*2160*/  FMUL.FTZ R22, R21, R184 ;  /* 0x000000b815167220 */ /* 0x000fe20000410000 */
[----:B----4-:R-:W-:Y:S01]  /*2170*/  FFMA.FTZ R189, R202, R191, R189 ;  /* 0x000000bfcabd7223 */ /* 0x010fe200000100bd */
[----:B------:R-:W-:Y:S01]  /*2180*/  FFMA.FTZ R195, R203, R187, R195 ;  /* 0x000000bbcbc37223 */ /* 0x000fe200000100c3 */
[----:B------:R-:W-:Y:S01]  /*2190*/  FFMA.FTZ R3, R207, R251, R3 ;  /* 0x000000fbcf037223 */ /* 0x000fe20000010003 */
[----:B------:R-:W-:-:S03]  /*21a0*/  FFMA.FTZ R193, R22, R185, R193 ;  /* 0x000000b916c17223 */ /* 0x000fc600000100c1 */
[----:B------:R-:W-:-:S04]  /*21b0*/  FFMA.FTZ R3, R206, R250, R3 ;  /* 0x000000face037223 */ /* 0x000fc80000010003 */
[----:B------:R-:W-:-:S04]  /*21c0*/  FFMA.FTZ R3, R205, R249, R3 ;  /* 0x000000f9cd037223 */ /* 0x000fc80000010003 */
[----:B------:R-:W-:Y:S01]  /*21d0*/  FFMA.FTZ R3, R204, R248, R3 ;  /* 0x000000f8cc037223 */ /* 0x000fe20000010003 */
[----:B------:R-:W-:Y:S01]  /*21e0*/  FMUL.FTZ R246, R246, R191 ;  /* 0x000000bff6f67220 */ /* 0x000fe20000410000 */
[----:B------:R-:W-:Y:S01]  /*21f0*/  FADD.FTZ R130, R130, R191 ;  /* 0x000000bf82827221 */ /* 0x000fe20000010000 */
[----:B------:R-:W-:Y:S01]  /*2200*/  FADD.FTZ R133, R133, R190 ;  /* 0x000000be85857221 */ /* 0x000fe20000010000 */
[----:B------:R-:W-:Y:S01]  /*2210*/  FADD.FTZ R129, R129, R187 ;  /* 0x000000bb81817221 */ /* 0x000fe20000010000 */
[----:B------:R-:W-:Y:S01]  /*2220*/  FADD.FTZ R131, R131, R185 ;  /* 0x000000b983837221 */ /* 0x000fe20000010000 */
[----:B------:R-:W-:Y:S01]  /*2230*/  IADD3 R220, PT, PT, R220, 0x20, RZ ;  /* 0x00000020dcdc7810 */ /* 0x000fe20007ffe0ff */
[----:B--2---:R-:W-:-:S05]  /*2240*/  FFMA.FTZ R245, R207, R190, R245 ;  /* 0x000000becff57223 */ /* 0x004fca00000100f5 */
[----:B------:R-:W-:Y:S04]  /*2250*/  STL [R1+0xc4], R245 ;  /* 0x0000c4f501007387 */ /* 0x000fe80000100800 */
[----:B------:R-:W-:Y:S04]  /*2260*/  STL [R1+0xb8], R189 ;  /* 0x0000b8bd01007387 */ /* 0x000fe80000100800 */
[----:B------:R0:W-:Y:S04]  /*2270*/  STL [R1+0xcc], R247 ;  /* 0x0000ccf701007387 */ /* 0x0001e80000100800 */
[----:B------:R1:W-:Y:S04]  /*2280*/  STL [R1+0xb4], R195 ;  /* 0x0000b4c301007387 */ /* 0x0003e80000100800 */
[----:B------:R1:W-:Y:S01]  /*2290*/  STL [R1+0xbc], R193 ;  /* 0x0000bcc101007387 */ /* 0x0003e20000100800 */
[----:B0-----:R-:W-:-:S04]  /*22a0*/  FMUL.FTZ R247, R194, R187 ;  /* 0x000000bbc2f77220 */ /* 0x001fc80000410000 */
[----:B------:R-:W-:Y:S01]  /*22b0*/  FADD.FTZ R186, R186, R247 ;  /* 0x000000f7baba7221 */ /* 0x000fe20000010000 */
[----:B------:R-:W-:Y:S01]  /*22c0*/  FFMA.FTZ R3, R203, R247, R3 ;  /* 0x000000f7cb037223 */ /* 0x000fe20000010003 */
[----:B------:R-:W-:Y:S02]  /*22d0*/  FMUL.FTZ R245, R192, R185 ;  /* 0x000000b9c0f57220 */ /* 0x000fe40000410000 */
[----:B------:R-:W-:Y:S01]  /*22e0*/  FADD.FTZ R186, R186, R246 ;  /* 0x000000f6baba7221 */ /* 0x000fe20000010000 */
[----:B------:R-:W-:-:S03]  /*22f0*/  FFMA.FTZ R3, R202, R246, R3 ;  /* 0x000000f6ca037223 */ /* 0x000fc60000010003 */
[----:B------:R-:W-:Y:S01]  /*2300*/  FADD.FTZ R216, R186, R245 ;  /* 0x000000f5bad87221 */ /* 0x000fe20000010000 */
[----:B-1----:R-:W-:-:S07]  /*2310*/  FFMA.FTZ R3, R22, R245, R3 ;  /* 0x000000f516037223 */ /* 0x002fce0000010003 */
.L_x_10206:
[----:B------:R-:W-:Y:S05]  /*2320*/  BSYNC.RECONVERGENT B1 ;  /* 0x0000000000017941 */ /* 0x000fea0003800200 */
.L_x_10205:
[----:B------:R-:W-:Y:S04]  /*2330*/  BSSY.RECONVERGENT B1, `(.L_x_10207) ;  /* 0x000006c000017945 */ /* 0x000fe80003800200 */
[----:B------:R-:W-:Y:S05]  /*2340*/  @!P2 BRA `(.L_x_10208) ;  /* 0x0000000400a8a947 */ /* 0x000fea0003800000 */
[----:B------:R-:W1:Y:S01]  /*2350*/  LDC.64 R14, c[0x0][0x3a8] ;  /* 0x0000ea00ff0e7b82 */ /* 0x000e620000000a00 */
[----:B------:R-:W2:Y:S04]  /*2360*/  LDL R244, [R1+0x140] ;  /* 0x0001400001f47983 */ /* 0x000ea80000100800 */
[----:B------:R-:W3:Y:S03]  /*2370*/  LDL R242, [R1+0x148] ;  /* 0x0001480001f27983 */ /* 0x000ee60000100800 */
[----:B------:R-:W4:Y:S01]  /*2380*/  LDC.64 R16, c[0x0][0x428] ;  /* 0x00010a00ff107b82 */ /* 0x000f220000000a00 */
[----:B------:R-:W3:Y:S04]  /*2390*/  LDL R240, [R1+0x130] ;  /* 0x0001300001f07983 */ /* 0x000ee80000100800 */
[----:B------:R-:W3:Y:S04]  /*23a0*/  LDL R243, [R1+0x144] ;  /* 0x0001440001f37983 */ /* 0x000ee80000100800 */
[----:B------:R-:W3:Y:S01]  /*23b0*/  LDL R241, [R1+0x14c] ;  /* 0x00014c0001f17983 */ /* 0x000ee20000100800 */
[----:B-1----:R-:W-:-:S05]  /*23c0*/  IMAD.WIDE.U32 R14, R220, 0x20, R14 ;  /* 0x00000020dc0e7825 */ /* 0x002fca00078e000e */
[----:B0-----:R-:W2:Y:S01]  /*23d0*/  LDG.E.128 R184, desc[UR6][R14.64] ;  /* 0x000000060eb87981 */ /* 0x001ea2000c1e1d00 */
[----:B------:R-:W-:Y:S01]  /*23e0*/  ISETP.NE.U32.AND P0, PT, RZ, UR10, PT ;  /* 0x0000000aff007c0c */ /* 0x000fe2000bf05070 */
[----:B----4-:R-:W-:Y:S02]  /*23f0*/  IMAD.WIDE.U32 R16, R220, 0x10, R16 ;  /* 0x00000010dc107825 */ /* 0x010fe400078e0010 */
[----:B------:R0:W4:Y:S01]  /*2400*/  LDG.E.128 R192, desc[UR6][R14.64+0x10] ;  /* 0x000010060ec07981 */ /* 0x000122000c1e1d00 */
[----:B------:R-:W-:-:S03]  /*2410*/  ISETP.NE.AND.EX P0, PT, RZ, UR11, PT, P0 ;  /* 0x0000000bff007c0c */ /* 0x000fc6000bf05300 */
[----:B------:R1:W3:Y:S10]  /*2420*/  LDG.E.128 R188, desc[UR6][R16.64] ;  /* 0x0000000610bc7981 */ /* 0x0002f4000c1e1d00 */
[----:B0-----:R-:W0:Y:S02]  /*2430*/  @P0 LDC.64 R14, c[0x0][0x438] ;  /* 0x00010e00ff0e0b82 */ /* 0x001e240000000a00 */
[----:B0-----:R-:W-:-:S05]  /*2440*/  @P0 IMAD.WIDE.U32 R14, R220, 0x20, R14 ;  /* 0x00000020dc0e0825 */ /* 0x001fca00078e000e */
[----:B------:R-:W5:Y:S04]  /*2450*/  @P0 LDG.E.128 R48, desc[UR6][R14.64] ;  /* 0x000000060e300981 */ /* 0x000f68000c1e1d00 */
[----:B------:R0:W5:Y:S01]  /*2460*/  @P0 LDG.E.128 R44, desc[UR6][R14.64+0x10] ;  /* 0x000010060e2c0981 */ /* 0x000162000c1e1d00 */
[C---:B--2---:R-:W-:Y:S01]  /*2470*/  FADD.FTZ R184, -R2.reuse, R184 ;  /* 0x000000b802b87221 */ /* 0x044fe20000010100 */
[C---:B------:R-:W-:Y:S01]  /*2480*/  FADD.FTZ R18, -R2.reuse, R186 ;  /* 0x000000ba02127221 */ /* 0x040fe20000010100 */
[C---:B-1----:R-:W-:Y:S01]  /*2490*/  FADD.FTZ R17, -R2.reuse, R185 ;  /* 0x000000b902117221 */ /* 0x042fe20000010100 */
[C---:B------:R-:W-:Y:S01]  /*24a0*/  FADD.FTZ R187, -R2.reuse, R187 ;  /* 0x000000bb02bb7221 */ /* 0x040fe20000010100 */
[C---:B----4-:R-:W-:Y:S01]  /*24b0*/  FADD.FTZ R186, -R2.reuse, R192 ;  /* 0x000000c002ba7221 */ /* 0x050fe20000010100 */
[C---:B0-----:R-:W-:Y:S01]  /*24c0*/  FADD.FTZ R14, -R2.reuse, R193 ;  /* 0x000000c1020e7221 */ /* 0x041fe20000010100 */
[----:B------:R-:W2:Y:S01]  /*24d0*/  LDL R192, [R1+0x13c] ;  /* 0x00013c0001c07983 */ /* 0x000ea20000100800 */
[C---:B------:R-:W-:Y:S01]  /*24e0*/  FADD.FTZ R185, -R2.reuse, R194 ;  /* 0x000000c202b97221 */ /* 0x040fe20000010100 */
[----:B------:R-:W-:-:S02]  /*24f0*/  FADD.FTZ R13, -R2, R195 ;  /* 0x000000c3020d7221 */ /* 0x000fc40000010100 */
[----:B------:R-:W4:Y:S01]  /*2500*/  LDL.LU R193, [R1+0x9c] ;  /* 0x00009c0001c17983 */ /* 0x000f220000300800 */
[C---:B-----5:R-:W-:Y:S01]  /*2510*/  FMUL.FTZ R201, R21.reuse, R184 ;  /* 0x000000b815c97220 */ /* 0x060fe20000410000 */
[C---:B------:R-:W-:Y:S02]  /*2520*/  FMUL.FTZ R200, R21.reuse, R17 ;  /* 0x0000001115c87220 */ /* 0x040fe40000410000 */
[----:B------:R-:W2:Y:S01]  /*2530*/  LDL R194, [R1+0x134] ;  /* 0x0001340001c27983 */ /* 0x000ea20000100800 */
[----:B------:R-:W-:-:S03]  /*2540*/  FMUL.FTZ R17, R21, R187 ;  /* 0x000000bb15117220 */ /* 0x000fc60000410000 */
[----:B------:R-:W4:Y:S04]  /*2550*/  LDL.LU R195, [R1+0x94] ;  /* 0x0000940001c37983 */ /* 0x000f280000300800 */
[----:B------:R-:W2:Y:S04]  /*2560*/  LDL.LU R184, [R1+0x90] ;  /* 0x0000900001b87983 */ /* 0x000ea80000300800 */
[----:B------:R-:W4:Y:S01]  /*2570*/  LDL.LU R187, [R1+0xa0] ;  /* 0x0000a00001bb7983 */ /* 0x000f220000300800 */
[C---:B---3--:R-:W-:Y:S02]  /*2580*/  SHF.L.U32 R16, R188.reuse, 0x10, RZ ;  /* 0x00000010bc107819 */ /* 0x048fe400000006ff */
[----:B------:R-:W-:-:S02]  /*2590*/  PRMT R237, R188, 0x7632, R237 ;  /* 0x00007632bced7816 */ /* 0x000fc400000000ed */
[----:B------:R-:W-:Y:S02]  /*25a0*/  PRMT R238, R189, 0x7632, R238 ;  /* 0x00007632bdee7816 */ /* 0x000fe400000000ee */
[----:B------:R-:W-:Y:S02]  /*25b0*/  SHF.L.U32 R188, R237, 0x10, RZ ;  /* 0x00000010edbc7819 */ /* 0x000fe400000006ff */
[----:B------:R-:W3:Y:S01]  /*25c0*/  LDL.LU R237, [R1+0xac] ;  /* 0x0000ac0001ed7983 */ /* 0x000ee20000300800 */
[----:B------:R-:W-:Y:S01]  /*25d0*/  FADD.FTZ R124, R124, R16 ;  /* 0x000000107c7c7221 */ /* 0x000fe20000010000 */
[-C--:B------:R-:W-:Y:S01]  /*25e0*/  FMUL.FTZ R244, R244, R16.reuse ;  /* 0x00000010f4f47220 */ /* 0x080fe20000410000 */
[----:B----4-:R-:W-:Y:S01]  /*25f0*/  FFMA.FTZ R187, R201, R16, R187 ;  /* 0x00000010c9bb7223 */ /* 0x010fe200000100bb */
[----:B------:R-:W-:-:S04]  /*2600*/  FMUL.FTZ R16, R21, R186 ;  /* 0x000000ba15107220 */ /* 0x000fc80000410000 */
[----:B------:R0:W-:Y:S02]  /*2610*/  STL [R1+0xa0], R187 ;  /* 0x0000a0bb01007387 */ /* 0x0001e40000100800 */
[----:B0-----:R-:W-:Y:S02]  /*2620*/  SHF.L.U32 R187, R238, 0x10, RZ ;  /* 0x00000010eebb7819 */ /* 0x001fe400000006ff */
[----:B------:R-:W4:Y:S04]  /*2630*/  LDL R238, [R1+0x138] ;  /* 0x0001380001ee7983 */ /* 0x000f280000100800 */
[----:B------:R-:W3:Y:S01]  /*2640*/  LDL.LU R186, [R1+0xa8] ;  /* 0x0000a80001ba7983 */ /* 0x000ee20000300800 */
[----:B------:R-:W-:Y:S01]  /*2650*/  SHF.L.U32 R15, R189, 0x10, RZ ;  /* 0x00000010bd0f7819 */ /* 0x000fe200000006ff */
[----:B------:R-:W-:Y:S01]  /*2660*/  FMUL.FTZ R18, R21, R18 ;  /* 0x0000001215127220 */ /* 0x000fe20000410000 */
[----:B------:R-:W-:-:S02]  /*2670*/  PRMT R189, R190, 0x7632, R189 ;  /* 0x00007632bebd7816 */ /* 0x000fc400000000bd */
[----:B------:R-:W-:-:S05]  /*2680*/  SHF.L.U32 R190, R190, 0x10, RZ ;  /* 0x00000010bebe7819 */ /* 0x000fca00000006ff */
[----:B------:R-:W-:Y:S01]  /*2690*/  FADD.FTZ R120, R120, R190 ;  /* 0x000000be78787221 */ /* 0x000fe20000010000 */
[-C--:B--2---:R-:W-:Y:S01]  /*26a0*/  FFMA.FTZ R184, R16, R190.reuse, R184 ;  /* 0x000000be10b87223 */ /* 0x084fe200000100b8 */
[----:B------:R-:W-:Y:S01]  /*26b0*/  FMUL.FTZ R240, R240, R190 ;  /* 0x000000bef0f07220 */ /* 0x000fe20000410000 */
[----:B---3--:R-:W-:-:S05]  /*26c0*/  FFMA.FTZ R186, R18, R15, R186 ;  /* 0x0000000f12ba7223 */ /* 0x008fca00000100ba */
[----:B------:R0:W-:Y:S02]  /*26d0*/  STL [R1+0xa8], R186 ;  /* 0x0000a8ba01007387 */ /* 0x0001e40000100800 */
[----:B0-----:R-:W-:Y:S02]  /*26e0*/  SHF.L.U32 R186, R189, 0x10, RZ ;  /* 0x00000010bdba7819 */ /* 0x001fe400000006ff */
[----:B------:R-:W2:Y:S04]  /*26f0*/  LDL.LU R189, [R1+0x98] ;  /* 0x0000980001bd7983 */ /* 0x000ea80000300800 */
[----:B------:R-:W3:Y:S01]  /*2700*/  LDL.LU R190, [R1+0xa4] ;  /* 0x0000a40001be7983 */ /* 0x000ee20000300800 */
[C---:B------:R-:W-:Y:S01]  /*2710*/  PRMT R239, R191.reuse, 0x7632, R239 ;  /* 0x00007632bfef7816 */ /* 0x040fe200000000ef */
[----:B------:R-:W-:Y:S01]  /*2720*/  FADD.FTZ R126, R126, R15 ;  /* 0x0000000f7e7e7221 */ /* 0x000fe20000010000 */
[----:B------:R-:W-:Y:S01]  /*2730*/  SHF.L.U32 R191, R191, 0x10, RZ ;  /* 0x00000010bfbf7819 */ /* 0x000fe200000006ff */
[----:B------:R-:W-:Y:S01]  /*2740*/  FMUL.FTZ R242, R242, R15 ;  /* 0x0000000ff2f27220 */ /* 0x000fe20000410000 */
[C---:B------:R-:W-:Y:S01]  /*2750*/  FMUL.FTZ R15, R21.reuse, R185 ;  /* 0x000000b9150f7220 */ /* 0x040fe20000410000 */
[----:B------:R0:W-:Y:S01]  /*2760*/  STL [R1+0x90], R184 ;  /* 0x000090b801007387 */ /* 0x0001e20000100800 */
[C---:B------:R-:W-:Y:S01]  /*2770*/  FMUL.FTZ R14, R21.reuse, R14 ;  /* 0x0000000e150e7220 */ /* 0x040fe20000410000 */
[----:B------:R-:W-:Y:S01]  /*2780*/  FMUL.FTZ R13, R21, R13 ;  /* 0x0000000d150d7220 */ /* 0x000fe20000410000 */
[----:B------:R-:W-:Y:S01]  /*2790*/  FADD.FTZ R185, R216, R244 ;  /* 0x000000f4d8b97221 */ /* 0x000fe20000010000 */
[----:B------:R-:W-:Y:S01]  /*27a0*/  FFMA.FTZ R3, R201, R244, R3 ;  /* 0x000000f4c9037223 */ /* 0x000fe20000010003 */
[----:B------:R-:W-:Y:S01]  /*27b0*/  FMUL.FTZ R243, R243, R188 ;  /* 0x000000bcf3f37220 */ /* 0x000fe20000410000 */
[----:B------:R-:W-:Y:S01]  /*27c0*/  FFMA.FTZ R237, R17, R187, R237 ;  /* 0x000000bb11ed7223 */ /* 0x000fe200000100ed */
[----:B0-----:R-:W-:Y:S01]  /*27d0*/  SHF.L.U32 R184, R239, 0x10, RZ ;  /* 0x00000010efb87819 */ /* 0x001fe200000006ff */
[----:B------:R-:W-:Y:S01]  /*27e0*/  FFMA.FTZ R195, R14, R186, R195 ;  /* 0x000000ba0ec37223 */ /* 0x000fe200000100c3 */
[----:B------:R-:W-:Y:S01]  /*27f0*/  FADD.FTZ R185, R185, R243 ;  /* 0x000000f3b9b97221 */ /* 0x000fe20000010000 */
[----:B------:R-:W-:-:S02]  /*2800*/  FFMA.FTZ R3, R200, R243, R3 ;  /* 0x000000f3c8037223 */ /* 0x000fc40000010003 */
[----:B------:R-:W-:Y:S01]  /*2810*/  FFMA.FTZ R193, R13, R184, R193 ;  /* 0x000000b80dc17223 */ /* 0x000fe200000100c1 */
        /* <DEDUP_REMOVED lines=8> */
[----:B----4-:R-:W-:Y:S02]  /*28a0*/  FMUL.FTZ R238, R238, R191 ;  /* 0x000000bfeeee7220 */ /* 0x010fe40000410000 */
[----:B------:R-:W-:Y:S01]  /*28b0*/  FADD.FTZ R185, R185, R239 ;  /* 0x000000efb9b97221 */ /* 0x000fe20000010000 */
[----:B------:R-:W-:-:S03]  /*28c0*/  FFMA.FTZ R3, R14, R239, R3 ;  /* 0x000000ef0e037223 */ /* 0x000fc60000010003 */
[----:B------:R-:W-:Y:S01]  /*28d0*/  FADD.FTZ R185, R185, R238 ;  /* 0x000000eeb9b97221 */ /* 0x000fe20000010000 */
[----:B------:R-:W-:Y:S01]  /*28e0*/  FFMA.FTZ R3, R15, R238, R3 ;  /* 0x000000ee0f037223 */ /* 0x000fe20000010003 */
[----:B------:R-:W-:Y:S01]  /*28f0*/  FADD.FTZ R122, R122, R191 ;  /* 0x000000bf7a7a7221 */ /* 0x000fe20000010000 */
[----:B------:R-:W-:Y:S01]  /*2900*/  FADD.FTZ R125, R125, R188 ;  /* 0x000000bc7d7d7221 */ /* 0x000fe20000010000 */
[----:B------:R-:W-:Y:S01]  /*2910*/  FADD.FTZ R127, R127, R187 ;  /* 0x000000bb7f7f7221 */ /* 0x000fe20000010000 */
[----:B------:R-:W-:Y:S01]  /*2920*/  FADD.FTZ R121, R121, R186 ;  /* 0x000000ba79797221 */ /* 0x000fe20000010000 */
[----:B------:R-:W-:Y:S01]  /*2930*/  FADD.FTZ R123, R123, R184 ;  /* 0x000000b87b7b7221 */ /* 0x000fe20000010000 */
[----:B------:R-:W-:Y:S01]  /*2940*/  IADD3 R220, PT, PT, R220, 0x20, RZ ;  /* 0x00000020dcdc7810 */ /* 0x000fe20007ffe0ff */
[----:B--2---:R-:W-:Y:S01]  /*2950*/  FFMA.FTZ R189, R15, R191, R189 ;  /* 0x000000bf0fbd7223 */ /* 0x004fe200000100bd */
[----:B---3--:R-:W-:-:S05]  /*2960*/  FFMA.FTZ R190, R200, R188, R190 ;  /* 0x000000bcc8be7223 */ /* 0x008fca00000100be */
[----:B------:R-:W-:Y:S04]  /*2970*/  STL [R1+0xa4], R190 ;  /* 0x0000a4be01007387 */ /* 0x000fe80000100800 */
[----:B------:R-:W-:Y:S04]  /*2980*/  STL [R1+0x98], R189 ;  /* 0x000098bd01007387 */ /* 0x000fe80000100800 */
[----:B------:R0:W-:Y:S04]  /*2990*/  STL [R1+0xac], R237 ;  /* 0x0000aced01007387 */ /* 0x0001e80000100800 */
[----:B------:R1:W-:Y:S04]  /*29a0*/  STL [R1+0x94], R195 ;  /* 0x000094c301007387 */ /* 0x0003e80000100800 */
[----:B------:R1:W-:Y:S01]  /*29b0*/  STL [R1+0x9c], R193 ;  /* 0x00009cc101007387 */ /* 0x0003e20000100800 */
[----:B0-----:R-:W-:-:S04]  /*29c0*/  FMUL.FTZ R237, R192, R184 ;  /* 0x000000b8c0ed7220 */ /* 0x001fc80000410000 */
[----:B------:R-:W-:Y:S01]  /*29d0*/  FADD.FTZ R216, R185, R237 ;  /* 0x000000edb9d87221 */ /* 0x000fe20000010000 */
[----:B------:R-:W-:-:S07]  /*29e0*/  FFMA.FTZ R3, R13, R237, R3 ;  /* 0x000000ed0d037223 */ /* 0x000fce0000010003 */
.L_x_10208:
[----:B------:R-:W-:Y:S05]  /*29f0*/  BSYNC.RECONVERGENT B1 ;  /* 0x0000000000017941 */ /* 0x000fea0003800200 */
.L_x_10207:
[----:B------:R-:W-:Y:S04]  /*2a00*/  BSSY.RECONVERGENT B1, `(.L_x_10209) ;  /* 0x000006c000017945 */ /* 0x000fe80003800200 */
[----:B------:R-:W-:Y:S05]  /*2a10*/  @!P1 BRA `(.L_x_10210) ;  /* 0x0000000400a89947 */ /* 0x000fea0003800000 */
[----:B0-----:R-:W0:Y:S01]  /*2a20*/  LDC.64 R184, c[0x0][0x428] ;  /* 0x00010a00ffb87b82 */ /* 0x001e220000000a00 */
[----:B------:R-:W2:Y:S04]  /*2a30*/  LDL R236, [R1+0x120] ;  /* 0x0001200001ec7983 */ /* 0x000ea80000100800 */
[----:B------:R-:W3:Y:S03]  /*2a40*/  LDL R234, [R1+0x128] ;  /* 0x0001280001ea7983 */ /* 0x000ee60000100800 */
[----:B------:R-:W4:Y:S01]  /*2a50*/  LDC.64 R6, c[0x0][0x3a8] ;  /* 0x0000ea00ff067b82 */ /* 0x000f220000000a00 */
[----:B------:R-:W3:Y:S04]  /*2a60*/  LDL R224, [R1+0x110] ;  /* 0x0001100001e07983 */ /* 0x000ee80000100800 */
[----:B------:R-:W3:Y:S04]  /*2a70*/  LDL R235, [R1+0x124] ;  /* 0x0001240001eb7983 */ /* 0x000ee80000100800 */
[----:B------:R-:W3:Y:S01]  /*2a80*/  LDL R233, [R1+0x12c] ;  /* 0x00012c0001e97983 */ /* 0x000ee20000100800 */
[----:B0-----:R-:W-:-:S06]  /*2a90*/  IMAD.WIDE.U32 R184, R220, 0x10, R184 ;  /* 0x00000010dcb87825 */ /* 0x001fcc00078e00b8 */
[----:B------:R-:W2:Y:S01]  /*2aa0*/  LDG.E.128 R184, desc[UR6][R184.64] ;  /* 0x00000006b8b87981 */ /* 0x000ea2000c1e1d00 */
[----:B----4-:R-:W-:-:S05]  /*2ab0*/  IMAD.WIDE.U32 R6, R220, 0x20, R6 ;  /* 0x00000020dc067825 */ /* 0x010fca00078e0006 */
[----:B------:R-:W4:Y:S04]  /*2ac0*/  LDG.E.128 R8, desc[UR6][R6.64] ;  /* 0x0000000606087981 */ /* 0x000f28000c1e1d00 */
[----:B------:R0:W3:Y:S01]  /*2ad0*/  LDG.E.128 R188, desc[UR6][R6.64+0x10] ;  /* 0x0000100606bc7981 */ /* 0x0000e2000c1e1d00 */
[----:B------:R-:W-:-:S04]  /*2ae0*/  ISETP.NE.U32.AND P0, PT, RZ, UR10, PT ;  /* 0x0000000aff007c0c */ /* 0x000fc8000bf05070 */
[----:B------:R-:W-:-:S13]  /*2af0*/  ISETP.NE.AND.EX P0, PT, RZ, UR11, PT, P0 ;  /* 0x0000000bff007c0c */ /* 0x000fda000bf05300 */
[----:B0-----:R-:W0:Y:S01]  /*2b00*/  @P0 LDC.64 R6, c[0x0][0x438] ;  /* 0x00010e00ff060b82 */ /* 0x001e220000000a00 */
[C---:B--2---:R-:W-:Y:S02]  /*2b10*/  PRMT R222, R186.reuse, 0x7632, R222 ;  /* 0x00007632bade7816 */ /* 0x044fe400000000de */
[----:B-1----:R-:W-:Y:S02]  /*2b20*/  SHF.L.U32 R193, R186, 0x10, RZ ;  /* 0x00000010bac17819 */ /* 0x002fe400000006ff */
[----:B------:R-:W2:Y:S01]  /*2b30*/  LDL.LU R186, [R1+0x80] ;  /* 0x0000800001ba7983 */ /* 0x000ea20000300800 */
[----:B0-----:R-:W-:-:S04]  /*2b40*/  @P0 IMAD.WIDE.U32 R6, R220, 0x20, R6 ;  /* 0x00000020dc060825 */ /* 0x001fc800078e0006 */
[----:B----4-:R-:W-:Y:S01]  /*2b50*/  FADD.FTZ R12, -R2, R8 ;  /* 0x00000008020c7221 */ /* 0x010fe20000010100 */
[----:B------:R-:W-:Y:S01]  /*2b60*/  SHF.L.U32 R8, R184, 0x10, RZ ;  /* 0x00000010b8087819 */ /* 0x000fe200000006ff */
[C---:B------:R-:W-:Y:S01]  /*2b70*/  FADD.FTZ R9, -R2.reuse, R9 ;  /* 0x0000000902097221 */ /* 0x040fe20000010100 */
[----:B------:R-:W-:Y:S01]  /*2b80*/  FADD.FTZ R192, -R2, R11 ;  /* 0x0000000b02c07221 */ /* 0x000fe20000010100 */
[----:B-----5:R-:W-:Y:S01]  /*2b90*/  FMUL.FTZ R12, R21, R12 ;  /* 0x0000000c150c7220 */ /* 0x020fe20000410000 */
[----:B------:R-:W5:Y:S01]  /*2ba0*/  @P0 LDG.E.128 R40, desc[UR6][R6.64] ;  /* 0x0000000606280981 */ /* 0x000f62000c1e1d00 */
[----:B------:R-:W-:Y:S02]  /*2bb0*/  PRMT R195, R184, 0x7632, R195 ;  /* 0x00007632b8c37816 */ /* 0x000fe400000000c3 */
[C---:B------:R-:W-:Y:S01]  /*2bc0*/  PRMT R223, R187.reuse, 0x7632, R223 ;  /* 0x00007632bbdf7816 */ /* 0x040fe200000000df */
[----:B------:R0:W5:Y:S01]  /*2bd0*/  @P0 LDG.E.128 R36, desc[UR6][R6.64+0x10] ;  /* 0x0000100606240981 */ /* 0x000162000c1e1d00 */
[----:B------:R-:W-:Y:S01]  /*2be0*/  SHF.L.U32 R194, R187, 0x10, RZ ;  /* 0x00000010bbc27819 */ /* 0x000fe200000006ff */
[----:B---3--:R-:W-:-:S02]  /*2bf0*/  FADD.FTZ R184, -R2, R190 ;  /* 0x000000be02b87221 */ /* 0x008fc40000010100 */
[----:B------:R-:W3:Y:S01]  /*2c00*/  LDL.LU R187, [R1+0x88] ;  /* 0x0000880001bb7983 */ /* 0x000ee20000300800 */
[----:B------:R-:W-:Y:S01]  /*2c10*/  PRMT R221, R185, 0x7632, R221 ;  /* 0x00007632b9dd7816 */ /* 0x000fe200000000dd */
[C---:B------:R-:W-:Y:S01]  /*2c20*/  FADD.FTZ R5, -R2.reuse, R191 ;  /* 0x000000bf02057221 */ /* 0x040fe20000010100 */
[----:B------:R-:W-:Y:S01]  /*2c30*/  FMUL.FTZ R11, R21, R9 ;  /* 0x00000009150b7220 */ /* 0x000fe20000410000 */
[C---:B0-----:R-:W-:Y:S01]  /*2c40*/  FADD.FTZ R6, -R2.reuse, R189 ;  /* 0x000000bd02067221 */ /* 0x041fe20000010100 */
[----:B------:R-:W-:Y:S01]  /*2c50*/  SHF.L.U32 R7, R185, 0x10, RZ ;  /* 0x00000010b9077819 */ /* 0x000fe200000006ff */
[----:B------:R-:W4:Y:S01]  /*2c60*/  LDL R189, [R1+0x11c] ;  /* 0x00011c0001bd7983 */ /* 0x000f220000100800 */
[----:B------:R-:W-:Y:S01]  /*2c70*/  FADD.FTZ R185, -R2, R188 ;  /* 0x000000bc02b97221 */ /* 0x000fe20000010100 */
[----:B------:R-:W-:Y:S02]  /*2c80*/  FMUL.FTZ R9, R21, R192 ;  /* 0x000000c015097220 */ /* 0x000fe40000410000 */
[----:B------:R-:W4:Y:S01]  /*2c90*/  LDL.LU R190, [R1+0x7c] ;  /* 0x00007c0001be7983 */ /* 0x000f220000300800 */
[----:B------:R-:W-:-:S03]  /*2ca0*/  SHF.L.U32 R188, R195, 0x10, RZ ;  /* 0x00000010c3bc7819 */ /* 0x000fc600000006ff */
[----:B------:R-:W4:Y:S01]  /*2cb0*/  LDL R191, [R1+0x114] ;  /* 0x0001140001bf7983 */ /* 0x000f220000100800 */
[----:B------:R-:W-:-:S03]  /*2cc0*/  FADD.FTZ R116, R116, R8 ;  /* 0x0000000874747221 */ /* 0x000fc60000010000 */
[----:B------:R-:W4:Y:S01]  /*2cd0*/  LDL.LU R192, [R1+0x74] ;  /* 0x0000740001c07983 */ /* 0x000f220000300800 */
[----:B------:R-:W-:-:S03]  /*2ce0*/  FMUL.FTZ R236, R236, R8 ;  /* 0x00000008ecec7220 */ /* 0x000fc60000410000 */
[----:B------:R-:W4:Y:S01]  /*2cf0*/  LDL.LU R195, [R1+0x8c] ;  /* 0x00008c0001c37983 */ /* 0x000f220000300800 */
[----:B--2---:R-:W-:Y:S01]  /*2d00*/  FFMA.FTZ R186, R12, R8, R186 ;  /* 0x000000080cba7223 */ /* 0x004fe200000100ba */
[----:B------:R-:W-:-:S04]  /*2d10*/  FMUL.FTZ R8, R21, R185 ;  /* 0x000000b915087220 */ /* 0x000fc80000410000 */
[----:B------:R0:W-:Y:S02]  /*2d20*/  STL [R1+0x80], R186 ;  /* 0x000080ba01007387 */ /* 0x0001e40000100800 */
[----:B0-----:R-:W-:Y:S02]  /*2d30*/  SHF.L.U32 R186, R221, 0x10, RZ ;  /* 0x00000010ddba7819 */ /* 0x001fe400000006ff */
[----:B------:R-:W2:Y:S04]  /*2d40*/  LDL R221, [R1+0x118] ;  /* 0x0001180001dd7983 */ /* 0x000ea80000100800 */
[----:B------:R-:W4:Y:S01]  /*2d50*/  LDL.LU R185, [R1+0x70] ;  /* 0x0000700001b97983 */ /* 0x000f220000300800 */
[----:B------:R-:W-:-:S04]  /*2d60*/  FADD.FTZ R10, -R2, R10 ;  /* 0x0000000a020a7221 */ /* 0x000fc80000010100 */
[----:B------:R-:W-:-:S04]  /*2d70*/  FMUL.FTZ R10, R21, R10 ;  /* 0x0000000a150a7220 */ /* 0x000fc80000410000 */
[----:B---3--:R-:W-:Y:S01]  /*2d80*/  FFMA.FTZ R187, R10, R7, R187 ;  /* 0x000000070abb7223 */ /* 0x008fe200000100bb */
[----:B------:R-:W-:Y:S01]  /*2d90*/  FADD.FTZ R112, R112, R193 ;  /* 0x000000c170707221 */ /* 0x000fe20000010000 */
[----:B------:R-:W-:-:S03]  /*2da0*/  FMUL.FTZ R224, R224, R193 ;  /* 0x000000c1e0e07220 */ /* 0x000fc60000410000 */
[----:B------:R0:W-:Y:S02]  /*2db0*/  STL [R1+0x88], R187 ;  /* 0x000088bb01007387 */ /* 0x0001e40000100800 */
[----:B0-----:R-:W-:Y:S02]  /*2dc0*/  SHF.L.U32 R187, R222, 0x10, RZ ;  /* 0x00000010debb7819 */ /* 0x001fe400000006ff */
[----:B------:R-:W3:Y:S01]  /*2dd0*/  LDL.LU R222, [R1+0x78] ;  /* 0x0000780001de7983 */ /* 0x000ee20000300800 */
[----:B----4-:R-:W-:-:S03]  /*2de0*/  FFMA.FTZ R185, R8, R193, R185 ;  /* 0x000000c108b97223 */ /* 0x010fc600000100b9 */
[----:B------:R-:W4:Y:S01]  /*2df0*/  LDL.LU R193, [R1+0x84] ;  /* 0x0000840001c17983 */ /* 0x000f220000300800 */
[----:B------:R-:W-:Y:S01]  /*2e00*/  FADD.FTZ R118, R118, R7 ;  /* 0x0000000776767221 */ /* 0x000fe20000010000 */
        /* <DEDUP_REMOVED lines=14> */
[----:B---3--:R-:W-:Y:S01]  /*2ef0*/  FFMA.FTZ R222, R7, R194, R222 ;  /* 0x000000c207de7223 */ /* 0x008fe200000100de */
[----:B------:R-:W-:Y:S01]  /*2f00*/  FMUL.FTZ R233, R233, R186 ;  /* 0x000000bae9e97220 */ /* 0x000fe20000410000 */
        /* <DEDUP_REMOVED lines=15> */
[----:B----4-:R-:W-:-:S05]  /*3000*/  FFMA.FTZ R193, R11, R188, R193 ;  /* 0x000000bc0bc17223 */ /* 0x010fca00000100c1 */
[----:B------:R-:W-:Y:S04]  /*3010*/  STL [R1+0x84], R193 ;  /* 0x000084c101007387 */ /* 0x000fe80000100800 */
[----:B------:R2:W-:Y:S04]  /*3020*/  STL [R1+0x78], R222 ;  /* 0x000078de01007387 */ /* 0x0005e80000100800 */
[----:B------:R3:W-:Y:S04]  /*3030*/  STL [R1+0x8c], R195 ;  /* 0x00008cc301007387 */ /* 0x0007e80000100800 */
[----:B------:R3:W-:Y:S04]  /*3040*/  STL [R1+0x74], R192 ;  /* 0x000074c001007387 */ /* 0x0007e80000100800 */
[----:B------:R3:W-:Y:S01]  /*3050*/  STL [R1+0x7c], R190 ;  /* 0x00007cbe01007387 */ /* 0x0007e20000100800 */
[----:B--2---:R-:W-:Y:S01]  /*3060*/  FMUL.FTZ R222, R221, R194 ;  /* 0x000000c2ddde7220 */ /* 0x004fe20000410000 */
[----:B------:R-:W-:-:S03]  /*3070*/  FMUL.FTZ R221, R189, R185 ;  /* 0x000000b9bddd7220 */ /* 0x000fc60000410000 */
[----:B------:R-:W-:Y:S01]  /*3080*/  FADD.FTZ R184, R184, R222 ;  /* 0x000000deb8b87221 */ /* 0x000fe20000010000 */
[----:B------:R-:W-:-:S03]  /*3090*/  FFMA.FTZ R3, R7, R222, R3 ;  /* 0x000000de07037223 */ /* 0x000fc60000010003 */
[----:B------:R-:W-:Y:S01]  /*30a0*/  FADD.FTZ R216, R184, R221 ;  /* 0x000000ddb8d87221 */ /* 0x000fe20000010000 */
[----:B---3--:R-:W-:-:S07]  /*30b0*/  FFMA.FTZ R3, R5, R221, R3 ;  /* 0x000000dd05037223 */ /* 0x008fce0000010003 */
.L_x_10210:
[----:B------:R-:W-:Y:S05]  /*30c0*/  BSYNC.RECONVERGENT B1 ;  /* 0x0000000000017941 */ /* 0x000fea0003800200 */
.L_x_10209:
[----:B0-----:R-:W2:Y:S01]  /*30d0*/  LDL R184, [R1+0x20] ;  /* 0x0000200001b87983 */ /* 0x001ea20000100800 */
[----:B------:R-:W-:Y:S01]  /*30e0*/  BSSY.RECONVERGENT B1, `(.L_x_10211) ;  /* 0x000006c000017945 */ /* 0x000fe20003800200 */
[----:B--2---:R-:W-:-:S13]  /*30f0*/  ISETP.GE.U32.AND P0, PT, R184, 0xa0, PT ;  /* 0x000000a0b800780c */ /* 0x004fda0003f06070 */
[----:B------:R-:W-:Y:S05]  /*3100*/  @!P0 BRA `(.L_x_10212) ;  /* 0x0000000400a48947 */ /* 0x000fea0003800000 */
[----:B------:R-:W-:Y:S01]  /*3110*/  ISETP.NE.U32.AND P6, PT, RZ, UR10, PT ;  /* 0x0000000aff007c0c */ /* 0x000fe2000bfc5070 */
[----:B------:R-:W0:Y:S01]  /*3120*/  LDC.64 R188, c[0x0][0x3a8] ;  /* 0x0000ea00ffbc7b82 */ /* 0x000e220000000a00 */
[----:B------:R-:W2:Y:S02]  /*3130*/  LDL R232, [R1+0x100] ;  /* 0x0001000001e87983 */ /* 0x000ea40000100800 */
[----:B------:R-:W-:Y:S02]  /*3140*/  ISETP.NE.AND.EX P6, PT, RZ, UR11, PT, P6 ;  /* 0x0000000bff007c0c */ /* 0x000fe4000bfc5360 */
[----:B------:R-:W3:Y:S03]  /*3150*/  LDL R230, [R1+0x108] ;  /* 0x0001080001e67983 */ /* 0x000ee60000100800 */
[----:B-1----:R-:W1:Y:S01]  /*3160*/  LDC.64 R192, c[0x0][0x428] ;  /* 0x00010a00ffc07b82 */ /* 0x002e620000000a00 */
[----:B------:R-:W4:Y:S04]  /*3170*/  LDL R228, [R1+0xf0] ;  /* 0x0000f00001e47983 */ /* 0x000f280000100800 */
[----:B------:R-:W4:Y:S03]  /*3180*/  LDL R231, [R1+0x104] ;  /* 0x0001040001e77983 */ /* 0x000f260000100800 */
[----:B------:R-:W1:Y:S01]  /*3190*/  @P6 LDC.64 R184, c[0x0][0x438] ;  /* 0x00010e00ffb86b82 */ /* 0x000e620000000a00 */
[----:B------:R-:W4:Y:S04]  /*31a0*/  LDL R229, [R1+0x10c] ;  /* 0x00010c0001e57983 */ /* 0x000f280000100800 */
[----:B------:R-:W4:Y:S01]  /*31b0*/  LDL R227, [R1+0xf4] ;  /* 0x0000f40001e37983 */ /* 0x000f220000100800 */
[----:B0-----:R-:W-:-:S03]  /*31c0*/  IMAD.WIDE.U32 R188, R220, 0x20, R188 ;  /* 0x00000020dcbc7825 */ /* 0x001fc600078e00bc */
[----:B------:R-:W4:Y:S01]  /*31d0*/  LDL R226, [R1+0xf8] ;  /* 0x0000f80001e27983 */ /* 0x000f220000100800 */
[----:B-1----:R-:W-:-:S06]  /*31e0*/  IMAD.WIDE.U32 R192, R220, 0x10, R192 ;  /* 0x00000010dcc07825 */ /* 0x002fcc00078e00c0 */
[----:B------:R-:W2:Y:S01]  /*31f0*/  LDG.E.128 R192, desc[UR6][R192.64] ;  /* 0x00000006c0c07981 */ /* 0x000ea2000c1e1d00 */
[----:B------:R-:W-:-:S05]  /*3200*/  @P6 IMAD.WIDE.U32 R184, R220, 0x20, R184 ;  /* 0x00000020dcb86825 */ /* 0x000fca00078e00b8 */
[----:B------:R-:W5:Y:S04]  /*3210*/  @P6 LDG.E.128 R32, desc[UR6][R184.64] ;  /* 0x00000006b8206981 */ /* 0x000f68000c1e1d00 */
[----:B------:R0:W5:Y:S04]  /*3220*/  @P6 LDG.E.128 R28, desc[UR6][R184.64+0x10] ;  /* 0x00001006b81c6981 */ /* 0x000168000c1e1d00 */
[----:B------:R-:W3:Y:S04]  /*3230*/  LDG.E.128 R184, desc[UR6][R188.64] ;  /* 0x00000006bcb87981 */ /* 0x000ee8000c1e1d00 */
[----:B------:R-:W0:Y:S01]  /*3240*/  LDG.E.128 R188, desc[UR6][R188.64+0x10] ;  /* 0x00001006bcbc7981 */ /* 0x000e22000c1e1d00 */
[----:B--2---:R-:W-:-:S02]  /*3250*/  PRMT R220, R193, 0x7632, R220 ;  /* 0x00007632c1dc7816 */ /* 0x004fc400000000dc */
[----:B------:R-:W-:Y:S01]  /*3260*/  PRMT R225, R192, 0x7632, R225 ;  /* 0x00007632c0e17816 */ /* 0x000fe200000000e1 */
[C---:B---3--:R-:W-:Y:S01]  /*3270*/  FADD.FTZ R199, -R2.reuse, R184 ;  /* 0x000000b802c77221 */ /* 0x048fe20000010100 */
[C---:B------:R-:W-:Y:S01]  /*3280*/  FADD.FTZ R187, -R2.reuse, R187 ;  /* 0x000000bb02bb7221 */ /* 0x040fe20000010100 */
[C---:B-----5:R-:W-:Y:S01]  /*3290*/  FADD.FTZ R4, -R2.reuse, R185 ;  /* 0x000000b902047221 */ /* 0x060fe20000010100 */
[C---:B------:R-:W-:Y:S02]  /*32a0*/  FADD.FTZ R23, -R2.reuse, R186 ;  /* 0x000000ba02177221 */ /* 0x040fe40000010100 */
[----:B------:R-:W-:Y:S01]  /*32b0*/  FMUL.FTZ R197, R21, R187 ;  /* 0x000000bb15c57220 */ /* 0x000fe20000410000 */
[C---:B0-----:R-:W-:Y:S01]  /*32c0*/  FADD.FTZ R184, -R2.reuse, R188 ;  /* 0x000000bc02b87221 */ /* 0x041fe20000010100 */
[C---:B------:R-:W-:Y:S01]  /*32d0*/  FADD.FTZ R185, -R2.reuse, R189 ;  /* 0x000000bd02b97221 */ /* 0x040fe20000010100 */
[C---:B------:R-:W-:Y:S01]  /*32e0*/  FADD.FTZ R186, -R2.reuse, R190 ;  /* 0x000000be02ba7221 */ /* 0x040fe20000010100 */
[----:B------:R-:W-:Y:S01]  /*32f0*/  SHF.L.U32 R188, R193, 0x10, RZ ;  /* 0x00000010c1bc7819 */ /* 0x000fe200000006ff */
[----:B------:R-:W-:Y:S01]  /*3300*/  FADD.FTZ R2, -R2, R191 ;  /* 0x000000bf02027221 */ /* 0x000fe20000010100 */
[----:B------:R-:W-:-:S02]  /*3310*/  SHF.L.U32 R190, R192, 0x10, RZ ;  /* 0x00000010c0be7819 */ /* 0x000fc400000006ff */
[C---:B------:R-:W-:Y:S02]  /*3320*/  PRMT R193, R194.reuse, 0x7632, R193 ;  /* 0x00007632c2c17816 */ /* 0x040fe400000000c1 */
[----:B------:R-:W-:Y:S02]  /*3330*/  SHF.L.U32 R189, R194, 0x10, RZ ;  /* 0x00000010c2bd7819 */ /* 0x000fe400000006ff */
[----:B------:R-:W2:Y:S01]  /*3340*/  LDL R194, [R1+0xfc] ;  /* 0x0000fc0001c27983 */ /* 0x000ea20000100800 */
[C---:B------:R-:W-:Y:S02]  /*3350*/  PRMT R192, R195.reuse, 0x7632, R192 ;  /* 0x00007632c3c07816 */ /* 0x040fe400000000c0 */
[----:B------:R-:W-:Y:S01]  /*3360*/  SHF.L.U32 R191, R195, 0x10, RZ ;  /* 0x00000010c3bf7819 */ /* 0x000fe200000006ff */
[C---:B------:R-:W-:Y:S01]  /*3370*/  FMUL.FTZ R196, R21.reuse, R184 ;  /* 0x000000b815c47220 */ /* 0x040fe20000410000 */
[----:B------:R-:W3:Y:S04]  /*3380*/  LDL.LU R195, [R1+0x5c] ;  /* 0x00005c0001c37983 */ /* 0x000ee80000300800 */
[----:B------:R-:W4:Y:S04]  /*3390*/  LDL.LU R187, [R1+0x50] ;  /* 0x0000500001bb7983 */ /* 0x000f280000300800 */
[----:B------:R-:W2:Y:S01]  /*33a0*/  LDL.LU R184, [R1+0x60] ;  /* 0x0000600001b87983 */ /* 0x000ea20000300800 */
[C---:B------:R-:W-:Y:S01]  /*33b0*/  FMUL.FTZ R198, R21.reuse, R23 ;  /* 0x0000001715c67220 */ /* 0x040fe20000410000 */
[----:B------:R-:W-:-:S02]  /*33c0*/  FMUL.FTZ R23, R21, R185 ;  /* 0x000000b915177220 */ /* 0x000fc40000410000 */
[----:B------:R-:W3:Y:S01]  /*33d0*/  LDL.LU R185, [R1+0x68] ;  /* 0x0000680001b97983 */ /* 0x000ee20000300800 */
[C---:B------:R-:W-:Y:S01]  /*33e0*/  FMUL.FTZ R199, R21.reuse, R199 ;  /* 0x000000c715c77220 */ /* 0x040fe20000410000 */
[C---:B------:R-:W-:Y:S01]  /*33f0*/  FMUL.FTZ R218, R21.reuse, R4 ;  /* 0x0000000415da7220 */ /* 0x040fe20000410000 */
[----:B------:R-:W-:Y:S01]  /*3400*/  FMUL.FTZ R4, R21, R2 ;  /* 0x0000000215047220 */ /* 0x000fe20000410000 */
[----:B------:R-:W-:Y:S01]  /*3410*/  SHF.L.U32 R2, R225, 0x10, RZ ;  /* 0x00000010e1027819 */ /* 0x000fe200000006ff */
[----:B------:R-:W-:Y:S01]  /*3420*/  FADD.FTZ R108, R108, R190 ;  /* 0x000000be6c6c7221 */ /* 0x000fe20000010000 */
[----:B------:R-:W4:Y:S01]  /*3430*/  LDL.LU R225, [R1+0x58] ;  /* 0x0000580001e17983 */ /* 0x000f220000300800 */
[----:B------:R-:W-:Y:S01]  /*3440*/  FMUL.FTZ R232, R232, R190 ;  /* 0x000000bee8e87220 */ /* 0x000fe20000410000 */
[----:B------:R-:W-:Y:S01]  /*3450*/  FADD.FTZ R110, R110, R188 ;  /* 0x000000bc6e6e7221 */ /* 0x000fe20000010000 */
[----:B------:R-:W-:Y:S01]  /*3460*/  FMUL.FTZ R230, R230, R188 ;  /* 0x000000bce6e67220 */ /* 0x000fe20000410000 */
[----:B--2---:R-:W-:-:S02]  /*3470*/  FFMA.FTZ R184, R199, R190, R184 ;  /* 0x000000bec7b87223 */ /* 0x004fc400000100b8 */
[----:B------:R-:W2:Y:S01]  /*3480*/  LDL.LU R190, [R1+0x54] ;  /* 0x0000540001be7983 */ /* 0x000ea20000300800 */
[----:B---3--:R-:W-:-:S03]  /*3490*/  FFMA.FTZ R185, R198, R188, R185 ;  /* 0x000000bcc6b97223 */ /* 0x008fc600000100b9 */
[----:B------:R0:W-:Y:S02]  /*34a0*/  STL [R1+0x60], R184 ;  /* 0x000060b801007387 */ /* 0x0001e40000100800 */
[----:B0-----:R-:W-:Y:S02]  /*34b0*/  SHF.L.U32 R184, R220, 0x10, RZ ;  /* 0x00000010dcb87819 */ /* 0x001fe400000006ff */
[----:B------:R-:W3:Y:S04]  /*34c0*/  LDL.LU R220, [R1+0x6c] ;  /* 0x00006c0001dc7983 */ /* 0x000ee80000300800 */
[----:B------:R-:W3:Y:S01]  /*34d0*/  LDL.LU R188, [R1+0x64] ;  /* 0x0000640001bc7983 */ /* 0x000ee20000300800 */
[----:B----4-:R-:W-:Y:S01]  /*34e0*/  FFMA.FTZ R187, R196, R189, R187 ;  /* 0x000000bdc4bb7223 */ /* 0x010fe200000100bb */
[----:B------:R-:W-:-:S02]  /*34f0*/  FMUL.FTZ R217, R21, R186 ;  /* 0x000000ba15d97220 */ /* 0x000fc40000410000 */
[----:B------:R0:W-:Y:S01]  /*3500*/  STL [R1+0x68], R185 ;  /* 0x000068b901007387 */ /* 0x0001e20000100800 */
[----:B------:R-:W-:Y:S01]  /*3510*/  SHF.L.U32 R186, R192, 0x10, RZ ;  /* 0x00000010c0ba7819 */ /* 0x000fe200000006ff */
[----:B------:R-:W-:Y:S01]  /*3520*/  FMUL.FTZ R231, R231, R2 ;  /* 0x00000002e7e77220 */ /* 0x000fe20000410000 */
[----:B------:R-:W-:Y:S01]  /*3530*/  FFMA.FTZ R3, R199, R232, R3 ;  /* 0x000000e8c7037223 */ /* 0x000fe20000010003 */
[----:B------:R1:W-:Y:S01]  /*3540*/  STL [R1+0x50], R187 ;  /* 0x000050bb01007387 */ /* 0x0003e20000100800 */
[----:B0-----:R-:W-:Y:S01]  /*3550*/  SHF.L.U32 R185, R193, 0x10, RZ ;  /* 0x00000010c1b97819 */ /* 0x001fe200000006ff */
[----:B------:R-:W-:Y:S01]  /*3560*/  FFMA.FTZ R225, R217, R191, R225 ;  /* 0x000000bfd9e17223 */ /* 0x000fe200000100e1 */
[----:B-1----:R-:W-:Y:S01]  /*3570*/  FADD.FTZ R187, R216, R232 ;  /* 0x000000e8d8bb7221 */ /* 0x002fe20000010000 */
[----:B------:R-:W-:Y:S01]  /*3580*/  FADD.FTZ R109, R109, R2 ;  /* 0x000000026d6d7221 */ /* 0x000fe20000010000 */
[----:B------:R-:W-:Y:S01]  /*3590*/  FFMA.FTZ R195, R4, R186, R195 ;  /* 0x000000ba04c37223 */ /* 0x000fe200000100c3 */
[----:B------:R-:W-:Y:S01]  /*35a0*/  FFMA.FTZ R3, R218, R231, R3 ;  /* 0x000000e7da037223 */ /* 0x000fe20000010003 */
[----:B------:R-:W-:-:S03]  /*35b0*/  FMUL.FTZ R229, R229, R184 ;  /* 0x000000b8e5e57220 */ /* 0x000fc60000410000 */
[----:B------:R-:W-:Y:S01]  /*35c0*/  FFMA.FTZ R3, R198, R230, R3 ;  /* 0x000000e6c6037223 */ /* 0x000fe20000010003 */
[----:B------:R-:W-:-:S03]  /*35d0*/  FMUL.FTZ R228, R228, R189 ;  /* 0x000000bde4e47220 */ /* 0x000fc60000410000 */
[----:B------:R-:W-:Y:S01]  /*35e0*/  FFMA.FTZ R3, R197, R229, R3 ;  /* 0x000000e5c5037223 */ /* 0x000fe20000010003 */
[----:B------:R-:W-:-:S03]  /*35f0*/  FMUL.FTZ R227, R227, R185 ;  /* 0x000000b9e3e37220 */ /* 0x000fc60000410000 */
[----:B------:R-:W-:Y:S01]  /*3600*/  FFMA.FTZ R3, R196, R228, R3 ;  /* 0x000000e4c4037223 */ /* 0x000fe20000010003 */
[----:B------:R-:W-:-:S03]  /*3610*/  FMUL.FTZ R226, R226, R191 ;  /* 0x000000bfe2e27220 */ /* 0x000fc60000410000 */
[----:B------:R-:W-:-:S04]  /*3620*/  FFMA.FTZ R3, R23, R227, R3 ;  /* 0x000000e317037223 */ /* 0x000fc80000010003 */
[----:B------:R-:W-:Y:S01]  /*3630*/  FFMA.FTZ R3, R217, R226, R3 ;  /* 0x000000e2d9037223 */ /* 0x000fe20000010003 */
[----:B------:R-:W-:Y:S01]  /*3640*/  FADD.FTZ R104, R104, R189 ;  /* 0x000000bd68687221 */ /* 0x000fe20000010000 */
[----:B------:R-:W-:Y:S01]  /*3650*/  FADD.FTZ R106, R106, R191 ;  /* 0x000000bf6a6a7221 */ /* 0x000fe20000010000 */
[----:B------:R-:W-:Y:S01]  /*3660*/  FADD.FTZ R111, R111, R184 ;  /* 0x000000b86f6f7221 */ /* 0x000fe20000010000 */
[----:B------:R-:W-:Y:S01]  /*3670*/  FADD.FTZ R105, R105, R185 ;  /* 0x000000b969697221 */ /* 0x000fe20000010000 */
[----:B------:R-:W-:Y:S01]  /*3680*/  FADD.FTZ R107, R107, R186 ;  /* 0x000000ba6b6b7221 */ /* 0x000fe20000010000 */
[----:B--2---:R-:W-:Y:S01]  /*3690*/  FFMA.FTZ R190, R23, R185, R190 ;  /* 0x000000b917be7223 */ /* 0x004fe200000100be */
[----:B---3--:R-:W-:Y:S01]  /*36a0*/  FFMA.FTZ R220, R197, R184, R220 ;  /* 0x000000b8c5dc7223 */ /* 0x008fe200000100dc */
[----:B------:R-:W-:Y:S01]  /*36b0*/  FFMA.FTZ R188, R218, R2, R188 ;  /* 0x00000002dabc7223 */ /* 0x000fe200000100bc */
[----:B------:R-:W-:-:S04]  /*36c0*/  FADD.FTZ R2, R187, R231 ;  /* 0x000000e7bb027221 */ /* 0x000fc80000010000 */
[----:B------:R-:W-:Y:S01]  /*36d0*/  STL [R1+0x64], R188 ;  /* 0x000064bc01007387 */ /* 0x000fe20000100800 */
[----:B------:R-:W-:-:S03]  /*36e0*/  FADD.FTZ R2, R2, R230 ;  /* 0x000000e602027221 */ /* 0x000fc60000010000 */
[----:B------:R-:W-:Y:S04]  /*36f0*/  STL [R1+0x6c], R220 ;  /* 0x00006cdc01007387 */ /* 0x000fe80000100800 */
[----:B------:R-:W-:Y:S04]  /*3700*/  STL [R1+0x54], R190 ;  /* 0x000054be01007387 */ /* 0x000fe80000100800 */
[----:B------:R0:W-:Y:S04]  /*3710*/  STL [R1+0x58], R225 ;  /* 0x000058e101007387 */ /* 0x0001e80000100800 */
[----:B------:R2:W-:Y:S01]  /*3720*/  STL [R1+0x5c], R195 ;  /* 0x00005cc301007387 */ /* 0x0005e20000100800 */
[----:B------:R-:W-:-:S04]  /*3730*/  FADD.FTZ R2, R2, R229 ;  /* 0x000000e502027221 */ /* 0x000fc80000010000 */
[----:B------:R-:W-:-:S04]  /*3740*/  FADD.FTZ R2, R2, R228 ;  /* 0x000000e402027221 */ /* 0x000fc80000010000 */
[----:B------:R-:W-:Y:S01]  /*3750*/  FADD.FTZ R2, R2, R227 ;  /* 0x000000e302027221 */ /* 0x000fe20000010000 */
[----:B0-----:R-:W-:-:S03]  /*3760*/  FMUL.FTZ R225, R194, R186 ;  /* 0x000000bac2e17220 */ /* 0x001fc60000410000 */
[----:B------:R-:W-:Y:S01]  /*3770*/  FADD.FTZ R2, R2, R226 ;  /* 0x000000e202027221 */ /* 0x000fe20000010000 */
[----:B------:R-:W-:-:S03]  /*3780*/  FFMA.FTZ R3, R4, R225, R3 ;  /* 0x000000e104037223 */ /* 0x000fc60000010003 */
[----:B--2---:R-:W-:-:S07]  /*3790*/  FADD.FTZ R216, R2, R225 ;  /* 0x000000e102d87221 */ /* 0x004fce0000010000 */
.L_x_10212:
[----:B------:R-:W-:Y:S05]  /*37a0*/  BSYNC.RECONVERGENT B1 ;  /* 0x0000000000017941 */ /* 0x000fea0003800200 */
.L_x_10211:
        /* <DEDUP_REMOVED lines=9> */
[----:B------:R-:W0:Y:S04]  /*3840*/  SHFL.BFLY PT, R3, R188, 0x2, 0x1f ;  /* 0x0c401f00bc037f89 */ /* 0x000e2800000e0000 */
[----:B------:R-:W2:Y:S01]  /*3850*/  SHFL.BFLY PT, R2, R187, 0x2, 0x1f ;  /* 0x0c401f00bb027f89 */ /* 0x000ea200000e0000 */
[----:B0-----:R-:W-:Y:S01]  /*3860*/  FADD.FTZ R3, R188, R3 ;  /* 0x00000003bc037221 */ /* 0x001fe20000010000 */
[----:B--2---:R-:W-:-:S04]  /*3870*/  FADD.FTZ R187, R187, R2 ;  /* 0x00000002bbbb7221 */ /* 0x004fc80000010000 */
        /* <DEDUP_REMOVED lines=8> */
[----:B------:R0:W2:Y:S04]  /*3900*/  SHFL.BFLY PT, R187, R3, 0x10, 0x1f ;  /* 0x0e001f0003bb7f89 */ /* 0x0000a800000e0000 */
[----:B------:R0:W3:Y:S02]  /*3910*/  SHFL.BFLY PT, R184, R188, 0x10, 0x1f ;  /* 0x0e001f00bcb87f89 */ /* 0x0000e400000e0000 */
.L_x_10283:
[----:B------:R-:W-:Y:S01]  /*3920*/  ISETP.NE.AND P6, PT, R190, RZ, PT ;  /* 0x000000ffbe00720c */ /* 0x000fe20003fc5270 */
[----:B0-2---:R-:W-:Y:S01]  /*3930*/  FADD.FTZ R3, R3, R187 ;  /* 0x000000bb03037221 */ /* 0x005fe20000010000 */
        /* <DEDUP_REMOVED lines=11> */
[----:B------:R-:W0:Y:S01]  /*39f0*/  LDC.64 R184, c[0x0][0x390] ;  /* 0x0000e400ffb87b82 */ /* 0x000e220000000a00 */
[----:B------:R2:W5:Y:S04]  /*3a00*/  LDL R194, [R1+0xc] ;  /* 0x00000c0001c27983 */ /* 0x0005680000100800 */
[----:B------:R2:W5:Y:S04]  /*3a10*/  LDL R192, [R1+0x4] ;  /* 0x0000040001c07983 */ /* 0x0005680000100800 */
[----:B-1----:R2:W5:Y:S04]  /*3a20*/  LDL R193, [R1+0x8] ;  /* 0x0000080001c17983 */ /* 0x0025680000100800 */
[----:B------:R2:W5:Y:S04]  /*3a30*/  LDL R191, [R1] ;  /* 0x0000000001bf7983 */ /* 0x0005680000100800 */
[----:B------:R2:W5:Y:S04]  /*3a40*/  LDL R195, [R1+0x10] ;  /* 0x0000100001c37983 */ /* 0x0005680000100800 */
[----:B------:R2:W5:Y:S01]  /*3a50*/  LDL R220, [R1+0x18] ;  /* 0x0000180001dc7983 */ /* 0x0005620000100800 */
[----:B0-----:R-:W-:-:S03]  /*3a60*/  IMAD.WIDE.U32 R184, R19, 0x10, R184 ;  /* 0x0000001013b87825 */ /* 0x001fc600078e00b8 */
[----:B------:R2:W5:Y:S04]  /*3a70*/  LDL R216, [R1+0x14] ;  /* 0x0000140001d87983 */ /* 0x0005680000100800 */
[----:B------:R-:W5:Y:S01]  /*3a80*/  LDG.E.128 R184, desc[UR6][R184.64] ;  /* 0x00000006b8b87981 */ /* 0x000f62000c1e1d00 */
[----:B------:R-:W-:-:S04]  /*3a90*/  ISETP.NE.U32.AND P4, PT, RZ, UR12, PT ;  /* 0x0000000cff007c0c */ /* 0x000fc8000bf85070 */
[----:B------:R-:W-:-:S13]  /*3aa0*/  ISETP.NE.AND.EX P4, PT, RZ, UR13, PT, P4 ;  /* 0x0000000dff007c0c */ /* 0x000fda000bf85340 */
[----:B--2---:R-:W-:Y:S05]  /*3ab0*/  @P4 BRA `(.L_x_10218) ;  /* 0x0000000400044947 */ /* 0x004fea0003800000 */
        /* <DEDUP_REMOVED lines=28> */
[----:B------:R-:W-:Y:S01]  /*3c80*/  FMUL.FTZ R186, R188, R20 ;  /* 0x00000014bcba7220 */ /* 0x000fe20000410000 */
[C---:B------:R-:W-:Y:S02]  /*3c90*/  SHF.L.U32 R188, R185.reuse, 0x10, RZ ;  /* 0x00000010b9bc7819 */ /* 0x040fe400000006ff */
[----:B------:R-:W-:Y:S01]  /*3ca0*/  PRMT R185, R185, 0x7632, R185 ;  /* 0x00007632b9b97816 */ /* 0x000fe200000000b9 */
[----:B------:R-:W-:Y:S01]  /*3cb0*/  FFMA.FTZ R101, R186, R189, R101 ;  /* 0x000000bdba657223 */ /* 0x000fe20000010065 */
[----:B------:R-:W-:Y:S02]  /*3cc0*/  FMUL.FTZ R186, R169, R186 ;  /* 0x000000baa9ba7220 */ /* 0x000fe40000410000 */
[----:B------:R-:W-:-:S03]  /*3cd0*/  SHF.L.U32 R189, R185, 0x10, RZ ;  /* 0x00000010b9bd7819 */ /* 0x000fc600000006ff */
[----:B------:R-:W-:Y:S01]  /*3ce0*/  F2FP.BF16.F32.PACK_AB R186, R186, R102 ;  /* 0x00000066baba723e */ /* 0x000fe200000010ff */
[----:B------:R-:W-:-:S04]  /*3cf0*/  FFMA.FTZ R102, R214, R2, R3 ;  /* 0x00000002d6667223 */ /* 0x000fc80000010003 */
        /* <DEDUP_REMOVED lines=26> */
[----:B------:R-:W-:-:S05]  /*3ea0*/  FMUL.FTZ R24, R173, R24 ;  /* 0x00000018ad187220 */ /* 0x000fca0000410000 */
[----:B------:R-:W-:Y:S01]  /*3eb0*/  F2FP.BF16.F32.PACK_AB R184, R24, R25 ;  /* 0x0000001918b8723e */ /* 0x000fe200000010ff */
[----:B------:R-:W-:Y:S06]  /*3ec0*/  BRA `(.L_x_10219) ;  /* 0x0000000400007947 */ /* 0x000fec0003800000 */
.L_x_10218:
[-CC-:B------:R-:W-:Y:S01]  /*3ed0*/  FFMA.FTZ R176, R0, R2.reuse, R3.reuse ;  /* 0x0000000200b07223 */ /* 0x180fe20000010003 */
[----:B------:R-:W-:Y:S01]  /*3ee0*/  FFMA.FTZ R177, R215, R2, R3 ;  /* 0x00000002d7b17223 */ /* 0x000fe20000010003 */
[----:B-----5:R-:W-:Y:S02]  /*3ef0*/  SHF.L.U32 R179, R184, 0x10, RZ ;  /* 0x00000010b8b37819 */ /* 0x020fe400000006ff */
[----:B------:R-:W-:Y:S01]  /*3f00*/  FADD.FTZ R176, R219, -R176 ;  /* 0x800000b0dbb07221 */ /* 0x000fe20000010000 */
[----:B------:R-:W-:Y:S01]  /*3f10*/  FADD.FTZ R177, R220, -R177 ;  /* 0x800000b1dcb17221 */ /* 0x000fe20000010000 */
[----:B------:R-:W-:Y:S02]  /*3f20*/  PRMT R178, R184, 0x7632, R178 ;  /* 0x00007632b8b27816 */ /* 0x000fe400000000b2 */
[C---:B------:R-:W-:Y:S01]  /*3f30*/  FMUL.FTZ R176, R21.reuse, R176 ;  /* 0x000000b015b07220 */ /* 0x040fe20000410000 */
[----:B------:R-:W-:Y:S01]  /*3f40*/  FMUL.FTZ R177, R21, R177 ;  /* 0x000000b115b17220 */ /* 0x000fe20000410000 */
[----:B------:R-:W-:-:S02]  /*3f50*/  SHF.L.U32 R178, R178, 0x10, RZ ;  /* 0x00000010b2b27819 */ /* 0x000fc400000006ff */
[----:B------:R-:W-:Y:S01]  /*3f60*/  FMUL.FTZ R180, R176, R20 ;  /* 0x00000014b0b47220 */ /* 0x000fe20000410000 */
[----:B------:R-:W-:-:S03]  /*3f70*/  SHF.L.U32 R182, R185, 0x10, RZ ;  /* 0x00000010b9b67819 */ /* 0x000fc600000006ff */
[----:B------:R-:W-:Y:S01]  /*3f80*/  FFMA.FTZ R189, R180, R179, R24 ;  /* 0x000000b3b4bd7223 */ /* 0x000fe20000010018 */
[----:B------:R-:W-:Y:S01]  /*3f90*/  FMUL.FTZ R24, R177, R20 ;  /* 0x00000014b1187220 */ /* 0x000fe20000410000 */
[----:B------:R-:W-:-:S03]  /*3fa0*/  FMUL.FTZ R180, R172, R180 ;  /* 0x000000b4acb47220 */ /* 0x000fc60000410000 */
[----:B------:R-:W-:Y:S01]  /*3fb0*/  FFMA.FTZ R188, R24, R178, R25 ;  /* 0x000000b218bc7223 */ /* 0x000fe20000010019 */
[----:B------:R-:W-:Y:S01]  /*3fc0*/  FFMA.FTZ R25, R214, R2, R3 ;  /* 0x00000002d6197223 */ /* 0x000fe20000010003 */
[----:B------:R-:W-:-:S03]  /*3fd0*/  FMUL.FTZ R24, R173, R24 ;  /* 0x00000018ad187220 */ /* 0x000fc60000410000 */
[----:B------:R-:W-:Y:S01]  /*3fe0*/  FADD.FTZ R178, R216, -R25 ;  /* 0x80000019d8b27221 */ /* 0x000fe20000010000 */
[--C-:B------:R-:W-:Y:S01]  /*3ff0*/  FFMA.FTZ R25, R213, R2, R3.reuse ;  /* 0x00000002d5197223 */ /* 0x100fe20000010003 */
[----:B------:R-:W-:Y:S01]  /*4000*/  F2FP.BF16.F32.PACK_AB R184, R24, R180 ;  /* 0x000000b418b8723e */ /* 0x000fe200000010ff */
[----:B------:R-:W-:Y:S01]  /*4010*/  FFMA.FTZ R24, R211, R2, R3 ;  /* 0x00000002d3187223 */ /* 0x000fe20000010003 */
[----:B------:R-:W-:Y:S01]  /*4020*/  FMUL.FTZ R178, R21, R178 ;  /* 0x000000b215b27220 */ /* 0x000fe20000410000 */
[--C-:B------:R-:W-:Y:S01]  /*4030*/  FADD.FTZ R179, R195, -R25.reuse ;  /* 0x80000019c3b37221 */ /* 0x100fe20000010000 */
[----:B------:R-:W-:Y:S02]  /*4040*/  PRMT R25, R185, 0x7632, R25 ;  /* 0x00007632b9197816 */ /* 0x000fe40000000019 */
[----:B------:R-:W-:Y:S01]  /*4050*/  FMUL.FTZ R181, R178, R20 ;  /* 0x00000014b2b57220 */ /* 0x000fe20000410000 */
[----:B------:R-:W-:-:S03]  /*4060*/  FMUL.FTZ R179, R21, R179 ;  /* 0x000000b315b37220 */ /* 0x000fc60000410000 */
[----:B------:R-:W-:Y:S01]  /*4070*/  FFMA.FTZ R26, R181, R182, R26 ;  /* 0x000000b6b51a7223 */ /* 0x000fe2000001001a */
[----:B------:R-:W-:Y:S01]  /*4080*/  SHF.L.U32 R182, R25, 0x10, RZ ;  /* 0x0000001019b67819 */ /* 0x000fe200000006ff */
[----:B------:R-:W-:Y:S01]  /*4090*/  FMUL.FTZ R25, R179, R20 ;  /* 0x00000014b3197220 */ /* 0x000fe20000410000 */
[----:B------:R-:W-:-:S03]  /*40a0*/  FMUL.FTZ R181, R174, R181 ;  /* 0x000000b5aeb57220 */ /* 0x000fc60000410000 */
[----:B------:R-:W-:Y:S01]  /*40b0*/  FFMA.FTZ R27, R25, R182, R27 ;  /* 0x000000b6191b7223 */ /* 0x000fe2000001001b */
[----:B------:R-:W-:Y:S01]  /*40c0*/  FMUL.FTZ R25, R175, R25 ;  /* 0x00000019af197220 */ /* 0x000fe20000410000 */
[----:B------:R-:W-:-:S04]  /*40d0*/  SHF.L.U32 R182, R186, 0x10, RZ ;  /* 0x00000010bab67819 */ /* 0x000fc800000006ff */
[----:B------:R-:W-:Y:S01]  /*40e0*/  F2FP.BF16.F32.PACK_AB R185, R25, R181 ;  /* 0x000000b519b9723e */ /* 0x000fe200000010ff */
[----:B------:R-:W-:Y:S01]  /*40f0*/  FFMA.FTZ R25, R212, R2, R3 ;  /* 0x00000002d4197223 */ /* 0x000fe20000010003 */
[--C-:B------:R-:W-:Y:S01]  /*4100*/  FADD.FTZ R181, R193, -R24.reuse ;  /* 0x80000018c1b57221 */ /* 0x100fe20000010000 */
[----:B------:R-:W-:Y:S02]  /*4110*/  PRMT R24, R186, 0x7632, R24 ;  /* 0x00007632ba187816 */ /* 0x000fe40000000018 */
[----:B------:R-:W-:Y:S01]  /*4120*/  FADD.FTZ R25, R194, -R25 ;  /* 0x80000019c2197221 */ /* 0x000fe20000010000 */
[----:B------:R-:W-:-:S03]  /*4130*/  FMUL.FTZ R181, R21, R181 ;  /* 0x000000b515b57220 */ /* 0x000fc60000410000 */
[----:B------:R-:W-:-:S04]  /*4140*/  FMUL.FTZ R180, R21, R25 ;  /* 0x0000001915b47220 */ /* 0x000fc80000410000 */
[----:B------:R-:W-:-:S04]  /*4150*/  FMUL.FTZ R25, R180, R20 ;  /* 0x00000014b4197220 */ /* 0x000fc80000410000 */
[----:B------:R-:W-:Y:S01]  /*4160*/  FFMA.FTZ R100, R25, R182, R100 ;  /* 0x000000b619647223 */ /* 0x000fe20000010064 */
[----:B------:R-:W-:Y:S01]  /*4170*/  SHF.L.U32 R182, R24, 0x10, RZ ;  /* 0x0000001018b67819 */ /* 0x000fe200000006ff */
[----:B------:R-:W-:Y:S01]  /*4180*/  FMUL.FTZ R24, R181, R20 ;  /* 0x00000014b5187220 */ /* 0x000fe20000410000 */
[----:B------:R-:W-:-:S03]  /*4190*/  FMUL.FTZ R25, R168, R25 ;  /* 0x00000019a8197220 */ /* 0x000fc60000410000 */
[----:B------:R-:W-:Y:S01]  /*41a0*/  FFMA.FTZ R101, R24, R182, R101 ;  /* 0x000000b618657223 */ /* 0x000fe20000010065 */
[----:B------:R-:W-:Y:S01]  /*41b0*/  FFMA.FTZ R182, R210, R2, R3 ;  /* 0x00000002d2b67223 */ /* 0x000fe20000010003 */
[----:B------:R-:W-:-:S03]  /*41c0*/  FMUL.FTZ R24, R169, R24 ;  /* 0x00000018a9187220 */ /* 0x000fc60000410000 */
[----:B------:R-:W-:Y:S02]  /*41d0*/  FADD.FTZ R182, R192, -R182 ;  /* 0x800000b6c0b67221 */ /* 0x000fe40000010000 */
[----:B------:R-:W-:Y:S02]  /*41e0*/  F2FP.BF16.F32.PACK_AB R186, R24, R25 ;  /* 0x0000001918ba723e */ /* 0x000fe400000010ff */
[----:B------:R-:W-:Y:S01]  /*41f0*/  FMUL.FTZ R182, R21, R182 ;  /* 0x000000b615b67220 */ /* 0x000fe20000410000 */
[----:B------:R-:W-:-:S03]  /*4200*/  SHF.L.U32 R25, R187, 0x10, RZ ;  /* 0x00000010bb197819 */ /* 0x000fc600000006ff */
[----:B------:R-:W-:-:S04]  /*4210*/  FMUL.FTZ R24, R182, R20 ;  /* 0x00000014b6187220 */ /* 0x000fc80000410000 */
[--C-:B------:R-:W-:Y:S01]  /*4220*/  FFMA.FTZ R190, R24, R25, R102.reuse ;  /* 0x0000001918be7223 */ /* 0x100fe20000010066 */
[----:B------:R-:W-:Y:S01]  /*4230*/  FFMA.FTZ R25, R209, R2, R3 ;  /* 0x00000002d1197223 */ /* 0x000fe20000010003 */
[----:B------:R-:W-:Y:S01]  /*4240*/  PRMT R102, R187, 0x7632, R102 ;  /* 0x00007632bb667816 */ /* 0x000fe20000000066 */
[----:B------:R-:W-:Y:S02]  /*4250*/  FMUL.FTZ R24, R170, R24 ;  /* 0x00000018aa187220 */ /* 0x000fe40000410000 */
[----:B------:R-:W-:Y:S01]  /*4260*/  FADD.FTZ R25, R191, -R25 ;  /* 0x80000019bf197221 */ /* 0x000fe20000010000 */
[----:B------:R-:W-:-:S03]  /*4270*/  SHF.L.U32 R102, R102, 0x10, RZ ;  /* 0x0000001066667819 */ /* 0x000fc600000006ff */
[----:B------:R-:W-:-:S04]  /*4280*/  FMUL.FTZ R183, R21, R25 ;  /* 0x0000001915b77220 */ /* 0x000fc80000410000 */
[----:B------:R-:W-:-:S04]  /*4290*/  FMUL.FTZ R25, R183, R20 ;  /* 0x00000014b7197220 */ /* 0x000fc80000410000 */
[----:B------:R-:W-:Y:S01]  /*42a0*/  FFMA.FTZ R103, R25, R102, R103 ;  /* 0x0000006619677223 */ /* 0x000fe20000010067 */
[----:B------:R-:W-:-:S05]  /*42b0*/  FMUL.FTZ R25, R171, R25 ;  /* 0x00000019ab197220 */ /* 0x000fca0000410000 */
[----:B------:R-:W-:-:S07]  /*42c0*/  F2FP.BF16.F32.PACK_AB R187, R25, R24 ;  /* 0x0000001819bb723e */ /* 0x000fce00000010ff */
.L_x_10219:
[----:B------:R-:W0:Y:S01]  /*42d0*/  @P4 LDC.64 R24, c[0x0][0x478] ;  /* 0x00011e00ff184b82 */ /* 0x000e220000000a00 */
[----:B------:R-:W-:Y:S01]  /*42e0*/  MOV R102, R190 ;  /* 0x000000be00667202 */ /* 0x000fe20000000f00 */
        /* <DEDUP_REMOVED lines=8> */
[----:B------:R-:W-:-:S07]  /*4370*/  MOV R25, R188 ;  /* 0x000000bc00197202 */ /* 0x000fce0000000f00 */
.L_x_10217:
[----:B------:R-:W-:Y:S05]  /*4380*/  BSYNC.RECONVERGENT B2 ;  /* 0x0000000000027941 */ /* 0x000fea0003800200 */
.L_x_10216:
        /* <DEDUP_REMOVED lines=17> */
[-C--:B------:R-:W-:Y:S01]  /*44a0*/  FMUL.FTZ R180, R176, R20.reuse ;  /* 0x00000014b0b47220 */ /* 0x080fe20000410000 */
[----:B------:R-:W-:Y:S01]  /*44b0*/  FMUL.FTZ R181, R177, R20 ;  /* 0x00000014b1b57220 */ /* 0x000fe20000410000 */
[----:B------:R-:W-:Y:S02]  /*44c0*/  PRMT R182, R185, 0x7632, R182 ;  /* 0x00007632b9b67816 */ /* 0x000fe400000000b6 */
[----:B------:R-:W-:Y:S01]  /*44d0*/  FFMA.FTZ R96, R180, R179, R96 ;  /* 0x000000b3b4607223 */ /* 0x000fe20000010060 */
[----:B------:R-:W-:Y:S01]  /*44e0*/  FFMA.FTZ R179, R205, R2, R3 ;  /* 0x00000002cdb37223 */ /* 0x000fe20000010003 */
[----:B------:R-:W-:Y:S01]  /*44f0*/  FFMA.FTZ R97, R181, R178, R97 ;  /* 0x000000b2b5617223 */ /* 0x000fe20000010061 */
[----:B------:R-:W-:Y:S01]  /*4500*/  FFMA.FTZ R178, R206, R2, R3 ;  /* 0x00000002ceb27223 */ /* 0x000fe20000010003 */
[----:B------:R-:W-:Y:S01]  /*4510*/  SHF.L.U32 R184, R182, 0x10, RZ ;  /* 0x00000010b6b87819 */ /* 0x000fe200000006ff */
[----:B------:R-:W-:Y:S01]  /*4520*/  FADD.FTZ R179, R249, -R179 ;  /* 0x800000b3f9b37221 */ /* 0x000fe20000010000 */
[----:B------:R-:W-:Y:S01]  /*4530*/  FMUL.FTZ R180, R164, R180 ;  /* 0x000000b4a4b47220 */ /* 0x000fe20000410000 */
[----:B------:R-:W-:Y:S01]  /*4540*/  FADD.FTZ R178, R250, -R178 ;  /* 0x800000b2fab27221 */ /* 0x000fe20000010000 */
[----:B------:R-:W-:Y:S01]  /*4550*/  FMUL.FTZ R181, R165, R181 ;  /* 0x000000b5a5b57220 */ /* 0x000fe20000410000 */
[----:B------:R-:W-:Y:S01]  /*4560*/  FMUL.FTZ R179, R21, R179 ;  /* 0x000000b315b37220 */ /* 0x000fe20000410000 */
[----:B------:R-:W-:Y:S01]  /*4570*/  SHF.L.U32 R185, R185, 0x10, RZ ;  /* 0x00000010b9b97819 */ /* 0x000fe200000006ff */
[----:B------:R-:W-:-:S02]  /*4580*/  FMUL.FTZ R178, R21, R178 ;  /* 0x000000b215b27220 */ /* 0x000fc40000410000 */
[-C--:B------:R-:W-:Y:S02]  /*4590*/  FMUL.FTZ R182, R179, R20.reuse ;  /* 0x00000014b3b67220 */ /* 0x080fe40000410000 */
[----:B------:R-:W-:Y:S02]  /*45a0*/  FMUL.FTZ R183, R178, R20 ;  /* 0x00000014b2b77220 */ /* 0x000fe40000410000 */
[----:B------:R-:W-:Y:S01]  /*45b0*/  FFMA.FTZ R99, R182, R184, R99 ;  /* 0x000000b8b6637223 */ /* 0x000fe20000010063 */
[----:B------:R-:W-:Y:S01]  /*45c0*/  F2FP.BF16.F32.PACK_AB R184, R181, R180 ;  /* 0x000000b4b5b8723e */ /* 0x000fe200000010ff */
[--C-:B------:R-:W-:Y:S01]  /*45d0*/  FFMA.FTZ R180, R204, R2, R3.reuse ;  /* 0x00000002ccb47223 */ /* 0x100fe20000010003 */
[----:B------:R-:W-:Y:S01]  /*45e0*/  FFMA.FTZ R98, R183, R185, R98 ;  /* 0x000000b9b7627223 */ /* 0x000fe20000010062 */
[----:B------:R-:W-:Y:S01]  /*45f0*/  FMUL.FTZ R183, R166, R183 ;  /* 0x000000b7a6b77220 */ /* 0x000fe20000410000 */
[----:B------:R-:W-:Y:S01]  /*4600*/  FMUL.FTZ R182, R167, R182 ;  /* 0x000000b6a7b67220 */ /* 0x000fe20000410000 */
[----:B------:R-:W-:Y:S01]  /*4610*/  FADD.FTZ R180, R248, -R180 ;  /* 0x800000b4f8b47221 */ /* 0x000fe20000010000 */
[----:B------:R-:W-:-:S03]  /*4620*/  FFMA.FTZ R181, R203, R2, R3 ;  /* 0x00000002cbb57223 */ /* 0x000fc60000010003 */
[----:B------:R-:W-:Y:S01]  /*4630*/  FMUL.FTZ R180, R21, R180 ;  /* 0x000000b415b47220 */ /* 0x000fe20000410000 */
[----:B------:R-:W-:Y:S01]  /*4640*/  F2FP.BF16.F32.PACK_AB R185, R182, R183 ;  /* 0x000000b7b6b9723e */ /* 0x000fe200000010ff */
[----:B------:R-:W-:Y:S01]  /*4650*/  FADD.FTZ R181, R247, -R181 ;  /* 0x800000b5f7b57221 */ /* 0x000fe20000010000 */
[----:B------:R-:W-:Y:S01]  /*4660*/  PRMT R182, R186, 0x7632, R182 ;  /* 0x00007632bab67816 */ /* 0x000fe200000000b6 */
[----:B------:R-:W-:Y:S01]  /*4670*/  FMUL.FTZ R183, R180, R20 ;  /* 0x00000014b4b77220 */ /* 0x000fe20000410000 */
[----:B------:R-:W-:Y:S01]  /*4680*/  SHF.L.U32 R186, R186, 0x10, RZ ;  /* 0x00000010baba7819 */ /* 0x000fe200000006ff */
[----:B------:R-:W-:Y:S01]  /*4690*/  FMUL.FTZ R181, R21, R181 ;  /* 0x000000b515b57220 */ /* 0x000fe20000410000 */
[----:B------:R-:W-:-:S03]  /*46a0*/  SHF.L.U32 R182, R182, 0x10, RZ ;  /* 0x00000010b6b67819 */ /* 0x000fc600000006ff */
[----:B------:R-:W-:Y:S01]  /*46b0*/  FFMA.FTZ R189, R183, R186, R92 ;  /* 0x000000bab7bd7223 */ /* 0x000fe2000001005c */
[----:B------:R-:W-:-:S04]  /*46c0*/  FMUL.FTZ R92, R181, R20 ;  /* 0x00000014b55c7220 */ /* 0x000fc80000410000 */
[----:B------:R-:W-:Y:S01]  /*46d0*/  FFMA.FTZ R188, R92, R182, R93 ;  /* 0x000000b65cbc7223 */ /* 0x000fe2000001005d */
[----:B------:R-:W-:Y:S01]  /*46e0*/  FFMA.FTZ R182, R202, R2, R3 ;  /* 0x00000002cab67223 */ /* 0x000fe20000010003 */
[----:B------:R-:W-:Y:S01]  /*46f0*/  FMUL.FTZ R93, R160, R183 ;  /* 0x000000b7a05d7220 */ /* 0x000fe20000410000 */
[----:B------:R-:W-:Y:S02]  /*4700*/  FMUL.FTZ R92, R161, R92 ;  /* 0x0000005ca15c7220 */ /* 0x000fe40000410000 */
[----:B------:R-:W-:-:S03]  /*4710*/  FADD.FTZ R182, R246, -R182 ;  /* 0x800000b6f6b67221 */ /* 0x000fc60000010000 */
[----:B------:R-:W-:Y:S01]  /*4720*/  F2FP.BF16.F32.PACK_AB R186, R92, R93 ;  /* 0x0000005d5cba723e */ /* 0x000fe200000010ff */
        /* <DEDUP_REMOVED lines=13> */
[----:B------:R-:W-:Y:S01]  /*4800*/  F2FP.BF16.F32.PACK_AB R187, R93, R92 ;  /* 0x0000005c5dbb723e */ /* 0x000fe200000010ff */
[----:B------:R-:W-:Y:S06]  /*4810*/  BRA `(.L_x_10223) ;  /* 0x0000000400007947 */ /* 0x000fec0003800000 */
.L_x_10222:
[----:B------:R-:W-:Y:S01]  /*4820*/  FFMA.FTZ R188, R202, R2, R3 ;  /* 0x00000002cabc7223 */ /* 0x000fe20000010003 */
[C---:B-----5:R-:W-:Y:S02]  /*4830*/  SHF.L.U32 R190, R187.reuse, 0x10, RZ ;  /* 0x00000010bbbe7819 */ /* 0x060fe400000006ff */
[----:B------:R-:W-:Y:S01]  /*4840*/  PRMT R187, R187, 0x7632, R187 ;  /* 0x00007632bbbb7816 */ /* 0x000fe200000000bb */
[----:B------:R-:W-:Y:S01]  /*4850*/  FADD.FTZ R188, R246, -R188 ;  /* 0x800000bcf6bc7221 */ /* 0x000fe20000010000 */
[C---:B------:R-:W-:Y:S02]  /*4860*/  SHF.L.U32 R189, R186.reuse, 0x10, RZ ;  /* 0x00000010babd7819 */ /* 0x040fe400000006ff */
[----:B------:R-:W-:Y:S01]  /*4870*/  SHF.L.U32 R187, R187, 0x10, RZ ;  /* 0x00000010bbbb7819 */ /* 0x000fe200000006ff */
[----:B------:R-:W-:Y:S01]  /*4880*/  FMUL.FTZ R188, R21, R188 ;  /* 0x000000bc15bc7220 */ /* 0x000fe20000410000 */
[----:B------:R-:W-:-:S03]  /*4890*/  PRMT R186, R186, 0x7632, R186 ;  /* 0x00007632baba7816 */ /* 0x000fc600000000ba */
[----:B------:R-:W-:Y:S01]  /*48a0*/  FMUL.FTZ R188, R188, R20 ;  /* 0x00000014bcbc7220 */ /* 0x000fe20000410000 */
[----:B------:R-:W-:-:S03]  /*48b0*/  SHF.L.U32 R186, R186, 0x10, RZ ;  /* 0x00000010baba7819 */ /* 0x000fc600000006ff */
        /* <DEDUP_REMOVED lines=23> */
[----:B------:R-:W-:Y:S01]  /*4a30*/  FFMA.FTZ R92, R206, R2, R3 ;  /* 0x00000002ce5c7223 */ /* 0x000fe20000010003 */
[----:B------:R-:W-:-:S03]  /*4a40*/  PRMT R94, R185, 0x7632, R94 ;  /* 0x00007632b95e7816 */ /* 0x000fc6000000005e */
[----:B------:R-:W-:Y:S01]  /*4a50*/  FADD.FTZ R92, R250, -R92 ;  /* 0x8000005cfa5c7221 */ /* 0x000fe20000010000 */
[----:B------:R-:W-:-:S03]  /*4a60*/  SHF.L.U32 R94, R94, 0x10, RZ ;  /* 0x000000105e5e7819 */ /* 0x000fc600000006ff */
        /* <DEDUP_REMOVED lines=10> */
[----:B------:R-:W-:-:S04]  /*4b10*/  PRMT R94, R184, 0x7632, R94 ;  /* 0x00007632b85e7816 */ /* 0x000fc8000000005e */
[----:B------:R-:W-:Y:S01]  /*4b20*/  F2FP.BF16.F32.PACK_AB R185, R93, R92 ;  /* 0x0000005c5db9723e */ /* 0x000fe200000010ff */
[----:B------:R-:W-:Y:S01]  /*4b30*/  FFMA.FTZ R92, R208, R2, R3 ;  /* 0x00000002d05c7223 */ /* 0x000fe20000010003 */
[----:B------:R-:W-:Y:S02]  /*4b40*/  SHF.L.U32 R93, R184, 0x10, RZ ;  /* 0x00000010b85d7819 */ /* 0x000fe400000006ff */
[----:B------:R-:W-:Y:S01]  /*4b50*/  SHF.L.U32 R94, R94, 0x10, RZ ;  /* 0x000000105e5e7819 */ /* 0x000fe200000006ff */
        /* <DEDUP_REMOVED lines=12> */
.L_x_10223:
        /* <DEDUP_REMOVED lines=11> */
.L_x_10221:
[----:B------:R-:W-:Y:S05]  /*4cd0*/  BSYNC.RECONVERGENT B2 ;  /* 0x0000000000027941 */ /* 0x000fea0003800200 */
.L_x_10220:
        /* <DEDUP_REMOVED lines=73> */
.L_x_10226:
        /* <DEDUP_REMOVED lines=64> */
.L_x_10227:
        /* <DEDUP_REMOVED lines=11> */
.L_x_10225:
[----:B------:R-:W-:Y:S05]  /*5620*/  BSYNC.RECONVERGENT B2 ;  /* 0x0000000000027941 */ /* 0x000fea0003800200 */
.L_x_10224:
        /* <DEDUP_REMOVED lines=73> */
.L_x_10230:
        /* <DEDUP_REMOVED lines=64> */
.L_x_10231:
        /* <DEDUP_REMOVED lines=11> */
.L_x_10229:
[----:B------:R-:W-:Y:S05]  /*5f70*/  BSYNC.RECONVERGENT B2 ;  /* 0x0000000000027941 */ /* 0x000fea0003800200 */
.L_x_10228:
        /* <DEDUP_REMOVED lines=17> */
[----:B------:R-:W-:Y:S02]  /*6090*/  PRMT R181, R185, 0x7632, R181 ;  /* 0x00007632b9b57816 */ /* 0x000fe400000000b5 */
[----:B------:R-:W-:Y:S01]  /*60a0*/  PRMT R183, R186, 0x7632, R183 ;  /* 0x00007632bab77816 */ /* 0x000fe200000000b7 */
[----:B------:R-:W-:Y:S01]  /*60b0*/  FFMA.FTZ R72, R179, R180, R72 ;  /* 0x000000b4b3487223 */ /* 0x000fe20000010048 */
[----:B------:R-:W-:Y:S01]  /*60c0*/  SHF.L.U32 R180, R178, 0x10, RZ ;  /* 0x00000010b2b47819 */ /* 0x000fe200000006ff */
[----:B------:R-:W-:Y:S01]  /*60d0*/  FMUL.FTZ R178, R177, R20 ;  /* 0x00000014b1b27220 */ /* 0x000fe20000410000 */
[----:B------:R-:W-:-:S03]  /*60e0*/  FMUL.FTZ R179, R140, R179 ;  /* 0x000000b38cb37220 */ /* 0x000fc60000410000 */
[----:B------:R-:W-:Y:S01]  /*60f0*/  FFMA.FTZ R73, R178, R180, R73 ;  /* 0x000000b4b2497223 */ /* 0x000fe20000010049 */
        /* <DEDUP_REMOVED lines=29> */
[-CC-:B------:R-:W-:Y:S01]  /*62d0*/  FFMA.FTZ R186, R4, R2.reuse, R3.reuse ;  /* 0x0000000204ba7223 */ /* 0x180fe20000010003 */
[----:B------:R-:W-:Y:S01]  /*62e0*/  FMUL.FTZ R183, R137, R183 ;  /* 0x000000b789b77220 */ /* 0x000fe20000410000 */
[----:B------:R-:W-:Y:S02]  /*62f0*/  FFMA.FTZ R2, R217, R2, R3 ;  /* 0x00000002d9027223 */ /* 0x000fe40000010003 */
[----:B------:R-:W-:Y:S02]  /*6300*/  FADD.FTZ R188, R225, -R186 ;  /* 0x800000bae1bc7221 */ /* 0x000fe40000010000 */
[----:B------:R-:W-:Y:S01]  /*6310*/  F2FP.BF16.F32.PACK_AB R186, R183, R182 ;  /* 0x000000b6b7ba723e */ /* 0x000fe200000010ff */
[----:B------:R-:W-:Y:S01]  /*6320*/  FADD.FTZ R2, R226, -R2 ;  /* 0x80000002e2027221 */ /* 0x000fe20000010000 */
[----:B------:R-:W-:Y:S01]  /*6330*/  PRMT R182, R187, 0x7632, R182 ;  /* 0x00007632bbb67816 */ /* 0x000fe200000000b6 */
[----:B------:R-:W-:-:S03]  /*6340*/  FMUL.FTZ R183, R21, R188 ;  /* 0x000000bc15b77220 */ /* 0x000fc60000410000 */
[----:B------:R-:W-:Y:S01]  /*6350*/  SHF.L.U32 R182, R182, 0x10, RZ ;  /* 0x00000010b6b67819 */ /* 0x000fe200000006ff */
[----:B------:R-:W-:-:S04]  /*6360*/  FMUL.FTZ R188, R183, R20 ;  /* 0x00000014b7bc7220 */ /* 0x000fc80000410000 */
[----:B------:R-:W-:Y:S01]  /*6370*/  FFMA.FTZ R189, R188, R182, R71 ;  /* 0x000000b6bcbd7223 */ /* 0x000fe20000010047 */
[----:B------:R-:W-:Y:S01]  /*6380*/  FMUL.FTZ R182, R21, R2 ;  /* 0x0000000215b67220 */ /* 0x000fe20000410000 */
[----:B------:R-:W-:-:S03]  /*6390*/  SHF.L.U32 R2, R187, 0x10, RZ ;  /* 0x00000010bb027819 */ /* 0x000fc600000006ff */
[----:B------:R-:W-:-:S04]  /*63a0*/  FMUL.FTZ R3, R182, R20 ;  /* 0x00000014b6037220 */ /* 0x000fc80000410000 */
[----:B------:R-:W-:Y:S01]  /*63b0*/  FFMA.FTZ R70, R3, R2, R70 ;  /* 0x0000000203467223 */ /* 0x000fe20000010046 */
[----:B------:R-:W-:Y:S01]  /*63c0*/  FMUL.FTZ R2, R139, R188 ;  /* 0x000000bc8b027220 */ /* 0x000fe20000410000 */
[----:B------:R-:W-:-:S05]  /*63d0*/  FMUL.FTZ R3, R138, R3 ;  /* 0x000000038a037220 */ /* 0x000fca0000410000 */
[----:B------:R-:W-:Y:S01]  /*63e0*/  F2FP.BF16.F32.PACK_AB R187, R2, R3 ;  /* 0x0000000302bb723e */ /* 0x000fe200000010ff */
[----:B------:R-:W-:Y:S06]  /*63f0*/  BRA `(.L_x_10234) ;  /* 0x0000000400007947 */ /* 0x000fec0003800000 */
.L_x_10233:
        /* <DEDUP_REMOVED lines=45> */
[----:B------:R-:W-:-:S03]  /*66d0*/  SHF.L.U32 R188, R184, 0x10, RZ ;  /* 0x00000010b8bc7819 */ /* 0x000fc600000006ff */
[----:B------:R-:W-:Y:S01]  /*66e0*/  FFMA.FTZ R75, R185, R190, R75 ;  /* 0x000000beb94b7223 */ /* 0x000fe2000001004b */
[----:B------:R-:W-:-:S05]  /*66f0*/  FMUL.FTZ R185, R143, R185 ;  /* 0x000000b98fb97220 */ /* 0x000fca0000410000 */
        /* <DEDUP_REMOVED lines=16> */
.L_x_10234:
[----:B------:R-:W0:Y:S01]  /*6800*/  @P0 LDC.64 R2, c[0x0][0x478] ;  /* 0x00011e00ff020b82 */ /* 0x000e220000000a00 */
[----:B------:R-:W-:Y:S01]  /*6810*/  MOV R71, R189 ;  /* 0x000000bd00477202 */ /* 0x000fe20000000f00 */
[----:B0-----:R-:W-:-:S05]  /*6820*/  @P0 IMAD.WIDE.U32 R2, R19, 0x20, R2 ;  /* 0x0000002013020825 */ /* 0x001fca00078e0002 */
[----:B------:R-:W-:Y:S04]  /*6830*/  @P0 STG.E.128 desc[UR6][R2.64], R176 ;  /* 0x000000b002000986 */ /* 0x000fe8000c101d06 */
[----:B------:R0:W-:Y:S02]  /*6840*/  @P0 STG.E.128 desc[UR6][R2.64+0x10], R180 ;  /* 0x000010b402000986 */ /* 0x0001e4000c101d06 */
[----:B0-----:R-:W0:Y:S02]  /*6850*/  LDC.64 R2, c[0x0][0x468] ;  /* 0x00011a00ff027b82 */ /* 0x001e240000000a00 */
[----:B0-----:R-:W-:-:S05]  /*6860*/  IMAD.WIDE.U32 R2, R19, 0x10, R2 ;  /* 0x0000001013027825 */ /* 0x001fca00078e0002 */
[----:B------:R2:W-:Y:S01]  /*6870*/  STG.E.128 desc[UR6][R2.64], R184 ;  /* 0x000000b802007986 */ /* 0x0005e2000c101d06 */
[----:B------:R-:W-:Y:S05]  /*6880*/  BRA `(.L_x_10232) ;  /* 0x0000002c00b47947 */ /* 0x000fea0003800000 */
.L_x_10215:
[----:B------:R-:W-:Y:S04]  /*6890*/  BSSY.RECONVERGENT B2, `(.L_x_10235) ;  /* 0x000009d000027945 */ /* 0x000fe80003800200 */
[----:B------:R-:W-:Y:S05]  /*68a0*/  @!P4 BRA `(.L_x_10236) ;  /* 0x00000008006cc947 */ /* 0x000fea0003800000 */
[----:B------:R-:W0:Y:S01]  /*68b0*/  LDC.64 R184, c[0x0][0x390] ;  /* 0x0000e400ffb87b82 */ /* 0x000e220000000a00 */
[----:B------:R2:W5:Y:S04]  /*68c0*/  LDL R220, [R1+0x18] ;  /* 0x0000180001dc7983 */ /* 0x0005680000100800 */
[----:B------:R2:W5:Y:S04]  /*68d0*/  LDL R216, [R1+0x14] ;  /* 0x0000140001d87983 */ /* 0x0005680000100800 */
[----:B-1----:R2:W5:Y:S04]  /*68e0*/  LDL R195, [R1+0x10] ;  /* 0x0000100001c37983 */ /* 0x0025680000100800 */
[----:B------:R2:W5:Y:S04]  /*68f0*/  LDL R194, [R1+0xc] ;  /* 0x00000c0001c27983 */ /* 0x0005680000100800 */
[----:B------:R2:W5:Y:S04]  /*6900*/  LDL R193, [R1+0x8] ;  /* 0x0000080001c17983 */ /* 0x0005680000100800 */
[----:B------:R2:W5:Y:S01]  /*6910*/  LDL R192, [R1+0x4] ;  /* 0x0000040001c07983 */ /* 0x0005620000100800 */
[----:B0-----:R-:W-:-:S03]  /*6920*/  IMAD.WIDE.U32 R184, R19, 0x10, R184 ;  /* 0x0000001013b87825 */ /* 0x001fc600078e00b8 */
[----:B------:R2:W5:Y:S04]  /*6930*/  LDL R191, [R1] ;  /* 0x0000000001bf7983 */ /* 0x0005680000100800 */
[----:B------:R-:W5:Y:S01]  /*6940*/  LDG.E.128 R184, desc[UR6][R184.64] ;  /* 0x00000006b8b87981 */ /* 0x000f62000c1e1d00 */
[----:B------:R-:W-:-:S04]  /*6950*/  UISETP.NE.U32.AND UP0, UPT, UR12, URZ, UPT ;  /* 0x000000ff0c00728c */ /* 0x000fc8000bf05070 */
[----:B------:R-:W-:-:S09]  /*6960*/  UISETP.NE.AND.EX UP0, UPT, UR13, URZ, UPT, UP0 ;  /* 0x000000ff0d00728c */ /* 0x000fd2000bf05300 */
[----:B--2---:R-:W-:Y:S05]  /*6970*/  BRA.U UP0, `(.L_x_10237) ;  /* 0x0000000500047547 */ /* 0x004fea000b800000 */
        /* <DEDUP_REMOVED lines=24> */
[----:B------:R-:W-:Y:S01]  /*6b00*/  FFMA.FTZ R188, R211, R2, R3 ;  /* 0x00000002d3bc7223 */ /* 0x000fe20000010003 */
[----:B------:R-:W-:-:S03]  /*6b10*/  FMUL.FTZ R102, R168, R102 ;  /* 0x00000066a8667220 */ /* 0x000fc60000410000 */
[----:B------:R-:W-:-:S04]  /*6b20*/  FADD.FTZ R188, R193, -R188 ;  /* 0x800000bcc1bc7221 */ /* 0x000fc80000010000 */
[----:B------:R-:W-:-:S04]  /*6b30*/  FFMA.FTZ R188, R21, R188, R61 ;  /* 0x000000bc15bc7223 */ /* 0x000fc8000001003d */
        /* <DEDUP_REMOVED lines=34> */
[----:B------:R-:W-:-:S05]  /*6d60*/  FMUL.FTZ R24, R173, R24 ;  /* 0x00000018ad187220 */ /* 0x000fca0000410000 */
[----:B------:R-:W-:Y:S01]  /*6d70*/  F2FP.BF16.F32.PACK_AB R184, R24, R25 ;  /* 0x0000001918b8723e */ /* 0x000fe200000010ff */
[----:B------:R-:W-:Y:S06]  /*6d80*/  BRA `(.L_x_10238) ;  /* 0x0000000400007947 */ /* 0x000fec0003800000 */
.L_x_10237:
[-CC-:B------:R-:W-:Y:S01]  /*6d90*/  FFMA.FTZ R176, R0, R2.reuse, R3.reuse ;  /* 0x0000000200b07223 */ /* 0x180fe20000010003 */
[----:B------:R-:W-:Y:S01]  /*6da0*/  FFMA.FTZ R177, R215, R2, R3 ;  /* 0x00000002d7b17223 */ /* 0x000fe20000010003 */
[----:B-----5:R-:W-:Y:S02]  /*6db0*/  SHF.L.U32 R179, R184, 0x10, RZ ;  /* 0x00000010b8b37819 */ /* 0x020fe400000006ff */
[----:B------:R-:W-:Y:S01]  /*6dc0*/  FADD.FTZ R176, R219, -R176 ;  /* 0x800000b0dbb07221 */ /* 0x000fe20000010000 */
[----:B------:R-:W-:Y:S01]  /*6dd0*/  FADD.FTZ R177, R220, -R177 ;  /* 0x800000b1dcb17221 */ /* 0x000fe20000010000 */
[----:B------:R-:W-:Y:S02]  /*6de0*/  PRMT R178, R184, 0x7632, R178 ;  /* 0x00007632b8b27816 */ /* 0x000fe400000000b2 */
[C---:B------:R-:W-:Y:S01]  /*6df0*/  FFMA.FTZ R176, R21.reuse, R176, R64 ;  /* 0x000000b015b07223 */ /* 0x040fe20000010040 */
[----:B------:R-:W-:Y:S01]  /*6e00*/  FFMA.FTZ R177, R21, R177, R65 ;  /* 0x000000b115b17223 */ /* 0x000fe20000010041 */
        /* <DEDUP_REMOVED lines=13> */
[----:B------:R-:W-:Y:S01]  /*6ee0*/  FFMA.FTZ R178, R21, R178, R66 ;  /* 0x000000b215b27223 */ /* 0x000fe20000010042 */
[--C-:B------:R-:W-:Y:S01]  /*6ef0*/  FADD.FTZ R179, R195, -R25.reuse ;  /* 0x80000019c3b37221 */ /* 0x100fe20000010000 */
[----:B------:R-:W-:Y:S02]  /*6f00*/  PRMT R25, R185, 0x7632, R25 ;  /* 0x00007632b9197816 */ /* 0x000fe40000000019 */
[----:B------:R-:W-:Y:S01]  /*6f10*/  FMUL.FTZ R181, R178, R20 ;  /* 0x00000014b2b57220 */ /* 0x000fe20000410000 */
[----:B------:R-:W-:-:S03]  /*6f20*/  FFMA.FTZ R179, R21, R179, R67 ;  /* 0x000000b315b37223 */ /* 0x000fc60000010043 */
        /* <DEDUP_REMOVED lines=12> */
[----:B------:R-:W-:-:S03]  /*6ff0*/  FFMA.FTZ R181, R21, R181, R61 ;  /* 0x000000b515b57223 */ /* 0x000fc6000001003d */
[----:B------:R-:W-:-:S04]  /*7000*/  FFMA.FTZ R180, R21, R25, R60 ;  /* 0x0000001915b47223 */ /* 0x000fc8000001003c */
        /* <DEDUP_REMOVED lines=19> */
[----:B------:R-:W-:-:S04]  /*7140*/  FFMA.FTZ R183, R21, R25, R63 ;  /* 0x0000001915b77223 */ /* 0x000fc8000001003f */
[----:B------:R-:W-:-:S04]  /*7150*/  FMUL.FTZ R25, R183, R20 ;  /* 0x00000014b7197220 */ /* 0x000fc80000410000 */
[----:B------:R-:W-:Y:S01]  /*7160*/  FFMA.FTZ R103, R25, R102, R103 ;  /* 0x0000006619677223 */ /* 0x000fe20000010067 */
[----:B------:R-:W-:-:S05]  /*7170*/  FMUL.FTZ R25, R171, R25 ;  /* 0x00000019ab197220 */ /* 0x000fca0000410000 */
[----:B------:R-:W-:-:S07]  /*7180*/  F2FP.BF16.F32.PACK_AB R187, R25, R24 ;  /* 0x0000001819bb723e */ /* 0x000fce00000010ff */
.L_x_10238:
[----:B------:R-:W-:Y:S02]  /*7190*/  ISETP.NE.U32.AND P4, PT, RZ, UR12, PT ;  /* 0x0000000cff007c0c */ /* 0x000fe4000bf85070 */
[----:B------:R-:W-:Y:S02]  /*71a0*/  MOV R102, R190 ;  /* 0x000000be00667202 */ /* 0x000fe40000000f00 */
        /* <DEDUP_REMOVED lines=11> */
.L_x_10236:
[----:B------:R-:W-:Y:S05]  /*7260*/  BSYNC.RECONVERGENT B2 ;  /* 0x0000000000027941 */ /* 0x000fea0003800200 */
.L_x_10235:
        /* <DEDUP_REMOVED lines=29> */
[----:B------:R-:W-:Y:S01]  /*7440*/  FFMA.FTZ R179, R21, R179, R59 ;  /* 0x000000b315b37223 */ /* 0x000fe2000001003b */
[----:B------:R-:W-:Y:S01]  /*7450*/  SHF.L.U32 R185, R185, 0x10, RZ ;  /* 0x00000010b9b97819 */ /* 0x000fe200000006ff */
[----:B------:R-:W-:-:S02]  /*7460*/  FFMA.FTZ R178, R21, R178, R58 ;  /* 0x000000b215b27223 */ /* 0x000fc4000001003a */
        /* <DEDUP_REMOVED lines=10> */
[----:B------:R-:W-:Y:S01]  /*7510*/  FFMA.FTZ R180, R21, R180, R52 ;  /* 0x000000b415b47223 */ /* 0x000fe20000010034 */
[----:B------:R-:W-:Y:S01]  /*7520*/  F2FP.BF16.F32.PACK_AB R185, R182, R183 ;  /* 0x000000b7b6b9723e */ /* 0x000fe200000010ff */
[----:B------:R-:W-:Y:S01]  /*7530*/  FADD.FTZ R181, R247, -R181 ;  /* 0x800000b5f7b57221 */ /* 0x000fe20000010000 */
[----:B------:R-:W-:Y:S01]  /*7540*/  PRMT R182, R186, 0x7632, R182 ;  /* 0x00007632bab67816 */ /* 0x000fe200000000b6 */
[----:B------:R-:W-:Y:S01]  /*7550*/  FMUL.FTZ R183, R180, R20 ;  /* 0x00000014b4b77220 */ /* 0x000fe20000410000 */
[----:B------:R-:W-:Y:S01]  /*7560*/  SHF.L.U32 R186, R186, 0x10, RZ ;  /* 0x00000010baba7819 */ /* 0x000fe200000006ff */
[----:B------:R-:W-:Y:S01]  /*7570*/  FFMA.FTZ R181, R21, R181, R53 ;  /* 0x000000b515b57223 */ /* 0x000fe20000010035 */
        /* <DEDUP_REMOVED lines=22> */
[----:B------:R-:W-:Y:S01]  /*76e0*/  F2FP.BF16.F32.PACK_AB R187, R93, R92 ;  /* 0x0000005c5dbb723e */ /* 0x000fe200000010ff */
[----:B------:R-:W-:Y:S06]  /*76f0*/  BRA `(.L_x_10242) ;  /* 0x0000000400007947 */ /* 0x000fec0003800000 */
.L_x_10241:
[----:B------:R-:W-:Y:S01]  /*7700*/  FFMA.FTZ R188, R202, R2, R3 ;  /* 0x00000002cabc7223 */ /* 0x000fe20000010003 */
[C---:B-----5:R-:W-:Y:S02]  /*7710*/  SHF.L.U32 R190, R187.reuse, 0x10, RZ ;  /* 0x00000010bbbe7819 */ /* 0x060fe400000006ff */
[----:B------:R-:W-:Y:S01]  /*7720*/  PRMT R187, R187, 0x7632, R187 ;  /* 0x00007632bbbb7816 */ /* 0x000fe200000000bb */
[----:B------:R-:W-:Y:S01]  /*7730*/  FADD.FTZ R188, R246, -R188 ;  /* 0x800000bcf6bc7221 */ /* 0x000fe20000010000 */
[C---:B------:R-:W-:Y:S02]  /*7740*/  SHF.L.U32 R189, R186.reuse, 0x10, RZ ;  /* 0x00000010babd7819 */ /* 0x040fe400000006ff */
[----:B------:R-:W-:Y:S01]  /*7750*/  SHF.L.U32 R187, R187, 0x10, RZ ;  /* 0x00000010bbbb7819 */ /* 0x000fe200000006ff */
[----:B------:R-:W-:Y:S01]  /*7760*/  FFMA.FTZ R188, R21, R188, R54 ;  /* 0x000000bc15bc7223 */ /* 0x000fe20000010036 */
[----:B------:R-:W-:-:S03]  /*7770*/  PRMT R186, R186, 0x7632, R186 ;  /* 0x00007632baba7816 */ /* 0x000fc600000000ba */
[----:B------:R-:W-:Y:S01]  /*7780*/  FMUL.FTZ R188, R188, R20 ;  /* 0x00000014bcbc7220 */ /* 0x000fe20000410000 */
[----:B------:R-:W-:-:S03]  /*7790*/  SHF.L.U32 R186, R186, 0x10, RZ ;  /* 0x00000010baba7819 */ /* 0x000fc600000006ff */
        /* <DEDUP_REMOVED lines=52> */
[----:B------:R-:W-:-:S05]  /*7ae0*/  FMUL.FTZ R93, R165, R93 ;  /* 0x0000005da55d7220 */ /* 0x000fca0000410000 */
[----:B------:R-:W-:-:S07]  /*7af0*/  F2FP.BF16.F32.PACK_AB R184, R93, R92 ;  /* 0x0000005c5db8723e */ /* 0x000fce00000010ff */
.L_x_10242:
        /* <DEDUP_REMOVED lines=11> */
.L_x_10240:
[----:B------:R-:W-:Y:S05]  /*7bb0*/  BSYNC.RECONVERGENT B2 ;  /* 0x0000000000027941 */ /* 0x000fea0003800200 */
.L_x_10239:
        /* <DEDUP_REMOVED lines=73> */
.L_x_10245:
        /* <DEDUP_REMOVED lines=64> */
.L_x_10246:
        /* <DEDUP_REMOVED lines=11> */
.L_x_10244:
[----:B------:R-:W-:Y:S05]  /*8500*/  BSYNC.RECONVERGENT B2 ;  /* 0x0000000000027941 */ /* 0x000fea0003800200 */
.L_x_10243:
        /* <DEDUP_REMOVED lines=73> */
.L_x_10249:
        /* <DEDUP_REMOVED lines=64> */
.L_x_10250:
        /* <DEDUP_REMOVED lines=11> */
.L_x_10248:
[----:B------:R-:W-:Y:S05]  /*8e50*/  BSYNC.RECONVERGENT B2 ;  /* 0x0000000000027941 */ /* 0x000fea0003800200 */
.L_x_10247:
        /* <DEDUP_REMOVED lines=43> */
[----:B------:R-:W-:Y:S02]  /*9110*/  SHF.L.U32 R181, R186, 0x10, RZ ;  /* 0x00000010bab57819 */ /* 0x000fe400000006ff */
[----:B------:R-:W-:Y:S01]  /*9120*/  SHF.L.U32 R186, R183, 0x10, RZ ;  /* 0x00000010b7ba7819 */ /* 0x000fe200000006ff */
        /* <DEDUP_REMOVED lines=15> */
[----:B------:R-:W-:-:S03]  /*9220*/  FFMA.FTZ R183, R21, R188, R31 ;  /* 0x000000bc15b77223 */ /* 0x000fc6000001001f */
[----:B------:R-:W-:Y:S01]  /*9230*/  SHF.L.U32 R182, R182, 0x10, RZ ;  /* 0x00000010b6b67819 */ /* 0x000fe200000006ff */
[----:B------:R-:W-:-:S04]  /*9240*/  FMUL.FTZ R188, R183, R20 ;  /* 0x00000014b7bc7220 */ /* 0x000fc80000410000 */
[----:B------:R-:W-:Y:S01]  /*9250*/  FFMA.FTZ R189, R188, R182, R71 ;  /* 0x000000b6bcbd7223 */ /* 0x000fe20000010047 */
[----:B------:R-:W-:Y:S01]  /*9260*/  FFMA.FTZ R182, R21, R2, R30 ;  /* 0x0000000215b67223 */ /* 0x000fe2000001001e */
[----:B------:R-:W-:-:S03]  /*9270*/  SHF.L.U32 R2, R187, 0x10, RZ ;  /* 0x00000010bb027819 */ /* 0x000fc600000006ff */
[----:B------:R-:W-:-:S04]  /*9280*/  FMUL.FTZ R3, R182, R20 ;  /* 0x00000014b6037220 */ /* 0x000fc80000410000 */
[----:B------:R-:W-:Y:S01]  /*9290*/  FFMA.FTZ R70, R3, R2, R70 ;  /* 0x0000000203467223 */ /* 0x000fe20000010046 */
[----:B------:R-:W-:Y:S01]  /*92a0*/  FMUL.FTZ R2, R139, R188 ;  /* 0x000000bc8b027220 */ /* 0x000fe20000410000 */
[----:B------:R-:W-:-:S05]  /*92b0*/  FMUL.FTZ R3, R138, R3 ;  /* 0x000000038a037220 */ /* 0x000fca0000410000 */
[----:B------:R-:W-:Y:S01]  /*92c0*/  F2FP.BF16.F32.PACK_AB R187, R2, R3 ;  /* 0x0000000302bb723e */ /* 0x000fe200000010ff */
[----:B------:R-:W-:Y:S06]  /*92d0*/  BRA `(.L_x_10252) ;  /* 0x0000000400007947 */ /* 0x000fec0003800000 */
.L_x_10251:
[----:B-----5:R-:W-:Y:S01]  /*92e0*/  FFMA.FTZ R188, R4, R2, R3 ;  /* 0x0000000204bc7223 */ /* 0x020fe20000010003 */
[C---:B------:R-:W-:Y:S02]  /*92f0*/  PRMT R189, R187.reuse, 0x7632, R189 ;  /* 0x00007632bbbd7816 */ /* 0x040fe400000000bd */
        /* <DEDUP_REMOVED lines=53> */
[C---:B------:R-:W-:Y:S01]  /*9650*/  FFMA.FTZ R71, R21.reuse, R71, R32 ;  /* 0x0000004715477223 */ /* 0x040fe20000010020 */
[----:B------:R-:W-:-:S03]  /*9660*/  FFMA.FTZ R2, R21, R2, R33 ;  /* 0x0000000215027223 */ /* 0x000fc60000010021 */
[-C--:B------:R-:W-:Y:S01]  /*9670*/  FMUL.FTZ R71, R71, R20.reuse ;  /* 0x0000001447477220 */ /* 0x080fe20000410000 */
[----:B------:R-:W-:-:S03]  /*9680*/  FMUL.FTZ R2, R2, R20 ;  /* 0x0000001402027220 */ /* 0x000fc60000410000 */
[----:B------:R-:W-:Y:S01]  /*9690*/  FFMA.FTZ R72, R71, R188, R72 ;  /* 0x000000bc47487223 */ /* 0x000fe20000010048 */
[----:B------:R-:W-:Y:S01]  /*96a0*/  FFMA.FTZ R73, R2, R3, R73 ;  /* 0x0000000302497223 */ /* 0x000fe20000010049 */
[----:B------:R-:W-:Y:S01]  /*96b0*/  FMUL.FTZ R3, R140, R71 ;  /* 0x000000478c037220 */ /* 0x000fe20000410000 */
[----:B------:R-:W-:-:S05]  /*96c0*/  FMUL.FTZ R2, R141, R2 ;  /* 0x000000028d027220 */ /* 0x000fca0000410000 */
[----:B------:R-:W-:-:S07]  /*96d0*/  F2FP.BF16.F32.PACK_AB R184, R2, R3 ;  /* 0x0000000302b8723e */ /* 0x000fce00000010ff */
.L_x_10252:
        /* <DEDUP_REMOVED lines=8> */
.L_x_10232:
[----:B------:R-:W-:Y:S05]  /*9760*/  BSYNC.RECONVERGENT B1 ;  /* 0x0000000000017941 */ /* 0x000fea0003800200 */
.L_x_10214:
[----:B------:R-:W3:Y:S01]  /*9770*/  LDL.LU R19, [R1+0x1c] ;  /* 0x00001c0001137983 */ /* 0x000ee20000300800 */
[----:B0-2---:R-:W3:Y:S02]  /*9780*/  LDC.64 R2, c[0x0][0x380] ;  /* 0x0000e000ff027b82 */ /* 0x005ee40000000a00 */
[----:B---3--:R-:W-:-:S04]  /*9790*/  LEA R19, R2, R19, 0x2 ;  /* 0x0000001302137211 */ /* 0x008fc800078e10ff */
[----:B------:R-:W-:Y:S01]  /*97a0*/  ISETP.GE.AND P0, PT, R19, R3, PT ;  /* 0x000000031300720c */ /* 0x000fe20003f06270 */
[----:B------:R2:W-:-:S12]  /*97b0*/  STL [R1+0x1c], R19 ;  /* 0x00001c1301007387 */ /* 0x0005d80000100800 */
[----:B--2---:R-:W-:Y:S05]  /*97c0*/  @!P0 BRA `(.L_x_10253) ;  /* 0xffffff7800908947 */ /* 0x004fea000383ffff */
.L_x_10202:
[----:B------:R-:W-:Y:S05]  /*97d0*/  BSYNC B0 ;  /* 0x0000000000007941 */ /* 0x000fea0003800000 */
.L_x_10201:
[----:B------:R-:W2:Y:S04]  /*97e0*/  LDL.LU R19, [R1+0x28] ;  /* 0x0000280001137983 */ /* 0x000ea80000300800 */
[----:B------:R-:W3:Y:S04]  /*97f0*/  LDL.LU R192, [R1+0x40] ;  /* 0x0000400001c07983 */ /* 0x000ee80000300800 */
[----:B-1----:R-:W3:Y:S04]  /*9800*/  LDL.LU R193, [R1+0x44] ;  /* 0x0000440001c17983 */ /* 0x002ee80000300800 */
[----:B------:R-:W3:Y:S04]  /*9810*/  LDL.LU R194, [R1+0x48] ;  /* 0x0000480001c27983 */ /* 0x000ee80000300800 */
[----:B------:R-:W3:Y:S04]  /*9820*/  LDL.LU R195, [R1+0x4c] ;  /* 0x00004c0001c37983 */ /* 0x000ee80000300800 */
        /* <DEDUP_REMOVED lines=9> */
[----:B--2---:R-:W-:-:S05]  /*98c0*/  IMAD R0, R0, 0xa0, R19 ;  /* 0x000000a000007824 */ /* 0x004fca00078e0213 */
[----:B-----5:R-:W-:-:S05]  /*98d0*/  LEA R37, R0, R3, 0x5 ;  /* 0x0000000300257211 */ /* 0x020fca00078e28ff */
[----:B---3--:R-:W-:Y:S04]  /*98e0*/  STS.128 [R37], R192 ;  /* 0x000000c025007388 */ /* 0x008fe80000000c00 */
        /* <DEDUP_REMOVED lines=109> */
[----:B------:R-:W2:Y:S04]  /*9fc0*/  LDS R56, [R0] ;  /* 0x0000000000387984 */ /* 0x000ea80000000800 */
[----:B------:R-:W-:Y:S04]  /*9fd0*/  LDS R105, [R0+0x1400] ;  /* 0x0014000000697984 */ /* 0x000fe80000000800 */
[----:B------:R-:W3:Y:S04]  /*9fe0*/  LDS R58, [R0+0x200] ;  /* 0x00020000003a7984 */ /* 0x000ee80000000800 */
        /* <DEDUP_REMOVED lines=49> */
[----:B------:R-:W-:-:S04]  /*a300*/  FADD.FTZ R38, RZ, R38 ;  /* 0x00000026ff267221 */ /* 0x000fc80000010000 */
[----:B------:R-:W-:-:S03]  /*a310*/  FADD.FTZ R38, R38, R47 ;  /* 0x0000002f26267221 */ /* 0x000fc60000010000 */
[----:B------:R-:W3:Y:S01]  /*a320*/  S2UR UR14, SR_CTAID.X ;  /* 0x00000000000e79c3 */ /* 0x000ee20000002500 */
[----:B0-----:R-:W-:-:S07]  /*a330*/  FADD.FTZ R46, R46, R53 ;  /* 0x000000352e2e7221 */ /* 0x001fce0000010000 */
[----:B-1----:R-:W3:Y:S01]  /*a340*/  LDC R72, c[0x0][0x388] ;  /* 0x0000e200ff487b82 */ /* 0x002ee20000000800 */
[----:B------:R-:W0:Y:S04]  /*a350*/  LDS R24, [R0] ;  /* 0x0000000000187984 */ /* 0x000e280000000800 */
        /* <DEDUP_REMOVED lines=10> */
[----:B------:R-:W1:Y:S01]  /*a400*/  LDS R53, [R0+0x4000] ;  /* 0x0040000000357984 */ /* 0x000e620000000800 */
[----:B------:R-:W-:Y:S01]  /*a410*/  FADD.FTZ R39, RZ, R39 ;  /* 0x00000027ff277221 */ /* 0x000fe20000010000 */
[----:B--2---:R-:W-:Y:S01]  /*a420*/  LOP3.LUT R37, R184, 0x7f, RZ, 0x3c, !PT ;  /* 0x0000007fb8257812 */ /* 0x004fe200078e3cff */
[----:B---3--:R-:W-:-:S02]  /*a430*/  IMAD R72, R72, UR14, RZ ;  /* 0x0000000e48487c24 */ /* 0x008fc4000f8e02ff */
[----:B------:R-:W-:Y:S01]  /*a440*/  FADD.FTZ R39, R39, R48 ;  /* 0x0000003027277221 */ /* 0x000fe20000010000 */
[----:B------:R-:W-:Y:S01]  /*a450*/  IADD3 R48, PT, PT, R37, R185, RZ ;  /* 0x000000b925307210 */ /* 0x000fe20007ffe0ff */
        /* <DEDUP_REMOVED lines=8> */
[----:B----4-:R-:W-:Y:S01]  /*a4e0*/  FADD.FTZ R60, RZ, R60 ;  /* 0x0000003cff3c7221 */ /* 0x010fe20000010000 */
[----:B0-----:R-:W-:Y:S01]  /*a4f0*/  FADD.FTZ R24, RZ, R24 ;  /* 0x00000018ff187221 */ /* 0x001fe20000010000 */
[----:B-1----:R-:W-:Y:S01]  /*a500*/  FADD.FTZ R25, RZ, R25 ;  /* 0x00000019ff197221 */ /* 0x002fe20000010000 */
        /* <DEDUP_REMOVED lines=50> */
.L_x_10255:
[----:B------:R-:W-:Y:S05]  /*a830*/  BSYNC.RECONVERGENT B0 ;  /* 0x0000000000007941 */ /* 0x000fea0003800200 */
.L_x_10254:
        /* <DEDUP_REMOVED lines=17> */
.L_x_10257:
[----:B------:R-:W-:Y:S05]  /*a950*/  BSYNC.RECONVERGENT B0 ;  /* 0x0000000000007941 */ /* 0x000fea0003800200 */
.L_x_10256:
        /* <DEDUP_REMOVED lines=17> */
.L_x_10259:
[----:B------:R-:W-:Y:S05]  /*aa70*/  BSYNC.RECONVERGENT B0 ;  /* 0x0000000000007941 */ /* 0x000fea0003800200 */
.L_x_10258:
[----:B------:R-:W-:Y:S01]  /*aa80*/  FADD.FTZ R40, RZ, R40 ;  /* 0x00000028ff287221 */ /* 0x000fe20000010000 */
[----:B012---:R-:W-:Y:S01]  /*aa90*/  FADD.FTZ R24, RZ, R43 ;  /* 0x0000002bff187221 */ /* 0x007fe20000010000 */
[----:B------:R-:W-:Y:S01]  /*aaa0*/  FADD.FTZ R26, RZ, R45 ;  /* 0x0000002dff1a7221 */ /* 0x000fe20000010000 */
[----:B------:R-:W-:Y:S01]  /*aab0*/  FADD.FTZ R27, RZ, R36 ;  /* 0x00000024ff1b7221 */ /* 0x000fe20000010000 */
[----:B------:R-:W-:Y:S01]  /*aac0*/  FADD.FTZ R40, R40, R49 ;  /* 0x0000003128287221 */ /* 0x000fe20000010000 */
[----:B------:R-:W-:Y:S01]  /*aad0*/  FADD.FTZ R35, R24, R35 ;  /* 0x0000002318237221 */ /* 0x000fe20000010000 */
[----:B------:R-:W-:Y:S01]  /*aae0*/  FADD.FTZ R33, R26, R33 ;  /* 0x000000211a217221 */ /* 0x000fe20000010000 */
        /* <DEDUP_REMOVED lines=19> */
[----:B------:R-:W-:Y:S01]  /*ac20*/  FADD.FTZ R19, R30, R19 ;  /* 0x000000131e137221 */ /* 0x000fe20000010000 */
[----:B------:R-:W-:Y:S01]  /*ac30*/  FADD.FTZ R9, R32, R9 ;  /* 0x0000000920097221 */ /* 0x000fe20000010000 */
[----:B------:R-:W-:Y:S01]  /*ac40*/  FADD.FTZ R108, R65, R108 ;  /* 0x0000006c416c7221 */ /* 0x000fe20000010000 */
[----:B------:R-:W2:Y:S01]  /*ac50*/  LDS R14, [R0+0x800] ;  /* 0x00080000000e7984 */ /* 0x000ea20000000800 */
[----:B------:R-:W-:Y:S01]  /*ac60*/  FADD.FTZ R61, RZ, R61 ;  /* 0x0000003dff3d7221 */ /* 0x000fe20000010000 */
        /* <DEDUP_REMOVED lines=36> */
[C---:B------:R-:W-:Y:S01]  /*aeb0*/  ISETP.GE.U32.AND P5, PT, R48.reuse, 0x480, PT ;  /* 0x000004803000780c */ /* 0x040fe20003fa6070 */
        /* <DEDUP_REMOVED lines=66> */
.L_x_10261:
[----:B------:R-:W-:Y:S05]  /*b2e0*/  BSYNC.RECONVERGENT B0 ;  /* 0x0000000000007941 */ /* 0x000fea0003800200 */
.L_x_10260:
        /* <DEDUP_REMOVED lines=17> */
.L_x_10263:
[----:B------:R-:W-:Y:S05]  /*b400*/  BSYNC.RECONVERGENT B0 ;  /* 0x0000000000007941 */ /* 0x000fea0003800200 */
.L_x_10262:
        /* <DEDUP_REMOVED lines=17> */
.L_x_10265:
[----:B------:R-:W-:Y:S05]  /*b520*/  BSYNC.RECONVERGENT B0 ;  /* 0x0000000000007941 */ /* 0x000fea0003800200 */
.L_x_10264:
        /* <DEDUP_REMOVED lines=17> */
.L_x_10267:
[----:B------:R-:W-:Y:S05]  /*b640*/  BSYNC.RECONVERGENT B0 ;  /* 0x0000000000007941 */ /* 0x000fea0003800200 */
.L_x_10266:
        /* <DEDUP_REMOVED lines=17> */
.L_x_10269:
[----:B------:R-:W-:Y:S05]  /*b760*/  BSYNC.RECONVERGENT B0 ;  /* 0x0000000000007941 */ /* 0x000fea0003800200 */
.L_x_10268:
        /* <DEDUP_REMOVED lines=17> */
.L_x_10271:
[----:B------:R-:W-:Y:S05]  /*b880*/  BSYNC.RECONVERGENT B0 ;  /* 0x0000000000007941 */ /* 0x000fea0003800200 */
.L_x_10270:
        /* <DEDUP_REMOVED lines=11> */
.L_x_10213:
[----:B------:R-:W-:Y:S01]  /*b940*/  HFMA2 R185, -RZ, RZ, 0, 5.9604644775390625e-08 ;  /* 0x00000001ffb97431 */ /* 0x000fe200000001ff */
[----:B------:R-:W-:Y:S01]  /*b950*/  BSSY B1, `(.L_x_10272) ;  /* 0x0000007000017945 */ /* 0x000fe20003800000 */
[----:B------:R-:W-:Y:S02]  /*b960*/  MOV R186, R216 ;  /* 0x000000d800ba7202 */ /* 0x000fe40000000f00 */
[----:B------:R-:W-:Y:S02]  /*b970*/  MOV R184, 0x1f ;  /* 0x0000001f00b87802 */ /* 0x000fe40000000f00 */
[----:B------:R-:W-:-:S07]  /*b980*/  MOV R2, 0xffffffff ;  /* 0xffffffff00027802 */ /* 0x000fce0000000f00 */
[----:B-1---5:R-:W-:Y:S05]  /*b990*/  WARPSYNC.COLLECTIVE R2, `(.L_x_10273) ;  /* 0x0000000002087348 */ /* 0x022fea0003c00000 */
[----:B------:R0:W2:Y:S02]  /*b9a0*/  SHFL.BFLY P6, R189, R186, R185, R184 ;  /* 0x0c0000b9babd7389 */ /* 0x0000a400000c00b8 */
[----:B012--5:R-:W-:Y:S05]  /*b9b0*/  ENDCOLLECTIVE ;  /* 0x000000000000791b */ /* 0x027fea0003800000 */
.L_x_10273:
[----:B------:R-:W-:Y:S05]  /*b9c0*/  BSYNC B1 ;  /* 0x0000000000017941 */ /* 0x000fea0003800000 */
.L_x_10272:
        /* <DEDUP_REMOVED lines=9> */
.L_x_10274:
        /* <DEDUP_REMOVED lines=8> */
.L_x_10275:
[----:B------:R-:W-:Y:S02]  /*bae0*/  MOV R186, R187 ;  /* 0x000000bb00ba7202 */ /* 0x000fe40000000f00 */
[----:B------:R-:W-:-:S07]  /*baf0*/  MOV R3, R189 ;  /* 0x000000bd00037202 */ /* 0x000fce0000000f00 */
[----:B------:R-:W-:Y:S05]  /*bb00*/  WARPSYNC.COLLECTIVE R2, `(.L_x_10276) ;  /* 0x0000000002087348 */ /* 0x000fea0003c00000 */
[----:B------:R0:W1:Y:S02]  /*bb10*/  SHFL.BFLY P6, R189, R186, R185, R184 ;  /* 0x0c0000b9babd7389 */ /* 0x00006400000c00b8 */
[----:B01----:R-:W-:Y:S05]  /*bb20*/  ENDCOLLECTIVE ;  /* 0x000000000000791b */ /* 0x003fea0003800000 */
.L_x_10276:
[----:B------:R-:W-:-:S05]  /*bb30*/  FADD.FTZ R3, R188, R3 ;  /* 0x00000003bc037221 */ /* 0x000fca0000010000 */
        /* <DEDUP_REMOVED lines=8> */
.L_x_10277:
[----:B------:R-:W-:Y:S02]  /*bbc0*/  MOV R186, R187 ;  /* 0x000000bb00ba7202 */ /* 0x000fe40000000f00 */
[----:B------:R-:W-:-:S05]  /*bbd0*/  MOV R2, R189 ;  /* 0x000000bd00027202 */ /* 0x000fca0000000f00 */
[----:B------:R-:W-:Y:S01]  /*bbe0*/  FADD.FTZ R3, R3, R2 ;  /* 0x0000000203037221 */ /* 0x000fe20000010000 */
[----:B------:R-:W-:-:S07]  /*bbf0*/  MOV R2, 0xffffffff ;  /* 0xffffffff00027802 */ /* 0x000fce0000000f00 */
[----:B------:R-:W-:Y:S05]  /*bc00*/  WARPSYNC.COLLECTIVE R2, `(.L_x_10278) ;  /* 0x0000000002087348 */ /* 0x000fea0003c00000 */
[----:B------:R0:W1:Y:S02]  /*bc10*/  SHFL.BFLY P6, R189, R186, R185, R184 ;  /* 0x0c0000b9babd7389 */ /* 0x00006400000c00b8 */
[----:B01----:R-:W-:Y:S05]  /*bc20*/  ENDCOLLECTIVE ;  /* 0x000000000000791b */ /* 0x003fea0003800000 */
.L_x_10278:
        /* <DEDUP_REMOVED lines=8> */
.L_x_10279:
[----:B------:R-:W-:Y:S02]  /*bcb0*/  MOV R186, R187 ;  /* 0x000000bb00ba7202 */ /* 0x000fe40000000f00 */
[----:B------:R-:W-:-:S05]  /*bcc0*/  MOV R2, R189 ;  /* 0x000000bd00027202 */ /* 0x000fca0000000f00 */
[----:B------:R-:W-:Y:S01]  /*bcd0*/  FADD.FTZ R3, R3, R2 ;  /* 0x0000000203037221 */ /* 0x000fe20000010000 */
[----:B------:R-:W-:-:S07]  /*bce0*/  MOV R2, 0xffffffff ;  /* 0xffffffff00027802 */ /* 0x000fce0000000f00 */
[----:B------:R-:W-:Y:S05]  /*bcf0*/  WARPSYNC.COLLECTIVE R2, `(.L_x_10280) ;  /* 0x0000000002087348 */ /* 0x000fea0003c00000 */
[----:B------:R0:W1:Y:S02]  /*bd00*/  SHFL.BFLY P6, R189, R186, R185, R184 ;  /* 0x0c0000b9babd7389 */ /* 0x00006400000c00b8 */
[----:B01----:R-:W-:Y:S05]  /*bd10*/  ENDCOLLECTIVE ;  /* 0x000000000000791b */ /* 0x003fea0003800000 */
.L_x_10280:
        /* <DEDUP_REMOVED lines=8> */
.L_x_10281:
[----:B------:R-:W-:Y:S02]  /*bda0*/  MOV R186, R188 ;  /* 0x000000bc00ba7202 */ /* 0x000fe40000000f00 */
[----:B------:R-:W-:-:S07]  /*bdb0*/  MOV R187, R189 ;  /* 0x000000bd00bb7202 */ /* 0x000fce0000000f00 */
[----:B------:R-:W-:Y:S05]  /*bdc0*/  WARPSYNC.COLLECTIVE R2, `(.L_x_10282) ;  /* 0x0000000002087348 */ /* 0x000fea0003c00000 */
[----:B------:R0:W1:Y:S02]  /*bdd0*/  SHFL.BFLY P6, R189, R186, R185, R184 ;  /* 0x0c0000b9babd7389 */ /* 0x00006400000c00b8 */
[----:B01----:R-:W-:Y:S05]  /*bde0*/  ENDCOLLECTIVE ;  /* 0x000000000000791b */ /* 0x003fea0003800000 */
.L_x_10282:
[----:B------:R-:W-:Y:S01]  /*bdf0*/  MOV R184, R189 ;  /* 0x000000bd00b87202 */ /* 0x000fe20000000f00 */
[----:B------:R-:W-:Y:S06]  /*be00*/  BRA `(.L_x_10283) ;  /* 0xffffff7800c47947 */ /* 0x000fec000383ffff */
.L_x_10284:
        /* <DEDUP_REMOVED lines=15> */
.L_x_25436:


//--------------------- .text._ZN10layer_norm13ln_bwd_kernelINS_13Kernel_traitsIf13__nv_bfloat16fS2_fjLj1280ELj1ELj4ELj1ELj16ENS_18Kernel_traits_baseILj1280EfS2_fS2_fjLj128EEEEELb0ELb1ELb0ELb1EEEvNS_9BwdParamsE --------------------------
	.section	.text._ZN10layer_norm13ln_bwd_kernelINS_13Kernel_traitsIf13__nv_bfloat16fS2_fjLj1280ELj1ELj4ELj1ELj16ENS_18Kernel_traits_baseILj1280EfS2_fS2_fjLj128EEEEELb0ELb1ELb0ELb1EEEvNS_9BwdParamsE,"ax",@progbits
	.align	128
        .global         _ZN10layer_norm13ln_bwd_kernelINS_13Kernel_traitsIf13__nv_bfloat16fS2_fjLj1280ELj1ELj4ELj1ELj16ENS_18Kernel_traits_baseILj1280EfS2_fS2_fjLj128EEEEELb0ELb1ELb0ELb1EEEvNS_9BwdParamsE
        .type           _ZN10layer_norm13ln_bwd_kernelINS_13Kernel_traitsIf13__nv_bfloat16fS2_fjLj1280ELj1ELj4ELj1ELj16ENS_18Kernel_traits_baseILj1280EfS2_fS2_fjLj128EEEEELb0ELb1ELb0ELb1EEEvNS_9BwdParamsE,@function
        .size           _ZN10layer_norm13ln_bwd_kernelINS_13Kernel_traitsIf13__nv_bfloat16fS2_fjLj1280ELj1ELj4ELj1ELj16ENS_18Kernel_traits_baseILj1280EfS2_fS2_fjLj128EEEEELb0ELb1ELb0ELb1EEEvNS_9BwdParamsE,(.L_x_25437 - _ZN10layer_norm13ln_bwd_kernelINS_13Kernel_traitsIf13__nv_bfloat16fS2_fjLj1280ELj1ELj4ELj1ELj16ENS_18Kernel_traits_baseILj1280EfS2_fS2_fjLj128EEEEELb0ELb1ELb0ELb1EEEvNS_9BwdParamsE)
        .other          _ZN10layer_norm13ln_bwd_kernelINS_13Kernel_traitsIf13__nv_bfloat16fS2_fjLj1280ELj1ELj4ELj1ELj16ENS_18Kernel_traits_baseILj1280EfS2_fS2_fjLj128EEEEELb0ELb1ELb0ELb1EEEvNS_9BwdParamsE,@"STO_CUDA_ENTRY STV_DEFAULT"
_ZN10layer_norm13ln_bwd_kernelINS_13Kernel_traitsIf13__nv_bfloat16fS2_fjLj1280ELj1ELj4ELj1ELj16ENS_18Kernel_traits_baseILj1280EfS2_fS2_fjLj128EEEEELb0ELb1ELb0ELb1EEEvNS_9BwdParamsE:
.text._ZN10layer_norm13ln_bwd_kernelINS_13Kernel_traitsIf13__nv_bfloat16fS2_fjLj1280ELj1ELj4ELj1ELj16ENS_18Kernel_traits_baseILj1280EfS2_fS2_fjLj128EEEEELb0ELb1ELb0ELb1EEEvNS_9BwdParamsE:
        /* <DEDUP_REMOVED lines=206> */
[----:B------:R0:W-:Y:S01]  /*0ce0*/  STL [R1], RZ ;  /* 0x000000ff01007387 */ /* 0x0001e20000100800 */
[----:B-1----:R-:W-:Y:S01]  /*0cf0*/  ISETP.NE.U32.AND P0, PT, RZ, UR4, PT ;  /* 0x00000004ff007c0c */ /* 0x002fe2000bf05070 */
[----:B------:R-:W-:Y:S01]  /*0d00*/  HFMA2 R232, -RZ, RZ, 0, 0 ;  /* 0x00000000ffe87431 */ /* 0x000fe200000001ff */
[----:B------:R-:W-:Y:S01]  /*0d10*/  BSSY B1, `(.L_x_10287) ;  /* 0x0000847000017945 */ /* 0x000fe20003800000 */
[----:B------:R-:W-:-:S02]  /*0d20*/  HFMA2 R219, -RZ, RZ, 0, 0 ;  /* 0x00000000ffdb7431 */ /* 0x000fc400000001ff */
[----:B------:R-:W-:Y:S01]  /*0d30*/  HFMA2 R252, -RZ, RZ, 0, 0 ;  /* 0x00000000fffc7431 */ /* 0x000fe200000001ff */
[----:B------:R-:W-:Y:S02]  /*0d40*/  ISETP.NE.AND.EX P0, PT, RZ, UR5, PT, P0 ;  /* 0x00000005ff007c0c */ /* 0x000fe4000bf05300 */
[----:B------:R-:W-:Y:S02]  /*0d50*/  CS2R R230, SRZ ;  /* 0x0000000000e67805 */ /* 0x000fe4000001ff00 */
[----:B------:R-:W-:Y:S02]  /*0d60*/  MOV R14, R0 ;  /* 0x00000000000e7202 */ /* 0x000fe40000000f00 */
[----:B------:R-:W-:Y:S02]  /*0d70*/  CS2R R228, SRZ ;  /* 0x0000000000e47805 */ /* 0x000fe4000001ff00 */
[----:B------:R-:W-:Y:S02]  /*0d80*/  CS2R R226, SRZ ;  /* 0x0000000000e27805 */ /* 0x000fe4000001ff00 */
[----:B------:R-:W-:-:S02]  /*0d90*/  CS2R R224, SRZ ;  /* 0x0000000000e07805 */ /* 0x000fc4000001ff00 */
[----:B------:R-:W-:Y:S02]  /*0da0*/  MOV R222, RZ ;  /* 0x000000ff00de7202 */ /* 0x000fe40000000f00 */
[----:B------:R-:W-:Y:S02]  /*0db0*/  CS2R R220, SRZ ;  /* 0x0000000000dc7805 */ /* 0x000fe4000001ff00 */
[----:B------:R-:W-:Y:S02]  /*0dc0*/  CS2R R208, SRZ ;  /* 0x0000000000d07805 */ /* 0x000fe4000001ff00 */
[----:B------:R-:W-:Y:S02]  /*0dd0*/  MOV R207, RZ ;  /* 0x000000ff00cf7202 */ /* 0x000fe40000000f00 */
[----:B0-----:R-:W-:-:S07]  /*0de0*/  MOV R248, RZ ;  /* 0x000000ff00f87202 */ /* 0x001fce0000000f00 */
.L_x_10311:
[----:B0-----:R-:W0:Y:S01]  /*0df0*/  S2R R6, SR_TID.X ;  /* 0x0000000000067919 */ /* 0x001e220000002100 */
[----:B------:R-:W1:Y:S01]  /*0e00*/  @P0 LDC.64 R2, c[0x0][0x3e0] ;  /* 0x0000f800ff020b82 */ /* 0x000e620000000a00 */
[----:B------:R-:W-:-:S05]  /*0e10*/  IMAD R223, R14, UR9, RZ ;  /* 0x000000090edf7c24 */ /* 0x000fca000f8e02ff */
[----:B------:R-:W-:Y:S02]  /*0e20*/  SHF.R.S32.HI R0, RZ, 0x1f, R223 ;  /* 0x0000001fff007819 */ /* 0x000fe400000114df */
[----:B------:R-:W2:Y:S02]  /*0e30*/  LDC.64 R4, c[0x0][0x3c0] ;  /* 0x0000f000ff047b82 */ /* 0x000ea40000000a00 */
[----:B------:R-:W-:-:S06]  /*0e40*/  LEA.HI R223, R0, R223, RZ, 0x3 ;  /* 0x000000df00df7211 */ /* 0x000fcc00078f18ff */
[----:B------:R-:W3:Y:S01]  /*0e50*/  LDC.64 R188, c[0x0][0x3a8] ;  /* 0x0000ea00ffbc7b82 */ /* 0x000ee20000000a00 */
[----:B-1----:R-:W-:-:S07]  /*0e60*/  @P0 IMAD.WIDE R2, R14, 0x2, R2 ;  /* 0x000000020e020825 */ /* 0x002fce00078e0202 */
[----:B------:R-:W1:Y:S01]  /*0e70*/  LDC.64 R212, c[0x0][0x428] ;  /* 0x00010a00ffd47b82 */ /* 0x000e620000000a00 */
[----:B------:R2:W4:Y:S01]  /*0e80*/  @P0 LDG.E.U16 R0, desc[UR6][R2.64] ;  /* 0x0000000602000981 */ /* 0x000522000c1e1500 */
[----:B0-----:R-:W-:-:S04]  /*0e90*/  LOP3.LUT R243, R6, 0x1f, RZ, 0xc0, !PT ;  /* 0x0000001f06f37812 */ /* 0x001fc800078ec0ff */
[----:B------:R-:W-:Y:S01]  /*0ea0*/  LEA.HI.SX32 R223, R223, R243, 0x1d ;  /* 0x000000f3dfdf7211 */ /* 0x000fe200078feaff */
[----:B--2---:R-:W-:-:S03]  /*0eb0*/  IMAD.WIDE R2, R14, 0x4, R4 ;  /* 0x000000040e027825 */ /* 0x004fc600078e0204 */
[----:B------:R-:W-:Y:S02]  /*0ec0*/  IADD3 R210, PT, PT, R223, 0x20, RZ ;  /* 0x00000020dfd27810 */ /* 0x000fe40007ffe0ff */
[----:B------:R0:W2:Y:S03]  /*0ed0*/  LDG.E R15, desc[UR6][R2.64] ;  /* 0x00000006020f7981 */ /* 0x0000a6000c1e1900 */
[----:B---3--:R-:W-:-:S05]  /*0ee0*/  IMAD.WIDE.U32 R160, R210, 0x20, R188 ;  /* 0x00000020d2a07825 */ /* 0x008fca00078e00bc */
[----:B------:R-:W3:Y:S01]  /*0ef0*/  LDG.E.128 R24, desc[UR6][R160.64] ;  /* 0x00000006a0187981 */ /* 0x000ee2000c1e1d00 */
[----:B0-----:R-:W0:Y:S01]  /*0f00*/  LDC.64 R2, c[0x0][0x3c8] ;  /* 0x0000f200ff027b82 */ /* 0x001e220000000a00 */
[----:B------:R-:W-:-:S04]  /*0f10*/  ISETP.NE.U32.AND P1, PT, RZ, UR10, PT ;  /* 0x0000000aff007c0c */ /* 0x000fc8000bf25070 */
[----:B------:R-:W-:Y:S02]  /*0f20*/  ISETP.NE.AND.EX P1, PT, RZ, UR11, PT, P1 ;  /* 0x0000000bff007c0c */ /* 0x000fe4000bf25310 */
[C---:B------:R-:W-:Y:S02]  /*0f30*/  IADD3 R184, PT, PT, R223.reuse, 0x40, RZ ;  /* 0x00000040dfb87810 */ /* 0x040fe40007ffe0ff */
[C---:B------:R-:W-:Y:S02]  /*0f40*/  IADD3 R31, PT, PT, R223.reuse, 0x60, RZ ;  /* 0x00000060df1f7810 */ /* 0x040fe40007ffe0ff */
[C---:B------:R-:W-:Y:S01]  /*0f50*/  IADD3 R12, PT, PT, R223.reuse, 0x80, RZ ;  /* 0x00000080df0c7810 */ /* 0x040fe20007ffe0ff */
[C---:B-1----:R-:W-:Y:S01]  /*0f60*/  IMAD.WIDE.U32 R16, R223.reuse, 0x10, R212 ;  /* 0x00000010df107825 */ /* 0x042fe200078e00d4 */
[----:B------:R-:W-:Y:S01]  /*0f70*/  ISETP.NE.AND P2, PT, RZ, UR8, PT ;  /* 0x00000008ff007c0c */ /* 0x000fe2000bf45270 */
[----:B------:R-:W4:Y:S04]  /*0f80*/  LDG.E.128 R160, desc[UR6][R160.64+0x10] ;  /* 0x00001006a0a07981 */ /* 0x000f28000c1e1d00 */
[----:B------:R-:W1:Y:S01]  /*0f90*/  @P1 LDC.64 R8, c[0x0][0x438] ;  /* 0x00010e00ff081b82 */ /* 0x000e620000000a00 */
[----:B0-----:R-:W-:Y:S01]  /*0fa0*/  IMAD.WIDE R2, R14, 0x4, R2 ;  /* 0x000000040e027825 */ /* 0x001fe200078e0202 */
[----:B------:R-:W4:Y:S06]  /*0fb0*/  LDG.E.128 R16, desc[UR6][R16.64] ;  /* 0x0000000610107981 */ /* 0x000f2c000c1e1d00 */
[----:B------:R-:W0:Y:S01]  /*0fc0*/  @P1 LDC.64 R28, c[0x0][0x438] ;  /* 0x00010e00ff1c1b82 */ /* 0x000e220000000a00 */
[----:B------:R1:W4:Y:S01]  /*0fd0*/  LDG.E R13, desc[UR6][R2.64] ;  /* 0x00000006020d7981 */ /* 0x000322000c1e1900 */
[----:B------:R-:W-:-:S04]  /*0fe0*/  IMAD.WIDE.U32 R20, R223, 0x20, R188 ;  /* 0x00000020df147825 */ /* 0x000fc800078e00bc */
[--C-:B------:R-:W-:Y:S02]  /*0ff0*/  IMAD.WIDE.U32 R168, R184, 0x20, R188.reuse ;  /* 0x00000020b8a87825 */ /* 0x100fe400078e00bc */
[----:B------:R-:W3:Y:S01]  /*1000*/  @P1 LDC.64 R186, c[0x0][0x438] ;  /* 0x00010e00ffba1b82 */ /* 0x000ee20000000a00 */
[----:B------:R-:W4:Y:S01]  /*1010*/  LDG.E.128 R4, desc[UR6][R20.64] ;  /* 0x0000000614047981 */ /* 0x000f22000c1e1d00 */
[----:B------:R-:W-:-:S03]  /*1020*/  IMAD.WIDE.U32 R176, R31, 0x20, R188 ;  /* 0x000000201fb07825 */ /* 0x000fc600078e00bc */
[----:B------:R-:W4:Y:S03]  /*1030*/  LDG.E.128 R164, desc[UR6][R168.64] ;  /* 0x00000006a8a47981 */ /* 0x000f26000c1e1d00 */
[----:B-1----:R-:W1:Y:S01]  /*1040*/  @P1 LDC.64 R2, c[0x0][0x438] ;  /* 0x00010e00ff021b82 */ /* 0x002e620000000a00 */
[----:B------:R-:W-:Y:S01]  /*1050*/  IMAD.WIDE.U32 R188, R12, 0x20, R188 ;  /* 0x000000200cbc7825 */ /* 0x000fe200078e00bc */
[----:B------:R-:W4:Y:S04]  /*1060*/  LDG.E.128 R172, desc[UR6][R176.64] ;  /* 0x00000006b0ac7981 */ /* 0x000f28000c1e1d00 */
[----:B------:R-:W4:Y:S01]  /*1070*/  LDG.E.128 R180, desc[UR6][R188.64] ;  /* 0x00000006bcb47981 */ /* 0x000f22000c1e1d00 */
[----:B------:R-:W-:-:S03]  /*1080*/  IMAD.WIDE.U32 R192, R210, 0x10, R212 ;  /* 0x00000010d2c07825 */ /* 0x000fc600078e00d4 */
[----:B------:R-:W4:Y:S04]  /*1090*/  LDG.E.128 R20, desc[UR6][R20.64+0x10] ;  /* 0x0000100614147981 */ /* 0x000f28000c1e1d00 */
[----:B------:R-:W4:Y:S01]  /*10a0*/  LDG.E.128 R176, desc[UR6][R176.64+0x10] ;  /* 0x00001006b0b07981 */ /* 0x000f22000c1e1d00 */
[----:B------:R-:W-:-:S03]  /*10b0*/  IMAD.WIDE.U32 R196, R184, 0x10, R212 ;  /* 0x00000010b8c47825 */ /* 0x000fc600078e00d4 */
[----:B------:R-:W4:Y:S04]  /*10c0*/  LDG.E.128 R192, desc[UR6][R192.64] ;  /* 0x00000006c0c07981 */ /* 0x000f28000c1e1d00 */
[----:B------:R-:W4:Y:S01]  /*10d0*/  LDG.E.128 R196, desc[UR6][R196.64] ;  /* 0x00000006c4c47981 */ /* 0x000f22000c1e1d00 */
[----:B-1----:R-:W-:-:S03]  /*10e0*/  @P1 IMAD.WIDE.U32 R2, R223, 0x20, R2 ;  /* 0x00000020df021825 */ /* 0x002fc600078e0002 */
[----:B------:R-:W4:Y:S04]  /*10f0*/  LDG.E.128 R168, desc[UR6][R168.64+0x10] ;  /* 0x00001006a8a87981 */ /* 0x000f28000c1e1d00 */
[----:B-----5:R-:W5:Y:S04]  /*1100*/  @P1 LDG.E.128 R76, desc[UR6][R2.64] ;  /* 0x00000006024c1981 */ /* 0x020f68000c1e1d00 */
[----:B------:R1:W5:Y:S01]  /*1110*/  @P1 LDG.E.128 R72, desc[UR6][R2.64+0x10] ;  /* 0x0000100602481981 */ /* 0x000362000c1e1d00 */
[----:B------:R-:W-:Y:S01]  /*1120*/  IMAD.WIDE.U32 R200, R31, 0x10, R212 ;  /* 0x000000101fc87825 */ /* 0x000fe200078e00d4 */
[----:B------:R-:W-:-:S02]  /*1130*/  MOV R11, 0x3f800000 ;  /* 0x3f800000000b7802 */ /* 0x000fc40000000f00 */
[----:B------:R-:W4:Y:S04]  /*1140*/  LDG.E.128 R188, desc[UR6][R188.64+0x10] ;  /* 0x00001006bcbc7981 */ /* 0x000f28000c1e1d00 */
[----:B------:R-:W4:Y:S01]  /*1150*/  LDG.E.128 R200, desc[UR6][R200.64] ;  /* 0x00000006c8c87981 */ /* 0x000f22000c1e1d00 */
[----:B-1----:R-:W-:-:S04]  /*1160*/  @P1 IMAD.WIDE.U32 R2, R210, 0x20, R8 ;  /* 0x00000020d2021825 */ /* 0x002fc800078e0008 */
[----:B0-----:R-:W-:Y:S01]  /*1170*/  @P1 IMAD.WIDE.U32 R8, R184, 0x20, R28 ;  /* 0x00000020b8081825 */ /* 0x001fe200078e001c */
[----:B------:R-:W5:Y:S04]  /*1180*/  @P1 LDG.E.128 R68, desc[UR6][R2.64] ;  /* 0x0000000602441981 */ /* 0x000f68000c1e1d00 */
[----:B------:R-:W5:Y:S04]  /*1190*/  @P1 LDG.E.128 R60, desc[UR6][R8.64] ;  /* 0x00000006083c1981 */ /* 0x000f68000c1e1d00 */
[----:B------:R3:W5:Y:S04]  /*11a0*/  @P1 LDG.E.128 R56, desc[UR6][R8.64+0x10] ;  /* 0x0000100608381981 */ /* 0x000768000c1e1d00 */
[----:B------:R0:W5:Y:S01]  /*11b0*/  @P1 LDG.E.128 R64, desc[UR6][R2.64+0x10] ;  /* 0x0000100602401981 */ /* 0x000162000c1e1d00 */
[----:B--2---:R-:W-:-:S05]  /*11c0*/  FSEL R15, R15, RZ, !P2 ;  /* 0x000000ff0f0f7208 */ /* 0x004fca0005000000 */
[C---:B---3--:R-:W-:Y:S01]  /*11d0*/  FADD.FTZ R8, -R15.reuse, R24 ;  /* 0x000000180f087221 */ /* 0x048fe20000010100 */
[C---:B------:R-:W-:Y:S01]  /*11e0*/  FADD.FTZ R9, -R15.reuse, R25 ;  /* 0x000000190f097221 */ /* 0x040fe20000010100 */
[----:B------:R-:W2:Y:S01]  /*11f0*/  LDL.LU R24, [R1+0x128] ;  /* 0x0001280001187983 */ /* 0x000ea20000300800 */
[----:B------:R-:W-:-:S03]  /*1200*/  FADD.FTZ R10, -R15, R26 ;  /* 0x0000001a0f0a7221 */ /* 0x000fc60000010100 */
[----:B------:R-:W3:Y:S04]  /*1210*/  LDL.LU R25, [R1+0x11c] ;  /* 0x00011c0001197983 */ /* 0x000ee80000300800 */
[----:B------:R-:W2:Y:S01]  /*1220*/  LDL.LU R26, [R1+0x74] ;  /* 0x00007400011a7983 */ /* 0x000ea20000300800 */
[----:B0-----:R-:W-:Y:S01]  /*1230*/  @P1 IMAD.WIDE.U32 R2, R31, 0x20, R186 ;  /* 0x000000201f021825 */ /* 0x001fe200078e00ba */
[C---:B----4-:R-:W-:Y:S02]  /*1240*/  PRMT R250, R18.reuse, 0x7632, R250 ;  /* 0x0000763212fa7816 */ /* 0x050fe400000000fa */
[----:B------:R-:W-:Y:S01]  /*1250*/  SHF.L.U32 R28, R18, 0x10, RZ ;  /* 0x00000010121c7819 */ /* 0x000fe200000006ff */
[----:B------:R-:W-:Y:S01]  /*1260*/  FADD.FTZ R18, -R15, R27 ;  /* 0x0000001b0f127221 */ /* 0x000fe20000010100 */
[----:B------:R-:W-:Y:S01]  /*1270*/  SHF.L.U32 R235, R16, 0x10, RZ ;  /* 0x0000001010eb7819 */ /* 0x000fe200000006ff */
[----:B------:R-:W4:Y:S01]  /*1280*/  LDL.LU R27, [R1+0x118] ;  /* 0x00011800011b7983 */ /* 0x000f220000300800 */
[----:B------:R-:W-:Y:S01]  /*1290*/  SHF.L.U32 R234, R17, 0x10, RZ ;  /* 0x0000001011ea7819 */ /* 0x000fe200000006ff */
[C---:B------:R-:W-:Y:S01]  /*12a0*/  FADD.FTZ R239, -R15.reuse, R180 ;  /* 0x000000b40fef7221 */ /* 0x040fe20000010100 */
[C---:B------:R-:W-:Y:S01]  /*12b0*/  FADD.FTZ R240, -R15.reuse, R179 ;  /* 0x000000b30ff07221 */ /* 0x040fe20000010100 */
[----:B------:R-:W4:Y:S01]  /*12c0*/  LDL.LU R180, [R1+0x8] ;  /* 0x0000080001b47983 */ /* 0x000f220000300800 */
[----:B------:R-:W-:-:S03]  /*12d0*/  FADD.FTZ R179, -R15, R181 ;  /* 0x000000b50fb37221 */ /* 0x000fc60000010100 */
[----:B------:R-:W4:Y:S01]  /*12e0*/  LDL.LU R181, [R1] ;  /* 0x0000000001b57983 */ /* 0x000f220000300800 */
[C---:B------:R-:W-:Y:S02]  /*12f0*/  PRMT R216, R193.reuse, 0x7632, R216 ;  /* 0x00007632c1d87816 */ /* 0x040fe400000000d8 */
[----:B------:R-:W-:Y:S02]  /*1300*/  SHF.L.U32 R204, R193, 0x10, RZ ;  /* 0x00000010c1cc7819 */ /* 0x000fe400000006ff */
[C---:B------:R-:W-:Y:S01]  /*1310*/  PRMT R217, R194.reuse, 0x7632, R217 ;  /* 0x00007632c2d97816 */ /* 0x040fe200000000d9 */
[----:B------:R-:W4:Y:S01]  /*1320*/  LDL.LU R193, [R1+0x10] ;  /* 0x0000100001c17983 */ /* 0x000f220000300800 */
[----:B------:R-:W-:Y:S02]  /*1330*/  SHF.L.U32 R211, R194, 0x10, RZ ;  /* 0x00000010c2d37819 */ /* 0x000fe400000006ff */
[C---:B------:R-:W-:Y:S01]  /*1340*/  PRMT R242, R198.reuse, 0x7632, R242 ;  /* 0x00007632c6f27816 */ /* 0x040fe200000000f2 */
[C---:B------:R-:W-:Y:S01]  /*1350*/  FADD.FTZ R241, -R15.reuse, R177 ;  /* 0x000000b10ff17221 */ /* 0x040fe20000010100 */
[----:B------:R-:W-:Y:S01]  /*1360*/  SHF.L.U32 R194, R198, 0x10, RZ ;  /* 0x00000010c6c27819 */ /* 0x000fe200000006ff */
[----:B------:R-:W-:Y:S01]  /*1370*/  FADD.FTZ R237, -R15, R6 ;  /* 0x000000060fed7221 */ /* 0x000fe20000010100 */
[C---:B------:R-:W-:Y:S01]  /*1380*/  PRMT R187, R192.reuse, 0x7632, R187 ;  /* 0x00007632c0bb7816 */ /* 0x040fe200000000bb */
[----:B------:R-:W4:Y:S01]  /*1390*/  LDL.LU R198, [R1+0x130] ;  /* 0x0001300001c67983 */ /* 0x000f220000300800 */
[----:B------:R-:W-:-:S03]  /*13a0*/  SHF.L.U32 R186, R192, 0x10, RZ ;  /* 0x00000010c0ba7819 */ /* 0x000fc600000006ff */
[----:B------:R-:W4:Y:S01]  /*13b0*/  LDL.LU R192, [R1+0x4] ;  /* 0x0000040001c07983 */ /* 0x000f220000300800 */
[C---:B------:R-:W-:Y:S01]  /*13c0*/  FADD.FTZ R177, -R15.reuse, R183 ;  /* 0x000000b70fb17221 */ /* 0x040fe20000010100 */
[C---:B------:R-:W-:Y:S01]  /*13d0*/  FADD.FTZ R233, -R15.reuse, R20 ;  /* 0x000000140fe97221 */ /* 0x040fe20000010100 */
[----:B------:R-:W-:Y:S01]  /*13e0*/  PRMT R206, R16, 0x7632, R206 ;  /* 0x0000763210ce7816 */ /* 0x000fe200000000ce */
[----:B------:R-:W-:Y:S01]  /*13f0*/  FADD.FTZ R185, -R15, R22 ;  /* 0x000000160fb97221 */ /* 0x000fe20000010100 */
[----:B------:R-:W-:Y:S01]  /*1400*/  PRMT R205, R17, 0x7632, R205 ;  /* 0x0000763211cd7816 */ /* 0x000fe200000000cd */
[----:B------:R-:W-:Y:S01]  /*1410*/  FADD.FTZ R236, -R15, R7 ;  /* 0x000000070fec7221 */ /* 0x000fe20000010100 */
[----:B------:R-:W-:Y:S02]  /*1420*/  SHF.L.U32 R30, R19, 0x10, RZ ;  /* 0x00000010131e7819 */ /* 0x000fe400000006ff */
[----:B------:R-:W-:Y:S01]  /*1430*/  @P0 SHF.L.U32 R11, R0, 0x10, RZ ;  /* 0x00000010000b0819 */ /* 0x000fe200000006ff */
[C---:B------:R-:W-:Y:S01]  /*1440*/  FADD.FTZ R238, -R15.reuse, R5 ;  /* 0x000000050fee7221 */ /* 0x040fe20000010100 */
[C---:B------:R-:W-:Y:S01]  /*1450*/  FADD.FTZ R29, -R15.reuse, R4 ;  /* 0x000000040f1d7221 */ /* 0x040fe20000010100 */
[----:B------:R-:W-:Y:S01]  /*1460*/  FADD.FTZ R21, -R15, R21 ;  /* 0x000000150f157221 */ /* 0x000fe20000010100 */
[----:B------:R-:W-:-:S02]  /*1470*/  PRMT R247, R202, 0x7632, R247 ;  /* 0x00007632caf77816 */ /* 0x000fc400000000f7 */
[----:B------:R-:W-:Y:S01]  /*1480*/  PRMT R251, R19, 0x7632, R251 ;  /* 0x0000763213fb7816 */ /* 0x000fe200000000fb */
[----:B------:R-:W-:Y:S01]  /*1490*/  FADD.FTZ R160, -R15, R160 ;  /* 0x000000a00fa07221 */ /* 0x000fe20000010100 */
[----:B------:R-:W-:-:S04]  /*14a0*/  IMAD.WIDE.U32 R212, R12, 0x10, R212 ;  /* 0x000000100cd47825 */ /* 0x000fc800078e00d4 */
[----:B------:R-:W-:Y:S01]  /*14b0*/  FADD.FTZ R162, -R15, R162 ;  /* 0x000000a20fa27221 */ /* 0x000fe20000010100 */
[----:B------:R-:W-:Y:S01]  /*14c0*/  PRMT R218, R195, 0x7632, R218 ;  /* 0x00007632c3da7816 */ /* 0x000fe200000000da */
[----:B------:R-:W5:Y:S04]  /*14d0*/  @P1 LDG.E.128 R52, desc[UR6][R2.64] ;  /* 0x0000000602341981 */ /* 0x000f68000c1e1d00 */
[----:B------:R0:W5:Y:S01]  /*14e0*/  @P1 LDG.E.128 R48, desc[UR6][R2.64+0x10] ;  /* 0x0000100602301981 */ /* 0x000162000c1e1d00 */
[----:B--2---:R-:W-:Y:S01]  /*14f0*/  FADD.FTZ R26, R235, R26 ;  /* 0x0000001aeb1a7221 */ /* 0x004fe20000010000 */
[----:B---3--:R-:W-:Y:S01]  /*1500*/  FADD.FTZ R25, R234, R25 ;  /* 0x00000019ea197221 */ /* 0x008fe20000010000 */
[C---:B------:R-:W-:Y:S01]  /*1510*/  FMUL.FTZ R237, R13.reuse, R237 ;  /* 0x000000ed0ded7220 */ /* 0x040fe20000410000 */
[----:B------:R-:W-:Y:S01]  /*1520*/  FMUL.FTZ R233, R13, R233 ;  /* 0x000000e90de97220 */ /* 0x000fe20000410000 */
[----:B------:R-:W-:Y:S01]  /*1530*/  SHF.L.U32 R206, R206, 0x10, RZ ;  /* 0x00000010cece7819 */ /* 0x000fe200000006ff */
[----:B------:R1:W-:Y:S01]  /*1540*/  STL [R1+0x74], R26 ;  /* 0x0000741a01007387 */ /* 0x0003e20000100800 */
[----:B------:R-:W-:Y:S01]  /*1550*/  FADD.FTZ R24, R28, R24 ;  /* 0x000000181c187221 */ /* 0x000fe20000010000 */
[----:B------:R-:W-:Y:S01]  /*1560*/  FADD.FTZ R0, -R15, R171 ;  /* 0x000000ab0f007221 */ /* 0x000fe20000010100 */
[----:B------:R-:W-:Y:S01]  /*1570*/  SHF.L.U32 R205, R205, 0x10, RZ ;  /* 0x00000010cdcd7819 */ /* 0x000fe200000006ff */
[C---:B------:R-:W-:Y:S01]  /*1580*/  FMUL.FTZ R236, R13.reuse, R236 ;  /* 0x000000ec0dec7220 */ /* 0x040fe20000410000 */
[----:B------:R-:W-:Y:S01]  /*1590*/  SHF.L.U32 R250, R250, 0x10, RZ ;  /* 0x00000010fafa7819 */ /* 0x000fe200000006ff */
[----:B------:R-:W-:Y:S01]  /*15a0*/  FMUL.FTZ R238, R13, R238 ;  /* 0x000000ee0dee7220 */ /* 0x000fe20000410000 */
[C---:B------:R-:W-:Y:S01]  /*15b0*/  FADD.FTZ R20, -R15.reuse, R23 ;  /* 0x000000170f147221 */ /* 0x040fe20000010100 */
[----:B------:R-:W-:Y:S01]  /*15c0*/  FADD.FTZ R4, -R15, R164 ;  /* 0x000000a40f047221 */ /* 0x000fe20000010100 */
[----:B------:R-:W2:Y:S01]  /*15d0*/  @P1 LDC.64 R16, c[0x0][0x438] ;  /* 0x00010e00ff101b82 */ /* 0x000ea20000000a00 */
[----:B-1----:R-:W3:Y:S04]  /*15e0*/  LDL.LU R26, [R1+0x120] ;  /* 0x00012000011a7983 */ /* 0x002ee80000300800 */
[----:B------:R-:W2:Y:S04]  /*15f0*/  LDL.LU R183, [R1+0x12c] ;  /* 0x00012c0001b77983 */ /* 0x000ea80000300800 */
[----:B------:R1:W-:Y:S01]  /*1600*/  STL [R1+0x11c], R25 ;  /* 0x00011c1901007387 */ /* 0x0003e20000100800 */
[----:B----4-:R-:W-:-:S03]  /*1610*/  FADD.FTZ R198, R30, R198 ;  /* 0x000000c61ec67221 */ /* 0x010fc60000010000 */
[----:B-1----:R-:W4:Y:S01]  /*1620*/  LDL.LU R25, [R1+0xc] ;  /* 0x00000c0001197983 */ /* 0x002f220000300800 */
[----:B------:R-:W-:Y:S01]  /*1630*/  FFMA.FTZ R181, R237, R234, R181 ;  /* 0x000000eaedb57223 */ /* 0x000fe200000100b5 */
[----:B------:R-:W-:Y:S01]  /*1640*/  FADD.FTZ R171, -R15, R178 ;  /* 0x000000b20fab7221 */ /* 0x000fe20000010100 */
[----:B------:R-:W-:Y:S01]  /*1650*/  FFMA.FTZ R180, R233, R28, R180 ;  /* 0x0000001ce9b47223 */ /* 0x000fe200000100b4 */
[----:B------:R-:W-:Y:S01]  /*1660*/  SHF.L.U32 R251, R251, 0x10, RZ ;  /* 0x00000010fbfb7819 */ /* 0x000fe200000006ff */
[----:B------:R-:W4:Y:S04]  /*1670*/  LDG.E.128 R212, desc[UR6][R212.64] ;  /* 0x00000006d4d47981 */ /* 0x000f28000c1e1d00 */
[----:B------:R1:W-:Y:S01]  /*1680*/  STL [R1], R181 ;  /* 0x000000b501007387 */ /* 0x0003e20000100800 */
[----:B------:R-:W-:Y:S01]  /*1690*/  FADD.FTZ R178, -R15, R182 ;  /* 0x000000b60fb27221 */ /* 0x000fe20000010100 */
[----:B------:R-:W-:-:S02]  /*16a0*/  FADD.FTZ R27, R206, R27 ;  /* 0x0000001bce1b7221 */ /* 0x000fc40000010000 */
[----:B------:R-:W4:Y:S01]  /*16b0*/  LDL.LU R182, [R1+0x134] ;  /* 0x0001340001b67983 */ /* 0x000f220000300800 */
[----:B-1----:R-:W-:-:S03]  /*16c0*/  FMUL.FTZ R181, R13, R185 ;  /* 0x000000b90db57220 */ /* 0x002fc60000410000 */
[----:B------:R1:W-:Y:S01]  /*16d0*/  STL [R1+0x128], R24 ;  /* 0x0001281801007387 */ /* 0x0003e20000100800 */
[----:B------:R-:W-:Y:S01]  /*16e0*/  FFMA.FTZ R193, R181, R30, R193 ;  /* 0x0000001eb5c17223 */ /* 0x000fe200000100c1 */
[----:B------:R-:W-:Y:S02]  /*16f0*/  FFMA.FTZ R192, R236, R205, R192 ;  /* 0x000000cdecc07223 */ /* 0x000fe400000100c0 */
[----:B-1----:R-:W4:Y:S04]  /*1700*/  LDL.LU R24, [R1+0x14] ;  /* 0x0000140001187983 */ /* 0x002f280000300800 */
[----:B------:R-:W-:Y:S04]  /*1710*/  STL [R1+0x8], R180 ;  /* 0x000008b401007387 */ /* 0x000fe80000100800 */
[----:B------:R-:W-:Y:S01]  /*1720*/  STL [R1+0x130], R198 ;  /* 0x000130c601007387 */ /* 0x000fe20000100800 */
[----:B------:R-:W-:-:S03]  /*1730*/  FMUL.FTZ R23, R13, R29 ;  /* 0x0000001d0d177220 */ /* 0x000fc60000410000 */
[----:B------:R-:W-:Y:S01]  /*1740*/  STL [R1+0x10], R193 ;  /* 0x000010c101007387 */ /* 0x000fe20000100800 */
[----:B------:R-:W-:-:S03]  /*1750*/  FFMA.FTZ R252, R238, R206, R252 ;  /* 0x000000ceeefc7223 */ /* 0x000fc600000100fc */
[----:B------:R1:W-:Y:S01]  /*1760*/  STL [R1+0x118], R27 ;  /* 0x0001181b01007387 */ /* 0x0003e20000100800 */
[----:B------:R-:W-:Y:S01]  /*1770*/  FMUL.FTZ R29, R13, R21 ;  /* 0x000000150d1d7220 */ /* 0x000fe20000410000 */
[----:B------:R-:W-:Y:S01]  /*1780*/  FADD.FTZ R164, -R15, R172 ;  /* 0x000000ac0fa47221 */ /* 0x000fe20000010100 */
[----:B-1----:R-:W-:Y:S01]  /*1790*/  FMUL.FTZ R27, R157, R206 ;  /* 0x000000ce9d1b7220 */ /* 0x002fe20000410000 */
[----:B------:R-:W-:Y:S01]  /*17a0*/  SHF.L.U32 R172, R202, 0x10, RZ ;  /* 0x00000010caac7819 */ /* 0x000fe200000006ff */
[----:B------:R-:W-:Y:S01]  /*17b0*/  FMUL.FTZ R180, R152, R28 ;  /* 0x0000001c98b47220 */ /* 0x000fe20000410000 */
[----:B------:R-:W-:Y:S01]  /*17c0*/  FMUL.FTZ R28, R13, R20 ;  /* 0x000000140d1c7220 */ /* 0x000fe20000410000 */
[----:B---3--:R-:W-:Y:S01]  /*17d0*/  FADD.FTZ R26, R205, R26 ;  /* 0x0000001acd1a7221 */ /* 0x008fe20000010000 */
[----:B--2---:R-:W-:-:S04]  /*17e0*/  FADD.FTZ R183, R250, R183 ;  /* 0x000000b7fab77221 */ /* 0x004fc80000010000 */
[----:B------:R1:W-:Y:S04]  /*17f0*/  STL [R1+0x120], R26 ;  /* 0x0001201a01007387 */ /* 0x0003e80000100800 */
[----:B------:R2:W-:Y:S04]  /*1800*/  STL [R1+0x4], R192 ;  /* 0x000004c001007387 */ /* 0x0005e80000100800 */
[----:B------:R-:W3:Y:S01]  /*1810*/  LDL.LU R206, [R1+0x138] ;  /* 0x0001380001ce7983 */ /* 0x000ee20000300800 */
[----:B-1----:R-:W-:-:S03]  /*1820*/  FMUL.FTZ R26, R159, R205 ;  /* 0x000000cd9f1a7220 */ /* 0x002fc60000410000 */
[----:B------:R-:W3:Y:S04]  /*1830*/  LDL.LU R21, [R1+0x18] ;  /* 0x0000180001157983 */ /* 0x000ee80000300800 */
[----:B------:R-:W-:Y:S04]  /*1840*/  STL [R1+0x12c], R183 ;  /* 0x00012cb701007387 */ /* 0x000fe80000100800 */
[----:B------:R-:W3:Y:S04]  /*1850*/  LDL.LU R205, [R1+0x140] ;  /* 0x0001400001cd7983 */ /* 0x000ee80000300800 */
[----:B------:R-:W3:Y:S01]  /*1860*/  LDL.LU R202, [R1+0x20] ;  /* 0x0000200001ca7983 */ /* 0x000ee20000300800 */
[----:B----4-:R-:W-:-:S05]  /*1870*/  FFMA.FTZ R25, R29, R250, R25 ;  /* 0x000000fa1d197223 */ /* 0x010fca0000010019 */
[----:B------:R-:W-:Y:S04]  /*1880*/  STL [R1+0xc], R25 ;  /* 0x00000c1901007387 */ /* 0x000fe80000100800 */
[----:B------:R-:W4:Y:S04]  /*1890*/  LDL.LU R185, [R1+0x148] ;  /* 0x0001480001b97983 */ /* 0x000f280000300800 */
[----:B------:R-:W4:Y:S01]  /*18a0*/  LDL.LU R20, [R1+0x28] ;  /* 0x0000280001147983 */ /* 0x000f220000300800 */
[----:B------:R-:W-:-:S05]  /*18b0*/  FADD.FTZ R182, R251, R182 ;  /* 0x000000b6fbb67221 */ /* 0x000fca0000010000 */
[----:B------:R1:W-:Y:S01]  /*18c0*/  STL [R1+0x134], R182 ;  /* 0x000134b601007387 */ /* 0x0003e20000100800 */
[----:B--2---:R-:W-:-:S03]  /*18d0*/  FMUL.FTZ R192, R13, R10 ;  /* 0x0000000a0dc07220 */ /* 0x004fc60000410000 */
[----:B------:R-:W2:Y:S01]  /*18e0*/  LDL.LU R198, [R1+0x150] ;  /* 0x0001500001c67983 */ /* 0x000ea20000300800 */
[----:B-1----:R-:W-:Y:S01]  /*18f0*/  FMUL.FTZ R182, R13, R8 ;  /* 0x000000080db67220 */ /* 0x002fe20000410000 */
[----:B------:R-:W-:-:S05]  /*1900*/  FFMA.FTZ R24, R28, R251, R24 ;  /* 0x000000fb1c187223 */ /* 0x000fca0000010018 */
[----:B------:R-:W-:Y:S04]  /*1910*/  STL [R1+0x14], R24 ;  /* 0x0000141801007387 */ /* 0x000fe80000100800 */
[----:B------:R-:W2:Y:S01]  /*1920*/  LDL.LU R8, [R1+0x30] ;  /* 0x0000300001087983 */ /* 0x000ea20000300800 */
[----:B---3--:R-:W-:Y:S01]  /*1930*/  FADD.FTZ R206, R186, R206 ;  /* 0x000000cebace7221 */ /* 0x008fe20000010000 */
[----:B------:R-:W-:-:S05]  /*1940*/  FFMA.FTZ R21, R182, R186, R21 ;  /* 0x000000bab6157223 */ /* 0x000fca0000010015 */
[----:B------:R-:W-:Y:S01]  /*1950*/  STL [R1+0x18], R21 ;  /* 0x0000181501007387 */ /* 0x000fe20000100800 */
[----:B------:R-:W-:-:S03]  /*1960*/  FADD.FTZ R205, R204, R205 ;  /* 0x000000cdcccd7221 */ /* 0x000fc60000010000 */
[----:B------:R-:W-:Y:S04]  /*1970*/  STL [R1+0x138], R206 ;  /* 0x000138ce01007387 */ /* 0x000fe80000100800 */
[----:B------:R1:W-:Y:S01]  /*1980*/  STL [R1+0x140], R205 ;  /* 0x000140cd01007387 */ /* 0x0003e20000100800 */
[----:B------:R-:W-:Y:S01]  /*1990*/  FFMA.FTZ R202, R192, R204, R202 ;  /* 0x000000ccc0ca7223 */ /* 0x000fe200000100ca */
[----:B-1----:R-:W-:-:S04]  /*19a0*/  FMUL.FTZ R205, R13, R160 ;  /* 0x000000a00dcd7220 */ /* 0x002fc80000410000 */
[----:B------:R-:W-:Y:S01]  /*19b0*/  STL [R1+0x20], R202 ;  /* 0x000020ca01007387 */ /* 0x000fe20000100800 */
[----:B----4-:R-:W-:Y:S01]  /*19c0*/  FADD.FTZ R185, R211, R185 ;  /* 0x000000b9d3b97221 */ /* 0x010fe20000010000 */
[----:B------:R-:W-:-:S04]  /*19d0*/  FFMA.FTZ R20, R205, R211, R20 ;  /* 0x000000d3cd147223 */ /* 0x000fc80000010014 */
[----:B------:R-:W-:Y:S04]  /*19e0*/  STL [R1+0x148], R185 ;  /* 0x000148b901007387 */ /* 0x000fe80000100800 */
[----:B------:R-:W3:Y:S04]  /*19f0*/  LDL.LU R160, [R1+0x158] ;  /* 0x0001580001a07983 */ /* 0x000ee80000300800 */
[----:B------:R1:W-:Y:S04]  /*1a00*/  STL [R1+0x28], R20 ;  /* 0x0000281401007387 */ /* 0x0003e80000100800 */
[----:B-1----:R-:W4:Y:S04]  /*1a10*/  LDL.LU R20, [R1+0x38] ;  /* 0x0000380001147983 */ /* 0x002f280000300800 */
[----:B------:R-:W4:Y:S01]  /*1a20*/  LDL.LU R10, [R1+0x160] ;  /* 0x00016000010a7983 */ /* 0x000f220000300800 */
[----:B------:R-:W-:Y:S01]  /*1a30*/  SHF.L.U32 R195, R195, 0x10, RZ ;  /* 0x00000010c3c37819 */ /* 0x000fe200000006ff */
[----:B------:R-:W-:Y:S01]  /*1a40*/  FMUL.FTZ R206, R13, R162 ;  /* 0x000000a20dce7220 */ /* 0x000fe20000410000 */
[C---:B0-----:R-:W-:Y:S01]  /*1a50*/  FADD.FTZ R2, -R15.reuse, R170 ;  /* 0x000000aa0f027221 */ /* 0x041fe20000010100 */
[C---:B------:R-:W-:Y:S01]  /*1a60*/  FADD.FTZ R170, -R15.reuse, R176 ;  /* 0x000000b00faa7221 */ /* 0x040fe20000010100 */
[--C-:B------:R-:W-:Y:S01]  /*1a70*/  FADD.FTZ R176, -R15, R189.reuse ;  /* 0x000000bd0fb07221 */ /* 0x100fe20000010100 */
[----:B--2---:R-:W-:Y:S01]  /*1a80*/  FFMA.FTZ R8, R206, R195, R8 ;  /* 0x000000c3ce087223 */ /* 0x004fe20000010008 */
[----:B------:R-:W-:Y:S01]  /*1a90*/  FADD.FTZ R198, R195, R198 ;  /* 0x000000c6c3c67221 */ /* 0x000fe20000010000 */
[C---:B------:R-:W-:Y:S01]  /*1aa0*/  PRMT R189, R196.reuse, 0x7632, R189 ;  /* 0x00007632c4bd7816 */ /* 0x040fe200000000bd */
[----:B------:R-:W-:Y:S01]  /*1ab0*/  FMUL.FTZ R183, R13, R9 ;  /* 0x000000090db77220 */ /* 0x000fe20000410000 */
[----:B------:R-:W-:Y:S01]  /*1ac0*/  SHF.L.U32 R196, R196, 0x10, RZ ;  /* 0x00000010c4c47819 */ /* 0x000fe200000006ff */
[C-C-:B------:R-:W-:Y:S01]  /*1ad0*/  FADD.FTZ R22, -R15.reuse, R190.reuse ;  /* 0x000000be0f167221 */ /* 0x140fe20000010100 */
[----:B------:R-:W2:Y:S01]  /*1ae0*/  LDL.LU R9, [R1+0x40] ;  /* 0x0000400001097983 */ /* 0x000ea20000300800 */
[----:B------:R-:W-:Y:S01]  /*1af0*/  FADD.FTZ R5, -R15, R165 ;  /* 0x000000a50f057221 */ /* 0x000fe20000010100 */
[----:B------:R-:W-:Y:S01]  /*1b00*/  PRMT R190, R197, 0x7632, R190 ;  /* 0x00007632c5be7816 */ /* 0x000fe200000000be */
[----:B------:R-:W-:Y:S01]  /*1b10*/  FMUL.FTZ R202, R13, R4 ;  /* 0x000000040dca7220 */ /* 0x000fe20000410000 */
[----:B------:R0:W-:Y:S01]  /*1b20*/  STL [R1+0x30], R8 ;  /* 0x0000300801007387 */ /* 0x0001e20000100800 */
[----:B------:R-:W-:Y:S01]  /*1b30*/  FADD.FTZ R165, -R15, R173 ;  /* 0x000000ad0fa57221 */ /* 0x000fe20000010100 */
[----:B------:R-:W-:Y:S01]  /*1b40*/  SHF.L.U32 R197, R197, 0x10, RZ ;  /* 0x00000010c5c57819 */ /* 0x000fe200000006ff */
[----:B------:R-:W-:Y:S01]  /*1b50*/  @P1 IMAD.WIDE.U32 R16, R12, 0x20, R16 ;  /* 0x000000200c101825 */ /* 0x000fe200078e0010 */
[----:B------:R-:W-:Y:S01]  /*1b60*/  STL [R1+0x150], R198 ;  /* 0x000150c601007387 */ /* 0x000fe20000100800 */
[----:B------:R-:W-:-:S02]  /*1b70*/  PRMT R249, R203, 0x7632, R249 ;  /* 0x00007632cbf97816 */ /* 0x000fc400000000f9 */
[----:B------:R-:W-:Y:S01]  /*1b80*/  SHF.L.U32 R173, R203, 0x10, RZ ;  /* 0x00000010cbad7819 */ /* 0x000fe200000006ff */
[C---:B------:R-:W-:Y:S01]  /*1b90*/  FADD.FTZ R161, -R15.reuse, R161 ;  /* 0x000000a10fa17221 */ /* 0x040fe20000010100 */
[----:B------:R-:W-:Y:S01]  /*1ba0*/  PRMT R203, R212, 0x7632, R203 ;  /* 0x00007632d4cb7816 */ /* 0x000fe200000000cb */
[----:B0-----:R-:W2:Y:S01]  /*1bb0*/  LDL.LU R8, [R1+0x168] ;  /* 0x0001680001087983 */ /* 0x001ea20000300800 */
[C---:B------:R-:W-:Y:S01]  /*1bc0*/  FADD.FTZ R7, -R15.reuse, R167 ;  /* 0x000000a70f077221 */ /* 0x040fe20000010100 */
[----:B------:R-:W-:Y:S01]  /*1bd0*/  FADD.FTZ R167, -R15, R175 ;  /* 0x000000af0fa77221 */ /* 0x000fe20000010100 */
[C---:B------:R-:W-:Y:S01]  /*1be0*/  PRMT R246, R201.reuse, 0x7632, R246 ;  /* 0x00007632c9f67816 */ /* 0x040fe200000000f6 */
[----:B------:R-:W5:Y:S01]  /*1bf0*/  @P1 LDG.E.128 R44, desc[UR6][R16.64] ;  /* 0x00000006102c1981 */ /* 0x000f62000c1e1d00 */
[----:B------:R-:W-:Y:S02]  /*1c00*/  SHF.L.U32 R175, R201, 0x10, RZ ;  /* 0x00000010c9af7819 */ /* 0x000fe400000006ff */
[----:B------:R-:W-:Y:S01]  /*1c10*/  MOV R21, R203 ;  /* 0x000000cb00157202 */ /* 0x000fe20000000f00 */
[----:B------:R0:W5:Y:S01]  /*1c20*/  @P1 LDG.E.128 R40, desc[UR6][R16.64+0x10] ;  /* 0x0000100610281981 */ /* 0x000162000c1e1d00 */
[----:B------:R-:W-:-:S02]  /*1c30*/  PRMT R201, R213, 0x7632, R201 ;  /* 0x00007632d5c97816 */ /* 0x000fc400000000c9 */
[----:B0-----:R-:W-:Y:S01]  /*1c40*/  SHF.L.U32 R16, R213, 0x10, RZ ;  /* 0x00000010d5107819 */ /* 0x001fe200000006ff */
[----:B------:R-:W-:Y:S01]  /*1c50*/  FMUL.FTZ R213, R13, R161 ;  /* 0x000000a10dd57220 */ /* 0x000fe20000410000 */
[----:B---3--:R-:W-:-:S05]  /*1c60*/  FADD.FTZ R160, R196, R160 ;  /* 0x000000a0c4a07221 */ /* 0x008fca0000010000 */
[----:B------:R-:W-:Y:S01]  /*1c70*/  STL [R1+0x158], R160 ;  /* 0x000158a001007387 */ /* 0x000fe20000100800 */
[----:B----4-:R-:W-:Y:S01]  /*1c80*/  FFMA.FTZ R20, R202, R196, R20 ;  /* 0x000000c4ca147223 */ /* 0x010fe20000010014 */
[----:B------:R-:W-:-:S04]  /*1c90*/  FADD.FTZ R10, R197, R10 ;  /* 0x0000000ac50a7221 */ /* 0x000fc80000010000 */
[----:B------:R0:W-:Y:S04]  /*1ca0*/  STL [R1+0x38], R20 ;  /* 0x0000381401007387 */ /* 0x0001e80000100800 */
[----:B------:R-:W3:Y:S04]  /*1cb0*/  LDL.LU R161, [R1+0x48] ;  /* 0x0000480001a17983 */ /* 0x000ee80000300800 */
[----:B------:R1:W-:Y:S01]  /*1cc0*/  STL [R1+0x160], R10 ;  /* 0x0001600a01007387 */ /* 0x0003e20000100800 */
[----:B0-----:R-:W-:-:S03]  /*1cd0*/  MOV R20, R21 ;  /* 0x0000001500147202 */ /* 0x001fc60000000f00 */
[----:B------:R-:W4:Y:S04]  /*1ce0*/  LDL.LU R160, [R1+0x170] ;  /* 0x0001700001a07983 */ /* 0x000f280000300800 */
[----:B------:R-:W4:Y:S01]  /*1cf0*/  LDL.LU R21, [R1+0x50] ;  /* 0x0000500001157983 */ /* 0x000f220000300800 */
[C---:B------:R-:W-:Y:S01]  /*1d00*/  FADD.FTZ R6, -R15.reuse, R166 ;  /* 0x000000a60f067221 */ /* 0x040fe20000010100 */
[----:B------:R-:W-:Y:S01]  /*1d10*/  FADD.FTZ R166, -R15, R174 ;  /* 0x000000ae0fa67221 */ /* 0x000fe20000010100 */
[C---:B------:R-:W-:Y:S02]  /*1d20*/  PRMT R245, R200.reuse, 0x7632, R245 ;  /* 0x00007632c8f57816 */ /* 0x040fe400000000f5 */
[----:B------:R-:W-:Y:S02]  /*1d30*/  SHF.L.U32 R174, R200, 0x10, RZ ;  /* 0x00000010c8ae7819 */ /* 0x000fe400000006ff */
[----:B------:R-:W-:Y:S01]  /*1d40*/  PRMT R200, R215, 0x7632, R200 ;  /* 0x00007632d7c87816 */ /* 0x000fe200000000c8 */
[----:B------:R-:W-:-:S03]  /*1d50*/  FMUL.FTZ R25, R153, R250 ;  /* 0x000000fa99197220 */ /* 0x000fc60000410000 */
[----:B------:R-:W-:Y:S01]  /*1d60*/  MOV R250, R200 ;  /* 0x000000c800fa7202 */ /* 0x000fe20000000f00 */
[----:B------:R-:W-:Y:S01]  /*1d70*/  FMUL.FTZ R200, R13, R6 ;  /* 0x000000060dc87220 */ /* 0x000fe20000410000 */
[C---:B------:R-:W-:Y:S01]  /*1d80*/  FADD.FTZ R3, -R15.reuse, R191 ;  /* 0x000000bf0f037221 */ /* 0x040fe20000010100 */
[----:B--2---:R-:W-:Y:S02]  /*1d90*/  FADD.FTZ R8, R194, R8 ;  /* 0x00000008c2087221 */ /* 0x004fe40000010000 */
[----:B------:R-:W-:Y:S01]  /*1da0*/  FFMA.FTZ R9, R200, R197, R9 ;  /* 0x000000c5c8097223 */ /* 0x000fe20000010009 */
[----:B------:R-:W-:Y:S01]  /*1db0*/  FADD.FTZ R168, -R15, R168 ;  /* 0x000000a80fa87221 */ /* 0x000fe20000010100 */
[C---:B------:R-:W-:Y:S02]  /*1dc0*/  PRMT R244, R199.reuse, 0x7632, R244 ;  /* 0x00007632c7f47816 */ /* 0x040fe400000000f4 */
[----:B------:R-:W-:Y:S01]  /*1dd0*/  SHF.L.U32 R191, R199, 0x10, RZ ;  /* 0x00000010c7bf7819 */ /* 0x000fe200000006ff */
[----:B------:R0:W-:Y:S01]  /*1de0*/  STL [R1+0x40], R9 ;  /* 0x0000400901007387 */ /* 0x0001e20000100800 */
[----:B------:R-:W-:Y:S01]  /*1df0*/  PRMT R199, R214, 0x7632, R199 ;  /* 0x00007632d6c77816 */ /* 0x000fe200000000c7 */
[----:B------:R-:W-:Y:S01]  /*1e00*/  FMUL.FTZ R198, R140, R196 ;  /* 0x000000c48cc67220 */ /* 0x000fe20000410000 */
[----:B------:R-:W-:Y:S01]  /*1e10*/  SHF.L.U32 R17, R212, 0x10, RZ ;  /* 0x00000010d4117819 */ /* 0x000fe200000006ff */
[----:B-1----:R-:W2:Y:S01]  /*1e20*/  LDL.LU R10, [R1+0x178] ;  /* 0x00017800010a7983 */ /* 0x002ea20000300800 */
[----:B------:R-:W-:Y:S01]  /*1e30*/  FMUL.FTZ R24, R155, R251 ;  /* 0x000000fb9b187220 */ /* 0x000fe20000410000 */
[C---:B------:R-:W-:Y:S01]  /*1e40*/  FMUL.FTZ R196, R13.reuse, R168 ;  /* 0x000000a80dc47220 */ /* 0x040fe20000410000 */
[----:B------:R-:W-:Y:S01]  /*1e50*/  MOV R251, R201 ;  /* 0x000000c900fb7202 */ /* 0x000fe20000000f00 */
[----:B------:R1:W-:Y:S01]  /*1e60*/  STL [R1+0x168], R8 ;  /* 0x0001680801007387 */ /* 0x0003e20000100800 */
[----:B------:R-:W-:Y:S01]  /*1e70*/  MOV R185, R199 ;  /* 0x000000c700b97202 */ /* 0x000fe20000000f00 */
[----:B------:R-:W-:Y:S01]  /*1e80*/  FMUL.FTZ R212, R146, R195 ;  /* 0x000000c392d47220 */ /* 0x000fe20000410000 */
[C---:B------:R-:W-:Y:S01]  /*1e90*/  FMUL.FTZ R199, R13.reuse, R7 ;  /* 0x000000070dc77220 */ /* 0x040fe20000410000 */
[C---:B------:R-:W-:Y:S01]  /*1ea0*/  FMUL.FTZ R195, R13.reuse, R2 ;  /* 0x000000020dc37220 */ /* 0x040fe20000410000 */
[----:B------:R-:W-:Y:S01]  /*1eb0*/  FMUL.FTZ R201, R13, R5 ;  /* 0x000000050dc97220 */ /* 0x000fe20000410000 */
[----:B0-----:R-:W-:Y:S01]  /*1ec0*/  MOV R9, R251 ;  /* 0x000000fb00097202 */ /* 0x001fe20000000f00 */
[----:B-1----:R-:W2:Y:S01]  /*1ed0*/  LDL.LU R8, [R1+0x58] ;  /* 0x0000580001087983 */ /* 0x002ea20000300800 */
[----:B------:R-:W-:-:S03]  /*1ee0*/  MOV R251, R185 ;  /* 0x000000b900fb7202 */ /* 0x000fc60000000f00 */
[----:B------:R-:W2:Y:S01]  /*1ef0*/  LDL.LU R7, [R1+0x180] ;  /* 0x0001800001077983 */ /* 0x000ea20000300800 */
[----:B------:R-:W-:-:S03]  /*1f00*/  SHF.L.U32 R185, R244, 0x10, RZ ;  /* 0x00000010f4b97819 */ /* 0x000fc600000006ff */
[----:B------:R-:W2:Y:S04]  /*1f10*/  LDL.LU R6, [R1+0x60] ;  /* 0x0000600001067983 */ /* 0x000ea80000300800 */
[----:B------:R-:W2:Y:S04]  /*1f20*/  LDL.LU R5, [R1+0x188] ;  /* 0x0001880001057983 */ /* 0x000ea80000300800 */
[----:B------:R-:W2:Y:S04]  /*1f30*/  LDL.LU R4, [R1+0x68] ;  /* 0x0000680001047983 */ /* 0x000ea80000300800 */
[----:B------:R-:W2:Y:S01]  /*1f40*/  LDL.LU R244, [R1+0x190] ;  /* 0x0001900001f47983 */ /* 0x000ea20000300800 */
[----:B---3--:R-:W-:Y:S01]  /*1f50*/  FFMA.FTZ R161, R196, R194, R161 ;  /* 0x000000c2c4a17223 */ /* 0x008fe200000100a1 */
[----:B----4-:R-:W-:-:S04]  /*1f60*/  FADD.FTZ R160, R191, R160 ;  /* 0x000000a0bfa07221 */ /* 0x010fc80000010000 */
[----:B------:R-:W-:Y:S01]  /*1f70*/  STL [R1+0x48], R161 ;  /* 0x000048a101007387 */ /* 0x000fe20000100800 */
[----:B------:R-:W-:-:S03]  /*1f80*/  FFMA.FTZ R21, R195, R191, R21 ;  /* 0x000000bfc3157223 */ /* 0x000fc60000010015 */
[----:B------:R-:W-:Y:S04]  /*1f90*/  STL [R1+0x170], R160 ;  /* 0x000170a001007387 */ /* 0x000fe80000100800 */
[----:B------:R0:W-:Y:S02]  /*1fa0*/  STL [R1+0x50], R21 ;  /* 0x0000501501007387 */ /* 0x0001e40000100800 */
[----:B0-----:R-:W-:Y:S02]  /*1fb0*/  SHF.L.U32 R21, R245, 0x10, RZ ;  /* 0x00000010f5157819 */ /* 0x001fe400000006ff */
[----:B------:R-:W3:Y:S01]  /*1fc0*/  LDL.LU R245, [R1+0x70] ;  /* 0x0000700001f57983 */ /* 0x000ee20000300800 */
[C---:B------:R-:W-:Y:S01]  /*1fd0*/  FMUL.FTZ R164, R13.reuse, R164 ;  /* 0x000000a40da47220 */ /* 0x040fe20000410000 */
[C---:B------:R-:W-:Y:S01]  /*1fe0*/  FMUL.FTZ R166, R13.reuse, R166 ;  /* 0x000000a60da67220 */ /* 0x040fe20000410000 */
[C---:B------:R-:W-:Y:S01]  /*1ff0*/  FMUL.FTZ R170, R13.reuse, R170 ;  /* 0x000000aa0daa7220 */ /* 0x040fe20000410000 */
[----:B--2---:R-:W-:Y:S01]  /*2000*/  FADD.FTZ R10, R174, R10 ;  /* 0x0000000aae0a7221 */ /* 0x004fe20000010000 */
[----:B------:R-:W-:Y:S01]  /*2010*/  FMUL.FTZ R171, R13, R171 ;  /* 0x000000ab0dab7220 */ /* 0x000fe20000410000 */
[----:B------:R-:W-:Y:S01]  /*2020*/  SHF.L.U32 R160, R247, 0x10, RZ ;  /* 0x00000010f7a07819 */ /* 0x000fe200000006ff */
[----:B------:R-:W-:Y:S01]  /*2030*/  FMUL.FTZ R203, R148, R186 ;  /* 0x000000ba94cb7220 */ /* 0x000fe20000410000 */
[----:B------:R-:W-:Y:S01]  /*2040*/  FFMA.FTZ R8, R164, R174, R8 ;  /* 0x000000aea4087223 */ /* 0x000fe20000010008 */
[----:B------:R-:W-:-:S04]  /*2050*/  FADD.FTZ R7, R175, R7 ;  /* 0x00000007af077221 */ /* 0x000fc80000010000 */
[----:B------:R0:W-:Y:S01]  /*2060*/  STL [R1+0x58], R8 ;  /* 0x0000580801007387 */ /* 0x0001e20000100800 */
[----:B------:R-:W-:-:S03]  /*2070*/  FFMA.FTZ R6, R166, R175, R6 ;  /* 0x000000afa6067223 */ /* 0x000fc60000010006 */
[----:B------:R1:W-:Y:S01]  /*2080*/  STL [R1+0x178], R10 ;  /* 0x0001780a01007387 */ /* 0x0003e20000100800 */
[----:B------:R-:W-:-:S03]  /*2090*/  FADD.FTZ R5, R172, R5 ;  /* 0x00000005ac057221 */ /* 0x000fc60000010000 */
[----:B------:R2:W-:Y:S01]  /*20a0*/  STL [R1+0x180], R7 ;  /* 0x0001800701007387 */ /* 0x0005e20000100800 */
[----:B------:R-:W-:-:S03]  /*20b0*/  FFMA.FTZ R4, R170, R172, R4 ;  /* 0x000000acaa047223 */ /* 0x000fc60000010004 */
[----:B------:R4:W-:Y:S01]  /*20c0*/  STL [R1+0x60], R6 ;  /* 0x0000600601007387 */ /* 0x0009e20000100800 */
[----:B0-----:R-:W-:-:S03]  /*20d0*/  MOV R8, R20 ;  /* 0x0000001400087202 */ /* 0x001fc60000000f00 */
[----:B------:R0:W-:Y:S01]  /*20e0*/  STL [R1+0x188], R5 ;  /* 0x0001880501007387 */ /* 0x0001e20000100800 */
[----:B------:R-:W-:Y:S01]  /*20f0*/  SHF.L.U32 R20, R246, 0x10, RZ ;  /* 0x00000010f6147819 */ /* 0x000fe200000006ff */
[----:B------:R-:W-:Y:S02]  /*2100*/  FADD.FTZ R244, R173, R244 ;  /* 0x000000f4adf47221 */ /* 0x000fe40000010000 */
[----:B------:R-:W-:Y:S01]  /*2110*/  STL [R1+0x68], R4 ;  /* 0x0000680401007387 */ /* 0x000fe20000100800 */
[----:B------:R-:W-:-:S03]  /*2120*/  SHF.L.U32 R186, R242, 0x10, RZ ;  /* 0x00000010f2ba7819 */ /* 0x000fc600000006ff */
[----:B------:R-:W4:Y:S01]  /*2130*/  LDL.LU R247, [R1+0x24] ;  /* 0x0000240001f77983 */ /* 0x000f220000300800 */
[----:B------:R-:W-:-:S03]  /*2140*/  SHF.L.U32 R161, R249, 0x10, RZ ;  /* 0x00000010f9a17819 */ /* 0x000fc600000006ff */
[----:B------:R-:W4:Y:S01]  /*2150*/  LDL.LU R246, [R1+0x144] ;  /* 0x0001440001f67983 */ /* 0x000f220000300800 */
[----:B------:R-:W-:-:S03]  /*2160*/  FMUL.FTZ R168, R132, R174 ;  /* 0x000000ae84a87220 */ /* 0x000fc60000410000 */
[----:B------:R-:W4:Y:S01]  /*2170*/  LDL.LU R242, [R1+0x14c] ;  /* 0x00014c0001f27983 */ /* 0x000f220000300800 */
[----:B------:R-:W-:-:S03]  /*2180*/  FMUL.FTZ R174, R13, R241 ;  /* 0x000000f10dae7220 */ /* 0x000fc60000410000 */
[----:B------:R-:W4:Y:S04]  /*2190*/  LDL.LU R162, [R1+0x2c] ;  /* 0x00002c0001a27983 */ /* 0x000f280000300800 */
[----:B------:R-:W4:Y:S04]  /*21a0*/  LDL.LU R249, [R1+0x13c] ;  /* 0x00013c0001f97983 */ /* 0x000f280000300800 */
[----:B------:R-:W-:Y:S01]  /*21b0*/  STL [R1+0x190], R244 ;  /* 0x000190f401007387 */ /* 0x000fe20000100800 */
[----:B---3--:R-:W-:-:S05]  /*21c0*/  FFMA.FTZ R245, R171, R173, R245 ;  /* 0x000000adabf57223 */ /* 0x008fca00000100f5 */
[----:B------:R-:W-:Y:S04]  /*21d0*/  STL [R1+0x70], R245 ;  /* 0x000070f501007387 */ /* 0x000fe80000100800 */
[----:B------:R-:W3:Y:S01]  /*21e0*/  LDL.LU R241, [R1+0x1c] ;  /* 0x00001c0001f17983 */ /* 0x000ee20000300800 */
[----:B------:R-:W-:Y:S02]  /*21f0*/  SHF.L.U32 R19, R215, 0x10, RZ ;  /* 0x00000010d7137819 */ /* 0x000fe400000006ff */
[----:B------:R-:W-:Y:S01]  /*2200*/  SHF.L.U32 R215, R187, 0x10, RZ ;  /* 0x00000010bbd77819 */ /* 0x000fe200000006ff */
[C---:B-1----:R-:W-:Y:S01]  /*2210*/  FMUL.FTZ R10, R13.reuse, R239 ;  /* 0x000000ef0d0a7220 */ /* 0x042fe20000410000 */
[C---:B--2---:R-:W-:Y:S01]  /*2220*/  FMUL.FTZ R7, R13.reuse, R177 ;  /* 0x000000b10d077220 */ /* 0x044fe20000410000 */
[----:B------:R-:W-:Y:S01]  /*2230*/  SHF.L.U32 R216, R216, 0x10, RZ ;  /* 0x00000010d8d87819 */ /* 0x000fe200000006ff */
[----:B------:R-:W-:Y:S01]  /*2240*/  FMUL.FTZ R193, R13, R18 ;  /* 0x000000120dc17220 */ /* 0x000fe20000410000 */
[C---:B------:R-:W-:Y:S01]  /*2250*/  FADD.FTZ R188, -R15.reuse, R188 ;  /* 0x000000bc0fbc7221 */ /* 0x040fe20000010100 */
[C---:B------:R-:W-:Y:S01]  /*2260*/  FADD.FTZ R163, -R15.reuse, R163 ;  /* 0x000000a30fa37221 */ /* 0x040fe20000010100 */
[----:B------:R-:W-:Y:S01]  /*2270*/  FADD.FTZ R169, -R15, R169 ;  /* 0x000000a90fa97221 */ /* 0x000fe20000010100 */
[----:B------:R-:W-:Y:S01]  /*2280*/  SHF.L.U32 R15, R214, 0x10, RZ ;  /* 0x00000010d60f7819 */ /* 0x000fe200000006ff */
[C---:B----4-:R-:W-:Y:S01]  /*2290*/  FMUL.FTZ R6, R13.reuse, R188 ;  /* 0x000000bc0d067220 */ /* 0x050fe20000410000 */
[C---:B------:R-:W-:Y:S01]  /*22a0*/  FMUL.FTZ R214, R13.reuse, R163 ;  /* 0x000000a30dd67220 */ /* 0x040fe20000410000 */
[----:B------:R-:W-:Y:S01]  /*22b0*/  MOV R163, R9 ;  /* 0x0000000900a37202 */ /* 0x000fe20000000f00 */
[----:B------:R-:W-:Y:S01]  /*22c0*/  FMUL.FTZ R9, R13, R179 ;  /* 0x000000b30d097220 */ /* 0x000fe20000410000 */
[----:B------:R-:W-:Y:S01]  /*22d0*/  FFMA.FTZ R247, R193, R216, R247 ;  /* 0x000000d8c1f77223 */ /* 0x000fe200000100f7 */
[----:B------:R-:W-:Y:S01]  /*22e0*/  FADD.FTZ R249, R215, R249 ;  /* 0x000000f9d7f97221 */ /* 0x000fe20000010000 */
[----:B---3--:R-:W-:-:S05]  /*22f0*/  FFMA.FTZ R241, R183, R215, R241 ;  /* 0x000000d7b7f17223 */ /* 0x008fca00000100f1 */
[----:B------:R-:W-:Y:S04]  /*2300*/  STL [R1+0x1c], R241 ;  /* 0x00001cf101007387 */ /* 0x000fe80000100800 */
[----:B------:R-:W2:Y:S04]  /*2310*/  LDL.LU R239, [R1+0x154] ;  /* 0x0001540001ef7983 */ /* 0x000ea80000300800 */
[----:B------:R-:W3:Y:S04]  /*2320*/  LDL.LU R177, [R1+0x34] ;  /* 0x0000340001b17983 */ /* 0x000ee80000300800 */
[----:B------:R-:W-:Y:S04]  /*2330*/  STL [R1+0x13c], R249 ;  /* 0x00013cf901007387 */ /* 0x000fe80000100800 */
[----:B------:R-:W-:Y:S04]  /*2340*/  STL [R1+0x24], R247 ;  /* 0x000024f701007387 */ /* 0x000fe80000100800 */
[----:B------:R-:W4:Y:S04]  /*2350*/  LDL.LU R188, [R1+0x3c] ;  /* 0x00003c0001bc7983 */ /* 0x000f280000300800 */
[----:B------:R-:W4:Y:S01]  /*2360*/  LDL.LU R179, [R1+0x15c] ;  /* 0x00015c0001b37983 */ /* 0x000f220000300800 */
[-C--:B------:R-:W-:Y:S01]  /*2370*/  FFMA.FTZ R248, R23, R235.reuse, R248 ;  /* 0x000000eb17f87223 */ /* 0x080fe200000100f8 */
[----:B------:R-:W-:-:S04]  /*2380*/  FMUL.FTZ R235, R156, R235 ;  /* 0x000000eb9ceb7220 */ /* 0x000fc80000410000 */
[----:B------:R-:W-:Y:S01]  /*2390*/  FADD.FTZ R2, RZ, R235 ;  /* 0x000000ebff027221 */ /* 0x000fe20000010000 */
[----:B------:R-:W-:-:S03]  /*23a0*/  FMUL.FTZ R234, R158, R234 ;  /* 0x000000ea9eea7220 */ /* 0x000fc60000410000 */
[----:B------:R-:W-:-:S04]  /*23b0*/  FADD.FTZ R2, R27, R2 ;  /* 0x000000021b027221 */ /* 0x000fc80000010000 */
[----:B------:R-:W-:-:S04]  /*23c0*/  FADD.FTZ R2, R234, R2 ;  /* 0x00000002ea027221 */ /* 0x000fc80000010000 */
[----:B------:R-:W-:-:S04]  /*23d0*/  FADD.FTZ R2, R26, R2 ;  /* 0x000000021a027221 */ /* 0x000fc80000010000 */
[----:B------:R-:W-:Y:S01]  /*23e0*/  FADD.FTZ R2, R180, R2 ;  /* 0x00000002b4027221 */ /* 0x000fe20000010000 */
[----:B------:R-:W-:-:S03]  /*23f0*/  FMUL.FTZ R30, R154, R30 ;  /* 0x0000001e9a1e7220 */ /* 0x000fc60000410000 */
[----:B------:R-:W-:Y:S01]  /*2400*/  FADD.FTZ R2, R25, R2 ;  /* 0x0000000219027221 */ /* 0x000fe20000010000 */
[----:B------:R-:W-:-:S03]  /*2410*/  SHF.L.U32 R217, R217, 0x10, RZ ;  /* 0x00000010d9d97819 */ /* 0x000fc600000006ff */
[----:B------:R-:W-:Y:S01]  /*2420*/  FADD.FTZ R2, R30, R2 ;  /* 0x000000021e027221 */ /* 0x000fe20000010000 */
[----:B------:R-:W-:Y:S01]  /*2430*/  SHF.L.U32 R187, R190, 0x10, RZ ;  /* 0x00000010bebb7819 */ /* 0x000fe200000006ff */
[----:B------:R-:W-:Y:S02]  /*2440*/  FADD.FTZ R246, R216, R246 ;  /* 0x000000f6d8f67221 */ /* 0x000fe40000010000 */
[----:B------:R-:W-:Y:S01]  /*2450*/  FADD.FTZ R2, R24, R2 ;  /* 0x0000000218027221 */ /* 0x000fe20000010000 */
[----:B------:R-:W-:Y:S01]  /*2460*/  FMUL.FTZ R190, R13, R169 ;  /* 0x000000a90dbe7220 */ /* 0x000fe20000410000 */
[----:B------:R-:W-:Y:S01]  /*2470*/  FMUL.FTZ R169, R134, R175 ;  /* 0x000000af86a97220 */ /* 0x000fe20000410000 */
[----:B------:R-:W-:Y:S01]  /*2480*/  FMUL.FTZ R215, R149, R215 ;  /* 0x000000d795d77220 */ /* 0x000fe20000410000 */
[----:B------:R-:W-:Y:S01]  /*2490*/  FADD.FTZ R2, R203, R2 ;  /* 0x00000002cb027221 */ /* 0x000fe20000010000 */
[----:B------:R-:W-:Y:S01]  /*24a0*/  FADD.FTZ R242, R217, R242 ;  /* 0x000000f2d9f27221 */ /* 0x000fe20000010000 */
[----:B------:R-:W-:Y:S01]  /*24b0*/  SHF.L.U32 R218, R218, 0x10, RZ ;  /* 0x00000010dada7819 */ /* 0x000fe200000006ff */
[C---:B------:R-:W-:Y:S01]  /*24c0*/  FMUL.FTZ R175, R13.reuse, R240 ;  /* 0x000000f00daf7220 */ /* 0x040fe20000410000 */
[----:B------:R-:W-:Y:S01]  /*24d0*/  MOV R240, R8 ;  /* 0x0000000800f07202 */ /* 0x000fe20000000f00 */
[----:B------:R-:W-:Y:S01]  /*24e0*/  FMUL.FTZ R8, R13, R178 ;  /* 0x000000b20d087220 */ /* 0x000fe20000410000 */
[----:B------:R-:W-:Y:S01]  /*24f0*/  STL [R1+0x144], R246 ;  /* 0x000144f601007387 */ /* 0x000fe20000100800 */
[----:B------:R-:W-:Y:S01]  /*2500*/  FMUL.FTZ R204, R150, R204 ;  /* 0x000000cc96cc7220 */ /* 0x000fe20000410000 */
[----:B------:R-:W-:Y:S01]  /*2510*/  FADD.FTZ R2, R215, R2 ;  /* 0x00000002d7027221 */ /* 0x000fe20000010000 */
[----:B0-----:R-:W-:Y:S01]  /*2520*/  FMUL.FTZ R5, R13, R176 ;  /* 0x000000b00d057220 */ /* 0x001fe20000410000 */
[----:B------:R-:W4:Y:S01]  /*2530*/  LDL.LU R178, [R1+0x44] ;  /* 0x0000440001b27983 */ /* 0x000f220000300800 */
[----:B------:R-:W-:-:S03]  /*2540*/  FFMA.FTZ R162, R213, R217, R162 ;  /* 0x000000d9d5a27223 */ /* 0x000fc600000100a2 */
[----:B------:R-:W-:Y:S01]  /*2550*/  STL [R1+0x14c], R242 ;  /* 0x00014cf201007387 */ /* 0x000fe20000100800 */
[----:B------:R-:W-:Y:S01]  /*2560*/  FMUL.FTZ R216, R151, R216 ;  /* 0x000000d897d87220 */ /* 0x000fe20000410000 */
[----:B------:R-:W-:Y:S02]  /*2570*/  FADD.FTZ R2, R204, R2 ;  /* 0x00000002cc027221 */ /* 0x000fe40000010000 */
[----:B------:R-:W4:Y:S01]  /*2580*/  LDL.LU R176, [R1+0x164] ;  /* 0x0001640001b07983 */ /* 0x000f220000300800 */
[----:B------:R-:W-:Y:S01]  /*2590*/  FMUL.FTZ R211, R144, R211 ;  /* 0x000000d390d37220 */ /* 0x000fe20000410000 */
[----:B------:R-:W-:Y:S02]  /*25a0*/  FADD.FTZ R2, R216, R2 ;  /* 0x00000002d8027221 */ /* 0x000fe40000010000 */
[----:B------:R0:W-:Y:S01]  /*25b0*/  STL [R1+0x2c], R162 ;  /* 0x00002ca201007387 */ /* 0x0001e20000100800 */
[----:B------:R-:W-:Y:S01]  /*25c0*/  FADD.FTZ R225, R17, R225 ;  /* 0x000000e111e17221 */ /* 0x000fe20000010000 */
[-C--:B------:R-:W-:Y:S01]  /*25d0*/  FFMA.FTZ R207, R10, R17.reuse, R207 ;  /* 0x000000110acf7223 */ /* 0x080fe200000100cf */
[----:B------:R-:W-:Y:S01]  /*25e0*/  SHF.L.U32 R18, R189, 0x10, RZ ;  /* 0x00000010bd127819 */ /* 0x000fe200000006ff */
[----:B0-----:R-:W-:Y:S01]  /*25f0*/  FADD.FTZ R162, R211, R2 ;  /* 0x00000002d3a27221 */ /* 0x001fe20000010000 */
[----:B------:R-:W-:Y:S01]  /*2600*/  FMUL.FTZ R2, R124, R17 ;  /* 0x000000117c027220 */ /* 0x000fe20000410000 */
[----:B------:R-:W-:Y:S01]  /*2610*/  SHF.L.U32 R17, R163, 0x10, RZ ;  /* 0x00000010a3117819 */ /* 0x000fe200000006ff */
[----:B--2---:R-:W-:Y:S01]  /*2620*/  FADD.FTZ R239, R218, R239 ;  /* 0x000000efdaef7221 */ /* 0x004fe20000010000 */
[----:B---3--:R-:W-:-:S04]  /*2630*/  FFMA.FTZ R177, R214, R218, R177 ;  /* 0x000000dad6b17223 */ /* 0x008fc800000100b1 */
[----:B------:R-:W-:Y:S04]  /*2640*/  STL [R1+0x154], R239 ;  /* 0x000154ef01007387 */ /* 0x000fe80000100800 */
[----:B------:R0:W-:Y:S04]  /*2650*/  STL [R1+0x34], R177 ;  /* 0x000034b101007387 */ /* 0x0001e80000100800 */
[----:B0-----:R-:W2:Y:S04]  /*2660*/  LDL.LU R177, [R1+0x16c] ;  /* 0x00016c0001b17983 */ /* 0x001ea80000300800 */
[----:B------:R-:W3:Y:S01]  /*2670*/  LDL.LU R163, [R1+0x4c] ;  /* 0x00004c0001a37983 */ /* 0x000ee20000300800 */
[----:B----4-:R-:W-:Y:S01]  /*2680*/  FFMA.FTZ R188, R201, R18, R188 ;  /* 0x00000012c9bc7223 */ /* 0x010fe200000100bc */
[----:B------:R-:W-:-:S04]  /*2690*/  FADD.FTZ R179, R18, R179 ;  /* 0x000000b312b37221 */ /* 0x000fc80000010000 */
[----:B------:R-:W-:Y:S04]  /*26a0*/  STL [R1+0x3c], R188 ;  /* 0x00003cbc01007387 */ /* 0x000fe80000100800 */
[----:B------:R-:W4:Y:S04]  /*26b0*/  LDL.LU R239, [R1+0x174] ;  /* 0x0001740001ef7983 */ /* 0x000f280000300800 */
[----:B------:R0:W-:Y:S04]  /*26c0*/  STL [R1+0x15c], R179 ;  /* 0x00015cb301007387 */ /* 0x0001e80000100800 */
[----:B0-----:R-:W4:Y:S01]  /*26d0*/  LDL.LU R179, [R1+0x54] ;  /* 0x0000540001b37983 */ /* 0x001f220000300800 */
[----:B------:R-:W-:-:S05]  /*26e0*/  FFMA.FTZ R178, R199, R187, R178 ;  /* 0x000000bbc7b27223 */ /* 0x000fca00000100b2 */
[----:B------:R0:W-:Y:S01]  /*26f0*/  STL [R1+0x44], R178 ;  /* 0x000044b201007387 */ /* 0x0001e20000100800 */
[----:B------:R-:W-:-:S03]  /*2700*/  FADD.FTZ R176, R187, R176 ;  /* 0x000000b0bbb07221 */ /* 0x000fc60000010000 */
[----:B0-----:R-:W4:Y:S04]  /*2710*/  LDL.LU R178, [R1+0x5c] ;  /* 0x00005c0001b27983 */ /* 0x001f280000300800 */
[----:B------:R0:W-:Y:S04]  /*2720*/  STL [R1+0x164], R176 ;  /* 0x000164b001007387 */ /* 0x0001e80000100800 */
[----:B0-----:R-:W4:Y:S01]  /*2730*/  LDL.LU R176, [R1+0x17c] ;  /* 0x00017c0001b07983 */ /* 0x001f220000300800 */
[----:B------:R-:W-:Y:S01]  /*2740*/  FMUL.FTZ R189, R13, R0 ;  /* 0x000000000dbd7220 */ /* 0x000fe20000410000 */
[----:B------:R-:W-:-:S04]  /*2750*/  FFMA.FTZ R0, R23, R235, RZ ;  /* 0x000000eb17007223 */ /* 0x000fc800000100ff */
[----:B------:R-:W-:Y:S01]  /*2760*/  FFMA.FTZ R0, R238, R27, R0 ;  /* 0x0000001bee007223 */ /* 0x000fe20000010000 */
[----:B--2---:R-:W-:Y:S01]  /*2770*/  FADD.FTZ R177, R186, R177 ;  /* 0x000000b1bab17221 */ /* 0x004fe20000010000 */
[----:B---3--:R-:W-:-:S04]  /*2780*/  FFMA.FTZ R163, R190, R186, R163 ;  /* 0x000000babea37223 */ /* 0x008fc800000100a3 */
[----:B------:R0:W-:Y:S04]  /*2790*/  STL [R1+0x16c], R177 ;  /* 0x00016cb101007387 */ /* 0x0001e80000100800 */
[----:B0-----:R-:W2:Y:S04]  /*27a0*/  LDL.LU R177, [R1+0x64] ;  /* 0x0000640001b17983 */ /* 0x001ea80000300800 */
[----:B------:R0:W-:Y:S01]  /*27b0*/  STL [R1+0x4c], R163 ;  /* 0x00004ca301007387 */ /* 0x0001e20000100800 */
[----:B----4-:R-:W-:-:S03]  /*27c0*/  FADD.FTZ R239, R185, R239 ;  /* 0x000000efb9ef7221 */ /* 0x010fc60000010000 */
[----:B0-----:R-:W3:Y:S01]  /*27d0*/  LDL.LU R163, [R1+0x184] ;  /* 0x0001840001a37983 */ /* 0x001ee20000300800 */
[----:B------:R-:W-:-:S03]  /*27e0*/  FFMA.FTZ R179, R189, R185, R179 ;  /* 0x000000b9bdb37223 */ /* 0x000fc600000100b3 */
[----:B------:R-:W-:Y:S04]  /*27f0*/  STL [R1+0x174], R239 ;  /* 0x000174ef01007387 */ /* 0x000fe80000100800 */
[----:B------:R-:W-:Y:S04]  /*2800*/  STL [R1+0x54], R179 ;  /* 0x000054b301007387 */ /* 0x000fe80000100800 */
[----:B------:R-:W4:Y:S04]  /*2810*/  LDL.LU R247, [R1+0x6c] ;  /* 0x00006c0001f77983 */ /* 0x000f280000300800 */
[----:B------:R-:W4:Y:S04]  /*2820*/  LDL.LU R246, [R1+0x18c] ;  /* 0x00018c0001f67983 */ /* 0x000f280000300800 */
[----:B------:R-:W4:Y:S04]  /*2830*/  LDL.LU R242, [R1+0x124] ;  /* 0x0001240001f27983 */ /* 0x000f280000300800 */
        /* <DEDUP_REMOVED lines=11> */
[----:B------:R-:W-:-:S03]  /*28f0*/  FMUL.FTZ R217, R145, R217 ;  /* 0x000000d991d97220 */ /* 0x000fc60000410000 */
[----:B------:R-:W-:Y:S01]  /*2900*/  FFMA.FTZ R0, R205, R211, R0 ;  /* 0x000000d3cd007223 */ /* 0x000fe20000010000 */
[----:B------:R-:W-:-:S03]  /*2910*/  FADD.FTZ R162, R217, R162 ;  /* 0x000000a2d9a27221 */ /* 0x000fc60000010000 */
[----:B------:R-:W-:Y:S01]  /*2920*/  FFMA.FTZ R0, R213, R217, R0 ;  /* 0x000000d9d5007223 */ /* 0x000fe20000010000 */
[----:B------:R-:W-:Y:S01]  /*2930*/  FMUL.FTZ R218, R147, R218 ;  /* 0x000000da93da7220 */ /* 0x000fe20000410000 */
[----:B------:R-:W-:Y:S02]  /*2940*/  FADD.FTZ R162, R212, R162 ;  /* 0x000000a2d4a27221 */ /* 0x000fe40000010000 */
[----:B------:R-:W-:Y:S02]  /*2950*/  FFMA.FTZ R0, R206, R212, R0 ;  /* 0x000000d4ce007223 */ /* 0x000fe40000010000 */
[----:B------:R-:W-:Y:S02]  /*2960*/  FADD.FTZ R162, R218, R162 ;  /* 0x000000a2daa27221 */ /* 0x000fe40000010000 */
[----:B------:R-:W-:Y:S01]  /*2970*/  FFMA.FTZ R0, R214, R218, R0 ;  /* 0x000000dad6007223 */ /* 0x000fe20000010000 */
[----:B------:R-:W-:Y:S01]  /*2980*/  FMUL.FTZ R188, R141, R18 ;  /* 0x000000128dbc7220 */ /* 0x000fe20000410000 */
[----:B------:R-:W-:-:S02]  /*2990*/  FADD.FTZ R162, R198, R162 ;  /* 0x000000a2c6a27221 */ /* 0x000fc40000010000 */
[----:B------:R-:W-:Y:S01]  /*29a0*/  FFMA.FTZ R0, R202, R198, R0 ;  /* 0x000000c6ca007223 */ /* 0x000fe20000010000 */
[----:B------:R-:W-:Y:S01]  /*29b0*/  FMUL.FTZ R197, R142, R197 ;  /* 0x000000c58ec57220 */ /* 0x000fe20000410000 */
[----:B------:R-:W-:Y:S02]  /*29c0*/  FADD.FTZ R162, R188, R162 ;  /* 0x000000a2bca27221 */ /* 0x000fe40000010000 */
[----:B------:R-:W-:Y:S01]  /*29d0*/  FFMA.FTZ R0, R201, R188, R0 ;  /* 0x000000bcc9007223 */ /* 0x000fe20000010000 */
[----:B------:R-:W-:Y:S01]  /*29e0*/  FMUL.FTZ R187, R143, R187 ;  /* 0x000000bb8fbb7220 */ /* 0x000fe20000410000 */
        /* <DEDUP_REMOVED lines=20> */
[----:B------:R-:W-:Y:S01]  /*2b30*/  FFMA.FTZ R162, R189, R185, R162 ;  /* 0x000000b9bda27223 */ /* 0x000fe200000100a2 */
[----:B------:R-:W-:Y:S01]  /*2b40*/  FADD.FTZ R16, R185, R16 ;  /* 0x00000010b9107221 */ /* 0x000fe20000010000 */
[----:B------:R-:W-:Y:S01]  /*2b50*/  FMUL.FTZ R167, R13, R167 ;  /* 0x000000a70da77220 */ /* 0x000fe20000410000 */
[----:B------:R-:W-:Y:S01]  /*2b60*/  STL [R1+0x5c], R178 ;  /* 0x00005cb201007387 */ /* 0x000fe20000100800 */
[----:B------:R-:W-:Y:S01]  /*2b70*/  FFMA.FTZ R162, R164, R168, R162 ;  /* 0x000000a8a4a27223 */ /* 0x000fe200000100a2 */
[----:B------:R-:W-:-:S02]  /*2b80*/  FADD.FTZ R16, R168, R16 ;  /* 0x00000010a8107221 */ /* 0x000fc40000010000 */
[----:B------:R0:W-:Y:S02]  /*2b90*/  STL [R1+0x17c], R176 ;  /* 0x00017cb001007387 */ /* 0x0001e40000100800 */
[----:B0-----:R-:W-:-:S04]  /*2ba0*/  FMUL.FTZ R176, R133, R21 ;  /* 0x0000001585b07220 */ /* 0x001fc80000410000 */
[----:B------:R-:W-:Y:S01]  /*2bb0*/  FFMA.FTZ R162, R165, R176, R162 ;  /* 0x000000b0a5a27223 */ /* 0x000fe200000100a2 */
[----:B------:R-:W-:-:S04]  /*2bc0*/  FADD.FTZ R16, R16, R176 ;  /* 0x000000b010107221 */ /* 0x000fc80000010000 */
[----:B------:R-:W-:Y:S01]  /*2bd0*/  FADD.FTZ R16, R16, R169 ;  /* 0x000000a910107221 */ /* 0x000fe20000010000 */
[----:B------:R-:W-:Y:S01]  /*2be0*/  FMUL.FTZ R172, R128, R172 ;  /* 0x000000ac80ac7220 */ /* 0x000fe20000410000 */
[----:B------:R-:W-:Y:S01]  /*2bf0*/  FMUL.FTZ R178, R129, R160 ;  /* 0x000000a081b27220 */ /* 0x000fe20000410000 */
[----:B------:R-:W-:Y:S01]  /*2c00*/  FMUL.FTZ R173, R130, R173 ;  /* 0x000000ad82ad7220 */ /* 0x000fe20000410000 */
[----:B------:R-:W-:Y:S01]  /*2c10*/  FMUL.FTZ R179, R131, R161 ;  /* 0x000000a183b37220 */ /* 0x000fe20000410000 */
[----:B------:R-:W-:Y:S01]  /*2c20*/  FMUL.FTZ R4, R13, R22 ;  /* 0x000000160d047220 */ /* 0x000fe20000410000 */
[----:B------:R-:W-:-:S05]  /*2c30*/  SHF.L.U32 R22, R240, 0x10, RZ ;  /* 0x00000010f0167819 */ /* 0x000fca00000006ff */
[----:B------:R-:W-:Y:S01]  /*2c40*/  FFMA.FTZ R208, R9, R22, R208 ;  /* 0x0000001609d07223 */ /* 0x000fe200000100d0 */
[----:B------:R-:W-:Y:S01]  /*2c50*/  FADD.FTZ R226, R22, R226 ;  /* 0x000000e216e27221 */ /* 0x000fe20000010000 */
[-C--:B------:R-:W-:Y:S01]  /*2c60*/  FFMA.FTZ R219, R7, R17.reuse, R219 ;  /* 0x0000001107db7223 */ /* 0x080fe200000100db */
[----:B------:R-:W-:Y:S01]  /*2c70*/  FADD.FTZ R228, R17, R228 ;  /* 0x000000e411e47221 */ /* 0x000fe20000010000 */
[----:B------:R-:W-:Y:S01]  /*2c80*/  FMUL.FTZ R17, R127, R17 ;  /* 0x000000117f117220 */ /* 0x000fe20000410000 */
[----:B------:R-:W-:Y:S01]  /*2c90*/  SHF.L.U32 R18, R251, 0x10, RZ ;  /* 0x00000010fb127819 */ /* 0x000fe200000006ff */
[----:B------:R-:W-:Y:S01]  /*2ca0*/  FADD.FTZ R229, R15, R229 ;  /* 0x000000e50fe57221 */ /* 0x000fe20000010000 */
[-C--:B------:R-:W-:Y:S01]  /*2cb0*/  FFMA.FTZ R220, R6, R15.reuse, R220 ;  /* 0x0000000f06dc7223 */ /* 0x080fe200000100dc */
[----:B------:R-:W-:Y:S02]  /*2cc0*/  FMUL.FTZ R15, R120, R15 ;  /* 0x0000000f780f7220 */ /* 0x000fe40000410000 */
[-C--:B------:R-:W-:Y:S01]  /*2cd0*/  FFMA.FTZ R221, R5, R18.reuse, R221 ;  /* 0x0000001205dd7223 */ /* 0x080fe200000100dd */
[----:B------:R-:W-:Y:S01]  /*2ce0*/  FADD.FTZ R230, R18, R230 ;  /* 0x000000e612e67221 */ /* 0x000fe20000010000 */
[----:B------:R-:W-:Y:S01]  /*2cf0*/  FMUL.FTZ R18, R121, R18 ;  /* 0x0000001279127220 */ /* 0x000fe20000410000 */
[----:B------:R-:W-:Y:S01]  /*2d00*/  FMUL.FTZ R3, R13, R3 ;  /* 0x000000030d037220 */ /* 0x000fe20000410000 */
[----:B------:R-:W-:Y:S01]  /*2d10*/  FADD.FTZ R231, R19, R231 ;  /* 0x000000e713e77221 */ /* 0x000fe20000010000 */
[-C--:B------:R-:W-:Y:S01]  /*2d20*/  FFMA.FTZ R222, R4, R19.reuse, R222 ;  /* 0x0000001304de7223 */ /* 0x080fe200000100de */
[----:B------:R-:W-:Y:S01]  /*2d30*/  FMUL.FTZ R19, R122, R19 ;  /* 0x000000137a137220 */ /* 0x000fe20000410000 */
[----:B------:R-:W-:Y:S01]  /*2d40*/  UMOV UR4, 0xffffffff ;  /* 0xffffffff00047882 */ /* 0x000fe20000000000 */
[----:B------:R-:W-:-:S04]  /*2d50*/  ISETP.NE.U32.AND P1, PT, RZ, UR10, PT ;  /* 0x0000000aff007c0c */ /* 0x000fc8000bf25070 */
[----:B------:R-:W-:Y:S01]  /*2d60*/  ISETP.NE.AND.EX P1, PT, RZ, UR11, PT, P1 ;  /* 0x0000000bff007c0c */ /* 0x000fe2000bf25310 */
[----:B--2---:R-:W-:-:S05]  /*2d70*/  FFMA.FTZ R177, R167, R20, R177 ;  /* 0x00000014a7b17223 */ /* 0x004fca00000100b1 */
[----:B------:R0:W-:Y:S01]  /*2d80*/  STL [R1+0x64], R177 ;  /* 0x000064b101007387 */ /* 0x0001e20000100800 */
[----:B---3--:R-:W-:Y:S01]  /*2d90*/  FADD.FTZ R163, R20, R163 ;  /* 0x000000a314a37221 */ /* 0x008fe20000010000 */
[----:B0-----:R-:W-:Y:S01]  /*2da0*/  FMUL.FTZ R177, R135, R20 ;  /* 0x0000001487b17220 */ /* 0x001fe20000410000 */
[----:B------:R-:W-:-:S03]  /*2db0*/  FFMA.FTZ R20, R166, R169, R162 ;  /* 0x000000a9a6147223 */ /* 0x000fc600000100a2 */
[----:B------:R-:W-:Y:S01]  /*2dc0*/  FADD.FTZ R16, R16, R177 ;  /* 0x000000b110107221 */ /* 0x000fe20000010000 */
[----:B------:R-:W-:-:S03]  /*2dd0*/  FFMA.FTZ R20, R167, R177, R20 ;  /* 0x000000b1a7147223 */ /* 0x000fc60000010014 */
[----:B------:R-:W-:Y:S01]  /*2de0*/  FADD.FTZ R16, R16, R172 ;  /* 0x000000ac10107221 */ /* 0x000fe20000010000 */
[----:B------:R-:W-:-:S03]  /*2df0*/  FFMA.FTZ R20, R170, R172, R20 ;  /* 0x000000acaa147223 */ /* 0x000fc60000010014 */
[----:B------:R-:W-:Y:S01]  /*2e00*/  FADD.FTZ R16, R16, R178 ;  /* 0x000000b210107221 */ /* 0x000fe20000010000 */
[C---:B------:R-:W-:Y:S01]  /*2e10*/  FFMA.FTZ R20, R174.reuse, R178, R20 ;  /* 0x000000b2ae147223 */ /* 0x040fe20000010014 */
[----:B----4-:R-:W-:Y:S01]  /*2e20*/  FFMA.FTZ R247, R174, R160, R247 ;  /* 0x000000a0aef77223 */ /* 0x010fe200000100f7 */
[----:B------:R-:W-:Y:S01]  /*2e30*/  FADD.FTZ R246, R160, R246 ;  /* 0x000000f6a0f67221 */ /* 0x000fe20000010000 */
        /* <DEDUP_REMOVED lines=9> */
[----:B------:R0:W-:Y:S01]  /*2ed0*/  STL [R1+0x184], R163 ;  /* 0x000184a301007387 */ /* 0x0001e20000100800 */
[----:B------:R-:W-:Y:S01]  /*2ee0*/  FFMA.FTZ R22, R9, R16, R22 ;  /* 0x0000001009167223 */ /* 0x000fe20000010016 */
[----:B------:R-:W-:-:S02]  /*2ef0*/  FADD.FTZ R21, R21, R16 ;  /* 0x0000001015157221 */ /* 0x000fc40000010000 */
[----:B------:R0:W-:Y:S01]  /*2f00*/  STL [R1+0x18c], R246 ;  /* 0x00018cf601007387 */ /* 0x0001e20000100800 */
[----:B------:R-:W-:Y:S01]  /*2f10*/  FFMA.FTZ R22, R8, R0, R22 ;  /* 0x0000000008167223 */ /* 0x000fe20000010016 */
[----:B------:R-:W-:Y:S02]  /*2f20*/  FADD.FTZ R21, R21, R0 ;  /* 0x0000000015157221 */ /* 0x000fe40000010000 */
[----:B------:R0:W-:Y:S04]  /*2f30*/  STL [R1+0x6c], R247 ;  /* 0x00006cf701007387 */ /* 0x0001e80000100800 */
[----:B------:R0:W-:Y:S04]  /*2f40*/  STL [R1+0x194], R241 ;  /* 0x000194f101007387 */ /* 0x0001e80000100800 */
[----:B------:R0:W-:Y:S01]  /*2f50*/  STL [R1+0x124], R242 ;  /* 0x000124f201007387 */ /* 0x0001e20000100800 */
[----:B------:R-:W-:Y:S01]  /*2f60*/  FFMA.FTZ R22, R7, R17, R22 ;  /* 0x0000001107167223 */ /* 0x000fe20000010016 */
[----:B------:R-:W-:Y:S01]  /*2f70*/  FADD.FTZ R21, R21, R17 ;  /* 0x0000001115157221 */ /* 0x000fe20000010000 */
[----:B------:R-:W-:-:S02]  /*2f80*/  SHF.L.U32 R20, R250, 0x10, RZ ;  /* 0x00000010fa147819 */ /* 0x000fc400000006ff */
[----:B------:R-:W-:Y:S01]  /*2f90*/  FFMA.FTZ R22, R6, R15, R22 ;  /* 0x0000000f06167223 */ /* 0x000fe20000010016 */
[----:B------:R-:W-:-:S03]  /*2fa0*/  FADD.FTZ R21, R21, R15 ;  /* 0x0000000f15157221 */ /* 0x000fc60000010000 */
        /* <DEDUP_REMOVED lines=28> */
.L_x_10323:
[----:B------:R-:W-:Y:S01]  /*3170*/  FADD.FTZ R160, R21, R160 ;  /* 0x000000a015a07221 */ /* 0x000fe20000010000 */
[----:B01----:R-:W-:-:S03]  /*3180*/  FADD.FTZ R21, R22, R161 ;  /* 0x000000a116157221 */ /* 0x003fc60000010000 */
[----:B------:R-:W-:Y:S01]  /*3190*/  FMUL.FTZ R22, R160, UR12 ;  /* 0x0000000ca0167c20 */ /* 0x000fe20008410000 */
[----:B------:R-:W-:-:S04]  /*31a0*/  FMUL.FTZ R21, R21, UR12 ;  /* 0x0000000c15157c20 */ /* 0x000fc80008410000 */
[----:B------:R-:W-:Y:S01]  /*31b0*/  FSEL R22, R22, RZ, !P2 ;  /* 0x000000ff16167208 */ /* 0x000fe20005000000 */
[----:B------:R-:W-:Y:S06]  /*31c0*/  @P1 BRA `(.L_x_10289) ;  /* 0x0000002800fc1947 */ /* 0x000fec0003800000 */
[----:B------:R-:W-:-:S05]  /*31d0*/  HFMA2 R160, -RZ, RZ, 0, 9.5367431640625e-07 ;  /* 0x00000010ffa07431 */ /* 0x000fca00000001ff */
        /* <DEDUP_REMOVED lines=12> */
[C---:B-----5:R-:W-:Y:S01]  /*32a0*/  PRMT R24, R160.reuse, 0x7632, R24 ;  /* 0x00007632a0187816 */ /* 0x060fe20000000018 */
[C---:B------:R-:W-:Y:S01]  /*32b0*/  FMUL.FTZ R23, R13.reuse, R23 ;  /* 0x000000170d177220 */ /* 0x040fe20000410000 */
[----:B------:R-:W-:Y:S01]  /*32c0*/  FMUL.FTZ R27, R13, R27 ;  /* 0x0000001b0d1b7220 */ /* 0x000fe20000410000 */
[----:B------:R-:W-:Y:S01]  /*32d0*/  FADD.FTZ R25, R25, -R29 ;  /* 0x8000001d19197221 */ /* 0x000fe20000010000 */
[----:B------:R-:W-:Y:S01]  /*32e0*/  SHF.L.U32 R160, R160, 0x10, RZ ;  /* 0x00000010a0a07819 */ /* 0x000fe200000006ff */
[-C--:B------:R-:W-:Y:S01]  /*32f0*/  FMUL.FTZ R29, R23, R11.reuse ;  /* 0x0000000b171d7220 */ /* 0x080fe20000410000 */
[----:B------:R-:W-:Y:S01]  /*3300*/  FMUL.FTZ R27, R27, R11 ;  /* 0x0000000b1b1b7220 */ /* 0x000fe20000410000 */
[-CC-:B------:R-:W-:Y:S01]  /*3310*/  FFMA.FTZ R237, R237, R21.reuse, R22.reuse ;  /* 0x00000015eded7223 */ /* 0x180fe20000010016 */
[--C-:B------:R-:W-:Y:S01]  /*3320*/  FFMA.FTZ R233, R233, R21, R22.reuse ;  /* 0x00000015e9e97223 */ /* 0x100fe20000010016 */
[----:B------:R-:W-:Y:S01]  /*3330*/  FMUL.FTZ R23, R29, R160 ;  /* 0x000000a01d177220 */ /* 0x000fe20000410000 */
[----:B------:R-:W-:Y:S01]  /*3340*/  FMUL.FTZ R160, R80, R29 ;  /* 0x0000001d50a07220 */ /* 0x000fe20000410000 */
[-CC-:B------:R-:W-:Y:S01]  /*3350*/  FFMA.FTZ R236, R236, R21.reuse, R22.reuse ;  /* 0x00000015ecec7223 */ /* 0x180fe20000010016 */
[----:B------:R-:W-:Y:S01]  /*3360*/  FFMA.FTZ R181, R181, R21, R22 ;  /* 0x00000015b5b57223 */ /* 0x000fe20000010016 */
[----:B------:R-:W-:Y:S01]  /*3370*/  FMUL.FTZ R29, R81, R27 ;  /* 0x0000001b511d7220 */ /* 0x000fe20000410000 */
[----:B------:R-:W-:Y:S01]  /*3380*/  FADD.FTZ R234, R234, -R237 ;  /* 0x800000edeaea7221 */ /* 0x000fe20000010000 */
[--C-:B------:R-:W-:Y:S01]  /*3390*/  FADD.FTZ R180, R180, -R233.reuse ;  /* 0x800000e9b4b47221 */ /* 0x100fe20000010000 */
[----:B------:R-:W-:Y:S01]  /*33a0*/  SHF.L.U32 R24, R24, 0x10, RZ ;  /* 0x0000001018187819 */ /* 0x000fe200000006ff */
[----:B------:R-:W-:Y:S01]  /*33b0*/  FADD.FTZ R26, R26, -R236 ;  /* 0x800000ec1a1a7221 */ /* 0x000fe20000010000 */
[----:B------:R-:W-:Y:S01]  /*33c0*/  PRMT R233, R161, 0x7632, R233 ;  /* 0x00007632a1e97816 */ /* 0x000fe200000000e9 */
[----:B------:R-:W-:Y:S01]  /*33d0*/  FADD.FTZ R30, R30, -R181 ;  /* 0x800000b51e1e7221 */ /* 0x000fe20000010000 */
[----:B------:R-:W-:Y:S01]  /*33e0*/  F2FP.BF16.F32.PACK_AB R160, R29, R160 ;  /* 0x000000a01da0723e */ /* 0x000fe200000010ff */
[----:B------:R-:W-:Y:S01]  /*33f0*/  FMUL.FTZ R234, R13, R234 ;  /* 0x000000ea0dea7220 */ /* 0x000fe20000410000 */
[----:B------:R-:W-:Y:S01]  /*3400*/  SHF.L.U32 R181, R161, 0x10, RZ ;  /* 0x00000010a1b57819 */ /* 0x000fe200000006ff */
        /* <DEDUP_REMOVED lines=10> */
[-C--:B------:R-:W-:Y:S01]  /*34b0*/  FMUL.FTZ R26, R234, R11.reuse ;  /* 0x0000000bea1a7220 */ /* 0x080fe20000410000 */
[----:B------:R-:W-:Y:S01]  /*34c0*/  SHF.L.U32 R162, R161, 0x10, RZ ;  /* 0x00000010a1a27819 */ /* 0x000fe200000006ff */
[-C--:B------:R-:W-:Y:S01]  /*34d0*/  FMUL.FTZ R234, R233, R11.reuse ;  /* 0x0000000be9ea7220 */ /* 0x080fe20000410000 */
[----:B------:R-:W-:Y:S01]  /*34e0*/  SHF.L.U32 R161, R235, 0x10, RZ ;  /* 0x00000010eba17819 */ /* 0x000fe200000006ff */
[----:B------:R-:W-:Y:S01]  /*34f0*/  FMUL.FTZ R235, R13, R28 ;  /* 0x0000001c0deb7220 */ /* 0x000fe20000410000 */
        /* <DEDUP_REMOVED lines=16> */
[----:B------:R-:W-:-:S03]  /*3600*/  F2FP.BF16.F32.PACK_AB R162, R162, R163 ;  /* 0x000000a3a2a2723e */ /* 0x000fc600000010ff */
[----:B------:R-:W-:Y:S02]  /*3610*/  F2FP.BF16.F32.PACK_AB R161, R234, R181 ;  /* 0x000000b5eaa1723e */ /* 0x000fe400000010ff */
[----:B------:R-:W-:Y:S01]  /*3620*/  F2FP.BF16.F32.PACK_AB R163, R180, R233 ;  /* 0x000000e9b4a3723e */ /* 0x000fe200000010ff */
[----:B------:R-:W-:Y:S06]  /*3630*/  BRA `(.L_x_10291) ;  /* 0x0000000400007947 */ /* 0x000fec0003800000 */
.L_x_10290:
        /* <DEDUP_REMOVED lines=9> */
[----:B------:R-:W-:Y:S01]  /*36d0*/  FFMA.FTZ R33, R29, R21, R22 ;  /* 0x000000151d217223 */ /* 0x000fe20000010016 */
[----:B------:R-:W-:Y:S01]  /*36e0*/  FADD.FTZ R35, R24, -R35 ;  /* 0x8000002318237221 */ /* 0x000fe20000010000 */
[C---:B-----5:R-:W-:Y:S01]  /*36f0*/  PRMT R24, R160.reuse, 0x7632, R24 ;  /* 0x00007632a0187816 */ /* 0x060fe20000000018 */
[----:B------:R-:W-:Y:S01]  /*3700*/  FMUL.FTZ R36, R13, R36 ;  /* 0x000000240d247220 */ /* 0x000fe20000410000 */
[----:B------:R-:W-:Y:S01]  /*3710*/  PRMT R28, R161, 0x7632, R28 ;  /* 0x00007632a11c7816 */ /* 0x000fe2000000001c */
[C---:B------:R-:W-:Y:S01]  /*3720*/  FMUL.FTZ R37, R13.reuse, R27 ;  /* 0x0000001b0d257220 */ /* 0x040fe20000410000 */
[C---:B------:R-:W-:Y:S01]  /*3730*/  FMUL.FTZ R38, R13.reuse, R38 ;  /* 0x000000260d267220 */ /* 0x040fe20000410000 */
[----:B------:R-:W-:Y:S01]  /*3740*/  FMUL.FTZ R39, R13, R26 ;  /* 0x0000001a0d277220 */ /* 0x000fe20000410000 */
[----:B------:R-:W-:Y:S01]  /*3750*/  FADD.FTZ R33, R25, -R33 ;  /* 0x8000002119217221 */ /* 0x000fe20000010000 */
[----:B------:R-:W-:Y:S01]  /*3760*/  SHF.L.U32 R23, R160, 0x10, RZ ;  /* 0x00000010a0177819 */ /* 0x000fe200000006ff */
[----:B------:R-:W-:Y:S01]  /*3770*/  FFMA.FTZ R32, R233, R21, R22 ;  /* 0x00000015e9207223 */ /* 0x000fe20000010016 */
[----:B------:R-:W-:Y:S01]  /*3780*/  SHF.L.U32 R25, R161, 0x10, RZ ;  /* 0x00000010a1197819 */ /* 0x000fe200000006ff */
[-C--:B------:R-:W-:Y:S01]  /*3790*/  FMUL.FTZ R27, R36, R11.reuse ;  /* 0x0000000b241b7220 */ /* 0x080fe20000410000 */
[----:B------:R-:W-:Y:S01]  /*37a0*/  SHF.L.U32 R24, R24, 0x10, RZ ;  /* 0x0000001018187819 */ /* 0x000fe200000006ff */
[-C--:B------:R-:W-:Y:S01]  /*37b0*/  FMUL.FTZ R160, R37, R11.reuse ;  /* 0x0000000b25a07220 */ /* 0x080fe20000410000 */
[----:B------:R-:W-:Y:S01]  /*37c0*/  SHF.L.U32 R28, R28, 0x10, RZ ;  /* 0x000000101c1c7819 */ /* 0x000fe200000006ff */
[-C--:B------:R-:W-:Y:S01]  /*37d0*/  FMUL.FTZ R161, R38, R11.reuse ;  /* 0x0000000b26a17220 */ /* 0x080fe20000410000 */
[----:B------:R-:W-:Y:S01]  /*37e0*/  FMUL.FTZ R26, R39, R11 ;  /* 0x0000000b271a7220 */ /* 0x000fe20000410000 */
[----:B------:R-:W-:Y:S01]  /*37f0*/  FADD.FTZ R32, R180, -R32 ;  /* 0x80000020b4207221 */ /* 0x000fe20000010000 */
        /* <DEDUP_REMOVED lines=8> */
[----:B------:R-:W-:Y:S01]  /*3880*/  PRMT R28, R162, 0x7632, R28 ;  /* 0x00007632a21c7816 */ /* 0x000fe2000000001c */
[C---:B------:R-:W-:Y:S01]  /*3890*/  FMUL.FTZ R33, R13.reuse, R33 ;  /* 0x000000210d217220 */ /* 0x040fe20000410000 */
[----:B------:R-:W-:Y:S01]  /*38a0*/  FMUL.FTZ R32, R13, R32 ;  /* 0x000000200d207220 */ /* 0x000fe20000410000 */
[----:B------:R-:W-:Y:S01]  /*38b0*/  FFMA.FTZ R181, R181, R21, R22 ;  /* 0x00000015b5b57223 */ /* 0x000fe20000010016 */
[----:B------:R-:W-:Y:S01]  /*38c0*/  F2FP.BF16.F32.PACK_AB R160, R160, R27 ;  /* 0x0000001ba0a0723e */ /* 0x000fe200000010ff */
[----:B------:R-:W-:Y:S01]  /*38d0*/  FMUL.FTZ R35, R13, R35 ;  /* 0x000000230d237220 */ /* 0x000fe20000410000 */
[----:B------:R-:W-:Y:S01]  /*38e0*/  F2FP.BF16.F32.PACK_AB R161, R29, R161 ;  /* 0x000000a11da1723e */ /* 0x000fe200000010ff */
[-C--:B------:R-:W-:Y:S01]  /*38f0*/  FMUL.FTZ R29, R33, R11.reuse ;  /* 0x0000000b211d7220 */ /* 0x080fe20000410000 */
[----:B------:R-:W-:Y:S01]  /*3900*/  SHF.L.U32 R28, R28, 0x10, RZ ;  /* 0x000000101c1c7819 */ /* 0x000fe200000006ff */
[----:B------:R-:W-:Y:S01]  /*3910*/  FMUL.FTZ R34, R32, R11 ;  /* 0x0000000b20227220 */ /* 0x000fe20000410000 */
[----:B------:R-:W-:Y:S01]  /*3920*/  SHF.L.U32 R27, R162, 0x10, RZ ;  /* 0x00000010a21b7819 */ /* 0x000fe200000006ff */
[----:B------:R-:W-:-:S02]  /*3930*/  FADD.FTZ R30, R30, -R181 ;  /* 0x800000b51e1e7221 */ /* 0x000fc40000010000 */
[----:B------:R-:W-:Y:S01]  /*3940*/  FMUL.FTZ R28, R29, R28 ;  /* 0x0000001c1d1c7220 */ /* 0x000fe20000410000 */
[----:B------:R-:W-:Y:S01]  /*3950*/  FMUL.FTZ R162, R84, R34 ;  /* 0x0000002254a27220 */ /* 0x000fe20000410000 */
[----:B------:R-:W-:Y:S01]  /*3960*/  FMUL.FTZ R27, R34, R27 ;  /* 0x0000001b221b7220 */ /* 0x000fe20000410000 */
[----:B------:R-:W-:Y:S01]  /*3970*/  FMUL.FTZ R29, R85, R29 ;  /* 0x0000001d551d7220 */ /* 0x000fe20000410000 */
[----:B------:R-:W-:Y:S01]  /*3980*/  FMUL.FTZ R34, R13, R30 ;  /* 0x0000001e0d227220 */ /* 0x000fe20000410000 */
[----:B------:R-:W-:-:S03]  /*3990*/  PRMT R30, R163, 0x7632, R30 ;  /* 0x00007632a31e7816 */ /* 0x000fc6000000001e */
[----:B------:R-:W-:Y:S01]  /*39a0*/  F2FP.BF16.F32.PACK_AB R162, R29, R162 ;  /* 0x000000a21da2723e */ /* 0x000fe200000010ff */
[-C--:B------:R-:W-:Y:S01]  /*39b0*/  FMUL.FTZ R180, R34, R11.reuse ;  /* 0x0000000b22b47220 */ /* 0x080fe20000410000 */
[----:B------:R-:W-:Y:S01]  /*39c0*/  SHF.L.U32 R29, R163, 0x10, RZ ;  /* 0x00000010a31d7819 */ /* 0x000fe200000006ff */
[----:B------:R-:W-:Y:S01]  /*39d0*/  FMUL.FTZ R163, R35, R11 ;  /* 0x0000000b23a37220 */ /* 0x000fe20000410000 */
[----:B------:R-:W-:-:S03]  /*39e0*/  SHF.L.U32 R30, R30, 0x10, RZ ;  /* 0x000000101e1e7819 */ /* 0x000fc600000006ff */
[----:B------:R-:W-:Y:S01]  /*39f0*/  FMUL.FTZ R29, R180, R29 ;  /* 0x0000001db41d7220 */ /* 0x000fe20000410000 */
[----:B------:R-:W-:Y:S01]  /*3a00*/  FMUL.FTZ R180, R86, R180 ;  /* 0x000000b456b47220 */ /* 0x000fe20000410000 */
[----:B------:R-:W-:Y:S01]  /*3a10*/  FMUL.FTZ R30, R163, R30 ;  /* 0x0000001ea31e7220 */ /* 0x000fe20000410000 */
[----:B------:R-:W-:-:S05]  /*3a20*/  FMUL.FTZ R163, R87, R163 ;  /* 0x000000a357a37220 */ /* 0x000fca0000410000 */
[----:B------:R-:W-:-:S07]  /*3a30*/  F2FP.BF16.F32.PACK_AB R163, R163, R180 ;  /* 0x000000b4a3a3723e */ /* 0x000fce00000010ff */
.L_x_10291:
        /* <DEDUP_REMOVED lines=19> */
[C---:B-----5:R-:W-:Y:S01]  /*3b70*/  PRMT R181, R160.reuse, 0x7632, R181 ;  /* 0x00007632a0b57816 */ /* 0x060fe200000000b5 */
[C---:B------:R-:W-:Y:S01]  /*3b80*/  FMUL.FTZ R36, R13.reuse, R36 ;  /* 0x000000240d247220 */ /* 0x040fe20000410000 */
[C---:B------:R-:W-:Y:S01]  /*3b90*/  FMUL.FTZ R37, R13.reuse, R37 ;  /* 0x000000250d257220 */ /* 0x040fe20000410000 */
[C---:B------:R-:W-:Y:S01]  /*3ba0*/  FMUL.FTZ R38, R13.reuse, R38 ;  /* 0x000000260d267220 */ /* 0x040fe20000410000 */
[----:B------:R-:W-:Y:S01]  /*3bb0*/  SHF.L.U32 R160, R160, 0x10, RZ ;  /* 0x00000010a0a07819 */ /* 0x000fe200000006ff */
[----:B------:R-:W-:Y:S01]  /*3bc0*/  FMUL.FTZ R39, R13, R39 ;  /* 0x000000270d277220 */ /* 0x000fe20000410000 */
[----:B------:R-:W-:Y:S01]  /*3bd0*/  PRMT R182, R161, 0x7632, R182 ;  /* 0x00007632a1b67816 */ /* 0x000fe200000000b6 */
[-C--:B------:R-:W-:Y:S01]  /*3be0*/  FMUL.FTZ R192, R36, R11.reuse ;  /* 0x0000000b24c07220 */ /* 0x080fe20000410000 */
[----:B------:R-:W-:Y:S01]  /*3bf0*/  SHF.L.U32 R181, R181, 0x10, RZ ;  /* 0x00000010b5b57819 */ /* 0x000fe200000006ff */
[----:B------:R-:W-:Y:S01]  /*3c00*/  FMUL.FTZ R183, R37, R11 ;  /* 0x0000000b25b77220 */ /* 0x000fe20000410000 */
[----:B------:R-:W-:Y:S01]  /*3c10*/  SHF.L.U32 R161, R161, 0x10, RZ ;  /* 0x00000010a1a17819 */ /* 0x000fe200000006ff */
[-CC-:B------:R-:W-:Y:S01]  /*3c20*/  FFMA.FTZ R32, R205, R21.reuse, R22.reuse ;  /* 0x00000015cd207223 */ /* 0x180fe20000010016 */
[----:B------:R-:W-:Y:S01]  /*3c30*/  FFMA.FTZ R33, R213, R21, R22 ;  /* 0x00000015d5217223 */ /* 0x000fe20000010016 */
[-C--:B------:R-:W-:Y:S01]  /*3c40*/  FMUL.FTZ R193, R38, R11.reuse ;  /* 0x0000000b26c17220 */ /* 0x080fe20000410000 */
[----:B------:R-:W-:Y:S01]  /*3c50*/  SHF.L.U32 R182, R182, 0x10, RZ ;  /* 0x00000010b6b67819 */ /* 0x000fe200000006ff */
[----:B------:R-:W-:Y:S01]  /*3c60*/  FMUL.FTZ R180, R192, R160 ;  /* 0x000000a0c0b47220 */ /* 0x000fe20000410000 */
[----:B------:R-:W-:Y:S01]  /*3c70*/  FMUL.FTZ R203, R39, R11 ;  /* 0x0000000b27cb7220 */ /* 0x000fe20000410000 */
[----:B------:R-:W-:Y:S01]  /*3c80*/  FMUL.FTZ R181, R183, R181 ;  /* 0x000000b5b7b57220 */ /* 0x000fe20000410000 */
[----:B------:R-:W-:Y:S01]  /*3c90*/  FMUL.FTZ R160, R89, R183 ;  /* 0x000000b759a07220 */ /* 0x000fe20000410000 */
[----:B------:R-:W-:Y:S01]  /*3ca0*/  FADD.FTZ R32, R211, -R32 ;  /* 0x80000020d3207221 */ /* 0x000fe20000010000 */
[----:B------:R-:W-:Y:S01]  /*3cb0*/  FADD.FTZ R33, R217, -R33 ;  /* 0x80000021d9217221 */ /* 0x000fe20000010000 */
        /* <DEDUP_REMOVED lines=8> */
[-CC-:B------:R-:W-:Y:S01]  /*3d40*/  FFMA.FTZ R34, R206, R21.reuse, R22.reuse ;  /* 0x00000015ce227223 */ /* 0x180fe20000010016 */
[----:B------:R-:W-:Y:S01]  /*3d50*/  FFMA.FTZ R35, R214, R21, R22 ;  /* 0x00000015d6237223 */ /* 0x000fe20000010016 */
[----:B------:R-:W-:Y:S01]  /*3d60*/  F2FP.BF16.F32.PACK_AB R160, R160, R192 ;  /* 0x000000c0a0a0723e */ /* 0x000fe200000010ff */
[-C--:B------:R-:W-:Y:S01]  /*3d70*/  FMUL.FTZ R192, R32, R11.reuse ;  /* 0x0000000b20c07220 */ /* 0x080fe20000410000 */
[----:B------:R-:W-:Y:S01]  /*3d80*/  SHF.L.U32 R204, R162, 0x10, RZ ;  /* 0x00000010a2cc7819 */ /* 0x000fe200000006ff */
[----:B------:R-:W-:Y:S01]  /*3d90*/  FMUL.FTZ R162, R33, R11 ;  /* 0x0000000b21a27220 */ /* 0x000fe20000410000 */
[----:B------:R-:W-:Y:S01]  /*3da0*/  SHF.L.U32 R203, R203, 0x10, RZ ;  /* 0x00000010cbcb7819 */ /* 0x000fe200000006ff */
[----:B------:R-:W-:Y:S01]  /*3db0*/  FADD.FTZ R34, R212, -R34 ;  /* 0x80000022d4227221 */ /* 0x000fe20000010000 */
[----:B------:R-:W-:Y:S01]  /*3dc0*/  FADD.FTZ R35, R218, -R35 ;  /* 0x80000023da237221 */ /* 0x000fe20000010000 */
[----:B------:R-:W-:Y:S01]  /*3dd0*/  FMUL.FTZ R204, R192, R204 ;  /* 0x000000ccc0cc7220 */ /* 0x000fe20000410000 */
[----:B------:R-:W-:Y:S01]  /*3de0*/  FMUL.FTZ R192, R92, R192 ;  /* 0x000000c05cc07220 */ /* 0x000fe20000410000 */
[----:B------:R-:W-:Y:S01]  /*3df0*/  FMUL.FTZ R203, R162, R203 ;  /* 0x000000cba2cb7220 */ /* 0x000fe20000410000 */
[----:B------:R-:W-:Y:S01]  /*3e00*/  FMUL.FTZ R162, R93, R162 ;  /* 0x000000a25da27220 */ /* 0x000fe20000410000 */
[----:B------:R-:W-:Y:S01]  /*3e10*/  PRMT R206, R163, 0x7632, R206 ;  /* 0x00007632a3ce7816 */ /* 0x000fe200000000ce */
[C---:B------:R-:W-:Y:S01]  /*3e20*/  FMUL.FTZ R34, R13.reuse, R34 ;  /* 0x000000220d227220 */ /* 0x040fe20000410000 */
[----:B------:R-:W-:Y:S01]  /*3e30*/  FMUL.FTZ R35, R13, R35 ;  /* 0x000000230d237220 */ /* 0x000fe20000410000 */
[----:B------:R-:W-:-:S02]  /*3e40*/  SHF.L.U32 R205, R163, 0x10, RZ ;  /* 0x00000010a3cd7819 */ /* 0x000fc400000006ff */
[----:B------:R-:W-:Y:S01]  /*3e50*/  F2FP.BF16.F32.PACK_AB R162, R162, R192 ;  /* 0x000000c0a2a2723e */ /* 0x000fe200000010ff */
[-C--:B------:R-:W-:Y:S01]  /*3e60*/  FMUL.FTZ R192, R34, R11.reuse ;  /* 0x0000000b22c07220 */ /* 0x080fe20000410000 */
[----:B------:R-:W-:Y:S01]  /*3e70*/  SHF.L.U32 R206, R206, 0x10, RZ ;  /* 0x00000010cece7819 */ /* 0x000fe200000006ff */
[----:B------:R-:W-:Y:S01]  /*3e80*/  FMUL.FTZ R163, R35, R11 ;  /* 0x0000000b23a37220 */ /* 0x000fe20000410000 */
[----:B------:R-:W-:Y:S01]  /*3e90*/  F2FP.BF16.F32.PACK_AB R161, R193, R161 ;  /* 0x000000a1c1a1723e */ /* 0x000fe200000010ff */
[----:B------:R-:W-:Y:S01]  /*3ea0*/  FMUL.FTZ R205, R192, R205 ;  /* 0x000000cdc0cd7220 */ /* 0x000fe20000410000 */
[----:B------:R-:W-:Y:S01]  /*3eb0*/  FMUL.FTZ R192, R94, R192 ;  /* 0x000000c05ec07220 */ /* 0x000fe20000410000 */
[----:B------:R-:W-:Y:S01]  /*3ec0*/  FMUL.FTZ R206, R163, R206 ;  /* 0x000000cea3ce7220 */ /* 0x000fe20000410000 */
[----:B------:R-:W-:-:S05]  /*3ed0*/  FMUL.FTZ R163, R95, R163 ;  /* 0x000000a35fa37220 */ /* 0x000fca0000410000 */
[----:B------:R-:W-:Y:S01]  /*3ee0*/  F2FP.BF16.F32.PACK_AB R163, R163, R192 ;  /* 0x000000c0a3a3723e */ /* 0x000fe200000010ff */
[----:B------:R-:W-:Y:S06]  /*3ef0*/  BRA `(.L_x_10293) ;  /* 0x0000000400007947 */ /* 0x000fec0003800000 */
.L_x_10292:
[-CC-:B------:R-:W-:Y:S01]  /*3f00*/  FFMA.FTZ R182, R182, R21.reuse, R22.reuse ;  /* 0x00000015b6b67223 */ /* 0x180fe20000010016 */
[-C--:B------:R-:W-:Y:S01]  /*3f10*/  FFMA.FTZ R183, R183, R21.reuse, R22 ;  /* 0x00000015b7b77223 */ /* 0x080fe20000010016 */
[----:B-----5:R-:W-:Y:S01]  /*3f20*/  PRMT R180, R160, 0x7632, R180 ;  /* 0x00007632a0b47816 */ /* 0x020fe200000000b4 */
[-C--:B------:R-:W-:Y:S01]  /*3f30*/  FFMA.FTZ R192, R192, R21.reuse, R22 ;  /* 0x00000015c0c07223 */ /* 0x080fe20000010016 */
[----:B------:R-:W-:Y:S01]  /*3f40*/  FADD.FTZ R182, R203, -R182 ;  /* 0x800000b6cbb67221 */ /* 0x000fe20000010000 */
[----:B------:R-:W-:Y:S01]  /*3f50*/  FADD.FTZ R215, R215, -R183 ;  /* 0x800000b7d7d77221 */ /* 0x000fe20000010000 */
[----:B------:R-:W-:Y:S01]  /*3f60*/  SHF.L.U32 R160, R160, 0x10, RZ ;  /* 0x00000010a0a07819 */ /* 0x000fe200000006ff */
[--C-:B------:R-:W-:Y:S01]  /*3f70*/  FFMA.FTZ R193, R193, R21, R22.reuse ;  /* 0x00000015c1c17223 */ /* 0x100fe20000010016 */
[C---:B------:R-:W-:Y:S01]  /*3f80*/  FMUL.FTZ R182, R13.reuse, R182 ;  /* 0x000000b60db67220 */ /* 0x040fe20000410000 */
[----:B------:R-:W-:Y:S01]  /*3f90*/  FMUL.FTZ R215, R13, R215 ;  /* 0x000000d70dd77220 */ /* 0x000fe20000410000 */
[----:B------:R-:W-:Y:S01]  /*3fa0*/  SHF.L.U32 R181, R180, 0x10, RZ ;  /* 0x00000010b4b57819 */ /* 0x000fe200000006ff */
[--C-:B------:R-:W-:Y:S01]  /*3fb0*/  FFMA.FTZ R205, R205, R21, R22.reuse ;  /* 0x00000015cdcd7223 */ /* 0x100fe20000010016 */
[-C--:B------:R-:W-:Y:S01]  /*3fc0*/  FMUL.FTZ R182, R182, R11.reuse ;  /* 0x0000000bb6b67220 */ /* 0x080fe20000410000 */
[----:B------:R-:W-:Y:S01]  /*3fd0*/  FMUL.FTZ R215, R215, R11 ;  /* 0x0000000bd7d77220 */ /* 0x000fe20000410000 */
[----:B------:R-:W-:Y:S01]  /*3fe0*/  FFMA.FTZ R206, R206, R21, R22 ;  /* 0x00000015cece7223 */ /* 0x000fe20000010016 */
[----:B------:R-:W-:Y:S01]  /*3ff0*/  FADD.FTZ R204, R204, -R192 ;  /* 0x800000c0cccc7221 */ /* 0x000fe20000010000 */
[----:B------:R-:W-:Y:S01]  /*4000*/  FMUL.FTZ R180, R182, R160 ;  /* 0x000000a0b6b47220 */ /* 0x000fe20000410000 */
[----:B------:R-:W-:Y:S01]  /*4010*/  FMUL.FTZ R160, R88, R182 ;  /* 0x000000b658a07220 */ /* 0x000fe20000410000 */
[----:B------:R-:W-:Y:S01]  /*4020*/  FMUL.FTZ R182, R89, R215 ;  /* 0x000000d759b67220 */ /* 0x000fe20000410000 */
[-CC-:B------:R-:W-:Y:S01]  /*4030*/  FFMA.FTZ R213, R213, R21.reuse, R22.reuse ;  /* 0x00000015d5d57223 */ /* 0x180fe20000010016 */
[----:B------:R-:W-:Y:S01]  /*4040*/  FADD.FTZ R216, R216, -R193 ;  /* 0x800000c1d8d87221 */ /* 0x000fe20000010000 */
[----:B------:R-:W-:Y:S01]  /*4050*/  FFMA.FTZ R214, R214, R21, R22 ;  /* 0x00000015d6d67223 */ /* 0x000fe20000010016 */
[----:B------:R-:W-:Y:S01]  /*4060*/  FADD.FTZ R211, R211, -R205 ;  /* 0x800000cdd3d37221 */ /* 0x000fe20000010000 */
[----:B------:R-:W-:Y:S01]  /*4070*/  FADD.FTZ R212, R212, -R206 ;  /* 0x800000ced4d47221 */ /* 0x000fe20000010000 */
[----:B------:R-:W-:Y:S01]  /*4080*/  F2FP.BF16.F32.PACK_AB R160, R182, R160 ;  /* 0x000000a0b6a0723e */ /* 0x000fe200000010ff */
[----:B------:R-:W-:Y:S01]  /*4090*/  FMUL.FTZ R204, R13, R204 ;  /* 0x000000cc0dcc7220 */ /* 0x000fe20000410000 */
[----:B------:R-:W-:Y:S01]  /*40a0*/  FADD.FTZ R217, R217, -R213 ;  /* 0x800000d5d9d97221 */ /* 0x000fe20000010000 */
[----:B------:R-:W-:Y:S01]  /*40b0*/  PRMT R182, R161, 0x7632, R182 ;  /* 0x00007632a1b67816 */ /* 0x000fe200000000b6 */
[----:B------:R-:W-:Y:S01]  /*40c0*/  FADD.FTZ R218, R218, -R214 ;  /* 0x800000d6dada7221 */ /* 0x000fe20000010000 */
[----:B------:R-:W-:Y:S01]  /*40d0*/  FMUL.FTZ R216, R13, R216 ;  /* 0x000000d80dd87220 */ /* 0x000fe20000410000 */
[----:B------:R-:W-:Y:S01]  /*40e0*/  SHF.L.U32 R161, R161, 0x10, RZ ;  /* 0x00000010a1a17819 */ /* 0x000fe200000006ff */
[C---:B------:R-:W-:Y:S01]  /*40f0*/  FMUL.FTZ R211, R13.reuse, R211 ;  /* 0x000000d30dd37220 */ /* 0x040fe20000410000 */
[----:B------:R-:W-:Y:S01]  /*4100*/  FMUL.FTZ R193, R13, R212 ;  /* 0x000000d40dc17220 */ /* 0x000fe20000410000 */
[----:B------:R-:W-:Y:S01]  /*4110*/  PRMT R203, R162, 0x7632, R203 ;  /* 0x00007632a2cb7816 */ /* 0x000fe200000000cb */
[----:B------:R-:W-:Y:S01]  /*4120*/  FMUL.FTZ R212, R204, R11 ;  /* 0x0000000bccd47220 */ /* 0x000fe20000410000 */
[----:B------:R-:W-:Y:S01]  /*4130*/  PRMT R206, R163, 0x7632, R206 ;  /* 0x00007632a3ce7816 */ /* 0x000fe200000000ce */
[C---:B------:R-:W-:Y:S01]  /*4140*/  FMUL.FTZ R205, R13.reuse, R217 ;  /* 0x000000d90dcd7220 */ /* 0x040fe20000410000 */
[----:B------:R-:W-:Y:S01]  /*4150*/  SHF.L.U32 R182, R182, 0x10, RZ ;  /* 0x00000010b6b67819 */ /* 0x000fe200000006ff */
[----:B------:R-:W-:Y:S01]  /*4160*/  FMUL.FTZ R192, R13, R218 ;  /* 0x000000da0dc07220 */ /* 0x000fe20000410000 */
[----:B------:R-:W-:Y:S01]  /*4170*/  SHF.L.U32 R162, R162, 0x10, RZ ;  /* 0x00000010a2a27819 */ /* 0x000fe200000006ff */
[-C--:B------:R-:W-:Y:S01]  /*4180*/  FMUL.FTZ R204, R216, R11.reuse ;  /* 0x0000000bd8cc7220 */ /* 0x080fe20000410000 */
[----:B------:R-:W-:Y:S01]  /*4190*/  FMUL.FTZ R211, R211, R11 ;  /* 0x0000000bd3d37220 */ /* 0x000fe20000410000 */
[----:B------:R-:W-:Y:S01]  /*41a0*/  SHF.L.U32 R203, R203, 0x10, RZ ;  /* 0x00000010cbcb7819 */ /* 0x000fe200000006ff */
[----:B------:R-:W-:Y:S01]  /*41b0*/  FMUL.FTZ R183, R212, R161 ;  /* 0x000000a1d4b77220 */ /* 0x000fe20000410000 */
        /* <DEDUP_REMOVED lines=20> */
.L_x_10293:
        /* <DEDUP_REMOVED lines=17> */
[----:B-----5:R-:W-:Y:S01]  /*4410*/  PRMT R188, R160, 0x7632, R188 ;  /* 0x00007632a0bc7816 */ /* 0x020fe200000000bc */
[----:B------:R-:W-:Y:S01]  /*4420*/  FFMA.FTZ R32, R196, R21, R22 ;  /* 0x00000015c4207223 */ /* 0x000fe20000010016 */
[C---:B------:R-:W-:Y:S01]  /*4430*/  FMUL.FTZ R36, R13.reuse, R36 ;  /* 0x000000240d247220 */ /* 0x040fe20000410000 */
[----:B------:R-:W-:Y:S01]  /*4440*/  FMUL.FTZ R37, R13, R37 ;  /* 0x000000250d257220 */ /* 0x000fe20000410000 */
[----:B------:R-:W-:Y:S01]  /*4450*/  FADD.FTZ R35, R185, -R35 ;  /* 0x80000023b9237221 */ /* 0x000fe20000010000 */
[----:B------:R-:W-:Y:S01]  /*4460*/  SHF.L.U32 R160, R160, 0x10, RZ ;  /* 0x00000010a0a07819 */ /* 0x000fe200000006ff */
[----:B------:R-:W-:Y:S01]  /*4470*/  FADD.FTZ R33, R186, -R33 ;  /* 0x80000021ba217221 */ /* 0x000fe20000010000 */
[-C--:B------:R-:W-:Y:S01]  /*4480*/  FMUL.FTZ R185, R36, R11.reuse ;  /* 0x0000000b24b97220 */ /* 0x080fe20000410000 */
[----:B------:R-:W-:Y:S01]  /*4490*/  FMUL.FTZ R186, R37, R11 ;  /* 0x0000000b25ba7220 */ /* 0x000fe20000410000 */
[----:B------:R-:W-:Y:S01]  /*44a0*/  FADD.FTZ R32, R194, -R32 ;  /* 0x80000020c2207221 */ /* 0x000fe20000010000 */
[----:B------:R-:W-:Y:S01]  /*44b0*/  PRMT R192, R162, 0x7632, R192 ;  /* 0x00007632a2c07816 */ /* 0x000fe200000000c0 */
[----:B------:R-:W-:Y:S01]  /*44c0*/  FMUL.FTZ R189, R185, R160 ;  /* 0x000000a0b9bd7220 */ /* 0x000fe20000410000 */
[----:B------:R-:W-:Y:S01]  /*44d0*/  FMUL.FTZ R185, R96, R185 ;  /* 0x000000b960b97220 */ /* 0x000fe20000410000 */
[----:B------:R-:W-:Y:S01]  /*44e0*/  FMUL.FTZ R160, R97, R186 ;  /* 0x000000ba61a07220 */ /* 0x000fe20000410000 */
[C---:B------:R-:W-:Y:S01]  /*44f0*/  FMUL.FTZ R32, R13.reuse, R32 ;  /* 0x000000200d207220 */ /* 0x040fe20000410000 */
[----:B------:R-:W-:Y:S01]  /*4500*/  FMUL.FTZ R33, R13, R33 ;  /* 0x000000210d217220 */ /* 0x000fe20000410000 */
[-CC-:B------:R-:W-:Y:S01]  /*4510*/  FFMA.FTZ R38, R200, R21.reuse, R22.reuse ;  /* 0x00000015c8267223 */ /* 0x180fe20000010016 */
[--C-:B------:R-:W-:Y:S01]  /*4520*/  FFMA.FTZ R34, R195, R21, R22.reuse ;  /* 0x00000015c3227223 */ /* 0x100fe20000010016 */
[----:B------:R-:W-:Y:S01]  /*4530*/  F2FP.BF16.F32.PACK_AB R160, R160, R185 ;  /* 0x000000b9a0a0723e */ /* 0x000fe200000010ff */
[----:B------:R-:W-:Y:S01]  /*4540*/  FFMA.FTZ R39, R199, R21, R22 ;  /* 0x00000015c7277223 */ /* 0x000fe20000010016 */
[----:B------:R-:W-:Y:S01]  /*4550*/  SHF.L.U32 R193, R162, 0x10, RZ ;  /* 0x00000010a2c17819 */ /* 0x000fe200000006ff */
[-C--:B------:R-:W-:Y:S01]  /*4560*/  FMUL.FTZ R185, R32, R11.reuse ;  /* 0x0000000b20b97220 */ /* 0x080fe20000410000 */
[----:B------:R-:W-:Y:S01]  /*4570*/  SHF.L.U32 R192, R192, 0x10, RZ ;  /* 0x00000010c0c07819 */ /* 0x000fe200000006ff */
[----:B------:R-:W-:Y:S01]  /*4580*/  FMUL.FTZ R162, R33, R11 ;  /* 0x0000000b21a27220 */ /* 0x000fe20000410000 */
[----:B------:R-:W-:Y:S01]  /*4590*/  FADD.FTZ R38, R197, -R38 ;  /* 0x80000026c5267221 */ /* 0x000fe20000010000 */
[----:B------:R-:W-:Y:S01]  /*45a0*/  FADD.FTZ R34, R191, -R34 ;  /* 0x80000022bf227221 */ /* 0x000fe20000010000 */
[----:B------:R-:W-:Y:S01]  /*45b0*/  FADD.FTZ R39, R187, -R39 ;  /* 0x80000027bb277221 */ /* 0x000fe20000010000 */
[----:B------:R-:W-:Y:S01]  /*45c0*/  SHF.L.U32 R188, R188, 0x10, RZ ;  /* 0x00000010bcbc7819 */ /* 0x000fe200000006ff */
        /* <DEDUP_REMOVED lines=8> */
[----:B------:R-:W-:Y:S01]  /*4650*/  PRMT R190, R161, 0x7632, R190 ;  /* 0x00007632a1be7816 */ /* 0x000fe200000000be */
[----:B------:R-:W-:Y:S01]  /*4660*/  FMUL.FTZ R39, R13, R39 ;  /* 0x000000270d277220 */ /* 0x000fe20000410000 */
[----:B------:R-:W-:Y:S01]  /*4670*/  SHF.L.U32 R161, R161, 0x10, RZ ;  /* 0x00000010a1a17819 */ /* 0x000fe200000006ff */
[----:B------:R-:W-:Y:S01]  /*4680*/  FMUL.FTZ R188, R186, R188 ;  /* 0x000000bcbabc7220 */ /* 0x000fe20000410000 */
[----:B------:R-:W-:Y:S01]  /*4690*/  FMUL.FTZ R186, R38, R11 ;  /* 0x0000000b26ba7220 */ /* 0x000fe20000410000 */
[----:B------:R-:W-:Y:S01]  /*46a0*/  F2FP.BF16.F32.PACK_AB R162, R162, R185 ;  /* 0x000000b9a2a2723e */ /* 0x000fe200000010ff */
        /* <DEDUP_REMOVED lines=11> */
[----:B------:R-:W-:Y:S01]  /*4760*/  FMUL.FTZ R185, R102, R185 ;  /* 0x000000b966b97220 */ /* 0x000fe20000410000 */
[----:B------:R-:W-:-:S02]  /*4770*/  FMUL.FTZ R163, R103, R163 ;  /* 0x000000a367a37220 */ /* 0x000fc40000410000 */
[----:B------:R-:W-:Y:S01]  /*4780*/  FMUL.FTZ R190, R187, R190 ;  /* 0x000000bebbbe7220 */ /* 0x000fe20000410000 */
[----:B------:R-:W-:Y:S02]  /*4790*/  F2FP.BF16.F32.PACK_AB R161, R186, R161 ;  /* 0x000000a1baa1723e */ /* 0x000fe400000010ff */
[----:B------:R-:W-:Y:S01]  /*47a0*/  F2FP.BF16.F32.PACK_AB R163, R163, R185 ;  /* 0x000000b9a3a3723e */ /* 0x000fe200000010ff */
[----:B------:R-:W-:Y:S06]  /*47b0*/  BRA `(.L_x_10295) ;  /* 0x0000000400007947 */ /* 0x000fec0003800000 */
.L_x_10294:
[-CC-:B------:R-:W-:Y:S01]  /*47c0*/  FFMA.FTZ R202, R202, R21.reuse, R22.reuse ;  /* 0x00000015caca7223 */ /* 0x180fe20000010016 */
[-CC-:B------:R-:W-:Y:S01]  /*47d0*/  FFMA.FTZ R201, R201, R21.reuse, R22.reuse ;  /* 0x00000015c9c97223 */ /* 0x180fe20000010016 */
[-CC-:B------:R-:W-:Y:S01]  /*47e0*/  FFMA.FTZ R189, R189, R21.reuse, R22.reuse ;  /* 0x00000015bdbd7223 */ /* 0x180fe20000010016 */
[-C--:B------:R-:W-:Y:S01]  /*47f0*/  FFMA.FTZ R190, R190, R21.reuse, R22 ;  /* 0x00000015bebe7223 */ /* 0x080fe20000010016 */
[----:B------:R-:W-:Y:S01]  /*4800*/  FADD.FTZ R202, R198, -R202 ;  /* 0x800000cac6ca7221 */ /* 0x000fe20000010000 */
[----:B------:R-:W-:Y:S01]  /*4810*/  FADD.FTZ R188, R188, -R201 ;  /* 0x800000c9bcbc7221 */ /* 0x000fe20000010000 */
[----:B------:R-:W-:Y:S01]  /*4820*/  FADD.FTZ R185, R185, -R189 ;  /* 0x800000bdb9b97221 */ /* 0x000fe20000010000 */
[-C--:B------:R-:W-:Y:S01]  /*4830*/  FFMA.FTZ R200, R200, R21.reuse, R22 ;  /* 0x00000015c8c87223 */ /* 0x080fe20000010016 */
[C---:B------:R-:W-:Y:S01]  /*4840*/  FMUL.FTZ R202, R13.reuse, R202 ;  /* 0x000000ca0dca7220 */ /* 0x040fe20000410000 */
[----:B------:R-:W-:Y:S01]  /*4850*/  FMUL.FTZ R189, R13, R188 ;  /* 0x000000bc0dbd7220 */ /* 0x000fe20000410000 */
[C---:B-----5:R-:W-:Y:S01]  /*4860*/  PRMT R188, R160.reuse, 0x7632, R188 ;  /* 0x00007632a0bc7816 */ /* 0x060fe200000000bc */
[----:B------:R-:W-:Y:S01]  /*4870*/  FFMA.FTZ R199, R199, R21, R22 ;  /* 0x00000015c7c77223 */ /* 0x000fe20000010016 */
[----:B------:R-:W-:Y:S01]  /*4880*/  SHF.L.U32 R160, R160, 0x10, RZ ;  /* 0x00000010a0a07819 */ /* 0x000fe200000006ff */
[----:B------:R-:W-:Y:S01]  /*4890*/  FADD.FTZ R186, R186, -R190 ;  /* 0x800000bebaba7221 */ /* 0x000fe20000010000 */
[-C--:B------:R-:W-:Y:S01]  /*48a0*/  FMUL.FTZ R202, R202, R11.reuse ;  /* 0x0000000bcaca7220 */ /* 0x080fe20000410000 */
[----:B------:R-:W-:Y:S01]  /*48b0*/  FMUL.FTZ R190, R189, R11 ;  /* 0x0000000bbdbe7220 */ /* 0x000fe20000410000 */
[-CC-:B------:R-:W-:Y:S01]  /*48c0*/  FFMA.FTZ R196, R196, R21.reuse, R22.reuse ;  /* 0x00000015c4c47223 */ /* 0x180fe20000010016 */
[----:B------:R-:W-:Y:S01]  /*48d0*/  FFMA.FTZ R195, R195, R21, R22 ;  /* 0x00000015c3c37223 */ /* 0x000fe20000010016 */
[----:B------:R-:W-:Y:S01]  /*48e0*/  SHF.L.U32 R188, R188, 0x10, RZ ;  /* 0x00000010bcbc7819 */ /* 0x000fe200000006ff */
[----:B------:R-:W-:Y:S01]  /*48f0*/  FADD.FTZ R197, R197, -R200 ;  /* 0x800000c8c5c57221 */ /* 0x000fe20000010000 */
[----:B------:R-:W-:Y:S01]  /*4900*/  FADD.FTZ R187, R187, -R199 ;  /* 0x800000c7bbbb7221 */ /* 0x000fe20000010000 */
[----:B------:R-:W-:Y:S01]  /*4910*/  FMUL.FTZ R189, R202, R160 ;  /* 0x000000a0cabd7220 */ /* 0x000fe20000410000 */
[----:B------:R-:W-:Y:S01]  /*4920*/  FMUL.FTZ R160, R96, R202 ;  /* 0x000000ca60a07220 */ /* 0x000fe20000410000 */
[----:B------:R-:W-:Y:S01]  /*4930*/  FMUL.FTZ R192, R97, R190 ;  /* 0x000000be61c07220 */ /* 0x000fe20000410000 */
[----:B------:R-:W-:Y:S01]  /*4940*/  FADD.FTZ R194, R194, -R196 ;  /* 0x800000c4c2c27221 */ /* 0x000fe20000010000 */
[--C-:B------:R-:W-:Y:S01]  /*4950*/  FADD.FTZ R191, R191, -R195.reuse ;  /* 0x800000c3bfbf7221 */ /* 0x100fe20000010000 */
[----:B------:R-:W-:Y:S01]  /*4960*/  FMUL.FTZ R188, R190, R188 ;  /* 0x000000bcbebc7220 */ /* 0x000fe20000410000 */
[----:B------:R-:W-:Y:S01]  /*4970*/  FMUL.FTZ R196, R13, R197 ;  /* 0x000000c50dc47220 */ /* 0x000fe20000410000 */
[----:B------:R-:W-:Y:S01]  /*4980*/  PRMT R190, R161, 0x7632, R190 ;  /* 0x00007632a1be7816 */ /* 0x000fe200000000be */
[C---:B------:R-:W-:Y:S01]  /*4990*/  FMUL.FTZ R187, R13.reuse, R187 ;  /* 0x000000bb0dbb7220 */ /* 0x040fe20000410000 */
[C---:B------:R-:W-:Y:S01]  /*49a0*/  FMUL.FTZ R186, R13.reuse, R186 ;  /* 0x000000ba0dba7220 */ /* 0x040fe20000410000 */
[----:B------:R-:W-:Y:S01]  /*49b0*/  F2FP.BF16.F32.PACK_AB R160, R192, R160 ;  /* 0x000000a0c0a0723e */ /* 0x000fe200000010ff */
        /* <DEDUP_REMOVED lines=32> */
.L_x_10295:
        /* <DEDUP_REMOVED lines=17> */
[----:B-----5:R-:W-:Y:S01]  /*4cd0*/  PRMT R167, R160, 0x7632, R167 ;  /* 0x00007632a0a77816 */ /* 0x020fe200000000a7 */
[----:B------:R-:W-:Y:S01]  /*4ce0*/  FADD.FTZ R38, R169, -R38 ;  /* 0x80000026a9267221 */ /* 0x000fe20000010000 */
[C---:B------:R-:W-:Y:S01]  /*4cf0*/  FMUL.FTZ R36, R13.reuse, R36 ;  /* 0x000000240d247220 */ /* 0x040fe20000410000 */
[C---:B------:R-:W-:Y:S01]  /*4d00*/  FMUL.FTZ R37, R13.reuse, R37 ;  /* 0x000000250d257220 */ /* 0x040fe20000410000 */
[-CC-:B------:R-:W-:Y:S01]  /*4d10*/  FFMA.FTZ R32, R170, R21.reuse, R22.reuse ;  /* 0x00000015aa207223 */ /* 0x180fe20000010016 */
[----:B------:R-:W-:Y:S01]  /*4d20*/  FFMA.FTZ R33, R174, R21, R22 ;  /* 0x00000015ae217223 */ /* 0x000fe20000010016 */
[----:B------:R-:W-:Y:S01]  /*4d30*/  SHF.L.U32 R160, R160, 0x10, RZ ;  /* 0x00000010a0a07819 */ /* 0x000fe200000006ff */
[----:B------:R-:W-:Y:S01]  /*4d40*/  FMUL.FTZ R38, R13, R38 ;  /* 0x000000260d267220 */ /* 0x000fe20000410000 */
[----:B------:R-:W-:Y:S01]  /*4d50*/  SHF.L.U32 R167, R167, 0x10, RZ ;  /* 0x00000010a7a77819 */ /* 0x000fe200000006ff */
[-C--:B------:R-:W-:Y:S01]  /*4d60*/  FMUL.FTZ R165, R36, R11.reuse ;  /* 0x0000000b24a57220 */ /* 0x080fe20000410000 */
[----:B------:R-:W-:Y:S01]  /*4d70*/  FMUL.FTZ R164, R37, R11 ;  /* 0x0000000b25a47220 */ /* 0x000fe20000410000 */
[C---:B------:R-:W-:Y:S01]  /*4d80*/  PRMT R169, R161.reuse, 0x7632, R169 ;  /* 0x00007632a1a97816 */ /* 0x040fe200000000a9 */
[----:B------:R-:W-:Y:S01]  /*4d90*/  FADD.FTZ R32, R172, -R32 ;  /* 0x80000020ac207221 */ /* 0x000fe20000010000 */
[----:B------:R-:W-:Y:S01]  /*4da0*/  FADD.FTZ R33, R178, -R33 ;  /* 0x80000021b2217221 */ /* 0x000fe20000010000 */
[----:B------:R-:W-:Y:S01]  /*4db0*/  SHF.L.U32 R161, R161, 0x10, RZ ;  /* 0x00000010a1a17819 */ /* 0x000fe200000006ff */
[----:B------:R-:W-:Y:S01]  /*4dc0*/  FMUL.FTZ R166, R165, R160 ;  /* 0x000000a0a5a67220 */ /* 0x000fe20000410000 */
[----:B------:R-:W-:Y:S01]  /*4dd0*/  FMUL.FTZ R167, R164, R167 ;  /* 0x000000a7a4a77220 */ /* 0x000fe20000410000 */
[----:B------:R-:W-:Y:S01]  /*4de0*/  FMUL.FTZ R170, R38, R11 ;  /* 0x0000000b26aa7220 */ /* 0x000fe20000410000 */
[--C-:B------:R-:W-:Y:S01]  /*4df0*/  FFMA.FTZ R34, R171, R21, R22.reuse ;  /* 0x00000015ab227223 */ /* 0x100fe20000010016 */
[----:B------:R-:W-:Y:S01]  /*4e00*/  FMUL.FTZ R160, R104, R165 ;  /* 0x000000a568a07220 */ /* 0x000fe20000410000 */
[----:B------:R-:W-:Y:S01]  /*4e10*/  FMUL.FTZ R164, R105, R164 ;  /* 0x000000a469a47220 */ /* 0x000fe20000410000 */
[----:B------:R-:W-:Y:S01]  /*4e20*/  PRMT R171, R162, 0x7632, R171 ;  /* 0x00007632a2ab7816 */ /* 0x000fe200000000ab */
[C---:B------:R-:W-:Y:S01]  /*4e30*/  FMUL.FTZ R32, R13.reuse, R32 ;  /* 0x000000200d207220 */ /* 0x040fe20000410000 */
[----:B------:R-:W-:Y:S01]  /*4e40*/  FMUL.FTZ R33, R13, R33 ;  /* 0x000000210d217220 */ /* 0x000fe20000410000 */
[----:B------:R-:W-:Y:S01]  /*4e50*/  FMUL.FTZ R168, R170, R161 ;  /* 0x000000a1aaa87220 */ /* 0x000fe20000410000 */
[----:B------:R-:W-:Y:S01]  /*4e60*/  FMUL.FTZ R161, R106, R170 ;  /* 0x000000aa6aa17220 */ /* 0x000fe20000410000 */
        /* <DEDUP_REMOVED lines=15> */
[C---:B------:R-:W-:Y:S01]  /*4f60*/  FMUL.FTZ R34, R13.reuse, R34 ;  /* 0x000000220d227220 */ /* 0x040fe20000410000 */
[----:B------:R-:W-:Y:S01]  /*4f70*/  FMUL.FTZ R35, R13, R35 ;  /* 0x000000230d237220 */ /* 0x000fe20000410000 */
[----:B------:R-:W-:Y:S01]  /*4f80*/  SHF.L.U32 R169, R169, 0x10, RZ ;  /* 0x00000010a9a97819 */ /* 0x000fe200000006ff */
[-C--:B------:R-:W-:Y:S01]  /*4f90*/  FMUL.FTZ R165, R39, R11.reuse ;  /* 0x0000000b27a57220 */ /* 0x080fe20000410000 */
[----:B------:R-:W-:Y:S01]  /*4fa0*/  F2FP.BF16.F32.PACK_AB R162, R162, R164 ;  /* 0x000000a4a2a2723e */ /* 0x000fe200000010ff */
        /* <DEDUP_REMOVED lines=10> */
[----:B------:R-:W-:-:S04]  /*5050*/  F2FP.BF16.F32.PACK_AB R161, R165, R161 ;  /* 0x000000a1a5a1723e */ /* 0x000fc800000010ff */
[----:B------:R-:W-:Y:S01]  /*5060*/  F2FP.BF16.F32.PACK_AB R163, R163, R164 ;  /* 0x000000a4a3a3723e */ /* 0x000fe200000010ff */
[----:B------:R-:W-:Y:S06]  /*5070*/  BRA `(.L_x_10297) ;  /* 0x0000000400007947 */ /* 0x000fec0003800000 */
.L_x_10296:
[-CC-:B------:R-:W-:Y:S01]  /*5080*/  FFMA.FTZ R164, R164, R21.reuse, R22.reuse ;  /* 0x00000015a4a47223 */ /* 0x180fe20000010016 */
[-CC-:B------:R-:W-:Y:S01]  /*5090*/  FFMA.FTZ R165, R165, R21.reuse, R22.reuse ;  /* 0x00000015a5a57223 */ /* 0x180fe20000010016 */
[-CC-:B------:R-:W-:Y:S01]  /*50a0*/  FFMA.FTZ R166, R166, R21.reuse, R22.reuse ;  /* 0x00000015a6a67223 */ /* 0x180fe20000010016 */
[-C--:B------:R-:W-:Y:S01]  /*50b0*/  FFMA.FTZ R167, R167, R21.reuse, R22 ;  /* 0x00000015a7a77223 */ /* 0x080fe20000010016 */
[----:B------:R-:W-:Y:S01]  /*50c0*/  FADD.FTZ R164, R168, -R164 ;  /* 0x800000a4a8a47221 */ /* 0x000fe20000010000 */
[--C-:B------:R-:W-:Y:S01]  /*50d0*/  FADD.FTZ R176, R176, -R165.reuse ;  /* 0x800000a5b0b07221 */ /* 0x100fe20000010000 */
[C---:B-----5:R-:W-:Y:S01]  /*50e0*/  PRMT R165, R160.reuse, 0x7632, R165 ;  /* 0x00007632a0a57816 */ /* 0x060fe200000000a5 */
[----:B------:R-:W-:Y:S01]  /*50f0*/  FADD.FTZ R169, R169, -R166 ;  /* 0x800000a6a9a97221 */ /* 0x000fe20000010000 */
[C---:B------:R-:W-:Y:S01]  /*5100*/  FMUL.FTZ R164, R13.reuse, R164 ;  /* 0x000000a40da47220 */ /* 0x040fe20000410000 */
[----:B------:R-:W-:Y:S01]  /*5110*/  FMUL.FTZ R176, R13, R176 ;  /* 0x000000b00db07220 */ /* 0x000fe20000410000 */
[----:B------:R-:W-:Y:S01]  /*5120*/  SHF.L.U32 R160, R160, 0x10, RZ ;  /* 0x00000010a0a07819 */ /* 0x000fe200000006ff */
[--C-:B------:R-:W-:Y:S01]  /*5130*/  FFMA.FTZ R170, R170, R21, R22.reuse ;  /* 0x00000015aaaa7223 */ /* 0x100fe20000010016 */
[-C--:B------:R-:W-:Y:S01]  /*5140*/  FMUL.FTZ R164, R164, R11.reuse ;  /* 0x0000000ba4a47220 */ /* 0x080fe20000410000 */
[----:B------:R-:W-:Y:S01]  /*5150*/  FMUL.FTZ R176, R176, R11 ;  /* 0x0000000bb0b07220 */ /* 0x000fe20000410000 */
[----:B------:R-:W-:Y:S01]  /*5160*/  FADD.FTZ R177, R177, -R167 ;  /* 0x800000a7b1b17221 */ /* 0x000fe20000010000 */
[-CC-:B------:R-:W-:Y:S01]  /*5170*/  FFMA.FTZ R174, R174, R21.reuse, R22.reuse ;  /* 0x00000015aeae7223 */ /* 0x180fe20000010016 */
[----:B------:R-:W-:Y:S01]  /*5180*/  FMUL.FTZ R166, R164, R160 ;  /* 0x000000a0a4a67220 */ /* 0x000fe20000410000 */
[----:B------:R-:W-:Y:S01]  /*5190*/  FMUL.FTZ R160, R104, R164 ;  /* 0x000000a468a07220 */ /* 0x000fe20000410000 */
[----:B------:R-:W-:Y:S01]  /*51a0*/  FMUL.FTZ R164, R105, R176 ;  /* 0x000000b069a47220 */ /* 0x000fe20000410000 */
[-C--:B------:R-:W-:Y:S01]  /*51b0*/  FFMA.FTZ R171, R171, R21.reuse, R22 ;  /* 0x00000015abab7223 */ /* 0x080fe20000010016 */
[----:B------:R-:W-:Y:S01]  /*51c0*/  FADD.FTZ R172, R172, -R170 ;  /* 0x800000aaacac7221 */ /* 0x000fe20000010000 */
[----:B------:R-:W-:Y:S01]  /*51d0*/  FFMA.FTZ R175, R175, R21, R22 ;  /* 0x00000015afaf7223 */ /* 0x000fe20000010016 */
[----:B------:R-:W-:Y:S01]  /*51e0*/  FMUL.FTZ R169, R13, R169 ;  /* 0x000000a90da97220 */ /* 0x000fe20000410000 */
[----:B------:R-:W-:Y:S01]  /*51f0*/  F2FP.BF16.F32.PACK_AB R160, R164, R160 ;  /* 0x000000a0a4a0723e */ /* 0x000fe200000010ff */
[----:B------:R-:W-:Y:S01]  /*5200*/  FADD.FTZ R178, R178, -R174 ;  /* 0x800000aeb2b27221 */ /* 0x000fe20000010000 */
[----:B------:R-:W-:Y:S01]  /*5210*/  PRMT R164, R161, 0x7632, R164 ;  /* 0x00007632a1a47816 */ /* 0x000fe200000000a4 */
[----:B------:R-:W-:Y:S01]  /*5220*/  FMUL.FTZ R170, R13, R177 ;  /* 0x000000b10daa7220 */ /* 0x000fe20000410000 */
[----:B------:R-:W-:Y:S01]  /*5230*/  FADD.FTZ R173, R173, -R171 ;  /* 0x800000abadad7221 */ /* 0x000fe20000010000 */
[----:B------:R-:W-:Y:S01]  /*5240*/  SHF.L.U32 R165, R165, 0x10, RZ ;  /* 0x00000010a5a57819 */ /* 0x000fe200000006ff */
[----:B------:R-:W-:Y:S01]  /*5250*/  FMUL.FTZ R172, R13, R172 ;  /* 0x000000ac0dac7220 */ /* 0x000fe20000410000 */
[----:B------:R-:W-:Y:S01]  /*5260*/  SHF.L.U32 R168, R161, 0x10, RZ ;  /* 0x00000010a1a87819 */ /* 0x000fe200000006ff */
[----:B------:R-:W-:Y:S01]  /*5270*/  FADD.FTZ R179, R179, -R175 ;  /* 0x800000afb3b37221 */ /* 0x000fe20000010000 */
[----:B------:R-:W-:Y:S01]  /*5280*/  PRMT R171, R162, 0x7632, R171 ;  /* 0x00007632a2ab7816 */ /* 0x000fe200000000ab */
[-C--:B------:R-:W-:Y:S01]  /*5290*/  FMUL.FTZ R169, R169, R11.reuse ;  /* 0x0000000ba9a97220 */ /* 0x080fe20000410000 */
[----:B------:R-:W-:Y:S01]  /*52a0*/  SHF.L.U32 R164, R164, 0x10, RZ ;  /* 0x00000010a4a47819 */ /* 0x000fe200000006ff */
[C---:B------:R-:W-:Y:S01]  /*52b0*/  FMUL.FTZ R178, R13.reuse, R178 ;  /* 0x000000b20db27220 */ /* 0x040fe20000410000 */
[----:B------:R-:W-:Y:S01]  /*52c0*/  FMUL.FTZ R170, R170, R11 ;  /* 0x0000000baaaa7220 */ /* 0x000fe20000410000 */
[----:B------:R-:W-:Y:S01]  /*52d0*/  SHF.L.U32 R162, R162, 0x10, RZ ;  /* 0x00000010a2a27819 */ /* 0x000fe200000006ff */
[----:B------:R-:W-:Y:S01]  /*52e0*/  FMUL.FTZ R173, R13, R173 ;  /* 0x000000ad0dad7220 */ /* 0x000fe20000410000 */
[----:B------:R-:W-:Y:S01]  /*52f0*/  FMUL.FTZ R167, R176, R165 ;  /* 0x000000a5b0a77220 */ /* 0x000fe20000410000 */
[----:B------:R-:W-:Y:S01]  /*5300*/  PRMT R161, R163, 0x7632, R161 ;  /* 0x00007632a3a17816 */ /* 0x000fe200000000a1 */
[----:B------:R-:W-:Y:S01]  /*5310*/  FMUL.FTZ R174, R172, R11 ;  /* 0x0000000bacae7220 */ /* 0x000fe20000410000 */
[----:B------:R-:W-:Y:S01]  /*5320*/  SHF.L.U32 R171, R171, 0x10, RZ ;  /* 0x00000010abab7819 */ /* 0x000fe200000006ff */
[----:B------:R-:W-:Y:S01]  /*5330*/  FMUL.FTZ R165, R13, R179 ;  /* 0x000000b30da57220 */ /* 0x000fe20000410000 */
[----:B------:R-:W-:Y:S01]  /*5340*/  FMUL.FTZ R168, R169, R168 ;  /* 0x000000a8a9a87220 */ /* 0x000fe20000410000 */
[----:B------:R-:W-:Y:S01]  /*5350*/  FMUL.FTZ R175, R106, R169 ;  /* 0x000000a96aaf7220 */ /* 0x000fe20000410000 */
[----:B------:R-:W-:Y:S01]  /*5360*/  SHF.L.U32 R163, R163, 0x10, RZ ;  /* 0x00000010a3a37819 */ /* 0x000fe200000006ff */
[-C--:B------:R-:W-:Y:S01]  /*5370*/  FMUL.FTZ R172, R178, R11.reuse ;  /* 0x0000000bb2ac7220 */ /* 0x080fe20000410000 */
[----:B------:R-:W-:Y:S01]  /*5380*/  FMUL.FTZ R169, R170, R164 ;  /* 0x000000a4aaa97220 */ /* 0x000fe20000410000 */
        /* <DEDUP_REMOVED lines=15> */
.L_x_10297:
        /* <DEDUP_REMOVED lines=17> */
[--C-:B------:R-:W-:Y:S01]  /*5590*/  FADD.FTZ R0, R0, -R8.reuse ;  /* 0x8000000800007221 */ /* 0x100fe20000010000 */
[----:B------:R-:W-:Y:S01]  /*55a0*/  FADD.FTZ R7, R17, -R7 ;  /* 0x8000000711077221 */ /* 0x000fe20000010000 */
[----:B-----5:R-:W-:Y:S01]  /*55b0*/  PRMT R8, R160, 0x7632, R8 ;  /* 0x00007632a0087816 */ /* 0x020fe20000000008 */
[C---:B------:R-:W-:Y:S01]  /*55c0*/  FMUL.FTZ R36, R13.reuse, R10 ;  /* 0x0000000a0d247220 */ /* 0x040fe20000410000 */
[----:B------:R-:W-:Y:S01]  /*55d0*/  FMUL.FTZ R37, R13, R16 ;  /* 0x000000100d257220 */ /* 0x000fe20000410000 */
[-CC-:B------:R-:W-:Y:S01]  /*55e0*/  FFMA.FTZ R6, R6, R21.reuse, R22.reuse ;  /* 0x0000001506067223 */ /* 0x180fe20000010016 */
[--C-:B------:R-:W-:Y:S01]  /*55f0*/  FFMA.FTZ R5, R5, R21, R22.reuse ;  /* 0x0000001505057223 */ /* 0x100fe20000010016 */
[----:B------:R-:W-:Y:S01]  /*5600*/  SHF.L.U32 R160, R160, 0x10, RZ ;  /* 0x00000010a0a07819 */ /* 0x000fe200000006ff */
[----:B------:R-:W-:Y:S01]  /*5610*/  FMUL.FTZ R39, R13, R7 ;  /* 0x000000070d277220 */ /* 0x000fe20000410000 */
[----:B------:R-:W-:Y:S01]  /*5620*/  SHF.L.U32 R8, R8, 0x10, RZ ;  /* 0x0000001008087819 */ /* 0x000fe200000006ff */
[-C--:B------:R-:W-:Y:S01]  /*5630*/  FMUL.FTZ R2, R36, R11.reuse ;  /* 0x0000000b24027220 */ /* 0x080fe20000410000 */
[----:B------:R-:W-:Y:S01]  /*5640*/  FMUL.FTZ R7, R37, R11 ;  /* 0x0000000b25077220 */ /* 0x000fe20000410000 */
[-CC-:B------:R-:W-:Y:S01]  /*5650*/  FFMA.FTZ R4, R4, R21.reuse, R22.reuse ;  /* 0x0000001504047223 */ /* 0x180fe20000010016 */
[----:B------:R-:W-:Y:S01]  /*5660*/  FFMA.FTZ R3, R3, R21, R22 ;  /* 0x0000001503037223 */ /* 0x000fe20000010016 */
[----:B------:R-:W-:Y:S01]  /*5670*/  FADD.FTZ R6, R15, -R6 ;  /* 0x800000060f067221 */ /* 0x000fe20000010000 */
[----:B------:R-:W-:Y:S01]  /*5680*/  FADD.FTZ R5, R18, -R5 ;  /* 0x8000000512057221 */ /* 0x000fe20000010000 */
[----:B------:R-:W-:Y:S01]  /*5690*/  FMUL.FTZ R38, R13, R0 ;  /* 0x000000000d267220 */ /* 0x000fe20000410000 */
[----:B------:R-:W-:Y:S01]  /*56a0*/  FMUL.FTZ R0, R2, R160 ;  /* 0x000000a002007220 */ /* 0x000fe20000410000 */
[----:B------:R-:W-:Y:S01]  /*56b0*/  FMUL.FTZ R8, R7, R8 ;  /* 0x0000000807087220 */ /* 0x000fe20000410000 */
[----:B------:R-:W-:Y:S01]  /*56c0*/  FADD.FTZ R4, R19, -R4 ;  /* 0x8000000413047221 */ /* 0x000fe20000010000 */
[----:B------:R-:W-:Y:S01]  /*56d0*/  FADD.FTZ R3, R20, -R3 ;  /* 0x8000000314037221 */ /* 0x000fe20000010000 */
[----:B------:R-:W-:Y:S01]  /*56e0*/  FMUL.FTZ R2, R112, R2 ;  /* 0x0000000270027220 */ /* 0x000fe20000410000 */
[----:B------:R-:W-:Y:S01]  /*56f0*/  FMUL.FTZ R7, R113, R7 ;  /* 0x0000000771077220 */ /* 0x000fe20000410000 */
[----:B------:R-:W-:Y:S01]  /*5700*/  PRMT R10, R161, 0x7632, R10 ;  /* 0x00007632a10a7816 */ /* 0x000fe2000000000a */
[C---:B------:R-:W-:Y:S01]  /*5710*/  FMUL.FTZ R32, R13.reuse, R6 ;  /* 0x000000060d207220 */ /* 0x040fe20000410000 */
[----:B------:R-:W-:Y:S01]  /*5720*/  PRMT R16, R162, 0x7632, R16 ;  /* 0x00007632a2107816 */ /* 0x000fe20000000010 */
[C---:B------:R-:W-:Y:S01]  /*5730*/  FMUL.FTZ R33, R13.reuse, R5 ;  /* 0x000000050d217220 */ /* 0x040fe20000410000 */
[C---:B------:R-:W-:Y:S01]  /*5740*/  FMUL.FTZ R34, R13.reuse, R4 ;  /* 0x000000040d227220 */ /* 0x040fe20000410000 */
[----:B------:R-:W-:Y:S01]  /*5750*/  FMUL.FTZ R35, R13, R3 ;  /* 0x000000030d237220 */ /* 0x000fe20000410000 */
[----:B------:R-:W-:Y:S01]  /*5760*/  SHF.L.U32 R9, R161, 0x10, RZ ;  /* 0x00000010a1097819 */ /* 0x000fe200000006ff */
[-C--:B------:R-:W-:Y:S01]  /*5770*/  FMUL.FTZ R3, R38, R11.reuse ;  /* 0x0000000b26037220 */ /* 0x080fe20000410000 */
        /* <DEDUP_REMOVED lines=17> */
[-C--:B------:R-:W-:Y:S01]  /*5890*/  FMUL.FTZ R3, R35, R11.reuse ;  /* 0x0000000b23037220 */ /* 0x080fe20000410000 */
[----:B------:R-:W-:Y:S02]  /*58a0*/  SHF.L.U32 R17, R17, 0x10, RZ ;  /* 0x0000001011117819 */ /* 0x000fe400000006ff */
[----:B------:R-:W-:Y:S01]  /*58b0*/  F2FP.BF16.F32.PACK_AB R6, R2, R6 ;  /* 0x000000060206723e */ /* 0x000fe200000010ff */
[----:B------:R-:W-:Y:S01]  /*58c0*/  FMUL.FTZ R2, R34, R11 ;  /* 0x0000000b22027220 */ /* 0x000fe20000410000 */
[----:B------:R-:W-:Y:S01]  /*58d0*/  SHF.L.U32 R163, R163, 0x10, RZ ;  /* 0x00000010a3a37819 */ /* 0x000fe200000006ff */
[----:B------:R-:W-:Y:S01]  /*58e0*/  FMUL.FTZ R17, R3, R17 ;  /* 0x0000001103117220 */ /* 0x000fe20000410000 */
[----:B------:R-:W-:Y:S01]  /*58f0*/  FMUL.FTZ R3, R119, R3 ;  /* 0x0000000377037220 */ /* 0x000fe20000410000 */
[----:B------:R-:W-:Y:S02]  /*5900*/  FMUL.FTZ R7, R118, R2 ;  /* 0x0000000276077220 */ /* 0x000fe40000410000 */
[----:B------:R-:W-:-:S03]  /*5910*/  FMUL.FTZ R11, R2, R163 ;  /* 0x000000a3020b7220 */ /* 0x000fc60000410000 */
[----:B------:R-:W-:Y:S01]  /*5920*/  F2FP.BF16.F32.PACK_AB R7, R3, R7 ;  /* 0x000000070307723e */ /* 0x000fe200000010ff */
[----:B------:R-:W-:Y:S06]  /*5930*/  BRA `(.L_x_10299) ;  /* 0x0000000400007947 */ /* 0x000fec0003800000 */
.L_x_10298:
[-CC-:B------:R-:W-:Y:S01]  /*5940*/  FFMA.FTZ R10, R10, R21.reuse, R22.reuse ;  /* 0x000000150a0a7223 */ /* 0x180fe20000010016 */
[-CC-:B------:R-:W-:Y:S01]  /*5950*/  FFMA.FTZ R9, R9, R21.reuse, R22.reuse ;  /* 0x0000001509097223 */ /* 0x180fe20000010016 */
[-CC-:B------:R-:W-:Y:S01]  /*5960*/  FFMA.FTZ R8, R8, R21.reuse, R22.reuse ;  /* 0x0000001508087223 */ /* 0x180fe20000010016 */
[-CC-:B------:R-:W-:Y:S01]  /*5970*/  FFMA.FTZ R7, R7, R21.reuse, R22.reuse ;  /* 0x0000001507077223 */ /* 0x180fe20000010016 */
[-C--:B------:R-:W-:Y:S01]  /*5980*/  FFMA.FTZ R4, R4, R21.reuse, R22 ;  /* 0x0000001504047223 */ /* 0x080fe20000010016 */
[----:B------:R-:W-:Y:S01]  /*5990*/  FADD.FTZ R10, R2, -R10 ;  /* 0x8000000a020a7221 */ /* 0x000fe20000010000 */
[----:B------:R-:W-:Y:S01]  /*59a0*/  FADD.FTZ R9, R16, -R9 ;  /* 0x8000000910097221 */ /* 0x000fe20000010000 */
[-C--:B------:R-:W-:Y:S01]  /*59b0*/  FFMA.FTZ R6, R6, R21.reuse, R22 ;  /* 0x0000001506067223 */ /* 0x080fe20000010016 */
[----:B------:R-:W-:Y:S01]  /*59c0*/  FADD.FTZ R8, R0, -R8 ;  /* 0x8000000800087221 */ /* 0x000fe20000010000 */
[----:B------:R-:W-:Y:S01]  /*59d0*/  FADD.FTZ R7, R17, -R7 ;  /* 0x8000000711077221 */ /* 0x000fe20000010000 */
[----:B------:R-:W-:Y:S01]  /*59e0*/  FADD.FTZ R4, R19, -R4 ;  /* 0x8000000413047221 */ /* 0x000fe20000010000 */
[----:B------:R-:W-:Y:S01]  /*59f0*/  FFMA.FTZ R3, R3, R21, R22 ;  /* 0x0000001503037223 */ /* 0x000fe20000010016 */
[----:B------:R-:W-:Y:S01]  /*5a00*/  FMUL.FTZ R10, R13, R10 ;  /* 0x0000000a0d0a7220 */ /* 0x000fe20000410000 */
[----:B------:R-:W-:Y:S01]  /*5a10*/  FADD.FTZ R6, R15, -R6 ;  /* 0x800000060f067221 */ /* 0x000fe20000010000 */
[C---:B------:R-:W-:Y:S01]  /*5a20*/  FMUL.FTZ R9, R13.reuse, R9 ;  /* 0x000000090d097220 */ /* 0x040fe20000410000 */
[C---:B------:R-:W-:Y:S01]  /*5a30*/  FMUL.FTZ R8, R13.reuse, R8 ;  /* 0x000000080d087220 */ /* 0x040fe20000410000 */
[C---:B------:R-:W-:Y:S01]  /*5a40*/  FMUL.FTZ R2, R13.reuse, R7 ;  /* 0x000000070d027220 */ /* 0x040fe20000410000 */
[C---:B-----5:R-:W-:Y:S01]  /*5a50*/  PRMT R0, R160.reuse, 0x7632, R0 ;  /* 0x00007632a0007816 */ /* 0x060fe20000000000 */
[C---:B------:R-:W-:Y:S01]  /*5a60*/  FMUL.FTZ R4, R13.reuse, R4 ;  /* 0x000000040d047220 */ /* 0x040fe20000410000 */
[----:B------:R-:W-:Y:S01]  /*5a70*/  SHF.L.U32 R160, R160, 0x10, RZ ;  /* 0x00000010a0a07819 */ /* 0x000fe200000006ff */
[----:B------:R-:W-:Y:S01]  /*5a80*/  FADD.FTZ R20, R20, -R3 ;  /* 0x8000000314147221 */ /* 0x000fe20000010000 */
[-C--:B------:R-:W-:Y:S01]  /*5a90*/  FMUL.FTZ R10, R10, R11.reuse ;  /* 0x0000000b0a0a7220 */ /* 0x080fe20000410000 */
[----:B------:R-:W-:Y:S01]  /*5aa0*/  FMUL.FTZ R3, R13, R6 ;  /* 0x000000060d037220 */ /* 0x000fe20000410000 */
[----:B------:R-:W-:Y:S01]  /*5ab0*/  FMUL.FTZ R9, R9, R11 ;  /* 0x0000000b09097220 */ /* 0x000fe20000410000 */
[----:B------:R-:W-:Y:S01]  /*5ac0*/  FFMA.FTZ R5, R5, R21, R22 ;  /* 0x0000001505057223 */ /* 0x000fe20000010016 */
[-C--:B------:R-:W-:Y:S01]  /*5ad0*/  FMUL.FTZ R7, R8, R11.reuse ;  /* 0x0000000b08077220 */ /* 0x080fe20000410000 */
[-C--:B------:R-:W-:Y:S01]  /*5ae0*/  FMUL.FTZ R6, R2, R11.reuse ;  /* 0x0000000b02067220 */ /* 0x080fe20000410000 */
[----:B------:R-:W-:Y:S01]  /*5af0*/  FMUL.FTZ R2, R4, R11 ;  /* 0x0000000b04027220 */ /* 0x000fe20000410000 */
[----:B------:R-:W-:Y:S01]  /*5b00*/  SHF.L.U32 R8, R0, 0x10, RZ ;  /* 0x0000001000087819 */ /* 0x000fe200000006ff */
[----:B------:R-:W-:Y:S01]  /*5b10*/  FMUL.FTZ R0, R10, R160 ;  /* 0x000000a00a007220 */ /* 0x000fe20000410000 */
[----:B------:R-:W-:Y:S01]  /*5b20*/  FMUL.FTZ R4, R112, R10 ;  /* 0x0000000a70047220 */ /* 0x000fe20000410000 */
[----:B------:R-:W-:Y:S01]  /*5b30*/  FMUL.FTZ R10, R113, R9 ;  /* 0x00000009710a7220 */ /* 0x000fe20000410000 */
[----:B------:R-:W-:Y:S01]  /*5b40*/  FADD.FTZ R5, R18, -R5 ;  /* 0x8000000512057221 */ /* 0x000fe20000010000 */
[----:B------:R-:W-:Y:S01]  /*5b50*/  PRMT R16, R162, 0x7632, R16 ;  /* 0x00007632a2107816 */ /* 0x000fe20000000010 */
[----:B------:R-:W-:Y:S01]  /*5b60*/  FMUL.FTZ R8, R9, R8 ;  /* 0x0000000809087220 */ /* 0x000fe20000410000 */
[----:B------:R-:W-:Y:S01]  /*5b70*/  PRMT R17, R163, 0x7632, R17 ;  /* 0x00007632a3117816 */ /* 0x000fe20000000011 */
[C---:B------:R-:W-:Y:S01]  /*5b80*/  FMUL.FTZ R15, R13.reuse, R5 ;  /* 0x000000050d0f7220 */ /* 0x040fe20000410000 */
[----:B------:R-:W-:Y:S01]  /*5b90*/  F2FP.BF16.F32.PACK_AB R4, R10, R4 ;  /* 0x000000040a04723e */ /* 0x000fe200000010ff */
[----:B------:R-:W-:Y:S01]  /*5ba0*/  FMUL.FTZ R13, R13, R20 ;  /* 0x000000140d0d7220 */ /* 0x000fe20000410000 */
[----:B------:R-:W-:Y:S01]  /*5bb0*/  PRMT R10, R161, 0x7632, R10 ;  /* 0x00007632a10a7816 */ /* 0x000fe2000000000a */
[-C--:B------:R-:W-:Y:S01]  /*5bc0*/  FMUL.FTZ R5, R3, R11.reuse ;  /* 0x0000000b03057220 */ /* 0x080fe20000410000 */
[-C--:B------:R-:W-:Y:S01]  /*5bd0*/  FMUL.FTZ R3, R15, R11.reuse ;  /* 0x0000000b0f037220 */ /* 0x080fe20000410000 */
        /* <DEDUP_REMOVED lines=22> */
.L_x_10299:
[----:B------:R-:W0:Y:S01]  /*5d40*/  @P1 LDC.64 R2, c[0x0][0x478] ;  /* 0x00011e00ff021b82 */ /* 0x000e220000000a00 */
[----:B------:R-:W-:Y:S01]  /*5d50*/  MOV R13, 0x10 ;  /* 0x00000010000d7802 */ /* 0x000fe20000000f00 */
[----:B0-----:R-:W-:-:S04]  /*5d60*/  @P1 IMAD.WIDE.U32 R2, R12, 0x20, R2 ;  /* 0x000000200c021825 */ /* 0x001fc800078e0002 */
[----:B------:R-:W-:Y:S01]  /*5d70*/  IMAD.WIDE.U32 R12, R12, R13, UR18 ;  /* 0x000000120c0c7e25 */ /* 0x000fe2000f8e000d */
[----:B------:R1:W-:Y:S04]  /*5d80*/  @P1 STG.E.128 desc[UR6][R2.64], R36 ;  /* 0x0000002402001986 */ /* 0x0003e8000c101d06 */
[----:B------:R1:W-:Y:S04]  /*5d90*/  @P1 STG.E.128 desc[UR6][R2.64+0x10], R32 ;  /* 0x0000102002001986 */ /* 0x0003e8000c101d06 */
[----:B------:R1:W-:Y:S01]  /*5da0*/  STG.E.128 desc[UR6][R12.64], R4 ;  /* 0x000000040c007986 */ /* 0x0003e2000c101d06 */
[----:B------:R-:W-:Y:S05]  /*5db0*/  BRA `(.L_x_10300) ;  /* 0x0000002c00007947 */ /* 0x000fea0003800000 */
.L_x_10289:
[----:B------:R-:W-:-:S05]  /*5dc0*/  HFMA2 R160, -RZ, RZ, 0, 9.5367431640625e-07 ;  /* 0x00000010ffa07431 */ /* 0x000fca00000001ff */
        /* <DEDUP_REMOVED lines=13> */
[C---:B------:R-:W-:Y:S01]  /*5ea0*/  FFMA.FTZ R23, R13.reuse, R23, R76 ;  /* 0x000000170d177223 */ /* 0x040fe2000001004c */
[----:B------:R-:W-:Y:S01]  /*5eb0*/  FFMA.FTZ R27, R13, R27, R77 ;  /* 0x0000001b0d1b7223 */ /* 0x000fe2000001004d */
        /* <DEDUP_REMOVED lines=18> */
[----:B------:R-:W-:Y:S01]  /*5fe0*/  FFMA.FTZ R234, R13, R234, R78 ;  /* 0x000000ea0dea7223 */ /* 0x000fe2000001004e */
[----:B------:R-:W-:Y:S01]  /*5ff0*/  SHF.L.U32 R181, R161, 0x10, RZ ;  /* 0x00000010a1b57819 */ /* 0x000fe200000006ff */
[----:B------:R-:W-:Y:S01]  /*6000*/  FMUL.FTZ R24, R27, R24 ;  /* 0x000000181b187220 */ /* 0x000fe20000410000 */
[C---:B------:R-:W-:Y:S01]  /*6010*/  PRMT R161, R162.reuse, 0x7632, R161 ;  /* 0x00007632a2a17816 */ /* 0x040fe200000000a1 */
[----:B------:R-:W-:Y:S01]  /*6020*/  FFMA.FTZ R180, R13, R180, R72 ;  /* 0x000000b40db47223 */ /* 0x000fe20000010048 */
[----:B------:R-:W-:Y:S01]  /*6030*/  PRMT R235, R163, 0x7632, R235 ;  /* 0x00007632a3eb7816 */ /* 0x000fe200000000eb */
[----:B------:R-:W-:Y:S01]  /*6040*/  FFMA.FTZ R25, R13, R25, R73 ;  /* 0x000000190d197223 */ /* 0x000fe20000010049 */
[----:B------:R-:W-:Y:S01]  /*6050*/  SHF.L.U32 R29, R163, 0x10, RZ ;  /* 0x00000010a31d7819 */ /* 0x000fe200000006ff */
[----:B------:R-:W-:Y:S01]  /*6060*/  FFMA.FTZ R30, R13, R30, R74 ;  /* 0x0000001e0d1e7223 */ /* 0x000fe2000001004a */
[----:B------:R-:W-:Y:S01]  /*6070*/  SHF.L.U32 R163, R233, 0x10, RZ ;  /* 0x00000010e9a37819 */ /* 0x000fe200000006ff */
[----:B------:R-:W-:Y:S01]  /*6080*/  FFMA.FTZ R233, R13, R26, R79 ;  /* 0x0000001a0de97223 */ /* 0x000fe2000001004f */
[----:B------:R-:W-:Y:S01]  /*6090*/  SHF.L.U32 R27, R162, 0x10, RZ ;  /* 0x00000010a21b7819 */ /* 0x000fe200000006ff */
[-C--:B------:R-:W-:Y:S01]  /*60a0*/  FMUL.FTZ R26, R234, R11.reuse ;  /* 0x0000000bea1a7220 */ /* 0x080fe20000410000 */
[----:B------:R-:W-:Y:S01]  /*60b0*/  SHF.L.U32 R162, R161, 0x10, RZ ;  /* 0x00000010a1a27819 */ /* 0x000fe200000006ff */
[-C--:B------:R-:W-:Y:S01]  /*60c0*/  FMUL.FTZ R234, R233, R11.reuse ;  /* 0x0000000be9ea7220 */ /* 0x080fe20000410000 */
[----:B------:R-:W-:Y:S01]  /*60d0*/  SHF.L.U32 R161, R235, 0x10, RZ ;  /* 0x00000010eba17819 */ /* 0x000fe200000006ff */
[----:B------:R-:W-:Y:S01]  /*60e0*/  FFMA.FTZ R235, R13, R28, R75 ;  /* 0x0000001c0deb7223 */ /* 0x000fe2000001004b */
        /* <DEDUP_REMOVED lines=20> */
.L_x_10301:
        /* <DEDUP_REMOVED lines=12> */
[----:B------:R-:W-:Y:S01]  /*62f0*/  FFMA.FTZ R36, R13, R36, R76 ;  /* 0x000000240d247223 */ /* 0x000fe2000001004c */
[----:B------:R-:W-:Y:S01]  /*6300*/  PRMT R28, R161, 0x7632, R28 ;  /* 0x00007632a11c7816 */ /* 0x000fe2000000001c */
[C---:B------:R-:W-:Y:S01]  /*6310*/  FFMA.FTZ R37, R13.reuse, R27, R77 ;  /* 0x0000001b0d257223 */ /* 0x040fe2000001004d */
[C---:B------:R-:W-:Y:S01]  /*6320*/  FFMA.FTZ R38, R13.reuse, R38, R78 ;  /* 0x000000260d267223 */ /* 0x040fe2000001004e */
[----:B------:R-:W-:Y:S01]  /*6330*/  FFMA.FTZ R39, R13, R26, R79 ;  /* 0x0000001a0d277223 */ /* 0x000fe2000001004f */
        /* <DEDUP_REMOVED lines=20> */
[C---:B------:R-:W-:Y:S01]  /*6480*/  FFMA.FTZ R33, R13.reuse, R33, R73 ;  /* 0x000000210d217223 */ /* 0x040fe20000010049 */
[----:B------:R-:W-:Y:S01]  /*6490*/  FFMA.FTZ R32, R13, R32, R72 ;  /* 0x000000200d207223 */ /* 0x000fe20000010048 */
[----:B------:R-:W-:Y:S01]  /*64a0*/  FFMA.FTZ R181, R181, R21, R22 ;  /* 0x00000015b5b57223 */ /* 0x000fe20000010016 */
[----:B------:R-:W-:Y:S01]  /*64b0*/  F2FP.BF16.F32.PACK_AB R160, R160, R27 ;  /* 0x0000001ba0a0723e */ /* 0x000fe200000010ff */
[----:B------:R-:W-:Y:S01]  /*64c0*/  FFMA.FTZ R35, R13, R35, R75 ;  /* 0x000000230d237223 */ /* 0x000fe2000001004b */
        /* <DEDUP_REMOVED lines=10> */
[----:B------:R-:W-:Y:S01]  /*6570*/  FFMA.FTZ R34, R13, R30, R74 ;  /* 0x0000001e0d227223 */ /* 0x000fe2000001004a */
        /* <DEDUP_REMOVED lines=11> */
.L_x_10302:
[----:B------:R-:W-:-:S04]  /*6630*/  ISETP.NE.U32.AND P1, PT, RZ, UR14, PT ;  /* 0x0000000eff007c0c */ /* 0x000fc8000bf25070 */
[----:B------:R-:W-:-:S13]  /*6640*/  ISETP.NE.AND.EX P1, PT, RZ, UR15, PT, P1 ;  /* 0x0000000fff007c0c */ /* 0x000fda000bf25310 */
        /* <DEDUP_REMOVED lines=20> */
[C---:B------:R-:W-:Y:S01]  /*6790*/  FFMA.FTZ R36, R13.reuse, R36, R68 ;  /* 0x000000240d247223 */ /* 0x040fe20000010044 */
[C---:B------:R-:W-:Y:S01]  /*67a0*/  FFMA.FTZ R37, R13.reuse, R37, R69 ;  /* 0x000000250d257223 */ /* 0x040fe20000010045 */
[C---:B------:R-:W-:Y:S01]  /*67b0*/  FFMA.FTZ R38, R13.reuse, R38, R70 ;  /* 0x000000260d267223 */ /* 0x040fe20000010046 */
[----:B------:R-:W-:Y:S01]  /*67c0*/  SHF.L.U32 R160, R160, 0x10, RZ ;  /* 0x00000010a0a07819 */ /* 0x000fe200000006ff */
[----:B------:R-:W-:Y:S01]  /*67d0*/  FFMA.FTZ R39, R13, R39, R71 ;  /* 0x000000270d277223 */ /* 0x000fe20000010047 */
        /* <DEDUP_REMOVED lines=37> */
[C---:B------:R-:W-:Y:S01]  /*6a30*/  FFMA.FTZ R34, R13.reuse, R34, R66 ;  /* 0x000000220d227223 */ /* 0x040fe20000010042 */
[----:B------:R-:W-:Y:S01]  /*6a40*/  FFMA.FTZ R35, R13, R35, R67 ;  /* 0x000000230d237223 */ /* 0x000fe20000010043 */
        /* <DEDUP_REMOVED lines=12> */
.L_x_10303:
[-CC-:B------:R-:W-:Y:S01]  /*6b10*/  FFMA.FTZ R182, R182, R21.reuse, R22.reuse ;  /* 0x00000015b6b67223 */ /* 0x180fe20000010016 */
[-C--:B------:R-:W-:Y:S01]  /*6b20*/  FFMA.FTZ R183, R183, R21.reuse, R22 ;  /* 0x00000015b7b77223 */ /* 0x080fe20000010016 */
[----:B-----5:R-:W-:Y:S01]  /*6b30*/  PRMT R180, R160, 0x7632, R180 ;  /* 0x00007632a0b47816 */ /* 0x020fe200000000b4 */
[-C--:B------:R-:W-:Y:S01]  /*6b40*/  FFMA.FTZ R192, R192, R21.reuse, R22 ;  /* 0x00000015c0c07223 */ /* 0x080fe20000010016 */
[----:B------:R-:W-:Y:S01]  /*6b50*/  FADD.FTZ R182, R203, -R182 ;  /* 0x800000b6cbb67221 */ /* 0x000fe20000010000 */
[----:B------:R-:W-:Y:S01]  /*6b60*/  FADD.FTZ R215, R215, -R183 ;  /* 0x800000b7d7d77221 */ /* 0x000fe20000010000 */
[----:B------:R-:W-:Y:S01]  /*6b70*/  SHF.L.U32 R160, R160, 0x10, RZ ;  /* 0x00000010a0a07819 */ /* 0x000fe200000006ff */
[----:B------:R-:W-:Y:S01]  /*6b80*/  FFMA.FTZ R193, R193, R21, R22 ;  /* 0x00000015c1c17223 */ /* 0x000fe20000010016 */
[C---:B------:R-:W-:Y:S01]  /*6b90*/  FFMA.FTZ R182, R13.reuse, R182, R68 ;  /* 0x000000b60db67223 */ /* 0x040fe20000010044 */
[----:B------:R-:W-:Y:S01]  /*6ba0*/  FFMA.FTZ R215, R13, R215, R69 ;  /* 0x000000d70dd77223 */ /* 0x000fe20000010045 */
        /* <DEDUP_REMOVED lines=15> */
[----:B------:R-:W-:Y:S01]  /*6ca0*/  FFMA.FTZ R204, R13, R204, R70 ;  /* 0x000000cc0dcc7223 */ /* 0x000fe20000010046 */
[----:B------:R-:W-:Y:S01]  /*6cb0*/  FADD.FTZ R217, R217, -R213 ;  /* 0x800000d5d9d97221 */ /* 0x000fe20000010000 */
[----:B------:R-:W-:Y:S01]  /*6cc0*/  PRMT R182, R161, 0x7632, R182 ;  /* 0x00007632a1b67816 */ /* 0x000fe200000000b6 */
[----:B------:R-:W-:Y:S01]  /*6cd0*/  FADD.FTZ R218, R218, -R214 ;  /* 0x800000d6dada7221 */ /* 0x000fe20000010000 */
[----:B------:R-:W-:Y:S01]  /*6ce0*/  FFMA.FTZ R216, R13, R216, R71 ;  /* 0x000000d80dd87223 */ /* 0x000fe20000010047 */
[----:B------:R-:W-:Y:S01]  /*6cf0*/  SHF.L.U32 R161, R161, 0x10, RZ ;  /* 0x00000010a1a17819 */ /* 0x000fe200000006ff */
[C---:B------:R-:W-:Y:S01]  /*6d00*/  FFMA.FTZ R211, R13.reuse, R211, R64 ;  /* 0x000000d30dd37223 */ /* 0x040fe20000010040 */
[----:B------:R-:W-:Y:S01]  /*6d10*/  FFMA.FTZ R193, R13, R212, R66 ;  /* 0x000000d40dc17223 */ /* 0x000fe20000010042 */
[----:B------:R-:W-:Y:S01]  /*6d20*/  PRMT R203, R162, 0x7632, R203 ;  /* 0x00007632a2cb7816 */ /* 0x000fe200000000cb */
[----:B------:R-:W-:Y:S01]  /*6d30*/  FMUL.FTZ R212, R204, R11 ;  /* 0x0000000bccd47220 */ /* 0x000fe20000410000 */
[----:B------:R-:W-:Y:S01]  /*6d40*/  PRMT R206, R163, 0x7632, R206 ;  /* 0x00007632a3ce7816 */ /* 0x000fe200000000ce */
[C---:B------:R-:W-:Y:S01]  /*6d50*/  FFMA.FTZ R205, R13.reuse, R217, R65 ;  /* 0x000000d90dcd7223 */ /* 0x040fe20000010041 */
[----:B------:R-:W-:Y:S01]  /*6d60*/  SHF.L.U32 R182, R182, 0x10, RZ ;  /* 0x00000010b6b67819 */ /* 0x000fe200000006ff */
[----:B------:R-:W-:Y:S01]  /*6d70*/  FFMA.FTZ R192, R13, R218, R67 ;  /* 0x000000da0dc07223 */ /* 0x000fe20000010043 */
        /* <DEDUP_REMOVED lines=25> */
.L_x_10304:
        /* <DEDUP_REMOVED lines=19> */
[C---:B------:R-:W-:Y:S01]  /*7040*/  FFMA.FTZ R36, R13.reuse, R36, R60 ;  /* 0x000000240d247223 */ /* 0x040fe2000001003c */
[----:B------:R-:W-:Y:S01]  /*7050*/  FFMA.FTZ R37, R13, R37, R61 ;  /* 0x000000250d257223 */ /* 0x000fe2000001003d */
        /* <DEDUP_REMOVED lines=10> */
[C---:B------:R-:W-:Y:S01]  /*7100*/  FFMA.FTZ R32, R13.reuse, R32, R56 ;  /* 0x000000200d207223 */ /* 0x040fe20000010038 */
[----:B------:R-:W-:Y:S01]  /*7110*/  FFMA.FTZ R33, R13, R33, R57 ;  /* 0x000000210d217223 */ /* 0x000fe20000010039 */
        /* <DEDUP_REMOVED lines=16> */
[----:B------:R-:W-:Y:S01]  /*7220*/  FFMA.FTZ R38, R13, R38, R62 ;  /* 0x000000260d267223 */ /* 0x000fe2000001003e */
[----:B------:R-:W-:Y:S01]  /*7230*/  PRMT R195, R163, 0x7632, R195 ;  /* 0x00007632a3c37816 */ /* 0x000fe200000000c3 */
[C---:B------:R-:W-:Y:S01]  /*7240*/  FFMA.FTZ R34, R13.reuse, R34, R58 ;  /* 0x000000220d227223 */ /* 0x040fe2000001003a */
[----:B------:R-:W-:Y:S01]  /*7250*/  FFMA.FTZ R35, R13, R35, R59 ;  /* 0x000000230d237223 */ /* 0x000fe2000001003b */
[----:B------:R-:W-:Y:S01]  /*7260*/  PRMT R190, R161, 0x7632, R190 ;  /* 0x00007632a1be7816 */ /* 0x000fe200000000be */
[----:B------:R-:W-:Y:S01]  /*7270*/  FFMA.FTZ R39, R13, R39, R63 ;  /* 0x000000270d277223 */ /* 0x000fe2000001003f */
        /* <DEDUP_REMOVED lines=21> */
.L_x_10305:
        /* <DEDUP_REMOVED lines=8> */
[C---:B------:R-:W-:Y:S01]  /*7450*/  FFMA.FTZ R202, R13.reuse, R202, R60 ;  /* 0x000000ca0dca7223 */ /* 0x040fe2000001003c */
[----:B------:R-:W-:Y:S01]  /*7460*/  FFMA.FTZ R189, R13, R188, R61 ;  /* 0x000000bc0dbd7223 */ /* 0x000fe2000001003d */
        /* <DEDUP_REMOVED lines=17> */
[----:B------:R-:W-:Y:S01]  /*7580*/  FFMA.FTZ R196, R13, R197, R62 ;  /* 0x000000c50dc47223 */ /* 0x000fe2000001003e */
[----:B------:R-:W-:Y:S01]  /*7590*/  PRMT R190, R161, 0x7632, R190 ;  /* 0x00007632a1be7816 */ /* 0x000fe200000000be */
[C---:B------:R-:W-:Y:S01]  /*75a0*/  FFMA.FTZ R187, R13.reuse, R187, R63 ;  /* 0x000000bb0dbb7223 */ /* 0x040fe2000001003f */
[C---:B------:R-:W-:Y:S01]  /*75b0*/  FFMA.FTZ R186, R13.reuse, R186, R57 ;  /* 0x000000ba0dba7223 */ /* 0x040fe20000010039 */
[----:B------:R-:W-:Y:S01]  /*75c0*/  F2FP.BF16.F32.PACK_AB R160, R192, R160 ;  /* 0x000000a0c0a0723e */ /* 0x000fe200000010ff */
[----:B------:R-:W-:Y:S01]  /*75d0*/  FFMA.FTZ R194, R13, R194, R56 ;  /* 0x000000c20dc27223 */ /* 0x000fe20000010038 */
[----:B------:R-:W-:Y:S01]  /*75e0*/  SHF.L.U32 R161, R161, 0x10, RZ ;  /* 0x00000010a1a17819 */ /* 0x000fe200000006ff */
[----:B------:R-:W-:Y:S01]  /*75f0*/  FFMA.FTZ R191, R13, R191, R58 ;  /* 0x000000bf0dbf7223 */ /* 0x000fe2000001003a */
[----:B------:R-:W-:Y:S01]  /*7600*/  PRMT R192, R162, 0x7632, R192 ;  /* 0x00007632a2c07816 */ /* 0x000fe200000000c0 */
[----:B------:R-:W-:Y:S01]  /*7610*/  FMUL.FTZ R196, R196, R11 ;  /* 0x0000000bc4c47220 */ /* 0x000fe20000410000 */
[----:B------:R-:W-:Y:S01]  /*7620*/  PRMT R195, R163, 0x7632, R195 ;  /* 0x00007632a3c37816 */ /* 0x000fe200000000c3 */
[----:B------:R-:W-:Y:S01]  /*7630*/  FFMA.FTZ R185, R13, R185, R59 ;  /* 0x000000b90db97223 */ /* 0x000fe2000001003b */
        /* <DEDUP_REMOVED lines=25> */
.L_x_10306:
        /* <DEDUP_REMOVED lines=19> */
[C---:B------:R-:W-:Y:S01]  /*7900*/  FFMA.FTZ R36, R13.reuse, R36, R52 ;  /* 0x000000240d247223 */ /* 0x040fe20000010034 */
[C---:B------:R-:W-:Y:S01]  /*7910*/  FFMA.FTZ R37, R13.reuse, R37, R53 ;  /* 0x000000250d257223 */ /* 0x040fe20000010035 */
[-CC-:B------:R-:W-:Y:S01]  /*7920*/  FFMA.FTZ R32, R170, R21.reuse, R22.reuse ;  /* 0x00000015aa207223 */ /* 0x180fe20000010016 */
[----:B------:R-:W-:Y:S01]  /*7930*/  FFMA.FTZ R33, R174, R21, R22 ;  /* 0x00000015ae217223 */ /* 0x000fe20000010016 */
[----:B------:R-:W-:Y:S01]  /*7940*/  SHF.L.U32 R160, R160, 0x10, RZ ;  /* 0x00000010a0a07819 */ /* 0x000fe200000006ff */
[----:B------:R-:W-:Y:S01]  /*7950*/  FFMA.FTZ R38, R13, R38, R54 ;  /* 0x000000260d267223 */ /* 0x000fe20000010036 */
        /* <DEDUP_REMOVED lines=10> */
[----:B------:R-:W-:Y:S01]  /*7a00*/  FFMA.FTZ R34, R171, R21, R22 ;  /* 0x00000015ab227223 */ /* 0x000fe20000010016 */
[----:B------:R-:W-:Y:S01]  /*7a10*/  FMUL.FTZ R160, R104, R165 ;  /* 0x000000a568a07220 */ /* 0x000fe20000410000 */
[----:B------:R-:W-:Y:S01]  /*7a20*/  FMUL.FTZ R164, R105, R164 ;  /* 0x000000a469a47220 */ /* 0x000fe20000410000 */
[----:B------:R-:W-:Y:S01]  /*7a30*/  PRMT R171, R162, 0x7632, R171 ;  /* 0x00007632a2ab7816 */ /* 0x000fe200000000ab */
[C---:B------:R-:W-:Y:S01]  /*7a40*/  FFMA.FTZ R32, R13.reuse, R32, R48 ;  /* 0x000000200d207223 */ /* 0x040fe20000010030 */
[----:B------:R-:W-:Y:S01]  /*7a50*/  FFMA.FTZ R33, R13, R33, R49 ;  /* 0x000000210d217223 */ /* 0x000fe20000010031 */
        /* <DEDUP_REMOVED lines=17> */
[C---:B------:R-:W-:Y:S01]  /*7b70*/  FFMA.FTZ R34, R13.reuse, R34, R50 ;  /* 0x000000220d227223 */ /* 0x040fe20000010032 */
[----:B------:R-:W-:Y:S01]  /*7b80*/  FFMA.FTZ R35, R13, R35, R51 ;  /* 0x000000230d237223 */ /* 0x000fe20000010033 */
        /* <DEDUP_REMOVED lines=16> */
.L_x_10307:
        /* <DEDUP_REMOVED lines=8> */
[C---:B------:R-:W-:Y:S01]  /*7d10*/  FFMA.FTZ R164, R13.reuse, R164, R52 ;  /* 0x000000a40da47223 */ /* 0x040fe20000010034 */
[----:B------:R-:W-:Y:S01]  /*7d20*/  FFMA.FTZ R176, R13, R176, R53 ;  /* 0x000000b00db07223 */ /* 0x000fe20000010035 */
        /* <DEDUP_REMOVED lines=12> */
[----:B------:R-:W-:Y:S01]  /*7df0*/  FFMA.FTZ R169, R13, R169, R54 ;  /* 0x000000a90da97223 */ /* 0x000fe20000010036 */
[----:B------:R-:W-:Y:S01]  /*7e00*/  F2FP.BF16.F32.PACK_AB R160, R164, R160 ;  /* 0x000000a0a4a0723e */ /* 0x000fe200000010ff */
[----:B------:R-:W-:Y:S01]  /*7e10*/  FADD.FTZ R178, R178, -R174 ;  /* 0x800000aeb2b27221 */ /* 0x000fe20000010000 */
[----:B------:R-:W-:Y:S01]  /*7e20*/  PRMT R164, R161, 0x7632, R164 ;  /* 0x00007632a1a47816 */ /* 0x000fe200000000a4 */
[----:B------:R-:W-:Y:S01]  /*7e30*/  FFMA.FTZ R170, R13, R177, R55 ;  /* 0x000000b10daa7223 */ /* 0x000fe20000010037 */
[----:B------:R-:W-:Y:S01]  /*7e40*/  FADD.FTZ R173, R173, -R171 ;  /* 0x800000abadad7221 */ /* 0x000fe20000010000 */
[----:B------:R-:W-:Y:S01]  /*7e50*/  SHF.L.U32 R165, R165, 0x10, RZ ;  /* 0x00000010a5a57819 */ /* 0x000fe200000006ff */
[----:B------:R-:W-:Y:S01]  /*7e60*/  FFMA.FTZ R172, R13, R172, R48 ;  /* 0x000000ac0dac7223 */ /* 0x000fe20000010030 */
[----:B------:R-:W-:Y:S01]  /*7e70*/  SHF.L.U32 R168, R161, 0x10, RZ ;  /* 0x00000010a1a87819 */ /* 0x000fe200000006ff */
[----:B------:R-:W-:Y:S01]  /*7e80*/  FADD.FTZ R179, R179, -R175 ;  /* 0x800000afb3b37221 */ /* 0x000fe20000010000 */
[----:B------:R-:W-:Y:S01]  /*7e90*/  PRMT R171, R162, 0x7632, R171 ;  /* 0x00007632a2ab7816 */ /* 0x000fe200000000ab */
[-C--:B------:R-:W-:Y:S01]  /*7ea0*/  FMUL.FTZ R169, R169, R11.reuse ;  /* 0x0000000ba9a97220 */ /* 0x080fe20000410000 */
[----:B------:R-:W-:Y:S01]  /*7eb0*/  SHF.L.U32 R164, R164, 0x10, RZ ;  /* 0x00000010a4a47819 */ /* 0x000fe200000006ff */
[C---:B------:R-:W-:Y:S01]  /*7ec0*/  FFMA.FTZ R178, R13.reuse, R178, R49 ;  /* 0x000000b20db27223 */ /* 0x040fe20000010031 */
[----:B------:R-:W-:Y:S01]  /*7ed0*/  FMUL.FTZ R170, R170, R11 ;  /* 0x0000000baaaa7220 */ /* 0x000fe20000410000 */
[----:B------:R-:W-:Y:S01]  /*7ee0*/  SHF.L.U32 R162, R162, 0x10, RZ ;  /* 0x00000010a2a27819 */ /* 0x000fe200000006ff */
[----:B------:R-:W-:Y:S01]  /*7ef0*/  FFMA.FTZ R173, R13, R173, R50 ;  /* 0x000000ad0dad7223 */ /* 0x000fe20000010032 */
[----:B------:R-:W-:Y:S01]  /*7f00*/  FMUL.FTZ R167, R176, R165 ;  /* 0x000000a5b0a77220 */ /* 0x000fe20000410000 */
[----:B------:R-:W-:Y:S01]  /*7f10*/  PRMT R161, R163, 0x7632, R161 ;  /* 0x00007632a3a17816 */ /* 0x000fe200000000a1 */
[----:B------:R-:W-:Y:S01]  /*7f20*/  FMUL.FTZ R174, R172, R11 ;  /* 0x0000000bacae7220 */ /* 0x000fe20000410000 */
[----:B------:R-:W-:Y:S01]  /*7f30*/  SHF.L.U32 R171, R171, 0x10, RZ ;  /* 0x00000010abab7819 */ /* 0x000fe200000006ff */
[----:B------:R-:W-:Y:S01]  /*7f40*/  FFMA.FTZ R165, R13, R179, R51 ;  /* 0x000000b30da57223 */ /* 0x000fe20000010033 */
        /* <DEDUP_REMOVED lines=20> */
.L_x_10308:
        /* <DEDUP_REMOVED lines=20> */
[C---:B------:R-:W-:Y:S01]  /*81d0*/  FFMA.FTZ R36, R13.reuse, R10, R44 ;  /* 0x0000000a0d247223 */ /* 0x040fe2000001002c */
[----:B------:R-:W-:Y:S01]  /*81e0*/  FFMA.FTZ R37, R13, R16, R45 ;  /* 0x000000100d257223 */ /* 0x000fe2000001002d */
[-CC-:B------:R-:W-:Y:S01]  /*81f0*/  FFMA.FTZ R6, R6, R21.reuse, R22.reuse ;  /* 0x0000001506067223 */ /* 0x180fe20000010016 */
[--C-:B------:R-:W-:Y:S01]  /*8200*/  FFMA.FTZ R5, R5, R21, R22.reuse ;  /* 0x0000001505057223 */ /* 0x100fe20000010016 */
[----:B------:R-:W-:Y:S01]  /*8210*/  SHF.L.U32 R160, R160, 0x10, RZ ;  /* 0x00000010a0a07819 */ /* 0x000fe200000006ff */
[----:B------:R-:W-:Y:S01]  /*8220*/  FFMA.FTZ R39, R13, R7, R47 ;  /* 0x000000070d277223 */ /* 0x000fe2000001002f */
[----:B------:R-:W-:Y:S01]  /*8230*/  SHF.L.U32 R8, R8, 0x10, RZ ;  /* 0x0000001008087819 */ /* 0x000fe200000006ff */
[-C--:B------:R-:W-:Y:S01]  /*8240*/  FMUL.FTZ R2, R36, R11.reuse ;  /* 0x0000000b24027220 */ /* 0x080fe20000410000 */
[----:B------:R-:W-:Y:S01]  /*8250*/  FMUL.FTZ R7, R37, R11 ;  /* 0x0000000b25077220 */ /* 0x000fe20000410000 */
[-CC-:B------:R-:W-:Y:S01]  /*8260*/  FFMA.FTZ R4, R4, R21.reuse, R22.reuse ;  /* 0x0000001504047223 */ /* 0x180fe20000010016 */
[----:B------:R-:W-:Y:S01]  /*8270*/  FFMA.FTZ R3, R3, R21, R22 ;  /* 0x0000001503037223 */ /* 0x000fe20000010016 */
[----:B------:R-:W-:Y:S01]  /*8280*/  FADD.FTZ R6, R15, -R6 ;  /* 0x800000060f067221 */ /* 0x000fe20000010000 */
[----:B------:R-:W-:Y:S01]  /*8290*/  FADD.FTZ R5, R18, -R5 ;  /* 0x8000000512057221 */ /* 0x000fe20000010000 */
[----:B------:R-:W-:Y:S01]  /*82a0*/  FFMA.FTZ R38, R13, R0, R46 ;  /* 0x000000000d267223 */ /* 0x000fe2000001002e */
[----:B------:R-:W-:Y:S01]  /*82b0*/  FMUL.FTZ R0, R2, R160 ;  /* 0x000000a002007220 */ /* 0x000fe20000410000 */
[----:B------:R-:W-:Y:S01]  /*82c0*/  FMUL.FTZ R8, R7, R8 ;  /* 0x0000000807087220 */ /* 0x000fe20000410000 */
[----:B------:R-:W-:Y:S01]  /*82d0*/  FADD.FTZ R4, R19, -R4 ;  /* 0x8000000413047221 */ /* 0x000fe20000010000 */
[----:B------:R-:W-:Y:S01]  /*82e0*/  FADD.FTZ R3, R20, -R3 ;  /* 0x8000000314037221 */ /* 0x000fe20000010000 */
[----:B------:R-:W-:Y:S01]  /*82f0*/  FMUL.FTZ R2, R112, R2 ;  /* 0x0000000270027220 */ /* 0x000fe20000410000 */
[----:B------:R-:W-:Y:S01]  /*8300*/  FMUL.FTZ R7, R113, R7 ;  /* 0x0000000771077220 */ /* 0x000fe20000410000 */
[----:B------:R-:W-:Y:S01]  /*8310*/  PRMT R10, R161, 0x7632, R10 ;  /* 0x00007632a10a7816 */ /* 0x000fe2000000000a */
[C---:B------:R-:W-:Y:S01]  /*8320*/  FFMA.FTZ R32, R13.reuse, R6, R40 ;  /* 0x000000060d207223 */ /* 0x040fe20000010028 */
[----:B------:R-:W-:Y:S01]  /*8330*/  PRMT R16, R162, 0x7632, R16 ;  /* 0x00007632a2107816 */ /* 0x000fe20000000010 */
[C---:B------:R-:W-:Y:S01]  /*8340*/  FFMA.FTZ R33, R13.reuse, R5, R41 ;  /* 0x000000050d217223 */ /* 0x040fe20000010029 */
[C---:B------:R-:W-:Y:S01]  /*8350*/  FFMA.FTZ R34, R13.reuse, R4, R42 ;  /* 0x000000040d227223 */ /* 0x040fe2000001002a */
[----:B------:R-:W-:Y:S01]  /*8360*/  FFMA.FTZ R35, R13, R3, R43 ;  /* 0x000000030d237223 */ /* 0x000fe2000001002b */
        /* <DEDUP_REMOVED lines=30> */
.L_x_10309:
        /* <DEDUP_REMOVED lines=12> */
[----:B------:R-:W-:Y:S01]  /*8610*/  FFMA.FTZ R10, R13, R10, R44 ;  /* 0x0000000a0d0a7223 */ /* 0x000fe2000001002c */
[----:B------:R-:W-:Y:S01]  /*8620*/  FADD.FTZ R6, R15, -R6 ;  /* 0x800000060f067221 */ /* 0x000fe20000010000 */
[C---:B------:R-:W-:Y:S01]  /*8630*/  FFMA.FTZ R9, R13.reuse, R9, R45 ;  /* 0x000000090d097223 */ /* 0x040fe2000001002d */
[C---:B------:R-:W-:Y:S01]  /*8640*/  FFMA.FTZ R8, R13.reuse, R8, R46 ;  /* 0x000000080d087223 */ /* 0x040fe2000001002e */
[C---:B------:R-:W-:Y:S01]  /*8650*/  FFMA.FTZ R2, R13.reuse, R7, R47 ;  /* 0x000000070d027223 */ /* 0x040fe2000001002f */
[C---:B-----5:R-:W-:Y:S01]  /*8660*/  PRMT R0, R160.reuse, 0x7632, R0 ;  /* 0x00007632a0007816 */ /* 0x060fe20000000000 */
[C---:B------:R-:W-:Y:S01]  /*8670*/  FFMA.FTZ R4, R13.reuse, R4, R42 ;  /* 0x000000040d047223 */ /* 0x040fe2000001002a */
[----:B------:R-:W-:Y:S01]  /*8680*/  SHF.L.U32 R160, R160, 0x10, RZ ;  /* 0x00000010a0a07819 */ /* 0x000fe200000006ff */
[----:B------:R-:W-:Y:S01]  /*8690*/  FADD.FTZ R20, R20, -R3 ;  /* 0x8000000314147221 */ /* 0x000fe20000010000 */
[-C--:B------:R-:W-:Y:S01]  /*86a0*/  FMUL.FTZ R10, R10, R11.reuse ;  /* 0x0000000b0a0a7220 */ /* 0x080fe20000410000 */
[----:B------:R-:W-:Y:S01]  /*86b0*/  FFMA.FTZ R3, R13, R6, R40 ;  /* 0x000000060d037223 */ /* 0x000fe20000010028 */
        /* <DEDUP_REMOVED lines=13> */
[C---:B------:R-:W-:Y:S01]  /*8790*/  FFMA.FTZ R15, R13.reuse, R5, R41 ;  /* 0x000000050d0f7223 */ /* 0x040fe20000010029 */
[----:B------:R-:W-:Y:S01]  /*87a0*/  F2FP.BF16.F32.PACK_AB R4, R10, R4 ;  /* 0x000000040a04723e */ /* 0x000fe200000010ff */
[----:B------:R-:W-:Y:S01]  /*87b0*/  FFMA.FTZ R13, R13, R20, R43 ;  /* 0x000000140d0d7223 */ /* 0x000fe2000001002b */
        /* <DEDUP_REMOVED lines=25> */
.L_x_10310:
[----:B------:R-:W0:Y:S01]  /*8950*/  @P1 LDC.64 R2, c[0x0][0x478] ;  /* 0x00011e00ff021b82 */ /* 0x000e220000000a00 */
[----:B------:R-:W-:Y:S01]  /*8960*/  MOV R13, 0x10 ;  /* 0x00000010000d7802 */ /* 0x000fe20000000f00 */
[----:B0-----:R-:W-:-:S04]  /*8970*/  @P1 IMAD.WIDE.U32 R2, R12, 0x20, R2 ;  /* 0x000000200c021825 */ /* 0x001fc800078e0002 */
[----:B------:R-:W-:Y:S01]  /*8980*/  IMAD.WIDE.U32 R12, R12, R13, UR18 ;  /* 0x000000120c0c7e25 */ /* 0x000fe2000f8e000d */
[----:B------:R0:W-:Y:S04]  /*8990*/  @P1 STG.E.128 desc[UR6][R2.64], R36 ;  /* 0x0000002402001986 */ /* 0x0001e8000c101d06 */
[----:B------:R0:W-:Y:S04]  /*89a0*/  @P1 STG.E.128 desc[UR6][R2.64+0x10], R32 ;  /* 0x0000102002001986 */ /* 0x0001e8000c101d06 */
[----:B------:R0:W-:Y:S02]  /*89b0*/  STG.E.128 desc[UR6][R12.64], R4 ;  /* 0x000000040c007986 */ /* 0x0001e4000c101d06 */
.L_x_10300:
        /* <DEDUP_REMOVED lines=125> */
.L_x_10287:
[----:B------:R1:W5:Y:S01]  /*9190*/  LDL.LU R44, [R1+0x74] ;  /* 0x00007400012c7983 */ /* 0x0003620000300800 */
[----:B------:R-:W-:Y:S02]  /*91a0*/  MOV R11, R214 ;  /* 0x000000d6000b7202 */ /* 0x000fe40000000f00 */
[----:B------:R-:W-:Y:S01]  /*91b0*/  MOV R10, R213 ;  /* 0x000000d5000a7202 */ /* 0x000fe20000000f00 */
[----:B------:R1:W5:Y:S01]  /*91c0*/  LDL.LU R45, [R1+0x118] ;  /* 0x00011800012d7983 */ /* 0x0003620000300800 */
[----:B------:R-:W-:Y:S02]  /*91d0*/  MOV R9, R212 ;  /* 0x000000d400097202 */ /* 0x000fe40000000f00 */
[----:B------:R-:W-:Y:S01]  /*91e0*/  MOV R8, R211 ;  /* 0x000000d300087202 */ /* 0x000fe20000000f00 */
[----:B------:R1:W5:Y:S01]  /*91f0*/  LDL.LU R250, [R1] ;  /* 0x0000000001fa7983 */ /* 0x0003620000300800 */
        /* <DEDUP_REMOVED lines=96> */
.L_x_10286:
[----:B------:R-:W-:Y:S05]  /*9800*/  BSYNC B0 ;  /* 0x0000000000007941 */ /* 0x000fea0003800000 */
.L_x_10285:
[----:B------:R-:W1:Y:S01]  /*9810*/  S2R R112, SR_TID.X ;  /* 0x0000000000707919 */ /* 0x000e620000002100 */
[----:B------:R-:W-:Y:S01]  /*9820*/  MOV R0, 0x400 ;  /* 0x0000040000007802 */ /* 0x000fe20000000f00 */
[----:B------:R-:W-:Y:S05]  /*9830*/  WARPSYNC.ALL ;  /* 0x0000000000007948 */ /* 0x000fea0003800000 */
[----:B------:R-:W2:Y:S01]  /*9840*/  S2R R3, SR_CgaCtaId ;  /* 0x0000000000037919 */ /* 0x000ea20000008800 */
[----:B------:R-:W3:Y:S01]  /*9850*/  S2UR UR13, SR_CTAID.X ;  /* 0x00000000000d79c3 */ /* 0x000ee20000002500 */
[----:B------:R-:W4:Y:S01]  /*9860*/  LDCU.128 UR20, c[0x0][0x440] ;  /* 0x00008800ff1477ac */ /* 0x000f220008000c00 */
[----:B------:R-:W4:Y:S01]  /*9870*/  LDCU.64 UR4, c[0x0][0x460] ;  /* 0x00008c00ff0477ac */ /* 0x000f220008000a00 */
[----:B-1----:R-:W-:-:S05]  /*9880*/  SHF.R.U32.HI R2, RZ, 0x5, R112 ;  /* 0x00000005ff027819 */ /* 0x002fca0000011670 */
[----:B------:R-:W-:Y:S01]  /*9890*/  IMAD R243, R2, 0xa0, R243 ;  /* 0x000000a002f37824 */ /* 0x000fe200078e02f3 */
[----:B--2---:R-:W-:-:S04]  /*98a0*/  LEA R0, R3, R0, 0x18 ;  /* 0x0000000003007211 */ /* 0x004fc800078ec0ff */
        /* <DEDUP_REMOVED lines=15> */
[----:B------:R-:W0:Y:S04]  /*99a0*/  LDS R61, [R0+0x1400] ;  /* 0x00140000003d7984 */ /* 0x000e280000000800 */
        /* <DEDUP_REMOVED lines=10> */
[----:B--2---:R-:W-:-:S03]  /*9a50*/  FADD.FTZ R3, RZ, R3 ;  /* 0x00000003ff037221 */ /* 0x004fc60000010000 */
[----:B------:R-:W2:Y:S01]  /*9a60*/  LDS R52, [R0+0xc00] ;  /* 0x000c000000347984 */ /* 0x000ea20000000800 */
[----:B0-----:R-:W-:-:S03]  /*9a70*/  FADD.FTZ R2, R2, R61 ;  /* 0x0000003d02027221 */ /* 0x001fc60000010000 */
[----:B------:R-:W0:Y:S01]  /*9a80*/  LDS R71, [R0+0x2000] ;  /* 0x0020000000477984 */ /* 0x000e220000000800 */
        /* <DEDUP_REMOVED lines=20> */
[----:B0-----:R-:W-:-:S03]  /*9bd0*/  FADD.FTZ R52, R52, R71 ;  /* 0x0000004734347221 */ /* 0x001fc60000010000 */
[----:B------:R-:W0:Y:S01]  /*9be0*/  LDS R87, [R0+0x3000] ;  /* 0x0030000000577984 */ /* 0x000e220000000800 */
        /* <DEDUP_REMOVED lines=20> */
[----:B0-----:R-:W-:-:S03]  /*9d30*/  FADD.FTZ R46, R46, R87 ;  /* 0x000000572e2e7221 */ /* 0x001fc60000010000 */
[----:B------:R-:W0:Y:S01]  /*9d40*/  LDS R104, [R0+0x4600] ;  /* 0x0046000000687984 */ /* 0x000e220000000800 */
        /* <DEDUP_REMOVED lines=12> */
[----:B-1----:R-:W-:Y:S01]  /*9e10*/  FADD.FTZ R45, R45, R102 ;  /* 0x000000662d2d7221 */ /* 0x002fe20000010000 */
[----:B--2---:R-:W-:Y:S01]  /*9e20*/  FADD.FTZ R105, R46, R105 ;  /* 0x000000692e697221 */ /* 0x004fe20000010000 */
[----:B0-----:R-:W-:Y:S01]  /*9e30*/  FADD.FTZ R47, R47, R104 ;  /* 0x000000682f2f7221 */ /* 0x001fe20000010000 */
[----:B------:R-:W-:Y:S01]  /*9e40*/  STS.128 [R243], R248 ;  /* 0x000000f8f3007388 */ /* 0x000fe20000000c00 */
[----:B----4-:R-:W-:-:S03]  /*9e50*/  FADD.FTZ R107, R52, R107 ;  /* 0x0000006b346b7221 */ /* 0x010fc60000010000 */
[----:B------:R0:W-:Y:S01]  /*9e60*/  STS.128 [R243+0x10], R48 ;  /* 0x00001030f3007388 */ /* 0x0001e20000000c00 */
[----:B---3--:R-:W-:-:S03]  /*9e70*/  FADD.FTZ R53, R53, R106 ;  /* 0x0000006a35357221 */ /* 0x008fc60000010000 */
        /* <DEDUP_REMOVED lines=40> */
[----:B------:R-:W-:-:S03]  /*a100*/  FADD.FTZ R3, RZ, R3 ;  /* 0x00000003ff037221 */ /* 0x000fc60000010000 */
[----:B------:R-:W4:Y:S04]  /*a110*/  LDS R69, [R0+0x2600] ;  /* 0x0026000000457984 */ /* 0x000f280000000800 */
        /* <DEDUP_REMOVED lines=30> */
[----:B------:R-:W-:Y:S01]  /*a300*/  LDS R66, [R0+0x4600] ;  /* 0x0046000000427984 */ /* 0x000fe20000000800 */
        /* <DEDUP_REMOVED lines=154> */
.L_x_10288:
        /* <DEDUP_REMOVED lines=8> */
.L_x_10313:
[----:B------:R-:W-:Y:S05]  /*ad30*/  BSYNC B2 ;  /* 0x0000000000027941 */ /* 0x000fea0003800000 */
.L_x_10312:
        /* <DEDUP_REMOVED lines=8> */
.L_x_10314:
[----:B------:R-:W-:Y:S01]  /*adc0*/  MOV R239, R21 ;  /* 0x0000001500ef7202 */ /* 0x000fe20000000f00 */
[----:B------:R-:W-:Y:S02]  /*add0*/  HFMA2 R163, -RZ, RZ, 0, 1.1920928955078125e-07 ;  /* 0x00000002ffa37431 */ /* 0x000fe400000001ff */
[----:B------:R-:W-:-:S07]  /*ade0*/  FADD.FTZ R22, R22, R240 ;  /* 0x000000f016167221 */ /* 0x000fce0000010000 */
[----:B------:R-:W-:Y:S05]  /*adf0*/  WARPSYNC.COLLECTIVE R161, `(.L_x_10315) ;  /* 0x00000000a1087348 */ /* 0x000fea0003c00000 */
[----:B------:R0:W1:Y:S02]  /*ae00*/  SHFL.BFLY P3, R240, R239, R163, R162 ;  /* 0x0c0000a3eff07389 */ /* 0x00006400000600a2 */
[----:B01----:R-:W-:Y:S05]  /*ae10*/  ENDCOLLECTIVE ;  /* 0x000000000000791b */ /* 0x003fea0003800000 */
.L_x_10315:
[----:B------:R-:W-:Y:S01]  /*ae20*/  MOV R239, R22 ;  /* 0x0000001600ef7202 */ /* 0x000fe20000000f00 */
[----:B------:R-:W-:-:S07]  /*ae30*/  FADD.FTZ R21, R21, R240 ;  /* 0x000000f015157221 */ /* 0x000fce0000010000 */
[----:B------:R-:W-:Y:S05]  /*ae40*/  WARPSYNC.COLLECTIVE R161, `(.L_x_10316) ;  /* 0x00000000a1087348 */ /* 0x000fea0003c00000 */
[----:B------:R0:W1:Y:S02]  /*ae50*/  SHFL.BFLY P3, R240, R239, R163, R162 ;  /* 0x0c0000a3eff07389 */ /* 0x00006400000600a2 */
[----:B01----:R-:W-:Y:S05]  /*ae60*/  ENDCOLLECTIVE ;  /* 0x000000000000791b */ /* 0x003fea0003800000 */
.L_x_10316:
[----:B------:R-:W-:Y:S01]  /*ae70*/  MOV R239, R21 ;  /* 0x0000001500ef7202 */ /* 0x000fe20000000f00 */
[----:B------:R-:W-:Y:S02]  /*ae80*/  HFMA2 R163, -RZ, RZ, 0, 2.384185791015625e-07 ;  /* 0x00000004ffa37431 */ /* 0x000fe400000001ff */
[----:B------:R-:W-:-:S07]  /*ae90*/  FADD.FTZ R22, R22, R240 ;  /* 0x000000f016167221 */ /* 0x000fce0000010000 */
[----:B------:R-:W-:Y:S05]  /*aea0*/  WARPSYNC.COLLECTIVE R161, `(.L_x_10317) ;  /* 0x00000000a1087348 */ /* 0x000fea0003c00000 */
[----:B------:R0:W1:Y:S02]  /*aeb0*/  SHFL.BFLY P3, R240, R239, R163, R162 ;  /* 0x0c0000a3eff07389 */ /* 0x00006400000600a2 */
[----:B01----:R-:W-:Y:S05]  /*aec0*/  ENDCOLLECTIVE ;  /* 0x000000000000791b */ /* 0x003fea0003800000 */
.L_x_10317:
[----:B------:R-:W-:Y:S01]  /*aed0*/  MOV R239, R22 ;  /* 0x0000001600ef7202 */ /* 0x000fe20000000f00 */
[----:B------:R-:W-:-:S07]  /*aee0*/  FADD.FTZ R21, R21, R240 ;  /* 0x000000f015157221 */ /* 0x000fce0000010000 */
[----:B------:R-:W-:Y:S05]  /*aef0*/  WARPSYNC.COLLECTIVE R161, `(.L_x_10318) ;  /* 0x00000000a1087348 */ /* 0x000fea0003c00000 */
[----:B------:R0:W1:Y:S02]  /*af00*/  SHFL.BFLY P3, R240, R239, R163, R162 ;  /* 0x0c0000a3eff07389 */ /* 0x00006400000600a2 */
[----:B01----:R-:W-:Y:S05]  /*af10*/  ENDCOLLECTIVE ;  /* 0x000000000000791b */ /* 0x003fea0003800000 */
.L_x_10318:
[----:B------:R-:W-:Y:S01]  /*af20*/  MOV R239, R21 ;  /* 0x0000001500ef7202 */ /* 0x000fe20000000f00 */
[----:B------:R-:W-:Y:S02]  /*af30*/  HFMA2 R163, -RZ, RZ, 0, 4.76837158203125e-07 ;  /* 0x00000008ffa37431 */ /* 0x000fe400000001ff */
[----:B------:R-:W-:-:S07]  /*af40*/  FADD.FTZ R22, R22, R240 ;  /* 0x000000f016167221 */ /* 0x000fce0000010000 */
[----:B------:R-:W-:Y:S05]  /*af50*/  WARPSYNC.COLLECTIVE R161, `(.L_x_10319) ;  /* 0x00000000a1087348 */ /* 0x000fea0003c00000 */
[----:B------:R0:W1:Y:S02]  /*af60*/  SHFL.BFLY P3, R240, R239, R163, R162 ;  /* 0x0c0000a3eff07389 */ /* 0x00006400000600a2 */
[----:B01----:R-:W-:Y:S05]  /*af70*/  ENDCOLLECTIVE ;  /* 0x000000000000791b */ /* 0x003fea0003800000 */
.L_x_10319:
[----:B------:R-:W-:Y:S01]  /*af80*/  MOV R239, R22 ;  /* 0x0000001600ef7202 */ /* 0x000fe20000000f00 */
[----:B------:R-:W-:-:S07]  /*af90*/  FADD.FTZ R21, R21, R240 ;  /* 0x000000f015157221 */ /* 0x000fce0000010000 */
[----:B------:R-:W-:Y:S05]  /*afa0*/  WARPSYNC.COLLECTIVE R161, `(.L_x_10320) ;  /* 0x00000000a1087348 */ /* 0x000fea0003c00000 */
[----:B------:R0:W1:Y:S02]  /*afb0*/  SHFL.BFLY P3, R240, R239, R163, R162 ;  /* 0x0c0000a3eff07389 */ /* 0x00006400000600a2 */
[----:B01----:R-:W-:Y:S05]  /*afc0*/  ENDCOLLECTIVE ;  /* 0x000000000000791b */ /* 0x003fea0003800000 */
.L_x_10320:
[----:B------:R-:W-:Y:S01]  /*afd0*/  MOV R239, R21 ;  /* 0x0000001500ef7202 */ /* 0x000fe20000000f00 */
[----:B------:R-:W-:Y:S02]  /*afe0*/  HFMA2 R163, -RZ, RZ, 0, 9.5367431640625e-07 ;  /* 0x00000010ffa37431 */ /* 0x000fe400000001ff */
[----:B------:R-:W-:-:S07]  /*aff0*/  FADD.FTZ R22, R22, R240 ;  /* 0x000000f016167221 */ /* 0x000fce0000010000 */
[----:B------:R-:W-:Y:S05]  /*b000*/  WARPSYNC.COLLECTIVE R161, `(.L_x_10321) ;  /* 0x00000000a1087348 */ /* 0x000fea0003c00000 */
[----:B------:R0:W1:Y:S02]  /*b010*/  SHFL.BFLY P3, R240, R239, R163, R162 ;  /* 0x0c0000a3eff07389 */ /* 0x00006400000600a2 */
[----:B01----:R-:W-:Y:S05]  /*b020*/  ENDCOLLECTIVE ;  /* 0x000000000000791b */ /* 0x003fea0003800000 */
.L_x_10321:
[----:B------:R-:W-:Y:S02]  /*b030*/  MOV R239, R22 ;  /* 0x0000001600ef7202 */ /* 0x000fe40000000f00 */
[----:B------:R-:W-:-:S07]  /*b040*/  MOV R160, R240 ;  /* 0x000000f000a07202 */ /* 0x000fce0000000f00 */
[----:B------:R-:W-:Y:S05]  /*b050*/  WARPSYNC.COLLECTIVE R161, `(.L_x_10322) ;  /* 0x00000000a1087348 */ /* 0x000fea0003c00000 */
[----:B------:R0:W1:Y:S02]  /*b060*/  SHFL.BFLY P3, R240, R239, R163, R162 ;  /* 0x0c0000a3eff07389 */ /* 0x00006400000600a2 */
[----:B01----:R-:W-:Y:S05]  /*b070*/  ENDCOLLECTIVE ;  /* 0x000000000000791b */ /* 0x003fea0003800000 */
.L_x_10322:
[----:B------:R-:W-:Y:S01]  /*b080*/  MOV R161, R240 ;  /* 0x000000f000a17202 */ /* 0x000fe20000000f00 */
[----:B------:R-:W-:Y:S06]  /*b090*/  BRA `(.L_x_10323) ;  /* 0xffffff8000347947 */ /* 0x000fec000383ffff */
.L_x_10324:
        /* <DEDUP_REMOVED lines=14> */
.L_x_25437:


//--------------------- .text._ZN10layer_norm13ln_bwd_kernelINS_13Kernel_traitsIf13__nv_bfloat16fS2_fjLj1280ELj1ELj4ELj1ELj16ENS_18Kernel_traits_baseILj1280EfS2_fS2_fjLj128EEEEELb0ELb1ELb1ELb0EEEvNS_9BwdParamsE --------------------------
	.section	.text._ZN10layer_norm13ln_bwd_kernelINS_13Kernel_traitsIf13__nv_bfloat16fS2_fjLj1280ELj1ELj4ELj1ELj16ENS_18Kernel_traits_baseILj1280EfS2_fS2_fjLj128EEEEELb0ELb1ELb1ELb0EEEvNS_9BwdParamsE,"ax",@progbits
	.align	128
        .global         _ZN10layer_norm13ln_bwd_kernelINS_13Kernel_traitsIf13__nv_bfloat16fS2_fjLj1280ELj1ELj4ELj1ELj16ENS_18Kernel_traits_baseILj1280EfS2_fS2_fjLj128EEEEELb0ELb1ELb1ELb0EEEvNS_9BwdParamsE
        .type           _ZN10layer_norm13ln_bwd_kernelINS_13Kernel_traitsIf13__nv_bfloat16fS2_fjLj1280ELj1ELj4ELj1ELj16ENS_18Kernel_traits_baseILj1280EfS2_fS2_fjLj128EEEEELb0ELb1ELb1ELb0EEEvNS_9BwdParamsE,@function
        .size           _ZN10layer_norm13ln_bwd_kernelINS_13Kernel_traitsIf13__nv_bfloat16fS2_fjLj1280ELj1ELj4ELj1ELj16ENS_18Kernel_traits_baseILj1280EfS2_fS2_fjLj128EEEEELb0ELb1ELb1ELb0EEEvNS_9BwdParamsE,(.L_x_25438 - _ZN10layer_norm13ln_bwd_kernelINS_13Kernel_traitsIf13__nv_bfloat16fS2_fjLj1280ELj1ELj4ELj1ELj16ENS_18Kernel_traits_baseILj1280EfS2_fS2_fjLj128EEEEELb0ELb1ELb1ELb0EEEvNS_9BwdParamsE)
        .other          _ZN10layer_norm13ln_bwd_kernelINS_13Kernel_traitsIf13__nv_bfloat16fS2_fjLj1280ELj1ELj4ELj1ELj16ENS_18Kernel_traits_baseILj1280EfS2_fS2_fjLj128EEEEELb0ELb1ELb1ELb0EEEvNS_9BwdParamsE,@"STO_CUDA_ENTRY STV_DEFAULT"
_ZN10layer_norm13ln_bwd_kernelINS_13Kernel_traitsIf13__nv_bfloat16fS2_fjLj1280ELj1ELj4ELj1ELj16ENS_18Kernel_traits_baseILj1280EfS2_fS2_fjLj128EEEEELb0ELb1ELb1ELb0EEEvNS_9BwdParamsE:
.text._ZN10layer_norm13ln_bwd_kernelINS_13Kernel_traitsIf13__nv_bfloat16fS2_fjLj1280ELj1ELj4ELj1ELj16ENS_18Kernel_traits_baseILj1280EfS2_fS2_fjLj128EEEEELb0ELb1ELb1ELb0EEEvNS_9BwdParamsE:
        /* <DEDUP_REMOVED lines=111> */
[----:B------:R-:W-:Y:S04]  /*06f0*/  @P0 STL.64 [R1+0x1b0], R110 ;  /* 0x0001b06e01000387 */ /* 0x000fe80000100a00 */
        /* <DEDUP_REMOVED lines=76> */
[----:B------:R-:W-:Y:S02]  /*0bc0*/  CS2R R80, SRZ ;  /* 0x0000000000507805 */ /* 0x000fe4000001ff00 */
[----:B------:R-:W-:Y:S02]  /*0bd0*/  CS2R R82, SRZ ;  /* 0x0000000000527805 */ /* 0x000fe4000001ff00 */
[----:B------:R-:W-:Y:S02]  /*0be0*/  CS2R R84, SRZ ;  /* 0x0000000000547805 */ /* 0x000fe4000001ff00 */
[----:B------:R-:W-:-:S02]  /*0bf0*/  CS2R R86, SRZ ;  /* 0x0000000000567805 */ /* 0x000fc4000001ff00 */
[----:B---3--:R-:W-:Y:S02]  /*0c00*/  CS2R R72, SRZ ;  /* 0x0000000000487805 */ /* 0x008fe4000001ff00 */
[----:B----4-:R-:W-:Y:S02]  /*0c10*/  CS2R R74, SRZ ;  /* 0x00000000004a7805 */ /* 0x010fe4000001ff00 */
        /* <DEDUP_REMOVED lines=10> */
[----:B0-----:R-:W-:Y:S06]  /*0cc0*/  @P0 BRA `(.L_x_10326) ;  /* 0x000000c800b00947 */ /* 0x001fec0003800000 */
        /* <DEDUP_REMOVED lines=88> */
.L_x_10524:
        /* <DEDUP_REMOVED lines=27> */
[----:B-1----:R-:W-:-:S02]  /*1400*/  IADD3 R2, PT, PT, R5, -0x1, RZ ;  /* 0xffffffff05027810 */ /* 0x002fc40007ffe0ff */
[C---:B------:R-:W-:Y:S02]  /*1410*/  ISETP.GE.U32.AND P3, PT, R7.reuse, 0x80, PT ;  /* 0x000000800700780c */ /* 0x040fe40003f66070 */
[----:B------:R-:W-:Y:S01]  /*1420*/  ISETP.GE.U32.AND P4, PT, R7, 0xa0, PT ;  /* 0x000000a00700780c */ /* 0x000fe20003f86070 */
[----:B------:R-:W-:Y:S01]  /*1430*/  IMAD R2, R2, R12, RZ ;  /* 0x0000000c02027224 */ /* 0x000fe200078e02ff */
[----:B----4-:R-:W-:-:S04]  /*1440*/  SHF.R.S32.HI R12, RZ, 0x1f, R11 ;  /* 0x0000001fff0c7819 */ /* 0x010fc8000001140b */
[----:B------:R-:W-:Y:S02]  /*1450*/  LEA.HI R11, R12, R11, RZ, 0x3 ;  /* 0x0000000b0c0b7211 */ /* 0x000fe400078f18ff */
[----:B------:R-:W-:-:S04]  /*1460*/  SHF.R.S32.HI R12, RZ, 0x1f, R2 ;  /* 0x0000001fff0c7819 */ /* 0x000fc80000011402 */
[----:B------:R-:W-:Y:S02]  /*1470*/  LEA.HI R2, R12, R2, RZ, 0x3 ;  /* 0x000000020c027211 */ /* 0x000fe400078f18ff */
[----:B------:R-:W-:Y:S02]  /*1480*/  MOV R12, RZ ;  /* 0x000000ff000c7202 */ /* 0x000fe40000000f00 */
[----:B---3--:R-:W-:-:S04]  /*1490*/  LOP3.LUT R181, R180, 0x1f, RZ, 0xc0, !PT ;  /* 0x0000001fb4b57812 */ /* 0x008fc800078ec0ff */
[-C--:B------:R-:W-:Y:S01]  /*14a0*/  LEA.HI.SX32 R180, R11, R181.reuse, 0x1d ;  /* 0x000000b50bb47211 */ /* 0x080fe200078feaff */
[----:B------:R1:W-:Y:S01]  /*14b0*/  STL [R1+0x28], R181 ;  /* 0x000028b501007387 */ /* 0x0003e20000100800 */
[----:B------:R-:W-:Y:S02]  /*14c0*/  LEA.HI.SX32 R195, R2, R181, 0x1d ;  /* 0x000000b502c37211 */ /* 0x000fe400078feaff */
[----:B------:R-:W-:Y:S01]  /*14d0*/  MOV R11, RZ ;  /* 0x000000ff000b7202 */ /* 0x000fe20000000f00 */
[----:B------:R1:W-:Y:S01]  /*14e0*/  STL [R1+0x2c], R180 ;  /* 0x00002cb401007387 */ /* 0x0003e20000100800 */
[----:B------:R-:W-:Y:S02]  /*14f0*/  MOV R2, R180 ;  /* 0x000000b400027202 */ /* 0x000fe40000000f00 */
[----:B--2---:R-:W-:Y:S01]  /*1500*/  FSEL R3, R3, RZ, !P0 ;  /* 0x000000ff03037208 */ /* 0x004fe20004000000 */
[----:B-1----:R-:W-:Y:S06]  /*1510*/  @!P6 BRA `(.L_x_10330) ;  /* 0x000000080004e947 */ /* 0x002fec0003800000 */
[----:B------:R-:W1:Y:S01]  /*1520*/  LDC.64 R12, c[0x0][0x428] ;  /* 0x00010a00ff0c7b82 */ /* 0x000e620000000a00 */
[----:B------:R2:W-:Y:S07]  /*1530*/  STL [R1+0x1bc], R6 ;  /* 0x0001bc0601007387 */ /* 0x0005ee0000100800 */
[----:B------:R-:W3:Y:S01]  /*1540*/  LDC.64 R180, c[0x0][0x3a8] ;  /* 0x0000ea00ffb47b82 */ /* 0x000ee20000000a00 */
[----:B------:R-:W-:Y:S01]  /*1550*/  ISETP.NE.U32.AND P0, PT, RZ, UR10, PT ;  /* 0x0000000aff007c0c */ /* 0x000fe2000bf05070 */
[----:B--2---:R-:W2:Y:S01]  /*1560*/  LDL.LU R6, [R1+0x64] ;  /* 0x0000640001067983 */ /* 0x004ea20000300800 */
[----:B-1----:R-:W-:-:S04]  /*1570*/  IMAD.WIDE.U32 R12, R195, 0x10, R12 ;  /* 0x00000010c30c7825 */ /* 0x002fc800078e000c */
[----:B---3--:R-:W-:Y:S02]  /*1580*/  IMAD.WIDE.U32 R180, R2, 0x20, R180 ;  /* 0x0000002002b47825 */ /* 0x008fe400078e00b4 */
[----:B------:R-:W3:Y:S04]  /*1590*/  LDG.E.128 R12, desc[UR6][R12.64] ;  /* 0x000000060c0c7981 */ /* 0x000ee8000c1e1d00 */
[----:B------:R-:W4:Y:S01]  /*15a0*/  LDG.E.128 R8, desc[UR6][R180.64] ;  /* 0x00000006b4087981 */ /* 0x000f22000c1e1d00 */
[----:B------:R-:W-:-:S03]  /*15b0*/  ISETP.NE.AND.EX P0, PT, RZ, UR11, PT, P0 ;  /* 0x0000000bff007c0c */ /* 0x000fc6000bf05300 */
[----:B------:R-:W2:Y:S04]  /*15c0*/  LDL R217, [R1+0x1a8] ;  /* 0x0001a80001d97983 */ /* 0x000ea80000100800 */
[----:B------:R-:W2:Y:S04]  /*15d0*/  LDL.LU R250, [R1+0x10c] ;  /* 0x00010c0001fa7983 */ /* 0x000ea80000300800 */
[----:B------:R-:W2:Y:S02]  /*15e0*/  LDG.E.128 R180, desc[UR6][R180.64+0x10] ;  /* 0x00001006b4b47981 */ /* 0x000ea4000c1e1d00 */
[----:B------:R-:W1:Y:S02]  /*15f0*/  @P0 LDC.64 R184, c[0x0][0x438] ;  /* 0x00010e00ffb80b82 */ /* 0x000e640000000a00 */
[----:B------:R-:W2:Y:S04]  /*1600*/  LDL R251, [R1+0x1b0] ;  /* 0x0001b00001fb7983 */ /* 0x000ea80000100800 */
[----:B------:R0:W-:Y:S04]  /*1610*/  STL [R1+0x1b8], R5 ;  /* 0x0001b80501007387 */ /* 0x0001e80000100800 */
[----:B0-----:R-:W2:Y:S04]  /*1620*/  LDL.LU R5, [R1+0x54] ;  /* 0x0000540001057983 */ /* 0x001ea80000300800 */
[----:B------:R-:W2:Y:S01]  /*1630*/  LDL R248, [R1+0x198] ;  /* 0x0001980001f87983 */ /* 0x000ea20000100800 */
[----:B-1----:R-:W-:-:S03]  /*1640*/  @P0 IMAD.WIDE.U32 R184, R2, 0x20, R184 ;  /* 0x0000002002b80825 */ /* 0x002fc600078e00b8 */
[----:B------:R-:W2:Y:S04]  /*1650*/  LDL R246, [R1+0x1a0] ;  /* 0x0001a00001f67983 */ /* 0x000ea80000100800 */
[----:B------:R-:W5:Y:S04]  /*1660*/  @P0 LDG.E.128 R140, desc[UR6][R184.64] ;  /* 0x00000006b88c0981 */ /* 0x000f68000c1e1d00 */
[----:B------:R0:W5:Y:S04]  /*1670*/  @P0 LDG.E.128 R144, desc[UR6][R184.64+0x10] ;  /* 0x00001006b8900981 */ /* 0x000168000c1e1d00 */
[----:B------:R-:W2:Y:S04]  /*1680*/  LDL.LU R249, [R1+0x70] ;  /* 0x0000700001f97983 */ /* 0x000ea80000300800 */
[----:B------:R-:W2:Y:S01]  /*1690*/  LDL R247, [R1+0x1b4] ;  /* 0x0001b40001f77983 */ /* 0x000ea20000100800 */
[----:B---3--:R-:W-:-:S02]  /*16a0*/  PRMT R189, R13, 0x7632, R189 ;  /* 0x000076320dbd7816 */ /* 0x008fc400000000bd */
[----:B0-----:R-:W-:Y:S01]  /*16b0*/  SHF.L.U32 R185, R13, 0x10, RZ ;  /* 0x000000100db97819 */ /* 0x001fe200000006ff */
[C---:B----4-:R-:W-:Y:S01]  /*16c0*/  FADD.FTZ R184, -R3.reuse, R11 ;  /* 0x0000000b03b87221 */ /* 0x050fe20000010100 */
[C---:B--2---:R-:W-:Y:S01]  /*16d0*/  FADD.FTZ R13, -R3.reuse, R180 ;  /* 0x000000b4030d7221 */ /* 0x044fe20000010100 */
[C---:B------:R-:W-:Y:S01]  /*16e0*/  FADD.FTZ R11, -R3.reuse, R181 ;  /* 0x000000b5030b7221 */ /* 0x040fe20000010100 */
[----:B------:R-:W2:Y:S04]  /*16f0*/  LDL.LU R180, [R1+0x6c] ;  /* 0x00006c0001b47983 */ /* 0x000ea80000300800 */
[----:B------:R-:W3:Y:S01]  /*1700*/  LDL.LU R181, [R1+0x104] ;  /* 0x0001040001b57983 */ /* 0x000ee20000300800 */
[C---:B------:R-:W-:Y:S01]  /*1710*/  PRMT R188, R12.reuse, 0x7632, R188 ;  /* 0x000076320cbc7816 */ /* 0x040fe200000000bc */
[C---:B------:R-:W-:Y:S01]  /*1720*/  FADD.FTZ R0, -R3.reuse, R8 ;  /* 0x0000000803007221 */ /* 0x040fe20000010100 */
[C---:B------:R-:W-:Y:S01]  /*1730*/  FADD.FTZ R9, -R3.reuse, R9 ;  /* 0x0000000903097221 */ /* 0x040fe20000010100 */
[----:B------:R-:W-:Y:S01]  /*1740*/  SHF.L.U32 R12, R12, 0x10, RZ ;  /* 0x000000100c0c7819 */ /* 0x000fe200000006ff */
[C---:B------:R-:W-:Y:S01]  /*1750*/  FADD.FTZ R8, -R3.reuse, R10 ;  /* 0x0000000a03087221 */ /* 0x040fe20000010100 */
[C---:B-----5:R-:W-:Y:S01]  /*1760*/  FMUL.FTZ R0, R4.reuse, R0 ;  /* 0x0000000004007220 */ /* 0x060fe20000410000 */
[----:B------:R-:W-:Y:S01]  /*1770*/  FMUL.FTZ R10, R4, R9 ;  /* 0x00000009040a7220 */ /* 0x000fe20000410000 */
[----:B------:R-:W-:Y:S01]  /*1780*/  PRMT R190, R14, 0x7632, R190 ;  /* 0x000076320ebe7816 */ /* 0x000fe200000000be */
[----:B------:R-:W-:Y:S01]  /*1790*/  FMUL.FTZ R9, R4, R8 ;  /* 0x0000000804097220 */ /* 0x000fe20000410000 */
[----:B------:R-:W-:Y:S01]  /*17a0*/  SHF.L.U32 R186, R14, 0x10, RZ ;  /* 0x000000100eba7819 */ /* 0x000fe200000006ff */
[----:B------:R-:W-:Y:S01]  /*17b0*/  FADD.FTZ R6, R6, R12 ;  /* 0x0000000c06067221 */ /* 0x000fe20000010000 */
[----:B------:R-:W-:Y:S01]  /*17c0*/  FADD.FTZ R14, -R3, R182 ;  /* 0x000000b6030e7221 */ /* 0x000fe20000010100 */
[C---:B------:R-:W-:Y:S01]  /*17d0*/  PRMT R191, R15.reuse, 0x7632, R191 ;  /* 0x000076320fbf7816 */ /* 0x040fe200000000bf */
[----:B------:R-:W4:Y:S01]  /*17e0*/  LDL.LU R182, [R1+0xf4] ;  /* 0x0000f40001b67983 */ /* 0x000f220000300800 */
[----:B------:R-:W-:Y:S01]  /*17f0*/  SHF.L.U32 R187, R15, 0x10, RZ ;  /* 0x000000100fbb7819 */ /* 0x000fe200000006ff */
[----:B------:R-:W-:Y:S01]  /*1800*/  FMUL.FTZ R8, R4, R184 ;  /* 0x000000b804087220 */ /* 0x000fe20000410000 */
[----:B------:R-:W-:Y:S01]  /*1810*/  SHF.L.U32 R15, R188, 0x10, RZ ;  /* 0x00000010bc0f7819 */ /* 0x000fe200000006ff */
[----:B------:R-:W4:Y:S01]  /*1820*/  LDL R184, [R1+0x1a4] ;  /* 0x0001a40001b87983 */ /* 0x000f220000100800 */
[----:B------:R-:W-:Y:S01]  /*1830*/  FFMA.FTZ R250, R9, R185, R250 ;  /* 0x000000b909fa7223 */ /* 0x000fe200000100fa */
[----:B------:R-:W-:-:S02]  /*1840*/  FMUL.FTZ R217, R217, R12 ;  /* 0x0000000cd9d97220 */ /* 0x000fc40000410000 */
[----:B------:R-:W4:Y:S04]  /*1850*/  LDL.LU R188, [R1+0x100] ;  /* 0x0001000001bc7983 */ /* 0x000f280000300800 */
[----:B------:R0:W-:Y:S04]  /*1860*/  STL [R1+0x64], R6 ;  /* 0x0000640601007387 */ /* 0x0001e80000100800 */
[----:B0-----:R1:W5:Y:S01]  /*1870*/  LDL.LU R6, [R1+0x1bc] ;  /* 0x0001bc0001067983 */ /* 0x0013620000300800 */
[----:B--2---:R-:W-:Y:S01]  /*1880*/  FADD.FTZ R180, R180, R185 ;  /* 0x000000b9b4b47221 */ /* 0x004fe20000010000 */
[----:B---3--:R-:W-:Y:S01]  /*1890*/  FFMA.FTZ R181, R0, R12, R181 ;  /* 0x0000000c00b57223 */ /* 0x008fe200000100b5 */
[----:B------:R-:W-:-:S02]  /*18a0*/  SHF.L.U32 R12, R189, 0x10, RZ ;  /* 0x00000010bd0c7819 */ /* 0x000fc400000006ff */
[----:B------:R-:W2:Y:S04]  /*18b0*/  LDL.LU R189, [R1+0x60] ;  /* 0x0000600001bd7983 */ /* 0x000ea80000300800 */
[----:B------:R-:W-:Y:S04]  /*18c0*/  STL [R1+0x104], R181 ;  /* 0x000104b501007387 */ /* 0x000fe80000100800 */
[----:B------:R0:W-:Y:S04]  /*18d0*/  STL [R1+0x10c], R250 ;  /* 0x00010cfa01007387 */ /* 0x0001e80000100800 */
[----:B------:R3:W-:Y:S01]  /*18e0*/  STL [R1+0x6c], R180 ;  /* 0x00006cb401007387 */ /* 0x0007e20000100800 */
[----:B0-----:R-:W-:-:S03]  /*18f0*/  FMUL.FTZ R250, R251, R185 ;  /* 0x000000b9fbfa7220 */ /* 0x001fc60000410000 */
[----:B------:R-:W2:Y:S01]  /*1900*/  LDL.LU R185, [R1+0xfc] ;  /* 0x0000fc0001b97983 */ /* 0x000ea20000300800 */
[----:B---3--:R-:W-:-:S03]  /*1910*/  SHF.L.U32 R180, R190, 0x10, RZ ;  /* 0x00000010beb47819 */ /* 0x008fc600000006ff */
[----:B------:R-:W3:Y:S04]  /*1920*/  LDL.LU R251, [R1+0x68] ;  /* 0x0000680001fb7983 */ /* 0x000ee80000300800 */
[----:B------:R-:W3:Y:S04]  /*1930*/  LDL R181, [R1+0x1ac] ;  /* 0x0001ac0001b57983 */ /* 0x000ee80000100800 */
[----:B------:R-:W3:Y:S01]  /*1940*/  LDL.LU R190, [R1+0x5c] ;  /* 0x00005c0001be7983 */ /* 0x000ee20000300800 */
[----:B------:R-:W-:Y:S01]  /*1950*/  FMUL.FTZ R13, R4, R13 ;  /* 0x0000000d040d7220 */ /* 0x000fe20000410000 */
[----:B------:R-:W-:-:S03]  /*1960*/  FADD.FTZ R5, R5, R186 ;  /* 0x000000ba05057221 */ /* 0x000fc60000010000 */
[----:B----4-:R-:W-:Y:S02]  /*1970*/  FFMA.FTZ R182, R13, R186, R182 ;  /* 0x000000ba0db67223 */ /* 0x010fe400000100b6 */
[----:B------:R0:W-:Y:S01]  /*1980*/  STL [R1+0x54], R5 ;  /* 0x0000540501007387 */ /* 0x0001e20000100800 */
[----:B------:R-:W-:Y:S01]  /*1990*/  FMUL.FTZ R14, R4, R14 ;  /* 0x0000000e040e7220 */ /* 0x000fe20000410000 */
[----:B------:R-:W-:Y:S02]  /*19a0*/  FMUL.FTZ R246, R246, R187 ;  /* 0x000000bbf6f67220 */ /* 0x000fe40000410000 */
[----:B0-----:R1:W5:Y:S04]  /*19b0*/  LDL.LU R5, [R1+0x1b8] ;  /* 0x0001b80001057983 */ /* 0x0013680000300800 */
[----:B------:R0:W-:Y:S02]  /*19c0*/  STL [R1+0xf4], R182 ;  /* 0x0000f4b601007387 */ /* 0x0001e40000100800 */
[----:B0-----:R-:W-:-:S02]  /*19d0*/  SHF.L.U32 R182, R191, 0x10, RZ ;  /* 0x00000010bfb67819 */ /* 0x001fc400000006ff */
[----:B------:R-:W4:Y:S01]  /*19e0*/  LDL.LU R191, [R1+0x110] ;  /* 0x0001100001bf7983 */ /* 0x000f220000300800 */
[----:B------:R-:W-:Y:S01]  /*19f0*/  FMUL.FTZ R248, R248, R186 ;  /* 0x000000baf8f87220 */ /* 0x000fe20000410000 */
[----:B--2---:R-:W-:Y:S01]  /*1a00*/  FFMA.FTZ R185, R14, R187, R185 ;  /* 0x000000bb0eb97223 */ /* 0x004fe200000100b9 */
[----:B---3--:R-:W-:-:S05]  /*1a10*/  FADD.FTZ R190, R190, R187 ;  /* 0x000000bbbebe7221 */ /* 0x008fca0000010000 */
[----:B------:R0:W-:Y:S04]  /*1a20*/  STL [R1+0x5c], R190 ;  /* 0x00005cbe01007387 */ /* 0x0001e80000100800 */
[----:B0-----:R-:W2:Y:S04]  /*1a30*/  LDL.LU R190, [R1+0x58] ;  /* 0x0000580001be7983 */ /* 0x001ea80000300800 */
[----:B------:R-:W3:Y:S04]  /*1a40*/  LDL.LU R187, [R1+0x108] ;  /* 0x0001080001bb7983 */ /* 0x000ee80000300800 */
[----:B------:R0:W-:Y:S04]  /*1a50*/  STL [R1+0xfc], R185 ;  /* 0x0000fcb901007387 */ /* 0x0001e80000100800 */
[----:B------:R-:W2:Y:S04]  /*1a60*/  LDL.LU R186, [R1+0xf8] ;  /* 0x0000f80001ba7983 */ /* 0x000ea80000300800 */
[----:B0-----:R-:W2:Y:S01]  /*1a70*/  LDL R185, [R1+0x19c] ;  /* 0x00019c0001b97983 */ /* 0x001ea20000100800 */
[----:B------:R-:W-:Y:S01]  /*1a80*/  FADD.FTZ R251, R251, R15 ;  /* 0x0000000ffbfb7221 */ /* 0x000fe20000010000 */
[----:B----4-:R-:W-:Y:S01]  /*1a90*/  FFMA.FTZ R191, R8, R12, R191 ;  /* 0x0000000c08bf7223 */ /* 0x010fe200000100bf */
[----:B------:R-:W-:-:S03]  /*1aa0*/  FADD.FTZ R249, R249, R12 ;  /* 0x0000000cf9f97221 */ /* 0x000fc60000010000 */
[----:B------:R0:W-:Y:S02]  /*1ab0*/  STL [R1+0x68], R251 ;  /* 0x000068fb01007387 */ /* 0x0001e40000100800 */
[----:B0-----:R-:W-:Y:S01]  /*1ac0*/  FMUL.FTZ R251, R181, R15 ;  /* 0x0000000fb5fb7220 */ /* 0x001fe20000410000 */
[----:B------:R-:W-:-:S04]  /*1ad0*/  FADD.FTZ R181, RZ, R217 ;  /* 0x000000d9ffb57221 */ /* 0x000fc80000010000 */
[----:B------:R-:W-:Y:S01]  /*1ae0*/  FADD.FTZ R181, R181, R251 ;  /* 0x000000fbb5b57221 */ /* 0x000fe20000010000 */
[----:B------:R-:W-:Y:S01]  /*1af0*/  FADD.FTZ R183, -R3, R183 ;  /* 0x000000b703b77221 */ /* 0x000fe20000010100 */
[----:B------:R-:W-:-:S03]  /*1b00*/  FADD.FTZ R189, R189, R182 ;  /* 0x000000b6bdbd7221 */ /* 0x000fc60000010000 */
[----:B------:R-:W-:-:S04]  /*1b10*/  FMUL.FTZ R183, R4, R183 ;  /* 0x000000b704b77220 */ /* 0x000fc80000410000 */
[----:B------:R-:W-:Y:S01]  /*1b20*/  FFMA.FTZ R188, R183, R182, R188 ;  /* 0x000000b6b7bc7223 */ /* 0x000fe200000100bc */
[----:B------:R-:W-:Y:S02]  /*1b30*/  IADD3 R195, PT, PT, R195, 0x20, RZ ;  /* 0x00000020c3c37810 */ /* 0x000fe40007ffe0ff */
[----:B------:R-:W-:Y:S01]  /*1b40*/  IADD3 R2, PT, PT, R2, 0x20, RZ ;  /* 0x0000002002027810 */ /* 0x000fe20007ffe0ff */
[----:B---3--:R-:W-:Y:S01]  /*1b50*/  FFMA.FTZ R187, R10, R15, R187 ;  /* 0x0000000f0abb7223 */ /* 0x008fe200000100bb */
[----:B------:R-:W-:-:S04]  /*1b60*/  FFMA.FTZ R15, R0, R217, RZ ;  /* 0x000000d9000f7223 */ /* 0x000fc800000100ff */
[----:B------:R-:W-:Y:S01]  /*1b70*/  STL [R1+0x108], R187 ;  /* 0x000108bb01007387 */ /* 0x000fe20000100800 */
[----:B------:R-:W-:-:S03]  /*1b80*/  FFMA.FTZ R15, R10, R251, R15 ;  /* 0x000000fb0a0f7223 */ /* 0x000fc6000001000f */
[----:B------:R-:W-:Y:S04]  /*1b90*/  STL [R1+0x110], R191 ;  /* 0x000110bf01007387 */ /* 0x000fe80000100800 */
[----:B------:R0:W-:Y:S01]  /*1ba0*/  STL [R1+0x70], R249 ;  /* 0x000070f901007387 */ /* 0x0001e20000100800 */
[----:B--2---:R-:W-:Y:S01]  /*1bb0*/  FADD.FTZ R190, R190, R180 ;  /* 0x000000b4bebe7221 */ /* 0x004fe20000010000 */
[----:B0-----:R-:W-:Y:S01]  /*1bc0*/  FMUL.FTZ R249, R247, R12 ;  /* 0x0000000cf7f97220 */ /* 0x001fe20000410000 */
[----:B------:R-:W-:Y:S01]  /*1bd0*/  FADD.FTZ R12, R181, R250 ;  /* 0x000000fab50c7221 */ /* 0x000fe20000010000 */
[----:B------:R-:W-:Y:S01]  /*1be0*/  FFMA.FTZ R181, R9, R250, R15 ;  /* 0x000000fa09b57223 */ /* 0x000fe2000001000f */
[----:B------:R-:W-:Y:S01]  /*1bf0*/  FMUL.FTZ R15, R4, R11 ;  /* 0x0000000b040f7220 */ /* 0x000fe20000410000 */
[----:B------:R-:W-:-:S03]  /*1c00*/  FMUL.FTZ R247, R185, R180 ;  /* 0x000000b4b9f77220 */ /* 0x000fc60000410000 */
[----:B------:R-:W-:Y:S01]  /*1c10*/  FFMA.FTZ R186, R15, R180, R186 ;  /* 0x000000b40fba7223 */ /* 0x000fe200000100ba */
[----:B------:R1:W-:Y:S01]  /*1c20*/  STL [R1+0x58], R190 ;  /* 0x000058be01007387 */ /* 0x0003e20000100800 */
[----:B------:R-:W-:-:S03]  /*1c30*/  FMUL.FTZ R180, R184, R182 ;  /* 0x000000b6b8b47220 */ /* 0x000fc60000410000 */
[----:B------:R1:W-:Y:S04]  /*1c40*/  STL [R1+0xf8], R186 ;  /* 0x0000f8ba01007387 */ /* 0x0003e80000100800 */
[----:B------:R1:W-:Y:S04]  /*1c50*/  STL [R1+0x8], R183 ;  /* 0x000008b701007387 */ /* 0x0003e80000100800 */
[----:B------:R1:W-:Y:S04]  /*1c60*/  STL [R1+0x60], R189 ;  /* 0x000060bd01007387 */ /* 0x0003e80000100800 */
        /* <DEDUP_REMOVED lines=11> */
[----:B-1----:R-:W-:-:S07]  /*1d20*/  FFMA.FTZ R11, R183, R180, R11 ;  /* 0x000000b4b70b7223 */ /* 0x002fce000001000b */
.L_x_10330:
[----:B------:R-:W-:Y:S05]  /*1d30*/  BSYNC.RECONVERGENT B2 ;  /* 0x0000000000027941 */ /* 0x000fea0003800200 */
.L_x_10329:
[----:B------:R-:W-:Y:S04]  /*1d40*/  BSSY.RECONVERGENT B2, `(.L_x_10331) ;  /* 0x0000083000027945 */ /* 0x000fe80003800200 */
[----:B------:R-:W-:Y:S05]  /*1d50*/  @!P5 BRA `(.L_x_10332) ;  /* 0x000000080004d947 */ /* 0x000fea0003800000 */
[----:B------:R-:W1:Y:S01]  /*1d60*/  LDC.64 R180, c[0x0][0x428] ;  /* 0x00010a00ffb47b82 */ /* 0x000e620000000a00 */
[----:B------:R-:W2:Y:S04]  /*1d70*/  LDL R245, [R1+0x188] ;  /* 0x0001880001f57983 */ /* 0x000ea80000100800 */
[----:B------:R-:W3:Y:S03]  /*1d80*/  LDL.LU R243, [R1+0xec] ;  /* 0x0000ec0001f37983 */ /* 0x000ee60000300800 */
[----:B------:R-:W4:Y:S01]  /*1d90*/  LDC.64 R184, c[0x0][0x3a8] ;  /* 0x0000ea00ffb87b82 */ /* 0x000f220000000a00 */
[----:B------:R-:W3:Y:S04]  /*1da0*/  LDL R244, [R1+0x190] ;  /* 0x0001900001f47983 */ /* 0x000ee80000100800 */
[----:B------:R-:W3:Y:S04]  /*1db0*/  LDL R241, [R1+0x178] ;  /* 0x0001780001f17983 */ /* 0x000ee80000100800 */
[----:B-----5:R0:W-:Y:S01]  /*1dc0*/  STL [R1+0x1bc], R5 ;  /* 0x0001bc0501007387 */ /* 0x0201e20000100800 */
[----:B-1----:R-:W-:-:S03]  /*1dd0*/  IMAD.WIDE.U32 R180, R195, 0x10, R180 ;  /* 0x00000010c3b47825 */ /* 0x002fc600078e00b4 */
[----:B0-----:R-:W3:Y:S04]  /*1de0*/  LDL.LU R5, [R1+0x4c] ;  /* 0x00004c0001057983 */ /* 0x001ee80000300800 */
[----:B------:R-:W2:Y:S01]  /*1df0*/  LDG.E.128 R180, desc[UR6][R180.64] ;  /* 0x00000006b4b47981 */ /* 0x000ea2000c1e1d00 */
[----:B----4-:R-:W-:-:S03]  /*1e00*/  IMAD.WIDE.U32 R184, R2, 0x20, R184 ;  /* 0x0000002002b87825 */ /* 0x010fc600078e00b8 */
[----:B------:R0:W-:Y:S04]  /*1e10*/  STL [R1+0x1b8], R0 ;  /* 0x0001b80001007387 */ /* 0x0001e80000100800 */
[----:B------:R-:W4:Y:S04]  /*1e20*/  LDG.E.128 R16, desc[UR6][R184.64] ;  /* 0x00000006b8107981 */ /* 0x000f28000c1e1d00 */
[----:B0-----:R-:W3:Y:S04]  /*1e30*/  LDL.LU R0, [R1+0xe4] ;  /* 0x0000e40001007983 */ /* 0x001ee80000300800 */
[----:B------:R-:W4:Y:S04]  /*1e40*/  LDG.E.128 R184, desc[UR6][R184.64+0x10] ;  /* 0x00001006b8b87981 */ /* 0x000f28000c1e1d00 */
[----:B------:R-:W3:Y:S04]  /*1e50*/  LDL R242, [R1+0x194] ;  /* 0x0001940001f27983 */ /* 0x000ee80000100800 */
[----:B------:R-:W3:Y:S01]  /*1e60*/  LDL R240, [R1+0x17c] ;  /* 0x00017c0001f07983 */ /* 0x000ee20000100800 */
[----:B------:R-:W-:-:S04]  /*1e70*/  ISETP.NE.U32.AND P0, PT, RZ, UR10, PT ;  /* 0x0000000aff007c0c */ /* 0x000fc8000bf05070 */
[----:B------:R-:W-:-:S13]  /*1e80*/  ISETP.NE.AND.EX P0, PT, RZ, UR11, PT, P0 ;  /* 0x0000000bff007c0c */ /* 0x000fda000bf05300 */
[----:B------:R-:W0:Y:S01]  /*1e90*/  @P0 LDC.64 R188, c[0x0][0x438] ;  /* 0x00010e00ffbc0b82 */ /* 0x000e220000000a00 */
[C---:B--2---:R-:W-:Y:S02]  /*1ea0*/  PRMT R239, R183.reuse, 0x7632, R239 ;  /* 0x00007632b7ef7816 */ /* 0x044fe400000000ef */
[----:B------:R-:W-:Y:S01]  /*1eb0*/  SHF.L.U32 R191, R183, 0x10, RZ ;  /* 0x00000010b7bf7819 */ /* 0x000fe200000006ff */
[----:B----4-:R-:W-:Y:S02]  /*1ec0*/  FADD.FTZ R183, -R3, R184 ;  /* 0x000000b803b77221 */ /* 0x010fe40000010100 */
[----:B------:R-:W2:Y:S01]  /*1ed0*/  LDL.LU R184, [R1+0x44] ;  /* 0x0000440001b87983 */ /* 0x000ea20000300800 */
[----:B0-----:R-:W-:-:S04]  /*1ee0*/  @P0 IMAD.WIDE.U32 R188, R2, 0x20, R188 ;  /* 0x0000002002bc0825 */ /* 0x001fc800078e00bc */
[C---:B------:R-:W-:Y:S01]  /*1ef0*/  FADD.FTZ R16, -R3.reuse, R16 ;  /* 0x0000001003107221 */ /* 0x040fe20000010100 */
[----:B------:R-:W5:Y:S03]  /*1f00*/  @P0 LDG.E.128 R148, desc[UR6][R188.64] ;  /* 0x00000006bc940981 */ /* 0x000f66000c1e1d00 */
[----:B------:R-:W-:Y:S01]  /*1f10*/  FMUL.FTZ R16, R4, R16 ;  /* 0x0000001004107220 */ /* 0x000fe20000410000 */
[----:B------:R0:W5:Y:S01]  /*1f20*/  @P0 LDG.E.128 R152, desc[UR6][R188.64+0x10] ;  /* 0x00001006bc980981 */ /* 0x000162000c1e1d00 */
[C---:B------:R-:W-:Y:S02]  /*1f30*/  PRMT R194, R182.reuse, 0x7632, R194 ;  /* 0x00007632b6c27816 */ /* 0x040fe400000000c2 */
[----:B------:R-:W-:Y:S01]  /*1f40*/  SHF.L.U32 R190, R182, 0x10, RZ ;  /* 0x00000010b6be7819 */ /* 0x000fe200000006ff */
[C---:B------:R-:W-:Y:S01]  /*1f50*/  FADD.FTZ R182, -R3.reuse, R186 ;  /* 0x000000ba03b67221 */ /* 0x040fe20000010100 */
[C---:B------:R-:W-:Y:S01]  /*1f60*/  PRMT R192, R180.reuse, 0x7632, R192 ;  /* 0x00007632b4c07816 */ /* 0x040fe200000000c0 */
[----:B------:R-:W4:Y:S01]  /*1f70*/  LDL.LU R186, [R1+0xd4] ;  /* 0x0000d40001ba7983 */ /* 0x000f220000300800 */
[----:B0-----:R-:W-:Y:S01]  /*1f80*/  SHF.L.U32 R188, R180, 0x10, RZ ;  /* 0x00000010b4bc7819 */ /* 0x001fe200000006ff */
[----:B------:R-:W-:Y:S01]  /*1f90*/  FADD.FTZ R180, -R3, R187 ;  /* 0x000000bb03b47221 */ /* 0x000fe20000010100 */
[----:B------:R-:W-:Y:S01]  /*1fa0*/  PRMT R193, R181, 0x7632, R193 ;  /* 0x00007632b5c17816 */ /* 0x000fe200000000c1 */
[----:B------:R-:W4:Y:S02]  /*1fb0*/  LDL R187, [R1+0x184] ;  /* 0x0001840001bb7983 */ /* 0x000f240000100800 */
[-C--:B---3--:R-:W-:Y:S01]  /*1fc0*/  FFMA.FTZ R0, R16, R188.reuse, R0 ;  /* 0x000000bc10007223 */ /* 0x088fe20000010000 */
[----:B------:R-:W-:Y:S01]  /*1fd0*/  FMUL.FTZ R245, R245, R188 ;  /* 0x000000bcf5f57220 */ /* 0x000fe20000410000 */
[----:B--2---:R-:W-:-:S02]  /*1fe0*/  FADD.FTZ R184, R184, R188 ;  /* 0x000000bcb8b87221 */ /* 0x004fc40000010000 */
[----:B------:R-:W2:Y:S04]  /*1ff0*/  LDL.LU R188, [R1+0xd8] ;  /* 0x0000d80001bc7983 */ /* 0x000ea80000300800 */
[----:B------:R0:W-:Y:S04]  /*2000*/  STL [R1+0x44], R184 ;  /* 0x000044b801007387 */ /* 0x0001e80000100800 */
[----:B------:R-:W-:Y:S01]  /*2010*/  STL [R1+0xe4], R0 ;  /* 0x0000e40001007387 */ /* 0x000fe20000100800 */
[----:B0-----:R-:W-:-:S03]  /*2020*/  SHF.L.U32 R184, R193, 0x10, RZ ;  /* 0x00000010c1b87819 */ /* 0x001fc600000006ff */
[----:B------:R-:W3:Y:S01]  /*2030*/  LDL.LU R193, [R1+0x34] ;  /* 0x0000340001c17983 */ /* 0x000ee20000300800 */
[----:B------:R-:W-:Y:S01]  /*2040*/  FADD.FTZ R18, -R3, R18 ;  /* 0x0000001203127221 */ /* 0x000fe20000010100 */
[----:B------:R-:W-:-:S03]  /*2050*/  SHF.L.U32 R189, R181, 0x10, RZ ;  /* 0x00000010b5bd7819 */ /* 0x000fc600000006ff */
[----:B------:R-:W-:Y:S02]  /*2060*/  FMUL.FTZ R18, R4, R18 ;  /* 0x0000001204127220 */ /* 0x000fe40000410000 */
[----:B------:R-:W-:Y:S02]  /*2070*/  FADD.FTZ R5, R5, R189 ;  /* 0x000000bd05057221 */ /* 0x000fe40000010000 */
[----:B------:R-:W-:Y:S01]  /*2080*/  FFMA.FTZ R243, R18, R189, R243 ;  /* 0x000000bd12f37223 */ /* 0x000fe200000100f3 */
[----:B------:R-:W-:Y:S01]  /*2090*/  FADD.FTZ R181, -R3, R185 ;  /* 0x000000b903b57221 */ /* 0x000fe20000010100 */
[----:B------:R-:W-:Y:S01]  /*20a0*/  SHF.L.U32 R185, R192, 0x10, RZ ;  /* 0x00000010c0b97819 */ /* 0x000fe200000006ff */
[----:B------:R-:W-:Y:S02]  /*20b0*/  FMUL.FTZ R192, R4, R183 ;  /* 0x000000b704c07220 */ /* 0x000fe40000410000 */
[----:B------:R0:W-:Y:S04]  /*20c0*/  STL [R1+0xec], R243 ;  /* 0x0000ecf301007387 */ /* 0x0001e80000100800 */
[----:B------:R1:W-:Y:S01]  /*20d0*/  STL [R1+0x4c], R5 ;  /* 0x00004c0501007387 */ /* 0x0003e20000100800 */
[----:B----4-:R-:W-:Y:S01]  /*20e0*/  FFMA.FTZ R186, R192, R190, R186 ;  /* 0x000000bec0ba7223 */ /* 0x010fe200000100ba */
[----:B------:R-:W-:Y:S01]  /*20f0*/  SHF.L.U32 R183, R194, 0x10, RZ ;  /* 0x00000010c2b77819 */ /* 0x000fe200000006ff */
[----:B0-----:R-:W-:-:S02]  /*2100*/  FMUL.FTZ R243, R244, R189 ;  /* 0x000000bdf4f37220 */ /* 0x001fc40000410000 */
[----:B------:R-:W4:Y:S01]  /*2110*/  LDL.LU R189, [R1+0x3c] ;  /* 0x00003c0001bd7983 */ /* 0x000f220000300800 */
[----:B------:R-:W-:-:S03]  /*2120*/  FMUL.FTZ R241, R241, R190 ;  /* 0x000000bef1f17220 */ /* 0x000fc60000410000 */
[----:B-1----:R-:W2:Y:S04]  /*2130*/  LDL.LU R5, [R1+0xe8] ;  /* 0x0000e80001057983 */ /* 0x002ea80000300800 */
[----:B------:R-:W2:Y:S04]  /*2140*/  LDL.LU R0, [R1+0x48] ;  /* 0x0000480001007983 */ /* 0x000ea80000300800 */
[----:B------:R-:W2:Y:S04]  /*2150*/  LDL R244, [R1+0x18c] ;  /* 0x00018c0001f47983 */ /* 0x000ea80000100800 */
[----:B------:R-:W2:Y:S01]  /*2160*/  LDL.LU R194, [R1+0x50] ;  /* 0x0000500001c27983 */ /* 0x000ea20000300800 */
[----:B---3--:R-:W-:-:S03]  /*2170*/  FADD.FTZ R193, R193, R190 ;  /* 0x000000bec1c17221 */ /* 0x008fc60000010000 */
[----:B------:R-:W3:Y:S04]  /*2180*/  LDL.LU R190, [R1+0xf0] ;  /* 0x0000f00001be7983 */ /* 0x000ee80000300800 */
[----:B------:R0:W-:Y:S04]  /*2190*/  STL [R1+0x34], R193 ;  /* 0x000034c101007387 */ /* 0x0001e80000100800 */
[----:B------:R1:W-:Y:S01]  /*21a0*/  STL [R1+0xd4], R186 ;  /* 0x0000d4ba01007387 */ /* 0x0003e20000100800 */
[----:B0-----:R-:W-:Y:S01]  /*21b0*/  FMUL.FTZ R193, R4, R182 ;  /* 0x000000b604c17220 */ /* 0x001fe20000410000 */
[----:B-1----:R-:W-:-:S02]  /*21c0*/  SHF.L.U32 R186, R239, 0x10, RZ ;  /* 0x00000010efba7819 */ /* 0x002fc400000006ff */
[----:B------:R-:W3:Y:S04]  /*21d0*/  LDL R239, [R1+0x180] ;  /* 0x0001800001ef7983 */ /* 0x000ee80000100800 */
[----:B------:R-:W3:Y:S01]  /*21e0*/  LDL.LU R182, [R1+0xdc] ;  /* 0x0000dc0001b67983 */ /* 0x000ee20000300800 */
[----:B------:R-:W-:Y:S01]  /*21f0*/  FADD.FTZ R17, -R3, R17 ;  /* 0x0000001103117221 */ /* 0x000fe20000010100 */
[----:B----4-:R-:W-:-:S03]  /*2200*/  FADD.FTZ R189, R189, R191 ;  /* 0x000000bfbdbd7221 */ /* 0x010fc60000010000 */
[----:B------:R-:W-:-:S04]  /*2210*/  FMUL.FTZ R17, R4, R17 ;  /* 0x0000001104117220 */ /* 0x000fc80000410000 */
[-C--:B--2---:R-:W-:Y:S01]  /*2220*/  FFMA.FTZ R5, R17, R185.reuse, R5 ;  /* 0x000000b911057223 */ /* 0x084fe20000010005 */
[----:B------:R-:W-:Y:S01]  /*2230*/  FADD.FTZ R0, R0, R185 ;  /* 0x000000b900007221 */ /* 0x000fe20000010000 */
[----:B------:R0:W-:Y:S01]  /*2240*/  STL [R1+0x3c], R189 ;  /* 0x00003cbd01007387 */ /* 0x0001e20000100800 */
[----:B------:R-:W-:-:S03]  /*2250*/  FMUL.FTZ R244, R244, R185 ;  /* 0x000000b9f4f47220 */ /* 0x000fc60000410000 */
[----:B0-----:R-:W2:Y:S04]  /*2260*/  LDL.LU R189, [R1+0x38] ;  /* 0x0000380001bd7983 */ /* 0x001ea80000300800 */
[----:B------:R0:W-:Y:S04]  /*2270*/  STL [R1+0xe8], R5 ;  /* 0x0000e80501007387 */ /* 0x0001e80000100800 */
[----:B0-----:R1:W5:Y:S04]  /*2280*/  LDL.LU R5, [R1+0x1bc] ;  /* 0x0001bc0001057983 */ /* 0x0013680000300800 */
[----:B------:R0:W-:Y:S04]  /*2290*/  STL [R1+0x48], R0 ;  /* 0x0000480001007387 */ /* 0x0001e80000100800 */
[----:B0-----:R1:W5:Y:S04]  /*22a0*/  LDL.LU R0, [R1+0x1b8] ;  /* 0x0001b80001007983 */ /* 0x0013680000300800 */
[----:B------:R-:W4:Y:S01]  /*22b0*/  LDL.LU R185, [R1+0x40] ;  /* 0x0000400001b97983 */ /* 0x000f220000300800 */
[----:B---3--:R-:W-:-:S05]  /*22c0*/  FFMA.FTZ R182, R193, R191, R182 ;  /* 0x000000bfc1b67223 */ /* 0x008fca00000100b6 */
[----:B------:R0:W-:Y:S04]  /*22d0*/  STL [R1+0xdc], R182 ;  /* 0x0000dcb601007387 */ /* 0x0001e80000100800 */
[----:B0-----:R-:W3:Y:S01]  /*22e0*/  LDL.LU R182, [R1+0xe0] ;  /* 0x0000e00001b67983 */ /* 0x001ee20000300800 */
[----:B------:R-:W-:-:S04]  /*22f0*/  FADD.FTZ R19, -R3, R19 ;  /* 0x0000001303137221 */ /* 0x000fc80000010100 */
[----:B------:R-:W-:Y:S01]  /*2300*/  FMUL.FTZ R19, R4, R19 ;  /* 0x0000001304137220 */ /* 0x000fe20000410000 */
[----:B------:R-:W-:-:S03]  /*2310*/  FADD.FTZ R194, R194, R184 ;  /* 0x000000b8c2c27221 */ /* 0x000fc60000010000 */
[----:B------:R-:W-:-:S05]  /*2320*/  FFMA.FTZ R190, R19, R184, R190 ;  /* 0x000000b813be7223 */ /* 0x000fca00000100be */
[----:B------:R-:W-:Y:S04]  /*2330*/  STL [R1+0xf0], R190 ;  /* 0x0000f0be01007387 */ /* 0x000fe80000100800 */
[----:B------:R0:W-:Y:S01]  /*2340*/  STL [R1+0x50], R194 ;  /* 0x000050c201007387 */ /* 0x0001e20000100800 */
[----:B--2---:R-:W-:Y:S01]  /*2350*/  FADD.FTZ R189, R189, R183 ;  /* 0x000000b7bdbd7221 */ /* 0x004fe20000010000 */
[----:B------:R-:W-:Y:S01]  /*2360*/  FMUL.FTZ R180, R4, R180 ;  /* 0x000000b404b47220 */ /* 0x000fe20000410000 */
[----:B------:R-:W-:Y:S01]  /*2370*/  FADD.FTZ R12, R12, R245 ;  /* 0x000000f50c0c7221 */ /* 0x000fe20000010000 */
[----:B------:R-:W-:Y:S01]  /*2380*/  FFMA.FTZ R11, R16, R245, R11 ;  /* 0x000000f5100b7223 */ /* 0x000fe2000001000b */
[----:B0-----:R-:W-:-:S04]  /*2390*/  FMUL.FTZ R194, R4, R181 ;  /* 0x000000b504c27220 */ /* 0x001fc80000410000 */
[----:B------:R-:W-:Y:S01]  /*23a0*/  FFMA.FTZ R188, R194, R183, R188 ;  /* 0x000000b7c2bc7223 */ /* 0x000fe200000100bc */
[----:B------:R1:W-:Y:S01]  /*23b0*/  STL [R1+0x38], R189 ;  /* 0x000038bd01007387 */ /* 0x0003e20000100800 */
[----:B------:R-:W-:Y:S01]  /*23c0*/  FMUL.FTZ R181, R187, R186 ;  /* 0x000000babbb57220 */ /* 0x000fe20000410000 */
[----:B------:R-:W-:Y:S01]  /*23d0*/  FADD.FTZ R12, R12, R244 ;  /* 0x000000f40c0c7221 */ /* 0x000fe20000010000 */
[----:B----4-:R-:W-:Y:S01]  /*23e0*/  FADD.FTZ R185, R185, R186 ;  /* 0x000000bab9b97221 */ /* 0x010fe20000010000 */
[----:B------:R-:W-:Y:S01]  /*23f0*/  FFMA.FTZ R11, R17, R244, R11 ;  /* 0x000000f4110b7223 */ /* 0x000fe2000001000b */
[----:B------:R1:W-:Y:S01]  /*2400*/  STL [R1+0xd8], R188 ;  /* 0x0000d8bc01007387 */ /* 0x0003e20000100800 */
[----:B------:R-:W-:-:S03]  /*2410*/  FMUL.FTZ R242, R242, R184 ;  /* 0x000000b8f2f27220 */ /* 0x000fc60000410000 */
[----:B------:R1:W-:Y:S01]  /*2420*/  STL [R1+0x4], R180 ;  /* 0x000004b401007387 */ /* 0x0003e20000100800 */
[----:B------:R-:W-:Y:S01]  /*2430*/  FADD.FTZ R12, R12, R243 ;  /* 0x000000f30c0c7221 */ /* 0x000fe20000010000 */
[----:B------:R-:W-:Y:S02]  /*2440*/  FFMA.FTZ R11, R18, R243, R11 ;  /* 0x000000f3120b7223 */ /* 0x000fe4000001000b */
[----:B------:R1:W-:Y:S01]  /*2450*/  STL [R1+0x40], R185 ;  /* 0x000040b901007387 */ /* 0x0003e20000100800 */
[----:B------:R-:W-:Y:S01]  /*2460*/  FADD.FTZ R12, R12, R242 ;  /* 0x000000f20c0c7221 */ /* 0x000fe20000010000 */
[----:B------:R-:W-:Y:S01]  /*2470*/  FFMA.FTZ R11, R19, R242, R11 ;  /* 0x000000f2130b7223 */ /* 0x000fe2000001000b */
[----:B------:R-:W-:Y:S02]  /*2480*/  FMUL.FTZ R240, R240, R183 ;  /* 0x000000b7f0f07220 */ /* 0x000fe40000410000 */
[----:B------:R-:W-:Y:S01]  /*2490*/  FADD.FTZ R12, R12, R241 ;  /* 0x000000f10c0c7221 */ /* 0x000fe20000010000 */
[----:B------:R-:W-:Y:S01]  /*24a0*/  FFMA.FTZ R11, R192, R241, R11 ;  /* 0x000000f1c00b7223 */ /* 0x000fe2000001000b */
[----:B------:R-:W-:-:S02]  /*24b0*/  FMUL.FTZ R239, R239, R191 ;  /* 0x000000bfefef7220 */ /* 0x000fc40000410000 */
[----:B------:R-:W-:Y:S01]  /*24c0*/  FADD.FTZ R12, R12, R240 ;  /* 0x000000f00c0c7221 */ /* 0x000fe20000010000 */
[----:B------:R-:W-:-:S03]  /*24d0*/  FFMA.FTZ R11, R194, R240, R11 ;  /* 0x000000f0c20b7223 */ /* 0x000fc6000001000b */
[----:B------:R-:W-:Y:S01]  /*24e0*/  FADD.FTZ R12, R12, R239 ;  /* 0x000000ef0c0c7221 */ /* 0x000fe20000010000 */
[----:B------:R-:W-:Y:S01]  /*24f0*/  FFMA.FTZ R11, R193, R239, R11 ;  /* 0x000000efc10b7223 */ /* 0x000fe2000001000b */
[----:B------:R-:W-:Y:S02]  /*2500*/  IADD3 R195, PT, PT, R195, 0x20, RZ ;  /* 0x00000020c3c37810 */ /* 0x000fe40007ffe0ff */
[----:B------:R-:W-:Y:S01]  /*2510*/  IADD3 R2, PT, PT, R2, 0x20, RZ ;  /* 0x0000002002027810 */ /* 0x000fe20007ffe0ff */
[----:B------:R-:W-:Y:S01]  /*2520*/  FADD.FTZ R12, R12, R181 ;  /* 0x000000b50c0c7221 */ /* 0x000fe20000010000 */
[C---:B------:R-:W-:Y:S01]  /*2530*/  FFMA.FTZ R11, R180.reuse, R181, R11 ;  /* 0x000000b5b40b7223 */ /* 0x040fe2000001000b */
[----:B---3--:R-:W-:-:S05]  /*2540*/  FFMA.FTZ R182, R180, R186, R182 ;  /* 0x000000bab4b67223 */ /* 0x008fca00000100b6 */
[----:B------:R1:W-:Y:S04]  /*2550*/  STL [R1+0xe0], R182 ;  /* 0x0000e0b601007387 */ /* 0x0003e80000100800 */
[----:B------:R1:W-:Y:S02]  /*2560*/  STL [R1+0x1c], R181 ;  /* 0x00001cb501007387 */ /* 0x0003e40000100800 */
.L_x_10332:
[----:B------:R-:W-:Y:S05]  /*2570*/  BSYNC.RECONVERGENT B2 ;  /* 0x0000000000027941 */ /* 0x000fea0003800200 */
.L_x_10331:
[----:B------:R-:W-:Y:S04]  /*2580*/  BSSY.RECONVERGENT B2, `(.L_x_10333) ;  /* 0x000006f000027945 */ /* 0x000fe80003800200 */
[----:B------:R-:W-:Y:S05]  /*2590*/  @!P2 BRA `(.L_x_10334) ;  /* 0x0000000400b4a947 */ /* 0x000fea0003800000 */
[----:B-1----:R-:W1:Y:S01]  /*25a0*/  LDC.64 R184, c[0x0][0x428] ;  /* 0x00010a00ffb87b82 */ /* 0x002e620000000a00 */
[----:B------:R-:W2:Y:S04]  /*25b0*/  LDL R238, [R1+0x168] ;  /* 0x0001680001ee7983 */ /* 0x000ea80000100800 */
[----:B------:R-:W3:Y:S03]  /*25c0*/  LDL R236, [R1+0x170] ;  /* 0x0001700001ec7983 */ /* 0x000ee60000100800 */
[----:B------:R-:W4:Y:S01]  /*25d0*/  LDC.64 R188, c[0x0][0x3a8] ;  /* 0x0000ea00ffbc7b82 */ /* 0x000f220000000a00 */
[----:B------:R-:W3:Y:S01]  /*25e0*/  LDL R237, [R1+0x16c] ;  /* 0x00016c0001ed7983 */ /* 0x000ee20000100800 */
[----:B-1----:R-:W-:-:S06]  /*25f0*/  IMAD.WIDE.U32 R184, R195, 0x10, R184 ;  /* 0x00000010c3b87825 */ /* 0x002fcc00078e00b8 */
[----:B------:R-:W2:Y:S01]  /*2600*/  LDG.E.128 R184, desc[UR6][R184.64] ;  /* 0x00000006b8b87981 */ /* 0x000ea2000c1e1d00 */
[----:B----4-:R-:W-:-:S05]  /*2610*/  IMAD.WIDE.U32 R188, R2, 0x20, R188 ;  /* 0x0000002002bc7825 */ /* 0x010fca00078e00bc */
[----:B------:R-:W4:Y:S04]  /*2620*/  LDG.E.128 R180, desc[UR6][R188.64] ;  /* 0x00000006bcb47981 */ /* 0x000f28000c1e1d00 */
[----:B------:R-:W3:Y:S01]  /*2630*/  LDG.E.128 R188, desc[UR6][R188.64+0x10] ;  /* 0x00001006bcbc7981 */ /* 0x000ee2000c1e1d00 */
[----:B------:R-:W-:-:S04]  /*2640*/  ISETP.NE.U32.AND P0, PT, RZ, UR10, PT ;  /* 0x0000000aff007c0c */ /* 0x000fc8000bf05070 */
[----:B------:R-:W-:-:S13]  /*2650*/  ISETP.NE.AND.EX P0, PT, RZ, UR11, PT, P0 ;  /* 0x0000000bff007c0c */ /* 0x000fda000bf05300 */
[----:B------:R-:W1:Y:S02]  /*2660*/  @P0 LDC.64 R196, c[0x0][0x438] ;  /* 0x00010e00ffc40b82 */ /* 0x000e640000000a00 */
[----:B-1----:R-:W-:-:S05]  /*2670*/  @P0 IMAD.WIDE.U32 R196, R2, 0x20, R196 ;  /* 0x0000002002c40825 */ /* 0x002fca00078e00c4 */
[----:B------:R-:W5:Y:S04]  /*2680*/  @P0 LDG.E.128 R156, desc[UR6][R196.64] ;  /* 0x00000006c49c0981 */ /* 0x000f68000c1e1d00 */
[----:B------:R1:W5:Y:S01]  /*2690*/  @P0 LDG.E.128 R160, desc[UR6][R196.64+0x10] ;  /* 0x00001006c4a00981 */ /* 0x000362000c1e1d00 */
[C---:B--2---:R-:W-:Y:S02]  /*26a0*/  PRMT R234, R186.reuse, 0x7632, R234 ;  /* 0x00007632baea7816 */ /* 0x044fe400000000ea */
[----:B------:R-:W-:Y:S02]  /*26b0*/  SHF.L.U32 R202, R186, 0x10, RZ ;  /* 0x00000010baca7819 */ /* 0x000fe400000006ff */
[C---:B------:R-:W-:Y:S02]  /*26c0*/  PRMT R232, R184.reuse, 0x7632, R232 ;  /* 0x00007632b8e87816 */ /* 0x040fe400000000e8 */
[----:B------:R-:W-:Y:S01]  /*26d0*/  SHF.L.U32 R200, R184, 0x10, RZ ;  /* 0x00000010b8c87819 */ /* 0x000fe200000006ff */
[----:B----4-:R-:W-:Y:S01]  /*26e0*/  FADD.FTZ R181, -R3, R181 ;  /* 0x000000b503b57221 */ /* 0x010fe20000010100 */
[----:B------:R-:W-:Y:S01]  /*26f0*/  PRMT R233, R185, 0x7632, R233 ;  /* 0x00007632b9e97816 */ /* 0x000fe200000000e9 */
[----:B-1----:R-:W-:Y:S01]  /*2700*/  FADD.FTZ R196, -R3, R180 ;  /* 0x000000b403c47221 */ /* 0x002fe20000010100 */
[----:B------:R-:W-:Y:S01]  /*2710*/  SHF.L.U32 R201, R185, 0x10, RZ ;  /* 0x00000010b9c97819 */ /* 0x000fe200000006ff */
[----:B-----5:R-:W-:Y:S01]  /*2720*/  FMUL.FTZ R197, R4, R181 ;  /* 0x000000b504c57220 */ /* 0x020fe20000410000 */
[C---:B---3--:R-:W-:Y:S01]  /*2730*/  FADD.FTZ R186, -R3.reuse, R188 ;  /* 0x000000bc03ba7221 */ /* 0x048fe20000010100 */
[C---:B------:R-:W-:Y:S01]  /*2740*/  FADD.FTZ R184, -R3.reuse, R189 ;  /* 0x000000bd03b87221 */ /* 0x040fe20000010100 */
[----:B------:R-:W2:Y:S01]  /*2750*/  LDL R188, [R1+0x164] ;  /* 0x0001640001bc7983 */ /* 0x000ea20000100800 */
[C---:B------:R-:W-:Y:S01]  /*2760*/  FADD.FTZ R185, -R3.reuse, R190 ;  /* 0x000000be03b97221 */ /* 0x040fe20000010100 */
[----:B------:R-:W-:-:S02]  /*2770*/  FADD.FTZ R180, -R3, R191 ;  /* 0x000000bf03b47221 */ /* 0x000fc40000010100 */
[----:B------:R-:W3:Y:S01]  /*2780*/  LDL.LU R189, [R1+0xc0] ;  /* 0x0000c00001bd7983 */ /* 0x000ee20000300800 */
[----:B------:R-:W-:-:S03]  /*2790*/  FADD.FTZ R183, -R3, R183 ;  /* 0x000000b703b77221 */ /* 0x000fc60000010100 */
[----:B------:R-:W4:Y:S04]  /*27a0*/  LDL R190, [R1+0x15c] ;  /* 0x00015c0001be7983 */ /* 0x000f280000100800 */
[----:B------:R-:W2:Y:S04]  /*27b0*/  LDL.LU R191, [R1+0xb8] ;  /* 0x0000b80001bf7983 */ /* 0x000ea80000300800 */
[----:B------:R-:W3:Y:S01]  /*27c0*/  LDL.LU R181, [R1+0xc4] ;  /* 0x0000c40001b57983 */ /* 0x000ee20000300800 */
[----:B------:R-:W-:-:S03]  /*27d0*/  FMUL.FTZ R199, R4, R183 ;  /* 0x000000b704c77220 */ /* 0x000fc60000410000 */
[----:B------:R-:W4:Y:S01]  /*27e0*/  LDL.LU R183, [R1+0xcc] ;  /* 0x0000cc0001b77983 */ /* 0x000f220000300800 */
[----:B------:R-:W-:Y:S01]  /*27f0*/  FMUL.FTZ R196, R4, R196 ;  /* 0x000000c404c47220 */ /* 0x000fe20000410000 */
[----:B------:R-:W-:Y:S01]  /*2800*/  FADD.FTZ R182, -R3, R182 ;  /* 0x000000b603b67221 */ /* 0x000fe20000010100 */
[----:B------:R-:W-:-:S03]  /*2810*/  FADD.FTZ R76, R76, R200 ;  /* 0x000000c84c4c7221 */ /* 0x000fc60000010000 */
[----:B------:R-:W-:Y:S01]  /*2820*/  FMUL.FTZ R198, R4, R182 ;  /* 0x000000b604c67220 */ /* 0x000fe20000410000 */
[----:B------:R-:W-:Y:S01]  /*2830*/  SHF.L.U32 R182, R232, 0x10, RZ ;  /* 0x00000010e8b67819 */ /* 0x000fe200000006ff */
[-C--:B------:R-:W-:Y:S01]  /*2840*/  FMUL.FTZ R238, R238, R200.reuse ;  /* 0x000000c8eeee7220 */ /* 0x080fe20000410000 */
[----:B------:R-:W2:Y:S01]  /*2850*/  LDL R232, [R1+0x160] ;  /* 0x0001600001e87983 */ /* 0x000ea20000100800 */
[----:B------:R-:W-:Y:S01]  /*2860*/  FADD.FTZ R78, R78, R201 ;  /* 0x000000c94e4e7221 */ /* 0x000fe20000010000 */
[----:B------:R-:W-:Y:S01]  /*2870*/  FMUL.FTZ R236, R236, R201 ;  /* 0x000000c9ecec7220 */ /* 0x000fe20000410000 */
[----:B---3--:R-:W-:Y:S01]  /*2880*/  FFMA.FTZ R181, R196, R200, R181 ;  /* 0x000000c8c4b57223 */ /* 0x008fe200000100b5 */
[----:B------:R-:W-:-:S04]  /*2890*/  FMUL.FTZ R200, R4, R186 ;  /* 0x000000ba04c87220 */ /* 0x000fc80000410000 */
[----:B------:R1:W-:Y:S01]  /*28a0*/  STL [R1+0xc4], R181 ;  /* 0x0000c4b501007387 */ /* 0x0003e20000100800 */
[----:B----4-:R-:W-:-:S03]  /*28b0*/  FFMA.FTZ R183, R198, R201, R183 ;  /* 0x000000c9c6b77223 */ /* 0x010fc600000100b7 */
[----:B------:R-:W3:Y:S01]  /*28c0*/  LDL R186, [R1+0x158] ;  /* 0x0001580001ba7983 */ /* 0x000ee20000100800 */
[----:B-1----:R-:W-:-:S03]  /*28d0*/  SHF.L.U32 R181, R233, 0x10, RZ ;  /* 0x00000010e9b57819 */ /* 0x002fc600000006ff */
[----:B------:R-:W4:Y:S04]  /*28e0*/  LDL R233, [R1+0x174] ;  /* 0x0001740001e97983 */ /* 0x000f280000100800 */
[----:B------:R-:W2:Y:S01]  /*28f0*/  LDL.LU R201, [R1+0xb4] ;  /* 0x0000b40001c97983 */ /* 0x000ea20000300800 */
[----:B------:R-:W-:Y:S01]  /*2900*/  PRMT R235, R187, 0x7632, R235 ;  /* 0x00007632bbeb7816 */ /* 0x000fe200000000eb */
[----:B------:R-:W-:Y:S02]  /*2910*/  FADD.FTZ R80, R80, R202 ;  /* 0x000000ca50507221 */ /* 0x000fe40000010000 */
[----:B------:R1:W-:Y:S02]  /*2920*/  STL [R1+0xcc], R183 ;  /* 0x0000ccb701007387 */ /* 0x0003e40000100800 */
[----:B-1----:R-:W-:Y:S01]  /*2930*/  SHF.L.U32 R183, R234, 0x10, RZ ;  /* 0x00000010eab77819 */ /* 0x002fe200000006ff */
[-C--:B---3--:R-:W-:Y:S01]  /*2940*/  FMUL.FTZ R234, R186, R202.reuse ;  /* 0x000000cabaea7220 */ /* 0x088fe20000410000 */
[----:B------:R-:W-:Y:S01]  /*2950*/  SHF.L.U32 R186, R235, 0x10, RZ ;  /* 0x00000010ebba7819 */ /* 0x000fe200000006ff */
[----:B--2---:R-:W-:-:S02]  /*2960*/  FFMA.FTZ R201, R200, R202, R201 ;  /* 0x000000cac8c97223 */ /* 0x004fc400000100c9 */
[----:B------:R-:W2:Y:S04]  /*2970*/  LDL.LU R202, [R1+0xd0] ;  /* 0x0000d00001ca7983 */ /* 0x000ea80000300800 */
[----:B------:R1:W-:Y:S04]  /*2980*/  STL [R1+0xb4], R201 ;  /* 0x0000b4c901007387 */ /* 0x0003e80000100800 */
[----:B------:R-:W3:Y:S01]  /*2990*/  LDL.LU R235, [R1+0xbc] ;  /* 0x0000bc0001eb7983 */ /* 0x000ee20000300800 */
[----:B-1----:R-:W-:-:S03]  /*29a0*/  FMUL.FTZ R201, R4, R185 ;  /* 0x000000b904c97220 */ /* 0x002fc60000410000 */
[----:B------:R-:W4:Y:S01]  /*29b0*/  LDL.LU R185, [R1+0xc8] ;  /* 0x0000c80001b97983 */ /* 0x000f220000300800 */
[----:B------:R-:W-:Y:S01]  /*29c0*/  SHF.L.U32 R187, R187, 0x10, RZ ;  /* 0x00000010bbbb7819 */ /* 0x000fe200000006ff */
[----:B------:R-:W-:Y:S01]  /*29d0*/  FMUL.FTZ R180, R4, R180 ;  /* 0x000000b404b47220 */ /* 0x000fe20000410000 */
[----:B------:R-:W-:Y:S01]  /*29e0*/  FADD.FTZ R12, R12, R238 ;  /* 0x000000ee0c0c7221 */ /* 0x000fe20000010000 */
[----:B------:R-:W-:Y:S01]  /*29f0*/  FFMA.FTZ R11, R196, R238, R11 ;  /* 0x000000eec40b7223 */ /* 0x000fe2000001000b */
[----:B------:R-:W-:Y:S01]  /*2a00*/  FMUL.FTZ R237, R237, R182 ;  /* 0x000000b6eded7220 */ /* 0x000fe20000410000 */
[----:B------:R-:W-:Y:S01]  /*2a10*/  FADD.FTZ R79, R79, R181 ;  /* 0x000000b54f4f7221 */ /* 0x000fe20000010000 */
[----:B------:R-:W-:Y:S02]  /*2a20*/  FFMA.FTZ R189, R180, R186, R189 ;  /* 0x000000bab4bd7223 */ /* 0x000fe400000100bd */
[----:B------:R-:W-:Y:S01]  /*2a30*/  FADD.FTZ R12, R12, R237 ;  /* 0x000000ed0c0c7221 */ /* 0x000fe20000010000 */
[----:B------:R-:W-:-:S03]  /*2a40*/  FFMA.FTZ R11, R197, R237, R11 ;  /* 0x000000edc50b7223 */ /* 0x000fc6000001000b */
[----:B------:R-:W-:Y:S01]  /*2a50*/  FADD.FTZ R12, R12, R236 ;  /* 0x000000ec0c0c7221 */ /* 0x000fe20000010000 */
[----:B------:R-:W-:Y:S01]  /*2a60*/  FFMA.FTZ R11, R198, R236, R11 ;  /* 0x000000ecc60b7223 */ /* 0x000fe2000001000b */
[----:B------:R-:W-:Y:S01]  /*2a70*/  FMUL.FTZ R232, R232, R187 ;  /* 0x000000bbe8e87220 */ /* 0x000fe20000410000 */
[----:B------:R-:W-:Y:S01]  /*2a80*/  FADD.FTZ R82, R82, R187 ;  /* 0x000000bb52527221 */ /* 0x000fe20000010000 */
[----:B------:R-:W-:Y:S01]  /*2a90*/  FADD.FTZ R77, R77, R182 ;  /* 0x000000b64d4d7221 */ /* 0x000fe20000010000 */
[----:B------:R-:W-:Y:S01]  /*2aa0*/  FADD.FTZ R81, R81, R183 ;  /* 0x000000b751517221 */ /* 0x000fe20000010000 */
[----:B------:R-:W-:Y:S01]  /*2ab0*/  FADD.FTZ R83, R83, R186 ;  /* 0x000000ba53537221 */ /* 0x000fe20000010000 */
[----:B------:R-:W-:Y:S02]  /*2ac0*/  IADD3 R195, PT, PT, R195, 0x20, RZ ;  /* 0x00000020c3c37810 */ /* 0x000fe40007ffe0ff */
[----:B------:R-:W-:Y:S01]  /*2ad0*/  IADD3 R2, PT, PT, R2, 0x20, RZ ;  /* 0x0000002002027810 */ /* 0x000fe20007ffe0ff */
[----:B--2---:R-:W-:Y:S01]  /*2ae0*/  FFMA.FTZ R202, R199, R181, R202 ;  /* 0x000000b5c7ca7223 */ /* 0x004fe200000100ca */
[----:B---3--:R-:W-:Y:S01]  /*2af0*/  FFMA.FTZ R235, R201, R187, R235 ;  /* 0x000000bbc9eb7223 */ /* 0x008fe200000100eb */
[----:B----4-:R-:W-:-:S05]  /*2b00*/  FFMA.FTZ R185, R197, R182, R185 ;  /* 0x000000b6c5b97223 */ /* 0x010fca00000100b9 */
[----:B------:R-:W-:Y:S04]  /*2b10*/  STL [R1+0xc8], R185 ;  /* 0x0000c8b901007387 */ /* 0x000fe80000100800 */
[----:B------:R-:W-:Y:S04]  /*2b20*/  STL [R1+0xbc], R235 ;  /* 0x0000bceb01007387 */ /* 0x000fe80000100800 */
[----:B------:R1:W-:Y:S02]  /*2b30*/  STL [R1+0xd0], R202 ;  /* 0x0000d0ca01007387 */ /* 0x0003e40000100800 */
[----:B-1----:R-:W-:Y:S01]  /*2b40*/  FMUL.FTZ R202, R4, R184 ;  /* 0x000000b804ca7220 */ /* 0x002fe20000410000 */
[----:B------:R-:W-:-:S03]  /*2b50*/  FMUL.FTZ R235, R233, R181 ;  /* 0x000000b5e9eb7220 */ /* 0x000fc60000410000 */
[----:B------:R-:W-:Y:S01]  /*2b60*/  FFMA.FTZ R191, R202, R183, R191 ;  /* 0x000000b7cabf7223 */ /* 0x000fe200000100bf */
[----:B------:R-:W-:-:S04]  /*2b70*/  FMUL.FTZ R181, R188, R186 ;  /* 0x000000babcb57220 */ /* 0x000fc80000410000 */
[----:B------:R2:W-:Y:S04]  /*2b80*/  STL [R1+0xb8], R191 ;  /* 0x0000b8bf01007387 */ /* 0x0005e80000100800 */
[----:B------:R2:W-:Y:S04]  /*2b90*/  STL [R1], R180 ;  /* 0x000000b401007387 */ /* 0x0005e80000100800 */
[----:B------:R2:W-:Y:S04]  /*2ba0*/  STL [R1+0xc0], R189 ;  /* 0x0000c0bd01007387 */ /* 0x0005e80000100800 */
[----:B------:R2:W-:Y:S01]  /*2bb0*/  STL [R1+0x18], R181 ;  /* 0x000018b501007387 */ /* 0x0005e20000100800 */
[----:B------:R-:W-:Y:S01]  /*2bc0*/  FADD.FTZ R12, R12, R235 ;  /* 0x000000eb0c0c7221 */ /* 0x000fe20000010000 */
[----:B------:R-:W-:Y:S01]  /*2bd0*/  FFMA.FTZ R11, R199, R235, R11 ;  /* 0x000000ebc70b7223 */ /* 0x000fe2000001000b */
[----:B------:R-:W-:-:S02]  /*2be0*/  FMUL.FTZ R233, R190, R183 ;  /* 0x000000b7bee97220 */ /* 0x000fc40000410000 */
[----:B------:R-:W-:Y:S01]  /*2bf0*/  FADD.FTZ R12, R12, R234 ;  /* 0x000000ea0c0c7221 */ /* 0x000fe20000010000 */
[----:B------:R-:W-:-:S03]  /*2c00*/  FFMA.FTZ R11, R200, R234, R11 ;  /* 0x000000eac80b7223 */ /* 0x000fc6000001000b */
[----:B------:R-:W-:Y:S01]  /*2c10*/  FADD.FTZ R12, R12, R233 ;  /* 0x000000e90c0c7221 */ /* 0x000fe20000010000 */
[----:B------:R-:W-:-:S03]  /*2c20*/  FFMA.FTZ R11, R202, R233, R11 ;  /* 0x000000e9ca0b7223 */ /* 0x000fc6000001000b */
[----:B------:R-:W-:Y:S01]  /*2c30*/  FADD.FTZ R12, R12, R232 ;  /* 0x000000e80c0c7221 */ /* 0x000fe20000010000 */
[----:B------:R-:W-:-:S03]  /*2c40*/  FFMA.FTZ R11, R201, R232, R11 ;  /* 0x000000e8c90b7223 */ /* 0x000fc6000001000b */
[----:B------:R-:W-:Y:S01]  /*2c50*/  FADD.FTZ R12, R12, R181 ;  /* 0x000000b50c0c7221 */ /* 0x000fe20000010000 */
[----:B--2---:R-:W-:-:S07]  /*2c60*/  FFMA.FTZ R11, R180, R181, R11 ;  /* 0x000000b5b40b7223 */ /* 0x004fce000001000b */
.L_x_10334:
[----:B------:R-:W-:Y:S05]  /*2c70*/  BSYNC.RECONVERGENT B2 ;  /* 0x0000000000027941 */ /* 0x000fea0003800200 */
.L_x_10333:
[----:B------:R-:W-:Y:S04]  /*2c80*/  BSSY.RECONVERGENT B2, `(.L_x_10335) ;  /* 0x000006e000027945 */ /* 0x000fe80003800200 */
[----:B------:R-:W-:Y:S05]  /*2c90*/  @!P3 BRA `(.L_x_10336) ;  /* 0x0000000400b0b947 */ /* 0x000fea0003800000 */
[----:B-1----:R-:W1:Y:S01]  /*2ca0*/  LDC.64 R184, c[0x0][0x428] ;  /* 0x00010a00ffb87b82 */ /* 0x002e620000000a00 */
[----:B------:R-:W2:Y:S04]  /*2cb0*/  LDL R231, [R1+0x148] ;  /* 0x0001480001e77983 */ /* 0x000ea80000100800 */
[----:B------:R-:W3:Y:S03]  /*2cc0*/  LDL R229, [R1+0x150] ;  /* 0x0001500001e57983 */ /* 0x000ee60000100800 */
[----:B------:R-:W4:Y:S01]  /*2cd0*/  LDC.64 R188, c[0x0][0x3a8] ;  /* 0x0000ea00ffbc7b82 */ /* 0x000f220000000a00 */
[----:B------:R-:W3:Y:S04]  /*2ce0*/  LDL R230, [R1+0x14c] ;  /* 0x00014c0001e67983 */ /* 0x000ee80000100800 */
        /* <DEDUP_REMOVED lines=18> */
[----:B------:R-:W-:Y:S01]  /*2e10*/  FADD.FTZ R203, -R3, R180 ;  /* 0x000000b403cb7221 */ /* 0x000fe20000010100 */
[----:B------:R-:W-:Y:S01]  /*2e20*/  SHF.L.U32 R208, R185, 0x10, RZ ;  /* 0x00000010b9d07819 */ /* 0x000fe200000006ff */
[----:B-1---5:R-:W-:Y:S01]  /*2e30*/  FMUL.FTZ R204, R4, R181 ;  /* 0x000000b504cc7220 */ /* 0x022fe20000410000 */
[C---:B---3--:R-:W-:Y:S01]  /*2e40*/  FADD.FTZ R186, -R3.reuse, R188 ;  /* 0x000000bc03ba7221 */ /* 0x048fe20000010100 */
[C---:B------:R-:W-:Y:S01]  /*2e50*/  FADD.FTZ R184, -R3.reuse, R189 ;  /* 0x000000bd03b87221 */ /* 0x040fe20000010100 */
[----:B------:R-:W2:Y:S01]  /*2e60*/  LDL R188, [R1+0x144] ;  /* 0x0001440001bc7983 */ /* 0x000ea20000100800 */
[C---:B------:R-:W-:Y:S01]  /*2e70*/  FADD.FTZ R185, -R3.reuse, R190 ;  /* 0x000000be03b97221 */ /* 0x040fe20000010100 */
[----:B------:R-:W-:-:S02]  /*2e80*/  FADD.FTZ R180, -R3, R191 ;  /* 0x000000bf03b47221 */ /* 0x000fc40000010100 */
[----:B------:R-:W3:Y:S04]  /*2e90*/  LDL.LU R189, [R1+0xa0] ;  /* 0x0000a00001bd7983 */ /* 0x000ee80000300800 */
[----:B------:R-:W4:Y:S01]  /*2ea0*/  LDL.LU R190, [R1+0x98] ;  /* 0x0000980001be7983 */ /* 0x000f220000300800 */
[----:B------:R-:W-:-:S03]  /*2eb0*/  FADD.FTZ R183, -R3, R183 ;  /* 0x000000b703b77221 */ /* 0x000fc60000010100 */
[----:B------:R-:W3:Y:S04]  /*2ec0*/  LDL R191, [R1+0x154] ;  /* 0x0001540001bf7983 */ /* 0x000ee80000100800 */
[----:B------:R-:W2:Y:S01]  /*2ed0*/  LDL.LU R181, [R1+0xa4] ;  /* 0x0000a40001b57983 */ /* 0x000ea20000300800 */
[----:B------:R-:W-:-:S03]  /*2ee0*/  FMUL.FTZ R206, R4, R183 ;  /* 0x000000b704ce7220 */ /* 0x000fc60000410000 */
[----:B------:R-:W4:Y:S01]  /*2ef0*/  LDL.LU R183, [R1+0xac] ;  /* 0x0000ac0001b77983 */ /* 0x000f220000300800 */
[----:B------:R-:W-:Y:S01]  /*2f00*/  FMUL.FTZ R203, R4, R203 ;  /* 0x000000cb04cb7220 */ /* 0x000fe20000410000 */
[----:B------:R-:W-:-:S04]  /*2f10*/  FADD.FTZ R182, -R3, R182 ;  /* 0x000000b603b67221 */ /* 0x000fc80000010100 */
[----:B------:R-:W-:Y:S01]  /*2f20*/  FMUL.FTZ R205, R4, R182 ;  /* 0x000000b604cd7220 */ /* 0x000fe20000410000 */
[----:B------:R-:W-:Y:S02]  /*2f30*/  SHF.L.U32 R182, R225, 0x10, RZ ;  /* 0x00000010e1b67819 */ /* 0x000fe400000006ff */
[----:B------:R-:W3:Y:S01]  /*2f40*/  LDL R225, [R1+0x140] ;  /* 0x0001400001e17983 */ /* 0x000ee20000100800 */
[----:B------:R-:W-:Y:S01]  /*2f50*/  FADD.FTZ R84, R84, R207 ;  /* 0x000000cf54547221 */ /* 0x000fe20000010000 */
[-C--:B------:R-:W-:Y:S01]  /*2f60*/  FMUL.FTZ R231, R231, R207.reuse ;  /* 0x000000cfe7e77220 */ /* 0x080fe20000410000 */
[----:B------:R-:W-:Y:S01]  /*2f70*/  FADD.FTZ R86, R86, R208 ;  /* 0x000000d056567221 */ /* 0x000fe20000010000 */
[----:B------:R-:W-:Y:S01]  /*2f80*/  FMUL.FTZ R229, R229, R208 ;  /* 0x000000d0e5e57220 */ /* 0x000fe20000410000 */
[----:B--2---:R-:W-:Y:S01]  /*2f90*/  FFMA.FTZ R181, R203, R207, R181 ;  /* 0x000000cfcbb57223 */ /* 0x004fe200000100b5 */
[----:B------:R-:W-:-:S04]  /*2fa0*/  FMUL.FTZ R207, R4, R186 ;  /* 0x000000ba04cf7220 */ /* 0x000fc80000410000 */
[----:B------:R1:W-:Y:S01]  /*2fb0*/  STL [R1+0xa4], R181 ;  /* 0x0000a4b501007387 */ /* 0x0003e20000100800 */
[----:B----4-:R-:W-:Y:S01]  /*2fc0*/  FFMA.FTZ R183, R205, R208, R183 ;  /* 0x000000d0cdb77223 */ /* 0x010fe200000100b7 */
[----:B-1----:R-:W-:Y:S02]  /*2fd0*/  SHF.L.U32 R181, R226, 0x10, RZ ;  /* 0x00000010e2b57819 */ /* 0x002fe400000006ff */
[----:B------:R-:W2:Y:S04]  /*2fe0*/  LDL.LU R226, [R1+0xb0] ;  /* 0x0000b00001e27983 */ /* 0x000ea80000300800 */
[----:B------:R-:W4:Y:S04]  /*2ff0*/  LDL R186, [R1+0x138] ;  /* 0x0001380001ba7983 */ /* 0x000f280000100800 */
[----:B------:R-:W3:Y:S01]  /*3000*/  LDL.LU R208, [R1+0x94] ;  /* 0x0000940001d07983 */ /* 0x000ee20000300800 */
[----:B------:R-:W-:Y:S01]  /*3010*/  PRMT R228, R187, 0x7632, R228 ;  /* 0x00007632bbe47816 */ /* 0x000fe200000000e4 */
[----:B------:R-:W-:-:S02]  /*3020*/  FADD.FTZ R72, R72, R209 ;  /* 0x000000d148487221 */ /* 0x000fc40000010000 */
[----:B------:R1:W-:Y:S02]  /*3030*/  STL [R1+0xac], R183 ;  /* 0x0000acb701007387 */ /* 0x0003e40000100800 */
[----:B-1----:R-:W-:Y:S01]  /*3040*/  SHF.L.U32 R183, R227, 0x10, RZ ;  /* 0x00000010e3b77819 */ /* 0x002fe200000006ff */
[-C--:B----4-:R-:W-:Y:S01]  /*3050*/  FMUL.FTZ R227, R186, R209.reuse ;  /* 0x000000d1bae37220 */ /* 0x090fe20000410000 */
[----:B---3--:R-:W-:Y:S01]  /*3060*/  FFMA.FTZ R208, R207, R209, R208 ;  /* 0x000000d1cfd07223 */ /* 0x008fe200000100d0 */
[----:B------:R-:W-:Y:S01]  /*3070*/  SHF.L.U32 R186, R228, 0x10, RZ ;  /* 0x00000010e4ba7819 */ /* 0x000fe200000006ff */
[----:B------:R-:W3:Y:S04]  /*3080*/  LDL.LU R209, [R1+0x9c] ;  /* 0x00009c0001d17983 */ /* 0x000ee80000300800 */
[----:B------:R1:W-:Y:S04]  /*3090*/  STL [R1+0x94], R208 ;  /* 0x000094d001007387 */ /* 0x0003e80000100800 */
[----:B------:R-:W4:Y:S01]  /*30a0*/  LDL.LU R228, [R1+0xa8] ;  /* 0x0000a80001e47983 */ /* 0x000f220000300800 */
[----:B------:R-:W-:Y:S01]  /*30b0*/  SHF.L.U32 R187, R187, 0x10, RZ ;  /* 0x00000010bbbb7819 */ /* 0x000fe200000006ff */
[----:B-1----:R-:W-:Y:S01]  /*30c0*/  FMUL.FTZ R208, R4, R185 ;  /* 0x000000b904d07220 */ /* 0x002fe20000410000 */
[----:B--2---:R-:W-:Y:S01]  /*30d0*/  FFMA.FTZ R226, R206, R181, R226 ;  /* 0x000000b5cee27223 */ /* 0x004fe200000100e2 */
[----:B------:R-:W-:Y:S01]  /*30e0*/  FADD.FTZ R12, R12, R231 ;  /* 0x000000e70c0c7221 */ /* 0x000fe20000010000 */
[----:B------:R-:W-:Y:S01]  /*30f0*/  FFMA.FTZ R11, R203, R231, R11 ;  /* 0x000000e7cb0b7223 */ /* 0x000fe2000001000b */
[----:B------:R-:W-:-:S04]  /*3100*/  FMUL.FTZ R230, R230, R182 ;  /* 0x000000b6e6e67220 */ /* 0x000fc80000410000 */
[----:B------:R-:W-:Y:S01]  /*3110*/  FADD.FTZ R12, R12, R230 ;  /* 0x000000e60c0c7221 */ /* 0x000fe20000010000 */
[----:B------:R-:W-:-:S03]  /*3120*/  FFMA.FTZ R11, R204, R230, R11 ;  /* 0x000000e6cc0b7223 */ /* 0x000fc6000001000b */
[----:B------:R-:W-:Y:S01]  /*3130*/  FADD.FTZ R12, R12, R229 ;  /* 0x000000e50c0c7221 */ /* 0x000fe20000010000 */
[----:B------:R-:W-:Y:S01]  /*3140*/  FFMA.FTZ R11, R205, R229, R11 ;  /* 0x000000e5cd0b7223 */ /* 0x000fe2000001000b */
[-C--:B------:R-:W-:Y:S01]  /*3150*/  FMUL.FTZ R225, R225, R187.reuse ;  /* 0x000000bbe1e17220 */ /* 0x080fe20000410000 */
[----:B------:R-:W-:Y:S01]  /*3160*/  FADD.FTZ R74, R74, R187 ;  /* 0x000000bb4a4a7221 */ /* 0x000fe20000010000 */
[----:B------:R-:W-:Y:S01]  /*3170*/  FADD.FTZ R85, R85, R182 ;  /* 0x000000b655557221 */ /* 0x000fe20000010000 */
[----:B------:R-:W-:Y:S01]  /*3180*/  FADD.FTZ R87, R87, R181 ;  /* 0x000000b557577221 */ /* 0x000fe20000010000 */
[----:B------:R-:W-:Y:S01]  /*3190*/  FADD.FTZ R73, R73, R183 ;  /* 0x000000b749497221 */ /* 0x000fe20000010000 */
[----:B------:R-:W-:Y:S01]  /*31a0*/  FADD.FTZ R75, R75, R186 ;  /* 0x000000ba4b4b7221 */ /* 0x000fe20000010000 */
[----:B------:R-:W-:Y:S02]  /*31b0*/  IADD3 R195, PT, PT, R195, 0x20, RZ ;  /* 0x00000020c3c37810 */ /* 0x000fe40007ffe0ff */
[----:B------:R-:W-:Y:S01]  /*31c0*/  IADD3 R2, PT, PT, R2, 0x20, RZ ;  /* 0x0000002002027810 */ /* 0x000fe20007ffe0ff */
[----:B---3--:R-:W-:Y:S01]  /*31d0*/  FFMA.FTZ R209, R208, R187, R209 ;  /* 0x000000bbd0d17223 */ /* 0x008fe200000100d1 */
[----:B----4-:R-:W-:-:S05]  /*31e0*/  FFMA.FTZ R228, R204, R182, R228 ;  /* 0x000000b6cce47223 */ /* 0x010fca00000100e4 */
[----:B------:R-:W-:Y:S04]  /*31f0*/  STL [R1+0xa8], R228 ;  /* 0x0000a8e401007387 */ /* 0x000fe80000100800 */
[----:B------:R1:W-:Y:S04]  /*3200*/  STL [R1+0x9c], R209 ;  /* 0x00009cd101007387 */ /* 0x0003e80000100800 */
[----:B------:R2:W-:Y:S01]  /*3210*/  STL [R1+0xb0], R226 ;  /* 0x0000b0e201007387 */ /* 0x0005e20000100800 */
[----:B-1----:R-:W-:Y:S01]  /*3220*/  FMUL.FTZ R209, R4, R184 ;  /* 0x000000b804d17220 */ /* 0x002fe20000410000 */
[----:B--2---:R-:W-:Y:S01]  /*3230*/  FMUL.FTZ R226, R252, R183 ;  /* 0x000000b7fce27220 */ /* 0x004fe20000410000 */
[----:B------:R-:W-:-:S02]  /*3240*/  FMUL.FTZ R252, R4, R180 ;  /* 0x000000b404fc7220 */ /* 0x000fc40000410000 */
[----:B------:R-:W-:Y:S01]  /*3250*/  FFMA.FTZ R190, R209, R183, R190 ;  /* 0x000000b7d1be7223 */ /* 0x000fe200000100be */
[-C--:B------:R-:W-:Y:S01]  /*3260*/  FMUL.FTZ R180, R188, R186.reuse ;  /* 0x000000babcb47220 */ /* 0x080fe20000410000 */
[----:B------:R-:W-:-:S03]  /*3270*/  FFMA.FTZ R189, R252, R186, R189 ;  /* 0x000000bafcbd7223 */ /* 0x000fc600000100bd */
[----:B------:R2:W-:Y:S01]  /*3280*/  STL [R1+0x98], R190 ;  /* 0x000098be01007387 */ /* 0x0005e20000100800 */
[----:B------:R-:W-:-:S03]  /*3290*/  FMUL.FTZ R228, R191, R181 ;  /* 0x000000b5bfe47220 */ /* 0x000fc60000410000 */
        /* <DEDUP_REMOVED lines=12> */
.L_x_10336:
[----:B------:R-:W-:Y:S05]  /*3360*/  BSYNC.RECONVERGENT B2 ;  /* 0x0000000000027941 */ /* 0x000fea0003800200 */
.L_x_10335:
[----:B------:R-:W-:Y:S05]  /*3370*/  @!P4 BRA `(.L_x_10337) ;  /* 0x000000080058c947 */ /* 0x000fea0003800000 */
[----:B-1----:R-:W1:Y:S01]  /*3380*/  LDC.64 R184, c[0x0][0x3a8] ;  /* 0x0000ea00ffb87b82 */ /* 0x002e620000000a00 */
[----:B------:R-:W2:Y:S04]  /*3390*/  LDL R224, [R1+0x128] ;  /* 0x0001280001e07983 */ /* 0x000ea80000100800 */
[----:B------:R-:W3:Y:S03]  /*33a0*/  LDL R222, [R1+0x130] ;  /* 0x0001300001de7983 */ /* 0x000ee60000100800 */
[----:B------:R-:W4:Y:S01]  /*33b0*/  LDC.64 R188, c[0x0][0x428] ;  /* 0x00010a00ffbc7b82 */ /* 0x000f220000000a00 */
[----:B------:R-:W3:Y:S04]  /*33c0*/  LDL R220, [R1+0x118] ;  /* 0x0001180001dc7983 */ /* 0x000ee80000100800 */
[----:B------:R-:W3:Y:S04]  /*33d0*/  LDL R223, [R1+0x12c] ;  /* 0x00012c0001df7983 */ /* 0x000ee80000100800 */
[----:B------:R-:W3:Y:S04]  /*33e0*/  LDL R221, [R1+0x134] ;  /* 0x0001340001dd7983 */ /* 0x000ee80000100800 */
[----:B------:R-:W3:Y:S01]  /*33f0*/  LDL R219, [R1+0x11c] ;  /* 0x00011c0001db7983 */ /* 0x000ee20000100800 */
[----:B-1----:R-:W-:-:S05]  /*3400*/  IMAD.WIDE.U32 R184, R2, 0x20, R184 ;  /* 0x0000002002b87825 */ /* 0x002fca00078e00b8 */
[----:B------:R-:W2:Y:S01]  /*3410*/  LDG.E.128 R180, desc[UR6][R184.64] ;  /* 0x00000006b8b47981 */ /* 0x000ea2000c1e1d00 */
[----:B------:R-:W-:Y:S01]  /*3420*/  ISETP.NE.U32.AND P0, PT, RZ, UR10, PT ;  /* 0x0000000aff007c0c */ /* 0x000fe2000bf05070 */
[----:B----4-:R-:W-:Y:S02]  /*3430*/  IMAD.WIDE.U32 R188, R195, 0x10, R188 ;  /* 0x00000010c3bc7825 */ /* 0x010fe400078e00bc */
[----:B------:R-:W4:Y:S01]  /*3440*/  LDG.E.128 R184, desc[UR6][R184.64+0x10] ;  /* 0x00001006b8b87981 */ /* 0x000f22000c1e1d00 */
[----:B------:R-:W-:-:S03]  /*3450*/  ISETP.NE.AND.EX P0, PT, RZ, UR11, PT, P0 ;  /* 0x0000000bff007c0c */ /* 0x000fc6000bf05300 */
[----:B------:R-:W3:Y:S10]  /*3460*/  LDG.E.128 R188, desc[UR6][R188.64] ;  /* 0x00000006bcbc7981 */ /* 0x000ef4000c1e1d00 */
[----:B------:R-:W1:Y:S02]  /*3470*/  @P0 LDC.64 R210, c[0x0][0x438] ;  /* 0x00010e00ffd20b82 */ /* 0x000e640000000a00 */
[----:B-1----:R-:W-:-:S05]  /*3480*/  @P0 IMAD.WIDE.U32 R210, R2, 0x20, R210 ;  /* 0x0000002002d20825 */ /* 0x002fca00078e00d2 */
[----:B------:R-:W5:Y:S04]  /*3490*/  @P0 LDG.E.128 R164, desc[UR6][R210.64] ;  /* 0x00000006d2a40981 */ /* 0x000f68000c1e1d00 */
[----:B------:R1:W5:Y:S01]  /*34a0*/  @P0 LDG.E.128 R168, desc[UR6][R210.64+0x10] ;  /* 0x00001006d2a80981 */ /* 0x000362000c1e1d00 */
[C---:B--2---:R-:W-:Y:S01]  /*34b0*/  FADD.FTZ R2, -R3.reuse, R181 ;  /* 0x000000b503027221 */ /* 0x044fe20000010100 */
[C---:B------:R-:W-:Y:S01]  /*34c0*/  FADD.FTZ R182, -R3.reuse, R182 ;  /* 0x000000b603b67221 */ /* 0x040fe20000010100 */
[C---:B------:R-:W-:Y:S01]  /*34d0*/  FADD.FTZ R195, -R3.reuse, R180 ;  /* 0x000000b403c37221 */ /* 0x040fe20000010100 */
[C---:B------:R-:W-:Y:S01]  /*34e0*/  FADD.FTZ R183, -R3.reuse, R183 ;  /* 0x000000b703b77221 */ /* 0x040fe20000010100 */
[C---:B-1---5:R-:W-:Y:S01]  /*34f0*/  FMUL.FTZ R211, R4.reuse, R2 ;  /* 0x0000000204d37220 */ /* 0x062fe20000410000 */
[----:B------:R-:W-:Y:S01]  /*3500*/  FMUL.FTZ R212, R4, R182 ;  /* 0x000000b604d47220 */ /* 0x000fe20000410000 */
[----:B------:R-:W2:Y:S01]  /*3510*/  LDL.LU R2, [R1+0x74] ;  /* 0x0000740001027983 */ /* 0x000ea20000300800 */
[----:B----4-:R-:W-:-:S03]  /*3520*/  FADD.FTZ R180, -R3, R184 ;  /* 0x000000b803b47221 */ /* 0x010fc60000010100 */
[----:B------:R-:W4:Y:S01]  /*3530*/  LDL R182, [R1+0x124] ;  /* 0x0001240001b67983 */ /* 0x000f220000100800 */
[C---:B------:R-:W-:Y:S01]  /*3540*/  FMUL.FTZ R213, R4.reuse, R183 ;  /* 0x000000b704d57220 */ /* 0x040fe20000410000 */
[----:B------:R-:W-:Y:S02]  /*3550*/  FMUL.FTZ R214, R4, R180 ;  /* 0x000000b404d67220 */ /* 0x000fe40000410000 */
[----:B------:R-:W4:Y:S01]  /*3560*/  LDL.LU R183, [R1+0x80] ;  /* 0x0000800001b77983 */ /* 0x000f220000300800 */
[----:B------:R-:W-:-:S03]  /*3570*/  FADD.FTZ R181, -R3, R185 ;  /* 0x000000b903b57221 */ /* 0x000fc60000010100 */
[----:B------:R-:W2:Y:S01]  /*3580*/  LDL.LU R180, [R1+0x84] ;  /* 0x0000840001b47983 */ /* 0x000ea20000300800 */
[----:B------:R-:W-:-:S03]  /*3590*/  FMUL.FTZ R215, R4, R181 ;  /* 0x000000b504d77220 */ /* 0x000fc60000410000 */
[----:B------:R-:W4:Y:S01]  /*35a0*/  LDL.LU R181, [R1+0x8c] ;  /* 0x00008c0001b57983 */ /* 0x000f220000300800 */
[C---:B------:R-:W-:Y:S01]  /*35b0*/  FADD.FTZ R186, -R3.reuse, R186 ;  /* 0x000000ba03ba7221 */ /* 0x040fe20000010100 */
[----:B------:R-:W-:Y:S01]  /*35c0*/  FADD.FTZ R3, -R3, R187 ;  /* 0x000000bb03037221 */ /* 0x000fe20000010100 */
[----:B---3--:R-:W-:Y:S01]  /*35d0*/  SHF.L.U32 R187, R188, 0x10, RZ ;  /* 0x00000010bcbb7819 */ /* 0x008fe200000006ff */
[----:B------:R-:W-:Y:S01]  /*35e0*/  FMUL.FTZ R210, R4, R195 ;  /* 0x000000c304d27220 */ /* 0x000fe20000410000 */
[----:B------:R-:W-:Y:S01]  /*35f0*/  PRMT R218, R188, 0x7632, R218 ;  /* 0x00007632bcda7816 */ /* 0x000fe200000000da */
[C---:B------:R-:W-:Y:S01]  /*3600*/  FMUL.FTZ R195, R4.reuse, R3 ;  /* 0x0000000304c37220 */ /* 0x040fe20000410000 */
[----:B------:R-:W-:Y:S01]  /*3610*/  FMUL.FTZ R216, R4, R186 ;  /* 0x000000ba04d87220 */ /* 0x000fe20000410000 */
[C---:B------:R-:W-:Y:S01]  /*3620*/  PRMT R188, R189.reuse, 0x7632, R188 ;  /* 0x00007632bdbc7816 */ /* 0x040fe200000000bc */
[----:B------:R-:W3:Y:S01]  /*3630*/  LDL R186, [R1+0x120] ;  /* 0x0001200001ba7983 */ /* 0x000ee20000100800 */
[----:B------:R-:W-:Y:S01]  /*3640*/  SHF.L.U32 R3, R218, 0x10, RZ ;  /* 0x00000010da037819 */ /* 0x000fe200000006ff */
[----:B------:R-:W-:Y:S01]  /*3650*/  FADD.FTZ R92, R92, R187 ;  /* 0x000000bb5c5c7221 */ /* 0x000fe20000010000 */
[----:B------:R-:W-:Y:S01]  /*3660*/  SHF.L.U32 R185, R189, 0x10, RZ ;  /* 0x00000010bdb97819 */ /* 0x000fe200000006ff */
[----:B------:R-:W3:Y:S01]  /*3670*/  LDL.LU R218, [R1+0x7c] ;  /* 0x00007c0001da7983 */ /* 0x000ee20000300800 */
[----:B------:R-:W-:-:S03]  /*3680*/  FMUL.FTZ R224, R224, R187 ;  /* 0x000000bbe0e07220 */ /* 0x000fc60000410000 */
[----:B------:R-:W-:Y:S01]  /*3690*/  STL [R1+0xc], R195 ;  /* 0x00000cc301007387 */ /* 0x000fe20000100800 */
[----:B------:R-:W-:Y:S01]  /*36a0*/  FADD.FTZ R94, R94, R185 ;  /* 0x000000b95e5e7221 */ /* 0x000fe20000010000 */
[----:B------:R-:W-:Y:S01]  /*36b0*/  FMUL.FTZ R222, R222, R185 ;  /* 0x000000b9dede7220 */ /* 0x000fe20000410000 */
[----:B--2---:R-:W-:Y:S02]  /*36c0*/  FFMA.FTZ R180, R210, R187, R180 ;  /* 0x000000bbd2b47223 */ /* 0x004fe400000100b4 */
[----:B------:R-:W2:Y:S01]  /*36d0*/  LDL.LU R187, [R1+0x78] ;  /* 0x0000780001bb7983 */ /* 0x000ea20000300800 */
[----:B----4-:R-:W-:-:S03]  /*36e0*/  FFMA.FTZ R181, R212, R185, R181 ;  /* 0x000000b9d4b57223 */ /* 0x010fc600000100b5 */
[----:B------:R1:W-:Y:S02]  /*36f0*/  STL [R1+0x84], R180 ;  /* 0x000084b401007387 */ /* 0x0003e40000100800 */
[----:B-1----:R-:W-:Y:S02]  /*3700*/  SHF.L.U32 R180, R188, 0x10, RZ ;  /* 0x00000010bcb47819 */ /* 0x002fe400000006ff */
[----:B------:R-:W4:Y:S04]  /*3710*/  LDL.LU R188, [R1+0x90] ;  /* 0x0000900001bc7983 */ /* 0x000f280000300800 */
[----:B------:R-:W4:Y:S01]  /*3720*/  LDL.LU R185, [R1+0x88] ;  /* 0x0000880001b97983 */ /* 0x000f220000300800 */
[C---:B------:R-:W-:Y:S02]  /*3730*/  SHF.L.U32 R184, R190.reuse, 0x10, RZ ;  /* 0x00000010beb87819 */ /* 0x040fe400000006ff */
[----:B------:R-:W-:-:S03]  /*3740*/  PRMT R189, R190, 0x7632, R189 ;  /* 0x00007632bebd7816 */ /* 0x000fc600000000bd */
[----:B------:R-:W-:Y:S01]  /*3750*/  FFMA.FTZ R2, R214, R184, R2 ;  /* 0x000000b8d6027223 */ /* 0x000fe20000010002 */
[C---:B------:R-:W-:Y:S01]  /*3760*/  PRMT R190, R191.reuse, 0x7632, R190 ;  /* 0x00007632bfbe7816 */ /* 0x040fe200000000be */
[----:B------:R1:W-:Y:S01]  /*3770*/  STL [R1+0x8c], R181 ;  /* 0x00008cb501007387 */ /* 0x0003e20000100800 */
[----:B------:R-:W-:-:S03]  /*3780*/  SHF.L.U32 R191, R191, 0x10, RZ ;  /* 0x00000010bfbf7819 */ /* 0x000fc600000006ff */
[----:B------:R0:W-:Y:S01]  /*3790*/  STL [R1+0x74], R2 ;  /* 0x0000740201007387 */ /* 0x0001e20000100800 */
[----:B------:R-:W-:Y:S01]  /*37a0*/  FADD.FTZ R12, R12, R224 ;  /* 0x000000e00c0c7221 */ /* 0x000fe20000010000 */
[----:B-1----:R-:W-:Y:S01]  /*37b0*/  SHF.L.U32 R181, R189, 0x10, RZ ;  /* 0x00000010bdb57819 */ /* 0x002fe200000006ff */
[----:B------:R-:W-:Y:S01]  /*37c0*/  FMUL.FTZ R223, R223, R3 ;  /* 0x00000003dfdf7220 */ /* 0x000fe20000410000 */
[----:B0-----:R-:W-:Y:S01]  /*37d0*/  SHF.L.U32 R2, R190, 0x10, RZ ;  /* 0x00000010be027819 */ /* 0x001fe200000006ff */
[----:B------:R-:W-:Y:S01]  /*37e0*/  FFMA.FTZ R11, R210, R224, R11 ;  /* 0x000000e0d20b7223 */ /* 0x000fe2000001000b */
[----:B---3--:R-:W-:Y:S01]  /*37f0*/  FFMA.FTZ R218, R216, R191, R218 ;  /* 0x000000bfd8da7223 */ /* 0x008fe200000100da */
[----:B------:R-:W-:Y:S01]  /*3800*/  FADD.FTZ R95, R95, R180 ;  /* 0x000000b45f5f7221 */ /* 0x000fe20000010000 */
[----:B------:R-:W-:Y:S01]  /*3810*/  FMUL.FTZ R221, R221, R180 ;  /* 0x000000b4dddd7220 */ /* 0x000fe20000410000 */
[----:B------:R-:W-:Y:S01]  /*3820*/  FFMA.FTZ R183, R195, R2, R183 ;  /* 0x00000002c3b77223 */ /* 0x000fe200000100b7 */
[----:B------:R-:W-:Y:S01]  /*3830*/  FADD.FTZ R93, R93, R3 ;  /* 0x000000035d5d7221 */ /* 0x000fe20000010000 */
[----:B------:R-:W-:-:S04]  /*3840*/  FFMA.FTZ R11, R211, R223, R11 ;  /* 0x000000dfd30b7223 */ /* 0x000fc8000001000b */
[----:B------:R-:W-:Y:S01]  /*3850*/  FFMA.FTZ R11, R212, R222, R11 ;  /* 0x000000ded40b7223 */ /* 0x000fe2000001000b */
[----:B------:R-:W-:-:S03]  /*3860*/  FMUL.FTZ R220, R220, R184 ;  /* 0x000000b8dcdc7220 */ /* 0x000fc60000410000 */
[----:B------:R-:W-:Y:S01]  /*3870*/  FFMA.FTZ R11, R213, R221, R11 ;  /* 0x000000ddd50b7223 */ /* 0x000fe2000001000b */
[----:B------:R-:W-:-:S03]  /*3880*/  FMUL.FTZ R219, R219, R181 ;  /* 0x000000b5dbdb7220 */ /* 0x000fc60000410000 */
[----:B------:R-:W-:Y:S01]  /*3890*/  FFMA.FTZ R11, R214, R220, R11 ;  /* 0x000000dcd60b7223 */ /* 0x000fe2000001000b */
[----:B------:R-:W-:-:S03]  /*38a0*/  FADD.FTZ R99, R99, R2 ;  /* 0x0000000263637221 */ /* 0x000fc60000010000 */
[----:B------:R-:W-:Y:S01]  /*38b0*/  FFMA.FTZ R11, R215, R219, R11 ;  /* 0x000000dbd70b7223 */ /* 0x000fe2000001000b */
[----:B------:R-:W-:Y:S01]  /*38c0*/  FADD.FTZ R96, R96, R184 ;  /* 0x000000b860607221 */ /* 0x000fe20000010000 */
[----:B------:R-:W-:Y:S01]  /*38d0*/  FADD.FTZ R98, R98, R191 ;  /* 0x000000bf62627221 */ /* 0x000fe20000010000 */
[----:B------:R-:W-:Y:S01]  /*38e0*/  FADD.FTZ R97, R97, R181 ;  /* 0x000000b561617221 */ /* 0x000fe20000010000 */
[----:B--2---:R-:W-:Y:S01]  /*38f0*/  FFMA.FTZ R187, R215, R181, R187 ;  /* 0x000000b5d7bb7223 */ /* 0x004fe200000100bb */
[----:B----4-:R-:W-:Y:S01]  /*3900*/  FFMA.FTZ R188, R213, R180, R188 ;  /* 0x000000b4d5bc7223 */ /* 0x010fe200000100bc */
[----:B------:R-:W-:Y:S01]  /*3910*/  FFMA.FTZ R185, R211, R3, R185 ;  /* 0x00000003d3b97223 */ /* 0x000fe200000100b9 */
[----:B------:R-:W-:Y:S01]  /*3920*/  FMUL.FTZ R180, R182, R2 ;  /* 0x00000002b6b47220 */ /* 0x000fe20000410000 */
[----:B------:R-:W-:-:S03]  /*3930*/  FADD.FTZ R3, R12, R223 ;  /* 0x000000df0c037221 */ /* 0x000fc60000010000 */
[----:B------:R-:W-:Y:S04]  /*3940*/  STL [R1+0x88], R185 ;  /* 0x000088b901007387 */ /* 0x000fe80000100800 */
[----:B------:R-:W-:Y:S01]  /*3950*/  STL [R1+0x90], R188 ;  /* 0x000090bc01007387 */ /* 0x000fe20000100800 */
[----:B------:R-:W-:-:S03]  /*3960*/  FADD.FTZ R3, R3, R222 ;  /* 0x000000de03037221 */ /* 0x000fc60000010000 */
[----:B------:R-:W-:Y:S04]  /*3970*/  STL [R1+0x78], R187 ;  /* 0x000078bb01007387 */ /* 0x000fe80000100800 */
[----:B------:R0:W-:Y:S04]  /*3980*/  STL [R1+0x7c], R218 ;  /* 0x00007cda01007387 */ /* 0x0001e80000100800 */
[----:B------:R2:W-:Y:S04]  /*3990*/  STL [R1+0x80], R183 ;  /* 0x000080b701007387 */ /* 0x0005e80000100800 */
[----:B------:R2:W-:Y:S01]  /*39a0*/  STL [R1+0x10], R180 ;  /* 0x000010b401007387 */ /* 0x0005e20000100800 */
[----:B------:R-:W-:-:S04]  /*39b0*/  FADD.FTZ R3, R3, R221 ;  /* 0x000000dd03037221 */ /* 0x000fc80000010000 */
[----:B------:R-:W-:Y:S01]  /*39c0*/  FADD.FTZ R3, R3, R220 ;  /* 0x000000dc03037221 */ /* 0x000fe20000010000 */
[----:B0-----:R-:W-:-:S03]  /*39d0*/  FMUL.FTZ R218, R186, R191 ;  /* 0x000000bfbada7220 */ /* 0x001fc60000410000 */
[----:B------:R-:W-:Y:S01]  /*39e0*/  FADD.FTZ R3, R3, R219 ;  /* 0x000000db03037221 */ /* 0x000fe20000010000 */
[----:B------:R-:W-:-:S03]  /*39f0*/  FFMA.FTZ R2, R216, R218, R11 ;  /* 0x000000dad8027223 */ /* 0x000fc6000001000b */
[----:B------:R-:W-:Y:S01]  /*3a00*/  FADD.FTZ R3, R3, R218 ;  /* 0x000000da03037221 */ /* 0x000fe20000010000 */
[----:B------:R-:W-:-:S03]  /*3a10*/  FFMA.FTZ R11, R195, R180, R2 ;  /* 0x000000b4c30b7223 */ /* 0x000fc60000010002 */
[----:B------:R-:W-:Y:S01]  /*3a20*/  FADD.FTZ R12, R3, R180 ;  /* 0x000000b4030c7221 */ /* 0x000fe20000010000 */
[----:B--2---:R-:W-:Y:S06]  /*3a30*/  BRA `(.L_x_10337) ;  /* 0x0000000000a87947 */ /* 0x004fec0003800000 */
.L_x_10328:
        /* <DEDUP_REMOVED lines=16> */
[----:B--2---:R-:W1:Y:S08]  /*3b40*/  @P0 LDC.64 R2, c[0x0][0x438] ;  /* 0x00010e00ff020b82 */ /* 0x004e700000000a00 */
[----:B------:R-:W2:Y:S01]  /*3b50*/  @P2 LDC.64 R182, c[0x0][0x438] ;  /* 0x00010e00ffb62b82 */ /* 0x000ea20000000a00 */
[----:B------:R-:W-:-:S07]  /*3b60*/  ISETP.GE.U32.AND P4, PT, R7, 0x80, PT ;  /* 0x000000800700780c */ /* 0x000fce0003f86070 */
[----:B------:R-:W3:Y:S01]  /*3b70*/  @P3 LDC.64 R186, c[0x0][0x438] ;  /* 0x00010e00ffba3b82 */ /* 0x000ee20000000a00 */
[C---:B-1----:R-:W-:Y:S01]  /*3b80*/  @P0 IMAD.WIDE.U32 R2, R180.reuse, 0x20, R2 ;  /* 0x00000020b4020825 */ /* 0x042fe200078e0002 */
[----:B------:R-:W-:-:S04]  /*3b90*/  @P0 IADD3 R180, PT, PT, R180, 0x20, RZ ;  /* 0x00000020b4b40810 */ /* 0x000fc80007ffe0ff */
[----:B------:R-:W5:Y:S04]  /*3ba0*/  @P0 LDG.E.128 R140, desc[UR6][R2.64] ;  /* 0x00000006028c0981 */ /* 0x000f68000c1e1d00 */
[----:B------:R2:W5:Y:S01]  /*3bb0*/  @P0 LDG.E.128 R144, desc[UR6][R2.64+0x10] ;  /* 0x0000100602900981 */ /* 0x000562000c1e1d00 */
[----:B------:R-:W-:Y:S01]  /*3bc0*/  ISETP.GE.U32.AND P0, PT, R7, 0xa0, PT ;  /* 0x000000a00700780c */ /* 0x000fe20003f06070 */
[C---:B--2---:R-:W-:Y:S02]  /*3bd0*/  @P2 IMAD.WIDE.U32 R2, R180.reuse, 0x20, R182 ;  /* 0x00000020b4022825 */ /* 0x044fe400078e00b6 */
[----:B------:R-:W1:Y:S01]  /*3be0*/  @P4 LDC.64 R182, c[0x0][0x438] ;  /* 0x00010e00ffb64b82 */ /* 0x000e620000000a00 */
[----:B------:R-:W-:Y:S02]  /*3bf0*/  @P2 IADD3 R180, PT, PT, R180, 0x20, RZ ;  /* 0x00000020b4b42810 */ /* 0x000fe40007ffe0ff */
[----:B------:R-:W5:Y:S04]  /*3c00*/  @P2 LDG.E.128 R148, desc[UR6][R2.64] ;  /* 0x0000000602942981 */ /* 0x000f68000c1e1d00 */
[----:B------:R3:W5:Y:S03]  /*3c10*/  @P2 LDG.E.128 R152, desc[UR6][R2.64+0x10] ;  /* 0x0000100602982981 */ /* 0x000766000c1e1d00 */
[----:B------:R-:W2:Y:S01]  /*3c20*/  @P0 LDC.64 R184, c[0x0][0x438] ;  /* 0x00010e00ffb80b82 */ /* 0x000ea20000000a00 */
[C---:B---3--:R-:W-:Y:S01]  /*3c30*/  @P3 IMAD.WIDE.U32 R2, R180.reuse, 0x20, R186 ;  /* 0x00000020b4023825 */ /* 0x048fe200078e00ba */
[----:B------:R-:W-:-:S04]  /*3c40*/  @P3 IADD3 R180, PT, PT, R180, 0x20, RZ ;  /* 0x00000020b4b43810 */ /* 0x000fc80007ffe0ff */
[----:B------:R-:W5:Y:S01]  /*3c50*/  @P3 LDG.E.128 R156, desc[UR6][R2.64] ;  /* 0x00000006029c3981 */ /* 0x000f62000c1e1d00 */
[C---:B-1----:R-:W-:Y:S01]  /*3c60*/  @P4 IMAD.WIDE.U32 R182, R180.reuse, 0x20, R182 ;  /* 0x00000020b4b64825 */ /* 0x042fe200078e00b6 */
[----:B------:R-:W-:Y:S02]  /*3c70*/  @P4 IADD3 R180, PT, PT, R180, 0x20, RZ ;  /* 0x00000020b4b44810 */ /* 0x000fe40007ffe0ff */
[----:B------:R2:W5:Y:S04]  /*3c80*/  @P3 LDG.E.128 R160, desc[UR6][R2.64+0x10] ;  /* 0x0000100602a03981 */ /* 0x000568000c1e1d00 */
[----:B------:R3:W5:Y:S04]  /*3c90*/  @P4 LDG.E.128 R24, desc[UR6][R182.64] ;  /* 0x00000006b6184981 */ /* 0x000768000c1e1d00 */
[----:B------:R3:W5:Y:S01]  /*3ca0*/  @P4 LDG.E.128 R20, desc[UR6][R182.64+0x10] ;  /* 0x00001006b6144981 */ /* 0x000762000c1e1d00 */
[----:B--2---:R-:W-:-:S05]  /*3cb0*/  @P0 IMAD.WIDE.U32 R2, R180, 0x20, R184 ;  /* 0x00000020b4020825 */ /* 0x004fca00078e00b8 */
[----:B------:R3:W5:Y:S04]  /*3cc0*/  @P0 LDG.E.128 R164, desc[UR6][R2.64] ;  /* 0x0000000602a40981 */ /* 0x000768000c1e1d00 */
[----:B------:R3:W5:Y:S02]  /*3cd0*/  @P0 LDG.E.128 R168, desc[UR6][R2.64+0x10] ;  /* 0x0000100602a80981 */ /* 0x000764000c1e1d00 */
.L_x_10337:
[----:B------:R-:W-:Y:S05]  /*3ce0*/  BSYNC.RECONVERGENT B1 ;  /* 0x0000000000017941 */ /* 0x000fea0003800200 */
.L_x_10327:
[----:B------:R-:W4:Y:S01]  /*3cf0*/  LDL R184, [R1+0x30] ;  /* 0x0000300001b87983 */ /* 0x000f220000100800 */
[----:B------:R-:W-:Y:S01]  /*3d00*/  UMOV UR4, 0xffffffff ;  /* 0xffffffff00047882 */ /* 0x000fe20000000000 */
[----:B----4-:R-:W-:Y:S02]  /*3d10*/  ISETP.GE.AND P2, PT, R184, 0x1, PT ;  /* 0x00000001b800780c */ /* 0x010fe40003f46270 */
[----:B------:R-:W-:Y:S11]  /*3d20*/  BRA.DIV UR4, `(.L_x_10338) ;  /* 0x000000be04187947 */ /* 0x000ff6000b800000 */
[----:B--23--:R-:W1:Y:S02]  /*3d30*/  SHFL.BFLY PT, R2, R12, 0x1, 0x1f ;  /* 0x0c201f000c027f89 */ /* 0x00ce6400000e0000 */
        /* <DEDUP_REMOVED lines=17> */
.L_x_10554:
[----:B------:R-:W3:Y:S04]  /*3e50*/  LDL R12, [R1+0x24] ;  /* 0x00002400010c7983 */ /* 0x000ee80000100800 */
[----:B------:R-:W4:Y:S04]  /*3e60*/  LDL R182, [R1+0x28] ;  /* 0x0000280001b67983 */ /* 0x000f280000100800 */
[----:B------:R0:W5:Y:S01]  /*3e70*/  LDL.LU R180, [R1+0x2c] ;  /* 0x00002c0001b47983 */ /* 0x0001620000300800 */
[----:B-1----:R-:W-:Y:S01]  /*3e80*/  FADD.FTZ R2, R11, R2 ;  /* 0x000000020b027221 */ /* 0x002fe20000010000 */
[----:B--2---:R-:W-:Y:S01]  /*3e90*/  @P2 IADD3 R11, PT, PT, R184, -0x1, RZ ;  /* 0xffffffffb80b2810 */ /* 0x004fe20007ffe0ff */
[----:B------:R-:W-:Y:S01]  /*3ea0*/  FADD.FTZ R3, R181, R183 ;  /* 0x000000b7b5037221 */ /* 0x000fe20000010000 */
[----:B------:R-:W-:Y:S01]  /*3eb0*/  ISETP.GE.U32.AND P3, PT, R7, 0x20, PT ;  /* 0x000000200700780c */ /* 0x000fe20003f66070 */
[----:B------:R-:W-:Y:S01]  /*3ec0*/  BSSY.RECONVERGENT B1, `(.L_x_10339) ;  /* 0x00001f0000017945 */ /* 0x000fe20003800200 */
[----:B------:R-:W-:Y:S01]  /*3ed0*/  ISETP.NE.AND P0, PT, RZ, UR8, PT ;  /* 0x00000008ff007c0c */ /* 0x000fe2000bf05270 */
[----:B------:R-:W-:Y:S01]  /*3ee0*/  FMUL.FTZ R3, R3, UR9 ;  /* 0x0000000903037c20 */ /* 0x000fe20008410000 */
[----:B------:R-:W-:Y:S01]  /*3ef0*/  FMUL.FTZ R181, R2, UR9 ;  /* 0x0000000902b57c20 */ /* 0x000fe20008410000 */
[----:B---3--:R-:W-:-:S05]  /*3f00*/  @P2 IMAD R11, R11, R12, RZ ;  /* 0x0000000c0b0b2224 */ /* 0x008fca00078e02ff */
[----:B------:R-:W-:-:S04]  /*3f10*/  @P2 SHF.R.S32.HI R12, RZ, 0x1f, R11 ;  /* 0x0000001fff0c2819 */ /* 0x000fc8000001140b */
[----:B------:R-:W-:Y:S01]  /*3f20*/  @P2 LEA.HI R12, R12, R11, RZ, 0x3 ;  /* 0x0000000b0c0c2211 */ /* 0x000fe200078f18ff */
[----:B------:R-:W-:-:S03]  /*3f30*/  HFMA2 R11, -RZ, RZ, 0, 0 ;  /* 0x00000000ff0b7431 */ /* 0x000fc600000001ff */
[----:B----4-:R-:W-:Y:S02]  /*3f40*/  @P2 LEA.HI.SX32 R11, R12, R182, 0x1d ;  /* 0x000000b60c0b2211 */ /* 0x010fe400078feaff */
[----:B------:R-:W-:Y:S01]  /*3f50*/  FSEL R12, R3, RZ, !P0 ;  /* 0x000000ff030c7208 */ /* 0x000fe20004000000 */
[----:B0-----:R-:W-:Y:S06]  /*3f60*/  @!P3 BRA `(.L_x_10340) ;  /* 0x0000001c0094b947 */ /* 0x001fec0003800000 */
[----:B------:R-:W-:Y:S04]  /*3f70*/  BSSY.RECONVERGENT B2, `(.L_x_10341) ;  /* 0x0000005000027945 */ /* 0x000fe80003800200 */
[----:B------:R-:W-:Y:S05]  /*3f80*/  @!P2 BRA `(.L_x_10342) ;  /* 0x00000000000ca947 */ /* 0x000fea0003800000 */
[----:B------:R-:W0:Y:S02]  /*3f90*/  LDC.64 R2, c[0x0][0x390] ;  /* 0x0000e400ff027b82 */ /* 0x000e240000000a00 */
[----:B0-----:R-:W-:-:S05]  /*3fa0*/  IMAD.WIDE.U32 R2, R11, 0x10, R2 ;  /* 0x000000100b027825 */ /* 0x001fca00078e0002 */
[----:B------:R0:W5:Y:S02]  /*3fb0*/  LDG.E.128 R172, desc[UR6][R2.64] ;  /* 0x0000000602ac7981 */ /* 0x000164000c1e1d00 */
.L_x_10342:
[----:B------:R-:W-:Y:S05]  /*3fc0*/  BSYNC.RECONVERGENT B2 ;  /* 0x0000000000027941 */ /* 0x000fea0003800200 */
.L_x_10341:
        /* <DEDUP_REMOVED lines=11> */
[----:B-----5:R-:W-:Y:S01]  /*4080*/  FFMA.FTZ R182, R0, R181, R12 ;  /* 0x000000b500b67223 */ /* 0x020fe2000001000c */
        /* <DEDUP_REMOVED lines=10> */
.L_x_10347:
[----:B------:R-:W-:Y:S05]  /*4130*/  BSYNC.RECONVERGENT B3 ;  /* 0x0000000000037941 */ /* 0x000fea0003800200 */
.L_x_10346:
[----:B------:R-:W-:Y:S04]  /*4140*/  BSSY.RECONVERGENT B3, `(.L_x_10348) ;  /* 0x000000e000037945 */ /* 0x000fe80003800200 */
[----:B------:R-:W-:Y:S05]  /*4150*/  @!P2 BRA `(.L_x_10349) ;  /* 0x000000000030a947 */ /* 0x000fea0003800000 */
[----:B------:R-:W-:Y:S01]  /*4160*/  FFMA.FTZ R182, R10, R181, R12 ;  /* 0x000000b50ab67223 */ /* 0x000fe2000001000c */
[----:B-----5:R-:W-:-:S03]  /*4170*/  ISETP.GT.AND P0, PT, R5, RZ, PT ;  /* 0x000000ff0500720c */ /* 0x020fc60003f04270 */
[----:B------:R-:W-:-:S04]  /*4180*/  FADD.FTZ R182, R251, -R182 ;  /* 0x800000b6fbb67221 */ /* 0x000fc80000010000 */
[----:B------:R-:W-:-:S05]  /*4190*/  FMUL.FTZ R182, R4, R182 ;  /* 0x000000b604b67220 */ /* 0x000fca0000410000 */
[----:B------:R-:W-:Y:S02]  /*41a0*/  FSEL R184, R182, RZ, P0 ;  /* 0x000000ffb6b87208 */ /* 0x000fe40000000000 */
[----:B------:R-:W-:-:S04]  /*41b0*/  PRMT R182, R172, 0x7632, R182 ;  /* 0x00007632acb67816 */ /* 0x000fc800000000b6 */
[----:B------:R-:W-:Y:S01]  /*41c0*/  SHF.L.U32 R183, R182, 0x10, RZ ;  /* 0x00000010b6b77819 */ /* 0x000fe200000006ff */
[----:B------:R-:W-:-:S04]  /*41d0*/  FMUL.FTZ R182, R184, UR12 ;  /* 0x0000000cb8b67c20 */ /* 0x000fc80008410000 */
[----:B------:R-:W-:Y:S01]  /*41e0*/  FFMA.FTZ R101, R182, R183, R101 ;  /* 0x000000b7b6657223 */ /* 0x000fe20000010065 */
[----:B------:R-:W-:-:S05]  /*41f0*/  FMUL.FTZ R182, R29, R182 ;  /* 0x000000b61db67220 */ /* 0x000fca0000410000 */
[----:B------:R-:W-:-:S04]  /*4200*/  F2FP.BF16.F32.PACK_AB R182, RZ, R182 ;  /* 0x000000b6ffb6723e */ /* 0x000fc800000010ff */
[----:B------:R-:W-:-:S07]  /*4210*/  PRMT R176, R176, 0x5410, R182 ;  /* 0x00005410b0b07816 */ /* 0x000fce00000000b6 */
.L_x_10349:
[----:B------:R-:W-:Y:S05]  /*4220*/  BSYNC.RECONVERGENT B3 ;  /* 0x0000000000037941 */ /* 0x000fea0003800200 */
.L_x_10348:
[----:B------:R-:W-:Y:S04]  /*4230*/  BSSY.RECONVERGENT B3, `(.L_x_10350) ;  /* 0x000000d000037945 */ /* 0x000fe80003800200 */
[----:B------:R-:W-:Y:S05]  /*4240*/  @!P2 BRA `(.L_x_10351) ;  /* 0x00000000002ca947 */ /* 0x000fea0003800000 */
[----:B------:R-:W-:Y:S01]  /*4250*/  FFMA.FTZ R182, R9, R181, R12 ;  /* 0x000000b509b67223 */ /* 0x000fe2000001000c */
[----:B-----5:R-:W-:Y:S02]  /*4260*/  ISETP.GT.AND P0, PT, R5, RZ, PT ;  /* 0x000000ff0500720c */ /* 0x020fe40003f04270 */
        /* <DEDUP_REMOVED lines=9> */
.L_x_10351:
[----:B------:R-:W-:Y:S05]  /*4300*/  BSYNC.RECONVERGENT B3 ;  /* 0x0000000000037941 */ /* 0x000fea0003800200 */
.L_x_10350:
        /* <DEDUP_REMOVED lines=14> */
.L_x_10353:
[----:B------:R-:W-:Y:S05]  /*43f0*/  BSYNC.RECONVERGENT B3 ;  /* 0x0000000000037941 */ /* 0x000fea0003800200 */
.L_x_10352:
        /* <DEDUP_REMOVED lines=13> */
.L_x_10355:
[----:B------:R-:W-:Y:S05]  /*44d0*/  BSYNC.RECONVERGENT B3 ;  /* 0x0000000000037941 */ /* 0x000fea0003800200 */
.L_x_10354:
        /* <DEDUP_REMOVED lines=14> */
.L_x_10357:
[----:B------:R-:W-:Y:S05]  /*45c0*/  BSYNC.RECONVERGENT B3 ;  /* 0x0000000000037941 */ /* 0x000fea0003800200 */
.L_x_10356:
        /* <DEDUP_REMOVED lines=13> */
.L_x_10359:
[----:B------:R-:W-:Y:S05]  /*46a0*/  BSYNC.RECONVERGENT B3 ;  /* 0x0000000000037941 */ /* 0x000fea0003800200 */
.L_x_10358:
[----:B------:R-:W-:Y:S05]  /*46b0*/  @!P2 BRA `(.L_x_10360) ;  /* 0x000000140090a947 */ /* 0x000fea0003800000 */
[----:B------:R-:W2:Y:S04]  /*46c0*/  LDL R182, [R1+0x8] ;  /* 0x0000080001b67983 */ /* 0x000ea80000100800 */
[----:B------:R-:W3:Y:S01]  /*46d0*/  LDL R183, [R1+0x20] ;  /* 0x0000200001b77983 */ /* 0x000ee20000100800 */
[----:B-----5:R-:W-:Y:S01]  /*46e0*/  ISETP.GT.AND P0, PT, R5, RZ, PT ;  /* 0x000000ff0500720c */ /* 0x020fe20003f04270 */
[----:B--2---:R-:W-:-:S04]  /*46f0*/  FFMA.FTZ R182, R182, R181, R12 ;  /* 0x000000b5b6b67223 */ /* 0x004fc8000001000c */
[----:B---3--:R-:W-:-:S04]  /*4700*/  FADD.FTZ R182, R183, -R182 ;  /* 0x800000b6b7b67221 */ /* 0x008fc80000010000 */
        /* <DEDUP_REMOVED lines=8> */
[----:B------:R-:W-:Y:S01]  /*4790*/  PRMT R179, R179, 0x5410, R182 ;  /* 0x00005410b3b37816 */ /* 0x000fe200000000b6 */
[----:B------:R-:W-:Y:S06]  /*47a0*/  BRA `(.L_x_10360) ;  /* 0x0000001400547947 */ /* 0x000fec0003800000 */
.L_x_10345:
        /* <DEDUP_REMOVED lines=12> */
[----:B-----5:R-:W-:Y:S01]  /*4870*/  FFMA.FTZ R68, R0, R181, R12 ;  /* 0x000000b500447223 */ /* 0x020fe2000001000c */
[----:B------:R-:W-:Y:S01]  /*4880*/  FADD.FTZ R70, R250, -R70 ;  /* 0x80000046fa467221 */ /* 0x000fe20000010000 */
[----:B------:R-:W-:Y:S01]  /*4890*/  FADD.FTZ R69, R251, -R69 ;  /* 0x80000045fb457221 */ /* 0x000fe20000010000 */
[C---:B------:R-:W-:Y:S01]  /*48a0*/  FMUL.FTZ R90, R4.reuse, R90 ;  /* 0x0000005a045a7220 */ /* 0x040fe20000410000 */
        /* <DEDUP_REMOVED lines=32> */
.L_x_10362:
[----:B------:R-:W-:Y:S05]  /*4ab0*/  BSYNC.RECONVERGENT B3 ;  /* 0x0000000000037941 */ /* 0x000fea0003800200 */
.L_x_10361:
        /* <DEDUP_REMOVED lines=14> */
.L_x_10364:
[----:B------:R-:W-:Y:S05]  /*4ba0*/  BSYNC.RECONVERGENT B3 ;  /* 0x0000000000037941 */ /* 0x000fea0003800200 */
.L_x_10363:
        /* <DEDUP_REMOVED lines=13> */
.L_x_10366:
[----:B------:R-:W-:Y:S05]  /*4c80*/  BSYNC.RECONVERGENT B3 ;  /* 0x0000000000037941 */ /* 0x000fea0003800200 */
.L_x_10365:
        /* <DEDUP_REMOVED lines=14> */
.L_x_10368:
[----:B------:R-:W-:Y:S05]  /*4d70*/  BSYNC.RECONVERGENT B3 ;  /* 0x0000000000037941 */ /* 0x000fea0003800200 */
.L_x_10367:
        /* <DEDUP_REMOVED lines=13> */
.L_x_10370:
[----:B------:R-:W-:Y:S05]  /*4e50*/  BSYNC.RECONVERGENT B3 ;  /* 0x0000000000037941 */ /* 0x000fea0003800200 */
.L_x_10369:
        /* <DEDUP_REMOVED lines=14> */
.L_x_10372:
[----:B------:R-:W-:Y:S05]  /*4f40*/  BSYNC.RECONVERGENT B3 ;  /* 0x0000000000037941 */ /* 0x000fea0003800200 */
.L_x_10371:
        /* <DEDUP_REMOVED lines=13> */
.L_x_10374:
[----:B------:R-:W-:Y:S05]  /*5020*/  BSYNC.RECONVERGENT B3 ;  /* 0x0000000000037941 */ /* 0x000fea0003800200 */
.L_x_10373:
[----:B------:R-:W-:Y:S01]  /*5030*/  MOV R90, R182 ;  /* 0x000000b6005a7202 */ /* 0x000fe20000000f00 */
[----:B------:R-:W-:Y:S06]  /*5040*/  @!P2 BRA `(.L_x_10360) ;  /* 0x0000000c002ca947 */ /* 0x000fec0003800000 */
[----:B------:R-:W-:-:S04]  /*5050*/  PRMT R90, R175, 0x7632, R90 ;  /* 0x00007632af5a7816 */ /* 0x000fc8000000005a */
[----:B------:R-:W-:Y:S01]  /*5060*/  SHF.L.U32 R183, R90, 0x10, RZ ;  /* 0x000000105ab77819 */ /* 0x000fe200000006ff */
[----:B------:R-:W-:-:S04]  /*5070*/  FMUL.FTZ R90, R91, UR12 ;  /* 0x0000000c5b5a7c20 */ /* 0x000fc80008410000 */
[----:B------:R-:W-:Y:S01]  /*5080*/  FFMA.FTZ R107, R90, R183, R107 ;  /* 0x000000b75a6b7223 */ /* 0x000fe2000001006b */
[----:B------:R-:W-:-:S05]  /*5090*/  FMUL.FTZ R90, R35, R90 ;  /* 0x0000005a235a7220 */ /* 0x000fca0000410000 */
[----:B------:R-:W-:-:S04]  /*50a0*/  F2FP.BF16.F32.PACK_AB R90, RZ, R90 ;  /* 0x0000005aff5a723e */ /* 0x000fc800000010ff */
[----:B------:R-:W-:Y:S02]  /*50b0*/  PRMT R179, R179, 0x5410, R90 ;  /* 0x00005410b3b37816 */ /* 0x000fe4000000005a */
[----:B------:R-:W-:Y:S01]  /*50c0*/  MOV R90, R182 ;  /* 0x000000b6005a7202 */ /* 0x000fe20000000f00 */
[----:B------:R-:W-:Y:S06]  /*50d0*/  BRA `(.L_x_10360) ;  /* 0x0000000c00087947 */ /* 0x000fec0003800000 */
.L_x_10344:
[----:B0-----:R-:W-:Y:S02]  /*50e0*/  MOV R2, UR20 ;  /* 0x0000001400027c02 */ /* 0x001fe40008000f00 */
[----:B------:R-:W-:Y:S02]  /*50f0*/  MOV R3, UR21 ;  /* 0x0000001500037c02 */ /* 0x000fe40008000f00 */
[----:B------:R-:W-:-:S04]  /*5100*/  ISETP.NE.U32.AND P0, PT, R2, RZ, PT ;  /* 0x000000ff0200720c */ /* 0x000fc80003f05070 */
[----:B------:R-:W-:-:S13]  /*5110*/  ISETP.NE.AND.EX P0, PT, R3, RZ, PT, P0 ;  /* 0x000000ff0300720c */ /* 0x000fda0003f05300 */
[----:B------:R-:W-:Y:S05]  /*5120*/  @P0 BRA `(.L_x_10375) ;  /* 0x00000004007c0947 */ /* 0x000fea0003800000 */
[----:B-----5:R-:W-:-:S04]  /*5130*/  @P1 FFMA.FTZ R182, R0, R181, R12 ;  /* 0x000000b500b61223 */ /* 0x020fc8000001000c */
[----:B------:R-:W-:Y:S01]  /*5140*/  @P1 FADD.FTZ R183, R217, -R182 ;  /* 0x800000b6d9b71221 */ /* 0x000fe20000010000 */
[----:B------:R-:W-:-:S03]  /*5150*/  MOV R182, R140 ;  /* 0x0000008c00b67202 */ /* 0x000fc60000000f00 */
        /* <DEDUP_REMOVED lines=78> */
[----:B------:R-:W2:Y:S04]  /*5640*/  LDL R185, [R1+0x8] ;  /* 0x0000080001b97983 */ /* 0x000ea80000100800 */
[----:B------:R-:W3:Y:S01]  /*5650*/  LDL R184, [R1+0x20] ;  /* 0x0000200001b87983 */ /* 0x000ee20000100800 */
        /* <DEDUP_REMOVED lines=12> */
.L_x_10375:
[----:B------:R-:W2:Y:S01]  /*5720*/  LDL R184, [R1+0x8] ;  /* 0x0000080001b87983 */ /* 0x000ea20000100800 */
[----:B------:R-:W0:Y:S03]  /*5730*/  @P2 LDC R69, c[0x0][0x40c] ;  /* 0x00010300ff452b82 */ /* 0x000e260000000800 */
[----:B------:R-:W3:Y:S01]  /*5740*/  LDL R182, [R1+0x20] ;  /* 0x0000200001b67983 */ /* 0x000ee20000100800 */
[----:B-----5:R-:W-:Y:S01]  /*5750*/  MOV R91, R147 ;  /* 0x00000093005b7202 */ /* 0x020fe20000000f00 */
[----:B------:R-:W-:Y:S01]  /*5760*/  @P1 FFMA.FTZ R70, R14, R181, R12 ;  /* 0x000000b50e461223 */ /* 0x000fe2000001000c */
[----:B------:R-:W-:-:S03]  /*5770*/  MOV R90, R146 ;  /* 0x00000092005a7202 */ /* 0x000fc60000000f00 */
[----:B------:R-:W-:-:S04]  /*5780*/  @P1 FADD.FTZ R70, R246, -R70 ;  /* 0x80000046f6461221 */ /* 0x000fc80000010000 */
[----:B------:R-:W-:Y:S01]  /*5790*/  @P1 FFMA.FTZ R90, R4, R70, R146 ;  /* 0x00000046045a1223 */ /* 0x000fe20000010092 */
[----:B------:R-:W-:-:S04]  /*57a0*/  @P2 PRMT R70, R175, 0x7632, R70 ;  /* 0x00007632af462816 */ /* 0x000fc80000000046 */
[----:B------:R-:W-:Y:S02]  /*57b0*/  @P2 SHF.L.U32 R70, R70, 0x10, RZ ;  /* 0x0000001046462819 */ /* 0x000fe400000006ff */
[----:B------:R-:W-:-:S04]  /*57c0*/  @P2 PRMT R183, R174, 0x7632, R183 ;  /* 0x00007632aeb72816 */ /* 0x000fc800000000b7 */
[----:B------:R-:W-:Y:S01]  /*57d0*/  @P2 SHF.L.U32 R183, R183, 0x10, RZ ;  /* 0x00000010b7b72819 */ /* 0x000fe200000006ff */
[----:B--2---:R-:W-:-:S04]  /*57e0*/  @P1 FFMA.FTZ R68, R184, R181, R12 ;  /* 0x000000b5b8441223 */ /* 0x004fc8000001000c */
[----:B---3--:R-:W-:-:S04]  /*57f0*/  @P1 FADD.FTZ R68, R182, -R68 ;  /* 0x80000044b6441221 */ /* 0x008fc80000010000 */
[----:B------:R-:W-:Y:S02]  /*5800*/  @P1 FFMA.FTZ R91, R4, R68, R147 ;  /* 0x00000044045b1223 */ /* 0x000fe40000010093 */
[----:B------:R-:W1:Y:S02]  /*5810*/  @P2 LDC R68, c[0x0][0x40c] ;  /* 0x00010300ff442b82 */ /* 0x000e640000000800 */
[----:B0-----:R-:W-:-:S04]  /*5820*/  @P2 FMUL.FTZ R69, R91, R69 ;  /* 0x000000455b452220 */ /* 0x001fc80000410000 */
[----:B------:R-:W-:Y:S01]  /*5830*/  @P2 FFMA.FTZ R107, R69, R70, R107 ;  /* 0x00000046456b2223 */ /* 0x000fe2000001006b */
[----:B------:R-:W-:Y:S01]  /*5840*/  @P2 SHF.L.U32 R70, R175, 0x10, RZ ;  /* 0x00000010af462819 */ /* 0x000fe200000006ff */
[----:B------:R-:W-:Y:S01]  /*5850*/  @P2 FMUL.FTZ R71, R35, R69 ;  /* 0x0000004523472220 */ /* 0x000fe20000410000 */
[----:B------:R-:W-:Y:S01]  /*5860*/  @P1 FFMA.FTZ R69, R0, R181, R12 ;  /* 0x000000b500451223 */ /* 0x000fe2000001000c */
[----:B-1----:R-:W-:-:S04]  /*5870*/  @P2 FMUL.FTZ R68, R90, R68 ;  /* 0x000000445a442220 */ /* 0x002fc80000410000 */
[-C--:B------:R-:W-:Y:S02]  /*5880*/  @P2 FFMA.FTZ R106, R70, R68.reuse, R106 ;  /* 0x00000044466a2223 */ /* 0x080fe4000001006a */
[----:B------:R-:W0:Y:S01]  /*5890*/  @P2 LDC R70, c[0x0][0x40c] ;  /* 0x00010300ff462b82 */ /* 0x000e220000000800 */
[----:B------:R-:W-:Y:S01]  /*58a0*/  @P2 FMUL.FTZ R68, R34, R68 ;  /* 0x0000004422442220 */ /* 0x000fe20000410000 */
[----:B------:R-:W-:-:S04]  /*58b0*/  @P1 FADD.FTZ R69, R217, -R69 ;  /* 0x80000045d9451221 */ /* 0x000fc80000010000 */
[----:B------:R-:W-:Y:S02]  /*58c0*/  @P2 F2FP.BF16.F32.PACK_AB R88, RZ, R68 ;  /* 0x00000044ff58223e */ /* 0x000fe400000010ff */
[----:B------:R-:W-:Y:S01]  /*58d0*/  MOV R68, R140 ;  /* 0x0000008c00447202 */ /* 0x000fe20000000f00 */
[----:B------:R-:W-:Y:S01]  /*58e0*/  @P1 FFMA.FTZ R68, R4, R69, R140 ;  /* 0x0000004504441223 */ /* 0x000fe2000001008c */
[----:B------:R-:W-:-:S04]  /*58f0*/  @P1 FFMA.FTZ R69, R10, R181, R12 ;  /* 0x000000b50a451223 */ /* 0x000fc8000001000c */
[----:B------:R-:W-:Y:S01]  /*5900*/  @P1 FADD.FTZ R89, R251, -R69 ;  /* 0x80000045fb591221 */ /* 0x000fe20000010000 */
[----:B------:R-:W-:-:S03]  /*5910*/  MOV R69, R141 ;  /* 0x0000008d00457202 */ /* 0x000fc60000000f00 */
[----:B------:R-:W-:Y:S01]  /*5920*/  @P1 FFMA.FTZ R69, R4, R89, R141 ;  /* 0x0000005904451223 */ /* 0x000fe2000001008d */
[----:B------:R-:W-:Y:S01]  /*5930*/  @P2 SHF.L.U32 R89, R172, 0x10, RZ ;  /* 0x00000010ac592819 */ /* 0x000fe200000006ff */
[----:B0-----:R-:W-:-:S04]  /*5940*/  @P2 FMUL.FTZ R70, R68, R70 ;  /* 0x0000004644462220 */ /* 0x001fc80000410000 */
[-C--:B------:R-:W-:Y:S01]  /*5950*/  @P2 FFMA.FTZ R100, R89, R70.reuse, R100 ;  /* 0x0000004659642223 */ /* 0x080fe20000010064 */
[----:B------:R-:W-:Y:S01]  /*5960*/  @P1 FFMA.FTZ R89, R9, R181, R12 ;  /* 0x000000b509591223 */ /* 0x000fe2000001000c */
[----:B------:R-:W-:-:S03]  /*5970*/  @P2 FMUL.FTZ R182, R28, R70 ;  /* 0x000000461cb62220 */ /* 0x000fc60000410000 */
[----:B------:R-:W-:Y:S01]  /*5980*/  @P1 FADD.FTZ R89, R250, -R89 ;  /* 0x80000059fa591221 */ /* 0x000fe20000010000 */
[----:B------:R-:W-:-:S03]  /*5990*/  MOV R70, R142 ;  /* 0x0000008e00467202 */ /* 0x000fc60000000f00 */
[----:B------:R-:W-:Y:S01]  /*59a0*/  @P1 FFMA.FTZ R70, R4, R89, R142 ;  /* 0x0000005904461223 */ /* 0x000fe2000001008e */
[----:B------:R-:W-:Y:S02]  /*59b0*/  @P2 F2FP.BF16.F32.PACK_AB R89, RZ, R182 ;  /* 0x000000b6ff59223e */ /* 0x000fe400000010ff */
[----:B------:R-:W0:Y:S01]  /*59c0*/  @P2 LDC R182, c[0x0][0x40c] ;  /* 0x00010300ffb62b82 */ /* 0x000e220000000800 */
[----:B------:R-:W-:-:S07]  /*59d0*/  @P2 PRMT R179, R88, 0x7610, R179 ;  /* 0x0000761058b32816 */ /* 0x000fce00000000b3 */
[----:B------:R-:W1:Y:S01]  /*59e0*/  @P2 LDC R88, c[0x0][0x40c] ;  /* 0x00010300ff582b82 */ /* 0x000e620000000800 */
[----:B------:R-:W-:-:S04]  /*59f0*/  @P2 F2FP.BF16.F32.PACK_AB R71, RZ, R71 ;  /* 0x00000047ff47223e */ /* 0x000fc800000010ff */
[--C-:B------:R-:W-:Y:S02]  /*5a00*/  @P2 PRMT R179, R179, 0x5410, R71.reuse ;  /* 0x00005410b3b32816 */ /* 0x100fe40000000047 */
[----:B------:R-:W-:Y:S02]  /*5a10*/  @P2 PRMT R71, R172, 0x7632, R71 ;  /* 0x00007632ac472816 */ /* 0x000fe40000000047 */
[----:B------:R-:W-:Y:S02]  /*5a20*/  @P2 PRMT R176, R89, 0x7610, R176 ;  /* 0x0000761059b02816 */ /* 0x000fe400000000b0 */
[----:B------:R-:W-:Y:S01]  /*5a30*/  @P2 SHF.L.U32 R71, R71, 0x10, RZ ;  /* 0x0000001047472819 */ /* 0x000fe200000006ff */
[----:B0-----:R-:W-:-:S04]  /*5a40*/  @P2 FMUL.FTZ R89, R69, R182 ;  /* 0x000000b645592220 */ /* 0x001fc80000410000 */
[----:B------:R-:W-:Y:S01]  /*5a50*/  @P2 FFMA.FTZ R101, R89, R71, R101 ;  /* 0x0000004759652223 */ /* 0x000fe20000010065 */
[----:B-1----:R-:W-:Y:S01]  /*5a60*/  @P2 FMUL.FTZ R71, R70, R88 ;  /* 0x0000005846472220 */ /* 0x002fe20000410000 */
[----:B------:R-:W-:-:S05]  /*5a70*/  @P2 SHF.L.U32 R88, R173, 0x10, RZ ;  /* 0x00000010ad582819 */ /* 0x000fca00000006ff */
[-C--:B------:R-:W-:Y:S01]  /*5a80*/  @P2 FFMA.FTZ R102, R88, R71.reuse, R102 ;  /* 0x0000004758662223 */ /* 0x080fe20000010066 */
[----:B------:R-:W-:-:S05]  /*5a90*/  @P2 FMUL.FTZ R71, R30, R71 ;  /* 0x000000471e472220 */ /* 0x000fca0000410000 */
[----:B------:R-:W-:Y:S01]  /*5aa0*/  @P2 F2FP.BF16.F32.PACK_AB R88, RZ, R71 ;  /* 0x00000047ff58223e */ /* 0x000fe200000010ff */
[----:B------:R-:W-:-:S04]  /*5ab0*/  @P1 FFMA.FTZ R71, R8, R181, R12 ;  /* 0x000000b508471223 */ /* 0x000fc8000001000c */
[----:B------:R-:W-:Y:S01]  /*5ac0*/  @P1 FADD.FTZ R182, R249, -R71 ;  /* 0x80000047f9b61221 */ /* 0x000fe20000010000 */
[----:B------:R-:W-:-:S03]  /*5ad0*/  MOV R71, R143 ;  /* 0x0000008f00477202 */ /* 0x000fc60000000f00 */
[----:B------:R-:W-:Y:S02]  /*5ae0*/  @P1 FFMA.FTZ R71, R4, R182, R143 ;  /* 0x000000b604471223 */ /* 0x000fe4000001008f */
[----:B------:R-:W0:Y:S01]  /*5af0*/  @P2 LDC R182, c[0x0][0x40c] ;  /* 0x00010300ffb62b82 */ /* 0x000e220000000800 */
[----:B------:R-:W-:Y:S01]  /*5b00*/  @P2 FMUL.FTZ R89, R29, R89 ;  /* 0x000000591d592220 */ /* 0x000fe20000410000 */
[----:B------:R-:W-:Y:S02]  /*5b10*/  @P2 PRMT R177, R88, 0x7610, R177 ;  /* 0x0000761058b12816 */ /* 0x000fe400000000b1 */
[----:B------:R-:W-:Y:S02]  /*5b20*/  @P2 PRMT R88, R173, 0x7632, R88 ;  /* 0x00007632ad582816 */ /* 0x000fe40000000058 */
[----:B------:R-:W-:Y:S02]  /*5b30*/  @P2 F2FP.BF16.F32.PACK_AB R89, RZ, R89 ;  /* 0x00000059ff59223e */ /* 0x000fe400000010ff */
[----:B------:R-:W-:-:S02]  /*5b40*/  @P2 SHF.L.U32 R88, R88, 0x10, RZ ;  /* 0x0000001058582819 */ /* 0x000fc400000006ff */
[----:B------:R-:W-:Y:S01]  /*5b50*/  @P2 PRMT R176, R176, 0x5410, R89 ;  /* 0x00005410b0b02816 */ /* 0x000fe20000000059 */
[----:B0-----:R-:W-:-:S04]  /*5b60*/  @P2 FMUL.FTZ R89, R71, R182 ;  /* 0x000000b647592220 */ /* 0x001fc80000410000 */
[----:B------:R-:W-:Y:S01]  /*5b70*/  @P2 FFMA.FTZ R103, R89, R88, R103 ;  /* 0x0000005859672223 */ /* 0x000fe20000010067 */
        /* <DEDUP_REMOVED lines=21> */
[----:B------:R-:W-:-:S05]  /*5cd0*/  @P2 FMUL.FTZ R182, R33, R182 ;  /* 0x000000b621b62220 */ /* 0x000fca0000410000 */
[----:B------:R-:W-:-:S04]  /*5ce0*/  @P2 F2FP.BF16.F32.PACK_AB R182, RZ, R182 ;  /* 0x000000b6ffb6223e */ /* 0x000fc800000010ff */
[----:B------:R-:W-:-:S07]  /*5cf0*/  @P2 PRMT R178, R178, 0x5410, R182 ;  /* 0x00005410b2b22816 */ /* 0x000fce00000000b6 */
.L_x_10360:
[----:B------:R-:W-:Y:S05]  /*5d00*/  BSYNC.RECONVERGENT B2 ;  /* 0x0000000000027941 */ /* 0x000fea0003800200 */
.L_x_10343:
[----:B------:R-:W-:-:S04]  /*5d10*/  ISETP.NE.U32.AND P0, PT, R2, RZ, PT ;  /* 0x000000ff0200720c */ /* 0x000fc80003f05070 */
[----:B------:R-:W-:-:S13]  /*5d20*/  ISETP.NE.AND.EX P0, PT, R3, RZ, PT, P0 ;  /* 0x000000ff0300720c */ /* 0x000fda0003f05300 */
[----:B------:R-:W0:Y:S02]  /*5d30*/  @P0 LDC.64 R2, c[0x0][0x478] ;  /* 0x00011e00ff020b82 */ /* 0x000e240000000a00 */
        /* <DEDUP_REMOVED lines=8> */
.L_x_10340:
[----:B------:R-:W-:Y:S05]  /*5dc0*/  BSYNC.RECONVERGENT B1 ;  /* 0x0000000000017941 */ /* 0x000fea0003800200 */
.L_x_10339:
[----:B------:R-:W-:Y:S01]  /*5dd0*/  ISETP.GE.U32.AND P0, PT, R7, 0x40, PT ;  /* 0x000000400700780c */ /* 0x000fe20003f06070 */
[----:B------:R-:W-:-:S12]  /*5de0*/  BSSY.RECONVERGENT B1, `(.L_x_10376) ;  /* 0x00001e6000017945 */ /* 0x000fd80003800200 */
[----:B------:R-:W-:Y:S05]  /*5df0*/  @!P0 BRA `(.L_x_10377) ;  /* 0x0000001c00908947 */ /* 0x000fea0003800000 */
[----:B------:R-:W-:Y:S04]  /*5e00*/  BSSY.RECONVERGENT B2, `(.L_x_10378) ;  /* 0x0000005000027945 */ /* 0x000fe80003800200 */
[----:B------:R-:W-:Y:S05]  /*5e10*/  @!P2 BRA `(.L_x_10379) ;  /* 0x00000000000ca947 */ /* 0x000fea0003800000 */
[----:B0-----:R-:W0:Y:S02]  /*5e20*/  LDC.64 R2, c[0x0][0x390] ;  /* 0x0000e400ff027b82 */ /* 0x001e240000000a00 */
[----:B0-----:R-:W-:-:S05]  /*5e30*/  IMAD.WIDE.U32 R2, R11, 0x10, R2 ;  /* 0x000000100b027825 */ /* 0x001fca00078e0002 */
[----:B------:R1:W5:Y:S02]  /*5e40*/  LDG.E.128 R172, desc[UR6][R2.64] ;  /* 0x0000000602ac7981 */ /* 0x000364000c1e1d00 */
.L_x_10379:
[----:B------:R-:W-:Y:S05]  /*5e50*/  BSYNC.RECONVERGENT B2 ;  /* 0x0000000000027941 */ /* 0x000fea0003800200 */
.L_x_10378:
        /* <DEDUP_REMOVED lines=10> */
[----:B01----:R-:W-:Y:S01]  /*5f00*/  @P1 FFMA.FTZ R2, R16, R181, R12 ;  /* 0x000000b510021223 */ /* 0x003fe2000001000c */
[----:B------:R-:W0:Y:S03]  /*5f10*/  @P2 LDC R3, c[0x0][0x40c] ;  /* 0x00010300ff032b82 */ /* 0x000e260000000800 */
[----:B------:R-:W-:Y:S01]  /*5f20*/  @P1 FADD.FTZ R2, R245, -R2 ;  /* 0x80000002f5021221 */ /* 0x000fe20000010000 */
[----:B-----5:R-:W-:-:S03]  /*5f30*/  MOV R68, R148 ;  /* 0x0000009400447202 */ /* 0x020fc60000000f00 */
[----:B------:R-:W-:Y:S01]  /*5f40*/  @P1 FFMA.FTZ R68, R4, R2, R148 ;  /* 0x0000000204441223 */ /* 0x000fe20000010094 */
[----:B------:R-:W-:Y:S01]  /*5f50*/  @P1 FFMA.FTZ R70, R17, R181, R12 ;  /* 0x000000b511461223 */ /* 0x000fe2000001000c */
[----:B------:R-:W1:Y:S03]  /*5f60*/  @P2 LDC R2, c[0x0][0x40c] ;  /* 0x00010300ff022b82 */ /* 0x000e660000000800 */
[----:B------:R-:W-:Y:S01]  /*5f70*/  @P1 FADD.FTZ R70, R244, -R70 ;  /* 0x80000046f4461221 */ /* 0x000fe20000010000 */
[----:B------:R-:W-:-:S03]  /*5f80*/  MOV R69, R149 ;  /* 0x0000009500457202 */ /* 0x000fc60000000f00 */
[----:B------:R-:W-:Y:S01]  /*5f90*/  @P1 FFMA.FTZ R69, R4, R70, R149 ;  /* 0x0000004604451223 */ /* 0x000fe20000010095 */
[----:B------:R-:W-:Y:S01]  /*5fa0*/  @P2 PRMT R70, R172, 0x7632, R70 ;  /* 0x00007632ac462816 */ /* 0x000fe20000000046 */
[----:B------:R-:W-:Y:S01]  /*5fb0*/  @P1 FFMA.FTZ R71, R18, R181, R12 ;  /* 0x000000b512471223 */ /* 0x000fe2000001000c */
[----:B------:R-:W4:Y:S02]  /*5fc0*/  @P2 LDC R89, c[0x0][0x40c] ;  /* 0x00010300ff592b82 */ /* 0x000f240000000800 */
[----:B------:R-:W-:Y:S01]  /*5fd0*/  @P2 SHF.L.U32 R70, R70, 0x10, RZ ;  /* 0x0000001046462819 */ /* 0x000fe200000006ff */
[----:B0-----:R-:W-:-:S04]  /*5fe0*/  @P2 FMUL.FTZ R3, R69, R3 ;  /* 0x0000000345032220 */ /* 0x001fc80000410000 */
[----:B------:R-:W-:Y:S01]  /*5ff0*/  @P2 FFMA.FTZ R109, R3, R70, R109 ;  /* 0x00000046036d2223 */ /* 0x000fe2000001006d */
[----:B------:R-:W-:Y:S01]  /*6000*/  @P2 SHF.L.U32 R70, R172, 0x10, RZ ;  /* 0x00000010ac462819 */ /* 0x000fe200000006ff */
[----:B------:R-:W-:Y:S01]  /*6010*/  @P1 FADD.FTZ R71, R243, -R71 ;  /* 0x80000047f3471221 */ /* 0x000fe20000010000 */
[----:B-1----:R-:W-:-:S04]  /*6020*/  @P2 FMUL.FTZ R2, R68, R2 ;  /* 0x0000000244022220 */ /* 0x002fc80000410000 */
[----:B------:R-:W-:Y:S01]  /*6030*/  @P2 FFMA.FTZ R108, R70, R2, R108 ;  /* 0x00000002466c2223 */ /* 0x000fe2000001006c */
[----:B------:R-:W-:Y:S01]  /*6040*/  MOV R70, R150 ;  /* 0x0000009600467202 */ /* 0x000fe20000000f00 */
[----:B------:R-:W-:Y:S01]  /*6050*/  @P1 FFMA.FTZ R70, R4, R71, R150 ;  /* 0x0000004704461223 */ /* 0x000fe20000010096 */
[----:B------:R-:W-:-:S04]  /*6060*/  @P1 FFMA.FTZ R71, R19, R181, R12 ;  /* 0x000000b513471223 */ /* 0x000fc8000001000c */
[----:B------:R-:W-:Y:S01]  /*6070*/  @P1 FADD.FTZ R88, R242, -R71 ;  /* 0x80000047f2581221 */ /* 0x000fe20000010000 */
[----:B------:R-:W-:Y:S01]  /*6080*/  MOV R71, R151 ;  /* 0x0000009700477202 */ /* 0x000fe20000000f00 */
[----:B------:R-:W-:Y:S02]  /*6090*/  @P2 FMUL.FTZ R2, R36, R2 ;  /* 0x0000000224022220 */ /* 0x000fe40000410000 */
[----:B------:R-:W-:Y:S02]  /*60a0*/  @P1 FFMA.FTZ R71, R4, R88, R151 ;  /* 0x0000005804471223 */ /* 0x000fe40000010097 */
[----:B------:R-:W0:Y:S01]  /*60b0*/  @P2 LDC R88, c[0x0][0x40c] ;  /* 0x00010300ff582b82 */ /* 0x000e220000000800 */
[----:B------:R-:W-:Y:S01]  /*60c0*/  @P2 FMUL.FTZ R3, R37, R3 ;  /* 0x0000000325032220 */ /* 0x000fe20000410000 */
[----:B------:R-:W-:-:S04]  /*60d0*/  @P2 F2FP.BF16.F32.PACK_AB R2, RZ, R2 ;  /* 0x00000002ff02223e */ /* 0x000fc800000010ff */
[----:B------:R-:W-:Y:S02]  /*60e0*/  @P2 F2FP.BF16.F32.PACK_AB R3, RZ, R3 ;  /* 0x00000003ff03223e */ /* 0x000fe400000010ff */
[----:B------:R-:W-:Y:S01]  /*60f0*/  @P2 PRMT R176, R2, 0x7610, R176 ;  /* 0x0000761002b02816 */ /* 0x000fe200000000b0 */
[----:B----4-:R-:W-:-:S03]  /*6100*/  @P2 FMUL.FTZ R2, R70, R89 ;  /* 0x0000005946022220 */ /* 0x010fc60000410000 */
[----:B------:R-:W-:Y:S02]  /*6110*/  @P2 PRMT R176, R176, 0x5410, R3 ;  /* 0x00005410b0b02816 */ /* 0x000fe40000000003 */
[----:B------:R-:W-:Y:S01]  /*6120*/  @P2 SHF.L.U32 R3, R173, 0x10, RZ ;  /* 0x00000010ad032819 */ /* 0x000fe200000006ff */
[----:B------:R-:W-:-:S04]  /*6130*/  @P1 FFMA.FTZ R89, R192, R181, R12 ;  /* 0x000000b5c0591223 */ /* 0x000fc8000001000c */
[----:B------:R-:W-:Y:S01]  /*6140*/  @P2 FFMA.FTZ R110, R3, R2, R110 ;  /* 0x00000002036e2223 */ /* 0x000fe2000001006e */
[----:B------:R-:W-:Y:S01]  /*6150*/  @P2 PRMT R3, R173, 0x7632, R3 ;  /* 0x00007632ad032816 */ /* 0x000fe20000000003 */
[----:B------:R-:W-:-:S03]  /*6160*/  @P1 FADD.FTZ R89, R241, -R89 ;  /* 0x80000059f1591221 */ /* 0x000fc60000010000 */
[----:B------:R-:W-:Y:S01]  /*6170*/  @P2 SHF.L.U32 R3, R3, 0x10, RZ ;  /* 0x0000001003032819 */ /* 0x000fe200000006ff */
[----:B0-----:R-:W-:-:S04]  /*6180*/  @P2 FMUL.FTZ R88, R71, R88 ;  /* 0x0000005847582220 */ /* 0x001fc80000410000 */
[----:B------:R-:W-:Y:S01]  /*6190*/  @P2 FFMA.FTZ R111, R88, R3, R111 ;  /* 0x00000003586f2223 */ /* 0x000fe2000001006f */
[----:B------:R-:W-:Y:S01]  /*61a0*/  @P2 FMUL.FTZ R3, R39, R88 ;  /* 0x0000005827032220 */ /* 0x000fe20000410000 */
[----:B------:R-:W-:Y:S01]  /*61b0*/  MOV R88, R152 ;  /* 0x0000009800587202 */ /* 0x000fe20000000f00 */
[----:B------:R-:W-:Y:S02]  /*61c0*/  @P1 FFMA.FTZ R88, R4, R89, R152 ;  /* 0x0000005904581223 */ /* 0x000fe40000010098 */
[----:B------:R-:W0:Y:S01]  /*61d0*/  @P2 LDC R89, c[0x0][0x40c] ;  /* 0x00010300ff592b82 */ /* 0x000e220000000800 */
[----:B------:R-:W-:Y:S01]  /*61e0*/  @P2 FMUL.FTZ R2, R38, R2 ;  /* 0x0000000226022220 */ /* 0x000fe20000410000 */
[----:B------:R-:W-:-:S04]  /*61f0*/  @P2 F2FP.BF16.F32.PACK_AB R3, RZ, R3 ;  /* 0x00000003ff03223e */ /* 0x000fc800000010ff */
[----:B------:R-:W-:-:S04]  /*6200*/  @P2 F2FP.BF16.F32.PACK_AB R2, RZ, R2 ;  /* 0x00000002ff02223e */ /* 0x000fc800000010ff */
[----:B------:R-:W-:-:S04]  /*6210*/  @P2 PRMT R177, R2, 0x7610, R177 ;  /* 0x0000761002b12816 */ /* 0x000fc800000000b1 */
[----:B------:R-:W-:Y:S02]  /*6220*/  @P2 PRMT R177, R177, 0x5410, R3 ;  /* 0x00005410b1b12816 */ /* 0x000fe40000000003 */
        /* <DEDUP_REMOVED lines=25> */
[-C--:B------:R-:W-:Y:S01]  /*63c0*/  @P2 FFMA.FTZ R114, R3, R2.reuse, R114 ;  /* 0x0000000203722223 */ /* 0x080fe20000010072 */
[----:B------:R-:W-:-:S05]  /*63d0*/  @P2 FMUL.FTZ R2, R42, R2 ;  /* 0x000000022a022220 */ /* 0x000fca0000410000 */
[----:B------:R-:W-:-:S04]  /*63e0*/  @P2 F2FP.BF16.F32.PACK_AB R2, RZ, R2 ;  /* 0x00000002ff02223e */ /* 0x000fc800000010ff */
[----:B------:R-:W-:Y:S02]  /*63f0*/  @P2 PRMT R179, R2, 0x7610, R179 ;  /* 0x0000761002b32816 */ /* 0x000fe400000000b3 */
[----:B------:R-:W-:Y:S01]  /*6400*/  MOV R3, R155 ;  /* 0x0000009b00037202 */ /* 0x000fe20000000f00 */
[----:B--2---:R-:W-:-:S04]  /*6410*/  @P1 FFMA.FTZ R2, R183, R181, R12 ;  /* 0x000000b5b7021223 */ /* 0x004fc8000001000c */
[----:B---3--:R-:W-:-:S04]  /*6420*/  @P1 FADD.FTZ R2, R182, -R2 ;  /* 0x80000002b6021221 */ /* 0x008fc80000010000 */
[----:B------:R-:W-:-:S05]  /*6430*/  @P1 FFMA.FTZ R3, R4, R2, R155 ;  /* 0x0000000204031223 */ /* 0x000fca000001009b */
[----:B------:R-:W-:Y:S01]  /*6440*/  MOV R91, R3 ;  /* 0x00000003005b7202 */ /* 0x000fe20000000f00 */
        /* <DEDUP_REMOVED lines=9> */
.L_x_10382:
[----:B01----:R-:W-:Y:S01]  /*64e0*/  @P1 FFMA.FTZ R3, R16, R181, R12 ;  /* 0x000000b510031223 */ /* 0x003fe2000001000c */
[----:B-----5:R-:W-:-:S03]  /*64f0*/  MOV R2, R148 ;  /* 0x0000009400027202 */ /* 0x020fc60000000f00 */
        /* <DEDUP_REMOVED lines=93> */
.L_x_10381:
        /* <DEDUP_REMOVED lines=9> */
[----:B-----5:R-:W-:Y:S01]  /*6b60*/  ISETP.GT.AND P3, PT, R5, RZ, PT ;  /* 0x000000ff0500720c */ /* 0x020fe20003f64270 */
[----:B------:R-:W-:Y:S01]  /*6b70*/  FADD.FTZ R90, R239, -R3 ;  /* 0x80000003ef5a7221 */ /* 0x000fe20000010000 */
[----:B------:R-:W-:Y:S01]  /*6b80*/  FADD.FTZ R89, R240, -R2 ;  /* 0x80000002f0597221 */ /* 0x000fe20000010000 */
[-CC-:B------:R-:W-:Y:S01]  /*6b90*/  FFMA.FTZ R3, R19, R181.reuse, R12.reuse ;  /* 0x000000b513037223 */ /* 0x180fe2000001000c */
[-C--:B------:R-:W-:Y:S01]  /*6ba0*/  FFMA.FTZ R2, R18, R181.reuse, R12 ;  /* 0x000000b512027223 */ /* 0x080fe2000001000c */
[----:B------:R-:W-:Y:S01]  /*6bb0*/  FADD.FTZ R69, R241, -R69 ;  /* 0x80000045f1457221 */ /* 0x000fe20000010000 */
[----:B------:R-:W-:Y:S01]  /*6bc0*/  FMUL.FTZ R90, R4, R90 ;  /* 0x0000005a045a7220 */ /* 0x000fe20000410000 */
        /* <DEDUP_REMOVED lines=36> */
.L_x_10386:
[----:B------:R-:W-:Y:S05]  /*6e10*/  BSYNC.RECONVERGENT B3 ;  /* 0x0000000000037941 */ /* 0x000fea0003800200 */
.L_x_10385:
        /* <DEDUP_REMOVED lines=14> */
.L_x_10388:
[----:B------:R-:W-:Y:S05]  /*6f00*/  BSYNC.RECONVERGENT B3 ;  /* 0x0000000000037941 */ /* 0x000fea0003800200 */
.L_x_10387:
        /* <DEDUP_REMOVED lines=13> */
.L_x_10390:
[----:B------:R-:W-:Y:S05]  /*6fe0*/  BSYNC.RECONVERGENT B3 ;  /* 0x0000000000037941 */ /* 0x000fea0003800200 */
.L_x_10389:
        /* <DEDUP_REMOVED lines=14> */
.L_x_10392:
[----:B------:R-:W-:Y:S05]  /*70d0*/  BSYNC.RECONVERGENT B3 ;  /* 0x0000000000037941 */ /* 0x000fea0003800200 */
.L_x_10391:
        /* <DEDUP_REMOVED lines=13> */
.L_x_10394:
[----:B------:R-:W-:Y:S05]  /*71b0*/  BSYNC.RECONVERGENT B3 ;  /* 0x0000000000037941 */ /* 0x000fea0003800200 */
.L_x_10393:
        /* <DEDUP_REMOVED lines=14> */
.L_x_10396:
[----:B------:R-:W-:Y:S05]  /*72a0*/  BSYNC.RECONVERGENT B3 ;  /* 0x0000000000037941 */ /* 0x000fea0003800200 */
.L_x_10395:
        /* <DEDUP_REMOVED lines=13> */
.L_x_10398:
[----:B------:R-:W-:Y:S05]  /*7380*/  BSYNC.RECONVERGENT B3 ;  /* 0x0000000000037941 */ /* 0x000fea0003800200 */
.L_x_10397:
[----:B------:R-:W-:Y:S02]  /*7390*/  MOV R69, R2 ;  /* 0x0000000200457202 */ /* 0x000fe40000000f00 */
[----:B------:R-:W-:Y:S01]  /*73a0*/  MOV R68, R3 ;  /* 0x0000000300447202 */ /* 0x000fe20000000f00 */
[----:B------:R-:W-:Y:S06]  /*73b0*/  @!P2 BRA `(.L_x_10383) ;  /* 0x0000000400f8a947 */ /* 0x000fec0003800000 */
[----:B------:R-:W-:Y:S01]  /*73c0*/  PRMT R68, R175, 0x7632, R68 ;  /* 0x00007632af447816 */ /* 0x000fe20000000044 */
[----:B------:R-:W-:-:S03]  /*73d0*/  FMUL.FTZ R69, R91, UR12 ;  /* 0x0000000c5b457c20 */ /* 0x000fc60008410000 */
[----:B------:R-:W-:-:S05]  /*73e0*/  SHF.L.U32 R68, R68, 0x10, RZ ;  /* 0x0000001044447819 */ /* 0x000fca00000006ff */
[----:B------:R-:W-:Y:S01]  /*73f0*/  FFMA.FTZ R115, R69, R68, R115 ;  /* 0x0000004445737223 */ /* 0x000fe20000010073 */
[----:B------:R-:W-:Y:S01]  /*7400*/  FMUL.FTZ R68, R43, R69 ;  /* 0x000000452b447220 */ /* 0x000fe20000410000 */
[----:B------:R-:W-:-:S04]  /*7410*/  MOV R69, R2 ;  /* 0x0000000200457202 */ /* 0x000fc80000000f00 */
[----:B------:R-:W-:-:S04]  /*7420*/  F2FP.BF16.F32.PACK_AB R68, RZ, R68 ;  /* 0x00000044ff44723e */ /* 0x000fc800000010ff */
[----:B------:R-:W-:Y:S02]  /*7430*/  PRMT R179, R179, 0x5410, R68 ;  /* 0x00005410b3b37816 */ /* 0x000fe40000000044 */
[----:B------:R-:W-:Y:S01]  /*7440*/  MOV R68, R3 ;  /* 0x0000000300447202 */ /* 0x000fe20000000f00 */
[----:B------:R-:W-:Y:S06]  /*7450*/  BRA `(.L_x_10383) ;  /* 0x0000000400d07947 */ /* 0x000fec0003800000 */
.L_x_10384:
[----:B------:R-:W-:Y:S04]  /*7460*/  BSSY.RECONVERGENT B3, `(.L_x_10399) ;  /* 0x000000d000037945 */ /* 0x000fe80003800200 */
[----:B------:R-:W-:Y:S05]  /*7470*/  @!P2 BRA `(.L_x_10400) ;  /* 0x00000000002ca947 */ /* 0x000fea0003800000 */
[----:B01----:R-:W-:Y:S01]  /*7480*/  FFMA.FTZ R2, R16, R181, R12 ;  /* 0x000000b510027223 */ /* 0x003fe2000001000c */
[----:B-----5:R-:W-:Y:S02]  /*7490*/  ISETP.GT.AND P3, PT, R5, RZ, PT ;  /* 0x000000ff0500720c */ /* 0x020fe40003f64270 */
        /* <DEDUP_REMOVED lines=9> */
.L_x_10400:
[----:B------:R-:W-:Y:S05]  /*7530*/  BSYNC.RECONVERGENT B3 ;  /* 0x0000000000037941 */ /* 0x000fea0003800200 */
.L_x_10399:
[----:B------:R-:W-:Y:S04]  /*7540*/  BSSY.RECONVERGENT B3, `(.L_x_10401) ;  /* 0x000000e000037945 */ /* 0x000fe80003800200 */
[----:B------:R-:W-:Y:S05]  /*7550*/  @!P2 BRA `(.L_x_10402) ;  /* 0x000000000030a947 */ /* 0x000fea0003800000 */
[----:B01----:R-:W-:Y:S01]  /*7560*/  FFMA.FTZ R2, R17, R181, R12 ;  /* 0x000000b511027223 */ /* 0x003fe2000001000c */
[----:B-----5:R-:W-:Y:S02]  /*7570*/  ISETP.GT.AND P3, PT, R5, RZ, PT ;  /* 0x000000ff0500720c */ /* 0x020fe40003f64270 */
        /* <DEDUP_REMOVED lines=10> */
.L_x_10402:
[----:B------:R-:W-:Y:S05]  /*7620*/  BSYNC.RECONVERGENT B3 ;  /* 0x0000000000037941 */ /* 0x000fea0003800200 */
.L_x_10401:
        /* <DEDUP_REMOVED lines=13> */
.L_x_10404:
[----:B------:R-:W-:Y:S05]  /*7700*/  BSYNC.RECONVERGENT B3 ;  /* 0x0000000000037941 */ /* 0x000fea0003800200 */
.L_x_10403:
        /* <DEDUP_REMOVED lines=14> */
.L_x_10406:
[----:B------:R-:W-:Y:S05]  /*77f0*/  BSYNC.RECONVERGENT B3 ;  /* 0x0000000000037941 */ /* 0x000fea0003800200 */
.L_x_10405:
        /* <DEDUP_REMOVED lines=13> */
.L_x_10408:
[----:B------:R-:W-:Y:S05]  /*78d0*/  BSYNC.RECONVERGENT B3 ;  /* 0x0000000000037941 */ /* 0x000fea0003800200 */
.L_x_10407:
        /* <DEDUP_REMOVED lines=14> */
.L_x_10410:
[----:B------:R-:W-:Y:S05]  /*79c0*/  BSYNC.RECONVERGENT B3 ;  /* 0x0000000000037941 */ /* 0x000fea0003800200 */
.L_x_10409:
        /* <DEDUP_REMOVED lines=13> */
.L_x_10412:
[----:B------:R-:W-:Y:S05]  /*7aa0*/  BSYNC.RECONVERGENT B3 ;  /* 0x0000000000037941 */ /* 0x000fea0003800200 */
.L_x_10411:
[----:B------:R-:W-:Y:S05]  /*7ab0*/  @!P2 BRA `(.L_x_10383) ;  /* 0x000000000038a947 */ /* 0x000fea0003800000 */
[----:B01----:R-:W2:Y:S04]  /*7ac0*/  LDL R2, [R1+0x4] ;  /* 0x0000040001027983 */ /* 0x003ea80000100800 */
[----:B------:R-:W3:Y:S01]  /*7ad0*/  LDL R182, [R1+0x1c] ;  /* 0x00001c0001b67983 */ /* 0x000ee20000100800 */
[----:B-----5:R-:W-:Y:S02]  /*7ae0*/  ISETP.GT.AND P3, PT, R5, RZ, PT ;  /* 0x000000ff0500720c */ /* 0x020fe40003f64270 */
[----:B------:R-:W-:-:S04]  /*7af0*/  PRMT R3, R175, 0x7632, R3 ;  /* 0x00007632af037816 */ /* 0x000fc80000000003 */
[----:B------:R-:W-:Y:S01]  /*7b00*/  SHF.L.U32 R3, R3, 0x10, RZ ;  /* 0x0000001003037819 */ /* 0x000fe200000006ff */
[----:B--2---:R-:W-:-:S04]  /*7b10*/  FFMA.FTZ R2, R2, R181, R12 ;  /* 0x000000b502027223 */ /* 0x004fc8000001000c */
[----:B---3--:R-:W-:-:S04]  /*7b20*/  FADD.FTZ R2, R182, -R2 ;  /* 0x80000002b6027221 */ /* 0x008fc80000010000 */
[----:B------:R-:W-:-:S05]  /*7b30*/  FMUL.FTZ R2, R4, R2 ;  /* 0x0000000204027220 */ /* 0x000fca0000410000 */
[----:B------:R-:W-:-:S05]  /*7b40*/  FSEL R2, R2, RZ, P3 ;  /* 0x000000ff02027208 */ /* 0x000fca0001800000 */
[----:B------:R-:W-:-:S04]  /*7b50*/  FMUL.FTZ R2, R2, UR12 ;  /* 0x0000000c02027c20 */ /* 0x000fc80008410000 */
[----:B------:R-:W-:Y:S01]  /*7b60*/  FFMA.FTZ R115, R2, R3, R115 ;  /* 0x0000000302737223 */ /* 0x000fe20000010073 */
[----:B------:R-:W-:-:S05]  /*7b70*/  FMUL.FTZ R2, R43, R2 ;  /* 0x000000022b027220 */ /* 0x000fca0000410000 */
[----:B------:R-:W-:-:S04]  /*7b80*/  F2FP.BF16.F32.PACK_AB R2, RZ, R2 ;  /* 0x00000002ff02723e */ /* 0x000fc800000010ff */
[----:B------:R-:W-:-:S07]  /*7b90*/  PRMT R179, R179, 0x5410, R2 ;  /* 0x00005410b3b37816 */ /* 0x000fce0000000002 */
.L_x_10383:
[----:B------:R-:W-:Y:S05]  /*7ba0*/  BSYNC.RECONVERGENT B2 ;  /* 0x0000000000027941 */ /* 0x000fea0003800200 */
.L_x_10380:
        /* <DEDUP_REMOVED lines=9> */
.L_x_10377:
[----:B------:R-:W-:Y:S05]  /*7c40*/  BSYNC.RECONVERGENT B1 ;  /* 0x0000000000017941 */ /* 0x000fea0003800200 */
.L_x_10376:
[----:B------:R-:W-:Y:S01]  /*7c50*/  ISETP.GE.U32.AND P0, PT, R7, 0x60, PT ;  /* 0x000000600700780c */ /* 0x000fe20003f06070 */
[----:B------:R-:W-:-:S12]  /*7c60*/  BSSY.RECONVERGENT B1, `(.L_x_10413) ;  /* 0x00001e6000017945 */ /* 0x000fd80003800200 */
[----:B------:R-:W-:Y:S05]  /*7c70*/  @!P0 BRA `(.L_x_10414) ;  /* 0x0000001c00908947 */ /* 0x000fea0003800000 */
[----:B------:R-:W-:Y:S04]  /*7c80*/  BSSY.RECONVERGENT B2, `(.L_x_10415) ;  /* 0x0000005000027945 */ /* 0x000fe80003800200 */
[----:B------:R-:W-:Y:S05]  /*7c90*/  @!P2 BRA `(.L_x_10416) ;  /* 0x00000000000ca947 */ /* 0x000fea0003800000 */
[----:B01----:R-:W0:Y:S02]  /*7ca0*/  LDC.64 R2, c[0x0][0x390] ;  /* 0x0000e400ff027b82 */ /* 0x003e240000000a00 */
[----:B0-----:R-:W-:-:S05]  /*7cb0*/  IMAD.WIDE.U32 R2, R11, 0x10, R2 ;  /* 0x000000100b027825 */ /* 0x001fca00078e0002 */
[----:B------:R2:W5:Y:S02]  /*7cc0*/  LDG.E.128 R172, desc[UR6][R2.64] ;  /* 0x0000000602ac7981 */ /* 0x000564000c1e1d00 */
.L_x_10416:
[----:B------:R-:W-:Y:S05]  /*7cd0*/  BSYNC.RECONVERGENT B2 ;  /* 0x0000000000027941 */ /* 0x000fea0003800200 */
.L_x_10415:
        /* <DEDUP_REMOVED lines=8> */
[----:B------:R-:W3:Y:S04]  /*7d60*/  LDL R183, [R1] ;  /* 0x0000000001b77983 */ /* 0x000ee80000100800 */
[----:B------:R-:W4:Y:S01]  /*7d70*/  LDL R182, [R1+0x18] ;  /* 0x0000180001b67983 */ /* 0x000f220000100800 */
[----:B012---:R-:W-:Y:S01]  /*7d80*/  @P1 FFMA.FTZ R2, R196, R181, R12 ;  /* 0x000000b5c4021223 */ /* 0x007fe2000001000c */
        /* <DEDUP_REMOVED lines=11> */
[----:B------:R-:W2:Y:S02]  /*7e40*/  @P2 LDC R89, c[0x0][0x40c] ;  /* 0x00010300ff592b82 */ /* 0x000ea40000000800 */
        /* <DEDUP_REMOVED lines=19> */
[----:B--2---:R-:W-:-:S03]  /*7f80*/  @P2 FMUL.FTZ R2, R70, R89 ;  /* 0x0000005946022220 */ /* 0x004fc60000410000 */
        /* <DEDUP_REMOVED lines=48> */
[----:B---3--:R-:W-:-:S04]  /*8290*/  @P1 FFMA.FTZ R2, R183, R181, R12 ;  /* 0x000000b5b7021223 */ /* 0x008fc8000001000c */
[----:B----4-:R-:W-:-:S04]  /*82a0*/  @P1 FADD.FTZ R2, R182, -R2 ;  /* 0x80000002b6021221 */ /* 0x010fc80000010000 */
        /* <DEDUP_REMOVED lines=11> */
.L_x_10419:
[----:B012---:R-:W-:Y:S01]  /*8360*/  @P1 FFMA.FTZ R3, R196, R181, R12 ;  /* 0x000000b5c4031223 */ /* 0x007fe2000001000c */
        /* <DEDUP_REMOVED lines=80> */
[----:B------:R-:W2:Y:S04]  /*8870*/  LDL R183, [R1] ;  /* 0x0000000001b77983 */ /* 0x000ea80000100800 */
        /* <DEDUP_REMOVED lines=13> */
.L_x_10418:
        /* <DEDUP_REMOVED lines=52> */
.L_x_10423:
[----:B------:R-:W-:Y:S05]  /*8c90*/  BSYNC.RECONVERGENT B3 ;  /* 0x0000000000037941 */ /* 0x000fea0003800200 */
.L_x_10422:
        /* <DEDUP_REMOVED lines=14> */
.L_x_10425:
[----:B------:R-:W-:Y:S05]  /*8d80*/  BSYNC.RECONVERGENT B3 ;  /* 0x0000000000037941 */ /* 0x000fea0003800200 */
.L_x_10424:
        /* <DEDUP_REMOVED lines=13> */
.L_x_10427:
[----:B------:R-:W-:Y:S05]  /*8e60*/  BSYNC.RECONVERGENT B3 ;  /* 0x0000000000037941 */ /* 0x000fea0003800200 */
.L_x_10426:
        /* <DEDUP_REMOVED lines=14> */
.L_x_10429:
[----:B------:R-:W-:Y:S05]  /*8f50*/  BSYNC.RECONVERGENT B3 ;  /* 0x0000000000037941 */ /* 0x000fea0003800200 */
.L_x_10428:
        /* <DEDUP_REMOVED lines=13> */
.L_x_10431:
[----:B------:R-:W-:Y:S05]  /*9030*/  BSYNC.RECONVERGENT B3 ;  /* 0x0000000000037941 */ /* 0x000fea0003800200 */
.L_x_10430:
        /* <DEDUP_REMOVED lines=14> */
.L_x_10433:
[----:B------:R-:W-:Y:S05]  /*9120*/  BSYNC.RECONVERGENT B3 ;  /* 0x0000000000037941 */ /* 0x000fea0003800200 */
.L_x_10432:
        /* <DEDUP_REMOVED lines=13> */
.L_x_10435:
[----:B------:R-:W-:Y:S05]  /*9200*/  BSYNC.RECONVERGENT B3 ;  /* 0x0000000000037941 */ /* 0x000fea0003800200 */
.L_x_10434:
        /* <DEDUP_REMOVED lines=13> */
.L_x_10421:
[----:B------:R-:W-:Y:S04]  /*92e0*/  BSSY.RECONVERGENT B3, `(.L_x_10436) ;  /* 0x000000d000037945 */ /* 0x000fe80003800200 */
[----:B------:R-:W-:Y:S05]  /*92f0*/  @!P2 BRA `(.L_x_10437) ;  /* 0x00000000002ca947 */ /* 0x000fea0003800000 */
[----:B012---:R-:W-:Y:S01]  /*9300*/  FFMA.FTZ R2, R196, R181, R12 ;  /* 0x000000b5c4027223 */ /* 0x007fe2000001000c */
        /* <DEDUP_REMOVED lines=10> */
.L_x_10437:
[----:B------:R-:W-:Y:S05]  /*93b0*/  BSYNC.RECONVERGENT B3 ;  /* 0x0000000000037941 */ /* 0x000fea0003800200 */
.L_x_10436:
[----:B------:R-:W-:Y:S04]  /*93c0*/  BSSY.RECONVERGENT B3, `(.L_x_10438) ;  /* 0x000000e000037945 */ /* 0x000fe80003800200 */
[----:B------:R-:W-:Y:S05]  /*93d0*/  @!P2 BRA `(.L_x_10439) ;  /* 0x000000000030a947 */ /* 0x000fea0003800000 */
[----:B012---:R-:W-:Y:S01]  /*93e0*/  FFMA.FTZ R2, R197, R181, R12 ;  /* 0x000000b5c5027223 */ /* 0x007fe2000001000c */
        /* <DEDUP_REMOVED lines=11> */
.L_x_10439:
[----:B------:R-:W-:Y:S05]  /*94a0*/  BSYNC.RECONVERGENT B3 ;  /* 0x0000000000037941 */ /* 0x000fea0003800200 */
.L_x_10438:
        /* <DEDUP_REMOVED lines=13> */
.L_x_10441:
[----:B------:R-:W-:Y:S05]  /*9580*/  BSYNC.RECONVERGENT B3 ;  /* 0x0000000000037941 */ /* 0x000fea0003800200 */
.L_x_10440:
        /* <DEDUP_REMOVED lines=14> */
.L_x_10443:
[----:B------:R-:W-:Y:S05]  /*9670*/  BSYNC.RECONVERGENT B3 ;  /* 0x0000000000037941 */ /* 0x000fea0003800200 */
.L_x_10442:
        /* <DEDUP_REMOVED lines=13> */
.L_x_10445:
[----:B------:R-:W-:Y:S05]  /*9750*/  BSYNC.RECONVERGENT B3 ;  /* 0x0000000000037941 */ /* 0x000fea0003800200 */
.L_x_10444:
        /* <DEDUP_REMOVED lines=14> */
.L_x_10447:
[----:B------:R-:W-:Y:S05]  /*9840*/  BSYNC.RECONVERGENT B3 ;  /* 0x0000000000037941 */ /* 0x000fea0003800200 */
.L_x_10446:
        /* <DEDUP_REMOVED lines=13> */
.L_x_10449:
[----:B------:R-:W-:Y:S05]  /*9920*/  BSYNC.RECONVERGENT B3 ;  /* 0x0000000000037941 */ /* 0x000fea0003800200 */
.L_x_10448:
[----:B------:R-:W-:Y:S05]  /*9930*/  @!P2 BRA `(.L_x_10420) ;  /* 0x000000000038a947 */ /* 0x000fea0003800000 */
[----:B012---:R-:W2:Y:S04]  /*9940*/  LDL R2, [R1] ;  /* 0x0000000001027983 */ /* 0x007ea80000100800 */
        /* <DEDUP_REMOVED lines=13> */
.L_x_10420:
[----:B------:R-:W-:Y:S05]  /*9a20*/  BSYNC.RECONVERGENT B2 ;  /* 0x0000000000027941 */ /* 0x000fea0003800200 */
.L_x_10417:
        /* <DEDUP_REMOVED lines=9> */
.L_x_10414:
[----:B------:R-:W-:Y:S05]  /*9ac0*/  BSYNC.RECONVERGENT B1 ;  /* 0x0000000000017941 */ /* 0x000fea0003800200 */
.L_x_10413:
[----:B------:R-:W-:Y:S01]  /*9ad0*/  ISETP.GE.U32.AND P0, PT, R7, 0x80, PT ;  /* 0x000000800700780c */ /* 0x000fe20003f06070 */
[----:B------:R-:W-:-:S12]  /*9ae0*/  BSSY.RECONVERGENT B1, `(.L_x_10450) ;  /* 0x00001e2000017945 */ /* 0x000fd80003800200 */
[----:B------:R-:W-:Y:S05]  /*9af0*/  @!P0 BRA `(.L_x_10451) ;  /* 0x0000001c00808947 */ /* 0x000fea0003800000 */
[----:B------:R-:W-:Y:S04]  /*9b00*/  BSSY.RECONVERGENT B2, `(.L_x_10452) ;  /* 0x0000005000027945 */ /* 0x000fe80003800200 */
[----:B------:R-:W-:Y:S05]  /*9b10*/  @!P2 BRA `(.L_x_10453) ;  /* 0x00000000000ca947 */ /* 0x000fea0003800000 */
[----:B012---:R-:W0:Y:S02]  /*9b20*/  LDC.64 R2, c[0x0][0x390] ;  /* 0x0000e400ff027b82 */ /* 0x007e240000000a00 */
[----:B0-----:R-:W-:-:S05]  /*9b30*/  IMAD.WIDE.U32 R2, R11, 0x10, R2 ;  /* 0x000000100b027825 */ /* 0x001fca00078e0002 */
[----:B------:R3:W5:Y:S02]  /*9b40*/  LDG.E.128 R172, desc[UR6][R2.64] ;  /* 0x0000000602ac7981 */ /* 0x000764000c1e1d00 */
.L_x_10453:
[----:B------:R-:W-:Y:S05]  /*9b50*/  BSYNC.RECONVERGENT B2 ;  /* 0x0000000000027941 */ /* 0x000fea0003800200 */
.L_x_10452:
        /* <DEDUP_REMOVED lines=9> */
[-CC-:B0123--:R-:W-:Y:S01]  /*9bf0*/  @P1 FFMA.FTZ R2, R203, R181.reuse, R12.reuse ;  /* 0x000000b5cb021223 */ /* 0x18ffe2000001000c */
[----:B------:R-:W0:Y:S01]  /*9c00*/  @P2 LDC R3, c[0x0][0x40c] ;  /* 0x00010300ff032b82 */ /* 0x000e220000000800 */
[----:B-----5:R-:W-:Y:S01]  /*9c10*/  MOV R68, R24 ;  /* 0x0000001800447202 */ /* 0x020fe20000000f00 */
[----:B------:R-:W-:Y:S01]  /*9c20*/  @P1 FFMA.FTZ R70, R204, R181, R12 ;  /* 0x000000b5cc461223 */ /* 0x000fe2000001000c */
[----:B------:R-:W-:Y:S01]  /*9c30*/  @P1 FADD.FTZ R2, R231, -R2 ;  /* 0x80000002e7021221 */ /* 0x000fe20000010000 */
[----:B------:R-:W-:Y:S01]  /*9c40*/  MOV R69, R25 ;  /* 0x0000001900457202 */ /* 0x000fe20000000f00 */
[----:B------:R-:W-:Y:S01]  /*9c50*/  @P1 FFMA.FTZ R71, R205, R181, R12 ;  /* 0x000000b5cd471223 */ /* 0x000fe2000001000c */
[----:B------:R-:W-:Y:S01]  /*9c60*/  @P1 FADD.FTZ R70, R230, -R70 ;  /* 0x80000046e6461221 */ /* 0x000fe20000010000 */
[C---:B------:R-:W-:Y:S01]  /*9c70*/  @P1 FFMA.FTZ R68, R4.reuse, R2, R24 ;  /* 0x0000000204441223 */ /* 0x040fe20000010018 */
[----:B------:R-:W1:Y:S01]  /*9c80*/  @P2 LDC R89, c[0x0][0x40c] ;  /* 0x00010300ff592b82 */ /* 0x000e620000000800 */
[----:B------:R-:W-:Y:S01]  /*9c90*/  @P1 FADD.FTZ R71, R229, -R71 ;  /* 0x80000047e5471221 */ /* 0x000fe20000010000 */
[----:B------:R-:W-:Y:S01]  /*9ca0*/  @P1 FFMA.FTZ R69, R4, R70, R25 ;  /* 0x0000004604451223 */ /* 0x000fe20000010019 */
[----:B------:R-:W-:-:S02]  /*9cb0*/  @P2 PRMT R70, R172, 0x7632, R70 ;  /* 0x00007632ac462816 */ /* 0x000fc40000000046 */
[----:B------:R-:W-:Y:S02]  /*9cc0*/  MOV R90, R22 ;  /* 0x00000016005a7202 */ /* 0x000fe40000000f00 */
[----:B------:R-:W-:Y:S01]  /*9cd0*/  @P2 SHF.L.U32 R70, R70, 0x10, RZ ;  /* 0x0000001046462819 */ /* 0x000fe200000006ff */
[----:B------:R-:W2:Y:S01]  /*9ce0*/  @P2 LDC R2, c[0x0][0x40c] ;  /* 0x00010300ff022b82 */ /* 0x000ea20000000800 */
[----:B0-----:R-:W-:-:S04]  /*9cf0*/  @P2 FMUL.FTZ R3, R69, R3 ;  /* 0x0000000345032220 */ /* 0x001fc80000410000 */
[----:B------:R-:W-:Y:S01]  /*9d00*/  @P2 FFMA.FTZ R125, R3, R70, R125 ;  /* 0x00000046037d2223 */ /* 0x000fe2000001007d */
[----:B------:R-:W-:Y:S01]  /*9d10*/  @P2 SHF.L.U32 R70, R172, 0x10, RZ ;  /* 0x00000010ac462819 */ /* 0x000fe200000006ff */
[----:B------:R-:W-:-:S05]  /*9d20*/  @P2 FMUL.FTZ R3, R53, R3 ;  /* 0x0000000335032220 */ /* 0x000fca0000410000 */
[----:B------:R-:W-:Y:S01]  /*9d30*/  @P2 F2FP.BF16.F32.PACK_AB R3, RZ, R3 ;  /* 0x00000003ff03223e */ /* 0x000fe200000010ff */
[----:B--2---:R-:W-:-:S04]  /*9d40*/  @P2 FMUL.FTZ R2, R68, R2 ;  /* 0x0000000244022220 */ /* 0x004fc80000410000 */
[----:B------:R-:W-:Y:S01]  /*9d50*/  @P2 FFMA.FTZ R124, R70, R2, R124 ;  /* 0x00000002467c2223 */ /* 0x000fe2000001007c */
[----:B------:R-:W-:Y:S01]  /*9d60*/  MOV R70, R26 ;  /* 0x0000001a00467202 */ /* 0x000fe20000000f00 */
[----:B------:R-:W-:Y:S01]  /*9d70*/  @P1 FFMA.FTZ R70, R4, R71, R26 ;  /* 0x0000004704461223 */ /* 0x000fe2000001001a */
[----:B------:R-:W-:Y:S01]  /*9d80*/  @P1 FFMA.FTZ R71, R206, R181, R12 ;  /* 0x000000b5ce471223 */ /* 0x000fe2000001000c */
[----:B------:R-:W-:-:S03]  /*9d90*/  @P2 FMUL.FTZ R2, R52, R2 ;  /* 0x0000000234022220 */ /* 0x000fc60000410000 */
[----:B------:R-:W-:Y:S01]  /*9da0*/  @P1 FADD.FTZ R88, R228, -R71 ;  /* 0x80000047e4581221 */ /* 0x000fe20000010000 */
[----:B------:R-:W-:Y:S02]  /*9db0*/  MOV R71, R27 ;  /* 0x0000001b00477202 */ /* 0x000fe40000000f00 */
[----:B------:R-:W-:Y:S01]  /*9dc0*/  @P2 F2FP.BF16.F32.PACK_AB R2, RZ, R2 ;  /* 0x00000002ff02223e */ /* 0x000fe200000010ff */
[----:B------:R-:W-:Y:S02]  /*9dd0*/  @P1 FFMA.FTZ R71, R4, R88, R27 ;  /* 0x0000005804471223 */ /* 0x000fe4000001001b */
[----:B------:R-:W0:Y:S01]  /*9de0*/  @P2 LDC R88, c[0x0][0x40c] ;  /* 0x00010300ff582b82 */ /* 0x000e220000000800 */
[----:B------:R-:W-:Y:S01]  /*9df0*/  @P2 PRMT R176, R2, 0x7610, R176 ;  /* 0x0000761002b02816 */ /* 0x000fe200000000b0 */
[----:B-1----:R-:W-:Y:S01]  /*9e00*/  @P2 FMUL.FTZ R2, R70, R89 ;  /* 0x0000005946022220 */ /* 0x002fe20000410000 */
[----:B------:R-:W-:Y:S02]  /*9e10*/  @P1 FFMA.FTZ R89, R207, R181, R12 ;  /* 0x000000b5cf591223 */ /* 0x000fe4000001000c */
[----:B------:R-:W-:-:S02]  /*9e20*/  @P2 PRMT R176, R176, 0x5410, R3 ;  /* 0x00005410b0b02816 */ /* 0x000fc40000000003 */
[----:B------:R-:W-:Y:S01]  /*9e30*/  @P2 SHF.L.U32 R3, R173, 0x10, RZ ;  /* 0x00000010ad032819 */ /* 0x000fe200000006ff */
[----:B------:R-:W-:-:S04]  /*9e40*/  @P1 FADD.FTZ R89, R227, -R89 ;  /* 0x80000059e3591221 */ /* 0x000fc80000010000 */
[-C--:B------:R-:W-:Y:S01]  /*9e50*/  @P2 FFMA.FTZ R126, R3, R2.reuse, R126 ;  /* 0x00000002037e2223 */ /* 0x080fe2000001007e */
[----:B------:R-:W-:Y:S01]  /*9e60*/  @P2 PRMT R3, R173, 0x7632, R3 ;  /* 0x00007632ad032816 */ /* 0x000fe20000000003 */
[----:B------:R-:W-:-:S03]  /*9e70*/  @P2 FMUL.FTZ R2, R54, R2 ;  /* 0x0000000236022220 */ /* 0x000fc60000410000 */
[----:B------:R-:W-:Y:S02]  /*9e80*/  @P2 SHF.L.U32 R3, R3, 0x10, RZ ;  /* 0x0000001003032819 */ /* 0x000fe400000006ff */
[----:B------:R-:W-:-:S04]  /*9e90*/  @P2 F2FP.BF16.F32.PACK_AB R2, RZ, R2 ;  /* 0x00000002ff02223e */ /* 0x000fc800000010ff */
[----:B------:R-:W-:Y:S01]  /*9ea0*/  @P2 PRMT R177, R2, 0x7610, R177 ;  /* 0x0000761002b12816 */ /* 0x000fe200000000b1 */
[----:B0-----:R-:W-:-:S04]  /*9eb0*/  @P2 FMUL.FTZ R88, R71, R88 ;  /* 0x0000005847582220 */ /* 0x001fc80000410000 */
[----:B------:R-:W-:Y:S01]  /*9ec0*/  @P2 FFMA.FTZ R127, R88, R3, R127 ;  /* 0x00000003587f2223 */ /* 0x000fe2000001007f */
[----:B------:R-:W-:Y:S01]  /*9ed0*/  @P2 FMUL.FTZ R3, R55, R88 ;  /* 0x0000005837032220 */ /* 0x000fe20000410000 */
[----:B------:R-:W-:Y:S01]  /*9ee0*/  MOV R88, R20 ;  /* 0x0000001400587202 */ /* 0x000fe20000000f00 */
[----:B------:R-:W-:Y:S02]  /*9ef0*/  @P1 FFMA.FTZ R88, R4, R89, R20 ;  /* 0x0000005904581223 */ /* 0x000fe40000010014 */
[----:B------:R-:W0:Y:S01]  /*9f00*/  @P2 LDC R89, c[0x0][0x40c] ;  /* 0x00010300ff592b82 */ /* 0x000e220000000800 */
[----:B------:R-:W-:-:S04]  /*9f10*/  @P2 F2FP.BF16.F32.PACK_AB R3, RZ, R3 ;  /* 0x00000003ff03223e */ /* 0x000fc800000010ff */
[----:B------:R-:W-:Y:S02]  /*9f20*/  @P2 PRMT R177, R177, 0x5410, R3 ;  /* 0x00005410b1b12816 */ /* 0x000fe40000000003 */
[----:B------:R-:W-:Y:S01]  /*9f30*/  @P2 SHF.L.U32 R3, R174, 0x10, RZ ;  /* 0x00000010ae032819 */ /* 0x000fe200000006ff */
[----:B0-----:R-:W-:Y:S01]  /*9f40*/  @P2 FMUL.FTZ R2, R88, R89 ;  /* 0x0000005958022220 */ /* 0x001fe20000410000 */
[----:B------:R-:W-:-:S03]  /*9f50*/  MOV R89, R21 ;  /* 0x0000001500597202 */ /* 0x000fc60000000f00 */
[-C--:B------:R-:W-:Y:S01]  /*9f60*/  @P2 FFMA.FTZ R128, R3, R2.reuse, R128 ;  /* 0x0000000203802223 */ /* 0x080fe20000010080 */
[----:B------:R-:W-:Y:S01]  /*9f70*/  @P2 FMUL.FTZ R2, R56, R2 ;  /* 0x0000000238022220 */ /* 0x000fe20000410000 */
[----:B------:R-:W-:-:S04]  /*9f80*/  @P2 PRMT R3, R174, 0x7632, R3 ;  /* 0x00007632ae032816 */ /* 0x000fc80000000003 */
[----:B------:R-:W-:Y:S02]  /*9f90*/  @P2 F2FP.BF16.F32.PACK_AB R2, RZ, R2 ;  /* 0x00000002ff02223e */ /* 0x000fe400000010ff */
[----:B------:R-:W-:Y:S02]  /*9fa0*/  @P2 SHF.L.U32 R3, R3, 0x10, RZ ;  /* 0x0000001003032819 */ /* 0x000fe400000006ff */
[----:B------:R-:W-:Y:S01]  /*9fb0*/  @P2 PRMT R178, R2, 0x7610, R178 ;  /* 0x0000761002b22816 */ /* 0x000fe200000000b2 */
[----:B------:R-:W-:-:S04]  /*9fc0*/  @P1 FFMA.FTZ R2, R209, R181, R12 ;  /* 0x000000b5d1021223 */ /* 0x000fc8000001000c */
[----:B------:R-:W-:-:S04]  /*9fd0*/  @P1 FADD.FTZ R2, R226, -R2 ;  /* 0x80000002e2021221 */ /* 0x000fc80000010000 */
[----:B------:R-:W-:Y:S02]  /*9fe0*/  @P1 FFMA.FTZ R89, R4, R2, R21 ;  /* 0x0000000204591223 */ /* 0x000fe40000010015 */
[----:B------:R-:W0:Y:S02]  /*9ff0*/  @P2 LDC R2, c[0x0][0x40c] ;  /* 0x00010300ff022b82 */ /* 0x000e240000000800 */
[----:B0-----:R-:W-:-:S04]  /*a000*/  @P2 FMUL.FTZ R2, R89, R2 ;  /* 0x0000000259022220 */ /* 0x001fc80000410000 */
[----:B------:R-:W-:Y:S01]  /*a010*/  @P2 FFMA.FTZ R129, R2, R3, R129 ;  /* 0x0000000302812223 */ /* 0x000fe20000010081 */
[----:B------:R-:W-:Y:S01]  /*a020*/  @P2 FMUL.FTZ R2, R57, R2 ;  /* 0x0000000239022220 */ /* 0x000fe20000410000 */
[----:B------:R-:W-:-:S04]  /*a030*/  @P2 SHF.L.U32 R3, R175, 0x10, RZ ;  /* 0x00000010af032819 */ /* 0x000fc800000006ff */
[----:B------:R-:W-:-:S04]  /*a040*/  @P2 F2FP.BF16.F32.PACK_AB R2, RZ, R2 ;  /* 0x00000002ff02223e */ /* 0x000fc800000010ff */
[----:B------:R-:W-:Y:S01]  /*a050*/  @P2 PRMT R178, R178, 0x5410, R2 ;  /* 0x00005410b2b22816 */ /* 0x000fe20000000002 */
[----:B------:R-:W-:-:S04]  /*a060*/  @P1 FFMA.FTZ R2, R208, R181, R12 ;  /* 0x000000b5d0021223 */ /* 0x000fc8000001000c */
[----:B------:R-:W-:-:S04]  /*a070*/  @P1 FADD.FTZ R2, R225, -R2 ;  /* 0x80000002e1021221 */ /* 0x000fc80000010000 */
[----:B------:R-:W-:Y:S02]  /*a080*/  @P1 FFMA.FTZ R90, R4, R2, R22 ;  /* 0x00000002045a1223 */ /* 0x000fe40000010016 */
[----:B------:R-:W0:Y:S02]  /*a090*/  @P2 LDC R2, c[0x0][0x40c] ;  /* 0x00010300ff022b82 */ /* 0x000e240000000800 */
[----:B0-----:R-:W-:-:S04]  /*a0a0*/  @P2 FMUL.FTZ R2, R90, R2 ;  /* 0x000000025a022220 */ /* 0x001fc80000410000 */
[-C--:B------:R-:W-:Y:S01]  /*a0b0*/  @P2 FFMA.FTZ R130, R3, R2.reuse, R130 ;  /* 0x0000000203822223 */ /* 0x080fe20000010082 */
[----:B------:R-:W-:Y:S01]  /*a0c0*/  @P2 FMUL.FTZ R2, R58, R2 ;  /* 0x000000023a022220 */ /* 0x000fe20000410000 */
[----:B------:R-:W-:-:S04]  /*a0d0*/  MOV R3, R23 ;  /* 0x0000001700037202 */ /* 0x000fc80000000f00 */
[----:B------:R-:W-:-:S04]  /*a0e0*/  @P2 F2FP.BF16.F32.PACK_AB R2, RZ, R2 ;  /* 0x00000002ff02223e */ /* 0x000fc800000010ff */
[----:B------:R-:W-:Y:S01]  /*a0f0*/  @P2 PRMT R179, R2, 0x7610, R179 ;  /* 0x0000761002b32816 */ /* 0x000fe200000000b3 */
[----:B------:R-:W-:-:S04]  /*a100*/  @P1 FFMA.FTZ R2, R252, R181, R12 ;  /* 0x000000b5fc021223 */ /* 0x000fc8000001000c */
        /* <DEDUP_REMOVED lines=12> */
.L_x_10456:
[----:B0123--:R-:W-:Y:S01]  /*a1d0*/  @P1 FFMA.FTZ R3, R203, R181, R12 ;  /* 0x000000b5cb031223 */ /* 0x00ffe2000001000c */
        /* <DEDUP_REMOVED lines=80> */
[----:B------:R-:W2:Y:S01]  /*a6e0*/  LDL R182, [R1+0x14] ;  /* 0x0000140001b67983 */ /* 0x000ea20000100800 */
        /* <DEDUP_REMOVED lines=12> */
.L_x_10455:
        /* <DEDUP_REMOVED lines=51> */
.L_x_10460:
[----:B------:R-:W-:Y:S05]  /*aae0*/  BSYNC.RECONVERGENT B3 ;  /* 0x0000000000037941 */ /* 0x000fea0003800200 */
.L_x_10459:
        /* <DEDUP_REMOVED lines=14> */
.L_x_10462:
[----:B------:R-:W-:Y:S05]  /*abd0*/  BSYNC.RECONVERGENT B3 ;  /* 0x0000000000037941 */ /* 0x000fea0003800200 */
.L_x_10461:
        /* <DEDUP_REMOVED lines=13> */
.L_x_10464:
[----:B------:R-:W-:Y:S05]  /*acb0*/  BSYNC.RECONVERGENT B3 ;  /* 0x0000000000037941 */ /* 0x000fea0003800200 */
.L_x_10463:
        /* <DEDUP_REMOVED lines=14> */
.L_x_10466:
[----:B------:R-:W-:Y:S05]  /*ada0*/  BSYNC.RECONVERGENT B3 ;  /* 0x0000000000037941 */ /* 0x000fea0003800200 */
.L_x_10465:
        /* <DEDUP_REMOVED lines=13> */
.L_x_10468:
[----:B------:R-:W-:Y:S05]  /*ae80*/  BSYNC.RECONVERGENT B3 ;  /* 0x0000000000037941 */ /* 0x000fea0003800200 */
.L_x_10467:
        /* <DEDUP_REMOVED lines=14> */
.L_x_10470:
[----:B------:R-:W-:Y:S05]  /*af70*/  BSYNC.RECONVERGENT B3 ;  /* 0x0000000000037941 */ /* 0x000fea0003800200 */
.L_x_10469:
        /* <DEDUP_REMOVED lines=13> */
.L_x_10472:
[----:B------:R-:W-:Y:S05]  /*b050*/  BSYNC.RECONVERGENT B3 ;  /* 0x0000000000037941 */ /* 0x000fea0003800200 */
.L_x_10471:
        /* <DEDUP_REMOVED lines=13> */
.L_x_10458:
[----:B------:R-:W-:Y:S04]  /*b130*/  BSSY.RECONVERGENT B3, `(.L_x_10473) ;  /* 0x000000d000037945 */ /* 0x000fe80003800200 */
[----:B------:R-:W-:Y:S05]  /*b140*/  @!P2 BRA `(.L_x_10474) ;  /* 0x00000000002ca947 */ /* 0x000fea0003800000 */
[----:B0123--:R-:W-:Y:S01]  /*b150*/  FFMA.FTZ R2, R203, R181, R12 ;  /* 0x000000b5cb027223 */ /* 0x00ffe2000001000c */
        /* <DEDUP_REMOVED lines=10> */
.L_x_10474:
[----:B------:R-:W-:Y:S05]  /*b200*/  BSYNC.RECONVERGENT B3 ;  /* 0x0000000000037941 */ /* 0x000fea0003800200 */
.L_x_10473:
[----:B------:R-:W-:Y:S04]  /*b210*/  BSSY.RECONVERGENT B3, `(.L_x_10475) ;  /* 0x000000e000037945 */ /* 0x000fe80003800200 */
[----:B------:R-:W-:Y:S05]  /*b220*/  @!P2 BRA `(.L_x_10476) ;  /* 0x000000000030a947 */ /* 0x000fea0003800000 */
[----:B0123--:R-:W-:Y:S01]  /*b230*/  FFMA.FTZ R2, R204, R181, R12 ;  /* 0x000000b5cc027223 */ /* 0x00ffe2000001000c */
        /* <DEDUP_REMOVED lines=11> */
.L_x_10476:
[----:B------:R-:W-:Y:S05]  /*b2f0*/  BSYNC.RECONVERGENT B3 ;  /* 0x0000000000037941 */ /* 0x000fea0003800200 */
.L_x_10475:
        /* <DEDUP_REMOVED lines=13> */
.L_x_10478:
[----:B------:R-:W-:Y:S05]  /*b3d0*/  BSYNC.RECONVERGENT B3 ;  /* 0x0000000000037941 */ /* 0x000fea0003800200 */
.L_x_10477:
        /* <DEDUP_REMOVED lines=14> */
.L_x_10480:
[----:B------:R-:W-:Y:S05]  /*b4c0*/  BSYNC.RECONVERGENT B3 ;  /* 0x0000000000037941 */ /* 0x000fea0003800200 */
.L_x_10479:
        /* <DEDUP_REMOVED lines=13> */
.L_x_10482:
[----:B------:R-:W-:Y:S05]  /*b5a0*/  BSYNC.RECONVERGENT B3 ;  /* 0x0000000000037941 */ /* 0x000fea0003800200 */
.L_x_10481:
        /* <DEDUP_REMOVED lines=14> */
.L_x_10484:
[----:B------:R-:W-:Y:S05]  /*b690*/  BSYNC.RECONVERGENT B3 ;  /* 0x0000000000037941 */ /* 0x000fea0003800200 */
.L_x_10483:
        /* <DEDUP_REMOVED lines=13> */
.L_x_10486:
[----:B------:R-:W-:Y:S05]  /*b770*/  BSYNC.RECONVERGENT B3 ;  /* 0x0000000000037941 */ /* 0x000fea0003800200 */
.L_x_10485:
[----:B------:R-:W-:Y:S05]  /*b780*/  @!P2 BRA `(.L_x_10457) ;  /* 0x000000000034a947 */ /* 0x000fea0003800000 */
[----:B------:R-:W4:Y:S01]  /*b790*/  LDL R182, [R1+0x14] ;  /* 0x0000140001b67983 */ /* 0x000f220000100800 */
[----:B0123--:R-:W-:Y:S01]  /*b7a0*/  FFMA.FTZ R2, R252, R181, R12 ;  /* 0x000000b5fc027223 */ /* 0x00ffe2000001000c */
[----:B-----5:R-:W-:Y:S02]  /*b7b0*/  ISETP.GT.AND P3, PT, R5, RZ, PT ;  /* 0x000000ff0500720c */ /* 0x020fe40003f64270 */
[----:B------:R-:W-:-:S04]  /*b7c0*/  PRMT R3, R175, 0x7632, R3 ;  /* 0x00007632af037816 */ /* 0x000fc80000000003 */
[----:B------:R-:W-:Y:S01]  /*b7d0*/  SHF.L.U32 R3, R3, 0x10, RZ ;  /* 0x0000001003037819 */ /* 0x000fe200000006ff */
[----:B----4-:R-:W-:-:S04]  /*b7e0*/  FADD.FTZ R2, R182, -R2 ;  /* 0x80000002b6027221 */ /* 0x010fc80000010000 */
[----:B------:R-:W-:-:S05]  /*b7f0*/  FMUL.FTZ R2, R4, R2 ;  /* 0x0000000204027220 */ /* 0x000fca0000410000 */
[----:B------:R-:W-:-:S05]  /*b800*/  FSEL R2, R2, RZ, P3 ;  /* 0x000000ff02027208 */ /* 0x000fca0001800000 */
[----:B------:R-:W-:-:S04]  /*b810*/  FMUL.FTZ R2, R2, UR12 ;  /* 0x0000000c02027c20 */ /* 0x000fc80008410000 */
[----:B------:R-:W-:Y:S01]  /*b820*/  FFMA.FTZ R131, R2, R3, R131 ;  /* 0x0000000302837223 */ /* 0x000fe20000010083 */
[----:B------:R-:W-:-:S05]  /*b830*/  FMUL.FTZ R2, R59, R2 ;  /* 0x000000023b027220 */ /* 0x000fca0000410000 */
[----:B------:R-:W-:-:S04]  /*b840*/  F2FP.BF16.F32.PACK_AB R2, RZ, R2 ;  /* 0x00000002ff02723e */ /* 0x000fc800000010ff */
[----:B------:R-:W-:-:S07]  /*b850*/  PRMT R179, R179, 0x5410, R2 ;  /* 0x00005410b3b37816 */ /* 0x000fce0000000002 */
.L_x_10457:
[----:B------:R-:W-:Y:S05]  /*b860*/  BSYNC.RECONVERGENT B2 ;  /* 0x0000000000027941 */ /* 0x000fea0003800200 */
.L_x_10454:
        /* <DEDUP_REMOVED lines=9> */
.L_x_10451:
[----:B------:R-:W-:Y:S05]  /*b900*/  BSYNC.RECONVERGENT B1 ;  /* 0x0000000000017941 */ /* 0x000fea0003800200 */
.L_x_10450:
[----:B------:R-:W-:Y:S01]  /*b910*/  ISETP.GE.U32.AND P0, PT, R7, 0xa0, PT ;  /* 0x000000a00700780c */ /* 0x000fe20003f06070 */
[----:B------:R-:W-:-:S12]  /*b920*/  BSSY.RECONVERGENT B1, `(.L_x_10487) ;  /* 0x00001e2000017945 */ /* 0x000fd80003800200 */
[----:B------:R-:W-:Y:S05]  /*b930*/  @!P0 BRA `(.L_x_10488) ;  /* 0x0000001c00808947 */ /* 0x000fea0003800000 */
[----:B------:R-:W-:Y:S04]  /*b940*/  BSSY.RECONVERGENT B2, `(.L_x_10489) ;  /* 0x0000005000027945 */ /* 0x000fe80003800200 */
[----:B------:R-:W-:Y:S05]  /*b950*/  @!P2 BRA `(.L_x_10490) ;  /* 0x00000000000ca947 */ /* 0x000fea0003800000 */
[----:B0123--:R-:W0:Y:S02]  /*b960*/  LDC.64 R2, c[0x0][0x390] ;  /* 0x0000e400ff027b82 */ /* 0x00fe240000000a00 */
[----:B0-----:R-:W-:-:S05]  /*b970*/  IMAD.WIDE.U32 R2, R11, 0x10, R2 ;  /* 0x000000100b027825 */ /* 0x001fca00078e0002 */
[----:B------:R4:W5:Y:S02]  /*b980*/  LDG.E.128 R172, desc[UR6][R2.64] ;  /* 0x0000000602ac7981 */ /* 0x000964000c1e1d00 */
.L_x_10490:
[----:B------:R-:W-:Y:S05]  /*b990*/  BSYNC.RECONVERGENT B2 ;  /* 0x0000000000027941 */ /* 0x000fea0003800200 */
.L_x_10489:
        /* <DEDUP_REMOVED lines=8> */
[----:B01234-:R-:W2:Y:S04]  /*ba20*/  LDL R3, [R1+0xc] ;  /* 0x00000c0001037983 */ /* 0x01fea80000100800 */
[----:B------:R-:W3:Y:S01]  /*ba30*/  LDL R2, [R1+0x10] ;  /* 0x0000100001027983 */ /* 0x000ee20000100800 */
[----:B-----5:R-:W-:Y:S01]  /*ba40*/  MOV R68, R164 ;  /* 0x000000a400447202 */ /* 0x020fe20000000f00 */
[----:B------:R-:W-:Y:S01]  /*ba50*/  @P1 FFMA.FTZ R5, R211, R181, R12 ;  /* 0x000000b5d3051223 */ /* 0x000fe2000001000c */
[----:B------:R-:W-:Y:S01]  /*ba60*/  MOV R69, R165 ;  /* 0x000000a500457202 */ /* 0x000fe20000000f00 */
[----:B------:R-:W0:Y:S02]  /*ba70*/  @P2 LDC R71, c[0x0][0x40c] ;  /* 0x00010300ff472b82 */ /* 0x000e240000000800 */
[----:B------:R-:W-:-:S04]  /*ba80*/  @P1 FADD.FTZ R5, R223, -R5 ;  /* 0x80000005df051221 */ /* 0x000fc80000010000 */
[----:B------:R-:W-:Y:S01]  /*ba90*/  @P1 FFMA.FTZ R69, R4, R5, R165 ;  /* 0x0000000504451223 */ /* 0x000fe200000100a5 */
[----:B------:R-:W-:Y:S01]  /*baa0*/  @P1 FFMA.FTZ R5, R212, R181, R12 ;  /* 0x000000b5d4051223 */ /* 0x000fe2000001000c */
[----:B------:R-:W-:-:S03]  /*bab0*/  MOV R70, R166 ;  /* 0x000000a600467202 */ /* 0x000fc60000000f00 */
[----:B------:R-:W-:-:S04]  /*bac0*/  @P1 FADD.FTZ R5, R222, -R5 ;  /* 0x80000005de051221 */ /* 0x000fc80000010000 */
[----:B------:R-:W-:Y:S01]  /*bad0*/  @P1 FFMA.FTZ R70, R4, R5, R166 ;  /* 0x0000000504461223 */ /* 0x000fe200000100a6 */
[----:B------:R-:W-:Y:S01]  /*bae0*/  @P2 SHF.L.U32 R5, R172, 0x10, RZ ;  /* 0x00000010ac052819 */ /* 0x000fe200000006ff */
[----:B0-----:R-:W-:Y:S01]  /*baf0*/  @P2 FMUL.FTZ R71, R69, R71 ;  /* 0x0000004745472220 */ /* 0x001fe20000410000 */
[----:B------:R-:W-:Y:S02]  /*bb00*/  MOV R89, R169 ;  /* 0x000000a900597202 */ /* 0x000fe40000000f00 */
[----:B------:R-:W-:Y:S01]  /*bb10*/  MOV R90, R170 ;  /* 0x000000aa005a7202 */ /* 0x000fe20000000f00 */
[----:B--2---:R-:W-:-:S04]  /*bb20*/  @P1 FFMA.FTZ R3, R3, R181, R12 ;  /* 0x000000b503031223 */ /* 0x004fc8000001000c */
[----:B---3--:R-:W-:Y:S01]  /*bb30*/  @P1 FADD.FTZ R3, R2, -R3 ;  /* 0x8000000302031221 */ /* 0x008fe20000010000 */
[----:B------:R-:W-:-:S03]  /*bb40*/  MOV R2, R171 ;  /* 0x000000ab00027202 */ /* 0x000fc60000000f00 */
[----:B------:R-:W-:Y:S01]  /*bb50*/  @P1 FFMA.FTZ R2, R4, R3, R171 ;  /* 0x0000000304021223 */ /* 0x000fe200000100ab */
[----:B------:R-:W-:-:S04]  /*bb60*/  @P1 FFMA.FTZ R3, R210, R181, R12 ;  /* 0x000000b5d2031223 */ /* 0x000fc8000001000c */
[----:B------:R-:W-:-:S04]  /*bb70*/  @P1 FADD.FTZ R3, R224, -R3 ;  /* 0x80000003e0031221 */ /* 0x000fc80000010000 */
[----:B------:R-:W-:Y:S02]  /*bb80*/  @P1 FFMA.FTZ R68, R4, R3, R164 ;  /* 0x0000000304441223 */ /* 0x000fe400000100a4 */
[----:B------:R-:W0:Y:S02]  /*bb90*/  @P2 LDC R3, c[0x0][0x40c] ;  /* 0x00010300ff032b82 */ /* 0x000e240000000800 */
[----:B0-----:R-:W-:-:S04]  /*bba0*/  @P2 FMUL.FTZ R3, R68, R3 ;  /* 0x0000000344032220 */ /* 0x001fc80000410000 */
[-C--:B------:R-:W-:Y:S02]  /*bbb0*/  @P2 FFMA.FTZ R132, R5, R3.reuse, R132 ;  /* 0x0000000305842223 */ /* 0x080fe40000010084 */
[----:B------:R-:W0:Y:S01]  /*bbc0*/  @P2 LDC R5, c[0x0][0x40c] ;  /* 0x00010300ff052b82 */ /* 0x000e220000000800 */
[----:B------:R-:W-:-:S05]  /*bbd0*/  @P2 FMUL.FTZ R3, R60, R3 ;  /* 0x000000033c032220 */ /* 0x000fca0000410000 */
[----:B------:R-:W-:-:S04]  /*bbe0*/  @P2 F2FP.BF16.F32.PACK_AB R3, RZ, R3 ;  /* 0x00000003ff03223e */ /* 0x000fc800000010ff */
[----:B------:R-:W-:Y:S02]  /*bbf0*/  @P2 PRMT R176, R3, 0x7610, R176 ;  /* 0x0000761003b02816 */ /* 0x000fe400000000b0 */
[----:B------:R-:W-:-:S04]  /*bc00*/  @P2 PRMT R3, R172, 0x7632, R3 ;  /* 0x00007632ac032816 */ /* 0x000fc80000000003 */
[----:B------:R-:W-:-:S05]  /*bc10*/  @P2 SHF.L.U32 R3, R3, 0x10, RZ ;  /* 0x0000001003032819 */ /* 0x000fca00000006ff */
[----:B------:R-:W-:Y:S01]  /*bc20*/  @P2 FFMA.FTZ R133, R71, R3, R133 ;  /* 0x0000000347852223 */ /* 0x000fe20000010085 */
[----:B0-----:R-:W-:Y:S01]  /*bc30*/  @P2 FMUL.FTZ R3, R70, R5 ;  /* 0x0000000546032220 */ /* 0x001fe20000410000 */
[----:B------:R-:W-:-:S05]  /*bc40*/  @P2 SHF.L.U32 R5, R173, 0x10, RZ ;  /* 0x00000010ad052819 */ /* 0x000fca00000006ff */
[----:B------:R-:W-:Y:S01]  /*bc50*/  @P2 FFMA.FTZ R134, R5, R3, R134 ;  /* 0x0000000305862223 */ /* 0x000fe20000010086 */
[----:B------:R-:W-:Y:S01]  /*bc60*/  @P2 FMUL.FTZ R5, R61, R71 ;  /* 0x000000473d052220 */ /* 0x000fe20000410000 */
[----:B------:R-:W-:-:S04]  /*bc70*/  @P2 FMUL.FTZ R71, R62, R3 ;  /* 0x000000033e472220 */ /* 0x000fc80000410000 */
[----:B------:R-:W-:Y:S02]  /*bc80*/  @P2 F2FP.BF16.F32.PACK_AB R3, RZ, R5 ;  /* 0x00000005ff03223e */ /* 0x000fe400000010ff */
[----:B------:R-:W-:Y:S01]  /*bc90*/  @P2 F2FP.BF16.F32.PACK_AB R5, RZ, R71 ;  /* 0x00000047ff05223e */ /* 0x000fe200000010ff */
[----:B------:R-:W-:-:S04]  /*bca0*/  @P1 FFMA.FTZ R71, R213, R181, R12 ;  /* 0x000000b5d5471223 */ /* 0x000fc8000001000c */
[----:B------:R-:W-:Y:S01]  /*bcb0*/  @P1 FADD.FTZ R88, R221, -R71 ;  /* 0x80000047dd581221 */ /* 0x000fe20000010000 */
[----:B------:R-:W-:-:S03]  /*bcc0*/  MOV R71, R167 ;  /* 0x000000a700477202 */ /* 0x000fc60000000f00 */
[----:B------:R-:W-:Y:S02]  /*bcd0*/  @P1 FFMA.FTZ R71, R4, R88, R167 ;  /* 0x0000005804471223 */ /* 0x000fe400000100a7 */
[----:B------:R-:W0:Y:S01]  /*bce0*/  @P2 LDC R88, c[0x0][0x40c] ;  /* 0x00010300ff582b82 */ /* 0x000e220000000800 */
[--C-:B------:R-:W-:Y:S02]  /*bcf0*/  @P2 PRMT R176, R176, 0x5410, R3.reuse ;  /* 0x00005410b0b02816 */ /* 0x100fe40000000003 */
[----:B------:R-:W-:Y:S02]  /*bd00*/  @P2 PRMT R3, R173, 0x7632, R3 ;  /* 0x00007632ad032816 */ /* 0x000fe40000000003 */
[----:B------:R-:W-:Y:S02]  /*bd10*/  @P2 PRMT R177, R5, 0x7610, R177 ;  /* 0x0000761005b12816 */ /* 0x000fe400000000b1 */
        /* <DEDUP_REMOVED lines=18> */
[----:B------:R-:W-:-:S04]  /*be40*/  @P1 FADD.FTZ R3, R219, -R3 ;  /* 0x80000003db031221 */ /* 0x000fc80000010000 */
[----:B------:R-:W-:Y:S02]  /*be50*/  @P1 FFMA.FTZ R89, R4, R3, R169 ;  /* 0x0000000304591223 */ /* 0x000fe400000100a9 */
[----:B------:R-:W0:Y:S01]  /*be60*/  @P2 LDC R3, c[0x0][0x40c] ;  /* 0x00010300ff032b82 */ /* 0x000e220000000800 */
[----:B------:R-:W-:-:S04]  /*be70*/  @P2 PRMT R5, R174, 0x7632, R5 ;  /* 0x00007632ae052816 */ /* 0x000fc80000000005 */
[----:B------:R-:W-:Y:S01]  /*be80*/  @P2 SHF.L.U32 R5, R5, 0x10, RZ ;  /* 0x0000001005052819 */ /* 0x000fe200000006ff */
[----:B0-----:R-:W-:-:S04]  /*be90*/  @P2 FMUL.FTZ R3, R89, R3 ;  /* 0x0000000359032220 */ /* 0x001fc80000410000 */
[----:B------:R-:W-:Y:S01]  /*bea0*/  @P2 FFMA.FTZ R137, R3, R5, R137 ;  /* 0x0000000503892223 */ /* 0x000fe20000010089 */
[----:B------:R-:W-:Y:S01]  /*beb0*/  @P2 FMUL.FTZ R3, R65, R3 ;  /* 0x0000000341032220 */ /* 0x000fe20000410000 */
[----:B------:R-:W-:-:S04]  /*bec0*/  @P1 FFMA.FTZ R5, R216, R181, R12 ;  /* 0x000000b5d8051223 */ /* 0x000fc8000001000c */
[----:B------:R-:W-:-:S04]  /*bed0*/  @P2 F2FP.BF16.F32.PACK_AB R3, RZ, R3 ;  /* 0x00000003ff03223e */ /* 0x000fc800000010ff */
[----:B------:R-:W-:Y:S01]  /*bee0*/  @P2 PRMT R178, R178, 0x5410, R3 ;  /* 0x00005410b2b22816 */ /* 0x000fe20000000003 */
[----:B------:R-:W-:-:S04]  /*bef0*/  @P1 FADD.FTZ R3, R218, -R5 ;  /* 0x80000005da031221 */ /* 0x000fc80000010000 */
[----:B------:R-:W-:Y:S02]  /*bf00*/  @P1 FFMA.FTZ R90, R4, R3, R170 ;  /* 0x00000003045a1223 */ /* 0x000fe400000100aa */
[----:B------:R-:W0:Y:S01]  /*bf10*/  @P2 LDC R3, c[0x0][0x40c] ;  /* 0x00010300ff032b82 */ /* 0x000e220000000800 */
[----:B------:R-:W-:Y:S02]  /*bf20*/  @P2 SHF.L.U32 R4, R175, 0x10, RZ ;  /* 0x00000010af042819 */ /* 0x000fe400000006ff */
[----:B------:R-:W-:Y:S01]  /*bf30*/  MOV R91, R2 ;  /* 0x00000002005b7202 */ /* 0x000fe20000000f00 */
[----:B0-----:R-:W-:-:S04]  /*bf40*/  @P2 FMUL.FTZ R3, R90, R3 ;  /* 0x000000035a032220 */ /* 0x001fc80000410000 */
        /* <DEDUP_REMOVED lines=13> */
.L_x_10493:
[----:B01234-:R-:W-:Y:S01]  /*c020*/  @P1 FFMA.FTZ R3, R210, R181, R12 ;  /* 0x000000b5d2031223 */ /* 0x01ffe2000001000c */
        /* <DEDUP_REMOVED lines=94> */
.L_x_10492:
[----:B------:R-:W-:-:S04]  /*c610*/  UISETP.NE.U32.AND UP0, UPT, UR20, URZ, UPT ;  /* 0x000000ff1400728c */ /* 0x000fc8000bf05070 */
[----:B------:R-:W-:-:S06]  /*c620*/  UISETP.NE.AND.EX UP0, UPT, UR21, URZ, UPT, UP0 ;  /* 0x000000ff1500728c */ /* 0x000fcc000bf05300 */
[----:B------:R-:W-:-:S13]  /*c630*/  PLOP3.LUT P0, PT, PT, PT, UP0, 0x80, 0x8 ;  /* 0x000000000008781c */ /* 0x000fda0003f0f008 */
[----:B------:R-:W-:Y:S05]  /*c640*/  @!P0 BRA `(.L_x_10495) ;  /* 0x00000008004c8947 */ /* 0x000fea0003800000 */
[----:B------:R-:W-:Y:S01]  /*c650*/  BSSY.RECONVERGENT B3, `(.L_x_10496) ;  /* 0x000000e000037945 */ /* 0x000fe20003800200 */
[----:B-----5:R-:W-:-:S03]  /*c660*/  ISETP.GT.AND P1, PT, R5, RZ, PT ;  /* 0x000000ff0500720c */ /* 0x020fc60003f24270 */
[----:B------:R-:W-:Y:S10]  /*c670*/  @!P2 BRA `(.L_x_10497) ;  /* 0x00000000002ca947 */ /* 0x000ff40003800000 */
[----:B01234-:R-:W-:Y:S01]  /*c680*/  FFMA.FTZ R2, R210, R181, R12 ;  /* 0x000000b5d2027223 */ /* 0x01ffe2000001000c */
        /* <DEDUP_REMOVED lines=10> */
.L_x_10497:
[----:B------:R-:W-:Y:S05]  /*c730*/  BSYNC.RECONVERGENT B3 ;  /* 0x0000000000037941 */ /* 0x000fea0003800200 */
.L_x_10496:
[----:B------:R-:W-:Y:S04]  /*c740*/  BSSY.RECONVERGENT B3, `(.L_x_10498) ;  /* 0x000000e000037945 */ /* 0x000fe80003800200 */
[----:B------:R-:W-:Y:S05]  /*c750*/  @!P2 BRA `(.L_x_10499) ;  /* 0x000000000030a947 */ /* 0x000fea0003800000 */
[----:B01234-:R-:W-:Y:S01]  /*c760*/  FFMA.FTZ R2, R211, R181, R12 ;  /* 0x000000b5d3027223 */ /* 0x01ffe2000001000c */
        /* <DEDUP_REMOVED lines=11> */
.L_x_10499:
[----:B------:R-:W-:Y:S05]  /*c820*/  BSYNC.RECONVERGENT B3 ;  /* 0x0000000000037941 */ /* 0x000fea0003800200 */
.L_x_10498:
[----:B------:R-:W-:Y:S04]  /*c830*/  BSSY.RECONVERGENT B3, `(.L_x_10500) ;  /* 0x000000d000037945 */ /* 0x000fe80003800200 */
[----:B------:R-:W-:Y:S05]  /*c840*/  @!P2 BRA `(.L_x_10501) ;  /* 0x00000000002ca947 */ /* 0x000fea0003800000 */
        /* <DEDUP_REMOVED lines=11> */
.L_x_10501:
[----:B------:R-:W-:Y:S05]  /*c900*/  BSYNC.RECONVERGENT B3 ;  /* 0x0000000000037941 */ /* 0x000fea0003800200 */
.L_x_10500:
        /* <DEDUP_REMOVED lines=14> */
.L_x_10503:
[----:B------:R-:W-:Y:S05]  /*c9f0*/  BSYNC.RECONVERGENT B3 ;  /* 0x0000000000037941 */ /* 0x000fea0003800200 */
.L_x_10502:
        /* <DEDUP_REMOVED lines=13> */
.L_x_10505:
[----:B------:R-:W-:Y:S05]  /*cad0*/  BSYNC.RECONVERGENT B3 ;  /* 0x0000000000037941 */ /* 0x000fea0003800200 */
.L_x_10504:
        /* <DEDUP_REMOVED lines=14> */
.L_x_10507:
[----:B------:R-:W-:Y:S05]  /*cbc0*/  BSYNC.RECONVERGENT B3 ;  /* 0x0000000000037941 */ /* 0x000fea0003800200 */
.L_x_10506:
        /* <DEDUP_REMOVED lines=13> */
.L_x_10509:
[----:B------:R-:W-:Y:S05]  /*cca0*/  BSYNC.RECONVERGENT B3 ;  /* 0x0000000000037941 */ /* 0x000fea0003800200 */
.L_x_10508:
        /* <DEDUP_REMOVED lines=17> */
[----:B------:R-:W-:-:S03]  /*cdc0*/  FSEL R90, R70, RZ, P1 ;  /* 0x000000ff465a7208 */ /* 0x000fc60000800000 */
[----:B------:R-:W-:Y:S02]  /*cdd0*/  FSEL R70, R5, RZ, P1 ;  /* 0x000000ff05467208 */ /* 0x000fe40000800000 */
[----:B--2---:R-:W-:Y:S01]  /*cde0*/  MOV R89, R3 ;  /* 0x0000000300597202 */ /* 0x004fe20000000f00 */
[-CC-:B------:R-:W-:Y:S01]  /*cdf0*/  FFMA.FTZ R3, R211, R181.reuse, R12.reuse ;  /* 0x000000b5d3037223 */ /* 0x180fe2000001000c */
[----:B---3--:R-:W-:Y:S01]  /*ce00*/  FFMA.FTZ R2, R2, R181, R12 ;  /* 0x000000b502027223 */ /* 0x008fe2000001000c */
[----:B------:R-:W-:Y:S02]  /*ce10*/  FADD.FTZ R12, R221, -R88 ;  /* 0x80000058dd0c7221 */ /* 0x000fe40000010000 */
[----:B------:R-:W-:Y:S01]  /*ce20*/  FADD.FTZ R3, R223, -R3 ;  /* 0x80000003df037221 */ /* 0x000fe20000010000 */
[----:B------:R-:W-:Y:S01]  /*ce30*/  FSEL R88, R68, RZ, P1 ;  /* 0x000000ff44587208 */ /* 0x000fe20000800000 */
[----:B------:R-:W-:Y:S01]  /*ce40*/  FADD.FTZ R2, R89, -R2 ;  /* 0x8000000259027221 */ /* 0x000fe20000010000 */
[C---:B------:R-:W-:Y:S01]  /*ce50*/  FMUL.FTZ R12, R4.reuse, R12 ;  /* 0x0000000c040c7220 */ /* 0x040fe20000410000 */
[C---:B------:R-:W-:Y:S01]  /*ce60*/  FMUL.FTZ R3, R4.reuse, R3 ;  /* 0x0000000304037220 */ /* 0x040fe20000410000 */
[----:B------:R-:W-:Y:S01]  /*ce70*/  FSEL R89, R69, RZ, P1 ;  /* 0x000000ff45597208 */ /* 0x000fe20000800000 */
[C---:B------:R-:W-:Y:S01]  /*ce80*/  FMUL.FTZ R2, R4.reuse, R2 ;  /* 0x0000000204027220 */ /* 0x040fe20000410000 */
[----:B------:R-:W-:Y:S01]  /*ce90*/  FMUL.FTZ R4, R4, R71 ;  /* 0x0000004704047220 */ /* 0x000fe20000410000 */
[----:B------:R-:W-:-:S02]  /*cea0*/  FSEL R71, R12, RZ, P1 ;  /* 0x000000ff0c477208 */ /* 0x000fc40000800000 */
[----:B------:R-:W-:Y:S02]  /*ceb0*/  FSEL R69, R3, RZ, P1 ;  /* 0x000000ff03457208 */ /* 0x000fe40000800000 */
[----:B------:R-:W-:Y:S02]  /*cec0*/  FSEL R2, R2, RZ, P1 ;  /* 0x000000ff02027208 */ /* 0x000fe40000800000 */
[----:B------:R-:W-:Y:S02]  /*ced0*/  FSEL R68, R4, RZ, P1 ;  /* 0x000000ff04447208 */ /* 0x000fe40000800000 */
        /* <DEDUP_REMOVED lines=10> */
.L_x_10495:
[----:B------:R-:W-:Y:S04]  /*cf80*/  BSSY.RECONVERGENT B3, `(.L_x_10510) ;  /* 0x000000d000037945 */ /* 0x000fe80003800200 */
[----:B------:R-:W-:Y:S05]  /*cf90*/  @!P2 BRA `(.L_x_10511) ;  /* 0x00000000002ca947 */ /* 0x000fea0003800000 */
[----:B01234-:R-:W-:Y:S01]  /*cfa0*/  FFMA.FTZ R2, R210, R181, R12 ;  /* 0x000000b5d2027223 */ /* 0x01ffe2000001000c */
        /* <DEDUP_REMOVED lines=10> */
.L_x_10511:
[----:B------:R-:W-:Y:S05]  /*d050*/  BSYNC.RECONVERGENT B3 ;  /* 0x0000000000037941 */ /* 0x000fea0003800200 */
.L_x_10510:
[----:B------:R-:W-:Y:S04]  /*d060*/  BSSY.RECONVERGENT B3, `(.L_x_10512) ;  /* 0x000000e000037945 */ /* 0x000fe80003800200 */
[----:B------:R-:W-:Y:S05]  /*d070*/  @!P2 BRA `(.L_x_10513) ;  /* 0x000000000030a947 */ /* 0x000fea0003800000 */
[----:B01234-:R-:W-:Y:S01]  /*d080*/  FFMA.FTZ R2, R211, R181, R12 ;  /* 0x000000b5d3027223 */ /* 0x01ffe2000001000c */
        /* <DEDUP_REMOVED lines=11> */
.L_x_10513:
[----:B------:R-:W-:Y:S05]  /*d140*/  BSYNC.RECONVERGENT B3 ;  /* 0x0000000000037941 */ /* 0x000fea0003800200 */
.L_x_10512:
        /* <DEDUP_REMOVED lines=13> */
.L_x_10515:
[----:B------:R-:W-:Y:S05]  /*d220*/  BSYNC.RECONVERGENT B3 ;  /* 0x0000000000037941 */ /* 0x000fea0003800200 */
.L_x_10514:
        /* <DEDUP_REMOVED lines=14> */
.L_x_10517:
[----:B------:R-:W-:Y:S05]  /*d310*/  BSYNC.RECONVERGENT B3 ;  /* 0x0000000000037941 */ /* 0x000fea0003800200 */
.L_x_10516:
        /* <DEDUP_REMOVED lines=13> */
.L_x_10519:
[----:B------:R-:W-:Y:S05]  /*d3f0*/  BSYNC.RECONVERGENT B3 ;  /* 0x0000000000037941 */ /* 0x000fea0003800200 */
.L_x_10518:
        /* <DEDUP_REMOVED lines=14> */
.L_x_10521:
[----:B------:R-:W-:Y:S05]  /*d4e0*/  BSYNC.RECONVERGENT B3 ;  /* 0x0000000000037941 */ /* 0x000fea0003800200 */
.L_x_10520:
        /* <DEDUP_REMOVED lines=13> */
.L_x_10523:
[----:B------:R-:W-:Y:S05]  /*d5c0*/  BSYNC.RECONVERGENT B3 ;  /* 0x0000000000037941 */ /* 0x000fea0003800200 */
.L_x_10522:
[----:B01234-:R-:W2:Y:S04]  /*d5d0*/  LDL R2, [R1+0xc] ;  /* 0x00000c0001027983 */ /* 0x01fea80000100800 */
[----:B------:R-:W3:Y:S01]  /*d5e0*/  LDL R3, [R1+0x10] ;  /* 0x0000100001037983 */ /* 0x000ee20000100800 */
[----:B-----5:R-:W-:Y:S01]  /*d5f0*/  ISETP.GT.AND P1, PT, R5, RZ, PT ;  /* 0x000000ff0500720c */ /* 0x020fe20003f24270 */
[----:B--2---:R-:W-:-:S04]  /*d600*/  FFMA.FTZ R2, R2, R181, R12 ;  /* 0x000000b502027223 */ /* 0x004fc8000001000c */
[----:B---3--:R-:W-:-:S04]  /*d610*/  FADD.FTZ R2, R3, -R2 ;  /* 0x8000000203027221 */ /* 0x008fc80000010000 */
[----:B------:R-:W-:Y:S02]  /*d620*/  FMUL.FTZ R3, R4, R2 ;  /* 0x0000000204037220 */ /* 0x000fe40000410000 */
        /* <DEDUP_REMOVED lines=9> */
.L_x_10494:
[----:B------:R-:W-:Y:S05]  /*d6c0*/  BSYNC.RECONVERGENT B2 ;  /* 0x0000000000027941 */ /* 0x000fea0003800200 */
.L_x_10491:
[----:B------:R-:W0:Y:S02]  /*d6d0*/  @P0 LDC.64 R2, c[0x0][0x478] ;  /* 0x00011e00ff020b82 */ /* 0x000e240000000a00 */
[----:B0-----:R-:W-:-:S05]  /*d6e0*/  @P0 IMAD.WIDE.U32 R2, R180, 0x20, R2 ;  /* 0x00000020b4020825 */ /* 0x001fca00078e0002 */
[----:B------:R-:W-:Y:S04]  /*d6f0*/  @P0 STG.E.128 desc[UR6][R2.64], R68 ;  /* 0x0000004402000986 */ /* 0x000fe8000c101d06 */
[----:B------:R0:W-:Y:S02]  /*d700*/  @P0 STG.E.128 desc[UR6][R2.64+0x10], R88 ;  /* 0x0000105802000986 */ /* 0x0001e4000c101d06 */
[----:B0-----:R-:W0:Y:S02]  /*d710*/  @P2 LDC.64 R2, c[0x0][0x468] ;  /* 0x00011a00ff022b82 */ /* 0x001e240000000a00 */
[----:B0-----:R-:W-:-:S05]  /*d720*/  @P2 IMAD.WIDE.U32 R2, R11, 0x10, R2 ;  /* 0x000000100b022825 */ /* 0x001fca00078e0002 */
[----:B------:R4:W-:Y:S02]  /*d730*/  @P2 STG.E.128 desc[UR6][R2.64], R176 ;  /* 0x000000b002002986 */ /* 0x0009e4000c101d06 */
.L_x_10488:
[----:B------:R-:W-:Y:S05]  /*d740*/  BSYNC.RECONVERGENT B1 ;  /* 0x0000000000017941 */ /* 0x000fea0003800200 */
.L_x_10487:
[----:B01234-:R-:W0:Y:S02]  /*d750*/  LDC.64 R2, c[0x0][0x380] ;  /* 0x0000e000ff027b82 */ /* 0x01fe240000000a00 */
[----:B0----5:R-:W-:-:S04]  /*d760*/  LEA R6, R2, R6, 0x2 ;  /* 0x0000000602067211 */ /* 0x021fc800078e10ff */
[----:B------:R-:W-:-:S13]  /*d770*/  ISETP.GE.AND P0, PT, R6, R3, PT ;  /* 0x000000030600720c */ /* 0x000fda0003f06270 */
[----:B------:R-:W-:Y:S05]  /*d780*/  @!P0 BRA `(.L_x_10524) ;  /* 0xffffff3800b08947 */ /* 0x000fea000383ffff */
.L_x_10326:
[----:B------:R-:W-:Y:S05]  /*d790*/  BSYNC B0 ;  /* 0x0000000000007941 */ /* 0x000fea0003800000 */
.L_x_10325:
[----:B------:R-:W2:Y:S04]  /*d7a0*/  LDL.LU R2, [R1+0x64] ;  /* 0x0000640001027983 */ /* 0x000ea80000300800 */
        /* <DEDUP_REMOVED lines=18> */
[----:B0-----:R-:W-:-:S02]  /*d8d0*/  SHF.R.U32.HI R0, RZ, 0x5, R180 ;  /* 0x00000005ff007819 */ /* 0x001fc400000116b4 */
[----:B--2---:R-:W-:Y:S02]  /*d8e0*/  MOV R88, R2 ;  /* 0x0000000200587202 */ /* 0x004fe40000000f00 */
[----:B------:R-:W-:Y:S01]  /*d8f0*/  MOV R2, 0x400 ;  /* 0x0000040000027802 */ /* 0x000fe20000000f00 */
[----:B---3--:R-:W-:-:S03]  /*d900*/  IMAD R0, R0, 0xa0, R4 ;  /* 0x000000a000007824 */ /* 0x008fc600078e0204 */
[----:B-1----:R-:W-:-:S04]  /*d910*/  LEA R3, R3, R2, 0x18 ;  /* 0x0000000203037211 */ /* 0x002fc800078ec0ff */
[----:B-----5:R-:W-:-:S05]  /*d920*/  LEA R33, R0, R3, 0x5 ;  /* 0x0000000300217211 */ /* 0x020fca00078e28ff */
[----:B----4-:R-:W-:Y:S04]  /*d930*/  STS.128 [R33], R88 ;  /* 0x0000005821007388 */ /* 0x010fe80000000c00 */
        /* <DEDUP_REMOVED lines=47> */
[----:B------:R0:W-:Y:S04]  /*dc30*/  STS.128 [R33+0xc00], R84 ;  /* 0x000c005421007388 */ /* 0x0001e80000000c00 */
[----:B------:R-:W-:Y:S04]  /*dc40*/  STS.128 [R33+0xc10], R72 ;  /* 0x000c104821007388 */ /* 0x000fe80000000c00 */
[----:B------:R-:W-:Y:S04]  /*dc50*/  STS.128 [R33+0x1000], R92 ;  /* 0x0010005c21007388 */ /* 0x000fe80000000c00 */
[----:B------:R-:W-:Y:S01]  /*dc60*/  STS.128 [R33+0x1010], R96 ;  /* 0x0010106021007388 */ /* 0x000fe20000000c00 */
[----:B------:R-:W-:Y:S01]  /*dc70*/  LEA R0, R180, R3, 0x2 ;  /* 0x00000003b4007211 */ /* 0x000fe200078e10ff */
[----:B------:R-:W1:Y:S01]  /*dc80*/  LDCU.128 UR16, c[0x0][0x440] ;  /* 0x00008800ff1077ac */ /* 0x000e620008000c00 */
[----:B------:R-:W-:Y:S08]  /*dc90*/  BAR.SYNC.DEFER_BLOCKING 0x0 ;  /* 0x0000000000007b1d */ /* 0x000ff00000010000 */
[----:B0-----:R-:W0:Y:S01]  /*dca0*/  LDC R84, c[0x0][0x388] ;  /* 0x0000e200ff547b82 */ /* 0x001e220000000800 */
[----:B------:R-:W1:Y:S01]  /*dcb0*/  LDCU.64 UR4, c[0x0][0x460] ;  /* 0x00008c00ff0477ac */ /* 0x000e620008000a00 */
[----:B------:R-:W1:Y:S04]  /*dcc0*/  LDS R2, [R0] ;  /* 0x0000000000027984 */ /* 0x000e680000000800 */
[----:B------:R-:W0:Y:S04]  /*dcd0*/  LDS R3, [R0+0x1400] ;  /* 0x0014000000037984 */ /* 0x000e280000000800 */
        /* <DEDUP_REMOVED lines=39> */
[----:B-1----:R-:W-:-:S05]  /*df50*/  FADD.FTZ R2, RZ, R2 ;  /* 0x00000002ff027221 */ /* 0x002fca0000010000 */
        /* <DEDUP_REMOVED lines=11> */
[----:B0-----:R-:W-:-:S05]  /*e010*/  FADD.FTZ R36, R2, R3 ;  /* 0x0000000302247221 */ /* 0x001fca0000010000 */
        /* <DEDUP_REMOVED lines=52> */
[----:B------:R-:W-:-:S04]  /*e360*/  FADD.FTZ R34, RZ, R34 ;  /* 0x00000022ff227221 */ /* 0x000fc80000010000 */
[----:B------:R-:W-:-:S03]  /*e370*/  FADD.FTZ R34, R34, R37 ;  /* 0x0000002522227221 */ /* 0x000fc60000010000 */
[----:B------:R-:W4:Y:S01]  /*e380*/  S2UR UR13, SR_CTAID.X ;  /* 0x00000000000d79c3 */ /* 0x000f220000002500 */
        /* <DEDUP_REMOVED lines=13> */
[----:B0-----:R-:W-:Y:S01]  /*e460*/  FADD.FTZ R52, RZ, R52 ;  /* 0x00000034ff347221 */ /* 0x001fe20000010000 */
[----:B---3--:R-:W-:-:S03]  /*e470*/  LOP3.LUT R33, R180, 0x7f, RZ, 0x3c, !PT ;  /* 0x0000007fb4217812 */ /* 0x008fc600078e3cff */
[----:B-1----:R-:W-:Y:S01]  /*e480*/  FADD.FTZ R52, R52, R65 ;  /* 0x0000004134347221 */ /* 0x002fe20000010000 */
[----:B------:R-:W-:-:S03]  /*e490*/  FADD.FTZ R35, RZ, R35 ;  /* 0x00000023ff237221 */ /* 0x000fc60000010000 */
[----:B--2---:R-:W-:Y:S01]  /*e4a0*/  FADD.FTZ R52, R52, R77 ;  /* 0x0000004d34347221 */ /* 0x004fe20000010000 */
[----:B----4-:R-:W-:Y:S01]  /*e4b0*/  IMAD R77, R84, UR13, RZ ;  /* 0x0000000d544d7c24 */ /* 0x010fe2000f8e02ff */
        /* <DEDUP_REMOVED lines=9> */
[----:B------:R-:W-:Y:S01]  /*e550*/  FADD.FTZ R74, RZ, R74 ;  /* 0x0000004aff4a7221 */ /* 0x000fe20000010000 */
        /* <DEDUP_REMOVED lines=50> */
.L_x_10526:
[----:B------:R-:W-:Y:S05]  /*e880*/  BSYNC.RECONVERGENT B0 ;  /* 0x0000000000007941 */ /* 0x000fea0003800200 */
.L_x_10525:
        /* <DEDUP_REMOVED lines=17> */
.L_x_10528:
[----:B------:R-:W-:Y:S05]  /*e9a0*/  BSYNC.RECONVERGENT B0 ;  /* 0x0000000000007941 */ /* 0x000fea0003800200 */
.L_x_10527:
        /* <DEDUP_REMOVED lines=17> */
.L_x_10530:
[----:B------:R-:W-:Y:S05]  /*eac0*/  BSYNC.RECONVERGENT B0 ;  /* 0x0000000000007941 */ /* 0x000fea0003800200 */
.L_x_10529:
        /* <DEDUP_REMOVED lines=134> */
.L_x_10532:
[----:B------:R-:W-:Y:S05]  /*f330*/  BSYNC.RECONVERGENT B0 ;  /* 0x0000000000007941 */ /* 0x000fea0003800200 */
.L_x_10531:
        /* <DEDUP_REMOVED lines=17> */
.L_x_10534:
[----:B------:R-:W-:Y:S05]  /*f450*/  BSYNC.RECONVERGENT B0 ;  /* 0x0000000000007941 */ /* 0x000fea0003800200 */
.L_x_10533:
        /* <DEDUP_REMOVED lines=17> */
.L_x_10536:
[----:B------:R-:W-:Y:S05]  /*f570*/  BSYNC.RECONVERGENT B0 ;  /* 0x0000000000007941 */ /* 0x000fea0003800200 */
.L_x_10535:
        /* <DEDUP_REMOVED lines=17> */
.L_x_10538:
[----:B------:R-:W-:Y:S05]  /*f690*/  BSYNC.RECONVERGENT B0 ;  /* 0x0000000000007941 */ /* 0x000fea0003800200 */
.L_x_10537:
        /* <DEDUP_REMOVED lines=17> */
.L_x_10540:
[----:B------:R-:W-:Y:S05]  /*f7b0*/  BSYNC.RECONVERGENT B0 ;  /* 0x0000000000007941 */ /* 0x000fea0003800200 */
.L_x_10539:
        /* <DEDUP_REMOVED lines=17> */
.L_x_10542:
[----:B------:R-:W-:Y:S05]  /*f8d0*/  BSYNC.RECONVERGENT B0 ;  /* 0x0000000000007941 */ /* 0x000fea0003800200 */
.L_x_10541:
        /* <DEDUP_REMOVED lines=11> */
.L_x_10338:
[----:B-12---:R-:W-:Y:S01]  /*f990*/  HFMA2 R180, -RZ, RZ, 0, 5.9604644775390625e-08 ;  /* 0x00000001ffb47431 */ /* 0x006fe200000001ff */
[----:B------:R-:W-:Y:S01]  /*f9a0*/  BSSY B1, `(.L_x_10543) ;  /* 0x0000006000017945 */ /* 0x000fe20003800000 */
[----:B---3--:R-:W-:Y:S02]  /*f9b0*/  MOV R3, 0x1f ;  /* 0x0000001f00037802 */ /* 0x008fe40000000f00 */
[----:B------:R-:W-:-:S07]  /*f9c0*/  MOV R2, 0xffffffff ;  /* 0xffffffff00027802 */ /* 0x000fce0000000f00 */
[----:B0----5:R-:W-:Y:S05]  /*f9d0*/  WARPSYNC.COLLECTIVE R2, `(.L_x_10544) ;  /* 0x0000000002087348 */ /* 0x021fea0003c00000 */
[----:B------:R1:W2:Y:S02]  /*f9e0*/  SHFL.BFLY P0, R182, R12, R180, R3 ;  /* 0x0c0000b40cb67389 */ /* 0x0002a40000000003 */
[----:B012--5:R-:W-:Y:S05]  /*f9f0*/  ENDCOLLECTIVE ;  /* 0x000000000000791b */ /* 0x027fea0003800000 */
.L_x_10544:
[----:B------:R-:W-:Y:S05]  /*fa00*/  BSYNC B1 ;  /* 0x0000000000017941 */ /* 0x000fea0003800000 */
.L_x_10543:
        /* <DEDUP_REMOVED lines=9> */
.L_x_10545:
        /* <DEDUP_REMOVED lines=8> */
.L_x_10546:
[----:B------:R-:W-:Y:S02]  /*fb20*/  MOV R12, R11 ;  /* 0x0000000b000c7202 */ /* 0x000fe40000000f00 */
[----:B------:R-:W-:-:S05]  /*fb30*/  MOV R2, R182 ;  /* 0x000000b600027202 */ /* 0x000fca0000000f00 */
[----:B------:R-:W-:Y:S01]  /*fb40*/  FADD.FTZ R181, R181, R2 ;  /* 0x00000002b5b57221 */ /* 0x000fe20000010000 */
[----:B------:R-:W-:-:S07]  /*fb50*/  MOV R2, 0xffffffff ;  /* 0xffffffff00027802 */ /* 0x000fce0000000f00 */
[----:B------:R-:W-:Y:S05]  /*fb60*/  WARPSYNC.COLLECTIVE R2, `(.L_x_10547) ;  /* 0x0000000002087348 */ /* 0x000fea0003c00000 */
[----:B------:R0:W1:Y:S02]  /*fb70*/  SHFL.BFLY P0, R182, R12, R180, R3 ;  /* 0x0c0000b40cb67389 */ /* 0x0000640000000003 */
[----:B01----:R-:W-:Y:S05]  /*fb80*/  ENDCOLLECTIVE ;  /* 0x000000000000791b */ /* 0x003fea0003800000 */
.L_x_10547:
        /* <DEDUP_REMOVED lines=8> */
.L_x_10548:
[----:B------:R-:W-:Y:S02]  /*fc10*/  MOV R12, R11 ;  /* 0x0000000b000c7202 */ /* 0x000fe40000000f00 */
[----:B------:R-:W-:-:S05]  /*fc20*/  MOV R2, R182 ;  /* 0x000000b600027202 */ /* 0x000fca0000000f00 */
[----:B------:R-:W-:Y:S01]  /*fc30*/  FADD.FTZ R181, R181, R2 ;  /* 0x00000002b5b57221 */ /* 0x000fe20000010000 */
[----:B------:R-:W-:-:S07]  /*fc40*/  MOV R2, 0xffffffff ;  /* 0xffffffff00027802 */ /* 0x000fce0000000f00 */
[----:B------:R-:W-:Y:S05]  /*fc50*/  WARPSYNC.COLLECTIVE R2, `(.L_x_10549) ;  /* 0x0000000002087348 */ /* 0x000fea0003c00000 */
[----:B------:R0:W1:Y:S02]  /*fc60*/  SHFL.BFLY P0, R182, R12, R180, R3 ;  /* 0x0c0000b40cb67389 */ /* 0x0000640000000003 */
[----:B01----:R-:W-:Y:S05]  /*fc70*/  ENDCOLLECTIVE ;  /* 0x000000000000791b */ /* 0x003fea0003800000 */
.L_x_10549:
        /* <DEDUP_REMOVED lines=8> */
.L_x_10550:
[----:B------:R-:W-:Y:S02]  /*fd00*/  MOV R12, R11 ;  /* 0x0000000b000c7202 */ /* 0x000fe40000000f00 */
[----:B------:R-:W-:-:S05]  /*fd10*/  MOV R2, R182 ;  /* 0x000000b600027202 */ /* 0x000fca0000000f00 */
[----:B------:R-:W-:Y:S01]  /*fd20*/  FADD.FTZ R181, R181, R2 ;  /* 0x00000002b5b57221 */ /* 0x000fe20000010000 */
[----:B------:R-:W-:-:S07]  /*fd30*/  MOV R2, 0xffffffff ;  /* 0xffffffff00027802 */ /* 0x000fce0000000f00 */
[----:B------:R-:W-:Y:S05]  /*fd40*/  WARPSYNC.COLLECTIVE R2, `(.L_x_10551) ;  /* 0x0000000002087348 */ /* 0x000fea0003c00000 */
[----:B------:R0:W1:Y:S02]  /*fd50*/  SHFL.BFLY P0, R182, R12, R180, R3 ;  /* 0x0c0000b40cb67389 */ /* 0x0000640000000003 */
[----:B01----:R-:W-:Y:S05]  /*fd60*/  ENDCOLLECTIVE ;  /* 0x000000000000791b */ /* 0x003fea0003800000 */
.L_x_10551:
        /* <DEDUP_REMOVED lines=8> */
.L_x_10552:
[----:B------:R-:W-:Y:S02]  /*fdf0*/  MOV R12, R11 ;  /* 0x0000000b000c7202 */ /* 0x000fe40000000f00 */
[----:B------:R-:W-:-:S07]  /*fe00*/  MOV R183, R182 ;  /* 0x000000b600b77202 */ /* 0x000fce0000000f00 */
[----:B------:R-:W-:Y:S05]  /*fe10*/  WARPSYNC.COLLECTIVE R2, `(.L_x_10553) ;  /* 0x0000000002087348 */ /* 0x000fea0003c00000 */
[----:B------:R0:W1:Y:S02]  /*fe20*/  SHFL.BFLY P0, R182, R12, R180, R3 ;  /* 0x0c0000b40cb67389 */ /* 0x0000640000000003 */
[----:B01----:R-:W-:Y:S05]  /*fe30*/  ENDCOLLECTIVE ;  /* 0x000000000000791b */ /* 0x003fea0003800000 */
.L_x_10553:
[----:B------:R-:W-:Y:S01]  /*fe40*/  MOV R2, R182 ;  /* 0x000000b600027202 */ /* 0x000fe20000000f00 */
[----:B------:R-:W-:Y:S06]  /*fe50*/  BRA `(.L_x_10554) ;  /* 0xffffff3c00fc7947 */ /* 0x000fec000383ffff */
.L_x_10555:
        /* <DEDUP_REMOVED lines=10> */
.L_x_25438:


//--------------------- .text._ZN10layer_norm13ln_bwd_kernelINS_13Kernel_traitsIf13__nv_bfloat16fS2_fjLj1280ELj1ELj4ELj1ELj16ENS_18Kernel_traits_baseILj1280EfS2_fS2_fjLj128EEEEELb0ELb1ELb1ELb1EEEvNS_9BwdParamsE --------------------------
	.section	.text._ZN10layer_norm13ln_bwd_kernelINS_13Kernel_traitsIf13__nv_bfloat16fS2_fjLj1280ELj1ELj4ELj1ELj16ENS_18Kernel_traits_baseILj1280EfS2_fS2_fjLj128EEEEELb0ELb1ELb1ELb1EEEvNS_9BwdParamsE,"ax",@progbits
	.align	128
        .global         _ZN10layer_norm13ln_bwd_kernelINS_13Kernel_traitsIf13__nv_bfloat16fS2_fjLj1280ELj1ELj4ELj1ELj16ENS_18Kernel_traits_baseILj1280EfS2_fS2_fjLj128EEEEELb0ELb1ELb1ELb1EEEvNS_9BwdParamsE
        .type           _ZN10layer_norm13ln_bwd_kernelINS_13Kernel_traitsIf13__nv_bfloat16fS2_fjLj1280ELj1ELj4ELj1ELj16ENS_18Kernel_traits_baseILj1280EfS2_fS2_fjLj128EEEEELb0ELb1ELb1ELb1EEEvNS_9BwdParamsE,@function
        .size           _ZN10layer_norm13ln_bwd_kernelINS_13Kernel_traitsIf13__nv_bfloat16fS2_fjLj1280ELj1ELj4ELj1ELj16ENS_18Kernel_traits_baseILj1280EfS2_fS2_fjLj128EEEEELb0ELb1ELb1ELb1EEEvNS_9BwdParamsE,(.L_x_25439 - _ZN10layer_norm13ln_bwd_kernelINS_13Kernel_traitsIf13__nv_bfloat16fS2_fjLj1280ELj1ELj4ELj1ELj16ENS_18Kernel_traits_baseILj1280EfS2_fS2_fjLj128EEEEELb0ELb1ELb1ELb1EEEvNS_9BwdParamsE)
        .other          _ZN10layer_norm13ln_bwd_kernelINS_13Kernel_traitsIf13__nv_bfloat16fS2_fjLj1280ELj1ELj4ELj1ELj16ENS_18Kernel_traits_baseILj1280EfS2_fS2_fjLj128EEEEELb0ELb1ELb1ELb1EEEvNS_9BwdParamsE,@"STO_CUDA_ENTRY STV_DEFAULT"
_ZN10layer_norm13ln_bwd_kernelINS_13Kernel_traitsIf13__nv_bfloat16fS2_fjLj1280ELj1ELj4ELj1ELj16ENS_18Kernel_traits_baseILj1280EfS2_fS2_fjLj128EEEEELb0ELb1ELb1ELb1EEEvNS_9BwdParamsE:
.text._ZN10layer_norm13ln_bwd_kernelINS_13Kernel_traitsIf13__nv_bfloat16fS2_fjLj1280ELj1ELj4ELj1ELj16ENS_18Kernel_traits_baseILj1280EfS2_fS2_fjLj128EEEEELb0ELb1ELb1ELb1EEEvNS_9BwdParamsE:
        /* <DEDUP_REMOVED lines=153> */
.L_x_10735:
[----:B-1----:R-:W0:Y:S08]  /*0990*/  LDC.64 R6, c[0x0][0x3f0] ;  /* 0x0000fc00ff067b82 */ /* 0x002e300000000a00 */
[----:B-1----:R-:W1:Y:S01]  /*09a0*/  LDC.64 R4, c[0x0][0x3f8] ;  /* 0x0000fe00ff047b82 */ /* 0x002e620000000a00 */
[----:B0-----:R-:W-:-:S06]  /*09b0*/  IMAD.WIDE R6, R2, 0x4, R6 ;  /* 0x0000000402067825 */ /* 0x001fcc00078e0206 */
[----:B------:R-:W2:Y:S01]  /*09c0*/  LDG.E R7, desc[UR6][R6.64] ;  /* 0x0000000606077981 */ /* 0x000ea2000c1e1900 */
[----:B-1----:R-:W-:-:S05]  /*09d0*/  IMAD.WIDE R4, R2, 0x4, R4 ;  /* 0x0000000402047825 */ /* 0x002fca00078e0204 */
[----:B------:R0:W3:Y:S02]  /*09e0*/  LDG.E R3, desc[UR6][R4.64] ;  /* 0x0000000604037981 */ /* 0x0000e4000c1e1900 */
[----:B0-----:R-:W0:Y:S01]  /*09f0*/  LDC.64 R4, c[0x0][0x3c8] ;  /* 0x0000f200ff047b82 */ /* 0x001e220000000a00 */
[----:B------:R-:W-:Y:S01]  /*0a00*/  BSSY.RECONVERGENT B1, `(.L_x_10558) ;  /* 0x000027c000017945 */ /* 0x000fe20003800200 */
[----:B------:R-:W-:Y:S01]  /*0a10*/  MOV R6, RZ ;  /* 0x000000ff00067202 */ /* 0x000fe20000000f00 */
[----:B0-----:R-:W-:-:S06]  /*0a20*/  IMAD.WIDE R4, R2, 0x4, R4 ;  /* 0x0000000402047825 */ /* 0x001fcc00078e0204 */
[----:B-----5:R0:W5:Y:S02]  /*0a30*/  LDG.E R4, desc[UR6][R4.64] ;  /* 0x0000000604047981 */ /* 0x020164000c1e1900 */
[----:B0-----:R-:W-:Y:S02]  /*0a40*/  MOV R5, RZ ;  /* 0x000000ff00057202 */ /* 0x001fe40000000f00 */
[----:B--2---:R0:W-:Y:S01]  /*0a50*/  STL [R1+0x4], R7 ;  /* 0x0000040701007387 */ /* 0x0041e20000100800 */
[----:B---3--:R-:W-:-:S13]  /*0a60*/  ISETP.GE.AND P2, PT, R3, 0x1, PT ;  /* 0x000000010300780c */ /* 0x008fda0003f46270 */
[----:B0-----:R-:W-:Y:S05]  /*0a70*/  @!P2 BRA `(.L_x_10559) ;  /* 0x000000240054a947 */ /* 0x001fea0003800000 */
[----:B------:R-:W0:Y:S01]  /*0a80*/  S2R R16, SR_TID.X ;  /* 0x0000000000107919 */ /* 0x000e220000002100 */
[----:B------:R-:W1:Y:S01]  /*0a90*/  LDC.64 R6, c[0x0][0x3c0] ;  /* 0x0000f000ff067b82 */ /* 0x000e620000000a00 */
[C---:B------:R-:W-:Y:S01]  /*0aa0*/  IMAD R0, R2.reuse, UR9, RZ ;  /* 0x0000000902007c24 */ /* 0x040fe2000f8e02ff */
[----:B------:R-:W-:Y:S04]  /*0ab0*/  STL [R1+0x1a8], R72 ;  /* 0x0001a84801007387 */ /* 0x000fe80000100800 */
[----:B------:R-:W-:Y:S01]  /*0ac0*/  SHF.R.S32.HI R5, RZ, 0x1f, R0 ;  /* 0x0000001fff057819 */ /* 0x000fe20000011400 */
[----:B------:R-:W-:Y:S01]  /*0ad0*/  STL [R1+0x1a4], R71 ;  /* 0x0001a44701007387 */ /* 0x000fe20000100800 */
[----:B------:R-:W2:Y:S02]  /*0ae0*/  LDC.64 R14, c[0x0][0x3a8] ;  /* 0x0000ea00ff0e7b82 */ /* 0x000ea40000000a00 */
[----:B------:R-:W-:Y:S01]  /*0af0*/  LEA.HI R0, R5, R0, RZ, 0x3 ;  /* 0x0000000005007211 */ /* 0x000fe200078f18ff */
[----:B------:R-:W-:Y:S05]  /*0b00*/  STL [R1+0x1a0], R70 ;  /* 0x0001a04601007387 */ /* 0x000fea0000100800 */
[----:B------:R-:W3:Y:S01]  /*0b10*/  LDC.64 R232, c[0x0][0x428] ;  /* 0x00010a00ffe87b82 */ /* 0x000ee20000000a00 */
[----:B------:R-:W-:Y:S01]  /*0b20*/  ISETP.NE.AND P1, PT, RZ, UR8, PT ;  /* 0x00000008ff007c0c */ /* 0x000fe2000bf25270 */
[----:B------:R-:W-:Y:S04]  /*0b30*/  STL [R1+0x19c], R69 ;  /* 0x00019c4501007387 */ /* 0x000fe80000100800 */
[----:B------:R-:W-:Y:S01]  /*0b40*/  STL [R1+0x198], R68 ;  /* 0x0001984401007387 */ /* 0x000fe20000100800 */
[----:B-1----:R-:W-:-:S03]  /*0b50*/  IMAD.WIDE R6, R2, 0x4, R6 ;  /* 0x0000000402067825 */ /* 0x002fc600078e0206 */
[----:B------:R1:W-:Y:S04]  /*0b60*/  STL [R1+0x194], R67 ;  /* 0x0001944301007387 */ /* 0x0003e80000100800 */
[----:B------:R4:W3:Y:S01]  /*0b70*/  LDG.E R6, desc[UR6][R6.64] ;  /* 0x0000000606067981 */ /* 0x0008e2000c1e1900 */
[----:B0-----:R-:W-:-:S03]  /*0b80*/  LOP3.LUT R16, R16, 0x1f, RZ, 0xc0, !PT ;  /* 0x0000001f10107812 */ /* 0x001fc600078ec0ff */
[----:B------:R-:W-:Y:S01]  /*0b90*/  STL [R1+0x190], R66 ;  /* 0x0001904201007387 */ /* 0x000fe20000100800 */
[----:B------:R-:W-:-:S03]  /*0ba0*/  LEA.HI.SX32 R239, R0, R16, 0x1d ;  /* 0x0000001000ef7211 */ /* 0x000fc600078feaff */
[----:B------:R-:W-:Y:S02]  /*0bb0*/  STL [R1+0x18c], R65 ;  /* 0x00018c4101007387 */ /* 0x000fe40000100800 */
[----:B--2---:R-:W-:Y:S01]  /*0bc0*/  IMAD.WIDE.U32 R8, R239, 0x20, R14 ;  /* 0x00000020ef087825 */ /* 0x004fe200078e000e */
[----:B----4-:R-:W-:Y:S01]  /*0bd0*/  IADD3 R7, PT, PT, R3, -0x1, RZ ;  /* 0xffffffff03077810 */ /* 0x010fe20007ffe0ff */
[----:B------:R0:W-:Y:S04]  /*0be0*/  STL [R1+0x188], R64 ;  /* 0x0001884001007387 */ /* 0x0001e80000100800 */
[----:B------:R-:W2:Y:S01]  /*0bf0*/  LDG.E.128 R228, desc[UR6][R8.64] ;  /* 0x0000000608e47981 */ /* 0x000ea2000c1e1d00 */
[----:B------:R-:W-:-:S03]  /*0c00*/  IMAD R7, R7, UR9, RZ ;  /* 0x0000000907077c24 */ /* 0x000fc6000f8e02ff */
[----:B------:R4:W2:Y:S01]  /*0c10*/  LDG.E.128 R196, desc[UR6][R8.64+0x10] ;  /* 0x0000100608c47981 */ /* 0x0008a2000c1e1d00 */
[C---:B------:R-:W-:Y:S02]  /*0c20*/  IADD3 R5, PT, PT, R239.reuse, 0x80, RZ ;  /* 0x00000080ef057810 */ /* 0x040fe40007ffe0ff */
[----:B----4-:R-:W-:Y:S02]  /*0c30*/  IADD3 R9, PT, PT, R239, 0x40, RZ ;  /* 0x00000040ef097810 */ /* 0x010fe40007ffe0ff */
[----:B------:R-:W-:-:S03]  /*0c40*/  SHF.R.S32.HI R8, RZ, 0x1f, R7 ;  /* 0x0000001fff087819 */ /* 0x000fc60000011407 */
[----:B------:R-:W-:Y:S01]  /*0c50*/  IMAD.WIDE.U32 R10, R9, 0x20, R14 ;  /* 0x00000020090a7825 */ /* 0x000fe200078e000e */
[----:B------:R-:W-:Y:S02]  /*0c60*/  LEA.HI R7, R8, R7, RZ, 0x3 ;  /* 0x0000000708077211 */ /* 0x000fe400078f18ff */
[----:B------:R-:W-:Y:S02]  /*0c70*/  IADD3 R238, PT, PT, R239, 0x20, RZ ;  /* 0x00000020efee7810 */ /* 0x000fe40007ffe0ff */
[----:B------:R-:W4:Y:S01]  /*0c80*/  LDG.E.128 R224, desc[UR6][R10.64] ;  /* 0x000000060ae07981 */ /* 0x000f22000c1e1d00 */
[----:B------:R-:W-:-:S03]  /*0c90*/  LEA.HI.SX32 R7, R7, R16, 0x1d ;  /* 0x0000001007077211 */ /* 0x000fc600078feaff */
[----:B------:R1:W4:Y:S01]  /*0ca0*/  LDG.E.128 R208, desc[UR6][R10.64+0x10] ;  /* 0x000010060ad07981 */ /* 0x000322000c1e1d00 */
[----:B------:R-:W-:Y:S01]  /*0cb0*/  IMAD.WIDE.U32 R12, R238, 0x20, R14 ;  /* 0x00000020ee0c7825 */ /* 0x000fe200078e000e */
[----:B------:R-:W-:-:S04]  /*0cc0*/  IADD3 R8, PT, PT, R7, 0x20, RZ ;  /* 0x0000002007087810 */ /* 0x000fc80007ffe0ff */
[----:B------:R-:W4:Y:S01]  /*0cd0*/  LDG.E.128 R200, desc[UR6][R12.64] ;  /* 0x000000060cc87981 */ /* 0x000f22000c1e1d00 */
[----:B-1----:R-:W-:Y:S01]  /*0ce0*/  IMAD.WIDE.U32 R10, R5, 0x20, R14 ;  /* 0x00000020050a7825 */ /* 0x002fe200078e000e */
[----:B------:R-:W-:Y:S02]  /*0cf0*/  IADD3 R0, PT, PT, R239, 0x60, RZ ;  /* 0x00000060ef007810 */ /* 0x000fe40007ffe0ff */
[----:B------:R-:W4:Y:S04]  /*0d00*/  LDG.E.128 R204, desc[UR6][R12.64+0x10] ;  /* 0x000010060ccc7981 */ /* 0x000f28000c1e1d00 */
[----:B------:R-:W4:Y:S04]  /*0d10*/  LDG.E.128 R220, desc[UR6][R10.64] ;  /* 0x000000060adc7981 */ /* 0x000f28000c1e1d00 */
[----:B------:R3:W4:Y:S02]  /*0d20*/  LDG.E.128 R192, desc[UR6][R10.64+0x10] ;  /* 0x000010060ac07981 */ /* 0x000724000c1e1d00 */
[----:B---3--:R-:W-:-:S05]  /*0d30*/  IMAD.WIDE.U32 R10, R7, 0x10, R232 ;  /* 0x00000010070a7825 */ /* 0x008fca00078e00e8 */
[----:B------:R1:W3:Y:S02]  /*0d40*/  LDG.E.128 R16, desc[UR6][R10.64] ;  /* 0x000000060a107981 */ /* 0x0002e4000c1e1d00 */
[----:B-1----:R-:W-:Y:S01]  /*0d50*/  IMAD.WIDE.U32 R10, R8, 0x10, R232 ;  /* 0x00000010080a7825 */ /* 0x002fe200078e00e8 */
[----:B------:R-:W-:-:S04]  /*0d60*/  IADD3 R8, PT, PT, R7, 0x40, RZ ;  /* 0x0000004007087810 */ /* 0x000fc80007ffe0ff */
[----:B------:R1:W3:Y:S02]  /*0d70*/  LDG.E.128 R20, desc[UR6][R10.64] ;  /* 0x000000060a147981 */ /* 0x0002e4000c1e1d00 */
[----:B-1----:R-:W-:Y:S01]  /*0d80*/  IMAD.WIDE.U32 R10, R8, 0x10, R232 ;  /* 0x00000010080a7825 */ /* 0x002fe200078e00e8 */
[C---:B------:R-:W-:Y:S02]  /*0d90*/  IADD3 R8, PT, PT, R7.reuse, 0x60, RZ ;  /* 0x0000006007087810 */ /* 0x040fe40007ffe0ff */
[----:B------:R-:W-:Y:S02]  /*0da0*/  IADD3 R7, PT, PT, R7, 0x80, RZ ;  /* 0x0000008007077810 */ /* 0x000fe40007ffe0ff */
[----:B------:R1:W3:Y:S01]  /*0db0*/  LDG.E.128 R184, desc[UR6][R10.64] ;  /* 0x000000060ab87981 */ /* 0x0002e2000c1e1d00 */
[----:B------:R-:W-:-:S05]  /*0dc0*/  IMAD.WIDE.U32 R12, R0, 0x20, R14 ;  /* 0x00000020000c7825 */ /* 0x000fca00078e000e */
[----:B------:R-:W3:Y:S01]  /*0dd0*/  LDG.E.128 R212, desc[UR6][R12.64] ;  /* 0x000000060cd47981 */ /* 0x000ee2000c1e1d00 */
[----:B-1----:R-:W-:-:S03]  /*0de0*/  IMAD.WIDE.U32 R10, R8, 0x10, R232 ;  /* 0x00000010080a7825 */ /* 0x002fc600078e00e8 */
[----:B------:R-:W3:Y:S04]  /*0df0*/  LDG.E.128 R216, desc[UR6][R12.64+0x10] ;  /* 0x000010060cd87981 */ /* 0x000ee8000c1e1d00 */
[----:B------:R1:W3:Y:S02]  /*0e00*/  LDG.E.128 R188, desc[UR6][R10.64] ;  /* 0x000000060abc7981 */ /* 0x0002e4000c1e1d00 */
[----:B-1----:R-:W-:-:S05]  /*0e10*/  IMAD.WIDE.U32 R10, R7, 0x10, R232 ;  /* 0x00000010070a7825 */ /* 0x002fca00078e00e8 */
[----:B------:R1:W3:Y:S01]  /*0e20*/  LDG.E.128 R12, desc[UR6][R10.64] ;  /* 0x000000060a0c7981 */ /* 0x0002e2000c1e1d00 */
[----:B------:R-:W-:Y:S02]  /*0e30*/  MOV R7, UR18 ;  /* 0x0000001200077c02 */ /* 0x000fe40008000f00 */
[----:B------:R-:W-:Y:S02]  /*0e40*/  MOV R8, UR19 ;  /* 0x0000001300087c02 */ /* 0x000fe40008000f00 */
[----:B------:R-:W-:-:S04]  /*0e50*/  ISETP.NE.U32.AND P0, PT, R7, RZ, PT ;  /* 0x000000ff0700720c */ /* 0x000fc80003f05070 */
[----:B------:R-:W-:-:S13]  /*0e60*/  ISETP.NE.AND.EX P0, PT, R8, RZ, PT, P0 ;  /* 0x000000ff0800720c */ /* 0x000fda0003f05300 */
[----:B------:R-:W0:Y:S08]  /*0e70*/  @P0 LDC.64 R234, c[0x0][0x438] ;  /* 0x00010e00ffea0b82 */ /* 0x000e300000000a00 */
[----:B------:R-:W0:Y:S08]  /*0e80*/  @P0 LDC.64 R232, c[0x0][0x438] ;  /* 0x00010e00ffe80b82 */ /* 0x000e300000000a00 */
[----:B-1----:R-:W1:Y:S01]  /*0e90*/  @P0 LDC.64 R10, c[0x0][0x438] ;  /* 0x00010e00ff0a0b82 */ /* 0x002e620000000a00 */
[----:B0-----:R-:W-:-:S07]  /*0ea0*/  @P0 IMAD.WIDE.U32 R234, R238, 0x20, R234 ;  /* 0x00000020eeea0825 */ /* 0x001fce00078e00ea */
[----:B------:R-:W0:Y:S01]  /*0eb0*/  @P0 LDC.64 R236, c[0x0][0x438] ;  /* 0x00010e00ffec0b82 */ /* 0x000e220000000a00 */
[----:B------:R-:W5:Y:S01]  /*0ec0*/  @P0 LDG.E.128 R52, desc[UR6][R234.64] ;  /* 0x00000006ea340981 */ /* 0x000f62000c1e1d00 */
[----:B------:R-:W-:-:S03]  /*0ed0*/  @P0 IMAD.WIDE.U32 R232, R9, 0x20, R232 ;  /* 0x0000002009e80825 */ /* 0x000fc600078e00e8 */
[----:B------:R1:W5:Y:S04]  /*0ee0*/  @P0 LDG.E.128 R48, desc[UR6][R234.64+0x10] ;  /* 0x00001006ea300981 */ /* 0x000368000c1e1d00 */
[----:B------:R-:W5:Y:S04]  /*0ef0*/  @P0 LDG.E.128 R44, desc[UR6][R232.64] ;  /* 0x00000006e82c0981 */ /* 0x000f68000c1e1d00 */
[----:B------:R-:W5:Y:S01]  /*0f00*/  @P0 LDG.E.128 R40, desc[UR6][R232.64+0x10] ;  /* 0x00001006e8280981 */ /* 0x000f62000c1e1d00 */
[----:B-1----:R-:W-:-:S05]  /*0f10*/  @P0 IMAD.WIDE.U32 R234, R0, 0x20, R10 ;  /* 0x0000002000ea0825 */ /* 0x002fca00078e000a */
[----:B------:R-:W5:Y:S04]  /*0f20*/  @P0 LDG.E.128 R36, desc[UR6][R234.64] ;  /* 0x00000006ea240981 */ /* 0x000f68000c1e1d00 */
[----:B------:R-:W3:Y:S04]  /*0f30*/  LDL R232, [R1+0x168] ;  /* 0x0001680001e87983 */ /* 0x000ee80000100800 */
[----:B------:R-:W5:Y:S01]  /*0f40*/  @P0 LDG.E.128 R32, desc[UR6][R234.64+0x10] ;  /* 0x00001006ea200981 */ /* 0x000f62000c1e1d00 */
[----:B------:R-:W-:-:S05]  /*0f50*/  FSEL R6, R6, RZ, !P1 ;  /* 0x000000ff06067208 */ /* 0x000fca0004800000 */
[C---:B--2---:R-:W-:Y:S01]  /*0f60*/  FADD.FTZ R0, -R6.reuse, R228 ;  /* 0x000000e406007221 */ /* 0x044fe20000010100 */
[C---:B------:R-:W-:Y:S01]  /*0f70*/  FADD.FTZ R10, -R6.reuse, R229 ;  /* 0x000000e5060a7221 */ /* 0x040fe20000010100 */
[C---:B----4-:R-:W-:Y:S01]  /*0f80*/  FADD.FTZ R248, -R6.reuse, R200 ;  /* 0x000000c806f87221 */ /* 0x050fe20000010100 */
[C---:B------:R-:W-:Y:S02]  /*0f90*/  FADD.FTZ R67, -R6.reuse, R201 ;  /* 0x000000c906437221 */ /* 0x040fe40000010100 */
[----:B------:R-:W1:Y:S01]  /*0fa0*/  @P0 LDC.64 R200, c[0x0][0x438] ;  /* 0x00010e00ffc80b82 */ /* 0x000e620000000a00 */
[C---:B------:R-:W-:Y:S01]  /*0fb0*/  FADD.FTZ R247, -R6.reuse, R227 ;  /* 0x000000e306f77221 */ /* 0x040fe20000010100 */
[C---:B------:R-:W-:Y:S01]  /*0fc0*/  FADD.FTZ R64, -R6.reuse, R202 ;  /* 0x000000ca06407221 */ /* 0x040fe20000010100 */
[C---:B------:R-:W-:Y:S01]  /*0fd0*/  FADD.FTZ R250, -R6.reuse, R225 ;  /* 0x000000e106fa7221 */ /* 0x040fe20000010100 */
[C---:B------:R-:W-:Y:S01]  /*0fe0*/  FADD.FTZ R251, -R6.reuse, R224 ;  /* 0x000000e006fb7221 */ /* 0x040fe20000010100 */
[----:B------:R-:W-:-:S02]  /*0ff0*/  FADD.FTZ R227, -R6, R223 ;  /* 0x000000df06e37221 */ /* 0x000fc40000010100 */
[----:B------:R-:W2:Y:S01]  /*1000*/  LDL R223, [R1+0x170] ;  /* 0x0001700001df7983 */ /* 0x000ea20000100800 */
[C---:B------:R-:W-:Y:S01]  /*1010*/  FADD.FTZ R225, -R6.reuse, R221 ;  /* 0x000000dd06e17221 */ /* 0x040fe20000010100 */
[C---:B------:R-:W-:Y:S01]  /*1020*/  FADD.FTZ R228, -R6.reuse, R192 ;  /* 0x000000c006e47221 */ /* 0x040fe20000010100 */
[C---:B------:R-:W-:Y:S01]  /*1030*/  FADD.FTZ R229, -R6.reuse, R193 ;  /* 0x000000c106e57221 */ /* 0x040fe20000010100 */
[----:B------:R-:W4:Y:S01]  /*1040*/  LDL.LU R233, [R1+0x60] ;  /* 0x0000600001e97983 */ /* 0x000f220000300800 */
[----:B------:R-:W-:Y:S01]  /*1050*/  FADD.FTZ R224, -R6, R220 ;  /* 0x000000dc06e07221 */ /* 0x000fe20000010100 */
[----:B------:R-:W-:Y:S02]  /*1060*/  MOV R221, R67 ;  /* 0x0000004300dd7202 */ /* 0x000fe40000000f00 */
[----:B------:R-:W2:Y:S01]  /*1070*/  LDL R234, [R1+0x180] ;  /* 0x0001800001ea7983 */ /* 0x000ea20000100800 */
[----:B------:R-:W-:-:S03]  /*1080*/  MOV R220, R64 ;  /* 0x0000004000dc7202 */ /* 0x000fc60000000f00 */
[----:B------:R-:W2:Y:S01]  /*1090*/  LDL.LU R235, [R1+0x58] ;  /* 0x0000580001eb7983 */ /* 0x000ea20000300800 */
[----:B-1----:R-:W-:Y:S01]  /*10a0*/  @P0 IMAD.WIDE.U32 R192, R5, 0x20, R200 ;  /* 0x0000002005c00825 */ /* 0x002fe200078e00c8 */
[----:B---3--:R-:W-:Y:S02]  /*10b0*/  PRMT R69, R12, 0x7632, R69 ;  /* 0x000076320c457816 */ /* 0x008fe40000000045 */
[----:B------:R-:W-:Y:S02]  /*10c0*/  PRMT R66, R14, 0x7632, R66 ;  /* 0x000076320e427816 */ /* 0x000fe40000000042 */
[----:B------:R-:W-:Y:S01]  /*10d0*/  PRMT R65, R15, 0x7632, R65 ;  /* 0x000076320f417816 */ /* 0x000fe20000000041 */
[----:B0-----:R-:W-:Y:S01]  /*10e0*/  @P0 IMAD.WIDE.U32 R236, R239, 0x20, R236 ;  /* 0x00000020efec0825 */ /* 0x001fe200078e00ec */
[----:B------:R-:W-:-:S03]  /*10f0*/  SHF.L.U32 R5, R12, 0x10, RZ ;  /* 0x000000100c057819 */ /* 0x000fc600000006ff */
[----:B------:R-:W-:Y:S01]  /*1100*/  FADD.FTZ R245, -R6, R209 ;  /* 0x000000d106f57221 */ /* 0x000fe20000010100 */
[----:B------:R-:W3:Y:S01]  /*1110*/  LDL R12, [R1+0x178] ;  /* 0x00017800010c7983 */ /* 0x000ee20000100800 */
[----:B------:R-:W-:Y:S02]  /*1120*/  SHF.L.U32 R67, R14, 0x10, RZ ;  /* 0x000000100e437819 */ /* 0x000fe400000006ff */
[----:B------:R-:W-:Y:S01]  /*1130*/  SHF.L.U32 R64, R15, 0x10, RZ ;  /* 0x000000100f407819 */ /* 0x000fe200000006ff */
[----:B------:R-:W3:Y:S04]  /*1140*/  LDL.LU R14, [R1+0x50] ;  /* 0x00005000010e7983 */ /* 0x000ee80000300800 */
[----:B------:R-:W3:Y:S01]  /*1150*/  LDL.LU R15, [R1+0x48] ;  /* 0x00004800010f7983 */ /* 0x000ee20000300800 */
[----:B------:R-:W-:Y:S01]  /*1160*/  FADD.FTZ R252, -R6, R203 ;  /* 0x000000cb06fc7221 */ /* 0x000fe20000010100 */
[----:B------:R-:W-:Y:S01]  /*1170*/  SHF.L.U32 R209, R16, 0x10, RZ ;  /* 0x0000001010d17819 */ /* 0x000fe200000006ff */
[----:B------:R-:W-:Y:S01]  /*1180*/  FADD.FTZ R244, -R6, R210 ;  /* 0x000000d206f47221 */ /* 0x000fe20000010100 */
[----:B------:R-:W-:Y:S01]  /*1190*/  SHF.L.U32 R203, R17, 0x10, RZ ;  /* 0x0000001011cb7819 */ /* 0x000fe200000006ff */
[----:B------:R-:W5:Y:S01]  /*11a0*/  @P0 LDG.E.128 R60, desc[UR6][R236.64] ;  /* 0x00000006ec3c0981 */ /* 0x000f62000c1e1d00 */
[----:B------:R-:W-:Y:S01]  /*11b0*/  SHF.L.U32 R201, R18, 0x10, RZ ;  /* 0x0000001012c97819 */ /* 0x000fe200000006ff */
[----:B------:R-:W-:Y:S01]  /*11c0*/  FADD.FTZ R11, -R6, R230 ;  /* 0x000000e6060b7221 */ /* 0x000fe20000010100 */
[----:B------:R-:W-:Y:S01]  /*11d0*/  PRMT R210, R18, 0x7632, R210 ;  /* 0x0000763212d27816 */ /* 0x000fe200000000d2 */
[----:B------:R0:W5:Y:S01]  /*11e0*/  @P0 LDG.E.128 R56, desc[UR6][R236.64+0x10] ;  /* 0x00001006ec380981 */ /* 0x000162000c1e1d00 */
[----:B------:R-:W-:Y:S01]  /*11f0*/  SHF.L.U32 R200, R19, 0x10, RZ ;  /* 0x0000001013c87819 */ /* 0x000fe200000006ff */
[----:B------:R-:W-:Y:S01]  /*1200*/  FADD.FTZ R238, -R6, R216 ;  /* 0x000000d806ee7221 */ /* 0x000fe20000010100 */
[----:B------:R-:W-:Y:S01]  /*1210*/  SHF.L.U32 R18, R22, 0x10, RZ ;  /* 0x0000001016127819 */ /* 0x000fe200000006ff */
[----:B------:R-:W-:Y:S01]  /*1220*/  FADD.FTZ R196, -R6, R196 ;  /* 0x000000c406c47221 */ /* 0x000fe20000010100 */
[----:B------:R-:W-:Y:S01]  /*1230*/  PRMT R216, R186, 0x7632, R216 ;  /* 0x00007632bad87816 */ /* 0x000fe200000000d8 */
[----:B------:R-:W-:Y:S01]  /*1240*/  FADD.FTZ R197, -R6, R197 ;  /* 0x000000c506c57221 */ /* 0x000fe20000010100 */
[----:B------:R-:W-:Y:S01]  /*1250*/  PRMT R71, R190, 0x7632, R71 ;  /* 0x00007632be477816 */ /* 0x000fe20000000047 */
[----:B-----5:R-:W-:Y:S01]  /*1260*/  FMUL.FTZ R0, R4, R0 ;  /* 0x0000000004007220 */ /* 0x020fe20000410000 */
[C---:B------:R-:W-:Y:S01]  /*1270*/  FADD.FTZ R198, -R6.reuse, R198 ;  /* 0x000000c606c67221 */ /* 0x040fe20000010100 */
[--C-:B0-----:R-:W-:Y:S01]  /*1280*/  FADD.FTZ R236, -R6, R218.reuse ;  /* 0x000000da06ec7221 */ /* 0x101fe20000010100 */
[----:B------:R-:W-:Y:S01]  /*1290*/  PRMT R218, R22, 0x7632, R218 ;  /* 0x0000763216da7816 */ /* 0x000fe200000000da */
[----:B------:R-:W-:Y:S01]  /*12a0*/  FADD.FTZ R242, -R6, R212 ;  /* 0x000000d406f27221 */ /* 0x000fe20000010100 */
[----:B------:R-:W-:Y:S01]  /*12b0*/  SHF.L.U32 R22, R186, 0x10, RZ ;  /* 0x00000010ba167819 */ /* 0x000fe200000006ff */
[--C-:B------:R-:W-:Y:S01]  /*12c0*/  FADD.FTZ R241, -R6, R213.reuse ;  /* 0x000000d506f17221 */ /* 0x100fe20000010100 */
[----:B------:R-:W-:Y:S01]  /*12d0*/  SHF.L.U32 R186, R190, 0x10, RZ ;  /* 0x00000010beba7819 */ /* 0x000fe200000006ff */
[----:B------:R-:W-:Y:S01]  /*12e0*/  FMUL.FTZ R190, R4, R11 ;  /* 0x0000000b04be7220 */ /* 0x000fe20000410000 */
[C---:B------:R-:W-:Y:S01]  /*12f0*/  FADD.FTZ R246, -R6.reuse, R208 ;  /* 0x000000d006f67221 */ /* 0x040fe20000010100 */
[C---:B------:R-:W-:Y:S01]  /*1300*/  FADD.FTZ R240, -R6.reuse, R214 ;  /* 0x000000d606f07221 */ /* 0x040fe20000010100 */
[----:B------:R-:W5:Y:S01]  /*1310*/  @P0 LDG.E.128 R28, desc[UR6][R192.64] ;  /* 0x00000006c01c0981 */ /* 0x000f62000c1e1d00 */
[----:B------:R-:W-:Y:S01]  /*1320*/  PRMT R213, R185, 0x7632, R213 ;  /* 0x00007632b9d57816 */ /* 0x000fe200000000d5 */
[C---:B------:R-:W-:Y:S01]  /*1330*/  FADD.FTZ R249, -R6.reuse, R226 ;  /* 0x000000e206f97221 */ /* 0x040fe20000010100 */
[----:B------:R-:W-:Y:S01]  /*1340*/  PRMT R212, R187, 0x7632, R212 ;  /* 0x00007632bbd47816 */ /* 0x000fe200000000d4 */
[----:B------:R0:W5:Y:S01]  /*1350*/  @P0 LDG.E.128 R24, desc[UR6][R192.64+0x10] ;  /* 0x00001006c0180981 */ /* 0x000162000c1e1d00 */
[----:B------:R-:W-:Y:S01]  /*1360*/  FADD.FTZ R239, -R6, R215 ;  /* 0x000000d706ef7221 */ /* 0x000fe20000010100 */
[----:B------:R-:W-:Y:S01]  /*1370*/  PRMT R208, R16, 0x7632, R208 ;  /* 0x0000763210d07816 */ /* 0x000fe200000000d0 */
[----:B------:R-:W-:Y:S01]  /*1380*/  FADD.FTZ R243, -R6, R211 ;  /* 0x000000d306f37221 */ /* 0x000fe20000010100 */
[----:B------:R-:W-:Y:S01]  /*1390*/  PRMT R214, R184, 0x7632, R214 ;  /* 0x00007632b8d67816 */ /* 0x000fe200000000d6 */
[C---:B------:R-:W-:Y:S01]  /*13a0*/  FADD.FTZ R226, -R6.reuse, R222 ;  /* 0x000000de06e27221 */ /* 0x040fe20000010100 */
[----:B------:R-:W-:Y:S01]  /*13b0*/  FADD.FTZ R9, -R6, R194 ;  /* 0x000000c206097221 */ /* 0x000fe20000010100 */
[----:B------:R-:W-:Y:S01]  /*13c0*/  PRMT R215, R20, 0x7632, R215 ;  /* 0x0000763214d77816 */ /* 0x000fe200000000d7 */
[----:B------:R-:W-:Y:S01]  /*13d0*/  FFMA.FTZ R104, R0, R209, R104 ;  /* 0x000000d100687223 */ /* 0x000fe20000010068 */
[----:B------:R-:W-:Y:S01]  /*13e0*/  FFMA.FTZ R106, R190, R203, R106 ;  /* 0x000000cbbe6a7223 */ /* 0x000fe2000001006a */
[C---:B0-----:R-:W-:Y:S01]  /*13f0*/  FMUL.FTZ R192, R4.reuse, R196 ;  /* 0x000000c404c07220 */ /* 0x041fe20000410000 */
[C---:B------:R-:W-:Y:S01]  /*1400*/  FMUL.FTZ R193, R4.reuse, R197 ;  /* 0x000000c504c17220 */ /* 0x040fe20000410000 */
[----:B------:R-:W-:Y:S01]  /*1410*/  MOV R222, R248 ;  /* 0x000000f800de7202 */ /* 0x000fe20000000f00 */
[----:B------:R-:W-:Y:S01]  /*1420*/  FMUL.FTZ R194, R4, R198 ;  /* 0x000000c604c27220 */ /* 0x000fe20000410000 */
[----:B------:R-:W-:-:S02]  /*1430*/  PRMT R68, R13, 0x7632, R68 ;  /* 0x000076320d447816 */ /* 0x000fc40000000044 */
[----:B------:R-:W-:Y:S02]  /*1440*/  SHF.L.U32 R248, R13, 0x10, RZ ;  /* 0x000000100df87819 */ /* 0x000fe400000006ff */
[----:B------:R-:W-:Y:S01]  /*1450*/  SHF.L.U32 R13, R208, 0x10, RZ ;  /* 0x00000010d00d7819 */ /* 0x000fe200000006ff */
[C---:B------:R-:W-:Y:S01]  /*1460*/  FMUL.FTZ R208, R4.reuse, R251 ;  /* 0x000000fb04d07220 */ /* 0x040fe20000410000 */
[----:B------:R-:W-:Y:S01]  /*1470*/  MOV R251, R216 ;  /* 0x000000d800fb7202 */ /* 0x000fe20000000f00 */
[----:B------:R-:W-:Y:S01]  /*1480*/  FMUL.FTZ R216, R4, R242 ;  /* 0x000000f204d87220 */ /* 0x000fe20000410000 */
[----:B------:R-:W-:Y:S01]  /*1490*/  FMUL.FTZ R198, R232, R201 ;  /* 0x000000c9e8c67220 */ /* 0x000fe20000410000 */
[----:B----4-:R-:W-:Y:S01]  /*14a0*/  FADD.FTZ R233, R233, R200 ;  /* 0x000000c8e9e97221 */ /* 0x010fe20000010000 */
[----:B--2---:R-:W-:Y:S01]  /*14b0*/  FMUL.FTZ R197, R234, R203 ;  /* 0x000000cbeac57220 */ /* 0x004fe20000410000 */
[----:B------:R-:W-:Y:S01]  /*14c0*/  FADD.FTZ R235, R235, R201 ;  /* 0x000000c9ebeb7221 */ /* 0x000fe20000010000 */
[----:B---3--:R-:W-:Y:S01]  /*14d0*/  FADD.FTZ R14, R14, R203 ;  /* 0x000000cb0e0e7221 */ /* 0x008fe20000010000 */
[----:B------:R-:W-:Y:S01]  /*14e0*/  FADD.FTZ R15, R15, R209 ;  /* 0x000000d10f0f7221 */ /* 0x000fe20000010000 */
[----:B------:R-:W-:Y:S01]  /*14f0*/  FMUL.FTZ R196, R12, R209 ;  /* 0x000000d10cc47220 */ /* 0x000fe20000410000 */
[C---:B------:R-:W-:Y:S01]  /*1500*/  FMUL.FTZ R203, R4.reuse, R252 ;  /* 0x000000fc04cb7220 */ /* 0x040fe20000410000 */
[----:B------:R-:W-:-:S02]  /*1510*/  FMUL.FTZ R209, R4, R250 ;  /* 0x000000fa04d17220 */ /* 0x000fc40000410000 */
[----:B------:R-:W-:Y:S01]  /*1520*/  STL [R1+0x48], R15 ;  /* 0x0000480f01007387 */ /* 0x000fe20000100800 */
[----:B------:R-:W-:-:S03]  /*1530*/  MOV R252, R212 ;  /* 0x000000d400fc7202 */ /* 0x000fc60000000f00 */
[----:B------:R0:W-:Y:S01]  /*1540*/  STL [R1+0x50], R14 ;  /* 0x0000500e01007387 */ /* 0x0001e20000100800 */
[----:B------:R-:W-:Y:S01]  /*1550*/  MOV R250, R213 ;  /* 0x000000d500fa7202 */ /* 0x000fe20000000f00 */
[C---:B------:R-:W-:Y:S02]  /*1560*/  FMUL.FTZ R212, R4.reuse, R246 ;  /* 0x000000f604d47220 */ /* 0x040fe40000410000 */
[----:B------:R-:W-:Y:S01]  /*1570*/  STL [R1+0x58], R235 ;  /* 0x000058eb01007387 */ /* 0x000fe20000100800 */
[C---:B------:R-:W-:Y:S01]  /*1580*/  FMUL.FTZ R213, R4.reuse, R245 ;  /* 0x000000f504d57220 */ /* 0x040fe20000410000 */
[----:B------:R-:W-:Y:S02]  /*1590*/  MOV R246, R215 ;  /* 0x000000d700f67202 */ /* 0x000fe40000000f00 */
[----:B------:R1:W-:Y:S01]  /*15a0*/  STL [R1+0x60], R233 ;  /* 0x000060e901007387 */ /* 0x0003e20000100800 */
[----:B0-----:R-:W-:Y:S01]  /*15b0*/  MOV R14, R214 ;  /* 0x000000d6000e7202 */ /* 0x001fe20000000f00 */
[----:B------:R-:W-:-:S02]  /*15c0*/  FMUL.FTZ R214, R4, R244 ;  /* 0x000000f404d67220 */ /* 0x000fc40000410000 */
[----:B------:R-:W2:Y:S01]  /*15d0*/  LDL R232, [R1+0x17c] ;  /* 0x00017c0001e87983 */ /* 0x000ea20000100800 */
[----:B------:R-:W-:-:S03]  /*15e0*/  FMUL.FTZ R215, R4, R243 ;  /* 0x000000f304d77220 */ /* 0x000fc60000410000 */
[----:B------:R-:W3:Y:S04]  /*15f0*/  LDL R234, [R1+0x16c] ;  /* 0x00016c0001ea7983 */ /* 0x000ee80000100800 */
[----:B-1----:R-:W4:Y:S04]  /*1600*/  LDL R233, [R1+0x184] ;  /* 0x0001840001e97983 */ /* 0x002f280000100800 */
[----:B------:R-:W3:Y:S04]  /*1610*/  LDL R235, [R1+0x174] ;  /* 0x0001740001eb7983 */ /* 0x000ee80000100800 */
[----:B------:R-:W3:Y:S04]  /*1620*/  LDL.LU R245, [R1+0x64] ;  /* 0x0000640001f57983 */ /* 0x000ee80000300800 */
[----:B------:R-:W3:Y:S04]  /*1630*/  LDL.LU R244, [R1+0x5c] ;  /* 0x00005c0001f47983 */ /* 0x000ee80000300800 */
[----:B------:R-:W3:Y:S04]  /*1640*/  LDL.LU R243, [R1+0x54] ;  /* 0x0000540001f37983 */ /* 0x000ee80000300800 */
[----:B------:R-:W3:Y:S01]  /*1650*/  LDL.LU R242, [R1+0x4c] ;  /* 0x00004c0001f27983 */ /* 0x000ee20000300800 */
[----:B------:R-:W-:Y:S01]  /*1660*/  PRMT R202, R17, 0x7632, R202 ;  /* 0x0000763211ca7816 */ /* 0x000fe200000000ca */
[C---:B------:R-:W-:Y:S01]  /*1670*/  FADD.FTZ R199, -R6.reuse, R199 ;  /* 0x000000c706c77221 */ /* 0x040fe20000010100 */
[----:B------:R-:W-:-:S02]  /*1680*/  FADD.FTZ R231, -R6, R231 ;  /* 0x000000e706e77221 */ /* 0x000fc40000010100 */
[----:B------:R-:W-:Y:S01]  /*1690*/  SHF.L.U32 R12, R202, 0x10, RZ ;  /* 0x00000010ca0c7819 */ /* 0x000fe200000006ff */
[C---:B------:R-:W-:Y:S01]  /*16a0*/  FADD.FTZ R204, -R6.reuse, R204 ;  /* 0x000000cc06cc7221 */ /* 0x040fe20000010100 */
[C---:B------:R-:W-:Y:S01]  /*16b0*/  FADD.FTZ R205, -R6.reuse, R205 ;  /* 0x000000cd06cd7221 */ /* 0x040fe20000010100 */
[C---:B------:R-:W-:Y:S01]  /*16c0*/  FADD.FTZ R206, -R6.reuse, R206 ;  /* 0x000000ce06ce7221 */ /* 0x040fe20000010100 */
[C---:B------:R-:W-:Y:S01]  /*16d0*/  FADD.FTZ R207, -R6.reuse, R207 ;  /* 0x000000cf06cf7221 */ /* 0x040fe20000010100 */
[C---:B------:R-:W-:Y:S01]  /*16e0*/  FADD.FTZ R237, -R6.reuse, R217 ;  /* 0x000000d906ed7221 */ /* 0x040fe20000010100 */
[----:B------:R-:W-:Y:S01]  /*16f0*/  FADD.FTZ R230, -R6, R219 ;  /* 0x000000db06e67221 */ /* 0x000fe20000010100 */
[----:B------:R-:W-:Y:S01]  /*1700*/  SHF.L.U32 R16, R20, 0x10, RZ ;  /* 0x0000001014107819 */ /* 0x000fe200000006ff */
[----:B------:R-:W-:Y:S01]  /*1710*/  FADD.FTZ R6, -R6, R195 ;  /* 0x000000c306067221 */ /* 0x000fe20000010100 */
[----:B------:R-:W-:Y:S01]  /*1720*/  SHF.L.U32 R11, R210, 0x10, RZ ;  /* 0x00000010d20b7819 */ /* 0x000fe200000006ff */
[----:B------:R-:W-:Y:S01]  /*1730*/  FMUL.FTZ R195, R4, R199 ;  /* 0x000000c704c37220 */ /* 0x000fe20000410000 */
[----:B------:R-:W-:-:S02]  /*1740*/  PRMT R217, R21, 0x7632, R217 ;  /* 0x0000763215d97816 */ /* 0x000fc400000000d9 */
[----:B------:R-:W-:Y:S02]  /*1750*/  SHF.L.U32 R17, R21, 0x10, RZ ;  /* 0x0000001015117819 */ /* 0x000fe400000006ff */
[----:B------:R-:W-:Y:S01]  /*1760*/  SHF.L.U32 R20, R184, 0x10, RZ ;  /* 0x00000010b8147819 */ /* 0x000fe200000006ff */
[-C--:B------:R-:W-:Y:S01]  /*1770*/  FFMA.FTZ R110, R194, R200.reuse, R110 ;  /* 0x000000c8c26e7223 */ /* 0x080fe2000001006e */
[----:B------:R-:W-:Y:S01]  /*1780*/  PRMT R211, R19, 0x7632, R211 ;  /* 0x0000763213d37816 */ /* 0x000fe200000000d3 */
[----:B------:R-:W-:Y:S01]  /*1790*/  FMUL.FTZ R199, R223, R200 ;  /* 0x000000c8dfc77220 */ /* 0x000fe20000410000 */
[----:B------:R-:W-:Y:S02]  /*17a0*/  SHF.L.U32 R21, R185, 0x10, RZ ;  /* 0x00000010b9157819 */ /* 0x000fe400000006ff */
[C---:B------:R-:W-:Y:S02]  /*17b0*/  PRMT R72, R188.reuse, 0x7632, R72 ;  /* 0x00007632bc487816 */ /* 0x040fe40000000048 */
[----:B------:R-:W-:Y:S01]  /*17c0*/  SHF.L.U32 R184, R188, 0x10, RZ ;  /* 0x00000010bcb87819 */ /* 0x000fe200000006ff */
[----:B------:R-:W-:Y:S01]  /*17d0*/  FMUL.FTZ R200, R4, R222 ;  /* 0x000000de04c87220 */ /* 0x000fe20000410000 */
[----:B------:R-:W-:-:S02]  /*17e0*/  PRMT R219, R23, 0x7632, R219 ;  /* 0x0000763217db7816 */ /* 0x000fc400000000db */
[----:B------:R-:W-:Y:S02]  /*17f0*/  SHF.L.U32 R19, R23, 0x10, RZ ;  /* 0x0000001017137819 */ /* 0x000fe400000006ff */
[C---:B------:R-:W-:Y:S02]  /*1800*/  PRMT R188, R189.reuse, 0x7632, R188 ;  /* 0x00007632bdbc7816 */ /* 0x040fe400000000bc */
[----:B------:R-:W-:Y:S01]  /*1810*/  SHF.L.U32 R185, R189, 0x10, RZ ;  /* 0x00000010bdb97819 */ /* 0x000fe200000006ff */
[C---:B------:R-:W-:Y:S01]  /*1820*/  FMUL.FTZ R189, R4.reuse, R10 ;  /* 0x0000000a04bd7220 */ /* 0x040fe20000410000 */
[----:B------:R-:W-:Y:S01]  /*1830*/  SHF.L.U32 R23, R187, 0x10, RZ ;  /* 0x00000010bb177819 */ /* 0x000fe200000006ff */
[C---:B------:R-:W-:Y:S01]  /*1840*/  FMUL.FTZ R222, R4.reuse, R236 ;  /* 0x000000ec04de7220 */ /* 0x040fe20000410000 */
[C---:B------:R-:W-:Y:S02]  /*1850*/  PRMT R70, R191.reuse, 0x7632, R70 ;  /* 0x00007632bf467816 */ /* 0x040fe40000000046 */
[----:B------:R-:W-:Y:S01]  /*1860*/  SHF.L.U32 R187, R191, 0x10, RZ ;  /* 0x00000010bfbb7819 */ /* 0x000fe200000006ff */
[----:B------:R-:W-:Y:S01]  /*1870*/  FMUL.FTZ R191, R4, R231 ;  /* 0x000000e704bf7220 */ /* 0x000fe20000410000 */
[----:B------:R-:W-:Y:S01]  /*1880*/  FFMA.FTZ R105, R189, R13, R105 ;  /* 0x0000000dbd697223 */ /* 0x000fe20000010069 */
[----:B------:R-:W-:-:S02]  /*1890*/  SHF.L.U32 R10, R211, 0x10, RZ ;  /* 0x00000010d30a7819 */ /* 0x000fc400000006ff */
[----:B------:R-:W-:Y:S01]  /*18a0*/  FFMA.FTZ R107, R191, R12, R107 ;  /* 0x0000000cbf6b7223 */ /* 0x000fe2000001006b */
[----:B------:R-:W-:Y:S01]  /*18b0*/  FMUL.FTZ R231, R4, R6 ;  /* 0x0000000604e77220 */ /* 0x000fe20000410000 */
[----:B--2---:R-:W-:Y:S01]  /*18c0*/  FMUL.FTZ R232, R232, R13 ;  /* 0x0000000de8e87220 */ /* 0x004fe20000410000 */
[----:B----4-:R-:W-:Y:S01]  /*18d0*/  FMUL.FTZ R233, R233, R12 ;  /* 0x0000000ce9e97220 */ /* 0x010fe20000410000 */
[----:B---3--:R-:W-:Y:S01]  /*18e0*/  FADD.FTZ R244, R244, R11 ;  /* 0x0000000bf4f47221 */ /* 0x008fe20000010000 */
[----:B------:R-:W-:Y:S01]  /*18f0*/  FADD.FTZ R243, R243, R12 ;  /* 0x0000000cf3f37221 */ /* 0x000fe20000010000 */
[----:B------:R-:W-:-:S05]  /*1900*/  FADD.FTZ R242, R242, R13 ;  /* 0x0000000df2f27221 */ /* 0x000fca0000010000 */
[----:B------:R0:W-:Y:S04]  /*1910*/  STL [R1+0x4c], R242 ;  /* 0x00004cf201007387 */ /* 0x0001e80000100800 */
[----:B------:R-:W2:Y:S04]  /*1920*/  LDL.LU R236, [R1+0x68] ;  /* 0x0000680001ec7983 */ /* 0x000ea80000300800 */
[----:B------:R-:W-:Y:S04]  /*1930*/  STL [R1+0x54], R243 ;  /* 0x000054f301007387 */ /* 0x000fe80000100800 */
[----:B------:R-:W3:Y:S04]  /*1940*/  LDL R13, [R1+0x158] ;  /* 0x00015800010d7983 */ /* 0x000ee80000100800 */
[----:B------:R-:W-:Y:S04]  /*1950*/  STL [R1+0x5c], R244 ;  /* 0x00005cf401007387 */ /* 0x000fe80000100800 */
[----:B------:R-:W4:Y:S01]  /*1960*/  LDL.LU R12, [R1+0x70] ;  /* 0x00007000010c7983 */ /* 0x000f220000300800 */
[----:B------:R-:W-:-:S03]  /*1970*/  FADD.FTZ R245, R245, R10 ;  /* 0x0000000af5f57221 */ /* 0x000fc60000010000 */
[----:B------:R-:W3:Y:S04]  /*1980*/  LDL R6, [R1+0x160] ;  /* 0x0001600001067983 */ /* 0x000ee80000100800 */
[----:B------:R-:W-:Y:S04]  /*1990*/  STL [R1+0x64], R245 ;  /* 0x000064f501007387 */ /* 0x000fe80000100800 */
[----:B0-----:R-:W3:Y:S01]  /*19a0*/  LDL.LU R242, [R1+0x78] ;  /* 0x0000780001f27983 */ /* 0x001ee20000300800 */
[C---:B------:R-:W-:Y:S01]  /*19b0*/  FMUL.FTZ R202, R4.reuse, R220 ;  /* 0x000000dc04ca7220 */ /* 0x040fe20000410000 */
[C---:B------:R-:W-:Y:S01]  /*19c0*/  FMUL.FTZ R211, R4.reuse, R247 ;  /* 0x000000f704d37220 */ /* 0x040fe20000410000 */
[----:B------:R-:W-:Y:S01]  /*19d0*/  MOV R247, R217 ;  /* 0x000000d900f77202 */ /* 0x000fe20000000f00 */
[C---:B------:R-:W-:Y:S01]  /*19e0*/  FMUL.FTZ R220, R4.reuse, R238 ;  /* 0x000000ee04dc7220 */ /* 0x040fe20000410000 */
[C---:B------:R-:W-:Y:S01]  /*19f0*/  FMUL.FTZ R217, R4.reuse, R241 ;  /* 0x000000f104d97220 */ /* 0x040fe20000410000 */
[----:B------:R-:W3:Y:S04]  /*1a00*/  LDL R238, [R1+0x148] ;  /* 0x0001480001ee7983 */ /* 0x000ee80000100800 */
[----:B------:R-:W3:Y:S01]  /*1a10*/  LDL.LU R241, [R1+0x80] ;  /* 0x0000800001f17983 */ /* 0x000ee20000300800 */
[----:B------:R-:W-:Y:S01]  /*1a20*/  MOV R15, R219 ;  /* 0x000000db000f7202 */ /* 0x000fe20000000f00 */
[C---:B------:R-:W-:Y:S01]  /*1a30*/  FMUL.FTZ R210, R4.reuse, R249 ;  /* 0x000000f904d27220 */ /* 0x040fe20000410000 */
[C---:B------:R-:W-:Y:S01]  /*1a40*/  FMUL.FTZ R219, R4.reuse, R239 ;  /* 0x000000ef04db7220 */ /* 0x040fe20000410000 */
[----:B------:R-:W-:Y:S01]  /*1a50*/  MOV R249, R218 ;  /* 0x000000da00f97202 */ /* 0x000fe20000000f00 */
[----:B------:R-:W3:Y:S01]  /*1a60*/  LDL R239, [R1+0x150] ;  /* 0x0001500001ef7983 */ /* 0x000ee20000100800 */
[----:B------:R-:W-:Y:S01]  /*1a70*/  FMUL.FTZ R218, R4, R240 ;  /* 0x000000f004da7220 */ /* 0x000fe20000410000 */
[----:B------:R-:W-:Y:S01]  /*1a80*/  FFMA.FTZ R108, R192, R201, R108 ;  /* 0x000000c9c06c7223 */ /* 0x000fe2000001006c */
[C---:B------:R-:W-:Y:S01]  /*1a90*/  FMUL.FTZ R201, R4.reuse, R221 ;  /* 0x000000dd04c97220 */ /* 0x040fe20000410000 */
[----:B------:R-:W-:Y:S01]  /*1aa0*/  FMUL.FTZ R221, R4, R237 ;  /* 0x000000ed04dd7220 */ /* 0x000fe20000410000 */
[----:B------:R-:W-:Y:S01]  /*1ab0*/  FFMA.FTZ R114, R202, R17, R114 ;  /* 0x00000011ca727223 */ /* 0x000fe20000010072 */
[----:B--2---:R-:W-:-:S05]  /*1ac0*/  FADD.FTZ R236, R236, R16 ;  /* 0x00000010ecec7221 */ /* 0x004fca0000010000 */
[----:B------:R3:W-:Y:S04]  /*1ad0*/  STL [R1+0x68], R236 ;  /* 0x000068ec01007387 */ /* 0x0007e80000100800 */
[----:B------:R-:W2:Y:S01]  /*1ae0*/  LDL.LU R240, [R1+0x88] ;  /* 0x0000880001f07983 */ /* 0x000ea20000300800 */
[----:B----4-:R-:W-:Y:S01]  /*1af0*/  FADD.FTZ R12, R12, R17 ;  /* 0x000000110c0c7221 */ /* 0x010fe20000010000 */
[----:B---3--:R-:W-:Y:S02]  /*1b00*/  FMUL.FTZ R236, R13, R16 ;  /* 0x000000100dec7220 */ /* 0x008fe40000410000 */
[----:B------:R-:W3:Y:S01]  /*1b10*/  LDL R13, [R1+0x138] ;  /* 0x00013800010d7983 */ /* 0x000ee20000100800 */
[----:B------:R-:W-:-:S03]  /*1b20*/  FMUL.FTZ R237, R6, R17 ;  /* 0x0000001106ed7220 */ /* 0x000fc60000410000 */
[----:B------:R0:W-:Y:S04]  /*1b30*/  STL [R1+0x70], R12 ;  /* 0x0000700c01007387 */ /* 0x0001e80000100800 */
[----:B------:R-:W4:Y:S01]  /*1b40*/  LDL R6, [R1+0x140] ;  /* 0x0001400001067983 */ /* 0x000f220000100800 */
[----:B------:R-:W-:-:S03]  /*1b50*/  FADD.FTZ R242, R242, R18 ;  /* 0x00000012f2f27221 */ /* 0x000fc60000010000 */
[----:B0-----:R-:W3:Y:S04]  /*1b60*/  LDL.LU R12, [R1+0x90] ;  /* 0x00009000010c7983 */ /* 0x001ee80000300800 */
[----:B------:R0:W-:Y:S04]  /*1b70*/  STL [R1+0x78], R242 ;  /* 0x000078f201007387 */ /* 0x0001e80000100800 */
[----:B0-----:R-:W3:Y:S04]  /*1b80*/  LDL.LU R242, [R1+0x98] ;  /* 0x0000980001f27983 */ /* 0x001ee80000300800 */
[----:B------:R-:W3:Y:S01]  /*1b90*/  LDL R17, [R1+0x128] ;  /* 0x0001280001117983 */ /* 0x000ee20000100800 */
[----:B------:R-:W-:Y:S01]  /*1ba0*/  FADD.FTZ R241, R241, R19 ;  /* 0x00000013f1f17221 */ /* 0x000fe20000010000 */
[----:B------:R-:W-:-:S04]  /*1bb0*/  FFMA.FTZ R112, R200, R16, R112 ;  /* 0x00000010c8707223 */ /* 0x000fc80000010070 */
[----:B------:R4:W-:Y:S04]  /*1bc0*/  STL [R1+0x80], R241 ;  /* 0x000080f101007387 */ /* 0x0009e80000100800 */
[----:B------:R-:W3:Y:S04]  /*1bd0*/  LDL R16, [R1+0x130] ;  /* 0x0001300001107983 */ /* 0x000ee80000100800 */
[----:B------:R-:W3:Y:S01]  /*1be0*/  LDL.LU R243, [R1+0xa0] ;  /* 0x0000a00001f37983 */ /* 0x000ee20000300800 */
[C---:B------:R-:W-:Y:S01]  /*1bf0*/  FMUL.FTZ R206, R4.reuse, R206 ;  /* 0x000000ce04ce7220 */ /* 0x040fe20000410000 */
[----:B------:R-:W-:Y:S01]  /*1c00*/  FMUL.FTZ R204, R4, R204 ;  /* 0x000000cc04cc7220 */ /* 0x000fe20000410000 */
[-C--:B------:R-:W-:Y:S01]  /*1c10*/  FMUL.FTZ R239, R239, R19.reuse ;  /* 0x00000013efef7220 */ /* 0x080fe20000410000 */
[-C--:B------:R-:W-:Y:S01]  /*1c20*/  FMUL.FTZ R238, R238, R18.reuse ;  /* 0x00000012eeee7220 */ /* 0x080fe20000410000 */
[----:B------:R-:W-:Y:S01]  /*1c30*/  FFMA.FTZ R118, R206, R19, R118 ;  /* 0x00000013ce767223 */ /* 0x000fe20000010076 */
[----:B------:R-:W-:Y:S01]  /*1c40*/  FFMA.FTZ R116, R204, R18, R116 ;  /* 0x00000012cc747223 */ /* 0x000fe20000010074 */
[----:B------:R-:W-:Y:S01]  /*1c50*/  FFMA.FTZ R124, R212, R22, R124 ;  /* 0x00000016d47c7223 */ /* 0x000fe2000001007c */
[----:B--2---:R-:W-:-:S05]  /*1c60*/  FADD.FTZ R240, R240, R20 ;  /* 0x00000014f0f07221 */ /* 0x004fca0000010000 */
[----:B------:R-:W-:Y:S04]  /*1c70*/  STL [R1+0x88], R240 ;  /* 0x000088f001007387 */ /* 0x000fe80000100800 */
[----:B------:R-:W2:Y:S04]  /*1c80*/  LDL.LU R19, [R1+0x8] ;  /* 0x0000080001137983 */ /* 0x000ea80000300800 */
[----:B------:R-:W2:Y:S01]  /*1c90*/  LDL.LU R18, [R1+0xa8] ;  /* 0x0000a80001127983 */ /* 0x000ea20000300800 */
[----:B----4-:R-:W-:Y:S01]  /*1ca0*/  FMUL.FTZ R241, R6, R21 ;  /* 0x0000001506f17220 */ /* 0x010fe20000410000 */
[----:B---3--:R-:W-:-:S05]  /*1cb0*/  FADD.FTZ R12, R12, R21 ;  /* 0x000000150c0c7221 */ /* 0x008fca0000010000 */
[----:B------:R-:W-:Y:S04]  /*1cc0*/  STL [R1+0x90], R12 ;  /* 0x0000900c01007387 */ /* 0x000fe80000100800 */
[----:B------:R-:W3:Y:S04]  /*1cd0*/  LDL R6, [R1+0x118] ;  /* 0x0001180001067983 */ /* 0x000ee80000100800 */
[----:B------:R-:W4:Y:S01]  /*1ce0*/  LDL.LU R245, [R1+0x10] ;  /* 0x0000100001f57983 */ /* 0x000f220000300800 */
[----:B------:R-:W-:-:S05]  /*1cf0*/  FADD.FTZ R242, R242, R22 ;  /* 0x00000016f2f27221 */ /* 0x000fca0000010000 */
[----:B------:R0:W-:Y:S02]  /*1d00*/  STL [R1+0x98], R242 ;  /* 0x000098f201007387 */ /* 0x0001e40000100800 */
[----:B0-----:R-:W-:Y:S02]  /*1d10*/  FMUL.FTZ R242, R17, R22 ;  /* 0x0000001611f27220 */ /* 0x001fe40000410000 */
[----:B------:R-:W4:Y:S01]  /*1d20*/  LDL.LU R22, [R1+0xb0] ;  /* 0x0000b00001167983 */ /* 0x000f220000300800 */
[----:B------:R-:W-:Y:S01]  /*1d30*/  FADD.FTZ R243, R243, R23 ;  /* 0x00000017f3f37221 */ /* 0x000fe20000010000 */
[----:B------:R-:W-:Y:S02]  /*1d40*/  FFMA.FTZ R122, R210, R21, R122 ;  /* 0x00000015d27a7223 */ /* 0x000fe4000001007a */
[----:B------:R-:W4:Y:S01]  /*1d50*/  LDL R21, [R1+0x120] ;  /* 0x0001200001157983 */ /* 0x000f220000100800 */
[----:B------:R-:W-:Y:S01]  /*1d60*/  FMUL.FTZ R223, R4, R230 ;  /* 0x000000e604df7220 */ /* 0x000fe20000410000 */
[----:B------:R-:W-:-:S02]  /*1d70*/  FFMA.FTZ R109, R193, R11, R109 ;  /* 0x0000000bc16d7223 */ /* 0x000fc4000001006d */
[----:B------:R0:W-:Y:S01]  /*1d80*/  STL [R1+0xa0], R243 ;  /* 0x0000a0f301007387 */ /* 0x0001e20000100800 */
[----:B------:R-:W-:Y:S01]  /*1d90*/  FMUL.FTZ R234, R234, R11 ;  /* 0x0000000beaea7220 */ /* 0x000fe20000410000 */
[----:B------:R-:W-:Y:S01]  /*1da0*/  FMUL.FTZ R230, R4, R9 ;  /* 0x0000000904e67220 */ /* 0x000fe20000410000 */
[----:B------:R-:W-:Y:S02]  /*1db0*/  SHF.L.U32 R11, R247, 0x10, RZ ;  /* 0x00000010f70b7819 */ /* 0x000fe400000006ff */
[----:B------:R-:W-:Y:S01]  /*1dc0*/  SHF.L.U32 R9, R246, 0x10, RZ ;  /* 0x00000010f6097819 */ /* 0x000fe200000006ff */
[----:B0-----:R-:W-:Y:S01]  /*1dd0*/  FMUL.FTZ R243, R16, R23 ;  /* 0x0000001710f37220 */ /* 0x001fe20000410000 */
[----:B------:R-:W-:Y:S02]  /*1de0*/  SHF.L.U32 R16, R72, 0x10, RZ ;  /* 0x0000001048107819 */ /* 0x000fe400000006ff */
[----:B------:R0:W5:Y:S01]  /*1df0*/  LDL.LU R72, [R1+0x1a8] ;  /* 0x0001a80001487983 */ /* 0x0001620000300800 */
[----:B------:R-:W-:-:S03]  /*1e00*/  FFMA.FTZ R120, R208, R20, R120 ;  /* 0x00000014d0787223 */ /* 0x000fc60000010078 */
[----:B------:R-:W4:Y:S01]  /*1e10*/  LDL.LU R247, [R1+0xb8] ;  /* 0x0000b80001f77983 */ /* 0x000f220000300800 */
[----:B------:R-:W-:-:S03]  /*1e20*/  FMUL.FTZ R240, R13, R20 ;  /* 0x000000140df07220 */ /* 0x000fc60000410000 */
[----:B------:R-:W4:Y:S04]  /*1e30*/  LDL.LU R246, [R1+0x18] ;  /* 0x0000180001f67983 */ /* 0x000f280000300800 */
[----:B------:R-:W4:Y:S01]  /*1e40*/  LDL R20, [R1+0x108] ;  /* 0x0001080001147983 */ /* 0x000f220000100800 */
[----:B------:R-:W-:Y:S01]  /*1e50*/  FFMA.FTZ R126, R214, R23, R126 ;  /* 0x00000017d67e7223 */ /* 0x000fe2000001007e */
[----:B--2---:R-:W-:Y:S01]  /*1e60*/  FFMA.FTZ R19, R216, R184, R19 ;  /* 0x000000b8d8137223 */ /* 0x004fe20000010013 */
[----:B------:R-:W-:-:S04]  /*1e70*/  FADD.FTZ R18, R18, R184 ;  /* 0x000000b812127221 */ /* 0x000fc80000010000 */
[----:B------:R-:W-:Y:S04]  /*1e80*/  STL [R1+0x8], R19 ;  /* 0x0000081301007387 */ /* 0x000fe80000100800 */
[----:B------:R-:W-:Y:S01]  /*1e90*/  STL [R1+0xa8], R18 ;  /* 0x0000a81201007387 */ /* 0x000fe20000100800 */
[----:B---3--:R-:W-:-:S03]  /*1ea0*/  FMUL.FTZ R244, R6, R184 ;  /* 0x000000b806f47220 */ /* 0x008fc60000410000 */
[----:B------:R-:W2:Y:S04]  /*1eb0*/  LDL.LU R184, [R1+0xc0] ;  /* 0x0000c00001b87983 */ /* 0x000ea80000300800 */
[----:B------:R-:W3:Y:S01]  /*1ec0*/  LDL.LU R23, [R1+0x20] ;  /* 0x0000200001177983 */ /* 0x000ee20000300800 */
[----:B----4-:R-:W-:-:S05]  /*1ed0*/  FFMA.FTZ R245, R218, R185, R245 ;  /* 0x000000b9daf57223 */ /* 0x010fca00000100f5 */
[----:B------:R-:W-:Y:S01]  /*1ee0*/  STL [R1+0x10], R245 ;  /* 0x000010f501007387 */ /* 0x000fe20000100800 */
[----:B------:R-:W-:-:S05]  /*1ef0*/  FADD.FTZ R22, R22, R185 ;  /* 0x000000b916167221 */ /* 0x000fca0000010000 */
[----:B------:R1:W-:Y:S04]  /*1f00*/  STL [R1+0xb0], R22 ;  /* 0x0000b01601007387 */ /* 0x0003e80000100800 */
[----:B-1----:R-:W4:Y:S01]  /*1f10*/  LDL R22, [R1+0x110] ;  /* 0x0001100001167983 */ /* 0x002f220000100800 */
[----:B------:R-:W-:Y:S01]  /*1f20*/  FFMA.FTZ R18, R0, R196, RZ ;  /* 0x000000c400127223 */ /* 0x000fe200000100ff */
[----:B------:R-:W-:-:S03]  /*1f30*/  FADD.FTZ R6, RZ, R196 ;  /* 0x000000c4ff067221 */ /* 0x000fc60000010000 */
[----:B------:R-:W-:Y:S01]  /*1f40*/  FFMA.FTZ R18, R189, R232, R18 ;  /* 0x000000e8bd127223 */ /* 0x000fe20000010012 */
[----:B------:R-:W-:Y:S01]  /*1f50*/  FADD.FTZ R6, R232, R6 ;  /* 0x00000006e8067221 */ /* 0x000fe20000010000 */
[----:B------:R-:W-:Y:S02]  /*1f60*/  FMUL.FTZ R245, R21, R185 ;  /* 0x000000b915f57220 */ /* 0x000fe40000410000 */
[----:B------:R-:W-:Y:S01]  /*1f70*/  FFMA.FTZ R18, R190, R197, R18 ;  /* 0x000000c5be127223 */ /* 0x000fe20000010012 */
[----:B------:R-:W-:Y:S01]  /*1f80*/  FADD.FTZ R247, R247, R186 ;  /* 0x000000baf7f77221 */ /* 0x000fe20000010000 */
[----:B------:R-:W-:Y:S01]  /*1f90*/  FADD.FTZ R6, R197, R6 ;  /* 0x00000006c5067221 */ /* 0x000fe20000010000 */
[----:B------:R-:W-:Y:S01]  /*1fa0*/  SHF.L.U32 R21, R71, 0x10, RZ ;  /* 0x0000001047157819 */ /* 0x000fe200000006ff */
[----:B------:R-:W-:Y:S01]  /*1fb0*/  FFMA.FTZ R246, R220, R186, R246 ;  /* 0x000000badcf67223 */ /* 0x000fe200000100f6 */
[----:B------:R0:W5:Y:S01]  /*1fc0*/  LDL.LU R71, [R1+0x1a4] ;  /* 0x0001a40001477983 */ /* 0x0001620000300800 */
[----:B------:R-:W-:Y:S01]  /*1fd0*/  FFMA.FTZ R18, R191, R233, R18 ;  /* 0x000000e9bf127223 */ /* 0x000fe20000010012 */
[----:B------:R-:W-:-:S02]  /*1fe0*/  FADD.FTZ R6, R233, R6 ;  /* 0x00000006e9067221 */ /* 0x000fc40000010000 */
[----:B------:R-:W-:Y:S04]  /*1ff0*/  STL [R1+0xb8], R247 ;  /* 0x0000b8f701007387 */ /* 0x000fe80000100800 */
[----:B------:R1:W-:Y:S01]  /*2000*/  STL [R1+0x18], R246 ;  /* 0x000018f601007387 */ /* 0x0003e20000100800 */
[----:B------:R-:W-:Y:S02]  /*2010*/  SHF.L.U32 R17, R252, 0x10, RZ ;  /* 0x00000010fc117819 */ /* 0x000fe400000006ff */
[----:B------:R-:W-:Y:S01]  /*2020*/  SHF.L.U32 R19, R188, 0x10, RZ ;  /* 0x00000010bc137819 */ /* 0x000fe200000006ff */
[----:B-1----:R-:W-:Y:S01]  /*2030*/  FMUL.FTZ R246, R20, R186 ;  /* 0x000000ba14f67220 */ /* 0x002fe20000410000 */
[----:B------:R-:W-:Y:S01]  /*2040*/  FFMA.FTZ R20, R192, R198, R18 ;  /* 0x000000c6c0147223 */ /* 0x000fe20000010012 */
[----:B------:R-:W-:Y:S01]  /*2050*/  FADD.FTZ R18, R198, R6 ;  /* 0x00000006c6127221 */ /* 0x000fe20000010000 */
[----:B------:R-:W-:-:S02]  /*2060*/  SHF.L.U32 R6, R70, 0x10, RZ ;  /* 0x0000001046067819 */ /* 0x000fc400000006ff */
[----:B------:R0:W5:Y:S01]  /*2070*/  LDL.LU R70, [R1+0x1a0] ;  /* 0x0001a00001467983 */ /* 0x0001620000300800 */
[----:B------:R-:W-:Y:S01]  /*2080*/  SHF.L.U32 R12, R251, 0x10, RZ ;  /* 0x00000010fb0c7819 */ /* 0x000fe200000006ff */
[-C--:B------:R-:W-:Y:S01]  /*2090*/  FFMA.FTZ R111, R195, R10.reuse, R111 ;  /* 0x0000000ac36f7223 */ /* 0x080fe2000001006f */
[----:B------:R-:W-:Y:S01]  /*20a0*/  FMUL.FTZ R235, R235, R10 ;  /* 0x0000000aebeb7220 */ /* 0x000fe20000410000 */
[----:B------:R-:W-:Y:S02]  /*20b0*/  SHF.L.U32 R13, R250, 0x10, RZ ;  /* 0x00000010fa0d7819 */ /* 0x000fe400000006ff */
[----:B------:R-:W-:Y:S01]  /*20c0*/  SHF.L.U32 R10, R249, 0x10, RZ ;  /* 0x00000010f90a7819 */ /* 0x000fe200000006ff */
[----:B--2---:R-:W-:-:S05]  /*20d0*/  FADD.FTZ R184, R184, R187 ;  /* 0x000000bbb8b87221 */ /* 0x004fca0000010000 */
[----:B------:R-:W-:Y:S01]  /*20e0*/  STL [R1+0xc0], R184 ;  /* 0x0000c0b801007387 */ /* 0x000fe20000100800 */
[----:B---3--:R-:W-:-:S03]  /*20f0*/  FFMA.FTZ R23, R222, R187, R23 ;  /* 0x000000bbde177223 */ /* 0x008fc60000010017 */
[----:B------:R-:W2:Y:S04]  /*2100*/  LDL.LU R252, [R1+0x6c] ;  /* 0x00006c0001fc7983 */ /* 0x000ea80000300800 */
[----:B------:R-:W3:Y:S04]  /*2110*/  LDL R188, [R1+0x15c] ;  /* 0x00015c0001bc7983 */ /* 0x000ee80000100800 */
[----:B------:R1:W-:Y:S04]  /*2120*/  STL [R1+0x20], R23 ;  /* 0x0000201701007387 */ /* 0x0003e80000100800 */
[----:B------:R-:W3:Y:S01]  /*2130*/  LDL.LU R251, [R1+0x28] ;  /* 0x0000280001fb7983 */ /* 0x000ee20000300800 */
[----:B-1----:R-:W-:-:S03]  /*2140*/  SHF.L.U32 R23, R69, 0x10, RZ ;  /* 0x0000001045177819 */ /* 0x002fc600000006ff */
[----:B------:R0:W5:Y:S04]  /*2150*/  LDL.LU R69, [R1+0x19c] ;  /* 0x00019c0001457983 */ /* 0x0001680000300800 */
[----:B------:R-:W3:Y:S01]  /*2160*/  LDL.LU R186, [R1+0x74] ;  /* 0x0000740001ba7983 */ /* 0x000ee20000300800 */
[----:B----4-:R-:W-:-:S03]  /*2170*/  FMUL.FTZ R247, R22, R187 ;  /* 0x000000bb16f77220 */ /* 0x010fc60000410000 */
[----:B------:R-:W4:Y:S04]  /*2180*/  LDL R250, [R1+0x164] ;  /* 0x0001640001fa7983 */ /* 0x000f280000100800 */
[----:B------:R-:W4:Y:S04]  /*2190*/  LDL.LU R249, [R1+0xc8] ;  /* 0x0000c80001f97983 */ /* 0x000f280000300800 */
[----:B------:R-:W4:Y:S04]  /*21a0*/  LDL.LU R187, [R1+0x7c] ;  /* 0x00007c0001bb7983 */ /* 0x000f280000300800 */
[----:B------:R-:W4:Y:S04]  /*21b0*/  LDL R185, [R1+0x14c] ;  /* 0x00014c0001b97983 */ /* 0x000f280000100800 */
[----:B------:R-:W4:Y:S04]  /*21c0*/  LDL R184, [R1+0xf8] ;  /* 0x0000f80001b87983 */ /* 0x000f280000100800 */
[----:B------:R-:W4:Y:S01]  /*21d0*/  LDL.LU R22, [R1+0x84] ;  /* 0x0000840001167983 */ /* 0x000f220000300800 */
[----:B------:R-:W-:Y:S01]  /*21e0*/  FFMA.FTZ R20, R193, R234, R20 ;  /* 0x000000eac1147223 */ /* 0x000fe20000010014 */
[----:B------:R-:W-:-:S03]  /*21f0*/  FADD.FTZ R18, R234, R18 ;  /* 0x00000012ea127221 */ /* 0x000fc60000010000 */
[----:B------:R-:W-:Y:S01]  /*2200*/  FFMA.FTZ R20, R194, R199, R20 ;  /* 0x000000c7c2147223 */ /* 0x000fe20000010014 */
[----:B------:R-:W-:-:S03]  /*2210*/  FADD.FTZ R18, R199, R18 ;  /* 0x00000012c7127221 */ /* 0x000fc60000010000 */
[----:B------:R-:W-:Y:S01]  /*2220*/  FFMA.FTZ R20, R195, R235, R20 ;  /* 0x000000ebc3147223 */ /* 0x000fe20000010014 */
[----:B------:R-:W-:Y:S01]  /*2230*/  FADD.FTZ R18, R235, R18 ;  /* 0x00000012eb127221 */ /* 0x000fe20000010000 */
[----:B------:R-:W-:Y:S01]  /*2240*/  FFMA.FTZ R113, R201, R9, R113 ;  /* 0x00000009c9717223 */ /* 0x000fe20000010071 */
[----:B------:R-:W-:Y:S02]  /*2250*/  FMUL.FTZ R224, R4, R224 ;  /* 0x000000e004e07220 */ /* 0x000fe40000410000 */
[----:B------:R-:W-:Y:S01]  /*2260*/  FADD.FTZ R18, R236, R18 ;  /* 0x00000012ec127221 */ /* 0x000fe20000010000 */
[----:B------:R-:W-:Y:S01]  /*2270*/  SHF.L.U32 R15, R15, 0x10, RZ ;  /* 0x000000100f0f7819 */ /* 0x000fe200000006ff */
[----:B------:R-:W-:Y:S01]  /*2280*/  FFMA.FTZ R115, R203, R11, R115 ;  /* 0x0000000bcb737223 */ /* 0x000fe20000010073 */
[----:B------:R-:W-:-:S04]  /*2290*/  FMUL.FTZ R205, R4, R205 ;  /* 0x000000cd04cd7220 */ /* 0x000fc80000410000 */
[----:B------:R-:W-:Y:S01]  /*22a0*/  FFMA.FTZ R117, R205, R10, R117 ;  /* 0x0000000acd757223 */ /* 0x000fe20000010075 */
[----:B--2---:R-:W-:Y:S01]  /*22b0*/  FADD.FTZ R252, R252, R9 ;  /* 0x00000009fcfc7221 */ /* 0x004fe20000010000 */
[----:B---3--:R-:W-:Y:S01]  /*22c0*/  FMUL.FTZ R188, R188, R9 ;  /* 0x00000009bcbc7220 */ /* 0x008fe20000410000 */
[----:B------:R-:W-:-:S03]  /*22d0*/  FFMA.FTZ R9, R200, R236, R20 ;  /* 0x000000ecc8097223 */ /* 0x000fc60000010014 */
[----:B------:R-:W-:Y:S01]  /*22e0*/  FADD.FTZ R18, R188, R18 ;  /* 0x00000012bc127221 */ /* 0x000fe20000010000 */
[----:B------:R-:W-:Y:S01]  /*22f0*/  FFMA.FTZ R9, R201, R188, R9 ;  /* 0x000000bcc9097223 */ /* 0x000fe20000010009 */
[----:B------:R-:W-:-:S03]  /*2300*/  FFMA.FTZ R251, R224, R5, R251 ;  /* 0x00000005e0fb7223 */ /* 0x000fc600000100fb */
[----:B------:R-:W-:Y:S01]  /*2310*/  FFMA.FTZ R9, R202, R237, R9 ;  /* 0x000000edca097223 */ /* 0x000fe20000010009 */
[----:B------:R-:W-:Y:S01]  /*2320*/  FADD.FTZ R20, R237, R18 ;  /* 0x00000012ed147221 */ /* 0x000fe20000010000 */
[----:B------:R-:W-:Y:S04]  /*2330*/  STL [R1+0x6c], R252 ;  /* 0x00006cfc01007387 */ /* 0x000fe80000100800 */
[----:B------:R-:W-:Y:S01]  /*2340*/  STL [R1+0x28], R251 ;  /* 0x000028fb01007387 */ /* 0x000fe20000100800 */
[----:B------:R-:W-:Y:S01]  /*2350*/  FADD.FTZ R186, R186, R11 ;  /* 0x0000000bbaba7221 */ /* 0x000fe20000010000 */
[----:B----4-:R-:W-:-:S04]  /*2360*/  FMUL.FTZ R11, R250, R11 ;  /* 0x0000000bfa0b7220 */ /* 0x010fc80000410000 */
[----:B------:R1:W-:Y:S01]  /*2370*/  STL [R1+0x74], R186 ;  /* 0x000074ba01007387 */ /* 0x0003e20000100800 */
[----:B------:R-:W-:Y:S01]  /*2380*/  FADD.FTZ R249, R249, R5 ;  /* 0x00000005f9f97221 */ /* 0x000fe20000010000 */
[----:B------:R-:W-:Y:S01]  /*2390*/  FFMA.FTZ R18, R203, R11, R9 ;  /* 0x0000000bcb127223 */ /* 0x000fe20000010009 */
[----:B------:R-:W-:Y:S01]  /*23a0*/  FADD.FTZ R187, R187, R10 ;  /* 0x0000000abbbb7221 */ /* 0x000fe20000010000 */
[----:B------:R-:W-:Y:S01]  /*23b0*/  FADD.FTZ R9, R11, R20 ;  /* 0x000000140b097221 */ /* 0x000fe20000010000 */
[----:B-1----:R-:W2:Y:S01]  /*23c0*/  LDL R186, [R1+0x154] ;  /* 0x0001540001ba7983 */ /* 0x002ea20000100800 */
[----:B------:R-:W-:Y:S01]  /*23d0*/  FMUL.FTZ R10, R185, R10 ;  /* 0x0000000ab90a7220 */ /* 0x000fe20000410000 */
[----:B------:R-:W-:Y:S02]  /*23e0*/  FFMA.FTZ R20, R204, R238, R18 ;  /* 0x000000eecc147223 */ /* 0x000fe40000010012 */
[----:B------:R-:W-:Y:S01]  /*23f0*/  STL [R1+0xc8], R249 ;  /* 0x0000c8f901007387 */ /* 0x000fe20000100800 */
[----:B------:R-:W-:-:S03]  /*2400*/  FADD.FTZ R22, R22, R15 ;  /* 0x0000000f16167221 */ /* 0x000fc60000010000 */
[----:B------:R-:W-:Y:S01]  /*2410*/  STL [R1+0x7c], R187 ;  /* 0x00007cbb01007387 */ /* 0x000fe20000100800 */
[----:B------:R-:W-:Y:S01]  /*2420*/  FADD.FTZ R18, R238, R9 ;  /* 0x00000009ee127221 */ /* 0x000fe20000010000 */
[----:B------:R-:W-:Y:S02]  /*2430*/  FMUL.FTZ R9, R184, R5 ;  /* 0x00000005b8097220 */ /* 0x000fe40000410000 */
[----:B------:R-:W3:Y:S04]  /*2440*/  LDL.LU R185, [R1+0x8c] ;  /* 0x00008c0001b97983 */ /* 0x000ee80000300800 */
[----:B------:R1:W-:Y:S04]  /*2450*/  STL [R1+0x84], R22 ;  /* 0x0000841601007387 */ /* 0x0003e80000100800 */
[----:B-1----:R-:W4:Y:S04]  /*2460*/  LDL R22, [R1+0x13c] ;  /* 0x00013c0001167983 */ /* 0x002f280000100800 */
[----:B------:R-:W4:Y:S01]  /*2470*/  LDL.LU R184, [R1+0x30] ;  /* 0x0000300001b87983 */ /* 0x000f220000300800 */
[----:B------:R-:W-:Y:S01]  /*2480*/  FFMA.FTZ R5, R205, R10, R20 ;  /* 0x0000000acd057223 */ /* 0x000fe20000010014 */
[----:B------:R-:W-:Y:S01]  /*2490*/  FMUL.FTZ R207, R4, R207 ;  /* 0x000000cf04cf7220 */ /* 0x000fe20000410000 */
[----:B------:R-:W-:-:S02]  /*24a0*/  SHF.L.U32 R14, R14, 0x10, RZ ;  /* 0x000000100e0e7819 */ /* 0x000fc400000006ff */
[----:B------:R-:W-:Y:S01]  /*24b0*/  FFMA.FTZ R20, R206, R239, R5 ;  /* 0x000000efce147223 */ /* 0x000fe20000010005 */
[----:B------:R-:W-:Y:S02]  /*24c0*/  SHF.L.U32 R5, R68, 0x10, RZ ;  /* 0x0000001044057819 */ /* 0x000fe400000006ff */
[----:B------:R0:W5:Y:S01]  /*24d0*/  LDL.LU R68, [R1+0x198] ;  /* 0x0001980001447983 */ /* 0x0001620000300800 */
[----:B------:R-:W-:Y:S01]  /*24e0*/  FMUL.FTZ R226, R4, R226 ;  /* 0x000000e204e27220 */ /* 0x000fe20000410000 */
[-C--:B------:R-:W-:Y:S02]  /*24f0*/  FFMA.FTZ R119, R207, R15.reuse, R119 ;  /* 0x0000000fcf777223 */ /* 0x080fe40000010077 */
[----:B------:R-:W4:Y:S04]  /*2500*/  LDL.LU R251, [R1+0x94] ;  /* 0x0000940001fb7983 */ /* 0x000f280000300800 */
[----:B------:R-:W4:Y:S01]  /*2510*/  LDL R250, [R1+0x144] ;  /* 0x0001440001fa7983 */ /* 0x000f220000100800 */
[----:B--2---:R-:W-:-:S03]  /*2520*/  FMUL.FTZ R15, R186, R15 ;  /* 0x0000000fba0f7220 */ /* 0x004fc60000410000 */
[----:B------:R-:W2:Y:S04]  /*2530*/  LDL.LU R186, [R1+0xd0] ;  /* 0x0000d00001ba7983 */ /* 0x000ea80000300800 */
[----:B------:R-:W2:Y:S04]  /*2540*/  LDL.LU R249, [R1+0x9c] ;  /* 0x00009c0001f97983 */ /* 0x000ea80000300800 */
[----:B------:R-:W2:Y:S01]  /*2550*/  LDL R187, [R1+0x12c] ;  /* 0x00012c0001bb7983 */ /* 0x000ea20000100800 */
[----:B---3--:R-:W-:-:S05]  /*2560*/  FADD.FTZ R185, R185, R14 ;  /* 0x0000000eb9b97221 */ /* 0x008fca0000010000 */
[----:B------:R1:W-:Y:S04]  /*2570*/  STL [R1+0x8c], R185 ;  /* 0x00008cb901007387 */ /* 0x0003e80000100800 */
[----:B-1----:R-:W3:Y:S01]  /*2580*/  LDL R185, [R1+0x100] ;  /* 0x0001000001b97983 */ /* 0x002ee20000100800 */
[----:B----4-:R-:W-:-:S05]  /*2590*/  FFMA.FTZ R184, R226, R248, R184 ;  /* 0x000000f8e2b87223 */ /* 0x010fca00000100b8 */
[----:B------:R1:W-:Y:S04]  /*25a0*/  STL [R1+0x30], R184 ;  /* 0x000030b801007387 */ /* 0x0003e80000100800 */
[----:B-1----:R-:W4:Y:S01]  /*25b0*/  LDL.LU R184, [R1+0xa4] ;  /* 0x0000a40001b87983 */ /* 0x002f220000300800 */
[----:B------:R-:W-:Y:S01]  /*25c0*/  FADD.FTZ R18, R10, R18 ;  /* 0x000000120a127221 */ /* 0x000fe20000010000 */
[----:B------:R-:W-:-:S03]  /*25d0*/  FFMA.FTZ R20, R207, R15, R20 ;  /* 0x0000000fcf147223 */ /* 0x000fc60000010014 */
        /* <DEDUP_REMOVED lines=15> */
[----:B------:R-:W-:Y:S01]  /*26d0*/  STL [R1+0x94], R251 ;  /* 0x000094fb01007387 */ /* 0x000fe20000100800 */
[----:B------:R-:W-:Y:S02]  /*26e0*/  FFMA.FTZ R125, R213, R12, R125 ;  /* 0x0000000cd57d7223 */ /* 0x000fe4000001007d */
[----:B------:R-:W-:Y:S01]  /*26f0*/  FADD.FTZ R22, R242, R18 ;  /* 0x00000012f2167221 */ /* 0x000fe20000010000 */
[----:B--2---:R-:W-:Y:S01]  /*2700*/  FADD.FTZ R186, R186, R248 ;  /* 0x000000f8baba7221 */ /* 0x004fe20000010000 */
[----:B------:R-:W-:-:S04]  /*2710*/  FADD.FTZ R249, R249, R12 ;  /* 0x0000000cf9f97221 */ /* 0x000fc80000010000 */
[----:B------:R1:W-:Y:S01]  /*2720*/  STL [R1+0xd0], R186 ;  /* 0x0000d0ba01007387 */ /* 0x0003e20000100800 */
[----:B------:R-:W-:-:S03]  /*2730*/  FMUL.FTZ R12, R187, R12 ;  /* 0x0000000cbb0c7220 */ /* 0x000fc60000410000 */
[----:B-1----:R-:W2:Y:S04]  /*2740*/  LDL R186, [R1+0x134] ;  /* 0x0001340001ba7983 */ /* 0x002ea80000100800 */
[----:B------:R-:W-:Y:S04]  /*2750*/  STL [R1+0x9c], R249 ;  /* 0x00009cf901007387 */ /* 0x000fe80000100800 */
[----:B------:R-:W2:Y:S01]  /*2760*/  LDL.LU R250, [R1+0xc] ;  /* 0x00000c0001fa7983 */ /* 0x000ea20000300800 */
[----:B---3--:R-:W-:-:S03]  /*2770*/  FMUL.FTZ R18, R185, R248 ;  /* 0x000000f8b9127220 */ /* 0x008fc60000410000 */
[----:B------:R-:W3:Y:S04]  /*2780*/  LDL.LU R248, [R1+0xac] ;  /* 0x0000ac0001f87983 */ /* 0x000ee80000300800 */
[----:B------:R-:W3:Y:S04]  /*2790*/  LDL R187, [R1+0x11c] ;  /* 0x00011c0001bb7983 */ /* 0x000ee80000100800 */
[----:B------:R-:W3:Y:S01]  /*27a0*/  LDL.LU R185, [R1+0x38] ;  /* 0x0000380001b97983 */ /* 0x000ee20000300800 */
[----:B----4-:R-:W-:-:S05]  /*27b0*/  FADD.FTZ R184, R184, R17 ;  /* 0x00000011b8b87221 */ /* 0x010fca0000010000 */
[----:B------:R1:W-:Y:S04]  /*27c0*/  STL [R1+0xa4], R184 ;  /* 0x0000a4b801007387 */ /* 0x0003e80000100800 */
[----:B-1----:R-:W4:Y:S01]  /*27d0*/  LDL.LU R184, [R1+0x14] ;  /* 0x0000140001b87983 */ /* 0x002f220000300800 */
[----:B------:R-:W-:Y:S01]  /*27e0*/  FMUL.FTZ R228, R4, R228 ;  /* 0x000000e404e47220 */ /* 0x000fe20000410000 */
[-C--:B------:R-:W-:Y:S02]  /*27f0*/  FFMA.FTZ R127, R215, R17.reuse, R127 ;  /* 0x00000011d77f7223 */ /* 0x080fe4000001007f */
[----:B------:R-:W4:Y:S04]  /*2800*/  LDL.LU R252, [R1+0xb4] ;  /* 0x0000b40001fc7983 */ /* 0x000f280000300800 */
[----:B------:R-:W4:Y:S01]  /*2810*/  LDL R249, [R1+0x124] ;  /* 0x0001240001f97983 */ /* 0x000f220000100800 */
[----:B--2---:R-:W-:Y:S01]  /*2820*/  FMUL.FTZ R17, R186, R17 ;  /* 0x00000011ba117220 */ /* 0x004fe20000410000 */
[----:B------:R-:W-:-:S02]  /*2830*/  SHF.L.U32 R186, R66, 0x10, RZ ;  /* 0x0000001042ba7819 */ /* 0x000fc400000006ff */
[----:B------:R-:W2:Y:S04]  /*2840*/  LDL.LU R66, [R1+0xd8] ;  /* 0x0000d80001427983 */ /* 0x000ea80000300800 */
[----:B------:R-:W2:Y:S01]  /*2850*/  LDL.LU R251, [R1+0xbc] ;  /* 0x0000bc0001fb7983 */ /* 0x000ea20000300800 */
[----:B------:R-:W-:Y:S01]  /*2860*/  FFMA.FTZ R250, R217, R16, R250 ;  /* 0x00000010d9fa7223 */ /* 0x000fe200000100fa */
[----:B---3--:R-:W-:-:S04]  /*2870*/  FADD.FTZ R248, R248, R16 ;  /* 0x00000010f8f87221 */ /* 0x008fc80000010000 */
[----:B------:R1:W-:Y:S01]  /*2880*/  STL [R1+0xc], R250 ;  /* 0x00000cfa01007387 */ /* 0x0003e20000100800 */
[----:B------:R-:W-:-:S03]  /*2890*/  FMUL.FTZ R16, R187, R16 ;  /* 0x00000010bb107220 */ /* 0x000fc60000410000 */
[----:B------:R3:W-:Y:S01]  /*28a0*/  STL [R1+0xac], R248 ;  /* 0x0000acf801007387 */ /* 0x0007e20000100800 */
[----:B------:R-:W-:-:S03]  /*28b0*/  FFMA.FTZ R185, R228, R67, R185 ;  /* 0x00000043e4b97223 */ /* 0x000fc600000100b9 */
[----:B-1----:R-:W2:Y:S04]  /*28c0*/  LDL.LU R250, [R1+0x1c] ;  /* 0x00001c0001fa7983 */ /* 0x002ea80000300800 */
[----:B------:R-:W2:Y:S04]  /*28d0*/  LDL R187, [R1+0x10c] ;  /* 0x00010c0001bb7983 */ /* 0x000ea80000100800 */
[----:B------:R1:W-:Y:S04]  /*28e0*/  STL [R1+0x38], R185 ;  /* 0x000038b901007387 */ /* 0x0003e80000100800 */
[----:B---3--:R-:W3:Y:S01]  /*28f0*/  LDL R248, [R1+0xe8] ;  /* 0x0000e80001f87983 */ /* 0x008ee20000100800 */
[----:B----4-:R-:W-:-:S05]  /*2900*/  FFMA.FTZ R184, R219, R19, R184 ;  /* 0x00000013dbb87223 */ /* 0x010fca00000100b8 */
[----:B------:R4:W-:Y:S04]  /*2910*/  STL [R1+0x14], R184 ;  /* 0x000014b801007387 */ /* 0x0009e80000100800 */
[----:B-1----:R-:W3:Y:S01]  /*2920*/  LDL.LU R185, [R1+0xc4] ;  /* 0x0000c40001b97983 */ /* 0x002ee20000300800 */
        /* <DEDUP_REMOVED lines=9> */
[----:B----4-:R-:W-:Y:S01]  /*29c0*/  FADD.FTZ R184, R22, R16 ;  /* 0x0000001016b87221 */ /* 0x010fe20000010000 */
[----:B------:R-:W-:Y:S02]  /*29d0*/  FADD.FTZ R252, R252, R19 ;  /* 0x00000013fcfc7221 */ /* 0x000fe40000010000 */
[----:B------:R-:W-:Y:S01]  /*29e0*/  FFMA.FTZ R20, R217, R16, R20 ;  /* 0x00000010d9147223 */ /* 0x000fe20000010014 */
[----:B------:R-:W-:-:S03]  /*29f0*/  FMUL.FTZ R22, R249, R19 ;  /* 0x00000013f9167220 */ /* 0x000fc60000410000 */
[----:B------:R-:W-:Y:S01]  /*2a00*/  FFMA.FTZ R19, R218, R245, R20 ;  /* 0x000000f5da137223 */ /* 0x000fe20000010014 */
[----:B------:R1:W-:Y:S03]  /*2a10*/  STL [R1+0xb4], R252 ;  /* 0x0000b4fc01007387 */ /* 0x0003e60000100800 */
[----:B------:R-:W-:Y:S01]  /*2a20*/  FFMA.FTZ R20, R219, R22, R19 ;  /* 0x00000016db147223 */ /* 0x000fe20000010013 */
[----:B-1----:R-:W4:Y:S04]  /*2a30*/  LDL.LU R252, [R1+0x24] ;  /* 0x0000240001fc7983 */ /* 0x002f280000300800 */
[----:B------:R-:W4:Y:S01]  /*2a40*/  LDL R249, [R1+0x114] ;  /* 0x0001140001f97983 */ /* 0x000f220000100800 */
[----:B--2---:R-:W-:Y:S01]  /*2a50*/  FADD.FTZ R66, R66, R67 ;  /* 0x0000004342427221 */ /* 0x004fe20000010000 */
[----:B------:R-:W-:-:S04]  /*2a60*/  FADD.FTZ R251, R251, R21 ;  /* 0x00000015fbfb7221 */ /* 0x000fc80000010000 */
[----:B------:R1:W-:Y:S04]  /*2a70*/  STL [R1+0xd8], R66 ;  /* 0x0000d84201007387 */ /* 0x0003e80000100800 */
[----:B-1----:R-:W2:Y:S01]  /*2a80*/  LDL.LU R66, [R1+0x2c] ;  /* 0x00002c0001427983 */ /* 0x002ea20000300800 */
[----:B------:R-:W-:-:S03]  /*2a90*/  FFMA.FTZ R250, R221, R21, R250 ;  /* 0x00000015ddfa7223 */ /* 0x000fc600000100fa */
[----:B------:R1:W-:Y:S01]  /*2aa0*/  STL [R1+0xbc], R251 ;  /* 0x0000bcfb01007387 */ /* 0x0003e20000100800 */
[----:B------:R-:W-:Y:S01]  /*2ab0*/  FMUL.FTZ R21, R187, R21 ;  /* 0x00000015bb157220 */ /* 0x000fe20000410000 */
[----:B------:R-:W-:Y:S02]  /*2ac0*/  FFMA.FTZ R187, R220, R246, R20 ;  /* 0x000000f6dcbb7223 */ /* 0x000fe40000010014 */
[----:B------:R-:W-:Y:S01]  /*2ad0*/  STL [R1+0x1c], R250 ;  /* 0x00001cfa01007387 */ /* 0x000fe20000100800 */
[----:B---3--:R-:W-:-:S03]  /*2ae0*/  FMUL.FTZ R20, R248, R67 ;  /* 0x00000043f8147220 */ /* 0x008fc60000410000 */
[----:B------:R0:W5:Y:S04]  /*2af0*/  LDL.LU R67, [R1+0x194] ;  /* 0x0001940001437983 */ /* 0x0001680000300800 */
[----:B-1----:R-:W3:Y:S01]  /*2b00*/  LDL.LU R251, [R1+0xcc] ;  /* 0x0000cc0001fb7983 */ /* 0x002ee20000300800 */
[----:B------:R-:W-:-:S05]  /*2b10*/  FADD.FTZ R185, R185, R6 ;  /* 0x00000006b9b97221 */ /* 0x000fca0000010000 */
[----:B------:R1:W-:Y:S04]  /*2b20*/  STL [R1+0xc4], R185 ;  /* 0x0000c4b901007387 */ /* 0x0003e80000100800 */
[----:B-1----:R-:W3:Y:S04]  /*2b30*/  LDL R185, [R1+0xfc] ;  /* 0x0000fc0001b97983 */ /* 0x002ee80000100800 */
[----:B------:R-:W3:Y:S04]  /*2b40*/  LDL.LU R250, [R1+0x40] ;  /* 0x0000400001fa7983 */ /* 0x000ee80000300800 */
[----:B------:R-:W3:Y:S01]  /*2b50*/  LDL.LU R248, [R1+0x34] ;  /* 0x0000340001f87983 */ /* 0x000ee20000300800 */
[----:B------:R-:W-:-:S04]  /*2b60*/  FADD.FTZ R184, R184, R245 ;  /* 0x000000f5b8b87221 */ /* 0x000fc80000010000 */
[----:B------:R-:W-:-:S04]  /*2b70*/  FADD.FTZ R19, R184, R22 ;  /* 0x00000016b8137221 */ /* 0x000fc80000010000 */
[----:B------:R-:W-:Y:S01]  /*2b80*/  FADD.FTZ R19, R19, R246 ;  /* 0x000000f613137221 */ /* 0x000fe20000010000 */
[----:B------:R-:W-:-:S03]  /*2b90*/  FMUL.FTZ R225, R4, R225 ;  /* 0x000000e104e17220 */ /* 0x000fc60000410000 */
[----:B------:R-:W-:Y:S01]  /*2ba0*/  FADD.FTZ R184, R19, R21 ;  /* 0x0000001513b87221 */ /* 0x000fe20000010000 */
[-C--:B----4-:R-:W-:Y:S01]  /*2bb0*/  FFMA.FTZ R252, R223, R6.reuse, R252 ;  /* 0x00000006dffc7223 */ /* 0x090fe200000100fc */
[----:B------:R-:W-:Y:S01]  /*2bc0*/  FFMA.FTZ R187, R221, R21, R187 ;  /* 0x00000015ddbb7223 */ /* 0x000fe200000100bb */
[----:B------:R-:W-:Y:S01]  /*2bd0*/  FMUL.FTZ R19, R249, R6 ;  /* 0x00000006f9137220 */ /* 0x000fe20000410000 */
[----:B------:R-:W-:Y:S01]  /*2be0*/  FADD.FTZ R184, R184, R247 ;  /* 0x000000f7b8b87221 */ /* 0x000fe20000010000 */
[----:B------:R-:W-:Y:S01]  /*2bf0*/  FMUL.FTZ R227, R4, R227 ;  /* 0x000000e304e37220 */ /* 0x000fe20000410000 */
[----:B------:R1:W-:Y:S01]  /*2c00*/  STL [R1+0x24], R252 ;  /* 0x000024fc01007387 */ /* 0x0003e20000100800 */
[----:B------:R-:W-:Y:S01]  /*2c10*/  FFMA.FTZ R187, R222, R247, R187 ;  /* 0x000000f7debb7223 */ /* 0x000fe200000100bb */
[----:B------:R-:W-:Y:S01]  /*2c20*/  SHF.L.U32 R6, R65, 0x10, RZ ;  /* 0x0000001041067819 */ /* 0x000fe200000006ff */
[----:B------:R-:W-:Y:S01]  /*2c30*/  FADD.FTZ R184, R184, R19 ;  /* 0x00000013b8b87221 */ /* 0x000fe20000010000 */
[----:B------:R-:W4:Y:S01]  /*2c40*/  LDL.LU R249, [R1+0xd4] ;  /* 0x0000d40001f97983 */ /* 0x000f220000300800 */
[----:B------:R-:W-:-:S03]  /*2c50*/  FFMA.FTZ R187, R223, R19, R187 ;  /* 0x00000013dfbb7223 */ /* 0x000fc600000100bb */
[----:B------:R-:W4:Y:S01]  /*2c60*/  LDL.LU R65, [R1+0xe0] ;  /* 0x0000e00001417983 */ /* 0x000f220000300800 */
[----:B------:R-:W-:-:S03]  /*2c70*/  FADD.FTZ R184, R184, R9 ;  /* 0x00000009b8b87221 */ /* 0x000fc60000010000 */
[----:B-1----:R-:W4:Y:S01]  /*2c80*/  LDL R252, [R1+0xec] ;  /* 0x0000ec0001fc7983 */ /* 0x002f220000100800 */
[----:B--2---:R-:W-:-:S05]  /*2c90*/  FFMA.FTZ R66, R225, R23, R66 ;  /* 0x00000017e1427223 */ /* 0x004fca0000010042 */
[----:B------:R1:W-:Y:S04]  /*2ca0*/  STL [R1+0x2c], R66 ;  /* 0x00002c4201007387 */ /* 0x0003e80000100800 */
[----:B-1----:R0:W5:Y:S01]  /*2cb0*/  LDL.LU R66, [R1+0x190] ;  /* 0x0001900001427983 */ /* 0x0021620000300800 */
[----:B---3--:R-:W-:-:S05]  /*2cc0*/  FADD.FTZ R251, R251, R23 ;  /* 0x00000017fbfb7221 */ /* 0x008fca0000010000 */
[----:B------:R1:W-:Y:S04]  /*2cd0*/  STL [R1+0xcc], R251 ;  /* 0x0000ccfb01007387 */ /* 0x0003e80000100800 */
[----:B-1----:R-:W2:Y:S01]  /*2ce0*/  LDL R251, [R1+0xf0] ;  /* 0x0000f00001fb7983 */ /* 0x002ea20000100800 */
[----:B------:R-:W-:Y:S01]  /*2cf0*/  FMUL.FTZ R185, R185, R23 ;  /* 0x00000017b9b97220 */ /* 0x000fe20000410000 */
[----:B------:R-:W-:Y:S01]  /*2d00*/  FFMA.FTZ R250, R230, R64, R250 ;  /* 0x00000040e6fa7223 */ /* 0x000fe200000100fa */
[----:B------:R-:W-:Y:S01]  /*2d10*/  FFMA.FTZ R248, R227, R5, R248 ;  /* 0x00000005e3f87223 */ /* 0x000fe200000100f8 */
[----:B------:R-:W-:Y:S01]  /*2d20*/  FFMA.FTZ R23, R224, R9, R187 ;  /* 0x00000009e0177223 */ /* 0x000fe200000100bb */
[----:B------:R-:W-:-:S03]  /*2d30*/  FADD.FTZ R187, R184, R185 ;  /* 0x000000b9b8bb7221 */ /* 0x000fc60000010000 */
[----:B------:R1:W-:Y:S04]  /*2d40*/  STL [R1+0x34], R248 ;  /* 0x000034f801007387 */ /* 0x0003e80000100800 */
[----:B------:R3:W-:Y:S04]  /*2d50*/  STL [R1+0x40], R250 ;  /* 0x000040fa01007387 */ /* 0x0007e80000100800 */
[----:B-1----:R-:W2:Y:S04]  /*2d60*/  LDL.LU R248, [R1+0x44] ;  /* 0x0000440001f87983 */ /* 0x002ea80000300800 */
[----:B------:R-:W2:Y:S01]  /*2d70*/  LDL R184, [R1+0x104] ;  /* 0x0001040001b87983 */ /* 0x000ea20000100800 */
[----:B------:R-:W-:-:S03]  /*2d80*/  FFMA.FTZ R23, R225, R185, R23 ;  /* 0x000000b9e1177223 */ /* 0x000fc60000010017 */
[----:B---3--:R-:W3:Y:S01]  /*2d90*/  LDL.LU R250, [R1+0xe4] ;  /* 0x0000e40001fa7983 */ /* 0x008ee20000300800 */
[----:B----4-:R-:W-:-:S05]  /*2da0*/  FADD.FTZ R249, R249, R5 ;  /* 0x00000005f9f97221 */ /* 0x010fca0000010000 */
[----:B------:R1:W-:Y:S04]  /*2db0*/  STL [R1+0xd4], R249 ;  /* 0x0000d4f901007387 */ /* 0x0003e80000100800 */
[----:B-1----:R-:W4:Y:S01]  /*2dc0*/  LDL R249, [R1+0xf4] ;  /* 0x0000f40001f97983 */ /* 0x002f220000100800 */
[----:B--2---:R-:W-:Y:S01]  /*2dd0*/  FMUL.FTZ R184, R184, R5 ;  /* 0x00000005b8b87220 */ /* 0x004fe20000410000 */
[----:B------:R-:W-:Y:S01]  /*2de0*/  FFMA.FTZ R5, R226, R18, R23 ;  /* 0x00000012e2057223 */ /* 0x000fe20000010017 */
[----:B------:R-:W-:Y:S02]  /*2df0*/  FADD.FTZ R23, R187, R18 ;  /* 0x00000012bb177221 */ /* 0x000fe40000010000 */
[----:B------:R-:W2:Y:S01]  /*2e00*/  LDL.LU R187, [R1+0x3c] ;  /* 0x00003c0001bb7983 */ /* 0x000ea20000300800 */
[----:B------:R-:W-:Y:S01]  /*2e10*/  FMUL.FTZ R229, R4, R229 ;  /* 0x000000e504e57220 */ /* 0x000fe20000410000 */
[----:B------:R-:W-:-:S05]  /*2e20*/  FADD.FTZ R65, R65, R64 ;  /* 0x0000004041417221 */ /* 0x000fca0000010000 */
[----:B------:R1:W-:Y:S04]  /*2e30*/  STL [R1+0xe0], R65 ;  /* 0x0000e04101007387 */ /* 0x0003e80000100800 */
[----:B-1----:R0:W5:Y:S01]  /*2e40*/  LDL.LU R65, [R1+0x18c] ;  /* 0x00018c0001417983 */ /* 0x0021620000300800 */
[----:B--2---:R-:W-:-:S05]  /*2e50*/  FFMA.FTZ R187, R229, R186, R187 ;  /* 0x000000bae5bb7223 */ /* 0x004fca00000100bb */
[----:B------:R1:W-:Y:S02]  /*2e60*/  STL [R1+0x3c], R187 ;  /* 0x00003cbb01007387 */ /* 0x0003e40000100800 */
[----:B-1----:R-:W-:Y:S01]  /*2e70*/  FFMA.FTZ R187, R227, R184, R5 ;  /* 0x000000b8e3bb7223 */ /* 0x002fe20000010005 */
[----:B------:R-:W-:Y:S02]  /*2e80*/  FADD.FTZ R5, R23, R184 ;  /* 0x000000b817057221 */ /* 0x000fe40000010000 */
[----:B------:R-:W2:Y:S01]  /*2e90*/  LDL.LU R23, [R1+0xdc] ;  /* 0x0000dc0001177983 */ /* 0x000ea20000300800 */
[----:B------:R-:W-:Y:S01]  /*2ea0*/  FFMA.FTZ R248, R231, R6, R248 ;  /* 0x00000006e7f87223 */ /* 0x000fe200000100f8 */
[----:B---3--:R-:W-:Y:S01]  /*2eb0*/  FADD.FTZ R250, R250, R6 ;  /* 0x00000006fafa7221 */ /* 0x008fe20000010000 */
[----:B------:R-:W-:Y:S01]  /*2ec0*/  FADD.FTZ R5, R5, R20 ;  /* 0x0000001405057221 */ /* 0x000fe20000010000 */
[----:B--2---:R-:W-:-:S05]  /*2ed0*/  FADD.FTZ R23, R23, R186 ;  /* 0x000000ba17177221 */ /* 0x004fca0000010000 */
[----:B------:R1:W-:Y:S02]  /*2ee0*/  STL [R1+0xdc], R23 ;  /* 0x0000dc1701007387 */ /* 0x0003e40000100800 */
[----:B-1----:R-:W-:Y:S01]  /*2ef0*/  FMUL.FTZ R23, R252, R186 ;  /* 0x000000bafc177220 */ /* 0x002fe20000410000 */
[----:B------:R-:W-:Y:S01]  /*2f00*/  FFMA.FTZ R186, R228, R20, R187 ;  /* 0x00000014e4ba7223 */ /* 0x000fe200000100bb */
[----:B------:R-:W-:Y:S02]  /*2f10*/  FMUL.FTZ R187, R251, R64 ;  /* 0x00000040fbbb7220 */ /* 0x000fe40000410000 */
[----:B------:R0:W5:Y:S04]  /*2f20*/  LDL.LU R64, [R1+0x188] ;  /* 0x0001880001407983 */ /* 0x0001680000300800 */
[----:B------:R1:W-:Y:S04]  /*2f30*/  STL [R1+0x44], R248 ;  /* 0x000044f801007387 */ /* 0x0003e80000100800 */
[----:B------:R0:W-:Y:S01]  /*2f40*/  STL [R1+0xe4], R250 ;  /* 0x0000e4fa01007387 */ /* 0x0001e20000100800 */
[----:B------:R-:W-:Y:S01]  /*2f50*/  FADD.FTZ R5, R5, R23 ;  /* 0x0000001705057221 */ /* 0x000fe20000010000 */
[----:B-1----:R-:W-:Y:S01]  /*2f60*/  FFMA.FTZ R248, R229, R23, R186 ;  /* 0x00000017e5f87223 */ /* 0x002fe200000100ba */
[----:B----4-:R-:W-:-:S02]  /*2f70*/  FMUL.FTZ R186, R249, R6 ;  /* 0x00000006f9ba7220 */ /* 0x010fc40000410000 */
[----:B------:R-:W-:Y:S01]  /*2f80*/  FADD.FTZ R5, R5, R187 ;  /* 0x000000bb05057221 */ /* 0x000fe20000010000 */
[----:B------:R-:W-:-:S03]  /*2f90*/  FFMA.FTZ R6, R230, R187, R248 ;  /* 0x000000bbe6067223 */ /* 0x000fc600000100f8 */
[----:B------:R-:W-:Y:S01]  /*2fa0*/  FADD.FTZ R5, R5, R186 ;  /* 0x000000ba05057221 */ /* 0x000fe20000010000 */
[----:B------:R-:W-:Y:S01]  /*2fb0*/  FFMA.FTZ R6, R231, R186, R6 ;  /* 0x000000bae7067223 */ /* 0x000fe20000010006 */
[----:B0-----:R-:W-:Y:S06]  /*2fc0*/  BRA `(.L_x_10560) ;  /* 0x00000000007c7947 */ /* 0x001fec0003800000 */
.L_x_10559:
        /* <DEDUP_REMOVED lines=30> */
[----:B------:R0:W5:Y:S02]  /*31b0*/  LDG.E.128 R28, desc[UR6][R248.64] ;  /* 0x00000006f81c7981 */ /* 0x000164000c1e1d00 */
.L_x_10560:
[----:B------:R-:W-:Y:S05]  /*31c0*/  BSYNC.RECONVERGENT B1 ;  /* 0x0000000000017941 */ /* 0x000fea0003800200 */
.L_x_10558:
        /* <DEDUP_REMOVED lines=19> */
[----:B------:R-:W1:Y:S01]  /*3300*/  SHFL.BFLY PT, R248, R251, 0x10, 0x1f ;  /* 0x0e001f00fbf87f89 */ /* 0x000e6200000e0000 */
[----:B0-----:R-:W-:-:S03]  /*3310*/  FADD.FTZ R6, R6, R5 ;  /* 0x0000000506067221 */ /* 0x001fc60000010000 */
[----:B-1----:R0:W-:Y:S04]  /*3320*/  STL [R1], R248 ;  /* 0x000000f801007387 */ /* 0x0021e80000100800 */
[----:B------:R0:W1:Y:S02]  /*3330*/  SHFL.BFLY PT, R5, R6, 0x10, 0x1f ;  /* 0x0e001f0006057f89 */ /* 0x00006400000e0000 */
.L_x_10747:
[----:B0-----:R-:W2:Y:S04]  /*3340*/  LDL.LU R248, [R1] ;  /* 0x0000000001f87983 */ /* 0x001ea80000300800 */
[----:B------:R-:W3:Y:S01]  /*3350*/  LDL.LU R250, [R1+0x4] ;  /* 0x0000040001fa7983 */ /* 0x000ee20000300800 */
[----:B-1----:R-:W-:Y:S01]  /*3360*/  FADD.FTZ R249, R6, R5 ;  /* 0x0000000506f97221 */ /* 0x002fe20000010000 */
[----:B------:R-:W-:-:S04]  /*3370*/  ISETP.NE.U32.AND P1, PT, R7, RZ, PT ;  /* 0x000000ff0700720c */ /* 0x000fc80003f25070 */
[----:B------:R-:W-:Y:S01]  /*3380*/  ISETP.NE.AND.EX P1, PT, R8, RZ, PT, P1 ;  /* 0x000000ff0800720c */ /* 0x000fe20003f25310 */
[----:B------:R-:W-:Y:S01]  /*3390*/  BSSY.RECONVERGENT B1, `(.L_x_10562) ;  /* 0x00001db000017945 */ /* 0x000fe20003800200 */
[----:B------:R-:W-:Y:S01]  /*33a0*/  ISETP.NE.AND P4, PT, RZ, UR8, PT ;  /* 0x00000008ff007c0c */ /* 0x000fe2000bf85270 */
[----:B------:R-:W-:Y:S01]  /*33b0*/  FMUL.FTZ R249, R249, UR10 ;  /* 0x0000000af9f97c20 */ /* 0x000fe20008410000 */
[----:B--2---:R-:W-:Y:S02]  /*33c0*/  FADD.FTZ R251, R251, R248 ;  /* 0x000000f8fbfb7221 */ /* 0x004fe40000010000 */
[----:B------:R-:W0:Y:S01]  /*33d0*/  S2R R248, SR_TID.X ;  /* 0x0000000000f87919 */ /* 0x000e220000002100 */
[----:B---3--:R-:W-:-:S05]  /*33e0*/  @P3 IADD3 R5, PT, PT, R250, -0x1, RZ ;  /* 0xfffffffffa053810 */ /* 0x008fca0007ffe0ff */
[----:B------:R-:W-:-:S05]  /*33f0*/  @P3 IMAD R5, R5, UR9, RZ ;  /* 0x0000000905053c24 */ /* 0x000fca000f8e02ff */
[----:B------:R-:W-:-:S04]  /*3400*/  @P3 SHF.R.S32.HI R6, RZ, 0x1f, R5 ;  /* 0x0000001fff063819 */ /* 0x000fc80000011405 */
[----:B------:R-:W-:Y:S01]  /*3410*/  @P3 LEA.HI R6, R6, R5, RZ, 0x3 ;  /* 0x0000000506063211 */ /* 0x000fe200078f18ff */
[----:B------:R-:W-:Y:S01]  /*3420*/  HFMA2 R5, -RZ, RZ, 0, 0 ;  /* 0x00000000ff057431 */ /* 0x000fe200000001ff */
[----:B0-----:R-:W-:-:S04]  /*3430*/  LOP3.LUT R252, R248, 0x1f, RZ, 0xc0, !PT ;  /* 0x0000001ff8fc7812 */ /* 0x001fc800078ec0ff */
[----:B------:R-:W-:Y:S02]  /*3440*/  @P3 LEA.HI.SX32 R5, R6, R252, 0x1d ;  /* 0x000000fc06053211 */ /* 0x000fe400078feaff */
[----:B------:R-:W0:Y:S03]  /*3450*/  @P3 LDC.64 R6, c[0x0][0x390] ;  /* 0x0000e400ff063b82 */ /* 0x000e260000000a00 */
[----:B0-----:R-:W-:-:S05]  /*3460*/  @P3 IMAD.WIDE.U32 R6, R5, 0x10, R6 ;  /* 0x0000001005063825 */ /* 0x001fca00078e0006 */
[----:B------:R0:W5:Y:S02]  /*3470*/  @P3 LDG.E.128 R168, desc[UR6][R6.64] ;  /* 0x0000000606a83981 */ /* 0x000164000c1e1d00 */
[----:B0-----:R-:W-:Y:S02]  /*3480*/  IMAD R7, R2, UR9, RZ ;  /* 0x0000000902077c24 */ /* 0x001fe4000f8e02ff */
[----:B------:R-:W-:-:S03]  /*3490*/  FMUL.FTZ R6, R251, UR10 ;  /* 0x0000000afb067c20 */ /* 0x000fc60008410000 */
[----:B------:R-:W-:-:S04]  /*34a0*/  SHF.R.S32.HI R8, RZ, 0x1f, R7 ;  /* 0x0000001fff087819 */ /* 0x000fc80000011407 */
[----:B------:R-:W-:Y:S02]  /*34b0*/  LEA.HI R7, R8, R7, RZ, 0x3 ;  /* 0x0000000708077211 */ /* 0x000fe400078f18ff */
[----:B------:R-:W-:Y:S02]  /*34c0*/  FSEL R8, R6, RZ, !P4 ;  /* 0x000000ff06087208 */ /* 0x000fe40006000000 */
        /* <DEDUP_REMOVED lines=20> */
.L_x_10566:
[----:B------:R-:W-:Y:S05]  /*3610*/  BSYNC.RECONVERGENT B2 ;  /* 0x0000000000027941 */ /* 0x000fea0003800200 */
.L_x_10565:
        /* <DEDUP_REMOVED lines=14> */
.L_x_10568:
[----:B------:R-:W-:Y:S05]  /*3700*/  BSYNC.RECONVERGENT B2 ;  /* 0x0000000000027941 */ /* 0x000fea0003800200 */
.L_x_10567:
        /* <DEDUP_REMOVED lines=13> */
.L_x_10570:
[----:B------:R-:W-:Y:S05]  /*37e0*/  BSYNC.RECONVERGENT B2 ;  /* 0x0000000000027941 */ /* 0x000fea0003800200 */
.L_x_10569:
        /* <DEDUP_REMOVED lines=14> */
.L_x_10572:
[----:B------:R-:W-:Y:S05]  /*38d0*/  BSYNC.RECONVERGENT B2 ;  /* 0x0000000000027941 */ /* 0x000fea0003800200 */
.L_x_10571:
        /* <DEDUP_REMOVED lines=13> */
.L_x_10574:
[----:B------:R-:W-:Y:S05]  /*39b0*/  BSYNC.RECONVERGENT B2 ;  /* 0x0000000000027941 */ /* 0x000fea0003800200 */
.L_x_10573:
        /* <DEDUP_REMOVED lines=14> */
.L_x_10576:
[----:B------:R-:W-:Y:S05]  /*3aa0*/  BSYNC.RECONVERGENT B2 ;  /* 0x0000000000027941 */ /* 0x000fea0003800200 */
.L_x_10575:
        /* <DEDUP_REMOVED lines=13> */
.L_x_10578:
[----:B------:R-:W-:Y:S05]  /*3b80*/  BSYNC.RECONVERGENT B2 ;  /* 0x0000000000027941 */ /* 0x000fea0003800200 */
.L_x_10577:
        /* <DEDUP_REMOVED lines=14> */
.L_x_10564:
        /* <DEDUP_REMOVED lines=46> */
.L_x_10581:
[----:B------:R-:W-:Y:S05]  /*3f50*/  BSYNC.RECONVERGENT B2 ;  /* 0x0000000000027941 */ /* 0x000fea0003800200 */
.L_x_10580:
        /* <DEDUP_REMOVED lines=14> */
.L_x_10583:
[----:B------:R-:W-:Y:S05]  /*4040*/  BSYNC.RECONVERGENT B2 ;  /* 0x0000000000027941 */ /* 0x000fea0003800200 */
.L_x_10582:
        /* <DEDUP_REMOVED lines=13> */
.L_x_10585:
[----:B------:R-:W-:Y:S05]  /*4120*/  BSYNC.RECONVERGENT B2 ;  /* 0x0000000000027941 */ /* 0x000fea0003800200 */
.L_x_10584:
        /* <DEDUP_REMOVED lines=14> */
.L_x_10587:
[----:B------:R-:W-:Y:S05]  /*4210*/  BSYNC.RECONVERGENT B2 ;  /* 0x0000000000027941 */ /* 0x000fea0003800200 */
.L_x_10586:
        /* <DEDUP_REMOVED lines=13> */
.L_x_10589:
[----:B------:R-:W-:Y:S05]  /*42f0*/  BSYNC.RECONVERGENT B2 ;  /* 0x0000000000027941 */ /* 0x000fea0003800200 */
.L_x_10588:
        /* <DEDUP_REMOVED lines=14> */
.L_x_10591:
[----:B------:R-:W-:Y:S05]  /*43e0*/  BSYNC.RECONVERGENT B2 ;  /* 0x0000000000027941 */ /* 0x000fea0003800200 */
.L_x_10590:
        /* <DEDUP_REMOVED lines=13> */
.L_x_10593:
[----:B------:R-:W-:Y:S05]  /*44c0*/  BSYNC.RECONVERGENT B2 ;  /* 0x0000000000027941 */ /* 0x000fea0003800200 */
.L_x_10592:
[----:B------:R-:W-:Y:S05]  /*44d0*/  @!P3 BRA `(.L_x_10579) ;  /* 0x0000000c0018b947 */ /* 0x000fea0003800000 */
        /* <DEDUP_REMOVED lines=8> */
.L_x_10563:
        /* <DEDUP_REMOVED lines=98> */
.L_x_10594:
[--C-:B------:R-:W-:Y:S01]  /*4b80*/  @P2 FFMA.FTZ R176, R195, R249, R8.reuse ;  /* 0x000000f9c3b02223 */ /* 0x100fe20000010008 */
[----:B------:R-:W0:Y:S01]  /*4b90*/  @P3 LDC R177, c[0x0][0x40c] ;  /* 0x00010300ffb13b82 */ /* 0x000e220000000800 */
[----:B-----5:R-:W-:Y:S01]  /*4ba0*/  MOV R183, R59 ;  /* 0x0000003b00b77202 */ /* 0x020fe20000000f00 */
[----:B------:R-:W-:Y:S01]  /*4bb0*/  @P2 FFMA.FTZ R178, R194, R249, R8 ;  /* 0x000000f9c2b22223 */ /* 0x000fe20000010008 */
[----:B------:R-:W-:Y:S01]  /*4bc0*/  @P2 FADD.FTZ R176, R235, -R176 ;  /* 0x800000b0ebb02221 */ /* 0x000fe20000010000 */
[----:B------:R-:W-:Y:S02]  /*4bd0*/  MOV R182, R58 ;  /* 0x0000003a00b67202 */ /* 0x000fe40000000f00 */
[----:B------:R-:W-:Y:S01]  /*4be0*/  @P2 FADD.FTZ R178, R199, -R178 ;  /* 0x800000b2c7b22221 */ /* 0x000fe20000010000 */
[----:B------:R-:W-:Y:S01]  /*4bf0*/  @P2 FFMA.FTZ R183, R4, R176, R59 ;  /* 0x000000b004b72223 */ /* 0x000fe2000001003b */
[----:B------:R-:W-:Y:S01]  /*4c00*/  @P3 PRMT R251, R170, 0x7632, R251 ;  /* 0x00007632aafb3816 */ /* 0x000fe200000000fb */
[----:B------:R-:W1:Y:S01]  /*4c10*/  @P3 LDC R176, c[0x0][0x40c] ;  /* 0x00010300ffb03b82 */ /* 0x000e620000000800 */
[----:B------:R-:W-:Y:S01]  /*4c20*/  @P2 FFMA.FTZ R182, R4, R178, R58 ;  /* 0x000000b204b62223 */ /* 0x000fe2000001003a */
[----:B------:R-:W-:-:S02]  /*4c30*/  @P3 PRMT R178, R171, 0x7632, R178 ;  /* 0x00007632abb23816 */ /* 0x000fc400000000b2 */
[----:B------:R-:W-:Y:S02]  /*4c40*/  @P3 SHF.L.U32 R251, R251, 0x10, RZ ;  /* 0x00000010fbfb3819 */ /* 0x000fe400000006ff */
[----:B------:R-:W-:Y:S01]  /*4c50*/  @P3 SHF.L.U32 R178, R178, 0x10, RZ ;  /* 0x00000010b2b23819 */ /* 0x000fe200000006ff */
[----:B0-----:R-:W-:-:S04]  /*4c60*/  @P3 FMUL.FTZ R177, R183, R177 ;  /* 0x000000b1b7b13220 */ /* 0x001fc80000410000 */
[----:B------:R-:W-:Y:S01]  /*4c70*/  @P3 FFMA.FTZ R163, R177, R178, R163 ;  /* 0x000000b2b1a33223 */ /* 0x000fe200000100a3 */
[----:B------:R-:W-:Y:S01]  /*4c80*/  @P3 SHF.L.U32 R178, R171, 0x10, RZ ;  /* 0x00000010abb23819 */ /* 0x000fe200000006ff */
[----:B------:R-:W-:Y:S01]  /*4c90*/  @P3 FMUL.FTZ R179, R71, R177 ;  /* 0x000000b147b33220 */ /* 0x000fe20000410000 */
[----:B------:R-:W-:Y:S01]  /*4ca0*/  @P2 FFMA.FTZ R177, R0, R249, R8 ;  /* 0x000000f900b12223 */ /* 0x000fe20000010008 */
[----:B-1----:R-:W-:-:S03]  /*4cb0*/  @P3 FMUL.FTZ R176, R182, R176 ;  /* 0x000000b0b6b03220 */ /* 0x002fc60000410000 */
[----:B------:R-:W-:Y:S01]  /*4cc0*/  @P2 FADD.FTZ R177, R196, -R177 ;  /* 0x800000b1c4b12221 */ /* 0x000fe20000010000 */
[----:B------:R-:W-:Y:S01]  /*4cd0*/  @P3 F2FP.BF16.F32.PACK_AB R179, RZ, R179 ;  /* 0x000000b3ffb3323e */ /* 0x000fe200000010ff */
[-C--:B------:R-:W-:Y:S01]  /*4ce0*/  @P3 FFMA.FTZ R162, R178, R176.reuse, R162 ;  /* 0x000000b0b2a23223 */ /* 0x080fe200000100a2 */
[----:B------:R-:W-:Y:S01]  /*4cf0*/  @P3 FMUL.FTZ R176, R70, R176 ;  /* 0x000000b046b03220 */ /* 0x000fe20000410000 */
[----:B------:R-:W0:Y:S04]  /*4d00*/  @P3 LDC R178, c[0x0][0x40c] ;  /* 0x00010300ffb23b82 */ /* 0x000e280000000800 */
[----:B------:R-:W-:Y:S02]  /*4d10*/  @P3 F2FP.BF16.F32.PACK_AB R180, RZ, R176 ;  /* 0x000000b0ffb4323e */ /* 0x000fe400000010ff */
[----:B------:R-:W-:Y:S01]  /*4d20*/  MOV R176, R60 ;  /* 0x0000003c00b07202 */ /* 0x000fe20000000f00 */
[----:B------:R-:W-:Y:S01]  /*4d30*/  @P2 FFMA.FTZ R176, R4, R177, R60 ;  /* 0x000000b104b02223 */ /* 0x000fe2000001003c */
[----:B------:R-:W-:Y:S01]  /*4d40*/  @P2 FFMA.FTZ R177, R189, R249, R8 ;  /* 0x000000f9bdb12223 */ /* 0x000fe20000010008 */
[----:B------:R-:W-:-:S02]  /*4d50*/  @P3 PRMT R175, R180, 0x7610, R175 ;  /* 0x00007610b4af3816 */ /* 0x000fc400000000af */
[----:B------:R-:W1:Y:S01]  /*4d60*/  @P3 LDC R180, c[0x0][0x40c] ;  /* 0x00010300ffb43b82 */ /* 0x000e620000000800 */
[----:B------:R-:W-:Y:S01]  /*4d70*/  @P2 FADD.FTZ R181, R232, -R177 ;  /* 0x800000b1e8b52221 */ /* 0x000fe20000010000 */
[----:B------:R-:W-:Y:S02]  /*4d80*/  MOV R177, R61 ;  /* 0x0000003d00b17202 */ /* 0x000fe40000000f00 */
[----:B------:R-:W-:Y:S01]  /*4d90*/  @P3 PRMT R175, R175, 0x5410, R179 ;  /* 0x00005410afaf3816 */ /* 0x000fe200000000b3 */
[----:B------:R-:W-:Y:S01]  /*4da0*/  @P2 FFMA.FTZ R177, R4, R181, R61 ;  /* 0x000000b504b12223 */ /* 0x000fe2000001003d */
[C---:B------:R-:W-:Y:S02]  /*4db0*/  @P3 SHF.L.U32 R181, R168.reuse, 0x10, RZ ;  /* 0x00000010a8b53819 */ /* 0x040fe400000006ff */
[----:B------:R-:W-:-:S04]  /*4dc0*/  @P3 PRMT R179, R168, 0x7632, R179 ;  /* 0x00007632a8b33816 */ /* 0x000fc800000000b3 */
[----:B------:R-:W-:Y:S01]  /*4dd0*/  @P3 SHF.L.U32 R179, R179, 0x10, RZ ;  /* 0x00000010b3b33819 */ /* 0x000fe200000006ff */
[----:B0-----:R-:W-:-:S04]  /*4de0*/  @P3 FMUL.FTZ R178, R176, R178 ;  /* 0x000000b2b0b23220 */ /* 0x001fc80000410000 */
[-C--:B------:R-:W-:Y:S01]  /*4df0*/  @P3 FFMA.FTZ R164, R181, R178.reuse, R164 ;  /* 0x000000b2b5a43223 */ /* 0x080fe200000100a4 */
[----:B------:R-:W-:Y:S01]  /*4e00*/  @P2 FFMA.FTZ R181, R190, R249, R8 ;  /* 0x000000f9beb52223 */ /* 0x000fe20000010008 */
[----:B------:R-:W-:Y:S01]  /*4e10*/  @P3 FMUL.FTZ R250, R64, R178 ;  /* 0x000000b240fa3220 */ /* 0x000fe20000410000 */
[----:B------:R-:W-:Y:S02]  /*4e20*/  MOV R178, R62 ;  /* 0x0000003e00b27202 */ /* 0x000fe40000000f00 */
[----:B------:R-:W-:-:S04]  /*4e30*/  @P2 FADD.FTZ R181, R197, -R181 ;  /* 0x800000b5c5b52221 */ /* 0x000fc80000010000 */
[----:B------:R-:W-:Y:S01]  /*4e40*/  @P2 FFMA.FTZ R178, R4, R181, R62 ;  /* 0x000000b504b22223 */ /* 0x000fe2000001003e */
[----:B------:R-:W-:Y:S02]  /*4e50*/  @P3 F2FP.BF16.F32.PACK_AB R181, RZ, R250 ;  /* 0x000000faffb5323e */ /* 0x000fe400000010ff */
[----:B------:R-:W0:Y:S02]  /*4e60*/  @P3 LDC R250, c[0x0][0x40c] ;  /* 0x00010300fffa3b82 */ /* 0x000e240000000800 */
[----:B------:R-:W-:Y:S01]  /*4e70*/  @P3 PRMT R172, R181, 0x7610, R172 ;  /* 0x00007610b5ac3816 */ /* 0x000fe200000000ac */
[----:B0-----:R-:W-:-:S04]  /*4e80*/  @P3 FMUL.FTZ R181, R177, R250 ;  /* 0x000000fab1b53220 */ /* 0x001fc80000410000 */
[----:B------:R-:W-:Y:S01]  /*4e90*/  @P3 FFMA.FTZ R165, R181, R179, R165 ;  /* 0x000000b3b5a53223 */ /* 0x000fe200000100a5 */
[----:B-1----:R-:W-:Y:S01]  /*4ea0*/  @P3 FMUL.FTZ R179, R178, R180 ;  /* 0x000000b4b2b33220 */ /* 0x002fe20000410000 */
[----:B------:R-:W-:-:S05]  /*4eb0*/  @P3 SHF.L.U32 R180, R169, 0x10, RZ ;  /* 0x00000010a9b43819 */ /* 0x000fca00000006ff */
[-C--:B------:R-:W-:Y:S01]  /*4ec0*/  @P3 FFMA.FTZ R166, R180, R179.reuse, R166 ;  /* 0x000000b3b4a63223 */ /* 0x080fe200000100a6 */
[----:B------:R-:W-:Y:S01]  /*4ed0*/  @P3 FMUL.FTZ R179, R66, R179 ;  /* 0x000000b342b33220 */ /* 0x000fe20000410000 */
[----:B------:R-:W-:-:S04]  /*4ee0*/  @P3 FMUL.FTZ R180, R65, R181 ;  /* 0x000000b541b43220 */ /* 0x000fc80000410000 */
[----:B------:R-:W-:Y:S01]  /*4ef0*/  @P3 F2FP.BF16.F32.PACK_AB R181, RZ, R179 ;  /* 0x000000b3ffb5323e */ /* 0x000fe200000010ff */
[----:B------:R-:W-:Y:S01]  /*4f00*/  @P2 FFMA.FTZ R179, R191, R249, R8 ;  /* 0x000000f9bfb32223 */ /* 0x000fe20000010008 */
[----:B------:R-:W-:Y:S02]  /*4f10*/  @P3 F2FP.BF16.F32.PACK_AB R180, RZ, R180 ;  /* 0x000000b4ffb4323e */ /* 0x000fe400000010ff */
[----:B------:R-:W-:Y:S01]  /*4f20*/  @P3 PRMT R173, R181, 0x7610, R173 ;  /* 0x00007610b5ad3816 */ /* 0x000fe200000000ad */
[----:B------:R-:W-:Y:S01]  /*4f30*/  @P2 FADD.FTZ R250, R233, -R179 ;  /* 0x800000b3e9fa2221 */ /* 0x000fe20000010000 */
[----:B------:R-:W-:Y:S02]  /*4f40*/  MOV R179, R63 ;  /* 0x0000003f00b37202 */ /* 0x000fe40000000f00 */
[--C-:B------:R-:W-:Y:S01]  /*4f50*/  @P3 PRMT R172, R172, 0x5410, R180.reuse ;  /* 0x00005410acac3816 */ /* 0x100fe200000000b4 */
[----:B------:R-:W-:Y:S01]  /*4f60*/  @P2 FFMA.FTZ R179, R4, R250, R63 ;  /* 0x000000fa04b32223 */ /* 0x000fe2000001003f */
[----:B------:R-:W-:Y:S01]  /*4f70*/  @P3 PRMT R180, R169, 0x7632, R180 ;  /* 0x00007632a9b43816 */ /* 0x000fe200000000b4 */
[----:B------:R-:W0:Y:S03]  /*4f80*/  @P3 LDC R250, c[0x0][0x40c] ;  /* 0x00010300fffa3b82 */ /* 0x000e260000000800 */
[----:B------:R-:W-:Y:S01]  /*4f90*/  @P3 SHF.L.U32 R180, R180, 0x10, RZ ;  /* 0x00000010b4b43819 */ /* 0x000fe200000006ff */
[----:B0-----:R-:W-:Y:S01]  /*4fa0*/  @P3 FMUL.FTZ R181, R179, R250 ;  /* 0x000000fab3b53220 */ /* 0x001fe20000410000 */
[----:B------:R-:W-:-:S03]  /*4fb0*/  @P3 SHF.L.U32 R250, R170, 0x10, RZ ;  /* 0x00000010aafa3819 */ /* 0x000fc600000006ff */
        /* <DEDUP_REMOVED lines=24> */
.L_x_10579:
[----:B------:R-:W-:Y:S05]  /*5140*/  BSYNC.RECONVERGENT B1 ;  /* 0x0000000000017941 */ /* 0x000fea0003800200 */
.L_x_10562:
        /* <DEDUP_REMOVED lines=12> */
[----:B0-----:R-:W-:-:S05]  /*5210*/  IADD3 R6, PT, PT, R5, 0x20, RZ ;  /* 0x0000002005067810 */ /* 0x001fca0007ffe0ff */
[----:B-1----:R-:W-:-:S05]  /*5220*/  IMAD.WIDE.U32 R6, R6, 0x10, R168 ;  /* 0x0000001006067825 */ /* 0x002fca00078e00a8 */
[----:B------:R1:W5:Y:S02]  /*5230*/  LDG.E.128 R168, desc[UR6][R6.64] ;  /* 0x0000000606a87981 */ /* 0x000364000c1e1d00 */
.L_x_10596:
[----:B------:R-:W-:Y:S05]  /*5240*/  BSYNC.RECONVERGENT B1 ;  /* 0x0000000000017941 */ /* 0x000fea0003800200 */
.L_x_10595:
[----:B------:R-:W-:Y:S04]  /*5250*/  BSSY.RECONVERGENT B1, `(.L_x_10597) ;  /* 0x00001c4000017945 */ /* 0x000fe80003800200 */
[----:B------:R-:W-:Y:S05]  /*5260*/  @!P0 BRA `(.L_x_10598) ;  /* 0x0000000800f08947 */ /* 0x000fea0003800000 */
[----:B------:R-:W-:Y:S05]  /*5270*/  @!P1 BRA `(.L_x_10599) ;  /* 0x0000000400789947 */ /* 0x000fea0003800000 */
[-CC-:B01----:R-:W-:Y:S01]  /*5280*/  @P2 FFMA.FTZ R6, R200, R249.reuse, R8.reuse ;  /* 0x000000f9c8062223 */ /* 0x183fe20000010008 */
        /* <DEDUP_REMOVED lines=18> */
[----:B--2---:R-:W-:-:S04]  /*53b0*/  @P3 FMUL.FTZ R6, R176, R6 ;  /* 0x00000006b0063220 */ /* 0x004fc80000410000 */
[----:B------:R-:W-:Y:S01]  /*53c0*/  @P3 FFMA.FTZ R156, R7, R6, R156 ;  /* 0x00000006079c3223 */ /* 0x000fe2000001009c */
[----:B------:R-:W-:Y:S01]  /*53d0*/  @P3 FMUL.FTZ R7, R73, R178 ;  /* 0x000000b249073220 */ /* 0x000fe20000410000 */
[----:B------:R-:W-:Y:S01]  /*53e0*/  MOV R178, R54 ;  /* 0x0000003600b27202 */ /* 0x000fe20000000f00 */
[----:B------:R-:W-:Y:S01]  /*53f0*/  @P2 FFMA.FTZ R178, R4, R179, R54 ;  /* 0x000000b304b22223 */ /* 0x000fe20000010036 */
[----:B------:R-:W-:Y:S01]  /*5400*/  @P2 FFMA.FTZ R179, R203, R249, R8 ;  /* 0x000000f9cbb32223 */ /* 0x000fe20000010008 */
[----:B------:R-:W-:Y:S01]  /*5410*/  @P3 FMUL.FTZ R6, R72, R6 ;  /* 0x0000000648063220 */ /* 0x000fe20000410000 */
[----:B------:R-:W-:Y:S02]  /*5420*/  @P3 F2FP.BF16.F32.PACK_AB R7, RZ, R7 ;  /* 0x00000007ff07323e */ /* 0x000fe400000010ff */
[----:B------:R-:W-:Y:S01]  /*5430*/  @P2 FADD.FTZ R180, R11, -R179 ;  /* 0x800000b30bb42221 */ /* 0x000fe20000010000 */
[----:B------:R-:W-:Y:S02]  /*5440*/  MOV R179, R55 ;  /* 0x0000003700b37202 */ /* 0x000fe40000000f00 */
[----:B------:R-:W-:Y:S01]  /*5450*/  @P3 F2FP.BF16.F32.PACK_AB R6, RZ, R6 ;  /* 0x00000006ff06323e */ /* 0x000fe200000010ff */
[----:B------:R-:W-:-:S02]  /*5460*/  @P2 FFMA.FTZ R179, R4, R180, R55 ;  /* 0x000000b404b32223 */ /* 0x000fc40000010037 */
[----:B------:R-:W0:Y:S01]  /*5470*/  @P3 LDC R180, c[0x0][0x40c] ;  /* 0x00010300ffb43b82 */ /* 0x000e220000000800 */
[----:B------:R-:W-:Y:S01]  /*5480*/  @P3 PRMT R172, R6, 0x7610, R172 ;  /* 0x0000761006ac3816 */ /* 0x000fe200000000ac */
[----:B-1----:R-:W-:Y:S01]  /*5490*/  @P3 FMUL.FTZ R6, R178, R181 ;  /* 0x000000b5b2063220 */ /* 0x002fe20000410000 */
[----:B------:R-:W-:Y:S02]  /*54a0*/  @P2 FFMA.FTZ R181, R204, R249, R8 ;  /* 0x000000f9ccb52223 */ /* 0x000fe40000010008 */
[----:B------:R-:W-:Y:S02]  /*54b0*/  @P3 PRMT R172, R172, 0x5410, R7 ;  /* 0x00005410acac3816 */ /* 0x000fe40000000007 */
[----:B------:R-:W-:Y:S01]  /*54c0*/  @P3 SHF.L.U32 R7, R169, 0x10, RZ ;  /* 0x00000010a9073819 */ /* 0x000fe200000006ff */
[----:B------:R-:W-:-:S04]  /*54d0*/  @P2 FADD.FTZ R181, R238, -R181 ;  /* 0x800000b5eeb52221 */ /* 0x000fc80000010000 */
[----:B------:R-:W-:Y:S01]  /*54e0*/  @P3 FFMA.FTZ R158, R7, R6, R158 ;  /* 0x00000006079e3223 */ /* 0x000fe2000001009e */
[----:B------:R-:W-:-:S04]  /*54f0*/  @P3 PRMT R7, R169, 0x7632, R7 ;  /* 0x00007632a9073816 */ /* 0x000fc80000000007 */
[----:B------:R-:W-:Y:S01]  /*5500*/  @P3 SHF.L.U32 R7, R7, 0x10, RZ ;  /* 0x0000001007073819 */ /* 0x000fe200000006ff */
[----:B0-----:R-:W-:-:S04]  /*5510*/  @P3 FMUL.FTZ R180, R179, R180 ;  /* 0x000000b4b3b43220 */ /* 0x001fc80000410000 */
[----:B------:R-:W-:Y:S01]  /*5520*/  @P3 FFMA.FTZ R159, R180, R7, R159 ;  /* 0x00000007b49f3223 */ /* 0x000fe2000001009f */
[----:B------:R-:W-:Y:S01]  /*5530*/  @P3 FMUL.FTZ R7, R74, R6 ;  /* 0x000000064a073220 */ /* 0x000fe20000410000 */
[----:B------:R-:W-:Y:S01]  /*5540*/  @P3 FMUL.FTZ R6, R75, R180 ;  /* 0x000000b44b063220 */ /* 0x000fe20000410000 */
[----:B------:R-:W-:Y:S01]  /*5550*/  MOV R180, R48 ;  /* 0x0000003000b47202 */ /* 0x000fe20000000f00 */
[----:B------:R-:W-:Y:S02]  /*5560*/  @P2 FFMA.FTZ R180, R4, R181, R48 ;  /* 0x000000b504b42223 */ /* 0x000fe40000010030 */
[----:B------:R-:W0:Y:S01]  /*5570*/  @P3 LDC R181, c[0x0][0x40c] ;  /* 0x00010300ffb53b82 */ /* 0x000e220000000800 */
[----:B------:R-:W-:Y:S02]  /*5580*/  @P3 F2FP.BF16.F32.PACK_AB R7, RZ, R7 ;  /* 0x00000007ff07323e */ /* 0x000fe400000010ff */
[----:B------:R-:W-:Y:S02]  /*5590*/  @P3 F2FP.BF16.F32.PACK_AB R6, RZ, R6 ;  /* 0x00000006ff06323e */ /* 0x000fe400000010ff */
[----:B------:R-:W-:-:S02]  /*55a0*/  @P3 PRMT R173, R7, 0x7610, R173 ;  /* 0x0000761007ad3816 */ /* 0x000fc400000000ad */
[----:B------:R-:W-:Y:S02]  /*55b0*/  @P3 SHF.L.U32 R7, R170, 0x10, RZ ;  /* 0x00000010aa073819 */ /* 0x000fe400000006ff */
[----:B------:R-:W-:Y:S01]  /*55c0*/  @P3 PRMT R173, R173, 0x5410, R6 ;  /* 0x00005410adad3816 */ /* 0x000fe20000000006 */
        /* <DEDUP_REMOVED lines=29> */
[----:B------:R-:W-:-:S04]  /*57a0*/  @P2 FADD.FTZ R6, R15, -R6 ;  /* 0x800000060f062221 */ /* 0x000fc80000010000 */
        /* <DEDUP_REMOVED lines=11> */
.L_x_10599:
        /* <DEDUP_REMOVED lines=93> */
.L_x_10598:
[----:B------:R-:W-:Y:S05]  /*5e30*/  @!P1 BRA `(.L_x_10601) ;  /* 0x00000008004c9947 */ /* 0x000fea0003800000 */
[-CC-:B01----:R-:W-:Y:S01]  /*5e40*/  FFMA.FTZ R7, R206, R249.reuse, R8.reuse ;  /* 0x000000f9ce077223 */ /* 0x183fe20000010008 */
        /* <DEDUP_REMOVED lines=45> */
.L_x_10603:
[----:B------:R-:W-:Y:S05]  /*6120*/  BSYNC.RECONVERGENT B2 ;  /* 0x0000000000027941 */ /* 0x000fea0003800200 */
.L_x_10602:
        /* <DEDUP_REMOVED lines=14> */
.L_x_10605:
[----:B------:R-:W-:Y:S05]  /*6210*/  BSYNC.RECONVERGENT B2 ;  /* 0x0000000000027941 */ /* 0x000fea0003800200 */
.L_x_10604:
        /* <DEDUP_REMOVED lines=13> */
.L_x_10607:
[----:B------:R-:W-:Y:S05]  /*62f0*/  BSYNC.RECONVERGENT B2 ;  /* 0x0000000000027941 */ /* 0x000fea0003800200 */
.L_x_10606:
        /* <DEDUP_REMOVED lines=14> */
.L_x_10609:
[----:B------:R-:W-:Y:S05]  /*63e0*/  BSYNC.RECONVERGENT B2 ;  /* 0x0000000000027941 */ /* 0x000fea0003800200 */
.L_x_10608:
        /* <DEDUP_REMOVED lines=13> */
.L_x_10611:
[----:B------:R-:W-:Y:S05]  /*64c0*/  BSYNC.RECONVERGENT B2 ;  /* 0x0000000000027941 */ /* 0x000fea0003800200 */
.L_x_10610:
        /* <DEDUP_REMOVED lines=14> */
.L_x_10613:
[----:B------:R-:W-:Y:S05]  /*65b0*/  BSYNC.RECONVERGENT B2 ;  /* 0x0000000000027941 */ /* 0x000fea0003800200 */
.L_x_10612:
        /* <DEDUP_REMOVED lines=13> */
.L_x_10615:
[----:B------:R-:W-:Y:S05]  /*6690*/  BSYNC.RECONVERGENT B2 ;  /* 0x0000000000027941 */ /* 0x000fea0003800200 */
.L_x_10614:
        /* <DEDUP_REMOVED lines=13> */
.L_x_10601:
        /* <DEDUP_REMOVED lines=13> */
.L_x_10617:
[----:B------:R-:W-:Y:S05]  /*6840*/  BSYNC.RECONVERGENT B2 ;  /* 0x0000000000027941 */ /* 0x000fea0003800200 */
.L_x_10616:
[----:B------:R-:W-:Y:S04]  /*6850*/  BSSY.RECONVERGENT B2, `(.L_x_10618) ;  /* 0x000000e000027945 */ /* 0x000fe80003800200 */
[----:B------:R-:W-:Y:S05]  /*6860*/  @!P3 BRA `(.L_x_10619) ;  /* 0x000000000030b947 */ /* 0x000fea0003800000 */
[----:B01----:R-:W-:Y:S01]  /*6870*/  FFMA.FTZ R6, R201, R249, R8 ;  /* 0x000000f9c9067223 */ /* 0x003fe20000010008 */
        /* <DEDUP_REMOVED lines=11> */
.L_x_10619:
[----:B------:R-:W-:Y:S05]  /*6930*/  BSYNC.RECONVERGENT B2 ;  /* 0x0000000000027941 */ /* 0x000fea0003800200 */
.L_x_10618:
        /* <DEDUP_REMOVED lines=13> */
.L_x_10621:
[----:B------:R-:W-:Y:S05]  /*6a10*/  BSYNC.RECONVERGENT B2 ;  /* 0x0000000000027941 */ /* 0x000fea0003800200 */
.L_x_10620:
        /* <DEDUP_REMOVED lines=14> */
.L_x_10623:
[----:B------:R-:W-:Y:S05]  /*6b00*/  BSYNC.RECONVERGENT B2 ;  /* 0x0000000000027941 */ /* 0x000fea0003800200 */
.L_x_10622:
        /* <DEDUP_REMOVED lines=13> */
.L_x_10625:
[----:B------:R-:W-:Y:S05]  /*6be0*/  BSYNC.RECONVERGENT B2 ;  /* 0x0000000000027941 */ /* 0x000fea0003800200 */
.L_x_10624:
        /* <DEDUP_REMOVED lines=14> */
.L_x_10627:
[----:B------:R-:W-:Y:S05]  /*6cd0*/  BSYNC.RECONVERGENT B2 ;  /* 0x0000000000027941 */ /* 0x000fea0003800200 */
.L_x_10626:
        /* <DEDUP_REMOVED lines=13> */
.L_x_10629:
[----:B------:R-:W-:Y:S05]  /*6db0*/  BSYNC.RECONVERGENT B2 ;  /* 0x0000000000027941 */ /* 0x000fea0003800200 */
.L_x_10628:
        /* <DEDUP_REMOVED lines=13> */
.L_x_10600:
[----:B------:R-:W-:Y:S05]  /*6e90*/  BSYNC.RECONVERGENT B1 ;  /* 0x0000000000017941 */ /* 0x000fea0003800200 */
.L_x_10597:
[----:B01----:R-:W0:Y:S01]  /*6ea0*/  @P1 LDC.64 R6, c[0x0][0x478] ;  /* 0x00011e00ff061b82 */ /* 0x003e220000000a00 */
        /* <DEDUP_REMOVED lines=14> */
.L_x_10631:
[----:B------:R-:W-:Y:S05]  /*6f90*/  BSYNC.RECONVERGENT B1 ;  /* 0x0000000000017941 */ /* 0x000fea0003800200 */
.L_x_10630:
        /* <DEDUP_REMOVED lines=97> */
.L_x_10634:
        /* <DEDUP_REMOVED lines=93> */
.L_x_10633:
        /* <DEDUP_REMOVED lines=47> */
.L_x_10638:
[----:B------:R-:W-:Y:S05]  /*7e70*/  BSYNC.RECONVERGENT B2 ;  /* 0x0000000000027941 */ /* 0x000fea0003800200 */
.L_x_10637:
        /* <DEDUP_REMOVED lines=14> */
.L_x_10640:
[----:B------:R-:W-:Y:S05]  /*7f60*/  BSYNC.RECONVERGENT B2 ;  /* 0x0000000000027941 */ /* 0x000fea0003800200 */
.L_x_10639:
        /* <DEDUP_REMOVED lines=13> */
.L_x_10642:
[----:B------:R-:W-:Y:S05]  /*8040*/  BSYNC.RECONVERGENT B2 ;  /* 0x0000000000027941 */ /* 0x000fea0003800200 */
.L_x_10641:
        /* <DEDUP_REMOVED lines=14> */
.L_x_10644:
[----:B------:R-:W-:Y:S05]  /*8130*/  BSYNC.RECONVERGENT B2 ;  /* 0x0000000000027941 */ /* 0x000fea0003800200 */
.L_x_10643:
        /* <DEDUP_REMOVED lines=13> */
.L_x_10646:
[----:B------:R-:W-:Y:S05]  /*8210*/  BSYNC.RECONVERGENT B2 ;  /* 0x0000000000027941 */ /* 0x000fea0003800200 */
.L_x_10645:
        /* <DEDUP_REMOVED lines=14> */
.L_x_10648:
[----:B------:R-:W-:Y:S05]  /*8300*/  BSYNC.RECONVERGENT B2 ;  /* 0x0000000000027941 */ /* 0x000fea0003800200 */
.L_x_10647:
        /* <DEDUP_REMOVED lines=13> */
.L_x_10650:
[----:B------:R-:W-:Y:S05]  /*83e0*/  BSYNC.RECONVERGENT B2 ;  /* 0x0000000000027941 */ /* 0x000fea0003800200 */
.L_x_10649:
        /* <DEDUP_REMOVED lines=13> */
.L_x_10636:
        /* <DEDUP_REMOVED lines=13> */
.L_x_10652:
[----:B------:R-:W-:Y:S05]  /*8590*/  BSYNC.RECONVERGENT B2 ;  /* 0x0000000000027941 */ /* 0x000fea0003800200 */
.L_x_10651:
        /* <DEDUP_REMOVED lines=14> */
.L_x_10654:
[----:B------:R-:W-:Y:S05]  /*8680*/  BSYNC.RECONVERGENT B2 ;  /* 0x0000000000027941 */ /* 0x000fea0003800200 */
.L_x_10653:
        /* <DEDUP_REMOVED lines=13> */
.L_x_10656:
[----:B------:R-:W-:Y:S05]  /*8760*/  BSYNC.RECONVERGENT B2 ;  /* 0x0000000000027941 */ /* 0x000fea0003800200 */
.L_x_10655:
        /* <DEDUP_REMOVED lines=14> */
.L_x_10658:
[----:B------:R-:W-:Y:S05]  /*8850*/  BSYNC.RECONVERGENT B2 ;  /* 0x0000000000027941 */ /* 0x000fea0003800200 */
.L_x_10657:
        /* <DEDUP_REMOVED lines=13> */
.L_x_10660:
[----:B------:R-:W-:Y:S05]  /*8930*/  BSYNC.RECONVERGENT B2 ;  /* 0x0000000000027941 */ /* 0x000fea0003800200 */
.L_x_10659:
        /* <DEDUP_REMOVED lines=14> */
.L_x_10662:
[----:B------:R-:W-:Y:S05]  /*8a20*/  BSYNC.RECONVERGENT B2 ;  /* 0x0000000000027941 */ /* 0x000fea0003800200 */
.L_x_10661:
        /* <DEDUP_REMOVED lines=13> */
.L_x_10664:
[----:B------:R-:W-:Y:S05]  /*8b00*/  BSYNC.RECONVERGENT B2 ;  /* 0x0000000000027941 */ /* 0x000fea0003800200 */
.L_x_10663:
        /* <DEDUP_REMOVED lines=13> */
.L_x_10635:
[----:B------:R-:W-:Y:S05]  /*8be0*/  BSYNC.RECONVERGENT B1 ;  /* 0x0000000000017941 */ /* 0x000fea0003800200 */
.L_x_10632:
        /* <DEDUP_REMOVED lines=15> */
.L_x_10666:
[----:B------:R-:W-:Y:S05]  /*8ce0*/  BSYNC.RECONVERGENT B1 ;  /* 0x0000000000017941 */ /* 0x000fea0003800200 */
.L_x_10665:
        /* <DEDUP_REMOVED lines=97> */
.L_x_10669:
        /* <DEDUP_REMOVED lines=93> */
.L_x_10668:
        /* <DEDUP_REMOVED lines=47> */
.L_x_10673:
[----:B------:R-:W-:Y:S05]  /*9bc0*/  BSYNC.RECONVERGENT B2 ;  /* 0x0000000000027941 */ /* 0x000fea0003800200 */
.L_x_10672:
        /* <DEDUP_REMOVED lines=14> */
.L_x_10675:
[----:B------:R-:W-:Y:S05]  /*9cb0*/  BSYNC.RECONVERGENT B2 ;  /* 0x0000000000027941 */ /* 0x000fea0003800200 */
.L_x_10674:
        /* <DEDUP_REMOVED lines=13> */
.L_x_10677:
[----:B------:R-:W-:Y:S05]  /*9d90*/  BSYNC.RECONVERGENT B2 ;  /* 0x0000000000027941 */ /* 0x000fea0003800200 */
.L_x_10676:
        /* <DEDUP_REMOVED lines=14> */
.L_x_10679:
[----:B------:R-:W-:Y:S05]  /*9e80*/  BSYNC.RECONVERGENT B2 ;  /* 0x0000000000027941 */ /* 0x000fea0003800200 */
.L_x_10678:
        /* <DEDUP_REMOVED lines=13> */
.L_x_10681:
[----:B------:R-:W-:Y:S05]  /*9f60*/  BSYNC.RECONVERGENT B2 ;  /* 0x0000000000027941 */ /* 0x000fea0003800200 */
.L_x_10680:
        /* <DEDUP_REMOVED lines=14> */
.L_x_10683:
[----:B------:R-:W-:Y:S05]  /*a050*/  BSYNC.RECONVERGENT B2 ;  /* 0x0000000000027941 */ /* 0x000fea0003800200 */
.L_x_10682:
        /* <DEDUP_REMOVED lines=13> */
.L_x_10685:
[----:B------:R-:W-:Y:S05]  /*a130*/  BSYNC.RECONVERGENT B2 ;  /* 0x0000000000027941 */ /* 0x000fea0003800200 */
.L_x_10684:
        /* <DEDUP_REMOVED lines=13> */
.L_x_10671:
        /* <DEDUP_REMOVED lines=13> */
.L_x_10687:
[----:B------:R-:W-:Y:S05]  /*a2e0*/  BSYNC.RECONVERGENT B2 ;  /* 0x0000000000027941 */ /* 0x000fea0003800200 */
.L_x_10686:
        /* <DEDUP_REMOVED lines=14> */
.L_x_10689:
[----:B------:R-:W-:Y:S05]  /*a3d0*/  BSYNC.RECONVERGENT B2 ;  /* 0x0000000000027941 */ /* 0x000fea0003800200 */
.L_x_10688:
        /* <DEDUP_REMOVED lines=13> */
.L_x_10691:
[----:B------:R-:W-:Y:S05]  /*a4b0*/  BSYNC.RECONVERGENT B2 ;  /* 0x0000000000027941 */ /* 0x000fea0003800200 */
.L_x_10690:
        /* <DEDUP_REMOVED lines=14> */
.L_x_10693:
[----:B------:R-:W-:Y:S05]  /*a5a0*/  BSYNC.RECONVERGENT B2 ;  /* 0x0000000000027941 */ /* 0x000fea0003800200 */
.L_x_10692:
        /* <DEDUP_REMOVED lines=13> */
.L_x_10695:
[----:B------:R-:W-:Y:S05]  /*a680*/  BSYNC.RECONVERGENT B2 ;  /* 0x0000000000027941 */ /* 0x000fea0003800200 */
.L_x_10694:
        /* <DEDUP_REMOVED lines=14> */
.L_x_10697:
[----:B------:R-:W-:Y:S05]  /*a770*/  BSYNC.RECONVERGENT B2 ;  /* 0x0000000000027941 */ /* 0x000fea0003800200 */
.L_x_10696:
        /* <DEDUP_REMOVED lines=13> */
.L_x_10699:
[----:B------:R-:W-:Y:S05]  /*a850*/  BSYNC.RECONVERGENT B2 ;  /* 0x0000000000027941 */ /* 0x000fea0003800200 */
.L_x_10698:
        /* <DEDUP_REMOVED lines=13> */
.L_x_10670:
[----:B------:R-:W-:Y:S05]  /*a930*/  BSYNC.RECONVERGENT B1 ;  /* 0x0000000000017941 */ /* 0x000fea0003800200 */
.L_x_10667:
        /* <DEDUP_REMOVED lines=8> */
[----:B0-----:R-:W-:Y:S01]  /*a9c0*/  @P3 IMAD.WIDE.U32 R6, R250, 0x10, R6 ;  /* 0x00000010fa063825 */ /* 0x001fe200078e0006 */
[----:B------:R-:W-:-:S04]  /*a9d0*/  IADD3 R250, PT, PT, R5, 0x80, RZ ;  /* 0x0000008005fa7810 */ /* 0x000fc80007ffe0ff */
[----:B------:R0:W-:Y:S01]  /*a9e0*/  @P3 STG.E.128 desc[UR6][R6.64], R172 ;  /* 0x000000ac06003986 */ /* 0x0001e2000c101d06 */
[----:B------:R-:W-:Y:S05]  /*a9f0*/  @!P3 BRA `(.L_x_10701) ;  /* 0x00000000000cb947 */ /* 0x000fea0003800000 */
[----:B0-----:R-:W0:Y:S02]  /*aa00*/  LDC.64 R6, c[0x0][0x390] ;  /* 0x0000e400ff067b82 */ /* 0x001e240000000a00 */
[----:B0-----:R-:W-:-:S05]  /*aa10*/  IMAD.WIDE.U32 R6, R250, 0x10, R6 ;  /* 0x00000010fa067825 */ /* 0x001fca00078e0006 */
[----:B-----5:R1:W5:Y:S02]  /*aa20*/  LDG.E.128 R168, desc[UR6][R6.64] ;  /* 0x0000000606a87981 */ /* 0x020364000c1e1d00 */
.L_x_10701:
[----:B------:R-:W-:Y:S05]  /*aa30*/  BSYNC.RECONVERGENT B1 ;  /* 0x0000000000017941 */ /* 0x000fea0003800200 */
.L_x_10700:
[----:B------:R-:W-:Y:S04]  /*aa40*/  BSSY.RECONVERGENT B1, `(.L_x_10702) ;  /* 0x00001c1000017945 */ /* 0x000fe80003800200 */
[----:B------:R-:W-:Y:S05]  /*aa50*/  @!P0 BRA `(.L_x_10703) ;  /* 0x0000000800f08947 */ /* 0x000fea0003800000 */
[----:B------:R-:W-:Y:S05]  /*aa60*/  @!P1 BRA `(.L_x_10704) ;  /* 0x0000000400789947 */ /* 0x000fea0003800000 */
[--C-:B------:R-:W-:Y:S01]  /*aa70*/  @P2 FFMA.FTZ R3, R231, R249, R8.reuse ;  /* 0x000000f9e7032223 */ /* 0x100fe20000010008 */
[----:B01----:R-:W0:Y:S01]  /*aa80*/  @P3 LDC R7, c[0x0][0x40c] ;  /* 0x00010300ff073b82 */ /* 0x003e220000000800 */
[----:B-----5:R-:W-:Y:S02]  /*aa90*/  MOV R176, R28 ;  /* 0x0000001c00b07202 */ /* 0x020fe40000000f00 */
[----:B------:R-:W-:Y:S01]  /*aaa0*/  @P2 FADD.FTZ R5, R186, -R3 ;  /* 0x80000003ba052221 */ /* 0x000fe20000010000 */
[----:B------:R-:W-:Y:S02]  /*aab0*/  MOV R3, R27 ;  /* 0x0000001b00037202 */ /* 0x000fe40000000f00 */
[----:B------:R-:W-:Y:S01]  /*aac0*/  MOV R177, R29 ;  /* 0x0000001d00b17202 */ /* 0x000fe20000000f00 */
[----:B------:R-:W-:Y:S01]  /*aad0*/  @P2 FFMA.FTZ R3, R4, R5, R27 ;  /* 0x0000000504032223 */ /* 0x000fe2000001001b */
[----:B------:R-:W-:Y:S01]  /*aae0*/  @P2 FFMA.FTZ R5, R224, R249, R8 ;  /* 0x000000f9e0052223 */ /* 0x000fe20000010008 */
[----:B------:R-:W-:Y:S01]  /*aaf0*/  MOV R178, R30 ;  /* 0x0000001e00b27202 */ /* 0x000fe20000000f00 */
[----:B------:R-:W1:Y:S01]  /*ab00*/  @P3 LDC R6, c[0x0][0x40c] ;  /* 0x00010300ff063b82 */ /* 0x000e620000000800 */
[----:B------:R-:W-:Y:S01]  /*ab10*/  MOV R179, R31 ;  /* 0x0000001f00b37202 */ /* 0x000fe20000000f00 */
[----:B------:R-:W-:Y:S01]  /*ab20*/  @P2 FADD.FTZ R5, R9, -R5 ;  /* 0x8000000509052221 */ /* 0x000fe20000010000 */
[----:B------:R-:W-:-:S02]  /*ab30*/  MOV R180, R24 ;  /* 0x0000001800b47202 */ /* 0x000fc40000000f00 */
[----:B------:R-:W-:Y:S01]  /*ab40*/  MOV R181, R25 ;  /* 0x0000001900b57202 */ /* 0x000fe20000000f00 */
[----:B------:R-:W-:Y:S01]  /*ab50*/  @P2 FFMA.FTZ R176, R4, R5, R28 ;  /* 0x0000000504b02223 */ /* 0x000fe2000001001c */
[----:B------:R-:W-:Y:S01]  /*ab60*/  @P2 FFMA.FTZ R5, R225, R249, R8 ;  /* 0x000000f9e1052223 */ /* 0x000fe20000010008 */
[----:B------:R-:W-:Y:S02]  /*ab70*/  MOV R182, R26 ;  /* 0x0000001a00b67202 */ /* 0x000fe40000000f00 */
[----:B------:R-:W-:Y:S01]  /*ab80*/  MOV R183, R3 ;  /* 0x0000000300b77202 */ /* 0x000fe20000000f00 */
[----:B------:R-:W-:Y:S01]  /*ab90*/  @P2 FADD.FTZ R5, R185, -R5 ;  /* 0x80000005b9052221 */ /* 0x000fe20000010000 */
[----:B0-----:R-:W-:-:S03]  /*aba0*/  @P3 FMUL.FTZ R7, R176, R7 ;  /* 0x00000007b0073220 */ /* 0x001fc60000410000 */
[----:B------:R-:W-:Y:S01]  /*abb0*/  @P2 FFMA.FTZ R177, R4, R5, R29 ;  /* 0x0000000504b12223 */ /* 0x000fe2000001001d */
[----:B------:R-:W-:-:S04]  /*abc0*/  @P2 FFMA.FTZ R5, R226, R249, R8 ;  /* 0x000000f9e2052223 */ /* 0x000fc80000010008 */
[----:B------:R-:W-:-:S04]  /*abd0*/  @P2 FADD.FTZ R5, R18, -R5 ;  /* 0x8000000512052221 */ /* 0x000fc80000010000 */
[----:B------:R-:W-:Y:S01]  /*abe0*/  @P2 FFMA.FTZ R178, R4, R5, R30 ;  /* 0x0000000504b22223 */ /* 0x000fe2000001001e */
[----:B------:R-:W-:Y:S01]  /*abf0*/  @P3 SHF.L.U32 R5, R168, 0x10, RZ ;  /* 0x00000010a8053819 */ /* 0x000fe200000006ff */
[----:B-1----:R-:W-:-:S04]  /*ac00*/  @P3 FMUL.FTZ R6, R177, R6 ;  /* 0x00000006b1063220 */ /* 0x002fc80000410000 */
[-C--:B------:R-:W-:Y:S01]  /*ac10*/  @P3 FFMA.FTZ R132, R5, R7.reuse, R132 ;  /* 0x0000000705843223 */ /* 0x080fe20000010084 */
[----:B------:R-:W-:Y:S01]  /*ac20*/  @P3 FMUL.FTZ R7, R96, R7 ;  /* 0x0000000760073220 */ /* 0x000fe20000410000 */
[----:B------:R-:W0:Y:S04]  /*ac30*/  @P3 LDC R5, c[0x0][0x40c] ;  /* 0x00010300ff053b82 */ /* 0x000e280000000800 */
[----:B------:R-:W-:-:S04]  /*ac40*/  @P3 F2FP.BF16.F32.PACK_AB R7, RZ, R7 ;  /* 0x00000007ff07323e */ /* 0x000fc800000010ff */
[----:B------:R-:W-:Y:S02]  /*ac50*/  @P3 PRMT R172, R7, 0x7610, R172 ;  /* 0x0000761007ac3816 */ /* 0x000fe400000000ac */
[----:B------:R-:W-:-:S04]  /*ac60*/  @P3 PRMT R7, R168, 0x7632, R7 ;  /* 0x00007632a8073816 */ /* 0x000fc80000000007 */
[----:B------:R-:W-:-:S05]  /*ac70*/  @P3 SHF.L.U32 R7, R7, 0x10, RZ ;  /* 0x0000001007073819 */ /* 0x000fca00000006ff */
[----:B------:R-:W-:Y:S01]  /*ac80*/  @P3 FFMA.FTZ R133, R6, R7, R133 ;  /* 0x0000000706853223 */ /* 0x000fe20000010085 */
[----:B------:R-:W-:Y:S01]  /*ac90*/  @P3 SHF.L.U32 R7, R169, 0x10, RZ ;  /* 0x00000010a9073819 */ /* 0x000fe200000006ff */
[----:B------:R-:W-:Y:S01]  /*aca0*/  @P3 FMUL.FTZ R6, R97, R6 ;  /* 0x0000000661063220 */ /* 0x000fe20000410000 */
[----:B0-----:R-:W-:-:S04]  /*acb0*/  @P3 FMUL.FTZ R5, R178, R5 ;  /* 0x00000005b2053220 */ /* 0x001fc80000410000 */
[-C--:B------:R-:W-:Y:S01]  /*acc0*/  @P3 FFMA.FTZ R134, R7, R5.reuse, R134 ;  /* 0x0000000507863223 */ /* 0x080fe20000010086 */
[----:B------:R-:W-:Y:S01]  /*acd0*/  @P3 FMUL.FTZ R7, R98, R5 ;  /* 0x0000000562073220 */ /* 0x000fe20000410000 */
[----:B------:R-:W-:-:S04]  /*ace0*/  @P3 F2FP.BF16.F32.PACK_AB R5, RZ, R6 ;  /* 0x00000006ff05323e */ /* 0x000fc800000010ff */
[----:B------:R-:W-:Y:S01]  /*acf0*/  @P3 F2FP.BF16.F32.PACK_AB R6, RZ, R7 ;  /* 0x00000007ff06323e */ /* 0x000fe200000010ff */
[----:B------:R-:W-:Y:S01]  /*ad00*/  @P2 FFMA.FTZ R7, R227, R249, R8 ;  /* 0x000000f9e3072223 */ /* 0x000fe20000010008 */
[--C-:B------:R-:W-:Y:S02]  /*ad10*/  @P3 PRMT R172, R172, 0x5410, R5.reuse ;  /* 0x00005410acac3816 */ /* 0x100fe40000000005 */
[----:B------:R-:W-:Y:S01]  /*ad20*/  @P3 PRMT R5, R169, 0x7632, R5 ;  /* 0x00007632a9053816 */ /* 0x000fe20000000005 */
[----:B------:R-:W-:Y:S01]  /*ad30*/  @P2 FADD.FTZ R7, R184, -R7 ;  /* 0x80000007b8072221 */ /* 0x000fe20000010000 */
[----:B------:R-:W-:Y:S02]  /*ad40*/  @P3 PRMT R173, R6, 0x7610, R173 ;  /* 0x0000761006ad3816 */ /* 0x000fe400000000ad */
[----:B------:R-:W-:Y:S01]  /*ad50*/  @P3 SHF.L.U32 R5, R5, 0x10, RZ ;  /* 0x0000001005053819 */ /* 0x000fe200000006ff */
[----:B------:R-:W-:Y:S01]  /*ad60*/  @P2 FFMA.FTZ R179, R4, R7, R31 ;  /* 0x0000000704b32223 */ /* 0x000fe2000001001f */
[----:B------:R-:W-:Y:S01]  /*ad70*/  @P3 SHF.L.U32 R6, R170, 0x10, RZ ;  /* 0x00000010aa063819 */ /* 0x000fe200000006ff */
[----:B------:R-:W0:Y:S02]  /*ad80*/  @P3 LDC R7, c[0x0][0x40c] ;  /* 0x00010300ff073b82 */ /* 0x000e240000000800 */
[----:B0-----:R-:W-:-:S04]  /*ad90*/  @P3 FMUL.FTZ R7, R179, R7 ;  /* 0x00000007b3073220 */ /* 0x001fc80000410000 */
[----:B------:R-:W-:Y:S01]  /*ada0*/  @P3 FFMA.FTZ R135, R7, R5, R135 ;  /* 0x0000000507873223 */ /* 0x000fe20000010087 */
[----:B------:R-:W-:-:S05]  /*adb0*/  @P3 FMUL.FTZ R5, R99, R7 ;  /* 0x0000000763053220 */ /* 0x000fca0000410000 */
        /* <DEDUP_REMOVED lines=19> */
[----:B------:R-:W-:Y:S01]  /*aef0*/  @P2 FFMA.FTZ R6, R230, R249, R8 ;  /* 0x000000f9e6062223 */ /* 0x000fe20000010008 */
[----:B------:R-:W-:-:S03]  /*af00*/  @P3 FMUL.FTZ R5, R101, R5 ;  /* 0x0000000565053220 */ /* 0x000fc60000410000 */
[----:B------:R-:W-:Y:S02]  /*af10*/  @P2 FADD.FTZ R6, R187, -R6 ;  /* 0x80000006bb062221 */ /* 0x000fe40000010000 */
[----:B------:R-:W-:Y:S02]  /*af20*/  @P3 F2FP.BF16.F32.PACK_AB R5, RZ, R5 ;  /* 0x00000005ff05323e */ /* 0x000fe400000010ff */
[----:B------:R-:W-:Y:S02]  /*af30*/  @P2 FFMA.FTZ R182, R4, R6, R26 ;  /* 0x0000000604b62223 */ /* 0x000fe4000001001a */
[----:B------:R-:W0:Y:S01]  /*af40*/  @P3 LDC R4, c[0x0][0x40c] ;  /* 0x00010300ff043b82 */ /* 0x000e220000000800 */
[----:B------:R-:W-:Y:S02]  /*af50*/  @P3 PRMT R174, R174, 0x5410, R5 ;  /* 0x00005410aeae3816 */ /* 0x000fe40000000005 */
[----:B------:R-:W-:Y:S01]  /*af60*/  @P3 SHF.L.U32 R5, R171, 0x10, RZ ;  /* 0x00000010ab053819 */ /* 0x000fe200000006ff */
        /* <DEDUP_REMOVED lines=14> */
.L_x_10704:
[----:B------:R-:W-:-:S04]  /*b050*/  @P2 FFMA.FTZ R3, R224, R249, R8 ;  /* 0x000000f9e0032223 */ /* 0x000fc80000010008 */
[----:B------:R-:W-:Y:S01]  /*b060*/  @P2 FADD.FTZ R5, R9, -R3 ;  /* 0x8000000309052221 */ /* 0x000fe20000010000 */
[----:B-----5:R-:W-:-:S03]  /*b070*/  MOV R3, R28 ;  /* 0x0000001c00037202 */ /* 0x020fc60000000f00 */
[----:B------:R-:W-:Y:S02]  /*b080*/  @P2 FFMA.FTZ R3, R4, R5, R28 ;  /* 0x0000000504032223 */ /* 0x000fe4000001001c */
[----:B------:R-:W2:Y:S02]  /*b090*/  @P3 LDC R5, c[0x0][0x40c] ;  /* 0x00010300ff053b82 */ /* 0x000ea40000000800 */
[----:B--2---:R-:W-:Y:S01]  /*b0a0*/  @P3 FMUL.FTZ R3, R3, R5 ;  /* 0x0000000503033220 */ /* 0x004fe20000410000 */
[----:B------:R-:W-:-:S05]  /*b0b0*/  @P3 SHF.L.U32 R5, R168, 0x10, RZ ;  /* 0x00000010a8053819 */ /* 0x000fca00000006ff */
[-C--:B------:R-:W-:Y:S01]  /*b0c0*/  @P3 FFMA.FTZ R132, R5, R3.reuse, R132 ;  /* 0x0000000305843223 */ /* 0x080fe20000010084 */
[----:B------:R-:W-:-:S05]  /*b0d0*/  @P3 FMUL.FTZ R3, R96, R3 ;  /* 0x0000000360033220 */ /* 0x000fca0000410000 */
[----:B------:R-:W-:-:S04]  /*b0e0*/  @P3 F2FP.BF16.F32.PACK_AB R3, RZ, R3 ;  /* 0x00000003ff03323e */ /* 0x000fc800000010ff */
[----:B0-----:R-:W-:Y:S01]  /*b0f0*/  @P3 PRMT R172, R3, 0x7610, R172 ;  /* 0x0000761003ac3816 */ /* 0x001fe200000000ac */
        /* <DEDUP_REMOVED lines=70> */
[----:B------:R-:W-:-:S04]  /*b560*/  @P2 FFMA.FTZ R3, R231, R249, R8 ;  /* 0x000000f9e7032223 */ /* 0x000fc80000010008 */
[----:B------:R-:W-:Y:S01]  /*b570*/  @P2 FADD.FTZ R5, R186, -R3 ;  /* 0x80000003ba052221 */ /* 0x000fe20000010000 */
        /* <DEDUP_REMOVED lines=10> */
.L_x_10703:
[----:B------:R-:W-:Y:S05]  /*b620*/  @!P1 BRA `(.L_x_10706) ;  /* 0x0000000800409947 */ /* 0x000fea0003800000 */
[----:B------:R-:W-:Y:S01]  /*b630*/  BSSY.RECONVERGENT B2, `(.L_x_10707) ;  /* 0x000000e000027945 */ /* 0x000fe20003800200 */
[----:B------:R-:W-:-:S03]  /*b640*/  ISETP.GT.AND P0, PT, R3, RZ, PT ;  /* 0x000000ff0300720c */ /* 0x000fc60003f04270 */
[----:B------:R-:W-:Y:S10]  /*b650*/  @!P3 BRA `(.L_x_10708) ;  /* 0x00000000002cb947 */ /* 0x000ff40003800000 */
[----:B------:R-:W-:Y:S01]  /*b660*/  FFMA.FTZ R5, R224, R249, R8 ;  /* 0x000000f9e0057223 */ /* 0x000fe20000010008 */
[----:B------:R-:W-:Y:S02]  /*b670*/  ISETP.GT.AND P2, PT, R3, RZ, PT ;  /* 0x000000ff0300720c */ /* 0x000fe40003f44270 */
[----:B01---5:R-:W-:Y:S01]  /*b680*/  SHF.L.U32 R6, R168, 0x10, RZ ;  /* 0x00000010a8067819 */ /* 0x023fe200000006ff */
        /* <DEDUP_REMOVED lines=8> */
.L_x_10708:
[----:B------:R-:W-:Y:S05]  /*b710*/  BSYNC.RECONVERGENT B2 ;  /* 0x0000000000027941 */ /* 0x000fea0003800200 */
.L_x_10707:
[----:B------:R-:W-:Y:S04]  /*b720*/  BSSY.RECONVERGENT B2, `(.L_x_10709) ;  /* 0x000000e000027945 */ /* 0x000fe80003800200 */
[----:B------:R-:W-:Y:S05]  /*b730*/  @!P3 BRA `(.L_x_10710) ;  /* 0x000000000030b947 */ /* 0x000fea0003800000 */
[----:B------:R-:W-:Y:S01]  /*b740*/  FFMA.FTZ R5, R225, R249, R8 ;  /* 0x000000f9e1057223 */ /* 0x000fe20000010008 */
[----:B------:R-:W-:Y:S02]  /*b750*/  ISETP.GT.AND P2, PT, R3, RZ, PT ;  /* 0x000000ff0300720c */ /* 0x000fe40003f44270 */
[----:B01---5:R-:W-:Y:S01]  /*b760*/  PRMT R6, R168, 0x7632, R6 ;  /* 0x00007632a8067816 */ /* 0x023fe20000000006 */
        /* <DEDUP_REMOVED lines=9> */
.L_x_10710:
[----:B------:R-:W-:Y:S05]  /*b800*/  BSYNC.RECONVERGENT B2 ;  /* 0x0000000000027941 */ /* 0x000fea0003800200 */
.L_x_10709:
[----:B------:R-:W-:Y:S04]  /*b810*/  BSSY.RECONVERGENT B2, `(.L_x_10711) ;  /* 0x000000d000027945 */ /* 0x000fe80003800200 */
[----:B------:R-:W-:Y:S05]  /*b820*/  @!P3 BRA `(.L_x_10712) ;  /* 0x00000000002cb947 */ /* 0x000fea0003800000 */
        /* <DEDUP_REMOVED lines=11> */
.L_x_10712:
[----:B------:R-:W-:Y:S05]  /*b8e0*/  BSYNC.RECONVERGENT B2 ;  /* 0x0000000000027941 */ /* 0x000fea0003800200 */
.L_x_10711:
        /* <DEDUP_REMOVED lines=14> */
.L_x_10714:
[----:B------:R-:W-:Y:S05]  /*b9d0*/  BSYNC.RECONVERGENT B2 ;  /* 0x0000000000027941 */ /* 0x000fea0003800200 */
.L_x_10713:
        /* <DEDUP_REMOVED lines=13> */
.L_x_10716:
[----:B------:R-:W-:Y:S05]  /*bab0*/  BSYNC.RECONVERGENT B2 ;  /* 0x0000000000027941 */ /* 0x000fea0003800200 */
.L_x_10715:
        /* <DEDUP_REMOVED lines=14> */
.L_x_10718:
[----:B------:R-:W-:Y:S05]  /*bba0*/  BSYNC.RECONVERGENT B2 ;  /* 0x0000000000027941 */ /* 0x000fea0003800200 */
.L_x_10717:
[----:B------:R-:W-:Y:S04]  /*bbb0*/  BSSY.RECONVERGENT B2, `(.L_x_10719) ;  /* 0x000000d000027945 */ /* 0x000fe80003800200 */
[----:B------:R-:W-:Y:S05]  /*bbc0*/  @!P3 BRA `(.L_x_10720) ;  /* 0x00000000002cb947 */ /* 0x000fea0003800000 */
[----:B------:R-:W-:Y:S01]  /*bbd0*/  ISETP.GT.AND P2, PT, R3, RZ, PT ;  /* 0x000000ff0300720c */ /* 0x000fe20003f44270 */
[----:B------:R-:W-:Y:S01]  /*bbe0*/  FFMA.FTZ R3, R230, R249, R8 ;  /* 0x000000f9e6037223 */ /* 0x000fe20000010008 */
[----:B-----5:R-:W-:-:S03]  /*bbf0*/  SHF.L.U32 R5, R171, 0x10, RZ ;  /* 0x00000010ab057819 */ /* 0x020fc600000006ff */
[----:B------:R-:W-:-:S04]  /*bc00*/  FADD.FTZ R3, R187, -R3 ;  /* 0x80000003bb037221 */ /* 0x000fc80000010000 */
[----:B------:R-:W-:-:S05]  /*bc10*/  FMUL.FTZ R3, R4, R3 ;  /* 0x0000000304037220 */ /* 0x000fca0000410000 */
[----:B------:R-:W-:-:S05]  /*bc20*/  FSEL R3, R3, RZ, P2 ;  /* 0x000000ff03037208 */ /* 0x000fca0001000000 */
[----:B------:R-:W-:-:S04]  /*bc30*/  FMUL.FTZ R3, R3, UR11 ;  /* 0x0000000b03037c20 */ /* 0x000fc80008410000 */
[-C--:B------:R-:W-:Y:S01]  /*bc40*/  FFMA.FTZ R130, R5, R3.reuse, R130 ;  /* 0x0000000305827223 */ /* 0x080fe20000010082 */
[----:B------:R-:W-:-:S05]  /*bc50*/  FMUL.FTZ R3, R102, R3 ;  /* 0x0000000366037220 */ /* 0x000fca0000410000 */
[----:B------:R-:W-:-:S04]  /*bc60*/  F2FP.BF16.F32.PACK_AB R3, RZ, R3 ;  /* 0x00000003ff03723e */ /* 0x000fc800000010ff */
[----:B0-----:R-:W-:-:S07]  /*bc70*/  PRMT R175, R3, 0x7610, R175 ;  /* 0x0000761003af7816 */ /* 0x001fce00000000af */
.L_x_10720:
[----:B------:R-:W-:Y:S05]  /*bc80*/  BSYNC.RECONVERGENT B2 ;  /* 0x0000000000027941 */ /* 0x000fea0003800200 */
.L_x_10719:
[-CC-:B------:R-:W-:Y:S01]  /*bc90*/  FFMA.FTZ R179, R231, R249.reuse, R8.reuse ;  /* 0x000000f9e7b37223 */ /* 0x180fe20000010008 */
[-CC-:B------:R-:W-:Y:S01]  /*bca0*/  FFMA.FTZ R5, R228, R249.reuse, R8.reuse ;  /* 0x000000f9e4057223 */ /* 0x180fe20000010008 */
[-CC-:B------:R-:W-:Y:S01]  /*bcb0*/  FFMA.FTZ R177, R230, R249.reuse, R8.reuse ;  /* 0x000000f9e6b17223 */ /* 0x180fe20000010008 */
[-CC-:B------:R-:W-:Y:S01]  /*bcc0*/  FFMA.FTZ R176, R229, R249.reuse, R8.reuse ;  /* 0x000000f9e5b07223 */ /* 0x180fe20000010008 */
[-CC-:B01----:R-:W-:Y:S01]  /*bcd0*/  FFMA.FTZ R7, R227, R249.reuse, R8.reuse ;  /* 0x000000f9e3077223 */ /* 0x183fe20000010008 */
        /* <DEDUP_REMOVED lines=37> */
.L_x_10706:
        /* <DEDUP_REMOVED lines=13> */
.L_x_10722:
[----:B------:R-:W-:Y:S05]  /*c000*/  BSYNC.RECONVERGENT B2 ;  /* 0x0000000000027941 */ /* 0x000fea0003800200 */
.L_x_10721:
        /* <DEDUP_REMOVED lines=14> */
.L_x_10724:
[----:B------:R-:W-:Y:S05]  /*c0f0*/  BSYNC.RECONVERGENT B2 ;  /* 0x0000000000027941 */ /* 0x000fea0003800200 */
.L_x_10723:
        /* <DEDUP_REMOVED lines=13> */
.L_x_10726:
[----:B------:R-:W-:Y:S05]  /*c1d0*/  BSYNC.RECONVERGENT B2 ;  /* 0x0000000000027941 */ /* 0x000fea0003800200 */
.L_x_10725:
        /* <DEDUP_REMOVED lines=14> */
.L_x_10728:
[----:B------:R-:W-:Y:S05]  /*c2c0*/  BSYNC.RECONVERGENT B2 ;  /* 0x0000000000027941 */ /* 0x000fea0003800200 */
.L_x_10727:
        /* <DEDUP_REMOVED lines=13> */
.L_x_10730:
[----:B------:R-:W-:Y:S05]  /*c3a0*/  BSYNC.RECONVERGENT B2 ;  /* 0x0000000000027941 */ /* 0x000fea0003800200 */
.L_x_10729:
        /* <DEDUP_REMOVED lines=14> */
.L_x_10732:
[----:B------:R-:W-:Y:S05]  /*c490*/  BSYNC.RECONVERGENT B2 ;  /* 0x0000000000027941 */ /* 0x000fea0003800200 */
.L_x_10731:
        /* <DEDUP_REMOVED lines=13> */
.L_x_10734:
[----:B------:R-:W-:Y:S05]  /*c570*/  BSYNC.RECONVERGENT B2 ;  /* 0x0000000000027941 */ /* 0x000fea0003800200 */
.L_x_10733:
[----:B------:R-:W-:Y:S01]  /*c580*/  ISETP.GT.AND P0, PT, R3, RZ, PT ;  /* 0x000000ff0300720c */ /* 0x000fe20003f04270 */
[----:B------:R-:W-:-:S04]  /*c590*/  FFMA.FTZ R3, R231, R249, R8 ;  /* 0x000000f9e7037223 */ /* 0x000fc80000010008 */
[----:B------:R-:W-:-:S04]  /*c5a0*/  FADD.FTZ R3, R186, -R3 ;  /* 0x80000003ba037221 */ /* 0x000fc80000010000 */
[----:B-----5:R-:W-:Y:S02]  /*c5b0*/  FMUL.FTZ R4, R4, R3 ;  /* 0x0000000304047220 */ /* 0x020fe40000410000 */
[----:B------:R-:W2:Y:S03]  /*c5c0*/  @P3 LDC R3, c[0x0][0x40c] ;  /* 0x00010300ff033b82 */ /* 0x000ea60000000800 */
[----:B------:R-:W-:-:S05]  /*c5d0*/  FSEL R4, R4, RZ, P0 ;  /* 0x000000ff04047208 */ /* 0x000fca0000000000 */
[----:B--2---:R-:W-:Y:S01]  /*c5e0*/  @P3 FMUL.FTZ R3, R4, R3 ;  /* 0x0000000304033220 */ /* 0x004fe20000410000 */
[----:B------:R-:W-:-:S04]  /*c5f0*/  @P3 PRMT R4, R171, 0x7632, R4 ;  /* 0x00007632ab043816 */ /* 0x000fc80000000004 */
[----:B------:R-:W-:-:S05]  /*c600*/  @P3 SHF.L.U32 R4, R4, 0x10, RZ ;  /* 0x0000001004043819 */ /* 0x000fca00000006ff */
[----:B------:R-:W-:Y:S01]  /*c610*/  @P3 FFMA.FTZ R131, R3, R4, R131 ;  /* 0x0000000403833223 */ /* 0x000fe20000010083 */
[----:B------:R-:W-:-:S05]  /*c620*/  @P3 FMUL.FTZ R3, R103, R3 ;  /* 0x0000000367033220 */ /* 0x000fca0000410000 */
[----:B------:R-:W-:-:S04]  /*c630*/  @P3 F2FP.BF16.F32.PACK_AB R3, RZ, R3 ;  /* 0x00000003ff03323e */ /* 0x000fc800000010ff */
[----:B0-----:R-:W-:-:S07]  /*c640*/  @P3 PRMT R175, R175, 0x5410, R3 ;  /* 0x00005410afaf3816 */ /* 0x001fce0000000003 */
.L_x_10705:
[----:B------:R-:W-:Y:S05]  /*c650*/  BSYNC.RECONVERGENT B1 ;  /* 0x0000000000017941 */ /* 0x000fea0003800200 */
.L_x_10702:
        /* <DEDUP_REMOVED lines=12> */
.L_x_10557:
[----:B------:R-:W-:Y:S05]  /*c720*/  BSYNC B0 ;  /* 0x0000000000007941 */ /* 0x000fea0003800000 */
.L_x_10556:
        /* <DEDUP_REMOVED lines=45> */
[----:B------:R-:W-:-:S05]  /*ca00*/  IMAD R252, R5, 0xa0, R252 ;  /* 0x000000a005fc7824 */ /* 0x000fca00078e02fc */
[-C--:B------:R-:W-:Y:S01]  /*ca10*/  LEA R252, R252, R3.reuse, 0x5 ;  /* 0x00000003fcfc7211 */ /* 0x080fe200078e28ff */
[----:B------:R-:W-:Y:S05]  /*ca20*/  WARPSYNC.ALL ;  /* 0x0000000000007948 */ /* 0x000fea0003800000 */
[----:B------:R-:W-:Y:S01]  /*ca30*/  LEA R0, R248, R3, 0x2 ;  /* 0x00000003f8007211 */ /* 0x000fe200078e10ff */
[----:B--2---:R-:W-:Y:S04]  /*ca40*/  STS.128 [R252+0x800], R20 ;  /* 0x00080014fc007388 */ /* 0x004fe80000000c00 */
[----:B----4-:R-:W-:Y:S04]  /*ca50*/  STS.128 [R252+0x400], R12 ;  /* 0x0004000cfc007388 */ /* 0x010fe80000000c00 */
[----:B-----5:R-:W-:Y:S04]  /*ca60*/  STS.128 [R252+0x10], R8 ;  /* 0x00001008fc007388 */ /* 0x020fe80000000c00 */
[----:B---3--:R-:W-:Y:S04]  /*ca70*/  STS.128 [R252], R244 ;  /* 0x000000f4fc007388 */ /* 0x008fe80000000c00 */
[----:B------:R-:W-:Y:S04]  /*ca80*/  STS.128 [R252+0x410], R16 ;  /* 0x00041010fc007388 */ /* 0x000fe80000000c00 */
[----:B------:R-:W-:Y:S04]  /*ca90*/  STS.128 [R252+0x810], R184 ;  /* 0x000810b8fc007388 */ /* 0x000fe80000000c00 */
[----:B------:R-:W-:Y:S04]  /*caa0*/  STS.128 [R252+0xc00], R168 ;  /* 0x000c00a8fc007388 */ /* 0x000fe80000000c00 */
[----:B------:R-:W-:Y:S04]  /*cab0*/  STS.128 [R252+0xc10], R172 ;  /* 0x000c10acfc007388 */ /* 0x000fe80000000c00 */
[----:B------:R-:W-:Y:S04]  /*cac0*/  STS.128 [R252+0x1000], R180 ;  /* 0x001000b4fc007388 */ /* 0x000fe80000000c00 */
[----:B------:R0:W-:Y:S01]  /*cad0*/  STS.128 [R252+0x1010], R176 ;  /* 0x001010b0fc007388 */ /* 0x0001e20000000c00 */
[----:B------:R-:W1:Y:S01]  /*cae0*/  LDCU.128 UR12, c[0x0][0x440] ;  /* 0x00008800ff0c77ac */ /* 0x000e620008000c00 */
[----:B------:R-:W-:Y:S06]  /*caf0*/  BAR.SYNC.DEFER_BLOCKING 0x0 ;  /* 0x0000000000007b1d */ /* 0x000fec0000010000 */
[----:B------:R-:W2:Y:S01]  /*cb00*/  LDCU.64 UR4, c[0x0][0x460] ;  /* 0x00008c00ff0477ac */ /* 0x000ea20008000a00 */
        /* <DEDUP_REMOVED lines=12> */
[----:B------:R-:W2:Y:S04]  /*cbd0*/  LDL.LU R168, [R1+0x8] ;  /* 0x0000080001a87983 */ /* 0x000ea80000300800 */
[----:B------:R-:W2:Y:S04]  /*cbe0*/  LDL.LU R169, [R1+0xc] ;  /* 0x00000c0001a97983 */ /* 0x000ea80000300800 */
[----:B------:R-:W2:Y:S04]  /*cbf0*/  LDL.LU R170, [R1+0x10] ;  /* 0x0000100001aa7983 */ /* 0x000ea80000300800 */
[----:B------:R-:W2:Y:S01]  /*cc00*/  LDL.LU R171, [R1+0x14] ;  /* 0x0000140001ab7983 */ /* 0x000ea20000300800 */
[----:B------:R-:W0:Y:S03]  /*cc10*/  S2UR UR16, SR_CTAID.X ;  /* 0x00000000001079c3 */ /* 0x000e260000002500 */
[----:B------:R-:W1:Y:S04]  /*cc20*/  LDS R2, [R0] ;  /* 0x0000000000027984 */ /* 0x000e680000000800 */
        /* <DEDUP_REMOVED lines=12> */
[----:B0-----:R-:W-:-:S03]  /*ccf0*/  FADD.FTZ R3, RZ, R3 ;  /* 0x00000003ff037221 */ /* 0x001fc60000010000 */
        /* <DEDUP_REMOVED lines=21> */
[----:B0-----:R-:W-:-:S03]  /*ce50*/  FADD.FTZ R8, RZ, R8 ;  /* 0x00000008ff087221 */ /* 0x001fc60000010000 */
        /* <DEDUP_REMOVED lines=39> */
[----:B0-----:R-:W-:Y:S01]  /*d0d0*/  FADD.FTZ R37, R6, R37 ;  /* 0x0000002506257221 */ /* 0x001fe20000010000 */
[----:B------:R-:W-:Y:S01]  /*d0e0*/  FADD.FTZ R17, R7, R36 ;  /* 0x0000002407117221 */ /* 0x000fe20000010000 */
        /* <DEDUP_REMOVED lines=10> */
[----:B---3--:R-:W-:Y:S04]  /*d190*/  STS.128 [R252+0x1010], R176 ;  /* 0x001010b0fc007388 */ /* 0x008fe80000000c00 */
[----:B----4-:R-:W-:Y:S04]  /*d1a0*/  STS.128 [R252+0x1000], R180 ;  /* 0x001000b4fc007388 */ /* 0x010fe80000000c00 */
[----:B-----5:R-:W-:Y:S04]  /*d1b0*/  STS.128 [R252+0xc10], R172 ;  /* 0x000c10acfc007388 */ /* 0x020fe80000000c00 */
[----:B--2---:R-:W-:Y:S01]  /*d1c0*/  STS.128 [R252+0xc00], R168 ;  /* 0x000c00a8fc007388 */ /* 0x004fe20000000c00 */
        /* <DEDUP_REMOVED lines=216> */
.L_x_10561:
[----:B------:R-:W-:Y:S01]  /*df50*/  HFMA2 R250, -RZ, RZ, 0, 5.9604644775390625e-08 ;  /* 0x00000001fffa7431 */ /* 0x000fe200000001ff */
[----:B------:R-:W-:Y:S01]  /*df60*/  BSSY B1, `(.L_x_10736) ;  /* 0x0000006000017945 */ /* 0x000fe20003800000 */
[----:B------:R-:W-:Y:S02]  /*df70*/  MOV R249, 0x1f ;  /* 0x0000001f00f97802 */ /* 0x000fe40000000f00 */
[----:B------:R-:W-:-:S07]  /*df80*/  MOV R248, 0xffffffff ;  /* 0xffffffff00f87802 */ /* 0x000fce0000000f00 */
[----:B-----5:R-:W-:Y:S05]  /*df90*/  WARPSYNC.COLLECTIVE R248, `(.L_x_10737) ;  /* 0x00000000f8087348 */ /* 0x020fea0003c00000 */
[----:B------:R0:W1:Y:S02]  /*dfa0*/  SHFL.BFLY P1, R252, R5, R250, R249 ;  /* 0x0c0000fa05fc7389 */ /* 0x00006400000200f9 */
[----:B01---5:R-:W-:Y:S05]  /*dfb0*/  ENDCOLLECTIVE ;  /* 0x000000000000791b */ /* 0x023fea0003800000 */
.L_x_10737:
[----:B------:R-:W-:Y:S05]  /*dfc0*/  BSYNC B1 ;  /* 0x0000000000017941 */ /* 0x000fea0003800000 */
.L_x_10736:
        /* <DEDUP_REMOVED lines=9> */
.L_x_10738:
[----:B------:R-:W-:Y:S01]  /*e060*/  HFMA2 R250, -RZ, RZ, 0, 1.1920928955078125e-07 ;  /* 0x00000002fffa7431 */ /* 0x000fe200000001ff */
[----:B------:R-:W-:-:S05]  /*e070*/  MOV R5, R252 ;  /* 0x000000fc00057202 */ /* 0x000fca0000000f00 */
[----:B------:R-:W-:Y:S01]  /*e080*/  FADD.FTZ R6, R5, R6 ;  /* 0x0000000605067221 */ /* 0x000fe20000010000 */
[----:B------:R-:W-:-:S07]  /*e090*/  MOV R5, R251 ;  /* 0x000000fb00057202 */ /* 0x000fce0000000f00 */
[----:B------:R-:W-:Y:S05]  /*e0a0*/  WARPSYNC.COLLECTIVE R248, `(.L_x_10739) ;  /* 0x00000000f8087348 */ /* 0x000fea0003c00000 */
[----:B------:R0:W1:Y:S02]  /*e0b0*/  SHFL.BFLY P1, R252, R5, R250, R249 ;  /* 0x0c0000fa05fc7389 */ /* 0x00006400000200f9 */
[----:B01----:R-:W-:Y:S05]  /*e0c0*/  ENDCOLLECTIVE ;  /* 0x000000000000791b */ /* 0x003fea0003800000 */
.L_x_10739:
[----:B------:R-:W-:-:S05]  /*e0d0*/  MOV R5, R252 ;  /* 0x000000fc00057202 */ /* 0x000fca0000000f00 */
[----:B------:R-:W-:Y:S01]  /*e0e0*/  FADD.FTZ R251, R251, R5 ;  /* 0x00000005fbfb7221 */ /* 0x000fe20000010000 */
[----:B------:R-:W-:-:S07]  /*e0f0*/  MOV R5, R6 ;  /* 0x0000000600057202 */ /* 0x000fce0000000f00 */
[----:B------:R-:W-:Y:S05]  /*e100*/  WARPSYNC.COLLECTIVE R248, `(.L_x_10740) ;  /* 0x00000000f8087348 */ /* 0x000fea0003c00000 */
[----:B------:R0:W1:Y:S02]  /*e110*/  SHFL.BFLY P1, R252, R5, R250, R249 ;  /* 0x0c0000fa05fc7389 */ /* 0x00006400000200f9 */
[----:B01----:R-:W-:Y:S05]  /*e120*/  ENDCOLLECTIVE ;  /* 0x000000000000791b */ /* 0x003fea0003800000 */
.L_x_10740:
[----:B------:R-:W-:Y:S01]  /*e130*/  HFMA2 R250, -RZ, RZ, 0, 2.384185791015625e-07 ;  /* 0x00000004fffa7431 */ /* 0x000fe200000001ff */
[----:B------:R-:W-:-:S05]  /*e140*/  MOV R5, R252 ;  /* 0x000000fc00057202 */ /* 0x000fca0000000f00 */
[----:B------:R-:W-:Y:S01]  /*e150*/  FADD.FTZ R6, R6, R5 ;  /* 0x0000000506067221 */ /* 0x000fe20000010000 */
[----:B------:R-:W-:-:S07]  /*e160*/  MOV R5, R251 ;  /* 0x000000fb00057202 */ /* 0x000fce0000000f00 */
[----:B------:R-:W-:Y:S05]  /*e170*/  WARPSYNC.COLLECTIVE R248, `(.L_x_10741) ;  /* 0x00000000f8087348 */ /* 0x000fea0003c00000 */
[----:B------:R0:W1:Y:S02]  /*e180*/  SHFL.BFLY P1, R252, R5, R250, R249 ;  /* 0x0c0000fa05fc7389 */ /* 0x00006400000200f9 */
[----:B01----:R-:W-:Y:S05]  /*e190*/  ENDCOLLECTIVE ;  /* 0x000000000000791b */ /* 0x003fea0003800000 */
.L_x_10741:
[----:B------:R-:W-:-:S05]  /*e1a0*/  MOV R5, R252 ;  /* 0x000000fc00057202 */ /* 0x000fca0000000f00 */
[----:B------:R-:W-:Y:S01]  /*e1b0*/  FADD.FTZ R251, R251, R5 ;  /* 0x00000005fbfb7221 */ /* 0x000fe20000010000 */
[----:B------:R-:W-:-:S07]  /*e1c0*/  MOV R5, R6 ;  /* 0x0000000600057202 */ /* 0x000fce0000000f00 */
[----:B------:R-:W-:Y:S05]  /*e1d0*/  WARPSYNC.COLLECTIVE R248, `(.L_x_10742) ;  /* 0x00000000f8087348 */ /* 0x000fea0003c00000 */
[----:B------:R0:W1:Y:S02]  /*e1e0*/  SHFL.BFLY P1, R252, R5, R250, R249 ;  /* 0x0c0000fa05fc7389 */ /* 0x00006400000200f9 */
[----:B01----:R-:W-:Y:S05]  /*e1f0*/  ENDCOLLECTIVE ;  /* 0x000000000000791b */ /* 0x003fea0003800000 */
.L_x_10742:
[----:B------:R-:W-:Y:S01]  /*e200*/  HFMA2 R250, -RZ, RZ, 0, 4.76837158203125e-07 ;  /* 0x00000008fffa7431 */ /* 0x000fe200000001ff */
[----:B------:R-:W-:-:S05]  /*e210*/  MOV R5, R252 ;  /* 0x000000fc00057202 */ /* 0x000fca0000000f00 */
[----:B------:R-:W-:Y:S01]  /*e220*/  FADD.FTZ R6, R6, R5 ;  /* 0x0000000506067221 */ /* 0x000fe20000010000 */
[----:B------:R-:W-:-:S07]  /*e230*/  MOV R5, R251 ;  /* 0x000000fb00057202 */ /* 0x000fce0000000f00 */
[----:B------:R-:W-:Y:S05]  /*e240*/  WARPSYNC.COLLECTIVE R248, `(.L_x_10743) ;  /* 0x00000000f8087348 */ /* 0x000fea0003c00000 */
[----:B------:R0:W1:Y:S02]  /*e250*/  SHFL.BFLY P1, R252, R5, R250, R249 ;  /* 0x0c0000fa05fc7389 */ /* 0x00006400000200f9 */
[----:B01----:R-:W-:Y:S05]  /*e260*/  ENDCOLLECTIVE ;  /* 0x000000000000791b */ /* 0x003fea0003800000 */
.L_x_10743:
[----:B------:R-:W-:-:S05]  /*e270*/  MOV R5, R252 ;  /* 0x000000fc00057202 */ /* 0x000fca0000000f00 */
[----:B------:R-:W-:Y:S01]  /*e280*/  FADD.FTZ R251, R251, R5 ;  /* 0x00000005fbfb7221 */ /* 0x000fe20000010000 */
[----:B------:R-:W-:-:S07]  /*e290*/  MOV R5, R6 ;  /* 0x0000000600057202 */ /* 0x000fce0000000f00 */
[----:B------:R-:W-:Y:S05]  /*e2a0*/  WARPSYNC.COLLECTIVE R248, `(.L_x_10744) ;  /* 0x00000000f8087348 */ /* 0x000fea0003c00000 */
[----:B------:R0:W1:Y:S02]  /*e2b0*/  SHFL.BFLY P1, R252, R5, R250, R249 ;  /* 0x0c0000fa05fc7389 */ /* 0x00006400000200f9 */
[----:B01----:R-:W-:Y:S05]  /*e2c0*/  ENDCOLLECTIVE ;  /* 0x000000000000791b */ /* 0x003fea0003800000 */
.L_x_10744:
[----:B------:R-:W-:Y:S01]  /*e2d0*/  HFMA2 R250, -RZ, RZ, 0, 9.5367431640625e-07 ;  /* 0x00000010fffa7431 */ /* 0x000fe200000001ff */
[----:B------:R-:W-:-:S05]  /*e2e0*/  MOV R5, R252 ;  /* 0x000000fc00057202 */ /* 0x000fca0000000f00 */
[----:B------:R-:W-:Y:S01]  /*e2f0*/  FADD.FTZ R6, R6, R5 ;  /* 0x0000000506067221 */ /* 0x000fe20000010000 */
[----:B------:R-:W-:-:S07]  /*e300*/  MOV R5, R251 ;  /* 0x000000fb00057202 */ /* 0x000fce0000000f00 */
[----:B------:R-:W-:Y:S05]  /*e310*/  WARPSYNC.COLLECTIVE R248, `(.L_x_10745) ;  /* 0x00000000f8087348 */ /* 0x000fea0003c00000 */
[----:B------:R0:W1:Y:S02]  /*e320*/  SHFL.BFLY P1, R252, R5, R250, R249 ;  /* 0x0c0000fa05fc7389 */ /* 0x00006400000200f9 */
[----:B01----:R-:W-:Y:S05]  /*e330*/  ENDCOLLECTIVE ;  /* 0x000000000000791b */ /* 0x003fea0003800000 */
.L_x_10745:
[----:B------:R-:W-:Y:S01]  /*e340*/  MOV R5, R6 ;  /* 0x0000000600057202 */ /* 0x000fe20000000f00 */
[----:B------:R0:W-:Y:S06]  /*e350*/  STL [R1], R252 ;  /* 0x000000fc01007387 */ /* 0x0001ec0000100800 */
[----:B0-----:R-:W-:Y:S05]  /*e360*/  WARPSYNC.COLLECTIVE R248, `(.L_x_10746) ;  /* 0x00000000f8087348 */ /* 0x001fea0003c00000 */
[----:B0-----:R0:W1:Y:S02]  /*e370*/  SHFL.BFLY P1, R252, R5, R250, R249 ;  /* 0x0c0000fa05fc7389 */ /* 0x00106400000200f9 */
[----:B01----:R-:W-:Y:S05]  /*e380*/  ENDCOLLECTIVE ;  /* 0x000000000000791b */ /* 0x003fea0003800000 */
.L_x_10746:
[----:B------:R-:W-:Y:S01]  /*e390*/  MOV R5, R252 ;  /* 0x000000fc00057202 */ /* 0x000fe20000000f00 */
[----:B------:R-:W-:Y:S06]  /*e3a0*/  BRA `(.L_x_10747) ;  /* 0xffffff4c00e47947 */ /* 0x000fec000383ffff */
.L_x_10748:
        /* <DEDUP_REMOVED lines=13> */
.L_x_25439:


//--------------------- .text._ZN10layer_norm13ln_bwd_kernelINS_13Kernel_traitsIf13__nv_bfloat16fS2_fjLj1280ELj1ELj4ELj1ELj16ENS_18Kernel_traits_baseILj1280EfS2_fS2_fjLj128EEEEELb1ELb0ELb0ELb0EEEvNS_9BwdParamsE --------------------------
	.section	.text._ZN10layer_norm13ln_bwd_kernelINS_13Kernel_traitsIf13__nv_bfloat16fS2_fjLj1280ELj1ELj4ELj1ELj16ENS_18Kernel_traits_baseILj1280EfS2_fS2_fjLj128EEEEELb1ELb0ELb0ELb0EEEvNS_9BwdParamsE,"ax",@progbits
	.align	128
        .global         _ZN10layer_norm13ln_bwd_kernelINS_13Kernel_traitsIf13__nv_bfloat16fS2_fjLj1280ELj1ELj4ELj1ELj16ENS_18Kernel_traits_baseILj1280EfS2_fS2_fjLj128EEEEELb1ELb0ELb0ELb0EEEvNS_9BwdParamsE
        .type           _ZN10layer_norm13ln_bwd_kernelINS_13Kernel_traitsIf13__nv_bfloat16fS2_fjLj1280ELj1ELj4ELj1ELj16ENS_18Kernel_traits_baseILj1280EfS2_fS2_fjLj128EEEEELb1ELb0ELb0ELb0EEEvNS_9BwdParamsE,@function
        .size           _ZN10layer_norm13ln_bwd_kernelINS_13Kernel_traitsIf13__nv_bfloat16fS2_fjLj1280ELj1ELj4ELj1ELj16ENS_18Kernel_traits_baseILj1280EfS2_fS2_fjLj128EEEEELb1ELb0ELb0ELb0EEEvNS_9BwdParamsE,(.L_x_25440 - _ZN10layer_norm13ln_bwd_kernelINS_13Kernel_traitsIf13__nv_bfloat16fS2_fjLj1280ELj1ELj4ELj1ELj16ENS_18Kernel_traits_baseILj1280EfS2_fS2_fjLj128EEEEELb1ELb0ELb0ELb0EEEvNS_9BwdParamsE)
        .other          _ZN10layer_norm13ln_bwd_kernelINS_13Kernel_traitsIf13__nv_bfloat16fS2_fjLj1280ELj1ELj4ELj1ELj16ENS_18Kernel_traits_baseILj1280EfS2_fS2_fjLj128EEEEELb1ELb0ELb0ELb0EEEvNS_9BwdParamsE,@"STO_CUDA_ENTRY STV_DEFAULT"
_ZN10layer_norm13ln_bwd_kernelINS_13Kernel_traitsIf13__nv_bfloat16fS2_fjLj1280ELj1ELj4ELj1ELj16ENS_18Kernel_traits_baseILj1280EfS2_fS2_fjLj128EEEEELb1ELb0ELb0ELb0EEEvNS_9BwdParamsE:
.text._ZN10layer_norm13ln_bwd_kernelINS_13Kernel_traitsIf13__nv_bfloat16fS2_fjLj1280ELj1ELj4ELj1ELj16ENS_18Kernel_traits_baseILj1280EfS2_fS2_fjLj128EEEEELb1ELb0ELb0ELb0EEEvNS_9BwdParamsE:
        /* <DEDUP_REMOVED lines=29> */
[----:B------:R-:W-:Y:S01]  /*01d0*/  LOP3.LUT R0, R6, 0x1f, RZ, 0x3c, !PT ;  /* 0x0000001f06007812 */ /* 0x000fe200078e3cff */
[----:B------:R0:W-:Y:S01]  /*01e0*/  STL [R1+0x70], R6 ;  /* 0x0000700601007387 */ /* 0x0001e20000100800 */
        /* <DEDUP_REMOVED lines=8> */
[----:B------:R-:W1:Y:S08]  /*0270*/  @P0 LDC.64 R2, c[0x0][0x3d0] ;  /* 0x0000f400ff020b82 */ /* 0x000e700000000a00 */
[----:B------:R-:W0:Y:S08]  /*0280*/  @P1 LDC.64 R4, c[0x0][0x3d0] ;  /* 0x0000f400ff041b82 */ /* 0x000e300000000a00 */
[----:B------:R-:W4:Y:S08]  /*0290*/  @P2 LDC.64 R8, c[0x0][0x3d0] ;  /* 0x0000f400ff082b82 */ /* 0x000f300000000a00 */
[----:B------:R-:W4:Y:S01]  /*02a0*/  @P3 LDC.64 R10, c[0x0][0x3d0] ;  /* 0x0000f400ff0a3b82 */ /* 0x000f220000000a00 */
[C---:B-1----:R-:W-:Y:S01]  /*02b0*/  @P0 IMAD.WIDE.U32 R2, R15.reuse, 0x20, R2 ;  /* 0x000000200f020825 */ /* 0x042fe200078e0002 */
[----:B------:R-:W-:-:S05]  /*02c0*/  @P0 LOP3.LUT R15, R15, 0x20, RZ, 0xfc, !PT ;  /* 0x000000200f0f0812 */ /* 0x000fca00078efcff */
[C---:B0-----:R-:W-:Y:S01]  /*02d0*/  @P1 IMAD.WIDE.U32 R6, R15.reuse, 0x20, R4 ;  /* 0x000000200f061825 */ /* 0x041fe200078e0004 */
[----:B------:R-:W-:Y:S01]  /*02e0*/  @P1 IADD3 R15, PT, PT, R15, 0x20, RZ ;  /* 0x000000200f0f1810 */ /* 0x000fe20007ffe0ff */
[----:B------:R-:W0:Y:S04]  /*02f0*/  @P4 LDC.64 R12, c[0x0][0x3d0] ;  /* 0x0000f400ff0c4b82 */ /* 0x000e280000000a00 */
[C---:B----4-:R-:W-:Y:S01]  /*0300*/  @P2 IMAD.WIDE.U32 R8, R15.reuse, 0x20, R8 ;  /* 0x000000200f082825 */ /* 0x050fe200078e0008 */
[----:B------:R-:W-:-:S05]  /*0310*/  @P2 IADD3 R15, PT, PT, R15, 0x20, RZ ;  /* 0x000000200f0f2810 */ /* 0x000fca0007ffe0ff */
        /* <DEDUP_REMOVED lines=72> */
[----:B------:R-:W-:-:S13]  /*07a0*/  ISETP.GE.AND P0, PT, R238, UR5, PT ;  /* 0x00000005ee007c0c */ /* 0x000fda000bf06270 */
[----:B-1----:R-:W-:Y:S05]  /*07b0*/  @P0 BRA `(.L_x_10750) ;  /* 0x0000007800a00947 */ /* 0x002fea0003800000 */
        /* <DEDUP_REMOVED lines=43> */
.L_x_10800:
[----:B------:R-:W0:Y:S02]  /*0a70*/  @P5 LDC.64 R160, c[0x0][0x3e0] ;  /* 0x0000f800ffa05b82 */ /* 0x000e240000000a00 */
[----:B0-----:R-:W-:-:S05]  /*0a80*/  @P5 IMAD.WIDE R160, R238, 0x2, R160 ;  /* 0x00000002eea05825 */ /* 0x001fca00078e02a0 */
[----:B------:R0:W2:Y:S02]  /*0a90*/  @P5 LDG.E.U16 R2, desc[UR6][R160.64] ;  /* 0x00000006a0025981 */ /* 0x0000a4000c1e1500 */
[----:B0-----:R-:W0:Y:S02]  /*0aa0*/  LDC.64 R160, c[0x0][0x3c0] ;  /* 0x0000f000ffa07b82 */ /* 0x001e240000000a00 */
[----:B0-----:R-:W-:-:S05]  /*0ab0*/  IMAD.WIDE R160, R238, 0x4, R160 ;  /* 0x00000004eea07825 */ /* 0x001fca00078e02a0 */
[----:B------:R0:W3:Y:S01]  /*0ac0*/  LDG.E R162, desc[UR6][R160.64] ;  /* 0x00000006a0a27981 */ /* 0x0000e2000c1e1900 */
[----:B------:R-:W1:Y:S01]  /*0ad0*/  S2R R163, SR_TID.X ;  /* 0x0000000000a37919 */ /* 0x000e620000002100 */
[----:B0-----:R-:W0:Y:S01]  /*0ae0*/  LDC.64 R160, c[0x0][0x3c8] ;  /* 0x0000f200ffa07b82 */ /* 0x001e220000000a00 */
[----:B------:R-:W-:Y:S01]  /*0af0*/  MOV R252, UR15 ;  /* 0x0000000f00fc7c02 */ /* 0x000fe20008000f00 */
[----:B------:R-:W-:Y:S01]  /*0b00*/  HFMA2 R176, -RZ, RZ, 1.875, 0 ;  /* 0x3f800000ffb07431 */ /* 0x000fe200000001ff */
        /* <DEDUP_REMOVED lines=8> */
[----:B------:R-:W-:Y:S02]  /*0b90*/  ISETP.GE.U32.AND P1, PT, R239, 0x80, PT ;  /* 0x00000080ef00780c */ /* 0x000fe40003f26070 */
[----:B-1----:R-:W-:-:S02]  /*0ba0*/  LOP3.LUT R161, R163, 0x1f, RZ, 0xc0, !PT ;  /* 0x0000001fa3a17812 */ /* 0x002fc400078ec0ff */
[----:B------:R-:W-:-:S03]  /*0bb0*/  MOV R212, RZ ;  /* 0x000000ff00d47202 */ /* 0x000fc60000000f00 */
[----:B------:R0:W-:Y:S01]  /*0bc0*/  STL [R1+0x70], R161 ;  /* 0x000070a101007387 */ /* 0x0001e20000100800 */
[----:B--2---:R-:W-:Y:S01]  /*0bd0*/  @P5 SHF.L.U32 R176, R2, 0x10, RZ ;  /* 0x0000001002b05819 */ /* 0x004fe200000006ff */
[----:B------:R-:W-:-:S05]  /*0be0*/  IMAD R2, R238, R252, RZ ;  /* 0x000000fcee027224 */ /* 0x000fca00078e02ff */
[----:B------:R-:W-:-:S04]  /*0bf0*/  SHF.R.S32.HI R160, RZ, 0x1f, R2 ;  /* 0x0000001fffa07819 */ /* 0x000fc80000011402 */
[----:B------:R-:W-:-:S04]  /*0c00*/  LEA.HI R2, R160, R2, RZ, 0x3 ;  /* 0x00000002a0027211 */ /* 0x000fc800078f18ff */
[----:B------:R-:W-:-:S04]  /*0c10*/  LEA.HI.SX32 R2, R2, R161, 0x1d ;  /* 0x000000a102027211 */ /* 0x000fc800078feaff */
[----:B------:R-:W-:Y:S02]  /*0c20*/  MOV R210, R2 ;  /* 0x0000000200d27202 */ /* 0x000fe40000000f00 */
[----:B---3--:R-:W-:Y:S01]  /*0c30*/  FSEL R204, R162, RZ, !P0 ;  /* 0x000000ffa2cc7208 */ /* 0x008fe20004000000 */
[----:B0-----:R-:W-:Y:S06]  /*0c40*/  @!P4 BRA `(.L_x_10752) ;  /* 0x000000040074c947 */ /* 0x001fec0003800000 */
[----:B------:R-:W0:Y:S01]  /*0c50*/  LDC.64 R26, c[0x0][0x3a8] ;  /* 0x0000ea00ff1a7b82 */ /* 0x000e220000000a00 */
[----:B------:R-:W2:Y:S04]  /*0c60*/  LDL R194, [R1+0x60] ;  /* 0x0000600001c27983 */ /* 0x000ea80000100800 */
[----:B------:R-:W3:Y:S03]  /*0c70*/  LDL R234, [R1+0x50] ;  /* 0x0000500001ea7983 */ /* 0x000ee60000100800 */
[----:B------:R-:W1:Y:S01]  /*0c80*/  LDC.64 R164, c[0x0][0x428] ;  /* 0x00010a00ffa47b82 */ /* 0x000e620000000a00 */
[----:B------:R-:W-:Y:S01]  /*0c90*/  ISETP.NE.U32.AND P0, PT, RZ, UR10, PT ;  /* 0x0000000aff007c0c */ /* 0x000fe2000bf05070 */
[----:B------:R-:W4:Y:S03]  /*0ca0*/  LDL R236, [R1+0x68] ;  /* 0x0000680001ec7983 */ /* 0x000f260000100800 */
[----:B------:R-:W-:Y:S01]  /*0cb0*/  ISETP.NE.AND.EX P0, PT, RZ, UR11, PT, P0 ;  /* 0x0000000bff007c0c */ /* 0x000fe2000bf05300 */
        /* <DEDUP_REMOVED lines=9> */
[----:B------:R-:W4:Y:S04]  /*0d50*/  LDG.E.128 R164, desc[UR6][R164.64] ;  /* 0x00000006a4a47981 */ /* 0x000f28000c1e1d00 */
[----:B------:R-:W4:Y:S01]  /*0d60*/  LDL R231, [R1+0x5c] ;  /* 0x00005c0001e77983 */ /* 0x000f220000100800 */
[----:B0-----:R-:W0:Y:S02]  /*0d70*/  @P0 LDC.64 R26, c[0x0][0x438] ;  /* 0x00010e00ff1a0b82 */ /* 0x001e240000000a00 */
[----:B0-----:R-:W-:-:S05]  /*0d80*/  @P0 IMAD.WIDE.U32 R26, R2, 0x20, R26 ;  /* 0x00000020021a0825 */ /* 0x001fca00078e001a */
[----:B------:R-:W5:Y:S04]  /*0d90*/  @P0 LDG.E.128 R60, desc[UR6][R26.64] ;  /* 0x000000061a3c0981 */ /* 0x000f68000c1e1d00 */
[----:B------:R0:W5:Y:S02]  /*0da0*/  @P0 LDG.E.128 R56, desc[UR6][R26.64+0x10] ;  /* 0x000010061a380981 */ /* 0x000164000c1e1d00 */
[----:B0-----:R-:W-:-:S06]  /*0db0*/  IMAD.WIDE.U32 R26, R2, 0x8, R184 ;  /* 0x00000008021a7825 */ /* 0x001fcc00078e00b8 */
[----:B------:R-:W5:Y:S01]  /*0dc0*/  LDG.E.64 R26, desc[UR6][R26.64] ;  /* 0x000000061a1a7981 */ /* 0x000f62000c1e1b00 */
[----:B------:R-:W-:Y:S01]  /*0dd0*/  IADD3 R210, PT, PT, R2, 0x20, RZ ;  /* 0x0000002002d27810 */ /* 0x000fe20007ffe0ff */
[C---:B--2---:R-:W-:Y:S01]  /*0de0*/  FADD.FTZ R186, -R204.reuse, R162 ;  /* 0x000000a2ccba7221 */ /* 0x044fe20000010100 */
[C---:B------:R-:W-:Y:S01]  /*0df0*/  FADD.FTZ R0, -R204.reuse, R160 ;  /* 0x000000a0cc007221 */ /* 0x040fe20000010100 */
[C---:B------:R-:W-:Y:S01]  /*0e00*/  FADD.FTZ R187, -R204.reuse, R163 ;  /* 0x000000a3ccbb7221 */ /* 0x040fe20000010100 */
[----:B---3--:R-:W-:Y:S01]  /*0e10*/  FADD.FTZ R168, -R204, R168 ;  /* 0x000000a8cca87221 */ /* 0x008fe20000010100 */
[----:B-----5:R-:W-:Y:S01]  /*0e20*/  FMUL.FTZ R188, R25, R186 ;  /* 0x000000ba19bc7220 */ /* 0x020fe20000410000 */
[C---:B----4-:R-:W-:Y:S02]  /*0e30*/  PRMT R183, R164.reuse, 0x7632, R183 ;  /* 0x00007632a4b77816 */ /* 0x050fe400000000b7 */
[----:B------:R-:W-:Y:S01]  /*0e40*/  SHF.L.U32 R184, R164, 0x10, RZ ;  /* 0x00000010a4b87819 */ /* 0x000fe200000006ff */
[----:B------:R-:W-:Y:S01]  /*0e50*/  FADD.FTZ R160, -R204, R169 ;  /* 0x000000a9cca07221 */ /* 0x000fe20000010100 */
[----:B------:R-:W-:Y:S01]  /*0e60*/  PRMT R164, R165, 0x7632, R164 ;  /* 0x00007632a5a47816 */ /* 0x000fe200000000a4 */
[----:B------:R-:W-:Y:S01]  /*0e70*/  FMUL.FTZ R186, R25, R168 ;  /* 0x000000a819ba7220 */ /* 0x000fe20000410000 */
[----:B------:R-:W-:-:S02]  /*0e80*/  SHF.L.U32 R163, R166, 0x10, RZ ;  /* 0x00000010a6a37819 */ /* 0x000fc400000006ff */
[----:B------:R-:W-:Y:S02]  /*0e90*/  SHF.L.U32 R165, R165, 0x10, RZ ;  /* 0x00000010a5a57819 */ /* 0x000fe400000006ff */
[----:B------:R-:W-:Y:S01]  /*0ea0*/  PRMT R162, R166, 0x7632, R162 ;  /* 0x00007632a6a27816 */ /* 0x000fe200000000a2 */
        /* <DEDUP_REMOVED lines=13> */
[----:B------:R-:W-:Y:S01]  /*0f80*/  FMUL.FTZ R237, R237, R169 ;  /* 0x000000a9eded7220 */ /* 0x000fe20000410000 */
[----:B------:R-:W-:Y:S01]  /*0f90*/  FADD.FTZ R165, RZ, R194 ;  /* 0x000000c2ffa57221 */ /* 0x000fe20000010000 */
[----:B------:R-:W-:Y:S01]  /*0fa0*/  FFMA.FTZ R166, R0, R194, RZ ;  /* 0x000000c200a67223 */ /* 0x000fe200000100ff */
[----:B------:R-:W-:-:S02]  /*0fb0*/  SHF.L.U32 R164, R164, 0x10, RZ ;  /* 0x00000010a4a47819 */ /* 0x000fc400000006ff */
        /* <DEDUP_REMOVED lines=11> */
[----:B------:R-:W-:Y:S01]  /*1070*/  FADD.FTZ R97, R97, R162 ;  /* 0x000000a261617221 */ /* 0x000fe20000010000 */
[-C--:B------:R-:W-:Y:S01]  /*1080*/  FFMA.FTZ R137, R185, R162.reuse, R137 ;  /* 0x000000a2b9897223 */ /* 0x080fe20000010089 */
[----:B------:R-:W-:Y:S01]  /*1090*/  FMUL.FTZ R233, R233, R162 ;  /* 0x000000a2e9e97220 */ /* 0x000fe20000410000 */
[----:B------:R-:W-:Y:S01]  /*10a0*/  FADD.FTZ R170, -R204, R170 ;  /* 0x000000aaccaa7221 */ /* 0x000fe20000010100 */
        /* <DEDUP_REMOVED lines=19> */
[----:B------:R-:W-:Y:S01]  /*11e0*/  FADD.FTZ R99, R99, R163 ;  /* 0x000000a363637221 */ /* 0x000fe20000010000 */
[C---:B------:R-:W-:Y:S01]  /*11f0*/  FFMA.FTZ R139, R183.reuse, R163, R139 ;  /* 0x000000a3b78b7223 */ /* 0x040fe2000001008b */
[----:B------:R-:W-:Y:S01]  /*1200*/  FADD.FTZ R212, R160, R231 ;  /* 0x000000e7a0d47221 */ /* 0x000fe20000010000 */
[----:B------:R-:W-:-:S07]  /*1210*/  FFMA.FTZ R211, R183, R231, R162 ;  /* 0x000000e7b7d37223 */ /* 0x000fce00000100a2 */
.L_x_10752:
[----:B------:R-:W-:Y:S05]  /*1220*/  BSYNC.RECONVERGENT B1 ;  /* 0x0000000000017941 */ /* 0x000fea0003800200 */
.L_x_10751:
        /* <DEDUP_REMOVED lines=12> */
[----:B0-----:R-:W-:-:S05]  /*12f0*/  IMAD.WIDE.U32 R28, R210, 0x20, R28 ;  /* 0x00000020d21c7825 */ /* 0x001fca00078e001c */
        /* <DEDUP_REMOVED lines=12> */
[----:B-----5:R-:W-:Y:S02]  /*13c0*/  FMUL.FTZ R182, R25, R168 ;  /* 0x000000a819b67220 */ /* 0x020fe40000410000 */
[----:B------:R-:W2:Y:S01]  /*13d0*/  LDL R168, [R1+0x38] ;  /* 0x0000380001a87983 */ /* 0x000ea20000100800 */
[C---:B----4-:R-:W-:Y:S02]  /*13e0*/  PRMT R170, R160.reuse, 0x7632, R170 ;  /* 0x00007632a0aa7816 */ /* 0x050fe400000000aa */
[----:B------:R-:W-:Y:S01]  /*13f0*/  SHF.L.U32 R169, R160, 0x10, RZ ;  /* 0x00000010a0a97819 */ /* 0x000fe200000006ff */
[C---:B---3--:R-:W-:Y:S02]  /*1400*/  FADD.FTZ R160, -R204.reuse, R167 ;  /* 0x000000a7cca07221 */ /* 0x048fe40000010100 */
[----:B------:R-:W3:Y:S01]  /*1410*/  LDL R167, [R1+0x3c] ;  /* 0x00003c0001a77983 */ /* 0x000ee20000100800 */
[C---:B------:R-:W-:Y:S01]  /*1420*/  FADD.FTZ R19, -R204.reuse, R21 ;  /* 0x00000015cc137221 */ /* 0x040fe20000010100 */
[C---:B------:R-:W-:Y:S01]  /*1430*/  FADD.FTZ R20, -R204.reuse, R22 ;  /* 0x00000016cc147221 */ /* 0x040fe20000010100 */
[C---:B------:R-:W-:Y:S01]  /*1440*/  FADD.FTZ R21, -R204.reuse, R23 ;  /* 0x00000017cc157221 */ /* 0x040fe20000010100 */
[----:B------:R-:W-:Y:S01]  /*1450*/  PRMT R224, R163, 0x7632, R224 ;  /* 0x00007632a3e07816 */ /* 0x000fe200000000e0 */
[----:B------:R-:W-:Y:S01]  /*1460*/  FMUL.FTZ R181, R25, R19 ;  /* 0x0000001319b57220 */ /* 0x000fe20000410000 */
[----:B------:R-:W-:Y:S01]  /*1470*/  SHF.L.U32 R23, R163, 0x10, RZ ;  /* 0x00000010a3177819 */ /* 0x000fe200000006ff */
[C---:B------:R-:W-:Y:S01]  /*1480*/  FADD.FTZ R163, -R204.reuse, R164 ;  /* 0x000000a4cca37221 */ /* 0x040fe20000010100 */
[C---:B------:R-:W-:Y:S01]  /*1490*/  SHF.L.U32 R22, R161.reuse, 0x10, RZ ;  /* 0x00000010a1167819 */ /* 0x040fe200000006ff */
[----:B------:R-:W-:Y:S01]  /*14a0*/  FADD.FTZ R24, -R204, R165 ;  /* 0x000000a5cc187221 */ /* 0x000fe20000010100 */
[----:B------:R-:W-:Y:S01]  /*14b0*/  PRMT R171, R161, 0x7632, R171 ;  /* 0x00007632a1ab7816 */ /* 0x000fe200000000ab */
[C---:B------:R-:W-:Y:S01]  /*14c0*/  FMUL.FTZ R19, R25.reuse, R20 ;  /* 0x0000001419137220 */ /* 0x040fe20000410000 */
[----:B------:R-:W-:Y:S01]  /*14d0*/  PRMT R223, R162, 0x7632, R223 ;  /* 0x00007632a2df7816 */ /* 0x000fe200000000df */
[----:B------:R-:W-:Y:S01]  /*14e0*/  FADD.FTZ R161, -R204, R166 ;  /* 0x000000a6cca17221 */ /* 0x000fe20000010100 */
[----:B------:R-:W-:Y:S01]  /*14f0*/  SHF.L.U32 R165, R170, 0x10, RZ ;  /* 0x00000010aaa57819 */ /* 0x000fe200000006ff */
[C---:B------:R-:W-:Y:S01]  /*1500*/  FMUL.FTZ R20, R25.reuse, R21 ;  /* 0x0000001519147220 */ /* 0x040fe20000410000 */
[----:B------:R-:W-:Y:S01]  /*1510*/  SHF.L.U32 R162, R162, 0x10, RZ ;  /* 0x00000010a2a27819 */ /* 0x000fe200000006ff */
[----:B------:R-:W-:Y:S01]  /*1520*/  FMUL.FTZ R230, R230, R169 ;  /* 0x000000a9e6e67220 */ /* 0x000fe20000410000 */
[----:B------:R-:W-:Y:S01]  /*1530*/  FMUL.FTZ R21, R25, R163 ;  /* 0x000000a319157220 */ /* 0x000fe20000410000 */
[----:B------:R-:W-:Y:S01]  /*1540*/  FADD.FTZ R94, R94, R22 ;  /* 0x000000165e5e7221 */ /* 0x000fe20000010000 */
[-C--:B------:R-:W-:Y:S01]  /*1550*/  FFMA.FTZ R134, R19, R22.reuse, R134 ;  /* 0x0000001613867223 */ /* 0x080fe20000010086 */
[----:B------:R-:W-:Y:S01]  /*1560*/  FMUL.FTZ R228, R228, R22 ;  /* 0x00000016e4e47220 */ /* 0x000fe20000410000 */
[----:B------:R-:W-:Y:S01]  /*1570*/  FMUL.FTZ R22, R25, R161 ;  /* 0x000000a119167220 */ /* 0x000fe20000410000 */
[----:B------:R-:W-:Y:S01]  /*1580*/  FADD.FTZ R161, R212, R230 ;  /* 0x000000e6d4a17221 */ /* 0x000fe20000010000 */
[----:B------:R-:W-:Y:S01]  /*1590*/  FMUL.FTZ R229, R229, R165 ;  /* 0x000000a5e5e57220 */ /* 0x000fe20000410000 */
[----:B------:R-:W-:Y:S01]  /*15a0*/  FADD.FTZ R88, R88, R162 ;  /* 0x000000a258587221 */ /* 0x000fe20000010000 */
[-C--:B------:R-:W-:Y:S01]  /*15b0*/  FFMA.FTZ R128, R21, R162.reuse, R128 ;  /* 0x000000a215807223 */ /* 0x080fe20000010080 */
[----:B------:R-:W-:Y:S01]  /*15c0*/  FMUL.FTZ R226, R226, R162 ;  /* 0x000000a2e2e27220 */ /* 0x000fe20000410000 */
[----:B------:R-:W-:Y:S01]  /*15d0*/  FFMA.FTZ R166, R182, R230, R211 ;  /* 0x000000e6b6a67223 */ /* 0x000fe200000100d3 */
[----:B------:R-:W-:Y:S01]  /*15e0*/  SHF.L.U32 R162, R224, 0x10, RZ ;  /* 0x00000010e0a27819 */ /* 0x000fe200000006ff */
[----:B------:R-:W-:Y:S01]  /*15f0*/  FADD.FTZ R90, R90, R23 ;  /* 0x000000175a5a7221 */ /* 0x000fe20000010000 */
[----:B------:R-:W-:Y:S01]  /*1600*/  SHF.L.U32 R164, R171, 0x10, RZ ;  /* 0x00000010aba47819 */ /* 0x000fe200000006ff */
[----:B------:R-:W-:Y:S01]  /*1610*/  FFMA.FTZ R130, R22, R23, R130 ;  /* 0x0000001716827223 */ /* 0x000fe20000010082 */
[----:B------:R-:W-:-:S03]  /*1620*/  SHF.L.U32 R163, R223, 0x10, RZ ;  /* 0x00000010dfa37819 */ /* 0x000fc600000006ff */
[-C--:B------:R-:W-:Y:S01]  /*1630*/  FFMA.FTZ R135, R20, R164.reuse, R135 ;  /* 0x000000a414877223 */ /* 0x080fe20000010087 */
[----:B------:R-:W-:Y:S01]  /*1640*/  FADD.FTZ R95, R95, R164 ;  /* 0x000000a45f5f7221 */ /* 0x000fe20000010000 */
[----:B------:R-:W-:Y:S01]  /*1650*/  FMUL.FTZ R227, R227, R164 ;  /* 0x000000a4e3e37220 */ /* 0x000fe20000410000 */
[----:B------:R-:W-:Y:S01]  /*1660*/  FADD.FTZ R89, R89, R163 ;  /* 0x000000a359597221 */ /* 0x000fe20000010000 */
[----:B------:R-:W-:Y:S01]  /*1670*/  FMUL.FTZ R225, R225, R163 ;  /* 0x000000a3e1e17220 */ /* 0x000fe20000410000 */
[----:B------:R-:W-:Y:S01]  /*1680*/  FADD.FTZ R92, R92, R169 ;  /* 0x000000a95c5c7221 */ /* 0x000fe20000010000 */
[----:B------:R-:W-:Y:S01]  /*1690*/  FFMA.FTZ R132, R182, R169, R132 ;  /* 0x000000a9b6847223 */ /* 0x000fe20000010084 */
[----:B------:R-:W-:Y:S01]  /*16a0*/  FFMA.FTZ R133, R181, R165, R133 ;  /* 0x000000a5b5857223 */ /* 0x000fe20000010085 */
[----:B------:R-:W-:Y:S01]  /*16b0*/  FADD.FTZ R93, R93, R165 ;  /* 0x000000a55d5d7221 */ /* 0x000fe20000010000 */
[----:B------:R-:W-:Y:S01]  /*16c0*/  FADD.FTZ R91, R91, R162 ;  /* 0x000000a25b5b7221 */ /* 0x000fe20000010000 */
[----:B------:R-:W-:Y:S01]  /*16d0*/  IADD3 R210, PT, PT, R210, 0x20, RZ ;  /* 0x00000020d2d27810 */ /* 0x000fe20007ffe0ff */
[----:B--2---:R-:W-:Y:S01]  /*16e0*/  FMUL.FTZ R224, R168, R23 ;  /* 0x00000017a8e07220 */ /* 0x004fe20000410000 */
        /* <DEDUP_REMOVED lines=9> */
[----:B------:R-:W-:-:S03]  /*1780*/  FFMA.FTZ R161, R21, R226, R161 ;  /* 0x000000e215a17223 */ /* 0x000fc600000100a1 */
[----:B------:R-:W-:Y:S01]  /*1790*/  FADD.FTZ R163, R163, R225 ;  /* 0x000000e1a3a37221 */ /* 0x000fe20000010000 */
[----:B------:R-:W-:Y:S01]  /*17a0*/  FFMA.FTZ R161, R23, R225, R161 ;  /* 0x000000e117a17223 */ /* 0x000fe200000100a1 */
[----:B------:R-:W-:Y:S01]  /*17b0*/  FMUL.FTZ R24, R25, R160 ;  /* 0x000000a019187220 */ /* 0x000fe20000410000 */
[----:B---3--:R-:W-:Y:S01]  /*17c0*/  FMUL.FTZ R223, R167, R162 ;  /* 0x000000a2a7df7220 */ /* 0x008fe20000410000 */
[----:B------:R-:W-:Y:S01]  /*17d0*/  FADD.FTZ R163, R163, R224 ;  /* 0x000000e0a3a37221 */ /* 0x000fe20000010000 */
[----:B------:R-:W-:Y:S01]  /*17e0*/  FFMA.FTZ R161, R22, R224, R161 ;  /* 0x000000e016a17223 */ /* 0x000fe200000100a1 */
[C---:B------:R-:W-:Y:S02]  /*17f0*/  FFMA.FTZ R131, R24.reuse, R162, R131 ;  /* 0x000000a218837223 */ /* 0x040fe40000010083 */
[----:B------:R-:W-:Y:S01]  /*1800*/  FADD.FTZ R212, R163, R223 ;  /* 0x000000dfa3d47221 */ /* 0x000fe20000010000 */
[----:B------:R-:W-:-:S07]  /*1810*/  FFMA.FTZ R211, R24, R223, R161 ;  /* 0x000000df18d37223 */ /* 0x000fce00000100a1 */
.L_x_10754:
[----:B------:R-:W-:Y:S05]  /*1820*/  BSYNC.RECONVERGENT B1 ;  /* 0x0000000000017941 */ /* 0x000fea0003800200 */
.L_x_10753:
        /* <DEDUP_REMOVED lines=14> */
[----:B------:R-:W3:Y:S04]  /*1910*/  LDG.E.128 R164, desc[UR6][R8.64+0x10] ;  /* 0x0000100608a47981 */ /* 0x000ee8000c1e1d00 */
[----:B------:R0:W4:Y:S04]  /*1920*/  LDG.E.128 R160, desc[UR6][R30.64] ;  /* 0x000000061ea07981 */ /* 0x000128000c1e1d00 */
[----:B------:R-:W4:Y:S01]  /*1930*/  LDL R206, [R1+0x1c] ;  /* 0x00001c0001ce7983 */ /* 0x000f220000100800 */
[----:B------:R-:W-:-:S04]  /*1940*/  ISETP.NE.U32.AND P0, PT, RZ, UR10, PT ;  /* 0x0000000aff007c0c */ /* 0x000fc8000bf05070 */
[----:B------:R-:W-:Y:S01]  /*1950*/  ISETP.NE.AND.EX P0, PT, RZ, UR11, PT, P0 ;  /* 0x0000000bff007c0c */ /* 0x000fe2000bf05300 */
[----:B0-----:R-:W0:-:S12]  /*1960*/  LDC.64 R30, c[0x0][0x3b0] ;  /* 0x0000ec00ff1e7b82 */ /* 0x001e180000000a00 */
[----:B------:R-:W1:Y:S02]  /*1970*/  @P0 LDC.64 R8, c[0x0][0x438] ;  /* 0x00010e00ff080b82 */ /* 0x000e640000000a00 */
[----:B-1----:R-:W-:-:S05]  /*1980*/  @P0 IMAD.WIDE.U32 R8, R210, 0x20, R8 ;  /* 0x00000020d2080825 */ /* 0x002fca00078e0008 */
[----:B------:R-:W5:Y:S04]  /*1990*/  @P0 LDG.E.128 R44, desc[UR6][R8.64] ;  /* 0x00000006082c0981 */ /* 0x000f68000c1e1d00 */
[----:B------:R0:W5:Y:S02]  /*19a0*/  @P0 LDG.E.128 R40, desc[UR6][R8.64+0x10] ;  /* 0x0000100608280981 */ /* 0x000164000c1e1d00 */
[----:B0-----:R-:W-:-:S05]  /*19b0*/  IMAD.WIDE.U32 R8, R210, 0x8, R30 ;  /* 0x00000008d2087825 */ /* 0x001fca00078e001e */
[----:B------:R0:W5:Y:S01]  /*19c0*/  LDG.E.64 R30, desc[UR6][R8.64] ;  /* 0x00000006081e7981 */ /* 0x000162000c1e1b00 */
[----:B------:R-:W-:Y:S01]  /*19d0*/  IADD3 R210, PT, PT, R210, 0x20, RZ ;  /* 0x00000020d2d27810 */ /* 0x000fe20007ffe0ff */
[C---:B--2---:R-:W-:Y:S01]  /*19e0*/  FADD.FTZ R3, -R204.reuse, R4 ;  /* 0x00000004cc037221 */ /* 0x044fe20000010100 */
[C---:B------:R-:W-:Y:S01]  /*19f0*/  FADD.FTZ R4, -R204.reuse, R5 ;  /* 0x00000005cc047221 */ /* 0x040fe20000010100 */
[C---:B------:R-:W-:Y:S01]  /*1a00*/  FADD.FTZ R5, -R204.reuse, R6 ;  /* 0x00000006cc057221 */ /* 0x040fe20000010100 */
[C---:B------:R-:W-:Y:S01]  /*1a10*/  FADD.FTZ R6, -R204.reuse, R7 ;  /* 0x00000007cc067221 */ /* 0x040fe20000010100 */
[----:B---3--:R-:W-:Y:S01]  /*1a20*/  FADD.FTZ R10, -R204, R165 ;  /* 0x000000a5cc0a7221 */ /* 0x008fe20000010100 */
[C---:B----4-:R-:W-:Y:S02]  /*1a30*/  PRMT R168, R160.reuse, 0x7632, R168 ;  /* 0x00007632a0a87816 */ /* 0x050fe400000000a8 */
[----:B------:R-:W-:Y:S01]  /*1a40*/  SHF.L.U32 R7, R160, 0x10, RZ ;  /* 0x00000010a0077819 */ /* 0x000fe200000006ff */
[----:B-----5:R-:W-:Y:S01]  /*1a50*/  FMUL.FTZ R5, R25, R5 ;  /* 0x0000000519057220 */ /* 0x020fe20000410000 */
[----:B0-----:R-:W-:-:S02]  /*1a60*/  SHF.L.U32 R8, R161, 0x10, RZ ;  /* 0x00000010a1087819 */ /* 0x001fc400000006ff */
[----:B------:R-:W-:Y:S01]  /*1a70*/  PRMT R169, R161, 0x7632, R169 ;  /* 0x00007632a1a97816 */ /* 0x000fe200000000a9 */
[----:B------:R-:W-:Y:S01]  /*1a80*/  FADD.FTZ R161, -R204, R166 ;  /* 0x000000a6cca17221 */ /* 0x000fe20000010100 */
[----:B------:R-:W-:Y:S01]  /*1a90*/  SHF.L.U32 R165, R168, 0x10, RZ ;  /* 0x00000010a8a57819 */ /* 0x000fe200000006ff */
[----:B------:R-:W-:Y:S01]  /*1aa0*/  FMUL.FTZ R218, R218, R7 ;  /* 0x00000007dada7220 */ /* 0x000fe20000410000 */
[----:B------:R-:W-:Y:S01]  /*1ab0*/  FMUL.FTZ R3, R25, R3 ;  /* 0x0000000319037220 */ /* 0x000fe20000410000 */
[----:B------:R-:W-:Y:S01]  /*1ac0*/  SHF.L.U32 R9, R163, 0x10, RZ ;  /* 0x00000010a3097819 */ /* 0x000fe200000006ff */
[----:B------:R-:W-:Y:S01]  /*1ad0*/  FADD.FTZ R86, R86, R8 ;  /* 0x0000000856567221 */ /* 0x000fe20000010000 */
[-C--:B------:R-:W-:Y:S01]  /*1ae0*/  FFMA.FTZ R126, R5, R8.reuse, R126 ;  /* 0x00000008057e7223 */ /* 0x080fe2000001007e */
[----:B------:R-:W-:Y:S01]  /*1af0*/  FMUL.FTZ R214, R214, R8 ;  /* 0x00000008d6d67220 */ /* 0x000fe20000410000 */
[----:B------:R-:W-:Y:S01]  /*1b00*/  FMUL.FTZ R8, R25, R161 ;  /* 0x000000a119087220 */ /* 0x000fe20000410000 */
[----:B------:R-:W-:Y:S01]  /*1b10*/  FADD.FTZ R161, R212, R218 ;  /* 0x000000dad4a17221 */ /* 0x000fe20000010000 */
[----:B------:R-:W-:Y:S01]  /*1b20*/  FMUL.FTZ R217, R217, R165 ;  /* 0x000000a5d9d97220 */ /* 0x000fe20000410000 */
[----:B------:R-:W-:Y:S01]  /*1b30*/  PRMT R171, R163, 0x7632, R171 ;  /* 0x00007632a3ab7816 */ /* 0x000fe200000000ab */
[----:B------:R-:W-:Y:S01]  /*1b40*/  FMUL.FTZ R4, R25, R4 ;  /* 0x0000000419047220 */ /* 0x000fe20000410000 */
[----:B------:R-:W-:Y:S01]  /*1b50*/  FFMA.FTZ R166, R3, R218, R211 ;  /* 0x000000da03a67223 */ /* 0x000fe200000100d3 */
[----:B------:R-:W-:Y:S01]  /*1b60*/  FADD.FTZ R163, -R204, R164 ;  /* 0x000000a4cca37221 */ /* 0x000fe20000010100 */
        /* <DEDUP_REMOVED lines=14> */
[----:B------:R-:W-:Y:S01]  /*1c50*/  FADD.FTZ R164, R9, R214 ;  /* 0x000000d609a47221 */ /* 0x000fe20000010000 */
[----:B------:R-:W-:Y:S01]  /*1c60*/  FFMA.FTZ R161, R5, R214, R161 ;  /* 0x000000d605a17223 */ /* 0x000fe200000100a1 */
[C---:B------:R-:W-:Y:S01]  /*1c70*/  FMUL.FTZ R7, R25.reuse, R163 ;  /* 0x000000a319077220 */ /* 0x040fe20000410000 */
        /* <DEDUP_REMOVED lines=20> */
[----:B------:R-:W-:Y:S01]  /*1dc0*/  FFMA.FTZ R125, R4, R165, R125 ;  /* 0x000000a5047d7223 */ /* 0x000fe2000001007d */
[----:B------:R-:W-:Y:S01]  /*1dd0*/  FADD.FTZ R85, R85, R165 ;  /* 0x000000a555557221 */ /* 0x000fe20000010000 */
[----:B------:R-:W-:Y:S01]  /*1de0*/  FADD.FTZ R83, R83, R162 ;  /* 0x000000a253537221 */ /* 0x000fe20000010000 */
[C---:B------:R-:W-:Y:S01]  /*1df0*/  FFMA.FTZ R123, R10.reuse, R162, R123 ;  /* 0x000000a20a7b7223 */ /* 0x040fe2000001007b */
[----:B------:R-:W-:Y:S01]  /*1e00*/  FADD.FTZ R212, R163, R206 ;  /* 0x000000cea3d47221 */ /* 0x000fe20000010000 */
[----:B------:R-:W-:-:S07]  /*1e10*/  FFMA.FTZ R211, R10, R206, R161 ;  /* 0x000000ce0ad37223 */ /* 0x000fce00000100a1 */
.L_x_10756:
[----:B------:R-:W-:Y:S05]  /*1e20*/  BSYNC.RECONVERGENT B1 ;  /* 0x0000000000017941 */ /* 0x000fea0003800200 */
.L_x_10755:
        /* <DEDUP_REMOVED lines=27> */
[----:B---3--:R-:W-:Y:S02]  /*1fe0*/  FADD.FTZ R18, -R204, R165 ;  /* 0x000000a5cc127221 */ /* 0x008fe40000010100 */
[----:B-----5:R-:W-:Y:S01]  /*1ff0*/  FMUL.FTZ R13, R25, R13 ;  /* 0x0000000d190d7220 */ /* 0x020fe20000410000 */
[C---:B----4-:R-:W-:Y:S02]  /*2000*/  PRMT R168, R160.reuse, 0x7632, R168 ;  /* 0x00007632a0a87816 */ /* 0x050fe400000000a8 */
[----:B------:R-:W-:-:S02]  /*2010*/  SHF.L.U32 R15, R160, 0x10, RZ ;  /* 0x00000010a00f7819 */ /* 0x000fc400000006ff */
[C---:B0-----:R-:W-:Y:S02]  /*2020*/  SHF.L.U32 R16, R161.reuse, 0x10, RZ ;  /* 0x00000010a1107819 */ /* 0x041fe400000006ff */
        /* <DEDUP_REMOVED lines=59> */
.L_x_10758:
[----:B------:R-:W-:Y:S05]  /*23e0*/  BSYNC.RECONVERGENT B1 ;  /* 0x0000000000017941 */ /* 0x000fea0003800200 */
.L_x_10757:
        /* <DEDUP_REMOVED lines=8> */
[----:B0-----:R-:W-:-:S07]  /*2470*/  IMAD.WIDE.U32 R164, R210, 0x20, R164 ;  /* 0x00000020d2a47825 */ /* 0x001fce00078e00a4 */
[----:B------:R-:W0:Y:S01]  /*2480*/  LDC.64 R174, c[0x0][0x3b0] ;  /* 0x0000ec00ffae7b82 */ /* 0x000e220000000a00 */
[----:B-1----:R-:W-:-:S06]  /*2490*/  IMAD.WIDE.U32 R168, R210, 0x10, R168 ;  /* 0x00000010d2a87825 */ /* 0x002fcc00078e00a8 */
[----:B------:R-:W3:Y:S01]  /*24a0*/  LDG.E.128 R168, desc[UR6][R168.64] ;  /* 0x00000006a8a87981 */ /* 0x000ee2000c1e1d00 */
[----:B--2---:R-:W-:-:S05]  /*24b0*/  @P6 IMAD.WIDE.U32 R160, R210, 0x20, R160 ;  /* 0x00000020d2a06825 */ /* 0x004fca00078e00a0 */
[----:B------:R-:W5:Y:S04]  /*24c0*/  @P6 LDG.E.128 R144, desc[UR6][R160.64] ;  /* 0x00000006a0906981 */ /* 0x000f68000c1e1d00 */
[----:B------:R1:W5:Y:S04]  /*24d0*/  @P6 LDG.E.128 R148, desc[UR6][R160.64+0x10] ;  /* 0x00001006a0946981 */ /* 0x000368000c1e1d00 */
[----:B------:R-:W1:Y:S04]  /*24e0*/  LDG.E.128 R160, desc[UR6][R164.64] ;  /* 0x00000006a4a07981 */ /* 0x000e68000c1e1d00 */
[----:B------:R-:W2:Y:S01]  /*24f0*/  LDG.E.128 R164, desc[UR6][R164.64+0x10] ;  /* 0x00001006a4a47981 */ /* 0x000ea2000c1e1d00 */
[----:B0-----:R-:W-:-:S06]  /*2500*/  IMAD.WIDE.U32 R174, R210, 0x8, R174 ;  /* 0x00000008d2ae7825 */ /* 0x001fcc00078e00ae */
[----:B------:R-:W5:Y:S01]  /*2510*/  LDG.E.64 R174, desc[UR6][R174.64] ;  /* 0x00000006aeae7981 */ /* 0x000f62000c1e1b00 */
[----:B---3--:R-:W-:Y:S02]  /*2520*/  PRMT R197, R168, 0x7632, R197 ;  /* 0x00007632a8c57816 */ /* 0x008fe400000000c5 */
[C---:B------:R-:W-:Y:S02]  /*2530*/  PRMT R196, R169.reuse, 0x7632, R196 ;  /* 0x00007632a9c47816 */ /* 0x040fe400000000c4 */
[----:B------:R-:W-:Y:S01]  /*2540*/  SHF.L.U32 R169, R169, 0x10, RZ ;  /* 0x00000010a9a97819 */ /* 0x000fe200000006ff */
[C---:B-1----:R-:W-:Y:S01]  /*2550*/  FADD.FTZ R161, -R204.reuse, R161 ;  /* 0x000000a1cca17221 */ /* 0x042fe20000010100 */
[----:B------:R-:W-:-:S03]  /*2560*/  FADD.FTZ R177, -R204, R160 ;  /* 0x000000a0ccb17221 */ /* 0x000fc60000010100 */
[----:B-----5:R-:W-:Y:S01]  /*2570*/  FMUL.FTZ R192, R25, R161 ;  /* 0x000000a119c07220 */ /* 0x020fe20000410000 */
[----:B------:R-:W-:Y:S01]  /*2580*/  SHF.L.U32 R161, R197, 0x10, RZ ;  /* 0x00000010c5a17819 */ /* 0x000fe200000006ff */
[----:B--2---:R-:W-:Y:S01]  /*2590*/  FADD.FTZ R190, -R204, R167 ;  /* 0x000000a7ccbe7221 */ /* 0x004fe20000010100 */
[----:B------:R-:W-:Y:S01]  /*25a0*/  SHF.L.U32 R167, R168, 0x10, RZ ;  /* 0x00000010a8a77819 */ /* 0x000fe200000006ff */
[C---:B------:R-:W-:Y:S01]  /*25b0*/  FADD.FTZ R165, -R204.reuse, R165 ;  /* 0x000000a5cca57221 */ /* 0x040fe20000010100 */
[----:B------:R-:W-:Y:S01]  /*25c0*/  FADD.FTZ R166, -R204, R166 ;  /* 0x000000a6cca67221 */ /* 0x000fe20000010100 */
[C---:B------:R-:W-:Y:S02]  /*25d0*/  FMUL.FTZ R193, R25.reuse, R177 ;  /* 0x000000b119c17220 */ /* 0x040fe40000410000 */
[----:B------:R-:W-:Y:S01]  /*25e0*/  FMUL.FTZ R222, R244, R167 ;  /* 0x000000a7f4de7220 */ /* 0x000fe20000410000 */
[C---:B------:R-:W-:Y:S01]  /*25f0*/  FADD.FTZ R162, -R204.reuse, R162 ;  /* 0x000000a2cca27221 */ /* 0x040fe20000010100 */
[C---:B------:R-:W-:Y:S01]  /*2600*/  FMUL.FTZ R180, R25.reuse, R165 ;  /* 0x000000a519b47220 */ /* 0x040fe20000410000 */
[----:B------:R-:W-:Y:S01]  /*2610*/  FADD.FTZ R163, -R204, R163 ;  /* 0x000000a3cca37221 */ /* 0x000fe20000010100 */
[----:B------:R-:W-:Y:S01]  /*2620*/  FMUL.FTZ R191, R25, R166 ;  /* 0x000000a619bf7220 */ /* 0x000fe20000410000 */
[----:B------:R-:W-:Y:S01]  /*2630*/  FADD.FTZ R165, R212, R222 ;  /* 0x000000ded4a57221 */ /* 0x000fe20000010000 */
[-C--:B------:R-:W-:Y:S01]  /*2640*/  FMUL.FTZ R221, R245, R161.reuse ;  /* 0x000000a1f5dd7220 */ /* 0x080fe20000410000 */
[----:B------:R-:W-:Y:S01]  /*2650*/  FFMA.FTZ R166, R193, R222, R211 ;  /* 0x000000dec1a67223 */ /* 0x000fe200000100d3 */
[----:B------:R-:W-:Y:S01]  /*2660*/  FMUL.FTZ R177, R25, R162 ;  /* 0x000000a219b17220 */ /* 0x000fe20000410000 */
[----:B------:R-:W-:Y:S01]  /*2670*/  SHF.L.U32 R162, R196, 0x10, RZ ;  /* 0x00000010c4a27819 */ /* 0x000fe200000006ff */
[----:B------:R-:W-:Y:S01]  /*2680*/  FFMA.FTZ R109, R192, R161, R109 ;  /* 0x000000a1c06d7223 */ /* 0x000fe2000001006d */
[----:B------:R-:W-:Y:S01]  /*2690*/  FADD.FTZ R69, R69, R161 ;  /* 0x000000a145457221 */ /* 0x000fe20000010000 */
[----:B------:R-:W-:Y:S01]  /*26a0*/  FMUL.FTZ R178, R25, R163 ;  /* 0x000000a319b27220 */ /* 0x000fe20000410000 */
[----:B------:R-:W-:Y:S01]  /*26b0*/  FADD.FTZ R161, R165, R221 ;  /* 0x000000dda5a17221 */ /* 0x000fe20000010000 */
[----:B------:R-:W-:Y:S01]  /*26c0*/  FMUL.FTZ R220, R246, R169 ;  /* 0x000000a9f6dc7220 */ /* 0x000fe20000410000 */
[----:B------:R-:W-:Y:S01]  /*26d0*/  FFMA.FTZ R165, R192, R221, R166 ;  /* 0x000000ddc0a57223 */ /* 0x000fe200000100a6 */
[----:B------:R-:W-:Y:S01]  /*26e0*/  PRMT R195, R170, 0x7632, R195 ;  /* 0x00007632aac37816 */ /* 0x000fe200000000c3 */
[-C--:B------:R-:W-:Y:S01]  /*26f0*/  FFMA.FTZ R111, R178, R162.reuse, R111 ;  /* 0x000000a2b26f7223 */ /* 0x080fe2000001006f */
[----:B------:R-:W-:Y:S01]  /*2700*/  SHF.L.U32 R170, R170, 0x10, RZ ;  /* 0x00000010aaaa7819 */ /* 0x000fe200000006ff */
[----:B------:R-:W-:Y:S01]  /*2710*/  FADD.FTZ R71, R71, R162 ;  /* 0x000000a247477221 */ /* 0x000fe20000010000 */
[----:B------:R-:W-:Y:S01]  /*2720*/  FMUL.FTZ R219, R247, R162 ;  /* 0x000000a2f7db7220 */ /* 0x000fe20000410000 */
[----:B------:R-:W-:Y:S01]  /*2730*/  FADD.FTZ R164, -R204, R164 ;  /* 0x000000a4cca47221 */ /* 0x000fe20000010100 */
        /* <DEDUP_REMOVED lines=12> */
[----:B------:R-:W-:-:S02]  /*2800*/  SHF.L.U32 R164, R168, 0x10, RZ ;  /* 0x00000010a8a47819 */ /* 0x000fc400000006ff */
        /* <DEDUP_REMOVED lines=17> */
[C---:B------:R-:W-:Y:S01]  /*2920*/  FFMA.FTZ R107, R190.reuse, R164, R107 ;  /* 0x000000a4be6b7223 */ /* 0x040fe2000001006b */
[----:B------:R-:W-:Y:S01]  /*2930*/  FADD.FTZ R67, R67, R164 ;  /* 0x000000a443437221 */ /* 0x000fe20000010000 */
[----:B------:R-:W-:Y:S01]  /*2940*/  FADD.FTZ R212, R161, R195 ;  /* 0x000000c3a1d47221 */ /* 0x000fe20000010000 */
[----:B------:R-:W-:-:S07]  /*2950*/  FFMA.FTZ R211, R190, R195, R162 ;  /* 0x000000c3bed37223 */ /* 0x000fce00000100a2 */
.L_x_10760:
[----:B------:R-:W-:Y:S05]  /*2960*/  BSYNC.RECONVERGENT B1 ;  /* 0x0000000000017941 */ /* 0x000fea0003800200 */
.L_x_10759:
        /* <DEDUP_REMOVED lines=23> */
.L_x_10812:
[----:B------:R-:W-:Y:S01]  /*2ae0*/  ISETP.NE.AND P6, PT, R163, RZ, PT ;  /* 0x000000ffa300720c */ /* 0x000fe20003fc5270 */
[----:B------:R-:W-:Y:S01]  /*2af0*/  FADD.FTZ R162, R165, R167 ;  /* 0x000000a7a5a27221 */ /* 0x000fe20000010000 */
[----:B------:R-:W-:Y:S01]  /*2b00*/  P2R R160, PR, RZ, 0x1 ;  /* 0x00000001ffa07803 */ /* 0x000fe20000000000 */
[----:B0-----:R-:W-:Y:S01]  /*2b10*/  FADD.FTZ R161, R166, R161 ;  /* 0x000000a1a6a17221 */ /* 0x001fe20000010000 */
[----:B------:R-:W-:Y:S01]  /*2b20*/  ISETP.NE.AND P0, PT, RZ, UR8, PT ;  /* 0x00000008ff007c0c */ /* 0x000fe2000bf05270 */
[----:B------:R-:W-:Y:S01]  /*2b30*/  FMUL.FTZ R162, R162, UR9 ;  /* 0x00000009a2a27c20 */ /* 0x000fe20008410000 */
[----:B------:R-:W-:Y:S01]  /*2b40*/  BSSY.RECONVERGENT B1, `(.L_x_10762) ;  /* 0x000056b000017945 */ /* 0x000fe20003800200 */
[----:B-1----:R-:W-:-:S03]  /*2b50*/  FMUL.FTZ R165, R161, UR9 ;  /* 0x00000009a1a57c20 */ /* 0x002fc60008410000 */
        /* <DEDUP_REMOVED lines=10> */
[-CC-:B------:R-:W-:Y:S01]  /*2c00*/  FFMA.FTZ R161, R185, R165.reuse, R164.reuse ;  /* 0x000000a5b9a17223 */ /* 0x180fe200000100a4 */
[-C--:B------:R-:W-:Y:S01]  /*2c10*/  FFMA.FTZ R166, R0, R165.reuse, R164 ;  /* 0x000000a500a67223 */ /* 0x080fe200000100a4 */
[----:B------:R-:W-:Y:S02]  /*2c20*/  FADD.FTZ R160, R232, -R160 ;  /* 0x800000a0e8a07221 */ /* 0x000fe40000010000 */
[----:B------:R-:W-:Y:S01]  /*2c30*/  FADD.FTZ R161, R233, -R161 ;  /* 0x800000a1e9a17221 */ /* 0x000fe20000010000 */
[----:B------:R-:W-:Y:S01]  /*2c40*/  FADD.FTZ R166, R194, -R166 ;  /* 0x800000a6c2a67221 */ /* 0x000fe20000010000 */
[----:B-----5:R-:W-:Y:S01]  /*2c50*/  FMUL.FTZ R163, R25, R160 ;  /* 0x000000a019a37220 */ /* 0x020fe20000410000 */
[----:B------:R-:W-:Y:S01]  /*2c60*/  FFMA.FTZ R160, R183, R165, R164 ;  /* 0x000000a5b7a07223 */ /* 0x000fe200000100a4 */
[C---:B------:R-:W-:Y:S01]  /*2c70*/  FMUL.FTZ R161, R25.reuse, R161 ;  /* 0x000000a119a17220 */ /* 0x040fe20000410000 */
[----:B------:R-:W-:Y:S01]  /*2c80*/  FMUL.FTZ R166, R25, R166 ;  /* 0x000000a619a67220 */ /* 0x000fe20000410000 */
[-C--:B------:R-:W-:Y:S01]  /*2c90*/  FMUL.FTZ R163, R163, R176.reuse ;  /* 0x000000b0a3a37220 */ /* 0x080fe20000410000 */
[----:B------:R-:W-:Y:S01]  /*2ca0*/  FADD.FTZ R160, R231, -R160 ;  /* 0x800000a0e7a07221 */ /* 0x000fe20000010000 */
[-C--:B------:R-:W-:Y:S01]  /*2cb0*/  FMUL.FTZ R161, R161, R176.reuse ;  /* 0x000000b0a1a17220 */ /* 0x080fe20000410000 */
[----:B------:R-:W-:Y:S01]  /*2cc0*/  FMUL.FTZ R166, R166, R176 ;  /* 0x000000b0a6a67220 */ /* 0x000fe20000410000 */
[----:B------:R-:W-:Y:S01]  /*2cd0*/  FMUL.FTZ R163, R163, UR14 ;  /* 0x0000000ea3a37c20 */ /* 0x000fe20008410000 */
[----:B------:R-:W-:Y:S01]  /*2ce0*/  FMUL.FTZ R160, R25, R160 ;  /* 0x000000a019a07220 */ /* 0x000fe20000410000 */
[----:B------:R-:W-:Y:S01]  /*2cf0*/  FMUL.FTZ R161, R161, UR14 ;  /* 0x0000000ea1a17c20 */ /* 0x000fe20008410000 */
[----:B------:R-:W-:-:S02]  /*2d00*/  FMUL.FTZ R166, R166, UR14 ;  /* 0x0000000ea6a67c20 */ /* 0x000fc40008410000 */
        /* <DEDUP_REMOVED lines=43> */
.L_x_10766:
[-CC-:B------:R-:W-:Y:S01]  /*2fc0*/  FFMA.FTZ R152, R0, R165.reuse, R164.reuse ;  /* 0x000000a500987223 */ /* 0x180fe200000100a4 */
[-CC-:B------:R-:W-:Y:S01]  /*2fd0*/  FFMA.FTZ R153, R189, R165.reuse, R164.reuse ;  /* 0x000000a5bd997223 */ /* 0x180fe200000100a4 */
[----:B------:R-:W-:Y:S01]  /*2fe0*/  FFMA.FTZ R154, R188, R165, R164 ;  /* 0x000000a5bc9a7223 */ /* 0x000fe200000100a4 */
[----:B------:R-:W-:Y:S01]  /*2ff0*/  LOP3.LUT P6, RZ, R26, 0xff, RZ, 0xc0, !PT ;  /* 0x000000ff1aff7812 */ /* 0x000fe200078cc0ff */
[----:B------:R-:W-:Y:S01]  /*3000*/  FADD.FTZ R152, R194, -R152 ;  /* 0x80000098c2987221 */ /* 0x000fe20000010000 */
[----:B------:R-:W-:Y:S01]  /*3010*/  FADD.FTZ R153, R237, -R153 ;  /* 0x80000099ed997221 */ /* 0x000fe20000010000 */
[----:B------:R-:W-:Y:S02]  /*3020*/  FADD.FTZ R154, R236, -R154 ;  /* 0x8000009aec9a7221 */ /* 0x000fe40000010000 */
[C---:B-----5:R-:W-:Y:S01]  /*3030*/  FMUL.FTZ R152, R25.reuse, R152 ;  /* 0x0000009819987220 */ /* 0x060fe20000410000 */
[C---:B------:R-:W-:Y:S01]  /*3040*/  FMUL.FTZ R153, R25.reuse, R153 ;  /* 0x0000009919997220 */ /* 0x040fe20000410000 */
[----:B------:R-:W-:-:S02]  /*3050*/  FMUL.FTZ R154, R25, R154 ;  /* 0x0000009a199a7220 */ /* 0x000fc40000410000 */
[-C--:B------:R-:W-:Y:S01]  /*3060*/  FMUL.FTZ R155, R152, R176.reuse ;  /* 0x000000b0989b7220 */ /* 0x080fe20000410000 */
[-C--:B------:R-:W-:Y:S01]  /*3070*/  FMUL.FTZ R159, R153, R176.reuse ;  /* 0x000000b0999f7220 */ /* 0x080fe20000410000 */
[----:B------:R-:W-:Y:S02]  /*3080*/  FMUL.FTZ R156, R154, R176 ;  /* 0x000000b09a9c7220 */ /* 0x000fe40000410000 */
[----:B------:R-:W-:Y:S01]  /*3090*/  FMUL.FTZ R158, R155, UR14 ;  /* 0x0000000e9b9e7c20 */ /* 0x000fe20008410000 */
[----:B------:R-:W-:Y:S01]  /*30a0*/  FFMA.FTZ R155, R187, R165, R164 ;  /* 0x000000a5bb9b7223 */ /* 0x000fe200000100a4 */
[----:B------:R-:W-:Y:S01]  /*30b0*/  FMUL.FTZ R159, R159, UR14 ;  /* 0x0000000e9f9f7c20 */ /* 0x000fe20008410000 */
[----:B------:R-:W-:Y:S02]  /*30c0*/  FMUL.FTZ R156, R156, UR14 ;  /* 0x0000000e9c9c7c20 */ /* 0x000fe40008410000 */
[----:B------:R-:W-:Y:S01]  /*30d0*/  FADD.FTZ R155, R235, -R155 ;  /* 0x8000009beb9b7221 */ /* 0x000fe20000010000 */
[----:B------:R-:W-:-:S02]  /*30e0*/  FSEL R158, R158, RZ, P6 ;  /* 0x000000ff9e9e7208 */ /* 0x000fc40003000000 */
[----:B------:R-:W-:Y:S01]  /*30f0*/  LOP3.LUT P6, RZ, R26, 0xff00, RZ, 0xc0, !PT ;  /* 0x0000ff001aff7812 */ /* 0x000fe200078cc0ff */
[----:B------:R-:W-:-:S03]  /*3100*/  FMUL.FTZ R155, R25, R155 ;  /* 0x0000009b199b7220 */ /* 0x000fc60000410000 */
[----:B------:R-:W-:Y:S01]  /*3110*/  FSEL R159, R159, RZ, P6 ;  /* 0x000000ff9f9f7208 */ /* 0x000fe20003000000 */
[----:B------:R-:W-:Y:S01]  /*3120*/  FMUL.FTZ R157, R155, R176 ;  /* 0x000000b09b9d7220 */ /* 0x000fe20000410000 */
[----:B------:R-:W-:Y:S02]  /*3130*/  LOP3.LUT P6, RZ, R26, 0xff0000, RZ, 0xc0, !PT ;  /* 0x00ff00001aff7812 */ /* 0x000fe400078cc0ff */
[----:B------:R-:W-:Y:S01]  /*3140*/  F2FP.BF16.F32.PACK_AB R160, R159, R158 ;  /* 0x0000009e9fa0723e */ /* 0x000fe200000010ff */
[----:B------:R-:W-:Y:S01]  /*3150*/  FMUL.FTZ R157, R157, UR14 ;  /* 0x0000000e9d9d7c20 */ /* 0x000fe20008410000 */
        /* <DEDUP_REMOVED lines=35> */
.L_x_10767:
        /* <DEDUP_REMOVED lines=8> */
.L_x_10765:
[----:B------:R-:W-:Y:S05]  /*3410*/  BSYNC.RECONVERGENT B2 ;  /* 0x0000000000027941 */ /* 0x000fea0003800200 */
.L_x_10764:
        /* <DEDUP_REMOVED lines=33> */
[----:B0-----:R-:W-:-:S02]  /*3630*/  F2FP.BF16.F32.PACK_AB R160, R159, R158 ;  /* 0x0000009e9fa0723e */ /* 0x001fc400000010ff */
[----:B------:R-:W-:Y:S01]  /*3640*/  F2FP.BF16.F32.PACK_AB R161, R157, R156 ;  /* 0x0000009c9da1723e */ /* 0x000fe200000010ff */
[-CC-:B------:R-:W-:Y:S01]  /*3650*/  FFMA.FTZ R156, R21, R165.reuse, R164.reuse ;  /* 0x000000a5159c7223 */ /* 0x180fe200000100a4 */
[----:B------:R-:W-:Y:S01]  /*3660*/  FFMA.FTZ R157, R23, R165, R164 ;  /* 0x000000a5179d7223 */ /* 0x000fe200000100a4 */
[----:B------:R-:W-:Y:S02]  /*3670*/  LOP3.LUT P4, RZ, R29, 0xff, RZ, 0xc0, !PT ;  /* 0x000000ff1dff7812 */ /* 0x000fe4000788c0ff */
[----:B------:R-:W-:Y:S01]  /*3680*/  FADD.FTZ R156, R226, -R156 ;  /* 0x8000009ce29c7221 */ /* 0x000fe20000010000 */
[----:B------:R-:W-:Y:S01]  /*3690*/  FADD.FTZ R157, R225, -R157 ;  /* 0x8000009de19d7221 */ /* 0x000fe20000010000 */
[----:B------:R-:W-:Y:S02]  /*36a0*/  LOP3.LUT P6, RZ, R29, 0xff00, RZ, 0xc0, !PT ;  /* 0x0000ff001dff7812 */ /* 0x000fe400078cc0ff */
        /* <DEDUP_REMOVED lines=26> */
.L_x_10770:
        /* <DEDUP_REMOVED lines=61> */
.L_x_10771:
        /* <DEDUP_REMOVED lines=8> */
.L_x_10769:
[----:B------:R-:W-:Y:S05]  /*3ca0*/  BSYNC.RECONVERGENT B2 ;  /* 0x0000000000027941 */ /* 0x000fea0003800200 */
.L_x_10768:
[----:B------:R-:W-:Y:S04]  /*3cb0*/  BSSY.RECONVERGENT B2, `(.L_x_10772) ;  /* 0x0000088000027945 */ /* 0x000fe80003800200 */
[----:B------:R-:W-:Y:S05]  /*3cc0*/  @!P2 BRA `(.L_x_10773) ;  /* 0x000000080018a947 */ /* 0x000fea0003800000 */
[----:B------:R-:W-:-:S04]  /*3cd0*/  ISETP.NE.U32.AND P2, PT, RZ, UR12, PT ;  /* 0x0000000cff007c0c */ /* 0x000fc8000bf45070 */
[----:B------:R-:W-:-:S13]  /*3ce0*/  ISETP.NE.AND.EX P2, PT, RZ, UR13, PT, P2 ;  /* 0x0000000dff007c0c */ /* 0x000fda000bf45320 */
        /* <DEDUP_REMOVED lines=8> */
[----:B------:R-:W-:Y:S01]  /*3d70*/  FFMA.FTZ R153, R4, R165, R164 ;  /* 0x000000a504997223 */ /* 0x000fe200000100a4 */
[C---:B-----5:R-:W-:Y:S01]  /*3d80*/  FMUL.FTZ R152, R25.reuse, R152 ;  /* 0x0000009819987220 */ /* 0x060fe20000410000 */
[C---:B------:R-:W-:Y:S01]  /*3d90*/  FMUL.FTZ R154, R25.reuse, R154 ;  /* 0x0000009a199a7220 */ /* 0x040fe20000410000 */
[----:B------:R-:W-:Y:S01]  /*3da0*/  FMUL.FTZ R155, R25, R155 ;  /* 0x0000009b199b7220 */ /* 0x000fe20000410000 */
[----:B------:R-:W-:Y:S01]  /*3db0*/  FADD.FTZ R153, R217, -R153 ;  /* 0x80000099d9997221 */ /* 0x000fe20000010000 */
[-C--:B------:R-:W-:Y:S01]  /*3dc0*/  FMUL.FTZ R158, R152, R176.reuse ;  /* 0x000000b0989e7220 */ /* 0x080fe20000410000 */
[-C--:B------:R-:W-:Y:S01]  /*3dd0*/  FMUL.FTZ R156, R154, R176.reuse ;  /* 0x000000b09a9c7220 */ /* 0x080fe20000410000 */
[----:B------:R-:W-:Y:S01]  /*3de0*/  FMUL.FTZ R157, R155, R176 ;  /* 0x000000b09b9d7220 */ /* 0x000fe20000410000 */
[----:B------:R-:W-:Y:S01]  /*3df0*/  LOP3.LUT P3, RZ, R30, 0xff0000, RZ, 0xc0, !PT ;  /* 0x00ff00001eff7812 */ /* 0x000fe2000786c0ff */
[----:B------:R-:W-:Y:S01]  /*3e00*/  FMUL.FTZ R158, R158, UR14 ;  /* 0x0000000e9e9e7c20 */ /* 0x000fe20008410000 */
[----:B------:R-:W-:Y:S01]  /*3e10*/  FMUL.FTZ R156, R156, UR14 ;  /* 0x0000000e9c9c7c20 */ /* 0x000fe20008410000 */
[----:B------:R-:W-:Y:S01]  /*3e20*/  FMUL.FTZ R157, R157, UR14 ;  /* 0x0000000e9d9d7c20 */ /* 0x000fe20008410000 */
[----:B------:R-:W-:Y:S01]  /*3e30*/  FMUL.FTZ R153, R25, R153 ;  /* 0x0000009919997220 */ /* 0x000fe20000410000 */
[----:B------:R-:W-:-:S02]  /*3e40*/  LOP3.LUT P4, RZ, R30, 0xff00, RZ, 0xc0, !PT ;  /* 0x0000ff001eff7812 */ /* 0x000fc4000788c0ff */
[----:B------:R-:W-:Y:S01]  /*3e50*/  FSEL R158, R158, RZ, P6 ;  /* 0x000000ff9e9e7208 */ /* 0x000fe20003000000 */
[----:B------:R-:W-:Y:S01]  /*3e60*/  FMUL.FTZ R159, R153, R176 ;  /* 0x000000b0999f7220 */ /* 0x000fe20000410000 */
[----:B------:R-:W-:Y:S02]  /*3e70*/  LOP3.LUT P6, RZ, R30, 0xff000000, RZ, 0xc0, !PT ;  /* 0xff0000001eff7812 */ /* 0x000fe400078cc0ff */
[----:B------:R-:W-:Y:S01]  /*3e80*/  FSEL R156, R156, RZ, P3 ;  /* 0x000000ff9c9c7208 */ /* 0x000fe20001800000 */
[----:B------:R-:W-:Y:S01]  /*3e90*/  FMUL.FTZ R159, R159, UR14 ;  /* 0x0000000e9f9f7c20 */ /* 0x000fe20008410000 */
[----:B------:R-:W-:Y:S02]  /*3ea0*/  FSEL R157, R157, RZ, P6 ;  /* 0x000000ff9d9d7208 */ /* 0x000fe40003000000 */
[----:B------:R-:W-:Y:S02]  /*3eb0*/  LOP3.LUT P3, RZ, R31, 0xff, RZ, 0xc0, !PT ;  /* 0x000000ff1fff7812 */ /* 0x000fe4000786c0ff */
[----:B01----:R-:W-:Y:S01]  /*3ec0*/  F2FP.BF16.F32.PACK_AB R161, R157, R156 ;  /* 0x0000009c9da1723e */ /* 0x003fe200000010ff */
[-CC-:B------:R-:W-:Y:S01]  /*3ed0*/  FFMA.FTZ R156, R7, R165.reuse, R164.reuse ;  /* 0x000000a5079c7223 */ /* 0x180fe200000100a4 */
[----:B------:R-:W-:Y:S01]  /*3ee0*/  FFMA.FTZ R157, R9, R165, R164 ;  /* 0x000000a5099d7223 */ /* 0x000fe200000100a4 */
[----:B------:R-:W-:-:S02]  /*3ef0*/  FSEL R159, R159, RZ, P4 ;  /* 0x000000ff9f9f7208 */ /* 0x000fc40002000000 */
[----:B------:R-:W-:Y:S01]  /*3f00*/  FADD.FTZ R156, R209, -R156 ;  /* 0x8000009cd19c7221 */ /* 0x000fe20000010000 */
[----:B------:R-:W-:Y:S01]  /*3f10*/  FADD.FTZ R157, R208, -R157 ;  /* 0x8000009dd09d7221 */ /* 0x000fe20000010000 */
[----:B------:R-:W-:Y:S02]  /*3f20*/  F2FP.BF16.F32.PACK_AB R160, R159, R158 ;  /* 0x0000009e9fa0723e */ /* 0x000fe400000010ff */
[C---:B------:R-:W-:Y:S01]  /*3f30*/  FMUL.FTZ R156, R25.reuse, R156 ;  /* 0x0000009c199c7220 */ /* 0x040fe20000410000 */
[----:B------:R-:W-:Y:S01]  /*3f40*/  FMUL.FTZ R157, R25, R157 ;  /* 0x0000009d199d7220 */ /* 0x000fe20000410000 */
[----:B------:R-:W-:Y:S02]  /*3f50*/  LOP3.LUT P4, RZ, R31, 0xff00, RZ, 0xc0, !PT ;  /* 0x0000ff001fff7812 */ /* 0x000fe4000788c0ff */
        /* <DEDUP_REMOVED lines=24> */
.L_x_10774:
[-CC-:B01----:R-:W-:Y:S01]  /*40e0*/  FFMA.FTZ R161, R8, R165.reuse, R164.reuse ;  /* 0x000000a508a17223 */ /* 0x183fe200000100a4 */
        /* <DEDUP_REMOVED lines=60> */
.L_x_10775:
        /* <DEDUP_REMOVED lines=8> */
.L_x_10773:
[----:B------:R-:W-:Y:S05]  /*4530*/  BSYNC.RECONVERGENT B2 ;  /* 0x0000000000027941 */ /* 0x000fea0003800200 */
.L_x_10772:
        /* <DEDUP_REMOVED lines=15> */
[----:B------:R-:W-:Y:S01]  /*4630*/  LOP3.LUT P4, RZ, R172, 0xff0000, RZ, 0xc0, !PT ;  /* 0x00ff0000acff7812 */ /* 0x000fe2000788c0ff */
[----:B------:R-:W-:Y:S01]  /*4640*/  FMUL.FTZ R152, R25, R152 ;  /* 0x0000009819987220 */ /* 0x000fe20000410000 */
[-C--:B------:R-:W-:Y:S01]  /*4650*/  FMUL.FTZ R156, R154, R176.reuse ;  /* 0x000000b09a9c7220 */ /* 0x080fe20000410000 */
[-C--:B------:R-:W-:Y:S01]  /*4660*/  FMUL.FTZ R157, R155, R176.reuse ;  /* 0x000000b09b9d7220 */ /* 0x080fe20000410000 */
[----:B------:R-:W-:Y:S01]  /*4670*/  LOP3.LUT P6, RZ, R172, 0xff000000, RZ, 0xc0, !PT ;  /* 0xff000000acff7812 */ /* 0x000fe200078cc0ff */
[----:B------:R-:W-:Y:S01]  /*4680*/  FMUL.FTZ R153, R25, R153 ;  /* 0x0000009919997220 */ /* 0x000fe20000410000 */
[----:B------:R-:W-:Y:S01]  /*4690*/  FMUL.FTZ R156, R156, UR14 ;  /* 0x0000000e9c9c7c20 */ /* 0x000fe20008410000 */
[----:B------:R-:W-:Y:S01]  /*46a0*/  FMUL.FTZ R157, R157, UR14 ;  /* 0x0000000e9d9d7c20 */ /* 0x000fe20008410000 */
[-C--:B------:R-:W-:Y:S01]  /*46b0*/  FMUL.FTZ R158, R152, R176.reuse ;  /* 0x000000b0989e7220 */ /* 0x080fe20000410000 */
[----:B------:R-:W-:Y:S01]  /*46c0*/  FMUL.FTZ R159, R153, R176 ;  /* 0x000000b0999f7220 */ /* 0x000fe20000410000 */
[----:B------:R-:W-:-:S02]  /*46d0*/  LOP3.LUT P2, RZ, R172, 0xff, RZ, 0xc0, !PT ;  /* 0x000000ffacff7812 */ /* 0x000fc4000784c0ff */
[----:B------:R-:W-:Y:S01]  /*46e0*/  FSEL R156, R156, RZ, P4 ;  /* 0x000000ff9c9c7208 */ /* 0x000fe20002000000 */
[----:B------:R-:W-:Y:S01]  /*46f0*/  FMUL.FTZ R158, R158, UR14 ;  /* 0x0000000e9e9e7c20 */ /* 0x000fe20008410000 */
[----:B------:R-:W-:Y:S01]  /*4700*/  FSEL R157, R157, RZ, P6 ;  /* 0x000000ff9d9d7208 */ /* 0x000fe20003000000 */
[----:B------:R-:W-:Y:S01]  /*4710*/  FMUL.FTZ R159, R159, UR14 ;  /* 0x0000000e9f9f7c20 */ /* 0x000fe20008410000 */
[----:B------:R-:W-:Y:S02]  /*4720*/  LOP3.LUT P3, RZ, R172, 0xff00, RZ, 0xc0, !PT ;  /* 0x0000ff00acff7812 */ /* 0x000fe4000786c0ff */
[----:B012---:R-:W-:Y:S01]  /*4730*/  F2FP.BF16.F32.PACK_AB R161, R157, R156 ;  /* 0x0000009c9da1723e */ /* 0x007fe200000010ff */
[-CC-:B------:R-:W-:Y:S01]  /*4740*/  FFMA.FTZ R156, R15, R165.reuse, R164.reuse ;  /* 0x000000a50f9c7223 */ /* 0x180fe200000100a4 */
[----:B------:R-:W-:Y:S01]  /*4750*/  FFMA.FTZ R157, R17, R165, R164 ;  /* 0x000000a5119d7223 */ /* 0x000fe200000100a4 */
[----:B------:R-:W-:Y:S02]  /*4760*/  FSEL R158, R158, RZ, P2 ;  /* 0x000000ff9e9e7208 */ /* 0x000fe40001000000 */
[----:B------:R-:W-:Y:S01]  /*4770*/  FADD.FTZ R156, R202, -R156 ;  /* 0x8000009cca9c7221 */ /* 0x000fe20000010000 */
[----:B------:R-:W-:Y:S01]  /*4780*/  FADD.FTZ R157, R201, -R157 ;  /* 0x8000009dc99d7221 */ /* 0x000fe20000010000 */
[----:B------:R-:W-:-:S02]  /*4790*/  FSEL R159, R159, RZ, P3 ;  /* 0x000000ff9f9f7208 */ /* 0x000fc40001800000 */
[C---:B------:R-:W-:Y:S01]  /*47a0*/  FMUL.FTZ R156, R25.reuse, R156 ;  /* 0x0000009c199c7220 */ /* 0x040fe20000410000 */
[----:B------:R-:W-:Y:S01]  /*47b0*/  FMUL.FTZ R157, R25, R157 ;  /* 0x0000009d199d7220 */ /* 0x000fe20000410000 */
[----:B------:R-:W-:Y:S02]  /*47c0*/  F2FP.BF16.F32.PACK_AB R160, R159, R158 ;  /* 0x0000009e9fa0723e */ /* 0x000fe400000010ff */
[-C--:B------:R-:W-:Y:S01]  /*47d0*/  FMUL.FTZ R159, R156, R176.reuse ;  /* 0x000000b09c9f7220 */ /* 0x080fe20000410000 */
[----:B------:R-:W-:Y:S01]  /*47e0*/  FMUL.FTZ R158, R157, R176 ;  /* 0x000000b09d9e7220 */ /* 0x000fe20000410000 */
[----:B------:R-:W-:Y:S02]  /*47f0*/  LOP3.LUT P2, RZ, R173, 0xff, RZ, 0xc0, !PT ;  /* 0x000000ffadff7812 */ /* 0x000fe4000784c0ff */
[----:B------:R-:W-:Y:S01]  /*4800*/  FMUL.FTZ R159, R159, UR14 ;  /* 0x0000000e9f9f7c20 */ /* 0x000fe20008410000 */
[----:B------:R-:W-:Y:S01]  /*4810*/  FMUL.FTZ R158, R158, UR14 ;  /* 0x0000000e9e9e7c20 */ /* 0x000fe20008410000 */
[----:B------:R-:W-:-:S03]  /*4820*/  LOP3.LUT P3, RZ, R173, 0xff00, RZ, 0xc0, !PT ;  /* 0x0000ff00adff7812 */ /* 0x000fc6000786c0ff */
        /* <DEDUP_REMOVED lines=20> */
.L_x_10778:
[-CC-:B012---:R-:W-:Y:S01]  /*4970*/  FFMA.FTZ R161, R16, R165.reuse, R164.reuse ;  /* 0x000000a510a17223 */ /* 0x187fe200000100a4 */
        /* <DEDUP_REMOVED lines=60> */
.L_x_10779:
        /* <DEDUP_REMOVED lines=8> */
.L_x_10777:
[----:B------:R-:W-:Y:S05]  /*4dc0*/  BSYNC.RECONVERGENT B2 ;  /* 0x0000000000027941 */ /* 0x000fea0003800200 */
.L_x_10776:
        /* <DEDUP_REMOVED lines=30> */
[----:B0123--:R-:W-:Y:S01]  /*4fb0*/  F2FP.BF16.F32.PACK_AB R161, R157, R156 ;  /* 0x0000009c9da1723e */ /* 0x00ffe200000010ff */
        /* <DEDUP_REMOVED lines=35> */
.L_x_10781:
[-CC-:B0123--:R-:W-:Y:S01]  /*51f0*/  FFMA.FTZ R161, R191, R165.reuse, R164.reuse ;  /* 0x000000a5bfa17223 */ /* 0x18ffe200000100a4 */
        /* <DEDUP_REMOVED lines=60> */
.L_x_10782:
        /* <DEDUP_REMOVED lines=8> */
.L_x_10763:
        /* <DEDUP_REMOVED lines=71> */
.L_x_10785:
[----:B------:R-:W-:Y:S05]  /*5ab0*/  BSYNC.RECONVERGENT B2 ;  /* 0x0000000000027941 */ /* 0x000fea0003800200 */
.L_x_10784:
        /* <DEDUP_REMOVED lines=67> */
.L_x_10787:
[----:B------:R-:W-:Y:S05]  /*5ef0*/  BSYNC.RECONVERGENT B2 ;  /* 0x0000000000027941 */ /* 0x000fea0003800200 */
.L_x_10786:
[----:B------:R-:W-:Y:S04]  /*5f00*/  BSSY.RECONVERGENT B2, `(.L_x_10788) ;  /* 0x0000043000027945 */ /* 0x000fe80003800200 */
[----:B------:R-:W-:Y:S05]  /*5f10*/  @!P2 BRA `(.L_x_10789) ;  /* 0x000000040004a947 */ /* 0x000fea0003800000 */
        /* <DEDUP_REMOVED lines=65> */
.L_x_10789:
[----:B------:R-:W-:Y:S05]  /*6330*/  BSYNC.RECONVERGENT B2 ;  /* 0x0000000000027941 */ /* 0x000fea0003800200 */
.L_x_10788:
[----:B------:R-:W-:Y:S04]  /*6340*/  BSSY.RECONVERGENT B2, `(.L_x_10790) ;  /* 0x0000043000027945 */ /* 0x000fe80003800200 */
[----:B------:R-:W-:Y:S05]  /*6350*/  @!P1 BRA `(.L_x_10791) ;  /* 0x0000000400049947 */ /* 0x000fea0003800000 */
        /* <DEDUP_REMOVED lines=65> */
.L_x_10791:
[----:B------:R-:W-:Y:S05]  /*6770*/  BSYNC.RECONVERGENT B2 ;  /* 0x0000000000027941 */ /* 0x000fea0003800200 */
.L_x_10790:
[----:B------:R-:W-:Y:S05]  /*6780*/  @!P0 BRA `(.L_x_10780) ;  /* 0x0000001800988947 */ /* 0x000fea0003800000 */
[-CC-:B0123--:R-:W-:Y:S01]  /*6790*/  FFMA.FTZ R161, R191, R165.reuse, R164.reuse ;  /* 0x000000a5bfa17223 */ /* 0x18ffe200000100a4 */
        /* <DEDUP_REMOVED lines=62> */
[----:B------:R4:W-:Y:S01]  /*6b80*/  STG.E.128 desc[UR6][R164.64], R160 ;  /* 0x000000a0a4007986 */ /* 0x0009e2000c101d06 */
[----:B------:R-:W-:Y:S05]  /*6b90*/  BRA `(.L_x_10780) ;  /* 0x0000001400947947 */ /* 0x000fea0003800000 */
.L_x_10783:
        /* <DEDUP_REMOVED lines=34> */
[----:B------:R-:W-:Y:S01]  /*6dc0*/  FMUL.FTZ R162, R159, UR14 ;  /* 0x0000000e9fa27c20 */ /* 0x000fe20008410000 */
[----:B------:R-:W-:-:S03]  /*6dd0*/  FMUL.FTZ R159, R157, R176 ;  /* 0x000000b09d9f7220 */ /* 0x000fc60000410000 */
[----:B------:R-:W-:Y:S01]  /*6de0*/  FSEL R161, R158, RZ, P6 ;  /* 0x000000ff9ea17208 */ /* 0x000fe20003000000 */
[----:B------:R-:W-:Y:S01]  /*6df0*/  FMUL.FTZ R158, R156, R176 ;  /* 0x000000b09c9e7220 */ /* 0x000fe20000410000 */
[----:B------:R-:W-:Y:S01]  /*6e00*/  FMUL.FTZ R159, R159, UR14 ;  /* 0x0000000e9f9f7c20 */ /* 0x000fe20008410000 */
[----:B------:R-:W-:Y:S02]  /*6e10*/  FSEL R162, R162, RZ, P4 ;  /* 0x000000ffa2a27208 */ /* 0x000fe40002000000 */
[----:B------:R-:W-:Y:S01]  /*6e20*/  FMUL.FTZ R158, R158, UR14 ;  /* 0x0000000e9e9e7c20 */ /* 0x000fe20008410000 */
[C---:B------:R-:W-:Y:S02]  /*6e30*/  LOP3.LUT P6, RZ, R27.reuse, 0xff, RZ, 0xc0, !PT ;  /* 0x000000ff1bff7812 */ /* 0x040fe400078cc0ff */
[----:B------:R-:W-:Y:S02]  /*6e40*/  LOP3.LUT P4, RZ, R27, 0xff00, RZ, 0xc0, !PT ;  /* 0x0000ff001bff7812 */ /* 0x000fe4000788c0ff */
[----:B------:R-:W-:-:S02]  /*6e50*/  FSEL R158, R158, RZ, P6 ;  /* 0x000000ff9e9e7208 */ /* 0x000fc40003000000 */
[----:B------:R-:W-:Y:S02]  /*6e60*/  FSEL R159, R159, RZ, P4 ;  /* 0x000000ff9f9f7208 */ /* 0x000fe40002000000 */
[----:B------:R-:W-:Y:S02]  /*6e70*/  F2FP.BF16.F32.PACK_AB R161, R162, R161 ;  /* 0x000000a1a2a1723e */ /* 0x000fe400000010ff */
[----:B------:R-:W-:Y:S01]  /*6e80*/  F2FP.BF16.F32.PACK_AB R162, R159, R158 ;  /* 0x0000009e9fa2723e */ /* 0x000fe200000010ff */
[-CC-:B------:R-:W-:Y:S01]  /*6e90*/  FFMA.FTZ R158, R184, R165.reuse, R164.reuse ;  /* 0x000000a5b89e7223 */ /* 0x180fe200000100a4 */
[----:B------:R-:W-:Y:S01]  /*6ea0*/  FFMA.FTZ R159, R183, R165, R164 ;  /* 0x000000a5b79f7223 */ /* 0x000fe200000100a4 */
[----:B------:R-:W-:Y:S02]  /*6eb0*/  ISETP.GE.U32.AND P4, PT, R26, RZ, PT ;  /* 0x000000ff1a00720c */ /* 0x000fe40003f86070 */
[----:B------:R-:W-:Y:S01]  /*6ec0*/  FADD.FTZ R158, R232, -R158 ;  /* 0x8000009ee89e7221 */ /* 0x000fe20000010000 */
[----:B------:R-:W-:Y:S01]  /*6ed0*/  FADD.FTZ R159, R231, -R159 ;  /* 0x8000009fe79f7221 */ /* 0x000fe20000010000 */
[----:B------:R-:W-:-:S02]  /*6ee0*/  LOP3.LUT P6, RZ, R27, 0xff0000, RZ, 0xc0, !PT ;  /* 0x00ff00001bff7812 */ /* 0x000fc400078cc0ff */
[C---:B------:R-:W-:Y:S01]  /*6ef0*/  FFMA.FTZ R158, R25.reuse, R158, R58 ;  /* 0x0000009e199e7223 */ /* 0x040fe2000001003a */
[----:B------:R-:W-:Y:S01]  /*6f00*/  FFMA.FTZ R159, R25, R159, R59 ;  /* 0x0000009f199f7223 */ /* 0x000fe2000001003b */
[----:B------:R-:W-:Y:S02]  /*6f10*/  ISETP.GE.U32.AND.EX P4, PT, R27, 0x1000000, PT, P4 ;  /* 0x010000001b00780c */ /* 0x000fe40003f86140 */
        /* <DEDUP_REMOVED lines=15> */
.L_x_10793:
[----:B------:R-:W-:Y:S05]  /*7010*/  BSYNC.RECONVERGENT B2 ;  /* 0x0000000000027941 */ /* 0x000fea0003800200 */
.L_x_10792:
        /* <DEDUP_REMOVED lines=20> */
[----:B------:R-:W-:Y:S01]  /*7160*/  LOP3.LUT P6, RZ, R28, 0xff0000, RZ, 0xc0, !PT ;  /* 0x00ff00001cff7812 */ /* 0x000fe200078cc0ff */
[----:B------:R-:W-:-:S02]  /*7170*/  FMUL.FTZ R159, R157, R176 ;  /* 0x000000b09d9f7220 */ /* 0x000fc40000410000 */
[----:B------:R-:W-:Y:S02]  /*7180*/  FSEL R155, R155, RZ, P3 ;  /* 0x000000ff9b9b7208 */ /* 0x000fe40001800000 */
[----:B------:R-:W-:Y:S01]  /*7190*/  FSEL R154, R154, RZ, P4 ;  /* 0x000000ff9a9a7208 */ /* 0x000fe20002000000 */
[----:B------:R-:W-:Y:S01]  /*71a0*/  FMUL.FTZ R159, R159, UR14 ;  /* 0x0000000e9f9f7c20 */ /* 0x000fe20008410000 */
[----:B------:R-:W-:Y:S02]  /*71b0*/  LOP3.LUT P4, RZ, R28, 0xff000000, RZ, 0xc0, !PT ;  /* 0xff0000001cff7812 */ /* 0x000fe4000788c0ff */
[----:B0-----:R-:W-:Y:S01]  /*71c0*/  F2FP.BF16.F32.PACK_AB R160, R154, R155 ;  /* 0x0000009b9aa0723e */ /* 0x001fe200000010ff */
        /* <DEDUP_REMOVED lines=10> */
[----:B------:R-:W-:Y:S01]  /*7270*/  FMUL.FTZ R158, R156, R176 ;  /* 0x000000b09c9e7220 */ /* 0x000fe20000410000 */
[----:B------:R-:W-:-:S03]  /*7280*/  FMUL.FTZ R162, R162, UR14 ;  /* 0x0000000ea2a27c20 */ /* 0x000fc60008410000 */
[----:B------:R-:W-:Y:S01]  /*7290*/  FMUL.FTZ R158, R158, UR14 ;  /* 0x0000000e9e9e7c20 */ /* 0x000fe20008410000 */
[----:B------:R-:W-:Y:S02]  /*72a0*/  FSEL R161, R161, RZ, P6 ;  /* 0x000000ffa1a17208 */ /* 0x000fe40003000000 */
[----:B------:R-:W-:Y:S02]  /*72b0*/  LOP3.LUT P6, RZ, R29, 0xff00, RZ, 0xc0, !PT ;  /* 0x0000ff001dff7812 */ /* 0x000fe400078cc0ff */
[----:B------:R-:W-:Y:S02]  /*72c0*/  FSEL R162, R162, RZ, P4 ;  /* 0x000000ffa2a27208 */ /* 0x000fe40002000000 */
[----:B------:R-:W-:Y:S02]  /*72d0*/  FSEL R158, R158, RZ, P3 ;  /* 0x000000ff9e9e7208 */ /* 0x000fe40001800000 */
[----:B------:R-:W-:Y:S02]  /*72e0*/  FSEL R159, R159, RZ, P6 ;  /* 0x000000ff9f9f7208 */ /* 0x000fe40003000000 */
[----:B------:R-:W-:-:S02]  /*72f0*/  F2FP.BF16.F32.PACK_AB R161, R162, R161 ;  /* 0x000000a1a2a1723e */ /* 0x000fc400000010ff */
[----:B------:R-:W-:Y:S01]  /*7300*/  F2FP.BF16.F32.PACK_AB R162, R159, R158 ;  /* 0x0000009e9fa2723e */ /* 0x000fe200000010ff */
[-CC-:B------:R-:W-:Y:S01]  /*7310*/  FFMA.FTZ R158, R22, R165.reuse, R164.reuse ;  /* 0x000000a5169e7223 */ /* 0x180fe200000100a4 */
[----:B------:R-:W-:Y:S01]  /*7320*/  FFMA.FTZ R159, R24, R165, R164 ;  /* 0x000000a5189f7223 */ /* 0x000fe200000100a4 */
[----:B------:R-:W-:Y:S02]  /*7330*/  ISETP.GE.U32.AND P3, PT, R28, RZ, PT ;  /* 0x000000ff1c00720c */ /* 0x000fe40003f66070 */
[----:B------:R-:W-:Y:S01]  /*7340*/  FADD.FTZ R158, R224, -R158 ;  /* 0x8000009ee09e7221 */ /* 0x000fe20000010000 */
[----:B------:R-:W-:Y:S01]  /*7350*/  FADD.FTZ R159, R223, -R159 ;  /* 0x8000009fdf9f7221 */ /* 0x000fe20000010000 */
[----:B------:R-:W-:Y:S02]  /*7360*/  LOP3.LUT P4, RZ, R29, 0xff0000, RZ, 0xc0, !PT ;  /* 0x00ff00001dff7812 */ /* 0x000fe4000788c0ff */
[C---:B------:R-:W-:Y:S01]  /*7370*/  FFMA.FTZ R158, R25.reuse, R158, R50 ;  /* 0x0000009e199e7223 */ /* 0x040fe20000010032 */
[----:B------:R-:W-:Y:S01]  /*7380*/  FFMA.FTZ R159, R25, R159, R51 ;  /* 0x0000009f199f7223 */ /* 0x000fe20000010033 */
[----:B------:R-:W-:-:S02]  /*7390*/  ISETP.GE.U32.AND.EX P3, PT, R29, 0x1000000, PT, P3 ;  /* 0x010000001d00780c */ /* 0x000fc40003f66130 */
        /* <DEDUP_REMOVED lines=15> */
.L_x_10795:
[----:B------:R-:W-:Y:S05]  /*7490*/  BSYNC.RECONVERGENT B2 ;  /* 0x0000000000027941 */ /* 0x000fea0003800200 */
.L_x_10794:
        /* <DEDUP_REMOVED lines=21> */
[----:B------:R-:W-:Y:S01]  /*75f0*/  FMUL.FTZ R159, R157, R176 ;  /* 0x000000b09d9f7220 */ /* 0x000fe20000410000 */
[----:B------:R-:W-:-:S02]  /*7600*/  LOP3.LUT P6, RZ, R31, 0xff00, RZ, 0xc0, !PT ;  /* 0x0000ff001fff7812 */ /* 0x000fc400078cc0ff */
[----:B------:R-:W-:Y:S01]  /*7610*/  FSEL R155, R155, RZ, P2 ;  /* 0x000000ff9b9b7208 */ /* 0x000fe20001000000 */
[----:B------:R-:W-:Y:S01]  /*7620*/  FMUL.FTZ R159, R159, UR14 ;  /* 0x0000000e9f9f7c20 */ /* 0x000fe20008410000 */
[----:B------:R-:W-:Y:S02]  /*7630*/  FSEL R154, R154, RZ, P3 ;  /* 0x000000ff9a9a7208 */ /* 0x000fe40001800000 */
[----:B------:R-:W-:Y:S02]  /*7640*/  LOP3.LUT P2, RZ, R30, 0xff0000, RZ, 0xc0, !PT ;  /* 0x00ff00001eff7812 */ /* 0x000fe4000784c0ff */
[----:B01----:R-:W-:Y:S01]  /*7650*/  F2FP.BF16.F32.PACK_AB R160, R154, R155 ;  /* 0x0000009b9aa0723e */ /* 0x003fe200000010ff */
[-CC-:B------:R-:W-:Y:S01]  /*7660*/  FFMA.FTZ R154, R5, R165.reuse, R164.reuse ;  /* 0x000000a5059a7223 */ /* 0x180fe200000100a4 */
[----:B------:R-:W-:Y:S01]  /*7670*/  FFMA.FTZ R155, R6, R165, R164 ;  /* 0x000000a5069b7223 */ /* 0x000fe200000100a4 */
[----:B------:R-:W-:Y:S02]  /*7680*/  LOP3.LUT P3, RZ, R30, 0xff000000, RZ, 0xc0, !PT ;  /* 0xff0000001eff7812 */ /* 0x000fe4000786c0ff */
[----:B------:R-:W-:Y:S01]  /*7690*/  FADD.FTZ R154, R214, -R154 ;  /* 0x8000009ad69a7221 */ /* 0x000fe20000010000 */
[----:B------:R-:W-:Y:S01]  /*76a0*/  FADD.FTZ R155, R213, -R155 ;  /* 0x8000009bd59b7221 */ /* 0x000fe20000010000 */
[----:B------:R-:W-:-:S02]  /*76b0*/  FSEL R159, R159, RZ, P6 ;  /* 0x000000ff9f9f7208 */ /* 0x000fc40003000000 */
        /* <DEDUP_REMOVED lines=9> */
[----:B------:R-:W-:Y:S02]  /*7750*/  FSEL R162, R162, RZ, P3 ;  /* 0x000000ffa2a27208 */ /* 0x000fe40001800000 */
[----:B------:R-:W-:Y:S02]  /*7760*/  FSEL R158, R158, RZ, P4 ;  /* 0x000000ff9e9e7208 */ /* 0x000fe40002000000 */
[----:B------:R-:W-:Y:S02]  /*7770*/  F2FP.BF16.F32.PACK_AB R161, R162, R161 ;  /* 0x000000a1a2a1723e */ /* 0x000fe400000010ff */
[----:B------:R-:W-:Y:S01]  /*7780*/  F2FP.BF16.F32.PACK_AB R162, R159, R158 ;  /* 0x0000009e9fa2723e */ /* 0x000fe200000010ff */
[-CC-:B------:R-:W-:Y:S01]  /*7790*/  FFMA.FTZ R158, R8, R165.reuse, R164.reuse ;  /* 0x000000a5089e7223 */ /* 0x180fe200000100a4 */
[----:B------:R-:W-:Y:S01]  /*77a0*/  FFMA.FTZ R159, R10, R165, R164 ;  /* 0x000000a50a9f7223 */ /* 0x000fe200000100a4 */
[----:B------:R-:W-:-:S02]  /*77b0*/  ISETP.GE.U32.AND P2, PT, R30, RZ, PT ;  /* 0x000000ff1e00720c */ /* 0x000fc40003f46070 */
[----:B------:R-:W-:Y:S01]  /*77c0*/  FADD.FTZ R158, R207, -R158 ;  /* 0x8000009ecf9e7221 */ /* 0x000fe20000010000 */
[----:B------:R-:W-:Y:S01]  /*77d0*/  FADD.FTZ R159, R206, -R159 ;  /* 0x8000009fce9f7221 */ /* 0x000fe20000010000 */
[----:B------:R-:W-:Y:S02]  /*77e0*/  LOP3.LUT P3, RZ, R31, 0xff0000, RZ, 0xc0, !PT ;  /* 0x00ff00001fff7812 */ /* 0x000fe4000786c0ff */
        /* <DEDUP_REMOVED lines=18> */
.L_x_10797:
[----:B------:R-:W-:Y:S05]  /*7910*/  BSYNC.RECONVERGENT B2 ;  /* 0x0000000000027941 */ /* 0x000fea0003800200 */
.L_x_10796:
        /* <DEDUP_REMOVED lines=27> */
[----:B012---:R-:W-:Y:S01]  /*7ad0*/  F2FP.BF16.F32.PACK_AB R160, R154, R155 ;  /* 0x0000009b9aa0723e */ /* 0x007fe200000010ff */
        /* <DEDUP_REMOVED lines=43> */
.L_x_10799:
[----:B------:R-:W-:Y:S05]  /*7d90*/  BSYNC.RECONVERGENT B2 ;  /* 0x0000000000027941 */ /* 0x000fea0003800200 */
.L_x_10798:
        /* <DEDUP_REMOVED lines=11> */
[----:B------:R-:W-:Y:S01]  /*7e50*/  LOP3.LUT P2, RZ, R174, 0xff0000, RZ, 0xc0, !PT ;  /* 0x00ff0000aeff7812 */ /* 0x000fe2000784c0ff */
[----:B------:R-:W-:Y:S01]  /*7e60*/  FFMA.FTZ R152, R25, R152, R144 ;  /* 0x0000009819987223 */ /* 0x000fe20000010090 */
[-C--:B------:R-:W-:Y:S01]  /*7e70*/  FMUL.FTZ R156, R154, R176.reuse ;  /* 0x000000b09a9c7220 */ /* 0x080fe20000410000 */
[-C--:B------:R-:W-:Y:S01]  /*7e80*/  FMUL.FTZ R157, R155, R176.reuse ;  /* 0x000000b09b9d7220 */ /* 0x080fe20000410000 */
[----:B------:R-:W-:Y:S01]  /*7e90*/  LOP3.LUT P3, RZ, R174, 0xff000000, RZ, 0xc0, !PT ;  /* 0xff000000aeff7812 */ /* 0x000fe2000786c0ff */
[----:B------:R-:W-:Y:S01]  /*7ea0*/  FFMA.FTZ R153, R25, R153, R145 ;  /* 0x0000009919997223 */ /* 0x000fe20000010091 */
        /* <DEDUP_REMOVED lines=17> */
[C---:B------:R-:W-:Y:S01]  /*7fc0*/  FFMA.FTZ R156, R25.reuse, R156, R148 ;  /* 0x0000009c199c7223 */ /* 0x040fe20000010094 */
[----:B------:R-:W-:Y:S01]  /*7fd0*/  FFMA.FTZ R157, R25, R157, R149 ;  /* 0x0000009d199d7223 */ /* 0x000fe20000010095 */
        /* <DEDUP_REMOVED lines=13> */
[----:B------:R-:W-:Y:S01]  /*80b0*/  ISETP.GE.U32.AND.EX P0, PT, R175, 0x1000000, PT, P0 ;  /* 0x01000000af00780c */ /* 0x000fe20003f06100 */
[----:B------:R-:W0:Y:S01]  /*80c0*/  LDC.64 R164, c[0x0][0x478] ;  /* 0x00011e00ffa47b82 */ /* 0x000e220000000a00 */
[----:B------:R-:W-:Y:S01]  /*80d0*/  FADD.FTZ R158, R195, -R158 ;  /* 0x8000009ec39e7221 */ /* 0x000fe20000010000 */
[----:B------:R-:W-:Y:S01]  /*80e0*/  FADD.FTZ R163, R196, -R159 ;  /* 0x8000009fc4a37221 */ /* 0x000fe20000010000 */
[----:B------:R-:W-:-:S02]  /*80f0*/  LOP3.LUT P1, RZ, R175, 0xff0000, RZ, 0xc0, !PT ;  /* 0x00ff0000afff7812 */ /* 0x000fc4000782c0ff */
[C---:B------:R-:W-:Y:S01]  /*8100*/  FFMA.FTZ R159, R25.reuse, R158, R151 ;  /* 0x0000009e199f7223 */ /* 0x040fe20000010097 */
[----:B------:R-:W-:-:S03]  /*8110*/  FFMA.FTZ R158, R25, R163, R150 ;  /* 0x000000a3199e7223 */ /* 0x000fc60000010096 */
[-C--:B------:R-:W-:Y:S01]  /*8120*/  FMUL.FTZ R25, R159, R176.reuse ;  /* 0x000000b09f197220 */ /* 0x080fe20000410000 */
[----:B------:R-:W-:-:S03]  /*8130*/  FMUL.FTZ R163, R158, R176 ;  /* 0x000000b09ea37220 */ /* 0x000fc60000410000 */
[----:B------:R-:W-:Y:S01]  /*8140*/  FMUL.FTZ R25, R25, UR14 ;  /* 0x0000000e19197c20 */ /* 0x000fe20008410000 */
[----:B------:R-:W-:-:S04]  /*8150*/  FMUL.FTZ R163, R163, UR14 ;  /* 0x0000000ea3a37c20 */ /* 0x000fc80008410000 */
[----:B------:R-:W-:Y:S02]  /*8160*/  FSEL R25, R25, RZ, P0 ;  /* 0x000000ff19197208 */ /* 0x000fe40000000000 */
[----:B------:R-:W-:Y:S01]  /*8170*/  FSEL R163, R163, RZ, P1 ;  /* 0x000000ffa3a37208 */ /* 0x000fe20000800000 */
[----:B0-----:R-:W-:-:S03]  /*8180*/  IMAD.WIDE.U32 R164, R2, 0x20, R164 ;  /* 0x0000002002a47825 */ /* 0x001fc600078e00a4 */
[----:B------:R-:W-:Y:S02]  /*8190*/  F2FP.BF16.F32.PACK_AB R163, R25, R163 ;  /* 0x000000a319a3723e */ /* 0x000fe400000010ff */
[----:B------:R-:W-:Y:S04]  /*81a0*/  STG.E.128 desc[UR6][R164.64], R152 ;  /* 0x00000098a4007986 */ /* 0x000fe8000c101d06 */
[----:B------:R0:W-:Y:S02]  /*81b0*/  STG.E.128 desc[UR6][R164.64+0x10], R156 ;  /* 0x0000109ca4007986 */ /* 0x0001e4000c101d06 */
[----:B0-----:R-:W0:Y:S02]  /*81c0*/  LDC.64 R164, c[0x0][0x468] ;  /* 0x00011a00ffa47b82 */ /* 0x001e240000000a00 */
[----:B0-----:R-:W-:-:S05]  /*81d0*/  IMAD.WIDE.U32 R164, R2, 0x10, R164 ;  /* 0x0000001002a47825 */ /* 0x001fca00078e00a4 */
[----:B------:R0:W-:Y:S02]  /*81e0*/  STG.E.128 desc[UR6][R164.64], R160 ;  /* 0x000000a0a4007986 */ /* 0x0001e4000c101d06 */
.L_x_10780:
[----:B------:R-:W-:Y:S05]  /*81f0*/  BSYNC.RECONVERGENT B1 ;  /* 0x0000000000017941 */ /* 0x000fea0003800200 */
.L_x_10762:
[----:B01234-:R-:W0:Y:S02]  /*8200*/  LDC.64 R160, c[0x0][0x380] ;  /* 0x0000e000ffa07b82 */ /* 0x01fe240000000a00 */
[----:B0-----:R-:W-:-:S04]  /*8210*/  LEA R238, R160, R238, 0x2 ;  /* 0x000000eea0ee7211 */ /* 0x001fc800078e10ff */
[----:B------:R-:W-:-:S13]  /*8220*/  ISETP.GE.AND P0, PT, R238, R161, PT ;  /* 0x000000a1ee00720c */ /* 0x000fda0003f06270 */
[----:B------:R-:W-:Y:S05]  /*8230*/  @!P0 BRA `(.L_x_10800) ;  /* 0xffffff88000c8947 */ /* 0x000fea000383ffff */
.L_x_10750:
[----:B------:R-:W-:Y:S05]  /*8240*/  BSYNC B0 ;  /* 0x0000000000007941 */ /* 0x000fea0003800000 */
.L_x_10749:
[----:B-----5:R-:W2:Y:S01]  /*8250*/  LDL.LU R25, [R1+0x70] ;  /* 0x0000700001197983 */ /* 0x020ea20000300800 */
[----:B------:R-:W-:Y:S01]  /*8260*/  MOV R2, 0x400 ;  /* 0x0000040000027802 */ /* 0x000fe20000000f00 */
[----:B------:R-:W-:Y:S05]  /*8270*/  WARPSYNC.ALL ;  /* 0x0000000000007948 */ /* 0x000fea0003800000 */
[----:B------:R-:W0:Y:S01]  /*8280*/  S2R R160, SR_TID.X ;  /* 0x0000000000a07919 */ /* 0x000e220000002100 */
[----:B------:R-:W1:Y:S01]  /*8290*/  S2UR UR4, SR_CTAID.X ;  /* 0x00000000000479c3 */ /* 0x000e620000002500 */
[----:B------:R-:W3:Y:S01]  /*82a0*/  LDCU.128 UR16, c[0x0][0x440] ;  /* 0x00008800ff1077ac */ /* 0x000ee20008000c00 */
[----:B------:R-:W4:Y:S01]  /*82b0*/  S2R R3, SR_CgaCtaId ;  /* 0x0000000000037919 */ /* 0x000f220000008800 */
[----:B-1----:R-:W-:Y:S01]  /*82c0*/  IMAD R52, R252, UR4, RZ ;  /* 0x00000004fc347c24 */ /* 0x002fe2000f8e02ff */
        /* <DEDUP_REMOVED lines=306> */
.L_x_10761:
        /* <DEDUP_REMOVED lines=8> */
.L_x_10802:
[----:B------:R-:W-:Y:S05]  /*9670*/  BSYNC B1 ;  /* 0x0000000000017941 */ /* 0x000fea0003800000 */
.L_x_10801:
        /* <DEDUP_REMOVED lines=9> */
.L_x_10803:
        /* <DEDUP_REMOVED lines=8> */
.L_x_10804:
[----:B------:R-:W-:Y:S02]  /*9790*/  MOV R164, R166 ;  /* 0x000000a600a47202 */ /* 0x000fe40000000f00 */
[----:B------:R-:W-:-:S05]  /*97a0*/  MOV R160, R168 ;  /* 0x000000a800a07202 */ /* 0x000fca0000000f00 */
[----:B------:R-:W-:Y:S01]  /*97b0*/  FADD.FTZ R165, R165, R160 ;  /* 0x000000a0a5a57221 */ /* 0x000fe20000010000 */
[----:B------:R-:W-:-:S07]  /*97c0*/  MOV R160, 0xffffffff ;  /* 0xffffffff00a07802 */ /* 0x000fce0000000f00 */
[----:B------:R-:W-:Y:S05]  /*97d0*/  WARPSYNC.COLLECTIVE R160, `(.L_x_10805) ;  /* 0x00000000a0087348 */ /* 0x000fea0003c00000 */
[----:B------:R0:W1:Y:S02]  /*97e0*/  SHFL.BFLY P6, R168, R164, R162, R161 ;  /* 0x0c0000a2a4a87389 */ /* 0x00006400000c00a1 */
[----:B01----:R-:W-:Y:S05]  /*97f0*/  ENDCOLLECTIVE ;  /* 0x000000000000791b */ /* 0x003fea0003800000 */
.L_x_10805:
        /* <DEDUP_REMOVED lines=8> */
.L_x_10806:
[----:B------:R-:W-:Y:S02]  /*9880*/  MOV R164, R166 ;  /* 0x000000a600a47202 */ /* 0x000fe40000000f00 */
[----:B------:R-:W-:-:S05]  /*9890*/  MOV R160, R168 ;  /* 0x000000a800a07202 */ /* 0x000fca0000000f00 */
[----:B------:R-:W-:Y:S01]  /*98a0*/  FADD.FTZ R165, R165, R160 ;  /* 0x000000a0a5a57221 */ /* 0x000fe20000010000 */
[----:B------:R-:W-:-:S07]  /*98b0*/  MOV R160, 0xffffffff ;  /* 0xffffffff00a07802 */ /* 0x000fce0000000f00 */
[----:B------:R-:W-:Y:S05]  /*98c0*/  WARPSYNC.COLLECTIVE R160, `(.L_x_10807) ;  /* 0x00000000a0087348 */ /* 0x000fea0003c00000 */
[----:B------:R0:W1:Y:S02]  /*98d0*/  SHFL.BFLY P6, R168, R164, R162, R161 ;  /* 0x0c0000a2a4a87389 */ /* 0x00006400000c00a1 */
[----:B01----:R-:W-:Y:S05]  /*98e0*/  ENDCOLLECTIVE ;  /* 0x000000000000791b */ /* 0x003fea0003800000 */
.L_x_10807:
        /* <DEDUP_REMOVED lines=8> */
.L_x_10808:
[----:B------:R-:W-:Y:S02]  /*9970*/  MOV R164, R166 ;  /* 0x000000a600a47202 */ /* 0x000fe40000000f00 */
[----:B------:R-:W-:-:S05]  /*9980*/  MOV R160, R168 ;  /* 0x000000a800a07202 */ /* 0x000fca0000000f00 */
[----:B------:R-:W-:Y:S01]  /*9990*/  FADD.FTZ R165, R165, R160 ;  /* 0x000000a0a5a57221 */ /* 0x000fe20000010000 */
[----:B------:R-:W-:-:S07]  /*99a0*/  MOV R160, 0xffffffff ;  /* 0xffffffff00a07802 */ /* 0x000fce0000000f00 */
[----:B------:R-:W-:Y:S05]  /*99b0*/  WARPSYNC.COLLECTIVE R160, `(.L_x_10809) ;  /* 0x00000000a0087348 */ /* 0x000fea0003c00000 */
[----:B------:R0:W1:Y:S02]  /*99c0*/  SHFL.BFLY P6, R168, R164, R162, R161 ;  /* 0x0c0000a2a4a87389 */ /* 0x00006400000c00a1 */
[----:B01----:R-:W-:Y:S05]  /*99d0*/  ENDCOLLECTIVE ;  /* 0x000000000000791b */ /* 0x003fea0003800000 */
.L_x_10809:
        /* <DEDUP_REMOVED lines=8> */
.L_x_10810:
[----:B------:R-:W-:Y:S02]  /*9a60*/  MOV R164, R166 ;  /* 0x000000a600a47202 */ /* 0x000fe40000000f00 */
[----:B------:R-:W-:-:S07]  /*9a70*/  MOV R167, R168 ;  /* 0x000000a800a77202 */ /* 0x000fce0000000f00 */
[----:B------:R-:W-:Y:S05]  /*9a80*/  WARPSYNC.COLLECTIVE R160, `(.L_x_10811) ;  /* 0x00000000a0087348 */ /* 0x000fea0003c00000 */
[----:B------:R0:W1:Y:S02]  /*9a90*/  SHFL.BFLY P6, R168, R164, R162, R161 ;  /* 0x0c0000a2a4a87389 */ /* 0x00006400000c00a1 */
[----:B01----:R-:W-:Y:S05]  /*9aa0*/  ENDCOLLECTIVE ;  /* 0x000000000000791b */ /* 0x003fea0003800000 */
.L_x_10811:
[----:B------:R-:W-:Y:S01]  /*9ab0*/  MOV R161, R168 ;  /* 0x000000a800a17202 */ /* 0x000fe20000000f00 */
[----:B------:R-:W-:Y:S06]  /*9ac0*/  BRA `(.L_x_10812) ;  /* 0xffffff9000047947 */ /* 0x000fec000383ffff */
.L_x_10813:
        /* <DEDUP_REMOVED lines=11> */
.L_x_25440:


//--------------------- .text._ZN10layer_norm13ln_bwd_kernelINS_13Kernel_traitsIf13__nv_bfloat16fS2_fjLj1280ELj1ELj4ELj1ELj16ENS_18Kernel_traits_baseILj1280EfS2_fS2_fjLj128EEEEELb1ELb0ELb0ELb1EEEvNS_9BwdParamsE --------------------------
	.section	.text._ZN10layer_norm13ln_bwd_kernelINS_13Kernel_traitsIf13__nv_bfloat16fS2_fjLj1280ELj1ELj4ELj1ELj16ENS_18Kernel_traits_baseILj1280EfS2_fS2_fjLj128EEEEELb1ELb0ELb0ELb1EEEvNS_9BwdParamsE,"ax",@progbits
	.align	128
        .global         _ZN10layer_norm13ln_bwd_kernelINS_13Kernel_traitsIf13__nv_bfloat16fS2_fjLj1280ELj1ELj4ELj1ELj16ENS_18Kernel_traits_baseILj1280EfS2_fS2_fjLj128EEEEELb1ELb0ELb0ELb1EEEvNS_9BwdParamsE
        .type           _ZN10layer_norm13ln_bwd_kernelINS_13Kernel_traitsIf13__nv_bfloat16fS2_fjLj1280ELj1ELj4ELj1ELj16ENS_18Kernel_traits_baseILj1280EfS2_fS2_fjLj128EEEEELb1ELb0ELb0ELb1EEEvNS_9BwdParamsE,@function
        .size           _ZN10layer_norm13ln_bwd_kernelINS_13Kernel_traitsIf13__nv_bfloat16fS2_fjLj1280ELj1ELj4ELj1ELj16ENS_18Kernel_traits_baseILj1280EfS2_fS2_fjLj128EEEEELb1ELb0ELb0ELb1EEEvNS_9BwdParamsE,(.L_x_25441 - _ZN10layer_norm13ln_bwd_kernelINS_13Kernel_traitsIf13__nv_bfloat16fS2_fjLj1280ELj1ELj4ELj1ELj16ENS_18Kernel_traits_baseILj1280EfS2_fS2_fjLj128EEEEELb1ELb0ELb0ELb1EEEvNS_9BwdParamsE)
        .other          _ZN10layer_norm13ln_bwd_kernelINS_13Kernel_traitsIf13__nv_bfloat16fS2_fjLj1280ELj1ELj4ELj1ELj16ENS_18Kernel_traits_baseILj1280EfS2_fS2_fjLj128EEEEELb1ELb0ELb0ELb1EEEvNS_9BwdParamsE,@"STO_CUDA_ENTRY STV_DEFAULT"
_ZN10layer_norm13ln_bwd_kernelINS_13Kernel_traitsIf13__nv_bfloat16fS2_fjLj1280ELj1ELj4ELj1ELj16ENS_18Kernel_traits_baseILj1280EfS2_fS2_fjLj128EEEEELb1ELb0ELb0ELb1EEEvNS_9BwdParamsE:
.text._ZN10layer_norm13ln_bwd_kernelINS_13Kernel_traitsIf13__nv_bfloat16fS2_fjLj1280ELj1ELj4ELj1ELj16ENS_18Kernel_traits_baseILj1280EfS2_fS2_fjLj128EEEEELb1ELb0ELb0ELb1EEEvNS_9BwdParamsE:
        /* <DEDUP_REMOVED lines=59> */
[----:B------:R0:W-:Y:S01]  /*03b0*/  STL [R1+0x60], RZ ;  /* 0x000060ff01007387 */ /* 0x0001e20000100800 */
[----:B------:R-:W1:Y:S01]  /*03c0*/  LDC.64 R2, c[0x0][0x3d0] ;  /* 0x0000f400ff027b82 */ /* 0x000e620000000a00 */
[----:B------:R-:W2:Y:S02]  /*03d0*/  LDCU.64 UR8, c[0x0][0x3e0] ;  /* 0x00007c00ff0877ac */ /* 0x000ea40008000a00 */
[----:B------:R0:W-:Y:S04]  /*03e0*/  STL [R1+0x5c], RZ ;  /* 0x00005cff01007387 */ /* 0x0001e80000100800 */
[----:B------:R0:W-:Y:S04]  /*03f0*/  STL [R1+0x58], RZ ;  /* 0x000058ff01007387 */ /* 0x0001e80000100800 */
[----:B------:R0:W-:Y:S04]  /*0400*/  STL [R1+0x54], RZ ;  /* 0x000054ff01007387 */ /* 0x0001e80000100800 */
[----:B------:R0:W-:Y:S04]  /*0410*/  STL [R1+0x50], RZ ;  /* 0x000050ff01007387 */ /* 0x0001e80000100800 */
[----:B------:R0:W-:Y:S04]  /*0420*/  STL [R1+0x4c], RZ ;  /* 0x00004cff01007387 */ /* 0x0001e80000100800 */
[----:B------:R0:W-:Y:S01]  /*0430*/  STL [R1+0x48], RZ ;  /* 0x000048ff01007387 */ /* 0x0001e20000100800 */
[----:B-1----:R-:W-:-:S03]  /*0440*/  IMAD.WIDE.U32 R2, R187, 0x20, R2 ;  /* 0x00000020bb027825 */ /* 0x002fc600078e0002 */
        /* <DEDUP_REMOVED lines=18> */
[----:B--2---:R-:W-:Y:S01]  /*0570*/  ISETP.NE.U32.AND P0, PT, RZ, UR8, PT ;  /* 0x00000008ff007c0c */ /* 0x004fe2000bf05070 */
[----:B------:R-:W-:Y:S01]  /*0580*/  HFMA2 R252, -RZ, RZ, 0, 0 ;  /* 0x00000000fffc7431 */ /* 0x000fe200000001ff */
[----:B------:R-:W-:Y:S01]  /*0590*/  BSSY B1, `(.L_x_10816) ;  /* 0x000074c000017945 */ /* 0x000fe20003800000 */
[----:B------:R-:W-:Y:S01]  /*05a0*/  HFMA2 R247, -RZ, RZ, 0, 0 ;  /* 0x00000000fff77431 */ /* 0x000fe200000001ff */
[----:B------:R-:W5:Y:S01]  /*05b0*/  LDG.E.128 R68, desc[UR6][R2.64] ;  /* 0x0000000602447981 */ /* 0x000f62000c1e1d00 */
[----:B------:R-:W-:-:S02]  /*05c0*/  HFMA2 R240, -RZ, RZ, 0, 0 ;  /* 0x00000000fff07431 */ /* 0x000fc400000001ff */
[----:B------:R-:W-:Y:S01]  /*05d0*/  HFMA2 R232, -RZ, RZ, 0, 0 ;  /* 0x00000000ffe87431 */ /* 0x000fe200000001ff */
[----:B------:R-:W5:Y:S01]  /*05e0*/  LDG.E.128 R72, desc[UR6][R2.64+0x10] ;  /* 0x0000100602487981 */ /* 0x000f62000c1e1d00 */
[----:B------:R-:W-:Y:S02]  /*05f0*/  HFMA2 R229, -RZ, RZ, 0, 0 ;  /* 0x00000000ffe57431 */ /* 0x000fe400000001ff */
[----:B------:R-:W-:Y:S01]  /*0600*/  HFMA2 R219, -RZ, RZ, 0, 0 ;  /* 0x00000000ffdb7431 */ /* 0x000fe200000001ff */
[----:B------:R-:W5:Y:S01]  /*0610*/  LDG.E.128 R76, desc[UR6][R2.64+0x400] ;  /* 0x00040006024c7981 */ /* 0x000f62000c1e1d00 */
[----:B------:R-:W-:Y:S02]  /*0620*/  ISETP.NE.AND.EX P0, PT, RZ, UR9, PT, P0 ;  /* 0x00000009ff007c0c */ /* 0x000fe4000bf05300 */
[----:B------:R-:W-:Y:S02]  /*0630*/  CS2R R184, SRZ ;  /* 0x0000000000b87805 */ /* 0x000fe4000001ff00 */
[----:B------:R-:W-:Y:S01]  /*0640*/  CS2R R182, SRZ ;  /* 0x0000000000b67805 */ /* 0x000fe2000001ff00 */
[----:B------:R-:W5:Y:S01]  /*0650*/  LDG.E.128 R80, desc[UR6][R2.64+0x410] ;  /* 0x0004100602507981 */ /* 0x000f62000c1e1d00 */
[----:B------:R-:W-:-:S02]  /*0660*/  CS2R R180, SRZ ;  /* 0x0000000000b47805 */ /* 0x000fc4000001ff00 */
[----:B------:R-:W-:Y:S02]  /*0670*/  CS2R R178, SRZ ;  /* 0x0000000000b27805 */ /* 0x000fe4000001ff00 */
[----:B------:R-:W-:Y:S01]  /*0680*/  CS2R R250, SRZ ;  /* 0x0000000000fa7805 */ /* 0x000fe2000001ff00 */
[----:B------:R-:W5:Y:S01]  /*0690*/  LDG.E.128 R84, desc[UR6][R2.64+0x800] ;  /* 0x0008000602547981 */ /* 0x000f62000c1e1d00 */
[----:B------:R-:W-:Y:S02]  /*06a0*/  MOV R248, RZ ;  /* 0x000000ff00f87202 */ /* 0x000fe40000000f00 */
[----:B------:R-:W-:Y:S02]  /*06b0*/  CS2R R176, SRZ ;  /* 0x0000000000b07805 */ /* 0x000fe4000001ff00 */
[----:B------:R-:W-:Y:S01]  /*06c0*/  MOV R245, RZ ;  /* 0x000000ff00f57202 */ /* 0x000fe20000000f00 */
[----:B------:R-:W5:Y:S01]  /*06d0*/  LDG.E.128 R88, desc[UR6][R2.64+0x810] ;  /* 0x0008100602587981 */ /* 0x000f62000c1e1d00 */
[----:B------:R-:W-:-:S02]  /*06e0*/  CS2R R26, SRZ ;  /* 0x00000000001a7805 */ /* 0x000fc4000001ff00 */
[----:B------:R-:W-:Y:S02]  /*06f0*/  CS2R R24, SRZ ;  /* 0x0000000000187805 */ /* 0x000fe4000001ff00 */
[----:B------:R-:W-:Y:S01]  /*0700*/  CS2R R22, SRZ ;  /* 0x0000000000167805 */ /* 0x000fe2000001ff00 */
[----:B------:R-:W5:Y:S01]  /*0710*/  LDG.E.128 R92, desc[UR6][R2.64+0xc00] ;  /* 0x000c0006025c7981 */ /* 0x000f62000c1e1d00 */
[----:B------:R-:W-:Y:S02]  /*0720*/  MOV R239, RZ ;  /* 0x000000ff00ef7202 */ /* 0x000fe40000000f00 */
[----:B------:R-:W-:Y:S02]  /*0730*/  CS2R R236, SRZ ;  /* 0x0000000000ec7805 */ /* 0x000fe4000001ff00 */
[----:B------:R-:W-:Y:S01]  /*0740*/  CS2R R234, SRZ ;  /* 0x0000000000ea7805 */ /* 0x000fe2000001ff00 */
[----:B------:R-:W5:Y:S01]  /*0750*/  LDG.E.128 R96, desc[UR6][R2.64+0xc10] ;  /* 0x000c100602607981 */ /* 0x000f62000c1e1d00 */
[----:B------:R-:W-:-:S02]  /*0760*/  MOV R230, RZ ;  /* 0x000000ff00e67202 */ /* 0x000fc40000000f00 */
[----:B------:R-:W-:Y:S02]  /*0770*/  CS2R R220, SRZ ;  /* 0x0000000000dc7805 */ /* 0x000fe4000001ff00 */
[----:B------:R-:W-:Y:S01]  /*0780*/  MOV R225, RZ ;  /* 0x000000ff00e17202 */ /* 0x000fe20000000f00 */
[----:B------:R-:W5:Y:S01]  /*0790*/  LDG.E.128 R100, desc[UR6][R2.64+0x1000] ;  /* 0x0010000602647981 */ /* 0x000f62000c1e1d00 */
[----:B------:R-:W-:Y:S02]  /*07a0*/  CS2R R20, SRZ ;  /* 0x0000000000147805 */ /* 0x000fe4000001ff00 */
[----:B------:R-:W-:Y:S02]  /*07b0*/  CS2R R18, SRZ ;  /* 0x0000000000127805 */ /* 0x000fe4000001ff00 */
[----:B------:R-:W-:Y:S01]  /*07c0*/  CS2R R16, SRZ ;  /* 0x0000000000107805 */ /* 0x000fe2000001ff00 */
[----:B------:R1:W5:Y:S01]  /*07d0*/  LDG.E.128 R104, desc[UR6][R2.64+0x1010] ;  /* 0x0010100602687981 */ /* 0x000362000c1e1d00 */
[----:B------:R-:W-:-:S02]  /*07e0*/  CS2R R14, SRZ ;  /* 0x00000000000e7805 */ /* 0x000fc4000001ff00 */
[----:B------:R-:W-:Y:S02]  /*07f0*/  CS2R R12, SRZ ;  /* 0x00000000000c7805 */ /* 0x000fe4000001ff00 */
[----:B------:R-:W-:Y:S02]  /*0800*/  CS2R R10, SRZ ;  /* 0x00000000000a7805 */ /* 0x000fe4000001ff00 */
[----:B------:R-:W-:Y:S02]  /*0810*/  CS2R R8, SRZ ;  /* 0x0000000000087805 */ /* 0x000fe4000001ff00 */
[----:B------:R-:W-:Y:S02]  /*0820*/  CS2R R6, SRZ ;  /* 0x0000000000067805 */ /* 0x000fe4000001ff00 */
[----:B------:R-:W-:Y:S02]  /*0830*/  CS2R R4, SRZ ;  /* 0x0000000000047805 */ /* 0x000fe4000001ff00 */
[----:B01----:R-:W-:-:S07]  /*0840*/  CS2R R2, SRZ ;  /* 0x0000000000027805 */ /* 0x003fce000001ff00 */
.L_x_10831:
[----:B------:R-:W0:Y:S01]  /*0850*/  S2R R120, SR_TID.X ;  /* 0x0000000000787919 */ /* 0x000e220000002100 */
[----:B------:R-:W1:Y:S01]  /*0860*/  LDC.64 R172, c[0x0][0x428] ;  /* 0x00010a00ffac7b82 */ /* 0x000e620000000a00 */
[----:B------:R-:W-:Y:S01]  /*0870*/  IMAD R0, R186, UR11, RZ ;  /* 0x0000000bba007c24 */ /* 0x000fe2000f8e02ff */
[----:B------:R-:W2:Y:S04]  /*0880*/  LDL.LU R233, [R1+0x1c] ;  /* 0x00001c0001e97983 */ /* 0x000ea80000300800 */
[----:B------:R-:W-:Y:S02]  /*0890*/  SHF.R.S32.HI R121, RZ, 0x1f, R0 ;  /* 0x0000001fff797819 */ /* 0x000fe40000011400 */
[----:B------:R-:W3:Y:S02]  /*08a0*/  LDC.64 R118, c[0x0][0x3c0] ;  /* 0x0000f000ff767b82 */ /* 0x000ee40000000a00 */
[----:B------:R-:W-:-:S06]  /*08b0*/  LEA.HI R190, R121, R0, RZ, 0x3 ;  /* 0x0000000079be7211 */ /* 0x000fcc00078f18ff */
[----:B------:R-:W4:Y:S08]  /*08c0*/  @P0 LDC.64 R116, c[0x0][0x3e0] ;  /* 0x0000f800ff740b82 */ /* 0x000f300000000a00 */
[----:B------:R-:W4:Y:S01]  /*08d0*/  LDC.64 R160, c[0x0][0x3a8] ;  /* 0x0000ea00ffa07b82 */ /* 0x000f220000000a00 */
[----:B0-----:R-:W-:-:S07]  /*08e0*/  LOP3.LUT R187, R120, 0x1f, RZ, 0xc0, !PT ;  /* 0x0000001f78bb7812 */ /* 0x001fce00078ec0ff */
[----:B------:R-:W0:Y:S01]  /*08f0*/  LDC.64 R188, c[0x0][0x3c8] ;  /* 0x0000f200ffbc7b82 */ /* 0x000e220000000a00 */
[----:B------:R-:W-:-:S04]  /*0900*/  LEA.HI.SX32 R190, R190, R187, 0x1d ;  /* 0x000000bbbebe7211 */ /* 0x000fc800078feaff */
[C---:B------:R-:W-:Y:S02]  /*0910*/  IADD3 R193, PT, PT, R190.reuse, 0x40, RZ ;  /* 0x00000040bec17810 */ /* 0x040fe40007ffe0ff */
[----:B------:R-:W-:-:S03]  /*0920*/  IADD3 R192, PT, PT, R190, 0x60, RZ ;  /* 0x00000060bec07810 */ /* 0x000fc60007ffe0ff */
[----:B-1----:R-:W-:-:S04]  /*0930*/  IMAD.WIDE.U32 R164, R193, 0x10, R172 ;  /* 0x00000010c1a47825 */ /* 0x002fc800078e00ac */
[----:B------:R-:W-:Y:S02]  /*0940*/  IMAD.WIDE.U32 R168, R192, 0x10, R172 ;  /* 0x00000010c0a87825 */ /* 0x000fe400078e00ac */
[----:B------:R-:W2:Y:S04]  /*0950*/  LDG.E.128 R164, desc[UR6][R164.64] ;  /* 0x00000006a4a47981 */ /* 0x000ea8000c1e1d00 */
[----:B------:R-:W2:Y:S01]  /*0960*/  LDG.E.128 R168, desc[UR6][R168.64] ;  /* 0x00000006a8a87981 */ /* 0x000ea2000c1e1d00 */
[----:B------:R-:W-:-:S05]  /*0970*/  IADD3 R194, PT, PT, R190, 0x20, RZ ;  /* 0x00000020bec27810 */ /* 0x000fca0007ffe0ff */
[----:B------:R-:W-:-:S06]  /*0980*/  IMAD.WIDE.U32 R132, R194, 0x10, R172 ;  /* 0x00000010c2847825 */ /* 0x000fcc00078e00ac */
[----:B------:R-:W2:Y:S01]  /*0990*/  LDG.E.128 R132, desc[UR6][R132.64] ;  /* 0x0000000684847981 */ /* 0x000ea2000c1e1d00 */
[----:B---3--:R-:W-:-:S04]  /*09a0*/  IMAD.WIDE R118, R186, 0x4, R118 ;  /* 0x00000004ba767825 */ /* 0x008fc800078e0276 */
[C---:B------:R-:W-:Y:S01]  /*09b0*/  IMAD.WIDE.U32 R120, R190.reuse, 0x10, R172 ;  /* 0x00000010be787825 */ /* 0x040fe200078e00ac */
[----:B------:R-:W3:Y:S01]  /*09c0*/  LDG.E R0, desc[UR6][R118.64] ;  /* 0x0000000676007981 */ /* 0x000ee2000c1e1900 */
[----:B------:R-:W-:Y:S02]  /*09d0*/  IADD3 R191, PT, PT, R190, 0x80, RZ ;  /* 0x00000080bebf7810 */ /* 0x000fe40007ffe0ff */
[----:B----4-:R-:W-:Y:S02]  /*09e0*/  @P0 IMAD.WIDE R116, R186, 0x2, R116 ;  /* 0x00000002ba740825 */ /* 0x010fe400078e0274 */
[----:B------:R-:W4:Y:S02]  /*09f0*/  LDG.E.128 R120, desc[UR6][R120.64] ;  /* 0x0000000678787981 */ /* 0x000f24000c1e1d00 */
[----:B------:R-:W-:Y:S02]  /*0a00*/  IMAD.WIDE.U32 R124, R190, 0x20, R160 ;  /* 0x00000020be7c7825 */ /* 0x000fe400078e00a0 */
[----:B------:R1:W3:Y:S02]  /*0a10*/  @P0 LDG.E.U16 R195, desc[UR6][R116.64] ;  /* 0x0000000674c30981 */ /* 0x0002e4000c1e1500 */
[----:B0-----:R-:W-:-:S04]  /*0a20*/  IMAD.WIDE R188, R186, 0x4, R188 ;  /* 0x00000004babc7825 */ /* 0x001fc800078e02bc */
[--C-:B------:R-:W-:Y:S02]  /*0a30*/  IMAD.WIDE.U32 R136, R194, 0x20, R160.reuse ;  /* 0x00000020c2887825 */ /* 0x100fe400078e00a0 */
[----:B------:R0:W3:Y:S02]  /*0a40*/  LDG.E R189, desc[UR6][R188.64] ;  /* 0x00000006bcbd7981 */ /* 0x0000e4000c1e1900 */
[--C-:B------:R-:W-:Y:S02]  /*0a50*/  IMAD.WIDE.U32 R144, R193, 0x20, R160.reuse ;  /* 0x00000020c1907825 */ /* 0x100fe400078e00a0 */
[----:B------:R-:W1:Y:S02]  /*0a60*/  LDG.E.128 R116, desc[UR6][R124.64] ;  /* 0x000000067c747981 */ /* 0x000e64000c1e1d00 */
[--C-:B------:R-:W-:Y:S02]  /*0a70*/  IMAD.WIDE.U32 R152, R192, 0x20, R160.reuse ;  /* 0x00000020c0987825 */ /* 0x100fe400078e00a0 */
[----:B------:R-:W3:Y:S02]  /*0a80*/  LDG.E.128 R128, desc[UR6][R136.64] ;  /* 0x0000000688807981 */ /* 0x000ee4000c1e1d00 */
[----:B------:R-:W-:-:S02]  /*0a90*/  IMAD.WIDE.U32 R160, R191, 0x20, R160 ;  /* 0x00000020bfa07825 */ /* 0x000fc400078e00a0 */
[----:B------:R-:W3:Y:S04]  /*0aa0*/  LDG.E.128 R140, desc[UR6][R144.64] ;  /* 0x00000006908c7981 */ /* 0x000ee8000c1e1d00 */
[----:B------:R-:W3:Y:S04]  /*0ab0*/  LDG.E.128 R124, desc[UR6][R124.64+0x10] ;  /* 0x000010067c7c7981 */ /* 0x000ee8000c1e1d00 */
[----:B------:R-:W3:Y:S04]  /*0ac0*/  LDG.E.128 R148, desc[UR6][R152.64] ;  /* 0x0000000698947981 */ /* 0x000ee8000c1e1d00 */
[----:B------:R-:W3:Y:S04]  /*0ad0*/  LDG.E.128 R156, desc[UR6][R160.64] ;  /* 0x00000006a09c7981 */ /* 0x000ee8000c1e1d00 */
[----:B------:R-:W3:Y:S04]  /*0ae0*/  LDG.E.128 R136, desc[UR6][R136.64+0x10] ;  /* 0x0000100688887981 */ /* 0x000ee8000c1e1d00 */
[----:B------:R-:W3:Y:S04]  /*0af0*/  LDG.E.128 R144, desc[UR6][R144.64+0x10] ;  /* 0x0000100690907981 */ /* 0x000ee8000c1e1d00 */
[----:B------:R-:W3:Y:S04]  /*0b00*/  LDG.E.128 R152, desc[UR6][R152.64+0x10] ;  /* 0x0000100698987981 */ /* 0x000ee8000c1e1d00 */
[----:B------:R-:W3:Y:S01]  /*0b10*/  LDG.E.128 R160, desc[UR6][R160.64+0x10] ;  /* 0x00001006a0a07981 */ /* 0x000ee2000c1e1d00 */
[----:B--2---:R-:W-:-:S02]  /*0b20*/  PRMT R217, R165, 0x7632, R217 ;  /* 0x00007632a5d97816 */ /* 0x004fc400000000d9 */
[----:B------:R-:W-:Y:S02]  /*0b30*/  SHF.L.U32 R223, R165, 0x10, RZ ;  /* 0x00000010a5df7819 */ /* 0x000fe400000006ff */
[----:B------:R-:W2:Y:S01]  /*0b40*/  LDL.LU R165, [R1] ;  /* 0x0000000001a57983 */ /* 0x000ea20000300800 */
[C---:B------:R-:W-:Y:S02]  /*0b50*/  PRMT R228, R169.reuse, 0x7632, R228 ;  /* 0x00007632a9e47816 */ /* 0x040fe400000000e4 */
[----:B------:R-:W-:Y:S02]  /*0b60*/  SHF.L.U32 R212, R169, 0x10, RZ ;  /* 0x00000010a9d47819 */ /* 0x000fe400000006ff */
[----:B------:R-:W2:Y:S01]  /*0b70*/  LDL.LU R169, [R1+0x14] ;  /* 0x0000140001a97983 */ /* 0x000ea20000300800 */
[C---:B------:R-:W-:Y:S02]  /*0b80*/  PRMT R241, R170.reuse, 0x7632, R241 ;  /* 0x00007632aaf17816 */ /* 0x040fe400000000f1 */
[----:B------:R-:W-:-:S02]  /*0b90*/  SHF.L.U32 R208, R170, 0x10, RZ ;  /* 0x00000010aad07819 */ /* 0x000fc400000006ff */
[----:B------:R-:W2:Y:S01]  /*0ba0*/  LDL.LU R170, [R1+0xc] ;  /* 0x00000c0001aa7983 */ /* 0x000ea20000300800 */
[C---:B------:R-:W-:Y:S02]  /*0bb0*/  PRMT R242, R171.reuse, 0x7632, R242 ;  /* 0x00007632abf27816 */ /* 0x040fe400000000f2 */
[----:B------:R-:W-:Y:S02]  /*0bc0*/  SHF.L.U32 R211, R171, 0x10, RZ ;  /* 0x00000010abd37819 */ /* 0x000fe400000006ff */
[----:B------:R-:W2:Y:S01]  /*0bd0*/  LDL.LU R171, [R1+0x4] ;  /* 0x0000040001ab7983 */ /* 0x000ea20000300800 */
[----:B------:R-:W-:-:S04]  /*0be0*/  ISETP.NE.U32.AND P1, PT, RZ, UR12, PT ;  /* 0x0000000cff007c0c */ /* 0x000fc8000bf25070 */
[----:B------:R-:W-:Y:S02]  /*0bf0*/  ISETP.NE.AND.EX P1, PT, RZ, UR13, PT, P1 ;  /* 0x0000000dff007c0c */ /* 0x000fe4000bf25310 */
[C---:B------:R-:W-:Y:S02]  /*0c00*/  PRMT R222, R132.reuse, 0x7632, R222 ;  /* 0x0000763284de7816 */ /* 0x040fe400000000de */
[----:B------:R-:W-:Y:S02]  /*0c10*/  SHF.L.U32 R203, R132, 0x10, RZ ;  /* 0x0000001084cb7819 */ /* 0x000fe400000006ff */
[C---:B------:R-:W-:Y:S02]  /*0c20*/  PRMT R226, R133.reuse, 0x7632, R226 ;  /* 0x0000763285e27816 */ /* 0x040fe400000000e2 */
[----:B------:R-:W-:-:S05]  /*0c30*/  SHF.L.U32 R204, R133, 0x10, RZ ;  /* 0x0000001085cc7819 */ /* 0x000fca00000006ff */
[----:B------:R-:W0:Y:S08]  /*0c40*/  @P1 LDC.64 R196, c[0x0][0x438] ;  /* 0x00010e00ffc41b82 */ /* 0x000e300000000a00 */
[----:B------:R-:W1:Y:S08]  /*0c50*/  @P1 LDC.64 R198, c[0x0][0x438] ;  /* 0x00010e00ffc61b82 */ /* 0x000e700000000a00 */
[----:B------:R-:W1:Y:S01]  /*0c60*/  @P1 LDC.64 R132, c[0x0][0x438] ;  /* 0x00010e00ff841b82 */ /* 0x000e620000000a00 */
[----:B------:R-:W-:-:S02]  /*0c70*/  ISETP.NE.AND P2, PT, RZ, UR10, PT ;  /* 0x0000000aff007c0c */ /* 0x000fc4000bf45270 */
[----:B----4-:R-:W-:Y:S02]  /*0c80*/  PRMT R224, R123, 0x7632, R224 ;  /* 0x000076327be07816 */ /* 0x010fe400000000e0 */
[----:B---3--:R-:W-:Y:S02]  /*0c90*/  FSEL R0, R0, RZ, !P2 ;  /* 0x000000ff00007208 */ /* 0x008fe40005000000 */
[----:B------:R-:W-:Y:S01]  /*0ca0*/  SHF.L.U32 R224, R224, 0x10, RZ ;  /* 0x00000010e0e07819 */ /* 0x000fe200000006ff */
[----:B0-----:R-:W-:-:S04]  /*0cb0*/  @P1 IMAD.WIDE.U32 R196, R190, 0x20, R196 ;  /* 0x00000020bec41825 */ /* 0x001fc800078e00c4 */
[C---:B------:R-:W-:Y:S01]  /*0cc0*/  FADD.FTZ R126, -R0.reuse, R126 ;  /* 0x0000007e007e7221 */ /* 0x040fe20000010100 */
[----:B-1----:R-:W-:Y:S01]  /*0cd0*/  FADD.FTZ R116, -R0, R116 ;  /* 0x0000007400747221 */ /* 0x002fe20000010100 */
[----:B------:R-:W-:Y:S01]  /*0ce0*/  SHF.L.U32 R123, R123, 0x10, RZ ;  /* 0x000000107b7b7819 */ /* 0x000fe200000006ff */
[----:B-----5:R-:W5:Y:S01]  /*0cf0*/  @P1 LDG.E.128 R64, desc[UR6][R196.64] ;  /* 0x00000006c4401981 */ /* 0x020f62000c1e1d00 */
[----:B------:R-:W-:Y:S01]  /*0d00*/  @P1 IMAD.WIDE.U32 R198, R194, 0x20, R198 ;  /* 0x00000020c2c61825 */ /* 0x000fe200078e00c6 */
[----:B------:R-:W-:-:S03]  /*0d10*/  MOV R188, 0x3f800000 ;  /* 0x3f80000000bc7802 */ /* 0x000fc60000000f00 */
[----:B------:R-:W-:Y:S01]  /*0d20*/  FMUL.FTZ R126, R189, R126 ;  /* 0x0000007ebd7e7220 */ /* 0x000fe20000410000 */
[----:B------:R-:W-:Y:S01]  /*0d30*/  @P0 SHF.L.U32 R188, R195, 0x10, RZ ;  /* 0x00000010c3bc0819 */ /* 0x000fe200000006ff */
[----:B------:R0:W5:Y:S01]  /*0d40*/  @P1 LDG.E.128 R60, desc[UR6][R196.64+0x10] ;  /* 0x00001006c43c1981 */ /* 0x000162000c1e1d00 */
[----:B------:R-:W-:Y:S01]  /*0d50*/  PRMT R213, R120, 0x7632, R213 ;  /* 0x0000763278d57816 */ /* 0x000fe200000000d5 */
[C---:B------:R-:W-:Y:S01]  /*0d60*/  FADD.FTZ R117, -R0.reuse, R117 ;  /* 0x0000007500757221 */ /* 0x040fe20000010100 */
[----:B------:R-:W-:Y:S01]  /*0d70*/  FADD.FTZ R118, -R0, R118 ;  /* 0x0000007600767221 */ /* 0x000fe20000010100 */
[----:B------:R-:W5:Y:S01]  /*0d80*/  @P1 LDG.E.128 R56, desc[UR6][R198.64] ;  /* 0x00000006c6381981 */ /* 0x000f62000c1e1d00 */
[----:B------:R-:W-:-:S04]  /*0d90*/  @P1 IMAD.WIDE.U32 R132, R191, 0x20, R132 ;  /* 0x00000020bf841825 */ /* 0x000fc800078e0084 */
[----:B------:R-:W-:Y:S01]  /*0da0*/  FADD.FTZ R119, -R0, R119 ;  /* 0x0000007700777221 */ /* 0x000fe20000010100 */
[----:B------:R-:W-:Y:S01]  /*0db0*/  SHF.L.U32 R120, R120, 0x10, RZ ;  /* 0x0000001078787819 */ /* 0x000fe200000006ff */
[----:B------:R1:W5:Y:S01]  /*0dc0*/  @P1 LDG.E.128 R52, desc[UR6][R198.64+0x10] ;  /* 0x00001006c6341981 */ /* 0x000362000c1e1d00 */
[C---:B------:R-:W-:Y:S01]  /*0dd0*/  FADD.FTZ R124, -R0.reuse, R124 ;  /* 0x0000007c007c7221 */ /* 0x040fe20000010100 */
[C---:B------:R-:W-:Y:S01]  /*0de0*/  FADD.FTZ R125, -R0.reuse, R125 ;  /* 0x0000007d007d7221 */ /* 0x040fe20000010100 */
[C---:B------:R-:W-:Y:S01]  /*0df0*/  FADD.FTZ R127, -R0.reuse, R127 ;  /* 0x0000007f007f7221 */ /* 0x040fe20000010100 */
[C---:B------:R-:W-:Y:S01]  /*0e00*/  FADD.FTZ R195, -R0.reuse, R128 ;  /* 0x0000008000c37221 */ /* 0x040fe20000010100 */
[C---:B------:R-:W-:Y:S01]  /*0e10*/  FADD.FTZ R200, -R0.reuse, R129 ;  /* 0x0000008100c87221 */ /* 0x040fe20000010100 */
[C---:B------:R-:W-:Y:S01]  /*0e20*/  FADD.FTZ R201, -R0.reuse, R130 ;  /* 0x0000008200c97221 */ /* 0x040fe20000010100 */
[C---:B------:R-:W-:Y:S01]  /*0e30*/  FADD.FTZ R202, -R0.reuse, R131 ;  /* 0x0000008300ca7221 */ /* 0x040fe20000010100 */
[C---:B0-----:R-:W-:Y:S01]  /*0e40*/  FADD.FTZ R196, -R0.reuse, R136 ;  /* 0x0000008800c47221 */ /* 0x041fe20000010100 */
[C---:B------:R-:W-:Y:S01]  /*0e50*/  FADD.FTZ R197, -R0.reuse, R137 ;  /* 0x0000008900c57221 */ /* 0x040fe20000010100 */
[C---:B------:R-:W-:Y:S01]  /*0e60*/  FADD.FTZ R205, -R0.reuse, R138 ;  /* 0x0000008a00cd7221 */ /* 0x040fe20000010100 */
[C---:B------:R-:W-:Y:S01]  /*0e70*/  FADD.FTZ R206, -R0.reuse, R139 ;  /* 0x0000008b00ce7221 */ /* 0x040fe20000010100 */
[C---:B-1----:R-:W-:Y:S01]  /*0e80*/  FADD.FTZ R198, -R0.reuse, R140 ;  /* 0x0000008c00c67221 */ /* 0x042fe20000010100 */
        /* <DEDUP_REMOVED lines=26> */
[----:B------:R-:W-:Y:S01]  /*1030*/  FADD.FTZ R252, R123, R252 ;  /* 0x000000fc7bfc7221 */ /* 0x000fe20000010000 */
[-C--:B------:R-:W-:Y:S01]  /*1040*/  FFMA.FTZ R8, R126, R123.reuse, R8 ;  /* 0x0000007b7e087223 */ /* 0x080fe20000010008 */
[----:B------:R-:W-:Y:S01]  /*1050*/  FMUL.FTZ R164, R74, R123 ;  /* 0x0000007b4aa47220 */ /* 0x000fe20000410000 */
[----:B------:R-:W-:Y:S01]  /*1060*/  IMAD.WIDE.U32 R172, R191, 0x10, R172 ;  /* 0x00000010bfac7825 */ /* 0x000fe200078e00ac */
[----:B------:R-:W3:Y:S03]  /*1070*/  LDL.LU R123, [R1+0x24] ;  /* 0x00002400017b7983 */ /* 0x000ee60000300800 */
[----:B------:R-:W-:Y:S01]  /*1080*/  FADD.FTZ R240, R120, R240 ;  /* 0x000000f078f07221 */ /* 0x000fe20000010000 */
[----:B------:R-:W-:Y:S01]  /*1090*/  FFMA.FTZ R2, R0, R120, R2 ;  /* 0x0000007800027223 */ /* 0x000fe20000010002 */
[C---:B------:R-:W-:Y:S01]  /*10a0*/  PRMT R227, R134.reuse, 0x7632, R227 ;  /* 0x0000763286e37816 */ /* 0x040fe200000000e3 */
[----:B------:R-:W5:Y:S04]  /*10b0*/  @P1 LDG.E.128 R32, desc[UR6][R132.64] ;  /* 0x0000000684201981 */ /* 0x000f68000c1e1d00 */
[----:B------:R0:W5:Y:S01]  /*10c0*/  @P1 LDG.E.128 R28, desc[UR6][R132.64+0x10] ;  /* 0x00001006841c1981 */ /* 0x000162000c1e1d00 */
[----:B------:R-:W-:-:S02]  /*10d0*/  SHF.L.U32 R134, R134, 0x10, RZ ;  /* 0x0000001086867819 */ /* 0x000fc400000006ff */
[----:B------:R-:W-:Y:S01]  /*10e0*/  PRMT R210, R121, 0x7632, R210 ;  /* 0x0000763279d27816 */ /* 0x000fe200000000d2 */
[----:B------:R-:W4:Y:S01]  /*10f0*/  LDG.E.128 R172, desc[UR6][R172.64] ;  /* 0x00000006acac7981 */ /* 0x000f22000c1e1d00 */
[----:B------:R-:W-:Y:S01]  /*1100*/  FMUL.FTZ R118, R189, R118 ;  /* 0x00000076bd767220 */ /* 0x000fe20000410000 */
[----:B------:R-:W1:Y:S01]  /*1110*/  @P1 LDC.64 R128, c[0x0][0x438] ;  /* 0x00010e00ff801b82 */ /* 0x000e620000000a00 */
[----:B0-----:R-:W-:Y:S01]  /*1120*/  FMUL.FTZ R132, R68, R120 ;  /* 0x0000007844847220 */ /* 0x001fe20000410000 */
[----:B------:R-:W-:-:S06]  /*1130*/  SHF.L.U32 R121, R121, 0x10, RZ ;  /* 0x0000001079797819 */ /* 0x000fcc00000006ff */
[----:B------:R-:W0:Y:S01]  /*1140*/  LDC.64 R136, c[0x0][0x3b0] ;  /* 0x0000ec00ff887b82 */ /* 0x000e220000000a00 */
[----:B------:R-:W-:Y:S01]  /*1150*/  FADD.FTZ R247, R121, R247 ;  /* 0x000000f779f77221 */ /* 0x000fe20000010000 */
[-C--:B------:R-:W-:Y:S01]  /*1160*/  FFMA.FTZ R4, R118, R121.reuse, R4 ;  /* 0x0000007976047223 */ /* 0x080fe20000010004 */
[----:B------:R-:W-:Y:S01]  /*1170*/  FMUL.FTZ R116, R70, R121 ;  /* 0x0000007946747220 */ /* 0x000fe20000410000 */
[----:B--2---:R-:W-:Y:S01]  /*1180*/  FADD.FTZ R165, R224, R165 ;  /* 0x000000a5e0a57221 */ /* 0x004fe20000010000 */
[----:B------:R-:W-:-:S04]  /*1190*/  FADD.FTZ R171, R203, R171 ;  /* 0x000000abcbab7221 */ /* 0x000fc80000010000 */
[----:B------:R-:W-:Y:S01]  /*11a0*/  STL [R1], R165 ;  /* 0x000000a501007387 */ /* 0x000fe20000100800 */
[----:B------:R-:W-:Y:S01]  /*11b0*/  FADD.FTZ R170, R204, R170 ;  /* 0x000000aaccaa7221 */ /* 0x000fe20000010000 */
[----:B------:R-:W-:Y:S02]  /*11c0*/  PRMT R231, R135, 0x7632, R231 ;  /* 0x0000763287e77816 */ /* 0x000fe400000000e7 */
[----:B------:R-:W-:Y:S01]  /*11d0*/  PRMT R214, R122, 0x7632, R214 ;  /* 0x000076327ad67816 */ /* 0x000fe200000000d6 */
[----:B------:R-:W-:Y:S01]  /*11e0*/  STL [R1+0x4], R171 ;  /* 0x000004ab01007387 */ /* 0x000fe20000100800 */
[----:B------:R-:W-:Y:S01]  /*11f0*/  FMUL.FTZ R124, R189, R124 ;  /* 0x0000007cbd7c7220 */ /* 0x000fe20000410000 */
[----:B------:R-:W2:Y:S02]  /*1200*/  @P1 LDC.64 R130, c[0x0][0x438] ;  /* 0x00010e00ff821b82 */ /* 0x000ea40000000a00 */
[----:B------:R-:W2:Y:S01]  /*1210*/  LDL.LU R120, [R1+0x2c] ;  /* 0x00002c0001787983 */ /* 0x000ea20000300800 */
[----:B------:R-:W-:-:S03]  /*1220*/  FADD.FTZ R169, R134, R169 ;  /* 0x000000a986a97221 */ /* 0x000fc60000010000 */
[----:B------:R1:W-:Y:S04]  /*1230*/  STL [R1+0xc], R170 ;  /* 0x00000caa01007387 */ /* 0x0003e80000100800 */
[----:B------:R0:W-:Y:S04]  /*1240*/  STL [R1+0x14], R169 ;  /* 0x000014a901007387 */ /* 0x0001e80000100800 */
[----:B------:R-:W2:Y:S01]  /*1250*/  LDL.LU R121, [R1+0x34] ;  /* 0x0000340001797983 */ /* 0x000ea20000300800 */
[----:B------:R-:W-:Y:S02]  /*1260*/  SHF.L.U32 R135, R135, 0x10, RZ ;  /* 0x0000001087877819 */ /* 0x000fe400000006ff */
[----:B------:R-:W-:-:S03]  /*1270*/  SHF.L.U32 R122, R122, 0x10, RZ ;  /* 0x000000107a7a7819 */ /* 0x000fc600000006ff */
[----:B------:R-:W-:Y:S02]  /*1280*/  FADD.FTZ R233, R135, R233 ;  /* 0x000000e987e97221 */ /* 0x000fe40000010000 */
[----:B------:R-:W-:Y:S01]  /*1290*/  FADD.FTZ R250, R122, R250 ;  /* 0x000000fa7afa7221 */ /* 0x000fe20000010000 */
[-C--:B------:R-:W-:Y:S01]  /*12a0*/  FFMA.FTZ R6, R124, R122.reuse, R6 ;  /* 0x0000007a7c067223 */ /* 0x080fe20000010006 */
[----:B------:R-:W-:Y:S02]  /*12b0*/  FMUL.FTZ R133, R72, R122 ;  /* 0x0000007a48857220 */ /* 0x000fe40000410000 */
[----:B------:R-:W2:Y:S01]  /*12c0*/  LDL.LU R122, [R1+0x3c] ;  /* 0x00003c00017a7983 */ /* 0x000ea20000300800 */
[----:B-1----:R-:W-:-:S03]  /*12d0*/  FMUL.FTZ R170, R189, R143 ;  /* 0x0000008fbdaa7220 */ /* 0x002fc60000410000 */
[----:B------:R-:W-:Y:S01]  /*12e0*/  STL [R1+0x1c], R233 ;  /* 0x00001ce901007387 */ /* 0x000fe20000100800 */
[----:B------:R-:W-:-:S05]  /*12f0*/  @P1 IMAD.WIDE.U32 R128, R193, 0x20, R128 ;  /* 0x00000020c1801825 */ /* 0x000fca00078e0080 */
[----:B------:R-:W5:Y:S04]  /*1300*/  @P1 LDG.E.128 R48, desc[UR6][R128.64] ;  /* 0x0000000680301981 */ /* 0x000f68000c1e1d00 */
[----:B------:R1:W5:Y:S01]  /*1310*/  @P1 LDG.E.128 R44, desc[UR6][R128.64+0x10] ;  /* 0x00001006802c1981 */ /* 0x000362000c1e1d00 */
[----:B0-----:R-:W-:-:S04]  /*1320*/  IMAD.WIDE.U32 R140, R193, 0x8, R136 ;  /* 0x00000008c18c7825 */ /* 0x001fc800078e0088 */
[----:B------:R-:W-:Y:S01]  /*1330*/  FMUL.FTZ R169, R189, R142 ;  /* 0x0000008ebda97220 */ /* 0x000fe20000410000 */
[----:B------:R-:W-:Y:S01]  /*1340*/  PRMT R193, R166, 0x7632, R193 ;  /* 0x00007632a6c17816 */ /* 0x000fe200000000c1 */
[----:B-1----:R-:W-:Y:S01]  /*1350*/  IMAD.WIDE.U32 R128, R194, 0x8, R136 ;  /* 0x00000008c2807825 */ /* 0x002fe200078e0088 */
[----:B------:R-:W-:-:S03]  /*1360*/  SHF.L.U32 R194, R166, 0x10, RZ ;  /* 0x00000010a6c27819 */ /* 0x000fc600000006ff */
[----:B------:R-:W-:Y:S01]  /*1370*/  FFMA.FTZ R20, R169, R223, R20 ;  /* 0x000000dfa9147223 */ /* 0x000fe20000010014 */
[----:B---3--:R-:W-:Y:S01]  /*1380*/  FADD.FTZ R123, R218, R123 ;  /* 0x0000007bda7b7221 */ /* 0x008fe20000010000 */
[----:B----4-:R-:W-:-:S04]  /*1390*/  PRMT R243, R172, 0x7632, R243 ;  /* 0x00007632acf37816 */ /* 0x010fc800000000f3 */
[----:B------:R0:W-:Y:S01]  /*13a0*/  STL [R1+0x24], R123 ;  /* 0x0000247b01007387 */ /* 0x0001e20000100800 */
[----:B------:R-:W-:Y:S01]  /*13b0*/  SHF.L.U32 R215, R172, 0x10, RZ ;  /* 0x00000010acd77819 */ /* 0x000fe200000006ff */
[----:B------:R-:W-:Y:S01]  /*13c0*/  FMUL.FTZ R172, R189, R144 ;  /* 0x00000090bdac7220 */ /* 0x000fe20000410000 */
[----:B--2---:R-:W-:Y:S01]  /*13d0*/  FADD.FTZ R120, R223, R120 ;  /* 0x00000078df787221 */ /* 0x004fe20000010000 */
[----:B0-----:R-:W2:Y:S04]  /*13e0*/  LDL.LU R123, [R1+0x44] ;  /* 0x00004400017b7983 */ /* 0x001ea80000300800 */
[----:B------:R-:W3:Y:S04]  /*13f0*/  LDL.LU R143, [R1+0x4c] ;  /* 0x00004c00018f7983 */ /* 0x000ee80000300800 */
[----:B------:R0:W-:Y:S04]  /*1400*/  STL [R1+0x2c], R120 ;  /* 0x00002c7801007387 */ /* 0x0001e80000100800 */
[----:B------:R-:W4:Y:S01]  /*1410*/  LDL.LU R144, [R1+0x54] ;  /* 0x0000540001907983 */ /* 0x000f220000300800 */
[----:B------:R-:W-:Y:S01]  /*1420*/  FADD.FTZ R121, R194, R121 ;  /* 0x00000079c2797221 */ /* 0x000fe20000010000 */
[----:B------:R-:W-:-:S02]  /*1430*/  SHF.L.U32 R207, R167, 0x10, RZ ;  /* 0x00000010a7cf7819 */ /* 0x000fc400000006ff */
[----:B------:R-:W-:Y:S01]  /*1440*/  SHF.L.U32 R209, R168, 0x10, RZ ;  /* 0x00000010a8d17819 */ /* 0x000fe200000006ff */
[----:B------:R-:W-:Y:S01]  /*1450*/  FMUL.FTZ R171, R189, R148 ;  /* 0x00000094bdab7220 */ /* 0x000fe20000410000 */
[----:B0-----:R-:W-:Y:S01]  /*1460*/  FMUL.FTZ R120, R86, R223 ;  /* 0x000000df56787220 */ /* 0x001fe20000410000 */
[----:B------:R-:W-:Y:S01]  /*1470*/  SHF.L.U32 R223, R193, 0x10, RZ ;  /* 0x00000010c1df7819 */ /* 0x000fe200000006ff */
[----:B------:R-:W-:Y:S01]  /*1480*/  FMUL.FTZ R193, R189, R146 ;  /* 0x00000092bdc17220 */ /* 0x000fe20000410000 */
[----:B------:R0:W-:Y:S04]  /*1490*/  STL [R1+0x34], R121 ;  /* 0x0000347901007387 */ /* 0x0001e80000100800 */
[----:B------:R-:W4:Y:S01]  /*14a0*/  LDL.LU R146, [R1+0x5c] ;  /* 0x00005c0001927983 */ /* 0x000f220000300800 */
[----:B------:R-:W-:Y:S01]  /*14b0*/  FADD.FTZ R122, R207, R122 ;  /* 0x0000007acf7a7221 */ /* 0x000fe20000010000 */
[----:B------:R-:W-:Y:S01]  /*14c0*/  FFMA.FTZ R229, R171, R209, R229 ;  /* 0x000000d1abe57223 */ /* 0x000fe200000100e5 */
[----:B------:R-:W-:Y:S01]  /*14d0*/  @P1 IMAD.WIDE.U32 R130, R192, 0x20, R130 ;  /* 0x00000020c0821825 */ /* 0x000fe200078e0082 */
[----:B------:R-:W-:-:S03]  /*14e0*/  SHF.L.U32 R213, R213, 0x10, RZ ;  /* 0x00000010d5d57819 */ /* 0x000fc600000006ff */
[C---:B------:R-:W-:Y:S01]  /*14f0*/  FMUL.FTZ R117, R189.reuse, R117 ;  /* 0x00000075bd757220 */ /* 0x040fe20000410000 */
[----:B------:R-:W-:Y:S01]  /*1500*/  STL [R1+0x3c], R122 ;  /* 0x00003c7a01007387 */ /* 0x000fe20000100800 */
[-C--:B------:R-:W-:Y:S01]  /*1510*/  FFMA.FTZ R219, R172, R194.reuse, R219 ;  /* 0x000000c2acdb7223 */ /* 0x080fe200000100db */
[----:B0-----:R-:W-:Y:S01]  /*1520*/  FMUL.FTZ R121, R88, R194 ;  /* 0x000000c258797220 */ /* 0x001fe20000410000 */
[----:B------:R-:W-:Y:S01]  /*1530*/  FMUL.FTZ R194, R189, R150 ;  /* 0x00000096bdc27220 */ /* 0x000fe20000410000 */
[----:B------:R-:W-:Y:S01]  /*1540*/  IMAD.WIDE.U32 R138, R192, 0x8, R136 ;  /* 0x00000008c08a7825 */ /* 0x000fe200078e0088 */
[----:B------:R-:W-:-:S03]  /*1550*/  PRMT R192, R167, 0x7632, R192 ;  /* 0x00007632a7c07816 */ /* 0x000fc600000000c0 */
[-C--:B------:R-:W-:Y:S01]  /*1560*/  FFMA.FTZ R3, R117, R213.reuse, R3 ;  /* 0x000000d575037223 */ /* 0x080fe20000010003 */
[----:B------:R-:W-:Y:S01]  /*1570*/  SHF.L.U32 R166, R214, 0x10, RZ ;  /* 0x00000010d6a67819 */ /* 0x000fe200000006ff */
[----:B------:R-:W-:Y:S01]  /*1580*/  FADD.FTZ R245, R213, R245 ;  /* 0x000000f5d5f57221 */ /* 0x000fe20000010000 */
[----:B------:R-:W-:Y:S01]  /*1590*/  SHF.L.U32 R233, R192, 0x10, RZ ;  /* 0x00000010c0e97819 */ /* 0x000fe200000006ff */
[----:B------:R-:W-:Y:S01]  /*15a0*/  FMUL.FTZ R214, R69, R213 ;  /* 0x000000d545d67220 */ /* 0x000fe20000410000 */
[C---:B------:R-:W-:Y:S01]  /*15b0*/  FMUL.FTZ R192, R189.reuse, R149 ;  /* 0x00000095bdc07220 */ /* 0x040fe20000410000 */
[C---:B------:R-:W-:Y:S01]  /*15c0*/  FMUL.FTZ R213, R189.reuse, R206 ;  /* 0x000000cebdd57220 */ /* 0x040fe20000410000 */
[----:B------:R-:W-:Y:S01]  /*15d0*/  FMUL.FTZ R206, R189, R151 ;  /* 0x00000097bdce7220 */ /* 0x000fe20000410000 */
[----:B------:R-:W-:Y:S01]  /*15e0*/  PRMT R238, R168, 0x7632, R238 ;  /* 0x00007632a8ee7816 */ /* 0x000fe200000000ee */
[----:B------:R-:W-:Y:S01]  /*15f0*/  FMUL.FTZ R165, R75, R224 ;  /* 0x000000e04ba57220 */ /* 0x000fe20000410000 */
[----:B------:R-:W-:Y:S01]  /*1600*/  SHF.L.U32 R222, R222, 0x10, RZ ;  /* 0x00000010dede7819 */ /* 0x000fe200000006ff */
[----:B------:R-:W5:Y:S04]  /*1610*/  LDG.E.64 R128, desc[UR6][R128.64] ;  /* 0x0000000680807981 */ /* 0x000f68000c1e1b00 */
[----:B------:R-:W5:Y:S01]  /*1620*/  LDG.E.64 R140, desc[UR6][R140.64] ;  /* 0x000000068c8c7981 */ /* 0x000f62000c1e1b00 */
[----:B--2---:R-:W-:Y:S01]  /*1630*/  FADD.FTZ R123, R209, R123 ;  /* 0x0000007bd17b7221 */ /* 0x004fe20000010000 */
[----:B------:R-:W-:-:S02]  /*1640*/  SHF.L.U32 R142, R216, 0x10, RZ ;  /* 0x00000010d88e7819 */ /* 0x000fc400000006ff */
[----:B------:R-:W5:Y:S01]  /*1650*/  @P1 LDG.E.128 R40, desc[UR6][R130.64] ;  /* 0x0000000682281981 */ /* 0x000f62000c1e1d00 */
[----:B---3--:R-:W-:-:S03]  /*1660*/  FADD.FTZ R143, R212, R143 ;  /* 0x0000008fd48f7221 */ /* 0x008fc60000010000 */
[----:B------:R0:W-:Y:S01]  /*1670*/  STL [R1+0x44], R123 ;  /* 0x0000447b01007387 */ /* 0x0001e20000100800 */
[----:B----4-:R-:W-:-:S03]  /*1680*/  FADD.FTZ R144, R208, R144 ;  /* 0x00000090d0907221 */ /* 0x010fc60000010000 */
[----:B------:R-:W-:Y:S01]  /*1690*/  STL [R1+0x4c], R143 ;  /* 0x00004c8f01007387 */ /* 0x000fe20000100800 */
[----:B0-----:R-:W-:Y:S01]  /*16a0*/  FMUL.FTZ R123, R92, R209 ;  /* 0x000000d15c7b7220 */ /* 0x001fe20000410000 */
[----:B------:R-:W-:Y:S02]  /*16b0*/  FMUL.FTZ R209, R189, R152 ;  /* 0x00000098bdd17220 */ /* 0x000fe40000410000 */
[----:B------:R-:W-:Y:S04]  /*16c0*/  STL [R1+0x54], R144 ;  /* 0x0000549001007387 */ /* 0x000fe80000100800 */
[----:B------:R-:W2:Y:S04]  /*16d0*/  LDL.LU R152, [R1+0x8] ;  /* 0x0000080001987983 */ /* 0x000ea80000300800 */
[----:B------:R-:W3:Y:S01]  /*16e0*/  LDL.LU R150, [R1+0x10] ;  /* 0x0000100001967983 */ /* 0x000ee20000300800 */
[----:B------:R-:W-:-:S03]  /*16f0*/  FADD.FTZ R146, R211, R146 ;  /* 0x00000092d3927221 */ /* 0x000fc60000010000 */
[----:B------:R-:W4:Y:S04]  /*1700*/  LDL.LU R149, [R1+0x18] ;  /* 0x0000180001957983 */ /* 0x000f280000300800 */
[----:B------:R-:W-:Y:S04]  /*1710*/  STL [R1+0x5c], R146 ;  /* 0x00005c9201007387 */ /* 0x000fe80000100800 */
[----:B------:R-:W4:Y:S01]  /*1720*/  LDL.LU R151, [R1+0x20] ;  /* 0x0000200001977983 */ /* 0x000f220000300800 */
[----:B------:R-:W-:-:S03]  /*1730*/  FMUL.FTZ R168, R189, R127 ;  /* 0x0000007fbda87220 */ /* 0x000fc60000410000 */
[----:B------:R0:W5:Y:S01]  /*1740*/  @P1 LDG.E.128 R36, desc[UR6][R130.64+0x10] ;  /* 0x0000100682241981 */ /* 0x000162000c1e1d00 */
[----:B------:R-:W-:Y:S01]  /*1750*/  FFMA.FTZ R9, R168, R224, R9 ;  /* 0x000000e0a8097223 */ /* 0x000fe20000010009 */
[----:B------:R-:W-:Y:S02]  /*1760*/  SHF.L.U32 R224, R226, 0x10, RZ ;  /* 0x00000010e2e07819 */ /* 0x000fe400000006ff */
[----:B------:R-:W-:Y:S01]  /*1770*/  SHF.L.U32 R226, R227, 0x10, RZ ;  /* 0x00000010e3e27819 */ /* 0x000fe200000006ff */
[----:B------:R-:W5:Y:S01]  /*1780*/  LDG.E.64 R138, desc[UR6][R138.64] ;  /* 0x000000068a8a7981 */ /* 0x000f62000c1e1b00 */
[----:B------:R-:W-:Y:S02]  /*1790*/  SHF.L.U32 R227, R231, 0x10, RZ ;  /* 0x00000010e7e37819 */ /* 0x000fe400000006ff */
[----:B------:R-:W-:Y:S01]  /*17a0*/  SHF.L.U32 R231, R217, 0x10, RZ ;  /* 0x00000010d9e77819 */ /* 0x000fe200000006ff */
[----:B------:R-:W-:Y:S01]  /*17b0*/  FMUL.FTZ R217, R189, R153 ;  /* 0x00000099bdd97220 */ /* 0x000fe20000410000 */
[----:B--2---:R-:W-:Y:S01]  /*17c0*/  FADD.FTZ R152, R222, R152 ;  /* 0x00000098de987221 */ /* 0x004fe20000010000 */
[----:B---3--:R-:W-:-:S04]  /*17d0*/  FADD.FTZ R150, R224, R150 ;  /* 0x00000096e0967221 */ /* 0x008fc80000010000 */
[----:B------:R1:W-:Y:S04]  /*17e0*/  STL [R1+0x8], R152 ;  /* 0x0000089801007387 */ /* 0x0003e80000100800 */
[----:B-1----:R-:W2:Y:S04]  /*17f0*/  LDL.LU R152, [R1+0x28] ;  /* 0x0000280001987983 */ /* 0x002ea80000300800 */
[----:B------:R1:W-:Y:S01]  /*1800*/  STL [R1+0x10], R150 ;  /* 0x0000109601007387 */ /* 0x0003e20000100800 */
[----:B----4-:R-:W-:-:S03]  /*1810*/  FADD.FTZ R149, R226, R149 ;  /* 0x00000095e2957221 */ /* 0x010fc60000010000 */
[----:B-1----:R-:W3:Y:S01]  /*1820*/  LDL.LU R150, [R1+0x30] ;  /* 0x0000300001967983 */ /* 0x002ee20000300800 */
[----:B------:R-:W-:-:S03]  /*1830*/  FADD.FTZ R151, R227, R151 ;  /* 0x00000097e3977221 */ /* 0x000fc60000010000 */
[----:B------:R-:W4:Y:S04]  /*1840*/  LDL.LU R153, [R1+0x38] ;  /* 0x0000380001997983 */ /* 0x000f280000300800 */
[----:B------:R-:W-:Y:S04]  /*1850*/  STL [R1+0x18], R149 ;  /* 0x0000189501007387 */ /* 0x000fe80000100800 */
[----:B------:R1:W-:Y:S04]  /*1860*/  STL [R1+0x20], R151 ;  /* 0x0000209701007387 */ /* 0x0003e80000100800 */
[----:B-1----:R-:W4:Y:S01]  /*1870*/  LDL.LU R151, [R1+0x40] ;  /* 0x0000400001977983 */ /* 0x002f220000300800 */
[----:B0-----:R-:W-:-:S04]  /*1880*/  IMAD.WIDE.U32 R130, R190, 0x8, R136 ;  /* 0x00000008be827825 */ /* 0x001fc800078e0088 */
[----:B------:R-:W-:Y:S02]  /*1890*/  IMAD.WIDE.U32 R136, R191, 0x8, R136 ;  /* 0x00000008bf887825 */ /* 0x000fe400078e0088 */
[----:B------:R-:W5:Y:S04]  /*18a0*/  LDG.E.64 R130, desc[UR6][R130.64] ;  /* 0x0000000682827981 */ /* 0x000f68000c1e1b00 */
[----:B------:R-:W5:Y:S01]  /*18b0*/  LDG.E.64 R136, desc[UR6][R136.64] ;  /* 0x0000000688887981 */ /* 0x000f62000c1e1b00 */
[-C--:B------:R-:W-:Y:S01]  /*18c0*/  FFMA.FTZ R221, R193, R207.reuse, R221 ;  /* 0x000000cfc1dd7223 */ /* 0x080fe200000100dd */
[----:B------:R-:W-:Y:S01]  /*18d0*/  FMUL.FTZ R122, R90, R207 ;  /* 0x000000cf5a7a7220 */ /* 0x000fe20000410000 */
[----:B------:R-:W-:Y:S01]  /*18e0*/  FMUL.FTZ R207, R189, R147 ;  /* 0x00000093bdcf7220 */ /* 0x000fe20000410000 */
[----:B------:R-:W-:Y:S01]  /*18f0*/  FFMA.FTZ R146, R0, R132, RZ ;  /* 0x0000008400927223 */ /* 0x000fe200000100ff */
[----:B------:R-:W-:Y:S01]  /*1900*/  FADD.FTZ R147, RZ, R132 ;  /* 0x00000084ff937221 */ /* 0x000fe20000010000 */
[----:B------:R-:W-:-:S02]  /*1910*/  SHF.L.U32 R210, R210, 0x10, RZ ;  /* 0x00000010d2d27819 */ /* 0x000fc400000006ff */
[----:B------:R-:W-:Y:S01]  /*1920*/  FFMA.FTZ R146, R117, R214, R146 ;  /* 0x000000d675927223 */ /* 0x000fe20000010092 */
[----:B------:R-:W-:Y:S01]  /*1930*/  FADD.FTZ R147, R214, R147 ;  /* 0x00000093d6937221 */ /* 0x000fe20000010000 */
[----:B------:R-:W-:Y:S01]  /*1940*/  FMUL.FTZ R119, R189, R119 ;  /* 0x00000077bd777220 */ /* 0x000fe20000410000 */
[----:B------:R-:W-:Y:S01]  /*1950*/  FMUL.FTZ R167, R71, R210 ;  /* 0x000000d247a77220 */ /* 0x000fe20000410000 */
[----:B------:R-:W-:Y:S01]  /*1960*/  FFMA.FTZ R146, R118, R116, R146 ;  /* 0x0000007476927223 */ /* 0x000fe20000010092 */
[----:B------:R-:W-:Y:S01]  /*1970*/  FADD.FTZ R147, R116, R147 ;  /* 0x0000009374937221 */ /* 0x000fe20000010000 */
[----:B------:R-:W-:Y:S02]  /*1980*/  FMUL.FTZ R125, R189, R125 ;  /* 0x0000007dbd7d7220 */ /* 0x000fe40000410000 */
[----:B------:R-:W-:Y:S01]  /*1990*/  FFMA.FTZ R146, R119, R167, R146 ;  /* 0x000000a777927223 */ /* 0x000fe20000010092 */
[----:B------:R-:W-:Y:S01]  /*19a0*/  FADD.FTZ R147, R167, R147 ;  /* 0x00000093a7937221 */ /* 0x000fe20000010000 */
[----:B------:R-:W-:Y:S01]  /*19b0*/  FADD.FTZ R251, R166, R251 ;  /* 0x000000fba6fb7221 */ /* 0x000fe20000010000 */
[-C--:B------:R-:W-:Y:S01]  /*19c0*/  FFMA.FTZ R7, R125, R166.reuse, R7 ;  /* 0x000000a67d077223 */ /* 0x080fe20000010007 */
[----:B------:R-:W-:Y:S01]  /*19d0*/  FMUL.FTZ R166, R73, R166 ;  /* 0x000000a649a67220 */ /* 0x000fe20000410000 */
[----:B------:R-:W-:Y:S01]  /*19e0*/  FFMA.FTZ R146, R124, R133, R146 ;  /* 0x000000857c927223 */ /* 0x000fe20000010092 */
[----:B------:R-:W-:Y:S01]  /*19f0*/  FADD.FTZ R147, R133, R147 ;  /* 0x0000009385937221 */ /* 0x000fe20000010000 */
[----:B--2---:R-:W-:-:S05]  /*1a00*/  FADD.FTZ R152, R142, R152 ;  /* 0x000000988e987221 */ /* 0x004fca0000010000 */
[----:B------:R0:W-:Y:S01]  /*1a10*/  STL [R1+0x28], R152 ;  /* 0x0000289801007387 */ /* 0x0001e20000100800 */
[----:B---3--:R-:W-:-:S03]  /*1a20*/  FADD.FTZ R150, R231, R150 ;  /* 0x00000096e7967221 */ /* 0x008fc60000010000 */
[----:B0-----:R-:W2:Y:S04]  /*1a30*/  LDL.LU R152, [R1+0x48] ;  /* 0x0000480001987983 */ /* 0x001ea80000300800 */
[----:B------:R0:W-:Y:S01]  /*1a40*/  STL [R1+0x30], R150 ;  /* 0x0000309601007387 */ /* 0x0001e20000100800 */
[----:B----4-:R-:W-:-:S03]  /*1a50*/  FADD.FTZ R153, R223, R153 ;  /* 0x00000099df997221 */ /* 0x010fc60000010000 */
[----:B0-----:R-:W3:Y:S04]  /*1a60*/  LDL.LU R150, [R1+0x50] ;  /* 0x0000500001967983 */ /* 0x001ee80000300800 */
[----:B------:R0:W-:Y:S01]  /*1a70*/  STL [R1+0x38], R153 ;  /* 0x0000389901007387 */ /* 0x0001e20000100800 */
[----:B------:R-:W-:-:S03]  /*1a80*/  FADD.FTZ R151, R233, R151 ;  /* 0x00000097e9977221 */ /* 0x000fc60000010000 */
[----:B0-----:R-:W4:Y:S04]  /*1a90*/  LDL.LU R153, [R1+0x58] ;  /* 0x0000580001997983 */ /* 0x001f280000300800 */
[----:B------:R0:W-:Y:S04]  /*1aa0*/  STL [R1+0x40], R151 ;  /* 0x0000409701007387 */ /* 0x0001e80000100800 */
[----:B0-----:R-:W4:Y:S01]  /*1ab0*/  LDL.LU R151, [R1+0x60] ;  /* 0x0000600001977983 */ /* 0x001f220000300800 */
[----:B------:R-:W-:Y:S01]  /*1ac0*/  FFMA.FTZ R146, R125, R166, R146 ;  /* 0x000000a67d927223 */ /* 0x000fe20000010092 */
[----:B------:R-:W-:Y:S01]  /*1ad0*/  FADD.FTZ R147, R166, R147 ;  /* 0x00000093a6937221 */ /* 0x000fe20000010000 */
[----:B------:R-:W-:-:S02]  /*1ae0*/  FMUL.FTZ R195, R189, R195 ;  /* 0x000000c3bdc37220 */ /* 0x000fc40000410000 */
[----:B------:R-:W-:Y:S01]  /*1af0*/  FFMA.FTZ R146, R126, R164, R146 ;  /* 0x000000a47e927223 */ /* 0x000fe20000010092 */
[----:B------:R-:W-:Y:S01]  /*1b00*/  FADD.FTZ R147, R164, R147 ;  /* 0x00000093a4937221 */ /* 0x000fe20000010000 */
[----:B------:R-:W-:Y:S01]  /*1b10*/  FMUL.FTZ R200, R189, R200 ;  /* 0x000000c8bdc87220 */ /* 0x000fe20000410000 */
[-C--:B------:R-:W-:Y:S01]  /*1b20*/  FFMA.FTZ R10, R195, R203.reuse, R10 ;  /* 0x000000cbc30a7223 */ /* 0x080fe2000001000a */
[----:B------:R-:W-:Y:S01]  /*1b30*/  FMUL.FTZ R203, R76, R203 ;  /* 0x000000cb4ccb7220 */ /* 0x000fe20000410000 */
        /* <DEDUP_REMOVED lines=17> */
[----:B------:R-:W-:Y:S01]  /*1c50*/  FFMA.FTZ R5, R119, R210, R5 ;  /* 0x000000d277057223 */ /* 0x000fe20000010005 */
[----:B------:R-:W-:Y:S01]  /*1c60*/  FADD.FTZ R248, R210, R248 ;  /* 0x000000f8d2f87221 */ /* 0x000fe20000010000 */
[-C--:B------:R-:W-:Y:S01]  /*1c70*/  FFMA.FTZ R14, R196, R134.reuse, R14 ;  /* 0x00000086c40e7223 */ /* 0x080fe2000001000e */
[C---:B------:R-:W-:Y:S01]  /*1c80*/  FMUL.FTZ R210, R189.reuse, R197 ;  /* 0x000000c5bdd27220 */ /* 0x040fe20000410000 */
        /* <DEDUP_REMOVED lines=18> */
[C---:B------:R-:W-:Y:S01]  /*1db0*/  FMUL.FTZ R208, R189.reuse, R156 ;  /* 0x0000009cbdd07220 */ /* 0x040fe20000410000 */
        /* <DEDUP_REMOVED lines=8> */
[----:B------:R-:W-:Y:S01]  /*1e40*/  FMUL.FTZ R215, R85, R142 ;  /* 0x0000008e55d77220 */ /* 0x000fe20000410000 */
[----:B------:R-:W-:Y:S01]  /*1e50*/  FFMA.FTZ R149, R198, R127, R149 ;  /* 0x0000007fc6957223 */ /* 0x000fe20000010095 */
[----:B------:R-:W-:-:S03]  /*1e60*/  FADD.FTZ R147, R127, R147 ;  /* 0x000000937f937221 */ /* 0x000fc60000010000 */
[----:B------:R-:W-:Y:S01]  /*1e70*/  FFMA.FTZ R149, R199, R215, R149 ;  /* 0x000000d7c7957223 */ /* 0x000fe20000010095 */
[----:B------:R-:W-:Y:S01]  /*1e80*/  FADD.FTZ R147, R215, R147 ;  /* 0x00000093d7937221 */ /* 0x000fe20000010000 */
[----:B------:R-:W-:Y:S01]  /*1e90*/  FFMA.FTZ R19, R199, R142, R19 ;  /* 0x0000008ec7137223 */ /* 0x000fe20000010013 */
[----:B------:R-:W-:Y:S01]  /*1ea0*/  FMUL.FTZ R156, R87, R231 ;  /* 0x000000e7579c7220 */ /* 0x000fe20000410000 */
[----:B------:R-:W-:Y:S01]  /*1eb0*/  FFMA.FTZ R142, R169, R120, R149 ;  /* 0x00000078a98e7223 */ /* 0x000fe20000010095 */
[-C--:B------:R-:W-:Y:S01]  /*1ec0*/  FFMA.FTZ R232, R194, R212.reuse, R232 ;  /* 0x000000d4c2e87223 */ /* 0x080fe200000100e8 */
[----:B------:R-:W-:Y:S01]  /*1ed0*/  FMUL.FTZ R143, R94, R212 ;  /* 0x000000d45e8f7220 */ /* 0x000fe20000410000 */
[----:B------:R-:W-:Y:S01]  /*1ee0*/  FADD.FTZ R147, R120, R147 ;  /* 0x0000009378937221 */ /* 0x000fe20000010000 */
[C---:B------:R-:W-:Y:S01]  /*1ef0*/  FMUL.FTZ R212, R189.reuse, R154 ;  /* 0x0000009abdd47220 */ /* 0x040fe20000410000 */
[----:B------:R-:W-:Y:S01]  /*1f00*/  FFMA.FTZ R142, R170, R156, R142 ;  /* 0x0000009caa8e7223 */ /* 0x000fe2000001008e */
[C---:B------:R-:W-:Y:S01]  /*1f10*/  FMUL.FTZ R197, R189.reuse, R145 ;  /* 0x00000091bdc57220 */ /* 0x040fe20000410000 */
        /* <DEDUP_REMOVED lines=9> */
[----:B------:R-:W-:Y:S01]  /*1fb0*/  FMUL.FTZ R216, R189, R158 ;  /* 0x0000009ebdd87220 */ /* 0x000fe20000410000 */
[----:B------:R-:W-:Y:S01]  /*1fc0*/  FMUL.FTZ R158, R91, R233 ;  /* 0x000000e95b9e7220 */ /* 0x000fe20000410000 */
[----:B------:R-:W-:Y:S01]  /*1fd0*/  FFMA.FTZ R142, R193, R122, R142 ;  /* 0x0000007ac18e7223 */ /* 0x000fe2000001008e */
[----:B------:R-:W-:Y:S01]  /*1fe0*/  FADD.FTZ R149, R122, R149 ;  /* 0x000000957a957221 */ /* 0x000fe20000010000 */
[----:B------:R-:W-:Y:S02]  /*1ff0*/  SHF.L.U32 R238, R238, 0x10, RZ ;  /* 0x00000010eeee7819 */ /* 0x000fe400000006ff */
[----:B------:R-:W-:Y:S01]  /*2000*/  FFMA.FTZ R142, R207, R158, R142 ;  /* 0x0000009ecf8e7223 */ /* 0x000fe2000001008e */
[----:B------:R-:W-:Y:S01]  /*2010*/  FADD.FTZ R149, R158, R149 ;  /* 0x000000959e957221 */ /* 0x000fe20000010000 */
[----:B------:R-:W-:Y:S01]  /*2020*/  FFMA.FTZ R18, R198, R218, R18 ;  /* 0x000000dac6127223 */ /* 0x000fe20000010012 */
[----:B------:R-:W-:Y:S01]  /*2030*/  SHF.L.U32 R228, R228, 0x10, RZ ;  /* 0x00000010e4e47819 */ /* 0x000fe200000006ff */
[----:B------:R-:W-:Y:S01]  /*2040*/  FMUL.FTZ R218, R189, R155 ;  /* 0x0000009bbdda7220 */ /* 0x000fe20000410000 */
[----:B------:R-:W-:Y:S01]  /*2050*/  FMUL.FTZ R155, R93, R238 ;  /* 0x000000ee5d9b7220 */ /* 0x000fe20000410000 */
[----:B------:R-:W-:Y:S01]  /*2060*/  FFMA.FTZ R142, R171, R123, R142 ;  /* 0x0000007bab8e7223 */ /* 0x000fe2000001008e */
[----:B------:R-:W-:Y:S01]  /*2070*/  FADD.FTZ R149, R123, R149 ;  /* 0x000000957b957221 */ /* 0x000fe20000010000 */
[----:B------:R-:W-:-:S02]  /*2080*/  SHF.L.U32 R148, R241, 0x10, RZ ;  /* 0x00000010f1947819 */ /* 0x000fc400000006ff */
[----:B------:R-:W-:Y:S01]  /*2090*/  FFMA.FTZ R142, R192, R155, R142 ;  /* 0x0000009bc08e7223 */ /* 0x000fe2000001008e */
[----:B------:R-:W-:-:S03]  /*20a0*/  FADD.FTZ R149, R149, R155 ;  /* 0x0000009b95957221 */ /* 0x000fc60000010000 */
[----:B------:R-:W-:Y:S01]  /*20b0*/  FFMA.FTZ R142, R194, R143, R142 ;  /* 0x0000008fc28e7223 */ /* 0x000fe2000001008e */
[----:B------:R-:W-:-:S05]  /*20c0*/  SHF.L.U32 R154, R242, 0x10, RZ ;  /* 0x00000010f29a7819 */ /* 0x000fca00000006ff */
[----:B------:R-:W-:Y:S01]  /*20d0*/  FFMA.FTZ R239, R218, R154, R239 ;  /* 0x0000009adaef7223 */ /* 0x000fe200000100ef */
[----:B------:R-:W-:Y:S02]  /*20e0*/  SHF.L.U32 R243, R243, 0x10, RZ ;  /* 0x00000010f3f37819 */ /* 0x000fe400000006ff */
[C---:B------:R-:W-:Y:S02]  /*20f0*/  PRMT R244, R173.reuse, 0x7632, R244 ;  /* 0x00007632adf47816 */ /* 0x040fe400000000f4 */
[----:B------:R-:W-:Y:S02]  /*2100*/  SHF.L.U32 R173, R173, 0x10, RZ ;  /* 0x00000010adad7819 */ /* 0x000fe400000006ff */
[----:B------:R-:W-:-:S03]  /*2110*/  SHF.L.U32 R244, R244, 0x10, RZ ;  /* 0x00000010f4f47819 */ /* 0x000fc600000006ff */
[----:B------:R-:W-:Y:S01]  /*2120*/  FMUL.FTZ R147, R102, R173 ;  /* 0x000000ad66937220 */ /* 0x000fe20000410000 */
[C---:B------:R-:W-:Y:S01]  /*2130*/  PRMT R246, R174.reuse, 0x7632, R246 ;  /* 0x00007632aef67816 */ /* 0x040fe200000000f6 */
[----:B------:R-:W-:Y:S01]  /*2140*/  FMUL.FTZ R159, R189, R159 ;  /* 0x0000009fbd9f7220 */ /* 0x000fe20000410000 */
[----:B------:R-:W-:Y:S01]  /*2150*/  SHF.L.U32 R174, R174, 0x10, RZ ;  /* 0x00000010aeae7819 */ /* 0x000fe200000006ff */
[----:B------:R-:W-:Y:S01]  /*2160*/  FADD.FTZ R180, R173, R180 ;  /* 0x000000b4adb47221 */ /* 0x000fe20000010000 */
[----:B------:R-:W-:Y:S01]  /*2170*/  FFMA.FTZ R24, R216, R173, R24 ;  /* 0x000000add8187223 */ /* 0x000fe20000010018 */
[----:B------:R-:W-:Y:S01]  /*2180*/  SHF.L.U32 R246, R246, 0x10, RZ ;  /* 0x00000010f6f67819 */ /* 0x000fe200000006ff */
[----:B------:R-:W-:Y:S01]  /*2190*/  FFMA.FTZ R236, R217, R148, R236 ;  /* 0x00000094d9ec7223 */ /* 0x000fe200000100ec */
[----:B------:R-:W-:Y:S01]  /*21a0*/  FMUL.FTZ R160, R189, R160 ;  /* 0x000000a0bda07220 */ /* 0x000fe20000410000 */
[----:B------:R-:W-:Y:S01]  /*21b0*/  PRMT R249, R175, 0x7632, R249 ;  /* 0x00007632aff97816 */ /* 0x000fe200000000f9 */
[----:B------:R-:W-:Y:S01]  /*21c0*/  FMUL.FTZ R162, R189, R162 ;  /* 0x000000a2bda27220 */ /* 0x000fe20000410000 */
        /* <DEDUP_REMOVED lines=23> */
[----:B--2---:R-:W-:-:S05]  /*2340*/  FADD.FTZ R152, R238, R152 ;  /* 0x00000098ee987221 */ /* 0x004fca0000010000 */
[----:B------:R0:W-:Y:S01]  /*2350*/  STL [R1+0x48], R152 ;  /* 0x0000489801007387 */ /* 0x0001e20000100800 */
[----:B---3--:R-:W-:Y:S01]  /*2360*/  FADD.FTZ R150, R228, R150 ;  /* 0x00000096e4967221 */ /* 0x008fe20000010000 */
[----:B0-----:R-:W-:-:S04]  /*2370*/  FMUL.FTZ R152, R95, R228 ;  /* 0x000000e45f987220 */ /* 0x001fc80000410000 */
[----:B------:R0:W-:Y:S02]  /*2380*/  STL [R1+0x50], R150 ;  /* 0x0000509601007387 */ /* 0x0001e40000100800 */
[----:B0-----:R-:W-:Y:S01]  /*2390*/  FADD.FTZ R150, R149, R143 ;  /* 0x0000008f95967221 */ /* 0x001fe20000010000 */
[----:B----4-:R-:W-:Y:S01]  /*23a0*/  FADD.FTZ R153, R148, R153 ;  /* 0x0000009994997221 */ /* 0x010fe20000010000 */
[----:B------:R-:W-:Y:S02]  /*23b0*/  FFMA.FTZ R149, R206, R152, R142 ;  /* 0x00000098ce957223 */ /* 0x000fe4000001008e */
[----:B------:R-:W-:Y:S02]  /*23c0*/  FADD.FTZ R142, R150, R152 ;  /* 0x00000098968e7221 */ /* 0x000fe40000010000 */
[----:B------:R0:W-:Y:S01]  /*23d0*/  STL [R1+0x58], R153 ;  /* 0x0000589901007387 */ /* 0x0001e20000100800 */
[----:B------:R-:W-:Y:S01]  /*23e0*/  FFMA.FTZ R149, R209, R144, R149 ;  /* 0x00000090d1957223 */ /* 0x000fe20000010095 */
[----:B------:R-:W-:Y:S01]  /*23f0*/  FADD.FTZ R142, R142, R144 ;  /* 0x000000908e8e7221 */ /* 0x000fe20000010000 */
[----:B------:R-:W-:Y:S01]  /*2400*/  FADD.FTZ R151, R154, R151 ;  /* 0x000000979a977221 */ /* 0x000fe20000010000 */
[----:B0-----:R-:W-:-:S04]  /*2410*/  FMUL.FTZ R153, R97, R148 ;  /* 0x0000009461997220 */ /* 0x001fc80000410000 */
[----:B------:R-:W-:Y:S01]  /*2420*/  FFMA.FTZ R149, R217, R153, R149 ;  /* 0x00000099d9957223 */ /* 0x000fe20000010095 */
[----:B------:R-:W-:Y:S01]  /*2430*/  FADD.FTZ R142, R142, R153 ;  /* 0x000000998e8e7221 */ /* 0x000fe20000010000 */
[----:B------:R0:W-:Y:S01]  /*2440*/  STL [R1+0x60], R151 ;  /* 0x0000609701007387 */ /* 0x0001e20000100800 */
[----:B------:R-:W-:Y:S02]  /*2450*/  FMUL.FTZ R154, R99, R154 ;  /* 0x0000009a639a7220 */ /* 0x000fe40000410000 */
[----:B------:R-:W-:Y:S01]  /*2460*/  FADD.FTZ R142, R142, R145 ;  /* 0x000000918e8e7221 */ /* 0x000fe20000010000 */
[----:B0-----:R-:W-:-:S03]  /*2470*/  FFMA.FTZ R151, R212, R145, R149 ;  /* 0x00000091d4977223 */ /* 0x001fc60000010095 */
        /* <DEDUP_REMOVED lines=42> */
.L_x_10843:
        /* <DEDUP_REMOVED lines=17> */
[C---:B-----5:R-:W-:Y:S01]  /*2830*/  FFMA.FTZ R118, R189.reuse, R118, R66 ;  /* 0x00000076bd767223 */ /* 0x060fe20000010042 */
[C---:B------:R-:W-:Y:S01]  /*2840*/  FFMA.FTZ R117, R189.reuse, R117, R65 ;  /* 0x00000075bd757223 */ /* 0x040fe20000010041 */
[----:B------:R-:W-:Y:S01]  /*2850*/  FFMA.FTZ R132, R189, R132, R64 ;  /* 0x00000084bd847223 */ /* 0x000fe20000010040 */
[----:B------:R-:W-:Y:S01]  /*2860*/  FADD.FTZ R167, R167, -R119 ;  /* 0x80000077a7a77221 */ /* 0x000fe20000010000 */
[-CC-:B------:R-:W-:Y:S01]  /*2870*/  FFMA.FTZ R124, R124, R173.reuse, R174.reuse ;  /* 0x000000ad7c7c7223 */ /* 0x180fe200000100ae */
[-CC-:B------:R-:W-:Y:S01]  /*2880*/  FFMA.FTZ R126, R126, R173.reuse, R174.reuse ;  /* 0x000000ad7e7e7223 */ /* 0x180fe200000100ae */
[-CC-:B------:R-:W-:Y:S01]  /*2890*/  FFMA.FTZ R195, R195, R173.reuse, R174.reuse ;  /* 0x000000adc3c37223 */ /* 0x180fe200000100ae */
[-C--:B------:R-:W-:Y:S01]  /*28a0*/  FFMA.FTZ R200, R200, R173.reuse, R174 ;  /* 0x000000adc8c87223 */ /* 0x080fe200000100ae */
[----:B------:R-:W-:Y:S01]  /*28b0*/  FADD.FTZ R168, R165, -R168 ;  /* 0x800000a8a5a87221 */ /* 0x000fe20000010000 */
[-C--:B------:R-:W-:Y:S01]  /*28c0*/  FMUL.FTZ R118, R118, R188.reuse ;  /* 0x000000bc76767220 */ /* 0x080fe20000410000 */
[-C--:B------:R-:W-:Y:S01]  /*28d0*/  FMUL.FTZ R132, R132, R188.reuse ;  /* 0x000000bc84847220 */ /* 0x080fe20000410000 */
[----:B------:R-:W-:Y:S01]  /*28e0*/  FMUL.FTZ R117, R117, R188 ;  /* 0x000000bc75757220 */ /* 0x000fe20000410000 */
[----:B------:R-:W-:Y:S01]  /*28f0*/  FFMA.FTZ R125, R125, R173, R174 ;  /* 0x000000ad7d7d7223 */ /* 0x000fe200000100ae */
[----:B------:R-:W-:Y:S01]  /*2900*/  FADD.FTZ R124, R133, -R124 ;  /* 0x8000007c857c7221 */ /* 0x000fe20000010000 */
[----:B------:R-:W-:Y:S01]  /*2910*/  FFMA.FTZ R167, R189, R167, R67 ;  /* 0x000000a7bda77223 */ /* 0x000fe20000010043 */
[----:B------:R-:W-:Y:S01]  /*2920*/  FADD.FTZ R164, R164, -R126 ;  /* 0x8000007ea4a47221 */ /* 0x000fe20000010000 */
[----:B------:R-:W-:Y:S01]  /*2930*/  FADD.FTZ R195, R203, -R195 ;  /* 0x800000c3cbc37221 */ /* 0x000fe20000010000 */
[----:B------:R-:W-:Y:S01]  /*2940*/  FADD.FTZ R200, R222, -R200 ;  /* 0x800000c8dec87221 */ /* 0x000fe20000010000 */
[----:B------:R-:W-:Y:S01]  /*2950*/  FMUL.FTZ R118, R118, UR5 ;  /* 0x0000000576767c20 */ /* 0x000fe20008410000 */
[----:B------:R-:W-:Y:S01]  /*2960*/  FFMA.FTZ R168, R189, R168, R63 ;  /* 0x000000a8bda87223 */ /* 0x000fe2000001003f */
[----:B------:R-:W-:Y:S01]  /*2970*/  LOP3.LUT P2, RZ, R130, 0xff0000, RZ, 0xc0, !PT ;  /* 0x00ff000082ff7812 */ /* 0x000fe2000784c0ff */
[----:B------:R-:W-:Y:S01]  /*2980*/  FMUL.FTZ R116, R132, UR5 ;  /* 0x0000000584747c20 */ /* 0x000fe20008410000 */
[----:B------:R-:W-:Y:S01]  /*2990*/  FMUL.FTZ R0, R117, UR5 ;  /* 0x0000000575007c20 */ /* 0x000fe20008410000 */
[----:B------:R-:W-:Y:S01]  /*29a0*/  LOP3.LUT P3, RZ, R130, 0xff, RZ, 0xc0, !PT ;  /* 0x000000ff82ff7812 */ /* 0x000fe2000786c0ff */
[----:B------:R-:W-:Y:S01]  /*29b0*/  FADD.FTZ R125, R166, -R125 ;  /* 0x8000007da67d7221 */ /* 0x000fe20000010000 */
[C---:B------:R-:W-:Y:S01]  /*29c0*/  LOP3.LUT P6, RZ, R130.reuse, 0xff00, RZ, 0xc0, !PT ;  /* 0x0000ff0082ff7812 */ /* 0x040fe200078cc0ff */
[----:B------:R-:W-:Y:S01]  /*29d0*/  FFMA.FTZ R124, R189, R124, R60 ;  /* 0x0000007cbd7c7223 */ /* 0x000fe2000001003c */
[----:B------:R-:W-:Y:S01]  /*29e0*/  ISETP.GE.U32.AND P1, PT, R130, RZ, PT ;  /* 0x000000ff8200720c */ /* 0x000fe20003f26070 */
[----:B------:R-:W-:Y:S01]  /*29f0*/  FMUL.FTZ R167, R167, R188 ;  /* 0x000000bca7a77220 */ /* 0x000fe20000410000 */
[C---:B------:R-:W-:Y:S01]  /*2a00*/  FFMA.FTZ R164, R189.reuse, R164, R62 ;  /* 0x000000a4bda47223 */ /* 0x040fe2000001003e */
[C---:B------:R-:W-:Y:S01]  /*2a10*/  FFMA.FTZ R195, R189.reuse, R195, R56 ;  /* 0x000000c3bdc37223 */ /* 0x040fe20000010038 */
[C---:B------:R-:W-:Y:S01]  /*2a20*/  FFMA.FTZ R200, R189.reuse, R200, R57 ;  /* 0x000000c8bdc87223 */ /* 0x040fe20000010039 */
[-C--:B------:R-:W-:Y:S01]  /*2a30*/  FMUL.FTZ R168, R168, R188.reuse ;  /* 0x000000bca8a87220 */ /* 0x080fe20000410000 */
[----:B------:R-:W-:Y:S01]  /*2a40*/  FSEL R126, R118, RZ, P2 ;  /* 0x000000ff767e7208 */ /* 0x000fe20001000000 */
[----:B------:R-:W-:Y:S01]  /*2a50*/  FFMA.FTZ R118, R189, R125, R61 ;  /* 0x0000007dbd767223 */ /* 0x000fe2000001003d */
[----:B------:R-:W-:Y:S01]  /*2a60*/  FSEL R116, R116, RZ, P3 ;  /* 0x000000ff74747208 */ /* 0x000fe20001800000 */
[-C--:B------:R-:W-:Y:S01]  /*2a70*/  FMUL.FTZ R124, R124, R188.reuse ;  /* 0x000000bc7c7c7220 */ /* 0x080fe20000410000 */
[----:B------:R-:W-:Y:S01]  /*2a80*/  FSEL R0, R0, RZ, P6 ;  /* 0x000000ff00007208 */ /* 0x000fe20003000000 */
[----:B------:R-:W-:Y:S01]  /*2a90*/  FMUL.FTZ R117, R167, UR5 ;  /* 0x00000005a7757c20 */ /* 0x000fe20008410000 */
[C---:B------:R-:W-:Y:S01]  /*2aa0*/  LOP3.LUT P4, RZ, R131.reuse, 0xff, RZ, 0xc0, !PT ;  /* 0x000000ff83ff7812 */ /* 0x040fe2000788c0ff */
[-CC-:B------:R-:W-:Y:S01]  /*2ab0*/  FFMA.FTZ R196, R196, R173.reuse, R174.reuse ;  /* 0x000000adc4c47223 */ /* 0x180fe200000100ae */
[C---:B------:R-:W-:Y:S01]  /*2ac0*/  LOP3.LUT P3, RZ, R131.reuse, 0xff00, RZ, 0xc0, !PT ;  /* 0x0000ff0083ff7812 */ /* 0x040fe2000786c0ff */
[-C--:B------:R-:W-:Y:S01]  /*2ad0*/  FMUL.FTZ R164, R164, R188.reuse ;  /* 0x000000bca4a47220 */ /* 0x080fe20000410000 */
[----:B------:R-:W-:Y:S01]  /*2ae0*/  LOP3.LUT P6, RZ, R131, 0xff0000, RZ, 0xc0, !PT ;  /* 0x00ff000083ff7812 */ /* 0x000fe200078cc0ff */
[-C--:B------:R-:W-:Y:S01]  /*2af0*/  FMUL.FTZ R195, R195, R188.reuse ;  /* 0x000000bcc3c37220 */ /* 0x080fe20000410000 */
[----:B------:R-:W-:Y:S01]  /*2b00*/  ISETP.GE.U32.AND.EX P1, PT, R131, 0x1000000, PT, P1 ;  /* 0x010000008300780c */ /* 0x000fe20003f26110 */
[-C--:B------:R-:W-:Y:S01]  /*2b10*/  FMUL.FTZ R200, R200, R188.reuse ;  /* 0x000000bcc8c87220 */ /* 0x080fe20000410000 */
[----:B------:R-:W-:Y:S01]  /*2b20*/  LOP3.LUT P5, RZ, R130, 0xff000000, RZ, 0xc0, !PT ;  /* 0xff00000082ff7812 */ /* 0x000fe200078ac0ff */
[----:B------:R-:W-:Y:S01]  /*2b30*/  FMUL.FTZ R131, R168, UR5 ;  /* 0x00000005a8837c20 */ /* 0x000fe20008410000 */
[-C--:B------:R-:W-:Y:S01]  /*2b40*/  FMUL.FTZ R118, R118, R188.reuse ;  /* 0x000000bc76767220 */ /* 0x080fe20000410000 */
[-CC-:B------:R-:W-:Y:S01]  /*2b50*/  FFMA.FTZ R202, R202, R173.reuse, R174.reuse ;  /* 0x000000adcaca7223 */ /* 0x180fe200000100ae */
[-C--:B------:R-:W-:Y:S01]  /*2b60*/  FFMA.FTZ R205, R205, R173.reuse, R174 ;  /* 0x000000adcdcd7223 */ /* 0x080fe200000100ae */
[----:B------:R-:W-:Y:S01]  /*2b70*/  FMUL.FTZ R130, R124, UR5 ;  /* 0x000000057c827c20 */ /* 0x000fe20008410000 */
[----:B------:R-:W-:Y:S01]  /*2b80*/  FSEL R117, R117, RZ, P5 ;  /* 0x000000ff75757208 */ /* 0x000fe20002800000 */
[----:B------:R-:W-:Y:S01]  /*2b90*/  FMUL.FTZ R119, R164, UR5 ;  /* 0x00000005a4777c20 */ /* 0x000fe20008410000 */
[----:B------:R-:W-:Y:S01]  /*2ba0*/  FMUL.FTZ R124, R195, UR5 ;  /* 0x00000005c37c7c20 */ /* 0x000fe20008410000 */
[----:B------:R-:W-:Y:S01]  /*2bb0*/  FMUL.FTZ R125, R200, UR5 ;  /* 0x00000005c87d7c20 */ /* 0x000fe20008410000 */
[----:B------:R-:W-:Y:S01]  /*2bc0*/  FADD.FTZ R133, R134, -R196 ;  /* 0x800000c486857221 */ /* 0x000fe20000010000 */
[----:B------:R-:W-:Y:S01]  /*2bd0*/  LOP3.LUT P2, RZ, R128, 0xff, RZ, 0xc0, !PT ;  /* 0x000000ff80ff7812 */ /* 0x000fe2000784c0ff */
[----:B------:R-:W-:Y:S01]  /*2be0*/  FMUL.FTZ R118, R118, UR5 ;  /* 0x0000000576767c20 */ /* 0x000fe20008410000 */
[----:B------:R-:W-:Y:S01]  /*2bf0*/  LOP3.LUT P5, RZ, R128, 0xff00, RZ, 0xc0, !PT ;  /* 0x0000ff0080ff7812 */ /* 0x000fe200078ac0ff */
[----:B------:R-:W-:Y:S01]  /*2c00*/  FFMA.FTZ R201, R201, R173, R174 ;  /* 0x000000adc9c97223 */ /* 0x000fe200000100ae */
[----:B------:R-:W-:Y:S01]  /*2c10*/  FSEL R131, R131, RZ, P1 ;  /* 0x000000ff83837208 */ /* 0x000fe20000800000 */
[----:B------:R-:W-:Y:S01]  /*2c20*/  FADD.FTZ R202, R224, -R202 ;  /* 0x800000cae0ca7221 */ /* 0x000fe20000010000 */
[----:B------:R-:W-:Y:S01]  /*2c30*/  ISETP.GE.U32.AND P1, PT, R128, RZ, PT ;  /* 0x000000ff8000720c */ /* 0x000fe20003f26070 */
[----:B------:R-:W-:Y:S01]  /*2c40*/  FADD.FTZ R205, R135, -R205 ;  /* 0x800000cd87cd7221 */ /* 0x000fe20000010000 */
[----:B------:R-:W-:Y:S01]  /*2c50*/  FFMA.FTZ R135, R189, R133, R52 ;  /* 0x00000085bd877223 */ /* 0x000fe20000010034 */
[-CC-:B------:R-:W-:Y:S01]  /*2c60*/  FFMA.FTZ R213, R213, R173.reuse, R174.reuse ;  /* 0x000000add5d57223 */ /* 0x180fe200000100ae */
[----:B------:R-:W-:Y:S01]  /*2c70*/  FSEL R119, R119, RZ, P6 ;  /* 0x000000ff77777208 */ /* 0x000fe20003000000 */
[----:B------:R-:W-:Y:S01]  /*2c80*/  FADD.FTZ R201, R204, -R201 ;  /* 0x800000c9ccc97221 */ /* 0x000fe20000010000 */
[----:B------:R-:W-:Y:S01]  /*2c90*/  FSEL R124, R124, RZ, P2 ;  /* 0x000000ff7c7c7208 */ /* 0x000fe20001000000 */
[-CC-:B------:R-:W-:Y:S01]  /*2ca0*/  FFMA.FTZ R198, R198, R173.reuse, R174.reuse ;  /* 0x000000adc6c67223 */ /* 0x180fe200000100ae */
[----:B------:R-:W-:Y:S01]  /*2cb0*/  FSEL R125, R125, RZ, P5 ;  /* 0x000000ff7d7d7208 */ /* 0x000fe20002800000 */
[----:B------:R-:W-:Y:S01]  /*2cc0*/  FMUL.FTZ R135, R135, R188 ;  /* 0x000000bc87877220 */ /* 0x000fe20000410000 */
[----:B------:R-:W-:Y:S01]  /*2cd0*/  LOP3.LUT P6, RZ, R129, 0xff, RZ, 0xc0, !PT ;  /* 0x000000ff81ff7812 */ /* 0x000fe200078cc0ff */
[----:B------:R-:W-:Y:S01]  /*2ce0*/  FFMA.FTZ R199, R199, R173, R174 ;  /* 0x000000adc7c77223 */ /* 0x000fe200000100ae */
[----:B------:R-:W-:Y:S01]  /*2cf0*/  LOP3.LUT P2, RZ, R129, 0xff00, RZ, 0xc0, !PT ;  /* 0x0000ff0081ff7812 */ /* 0x000fe2000784c0ff */
[----:B------:R-:W-:Y:S01]  /*2d00*/  FFMA.FTZ R201, R189, R201, R58 ;  /* 0x000000c9bdc97223 */ /* 0x000fe2000001003a */
[----:B------:R-:W-:Y:S01]  /*2d10*/  LOP3.LUT P5, RZ, R129, 0xff0000, RZ, 0xc0, !PT ;  /* 0x00ff000081ff7812 */ /* 0x000fe200078ac0ff */
[----:B------:R-:W-:Y:S01]  /*2d20*/  FMUL.FTZ R134, R135, UR5 ;  /* 0x0000000587867c20 */ /* 0x000fe20008410000 */
[----:B------:R-:W-:Y:S01]  /*2d30*/  ISETP.GE.U32.AND.EX P1, PT, R129, 0x1000000, PT, P1 ;  /* 0x010000008100780c */ /* 0x000fe20003f26110 */
[----:B------:R-:W-:Y:S01]  /*2d40*/  FFMA.FTZ R129, R189, R202, R59 ;  /* 0x000000cabd817223 */ /* 0x000fe2000001003b */
[----:B------:R-:W-:Y:S01]  /*2d50*/  FSEL R130, R130, RZ, P4 ;  /* 0x000000ff82827208 */ /* 0x000fe20002000000 */
[----:B------:R-:W-:Y:S01]  /*2d60*/  FADD.FTZ R164, R215, -R199 ;  /* 0x800000c7d7a47221 */ /* 0x000fe20000010000 */
[----:B------:R-:W-:Y:S01]  /*2d70*/  FSEL R118, R118, RZ, P3 ;  /* 0x000000ff76767208 */ /* 0x000fe20001800000 */
[-C--:B------:R-:W-:Y:S01]  /*2d80*/  FMUL.FTZ R133, R129, R188.reuse ;  /* 0x000000bc81857220 */ /* 0x080fe20000410000 */
[C---:B------:R-:W-:Y:S01]  /*2d90*/  LOP3.LUT P4, RZ, R128.reuse, 0xff0000, RZ, 0xc0, !PT ;  /* 0x00ff000080ff7812 */ /* 0x040fe2000788c0ff */
[----:B------:R-:W-:Y:S01]  /*2da0*/  FADD.FTZ R129, R127, -R198 ;  /* 0x800000c67f817221 */ /* 0x000fe20000010000 */
[----:B------:R-:W-:Y:S01]  /*2db0*/  LOP3.LUT P3, RZ, R128, 0xff000000, RZ, 0xc0, !PT ;  /* 0xff00000080ff7812 */ /* 0x000fe2000786c0ff */
[----:B------:R-:W-:Y:S01]  /*2dc0*/  FADD.FTZ R128, R227, -R213 ;  /* 0x800000d5e3807221 */ /* 0x000fe20000010000 */
[----:B------:R-:W-:Y:S01]  /*2dd0*/  FMUL.FTZ R201, R201, R188 ;  /* 0x000000bcc9c97220 */ /* 0x000fe20000410000 */
[C---:B------:R-:W-:Y:S01]  /*2de0*/  FFMA.FTZ R129, R189.reuse, R129, R48 ;  /* 0x00000081bd817223 */ /* 0x040fe20000010030 */
[C---:B------:R-:W-:Y:S01]  /*2df0*/  FFMA.FTZ R205, R189.reuse, R205, R54 ;  /* 0x000000cdbdcd7223 */ /* 0x040fe20000010036 */
[C---:B------:R-:W-:Y:S01]  /*2e00*/  FFMA.FTZ R135, R189.reuse, R128, R55 ;  /* 0x00000080bd877223 */ /* 0x040fe20000010037 */
[----:B------:R-:W-:Y:S01]  /*2e10*/  FFMA.FTZ R165, R189, R164, R49 ;  /* 0x000000a4bda57223 */ /* 0x000fe20000010031 */
[----:B------:R-:W-:Y:S01]  /*2e20*/  FMUL.FTZ R132, R201, UR5 ;  /* 0x00000005c9847c20 */ /* 0x000fe20008410000 */
[----:B------:R-:W-:Y:S01]  /*2e30*/  FMUL.FTZ R127, R133, UR5 ;  /* 0x00000005857f7c20 */ /* 0x000fe20008410000 */
[-C--:B------:R-:W-:Y:S01]  /*2e40*/  FMUL.FTZ R128, R135, R188.reuse ;  /* 0x000000bc87807220 */ /* 0x080fe20000410000 */
[-C--:B------:R-:W-:Y:S01]  /*2e50*/  FMUL.FTZ R129, R129, R188.reuse ;  /* 0x000000bc81817220 */ /* 0x080fe20000410000 */
[-C--:B------:R-:W-:Y:S01]  /*2e60*/  FMUL.FTZ R205, R205, R188.reuse ;  /* 0x000000bccdcd7220 */ /* 0x080fe20000410000 */
[----:B------:R-:W-:Y:S01]  /*2e70*/  FMUL.FTZ R165, R165, R188 ;  /* 0x000000bca5a57220 */ /* 0x000fe20000410000 */
[----:B------:R-:W-:Y:S01]  /*2e80*/  FMUL.FTZ R128, R128, UR5 ;  /* 0x0000000580807c20 */ /* 0x000fe20008410000 */
[-C--:B------:R-:W-:Y:S01]  /*2e90*/  FFMA.FTZ R210, R210, R173.reuse, R174 ;  /* 0x000000add2d27223 */ /* 0x080fe200000100ae */
[----:B------:R-:W-:Y:S01]  /*2ea0*/  FSEL R132, R132, RZ, P4 ;  /* 0x000000ff84847208 */ /* 0x000fe20002000000 */
[----:B------:R-:W-:Y:S01]  /*2eb0*/  FMUL.FTZ R129, R129, UR5 ;  /* 0x0000000581817c20 */ /* 0x000fe20008410000 */
[C---:B------:R-:W-:Y:S01]  /*2ec0*/  LOP3.LUT P4, RZ, R140.reuse, 0xff, RZ, 0xc0, !PT ;  /* 0x000000ff8cff7812 */ /* 0x040fe2000788c0ff */
[----:B------:R-:W-:Y:S01]  /*2ed0*/  FMUL.FTZ R135, R205, UR5 ;  /* 0x00000005cd877c20 */ /* 0x000fe20008410000 */
[----:B------:R-:W-:Y:S01]  /*2ee0*/  FSEL R127, R127, RZ, P3 ;  /* 0x000000ff7f7f7208 */ /* 0x000fe20001800000 */
[----:B------:R-:W-:Y:S01]  /*2ef0*/  FMUL.FTZ R165, R165, UR5 ;  /* 0x00000005a5a57c20 */ /* 0x000fe20008410000 */
[----:B------:R-:W-:Y:S01]  /*2f00*/  LOP3.LUT P3, RZ, R140, 0xff00, RZ, 0xc0, !PT ;  /* 0x0000ff008cff7812 */ /* 0x000fe2000786c0ff */
[----:B------:R-:W-:Y:S01]  /*2f10*/  FADD.FTZ R210, R226, -R210 ;  /* 0x800000d2e2d27221 */ /* 0x000fe20000010000 */
[----:B------:R-:W-:Y:S01]  /*2f20*/  FSEL R164, R128, RZ, P1 ;  /* 0x000000ff80a47208 */ /* 0x000fe20000800000 */
[-CC-:B------:R-:W-:Y:S01]  /*2f30*/  FFMA.FTZ R170, R170, R173.reuse, R174.reuse ;  /* 0x000000adaaaa7223 */ /* 0x180fe200000100ae */
[----:B------:R-:W-:Y:S01]  /*2f40*/  ISETP.GE.U32.AND P1, PT, R140, RZ, PT ;  /* 0x000000ff8c00720c */ /* 0x000fe20003f26070 */
[-C--:B------:R-:W-:Y:S01]  /*2f50*/  FFMA.FTZ R172, R172, R173.reuse, R174 ;  /* 0x000000adacac7223 */ /* 0x080fe200000100ae */
[----:B------:R-:W-:Y:S01]  /*2f60*/  FSEL R128, R129, RZ, P4 ;  /* 0x000000ff81807208 */ /* 0x000fe20002000000 */
[----:B------:R-:W-:Y:S01]  /*2f70*/  FFMA.FTZ R133, R189, R210, R53 ;  /* 0x000000d2bd857223 */ /* 0x000fe20000010035 */
[----:B------:R-:W-:Y:S01]  /*2f80*/  FSEL R135, R135, RZ, P5 ;  /* 0x000000ff87877208 */ /* 0x000fe20002800000 */
[----:B------:R-:W-:Y:S01]  /*2f90*/  FADD.FTZ R170, R156, -R170 ;  /* 0x800000aa9caa7221 */ /* 0x000fe20000010000 */
[----:B------:R-:W-:Y:S01]  /*2fa0*/  FSEL R129, R165, RZ, P3 ;  /* 0x000000ffa5817208 */ /* 0x000fe20001800000 */
[----:B------:R-:W-:Y:S01]  /*2fb0*/  FMUL.FTZ R133, R133, R188 ;  /* 0x000000bc85857220 */ /* 0x000fe20000410000 */
[----:B------:R-:W-:Y:S01]  /*2fc0*/  LOP3.LUT P5, RZ, R141, 0xff, RZ, 0xc0, !PT ;  /* 0x000000ff8dff7812 */ /* 0x000fe200078ac0ff */
[-CC-:B------:R-:W-:Y:S01]  /*2fd0*/  FFMA.FTZ R193, R193, R173.reuse, R174.reuse ;  /* 0x000000adc1c17223 */ /* 0x180fe200000100ae */
[----:B------:R-:W-:Y:S01]  /*2fe0*/  LOP3.LUT P4, RZ, R141, 0xff00, RZ, 0xc0, !PT ;  /* 0x0000ff008dff7812 */ /* 0x000fe2000788c0ff */
[-CC-:B------:R-:W-:Y:S01]  /*2ff0*/  FFMA.FTZ R169, R169, R173.reuse, R174.reuse ;  /* 0x000000ada9a97223 */ /* 0x180fe200000100ae */
[----:B------:R-:W-:Y:S01]  /*3000*/  LOP3.LUT P3, RZ, R141, 0xff0000, RZ, 0xc0, !PT ;  /* 0x00ff00008dff7812 */ /* 0x000fe2000786c0ff */
[-C--:B------:R-:W-:Y:S01]  /*3010*/  FFMA.FTZ R207, R207, R173.reuse, R174 ;  /* 0x000000adcfcf7223 */ /* 0x080fe200000100ae */
[----:B------:R-:W-:Y:S01]  /*3020*/  ISETP.GE.U32.AND.EX P1, PT, R141, 0x1000000, PT, P1 ;  /* 0x010000008d00780c */ /* 0x000fe20003f26110 */
[----:B------:R-:W-:Y:S01]  /*3030*/  FADD.FTZ R141, R121, -R172 ;  /* 0x800000ac798d7221 */ /* 0x000fe20000010000 */
[----:B------:R-:W-:Y:S01]  /*3040*/  FFMA.FTZ R121, R189, R170, R51 ;  /* 0x000000aabd797223 */ /* 0x000fe20000010033 */
[----:B------:R-:W-:Y:S01]  /*3050*/  FMUL.FTZ R133, R133, UR5 ;  /* 0x0000000585857c20 */ /* 0x000fe20008410000 */
[----:B------:R-:W-:Y:S01]  /*3060*/  FFMA.FTZ R171, R171, R173, R174 ;  /* 0x000000adabab7223 */ /* 0x000fe200000100ae */
[----:B------:R-:W-:Y:S01]  /*3070*/  FFMA.FTZ R141, R189, R141, R44 ;  /* 0x0000008dbd8d7223 */ /* 0x000fe2000001002c */
[----:B------:R-:W-:Y:S01]  /*3080*/  FADD.FTZ R193, R122, -R193 ;  /* 0x800000c17ac17221 */ /* 0x000fe20000010000 */
[-C--:B------:R-:W-:Y:S01]  /*3090*/  FMUL.FTZ R121, R121, R188.reuse ;  /* 0x000000bc79797220 */ /* 0x080fe20000410000 */
[----:B------:R-:W-:Y:S01]  /*30a0*/  FADD.FTZ R169, R120, -R169 ;  /* 0x800000a978a97221 */ /* 0x000fe20000010000 */
[----:B------:R-:W-:Y:S01]  /*30b0*/  FMUL.FTZ R141, R141, R188 ;  /* 0x000000bc8d8d7220 */ /* 0x000fe20000410000 */
[----:B------:R-:W-:Y:S01]  /*30c0*/  FADD.FTZ R122, R158, -R207 ;  /* 0x800000cf9e7a7221 */ /* 0x000fe20000010000 */
[-CC-:B------:R-:W-:Y:S01]  /*30d0*/  FFMA.FTZ R197, R197, R173.reuse, R174.reuse ;  /* 0x000000adc5c57223 */ /* 0x180fe200000100ae */
[----:B------:R-:W-:Y:S01]  /*30e0*/  FFMA.FTZ R192, R192, R173, R174 ;  /* 0x000000adc0c07223 */ /* 0x000fe200000100ae */
[----:B------:R-:W-:Y:S01]  /*30f0*/  FSEL R133, R133, RZ, P2 ;  /* 0x000000ff85857208 */ /* 0x000fe20001000000 */
[----:B------:R-:W-:Y:S01]  /*3100*/  FADD.FTZ R171, R123, -R171 ;  /* 0x800000ab7bab7221 */ /* 0x000fe20000010000 */
[----:B------:R-:W-:Y:S01]  /*3110*/  FMUL.FTZ R121, R121, UR5 ;  /* 0x0000000579797c20 */ /* 0x000fe20008410000 */
[----:B------:R-:W-:Y:S01]  /*3120*/  FMUL.FTZ R141, R141, UR5 ;  /* 0x000000058d8d7c20 */ /* 0x000fe20008410000 */
[----:B------:R-:W-:Y:S01]  /*3130*/  LOP3.LUT P2, RZ, R140, 0xff000000, RZ, 0xc0, !PT ;  /* 0xff0000008cff7812 */ /* 0x000fe2000784c0ff */
[C---:B------:R-:W-:Y:S01]  /*3140*/  FFMA.FTZ R169, R189.reuse, R169, R50 ;  /* 0x000000a9bda97223 */ /* 0x040fe20000010032 */
[----:B------:R-:W-:Y:S01]  /*3150*/  FFMA.FTZ R123, R189, R122, R47 ;  /* 0x0000007abd7b7223 */ /* 0x000fe2000001002f */
[----:B------:R-:W-:Y:S01]  /*3160*/  FADD.FTZ R120, R157, -R197 ;  /* 0x800000c59d787221 */ /* 0x000fe20000010000 */
[----:B------:R-:W-:Y:S01]  /*3170*/  FADD.FTZ R192, R155, -R192 ;  /* 0x800000c09bc07221 */ /* 0x000fe20000010000 */
[-C--:B------:R-:W-:Y:S01]  /*3180*/  FMUL.FTZ R169, R169, R188.reuse ;  /* 0x000000bca9a97220 */ /* 0x080fe20000410000 */
[----:B------:R-:W-:Y:S01]  /*3190*/  FSEL R158, R121, RZ, P2 ;  /* 0x000000ff799e7208 */ /* 0x000fe20001000000 */
[----:B------:R-:W-:Y:S01]  /*31a0*/  FMUL.FTZ R123, R123, R188 ;  /* 0x000000bc7b7b7220 */ /* 0x000fe20000410000 */
[----:B------:R-:W-:Y:S01]  /*31b0*/  FSEL R167, R141, RZ, P5 ;  /* 0x000000ff8da77208 */ /* 0x000fe20002800000 */
[C---:B------:R-:W-:Y:S01]  /*31c0*/  FFMA.FTZ R121, R189.reuse, R120, R45 ;  /* 0x00000078bd797223 */ /* 0x040fe2000001002d */
[C---:B------:R-:W-:Y:S01]  /*31d0*/  FFMA.FTZ R193, R189.reuse, R193, R46 ;  /* 0x000000c1bdc17223 */ /* 0x040fe2000001002e */
[C---:B------:R-:W-:Y:S01]  /*31e0*/  FFMA.FTZ R171, R189.reuse, R171, R40 ;  /* 0x000000abbdab7223 */ /* 0x040fe20000010028 */
[----:B------:R-:W-:Y:S01]  /*31f0*/  FFMA.FTZ R141, R189, R192, R41 ;  /* 0x000000c0bd8d7223 */ /* 0x000fe20000010029 */
[-C--:B------:R-:W-:Y:S01]  /*3200*/  FFMA.FTZ R206, R206, R173.reuse, R174 ;  /* 0x000000adcece7223 */ /* 0x080fe200000100ae */
[----:B------:R-:W-:Y:S01]  /*3210*/  FSEL R134, R134, RZ, P6 ;  /* 0x000000ff86867208 */ /* 0x000fe20003000000 */
[----:B------:R-:W-:Y:S01]  /*3220*/  FMUL.FTZ R165, R169, UR5 ;  /* 0x00000005a9a57c20 */ /* 0x000fe20008410000 */
[----:B------:R-:W-:Y:S01]  /*3230*/  FMUL.FTZ R123, R123, UR5 ;  /* 0x000000057b7b7c20 */ /* 0x000fe20008410000 */
[----:B------:R-:W-:Y:S01]  /*3240*/  LOP3.LUT P6, RZ, R140, 0xff0000, RZ, 0xc0, !PT ;  /* 0x00ff00008cff7812 */ /* 0x000fe200078cc0ff */
[-C--:B------:R-:W-:Y:S01]  /*3250*/  FMUL.FTZ R121, R121, R188.reuse ;  /* 0x000000bc79797220 */ /* 0x080fe20000410000 */
[-C--:B------:R-:W-:Y:S01]  /*3260*/  FMUL.FTZ R193, R193, R188.reuse ;  /* 0x000000bcc1c17220 */ /* 0x080fe20000410000 */
[-C--:B------:R-:W-:Y:S01]  /*3270*/  FMUL.FTZ R171, R171, R188.reuse ;  /* 0x000000bcabab7220 */ /* 0x080fe20000410000 */
[----:B------:R-:W-:Y:S01]  /*3280*/  FMUL.FTZ R141, R141, R188 ;  /* 0x000000bc8d8d7220 */ /* 0x000fe20000410000 */
[----:B------:R-:W-:Y:S01]  /*3290*/  FADD.FTZ R206, R152, -R206 ;  /* 0x800000ce98ce7221 */ /* 0x000fe20000010000 */
[-CC-:B------:R-:W-:Y:S01]  /*32a0*/  FFMA.FTZ R194, R194, R173.reuse, R174.reuse ;  /* 0x000000adc2c27223 */ /* 0x180fe200000100ae */
[----:B------:R-:W-:Y:S01]  /*32b0*/  FSEL R165, R165, RZ, P6 ;  /* 0x000000ffa5a57208 */ /* 0x000fe20003000000 */
[----:B------:R-:W-:Y:S01]  /*32c0*/  FMUL.FTZ R121, R121, UR5 ;  /* 0x0000000579797c20 */ /* 0x000fe20008410000 */
[----:B------:R-:W-:Y:S01]  /*32d0*/  FMUL.FTZ R157, R193, UR5 ;  /* 0x00000005c19d7c20 */ /* 0x000fe20008410000 */
[----:B------:R-:W-:Y:S01]  /*32e0*/  FMUL.FTZ R156, R171, UR5 ;  /* 0x00000005ab9c7c20 */ /* 0x000fe20008410000 */
[----:B------:R-:W-:Y:S01]  /*32f0*/  FMUL.FTZ R141, R141, UR5 ;  /* 0x000000058d8d7c20 */ /* 0x000fe20008410000 */
[----:B------:R-:W-:Y:S01]  /*3300*/  FSEL R168, R123, RZ, P1 ;  /* 0x000000ff7ba87208 */ /* 0x000fe20000800000 */
[----:B------:R-:W-:Y:S01]  /*3310*/  FFMA.FTZ R123, R189, R206, R43 ;  /* 0x000000cebd7b7223 */ /* 0x000fe2000001002b */
[C---:B------:R-:W-:Y:S01]  /*3320*/  LOP3.LUT P6, RZ, R138.reuse, 0xff, RZ, 0xc0, !PT ;  /* 0x000000ff8aff7812 */ /* 0x040fe200078cc0ff */
[-CC-:B------:R-:W-:Y:S01]  /*3330*/  FFMA.FTZ R209, R209, R173.reuse, R174.reuse ;  /* 0x000000add1d17223 */ /* 0x180fe200000100ae */
[----:B------:R-:W-:Y:S01]  /*3340*/  LOP3.LUT P2, RZ, R138, 0xff00, RZ, 0xc0, !PT ;  /* 0x0000ff008aff7812 */ /* 0x000fe2000784c0ff */
[-C--:B------:R-:W-:Y:S01]  /*3350*/  FFMA.FTZ R212, R212, R173.reuse, R174 ;  /* 0x000000add4d47223 */ /* 0x080fe200000100ae */
[----:B------:R-:W-:Y:S01]  /*3360*/  ISETP.GE.U32.AND P1, PT, R138, RZ, PT ;  /* 0x000000ff8a00720c */ /* 0x000fe20003f26070 */
[----:B------:R-:W-:Y:S01]  /*3370*/  FADD.FTZ R194, R143, -R194 ;  /* 0x800000c28fc27221 */ /* 0x000fe20000010000 */
[-C--:B------:R-:W-:Y:S01]  /*3380*/  FFMA.FTZ R208, R208, R173.reuse, R174 ;  /* 0x000000add0d07223 */ /* 0x080fe200000100ae */
[----:B------:R-:W-:Y:S01]  /*3390*/  FSEL R166, R121, RZ, P4 ;  /* 0x000000ff79a67208 */ /* 0x000fe20002000000 */
[----:B------:R-:W-:Y:S01]  /*33a0*/  FMUL.FTZ R123, R123, R188 ;  /* 0x000000bc7b7b7220 */ /* 0x000fe20000410000 */
[----:B------:R-:W-:Y:S01]  /*33b0*/  FSEL R157, R157, RZ, P3 ;  /* 0x000000ff9d9d7208 */ /* 0x000fe20001800000 */
[----:B------:R-:W-:Y:S01]  /*33c0*/  FADD.FTZ R209, R144, -R209 ;  /* 0x800000d190d17221 */ /* 0x000fe20000010000 */
[----:B------:R-:W-:Y:S01]  /*33d0*/  FSEL R156, R156, RZ, P6 ;  /* 0x000000ff9c9c7208 */ /* 0x000fe20003000000 */
[----:B------:R-:W-:Y:S01]  /*33e0*/  FFMA.FTZ R121, R189, R194, R42 ;  /* 0x000000c2bd797223 */ /* 0x000fe2000001002a */
[----:B------:R-:W-:Y:S01]  /*33f0*/  FSEL R155, R141, RZ, P2 ;  /* 0x000000ff8d9b7208 */ /* 0x000fe20001000000 */
[----:B------:R-:W-:Y:S01]  /*3400*/  FADD.FTZ R145, R145, -R212 ;  /* 0x800000d491917221 */ /* 0x000fe20000010000 */
[C---:B------:R-:W-:Y:S01]  /*3410*/  LOP3.LUT P3, RZ, R139.reuse, 0xff, RZ, 0xc0, !PT ;  /* 0x000000ff8bff7812 */ /* 0x040fe2000786c0ff */
[-CC-:B------:R-:W-:Y:S01]  /*3420*/  FFMA.FTZ R218, R218, R173.reuse, R174.reuse ;  /* 0x000000addada7223 */ /* 0x180fe200000100ae */
[C---:B------:R-:W-:Y:S01]  /*3430*/  LOP3.LUT P6, RZ, R139.reuse, 0xff00, RZ, 0xc0, !PT ;  /* 0x0000ff008bff7812 */ /* 0x040fe200078cc0ff */
[-CC-:B------:R-:W-:Y:S01]  /*3440*/  FFMA.FTZ R216, R216, R173.reuse, R174.reuse ;  /* 0x000000add8d87223 */ /* 0x180fe200000100ae */
[----:B------:R-:W-:Y:S01]  /*3450*/  LOP3.LUT P2, RZ, R139, 0xff0000, RZ, 0xc0, !PT ;  /* 0x00ff00008bff7812 */ /* 0x000fe2000784c0ff */
[----:B------:R-:W-:Y:S01]  /*3460*/  FFMA.FTZ R217, R217, R173, R174 ;  /* 0x000000add9d97223 */ /* 0x000fe200000100ae */
[----:B------:R-:W-:Y:S01]  /*3470*/  ISETP.GE.U32.AND.EX P1, PT, R139, 0x1000000, PT, P1 ;  /* 0x010000008b00780c */ /* 0x000fe20003f26110 */
[----:B------:R-:W-:Y:S01]  /*3480*/  FADD.FTZ R139, R146, -R208 ;  /* 0x800000d0928b7221 */ /* 0x000fe20000010000 */
[----:B------:R-:W-:Y:S01]  /*3490*/  FMUL.FTZ R123, R123, UR5 ;  /* 0x000000057b7b7c20 */ /* 0x000fe20008410000 */
[----:B------:R-:W-:Y:S01]  /*34a0*/  LOP3.LUT P4, RZ, R138, 0xff000000, RZ, 0xc0, !PT ;  /* 0xff0000008aff7812 */ /* 0x000fe2000788c0ff */
[----:B------:R-:W-:Y:S01]  /*34b0*/  FFMA.FTZ R209, R189, R209, R36 ;  /* 0x000000d1bdd17223 */ /* 0x000fe20000010024 */
[-C--:B------:R-:W-:Y:S01]  /*34c0*/  FMUL.FTZ R121, R121, R188.reuse ;  /* 0x000000bc79797220 */ /* 0x080fe20000410000 */
[----:B------:R-:W-:Y:S01]  /*34d0*/  FFMA.FTZ R145, R189, R145, R38 ;  /* 0x00000091bd917223 */ /* 0x000fe20000010026 */
[----:B------:R-:W-:Y:S01]  /*34e0*/  FADD.FTZ R218, R154, -R218 ;  /* 0x800000da9ada7221 */ /* 0x000fe20000010000 */
[----:B------:R-:W-:Y:S01]  /*34f0*/  FADD.FTZ R147, R147, -R216 ;  /* 0x800000d893937221 */ /* 0x000fe20000010000 */
[----:B------:R-:W-:Y:S01]  /*3500*/  FFMA.FTZ R139, R189, R139, R32 ;  /* 0x0000008bbd8b7223 */ /* 0x000fe20000010020 */
[----:B------:R-:W-:Y:S01]  /*3510*/  FADD.FTZ R120, R153, -R217 ;  /* 0x800000d999787221 */ /* 0x000fe20000010000 */
[-C--:B------:R-:W-:Y:S01]  /*3520*/  FMUL.FTZ R209, R209, R188.reuse ;  /* 0x000000bcd1d17220 */ /* 0x080fe20000410000 */
[----:B------:R-:W-:Y:S01]  /*3530*/  FMUL.FTZ R121, R121, UR5 ;  /* 0x0000000579797c20 */ /* 0x000fe20008410000 */
[----:B------:R-:W-:Y:S01]  /*3540*/  FSEL R153, R123, RZ, P4 ;  /* 0x000000ff7b997208 */ /* 0x000fe20002000000 */
[----:B------:R-:W-:Y:S01]  /*3550*/  FMUL.FTZ R145, R145, R188 ;  /* 0x000000bc91917220 */ /* 0x000fe20000410000 */
[----:B------:R-:W-:Y:S01]  /*3560*/  LOP3.LUT P5, RZ, R138, 0xff0000, RZ, 0xc0, !PT ;  /* 0x00ff00008aff7812 */ /* 0x000fe200078ac0ff */
[C---:B------:R-:W-:Y:S01]  /*3570*/  FFMA.FTZ R123, R189.reuse, R218, R39 ;  /* 0x000000dabd7b7223 */ /* 0x040fe20000010027 */
[----:B------:R-:W-:Y:S01]  /*3580*/  FFMA.FTZ R147, R189, R147, R34 ;  /* 0x00000093bd937223 */ /* 0x000fe20000010022 */
[-C--:B------:R-:W-:Y:S01]  /*3590*/  FMUL.FTZ R139, R139, R188.reuse ;  /* 0x000000bc8b8b7220 */ /* 0x080fe20000410000 */
[----:B------:R-:W-:Y:S01]  /*35a0*/  FMUL.FTZ R154, R209, UR5 ;  /* 0x00000005d19a7c20 */ /* 0x000fe20008410000 */
[----:B------:R-:W-:Y:S01]  /*35b0*/  FMUL.FTZ R145, R145, UR5 ;  /* 0x0000000591917c20 */ /* 0x000fe20008410000 */
[----:B------:R-:W-:Y:S01]  /*35c0*/  FSEL R152, R121, RZ, P5 ;  /* 0x000000ff79987208 */ /* 0x000fe20002800000 */
[-C--:B------:R-:W-:Y:S01]  /*35d0*/  FMUL.FTZ R123, R123, R188.reuse ;  /* 0x000000bc7b7b7220 */ /* 0x080fe20000410000 */
[----:B------:R-:W-:Y:S01]  /*35e0*/  FMUL.FTZ R147, R147, R188 ;  /* 0x000000bc93937220 */ /* 0x000fe20000410000 */
[----:B------:R-:W-:Y:S01]  /*35f0*/  FMUL.FTZ R139, R139, UR5 ;  /* 0x000000058b8b7c20 */ /* 0x000fe20008410000 */
[----:B------:R-:W-:Y:S01]  /*3600*/  LOP3.LUT P5, RZ, R136, 0xff, RZ, 0xc0, !PT ;  /* 0x000000ff88ff7812 */ /* 0x000fe200078ac0ff */
[----:B------:R-:W-:Y:S01]  /*3610*/  FFMA.FTZ R121, R189, R120, R37 ;  /* 0x00000078bd797223 */ /* 0x000fe20000010025 */
[----:B------:R-:W-:Y:S01]  /*3620*/  FSEL R154, R154, RZ, P3 ;  /* 0x000000ff9a9a7208 */ /* 0x000fe20001800000 */
[----:B------:R-:W-:Y:S01]  /*3630*/  FMUL.FTZ R123, R123, UR5 ;  /* 0x000000057b7b7c20 */ /* 0x000fe20008410000 */
[----:B------:R-:W-:Y:S01]  /*3640*/  FSEL R170, R145, RZ, P2 ;  /* 0x000000ff91aa7208 */ /* 0x000fe20001000000 */
[----:B------:R-:W-:Y:S01]  /*3650*/  FMUL.FTZ R147, R147, UR5 ;  /* 0x0000000593937c20 */ /* 0x000fe20008410000 */
[C---:B------:R-:W-:Y:S01]  /*3660*/  LOP3.LUT P3, RZ, R136.reuse, 0xff0000, RZ, 0xc0, !PT ;  /* 0x00ff000088ff7812 */ /* 0x040fe2000786c0ff */
[----:B------:R-:W-:Y:S01]  /*3670*/  FMUL.FTZ R121, R121, R188 ;  /* 0x000000bc79797220 */ /* 0x000fe20000410000 */
[----:B------:R-:W-:Y:S01]  /*3680*/  FSEL R146, R139, RZ, P5 ;  /* 0x000000ff8b927208 */ /* 0x000fe20002800000 */
[----:B------:R-:W0:Y:S01]  /*3690*/  LDC.64 R144, c[0x0][0x468] ;  /* 0x00011a00ff907b82 */ /* 0x000e220000000a00 */
[----:B------:R-:W-:Y:S01]  /*36a0*/  ISETP.GE.U32.AND P5, PT, R136, RZ, PT ;  /* 0x000000ff8800720c */ /* 0x000fe20003fa6070 */
[-CC-:B------:R-:W-:Y:S01]  /*36b0*/  FFMA.FTZ R211, R211, R173.reuse, R174.reuse ;  /* 0x000000add3d37223 */ /* 0x180fe200000100ae */
[-CC-:B------:R-:W-:Y:S01]  /*36c0*/  FFMA.FTZ R159, R159, R173.reuse, R174.reuse ;  /* 0x000000ad9f9f7223 */ /* 0x180fe200000100ae */
[-CC-:B------:R-:W-:Y:S01]  /*36d0*/  FFMA.FTZ R160, R160, R173.reuse, R174.reuse ;  /* 0x000000ada0a07223 */ /* 0x180fe200000100ae */
[-CC-:B------:R-:W-:Y:S01]  /*36e0*/  FFMA.FTZ R161, R161, R173.reuse, R174.reuse ;  /* 0x000000ada1a17223 */ /* 0x180fe200000100ae */
[-CC-:B------:R-:W-:Y:S01]  /*36f0*/  FFMA.FTZ R162, R162, R173.reuse, R174.reuse ;  /* 0x000000ada2a27223 */ /* 0x180fe200000100ae */
[----:B------:R-:W-:Y:S01]  /*3700*/  FFMA.FTZ R163, R163, R173, R174 ;  /* 0x000000ada3a37223 */ /* 0x000fe200000100ae */
[----:B------:R-:W-:Y:S01]  /*3710*/  FMUL.FTZ R121, R121, UR5 ;  /* 0x0000000579797c20 */ /* 0x000fe20008410000 */
        /* <DEDUP_REMOVED lines=9> */
[----:B------:R-:W-:Y:S01]  /*37b0*/  FADD.FTZ R122, R151, -R163 ;  /* 0x800000a3977a7221 */ /* 0x000fe20000010000 */
[----:B------:R-:W-:Y:S01]  /*37c0*/  ISETP.GE.U32.AND.EX P5, PT, R137, 0x1000000, PT, P5 ;  /* 0x010000008900780c */ /* 0x000fe20003fa6150 */
[----:B------:R-:W-:Y:S01]  /*37d0*/  FADD.FTZ R137, R148, -R160 ;  /* 0x800000a094897221 */ /* 0x000fe20000010000 */
[----:B------:R-:W-:Y:S01]  /*37e0*/  FSEL R169, R121, RZ, P6 ;  /* 0x000000ff79a97208 */ /* 0x000fe20003000000 */
        /* <DEDUP_REMOVED lines=20> */
[C-C-:B0-----:R-:W-:Y:S01]  /*3930*/  IMAD.WIDE.U32 R136, R190.reuse, 0x10, R144.reuse ;  /* 0x00000010be887825 */ /* 0x141fe200078e0090 */
[C---:B------:R-:W-:Y:S02]  /*3940*/  IADD3 R143, PT, PT, R190.reuse, 0x20, RZ ;  /* 0x00000020be8f7810 */ /* 0x040fe40007ffe0ff */
[C---:B------:R-:W-:Y:S02]  /*3950*/  IADD3 R141, PT, PT, R190.reuse, 0x40, RZ ;  /* 0x00000040be8d7810 */ /* 0x040fe40007ffe0ff */
[----:B------:R-:W-:Y:S01]  /*3960*/  IADD3 R159, PT, PT, R190, 0x60, RZ ;  /* 0x00000060be9f7810 */ /* 0x000fe20007ffe0ff */
[--C-:B------:R-:W-:Y:S01]  /*3970*/  IMAD.WIDE.U32 R142, R143, 0x10, R144.reuse ;  /* 0x000000108f8e7825 */ /* 0x100fe200078e0090 */
[----:B------:R-:W-:Y:S02]  /*3980*/  F2FP.BF16.F32.PACK_AB R116, R0, R116 ;  /* 0x000000740074723e */ /* 0x000fe400000010ff */
[----:B------:R-:W-:Y:S01]  /*3990*/  F2FP.BF16.F32.PACK_AB R123, R164, R135 ;  /* 0x00000087a47b723e */ /* 0x000fe200000010ff */
[----:B------:R-:W-:Y:S01]  /*39a0*/  IMAD.WIDE.U32 R140, R141, 0x10, R144 ;  /* 0x000000108d8c7825 */ /* 0x000fe200078e0090 */
[----:B------:R-:W-:-:S02]  /*39b0*/  F2FP.BF16.F32.PACK_AB R122, R133, R134 ;  /* 0x00000086857a723e */ /* 0x000fc400000010ff */
[----:B------:R-:W-:Y:S01]  /*39c0*/  F2FP.BF16.F32.PACK_AB R119, R131, R119 ;  /* 0x000000778377723e */ /* 0x000fe200000010ff */
[--C-:B------:R-:W-:Y:S01]  /*39d0*/  IMAD.WIDE.U32 R138, R159, 0x10, R144.reuse ;  /* 0x000000109f8a7825 */ /* 0x100fe200078e0090 */
[----:B------:R-:W-:Y:S02]  /*39e0*/  F2FP.BF16.F32.PACK_AB R118, R118, R130 ;  /* 0x000000827676723e */ /* 0x000fe400000010ff */
[----:B------:R-:W-:Y:S01]  /*39f0*/  F2FP.BF16.F32.PACK_AB R117, R117, R126 ;  /* 0x0000007e7575723e */ /* 0x000fe200000010ff */
[----:B------:R-:W-:Y:S01]  /*3a00*/  IMAD.WIDE.U32 R144, R191, 0x10, R144 ;  /* 0x00000010bf907825 */ /* 0x000fe200078e0090 */
[----:B------:R-:W-:Y:S02]  /*3a10*/  FSEL R134, R150, RZ, P2 ;  /* 0x000000ff96867208 */ /* 0x000fe40001000000 */
[----:B------:R-:W-:Y:S01]  /*3a20*/  FSEL R135, R175, RZ, P3 ;  /* 0x000000ffaf877208 */ /* 0x000fe20001800000 */
[----:B------:R1:W-:Y:S01]  /*3a30*/  STG.E.128 desc[UR6][R136.64], R116 ;  /* 0x0000007488007986 */ /* 0x0003e2000c101d06 */
        /* <DEDUP_REMOVED lines=23> */
.L_x_10819:
[----:B-----5:R-:W-:Y:S01]  /*3bb0*/  LOP3.LUT P1, RZ, R130, 0xff, RZ, 0xc0, !PT ;  /* 0x000000ff82ff7812 */ /* 0x020fe2000782c0ff */
[-CC-:B------:R-:W-:Y:S01]  /*3bc0*/  FFMA.FTZ R0, R0, R173.reuse, R174.reuse ;  /* 0x000000ad00007223 */ /* 0x180fe200000100ae */
[----:B------:R-:W-:Y:S01]  /*3bd0*/  P2R R111, PR, RZ, 0x1 ;  /* 0x00000001ff6f7803 */ /* 0x000fe20000000000 */
[----:B------:R-:W-:Y:S01]  /*3be0*/  FFMA.FTZ R109, R117, R173, R174 ;  /* 0x000000ad756d7223 */ /* 0x000fe200000100ae */
[----:B------:R-:W-:Y:S01]  /*3bf0*/  LOP3.LUT P0, RZ, R130, 0xff00, RZ, 0xc0, !PT ;  /* 0x0000ff0082ff7812 */ /* 0x000fe2000780c0ff */
[----:B------:R-:W-:Y:S01]  /*3c00*/  FADD.FTZ R0, R132, -R0 ;  /* 0x8000000084007221 */ /* 0x000fe20000010000 */
[----:B------:R-:W-:Y:S01]  /*3c10*/  P2R R108, PR, RZ, 0x2 ;  /* 0x00000002ff6c7803 */ /* 0x000fe20000000000 */
[----:B------:R-:W-:Y:S01]  /*3c20*/  FADD.FTZ R109, R214, -R109 ;  /* 0x8000006dd66d7221 */ /* 0x000fe20000010000 */
[----:B------:R-:W-:Y:S01]  /*3c30*/  P2R R110, PR, RZ, 0x1 ;  /* 0x00000001ff6e7803 */ /* 0x000fe20000000000 */
[----:B------:R-:W0:Y:S01]  /*3c40*/  LDC.64 R242, c[0x0][0x478] ;  /* 0x00011e00fff27b82 */ /* 0x000e220000000a00 */
[----:B------:R-:W-:Y:S01]  /*3c50*/  ISETP.NE.AND P0, PT, R108, RZ, PT ;  /* 0x000000ff6c00720c */ /* 0x000fe20003f05270 */
[C---:B------:R-:W-:Y:S01]  /*3c60*/  FFMA.FTZ R108, R189.reuse, R0, R64 ;  /* 0x00000000bd6c7223 */ /* 0x040fe20000010040 */
[----:B------:R-:W-:Y:S01]  /*3c70*/  FFMA.FTZ R109, R189, R109, R65 ;  /* 0x0000006dbd6d7223 */ /* 0x000fe20000010041 */
[-CC-:B------:R-:W-:Y:S01]  /*3c80*/  FFMA.FTZ R125, R125, R173.reuse, R174.reuse ;  /* 0x000000ad7d7d7223 */ /* 0x180fe200000100ae */
[-CC-:B------:R-:W-:Y:S01]  /*3c90*/  FFMA.FTZ R168, R168, R173.reuse, R174.reuse ;  /* 0x000000ada8a87223 */ /* 0x180fe200000100ae */
[-C--:B------:R-:W-:Y:S01]  /*3ca0*/  FMUL.FTZ R0, R108, R188.reuse ;  /* 0x000000bc6c007220 */ /* 0x080fe20000410000 */
[----:B------:R-:W-:Y:S01]  /*3cb0*/  FMUL.FTZ R112, R109, R188 ;  /* 0x000000bc6d707220 */ /* 0x000fe20000410000 */
[-C--:B------:R-:W-:Y:S01]  /*3cc0*/  FFMA.FTZ R195, R195, R173.reuse, R174 ;  /* 0x000000adc3c37223 */ /* 0x080fe200000100ae */
[----:B------:R-:W-:Y:S01]  /*3cd0*/  FADD.FTZ R113, R166, -R125 ;  /* 0x8000007da6717221 */ /* 0x000fe20000010000 */
[----:B------:R-:W-:Y:S01]  /*3ce0*/  FMUL.FTZ R0, R0, UR5 ;  /* 0x0000000500007c20 */ /* 0x000fe20008410000 */
[----:B------:R-:W-:Y:S01]  /*3cf0*/  FMUL.FTZ R112, R112, UR5 ;  /* 0x0000000570707c20 */ /* 0x000fe20008410000 */
[----:B------:R-:W-:Y:S01]  /*3d00*/  FADD.FTZ R115, R165, -R168 ;  /* 0x800000a8a5737221 */ /* 0x000fe20000010000 */
[-CC-:B------:R-:W-:Y:S01]  /*3d10*/  FFMA.FTZ R200, R200, R173.reuse, R174.reuse ;  /* 0x000000adc8c87223 */ /* 0x180fe200000100ae */
[--C-:B------:R-:W-:Y:S01]  /*3d20*/  FFMA.FTZ R126, R126, R173, R174.reuse ;  /* 0x000000ad7e7e7223 */ /* 0x100fe200000100ae */
[----:B------:R-:W-:Y:S01]  /*3d30*/  FSEL R0, R0, RZ, P0 ;  /* 0x000000ff00007208 */ /* 0x000fe20000000000 */
[C---:B------:R-:W-:Y:S01]  /*3d40*/  FFMA.FTZ R113, R189.reuse, R113, R61 ;  /* 0x00000071bd717223 */ /* 0x040fe2000001003d */
[----:B------:R-:W-:Y:S01]  /*3d50*/  ISETP.NE.AND P0, PT, R110, RZ, PT ;  /* 0x000000ff6e00720c */ /* 0x000fe20003f05270 */
[--C-:B------:R-:W-:Y:S01]  /*3d60*/  FFMA.FTZ R110, R118, R173, R174.reuse ;  /* 0x000000ad766e7223 */ /* 0x100fe200000100ae */
[----:B------:R-:W-:Y:S01]  /*3d70*/  FFMA.FTZ R115, R189, R115, R63 ;  /* 0x00000073bd737223 */ /* 0x000fe2000001003f */
[----:B------:R-:W-:Y:S01]  /*3d80*/  FADD.FTZ R132, R203, -R195 ;  /* 0x800000c3cb847221 */ /* 0x000fe20000010000 */
[----:B------:R-:W-:Y:S01]  /*3d90*/  FSEL R214, R112, RZ, P0 ;  /* 0x000000ff70d67208 */ /* 0x000fe20000000000 */
[-CC-:B------:R-:W-:Y:S01]  /*3da0*/  FFMA.FTZ R112, R124, R173.reuse, R174.reuse ;  /* 0x000000ad7c707223 */ /* 0x180fe200000100ae */
[----:B------:R-:W-:Y:S01]  /*3db0*/  ISETP.NE.AND P0, PT, R111, RZ, PT ;  /* 0x000000ff6f00720c */ /* 0x000fe20003f05270 */
[----:B------:R-:W-:Y:S01]  /*3dc0*/  FFMA.FTZ R111, R119, R173, R174 ;  /* 0x000000ad776f7223 */ /* 0x000fe200000100ae */
[----:B------:R-:W-:Y:S01]  /*3dd0*/  FADD.FTZ R110, R116, -R110 ;  /* 0x8000006e746e7221 */ /* 0x000fe20000010000 */
[----:B------:R-:W-:Y:S01]  /*3de0*/  FADD.FTZ R112, R133, -R112 ;  /* 0x8000007085707221 */ /* 0x000fe20000010000 */
[----:B------:R-:W-:Y:S01]  /*3df0*/  FADD.FTZ R118, R222, -R200 ;  /* 0x800000c8de767221 */ /* 0x000fe20000010000 */
[----:B------:R-:W-:Y:S01]  /*3e00*/  FADD.FTZ R111, R167, -R111 ;  /* 0x8000006fa76f7221 */ /* 0x000fe20000010000 */
[C---:B------:R-:W-:Y:S01]  /*3e10*/  FFMA.FTZ R110, R189.reuse, R110, R66 ;  /* 0x0000006ebd6e7223 */ /* 0x040fe20000010042 */
[----:B------:R-:W-:Y:S01]  /*3e20*/  FFMA.FTZ R112, R189, R112, R60 ;  /* 0x00000070bd707223 */ /* 0x000fe2000001003c */
[----:B0-----:R-:W-:-:S04]  /*3e30*/  IMAD.WIDE.U32 R116, R190, 0x20, R242 ;  /* 0x00000020be747825 */ /* 0x001fc800078e00f2 */
[----:B------:R-:W-:Y:S01]  /*3e40*/  FFMA.FTZ R111, R189, R111, R67 ;  /* 0x0000006fbd6f7223 */ /* 0x000fe20000010043 */
[----:B------:R-:W-:Y:S01]  /*3e50*/  LOP3.LUT P5, RZ, R130, 0xff0000, RZ, 0xc0, !PT ;  /* 0x00ff000082ff7812 */ /* 0x000fe200078ac0ff */
[----:B------:R-:W-:Y:S01]  /*3e60*/  FADD.FTZ R114, R164, -R126 ;  /* 0x8000007ea4727221 */ /* 0x000fe20000010000 */
[----:B------:R-:W-:Y:S01]  /*3e70*/  LOP3.LUT P4, RZ, R130, 0xff000000, RZ, 0xc0, !PT ;  /* 0xff00000082ff7812 */ /* 0x000fe2000788c0ff */
[-C--:B------:R-:W-:Y:S01]  /*3e80*/  FMUL.FTZ R119, R110, R188.reuse ;  /* 0x000000bc6e777220 */ /* 0x080fe20000410000 */
[----:B------:R-:W-:Y:S01]  /*3e90*/  ISETP.GE.U32.AND P6, PT, R130, RZ, PT ;  /* 0x000000ff8200720c */ /* 0x000fe20003fc6070 */
[-C--:B------:R-:W-:Y:S01]  /*3ea0*/  FFMA.FTZ R201, R201, R173.reuse, R174 ;  /* 0x000000adc9c97223 */ /* 0x080fe200000100ae */
[-C--:B------:R-:W-:Y:S01]  /*3eb0*/  FMUL.FTZ R126, R111, R188.reuse ;  /* 0x000000bc6f7e7220 */ /* 0x080fe20000410000 */
[-C--:B------:R-:W-:Y:S01]  /*3ec0*/  FMUL.FTZ R130, R112, R188.reuse ;  /* 0x000000bc70827220 */ /* 0x080fe20000410000 */
[-C--:B------:R-:W-:Y:S01]  /*3ed0*/  FMUL.FTZ R125, R113, R188.reuse ;  /* 0x000000bc717d7220 */ /* 0x080fe20000410000 */
[----:B------:R-:W-:Y:S01]  /*3ee0*/  FMUL.FTZ R124, R115, R188 ;  /* 0x000000bc737c7220 */ /* 0x000fe20000410000 */
[C---:B------:R-:W-:Y:S01]  /*3ef0*/  FFMA.FTZ R132, R189.reuse, R132, R56 ;  /* 0x00000084bd847223 */ /* 0x040fe20000010038 */
[----:B------:R-:W-:Y:S01]  /*3f00*/  FFMA.FTZ R133, R189, R118, R57 ;  /* 0x00000076bd857223 */ /* 0x000fe20000010039 */
[-CC-:B------:R-:W-:Y:S01]  /*3f10*/  FFMA.FTZ R196, R196, R173.reuse, R174.reuse ;  /* 0x000000adc4c47223 */ /* 0x180fe200000100ae */
[----:B------:R0:W-:Y:S01]  /*3f20*/  STG.E.128 desc[UR6][R116.64], R108 ;  /* 0x0000006c74007986 */ /* 0x0001e2000c101d06 */
[----:B------:R-:W-:Y:S01]  /*3f30*/  FMUL.FTZ R203, R119, UR5 ;  /* 0x0000000577cb7c20 */ /* 0x000fe20008410000 */
[----:B------:R-:W-:Y:S01]  /*3f40*/  FMUL.FTZ R126, R126, UR5 ;  /* 0x000000057e7e7c20 */ /* 0x000fe20008410000 */
[----:B------:R-:W-:Y:S01]  /*3f50*/  FMUL.FTZ R130, R130, UR5 ;  /* 0x0000000582827c20 */ /* 0x000fe20008410000 */
[----:B------:R-:W-:Y:S01]  /*3f60*/  FMUL.FTZ R125, R125, UR5 ;  /* 0x000000057d7d7c20 */ /* 0x000fe20008410000 */
[----:B------:R-:W-:Y:S01]  /*3f70*/  FMUL.FTZ R124, R124, UR5 ;  /* 0x000000057c7c7c20 */ /* 0x000fe20008410000 */
[----:B------:R-:W-:Y:S01]  /*3f80*/  FADD.FTZ R201, R204, -R201 ;  /* 0x800000c9ccc97221 */ /* 0x000fe20000010000 */
[C---:B------:R-:W-:Y:S01]  /*3f90*/  LOP3.LUT P1, RZ, R131.reuse, 0xff, RZ, 0xc0, !PT ;  /* 0x000000ff83ff7812 */ /* 0x040fe2000782c0ff */
[-CC-:B------:R-:W-:Y:S01]  /*3fa0*/  FFMA.FTZ R198, R198, R173.reuse, R174.reuse ;  /* 0x000000adc6c67223 */ /* 0x180fe200000100ae */
[C---:B------:R-:W-:Y:S01]  /*3fb0*/  LOP3.LUT P3, RZ, R131.reuse, 0xff00, RZ, 0xc0, !PT ;  /* 0x0000ff0083ff7812 */ /* 0x040fe2000786c0ff */
[-C--:B------:R-:W-:Y:S01]  /*3fc0*/  FFMA.FTZ R202, R202, R173.reuse, R174 ;  /* 0x000000adcaca7223 */ /* 0x080fe200000100ae */
[----:B------:R-:W-:Y:S01]  /*3fd0*/  ISETP.GE.U32.AND.EX P6, PT, R131, 0x1000000, PT, P6 ;  /* 0x010000008300780c */ /* 0x000fe20003fc6160 */
[----:B------:R-:W-:Y:S01]  /*3fe0*/  FFMA.FTZ R114, R189, R114, R62 ;  /* 0x00000072bd727223 */ /* 0x000fe2000001003e */
[-CC-:B------:R-:W-:Y:S01]  /*3ff0*/  FFMA.FTZ R199, R199, R173.reuse, R174.reuse ;  /* 0x000000adc7c77223 */ /* 0x180fe200000100ae */
[----:B------:R-:W-:Y:S01]  /*4000*/  FSEL R203, R203, RZ, P5 ;  /* 0x000000ffcbcb7208 */ /* 0x000fe20002800000 */
[----:B------:R-:W-:Y:S01]  /*4010*/  FFMA.FTZ R205, R205, R173, R174 ;  /* 0x000000adcdcd7223 */ /* 0x000fe200000100ae */
[----:B------:R-:W-:Y:S01]  /*4020*/  LOP3.LUT P5, RZ, R128, 0xff, RZ, 0xc0, !PT ;  /* 0x000000ff80ff7812 */ /* 0x000fe200078ac0ff */
[----:B------:R-:W-:Y:S01]  /*4030*/  FADD.FTZ R127, R127, -R198 ;  /* 0x800000c67f7f7221 */ /* 0x000fe20000010000 */
[-C--:B0-----:R-:W-:Y:S01]  /*4040*/  FMUL.FTZ R108, R132, R188.reuse ;  /* 0x000000bc846c7220 */ /* 0x081fe20000410000 */
[----:B------:R-:W-:Y:S01]  /*4050*/  FMUL.FTZ R109, R133, R188 ;  /* 0x000000bc856d7220 */ /* 0x000fe20000410000 */
[----:B------:R-:W-:Y:S01]  /*4060*/  FADD.FTZ R111, R134, -R196 ;  /* 0x800000c4866f7221 */ /* 0x000fe20000010000 */
[----:B------:R-:W-:Y:S01]  /*4070*/  FFMA.FTZ R134, R189, R201, R58 ;  /* 0x000000c9bd867223 */ /* 0x000fe2000001003a */
[----:B------:R-:W-:Y:S01]  /*4080*/  FMUL.FTZ R108, R108, UR5 ;  /* 0x000000056c6c7c20 */ /* 0x000fe20008410000 */
[----:B------:R-:W-:Y:S01]  /*4090*/  FSEL R200, R126, RZ, P4 ;  /* 0x000000ff7ec87208 */ /* 0x000fe20002000000 */
[----:B------:R-:W-:Y:S01]  /*40a0*/  FMUL.FTZ R110, R109, UR5 ;  /* 0x000000056d6e7c20 */ /* 0x000fe20008410000 */
[----:B------:R-:W-:Y:S01]  /*40b0*/  FSEL R223, R130, RZ, P1 ;  /* 0x000000ff82df7208 */ /* 0x000fe20000800000 */
[----:B------:R-:W-:Y:S01]  /*40c0*/  FADD.FTZ R202, R224, -R202 ;  /* 0x800000cae0ca7221 */ /* 0x000fe20000010000 */
[----:B------:R-:W-:Y:S01]  /*40d0*/  FSEL R222, R125, RZ, P3 ;  /* 0x000000ff7dde7208 */ /* 0x000fe20001800000 */
[----:B------:R-:W-:Y:S01]  /*40e0*/  FFMA.FTZ R213, R213, R173, R174 ;  /* 0x000000add5d57223 */ /* 0x000fe200000100ae */
[----:B------:R-:W-:Y:S01]  /*40f0*/  FSEL R231, R124, RZ, P6 ;  /* 0x000000ff7ce77208 */ /* 0x000fe20003000000 */
[----:B------:R0:W-:Y:S01]  /*4100*/  STG.E.128 desc[UR6][R116.64+0x10], R112 ;  /* 0x0000107074007986 */ /* 0x0001e2000c101d06 */
[C---:B------:R-:W-:Y:S01]  /*4110*/  LOP3.LUT P4, RZ, R128.reuse, 0xff00, RZ, 0xc0, !PT ;  /* 0x0000ff0080ff7812 */ /* 0x040fe2000788c0ff */
[----:B------:R-:W-:Y:S01]  /*4120*/  FADD.FTZ R130, R135, -R205 ;  /* 0x800000cd87827221 */ /* 0x000fe20000010000 */
[C---:B------:R-:W-:Y:S01]  /*4130*/  LOP3.LUT P1, RZ, R128.reuse, 0xff0000, RZ, 0xc0, !PT ;  /* 0x00ff000080ff7812 */ /* 0x040fe2000782c0ff */
[C---:B------:R-:W-:Y:S01]  /*4140*/  FFMA.FTZ R124, R189.reuse, R127, R48 ;  /* 0x0000007fbd7c7223 */ /* 0x040fe20000010030 */
[C---:B------:R-:W-:Y:S01]  /*4150*/  LOP3.LUT P3, RZ, R128.reuse, 0xff000000, RZ, 0xc0, !PT ;  /* 0xff00000080ff7812 */ /* 0x040fe2000786c0ff */
[C---:B------:R-:W-:Y:S01]  /*4160*/  FFMA.FTZ R135, R189.reuse, R202, R59 ;  /* 0x000000cabd877223 */ /* 0x040fe2000001003b */
[----:B------:R-:W-:Y:S01]  /*4170*/  ISETP.GE.U32.AND P6, PT, R128, RZ, PT ;  /* 0x000000ff8000720c */ /* 0x000fe20003fc6070 */
[----:B------:R-:W-:Y:S01]  /*4180*/  FFMA.FTZ R128, R189, R111, R52 ;  /* 0x0000006fbd807223 */ /* 0x000fe20000010034 */
[-C--:B------:R-:W-:Y:S01]  /*4190*/  FMUL.FTZ R111, R134, R188.reuse ;  /* 0x000000bc866f7220 */ /* 0x080fe20000410000 */
[----:B------:R-:W-:Y:S01]  /*41a0*/  FSEL R109, R108, RZ, P5 ;  /* 0x000000ff6c6d7208 */ /* 0x000fe20002800000 */
[-CC-:B------:R-:W-:Y:S01]  /*41b0*/  FFMA.FTZ R169, R169, R173.reuse, R174.reuse ;  /* 0x000000ada9a97223 */ /* 0x180fe200000100ae */
[----:B------:R-:W-:Y:S01]  /*41c0*/  FSEL R108, R110, RZ, P4 ;  /* 0x000000ff6e6c7208 */ /* 0x000fe20002000000 */
[----:B------:R-:W-:Y:S01]  /*41d0*/  FADD.FTZ R110, R227, -R213 ;  /* 0x800000d5e36e7221 */ /* 0x000fe20000010000 */
[-C--:B------:R-:W-:Y:S01]  /*41e0*/  FMUL.FTZ R119, R114, R188.reuse ;  /* 0x000000bc72777220 */ /* 0x080fe20000410000 */
[----:B------:R-:W-:Y:S01]  /*41f0*/  FMUL.FTZ R111, R111, UR5 ;  /* 0x000000056f6f7c20 */ /* 0x000fe20008410000 */
[----:B------:R-:W-:Y:S01]  /*4200*/  LOP3.LUT P2, RZ, R131, 0xff0000, RZ, 0xc0, !PT ;  /* 0x00ff000083ff7812 */ /* 0x000fe2000784c0ff */
[-CC-:B------:R-:W-:Y:S01]  /*4210*/  FFMA.FTZ R172, R172, R173.reuse, R174.reuse ;  /* 0x000000adacac7223 */ /* 0x180fe200000100ae */
[----:B0-----:R-:W-:Y:S01]  /*4220*/  FADD.FTZ R112, R215, -R199 ;  /* 0x800000c7d7707221 */ /* 0x001fe20000010000 */
[----:B------:R-:W-:Y:S01]  /*4230*/  FMUL.FTZ R113, R135, R188 ;  /* 0x000000bc87717220 */ /* 0x000fe20000410000 */
[C---:B------:R-:W-:Y:S01]  /*4240*/  FFMA.FTZ R131, R189.reuse, R110, R55 ;  /* 0x0000006ebd837223 */ /* 0x040fe20000010037 */
[----:B------:R-:W-:Y:S01]  /*4250*/  FADD.FTZ R126, R120, -R169 ;  /* 0x800000a9787e7221 */ /* 0x000fe20000010000 */
[----:B------:R-:W-:Y:S01]  /*4260*/  FFMA.FTZ R125, R189, R112, R49 ;  /* 0x00000070bd7d7223 */ /* 0x000fe20000010031 */
[-C--:B------:R-:W-:Y:S01]  /*4270*/  FMUL.FTZ R112, R124, R188.reuse ;  /* 0x000000bc7c707220 */ /* 0x080fe20000410000 */
[----:B------:R-:W-:Y:S01]  /*4280*/  FMUL.FTZ R119, R119, UR5 ;  /* 0x0000000577777c20 */ /* 0x000fe20008410000 */
[-C--:B------:R-:W-:Y:S01]  /*4290*/  FFMA.FTZ R210, R210, R173.reuse, R174 ;  /* 0x000000add2d27223 */ /* 0x080fe200000100ae */
[----:B------:R-:W-:Y:S01]  /*42a0*/  FMUL.FTZ R114, R128, R188 ;  /* 0x000000bc80727220 */ /* 0x000fe20000410000 */
[----:B------:R-:W-:Y:S01]  /*42b0*/  FSEL R166, R111, RZ, P1 ;  /* 0x000000ff6fa67208 */ /* 0x000fe20000800000 */
[----:B------:R-:W-:Y:S01]  /*42c0*/  FMUL.FTZ R112, R112, UR5 ;  /* 0x0000000570707c20 */ /* 0x000fe20008410000 */
[----:B------:R-:W-:Y:S01]  /*42d0*/  FMUL.FTZ R113, R113, UR5 ;  /* 0x0000000571717c20 */ /* 0x000fe20008410000 */
[----:B------:R-:W-:Y:S01]  /*42e0*/  LOP3.LUT P1, RZ, R140, 0xff, RZ, 0xc0, !PT ;  /* 0x000000ff8cff7812 */ /* 0x000fe2000782c0ff */
[----:B------:R-:W-:Y:S01]  /*42f0*/  FFMA.FTZ R130, R189, R130, R54 ;  /* 0x00000082bd827223 */ /* 0x000fe20000010036 */
[----:B------:R-:W-:Y:S01]  /*4300*/  FMUL.FTZ R111, R131, R188 ;  /* 0x000000bc836f7220 */ /* 0x000fe20000410000 */
[----:B------:R-:W-:Y:S01]  /*4310*/  FADD.FTZ R121, R121, -R172 ;  /* 0x800000ac79797221 */ /* 0x000fe20000010000 */
[----:B------:R-:W-:Y:S01]  /*4320*/  FFMA.FTZ R126, R189, R126, R50 ;  /* 0x0000007ebd7e7223 */ /* 0x000fe20000010032 */
[----:B------:R-:W-:Y:S01]  /*4330*/  FSEL R228, R119, RZ, P2 ;  /* 0x000000ff77e47208 */ /* 0x000fe20001000000 */
[----:B------:R-:W-:Y:S01]  /*4340*/  FADD.FTZ R210, R226, -R210 ;  /* 0x800000d2e2d27221 */ /* 0x000fe20000010000 */
[----:B------:R-:W-:Y:S01]  /*4350*/  FMUL.FTZ R114, R114, UR5 ;  /* 0x0000000572727c20 */ /* 0x000fe20008410000 */
[----:B------:R-:W-:Y:S01]  /*4360*/  FFMA.FTZ R170, R170, R173, R174 ;  /* 0x000000adaaaa7223 */ /* 0x000fe200000100ae */
[----:B------:R-:W-:Y:S01]  /*4370*/  LOP3.LUT P2, RZ, R129, 0xff, RZ, 0xc0, !PT ;  /* 0x000000ff81ff7812 */ /* 0x000fe2000784c0ff */
[-C--:B------:R-:W-:Y:S01]  /*4380*/  FMUL.FTZ R110, R130, R188.reuse ;  /* 0x000000bc826e7220 */ /* 0x080fe20000410000 */
[----:B------:R-:W-:Y:S01]  /*4390*/  FSEL R165, R112, RZ, P1 ;  /* 0x000000ff70a57208 */ /* 0x000fe20000800000 */
[----:B------:R-:W-:Y:S01]  /*43a0*/  FMUL.FTZ R111, R111, UR5 ;  /* 0x000000056f6f7c20 */ /* 0x000fe20008410000 */
[----:B------:R-:W-:Y:S01]  /*43b0*/  FSEL R167, R113, RZ, P3 ;  /* 0x000000ff71a77208 */ /* 0x000fe20001800000 */
[----:B------:R-:W-:Y:S01]  /*43c0*/  FFMA.FTZ R120, R189, R121, R44 ;  /* 0x00000079bd787223 */ /* 0x000fe2000001002c */
[-C--:B------:R-:W-:Y:S01]  /*43d0*/  FMUL.FTZ R112, R126, R188.reuse ;  /* 0x000000bc7e707220 */ /* 0x080fe20000410000 */
[----:B------:R-:W-:Y:S01]  /*43e0*/  LOP3.LUT P5, RZ, R129, 0xff00, RZ, 0xc0, !PT ;  /* 0x0000ff0081ff7812 */ /* 0x000fe200078ac0ff */
[----:B------:R-:W-:Y:S01]  /*43f0*/  FMUL.FTZ R113, R125, R188 ;  /* 0x000000bc7d717220 */ /* 0x000fe20000410000 */
[----:B------:R-:W-:Y:S01]  /*4400*/  LOP3.LUT P4, RZ, R129, 0xff0000, RZ, 0xc0, !PT ;  /* 0x00ff000081ff7812 */ /* 0x000fe2000788c0ff */
[-C--:B------:R-:W-:Y:S01]  /*4410*/  FFMA.FTZ R171, R171, R173.reuse, R174 ;  /* 0x000000adabab7223 */ /* 0x080fe200000100ae */
[----:B------:R-:W-:Y:S01]  /*4420*/  ISETP.GE.U32.AND.EX P6, PT, R129, 0x1000000, PT, P6 ;  /* 0x010000008100780c */ /* 0x000fe20003fc6160 */
[----:B------:R-:W-:Y:S01]  /*4430*/  FFMA.FTZ R129, R189, R210, R53 ;  /* 0x000000d2bd817223 */ /* 0x000fe20000010035 */
[----:B------:R-:W-:Y:S01]  /*4440*/  FSEL R168, R114, RZ, P2 ;  /* 0x000000ff72a87208 */ /* 0x000fe20001000000 */
[----:B------:R-:W-:Y:S01]  /*4450*/  FMUL.FTZ R110, R110, UR5 ;  /* 0x000000056e6e7c20 */ /* 0x000fe20008410000 */
[----:B------:R-:W-:Y:S01]  /*4460*/  FADD.FTZ R170, R156, -R170 ;  /* 0x800000aa9caa7221 */ /* 0x000fe20000010000 */
[-C--:B------:R-:W-:Y:S01]  /*4470*/  FMUL.FTZ R114, R120, R188.reuse ;  /* 0x000000bc78727220 */ /* 0x080fe20000410000 */
[----:B------:R-:W-:Y:S01]  /*4480*/  FMUL.FTZ R112, R112, UR5 ;  /* 0x0000000570707c20 */ /* 0x000fe20008410000 */
[C---:B------:R-:W-:Y:S01]  /*4490*/  LOP3.LUT P2, RZ, R140.reuse, 0xff0000, RZ, 0xc0, !PT ;  /* 0x00ff00008cff7812 */ /* 0x040fe2000784c0ff */
[----:B------:R-:W-:Y:S01]  /*44a0*/  FMUL.FTZ R113, R113, UR5 ;  /* 0x0000000571717c20 */ /* 0x000fe20008410000 */
[----:B------:R-:W-:Y:S01]  /*44b0*/  FSEL R195, R111, RZ, P6 ;  /* 0x000000ff6fc37208 */ /* 0x000fe20003000000 */
[-CC-:B------:R-:W-:Y:S01]  /*44c0*/  FFMA.FTZ R197, R197, R173.reuse, R174.reuse ;  /* 0x000000adc5c57223 */ /* 0x180fe200000100ae */
[----:B------:R-:W-:Y:S01]  /*44d0*/  FMUL.FTZ R115, R129, R188 ;  /* 0x000000bc81737220 */ /* 0x000fe20000410000 */
[----:B------:R-:W-:Y:S01]  /*44e0*/  LOP3.LUT P3, RZ, R140, 0xff00, RZ, 0xc0, !PT ;  /* 0x0000ff008cff7812 */ /* 0x000fe2000786c0ff */
        /* <DEDUP_REMOVED lines=18> */
[----:B------:R-:W-:Y:S01]  /*4610*/  FFMA.FTZ R127, R189, R170, R51 ;  /* 0x000000aabd7f7223 */ /* 0x000fe20000010033 */
[----:B------:R-:W-:Y:S01]  /*4620*/  FSEL R174, R110, RZ, P4 ;  /* 0x000000ff6eae7208 */ /* 0x000fe20002000000 */
[----:B------:R-:W-:Y:S01]  /*4630*/  FMUL.FTZ R114, R114, UR5 ;  /* 0x0000000572727c20 */ /* 0x000fe20008410000 */
[----:B------:R-:W-:Y:S01]  /*4640*/  LOP3.LUT P4, RZ, R141, 0xff, RZ, 0xc0, !PT ;  /* 0x000000ff8dff7812 */ /* 0x000fe2000788c0ff */
[----:B------:R-:W-:Y:S01]  /*4650*/  FMUL.FTZ R115, R115, UR5 ;  /* 0x0000000573737c20 */ /* 0x000fe20008410000 */
[----:B------:R-:W-:Y:S01]  /*4660*/  FSEL R172, R112, RZ, P2 ;  /* 0x000000ff70ac7208 */ /* 0x000fe20001000000 */
[----:B------:R-:W-:Y:S01]  /*4670*/  FADD.FTZ R116, R157, -R197 ;  /* 0x800000c59d747221 */ /* 0x000fe20000010000 */
[----:B------:R-:W-:Y:S01]  /*4680*/  FSEL R164, R113, RZ, P3 ;  /* 0x000000ff71a47208 */ /* 0x000fe20001800000 */
[----:B------:R-:W-:Y:S01]  /*4690*/  FFMA.FTZ R112, R189, R111, R40 ;  /* 0x0000006fbd707223 */ /* 0x000fe20000010028 */
[----:B------:R-:W-:Y:S01]  /*46a0*/  FMUL.FTZ R113, R127, R188 ;  /* 0x000000bc7f717220 */ /* 0x000fe20000410000 */
[----:B------:R-:W-:Y:S01]  /*46b0*/  FADD.FTZ R122, R122, -R193 ;  /* 0x800000c17a7a7221 */ /* 0x000fe20000010000 */
[----:B------:R-:W-:Y:S01]  /*46c0*/  FSEL R193, R114, RZ, P4 ;  /* 0x000000ff72c17208 */ /* 0x000fe20002000000 */
[----:B------:R-:W-:Y:S01]  /*46d0*/  FFMA.FTZ R121, R189, R116, R45 ;  /* 0x00000074bd797223 */ /* 0x000fe2000001002d */
[-C--:B------:R-:W-:Y:S01]  /*46e0*/  FMUL.FTZ R114, R112, R188.reuse ;  /* 0x000000bc70727220 */ /* 0x080fe20000410000 */
[----:B------:R-:W-:Y:S01]  /*46f0*/  FSEL R173, R115, RZ, P5 ;  /* 0x000000ff73ad7208 */ /* 0x000fe20002800000 */
[----:B------:R-:W-:Y:S01]  /*4700*/  FMUL.FTZ R113, R113, UR5 ;  /* 0x0000000571717c20 */ /* 0x000fe20008410000 */
[----:B------:R-:W-:Y:S01]  /*4710*/  LOP3.LUT P5, RZ, R140, 0xff000000, RZ, 0xc0, !PT ;  /* 0xff0000008cff7812 */ /* 0x000fe200078ac0ff */
[----:B------:R-:W-:Y:S01]  /*4720*/  FADD.FTZ R110, R155, -R192 ;  /* 0x800000c09b6e7221 */ /* 0x000fe20000010000 */
[----:B------:R-:W-:Y:S01]  /*4730*/  FMUL.FTZ R115, R121, R188 ;  /* 0x000000bc79737220 */ /* 0x000fe20000410000 */
[----:B------:R-:W-:Y:S01]  /*4740*/  FFMA.FTZ R122, R189, R122, R46 ;  /* 0x0000007abd7a7223 */ /* 0x000fe2000001002e */
[----:B------:R-:W-:Y:S01]  /*4750*/  FMUL.FTZ R114, R114, UR5 ;  /* 0x0000000572727c20 */ /* 0x000fe20008410000 */
[----:B------:R-:W-:Y:S01]  /*4760*/  LOP3.LUT P2, RZ, R138, 0xff, RZ, 0xc0, !PT ;  /* 0x000000ff8aff7812 */ /* 0x000fe2000784c0ff */
[----:B------:R-:W-:Y:S01]  /*4770*/  FMUL.FTZ R115, R115, UR5 ;  /* 0x0000000573737c20 */ /* 0x000fe20008410000 */
[----:B------:R-:W-:Y:S01]  /*4780*/  FSEL R171, R113, RZ, P5 ;  /* 0x000000ff71ab7208 */ /* 0x000fe20002800000 */
[----:B------:R-:W-:Y:S01]  /*4790*/  FFMA.FTZ R113, R189, R110, R41 ;  /* 0x0000006ebd717223 */ /* 0x000fe20000010029 */
[----:B------:R-:W-:Y:S01]  /*47a0*/  FMUL.FTZ R110, R122, R188 ;  /* 0x000000bc7a6e7220 */ /* 0x000fe20000410000 */
[----:B------:R-:W-:Y:S01]  /*47b0*/  LOP3.LUT P1, RZ, R141, 0xff00, RZ, 0xc0, !PT ;  /* 0x0000ff008dff7812 */ /* 0x000fe2000782c0ff */
[----:B------:R-:W-:Y:S01]  /*47c0*/  FADD.FTZ R158, R158, -R207 ;  /* 0x800000cf9e9e7221 */ /* 0x000fe20000010000 */
[----:B------:R-:W-:Y:S01]  /*47d0*/  FSEL R169, R114, RZ, P2 ;  /* 0x000000ff72a97208 */ /* 0x000fe20001000000 */
[----:B------:R-:W-:Y:S01]  /*47e0*/  FADD.FTZ R114, R143, -R194 ;  /* 0x800000c28f727221 */ /* 0x000fe20000010000 */
[----:B------:R-:W-:Y:S01]  /*47f0*/  FMUL.FTZ R110, R110, UR5 ;  /* 0x000000056e6e7c20 */ /* 0x000fe20008410000 */
[----:B------:R-:W-:Y:S01]  /*4800*/  LOP3.LUT P3, RZ, R141, 0xff0000, RZ, 0xc0, !PT ;  /* 0x00ff00008dff7812 */ /* 0x000fe2000786c0ff */
[----:B------:R-:W-:Y:S01]  /*4810*/  FFMA.FTZ R123, R189, R158, R47 ;  /* 0x0000009ebd7b7223 */ /* 0x000fe2000001002f */
[----:B------:R-:W-:Y:S01]  /*4820*/  FSEL R192, R115, RZ, P1 ;  /* 0x000000ff73c07208 */ /* 0x000fe20000800000 */
[----:B------:R-:W-:Y:S01]  /*4830*/  FMUL.FTZ R115, R113, R188 ;  /* 0x000000bc71737220 */ /* 0x000fe20000410000 */
[----:B------:R-:W-:Y:S01]  /*4840*/  FFMA.FTZ R114, R189, R114, R42 ;  /* 0x00000072bd727223 */ /* 0x000fe2000001002a */
[-C--:B------:R-:W-:Y:S01]  /*4850*/  FMUL.FTZ R111, R123, R188.reuse ;  /* 0x000000bc7b6f7220 */ /* 0x080fe20000410000 */
[----:B------:R-:W-:Y:S01]  /*4860*/  FSEL R197, R110, RZ, P3 ;  /* 0x000000ff6ec57208 */ /* 0x000fe20001800000 */
[----:B------:R-:W-:Y:S01]  /*4870*/  FMUL.FTZ R115, R115, UR5 ;  /* 0x0000000573737c20 */ /* 0x000fe20008410000 */
[----:B------:R-:W-:Y:S01]  /*4880*/  ISETP.GE.U32.AND P6, PT, R140, RZ, PT ;  /* 0x000000ff8c00720c */ /* 0x000fe20003fc6070 */
[----:B------:R-:W-:Y:S01]  /*4890*/  FMUL.FTZ R110, R114, R188 ;  /* 0x000000bc726e7220 */ /* 0x000fe20000410000 */
[----:B------:R-:W-:Y:S01]  /*48a0*/  LOP3.LUT P5, RZ, R138, 0xff00, RZ, 0xc0, !PT ;  /* 0x0000ff008aff7812 */ /* 0x000fe200078ac0ff */
[----:B------:R-:W-:Y:S01]  /*48b0*/  FADD.FTZ R206, R152, -R206 ;  /* 0x800000ce98ce7221 */ /* 0x000fe20000010000 */
[----:B------:R-:W-:Y:S01]  /*48c0*/  FADD.FTZ R209, R144, -R209 ;  /* 0x800000d190d17221 */ /* 0x000fe20000010000 */
[----:B------:R-:W-:Y:S01]  /*48d0*/  FADD.FTZ R118, R153, -R217 ;  /* 0x800000d999767221 */ /* 0x000fe20000010000 */
[----:B------:R-:W-:Y:S01]  /*48e0*/  FMUL.FTZ R111, R111, UR5 ;  /* 0x000000056f6f7c20 */ /* 0x000fe20008410000 */
[----:B------:R-:W-:Y:S01]  /*48f0*/  ISETP.GE.U32.AND.EX P6, PT, R141, 0x1000000, PT, P6 ;  /* 0x010000008d00780c */ /* 0x000fe20003fc6160 */
[----:B------:R-:W-:Y:S01]  /*4900*/  FMUL.FTZ R110, R110, UR5 ;  /* 0x000000056e6e7c20 */ /* 0x000fe20008410000 */
[C---:B------:R-:W-:Y:S01]  /*4910*/  LOP3.LUT P4, RZ, R138.reuse, 0xff0000, RZ, 0xc0, !PT ;  /* 0x00ff00008aff7812 */ /* 0x040fe2000788c0ff */
[----:B------:R-:W-:Y:S01]  /*4920*/  FADD.FTZ R145, R145, -R212 ;  /* 0x800000d491917221 */ /* 0x000fe20000010000 */
[----:B------:R-:W-:Y:S01]  /*4930*/  FSEL R170, R115, RZ, P5 ;  /* 0x000000ff73aa7208 */ /* 0x000fe20002800000 */
[C---:B------:R-:W-:Y:S01]  /*4940*/  FFMA.FTZ R115, R189.reuse, R206, R43 ;  /* 0x000000cebd737223 */ /* 0x040fe2000001002b */
[C---:B------:R-:W-:Y:S01]  /*4950*/  FFMA.FTZ R116, R189.reuse, R209, R36 ;  /* 0x000000d1bd747223 */ /* 0x040fe20000010024 */
[----:B------:R-:W-:Y:S01]  /*4960*/  FFMA.FTZ R117, R189, R118, R37 ;  /* 0x00000076bd757223 */ /* 0x000fe20000010025 */
[----:B------:R-:W-:Y:S01]  /*4970*/  FSEL R196, R111, RZ, P6 ;  /* 0x000000ff6fc47208 */ /* 0x000fe20003000000 */
[-C--:B------:R-:W-:Y:S01]  /*4980*/  FMUL.FTZ R111, R115, R188.reuse ;  /* 0x000000bc736f7220 */ /* 0x080fe20000410000 */
[----:B------:R-:W-:Y:S01]  /*4990*/  ISETP.GE.U32.AND P6, PT, R138, RZ, PT ;  /* 0x000000ff8a00720c */ /* 0x000fe20003fc6070 */
[----:B------:R-:W-:Y:S01]  /*49a0*/  FFMA.FTZ R118, R189, R145, R38 ;  /* 0x00000091bd767223 */ /* 0x000fe20000010026 */
[----:B------:R-:W-:Y:S01]  /*49b0*/  FSEL R194, R110, RZ, P4 ;  /* 0x000000ff6ec27208 */ /* 0x000fe20002000000 */
[-C--:B------:R-:W-:Y:S01]  /*49c0*/  FMUL.FTZ R119, R116, R188.reuse ;  /* 0x000000bc74777220 */ /* 0x080fe20000410000 */
[-C--:B------:R-:W-:Y:S01]  /*49d0*/  FMUL.FTZ R110, R117, R188.reuse ;  /* 0x000000bc756e7220 */ /* 0x080fe20000410000 */
[----:B------:R-:W0:Y:S01]  /*49e0*/  LDC.64 R206, c[0x0][0x468] ;  /* 0x00011a00ffce7b82 */ /* 0x000e220000000a00 */
[----:B------:R-:W-:Y:S01]  /*49f0*/  LOP3.LUT P3, RZ, R139, 0xff, RZ, 0xc0, !PT ;  /* 0x000000ff8bff7812 */ /* 0x000fe2000786c0ff */
[----:B------:R-:W-:Y:S01]  /*4a00*/  FMUL.FTZ R111, R111, UR5 ;  /* 0x000000056f6f7c20 */ /* 0x000fe20008410000 */
[----:B------:R-:W-:Y:S01]  /*4a10*/  LOP3.LUT P2, RZ, R139, 0xff00, RZ, 0xc0, !PT ;  /* 0x0000ff008bff7812 */ /* 0x000fe2000784c0ff */
[----:B------:R-:W-:Y:S01]  /*4a20*/  FMUL.FTZ R119, R119, UR5 ;  /* 0x0000000577777c20 */ /* 0x000fe20008410000 */
[C---:B------:R-:W-:Y:S01]  /*4a30*/  LOP3.LUT P5, RZ, R139.reuse, 0xff0000, RZ, 0xc0, !PT ;  /* 0x00ff00008bff7812 */ /* 0x040fe200078ac0ff */
[----:B------:R-:W-:Y:S01]  /*4a40*/  FMUL.FTZ R110, R110, UR5 ;  /* 0x000000056e6e7c20 */ /* 0x000fe20008410000 */
[----:B------:R-:W-:Y:S01]  /*4a50*/  ISETP.GE.U32.AND.EX P6, PT, R139, 0x1000000, PT, P6 ;  /* 0x010000008b00780c */ /* 0x000fe20003fc6160 */
[----:B------:R-:W-:Y:S01]  /*4a60*/  FMUL.FTZ R139, R118, R188 ;  /* 0x000000bc768b7220 */ /* 0x000fe20000410000 */
[----:B------:R-:W-:Y:S01]  /*4a70*/  LOP3.LUT P1, RZ, R138, 0xff000000, RZ, 0xc0, !PT ;  /* 0xff0000008aff7812 */ /* 0x000fe2000782c0ff */
[----:B------:R-:W-:Y:S01]  /*4a80*/  FADD.FTZ R218, R154, -R218 ;  /* 0x800000da9ada7221 */ /* 0x000fe20000010000 */
[----:B------:R-:W-:Y:S01]  /*4a90*/  FADD.FTZ R162, R175, -R162 ;  /* 0x800000a2afa27221 */ /* 0x000fe20000010000 */
[----:B------:R-:W-:Y:S01]  /*4aa0*/  FADD.FTZ R138, R151, -R163 ;  /* 0x800000a3978a7221 */ /* 0x000fe20000010000 */
[----:B------:R-:W-:Y:S01]  /*4ab0*/  FMUL.FTZ R139, R139, UR5 ;  /* 0x000000058b8b7c20 */ /* 0x000fe20008410000 */
[----:B------:R-:W-:Y:S01]  /*4ac0*/  FSEL R175, R111, RZ, P1 ;  /* 0x000000ff6faf7208 */ /* 0x000fe20000800000 */
[----:B------:R-:W-:Y:S01]  /*4ad0*/  FADD.FTZ R204, R150, -R159 ;  /* 0x8000009f96cc7221 */ /* 0x000fe20000010000 */
[----:B------:R-:W-:Y:S01]  /*4ae0*/  FSEL R199, R119, RZ, P3 ;  /* 0x000000ff77c77208 */ /* 0x000fe20001800000 */
[C---:B------:R-:W-:Y:S01]  /*4af0*/  FFMA.FTZ R119, R189.reuse, R218, R39 ;  /* 0x000000dabd777223 */ /* 0x040fe20000010027 */
[----:B------:R-:W-:Y:S01]  /*4b00*/  FSEL R198, R110, RZ, P2 ;  /* 0x000000ff6ec67208 */ /* 0x000fe20001000000 */
[C---:B------:R-:W-:Y:S01]  /*4b10*/  FFMA.FTZ R110, R189.reuse, R162, R30 ;  /* 0x000000a2bd6e7223 */ /* 0x040fe2000001001e */
[----:B------:R-:W-:Y:S01]  /*4b20*/  FFMA.FTZ R111, R189, R138, R31 ;  /* 0x0000008abd6f7223 */ /* 0x000fe2000001001f */
[----:B------:R-:W-:Y:S01]  /*4b30*/  FSEL R201, R139, RZ, P5 ;  /* 0x000000ff8bc97208 */ /* 0x000fe20002800000 */
        /* <DEDUP_REMOVED lines=8> */
[----:B------:R-:W-:Y:S01]  /*4bc0*/  FADD.FTZ R211, R149, -R211 ;  /* 0x800000d395d37221 */ /* 0x000fe20000010000 */
[----:B------:R-:W-:Y:S01]  /*4bd0*/  ISETP.GE.U32.AND.EX P5, PT, R137, 0x1000000, PT, P5 ;  /* 0x010000008900780c */ /* 0x000fe20003fa6150 */
[----:B------:R-:W-:Y:S01]  /*4be0*/  FADD.FTZ R161, R142, -R161 ;  /* 0x800000a18ea17221 */ /* 0x000fe20000010000 */
[----:B------:R-:W-:Y:S01]  /*4bf0*/  FSEL R202, R139, RZ, P6 ;  /* 0x000000ff8bca7208 */ /* 0x000fe20003000000 */
[----:B------:R-:W-:Y:S01]  /*4c00*/  FADD.FTZ R208, R146, -R208 ;  /* 0x800000d092d07221 */ /* 0x000fe20000010000 */
[----:B------:R-:W-:Y:S01]  /*4c10*/  FSEL R162, R140, RZ, P5 ;  /* 0x000000ff8ca27208 */ /* 0x000fe20002800000 */
[----:B0-----:R-:W-:Y:S01]  /*4c20*/  IMAD.WIDE.U32 R140, R190, 0x10, R206 ;  /* 0x00000010be8c7825 */ /* 0x001fe200078e00ce */
[----:B------:R-:W-:-:S03]  /*4c30*/  FSEL R163, R138, RZ, P2 ;  /* 0x000000ff8aa37208 */ /* 0x000fc60001000000 */
[----:B------:R-:W-:Y:S01]  /*4c40*/  FADD.FTZ R216, R147, -R216 ;  /* 0x800000d893d87221 */ /* 0x000fe20000010000 */
[----:B------:R-:W-:Y:S01]  /*4c50*/  LOP3.LUT P4, RZ, R136, 0xff, RZ, 0xc0, !PT ;  /* 0x000000ff88ff7812 */ /* 0x000fe2000788c0ff */
[----:B------:R-:W-:Y:S01]  /*4c60*/  FADD.FTZ R160, R148, -R160 ;  /* 0x800000a094a07221 */ /* 0x000fe20000010000 */
[C---:B------:R-:W-:Y:S01]  /*4c70*/  LOP3.LUT P1, RZ, R136.reuse, 0xff00, RZ, 0xc0, !PT ;  /* 0x0000ff0088ff7812 */ /* 0x040fe2000782c0ff */
[C---:B------:R-:W-:Y:S01]  /*4c80*/  IMAD.WIDE.U32 R146, R191.reuse, 0x20, R242 ;  /* 0x00000020bf927825 */ /* 0x040fe200078e00f2 */
[C---:B------:R-:W-:Y:S02]  /*4c90*/  LOP3.LUT P3, RZ, R136.reuse, 0xff0000, RZ, 0xc0, !PT ;  /* 0x00ff000088ff7812 */ /* 0x040fe4000786c0ff */
[----:B------:R-:W-:Y:S01]  /*4ca0*/  LOP3.LUT P6, RZ, R136, 0xff000000, RZ, 0xc0, !PT ;  /* 0xff00000088ff7812 */ /* 0x000fe200078cc0ff */
[----:B------:R-:W-:Y:S01]  /*4cb0*/  IMAD.WIDE.U32 R150, R191, 0x10, R206 ;  /* 0x00000010bf967825 */ /* 0x000fe200078e00ce */
[C---:B------:R-:W-:Y:S02]  /*4cc0*/  LOP3.LUT P5, RZ, R137.reuse, 0xff, RZ, 0xc0, !PT ;  /* 0x000000ff89ff7812 */ /* 0x040fe400078ac0ff */
[----:B------:R-:W-:-:S02]  /*4cd0*/  LOP3.LUT P2, RZ, R137, 0xff00, RZ, 0xc0, !PT ;  /* 0x0000ff0089ff7812 */ /* 0x000fc4000784c0ff */
[----:B------:R-:W-:Y:S02]  /*4ce0*/  F2FP.BF16.F32.PACK_AB R139, R231, R228 ;  /* 0x000000e4e78b723e */ /* 0x000fe400000010ff */
[----:B------:R-:W-:Y:S02]  /*4cf0*/  F2FP.BF16.F32.PACK_AB R138, R222, R223 ;  /* 0x000000dfde8a723e */ /* 0x000fe400000010ff */
[----:B------:R-:W-:Y:S02]  /*4d00*/  F2FP.BF16.F32.PACK_AB R137, R200, R203 ;  /* 0x000000cbc889723e */ /* 0x000fe400000010ff */
[----:B------:R-:W-:Y:S02]  /*4d10*/  F2FP.BF16.F32.PACK_AB R136, R214, R0 ;  /* 0x00000000d688723e */ /* 0x000fe400000010ff */
[C---:B------:R-:W-:Y:S02]  /*4d20*/  IADD3 R157, PT, PT, R190.reuse, 0x20, RZ ;  /* 0x00000020be9d7810 */ /* 0x040fe40007ffe0ff */
[C---:B------:R-:W-:Y:S01]  /*4d30*/  IADD3 R159, PT, PT, R190.reuse, 0x40, RZ ;  /* 0x00000040be9f7810 */ /* 0x040fe20007ffe0ff */
[----:B------:R0:W-:Y:S01]  /*4d40*/  STG.E.128 desc[UR6][R140.64], R136 ;  /* 0x000000888c007986 */ /* 0x0001e2000c101d06 */
[----:B------:R-:W-:Y:S01]  /*4d50*/  IADD3 R149, PT, PT, R190, 0x60, RZ ;  /* 0x00000060be957810 */ /* 0x000fe20007ffe0ff */
[----:B------:R-:W-:Y:S01]  /*4d60*/  IMAD.WIDE.U32 R152, R157, 0x20, R242 ;  /* 0x000000209d987825 */ /* 0x000fe200078e00f2 */
[----:B------:R-:W-:-:S02]  /*4d70*/  F2FP.BF16.F32.PACK_AB R143, R195, R174 ;  /* 0x000000aec38f723e */ /* 0x000fc400000010ff */
[----:B------:R-:W-:Y:S01]  /*4d80*/  F2FP.BF16.F32.PACK_AB R142, R173, R168 ;  /* 0x000000a8ad8e723e */ /* 0x000fe200000010ff */
[----:B------:R-:W-:Y:S01]  /*4d90*/  IMAD.WIDE.U32 R156, R157, 0x10, R206 ;  /* 0x000000109d9c7825 */ /* 0x000fe200078e00ce */
[----:B------:R-:W-:Y:S03]  /*4da0*/  STG.E.128 desc[UR6][R152.64], R132 ;  /* 0x0000008498007986 */ /* 0x000fe6000c101d06 */
[C---:B------:R-:W-:Y:S01]  /*4db0*/  IMAD.WIDE.U32 R154, R159.reuse, 0x20, R242 ;  /* 0x000000209f9a7825 */ /* 0x040fe200078e00f2 */
[----:B------:R-:W-:Y:S03]  /*4dc0*/  STG.E.128 desc[UR6][R152.64+0x10], R128 ;  /* 0x0000108098007986 */ /* 0x000fe6000c101d06 */
[----:B------:R-:W-:Y:S01]  /*4dd0*/  IMAD.WIDE.U32 R158, R159, 0x10, R206 ;  /* 0x000000109f9e7825 */ /* 0x000fe200078e00ce */
[----:B0-----:R-:W-:-:S03]  /*4de0*/  F2FP.BF16.F32.PACK_AB R141, R167, R166 ;  /* 0x000000a6a78d723e */ /* 0x001fc600000010ff */
[----:B------:R-:W-:Y:S01]  /*4df0*/  IMAD.WIDE.U32 R144, R149, 0x20, R242 ;  /* 0x0000002095907825 */ /* 0x000fe200078e00f2 */
[----:B------:R-:W-:-:S03]  /*4e00*/  F2FP.BF16.F32.PACK_AB R140, R108, R109 ;  /* 0x0000006d6c8c723e */ /* 0x000fc600000010ff */
[C---:B------:R-:W-:Y:S01]  /*4e10*/  FFMA.FTZ R108, R189.reuse, R160, R28 ;  /* 0x000000a0bd6c7223 */ /* 0x040fe2000001001c */
[----:B------:R-:W-:Y:S01]  /*4e20*/  F2FP.BF16.F32.PACK_AB R139, R196, R197 ;  /* 0x000000c5c48b723e */ /* 0x000fe200000010ff */
[----:B------:R-:W-:Y:S01]  /*4e30*/  FFMA.FTZ R109, R189, R161, R29 ;  /* 0x000000a1bd6d7223 */ /* 0x000fe2000001001d */
[----:B------:R-:W-:Y:S01]  /*4e40*/  F2FP.BF16.F32.PACK_AB R138, R192, R193 ;  /* 0x000000c1c08a723e */ /* 0x000fe200000010ff */
[----:B------:R-:W-:Y:S01]  /*4e50*/  STG.E.128 desc[UR6][R156.64], R140 ;  /* 0x0000008c9c007986 */ /* 0x000fe2000c101d06 */
[----:B------:R-:W-:Y:S01]  /*4e60*/  F2FP.BF16.F32.PACK_AB R137, R171, R172 ;  /* 0x000000acab89723e */ /* 0x000fe200000010ff */
[----:B------:R-:W-:Y:S01]  /*4e70*/  IMAD.WIDE.U32 R148, R149, 0x10, R206 ;  /* 0x0000001095947825 */ /* 0x000fe200078e00ce */
[----:B------:R-:W-:Y:S01]  /*4e80*/  F2FP.BF16.F32.PACK_AB R136, R164, R165 ;  /* 0x000000a5a488723e */ /* 0x000fe200000010ff */
[----:B------:R0:W-:Y:S04]  /*4e90*/  STG.E.128 desc[UR6][R154.64], R124 ;  /* 0x0000007c9a007986 */ /* 0x0001e8000c101d06 */
[----:B------:R1:W-:Y:S04]  /*4ea0*/  STG.E.128 desc[UR6][R154.64+0x10], R120 ;  /* 0x000010789a007986 */ /* 0x0003e8000c101d06 */
[----:B------:R-:W-:Y:S04]  /*4eb0*/  STG.E.128 desc[UR6][R158.64], R136 ;  /* 0x000000889e007986 */ /* 0x000fe8000c101d06 */
[----:B------:R2:W-:Y:S04]  /*4ec0*/  STG.E.128 desc[UR6][R144.64], R112 ;  /* 0x0000007090007986 */ /* 0x0005e8000c101d06 */
[----:B------:R3:W-:Y:S01]  /*4ed0*/  STG.E.128 desc[UR6][R144.64+0x10], R116 ;  /* 0x0000107490007986 */ /* 0x0007e2000c101d06 */
[-C--:B0-----:R-:W-:Y:S01]  /*4ee0*/  FMUL.FTZ R126, R108, R188.reuse ;  /* 0x000000bc6c7e7220 */ /* 0x081fe20000410000 */
[----:B------:R-:W-:-:S03]  /*4ef0*/  FMUL.FTZ R127, R109, R188 ;  /* 0x000000bc6d7f7220 */ /* 0x000fc60000410000 */
[----:B------:R-:W-:Y:S01]  /*4f00*/  FMUL.FTZ R126, R126, UR5 ;  /* 0x000000057e7e7c20 */ /* 0x000fe20008410000 */
[----:B------:R-:W-:Y:S01]  /*4f10*/  FMUL.FTZ R127, R127, UR5 ;  /* 0x000000057f7f7c20 */ /* 0x000fe20008410000 */
[----:B-1----:R-:W-:Y:S02]  /*4f20*/  F2FP.BF16.F32.PACK_AB R123, R202, R201 ;  /* 0x000000c9ca7b723e */ /* 0x002fe400000010ff */
[----:B------:R-:W-:Y:S02]  /*4f30*/  F2FP.BF16.F32.PACK_AB R122, R198, R199 ;  /* 0x000000c7c67a723e */ /* 0x000fe400000010ff */
[----:B------:R-:W-:Y:S01]  /*4f40*/  FSEL R126, R126, RZ, P5 ;  /* 0x000000ff7e7e7208 */ /* 0x000fe20002800000 */
[C---:B--2---:R-:W-:Y:S01]  /*4f50*/  FFMA.FTZ R112, R189.reuse, R208, R32 ;  /* 0x000000d0bd707223 */ /* 0x044fe20000010020 */
        /* <DEDUP_REMOVED lines=27> */
.L_x_10818:
        /* <DEDUP_REMOVED lines=11> */
[----:B------:R-:W-:Y:S01]  /*51c0*/  FMUL.FTZ R124, R189, R124 ;  /* 0x0000007cbd7c7220 */ /* 0x000fe20000410000 */
[-CC-:B------:R-:W-:Y:S01]  /*51d0*/  FFMA.FTZ R118, R118, R173.reuse, R174.reuse ;  /* 0x000000ad76767223 */ /* 0x180fe200000100ae */
[-CC-:B------:R-:W-:Y:S01]  /*51e0*/  FFMA.FTZ R119, R119, R173.reuse, R174.reuse ;  /* 0x000000ad77777223 */ /* 0x180fe200000100ae */
[-CC-:B------:R-:W-:Y:S01]  /*51f0*/  FFMA.FTZ R117, R117, R173.reuse, R174.reuse ;  /* 0x000000ad75757223 */ /* 0x180fe200000100ae */
[----:B------:R-:W-:Y:S01]  /*5200*/  FMUL.FTZ R124, R124, R188 ;  /* 0x000000bc7c7c7220 */ /* 0x000fe20000410000 */
[----:B------:R-:W-:Y:S01]  /*5210*/  FFMA.FTZ R0, R0, R173, R174 ;  /* 0x000000ad00007223 */ /* 0x000fe200000100ae */
[C---:B------:R-:W-:Y:S01]  /*5220*/  FMUL.FTZ R125, R189.reuse, R125 ;  /* 0x0000007dbd7d7220 */ /* 0x040fe20000410000 */
[----:B------:R-:W-:Y:S01]  /*5230*/  FMUL.FTZ R126, R189, R126 ;  /* 0x0000007ebd7e7220 */ /* 0x000fe20000410000 */
[----:B------:R-:W-:Y:S01]  /*5240*/  FMUL.FTZ R124, R124, UR5 ;  /* 0x000000057c7c7c20 */ /* 0x000fe20008410000 */
[----:B-----5:R-:W-:Y:S01]  /*5250*/  LOP3.LUT P2, RZ, R131, 0xff, RZ, 0xc0, !PT ;  /* 0x000000ff83ff7812 */ /* 0x020fe2000784c0ff */
[----:B------:R-:W-:Y:S01]  /*5260*/  FMUL.FTZ R168, R189, R168 ;  /* 0x000000a8bda87220 */ /* 0x000fe20000410000 */
[----:B------:R-:W-:Y:S01]  /*5270*/  FADD.FTZ R116, R116, -R118 ;  /* 0x8000007674747221 */ /* 0x000fe20000010000 */
[----:B------:R-:W-:Y:S01]  /*5280*/  FADD.FTZ R167, R167, -R119 ;  /* 0x80000077a7a77221 */ /* 0x000fe20000010000 */
[----:B------:R-:W-:Y:S01]  /*5290*/  FADD.FTZ R214, R214, -R117 ;  /* 0x80000075d6d67221 */ /* 0x000fe20000010000 */
[----:B------:R-:W-:Y:S01]  /*52a0*/  FADD.FTZ R0, R132, -R0 ;  /* 0x8000000084007221 */ /* 0x000fe20000010000 */
[-C--:B------:R-:W-:Y:S01]  /*52b0*/  FMUL.FTZ R125, R125, R188.reuse ;  /* 0x000000bc7d7d7220 */ /* 0x080fe20000410000 */
[-C--:B------:R-:W-:Y:S01]  /*52c0*/  FMUL.FTZ R126, R126, R188.reuse ;  /* 0x000000bc7e7e7220 */ /* 0x080fe20000410000 */
[----:B------:R-:W-:Y:S01]  /*52d0*/  FSEL R118, R124, RZ, P2 ;  /* 0x000000ff7c767208 */ /* 0x000fe20001000000 */
[----:B------:R-:W-:Y:S01]  /*52e0*/  FMUL.FTZ R117, R168, R188 ;  /* 0x000000bca8757220 */ /* 0x000fe20000410000 */
[----:B------:R-:W-:Y:S01]  /*52f0*/  ISETP.GE.U32.AND P2, PT, R130, RZ, PT ;  /* 0x000000ff8200720c */ /* 0x000fe20003f46070 */
[C---:B------:R-:W-:Y:S01]  /*5300*/  FMUL.FTZ R116, R189.reuse, R116 ;  /* 0x00000074bd747220 */ /* 0x040fe20000410000 */
[C---:B------:R-:W-:Y:S01]  /*5310*/  FMUL.FTZ R167, R189.reuse, R167 ;  /* 0x000000a7bda77220 */ /* 0x040fe20000410000 */
[C---:B------:R-:W-:Y:S01]  /*5320*/  FMUL.FTZ R214, R189.reuse, R214 ;  /* 0x000000d6bdd67220 */ /* 0x040fe20000410000 */
[----:B------:R-:W-:Y:S01]  /*5330*/  FMUL.FTZ R0, R189, R0 ;  /* 0x00000000bd007220 */ /* 0x000fe20000410000 */
[----:B------:R-:W-:Y:S01]  /*5340*/  FMUL.FTZ R125, R125, UR5 ;  /* 0x000000057d7d7c20 */ /* 0x000fe20008410000 */
[----:B------:R-:W-:Y:S01]  /*5350*/  FMUL.FTZ R126, R126, UR5 ;  /* 0x000000057e7e7c20 */ /* 0x000fe20008410000 */
[----:B------:R-:W-:Y:S01]  /*5360*/  FMUL.FTZ R117, R117, UR5 ;  /* 0x0000000575757c20 */ /* 0x000fe20008410000 */
[C---:B------:R-:W-:Y:S01]  /*5370*/  LOP3.LUT P4, RZ, R131.reuse, 0xff00, RZ, 0xc0, !PT ;  /* 0x0000ff0083ff7812 */ /* 0x040fe2000788c0ff */
        /* <DEDUP_REMOVED lines=16> */
[----:B------:R-:W-:Y:S02]  /*5480*/  LOP3.LUT P3, RZ, R130, 0xff, RZ, 0xc0, !PT ;  /* 0x000000ff82ff7812 */ /* 0x000fe4000786c0ff */
[----:B------:R-:W-:Y:S02]  /*5490*/  F2FP.BF16.F32.PACK_AB R119, R117, R119 ;  /* 0x000000777577723e */ /* 0x000fe400000010ff */
[----:B------:R-:W-:Y:S02]  /*54a0*/  FSEL R116, R116, RZ, P5 ;  /* 0x000000ff74747208 */ /* 0x000fe40002800000 */
[----:B------:R-:W-:Y:S02]  /*54b0*/  FSEL R117, R167, RZ, P4 ;  /* 0x000000ffa7757208 */ /* 0x000fe40002000000 */
[----:B------:R-:W-:-:S02]  /*54c0*/  FSEL R214, R214, RZ, P6 ;  /* 0x000000ffd6d67208 */ /* 0x000fc40003000000 */
[----:B------:R-:W-:Y:S02]  /*54d0*/  FSEL R0, R0, RZ, P3 ;  /* 0x000000ff00007208 */ /* 0x000fe40001800000 */
[----:B------:R-:W-:Y:S02]  /*54e0*/  F2FP.BF16.F32.PACK_AB R117, R117, R116 ;  /* 0x000000747575723e */ /* 0x000fe400000010ff */
[----:B------:R-:W-:Y:S02]  /*54f0*/  F2FP.BF16.F32.PACK_AB R118, R125, R118 ;  /* 0x000000767d76723e */ /* 0x000fe400000010ff */
[----:B------:R-:W-:Y:S01]  /*5500*/  F2FP.BF16.F32.PACK_AB R116, R214, R0 ;  /* 0x00000000d674723e */ /* 0x000fe200000010ff */
[----:B------:R-:W-:Y:S06]  /*5510*/  BRA `(.L_x_10822) ;  /* 0x0000000000f47947 */ /* 0x000fec0003800000 */
.L_x_10821:
        /* <DEDUP_REMOVED lines=8> */
[C---:B------:R-:W-:Y:S01]  /*55a0*/  FMUL.FTZ R108, R189.reuse, R108 ;  /* 0x0000006cbd6c7220 */ /* 0x040fe20000410000 */
[C---:B------:R-:W-:Y:S01]  /*55b0*/  FMUL.FTZ R110, R189.reuse, R126 ;  /* 0x0000007ebd6e7220 */ /* 0x040fe20000410000 */
[----:B------:R-:W-:Y:S01]  /*55c0*/  FMUL.FTZ R111, R189, R168 ;  /* 0x000000a8bd6f7220 */ /* 0x000fe20000410000 */
[-CC-:B------:R-:W-:Y:S01]  /*55d0*/  FFMA.FTZ R114, R118, R173.reuse, R174.reuse ;  /* 0x000000ad76727223 */ /* 0x180fe200000100ae */
[----:B------:R-:W-:Y:S01]  /*55e0*/  FFMA.FTZ R115, R119, R173, R174 ;  /* 0x000000ad77737223 */ /* 0x000fe200000100ae */
[-C--:B------:R-:W-:Y:S01]  /*55f0*/  FMUL.FTZ R118, R108, R188.reuse ;  /* 0x000000bc6c767220 */ /* 0x080fe20000410000 */
[-C--:B------:R-:W-:Y:S01]  /*5600*/  FMUL.FTZ R119, R110, R188.reuse ;  /* 0x000000bc6e777220 */ /* 0x080fe20000410000 */
[-C--:B------:R-:W-:Y:S01]  /*5610*/  FMUL.FTZ R112, R111, R188.reuse ;  /* 0x000000bc6f707220 */ /* 0x080fe20000410000 */
[----:B------:R-:W-:Y:S01]  /*5620*/  FMUL.FTZ R109, R189, R109 ;  /* 0x0000006dbd6d7220 */ /* 0x000fe20000410000 */
[----:B-----5:R-:W-:Y:S01]  /*5630*/  ISETP.GE.U32.AND P2, PT, R130, RZ, PT ;  /* 0x000000ff8200720c */ /* 0x020fe20003f46070 */
[----:B------:R-:W-:Y:S01]  /*5640*/  FADD.FTZ R114, R116, -R114 ;  /* 0x8000007274727221 */ /* 0x000fe20000010000 */
[----:B------:R-:W-:Y:S01]  /*5650*/  FMUL.FTZ R118, R118, UR5 ;  /* 0x0000000576767c20 */ /* 0x000fe20008410000 */
[----:B------:R-:W-:Y:S01]  /*5660*/  LOP3.LUT P5, RZ, R131, 0xff, RZ, 0xc0, !PT ;  /* 0x000000ff83ff7812 */ /* 0x000fe200078ac0ff */
[----:B------:R-:W-:Y:S01]  /*5670*/  FMUL.FTZ R119, R119, UR5 ;  /* 0x0000000577777c20 */ /* 0x000fe20008410000 */
[----:B------:R-:W-:Y:S01]  /*5680*/  FMUL.FTZ R112, R112, UR5 ;  /* 0x0000000570707c20 */ /* 0x000fe20008410000 */
[----:B------:R-:W-:Y:S01]  /*5690*/  FMUL.FTZ R116, R109, R188 ;  /* 0x000000bc6d747220 */ /* 0x000fe20000410000 */
[----:B------:R-:W-:Y:S01]  /*56a0*/  LOP3.LUT P6, RZ, R131, 0xff0000, RZ, 0xc0, !PT ;  /* 0x00ff000083ff7812 */ /* 0x000fe200078cc0ff */
[-CC-:B------:R-:W-:Y:S01]  /*56b0*/  FFMA.FTZ R113, R117, R173.reuse, R174.reuse ;  /* 0x000000ad75717223 */ /* 0x180fe200000100ae */
[----:B------:R-:W-:Y:S01]  /*56c0*/  ISETP.GE.U32.AND.EX P2, PT, R131, 0x1000000, PT, P2 ;  /* 0x010000008300780c */ /* 0x000fe20003f46120 */
[----:B------:R-:W-:Y:S01]  /*56d0*/  FFMA.FTZ R0, R0, R173, R174 ;  /* 0x000000ad00007223 */ /* 0x000fe200000100ae */
[----:B------:R-:W-:Y:S01]  /*56e0*/  FSEL R118, R118, RZ, P5 ;  /* 0x000000ff76767208 */ /* 0x000fe20002800000 */
[----:B------:R-:W-:Y:S01]  /*56f0*/  FMUL.FTZ R116, R116, UR5 ;  /* 0x0000000574747c20 */ /* 0x000fe20008410000 */
[----:B------:R-:W-:Y:S01]  /*5700*/  FSEL R119, R119, RZ, P6 ;  /* 0x000000ff77777208 */ /* 0x000fe20003000000 */
[----:B------:R-:W-:Y:S01]  /*5710*/  FADD.FTZ R113, R214, -R113 ;  /* 0x80000071d6717221 */ /* 0x000fe20000010000 */
[----:B------:R-:W-:Y:S01]  /*5720*/  FSEL R112, R112, RZ, P2 ;  /* 0x000000ff70707208 */ /* 0x000fe20001000000 */
[----:B------:R-:W-:Y:S01]  /*5730*/  FADD.FTZ R115, R167, -R115 ;  /* 0x80000073a7737221 */ /* 0x000fe20000010000 */
[----:B------:R-:W-:Y:S01]  /*5740*/  LOP3.LUT P5, RZ, R131, 0xff00, RZ, 0xc0, !PT ;  /* 0x0000ff0083ff7812 */ /* 0x000fe200078ac0ff */
[----:B------:R-:W-:Y:S01]  /*5750*/  FADD.FTZ R132, R132, -R0 ;  /* 0x8000000084847221 */ /* 0x000fe20000010000 */
[----:B------:R-:W-:Y:S01]  /*5760*/  F2FP.BF16.F32.PACK_AB R119, R112, R119 ;  /* 0x000000777077723e */ /* 0x000fe200000010ff */
[C---:B------:R-:W-:Y:S01]  /*5770*/  FMUL.FTZ R114, R189.reuse, R114 ;  /* 0x00000072bd727220 */ /* 0x040fe20000410000 */
[----:B------:R-:W-:Y:S01]  /*5780*/  FSEL R116, R116, RZ, P5 ;  /* 0x000000ff74747208 */ /* 0x000fe20002800000 */
[C---:B------:R-:W-:Y:S01]  /*5790*/  FMUL.FTZ R115, R189.reuse, R115 ;  /* 0x00000073bd737220 */ /* 0x040fe20000410000 */
[C---:B------:R-:W-:Y:S01]  /*57a0*/  FMUL.FTZ R113, R189.reuse, R113 ;  /* 0x00000071bd717220 */ /* 0x040fe20000410000 */
[----:B------:R-:W-:Y:S01]  /*57b0*/  FMUL.FTZ R112, R189, R132 ;  /* 0x00000084bd707220 */ /* 0x000fe20000410000 */
[----:B------:R-:W-:Y:S01]  /*57c0*/  F2FP.BF16.F32.PACK_AB R118, R116, R118 ;  /* 0x000000767476723e */ /* 0x000fe200000010ff */
        /* <DEDUP_REMOVED lines=16> */
[----:B------:R-:W-:Y:S02]  /*58d0*/  F2FP.BF16.F32.PACK_AB R117, R124, R117 ;  /* 0x000000757c75723e */ /* 0x000fe400000010ff */
[----:B------:R-:W-:-:S07]  /*58e0*/  F2FP.BF16.F32.PACK_AB R116, R116, R0 ;  /* 0x000000007474723e */ /* 0x000fce00000010ff */
.L_x_10822:
        /* <DEDUP_REMOVED lines=15> */
[----:B------:R-:W-:Y:S01]  /*59e0*/  ISETP.GE.U32.AND.EX P2, PT, R129, 0x1000000, PT, P2 ;  /* 0x010000008100780c */ /* 0x000fe20003f46120 */
[C---:B------:R-:W-:Y:S01]  /*59f0*/  FMUL.FTZ R110, R189.reuse, R0 ;  /* 0x00000000bd6e7220 */ /* 0x040fe20000410000 */
[C---:B------:R-:W-:Y:S01]  /*5a00*/  FMUL.FTZ R111, R189.reuse, R112 ;  /* 0x00000070bd6f7220 */ /* 0x040fe20000410000 */
[----:B------:R-:W-:Y:S01]  /*5a10*/  FMUL.FTZ R108, R189, R108 ;  /* 0x0000006cbd6c7220 */ /* 0x000fe20000410000 */
[----:B------:R-:W-:Y:S01]  /*5a20*/  LOP3.LUT P5, RZ, R129, 0xff, RZ, 0xc0, !PT ;  /* 0x000000ff81ff7812 */ /* 0x000fe200078ac0ff */
[-C--:B------:R-:W-:Y:S01]  /*5a30*/  FMUL.FTZ R0, R110, R188.reuse ;  /* 0x000000bc6e007220 */ /* 0x080fe20000410000 */
[-C--:B------:R-:W-:Y:S01]  /*5a40*/  FMUL.FTZ R109, R111, R188.reuse ;  /* 0x000000bc6f6d7220 */ /* 0x080fe20000410000 */
[-CC-:B------:R-:W-:Y:S01]  /*5a50*/  FFMA.FTZ R201, R201, R173.reuse, R174.reuse ;  /* 0x000000adc9c97223 */ /* 0x180fe200000100ae */
[----:B------:R-:W-:Y:S01]  /*5a60*/  LOP3.LUT P6, RZ, R129, 0xff0000, RZ, 0xc0, !PT ;  /* 0x00ff000081ff7812 */ /* 0x000fe200078cc0ff */
[----:B0-----:R-:W-:Y:S01]  /*5a70*/  FMUL.FTZ R119, R0, UR5 ;  /* 0x0000000500777c20 */ /* 0x001fe20008410000 */
[----:B------:R-:W-:Y:S01]  /*5a80*/  FMUL.FTZ R0, R108, R188 ;  /* 0x000000bc6c007220 */ /* 0x000fe20000410000 */
[----:B------:R-:W-:Y:S01]  /*5a90*/  FMUL.FTZ R109, R109, UR5 ;  /* 0x000000056d6d7c20 */ /* 0x000fe20008410000 */
[-CC-:B------:R-:W-:Y:S01]  /*5aa0*/  FFMA.FTZ R113, R202, R173.reuse, R174.reuse ;  /* 0x000000adca717223 */ /* 0x180fe200000100ae */
[-CC-:B------:R-:W-:Y:S01]  /*5ab0*/  FFMA.FTZ R114, R195, R173.reuse, R174.reuse ;  /* 0x000000adc3727223 */ /* 0x180fe200000100ae */
[----:B------:R-:W-:Y:S01]  /*5ac0*/  FMUL.FTZ R118, R0, UR5 ;  /* 0x0000000500767c20 */ /* 0x000fe20008410000 */
[----:B------:R-:W-:Y:S01]  /*5ad0*/  FADD.FTZ R204, R204, -R201 ;  /* 0x800000c9cccc7221 */ /* 0x000fe20000010000 */
[----:B------:R-:W-:Y:S01]  /*5ae0*/  FSEL R0, R109, RZ, P2 ;  /* 0x000000ff6d007208 */ /* 0x000fe20001000000 */
[-CC-:B------:R-:W-:Y:S01]  /*5af0*/  FFMA.FTZ R109, R210, R173.reuse, R174.reuse ;  /* 0x000000add26d7223 */ /* 0x180fe200000100ae */
[----:B------:R-:W-:Y:S01]  /*5b00*/  FSEL R119, R119, RZ, P6 ;  /* 0x000000ff77777208 */ /* 0x000fe20003000000 */
[----:B------:R-:W-:Y:S01]  /*5b10*/  FADD.FTZ R224, R224, -R113 ;  /* 0x80000071e0e07221 */ /* 0x000fe20000010000 */
[----:B------:R-:W-:Y:S01]  /*5b20*/  FSEL R118, R118, RZ, P5 ;  /* 0x000000ff76767208 */ /* 0x000fe20002800000 */
[----:B------:R-:W-:Y:S01]  /*5b30*/  FADD.FTZ R226, R226, -R109 ;  /* 0x8000006de2e27221 */ /* 0x000fe20000010000 */
[----:B------:R-:W-:Y:S01]  /*5b40*/  FFMA.FTZ R109, R200, R173, R174 ;  /* 0x000000adc86d7223 */ /* 0x000fe200000100ae */
[----:B------:R-:W-:Y:S01]  /*5b50*/  LOP3.LUT P5, RZ, R129, 0xff00, RZ, 0xc0, !PT ;  /* 0x0000ff0081ff7812 */ /* 0x000fe200078ac0ff */
[----:B------:R-:W-:Y:S01]  /*5b60*/  FADD.FTZ R116, R203, -R114 ;  /* 0x80000072cb747221 */ /* 0x000fe20000010000 */
[C---:B------:R-:W-:Y:S01]  /*5b70*/  FMUL.FTZ R114, R189.reuse, R204 ;  /* 0x000000ccbd727220 */ /* 0x040fe20000410000 */
[----:B------:R-:W-:Y:S01]  /*5b80*/  FADD.FTZ R222, R222, -R109 ;  /* 0x8000006ddede7221 */ /* 0x000fe20000010000 */
[C---:B------:R-:W-:Y:S01]  /*5b90*/  FMUL.FTZ R109, R189.reuse, R226 ;  /* 0x000000e2bd6d7220 */ /* 0x040fe20000410000 */
[----:B------:R-:W-:Y:S01]  /*5ba0*/  F2FP.BF16.F32.PACK_AB R119, R0, R119 ;  /* 0x000000770077723e */ /* 0x000fe200000010ff */
[----:B------:R-:W-:Y:S01]  /*5bb0*/  FMUL.FTZ R0, R114, R188 ;  /* 0x000000bc72007220 */ /* 0x000fe20000410000 */
[----:B------:R-:W-:Y:S01]  /*5bc0*/  FMUL.FTZ R115, R189, R224 ;  /* 0x000000e0bd737220 */ /* 0x000fe20000410000 */
[-C--:B------:R-:W-:Y:S01]  /*5bd0*/  FMUL.FTZ R112, R109, R188.reuse ;  /* 0x000000bc6d707220 */ /* 0x080fe20000410000 */
[----:B------:R-:W-:Y:S01]  /*5be0*/  LOP3.LUT P3, RZ, R128, 0xff, RZ, 0xc0, !PT ;  /* 0x000000ff80ff7812 */ /* 0x000fe2000786c0ff */
[----:B------:R-:W-:Y:S01]  /*5bf0*/  FMUL.FTZ R117, R0, UR5 ;  /* 0x0000000500757c20 */ /* 0x000fe20008410000 */
[----:B------:R-:W-:Y:S01]  /*5c00*/  FMUL.FTZ R124, R115, R188 ;  /* 0x000000bc737c7220 */ /* 0x000fe20000410000 */
[----:B------:R-:W-:Y:S01]  /*5c10*/  FMUL.FTZ R112, R112, UR5 ;  /* 0x0000000570707c20 */ /* 0x000fe20008410000 */
[----:B------:R-:W-:-:S02]  /*5c20*/  LOP3.LUT P4, RZ, R128, 0xff00, RZ, 0xc0, !PT ;  /* 0x0000ff0080ff7812 */ /* 0x000fc4000788c0ff */
[----:B------:R-:W-:Y:S01]  /*5c30*/  FMUL.FTZ R124, R124, UR5 ;  /* 0x000000057c7c7c20 */ /* 0x000fe20008410000 */
[----:B------:R-:W-:Y:S02]  /*5c40*/  LOP3.LUT P6, RZ, R128, 0xff0000, RZ, 0xc0, !PT ;  /* 0x00ff000080ff7812 */ /* 0x000fe400078cc0ff */
[----:B------:R-:W-:Y:S01]  /*5c50*/  FSEL R113, R112, RZ, P5 ;  /* 0x000000ff70717208 */ /* 0x000fe20002800000 */
[----:B------:R-:W-:Y:S01]  /*5c60*/  FMUL.FTZ R112, R189, R116 ;  /* 0x00000074bd707220 */ /* 0x000fe20000410000 */
[----:B------:R-:W-:Y:S02]  /*5c70*/  LOP3.LUT P2, RZ, R128, 0xff000000, RZ, 0xc0, !PT ;  /* 0xff00000080ff7812 */ /* 0x000fe4000784c0ff */
[----:B------:R-:W-:Y:S01]  /*5c80*/  F2FP.BF16.F32.PACK_AB R118, R113, R118 ;  /* 0x000000767176723e */ /* 0x000fe200000010ff */
[----:B------:R-:W-:Y:S01]  /*5c90*/  FMUL.FTZ R113, R189, R222 ;  /* 0x000000debd717220 */ /* 0x000fe20000410000 */
[----:B------:R-:W-:Y:S01]  /*5ca0*/  FMUL.FTZ R0, R112, R188 ;  /* 0x000000bc70007220 */ /* 0x000fe20000410000 */
[----:B------:R-:W-:-:S02]  /*5cb0*/  FSEL R117, R117, RZ, P6 ;  /* 0x000000ff75757208 */ /* 0x000fc40003000000 */
[----:B------:R-:W-:Y:S01]  /*5cc0*/  FMUL.FTZ R116, R113, R188 ;  /* 0x000000bc71747220 */ /* 0x000fe20000410000 */
[----:B------:R-:W-:Y:S01]  /*5cd0*/  FMUL.FTZ R0, R0, UR5 ;  /* 0x0000000500007c20 */ /* 0x000fe20008410000 */
[----:B------:R-:W-:Y:S02]  /*5ce0*/  FSEL R124, R124, RZ, P2 ;  /* 0x000000ff7c7c7208 */ /* 0x000fe40001000000 */
[----:B------:R-:W-:Y:S02]  /*5cf0*/  FMUL.FTZ R116, R116, UR5 ;  /* 0x0000000574747c20 */ /* 0x000fe40008410000 */
[----:B------:R-:W-:Y:S02]  /*5d00*/  FSEL R0, R0, RZ, P3 ;  /* 0x000000ff00007208 */ /* 0x000fe40001800000 */
[----:B------:R-:W-:Y:S02]  /*5d10*/  F2FP.BF16.F32.PACK_AB R117, R124, R117 ;  /* 0x000000757c75723e */ /* 0x000fe400000010ff */
[----:B------:R-:W-:-:S04]  /*5d20*/  FSEL R125, R116, RZ, P4 ;  /* 0x000000ff747d7208 */ /* 0x000fc80002000000 */
[----:B------:R-:W-:Y:S01]  /*5d30*/  F2FP.BF16.F32.PACK_AB R116, R125, R0 ;  /* 0x000000007d74723e */ /* 0x000fe200000010ff */
[----:B------:R-:W-:Y:S06]  /*5d40*/  BRA `(.L_x_10824) ;  /* 0x0000000000f47947 */ /* 0x000fec0003800000 */
.L_x_10823:
[-CC-:B0-----:R-:W-:Y:S01]  /*5d50*/  FFMA.FTZ R117, R200, R173.reuse, R174.reuse ;  /* 0x000000adc8757223 */ /* 0x181fe200000100ae */
[-CC-:B------:R-:W-:Y:S01]  /*5d60*/  FFMA.FTZ R119, R210, R173.reuse, R174.reuse ;  /* 0x000000add2777223 */ /* 0x180fe200000100ae */
[-CC-:B------:R-:W-:Y:S01]  /*5d70*/  FFMA.FTZ R0, R205, R173.reuse, R174.reuse ;  /* 0x000000adcd007223 */ /* 0x180fe200000100ae */
[-CC-:B------:R-:W-:Y:S01]  /*5d80*/  FFMA.FTZ R118, R213, R173.reuse, R174.reuse ;  /* 0x000000add5767223 */ /* 0x180fe200000100ae */
[----:B------:R-:W-:Y:S01]  /*5d90*/  FADD.FTZ R222, R222, -R117 ;  /* 0x80000075dede7221 */ /* 0x000fe20000010000 */
[-C--:B------:R-:W-:Y:S01]  /*5da0*/  FFMA.FTZ R117, R196, R173.reuse, R174 ;  /* 0x000000adc4757223 */ /* 0x080fe200000100ae */
[----:B------:R-:W-:Y:S01]  /*5db0*/  FADD.FTZ R226, R226, -R119 ;  /* 0x80000077e2e27221 */ /* 0x000fe20000010000 */
[----:B------:R-:W-:Y:S01]  /*5dc0*/  FADD.FTZ R116, R135, -R0 ;  /* 0x8000000087747221 */ /* 0x000fe20000010000 */
[----:B------:R-:W-:Y:S01]  /*5dd0*/  LOP3.LUT P2, RZ, R129, 0xff, RZ, 0xc0, !PT ;  /* 0x000000ff81ff7812 */ /* 0x000fe2000784c0ff */
[----:B------:R-:W-:Y:S01]  /*5de0*/  FADD.FTZ R134, R134, -R117 ;  /* 0x8000007586867221 */ /* 0x000fe20000010000 */
[C---:B------:R-:W-:Y:S01]  /*5df0*/  FMUL.FTZ R119, R189.reuse, R226 ;  /* 0x000000e2bd777220 */ /* 0x040fe20000410000 */
[----:B------:R-:W-:Y:S01]  /*5e00*/  FMUL.FTZ R125, R189, R116 ;  /* 0x00000074bd7d7220 */ /* 0x000fe20000410000 */
        /* <DEDUP_REMOVED lines=8> */
[----:B------:R-:W-:Y:S01]  /*5e90*/  FADD.FTZ R0, R227, -R118 ;  /* 0x80000076e3007221 */ /* 0x000fe20000010000 */
[----:B------:R-:W-:Y:S01]  /*5ea0*/  FMUL.FTZ R117, R117, UR5 ;  /* 0x0000000575757c20 */ /* 0x000fe20008410000 */
[----:B------:R-:W-:Y:S01]  /*5eb0*/  FFMA.FTZ R201, R201, R173, R174 ;  /* 0x000000adc9c97223 */ /* 0x000fe200000100ae */
[----:B------:R-:W-:-:S02]  /*5ec0*/  LOP3.LUT P6, RZ, R128, 0xff00, RZ, 0xc0, !PT ;  /* 0x0000ff0080ff7812 */ /* 0x000fc400078cc0ff */
[----:B------:R-:W-:Y:S01]  /*5ed0*/  LOP3.LUT P5, RZ, R128, 0xff0000, RZ, 0xc0, !PT ;  /* 0x00ff000080ff7812 */ /* 0x000fe200078ac0ff */
[----:B------:R-:W-:Y:S01]  /*5ee0*/  FADD.FTZ R204, R204, -R201 ;  /* 0x800000c9cccc7221 */ /* 0x000fe20000010000 */
[----:B------:R-:W-:Y:S02]  /*5ef0*/  FSEL R118, R117, RZ, P2 ;  /* 0x000000ff75767208 */ /* 0x000fe40001000000 */
[----:B------:R-:W-:Y:S02]  /*5f00*/  FSEL R117, R119, RZ, P4 ;  /* 0x000000ff77757208 */ /* 0x000fe40002000000 */
[----:B------:R-:W-:Y:S01]  /*5f10*/  FSEL R119, R125, RZ, P3 ;  /* 0x000000ff7d777208 */ /* 0x000fe20001800000 */
[----:B------:R-:W-:Y:S01]  /*5f20*/  FMUL.FTZ R125, R189, R0 ;  /* 0x00000000bd7d7220 */ /* 0x000fe20000410000 */
[----:B------:R-:W-:Y:S02]  /*5f30*/  ISETP.GE.U32.AND P2, PT, R128, RZ, PT ;  /* 0x000000ff8000720c */ /* 0x000fe40003f46070 */
[----:B------:R-:W-:Y:S01]  /*5f40*/  F2FP.BF16.F32.PACK_AB R118, R117, R118 ;  /* 0x000000767576723e */ /* 0x000fe200000010ff */
[----:B------:R-:W-:Y:S01]  /*5f50*/  FMUL.FTZ R0, R125, R188 ;  /* 0x000000bc7d007220 */ /* 0x000fe20000410000 */
[-CC-:B------:R-:W-:Y:S01]  /*5f60*/  FFMA.FTZ R125, R202, R173.reuse, R174.reuse ;  /* 0x000000adca7d7223 */ /* 0x180fe200000100ae */
[----:B------:R-:W-:Y:S01]  /*5f70*/  ISETP.GE.U32.AND.EX P2, PT, R129, 0x1000000, PT, P2 ;  /* 0x010000008100780c */ /* 0x000fe20003f46120 */
[----:B------:R-:W-:Y:S01]  /*5f80*/  FMUL.FTZ R129, R189, R204 ;  /* 0x000000ccbd817220 */ /* 0x000fe20000410000 */
[----:B------:R-:W-:Y:S01]  /*5f90*/  FMUL.FTZ R116, R0, UR5 ;  /* 0x0000000500747c20 */ /* 0x000fe20008410000 */
[----:B------:R-:W-:Y:S01]  /*5fa0*/  FFMA.FTZ R0, R195, R173, R174 ;  /* 0x000000adc3007223 */ /* 0x000fe200000100ae */
[----:B------:R-:W-:Y:S01]  /*5fb0*/  FADD.FTZ R224, R224, -R125 ;  /* 0x8000007de0e07221 */ /* 0x000fe20000010000 */
[----:B------:R-:W-:Y:S01]  /*5fc0*/  FMUL.FTZ R125, R189, R222 ;  /* 0x000000debd7d7220 */ /* 0x000fe20000410000 */
[----:B------:R-:W-:Y:S01]  /*5fd0*/  FMUL.FTZ R129, R129, R188 ;  /* 0x000000bc81817220 */ /* 0x000fe20000410000 */
[----:B------:R-:W-:Y:S01]  /*5fe0*/  FADD.FTZ R0, R203, -R0 ;  /* 0x80000000cb007221 */ /* 0x000fe20000010000 */
[----:B------:R-:W-:Y:S01]  /*5ff0*/  FMUL.FTZ R133, R189, R224 ;  /* 0x000000e0bd857220 */ /* 0x000fe20000410000 */
[----:B------:R-:W-:Y:S01]  /*6000*/  FMUL.FTZ R125, R125, R188 ;  /* 0x000000bc7d7d7220 */ /* 0x000fe20000410000 */
[----:B------:R-:W-:Y:S01]  /*6010*/  FSEL R116, R116, RZ, P2 ;  /* 0x000000ff74747208 */ /* 0x000fe20001000000 */
[----:B------:R-:W-:Y:S01]  /*6020*/  FMUL.FTZ R117, R189, R0 ;  /* 0x00000000bd757220 */ /* 0x000fe20000410000 */
[-C--:B------:R-:W-:Y:S01]  /*6030*/  FMUL.FTZ R133, R133, R188.reuse ;  /* 0x000000bc85857220 */ /* 0x080fe20000410000 */
[----:B------:R-:W-:Y:S01]  /*6040*/  FMUL.FTZ R125, R125, UR5 ;  /* 0x000000057d7d7c20 */ /* 0x000fe20008410000 */
[----:B------:R-:W-:Y:S01]  /*6050*/  FMUL.FTZ R129, R129, UR5 ;  /* 0x0000000581817c20 */ /* 0x000fe20008410000 */
[----:B------:R-:W-:Y:S01]  /*6060*/  FMUL.FTZ R117, R117, R188 ;  /* 0x000000bc75757220 */ /* 0x000fe20000410000 */
[----:B------:R-:W-:Y:S01]  /*6070*/  FMUL.FTZ R133, R133, UR5 ;  /* 0x0000000585857c20 */ /* 0x000fe20008410000 */
[----:B------:R-:W-:-:S02]  /*6080*/  LOP3.LUT P4, RZ, R128, 0xff000000, RZ, 0xc0, !PT ;  /* 0xff00000080ff7812 */ /* 0x000fc4000788c0ff */
[----:B------:R-:W-:Y:S01]  /*6090*/  FMUL.FTZ R117, R117, UR5 ;  /* 0x0000000575757c20 */ /* 0x000fe20008410000 */
[----:B------:R-:W-:Y:S02]  /*60a0*/  LOP3.LUT P3, RZ, R128, 0xff, RZ, 0xc0, !PT ;  /* 0x000000ff80ff7812 */ /* 0x000fe4000786c0ff */
[----:B------:R-:W-:Y:S02]  /*60b0*/  F2FP.BF16.F32.PACK_AB R119, R116, R119 ;  /* 0x000000777477723e */ /* 0x000fe400000010ff */
[----:B------:R-:W-:Y:S02]  /*60c0*/  FSEL R125, R125, RZ, P6 ;  /* 0x000000ff7d7d7208 */ /* 0x000fe40003000000 */
[----:B------:R-:W-:Y:S02]  /*60d0*/  FSEL R129, R129, RZ, P5 ;  /* 0x000000ff81817208 */ /* 0x000fe40002800000 */
[----:B------:R-:W-:Y:S02]  /*60e0*/  FSEL R0, R133, RZ, P4 ;  /* 0x000000ff85007208 */ /* 0x000fe40002000000 */
[----:B------:R-:W-:-:S02]  /*60f0*/  FSEL R116, R117, RZ, P3 ;  /* 0x000000ff75747208 */ /* 0x000fc40001800000 */
[----:B------:R-:W-:Y:S02]  /*6100*/  F2FP.BF16.F32.PACK_AB R117, R0, R129 ;  /* 0x000000810075723e */ /* 0x000fe400000010ff */
[----:B------:R-:W-:-:S07]  /*6110*/  F2FP.BF16.F32.PACK_AB R116, R125, R116 ;  /* 0x000000747d74723e */ /* 0x000fce00000010ff */
.L_x_10824:
        /* <DEDUP_REMOVED lines=26> */
[----:B0-----:R-:W-:Y:S01]  /*62c0*/  FMUL.FTZ R118, R0, UR5 ;  /* 0x0000000500767c20 */ /* 0x001fe20008410000 */
[-CC-:B------:R-:W-:Y:S01]  /*62d0*/  FFMA.FTZ R169, R169, R173.reuse, R174.reuse ;  /* 0x000000ada9a97223 */ /* 0x180fe200000100ae */
[-CC-:B------:R-:W-:Y:S01]  /*62e0*/  FFMA.FTZ R198, R198, R173.reuse, R174.reuse ;  /* 0x000000adc6c67223 */ /* 0x180fe200000100ae */
[----:B------:R-:W-:Y:S01]  /*62f0*/  FSEL R119, R109, RZ, P6 ;  /* 0x000000ff6d777208 */ /* 0x000fe20003000000 */
[-CC-:B------:R-:W-:Y:S01]  /*6300*/  FFMA.FTZ R109, R170, R173.reuse, R174.reuse ;  /* 0x000000adaa6d7223 */ /* 0x180fe200000100ae */
[----:B------:R-:W-:Y:S01]  /*6310*/  FSEL R0, R112, RZ, P2 ;  /* 0x000000ff70007208 */ /* 0x000fe20001000000 */
        /* <DEDUP_REMOVED lines=11> */
[-C--:B------:R-:W-:Y:S01]  /*63d0*/  FMUL.FTZ R121, R115, R188.reuse ;  /* 0x000000bc73797220 */ /* 0x080fe20000410000 */
[----:B------:R-:W-:Y:S01]  /*63e0*/  LOP3.LUT P5, RZ, R141, 0xff, RZ, 0xc0, !PT ;  /* 0x000000ff8dff7812 */ /* 0x000fe200078ac0ff */
[-C--:B------:R-:W-:Y:S01]  /*63f0*/  FMUL.FTZ R122, R109, R188.reuse ;  /* 0x000000bc6d7a7220 */ /* 0x080fe20000410000 */
[-C--:B------:R-:W-:Y:S01]  /*6400*/  FMUL.FTZ R120, R114, R188.reuse ;  /* 0x000000bc72787220 */ /* 0x080fe20000410000 */
[-C--:B------:R-:W-:Y:S01]  /*6410*/  FMUL.FTZ R117, R113, R188.reuse ;  /* 0x000000bc71757220 */ /* 0x080fe20000410000 */
        /* <DEDUP_REMOVED lines=22> */
.L_x_10825:
        /* <DEDUP_REMOVED lines=8> */
[C---:B0-----:R-:W-:Y:S01]  /*6600*/  FMUL.FTZ R117, R189.reuse, R0 ;  /* 0x00000000bd757220 */ /* 0x041fe20000410000 */
[C---:B------:R-:W-:Y:S01]  /*6610*/  FMUL.FTZ R119, R189.reuse, R120 ;  /* 0x00000078bd777220 */ /* 0x040fe20000410000 */
[----:B------:R-:W-:Y:S01]  /*6620*/  FMUL.FTZ R125, R189, R172 ;  /* 0x000000acbd7d7220 */ /* 0x000fe20000410000 */
[-CC-:B------:R-:W-:Y:S01]  /*6630*/  FFMA.FTZ R0, R197, R173.reuse, R174.reuse ;  /* 0x000000adc5007223 */ /* 0x180fe200000100ae */
[-CC-:B------:R-:W-:Y:S01]  /*6640*/  FFMA.FTZ R207, R207, R173.reuse, R174.reuse ;  /* 0x000000adcfcf7223 */ /* 0x180fe200000100ae */
[----:B------:R-:W-:Y:S01]  /*6650*/  FFMA.FTZ R198, R198, R173, R174 ;  /* 0x000000adc6c67223 */ /* 0x000fe200000100ae */
[-C--:B------:R-:W-:Y:S01]  /*6660*/  FMUL.FTZ R117, R117, R188.reuse ;  /* 0x000000bc75757220 */ /* 0x080fe20000410000 */
[-C--:B------:R-:W-:Y:S01]  /*6670*/  FMUL.FTZ R119, R119, R188.reuse ;  /* 0x000000bc77777220 */ /* 0x080fe20000410000 */
[----:B------:R-:W-:Y:S01]  /*6680*/  FMUL.FTZ R125, R125, R188 ;  /* 0x000000bc7d7d7220 */ /* 0x000fe20000410000 */
[----:B------:R-:W-:Y:S01]  /*6690*/  FADD.FTZ R156, R156, -R121 ;  /* 0x800000799c9c7221 */ /* 0x000fe20000010000 */
[----:B------:R-:W-:Y:S01]  /*66a0*/  FADD.FTZ R0, R157, -R0 ;  /* 0x800000009d007221 */ /* 0x000fe20000010000 */
[----:B------:R-:W-:Y:S01]  /*66b0*/  FADD.FTZ R122, R122, -R193 ;  /* 0x800000c17a7a7221 */ /* 0x000fe20000010000 */
[----:B------:R-:W-:Y:S01]  /*66c0*/  FADD.FTZ R158, R158, -R207 ;  /* 0x800000cf9e9e7221 */ /* 0x000fe20000010000 */
[----:B------:R-:W-:Y:S01]  /*66d0*/  FADD.FTZ R198, R127, -R198 ;  /* 0x800000c67fc67221 */ /* 0x000fe20000010000 */
[----:B------:R-:W-:Y:S01]  /*66e0*/  FMUL.FTZ R116, R117, UR5 ;  /* 0x0000000575747c20 */ /* 0x000fe20008410000 */
[----:B------:R-:W-:Y:S01]  /*66f0*/  FMUL.FTZ R117, R119, UR5 ;  /* 0x0000000577757c20 */ /* 0x000fe20008410000 */
[----:B------:R-:W-:Y:S01]  /*6700*/  FMUL.FTZ R118, R125, UR5 ;  /* 0x000000057d767c20 */ /* 0x000fe20008410000 */
[C---:B------:R-:W-:Y:S01]  /*6710*/  FMUL.FTZ R121, R189.reuse, R156 ;  /* 0x0000009cbd797220 */ /* 0x040fe20000410000 */
[C---:B------:R-:W-:Y:S01]  /*6720*/  LOP3.LUT P2, RZ, R140.reuse, 0xff00, RZ, 0xc0, !PT ;  /* 0x0000ff008cff7812 */ /* 0x040fe2000784c0ff */
[C---:B------:R-:W-:Y:S01]  /*6730*/  FMUL.FTZ R125, R189.reuse, R0 ;  /* 0x00000000bd7d7220 */ /* 0x040fe20000410000 */
[C---:B------:R-:W-:Y:S01]  /*6740*/  FMUL.FTZ R127, R189.reuse, R122 ;  /* 0x0000007abd7f7220 */ /* 0x040fe20000410000 */
[C---:B------:R-:W-:Y:S01]  /*6750*/  FMUL.FTZ R129, R189.reuse, R158 ;  /* 0x0000009ebd817220 */ /* 0x040fe20000410000 */
[----:B------:R-:W-:Y:S01]  /*6760*/  FMUL.FTZ R119, R189, R198 ;  /* 0x000000c6bd777220 */ /* 0x000fe20000410000 */
[-C--:B------:R-:W-:Y:S01]  /*6770*/  FMUL.FTZ R121, R121, R188.reuse ;  /* 0x000000bc79797220 */ /* 0x080fe20000410000 */
[----:B------:R-:W-:Y:S01]  /*6780*/  LOP3.LUT P6, RZ, R140, 0xff0000, RZ, 0xc0, !PT ;  /* 0x00ff00008cff7812 */ /* 0x000fe200078cc0ff */
[-C--:B------:R-:W-:Y:S01]  /*6790*/  FMUL.FTZ R127, R127, R188.reuse ;  /* 0x000000bc7f7f7220 */ /* 0x080fe20000410000 */
[----:B------:R-:W-:Y:S01]  /*67a0*/  LOP3.LUT P3, RZ, R141, 0xff, RZ, 0xc0, !PT ;  /* 0x000000ff8dff7812 */ /* 0x000fe2000786c0ff */
[-C--:B------:R-:W-:Y:S01]  /*67b0*/  FMUL.FTZ R129, R129, R188.reuse ;  /* 0x000000bc81817220 */ /* 0x080fe20000410000 */
[----:B------:R-:W-:Y:S01]  /*67c0*/  FSEL R116, R116, RZ, P2 ;  /* 0x000000ff74747208 */ /* 0x000fe20001000000 */
[-C--:B------:R-:W-:Y:S01]  /*67d0*/  FMUL.FTZ R125, R125, R188.reuse ;  /* 0x000000bc7d7d7220 */ /* 0x080fe20000410000 */
[----:B------:R-:W-:Y:S01]  /*67e0*/  FMUL.FTZ R119, R119, R188 ;  /* 0x000000bc77777220 */ /* 0x000fe20000410000 */
[C---:B------:R-:W-:Y:S01]  /*67f0*/  ISETP.GE.U32.AND P2, PT, R140.reuse, RZ, PT ;  /* 0x000000ff8c00720c */ /* 0x040fe20003f46070 */
        /* <DEDUP_REMOVED lines=21> */
.L_x_10826:
        /* <DEDUP_REMOVED lines=27> */
[-CC-:B------:R-:W-:Y:S01]  /*6b00*/  FFMA.FTZ R192, R192, R173.reuse, R174.reuse ;  /* 0x000000adc0c07223 */ /* 0x180fe200000100ae */
[-CC-:B------:R-:W-:Y:S01]  /*6b10*/  FFMA.FTZ R194, R194, R173.reuse, R174.reuse ;  /* 0x000000adc2c27223 */ /* 0x180fe200000100ae */
[----:B------:R-:W-:Y:S01]  /*6b20*/  FSEL R125, R112, RZ, P2 ;  /* 0x000000ff707d7208 */ /* 0x000fe20001000000 */
        /* <DEDUP_REMOVED lines=40> */
.L_x_10827:
[-CC-:B------:R-:W-:Y:S01]  /*6db0*/  FFMA.FTZ R192, R192, R173.reuse, R174.reuse ;  /* 0x000000adc0c07223 */ /* 0x180fe200000100ae */
[-CC-:B------:R-:W-:Y:S01]  /*6dc0*/  FFMA.FTZ R209, R209, R173.reuse, R174.reuse ;  /* 0x000000add1d17223 */ /* 0x180fe200000100ae */
[-C--:B------:R-:W-:Y:S01]  /*6dd0*/  FFMA.FTZ R194, R194, R173.reuse, R174 ;  /* 0x000000adc2c27223 */ /* 0x080fe200000100ae */
[----:B------:R-:W-:Y:S01]  /*6de0*/  LOP3.LUT P2, RZ, R138, 0xff00, RZ, 0xc0, !PT ;  /* 0x0000ff008aff7812 */ /* 0x000fe2000784c0ff */
[----:B------:R-:W-:Y:S01]  /*6df0*/  FADD.FTZ R192, R155, -R192 ;  /* 0x800000c09bc07221 */ /* 0x000fe20000010000 */
[----:B------:R-:W-:Y:S01]  /*6e00*/  FADD.FTZ R144, R144, -R209 ;  /* 0x800000d190907221 */ /* 0x000fe20000010000 */
[----:B------:R-:W-:Y:S01]  /*6e10*/  FADD.FTZ R194, R143, -R194 ;  /* 0x800000c28fc27221 */ /* 0x000fe20000010000 */
[----:B------:R-:W-:Y:S01]  /*6e20*/  LOP3.LUT P3, RZ, R139, 0xff, RZ, 0xc0, !PT ;  /* 0x000000ff8bff7812 */ /* 0x000fe2000786c0ff */
[C---:B0-----:R-:W-:Y:S01]  /*6e30*/  FMUL.FTZ R117, R189.reuse, R192 ;  /* 0x000000c0bd757220 */ /* 0x041fe20000410000 */
        /* <DEDUP_REMOVED lines=8> */
[----:B------:R-:W-:Y:S01]  /*6ec0*/  FMUL.FTZ R0, R121, UR5 ;  /* 0x0000000579007c20 */ /* 0x000fe20008410000 */
[-C--:B------:R-:W-:Y:S01]  /*6ed0*/  FFMA.FTZ R125, R206, R173.reuse, R174 ;  /* 0x000000adce7d7223 */ /* 0x080fe200000100ae */
[----:B------:R-:W-:Y:S01]  /*6ee0*/  FMUL.FTZ R119, R119, UR5 ;  /* 0x0000000577777c20 */ /* 0x000fe20008410000 */
[----:B------:R-:W-:Y:S01]  /*6ef0*/  FADD.FTZ R212, R145, -R212 ;  /* 0x800000d491d47221 */ /* 0x000fe20000010000 */
[----:B------:R-:W-:Y:S01]  /*6f00*/  FSEL R121, R117, RZ, P2 ;  /* 0x000000ff75797208 */ /* 0x000fe20001000000 */
[-CC-:B------:R-:W-:Y:S01]  /*6f10*/  FFMA.FTZ R117, R218, R173.reuse, R174.reuse ;  /* 0x000000adda757223 */ /* 0x180fe200000100ae */
[----:B------:R-:W-:Y:S01]  /*6f20*/  FSEL R118, R0, RZ, P3 ;  /* 0x000000ff00767208 */ /* 0x000fe20001800000 */
[----:B------:R-:W-:Y:S01]  /*6f30*/  FFMA.FTZ R0, R171, R173, R174 ;  /* 0x000000adab007223 */ /* 0x000fe200000100ae */
[----:B------:R-:W-:Y:S01]  /*6f40*/  LOP3.LUT P6, RZ, R138, 0xff0000, RZ, 0xc0, !PT ;  /* 0x00ff00008aff7812 */ /* 0x000fe200078cc0ff */
[----:B------:R-:W-:Y:S01]  /*6f50*/  FADD.FTZ R116, R153, -R116 ;  /* 0x8000007499747221 */ /* 0x000fe20000010000 */
[----:B------:R-:W-:Y:S01]  /*6f60*/  FADD.FTZ R152, R152, -R125 ;  /* 0x8000007d98987221 */ /* 0x000fe20000010000 */
[----:B------:R-:W-:Y:S01]  /*6f70*/  FADD.FTZ R154, R154, -R117 ;  /* 0x800000759a9a7221 */ /* 0x000fe20000010000 */
[----:B------:R-:W-:Y:S01]  /*6f80*/  FADD.FTZ R0, R123, -R0 ;  /* 0x800000007b007221 */ /* 0x000fe20000010000 */
[----:B------:R-:W-:Y:S01]  /*6f90*/  FMUL.FTZ R125, R189, R212 ;  /* 0x000000d4bd7d7220 */ /* 0x000fe20000410000 */
[----:B------:R-:W-:Y:S01]  /*6fa0*/  FSEL R120, R119, RZ, P6 ;  /* 0x000000ff77787208 */ /* 0x000fe20003000000 */
        /* <DEDUP_REMOVED lines=29> */
.L_x_10828:
        /* <DEDUP_REMOVED lines=11> */
[----:B------:R-:W-:Y:S01]  /*7230*/  LOP3.LUT P5, RZ, R137, 0xff, RZ, 0xc0, !PT ;  /* 0x000000ff89ff7812 */ /* 0x000fe200078ac0ff */
[----:B------:R-:W-:Y:S01]  /*7240*/  FADD.FTZ R108, R148, -R109 ;  /* 0x8000006d946c7221 */ /* 0x000fe20000010000 */
        /* <DEDUP_REMOVED lines=15> */
[----:B------:R-:W-:Y:S01]  /*7340*/  FMUL.FTZ R109, R109, UR5 ;  /* 0x000000056d6d7c20 */ /* 0x000fe20008410000 */
[----:B------:R-:W-:Y:S01]  /*7350*/  FSEL R122, R0, RZ, P5 ;  /* 0x000000ff007a7208 */ /* 0x000fe20002800000 */
[-CC-:B------:R-:W-:Y:S01]  /*7360*/  FFMA.FTZ R0, R211, R173.reuse, R174.reuse ;  /* 0x000000add3007223 */ /* 0x180fe200000100ae */
[----:B------:R-:W-:Y:S01]  /*7370*/  FFMA.FTZ R173, R208, R173, R174 ;  /* 0x000000add0ad7223 */ /* 0x000fe200000100ae */
        /* <DEDUP_REMOVED lines=20> */
[----:B------:R-:W-:Y:S01]  /*74c0*/  LOP3.LUT P2, RZ, R136, 0xff0000, RZ, 0xc0, !PT ;  /* 0x00ff000088ff7812 */ /* 0x000fe2000784c0ff */
        /* <DEDUP_REMOVED lines=17> */
.L_x_10829:
[-CC-:B------:R-:W-:Y:S01]  /*75e0*/  FFMA.FTZ R0, R211, R173.reuse, R174.reuse ;  /* 0x000000add3007223 */ /* 0x180fe200000100ae */
[-CC-:B------:R-:W-:Y:S01]  /*75f0*/  FFMA.FTZ R216, R216, R173.reuse, R174.reuse ;  /* 0x000000add8d87223 */ /* 0x180fe200000100ae */
[-CC-:B0-----:R-:W-:Y:S01]  /*7600*/  FFMA.FTZ R117, R160, R173.reuse, R174.reuse ;  /* 0x000000ada0757223 */ /* 0x181fe200000100ae */
[-C--:B------:R-:W-:Y:S01]  /*7610*/  FFMA.FTZ R159, R159, R173.reuse, R174 ;  /* 0x000000ad9f9f7223 */ /* 0x080fe200000100ae */
        /* <DEDUP_REMOVED lines=57> */
.L_x_10830:
[----:B------:R-:W0:Y:S01]  /*79b0*/  @P1 LDC.64 R120, c[0x0][0x478] ;  /* 0x00011e00ff781b82 */ /* 0x000e220000000a00 */
[----:B------:R-:W-:-:S04]  /*79c0*/  IMAD.WIDE.U32 R122, R191, 0x10, R130 ;  /* 0x00000010bf7a7825 */ /* 0x000fc800078e0082 */
[----:B0-----:R-:W-:-:S05]  /*79d0*/  @P1 IMAD.WIDE.U32 R120, R191, 0x20, R120 ;  /* 0x00000020bf781825 */ /* 0x001fca00078e0078 */
[----:B------:R0:W-:Y:S04]  /*79e0*/  @P1 STG.E.128 desc[UR6][R120.64], R112 ;  /* 0x0000007078001986 */ /* 0x0001e8000c101d06 */
[----:B------:R0:W-:Y:S04]  /*79f0*/  @P1 STG.E.128 desc[UR6][R120.64+0x10], R108 ;  /* 0x0000106c78001986 */ /* 0x0001e8000c101d06 */
[----:B------:R0:W-:Y:S02]  /*7a00*/  STG.E.128 desc[UR6][R122.64], R116 ;  /* 0x000000747a007986 */ /* 0x0001e4000c101d06 */
.L_x_10820:
[----:B01-3--:R-:W0:Y:S02]  /*7a10*/  LDC.64 R116, c[0x0][0x380] ;  /* 0x0000e000ff747b82 */ /* 0x00be240000000a00 */
[----:B0-----:R-:W-:-:S04]  /*7a20*/  LEA R186, R116, R186, 0x2 ;  /* 0x000000ba74ba7211 */ /* 0x001fc800078e10ff */
[----:B------:R-:W-:-:S13]  /*7a30*/  ISETP.GE.AND P1, PT, R186, R117, PT ;  /* 0x00000075ba00720c */ /* 0x000fda0003f26270 */
[----:B------:R-:W-:Y:S05]  /*7a40*/  @!P1 BRA `(.L_x_10831) ;  /* 0xffffff8c00809947 */ /* 0x000fea000383ffff */
[----:B------:R-:W-:Y:S05]  /*7a50*/  BSYNC B1 ;  /* 0x0000000000017941 */ /* 0x000fea0003800000 */
.L_x_10816:
        /* <DEDUP_REMOVED lines=78> */
[----:B0-----:R-:W-:-:S07]  /*7f40*/  MOV R67, R185 ;  /* 0x000000b900437202 */ /* 0x001fce0000000f00 */
.L_x_10815:
[----:B------:R-:W-:Y:S05]  /*7f50*/  BSYNC B0 ;  /* 0x0000000000007941 */ /* 0x000fea0003800000 */
.L_x_10814:
        /* <DEDUP_REMOVED lines=12> */
[----:B-----5:R-:W-:Y:S04]  /*8020*/  STS.128 [R187+0x10], R32 ;  /* 0x00001020bb007388 */ /* 0x020fe80000000c00 */
        /* <DEDUP_REMOVED lines=212> */
.L_x_10817:
        /* <DEDUP_REMOVED lines=8> */
.L_x_10833:
[----:B------:R-:W-:Y:S05]  /*8df0*/  BSYNC B2 ;  /* 0x0000000000027941 */ /* 0x000fea0003800000 */
.L_x_10832:
        /* <DEDUP_REMOVED lines=8> */
.L_x_10834:
[----:B------:R-:W-:Y:S01]  /*8e80*/  MOV R238, R173 ;  /* 0x000000ad00ee7202 */ /* 0x000fe20000000f00 */
[----:B------:R-:W-:Y:S02]  /*8e90*/  HFMA2 R233, -RZ, RZ, 0, 1.1920928955078125e-07 ;  /* 0x00000002ffe97431 */ /* 0x000fe400000001ff */
[----:B------:R-:W-:-:S07]  /*8ea0*/  FADD.FTZ R174, R174, R241 ;  /* 0x000000f1aeae7221 */ /* 0x000fce0000010000 */
[----:B------:R-:W-:Y:S05]  /*8eb0*/  WARPSYNC.COLLECTIVE R228, `(.L_x_10835) ;  /* 0x00000000e4087348 */ /* 0x000fea0003c00000 */
[----:B------:R0:W1:Y:S02]  /*8ec0*/  SHFL.BFLY P3, R241, R238, R233, R231 ;  /* 0x0c0000e9eef17389 */ /* 0x00006400000600e7 */
[----:B01----:R-:W-:Y:S05]  /*8ed0*/  ENDCOLLECTIVE ;  /* 0x000000000000791b */ /* 0x003fea0003800000 */
.L_x_10835:
[----:B------:R-:W-:Y:S01]  /*8ee0*/  MOV R238, R174 ;  /* 0x000000ae00ee7202 */ /* 0x000fe20000000f00 */
[----:B------:R-:W-:-:S07]  /*8ef0*/  FADD.FTZ R173, R173, R241 ;  /* 0x000000f1adad7221 */ /* 0x000fce0000010000 */
[----:B------:R-:W-:Y:S05]  /*8f00*/  WARPSYNC.COLLECTIVE R228, `(.L_x_10836) ;  /* 0x00000000e4087348 */ /* 0x000fea0003c00000 */
[----:B------:R0:W1:Y:S02]  /*8f10*/  SHFL.BFLY P3, R241, R238, R233, R231 ;  /* 0x0c0000e9eef17389 */ /* 0x00006400000600e7 */
[----:B01----:R-:W-:Y:S05]  /*8f20*/  ENDCOLLECTIVE ;  /* 0x000000000000791b */ /* 0x003fea0003800000 */
.L_x_10836:
[----:B------:R-:W-:Y:S01]  /*8f30*/  MOV R238, R173 ;  /* 0x000000ad00ee7202 */ /* 0x000fe20000000f00 */
[----:B------:R-:W-:Y:S02]  /*8f40*/  HFMA2 R233, -RZ, RZ, 0, 2.384185791015625e-07 ;  /* 0x00000004ffe97431 */ /* 0x000fe400000001ff */
[----:B------:R-:W-:-:S07]  /*8f50*/  FADD.FTZ R174, R174, R241 ;  /* 0x000000f1aeae7221 */ /* 0x000fce0000010000 */
[----:B------:R-:W-:Y:S05]  /*8f60*/  WARPSYNC.COLLECTIVE R228, `(.L_x_10837) ;  /* 0x00000000e4087348 */ /* 0x000fea0003c00000 */
[----:B------:R0:W1:Y:S02]  /*8f70*/  SHFL.BFLY P3, R241, R238, R233, R231 ;  /* 0x0c0000e9eef17389 */ /* 0x00006400000600e7 */
[----:B01----:R-:W-:Y:S05]  /*8f80*/  ENDCOLLECTIVE ;  /* 0x000000000000791b */ /* 0x003fea0003800000 */
.L_x_10837:
[----:B------:R-:W-:Y:S01]  /*8f90*/  MOV R238, R174 ;  /* 0x000000ae00ee7202 */ /* 0x000fe20000000f00 */
[----:B------:R-:W-:-:S07]  /*8fa0*/  FADD.FTZ R173, R173, R241 ;  /* 0x000000f1adad7221 */ /* 0x000fce0000010000 */
[----:B------:R-:W-:Y:S05]  /*8fb0*/  WARPSYNC.COLLECTIVE R228, `(.L_x_10838) ;  /* 0x00000000e4087348 */ /* 0x000fea0003c00000 */
[----:B------:R0:W1:Y:S02]  /*8fc0*/  SHFL.BFLY P3, R241, R238, R233, R231 ;  /* 0x0c0000e9eef17389 */ /* 0x00006400000600e7 */
[----:B01----:R-:W-:Y:S05]  /*8fd0*/  ENDCOLLECTIVE ;  /* 0x000000000000791b */ /* 0x003fea0003800000 */
.L_x_10838:
[----:B------:R-:W-:Y:S01]  /*8fe0*/  MOV R238, R173 ;  /* 0x000000ad00ee7202 */ /* 0x000fe20000000f00 */
[----:B------:R-:W-:Y:S02]  /*8ff0*/  HFMA2 R233, -RZ, RZ, 0, 4.76837158203125e-07 ;  /* 0x00000008ffe97431 */ /* 0x000fe400000001ff */
[----:B------:R-:W-:-:S07]  /*9000*/  FADD.FTZ R174, R174, R241 ;  /* 0x000000f1aeae7221 */ /* 0x000fce0000010000 */
[----:B------:R-:W-:Y:S05]  /*9010*/  WARPSYNC.COLLECTIVE R228, `(.L_x_10839) ;  /* 0x00000000e4087348 */ /* 0x000fea0003c00000 */
[----:B------:R0:W1:Y:S02]  /*9020*/  SHFL.BFLY P3, R241, R238, R233, R231 ;  /* 0x0c0000e9eef17389 */ /* 0x00006400000600e7 */
[----:B01----:R-:W-:Y:S05]  /*9030*/  ENDCOLLECTIVE ;  /* 0x000000000000791b */ /* 0x003fea0003800000 */
.L_x_10839:
[----:B------:R-:W-:Y:S01]  /*9040*/  MOV R238, R174 ;  /* 0x000000ae00ee7202 */ /* 0x000fe20000000f00 */
[----:B------:R-:W-:-:S07]  /*9050*/  FADD.FTZ R173, R173, R241 ;  /* 0x000000f1adad7221 */ /* 0x000fce0000010000 */
[----:B------:R-:W-:Y:S05]  /*9060*/  WARPSYNC.COLLECTIVE R228, `(.L_x_10840) ;  /* 0x00000000e4087348 */ /* 0x000fea0003c00000 */
[----:B------:R0:W1:Y:S02]  /*9070*/  SHFL.BFLY P3, R241, R238, R233, R231 ;  /* 0x0c0000e9eef17389 */ /* 0x00006400000600e7 */
[----:B01----:R-:W-:Y:S05]  /*9080*/  ENDCOLLECTIVE ;  /* 0x000000000000791b */ /* 0x003fea0003800000 */
.L_x_10840:
[----:B------:R-:W-:Y:S01]  /*9090*/  MOV R238, R173 ;  /* 0x000000ad00ee7202 */ /* 0x000fe20000000f00 */
[----:B------:R-:W-:Y:S02]  /*90a0*/  HFMA2 R233, -RZ, RZ, 0, 9.5367431640625e-07 ;  /* 0x00000010ffe97431 */ /* 0x000fe400000001ff */
[----:B------:R-:W-:-:S07]  /*90b0*/  FADD.FTZ R174, R174, R241 ;  /* 0x000000f1aeae7221 */ /* 0x000fce0000010000 */
[----:B------:R-:W-:Y:S05]  /*90c0*/  WARPSYNC.COLLECTIVE R228, `(.L_x_10841) ;  /* 0x00000000e4087348 */ /* 0x000fea0003c00000 */
[----:B------:R0:W1:Y:S02]  /*90d0*/  SHFL.BFLY P3, R241, R238, R233, R231 ;  /* 0x0c0000e9eef17389 */ /* 0x00006400000600e7 */
[----:B01----:R-:W-:Y:S05]  /*90e0*/  ENDCOLLECTIVE ;  /* 0x000000000000791b */ /* 0x003fea0003800000 */
.L_x_10841:
[----:B------:R-:W-:Y:S02]  /*90f0*/  MOV R238, R174 ;  /* 0x000000ae00ee7202 */ /* 0x000fe40000000f00 */
[----:B------:R-:W-:-:S07]  /*9100*/  MOV R223, R241 ;  /* 0x000000f100df7202 */ /* 0x000fce0000000f00 */
[----:B------:R-:W-:Y:S05]  /*9110*/  WARPSYNC.COLLECTIVE R228, `(.L_x_10842) ;  /* 0x00000000e4087348 */ /* 0x000fea0003c00000 */
[----:B------:R0:W1:Y:S02]  /*9120*/  SHFL.BFLY P3, R241, R238, R233, R231 ;  /* 0x0c0000e9eef17389 */ /* 0x00006400000600e7 */
[----:B01----:R-:W-:Y:S05]  /*9130*/  ENDCOLLECTIVE ;  /* 0x000000000000791b */ /* 0x003fea0003800000 */
.L_x_10842:
[----:B------:R-:W-:Y:S01]  /*9140*/  MOV R228, R241 ;  /* 0x000000f100e47202 */ /* 0x000fe20000000f00 */
[----:B------:R-:W-:Y:S06]  /*9150*/  BRA `(.L_x_10843) ;  /* 0xffffff9400707947 */ /* 0x000fec000383ffff */
.L_x_10844:
        /* <DEDUP_REMOVED lines=10> */
.L_x_25441:


//--------------------- .text._ZN10layer_norm22ln_bwd_finalize_kernelINS_22Kernel_traits_finalizeILj1280Ef13__nv_bfloat16fS2_fjLb0ELj1024ELj4ENS_18Kernel_traits_baseILj1280EfS2_fS2_fjLj1024EEEEELb0ELb0EEEvNS_9BwdParamsE --------------------------
	.section	.text._ZN10layer_norm22ln_bwd_finalize_kernelINS_22Kernel_traits_finalizeILj1280Ef13__nv_bfloat16fS2_fjLb0ELj1024ELj4ENS_18Kernel_traits_baseILj1280EfS2_fS2_fjLj1024EEEEELb0ELb0EEEvNS_9BwdParamsE,"ax",@progbits
	.align	128
        .global         _ZN10layer_norm22ln_bwd_finalize_kernelINS_22Kernel_traits_finalizeILj1280Ef13__nv_bfloat16fS2_fjLb0ELj1024ELj4ENS_18Kernel_traits_baseILj1280EfS2_fS2_fjLj1024EEEEELb0ELb0EEEvNS_9BwdParamsE
        .type           _ZN10layer_norm22ln_bwd_finalize_kernelINS_22Kernel_traits_finalizeILj1280Ef13__nv_bfloat16fS2_fjLb0ELj1024ELj4ENS_18Kernel_traits_baseILj1280EfS2_fS2_fjLj1024EEEEELb0ELb0EEEvNS_9BwdParamsE,@function
        .size           _ZN10layer_norm22ln_bwd_finalize_kernelINS_22Kernel_traits_finalizeILj1280Ef13__nv_bfloat16fS2_fjLb0ELj1024ELj4ENS_18Kernel_traits_baseILj1280EfS2_fS2_fjLj1024EEEEELb0ELb0EEEvNS_9BwdParamsE,(.L_x_25442 - _ZN10layer_norm22ln_bwd_finalize_kernelINS_22Kernel_traits_finalizeILj1280Ef13__nv_bfloat16fS2_fjLb0ELj1024ELj4ENS_18Kernel_traits_baseILj1280EfS2_fS2_fjLj1024EEEEELb0ELb0EEEvNS_9BwdParamsE)
        .other          _ZN10layer_norm22ln_bwd_finalize_kernelINS_22Kernel_traits_finalizeILj1280Ef13__nv_bfloat16fS2_fjLb0ELj1024ELj4ENS_18Kernel_traits_baseILj1280EfS2_fS2_fjLj1024EEEEELb0ELb0EEEvNS_9BwdParamsE,@"STO_CUDA_ENTRY STV_DEFAULT"
_ZN10layer_norm22ln_bwd_finalize_kernelINS_22Kernel_traits_finalizeILj1280Ef13__nv_bfloat16fS2_fjLb0ELj1024ELj4ENS_18Kernel_traits_baseILj1280EfS2_fS2_fjLj1024EEEEELb0ELb0EEEvNS_9BwdParamsE:
.text._ZN10layer_norm22ln_bwd_finalize_kernelINS_22Kernel_traits_finalizeILj1280Ef13__nv_bfloat16fS2_fjLb0ELj1024ELj4ENS_18Kernel_traits_baseILj1280EfS2_fS2_fjLj1024EEEEELb0ELb0EEEvNS_9BwdParamsE:
        /* <DEDUP_REMOVED lines=82> */
.L_x_10849:
        /* <DEDUP_REMOVED lines=118> */
.L_x_10848:
[----:B------:R-:W-:Y:S05]  /*0c80*/  BSYNC.RECONVERGENT B1 ;  /* 0x0000000000017941 */ /* 0x000fea0003800200 */
.L_x_10847:
        /* <DEDUP_REMOVED lines=75> */
.L_x_10851:
[----:B------:R-:W-:Y:S05]  /*1140*/  BSYNC.RECONVERGENT B1 ;  /* 0x0000000000017941 */ /* 0x000fea0003800200 */
.L_x_10850:
        /* <DEDUP_REMOVED lines=37> */
.L_x_10853:
[----:B------:R-:W-:Y:S05]  /*13a0*/  BSYNC.RECONVERGENT B1 ;  /* 0x0000000000017941 */ /* 0x000fea0003800200 */
.L_x_10852:
[----:B------:R-:W-:Y:S05]  /*13b0*/  @!P1 BRA `(.L_x_10846) ;  /* 0x0000000000409947 */ /* 0x000fea0003800000 */
[----:B------:R-:W0:Y:S01]  /*13c0*/  LDC.64 R6, c[0x0][0x440] ;  /* 0x00011000ff067b82 */ /* 0x000e220000000a00 */
[----:B------:R-:W-:Y:S01]  /*13d0*/  IMAD R59, R2, R56, R59 ;  /* 0x00000038023b7224 */ /* 0x000fe200078e023b */
[----:B------:R-:W-:Y:S02]  /*13e0*/  LOP3.LUT R8, R8, 0x1f, RZ, 0xc0, !PT ;  /* 0x0000001f08087812 */ /* 0x000fe400078ec0ff */
[----:B------:R-:W-:Y:S02]  /*13f0*/  IADD3 R9, PT, PT, -R9, RZ, RZ ;  /* 0x000000ff09097210 */ /* 0x000fe40007ffe1ff */
[----:B------:R-:W-:Y:S02]  /*1400*/  IADD3 R59, PT, PT, R8, R59, RZ ;  /* 0x0000003b083b7210 */ /* 0x000fe40007ffe0ff */
[----:B------:R-:W1:Y:S05]  /*1410*/  LDC.64 R10, c[0x0][0x448] ;  /* 0x00011200ff0a7b82 */ /* 0x000e6a0000000a00 */
.L_x_10854:
        /* <DEDUP_REMOVED lines=10> */
.L_x_10846:
[----:B------:R-:W-:Y:S05]  /*14c0*/  BSYNC.RECONVERGENT B0 ;  /* 0x0000000000007941 */ /* 0x000fea0003800200 */
.L_x_10845:
        /* <DEDUP_REMOVED lines=57> */
.L_x_10855:
        /* <DEDUP_REMOVED lines=10> */
.L_x_25442:


//--------------------- .text._ZN10layer_norm13ln_bwd_kernelINS_13Kernel_traitsIf13__nv_bfloat16fS2_fjLj1280ELj1ELj4ELj1ELj16ENS_18Kernel_traits_baseILj1280EfS2_fS2_fjLj128EEEEELb1ELb0ELb1ELb0EEEvNS_9BwdParamsE --------------------------
	.section	.text._ZN10layer_norm13ln_bwd_kernelINS_13Kernel_traitsIf13__nv_bfloat16fS2_fjLj1280ELj1ELj4ELj1ELj16ENS_18Kernel_traits_baseILj1280EfS2_fS2_fjLj128EEEEELb1ELb0ELb1ELb0EEEvNS_9BwdParamsE,"ax",@progbits
	.align	128
        .global         _ZN10layer_norm13ln_bwd_kernelINS_13Kernel_traitsIf13__nv_bfloat16fS2_fjLj1280ELj1ELj4ELj1ELj16ENS_18Kernel_traits_baseILj1280EfS2_fS2_fjLj128EEEEELb1ELb0ELb1ELb0EEEvNS_9BwdParamsE
        .type           _ZN10layer_norm13ln_bwd_kernelINS_13Kernel_traitsIf13__nv_bfloat16fS2_fjLj1280ELj1ELj4ELj1ELj16ENS_18Kernel_traits_baseILj1280EfS2_fS2_fjLj128EEEEELb1ELb0ELb1ELb0EEEvNS_9BwdParamsE,@function
        .size           _ZN10layer_norm13ln_bwd_kernelINS_13Kernel_traitsIf13__nv_bfloat16fS2_fjLj1280ELj1ELj4ELj1ELj16ENS_18Kernel_traits_baseILj1280EfS2_fS2_fjLj128EEEEELb1ELb0ELb1ELb0EEEvNS_9BwdParamsE,(.L_x_25443 - _ZN10layer_norm13ln_bwd_kernelINS_13Kernel_traitsIf13__nv_bfloat16fS2_fjLj1280ELj1ELj4ELj1ELj16ENS_18Kernel_traits_baseILj1280EfS2_fS2_fjLj128EEEEELb1ELb0ELb1ELb0EEEvNS_9BwdParamsE)
        .other          _ZN10layer_norm13ln_bwd_kernelINS_13Kernel_traitsIf13__nv_bfloat16fS2_fjLj1280ELj1ELj4ELj1ELj16ENS_18Kernel_traits_baseILj1280EfS2_fS2_fjLj128EEEEELb1ELb0ELb1ELb0EEEvNS_9BwdParamsE,@"STO_CUDA_ENTRY STV_DEFAULT"
_ZN10layer_norm13ln_bwd_kernelINS_13Kernel_traitsIf13__nv_bfloat16fS2_fjLj1280ELj1ELj4ELj1ELj16ENS_18Kernel_traits_baseILj1280EfS2_fS2_fjLj128EEEEELb1ELb0ELb1ELb0EEEvNS_9BwdParamsE:
.text._ZN10layer_norm13ln_bwd_kernelINS_13Kernel_traitsIf13__nv_bfloat16fS2_fjLj1280ELj1ELj4ELj1ELj16ENS_18Kernel_traits_baseILj1280EfS2_fS2_fjLj128EEEEELb1ELb0ELb1ELb0EEEvNS_9BwdParamsE:
[----:B------:R-:W0:Y:S02]  /*0000*/  LDC R1, c[0x0][0x37c] ;  /* 0x0000df00ff017b82 */ /* 0x000e240000000800 */
[----:B0-----:R-:W-:Y:S01]  /*0010*/  IADD3 R1, PT, PT, R1, -0xa0, RZ ;  /* 0xffffff6001017810 */ /* 0x001fe20007ffe0ff */
[----:B------:R-:W0:Y:S01]  /*0020*/  S2R R250, SR_TID.X ;  /* 0x0000000000fa7919 */ /* 0x000e220000002100 */
[----:B------:R-:W1:Y:S03]  /*0030*/  LDCU UR4, c[0x0][0x388] ;  /* 0x00007100ff0477ac */ /* 0x000e660008000800 */
[----:B------:R-:W2:Y:S01]  /*0040*/  LDL.64 R28, [R1+0x20] ;  /* 0x00002000011c7983 */ /* 0x000ea20000100a00 */
[----:B------:R-:W2:Y:S03]  /*0050*/  LDCU.64 UR6, c[0x0][0x358] ;  /* 0x00006b00ff0677ac */ /* 0x000ea60008000a00 */
[----:B------:R-:W2:Y:S01]  /*0060*/  LDL.64 R30, [R1+0x28] ;  /* 0x00002800011e7983 */ /* 0x000ea20000100a00 */
[----:B------:R-:W3:Y:S03]  /*0070*/  LDCU UR5, c[0x0][0x384] ;  /* 0x00007080ff0577ac */ /* 0x000ee60008000800 */
[----:B------:R-:W4:Y:S01]  /*0080*/  LDL.64 R32, [R1+0x30] ;  /* 0x0000300001207983 */ /* 0x000f220000100a00 */
[----:B------:R-:W0:Y:S03]  /*0090*/  LDCU UR14, c[0x0][0x388] ;  /* 0x00007100ff0e77ac */ /* 0x000e260008000800 */
[----:B------:R-:W4:Y:S01]  /*00a0*/  LDL.64 R34, [R1+0x38] ;  /* 0x0000380001227983 */ /* 0x000f220000100a00 */
[----:B------:R-:W0:Y:S03]  /*00b0*/  LDCU.U8 UR8, c[0x0][0x410] ;  /* 0x00008200ff0877ac */ /* 0x000e260008000000 */
[----:B------:R-:W5:Y:S01]  /*00c0*/  LDL.64 R36, [R1+0x40] ;  /* 0x0000400001247983 */ /* 0x000f620000100a00 */
[----:B------:R-:W0:Y:S03]  /*00d0*/  LDCU UR9, c[0x0][0x400] ;  /* 0x00008000ff0977ac */ /* 0x000e260008000800 */
[----:B------:R-:W5:Y:S01]  /*00e0*/  LDL.64 R38, [R1+0x48] ;  /* 0x0000480001267983 */ /* 0x000f620000100a00 */
[----:B------:R-:W0:Y:S03]  /*00f0*/  LDCU.64 UR12, c[0x0][0x408] ;  /* 0x00008100ff0c77ac */ /* 0x000e260008000a00 */
[----:B------:R-:W3:Y:S01]  /*0100*/  LDL.64 R56, [R1+0x90] ;  /* 0x0000900001387983 */ /* 0x000ee20000100a00 */
[----:B------:R-:W0:Y:S03]  /*0110*/  LDCU.64 UR10, c[0x0][0x438] ;  /* 0x00008700ff0a77ac */ /* 0x000e260008000a00 */
[----:B------:R-:W3:Y:S01]  /*0120*/  LDL.64 R58, [R1+0x98] ;  /* 0x00009800013a7983 */ /* 0x000ee20000100a00 */
[----:B------:R-:W0:Y:S03]  /*0130*/  LDCU.64 UR20, c[0x0][0x478] ;  /* 0x00008f00ff1477ac */ /* 0x000e260008000a00 */
[----:B------:R-:W3:Y:S04]  /*0140*/  LDL.64 R52, [R1+0x80] ;  /* 0x0000800001347983 */ /* 0x000ee80000100a00 */
        /* <DEDUP_REMOVED lines=9> */
[----:B------:R-:W3:Y:S04]  /*01e0*/  LDL.64 R20, [R1] ;  /* 0x0000000001147983 */ /* 0x000ee80000100a00 */
[----:B------:R-:W3:Y:S01]  /*01f0*/  LDL.64 R22, [R1+0x8] ;  /* 0x0000080001167983 */ /* 0x000ee20000100a00 */
        /* <DEDUP_REMOVED lines=13> */
[----:B------:R-:W1:Y:S01]  /*02d0*/  @P2 LDC.64 R10, c[0x0][0x3d0] ;  /* 0x0000f400ff0a2b82 */ /* 0x000e620000000a00 */
[----:B------:R-:W-:-:S07]  /*02e0*/  ISETP.GE.U32.AND P4, PT, R8, 0xa0, PT ;  /* 0x000000a00800780c */ /* 0x000fce0003f86070 */
[----:B------:R-:W1:Y:S01]  /*02f0*/  @P3 LDC.64 R12, c[0x0][0x3d0] ;  /* 0x0000f400ff0c3b82 */ /* 0x000e620000000a00 */
[C---:B0-----:R-:W-:Y:S01]  /*0300*/  @P0 IMAD.WIDE.U32 R2, R17.reuse, 0x20, R2 ;  /* 0x0000002011020825 */ /* 0x041fe200078e0002 */
[----:B------:R-:W-:-:S05]  /*0310*/  @P0 LOP3.LUT R17, R17, 0x20, RZ, 0xfc, !PT ;  /* 0x0000002011110812 */ /* 0x000fca00078efcff */
[C---:B-1----:R-:W-:Y:S01]  /*0320*/  @P1 IMAD.WIDE.U32 R6, R17.reuse, 0x20, R4 ;  /* 0x0000002011061825 */ /* 0x042fe200078e0004 */
[----:B------:R-:W-:Y:S01]  /*0330*/  @P1 IADD3 R17, PT, PT, R17, 0x20, RZ ;  /* 0x0000002011111810 */ /* 0x000fe20007ffe0ff */
[----:B------:R-:W0:Y:S04]  /*0340*/  @P4 LDC.64 R14, c[0x0][0x3d0] ;  /* 0x0000f400ff0e4b82 */ /* 0x000e280000000a00 */
[C---:B------:R-:W-:Y:S01]  /*0350*/  @P2 IMAD.WIDE.U32 R10, R17.reuse, 0x20, R10 ;  /* 0x00000020110a2825 */ /* 0x040fe200078e000a */
[----:B------:R-:W-:-:S05]  /*0360*/  @P2 IADD3 R17, PT, PT, R17, 0x20, RZ ;  /* 0x0000002011112810 */ /* 0x000fca0007ffe0ff */
[C---:B------:R-:W-:Y:S01]  /*0370*/  @P3 IMAD.WIDE.U32 R12, R17.reuse, 0x20, R12 ;  /* 0x00000020110c3825 */ /* 0x040fe200078e000c */
[----:B------:R-:W-:-:S05]  /*0380*/  @P3 IADD3 R17, PT, PT, R17, 0x20, RZ ;  /* 0x0000002011113810 */ /* 0x000fca0007ffe0ff */
[----:B0-----:R-:W-:Y:S01]  /*0390*/  @P4 IMAD.WIDE.U32 R4, R17, 0x20, R14 ;  /* 0x0000002011044825 */ /* 0x001fe200078e000e */
[----:B--2---:R-:W2:Y:S04]  /*03a0*/  @P3 LDG.E.128 R28, desc[UR6][R12.64+0x10] ;  /* 0x000010060c1c3981 */ /* 0x004ea8000c1e1d00 */
[----:B----4-:R-:W4:Y:S04]  /*03b0*/  @P3 LDG.E.128 R32, desc[UR6][R12.64] ;  /* 0x000000060c203981 */ /* 0x010f28000c1e1d00 */
[----:B-----5:R-:W5:Y:S04]  /*03c0*/  @P2 LDG.E.128 R36, desc[UR6][R10.64+0x10] ;  /* 0x000010060a242981 */ /* 0x020f68000c1e1d00 */
[----:B---3--:R-:W3:Y:S04]  /*03d0*/  @P0 LDG.E.128 R56, desc[UR6][R2.64] ;  /* 0x0000000602380981 */ /* 0x008ee8000c1e1d00 */
[----:B------:R-:W3:Y:S04]  /*03e0*/  @P0 LDG.E.128 R52, desc[UR6][R2.64+0x10] ;  /* 0x0000100602340981 */ /* 0x000ee8000c1e1d00 */
[----:B------:R-:W3:Y:S04]  /*03f0*/  @P1 LDG.E.128 R48, desc[UR6][R6.64] ;  /* 0x0000000606301981 */ /* 0x000ee8000c1e1d00 */
[----:B------:R0:W3:Y:S04]  /*0400*/  @P1 LDG.E.128 R44, desc[UR6][R6.64+0x10] ;  /* 0x00001006062c1981 */ /* 0x0000e8000c1e1d00 */
[----:B------:R-:W3:Y:S04]  /*0410*/  @P2 LDG.E.128 R40, desc[UR6][R10.64] ;  /* 0x000000060a282981 */ /* 0x000ee8000c1e1d00 */
[----:B------:R-:W3:Y:S04]  /*0420*/  @P4 LDG.E.128 R24, desc[UR6][R4.64] ;  /* 0x0000000604184981 */ /* 0x000ee8000c1e1d00 */
[----:B------:R-:W3:Y:S01]  /*0430*/  @P4 LDG.E.128 R20, desc[UR6][R4.64+0x10] ;  /* 0x0000100604144981 */ /* 0x000ee2000c1e1d00 */
[----:B------:R-:W1:Y:S01]  /*0440*/  S2UR UR4, SR_CTAID.X ;  /* 0x00000000000479c3 */ /* 0x000e620000002500 */
[----:B0-----:R-:W-:Y:S01]  /*0450*/  SHF.R.U32.HI R7, RZ, 0x5, R250 ;  /* 0x00000005ff077819 */ /* 0x001fe200000116fa */
        /* <DEDUP_REMOVED lines=29> */
[----:B----4-:R2:W-:Y:S04]  /*0630*/  @P3 STL.64 [R1+0x30], R32 ;  /* 0x0000302001003387 */ /* 0x0105e80000100a00 */
[----:B------:R4:W-:Y:S04]  /*0640*/  @P3 STL.64 [R1+0x38], R34 ;  /* 0x0000382201003387 */ /* 0x0009e80000100a00 */
[----:B-----5:R5:W-:Y:S04]  /*0650*/  @P2 STL.64 [R1+0x40], R36 ;  /* 0x0000402401002387 */ /* 0x020be80000100a00 */
[----:B---3--:R-:W-:Y:S04]  /*0660*/  @P0 STL.64 [R1+0x90], R56 ;  /* 0x0000903801000387 */ /* 0x008fe80000100a00 */
[----:B------:R-:W-:Y:S04]  /*0670*/  @P0 STL.64 [R1+0x98], R58 ;  /* 0x0000983a01000387 */ /* 0x000fe80000100a00 */
[----:B------:R3:W-:Y:S04]  /*0680*/  @P2 STL.64 [R1+0x48], R38 ;  /* 0x0000482601002387 */ /* 0x0007e80000100a00 */
[----:B------:R-:W-:Y:S04]  /*0690*/  @P0 STL.64 [R1+0x80], R52 ;  /* 0x0000803401000387 */ /* 0x000fe80000100a00 */
[----:B------:R-:W-:Y:S04]  /*06a0*/  @P0 STL.64 [R1+0x88], R54 ;  /* 0x0000883601000387 */ /* 0x000fe80000100a00 */
[----:B------:R-:W-:Y:S04]  /*06b0*/  @P1 STL.64 [R1+0x70], R48 ;  /* 0x0000703001001387 */ /* 0x000fe80000100a00 */
[----:B------:R-:W-:Y:S04]  /*06c0*/  @P1 STL.64 [R1+0x78], R50 ;  /* 0x0000783201001387 */ /* 0x000fe80000100a00 */
[----:B------:R-:W-:Y:S04]  /*06d0*/  @P1 STL.64 [R1+0x60], R44 ;  /* 0x0000602c01001387 */ /* 0x000fe80000100a00 */
[----:B------:R-:W-:Y:S04]  /*06e0*/  @P1 STL.64 [R1+0x68], R46 ;  /* 0x0000682e01001387 */ /* 0x000fe80000100a00 */
        /* <DEDUP_REMOVED lines=8> */
[----:B-1----:R-:W-:Y:S02]  /*0770*/  CS2R R30, SRZ ;  /* 0x00000000001e7805 */ /* 0x002fe4000001ff00 */
[----:B--2---:R-:W-:Y:S02]  /*0780*/  CS2R R32, SRZ ;  /* 0x0000000000207805 */ /* 0x004fe4000001ff00 */
[----:B----4-:R-:W-:Y:S02]  /*0790*/  CS2R R34, SRZ ;  /* 0x0000000000227805 */ /* 0x010fe4000001ff00 */
[----:B-----5:R-:W-:Y:S02]  /*07a0*/  CS2R R36, SRZ ;  /* 0x0000000000247805 */ /* 0x020fe4000001ff00 */
[----:B---3--:R-:W-:-:S02]  /*07b0*/  CS2R R38, SRZ ;  /* 0x0000000000267805 */ /* 0x008fc4000001ff00 */
        /* <DEDUP_REMOVED lines=51> */
.L_x_11046:
[----:B0-----:R-:W0:Y:S08]  /*0af0*/  LDC.64 R2, c[0x0][0x3f8] ;  /* 0x0000fe00ff027b82 */ /* 0x001e300000000a00 */
[----:B-123--:R-:W1:Y:S01]  /*0b00*/  LDC.64 R160, c[0x0][0x3f0] ;  /* 0x0000fc00ffa07b82 */ /* 0x00ee620000000a00 */
[----:B0-----:R-:W-:-:S05]  /*0b10*/  IMAD.WIDE R2, R7, 0x4, R2 ;  /* 0x0000000407027825 */ /* 0x001fca00078e0202 */
[----:B------:R0:W2:Y:S01]  /*0b20*/  LDG.E R6, desc[UR6][R2.64] ;  /* 0x0000000602067981 */ /* 0x0000a2000c1e1900 */
        /* <DEDUP_REMOVED lines=11> */
[----:B-----5:R-:W-:Y:S01]  /*0be0*/  ISETP.GE.AND P4, PT, R4, 0x1, PT ;  /* 0x000000010400780c */ /* 0x020fe20003f86270 */
[----:B------:R-:W-:Y:S01]  /*0bf0*/  BSSY.RECONVERGENT B2, `(.L_x_10860) ;  /* 0x000007c000027945 */ /* 0x000fe20003800200 */
[----:B------:R-:W-:Y:S01]  /*0c00*/  MOV R9, UR14 ;  /* 0x0000000e00097c02 */ /* 0x000fe20008000f00 */
[----:B------:R-:W1:Y:S01]  /*0c10*/  S2R R250, SR_TID.X ;  /* 0x0000000000fa7919 */ /* 0x000e620000002100 */
[C---:B------:R-:W-:Y:S01]  /*0c20*/  ISETP.GE.U32.AND P3, PT, R8.reuse, 0x20, PT ;  /* 0x000000200800780c */ /* 0x040fe20003f66070 */
[----:B------:R-:W-:Y:S01]  /*0c30*/  HFMA2 R211, -RZ, RZ, 0, 0 ;  /* 0x00000000ffd37431 */ /* 0x000fe200000001ff */
[----:B------:R-:W-:Y:S01]  /*0c40*/  ISETP.NE.AND P6, PT, RZ, UR8, PT ;  /* 0x00000008ff007c0c */ /* 0x000fe2000bfc5270 */
[----:B------:R-:W-:Y:S01]  /*0c50*/  IMAD R161, R7, R9, RZ ;  /* 0x0000000907a17224 */ /* 0x000fe200078e02ff */
[----:B------:R-:W-:Y:S02]  /*0c60*/  ISETP.GE.U32.AND P2, PT, R8, 0x40, PT ;  /* 0x000000400800780c */ /* 0x000fe40003f46070 */
[----:B0-----:R-:W-:-:S02]  /*0c70*/  IADD3 R3, PT, PT, R6, -0x1, RZ ;  /* 0xffffffff06037810 */ /* 0x001fc40007ffe0ff */
[----:B------:R-:W-:Y:S02]  /*0c80*/  SHF.R.S32.HI R162, RZ, 0x1f, R161 ;  /* 0x0000001fffa27819 */ /* 0x000fe400000114a1 */
[----:B------:R-:W-:Y:S01]  /*0c90*/  ISETP.GE.U32.AND P1, PT, R8, 0x60, PT ;  /* 0x000000600800780c */ /* 0x000fe20003f26070 */
[----:B------:R-:W-:Y:S01]  /*0ca0*/  IMAD R160, R3, R9, RZ ;  /* 0x0000000903a07224 */ /* 0x000fe200078e02ff */
[----:B------:R-:W-:Y:S02]  /*0cb0*/  @P4 IADD3 R3, PT, PT, R4, -0x1, RZ ;  /* 0xffffffff04034810 */ /* 0x000fe40007ffe0ff */
[----:B------:R-:W-:Y:S02]  /*0cc0*/  LEA.HI R161, R162, R161, RZ, 0x3 ;  /* 0x000000a1a2a17211 */ /* 0x000fe400078f18ff */
[----:B------:R-:W-:Y:S01]  /*0cd0*/  SHF.R.S32.HI R162, RZ, 0x1f, R160 ;  /* 0x0000001fffa27819 */ /* 0x000fe200000114a0 */
[----:B------:R-:W-:Y:S01]  /*0ce0*/  @P4 IMAD R3, R3, R9, RZ ;  /* 0x0000000903034224 */ /* 0x000fe200078e02ff */
[----:B------:R-:W-:-:S02]  /*0cf0*/  ISETP.GE.U32.AND P0, PT, R8, 0x80, PT ;  /* 0x000000800800780c */ /* 0x000fc40003f06070 */
[----:B------:R-:W-:Y:S02]  /*0d00*/  LEA.HI R160, R162, R160, RZ, 0x3 ;  /* 0x000000a0a2a07211 */ /* 0x000fe400078f18ff */
[----:B------:R-:W-:Y:S02]  /*0d10*/  @P4 SHF.R.S32.HI R162, RZ, 0x1f, R3 ;  /* 0x0000001fffa24819 */ /* 0x000fe40000011403 */
[----:B------:R-:W-:Y:S02]  /*0d20*/  MOV R212, RZ ;  /* 0x000000ff00d47202 */ /* 0x000fe40000000f00 */
[----:B------:R-:W-:Y:S01]  /*0d30*/  @P4 LEA.HI R162, R162, R3, RZ, 0x3 ;  /* 0x00000003a2a24211 */ /* 0x000fe200078f18ff */
[----:B------:R-:W-:Y:S01]  /*0d40*/  HFMA2 R3, -RZ, RZ, 0, 0 ;  /* 0x00000000ff037431 */ /* 0x000fe200000001ff */
        /* <DEDUP_REMOVED lines=16> */
[----:B0-----:R-:W-:-:S03]  /*0e50*/  IMAD.WIDE.U32 R10, R209, 0x20, R10 ;  /* 0x00000020d10a7825 */ /* 0x001fc600078e000a */
[----:B------:R-:W4:Y:S01]  /*0e60*/  LDL R170, [R1+0x8c] ;  /* 0x00008c0001aa7983 */ /* 0x000f220000100800 */
[----:B------:R-:W-:Y:S01]  /*0e70*/  ISETP.NE.U32.AND P6, PT, RZ, UR10, PT ;  /* 0x0000000aff007c0c */ /* 0x000fe2000bfc5070 */
[----:B------:R-:W0:Y:S01]  /*0e80*/  LDC.64 R168, c[0x0][0x3b0] ;  /* 0x0000ec00ffa87b82 */ /* 0x000e220000000a00 */
[----:B-1----:R-:W-:Y:S01]  /*0e90*/  IMAD.WIDE.U32 R160, R210, 0x10, R160 ;  /* 0x00000010d2a07825 */ /* 0x002fe200078e00a0 */
[----:B------:R-:W2:Y:S04]  /*0ea0*/  LDG.E.128 R12, desc[UR6][R10.64] ;  /* 0x000000060a0c7981 */ /* 0x000ea8000c1e1d00 */
[----:B------:R1:W3:Y:S04]  /*0eb0*/  LDG.E.128 R164, desc[UR6][R10.64+0x10] ;  /* 0x000010060aa47981 */ /* 0x0002e8000c1e1d00 */
[----:B------:R-:W4:Y:S01]  /*0ec0*/  LDG.E.128 R160, desc[UR6][R160.64] ;  /* 0x00000006a0a07981 */ /* 0x000f22000c1e1d00 */
[----:B------:R-:W-:-:S13]  /*0ed0*/  ISETP.NE.AND.EX P6, PT, RZ, UR11, PT, P6 ;  /* 0x0000000bff007c0c */ /* 0x000fda000bfc5360 */
[----:B-1----:R-:W1:Y:S02]  /*0ee0*/  @P6 LDC.64 R10, c[0x0][0x438] ;  /* 0x00010e00ff0a6b82 */ /* 0x002e640000000a00 */
[----:B-1----:R-:W-:-:S05]  /*0ef0*/  @P6 IMAD.WIDE.U32 R10, R209, 0x20, R10 ;  /* 0x00000020d10a6825 */ /* 0x002fca00078e000a */
[----:B------:R-:W5:Y:S04]  /*0f00*/  @P6 LDG.E.128 R112, desc[UR6][R10.64] ;  /* 0x000000060a706981 */ /* 0x000f68000c1e1d00 */
[----:B------:R0:W5:Y:S02]  /*0f10*/  @P6 LDG.E.128 R116, desc[UR6][R10.64+0x10] ;  /* 0x000010060a746981 */ /* 0x000164000c1e1d00 */
[----:B0-----:R-:W-:-:S05]  /*0f20*/  IMAD.WIDE.U32 R10, R3, 0x8, R168 ;  /* 0x00000008030a7825 */ /* 0x001fca00078e00a8 */
[----:B------:R2:W5:Y:S01]  /*0f30*/  LDG.E.64 R174, desc[UR6][R10.64] ;  /* 0x000000060aae7981 */ /* 0x000562000c1e1b00 */
[----:B------:R-:W-:Y:S02]  /*0f40*/  IADD3 R210, PT, PT, R210, 0x20, RZ ;  /* 0x00000020d2d27810 */ /* 0x000fe40007ffe0ff */
[----:B------:R-:W-:Y:S02]  /*0f50*/  IADD3 R3, PT, PT, R3, 0x20, RZ ;  /* 0x0000002003037810 */ /* 0x000fe40007ffe0ff */
[----:B------:R-:W-:Y:S01]  /*0f60*/  IADD3 R209, PT, PT, R209, 0x20, RZ ;  /* 0x00000020d1d17810 */ /* 0x000fe20007ffe0ff */
[C---:B--2---:R-:W-:Y:S01]  /*0f70*/  FADD.FTZ R11, -R2.reuse, R14 ;  /* 0x0000000e020b7221 */ /* 0x044fe20000010100 */
[C---:B------:R-:W-:Y:S01]  /*0f80*/  FADD.FTZ R0, -R2.reuse, R12 ;  /* 0x0000000c02007221 */ /* 0x040fe20000010100 */
[C---:B------:R-:W-:Y:S01]  /*0f90*/  FADD.FTZ R12, -R2.reuse, R15 ;  /* 0x0000000f020c7221 */ /* 0x040fe20000010100 */
[C---:B------:R-:W-:Y:S01]  /*0fa0*/  FADD.FTZ R10, -R2.reuse, R13 ;  /* 0x0000000d020a7221 */ /* 0x040fe20000010100 */
[C---:B---3--:R-:W-:Y:S01]  /*0fb0*/  FADD.FTZ R164, -R2.reuse, R164 ;  /* 0x000000a402a47221 */ /* 0x048fe20000010100 */
[----:B------:R-:W-:Y:S01]  /*0fc0*/  FADD.FTZ R166, -R2, R166 ;  /* 0x000000a602a67221 */ /* 0x000fe20000010100 */
[----:B----4-:R-:W-:-:S02]  /*0fd0*/  PRMT R14, R161, 0x7632, R14 ;  /* 0x00007632a10e7816 */ /* 0x010fc4000000000e */
[----:B------:R-:W-:Y:S01]  /*0fe0*/  SHF.L.U32 R169, R161, 0x10, RZ ;  /* 0x00000010a1a97819 */ /* 0x000fe200000006ff */
[----:B------:R-:W-:Y:S01]  /*0ff0*/  FADD.FTZ R161, -R2, R167 ;  /* 0x000000a702a17221 */ /* 0x000fe20000010100 */
[----:B------:R-:W-:Y:S02]  /*1000*/  PRMT R15, R162, 0x7632, R15 ;  /* 0x00007632a20f7816 */ /* 0x000fe4000000000f */
[C---:B------:R-:W-:Y:S02]  /*1010*/  PRMT R13, R160.reuse, 0x7632, R13 ;  /* 0x00007632a00d7816 */ /* 0x040fe4000000000d */
[----:B------:R-:W-:Y:S02]  /*1020*/  SHF.L.U32 R168, R160, 0x10, RZ ;  /* 0x00000010a0a87819 */ /* 0x000fe400000006ff */
[----:B------:R-:W-:Y:S01]  /*1030*/  SHF.L.U32 R167, R14, 0x10, RZ ;  /* 0x000000100ea77819 */ /* 0x000fe200000006ff */
[----:B------:R-:W-:Y:S01]  /*1040*/  FMUL.FTZ R14, R5, R164 ;  /* 0x000000a4050e7220 */ /* 0x000fe20000410000 */
[----:B------:R-:W-:Y:S01]  /*1050*/  SHF.L.U32 R162, R162, 0x10, RZ ;  /* 0x00000010a2a27819 */ /* 0x000fe200000006ff */
[----:B------:R-:W-:Y:S01]  /*1060*/  FADD.FTZ R160, -R2, R165 ;  /* 0x000000a502a07221 */ /* 0x000fe20000010100 */
[----:B------:R-:W-:-:S02]  /*1070*/  PRMT R16, R163, 0x7632, R16 ;  /* 0x00007632a3107816 */ /* 0x000fc40000000010 */
[----:B------:R-:W-:Y:S02]  /*1080*/  SHF.L.U32 R163, R163, 0x10, RZ ;  /* 0x00000010a3a37819 */ /* 0x000fe400000006ff */
[----:B------:R-:W-:Y:S01]  /*1090*/  SHF.L.U32 R164, R15, 0x10, RZ ;  /* 0x000000100fa47819 */ /* 0x000fe200000006ff */
[----:B------:R-:W-:Y:S01]  /*10a0*/  FMUL.FTZ R15, R5, R166 ;  /* 0x000000a6050f7220 */ /* 0x000fe20000410000 */
[----:B------:R-:W-:Y:S01]  /*10b0*/  SHF.L.U32 R165, R13, 0x10, RZ ;  /* 0x000000100da57819 */ /* 0x000fe200000006ff */
[----:B------:R-:W-:Y:S01]  /*10c0*/  FMUL.FTZ R0, R5, R0 ;  /* 0x0000000005007220 */ /* 0x000fe20000410000 */
[----:B------:R-:W-:Y:S01]  /*10d0*/  FMUL.FTZ R13, R232, R168 ;  /* 0x000000a8e80d7220 */ /* 0x000fe20000410000 */
[----:B------:R-:W-:Y:S01]  /*10e0*/  FADD.FTZ R72, R72, R162 ;  /* 0x000000a248487221 */ /* 0x000fe20000010000 */
[-C--:B------:R-:W-:Y:S01]  /*10f0*/  FFMA.FTZ R32, R14, R162.reuse, R32 ;  /* 0x000000a20e207223 */ /* 0x080fe20000010020 */
[----:B------:R-:W-:Y:S01]  /*1100*/  FMUL.FTZ R233, R248, R162 ;  /* 0x000000a2f8e97220 */ /* 0x000fe20000410000 */
[----:B------:R-:W-:Y:S01]  /*1110*/  SHF.L.U32 R162, R16, 0x10, RZ ;  /* 0x0000001010a27819 */ /* 0x000fe200000006ff */
[----:B------:R-:W-:Y:S01]  /*1120*/  FADD.FTZ R74, R74, R163 ;  /* 0x000000a34a4a7221 */ /* 0x000fe20000010000 */
[-C--:B------:R-:W-:Y:S01]  /*1130*/  FFMA.FTZ R34, R15, R163.reuse, R34 ;  /* 0x000000a30f227223 */ /* 0x080fe20000010022 */
        /* <DEDUP_REMOVED lines=8> */
[C---:B------:R-:W-:Y:S01]  /*11c0*/  FFMA.FTZ R16, R10.reuse, R236, R16 ;  /* 0x000000ec0a107223 */ /* 0x040fe20000010010 */
[----:B------:R-:W-:Y:S01]  /*11d0*/  FFMA.FTZ R29, R10, R165, R29 ;  /* 0x000000a50a1d7223 */ /* 0x000fe2000001001d */
[----:B------:R-:W-:Y:S01]  /*11e0*/  FADD.FTZ R69, R69, R165 ;  /* 0x000000a545457221 */ /* 0x000fe20000010000 */
        /* <DEDUP_REMOVED lines=28> */
.L_x_10861:
[----:B------:R-:W-:Y:S05]  /*13b0*/  BSYNC.RECONVERGENT B2 ;  /* 0x0000000000027941 */ /* 0x000fea0003800200 */
.L_x_10860:
        /* <DEDUP_REMOVED lines=33> */
[----:B---3--:R-:W-:Y:S01]  /*15d0*/  FADD.FTZ R164, -R2, R164 ;  /* 0x000000a402a47221 */ /* 0x008fe20000010100 */
[----:B----4-:R-:W-:-:S02]  /*15e0*/  PRMT R21, R160, 0x7632, R21 ;  /* 0x00007632a0157816 */ /* 0x010fc40000000015 */
        /* <DEDUP_REMOVED lines=9> */
[C---:B------:R-:W-:Y:S01]  /*1680*/  FMUL.FTZ R17, R5.reuse, R17 ;  /* 0x0000001105117220 */ /* 0x040fe20000410000 */
[C---:B------:R-:W-:Y:S01]  /*1690*/  FMUL.FTZ R21, R5.reuse, R164 ;  /* 0x000000a405157220 */ /* 0x040fe20000410000 */
[----:B------:R-:W-:Y:S01]  /*16a0*/  SHF.L.U32 R164, R22, 0x10, RZ ;  /* 0x0000001016a47819 */ /* 0x000fe200000006ff */
[----:B------:R-:W-:Y:S01]  /*16b0*/  FMUL.FTZ R22, R5, R163 ;  /* 0x000000a305167220 */ /* 0x000fe20000410000 */
[C---:B------:R-:W-:Y:S01]  /*16c0*/  PRMT R168, R161.reuse, 0x7632, R168 ;  /* 0x00007632a1a87816 */ /* 0x040fe200000000a8 */
[----:B------:R-:W-:Y:S01]  /*16d0*/  FADD.FTZ R163, R212, R230 ;  /* 0x000000e6d4a37221 */ /* 0x000fe20000010000 */
[----:B------:R-:W-:Y:S01]  /*16e0*/  SHF.L.U32 R169, R161, 0x10, RZ ;  /* 0x00000010a1a97819 */ /* 0x000fe200000006ff */
[----:B------:R-:W-:Y:S01]  /*16f0*/  FADD.FTZ R161, -R2, R167 ;  /* 0x000000a702a17221 */ /* 0x000fe20000010100 */
[----:B------:R-:W-:Y:S01]  /*1700*/  FMUL.FTZ R229, R240, R165 ;  /* 0x000000a5f0e57220 */ /* 0x000fe20000410000 */
[----:B------:R-:W-:Y:S01]  /*1710*/  FMUL.FTZ R18, R5, R18 ;  /* 0x0000001205127220 */ /* 0x000fe20000410000 */
[----:B------:R-:W-:Y:S01]  /*1720*/  FFMA.FTZ R167, R17, R230, R211 ;  /* 0x000000e611a77223 */ /* 0x000fe200000100d3 */
[----:B------:R-:W-:Y:S01]  /*1730*/  FADD.FTZ R82, R82, R23 ;  /* 0x0000001752527221 */ /* 0x000fe20000010000 */
[-C--:B------:R-:W-:Y:S01]  /*1740*/  FFMA.FTZ R42, R22, R23.reuse, R42 ;  /* 0x00000017162a7223 */ /* 0x080fe2000001002a */
[----:B------:R-:W-:Y:S01]  /*1750*/  FMUL.FTZ R224, R247, R23 ;  /* 0x00000017f7e07220 */ /* 0x000fe20000410000 */
[----:B------:R-:W-:Y:S01]  /*1760*/  SHF.L.U32 R166, R168, 0x10, RZ ;  /* 0x00000010a8a67819 */ /* 0x000fe200000006ff */
[----:B------:R-:W-:Y:S01]  /*1770*/  FADD.FTZ R23, R163, R229 ;  /* 0x000000e5a3177221 */ /* 0x000fe20000010000 */
[----:B------:R-:W-:Y:S01]  /*1780*/  FMUL.FTZ R19, R5, R19 ;  /* 0x0000001305137220 */ /* 0x000fe20000410000 */
[----:B------:R-:W-:Y:S01]  /*1790*/  FMUL.FTZ R228, R227, R169 ;  /* 0x000000a9e3e47220 */ /* 0x000fe20000410000 */
[C---:B------:R-:W-:Y:S01]  /*17a0*/  FFMA.FTZ R163, R18.reuse, R229, R167 ;  /* 0x000000e512a37223 */ /* 0x040fe200000100a7 */
[----:B------:R-:W-:Y:S01]  /*17b0*/  FFMA.FTZ R37, R18, R165, R37 ;  /* 0x000000a512257223 */ /* 0x000fe20000010025 */
[----:B------:R-:W-:Y:S01]  /*17c0*/  FADD.FTZ R77, R77, R165 ;  /* 0x000000a54d4d7221 */ /* 0x000fe20000010000 */
        /* <DEDUP_REMOVED lines=32> */
.L_x_10863:
[----:B------:R-:W-:Y:S05]  /*19d0*/  BSYNC.RECONVERGENT B2 ;  /* 0x0000000000027941 */ /* 0x000fea0003800200 */
.L_x_10862:
        /* <DEDUP_REMOVED lines=16> */
[----:B------:R-:W2:Y:S05]  /*1ae0*/  LDG.E.128 R24, desc[UR6][R164.64] ;  /* 0x00000006a4187981 */ /* 0x000eaa000c1e1d00 */
[----:B------:R-:W3:Y:S04]  /*1af0*/  LDG.E.128 R160, desc[UR6][R160.64] ;  /* 0x00000006a0a07981 */ /* 0x000ee8000c1e1d00 */
[----:B------:R-:W4:Y:S01]  /*1b00*/  LDG.E.128 R164, desc[UR6][R164.64+0x10] ;  /* 0x00001006a4a47981 */ /* 0x000f22000c1e1d00 */
[----:B------:R-:W-:-:S13]  /*1b10*/  ISETP.NE.AND.EX P6, PT, RZ, UR11, PT, P6 ;  /* 0x0000000bff007c0c */ /* 0x000fda000bfc5360 */
[----:B------:R-:W1:Y:S02]  /*1b20*/  @P6 LDC.64 R168, c[0x0][0x438] ;  /* 0x00010e00ffa86b82 */ /* 0x000e640000000a00 */
[----:B-1----:R-:W-:-:S05]  /*1b30*/  @P6 IMAD.WIDE.U32 R168, R209, 0x20, R168 ;  /* 0x00000020d1a86825 */ /* 0x002fca00078e00a8 */
[----:B------:R-:W5:Y:S04]  /*1b40*/  @P6 LDG.E.128 R128, desc[UR6][R168.64] ;  /* 0x00000006a8806981 */ /* 0x000f68000c1e1d00 */
[----:B------:R0:W5:Y:S02]  /*1b50*/  @P6 LDG.E.128 R132, desc[UR6][R168.64+0x10] ;  /* 0x00001006a8846981 */ /* 0x000164000c1e1d00 */
[----:B0-----:R-:W-:-:S05]  /*1b60*/  IMAD.WIDE.U32 R168, R3, 0x8, R170 ;  /* 0x0000000803a87825 */ /* 0x001fca00078e00aa */
[----:B------:R0:W5:Y:S01]  /*1b70*/  LDG.E.64 R178, desc[UR6][R168.64] ;  /* 0x00000006a8b27981 */ /* 0x000162000c1e1b00 */
[----:B------:R-:W-:Y:S01]  /*1b80*/  VIADD R210, R210, 0x20 ;  /* 0x00000020d2d27836 */ /* 0x000fe20000000000 */
[----:B------:R-:W-:Y:S02]  /*1b90*/  IADD3 R3, PT, PT, R3, 0x20, RZ ;  /* 0x0000002003037810 */ /* 0x000fe40007ffe0ff */
[----:B------:R-:W-:Y:S01]  /*1ba0*/  IADD3 R209, PT, PT, R209, 0x20, RZ ;  /* 0x00000020d1d17810 */ /* 0x000fe20007ffe0ff */
[----:B--2---:R-:W-:-:S04]  /*1bb0*/  FADD.FTZ R24, -R2, R24 ;  /* 0x0000001802187221 */ /* 0x004fc80000010100 */
[----:B------:R-:W-:Y:S01]  /*1bc0*/  FMUL.FTZ R24, R5, R24 ;  /* 0x0000001805187220 */ /* 0x000fe20000410000 */
[C---:B---3--:R-:W-:Y:S02]  /*1bd0*/  SHF.L.U32 R172, R160.reuse, 0x10, RZ ;  /* 0x00000010a0ac7819 */ /* 0x048fe400000006ff */
[----:B0-----:R-:W-:Y:S01]  /*1be0*/  PRMT R169, R160, 0x7632, R169 ;  /* 0x00007632a0a97816 */ /* 0x001fe200000000a9 */
[----:B----4-:R-:W-:Y:S01]  /*1bf0*/  FADD.FTZ R164, -R2, R164 ;  /* 0x000000a402a47221 */ /* 0x010fe20000010100 */
[----:B------:R-:W-:Y:S01]  /*1c00*/  SHF.L.U32 R173, R162, 0x10, RZ ;  /* 0x00000010a2ad7819 */ /* 0x000fe200000006ff */
[----:B------:R-:W-:Y:S01]  /*1c10*/  FADD.FTZ R84, R84, R172 ;  /* 0x000000ac54547221 */ /* 0x000fe20000010000 */
[-C--:B------:R-:W-:Y:S01]  /*1c20*/  FFMA.FTZ R44, R24, R172.reuse, R44 ;  /* 0x000000ac182c7223 */ /* 0x080fe2000001002c */
[----:B------:R-:W-:Y:S01]  /*1c30*/  FMUL.FTZ R223, R213, R172 ;  /* 0x000000acd5df7220 */ /* 0x000fe20000410000 */
[C---:B------:R-:W-:Y:S01]  /*1c40*/  FADD.FTZ R160, -R2.reuse, R165 ;  /* 0x000000a502a07221 */ /* 0x040fe20000010100 */
[----:B------:R-:W-:Y:S01]  /*1c50*/  FMUL.FTZ R172, R5, R164 ;  /* 0x000000a405ac7220 */ /* 0x000fe20000410000 */
[----:B------:R-:W-:Y:S01]  /*1c60*/  FADD.FTZ R25, -R2, R25 ;  /* 0x0000001902197221 */ /* 0x000fe20000010100 */
[----:B------:R-:W-:Y:S01]  /*1c70*/  PRMT R168, R162, 0x7632, R168 ;  /* 0x00007632a2a87816 */ /* 0x000fe200000000a8 */
[----:B------:R-:W-:Y:S01]  /*1c80*/  FADD.FTZ R166, -R2, R166 ;  /* 0x000000a602a67221 */ /* 0x000fe20000010100 */
[----:B------:R-:W-:Y:S01]  /*1c90*/  SHF.L.U32 R165, R169, 0x10, RZ ;  /* 0x00000010a9a57819 */ /* 0x000fe200000006ff */
[----:B------:R-:W-:Y:S01]  /*1ca0*/  FADD.FTZ R88, R88, R173 ;  /* 0x000000ad58587221 */ /* 0x000fe20000010000 */
[C---:B------:R-:W-:Y:S01]  /*1cb0*/  PRMT R162, R163.reuse, 0x7632, R162 ;  /* 0x00007632a3a27816 */ /* 0x040fe200000000a2 */
[-C--:B------:R-:W-:Y:S01]  /*1cc0*/  FFMA.FTZ R48, R172, R173.reuse, R48 ;  /* 0x000000adac307223 */ /* 0x080fe20000010030 */
[----:B------:R-:W-:Y:S01]  /*1cd0*/  SHF.L.U32 R163, R163, 0x10, RZ ;  /* 0x00000010a3a37819 */ /* 0x000fe200000006ff */
[----:B------:R-:W-:Y:S01]  /*1ce0*/  FMUL.FTZ R208, R186, R173 ;  /* 0x000000adbad07220 */ /* 0x000fe20000410000 */
[----:B------:R-:W-:Y:S01]  /*1cf0*/  PRMT R170, R161, 0x7632, R170 ;  /* 0x00007632a1aa7816 */ /* 0x000fe200000000aa */
[----:B------:R-:W-:Y:S01]  /*1d00*/  FMUL.FTZ R25, R5, R25 ;  /* 0x0000001905197220 */ /* 0x000fe20000410000 */
[----:B------:R-:W-:Y:S01]  /*1d10*/  SHF.L.U32 R171, R161, 0x10, RZ ;  /* 0x00000010a1ab7819 */ /* 0x000fe200000006ff */
[----:B------:R-:W-:Y:S01]  /*1d20*/  FMUL.FTZ R173, R5, R166 ;  /* 0x000000a605ad7220 */ /* 0x000fe20000410000 */
[----:B------:R-:W-:Y:S01]  /*1d30*/  SHF.L.U32 R164, R168, 0x10, RZ ;  /* 0x00000010a8a47819 */ /* 0x000fe200000006ff */
[----:B------:R-:W-:Y:S01]  /*1d40*/  FADD.FTZ R26, -R2, R26 ;  /* 0x0000001a021a7221 */ /* 0x000fe20000010100 */
[----:B------:R-:W-:Y:S01]  /*1d50*/  FADD.FTZ R166, R212, R223 ;  /* 0x000000dfd4a67221 */ /* 0x000fe20000010000 */
[----:B------:R-:W-:Y:S01]  /*1d60*/  FFMA.FTZ R168, R24, R223, R211 ;  /* 0x000000df18a87223 */ /* 0x000fe200000100d3 */
[-C--:B------:R-:W-:Y:S01]  /*1d70*/  FMUL.FTZ R215, R239, R165.reuse ;  /* 0x000000a5efd77220 */ /* 0x080fe20000410000 */
[----:B------:R-:W-:Y:S01]  /*1d80*/  FADD.FTZ R161, -R2, R167 ;  /* 0x000000a702a17221 */ /* 0x000fe20000010100 */
[----:B------:R-:W-:Y:S01]  /*1d90*/  SHF.L.U32 R167, R170, 0x10, RZ ;  /* 0x00000010aaa77819 */ /* 0x000fe200000006ff */
[----:B------:R-:W-:Y:S01]  /*1da0*/  FADD.FTZ R90, R90, R163 ;  /* 0x000000a35a5a7221 */ /* 0x000fe20000010000 */
[----:B------:R-:W-:Y:S01]  /*1db0*/  FFMA.FTZ R45, R25, R165, R45 ;  /* 0x000000a5192d7223 */ /* 0x000fe2000001002d */
[----:B------:R-:W-:Y:S01]  /*1dc0*/  FADD.FTZ R85, R85, R165 ;  /* 0x000000a555557221 */ /* 0x000fe20000010000 */
[-C--:B------:R-:W-:Y:S01]  /*1dd0*/  FFMA.FTZ R50, R173, R163.reuse, R50 ;  /* 0x000000a3ad327223 */ /* 0x080fe20000010032 */
[----:B------:R-:W-:Y:S01]  /*1de0*/  FMUL.FTZ R184, R246, R163 ;  /* 0x000000a3f6b87220 */ /* 0x000fe20000410000 */
        /* <DEDUP_REMOVED lines=32> */
.L_x_10865:
[----:B------:R-:W-:Y:S05]  /*1ff0*/  BSYNC.RECONVERGENT B2 ;  /* 0x0000000000027941 */ /* 0x000fea0003800200 */
.L_x_10864:
[----:B------:R-:W-:Y:S04]  /*2000*/  BSSY.RECONVERGENT B2, `(.L_x_10866) ;  /* 0x0000061000027945 */ /* 0x000fe80003800200 */
[----:B------:R-:W-:Y:S05]  /*2010*/  @!P0 BRA `(.L_x_10867) ;  /* 0x00000004007c8947 */ /* 0x000fea0003800000 */
        /* <DEDUP_REMOVED lines=12> */
[----:B------:R-:W0:Y:S01]  /*20e0*/  @P6 LDC.64 R180, c[0x0][0x438] ;  /* 0x00010e00ffb46b82 */ /* 0x000e220000000a00 */
[----:B------:R-:W4:Y:S04]  /*20f0*/  LDL R251, [R1+0x24] ;  /* 0x0000240001fb7983 */ /* 0x000f280000100800 */
[----:B------:R-:W2:Y:S01]  /*2100*/  LDG.E.128 R164, desc[UR6][R164.64] ;  /* 0x00000006a4a47981 */ /* 0x000ea2000c1e1d00 */
[----:B-1----:R-:W-:-:S03]  /*2110*/  IMAD.WIDE.U32 R168, R209, 0x20, R168 ;  /* 0x00000020d1a87825 */ /* 0x002fc600078e00a8 */
[----:B------:R-:W4:Y:S04]  /*2120*/  LDL R249, [R1+0x2c] ;  /* 0x00002c0001f97983 */ /* 0x000f280000100800 */
[----:B------:R-:W3:Y:S04]  /*2130*/  LDG.E.128 R160, desc[UR6][R168.64] ;  /* 0x00000006a8a07981 */ /* 0x000ee8000c1e1d00 */
[----:B------:R-:W4:Y:S01]  /*2140*/  LDG.E.128 R168, desc[UR6][R168.64+0x10] ;  /* 0x00001006a8a87981 */ /* 0x000f22000c1e1d00 */
[----:B0-----:R-:W-:-:S05]  /*2150*/  @P6 IMAD.WIDE.U32 R180, R209, 0x20, R180 ;  /* 0x00000020d1b46825 */ /* 0x001fca00078e00b4 */
[----:B------:R-:W5:Y:S04]  /*2160*/  @P6 LDG.E.128 R136, desc[UR6][R180.64] ;  /* 0x00000006b4886981 */ /* 0x000f68000c1e1d00 */
[----:B------:R0:W5:Y:S02]  /*2170*/  @P6 LDG.E.128 R140, desc[UR6][R180.64+0x10] ;  /* 0x00001006b48c6981 */ /* 0x000164000c1e1d00 */
[----:B0-----:R-:W-:-:S06]  /*2180*/  IMAD.WIDE.U32 R180, R3, 0x8, R188 ;  /* 0x0000000803b47825 */ /* 0x001fcc00078e00bc */
[----:B------:R-:W5:Y:S01]  /*2190*/  LDG.E.64 R180, desc[UR6][R180.64] ;  /* 0x00000006b4b47981 */ /* 0x000f62000c1e1b00 */
[----:B------:R-:W-:Y:S02]  /*21a0*/  IADD3 R210, PT, PT, R210, 0x20, RZ ;  /* 0x00000020d2d27810 */ /* 0x000fe40007ffe0ff */
[----:B------:R-:W-:Y:S02]  /*21b0*/  IADD3 R3, PT, PT, R3, 0x20, RZ ;  /* 0x0000002003037810 */ /* 0x000fe40007ffe0ff */
[----:B------:R-:W-:Y:S02]  /*21c0*/  IADD3 R209, PT, PT, R209, 0x20, RZ ;  /* 0x00000020d1d17810 */ /* 0x000fe40007ffe0ff */
[C---:B--2---:R-:W-:Y:S02]  /*21d0*/  PRMT R191, R164.reuse, 0x7632, R191 ;  /* 0x00007632a4bf7816 */ /* 0x044fe400000000bf */
[----:B------:R-:W-:Y:S02]  /*21e0*/  SHF.L.U32 R193, R164, 0x10, RZ ;  /* 0x00000010a4c17819 */ /* 0x000fe400000006ff */
[----:B------:R-:W-:Y:S01]  /*21f0*/  PRMT R192, R165, 0x7632, R192 ;  /* 0x00007632a5c07816 */ /* 0x000fe200000000c0 */
[C---:B---3--:R-:W-:Y:S01]  /*2200*/  FADD.FTZ R187, -R2.reuse, R160 ;  /* 0x000000a002bb7221 */ /* 0x048fe20000010100 */
[C---:B------:R-:W-:Y:S01]  /*2210*/  FADD.FTZ R189, -R2.reuse, R162 ;  /* 0x000000a202bd7221 */ /* 0x040fe20000010100 */
[C---:B------:R-:W-:Y:S01]  /*2220*/  FADD.FTZ R188, -R2.reuse, R161 ;  /* 0x000000a102bc7221 */ /* 0x040fe20000010100 */
[--C-:B------:R-:W-:Y:S01]  /*2230*/  FADD.FTZ R190, -R2, R163.reuse ;  /* 0x000000a302be7221 */ /* 0x100fe20000010100 */
[----:B------:R-:W-:Y:S01]  /*2240*/  PRMT R163, R166, 0x7632, R163 ;  /* 0x00007632a6a37816 */ /* 0x000fe200000000a3 */
[----:B------:R-:W-:Y:S01]  /*2250*/  FMUL.FTZ R187, R5, R187 ;  /* 0x000000bb05bb7220 */ /* 0x000fe20000410000 */
[----:B------:R-:W-:Y:S01]  /*2260*/  SHF.L.U32 R165, R165, 0x10, RZ ;  /* 0x00000010a5a57819 */ /* 0x000fe200000006ff */
[C---:B----4-:R-:W-:Y:S01]  /*2270*/  FADD.FTZ R168, -R2.reuse, R168 ;  /* 0x000000a802a87221 */ /* 0x050fe20000010100 */
[----:B------:R-:W-:Y:S01]  /*2280*/  FADD.FTZ R161, -R2, R169 ;  /* 0x000000a902a17221 */ /* 0x000fe20000010100 */
[----:B------:R-:W-:Y:S01]  /*2290*/  SHF.L.U32 R166, R166, 0x10, RZ ;  /* 0x00000010a6a67819 */ /* 0x000fe200000006ff */
[----:B------:R-:W-:Y:S01]  /*22a0*/  FMUL.FTZ R189, R5, R189 ;  /* 0x000000bd05bd7220 */ /* 0x000fe20000410000 */
[----:B------:R-:W-:-:S02]  /*22b0*/  PRMT R164, R167, 0x7632, R164 ;  /* 0x00007632a7a47816 */ /* 0x000fc400000000a4 */
[----:B------:R-:W-:Y:S01]  /*22c0*/  SHF.L.U32 R160, R167, 0x10, RZ ;  /* 0x00000010a7a07819 */ /* 0x000fe200000006ff */
[----:B------:R-:W-:Y:S01]  /*22d0*/  FADD.FTZ R167, -R2, R170 ;  /* 0x000000aa02a77221 */ /* 0x000fe20000010100 */
[----:B------:R-:W-:Y:S01]  /*22e0*/  SHF.L.U32 R169, R191, 0x10, RZ ;  /* 0x00000010bfa97819 */ /* 0x000fe200000006ff */
[----:B------:R-:W-:Y:S01]  /*22f0*/  FMUL.FTZ R191, R5, R168 ;  /* 0x000000a805bf7220 */ /* 0x000fe20000410000 */
[-C--:B------:R-:W-:Y:S01]  /*2300*/  FMUL.FTZ R218, R197, R193.reuse ;  /* 0x000000c1c5da7220 */ /* 0x080fe20000410000 */
[----:B------:R-:W-:Y:S01]  /*2310*/  FADD.FTZ R92, R92, R193 ;  /* 0x000000c15c5c7221 */ /* 0x000fe20000010000 */
[----:B------:R-:W-:Y:S01]  /*2320*/  FFMA.FTZ R52, R187, R193, R52 ;  /* 0x000000c1bb347223 */ /* 0x000fe20000010034 */
[----:B------:R-:W-:Y:S01]  /*2330*/  SHF.L.U32 R170, R192, 0x10, RZ ;  /* 0x00000010c0aa7819 */ /* 0x000fe200000006ff */
[----:B------:R-:W-:Y:S01]  /*2340*/  FADD.FTZ R94, R94, R165 ;  /* 0x000000a55e5e7221 */ /* 0x000fe20000010000 */
[-C--:B------:R-:W-:Y:S01]  /*2350*/  FFMA.FTZ R54, R189, R165.reuse, R54 ;  /* 0x000000a5bd367223 */ /* 0x080fe20000010036 */
        /* <DEDUP_REMOVED lines=21> */
[----:B------:R-:W-:-:S02]  /*24b0*/  FFMA.FTZ R161, R190, R197, R166 ;  /* 0x000000c5bea17223 */ /* 0x000fc400000100a6 */
        /* <DEDUP_REMOVED lines=21> */
.L_x_10867:
[----:B------:R-:W-:Y:S05]  /*2610*/  BSYNC.RECONVERGENT B2 ;  /* 0x0000000000027941 */ /* 0x000fea0003800200 */
.L_x_10866:
[----:B------:R-:W-:-:S04]  /*2620*/  ISETP.GE.U32.AND P6, PT, R8, 0xa0, PT ;  /* 0x000000a00800780c */ /* 0x000fc80003fc6070 */
[----:B------:R-:W-:-:S09]  /*2630*/  P2R R249, PR, RZ, 0x40 ;  /* 0x00000040fff97803 */ /* 0x000fd20000000000 */
[----:B------:R-:W-:Y:S05]  /*2640*/  @!P6 BRA `(.L_x_10868) ;  /* 0x0000000800fce947 */ /* 0x000fea0003800000 */
[----:B------:R-:W-:Y:S01]  /*2650*/  ISETP.NE.U32.AND P6, PT, RZ, UR10, PT ;  /* 0x0000000aff007c0c */ /* 0x000fe2000bfc5070 */
[----:B------:R-:W0:Y:S01]  /*2660*/  LDC.64 R164, c[0x0][0x3a8] ;  /* 0x0000ea00ffa47b82 */ /* 0x000e220000000a00 */
[----:B------:R-:W2:Y:S02]  /*2670*/  LDL R220, [R1+0x10] ;  /* 0x0000100001dc7983 */ /* 0x000ea40000100800 */
[----:B------:R-:W-:Y:S02]  /*2680*/  ISETP.NE.AND.EX P6, PT, RZ, UR11, PT, P6 ;  /* 0x0000000bff007c0c */ /* 0x000fe4000bfc5360 */
[----:B------:R-:W3:Y:S03]  /*2690*/  LDL R217, [R1+0x18] ;  /* 0x0000180001d97983 */ /* 0x000ee60000100800 */
[----:B------:R-:W1:Y:S01]  /*26a0*/  LDC.64 R168, c[0x0][0x428] ;  /* 0x00010a00ffa87b82 */ /* 0x000e620000000a00 */
[----:B------:R-:W4:Y:S04]  /*26b0*/  LDL R221, [R1] ;  /* 0x0000000001dd7983 */ /* 0x000f280000100800 */
[----:B------:R-:W4:Y:S03]  /*26c0*/  LDL R219, [R1+0x14] ;  /* 0x0000140001db7983 */ /* 0x000f260000100800 */
[----:B------:R-:W1:Y:S01]  /*26d0*/  @P6 LDC.64 R160, c[0x0][0x438] ;  /* 0x00010e00ffa06b82 */ /* 0x000e620000000a00 */
[----:B------:R-:W4:Y:S04]  /*26e0*/  LDL R216, [R1+0x1c] ;  /* 0x00001c0001d87983 */ /* 0x000f280000100800 */
[----:B------:R-:W4:Y:S01]  /*26f0*/  LDL R244, [R1+0x4] ;  /* 0x0000040001f47983 */ /* 0x000f220000100800 */
[----:B0-----:R-:W-:-:S02]  /*2700*/  IMAD.WIDE.U32 R164, R209, 0x20, R164 ;  /* 0x00000020d1a47825 */ /* 0x001fc400078e00a4 */
[----:B------:R-:W0:Y:S01]  /*2710*/  LDC.64 R182, c[0x0][0x3b0] ;  /* 0x0000ec00ffb67b82 */ /* 0x000e220000000a00 */
[----:B------:R-:W4:Y:S04]  /*2720*/  LDL R252, [R1+0x8] ;  /* 0x0000080001fc7983 */ /* 0x000f280000100800 */
[----:B------:R-:W4:Y:S01]  /*2730*/  LDL R251, [R1+0xc] ;  /* 0x00000c0001fb7983 */ /* 0x000f220000100800 */
[----:B-1----:R-:W-:-:S06]  /*2740*/  IMAD.WIDE.U32 R168, R210, 0x10, R168 ;  /* 0x00000010d2a87825 */ /* 0x002fcc00078e00a8 */
[----:B------:R-:W2:Y:S01]  /*2750*/  LDG.E.128 R168, desc[UR6][R168.64] ;  /* 0x00000006a8a87981 */ /* 0x000ea2000c1e1d00 */
[----:B------:R-:W-:-:S05]  /*2760*/  @P6 IMAD.WIDE.U32 R160, R209, 0x20, R160 ;  /* 0x00000020d1a06825 */ /* 0x000fca00078e00a0 */
[----:B------:R-:W5:Y:S04]  /*2770*/  @P6 LDG.E.128 R144, desc[UR6][R160.64] ;  /* 0x00000006a0906981 */ /* 0x000f68000c1e1d00 */
[----:B------:R1:W5:Y:S04]  /*2780*/  @P6 LDG.E.128 R148, desc[UR6][R160.64+0x10] ;  /* 0x00001006a0946981 */ /* 0x000368000c1e1d00 */
[----:B------:R-:W3:Y:S04]  /*2790*/  LDG.E.128 R160, desc[UR6][R164.64] ;  /* 0x00000006a4a07981 */ /* 0x000ee8000c1e1d00 */
[----:B------:R-:W1:Y:S01]  /*27a0*/  LDG.E.128 R164, desc[UR6][R164.64+0x10] ;  /* 0x00001006a4a47981 */ /* 0x000e62000c1e1d00 */
[----:B0-----:R-:W-:-:S06]  /*27b0*/  IMAD.WIDE.U32 R182, R3, 0x8, R182 ;  /* 0x0000000803b67825 */ /* 0x001fcc00078e00b6 */
[----:B------:R-:W5:Y:S01]  /*27c0*/  LDG.E.64 R182, desc[UR6][R182.64] ;  /* 0x00000006b6b67981 */ /* 0x000f62000c1e1b00 */
[----:B--2---:R-:W-:Y:S02]  /*27d0*/  PRMT R210, R168, 0x7632, R210 ;  /* 0x00007632a8d27816 */ /* 0x004fe400000000d2 */
[----:B------:R-:W-:Y:S01]  /*27e0*/  PRMT R209, R169, 0x7632, R209 ;  /* 0x00007632a9d17816 */ /* 0x000fe200000000d1 */
[C---:B---3--:R-:W-:Y:S01]  /*27f0*/  FADD.FTZ R200, -R2.reuse, R160 ;  /* 0x000000a002c87221 */ /* 0x048fe20000010100 */
[C---:B------:R-:W-:Y:S01]  /*2800*/  FADD.FTZ R3, -R2.reuse, R161 ;  /* 0x000000a102037221 */ /* 0x040fe20000010100 */
[----:B------:R-:W-:-:S03]  /*2810*/  FADD.FTZ R163, -R2, R163 ;  /* 0x000000a302a37221 */ /* 0x000fc60000010100 */
[----:B------:R-:W-:Y:S01]  /*2820*/  FMUL.FTZ R201, R5, R3 ;  /* 0x0000000305c97220 */ /* 0x000fe20000410000 */
[----:B-1----:R-:W-:Y:S01]  /*2830*/  FADD.FTZ R160, -R2, R164 ;  /* 0x000000a402a07221 */ /* 0x002fe20000010100 */
[----:B------:R-:W-:Y:S01]  /*2840*/  SHF.L.U32 R164, R168, 0x10, RZ ;  /* 0x00000010a8a47819 */ /* 0x000fe200000006ff */
[C---:B------:R-:W-:Y:S01]  /*2850*/  FADD.FTZ R161, -R2.reuse, R165 ;  /* 0x000000a502a17221 */ /* 0x040fe20000010100 */
[----:B------:R-:W-:Y:S01]  /*2860*/  FADD.FTZ R207, -R2, R167 ;  /* 0x000000a702cf7221 */ /* 0x000fe20000010100 */
[----:B------:R-:W-:Y:S02]  /*2870*/  SHF.L.U32 R165, R169, 0x10, RZ ;  /* 0x00000010a9a57819 */ /* 0x000fe400000006ff */
[----:B------:R-:W-:Y:S01]  /*2880*/  SHF.L.U32 R167, R170, 0x10, RZ ;  /* 0x00000010aaa77819 */ /* 0x000fe200000006ff */
[----:B------:R-:W-:Y:S01]  /*2890*/  FMUL.FTZ R200, R5, R200 ;  /* 0x000000c805c87220 */ /* 0x000fe20000410000 */
[----:B------:R-:W-:Y:S01]  /*28a0*/  SHF.L.U32 R3, R210, 0x10, RZ ;  /* 0x00000010d2037819 */ /* 0x000fe200000006ff */
[-C--:B------:R-:W-:Y:S01]  /*28b0*/  FMUL.FTZ R222, R220, R164.reuse ;  /* 0x000000a4dcde7220 */ /* 0x080fe20000410000 */
[----:B------:R-:W-:Y:S01]  /*28c0*/  FMUL.FTZ R220, R217, R165 ;  /* 0x000000a5d9dc7220 */ /* 0x000fe20000410000 */
[----:B------:R-:W-:Y:S01]  /*28d0*/  FMUL.FTZ R203, R5, R163 ;  /* 0x000000a305cb7220 */ /* 0x000fe20000410000 */
[----:B----4-:R-:W-:Y:S01]  /*28e0*/  FMUL.FTZ R217, R221, R167 ;  /* 0x000000a7ddd97220 */ /* 0x010fe20000410000 */
[----:B------:R-:W-:Y:S01]  /*28f0*/  FADD.FTZ R104, R104, R164 ;  /* 0x000000a468687221 */ /* 0x000fe20000010000 */
[----:B------:R-:W-:Y:S01]  /*2900*/  FFMA.FTZ R100, R200, R164, R100 ;  /* 0x000000a4c8647223 */ /* 0x000fe20000010064 */
[----:B------:R-:W-:Y:S01]  /*2910*/  FADD.FTZ R163, R212, R222 ;  /* 0x000000ded4a37221 */ /* 0x000fe20000010000 */
[-C--:B------:R-:W-:Y:S01]  /*2920*/  FMUL.FTZ R221, R219, R3.reuse ;  /* 0x00000003dbdd7220 */ /* 0x080fe20000410000 */
[----:B------:R-:W-:Y:S01]  /*2930*/  FADD.FTZ R162, -R2, R162 ;  /* 0x000000a202a27221 */ /* 0x000fe20000010100 */
[----:B------:R-:W-:Y:S01]  /*2940*/  FFMA.FTZ R164, R200, R222, R211 ;  /* 0x000000dec8a47223 */ /* 0x000fe200000100d3 */
[----:B------:R-:W-:Y:S01]  /*2950*/  FMUL.FTZ R204, R5, R160 ;  /* 0x000000a005cc7220 */ /* 0x000fe20000410000 */
[----:B------:R-:W-:Y:S01]  /*2960*/  SHF.L.U32 R160, R209, 0x10, RZ ;  /* 0x00000010d1a07819 */ /* 0x000fe200000006ff */
[----:B------:R-:W-:Y:S01]  /*2970*/  FFMA.FTZ R101, R201, R3, R101 ;  /* 0x00000003c9657223 */ /* 0x000fe20000010065 */
[----:B------:R-:W-:Y:S01]  /*2980*/  FADD.FTZ R105, R105, R3 ;  /* 0x0000000369697221 */ /* 0x000fe20000010000 */
[----:B------:R-:W-:Y:S01]  /*2990*/  FADD.FTZ R3, R163, R221 ;  /* 0x000000dda3037221 */ /* 0x000fe20000010000 */
[----:B------:R-:W-:Y:S01]  /*29a0*/  FMUL.FTZ R202, R5, R162 ;  /* 0x000000a205ca7220 */ /* 0x000fe20000410000 */
[----:B------:R-:W-:Y:S01]  /*29b0*/  FFMA.FTZ R163, R201, R221, R164 ;  /* 0x000000ddc9a37223 */ /* 0x000fe200000100a4 */
[----:B------:R-:W-:Y:S01]  /*29c0*/  PRMT R169, R170, 0x7632, R169 ;  /* 0x00007632aaa97816 */ /* 0x000fe200000000a9 */
[-C--:B------:R-:W-:Y:S01]  /*29d0*/  FFMA.FTZ R103, R203, R160.reuse, R103 ;  /* 0x000000a0cb677223 */ /* 0x080fe20000010067 */
[----:B------:R-:W-:Y:S01]  /*29e0*/  FADD.FTZ R107, R107, R160 ;  /* 0x000000a06b6b7221 */ /* 0x000fe20000010000 */
[----:B------:R-:W-:Y:S01]  /*29f0*/  FMUL.FTZ R219, R216, R160 ;  /* 0x000000a0d8db7220 */ /* 0x000fe20000410000 */
[----:B------:R-:W-:Y:S01]  /*2a00*/  FADD.FTZ R3, R3, R220 ;  /* 0x000000dc03037221 */ /* 0x000fe20000010000 */
[----:B------:R-:W-:Y:S01]  /*2a10*/  FFMA.FTZ R160, R202, R220, R163 ;  /* 0x000000dccaa07223 */ /* 0x000fe200000100a3 */
[----:B------:R-:W-:Y:S01]  /*2a20*/  FMUL.FTZ R205, R5, R161 ;  /* 0x000000a105cd7220 */ /* 0x000fe20000410000 */
[----:B------:R-:W-:Y:S01]  /*2a30*/  FADD.FTZ R166, -R2, R166 ;  /* 0x000000a602a67221 */ /* 0x000fe20000010100 */
[----:B------:R-:W-:Y:S01]  /*2a40*/  SHF.L.U32 R161, R169, 0x10, RZ ;  /* 0x00000010a9a17819 */ /* 0x000fe200000006ff */
        /* <DEDUP_REMOVED lines=8> */
[----:B------:R-:W-:Y:S01]  /*2ad0*/  FMUL.FTZ R243, R5, R207 ;  /* 0x000000cf05f37220 */ /* 0x000fe20000410000 */
[----:B------:R-:W-:Y:S01]  /*2ae0*/  SHF.L.U32 R162, R168, 0x10, RZ ;  /* 0x00000010a8a27819 */ /* 0x000fe200000006ff */
        /* <DEDUP_REMOVED lines=18> */
[----:B------:R-:W-:Y:S06]  /*2c10*/  BRA `(.L_x_10868) ;  /* 0x0000000400887947 */ /* 0x000fec0003800000 */
.L_x_10859:
        /* <DEDUP_REMOVED lines=11> */
[----:B------:R-:W-:Y:S01]  /*2cd0*/  @P4 LEA.HI R2, R160, R2, RZ, 0x3 ;  /* 0x00000002a0024211 */ /* 0x000fe200078f18ff */
[----:B------:R-:W-:Y:S01]  /*2ce0*/  HFMA2 R160, -RZ, RZ, 0, 0 ;  /* 0x00000000ffa07431 */ /* 0x000fe200000001ff */
        /* <DEDUP_REMOVED lines=25> */
[----:B------:R-:W-:Y:S01]  /*2e80*/  IMAD.MOV.U32 R212, RZ, RZ, RZ ;  /* 0x000000ffffd47224 */ /* 0x000fe200078e00ff */
[----:B------:R-:W-:Y:S02]  /*2e90*/  @P0 IADD3 R160, PT, PT, R160, 0x20, RZ ;  /* 0x00000020a0a00810 */ /* 0x000fe40007ffe0ff */
[----:B------:R-:W-:Y:S02]  /*2ea0*/  MOV R211, RZ ;  /* 0x000000ff00d37202 */ /* 0x000fe40000000f00 */
[----:B------:R-:W-:-:S07]  /*2eb0*/  P2R R249, PR, RZ, 0x40 ;  /* 0x00000040fff97803 */ /* 0x000fce0000000000 */
[----:B0-----:R-:W-:Y:S05]  /*2ec0*/  @!P6 BRA `(.L_x_10868) ;  /* 0x0000000000dce947 */ /* 0x001fea0003800000 */
[----:B------:R-:W0:Y:S02]  /*2ed0*/  LDC.64 R2, c[0x0][0x3b0] ;  /* 0x0000ec00ff027b82 */ /* 0x000e240000000a00 */
[----:B0-----:R-:W-:-:S05]  /*2ee0*/  IMAD.WIDE.U32 R2, R160, 0x8, R2 ;  /* 0x00000008a0027825 */ /* 0x001fca00078e0002 */
[----:B------:R0:W5:Y:S01]  /*2ef0*/  LDG.E.64 R182, desc[UR6][R2.64] ;  /* 0x0000000602b67981 */ /* 0x000162000c1e1b00 */
[----:B------:R-:W-:Y:S05]  /*2f00*/  BRA `(.L_x_10868) ;  /* 0x0000000000cc7947 */ /* 0x000fea0003800000 */
.L_x_10869:
        /* <DEDUP_REMOVED lines=8> */
[C---:B0-----:R-:W-:Y:S01]  /*2f90*/  @P3 IMAD.WIDE.U32 R2, R160.reuse, 0x8, R2 ;  /* 0x00000008a0023825 */ /* 0x041fe200078e0002 */
[----:B------:R-:W-:-:S06]  /*2fa0*/  @P3 IADD3 R160, PT, PT, R160, 0x20, RZ ;  /* 0x00000020a0a03810 */ /* 0x000fcc0007ffe0ff */
[----:B------:R-:W0:Y:S01]  /*2fb0*/  @P6 LDC.64 R166, c[0x0][0x3b0] ;  /* 0x0000ec00ffa66b82 */ /* 0x000e220000000a00 */
[----:B------:R1:W5:Y:S02]  /*2fc0*/  @P3 LDG.E.64 R174, desc[UR6][R2.64] ;  /* 0x0000000602ae3981 */ /* 0x000364000c1e1b00 */
[----:B-1----:R-:W-:-:S05]  /*2fd0*/  @P2 IMAD.WIDE.U32 R2, R160, 0x8, R164 ;  /* 0x00000008a0022825 */ /* 0x002fca00078e00a4 */
[----:B------:R1:W5:Y:S01]  /*2fe0*/  @P2 LDG.E.64 R176, desc[UR6][R2.64] ;  /* 0x0000000602b02981 */ /* 0x000362000c1e1b00 */
[----:B------:R-:W-:Y:S02]  /*2ff0*/  @P2 IADD3 R160, PT, PT, R160, 0x20, RZ ;  /* 0x00000020a0a02810 */ /* 0x000fe40007ffe0ff */
[----:B------:R-:W-:-:S03]  /*3000*/  P2R R249, PR, RZ, 0x40 ;  /* 0x00000040fff97803 */ /* 0x000fc60000000000 */
[C---:B--2---:R-:W-:Y:S01]  /*3010*/  @P1 IMAD.WIDE.U32 R164, R160.reuse, 0x8, R168 ;  /* 0x00000008a0a41825 */ /* 0x044fe200078e00a8 */
[----:B-1----:R-:W1:Y:S01]  /*3020*/  @P0 LDC.64 R2, c[0x0][0x3b0] ;  /* 0x0000ec00ff020b82 */ /* 0x002e620000000a00 */
[----:B------:R-:W-:-:S03]  /*3030*/  @P1 IADD3 R160, PT, PT, R160, 0x20, RZ ;  /* 0x00000020a0a01810 */ /* 0x000fc60007ffe0ff */
[----:B------:R1:W5:Y:S04]  /*3040*/  @P1 LDG.E.64 R178, desc[UR6][R164.64] ;  /* 0x00000006a4b21981 */ /* 0x000368000c1e1b00 */
[----:B------:R-:W2:Y:S01]  /*3050*/  @P3 LDC.64 R168, c[0x0][0x438] ;  /* 0x00010e00ffa83b82 */ /* 0x000ea20000000a00 */
[C---:B-1----:R-:W-:Y:S01]  /*3060*/  @P0 IMAD.WIDE.U32 R164, R160.reuse, 0x8, R2 ;  /* 0x00000008a0a40825 */ /* 0x042fe200078e0002 */
[----:B------:R-:W-:-:S04]  /*3070*/  @P0 IADD3 R160, PT, PT, R160, 0x20, RZ ;  /* 0x00000020a0a00810 */ /* 0x000fc80007ffe0ff */
[----:B------:R1:W5:Y:S01]  /*3080*/  @P0 LDG.E.64 R180, desc[UR6][R164.64] ;  /* 0x00000006a4b40981 */ /* 0x000362000c1e1b00 */
[----:B0-----:R-:W-:Y:S02]  /*3090*/  @P6 IMAD.WIDE.U32 R2, R160, 0x8, R166 ;  /* 0x00000008a0026825 */ /* 0x001fe400078e00a6 */
[----:B------:R-:W0:Y:S03]  /*30a0*/  @P2 LDC.64 R160, c[0x0][0x438] ;  /* 0x00010e00ffa02b82 */ /* 0x000e260000000a00 */
[----:B------:R2:W5:Y:S05]  /*30b0*/  @P6 LDG.E.64 R182, desc[UR6][R2.64] ;  /* 0x0000000602b66981 */ /* 0x00056a000c1e1b00 */
[----:B-1----:R-:W1:Y:S01]  /*30c0*/  @P1 LDC.64 R164, c[0x0][0x438] ;  /* 0x00010e00ffa41b82 */ /* 0x002e620000000a00 */
[C---:B--2---:R-:W-:Y:S01]  /*30d0*/  @P3 IMAD.WIDE.U32 R2, R162.reuse, 0x20, R168 ;  /* 0x00000020a2023825 */ /* 0x044fe200078e00a8 */
[----:B------:R-:W-:-:S06]  /*30e0*/  @P3 IADD3 R162, PT, PT, R162, 0x20, RZ ;  /* 0x00000020a2a23810 */ /* 0x000fcc0007ffe0ff */
[----:B------:R-:W2:Y:S01]  /*30f0*/  @P6 LDC.64 R166, c[0x0][0x438] ;  /* 0x00010e00ffa66b82 */ /* 0x000ea20000000a00 */
[----:B------:R-:W5:Y:S04]  /*3100*/  @P3 LDG.E.128 R112, desc[UR6][R2.64] ;  /* 0x0000000602703981 */ /* 0x000f68000c1e1d00 */
[----:B------:R0:W5:Y:S02]  /*3110*/  @P3 LDG.E.128 R116, desc[UR6][R2.64+0x10] ;  /* 0x0000100602743981 */ /* 0x000164000c1e1d00 */
[C---:B0-----:R-:W-:Y:S02]  /*3120*/  @P2 IMAD.WIDE.U32 R2, R162.reuse, 0x20, R160 ;  /* 0x00000020a2022825 */ /* 0x041fe400078e00a0 */
[----:B------:R-:W0:Y:S01]  /*3130*/  @P0 LDC.64 R160, c[0x0][0x438] ;  /* 0x00010e00ffa00b82 */ /* 0x000e220000000a00 */
[----:B------:R-:W-:-:S02]  /*3140*/  @P2 IADD3 R162, PT, PT, R162, 0x20, RZ ;  /* 0x00000020a2a22810 */ /* 0x000fc40007ffe0ff */
[----:B------:R-:W5:Y:S04]  /*3150*/  @P2 LDG.E.128 R120, desc[UR6][R2.64] ;  /* 0x0000000602782981 */ /* 0x000f68000c1e1d00 */
[----:B------:R1:W5:Y:S02]  /*3160*/  @P2 LDG.E.128 R124, desc[UR6][R2.64+0x10] ;  /* 0x00001006027c2981 */ /* 0x000364000c1e1d00 */
[C---:B-1----:R-:W-:Y:S01]  /*3170*/  @P1 IMAD.WIDE.U32 R2, R162.reuse, 0x20, R164 ;  /* 0x00000020a2021825 */ /* 0x042fe200078e00a4 */
[----:B------:R-:W-:-:S04]  /*3180*/  @P1 IADD3 R162, PT, PT, R162, 0x20, RZ ;  /* 0x00000020a2a21810 */ /* 0x000fc80007ffe0ff */
[----:B------:R-:W5:Y:S04]  /*3190*/  @P1 LDG.E.128 R128, desc[UR6][R2.64] ;  /* 0x0000000602801981 */ /* 0x000f68000c1e1d00 */
[----:B------:R0:W5:Y:S02]  /*31a0*/  @P1 LDG.E.128 R132, desc[UR6][R2.64+0x10] ;  /* 0x0000100602841981 */ /* 0x000164000c1e1d00 */
[C---:B0-----:R-:W-:Y:S01]  /*31b0*/  @P0 IMAD.WIDE.U32 R2, R162.reuse, 0x20, R160 ;  /* 0x00000020a2020825 */ /* 0x041fe200078e00a0 */
        /* <DEDUP_REMOVED lines=8> */
.L_x_10868:
[----:B------:R-:W-:Y:S05]  /*3240*/  BSYNC.RECONVERGENT B1 ;  /* 0x0000000000017941 */ /* 0x000fea0003800200 */
.L_x_10858:
        /* <DEDUP_REMOVED lines=20> */
.L_x_11058:
[----:B------:R-:W-:Y:S01]  /*3390*/  FADD.FTZ R3, R162, R165 ;  /* 0x000000a5a2037221 */ /* 0x000fe20000010000 */
[----:B01----:R-:W-:Y:S01]  /*33a0*/  FADD.FTZ R162, R163, R2 ;  /* 0x00000002a3a27221 */ /* 0x003fe20000010000 */
[----:B------:R-:W-:Y:S01]  /*33b0*/  @P4 IADD3 R2, PT, PT, R4, -0x1, RZ ;  /* 0xffffffff04024810 */ /* 0x000fe20007ffe0ff */
[----:B------:R-:W-:Y:S01]  /*33c0*/  BSSY.RECONVERGENT B2, `(.L_x_10871) ;  /* 0x00001d5000027945 */ /* 0x000fe20003800200 */
[----:B------:R-:W-:Y:S01]  /*33d0*/  FMUL.FTZ R3, R3, UR9 ;  /* 0x0000000903037c20 */ /* 0x000fe20008410000 */
[----:B------:R-:W-:Y:S01]  /*33e0*/  ISETP.NE.AND P6, PT, RZ, UR8, PT ;  /* 0x00000008ff007c0c */ /* 0x000fe2000bfc5270 */
[----:B------:R-:W-:Y:S01]  /*33f0*/  FMUL.FTZ R162, R162, UR9 ;  /* 0x00000009a2a27c20 */ /* 0x000fe20008410000 */
[----:B------:R-:W-:Y:S02]  /*3400*/  @P4 IMAD R2, R2, R9, RZ ;  /* 0x0000000902024224 */ /* 0x000fe400078e02ff */
[----:B------:R-:W-:-:S03]  /*3410*/  FSEL R3, R3, RZ, !P6 ;  /* 0x000000ff03037208 */ /* 0x000fc60007000000 */
[----:B------:R-:W-:-:S04]  /*3420*/  @P4 SHF.R.S32.HI R4, RZ, 0x1f, R2 ;  /* 0x0000001fff044819 */ /* 0x000fc80000011402 */
        /* <DEDUP_REMOVED lines=27> */
.L_x_10877:
[----:B------:R-:W-:Y:S05]  /*35e0*/  BSYNC.RECONVERGENT B3 ;  /* 0x0000000000037941 */ /* 0x000fea0003800200 */
.L_x_10876:
        /* <DEDUP_REMOVED lines=13> */
.L_x_10879:
[----:B------:R-:W-:Y:S05]  /*36c0*/  BSYNC.RECONVERGENT B3 ;  /* 0x0000000000037941 */ /* 0x000fea0003800200 */
.L_x_10878:
        /* <DEDUP_REMOVED lines=13> */
.L_x_10881:
[----:B------:R-:W-:Y:S05]  /*37a0*/  BSYNC.RECONVERGENT B3 ;  /* 0x0000000000037941 */ /* 0x000fea0003800200 */
.L_x_10880:
        /* <DEDUP_REMOVED lines=13> */
.L_x_10883:
[----:B------:R-:W-:Y:S05]  /*3880*/  BSYNC.RECONVERGENT B3 ;  /* 0x0000000000037941 */ /* 0x000fea0003800200 */
.L_x_10882:
        /* <DEDUP_REMOVED lines=13> */
.L_x_10885:
[----:B------:R-:W-:Y:S05]  /*3960*/  BSYNC.RECONVERGENT B3 ;  /* 0x0000000000037941 */ /* 0x000fea0003800200 */
.L_x_10884:
        /* <DEDUP_REMOVED lines=13> */
.L_x_10887:
[----:B------:R-:W-:Y:S05]  /*3a40*/  BSYNC.RECONVERGENT B3 ;  /* 0x0000000000037941 */ /* 0x000fea0003800200 */
.L_x_10886:
        /* <DEDUP_REMOVED lines=13> */
.L_x_10889:
[----:B------:R-:W-:Y:S05]  /*3b20*/  BSYNC.RECONVERGENT B3 ;  /* 0x0000000000037941 */ /* 0x000fea0003800200 */
.L_x_10888:
        /* <DEDUP_REMOVED lines=14> */
.L_x_10875:
        /* <DEDUP_REMOVED lines=46> */
.L_x_10892:
[----:B------:R-:W-:Y:S05]  /*3ef0*/  BSYNC.RECONVERGENT B3 ;  /* 0x0000000000037941 */ /* 0x000fea0003800200 */
.L_x_10891:
        /* <DEDUP_REMOVED lines=13> */
.L_x_10894:
[----:B------:R-:W-:Y:S05]  /*3fd0*/  BSYNC.RECONVERGENT B3 ;  /* 0x0000000000037941 */ /* 0x000fea0003800200 */
.L_x_10893:
        /* <DEDUP_REMOVED lines=13> */
.L_x_10896:
[----:B------:R-:W-:Y:S05]  /*40b0*/  BSYNC.RECONVERGENT B3 ;  /* 0x0000000000037941 */ /* 0x000fea0003800200 */
.L_x_10895:
        /* <DEDUP_REMOVED lines=13> */
.L_x_10898:
[----:B------:R-:W-:Y:S05]  /*4190*/  BSYNC.RECONVERGENT B3 ;  /* 0x0000000000037941 */ /* 0x000fea0003800200 */
.L_x_10897:
        /* <DEDUP_REMOVED lines=13> */
.L_x_10900:
[----:B------:R-:W-:Y:S05]  /*4270*/  BSYNC.RECONVERGENT B3 ;  /* 0x0000000000037941 */ /* 0x000fea0003800200 */
.L_x_10899:
        /* <DEDUP_REMOVED lines=13> */
.L_x_10902:
[----:B------:R-:W-:Y:S05]  /*4350*/  BSYNC.RECONVERGENT B3 ;  /* 0x0000000000037941 */ /* 0x000fea0003800200 */
.L_x_10901:
        /* <DEDUP_REMOVED lines=13> */
.L_x_10904:
[----:B------:R-:W-:Y:S05]  /*4430*/  BSYNC.RECONVERGENT B3 ;  /* 0x0000000000037941 */ /* 0x000fea0003800200 */
.L_x_10903:
        /* <DEDUP_REMOVED lines=9> */
.L_x_10874:
[----:B------:R-:W-:Y:S02]  /*44d0*/  MOV R163, UR20 ;  /* 0x0000001400a37c02 */ /* 0x000fe40008000f00 */
[----:B------:R-:W-:Y:S02]  /*44e0*/  MOV R164, UR21 ;  /* 0x0000001500a47c02 */ /* 0x000fe40008000f00 */
[----:B------:R-:W-:-:S04]  /*44f0*/  ISETP.NE.U32.AND P3, PT, R163, RZ, PT ;  /* 0x000000ffa300720c */ /* 0x000fc80003f65070 */
[----:B------:R-:W-:-:S13]  /*4500*/  ISETP.NE.AND.EX P3, PT, R164, RZ, PT, P3 ;  /* 0x000000ffa400720c */ /* 0x000fda0003f65330 */
[----:B------:R-:W-:Y:S05]  /*4510*/  @P3 BRA `(.L_x_10905) ;  /* 0x0000000400683947 */ /* 0x000fea0003800000 */
        /* <DEDUP_REMOVED lines=90> */
.L_x_10905:
[--C-:B------:R-:W-:Y:S01]  /*4ac0*/  @P5 FFMA.FTZ R60, R11, R162, R3.reuse ;  /* 0x000000a20b3c5223 */ /* 0x100fe20000010003 */
[----:B-----5:R-:W-:Y:S01]  /*4ad0*/  MOV R62, R114 ;  /* 0x00000072003e7202 */ /* 0x020fe20000000f00 */
[-CC-:B------:R-:W-:Y:S01]  /*4ae0*/  @P5 FFMA.FTZ R63, R12, R162.reuse, R3.reuse ;  /* 0x000000a20c3f5223 */ /* 0x180fe20000010003 */
[----:B------:R-:W-:Y:S01]  /*4af0*/  @P5 FFMA.FTZ R153, R14, R162, R3 ;  /* 0x000000a20e995223 */ /* 0x000fe20000010003 */
[----:B------:R-:W-:Y:S01]  /*4b00*/  @P5 FADD.FTZ R60, R235, -R60 ;  /* 0x8000003ceb3c5221 */ /* 0x000fe20000010000 */
[----:B------:R-:W0:Y:S01]  /*4b10*/  @P4 LDC.64 R154, c[0x0][0x408] ;  /* 0x00010200ff9a4b82 */ /* 0x000e220000000a00 */
[----:B------:R-:W-:Y:S01]  /*4b20*/  @P5 FADD.FTZ R152, R234, -R63 ;  /* 0x8000003fea985221 */ /* 0x000fe20000010000 */
[----:B------:R-:W-:Y:S01]  /*4b30*/  @P5 FADD.FTZ R153, R233, -R153 ;  /* 0x80000099e9995221 */ /* 0x000fe20000010000 */
[C---:B------:R-:W-:Y:S01]  /*4b40*/  @P5 FFMA.FTZ R62, R5.reuse, R60, R114 ;  /* 0x0000003c053e5223 */ /* 0x040fe20000010072 */
[----:B------:R-:W-:Y:S01]  /*4b50*/  MOV R63, R115 ;  /* 0x00000073003f7202 */ /* 0x000fe20000000f00 */
[C---:B------:R-:W-:Y:S01]  /*4b60*/  @P5 FFMA.FTZ R63, R5.reuse, R152, R115 ;  /* 0x00000098053f5223 */ /* 0x040fe20000010073 */
[----:B------:R-:W-:Y:S01]  /*4b70*/  MOV R152, R116 ;  /* 0x0000007400987202 */ /* 0x000fe20000000f00 */
[----:B------:R-:W-:Y:S01]  /*4b80*/  @P5 FFMA.FTZ R152, R5, R153, R116 ;  /* 0x0000009905985223 */ /* 0x000fe20000010074 */
[----:B------:R-:W1:Y:S01]  /*4b90*/  @P4 LDC.64 R60, c[0x0][0x408] ;  /* 0x00010200ff3c4b82 */ /* 0x000e620000000a00 */
[----:B------:R-:W-:Y:S01]  /*4ba0*/  @P4 LOP3.LUT P3, RZ, R174, 0xff0000, RZ, 0xc0, !PT ;  /* 0x00ff0000aeff4812 */ /* 0x000fe2000786c0ff */
[----:B-1----:R-:W-:-:S04]  /*4bb0*/  @P4 FMUL.FTZ R61, R62, R61 ;  /* 0x0000003d3e3d4220 */ /* 0x002fc80000410000 */
[----:B------:R-:W-:Y:S02]  /*4bc0*/  @P4 FMUL.FTZ R153, R61, R60 ;  /* 0x0000003c3d994220 */ /* 0x000fe40000410000 */
[----:B------:R-:W1:Y:S02]  /*4bd0*/  @P4 LDC.64 R60, c[0x0][0x408] ;  /* 0x00010200ff3c4b82 */ /* 0x000e640000000a00 */
[----:B-1----:R-:W-:-:S04]  /*4be0*/  @P4 FMUL.FTZ R61, R63, R61 ;  /* 0x0000003d3f3d4220 */ /* 0x002fc80000410000 */
[----:B------:R-:W-:Y:S01]  /*4bf0*/  @P4 FMUL.FTZ R160, R61, R60 ;  /* 0x0000003c3da04220 */ /* 0x000fe20000410000 */
[----:B0-----:R-:W-:Y:S01]  /*4c00*/  @P4 FMUL.FTZ R60, R152, R155 ;  /* 0x0000009b983c4220 */ /* 0x001fe20000410000 */
[----:B------:R-:W-:-:S03]  /*4c10*/  @P5 FFMA.FTZ R61, R16, R162, R3 ;  /* 0x000000a2103d5223 */ /* 0x000fc60000010003 */
        /* <DEDUP_REMOVED lines=8> */
[----:B------:R-:W0:Y:S02]  /*4ca0*/  @P4 LDC.64 R60, c[0x0][0x408] ;  /* 0x00010200ff3c4b82 */ /* 0x000e240000000a00 */
[----:B0-----:R-:W-:Y:S01]  /*4cb0*/  @P4 FMUL.FTZ R155, R153, R61 ;  /* 0x0000003d999b4220 */ /* 0x001fe20000410000 */
[----:B------:R-:W-:-:S02]  /*4cc0*/  @P4 FSEL R61, R160, RZ, P3 ;  /* 0x000000ffa03d4208 */ /* 0x000fc40001800000 */
[----:B------:R-:W-:Y:S01]  /*4cd0*/  @P4 LOP3.LUT P3, RZ, R175, 0xff, RZ, 0xc0, !PT ;  /* 0x000000ffafff4812 */ /* 0x000fe2000786c0ff */
[----:B------:R-:W-:Y:S01]  /*4ce0*/  @P4 FMUL.FTZ R155, R155, R60 ;  /* 0x0000003c9b9b4220 */ /* 0x000fe20000410000 */
[----:B------:R-:W-:Y:S02]  /*4cf0*/  @P4 F2FP.BF16.F32.PACK_AB R61, RZ, R61 ;  /* 0x0000003dff3d423e */ /* 0x000fe400000010ff */
[----:B------:R-:W-:Y:S01]  /*4d00*/  @P4 FSEL R60, R154, RZ, P3 ;  /* 0x000000ff9a3c4208 */ /* 0x000fe20001800000 */
[----:B------:R-:W-:Y:S01]  /*4d10*/  @P5 FFMA.FTZ R154, R15, R162, R3 ;  /* 0x000000a20f9a5223 */ /* 0x000fe20000010003 */
[----:B------:R-:W-:Y:S02]  /*4d20*/  @P4 PRMT R157, R157, 0x5410, R61 ;  /* 0x000054109d9d4816 */ /* 0x000fe4000000003d */
[----:B------:R-:W-:Y:S01]  /*4d30*/  @P4 F2FP.BF16.F32.PACK_AB R60, RZ, R60 ;  /* 0x0000003cff3c423e */ /* 0x000fe200000010ff */
[----:B------:R-:W-:Y:S01]  /*4d40*/  @P5 FADD.FTZ R160, R231, -R154 ;  /* 0x8000009ae7a05221 */ /* 0x000fe20000010000 */
[----:B------:R-:W-:-:S02]  /*4d50*/  MOV R154, R118 ;  /* 0x00000076009a7202 */ /* 0x000fc40000000f00 */
[----:B------:R-:W-:Y:S01]  /*4d60*/  @P4 PRMT R158, R60, 0x7610, R158 ;  /* 0x000076103c9e4816 */ /* 0x000fe2000000009e */
[----:B------:R-:W-:Y:S01]  /*4d70*/  @P5 FFMA.FTZ R154, R5, R160, R118 ;  /* 0x000000a0059a5223 */ /* 0x000fe20000010076 */
[----:B------:R-:W0:Y:S01]  /*4d80*/  @P4 LDC.64 R60, c[0x0][0x408] ;  /* 0x00010200ff3c4b82 */ /* 0x000e220000000a00 */
[----:B------:R-:W-:Y:S02]  /*4d90*/  @P4 LOP3.LUT P3, RZ, R175, 0xff00, RZ, 0xc0, !PT ;  /* 0x0000ff00afff4812 */ /* 0x000fe4000786c0ff */
[----:B0-----:R-:W-:-:S04]  /*4da0*/  @P4 FMUL.FTZ R61, R154, R61 ;  /* 0x0000003d9a3d4220 */ /* 0x001fc80000410000 */
[----:B------:R-:W-:Y:S01]  /*4db0*/  @P4 FMUL.FTZ R60, R61, R60 ;  /* 0x0000003c3d3c4220 */ /* 0x000fe20000410000 */
[----:B------:R-:W-:Y:S01]  /*4dc0*/  @P4 FSEL R61, R155, RZ, P3 ;  /* 0x000000ff9b3d4208 */ /* 0x000fe20001800000 */
[----:B------:R-:W-:Y:S01]  /*4dd0*/  @P5 FFMA.FTZ R155, R241, R162, R3 ;  /* 0x000000a2f19b5223 */ /* 0x000fe20000010003 */
[----:B------:R-:W-:Y:S02]  /*4de0*/  @P4 LOP3.LUT P3, RZ, R175, 0xff0000, RZ, 0xc0, !PT ;  /* 0x00ff0000afff4812 */ /* 0x000fe4000786c0ff */
[----:B------:R-:W-:Y:S01]  /*4df0*/  @P4 F2FP.BF16.F32.PACK_AB R61, RZ, R61 ;  /* 0x0000003dff3d423e */ /* 0x000fe200000010ff */
[----:B------:R-:W-:Y:S01]  /*4e00*/  @P5 FADD.FTZ R160, R248, -R155 ;  /* 0x8000009bf8a05221 */ /* 0x000fe20000010000 */
[----:B------:R-:W-:Y:S02]  /*4e10*/  @P4 FSEL R60, R60, RZ, P3 ;  /* 0x000000ff3c3c4208 */ /* 0x000fe40001800000 */
[----:B------:R-:W-:Y:S02]  /*4e20*/  @P4 PRMT R158, R158, 0x5410, R61 ;  /* 0x000054109e9e4816 */ /* 0x000fe4000000003d */
[----:B------:R-:W-:-:S02]  /*4e30*/  @P4 F2FP.BF16.F32.PACK_AB R60, RZ, R60 ;  /* 0x0000003cff3c423e */ /* 0x000fc400000010ff */
[----:B------:R-:W-:Y:S01]  /*4e40*/  MOV R155, R119 ;  /* 0x00000077009b7202 */ /* 0x000fe20000000f00 */
[----:B------:R-:W-:Y:S01]  /*4e50*/  @P5 FFMA.FTZ R155, R5, R160, R119 ;  /* 0x000000a0059b5223 */ /* 0x000fe20000010077 */
[----:B------:R-:W-:Y:S01]  /*4e60*/  @P4 PRMT R159, R60, 0x7610, R159 ;  /* 0x000076103c9f4816 */ /* 0x000fe2000000009f */
[----:B------:R-:W0:Y:S01]  /*4e70*/  @P4 LDC.64 R160, c[0x0][0x408] ;  /* 0x00010200ffa04b82 */ /* 0x000e220000000a00 */
[----:B------:R-:W-:-:S04]  /*4e80*/  @P4 ISETP.GE.U32.AND P3, PT, R174, RZ, PT ;  /* 0x000000ffae00420c */ /* 0x000fc80003f66070 */
[----:B------:R-:W-:-:S03]  /*4e90*/  @P4 ISETP.GE.U32.AND.EX P3, PT, R175, 0x1000000, PT, P3 ;  /* 0x01000000af00480c */ /* 0x000fc60003f66130 */
[----:B------:R-:W1:Y:S02]  /*4ea0*/  @P4 LDC.64 R60, c[0x0][0x408] ;  /* 0x00010200ff3c4b82 */ /* 0x000e640000000a00 */
[----:B-1----:R-:W-:-:S04]  /*4eb0*/  @P4 FMUL.FTZ R61, R155, R61 ;  /* 0x0000003d9b3d4220 */ /* 0x002fc80000410000 */
[----:B------:R-:W-:Y:S01]  /*4ec0*/  @P4 FMUL.FTZ R60, R61, R60 ;  /* 0x0000003c3d3c4220 */ /* 0x000fe20000410000 */
[----:B------:R-:W-:-:S04]  /*4ed0*/  @P5 FFMA.FTZ R61, R0, R162, R3 ;  /* 0x000000a2003d5223 */ /* 0x000fc80000010003 */
[----:B------:R-:W-:Y:S01]  /*4ee0*/  @P4 FSEL R60, R60, RZ, P3 ;  /* 0x000000ff3c3c4208 */ /* 0x000fe20001800000 */
[----:B------:R-:W-:Y:S01]  /*4ef0*/  @P5 FADD.FTZ R61, R13, -R61 ;  /* 0x8000003d0d3d5221 */ /* 0x000fe20000010000 */
[----:B------:R-:W-:Y:S02]  /*4f00*/  @P4 LOP3.LUT P3, RZ, R174, 0xff00, RZ, 0xc0, !PT ;  /* 0x0000ff00aeff4812 */ /* 0x000fe4000786c0ff */
[----:B------:R-:W-:-:S04]  /*4f10*/  @P4 F2FP.BF16.F32.PACK_AB R60, RZ, R60 ;  /* 0x0000003cff3c423e */ /* 0x000fc800000010ff */
[----:B------:R-:W-:Y:S02]  /*4f20*/  @P4 PRMT R159, R159, 0x5410, R60 ;  /* 0x000054109f9f4816 */ /* 0x000fe4000000003c */
[----:B------:R-:W-:Y:S01]  /*4f30*/  MOV R60, R112 ;  /* 0x00000070003c7202 */ /* 0x000fe20000000f00 */
[----:B------:R-:W-:-:S04]  /*4f40*/  @P5 FFMA.FTZ R60, R5, R61, R112 ;  /* 0x0000003d053c5223 */ /* 0x000fc80000010070 */
[----:B0-----:R-:W-:-:S04]  /*4f50*/  @P4 FMUL.FTZ R61, R60, R161 ;  /* 0x000000a13c3d4220 */ /* 0x001fc80000410000 */
[----:B------:R-:W-:Y:S01]  /*4f60*/  @P4 FMUL.FTZ R165, R61, R160 ;  /* 0x000000a03da54220 */ /* 0x000fe20000410000 */
[----:B------:R-:W-:-:S04]  /*4f70*/  @P5 FFMA.FTZ R61, R10, R162, R3 ;  /* 0x000000a20a3d5223 */ /* 0x000fc80000010003 */
[----:B------:R-:W-:Y:S01]  /*4f80*/  @P5 FADD.FTZ R160, R236, -R61 ;  /* 0x8000003deca05221 */ /* 0x000fe20000010000 */
[----:B------:R-:W-:-:S03]  /*4f90*/  MOV R61, R113 ;  /* 0x00000071003d7202 */ /* 0x000fc60000000f00 */
[----:B------:R-:W-:Y:S02]  /*4fa0*/  @P5 FFMA.FTZ R61, R5, R160, R113 ;  /* 0x000000a0053d5223 */ /* 0x000fe40000010071 */
[----:B------:R-:W0:Y:S02]  /*4fb0*/  @P4 LDC.64 R160, c[0x0][0x408] ;  /* 0x00010200ffa04b82 */ /* 0x000e240000000a00 */
[----:B0-----:R-:W-:-:S04]  /*4fc0*/  @P4 FMUL.FTZ R161, R61, R161 ;  /* 0x000000a13da14220 */ /* 0x001fc80000410000 */
        /* <DEDUP_REMOVED lines=8> */
.L_x_10890:
[----:B------:R-:W-:Y:S05]  /*5050*/  BSYNC.RECONVERGENT B1 ;  /* 0x0000000000017941 */ /* 0x000fea0003800200 */
.L_x_10873:
        /* <DEDUP_REMOVED lines=11> */
.L_x_10872:
[----:B------:R-:W-:Y:S05]  /*5110*/  BSYNC.RECONVERGENT B2 ;  /* 0x0000000000027941 */ /* 0x000fea0003800200 */
.L_x_10871:
        /* <DEDUP_REMOVED lines=11> */
[----:B------:R-:W-:Y:S01]  /*51d0*/  @P5 FFMA.FTZ R62, R18, R162, R3 ;  /* 0x000000a2123e5223 */ /* 0x000fe20000010003 */
[----:B-----5:R-:W-:Y:S01]  /*51e0*/  MOV R60, R120 ;  /* 0x00000078003c7202 */ /* 0x020fe20000000f00 */
[----:B------:R-:W1:Y:S01]  /*51f0*/  @P4 LDC.64 R152, c[0x0][0x408] ;  /* 0x00010200ff984b82 */ /* 0x000e620000000a00 */
[----:B------:R-:W-:Y:S01]  /*5200*/  @P5 FADD.FTZ R61, R230, -R61 ;  /* 0x8000003de63d5221 */ /* 0x000fe20000010000 */
[----:B------:R-:W-:Y:S01]  /*5210*/  @P5 FADD.FTZ R62, R229, -R62 ;  /* 0x8000003ee53e5221 */ /* 0x000fe20000010000 */
[----:B------:R-:W-:Y:S02]  /*5220*/  @P4 LOP3.LUT P2, RZ, R176, 0xff, RZ, 0xc0, !PT ;  /* 0x000000ffb0ff4812 */ /* 0x000fe4000784c0ff */
[C---:B------:R-:W-:Y:S01]  /*5230*/  @P5 FFMA.FTZ R60, R5.reuse, R61, R120 ;  /* 0x0000003d053c5223 */ /* 0x040fe20000010078 */
[----:B------:R-:W-:Y:S01]  /*5240*/  MOV R61, R121 ;  /* 0x00000079003d7202 */ /* 0x000fe20000000f00 */
[----:B------:R-:W-:Y:S01]  /*5250*/  @P5 FFMA.FTZ R61, R5, R62, R121 ;  /* 0x0000003e053d5223 */ /* 0x000fe20000010079 */
[----:B0-----:R-:W0:Y:S08]  /*5260*/  @P4 LDC.64 R160, c[0x0][0x408] ;  /* 0x00010200ffa04b82 */ /* 0x001e300000000a00 */
[----:B------:R-:W2:Y:S01]  /*5270*/  @P4 LDC.64 R62, c[0x0][0x408] ;  /* 0x00010200ff3e4b82 */ /* 0x000ea20000000a00 */
[----:B-1----:R-:W-:Y:S01]  /*5280*/  @P4 FMUL.FTZ R153, R61, R153 ;  /* 0x000000993d994220 */ /* 0x002fe20000410000 */
[----:B--2---:R-:W-:-:S04]  /*5290*/  @P4 FMUL.FTZ R63, R60, R63 ;  /* 0x0000003f3c3f4220 */ /* 0x004fc80000410000 */
[----:B------:R-:W-:Y:S01]  /*52a0*/  @P4 FMUL.FTZ R62, R63, R62 ;  /* 0x0000003e3f3e4220 */ /* 0x000fe20000410000 */
[----:B------:R-:W-:Y:S01]  /*52b0*/  @P4 FMUL.FTZ R63, R153, R152 ;  /* 0x00000098993f4220 */ /* 0x000fe20000410000 */
[----:B------:R-:W-:-:S03]  /*52c0*/  @P5 FFMA.FTZ R152, R19, R162, R3 ;  /* 0x000000a213985223 */ /* 0x000fc60000010003 */
[----:B------:R-:W-:Y:S01]  /*52d0*/  @P4 FSEL R153, R62, RZ, P2 ;  /* 0x000000ff3e994208 */ /* 0x000fe20001000000 */
[----:B------:R-:W-:Y:S01]  /*52e0*/  @P5 FADD.FTZ R152, R228, -R152 ;  /* 0x80000098e4985221 */ /* 0x000fe20000010000 */
[C---:B------:R-:W-:Y:S02]  /*52f0*/  @P4 LOP3.LUT P2, RZ, R176.reuse, 0xff00, RZ, 0xc0, !PT ;  /* 0x0000ff00b0ff4812 */ /* 0x040fe4000784c0ff */
[----:B------:R-:W-:Y:S01]  /*5300*/  MOV R62, R122 ;  /* 0x0000007a003e7202 */ /* 0x000fe20000000f00 */
[----:B------:R-:W-:Y:S01]  /*5310*/  @P5 FFMA.FTZ R62, R5, R152, R122 ;  /* 0x00000098053e5223 */ /* 0x000fe2000001007a */
[----:B------:R-:W-:Y:S02]  /*5320*/  @P4 FSEL R154, R63, RZ, P2 ;  /* 0x000000ff3f9a4208 */ /* 0x000fe40001000000 */
[----:B------:R-:W-:Y:S02]  /*5330*/  @P4 F2FP.BF16.F32.PACK_AB R63, RZ, R153 ;  /* 0x00000099ff3f423e */ /* 0x000fe400000010ff */
[----:B------:R-:W1:Y:S01]  /*5340*/  @P4 LDC.64 R152, c[0x0][0x408] ;  /* 0x00010200ff984b82 */ /* 0x000e620000000a00 */
[----:B------:R-:W-:-:S02]  /*5350*/  @P4 LOP3.LUT P2, RZ, R176, 0xff0000, RZ, 0xc0, !PT ;  /* 0x00ff0000b0ff4812 */ /* 0x000fc4000784c0ff */
[----:B------:R-:W-:Y:S01]  /*5360*/  @P4 PRMT R156, R63, 0x7610, R156 ;  /* 0x000076103f9c4816 */ /* 0x000fe2000000009c */
[----:B------:R-:W-:Y:S01]  /*5370*/  @P5 FFMA.FTZ R63, R20, R162, R3 ;  /* 0x000000a2143f5223 */ /* 0x000fe20000010003 */
[----:B------:R-:W-:-:S04]  /*5380*/  @P4 F2FP.BF16.F32.PACK_AB R154, RZ, R154 ;  /* 0x0000009aff9a423e */ /* 0x000fc800000010ff */
[----:B------:R-:W-:Y:S02]  /*5390*/  @P4 PRMT R156, R156, 0x5410, R154 ;  /* 0x000054109c9c4816 */ /* 0x000fe4000000009a */
[----:B------:R-:W2:Y:S01]  /*53a0*/  @P4 LDC.64 R154, c[0x0][0x408] ;  /* 0x00010200ff9a4b82 */ /* 0x000ea20000000a00 */
[----:B-1----:R-:W-:-:S04]  /*53b0*/  @P4 FMUL.FTZ R153, R62, R153 ;  /* 0x000000993e994220 */ /* 0x002fc80000410000 */
[----:B------:R-:W-:Y:S01]  /*53c0*/  @P4 FMUL.FTZ R152, R153, R152 ;  /* 0x0000009899984220 */ /* 0x000fe20000410000 */
[----:B------:R-:W-:Y:S01]  /*53d0*/  @P5 FADD.FTZ R153, R227, -R63 ;  /* 0x8000003fe3995221 */ /* 0x000fe20000010000 */
[----:B------:R-:W-:-:S03]  /*53e0*/  MOV R63, R123 ;  /* 0x0000007b003f7202 */ /* 0x000fc60000000f00 */
[----:B------:R-:W-:Y:S01]  /*53f0*/  @P4 FSEL R152, R152, RZ, P2 ;  /* 0x000000ff98984208 */ /* 0x000fe20001000000 */
[----:B------:R-:W-:Y:S01]  /*5400*/  @P5 FFMA.FTZ R63, R5, R153, R123 ;  /* 0x00000099053f5223 */ /* 0x000fe2000001007b */
[----:B------:R-:W-:Y:S02]  /*5410*/  @P4 LOP3.LUT P2, RZ, R176, 0xff000000, RZ, 0xc0, !PT ;  /* 0xff000000b0ff4812 */ /* 0x000fe4000784c0ff */
[----:B------:R-:W-:-:S04]  /*5420*/  @P4 F2FP.BF16.F32.PACK_AB R152, RZ, R152 ;  /* 0x00000098ff98423e */ /* 0x000fc800000010ff */
[----:B------:R-:W-:Y:S02]  /*5430*/  @P4 PRMT R157, R152, 0x7610, R157 ;  /* 0x00007610989d4816 */ /* 0x000fe4000000009d */
        /* <DEDUP_REMOVED lines=11> */
[----:B--2---:R-:W-:-:S04]  /*54f0*/  @P4 FMUL.FTZ R155, R152, R155 ;  /* 0x0000009b989b4220 */ /* 0x004fc80000410000 */
        /* <DEDUP_REMOVED lines=25> */
[----:B------:R-:W-:-:S04]  /*5690*/  @P5 FFMA.FTZ R155, R240, R162, R3 ;  /* 0x000000a2f09b5223 */ /* 0x000fc80000010003 */
[----:B------:R-:W-:Y:S01]  /*56a0*/  @P5 FADD.FTZ R160, R247, -R155 ;  /* 0x8000009bf7a05221 */ /* 0x000fe20000010000 */
        /* <DEDUP_REMOVED lines=11> */
.L_x_10910:
[----:B0-----:R-:W-:Y:S01]  /*5760*/  @P5 FFMA.FTZ R160, R17, R162, R3 ;  /* 0x000000a211a05223 */ /* 0x001fe20000010003 */
        /* <DEDUP_REMOVED lines=89> */
.L_x_10909:
[----:B------:R-:W-:-:S04]  /*5d00*/  UISETP.NE.U32.AND UP0, UPT, UR20, URZ, UPT ;  /* 0x000000ff1400728c */ /* 0x000fc8000bf05070 */
[----:B------:R-:W-:-:S06]  /*5d10*/  UISETP.NE.AND.EX UP0, UPT, UR21, URZ, UPT, UP0 ;  /* 0x000000ff1500728c */ /* 0x000fcc000bf05300 */
[----:B------:R-:W-:-:S13]  /*5d20*/  PLOP3.LUT P3, PT, PT, PT, UP0, 0x80, 0x8 ;  /* 0x000000000008781c */ /* 0x000fda0003f6f008 */
[----:B------:R-:W-:Y:S05]  /*5d30*/  @!P3 BRA `(.L_x_10912) ;  /* 0x000000080030b947 */ /* 0x000fea0003800000 */
        /* <DEDUP_REMOVED lines=46> */
.L_x_10914:
[----:B------:R-:W-:Y:S05]  /*6020*/  BSYNC.RECONVERGENT B3 ;  /* 0x0000000000037941 */ /* 0x000fea0003800200 */
.L_x_10913:
[----:B------:R-:W-:Y:S04]  /*6030*/  BSSY.RECONVERGENT B3, `(.L_x_10915) ;  /* 0x000000d000037945 */ /* 0x000fe80003800200 */
[----:B------:R-:W-:Y:S05]  /*6040*/  @!P4 BRA `(.L_x_10916) ;  /* 0x00000000002cc947 */ /* 0x000fea0003800000 */
        /* <DEDUP_REMOVED lines=11> */
.L_x_10916:
[----:B------:R-:W-:Y:S05]  /*6100*/  BSYNC.RECONVERGENT B3 ;  /* 0x0000000000037941 */ /* 0x000fea0003800200 */
.L_x_10915:
        /* <DEDUP_REMOVED lines=13> */
.L_x_10918:
[----:B------:R-:W-:Y:S05]  /*61e0*/  BSYNC.RECONVERGENT B3 ;  /* 0x0000000000037941 */ /* 0x000fea0003800200 */
.L_x_10917:
        /* <DEDUP_REMOVED lines=13> */
.L_x_10920:
[----:B------:R-:W-:Y:S05]  /*62c0*/  BSYNC.RECONVERGENT B3 ;  /* 0x0000000000037941 */ /* 0x000fea0003800200 */
.L_x_10919:
        /* <DEDUP_REMOVED lines=13> */
.L_x_10922:
[----:B------:R-:W-:Y:S05]  /*63a0*/  BSYNC.RECONVERGENT B3 ;  /* 0x0000000000037941 */ /* 0x000fea0003800200 */
.L_x_10921:
        /* <DEDUP_REMOVED lines=13> */
.L_x_10924:
[----:B------:R-:W-:Y:S05]  /*6480*/  BSYNC.RECONVERGENT B3 ;  /* 0x0000000000037941 */ /* 0x000fea0003800200 */
.L_x_10923:
        /* <DEDUP_REMOVED lines=13> */
.L_x_10926:
[----:B------:R-:W-:Y:S05]  /*6560*/  BSYNC.RECONVERGENT B3 ;  /* 0x0000000000037941 */ /* 0x000fea0003800200 */
.L_x_10925:
[----:B------:R-:W-:Y:S05]  /*6570*/  @!P4 BRA `(.L_x_10911) ;  /* 0x0000000400dcc947 */ /* 0x000fea0003800000 */
[----:B0-----:R-:W-:Y:S01]  /*6580*/  FMUL.FTZ R160, R155, UR13 ;  /* 0x0000000d9ba07c20 */ /* 0x001fe20008410000 */
[----:B-----5:R-:W-:-:S03]  /*6590*/  ISETP.GE.U32.AND P2, PT, R176, RZ, PT ;  /* 0x000000ffb000720c */ /* 0x020fc60003f46070 */
[----:B------:R-:W-:Y:S01]  /*65a0*/  FMUL.FTZ R160, R160, UR12 ;  /* 0x0000000ca0a07c20 */ /* 0x000fe20008410000 */
[----:B------:R-:W-:-:S04]  /*65b0*/  ISETP.GE.U32.AND.EX P2, PT, R177, 0x1000000, PT, P2 ;  /* 0x01000000b100780c */ /* 0x000fc80003f46120 */
[----:B------:R-:W-:-:S04]  /*65c0*/  FSEL R160, R160, RZ, P2 ;  /* 0x000000ffa0a07208 */ /* 0x000fc80001000000 */
[----:B------:R-:W-:-:S04]  /*65d0*/  F2FP.BF16.F32.PACK_AB R160, RZ, R160 ;  /* 0x000000a0ffa0723e */ /* 0x000fc800000010ff */
[----:B------:R-:W-:Y:S01]  /*65e0*/  PRMT R159, R159, 0x5410, R160 ;  /* 0x000054109f9f7816 */ /* 0x000fe200000000a0 */
[----:B------:R-:W-:Y:S06]  /*65f0*/  BRA `(.L_x_10911) ;  /* 0x0000000400bc7947 */ /* 0x000fec0003800000 */
.L_x_10912:
        /* <DEDUP_REMOVED lines=13> */
.L_x_10928:
[----:B------:R-:W-:Y:S05]  /*66d0*/  BSYNC.RECONVERGENT B3 ;  /* 0x0000000000037941 */ /* 0x000fea0003800200 */
.L_x_10927:
        /* <DEDUP_REMOVED lines=13> */
.L_x_10930:
[----:B------:R-:W-:Y:S05]  /*67b0*/  BSYNC.RECONVERGENT B3 ;  /* 0x0000000000037941 */ /* 0x000fea0003800200 */
.L_x_10929:
        /* <DEDUP_REMOVED lines=13> */
.L_x_10932:
[----:B------:R-:W-:Y:S05]  /*6890*/  BSYNC.RECONVERGENT B3 ;  /* 0x0000000000037941 */ /* 0x000fea0003800200 */
.L_x_10931:
        /* <DEDUP_REMOVED lines=13> */
.L_x_10934:
[----:B------:R-:W-:Y:S05]  /*6970*/  BSYNC.RECONVERGENT B3 ;  /* 0x0000000000037941 */ /* 0x000fea0003800200 */
.L_x_10933:
        /* <DEDUP_REMOVED lines=13> */
.L_x_10936:
[----:B------:R-:W-:Y:S05]  /*6a50*/  BSYNC.RECONVERGENT B3 ;  /* 0x0000000000037941 */ /* 0x000fea0003800200 */
.L_x_10935:
        /* <DEDUP_REMOVED lines=13> */
.L_x_10938:
[----:B------:R-:W-:Y:S05]  /*6b30*/  BSYNC.RECONVERGENT B3 ;  /* 0x0000000000037941 */ /* 0x000fea0003800200 */
.L_x_10937:
        /* <DEDUP_REMOVED lines=13> */
.L_x_10940:
[----:B------:R-:W-:Y:S05]  /*6c10*/  BSYNC.RECONVERGENT B3 ;  /* 0x0000000000037941 */ /* 0x000fea0003800200 */
.L_x_10939:
[----:B------:R-:W-:Y:S05]  /*6c20*/  @!P4 BRA `(.L_x_10911) ;  /* 0x000000000030c947 */ /* 0x000fea0003800000 */
[----:B0-----:R-:W-:Y:S01]  /*6c30*/  FFMA.FTZ R160, R240, R162, R3 ;  /* 0x000000a2f0a07223 */ /* 0x001fe20000010003 */
        /* <DEDUP_REMOVED lines=11> */
.L_x_10911:
[----:B------:R-:W-:Y:S05]  /*6cf0*/  BSYNC.RECONVERGENT B1 ;  /* 0x0000000000017941 */ /* 0x000fea0003800200 */
.L_x_10908:
        /* <DEDUP_REMOVED lines=9> */
.L_x_10907:
[----:B------:R-:W-:Y:S05]  /*6d90*/  BSYNC.RECONVERGENT B2 ;  /* 0x0000000000027941 */ /* 0x000fea0003800200 */
.L_x_10906:
        /* <DEDUP_REMOVED lines=13> */
[----:B------:R-:W2:Y:S01]  /*6e70*/  @P4 LDC.64 R152, c[0x0][0x408] ;  /* 0x00010200ff984b82 */ /* 0x000ea20000000a00 */
[----:B------:R-:W-:Y:S01]  /*6e80*/  @P5 FADD.FTZ R61, R223, -R61 ;  /* 0x8000003ddf3d5221 */ /* 0x000fe20000010000 */
[----:B------:R-:W-:Y:S01]  /*6e90*/  @P5 FADD.FTZ R62, R215, -R62 ;  /* 0x8000003ed73e5221 */ /* 0x000fe20000010000 */
[C---:B------:R-:W-:Y:S02]  /*6ea0*/  @P4 LOP3.LUT P3, RZ, R178.reuse, 0xff00, RZ, 0xc0, !PT ;  /* 0x0000ff00b2ff4812 */ /* 0x040fe4000786c0ff */
[C---:B------:R-:W-:Y:S01]  /*6eb0*/  @P5 FFMA.FTZ R60, R5.reuse, R61, R128 ;  /* 0x0000003d053c5223 */ /* 0x040fe20000010080 */
[----:B------:R-:W-:Y:S01]  /*6ec0*/  MOV R61, R129 ;  /* 0x00000081003d7202 */ /* 0x000fe20000000f00 */
[----:B------:R-:W-:Y:S01]  /*6ed0*/  @P5 FFMA.FTZ R61, R5, R62, R129 ;  /* 0x0000003e053d5223 */ /* 0x000fe20000010081 */
[----:B------:R-:W-:Y:S01]  /*6ee0*/  @P4 LOP3.LUT P1, RZ, R178, 0xff, RZ, 0xc0, !PT ;  /* 0x000000ffb2ff4812 */ /* 0x000fe2000782c0ff */
[----:B------:R-:W3:Y:S08]  /*6ef0*/  @P4 LDC.64 R62, c[0x0][0x408] ;  /* 0x00010200ff3e4b82 */ /* 0x000ef00000000a00 */
[----:B01----:R-:W0:Y:S01]  /*6f00*/  @P4 LDC.64 R160, c[0x0][0x408] ;  /* 0x00010200ffa04b82 */ /* 0x003e220000000a00 */
[----:B--2---:R-:W-:-:S04]  /*6f10*/  @P4 FMUL.FTZ R153, R61, R153 ;  /* 0x000000993d994220 */ /* 0x004fc80000410000 */
[----:B------:R-:W-:Y:S01]  /*6f20*/  @P4 FMUL.FTZ R152, R153, R152 ;  /* 0x0000009899984220 */ /* 0x000fe20000410000 */
[----:B---3--:R-:W-:-:S04]  /*6f30*/  @P4 FMUL.FTZ R63, R60, R63 ;  /* 0x0000003f3c3f4220 */ /* 0x008fc80000410000 */
[----:B------:R-:W-:Y:S01]  /*6f40*/  @P4 FSEL R154, R152, RZ, P3 ;  /* 0x000000ff989a4208 */ /* 0x000fe20001800000 */
[----:B------:R-:W-:Y:S01]  /*6f50*/  @P4 FMUL.FTZ R63, R63, R62 ;  /* 0x0000003e3f3f4220 */ /* 0x000fe20000410000 */
[----:B------:R-:W-:Y:S02]  /*6f60*/  @P5 FFMA.FTZ R62, R26, R162, R3 ;  /* 0x000000a21a3e5223 */ /* 0x000fe40000010003 */
[----:B------:R-:W-:Y:S02]  /*6f70*/  @P4 F2FP.BF16.F32.PACK_AB R154, RZ, R154 ;  /* 0x0000009aff9a423e */ /* 0x000fe400000010ff */
[----:B------:R-:W-:Y:S01]  /*6f80*/  @P5 FADD.FTZ R153, R214, -R62 ;  /* 0x8000003ed6995221 */ /* 0x000fe20000010000 */
[----:B------:R-:W-:Y:S02]  /*6f90*/  MOV R62, R130 ;  /* 0x00000082003e7202 */ /* 0x000fe40000000f00 */
[----:B------:R-:W-:Y:S01]  /*6fa0*/  @P4 FSEL R63, R63, RZ, P1 ;  /* 0x000000ff3f3f4208 */ /* 0x000fe20000800000 */
[----:B------:R-:W-:Y:S01]  /*6fb0*/  @P5 FFMA.FTZ R62, R5, R153, R130 ;  /* 0x00000099053e5223 */ /* 0x000fe20000010082 */
[----:B------:R-:W-:Y:S01]  /*6fc0*/  @P4 LOP3.LUT P1, RZ, R178, 0xff0000, RZ, 0xc0, !PT ;  /* 0x00ff0000b2ff4812 */ /* 0x000fe2000782c0ff */
[----:B------:R-:W1:Y:S01]  /*6fd0*/  @P4 LDC.64 R152, c[0x0][0x408] ;  /* 0x00010200ff984b82 */ /* 0x000e620000000a00 */
[----:B------:R-:W-:-:S04]  /*6fe0*/  @P4 F2FP.BF16.F32.PACK_AB R63, RZ, R63 ;  /* 0x0000003fff3f423e */ /* 0x000fc800000010ff */
[----:B------:R-:W-:Y:S01]  /*6ff0*/  @P4 PRMT R156, R63, 0x7610, R156 ;  /* 0x000076103f9c4816 */ /* 0x000fe2000000009c */
[----:B------:R-:W-:-:S03]  /*7000*/  @P5 FFMA.FTZ R63, R27, R162, R3 ;  /* 0x000000a21b3f5223 */ /* 0x000fc60000010003 */
        /* <DEDUP_REMOVED lines=61> */
.L_x_10945:
[----:B01----:R-:W-:Y:S01]  /*73e0*/  @P5 FFMA.FTZ R160, R24, R162, R3 ;  /* 0x000000a218a05223 */ /* 0x003fe20000010003 */
        /* <DEDUP_REMOVED lines=78> */
[--C-:B------:R-:W-:Y:S01]  /*78d0*/  IMAD.MOV.U32 R161, RZ, RZ, R135.reuse ;  /* 0x000000ffffa17224 */ /* 0x100fe200078e0087 */
[----:B------:R-:W-:Y:S02]  /*78e0*/  ISETP.GE.U32.AND P1, PT, R178, RZ, PT ;  /* 0x000000ffb200720c */ /* 0x000fe40003f26070 */
[----:B------:R-:W-:Y:S02]  /*78f0*/  @P5 FADD.FTZ R160, R246, -R160 ;  /* 0x800000a0f6a05221 */ /* 0x000fe40000010000 */
[----:B------:R-:W-:Y:S02]  /*7900*/  ISETP.GE.U32.AND.EX P1, PT, R179, 0x1000000, PT, P1 ;  /* 0x01000000b300780c */ /* 0x000fe40003f26110 */
[----:B------:R-:W-:-:S04]  /*7910*/  @P5 FFMA.FTZ R161, R5, R160, R135 ;  /* 0x000000a005a15223 */ /* 0x000fc80000010087 */
[----:B------:R-:W-:-:S04]  /*7920*/  FMUL.FTZ R160, R161, UR13 ;  /* 0x0000000da1a07c20 */ /* 0x000fc80008410000 */
[----:B------:R-:W-:-:S05]  /*7930*/  FMUL.FTZ R160, R160, UR12 ;  /* 0x0000000ca0a07c20 */ /* 0x000fca0008410000 */
[----:B------:R-:W-:-:S04]  /*7940*/  FSEL R160, R160, RZ, P1 ;  /* 0x000000ffa0a07208 */ /* 0x000fc80000800000 */
[----:B------:R-:W-:-:S04]  /*7950*/  F2FP.BF16.F32.PACK_AB R160, RZ, R160 ;  /* 0x000000a0ffa0723e */ /* 0x000fc800000010ff */
[----:B------:R-:W-:Y:S01]  /*7960*/  PRMT R159, R159, 0x5410, R160 ;  /* 0x000054109f9f7816 */ /* 0x000fe200000000a0 */
[----:B------:R-:W-:Y:S06]  /*7970*/  BRA `(.L_x_10946) ;  /* 0x0000000c00fc7947 */ /* 0x000fec0003800000 */
.L_x_10944:
        /* <DEDUP_REMOVED lines=39> */
[----:B01----:R-:W-:Y:S01]  /*7bf0*/  FFMA.FTZ R160, R24, R162, R3 ;  /* 0x000000a218a07223 */ /* 0x003fe20000010003 */
        /* <DEDUP_REMOVED lines=10> */
.L_x_10949:
[----:B------:R-:W-:Y:S05]  /*7ca0*/  BSYNC.RECONVERGENT B3 ;  /* 0x0000000000037941 */ /* 0x000fea0003800200 */
.L_x_10948:
[----:B------:R-:W-:Y:S04]  /*7cb0*/  BSSY.RECONVERGENT B3, `(.L_x_10950) ;  /* 0x000000d000037945 */ /* 0x000fe80003800200 */
[----:B------:R-:W-:Y:S05]  /*7cc0*/  @!P4 BRA `(.L_x_10951) ;  /* 0x00000000002cc947 */ /* 0x000fea0003800000 */
        /* <DEDUP_REMOVED lines=11> */
.L_x_10951:
[----:B------:R-:W-:Y:S05]  /*7d80*/  BSYNC.RECONVERGENT B3 ;  /* 0x0000000000037941 */ /* 0x000fea0003800200 */
.L_x_10950:
        /* <DEDUP_REMOVED lines=13> */
.L_x_10953:
[----:B------:R-:W-:Y:S05]  /*7e60*/  BSYNC.RECONVERGENT B3 ;  /* 0x0000000000037941 */ /* 0x000fea0003800200 */
.L_x_10952:
        /* <DEDUP_REMOVED lines=13> */
.L_x_10955:
[----:B------:R-:W-:Y:S05]  /*7f40*/  BSYNC.RECONVERGENT B3 ;  /* 0x0000000000037941 */ /* 0x000fea0003800200 */
.L_x_10954:
        /* <DEDUP_REMOVED lines=13> */
.L_x_10957:
[----:B------:R-:W-:Y:S05]  /*8020*/  BSYNC.RECONVERGENT B3 ;  /* 0x0000000000037941 */ /* 0x000fea0003800200 */
.L_x_10956:
        /* <DEDUP_REMOVED lines=13> */
.L_x_10959:
[----:B------:R-:W-:Y:S05]  /*8100*/  BSYNC.RECONVERGENT B3 ;  /* 0x0000000000037941 */ /* 0x000fea0003800200 */
.L_x_10958:
        /* <DEDUP_REMOVED lines=13> */
.L_x_10961:
[----:B------:R-:W-:Y:S05]  /*81e0*/  BSYNC.RECONVERGENT B3 ;  /* 0x0000000000037941 */ /* 0x000fea0003800200 */
.L_x_10960:
[----:B------:R-:W-:Y:S05]  /*81f0*/  @!P4 BRA `(.L_x_10946) ;  /* 0x0000000400dcc947 */ /* 0x000fea0003800000 */
[----:B01----:R-:W-:Y:S01]  /*8200*/  FMUL.FTZ R160, R155, UR13 ;  /* 0x0000000d9ba07c20 */ /* 0x003fe20008410000 */
[----:B-----5:R-:W-:-:S03]  /*8210*/  ISETP.GE.U32.AND P1, PT, R178, RZ, PT ;  /* 0x000000ffb200720c */ /* 0x020fc60003f26070 */
[----:B------:R-:W-:Y:S01]  /*8220*/  FMUL.FTZ R160, R160, UR12 ;  /* 0x0000000ca0a07c20 */ /* 0x000fe20008410000 */
[----:B------:R-:W-:-:S04]  /*8230*/  ISETP.GE.U32.AND.EX P1, PT, R179, 0x1000000, PT, P1 ;  /* 0x01000000b300780c */ /* 0x000fc80003f26110 */
[----:B------:R-:W-:-:S04]  /*8240*/  FSEL R160, R160, RZ, P1 ;  /* 0x000000ffa0a07208 */ /* 0x000fc80000800000 */
[----:B------:R-:W-:-:S04]  /*8250*/  F2FP.BF16.F32.PACK_AB R160, RZ, R160 ;  /* 0x000000a0ffa0723e */ /* 0x000fc800000010ff */
[----:B------:R-:W-:Y:S01]  /*8260*/  PRMT R159, R159, 0x5410, R160 ;  /* 0x000054109f9f7816 */ /* 0x000fe200000000a0 */
[----:B------:R-:W-:Y:S06]  /*8270*/  BRA `(.L_x_10946) ;  /* 0x0000000400bc7947 */ /* 0x000fec0003800000 */
.L_x_10947:
        /* <DEDUP_REMOVED lines=13> */
.L_x_10963:
[----:B------:R-:W-:Y:S05]  /*8350*/  BSYNC.RECONVERGENT B3 ;  /* 0x0000000000037941 */ /* 0x000fea0003800200 */
.L_x_10962:
        /* <DEDUP_REMOVED lines=13> */
.L_x_10965:
[----:B------:R-:W-:Y:S05]  /*8430*/  BSYNC.RECONVERGENT B3 ;  /* 0x0000000000037941 */ /* 0x000fea0003800200 */
.L_x_10964:
        /* <DEDUP_REMOVED lines=13> */
.L_x_10967:
[----:B------:R-:W-:Y:S05]  /*8510*/  BSYNC.RECONVERGENT B3 ;  /* 0x0000000000037941 */ /* 0x000fea0003800200 */
.L_x_10966:
        /* <DEDUP_REMOVED lines=13> */
.L_x_10969:
[----:B------:R-:W-:Y:S05]  /*85f0*/  BSYNC.RECONVERGENT B3 ;  /* 0x0000000000037941 */ /* 0x000fea0003800200 */
.L_x_10968:
        /* <DEDUP_REMOVED lines=13> */
.L_x_10971:
[----:B------:R-:W-:Y:S05]  /*86d0*/  BSYNC.RECONVERGENT B3 ;  /* 0x0000000000037941 */ /* 0x000fea0003800200 */
.L_x_10970:
        /* <DEDUP_REMOVED lines=13> */
.L_x_10973:
[----:B------:R-:W-:Y:S05]  /*87b0*/  BSYNC.RECONVERGENT B3 ;  /* 0x0000000000037941 */ /* 0x000fea0003800200 */
.L_x_10972:
        /* <DEDUP_REMOVED lines=13> */
.L_x_10975:
[----:B------:R-:W-:Y:S05]  /*8890*/  BSYNC.RECONVERGENT B3 ;  /* 0x0000000000037941 */ /* 0x000fea0003800200 */
.L_x_10974:
[----:B------:R-:W-:Y:S05]  /*88a0*/  @!P4 BRA `(.L_x_10946) ;  /* 0x000000000030c947 */ /* 0x000fea0003800000 */
[----:B01----:R-:W-:Y:S01]  /*88b0*/  FFMA.FTZ R160, R239, R162, R3 ;  /* 0x000000a2efa07223 */ /* 0x003fe20000010003 */
        /* <DEDUP_REMOVED lines=11> */
.L_x_10946:
[----:B------:R-:W-:Y:S05]  /*8970*/  BSYNC.RECONVERGENT B1 ;  /* 0x0000000000017941 */ /* 0x000fea0003800200 */
.L_x_10943:
        /* <DEDUP_REMOVED lines=9> */
.L_x_10942:
[----:B------:R-:W-:Y:S05]  /*8a10*/  BSYNC.RECONVERGENT B2 ;  /* 0x0000000000027941 */ /* 0x000fea0003800200 */
.L_x_10941:
        /* <DEDUP_REMOVED lines=13> */
[----:B------:R-:W3:Y:S01]  /*8af0*/  @P4 LDC.64 R152, c[0x0][0x408] ;  /* 0x00010200ff984b82 */ /* 0x000ee20000000a00 */
[----:B------:R-:W-:Y:S01]  /*8b00*/  @P5 FADD.FTZ R61, R218, -R61 ;  /* 0x8000003dda3d5221 */ /* 0x000fe20000010000 */
[----:B------:R-:W-:Y:S01]  /*8b10*/  @P5 FADD.FTZ R62, R195, -R62 ;  /* 0x8000003ec33e5221 */ /* 0x000fe20000010000 */
[C---:B------:R-:W-:Y:S02]  /*8b20*/  @P4 LOP3.LUT P2, RZ, R180.reuse, 0xff00, RZ, 0xc0, !PT ;  /* 0x0000ff00b4ff4812 */ /* 0x040fe4000784c0ff */
[C---:B------:R-:W-:Y:S01]  /*8b30*/  @P5 FFMA.FTZ R60, R5.reuse, R61, R136 ;  /* 0x0000003d053c5223 */ /* 0x040fe20000010088 */
[----:B------:R-:W-:Y:S01]  /*8b40*/  MOV R61, R137 ;  /* 0x00000089003d7202 */ /* 0x000fe20000000f00 */
[----:B------:R-:W-:Y:S01]  /*8b50*/  @P5 FFMA.FTZ R61, R5, R62, R137 ;  /* 0x0000003e053d5223 */ /* 0x000fe20000010089 */
[----:B------:R-:W-:Y:S01]  /*8b60*/  @P4 LOP3.LUT P0, RZ, R180, 0xff, RZ, 0xc0, !PT ;  /* 0x000000ffb4ff4812 */ /* 0x000fe2000780c0ff */
[----:B------:R-:W4:Y:S08]  /*8b70*/  @P4 LDC.64 R62, c[0x0][0x408] ;  /* 0x00010200ff3e4b82 */ /* 0x000f300000000a00 */
[----:B012---:R-:W0:Y:S01]  /*8b80*/  @P4 LDC.64 R160, c[0x0][0x408] ;  /* 0x00010200ffa04b82 */ /* 0x007e220000000a00 */
[----:B---3--:R-:W-:-:S04]  /*8b90*/  @P4 FMUL.FTZ R153, R61, R153 ;  /* 0x000000993d994220 */ /* 0x008fc80000410000 */
[----:B------:R-:W-:Y:S01]  /*8ba0*/  @P4 FMUL.FTZ R152, R153, R152 ;  /* 0x0000009899984220 */ /* 0x000fe20000410000 */
[----:B----4-:R-:W-:-:S04]  /*8bb0*/  @P4 FMUL.FTZ R63, R60, R63 ;  /* 0x0000003f3c3f4220 */ /* 0x010fc80000410000 */
        /* <DEDUP_REMOVED lines=74> */
.L_x_10980:
[----:B012---:R-:W-:Y:S01]  /*9060*/  @P5 FFMA.FTZ R160, R187, R162, R3 ;  /* 0x000000a2bba05223 */ /* 0x007fe20000010003 */
        /* <DEDUP_REMOVED lines=89> */
.L_x_10979:
        /* <DEDUP_REMOVED lines=50> */
.L_x_10984:
[----:B------:R-:W-:Y:S05]  /*9920*/  BSYNC.RECONVERGENT B3 ;  /* 0x0000000000037941 */ /* 0x000fea0003800200 */
.L_x_10983:
        /* <DEDUP_REMOVED lines=13> */
.L_x_10986:
[----:B------:R-:W-:Y:S05]  /*9a00*/  BSYNC.RECONVERGENT B3 ;  /* 0x0000000000037941 */ /* 0x000fea0003800200 */
.L_x_10985:
        /* <DEDUP_REMOVED lines=13> */
.L_x_10988:
[----:B------:R-:W-:Y:S05]  /*9ae0*/  BSYNC.RECONVERGENT B3 ;  /* 0x0000000000037941 */ /* 0x000fea0003800200 */
.L_x_10987:
        /* <DEDUP_REMOVED lines=13> */
.L_x_10990:
[----:B------:R-:W-:Y:S05]  /*9bc0*/  BSYNC.RECONVERGENT B3 ;  /* 0x0000000000037941 */ /* 0x000fea0003800200 */
.L_x_10989:
        /* <DEDUP_REMOVED lines=13> */
.L_x_10992:
[----:B------:R-:W-:Y:S05]  /*9ca0*/  BSYNC.RECONVERGENT B3 ;  /* 0x0000000000037941 */ /* 0x000fea0003800200 */
.L_x_10991:
        /* <DEDUP_REMOVED lines=13> */
.L_x_10994:
[----:B------:R-:W-:Y:S05]  /*9d80*/  BSYNC.RECONVERGENT B3 ;  /* 0x0000000000037941 */ /* 0x000fea0003800200 */
.L_x_10993:
        /* <DEDUP_REMOVED lines=13> */
.L_x_10996:
[----:B------:R-:W-:Y:S05]  /*9e60*/  BSYNC.RECONVERGENT B3 ;  /* 0x0000000000037941 */ /* 0x000fea0003800200 */
.L_x_10995:
[----:B------:R-:W-:Y:S05]  /*9e70*/  @!P4 BRA `(.L_x_10981) ;  /* 0x0000000400dcc947 */ /* 0x000fea0003800000 */
[----:B012---:R-:W-:Y:S01]  /*9e80*/  FMUL.FTZ R160, R155, UR13 ;  /* 0x0000000d9ba07c20 */ /* 0x007fe20008410000 */
[----:B-----5:R-:W-:-:S03]  /*9e90*/  ISETP.GE.U32.AND P0, PT, R180, RZ, PT ;  /* 0x000000ffb400720c */ /* 0x020fc60003f06070 */
[----:B------:R-:W-:Y:S01]  /*9ea0*/  FMUL.FTZ R160, R160, UR12 ;  /* 0x0000000ca0a07c20 */ /* 0x000fe20008410000 */
[----:B------:R-:W-:-:S04]  /*9eb0*/  ISETP.GE.U32.AND.EX P0, PT, R181, 0x1000000, PT, P0 ;  /* 0x01000000b500780c */ /* 0x000fc80003f06100 */
[----:B------:R-:W-:-:S04]  /*9ec0*/  FSEL R160, R160, RZ, P0 ;  /* 0x000000ffa0a07208 */ /* 0x000fc80000000000 */
[----:B------:R-:W-:-:S04]  /*9ed0*/  F2FP.BF16.F32.PACK_AB R160, RZ, R160 ;  /* 0x000000a0ffa0723e */ /* 0x000fc800000010ff */
[----:B------:R-:W-:Y:S01]  /*9ee0*/  PRMT R159, R159, 0x5410, R160 ;  /* 0x000054109f9f7816 */ /* 0x000fe200000000a0 */
[----:B------:R-:W-:Y:S06]  /*9ef0*/  BRA `(.L_x_10981) ;  /* 0x0000000400bc7947 */ /* 0x000fec0003800000 */
.L_x_10982:
        /* <DEDUP_REMOVED lines=13> */
.L_x_10998:
[----:B------:R-:W-:Y:S05]  /*9fd0*/  BSYNC.RECONVERGENT B3 ;  /* 0x0000000000037941 */ /* 0x000fea0003800200 */
.L_x_10997:
        /* <DEDUP_REMOVED lines=13> */
.L_x_11000:
[----:B------:R-:W-:Y:S05]  /*a0b0*/  BSYNC.RECONVERGENT B3 ;  /* 0x0000000000037941 */ /* 0x000fea0003800200 */
.L_x_10999:
        /* <DEDUP_REMOVED lines=13> */
.L_x_11002:
[----:B------:R-:W-:Y:S05]  /*a190*/  BSYNC.RECONVERGENT B3 ;  /* 0x0000000000037941 */ /* 0x000fea0003800200 */
.L_x_11001:
        /* <DEDUP_REMOVED lines=13> */
.L_x_11004:
[----:B------:R-:W-:Y:S05]  /*a270*/  BSYNC.RECONVERGENT B3 ;  /* 0x0000000000037941 */ /* 0x000fea0003800200 */
.L_x_11003:
        /* <DEDUP_REMOVED lines=13> */
.L_x_11006:
[----:B------:R-:W-:Y:S05]  /*a350*/  BSYNC.RECONVERGENT B3 ;  /* 0x0000000000037941 */ /* 0x000fea0003800200 */
.L_x_11005:
        /* <DEDUP_REMOVED lines=13> */
.L_x_11008:
[----:B------:R-:W-:Y:S05]  /*a430*/  BSYNC.RECONVERGENT B3 ;  /* 0x0000000000037941 */ /* 0x000fea0003800200 */
.L_x_11007:
        /* <DEDUP_REMOVED lines=13> */
.L_x_11010:
[----:B------:R-:W-:Y:S05]  /*a510*/  BSYNC.RECONVERGENT B3 ;  /* 0x0000000000037941 */ /* 0x000fea0003800200 */
.L_x_11009:
[----:B------:R-:W-:Y:S05]  /*a520*/  @!P4 BRA `(.L_x_10981) ;  /* 0x000000000030c947 */ /* 0x000fea0003800000 */
[----:B012---:R-:W-:Y:S01]  /*a530*/  FFMA.FTZ R160, R238, R162, R3 ;  /* 0x000000a2eea07223 */ /* 0x007fe20000010003 */
        /* <DEDUP_REMOVED lines=11> */
.L_x_10981:
[----:B------:R-:W-:Y:S05]  /*a5f0*/  BSYNC.RECONVERGENT B1 ;  /* 0x0000000000017941 */ /* 0x000fea0003800200 */
.L_x_10978:
        /* <DEDUP_REMOVED lines=9> */
.L_x_10977:
[----:B------:R-:W-:Y:S05]  /*a690*/  BSYNC.RECONVERGENT B2 ;  /* 0x0000000000027941 */ /* 0x000fea0003800200 */
.L_x_10976:
[----:B------:R-:W-:Y:S01]  /*a6a0*/  ISETP.NE.AND P0, PT, R249, RZ, PT ;  /* 0x000000fff900720c */ /* 0x000fe20003f05270 */
        /* <DEDUP_REMOVED lines=10> */
[----:B------:R-:W4:Y:S01]  /*a750*/  @P4 LDC.64 R62, c[0x0][0x408] ;  /* 0x00010200ff3e4b82 */ /* 0x000f220000000a00 */
[-CC-:B------:R-:W-:Y:S01]  /*a760*/  @P5 FFMA.FTZ R6, R243, R162.reuse, R3.reuse ;  /* 0x000000a2f3065223 */ /* 0x180fe20000010003 */
[----:B------:R-:W-:Y:S01]  /*a770*/  @P5 FFMA.FTZ R61, R200, R162, R3 ;  /* 0x000000a2c83d5223 */ /* 0x000fe20000010003 */
[----:B-----5:R-:W-:Y:S02]  /*a780*/  @P4 LOP3.LUT P2, RZ, R182, 0xff00, RZ, 0xc0, !PT ;  /* 0x0000ff00b6ff4812 */ /* 0x020fe4000784c0ff */
[----:B------:R-:W-:Y:S01]  /*a790*/  @P5 FADD.FTZ R60, R244, -R6 ;  /* 0x80000006f43c5221 */ /* 0x000fe20000010000 */
[----:B------:R-:W-:Y:S01]  /*a7a0*/  @P5 FADD.FTZ R61, R222, -R61 ;  /* 0x8000003dde3d5221 */ /* 0x000fe20000010000 */
[----:B------:R-:W-:Y:S01]  /*a7b0*/  MOV R6, R151 ;  /* 0x0000009700067202 */ /* 0x000fe20000000f00 */
[----:B------:R-:W4:Y:S01]  /*a7c0*/  @P4 LDC.64 R154, c[0x0][0x408] ;  /* 0x00010200ff9a4b82 */ /* 0x000f220000000a00 */
[C---:B------:R-:W-:Y:S01]  /*a7d0*/  @P5 FFMA.FTZ R6, R5.reuse, R60, R151 ;  /* 0x0000003c05065223 */ /* 0x040fe20000010097 */
[----:B------:R-:W-:Y:S01]  /*a7e0*/  MOV R60, R144 ;  /* 0x00000090003c7202 */ /* 0x000fe20000000f00 */
[----:B------:R-:W-:Y:S01]  /*a7f0*/  @P5 FFMA.FTZ R60, R5, R61, R144 ;  /* 0x0000003d053c5223 */ /* 0x000fe20000010090 */
[----:B------:R-:W-:Y:S01]  /*a800*/  @P5 FFMA.FTZ R61, R201, R162, R3 ;  /* 0x000000a2c93d5223 */ /* 0x000fe20000010003 */
[----:B------:R-:W-:-:S03]  /*a810*/  @P4 LOP3.LUT P0, RZ, R182, 0xff, RZ, 0xc0, !PT ;  /* 0x000000ffb6ff4812 */ /* 0x000fc6000780c0ff */
[----:B------:R-:W-:Y:S01]  /*a820*/  @P5 FADD.FTZ R152, R221, -R61 ;  /* 0x8000003ddd985221 */ /* 0x000fe20000010000 */
[----:B------:R-:W-:Y:S01]  /*a830*/  MOV R61, R145 ;  /* 0x00000091003d7202 */ /* 0x000fe20000000f00 */
[----:B0123--:R-:W0:Y:S02]  /*a840*/  @P4 LDC.64 R160, c[0x0][0x408] ;  /* 0x00010200ffa04b82 */ /* 0x00fe240000000a00 */
[----:B------:R-:W-:Y:S01]  /*a850*/  @P5 FFMA.FTZ R61, R5, R152, R145 ;  /* 0x00000098053d5223 */ /* 0x000fe20000010091 */
[----:B----4-:R-:W-:-:S04]  /*a860*/  @P4 FMUL.FTZ R63, R60, R63 ;  /* 0x0000003f3c3f4220 */ /* 0x010fc80000410000 */
[----:B------:R-:W-:Y:S02]  /*a870*/  @P4 FMUL.FTZ R152, R63, R62 ;  /* 0x0000003e3f984220 */ /* 0x000fe40000410000 */
[----:B------:R-:W1:Y:S02]  /*a880*/  @P4 LDC.64 R62, c[0x0][0x408] ;  /* 0x00010200ff3e4b82 */ /* 0x000e640000000a00 */
[----:B-1----:R-:W-:-:S04]  /*a890*/  @P4 FMUL.FTZ R63, R61, R63 ;  /* 0x0000003f3d3f4220 */ /* 0x002fc80000410000 */
[----:B------:R-:W-:Y:S01]  /*a8a0*/  @P4 FMUL.FTZ R62, R63, R62 ;  /* 0x0000003e3f3e4220 */ /* 0x000fe20000410000 */
[----:B------:R-:W-:Y:S02]  /*a8b0*/  @P4 FSEL R63, R152, RZ, P0 ;  /* 0x000000ff983f4208 */ /* 0x000fe40000000000 */
[----:B------:R-:W-:Y:S02]  /*a8c0*/  @P4 LOP3.LUT P0, RZ, R182, 0xff0000, RZ, 0xc0, !PT ;  /* 0x00ff0000b6ff4812 */ /* 0x000fe4000780c0ff */
[----:B------:R-:W-:Y:S02]  /*a8d0*/  @P4 FSEL R62, R62, RZ, P2 ;  /* 0x000000ff3e3e4208 */ /* 0x000fe40001000000 */
[----:B------:R-:W-:Y:S02]  /*a8e0*/  @P4 F2FP.BF16.F32.PACK_AB R63, RZ, R63 ;  /* 0x0000003fff3f423e */ /* 0x000fe400000010ff */
[----:B------:R-:W-:Y:S01]  /*a8f0*/  @P4 F2FP.BF16.F32.PACK_AB R152, RZ, R62 ;  /* 0x0000003eff98423e */ /* 0x000fe200000010ff */
[----:B------:R-:W-:Y:S01]  /*a900*/  @P5 FFMA.FTZ R62, R202, R162, R3 ;  /* 0x000000a2ca3e5223 */ /* 0x000fe20000010003 */
[----:B------:R-:W-:-:S03]  /*a910*/  @P4 PRMT R156, R63, 0x7610, R156 ;  /* 0x000076103f9c4816 */ /* 0x000fc6000000009c */
[----:B------:R-:W-:Y:S01]  /*a920*/  @P5 FADD.FTZ R153, R220, -R62 ;  /* 0x8000003edc995221 */ /* 0x000fe20000010000 */
[----:B------:R-:W-:Y:S02]  /*a930*/  MOV R62, R146 ;  /* 0x00000092003e7202 */ /* 0x000fe40000000f00 */
[----:B------:R-:W-:Y:S01]  /*a940*/  @P4 PRMT R156, R156, 0x5410, R152 ;  /* 0x000054109c9c4816 */ /* 0x000fe20000000098 */
[----:B------:R-:W-:Y:S02]  /*a950*/  @P5 FFMA.FTZ R62, R5, R153, R146 ;  /* 0x00000099053e5223 */ /* 0x000fe40000010092 */
        /* <DEDUP_REMOVED lines=22> */
[----:B------:R-:W-:-:S04]  /*aac0*/  @P4 FMUL.FTZ R155, R152, R155 ;  /* 0x0000009b989b4220 */ /* 0x000fc80000410000 */
[----:B------:R-:W-:-:S05]  /*aad0*/  @P4 FMUL.FTZ R154, R155, R154 ;  /* 0x0000009a9b9a4220 */ /* 0x000fca0000410000 */
[----:B------:R-:W-:Y:S01]  /*aae0*/  @P4 FSEL R153, R154, RZ, P0 ;  /* 0x000000ff9a994208 */ /* 0x000fe20000000000 */
[-CC-:B------:R-:W-:Y:S01]  /*aaf0*/  @P5 FFMA.FTZ R154, R205, R162.reuse, R3.reuse ;  /* 0x000000a2cd9a5223 */ /* 0x180fe20000010003 */
[----:B------:R-:W-:Y:S01]  /*ab00*/  @P4 LOP3.LUT P0, RZ, R183, 0xff00, RZ, 0xc0, !PT ;  /* 0x0000ff00b7ff4812 */ /* 0x000fe2000780c0ff */
[----:B------:R-:W-:Y:S01]  /*ab10*/  @P5 FFMA.FTZ R3, R206, R162, R3 ;  /* 0x000000a2ce035223 */ /* 0x000fe20000010003 */
[----:B------:R-:W-:Y:S01]  /*ab20*/  @P4 F2FP.BF16.F32.PACK_AB R153, RZ, R153 ;  /* 0x00000099ff99423e */ /* 0x000fe200000010ff */
[----:B------:R-:W-:Y:S02]  /*ab30*/  @P5 FADD.FTZ R154, R216, -R154 ;  /* 0x8000009ad89a5221 */ /* 0x000fe40000010000 */
[----:B------:R-:W-:Y:S01]  /*ab40*/  @P5 FADD.FTZ R3, R207, -R3 ;  /* 0x80000003cf035221 */ /* 0x000fe20000010000 */
[----:B------:R-:W-:Y:S02]  /*ab50*/  @P4 PRMT R158, R153, 0x7610, R158 ;  /* 0x00007610999e4816 */ /* 0x000fe4000000009e */
[----:B------:R-:W-:Y:S01]  /*ab60*/  MOV R153, R149 ;  /* 0x0000009500997202 */ /* 0x000fe20000000f00 */
[----:B------:R-:W-:-:S02]  /*ab70*/  @P5 FFMA.FTZ R153, R5, R154, R149 ;  /* 0x0000009a05995223 */ /* 0x000fc40000010095 */
[----:B------:R-:W1:Y:S02]  /*ab80*/  @P4 LDC.64 R154, c[0x0][0x408] ;  /* 0x00010200ff9a4b82 */ /* 0x000e640000000a00 */
[----:B-1----:R-:W-:-:S04]  /*ab90*/  @P4 FMUL.FTZ R155, R153, R155 ;  /* 0x0000009b999b4220 */ /* 0x002fc80000410000 */
[----:B------:R-:W-:Y:S01]  /*aba0*/  @P4 FMUL.FTZ R154, R155, R154 ;  /* 0x0000009a9b9a4220 */ /* 0x000fe20000410000 */
[----:B------:R-:W-:-:S04]  /*abb0*/  MOV R155, R6 ;  /* 0x00000006009b7202 */ /* 0x000fc80000000f00 */
        /* <DEDUP_REMOVED lines=20> */
.L_x_11015:
[----:B------:R-:W-:Y:S01]  /*ad00*/  @P5 FFMA.FTZ R6, R200, R162, R3 ;  /* 0x000000a2c8065223 */ /* 0x000fe20000010003 */
[----:B-----5:R-:W-:-:S03]  /*ad10*/  @P4 LOP3.LUT P0, RZ, R182, 0xff, RZ, 0xc0, !PT ;  /* 0x000000ffb6ff4812 */ /* 0x020fc6000780c0ff */
[----:B0123--:R-:W-:Y:S01]  /*ad20*/  @P5 FADD.FTZ R160, R222, -R6 ;  /* 0x80000006dea05221 */ /* 0x00ffe20000010000 */
[----:B------:R-:W-:-:S03]  /*ad30*/  MOV R6, R144 ;  /* 0x0000009000067202 */ /* 0x000fc60000000f00 */
        /* <DEDUP_REMOVED lines=54> */
[----:B------:R-:W-:-:S03]  /*b0a0*/  IMAD.MOV.U32 R6, RZ, RZ, R149 ;  /* 0x000000ffff067224 */ /* 0x000fc600078e0095 */
        /* <DEDUP_REMOVED lines=31> */
.L_x_11014:
        /* <DEDUP_REMOVED lines=18> */
.L_x_11019:
[----:B------:R-:W-:Y:S05]  /*b3c0*/  BSYNC.RECONVERGENT B3 ;  /* 0x0000000000037941 */ /* 0x000fea0003800200 */
.L_x_11018:
        /* <DEDUP_REMOVED lines=13> */
.L_x_11021:
[----:B------:R-:W-:Y:S05]  /*b4a0*/  BSYNC.RECONVERGENT B3 ;  /* 0x0000000000037941 */ /* 0x000fea0003800200 */
.L_x_11020:
        /* <DEDUP_REMOVED lines=13> */
.L_x_11023:
[----:B------:R-:W-:Y:S05]  /*b580*/  BSYNC.RECONVERGENT B3 ;  /* 0x0000000000037941 */ /* 0x000fea0003800200 */
.L_x_11022:
        /* <DEDUP_REMOVED lines=13> */
.L_x_11025:
[----:B------:R-:W-:Y:S05]  /*b660*/  BSYNC.RECONVERGENT B3 ;  /* 0x0000000000037941 */ /* 0x000fea0003800200 */
.L_x_11024:
        /* <DEDUP_REMOVED lines=13> */
.L_x_11027:
[----:B------:R-:W-:Y:S05]  /*b740*/  BSYNC.RECONVERGENT B3 ;  /* 0x0000000000037941 */ /* 0x000fea0003800200 */
.L_x_11026:
        /* <DEDUP_REMOVED lines=13> */
.L_x_11029:
[----:B------:R-:W-:Y:S05]  /*b820*/  BSYNC.RECONVERGENT B3 ;  /* 0x0000000000037941 */ /* 0x000fea0003800200 */
.L_x_11028:
[----:B------:R-:W-:Y:S04]  /*b830*/  BSSY.RECONVERGENT B3, `(.L_x_11030) ;  /* 0x000000d000037945 */ /* 0x000fe80003800200 */
[----:B------:R-:W-:Y:S05]  /*b840*/  @!P4 BRA `(.L_x_11031) ;  /* 0x00000000002cc947 */ /* 0x000fea0003800000 */
[----:B------:R-:W-:Y:S01]  /*b850*/  ISETP.GT.AND P2, PT, R6, RZ, PT ;  /* 0x000000ff0600720c */ /* 0x000fe20003f44270 */
[----:B------:R-:W-:-:S04]  /*b860*/  FFMA.FTZ R6, R206, R162, R3 ;  /* 0x000000a2ce067223 */ /* 0x000fc80000010003 */
        /* <DEDUP_REMOVED lines=9> */
.L_x_11031:
[----:B------:R-:W-:Y:S05]  /*b900*/  BSYNC.RECONVERGENT B3 ;  /* 0x0000000000037941 */ /* 0x000fea0003800200 */
.L_x_11030:
        /* <DEDUP_REMOVED lines=34> */
[----:B------:R-:W-:Y:S01]  /*bb30*/  FMUL.FTZ R3, R3, UR13 ;  /* 0x0000000d03037c20 */ /* 0x000fe20008410000 */
[----:B-----5:R-:W-:-:S03]  /*bb40*/  ISETP.GE.U32.AND P0, PT, R182, RZ, PT ;  /* 0x000000ffb600720c */ /* 0x020fc60003f06070 */
[----:B------:R-:W-:Y:S01]  /*bb50*/  FMUL.FTZ R3, R3, UR12 ;  /* 0x0000000c03037c20 */ /* 0x000fe20008410000 */
[----:B------:R-:W-:-:S04]  /*bb60*/  ISETP.GE.U32.AND.EX P0, PT, R183, 0x1000000, PT, P0 ;  /* 0x01000000b700780c */ /* 0x000fc80003f06100 */
[----:B------:R-:W-:-:S04]  /*bb70*/  FSEL R3, R3, RZ, P0 ;  /* 0x000000ff03037208 */ /* 0x000fc80000000000 */
[----:B------:R-:W-:-:S04]  /*bb80*/  F2FP.BF16.F32.PACK_AB R3, RZ, R3 ;  /* 0x00000003ff03723e */ /* 0x000fc800000010ff */
[----:B0123--:R-:W-:Y:S01]  /*bb90*/  PRMT R159, R159, 0x5410, R3 ;  /* 0x000054109f9f7816 */ /* 0x00ffe20000000003 */
[----:B------:R-:W-:Y:S06]  /*bba0*/  BRA `(.L_x_11016) ;  /* 0x0000000400bc7947 */ /* 0x000fec0003800000 */
.L_x_11017:
        /* <DEDUP_REMOVED lines=13> */
.L_x_11033:
[----:B------:R-:W-:Y:S05]  /*bc80*/  BSYNC.RECONVERGENT B3 ;  /* 0x0000000000037941 */ /* 0x000fea0003800200 */
.L_x_11032:
        /* <DEDUP_REMOVED lines=13> */
.L_x_11035:
[----:B------:R-:W-:Y:S05]  /*bd60*/  BSYNC.RECONVERGENT B3 ;  /* 0x0000000000037941 */ /* 0x000fea0003800200 */
.L_x_11034:
        /* <DEDUP_REMOVED lines=13> */
.L_x_11037:
[----:B------:R-:W-:Y:S05]  /*be40*/  BSYNC.RECONVERGENT B3 ;  /* 0x0000000000037941 */ /* 0x000fea0003800200 */
.L_x_11036:
        /* <DEDUP_REMOVED lines=13> */
.L_x_11039:
[----:B------:R-:W-:Y:S05]  /*bf20*/  BSYNC.RECONVERGENT B3 ;  /* 0x0000000000037941 */ /* 0x000fea0003800200 */
.L_x_11038:
        /* <DEDUP_REMOVED lines=13> */
.L_x_11041:
[----:B------:R-:W-:Y:S05]  /*c000*/  BSYNC.RECONVERGENT B3 ;  /* 0x0000000000037941 */ /* 0x000fea0003800200 */
.L_x_11040:
        /* <DEDUP_REMOVED lines=13> */
.L_x_11043:
[----:B------:R-:W-:Y:S05]  /*c0e0*/  BSYNC.RECONVERGENT B3 ;  /* 0x0000000000037941 */ /* 0x000fea0003800200 */
.L_x_11042:
        /* <DEDUP_REMOVED lines=13> */
.L_x_11045:
[----:B------:R-:W-:Y:S05]  /*c1c0*/  BSYNC.RECONVERGENT B3 ;  /* 0x0000000000037941 */ /* 0x000fea0003800200 */
.L_x_11044:
[----:B0123--:R-:W0:Y:S01]  /*c1d0*/  @P4 LDC.64 R160, c[0x0][0x408] ;  /* 0x00010200ffa04b82 */ /* 0x00fe220000000a00 */
[----:B------:R-:W-:Y:S01]  /*c1e0*/  FFMA.FTZ R3, R243, R162, R3 ;  /* 0x000000a2f3037223 */ /* 0x000fe20000010003 */
[----:B------:R-:W-:-:S03]  /*c1f0*/  ISETP.GT.AND P0, PT, R6, RZ, PT ;  /* 0x000000ff0600720c */ /* 0x000fc60003f04270 */
[----:B------:R-:W-:-:S04]  /*c200*/  FADD.FTZ R3, R244, -R3 ;  /* 0x80000003f4037221 */ /* 0x000fc80000010000 */
[----:B------:R-:W-:-:S05]  /*c210*/  FMUL.FTZ R3, R5, R3 ;  /* 0x0000000305037220 */ /* 0x000fca0000410000 */
        /* <DEDUP_REMOVED lines=8> */
.L_x_11016:
[----:B------:R-:W-:Y:S05]  /*c2a0*/  BSYNC.RECONVERGENT B1 ;  /* 0x0000000000017941 */ /* 0x000fea0003800200 */
.L_x_11013:
[----:B0123--:R-:W0:Y:S02]  /*c2b0*/  @P1 LDC.64 R160, c[0x0][0x478] ;  /* 0x00011e00ffa01b82 */ /* 0x00fe240000000a00 */
[----:B0-----:R-:W-:-:S05]  /*c2c0*/  @P1 IMAD.WIDE.U32 R4, R4, 0x20, R160 ;  /* 0x0000002004041825 */ /* 0x001fca00078e00a0 */
[----:B------:R-:W-:Y:S04]  /*c2d0*/  @P1 STG.E.128 desc[UR6][R4.64], R60 ;  /* 0x0000003c04001986 */ /* 0x000fe8000c101d06 */
[----:B------:R0:W-:Y:S02]  /*c2e0*/  @P1 STG.E.128 desc[UR6][R4.64+0x10], R152 ;  /* 0x0000109804001986 */ /* 0x0001e4000c101d06 */
[----:B0-----:R-:W0:Y:S02]  /*c2f0*/  @P4 LDC.64 R4, c[0x0][0x468] ;  /* 0x00011a00ff044b82 */ /* 0x001e240000000a00 */
[----:B0-----:R-:W-:-:S05]  /*c300*/  @P4 IMAD.WIDE.U32 R2, R2, 0x10, R4 ;  /* 0x0000001002024825 */ /* 0x001fca00078e0004 */
[----:B------:R4:W-:Y:S02]  /*c310*/  @P4 STG.E.128 desc[UR6][R2.64], R156 ;  /* 0x0000009c02004986 */ /* 0x0009e4000c101d06 */
.L_x_11012:
[----:B------:R-:W-:Y:S05]  /*c320*/  BSYNC.RECONVERGENT B2 ;  /* 0x0000000000027941 */ /* 0x000fea0003800200 */
.L_x_11011:
[----:B----4-:R-:W4:Y:S02]  /*c330*/  LDC.64 R2, c[0x0][0x380] ;  /* 0x0000e000ff027b82 */ /* 0x010f240000000a00 */
[----:B----4-:R-:W-:-:S04]  /*c340*/  LEA R7, R2, R7, 0x2 ;  /* 0x0000000702077211 */ /* 0x010fc800078e10ff */
[----:B------:R-:W-:-:S13]  /*c350*/  ISETP.GE.AND P0, PT, R7, R3, PT ;  /* 0x000000030700720c */ /* 0x000fda0003f06270 */
[----:B------:R-:W-:Y:S05]  /*c360*/  @!P0 BRA `(.L_x_11046) ;  /* 0xffffff4400e08947 */ /* 0x000fea000383ffff */
.L_x_10857:
[----:B------:R-:W-:Y:S05]  /*c370*/  BSYNC B0 ;  /* 0x0000000000007941 */ /* 0x000fea0003800000 */
.L_x_10856:
[----:B------:R-:W4:Y:S01]  /*c380*/  S2R R3, SR_CgaCtaId ;  /* 0x0000000000037919 */ /* 0x000f220000008800 */
[----:B------:R-:W-:Y:S01]  /*c390*/  SHF.R.U32.HI R2, RZ, 0x5, R250 ;  /* 0x00000005ff027819 */ /* 0x000fe200000116fa */
[----:B------:R-:W-:Y:S05]  /*c3a0*/  WARPSYNC.ALL ;  /* 0x0000000000007948 */ /* 0x000fea0003800000 */
[----:B------:R-:W-:Y:S01]  /*c3b0*/  MOV R0, 0x400 ;  /* 0x0000040000007802 */ /* 0x000fe20000000f00 */
[----:B------:R-:W-:Y:S01]  /*c3c0*/  IMAD R237, R2, 0xa0, R237 ;  /* 0x000000a002ed7824 */ /* 0x000fe200078e02ed */
[----:B------:R-:W0:Y:S01]  /*c3d0*/  S2UR UR4, SR_CTAID.X ;  /* 0x00000000000479c3 */ /* 0x000e220000002500 */
[----:B------:R-:W1:Y:S01]  /*c3e0*/  LDCU.128 UR16, c[0x0][0x440] ;  /* 0x00008800ff1077ac */ /* 0x000e620008000c00 */
[----:B----4-:R-:W-:-:S04]  /*c3f0*/  LEA R0, R3, R0, 0x18 ;  /* 0x0000000003007211 */ /* 0x010fc800078ec0ff */
        /* <DEDUP_REMOVED lines=13> */
[----:B------:R-:W4:Y:S04]  /*c4d0*/  LDS R2, [R0] ;  /* 0x0000000000027984 */ /* 0x000f280000000800 */
[----:B------:R-:W2:Y:S04]  /*c4e0*/  LDS R5, [R0+0x1400] ;  /* 0x0014000000057984 */ /* 0x000ea80000000800 */
[----:B------:R-:W3:Y:S04]  /*c4f0*/  LDS R3, [R0+0x200] ;  /* 0x0002000000037984 */ /* 0x000ee80000000800 */
[----:B------:R-:W1:Y:S04]  /*c500*/  LDS R14, [R0+0x1600] ;  /* 0x00160000000e7984 */ /* 0x000e680000000800 */
[----:B------:R-:W0:Y:S04]  /*c510*/  LDS R4, [R0+0x400] ;  /* 0x0004000000047984 */ /* 0x000e280000000800 */
[----:B------:R-:W0:Y:S04]  /*c520*/  LDS R15, [R0+0x1800] ;  /* 0x00180000000f7984 */ /* 0x000e280000000800 */
[----:B------:R-:W0:Y:S04]  /*c530*/  LDS R6, [R0+0x600] ;  /* 0x0006000000067984 */ /* 0x000e280000000800 */
[----:B------:R-:W0:Y:S04]  /*c540*/  LDS R17, [R0+0x1a00] ;  /* 0x001a000000117984 */ /* 0x000e280000000800 */
[----:B------:R-:W0:Y:S04]  /*c550*/  LDS R7, [R0+0x800] ;  /* 0x0008000000077984 */ /* 0x000e280000000800 */
[----:B------:R-:W0:Y:S04]  /*c560*/  LDS R16, [R0+0x1c00] ;  /* 0x001c000000107984 */ /* 0x000e280000000800 */
[----:B------:R-:W0:Y:S01]  /*c570*/  LDS R8, [R0+0xa00] ;  /* 0x000a000000087984 */ /* 0x000e220000000800 */
[----:B----4-:R-:W-:-:S03]  /*c580*/  FADD.FTZ R2, RZ, R2 ;  /* 0x00000002ff027221 */ /* 0x010fc60000010000 */
[----:B------:R-:W4:Y:S01]  /*c590*/  LDS R19, [R0+0x1e00] ;  /* 0x001e000000137984 */ /* 0x000f220000000800 */
[----:B--2---:R-:W-:-:S03]  /*c5a0*/  FADD.FTZ R2, R2, R5 ;  /* 0x0000000502027221 */ /* 0x004fc60000010000 */
[----:B------:R-:W2:Y:S01]  /*c5b0*/  LDS R10, [R0+0xc00] ;  /* 0x000c0000000a7984 */ /* 0x000ea20000000800 */
[----:B---3--:R-:W-:-:S03]  /*c5c0*/  FADD.FTZ R3, RZ, R3 ;  /* 0x00000003ff037221 */ /* 0x008fc60000010000 */
[----:B------:R-:W3:Y:S01]  /*c5d0*/  LDS R21, [R0+0x2000] ;  /* 0x0020000000157984 */ /* 0x000ee20000000800 */
        /* <DEDUP_REMOVED lines=16> */
[----:B----4-:R-:W-:-:S03]  /*c6e0*/  FADD.FTZ R8, R8, R19 ;  /* 0x0000001308087221 */ /* 0x010fc60000010000 */
[----:B------:R-:W4:Y:S01]  /*c6f0*/  LDS R27, [R0+0x2c00] ;  /* 0x002c0000001b7984 */ /* 0x000f220000000800 */
[----:B--2---:R-:W-:-:S03]  /*c700*/  FADD.FTZ R10, RZ, R10 ;  /* 0x0000000aff0a7221 */ /* 0x004fc60000010000 */
[----:B------:R-:W2:Y:S01]  /*c710*/  LDS R61, [R0+0x2e00] ;  /* 0x002e0000003d7984 */ /* 0x000ea20000000800 */
[----:B---3--:R-:W-:-:S03]  /*c720*/  FADD.FTZ R10, R10, R21 ;  /* 0x000000150a0a7221 */ /* 0x008fc60000010000 */
[----:B------:R-:W3:Y:S01]  /*c730*/  LDS R24, [R0+0x3000] ;  /* 0x0030000000187984 */ /* 0x000ee20000000800 */
[----:B-1----:R-:W-:-:S03]  /*c740*/  FADD.FTZ R11, RZ, R11 ;  /* 0x0000000bff0b7221 */ /* 0x002fc60000010000 */
[----:B------:R-:W1:Y:S01]  /*c750*/  LDS R63, [R0+0x3200] ;  /* 0x00320000003f7984 */ /* 0x000e620000000800 */
        /* <DEDUP_REMOVED lines=11> */
[----:B------:R-:W-:Y:S01]  /*c810*/  LDS R62, [R0+0x3e00] ;  /* 0x003e0000003e7984 */ /* 0x000fe20000000800 */
[----:B------:R-:W-:-:S03]  /*c820*/  FADD.FTZ R3, R3, R22 ;  /* 0x0000001603037221 */ /* 0x000fc60000010000 */
[----:B------:R-:W0:Y:S01]  /*c830*/  LDS R71, [R0+0x4000] ;  /* 0x0040000000477984 */ /* 0x000e220000000800 */
[----:B----4-:R-:W-:-:S03]  /*c840*/  FADD.FTZ R4, R4, R27 ;  /* 0x0000001b04047221 */ /* 0x010fc60000010000 */
[----:B------:R-:W4:Y:S01]  /*c850*/  LDS R73, [R0+0x4200] ;  /* 0x0042000000497984 */ /* 0x000f220000000800 */
[----:B--2---:R-:W-:-:S03]  /*c860*/  FADD.FTZ R6, R6, R61 ;  /* 0x0000003d06067221 */ /* 0x004fc60000010000 */
[----:B------:R-:W2:Y:S01]  /*c870*/  LDS R64, [R0+0x4400] ;  /* 0x0044000000407984 */ /* 0x000ea20000000800 */
[----:B---3--:R-:W-:-:S03]  /*c880*/  FADD.FTZ R7, R7, R24 ;  /* 0x0000001807077221 */ /* 0x008fc60000010000 */
[----:B------:R-:W3:Y:S01]  /*c890*/  LDS R75, [R0+0x4600] ;  /* 0x00460000004b7984 */ /* 0x000ee20000000800 */
        /* <DEDUP_REMOVED lines=12> */
[----:B----4-:R-:W-:Y:S01]  /*c960*/  FADD.FTZ R73, R6, R73 ;  /* 0x0000004906497221 */ /* 0x010fe20000010000 */
[----:B--2---:R-:W-:Y:S01]  /*c970*/  FADD.FTZ R7, R7, R64 ;  /* 0x0000004007077221 */ /* 0x004fe20000010000 */
[----:B---3--:R-:W-:Y:S01]  /*c980*/  FADD.FTZ R75, R8, R75 ;  /* 0x0000004b084b7221 */ /* 0x008fe20000010000 */
[----:B------:R-:W-:Y:S01]  /*c990*/  STS.128 [R237], R28 ;  /* 0x0000001ced007388 */ /* 0x000fe20000000c00 */
[----:B-1----:R-:W-:-:S03]  /*c9a0*/  FADD.FTZ R77, R10, R77 ;  /* 0x0000004d0a4d7221 */ /* 0x002fc60000010000 */
[----:B------:R1:W-:Y:S01]  /*c9b0*/  STS.128 [R237+0x10], R32 ;  /* 0x00001020ed007388 */ /* 0x0003e20000000c00 */
[----:B0-----:R-:W-:-:S03]  /*c9c0*/  FADD.FTZ R11, R11, R66 ;  /* 0x000000420b0b7221 */ /* 0x001fc60000010000 */
[----:B------:R0:W-:Y:S01]  /*c9d0*/  STS.128 [R237+0x400], R36 ;  /* 0x00040024ed007388 */ /* 0x0001e20000000c00 */
[----:B------:R-:W-:-:S03]  /*c9e0*/  FADD.FTZ R79, R12, R79 ;  /* 0x0000004f0c4f7221 */ /* 0x000fc60000010000 */
[----:B------:R2:W-:Y:S01]  /*c9f0*/  STS.128 [R237+0x410], R40 ;  /* 0x00041028ed007388 */ /* 0x0005e20000000c00 */
[----:B------:R-:W-:-:S03]  /*ca00*/  FADD.FTZ R13, R13, R68 ;  /* 0x000000440d0d7221 */ /* 0x000fc60000010000 */
[----:B------:R3:W-:Y:S04]  /*ca10*/  STS.128 [R237+0x800], R44 ;  /* 0x0008002ced007388 */ /* 0x0007e80000000c00 */
[----:B------:R-:W-:Y:S01]  /*ca20*/  STS.128 [R237+0x810], R48 ;  /* 0x00081030ed007388 */ /* 0x000fe20000000c00 */
[----:B-1----:R-:W-:-:S03]  /*ca30*/  IMAD R33, R9, UR4, RZ ;  /* 0x0000000409217c24 */ /* 0x002fc6000f8e02ff */
[----:B------:R-:W-:Y:S02]  /*ca40*/  STS.128 [R237+0xc00], R52 ;  /* 0x000c0034ed007388 */ /* 0x000fe40000000c00 */
[----:B0-----:R-:W-:Y:S02]  /*ca50*/  IADD3 R38, P0, PT, R33, R250, RZ ;  /* 0x000000fa21267210 */ /* 0x001fe40007f1e0ff */
[----:B------:R-:W-:Y:S01]  /*ca60*/  STS.128 [R237+0xc10], R56 ;  /* 0x000c1038ed007388 */ /* 0x000fe20000000c00 */
[----:B------:R-:W-:Y:S02]  /*ca70*/  LOP3.LUT R250, R250, 0x7f, RZ, 0x3c, !PT ;  /* 0x0000007ffafa7812 */ /* 0x000fe400078e3cff */
[----:B--2---:R-:W-:Y:S01]  /*ca80*/  IADD3.X R43, PT, PT, RZ, RZ, RZ, P0, !PT ;  /* 0x000000ffff2b7210 */ /* 0x004fe200007fe4ff */
[----:B------:R-:W-:Y:S01]  /*ca90*/  STS.128 [R237+0x1000], R100 ;  /* 0x00100064ed007388 */ /* 0x000fe20000000c00 */
[----:B------:R-:W-:Y:S01]  /*caa0*/  IADD3 R250, PT, PT, R250, R9, RZ ;  /* 0x00000009fafa7210 */ /* 0x000fe20007ffe0ff */
[----:B------:R-:W-:Y:S01]  /*cab0*/  FADD.FTZ R9, R3, R62 ;  /* 0x0000003e03097221 */ /* 0x000fe20000010000 */
        /* <DEDUP_REMOVED lines=35> */
[----:B------:R-:W2:Y:S02]  /*ccf0*/  LDS R25, [R0+0x1c00] ;  /* 0x001c000000197984 */ /* 0x000ea40000000800 */
[----:B------:R-:W-:Y:S02]  /*cd00*/  FADD.FTZ R29, R29, R32 ;  /* 0x000000201d1d7221 */ /* 0x000fe40000010000 */
[----:B------:R3:W-:Y:S02]  /*cd10*/  @P0 STG.E desc[UR6][R2.64], R39 ;  /* 0x0000002702000986 */ /* 0x0007e4000c101906 */
[----:B------:R-:W-:-:S02]  /*cd20*/  FADD.FTZ R29, R29, R34 ;  /* 0x000000221d1d7221 */ /* 0x000fc40000010000 */
[----:B------:R-:W-:Y:S02]  /*cd30*/  LDS R28, [R0+0x2e00] ;  /* 0x002e0000001c7984 */ /* 0x000fe40000000800 */
[----:B------:R-:W-:Y:S02]  /*cd40*/  FADD.FTZ R29, R29, R36 ;  /* 0x000000241d1d7221 */ /* 0x000fe40000010000 */
[----:B------:R-:W4:Y:S01]  /*cd50*/  LDS R27, [R0+0x3000] ;  /* 0x00300000001b7984 */ /* 0x000f220000000800 */
[----:B------:R-:W-:Y:S01]  /*cd60*/  FADD.FTZ R30, RZ, R30 ;  /* 0x0000001eff1e7221 */ /* 0x000fe20000010000 */
[----:B---3--:R-:W-:Y:S02]  /*cd70*/  @P0 MOV R2, R38 ;  /* 0x0000002600020202 */ /* 0x008fe40000000f00 */
[----:B------:R-:W3:Y:S01]  /*cd80*/  LDS R21, [R0+0x4400] ;  /* 0x0044000000157984 */ /* 0x000ee20000000800 */
        /* <DEDUP_REMOVED lines=8> */
[-C--:B------:R-:W-:Y:S01]  /*ce10*/  @P1 MOV R5, R43.reuse ;  /* 0x0000002b00051202 */ /* 0x080fe20000000f00 */
[----:B0-----:R-:W-:Y:S01]  /*ce20*/  FADD.FTZ R41, R30, R41 ;  /* 0x000000291e297221 */ /* 0x001fe20000010000 */
[----:B------:R-:W-:Y:S01]  /*ce30*/  @P1 IADD3 R38, P2, PT, R38, 0x200, RZ ;  /* 0x0000020026261810 */ /* 0x000fe20007f5e0ff */
[----:B------:R-:W-:Y:S01]  /*ce40*/  LDS R30, [R0+0x4200] ;  /* 0x00420000001e7984 */ /* 0x000fe20000000800 */
[C---:B------:R-:W-:Y:S01]  /*ce50*/  ISETP.GE.U32.AND P3, PT, R250.reuse, 0x300, PT ;  /* 0x00000300fa00780c */ /* 0x040fe20003f66070 */
[----:B-1----:R-:W-:Y:S01]  /*ce60*/  FADD.FTZ R14, RZ, R14 ;  /* 0x0000000eff0e7221 */ /* 0x002fe20000010000 */
[----:B------:R-:W-:Y:S01]  /*ce70*/  @P1 IADD3.X R43, PT, PT, RZ, R43, RZ, P2, !PT ;  /* 0x0000002bff2b1210 */ /* 0x000fe200017fe4ff */
[----:B------:R-:W0:Y:S01]  /*ce80*/  LDS R18, [R0+0x1e00] ;  /* 0x001e000000127984 */ /* 0x000e220000000800 */
[----:B------:R-:W-:-:S02]  /*ce90*/  ISETP.GE.U32.AND P2, PT, R250, 0x380, PT ;  /* 0x00000380fa00780c */ /* 0x000fc40003f46070 */
[----:B--2---:R-:W-:Y:S01]  /*cea0*/  @P1 MOV R2, R40 ;  /* 0x0000002800021202 */ /* 0x004fe20000000f00 */
[----:B------:R-:W1:Y:S01]  /*ceb0*/  LDS R20, [R0+0x3200] ;  /* 0x0032000000147984 */ /* 0x000e620000000800 */
[-C--:B------:R-:W-:Y:S01]  /*cec0*/  @P1 MOV R3, R45.reuse ;  /* 0x0000002d00031202 */ /* 0x080fe20000000f00 */
[----:B------:R-:W-:Y:S01]  /*ced0*/  FADD.FTZ R14, R14, R25 ;  /* 0x000000190e0e7221 */ /* 0x000fe20000010000 */
[----:B------:R-:W-:Y:S01]  /*cee0*/  @P1 IADD3 R40, P0, PT, R40, 0x200, RZ ;  /* 0x0000020028281810 */ /* 0x000fe20007f1e0ff */
[----:B------:R-:W2:Y:S03]  /*cef0*/  LDS R24, [R0+0x4600] ;  /* 0x0046000000187984 */ /* 0x000ea60000000800 */
[----:B------:R-:W-:Y:S01]  /*cf00*/  @P1 IADD3.X R45, PT, PT, RZ, R45, RZ, P0, !PT ;  /* 0x0000002dff2d1210 */ /* 0x000fe200007fe4ff */
[----:B------:R3:W-:Y:S01]  /*cf10*/  @P1 STG.E desc[UR6][R2.64], R29 ;  /* 0x0000001d02001986 */ /* 0x0007e2000c101906 */
[----:B------:R-:W-:-:S03]  /*cf20*/  ISETP.GE.U32.AND P0, PT, R250, 0x200, PT ;  /* 0x00000200fa00780c */ /* 0x000fc60003f06070 */
[----:B------:R-:W-:Y:S01]  /*cf30*/  @P1 STG.E desc[UR6][R4.64], R9 ;  /* 0x0000000904001986 */ /* 0x000fe2000c101906 */
[----:B----4-:R-:W-:-:S03]  /*cf40*/  FADD.FTZ R14, R14, R27 ;  /* 0x0000001b0e0e7221 */ /* 0x010fc60000010000 */
[----:B------:R-:W4:Y:S04]  /*cf50*/  LDS R9, [R0+0x600] ;  /* 0x0006000000097984 */ /* 0x000f280000000800 */
[----:B------:R-:W4:Y:S01]  /*cf60*/  LDS R16, [R0+0xc00] ;  /* 0x000c000000107984 */ /* 0x000f220000000800 */
[----:B---3--:R-:W-:Y:S01]  /*cf70*/  @P5 MOV R2, R40 ;  /* 0x0000002800025202 */ /* 0x008fe20000000f00 */
[----:B------:R-:W-:Y:S01]  /*cf80*/  FADD.FTZ R29, R14, R21 ;  /* 0x000000150e1d7221 */ /* 0x000fe20000010000 */
[----:B------:R-:W-:Y:S01]  /*cf90*/  @P5 MOV R3, R45 ;  /* 0x0000002d00035202 */ /* 0x000fe20000000f00 */
[----:B------:R-:W3:Y:S01]  /*cfa0*/  LDS R17, [R0+0x2000] ;  /* 0x0020000000117984 */ /* 0x000ee20000000800 */
[----:B------:R-:W-:Y:S01]  /*cfb0*/  @P5 IADD3 R40, P1, PT, R40, 0x200, RZ ;  /* 0x0000020028285810 */ /* 0x000fe20007f3e0ff */
[----:B------:R-:W-:-:S02]  /*cfc0*/  FADD.FTZ R15, RZ, R15 ;  /* 0x0000000fff0f7221 */ /* 0x000fc40000010000 */
[----:B------:R-:W3:Y:S01]  /*cfd0*/  LDS R23, [R0+0x3400] ;  /* 0x0034000000177984 */ /* 0x000ee20000000800 */
[----:B------:R-:W-:Y:S02]  /*cfe0*/  @P5 IADD3.X R45, PT, PT, RZ, R45, RZ, P1, !PT ;  /* 0x0000002dff2d5210 */ /* 0x000fe40000ffe4ff */
[----:B------:R-:W-:Y:S01]  /*cff0*/  ISETP.GE.U32.AND P1, PT, R250, 0x400, PT ;  /* 0x00000400fa00780c */ /* 0x000fe20003f26070 */
[----:B------:R2:W-:Y:S01]  /*d000*/  @P5 STG.E desc[UR6][R2.64], R41 ;  /* 0x0000002902005986 */ /* 0x0005e2000c101906 */
[----:B0-----:R-:W-:-:S03]  /*d010*/  FADD.FTZ R15, R15, R18 ;  /* 0x000000120f0f7221 */ /* 0x001fc60000010000 */
[----:B------:R-:W0:Y:S04]  /*d020*/  LDS R31, [R0+0x4800] ;  /* 0x00480000001f7984 */ /* 0x000e280000000800 */
[----:B------:R-:W0:Y:S01]  /*d030*/  LDS R6, [R0+0xe00] ;  /* 0x000e000000067984 */ /* 0x000e220000000800 */
[----:B-1----:R-:W-:Y:S01]  /*d040*/  FADD.FTZ R15, R15, R20 ;  /* 0x000000140f0f7221 */ /* 0x002fe20000010000 */
[----:B--2---:R-:W-:Y:S02]  /*d050*/  @P5 MOV R2, R38 ;  /* 0x0000002600025202 */ /* 0x004fe40000000f00 */
[----:B------:R-:W1:Y:S01]  /*d060*/  LDS R19, [R0+0x2200] ;  /* 0x0022000000137984 */ /* 0x000e620000000800 */
[-C--:B------:R-:W-:Y:S01]  /*d070*/  @P5 MOV R3, R43.reuse ;  /* 0x0000002b00035202 */ /* 0x080fe20000000f00 */
[----:B------:R-:W-:Y:S01]  /*d080*/  FADD.FTZ R15, R15, R24 ;  /* 0x000000180f0f7221 */ /* 0x000fe20000010000 */
[----:B------:R-:W-:Y:S01]  /*d090*/  @P5 IADD3 R38, P6, PT, R38, 0x200, RZ ;  /* 0x0000020026265810 */ /* 0x000fe20007fde0ff */
[----:B------:R-:W2:Y:S03]  /*d0a0*/  LDS R8, [R0+0x1000] ;  /* 0x0010000000087984 */ /* 0x000ea60000000800 */
[----:B------:R-:W-:Y:S01]  /*d0b0*/  @P5 IADD3.X R43, PT, PT, RZ, R43, RZ, P6, !PT ;  /* 0x0000002bff2b5210 */ /* 0x000fe200037fe4ff */
[----:B------:R3:W-:Y:S01]  /*d0c0*/  @P5 STG.E desc[UR6][R2.64], R71 ;  /* 0x0000004702005986 */ /* 0x0007e2000c101906 */
[----:B------:R-:W-:Y:S01]  /*d0d0*/  @P0 MOV R4, R38 ;  /* 0x0000002600040202 */ /* 0x000fe20000000f00 */
[----:B----4-:R-:W-:-:S02]  /*d0e0*/  FADD.FTZ R9, RZ, R9 ;  /* 0x00000009ff097221 */ /* 0x010fc40000010000 */
[----:B------:R-:W4:Y:S01]  /*d0f0*/  LDS R25, [R0+0x3600] ;  /* 0x0036000000197984 */ /* 0x000f220000000800 */
[----:B------:R-:W-:Y:S01]  /*d100*/  @P0 MOV R5, R43 ;  /* 0x0000002b00050202 */ /* 0x000fe20000000f00 */
[----:B------:R-:W-:Y:S02]  /*d110*/  FADD.FTZ R9, R9, R22 ;  /* 0x0000001609097221 */ /* 0x000fe40000010000 */
[----:B------:R-:W4:Y:S01]  /*d120*/  LDS R21, [R0+0x2400] ;  /* 0x0024000000157984 */ /* 0x000f220000000800 */
[----:B------:R-:W-:Y:S01]  /*d130*/  FADD.FTZ R16, RZ, R16 ;  /* 0x00000010ff107221 */ /* 0x000fe20000010000 */
[----:B------:R-:W-:Y:S01]  /*d140*/  ISETP.GE.U32.AND P5, PT, R250, 0x480, PT ;  /* 0x00000480fa00780c */ /* 0x000fe20003fa6070 */
[----:B------:R-:W-:Y:S01]  /*d150*/  FADD.FTZ R9, R9, R28 ;  /* 0x0000001c09097221 */ /* 0x000fe20000010000 */
[----:B---3--:R-:W-:Y:S01]  /*d160*/  @P0 MOV R2, R40 ;  /* 0x0000002800020202 */ /* 0x008fe20000000f00 */
[----:B------:R-:W3:Y:S01]  /*d170*/  LDS R33, [R0+0x4a00] ;  /* 0x004a000000217984 */ /* 0x000ee20000000800 */
[----:B------:R-:W-:Y:S01]  /*d180*/  @P0 IADD3 R40, P6, PT, R40, 0x200, RZ ;  /* 0x0000020028280810 */ /* 0x000fe20007fde0ff */
[----:B------:R-:W-:Y:S01]  /*d190*/  FADD.FTZ R9, R9, R30 ;  /* 0x0000001e09097221 */ /* 0x000fe20000010000 */
[-C--:B------:R-:W-:Y:S01]  /*d1a0*/  @P0 MOV R3, R45.reuse ;  /* 0x0000002d00030202 */ /* 0x080fe20000000f00 */
[----:B------:R-:W3:Y:S01]  /*d1b0*/  LDS R27, [R0+0x3800] ;  /* 0x00380000001b7984 */ /* 0x000ee20000000800 */
[----:B------:R-:W-:Y:S01]  /*d1c0*/  @P0 IADD3.X R45, PT, PT, RZ, R45, RZ, P6, !PT ;  /* 0x0000002dff2d0210 */ /* 0x000fe200037fe4ff */
[----:B------:R-:W-:Y:S01]  /*d1d0*/  FADD.FTZ R16, R16, R17 ;  /* 0x0000001110107221 */ /* 0x000fe20000010000 */
[----:B------:R-:W-:Y:S01]  /*d1e0*/  @P0 IADD3 R38, P6, PT, R38, 0x200, RZ ;  /* 0x0000020026260810 */ /* 0x000fe20007fde0ff */
[----:B------:R1:W-:Y:S02]  /*d1f0*/  @P0 STG.E desc[UR6][R2.64], R9 ;  /* 0x0000000902000986 */ /* 0x0003e4000c101906 */
[----:B------:R-:W-:Y:S01]  /*d200*/  FADD.FTZ R16, R16, R23 ;  /* 0x0000001710107221 */ /* 0x000fe20000010000 */
[----:B------:R-:W-:Y:S01]  /*d210*/  @P0 IADD3.X R43, PT, PT, RZ, R43, RZ, P6, !PT ;  /* 0x0000002bff2b0210 */ /* 0x000fe200037fe4ff */
[----:B------:R-:W3:Y:S01]  /*d220*/  LDS R9, [R0+0x1200] ;  /* 0x0012000000097984 */ /* 0x000ee20000000800 */
[----:B------:R-:W-:Y:S01]  /*d230*/  ISETP.GE.U32.AND P6, PT, R250, 0x500, PT ;  /* 0x00000500fa00780c */ /* 0x000fe20003fc6070 */
[----:B0-----:R-:W-:Y:S01]  /*d240*/  FADD.FTZ R31, R16, R31 ;  /* 0x0000001f101f7221 */ /* 0x001fe20000010000 */
[----:B------:R-:W-:Y:S01]  /*d250*/  FADD.FTZ R6, RZ, R6 ;  /* 0x00000006ff067221 */ /* 0x000fe20000010000 */
[----:B------:R-:W-:Y:S03]  /*d260*/  @P0 STG.E desc[UR6][R4.64], R73 ;  /* 0x0000004904000986 */ /* 0x000fe6000c101906 */
[----:B-1----:R-:W-:Y:S01]  /*d270*/  FADD.FTZ R6, R6, R19 ;  /* 0x0000001306067221 */ /* 0x002fe20000010000 */
[----:B------:R-:W-:Y:S01]  /*d280*/  @P4 MOV R2, R40 ;  /* 0x0000002800024202 */ /* 0x000fe20000000f00 */
[----:B------:R-:W-:Y:S01]  /*d290*/  @P4 IMAD.MOV.U32 R3, RZ, RZ, R45 ;  /* 0x000000ffff034224 */ /* 0x000fe200078e002d */
[----:B------:R-:W-:Y:S01]  /*d2a0*/  @P4 IADD3 R40, P0, PT, R40, 0x200, RZ ;  /* 0x0000020028284810 */ /* 0x000fe20007f1e0ff */
[----:B------:R-:W0:Y:S01]  /*d2b0*/  LDS R10, [R0+0x2600] ;  /* 0x00260000000a7984 */ /* 0x000e220000000800 */
[----:B--2---:R-:W-:-:S02]  /*d2c0*/  FADD.FTZ R8, RZ, R8 ;  /* 0x00000008ff087221 */ /* 0x004fc40000010000 */
[----:B------:R-:W-:Y:S01]  /*d2d0*/  @P4 IADD3.X R45, PT, PT, RZ, R45, RZ, P0, !PT ;  /* 0x0000002dff2d4210 */ /* 0x000fe200007fe4ff */
[----:B------:R1:W-:Y:S04]  /*d2e0*/  @P4 STG.E desc[UR6][R2.64], R29 ;  /* 0x0000001d02004986 */ /* 0x0003e8000c101906 */
[----:B------:R-:W2:Y:S01]  /*d2f0*/  LDS R29, [R0+0x4c00] ;  /* 0x004c0000001d7984 */ /* 0x000ea20000000800 */
[----:B----4-:R-:W-:-:S03]  /*d300*/  FADD.FTZ R6, R6, R25 ;  /* 0x0000001906067221 */ /* 0x010fc60000010000 */
[----:B------:R-:W4:Y:S01]  /*d310*/  LDS R12, [R0+0x3a00] ;  /* 0x003a0000000c7984 */ /* 0x000f220000000800 */
[----:B------:R-:W-:Y:S01]  /*d320*/  FADD.FTZ R8, R8, R21 ;  /* 0x0000001508087221 */ /* 0x000fe20000010000 */
[----:B-1----:R-:W-:Y:S02]  /*d330*/  @P4 MOV R2, R38 ;  /* 0x0000002600024202 */ /* 0x002fe40000000f00 */
[----:B------:R-:W1:Y:S01]  /*d340*/  LDS R14, [R0+0x4e00] ;  /* 0x004e0000000e7984 */ /* 0x000e620000000800 */
[-C--:B------:R-:W-:Y:S01]  /*d350*/  @P4 MOV R3, R43.reuse ;  /* 0x0000002b00034202 */ /* 0x080fe20000000f00 */
[----:B---3--:R-:W-:Y:S01]  /*d360*/  FADD.FTZ R33, R6, R33 ;  /* 0x0000002106217221 */ /* 0x008fe20000010000 */
[----:B------:R-:W-:Y:S01]  /*d370*/  @P4 IADD3 R38, P0, PT, R38, 0x200, RZ ;  /* 0x0000020026264810 */ /* 0x000fe20007f1e0ff */
[----:B------:R-:W-:Y:S02]  /*d380*/  FADD.FTZ R8, R8, R27 ;  /* 0x0000001b08087221 */ /* 0x000fe40000010000 */
[----:B------:R3:W-:Y:S01]  /*d390*/  @P4 STG.E desc[UR6][R2.64], R7 ;  /* 0x0000000702004986 */ /* 0x0007e2000c101906 */
[----:B------:R-:W-:Y:S01]  /*d3a0*/  @P4 IADD3.X R43, PT, PT, RZ, R43, RZ, P0, !PT ;  /* 0x0000002bff2b4210 */ /* 0x000fe200007fe4ff */
[----:B------:R-:W-:Y:S01]  /*d3b0*/  FADD.FTZ R9, RZ, R9 ;  /* 0x00000009ff097221 */ /* 0x000fe20000010000 */
[----:B---3--:R-:W-:-:S02]  /*d3c0*/  @P3 MOV R2, R40 ;  /* 0x0000002800023202 */ /* 0x008fc40000000f00 */
[-C--:B------:R-:W-:Y:S02]  /*d3d0*/  @P3 MOV R3, R45.reuse ;  /* 0x0000002d00033202 */ /* 0x080fe40000000f00 */
[----:B------:R-:W-:Y:S01]  /*d3e0*/  @P3 IADD3 R40, P0, PT, R40, 0x200, RZ ;  /* 0x0000020028283810 */ /* 0x000fe20007f1e0ff */
[----:B0-----:R-:W-:Y:S02]  /*d3f0*/  FADD.FTZ R9, R9, R10 ;  /* 0x0000000a09097221 */ /* 0x001fe40000010000 */
[----:B------:R0:W-:Y:S01]  /*d400*/  @P3 STG.E desc[UR6][R2.64], R15 ;  /* 0x0000000f02003986 */ /* 0x0001e2000c101906 */
[----:B------:R-:W-:Y:S01]  /*d410*/  @P3 IADD3.X R45, PT, PT, RZ, R45, RZ, P0, !PT ;  /* 0x0000002dff2d3210 */ /* 0x000fe200007fe4ff */
[----:B--2---:R-:W-:Y:S01]  /*d420*/  FADD.FTZ R29, R8, R29 ;  /* 0x0000001d081d7221 */ /* 0x004fe20000010000 */
[----:B----4-:R-:W-:Y:S01]  /*d430*/  FADD.FTZ R9, R9, R12 ;  /* 0x0000000c09097221 */ /* 0x010fe20000010000 */
[----:B0-----:R-:W-:Y:S02]  /*d440*/  @P3 MOV R2, R38 ;  /* 0x0000002600023202 */ /* 0x001fe40000000f00 */
[----:B------:R-:W-:Y:S01]  /*d450*/  @P3 MOV R3, R43 ;  /* 0x0000002b00033202 */ /* 0x000fe20000000f00 */
[----:B-1----:R-:W-:Y:S01]  /*d460*/  FADD.FTZ R9, R9, R14 ;  /* 0x0000000e09097221 */ /* 0x002fe20000010000 */
        /* <DEDUP_REMOVED lines=41> */
.L_x_10870:
[----:B-1----:R-:W-:Y:S01]  /*d700*/  HFMA2 R160, -RZ, RZ, 0, 5.9604644775390625e-08 ;  /* 0x00000001ffa07431 */ /* 0x002fe200000001ff */
[----:B------:R-:W-:Y:S01]  /*d710*/  BSSY B1, `(.L_x_11047) ;  /* 0x0000007000017945 */ /* 0x000fe20003800000 */
[----:B------:R-:W-:Y:S01]  /*d720*/  MOV R161, R212 ;  /* 0x000000d400a17202 */ /* 0x000fe20000000f00 */
[----:B0-----:R-:W-:Y:S01]  /*d730*/  IMAD.MOV.U32 R3, RZ, RZ, 0x1f ;  /* 0x0000001fff037424 */ /* 0x001fe200078e00ff */
[----:B------:R-:W-:-:S07]  /*d740*/  MOV R2, 0xffffffff ;  /* 0xffffffff00027802 */ /* 0x000fce0000000f00 */
[----:B-----5:R-:W-:Y:S05]  /*d750*/  WARPSYNC.COLLECTIVE R2, `(.L_x_11048) ;  /* 0x0000000002087348 */ /* 0x020fea0003c00000 */
[----:B------:R0:W1:Y:S02]  /*d760*/  SHFL.BFLY P6, R164, R161, R160, R3 ;  /* 0x0c0000a0a1a47389 */ /* 0x00006400000c0003 */
[----:B01---5:R-:W-:Y:S05]  /*d770*/  ENDCOLLECTIVE ;  /* 0x000000000000791b */ /* 0x023fea0003800000 */
.L_x_11048:
[----:B------:R-:W-:Y:S05]  /*d780*/  BSYNC B1 ;  /* 0x0000000000017941 */ /* 0x000fea0003800000 */
.L_x_11047:
        /* <DEDUP_REMOVED lines=9> */
.L_x_11049:
        /* <DEDUP_REMOVED lines=8> */
.L_x_11050:
[----:B------:R-:W-:Y:S02]  /*d8a0*/  MOV R161, R163 ;  /* 0x000000a300a17202 */ /* 0x000fe40000000f00 */
[----:B------:R-:W-:-:S05]  /*d8b0*/  MOV R2, R164 ;  /* 0x000000a400027202 */ /* 0x000fca0000000f00 */
[----:B------:R-:W-:Y:S01]  /*d8c0*/  FADD.FTZ R162, R162, R2 ;  /* 0x00000002a2a27221 */ /* 0x000fe20000010000 */
[----:B------:R-:W-:-:S07]  /*d8d0*/  MOV R2, 0xffffffff ;  /* 0xffffffff00027802 */ /* 0x000fce0000000f00 */
[----:B------:R-:W-:Y:S05]  /*d8e0*/  WARPSYNC.COLLECTIVE R2, `(.L_x_11051) ;  /* 0x0000000002087348 */ /* 0x000fea0003c00000 */
[----:B------:R0:W1:Y:S02]  /*d8f0*/  SHFL.BFLY P6, R164, R161, R160, R3 ;  /* 0x0c0000a0a1a47389 */ /* 0x00006400000c0003 */
[----:B01----:R-:W-:Y:S05]  /*d900*/  ENDCOLLECTIVE ;  /* 0x000000000000791b */ /* 0x003fea0003800000 */
.L_x_11051:
        /* <DEDUP_REMOVED lines=8> */
.L_x_11052:
[----:B------:R-:W-:Y:S02]  /*d990*/  MOV R161, R163 ;  /* 0x000000a300a17202 */ /* 0x000fe40000000f00 */
[----:B------:R-:W-:-:S05]  /*d9a0*/  MOV R2, R164 ;  /* 0x000000a400027202 */ /* 0x000fca0000000f00 */
[----:B------:R-:W-:Y:S01]  /*d9b0*/  FADD.FTZ R162, R162, R2 ;  /* 0x00000002a2a27221 */ /* 0x000fe20000010000 */
[----:B------:R-:W-:-:S07]  /*d9c0*/  MOV R2, 0xffffffff ;  /* 0xffffffff00027802 */ /* 0x000fce0000000f00 */
[----:B------:R-:W-:Y:S05]  /*d9d0*/  WARPSYNC.COLLECTIVE R2, `(.L_x_11053) ;  /* 0x0000000002087348 */ /* 0x000fea0003c00000 */
[----:B------:R0:W1:Y:S02]  /*d9e0*/  SHFL.BFLY P6, R164, R161, R160, R3 ;  /* 0x0c0000a0a1a47389 */ /* 0x00006400000c0003 */
[----:B01----:R-:W-:Y:S05]  /*d9f0*/  ENDCOLLECTIVE ;  /* 0x000000000000791b */ /* 0x003fea0003800000 */
.L_x_11053:
        /* <DEDUP_REMOVED lines=8> */
.L_x_11054:
[----:B------:R-:W-:Y:S02]  /*da80*/  MOV R161, R163 ;  /* 0x000000a300a17202 */ /* 0x000fe40000000f00 */
[----:B------:R-:W-:-:S05]  /*da90*/  MOV R2, R164 ;  /* 0x000000a400027202 */ /* 0x000fca0000000f00 */
[----:B------:R-:W-:Y:S01]  /*daa0*/  FADD.FTZ R162, R162, R2 ;  /* 0x00000002a2a27221 */ /* 0x000fe20000010000 */
[----:B------:R-:W-:-:S07]  /*dab0*/  MOV R2, 0xffffffff ;  /* 0xffffffff00027802 */ /* 0x000fce0000000f00 */
[----:B------:R-:W-:Y:S05]  /*dac0*/  WARPSYNC.COLLECTIVE R2, `(.L_x_11055) ;  /* 0x0000000002087348 */ /* 0x000fea0003c00000 */
[----:B------:R0:W1:Y:S02]  /*dad0*/  SHFL.BFLY P6, R164, R161, R160, R3 ;  /* 0x0c0000a0a1a47389 */ /* 0x00006400000c0003 */
[----:B01----:R-:W-:Y:S05]  /*dae0*/  ENDCOLLECTIVE ;  /* 0x000000000000791b */ /* 0x003fea0003800000 */
.L_x_11055:
        /* <DEDUP_REMOVED lines=8> */
.L_x_11056:
[----:B------:R-:W-:Y:S02]  /*db70*/  MOV R161, R163 ;  /* 0x000000a300a17202 */ /* 0x000fe40000000f00 */
[----:B------:R-:W-:-:S07]  /*db80*/  MOV R165, R164 ;  /* 0x000000a400a57202 */ /* 0x000fce0000000f00 */
[----:B------:R-:W-:Y:S05]  /*db90*/  WARPSYNC.COLLECTIVE R2, `(.L_x_11057) ;  /* 0x0000000002087348 */ /* 0x000fea0003c00000 */
[----:B------:R0:W1:Y:S02]  /*dba0*/  SHFL.BFLY P6, R164, R161, R160, R3 ;  /* 0x0c0000a0a1a47389 */ /* 0x00006400000c0003 */
[----:B01----:R-:W-:Y:S05]  /*dbb0*/  ENDCOLLECTIVE ;  /* 0x000000000000791b */ /* 0x003fea0003800000 */
.L_x_11057:
[----:B------:R-:W-:Y:S01]  /*dbc0*/  MOV R2, R164 ;  /* 0x000000a400027202 */ /* 0x000fe20000000f00 */
[----:B------:R-:W-:Y:S06]  /*dbd0*/  BRA `(.L_x_11058) ;  /* 0xffffff5400ec7947 */ /* 0x000fec000383ffff */
.L_x_11059:
        /* <DEDUP_REMOVED lines=10> */
.L_x_25443:


//--------------------- .text._ZN10layer_norm22ln_bwd_finalize_kernelINS_22Kernel_traits_finalizeILj1280Ef13__nv_bfloat16fS2_fjLb0ELj1024ELj4ENS_18Kernel_traits_baseILj1280EfS2_fS2_fjLj1024EEEEELb0ELb1EEEvNS_9BwdParamsE --------------------------
	.section	.text._ZN10layer_norm22ln_bwd_finalize_kernelINS_22Kernel_traits_finalizeILj1280Ef13__nv_bfloat16fS2_fjLb0ELj1024ELj4ENS_18Kernel_traits_baseILj1280EfS2_fS2_fjLj1024EEEEELb0ELb1EEEvNS_9BwdParamsE,"ax",@progbits
	.align	128
        .global         _ZN10layer_norm22ln_bwd_finalize_kernelINS_22Kernel_traits_finalizeILj1280Ef13__nv_bfloat16fS2_fjLb0ELj1024ELj4ENS_18Kernel_traits_baseILj1280EfS2_fS2_fjLj1024EEEEELb0ELb1EEEvNS_9BwdParamsE
        .type           _ZN10layer_norm22ln_bwd_finalize_kernelINS_22Kernel_traits_finalizeILj1280Ef13__nv_bfloat16fS2_fjLb0ELj1024ELj4ENS_18Kernel_traits_baseILj1280EfS2_fS2_fjLj1024EEEEELb0ELb1EEEvNS_9BwdParamsE,@function
        .size           _ZN10layer_norm22ln_bwd_finalize_kernelINS_22Kernel_traits_finalizeILj1280Ef13__nv_bfloat16fS2_fjLb0ELj1024ELj4ENS_18Kernel_traits_baseILj1280EfS2_fS2_fjLj1024EEEEELb0ELb1EEEvNS_9BwdParamsE,(.L_x_25444 - _ZN10layer_norm22ln_bwd_finalize_kernelINS_22Kernel_traits_finalizeILj1280Ef13__nv_bfloat16fS2_fjLb0ELj1024ELj4ENS_18Kernel_traits_baseILj1280EfS2_fS2_fjLj1024EEEEELb0ELb1EEEvNS_9BwdParamsE)
        .other          _ZN10layer_norm22ln_bwd_finalize_kernelINS_22Kernel_traits_finalizeILj1280Ef13__nv_bfloat16fS2_fjLb0ELj1024ELj4ENS_18Kernel_traits_baseILj1280EfS2_fS2_fjLj1024EEEEELb0ELb1EEEvNS_9BwdParamsE,@"STO_CUDA_ENTRY STV_DEFAULT"
_ZN10layer_norm22ln_bwd_finalize_kernelINS_22Kernel_traits_finalizeILj1280Ef13__nv_bfloat16fS2_fjLb0ELj1024ELj4ENS_18Kernel_traits_baseILj1280EfS2_fS2_fjLj1024EEEEELb0ELb1EEEvNS_9BwdParamsE:
.text._ZN10layer_norm22ln_bwd_finalize_kernelINS_22Kernel_traits_finalizeILj1280Ef13__nv_bfloat16fS2_fjLb0ELj1024ELj4ENS_18Kernel_traits_baseILj1280EfS2_fS2_fjLj1024EEEEELb0ELb1EEEvNS_9BwdParamsE:
        /* <DEDUP_REMOVED lines=81> */
.L_x_11064:
        /* <DEDUP_REMOVED lines=118> */
.L_x_11063:
[----:B------:R-:W-:Y:S05]  /*0c70*/  BSYNC.RECONVERGENT B1 ;  /* 0x0000000000017941 */ /* 0x000fea0003800200 */
.L_x_11062:
        /* <DEDUP_REMOVED lines=77> */
.L_x_11066:
[----:B------:R-:W-:Y:S05]  /*1150*/  BSYNC.RECONVERGENT B1 ;  /* 0x0000000000017941 */ /* 0x000fea0003800200 */
.L_x_11065:
        /* <DEDUP_REMOVED lines=38> */
.L_x_11068:
[----:B------:R-:W-:Y:S05]  /*13c0*/  BSYNC.RECONVERGENT B1 ;  /* 0x0000000000017941 */ /* 0x000fea0003800200 */
.L_x_11067:
        /* <DEDUP_REMOVED lines=8> */
.L_x_11069:
        /* <DEDUP_REMOVED lines=10> */
.L_x_11061:
[----:B------:R-:W-:Y:S05]  /*14f0*/  BSYNC.RECONVERGENT B0 ;  /* 0x0000000000007941 */ /* 0x000fea0003800200 */
.L_x_11060:
        /* <DEDUP_REMOVED lines=55> */
.L_x_11070:
        /* <DEDUP_REMOVED lines=9> */
.L_x_25444:


//--------------------- .text._ZN10layer_norm13ln_bwd_kernelINS_13Kernel_traitsIf13__nv_bfloat16fS2_fjLj1280ELj1ELj4ELj1ELj16ENS_18Kernel_traits_baseILj1280EfS2_fS2_fjLj128EEEEELb1ELb0ELb1ELb1EEEvNS_9BwdParamsE --------------------------
	.section	.text._ZN10layer_norm13ln_bwd_kernelINS_13Kernel_traitsIf13__nv_bfloat16fS2_fjLj1280ELj1ELj4ELj1ELj16ENS_18Kernel_traits_baseILj1280EfS2_fS2_fjLj128EEEEELb1ELb0ELb1ELb1EEEvNS_9BwdParamsE,"ax",@progbits
	.align	128
        .global         _ZN10layer_norm13ln_bwd_kernelINS_13Kernel_traitsIf13__nv_bfloat16fS2_fjLj1280ELj1ELj4ELj1ELj16ENS_18Kernel_traits_baseILj1280EfS2_fS2_fjLj128EEEEELb1ELb0ELb1ELb1EEEvNS_9BwdParamsE
        .type           _ZN10layer_norm13ln_bwd_kernelINS_13Kernel_traitsIf13__nv_bfloat16fS2_fjLj1280ELj1ELj4ELj1ELj16ENS_18Kernel_traits_baseILj1280EfS2_fS2_fjLj128EEEEELb1ELb0ELb1ELb1EEEvNS_9BwdParamsE,@function
        .size           _ZN10layer_norm13ln_bwd_kernelINS_13Kernel_traitsIf13__nv_bfloat16fS2_fjLj1280ELj1ELj4ELj1ELj16ENS_18Kernel_traits_baseILj1280EfS2_fS2_fjLj128EEEEELb1ELb0ELb1ELb1EEEvNS_9BwdParamsE,(.L_x_25445 - _ZN10layer_norm13ln_bwd_kernelINS_13Kernel_traitsIf13__nv_bfloat16fS2_fjLj1280ELj1ELj4ELj1ELj16ENS_18Kernel_traits_baseILj1280EfS2_fS2_fjLj128EEEEELb1ELb0ELb1ELb1EEEvNS_9BwdParamsE)
        .other          _ZN10layer_norm13ln_bwd_kernelINS_13Kernel_traitsIf13__nv_bfloat16fS2_fjLj1280ELj1ELj4ELj1ELj16ENS_18Kernel_traits_baseILj1280EfS2_fS2_fjLj128EEEEELb1ELb0ELb1ELb1EEEvNS_9BwdParamsE,@"STO_CUDA_ENTRY STV_DEFAULT"
_ZN10layer_norm13ln_bwd_kernelINS_13Kernel_traitsIf13__nv_bfloat16fS2_fjLj1280ELj1ELj4ELj1ELj16ENS_18Kernel_traits_baseILj1280EfS2_fS2_fjLj128EEEEELb1ELb0ELb1ELb1EEEvNS_9BwdParamsE:
.text._ZN10layer_norm13ln_bwd_kernelINS_13Kernel_traitsIf13__nv_bfloat16fS2_fjLj1280ELj1ELj4ELj1ELj16ENS_18Kernel_traits_baseILj1280EfS2_fS2_fjLj128EEEEELb1ELb0ELb1ELb1EEEvNS_9BwdParamsE:
        /* <DEDUP_REMOVED lines=40> */
[----:B------:R0:W-:Y:S01]  /*0280*/  STL [R1], R3 ;  /* 0x0000000301007387 */ /* 0x0001e20000100800 */
        /* <DEDUP_REMOVED lines=21> */
[----:B------:R-:W2:Y:S04]  /*03e0*/  LDG.E.128 R8, desc[UR6][R4.64+0x810] ;  /* 0x0008100604087981 */ /* 0x000ea8000c1e1d00 */
[----:B------:R-:W3:Y:S04]  /*03f0*/  LDG.E.128 R12, desc[UR6][R4.64+0x800] ;  /* 0x00080006040c7981 */ /* 0x000ee8000c1e1d00 */
[----:B------:R-:W4:Y:S04]  /*0400*/  LDG.E.128 R16, desc[UR6][R4.64+0x410] ;  /* 0x0004100604107981 */ /* 0x000f28000c1e1d00 */
[----:B------:R-:W4:Y:S04]  /*0410*/  LDG.E.128 R20, desc[UR6][R4.64+0x400] ;  /* 0x0004000604147981 */ /* 0x000f28000c1e1d00 */
[----:B------:R-:W4:Y:S04]  /*0420*/  LDG.E.128 R24, desc[UR6][R4.64+0x10] ;  /* 0x0000100604187981 */ /* 0x000f28000c1e1d00 */
[----:B------:R-:W4:Y:S04]  /*0430*/  LDG.E.128 R28, desc[UR6][R4.64] ;  /* 0x00000006041c7981 */ /* 0x000f28000c1e1d00 */
[----:B------:R0:W5:Y:S04]  /*0440*/  LDG.E.128 R248, desc[UR6][R4.64+0xc00] ;  /* 0x000c000604f87981 */ /* 0x000168000c1e1d00 */
[----:B------:R0:W5:Y:S04]  /*0450*/  LDG.E.128 R244, desc[UR6][R4.64+0xc10] ;  /* 0x000c100604f47981 */ /* 0x000168000c1e1d00 */
[----:B------:R0:W5:Y:S04]  /*0460*/  LDG.E.128 R240, desc[UR6][R4.64+0x1000] ;  /* 0x0010000604f07981 */ /* 0x000168000c1e1d00 */
[----:B------:R0:W5:Y:S01]  /*0470*/  LDG.E.128 R236, desc[UR6][R4.64+0x1010] ;  /* 0x0010100604ec7981 */ /* 0x000162000c1e1d00 */
[----:B------:R-:W-:-:S03]  /*0480*/  HFMA2 R148, -RZ, RZ, 0, 0 ;  /* 0x00000000ff947431 */ /* 0x000fc600000001ff */
[----:B--2---:R0:W-:Y:S04]  /*0490*/  STL.64 [R1+0x8], R8 ;  /* 0x0000080801007387 */ /* 0x0041e80000100a00 */
[----:B------:R0:W-:Y:S04]  /*04a0*/  STL.64 [R1+0x10], R10 ;  /* 0x0000100a01007387 */ /* 0x0001e80000100a00 */
[----:B---3--:R0:W-:Y:S04]  /*04b0*/  STL.64 [R1+0x18], R12 ;  /* 0x0000180c01007387 */ /* 0x0081e80000100a00 */
[----:B------:R0:W-:Y:S04]  /*04c0*/  STL.64 [R1+0x20], R14 ;  /* 0x0000200e01007387 */ /* 0x0001e80000100a00 */
[----:B----4-:R0:W-:Y:S04]  /*04d0*/  STL.64 [R1+0x28], R16 ;  /* 0x0000281001007387 */ /* 0x0101e80000100a00 */
[----:B------:R0:W-:Y:S04]  /*04e0*/  STL.64 [R1+0x30], R18 ;  /* 0x0000301201007387 */ /* 0x0001e80000100a00 */
[----:B------:R0:W-:Y:S04]  /*04f0*/  STL.64 [R1+0x38], R20 ;  /* 0x0000381401007387 */ /* 0x0001e80000100a00 */
[----:B------:R0:W-:Y:S04]  /*0500*/  STL.64 [R1+0x40], R22 ;  /* 0x0000401601007387 */ /* 0x0001e80000100a00 */
[----:B------:R0:W-:Y:S04]  /*0510*/  STL.64 [R1+0x48], R24 ;  /* 0x0000481801007387 */ /* 0x0001e80000100a00 */
[----:B------:R0:W-:Y:S04]  /*0520*/  STL.64 [R1+0x50], R26 ;  /* 0x0000501a01007387 */ /* 0x0001e80000100a00 */
[----:B------:R0:W-:Y:S04]  /*0530*/  STL.64 [R1+0x58], R28 ;  /* 0x0000581c01007387 */ /* 0x0001e80000100a00 */
[----:B------:R0:W-:Y:S02]  /*0540*/  STL.64 [R1+0x60], R30 ;  /* 0x0000601e01007387 */ /* 0x0001e40000100a00 */
.L_x_11243:
        /* <DEDUP_REMOVED lines=10> */
[----:B-1----:R-:W1:Y:S01]  /*05f0*/  LDC.64 R188, c[0x0][0x3c0] ;  /* 0x0000f000ffbc7b82 */ /* 0x002e620000000a00 */
[----:B---3--:R-:W-:-:S13]  /*0600*/  ISETP.GE.AND P2, PT, R217, 0x1, PT ;  /* 0x00000001d900780c */ /* 0x008fda0003f46270 */
[----:B-1----:R-:W-:Y:S05]  /*0610*/  @!P2 BRA `(.L_x_11074) ;  /* 0x0000001c00e0a947 */ /* 0x002fea0003800000 */
[----:B------:R-:W1:Y:S01]  /*0620*/  S2R R166, SR_TID.X ;  /* 0x0000000000a67919 */ /* 0x000e620000002100 */
[----:B------:R-:W-:Y:S01]  /*0630*/  IADD3 R6, PT, PT, R217, -0x1, RZ ;  /* 0xffffffffd9067810 */ /* 0x000fe20007ffe0ff */
[----:B0-----:R-:W0:Y:S01]  /*0640*/  LDC.64 R12, c[0x0][0x428] ;  /* 0x00010a00ff0c7b82 */ /* 0x001e220000000a00 */
[C---:B------:R-:W-:Y:S01]  /*0650*/  IMAD R0, R2.reuse, UR8, RZ ;  /* 0x0000000802007c24 */ /* 0x040fe2000f8e02ff */
[----:B------:R-:W-:Y:S01]  /*0660*/  STL [R1+0x84], R159 ;  /* 0x0000849f01007387 */ /* 0x000fe20000100800 */
[----:B------:R-:W-:-:S03]  /*0670*/  IMAD.WIDE R188, R2, 0x4, R188 ;  /* 0x0000000402bc7825 */ /* 0x000fc600078e02bc */
[----:B------:R-:W-:Y:S01]  /*0680*/  SHF.R.S32.HI R3, RZ, 0x1f, R0 ;  /* 0x0000001fff037819 */ /* 0x000fe20000011400 */
[----:B------:R-:W-:Y:S01]  /*0690*/  IMAD R6, R6, UR8, RZ ;  /* 0x0000000806067c24 */ /* 0x000fe2000f8e02ff */
[----:B------:R-:W2:Y:S01]  /*06a0*/  LDC.64 R4, c[0x0][0x3a8] ;  /* 0x0000ea00ff047b82 */ /* 0x000ea20000000a00 */
[----:B------:R-:W-:Y:S01]  /*06b0*/  MOV R220, UR14 ;  /* 0x0000000e00dc7c02 */ /* 0x000fe20008000f00 */
[----:B------:R-:W-:Y:S01]  /*06c0*/  STL [R1+0x80], R158 ;  /* 0x0000809e01007387 */ /* 0x000fe20000100800 */
[----:B------:R-:W-:Y:S02]  /*06d0*/  LEA.HI R3, R3, R0, RZ, 0x3 ;  /* 0x0000000003037211 */ /* 0x000fe400078f18ff */
[----:B------:R-:W-:Y:S01]  /*06e0*/  SHF.R.S32.HI R7, RZ, 0x1f, R6 ;  /* 0x0000001fff077819 */ /* 0x000fe20000011406 */
[----:B------:R-:W3:Y:S01]  /*06f0*/  LDG.E R0, desc[UR6][R188.64] ;  /* 0x00000006bc007981 */ /* 0x000ee2000c1e1900 */
[----:B------:R-:W-:Y:S01]  /*0700*/  MOV R221, UR15 ;  /* 0x0000000f00dd7c02 */ /* 0x000fe20008000f00 */
[----:B------:R-:W4:Y:S01]  /*0710*/  LDC.64 R226, c[0x0][0x3b0] ;  /* 0x0000ec00ffe27b82 */ /* 0x000f220000000a00 */
[----:B------:R-:W-:Y:S01]  /*0720*/  LEA.HI R15, R7, R6, RZ, 0x3 ;  /* 0x00000006070f7211 */ /* 0x000fe200078f18ff */
[----:B------:R-:W-:Y:S01]  /*0730*/  STL [R1+0x7c], R157 ;  /* 0x00007c9d01007387 */ /* 0x000fe20000100800 */
[----:B-1----:R-:W-:-:S03]  /*0740*/  LOP3.LUT R166, R166, 0x1f, RZ, 0xc0, !PT ;  /* 0x0000001fa6a67812 */ /* 0x002fc600078ec0ff */
[----:B------:R-:W-:Y:S01]  /*0750*/  STL [R1+0x78], R156 ;  /* 0x0000789c01007387 */ /* 0x000fe20000100800 */
[----:B------:R-:W-:-:S03]  /*0760*/  LEA.HI.SX32 R15, R15, R166, 0x1d ;  /* 0x000000a60f0f7211 */ /* 0x000fc600078feaff */
[----:B------:R-:W-:Y:S01]  /*0770*/  STL [R1+0x74], R155 ;  /* 0x0000749b01007387 */ /* 0x000fe20000100800 */
[----:B------:R-:W-:Y:S02]  /*0780*/  LEA.HI.SX32 R224, R3, R166, 0x1d ;  /* 0x000000a603e07211 */ /* 0x000fe400078feaff */
[C---:B------:R-:W-:Y:S01]  /*0790*/  IADD3 R181, PT, PT, R15.reuse, 0x20, RZ ;  /* 0x000000200fb57810 */ /* 0x040fe20007ffe0ff */
[C---:B0-----:R-:W-:Y:S01]  /*07a0*/  IMAD.WIDE.U32 R196, R15.reuse, 0x10, R12 ;  /* 0x000000100fc47825 */ /* 0x041fe200078e000c */
[C---:B------:R-:W-:Y:S01]  /*07b0*/  IADD3 R223, PT, PT, R224.reuse, 0x20, RZ ;  /* 0x00000020e0df7810 */ /* 0x040fe20007ffe0ff */
[----:B------:R-:W-:Y:S01]  /*07c0*/  STL [R1+0x70], R154 ;  /* 0x0000709a01007387 */ /* 0x000fe20000100800 */
[C---:B------:R-:W-:Y:S01]  /*07d0*/  IADD3 R222, PT, PT, R224.reuse, 0x40, RZ ;  /* 0x00000040e0de7810 */ /* 0x040fe20007ffe0ff */
[----:B--2---:R-:W-:Y:S01]  /*07e0*/  IMAD.WIDE.U32 R6, R224, 0x20, R4 ;  /* 0x00000020e0067825 */ /* 0x004fe200078e0004 */
[----:B------:R-:W-:Y:S01]  /*07f0*/  IADD3 R21, PT, PT, R15, 0x40, RZ ;  /* 0x000000400f157810 */ /* 0x000fe20007ffe0ff */
[----:B------:R-:W2:Y:S02]  /*0800*/  LDG.E.128 R196, desc[UR6][R196.64] ;  /* 0x00000006c4c47981 */ /* 0x000ea4000c1e1d00 */
        /* <DEDUP_REMOVED lines=8> */
[----:B------:R-:W3:Y:S04]  /*0890*/  LDG.E.128 R192, desc[UR6][R24.64+0x10] ;  /* 0x0000100618c07981 */ /* 0x000ee8000c1e1d00 */
[----:B------:R-:W3:Y:S04]  /*08a0*/  LDG.E.128 R188, desc[UR6][R24.64] ;  /* 0x0000000618bc7981 */ /* 0x000ee8000c1e1d00 */
[----:B------:R-:W3:Y:S01]  /*08b0*/  LDG.E.128 R20, desc[UR6][R20.64] ;  /* 0x0000000614147981 */ /* 0x000ee2000c1e1d00 */
[----:B------:R-:W-:-:S02]  /*08c0*/  ISETP.NE.U32.AND P0, PT, R220, RZ, PT ;  /* 0x000000ffdc00720c */ /* 0x000fc40003f05070 */
[----:B-----5:R-:W-:Y:S01]  /*08d0*/  ISETP.GE.AND P3, PT, R215, 0x1, PT ;  /* 0x00000001d700780c */ /* 0x020fe20003f66270 */
[----:B------:R-:W3:Y:S01]  /*08e0*/  LDG.E.128 R184, desc[UR6][R16.64+0x10] ;  /* 0x0000100610b87981 */ /* 0x000ee2000c1e1d00 */
[----:B------:R-:W-:Y:S02]  /*08f0*/  ISETP.NE.AND.EX P0, PT, R221, RZ, PT, P0 ;  /* 0x000000ffdd00720c */ /* 0x000fe40003f05300 */
[----:B------:R-:W-:Y:S01]  /*0900*/  IADD3 R216, PT, PT, R224, 0x60, RZ ;  /* 0x00000060e0d87810 */ /* 0x000fe20007ffe0ff */
[----:B------:R-:W-:Y:S04]  /*0910*/  STL [R1+0x6c], R153 ;  /* 0x00006c9901007387 */ /* 0x000fe80000100800 */
[----:B------:R-:W-:Y:S01]  /*0920*/  IMAD.WIDE.U32 R164, R216, 0x20, R4 ;  /* 0x00000020d8a47825 */ /* 0x000fe200078e0004 */
[----:B------:R-:W-:Y:S01]  /*0930*/  IADD3 R3, PT, PT, R224, 0x80, RZ ;  /* 0x00000080e0037810 */ /* 0x000fe20007ffe0ff */
[----:B------:R0:W-:Y:S02]  /*0940*/  STL [R1+0x68], R152 ;  /* 0x0000689801007387 */ /* 0x0001e40000100800 */
[----:B------:R-:W-:-:S02]  /*0950*/  @P3 IADD3 R14, PT, PT, R215, -0x1, RZ ;  /* 0xffffffffd70e3810 */ /* 0x000fc40007ffe0ff */
[----:B------:R-:W3:Y:S01]  /*0960*/  LDG.E.128 R28, desc[UR6][R164.64] ;  /* 0x00000006a41c7981 */ /* 0x000ee2000c1e1d00 */
[----:B------:R-:W1:Y:S03]  /*0970*/  @P0 LDC.64 R212, c[0x0][0x438] ;  /* 0x00010e00ffd40b82 */ /* 0x000e660000000a00 */
[----:B------:R4:W3:Y:S01]  /*0980*/  LDG.E.128 R168, desc[UR6][R164.64+0x10] ;  /* 0x00001006a4a87981 */ /* 0x0008e2000c1e1d00 */
[----:B------:R-:W-:-:S04]  /*0990*/  @P3 IMAD R14, R14, UR8, RZ ;  /* 0x000000080e0e3c24 */ /* 0x000fc8000f8e02ff */
[----:B------:R-:W0:Y:S01]  /*09a0*/  @P0 LDC.64 R218, c[0x0][0x438] ;  /* 0x00010e00ffda0b82 */ /* 0x000e220000000a00 */
[----:B------:R-:W-:-:S07]  /*09b0*/  IADD3 R27, PT, PT, R15, 0x60, RZ ;  /* 0x000000600f1b7810 */ /* 0x000fce0007ffe0ff */
[----:B----4-:R-:W4:Y:S01]  /*09c0*/  @P0 LDC.64 R164, c[0x0][0x438] ;  /* 0x00010e00ffa40b82 */ /* 0x010f220000000a00 */
[----:B------:R-:W-:Y:S01]  /*09d0*/  IADD3 R205, PT, PT, R15, 0x80, RZ ;  /* 0x000000800fcd7810 */ /* 0x000fe20007ffe0ff */
[----:B------:R-:W-:Y:S01]  /*09e0*/  IMAD.WIDE.U32 R200, R3, 0x20, R4 ;  /* 0x0000002003c87825 */ /* 0x000fe200078e0004 */
[----:B------:R-:W-:-:S05]  /*09f0*/  @P3 SHF.R.S32.HI R15, RZ, 0x1f, R14 ;  /* 0x0000001fff0f3819 */ /* 0x000fca000001140e */
[----:B------:R-:W0:Y:S01]  /*0a00*/  @P0 LDC.64 R208, c[0x0][0x438] ;  /* 0x00010e00ffd00b82 */ /* 0x000e220000000a00 */
[----:B------:R-:W-:Y:S01]  /*0a10*/  @P3 LEA.HI R14, R15, R14, RZ, 0x3 ;  /* 0x0000000e0f0e3211 */ /* 0x000fe200078f18ff */
[----:B------:R-:W3:Y:S04]  /*0a20*/  LDG.E.128 R4, desc[UR6][R200.64] ;  /* 0x00000006c8047981 */ /* 0x000ee8000c1e1d00 */
[----:B------:R1:W3:Y:S01]  /*0a30*/  LDG.E.128 R16, desc[UR6][R200.64+0x10] ;  /* 0x00001006c8107981 */ /* 0x0002e2000c1e1d00 */
[----:B------:R-:W-:Y:S02]  /*0a40*/  ISETP.NE.AND P1, PT, RZ, UR9, PT ;  /* 0x00000009ff007c0c */ /* 0x000fe4000bf25270 */
[----:B-1----:R-:W-:Y:S02]  /*0a50*/  MOV R200, RZ ;  /* 0x000000ff00c87202 */ /* 0x002fe40000000f00 */
[----:B------:R-:W-:-:S04]  /*0a60*/  @P3 LEA.HI.SX32 R200, R14, R166, 0x1d ;  /* 0x000000a60ec83211 */ /* 0x000fc800078feaff */
[C---:B------:R-:W-:Y:S02]  /*0a70*/  IADD3 R167, PT, PT, R200.reuse, 0x20, RZ ;  /* 0x00000020c8a77810 */ /* 0x040fe40007ffe0ff */
[C---:B------:R-:W-:Y:S02]  /*0a80*/  IADD3 R166, PT, PT, R200.reuse, 0x40, RZ ;  /* 0x00000040c8a67810 */ /* 0x040fe40007ffe0ff */
[C---:B------:R-:W-:Y:S02]  /*0a90*/  IADD3 R15, PT, PT, R200.reuse, 0x60, RZ ;  /* 0x00000060c80f7810 */ /* 0x040fe40007ffe0ff */
[C---:B------:R-:W-:Y:S01]  /*0aa0*/  IADD3 R14, PT, PT, R200.reuse, 0x80, RZ ;  /* 0x00000080c80e7810 */ /* 0x040fe20007ffe0ff */
[----:B------:R-:W-:-:S04]  /*0ab0*/  IMAD.WIDE.U32 R210, R200, 0x8, R226 ;  /* 0x00000008c8d27825 */ /* 0x000fc800078e00e2 */
[----:B------:R-:W-:-:S04]  /*0ac0*/  @P0 IMAD.WIDE.U32 R212, R216, 0x20, R212 ;  /* 0x00000020d8d40825 */ /* 0x000fc800078e00d4 */
[--C-:B------:R-:W-:Y:S01]  /*0ad0*/  IMAD.WIDE.U32 R202, R167, 0x8, R226.reuse ;  /* 0x00000008a7ca7825 */ /* 0x100fe200078e00e2 */
[----:B------:R-:W5:Y:S03]  /*0ae0*/  @P0 LDG.E.128 R44, desc[UR6][R212.64] ;  /* 0x00000006d42c0981 */ /* 0x000f66000c1e1d00 */
[----:B------:R-:W-:Y:S01]  /*0af0*/  IMAD.WIDE.U32 R200, R166, 0x8, R226 ;  /* 0x00000008a6c87825 */ /* 0x000fe200078e00e2 */
[----:B------:R1:W5:Y:S03]  /*0b00*/  @P0 LDG.E.128 R40, desc[UR6][R212.64+0x10] ;  /* 0x00001006d4280981 */ /* 0x000366000c1e1d00 */
[----:B----4-:R-:W-:-:S04]  /*0b10*/  @P0 IMAD.WIDE.U32 R164, R222, 0x20, R164 ;  /* 0x00000020dea40825 */ /* 0x010fc800078e00a4 */
[--C-:B------:R-:W-:Y:S01]  /*0b20*/  IMAD.WIDE.U32 R166, R15, 0x8, R226.reuse ;  /* 0x000000080fa67825 */ /* 0x100fe200078e00e2 */
[----:B------:R-:W5:Y:S03]  /*0b30*/  @P0 LDG.E.128 R52, desc[UR6][R164.64] ;  /* 0x00000006a4340981 */ /* 0x000f66000c1e1d00 */
[----:B------:R-:W-:Y:S01]  /*0b40*/  IMAD.WIDE.U32 R14, R14, 0x8, R226 ;  /* 0x000000080e0e7825 */ /* 0x000fe200078e00e2 */
[----:B------:R4:W5:Y:S03]  /*0b50*/  @P0 LDG.E.128 R48, desc[UR6][R164.64+0x10] ;  /* 0x00001006a4300981 */ /* 0x000966000c1e1d00 */
[----:B0-----:R-:W-:-:S04]  /*0b60*/  @P0 IMAD.WIDE.U32 R218, R223, 0x20, R218 ;  /* 0x00000020dfda0825 */ /* 0x001fc800078e00da */
[----:B------:R-:W-:Y:S01]  /*0b70*/  @P0 IMAD.WIDE.U32 R208, R3, 0x20, R208 ;  /* 0x0000002003d00825 */ /* 0x000fe200078e00d0 */
[----:B------:R-:W5:Y:S04]  /*0b80*/  @P0 LDG.E.128 R60, desc[UR6][R218.64] ;  /* 0x00000006da3c0981 */ /* 0x000f68000c1e1d00 */
[----:B------:R-:W5:Y:S04]  /*0b90*/  @P0 LDG.E.128 R36, desc[UR6][R208.64] ;  /* 0x00000006d0240981 */ /* 0x000f68000c1e1d00 */
[----:B------:R0:W5:Y:S01]  /*0ba0*/  @P0 LDG.E.128 R32, desc[UR6][R208.64+0x10] ;  /* 0x00001006d0200981 */ /* 0x000162000c1e1d00 */
[----:B--2---:R-:W-:-:S02]  /*0bb0*/  PRMT R235, R196, 0x7632, R235 ;  /* 0x00007632c4eb7816 */ /* 0x004fc400000000eb */
[----:B---3--:R-:W-:Y:S01]  /*0bc0*/  SHF.L.U32 R252, R181, 0x10, RZ ;  /* 0x00000010b5fc7819 */ /* 0x008fe200000006ff */
[----:B------:R-:W-:Y:S01]  /*0bd0*/  IMAD.WIDE.U32 R24, R27, 0x10, R12 ;  /* 0x000000101b187825 */ /* 0x000fe200078e000c */
[----:B------:R-:W-:Y:S01]  /*0be0*/  FSEL R0, R0, RZ, !P1 ;  /* 0x000000ff00007208 */ /* 0x000fe20004800000 */
[----:B------:R-:W5:Y:S01]  /*0bf0*/  @P0 LDG.E.128 R56, desc[UR6][R218.64+0x10] ;  /* 0x00001006da380981 */ /* 0x000f62000c1e1d00 */
[----:B------:R-:W-:-:S03]  /*0c00*/  PRMT R223, R197, 0x7632, R223 ;  /* 0x00007632c5df7816 */ /* 0x000fc600000000df */
[C---:B------:R-:W-:Y:S01]  /*0c10*/  FADD.FTZ R226, -R0.reuse, R173 ;  /* 0x000000ad00e27221 */ /* 0x040fe20000010100 */
[----:B------:R-:W-:Y:S01]  /*0c20*/  FADD.FTZ R227, -R0, R172 ;  /* 0x000000ac00e37221 */ /* 0x000fe20000010100 */
[----:B------:R-:W-:Y:S01]  /*0c30*/  SHF.L.U32 R173, R180, 0x10, RZ ;  /* 0x00000010b4ad7819 */ /* 0x000fe200000006ff */
[C---:B------:R-:W-:Y:S01]  /*0c40*/  FADD.FTZ R230, -R0.reuse, R8 ;  /* 0x0000000800e67221 */ /* 0x040fe20000010100 */
[----:B-1----:R-:W-:Y:S01]  /*0c50*/  MOV R213, R235 ;  /* 0x000000eb00d57202 */ /* 0x002fe20000000f00 */
[----:B------:R-:W-:Y:S01]  /*0c60*/  FADD.FTZ R8, -R0, R174 ;  /* 0x000000ae00087221 */ /* 0x000fe20000010100 */
[----:B------:R-:W-:Y:S01]  /*0c70*/  PRMT R172, R180, 0x7632, R172 ;  /* 0x00007632b4ac7816 */ /* 0x000fe200000000ac */
[----:B------:R-:W-:Y:S01]  /*0c80*/  IMAD.WIDE.U32 R204, R205, 0x10, R12 ;  /* 0x00000010cdcc7825 */ /* 0x000fe200078e000c */
[----:B----4-:R-:W-:-:S03]  /*0c90*/  PRMT R164, R182, 0x7632, R164 ;  /* 0x00007632b6a47816 */ /* 0x010fc600000000a4 */
[----:B------:R-:W-:Y:S01]  /*0ca0*/  FADD.FTZ R231, -R0, R179 ;  /* 0x000000b300e77221 */ /* 0x000fe20000010100 */
[----:B------:R-:W-:Y:S01]  /*0cb0*/  SHF.L.U32 R235, R182, 0x10, RZ ;  /* 0x00000010b6eb7819 */ /* 0x000fe200000006ff */
[C---:B------:R-:W-:Y:S01]  /*0cc0*/  FADD.FTZ R3, -R0.reuse, R9 ;  /* 0x0000000900037221 */ /* 0x040fe20000010100 */
[----:B------:R-:W-:Y:S01]  /*0cd0*/  PRMT R174, R181, 0x7632, R174 ;  /* 0x00007632b5ae7816 */ /* 0x000fe200000000ae */
[C---:B------:R-:W-:Y:S01]  /*0ce0*/  FADD.FTZ R229, -R0.reuse, R10 ;  /* 0x0000000a00e57221 */ /* 0x040fe20000010100 */
[----:B------:R-:W-:Y:S01]  /*0cf0*/  MOV R182, R223 ;  /* 0x000000df00b67202 */ /* 0x000fe20000000f00 */
[C---:B------:R-:W-:Y:S01]  /*0d00*/  FADD.FTZ R179, -R0.reuse, R194 ;  /* 0x000000c200b37221 */ /* 0x040fe20000010100 */
[----:B------:R-:W-:Y:S01]  /*0d10*/  MOV R181, R173 ;  /* 0x000000ad00b57202 */ /* 0x000fe20000000f00 */
[----:B------:R-:W-:Y:S01]  /*0d20*/  FADD.FTZ R173, -R0, R195 ;  /* 0x000000c300ad7221 */ /* 0x000fe20000010100 */
[----:B------:R-:W-:Y:S01]  /*0d30*/  MOV R180, R172 ;  /* 0x000000ac00b47202 */ /* 0x000fe20000000f00 */
[----:B------:R1:W5:Y:S01]  /*0d40*/  LDG.E.64 R194, desc[UR6][R202.64] ;  /* 0x00000006cac27981 */ /* 0x000362000c1e1b00 */
[----:B------:R-:W-:Y:S01]  /*0d50*/  SHF.L.U32 R9, R196, 0x10, RZ ;  /* 0x00000010c4097819 */ /* 0x000fe200000006ff */
[C---:B------:R-:W-:Y:S01]  /*0d60*/  FADD.FTZ R216, -R0.reuse, R190 ;  /* 0x000000be00d87221 */ /* 0x040fe20000010100 */
[----:B------:R-:W-:Y:S01]  /*0d70*/  SHF.L.U32 R10, R197, 0x10, RZ ;  /* 0x00000010c50a7819 */ /* 0x000fe200000006ff */
[----:B------:R-:W-:Y:S01]  /*0d80*/  FADD.FTZ R212, -R0, R191 ;  /* 0x000000bf00d47221 */ /* 0x000fe20000010100 */
[----:B------:R2:W5:Y:S01]  /*0d90*/  LDG.E.64 R196, desc[UR6][R210.64] ;  /* 0x00000006d2c47981 */ /* 0x000562000c1e1b00 */
[----:B0-----:R-:W-:Y:S01]  /*0da0*/  PRMT R208, R20, 0x7632, R208 ;  /* 0x0000763214d07816 */ /* 0x001fe200000000d0 */
[----:B------:R-:W0:Y:S02]  /*0db0*/  @P0 LDC.64 R12, c[0x0][0x438] ;  /* 0x00010e00ff0c0b82 */ /* 0x000e240000000a00 */
[----:B------:R3:W5:Y:S01]  /*0dc0*/  LDG.E.64 R190, desc[UR6][R166.64] ;  /* 0x00000006a6be7981 */ /* 0x000762000c1e1b00 */
[----:B-1----:R-:W-:-:S02]  /*0dd0*/  MOV R202, R182 ;  /* 0x000000b600ca7202 */ /* 0x002fc40000000f00 */
[----:B------:R-:W-:Y:S02]  /*0de0*/  SHF.L.U32 R182, R22, 0x10, RZ ;  /* 0x0000001016b67819 */ /* 0x000fe400000006ff */
[----:B------:R-:W-:Y:S02]  /*0df0*/  PRMT R165, R183, 0x7632, R165 ;  /* 0x00007632b7a57816 */ /* 0x000fe400000000a5 */
[----:B------:R-:W-:Y:S01]  /*0e00*/  PRMT R225, R198, 0x7632, R225 ;  /* 0x00007632c6e17816 */ /* 0x000fe200000000e1 */
[----:B------:R-:W-:Y:S01]  /*0e10*/  FADD.FTZ R222, -R0, R187 ;  /* 0x000000bb00de7221 */ /* 0x000fe20000010100 */
[----:B--2---:R-:W-:Y:S01]  /*0e20*/  PRMT R211, R22, 0x7632, R211 ;  /* 0x0000763216d37816 */ /* 0x004fe200000000d3 */
[----:B------:R-:W-:Y:S01]  /*0e30*/  FADD.FTZ R219, -R0, R188 ;  /* 0x000000bc00db7221 */ /* 0x000fe20000010100 */
[----:B---3--:R-:W-:Y:S01]  /*0e40*/  MOV R166, R180 ;  /* 0x000000b400a67202 */ /* 0x008fe20000000f00 */
[----:B------:R-:W2:Y:S01]  /*0e50*/  LDL R22, [R1+0x60] ;  /* 0x0000600001167983 */ /* 0x000ea20000100800 */
[----:B------:R-:W-:-:S02]  /*0e60*/  SHF.L.U32 R180, R20, 0x10, RZ ;  /* 0x0000001014b47819 */ /* 0x000fc400000006ff */
[----:B------:R-:W-:Y:S01]  /*0e70*/  MOV R20, R181 ;  /* 0x000000b500147202 */ /* 0x000fe20000000f00 */
[----:B------:R-:W3:Y:S01]  /*0e80*/  LDG.E.128 R204, desc[UR6][R204.64] ;  /* 0x00000006cccc7981 */ /* 0x000ee2000c1e1d00 */
[C---:B------:R-:W-:Y:S02]  /*0e90*/  PRMT R210, R21.reuse, 0x7632, R210 ;  /* 0x0000763215d27816 */ /* 0x040fe400000000d2 */
[----:B------:R-:W-:Y:S01]  /*0ea0*/  SHF.L.U32 R181, R21, 0x10, RZ ;  /* 0x0000001015b57819 */ /* 0x000fe200000006ff */
[----:B------:R-:W4:Y:S04]  /*0eb0*/  LDG.E.128 R24, desc[UR6][R24.64] ;  /* 0x0000000618187981 */ /* 0x000f28000c1e1d00 */
[----:B------:R-:W3:Y:S01]  /*0ec0*/  LDL R21, [R1+0x48] ;  /* 0x0000480001157983 */ /* 0x000ee20000100800 */
[----:B0-----:R-:W-:-:S04]  /*0ed0*/  @P0 IMAD.WIDE.U32 R12, R224, 0x20, R12 ;  /* 0x00000020e00c0825 */ /* 0x001fc800078e000c */
[C---:B------:R-:W-:Y:S01]  /*0ee0*/  FADD.FTZ R223, -R0.reuse, R186 ;  /* 0x000000ba00df7221 */ /* 0x040fe20000010100 */
[----:B------:R-:W-:Y:S02]  /*0ef0*/  PRMT R224, R199, 0x7632, R224 ;  /* 0x00007632c7e07816 */ /* 0x000fe400000000e0 */
[----:B------:R-:W-:Y:S01]  /*0f00*/  MOV R186, R165 ;  /* 0x000000a500ba7202 */ /* 0x000fe20000000f00 */
[C---:B------:R-:W-:Y:S01]  /*0f10*/  FADD.FTZ R165, -R0.reuse, R170 ;  /* 0x000000aa00a57221 */ /* 0x040fe20000010100 */
[----:B------:R-:W-:Y:S01]  /*0f20*/  SHF.L.U32 R172, R183, 0x10, RZ ;  /* 0x00000010b7ac7819 */ /* 0x000fe200000006ff */
[C---:B------:R-:W-:Y:S01]  /*0f30*/  FADD.FTZ R170, -R0.reuse, R6 ;  /* 0x0000000600aa7221 */ /* 0x040fe20000010100 */
[----:B------:R-:W-:Y:S01]  /*0f40*/  MOV R183, R225 ;  /* 0x000000e100b77202 */ /* 0x000fe20000000f00 */
[----:B------:R-:W-:Y:S01]  /*0f50*/  FADD.FTZ R225, -R0, R184 ;  /* 0x000000b800e17221 */ /* 0x000fe20000010100 */
[C---:B------:R-:W-:Y:S01]  /*0f60*/  FMUL.FTZ R6, R214.reuse, R227 ;  /* 0x000000e3d6067220 */ /* 0x040fe20000410000 */
[----:B------:R-:W-:Y:S01]  /*0f70*/  MOV R184, R224 ;  /* 0x000000e000b87202 */ /* 0x000fe20000000f00 */
[----:B------:R-:W-:Y:S01]  /*0f80*/  FMUL.FTZ R227, R214, R222 ;  /* 0x000000ded6e37220 */ /* 0x000fe20000410000 */
[----:B------:R-:W-:Y:S01]  /*0f90*/  FADD.FTZ R224, -R0, R185 ;  /* 0x000000b900e07221 */ /* 0x000fe20000010100 */
[----:B------:R-:W-:Y:S01]  /*0fa0*/  MOV R222, R20 ;  /* 0x0000001400de7202 */ /* 0x000fe20000000f00 */
[----:B------:R-:W-:Y:S01]  /*0fb0*/  FMUL.FTZ R20, R214, R219 ;  /* 0x000000dbd6147220 */ /* 0x000fe20000410000 */
[----:B------:R-:W-:Y:S01]  /*0fc0*/  MOV R185, R172 ;  /* 0x000000ac00b97202 */ /* 0x000fe20000000f00 */
[C---:B------:R-:W-:Y:S01]  /*0fd0*/  FADD.FTZ R172, -R0.reuse, R28 ;  /* 0x0000001c00ac7221 */ /* 0x040fe20000010100 */
[----:B------:R-:W4:Y:S01]  /*0fe0*/  LDL R219, [R1+0x4c] ;  /* 0x00004c0001db7983 */ /* 0x000f220000100800 */
[C---:B------:R-:W-:Y:S01]  /*0ff0*/  FADD.FTZ R28, -R0.reuse, R29 ;  /* 0x0000001d001c7221 */ /* 0x040fe20000010100 */
[C---:B------:R-:W-:Y:S01]  /*1000*/  FADD.FTZ R29, -R0.reuse, R30 ;  /* 0x0000001e001d7221 */ /* 0x040fe20000010100 */
[C---:B------:R-:W-:Y:S01]  /*1010*/  FADD.FTZ R30, -R0.reuse, R31 ;  /* 0x0000001f001e7221 */ /* 0x040fe20000010100 */
[C---:B------:R-:W-:Y:S01]  /*1020*/  FADD.FTZ R31, -R0.reuse, R168 ;  /* 0x000000a8001f7221 */ /* 0x040fe20000010100 */
[----:B------:R-:W-:Y:S01]  /*1030*/  FADD.FTZ R168, -R0, R4 ;  /* 0x0000000400a87221 */ /* 0x000fe20000010100 */
[----:B------:R-:W-:Y:S01]  /*1040*/  FMUL.FTZ R4, R214, R229 ;  /* 0x000000e5d6047220 */ /* 0x000fe20000410000 */
[----:B------:R-:W-:Y:S01]  /*1050*/  FADD.FTZ R228, -R0, R11 ;  /* 0x0000000b00e47221 */ /* 0x000fe20000010100 */
[----:B------:R-:W-:Y:S01]  /*1060*/  SHF.L.U32 R11, R198, 0x10, RZ ;  /* 0x00000010c60b7819 */ /* 0x000fe200000006ff */
[----:B------:R-:W-:Y:S01]  /*1070*/  FADD.FTZ R150, R150, R10 ;  /* 0x0000000a96967221 */ /* 0x000fe20000010000 */
[----:B------:R-:W-:Y:S01]  /*1080*/  FFMA.FTZ R74, R4, R10, R74 ;  /* 0x0000000a044a7223 */ /* 0x000fe2000001004a */
[----:B------:R-:W-:Y:S01]  /*1090*/  FADD.FTZ R218, -R0, R189 ;  /* 0x000000bd00da7221 */ /* 0x000fe20000010100 */
[----:B------:R-:W5:Y:S01]  /*10a0*/  @P0 LDG.E.128 R68, desc[UR6][R12.64] ;  /* 0x000000060c440981 */ /* 0x000f62000c1e1d00 */
[----:B------:R-:W-:Y:S01]  /*10b0*/  FADD.FTZ R144, R144, R11 ;  /* 0x0000000b90907221 */ /* 0x000fe20000010000 */
[----:B------:R-:W-:-:S02]  /*10c0*/  FFMA.FTZ R76, R6, R11, R76 ;  /* 0x0000000b064c7223 */ /* 0x000fc4000001004c */
[----:B------:R-:W5:Y:S01]  /*10d0*/  LDG.E.64 R188, desc[UR6][R14.64] ;  /* 0x000000060ebc7981 */ /* 0x000f62000c1e1b00 */
[----:B------:R-:W-:Y:S01]  /*10e0*/  FADD.FTZ R234, -R0, R176 ;  /* 0x000000b000ea7221 */ /* 0x000fe20000010100 */
[----:B------:R-:W-:Y:S02]  /*10f0*/  MOV R187, R164 ;  /* 0x000000a400bb7202 */ /* 0x000fe40000000f00 */
[----:B------:R0:W5:Y:S04]  /*1100*/  @P0 LDG.E.128 R64, desc[UR6][R12.64+0x10] ;  /* 0x000010060c400981 */ /* 0x000168000c1e1d00 */
[----:B------:R-:W4:Y:S01]  /*1110*/  LDL R14, [R1+0x50] ;  /* 0x00005000010e7983 */ /* 0x000f220000100800 */
[----:B--2---:R-:W-:Y:S01]  /*1120*/  FMUL.FTZ R10, R22, R10 ;  /* 0x0000000a160a7220 */ /* 0x004fe20000410000 */
[----:B------:R-:W-:-:S02]  /*1130*/  FMUL.FTZ R22, R214, R216 ;  /* 0x000000d8d6167220 */ /* 0x000fc40000410000 */
[----:B------:R-:W2:Y:S01]  /*1140*/  LDL R216, [R1+0x5c] ;  /* 0x00005c0001d87983 */ /* 0x000ea20000100800 */
[----:B---3--:R-:W-:Y:S01]  /*1150*/  FMUL.FTZ R11, R21, R11 ;  /* 0x0000000b150b7220 */ /* 0x008fe20000410000 */
[----:B------:R-:W-:Y:S02]  /*1160*/  FMUL.FTZ R21, R214, R218 ;  /* 0x000000dad6157220 */ /* 0x000fe40000410000 */
[----:B------:R-:W3:Y:S01]  /*1170*/  LDL R218, [R1+0x64] ;  /* 0x0000640001da7983 */ /* 0x000ee20000100800 */
[C---:B0-----:R-:W-:Y:S01]  /*1180*/  FADD.FTZ R13, -R0.reuse, R175 ;  /* 0x000000af000d7221 */ /* 0x041fe20000010100 */
[C---:B------:R-:W-:Y:S01]  /*1190*/  FADD.FTZ R164, -R0.reuse, R169 ;  /* 0x000000a900a47221 */ /* 0x040fe20000010100 */
[----:B------:R-:W-:Y:S01]  /*11a0*/  SHF.L.U32 R12, R199, 0x10, RZ ;  /* 0x00000010c70c7819 */ /* 0x000fe200000006ff */
[C---:B------:R-:W-:Y:S01]  /*11b0*/  FADD.FTZ R169, -R0.reuse, R5 ;  /* 0x0000000500a97221 */ /* 0x040fe20000010100 */
[----:B------:R-:W-:Y:S01]  /*11c0*/  MOV R203, R183 ;  /* 0x000000b700cb7202 */ /* 0x000fe20000000f00 */
[C---:B------:R-:W-:Y:S01]  /*11d0*/  FADD.FTZ R199, -R0.reuse, R192 ;  /* 0x000000c000c77221 */ /* 0x040fe20000010100 */
[----:B------:R-:W-:Y:S01]  /*11e0*/  FADD.FTZ R198, -R0, R193 ;  /* 0x000000c100c67221 */ /* 0x000fe20000010100 */
[C---:B------:R-:W-:Y:S01]  /*11f0*/  PRMT R167, R23.reuse, 0x7632, R167 ;  /* 0x0000763217a77816 */ /* 0x040fe200000000a7 */
[C---:B------:R-:W-:Y:S01]  /*1200*/  FMUL.FTZ R5, R214.reuse, R228 ;  /* 0x000000e4d6057220 */ /* 0x040fe20000410000 */
[----:B------:R-:W-:Y:S01]  /*1210*/  SHF.L.U32 R183, R23, 0x10, RZ ;  /* 0x0000001017b77819 */ /* 0x000fe200000006ff */
[----:B------:R0:W5:Y:S01]  /*1220*/  LDG.E.64 R192, desc[UR6][R200.64] ;  /* 0x00000006c8c07981 */ /* 0x000162000c1e1b00 */
[C---:B------:R-:W-:Y:S01]  /*1230*/  FMUL.FTZ R228, R214.reuse, R13 ;  /* 0x0000000dd6e47220 */ /* 0x040fe20000410000 */
[----:B------:R-:W-:Y:S01]  /*1240*/  MOV R209, R174 ;  /* 0x000000ae00d17202 */ /* 0x000fe20000000f00 */
[----:B------:R-:W-:Y:S01]  /*1250*/  FMUL.FTZ R13, R214, R234 ;  /* 0x000000ead60d7220 */ /* 0x000fe20000410000 */
[----:B------:R-:W3:Y:S01]  /*1260*/  LDL R23, [R1+0x58] ;  /* 0x0000580001177983 */ /* 0x000ee20000100800 */
[C---:B------:R-:W-:Y:S01]  /*1270*/  FADD.FTZ R174, -R0.reuse, R7 ;  /* 0x0000000700ae7221 */ /* 0x040fe20000010100 */
[----:B------:R-:W-:Y:S01]  /*1280*/  FADD.FTZ R175, -R0, R16 ;  /* 0x0000001000af7221 */ /* 0x000fe20000010100 */
[----:B------:R-:W-:Y:S01]  /*1290*/  PRMT R152, R207, 0x7632, R152 ;  /* 0x00007632cf987816 */ /* 0x000fe20000000098 */
[----:B------:R-:W3:Y:S01]  /*12a0*/  LDL R234, [R1+0x54] ;  /* 0x0000540001ea7983 */ /* 0x000ee20000100800 */
[----:B------:R-:W-:-:S02]  /*12b0*/  SHF.L.U32 R203, R203, 0x10, RZ ;  /* 0x00000010cbcb7819 */ /* 0x000fc400000006ff */
[----:B0-----:R-:W-:Y:S01]  /*12c0*/  MOV R200, R213 ;  /* 0x000000d500c87202 */ /* 0x001fe20000000f00 */
[C---:B------:R-:W-:Y:S01]  /*12d0*/  FMUL.FTZ R7, R214.reuse, R226 ;  /* 0x000000e2d6077220 */ /* 0x040fe20000410000 */
[----:B------:R-:W-:Y:S02]  /*12e0*/  SHF.L.U32 R213, R207, 0x10, RZ ;  /* 0x00000010cfd57819 */ /* 0x000fe400000006ff */
[----:B------:R-:W-:Y:S01]  /*12f0*/  MOV R207, R166 ;  /* 0x000000a600cf7202 */ /* 0x000fe20000000f00 */
[C---:B------:R-:W-:Y:S01]  /*1300*/  FMUL.FTZ R166, R214.reuse, R168 ;  /* 0x000000a8d6a67220 */ /* 0x040fe20000410000 */
[C---:B------:R-:W-:Y:S01]  /*1310*/  FMUL.FTZ R168, R214.reuse, R170 ;  /* 0x000000aad6a87220 */ /* 0x040fe20000410000 */
[----:B------:R-:W-:Y:S01]  /*1320*/  FMUL.FTZ R170, R214, R175 ;  /* 0x000000afd6aa7220 */ /* 0x000fe20000410000 */
[----:B------:R-:W-:Y:S01]  /*1330*/  FADD.FTZ R176, -R0, R17 ;  /* 0x0000001100b07221 */ /* 0x000fe20000010100 */
[----:B------:R-:W-:Y:S01]  /*1340*/  FADD.FTZ R145, R145, R203 ;  /* 0x000000cb91917221 */ /* 0x000fe20000010000 */
[-C--:B------:R-:W-:Y:S01]  /*1350*/  FFMA.FTZ R77, R7, R203.reuse, R77 ;  /* 0x000000cb074d7223 */ /* 0x080fe2000001004d */
[----:B----4-:R-:W-:Y:S01]  /*1360*/  FMUL.FTZ R175, R219, R203 ;  /* 0x000000cbdbaf7220 */ /* 0x010fe20000410000 */
[----:B------:R-:W-:Y:S01]  /*1370*/  MOV R17, R185 ;  /* 0x000000b900117202 */ /* 0x000fe20000000f00 */
[----:B------:R-:W4:Y:S01]  /*1380*/  LDL R203, [R1+0x18] ;  /* 0x0000180001cb7983 */ /* 0x000f220000100800 */
[----:B------:R-:W-:-:S02]  /*1390*/  PRMT R158, R25, 0x7632, R158 ;  /* 0x00007632199e7816 */ /* 0x000fc4000000009e */
[----:B------:R-:W-:Y:S01]  /*13a0*/  SHF.L.U32 R185, R25, 0x10, RZ ;  /* 0x0000001019b97819 */ /* 0x000fe200000006ff */
[----:B------:R-:W-:Y:S01]  /*13b0*/  FMUL.FTZ R25, R214, R198 ;  /* 0x000000c6d6197220 */ /* 0x000fe20000410000 */
[----:B------:R-:W-:Y:S01]  /*13c0*/  SHF.L.U32 R198, R207, 0x10, RZ ;  /* 0x00000010cfc67819 */ /* 0x000fe200000006ff */
[C---:B------:R-:W-:Y:S01]  /*13d0*/  FADD.FTZ R233, -R0.reuse, R177 ;  /* 0x000000b100e97221 */ /* 0x040fe20000010100 */
[----:B------:R-:W4:Y:S01]  /*13e0*/  LDL R207, [R1+0x10] ;  /* 0x0000100001cf7983 */ /* 0x000f220000100800 */
[C---:B------:R-:W-:Y:S01]  /*13f0*/  FADD.FTZ R177, -R0.reuse, R18 ;  /* 0x0000001200b17221 */ /* 0x040fe20000010100 */
[C---:B------:R-:W-:Y:S01]  /*1400*/  FADD.FTZ R232, -R0.reuse, R178 ;  /* 0x000000b200e87221 */ /* 0x040fe20000010100 */
[----:B------:R-:W-:Y:S01]  /*1410*/  MOV R18, R184 ;  /* 0x000000b800127202 */ /* 0x000fe20000000f00 */
[----:B------:R-:W-:Y:S01]  /*1420*/  FADD.FTZ R178, -R0, R19 ;  /* 0x0000001300b27221 */ /* 0x000fe20000010100 */
[----:B------:R-:W-:Y:S01]  /*1430*/  SHF.L.U32 R200, R200, 0x10, RZ ;  /* 0x00000010c8c87819 */ /* 0x000fe200000006ff */
[C---:B------:R-:W-:Y:S01]  /*1440*/  FMUL.FTZ R8, R214.reuse, R8 ;  /* 0x00000008d6087220 */ /* 0x040fe20000410000 */
[----:B------:R-:W-:Y:S01]  /*1450*/  MOV R19, R209 ;  /* 0x000000d100137202 */ /* 0x000fe20000000f00 */
[----:B------:R-:W-:Y:S01]  /*1460*/  FMUL.FTZ R226, R214, R173 ;  /* 0x000000add6e27220 */ /* 0x000fe20000410000 */
[----:B------:R-:W-:-:S02]  /*1470*/  PRMT R155, R204, 0x7632, R155 ;  /* 0x00007632cc9b7816 */ /* 0x000fc4000000009b */
[----:B------:R-:W-:Y:S02]  /*1480*/  SHF.L.U32 R201, R204, 0x10, RZ ;  /* 0x00000010ccc97819 */ /* 0x000fe400000006ff */
[----:B------:R-:W-:Y:S02]  /*1490*/  SHF.L.U32 R202, R202, 0x10, RZ ;  /* 0x00000010caca7819 */ /* 0x000fe400000006ff */
[----:B------:R-:W-:Y:S01]  /*14a0*/  SHF.L.U32 R204, R18, 0x10, RZ ;  /* 0x0000001012cc7819 */ /* 0x000fe200000006ff */
[----:B------:R-:W-:Y:S01]  /*14b0*/  FMUL.FTZ R18, R214, R224 ;  /* 0x000000e0d6127220 */ /* 0x000fe20000410000 */
[----:B------:R-:W-:Y:S01]  /*14c0*/  MOV R15, R186 ;  /* 0x000000ba000f7202 */ /* 0x000fe20000000f00 */
[----:B------:R-:W-:Y:S01]  /*14d0*/  FADD.FTZ R146, R146, R12 ;  /* 0x0000000c92927221 */ /* 0x000fe20000010000 */
[----:B------:R-:W-:Y:S01]  /*14e0*/  PRMT R153, R206, 0x7632, R153 ;  /* 0x00007632ce997816 */ /* 0x000fe20000000099 */
[-C--:B------:R-:W-:Y:S01]  /*14f0*/  FFMA.FTZ R78, R8, R12.reuse, R78 ;  /* 0x0000000c084e7223 */ /* 0x080fe2000001004e */
[----:B------:R-:W-:Y:S01]  /*1500*/  SHF.L.U32 R209, R206, 0x10, RZ ;  /* 0x00000010ced17819 */ /* 0x000fe200000006ff */
[----:B------:R-:W-:Y:S01]  /*1510*/  FMUL.FTZ R12, R14, R12 ;  /* 0x0000000c0e0c7220 */ /* 0x000fe20000410000 */
[----:B------:R-:W-:Y:S01]  /*1520*/  MOV R224, R19 ;  /* 0x0000001300e07202 */ /* 0x000fe20000000f00 */
[C---:B------:R-:W-:Y:S01]  /*1530*/  FMUL.FTZ R19, R214.reuse, R223 ;  /* 0x000000dfd6137220 */ /* 0x040fe20000410000 */
[----:B------:R-:W-:Y:S01]  /*1540*/  MOV R206, R167 ;  /* 0x000000a700ce7202 */ /* 0x000fe20000000f00 */
[C---:B------:R-:W-:Y:S01]  /*1550*/  FMUL.FTZ R167, R214.reuse, R169 ;  /* 0x000000a9d6a77220 */ /* 0x040fe20000410000 */
[----:B------:R-:W-:Y:S01]  /*1560*/  MOV R16, R187 ;  /* 0x000000bb00107202 */ /* 0x000fe20000000f00 */
[C---:B------:R-:W-:Y:S01]  /*1570*/  FMUL.FTZ R14, R214.reuse, R233 ;  /* 0x000000e9d60e7220 */ /* 0x040fe20000410000 */
[----:B------:R-:W4:Y:S01]  /*1580*/  LDL R223, [R1+0x38] ;  /* 0x0000380001df7983 */ /* 0x000f220000100800 */
[C---:B------:R-:W-:Y:S01]  /*1590*/  FMUL.FTZ R169, R214.reuse, R174 ;  /* 0x000000aed6a97220 */ /* 0x040fe20000410000 */
[----:B------:R-:W-:Y:S01]  /*15a0*/  MOV R233, R15 ;  /* 0x0000000f00e97202 */ /* 0x000fe20000000f00 */
[C---:B------:R-:W-:Y:S01]  /*15b0*/  FMUL.FTZ R15, R214.reuse, R232 ;  /* 0x000000e8d60f7220 */ /* 0x040fe20000410000 */
[----:B------:R-:W-:Y:S01]  /*15c0*/  MOV R232, R16 ;  /* 0x0000001000e87202 */ /* 0x000fe20000000f00 */
[----:B------:R-:W-:-:S02]  /*15d0*/  FMUL.FTZ R16, R214, R231 ;  /* 0x000000e7d6107220 */ /* 0x000fc40000410000 */
[----:B------:R-:W4:Y:S01]  /*15e0*/  LDL R231, [R1+0x40] ;  /* 0x0000400001e77983 */ /* 0x000f220000100800 */
[----:B--2---:R-:W-:-:S03]  /*15f0*/  FMUL.FTZ R173, R216, R200 ;  /* 0x000000c8d8ad7220 */ /* 0x004fc60000410000 */
[----:B------:R-:W2:Y:S01]  /*1600*/  LDL R216, [R1+0x8] ;  /* 0x0000080001d87983 */ /* 0x000ea20000100800 */
[----:B---3--:R-:W-:-:S03]  /*1610*/  FMUL.FTZ R174, R218, R202 ;  /* 0x000000cadaae7220 */ /* 0x008fc60000410000 */
[----:B------:R-:W3:Y:S01]  /*1620*/  LDL R218, [R1+0x20] ;  /* 0x0000200001da7983 */ /* 0x000ee20000100800 */
[----:B------:R-:W-:Y:S01]  /*1630*/  FADD.FTZ R171, -R0, R171 ;  /* 0x000000ab00ab7221 */ /* 0x000fe20000010100 */
[----:B------:R-:W-:Y:S01]  /*1640*/  FMUL.FTZ R0, R214, R230 ;  /* 0x000000e6d6007220 */ /* 0x000fe20000410000 */
[----:B------:R-:W-:-:S03]  /*1650*/  FADD.FTZ R148, R148, R9 ;  /* 0x0000000994947221 */ /* 0x000fc60000010000 */
[-C--:B------:R-:W-:Y:S01]  /*1660*/  FFMA.FTZ R72, R0, R9.reuse, R72 ;  /* 0x0000000900487223 */ /* 0x080fe20000010048 */
[----:B------:R-:W-:Y:S01]  /*1670*/  FADD.FTZ R147, R147, R204 ;  /* 0x000000cc93937221 */ /* 0x000fe20000010000 */
[-C--:B------:R-:W-:Y:S01]  /*1680*/  FFMA.FTZ R79, R228, R204.reuse, R79 ;  /* 0x000000cce44f7223 */ /* 0x080fe2000001004f */
[----:B------:R-:W-:Y:S01]  /*1690*/  FMUL.FTZ R9, R23, R9 ;  /* 0x0000000917097220 */ /* 0x000fe20000410000 */
[----:B------:R-:W-:Y:S01]  /*16a0*/  FMUL.FTZ R234, R234, R204 ;  /* 0x000000cceaea7220 */ /* 0x000fe20000410000 */
[----:B------:R-:W-:Y:S02]  /*16b0*/  SHF.L.U32 R204, R211, 0x10, RZ ;  /* 0x00000010d3cc7819 */ /* 0x000fe400000006ff */
[----:B------:R-:W-:Y:S01]  /*16c0*/  FADD.FTZ R211, RZ, R9 ;  /* 0x00000009ffd37221 */ /* 0x000fe20000010000 */
[----:B------:R-:W-:Y:S01]  /*16d0*/  PRMT R157, R26, 0x7632, R157 ;  /* 0x000076321a9d7816 */ /* 0x000fe2000000009d */
[-C--:B------:R-:W-:Y:S01]  /*16e0*/  FFMA.FTZ R88, R20, R180.reuse, R88 ;  /* 0x000000b414587223 */ /* 0x080fe20000010058 */
[----:B------:R-:W-:Y:S01]  /*16f0*/  SHF.L.U32 R186, R26, 0x10, RZ ;  /* 0x000000101aba7819 */ /* 0x000fe200000006ff */
[----:B------:R-:W-:Y:S01]  /*1700*/  FMUL.FTZ R26, R214, R179 ;  /* 0x000000b3d61a7220 */ /* 0x000fe20000410000 */
[----:B------:R-:W-:Y:S01]  /*1710*/  FADD.FTZ R132, R132, R180 ;  /* 0x000000b484847221 */ /* 0x000fe20000010000 */
[----:B------:R-:W-:Y:S01]  /*1720*/  PRMT R159, R24, 0x7632, R159 ;  /* 0x00007632189f7816 */ /* 0x000fe2000000009f */
[----:B------:R-:W3:Y:S01]  /*1730*/  LDL R179, [R1+0x30] ;  /* 0x0000300001b37983 */ /* 0x000ee20000100800 */
[----:B------:R-:W-:Y:S01]  /*1740*/  FADD.FTZ R211, R173, R211 ;  /* 0x000000d3add37221 */ /* 0x000fe20000010000 */
[----:B------:R-:W-:Y:S01]  /*1750*/  FMUL.FTZ R3, R214, R3 ;  /* 0x00000003d6037220 */ /* 0x000fe20000410000 */
[----:B------:R-:W-:Y:S01]  /*1760*/  FADD.FTZ R130, R130, R183 ;  /* 0x000000b782827221 */ /* 0x000fe20000010000 */
[----:B------:R-:W-:Y:S01]  /*1770*/  FFMA.FTZ R94, R26, R183, R94 ;  /* 0x000000b71a5e7223 */ /* 0x000fe2000001005e */
[----:B----4-:R-:W-:Y:S01]  /*1780*/  FMUL.FTZ R180, R203, R180 ;  /* 0x000000b4cbb47220 */ /* 0x010fe20000410000 */
[----:B------:R-:W-:Y:S01]  /*1790*/  SHF.L.U32 R203, R210, 0x10, RZ ;  /* 0x00000010d2cb7819 */ /* 0x000fe200000006ff */
[----:B------:R-:W-:Y:S01]  /*17a0*/  FFMA.FTZ R210, R0, R9, RZ ;  /* 0x0000000900d27223 */ /* 0x000fe200000100ff */
[----:B------:R-:W-:Y:S01]  /*17b0*/  FMUL.FTZ R229, R214, R178 ;  /* 0x000000b2d6e57220 */ /* 0x000fe20000410000 */
[----:B------:R-:W-:Y:S01]  /*17c0*/  FFMA.FTZ R75, R5, R202, R75 ;  /* 0x000000ca054b7223 */ /* 0x000fe2000001004b */
[----:B------:R-:W-:Y:S01]  /*17d0*/  FADD.FTZ R151, R151, R202 ;  /* 0x000000ca97977221 */ /* 0x000fe20000010000 */
[----:B------:R-:W-:Y:S01]  /*17e0*/  FADD.FTZ R211, R10, R211 ;  /* 0x000000d30ad37221 */ /* 0x000fe20000010000 */
[----:B------:R-:W-:Y:S01]  /*17f0*/  FMUL.FTZ R183, R207, R183 ;  /* 0x000000b7cfb77220 */ /* 0x000fe20000410000 */
[----:B------:R-:W-:Y:S01]  /*1800*/  SHF.L.U32 R184, R24, 0x10, RZ ;  /* 0x0000001018b87819 */ /* 0x000fe200000006ff */
[----:B------:R-:W4:Y:S01]  /*1810*/  LDL R178, [R1+0x28] ;  /* 0x0000280001b27983 */ /* 0x000f220000100800 */
[----:B------:R-:W-:Y:S01]  /*1820*/  SHF.L.U32 R202, R208, 0x10, RZ ;  /* 0x00000010d0ca7819 */ /* 0x000fe200000006ff */
[----:B------:R-:W-:Y:S01]  /*1830*/  FMUL.FTZ R24, R214, R199 ;  /* 0x000000c7d6187220 */ /* 0x000fe20000410000 */
[----:B------:R-:W-:Y:S01]  /*1840*/  SHF.L.U32 R207, R159, 0x10, RZ ;  /* 0x000000109fcf7819 */ /* 0x000fe200000006ff */
[----:B------:R-:W-:Y:S01]  /*1850*/  FFMA.FTZ R210, R3, R173, R210 ;  /* 0x000000ad03d27223 */ /* 0x000fe200000100d2 */
[----:B------:R0:W5:Y:S01]  /*1860*/  LDL.LU R159, [R1+0x84] ;  /* 0x00008400019f7983 */ /* 0x0001620000300800 */
[----:B------:R-:W-:Y:S01]  /*1870*/  SHF.L.U32 R208, R158, 0x10, RZ ;  /* 0x000000109ed07819 */ /* 0x000fe200000006ff */
[----:B------:R-:W-:Y:S01]  /*1880*/  FADD.FTZ R211, R174, R211 ;  /* 0x000000d3aed37221 */ /* 0x000fe20000010000 */
[----:B------:R-:W-:Y:S01]  /*1890*/  SHF.L.U32 R199, R224, 0x10, RZ ;  /* 0x00000010e0c77819 */ /* 0x000fe200000006ff */
[----:B------:R0:W5:Y:S01]  /*18a0*/  LDL.LU R158, [R1+0x80] ;  /* 0x00008000019e7983 */ /* 0x0001620000300800 */
[----:B------:R-:W-:-:S03]  /*18b0*/  FFMA.FTZ R210, R4, R10, R210 ;  /* 0x0000000a04d27223 */ /* 0x000fc600000100d2 */
[----:B------:R-:W4:Y:S01]  /*18c0*/  LDL R224, [R1+0x3c] ;  /* 0x00003c0001e07983 */ /* 0x000f220000100800 */
[----:B------:R-:W-:Y:S01]  /*18d0*/  MOV R230, R17 ;  /* 0x0000001100e67202 */ /* 0x000fe20000000f00 */
[----:B------:R-:W-:Y:S01]  /*18e0*/  FMUL.FTZ R17, R214, R225 ;  /* 0x000000e1d6117220 */ /* 0x000fe20000410000 */
[----:B------:R-:W-:Y:S01]  /*18f0*/  FADD.FTZ R128, R128, R182 ;  /* 0x000000b680807221 */ /* 0x000fe20000010000 */
[----:B------:R-:W-:Y:S01]  /*1900*/  FFMA.FTZ R92, R24, R182, R92 ;  /* 0x000000b6185c7223 */ /* 0x000fe2000001005c */
[----:B------:R-:W-:Y:S01]  /*1910*/  FADD.FTZ R211, R11, R211 ;  /* 0x000000d30bd37221 */ /* 0x000fe20000010000 */
[C---:B------:R-:W-:Y:S01]  /*1920*/  FMUL.FTZ R225, R214.reuse, R171 ;  /* 0x000000abd6e17220 */ /* 0x040fe20000410000 */
[----:B------:R-:W-:Y:S01]  /*1930*/  PRMT R156, R27, 0x7632, R156 ;  /* 0x000076321b9c7816 */ /* 0x000fe2000000009c */
[----:B------:R-:W-:Y:S01]  /*1940*/  FMUL.FTZ R171, R214, R176 ;  /* 0x000000b0d6ab7220 */ /* 0x000fe20000410000 */
[----:B------:R-:W-:Y:S01]  /*1950*/  FFMA.FTZ R210, R5, R174, R210 ;  /* 0x000000ae05d27223 */ /* 0x000fe200000100d2 */
[----:B------:R-:W-:Y:S01]  /*1960*/  FFMA.FTZ R90, R22, R181, R90 ;  /* 0x000000b5165a7223 */ /* 0x000fe2000001005a */
[----:B------:R-:W-:Y:S01]  /*1970*/  FADD.FTZ R134, R134, R181 ;  /* 0x000000b586867221 */ /* 0x000fe20000010000 */
[----:B------:R-:W-:Y:S01]  /*1980*/  FADD.FTZ R211, R175, R211 ;  /* 0x000000d3afd37221 */ /* 0x000fe20000010000 */
[----:B------:R-:W-:Y:S01]  /*1990*/  FMUL.FTZ R176, R223, R222 ;  /* 0x000000dedfb07220 */ /* 0x000fe20000410000 */
[----:B------:R-:W-:Y:S01]  /*19a0*/  SHF.L.U32 R187, R27, 0x10, RZ ;  /* 0x000000101bbb7819 */ /* 0x000fe200000006ff */
[C---:B------:R-:W-:Y:S01]  /*19b0*/  FMUL.FTZ R27, R214.reuse, R172 ;  /* 0x000000acd61b7220 */ /* 0x040fe20000410000 */
[----:B------:R-:W-:Y:S01]  /*19c0*/  FMUL.FTZ R172, R214, R177 ;  /* 0x000000b1d6ac7220 */ /* 0x000fe20000410000 */
[----:B------:R-:W-:Y:S01]  /*19d0*/  FADD.FTZ R219, R12, R211 ;  /* 0x000000d30cdb7221 */ /* 0x000fe20000010000 */
[----:B------:R-:W-:Y:S01]  /*19e0*/  SHF.L.U32 R211, R155, 0x10, RZ ;  /* 0x000000109bd37819 */ /* 0x000fe200000006ff */
[----:B------:R-:W-:Y:S01]  /*19f0*/  FMUL.FTZ R177, R231, R252 ;  /* 0x000000fce7b17220 */ /* 0x000fe20000410000 */
[----:B------:R-:W-:Y:S01]  /*1a00*/  FFMA.FTZ R80, R13, R222, R80 ;  /* 0x000000de0d507223 */ /* 0x000fe20000010050 */
[----:B------:R-:W-:Y:S01]  /*1a10*/  FADD.FTZ R140, R140, R222 ;  /* 0x000000de8c8c7221 */ /* 0x000fe20000010000 */
[----:B--2---:R-:W-:Y:S01]  /*1a20*/  FMUL.FTZ R182, R216, R182 ;  /* 0x000000b6d8b67220 */ /* 0x004fe20000410000 */
[----:B------:R-:W-:-:S02]  /*1a30*/  SHF.L.U32 R216, R157, 0x10, RZ ;  /* 0x000000109dd87819 */ /* 0x000fc400000006ff */
[----:B------:R0:W5:Y:S04]  /*1a40*/  LDL.LU R157, [R1+0x7c] ;  /* 0x00007c00019d7983 */ /* 0x0001680000300800 */
[----:B------:R-:W2:Y:S01]  /*1a50*/  LDL R223, [R1+0x44] ;  /* 0x0000440001df7983 */ /* 0x000ea20000100800 */
[----:B---3--:R-:W-:Y:S01]  /*1a60*/  FMUL.FTZ R181, R218, R181 ;  /* 0x000000b5dab57220 */ /* 0x008fe20000410000 */
[----:B------:R-:W-:Y:S01]  /*1a70*/  FFMA.FTZ R218, R6, R11, R210 ;  /* 0x0000000b06da7223 */ /* 0x000fe200000100d2 */
[----:B------:R-:W-:Y:S02]  /*1a80*/  SHF.L.U32 R210, R156, 0x10, RZ ;  /* 0x000000109cd27819 */ /* 0x000fe400000006ff */
[----:B------:R0:W5:Y:S04]  /*1a90*/  LDL.LU R156, [R1+0x78] ;  /* 0x00007800019c7983 */ /* 0x0001680000300800 */
[----:B------:R-:W3:Y:S04]  /*1aa0*/  LDL R231, [R1+0x2c] ;  /* 0x00002c0001e77983 */ /* 0x000ee80000100800 */
[----:B------:R0:W5:Y:S04]  /*1ab0*/  LDL.LU R155, [R1+0x74] ;  /* 0x00007400019b7983 */ /* 0x0001680000300800 */
[----:B------:R-:W3:Y:S01]  /*1ac0*/  LDL R222, [R1+0x34] ;  /* 0x0000340001de7983 */ /* 0x000ee20000100800 */
[----:B------:R-:W-:Y:S01]  /*1ad0*/  FADD.FTZ R138, R138, R230 ;  /* 0x000000e68a8a7221 */ /* 0x000fe20000010000 */
[----:B------:R-:W-:Y:S01]  /*1ae0*/  FFMA.FTZ R86, R19, R230, R86 ;  /* 0x000000e613567223 */ /* 0x000fe20000010056 */
[----:B------:R-:W-:Y:S01]  /*1af0*/  FFMA.FTZ R81, R14, R198, R81 ;  /* 0x000000c60e517223 */ /* 0x000fe20000010051 */
[----:B------:R-:W-:-:S02]  /*1b00*/  FMUL.FTZ R179, R179, R230 ;  /* 0x000000e6b3b37220 */ /* 0x000fc40000410000 */
[----:B------:R-:W3:Y:S01]  /*1b10*/  LDL R230, [R1+0x1c] ;  /* 0x00001c0001e67983 */ /* 0x000ee20000100800 */
[----:B------:R-:W-:Y:S01]  /*1b20*/  FADD.FTZ R141, R141, R198 ;  /* 0x000000c68d8d7221 */ /* 0x000fe20000010000 */
[-C--:B------:R-:W-:Y:S01]  /*1b30*/  FFMA.FTZ R83, R16, R199.reuse, R83 ;  /* 0x000000c710537223 */ /* 0x080fe20000010053 */
[----:B------:R-:W-:Y:S01]  /*1b40*/  FADD.FTZ R143, R143, R199 ;  /* 0x000000c78f8f7221 */ /* 0x000fe20000010000 */
[----:B------:R-:W-:Y:S01]  /*1b50*/  FMUL.FTZ R23, R214, R212 ;  /* 0x000000d4d6177220 */ /* 0x000fe20000410000 */
[----:B------:R-:W-:Y:S01]  /*1b60*/  SHF.L.U32 R212, R233, 0x10, RZ ;  /* 0x00000010e9d47819 */ /* 0x000fe200000006ff */
[----:B----4-:R-:W-:Y:S02]  /*1b70*/  FMUL.FTZ R198, R224, R198 ;  /* 0x000000c6e0c67220 */ /* 0x010fe40000410000 */
[----:B------:R-:W4:Y:S01]  /*1b80*/  LDL R224, [R1+0x24] ;  /* 0x0000240001e07983 */ /* 0x000f220000100800 */
[----:B--2---:R-:W-:-:S03]  /*1b90*/  FMUL.FTZ R199, R223, R199 ;  /* 0x000000c7dfc77220 */ /* 0x004fc60000410000 */
[----:B------:R-:W2:Y:S01]  /*1ba0*/  LDL R223, [R1+0xc] ;  /* 0x00000c0001df7983 */ /* 0x000ea20000100800 */
[----:B---3--:R-:W-:-:S03]  /*1bb0*/  FMUL.FTZ R233, R222, R212 ;  /* 0x000000d4dee97220 */ /* 0x008fc60000410000 */
[----:B------:R-:W3:Y:S01]  /*1bc0*/  LDL R222, [R1+0x14] ;  /* 0x0000140001de7983 */ /* 0x000ee20000100800 */
        /* <DEDUP_REMOVED lines=8> */
[----:B------:R-:W-:Y:S01]  /*1c50*/  FFMA.FTZ R73, R3, R200, R73 ;  /* 0x000000c803497223 */ /* 0x000fe20000010049 */
[----:B------:R-:W-:Y:S01]  /*1c60*/  FADD.FTZ R149, R149, R200 ;  /* 0x000000c895957221 */ /* 0x000fe20000010000 */
        /* <DEDUP_REMOVED lines=24> */
[-C--:B------:R-:W-:Y:S01]  /*1df0*/  FFMA.FTZ R91, R23, R203.reuse, R91 ;  /* 0x000000cb175b7223 */ /* 0x080fe2000001005b */
[----:B------:R-:W-:Y:S01]  /*1e00*/  FADD.FTZ R135, R135, R203 ;  /* 0x000000cb87877221 */ /* 0x000fe20000010000 */
[----:B----4-:R-:W-:Y:S01]  /*1e10*/  FMUL.FTZ R203, R224, R203 ;  /* 0x000000cbe0cb7220 */ /* 0x010fe20000410000 */
        /* <DEDUP_REMOVED lines=8> */
[----:B------:R-:W-:Y:S01]  /*1ea0*/  SHF.L.U32 R206, R206, 0x10, RZ ;  /* 0x00000010cece7819 */ /* 0x000fe200000006ff */
[----:B------:R-:W-:-:S04]  /*1eb0*/  FMUL.FTZ R28, R214, R28 ;  /* 0x0000001cd61c7220 */ /* 0x000fc80000410000 */
[----:B------:R-:W-:Y:S01]  /*1ec0*/  FADD.FTZ R131, R131, R206 ;  /* 0x000000ce83837221 */ /* 0x000fe20000010000 */
[----:B------:R-:W-:Y:S01]  /*1ed0*/  FFMA.FTZ R95, R226, R206, R95 ;  /* 0x000000cee25f7223 */ /* 0x000fe2000001005f */
[-C--:B------:R-:W-:Y:S01]  /*1ee0*/  FFMA.FTZ R96, R27, R184.reuse, R96 ;  /* 0x000000b81b607223 */ /* 0x080fe20000010060 */
        /* <DEDUP_REMOVED lines=9> */
[----:B------:R-:W-:Y:S01]  /*1f80*/  FMUL.FTZ R31, R214, R31 ;  /* 0x0000001fd61f7220 */ /* 0x000fe20000410000 */
[----:B------:R-:W-:Y:S01]  /*1f90*/  FFMA.FTZ R99, R30, R208, R99 ;  /* 0x000000d01e637223 */ /* 0x000fe20000010063 */
[----:B------:R-:W-:Y:S01]  /*1fa0*/  FADD.FTZ R127, R127, R208 ;  /* 0x000000d07f7f7221 */ /* 0x000fe20000010000 */
[----:B------:R-:W-:Y:S01]  /*1fb0*/  FADD.FTZ R120, R120, R186 ;  /* 0x000000ba78787221 */ /* 0x000fe20000010000 */
[----:B------:R-:W-:Y:S01]  /*1fc0*/  FFMA.FTZ R100, R31, R186, R100 ;  /* 0x000000ba1f647223 */ /* 0x000fe20000010064 */
[----:B------:R-:W-:Y:S01]  /*1fd0*/  FMUL.FTZ R164, R214, R164 ;  /* 0x000000a4d6a47220 */ /* 0x000fe20000410000 */
[----:B------:R-:W-:Y:S01]  /*1fe0*/  FMUL.FTZ R186, R244, R186 ;  /* 0x000000baf4ba7220 */ /* 0x000fe20000410000 */
[----:B------:R-:W-:Y:S01]  /*1ff0*/  FMUL.FTZ R165, R214, R165 ;  /* 0x000000a5d6a57220 */ /* 0x000fe20000410000 */
[----:B------:R-:W-:Y:S01]  /*2000*/  FADD.FTZ R121, R121, R216 ;  /* 0x000000d879797221 */ /* 0x000fe20000010000 */
[----:B------:R-:W-:Y:S01]  /*2010*/  FFMA.FTZ R101, R164, R216, R101 ;  /* 0x000000d8a4657223 */ /* 0x000fe20000010065 */
[----:B------:R-:W-:Y:S01]  /*2020*/  PRMT R154, R205, 0x7632, R154 ;  /* 0x00007632cd9a7816 */ /* 0x000fe2000000009a */
        /* <DEDUP_REMOVED lines=8> */
[----:B------:R-:W-:-:S02]  /*20b0*/  SHF.L.U32 R212, R154, 0x10, RZ ;  /* 0x000000109ad47819 */ /* 0x000fc400000006ff */
[----:B------:R0:W5:Y:S01]  /*20c0*/  LDL.LU R154, [R1+0x70] ;  /* 0x00007000019a7983 */ /* 0x0001620000300800 */
[----:B--2---:R-:W-:-:S04]  /*20d0*/  FMUL.FTZ R204, R223, R204 ;  /* 0x000000ccdfcc7220 */ /* 0x004fc80000410000 */
[----:B------:R-:W-:Y:S01]  /*20e0*/  FFMA.FTZ R218, R25, R204, R218 ;  /* 0x000000cc19da7223 */ /* 0x000fe200000100da */
[----:B------:R-:W-:-:S04]  /*20f0*/  FADD.FTZ R219, R204, R219 ;  /* 0x000000dbccdb7221 */ /* 0x000fc80000010000 */
[----:B------:R-:W-:Y:S01]  /*2100*/  FADD.FTZ R219, R183, R219 ;  /* 0x000000dbb7db7221 */ /* 0x000fe20000010000 */
[----:B---3--:R-:W-:Y:S01]  /*2110*/  FMUL.FTZ R232, R222, R206 ;  /* 0x000000cedee87220 */ /* 0x008fe20000410000 */
[----:B------:R-:W-:-:S03]  /*2120*/  FFMA.FTZ R206, R26, R183, R218 ;  /* 0x000000b71ace7223 */ /* 0x000fc600000100da */
[----:B------:R-:W-:Y:S01]  /*2130*/  FADD.FTZ R219, R232, R219 ;  /* 0x000000dbe8db7221 */ /* 0x000fe20000010000 */
[----:B------:R-:W-:Y:S01]  /*2140*/  FFMA.FTZ R222, R226, R232, R206 ;  /* 0x000000e8e2de7223 */ /* 0x000fe200000100ce */
[----:B------:R-:W-:-:S03]  /*2150*/  FMUL.FTZ R206, R249, R207 ;  /* 0x000000cff9ce7220 */ /* 0x000fc60000410000 */
        /* <DEDUP_REMOVED lines=14> */
[----:B------:R-:W-:Y:S02]  /*2240*/  SHF.L.U32 R218, R153, 0x10, RZ ;  /* 0x0000001099da7819 */ /* 0x000fe400000006ff */
[----:B------:R-:W-:Y:S01]  /*2250*/  FFMA.FTZ R210, R165, R187, R219 ;  /* 0x000000bba5d27223 */ /* 0x000fe200000100db */
[----:B------:R-:W-:Y:S01]  /*2260*/  FADD.FTZ R219, R216, R187 ;  /* 0x000000bbd8db7221 */ /* 0x000fe20000010000 */
[----:B------:R0:W5:Y:S01]  /*2270*/  LDL.LU R153, [R1+0x6c] ;  /* 0x00006c0001997983 */ /* 0x0001620000300800 */
[----:B------:R-:W-:-:S03]  /*2280*/  SHF.L.U32 R216, R152, 0x10, RZ ;  /* 0x0000001098d87819 */ /* 0x000fc600000006ff */
[----:B------:R0:W5:Y:S01]  /*2290*/  LDL.LU R152, [R1+0x68] ;  /* 0x0000680001987983 */ /* 0x0001620000300800 */
[-C--:B------:R-:W-:Y:S01]  /*22a0*/  FFMA.FTZ R104, R166, R201.reuse, R104 ;  /* 0x000000c9a6687223 */ /* 0x080fe20000010068 */
[----:B------:R-:W-:Y:S01]  /*22b0*/  FADD.FTZ R116, R116, R201 ;  /* 0x000000c974747221 */ /* 0x000fe20000010000 */
[----:B------:R-:W-:Y:S01]  /*22c0*/  FMUL.FTZ R201, R240, R201 ;  /* 0x000000c9f0c97220 */ /* 0x000fe20000410000 */
[----:B------:R-:W-:Y:S01]  /*22d0*/  FFMA.FTZ R222, R225, R231, R210 ;  /* 0x000000e7e1de7223 */ /* 0x000fe200000100d2 */
[----:B------:R-:W-:Y:S01]  /*22e0*/  FADD.FTZ R219, R219, R231 ;  /* 0x000000e7dbdb7221 */ /* 0x000fe20000010000 */
        /* <DEDUP_REMOVED lines=31> */
[----:B------:R-:W-:-:S02]  /*24e0*/  FMUL.FTZ R230, R239, R216 ;  /* 0x000000d8efe67220 */ /* 0x000fc40000410000 */
[----:B------:R-:W-:Y:S01]  /*24f0*/  FFMA.FTZ R219, R172, R213, R219 ;  /* 0x000000d5acdb7223 */ /* 0x000fe200000100db */
        /* <DEDUP_REMOVED lines=9> */
[----:B0-----:R-:W-:Y:S06]  /*2590*/  BRA `(.L_x_11075) ;  /* 0x0000000400307947 */ /* 0x001fec0003800000 */
.L_x_11074:
[----:B-----5:R-:W-:Y:S01]  /*25a0*/  ISETP.GE.AND P3, PT, R215, 0x1, PT ;  /* 0x00000001d700780c */ /* 0x020fe20003f66270 */
[----:B------:R-:W-:Y:S01]  /*25b0*/  HFMA2 R216, -RZ, RZ, 0, 0 ;  /* 0x00000000ffd87431 */ /* 0x000fe200000001ff */
        /* <DEDUP_REMOVED lines=33> */
.L_x_11076:
        /* <DEDUP_REMOVED lines=10> */
[----:B-1----:R-:W-:Y:S01]  /*2870*/  LOP3.LUT R34, R34, 0x1f, RZ, 0xc0, !PT ;  /* 0x0000001f22227812 */ /* 0x002fe200078ec0ff */
        /* <DEDUP_REMOVED lines=9> */
[--C-:B--2---:R-:W-:Y:S01]  /*2910*/  IMAD.WIDE.U32 R34, R35, 0x20, R218.reuse ;  /* 0x0000002023227825 */ /* 0x104fe200078e00da */
        /* <DEDUP_REMOVED lines=20> */
.L_x_11075:
[----:B------:R-:W-:Y:S05]  /*2a60*/  BSYNC.RECONVERGENT B1 ;  /* 0x0000000000017941 */ /* 0x000fea0003800200 */
.L_x_11073:
[----:B------:R-:W-:-:S03]  /*2a70*/  UMOV UR4, 0xffffffff ;  /* 0xffffffff00047882 */ /* 0x000fc60000000000 */
[----:B------:R-:W-:Y:S05]  /*2a80*/  BRA.DIV UR4, `(.L_x_11077) ;  /* 0x0000009e04287947 */ /* 0x000fea000b800000 */
[----:B-12---:R-:W1:Y:S02]  /*2a90*/  SHFL.BFLY PT, R218, R222, 0x1, 0x1f ;  /* 0x0c201f00deda7f89 */ /* 0x006e6400000e0000 */
        /* <DEDUP_REMOVED lines=17> */
.L_x_11255:
[----:B------:R-:W4:Y:S01]  /*2bb0*/  S2R R223, SR_TID.X ;  /* 0x0000000000df7919 */ /* 0x000f220000002100 */
[----:B--2---:R-:W-:Y:S01]  /*2bc0*/  FADD.FTZ R219, R216, R235 ;  /* 0x000000ebd8db7221 */ /* 0x004fe20000010000 */
[----:B-1-3--:R-:W-:Y:S01]  /*2bd0*/  FADD.FTZ R216, R224, R218 ;  /* 0x000000dae0d87221 */ /* 0x00afe20000010000 */
[----:B------:R-:W-:Y:S01]  /*2be0*/  @P3 IADD3 R215, PT, PT, R215, -0x1, RZ ;  /* 0xffffffffd7d73810 */ /* 0x000fe20007ffe0ff */
[----:B------:R-:W-:Y:S01]  /*2bf0*/  IMAD R218, R2, UR8, RZ ;  /* 0x0000000802da7c24 */ /* 0x000fe2000f8e02ff */
[----:B------:R-:W-:Y:S01]  /*2c00*/  ISETP.NE.U32.AND P0, PT, R220, RZ, PT ;  /* 0x000000ffdc00720c */ /* 0x000fe20003f05070 */
[----:B------:R-:W-:Y:S01]  /*2c10*/  FMUL.FTZ R219, R219, UR10 ;  /* 0x0000000adbdb7c20 */ /* 0x000fe20008410000 */
[----:B------:R-:W-:Y:S01]  /*2c20*/  ISETP.NE.AND P1, PT, RZ, UR9, PT ;  /* 0x00000009ff007c0c */ /* 0x000fe2000bf25270 */
[----:B------:R-:W-:Y:S01]  /*2c30*/  @P3 IMAD R215, R215, UR8, RZ ;  /* 0x00000008d7d73c24 */ /* 0x000fe2000f8e02ff */
[----:B------:R-:W-:Y:S01]  /*2c40*/  SHF.R.S32.HI R222, RZ, 0x1f, R218 ;  /* 0x0000001fffde7819 */ /* 0x000fe200000114da */
[----:B------:R-:W-:Y:S01]  /*2c50*/  BSSY.RECONVERGENT B1, `(.L_x_11078) ;  /* 0x00001c6000017945 */ /* 0x000fe20003800200 */
[----:B------:R-:W-:-:S02]  /*2c60*/  ISETP.NE.AND.EX P0, PT, R221, RZ, PT, P0 ;  /* 0x000000ffdd00720c */ /* 0x000fc40003f05300 */
[----:B------:R-:W-:Y:S02]  /*2c70*/  LEA.HI R218, R222, R218, RZ, 0x3 ;  /* 0x000000dadeda7211 */ /* 0x000fe400078f18ff */
[----:B------:R-:W-:-:S04]  /*2c80*/  @P3 SHF.R.S32.HI R222, RZ, 0x1f, R215 ;  /* 0x0000001fffde3819 */ /* 0x000fc800000114d7 */
[----:B------:R-:W-:Y:S01]  /*2c90*/  @P3 LEA.HI R215, R222, R215, RZ, 0x3 ;  /* 0x000000d7ded73211 */ /* 0x000fe200078f18ff */
[----:B------:R-:W-:Y:S01]  /*2ca0*/  HFMA2 R222, -RZ, RZ, 0, 0 ;  /* 0x00000000ffde7431 */ /* 0x000fe200000001ff */
[----:B----4-:R-:W-:-:S04]  /*2cb0*/  LOP3.LUT R223, R223, 0x1f, RZ, 0xc0, !PT ;  /* 0x0000001fdfdf7812 */ /* 0x010fc800078ec0ff */
[-C--:B------:R-:W-:Y:S01]  /*2cc0*/  @P3 LEA.HI.SX32 R222, R215, R223.reuse, 0x1d ;  /* 0x000000dfd7de3211 */ /* 0x080fe200078feaff */
[----:B------:R1:W-:Y:S01]  /*2cd0*/  STL [R1], R223 ;  /* 0x000000df01007387 */ /* 0x0003e20000100800 */
[----:B------:R-:W-:Y:S01]  /*2ce0*/  FMUL.FTZ R215, R216, UR10 ;  /* 0x0000000ad8d77c20 */ /* 0x000fe20008410000 */
[----:B------:R-:W-:Y:S02]  /*2cf0*/  FSEL R216, R219, RZ, !P1 ;  /* 0x000000ffdbd87208 */ /* 0x000fe40004800000 */
        /* <DEDUP_REMOVED lines=20> */
.L_x_11082:
[----:B------:R-:W-:Y:S05]  /*2e40*/  BSYNC.RECONVERGENT B2 ;  /* 0x0000000000027941 */ /* 0x000fea0003800200 */
.L_x_11081:
        /* <DEDUP_REMOVED lines=13> */
.L_x_11084:
[----:B------:R-:W-:Y:S05]  /*2f20*/  BSYNC.RECONVERGENT B2 ;  /* 0x0000000000027941 */ /* 0x000fea0003800200 */
.L_x_11083:
        /* <DEDUP_REMOVED lines=13> */
.L_x_11086:
[----:B------:R-:W-:Y:S05]  /*3000*/  BSYNC.RECONVERGENT B2 ;  /* 0x0000000000027941 */ /* 0x000fea0003800200 */
.L_x_11085:
        /* <DEDUP_REMOVED lines=13> */
.L_x_11088:
[----:B------:R-:W-:Y:S05]  /*30e0*/  BSYNC.RECONVERGENT B2 ;  /* 0x0000000000027941 */ /* 0x000fea0003800200 */
.L_x_11087:
        /* <DEDUP_REMOVED lines=13> */
.L_x_11090:
[----:B------:R-:W-:Y:S05]  /*31c0*/  BSYNC.RECONVERGENT B2 ;  /* 0x0000000000027941 */ /* 0x000fea0003800200 */
.L_x_11089:
        /* <DEDUP_REMOVED lines=13> */
.L_x_11092:
[----:B------:R-:W-:Y:S05]  /*32a0*/  BSYNC.RECONVERGENT B2 ;  /* 0x0000000000027941 */ /* 0x000fea0003800200 */
.L_x_11091:
        /* <DEDUP_REMOVED lines=13> */
.L_x_11094:
[----:B------:R-:W-:Y:S05]  /*3380*/  BSYNC.RECONVERGENT B2 ;  /* 0x0000000000027941 */ /* 0x000fea0003800200 */
.L_x_11093:
[----:B------:R-:W-:Y:S05]  /*3390*/  @!P3 BRA `(.L_x_11095) ;  /* 0x000000140044b947 */ /* 0x000fea0003800000 */
[----:B-----5:R-:W-:Y:S01]  /*33a0*/  ISETP.GE.U32.AND P0, PT, R196, RZ, PT ;  /* 0x000000ffc400720c */ /* 0x020fe20003f06070 */
[----:B------:R-:W-:Y:S01]  /*33b0*/  FFMA.FTZ R196, R228, R215, R216 ;  /* 0x000000d7e4c47223 */ /* 0x000fe200000100d8 */
[----:B------:R-:W-:Y:S02]  /*33c0*/  ISETP.GT.AND P1, PT, R217, RZ, PT ;  /* 0x000000ffd900720c */ /* 0x000fe40003f24270 */
[----:B------:R-:W-:Y:S01]  /*33d0*/  ISETP.GE.U32.AND.EX P0, PT, R197, 0x1000000, PT, P0 ;  /* 0x01000000c500780c */ /* 0x000fe20003f06100 */
        /* <DEDUP_REMOVED lines=9> */
.L_x_11080:
[-CC-:B-----5:R-:W-:Y:S01]  /*3470*/  FFMA.FTZ R156, R7, R215.reuse, R216.reuse ;  /* 0x000000d7079c7223 */ /* 0x1a0fe200000100d8 */
        /* <DEDUP_REMOVED lines=45> */
.L_x_11097:
[----:B------:R-:W-:Y:S05]  /*3750*/  BSYNC.RECONVERGENT B2 ;  /* 0x0000000000027941 */ /* 0x000fea0003800200 */
.L_x_11096:
        /* <DEDUP_REMOVED lines=13> */
.L_x_11099:
[----:B------:R-:W-:Y:S05]  /*3830*/  BSYNC.RECONVERGENT B2 ;  /* 0x0000000000027941 */ /* 0x000fea0003800200 */
.L_x_11098:
        /* <DEDUP_REMOVED lines=13> */
.L_x_11101:
[----:B------:R-:W-:Y:S05]  /*3910*/  BSYNC.RECONVERGENT B2 ;  /* 0x0000000000027941 */ /* 0x000fea0003800200 */
.L_x_11100:
        /* <DEDUP_REMOVED lines=13> */
.L_x_11103:
[----:B------:R-:W-:Y:S05]  /*39f0*/  BSYNC.RECONVERGENT B2 ;  /* 0x0000000000027941 */ /* 0x000fea0003800200 */
.L_x_11102:
        /* <DEDUP_REMOVED lines=13> */
.L_x_11105:
[----:B------:R-:W-:Y:S05]  /*3ad0*/  BSYNC.RECONVERGENT B2 ;  /* 0x0000000000027941 */ /* 0x000fea0003800200 */
.L_x_11104:
        /* <DEDUP_REMOVED lines=13> */
.L_x_11107:
[----:B------:R-:W-:Y:S05]  /*3bb0*/  BSYNC.RECONVERGENT B2 ;  /* 0x0000000000027941 */ /* 0x000fea0003800200 */
.L_x_11106:
        /* <DEDUP_REMOVED lines=13> */
.L_x_11109:
[----:B------:R-:W-:Y:S05]  /*3c90*/  BSYNC.RECONVERGENT B2 ;  /* 0x0000000000027941 */ /* 0x000fea0003800200 */
.L_x_11108:
[----:B------:R-:W-:Y:S05]  /*3ca0*/  @!P3 BRA `(.L_x_11095) ;  /* 0x0000000c0000b947 */ /* 0x000fea0003800000 */
[----:B------:R-:W-:Y:S01]  /*3cb0*/  ISETP.GE.U32.AND P0, PT, R196, RZ, PT ;  /* 0x000000ffc400720c */ /* 0x000fe20003f06070 */
[----:B------:R-:W-:-:S03]  /*3cc0*/  FMUL.FTZ R196, R163, UR13 ;  /* 0x0000000da3c47c20 */ /* 0x000fc60008410000 */
[----:B------:R-:W-:Y:S01]  /*3cd0*/  ISETP.GE.U32.AND.EX P0, PT, R197, 0x1000000, PT, P0 ;  /* 0x01000000c500780c */ /* 0x000fe20003f06100 */
[----:B------:R-:W-:-:S05]  /*3ce0*/  FMUL.FTZ R196, R196, UR12 ;  /* 0x0000000cc4c47c20 */ /* 0x000fca0008410000 */
[----:B------:R-:W-:-:S04]  /*3cf0*/  FSEL R196, R196, RZ, P0 ;  /* 0x000000ffc4c47208 */ /* 0x000fc80000000000 */
[----:B------:R-:W-:-:S04]  /*3d00*/  F2FP.BF16.F32.PACK_AB R196, RZ, R196 ;  /* 0x000000c4ffc4723e */ /* 0x000fc800000010ff */
[----:B------:R-:W-:Y:S01]  /*3d10*/  PRMT R155, R155, 0x5410, R196 ;  /* 0x000054109b9b7816 */ /* 0x000fe200000000c4 */
[----:B------:R-:W-:Y:S06]  /*3d20*/  BRA `(.L_x_11095) ;  /* 0x0000000800e07947 */ /* 0x000fec0003800000 */
.L_x_11079:
[----:B-1----:R-:W-:Y:S02]  /*3d30*/  MOV R223, UR20 ;  /* 0x0000001400df7c02 */ /* 0x002fe40008000f00 */
        /* <DEDUP_REMOVED lines=82> */
[----:B------:R-:W-:Y:S01]  /*4260*/  ISETP.GE.U32.AND P0, PT, R196, RZ, PT ;  /* 0x000000ffc400720c */ /* 0x000fe20003f06070 */
[----:B------:R-:W-:-:S03]  /*4270*/  @P2 FFMA.FTZ R196, R228, R215, R216 ;  /* 0x000000d7e4c42223 */ /* 0x000fc600000100d8 */
[----:B------:R-:W-:Y:S01]  /*4280*/  ISETP.GE.U32.AND.EX P0, PT, R197, 0x1000000, PT, P0 ;  /* 0x01000000c500780c */ /* 0x000fe20003f06100 */
[----:B------:R-:W-:Y:S01]  /*4290*/  @P2 FADD.FTZ R196, R234, -R196 ;  /* 0x800000c4eac42221 */ /* 0x000fe20000010000 */
        /* <DEDUP_REMOVED lines=8> */
.L_x_11110:
[-CC-:B-----5:R-:W-:Y:S01]  /*4320*/  @P2 FFMA.FTZ R157, R0, R215.reuse, R216.reuse ;  /* 0x000000d7009d2223 */ /* 0x1a0fe200000100d8 */
[----:B------:R-:W-:Y:S01]  /*4330*/  @P2 FFMA.FTZ R158, R3, R215, R216 ;  /* 0x000000d7039e2223 */ /* 0x000fe200000100d8 */
[----:B------:R-:W-:Y:S01]  /*4340*/  MOV R156, R68 ;  /* 0x00000044009c7202 */ /* 0x000fe20000000f00 */
[----:B------:R-:W1:Y:S01]  /*4350*/  @P3 LDC.64 R160, c[0x0][0x408] ;  /* 0x00010200ffa03b82 */ /* 0x000e620000000a00 */
[----:B------:R-:W-:Y:S01]  /*4360*/  @P2 FADD.FTZ R157, R9, -R157 ;  /* 0x8000009d099d2221 */ /* 0x000fe20000010000 */
[----:B------:R-:W-:Y:S01]  /*4370*/  @P2 FADD.FTZ R158, R173, -R158 ;  /* 0x8000009ead9e2221 */ /* 0x000fe20000010000 */
[----:B------:R-:W-:Y:S02]  /*4380*/  @P3 LOP3.LUT P0, RZ, R196, 0xff, RZ, 0xc0, !PT ;  /* 0x000000ffc4ff3812 */ /* 0x000fe4000780c0ff */
[C---:B------:R-:W-:Y:S01]  /*4390*/  @P2 FFMA.FTZ R156, R214.reuse, R157, R68 ;  /* 0x0000009dd69c2223 */ /* 0x040fe20000010044 */
[----:B------:R-:W-:Y:S01]  /*43a0*/  MOV R157, R69 ;  /* 0x00000045009d7202 */ /* 0x000fe20000000f00 */
[----:B------:R-:W-:Y:S01]  /*43b0*/  @P2 FFMA.FTZ R157, R214, R158, R69 ;  /* 0x0000009ed69d2223 */ /* 0x000fe20000010045 */
[----:B------:R-:W-:Y:S01]  /*43c0*/  @P3 LOP3.LUT P1, RZ, R196, 0xff00, RZ, 0xc0, !PT ;  /* 0x0000ff00c4ff3812 */ /* 0x000fe2000782c0ff */
[----:B------:R-:W2:Y:S08]  /*43d0*/  @P3 LDC.64 R158, c[0x0][0x408] ;  /* 0x00010200ff9e3b82 */ /* 0x000eb00000000a00 */
[----:B------:R-:W3:Y:S01]  /*43e0*/  @P3 LDC.64 R218, c[0x0][0x408] ;  /* 0x00010200ffda3b82 */ /* 0x000ee20000000a00 */
[----:B-1----:R-:W-:-:S04]  /*43f0*/  @P3 FMUL.FTZ R161, R156, R161 ;  /* 0x000000a19ca13220 */ /* 0x002fc80000410000 */
[----:B------:R-:W-:Y:S01]  /*4400*/  @P3 FMUL.FTZ R160, R161, R160 ;  /* 0x000000a0a1a03220 */ /* 0x000fe20000410000 */
[----:B--2---:R-:W-:-:S04]  /*4410*/  @P3 FMUL.FTZ R159, R157, R159 ;  /* 0x0000009f9d9f3220 */ /* 0x004fc80000410000 */
[----:B------:R-:W-:Y:S02]  /*4420*/  @P3 FSEL R160, R160, RZ, P0 ;  /* 0x000000ffa0a03208 */ /* 0x000fe40000000000 */
[----:B------:R-:W-:Y:S01]  /*4430*/  @P3 LOP3.LUT P0, RZ, R196, 0xff0000, RZ, 0xc0, !PT ;  /* 0x00ff0000c4ff3812 */ /* 0x000fe2000780c0ff */
[----:B------:R-:W-:Y:S01]  /*4440*/  @P3 FMUL.FTZ R159, R159, R158 ;  /* 0x0000009e9f9f3220 */ /* 0x000fe20000410000 */
[----:B------:R-:W-:-:S04]  /*4450*/  @P2 FFMA.FTZ R158, R4, R215, R216 ;  /* 0x000000d7049e2223 */ /* 0x000fc800000100d8 */
[----:B------:R-:W-:Y:S01]  /*4460*/  @P2 FADD.FTZ R161, R10, -R158 ;  /* 0x8000009e0aa12221 */ /* 0x000fe20000010000 */
[----:B------:R-:W-:Y:S02]  /*4470*/  MOV R158, R70 ;  /* 0x00000046009e7202 */ /* 0x000fe40000000f00 */
[----:B------:R-:W-:Y:S01]  /*4480*/  @P3 FSEL R162, R159, RZ, P1 ;  /* 0x000000ff9fa23208 */ /* 0x000fe20000800000 */
[----:B------:R-:W-:Y:S01]  /*4490*/  @P2 FFMA.FTZ R158, R214, R161, R70 ;  /* 0x000000a1d69e2223 */ /* 0x000fe20000010046 */
[----:B------:R-:W-:Y:S02]  /*44a0*/  @P3 F2FP.BF16.F32.PACK_AB R159, RZ, R160 ;  /* 0x000000a0ff9f323e */ /* 0x000fe400000010ff */
[----:B------:R-:W1:Y:S01]  /*44b0*/  @P3 LDC.64 R160, c[0x0][0x408] ;  /* 0x00010200ffa03b82 */ /* 0x000e620000000a00 */
[----:B------:R-:W-:Y:S02]  /*44c0*/  @P3 F2FP.BF16.F32.PACK_AB R162, RZ, R162 ;  /* 0x000000a2ffa2323e */ /* 0x000fe400000010ff */
        /* <DEDUP_REMOVED lines=45> */
[----:B---3--:R-:W-:-:S04]  /*47a0*/  @P3 FMUL.FTZ R163, R162, R219 ;  /* 0x000000dba2a33220 */ /* 0x008fc80000410000 */
[----:B------:R-:W-:-:S05]  /*47b0*/  @P3 FMUL.FTZ R163, R163, R218 ;  /* 0x000000daa3a33220 */ /* 0x000fca0000410000 */
[----:B------:R-:W-:Y:S02]  /*47c0*/  @P3 FSEL R163, R163, RZ, P0 ;  /* 0x000000ffa3a33208 */ /* 0x000fe40000000000 */
[----:B------:R-:W-:Y:S02]  /*47d0*/  @P3 ISETP.GE.U32.AND P0, PT, R196, RZ, PT ;  /* 0x000000ffc400320c */ /* 0x000fe40003f06070 */
[----:B------:R-:W-:Y:S02]  /*47e0*/  @P3 F2FP.BF16.F32.PACK_AB R163, RZ, R163 ;  /* 0x000000a3ffa3323e */ /* 0x000fe400000010ff */
[----:B------:R-:W-:Y:S02]  /*47f0*/  @P3 ISETP.GE.U32.AND.EX P0, PT, R197, 0x1000000, PT, P0 ;  /* 0x01000000c500380c */ /* 0x000fe40003f06100 */
[----:B------:R-:W-:Y:S01]  /*4800*/  @P3 PRMT R155, R163, 0x7610, R155 ;  /* 0x00007610a39b3816 */ /* 0x000fe2000000009b */
[----:B------:R-:W-:-:S04]  /*4810*/  @P2 FFMA.FTZ R163, R228, R215, R216 ;  /* 0x000000d7e4a32223 */ /* 0x000fc800000100d8 */
[----:B------:R-:W-:Y:S01]  /*4820*/  @P2 FADD.FTZ R196, R234, -R163 ;  /* 0x800000a3eac42221 */ /* 0x000fe20000010000 */
[----:B------:R-:W-:-:S03]  /*4830*/  MOV R163, R67 ;  /* 0x0000004300a37202 */ /* 0x000fc60000000f00 */
[----:B------:R-:W-:Y:S02]  /*4840*/  @P2 FFMA.FTZ R163, R214, R196, R67 ;  /* 0x000000c4d6a32223 */ /* 0x000fe40000010043 */
[----:B------:R-:W1:Y:S02]  /*4850*/  @P3 LDC.64 R196, c[0x0][0x408] ;  /* 0x00010200ffc43b82 */ /* 0x000e640000000a00 */
[----:B-1----:R-:W-:-:S04]  /*4860*/  @P3 FMUL.FTZ R197, R163, R197 ;  /* 0x000000c5a3c53220 */ /* 0x002fc80000410000 */
[----:B------:R-:W-:-:S05]  /*4870*/  @P3 FMUL.FTZ R196, R197, R196 ;  /* 0x000000c4c5c43220 */ /* 0x000fca0000410000 */
[----:B------:R-:W-:-:S04]  /*4880*/  @P3 FSEL R196, R196, RZ, P0 ;  /* 0x000000ffc4c43208 */ /* 0x000fc80000000000 */
[----:B------:R-:W-:-:S04]  /*4890*/  @P3 F2FP.BF16.F32.PACK_AB R196, RZ, R196 ;  /* 0x000000c4ffc4323e */ /* 0x000fc800000010ff */
[----:B------:R-:W-:-:S07]  /*48a0*/  @P3 PRMT R155, R155, 0x5410, R196 ;  /* 0x000054109b9b3816 */ /* 0x000fce00000000c4 */
.L_x_11095:
[----:B------:R-:W-:Y:S05]  /*48b0*/  BSYNC.RECONVERGENT B1 ;  /* 0x0000000000017941 */ /* 0x000fea0003800200 */
.L_x_11078:
[----:B------:R-:W-:Y:S01]  /*48c0*/  ISETP.NE.U32.AND P0, PT, R223, RZ, PT ;  /* 0x000000ffdf00720c */ /* 0x000fe20003f05070 */
[----:B------:R-:W-:Y:S01]  /*48d0*/  BSSY.RECONVERGENT B1, `(.L_x_11111) ;  /* 0x00001bd000017945 */ /* 0x000fe20003800200 */
[----:B------:R-:W-:Y:S02]  /*48e0*/  ISETP.NE.U32.AND P1, PT, R220, RZ, PT ;  /* 0x000000ffdc00720c */ /* 0x000fe40003f25070 */
[----:B------:R-:W-:Y:S02]  /*48f0*/  ISETP.NE.AND.EX P0, PT, R224, RZ, PT, P0 ;  /* 0x000000ffe000720c */ /* 0x000fe40003f05300 */
[----:B------:R-:W-:-:S11]  /*4900*/  ISETP.NE.AND.EX P1, PT, R221, RZ, PT, P1 ;  /* 0x000000ffdd00720c */ /* 0x000fd60003f25310 */
[----:B-----5:R-:W1:Y:S02]  /*4910*/  @P0 LDC.64 R196, c[0x0][0x478] ;  /* 0x00011e00ffc40b82 */ /* 0x020e640000000a00 */
[----:B-1----:R-:W-:-:S05]  /*4920*/  @P0 IMAD.WIDE.U32 R196, R235, 0x20, R196 ;  /* 0x00000020ebc40825 */ /* 0x002fca00078e00c4 */
[----:B------:R-:W-:Y:S04]  /*4930*/  @P0 STG.E.128 desc[UR6][R196.64], R156 ;  /* 0x0000009cc4000986 */ /* 0x000fe8000c101d06 */
[----:B------:R1:W-:Y:S02]  /*4940*/  @P0 STG.E.128 desc[UR6][R196.64+0x10], R160 ;  /* 0x000010a0c4000986 */ /* 0x0003e4000c101d06 */
[----:B-1----:R-:W1:Y:S02]  /*4950*/  @P3 LDC.64 R196, c[0x0][0x468] ;  /* 0x00011a00ffc43b82 */ /* 0x002e640000000a00 */
[----:B-1----:R-:W-:-:S05]  /*4960*/  @P3 IMAD.WIDE.U32 R196, R222, 0x10, R196 ;  /* 0x00000010dec43825 */ /* 0x002fca00078e00c4 */
[----:B------:R1:W-:Y:S01]  /*4970*/  @P3 STG.E.128 desc[UR6][R196.64], R152 ;  /* 0x00000098c4003986 */ /* 0x0003e2000c101d06 */
[----:B------:R-:W-:Y:S05]  /*4980*/  @!P1 BRA `(.L_x_11112) ;  /* 0x0000000800d49947 */ /* 0x000fea0003800000 */
[----:B------:R-:W-:Y:S05]  /*4990*/  @!P0 BRA `(.L_x_11113) ;  /* 0x0000000400688947 */ /* 0x000fea0003800000 */
[-CC-:B------:R-:W-:Y:S01]  /*49a0*/  @P2 FFMA.FTZ R157, R13, R215.reuse, R216.reuse ;  /* 0x000000d70d9d2223 */ /* 0x180fe200000100d8 */
[----:B------:R-:W-:Y:S01]  /*49b0*/  @P2 FFMA.FTZ R158, R14, R215, R216 ;  /* 0x000000d70e9e2223 */ /* 0x000fe200000100d8 */
[----:B------:R-:W-:Y:S01]  /*49c0*/  MOV R156, R60 ;  /* 0x0000003c009c7202 */ /* 0x000fe20000000f00 */
[----:B------:R-:W2:Y:S01]  /*49d0*/  @P3 LDC.64 R160, c[0x0][0x408] ;  /* 0x00010200ffa03b82 */ /* 0x000ea20000000a00 */
[----:B------:R-:W-:Y:S01]  /*49e0*/  @P2 FADD.FTZ R157, R176, -R157 ;  /* 0x8000009db09d2221 */ /* 0x000fe20000010000 */
[----:B------:R-:W-:Y:S01]  /*49f0*/  @P2 FADD.FTZ R158, R198, -R158 ;  /* 0x8000009ec69e2221 */ /* 0x000fe20000010000 */
[----:B------:R-:W-:Y:S02]  /*4a00*/  @P3 LOP3.LUT P4, RZ, R194, 0xff, RZ, 0xc0, !PT ;  /* 0x000000ffc2ff3812 */ /* 0x000fe4000788c0ff */
[C---:B------:R-:W-:Y:S01]  /*4a10*/  @P2 FFMA.FTZ R156, R214.reuse, R157, R60 ;  /* 0x0000009dd69c2223 */ /* 0x040fe2000001003c */
[----:B------:R-:W-:Y:S01]  /*4a20*/  MOV R157, R61 ;  /* 0x0000003d009d7202 */ /* 0x000fe20000000f00 */
[----:B------:R-:W-:Y:S01]  /*4a30*/  @P2 FFMA.FTZ R157, R214, R158, R61 ;  /* 0x0000009ed69d2223 */ /* 0x000fe2000001003d */
[----:B------:R-:W-:Y:S01]  /*4a40*/  @P3 LOP3.LUT P5, RZ, R194, 0xff00, RZ, 0xc0, !PT ;  /* 0x0000ff00c2ff3812 */ /* 0x000fe200078ac0ff */
[----:B------:R-:W3:Y:S08]  /*4a50*/  @P3 LDC.64 R158, c[0x0][0x408] ;  /* 0x00010200ff9e3b82 */ /* 0x000ef00000000a00 */
[----:B-1----:R-:W1:Y:S01]  /*4a60*/  @P3 LDC.64 R196, c[0x0][0x408] ;  /* 0x00010200ffc43b82 */ /* 0x002e620000000a00 */
[----:B--2---:R-:W-:-:S04]  /*4a70*/  @P3 FMUL.FTZ R161, R156, R161 ;  /* 0x000000a19ca13220 */ /* 0x004fc80000410000 */
[----:B------:R-:W-:Y:S01]  /*4a80*/  @P3 FMUL.FTZ R160, R161, R160 ;  /* 0x000000a0a1a03220 */ /* 0x000fe20000410000 */
[----:B---3--:R-:W-:-:S04]  /*4a90*/  @P3 FMUL.FTZ R159, R157, R159 ;  /* 0x0000009f9d9f3220 */ /* 0x008fc80000410000 */
        /* <DEDUP_REMOVED lines=9> */
[----:B------:R-:W2:Y:S01]  /*4b30*/  @P3 LDC.64 R160, c[0x0][0x408] ;  /* 0x00010200ffa03b82 */ /* 0x000ea20000000a00 */
[----:B------:R-:W-:Y:S02]  /*4b40*/  @P3 F2FP.BF16.F32.PACK_AB R162, RZ, R162 ;  /* 0x000000a2ffa2323e */ /* 0x000fe400000010ff */
[----:B------:R-:W-:Y:S01]  /*4b50*/  @P3 PRMT R152, R159, 0x7610, R152 ;  /* 0x000076109f983816 */ /* 0x000fe20000000098 */
[----:B------:R-:W-:-:S03]  /*4b60*/  @P2 FFMA.FTZ R159, R16, R215, R216 ;  /* 0x000000d7109f2223 */ /* 0x000fc600000100d8 */
[----:B------:R-:W-:Y:S02]  /*4b70*/  @P3 PRMT R152, R152, 0x5410, R162 ;  /* 0x0000541098983816 */ /* 0x000fe400000000a2 */
[----:B------:R-:W3:Y:S01]  /*4b80*/  @P3 LDC.64 R162, c[0x0][0x408] ;  /* 0x00010200ffa23b82 */ /* 0x000ee20000000a00 */
[----:B--2---:R-:W-:-:S04]  /*4b90*/  @P3 FMUL.FTZ R161, R158, R161 ;  /* 0x000000a19ea13220 */ /* 0x004fc80000410000 */
        /* <DEDUP_REMOVED lines=8> */
[----:B------:R-:W2:Y:S02]  /*4c20*/  @P3 LDC.64 R160, c[0x0][0x408] ;  /* 0x00010200ffa03b82 */ /* 0x000ea40000000a00 */
[----:B--2---:R-:W-:-:S04]  /*4c30*/  @P3 FMUL.FTZ R161, R159, R161 ;  /* 0x000000a19fa13220 */ /* 0x004fc80000410000 */
        /* <DEDUP_REMOVED lines=48> */
.L_x_11113:
        /* <DEDUP_REMOVED lines=90> */
.L_x_11112:
        /* <DEDUP_REMOVED lines=47> */
.L_x_11117:
[----:B------:R-:W-:Y:S05]  /*57d0*/  BSYNC.RECONVERGENT B2 ;  /* 0x0000000000027941 */ /* 0x000fea0003800200 */
.L_x_11116:
        /* <DEDUP_REMOVED lines=13> */
.L_x_11119:
[----:B------:R-:W-:Y:S05]  /*58b0*/  BSYNC.RECONVERGENT B2 ;  /* 0x0000000000027941 */ /* 0x000fea0003800200 */
.L_x_11118:
        /* <DEDUP_REMOVED lines=13> */
.L_x_11121:
[----:B------:R-:W-:Y:S05]  /*5990*/  BSYNC.RECONVERGENT B2 ;  /* 0x0000000000027941 */ /* 0x000fea0003800200 */
.L_x_11120:
        /* <DEDUP_REMOVED lines=13> */
.L_x_11123:
[----:B------:R-:W-:Y:S05]  /*5a70*/  BSYNC.RECONVERGENT B2 ;  /* 0x0000000000027941 */ /* 0x000fea0003800200 */
.L_x_11122:
        /* <DEDUP_REMOVED lines=13> */
.L_x_11125:
[----:B------:R-:W-:Y:S05]  /*5b50*/  BSYNC.RECONVERGENT B2 ;  /* 0x0000000000027941 */ /* 0x000fea0003800200 */
.L_x_11124:
        /* <DEDUP_REMOVED lines=13> */
.L_x_11127:
[----:B------:R-:W-:Y:S05]  /*5c30*/  BSYNC.RECONVERGENT B2 ;  /* 0x0000000000027941 */ /* 0x000fea0003800200 */
.L_x_11126:
        /* <DEDUP_REMOVED lines=13> */
.L_x_11129:
[----:B------:R-:W-:Y:S05]  /*5d10*/  BSYNC.RECONVERGENT B2 ;  /* 0x0000000000027941 */ /* 0x000fea0003800200 */
.L_x_11128:
[----:B------:R-:W-:Y:S05]  /*5d20*/  @!P3 BRA `(.L_x_11114) ;  /* 0x0000000400dcb947 */ /* 0x000fea0003800000 */
[----:B------:R-:W-:Y:S01]  /*5d30*/  ISETP.GE.U32.AND P4, PT, R194, RZ, PT ;  /* 0x000000ffc200720c */ /* 0x000fe20003f86070 */
[----:B------:R-:W-:-:S03]  /*5d40*/  FMUL.FTZ R194, R163, UR13 ;  /* 0x0000000da3c27c20 */ /* 0x000fc60008410000 */
[----:B------:R-:W-:Y:S01]  /*5d50*/  ISETP.GE.U32.AND.EX P4, PT, R195, 0x1000000, PT, P4 ;  /* 0x01000000c300780c */ /* 0x000fe20003f86140 */
[----:B------:R-:W-:-:S05]  /*5d60*/  FMUL.FTZ R194, R194, UR12 ;  /* 0x0000000cc2c27c20 */ /* 0x000fca0008410000 */
[----:B------:R-:W-:-:S04]  /*5d70*/  FSEL R194, R194, RZ, P4 ;  /* 0x000000ffc2c27208 */ /* 0x000fc80002000000 */
[----:B------:R-:W-:-:S04]  /*5d80*/  F2FP.BF16.F32.PACK_AB R194, RZ, R194 ;  /* 0x000000c2ffc2723e */ /* 0x000fc800000010ff */
[----:B-1----:R-:W-:Y:S01]  /*5d90*/  PRMT R155, R155, 0x5410, R194 ;  /* 0x000054109b9b7816 */ /* 0x002fe200000000c2 */
[----:B------:R-:W-:Y:S06]  /*5da0*/  BRA `(.L_x_11114) ;  /* 0x0000000400bc7947 */ /* 0x000fec0003800000 */
.L_x_11115:
        /* <DEDUP_REMOVED lines=13> */
.L_x_11131:
[----:B------:R-:W-:Y:S05]  /*5e80*/  BSYNC.RECONVERGENT B2 ;  /* 0x0000000000027941 */ /* 0x000fea0003800200 */
.L_x_11130:
        /* <DEDUP_REMOVED lines=13> */
.L_x_11133:
[----:B------:R-:W-:Y:S05]  /*5f60*/  BSYNC.RECONVERGENT B2 ;  /* 0x0000000000027941 */ /* 0x000fea0003800200 */
.L_x_11132:
        /* <DEDUP_REMOVED lines=13> */
.L_x_11135:
[----:B------:R-:W-:Y:S05]  /*6040*/  BSYNC.RECONVERGENT B2 ;  /* 0x0000000000027941 */ /* 0x000fea0003800200 */
.L_x_11134:
        /* <DEDUP_REMOVED lines=13> */
.L_x_11137:
[----:B------:R-:W-:Y:S05]  /*6120*/  BSYNC.RECONVERGENT B2 ;  /* 0x0000000000027941 */ /* 0x000fea0003800200 */
.L_x_11136:
        /* <DEDUP_REMOVED lines=13> */
.L_x_11139:
[----:B------:R-:W-:Y:S05]  /*6200*/  BSYNC.RECONVERGENT B2 ;  /* 0x0000000000027941 */ /* 0x000fea0003800200 */
.L_x_11138:
        /* <DEDUP_REMOVED lines=13> */
.L_x_11141:
[----:B------:R-:W-:Y:S05]  /*62e0*/  BSYNC.RECONVERGENT B2 ;  /* 0x0000000000027941 */ /* 0x000fea0003800200 */
.L_x_11140:
        /* <DEDUP_REMOVED lines=13> */
.L_x_11143:
[----:B------:R-:W-:Y:S05]  /*63c0*/  BSYNC.RECONVERGENT B2 ;  /* 0x0000000000027941 */ /* 0x000fea0003800200 */
.L_x_11142:
[----:B------:R-:W-:Y:S05]  /*63d0*/  @!P3 BRA `(.L_x_11114) ;  /* 0x000000000030b947 */ /* 0x000fea0003800000 */
[----:B------:R-:W-:Y:S01]  /*63e0*/  ISETP.GE.U32.AND P4, PT, R194, RZ, PT ;  /* 0x000000ffc200720c */ /* 0x000fe20003f86070 */
        /* <DEDUP_REMOVED lines=10> */
[----:B-1----:R-:W-:-:S07]  /*6490*/  PRMT R155, R155, 0x5410, R194 ;  /* 0x000054109b9b7816 */ /* 0x002fce00000000c2 */
.L_x_11114:
[----:B------:R-:W-:Y:S05]  /*64a0*/  BSYNC.RECONVERGENT B1 ;  /* 0x0000000000017941 */ /* 0x000fea0003800200 */
.L_x_11111:
[----:B------:R-:W2:Y:S01]  /*64b0*/  @P0 LDC.64 R194, c[0x0][0x478] ;  /* 0x00011e00ffc20b82 */ /* 0x000ea20000000a00 */
[----:B-1----:R-:W-:Y:S01]  /*64c0*/  @P0 IADD3 R196, PT, PT, R235, 0x20, RZ ;  /* 0x00000020ebc40810 */ /* 0x002fe20007ffe0ff */
[----:B------:R-:W-:Y:S04]  /*64d0*/  BSSY.RECONVERGENT B1, `(.L_x_11144) ;  /* 0x00001ba000017945 */ /* 0x000fe80003800200 */
[----:B--2---:R-:W-:Y:S01]  /*64e0*/  @P0 IMAD.WIDE.U32 R194, R196, 0x20, R194 ;  /* 0x00000020c4c20825 */ /* 0x004fe200078e00c2 */
        /* <DEDUP_REMOVED lines=98> */
.L_x_11146:
        /* <DEDUP_REMOVED lines=90> */
.L_x_11145:
        /* <DEDUP_REMOVED lines=47> */
.L_x_11150:
[----:B------:R-:W-:Y:S05]  /*73a0*/  BSYNC.RECONVERGENT B2 ;  /* 0x0000000000027941 */ /* 0x000fea0003800200 */
.L_x_11149:
        /* <DEDUP_REMOVED lines=13> */
.L_x_11152:
[----:B------:R-:W-:Y:S05]  /*7480*/  BSYNC.RECONVERGENT B2 ;  /* 0x0000000000027941 */ /* 0x000fea0003800200 */
.L_x_11151:
        /* <DEDUP_REMOVED lines=13> */
.L_x_11154:
[----:B------:R-:W-:Y:S05]  /*7560*/  BSYNC.RECONVERGENT B2 ;  /* 0x0000000000027941 */ /* 0x000fea0003800200 */
.L_x_11153:
        /* <DEDUP_REMOVED lines=13> */
.L_x_11156:
[----:B------:R-:W-:Y:S05]  /*7640*/  BSYNC.RECONVERGENT B2 ;  /* 0x0000000000027941 */ /* 0x000fea0003800200 */
.L_x_11155:
        /* <DEDUP_REMOVED lines=13> */
.L_x_11158:
[----:B------:R-:W-:Y:S05]  /*7720*/  BSYNC.RECONVERGENT B2 ;  /* 0x0000000000027941 */ /* 0x000fea0003800200 */
.L_x_11157:
        /* <DEDUP_REMOVED lines=13> */
.L_x_11160:
[----:B------:R-:W-:Y:S05]  /*7800*/  BSYNC.RECONVERGENT B2 ;  /* 0x0000000000027941 */ /* 0x000fea0003800200 */
.L_x_11159:
        /* <DEDUP_REMOVED lines=13> */
.L_x_11162:
[----:B------:R-:W-:Y:S05]  /*78e0*/  BSYNC.RECONVERGENT B2 ;  /* 0x0000000000027941 */ /* 0x000fea0003800200 */
.L_x_11161:
        /* <DEDUP_REMOVED lines=9> */
.L_x_11148:
        /* <DEDUP_REMOVED lines=13> */
.L_x_11164:
[----:B------:R-:W-:Y:S05]  /*7a50*/  BSYNC.RECONVERGENT B2 ;  /* 0x0000000000027941 */ /* 0x000fea0003800200 */
.L_x_11163:
        /* <DEDUP_REMOVED lines=13> */
.L_x_11166:
[----:B------:R-:W-:Y:S05]  /*7b30*/  BSYNC.RECONVERGENT B2 ;  /* 0x0000000000027941 */ /* 0x000fea0003800200 */
.L_x_11165:
        /* <DEDUP_REMOVED lines=13> */
.L_x_11168:
[----:B------:R-:W-:Y:S05]  /*7c10*/  BSYNC.RECONVERGENT B2 ;  /* 0x0000000000027941 */ /* 0x000fea0003800200 */
.L_x_11167:
        /* <DEDUP_REMOVED lines=13> */
.L_x_11170:
[----:B------:R-:W-:Y:S05]  /*7cf0*/  BSYNC.RECONVERGENT B2 ;  /* 0x0000000000027941 */ /* 0x000fea0003800200 */
.L_x_11169:
        /* <DEDUP_REMOVED lines=13> */
.L_x_11172:
[----:B------:R-:W-:Y:S05]  /*7dd0*/  BSYNC.RECONVERGENT B2 ;  /* 0x0000000000027941 */ /* 0x000fea0003800200 */
.L_x_11171:
        /* <DEDUP_REMOVED lines=13> */
.L_x_11174:
[----:B------:R-:W-:Y:S05]  /*7eb0*/  BSYNC.RECONVERGENT B2 ;  /* 0x0000000000027941 */ /* 0x000fea0003800200 */
.L_x_11173:
        /* <DEDUP_REMOVED lines=13> */
.L_x_11176:
[----:B------:R-:W-:Y:S05]  /*7f90*/  BSYNC.RECONVERGENT B2 ;  /* 0x0000000000027941 */ /* 0x000fea0003800200 */
.L_x_11175:
        /* <DEDUP_REMOVED lines=13> */
.L_x_11147:
[----:B------:R-:W-:Y:S05]  /*8070*/  BSYNC.RECONVERGENT B1 ;  /* 0x0000000000017941 */ /* 0x000fea0003800200 */
.L_x_11144:
        /* <DEDUP_REMOVED lines=37> */
[----:B------:R-:W2:Y:S01]  /*82d0*/  @P3 LDC.64 R160, c[0x0][0x408] ;  /* 0x00010200ffa03b82 */ /* 0x000ea20000000a00 */
[----:B------:R-:W-:-:S04]  /*82e0*/  @P3 F2FP.BF16.F32.PACK_AB R159, RZ, R159 ;  /* 0x0000009fff9f323e */ /* 0x000fc800000010ff */
        /* <DEDUP_REMOVED lines=63> */
.L_x_11179:
        /* <DEDUP_REMOVED lines=90> */
.L_x_11178:
        /* <DEDUP_REMOVED lines=47> */
.L_x_11183:
[----:B------:R-:W-:Y:S05]  /*8f70*/  BSYNC.RECONVERGENT B2 ;  /* 0x0000000000027941 */ /* 0x000fea0003800200 */
.L_x_11182:
        /* <DEDUP_REMOVED lines=13> */
.L_x_11185:
[----:B------:R-:W-:Y:S05]  /*9050*/  BSYNC.RECONVERGENT B2 ;  /* 0x0000000000027941 */ /* 0x000fea0003800200 */
.L_x_11184:
        /* <DEDUP_REMOVED lines=13> */
.L_x_11187:
[----:B------:R-:W-:Y:S05]  /*9130*/  BSYNC.RECONVERGENT B2 ;  /* 0x0000000000027941 */ /* 0x000fea0003800200 */
.L_x_11186:
        /* <DEDUP_REMOVED lines=13> */
.L_x_11189:
[----:B------:R-:W-:Y:S05]  /*9210*/  BSYNC.RECONVERGENT B2 ;  /* 0x0000000000027941 */ /* 0x000fea0003800200 */
.L_x_11188:
        /* <DEDUP_REMOVED lines=13> */
.L_x_11191:
[----:B------:R-:W-:Y:S05]  /*92f0*/  BSYNC.RECONVERGENT B2 ;  /* 0x0000000000027941 */ /* 0x000fea0003800200 */
.L_x_11190:
        /* <DEDUP_REMOVED lines=13> */
.L_x_11193:
[----:B------:R-:W-:Y:S05]  /*93d0*/  BSYNC.RECONVERGENT B2 ;  /* 0x0000000000027941 */ /* 0x000fea0003800200 */
.L_x_11192:
        /* <DEDUP_REMOVED lines=13> */
.L_x_11195:
[----:B------:R-:W-:Y:S05]  /*94b0*/  BSYNC.RECONVERGENT B2 ;  /* 0x0000000000027941 */ /* 0x000fea0003800200 */
.L_x_11194:
        /* <DEDUP_REMOVED lines=9> */
.L_x_11181:
        /* <DEDUP_REMOVED lines=13> */
.L_x_11197:
[----:B------:R-:W-:Y:S05]  /*9620*/  BSYNC.RECONVERGENT B2 ;  /* 0x0000000000027941 */ /* 0x000fea0003800200 */
.L_x_11196:
        /* <DEDUP_REMOVED lines=13> */
.L_x_11199:
[----:B------:R-:W-:Y:S05]  /*9700*/  BSYNC.RECONVERGENT B2 ;  /* 0x0000000000027941 */ /* 0x000fea0003800200 */
.L_x_11198:
        /* <DEDUP_REMOVED lines=13> */
.L_x_11201:
[----:B------:R-:W-:Y:S05]  /*97e0*/  BSYNC.RECONVERGENT B2 ;  /* 0x0000000000027941 */ /* 0x000fea0003800200 */
.L_x_11200:
        /* <DEDUP_REMOVED lines=13> */
.L_x_11203:
[----:B------:R-:W-:Y:S05]  /*98c0*/  BSYNC.RECONVERGENT B2 ;  /* 0x0000000000027941 */ /* 0x000fea0003800200 */
.L_x_11202:
        /* <DEDUP_REMOVED lines=13> */
.L_x_11205:
[----:B------:R-:W-:Y:S05]  /*99a0*/  BSYNC.RECONVERGENT B2 ;  /* 0x0000000000027941 */ /* 0x000fea0003800200 */
.L_x_11204:
        /* <DEDUP_REMOVED lines=13> */
.L_x_11207:
[----:B------:R-:W-:Y:S05]  /*9a80*/  BSYNC.RECONVERGENT B2 ;  /* 0x0000000000027941 */ /* 0x000fea0003800200 */
.L_x_11206:
        /* <DEDUP_REMOVED lines=13> */
.L_x_11209:
[----:B------:R-:W-:Y:S05]  /*9b60*/  BSYNC.RECONVERGENT B2 ;  /* 0x0000000000027941 */ /* 0x000fea0003800200 */
.L_x_11208:
        /* <DEDUP_REMOVED lines=13> */
.L_x_11180:
[----:B------:R-:W-:Y:S05]  /*9c40*/  BSYNC.RECONVERGENT B1 ;  /* 0x0000000000017941 */ /* 0x000fea0003800200 */
.L_x_11177:
        /* <DEDUP_REMOVED lines=12> */
[----:B------:R-:W2:Y:S01]  /*9d10*/  @P3 LDC.64 R158, c[0x0][0x408] ;  /* 0x00010200ff9e3b82 */ /* 0x000ea20000000a00 */
[-CC-:B------:R-:W-:Y:S01]  /*9d20*/  @P2 FFMA.FTZ R156, R229, R215.reuse, R216.reuse ;  /* 0x000000d7e59c2223 */ /* 0x180fe200000100d8 */
[----:B------:R-:W-:Y:S01]  /*9d30*/  @P2 FFMA.FTZ R157, R166, R215, R216 ;  /* 0x000000d7a69d2223 */ /* 0x000fe200000100d8 */
[----:B------:R-:W-:Y:S02]  /*9d40*/  MOV R192, R35 ;  /* 0x0000002300c07202 */ /* 0x000fe40000000f00 */
[----:B------:R-:W-:Y:S01]  /*9d50*/  @P2 FADD.FTZ R156, R230, -R156 ;  /* 0x8000009ce69c2221 */ /* 0x000fe20000010000 */
[----:B------:R-:W-:Y:S01]  /*9d60*/  @P2 FADD.FTZ R157, R201, -R157 ;  /* 0x8000009dc99d2221 */ /* 0x000fe20000010000 */
[----:B------:R-:W-:Y:S01]  /*9d70*/  @P3 LOP3.LUT P1, RZ, R188, 0xff, RZ, 0xc0, !PT ;  /* 0x000000ffbcff3812 */ /* 0x000fe2000782c0ff */
[----:B------:R-:W3:Y:S01]  /*9d80*/  @P3 LDC.64 R162, c[0x0][0x408] ;  /* 0x00010200ffa23b82 */ /* 0x000ee20000000a00 */
[C---:B------:R-:W-:Y:S01]  /*9d90*/  @P2 FFMA.FTZ R192, R214.reuse, R156, R35 ;  /* 0x0000009cd6c02223 */ /* 0x040fe20000010023 */
[----:B------:R-:W-:Y:S01]  /*9da0*/  MOV R156, R36 ;  /* 0x00000024009c7202 */ /* 0x000fe20000000f00 */
[----:B------:R-:W-:Y:S01]  /*9db0*/  @P2 FFMA.FTZ R156, R214, R157, R36 ;  /* 0x0000009dd69c2223 */ /* 0x000fe20000010024 */
[----:B------:R-:W-:Y:S01]  /*9dc0*/  @P2 FFMA.FTZ R157, R167, R215, R216 ;  /* 0x000000d7a79d2223 */ /* 0x000fe200000100d8 */
[----:B------:R-:W-:-:S03]  /*9dd0*/  @P3 LOP3.LUT P4, RZ, R188, 0xff00, RZ, 0xc0, !PT ;  /* 0x0000ff00bcff3812 */ /* 0x000fc6000788c0ff */
[----:B------:R-:W-:Y:S01]  /*9de0*/  @P2 FADD.FTZ R160, R210, -R157 ;  /* 0x8000009dd2a02221 */ /* 0x000fe20000010000 */
[----:B------:R-:W-:Y:S01]  /*9df0*/  MOV R157, R37 ;  /* 0x00000025009d7202 */ /* 0x000fe20000000f00 */
[----:B-1----:R-:W1:Y:S02]  /*9e00*/  @P3 LDC.64 R190, c[0x0][0x408] ;  /* 0x00010200ffbe3b82 */ /* 0x002e640000000a00 */
[----:B------:R-:W-:Y:S01]  /*9e10*/  @P2 FFMA.FTZ R157, R214, R160, R37 ;  /* 0x000000a0d69d2223 */ /* 0x000fe20000010025 */
[----:B--2---:R-:W-:-:S04]  /*9e20*/  @P3 FMUL.FTZ R159, R156, R159 ;  /* 0x0000009f9c9f3220 */ /* 0x004fc80000410000 */
[----:B------:R-:W-:Y:S02]  /*9e30*/  @P3 FMUL.FTZ R160, R159, R158 ;  /* 0x0000009e9fa03220 */ /* 0x000fe40000410000 */
[----:B------:R-:W2:Y:S02]  /*9e40*/  @P3 LDC.64 R158, c[0x0][0x408] ;  /* 0x00010200ff9e3b82 */ /* 0x000ea40000000a00 */
[----:B--2---:R-:W-:-:S04]  /*9e50*/  @P3 FMUL.FTZ R159, R157, R159 ;  /* 0x0000009f9d9f3220 */ /* 0x004fc80000410000 */
        /* <DEDUP_REMOVED lines=12> */
[----:B------:R-:W2:Y:S02]  /*9f20*/  @P3 LDC.64 R160, c[0x0][0x408] ;  /* 0x00010200ffa03b82 */ /* 0x000ea40000000a00 */
[----:B--2---:R-:W-:-:S04]  /*9f30*/  @P3 FMUL.FTZ R159, R158, R161 ;  /* 0x000000a19e9f3220 */ /* 0x004fc80000410000 */
        /* <DEDUP_REMOVED lines=45> */
[----:B------:R-:W-:Y:S02]  /*a210*/  @P3 PRMT R155, R163, 0x7610, R155 ;  /* 0x00007610a39b3816 */ /* 0x000fe4000000009b */
[----:B------:R-:W-:Y:S01]  /*a220*/  MOV R163, R192 ;  /* 0x000000c000a37202 */ /* 0x000fe20000000f00 */
        /* <DEDUP_REMOVED lines=9> */
.L_x_11212:
        /* <DEDUP_REMOVED lines=90> */
.L_x_11211:
        /* <DEDUP_REMOVED lines=14> */
[----:B-1----:R-:W-:-:S07]  /*a940*/  PRMT R152, R156, 0x7610, R152 ;  /* 0x000076109c987816 */ /* 0x002fce0000000098 */
.L_x_11216:
[----:B------:R-:W-:Y:S05]  /*a950*/  BSYNC.RECONVERGENT B2 ;  /* 0x0000000000027941 */ /* 0x000fea0003800200 */
.L_x_11215:
        /* <DEDUP_REMOVED lines=13> */
.L_x_11218:
[----:B------:R-:W-:Y:S05]  /*aa30*/  BSYNC.RECONVERGENT B2 ;  /* 0x0000000000027941 */ /* 0x000fea0003800200 */
.L_x_11217:
        /* <DEDUP_REMOVED lines=13> */
.L_x_11220:
[----:B------:R-:W-:Y:S05]  /*ab10*/  BSYNC.RECONVERGENT B2 ;  /* 0x0000000000027941 */ /* 0x000fea0003800200 */
.L_x_11219:
        /* <DEDUP_REMOVED lines=13> */
.L_x_11222:
[----:B------:R-:W-:Y:S05]  /*abf0*/  BSYNC.RECONVERGENT B2 ;  /* 0x0000000000027941 */ /* 0x000fea0003800200 */
.L_x_11221:
        /* <DEDUP_REMOVED lines=13> */
.L_x_11224:
[----:B------:R-:W-:Y:S05]  /*acd0*/  BSYNC.RECONVERGENT B2 ;  /* 0x0000000000027941 */ /* 0x000fea0003800200 */
.L_x_11223:
        /* <DEDUP_REMOVED lines=13> */
.L_x_11226:
[----:B------:R-:W-:Y:S05]  /*adb0*/  BSYNC.RECONVERGENT B2 ;  /* 0x0000000000027941 */ /* 0x000fea0003800200 */
.L_x_11225:
        /* <DEDUP_REMOVED lines=13> */
.L_x_11228:
[----:B------:R-:W-:Y:S05]  /*ae90*/  BSYNC.RECONVERGENT B2 ;  /* 0x0000000000027941 */ /* 0x000fea0003800200 */
.L_x_11227:
        /* <DEDUP_REMOVED lines=41> */
.L_x_11214:
        /* <DEDUP_REMOVED lines=13> */
.L_x_11230:
[----:B------:R-:W-:Y:S05]  /*b200*/  BSYNC.RECONVERGENT B2 ;  /* 0x0000000000027941 */ /* 0x000fea0003800200 */
.L_x_11229:
        /* <DEDUP_REMOVED lines=13> */
.L_x_11232:
[----:B------:R-:W-:Y:S05]  /*b2e0*/  BSYNC.RECONVERGENT B2 ;  /* 0x0000000000027941 */ /* 0x000fea0003800200 */
.L_x_11231:
        /* <DEDUP_REMOVED lines=13> */
.L_x_11234:
[----:B------:R-:W-:Y:S05]  /*b3c0*/  BSYNC.RECONVERGENT B2 ;  /* 0x0000000000027941 */ /* 0x000fea0003800200 */
.L_x_11233:
        /* <DEDUP_REMOVED lines=13> */
.L_x_11236:
[----:B------:R-:W-:Y:S05]  /*b4a0*/  BSYNC.RECONVERGENT B2 ;  /* 0x0000000000027941 */ /* 0x000fea0003800200 */
.L_x_11235:
        /* <DEDUP_REMOVED lines=13> */
.L_x_11238:
[----:B------:R-:W-:Y:S05]  /*b580*/  BSYNC.RECONVERGENT B2 ;  /* 0x0000000000027941 */ /* 0x000fea0003800200 */
.L_x_11237:
        /* <DEDUP_REMOVED lines=13> */
.L_x_11240:
[----:B------:R-:W-:Y:S05]  /*b660*/  BSYNC.RECONVERGENT B2 ;  /* 0x0000000000027941 */ /* 0x000fea0003800200 */
.L_x_11239:
        /* <DEDUP_REMOVED lines=13> */
.L_x_11242:
[----:B------:R-:W-:Y:S05]  /*b740*/  BSYNC.RECONVERGENT B2 ;  /* 0x0000000000027941 */ /* 0x000fea0003800200 */
.L_x_11241:
[----:B------:R-:W-:Y:S01]  /*b750*/  @P3 ISETP.GE.U32.AND P1, PT, R188, RZ, PT ;  /* 0x000000ffbc00320c */ /* 0x000fe20003f26070 */
[----:B-1----:R-:W-:Y:S01]  /*b760*/  FFMA.FTZ R190, R229, R215, R216 ;  /* 0x000000d7e5be7223 */ /* 0x002fe200000100d8 */
[----:B------:R-:W-:Y:S02]  /*b770*/  ISETP.GT.AND P2, PT, R217, RZ, PT ;  /* 0x000000ffd900720c */ /* 0x000fe40003f44270 */
[----:B------:R-:W-:Y:S01]  /*b780*/  @P3 ISETP.GE.U32.AND.EX P1, PT, R189, 0x1000000, PT, P1 ;  /* 0x01000000bd00380c */ /* 0x000fe20003f26110 */
[----:B------:R-:W-:Y:S01]  /*b790*/  FADD.FTZ R190, R230, -R190 ;  /* 0x800000bee6be7221 */ /* 0x000fe20000010000 */
[----:B------:R-:W1:Y:S03]  /*b7a0*/  @P3 LDC.64 R188, c[0x0][0x408] ;  /* 0x00010200ffbc3b82 */ /* 0x000e660000000a00 */
[----:B------:R-:W-:-:S05]  /*b7b0*/  FMUL.FTZ R190, R214, R190 ;  /* 0x000000bed6be7220 */ /* 0x000fca0000410000 */
[----:B------:R-:W-:-:S05]  /*b7c0*/  FSEL R190, R190, RZ, P2 ;  /* 0x000000ffbebe7208 */ /* 0x000fca0001000000 */
[----:B-1----:R-:W-:-:S04]  /*b7d0*/  @P3 FMUL.FTZ R189, R190, R189 ;  /* 0x000000bdbebd3220 */ /* 0x002fc80000410000 */
[----:B------:R-:W-:-:S05]  /*b7e0*/  @P3 FMUL.FTZ R188, R189, R188 ;  /* 0x000000bcbdbc3220 */ /* 0x000fca0000410000 */
[----:B------:R-:W-:-:S04]  /*b7f0*/  @P3 FSEL R188, R188, RZ, P1 ;  /* 0x000000ffbcbc3208 */ /* 0x000fc80000800000 */
[----:B------:R-:W-:-:S04]  /*b800*/  @P3 F2FP.BF16.F32.PACK_AB R188, RZ, R188 ;  /* 0x000000bcffbc323e */ /* 0x000fc800000010ff */
[----:B------:R-:W-:-:S07]  /*b810*/  @P3 PRMT R155, R155, 0x5410, R188 ;  /* 0x000054109b9b3816 */ /* 0x000fce00000000bc */
.L_x_11213:
[----:B------:R-:W-:Y:S05]  /*b820*/  BSYNC.RECONVERGENT B1 ;  /* 0x0000000000017941 */ /* 0x000fea0003800200 */
.L_x_11210:
[----:B------:R-:W2:Y:S01]  /*b830*/  @P0 LDC.64 R188, c[0x0][0x478] ;  /* 0x00011e00ffbc0b82 */ /* 0x000ea20000000a00 */
[----:B-1----:R-:W-:-:S05]  /*b840*/  @P0 IADD3 R190, PT, PT, R235, 0x80, RZ ;  /* 0x00000080ebbe0810 */ /* 0x002fca0007ffe0ff */
[----:B--2---:R-:W-:Y:S01]  /*b850*/  @P0 IMAD.WIDE.U32 R188, R190, 0x20, R188 ;  /* 0x00000020bebc0825 */ /* 0x004fe200078e00bc */
[----:B------:R-:W-:-:S04]  /*b860*/  @P3 IADD3 R190, PT, PT, R222, 0x80, RZ ;  /* 0x00000080debe3810 */ /* 0x000fc80007ffe0ff */
        /* <DEDUP_REMOVED lines=9> */
.L_x_11072:
[----:B------:R-:W-:Y:S05]  /*b900*/  BSYNC B0 ;  /* 0x0000000000007941 */ /* 0x000fea0003800000 */
.L_x_11071:
[----:B------:R-:W2:Y:S01]  /*b910*/  LDL.LU R189, [R1] ;  /* 0x0000000001bd7983 */ /* 0x000ea20000300800 */
[----:B------:R-:W-:Y:S01]  /*b920*/  MOV R2, 0x400 ;  /* 0x0000040000027802 */ /* 0x000fe20000000f00 */
[----:B------:R-:W-:Y:S05]  /*b930*/  WARPSYNC.ALL ;  /* 0x0000000000007948 */ /* 0x000fea0003800000 */
[----:B------:R-:W1:Y:S01]  /*b940*/  S2R R188, SR_TID.X ;  /* 0x0000000000bc7919 */ /* 0x000e620000002100 */
[----:B------:R-:W3:Y:S01]  /*b950*/  S2UR UR4, SR_CTAID.X ;  /* 0x00000000000479c3 */ /* 0x000ee20000002500 */
[----:B------:R-:W4:Y:S01]  /*b960*/  LDCU.128 UR16, c[0x0][0x440] ;  /* 0x00008800ff1077ac */ /* 0x000f220008000c00 */
[----:B------:R-:W5:Y:S01]  /*b970*/  S2R R3, SR_CgaCtaId ;  /* 0x0000000000037919 */ /* 0x000f620000008800 */
[----:B-1----:R-:W-:-:S02]  /*b980*/  SHF.R.U32.HI R0, RZ, 0x5, R188 ;  /* 0x00000005ff007819 */ /* 0x002fc400000116bc */
[----:B-----5:R-:W-:-:S04]  /*b990*/  LEA R3, R3, R2, 0x18 ;  /* 0x0000000203037211 */ /* 0x020fc800078ec0ff */
        /* <DEDUP_REMOVED lines=16> */
[----:B0-----:R-:W0:Y:S04]  /*baa0*/  LDS R4, [R6+0x400] ;  /* 0x0004000006047984 */ /* 0x001e280000000800 */
[----:B------:R-:W5:Y:S04]  /*bab0*/  LDS R5, [R6+0x600] ;  /* 0x0006000006057984 */ /* 0x000f680000000800 */
[----:B------:R-:W4:Y:S04]  /*bac0*/  LDS R7, [R6+0x1400] ;  /* 0x0014000006077984 */ /* 0x000f280000000800 */
[----:B------:R-:W3:Y:S04]  /*bad0*/  LDS R8, [R6+0x1600] ;  /* 0x0016000006087984 */ /* 0x000ee80000000800 */
[----:B------:R-:W3:Y:S04]  /*bae0*/  LDS R11, [R6+0x1800] ;  /* 0x00180000060b7984 */ /* 0x000ee80000000800 */
[----:B------:R-:W3:Y:S04]  /*baf0*/  LDS R12, [R6+0x1a00] ;  /* 0x001a0000060c7984 */ /* 0x000ee80000000800 */
[----:B------:R-:W-:Y:S04]  /*bb00*/  LDS R13, [R6+0x1c00] ;  /* 0x001c0000060d7984 */ /* 0x000fe80000000800 */
[----:B------:R-:W-:Y:S01]  /*bb10*/  LDS R14, [R6+0x1e00] ;  /* 0x001e0000060e7984 */ /* 0x000fe20000000800 */
[----:B-1----:R-:W-:-:S03]  /*bb20*/  FADD.FTZ R2, RZ, R2 ;  /* 0x00000002ff027221 */ /* 0x002fc60000010000 */
[----:B------:R-:W-:Y:S01]  /*bb30*/  LDS R15, [R6+0x2000] ;  /* 0x00200000060f7984 */ /* 0x000fe20000000800 */
[----:B--2---:R-:W-:-:S03]  /*bb40*/  FADD.FTZ R3, RZ, R3 ;  /* 0x00000003ff037221 */ /* 0x004fc60000010000 */
[----:B------:R-:W-:Y:S01]  /*bb50*/  LDS R16, [R6+0x2200] ;  /* 0x0022000006107984 */ /* 0x000fe20000000800 */
[----:B0-----:R-:W-:-:S03]  /*bb60*/  FADD.FTZ R4, RZ, R4 ;  /* 0x00000004ff047221 */ /* 0x001fc60000010000 */
[----:B------:R-:W-:Y:S01]  /*bb70*/  LDS R18, [R6+0x2400] ;  /* 0x0024000006127984 */ /* 0x000fe20000000800 */
[----:B-----5:R-:W-:-:S03]  /*bb80*/  FADD.FTZ R5, RZ, R5 ;  /* 0x00000005ff057221 */ /* 0x020fc60000010000 */
[----:B------:R-:W-:Y:S01]  /*bb90*/  LDS R17, [R6+0x2600] ;  /* 0x0026000006117984 */ /* 0x000fe20000000800 */
[----:B----4-:R-:W-:-:S03]  /*bba0*/  FADD.FTZ R9, R2, R7 ;  /* 0x0000000702097221 */ /* 0x010fc60000010000 */
[----:B------:R-:W0:Y:S01]  /*bbb0*/  LDS R20, [R6+0x2800] ;  /* 0x0028000006147984 */ /* 0x000e220000000800 */
[----:B---3--:R-:W-:-:S03]  /*bbc0*/  FADD.FTZ R10, R3, R8 ;  /* 0x00000008030a7221 */ /* 0x008fc60000010000 */
        /* <DEDUP_REMOVED lines=182> */
.L_x_11077:
[----:B------:R-:W-:Y:S01]  /*c730*/  HFMA2 R223, -RZ, RZ, 0, 5.9604644775390625e-08 ;  /* 0x00000001ffdf7431 */ /* 0x000fe200000001ff */
[----:B------:R-:W-:Y:S01]  /*c740*/  BSSY B1, `(.L_x_11244) ;  /* 0x0000006000017945 */ /* 0x000fe20003800000 */
[----:B-12---:R-:W-:Y:S02]  /*c750*/  MOV R219, 0x1f ;  /* 0x0000001f00db7802 */ /* 0x006fe40000000f00 */
[----:B------:R-:W-:-:S07]  /*c760*/  MOV R218, 0xffffffff ;  /* 0xffffffff00da7802 */ /* 0x000fce0000000f00 */
[----:B0----5:R-:W-:Y:S05]  /*c770*/  WARPSYNC.COLLECTIVE R218, `(.L_x_11245) ;  /* 0x00000000da087348 */ /* 0x021fea0003c00000 */
[----:B------:R1:W2:Y:S02]  /*c780*/  SHFL.BFLY P0, R252, R222, R223, R219 ;  /* 0x0c0000dfdefc7389 */ /* 0x0002a400000000db */
[----:B012--5:R-:W-:Y:S05]  /*c790*/  ENDCOLLECTIVE ;  /* 0x000000000000791b */ /* 0x027fea0003800000 */
.L_x_11245:
[----:B------:R-:W-:Y:S05]  /*c7a0*/  BSYNC B1 ;  /* 0x0000000000017941 */ /* 0x000fea0003800000 */
.L_x_11244:
        /* <DEDUP_REMOVED lines=9> */
.L_x_11246:
        /* <DEDUP_REMOVED lines=8> */
.L_x_11247:
[----:B------:R-:W-:Y:S02]  /*c8c0*/  MOV R222, R216 ;  /* 0x000000d800de7202 */ /* 0x000fe40000000f00 */
[----:B------:R-:W-:-:S05]  /*c8d0*/  MOV R218, R252 ;  /* 0x000000fc00da7202 */ /* 0x000fca0000000f00 */
[----:B------:R-:W-:Y:S01]  /*c8e0*/  FADD.FTZ R224, R224, R218 ;  /* 0x000000dae0e07221 */ /* 0x000fe20000010000 */
[----:B------:R-:W-:-:S07]  /*c8f0*/  MOV R218, 0xffffffff ;  /* 0xffffffff00da7802 */ /* 0x000fce0000000f00 */
[----:B------:R-:W-:Y:S05]  /*c900*/  WARPSYNC.COLLECTIVE R218, `(.L_x_11248) ;  /* 0x00000000da087348 */ /* 0x000fea0003c00000 */
[----:B------:R0:W1:Y:S02]  /*c910*/  SHFL.BFLY P0, R252, R222, R223, R219 ;  /* 0x0c0000dfdefc7389 */ /* 0x00006400000000db */
[----:B01----:R-:W-:Y:S05]  /*c920*/  ENDCOLLECTIVE ;  /* 0x000000000000791b */ /* 0x003fea0003800000 */
.L_x_11248:
        /* <DEDUP_REMOVED lines=8> */
.L_x_11249:
[----:B------:R-:W-:Y:S02]  /*c9b0*/  MOV R222, R216 ;  /* 0x000000d800de7202 */ /* 0x000fe40000000f00 */
[----:B------:R-:W-:-:S05]  /*c9c0*/  MOV R218, R252 ;  /* 0x000000fc00da7202 */ /* 0x000fca0000000f00 */
[----:B------:R-:W-:Y:S01]  /*c9d0*/  FADD.FTZ R224, R224, R218 ;  /* 0x000000dae0e07221 */ /* 0x000fe20000010000 */
[----:B------:R-:W-:-:S07]  /*c9e0*/  MOV R218, 0xffffffff ;  /* 0xffffffff00da7802 */ /* 0x000fce0000000f00 */
[----:B------:R-:W-:Y:S05]  /*c9f0*/  WARPSYNC.COLLECTIVE R218, `(.L_x_11250) ;  /* 0x00000000da087348 */ /* 0x000fea0003c00000 */
[----:B------:R0:W1:Y:S02]  /*ca00*/  SHFL.BFLY P0, R252, R222, R223, R219 ;  /* 0x0c0000dfdefc7389 */ /* 0x00006400000000db */
[----:B01----:R-:W-:Y:S05]  /*ca10*/  ENDCOLLECTIVE ;  /* 0x000000000000791b */ /* 0x003fea0003800000 */
.L_x_11250:
        /* <DEDUP_REMOVED lines=8> */
.L_x_11251:
[----:B------:R-:W-:Y:S02]  /*caa0*/  MOV R222, R235 ;  /* 0x000000eb00de7202 */ /* 0x000fe40000000f00 */
[----:B------:R-:W-:-:S07]  /*cab0*/  MOV R216, R252 ;  /* 0x000000fc00d87202 */ /* 0x000fce0000000f00 */
[----:B------:R-:W-:Y:S05]  /*cac0*/  WARPSYNC.COLLECTIVE R218, `(.L_x_11252) ;  /* 0x00000000da087348 */ /* 0x000fea0003c00000 */
[----:B------:R0:W1:Y:S02]  /*cad0*/  SHFL.BFLY P0, R252, R222, R223, R219 ;  /* 0x0c0000dfdefc7389 */ /* 0x00006400000000db */
[----:B01----:R-:W-:Y:S05]  /*cae0*/  ENDCOLLECTIVE ;  /* 0x000000000000791b */ /* 0x003fea0003800000 */
.L_x_11252:
        /* <DEDUP_REMOVED lines=9> */
.L_x_11253:
[----:B------:R-:W-:Y:S02]  /*cb80*/  MOV R222, R224 ;  /* 0x000000e000de7202 */ /* 0x000fe40000000f00 */
[----:B------:R-:W-:-:S07]  /*cb90*/  MOV R235, R252 ;  /* 0x000000fc00eb7202 */ /* 0x000fce0000000f00 */
[----:B------:R-:W-:Y:S05]  /*cba0*/  WARPSYNC.COLLECTIVE R218, `(.L_x_11254) ;  /* 0x00000000da087348 */ /* 0x000fea0003c00000 */
[----:B------:R0:W1:Y:S02]  /*cbb0*/  SHFL.BFLY P0, R252, R222, R223, R219 ;  /* 0x0c0000dfdefc7389 */ /* 0x00006400000000db */
[----:B01----:R-:W-:Y:S05]  /*cbc0*/  ENDCOLLECTIVE ;  /* 0x000000000000791b */ /* 0x003fea0003800000 */
.L_x_11254:
[----:B------:R-:W-:Y:S01]  /*cbd0*/  MOV R218, R252 ;  /* 0x000000fc00da7202 */ /* 0x000fe20000000f00 */
[----:B------:R-:W-:Y:S06]  /*cbe0*/  BRA `(.L_x_11255) ;  /* 0xffffff5c00f07947 */ /* 0x000fec000383ffff */
.L_x_11256:
        /* <DEDUP_REMOVED lines=9> */
.L_x_25445:


//--------------------- .text._ZN10layer_norm13ln_bwd_kernelINS_13Kernel_traitsIf13__nv_bfloat16fS2_fjLj1280ELj1ELj4ELj1ELj16ENS_18Kernel_traits_baseILj1280EfS2_fS2_fjLj128EEEEELb1ELb1ELb0ELb0EEEvNS_9BwdParamsE --------------------------
	.section	.text._ZN10layer_norm13ln_bwd_kernelINS_13Kernel_traitsIf13__nv_bfloat16fS2_fjLj1280ELj1ELj4ELj1ELj16ENS_18Kernel_traits_baseILj1280EfS2_fS2_fjLj128EEEEELb1ELb1ELb0ELb0EEEvNS_9BwdParamsE,"ax",@progbits
	.align	128
        .global         _ZN10layer_norm13ln_bwd_kernelINS_13Kernel_traitsIf13__nv_bfloat16fS2_fjLj1280ELj1ELj4ELj1ELj16ENS_18Kernel_traits_baseILj1280EfS2_fS2_fjLj128EEEEELb1ELb1ELb0ELb0EEEvNS_9BwdParamsE
        .type           _ZN10layer_norm13ln_bwd_kernelINS_13Kernel_traitsIf13__nv_bfloat16fS2_fjLj1280ELj1ELj4ELj1ELj16ENS_18Kernel_traits_baseILj1280EfS2_fS2_fjLj128EEEEELb1ELb1ELb0ELb0EEEvNS_9BwdParamsE,@function
        .size           _ZN10layer_norm13ln_bwd_kernelINS_13Kernel_traitsIf13__nv_bfloat16fS2_fjLj1280ELj1ELj4ELj1ELj16ENS_18Kernel_traits_baseILj1280EfS2_fS2_fjLj128EEEEELb1ELb1ELb0ELb0EEEvNS_9BwdParamsE,(.L_x_25446 - _ZN10layer_norm13ln_bwd_kernelINS_13Kernel_traitsIf13__nv_bfloat16fS2_fjLj1280ELj1ELj4ELj1ELj16ENS_18Kernel_traits_baseILj1280EfS2_fS2_fjLj128EEEEELb1ELb1ELb0ELb0EEEvNS_9BwdParamsE)
        .other          _ZN10layer_norm13ln_bwd_kernelINS_13Kernel_traitsIf13__nv_bfloat16fS2_fjLj1280ELj1ELj4ELj1ELj16ENS_18Kernel_traits_baseILj1280EfS2_fS2_fjLj128EEEEELb1ELb1ELb0ELb0EEEvNS_9BwdParamsE,@"STO_CUDA_ENTRY STV_DEFAULT"
_ZN10layer_norm13ln_bwd_kernelINS_13Kernel_traitsIf13__nv_bfloat16fS2_fjLj1280ELj1ELj4ELj1ELj16ENS_18Kernel_traits_baseILj1280EfS2_fS2_fjLj128EEEEELb1ELb1ELb0ELb0EEEvNS_9BwdParamsE:
.text._ZN10layer_norm13ln_bwd_kernelINS_13Kernel_traitsIf13__nv_bfloat16fS2_fjLj1280ELj1ELj4ELj1ELj16ENS_18Kernel_traits_baseILj1280EfS2_fS2_fjLj128EEEEELb1ELb1ELb0ELb0EEEvNS_9BwdParamsE:
        /* <DEDUP_REMOVED lines=33> */
[----:B------:R-:W0:Y:S03]  /*0210*/  @P0 LDC.64 R4, c[0x0][0x3e8] ;  /* 0x0000fa00ff040b82 */ /* 0x000e260000000a00 */
[----:B------:R-:W2:Y:S04]  /*0220*/  LDL.64 R58, [R1+0x198] ;  /* 0x00019800013a7983 */ /* 0x000ea80000100a00 */
[----:B------:R-:W2:Y:S01]  /*0230*/  LDL.64 R52, [R1+0x180] ;  /* 0x0001800001347983 */ /* 0x000ea20000100a00 */
[----:B------:R-:W4:Y:S03]  /*0240*/  @P1 LDC.64 R6, c[0x0][0x3d0] ;  /* 0x0000f400ff061b82 */ /* 0x000f260000000a00 */
        /* <DEDUP_REMOVED lines=23> */
[C---:B----4-:R-:W-:Y:S01]  /*03c0*/  @P1 IMAD.WIDE.U32 R10, R27.reuse, 0x20, R6 ;  /* 0x000000201b0a1825 */ /* 0x050fe200078e0006 */
[----:B------:R-:W-:Y:S03]  /*03d0*/  STL [R1+0x100], RZ ;  /* 0x000100ff01007387 */ /* 0x000fe60000100800 */
[C---:B-1----:R-:W-:Y:S01]  /*03e0*/  @P1 IMAD.WIDE.U32 R12, R27.reuse, 0x20, R8 ;  /* 0x000000201b0c1825 */ /* 0x042fe200078e0008 */
        /* <DEDUP_REMOVED lines=21> */
[----:B--2---:R-:W2:Y:S04]  /*0540*/  @P0 LDG.E.128 R64, desc[UR6][R2.64] ;  /* 0x0000000602400981 */ /* 0x004ea8000c1e1d00 */
[----:B------:R1:W3:Y:S04]  /*0550*/  @P0 LDG.E.128 R60, desc[UR6][R2.64+0x10] ;  /* 0x00001006023c0981 */ /* 0x0002e8000c1e1d00 */
        /* <DEDUP_REMOVED lines=121> */
[----:B------:R-:W-:Y:S01]  /*0cf0*/  CS2R R46, SRZ ;  /* 0x00000000002e7805 */ /* 0x000fe2000001ff00 */
[----:B------:R-:W-:Y:S06]  /*0d00*/  @P0 BRA `(.L_x_11258) ;  /* 0x000000c4002c0947 */ /* 0x000fec0003800000 */
        /* <DEDUP_REMOVED lines=93> */
.L_x_11309:
[----:B--2---:R-:W2:Y:S01]  /*12e0*/  LDL R180, [R1+0x14] ;  /* 0x0000140001b47983 */ /* 0x004ea20000100800 */
[----:B------:R-:W2:Y:S03]  /*12f0*/  @P2 LDC.64 R18, c[0x0][0x3e0] ;  /* 0x0000f800ff122b82 */ /* 0x000ea60000000a00 */
[----:B------:R-:W3:Y:S01]  /*1300*/  LDL R179, [R1+0x18] ;  /* 0x0000180001b37983 */ /* 0x000ee20000100800 */
[----:B------:R-:W1:Y:S01]  /*1310*/  S2R R178, SR_TID.X ;  /* 0x0000000000b27919 */ /* 0x000e620000002100 */
[----:B--2---:R-:W-:-:S05]  /*1320*/  @P2 IMAD.WIDE R18, R180, 0x2, R18 ;  /* 0x00000002b4122825 */ /* 0x004fca00078e0212 */
[----:B------:R2:W4:Y:S02]  /*1330*/  @P2 LDG.E.U16 R176, desc[UR6][R18.64] ;  /* 0x0000000612b02981 */ /* 0x000524000c1e1500 */
[----:B--2---:R-:W2:Y:S02]  /*1340*/  LDC.64 R18, c[0x0][0x3c0] ;  /* 0x0000f000ff127b82 */ /* 0x004ea40000000a00 */
[----:B--2---:R-:W-:-:S05]  /*1350*/  IMAD.WIDE R18, R180, 0x4, R18 ;  /* 0x00000004b4127825 */ /* 0x004fca00078e0212 */
[----:B------:R2:W4:Y:S02]  /*1360*/  LDG.E R177, desc[UR6][R18.64] ;  /* 0x0000000612b17981 */ /* 0x000524000c1e1900 */
[----:B--2---:R-:W2:Y:S01]  /*1370*/  LDC.64 R18, c[0x0][0x3c8] ;  /* 0x0000f200ff127b82 */ /* 0x004ea20000000a00 */
[----:B------:R-:W-:Y:S02]  /*1380*/  MOV R181, UR20 ;  /* 0x0000001400b57c02 */ /* 0x000fe40008000f00 */
[----:B---3--:R-:W-:Y:S01]  /*1390*/  ISETP.GE.U32.AND P6, PT, R179, 0x80, PT ;  /* 0x00000080b300780c */ /* 0x008fe20003fc6070 */
[----:B--2---:R-:W-:-:S05]  /*13a0*/  IMAD.WIDE R18, R180, 0x4, R18 ;  /* 0x00000004b4127825 */ /* 0x004fca00078e0212 */
[----:B-----5:R2:W5:Y:S01]  /*13b0*/  LDG.E R191, desc[UR6][R18.64] ;  /* 0x0000000612bf7981 */ /* 0x020562000c1e1900 */
[C---:B------:R-:W-:Y:S01]  /*13c0*/  ISETP.GE.U32.AND P3, PT, R179.reuse, 0x20, PT ;  /* 0x00000020b300780c */ /* 0x040fe20003f66070 */
[----:B------:R-:W-:Y:S01]  /*13d0*/  BSSY.RECONVERGENT B1, `(.L_x_11259) ;  /* 0x0000096000017945 */ /* 0x000fe20003800200 */
[----:B------:R-:W-:Y:S01]  /*13e0*/  ISETP.NE.AND P4, PT, RZ, UR8, PT ;  /* 0x00000008ff007c0c */ /* 0x000fe2000bf85270 */
[----:B------:R-:W-:Y:S01]  /*13f0*/  STL [R1+0x114], R181 ;  /* 0x000114b501007387 */ /* 0x000fe20000100800 */
[----:B------:R-:W-:Y:S01]  /*1400*/  HFMA2 R215, -RZ, RZ, 0, 0 ;  /* 0x00000000ffd77431 */ /* 0x000fe200000001ff */
[C---:B------:R-:W-:Y:S02]  /*1410*/  ISETP.GE.U32.AND P1, PT, R179.reuse, 0x40, PT ;  /* 0x00000040b300780c */ /* 0x040fe40003f26070 */
[----:B------:R-:W-:Y:S01]  /*1420*/  ISETP.GE.U32.AND P0, PT, R179, 0x60, PT ;  /* 0x00000060b300780c */ /* 0x000fe20003f06070 */
[----:B--2---:R-:W-:Y:S02]  /*1430*/  IMAD R18, R180, R181, RZ ;  /* 0x000000b5b4127224 */ /* 0x004fe400078e02ff */
[----:B------:R-:W-:Y:S01]  /*1440*/  HFMA2 R19, -RZ, RZ, 1.875, 0 ;  /* 0x3f800000ff137431 */ /* 0x000fe200000001ff */
[----:B------:R-:W-:-:S02]  /*1450*/  MOV R216, RZ ;  /* 0x000000ff00d87202 */ /* 0x000fc40000000f00 */
[----:B----4-:R-:W-:Y:S02]  /*1460*/  @P2 SHF.L.U32 R19, R176, 0x10, RZ ;  /* 0x00000010b0132819 */ /* 0x010fe400000006ff */
[----:B------:R-:W-:-:S04]  /*1470*/  SHF.R.S32.HI R176, RZ, 0x1f, R18 ;  /* 0x0000001fffb07819 */ /* 0x000fc80000011412 */
[----:B------:R-:W-:Y:S02]  /*1480*/  LEA.HI R18, R176, R18, RZ, 0x3 ;  /* 0x00000012b0127211 */ /* 0x000fe400078f18ff */
[----:B-1----:R-:W-:-:S04]  /*1490*/  LOP3.LUT R176, R178, 0x1f, RZ, 0xc0, !PT ;  /* 0x0000001fb2b07812 */ /* 0x002fc800078ec0ff */
[----:B------:R-:W-:Y:S01]  /*14a0*/  LEA.HI.SX32 R18, R18, R176, 0x1d ;  /* 0x000000b012127211 */ /* 0x000fe200078feaff */
[----:B------:R1:W-:Y:S03]  /*14b0*/  STL [R1+0x118], R176 ;  /* 0x000118b001007387 */ /* 0x0003e60000100800 */
[----:B------:R-:W-:Y:S02]  /*14c0*/  MOV R214, R18 ;  /* 0x0000001200d67202 */ /* 0x000fe40000000f00 */
[----:B-1----:R-:W-:-:S05]  /*14d0*/  P2R R176, PR, RZ, 0x40 ;  /* 0x00000040ffb07803 */ /* 0x002fca0000000000 */
[----:B------:R1:W-:Y:S01]  /*14e0*/  STL [R1+0x1c], R176 ;  /* 0x00001cb001007387 */ /* 0x0003e20000100800 */
[----:B------:R-:W-:Y:S01]  /*14f0*/  FSEL R204, R177, RZ, !P4 ;  /* 0x000000ffb1cc7208 */ /* 0x000fe20006000000 */
[----:B-1----:R-:W-:Y:S06]  /*1500*/  @!P3 BRA `(.L_x_11260) ;  /* 0x000000080008b947 */ /* 0x002fec0003800000 */
        /* <DEDUP_REMOVED lines=8> */
[----:B------:R-:W3:Y:S01]  /*1590*/  LDG.E.128 R176, desc[UR6][R184.64] ;  /* 0x00000006b8b07981 */ /* 0x000ee2000c1e1d00 */
[----:B------:R-:W-:-:S03]  /*15a0*/  ISETP.NE.AND.EX P5, PT, RZ, UR11, PT, P5 ;  /* 0x0000000bff007c0c */ /* 0x000fc6000bfa5350 */
[----:B------:R-:W2:Y:S04]  /*15b0*/  LDL R209, [R1+0x1b8] ;  /* 0x0001b80001d17983 */ /* 0x000ea80000100800 */
[----:B------:R-:W4:Y:S04]  /*15c0*/  LDG.E.128 R180, desc[UR6][R180.64] ;  /* 0x00000006b4b47981 */ /* 0x000f28000c1e1d00 */
[----:B------:R-:W2:Y:S02]  /*15d0*/  LDG.E.128 R184, desc[UR6][R184.64+0x10] ;  /* 0x00001006b8b87981 */ /* 0x000ea4000c1e1d00 */
[----:B------:R-:W1:Y:S02]  /*15e0*/  @P5 LDC.64 R188, c[0x0][0x438] ;  /* 0x00010e00ffbc5b82 */ /* 0x000e640000000a00 */
[----:B------:R-:W2:Y:S04]  /*15f0*/  LDL.LU R215, [R1+0xf0] ;  /* 0x0000f00001d77983 */ /* 0x000ea80000300800 */
[----:B------:R-:W2:Y:S04]  /*1600*/  LDL R214, [R1+0x1a0] ;  /* 0x0001a00001d67983 */ /* 0x000ea80000100800 */
[----:B------:R-:W2:Y:S04]  /*1610*/  LDL.LU R252, [R1+0x58] ;  /* 0x0000580001fc7983 */ /* 0x000ea80000300800 */
[----:B------:R-:W2:Y:S01]  /*1620*/  LDL.LU R251, [R1+0x10c] ;  /* 0x00010c0001fb7983 */ /* 0x000ea20000300800 */
[----:B-1----:R-:W-:-:S05]  /*1630*/  @P5 IMAD.WIDE.U32 R188, R18, 0x20, R188 ;  /* 0x0000002012bc5825 */ /* 0x002fca00078e00bc */
[----:B------:R-:W5:Y:S04]  /*1640*/  @P5 LDG.E.128 R40, desc[UR6][R188.64] ;  /* 0x00000006bc285981 */ /* 0x000f68000c1e1d00 */
[----:B------:R0:W5:Y:S02]  /*1650*/  @P5 LDG.E.128 R36, desc[UR6][R188.64+0x10] ;  /* 0x00001006bc245981 */ /* 0x000164000c1e1d00 */
[----:B0-----:R-:W-:-:S06]  /*1660*/  IMAD.WIDE.U32 R188, R18, 0x8, R206 ;  /* 0x0000000812bc7825 */ /* 0x001fcc00078e00ce */
[----:B------:R-:W5:Y:S01]  /*1670*/  LDG.E.64 R188, desc[UR6][R188.64] ;  /* 0x00000006bcbc7981 */ /* 0x000f62000c1e1b00 */
[C---:B---3--:R-:W-:Y:S01]  /*1680*/  FADD.FTZ R208, -R204.reuse, R177 ;  /* 0x000000b1ccd07221 */ /* 0x048fe20000010100 */
[----:B------:R-:W-:-:S03]  /*1690*/  FADD.FTZ R0, -R204, R176 ;  /* 0x000000b0cc007221 */ /* 0x000fc60000010100 */
[----:B-----5:R-:W-:Y:S01]  /*16a0*/  FMUL.FTZ R212, R191, R208 ;  /* 0x000000d0bfd47220 */ /* 0x020fe20000410000 */
[----:B----4-:R-:W-:Y:S01]  /*16b0*/  PRMT R206, R180, 0x7632, R206 ;  /* 0x00007632b4ce7816 */ /* 0x010fe200000000ce */
[C---:B--2---:R-:W-:Y:S01]  /*16c0*/  FADD.FTZ R177, -R204.reuse, R187 ;  /* 0x000000bbccb17221 */ /* 0x044fe20000010100 */
[----:B------:R-:W-:Y:S01]  /*16d0*/  FADD.FTZ R176, -R204, R185 ;  /* 0x000000b9ccb07221 */ /* 0x000fe20000010100 */
[----:B------:R-:W2:Y:S01]  /*16e0*/  LDL.LU R187, [R1+0x68] ;  /* 0x0000680001bb7983 */ /* 0x000ea20000300800 */
[----:B------:R-:W-:-:S03]  /*16f0*/  SHF.L.U32 R185, R206, 0x10, RZ ;  /* 0x00000010ceb97819 */ /* 0x000fc600000006ff */
[----:B------:R-:W3:Y:S04]  /*1700*/  LDL.LU R208, [R1+0x100] ;  /* 0x0001000001d07983 */ /* 0x000ee80000300800 */
[----:B------:R-:W4:Y:S01]  /*1710*/  LDL.LU R206, [R1+0x60] ;  /* 0x0000600001ce7983 */ /* 0x000f220000300800 */
[----:B------:R-:W-:Y:S01]  /*1720*/  FADD.FTZ R211, -R204, R178 ;  /* 0x000000b2ccd37221 */ /* 0x000fe20000010100 */
[----:B------:R-:W-:Y:S01]  /*1730*/  SHF.L.U32 R207, R180, 0x10, RZ ;  /* 0x00000010b4cf7819 */ /* 0x000fe200000006ff */
[----:B------:R-:W-:Y:S01]  /*1740*/  FMUL.FTZ R0, R191, R0 ;  /* 0x00000000bf007220 */ /* 0x000fe20000410000 */
[----:B------:R-:W-:Y:S01]  /*1750*/  PRMT R180, R181, 0x7632, R180 ;  /* 0x00007632b5b47816 */ /* 0x000fe200000000b4 */
[----:B------:R-:W-:Y:S01]  /*1760*/  FMUL.FTZ R211, R191, R211 ;  /* 0x000000d3bfd37220 */ /* 0x000fe20000410000 */
[----:B------:R-:W-:Y:S01]  /*1770*/  SHF.L.U32 R181, R181, 0x10, RZ ;  /* 0x00000010b5b57819 */ /* 0x000fe200000006ff */
[----:B------:R-:W-:-:S04]  /*1780*/  FADD.FTZ R184, -R204, R184 ;  /* 0x000000b8ccb87221 */ /* 0x000fc80000010100 */
[----:B------:R-:W-:Y:S01]  /*1790*/  FFMA.FTZ R216, R211, R181, R216 ;  /* 0x000000b5d3d87223 */ /* 0x000fe200000100d8 */
[----:B--2---:R-:W-:Y:S01]  /*17a0*/  FADD.FTZ R187, R187, R181 ;  /* 0x000000b5bbbb7221 */ /* 0x004fe20000010000 */
[----:B---3--:R-:W-:Y:S01]  /*17b0*/  FFMA.FTZ R208, R0, R207, R208 ;  /* 0x000000cf00d07223 */ /* 0x008fe200000100d0 */
[----:B----4-:R-:W-:-:S05]  /*17c0*/  FADD.FTZ R206, R206, R207 ;  /* 0x000000cfcece7221 */ /* 0x010fca0000010000 */
[----:B------:R0:W-:Y:S04]  /*17d0*/  STL [R1+0x60], R206 ;  /* 0x000060ce01007387 */ /* 0x0001e80000100800 */
[----:B------:R-:W-:Y:S04]  /*17e0*/  STL [R1+0x100], R208 ;  /* 0x000100d001007387 */ /* 0x000fe80000100800 */
[----:B0-----:R-:W2:Y:S04]  /*17f0*/  LDL.LU R206, [R1+0xf8] ;  /* 0x0000f80001ce7983 */ /* 0x001ea80000300800 */
[----:B------:R0:W-:Y:S04]  /*1800*/  STL [R1+0x108], R216 ;  /* 0x000108d801007387 */ /* 0x0001e80000100800 */
[----:B------:R1:W-:Y:S01]  /*1810*/  STL [R1+0x68], R187 ;  /* 0x000068bb01007387 */ /* 0x0003e20000100800 */
[----:B0-----:R-:W-:Y:S01]  /*1820*/  FMUL.FTZ R216, R209, R181 ;  /* 0x000000b5d1d87220 */ /* 0x001fe20000410000 */
[----:B------:R-:W-:-:S02]  /*1830*/  FMUL.FTZ R209, R191, R184 ;  /* 0x000000b8bfd17220 */ /* 0x000fc40000410000 */
[----:B-1----:R-:W3:Y:S04]  /*1840*/  LDL R187, [R1+0x1a8] ;  /* 0x0001a80001bb7983 */ /* 0x002ee80000100800 */
[----:B------:R-:W4:Y:S04]  /*1850*/  LDL.LU R181, [R1+0x64] ;  /* 0x0000640001b57983 */ /* 0x000f280000300800 */
[----:B------:R-:W3:Y:S04]  /*1860*/  LDL R208, [R1+0x1b4] ;  /* 0x0001b40001d07983 */ /* 0x000ee80000100800 */
[----:B------:R-:W2:Y:S01]  /*1870*/  LDL.LU R184, [R1+0x50] ;  /* 0x0000500001b87983 */ /* 0x000ea20000300800 */
[----:B------:R-:W-:Y:S01]  /*1880*/  FADD.FTZ R210, -R204, R179 ;  /* 0x000000b3ccd27221 */ /* 0x000fe20000010100 */
[----:B------:R-:W-:-:S02]  /*1890*/  SHF.L.U32 R179, R182, 0x10, RZ ;  /* 0x00000010b6b37819 */ /* 0x000fc400000006ff */
[----:B------:R-:W-:Y:S02]  /*18a0*/  PRMT R178, R182, 0x7632, R178 ;  /* 0x00007632b6b27816 */ /* 0x000fe400000000b2 */
[----:B------:R-:W-:Y:S01]  /*18b0*/  PRMT R182, R183, 0x7632, R182 ;  /* 0x00007632b7b67816 */ /* 0x000fe200000000b6 */
[----:B------:R-:W-:Y:S01]  /*18c0*/  STL [R1+0xc], R216 ;  /* 0x00000cd801007387 */ /* 0x000fe20000100800 */
[-C--:B------:R-:W-:Y:S01]  /*18d0*/  FFMA.FTZ R215, R209, R179.reuse, R215 ;  /* 0x000000b3d1d77223 */ /* 0x080fe200000100d7 */
[----:B------:R-:W-:Y:S01]  /*18e0*/  FMUL.FTZ R214, R214, R179 ;  /* 0x000000b3d6d67220 */ /* 0x000fe20000410000 */
[----:B------:R-:W-:Y:S01]  /*18f0*/  FADD.FTZ R186, -R204, R186 ;  /* 0x000000baccba7221 */ /* 0x000fe20000010100 */
[----:B--2---:R-:W-:Y:S01]  /*1900*/  FADD.FTZ R184, R184, R179 ;  /* 0x000000b3b8b87221 */ /* 0x004fe20000010000 */
[----:B------:R-:W-:-:S04]  /*1910*/  SHF.L.U32 R179, R182, 0x10, RZ ;  /* 0x00000010b6b37819 */ /* 0x000fc800000006ff */
[----:B------:R0:W-:Y:S04]  /*1920*/  STL [R1+0x50], R184 ;  /* 0x000050b801007387 */ /* 0x0001e80000100800 */
[----:B------:R-:W2:Y:S04]  /*1930*/  LDL.LU R182, [R1+0x104] ;  /* 0x0001040001b67983 */ /* 0x000ea80000300800 */
[----:B------:R-:W-:Y:S04]  /*1940*/  STL [R1+0xf0], R215 ;  /* 0x0000f0d701007387 */ /* 0x000fe80000100800 */
[----:B0-----:R-:W2:Y:S01]  /*1950*/  LDL.LU R184, [R1+0x6c] ;  /* 0x00006c0001b87983 */ /* 0x001ea20000300800 */
[----:B------:R-:W-:Y:S01]  /*1960*/  SHF.L.U32 R183, R183, 0x10, RZ ;  /* 0x00000010b7b77819 */ /* 0x000fe200000006ff */
[----:B------:R-:W-:Y:S01]  /*1970*/  FMUL.FTZ R213, R213, R207 ;  /* 0x000000cfd5d57220 */ /* 0x000fe20000410000 */
[----:B------:R-:W-:-:S03]  /*1980*/  FMUL.FTZ R207, R191, R186 ;  /* 0x000000babfcf7220 */ /* 0x000fc60000410000 */
[----:B------:R-:W-:Y:S01]  /*1990*/  FADD.FTZ R252, R252, R183 ;  /* 0x000000b7fcfc7221 */ /* 0x000fe20000010000 */
[----:B------:R-:W-:Y:S01]  /*19a0*/  FFMA.FTZ R206, R207, R183, R206 ;  /* 0x000000b7cfce7223 */ /* 0x000fe200000100ce */
[----:B------:R-:W-:Y:S01]  /*19b0*/  SHF.L.U32 R180, R180, 0x10, RZ ;  /* 0x00000010b4b47819 */ /* 0x000fe200000006ff */
[----:B------:R-:W-:Y:S01]  /*19c0*/  FMUL.FTZ R210, R191, R210 ;  /* 0x000000d2bfd27220 */ /* 0x000fe20000410000 */
[----:B----4-:R-:W-:Y:S02]  /*19d0*/  FADD.FTZ R181, R181, R185 ;  /* 0x000000b9b5b57221 */ /* 0x010fe40000010000 */
[----:B------:R0:W-:Y:S04]  /*19e0*/  STL [R1+0xf8], R206 ;  /* 0x0000f8ce01007387 */ /* 0x0001e80000100800 */
[----:B------:R3:W-:Y:S01]  /*19f0*/  STL [R1+0x58], R252 ;  /* 0x000058fc01007387 */ /* 0x0007e20000100800 */
[----:B------:R-:W-:-:S03]  /*1a00*/  FFMA.FTZ R251, R210, R180, R251 ;  /* 0x000000b4d2fb7223 */ /* 0x000fc600000100fb */
[----:B0-----:R-:W4:Y:S04]  /*1a10*/  LDL R206, [R1+0x1bc] ;  /* 0x0001bc0001ce7983 */ /* 0x001f280000100800 */
[----:B------:R-:W-:Y:S01]  /*1a20*/  STL [R1+0x4], R214 ;  /* 0x000004d601007387 */ /* 0x000fe20000100800 */
[----:B---3--:R-:W-:Y:S01]  /*1a30*/  FMUL.FTZ R252, R187, R183 ;  /* 0x000000b7bbfc7220 */ /* 0x008fe20000410000 */
[----:B------:R-:W-:Y:S02]  /*1a40*/  FMUL.FTZ R183, R208, R185 ;  /* 0x000000b9d0b77220 */ /* 0x000fe40000410000 */
[----:B------:R-:W3:Y:S04]  /*1a50*/  LDL.LU R215, [R1+0x54] ;  /* 0x0000540001d77983 */ /* 0x000ee80000300800 */
[----:B------:R-:W3:Y:S04]  /*1a60*/  LDL.LU R187, [R1+0xf4] ;  /* 0x0000f40001bb7983 */ /* 0x000ee80000300800 */
[----:B------:R-:W3:Y:S04]  /*1a70*/  LDL R186, [R1+0x1a4] ;  /* 0x0001a40001ba7983 */ /* 0x000ee80000100800 */
[----:B------:R0:W-:Y:S02]  /*1a80*/  STL [R1+0x64], R181 ;  /* 0x000064b501007387 */ /* 0x0001e40000100800 */
[----:B0-----:R-:W-:-:S04]  /*1a90*/  FADD.FTZ R181, RZ, R213 ;  /* 0x000000d5ffb57221 */ /* 0x001fc80000010000 */
[----:B------:R-:W-:Y:S01]  /*1aa0*/  FADD.FTZ R181, R181, R183 ;  /* 0x000000b7b5b57221 */ /* 0x000fe20000010000 */
[----:B--2---:R-:W-:-:S05]  /*1ab0*/  FFMA.FTZ R182, R212, R185, R182 ;  /* 0x000000b9d4b67223 */ /* 0x004fca00000100b6 */
[----:B------:R-:W-:Y:S01]  /*1ac0*/  STL [R1+0x104], R182 ;  /* 0x000104b601007387 */ /* 0x000fe20000100800 */
[----:B------:R-:W-:-:S03]  /*1ad0*/  FADD.FTZ R184, R184, R180 ;  /* 0x000000b4b8b87221 */ /* 0x000fc60000010000 */
[----:B------:R-:W-:Y:S04]  /*1ae0*/  STL [R1+0x10], R183 ;  /* 0x000010b701007387 */ /* 0x000fe80000100800 */
[----:B------:R-:W-:Y:S04]  /*1af0*/  STL [R1+0x10c], R251 ;  /* 0x00010cfb01007387 */ /* 0x000fe80000100800 */
[----:B------:R-:W2:Y:S04]  /*1b00*/  LDL.LU R185, [R1+0x5c] ;  /* 0x00005c0001b97983 */ /* 0x000ea80000300800 */
[----:B------:R0:W-:Y:S04]  /*1b10*/  STL [R1+0x6c], R184 ;  /* 0x00006cb801007387 */ /* 0x0001e80000100800 */
[----:B0-----:R-:W2:Y:S01]  /*1b20*/  LDL.LU R184, [R1+0xfc] ;  /* 0x0000fc0001b87983 */ /* 0x001ea20000300800 */
[----:B------:R-:W-:-:S04]  /*1b30*/  FFMA.FTZ R182, R0, R213, RZ ;  /* 0x000000d500b67223 */ /* 0x000fc800000100ff */
[----:B------:R-:W-:Y:S02]  /*1b40*/  FFMA.FTZ R182, R212, R183, R182 ;  /* 0x000000b7d4b67223 */ /* 0x000fe400000100b6 */
[----:B------:R-:W2:Y:S01]  /*1b50*/  LDL R183, [R1+0x1ac] ;  /* 0x0001ac0001b77983 */ /* 0x000ea20000100800 */
[----:B----4-:R-:W-:Y:S01]  /*1b60*/  FMUL.FTZ R206, R206, R180 ;  /* 0x000000b4cece7220 */ /* 0x010fe20000410000 */
[----:B------:R-:W-:Y:S01]  /*1b70*/  SHF.L.U32 R178, R178, 0x10, RZ ;  /* 0x00000010b2b27819 */ /* 0x000fe200000006ff */
[----:B------:R-:W-:Y:S01]  /*1b80*/  FADD.FTZ R181, R181, R216 ;  /* 0x000000d8b5b57221 */ /* 0x000fe20000010000 */
[----:B------:R-:W-:Y:S01]  /*1b90*/  FFMA.FTZ R182, R211, R216, R182 ;  /* 0x000000d8d3b67223 */ /* 0x000fe200000100b6 */
[----:B------:R-:W-:Y:S01]  /*1ba0*/  FMUL.FTZ R208, R191, R176 ;  /* 0x000000b0bfd07220 */ /* 0x000fe20000410000 */
[----:B------:R0:W-:Y:S01]  /*1bb0*/  STL [R1+0x8], R206 ;  /* 0x000008ce01007387 */ /* 0x0001e20000100800 */
[----:B------:R-:W-:Y:S01]  /*1bc0*/  FADD.FTZ R176, R181, R206 ;  /* 0x000000ceb5b07221 */ /* 0x000fe20000010000 */
[----:B------:R-:W-:Y:S01]  /*1bd0*/  FFMA.FTZ R182, R210, R206, R182 ;  /* 0x000000ced2b67223 */ /* 0x000fe200000100b6 */
[----:B---3--:R-:W-:Y:S01]  /*1be0*/  FADD.FTZ R215, R215, R178 ;  /* 0x000000b2d7d77221 */ /* 0x008fe20000010000 */
[-C--:B------:R-:W-:Y:S01]  /*1bf0*/  FFMA.FTZ R187, R208, R178.reuse, R187 ;  /* 0x000000b2d0bb7223 */ /* 0x080fe200000100bb */
[----:B------:R-:W-:Y:S01]  /*1c00*/  FMUL.FTZ R180, R186, R178 ;  /* 0x000000b2bab47220 */ /* 0x000fe20000410000 */
[----:B0-----:R-:W-:-:S02]  /*1c10*/  FMUL.FTZ R206, R191, R177 ;  /* 0x000000b1bfce7220 */ /* 0x001fc40000410000 */
[----:B------:R0:W-:Y:S04]  /*1c20*/  STL [R1+0x54], R215 ;  /* 0x000054d701007387 */ /* 0x0001e80000100800 */
[----:B------:R1:W-:Y:S04]  /*1c30*/  STL [R1+0xf4], R187 ;  /* 0x0000f4bb01007387 */ /* 0x0003e80000100800 */
[----:B------:R1:W-:Y:S01]  /*1c40*/  STL [R1], R180 ;  /* 0x000000b401007387 */ /* 0x0003e20000100800 */
[----:B------:R-:W-:Y:S01]  /*1c50*/  FADD.FTZ R176, R176, R214 ;  /* 0x000000d6b0b07221 */ /* 0x000fe20000010000 */
[----:B------:R-:W-:-:S03]  /*1c60*/  FFMA.FTZ R178, R209, R214, R182 ;  /* 0x000000d6d1b27223 */ /* 0x000fc600000100b6 */
[----:B------:R-:W-:Y:S01]  /*1c70*/  FADD.FTZ R176, R176, R180 ;  /* 0x000000b4b0b07221 */ /* 0x000fe20000010000 */
[----:B------:R-:W-:-:S03]  /*1c80*/  FFMA.FTZ R178, R208, R180, R178 ;  /* 0x000000b4d0b27223 */ /* 0x000fc600000100b2 */
[----:B------:R-:W-:Y:S01]  /*1c90*/  FADD.FTZ R176, R176, R252 ;  /* 0x000000fcb0b07221 */ /* 0x000fe20000010000 */
[----:B------:R-:W-:Y:S01]  /*1ca0*/  FFMA.FTZ R178, R207, R252, R178 ;  /* 0x000000fccfb27223 */ /* 0x000fe200000100b2 */
[----:B------:R-:W-:Y:S01]  /*1cb0*/  IADD3 R214, PT, PT, R18, 0x20, RZ ;  /* 0x0000002012d67810 */ /* 0x000fe20007ffe0ff */
[----:B--2---:R-:W-:-:S05]  /*1cc0*/  FADD.FTZ R185, R185, R179 ;  /* 0x000000b3b9b97221 */ /* 0x004fca0000010000 */
[----:B------:R1:W-:Y:S01]  /*1cd0*/  STL [R1+0x5c], R185 ;  /* 0x00005cb901007387 */ /* 0x0003e20000100800 */
[----:B------:R-:W-:-:S05]  /*1ce0*/  FFMA.FTZ R184, R206, R179, R184 ;  /* 0x000000b3ceb87223 */ /* 0x000fca00000100b8 */
[----:B------:R1:W-:Y:S01]  /*1cf0*/  STL [R1+0xfc], R184 ;  /* 0x0000fcb801007387 */ /* 0x0003e20000100800 */
[----:B------:R-:W-:-:S04]  /*1d00*/  FMUL.FTZ R251, R183, R179 ;  /* 0x000000b3b7fb7220 */ /* 0x000fc80000410000 */
[----:B------:R-:W-:Y:S01]  /*1d10*/  FADD.FTZ R216, R176, R251 ;  /* 0x000000fbb0d87221 */ /* 0x000fe20000010000 */
[----:B0-----:R-:W-:-:S07]  /*1d20*/  FFMA.FTZ R215, R206, R251, R178 ;  /* 0x000000fbced77223 */ /* 0x001fce00000100b2 */
.L_x_11260:
[----:B------:R-:W-:Y:S05]  /*1d30*/  BSYNC.RECONVERGENT B1 ;  /* 0x0000000000017941 */ /* 0x000fea0003800200 */
.L_x_11259:
[----:B------:R-:W-:Y:S04]  /*1d40*/  BSSY.RECONVERGENT B1, `(.L_x_11261) ;  /* 0x0000083000017945 */ /* 0x000fe80003800200 */
[----:B------:R-:W-:Y:S05]  /*1d50*/  @!P1 BRA `(.L_x_11262) ;  /* 0x0000000800049947 */ /* 0x000fea0003800000 */
[----:B------:R-:W2:Y:S01]  /*1d60*/  LDC.64 R26, c[0x0][0x3a8] ;  /* 0x0000ea00ff1a7b82 */ /* 0x000ea20000000a00 */
[----:B------:R3:W-:Y:S07]  /*1d70*/  STL [R1+0x1c4], R2 ;  /* 0x0001c40201007387 */ /* 0x0007ee0000100800 */
[----:B-1----:R-:W1:Y:S01]  /*1d80*/  LDC.64 R180, c[0x0][0x428] ;  /* 0x00010a00ffb47b82 */ /* 0x002e620000000a00 */
[----:B------:R-:W-:Y:S01]  /*1d90*/  ISETP.NE.U32.AND P5, PT, RZ, UR10, PT ;  /* 0x0000000aff007c0c */ /* 0x000fe2000bfa5070 */
[----:B---3--:R-:W3:Y:S06]  /*1da0*/  LDL.LU R2, [R1+0x40] ;  /* 0x0000400001027983 */ /* 0x008eec0000300800 */
[----:B------:R-:W4:Y:S01]  /*1db0*/  LDC.64 R198, c[0x0][0x3b0] ;  /* 0x0000ec00ffc67b82 */ /* 0x000f220000000a00 */
[----:B--2---:R-:W-:-:S04]  /*1dc0*/  IMAD.WIDE.U32 R26, R214, 0x20, R26 ;  /* 0x00000020d61a7825 */ /* 0x004fc800078e001a */
[----:B-1----:R-:W-:Y:S01]  /*1dd0*/  IMAD.WIDE.U32 R180, R214, 0x10, R180 ;  /* 0x00000010d6b47825 */ /* 0x002fe200078e00b4 */
[----:B------:R-:W2:Y:S04]  /*1de0*/  LDG.E.128 R176, desc[UR6][R26.64] ;  /* 0x000000061ab07981 */ /* 0x000ea8000c1e1d00 */
[----:B------:R1:W3:Y:S04]  /*1df0*/  LDG.E.128 R184, desc[UR6][R26.64+0x10] ;  /* 0x000010061ab87981 */ /* 0x0002e8000c1e1d00 */
[----:B------:R-:W3:Y:S01]  /*1e00*/  LDG.E.128 R180, desc[UR6][R180.64] ;  /* 0x00000006b4b47981 */ /* 0x000ee2000c1e1d00 */
[----:B------:R-:W-:-:S03]  /*1e10*/  ISETP.NE.AND.EX P5, PT, RZ, UR11, PT, P5 ;  /* 0x0000000bff007c0c */ /* 0x000fc6000bfa5350 */
[----:B------:R-:W3:Y:S04]  /*1e20*/  LDL R250, [R1+0x190] ;  /* 0x0001900001fa7983 */ /* 0x000ee80000100800 */
[----:B------:R0:W-:Y:S06]  /*1e30*/  STL [R1+0x1c0], R0 ;  /* 0x0001c00001007387 */ /* 0x0001ec0000100800 */
[----:B-1----:R-:W1:Y:S01]  /*1e40*/  @P5 LDC.64 R26, c[0x0][0x438] ;  /* 0x00010e00ff1a5b82 */ /* 0x002e620000000a00 */
[----:B0-----:R-:W3:Y:S04]  /*1e50*/  LDL.LU R0, [R1+0x48] ;  /* 0x0000480001007983 */ /* 0x001ee80000300800 */
[----:B------:R-:W3:Y:S04]  /*1e60*/  LDL R248, [R1+0x198] ;  /* 0x0001980001f87983 */ /* 0x000ee80000100800 */
[----:B------:R-:W3:Y:S04]  /*1e70*/  LDL R246, [R1+0x180] ;  /* 0x0001800001f67983 */ /* 0x000ee80000100800 */
[----:B------:R-:W3:Y:S01]  /*1e80*/  LDL R249, [R1+0x194] ;  /* 0x0001940001f97983 */ /* 0x000ee20000100800 */
[----:B-1----:R-:W-:-:S05]  /*1e90*/  @P5 IMAD.WIDE.U32 R26, R214, 0x20, R26 ;  /* 0x00000020d61a5825 */ /* 0x002fca00078e001a */
[----:B------:R-:W5:Y:S04]  /*1ea0*/  @P5 LDG.E.128 R32, desc[UR6][R26.64] ;  /* 0x000000061a205981 */ /* 0x000f68000c1e1d00 */
[----:B------:R4:W5:Y:S02]  /*1eb0*/  @P5 LDG.E.128 R28, desc[UR6][R26.64+0x10] ;  /* 0x000010061a1c5981 */ /* 0x000964000c1e1d00 */
[----:B----4-:R-:W-:-:S06]  /*1ec0*/  IMAD.WIDE.U32 R26, R214, 0x8, R198 ;  /* 0x00000008d61a7825 */ /* 0x010fcc00078e00c6 */
[----:B------:R-:W5:Y:S01]  /*1ed0*/  LDG.E.64 R26, desc[UR6][R26.64] ;  /* 0x000000061a1a7981 */ /* 0x000f62000c1e1b00 */
[C---:B--2---:R-:W-:Y:S01]  /*1ee0*/  FADD.FTZ R200, -R204.reuse, R176 ;  /* 0x000000b0ccc87221 */ /* 0x044fe20000010100 */
[C---:B------:R-:W-:Y:S01]  /*1ef0*/  FADD.FTZ R197, -R204.reuse, R177 ;  /* 0x000000b1ccc57221 */ /* 0x040fe20000010100 */
[C---:B------:R-:W-:Y:S01]  /*1f00*/  FADD.FTZ R199, -R204.reuse, R179 ;  /* 0x000000b3ccc77221 */ /* 0x040fe20000010100 */
[C---:B------:R-:W-:Y:S01]  /*1f10*/  FADD.FTZ R198, -R204.reuse, R178 ;  /* 0x000000b2ccc67221 */ /* 0x040fe20000010100 */
[C---:B---3--:R-:W-:Y:S01]  /*1f20*/  FADD.FTZ R177, -R204.reuse, R185 ;  /* 0x000000b9ccb17221 */ /* 0x048fe20000010100 */
[C---:B------:R-:W-:Y:S01]  /*1f30*/  FADD.FTZ R178, -R204.reuse, R187 ;  /* 0x000000bbccb27221 */ /* 0x040fe20000010100 */
[----:B------:R-:W2:Y:S01]  /*1f40*/  LDL R185, [R1+0x18c] ;  /* 0x00018c0001b97983 */ /* 0x000ea20000100800 */
[C---:B------:R-:W-:Y:S02]  /*1f50*/  PRMT R244, R181.reuse, 0x7632, R244 ;  /* 0x00007632b5f47816 */ /* 0x040fe400000000f4 */
[----:B------:R-:W-:Y:S01]  /*1f60*/  SHF.L.U32 R179, R181, 0x10, RZ ;  /* 0x00000010b5b37819 */ /* 0x000fe200000006ff */
[----:B------:R-:W-:Y:S01]  /*1f70*/  FADD.FTZ R181, -R204, R186 ;  /* 0x000000baccb57221 */ /* 0x000fe20000010100 */
[----:B-----5:R-:W-:Y:S01]  /*1f80*/  FMUL.FTZ R205, R191, R200 ;  /* 0x000000c8bfcd7220 */ /* 0x020fe20000410000 */
[----:B------:R-:W3:Y:S04]  /*1f90*/  LDL.LU R186, [R1+0xec] ;  /* 0x0000ec0001ba7983 */ /* 0x000ee80000300800 */
[----:B------:R-:W4:Y:S04]  /*1fa0*/  LDL R187, [R1+0x184] ;  /* 0x0001840001bb7983 */ /* 0x000f280000100800 */
[----:B------:R-:W2:Y:S01]  /*1fb0*/  LDL.LU R200, [R1+0xe0] ;  /* 0x0000e00001c87983 */ /* 0x000ea20000300800 */
[----:B------:R-:W-:-:S02]  /*1fc0*/  PRMT R243, R180, 0x7632, R243 ;  /* 0x00007632b4f37816 */ /* 0x000fc400000000f3 */
[----:B------:R-:W-:Y:S01]  /*1fd0*/  SHF.L.U32 R180, R180, 0x10, RZ ;  /* 0x00000010b4b47819 */ /* 0x000fe200000006ff */
[----:B------:R-:W-:Y:S01]  /*1fe0*/  FMUL.FTZ R203, R191, R197 ;  /* 0x000000c5bfcb7220 */ /* 0x000fe20000410000 */
[C---:B------:R-:W-:Y:S01]  /*1ff0*/  PRMT R247, R183.reuse, 0x7632, R247 ;  /* 0x00007632b7f77816 */ /* 0x040fe200000000f7 */
[----:B------:R-:W4:Y:S01]  /*2000*/  LDL.LU R197, [R1+0xd4] ;  /* 0x0000d40001c57983 */ /* 0x000f220000300800 */
[----:B------:R-:W-:Y:S01]  /*2010*/  SHF.L.U32 R176, R183, 0x10, RZ ;  /* 0x00000010b7b07819 */ /* 0x000fe200000006ff */
[----:B------:R-:W-:Y:S01]  /*2020*/  FADD.FTZ R2, R2, R180 ;  /* 0x000000b402027221 */ /* 0x000fe20000010000 */
[C---:B------:R-:W-:Y:S01]  /*2030*/  FMUL.FTZ R202, R191.reuse, R198 ;  /* 0x000000c6bfca7220 */ /* 0x040fe20000410000 */
[----:B------:R-:W-:Y:S01]  /*2040*/  FADD.FTZ R183, -R204, R184 ;  /* 0x000000b8ccb77221 */ /* 0x000fe20000010100 */
[----:B------:R-:W3:Y:S01]  /*2050*/  LDL.LU R198, [R1+0xd0] ;  /* 0x0000d00001c67983 */ /* 0x000ee20000300800 */
[----:B------:R-:W-:Y:S01]  /*2060*/  FMUL.FTZ R201, R191, R199 ;  /* 0x000000c7bfc97220 */ /* 0x000fe20000410000 */
[----:B------:R-:W-:-:S02]  /*2070*/  SHF.L.U32 R184, R243, 0x10, RZ ;  /* 0x00000010f3b87819 */ /* 0x000fc400000006ff */
[----:B------:R-:W4:Y:S01]  /*2080*/  LDL R199, [R1+0x19c] ;  /* 0x00019c0001c77983 */ /* 0x000f220000100800 */
[----:B------:R-:W-:-:S03]  /*2090*/  FMUL.FTZ R250, R250, R180 ;  /* 0x000000b4fafa7220 */ /* 0x000fc60000410000 */
[----:B------:R-:W3:Y:S04]  /*20a0*/  LDL.LU R243, [R1+0x38] ;  /* 0x0000380001f37983 */ /* 0x000ee80000300800 */
[----:B------:R0:W-:Y:S04]  /*20b0*/  STL [R1+0x40], R2 ;  /* 0x0000400201007387 */ /* 0x0001e80000100800 */
[----:B0-----:R0:W5:Y:S01]  /*20c0*/  LDL.LU R2, [R1+0x1c4] ;  /* 0x0001c40001027983 */ /* 0x0011620000300800 */
[----:B--2---:R-:W-:Y:S01]  /*20d0*/  FFMA.FTZ R200, R205, R180, R200 ;  /* 0x000000b4cdc87223 */ /* 0x004fe200000100c8 */
[----:B------:R-:W-:-:S02]  /*20e0*/  SHF.L.U32 R180, R244, 0x10, RZ ;  /* 0x00000010f4b47819 */ /* 0x000fc400000006ff */
[----:B------:R-:W2:Y:S04]  /*20f0*/  LDL R244, [R1+0x188] ;  /* 0x0001880001f47983 */ /* 0x000ea80000100800 */
[----:B------:R1:W-:Y:S02]  /*2100*/  STL [R1+0xe0], R200 ;  /* 0x0000e0c801007387 */ /* 0x0003e40000100800 */
[----:B-1----:R-:W-:Y:S02]  /*2110*/  FMUL.FTZ R200, R191, R183 ;  /* 0x000000b7bfc87220 */ /* 0x002fe40000410000 */
[----:B------:R-:W4:Y:S01]  /*2120*/  LDL.LU R183, [R1+0xe8] ;  /* 0x0000e80001b77983 */ /* 0x000f220000300800 */
[----:B------:R-:W-:Y:S01]  /*2130*/  FADD.FTZ R0, R0, R179 ;  /* 0x000000b300007221 */ /* 0x000fe20000010000 */
[----:B------:R-:W-:-:S04]  /*2140*/  FMUL.FTZ R248, R248, R179 ;  /* 0x000000b3f8f87220 */ /* 0x000fc80000410000 */
[----:B------:R1:W-:Y:S04]  /*2150*/  STL [R1+0x48], R0 ;  /* 0x0000480001007387 */ /* 0x0003e80000100800 */
[----:B-1----:R0:W5:Y:S01]  /*2160*/  LDL.LU R0, [R1+0x1c0] ;  /* 0x0001c00001007983 */ /* 0x0021620000300800 */
[----:B----4-:R-:W-:-:S03]  /*2170*/  FFMA.FTZ R183, R202, R179, R183 ;  /* 0x000000b3cab77223 */ /* 0x010fc600000100b7 */
[----:B------:R-:W4:Y:S01]  /*2180*/  LDL.LU R179, [R1+0x30] ;  /* 0x0000300001b37983 */ /* 0x000f220000300800 */
[C---:B------:R-:W-:Y:S02]  /*2190*/  PRMT R245, R182.reuse, 0x7632, R245 ;  /* 0x00007632b6f57816 */ /* 0x040fe400000000f5 */
[----:B------:R-:W-:Y:S01]  /*21a0*/  SHF.L.U32 R182, R182, 0x10, RZ ;  /* 0x00000010b6b67819 */ /* 0x000fe200000006ff */
[----:B------:R1:W-:Y:S01]  /*21b0*/  STL [R1+0xe8], R183 ;  /* 0x0000e8b701007387 */ /* 0x0003e20000100800 */
[----:B---3--:R-:W-:-:S03]  /*21c0*/  FADD.FTZ R243, R243, R176 ;  /* 0x000000b0f3f37221 */ /* 0x008fc60000010000 */
[-C--:B------:R-:W-:Y:S01]  /*21d0*/  FFMA.FTZ R198, R200, R182.reuse, R198 ;  /* 0x000000b6c8c67223 */ /* 0x080fe200000100c6 */
[----:B-1----:R-:W-:Y:S02]  /*21e0*/  SHF.L.U32 R183, R245, 0x10, RZ ;  /* 0x00000010f5b77819 */ /* 0x002fe400000006ff */
[----:B------:R-:W3:Y:S01]  /*21f0*/  LDL.LU R245, [R1+0x4c] ;  /* 0x00004c0001f57983 */ /* 0x000ee20000300800 */
[----:B------:R-:W-:Y:S01]  /*2200*/  FMUL.FTZ R246, R246, R182 ;  /* 0x000000b6f6f67220 */ /* 0x000fe20000410000 */
[----:B----4-:R-:W-:-:S05]  /*2210*/  FADD.FTZ R179, R179, R182 ;  /* 0x000000b6b3b37221 */ /* 0x010fca0000010000 */
[----:B------:R1:W-:Y:S01]  /*2220*/  STL [R1+0x30], R179 ;  /* 0x000030b301007387 */ /* 0x0003e20000100800 */
[----:B------:R-:W-:Y:S01]  /*2230*/  FFMA.FTZ R182, R205, R250, R215 ;  /* 0x000000facdb67223 */ /* 0x000fe200000100d7 */
[----:B-1----:R-:W-:Y:S02]  /*2240*/  SHF.L.U32 R179, R247, 0x10, RZ ;  /* 0x00000010f7b37819 */ /* 0x002fe400000006ff */
[----:B------:R-:W4:Y:S04]  /*2250*/  LDL.LU R247, [R1+0xd8] ;  /* 0x0000d80001f77983 */ /* 0x000f280000300800 */
[----:B------:R1:W-:Y:S04]  /*2260*/  STL [R1+0xd0], R198 ;  /* 0x0000d0c601007387 */ /* 0x0003e80000100800 */
[----:B------:R0:W-:Y:S01]  /*2270*/  STL [R1+0x38], R243 ;  /* 0x000038f301007387 */ /* 0x0001e20000100800 */
[----:B-1----:R-:W-:Y:S01]  /*2280*/  FMUL.FTZ R198, R191, R181 ;  /* 0x000000b5bfc67220 */ /* 0x002fe20000410000 */
[----:B------:R-:W-:-:S02]  /*2290*/  FADD.FTZ R181, R216, R250 ;  /* 0x000000fad8b57221 */ /* 0x000fc40000010000 */
[----:B0-----:R-:W2:Y:S04]  /*22a0*/  LDL.LU R243, [R1+0x34] ;  /* 0x0000340001f37983 */ /* 0x001ea80000300800 */
[----:B------:R-:W3:Y:S04]  /*22b0*/  LDL.LU R216, [R1+0x44] ;  /* 0x0000440001d87983 */ /* 0x000ee80000300800 */
[----:B------:R-:W2:Y:S01]  /*22c0*/  LDL.LU R215, [R1+0xe4] ;  /* 0x0000e40001d77983 */ /* 0x000ea20000300800 */
[----:B------:R-:W-:Y:S01]  /*22d0*/  FFMA.FTZ R186, R201, R180, R186 ;  /* 0x000000b4c9ba7223 */ /* 0x000fe200000100ba */
[----:B------:R-:W-:Y:S01]  /*22e0*/  FMUL.FTZ R249, R249, R184 ;  /* 0x000000b8f9f97220 */ /* 0x000fe20000410000 */
[----:B----4-:R-:W-:Y:S01]  /*22f0*/  FFMA.FTZ R247, R198, R176, R247 ;  /* 0x000000b0c6f77223 */ /* 0x010fe200000100f7 */
[----:B---3--:R-:W-:Y:S01]  /*2300*/  FADD.FTZ R216, R216, R184 ;  /* 0x000000b8d8d87221 */ /* 0x008fe20000010000 */
[----:B--2---:R-:W-:-:S05]  /*2310*/  FFMA.FTZ R215, R203, R184, R215 ;  /* 0x000000b8cbd77223 */ /* 0x004fca00000100d7 */
[----:B------:R-:W-:Y:S04]  /*2320*/  STL [R1+0xe4], R215 ;  /* 0x0000e4d701007387 */ /* 0x000fe80000100800 */
[----:B------:R-:W-:Y:S04]  /*2330*/  STL [R1+0x44], R216 ;  /* 0x000044d801007387 */ /* 0x000fe80000100800 */
[----:B------:R0:W-:Y:S04]  /*2340*/  STL [R1+0xec], R186 ;  /* 0x0000ecba01007387 */ /* 0x0001e80000100800 */
[----:B------:R1:W-:Y:S04]  /*2350*/  STL [R1+0xd8], R247 ;  /* 0x0000d8f701007387 */ /* 0x0003e80000100800 */
[----:B0-----:R-:W2:Y:S04]  /*2360*/  LDL.LU R186, [R1+0x3c] ;  /* 0x00003c0001ba7983 */ /* 0x001ea80000300800 */
[----:B------:R-:W3:Y:S01]  /*2370*/  LDL.LU R184, [R1+0xdc] ;  /* 0x0000dc0001b87983 */ /* 0x000ee20000300800 */
[----:B-1----:R-:W-:Y:S01]  /*2380*/  FMUL.FTZ R247, R199, R180 ;  /* 0x000000b4c7f77220 */ /* 0x002fe20000410000 */
[----:B------:R-:W-:Y:S01]  /*2390*/  FMUL.FTZ R199, R191, R177 ;  /* 0x000000b1bfc77220 */ /* 0x000fe20000410000 */
[----:B------:R-:W-:Y:S01]  /*23a0*/  FADD.FTZ R245, R245, R180 ;  /* 0x000000b4f5f57221 */ /* 0x000fe20000010000 */
[----:B------:R-:W-:-:S02]  /*23b0*/  FADD.FTZ R243, R243, R183 ;  /* 0x000000b7f3f37221 */ /* 0x000fc40000010000 */
[----:B------:R-:W-:Y:S02]  /*23c0*/  FFMA.FTZ R197, R199, R183, R197 ;  /* 0x000000b7c7c57223 */ /* 0x000fe400000100c5 */
[----:B------:R-:W-:Y:S04]  /*23d0*/  STL [R1+0x4c], R245 ;  /* 0x00004cf501007387 */ /* 0x000fe80000100800 */
[----:B------:R-:W-:Y:S04]  /*23e0*/  STL [R1+0x34], R243 ;  /* 0x000034f301007387 */ /* 0x000fe80000100800 */
[----:B------:R0:W-:Y:S01]  /*23f0*/  STL [R1+0xd4], R197 ;  /* 0x0000d4c501007387 */ /* 0x0001e20000100800 */
[----:B------:R-:W-:Y:S01]  /*2400*/  FMUL.FTZ R244, R244, R176 ;  /* 0x000000b0f4f47220 */ /* 0x000fe20000410000 */
[----:B------:R-:W-:Y:S01]  /*2410*/  FADD.FTZ R176, R181, R249 ;  /* 0x000000f9b5b07221 */ /* 0x000fe20000010000 */
[----:B------:R-:W-:Y:S01]  /*2420*/  FFMA.FTZ R182, R203, R249, R182 ;  /* 0x000000f9cbb67223 */ /* 0x000fe200000100b6 */
[----:B0-----:R-:W-:-:S02]  /*2430*/  FMUL.FTZ R197, R191, R178 ;  /* 0x000000b2bfc57220 */ /* 0x001fc40000410000 */
        /* <DEDUP_REMOVED lines=12> */
[----:B------:R-:W-:Y:S02]  /*2500*/  IADD3 R214, PT, PT, R214, 0x20, RZ ;  /* 0x00000020d6d67810 */ /* 0x000fe40007ffe0ff */
[----:B------:R-:W-:Y:S01]  /*2510*/  FADD.FTZ R216, R176, R243 ;  /* 0x000000f3b0d87221 */ /* 0x000fe20000010000 */
[C---:B------:R-:W-:Y:S01]  /*2520*/  FFMA.FTZ R215, R197.reuse, R243, R177 ;  /* 0x000000f3c5d77223 */ /* 0x040fe200000100b1 */
[----:B--2---:R-:W-:Y:S01]  /*2530*/  FADD.FTZ R186, R186, R179 ;  /* 0x000000b3baba7221 */ /* 0x004fe20000010000 */
[----:B---3--:R-:W-:-:S04]  /*2540*/  FFMA.FTZ R184, R197, R179, R184 ;  /* 0x000000b3c5b87223 */ /* 0x008fc800000100b8 */
[----:B------:R2:W-:Y:S04]  /*2550*/  STL [R1+0x3c], R186 ;  /* 0x00003cba01007387 */ /* 0x0005e80000100800 */
[----:B------:R2:W-:Y:S02]  /*2560*/  STL [R1+0xdc], R184 ;  /* 0x0000dcb801007387 */ /* 0x0005e40000100800 */
.L_x_11262:
[----:B------:R-:W-:Y:S05]  /*2570*/  BSYNC.RECONVERGENT B1 ;  /* 0x0000000000017941 */ /* 0x000fea0003800200 */
.L_x_11261:
[----:B------:R-:W-:Y:S04]  /*2580*/  BSSY.RECONVERGENT B1, `(.L_x_11263) ;  /* 0x000007b000017945 */ /* 0x000fe80003800200 */
[----:B------:R-:W-:Y:S05]  /*2590*/  @!P0 BRA `(.L_x_11264) ;  /* 0x0000000400e48947 */ /* 0x000fea0003800000 */
[----:B------:R-:W3:Y:S01]  /*25a0*/  LDC.64 R14, c[0x0][0x3a8] ;  /* 0x0000ea00ff0e7b82 */ /* 0x000ee20000000a00 */
[----:B-----5:R4:W-:Y:S07]  /*25b0*/  STL [R1+0x1c4], R2 ;  /* 0x0001c40201007387 */ /* 0x0209ee0000100800 */
[----:B------:R-:W0:Y:S01]  /*25c0*/  LDC.64 R16, c[0x0][0x428] ;  /* 0x00010a00ff107b82 */ /* 0x000e220000000a00 */
[----:B------:R-:W-:Y:S01]  /*25d0*/  ISETP.NE.U32.AND P5, PT, RZ, UR10, PT ;  /* 0x0000000aff007c0c */ /* 0x000fe2000bfa5070 */
[----:B----4-:R-:W4:Y:S01]  /*25e0*/  LDL.LU R2, [R1+0x20] ;  /* 0x0000200001027983 */ /* 0x010f220000300800 */
[----:B---3--:R-:W-:-:S04]  /*25f0*/  IMAD.WIDE.U32 R14, R214, 0x20, R14 ;  /* 0x00000020d60e7825 */ /* 0x008fc800078e000e */
[----:B0-----:R-:W-:Y:S01]  /*2600*/  IMAD.WIDE.U32 R16, R214, 0x10, R16 ;  /* 0x00000010d6107825 */ /* 0x001fe200078e0010 */
[----:B------:R-:W3:Y:S04]  /*2610*/  LDG.E.128 R176, desc[UR6][R14.64] ;  /* 0x000000060eb07981 */ /* 0x000ee8000c1e1d00 */
[----:B-1----:R0:W4:Y:S04]  /*2620*/  LDG.E.128 R180, desc[UR6][R16.64] ;  /* 0x0000000610b47981 */ /* 0x002128000c1e1d00 */
[----:B--2---:R1:W2:Y:S01]  /*2630*/  LDG.E.128 R184, desc[UR6][R14.64+0x10] ;  /* 0x000010060eb87981 */ /* 0x0042a2000c1e1d00 */
[----:B------:R-:W-:-:S03]  /*2640*/  ISETP.NE.AND.EX P5, PT, RZ, UR11, PT, P5 ;  /* 0x0000000bff007c0c */ /* 0x000fc6000bfa5350 */
[----:B------:R-:W2:Y:S01]  /*2650*/  LDL R242, [R1+0x170] ;  /* 0x0001700001f27983 */ /* 0x000ea20000100800 */
[----:B0-----:R-:W0:Y:S03]  /*2660*/  LDC.64 R16, c[0x0][0x3b0] ;  /* 0x0000ec00ff107b82 */ /* 0x001e260000000a00 */
[----:B------:R1:W-:Y:S06]  /*2670*/  STL [R1+0x1c0], R0 ;  /* 0x0001c00001007387 */ /* 0x0003ec0000100800 */
[----:B-1----:R-:W1:Y:S01]  /*2680*/  @P5 LDC.64 R14, c[0x0][0x438] ;  /* 0x00010e00ff0e5b82 */ /* 0x002e620000000a00 */
[----:B------:R-:W2:Y:S04]  /*2690*/  LDL.LU R0, [R1+0x28] ;  /* 0x0000280001007983 */ /* 0x000ea80000300800 */
[----:B------:R-:W2:Y:S04]  /*26a0*/  LDL R240, [R1+0x178] ;  /* 0x0001780001f07983 */ /* 0x000ea80000100800 */
[----:B------:R-:W2:Y:S04]  /*26b0*/  LDL R238, [R1+0x160] ;  /* 0x0001600001ee7983 */ /* 0x000ea80000100800 */
[----:B------:R-:W2:Y:S01]  /*26c0*/  LDL R241, [R1+0x174] ;  /* 0x0001740001f17983 */ /* 0x000ea20000100800 */
[----:B-1----:R-:W-:-:S05]  /*26d0*/  @P5 IMAD.WIDE.U32 R14, R214, 0x20, R14 ;  /* 0x00000020d60e5825 */ /* 0x002fca00078e000e */
[----:B------:R-:W5:Y:S04]  /*26e0*/  @P5 LDG.E.128 R144, desc[UR6][R14.64] ;  /* 0x000000060e905981 */ /* 0x000f68000c1e1d00 */
[----:B------:R0:W5:Y:S02]  /*26f0*/  @P5 LDG.E.128 R148, desc[UR6][R14.64+0x10] ;  /* 0x000010060e945981 */ /* 0x000164000c1e1d00 */
[----:B0-----:R-:W-:-:S05]  /*2700*/  IMAD.WIDE.U32 R14, R214, 0x8, R16 ;  /* 0x00000008d60e7825 */ /* 0x001fca00078e0010 */
[----:B------:R0:W5:Y:S01]  /*2710*/  LDG.E.64 R24, desc[UR6][R14.64] ;  /* 0x000000060e187981 */ /* 0x000162000c1e1b00 */
[C---:B---3--:R-:W-:Y:S01]  /*2720*/  FADD.FTZ R16, -R204.reuse, R177 ;  /* 0x000000b1cc107221 */ /* 0x048fe20000010100 */
[C---:B------:R-:W-:Y:S01]  /*2730*/  FADD.FTZ R17, -R204.reuse, R178 ;  /* 0x000000b2cc117221 */ /* 0x040fe20000010100 */
[C---:B----4-:R-:W-:Y:S02]  /*2740*/  PRMT R236, R181.reuse, 0x7632, R236 ;  /* 0x00007632b5ec7816 */ /* 0x050fe400000000ec */
[----:B0-----:R-:W-:Y:S02]  /*2750*/  SHF.L.U32 R15, R181, 0x10, RZ ;  /* 0x00000010b50f7819 */ /* 0x001fe400000006ff */
[C---:B------:R-:W-:Y:S01]  /*2760*/  PRMT R239, R183.reuse, 0x7632, R239 ;  /* 0x00007632b7ef7816 */ /* 0x040fe200000000ef */
[C---:B--2---:R-:W-:Y:S01]  /*2770*/  FADD.FTZ R181, -R204.reuse, R184 ;  /* 0x000000b8ccb57221 */ /* 0x044fe20000010100 */
[----:B------:R-:W-:Y:S01]  /*2780*/  SHF.L.U32 R13, R183, 0x10, RZ ;  /* 0x00000010b70d7819 */ /* 0x000fe200000006ff */
[----:B------:R-:W-:Y:S01]  /*2790*/  FADD.FTZ R14, -R204, R185 ;  /* 0x000000b9cc0e7221 */ /* 0x000fe20000010100 */
[----:B------:R-:W2:Y:S01]  /*27a0*/  LDL R183, [R1+0x16c] ;  /* 0x00016c0001b77983 */ /* 0x000ea20000100800 */
[----:B------:R-:W-:Y:S01]  /*27b0*/  PRMT R235, R180, 0x7632, R235 ;  /* 0x00007632b4eb7816 */ /* 0x000fe200000000eb */
[----:B------:R-:W-:Y:S01]  /*27c0*/  FADD.FTZ R195, -R204, R176 ;  /* 0x000000b0ccc37221 */ /* 0x000fe20000010100 */
[----:B------:R-:W-:Y:S01]  /*27d0*/  SHF.L.U32 R178, R180, 0x10, RZ ;  /* 0x00000010b4b27819 */ /* 0x000fe200000006ff */
[----:B------:R-:W3:Y:S01]  /*27e0*/  LDL.LU R184, [R1+0xbc] ;  /* 0x0000bc0001b87983 */ /* 0x000ee20000300800 */
[C---:B------:R-:W-:Y:S01]  /*27f0*/  FADD.FTZ R180, -R204.reuse, R186 ;  /* 0x000000baccb47221 */ /* 0x040fe20000010100 */
[----:B------:R-:W-:-:S02]  /*2800*/  FADD.FTZ R176, -R204, R187 ;  /* 0x000000bbccb07221 */ /* 0x000fc40000010100 */
[----:B------:R-:W4:Y:S01]  /*2810*/  LDL R185, [R1+0x164] ;  /* 0x0001640001b97983 */ /* 0x000f220000100800 */
[----:B------:R-:W-:-:S03]  /*2820*/  FMUL.FTZ R194, R191, R16 ;  /* 0x00000010bfc27220 */ /* 0x000fc60000410000 */
[----:B------:R-:W2:Y:S04]  /*2830*/  LDL.LU R186, [R1+0xb4] ;  /* 0x0000b40001ba7983 */ /* 0x000ea80000300800 */
[----:B------:R-:W3:Y:S04]  /*2840*/  LDL R187, [R1+0x17c] ;  /* 0x00017c0001bb7983 */ /* 0x000ee80000100800 */
[----:B------:R-:W4:Y:S01]  /*2850*/  LDL.LU R16, [R1+0xc0] ;  /* 0x0000c00001107983 */ /* 0x000f220000300800 */
[----:B------:R-:W-:Y:S01]  /*2860*/  FADD.FTZ R179, -R204, R179 ;  /* 0x000000b3ccb37221 */ /* 0x000fe20000010100 */
[C---:B------:R-:W-:Y:S01]  /*2870*/  FMUL.FTZ R195, R191.reuse, R195 ;  /* 0x000000c3bfc37220 */ /* 0x040fe20000410000 */
[----:B------:R-:W-:Y:S01]  /*2880*/  FADD.FTZ R2, R2, R178 ;  /* 0x000000b202027221 */ /* 0x000fe20000010000 */
[C---:B------:R-:W-:Y:S01]  /*2890*/  FMUL.FTZ R193, R191.reuse, R17 ;  /* 0x00000011bfc17220 */ /* 0x040fe20000410000 */
[C---:B------:R-:W-:Y:S01]  /*28a0*/  PRMT R237, R182.reuse, 0x7632, R237 ;  /* 0x00007632b6ed7816 */ /* 0x040fe200000000ed */
[----:B------:R-:W-:Y:S01]  /*28b0*/  FMUL.FTZ R17, R191, R179 ;  /* 0x000000b3bf117220 */ /* 0x000fe20000410000 */
[----:B------:R-:W-:Y:S01]  /*28c0*/  SHF.L.U32 R177, R182, 0x10, RZ ;  /* 0x00000010b6b17819 */ /* 0x000fe200000006ff */
[----:B------:R-:W2:Y:S01]  /*28d0*/  LDL.LU R179, [R1+0xc8] ;  /* 0x0000c80001b37983 */ /* 0x000ea20000300800 */
[----:B------:R-:W-:Y:S01]  /*28e0*/  SHF.L.U32 R182, R235, 0x10, RZ ;  /* 0x00000010ebb67819 */ /* 0x000fe200000006ff */
[----:B------:R-:W-:-:S02]  /*28f0*/  FMUL.FTZ R242, R242, R178 ;  /* 0x000000b2f2f27220 */ /* 0x000fc40000410000 */
[----:B------:R-:W3:Y:S04]  /*2900*/  LDL.LU R235, [R1+0x2c] ;  /* 0x00002c0001eb7983 */ /* 0x000ee80000300800 */
[----:B------:R0:W-:Y:S04]  /*2910*/  STL [R1+0x20], R2 ;  /* 0x0000200201007387 */ /* 0x0001e80000100800 */
[----:B0-----:R0:W5:Y:S01]  /*2920*/  LDL.LU R2, [R1+0x1c4] ;  /* 0x0001c40001027983 */ /* 0x0011620000300800 */
[----:B----4-:R-:W-:Y:S01]  /*2930*/  FFMA.FTZ R16, R195, R178, R16 ;  /* 0x000000b2c3107223 */ /* 0x010fe20000010010 */
[----:B------:R-:W-:-:S02]  /*2940*/  SHF.L.U32 R178, R236, 0x10, RZ ;  /* 0x00000010ecb27819 */ /* 0x000fc400000006ff */
[----:B------:R-:W4:Y:S04]  /*2950*/  LDL R236, [R1+0x168] ;  /* 0x0001680001ec7983 */ /* 0x000f280000100800 */
[----:B------:R1:W-:Y:S02]  /*2960*/  STL [R1+0xc0], R16 ;  /* 0x0000c01001007387 */ /* 0x0003e40000100800 */
[----:B-1----:R-:W-:Y:S02]  /*2970*/  FMUL.FTZ R16, R191, R181 ;  /* 0x000000b5bf107220 */ /* 0x002fe40000410000 */
[----:B------:R-:W3:Y:S01]  /*2980*/  LDL.LU R181, [R1+0xb0] ;  /* 0x0000b00001b57983 */ /* 0x000ee20000300800 */
[----:B------:R-:W-:Y:S01]  /*2990*/  FADD.FTZ R0, R0, R15 ;  /* 0x0000000f00007221 */ /* 0x000fe20000010000 */
[----:B--2---:R-:W-:Y:S01]  /*29a0*/  FFMA.FTZ R179, R193, R15, R179 ;  /* 0x0000000fc1b37223 */ /* 0x004fe200000100b3 */
[----:B------:R-:W-:-:S03]  /*29b0*/  FADD.FTZ R100, R100, R177 ;  /* 0x000000b164647221 */ /* 0x000fc60000010000 */
[----:B------:R1:W-:Y:S01]  /*29c0*/  STL [R1+0x28], R0 ;  /* 0x0000280001007387 */ /* 0x0003e20000100800 */
[----:B------:R-:W-:Y:S01]  /*29d0*/  FMUL.FTZ R238, R238, R177 ;  /* 0x000000b1eeee7220 */ /* 0x000fe20000410000 */
[----:B------:R-:W-:Y:S01]  /*29e0*/  FMUL.FTZ R240, R240, R15 ;  /* 0x0000000ff0f07220 */ /* 0x000fe20000410000 */
[----:B------:R-:W-:Y:S01]  /*29f0*/  FMUL.FTZ R15, R191, R180 ;  /* 0x000000b4bf0f7220 */ /* 0x000fe20000410000 */
[----:B------:R-:W-:Y:S01]  /*2a00*/  FADD.FTZ R180, R216, R242 ;  /* 0x000000f2d8b47221 */ /* 0x000fe20000010000 */
[----:B-1----:R0:W5:Y:S04]  /*2a10*/  LDL.LU R0, [R1+0x1c0] ;  /* 0x0001c00001007983 */ /* 0x0021680000300800 */
[----:B------:R1:W-:Y:S02]  /*2a20*/  STL [R1+0xc8], R179 ;  /* 0x0000c8b301007387 */ /* 0x0003e40000100800 */
[----:B-1----:R-:W-:-:S02]  /*2a30*/  SHF.L.U32 R179, R237, 0x10, RZ ;  /* 0x00000010edb37819 */ /* 0x002fc400000006ff */
[----:B------:R-:W2:Y:S01]  /*2a40*/  LDL.LU R237, [R1+0xcc] ;  /* 0x0000cc0001ed7983 */ /* 0x000ea20000300800 */
[----:B---3--:R-:W-:Y:S01]  /*2a50*/  FFMA.FTZ R181, R16, R177, R181 ;  /* 0x000000b110b57223 */ /* 0x008fe200000100b5 */
[----:B------:R-:W-:Y:S02]  /*2a60*/  SHF.L.U32 R177, R239, 0x10, RZ ;  /* 0x00000010efb17819 */ /* 0x000fe400000006ff */
[----:B------:R-:W3:Y:S04]  /*2a70*/  LDL.LU R239, [R1+0xb8] ;  /* 0x0000b80001ef7983 */ /* 0x000ee80000300800 */
[----:B------:R1:W-:Y:S04]  /*2a80*/  STL [R1+0xb0], R181 ;  /* 0x0000b0b501007387 */ /* 0x0003e80000100800 */
[----:B------:R-:W3:Y:S01]  /*2a90*/  LDL.LU R216, [R1+0x24] ;  /* 0x0000240001d87983 */ /* 0x000ee20000300800 */
[----:B-1----:R-:W-:-:S03]  /*2aa0*/  FFMA.FTZ R181, R195, R242, R215 ;  /* 0x000000f2c3b57223 */ /* 0x002fc600000100d7 */
[----:B------:R-:W3:Y:S01]  /*2ab0*/  LDL.LU R215, [R1+0xc4] ;  /* 0x0000c40001d77983 */ /* 0x000ee20000300800 */
[----:B------:R-:W-:Y:S01]  /*2ac0*/  FMUL.FTZ R241, R241, R182 ;  /* 0x000000b6f1f17220 */ /* 0x000fe20000410000 */
[----:B------:R-:W-:Y:S01]  /*2ad0*/  FADD.FTZ R102, R102, R13 ;  /* 0x0000000d66667221 */ /* 0x000fe20000010000 */
[----:B----4-:R-:W-:Y:S01]  /*2ae0*/  FMUL.FTZ R236, R236, R13 ;  /* 0x0000000decec7220 */ /* 0x010fe20000410000 */
[----:B------:R-:W-:Y:S01]  /*2af0*/  FMUL.FTZ R14, R191, R14 ;  /* 0x0000000ebf0e7220 */ /* 0x000fe20000410000 */
[----:B------:R-:W-:Y:S01]  /*2b00*/  FADD.FTZ R101, R101, R179 ;  /* 0x000000b365657221 */ /* 0x000fe20000010000 */
[----:B--2---:R-:W-:Y:S02]  /*2b10*/  FFMA.FTZ R237, R17, R178, R237 ;  /* 0x000000b211ed7223 */ /* 0x004fe400000100ed */
[----:B------:R-:W-:Y:S01]  /*2b20*/  FFMA.FTZ R186, R14, R179, R186 ;  /* 0x000000b30eba7223 */ /* 0x000fe200000100ba */
[----:B------:R-:W-:Y:S01]  /*2b30*/  FADD.FTZ R235, R235, R178 ;  /* 0x000000b2ebeb7221 */ /* 0x000fe20000010000 */
[----:B------:R-:W-:Y:S01]  /*2b40*/  FFMA.FTZ R181, R194, R241, R181 ;  /* 0x000000f1c2b57223 */ /* 0x000fe200000100b5 */
[----:B------:R-:W-:Y:S01]  /*2b50*/  FADD.FTZ R103, R103, R177 ;  /* 0x000000b167677221 */ /* 0x000fe20000010000 */
[----:B------:R-:W-:Y:S01]  /*2b60*/  IADD3 R214, PT, PT, R214, 0x20, RZ ;  /* 0x00000020d6d67810 */ /* 0x000fe20007ffe0ff */
[----:B---3--:R-:W-:Y:S01]  /*2b70*/  FFMA.FTZ R239, R15, R13, R239 ;  /* 0x0000000d0fef7223 */ /* 0x008fe200000100ef */
[----:B------:R-:W-:Y:S01]  /*2b80*/  FADD.FTZ R13, R180, R241 ;  /* 0x000000f1b40d7221 */ /* 0x000fe20000010000 */
[----:B------:R-:W-:Y:S01]  /*2b90*/  FADD.FTZ R216, R216, R182 ;  /* 0x000000b6d8d87221 */ /* 0x000fe20000010000 */
[----:B------:R-:W-:-:S02]  /*2ba0*/  FFMA.FTZ R215, R194, R182, R215 ;  /* 0x000000b6c2d77223 */ /* 0x000fc400000100d7 */
[----:B------:R-:W-:-:S03]  /*2bb0*/  FADD.FTZ R13, R13, R240 ;  /* 0x000000f00d0d7221 */ /* 0x000fc60000010000 */
[----:B------:R-:W-:Y:S04]  /*2bc0*/  STL [R1+0xc4], R215 ;  /* 0x0000c4d701007387 */ /* 0x000fe80000100800 */
[----:B------:R-:W-:Y:S04]  /*2bd0*/  STL [R1+0x24], R216 ;  /* 0x000024d801007387 */ /* 0x000fe80000100800 */
[----:B------:R1:W-:Y:S04]  /*2be0*/  STL [R1+0xb8], R239 ;  /* 0x0000b8ef01007387 */ /* 0x0003e80000100800 */
[----:B------:R2:W-:Y:S01]  /*2bf0*/  STL [R1+0xcc], R237 ;  /* 0x0000cced01007387 */ /* 0x0005e20000100800 */
[----:B-1----:R-:W-:-:S04]  /*2c00*/  FMUL.FTZ R239, R187, R178 ;  /* 0x000000b2bbef7220 */ /* 0x002fc80000410000 */
[----:B------:R-:W-:Y:S01]  /*2c10*/  FADD.FTZ R13, R13, R239 ;  /* 0x000000ef0d0d7221 */ /* 0x000fe20000010000 */
[----:B--2---:R-:W-:-:S03]  /*2c20*/  FMUL.FTZ R237, R185, R179 ;  /* 0x000000b3b9ed7220 */ /* 0x004fc60000410000 */
[----:B------:R-:W-:Y:S01]  /*2c30*/  FADD.FTZ R179, R13, R238 ;  /* 0x000000ee0db37221 */ /* 0x000fe20000010000 */
[----:B------:R-:W-:Y:S01]  /*2c40*/  FMUL.FTZ R13, R191, R176 ;  /* 0x000000b0bf0d7220 */ /* 0x000fe20000410000 */
[----:B------:R1:W-:Y:S03]  /*2c50*/  STL [R1+0x2c], R235 ;  /* 0x00002ceb01007387 */ /* 0x0003e60000100800 */
[----:B------:R-:W-:Y:S01]  /*2c60*/  FFMA.FTZ R184, R13, R177, R184 ;  /* 0x000000b10db87223 */ /* 0x000fe200000100b8 */
[----:B------:R0:W-:Y:S01]  /*2c70*/  STL [R1+0xb4], R186 ;  /* 0x0000b4ba01007387 */ /* 0x0001e20000100800 */
[----:B------:R-:W-:-:S03]  /*2c80*/  FFMA.FTZ R178, R193, R240, R181 ;  /* 0x000000f0c1b27223 */ /* 0x000fc600000100b5 */
[----:B------:R0:W-:Y:S01]  /*2c90*/  STL [R1+0xbc], R184 ;  /* 0x0000bcb801007387 */ /* 0x0001e20000100800 */
[----:B------:R-:W-:-:S04]  /*2ca0*/  FFMA.FTZ R178, R17, R239, R178 ;  /* 0x000000ef11b27223 */ /* 0x000fc800000100b2 */
[----:B------:R-:W-:Y:S01]  /*2cb0*/  FFMA.FTZ R178, R16, R238, R178 ;  /* 0x000000ee10b27223 */ /* 0x000fe200000100b2 */
[----:B------:R-:W-:-:S03]  /*2cc0*/  FADD.FTZ R179, R179, R237 ;  /* 0x000000edb3b37221 */ /* 0x000fc60000010000 */
[----:B------:R-:W-:Y:S01]  /*2cd0*/  FFMA.FTZ R178, R14, R237, R178 ;  /* 0x000000ed0eb27223 */ /* 0x000fe200000100b2 */
[----:B-1----:R-:W-:Y:S01]  /*2ce0*/  FMUL.FTZ R235, R183, R177 ;  /* 0x000000b1b7eb7220 */ /* 0x002fe20000410000 */
[----:B------:R-:W-:Y:S02]  /*2cf0*/  FADD.FTZ R179, R179, R236 ;  /* 0x000000ecb3b37221 */ /* 0x000fe40000010000 */
[----:B------:R-:W-:Y:S02]  /*2d00*/  FFMA.FTZ R178, R15, R236, R178 ;  /* 0x000000ec0fb27223 */ /* 0x000fe400000100b2 */
[----:B------:R-:W-:Y:S02]  /*2d10*/  FADD.FTZ R216, R179, R235 ;  /* 0x000000ebb3d87221 */ /* 0x000fe40000010000 */
[----:B0-----:R-:W-:-:S07]  /*2d20*/  FFMA.FTZ R215, R13, R235, R178 ;  /* 0x000000eb0dd77223 */ /* 0x001fce00000100b2 */
.L_x_11264:
[----:B------:R-:W-:Y:S05]  /*2d30*/  BSYNC.RECONVERGENT B1 ;  /* 0x0000000000017941 */ /* 0x000fea0003800200 */
.L_x_11263:
[----:B------:R-:W-:Y:S04]  /*2d40*/  BSSY.RECONVERGENT B1, `(.L_x_11265) ;  /* 0x000006f000017945 */ /* 0x000fe80003800200 */
[----:B------:R-:W-:Y:S05]  /*2d50*/  @!P6 BRA `(.L_x_11266) ;  /* 0x0000000400b4e947 */ /* 0x000fea0003800000 */
[----:B------:R-:W3:Y:S01]  /*2d60*/  LDC.64 R22, c[0x0][0x428] ;  /* 0x00010a00ff167b82 */ /* 0x000ee20000000a00 */
[----:B------:R-:W4:Y:S04]  /*2d70*/  LDL R234, [R1+0x150] ;  /* 0x0001500001ea7983 */ /* 0x000f280000100800 */
[----:B------:R-:W4:Y:S03]  /*2d80*/  LDL R226, [R1+0x158] ;  /* 0x0001580001e27983 */ /* 0x000f260000100800 */
[----:B------:R-:W0:Y:S01]  /*2d90*/  LDC.64 R6, c[0x0][0x3a8] ;  /* 0x0000ea00ff067b82 */ /* 0x000e220000000a00 */
[----:B------:R-:W4:Y:S04]  /*2da0*/  LDL R222, [R1+0x140] ;  /* 0x0001400001de7983 */ /* 0x000f280000100800 */
[----:B------:R-:W4:Y:S04]  /*2db0*/  LDL R233, [R1+0x154] ;  /* 0x0001540001e97983 */ /* 0x000f280000100800 */
[----:B------:R-:W4:Y:S04]  /*2dc0*/  LDL R220, [R1+0x148] ;  /* 0x0001480001dc7983 */ /* 0x000f280000100800 */
[----:B------:R-:W4:Y:S01]  /*2dd0*/  LDL R225, [R1+0x15c] ;  /* 0x00015c0001e17983 */ /* 0x000f220000100800 */
[----:B---3--:R-:W-:-:S03]  /*2de0*/  IMAD.WIDE.U32 R22, R214, 0x10, R22 ;  /* 0x00000010d6167825 */ /* 0x008fc600078e0016 */
[----:B------:R-:W3:Y:S04]  /*2df0*/  LDL R221, [R1+0x144] ;  /* 0x0001440001dd7983 */ /* 0x000ee80000100800 */
[----:B------:R2:W4:Y:S01]  /*2e00*/  LDG.E.128 R176, desc[UR6][R22.64] ;  /* 0x0000000616b07981 */ /* 0x000522000c1e1d00 */
[----:B0-----:R-:W-:-:S05]  /*2e10*/  IMAD.WIDE.U32 R6, R214, 0x20, R6 ;  /* 0x00000020d6067825 */ /* 0x001fca00078e0006 */
[----:B-1----:R-:W3:Y:S01]  /*2e20*/  LDG.E.128 R180, desc[UR6][R6.64+0x10] ;  /* 0x0000100606b47981 */ /* 0x002ee2000c1e1d00 */
[----:B------:R-:W-:Y:S01]  /*2e30*/  ISETP.NE.U32.AND P5, PT, RZ, UR10, PT ;  /* 0x0000000aff007c0c */ /* 0x000fe2000bfa5070 */
[----:B--2---:R-:W0:Y:S02]  /*2e40*/  LDC.64 R22, c[0x0][0x3b0] ;  /* 0x0000ec00ff167b82 */ /* 0x004e240000000a00 */
[----:B------:R1:W2:Y:S01]  /*2e50*/  LDG.E.128 R8, desc[UR6][R6.64] ;  /* 0x0000000606087981 */ /* 0x0002a2000c1e1d00 */
[----:B------:R-:W-:-:S13]  /*2e60*/  ISETP.NE.AND.EX P5, PT, RZ, UR11, PT, P5 ;  /* 0x0000000bff007c0c */ /* 0x000fda000bfa5350 */
[----:B-1----:R-:W1:Y:S01]  /*2e70*/  @P5 LDC.64 R6, c[0x0][0x438] ;  /* 0x00010e00ff065b82 */ /* 0x002e620000000a00 */
[C---:B----4-:R-:W-:Y:S02]  /*2e80*/  PRMT R219, R179.reuse, 0x7632, R219 ;  /* 0x00007632b3db7816 */ /* 0x050fe400000000db */
[----:B------:R-:W-:Y:S01]  /*2e90*/  SHF.L.U32 R5, R179, 0x10, RZ ;  /* 0x00000010b3057819 */ /* 0x000fe200000006ff */
[----:B---3--:R-:W-:Y:S02]  /*2ea0*/  FADD.FTZ R179, -R204, R180 ;  /* 0x000000b4ccb37221 */ /* 0x008fe40000010100 */
[----:B------:R-:W3:Y:S01]  /*2eb0*/  LDL.LU R180, [R1+0xa0] ;  /* 0x0000a00001b47983 */ /* 0x000ee20000300800 */
[----:B-1----:R-:W-:-:S04]  /*2ec0*/  @P5 IMAD.WIDE.U32 R6, R214, 0x20, R6 ;  /* 0x00000020d6065825 */ /* 0x002fc800078e0006 */
[----:B--2---:R-:W-:Y:S01]  /*2ed0*/  FADD.FTZ R12, -R204, R8 ;  /* 0x00000008cc0c7221 */ /* 0x004fe20000010100 */
[C---:B------:R-:W-:Y:S01]  /*2ee0*/  SHF.L.U32 R184, R176.reuse, 0x10, RZ ;  /* 0x00000010b0b87819 */ /* 0x040fe200000006ff */
[----:B------:R-:W5:Y:S04]  /*2ef0*/  @P5 LDG.E.128 R152, desc[UR6][R6.64] ;  /* 0x0000000606985981 */ /* 0x000f68000c1e1d00 */
[----:B------:R0:W5:Y:S02]  /*2f00*/  @P5 LDG.E.128 R156, desc[UR6][R6.64+0x10] ;  /* 0x00001006069c5981 */ /* 0x000164000c1e1d00 */
[----:B-----5:R-:W-:Y:S01]  /*2f10*/  FMUL.FTZ R12, R191, R12 ;  /* 0x0000000cbf0c7220 */ /* 0x020fe20000410000 */
[----:B------:R-:W-:Y:S02]  /*2f20*/  PRMT R185, R176, 0x7632, R185 ;  /* 0x00007632b0b97816 */ /* 0x000fe400000000b9 */
[----:B------:R-:W-:Y:S01]  /*2f30*/  PRMT R186, R177, 0x7632, R186 ;  /* 0x00007632b1ba7816 */ /* 0x000fe200000000ba */
[----:B0-----:R-:W-:-:S04]  /*2f40*/  IMAD.WIDE.U32 R6, R214, 0x8, R22 ;  /* 0x00000008d6067825 */ /* 0x001fc800078e0016 */
[C---:B------:R-:W-:Y:S01]  /*2f50*/  FADD.FTZ R9, -R204.reuse, R9 ;  /* 0x00000009cc097221 */ /* 0x040fe20000010100 */
[C---:B------:R-:W-:Y:S01]  /*2f60*/  FADD.FTZ R176, -R204.reuse, R183 ;  /* 0x000000b7ccb07221 */ /* 0x040fe20000010100 */
[----:B------:R0:W5:Y:S01]  /*2f70*/  LDG.E.64 R22, desc[UR6][R6.64] ;  /* 0x0000000606167981 */ /* 0x000162000c1e1b00 */
[----:B------:R-:W-:Y:S01]  /*2f80*/  FADD.FTZ R8, -R204, R11 ;  /* 0x0000000bcc087221 */ /* 0x000fe20000010100 */
[----:B------:R-:W-:Y:S01]  /*2f90*/  FADD.FTZ R96, R96, R184 ;  /* 0x000000b860607221 */ /* 0x000fe20000010000 */
[----:B------:R-:W-:Y:S01]  /*2fa0*/  FMUL.FTZ R234, R234, R184 ;  /* 0x000000b8eaea7220 */ /* 0x000fe20000410000 */
[----:B------:R-:W-:Y:S01]  /*2fb0*/  FMUL.FTZ R11, R191, R9 ;  /* 0x00000009bf0b7220 */ /* 0x000fe20000410000 */
[----:B0-----:R-:W-:Y:S01]  /*2fc0*/  SHF.L.U32 R7, R177, 0x10, RZ ;  /* 0x00000010b1077819 */ /* 0x001fe200000006ff */
[C---:B------:R-:W-:Y:S01]  /*2fd0*/  FADD.FTZ R177, -R204.reuse, R182 ;  /* 0x000000b6ccb17221 */ /* 0x040fe20000010100 */
[----:B------:R-:W-:Y:S01]  /*2fe0*/  FADD.FTZ R6, -R204, R181 ;  /* 0x000000b5cc067221 */ /* 0x000fe20000010100 */
[----:B------:R-:W2:Y:S01]  /*2ff0*/  LDL.LU R182, [R1+0x90] ;  /* 0x0000900001b67983 */ /* 0x000ea20000300800 */
[----:B------:R-:W-:-:S03]  /*3000*/  SHF.L.U32 R181, R185, 0x10, RZ ;  /* 0x00000010b9b57819 */ /* 0x000fc600000006ff */
[----:B------:R-:W4:Y:S01]  /*3010*/  LDL R183, [R1+0x14c] ;  /* 0x00014c0001b77983 */ /* 0x000f220000100800 */
[----:B------:R-:W-:-:S03]  /*3020*/  FMUL.FTZ R9, R191, R8 ;  /* 0x00000008bf097220 */ /* 0x000fc60000410000 */
[----:B------:R-:W4:Y:S01]  /*3030*/  LDL.LU R185, [R1+0x9c] ;  /* 0x00009c0001b97983 */ /* 0x000f220000300800 */
[----:B------:R-:W-:Y:S01]  /*3040*/  FMUL.FTZ R8, R191, R179 ;  /* 0x000000b3bf087220 */ /* 0x000fe20000410000 */
[----:B---3--:R-:W-:Y:S02]  /*3050*/  FFMA.FTZ R180, R12, R184, R180 ;  /* 0x000000b80cb47223 */ /* 0x008fe400000100b4 */
[----:B------:R-:W3:Y:S04]  /*3060*/  LDL.LU R184, [R1+0x94] ;  /* 0x0000940001b87983 */ /* 0x000ee80000300800 */
[----:B------:R0:W-:Y:S02]  /*3070*/  STL [R1+0xa0], R180 ;  /* 0x0000a0b401007387 */ /* 0x0001e40000100800 */
[----:B0-----:R-:W-:-:S02]  /*3080*/  SHF.L.U32 R180, R186, 0x10, RZ ;  /* 0x00000010bab47819 */ /* 0x001fc400000006ff */
[----:B------:R-:W4:Y:S04]  /*3090*/  LDL.LU R186, [R1+0xac] ;  /* 0x0000ac0001ba7983 */ /* 0x000f280000300800 */
[----:B------:R-:W3:Y:S01]  /*30a0*/  LDL.LU R179, [R1+0xa8] ;  /* 0x0000a80001b37983 */ /* 0x000ee20000300800 */
[----:B------:R-:W-:-:S04]  /*30b0*/  FADD.FTZ R10, -R204, R10 ;  /* 0x0000000acc0a7221 */ /* 0x000fc80000010100 */
[----:B------:R-:W-:Y:S01]  /*30c0*/  FMUL.FTZ R10, R191, R10 ;  /* 0x0000000abf0a7220 */ /* 0x000fe20000410000 */
[C---:B------:R-:W-:Y:S02]  /*30d0*/  PRMT R187, R178.reuse, 0x7632, R187 ;  /* 0x00007632b2bb7816 */ /* 0x040fe400000000bb */
[----:B------:R-:W-:-:S05]  /*30e0*/  SHF.L.U32 R178, R178, 0x10, RZ ;  /* 0x00000010b2b27819 */ /* 0x000fca00000006ff */
[----:B------:R-:W-:Y:S01]  /*30f0*/  FADD.FTZ R92, R92, R178 ;  /* 0x000000b25c5c7221 */ /* 0x000fe20000010000 */
[-C--:B------:R-:W-:Y:S01]  /*3100*/  FMUL.FTZ R222, R222, R178.reuse ;  /* 0x000000b2dede7220 */ /* 0x080fe20000410000 */
[----:B--2---:R-:W-:Y:S01]  /*3110*/  FFMA.FTZ R182, R8, R178, R182 ;  /* 0x000000b208b67223 */ /* 0x004fe200000100b6 */
[----:B------:R-:W-:Y:S01]  /*3120*/  SHF.L.U32 R178, R219, 0x10, RZ ;  /* 0x00000010dbb27819 */ /* 0x000fe200000006ff */
[----:B---3--:R-:W-:-:S05]  /*3130*/  FFMA.FTZ R179, R10, R7, R179 ;  /* 0x000000070ab37223 */ /* 0x008fca00000100b3 */
[----:B------:R0:W-:Y:S02]  /*3140*/  STL [R1+0xa8], R179 ;  /* 0x0000a8b301007387 */ /* 0x0001e40000100800 */
[----:B0-----:R-:W-:Y:S02]  /*3150*/  SHF.L.U32 R179, R187, 0x10, RZ ;  /* 0x00000010bbb37819 */ /* 0x001fe400000006ff */
[----:B------:R-:W2:Y:S04]  /*3160*/  LDL.LU R187, [R1+0x98] ;  /* 0x0000980001bb7983 */ /* 0x000ea80000300800 */
[----:B------:R-:W3:Y:S01]  /*3170*/  LDL.LU R219, [R1+0xa4] ;  /* 0x0000a40001db7983 */ /* 0x000ee20000300800 */
[----:B------:R-:W-:Y:S01]  /*3180*/  FADD.FTZ R98, R98, R7 ;  /* 0x0000000762627221 */ /* 0x000fe20000010000 */
[----:B------:R-:W-:Y:S01]  /*3190*/  FMUL.FTZ R226, R226, R7 ;  /* 0x00000007e2e27220 */ /* 0x000fe20000410000 */
[----:B------:R-:W-:Y:S01]  /*31a0*/  FMUL.FTZ R7, R191, R177 ;  /* 0x000000b1bf077220 */ /* 0x000fe20000410000 */
[----:B------:R-:W-:Y:S01]  /*31b0*/  FADD.FTZ R177, R216, R234 ;  /* 0x000000ead8b17221 */ /* 0x000fe20000010000 */
[----:B------:R-:W-:Y:S01]  /*31c0*/  FMUL.FTZ R233, R233, R181 ;  /* 0x000000b5e9e97220 */ /* 0x000fe20000410000 */
[----:B------:R-:W-:Y:S01]  /*31d0*/  FADD.FTZ R94, R94, R5 ;  /* 0x000000055e5e7221 */ /* 0x000fe20000010000 */
[----:B------:R-:W-:Y:S01]  /*31e0*/  FMUL.FTZ R220, R220, R5 ;  /* 0x00000005dcdc7220 */ /* 0x000fe20000410000 */
[----:B------:R-:W-:Y:S01]  /*31f0*/  FMUL.FTZ R225, R225, R180 ;  /* 0x000000b4e1e17220 */ /* 0x000fe20000410000 */
[----:B------:R-:W-:Y:S01]  /*3200*/  FMUL.FTZ R6, R191, R6 ;  /* 0x00000006bf067220 */ /* 0x000fe20000410000 */
[----:B------:R-:W-:Y:S01]  /*3210*/  FADD.FTZ R93, R93, R179 ;  /* 0x000000b35d5d7221 */ /* 0x000fe20000010000 */
[----:B------:R-:W-:-:S02]  /*3220*/  FMUL.FTZ R221, R221, R179 ;  /* 0x000000b3dddd7220 */ /* 0x000fc40000410000 */
[----:B------:R-:W-:Y:S01]  /*3230*/  FFMA.FTZ R184, R6, R179, R184 ;  /* 0x000000b306b87223 */ /* 0x000fe200000100b8 */
[----:B------:R0:W-:Y:S01]  /*3240*/  STL [R1+0x90], R182 ;  /* 0x000090b601007387 */ /* 0x0001e20000100800 */
[----:B----4-:R-:W-:Y:S01]  /*3250*/  FFMA.FTZ R186, R9, R180, R186 ;  /* 0x000000b409ba7223 */ /* 0x010fe200000100ba */
[----:B0-----:R-:W-:Y:S01]  /*3260*/  FFMA.FTZ R182, R12, R234, R215 ;  /* 0x000000ea0cb67223 */ /* 0x001fe200000100d7 */
[----:B------:R-:W-:Y:S01]  /*3270*/  FADD.FTZ R97, R97, R181 ;  /* 0x000000b561617221 */ /* 0x000fe20000010000 */
[----:B------:R-:W-:Y:S01]  /*3280*/  FADD.FTZ R99, R99, R180 ;  /* 0x000000b463637221 */ /* 0x000fe20000010000 */
[----:B------:R-:W-:Y:S01]  /*3290*/  FADD.FTZ R95, R95, R178 ;  /* 0x000000b25f5f7221 */ /* 0x000fe20000010000 */
[----:B------:R-:W-:Y:S01]  /*32a0*/  IADD3 R214, PT, PT, R214, 0x20, RZ ;  /* 0x00000020d6d67810 */ /* 0x000fe20007ffe0ff */
[----:B--2---:R-:W-:Y:S01]  /*32b0*/  FFMA.FTZ R187, R7, R5, R187 ;  /* 0x0000000507bb7223 */ /* 0x004fe200000100bb */
[----:B------:R-:W-:-:S04]  /*32c0*/  FADD.FTZ R5, R177, R233 ;  /* 0x000000e9b1057221 */ /* 0x000fc80000010000 */
[----:B------:R-:W-:-:S04]  /*32d0*/  FADD.FTZ R5, R5, R226 ;  /* 0x000000e205057221 */ /* 0x000fc80000010000 */
[----:B------:R-:W-:Y:S01]  /*32e0*/  FADD.FTZ R5, R5, R225 ;  /* 0x000000e105057221 */ /* 0x000fe20000010000 */
[----:B---3--:R-:W-:-:S03]  /*32f0*/  FFMA.FTZ R219, R11, R181, R219 ;  /* 0x000000b50bdb7223 */ /* 0x008fc600000100db */
[----:B------:R-:W-:Y:S01]  /*3300*/  FADD.FTZ R179, R5, R222 ;  /* 0x000000de05b37221 */ /* 0x000fe20000010000 */
[----:B------:R-:W-:Y:S01]  /*3310*/  FMUL.FTZ R5, R191, R176 ;  /* 0x000000b0bf057220 */ /* 0x000fe20000410000 */
[----:B------:R0:W-:Y:S01]  /*3320*/  STL [R1+0xa4], R219 ;  /* 0x0000a4db01007387 */ /* 0x0001e20000100800 */
[----:B------:R-:W-:Y:S02]  /*3330*/  FFMA.FTZ R177, R11, R233, R182 ;  /* 0x000000e90bb17223 */ /* 0x000fe400000100b6 */
[----:B------:R-:W-:Y:S01]  /*3340*/  FFMA.FTZ R185, R5, R178, R185 ;  /* 0x000000b205b97223 */ /* 0x000fe200000100b9 */
[----:B------:R3:W-:Y:S01]  /*3350*/  STL [R1+0x98], R187 ;  /* 0x000098bb01007387 */ /* 0x0007e20000100800 */
[----:B------:R-:W-:-:S03]  /*3360*/  FFMA.FTZ R177, R10, R226, R177 ;  /* 0x000000e20ab17223 */ /* 0x000fc600000100b1 */
[----:B------:R3:W-:Y:S04]  /*3370*/  STL [R1+0xac], R186 ;  /* 0x0000acba01007387 */ /* 0x0007e80000100800 */
[----:B------:R3:W-:Y:S04]  /*3380*/  STL [R1+0x94], R184 ;  /* 0x000094b801007387 */ /* 0x0007e80000100800 */
[----:B------:R3:W-:Y:S01]  /*3390*/  STL [R1+0x9c], R185 ;  /* 0x00009cb901007387 */ /* 0x0007e20000100800 */
[----:B------:R-:W-:-:S04]  /*33a0*/  FFMA.FTZ R177, R9, R225, R177 ;  /* 0x000000e109b17223 */ /* 0x000fc800000100b1 */
[----:B------:R-:W-:Y:S01]  /*33b0*/  FFMA.FTZ R177, R8, R222, R177 ;  /* 0x000000de08b17223 */ /* 0x000fe200000100b1 */
[----:B------:R-:W-:-:S03]  /*33c0*/  FADD.FTZ R179, R179, R221 ;  /* 0x000000ddb3b37221 */ /* 0x000fc60000010000 */
[----:B------:R-:W-:Y:S01]  /*33d0*/  FFMA.FTZ R177, R6, R221, R177 ;  /* 0x000000dd06b17223 */ /* 0x000fe200000100b1 */
[----:B0-----:R-:W-:Y:S01]  /*33e0*/  FMUL.FTZ R219, R183, R178 ;  /* 0x000000b2b7db7220 */ /* 0x001fe20000410000 */
[----:B------:R-:W-:Y:S02]  /*33f0*/  FADD.FTZ R179, R179, R220 ;  /* 0x000000dcb3b37221 */ /* 0x000fe40000010000 */
[----:B------:R-:W-:Y:S02]  /*3400*/  FFMA.FTZ R177, R7, R220, R177 ;  /* 0x000000dc07b17223 */ /* 0x000fe400000100b1 */
[----:B------:R-:W-:Y:S02]  /*3410*/  FADD.FTZ R216, R179, R219 ;  /* 0x000000dbb3d87221 */ /* 0x000fe40000010000 */
[----:B---3--:R-:W-:-:S07]  /*3420*/  FFMA.FTZ R215, R5, R219, R177 ;  /* 0x000000db05d77223 */ /* 0x008fce00000100b1 */
.L_x_11266:
[----:B------:R-:W-:Y:S05]  /*3430*/  BSYNC.RECONVERGENT B1 ;  /* 0x0000000000017941 */ /* 0x000fea0003800200 */
.L_x_11265:
[----:B------:R-:W3:Y:S01]  /*3440*/  LDL R176, [R1+0x18] ;  /* 0x0000180001b07983 */ /* 0x000ee20000100800 */
[----:B------:R-:W-:Y:S01]  /*3450*/  BSSY.RECONVERGENT B1, `(.L_x_11267) ;  /* 0x0000071000017945 */ /* 0x000fe20003800200 */
[----:B---3--:R-:W-:-:S04]  /*3460*/  ISETP.GE.U32.AND P5, PT, R176, 0xa0, PT ;  /* 0x000000a0b000780c */ /* 0x008fc80003fa6070 */
[----:B------:R-:W-:-:S05]  /*3470*/  P2R R176, PR, RZ, 0x20 ;  /* 0x00000020ffb07803 */ /* 0x000fca0000000000 */
[----:B------:R3:W-:Y:S04]  /*3480*/  STL [R1+0x110], R176 ;  /* 0x000110b001007387 */ /* 0x0007e80000100800 */
[----:B------:R-:W-:Y:S05]  /*3490*/  @!P5 BRA `(.L_x_11268) ;  /* 0x0000000400b0d947 */ /* 0x000fea0003800000 */
[----:B------:R-:W-:Y:S01]  /*34a0*/  ISETP.NE.U32.AND P5, PT, RZ, UR10, PT ;  /* 0x0000000aff007c0c */ /* 0x000fe2000bfa5070 */
[----:B------:R-:W4:Y:S01]  /*34b0*/  LDC.64 R20, c[0x0][0x428] ;  /* 0x00010a00ff147b82 */ /* 0x000f220000000a00 */
[----:B------:R-:W3:Y:S02]  /*34c0*/  LDL R231, [R1+0x130] ;  /* 0x0001300001e77983 */ /* 0x000ee40000100800 */
[----:B------:R-:W-:Y:S02]  /*34d0*/  ISETP.NE.AND.EX P5, PT, RZ, UR11, PT, P5 ;  /* 0x0000000bff007c0c */ /* 0x000fe4000bfa5350 */
[----:B------:R-:W3:Y:S04]  /*34e0*/  LDL R228, [R1+0x138] ;  /* 0x0001380001e47983 */ /* 0x000ee80000100800 */
[----:B------:R-:W3:Y:S04]  /*34f0*/  LDL R224, [R1+0x120] ;  /* 0x0001200001e07983 */ /* 0x000ee80000100800 */
[----:B------:R-:W3:Y:S03]  /*3500*/  LDL R229, [R1+0x134] ;  /* 0x0001340001e57983 */ /* 0x000ee60000100800 */
[----:B-----5:R-:W0:Y:S01]  /*3510*/  @P5 LDC.64 R2, c[0x0][0x438] ;  /* 0x00010e00ff025b82 */ /* 0x020e220000000a00 */
[----:B------:R-:W3:Y:S04]  /*3520*/  LDL R227, [R1+0x13c] ;  /* 0x00013c0001e37983 */ /* 0x000ee80000100800 */
[----:B------:R-:W3:Y:S04]  /*3530*/  LDL R223, [R1+0x124] ;  /* 0x0001240001df7983 */ /* 0x000ee80000100800 */
[----:B------:R-:W3:Y:S04]  /*3540*/  LDL R218, [R1+0x128] ;  /* 0x0001280001da7983 */ /* 0x000ee80000100800 */
[----:B------:R-:W3:Y:S01]  /*3550*/  LDL R217, [R1+0x12c] ;  /* 0x00012c0001d97983 */ /* 0x000ee20000100800 */
[----:B0-----:R-:W-:-:S05]  /*3560*/  @P5 IMAD.WIDE.U32 R2, R214, 0x20, R2 ;  /* 0x00000020d6025825 */ /* 0x001fca00078e0002 */
[----:B------:R-:W5:Y:S04]  /*3570*/  @P5 LDG.E.128 R160, desc[UR6][R2.64] ;  /* 0x0000000602a05981 */ /* 0x000f68000c1e1d00 */
[----:B------:R0:W5:Y:S01]  /*3580*/  @P5 LDG.E.128 R164, desc[UR6][R2.64+0x10] ;  /* 0x0000100602a45981 */ /* 0x000162000c1e1d00 */
[----:B----4-:R-:W-:-:S05]  /*3590*/  IMAD.WIDE.U32 R20, R214, 0x10, R20 ;  /* 0x00000010d6147825 */ /* 0x010fca00078e0014 */
[----:B-12---:R-:W2:Y:S01]  /*35a0*/  LDG.E.128 R184, desc[UR6][R20.64] ;  /* 0x0000000614b87981 */ /* 0x006ea2000c1e1d00 */
[----:B0-----:R-:W0:Y:S02]  /*35b0*/  LDC.64 R2, c[0x0][0x3a8] ;  /* 0x0000ea00ff027b82 */ /* 0x001e240000000a00 */
[----:B0-----:R-:W-:-:S05]  /*35c0*/  IMAD.WIDE.U32 R2, R214, 0x20, R2 ;  /* 0x00000020d6027825 */ /* 0x001fca00078e0002 */
[----:B---3--:R-:W3:Y:S04]  /*35d0*/  LDG.E.128 R176, desc[UR6][R2.64] ;  /* 0x0000000602b07981 */ /* 0x008ee8000c1e1d00 */
[----:B------:R0:W4:Y:S02]  /*35e0*/  LDG.E.128 R180, desc[UR6][R2.64+0x10] ;  /* 0x0000100602b47981 */ /* 0x000124000c1e1d00 */
[----:B0-----:R-:W0:Y:S02]  /*35f0*/  LDC.64 R2, c[0x0][0x3b0] ;  /* 0x0000ec00ff027b82 */ /* 0x001e240000000a00 */
[----:B0-----:R-:W-:-:S05]  /*3600*/  IMAD.WIDE.U32 R2, R214, 0x8, R2 ;  /* 0x00000008d6027825 */ /* 0x001fca00078e0002 */
[----:B------:R3:W5:Y:S01]  /*3610*/  LDG.E.64 R20, desc[UR6][R2.64] ;  /* 0x0000000602147981 */ /* 0x000762000c1e1b00 */
[----:B--2---:R-:W-:Y:S01]  /*3620*/  PRMT R214, R184, 0x7632, R214 ;  /* 0x00007632b8d67816 */ /* 0x004fe200000000d6 */
        /* <DEDUP_REMOVED lines=8> */
[----:B------:R-:W-:-:S02]  /*36b0*/  PRMT R204, R185, 0x7632, R204 ;  /* 0x00007632b9cc7816 */ /* 0x000fc400000000cc */
[----:B------:R-:W-:Y:S01]  /*36c0*/  SHF.L.U32 R181, R185, 0x10, RZ ;  /* 0x00000010b9b57819 */ /* 0x000fe200000006ff */
[C---:B------:R-:W-:Y:S01]  /*36d0*/  FMUL.FTZ R192, R191.reuse, R4 ;  /* 0x00000004bfc07220 */ /* 0x040fe20000410000 */
[----:B------:R-:W-:Y:S02]  /*36e0*/  SHF.L.U32 R180, R184, 0x10, RZ ;  /* 0x00000010b8b47819 */ /* 0x000fe400000006ff */
[C---:B------:R-:W-:Y:S02]  /*36f0*/  PRMT R185, R186.reuse, 0x7632, R185 ;  /* 0x00007632bab97816 */ /* 0x040fe400000000b9 */
[----:B------:R-:W-:Y:S01]  /*3700*/  SHF.L.U32 R182, R186, 0x10, RZ ;  /* 0x00000010bab67819 */ /* 0x000fe200000006ff */
[----:B------:R-:W-:Y:S01]  /*3710*/  FMUL.FTZ R4, R191, R178 ;  /* 0x000000b2bf047220 */ /* 0x000fe20000410000 */
[----:B------:R-:W2:Y:S01]  /*3720*/  LDL.LU R186, [R1+0x7c] ;  /* 0x00007c0001ba7983 */ /* 0x000ea20000300800 */
[C---:B------:R-:W-:Y:S02]  /*3730*/  PRMT R184, R187.reuse, 0x7632, R184 ;  /* 0x00007632bbb87816 */ /* 0x040fe400000000b8 */
[----:B------:R-:W-:-:S02]  /*3740*/  SHF.L.U32 R176, R187, 0x10, RZ ;  /* 0x00000010bbb07819 */ /* 0x000fc400000006ff */
[----:B------:R-:W3:Y:S04]  /*3750*/  LDL.LU R187, [R1+0x78] ;  /* 0x0000780001bb7983 */ /* 0x000ee80000300800 */
[----:B------:R-:W4:Y:S01]  /*3760*/  LDL.LU R178, [R1+0x80] ;  /* 0x0000800001b27983 */ /* 0x000f220000300800 */
[C---:B------:R-:W-:Y:S01]  /*3770*/  FMUL.FTZ R232, R191.reuse, R190 ;  /* 0x000000bebfe87220 */ /* 0x040fe20000410000 */
[C---:B------:R-:W-:Y:S01]  /*3780*/  FMUL.FTZ R196, R191.reuse, R3 ;  /* 0x00000003bfc47220 */ /* 0x040fe20000410000 */
[C---:B------:R-:W-:Y:S01]  /*3790*/  FMUL.FTZ R230, R191.reuse, R2 ;  /* 0x00000002bfe67220 */ /* 0x040fe20000410000 */
[C---:B------:R-:W-:Y:S01]  /*37a0*/  FMUL.FTZ R3, R191.reuse, R179 ;  /* 0x000000b3bf037220 */ /* 0x040fe20000410000 */
[C---:B------:R-:W-:Y:S01]  /*37b0*/  FMUL.FTZ R190, R191.reuse, R177 ;  /* 0x000000b1bfbe7220 */ /* 0x040fe20000410000 */
[----:B------:R-:W2:Y:S01]  /*37c0*/  LDL.LU R179, [R1+0x88] ;  /* 0x0000880001b37983 */ /* 0x000ea20000300800 */
[----:B------:R-:W-:Y:S01]  /*37d0*/  FMUL.FTZ R2, R191, R183 ;  /* 0x000000b7bf027220 */ /* 0x000fe20000410000 */
[----:B------:R-:W-:Y:S01]  /*37e0*/  SHF.L.U32 R177, R214, 0x10, RZ ;  /* 0x00000010d6b17819 */ /* 0x000fe200000006ff */
[----:B------:R-:W-:Y:S01]  /*37f0*/  FADD.FTZ R88, R88, R180 ;  /* 0x000000b458587221 */ /* 0x000fe20000010000 */
[----:B------:R-:W3:Y:S01]  /*3800*/  LDL.LU R183, [R1+0x74] ;  /* 0x0000740001b77983 */ /* 0x000ee20000300800 */
[----:B------:R-:W-:-:S03]  /*3810*/  FMUL.FTZ R231, R231, R180 ;  /* 0x000000b4e7e77220 */ /* 0x000fc60000410000 */
[----:B------:R-:W3:Y:S01]  /*3820*/  LDL.LU R214, [R1+0x8c] ;  /* 0x00008c0001d67983 */ /* 0x000ee20000300800 */
[----:B----4-:R-:W-:-:S03]  /*3830*/  FFMA.FTZ R178, R232, R180, R178 ;  /* 0x000000b4e8b27223 */ /* 0x010fc600000100b2 */
[----:B------:R-:W4:Y:S04]  /*3840*/  LDL.LU R180, [R1+0x70] ;  /* 0x0000700001b47983 */ /* 0x000f280000300800 */
[----:B------:R0:W-:Y:S02]  /*3850*/  STL [R1+0x80], R178 ;  /* 0x000080b201007387 */ /* 0x0001e40000100800 */
[----:B0-----:R-:W-:Y:S02]  /*3860*/  SHF.L.U32 R178, R204, 0x10, RZ ;  /* 0x00000010ccb27819 */ /* 0x001fe400000006ff */
[----:B------:R-:W4:Y:S01]  /*3870*/  LDL.LU R204, [R1+0x84] ;  /* 0x0000840001cc7983 */ /* 0x000f220000300800 */
[-C--:B--2---:R-:W-:Y:S01]  /*3880*/  FFMA.FTZ R179, R196, R181.reuse, R179 ;  /* 0x000000b5c4b37223 */ /* 0x084fe200000100b3 */
[----:B------:R-:W-:Y:S01]  /*3890*/  FADD.FTZ R90, R90, R181 ;  /* 0x000000b55a5a7221 */ /* 0x000fe20000010000 */
[----:B------:R-:W-:-:S03]  /*38a0*/  FMUL.FTZ R228, R228, R181 ;  /* 0x000000b5e4e47220 */ /* 0x000fc60000410000 */
[----:B------:R0:W-:Y:S01]  /*38b0*/  STL [R1+0x88], R179 ;  /* 0x000088b301007387 */ /* 0x0001e20000100800 */
[----:B------:R-:W-:Y:S01]  /*38c0*/  FADD.FTZ R84, R84, R182 ;  /* 0x000000b654547221 */ /* 0x000fe20000010000 */
[----:B------:R-:W-:Y:S01]  /*38d0*/  FMUL.FTZ R224, R224, R182 ;  /* 0x000000b6e0e07220 */ /* 0x000fe20000410000 */
[----:B------:R-:W-:Y:S01]  /*38e0*/  FADD.FTZ R181, R216, R231 ;  /* 0x000000e7d8b57221 */ /* 0x000fe20000010000 */
[----:B------:R-:W-:Y:S01]  /*38f0*/  FMUL.FTZ R229, R229, R177 ;  /* 0x000000b1e5e57220 */ /* 0x000fe20000410000 */
[----:B---3--:R-:W-:Y:S01]  /*3900*/  FFMA.FTZ R214, R192, R178, R214 ;  /* 0x000000b2c0d67223 */ /* 0x008fe200000100d6 */
[----:B0-----:R-:W-:Y:S01]  /*3910*/  SHF.L.U32 R179, R185, 0x10, RZ ;  /* 0x00000010b9b37819 */ /* 0x001fe200000006ff */
[----:B------:R-:W-:Y:S01]  /*3920*/  FADD.FTZ R89, R89, R177 ;  /* 0x000000b159597221 */ /* 0x000fe20000010000 */
[----:B------:R-:W-:-:S03]  /*3930*/  FFMA.FTZ R187, R3, R176, R187 ;  /* 0x000000b003bb7223 */ /* 0x000fc600000100bb */
[-C--:B------:R-:W-:Y:S01]  /*3940*/  FFMA.FTZ R183, R4, R179.reuse, R183 ;  /* 0x000000b304b77223 */ /* 0x080fe200000100b7 */
[----:B------:R-:W-:Y:S01]  /*3950*/  FADD.FTZ R91, R91, R178 ;  /* 0x000000b25b5b7221 */ /* 0x000fe20000010000 */
[----:B------:R-:W-:Y:S01]  /*3960*/  FMUL.FTZ R227, R227, R178 ;  /* 0x000000b2e3e37220 */ /* 0x000fe20000410000 */
[----:B------:R-:W-:Y:S01]  /*3970*/  FMUL.FTZ R223, R223, R179 ;  /* 0x000000b3dfdf7220 */ /* 0x000fe20000410000 */
[----:B------:R-:W-:Y:S01]  /*3980*/  FMUL.FTZ R218, R218, R176 ;  /* 0x000000b0dada7220 */ /* 0x000fe20000410000 */
[----:B------:R-:W-:Y:S01]  /*3990*/  FADD.FTZ R86, R86, R176 ;  /* 0x000000b056567221 */ /* 0x000fe20000010000 */
[----:B------:R-:W-:Y:S01]  /*39a0*/  FADD.FTZ R85, R85, R179 ;  /* 0x000000b355557221 */ /* 0x000fe20000010000 */
[----:B----4-:R-:W-:Y:S01]  /*39b0*/  FFMA.FTZ R180, R190, R182, R180 ;  /* 0x000000b6beb47223 */ /* 0x010fe200000100b4 */
[----:B------:R-:W-:-:S04]  /*39c0*/  FFMA.FTZ R182, R232, R231, R215 ;  /* 0x000000e7e8b67223 */ /* 0x000fc800000100d7 */
[----:B------:R0:W-:Y:S02]  /*39d0*/  STL [R1+0x70], R180 ;  /* 0x000070b401007387 */ /* 0x0001e40000100800 */
[----:B0-----:R-:W-:Y:S01]  /*39e0*/  SHF.L.U32 R180, R184, 0x10, RZ ;  /* 0x00000010b8b47819 */ /* 0x001fe200000006ff */
[C---:B------:R-:W-:Y:S01]  /*39f0*/  FFMA.FTZ R204, R230.reuse, R177, R204 ;  /* 0x000000b1e6cc7223 */ /* 0x040fe200000100cc */
[----:B------:R-:W-:Y:S01]  /*3a00*/  FADD.FTZ R177, R181, R229 ;  /* 0x000000e5b5b17221 */ /* 0x000fe20000010000 */
[----:B------:R-:W-:Y:S02]  /*3a10*/  FFMA.FTZ R181, R230, R229, R182 ;  /* 0x000000e5e6b57223 */ /* 0x000fe400000100b6 */
[----:B------:R-:W-:Y:S01]  /*3a20*/  FFMA.FTZ R186, R2, R180, R186 ;  /* 0x000000b402ba7223 */ /* 0x000fe200000100ba */
[----:B------:R4:W-:Y:S01]  /*3a30*/  STL [R1+0x84], R204 ;  /* 0x000084cc01007387 */ /* 0x0009e20000100800 */
[----:B------:R-:W-:-:S03]  /*3a40*/  FADD.FTZ R177, R177, R228 ;  /* 0x000000e4b1b17221 */ /* 0x000fc60000010000 */
[----:B------:R4:W-:Y:S01]  /*3a50*/  STL [R1+0x8c], R214 ;  /* 0x00008cd601007387 */ /* 0x0009e20000100800 */
[----:B------:R-:W-:-:S03]  /*3a60*/  FFMA.FTZ R178, R196, R228, R181 ;  /* 0x000000e4c4b27223 */ /* 0x000fc600000100b5 */
        /* <DEDUP_REMOVED lines=14> */
[----:B----4-:R-:W-:-:S07]  /*3b50*/  FFMA.FTZ R215, R2, R217, R178 ;  /* 0x000000d902d77223 */ /* 0x010fce00000100b2 */
.L_x_11268:
[----:B------:R-:W-:Y:S05]  /*3b60*/  BSYNC.RECONVERGENT B1 ;  /* 0x0000000000017941 */ /* 0x000fea0003800200 */
.L_x_11267:
[----:B------:R-:W-:Y:S01]  /*3b70*/  UMOV UR4, 0xffffffff ;  /* 0xffffffff00047882 */ /* 0x000fe20000000000 */
[----:B------:R-:W-:-:S04]  /*3b80*/  ISETP.NE.U32.AND P5, PT, RZ, UR10, PT ;  /* 0x0000000aff007c0c */ /* 0x000fc8000bfa5070 */
[----:B------:R-:W-:Y:S01]  /*3b90*/  ISETP.NE.AND.EX P5, PT, RZ, UR11, PT, P5 ;  /* 0x0000000bff007c0c */ /* 0x000fe2000bfa5350 */
[----:B------:R-:W-:-:S12]  /*3ba0*/  BRA.DIV UR4, `(.L_x_11269) ;  /* 0x000000ba04107947 */ /* 0x000fd8000b800000 */
[----:B---3--:R-:W1:Y:S02]  /*3bb0*/  SHFL.BFLY PT, R176, R216, 0x1, 0x1f ;  /* 0x0c201f00d8b07f89 */ /* 0x008e6400000e0000 */
        /* <DEDUP_REMOVED lines=14> */
[----:B------:R3:W4:Y:S01]  /*3ca0*/  SHFL.BFLY PT, R183, R180, 0x10, 0x1f ;  /* 0x0e001f00b4b77f89 */ /* 0x00072200000e0000 */
[----:B-1----:R-:W-:-:S05]  /*3cb0*/  FADD.FTZ R181, R181, R176 ;  /* 0x000000b0b5b57221 */ /* 0x002fca0000010000 */
[----:B----4-:R3:W1:Y:S02]  /*3cc0*/  SHFL.BFLY PT, R176, R181, 0x10, 0x1f ;  /* 0x0e001f00b5b07f89 */ /* 0x01066400000e0000 */
.L_x_11339:
[----:B------:R-:W-:Y:S01]  /*3cd0*/  FADD.FTZ R177, R180, R183 ;  /* 0x000000b7b4b17221 */ /* 0x000fe20000010000 */
[----:B-1----:R-:W-:Y:S01]  /*3ce0*/  FADD.FTZ R176, R181, R176 ;  /* 0x000000b0b5b07221 */ /* 0x002fe20000010000 */
[----:B------:R-:W-:Y:S02]  /*3cf0*/  BSSY.RECONVERGENT B1, `(.L_x_11270) ;  /* 0x0000946000017945 */ /* 0x000fe40003800200 */
[----:B------:R-:W-:Y:S01]  /*3d00*/  FMUL.FTZ R177, R177, UR9 ;  /* 0x00000009b1b17c20 */ /* 0x000fe20008410000 */
[----:B---3--:R-:W-:-:S04]  /*3d10*/  FMUL.FTZ R180, R176, UR9 ;  /* 0x00000009b0b47c20 */ /* 0x008fc80008410000 */
[----:B------:R-:W-:Y:S01]  /*3d20*/  FSEL R181, R177, RZ, !P4 ;  /* 0x000000ffb1b57208 */ /* 0x000fe20006000000 */
[----:B------:R-:W-:Y:S06]  /*3d30*/  @P5 BRA `(.L_x_11271) ;  /* 0x0000004800805947 */ /* 0x000fec0003800000 */
[----:B------:R-:W-:Y:S04]  /*3d40*/  BSSY.RECONVERGENT B2, `(.L_x_11272) ;  /* 0x00000f0000027945 */ /* 0x000fe80003800200 */
[----:B------:R-:W-:Y:S05]  /*3d50*/  @!P3 BRA `(.L_x_11273) ;  /* 0x0000000c00b8b947 */ /* 0x000fea0003800000 */
[----:B------:R-:W1:Y:S01]  /*3d60*/  LDC.64 R176, c[0x0][0x390] ;  /* 0x0000e400ffb07b82 */ /* 0x000e620000000a00 */
[----:B------:R3:W5:Y:S04]  /*3d70*/  LDL R216, [R1+0xc] ;  /* 0x00000c0001d87983 */ /* 0x0007680000100800 */
[----:B------:R3:W5:Y:S04]  /*3d80*/  LDL R215, [R1+0x8] ;  /* 0x0000080001d77983 */ /* 0x0007680000100800 */
[----:B------:R3:W5:Y:S04]  /*3d90*/  LDL R204, [R1+0x10] ;  /* 0x0000100001cc7983 */ /* 0x0007680000100800 */
[----:B------:R3:W5:Y:S01]  /*3da0*/  LDL R214, [R1] ;  /* 0x0000000001d67983 */ /* 0x0007620000100800 */
[----:B-1----:R-:W-:-:S06]  /*3db0*/  IMAD.WIDE.U32 R176, R18, 0x10, R176 ;  /* 0x0000001012b07825 */ /* 0x002fcc00078e00b0 */
[----:B------:R-:W5:Y:S01]  /*3dc0*/  LDG.E.128 R176, desc[UR6][R176.64] ;  /* 0x00000006b0b07981 */ /* 0x000f62000c1e1d00 */
[----:B------:R-:W-:-:S04]  /*3dd0*/  ISETP.NE.U32.AND P3, PT, RZ, UR12, PT ;  /* 0x0000000cff007c0c */ /* 0x000fc8000bf65070 */
[----:B------:R-:W-:-:S13]  /*3de0*/  ISETP.NE.AND.EX P3, PT, RZ, UR13, PT, P3 ;  /* 0x0000000dff007c0c */ /* 0x000fda000bf65330 */
[----:B---3--:R-:W-:Y:S05]  /*3df0*/  @P3 BRA `(.L_x_11274) ;  /* 0x0000000400ac3947 */ /* 0x008fea0003800000 */
[----:B--2---:R-:W2:Y:S01]  /*3e00*/  LDL R186, [R1+0x4] ;  /* 0x0000040001ba7983 */ /* 0x004ea20000100800 */
[----:B------:R-:W-:Y:S01]  /*3e10*/  FFMA.FTZ R182, R211, R180, R181 ;  /* 0x000000b4d3b67223 */ /* 0x000fe200000100b5 */
[----:B------:R-:W-:Y:S01]  /*3e20*/  LOP3.LUT P4, RZ, R188, 0xff0000, RZ, 0xc0, !PT ;  /* 0x00ff0000bcff7812 */ /* 0x000fe2000788c0ff */
[----:B------:R-:W-:Y:S01]  /*3e30*/  HFMA2 R183, -RZ, RZ, 0, 0 ;  /* 0x00000000ffb77431 */ /* 0x000fe200000001ff */
[C---:B------:R-:W-:Y:S01]  /*3e40*/  LOP3.LUT P5, RZ, R189.reuse, 0xff, RZ, 0xc0, !PT ;  /* 0x000000ffbdff7812 */ /* 0x040fe200078ac0ff */
[----:B-----5:R-:W-:Y:S01]  /*3e50*/  FADD.FTZ R182, R216, -R182 ;  /* 0x800000b6d8b67221 */ /* 0x020fe20000010000 */
[----:B------:R-:W-:-:S03]  /*3e60*/  LOP3.LUT P6, RZ, R189, 0xff0000, RZ, 0xc0, !PT ;  /* 0x00ff0000bdff7812 */ /* 0x000fc600078cc0ff */
[----:B------:R-:W-:-:S04]  /*3e70*/  FMUL.FTZ R182, R191, R182 ;  /* 0x000000b6bfb67220 */ /* 0x000fc80000410000 */
[----:B------:R-:W-:Y:S02]  /*3e80*/  FMUL.FTZ R182, R182, R19 ;  /* 0x00000013b6b67220 */ /* 0x000fe40000410000 */
[----:B------:R-:W-:Y:S02]  /*3e90*/  @P4 SHF.L.U32 R184, R177, 0x10, RZ ;  /* 0x00000010b1b84819 */ /* 0x000fe400000006ff */
[----:B------:R-:W-:-:S04]  /*3ea0*/  FMUL.FTZ R182, R182, UR14 ;  /* 0x0000000eb6b67c20 */ /* 0x000fc80008410000 */
[-C--:B------:R-:W-:Y:S01]  /*3eb0*/  @P4 FMUL.FTZ R183, R184, R182.reuse ;  /* 0x000000b6b8b74220 */ /* 0x080fe20000410000 */
[----:B------:R-:W-:-:S03]  /*3ec0*/  FMUL.FTZ R182, R142, R182 ;  /* 0x000000b68eb67220 */ /* 0x000fc60000410000 */
[----:B------:R-:W-:Y:S02]  /*3ed0*/  FADD.FTZ R184, R82, R183 ;  /* 0x000000b752b87221 */ /* 0x000fe40000010000 */
[----:B------:R-:W-:Y:S01]  /*3ee0*/  FSEL R185, R182, RZ, P4 ;  /* 0x000000ffb6b97208 */ /* 0x000fe20002000000 */
[----:B------:R-:W-:Y:S01]  /*3ef0*/  FFMA.FTZ R182, R210, R180, R181 ;  /* 0x000000b4d2b67223 */ /* 0x000fe200000100b5 */
[----:B------:R-:W-:-:S03]  /*3f00*/  LOP3.LUT P4, RZ, R188, 0xff000000, RZ, 0xc0, !PT ;  /* 0xff000000bcff7812 */ /* 0x000fc6000788c0ff */
[----:B------:R-:W-:-:S04]  /*3f10*/  FADD.FTZ R182, R215, -R182 ;  /* 0x800000b6d7b67221 */ /* 0x000fc80000010000 */
[----:B------:R-:W-:-:S04]  /*3f20*/  FMUL.FTZ R82, R191, R182 ;  /* 0x000000b6bf527220 */ /* 0x000fc80000410000 */
[----:B------:R-:W-:Y:S02]  /*3f30*/  FMUL.FTZ R182, R82, R19 ;  /* 0x0000001352b67220 */ /* 0x000fe40000410000 */
[----:B------:R-:W-:Y:S02]  /*3f40*/  @P4 PRMT R177, R177, 0x7632, R177 ;  /* 0x00007632b1b14816 */ /* 0x000fe400000000b1 */
[----:B------:R-:W-:Y:S02]  /*3f50*/  FMUL.FTZ R182, R182, UR14 ;  /* 0x0000000eb6b67c20 */ /* 0x000fe40008410000 */
[----:B------:R-:W-:Y:S02]  /*3f60*/  @P4 SHF.L.U32 R82, R177, 0x10, RZ ;  /* 0x00000010b1524819 */ /* 0x000fe400000006ff */
[----:B------:R-:W-:-:S03]  /*3f70*/  MOV R177, RZ ;  /* 0x000000ff00b17202 */ /* 0x000fc60000000f00 */
[----:B------:R-:W-:Y:S01]  /*3f80*/  @P4 FMUL.FTZ R177, R82, R182 ;  /* 0x000000b652b14220 */ /* 0x000fe20000410000 */
[----:B------:R-:W-:Y:S01]  /*3f90*/  FFMA.FTZ R82, R209, R180, R181 ;  /* 0x000000b4d1527223 */ /* 0x000fe200000100b5 */
[----:B------:R-:W-:Y:S02]  /*3fa0*/  FMUL.FTZ R182, R143, R182 ;  /* 0x000000b68fb67220 */ /* 0x000fe40000410000 */
[----:B------:R-:W-:Y:S01]  /*3fb0*/  FADD.FTZ R83, R83, R177 ;  /* 0x000000b153537221 */ /* 0x000fe20000010000 */
[----:B------:R-:W-:Y:S02]  /*3fc0*/  @P5 SHF.L.U32 R177, R178, 0x10, RZ ;  /* 0x00000010b2b15819 */ /* 0x000fe400000006ff */
[----:B------:R-:W-:Y:S02]  /*3fd0*/  FSEL R187, R182, RZ, P4 ;  /* 0x000000ffb6bb7208 */ /* 0x000fe40002000000 */
[----:B------:R-:W-:Y:S01]  /*3fe0*/  LOP3.LUT P4, RZ, R189, 0xff00, RZ, 0xc0, !PT ;  /* 0x0000ff00bdff7812 */ /* 0x000fe2000788c0ff */
[----:B--2---:R-:W-:-:S04]  /*3ff0*/  FADD.FTZ R82, R186, -R82 ;  /* 0x80000052ba527221 */ /* 0x004fc80000010000 */
[----:B------:R-:W-:-:S04]  /*4000*/  FMUL.FTZ R82, R191, R82 ;  /* 0x00000052bf527220 */ /* 0x000fc80000410000 */
        /* <DEDUP_REMOVED lines=39> */
[----:B------:R-:W-:-:S04]  /*4280*/  FMUL.FTZ R78, R136, R186 ;  /* 0x000000ba884e7220 */ /* 0x000fc80000410000 */
[----:B------:R-:W-:Y:S02]  /*4290*/  FSEL R79, R79, RZ, P6 ;  /* 0x000000ff4f4f7208 */ /* 0x000fe40003000000 */
[----:B------:R-:W-:Y:S02]  /*42a0*/  FSEL R78, R78, RZ, P5 ;  /* 0x000000ff4e4e7208 */ /* 0x000fe40002800000 */
[----:B------:R-:W-:Y:S01]  /*42b0*/  F2FP.BF16.F32.PACK_AB R79, R79, R77 ;  /* 0x0000004d4f4f723e */ /* 0x000fe200000010ff */
[----:B------:R-:W-:Y:S01]  /*42c0*/  FMUL.FTZ R77, R137, R76 ;  /* 0x0000004c894d7220 */ /* 0x000fe20000410000 */
[----:B------:R-:W-:-:S04]  /*42d0*/  FFMA.FTZ R76, R0, R180, R181 ;  /* 0x000000b4004c7223 */ /* 0x000fc800000100b5 */
[----:B------:R-:W-:Y:S01]  /*42e0*/  FSEL R179, R77, RZ, P4 ;  /* 0x000000ff4db37208 */ /* 0x000fe20002000000 */
[----:B------:R-:W-:Y:S01]  /*42f0*/  FADD.FTZ R76, R213, -R76 ;  /* 0x8000004cd54c7221 */ /* 0x000fe20000010000 */
[----:B------:R-:W-:Y:S01]  /*4300*/  LOP3.LUT P4, RZ, R188, 0xff, RZ, 0xc0, !PT ;  /* 0x000000ffbcff7812 */ /* 0x000fe2000788c0ff */
[----:B------:R-:W-:Y:S01]  /*4310*/  HFMA2 R77, -RZ, RZ, 0, 0 ;  /* 0x00000000ff4d7431 */ /* 0x000fe200000001ff */
[----:B------:R-:W-:Y:S01]  /*4320*/  F2FP.BF16.F32.PACK_AB R78, R179, R78 ;  /* 0x0000004eb34e723e */ /* 0x000fe200000010ff */
[----:B------:R-:W-:-:S04]  /*4330*/  FMUL.FTZ R76, R191, R76 ;  /* 0x0000004cbf4c7220 */ /* 0x000fc80000410000 */
[----:B------:R-:W-:-:S04]  /*4340*/  FMUL.FTZ R76, R76, R19 ;  /* 0x000000134c4c7220 */ /* 0x000fc80000410000 */
[----:B------:R-:W-:Y:S02]  /*4350*/  FMUL.FTZ R76, R76, UR14 ;  /* 0x0000000e4c4c7c20 */ /* 0x000fe40008410000 */
[----:B------:R-:W-:-:S05]  /*4360*/  @P4 SHF.L.U32 R82, R176, 0x10, RZ ;  /* 0x00000010b0524819 */ /* 0x000fca00000006ff */
[-C--:B------:R-:W-:Y:S01]  /*4370*/  @P4 FMUL.FTZ R77, R82, R76.reuse ;  /* 0x0000004c524d4220 */ /* 0x080fe20000410000 */
[----:B------:R-:W-:-:S03]  /*4380*/  FMUL.FTZ R76, R140, R76 ;  /* 0x0000004c8c4c7220 */ /* 0x000fc60000410000 */
[----:B------:R-:W-:Y:S01]  /*4390*/  FADD.FTZ R82, R80, R77 ;  /* 0x0000004d50527221 */ /* 0x000fe20000010000 */
[----:B------:R-:W-:Y:S01]  /*43a0*/  FFMA.FTZ R77, R212, R180, R181 ;  /* 0x000000b4d44d7223 */ /* 0x000fe200000100b5 */
[----:B------:R-:W-:Y:S02]  /*43b0*/  FSEL R76, R76, RZ, P4 ;  /* 0x000000ff4c4c7208 */ /* 0x000fe40002000000 */
[----:B------:R-:W-:Y:S01]  /*43c0*/  LOP3.LUT P4, RZ, R188, 0xff00, RZ, 0xc0, !PT ;  /* 0x0000ff00bcff7812 */ /* 0x000fe2000788c0ff */
[----:B------:R-:W-:-:S04]  /*43d0*/  FADD.FTZ R77, R204, -R77 ;  /* 0x8000004dcc4d7221 */ /* 0x000fc80000010000 */
        /* <DEDUP_REMOVED lines=8> */
[----:B------:R-:W-:Y:S02]  /*4460*/  FADD.FTZ R176, R81, R176 ;  /* 0x000000b051b07221 */ /* 0x000fe40000010000 */
[----:B------:R-:W-:Y:S02]  /*4470*/  FSEL R80, R77, RZ, P4 ;  /* 0x000000ff4d507208 */ /* 0x000fe40002000000 */
[----:B------:R-:W-:Y:S02]  /*4480*/  F2FP.BF16.F32.PACK_AB R77, R187, R185 ;  /* 0x000000b9bb4d723e */ /* 0x000fe400000010ff */
[----:B------:R-:W-:Y:S01]  /*4490*/  F2FP.BF16.F32.PACK_AB R76, R80, R76 ;  /* 0x0000004c504c723e */ /* 0x000fe200000010ff */
[----:B------:R-:W-:Y:S06]  /*44a0*/  BRA `(.L_x_11275) ;  /* 0x0000000400a87947 */ /* 0x000fec0003800000 */
.L_x_11274:
[----:B------:R-:W3:Y:S01]  /*44b0*/  LDL R185, [R1+0x4] ;  /* 0x0000040001b97983 */ /* 0x000ee20000100800 */
[-CC-:B------:R-:W-:Y:S01]  /*44c0*/  FFMA.FTZ R168, R209, R180.reuse, R181.reuse ;  /* 0x000000b4d1a87223 */ /* 0x180fe200000100b5 */
[C---:B------:R-:W-:Y:S01]  /*44d0*/  LOP3.LUT P4, RZ, R189.reuse, 0xff, RZ, 0xc0, !PT ;  /* 0x000000ffbdff7812 */ /* 0x040fe2000788c0ff */
[----:B------:R-:W-:Y:S01]  /*44e0*/  HFMA2 R170, -RZ, RZ, 0, 0 ;  /* 0x00000000ffaa7431 */ /* 0x000fe200000001ff */
[----:B------:R-:W-:Y:S01]  /*44f0*/  LOP3.LUT P5, RZ, R188, 0xff0000, RZ, 0xc0, !PT ;  /* 0x00ff0000bcff7812 */ /* 0x000fe200078ac0ff */
[----:B------:R-:W-:Y:S01]  /*4500*/  FFMA.FTZ R172, R210, R180, R181 ;  /* 0x000000b4d2ac7223 */ /* 0x000fe200000100b5 */
[----:B------:R-:W-:-:S03]  /*4510*/  LOP3.LUT P6, RZ, R189, 0xff00, RZ, 0xc0, !PT ;  /* 0x0000ff00bdff7812 */ /* 0x000fc600078cc0ff */
[----:B-----5:R-:W-:-:S04]  /*4520*/  FADD.FTZ R172, R215, -R172 ;  /* 0x800000acd7ac7221 */ /* 0x020fc80000010000 */
[----:B------:R-:W-:Y:S02]  /*4530*/  FMUL.FTZ R175, R191, R172 ;  /* 0x000000acbfaf7220 */ /* 0x000fe40000410000 */
[----:B------:R-:W-:Y:S02]  /*4540*/  @P4 SHF.L.U32 R169, R178, 0x10, RZ ;  /* 0x00000010b2a94819 */ /* 0x000fe400000006ff */
[----:B------:R-:W-:-:S04]  /*4550*/  FMUL.FTZ R172, R175, R19 ;  /* 0x00000013afac7220 */ /* 0x000fc80000410000 */
[----:B------:R-:W-:Y:S01]  /*4560*/  FMUL.FTZ R172, R172, UR14 ;  /* 0x0000000eacac7c20 */ /* 0x000fe20008410000 */
[----:B---3--:R-:W-:-:S04]  /*4570*/  FADD.FTZ R168, R185, -R168 ;  /* 0x800000a8b9a87221 */ /* 0x008fc80000010000 */
[----:B------:R-:W-:-:S04]  /*4580*/  FMUL.FTZ R168, R191, R168 ;  /* 0x000000a8bfa87220 */ /* 0x000fc80000410000 */
[----:B------:R-:W-:-:S04]  /*4590*/  FMUL.FTZ R171, R168, R19 ;  /* 0x00000013a8ab7220 */ /* 0x000fc80000410000 */
[----:B------:R-:W-:-:S04]  /*45a0*/  FMUL.FTZ R171, R171, UR14 ;  /* 0x0000000eabab7c20 */ /* 0x000fc80008410000 */
[-C--:B------:R-:W-:Y:S01]  /*45b0*/  @P4 FMUL.FTZ R170, R169, R171.reuse ;  /* 0x000000aba9aa4220 */ /* 0x080fe20000410000 */
[----:B------:R-:W-:Y:S01]  /*45c0*/  FFMA.FTZ R169, R211, R180, R181 ;  /* 0x000000b4d3a97223 */ /* 0x000fe200000100b5 */
[----:B------:R-:W-:Y:S02]  /*45d0*/  FMUL.FTZ R171, R136, R171 ;  /* 0x000000ab88ab7220 */ /* 0x000fe40000410000 */
[----:B------:R-:W-:Y:S01]  /*45e0*/  FADD.FTZ R183, R76, R170 ;  /* 0x000000aa4cb77221 */ /* 0x000fe20000010000 */
[----:B------:R-:W-:Y:S02]  /*45f0*/  FADD.FTZ R169, R216, -R169 ;  /* 0x800000a9d8a97221 */ /* 0x000fe40000010000 */
[----:B------:R-:W-:Y:S02]  /*4600*/  FSEL R185, R171, RZ, P4 ;  /* 0x000000ffabb97208 */ /* 0x000fe40002000000 */
[----:B------:R-:W-:Y:S01]  /*4610*/  FMUL.FTZ R174, R191, R169 ;  /* 0x000000a9bfae7220 */ /* 0x000fe20000410000 */
[----:B------:R-:W-:-:S02]  /*4620*/  LOP3.LUT P4, RZ, R188, 0xff000000, RZ, 0xc0, !PT ;  /* 0xff000000bcff7812 */ /* 0x000fc4000788c0ff */
[----:B------:R-:W-:Y:S01]  /*4630*/  @P5 SHF.L.U32 R171, R177, 0x10, RZ ;  /* 0x00000010b1ab5819 */ /* 0x000fe200000006ff */
[----:B------:R-:W-:-:S04]  /*4640*/  FMUL.FTZ R169, R174, R19 ;  /* 0x00000013aea97220 */ /* 0x000fc80000410000 */
[----:B------:R-:W-:Y:S01]  /*4650*/  FMUL.FTZ R173, R169, UR14 ;  /* 0x0000000ea9ad7c20 */ /* 0x000fe20008410000 */
[----:B------:R-:W-:-:S03]  /*4660*/  MOV R169, RZ ;  /* 0x000000ff00a97202 */ /* 0x000fc60000000f00 */
[----:B------:R-:W-:Y:S02]  /*4670*/  @P5 FMUL.FTZ R169, R171, R173 ;  /* 0x000000adaba95220 */ /* 0x000fe40000410000 */
[----:B------:R-:W-:Y:S01]  /*4680*/  @P4 PRMT R171, R177, 0x7632, R171 ;  /* 0x00007632b1ab4816 */ /* 0x000fe200000000ab */
[----:B------:R-:W-:Y:S02]  /*4690*/  HFMA2 R177, -RZ, RZ, 0, 0 ;  /* 0x00000000ffb17431 */ /* 0x000fe400000001ff */
[----:B--2---:R-:W-:Y:S01]  /*46a0*/  FADD.FTZ R184, R82, R169 ;  /* 0x000000a952b87221 */ /* 0x004fe20000010000 */
[----:B------:R-:W-:Y:S02]  /*46b0*/  @P6 PRMT R82, R178, 0x7632, R82 ;  /* 0x00007632b2526816 */ /* 0x000fe40000000052 */
[----:B------:R-:W-:Y:S02]  /*46c0*/  @P4 SHF.L.U32 R171, R171, 0x10, RZ ;  /* 0x00000010abab4819 */ /* 0x000fe400000006ff */
[----:B------:R-:W-:-:S03]  /*46d0*/  @P6 SHF.L.U32 R82, R82, 0x10, RZ ;  /* 0x0000001052526819 */ /* 0x000fc600000006ff */
[----:B------:R-:W-:Y:S01]  /*46e0*/  @P4 FMUL.FTZ R177, R171, R172 ;  /* 0x000000acabb14220 */ /* 0x000fe20000410000 */
[----:B------:R-:W-:-:S03]  /*46f0*/  FFMA.FTZ R171, R208, R180, R181 ;  /* 0x000000b4d0ab7223 */ /* 0x000fc600000100b5 */
[----:B------:R-:W-:Y:S01]  /*4700*/  FADD.FTZ R83, R83, R177 ;  /* 0x000000b153537221 */ /* 0x000fe20000010000 */
[----:B------:R-:W-:Y:S01]  /*4710*/  FADD.FTZ R171, R214, -R171 ;  /* 0x800000abd6ab7221 */ /* 0x000fe20000010000 */
[----:B------:R-:W-:-:S03]  /*4720*/  FFMA.FTZ R177, R207, R180, R181 ;  /* 0x000000b4cfb17223 */ /* 0x000fc600000100b5 */
[----:B------:R-:W-:Y:S01]  /*4730*/  FMUL.FTZ R169, R191, R171 ;  /* 0x000000abbfa97220 */ /* 0x000fe20000410000 */
[----:B------:R-:W-:-:S03]  /*4740*/  FADD.FTZ R177, R252, -R177 ;  /* 0x800000b1fcb17221 */ /* 0x000fc60000010000 */
[----:B------:R-:W-:Y:S01]  /*4750*/  FMUL.FTZ R171, R169, R19 ;  /* 0x00000013a9ab7220 */ /* 0x000fe20000410000 */
[----:B------:R-:W-:Y:S01]  /*4760*/  FMUL.FTZ R170, R191, R177 ;  /* 0x000000b1bfaa7220 */ /* 0x000fe20000410000 */
[----:B------:R-:W-:Y:S02]  /*4770*/  MOV R177, RZ ;  /* 0x000000ff00b17202 */ /* 0x000fe40000000f00 */
[----:B------:R-:W-:Y:S01]  /*4780*/  FMUL.FTZ R178, R171, UR14 ;  /* 0x0000000eabb27c20 */ /* 0x000fe20008410000 */
[----:B------:R-:W-:Y:S01]  /*4790*/  MOV R171, RZ ;  /* 0x000000ff00ab7202 */ /* 0x000fe20000000f00 */
[----:B------:R-:W-:Y:S02]  /*47a0*/  FMUL.FTZ R76, R170, R19 ;  /* 0x00000013aa4c7220 */ /* 0x000fe40000410000 */
[-C--:B------:R-:W-:Y:S01]  /*47b0*/  @P6 FMUL.FTZ R171, R82, R178.reuse ;  /* 0x000000b252ab6220 */ /* 0x080fe20000410000 */
[----:B------:R-:W-:Y:S01]  /*47c0*/  FMUL.FTZ R82, R137, R178 ;  /* 0x000000b289527220 */ /* 0x000fe20000410000 */
[----:B------:R-:W-:-:S02]  /*47d0*/  FMUL.FTZ R76, R76, UR14 ;  /* 0x0000000e4c4c7c20 */ /* 0x000fc40008410000 */
[----:B------:R-:W-:Y:S01]  /*47e0*/  FADD.FTZ R182, R77, R171 ;  /* 0x000000ab4db67221 */ /* 0x000fe20000010000 */
[----:B------:R-:W-:Y:S01]  /*47f0*/  HFMA2 R77, -RZ, RZ, 0, 0 ;  /* 0x00000000ff4d7431 */ /* 0x000fe200000001ff */
[----:B------:R-:W-:Y:S02]  /*4800*/  FSEL R82, R82, RZ, P6 ;  /* 0x000000ff52527208 */ /* 0x000fe40003000000 */
[----:B------:R-:W-:-:S13]  /*4810*/  LOP3.LUT P6, RZ, R189, 0xff0000, RZ, 0xc0, !PT ;  /* 0x00ff0000bdff7812 */ /* 0x000fda00078cc0ff */
[----:B------:R-:W-:-:S05]  /*4820*/  @P6 SHF.L.U32 R171, R179, 0x10, RZ ;  /* 0x00000010b3ab6819 */ /* 0x000fca00000006ff */
[-C--:B------:R-:W-:Y:S01]  /*4830*/  @P6 FMUL.FTZ R77, R171, R76.reuse ;  /* 0x0000004cab4d6220 */ /* 0x080fe20000410000 */
[----:B------:R-:W-:-:S03]  /*4840*/  FMUL.FTZ R76, R138, R76 ;  /* 0x0000004c8a4c7220 */ /* 0x000fc60000410000 */
        /* <DEDUP_REMOVED lines=10> */
[----:B------:R-:W-:Y:S02]  /*48f0*/  MOV R179, RZ ;  /* 0x000000ff00b37202 */ /* 0x000fe40000000f00 */
[----:B------:R-:W-:-:S05]  /*4900*/  @P6 SHF.L.U32 R78, R78, 0x10, RZ ;  /* 0x000000104e4e6819 */ /* 0x000fca00000006ff */
[----:B------:R-:W-:Y:S01]  /*4910*/  @P6 FMUL.FTZ R177, R78, R77 ;  /* 0x0000004d4eb16220 */ /* 0x000fe20000410000 */
[----:B------:R-:W-:Y:S01]  /*4920*/  F2FP.BF16.F32.PACK_AB R78, R82, R185 ;  /* 0x000000b9524e723e */ /* 0x000fe200000010ff */
[----:B------:R-:W-:Y:S02]  /*4930*/  FFMA.FTZ R82, R0, R180, R181 ;  /* 0x000000b400527223 */ /* 0x000fe400000100b5 */
[----:B------:R-:W-:Y:S01]  /*4940*/  FADD.FTZ R177, R79, R177 ;  /* 0x000000b14fb17221 */ /* 0x000fe20000010000 */
[----:B------:R-:W-:Y:S01]  /*4950*/  FMUL.FTZ R79, R139, R77 ;  /* 0x0000004d8b4f7220 */ /* 0x000fe20000410000 */
[----:B------:R-:W-:Y:S01]  /*4960*/  FMUL.FTZ R77, R142, R173 ;  /* 0x000000ad8e4d7220 */ /* 0x000fe20000410000 */
[----:B------:R-:W-:-:S03]  /*4970*/  FADD.FTZ R82, R213, -R82 ;  /* 0x80000052d5527221 */ /* 0x000fc60000010000 */
[----:B------:R-:W-:Y:S02]  /*4980*/  FSEL R79, R79, RZ, P6 ;  /* 0x000000ff4f4f7208 */ /* 0x000fe40003000000 */
[----:B------:R-:W-:Y:S02]  /*4990*/  FSEL R77, R77, RZ, P5 ;  /* 0x000000ff4d4d7208 */ /* 0x000fe40002800000 */
[----:B------:R-:W-:Y:S01]  /*49a0*/  F2FP.BF16.F32.PACK_AB R79, R79, R76 ;  /* 0x0000004c4f4f723e */ /* 0x000fe200000010ff */
[----:B------:R-:W-:Y:S01]  /*49b0*/  FMUL.FTZ R76, R143, R172 ;  /* 0x000000ac8f4c7220 */ /* 0x000fe20000410000 */
[----:B------:R-:W-:-:S04]  /*49c0*/  FMUL.FTZ R172, R191, R82 ;  /* 0x00000052bfac7220 */ /* 0x000fc80000410000 */
[----:B------:R-:W-:Y:S02]  /*49d0*/  FSEL R76, R76, RZ, P4 ;  /* 0x000000ff4c4c7208 */ /* 0x000fe40002000000 */
[----:B------:R-:W-:Y:S02]  /*49e0*/  LOP3.LUT P4, RZ, R188, 0xff, RZ, 0xc0, !PT ;  /* 0x000000ffbcff7812 */ /* 0x000fe4000788c0ff */
[----:B------:R-:W-:Y:S01]  /*49f0*/  F2FP.BF16.F32.PACK_AB R77, R76, R77 ;  /* 0x0000004d4c4d723e */ /* 0x000fe200000010ff */
[----:B------:R-:W-:-:S04]  /*4a00*/  FMUL.FTZ R76, R172, R19 ;  /* 0x00000013ac4c7220 */ /* 0x000fc80000410000 */
[----:B------:R-:W-:Y:S01]  /*4a10*/  FMUL.FTZ R82, R76, UR14 ;  /* 0x0000000e4c527c20 */ /* 0x000fe20008410000 */
[----:B------:R-:W-:-:S05]  /*4a20*/  HFMA2 R76, -RZ, RZ, 0, 0 ;  /* 0x00000000ff4c7431 */ /* 0x000fca00000001ff */
        /* <DEDUP_REMOVED lines=11> */
[----:B------:R-:W-:-:S03]  /*4ae0*/  FMUL.FTZ R80, R80, UR14 ;  /* 0x0000000e50507c20 */ /* 0x000fc60008410000 */
[----:B------:R-:W-:-:S05]  /*4af0*/  @P4 SHF.L.U32 R176, R176, 0x10, RZ ;  /* 0x00000010b0b04819 */ /* 0x000fca00000006ff */
[-C--:B------:R-:W-:Y:S01]  /*4b00*/  @P4 FMUL.FTZ R179, R176, R80.reuse ;  /* 0x00000050b0b34220 */ /* 0x080fe20000410000 */
[----:B------:R-:W-:-:S03]  /*4b10*/  FMUL.FTZ R80, R141, R80 ;  /* 0x000000508d507220 */ /* 0x000fc60000410000 */
[----:B------:R-:W-:Y:S02]  /*4b20*/  FADD.FTZ R176, R81, R179 ;  /* 0x000000b351b07221 */ /* 0x000fe40000010000 */
[----:B------:R-:W-:-:S04]  /*4b30*/  FSEL R80, R80, RZ, P4 ;  /* 0x000000ff50507208 */ /* 0x000fc80002000000 */
[----:B------:R-:W-:-:S07]  /*4b40*/  F2FP.BF16.F32.PACK_AB R76, R80, R76 ;  /* 0x0000004c504c723e */ /* 0x000fce00000010ff */
.L_x_11275:
[----:B------:R-:W1:Y:S02]  /*4b50*/  @P3 LDC.64 R80, c[0x0][0x478] ;  /* 0x00011e00ff503b82 */ /* 0x000e640000000a00 */
[----:B-1----:R-:W-:-:S05]  /*4b60*/  @P3 IMAD.WIDE.U32 R80, R18, 0x20, R80 ;  /* 0x0000002012503825 */ /* 0x002fca00078e0050 */
[----:B------:R-:W-:Y:S04]  /*4b70*/  @P3 STG.E.128 desc[UR6][R80.64], R172 ;  /* 0x000000ac50003986 */ /* 0x000fe8000c101d06 */
        /* <DEDUP_REMOVED lines=10> */
[----:B------:R-:W-:Y:S02]  /*4c20*/  MOV R78, R178 ;  /* 0x000000b2004e7202 */ /* 0x000fe40000000f00 */
[----:B------:R-:W-:-:S07]  /*4c30*/  MOV R79, R177 ;  /* 0x000000b1004f7202 */ /* 0x000fce0000000f00 */
.L_x_11273:
[----:B------:R-:W-:Y:S05]  /*4c40*/  BSYNC.RECONVERGENT B2 ;  /* 0x0000000000027941 */ /* 0x000fea0003800200 */
.L_x_11272:
[----:B------:R-:W-:Y:S04]  /*4c50*/  BSSY.RECONVERGENT B2, `(.L_x_11276) ;  /* 0x00000ea000027945 */ /* 0x000fe80003800200 */
        /* <DEDUP_REMOVED lines=8> */
[C---:B------:R-:W-:Y:S01]  /*4ce0*/  LOP3.LUT P3, RZ, R27.reuse, 0xff, RZ, 0xc0, !PT ;  /* 0x000000ff1bff7812 */ /* 0x040fe2000786c0ff */
[----:B------:R-:W-:Y:S01]  /*4cf0*/  HFMA2 R170, -RZ, RZ, 0, 0 ;  /* 0x00000000ffaa7431 */ /* 0x000fe200000001ff */
[----:B------:R-:W-:Y:S01]  /*4d00*/  LOP3.LUT P4, RZ, R26, 0xff0000, RZ, 0xc0, !PT ;  /* 0x00ff00001aff7812 */ /* 0x000fe2000788c0ff */
[----:B------:R-:W-:Y:S01]  /*4d10*/  FADD.FTZ R168, R246, -R168 ;  /* 0x800000a8f6a87221 */ /* 0x000fe20000010000 */
[C---:B------:R-:W-:Y:S02]  /*4d20*/  LOP3.LUT P5, RZ, R27.reuse, 0xff00, RZ, 0xc0, !PT ;  /* 0x0000ff001bff7812 */ /* 0x040fe400078ac0ff */
[----:B------:R-:W-:Y:S01]  /*4d30*/  LOP3.LUT P6, RZ, R27, 0xff0000, RZ, 0xc0, !PT ;  /* 0x00ff00001bff7812 */ /* 0x000fe200078cc0ff */
[----:B-----5:R-:W-:-:S04]  /*4d40*/  FMUL.FTZ R168, R191, R168 ;  /* 0x000000a8bfa87220 */ /* 0x020fc80000410000 */
[----:B------:R-:W-:Y:S02]  /*4d50*/  FMUL.FTZ R169, R168, R19 ;  /* 0x00000013a8a97220 */ /* 0x000fe40000410000 */
[----:B------:R-:W-:Y:S02]  /*4d60*/  @P3 SHF.L.U32 R171, R178, 0x10, RZ ;  /* 0x00000010b2ab3819 */ /* 0x000fe400000006ff */
[----:B------:R-:W-:-:S04]  /*4d70*/  FMUL.FTZ R169, R169, UR14 ;  /* 0x0000000ea9a97c20 */ /* 0x000fc80008410000 */
[-C--:B------:R-:W-:Y:S01]  /*4d80*/  @P3 FMUL.FTZ R170, R171, R169.reuse ;  /* 0x000000a9abaa3220 */ /* 0x080fe20000410000 */
[-C--:B------:R-:W-:Y:S01]  /*4d90*/  FFMA.FTZ R171, R202, R180.reuse, R181 ;  /* 0x000000b4caab7223 */ /* 0x080fe200000100b5 */
[----:B------:R-:W-:Y:S02]  /*4da0*/  FMUL.FTZ R169, R128, R169 ;  /* 0x000000a980a97220 */ /* 0x000fe40000410000 */
[----:B------:R-:W-:Y:S01]  /*4db0*/  FADD.FTZ R183, R68, R170 ;  /* 0x000000aa44b77221 */ /* 0x000fe20000010000 */
[----:B------:R-:W-:Y:S02]  /*4dc0*/  FADD.FTZ R171, R248, -R171 ;  /* 0x800000abf8ab7221 */ /* 0x000fe40000010000 */
[----:B------:R-:W-:Y:S02]  /*4dd0*/  FSEL R185, R169, RZ, P3 ;  /* 0x000000ffa9b97208 */ /* 0x000fe40001800000 */
[----:B------:R-:W-:Y:S01]  /*4de0*/  FMUL.FTZ R174, R191, R171 ;  /* 0x000000abbfae7220 */ /* 0x000fe20000410000 */
[----:B------:R-:W-:Y:S01]  /*4df0*/  LOP3.LUT P3, RZ, R26, 0xff000000, RZ, 0xc0, !PT ;  /* 0xff0000001aff7812 */ /* 0x000fe2000786c0ff */
[----:B------:R-:W-:-:S02]  /*4e00*/  FFMA.FTZ R171, R201, R180, R181 ;  /* 0x000000b4c9ab7223 */ /* 0x000fc400000100b5 */
[----:B------:R-:W-:Y:S02]  /*4e10*/  FMUL.FTZ R169, R174, R19 ;  /* 0x00000013aea97220 */ /* 0x000fe40000410000 */
[----:B------:R-:W-:Y:S01]  /*4e20*/  FADD.FTZ R175, R247, -R171 ;  /* 0x800000abf7af7221 */ /* 0x000fe20000010000 */
[----:B------:R-:W-:Y:S01]  /*4e30*/  @P4 SHF.L.U32 R171, R177, 0x10, RZ ;  /* 0x00000010b1ab4819 */ /* 0x000fe200000006ff */
[----:B------:R-:W-:Y:S01]  /*4e40*/  FMUL.FTZ R172, R169, UR14 ;  /* 0x0000000ea9ac7c20 */ /* 0x000fe20008410000 */
[----:B------:R-:W-:Y:S01]  /*4e50*/  MOV R169, RZ ;  /* 0x000000ff00a97202 */ /* 0x000fe20000000f00 */
[----:B------:R-:W-:Y:S02]  /*4e60*/  FMUL.FTZ R175, R191, R175 ;  /* 0x000000afbfaf7220 */ /* 0x000fe40000410000 */
[----:B------:R-:W-:Y:S02]  /*4e70*/  @P4 FMUL.FTZ R169, R171, R172 ;  /* 0x000000acaba94220 */ /* 0x000fe40000410000 */
[----:B------:R-:W-:Y:S01]  /*4e80*/  @P3 PRMT R173, R177, 0x7632, R173 ;  /* 0x00007632b1ad3816 */ /* 0x000fe200000000ad */
[----:B------:R-:W-:Y:S01]  /*4e90*/  FMUL.FTZ R171, R175, R19 ;  /* 0x00000013afab7220 */ /* 0x000fe20000410000 */
[----:B--2---:R-:W-:Y:S01]  /*4ea0*/  FADD.FTZ R184, R74, R169 ;  /* 0x000000a94ab87221 */ /* 0x004fe20000010000 */
[----:B------:R-:W-:Y:S01]  /*4eb0*/  FFMA.FTZ R74, R199, R180, R181 ;  /* 0x000000b4c74a7223 */ /* 0x000fe200000100b5 */
[----:B------:R-:W-:Y:S01]  /*4ec0*/  @P3 SHF.L.U32 R177, R173, 0x10, RZ ;  /* 0x00000010adb13819 */ /* 0x000fe200000006ff */
[----:B------:R-:W-:Y:S01]  /*4ed0*/  FMUL.FTZ R173, R171, UR14 ;  /* 0x0000000eabad7c20 */ /* 0x000fe20008410000 */
[----:B------:R-:W-:-:S02]  /*4ee0*/  HFMA2 R171, -RZ, RZ, 0, 0 ;  /* 0x00000000ffab7431 */ /* 0x000fc400000001ff */
[----:B------:R-:W-:Y:S01]  /*4ef0*/  FADD.FTZ R74, R245, -R74 ;  /* 0x8000004af54a7221 */ /* 0x000fe20000010000 */
[----:B------:R-:W-:-:S03]  /*4f00*/  @P3 FMUL.FTZ R171, R177, R173 ;  /* 0x000000adb1ab3220 */ /* 0x000fc60000410000 */
[----:B------:R-:W-:Y:S01]  /*4f10*/  FMUL.FTZ R169, R191, R74 ;  /* 0x0000004abfa97220 */ /* 0x000fe20000410000 */
[--C-:B------:R-:W-:Y:S01]  /*4f20*/  FADD.FTZ R75, R75, R171.reuse ;  /* 0x000000ab4b4b7221 */ /* 0x100fe20000010000 */
[----:B------:R-:W-:Y:S02]  /*4f30*/  @P5 PRMT R171, R178, 0x7632, R171 ;  /* 0x00007632b2ab5816 */ /* 0x000fe400000000ab */
[----:B------:R-:W-:Y:S02]  /*4f40*/  FMUL.FTZ R74, R169, R19 ;  /* 0x00000013a94a7220 */ /* 0x000fe40000410000 */
[----:B------:R-:W-:Y:S02]  /*4f50*/  @P5 SHF.L.U32 R177, R171, 0x10, RZ ;  /* 0x00000010abb15819 */ /* 0x000fe400000006ff */
        /* <DEDUP_REMOVED lines=8> */
[----:B------:R-:W-:Y:S01]  /*4fe0*/  FMUL.FTZ R170, R191, R177 ;  /* 0x000000b1bfaa7220 */ /* 0x000fe20000410000 */
[----:B------:R-:W-:-:S03]  /*4ff0*/  MOV R177, RZ ;  /* 0x000000ff00b17202 */ /* 0x000fc60000000f00 */
[----:B------:R-:W-:-:S04]  /*5000*/  FMUL.FTZ R68, R170, R19 ;  /* 0x00000013aa447220 */ /* 0x000fc80000410000 */
[----:B------:R-:W-:-:S04]  /*5010*/  FMUL.FTZ R68, R68, UR14 ;  /* 0x0000000e44447c20 */ /* 0x000fc80008410000 */
        /* <DEDUP_REMOVED lines=14> */
[-C--:B------:R-:W-:Y:S01]  /*5100*/  @P6 FMUL.FTZ R177, R70, R69.reuse ;  /* 0x0000004546b16220 */ /* 0x080fe20000410000 */
[----:B------:R-:W-:Y:S01]  /*5110*/  FMUL.FTZ R70, R129, R74 ;  /* 0x0000004a81467220 */ /* 0x000fe20000410000 */
[----:B------:R-:W-:Y:S02]  /*5120*/  FFMA.FTZ R74, R205, R180, R181 ;  /* 0x000000b4cd4a7223 */ /* 0x000fe400000100b5 */
[----:B------:R-:W-:Y:S01]  /*5130*/  FADD.FTZ R177, R71, R177 ;  /* 0x000000b147b17221 */ /* 0x000fe20000010000 */
[----:B------:R-:W-:Y:S01]  /*5140*/  FMUL.FTZ R71, R131, R69 ;  /* 0x0000004583477220 */ /* 0x000fe20000410000 */
[----:B------:R-:W-:Y:S01]  /*5150*/  FMUL.FTZ R69, R135, R173 ;  /* 0x000000ad87457220 */ /* 0x000fe20000410000 */
[----:B------:R-:W-:Y:S01]  /*5160*/  FADD.FTZ R74, R250, -R74 ;  /* 0x8000004afa4a7221 */ /* 0x000fe20000010000 */
[----:B------:R-:W-:Y:S02]  /*5170*/  FSEL R70, R70, RZ, P5 ;  /* 0x000000ff46467208 */ /* 0x000fe40002800000 */
[----:B------:R-:W-:-:S02]  /*5180*/  FSEL R71, R71, RZ, P6 ;  /* 0x000000ff47477208 */ /* 0x000fc40003000000 */
[----:B------:R-:W-:Y:S02]  /*5190*/  FSEL R69, R69, RZ, P3 ;  /* 0x000000ff45457208 */ /* 0x000fe40001800000 */
[----:B------:R-:W-:Y:S01]  /*51a0*/  F2FP.BF16.F32.PACK_AB R71, R71, R68 ;  /* 0x000000444747723e */ /* 0x000fe200000010ff */
[----:B------:R-:W-:Y:S01]  /*51b0*/  FMUL.FTZ R68, R134, R172 ;  /* 0x000000ac86447220 */ /* 0x000fe20000410000 */
[----:B------:R-:W-:Y:S01]  /*51c0*/  FMUL.FTZ R172, R191, R74 ;  /* 0x0000004abfac7220 */ /* 0x000fe20000410000 */
[----:B------:R-:W-:Y:S01]  /*51d0*/  HFMA2 R74, -RZ, RZ, 0, 0 ;  /* 0x00000000ff4a7431 */ /* 0x000fe200000001ff */
[----:B------:R-:W-:Y:S02]  /*51e0*/  LOP3.LUT P3, RZ, R26, 0xff00, RZ, 0xc0, !PT ;  /* 0x0000ff001aff7812 */ /* 0x000fe4000786c0ff */
[----:B------:R-:W-:Y:S02]  /*51f0*/  FSEL R68, R68, RZ, P4 ;  /* 0x000000ff44447208 */ /* 0x000fe40002000000 */
[----:B------:R-:W-:-:S02]  /*5200*/  LOP3.LUT P4, RZ, R26, 0xff, RZ, 0xc0, !PT ;  /* 0x000000ff1aff7812 */ /* 0x000fc4000788c0ff */
[----:B------:R-:W-:Y:S01]  /*5210*/  F2FP.BF16.F32.PACK_AB R69, R69, R68 ;  /* 0x000000444545723e */ /* 0x000fe200000010ff */
[----:B------:R-:W-:Y:S01]  /*5220*/  FMUL.FTZ R68, R172, R19 ;  /* 0x00000013ac447220 */ /* 0x000fe20000410000 */
[----:B------:R-:W-:-:S03]  /*5230*/  F2FP.BF16.F32.PACK_AB R70, R70, R185 ;  /* 0x000000b94646723e */ /* 0x000fc600000010ff */
[----:B------:R-:W-:-:S06]  /*5240*/  FMUL.FTZ R68, R68, UR14 ;  /* 0x0000000e44447c20 */ /* 0x000fcc0008410000 */
[C---:B------:R-:W-:Y:S02]  /*5250*/  @P4 SHF.L.U32 R173, R176.reuse, 0x10, RZ ;  /* 0x00000010b0ad4819 */ /* 0x040fe400000006ff */
[----:B------:R-:W-:-:S03]  /*5260*/  @P3 PRMT R176, R176, 0x7632, R176 ;  /* 0x00007632b0b03816 */ /* 0x000fc600000000b0 */
[-C--:B------:R-:W-:Y:S01]  /*5270*/  @P4 FMUL.FTZ R74, R173, R68.reuse ;  /* 0x00000044ad4a4220 */ /* 0x080fe20000410000 */
[----:B------:R-:W-:Y:S01]  /*5280*/  @P3 SHF.L.U32 R176, R176, 0x10, RZ ;  /* 0x00000010b0b03819 */ /* 0x000fe200000006ff */
[----:B------:R-:W-:Y:S02]  /*5290*/  FMUL.FTZ R68, R132, R68 ;  /* 0x0000004484447220 */ /* 0x000fe40000410000 */
[----:B------:R-:W-:Y:S01]  /*52a0*/  FADD.FTZ R74, R72, R74 ;  /* 0x0000004a484a7221 */ /* 0x000fe20000010000 */
[----:B------:R-:W-:Y:S02]  /*52b0*/  FFMA.FTZ R72, R203, R180, R181 ;  /* 0x000000b4cb487223 */ /* 0x000fe400000100b5 */
[----:B------:R-:W-:Y:S02]  /*52c0*/  FSEL R68, R68, RZ, P4 ;  /* 0x000000ff44447208 */ /* 0x000fe40002000000 */
[----:B------:R-:W-:-:S04]  /*52d0*/  FADD.FTZ R72, R249, -R72 ;  /* 0x80000048f9487221 */ /* 0x000fc80000010000 */
[----:B------:R-:W-:-:S04]  /*52e0*/  FMUL.FTZ R173, R191, R72 ;  /* 0x00000048bfad7220 */ /* 0x000fc80000410000 */
[----:B------:R-:W-:-:S04]  /*52f0*/  FMUL.FTZ R72, R173, R19 ;  /* 0x00000013ad487220 */ /* 0x000fc80000410000 */
[----:B------:R-:W-:-:S04]  /*5300*/  FMUL.FTZ R72, R72, UR14 ;  /* 0x0000000e48487c20 */ /* 0x000fc80008410000 */
[-C--:B------:R-:W-:Y:S01]  /*5310*/  @P3 FMUL.FTZ R179, R176, R72.reuse ;  /* 0x00000048b0b33220 */ /* 0x080fe20000410000 */
[----:B------:R-:W-:-:S03]  /*5320*/  FMUL.FTZ R72, R133, R72 ;  /* 0x0000004885487220 */ /* 0x000fc60000410000 */
[----:B------:R-:W-:Y:S02]  /*5330*/  FADD.FTZ R176, R73, R179 ;  /* 0x000000b349b07221 */ /* 0x000fe40000010000 */
[----:B------:R-:W-:-:S04]  /*5340*/  FSEL R72, R72, RZ, P3 ;  /* 0x000000ff48487208 */ /* 0x000fc80001800000 */
[----:B------:R-:W-:Y:S01]  /*5350*/  F2FP.BF16.F32.PACK_AB R68, R72, R68 ;  /* 0x000000444844723e */ /* 0x000fe200000010ff */
[----:B------:R-:W-:Y:S06]  /*5360*/  BRA `(.L_x_11279) ;  /* 0x0000000400a47947 */ /* 0x000fec0003800000 */
.L_x_11278:
[----:B------:R-:W-:Y:S01]  /*5370*/  FFMA.FTZ R182, R202, R180, R181 ;  /* 0x000000b4cab67223 */ /* 0x000fe200000100b5 */
[C---:B------:R-:W-:Y:S01]  /*5380*/  LOP3.LUT P3, RZ, R26.reuse, 0xff0000, RZ, 0xc0, !PT ;  /* 0x00ff00001aff7812 */ /* 0x040fe2000786c0ff */
[----:B--2---:R-:W-:Y:S01]  /*5390*/  HFMA2 R184, -RZ, RZ, 0, 0 ;  /* 0x00000000ffb87431 */ /* 0x004fe200000001ff */
[----:B------:R-:W-:Y:S01]  /*53a0*/  LOP3.LUT P5, RZ, R26, 0xff000000, RZ, 0xc0, !PT ;  /* 0xff0000001aff7812 */ /* 0x000fe200078ac0ff */
[----:B------:R-:W-:Y:S01]  /*53b0*/  FADD.FTZ R182, R248, -R182 ;  /* 0x800000b6f8b67221 */ /* 0x000fe20000010000 */
[C---:B------:R-:W-:Y:S02]  /*53c0*/  LOP3.LUT P4, RZ, R27.reuse, 0xff, RZ, 0xc0, !PT ;  /* 0x000000ff1bff7812 */ /* 0x040fe4000788c0ff */
[----:B------:R-:W-:Y:S01]  /*53d0*/  LOP3.LUT P6, RZ, R27, 0xff0000, RZ, 0xc0, !PT ;  /* 0x00ff00001bff7812 */ /* 0x000fe200078cc0ff */
[----:B-----5:R-:W-:-:S04]  /*53e0*/  FMUL.FTZ R182, R191, R182 ;  /* 0x000000b6bfb67220 */ /* 0x020fc80000410000 */
        /* <DEDUP_REMOVED lines=9> */
[----:B------:R-:W-:-:S03]  /*5480*/  FADD.FTZ R183, R247, -R183 ;  /* 0x800000b7f7b77221 */ /* 0x000fc60000010000 */
[----:B------:R-:W-:Y:S01]  /*5490*/  FSEL R185, R182, RZ, P3 ;  /* 0x000000ffb6b97208 */ /* 0x000fe20001800000 */
[----:B------:R-:W-:Y:S01]  /*54a0*/  FMUL.FTZ R74, R191, R183 ;  /* 0x000000b7bf4a7220 */ /* 0x000fe20000410000 */
[----:B------:R-:W-:Y:S02]  /*54b0*/  @P4 SHF.L.U32 R182, R178, 0x10, RZ ;  /* 0x00000010b2b64819 */ /* 0x000fe400000006ff */
[----:B------:R-:W-:Y:S01]  /*54c0*/  LOP3.LUT P3, RZ, R27, 0xff00, RZ, 0xc0, !PT ;  /* 0x0000ff001bff7812 */ /* 0x000fe2000786c0ff */
[----:B------:R-:W-:-:S04]  /*54d0*/  FMUL.FTZ R74, R74, R19 ;  /* 0x000000134a4a7220 */ /* 0x000fc80000410000 */
[----:B------:R-:W-:Y:S01]  /*54e0*/  FMUL.FTZ R187, R74, UR14 ;  /* 0x0000000e4abb7c20 */ /* 0x000fe20008410000 */
[----:B------:R-:W-:-:S03]  /*54f0*/  MOV R74, RZ ;  /* 0x000000ff004a7202 */ /* 0x000fc60000000f00 */
[----:B------:R-:W-:Y:S01]  /*5500*/  @P5 FMUL.FTZ R74, R177, R187 ;  /* 0x000000bbb14a5220 */ /* 0x000fe20000410000 */
[----:B------:R-:W-:-:S03]  /*5510*/  FFMA.FTZ R177, R200, R180, R181 ;  /* 0x000000b4c8b17223 */ /* 0x000fc600000100b5 */
[----:B------:R-:W-:Y:S01]  /*5520*/  FADD.FTZ R75, R75, R74 ;  /* 0x0000004a4b4b7221 */ /* 0x000fe20000010000 */
[----:B------:R-:W-:Y:S01]  /*5530*/  FADD.FTZ R177, R246, -R177 ;  /* 0x800000b1f6b17221 */ /* 0x000fe20000010000 */
[----:B------:R-:W-:-:S03]  /*5540*/  @P3 PRMT R178, R178, 0x7632, R178 ;  /* 0x00007632b2b23816 */ /* 0x000fc600000000b2 */
        /* <DEDUP_REMOVED lines=67> */
[----:B------:R-:W-:Y:S01]  /*5980*/  @P3 FMUL.FTZ R176, R72, R69 ;  /* 0x0000004548b03220 */ /* 0x000fe20000410000 */
[----:B------:R-:W-:Y:S01]  /*5990*/  FMUL.FTZ R72, R132, R179 ;  /* 0x000000b384487220 */ /* 0x000fe20000410000 */
[----:B------:R-:W-:Y:S02]  /*59a0*/  FMUL.FTZ R69, R133, R69 ;  /* 0x0000004585457220 */ /* 0x000fe40000410000 */
[----:B------:R-:W-:Y:S02]  /*59b0*/  FADD.FTZ R176, R73, R176 ;  /* 0x000000b049b07221 */ /* 0x000fe40000010000 */
[----:B------:R-:W-:Y:S02]  /*59c0*/  FSEL R68, R72, RZ, P4 ;  /* 0x000000ff48447208 */ /* 0x000fe40002000000 */
[----:B------:R-:W-:Y:S02]  /*59d0*/  FSEL R72, R69, RZ, P3 ;  /* 0x000000ff45487208 */ /* 0x000fe40001800000 */
[----:B------:R-:W-:-:S02]  /*59e0*/  F2FP.BF16.F32.PACK_AB R69, R187, R185 ;  /* 0x000000b9bb45723e */ /* 0x000fc400000010ff */
[----:B------:R-:W-:-:S07]  /*59f0*/  F2FP.BF16.F32.PACK_AB R68, R72, R68 ;  /* 0x000000444844723e */ /* 0x000fce00000010ff */
.L_x_11279:
        /* <DEDUP_REMOVED lines=15> */
.L_x_11277:
[----:B------:R-:W-:Y:S05]  /*5af0*/  BSYNC.RECONVERGENT B2 ;  /* 0x0000000000027941 */ /* 0x000fea0003800200 */
.L_x_11276:
        /* <DEDUP_REMOVED lines=9> */
[C---:B-----5:R-:W-:Y:S01]  /*5b90*/  LOP3.LUT P3, RZ, R24.reuse, 0xff0000, RZ, 0xc0, !PT ;  /* 0x00ff000018ff7812 */ /* 0x060fe2000786c0ff */
[----:B------:R-:W-:Y:S01]  /*5ba0*/  FFMA.FTZ R169, R17, R180, R181 ;  /* 0x000000b411a97223 */ /* 0x000fe200000100b5 */
[----:B------:R-:W-:Y:S01]  /*5bb0*/  LOP3.LUT P4, RZ, R24, 0xff000000, RZ, 0xc0, !PT ;  /* 0xff00000018ff7812 */ /* 0x000fe2000788c0ff */
[----:B------:R-:W-:Y:S01]  /*5bc0*/  FADD.FTZ R168, R240, -R168 ;  /* 0x800000a8f0a87221 */ /* 0x000fe20000010000 */
[----:B------:R-:W-:Y:S02]  /*5bd0*/  HFMA2 R171, -RZ, RZ, 0, 0 ;  /* 0x00000000ffab7431 */ /* 0x000fe400000001ff */
[----:B------:R-:W-:Y:S01]  /*5be0*/  FADD.FTZ R169, R239, -R169 ;  /* 0x800000a9efa97221 */ /* 0x000fe20000010000 */
[----:B------:R-:W-:Y:S01]  /*5bf0*/  LOP3.LUT P1, RZ, R25, 0xff, RZ, 0xc0, !PT ;  /* 0x000000ff19ff7812 */ /* 0x000fe2000782c0ff */
[C---:B------:R-:W-:Y:S02]  /*5c00*/  FMUL.FTZ R174, R191.reuse, R168 ;  /* 0x000000a8bfae7220 */ /* 0x040fe40000410000 */
[----:B------:R-:W-:-:S02]  /*5c10*/  FMUL.FTZ R175, R191, R169 ;  /* 0x000000a9bfaf7220 */ /* 0x000fc40000410000 */
[-C--:B------:R-:W-:Y:S02]  /*5c20*/  FMUL.FTZ R168, R174, R19.reuse ;  /* 0x00000013aea87220 */ /* 0x080fe40000410000 */
[----:B------:R-:W-:Y:S02]  /*5c30*/  FMUL.FTZ R169, R175, R19 ;  /* 0x00000013afa97220 */ /* 0x000fe40000410000 */
[----:B------:R-:W-:Y:S01]  /*5c40*/  FMUL.FTZ R172, R168, UR14 ;  /* 0x0000000ea8ac7c20 */ /* 0x000fe20008410000 */
[----:B------:R-:W-:Y:S01]  /*5c50*/  @P3 SHF.L.U32 R168, R177, 0x10, RZ ;  /* 0x00000010b1a83819 */ /* 0x000fe200000006ff */
[----:B------:R-:W-:Y:S01]  /*5c60*/  FMUL.FTZ R173, R169, UR14 ;  /* 0x0000000ea9ad7c20 */ /* 0x000fe20008410000 */
[----:B------:R-:W-:Y:S02]  /*5c70*/  @P4 PRMT R170, R177, 0x7632, R170 ;  /* 0x00007632b1aa4816 */ /* 0x000fe400000000aa */
[----:B------:R-:W-:Y:S01]  /*5c80*/  MOV R169, RZ ;  /* 0x000000ff00a97202 */ /* 0x000fe20000000f00 */
[----:B------:R-:W-:Y:S01]  /*5c90*/  @P3 FMUL.FTZ R171, R168, R172 ;  /* 0x000000aca8ab3220 */ /* 0x000fe20000410000 */
[----:B------:R-:W-:Y:S01]  /*5ca0*/  FFMA.FTZ R168, R16, R180, R181 ;  /* 0x000000b410a87223 */ /* 0x000fe200000100b5 */
[----:B------:R-:W-:-:S02]  /*5cb0*/  @P4 SHF.L.U32 R170, R170, 0x10, RZ ;  /* 0x00000010aaaa4819 */ /* 0x000fc400000006ff */
[----:B------:R-:W-:Y:S01]  /*5cc0*/  @P1 SHF.L.U32 R182, R178, 0x10, RZ ;  /* 0x00000010b2b61819 */ /* 0x000fe200000006ff */
[----:B------:R-:W-:Y:S01]  /*5cd0*/  FADD.FTZ R168, R238, -R168 ;  /* 0x800000a8eea87221 */ /* 0x000fe20000010000 */
[----:B--2---:R-:W-:Y:S01]  /*5ce0*/  FADD.FTZ R184, R66, R171 ;  /* 0x000000ab42b87221 */ /* 0x004fe20000010000 */
[----:B------:R-:W-:Y:S01]  /*5cf0*/  @P4 FMUL.FTZ R169, R170, R173 ;  /* 0x000000adaaa94220 */ /* 0x000fe20000410000 */
[----:B------:R-:W-:Y:S01]  /*5d00*/  FFMA.FTZ R171, R14, R180, R181 ;  /* 0x000000b40eab7223 */ /* 0x000fe200000100b5 */
[----:B------:R-:W-:Y:S02]  /*5d10*/  FMUL.FTZ R168, R191, R168 ;  /* 0x000000a8bfa87220 */ /* 0x000fe40000410000 */
[----:B------:R-:W-:Y:S01]  /*5d20*/  FADD.FTZ R67, R67, R169 ;  /* 0x000000a943437221 */ /* 0x000fe20000010000 */
[----:B------:R-:W-:Y:S01]  /*5d30*/  FADD.FTZ R171, R237, -R171 ;  /* 0x800000abedab7221 */ /* 0x000fe20000010000 */
[----:B------:R-:W-:-:S03]  /*5d40*/  FMUL.FTZ R170, R168, R19 ;  /* 0x00000013a8aa7220 */ /* 0x000fc60000410000 */
[----:B------:R-:W-:Y:S01]  /*5d50*/  FMUL.FTZ R169, R191, R171 ;  /* 0x000000abbfa97220 */ /* 0x000fe20000410000 */
[----:B------:R-:W-:Y:S01]  /*5d60*/  FMUL.FTZ R177, R170, UR14 ;  /* 0x0000000eaab17c20 */ /* 0x000fe20008410000 */
[----:B------:R-:W-:Y:S02]  /*5d70*/  HFMA2 R170, -RZ, RZ, 0, 0 ;  /* 0x00000000ffaa7431 */ /* 0x000fe400000001ff */
[----:B------:R-:W-:Y:S01]  /*5d80*/  FMUL.FTZ R171, R169, R19 ;  /* 0x00000013a9ab7220 */ /* 0x000fe20000410000 */
[-C--:B------:R-:W-:Y:S01]  /*5d90*/  @P1 FMUL.FTZ R170, R182, R177.reuse ;  /* 0x000000b1b6aa1220 */ /* 0x080fe20000410000 */
[----:B------:R-:W-:-:S03]  /*5da0*/  FMUL.FTZ R177, R120, R177 ;  /* 0x000000b178b17220 */ /* 0x000fc60000410000 */
[----:B------:R-:W-:Y:S01]  /*5db0*/  FADD.FTZ R183, R60, R170 ;  /* 0x000000aa3cb77221 */ /* 0x000fe20000010000 */
[----:B------:R-:W-:Y:S01]  /*5dc0*/  FFMA.FTZ R170, R15, R180, R181 ;  /* 0x000000b40faa7223 */ /* 0x000fe200000100b5 */
[----:B------:R-:W-:Y:S01]  /*5dd0*/  FSEL R66, R177, RZ, P1 ;  /* 0x000000ffb1427208 */ /* 0x000fe20000800000 */
[----:B------:R-:W-:Y:S01]  /*5de0*/  FMUL.FTZ R177, R171, UR14 ;  /* 0x0000000eabb17c20 */ /* 0x000fe20008410000 */
[----:B------:R-:W-:Y:S01]  /*5df0*/  LOP3.LUT P1, RZ, R25, 0xff00, RZ, 0xc0, !PT ;  /* 0x0000ff0019ff7812 */ /* 0x000fe2000782c0ff */
[----:B------:R-:W-:Y:S01]  /*5e00*/  FADD.FTZ R170, R236, -R170 ;  /* 0x800000aaecaa7221 */ /* 0x000fe20000010000 */
[----:B------:R-:W-:Y:S01]  /*5e10*/  MOV R171, RZ ;  /* 0x000000ff00ab7202 */ /* 0x000fe20000000f00 */
[----:B------:R-:W-:Y:S02]  /*5e20*/  FMUL.FTZ R60, R121, R177 ;  /* 0x000000b1793c7220 */ /* 0x000fe40000410000 */
[----:B------:R-:W-:-:S03]  /*5e30*/  FMUL.FTZ R170, R191, R170 ;  /* 0x000000aabfaa7220 */ /* 0x000fc60000410000 */
[----:B------:R-:W-:-:S05]  /*5e40*/  FSEL R60, R60, RZ, P1 ;  /* 0x000000ff3c3c7208 */ /* 0x000fca0000800000 */
[----:B------:R-:W-:-:S04]  /*5e50*/  @P1 PRMT R178, R178, 0x7632, R178 ;  /* 0x00007632b2b21816 */ /* 0x000fc800000000b2 */
[----:B------:R-:W-:-:S05]  /*5e60*/  @P1 SHF.L.U32 R178, R178, 0x10, RZ ;  /* 0x00000010b2b21819 */ /* 0x000fca00000006ff */
[----:B------:R-:W-:Y:S01]  /*5e70*/  @P1 FMUL.FTZ R171, R178, R177 ;  /* 0x000000b1b2ab1220 */ /* 0x000fe20000410000 */
[----:B------:R-:W-:-:S03]  /*5e80*/  LOP3.LUT P1, RZ, R25, 0xff0000, RZ, 0xc0, !PT ;  /* 0x00ff000019ff7812 */ /* 0x000fc6000782c0ff */
[----:B------:R-:W-:Y:S01]  /*5e90*/  FADD.FTZ R182, R61, R171 ;  /* 0x000000ab3db67221 */ /* 0x000fe20000010000 */
[----:B------:R-:W-:Y:S01]  /*5ea0*/  FMUL.FTZ R61, R170, R19 ;  /* 0x00000013aa3d7220 */ /* 0x000fe20000410000 */
[----:B------:R-:W-:-:S03]  /*5eb0*/  HFMA2 R171, -RZ, RZ, 0, 0 ;  /* 0x00000000ffab7431 */ /* 0x000fc600000001ff */
[----:B------:R-:W-:-:S05]  /*5ec0*/  FMUL.FTZ R61, R61, UR14 ;  /* 0x0000000e3d3d7c20 */ /* 0x000fca0008410000 */
        /* <DEDUP_REMOVED lines=16> */
[----:B------:R-:W-:-:S03]  /*5fd0*/  FMUL.FTZ R62, R123, R62 ;  /* 0x0000003e7b3e7220 */ /* 0x000fc60000410000 */
[----:B------:R-:W-:Y:S01]  /*5fe0*/  FADD.FTZ R177, R63, R179 ;  /* 0x000000b33fb17221 */ /* 0x000fe20000010000 */
[----:B------:R-:W-:Y:S02]  /*5ff0*/  MOV R179, RZ ;  /* 0x000000ff00b37202 */ /* 0x000fe40000000f00 */
[----:B------:R-:W-:Y:S02]  /*6000*/  FSEL R62, R62, RZ, P1 ;  /* 0x000000ff3e3e7208 */ /* 0x000fe40000800000 */
[----:B------:R-:W-:Y:S02]  /*6010*/  LOP3.LUT P1, RZ, R24, 0xff, RZ, 0xc0, !PT ;  /* 0x000000ff18ff7812 */ /* 0x000fe4000782c0ff */
[----:B------:R-:W-:Y:S01]  /*6020*/  F2FP.BF16.F32.PACK_AB R63, R62, R61 ;  /* 0x0000003d3e3f723e */ /* 0x000fe200000010ff */
[----:B------:R-:W-:Y:S01]  /*6030*/  FMUL.FTZ R61, R127, R173 ;  /* 0x000000ad7f3d7220 */ /* 0x000fe20000410000 */
[----:B------:R-:W-:Y:S01]  /*6040*/  F2FP.BF16.F32.PACK_AB R62, R60, R66 ;  /* 0x000000423c3e723e */ /* 0x000fe200000010ff */
[----:B------:R-:W-:Y:S01]  /*6050*/  FFMA.FTZ R66, R195, R180, R181 ;  /* 0x000000b4c3427223 */ /* 0x000fe200000100b5 */
[----:B------:R-:W-:-:S02]  /*6060*/  FMUL.FTZ R60, R126, R172 ;  /* 0x000000ac7e3c7220 */ /* 0x000fc40000410000 */
[----:B------:R-:W-:Y:S01]  /*6070*/  FSEL R61, R61, RZ, P4 ;  /* 0x000000ff3d3d7208 */ /* 0x000fe20002000000 */
[----:B------:R-:W-:Y:S02]  /*6080*/  FADD.FTZ R66, R242, -R66 ;  /* 0x80000042f2427221 */ /* 0x000fe40000010000 */
[----:B------:R-:W-:Y:S02]  /*6090*/  FSEL R60, R60, RZ, P3 ;  /* 0x000000ff3c3c7208 */ /* 0x000fe40001800000 */
[----:B------:R-:W-:Y:S01]  /*60a0*/  FMUL.FTZ R172, R191, R66 ;  /* 0x00000042bfac7220 */ /* 0x000fe20000410000 */
[----:B------:R-:W-:Y:S01]  /*60b0*/  @P1 SHF.L.U32 R173, R176, 0x10, RZ ;  /* 0x00000010b0ad1819 */ /* 0x000fe200000006ff */
[----:B------:R-:W-:Y:S01]  /*60c0*/  HFMA2 R66, -RZ, RZ, 0, 0 ;  /* 0x00000000ff427431 */ /* 0x000fe200000001ff */
[----:B------:R-:W-:Y:S01]  /*60d0*/  F2FP.BF16.F32.PACK_AB R61, R61, R60 ;  /* 0x0000003c3d3d723e */ /* 0x000fe200000010ff */
[----:B------:R-:W-:Y:S01]  /*60e0*/  FMUL.FTZ R60, R172, R19 ;  /* 0x00000013ac3c7220 */ /* 0x000fe20000410000 */
[----:B------:R-:W-:-:S03]  /*60f0*/  LOP3.LUT P3, RZ, R24, 0xff00, RZ, 0xc0, !PT ;  /* 0x0000ff0018ff7812 */ /* 0x000fc6000786c0ff */
[----:B------:R-:W-:-:S04]  /*6100*/  FMUL.FTZ R60, R60, UR14 ;  /* 0x0000000e3c3c7c20 */ /* 0x000fc80008410000 */
[-C--:B------:R-:W-:Y:S01]  /*6110*/  @P1 FMUL.FTZ R66, R173, R60.reuse ;  /* 0x0000003cad421220 */ /* 0x080fe20000410000 */
[----:B------:R-:W-:-:S03]  /*6120*/  FMUL.FTZ R60, R124, R60 ;  /* 0x0000003c7c3c7220 */ /* 0x000fc60000410000 */
[----:B------:R-:W-:Y:S01]  /*6130*/  FADD.FTZ R66, R64, R66 ;  /* 0x0000004240427221 */ /* 0x000fe20000010000 */
[----:B------:R-:W-:Y:S01]  /*6140*/  FFMA.FTZ R64, R194, R180, R181 ;  /* 0x000000b4c2407223 */ /* 0x000fe200000100b5 */
[----:B------:R-:W-:Y:S02]  /*6150*/  @P3 PRMT R176, R176, 0x7632, R176 ;  /* 0x00007632b0b03816 */ /* 0x000fe400000000b0 */
[----:B------:R-:W-:Y:S01]  /*6160*/  FSEL R60, R60, RZ, P1 ;  /* 0x000000ff3c3c7208 */ /* 0x000fe20000800000 */
[----:B------:R-:W-:Y:S01]  /*6170*/  FADD.FTZ R64, R241, -R64 ;  /* 0x80000040f1407221 */ /* 0x000fe20000010000 */
[----:B------:R-:W-:-:S03]  /*6180*/  @P3 SHF.L.U32 R176, R176, 0x10, RZ ;  /* 0x00000010b0b03819 */ /* 0x000fc600000006ff */
        /* <DEDUP_REMOVED lines=9> */
.L_x_11282:
[----:B------:R-:W-:Y:S01]  /*6220*/  FFMA.FTZ R182, R193, R180, R181 ;  /* 0x000000b4c1b67223 */ /* 0x000fe200000100b5 */
[C---:B-----5:R-:W-:Y:S01]  /*6230*/  LOP3.LUT P5, RZ, R24.reuse, 0xff0000, RZ, 0xc0, !PT ;  /* 0x00ff000018ff7812 */ /* 0x060fe200078ac0ff */
[----:B------:R-:W-:Y:S01]  /*6240*/  HFMA2 R183, -RZ, RZ, 0, 0 ;  /* 0x00000000ffb77431 */ /* 0x000fe200000001ff */
[----:B------:R-:W-:Y:S01]  /*6250*/  LOP3.LUT P1, RZ, R24, 0xff000000, RZ, 0xc0, !PT ;  /* 0xff00000018ff7812 */ /* 0x000fe2000782c0ff */
[----:B------:R-:W-:Y:S01]  /*6260*/  FADD.FTZ R182, R240, -R182 ;  /* 0x800000b6f0b67221 */ /* 0x000fe20000010000 */
[C---:B------:R-:W-:Y:S02]  /*6270*/  LOP3.LUT P4, RZ, R25.reuse, 0xff, RZ, 0xc0, !PT ;  /* 0x000000ff19ff7812 */ /* 0x040fe4000788c0ff */
[----:B------:R-:W-:Y:S01]  /*6280*/  LOP3.LUT P3, RZ, R25, 0xff00, RZ, 0xc0, !PT ;  /* 0x0000ff0019ff7812 */ /* 0x000fe2000786c0ff */
        /* <DEDUP_REMOVED lines=8> */
[----:B--2---:R-:W-:Y:S01]  /*6310*/  FADD.FTZ R184, R66, R183 ;  /* 0x000000b742b87221 */ /* 0x004fe20000010000 */
[----:B------:R-:W-:-:S04]  /*6320*/  FADD.FTZ R182, R239, -R182 ;  /* 0x800000b6efb67221 */ /* 0x000fc80000010000 */
[----:B------:R-:W-:-:S04]  /*6330*/  FMUL.FTZ R66, R191, R182 ;  /* 0x000000b6bf427220 */ /* 0x000fc80000410000 */
[----:B------:R-:W-:Y:S01]  /*6340*/  FMUL.FTZ R182, R66, R19 ;  /* 0x0000001342b67220 */ /* 0x000fe20000410000 */
[----:B------:R-:W-:Y:S02]  /*6350*/  @P1 SHF.L.U32 R66, R177, 0x10, RZ ;  /* 0x00000010b1421819 */ /* 0x000fe400000006ff */
[----:B------:R-:W-:Y:S01]  /*6360*/  MOV R177, RZ ;  /* 0x000000ff00b17202 */ /* 0x000fe20000000f00 */
[----:B------:R-:W-:Y:S01]  /*6370*/  FMUL.FTZ R187, R182, UR14 ;  /* 0x0000000eb6bb7c20 */ /* 0x000fe20008410000 */
[C---:B------:R-:W-:Y:S02]  /*6380*/  @P4 SHF.L.U32 R182, R178.reuse, 0x10, RZ ;  /* 0x00000010b2b64819 */ /* 0x040fe400000006ff */
[----:B------:R-:W-:Y:S01]  /*6390*/  @P3 PRMT R178, R178, 0x7632, R178 ;  /* 0x00007632b2b23816 */ /* 0x000fe200000000b2 */
[----:B------:R-:W-:Y:S01]  /*63a0*/  @P1 FMUL.FTZ R177, R66, R187 ;  /* 0x000000bb42b11220 */ /* 0x000fe20000410000 */
[----:B------:R-:W-:-:S03]  /*63b0*/  FFMA.FTZ R66, R16, R180, R181 ;  /* 0x000000b410427223 */ /* 0x000fc600000100b5 */
[----:B------:R-:W-:Y:S01]  /*63c0*/  FADD.FTZ R67, R67, R177 ;  /* 0x000000b143437221 */ /* 0x000fe20000010000 */
[----:B------:R-:W-:Y:S01]  /*63d0*/  FADD.FTZ R66, R238, -R66 ;  /* 0x80000042ee427221 */ /* 0x000fe20000010000 */
[----:B------:R-:W-:-:S03]  /*63e0*/  HFMA2 R177, -RZ, RZ, 0, 0 ;  /* 0x00000000ffb17431 */ /* 0x000fc600000001ff */
[----:B------:R-:W-:-:S04]  /*63f0*/  FMUL.FTZ R66, R191, R66 ;  /* 0x00000042bf427220 */ /* 0x000fc80000410000 */
[----:B------:R-:W-:-:S04]  /*6400*/  FMUL.FTZ R66, R66, R19 ;  /* 0x0000001342427220 */ /* 0x000fc80000410000 */
[----:B------:R-:W-:-:S04]  /*6410*/  FMUL.FTZ R66, R66, UR14 ;  /* 0x0000000e42427c20 */ /* 0x000fc80008410000 */
        /* <DEDUP_REMOVED lines=42> */
[----:B------:R-:W-:Y:S02]  /*66c0*/  FSEL R61, R61, RZ, P5 ;  /* 0x000000ff3d3d7208 */ /* 0x000fe40002800000 */
        /* <DEDUP_REMOVED lines=19> */
[----:B------:R-:W-:-:S03]  /*6800*/  FMUL.FTZ R64, R64, UR14 ;  /* 0x0000000e40407c20 */ /* 0x000fc60008410000 */
        /* <DEDUP_REMOVED lines=10> */
.L_x_11283:
        /* <DEDUP_REMOVED lines=15> */
.L_x_11281:
[----:B------:R-:W-:Y:S05]  /*69a0*/  BSYNC.RECONVERGENT B2 ;  /* 0x0000000000027941 */ /* 0x000fea0003800200 */
.L_x_11280:
[----:B------:R-:W3:Y:S01]  /*69b0*/  LDL.LU R176, [R1+0x1c] ;  /* 0x00001c0001b07983 */ /* 0x000ee20000300800 */
[----:B------:R-:W-:Y:S01]  /*69c0*/  BSSY.RECONVERGENT B2, `(.L_x_11284) ;  /* 0x00000eb000027945 */ /* 0x000fe20003800200 */
[----:B---3--:R-:W-:-:S13]  /*69d0*/  ISETP.NE.AND P0, PT, R176, RZ, PT ;  /* 0x000000ffb000720c */ /* 0x008fda0003f05270 */
        /* <DEDUP_REMOVED lines=12> */
[----:B------:R-:W-:Y:S01]  /*6aa0*/  LOP3.LUT P0, RZ, R23, 0xff, RZ, 0xc0, !PT ;  /* 0x000000ff17ff7812 */ /* 0x000fe2000780c0ff */
[----:B------:R-:W-:Y:S01]  /*6ab0*/  FADD.FTZ R170, R225, -R170 ;  /* 0x800000aae1aa7221 */ /* 0x000fe20000010000 */
[----:B------:R-:W-:Y:S01]  /*6ac0*/  LOP3.LUT P5, RZ, R23, 0xff00, RZ, 0xc0, !PT ;  /* 0x0000ff0017ff7812 */ /* 0x000fe200078ac0ff */
[C---:B------:R-:W-:Y:S02]  /*6ad0*/  FMUL.FTZ R174, R191.reuse, R168 ;  /* 0x000000a8bfae7220 */ /* 0x040fe40000410000 */
[----:B------:R-:W-:-:S02]  /*6ae0*/  FMUL.FTZ R175, R191, R170 ;  /* 0x000000aabfaf7220 */ /* 0x000fc40000410000 */
[-C--:B------:R-:W-:Y:S02]  /*6af0*/  FMUL.FTZ R168, R174, R19.reuse ;  /* 0x00000013aea87220 */ /* 0x080fe40000410000 */
[C---:B------:R-:W-:Y:S02]  /*6b00*/  @P3 SHF.L.U32 R169, R177.reuse, 0x10, RZ ;  /* 0x00000010b1a93819 */ /* 0x040fe400000006ff */
[----:B------:R-:W-:Y:S01]  /*6b10*/  FMUL.FTZ R172, R168, UR14 ;  /* 0x0000000ea8ac7c20 */ /* 0x000fe20008410000 */
[----:B------:R-:W-:Y:S01]  /*6b20*/  HFMA2 R168, -RZ, RZ, 0, 0 ;  /* 0x00000000ffa87431 */ /* 0x000fe200000001ff */
[----:B------:R-:W-:Y:S01]  /*6b30*/  @P4 PRMT R170, R177, 0x7632, R170 ;  /* 0x00007632b1aa4816 */ /* 0x000fe200000000aa */
[----:B------:R-:W-:Y:S02]  /*6b40*/  HFMA2 R177, -RZ, RZ, 0, 0 ;  /* 0x00000000ffb17431 */ /* 0x000fe400000001ff */
[----:B------:R-:W-:Y:S01]  /*6b50*/  @P3 FMUL.FTZ R168, R169, R172 ;  /* 0x000000aca9a83220 */ /* 0x000fe20000410000 */
[----:B------:R-:W-:Y:S01]  /*6b60*/  FMUL.FTZ R169, R175, R19 ;  /* 0x00000013afa97220 */ /* 0x000fe20000410000 */
[----:B------:R-:W-:-:S02]  /*6b70*/  @P4 SHF.L.U32 R170, R170, 0x10, RZ ;  /* 0x00000010aaaa4819 */ /* 0x000fc400000006ff */
[----:B--2---:R-:W-:Y:S01]  /*6b80*/  FADD.FTZ R184, R58, R168 ;  /* 0x000000a83ab87221 */ /* 0x004fe20000010000 */
[----:B------:R-:W-:Y:S01]  /*6b90*/  FFMA.FTZ R58, R8, R180, R181 ;  /* 0x000000b4083a7223 */ /* 0x000fe200000100b5 */
[----:B------:R-:W-:Y:S01]  /*6ba0*/  FMUL.FTZ R173, R169, UR14 ;  /* 0x0000000ea9ad7c20 */ /* 0x000fe20008410000 */
[----:B------:R-:W-:Y:S02]  /*6bb0*/  MOV R169, RZ ;  /* 0x000000ff00a97202 */ /* 0x000fe40000000f00 */
[----:B------:R-:W-:Y:S01]  /*6bc0*/  FADD.FTZ R58, R222, -R58 ;  /* 0x8000003ade3a7221 */ /* 0x000fe20000010000 */
[----:B------:R-:W-:Y:S01]  /*6bd0*/  @P4 FMUL.FTZ R169, R170, R173 ;  /* 0x000000adaaa94220 */ /* 0x000fe20000410000 */
[----:B------:R-:W-:Y:S02]  /*6be0*/  @P5 PRMT R171, R178, 0x7632, R171 ;  /* 0x00007632b2ab5816 */ /* 0x000fe400000000ab */
[----:B------:R-:W-:Y:S01]  /*6bf0*/  FMUL.FTZ R168, R191, R58 ;  /* 0x0000003abfa87220 */ /* 0x000fe20000410000 */
[----:B------:R-:W-:Y:S01]  /*6c00*/  FADD.FTZ R59, R59, R169 ;  /* 0x000000a93b3b7221 */ /* 0x000fe20000010000 */
[----:B------:R-:W-:-:S02]  /*6c10*/  FFMA.FTZ R169, R6, R180, R181 ;  /* 0x000000b406a97223 */ /* 0x000fc400000100b5 */
[----:B------:R-:W-:Y:S02]  /*6c20*/  FMUL.FTZ R58, R168, R19 ;  /* 0x00000013a83a7220 */ /* 0x000fe40000410000 */
[----:B------:R-:W-:Y:S02]  /*6c30*/  FADD.FTZ R169, R221, -R169 ;  /* 0x800000a9dda97221 */ /* 0x000fe40000010000 */
[----:B------:R-:W-:Y:S01]  /*6c40*/  FMUL.FTZ R170, R58, UR14 ;  /* 0x0000000e3aaa7c20 */ /* 0x000fe20008410000 */
[----:B------:R-:W-:Y:S01]  /*6c50*/  @P0 SHF.L.U32 R58, R178, 0x10, RZ ;  /* 0x00000010b23a0819 */ /* 0x000fe200000006ff */
[----:B------:R-:W-:Y:S01]  /*6c60*/  FMUL.FTZ R169, R191, R169 ;  /* 0x000000a9bfa97220 */ /* 0x000fe20000410000 */
[----:B------:R-:W-:Y:S02]  /*6c70*/  @P5 SHF.L.U32 R178, R171, 0x10, RZ ;  /* 0x00000010abb25819 */ /* 0x000fe400000006ff */
[----:B------:R-:W-:Y:S01]  /*6c80*/  MOV R171, RZ ;  /* 0x000000ff00ab7202 */ /* 0x000fe20000000f00 */
[----:B------:R-:W-:Y:S01]  /*6c90*/  @P0 FMUL.FTZ R177, R58, R170 ;  /* 0x000000aa3ab10220 */ /* 0x000fe20000410000 */
[----:B------:R-:W-:-:S03]  /*6ca0*/  FMUL.FTZ R58, R169, R19 ;  /* 0x00000013a93a7220 */ /* 0x000fc60000410000 */
[----:B------:R-:W-:Y:S01]  /*6cb0*/  FADD.FTZ R183, R52, R177 ;  /* 0x000000b134b77221 */ /* 0x000fe20000010000 */
[----:B------:R-:W-:Y:S01]  /*6cc0*/  FMUL.FTZ R52, R112, R170 ;  /* 0x000000aa70347220 */ /* 0x000fe20000410000 */
[----:B------:R-:W-:Y:S01]  /*6cd0*/  FFMA.FTZ R170, R7, R180, R181 ;  /* 0x000000b407aa7223 */ /* 0x000fe200000100b5 */
[----:B------:R-:W-:-:S03]  /*6ce0*/  FMUL.FTZ R58, R58, UR14 ;  /* 0x0000000e3a3a7c20 */ /* 0x000fc60008410000 */
[----:B------:R-:W-:Y:S01]  /*6cf0*/  FSEL R52, R52, RZ, P0 ;  /* 0x000000ff34347208 */ /* 0x000fe20000000000 */
[----:B------:R-:W-:Y:S01]  /*6d00*/  FADD.FTZ R170, R220, -R170 ;  /* 0x800000aadcaa7221 */ /* 0x000fe20000010000 */
[----:B------:R-:W-:Y:S01]  /*6d10*/  LOP3.LUT P0, RZ, R23, 0xff0000, RZ, 0xc0, !PT ;  /* 0x00ff000017ff7812 */ /* 0x000fe2000780c0ff */
[----:B------:R-:W-:Y:S02]  /*6d20*/  @P5 FMUL.FTZ R171, R178, R58 ;  /* 0x0000003ab2ab5220 */ /* 0x000fe40000410000 */
[----:B------:R-:W-:Y:S02]  /*6d30*/  FMUL.FTZ R170, R191, R170 ;  /* 0x000000aabfaa7220 */ /* 0x000fe40000410000 */
[----:B------:R-:W-:Y:S01]  /*6d40*/  FADD.FTZ R182, R53, R171 ;  /* 0x000000ab35b67221 */ /* 0x000fe20000010000 */
[----:B------:R-:W-:Y:S02]  /*6d50*/  HFMA2 R171, -RZ, RZ, 0, 0 ;  /* 0x00000000ffab7431 */ /* 0x000fe400000001ff */
[----:B------:R-:W-:-:S04]  /*6d60*/  FMUL.FTZ R53, R170, R19 ;  /* 0x00000013aa357220 */ /* 0x000fc80000410000 */
[----:B------:R-:W-:Y:S01]  /*6d70*/  FMUL.FTZ R53, R53, UR14 ;  /* 0x0000000e35357c20 */ /* 0x000fe20008410000 */
        /* <DEDUP_REMOVED lines=18> */
[----:B------:R-:W-:Y:S01]  /*6ea0*/  FMUL.FTZ R55, R113, R58 ;  /* 0x0000003a71377220 */ /* 0x000fe20000410000 */
[----:B------:R-:W-:Y:S02]  /*6eb0*/  FSEL R54, R54, RZ, P0 ;  /* 0x000000ff36367208 */ /* 0x000fe40000000000 */
[----:B------:R-:W-:Y:S02]  /*6ec0*/  LOP3.LUT P0, RZ, R22, 0xff, RZ, 0xc0, !PT ;  /* 0x000000ff16ff7812 */ /* 0x000fe4000780c0ff */
[----:B------:R-:W-:Y:S02]  /*6ed0*/  FSEL R58, R55, RZ, P5 ;  /* 0x000000ff373a7208 */ /* 0x000fe40002800000 */
[----:B------:R-:W-:Y:S01]  /*6ee0*/  F2FP.BF16.F32.PACK_AB R55, R54, R53 ;  /* 0x000000353637723e */ /* 0x000fe200000010ff */
[----:B------:R-:W-:Y:S01]  /*6ef0*/  FMUL.FTZ R53, R119, R173 ;  /* 0x000000ad77357220 */ /* 0x000fe20000410000 */
[----:B------:R-:W-:Y:S01]  /*6f00*/  F2FP.BF16.F32.PACK_AB R54, R58, R52 ;  /* 0x000000343a36723e */ /* 0x000fe200000010ff */
[----:B------:R-:W-:Y:S01]  /*6f10*/  FFMA.FTZ R58, R12, R180, R181 ;  /* 0x000000b40c3a7223 */ /* 0x000fe200000100b5 */
[----:B------:R-:W-:Y:S01]  /*6f20*/  FMUL.FTZ R52, R118, R172 ;  /* 0x000000ac76347220 */ /* 0x000fe20000410000 */
[----:B------:R-:W-:-:S02]  /*6f30*/  MOV R179, RZ ;  /* 0x000000ff00b37202 */ /* 0x000fc40000000f00 */
[----:B------:R-:W-:Y:S01]  /*6f40*/  FADD.FTZ R58, R234, -R58 ;  /* 0x8000003aea3a7221 */ /* 0x000fe20000010000 */
[----:B------:R-:W-:Y:S02]  /*6f50*/  FSEL R53, R53, RZ, P4 ;  /* 0x000000ff35357208 */ /* 0x000fe40002000000 */
[----:B------:R-:W-:Y:S01]  /*6f60*/  FSEL R52, R52, RZ, P3 ;  /* 0x000000ff34347208 */ /* 0x000fe20001800000 */
        /* <DEDUP_REMOVED lines=24> */
.L_x_11286:
        /* <DEDUP_REMOVED lines=10> */
[----:B--2---:R-:W-:Y:S01]  /*7190*/  FMUL.FTZ R186, R182, UR14 ;  /* 0x0000000eb6ba7c20 */ /* 0x004fe20008410000 */
        /* <DEDUP_REMOVED lines=10> */
[----:B------:R-:W-:Y:S01]  /*7240*/  FMUL.FTZ R185, R182, UR14 ;  /* 0x0000000eb6b97c20 */ /* 0x000fe20008410000 */
[----:B------:R-:W-:-:S03]  /*7250*/  @P6 SHF.L.U32 R182, R178, 0x10, RZ ;  /* 0x00000010b2b66819 */ /* 0x000fc600000006ff */
        /* <DEDUP_REMOVED lines=10> */
[----:B------:R-:W-:Y:S01]  /*7300*/  FFMA.FTZ R52, R6, R180, R181 ;  /* 0x000000b406347223 */ /* 0x000fe200000100b5 */
[----:B------:R-:W-:Y:S02]  /*7310*/  @P4 PRMT R177, R178, 0x7632, R177 ;  /* 0x00007632b2b14816 */ /* 0x000fe400000000b1 */
[----:B------:R-:W-:Y:S01]  /*7320*/  MOV R178, RZ ;  /* 0x000000ff00b27202 */ /* 0x000fe20000000f00 */
[----:B------:R-:W-:Y:S01]  /*7330*/  FADD.FTZ R52, R221, -R52 ;  /* 0x80000034dd347221 */ /* 0x000fe20000010000 */
[----:B------:R-:W-:-:S03]  /*7340*/  @P4 SHF.L.U32 R177, R177, 0x10, RZ ;  /* 0x00000010b1b14819 */ /* 0x000fc600000006ff */
[----:B------:R-:W-:-:S04]  /*7350*/  FMUL.FTZ R52, R191, R52 ;  /* 0x00000034bf347220 */ /* 0x000fc80000410000 */
[----:B------:R-:W-:-:S04]  /*7360*/  FMUL.FTZ R52, R52, R19 ;  /* 0x0000001334347220 */ /* 0x000fc80000410000 */
[----:B------:R-:W-:-:S04]  /*7370*/  FMUL.FTZ R52, R52, UR14 ;  /* 0x0000000e34347c20 */ /* 0x000fc80008410000 */
[-C--:B------:R-:W-:Y:S01]  /*7380*/  @P4 FMUL.FTZ R178, R177, R52.reuse ;  /* 0x00000034b1b24220 */ /* 0x080fe20000410000 */
[----:B------:R-:W-:Y:S01]  /*7390*/  @P0 SHF.L.U32 R177, R179, 0x10, RZ ;  /* 0x00000010b3b10819 */ /* 0x000fe200000006ff */
[----:B------:R-:W-:Y:S02]  /*73a0*/  FMUL.FTZ R52, R113, R52 ;  /* 0x0000003471347220 */ /* 0x000fe40000410000 */
[----:B------:R-:W-:Y:S01]  /*73b0*/  FADD.FTZ R182, R53, R178 ;  /* 0x000000b235b67221 */ /* 0x000fe20000010000 */
[----:B------:R-:W-:Y:S01]  /*73c0*/  FFMA.FTZ R53, R7, R180, R181 ;  /* 0x000000b407357223 */ /* 0x000fe200000100b5 */
[----:B------:R-:W-:Y:S01]  /*73d0*/  HFMA2 R178, -RZ, RZ, 0, 0 ;  /* 0x00000000ffb27431 */ /* 0x000fe200000001ff */
[----:B------:R-:W-:Y:S02]  /*73e0*/  FSEL R52, R52, RZ, P4 ;  /* 0x000000ff34347208 */ /* 0x000fe40002000000 */
[----:B------:R-:W-:Y:S01]  /*73f0*/  FADD.FTZ R53, R220, -R53 ;  /* 0x80000035dc357221 */ /* 0x000fe20000010000 */
[----:B------:R-:W-:-:S03]  /*7400*/  LOP3.LUT P4, RZ, R22, 0xff00, RZ, 0xc0, !PT ;  /* 0x0000ff0016ff7812 */ /* 0x000fc6000788c0ff */
[----:B------:R-:W-:-:S04]  /*7410*/  FMUL.FTZ R53, R191, R53 ;  /* 0x00000035bf357220 */ /* 0x000fc80000410000 */
        /* <DEDUP_REMOVED lines=28> */
[C---:B------:R-:W-:Y:S02]  /*75e0*/  @P0 SHF.L.U32 R179, R176.reuse, 0x10, RZ ;  /* 0x00000010b0b30819 */ /* 0x040fe400000006ff */
[----:B------:R-:W-:Y:S01]  /*75f0*/  FMUL.FTZ R53, R53, R19 ;  /* 0x0000001335357220 */ /* 0x000fe20000410000 */
[----:B------:R-:W-:Y:S02]  /*7600*/  @P4 PRMT R176, R176, 0x7632, R176 ;  /* 0x00007632b0b04816 */ /* 0x000fe400000000b0 */
[----:B------:R-:W-:Y:S01]  /*7610*/  F2FP.BF16.F32.PACK_AB R54, R52, R54 ;  /* 0x000000363436723e */ /* 0x000fe200000010ff */
[----:B------:R-:W-:Y:S01]  /*7620*/  FMUL.FTZ R53, R53, UR14 ;  /* 0x0000000e35357c20 */ /* 0x000fe20008410000 */
[----:B------:R-:W-:Y:S01]  /*7630*/  @P4 SHF.L.U32 R176, R176, 0x10, RZ ;  /* 0x00000010b0b04819 */ /* 0x000fe200000006ff */
[----:B------:R-:W-:-:S02]  /*7640*/  FMUL.FTZ R52, R118, R186 ;  /* 0x000000ba76347220 */ /* 0x000fc40000410000 */
[-C--:B------:R-:W-:Y:S01]  /*7650*/  @P0 FMUL.FTZ R58, R179, R53.reuse ;  /* 0x00000035b33a0220 */ /* 0x080fe20000410000 */
[----:B------:R-:W-:Y:S01]  /*7660*/  MOV R179, RZ ;  /* 0x000000ff00b37202 */ /* 0x000fe20000000f00 */
[----:B------:R-:W-:Y:S01]  /*7670*/  FMUL.FTZ R53, R116, R53 ;  /* 0x0000003574357220 */ /* 0x000fe20000410000 */
[----:B------:R-:W-:Y:S01]  /*7680*/  FSEL R52, R52, RZ, P3 ;  /* 0x000000ff34347208 */ /* 0x000fe20001800000 */
[----:B------:R-:W-:Y:S01]  /*7690*/  FADD.FTZ R58, R56, R58 ;  /* 0x0000003a383a7221 */ /* 0x000fe20000010000 */
[----:B------:R-:W-:-:S04]  /*76a0*/  FFMA.FTZ R56, R11, R180, R181 ;  /* 0x000000b40b387223 */ /* 0x000fc800000100b5 */
        /* <DEDUP_REMOVED lines=13> */
.L_x_11287:
        /* <DEDUP_REMOVED lines=15> */
.L_x_11285:
[----:B------:R-:W-:Y:S05]  /*7870*/  BSYNC.RECONVERGENT B2 ;  /* 0x0000000000027941 */ /* 0x000fea0003800200 */
.L_x_11284:
[----:B------:R-:W3:Y:S02]  /*7880*/  LDL.LU R176, [R1+0x110] ;  /* 0x0001100001b07983 */ /* 0x000ee40000300800 */
        /* <DEDUP_REMOVED lines=13> */
[----:B------:R-:W-:Y:S01]  /*7960*/  LOP3.LUT P6, RZ, R21, 0xff, RZ, 0xc0, !PT ;  /* 0x000000ff15ff7812 */ /* 0x000fe200078cc0ff */
[----:B------:R-:W-:Y:S01]  /*7970*/  FADD.FTZ R170, R227, -R170 ;  /* 0x800000aae3aa7221 */ /* 0x000fe20000010000 */
[----:B------:R-:W-:Y:S01]  /*7980*/  LOP3.LUT P5, RZ, R21, 0xff00, RZ, 0xc0, !PT ;  /* 0x0000ff0015ff7812 */ /* 0x000fe200078ac0ff */
[----:B------:R-:W-:Y:S01]  /*7990*/  FMUL.FTZ R174, R191, R168 ;  /* 0x000000a8bfae7220 */ /* 0x000fe20000410000 */
[----:B------:R-:W-:Y:S01]  /*79a0*/  LOP3.LUT P1, RZ, R21, 0xff0000, RZ, 0xc0, !PT ;  /* 0x00ff000015ff7812 */ /* 0x000fe2000782c0ff */
[----:B------:R-:W-:-:S02]  /*79b0*/  FMUL.FTZ R175, R191, R170 ;  /* 0x000000aabfaf7220 */ /* 0x000fc40000410000 */
[-C--:B------:R-:W-:Y:S02]  /*79c0*/  FMUL.FTZ R168, R174, R19.reuse ;  /* 0x00000013aea87220 */ /* 0x080fe40000410000 */
[C---:B------:R-:W-:Y:S02]  /*79d0*/  @P3 SHF.L.U32 R169, R177.reuse, 0x10, RZ ;  /* 0x00000010b1a93819 */ /* 0x040fe400000006ff */
[----:B------:R-:W-:Y:S01]  /*79e0*/  FMUL.FTZ R182, R168, UR14 ;  /* 0x0000000ea8b67c20 */ /* 0x000fe20008410000 */
[----:B------:R-:W-:Y:S01]  /*79f0*/  HFMA2 R168, -RZ, RZ, 0, 0 ;  /* 0x00000000ffa87431 */ /* 0x000fe200000001ff */
[----:B------:R-:W-:Y:S02]  /*7a00*/  @P4 PRMT R170, R177, 0x7632, R170 ;  /* 0x00007632b1aa4816 */ /* 0x000fe400000000aa */
[----:B------:R-:W-:Y:S01]  /*7a10*/  @P3 FMUL.FTZ R168, R169, R182 ;  /* 0x000000b6a9a83220 */ /* 0x000fe20000410000 */
[----:B------:R-:W-:Y:S01]  /*7a20*/  FMUL.FTZ R169, R175, R19 ;  /* 0x00000013afa97220 */ /* 0x000fe20000410000 */
[----:B------:R-:W-:-:S02]  /*7a30*/  @P4 SHF.L.U32 R170, R170, 0x10, RZ ;  /* 0x00000010aaaa4819 */ /* 0x000fc400000006ff */
[----:B------:R-:W-:Y:S01]  /*7a40*/  FADD.FTZ R187, R50, R168 ;  /* 0x000000a832bb7221 */ /* 0x000fe20000010000 */
[----:B------:R-:W-:Y:S01]  /*7a50*/  FFMA.FTZ R50, R190, R180, R181 ;  /* 0x000000b4be327223 */ /* 0x000fe200000100b5 */
[----:B------:R-:W-:Y:S01]  /*7a60*/  FMUL.FTZ R183, R169, UR14 ;  /* 0x0000000ea9b77c20 */ /* 0x000fe20008410000 */
[----:B------:R-:W-:Y:S02]  /*7a70*/  MOV R169, RZ ;  /* 0x000000ff00a97202 */ /* 0x000fe40000000f00 */
[----:B------:R-:W-:Y:S01]  /*7a80*/  FADD.FTZ R50, R224, -R50 ;  /* 0x80000032e0327221 */ /* 0x000fe20000010000 */
[----:B------:R-:W-:Y:S01]  /*7a90*/  @P4 FMUL.FTZ R169, R170, R183 ;  /* 0x000000b7aaa94220 */ /* 0x000fe20000410000 */
[----:B------:R-:W-:Y:S01]  /*7aa0*/  HFMA2 R170, -RZ, RZ, 0, 0 ;  /* 0x00000000ffaa7431 */ /* 0x000fe200000001ff */
[----:B------:R-:W-:Y:S01]  /*7ab0*/  @P5 PRMT R171, R178, 0x7632, R171 ;  /* 0x00007632b2ab5816 */ /* 0x000fe200000000ab */
[----:B------:R-:W-:Y:S01]  /*7ac0*/  FMUL.FTZ R168, R191, R50 ;  /* 0x00000032bfa87220 */ /* 0x000fe20000410000 */
[----:B--2---:R-:W-:Y:S01]  /*7ad0*/  FADD.FTZ R186, R51, R169 ;  /* 0x000000a933ba7221 */ /* 0x004fe20000010000 */
[----:B------:R-:W-:Y:S01]  /*7ae0*/  FFMA.FTZ R51, R4, R180, R181 ;  /* 0x000000b404337223 */ /* 0x000fe200000100b5 */
[----:B------:R-:W-:Y:S01]  /*7af0*/  @P5 SHF.L.U32 R172, R171, 0x10, RZ ;  /* 0x00000010abac5819 */ /* 0x000fe200000006ff */
[----:B------:R-:W-:Y:S01]  /*7b00*/  FMUL.FTZ R50, R168, R19 ;  /* 0x00000013a8327220 */ /* 0x000fe20000410000 */
[----:B------:R-:W-:Y:S01]  /*7b10*/  MOV R171, RZ ;  /* 0x000000ff00ab7202 */ /* 0x000fe20000000f00 */
[----:B------:R-:W-:Y:S01]  /*7b20*/  FADD.FTZ R169, R223, -R51 ;  /* 0x80000033dfa97221 */ /* 0x000fe20000010000 */
[----:B------:R-:W-:Y:S01]  /*7b30*/  @P6 SHF.L.U32 R51, R178, 0x10, RZ ;  /* 0x00000010b2336819 */ /* 0x000fe200000006ff */
[----:B------:R-:W-:-:S02]  /*7b40*/  FMUL.FTZ R50, R50, UR14 ;  /* 0x0000000e32327c20 */ /* 0x000fc40008410000 */
[----:B------:R-:W-:Y:S02]  /*7b50*/  FMUL.FTZ R169, R191, R169 ;  /* 0x000000a9bfa97220 */ /* 0x000fe40000410000 */
[----:B------:R-:W-:Y:S02]  /*7b60*/  @P6 FMUL.FTZ R170, R51, R50 ;  /* 0x0000003233aa6220 */ /* 0x000fe40000410000 */
[----:B------:R-:W-:Y:S02]  /*7b70*/  FMUL.FTZ R51, R169, R19 ;  /* 0x00000013a9337220 */ /* 0x000fe40000410000 */
[----:B------:R-:W-:Y:S01]  /*7b80*/  FADD.FTZ R185, R44, R170 ;  /* 0x000000aa2cb97221 */ /* 0x000fe20000010000 */
[----:B------:R-:W-:Y:S01]  /*7b90*/  FFMA.FTZ R44, R3, R180, R181 ;  /* 0x000000b4032c7223 */ /* 0x000fe200000100b5 */
[----:B------:R-:W-:-:S03]  /*7ba0*/  FMUL.FTZ R51, R51, UR14 ;  /* 0x0000000e33337c20 */ /* 0x000fc60008410000 */
[----:B------:R-:W-:Y:S01]  /*7bb0*/  FADD.FTZ R44, R218, -R44 ;  /* 0x8000002cda2c7221 */ /* 0x000fe20000010000 */
[----:B------:R-:W-:Y:S01]  /*7bc0*/  @P5 FMUL.FTZ R171, R172, R51 ;  /* 0x00000033acab5220 */ /* 0x000fe20000410000 */
[----:B------:R-:W-:Y:S02]  /*7bd0*/  MOV R172, RZ ;  /* 0x000000ff00ac7202 */ /* 0x000fe40000000f00 */
[----:B------:R-:W-:Y:S01]  /*7be0*/  FMUL.FTZ R170, R191, R44 ;  /* 0x0000002cbfaa7220 */ /* 0x000fe20000410000 */
[----:B------:R-:W-:Y:S01]  /*7bf0*/  FADD.FTZ R184, R45, R171 ;  /* 0x000000ab2db87221 */ /* 0x000fe20000010000 */
[----:B------:R-:W-:Y:S01]  /*7c00*/  @P1 SHF.L.U32 R171, R179, 0x10, RZ ;  /* 0x00000010b3ab1819 */ /* 0x000fe200000006ff */
[----:B------:R-:W-:Y:S02]  /*7c10*/  HFMA2 R45, -RZ, RZ, 0, 0 ;  /* 0x00000000ff2d7431 */ /* 0x000fe400000001ff */
        /* <DEDUP_REMOVED lines=16> */
[----:B------:R-:W-:Y:S01]  /*7d20*/  FMUL.FTZ R45, R107, R45 ;  /* 0x0000002d6b2d7220 */ /* 0x000fe20000410000 */
[-CC-:B------:R-:W-:Y:S02]  /*7d30*/  FFMA.FTZ R46, R232, R180.reuse, R181.reuse ;  /* 0x000000b4e82e7223 */ /* 0x180fe400000100b5 */
[----:B------:R-:W-:Y:S01]  /*7d40*/  FADD.FTZ R177, R47, R172 ;  /* 0x000000ac2fb17221 */ /* 0x000fe20000010000 */
[----:B------:R-:W-:Y:S01]  /*7d50*/  FFMA.FTZ R47, R230, R180, R181 ;  /* 0x000000b4e62f7223 */ /* 0x000fe200000100b5 */
[----:B------:R-:W-:Y:S01]  /*7d60*/  FADD.FTZ R46, R231, -R46 ;  /* 0x8000002ee72e7221 */ /* 0x000fe20000010000 */
[----:B------:R-:W-:Y:S02]  /*7d70*/  FSEL R45, R45, RZ, P1 ;  /* 0x000000ff2d2d7208 */ /* 0x000fe40000800000 */
[----:B------:R-:W-:Y:S01]  /*7d80*/  FADD.FTZ R47, R229, -R47 ;  /* 0x8000002fe52f7221 */ /* 0x000fe20000010000 */
[----:B------:R-:W-:Y:S01]  /*7d90*/  FMUL.FTZ R172, R191, R46 ;  /* 0x0000002ebfac7220 */ /* 0x000fe20000410000 */
[----:B------:R-:W-:Y:S01]  /*7da0*/  FMUL.FTZ R46, R105, R51 ;  /* 0x00000033692e7220 */ /* 0x000fe20000410000 */
[----:B------:R-:W-:Y:S01]  /*7db0*/  LOP3.LUT P1, RZ, R20, 0xff, RZ, 0xc0, !PT ;  /* 0x000000ff14ff7812 */ /* 0x000fe2000782c0ff */
[----:B------:R-:W-:Y:S01]  /*7dc0*/  FMUL.FTZ R173, R191, R47 ;  /* 0x0000002fbfad7220 */ /* 0x000fe20000410000 */
[----:B------:R-:W-:Y:S01]  /*7dd0*/  F2FP.BF16.F32.PACK_AB R47, R45, R44 ;  /* 0x0000002c2d2f723e */ /* 0x000fe200000010ff */
[----:B------:R-:W-:Y:S01]  /*7de0*/  FMUL.FTZ R45, R104, R50 ;  /* 0x00000032682d7220 */ /* 0x000fe20000410000 */
[----:B------:R-:W-:Y:S01]  /*7df0*/  FMUL.FTZ R44, R110, R182 ;  /* 0x000000b66e2c7220 */ /* 0x000fe20000410000 */
[----:B------:R-:W-:Y:S01]  /*7e00*/  FMUL.FTZ R50, R111, R183 ;  /* 0x000000b76f327220 */ /* 0x000fe20000410000 */
[----:B------:R-:W-:-:S02]  /*7e10*/  FSEL R46, R46, RZ, P5 ;  /* 0x000000ff2e2e7208 */ /* 0x000fc40002800000 */
[----:B------:R-:W-:Y:S02]  /*7e20*/  FSEL R45, R45, RZ, P6 ;  /* 0x000000ff2d2d7208 */ /* 0x000fe40003000000 */
[----:B------:R-:W-:Y:S02]  /*7e30*/  FSEL R44, R44, RZ, P3 ;  /* 0x000000ff2c2c7208 */ /* 0x000fe40001800000 */
[----:B------:R-:W-:Y:S02]  /*7e40*/  FSEL R50, R50, RZ, P4 ;  /* 0x000000ff32327208 */ /* 0x000fe40002000000 */
[----:B------:R-:W-:Y:S02]  /*7e50*/  LOP3.LUT P3, RZ, R20, 0xff00, RZ, 0xc0, !PT ;  /* 0x0000ff0014ff7812 */ /* 0x000fe4000786c0ff */
[----:B------:R-:W-:Y:S02]  /*7e60*/  F2FP.BF16.F32.PACK_AB R46, R46, R45 ;  /* 0x0000002d2e2e723e */ /* 0x000fe400000010ff */
[----:B------:R-:W-:Y:S01]  /*7e70*/  F2FP.BF16.F32.PACK_AB R45, R50, R44 ;  /* 0x0000002c322d723e */ /* 0x000fe200000010ff */
[-C--:B------:R-:W-:Y:S01]  /*7e80*/  FMUL.FTZ R44, R172, R19.reuse ;  /* 0x00000013ac2c7220 */ /* 0x080fe20000410000 */
[----:B------:R-:W-:Y:S01]  /*7e90*/  @P1 SHF.L.U32 R51, R176, 0x10, RZ ;  /* 0x00000010b0331819 */ /* 0x000fe200000006ff */
[----:B------:R-:W-:-:S02]  /*7ea0*/  FMUL.FTZ R19, R173, R19 ;  /* 0x00000013ad137220 */ /* 0x000fc40000410000 */
[----:B------:R-:W-:Y:S01]  /*7eb0*/  FMUL.FTZ R50, R44, UR14 ;  /* 0x0000000e2c327c20 */ /* 0x000fe20008410000 */
[----:B------:R-:W-:-:S03]  /*7ec0*/  HFMA2 R44, -RZ, RZ, 0, 0 ;  /* 0x00000000ff2c7431 */ /* 0x000fc600000001ff */
[-C--:B------:R-:W-:Y:S01]  /*7ed0*/  @P1 FMUL.FTZ R44, R51, R50.reuse ;  /* 0x00000032332c1220 */ /* 0x080fe20000410000 */
[----:B------:R-:W-:Y:S01]  /*7ee0*/  @P3 PRMT R51, R176, 0x7632, R51 ;  /* 0x00007632b0333816 */ /* 0x000fe20000000033 */
[----:B------:R-:W-:Y:S01]  /*7ef0*/  FMUL.FTZ R176, R19, UR14 ;  /* 0x0000000e13b07c20 */ /* 0x000fe20008410000 */
[----:B------:R-:W-:Y:S01]  /*7f00*/  MOV R19, RZ ;  /* 0x000000ff00137202 */ /* 0x000fe20000000f00 */
[----:B------:R-:W-:Y:S01]  /*7f10*/  FMUL.FTZ R50, R108, R50 ;  /* 0x000000326c327220 */ /* 0x000fe20000410000 */
[----:B------:R-:W-:-:S05]  /*7f20*/  @P3 SHF.L.U32 R51, R51, 0x10, RZ ;  /* 0x0000001033333819 */ /* 0x000fca00000006ff */
[-C--:B------:R-:W-:Y:S01]  /*7f30*/  @P3 FMUL.FTZ R19, R51, R176.reuse ;  /* 0x000000b033133220 */ /* 0x080fe20000410000 */
[----:B------:R-:W-:Y:S01]  /*7f40*/  FMUL.FTZ R176, R109, R176 ;  /* 0x000000b06db07220 */ /* 0x000fe20000410000 */
[----:B------:R-:W-:Y:S01]  /*7f50*/  FADD.FTZ R51, R48, R44 ;  /* 0x0000002c30337221 */ /* 0x000fe20000010000 */
[----:B------:R-:W-:Y:S01]  /*7f60*/  FSEL R44, R50, RZ, P1 ;  /* 0x000000ff322c7208 */ /* 0x000fe20000800000 */
[----:B------:R-:W-:Y:S02]  /*7f70*/  FADD.FTZ R50, R49, R19 ;  /* 0x0000001331327221 */ /* 0x000fe40000010000 */
[----:B------:R-:W-:-:S04]  /*7f80*/  FSEL R48, R176, RZ, P3 ;  /* 0x000000ffb0307208 */ /* 0x000fc80001800000 */
[----:B------:R-:W-:Y:S01]  /*7f90*/  F2FP.BF16.F32.PACK_AB R44, R48, R44 ;  /* 0x0000002c302c723e */ /* 0x000fe200000010ff */
[----:B------:R-:W-:Y:S06]  /*7fa0*/  BRA `(.L_x_11290) ;  /* 0x0000000400a47947 */ /* 0x000fec0003800000 */
.L_x_11289:
        /* <DEDUP_REMOVED lines=24> */
[----:B--2---:R-:W-:Y:S01]  /*8130*/  FADD.FTZ R186, R51, R177 ;  /* 0x000000b133ba7221 */ /* 0x004fe20000010000 */
[----:B------:R-:W-:Y:S01]  /*8140*/  FADD.FTZ R50, R224, -R50 ;  /* 0x80000032e0327221 */ /* 0x000fe20000010000 */
[----:B------:R-:W-:Y:S01]  /*8150*/  @P1 SHF.L.U32 R177, R178, 0x10, RZ ;  /* 0x00000010b2b11819 */ /* 0x000fe200000006ff */
[----:B------:R-:W-:Y:S02]  /*8160*/  HFMA2 R51, -RZ, RZ, 0, 0 ;  /* 0x00000000ff337431 */ /* 0x000fe400000001ff */
[----:B------:R-:W-:-:S04]  /*8170*/  FMUL.FTZ R50, R191, R50 ;  /* 0x00000032bf327220 */ /* 0x000fc80000410000 */
[----:B------:R-:W-:-:S04]  /*8180*/  FMUL.FTZ R50, R19, R50 ;  /* 0x0000003213327220 */ /* 0x000fc80000410000 */
[----:B------:R-:W-:-:S04]  /*8190*/  FMUL.FTZ R50, R50, UR14 ;  /* 0x0000000e32327c20 */ /* 0x000fc80008410000 */
[-C--:B------:R-:W-:Y:S01]  /*81a0*/  @P1 FMUL.FTZ R51, R177, R50.reuse ;  /* 0x00000032b1331220 */ /* 0x080fe20000410000 */
[----:B------:R-:W-:Y:S01]  /*81b0*/  MOV R177, RZ ;  /* 0x000000ff00b17202 */ /* 0x000fe20000000f00 */
[----:B------:R-:W-:Y:S02]  /*81c0*/  FMUL.FTZ R50, R104, R50 ;  /* 0x0000003268327220 */ /* 0x000fe40000410000 */
        /* <DEDUP_REMOVED lines=23> */
[----:B------:R-:W-:Y:S01]  /*8340*/  FSEL R46, R50, RZ, P1 ;  /* 0x000000ff322e7208 */ /* 0x000fe20000800000 */
[----:B------:R-:W-:Y:S01]  /*8350*/  FFMA.FTZ R50, R2, R180, R181 ;  /* 0x000000b402327223 */ /* 0x000fe200000100b5 */
[C---:B------:R-:W-:Y:S02]  /*8360*/  ISETP.GE.U32.AND P1, PT, R20.reuse, RZ, PT ;  /* 0x000000ff1400720c */ /* 0x040fe40003f26070 */
[----:B------:R-:W-:Y:S01]  /*8370*/  FSEL R45, R45, RZ, P4 ;  /* 0x000000ff2d2d7208 */ /* 0x000fe20002000000 */
[----:B------:R-:W-:Y:S01]  /*8380*/  FADD.FTZ R50, R217, -R50 ;  /* 0x80000032d9327221 */ /* 0x000fe20000010000 */
[----:B------:R-:W-:Y:S02]  /*8390*/  ISETP.GE.U32.AND.EX P1, PT, R21, 0x1000000, PT, P1 ;  /* 0x010000001500780c */ /* 0x000fe40003f26110 */
[----:B------:R-:W-:Y:S01]  /*83a0*/  LOP3.LUT P4, RZ, R20, 0xff00, RZ, 0xc0, !PT ;  /* 0x0000ff0014ff7812 */ /* 0x000fe2000788c0ff */
[----:B------:R-:W-:Y:S01]  /*83b0*/  FMUL.FTZ R50, R191, R50 ;  /* 0x00000032bf327220 */ /* 0x000fe20000410000 */
[----:B------:R-:W-:Y:S01]  /*83c0*/  F2FP.BF16.F32.PACK_AB R46, R44, R46 ;  /* 0x0000002e2c2e723e */ /* 0x000fe200000010ff */
[----:B------:R-:W-:-:S02]  /*83d0*/  FMUL.FTZ R44, R110, R183 ;  /* 0x000000b76e2c7220 */ /* 0x000fc40000410000 */
[----:B------:R-:W-:-:S03]  /*83e0*/  FMUL.FTZ R50, R19, R50 ;  /* 0x0000003213327220 */ /* 0x000fc60000410000 */
[----:B------:R-:W-:Y:S01]  /*83f0*/  FSEL R44, R44, RZ, P6 ;  /* 0x000000ff2c2c7208 */ /* 0x000fe20003000000 */
[----:B------:R-:W-:Y:S02]  /*8400*/  FMUL.FTZ R50, R50, UR14 ;  /* 0x0000000e32327c20 */ /* 0x000fe40008410000 */
[----:B------:R-:W-:Y:S01]  /*8410*/  @P1 PRMT R51, R179, 0x7632, R51 ;  /* 0x00007632b3331816 */ /* 0x000fe20000000033 */
[----:B------:R-:W-:-:S03]  /*8420*/  FFMA.FTZ R179, R230, R180, R181 ;  /* 0x000000b4e6b37223 */ /* 0x000fc600000100b5 */
[----:B------:R-:W-:Y:S01]  /*8430*/  @P1 SHF.L.U32 R177, R51, 0x10, RZ ;  /* 0x0000001033b11819 */ /* 0x000fe200000006ff */
[----:B------:R-:W-:Y:S01]  /*8440*/  FADD.FTZ R179, R229, -R179 ;  /* 0x800000b3e5b37221 */ /* 0x000fe20000010000 */
[----:B------:R-:W-:-:S03]  /*8450*/  MOV R51, RZ ;  /* 0x000000ff00337202 */ /* 0x000fc60000000f00 */
[----:B------:R-:W-:Y:S01]  /*8460*/  @P1 FMUL.FTZ R51, R177, R50 ;  /* 0x00000032b1331220 */ /* 0x000fe20000410000 */
[----:B------:R-:W-:Y:S01]  /*8470*/  FFMA.FTZ R177, R232, R180, R181 ;  /* 0x000000b4e8b17223 */ /* 0x000fe200000100b5 */
[----:B------:R-:W-:Y:S01]  /*8480*/  FMUL.FTZ R179, R191, R179 ;  /* 0x000000b3bfb37220 */ /* 0x000fe20000410000 */
[----:B------:R-:W-:Y:S02]  /*8490*/  FMUL.FTZ R50, R107, R50 ;  /* 0x000000326b327220 */ /* 0x000fe40000410000 */
[----:B------:R-:W-:Y:S01]  /*84a0*/  FADD.FTZ R177, R231, -R177 ;  /* 0x800000b1e7b17221 */ /* 0x000fe20000010000 */
[----:B------:R-:W-:-:S03]  /*84b0*/  FMUL.FTZ R179, R19, R179 ;  /* 0x000000b313b37220 */ /* 0x000fc60000410000 */
[----:B------:R-:W-:-:S04]  /*84c0*/  FMUL.FTZ R177, R191, R177 ;  /* 0x000000b1bfb17220 */ /* 0x000fc80000410000 */
[----:B------:R-:W-:Y:S01]  /*84d0*/  FMUL.FTZ R180, R19, R177 ;  /* 0x000000b113b47220 */ /* 0x000fe20000410000 */
[----:B------:R-:W-:Y:S01]  /*84e0*/  FADD.FTZ R177, R47, R51 ;  /* 0x000000332fb17221 */ /* 0x000fe20000010000 */
[----:B------:R-:W-:Y:S01]  /*84f0*/  @P3 SHF.L.U32 R51, R176, 0x10, RZ ;  /* 0x00000010b0333819 */ /* 0x000fe200000006ff */
[----:B------:R-:W-:Y:S02]  /*8500*/  HFMA2 R47, -RZ, RZ, 0, 0 ;  /* 0x00000000ff2f7431 */ /* 0x000fe400000001ff */
[----:B------:R-:W-:Y:S01]  /*8510*/  FMUL.FTZ R19, R180, UR14 ;  /* 0x0000000eb4137c20 */ /* 0x000fe20008410000 */
[----:B------:R-:W-:-:S03]  /*8520*/  @P4 PRMT R176, R176, 0x7632, R176 ;  /* 0x00007632b0b04816 */ /* 0x000fc600000000b0 */
[-C--:B------:R-:W-:Y:S01]  /*8530*/  @P3 FMUL.FTZ R47, R51, R19.reuse ;  /* 0x00000013332f3220 */ /* 0x080fe20000410000 */
[----:B------:R-:W-:Y:S01]  /*8540*/  @P4 SHF.L.U32 R51, R176, 0x10, RZ ;  /* 0x00000010b0334819 */ /* 0x000fe200000006ff */
[----:B------:R-:W-:Y:S01]  /*8550*/  FMUL.FTZ R176, R179, UR14 ;  /* 0x0000000eb3b07c20 */ /* 0x000fe20008410000 */
[----:B------:R-:W-:Y:S01]  /*8560*/  MOV R179, RZ ;  /* 0x000000ff00b37202 */ /* 0x000fe20000000f00 */
[----:B------:R-:W-:Y:S02]  /*8570*/  FMUL.FTZ R19, R108, R19 ;  /* 0x000000136c137220 */ /* 0x000fe40000410000 */
[-C--:B------:R-:W-:Y:S01]  /*8580*/  @P4 FMUL.FTZ R179, R51, R176.reuse ;  /* 0x000000b033b34220 */ /* 0x080fe20000410000 */
[----:B------:R-:W-:Y:S01]  /*8590*/  FADD.FTZ R51, R48, R47 ;  /* 0x0000002f30337221 */ /* 0x000fe20000010000 */
[----:B------:R-:W-:Y:S01]  /*85a0*/  FSEL R47, R50, RZ, P1 ;  /* 0x000000ff322f7208 */ /* 0x000fe20000800000 */
[----:B------:R-:W-:Y:S01]  /*85b0*/  FMUL.FTZ R48, R109, R176 ;  /* 0x000000b06d307220 */ /* 0x000fe20000410000 */
[----:B------:R-:W-:Y:S01]  /*85c0*/  FSEL R19, R19, RZ, P3 ;  /* 0x000000ff13137208 */ /* 0x000fe20001800000 */
[----:B------:R-:W-:Y:S01]  /*85d0*/  FADD.FTZ R50, R49, R179 ;  /* 0x000000b331327221 */ /* 0x000fe20000010000 */
[----:B------:R-:W-:Y:S01]  /*85e0*/  F2FP.BF16.F32.PACK_AB R47, R47, R45 ;  /* 0x0000002d2f2f723e */ /* 0x000fe200000010ff */
[----:B------:R-:W-:Y:S01]  /*85f0*/  FMUL.FTZ R45, R111, R182 ;  /* 0x000000b66f2d7220 */ /* 0x000fe20000410000 */
[----:B------:R-:W-:-:S04]  /*8600*/  FSEL R48, R48, RZ, P4 ;  /* 0x000000ff30307208 */ /* 0x000fc80002000000 */
[----:B------:R-:W-:-:S04]  /*8610*/  FSEL R45, R45, RZ, P5 ;  /* 0x000000ff2d2d7208 */ /* 0x000fc80002800000 */
[----:B------:R-:W-:Y:S02]  /*8620*/  F2FP.BF16.F32.PACK_AB R45, R45, R44 ;  /* 0x0000002c2d2d723e */ /* 0x000fe400000010ff */
[----:B------:R-:W-:-:S07]  /*8630*/  F2FP.BF16.F32.PACK_AB R44, R48, R19 ;  /* 0x00000013302c723e */ /* 0x000fce00000010ff */
.L_x_11290:
[----:B------:R-:W1:Y:S02]  /*8640*/  @P0 LDC.64 R48, c[0x0][0x478] ;  /* 0x00011e00ff300b82 */ /* 0x000e640000000a00 */
[----:B-1----:R-:W-:-:S05]  /*8650*/  @P0 IMAD.WIDE.U32 R48, R18, 0x20, R48 ;  /* 0x0000002012300825 */ /* 0x002fca00078e0030 */
[----:B------:R-:W-:Y:S04]  /*8660*/  @P0 STG.E.128 desc[UR6][R48.64], R172 ;  /* 0x000000ac30000986 */ /* 0x000fe8000c101d06 */
[----:B------:R1:W-:Y:S02]  /*8670*/  @P0 STG.E.128 desc[UR6][R48.64+0x10], R168 ;  /* 0x000010a830000986 */ /* 0x0003e4000c101d06 */
[----:B-1----:R-:W1:Y:S02]  /*8680*/  LDC.64 R48, c[0x0][0x468] ;  /* 0x00011a00ff307b82 */ /* 0x002e640000000a00 */
[----:B-1----:R-:W-:Y:S01]  /*8690*/  IMAD.WIDE.U32 R18, R18, 0x10, R48 ;  /* 0x0000001012127825 */ /* 0x002fe200078e0030 */
[----:B------:R-:W-:Y:S02]  /*86a0*/  MOV R48, R51 ;  /* 0x0000003300307202 */ /* 0x000fe40000000f00 */
[----:B------:R-:W-:-:S02]  /*86b0*/  MOV R49, R50 ;  /* 0x0000003200317202 */ /* 0x000fc40000000f00 */
[----:B------:R1:W-:Y:S01]  /*86c0*/  STG.E.128 desc[UR6][R18.64], R44 ;  /* 0x0000002c12007986 */ /* 0x0003e2000c101d06 */
[----:B------:R-:W-:Y:S02]  /*86d0*/  MOV R50, R187 ;  /* 0x000000bb00327202 */ /* 0x000fe40000000f00 */
[----:B------:R-:W-:Y:S02]  /*86e0*/  MOV R51, R186 ;  /* 0x000000ba00337202 */ /* 0x000fe40000000f00 */
[----:B-1----:R-:W-:Y:S02]  /*86f0*/  MOV R44, R185 ;  /* 0x000000b9002c7202 */ /* 0x002fe40000000f00 */
[----:B------:R-:W-:Y:S02]  /*8700*/  MOV R45, R184 ;  /* 0x000000b8002d7202 */ /* 0x000fe40000000f00 */
[----:B------:R-:W-:Y:S02]  /*8710*/  MOV R46, R178 ;  /* 0x000000b2002e7202 */ /* 0x000fe40000000f00 */
[----:B------:R-:W-:Y:S01]  /*8720*/  MOV R47, R177 ;  /* 0x000000b1002f7202 */ /* 0x000fe20000000f00 */
[----:B------:R-:W-:Y:S06]  /*8730*/  BRA `(.L_x_11288) ;  /* 0x0000004800847947 */ /* 0x000fec0003800000 */
.L_x_11271:
[----:B------:R-:W-:Y:S04]  /*8740*/  BSSY.RECONVERGENT B2, `(.L_x_11291) ;  /* 0x00000f2000027945 */ /* 0x000fe80003800200 */
[----:B------:R-:W-:Y:S05]  /*8750*/  @!P3 BRA `(.L_x_11292) ;  /* 0x0000000c00c0b947 */ /* 0x000fea0003800000 */
[----:B------:R-:W1:Y:S01]  /*8760*/  LDC.64 R176, c[0x0][0x390] ;  /* 0x0000e400ffb07b82 */ /* 0x000e620000000a00 */
[----:B------:R3:W5:Y:S04]  /*8770*/  LDL R216, [R1+0xc] ;  /* 0x00000c0001d87983 */ /* 0x0007680000100800 */
[----:B------:R3:W5:Y:S04]  /*8780*/  LDL R215, [R1+0x8] ;  /* 0x0000080001d77983 */ /* 0x0007680000100800 */
[----:B------:R3:W5:Y:S04]  /*8790*/  LDL R214, [R1] ;  /* 0x0000000001d67983 */ /* 0x0007680000100800 */
[----:B------:R3:W5:Y:S01]  /*87a0*/  LDL R204, [R1+0x10] ;  /* 0x0000100001cc7983 */ /* 0x0007620000100800 */
[----:B-1----:R-:W-:-:S06]  /*87b0*/  IMAD.WIDE.U32 R176, R18, 0x10, R176 ;  /* 0x0000001012b07825 */ /* 0x002fcc00078e00b0 */
[----:B------:R-:W5:Y:S01]  /*87c0*/  LDG.E.128 R176, desc[UR6][R176.64] ;  /* 0x00000006b0b07981 */ /* 0x000f62000c1e1d00 */
[----:B------:R-:W-:-:S04]  /*87d0*/  UISETP.NE.U32.AND UP0, UPT, UR12, URZ, UPT ;  /* 0x000000ff0c00728c */ /* 0x000fc8000bf05070 */
[----:B------:R-:W-:-:S09]  /*87e0*/  UISETP.NE.AND.EX UP0, UPT, UR13, URZ, UPT, UP0 ;  /* 0x000000ff0d00728c */ /* 0x000fd2000bf05300 */
[----:B---3--:R-:W-:Y:S05]  /*87f0*/  BRA.U UP0, `(.L_x_11293) ;  /* 0x0000000500ac7547 */ /* 0x008fea000b800000 */
[----:B------:R-:W3:Y:S01]  /*8800*/  LDL R185, [R1+0x4] ;  /* 0x0000040001b97983 */ /* 0x000ee20000100800 */
[----:B------:R-:W-:Y:S01]  /*8810*/  FFMA.FTZ R182, R211, R180, R181 ;  /* 0x000000b4d3b67223 */ /* 0x000fe200000100b5 */
[C---:B------:R-:W-:Y:S01]  /*8820*/  LOP3.LUT P3, RZ, R188.reuse, 0xff0000, RZ, 0xc0, !PT ;  /* 0x00ff0000bcff7812 */ /* 0x040fe2000786c0ff */
[----:B--2---:R-:W-:Y:S01]  /*8830*/  HFMA2 R184, -RZ, RZ, 0, 0 ;  /* 0x00000000ffb87431 */ /* 0x004fe200000001ff */
[----:B------:R-:W-:Y:S01]  /*8840*/  LOP3.LUT P5, RZ, R188, 0xff000000, RZ, 0xc0, !PT ;  /* 0xff000000bcff7812 */ /* 0x000fe200078ac0ff */
[----:B-----5:R-:W-:Y:S01]  /*8850*/  FADD.FTZ R182, R216, -R182 ;  /* 0x800000b6d8b67221 */ /* 0x020fe20000010000 */
[C---:B------:R-:W-:Y:S02]  /*8860*/  LOP3.LUT P4, RZ, R189.reuse, 0xff, RZ, 0xc0, !PT ;  /* 0x000000ffbdff7812 */ /* 0x040fe4000788c0ff */
[----:B------:R-:W-:Y:S01]  /*8870*/  LOP3.LUT P6, RZ, R189, 0xff0000, RZ, 0xc0, !PT ;  /* 0x00ff0000bdff7812 */ /* 0x000fe200078cc0ff */
[----:B------:R-:W-:-:S04]  /*8880*/  FFMA.FTZ R182, R191, R182, R42 ;  /* 0x000000b6bfb67223 */ /* 0x000fc8000001002a */
        /* <DEDUP_REMOVED lines=9> */
[----:B------:R-:W-:-:S04]  /*8920*/  FADD.FTZ R183, R215, -R183 ;  /* 0x800000b7d7b77221 */ /* 0x000fc80000010000 */
[----:B------:R-:W-:-:S04]  /*8930*/  FFMA.FTZ R82, R191, R183, R43 ;  /* 0x000000b7bf527223 */ /* 0x000fc8000001002b */
[----:B------:R-:W-:-:S04]  /*8940*/  FMUL.FTZ R82, R82, R19 ;  /* 0x0000001352527220 */ /* 0x000fc80000410000 */
[----:B------:R-:W-:Y:S01]  /*8950*/  FMUL.FTZ R187, R82, UR14 ;  /* 0x0000000e52bb7c20 */ /* 0x000fe20008410000 */
[----:B------:R-:W-:-:S03]  /*8960*/  MOV R82, RZ ;  /* 0x000000ff00527202 */ /* 0x000fc60000000f00 */
[----:B------:R-:W-:Y:S01]  /*8970*/  @P5 FMUL.FTZ R82, R177, R187 ;  /* 0x000000bbb1525220 */ /* 0x000fe20000410000 */
[----:B------:R-:W-:-:S03]  /*8980*/  FFMA.FTZ R177, R209, R180, R181 ;  /* 0x000000b4d1b17223 */ /* 0x000fc600000100b5 */
[----:B------:R-:W-:Y:S01]  /*8990*/  FADD.FTZ R83, R83, R82 ;  /* 0x0000005253537221 */ /* 0x000fe20000010000 */
[----:B---3--:R-:W-:Y:S01]  /*89a0*/  FADD.FTZ R177, R185, -R177 ;  /* 0x800000b1b9b17221 */ /* 0x008fe20000010000 */
[----:B------:R-:W-:Y:S02]  /*89b0*/  FSEL R185, R182, RZ, P3 ;  /* 0x000000ffb6b97208 */ /* 0x000fe40001800000 */
[----:B------:R-:W-:Y:S01]  /*89c0*/  @P4 SHF.L.U32 R182, R178, 0x10, RZ ;  /* 0x00000010b2b64819 */ /* 0x000fe200000006ff */
[----:B------:R-:W-:Y:S01]  /*89d0*/  FFMA.FTZ R177, R191, R177, R36 ;  /* 0x000000b1bfb17223 */ /* 0x000fe20000010024 */
[----:B------:R-:W-:-:S03]  /*89e0*/  LOP3.LUT P3, RZ, R189, 0xff00, RZ, 0xc0, !PT ;  /* 0x0000ff00bdff7812 */ /* 0x000fc6000786c0ff */
[----:B------:R-:W-:-:S04]  /*89f0*/  FMUL.FTZ R177, R177, R19 ;  /* 0x00000013b1b17220 */ /* 0x000fc80000410000 */
[----:B------:R-:W-:Y:S01]  /*8a00*/  FMUL.FTZ R82, R177, UR14 ;  /* 0x0000000eb1527c20 */ /* 0x000fe20008410000 */
[----:B------:R-:W-:-:S03]  /*8a10*/  HFMA2 R177, -RZ, RZ, 0, 0 ;  /* 0x00000000ffb17431 */ /* 0x000fc600000001ff */
[----:B------:R-:W-:Y:S02]  /*8a20*/  @P4 FMUL.FTZ R177, R182, R82 ;  /* 0x00000052b6b14220 */ /* 0x000fe40000410000 */
[----:B------:R-:W-:Y:S02]  /*8a30*/  @P3 PRMT R178, R178, 0x7632, R178 ;  /* 0x00007632b2b23816 */ /* 0x000fe400000000b2 */
[----:B------:R-:W-:Y:S01]  /*8a40*/  FADD.FTZ R183, R76, R177 ;  /* 0x000000b14cb77221 */ /* 0x000fe20000010000 */
[----:B------:R-:W-:-:S04]  /*8a50*/  FFMA.FTZ R76, R208, R180, R181 ;  /* 0x000000b4d04c7223 */ /* 0x000fc800000100b5 */
[----:B------:R-:W-:-:S04]  /*8a60*/  FADD.FTZ R76, R214, -R76 ;  /* 0x8000004cd64c7221 */ /* 0x000fc80000010000 */
[----:B------:R-:W-:-:S04]  /*8a70*/  FFMA.FTZ R76, R191, R76, R37 ;  /* 0x0000004cbf4c7223 */ /* 0x000fc80000010025 */
        /* <DEDUP_REMOVED lines=10> */
[----:B------:R-:W-:-:S04]  /*8b20*/  FFMA.FTZ R76, R191, R76, R38 ;  /* 0x0000004cbf4c7223 */ /* 0x000fc80000010026 */
        /* <DEDUP_REMOVED lines=11> */
[----:B------:R-:W-:-:S04]  /*8be0*/  FFMA.FTZ R77, R191, R77, R39 ;  /* 0x0000004dbf4d7223 */ /* 0x000fc80000010027 */
        /* <DEDUP_REMOVED lines=17> */
[----:B------:R-:W-:-:S04]  /*8d00*/  FFMA.FTZ R76, R191, R76, R40 ;  /* 0x0000004cbf4c7223 */ /* 0x000fc80000010028 */
        /* <DEDUP_REMOVED lines=11> */
[----:B------:R-:W-:-:S04]  /*8dc0*/  FFMA.FTZ R77, R191, R77, R41 ;  /* 0x0000004dbf4d7223 */ /* 0x000fc80000010029 */
        /* <DEDUP_REMOVED lines=12> */
[----:B------:R-:W-:Y:S01]  /*8e90*/  F2FP.BF16.F32.PACK_AB R76, R80, R76 ;  /* 0x0000004c504c723e */ /* 0x000fe200000010ff */
[----:B------:R-:W-:Y:S06]  /*8ea0*/  BRA `(.L_x_11294) ;  /* 0x0000000400a87947 */ /* 0x000fec0003800000 */
.L_x_11293:
[----:B------:R-:W3:Y:S01]  /*8eb0*/  LDL R185, [R1+0x4] ;  /* 0x0000040001b97983 */ /* 0x000ee20000100800 */
[----:B------:R-:W-:Y:S01]  /*8ec0*/  FFMA.FTZ R168, R209, R180, R181 ;  /* 0x000000b4d1a87223 */ /* 0x000fe200000100b5 */
[C---:B------:R-:W-:Y:S01]  /*8ed0*/  LOP3.LUT P3, RZ, R189.reuse, 0xff, RZ, 0xc0, !PT ;  /* 0x000000ffbdff7812 */ /* 0x040fe2000786c0ff */
[----:B------:R-:W-:Y:S01]  /*8ee0*/  HFMA2 R170, -RZ, RZ, 0, 0 ;  /* 0x00000000ffaa7431 */ /* 0x000fe200000001ff */
[----:B------:R-:W-:Y:S02]  /*8ef0*/  LOP3.LUT P4, RZ, R188, 0xff0000, RZ, 0xc0, !PT ;  /* 0x00ff0000bcff7812 */ /* 0x000fe4000788c0ff */
[C---:B------:R-:W-:Y:S02]  /*8f00*/  LOP3.LUT P5, RZ, R189.reuse, 0xff00, RZ, 0xc0, !PT ;  /* 0x0000ff00bdff7812 */ /* 0x040fe400078ac0ff */
[----:B------:R-:W-:-:S07]  /*8f10*/  LOP3.LUT P6, RZ, R189, 0xff0000, RZ, 0xc0, !PT ;  /* 0x00ff0000bdff7812 */ /* 0x000fce00078cc0ff */
[----:B-----5:R-:W-:Y:S01]  /*8f20*/  @P3 SHF.L.U32 R171, R178, 0x10, RZ ;  /* 0x00000010b2ab3819 */ /* 0x020fe200000006ff */
[----:B---3--:R-:W-:-:S04]  /*8f30*/  FADD.FTZ R168, R185, -R168 ;  /* 0x800000a8b9a87221 */ /* 0x008fc80000010000 */
[----:B------:R-:W-:-:S04]  /*8f40*/  FFMA.FTZ R168, R191, R168, R36 ;  /* 0x000000a8bfa87223 */ /* 0x000fc80000010024 */
[----:B------:R-:W-:-:S04]  /*8f50*/  FMUL.FTZ R169, R168, R19 ;  /* 0x00000013a8a97220 */ /* 0x000fc80000410000 */
[----:B------:R-:W-:-:S04]  /*8f60*/  FMUL.FTZ R169, R169, UR14 ;  /* 0x0000000ea9a97c20 */ /* 0x000fc80008410000 */
[-C--:B------:R-:W-:Y:S01]  /*8f70*/  @P3 FMUL.FTZ R170, R171, R169.reuse ;  /* 0x000000a9abaa3220 */ /* 0x080fe20000410000 */
[-C--:B------:R-:W-:Y:S01]  /*8f80*/  FFMA.FTZ R171, R211, R180.reuse, R181 ;  /* 0x000000b4d3ab7223 */ /* 0x080fe200000100b5 */
[----:B------:R-:W-:Y:S02]  /*8f90*/  FMUL.FTZ R169, R136, R169 ;  /* 0x000000a988a97220 */ /* 0x000fe40000410000 */
[----:B------:R-:W-:Y:S01]  /*8fa0*/  FADD.FTZ R183, R76, R170 ;  /* 0x000000aa4cb77221 */ /* 0x000fe20000010000 */
[----:B------:R-:W-:Y:S02]  /*8fb0*/  FADD.FTZ R171, R216, -R171 ;  /* 0x800000abd8ab7221 */ /* 0x000fe40000010000 */
[----:B------:R-:W-:Y:S02]  /*8fc0*/  FSEL R185, R169, RZ, P3 ;  /* 0x000000ffa9b97208 */ /* 0x000fe40001800000 */
[----:B------:R-:W-:Y:S01]  /*8fd0*/  FFMA.FTZ R174, R191, R171, R42 ;  /* 0x000000abbfae7223 */ /* 0x000fe2000001002a */
[----:B------:R-:W-:Y:S01]  /*8fe0*/  LOP3.LUT P3, RZ, R188, 0xff000000, RZ, 0xc0, !PT ;  /* 0xff000000bcff7812 */ /* 0x000fe2000786c0ff */
[----:B------:R-:W-:-:S02]  /*8ff0*/  FFMA.FTZ R171, R210, R180, R181 ;  /* 0x000000b4d2ab7223 */ /* 0x000fc400000100b5 */
[----:B------:R-:W-:Y:S02]  /*9000*/  FMUL.FTZ R169, R174, R19 ;  /* 0x00000013aea97220 */ /* 0x000fe40000410000 */
[----:B------:R-:W-:Y:S01]  /*9010*/  FADD.FTZ R175, R215, -R171 ;  /* 0x800000abd7af7221 */ /* 0x000fe20000010000 */
[----:B------:R-:W-:Y:S01]  /*9020*/  @P4 SHF.L.U32 R171, R177, 0x10, RZ ;  /* 0x00000010b1ab4819 */ /* 0x000fe200000006ff */
[----:B------:R-:W-:Y:S01]  /*9030*/  FMUL.FTZ R172, R169, UR14 ;  /* 0x0000000ea9ac7c20 */ /* 0x000fe20008410000 */
[----:B------:R-:W-:Y:S01]  /*9040*/  MOV R169, RZ ;  /* 0x000000ff00a97202 */ /* 0x000fe20000000f00 */
[----:B------:R-:W-:Y:S02]  /*9050*/  FFMA.FTZ R175, R191, R175, R43 ;  /* 0x000000afbfaf7223 */ /* 0x000fe4000001002b */
        /* <DEDUP_REMOVED lines=10> */
[----:B------:R-:W-:Y:S01]  /*9100*/  FFMA.FTZ R169, R191, R82, R37 ;  /* 0x00000052bfa97223 */ /* 0x000fe20000010025 */
        /* <DEDUP_REMOVED lines=12> */
[----:B------:R-:W-:Y:S01]  /*91d0*/  FFMA.FTZ R170, R191, R177, R38 ;  /* 0x000000b1bfaa7223 */ /* 0x000fe20000010026 */
        /* <DEDUP_REMOVED lines=29> */
[----:B------:R-:W-:Y:S01]  /*93b0*/  FFMA.FTZ R172, R191, R82, R40 ;  /* 0x00000052bfac7223 */ /* 0x000fe20000010028 */
        /* <DEDUP_REMOVED lines=17> */
[----:B------:R-:W-:-:S04]  /*94d0*/  FFMA.FTZ R173, R191, R80, R41 ;  /* 0x00000050bfad7223 */ /* 0x000fc80000010029 */
[----:B------:R-:W-:-:S04]  /*94e0*/  FMUL.FTZ R80, R173, R19 ;  /* 0x00000013ad507220 */ /* 0x000fc80000410000 */
[----:B------:R-:W-:-:S04]  /*94f0*/  FMUL.FTZ R80, R80, UR14 ;  /* 0x0000000e50507c20 */ /* 0x000fc80008410000 */
[-C--:B------:R-:W-:Y:S01]  /*9500*/  @P3 FMUL.FTZ R179, R176, R80.reuse ;  /* 0x00000050b0b33220 */ /* 0x080fe20000410000 */
[----:B------:R-:W-:-:S03]  /*9510*/  FMUL.FTZ R80, R141, R80 ;  /* 0x000000508d507220 */ /* 0x000fc60000410000 */
[----:B------:R-:W-:Y:S02]  /*9520*/  FADD.FTZ R176, R81, R179 ;  /* 0x000000b351b07221 */ /* 0x000fe40000010000 */
[----:B------:R-:W-:-:S04]  /*9530*/  FSEL R80, R80, RZ, P3 ;  /* 0x000000ff50507208 */ /* 0x000fc80001800000 */
[----:B------:R-:W-:-:S07]  /*9540*/  F2FP.BF16.F32.PACK_AB R76, R80, R76 ;  /* 0x0000004c504c723e */ /* 0x000fce00000010ff */
.L_x_11294:
[----:B------:R-:W-:-:S04]  /*9550*/  ISETP.NE.U32.AND P3, PT, RZ, UR12, PT ;  /* 0x0000000cff007c0c */ /* 0x000fc8000bf65070 */
[----:B------:R-:W-:-:S13]  /*9560*/  ISETP.NE.AND.EX P3, PT, RZ, UR13, PT, P3 ;  /* 0x0000000dff007c0c */ /* 0x000fda000bf65330 */
        /* <DEDUP_REMOVED lines=15> */
.L_x_11292:
[----:B------:R-:W-:Y:S05]  /*9660*/  BSYNC.RECONVERGENT B2 ;  /* 0x0000000000027941 */ /* 0x000fea0003800200 */
.L_x_11291:
        /* <DEDUP_REMOVED lines=15> */
[----:B-----5:R-:W-:-:S04]  /*9760*/  FFMA.FTZ R168, R191, R168, R28 ;  /* 0x000000a8bfa87223 */ /* 0x020fc8000001001c */
        /* <DEDUP_REMOVED lines=98> */
.L_x_11297:
[----:B------:R-:W-:Y:S01]  /*9d90*/  FFMA.FTZ R182, R202, R180, R181 ;  /* 0x000000b4cab67223 */ /* 0x000fe200000100b5 */
[C---:B------:R-:W-:Y:S01]  /*9da0*/  LOP3.LUT P3, RZ, R26.reuse, 0xff0000, RZ, 0xc0, !PT ;  /* 0x00ff00001aff7812 */ /* 0x040fe2000786c0ff */
[----:B--2---:R-:W-:Y:S01]  /*9db0*/  HFMA2 R184, -RZ, RZ, 0, 0 ;  /* 0x00000000ffb87431 */ /* 0x004fe200000001ff */
[----:B------:R-:W-:Y:S01]  /*9dc0*/  LOP3.LUT P5, RZ, R26, 0xff000000, RZ, 0xc0, !PT ;  /* 0xff0000001aff7812 */ /* 0x000fe200078ac0ff */
[----:B------:R-:W-:Y:S01]  /*9dd0*/  FADD.FTZ R182, R248, -R182 ;  /* 0x800000b6f8b67221 */ /* 0x000fe20000010000 */
[C---:B------:R-:W-:Y:S02]  /*9de0*/  LOP3.LUT P4, RZ, R27.reuse, 0xff, RZ, 0xc0, !PT ;  /* 0x000000ff1bff7812 */ /* 0x040fe4000788c0ff */
[----:B------:R-:W-:Y:S01]  /*9df0*/  LOP3.LUT P6, RZ, R27, 0xff0000, RZ, 0xc0, !PT ;  /* 0x00ff00001bff7812 */ /* 0x000fe200078cc0ff */
[----:B-----5:R-:W-:-:S04]  /*9e00*/  FFMA.FTZ R182, R191, R182, R34 ;  /* 0x000000b6bfb67223 */ /* 0x020fc80000010022 */
        /* <DEDUP_REMOVED lines=11> */
[----:B------:R-:W-:Y:S01]  /*9ec0*/  FFMA.FTZ R74, R191, R183, R35 ;  /* 0x000000b7bf4a7223 */ /* 0x000fe20000010023 */
        /* <DEDUP_REMOVED lines=10> */
[----:B------:R-:W-:-:S04]  /*9f70*/  FFMA.FTZ R177, R191, R177, R28 ;  /* 0x000000b1bfb17223 */ /* 0x000fc8000001001c */
[----:B------:R-:W-:-:S04]  /*9f80*/  FMUL.FTZ R177, R177, R19 ;  /* 0x00000013b1b17220 */ /* 0x000fc80000410000 */
[----:B------:R-:W-:Y:S01]  /*9f90*/  FMUL.FTZ R74, R177, UR14 ;  /* 0x0000000eb14a7c20 */ /* 0x000fe20008410000 */
[----:B------:R-:W-:-:S03]  /*9fa0*/  HFMA2 R177, -RZ, RZ, 0, 0 ;  /* 0x00000000ffb17431 */ /* 0x000fc600000001ff */
[----:B------:R-:W-:-:S04]  /*9fb0*/  @P4 FMUL.FTZ R177, R182, R74 ;  /* 0x0000004ab6b14220 */ /* 0x000fc80000410000 */
        /* <DEDUP_REMOVED lines=70> */
.L_x_11298:
        /* <DEDUP_REMOVED lines=15> */
.L_x_11296:
[----:B------:R-:W-:Y:S05]  /*a510*/  BSYNC.RECONVERGENT B2 ;  /* 0x0000000000027941 */ /* 0x000fea0003800200 */
.L_x_11295:
        /* <DEDUP_REMOVED lines=16> */
[C---:B------:R-:W-:Y:S02]  /*a620*/  FFMA.FTZ R174, R191.reuse, R168, R146 ;  /* 0x000000a8bfae7223 */ /* 0x040fe40000010092 */
[----:B------:R-:W-:-:S02]  /*a630*/  FFMA.FTZ R175, R191, R169, R147 ;  /* 0x000000a9bfaf7223 */ /* 0x000fc40000010093 */
        /* <DEDUP_REMOVED lines=15> */
[----:B------:R-:W-:Y:S02]  /*a730*/  FFMA.FTZ R168, R191, R168, R148 ;  /* 0x000000a8bfa87223 */ /* 0x000fe40000010094 */
[----:B------:R-:W-:Y:S01]  /*a740*/  FADD.FTZ R67, R67, R169 ;  /* 0x000000a943437221 */ /* 0x000fe20000010000 */
[----:B------:R-:W-:Y:S01]  /*a750*/  FADD.FTZ R171, R237, -R171 ;  /* 0x800000abedab7221 */ /* 0x000fe20000010000 */
[----:B------:R-:W-:-:S03]  /*a760*/  FMUL.FTZ R170, R168, R19 ;  /* 0x00000013a8aa7220 */ /* 0x000fc60000410000 */
[----:B------:R-:W-:Y:S01]  /*a770*/  FFMA.FTZ R169, R191, R171, R149 ;  /* 0x000000abbfa97223 */ /* 0x000fe20000010095 */
        /* <DEDUP_REMOVED lines=13> */
[----:B------:R-:W-:-:S03]  /*a850*/  FFMA.FTZ R170, R191, R170, R150 ;  /* 0x000000aabfaa7223 */ /* 0x000fc60000010096 */
        /* <DEDUP_REMOVED lines=38> */
[----:B------:R-:W-:Y:S01]  /*aac0*/  FFMA.FTZ R172, R191, R66, R144 ;  /* 0x00000042bfac7223 */ /* 0x000fe20000010090 */
        /* <DEDUP_REMOVED lines=23> */
.L_x_11301:
[----:B------:R-:W-:Y:S01]  /*ac40*/  FFMA.FTZ R182, R193, R180, R181 ;  /* 0x000000b4c1b67223 */ /* 0x000fe200000100b5 */
[C---:B-----5:R-:W-:Y:S01]  /*ac50*/  LOP3.LUT P5, RZ, R24.reuse, 0xff0000, RZ, 0xc0, !PT ;  /* 0x00ff000018ff7812 */ /* 0x060fe200078ac0ff */
[----:B------:R-:W-:Y:S01]  /*ac60*/  HFMA2 R183, -RZ, RZ, 0, 0 ;  /* 0x00000000ffb77431 */ /* 0x000fe200000001ff */
[----:B------:R-:W-:Y:S01]  /*ac70*/  LOP3.LUT P1, RZ, R24, 0xff000000, RZ, 0xc0, !PT ;  /* 0xff00000018ff7812 */ /* 0x000fe2000782c0ff */
[----:B------:R-:W-:Y:S01]  /*ac80*/  FADD.FTZ R182, R240, -R182 ;  /* 0x800000b6f0b67221 */ /* 0x000fe20000010000 */
[C---:B------:R-:W-:Y:S02]  /*ac90*/  LOP3.LUT P4, RZ, R25.reuse, 0xff, RZ, 0xc0, !PT ;  /* 0x000000ff19ff7812 */ /* 0x040fe4000788c0ff */
[----:B------:R-:W-:Y:S01]  /*aca0*/  LOP3.LUT P3, RZ, R25, 0xff00, RZ, 0xc0, !PT ;  /* 0x0000ff0019ff7812 */ /* 0x000fe2000786c0ff */
[----:B------:R-:W-:Y:S01]  /*acb0*/  FFMA.FTZ R182, R191, R182, R146 ;  /* 0x000000b6bfb67223 */ /* 0x000fe20000010092 */
        /* <DEDUP_REMOVED lines=9> */
[----:B------:R-:W-:-:S04]  /*ad50*/  FFMA.FTZ R66, R191, R182, R147 ;  /* 0x000000b6bf427223 */ /* 0x000fc80000010093 */
        /* <DEDUP_REMOVED lines=11> */
[----:B------:R-:W-:-:S04]  /*ae10*/  FFMA.FTZ R66, R191, R66, R148 ;  /* 0x00000042bf427223 */ /* 0x000fc80000010094 */
[----:B------:R-:W-:-:S04]  /*ae20*/  FMUL.FTZ R66, R66, R19 ;  /* 0x0000001342427220 */ /* 0x000fc80000410000 */
[----:B------:R-:W-:-:S04]  /*ae30*/  FMUL.FTZ R66, R66, UR14 ;  /* 0x0000000e42427c20 */ /* 0x000fc80008410000 */
        /* <DEDUP_REMOVED lines=59> */
[----:B------:R-:W-:-:S04]  /*b1f0*/  FFMA.FTZ R64, R191, R64, R145 ;  /* 0x00000040bf407223 */ /* 0x000fc80000010091 */
        /* <DEDUP_REMOVED lines=13> */
.L_x_11302:
        /* <DEDUP_REMOVED lines=15> */
.L_x_11300:
[----:B------:R-:W-:Y:S05]  /*b3c0*/  BSYNC.RECONVERGENT B2 ;  /* 0x0000000000027941 */ /* 0x000fea0003800200 */
.L_x_11299:
        /* <DEDUP_REMOVED lines=18> */
[C---:B------:R-:W-:Y:S02]  /*b4f0*/  FFMA.FTZ R174, R191.reuse, R168, R154 ;  /* 0x000000a8bfae7223 */ /* 0x040fe4000001009a */
[----:B------:R-:W-:-:S02]  /*b500*/  FFMA.FTZ R175, R191, R170, R155 ;  /* 0x000000aabfaf7223 */ /* 0x000fc4000001009b */
        /* <DEDUP_REMOVED lines=16> */
[----:B------:R-:W-:Y:S01]  /*b610*/  FFMA.FTZ R168, R191, R58, R156 ;  /* 0x0000003abfa87223 */ /* 0x000fe2000001009c */
[----:B------:R-:W-:Y:S01]  /*b620*/  FADD.FTZ R59, R59, R169 ;  /* 0x000000a93b3b7221 */ /* 0x000fe20000010000 */
[----:B------:R-:W-:-:S02]  /*b630*/  FFMA.FTZ R169, R6, R180, R181 ;  /* 0x000000b406a97223 */ /* 0x000fc400000100b5 */
[----:B------:R-:W-:Y:S02]  /*b640*/  FMUL.FTZ R58, R168, R19 ;  /* 0x00000013a83a7220 */ /* 0x000fe40000410000 */
[----:B------:R-:W-:Y:S02]  /*b650*/  FADD.FTZ R169, R221, -R169 ;  /* 0x800000a9dda97221 */ /* 0x000fe40000010000 */
[----:B------:R-:W-:Y:S01]  /*b660*/  FMUL.FTZ R170, R58, UR14 ;  /* 0x0000000e3aaa7c20 */ /* 0x000fe20008410000 */
[----:B------:R-:W-:Y:S01]  /*b670*/  @P0 SHF.L.U32 R58, R178, 0x10, RZ ;  /* 0x00000010b23a0819 */ /* 0x000fe200000006ff */
[----:B------:R-:W-:Y:S01]  /*b680*/  FFMA.FTZ R169, R191, R169, R157 ;  /* 0x000000a9bfa97223 */ /* 0x000fe2000001009d */
        /* <DEDUP_REMOVED lines=12> */
[----:B------:R-:W-:Y:S02]  /*b750*/  FFMA.FTZ R170, R191, R170, R158 ;  /* 0x000000aabfaa7223 */ /* 0x000fe4000001009e */
        /* <DEDUP_REMOVED lines=59> */
.L_x_11305:
        /* <DEDUP_REMOVED lines=17> */
[----:B------:R-:W-:-:S04]  /*bc20*/  FFMA.FTZ R58, R191, R182, R155 ;  /* 0x000000b6bf3a7223 */ /* 0x000fc8000001009b */
        /* <DEDUP_REMOVED lines=20> */
[----:B------:R-:W-:-:S04]  /*bd70*/  FFMA.FTZ R52, R191, R52, R157 ;  /* 0x00000034bf347223 */ /* 0x000fc8000001009d */
        /* <DEDUP_REMOVED lines=11> */
[----:B------:R-:W-:-:S04]  /*be30*/  FFMA.FTZ R53, R191, R53, R158 ;  /* 0x00000035bf357223 */ /* 0x000fc8000001009e */
        /* <DEDUP_REMOVED lines=27> */
[----:B------:R-:W-:Y:S02]  /*bff0*/  FFMA.FTZ R53, R191, R53, R152 ;  /* 0x00000035bf357223 */ /* 0x000fe40000010098 */
        /* <DEDUP_REMOVED lines=14> */
[----:B------:R-:W-:-:S04]  /*c0e0*/  FFMA.FTZ R56, R191, R56, R153 ;  /* 0x00000038bf387223 */ /* 0x000fc80000010099 */
        /* <DEDUP_REMOVED lines=11> */
.L_x_11306:
        /* <DEDUP_REMOVED lines=15> */
.L_x_11304:
[----:B------:R-:W-:Y:S05]  /*c290*/  BSYNC.RECONVERGENT B2 ;  /* 0x0000000000027941 */ /* 0x000fea0003800200 */
.L_x_11303:
        /* <DEDUP_REMOVED lines=17> */
[----:B------:R-:W-:Y:S01]  /*c3b0*/  FFMA.FTZ R174, R191, R168, R162 ;  /* 0x000000a8bfae7223 */ /* 0x000fe200000100a2 */
[----:B------:R-:W-:Y:S01]  /*c3c0*/  LOP3.LUT P1, RZ, R21, 0xff0000, RZ, 0xc0, !PT ;  /* 0x00ff000015ff7812 */ /* 0x000fe2000782c0ff */
[----:B------:R-:W-:-:S02]  /*c3d0*/  FFMA.FTZ R175, R191, R170, R163 ;  /* 0x000000aabfaf7223 */ /* 0x000fc400000100a3 */
        /* <DEDUP_REMOVED lines=16> */
[----:B------:R-:W-:Y:S01]  /*c4e0*/  FFMA.FTZ R168, R191, R50, R164 ;  /* 0x00000032bfa87223 */ /* 0x000fe200000100a4 */
        /* <DEDUP_REMOVED lines=8> */
[----:B------:R-:W-:Y:S02]  /*c570*/  FFMA.FTZ R169, R191, R169, R165 ;  /* 0x000000a9bfa97223 */ /* 0x000fe400000100a5 */
        /* <DEDUP_REMOVED lines=8> */
[----:B------:R-:W-:Y:S01]  /*c600*/  FFMA.FTZ R170, R191, R44, R166 ;  /* 0x0000002cbfaa7223 */ /* 0x000fe200000100a6 */
        /* <DEDUP_REMOVED lines=26> */
[----:B------:R-:W-:Y:S01]  /*c7b0*/  FFMA.FTZ R172, R191, R46, R160 ;  /* 0x0000002ebfac7223 */ /* 0x000fe200000100a0 */
[----:B------:R-:W-:Y:S01]  /*c7c0*/  FMUL.FTZ R46, R105, R51 ;  /* 0x00000033692e7220 */ /* 0x000fe20000410000 */
[----:B------:R-:W-:Y:S01]  /*c7d0*/  LOP3.LUT P1, RZ, R20, 0xff, RZ, 0xc0, !PT ;  /* 0x000000ff14ff7812 */ /* 0x000fe2000782c0ff */
[----:B------:R-:W-:Y:S01]  /*c7e0*/  FFMA.FTZ R173, R191, R47, R161 ;  /* 0x0000002fbfad7223 */ /* 0x000fe200000100a1 */
        /* <DEDUP_REMOVED lines=30> */
.L_x_11307:
        /* <DEDUP_REMOVED lines=28> */
[----:B------:R-:W-:-:S04]  /*cb90*/  FFMA.FTZ R50, R191, R50, R164 ;  /* 0x00000032bf327223 */ /* 0x000fc800000100a4 */
        /* <DEDUP_REMOVED lines=10> */
[----:B------:R-:W-:-:S04]  /*cc40*/  FFMA.FTZ R44, R191, R44, R165 ;  /* 0x0000002cbf2c7223 */ /* 0x000fc800000100a5 */
        /* <DEDUP_REMOVED lines=24> */
[----:B------:R-:W-:Y:S01]  /*cdd0*/  FFMA.FTZ R50, R191, R50, R167 ;  /* 0x00000032bf327223 */ /* 0x000fe200000100a7 */
        /* <DEDUP_REMOVED lines=12> */
[----:B------:R-:W-:Y:S01]  /*cea0*/  FFMA.FTZ R179, R191, R179, R161 ;  /* 0x000000b3bfb37223 */ /* 0x000fe200000100a1 */
[----:B------:R-:W-:Y:S02]  /*ceb0*/  FMUL.FTZ R50, R107, R50 ;  /* 0x000000326b327220 */ /* 0x000fe40000410000 */
[----:B------:R-:W-:Y:S01]  /*cec0*/  FADD.FTZ R177, R231, -R177 ;  /* 0x800000b1e7b17221 */ /* 0x000fe20000010000 */
[----:B------:R-:W-:-:S03]  /*ced0*/  FMUL.FTZ R179, R19, R179 ;  /* 0x000000b313b37220 */ /* 0x000fc60000410000 */
[----:B------:R-:W-:-:S04]  /*cee0*/  FFMA.FTZ R177, R191, R177, R160 ;  /* 0x000000b1bfb17223 */ /* 0x000fc800000100a0 */
        /* <DEDUP_REMOVED lines=23> */
.L_x_11308:
        /* <DEDUP_REMOVED lines=14> */
[----:B------:R-:W-:-:S07]  /*d140*/  MOV R47, R177 ;  /* 0x000000b1002f7202 */ /* 0x000fce0000000f00 */
.L_x_11288:
[----:B------:R-:W-:Y:S05]  /*d150*/  BSYNC.RECONVERGENT B1 ;  /* 0x0000000000017941 */ /* 0x000fea0003800200 */
.L_x_11270:
[----:B------:R-:W3:Y:S01]  /*d160*/  LDL.LU R176, [R1+0x14] ;  /* 0x0000140001b07983 */ /* 0x000ee20000300800 */
[----:B------:R-:W3:Y:S02]  /*d170*/  LDC.64 R18, c[0x0][0x380] ;  /* 0x0000e000ff127b82 */ /* 0x000ee40000000a00 */
[----:B---3--:R-:W-:-:S04]  /*d180*/  LEA R176, R18, R176, 0x2 ;  /* 0x000000b012b07211 */ /* 0x008fc800078e10ff */
[----:B------:R-:W-:Y:S01]  /*d190*/  ISETP.GE.AND P0, PT, R176, R19, PT ;  /* 0x00000013b000720c */ /* 0x000fe20003f06270 */
[----:B------:R1:W-:-:S12]  /*d1a0*/  STL [R1+0x14], R176 ;  /* 0x000014b001007387 */ /* 0x0003d80000100800 */
[----:B-1----:R-:W-:Y:S05]  /*d1b0*/  @!P0 BRA `(.L_x_11309) ;  /* 0xffffff4000488947 */ /* 0x002fea000383ffff */
.L_x_11258:
[----:B------:R-:W-:Y:S05]  /*d1c0*/  BSYNC B0 ;  /* 0x0000000000007941 */ /* 0x000fea0003800000 */
.L_x_11257:
        /* <DEDUP_REMOVED lines=20> */
[----:B------:R-:W2:Y:S01]  /*d310*/  LDL.LU R183, [R1+0x2c] ;  /* 0x00002c0001b77983 */ /* 0x000ea20000300800 */
[----:B-----5:R-:W-:Y:S01]  /*d320*/  MOV R2, 0x400 ;  /* 0x0000040000027802 */ /* 0x020fe20000000f00 */
[----:B------:R-:W1:Y:S01]  /*d330*/  S2R R176, SR_TID.X ;  /* 0x0000000000b07919 */ /* 0x000e620000002100 */
[----:B------:R-:W0:Y:S01]  /*d340*/  S2R R3, SR_CgaCtaId ;  /* 0x0000000000037919 */ /* 0x000e220000008800 */
[----:B-1----:R-:W-:-:S02]  /*d350*/  SHF.R.U32.HI R0, RZ, 0x5, R176 ;  /* 0x00000005ff007819 */ /* 0x002fc400000116b0 */
[----:B0-----:R-:W-:-:S03]  /*d360*/  LEA R3, R3, R2, 0x18 ;  /* 0x0000000203037211 */ /* 0x001fc600078ec0ff */
[----:B---3--:R-:W-:-:S05]  /*d370*/  IMAD R0, R0, 0xa0, R18 ;  /* 0x000000a000007824 */ /* 0x008fca00078e0212 */
[----:B------:R-:W-:-:S05]  /*d380*/  LEA R33, R0, R3, 0x5 ;  /* 0x0000000300217211 */ /* 0x000fca00078e28ff */
[----:B----4-:R-:W-:Y:S04]  /*d390*/  STS.128 [R33], R228 ;  /* 0x000000e421007388 */ /* 0x010fe80000000c00 */
[----:B------:R-:W-:Y:S04]  /*d3a0*/  STS.128 [R33+0x10], R168 ;  /* 0x000010a821007388 */ /* 0x000fe80000000c00 */
[----:B------:R-:W-:Y:S04]  /*d3b0*/  STS.128 [R33+0x400], R172 ;  /* 0x000400ac21007388 */ /* 0x000fe80000000c00 */
[----:B--2---:R-:W-:Y:S04]  /*d3c0*/  STS.128 [R33+0x410], R184 ;  /* 0x000410b821007388 */ /* 0x004fe80000000c00 */
        /* <DEDUP_REMOVED lines=42> */
[----:B------:R-:W2:Y:S01]  /*d670*/  LDL.LU R177, [R1+0x114] ;  /* 0x0001140001b17983 */ /* 0x000ea20000300800 */
[----:B------:R-:W-:-:S03]  /*d680*/  LEA R0, R176, R3, 0x2 ;  /* 0x00000003b0007211 */ /* 0x000fc600078e10ff */
        /* <DEDUP_REMOVED lines=10> */
[----:B------:R-:W2:Y:S04]  /*d730*/  LDS R34, [R0+0x200] ;  /* 0x0002000000227984 */ /* 0x000ea80000000800 */
[----:B------:R-:W2:Y:S04]  /*d740*/  LDS R37, [R0+0x1600] ;  /* 0x0016000000257984 */ /* 0x000ea80000000800 */
        /* <DEDUP_REMOVED lines=104> */
[----:B------:R-:W2:Y:S01]  /*ddd0*/  S2UR UR15, SR_CTAID.X ;  /* 0x00000000000f79c3 */ /* 0x000ea20000002500 */
[----:B0-----:R-:W-:-:S07]  /*dde0*/  FADD.FTZ R36, R36, R39 ;  /* 0x0000002724247221 */ /* 0x001fce0000010000 */
[----:B-1----:R-:W2:Y:S01]  /*ddf0*/  LDC R45, c[0x0][0x388] ;  /* 0x0000e200ff2d7b82 */ /* 0x002ea20000000800 */
[----:B------:R-:W0:Y:S04]  /*de00*/  LDS R80, [R0] ;  /* 0x0000000000507984 */ /* 0x000e280000000800 */
[----:B------:R-:W1:Y:S04]  /*de10*/  LDS R76, [R0+0x200] ;  /* 0x00020000004c7984 */ /* 0x000e680000000800 */
        /* <DEDUP_REMOVED lines=11> */
[----:B--2---:R-:W-:-:S02]  /*ded0*/  IMAD R45, R45, UR15, RZ ;  /* 0x0000000f2d2d7c24 */ /* 0x004fc4000f8e02ff */
[----:B0-----:R-:W-:Y:S01]  /*dee0*/  FADD.FTZ R80, RZ, R80 ;  /* 0x00000050ff507221 */ /* 0x001fe20000010000 */
[----:B-1----:R-:W-:Y:S01]  /*def0*/  FADD.FTZ R76, RZ, R76 ;  /* 0x0000004cff4c7221 */ /* 0x002fe20000010000 */
        /* <DEDUP_REMOVED lines=62> */
.L_x_11311:
[----:B------:R-:W-:Y:S05]  /*e2e0*/  BSYNC.RECONVERGENT B0 ;  /* 0x0000000000007941 */ /* 0x000fea0003800200 */
.L_x_11310:
        /* <DEDUP_REMOVED lines=17> */
.L_x_11313:
[----:B------:R-:W-:Y:S05]  /*e400*/  BSYNC.RECONVERGENT B0 ;  /* 0x0000000000007941 */ /* 0x000fea0003800200 */
.L_x_11312:
        /* <DEDUP_REMOVED lines=17> */
.L_x_11315:
[----:B------:R-:W-:Y:S05]  /*e520*/  BSYNC.RECONVERGENT B0 ;  /* 0x0000000000007941 */ /* 0x000fea0003800200 */
.L_x_11314:
        /* <DEDUP_REMOVED lines=134> */
.L_x_11317:
[----:B------:R-:W-:Y:S05]  /*ed90*/  BSYNC.RECONVERGENT B0 ;  /* 0x0000000000007941 */ /* 0x000fea0003800200 */
.L_x_11316:
        /* <DEDUP_REMOVED lines=17> */
.L_x_11319:
[----:B------:R-:W-:Y:S05]  /*eeb0*/  BSYNC.RECONVERGENT B0 ;  /* 0x0000000000007941 */ /* 0x000fea0003800200 */
.L_x_11318:
        /* <DEDUP_REMOVED lines=17> */
.L_x_11321:
[----:B------:R-:W-:Y:S05]  /*efd0*/  BSYNC.RECONVERGENT B0 ;  /* 0x0000000000007941 */ /* 0x000fea0003800200 */
.L_x_11320:
        /* <DEDUP_REMOVED lines=17> */
.L_x_11323:
[----:B------:R-:W-:Y:S05]  /*f0f0*/  BSYNC.RECONVERGENT B0 ;  /* 0x0000000000007941 */ /* 0x000fea0003800200 */
.L_x_11322:
        /* <DEDUP_REMOVED lines=17> */
.L_x_11325:
[----:B------:R-:W-:Y:S05]  /*f210*/  BSYNC.RECONVERGENT B0 ;  /* 0x0000000000007941 */ /* 0x000fea0003800200 */
.L_x_11324:
        /* <DEDUP_REMOVED lines=17> */
.L_x_11327:
[----:B------:R-:W-:Y:S05]  /*f330*/  BSYNC.RECONVERGENT B0 ;  /* 0x0000000000007941 */ /* 0x000fea0003800200 */
.L_x_11326:
        /* <DEDUP_REMOVED lines=11> */
.L_x_11269:
[----:B------:R-:W-:Y:S01]  /*f3f0*/  HFMA2 R178, -RZ, RZ, 0, 5.9604644775390625e-08 ;  /* 0x00000001ffb27431 */ /* 0x000fe200000001ff */
[----:B------:R-:W-:Y:S01]  /*f400*/  BSSY B1, `(.L_x_11328) ;  /* 0x0000007000017945 */ /* 0x000fe20003800000 */
[----:B------:R-:W-:Y:S02]  /*f410*/  MOV R179, R216 ;  /* 0x000000d800b37202 */ /* 0x000fe40000000f00 */
[----:B------:R-:W-:Y:S02]  /*f420*/  MOV R177, 0x1f ;  /* 0x0000001f00b17802 */ /* 0x000fe40000000f00 */
[----:B---3--:R-:W-:-:S07]  /*f430*/  MOV R176, 0xffffffff ;  /* 0xffffffff00b07802 */ /* 0x008fce0000000f00 */
[----:B012--5:R-:W-:Y:S05]  /*f440*/  WARPSYNC.COLLECTIVE R176, `(.L_x_11329) ;  /* 0x00000000b0087348 */ /* 0x027fea0003c00000 */
[----:B------:R3:W4:Y:S02]  /*f450*/  SHFL.BFLY P6, R182, R179, R178, R177 ;  /* 0x0c0000b2b3b67389 */ /* 0x00072400000c00b1 */
[----:B012345:R-:W-:Y:S05]  /*f460*/  ENDCOLLECTIVE ;  /* 0x000000000000791b */ /* 0x03ffea0003800000 */
.L_x_11329:
[----:B------:R-:W-:Y:S05]  /*f470*/  BSYNC B1 ;  /* 0x0000000000017941 */ /* 0x000fea0003800000 */
.L_x_11328:
        /* <DEDUP_REMOVED lines=9> */
.L_x_11330:
        /* <DEDUP_REMOVED lines=8> */
.L_x_11331:
[----:B------:R-:W-:Y:S02]  /*f590*/  MOV R179, R181 ;  /* 0x000000b500b37202 */ /* 0x000fe40000000f00 */
[----:B------:R-:W-:-:S05]  /*f5a0*/  MOV R176, R182 ;  /* 0x000000b600b07202 */ /* 0x000fca0000000f00 */
[----:B------:R-:W-:Y:S01]  /*f5b0*/  FADD.FTZ R180, R180, R176 ;  /* 0x000000b0b4b47221 */ /* 0x000fe20000010000 */
[----:B------:R-:W-:-:S07]  /*f5c0*/  MOV R176, 0xffffffff ;  /* 0xffffffff00b07802 */ /* 0x000fce0000000f00 */
[----:B------:R-:W-:Y:S05]  /*f5d0*/  WARPSYNC.COLLECTIVE R176, `(.L_x_11332) ;  /* 0x00000000b0087348 */ /* 0x000fea0003c00000 */
[----:B------:R0:W1:Y:S02]  /*f5e0*/  SHFL.BFLY P6, R182, R179, R178, R177 ;  /* 0x0c0000b2b3b67389 */ /* 0x00006400000c00b1 */
[----:B01----:R-:W-:Y:S05]  /*f5f0*/  ENDCOLLECTIVE ;  /* 0x000000000000791b */ /* 0x003fea0003800000 */
.L_x_11332:
        /* <DEDUP_REMOVED lines=8> */
.L_x_11333:
[----:B------:R-:W-:Y:S02]  /*f680*/  MOV R179, R181 ;  /* 0x000000b500b37202 */ /* 0x000fe40000000f00 */
[----:B------:R-:W-:-:S05]  /*f690*/  MOV R176, R182 ;  /* 0x000000b600b07202 */ /* 0x000fca0000000f00 */
[----:B------:R-:W-:Y:S01]  /*f6a0*/  FADD.FTZ R180, R180, R176 ;  /* 0x000000b0b4b47221 */ /* 0x000fe20000010000 */
[----:B------:R-:W-:-:S07]  /*f6b0*/  MOV R176, 0xffffffff ;  /* 0xffffffff00b07802 */ /* 0x000fce0000000f00 */
[----:B------:R-:W-:Y:S05]  /*f6c0*/  WARPSYNC.COLLECTIVE R176, `(.L_x_11334) ;  /* 0x00000000b0087348 */ /* 0x000fea0003c00000 */
[----:B------:R0:W1:Y:S02]  /*f6d0*/  SHFL.BFLY P6, R182, R179, R178, R177 ;  /* 0x0c0000b2b3b67389 */ /* 0x00006400000c00b1 */
[----:B01----:R-:W-:Y:S05]  /*f6e0*/  ENDCOLLECTIVE ;  /* 0x000000000000791b */ /* 0x003fea0003800000 */
.L_x_11334:
        /* <DEDUP_REMOVED lines=8> */
.L_x_11335:
[----:B------:R-:W-:Y:S02]  /*f770*/  MOV R179, R181 ;  /* 0x000000b500b37202 */ /* 0x000fe40000000f00 */
[----:B------:R-:W-:-:S05]  /*f780*/  MOV R176, R182 ;  /* 0x000000b600b07202 */ /* 0x000fca0000000f00 */
[----:B------:R-:W-:Y:S01]  /*f790*/  FADD.FTZ R180, R180, R176 ;  /* 0x000000b0b4b47221 */ /* 0x000fe20000010000 */
[----:B------:R-:W-:-:S07]  /*f7a0*/  MOV R176, 0xffffffff ;  /* 0xffffffff00b07802 */ /* 0x000fce0000000f00 */
[----:B------:R-:W-:Y:S05]  /*f7b0*/  WARPSYNC.COLLECTIVE R176, `(.L_x_11336) ;  /* 0x00000000b0087348 */ /* 0x000fea0003c00000 */
[----:B------:R0:W1:Y:S02]  /*f7c0*/  SHFL.BFLY P6, R182, R179, R178, R177 ;  /* 0x0c0000b2b3b67389 */ /* 0x00006400000c00b1 */
[----:B01----:R-:W-:Y:S05]  /*f7d0*/  ENDCOLLECTIVE ;  /* 0x000000000000791b */ /* 0x003fea0003800000 */
.L_x_11336:
        /* <DEDUP_REMOVED lines=8> */
.L_x_11337:
[----:B------:R-:W-:Y:S02]  /*f860*/  MOV R179, R181 ;  /* 0x000000b500b37202 */ /* 0x000fe40000000f00 */
[----:B------:R-:W-:-:S07]  /*f870*/  MOV R183, R182 ;  /* 0x000000b600b77202 */ /* 0x000fce0000000f00 */
[----:B------:R-:W-:Y:S05]  /*f880*/  WARPSYNC.COLLECTIVE R176, `(.L_x_11338) ;  /* 0x00000000b0087348 */ /* 0x000fea0003c00000 */
[----:B------:R0:W1:Y:S02]  /*f890*/  SHFL.BFLY P6, R182, R179, R178, R177 ;  /* 0x0c0000b2b3b67389 */ /* 0x00006400000c00b1 */
[----:B01----:R-:W-:Y:S05]  /*f8a0*/  ENDCOLLECTIVE ;  /* 0x000000000000791b */ /* 0x003fea0003800000 */
.L_x_11338:
[----:B------:R-:W-:Y:S01]  /*f8b0*/  MOV R176, R182 ;  /* 0x000000b600b07202 */ /* 0x000fe20000000f00 */
[----:B------:R-:W-:Y:S06]  /*f8c0*/  BRA `(.L_x_11339) ;  /* 0xffffff4400007947 */ /* 0x000fec000383ffff */
.L_x_11340:
        /* <DEDUP_REMOVED lines=11> */
.L_x_25446:


//--------------------- .text._ZN10layer_norm13ln_bwd_kernelINS_13Kernel_traitsIf13__nv_bfloat16fS2_fjLj1280ELj1ELj4ELj1ELj16ENS_18Kernel_traits_baseILj1280EfS2_fS2_fjLj128EEEEELb1ELb1ELb0ELb1EEEvNS_9BwdParamsE --------------------------
	.section	.text._ZN10layer_norm13ln_bwd_kernelINS_13Kernel_traitsIf13__nv_bfloat16fS2_fjLj1280ELj1ELj4ELj1ELj16ENS_18Kernel_traits_baseILj1280EfS2_fS2_fjLj128EEEEELb1ELb1ELb0ELb1EEEvNS_9BwdParamsE,"ax",@progbits
	.align	128
        .global         _ZN10layer_norm13ln_bwd_kernelINS_13Kernel_traitsIf13__nv_bfloat16fS2_fjLj1280ELj1ELj4ELj1ELj16ENS_18Kernel_traits_baseILj1280EfS2_fS2_fjLj128EEEEELb1ELb1ELb0ELb1EEEvNS_9BwdParamsE
        .type           _ZN10layer_norm13ln_bwd_kernelINS_13Kernel_traitsIf13__nv_bfloat16fS2_fjLj1280ELj1ELj4ELj1ELj16ENS_18Kernel_traits_baseILj1280EfS2_fS2_fjLj128EEEEELb1ELb1ELb0ELb1EEEvNS_9BwdParamsE,@function
        .size           _ZN10layer_norm13ln_bwd_kernelINS_13Kernel_traitsIf13__nv_bfloat16fS2_fjLj1280ELj1ELj4ELj1ELj16ENS_18Kernel_traits_baseILj1280EfS2_fS2_fjLj128EEEEELb1ELb1ELb0ELb1EEEvNS_9BwdParamsE,(.L_x_25447 - _ZN10layer_norm13ln_bwd_kernelINS_13Kernel_traitsIf13__nv_bfloat16fS2_fjLj1280ELj1ELj4ELj1ELj16ENS_18Kernel_traits_baseILj1280EfS2_fS2_fjLj128EEEEELb1ELb1ELb0ELb1EEEvNS_9BwdParamsE)
        .other          _ZN10layer_norm13ln_bwd_kernelINS_13Kernel_traitsIf13__nv_bfloat16fS2_fjLj1280ELj1ELj4ELj1ELj16ENS_18Kernel_traits_baseILj1280EfS2_fS2_fjLj128EEEEELb1ELb1ELb0ELb1EEEvNS_9BwdParamsE,@"STO_CUDA_ENTRY STV_DEFAULT"
_ZN10layer_norm13ln_bwd_kernelINS_13Kernel_traitsIf13__nv_bfloat16fS2_fjLj1280ELj1ELj4ELj1ELj16ENS_18Kernel_traits_baseILj1280EfS2_fS2_fjLj128EEEEELb1ELb1ELb0ELb1EEEvNS_9BwdParamsE:
.text._ZN10layer_norm13ln_bwd_kernelINS_13Kernel_traitsIf13__nv_bfloat16fS2_fjLj1280ELj1ELj4ELj1ELj16ENS_18Kernel_traits_baseILj1280EfS2_fS2_fjLj128EEEEELb1ELb1ELb0ELb1EEEvNS_9BwdParamsE:
        /* <DEDUP_REMOVED lines=19> */
[----:B------:R-:W0:Y:S01]  /*0130*/  LDCU.64 UR18, c[0x0][0x390] ;  /* 0x00007200ff1277ac */ /* 0x000e220008000a00 */
        /* <DEDUP_REMOVED lines=9> */
[----:B------:R-:W2:Y:S01]  /*01d0*/  LDCU.U8 UR10, c[0x0][0x410] ;  /* 0x00008200ff0a77ac */ /* 0x000ea20008000000 */
[----:B------:R-:W-:Y:S02]  /*01e0*/  CS2R R36, SRZ ;  /* 0x0000000000247805 */ /* 0x000fe4000001ff00 */
[----:B------:R-:W-:Y:S02]  /*01f0*/  CS2R R42, SRZ ;  /* 0x00000000002a7805 */ /* 0x000fe4000001ff00 */
[----:B------:R-:W-:-:S02]  /*0200*/  CS2R R40, SRZ ;  /* 0x0000000000287805 */ /* 0x000fc4000001ff00 */
[----:B-1----:R-:W-:Y:S01]  /*0210*/  LOP3.LUT R116, R2, 0x1f, RZ, 0xc0, !PT ;  /* 0x0000001f02747812 */ /* 0x002fe200078ec0ff */
[----:B------:R-:W1:Y:S01]  /*0220*/  LDCU UR14, c[0x0][0x400] ;  /* 0x00008000ff0e77ac */ /* 0x000e620008000800 */
[----:B------:R-:W-:Y:S02]  /*0230*/  SHF.R.U32.HI R0, RZ, 0x5, R2 ;  /* 0x00000005ff007819 */ /* 0x000fe40000011602 */
[----:B------:R-:W-:Y:S02]  /*0240*/  CS2R R106, SRZ ;  /* 0x00000000006a7805 */ /* 0x000fe4000001ff00 */
[----:B------:R-:W-:Y:S01]  /*0250*/  CS2R R104, SRZ ;  /* 0x0000000000687805 */ /* 0x000fe2000001ff00 */
[----:B------:R0:W-:Y:S01]  /*0260*/  STL [R1], R116 ;  /* 0x0000007401007387 */ /* 0x0001e20000100800 */
        /* <DEDUP_REMOVED lines=42> */
[----:B01234-:R-:W-:Y:S06]  /*0510*/  @P0 BRA `(.L_x_11342) ;  /* 0x000000bc00bc0947 */ /* 0x01ffec0003800000 */
[----:B------:R-:W0:Y:S01]  /*0520*/  LDC.64 R4, c[0x0][0x3e8] ;  /* 0x0000fa00ff047b82 */ /* 0x000e220000000a00 */
[----:B------:R-:W1:Y:S07]  /*0530*/  LDCU.64 UR8, c[0x0][0x3e0] ;  /* 0x00007c00ff0877ac */ /* 0x000e6e0008000a00 */
[----:B------:R-:W2:Y:S01]  /*0540*/  LDC.64 R2, c[0x0][0x3d0] ;  /* 0x0000f400ff027b82 */ /* 0x000ea20000000a00 */
[----:B0-----:R-:W-:-:S05]  /*0550*/  IMAD.WIDE.U32 R4, R116, 0x20, R4 ;  /* 0x0000002074047825 */ /* 0x001fca00078e0004 */
[----:B------:R-:W5:Y:S01]  /*0560*/  LDG.E.128 R108, desc[UR6][R4.64+0x1010] ;  /* 0x00101006046c7981 */ /* 0x000f62000c1e1d00 */
[----:B-1----:R-:W-:Y:S01]  /*0570*/  ISETP.NE.U32.AND P0, PT, RZ, UR8, PT ;  /* 0x00000008ff007c0c */ /* 0x002fe2000bf05070 */
[----:B--2---:R-:W-:Y:S02]  /*0580*/  IMAD.WIDE.U32 R2, R116, 0x20, R2 ;  /* 0x0000002074027825 */ /* 0x004fe400078e0002 */
[----:B------:R-:W5:Y:S04]  /*0590*/  LDG.E.128 R104, desc[UR6][R4.64+0x1000] ;  /* 0x0010000604687981 */ /* 0x000f68000c1e1d00 */
[----:B------:R-:W5:Y:S04]  /*05a0*/  LDG.E.128 R100, desc[UR6][R4.64+0xc10] ;  /* 0x000c100604647981 */ /* 0x000f68000c1e1d00 */
[----:B------:R-:W5:Y:S04]  /*05b0*/  LDG.E.128 R96, desc[UR6][R4.64+0xc00] ;  /* 0x000c000604607981 */ /* 0x000f68000c1e1d00 */
[----:B------:R-:W5:Y:S04]  /*05c0*/  LDG.E.128 R92, desc[UR6][R4.64+0x810] ;  /* 0x00081006045c7981 */ /* 0x000f68000c1e1d00 */
[----:B------:R-:W5:Y:S04]  /*05d0*/  LDG.E.128 R88, desc[UR6][R4.64+0x800] ;  /* 0x0008000604587981 */ /* 0x000f68000c1e1d00 */
[----:B------:R-:W5:Y:S04]  /*05e0*/  LDG.E.128 R84, desc[UR6][R4.64+0x410] ;  /* 0x0004100604547981 */ /* 0x000f68000c1e1d00 */
[----:B------:R-:W5:Y:S04]  /*05f0*/  LDG.E.128 R80, desc[UR6][R4.64+0x400] ;  /* 0x0004000604507981 */ /* 0x000f68000c1e1d00 */
[----:B------:R-:W5:Y:S04]  /*0600*/  LDG.E.128 R76, desc[UR6][R4.64+0x10] ;  /* 0x00001006044c7981 */ /* 0x000f68000c1e1d00 */
[----:B------:R-:W5:Y:S01]  /*0610*/  LDG.E.128 R72, desc[UR6][R4.64] ;  /* 0x0000000604487981 */ /* 0x000f62000c1e1d00 */
[----:B------:R-:W-:-:S03]  /*0620*/  ISETP.NE.AND.EX P0, PT, RZ, UR9, PT, P0 ;  /* 0x00000009ff007c0c */ /* 0x000fc6000bf05300 */
        /* <DEDUP_REMOVED lines=9> */
[----:B------:R0:W5:Y:S04]  /*06c0*/  LDG.E.128 R112, desc[UR6][R2.64+0x1010] ;  /* 0x0010100602707981 */ /* 0x000168000c1e1d00 */
[----:B------:R1:W-:Y:S01]  /*06d0*/  STL [R1+0xb4], RZ ;  /* 0x0000b4ff01007387 */ /* 0x0003e20000100800 */
[----:B0-----:R-:W-:-:S03]  /*06e0*/  P2R R2, PR, RZ, 0x1 ;  /* 0x00000001ff027803 */ /* 0x001fc60000000000 */
        /* <DEDUP_REMOVED lines=104> */
[----:B------:R-:W-:Y:S01]  /*0d70*/  HFMA2 R248, -RZ, RZ, 0, 0 ;  /* 0x00000000fff87431 */ /* 0x000fe200000001ff */
[----:B------:R-:W-:Y:S01]  /*0d80*/  BSSY B1, `(.L_x_11343) ;  /* 0x0000b04000017945 */ /* 0x000fe20003800000 */
[----:B------:R-:W-:-:S02]  /*0d90*/  CS2R R234, SRZ ;  /* 0x0000000000ea7805 */ /* 0x000fc4000001ff00 */
[----:B------:R-:W-:Y:S02]  /*0da0*/  CS2R R244, SRZ ;  /* 0x0000000000f47805 */ /* 0x000fe4000001ff00 */
[----:B------:R-:W-:Y:S02]  /*0db0*/  CS2R R232, SRZ ;  /* 0x0000000000e87805 */ /* 0x000fe4000001ff00 */
[----:B------:R-:W-:Y:S02]  /*0dc0*/  CS2R R246, SRZ ;  /* 0x0000000000f67805 */ /* 0x000fe4000001ff00 */
[----:B------:R-:W-:Y:S02]  /*0dd0*/  MOV R230, RZ ;  /* 0x000000ff00e67202 */ /* 0x000fe40000000f00 */
[----:B------:R-:W-:Y:S02]  /*0de0*/  CS2R R228, SRZ ;  /* 0x0000000000e47805 */ /* 0x000fe4000001ff00 */
[----:B------:R-:W-:-:S02]  /*0df0*/  CS2R R226, SRZ ;  /* 0x0000000000e27805 */ /* 0x000fc4000001ff00 */
[----:B-1----:R-:W-:-:S07]  /*0e00*/  CS2R R224, SRZ ;  /* 0x0000000000e07805 */ /* 0x002fce000001ff00 */
.L_x_11367:
[----:B------:R-:W2:Y:S01]  /*0e10*/  LDL R2, [R1+0x1a4] ;  /* 0x0001a40001027983 */ /* 0x000ea20000100800 */
[----:B0-----:R-:W0:Y:S01]  /*0e20*/  LDC.64 R4, c[0x0][0x3c0] ;  /* 0x0000f000ff047b82 */ /* 0x001e220000000a00 */
[----:B------:R-:W-:Y:S01]  /*0e30*/  IMAD R231, R0, UR11, RZ ;  /* 0x0000000b00e77c24 */ /* 0x000fe2000f8e02ff */
[----:B------:R-:W1:Y:S06]  /*0e40*/  S2R R3, SR_TID.X ;  /* 0x0000000000037919 */ /* 0x000e6c0000002100 */
[----:B------:R-:W3:Y:S08]  /*0e50*/  LDC.64 R188, c[0x0][0x3a8] ;  /* 0x0000ea00ffbc7b82 */ /* 0x000ef00000000a00 */
[----:B------:R-:W4:Y:S01]  /*0e60*/  LDC.64 R20, c[0x0][0x428] ;  /* 0x00010a00ff147b82 */ /* 0x000f220000000a00 */
[----:B-1----:R-:W-:-:S05]  /*0e70*/  LOP3.LUT R8, R3, 0x1f, RZ, 0xc0, !PT ;  /* 0x0000001f03087812 */ /* 0x002fca00078ec0ff */
[----:B------:R4:W-:Y:S01]  /*0e80*/  STL [R1], R8 ;  /* 0x0000000801007387 */ /* 0x0009e20000100800 */
[----:B------:R-:W-:-:S03]  /*0e90*/  ISETP.NE.AND P1, PT, RZ, UR10, PT ;  /* 0x0000000aff007c0c */ /* 0x000fc6000bf25270 */
[----:B------:R-:W4:Y:S04]  /*0ea0*/  LDL.LU R242, [R1+0x4] ;  /* 0x0000040001f27983 */ /* 0x000f280000300800 */
[----:B------:R-:W4:Y:S04]  /*0eb0*/  LDL.LU R238, [R1+0x128] ;  /* 0x0001280001ee7983 */ /* 0x000f280000300800 */
[----:B------:R-:W4:Y:S01]  /*0ec0*/  LDL.LU R237, [R1+0xc] ;  /* 0x00000c0001ed7983 */ /* 0x000f220000300800 */
[----:B--2---:R-:W-:Y:S02]  /*0ed0*/  ISETP.NE.AND P0, PT, R2, RZ, PT ;  /* 0x000000ff0200720c */ /* 0x004fe40003f05270 */
[----:B------:R-:W-:-:S04]  /*0ee0*/  SHF.R.S32.HI R2, RZ, 0x1f, R231 ;  /* 0x0000001fff027819 */ /* 0x000fc800000114e7 */
[----:B------:R-:W-:Y:S01]  /*0ef0*/  LEA.HI R231, R2, R231, RZ, 0x3 ;  /* 0x000000e702e77211 */ /* 0x000fe200078f18ff */
[----:B0-----:R-:W-:Y:S02]  /*0f00*/  IMAD.WIDE R2, R0, 0x4, R4 ;  /* 0x0000000400027825 */ /* 0x001fe400078e0204 */
[----:B------:R-:W0:Y:S01]  /*0f10*/  LDC.64 R4, c[0x0][0x3c8] ;  /* 0x0000f200ff047b82 */ /* 0x000e220000000a00 */
[----:B------:R-:W-:Y:S02]  /*0f20*/  LEA.HI.SX32 R231, R231, R8, 0x1d ;  /* 0x00000008e7e77211 */ /* 0x000fe400078feaff */
[----:B------:R1:W2:Y:S02]  /*0f30*/  LDG.E R31, desc[UR6][R2.64] ;  /* 0x00000006021f7981 */ /* 0x0002a4000c1e1900 */
[----:B------:R-:W-:-:S03]  /*0f40*/  IADD3 R205, PT, PT, R231, 0x20, RZ ;  /* 0x00000020e7cd7810 */ /* 0x000fc60007ffe0ff */
[----:B------:R-:W1:Y:S02]  /*0f50*/  @P0 LDC.64 R6, c[0x0][0x3e0] ;  /* 0x0000f800ff060b82 */ /* 0x000e640000000a00 */
[----:B---3--:R-:W-:-:S05]  /*0f60*/  IMAD.WIDE.U32 R160, R205, 0x20, R188 ;  /* 0x00000020cda07825 */ /* 0x008fca00078e00bc */
[----:B------:R-:W3:Y:S01]  /*0f70*/  LDG.E.128 R156, desc[UR6][R160.64] ;  /* 0x00000006a09c7981 */ /* 0x000ee2000c1e1d00 */
[----:B------:R-:W-:Y:S01]  /*0f80*/  IADD3 R185, PT, PT, R231, 0x40, RZ ;  /* 0x00000040e7b97810 */ /* 0x000fe20007ffe0ff */
[----:B-1----:R-:W-:-:S04]  /*0f90*/  @P0 IMAD.WIDE R6, R0, 0x2, R6 ;  /* 0x0000000200060825 */ /* 0x002fc800078e0206 */
[C-C-:B------:R-:W-:Y:S01]  /*0fa0*/  IMAD.WIDE.U32 R152, R231.reuse, 0x20, R188.reuse ;  /* 0x00000020e7987825 */ /* 0x140fe200078e00bc */
[----:B------:R-:W-:Y:S01]  /*0fb0*/  IADD3 R30, PT, PT, R231, 0x60, RZ ;  /* 0x00000060e71e7810 */ /* 0x000fe20007ffe0ff */
[----:B------:R-:W3:Y:S02]  /*0fc0*/  @P0 LDG.E.U16 R6, desc[UR6][R6.64] ;  /* 0x0000000606060981 */ /* 0x000ee4000c1e1500 */
[--C-:B------:R-:W-:Y:S01]  /*0fd0*/  IMAD.WIDE.U32 R168, R185, 0x20, R188.reuse ;  /* 0x00000020b9a87825 */ /* 0x100fe200078e00bc */
[----:B------:R-:W-:Y:S01]  /*0fe0*/  IADD3 R2, PT, PT, R231, 0x80, RZ ;  /* 0x00000080e7027810 */ /* 0x000fe20007ffe0ff */
[----:B------:R-:W3:Y:S04]  /*0ff0*/  LDG.E.128 R24, desc[UR6][R152.64] ;  /* 0x0000000698187981 */ /* 0x000ee8000c1e1d00 */
[----:B------:R-:W3:Y:S01]  /*1000*/  LDG.E.128 R164, desc[UR6][R168.64] ;  /* 0x00000006a8a47981 */ /* 0x000ee2000c1e1d00 */
[----:B------:R-:W-:-:S03]  /*1010*/  IMAD.WIDE.U32 R176, R30, 0x20, R188 ;  /* 0x000000201eb07825 */ /* 0x000fc600078e00bc */
[----:B------:R-:W3:Y:S04]  /*1020*/  LDG.E.128 R160, desc[UR6][R160.64+0x10] ;  /* 0x00001006a0a07981 */ /* 0x000ee8000c1e1d00 */
[----:B------:R-:W3:Y:S04]  /*1030*/  LDG.E.128 R152, desc[UR6][R152.64+0x10] ;  /* 0x0000100698987981 */ /* 0x000ee8000c1e1d00 */
[----:B------:R-:W3:Y:S01]  /*1040*/  LDG.E.128 R168, desc[UR6][R168.64+0x10] ;  /* 0x00001006a8a87981 */ /* 0x000ee2000c1e1d00 */
[----:B------:R-:W-:-:S03]  /*1050*/  IMAD.WIDE.U32 R188, R2, 0x20, R188 ;  /* 0x0000002002bc7825 */ /* 0x000fc600078e00bc */
[----:B------:R-:W3:Y:S01]  /*1060*/  LDG.E.128 R172, desc[UR6][R176.64] ;  /* 0x00000006b0ac7981 */ /* 0x000ee2000c1e1d00 */
[----:B----4-:R-:W-:-:S03]  /*1070*/  IMAD.WIDE.U32 R8, R205, 0x10, R20 ;  /* 0x00000010cd087825 */ /* 0x010fc600078e0014 */
[----:B------:R-:W4:Y:S01]  /*1080*/  LDG.E.128 R180, desc[UR6][R188.64] ;  /* 0x00000006bcb47981 */ /* 0x000f22000c1e1d00 */
[----:B------:R-:W-:-:S03]  /*1090*/  IMAD.WIDE.U32 R192, R231, 0x10, R20 ;  /* 0x00000010e7c07825 */ /* 0x000fc600078e0014 */
[----:B------:R-:W4:Y:S01]  /*10a0*/  LDG.E.128 R8, desc[UR6][R8.64] ;  /* 0x0000000608087981 */ /* 0x000f22000c1e1d00 */
[----:B------:R-:W-:-:S03]  /*10b0*/  IMAD.WIDE.U32 R12, R185, 0x10, R20 ;  /* 0x00000010b90c7825 */ /* 0x000fc600078e0014 */
[----:B------:R-:W4:Y:S01]  /*10c0*/  LDG.E.128 R176, desc[UR6][R176.64+0x10] ;  /* 0x00001006b0b07981 */ /* 0x000f22000c1e1d00 */
[----:B------:R-:W-:-:S03]  /*10d0*/  IMAD.WIDE.U32 R16, R30, 0x10, R20 ;  /* 0x000000101e107825 */ /* 0x000fc600078e0014 */
[----:B------:R-:W4:Y:S01]  /*10e0*/  LDG.E.128 R188, desc[UR6][R188.64+0x10] ;  /* 0x00001006bcbc7981 */ /* 0x000f22000c1e1d00 */
[----:B------:R-:W-:-:S03]  /*10f0*/  IMAD.WIDE.U32 R20, R2, 0x10, R20 ;  /* 0x0000001002147825 */ /* 0x000fc600078e0014 */
[----:B------:R-:W4:Y:S01]  /*1100*/  LDG.E.128 R12, desc[UR6][R12.64] ;  /* 0x000000060c0c7981 */ /* 0x000f22000c1e1d00 */
[----:B0-----:R-:W-:-:S03]  /*1110*/  IMAD.WIDE R4, R0, 0x4, R4 ;  /* 0x0000000400047825 */ /* 0x001fc600078e0204 */
[----:B------:R-:W4:Y:S04]  /*1120*/  LDG.E.128 R20, desc[UR6][R20.64] ;  /* 0x0000000614147981 */ /* 0x000f28000c1e1d00 */
[----:B------:R-:W4:Y:S04]  /*1130*/  LDG.E.128 R192, desc[UR6][R192.64] ;  /* 0x00000006c0c07981 */ /* 0x000f28000c1e1d00 */
[----:B------:R-:W4:Y:S04]  /*1140*/  LDG.E.128 R16, desc[UR6][R16.64] ;  /* 0x0000000610107981 */ /* 0x000f28000c1e1d00 */
[----:B------:R3:W4:Y:S01]  /*1150*/  LDG.E R4, desc[UR6][R4.64] ;  /* 0x0000000604047981 */ /* 0x000722000c1e1900 */
[----:B--2---:R-:W-:-:S05]  /*1160*/  FSEL R31, R31, RZ, !P1 ;  /* 0x000000ff1f1f7208 */ /* 0x004fca0004800000 */
[----:B---3--:R-:W-:Y:S02]  /*1170*/  FADD.FTZ R5, -R31, R156 ;  /* 0x0000009c1f057221 */ /* 0x008fe40000010100 */
[----:B------:R-:W2:Y:S01]  /*1180*/  LDL.LU R156, [R1+0x80] ;  /* 0x00008000019c7983 */ /* 0x000ea20000300800 */
[----:B------:R-:W-:Y:S02]  /*1190*/  MOV R3, 0x3f800000 ;  /* 0x3f80000000037802 */ /* 0x000fe40000000f00 */
[----:B------:R-:W-:Y:S02]  /*11a0*/  @P0 SHF.L.U32 R3, R6, 0x10, RZ ;  /* 0x0000001006030819 */ /* 0x000fe400000006ff */
[----:B------:R-:W-:-:S04]  /*11b0*/  ISETP.NE.U32.AND P0, PT, RZ, UR12, PT ;  /* 0x0000000cff007c0c */ /* 0x000fc8000bf05070 */
[----:B------:R-:W-:Y:S01]  /*11c0*/  ISETP.NE.AND.EX P0, PT, RZ, UR13, PT, P0 ;  /* 0x0000000dff007c0c */ /* 0x000fe2000bf05300 */
[C---:B------:R-:W-:Y:S01]  /*11d0*/  FADD.FTZ R198, -R31.reuse, R168 ;  /* 0x000000a81fc67221 */ /* 0x040fe20000010100 */
[C---:B------:R-:W-:Y:S01]  /*11e0*/  FADD.FTZ R239, -R31.reuse, R169 ;  /* 0x000000a91fef7221 */ /* 0x040fe20000010100 */
[----:B------:R-:W-:-:S10]  /*11f0*/  FADD.FTZ R28, -R31, R154 ;  /* 0x0000009a1f1c7221 */ /* 0x000fd40000010100 */
[----:B------:R-:W0:Y:S01]  /*1200*/  @P0 LDC.64 R168, c[0x0][0x438] ;  /* 0x00010e00ffa80b82 */ /* 0x000e220000000a00 */
[C---:B------:R-:W-:Y:S01]  /*1210*/  FADD.FTZ R154, -R31.reuse, R170 ;  /* 0x000000aa1f9a7221 */ /* 0x040fe20000010100 */
[----:B------:R-:W-:-:S06]  /*1220*/  FADD.FTZ R199, -R31, R171 ;  /* 0x000000ab1fc77221 */ /* 0x000fcc0000010100 */
[----:B------:R-:W1:Y:S01]  /*1230*/  @P0 LDC.64 R170, c[0x0][0x438] ;  /* 0x00010e00ffaa0b82 */ /* 0x000e620000000a00 */
[C---:B----4-:R-:W-:Y:S01]  /*1240*/  PRMT R222, R8.reuse, 0x7632, R222 ;  /* 0x0000763208de7816 */ /* 0x050fe200000000de */
[C---:B------:R-:W-:Y:S01]  /*1250*/  FADD.FTZ R29, -R31.reuse, R27 ;  /* 0x0000001b1f1d7221 */ /* 0x040fe20000010100 */
[C---:B------:R-:W-:Y:S01]  /*1260*/  FADD.FTZ R24, -R31.reuse, R24 ;  /* 0x000000181f187221 */ /* 0x040fe20000010100 */
[C---:B------:R-:W-:Y:S01]  /*1270*/  FADD.FTZ R25, -R31.reuse, R25 ;  /* 0x000000191f197221 */ /* 0x040fe20000010100 */
[C---:B------:R-:W-:Y:S01]  /*1280*/  FADD.FTZ R26, -R31.reuse, R26 ;  /* 0x0000001a1f1a7221 */ /* 0x040fe20000010100 */
[C---:B------:R-:W-:Y:S01]  /*1290*/  FADD.FTZ R152, -R31.reuse, R152 ;  /* 0x000000981f987221 */ /* 0x040fe20000010100 */
[C---:B------:R-:W-:Y:S01]  /*12a0*/  FADD.FTZ R221, -R31.reuse, R191 ;  /* 0x000000bf1fdd7221 */ /* 0x040fe20000010100 */
[----:B------:R-:W-:Y:S01]  /*12b0*/  SHF.L.U32 R191, R8, 0x10, RZ ;  /* 0x0000001008bf7819 */ /* 0x000fe200000006ff */
[C---:B------:R-:W-:Y:S01]  /*12c0*/  FADD.FTZ R155, -R31.reuse, R155 ;  /* 0x0000009b1f9b7221 */ /* 0x040fe20000010100 */
[----:B------:R-:W-:Y:S01]  /*12d0*/  FADD.FTZ R157, -R31, R157 ;  /* 0x0000009d1f9d7221 */ /* 0x000fe20000010100 */
[----:B------:R-:W-:Y:S01]  /*12e0*/  PRMT R201, R13, 0x7632, R201 ;  /* 0x000076320dc97816 */ /* 0x000fe200000000c9 */
[C---:B------:R-:W-:Y:S01]  /*12f0*/  FADD.FTZ R219, -R31.reuse, R158 ;  /* 0x0000009e1fdb7221 */ /* 0x040fe20000010100 */
[----:B------:R-:W-:Y:S01]  /*1300*/  FADD.FTZ R220, -R31, R159 ;  /* 0x0000009f1fdc7221 */ /* 0x000fe20000010100 */
[----:B0-----:R-:W-:Y:S01]  /*1310*/  @P0 IMAD.WIDE.U32 R168, R2, 0x20, R168 ;  /* 0x0000002002a80825 */ /* 0x001fe200078e00a8 */
[----:B------:R-:W-:-:S03]  /*1320*/  SHF.L.U32 R8, R13, 0x10, RZ ;  /* 0x000000100d087819 */ /* 0x000fc600000006ff */
[C---:B------:R-:W-:Y:S01]  /*1330*/  FADD.FTZ R27, -R31.reuse, R153 ;  /* 0x000000991f1b7221 */ /* 0x040fe20000010100 */
[C---:B------:R-:W-:Y:S01]  /*1340*/  FADD.FTZ R160, -R31.reuse, R160 ;  /* 0x000000a01fa07221 */ /* 0x040fe20000010100 */
[C---:B------:R-:W-:Y:S01]  /*1350*/  FADD.FTZ R161, -R31.reuse, R161 ;  /* 0x000000a11fa17221 */ /* 0x040fe20000010100 */
[----:B-----5:R-:W5:Y:S01]  /*1360*/  @P0 LDG.E.128 R36, desc[UR6][R168.64] ;  /* 0x00000006a8240981 */ /* 0x020f62000c1e1d00 */
[C---:B------:R-:W-:Y:S01]  /*1370*/  FADD.FTZ R184, -R31.reuse, R162 ;  /* 0x000000a21fb87221 */ /* 0x040fe20000010100 */
[C---:B------:R-:W-:Y:S01]  /*1380*/  FADD.FTZ R204, -R31.reuse, R163 ;  /* 0x000000a31fcc7221 */ /* 0x040fe20000010100 */
[C---:B------:R-:W-:Y:S01]  /*1390*/  FADD.FTZ R164, -R31.reuse, R164 ;  /* 0x000000a41fa47221 */ /* 0x040fe20000010100 */
        /* <DEDUP_REMOVED lines=20> */
[----:B------:R-:W3:Y:S01]  /*14e0*/  LDL.LU R183, [R1+0x134] ;  /* 0x0001340001b77983 */ /* 0x000ee20000300800 */
[----:B------:R-:W-:-:S02]  /*14f0*/  SHF.L.U32 R196, R14, 0x10, RZ ;  /* 0x000000100ec47819 */ /* 0x000fc400000006ff */
[C---:B------:R-:W-:Y:S02]  /*1500*/  PRMT R203, R15.reuse, 0x7632, R203 ;  /* 0x000076320fcb7816 */ /* 0x040fe400000000cb */
[----:B------:R-:W-:Y:S01]  /*1510*/  SHF.L.U32 R197, R15, 0x10, RZ ;  /* 0x000000100fc57819 */ /* 0x000fe200000006ff */
[----:B-1----:R-:W-:Y:S01]  /*1520*/  @P0 IMAD.WIDE.U32 R170, R185, 0x20, R170 ;  /* 0x00000020b9aa0825 */ /* 0x002fe200078e00aa */
[C---:B0-----:R-:W-:Y:S01]  /*1530*/  PRMT R168, R20.reuse, 0x7632, R168 ;  /* 0x0000763214a87816 */ /* 0x041fe200000000a8 */
[----:B------:R-:W0:Y:S01]  /*1540*/  @P0 LDC.64 R6, c[0x0][0x438] ;  /* 0x00010e00ff060b82 */ /* 0x000e220000000a00 */
[----:B------:R-:W-:Y:S02]  /*1550*/  SHF.L.U32 R13, R20, 0x10, RZ ;  /* 0x00000010140d7819 */ /* 0x000fe400000006ff */
[----:B------:R-:W-:Y:S01]  /*1560*/  PRMT R31, R192, 0x7632, R31 ;  /* 0x00007632c01f7816 */ /* 0x000fe2000000001f */
[----:B------:R-:W5:Y:S01]  /*1570*/  @P0 LDG.E.128 R52, desc[UR6][R170.64] ;  /* 0x00000006aa340981 */ /* 0x000f62000c1e1d00 */
[----:B------:R-:W-:-:S02]  /*1580*/  PRMT R20, R21, 0x7632, R20 ;  /* 0x0000763215147816 */ /* 0x000fc40000000014 */
[----:B------:R-:W-:Y:S01]  /*1590*/  SHF.L.U32 R14, R21, 0x10, RZ ;  /* 0x00000010150e7819 */ /* 0x000fe200000006ff */
[----:B------:R1:W5:Y:S01]  /*15a0*/  @P0 LDG.E.128 R48, desc[UR6][R170.64+0x10] ;  /* 0x00001006aa300981 */ /* 0x000362000c1e1d00 */
[----:B------:R-:W-:Y:S01]  /*15b0*/  SHF.L.U32 R192, R192, 0x10, RZ ;  /* 0x00000010c0c07819 */ /* 0x000fe200000006ff */
[C---:B------:R-:W-:Y:S01]  /*15c0*/  FMUL.FTZ R243, R4.reuse, R25 ;  /* 0x0000001904f37220 */ /* 0x040fe20000410000 */
[C---:B------:R-:W-:Y:S01]  /*15d0*/  PRMT R177, R19.reuse, 0x7632, R177 ;  /* 0x0000763213b17816 */ /* 0x040fe200000000b1 */
[C---:B------:R-:W-:Y:S01]  /*15e0*/  FMUL.FTZ R28, R4.reuse, R28 ;  /* 0x0000001c041c7220 */ /* 0x040fe20000410000 */
[----:B------:R-:W-:Y:S02]  /*15f0*/  SHF.L.U32 R169, R19, 0x10, RZ ;  /* 0x0000001013a97819 */ /* 0x000fe400000006ff */
[----:B------:R-:W-:Y:S01]  /*1600*/  PRMT R223, R9, 0x7632, R223 ;  /* 0x0000763209df7816 */ /* 0x000fe200000000df */
[----:B------:R-:W-:Y:S01]  /*1610*/  FMUL.FTZ R219, R4, R219 ;  /* 0x000000db04db7220 */ /* 0x000fe20000410000 */
[C---:B------:R-:W-:Y:S01]  /*1620*/  PRMT R21, R22.reuse, 0x7632, R21 ;  /* 0x0000763216157816 */ /* 0x040fe20000000015 */
[----:B------:R-:W4:Y:S01]  /*1630*/  @P0 LDC.64 R158, c[0x0][0x438] ;  /* 0x00010e00ff9e0b82 */ /* 0x000f220000000a00 */
[----:B------:R-:W-:-:S02]  /*1640*/  SHF.L.U32 R15, R22, 0x10, RZ ;  /* 0x00000010160f7819 */ /* 0x000fc400000006ff */
[----:B------:R-:W-:Y:S02]  /*1650*/  PRMT R153, R193, 0x7632, R153 ;  /* 0x00007632c1997816 */ /* 0x000fe40000000099 */
[C---:B------:R-:W-:Y:S02]  /*1660*/  PRMT R22, R23.reuse, 0x7632, R22 ;  /* 0x0000763217167816 */ /* 0x040fe40000000016 */
[----:B------:R-:W-:Y:S01]  /*1670*/  SHF.L.U32 R19, R23, 0x10, RZ ;  /* 0x0000001017137819 */ /* 0x000fe200000006ff */
[C---:B------:R-:W-:Y:S01]  /*1680*/  FMUL.FTZ R23, R4.reuse, R24 ;  /* 0x0000001804177220 */ /* 0x040fe20000410000 */
[----:B------:R-:W-:Y:S01]  /*1690*/  SHF.L.U32 R193, R193, 0x10, RZ ;  /* 0x00000010c1c17819 */ /* 0x000fe200000006ff */
[C---:B------:R-:W-:Y:S01]  /*16a0*/  FMUL.FTZ R24, R4.reuse, R26 ;  /* 0x0000001a04187220 */ /* 0x040fe20000410000 */
[C---:B------:R-:W-:Y:S01]  /*16b0*/  FMUL.FTZ R27, R4.reuse, R27 ;  /* 0x0000001b041b7220 */ /* 0x040fe20000410000 */
[----:B------:R-:W-:Y:S01]  /*16c0*/  FFMA.FTZ R242, R23, R192, R242 ;  /* 0x000000c017f27223 */ /* 0x000fe200000100f2 */
[----:B------:R-:W-:Y:S01]  /*16d0*/  FMUL.FTZ R26, R4, R29 ;  /* 0x0000001d041a7220 */ /* 0x000fe20000410000 */
[----:B------:R-:W-:Y:S01]  /*16e0*/  FFMA.FTZ R237, R24, R193, R237 ;  /* 0x000000c118ed7223 */ /* 0x000fe200000100ed */
[----:B------:R-:W3:Y:S01]  /*16f0*/  LDL.LU R29, [R1+0x14] ;  /* 0x00001400011d7983 */ /* 0x000ee20000300800 */
[----:B------:R-:W-:Y:S01]  /*1700*/  FADD.FTZ R238, R193, R238 ;  /* 0x000000eec1ee7221 */ /* 0x000fe20000010000 */
[----:B-1----:R-:W-:-:S02]  /*1710*/  MOV R171, R241 ;  /* 0x000000f100ab7202 */ /* 0x002fc40000000f00 */
[----:B------:R-:W-:Y:S02]  /*1720*/  PRMT R217, R10, 0x7632, R217 ;  /* 0x000076320ad97816 */ /* 0x000fe400000000d9 */
[----:B------:R-:W-:Y:S01]  /*1730*/  PRMT R206, R11, 0x7632, R206 ;  /* 0x000076320bce7816 */ /* 0x000fe200000000ce */
[----:B------:R-:W-:Y:S01]  /*1740*/  FMUL.FTZ R184, R4, R184 ;  /* 0x000000b804b87220 */ /* 0x000fe20000410000 */
[----:B------:R-:W-:Y:S01]  /*1750*/  PRMT R200, R12, 0x7632, R200 ;  /* 0x000076320cc87816 */ /* 0x000fe200000000c8 */
[----:B------:R-:W1:Y:S08]  /*1760*/  @P0 LDC.64 R162, c[0x0][0x438] ;  /* 0x00010e00ffa20b82 */ /* 0x000e700000000a00 */
[----:B------:R-:W3:Y:S01]  /*1770*/  LDC.64 R174, c[0x0][0x3b0] ;  /* 0x0000ec00ffae7b82 */ /* 0x000ee20000000a00 */
[----:B--2---:R-:W-:-:S05]  /*1780*/  FADD.FTZ R156, R192, R156 ;  /* 0x0000009cc09c7221 */ /* 0x004fca0000010000 */
[----:B------:R-:W-:Y:S04]  /*1790*/  STL [R1+0x80], R156 ;  /* 0x0000809c01007387 */ /* 0x000fe80000100800 */
[----:B------:R-:W-:Y:S04]  /*17a0*/  STL [R1+0x4], R242 ;  /* 0x000004f201007387 */ /* 0x000fe80000100800 */
[----:B------:R2:W-:Y:S04]  /*17b0*/  STL [R1+0xc], R237 ;  /* 0x00000ced01007387 */ /* 0x0005e80000100800 */
[----:B--2---:R-:W2:Y:S04]  /*17c0*/  LDL.LU R237, [R1+0x13c] ;  /* 0x00013c0001ed7983 */ /* 0x004ea80000300800 */
[----:B------:R4:W-:Y:S04]  /*17d0*/  STL [R1+0x128], R238 ;  /* 0x000128ee01007387 */ /* 0x0009e80000100800 */
[----:B------:R-:W2:Y:S04]  /*17e0*/  LDL.LU R156, [R1+0x1c] ;  /* 0x00001c00019c7983 */ /* 0x000ea80000300800 */
[----:B------:R-:W2:Y:S04]  /*17f0*/  LDL.LU R242, [R1+0x8] ;  /* 0x0000080001f27983 */ /* 0x000ea80000300800 */
[----:B------:R-:W2:Y:S01]  /*1800*/  LDL.LU R241, [R1+0x124] ;  /* 0x0001240001f17983 */ /* 0x000ea20000300800 */
[----:B0-----:R-:W-:Y:S01]  /*1810*/  @P0 IMAD.WIDE.U32 R172, R231, 0x20, R6 ;  /* 0x00000020e7ac0825 */ /* 0x001fe200078e0006 */
[----:B------:R-:W-:-:S02]  /*1820*/  PRMT R7, R194, 0x7632, R7 ;  /* 0x00007632c2077816 */ /* 0x000fc40000000007 */
[----:B------:R-:W-:Y:S01]  /*1830*/  SHF.L.U32 R194, R194, 0x10, RZ ;  /* 0x00000010c2c27819 */ /* 0x000fe200000006ff */
[----:B----4-:R-:W-:Y:S01]  /*1840*/  FMUL.FTZ R238, R4, R152 ;  /* 0x0000009804ee7220 */ /* 0x010fe20000410000 */
[C---:B------:R-:W-:Y:S02]  /*1850*/  PRMT R6, R195.reuse, 0x7632, R6 ;  /* 0x00007632c3067816 */ /* 0x040fe40000000006 */
[----:B------:R-:W-:Y:S01]  /*1860*/  MOV R188, R240 ;  /* 0x000000f000bc7202 */ /* 0x000fe20000000f00 */
[----:B------:R-:W-:Y:S01]  /*1870*/  FMUL.FTZ R25, R212, R192 ;  /* 0x000000c0d4197220 */ /* 0x000fe20000410000 */
[----:B------:R-:W-:Y:S01]  /*1880*/  SHF.L.U32 R195, R195, 0x10, RZ ;  /* 0x00000010c3c37819 */ /* 0x000fe200000006ff */
[----:B------:R-:W-:Y:S01]  /*1890*/  FMUL.FTZ R240, R214, R193 ;  /* 0x000000c1d6f07220 */ /* 0x000fe20000410000 */
[----:B------:R-:W-:Y:S01]  /*18a0*/  SHF.L.U32 R31, R31, 0x10, RZ ;  /* 0x000000101f1f7819 */ /* 0x000fe200000006ff */
[----:B------:R-:W4:Y:S04]  /*18b0*/  LDL.LU R193, [R1+0x10] ;  /* 0x0000100001c17983 */ /* 0x000f280000300800 */
[----:B------:R-:W4:Y:S01]  /*18c0*/  LDL.LU R192, [R1+0x12c] ;  /* 0x00012c0001c07983 */ /* 0x000f220000300800 */
[----:B------:R-:W-:-:S02]  /*18d0*/  SHF.L.U32 R153, R153, 0x10, RZ ;  /* 0x0000001099997819 */ /* 0x000fc400000006ff */
[----:B------:R-:W-:Y:S02]  /*18e0*/  SHF.L.U32 R9, R9, 0x10, RZ ;  /* 0x0000001009097819 */ /* 0x000fe400000006ff */
[----:B------:R-:W-:Y:S02]  /*18f0*/  SHF.L.U32 R10, R10, 0x10, RZ ;  /* 0x000000100a0a7819 */ /* 0x000fe400000006ff */
[----:B------:R-:W-:Y:S02]  /*1900*/  SHF.L.U32 R11, R11, 0x10, RZ ;  /* 0x000000100b0b7819 */ /* 0x000fe400000006ff */
[----:B------:R-:W-:Y:S01]  /*1910*/  SHF.L.U32 R12, R12, 0x10, RZ ;  /* 0x000000100c0c7819 */ /* 0x000fe200000006ff */
[----:B------:R-:W-:Y:S01]  /*1920*/  @P0 IMAD.WIDE.U32 R158, R205, 0x20, R158 ;  /* 0x00000020cd9e0825 */ /* 0x000fe200078e009e */
[----:B------:R-:W5:Y:S03]  /*1930*/  @P0 LDG.E.128 R68, desc[UR6][R172.64] ;  /* 0x00000006ac440981 */ /* 0x000f66000c1e1d00 */
[----:B-1----:R-:W-:Y:S01]  /*1940*/  @P0 IMAD.WIDE.U32 R162, R30, 0x20, R162 ;  /* 0x000000201ea20825 */ /* 0x002fe200078e00a2 */
[----:B------:R0:W5:Y:S03]  /*1950*/  @P0 LDG.E.128 R64, desc[UR6][R172.64+0x10] ;  /* 0x00001006ac400981 */ /* 0x000166000c1e1d00 */
[----:B---3--:R-:W-:Y:S01]  /*1960*/  FADD.FTZ R183, R194, R183 ;  /* 0x000000b7c2b77221 */ /* 0x008fe20000010000 */
[----:B------:R-:W-:-:S04]  /*1970*/  FFMA.FTZ R29, R238, R194, R29 ;  /* 0x000000c2ee1d7223 */ /* 0x000fc8000001001d */
[----:B------:R1:W-:Y:S01]  /*1980*/  STL [R1+0x134], R183 ;  /* 0x000134b701007387 */ /* 0x0003e20000100800 */
[----:B------:R-:W-:Y:S02]  /*1990*/  SHF.L.U32 R7, R7, 0x10, RZ ;  /* 0x0000001007077819 */ /* 0x000fe400000006ff */
[----:B------:R-:W-:Y:S01]  /*19a0*/  SHF.L.U32 R6, R6, 0x10, RZ ;  /* 0x0000001006067819 */ /* 0x000fe200000006ff */
[----:B------:R-:W5:Y:S01]  /*19b0*/  @P0 LDG.E.128 R60, desc[UR6][R158.64] ;  /* 0x000000069e3c0981 */ /* 0x000f62000c1e1d00 */
[----:B------:R-:W-:-:S03]  /*19c0*/  IMAD.WIDE.U32 R178, R231, 0x8, R174 ;  /* 0x00000008e7b27825 */ /* 0x000fc600078e00ae */
[----:B------:R-:W5:Y:S04]  /*19d0*/  @P0 LDG.E.128 R56, desc[UR6][R158.64+0x10] ;  /* 0x000010069e380981 */ /* 0x000f68000c1e1d00 */
[----:B-1----:R-:W3:Y:S04]  /*19e0*/  LDL.LU R183, [R1+0x138] ;  /* 0x0001380001b77983 */ /* 0x002ee80000300800 */
[----:B------:R-:W3:Y:S04]  /*19f0*/  LDL.LU R170, [R1+0x18] ;  /* 0x0000180001aa7983 */ /* 0x000ee80000300800 */
[----:B------:R-:W3:Y:S04]  /*1a00*/  LDL.LU R152, [R1+0x140] ;  /* 0x0001400001987983 */ /* 0x000ee80000300800 */
[----:B------:R-:W-:Y:S01]  /*1a10*/  STL [R1+0x14], R29 ;  /* 0x0000141d01007387 */ /* 0x000fe20000100800 */
[----:B--2---:R-:W-:-:S03]  /*1a20*/  FADD.FTZ R237, R195, R237 ;  /* 0x000000edc3ed7221 */ /* 0x004fc60000010000 */
[----:B------:R-:W5:Y:S01]  /*1a30*/  @P0 LDG.E.128 R44, desc[UR6][R162.64] ;  /* 0x00000006a22c0981 */ /* 0x000f62000c1e1d00 */
[----:B------:R-:W-:-:S03]  /*1a40*/  FFMA.FTZ R156, R28, R195, R156 ;  /* 0x000000c31c9c7223 */ /* 0x000fc6000001009c */
[----:B------:R-:W-:Y:S01]  /*1a50*/  STL [R1+0x13c], R237 ;  /* 0x00013ced01007387 */ /* 0x000fe20000100800 */
[----:B------:R-:W-:-:S03]  /*1a60*/  FFMA.FTZ R242, R243, R31, R242 ;  /* 0x0000001ff3f27223 */ /* 0x000fc600000100f2 */
[----:B------:R-:W-:Y:S01]  /*1a70*/  STL [R1+0x1c], R156 ;  /* 0x00001c9c01007387 */ /* 0x000fe20000100800 */
[----:B------:R-:W-:-:S03]  /*1a80*/  FADD.FTZ R241, R31, R241 ;  /* 0x000000f11ff17221 */ /* 0x000fc60000010000 */
[----:B------:R1:W-:Y:S04]  /*1a90*/  STL [R1+0x8], R242 ;  /* 0x000008f201007387 */ /* 0x0003e80000100800 */
[----:B------:R-:W-:Y:S01]  /*1aa0*/  STL [R1+0x124], R241 ;  /* 0x000124f101007387 */ /* 0x000fe20000100800 */
[----:B----4-:R-:W-:Y:S01]  /*1ab0*/  FFMA.FTZ R193, R26, R153, R193 ;  /* 0x000000991ac17223 */ /* 0x010fe200000100c1 */
[----:B-1----:R-:W-:Y:S02]  /*1ac0*/  FMUL.FTZ R242, R213, R31 ;  /* 0x0000001fd5f27220 */ /* 0x002fe40000410000 */
[----:B------:R1:W5:Y:S04]  /*1ad0*/  @P0 LDG.E.128 R40, desc[UR6][R162.64+0x10] ;  /* 0x00001006a2280981 */ /* 0x000368000c1e1d00 */
[----:B------:R-:W2:Y:S01]  /*1ae0*/  LDL.LU R31, [R1+0x20] ;  /* 0x00002000011f7983 */ /* 0x000ea20000300800 */
[----:B------:R-:W-:Y:S01]  /*1af0*/  FADD.FTZ R192, R153, R192 ;  /* 0x000000c099c07221 */ /* 0x000fe20000010000 */
[----:B------:R-:W-:-:S02]  /*1b00*/  FMUL.FTZ R156, R4, R155 ;  /* 0x0000009b049c7220 */ /* 0x000fc40000410000 */
[----:B------:R4:W-:Y:S04]  /*1b10*/  STL [R1+0x10], R193 ;  /* 0x000010c101007387 */ /* 0x0009e80000100800 */
[----:B------:R-:W-:Y:S01]  /*1b20*/  STL [R1+0x12c], R192 ;  /* 0x00012cc001007387 */ /* 0x000fe20000100800 */
[----:B------:R-:W-:Y:S01]  /*1b30*/  FMUL.FTZ R237, R210, R195 ;  /* 0x000000c3d2ed7220 */ /* 0x000fe20000410000 */
[----:B------:R-:W-:Y:S01]  /*1b40*/  IMAD.WIDE.U32 R180, R205, 0x8, R174 ;  /* 0x00000008cdb47825 */ /* 0x000fe200078e00ae */
[----:B------:R-:W-:Y:S02]  /*1b50*/  PRMT R176, R18, 0x7632, R176 ;  /* 0x0000763212b07816 */ /* 0x000fe400000000b0 */
[----:B------:R-:W-:Y:S01]  /*1b60*/  SHF.L.U32 R222, R222, 0x10, RZ ;  /* 0x00000010dede7819 */ /* 0x000fe200000006ff */
[----:B0-----:R-:W-:Y:S01]  /*1b70*/  IMAD.WIDE.U32 R172, R185, 0x8, R174 ;  /* 0x00000008b9ac7825 */ /* 0x001fe200078e00ae */
[----:B----4-:R-:W-:-:S03]  /*1b80*/  MOV R193, R221 ;  /* 0x000000dd00c17202 */ /* 0x010fc60000000f00 */
[----:B------:R-:W-:Y:S01]  /*1b90*/  FMUL.FTZ R241, R215, R153 ;  /* 0x00000099d7f17220 */ /* 0x000fe20000410000 */
[----:B------:R-:W-:Y:S01]  /*1ba0*/  SHF.L.U32 R223, R223, 0x10, RZ ;  /* 0x00000010dfdf7819 */ /* 0x000fe200000006ff */
[C---:B------:R-:W-:Y:S01]  /*1bb0*/  FMUL.FTZ R220, R4.reuse, R220 ;  /* 0x000000dc04dc7220 */ /* 0x040fe20000410000 */
[----:B------:R-:W-:Y:S01]  /*1bc0*/  SHF.L.U32 R217, R217, 0x10, RZ ;  /* 0x00000010d9d97819 */ /* 0x000fe200000006ff */
[----:B------:R-:W-:Y:S01]  /*1bd0*/  FMUL.FTZ R204, R4, R204 ;  /* 0x000000cc04cc7220 */ /* 0x000fe20000410000 */
[----:B------:R-:W-:Y:S01]  /*1be0*/  SHF.L.U32 R206, R206, 0x10, RZ ;  /* 0x00000010cece7819 */ /* 0x000fe200000006ff */
[----:B------:R-:W-:Y:S01]  /*1bf0*/  FMUL.FTZ R199, R4, R199 ;  /* 0x000000c704c77220 */ /* 0x000fe20000410000 */
[----:B------:R-:W-:Y:S01]  /*1c00*/  SHF.L.U32 R200, R200, 0x10, RZ ;  /* 0x00000010c8c87819 */ /* 0x000fe200000006ff */
[----:B------:R-:W5:Y:S01]  /*1c10*/  LDG.E.64 R178, desc[UR6][R178.64] ;  /* 0x00000006b2b27981 */ /* 0x000f62000c1e1b00 */
[----:B---3--:R-:W-:Y:S01]  /*1c20*/  FADD.FTZ R183, R7, R183 ;  /* 0x000000b707b77221 */ /* 0x008fe20000010000 */
[----:B------:R-:W-:-:S04]  /*1c30*/  FFMA.FTZ R170, R27, R7, R170 ;  /* 0x000000071baa7223 */ /* 0x000fc800000100aa */
[----:B------:R-:W-:Y:S01]  /*1c40*/  STL [R1+0x138], R183 ;  /* 0x000138b701007387 */ /* 0x000fe20000100800 */
[----:B------:R-:W-:-:S03]  /*1c50*/  FADD.FTZ R152, R6, R152 ;  /* 0x0000009806987221 */ /* 0x000fc60000010000 */
[----:B------:R0:W-:Y:S04]  /*1c60*/  STL [R1+0x18], R170 ;  /* 0x000018aa01007387 */ /* 0x0001e80000100800 */
[----:B------:R3:W-:Y:S04]  /*1c70*/  STL [R1+0x140], R152 ;  /* 0x0001409801007387 */ /* 0x0007e80000100800 */
[----:B------:R-:W4:Y:S01]  /*1c80*/  LDL.LU R221, [R1+0x24] ;  /* 0x0000240001dd7983 */ /* 0x000f220000300800 */
[----:B0-----:R-:W-:Y:S02]  /*1c90*/  MOV R170, R188 ;  /* 0x000000bc00aa7202 */ /* 0x001fe40000000f00 */
[----:B------:R-:W-:Y:S01]  /*1ca0*/  MOV R188, R216 ;  /* 0x000000d800bc7202 */ /* 0x000fe20000000f00 */
[----:B------:R-:W-:Y:S01]  /*1cb0*/  FMUL.FTZ R29, R208, R194 ;  /* 0x000000c2d01d7220 */ /* 0x000fe20000410000 */
[----:B------:R-:W4:Y:S01]  /*1cc0*/  LDL.LU R216, [R1+0x14c] ;  /* 0x00014c0001d87983 */ /* 0x000f220000300800 */
[----:B------:R-:W-:-:S03]  /*1cd0*/  MOV R183, R239 ;  /* 0x000000ef00b77202 */ /* 0x000fc60000000f00 */
[----:B------:R-:W4:Y:S01]  /*1ce0*/  LDL.LU R195, [R1+0x2c] ;  /* 0x00002c0001c37983 */ /* 0x000f220000300800 */
[----:B------:R-:W-:Y:S01]  /*1cf0*/  FMUL.FTZ R239, R209, R7 ;  /* 0x00000007d1ef7220 */ /* 0x000fe20000410000 */
[----:B---3--:R-:W-:Y:S01]  /*1d00*/  MOV R152, R236 ;  /* 0x000000ec00987202 */ /* 0x008fe20000000f00 */
[-C--:B------:R-:W-:Y:S01]  /*1d10*/  FMUL.FTZ R236, R211, R6.reuse ;  /* 0x00000006d3ec7220 */ /* 0x080fe20000410000 */
[----:B--2---:R-:W-:Y:S01]  /*1d20*/  FFMA.FTZ R31, R156, R6, R31 ;  /* 0x000000069c1f7223 */ /* 0x004fe2000001001f */
[----:B------:R-:W-:Y:S01]  /*1d30*/  MOV R192, R218 ;  /* 0x000000da00c07202 */ /* 0x000fe20000000f00 */
[----:B-1----:R-:W-:-:S04]  /*1d40*/  IMAD.WIDE.U32 R162, R30, 0x8, R174 ;  /* 0x000000081ea27825 */ /* 0x002fc800078e00ae */
[----:B------:R-:W-:Y:S01]  /*1d50*/  IMAD.WIDE.U32 R158, R2, 0x8, R174 ;  /* 0x00000008029e7825 */ /* 0x000fe200078e00ae */
[----:B------:R0:W-:Y:S01]  /*1d60*/  STL [R1+0x20], R31 ;  /* 0x0000201f01007387 */ /* 0x0001e20000100800 */
[----:B------:R-:W-:Y:S02]  /*1d70*/  MOV R194, R190 ;  /* 0x000000be00c27202 */ /* 0x000fe40000000f00 */
[----:B------:R-:W-:Y:S01]  /*1d80*/  FMUL.FTZ R218, R4, R157 ;  /* 0x0000009d04da7220 */ /* 0x000fe20000410000 */
[----:B------:R-:W-:Y:S01]  /*1d90*/  SHF.L.U32 R18, R18, 0x10, RZ ;  /* 0x0000001012127819 */ /* 0x000fe200000006ff */
[----:B------:R-:W5:Y:S01]  /*1da0*/  LDG.E.64 R180, desc[UR6][R180.64] ;  /* 0x00000006b4b47981 */ /* 0x000f62000c1e1b00 */
[----:B------:R-:W-:Y:S02]  /*1db0*/  SHF.L.U32 R201, R201, 0x10, RZ ;  /* 0x00000010c9c97819 */ /* 0x000fe400000006ff */
[----:B------:R-:W-:Y:S01]  /*1dc0*/  SHF.L.U32 R202, R202, 0x10, RZ ;  /* 0x00000010caca7819 */ /* 0x000fe200000006ff */
[----:B------:R-:W5:Y:S04]  /*1dd0*/  LDG.E.64 R172, desc[UR6][R172.64] ;  /* 0x00000006acac7981 */ /* 0x000f68000c1e1b00 */
[----:B0-----:R-:W2:Y:S04]  /*1de0*/  LDL.LU R31, [R1+0x154] ;  /* 0x00015400011f7983 */ /* 0x001ea80000300800 */
[----:B------:R-:W3:Y:S04]  /*1df0*/  LDL.LU R155, [R1+0x34] ;  /* 0x00003400019b7983 */ /* 0x000ee80000300800 */
[----:B------:R-:W3:Y:S04]  /*1e00*/  LDL.LU R153, [R1+0x15c] ;  /* 0x00015c0001997983 */ /* 0x000ee80000300800 */
[----:B------:R-:W3:Y:S04]  /*1e10*/  LDL.LU R7, [R1+0x3c] ;  /* 0x00003c0001077983 */ /* 0x000ee80000300800 */
[----:B------:R-:W3:Y:S01]  /*1e20*/  LDL.LU R6, [R1+0x144] ;  /* 0x0001440001067983 */ /* 0x000ee20000300800 */
[----:B------:R-:W-:Y:S01]  /*1e30*/  FMUL.FTZ R190, R4, R5 ;  /* 0x0000000504be7220 */ /* 0x000fe20000410000 */
[----:B------:R-:W-:-:S02]  /*1e40*/  MOV R157, R152 ;  /* 0x00000098009d7202 */ /* 0x000fc40000000f00 */
[----:B------:R-:W-:Y:S01]  /*1e50*/  MOV R152, R193 ;  /* 0x000000c100987202 */ /* 0x000fe20000000f00 */
[----:B------:R-:W5:Y:S01]  /*1e60*/  LDG.E.64 R162, desc[UR6][R162.64] ;  /* 0x00000006a2a27981 */ /* 0x000f62000c1e1b00 */
[----:B----4-:R-:W-:Y:S01]  /*1e70*/  FADD.FTZ R216, R9, R216 ;  /* 0x000000d809d87221 */ /* 0x010fe20000010000 */
[----:B------:R-:W-:Y:S01]  /*1e80*/  FFMA.FTZ R221, R190, R191, R221 ;  /* 0x000000bfbedd7223 */ /* 0x000fe200000100dd */
[----:B------:R-:W-:Y:S01]  /*1e90*/  FFMA.FTZ R195, R219, R9, R195 ;  /* 0x00000009dbc37223 */ /* 0x000fe200000100c3 */
[----:B------:R-:W-:Y:S01]  /*1ea0*/  PRMT R174, R16, 0x7632, R174 ;  /* 0x0000763210ae7816 */ /* 0x000fe200000000ae */
[----:B------:R-:W5:Y:S01]  /*1eb0*/  LDG.E.64 R158, desc[UR6][R158.64] ;  /* 0x000000069e9e7981 */ /* 0x000f62000c1e1b00 */
[----:B--2---:R-:W-:Y:S01]  /*1ec0*/  FADD.FTZ R31, R10, R31 ;  /* 0x0000001f0a1f7221 */ /* 0x004fe20000010000 */
[----:B---3--:R-:W-:-:S05]  /*1ed0*/  FADD.FTZ R6, R191, R6 ;  /* 0x00000006bf067221 */ /* 0x008fca0000010000 */
[----:B------:R-:W-:Y:S04]  /*1ee0*/  STL [R1+0x144], R6 ;  /* 0x0001440601007387 */ /* 0x000fe80000100800 */
[----:B------:R-:W-:Y:S04]  /*1ef0*/  STL [R1+0x24], R221 ;  /* 0x000024dd01007387 */ /* 0x000fe80000100800 */
[----:B------:R0:W-:Y:S01]  /*1f00*/  STL [R1+0x14c], R216 ;  /* 0x00014cd801007387 */ /* 0x0001e20000100800 */
[----:B------:R-:W-:Y:S01]  /*1f10*/  FADD.FTZ R153, R11, R153 ;  /* 0x000000990b997221 */ /* 0x000fe20000010000 */
[----:B------:R-:W-:Y:S01]  /*1f20*/  FFMA.FTZ R7, R184, R11, R7 ;  /* 0x0000000bb8077223 */ /* 0x000fe20000010007 */
[----:B0-----:R-:W-:Y:S01]  /*1f30*/  FMUL.FTZ R216, R4, R160 ;  /* 0x000000a004d87220 */ /* 0x001fe20000410000 */
[----:B------:R-:W-:Y:S03]  /*1f40*/  STL [R1+0x2c], R195 ;  /* 0x00002cc301007387 */ /* 0x000fe60000100800 */
[----:B------:R-:W-:Y:S01]  /*1f50*/  FFMA.FTZ R155, R216, R10, R155 ;  /* 0x0000000ad89b7223 */ /* 0x000fe2000001009b */
[----:B------:R-:W-:Y:S01]  /*1f60*/  STL [R1+0x154], R31 ;  /* 0x0001541f01007387 */ /* 0x000fe20000100800 */
[----:B------:R-:W-:-:S03]  /*1f70*/  MOV R6, R192 ;  /* 0x000000c000067202 */ /* 0x000fc60000000f00 */
[----:B------:R-:W-:Y:S04]  /*1f80*/  STL [R1+0x34], R155 ;  /* 0x0000349b01007387 */ /* 0x000fe80000100800 */
[----:B------:R0:W-:Y:S01]  /*1f90*/  STL [R1+0x15c], R153 ;  /* 0x00015c9901007387 */ /* 0x0001e20000100800 */
[----:B------:R-:W-:-:S03]  /*1fa0*/  MOV R160, R207 ;  /* 0x000000cf00a07202 */ /* 0x000fc60000000f00 */
[----:B------:R1:W-:Y:S01]  /*1fb0*/  STL [R1+0x3c], R7 ;  /* 0x00003c0701007387 */ /* 0x0003e20000100800 */
[----:B------:R-:W-:-:S03]  /*1fc0*/  FMUL.FTZ R207, R138, R11 ;  /* 0x0000000b8acf7220 */ /* 0x000fc60000410000 */
[----:B------:R-:W2:Y:S01]  /*1fd0*/  LDL.LU R192, [R1+0x44] ;  /* 0x0000440001c07983 */ /* 0x000ea20000300800 */
[----:B0-----:R-:W-:-:S03]  /*1fe0*/  MOV R153, R194 ;  /* 0x000000c200997202 */ /* 0x001fc60000000f00 */
[----:B------:R-:W3:Y:S04]  /*1ff0*/  LDL.LU R194, [R1+0x16c] ;  /* 0x00016c0001c27983 */ /* 0x000ee80000300800 */
[----:B------:R-:W4:Y:S04]  /*2000*/  LDL.LU R193, [R1+0x4c] ;  /* 0x00004c0001c17983 */ /* 0x000f280000300800 */
[----:B------:R-:W4:Y:S04]  /*2010*/  LDL.LU R5, [R1+0x174] ;  /* 0x0001740001057983 */ /* 0x000f280000300800 */
[----:B------:R-:W3:Y:S01]  /*2020*/  LDL.LU R11, [R1+0x164] ;  /* 0x00016400010b7983 */ /* 0x000ee20000300800 */
[----:B------:R-:W-:Y:S01]  /*2030*/  MOV R155, R186 ;  /* 0x000000ba009b7202 */ /* 0x000fe20000000f00 */
[C---:B------:R-:W-:Y:S01]  /*2040*/  FMUL.FTZ R186, R4.reuse, R164 ;  /* 0x000000a404ba7220 */ /* 0x040fe20000410000 */
[----:B-1----:R-:W-:Y:S01]  /*2050*/  MOV R7, R182 ;  /* 0x000000b600077202 */ /* 0x002fe20000000f00 */
[----:B------:R-:W4:Y:S01]  /*2060*/  LDL.LU R164, [R1+0x54] ;  /* 0x0000540001a47983 */ /* 0x000f220000300800 */
[----:B------:R-:W-:Y:S01]  /*2070*/  FMUL.FTZ R182, R4, R161 ;  /* 0x000000a104b67220 */ /* 0x000fe20000410000 */
[----:B--2---:R-:W-:Y:S01]  /*2080*/  FFMA.FTZ R192, R186, R12, R192 ;  /* 0x0000000cbac07223 */ /* 0x004fe200000100c0 */
[----:B---3--:R-:W-:-:S05]  /*2090*/  FADD.FTZ R11, R12, R11 ;  /* 0x0000000b0c0b7221 */ /* 0x008fca0000010000 */
[----:B------:R0:W-:Y:S04]  /*20a0*/  STL [R1+0x164], R11 ;  /* 0x0001640b01007387 */ /* 0x0001e80000100800 */
[----:B------:R-:W2:Y:S04]  /*20b0*/  LDL.LU R161, [R1+0x17c] ;  /* 0x00017c0001a17983 */ /* 0x000ea80000300800 */
[----:B------:R-:W-:Y:S04]  /*20c0*/  STL [R1+0x44], R192 ;  /* 0x000044c001007387 */ /* 0x000fe80000100800 */
[----:B0-----:R-:W3:Y:S01]  /*20d0*/  LDL.LU R11, [R1+0x5c] ;  /* 0x00005c00010b7983 */ /* 0x001ee20000300800 */
[----:B------:R-:W-:Y:S01]  /*20e0*/  MOV R195, R188 ;  /* 0x000000bc00c37202 */ /* 0x000fe20000000f00 */
[----:B------:R-:W-:Y:S01]  /*20f0*/  FMUL.FTZ R188, R4, R166 ;  /* 0x000000a604bc7220 */ /* 0x000fe20000410000 */
[----:B------:R-:W-:Y:S01]  /*2100*/  FADD.FTZ R194, R8, R194 ;  /* 0x000000c208c27221 */ /* 0x000fe20000010000 */
[----:B----4-:R-:W-:-:S02]  /*2110*/  FADD.FTZ R5, R196, R5 ;  /* 0x00000005c4057221 */ /* 0x010fc40000010000 */
[----:B------:R-:W-:Y:S02]  /*2120*/  FFMA.FTZ R193, R188, R8, R193 ;  /* 0x00000008bcc17223 */ /* 0x000fe400000100c1 */
[----:B------:R0:W-:Y:S01]  /*2130*/  STL [R1+0x16c], R194 ;  /* 0x00016cc201007387 */ /* 0x0001e20000100800 */
[----:B------:R-:W-:-:S03]  /*2140*/  MOV R31, R183 ;  /* 0x000000b7001f7202 */ /* 0x000fc60000000f00 */
[----:B------:R-:W-:Y:S01]  /*2150*/  STL [R1+0x4c], R193 ;  /* 0x00004cc101007387 */ /* 0x000fe20000100800 */
[----:B------:R-:W-:-:S03]  /*2160*/  FMUL.FTZ R183, R136, R10 ;  /* 0x0000000a88b77220 */ /* 0x000fc60000410000 */
[----:B------:R1:W-:Y:S01]  /*2170*/  STL [R1+0x174], R5 ;  /* 0x0001740501007387 */ /* 0x0003e20000100800 */
[----:B0-----:R-:W-:Y:S01]  /*2180*/  FMUL.FTZ R194, R4, R198 ;  /* 0x000000c604c27220 */ /* 0x001fe20000410000 */
[----:B------:R-:W-:Y:S01]  /*2190*/  MOV R10, R187 ;  /* 0x000000bb000a7202 */ /* 0x000fe20000000f00 */
[----:B------:R-:W-:Y:S02]  /*21a0*/  FMUL.FTZ R221, R142, R9 ;  /* 0x000000098edd7220 */ /* 0x000fe40000410000 */
[----:B------:R-:W-:Y:S01]  /*21b0*/  FFMA.FTZ R164, R194, R196, R164 ;  /* 0x000000c4c2a47223 */ /* 0x000fe200000100a4 */
[----:B-1----:R-:W-:Y:S01]  /*21c0*/  MOV R5, R195 ;  /* 0x000000c300057202 */ /* 0x002fe20000000f00 */
[C---:B------:R-:W-:Y:S01]  /*21d0*/  FMUL.FTZ R195, R4.reuse, R154 ;  /* 0x0000009a04c37220 */ /* 0x040fe20000410000 */
[----:B------:R-:W-:Y:S02]  /*21e0*/  MOV R9, R189 ;  /* 0x000000bd00097202 */ /* 0x000fe40000000f00 */
[----:B------:R-:W-:Y:S01]  /*21f0*/  STL [R1+0x54], R164 ;  /* 0x000054a401007387 */ /* 0x000fe20000100800 */
[----:B------:R-:W-:Y:S01]  /*2200*/  MOV R166, R10 ;  /* 0x0000000a00a67202 */ /* 0x000fe20000000f00 */
[----:B------:R-:W-:Y:S01]  /*2210*/  FMUL.FTZ R189, R4, R167 ;  /* 0x000000a704bd7220 */ /* 0x000fe20000410000 */
[----:B------:R-:W-:Y:S01]  /*2220*/  MOV R167, R9 ;  /* 0x0000000900a77202 */ /* 0x000fe20000000f00 */
[----:B------:R-:W-:Y:S01]  /*2230*/  FMUL.FTZ R193, R134, R8 ;  /* 0x0000000886c17220 */ /* 0x000fe20000410000 */
[----:B--2---:R-:W-:-:S05]  /*2240*/  FADD.FTZ R161, R197, R161 ;  /* 0x000000a1c5a17221 */ /* 0x004fca0000010000 */
[----:B------:R-:W-:Y:S01]  /*2250*/  STL [R1+0x17c], R161 ;  /* 0x00017ca101007387 */ /* 0x000fe20000100800 */
[----:B---3--:R-:W-:-:S03]  /*2260*/  FFMA.FTZ R11, R195, R197, R11 ;  /* 0x000000c5c30b7223 */ /* 0x008fc6000001000b */
[----:B------:R-:W2:Y:S04]  /*2270*/  LDL.LU R10, [R1+0x184] ;  /* 0x00018400010a7983 */ /* 0x000ea80000300800 */
[----:B------:R-:W-:Y:S04]  /*2280*/  STL [R1+0x5c], R11 ;  /* 0x00005c0b01007387 */ /* 0x000fe80000100800 */
[----:B------:R-:W3:Y:S04]  /*2290*/  LDL.LU R9, [R1+0x64] ;  /* 0x0000640001097983 */ /* 0x000ee80000300800 */
[----:B------:R-:W4:Y:S01]  /*22a0*/  LDL.LU R8, [R1+0x18c] ;  /* 0x00018c0001087983 */ /* 0x000f220000300800 */
[----:B------:R-:W-:Y:S01]  /*22b0*/  SHF.L.U32 R16, R16, 0x10, RZ ;  /* 0x0000001010107819 */ /* 0x000fe200000006ff */
[C---:B------:R-:W-:Y:S01]  /*22c0*/  FMUL.FTZ R198, R4.reuse, R31 ;  /* 0x0000001f04c67220 */ /* 0x040fe20000410000 */
[C---:B------:R-:W-:Y:S01]  /*22d0*/  FMUL.FTZ R31, R4.reuse, R252 ;  /* 0x000000fc041f7220 */ /* 0x040fe20000410000 */
[----:B------:R-:W-:Y:S01]  /*22e0*/  FMUL.FTZ R187, R4, R165 ;  /* 0x000000a504bb7220 */ /* 0x000fe20000410000 */
[----:B------:R-:W-:Y:S01]  /*22f0*/  FMUL.FTZ R192, R132, R12 ;  /* 0x0000000c84c07220 */ /* 0x000fe20000410000 */
[----:B------:R-:W4:Y:S01]  /*2300*/  LDL.LU R165, [R1+0x6c] ;  /* 0x00006c0001a57983 */ /* 0x000f220000300800 */
[----:B------:R-:W-:-:S02]  /*2310*/  PRMT R175, R17, 0x7632, R175 ;  /* 0x0000763211af7816 */ /* 0x000fc400000000af */
[----:B------:R-:W-:Y:S01]  /*2320*/  SHF.L.U32 R17, R17, 0x10, RZ ;  /* 0x0000001011117819 */ /* 0x000fe200000006ff */
[----:B--2---:R-:W-:-:S05]  /*2330*/  FADD.FTZ R10, R16, R10 ;  /* 0x0000000a100a7221 */ /* 0x004fca0000010000 */
[----:B------:R0:W-:Y:S01]  /*2340*/  STL [R1+0x184], R10 ;  /* 0x0001840a01007387 */ /* 0x0001e20000100800 */
[----:B---3--:R-:W-:-:S03]  /*2350*/  FFMA.FTZ R9, R31, R16, R9 ;  /* 0x000000101f097223 */ /* 0x008fc60000010009 */
[----:B------:R-:W2:Y:S04]  /*2360*/  LDL.LU R12, [R1+0x194] ;  /* 0x00019400010c7983 */ /* 0x000ea80000300800 */
[----:B------:R1:W-:Y:S04]  /*2370*/  STL [R1+0x64], R9 ;  /* 0x0000640901007387 */ /* 0x0003e80000100800 */
[----:B0-----:R-:W3:Y:S01]  /*2380*/  LDL.LU R10, [R1+0x74] ;  /* 0x00007400010a7983 */ /* 0x001ee20000300800 */
[----:B----4-:R-:W-:-:S03]  /*2390*/  FADD.FTZ R8, R17, R8 ;  /* 0x0000000811087221 */ /* 0x010fc60000010000 */
[----:B-1----:R-:W4:Y:S04]  /*23a0*/  LDL.LU R9, [R1+0x19c] ;  /* 0x00019c0001097983 */ /* 0x002f280000300800 */
[----:B------:R0:W-:Y:S04]  /*23b0*/  STL [R1+0x18c], R8 ;  /* 0x00018c0801007387 */ /* 0x0001e80000100800 */
[----:B0-----:R-:W4:Y:S01]  /*23c0*/  LDL.LU R8, [R1+0x7c] ;  /* 0x00007c0001087983 */ /* 0x001f220000300800 */
[----:B------:R-:W-:Y:S01]  /*23d0*/  MOV R154, R160 ;  /* 0x000000a0009a7202 */ /* 0x000fe20000000f00 */
[C---:B------:R-:W-:Y:S01]  /*23e0*/  FMUL.FTZ R160, R4.reuse, R250 ;  /* 0x000000fa04a07220 */ /* 0x040fe20000410000 */
[----:B------:R-:W-:-:S03]  /*23f0*/  FMUL.FTZ R166, R4, R166 ;  /* 0x000000a604a67220 */ /* 0x000fc60000410000 */
[----:B------:R-:W-:Y:S01]  /*2400*/  FFMA.FTZ R165, R160, R17, R165 ;  /* 0x00000011a0a57223 */ /* 0x000fe200000100a5 */
[----:B------:R-:W-:-:S04]  /*2410*/  MOV R11, R157 ;  /* 0x0000009d000b7202 */ /* 0x000fc80000000f00 */
[----:B------:R0:W-:Y:S01]  /*2420*/  STL [R1+0x6c], R165 ;  /* 0x00006ca501007387 */ /* 0x0001e20000100800 */
[C---:B------:R-:W-:Y:S01]  /*2430*/  FMUL.FTZ R157, R4.reuse, R251 ;  /* 0x000000fb049d7220 */ /* 0x040fe20000410000 */
[----:B------:R-:W-:Y:S02]  /*2440*/  MOV R251, R154 ;  /* 0x0000009a00fb7202 */ /* 0x000fe40000000f00 */
[----:B------:R-:W-:Y:S01]  /*2450*/  MOV R154, R167 ;  /* 0x000000a7009a7202 */ /* 0x000fe20000000f00 */
[----:B------:R-:W-:Y:S01]  /*2460*/  FMUL.FTZ R167, R4, R11 ;  /* 0x0000000b04a77220 */ /* 0x000fe20000410000 */
[----:B------:R-:W-:Y:S02]  /*2470*/  MOV R252, R153 ;  /* 0x0000009900fc7202 */ /* 0x000fe40000000f00 */
[----:B------:R-:W-:Y:S01]  /*2480*/  MOV R153, R152 ;  /* 0x0000009800997202 */ /* 0x000fe20000000f00 */
[----:B0-----:R-:W-:Y:S01]  /*2490*/  FMUL.FTZ R165, R126, R17 ;  /* 0x000000117ea57220 */ /* 0x001fe20000410000 */
[----:B--2---:R-:W-:Y:S01]  /*24a0*/  FADD.FTZ R12, R18, R12 ;  /* 0x0000000c120c7221 */ /* 0x004fe20000010000 */
[----:B---3--:R-:W-:-:S04]  /*24b0*/  FFMA.FTZ R10, R166, R18, R10 ;  /* 0x00000012a60a7223 */ /* 0x008fc8000001000a */
[----:B------:R-:W-:Y:S04]  /*24c0*/  STL [R1+0x194], R12 ;  /* 0x0001940c01007387 */ /* 0x000fe80000100800 */
[----:B------:R0:W-:Y:S01]  /*24d0*/  STL [R1+0x74], R10 ;  /* 0x0000740a01007387 */ /* 0x0001e20000100800 */
[----:B----4-:R-:W-:Y:S01]  /*24e0*/  FADD.FTZ R9, R169, R9 ;  /* 0x00000009a9097221 */ /* 0x010fe20000010000 */
[----:B0-----:R-:W-:-:S04]  /*24f0*/  FADD.FTZ R10, RZ, R25 ;  /* 0x00000019ff0a7221 */ /* 0x001fc80000010000 */
[----:B------:R-:W-:Y:S01]  /*2500*/  FADD.FTZ R10, R242, R10 ;  /* 0x0000000af20a7221 */ /* 0x000fe20000010000 */
[----:B------:R-:W-:-:S03]  /*2510*/  FFMA.FTZ R8, R167, R169, R8 ;  /* 0x000000a9a7087223 */ /* 0x000fc60000010008 */
[----:B------:R-:W-:Y:S01]  /*2520*/  FADD.FTZ R10, R240, R10 ;  /* 0x0000000af00a7221 */ /* 0x000fe20000010000 */
[----:B------:R-:W-:Y:S03]  /*2530*/  STL [R1+0x19c], R9 ;  /* 0x00019c0901007387 */ /* 0x000fe60000100800 */
[----:B------:R-:W-:Y:S01]  /*2540*/  FADD.FTZ R10, R241, R10 ;  /* 0x0000000af10a7221 */ /* 0x000fe20000010000 */
[----:B------:R0:W-:Y:S03]  /*2550*/  STL [R1+0x7c], R8 ;  /* 0x00007c0801007387 */ /* 0x0001e60000100800 */
[----:B------:R-:W-:Y:S01]  /*2560*/  FADD.FTZ R12, R29, R10 ;  /* 0x0000000a1d0c7221 */ /* 0x000fe20000010000 */
[C---:B------:R-:W-:Y:S01]  /*2570*/  FMUL.FTZ R10, R4.reuse, R154 ;  /* 0x0000009a040a7220 */ /* 0x040fe20000410000 */
[----:B0-----:R-:W-:-:S02]  /*2580*/  FMUL.FTZ R8, R4, R155 ;  /* 0x0000009b04087220 */ /* 0x001fc40000410000 */
[----:B------:R-:W2:Y:S01]  /*2590*/  LDL.LU R155, [R1+0x28] ;  /* 0x00002800019b7983 */ /* 0x000ea20000300800 */
[----:B------:R-:W-:Y:S01]  /*25a0*/  FADD.FTZ R17, R239, R12 ;  /* 0x0000000cef117221 */ /* 0x000fe20000010000 */
[----:B------:R-:W-:Y:S02]  /*25b0*/  FMUL.FTZ R12, R4, R153 ;  /* 0x00000099040c7220 */ /* 0x000fe40000410000 */
[----:B------:R-:W3:Y:S04]  /*25c0*/  LDL.LU R154, [R1+0x148] ;  /* 0x00014800019a7983 */ /* 0x000ee80000300800 */
[----:B------:R-:W4:Y:S01]  /*25d0*/  LDL.LU R153, [R1+0x30] ;  /* 0x0000300001997983 */ /* 0x000f220000300800 */
[----:B------:R-:W-:-:S04]  /*25e0*/  FFMA.FTZ R9, R23, R25, RZ ;  /* 0x0000001917097223 */ /* 0x000fc800000100ff */
[----:B------:R-:W-:-:S04]  /*25f0*/  FFMA.FTZ R9, R243, R242, R9 ;  /* 0x000000f2f3097223 */ /* 0x000fc80000010009 */
[----:B------:R-:W-:-:S04]  /*2600*/  FFMA.FTZ R9, R24, R240, R9 ;  /* 0x000000f018097223 */ /* 0x000fc80000010009 */
[----:B------:R-:W-:Y:S01]  /*2610*/  FFMA.FTZ R9, R26, R241, R9 ;  /* 0x000000f11a097223 */ /* 0x000fe20000010009 */
[----:B------:R-:W-:-:S03]  /*2620*/  FMUL.FTZ R164, R124, R16 ;  /* 0x000000107ca47220 */ /* 0x000fc60000410000 */
[----:B------:R-:W-:Y:S01]  /*2630*/  FFMA.FTZ R11, R238, R29, R9 ;  /* 0x0000001dee0b7223 */ /* 0x000fe20000010009 */
[----:B------:R-:W-:-:S03]  /*2640*/  MOV R152, R168 ;  /* 0x000000a800987202 */ /* 0x000fc60000000f00 */
[----:B------:R-:W-:Y:S01]  /*2650*/  FFMA.FTZ R16, R27, R239, R11 ;  /* 0x000000ef1b107223 */ /* 0x000fe2000001000b */
[----:B------:R-:W-:Y:S01]  /*2660*/  FMUL.FTZ R168, R120, R18 ;  /* 0x0000001278a87220 */ /* 0x000fe20000410000 */
[----:B------:R-:W-:Y:S02]  /*2670*/  FMUL.FTZ R11, R4, R252 ;  /* 0x000000fc040b7220 */ /* 0x000fe40000410000 */
[----:B------:R-:W-:Y:S01]  /*2680*/  FFMA.FTZ R18, R28, R237, R16 ;  /* 0x000000ed1c127223 */ /* 0x000fe20000010010 */
[----:B------:R-:W-:Y:S01]  /*2690*/  SHF.L.U32 R16, R152, 0x10, RZ ;  /* 0x0000001098107819 */ /* 0x000fe200000006ff */
[C---:B------:R-:W-:Y:S01]  /*26a0*/  FMUL.FTZ R9, R4.reuse, R251 ;  /* 0x000000fb04097220 */ /* 0x040fe20000410000 */
[----:B------:R-:W4:Y:S01]  /*26b0*/  LDL.LU R152, [R1+0x150] ;  /* 0x0001500001987983 */ /* 0x000f220000300800 */
[----:B------:R-:W-:-:S03]  /*26c0*/  FMUL.FTZ R161, R4, R249 ;  /* 0x000000f904a17220 */ /* 0x000fc60000410000 */
[----:B------:R-:W4:Y:S04]  /*26d0*/  LDL.LU R252, [R1+0x130] ;  /* 0x0001300001fc7983 */ /* 0x000f280000300800 */
[----:B------:R-:W4:Y:S04]  /*26e0*/  LDL.LU R251, [R1+0x1a0] ;  /* 0x0001a00001fb7983 */ /* 0x000f280000300800 */
[----:B------:R-:W4:Y:S01]  /*26f0*/  LDL.LU R249, [R1+0x158] ;  /* 0x0001580001f97983 */ /* 0x000f220000300800 */
[----:B--2---:R-:W-:Y:S01]  /*2700*/  FFMA.FTZ R155, R218, R222, R155 ;  /* 0x000000deda9b7223 */ /* 0x004fe2000001009b */
[----:B---3--:R-:W-:-:S04]  /*2710*/  FADD.FTZ R154, R222, R154 ;  /* 0x0000009ade9a7221 */ /* 0x008fc80000010000 */
[----:B------:R0:W-:Y:S01]  /*2720*/  STL [R1+0x28], R155 ;  /* 0x0000289b01007387 */ /* 0x0001e20000100800 */
[----:B----4-:R-:W-:-:S03]  /*2730*/  FFMA.FTZ R153, R220, R223, R153 ;  /* 0x000000dfdc997223 */ /* 0x010fc60000010099 */
[----:B0-----:R-:W2:Y:S04]  /*2740*/  LDL.LU R155, [R1+0x38] ;  /* 0x00003800019b7983 */ /* 0x001ea80000300800 */
[----:B------:R0:W-:Y:S04]  /*2750*/  STL [R1+0x148], R154 ;  /* 0x0001489a01007387 */ /* 0x0001e80000100800 */
[----:B0-----:R-:W3:Y:S04]  /*2760*/  LDL.LU R154, [R1+0x160] ;  /* 0x00016000019a7983 */ /* 0x001ee80000300800 */
[----:B------:R0:W-:Y:S04]  /*2770*/  STL [R1+0x30], R153 ;  /* 0x0000309901007387 */ /* 0x0001e80000100800 */
[----:B0-----:R-:W4:Y:S01]  /*2780*/  LDL.LU R153, [R1+0x40] ;  /* 0x0000400001997983 */ /* 0x001f220000300800 */
[----:B------:R-:W-:Y:S01]  /*2790*/  FADD.FTZ R152, R223, R152 ;  /* 0x00000098df987221 */ /* 0x000fe20000010000 */
[----:B------:R-:W-:-:S04]  /*27a0*/  FADD.FTZ R249, R217, R249 ;  /* 0x000000f9d9f97221 */ /* 0x000fc80000010000 */
[----:B------:R-:W-:Y:S01]  /*27b0*/  STL [R1+0x150], R152 ;  /* 0x0001509801007387 */ /* 0x000fe20000100800 */
[----:B--2---:R-:W-:-:S05]  /*27c0*/  FFMA.FTZ R155, R182, R217, R155 ;  /* 0x000000d9b69b7223 */ /* 0x004fca000001009b */
[----:B------:R0:W-:Y:S01]  /*27d0*/  STL [R1+0x38], R155 ;  /* 0x0000389b01007387 */ /* 0x0001e20000100800 */
[----:B---3--:R-:W-:-:S03]  /*27e0*/  FADD.FTZ R154, R206, R154 ;  /* 0x0000009ace9a7221 */ /* 0x008fc60000010000 */
[----:B0-----:R-:W2:Y:S04]  /*27f0*/  LDL.LU R155, [R1+0x48] ;  /* 0x00004800019b7983 */ /* 0x001ea80000300800 */
[----:B------:R-:W-:Y:S04]  /*2800*/  STL [R1+0x158], R249 ;  /* 0x000158f901007387 */ /* 0x000fe80000100800 */
[----:B------:R-:W3:Y:S01]  /*2810*/  LDL.LU R250, [R1+0x168] ;  /* 0x0001680001fa7983 */ /* 0x000ee20000300800 */
[----:B----4-:R-:W-:-:S03]  /*2820*/  FFMA.FTZ R153, R204, R206, R153 ;  /* 0x000000cecc997223 */ /* 0x010fc60000010099 */
[----:B------:R0:W-:Y:S04]  /*2830*/  STL [R1+0x160], R154 ;  /* 0x0001609a01007387 */ /* 0x0001e80000100800 */
[----:B0-----:R-:W4:Y:S04]  /*2840*/  LDL.LU R154, [R1+0x50] ;  /* 0x00005000019a7983 */ /* 0x001f280000300800 */
[----:B------:R0:W-:Y:S04]  /*2850*/  STL [R1+0x40], R153 ;  /* 0x0000409901007387 */ /* 0x0001e80000100800 */
[----:B0-----:R-:W4:Y:S04]  /*2860*/  LDL.LU R153, [R1+0x170] ;  /* 0x0001700001997983 */ /* 0x001f280000300800 */
[----:B------:R-:W4:Y:S01]  /*2870*/  LDL.LU R249, [R1+0x178] ;  /* 0x0001780001f97983 */ /* 0x000f220000300800 */
[----:B------:R-:W-:Y:S01]  /*2880*/  FADD.FTZ R17, R237, R17 ;  /* 0x00000011ed117221 */ /* 0x000fe20000010000 */
[----:B--2---:R-:W-:-:S05]  /*2890*/  FFMA.FTZ R155, R187, R200, R155 ;  /* 0x000000c8bb9b7223 */ /* 0x004fca000001009b */
[----:B------:R0:W-:Y:S01]  /*28a0*/  STL [R1+0x48], R155 ;  /* 0x0000489b01007387 */ /* 0x0001e20000100800 */
[----:B---3--:R-:W-:-:S03]  /*28b0*/  FADD.FTZ R250, R200, R250 ;  /* 0x000000fac8fa7221 */ /* 0x008fc60000010000 */
[----:B0-----:R-:W2:Y:S04]  /*28c0*/  LDL.LU R155, [R1+0x58] ;  /* 0x00005800019b7983 */ /* 0x001ea80000300800 */
[----:B------:R-:W-:Y:S01]  /*28d0*/  STL [R1+0x168], R250 ;  /* 0x000168fa01007387 */ /* 0x000fe20000100800 */
[----:B----4-:R-:W-:-:S05]  /*28e0*/  FFMA.FTZ R154, R189, R201, R154 ;  /* 0x000000c9bd9a7223 */ /* 0x010fca000001009a */
[----:B------:R0:W-:Y:S01]  /*28f0*/  STL [R1+0x50], R154 ;  /* 0x0000509a01007387 */ /* 0x0001e20000100800 */
[----:B------:R-:W-:-:S03]  /*2900*/  FADD.FTZ R153, R201, R153 ;  /* 0x00000099c9997221 */ /* 0x000fc60000010000 */
[----:B0-----:R-:W3:Y:S04]  /*2910*/  LDL.LU R154, [R1+0x180] ;  /* 0x00018000019a7983 */ /* 0x001ee80000300800 */
[----:B------:R0:W-:Y:S04]  /*2920*/  STL [R1+0x170], R153 ;  /* 0x0001709901007387 */ /* 0x0001e80000100800 */
[----:B0-----:R-:W4:Y:S01]  /*2930*/  LDL.LU R153, [R1+0x60] ;  /* 0x0000600001997983 */ /* 0x001f220000300800 */
[----:B------:R-:W-:Y:S01]  /*2940*/  FMUL.FTZ R191, R140, R191 ;  /* 0x000000bf8cbf7220 */ /* 0x000fe20000410000 */
[----:B------:R-:W-:Y:S01]  /*2950*/  FFMA.FTZ R18, R156, R236, R18 ;  /* 0x000000ec9c127223 */ /* 0x000fe20000010012 */
[----:B------:R-:W-:Y:S01]  /*2960*/  FADD.FTZ R17, R236, R17 ;  /* 0x00000011ec117221 */ /* 0x000fe20000010000 */
[----:B------:R-:W-:Y:S01]  /*2970*/  FMUL.FTZ R222, R141, R222 ;  /* 0x000000de8dde7220 */ /* 0x000fe20000410000 */
        /* <DEDUP_REMOVED lines=11> */
[----:B------:R-:W-:Y:S01]  /*2a30*/  SHF.L.U32 R203, R203, 0x10, RZ ;  /* 0x00000010cbcb7819 */ /* 0x000fe200000006ff */
[----:B------:R-:W-:Y:S01]  /*2a40*/  FMUL.FTZ R196, R128, R196 ;  /* 0x000000c480c47220 */ /* 0x000fe20000410000 */
[----:B------:R-:W-:Y:S01]  /*2a50*/  FFMA.FTZ R17, R220, R223, R18 ;  /* 0x000000dfdc117223 */ /* 0x000fe20000010012 */
[----:B------:R-:W-:Y:S01]  /*2a60*/  FADD.FTZ R18, R223, R152 ;  /* 0x00000098df127221 */ /* 0x000fe20000010000 */
[----:B------:R-:W-:Y:S01]  /*2a70*/  FADD.FTZ R249, R202, R249 ;  /* 0x000000f9caf97221 */ /* 0x000fe20000010000 */
        /* <DEDUP_REMOVED lines=17> */
[----:B------:R0:W-:Y:S03]  /*2b90*/  STL [R1+0x178], R249 ;  /* 0x000178f901007387 */ /* 0x0001e60000100800 */
[----:B------:R-:W-:Y:S01]  /*2ba0*/  FFMA.FTZ R18, R194, R196, R18 ;  /* 0x000000c4c2127223 */ /* 0x000fe20000010012 */
[----:B------:R-:W-:Y:S01]  /*2bb0*/  FMUL.FTZ R197, R130, R197 ;  /* 0x000000c582c57220 */ /* 0x000fe20000410000 */
[-C--:B--2---:R-:W-:Y:S01]  /*2bc0*/  FFMA.FTZ R155, R198, R202.reuse, R155 ;  /* 0x000000cac69b7223 */ /* 0x084fe2000001009b */
[----:B------:R-:W-:-:S04]  /*2bd0*/  FMUL.FTZ R202, R129, R202 ;  /* 0x000000ca81ca7220 */ /* 0x000fc80000410000 */
[----:B------:R1:W-:Y:S01]  /*2be0*/  STL [R1+0x58], R155 ;  /* 0x0000589b01007387 */ /* 0x0003e20000100800 */
[----:B------:R-:W-:-:S03]  /*2bf0*/  FFMA.FTZ R18, R198, R202, R18 ;  /* 0x000000cac6127223 */ /* 0x000fc60000010012 */
[----:B0-----:R-:W2:Y:S01]  /*2c00*/  LDL.LU R249, [R1+0x70] ;  /* 0x0000700001f97983 */ /* 0x001ea20000300800 */
[----:B------:R-:W-:Y:S01]  /*2c10*/  FFMA.FTZ R152, R195, R197, R18 ;  /* 0x000000c5c3987223 */ /* 0x000fe20000010012 */
[----:B------:R-:W-:Y:S01]  /*2c20*/  SHF.L.U32 R18, R21, 0x10, RZ ;  /* 0x0000001015127819 */ /* 0x000fe200000006ff */
[----:B---3--:R-:W-:-:S05]  /*2c30*/  FADD.FTZ R154, R203, R154 ;  /* 0x0000009acb9a7221 */ /* 0x008fca0000010000 */
[----:B------:R0:W-:Y:S04]  /*2c40*/  STL [R1+0x180], R154 ;  /* 0x0001809a01007387 */ /* 0x0001e80000100800 */
[----:B-1----:R-:W3:Y:S01]  /*2c50*/  LDL.LU R155, [R1+0x190] ;  /* 0x00019000019b7983 */ /* 0x002ee20000300800 */
[----:B----4-:R-:W-:-:S03]  /*2c60*/  FFMA.FTZ R153, R199, R203, R153 ;  /* 0x000000cbc7997223 */ /* 0x010fc60000010099 */
[----:B0-----:R-:W4:Y:S04]  /*2c70*/  LDL.LU R154, [R1+0x198] ;  /* 0x00019800019a7983 */ /* 0x001f280000300800 */
[----:B------:R0:W-:Y:S04]  /*2c80*/  STL [R1+0x60], R153 ;  /* 0x0000609901007387 */ /* 0x0001e80000100800 */
[----:B0-----:R-:W4:Y:S04]  /*2c90*/  LDL.LU R153, [R1+0x78] ;  /* 0x0000780001997983 */ /* 0x001f280000300800 */
[----:B------:R-:W4:Y:S01]  /*2ca0*/  LDL.LU R21, [R1+0x68] ;  /* 0x0000680001157983 */ /* 0x000f220000300800 */
[----:B------:R-:W-:-:S04]  /*2cb0*/  FADD.FTZ R20, R201, R20 ;  /* 0x00000014c9147221 */ /* 0x000fc80000010000 */
[----:B------:R-:W-:Y:S01]  /*2cc0*/  FADD.FTZ R20, R196, R20 ;  /* 0x00000014c4147221 */ /* 0x000fe20000010000 */
[----:B------:R-:W-:-:S03]  /*2cd0*/  FMUL.FTZ R203, R131, R203 ;  /* 0x000000cb83cb7220 */ /* 0x000fc60000410000 */
[----:B------:R-:W-:Y:S01]  /*2ce0*/  FADD.FTZ R20, R202, R20 ;  /* 0x00000014ca147221 */ /* 0x000fe20000010000 */
[----:B------:R-:W-:-:S03]  /*2cf0*/  SHF.L.U32 R174, R174, 0x10, RZ ;  /* 0x00000010aeae7819 */ /* 0x000fc600000006ff */
[----:B------:R-:W-:Y:S01]  /*2d00*/  FADD.FTZ R20, R197, R20 ;  /* 0x00000014c5147221 */ /* 0x000fe20000010000 */
[----:B------:R-:W-:Y:S01]  /*2d10*/  FFMA.FTZ R152, R199, R203, R152 ;  /* 0x000000cbc7987223 */ /* 0x000fe20000010098 */
[----:B------:R-:W-:Y:S02]  /*2d20*/  FADD.FTZ R250, R174, R250 ;  /* 0x000000faaefa7221 */ /* 0x000fe40000010000 */
[----:B------:R-:W-:Y:S01]  /*2d30*/  FADD.FTZ R20, R203, R20 ;  /* 0x00000014cb147221 */ /* 0x000fe20000010000 */
[----:B------:R-:W-:Y:S01]  /*2d40*/  FFMA.FTZ R152, R31, R164, R152 ;  /* 0x000000a41f987223 */ /* 0x000fe20000010098 */
[----:B------:R-:W-:Y:S02]  /*2d50*/  SHF.L.U32 R175, R175, 0x10, RZ ;  /* 0x00000010afaf7819 */ /* 0x000fe400000006ff */
[----:B------:R-:W-:Y:S01]  /*2d60*/  FADD.FTZ R20, R164, R20 ;  /* 0x00000014a4147221 */ /* 0x000fe20000010000 */
[----:B------:R-:W-:Y:S01]  /*2d70*/  SHF.L.U32 R176, R176, 0x10, RZ ;  /* 0x00000010b0b07819 */ /* 0x000fe200000006ff */
[----:B------:R-:W-:Y:S01]  /*2d80*/  FMUL.FTZ R170, R4, R170 ;  /* 0x000000aa04aa7220 */ /* 0x000fe20000410000 */
[----:B------:R-:W-:Y:S01]  /*2d90*/  SHF.L.U32 R177, R177, 0x10, RZ ;  /* 0x00000010b1b17819 */ /* 0x000fe200000006ff */
[----:B------:R-:W-:Y:S01]  /*2da0*/  FMUL.FTZ R169, R122, R169 ;  /* 0x000000a97aa97220 */ /* 0x000fe20000410000 */
[C---:B------:R-:W-:Y:S01]  /*2db0*/  FMUL.FTZ R171, R4.reuse, R171 ;  /* 0x000000ab04ab7220 */ /* 0x040fe20000410000 */
[----:B------:R-:W-:-:S02]  /*2dc0*/  FMUL.FTZ R5, R4, R5 ;  /* 0x0000000504057220 */ /* 0x000fc40000410000 */
[----:B------:R-:W-:Y:S01]  /*2dd0*/  FADD.FTZ R251, R177, R251 ;  /* 0x000000fbb1fb7221 */ /* 0x000fe20000010000 */
[-C--:B------:R-:W-:Y:S01]  /*2de0*/  FFMA.FTZ R252, R171, R177.reuse, R252 ;  /* 0x000000b1abfc7223 */ /* 0x080fe200000100fc */
[----:B------:R-:W-:Y:S01]  /*2df0*/  FMUL.FTZ R177, R123, R177 ;  /* 0x000000b17bb17220 */ /* 0x000fe20000410000 */
[----:B------:R-:W-:Y:S01]  /*2e00*/  FMUL.FTZ R6, R4, R6 ;  /* 0x0000000604067220 */ /* 0x000fe20000410000 */
[----:B------:R-:W-:Y:S01]  /*2e10*/  FADD.FTZ R232, R13, R232 ;  /* 0x000000e80de87221 */ /* 0x000fe20000010000 */
[-C--:B------:R-:W-:Y:S01]  /*2e20*/  FFMA.FTZ R224, R5, R13.reuse, R224 ;  /* 0x0000000d05e07223 */ /* 0x080fe200000100e0 */
[----:B------:R-:W-:Y:S01]  /*2e30*/  FMUL.FTZ R13, R116, R13 ;  /* 0x0000000d740d7220 */ /* 0x000fe20000410000 */
[----:B------:R-:W-:Y:S01]  /*2e40*/  FMUL.FTZ R7, R4, R7 ;  /* 0x0000000704077220 */ /* 0x000fe20000410000 */
[-C--:B------:R-:W-:Y:S01]  /*2e50*/  FFMA.FTZ R225, R6, R16.reuse, R225 ;  /* 0x0000001006e17223 */ /* 0x080fe200000100e1 */
[----:B------:R-:W-:Y:S01]  /*2e60*/  FADD.FTZ R246, R16, R246 ;  /* 0x000000f610f67221 */ /* 0x000fe20000010000 */
[----:B------:R-:W-:Y:S01]  /*2e70*/  FMUL.FTZ R16, R117, R16 ;  /* 0x0000001075107220 */ /* 0x000fe20000410000 */
[----:B------:R-:W-:Y:S01]  /*2e80*/  FADD.FTZ R233, R14, R233 ;  /* 0x000000e90ee97221 */ /* 0x000fe20000010000 */
[-C--:B------:R-:W-:Y:S01]  /*2e90*/  FFMA.FTZ R226, R7, R14.reuse, R226 ;  /* 0x0000000e07e27223 */ /* 0x080fe200000100e2 */
        /* <DEDUP_REMOVED lines=13> */
[----:B------:R-:W-:Y:S01]  /*2f70*/  UMOV UR4, 0xffffffff ;  /* 0xffffffff00047882 */ /* 0x000fe20000000000 */
[----:B------:R-:W-:-:S04]  /*2f80*/  ISETP.NE.U32.AND P0, PT, RZ, UR12, PT ;  /* 0x0000000cff007c0c */ /* 0x000fc8000bf05070 */
[----:B------:R-:W-:Y:S01]  /*2f90*/  ISETP.NE.AND.EX P0, PT, RZ, UR13, PT, P0 ;  /* 0x0000000dff007c0c */ /* 0x000fe2000bf05300 */
[-C--:B--2---:R-:W-:Y:S01]  /*2fa0*/  FFMA.FTZ R249, R161, R175.reuse, R249 ;  /* 0x000000afa1f97223 */ /* 0x084fe200000100f9 */
[----:B---3--:R-:W-:Y:S01]  /*2fb0*/  FADD.FTZ R155, R175, R155 ;  /* 0x0000009baf9b7221 */ /* 0x008fe20000010000 */
[----:B------:R-:W-:Y:S01]  /*2fc0*/  FMUL.FTZ R175, R127, R175 ;  /* 0x000000af7faf7220 */ /* 0x000fe20000410000 */
[----:B----4-:R-:W-:Y:S01]  /*2fd0*/  FADD.FTZ R154, R176, R154 ;  /* 0x0000009ab09a7221 */ /* 0x010fe20000010000 */
[-C--:B------:R-:W-:Y:S01]  /*2fe0*/  FFMA.FTZ R21, R157, R174.reuse, R21 ;  /* 0x000000ae9d157223 */ /* 0x080fe20000010015 */
[----:B------:R-:W-:-:S04]  /*2ff0*/  FMUL.FTZ R174, R125, R174 ;  /* 0x000000ae7dae7220 */ /* 0x000fc80000410000 */
[----:B------:R-:W-:Y:S01]  /*3000*/  FFMA.FTZ R152, R157, R174, R152 ;  /* 0x000000ae9d987223 */ /* 0x000fe20000010098 */
[----:B------:R-:W-:Y:S01]  /*3010*/  FADD.FTZ R20, R20, R174 ;  /* 0x000000ae14147221 */ /* 0x000fe20000010000 */
[----:B------:R0:W-:Y:S03]  /*3020*/  STL [R1+0x68], R21 ;  /* 0x0000681501007387 */ /* 0x0001e60000100800 */
[----:B------:R-:W-:Y:S01]  /*3030*/  FADD.FTZ R20, R20, R165 ;  /* 0x000000a514147221 */ /* 0x000fe20000010000 */
[----:B0-----:R-:W-:-:S03]  /*3040*/  FFMA.FTZ R21, R160, R165, R152 ;  /* 0x000000a5a0157223 */ /* 0x001fc60000010098 */
[----:B------:R-:W-:Y:S01]  /*3050*/  FADD.FTZ R20, R20, R175 ;  /* 0x000000af14147221 */ /* 0x000fe20000010000 */
[----:B------:R-:W-:Y:S01]  /*3060*/  FFMA.FTZ R21, R161, R175, R21 ;  /* 0x000000afa1157223 */ /* 0x000fe20000010015 */
[-C--:B------:R-:W-:Y:S01]  /*3070*/  FFMA.FTZ R153, R170, R176.reuse, R153 ;  /* 0x000000b0aa997223 */ /* 0x080fe20000010099 */
[----:B------:R-:W-:Y:S01]  /*3080*/  FMUL.FTZ R176, R121, R176 ;  /* 0x000000b079b07220 */ /* 0x000fe20000410000 */
[----:B------:R-:W-:Y:S01]  /*3090*/  FADD.FTZ R20, R20, R168 ;  /* 0x000000a814147221 */ /* 0x000fe20000010000 */
[----:B------:R-:W-:-:S03]  /*30a0*/  FFMA.FTZ R21, R166, R168, R21 ;  /* 0x000000a8a6157223 */ /* 0x000fc60000010015 */
[----:B------:R-:W-:Y:S01]  /*30b0*/  FADD.FTZ R20, R20, R176 ;  /* 0x000000b014147221 */ /* 0x000fe20000010000 */
[----:B------:R-:W-:-:S04]  /*30c0*/  FFMA.FTZ R21, R170, R176, R21 ;  /* 0x000000b0aa157223 */ /* 0x000fc80000010015 */
[----:B------:R-:W-:Y:S01]  /*30d0*/  FFMA.FTZ R152, R167, R169, R21 ;  /* 0x000000a9a7987223 */ /* 0x000fe20000010015 */
[----:B------:R-:W-:Y:S01]  /*30e0*/  FADD.FTZ R21, R20, R169 ;  /* 0x000000a914157221 */ /* 0x000fe20000010000 */
[----:B------:R-:W-:Y:S02]  /*30f0*/  SHF.L.U32 R20, R22, 0x10, RZ ;  /* 0x0000001016147819 */ /* 0x000fe400000006ff */
[----:B------:R-:W-:Y:S01]  /*3100*/  FFMA.FTZ R22, R171, R177, R152 ;  /* 0x000000b1ab167223 */ /* 0x000fe20000010098 */
[----:B------:R-:W-:Y:S01]  /*3110*/  FADD.FTZ R21, R21, R177 ;  /* 0x000000b115157221 */ /* 0x000fe20000010000 */
[----:B------:R-:W-:Y:S02]  /*3120*/  STL [R1+0x188], R250 ;  /* 0x000188fa01007387 */ /* 0x000fe40000100800 */
[----:B------:R-:W-:Y:S01]  /*3130*/  FFMA.FTZ R22, R5, R13, R22 ;  /* 0x0000000d05167223 */ /* 0x000fe20000010016 */
[----:B------:R-:W-:Y:S01]  /*3140*/  FADD.FTZ R21, R21, R13 ;  /* 0x0000000d15157221 */ /* 0x000fe20000010000 */
[----:B------:R-:W-:Y:S02]  /*3150*/  STL [R1+0x70], R249 ;  /* 0x000070f901007387 */ /* 0x000fe40000100800 */
[----:B------:R-:W-:Y:S01]  /*3160*/  FFMA.FTZ R22, R6, R16, R22 ;  /* 0x0000001006167223 */ /* 0x000fe20000010016 */
[----:B------:R-:W-:Y:S01]  /*3170*/  FADD.FTZ R21, R21, R16 ;  /* 0x0000001015157221 */ /* 0x000fe20000010000 */
[----:B------:R-:W-:Y:S04]  /*3180*/  STL [R1+0x190], R155 ;  /* 0x0001909b01007387 */ /* 0x000fe80000100800 */
[----:B------:R-:W-:Y:S01]  /*3190*/  STL [R1+0x198], R154 ;  /* 0x0001989a01007387 */ /* 0x000fe20000100800 */
[----:B------:R-:W-:Y:S01]  /*31a0*/  FFMA.FTZ R22, R7, R14, R22 ;  /* 0x0000000e07167223 */ /* 0x000fe20000010016 */
[----:B------:R-:W-:-:S02]  /*31b0*/  FADD.FTZ R21, R21, R14 ;  /* 0x0000000e15157221 */ /* 0x000fc40000010000 */
[----:B------:R0:W-:Y:S04]  /*31c0*/  STL [R1+0x78], R153 ;  /* 0x0000789901007387 */ /* 0x0001e80000100800 */
[----:B------:R1:W-:Y:S04]  /*31d0*/  STL [R1+0x1a0], R251 ;  /* 0x0001a0fb01007387 */ /* 0x0003e80000100800 */
[----:B------:R1:W-:Y:S01]  /*31e0*/  STL [R1+0x130], R252 ;  /* 0x000130fc01007387 */ /* 0x0003e20000100800 */
[----:B------:R-:W-:Y:S01]  /*31f0*/  FFMA.FTZ R22, R8, R17, R22 ;  /* 0x0000001108167223 */ /* 0x000fe20000010016 */
[----:B------:R-:W-:-:S03]  /*3200*/  FADD.FTZ R21, R21, R17 ;  /* 0x0000001115157221 */ /* 0x000fc60000010000 */
[----:B------:R-:W-:Y:S01]  /*3210*/  FFMA.FTZ R22, R9, R15, R22 ;  /* 0x0000000f09167223 */ /* 0x000fe20000010016 */
[----:B------:R-:W-:-:S03]  /*3220*/  FADD.FTZ R152, R21, R15 ;  /* 0x0000000f15987221 */ /* 0x000fc60000010000 */
[----:B0-----:R-:W-:Y:S01]  /*3230*/  FFMA.FTZ R153, R10, R18, R22 ;  /* 0x000000120a997223 */ /* 0x001fe20000010016 */
        /* <DEDUP_REMOVED lines=8> */
[----:B-1----:R-:W-:Y:S06]  /*32c0*/  BRA.DIV UR4, `(.L_x_11344) ;  /* 0x000000a604807947 */ /* 0x002fec000b800000 */
[----:B------:R-:W0:Y:S01]  /*32d0*/  SHFL.BFLY PT, R250, R152, 0x1, 0x1f ;  /* 0x0c201f0098fa7f89 */ /* 0x000e2200000e0000 */
[----:B------:R-:W-:Y:S02]  /*32e0*/  MOV R247, R21 ;  /* 0x0000001500f77202 */ /* 0x000fe40000000f00 */
[----:B------:R-:W-:Y:S01]  /*32f0*/  MOV R248, R22 ;  /* 0x0000001600f87202 */ /* 0x000fe20000000f00 */
        /* <DEDUP_REMOVED lines=17> */
.L_x_11379:
[----:B------:R-:W-:Y:S01]  /*3410*/  FADD.FTZ R154, R152, R154 ;  /* 0x0000009a989a7221 */ /* 0x000fe20000010000 */
[----:B0-----:R-:W-:-:S03]  /*3420*/  FADD.FTZ R21, R153, R155 ;  /* 0x0000009b99157221 */ /* 0x001fc60000010000 */
[----:B------:R-:W-:Y:S01]  /*3430*/  FMUL.FTZ R22, R154, UR14 ;  /* 0x0000000e9a167c20 */ /* 0x000fe20008410000 */
[----:B------:R-:W-:-:S04]  /*3440*/  FMUL.FTZ R21, R21, UR14 ;  /* 0x0000000e15157c20 */ /* 0x000fc80008410000 */
[----:B------:R-:W-:Y:S01]  /*3450*/  FSEL R22, R22, RZ, !P1 ;  /* 0x000000ff16167208 */ /* 0x000fe20004800000 */
[----:B------:R-:W-:Y:S06]  /*3460*/  @P0 BRA `(.L_x_11345) ;  /* 0x0000004000300947 */ /* 0x000fec0003800000 */
[----:B-1----:R-:W-:-:S05]  /*3470*/  HFMA2 R152, -RZ, RZ, 0, 9.5367431640625e-07 ;  /* 0x00000010ff987431 */ /* 0x002fca00000001ff */
[----:B------:R-:W-:-:S06]  /*3480*/  IMAD.WIDE.U32 R152, R231, R152, UR18 ;  /* 0x00000012e7987e25 */ /* 0x000fcc000f8e0098 */
[----:B------:R-:W5:Y:S01]  /*3490*/  LDG.E.128 R152, desc[UR6][R152.64] ;  /* 0x0000000698987981 */ /* 0x000f62000c1e1d00 */
[----:B------:R-:W-:-:S04]  /*34a0*/  ISETP.NE.U32.AND P1, PT, RZ, UR16, PT ;  /* 0x00000010ff007c0c */ /* 0x000fc8000bf25070 */
[----:B------:R-:W-:-:S13]  /*34b0*/  ISETP.NE.AND.EX P1, PT, RZ, UR17, PT, P1 ;  /* 0x00000011ff007c0c */ /* 0x000fda000bf25310 */
[----:B------:R-:W-:Y:S05]  /*34c0*/  @P1 BRA `(.L_x_11346) ;  /* 0x00000004008c1947 */ /* 0x000fea0003800000 */
[-CC-:B------:R-:W-:Y:S01]  /*34d0*/  FFMA.FTZ R238, R238, R21.reuse, R22.reuse ;  /* 0x00000015eeee7223 */ /* 0x180fe20000010016 */
[----:B-----5:R-:W-:Y:S01]  /*34e0*/  LOP3.LUT P0, RZ, R179, 0xff, RZ, 0xc0, !PT ;  /* 0x000000ffb3ff7812 */ /* 0x020fe2000780c0ff */
[-C--:B------:R-:W-:Y:S01]  /*34f0*/  FFMA.FTZ R27, R27, R21.reuse, R22 ;  /* 0x000000151b1b7223 */ /* 0x080fe20000010016 */
[----:B------:R-:W-:Y:S01]  /*3500*/  LOP3.LUT P3, RZ, R179, 0xff00, RZ, 0xc0, !PT ;  /* 0x0000ff00b3ff7812 */ /* 0x000fe2000786c0ff */
[----:B------:R-:W-:Y:S01]  /*3510*/  FADD.FTZ R238, R29, -R238 ;  /* 0x800000ee1dee7221 */ /* 0x000fe20000010000 */
[--C-:B------:R-:W-:Y:S01]  /*3520*/  FFMA.FTZ R29, R28, R21, R22.reuse ;  /* 0x000000151c1d7223 */ /* 0x100fe20000010016 */
[----:B------:R-:W-:Y:S01]  /*3530*/  UMOV UR4, UR5 ;  /* 0x0000000500047c82 */ /* 0x000fe20008000000 */
[----:B------:R-:W-:Y:S01]  /*3540*/  FADD.FTZ R239, R239, -R27 ;  /* 0x8000001befef7221 */ /* 0x000fe20000010000 */
[C---:B------:R-:W-:Y:S01]  /*3550*/  FMUL.FTZ R238, R4.reuse, R238 ;  /* 0x000000ee04ee7220 */ /* 0x040fe20000410000 */
[----:B------:R-:W-:Y:S01]  /*3560*/  FADD.FTZ R29, R237, -R29 ;  /* 0x8000001ded1d7221 */ /* 0x000fe20000010000 */
[----:B------:R-:W-:Y:S01]  /*3570*/  LOP3.LUT P2, RZ, R179, 0xff0000, RZ, 0xc0, !PT ;  /* 0x00ff0000b3ff7812 */ /* 0x000fe2000784c0ff */
[----:B------:R-:W-:Y:S01]  /*3580*/  FMUL.FTZ R239, R4, R239 ;  /* 0x000000ef04ef7220 */ /* 0x000fe20000410000 */
[----:B------:R-:W-:Y:S01]  /*3590*/  FMUL.FTZ R237, R238, R3 ;  /* 0x00000003eeed7220 */ /* 0x000fe20000410000 */
[----:B------:R-:W-:Y:S01]  /*35a0*/  MOV R27, RZ ;  /* 0x000000ff001b7202 */ /* 0x000fe20000000f00 */
[----:B------:R-:W-:Y:S01]  /*35b0*/  FMUL.FTZ R238, R4, R29 ;  /* 0x0000001d04ee7220 */ /* 0x000fe20000410000 */
[----:B------:R-:W-:Y:S01]  /*35c0*/  @P0 SHF.L.U32 R28, R154, 0x10, RZ ;  /* 0x000000109a1c0819 */ /* 0x000fe200000006ff */
[----:B------:R-:W-:Y:S01]  /*35d0*/  FMUL.FTZ R237, R237, UR4 ;  /* 0x00000004eded7c20 */ /* 0x000fe20008410000 */
[----:B------:R-:W-:Y:S01]  /*35e0*/  MOV R29, RZ ;  /* 0x000000ff001d7202 */ /* 0x000fe20000000f00 */
[----:B------:R-:W-:Y:S01]  /*35f0*/  FMUL.FTZ R238, R238, R3 ;  /* 0x00000003eeee7220 */ /* 0x000fe20000410000 */
[----:B------:R-:W-:Y:S01]  /*3600*/  FFMA.FTZ R156, R156, R21, R22 ;  /* 0x000000159c9c7223 */ /* 0x000fe20000010016 */
        /* <DEDUP_REMOVED lines=9> */
[-CC-:B------:R-:W-:Y:S01]  /*36a0*/  FFMA.FTZ R24, R24, R21.reuse, R22.reuse ;  /* 0x0000001518187223 */ /* 0x180fe20000010016 */
[----:B------:R-:W-:Y:S01]  /*36b0*/  @P3 SHF.L.U32 R28, R28, 0x10, RZ ;  /* 0x000000101c1c3819 */ /* 0x000fe200000006ff */
[----:B------:R-:W-:Y:S01]  /*36c0*/  FFMA.FTZ R23, R23, R21, R22 ;  /* 0x0000001517177223 */ /* 0x000fe20000010016 */
[----:B------:R-:W-:Y:S01]  /*36d0*/  ISETP.GE.U32.AND.EX P0, PT, R179, 0x1000000, PT, P0 ;  /* 0x01000000b300780c */ /* 0x000fe20003f06100 */
[----:B------:R-:W-:Y:S01]  /*36e0*/  FADD.FTZ R156, R236, -R156 ;  /* 0x8000009cec9c7221 */ /* 0x000fe20000010000 */
[----:B------:R-:W-:Y:S01]  /*36f0*/  LOP3.LUT P5, RZ, R178, 0xff0000, RZ, 0xc0, !PT ;  /* 0x00ff0000b2ff7812 */ /* 0x000fe200078ac0ff */
[----:B------:R-:W-:Y:S01]  /*3700*/  @P3 FMUL.FTZ R29, R154, R28 ;  /* 0x0000001c9a1d3220 */ /* 0x000fe20000410000 */
[----:B------:R-:W-:Y:S01]  /*3710*/  MOV R28, RZ ;  /* 0x000000ff001c7202 */ /* 0x000fe20000000f00 */
[----:B------:R-:W-:Y:S01]  /*3720*/  @P2 FMUL.FTZ R28, R238, R239 ;  /* 0x000000efee1c2220 */ /* 0x000fe20000410000 */
[----:B------:R-:W-:Y:S01]  /*3730*/  FMUL.FTZ R154, R77, R154 ;  /* 0x0000009a4d9a7220 */ /* 0x000fe20000410000 */
[----:B------:R-:W-:Y:S01]  /*3740*/  FMUL.FTZ R238, R78, R238 ;  /* 0x000000ee4eee7220 */ /* 0x000fe20000410000 */
[----:B------:R-:W-:Y:S01]  /*3750*/  FADD.FTZ R24, R240, -R24 ;  /* 0x80000018f0187221 */ /* 0x000fe20000010000 */
[----:B------:R-:W-:Y:S01]  /*3760*/  FADD.FTZ R23, R25, -R23 ;  /* 0x8000001719177221 */ /* 0x000fe20000010000 */
[----:B------:R-:W-:Y:S01]  /*3770*/  FMUL.FTZ R25, R4, R156 ;  /* 0x0000009c04197220 */ /* 0x000fe20000410000 */
[----:B------:R-:W-:Y:S01]  /*3780*/  FSEL R154, R154, RZ, P3 ;  /* 0x000000ff9a9a7208 */ /* 0x000fe20001800000 */
[----:B------:R-:W-:Y:S01]  /*3790*/  FMUL.FTZ R24, R4, R24 ;  /* 0x0000001804187220 */ /* 0x000fe20000410000 */
[----:B------:R-:W-:Y:S01]  /*37a0*/  LOP3.LUT P3, RZ, R178, 0xff, RZ, 0xc0, !PT ;  /* 0x000000ffb2ff7812 */ /* 0x000fe2000786c0ff */
[-CC-:B------:R-:W-:Y:S01]  /*37b0*/  FFMA.FTZ R243, R243, R21.reuse, R22.reuse ;  /* 0x00000015f3f37223 */ /* 0x180fe20000010016 */
[----:B------:R-:W-:Y:S01]  /*37c0*/  FSEL R238, R238, RZ, P2 ;  /* 0x000000ffeeee7208 */ /* 0x000fe20001000000 */
[----:B------:R-:W-:Y:S01]  /*37d0*/  FFMA.FTZ R26, R26, R21, R22 ;  /* 0x000000151a1a7223 */ /* 0x000fe20000010016 */
[C---:B------:R-:W-:Y:S01]  /*37e0*/  LOP3.LUT P4, RZ, R178.reuse, 0xff000000, RZ, 0xc0, !PT ;  /* 0xff000000b2ff7812 */ /* 0x040fe2000788c0ff */
[-C--:B------:R-:W-:Y:S01]  /*37f0*/  FMUL.FTZ R25, R25, R3.reuse ;  /* 0x0000000319197220 */ /* 0x080fe20000410000 */
[----:B------:R-:W-:Y:S01]  /*3800*/  LOP3.LUT P2, RZ, R178, 0xff00, RZ, 0xc0, !PT ;  /* 0x0000ff00b2ff7812 */ /* 0x000fe2000784c0ff */
[----:B------:R-:W-:Y:S01]  /*3810*/  FMUL.FTZ R24, R24, R3 ;  /* 0x0000000318187220 */ /* 0x000fe20000410000 */
[----:B------:R-:W-:Y:S01]  /*3820*/  @P0 PRMT R155, R155, 0x7632, R155 ;  /* 0x000076329b9b0816 */ /* 0x000fe2000000009b */
[----:B------:R-:W-:Y:S01]  /*3830*/  FADD.FTZ R242, R242, -R243 ;  /* 0x800000f3f2f27221 */ /* 0x000fe20000010000 */
[----:B------:R-:W-:Y:S01]  /*3840*/  FADD.FTZ R241, R241, -R26 ;  /* 0x8000001af1f17221 */ /* 0x000fe20000010000 */
[----:B------:R-:W-:Y:S01]  /*3850*/  FMUL.FTZ R23, R4, R23 ;  /* 0x0000001704177220 */ /* 0x000fe20000410000 */
[----:B------:R-:W-:Y:S01]  /*3860*/  @P0 SHF.L.U32 R155, R155, 0x10, RZ ;  /* 0x000000109b9b0819 */ /* 0x000fe200000006ff */
[----:B------:R-:W-:Y:S01]  /*3870*/  FMUL.FTZ R25, R25, UR4 ;  /* 0x0000000419197c20 */ /* 0x000fe20008410000 */
[----:B------:R-:W-:Y:S01]  /*3880*/  @P5 SHF.L.U32 R26, R153, 0x10, RZ ;  /* 0x00000010991a5819 */ /* 0x000fe200000006ff */
[----:B------:R-:W-:Y:S01]  /*3890*/  FMUL.FTZ R240, R24, UR4 ;  /* 0x0000000418f07c20 */ /* 0x000fe20008410000 */
[C---:B------:R-:W-:Y:S01]  /*38a0*/  FMUL.FTZ R241, R4.reuse, R241 ;  /* 0x000000f104f17220 */ /* 0x040fe20000410000 */
[----:B------:R-:W-:Y:S01]  /*38b0*/  MOV R156, RZ ;  /* 0x000000ff009c7202 */ /* 0x000fe20000000f00 */
[----:B------:R-:W-:Y:S01]  /*38c0*/  FMUL.FTZ R242, R4, R242 ;  /* 0x000000f204f27220 */ /* 0x000fe20000410000 */
[----:B------:R-:W-:Y:S01]  /*38d0*/  FMUL.FTZ R23, R23, R3 ;  /* 0x0000000317177220 */ /* 0x000fe20000410000 */
[----:B------:R-:W-:Y:S01]  /*38e0*/  @P0 FMUL.FTZ R156, R25, R155 ;  /* 0x0000009b199c0220 */ /* 0x000fe20000410000 */
[----:B------:R-:W-:Y:S01]  /*38f0*/  MOV R24, RZ ;  /* 0x000000ff00187202 */ /* 0x000fe20000000f00 */
[----:B------:R-:W-:Y:S01]  /*3900*/  @P5 FMUL.FTZ R24, R240, R26 ;  /* 0x0000001af0185220 */ /* 0x000fe20000410000 */
        /* <DEDUP_REMOVED lines=10> */
[----:B------:R-:W-:Y:S01]  /*39b0*/  MOV R23, RZ ;  /* 0x000000ff00177202 */ /* 0x000fe20000000f00 */
[----:B------:R-:W-:Y:S01]  /*39c0*/  @P3 FMUL.FTZ R23, R178, R155 ;  /* 0x0000009bb2173220 */ /* 0x000fe20000410000 */
[----:B------:R-:W-:Y:S01]  /*39d0*/  FMUL.FTZ R155, R79, R25 ;  /* 0x000000194f9b7220 */ /* 0x000fe20000410000 */
        /* <DEDUP_REMOVED lines=18> */
.L_x_11346:
[-CC-:B------:R-:W-:Y:S01]  /*3b00*/  FFMA.FTZ R23, R23, R21.reuse, R22.reuse ;  /* 0x0000001517177223 */ /* 0x180fe20000010016 */
[C---:B-----5:R-:W-:Y:S01]  /*3b10*/  LOP3.LUT P4, RZ, R178.reuse, 0xff, RZ, 0xc0, !PT ;  /* 0x000000ffb2ff7812 */ /* 0x060fe2000788c0ff */
[-CC-:B------:R-:W-:Y:S01]  /*3b20*/  FFMA.FTZ R145, R243, R21.reuse, R22.reuse ;  /* 0x00000015f3917223 */ /* 0x180fe20000010016 */
[----:B------:R-:W-:Y:S01]  /*3b30*/  LOP3.LUT P3, RZ, R178, 0xff00, RZ, 0xc0, !PT ;  /* 0x0000ff00b2ff7812 */ /* 0x000fe2000786c0ff */
[----:B------:R-:W-:Y:S01]  /*3b40*/  FADD.FTZ R23, R25, -R23 ;  /* 0x8000001719177221 */ /* 0x000fe20000010000 */
[----:B------:R-:W-:Y:S01]  /*3b50*/  FFMA.FTZ R24, R24, R21, R22 ;  /* 0x0000001518187223 */ /* 0x000fe20000010016 */
[----:B------:R-:W-:Y:S01]  /*3b60*/  FADD.FTZ R145, R242, -R145 ;  /* 0x80000091f2917221 */ /* 0x000fe20000010000 */
[----:B------:R-:W-:Y:S01]  /*3b70*/  UMOV UR4, UR5 ;  /* 0x0000000500047c82 */ /* 0x000fe20008000000 */
[C---:B------:R-:W-:Y:S01]  /*3b80*/  FMUL.FTZ R144, R4.reuse, R23 ;  /* 0x0000001704907220 */ /* 0x040fe20000410000 */
[----:B------:R-:W-:Y:S01]  /*3b90*/  MOV R23, RZ ;  /* 0x000000ff00177202 */ /* 0x000fe20000000f00 */
[----:B------:R-:W-:Y:S01]  /*3ba0*/  FMUL.FTZ R145, R4, R145 ;  /* 0x0000009104917220 */ /* 0x000fe20000410000 */
[----:B------:R-:W-:Y:S01]  /*3bb0*/  LOP3.LUT P5, RZ, R178, 0xff0000, RZ, 0xc0, !PT ;  /* 0x00ff0000b2ff7812 */ /* 0x000fe200078ac0ff */
[----:B------:R-:W-:Y:S01]  /*3bc0*/  FMUL.FTZ R242, R144, R3 ;  /* 0x0000000390f27220 */ /* 0x000fe20000410000 */
[----:B------:R-:W-:Y:S01]  /*3bd0*/  FADD.FTZ R24, R240, -R24 ;  /* 0x80000018f0187221 */ /* 0x000fe20000010000 */
[----:B------:R-:W-:Y:S01]  /*3be0*/  @P4 SHF.L.U32 R25, R152, 0x10, RZ ;  /* 0x0000001098194819 */ /* 0x000fe200000006ff */
[-CC-:B------:R-:W-:Y:S01]  /*3bf0*/  FFMA.FTZ R238, R238, R21.reuse, R22.reuse ;  /* 0x00000015eeee7223 */ /* 0x180fe20000010016 */
[----:B------:R-:W-:Y:S01]  /*3c00*/  @P4 FMUL.FTZ R146, R242, UR5 ;  /* 0x00000005f2924c20 */ /* 0x000fe20008410000 */
[----:B------:R-:W-:Y:S01]  /*3c10*/  LOP3.LUT P2, RZ, R178, 0xff000000, RZ, 0xc0, !PT ;  /* 0xff000000b2ff7812 */ /* 0x000fe2000784c0ff */
[----:B------:R-:W-:Y:S01]  /*3c20*/  FFMA.FTZ R28, R28, R21, R22 ;  /* 0x000000151c1c7223 */ /* 0x000fe20000010016 */
[----:B------:R-:W-:Y:S01]  /*3c30*/  LOP3.LUT P0, RZ, R179, 0xff, RZ, 0xc0, !PT ;  /* 0x000000ffb3ff7812 */ /* 0x000fe2000780c0ff */
[----:B------:R-:W-:Y:S01]  /*3c40*/  @P4 FMUL.FTZ R23, R146, R25 ;  /* 0x0000001992174220 */ /* 0x000fe20000410000 */
[----:B------:R-:W-:Y:S01]  /*3c50*/  @P3 PRMT R146, R152, 0x7632, R146 ;  /* 0x0000763298923816 */ /* 0x000fe20000000092 */
[----:B------:R-:W-:Y:S01]  /*3c60*/  FMUL.FTZ R152, R145, R3 ;  /* 0x0000000391987220 */ /* 0x000fe20000410000 */
[----:B------:R-:W-:Y:S01]  /*3c70*/  MOV R25, RZ ;  /* 0x000000ff00197202 */ /* 0x000fe20000000f00 */
[----:B------:R-:W-:Y:S01]  /*3c80*/  FADD.FTZ R238, R29, -R238 ;  /* 0x800000ee1dee7221 */ /* 0x000fe20000010000 */
[----:B------:R-:W-:Y:S01]  /*3c90*/  @P3 SHF.L.U32 R146, R146, 0x10, RZ ;  /* 0x0000001092923819 */ /* 0x000fe200000006ff */
[----:B------:R-:W-:Y:S01]  /*3ca0*/  @P3 FMUL.FTZ R147, R152, UR4 ;  /* 0x0000000498933c20 */ /* 0x000fe20008410000 */
[----:B------:R-:W-:Y:S01]  /*3cb0*/  FADD.FTZ R28, R237, -R28 ;  /* 0x8000001ced1c7221 */ /* 0x000fe20000010000 */
[----:B------:R-:W-:Y:S01]  /*3cc0*/  FMUL.FTZ R242, R242, UR4 ;  /* 0x00000004f2f27c20 */ /* 0x000fe20008410000 */
[----:B------:R-:W-:Y:S01]  /*3cd0*/  FMUL.FTZ R152, R152, UR4 ;  /* 0x0000000498987c20 */ /* 0x000fe20008410000 */
[----:B------:R-:W-:Y:S01]  /*3ce0*/  @P3 FMUL.FTZ R25, R147, R146 ;  /* 0x0000009293193220 */ /* 0x000fe20000410000 */
[----:B------:R-:W-:Y:S01]  /*3cf0*/  FMUL.FTZ R146, R4, R24 ;  /* 0x0000001804927220 */ /* 0x000fe20000410000 */
[----:B------:R-:W-:Y:S01]  /*3d00*/  FFMA.FTZ R147, R26, R21, R22 ;  /* 0x000000151a937223 */ /* 0x000fe20000010016 */
[----:B------:R-:W-:Y:S01]  /*3d10*/  @P5 SHF.L.U32 R26, R153, 0x10, RZ ;  /* 0x00000010991a5819 */ /* 0x000fe200000006ff */
[----:B------:R-:W-:Y:S01]  /*3d20*/  FMUL.FTZ R242, R72, R242 ;  /* 0x000000f248f27220 */ /* 0x000fe20000410000 */
[----:B------:R-:W-:Y:S01]  /*3d30*/  FMUL.FTZ R148, R146, R3 ;  /* 0x0000000392947220 */ /* 0x000fe20000410000 */
[----:B------:R-:W-:Y:S01]  /*3d40*/  FADD.FTZ R147, R241, -R147 ;  /* 0x80000093f1937221 */ /* 0x000fe20000010000 */
[----:B------:R-:W-:Y:S01]  /*3d50*/  MOV R24, RZ ;  /* 0x000000ff00187202 */ /* 0x000fe20000000f00 */
[----:B------:R-:W-:Y:S01]  /*3d60*/  FMUL.FTZ R152, R73, R152 ;  /* 0x0000009849987220 */ /* 0x000fe20000410000 */
[----:B------:R-:W-:Y:S01]  /*3d70*/  @P5 FMUL.FTZ R149, R148, UR4 ;  /* 0x0000000494955c20 */ /* 0x000fe20008410000 */
[----:B------:R-:W-:Y:S01]  /*3d80*/  FMUL.FTZ R147, R4, R147 ;  /* 0x0000009304937220 */ /* 0x000fe20000410000 */
[----:B------:R-:W-:-:S02]  /*3d90*/  @P0 SHF.L.U32 R29, R154, 0x10, RZ ;  /* 0x000000109a1d0819 */ /* 0x000fc400000006ff */
[----:B------:R-:W-:Y:S01]  /*3da0*/  @P5 FMUL.FTZ R24, R149, R26 ;  /* 0x0000001a95185220 */ /* 0x000fe20000410000 */
[----:B------:R-:W-:Y:S01]  /*3db0*/  @P2 PRMT R149, R153, 0x7632, R149 ;  /* 0x0000763299952816 */ /* 0x000fe20000000095 */
[----:B------:R-:W-:Y:S01]  /*3dc0*/  FMUL.FTZ R153, R148, UR4 ;  /* 0x0000000494997c20 */ /* 0x000fe20008410000 */
[----:B------:R-:W-:Y:S01]  /*3dd0*/  FMUL.FTZ R150, R147, R3 ;  /* 0x0000000393967220 */ /* 0x000fe20000410000 */
[----:B------:R-:W-:Y:S01]  /*3de0*/  MOV R26, RZ ;  /* 0x000000ff001a7202 */ /* 0x000fe20000000f00 */
[----:B------:R-:W-:Y:S01]  /*3df0*/  FMUL.FTZ R148, R4, R238 ;  /* 0x000000ee04947220 */ /* 0x000fe20000410000 */
[----:B------:R-:W-:Y:S01]  /*3e00*/  FMUL.FTZ R153, R74, R153 ;  /* 0x000000994a997220 */ /* 0x000fe20000410000 */
[----:B------:R-:W-:Y:S01]  /*3e10*/  @P2 SHF.L.U32 R149, R149, 0x10, RZ ;  /* 0x0000001095952819 */ /* 0x000fe200000006ff */
[C---:B------:R-:W-:Y:S01]  /*3e20*/  @P2 FMUL.FTZ R151, R150.reuse, UR4 ;  /* 0x0000000496972c20 */ /* 0x040fe20008410000 */
[----:B------:R-:W-:Y:S01]  /*3e30*/  FMUL.FTZ R150, R150, UR4 ;  /* 0x0000000496967c20 */ /* 0x000fe20008410000 */
[----:B------:R-:W-:-:S02]  /*3e40*/  FSEL R242, R242, RZ, P4 ;  /* 0x000000fff2f27208 */ /* 0x000fc40002000000 */
[----:B------:R-:W-:Y:S01]  /*3e50*/  FSEL R153, R153, RZ, P5 ;  /* 0x000000ff99997208 */ /* 0x000fe20002800000 */
[----:B------:R-:W-:Y:S01]  /*3e60*/  @P2 FMUL.FTZ R26, R151, R149 ;  /* 0x00000095971a2220 */ /* 0x000fe20000410000 */
[----:B------:R-:W-:Y:S01]  /*3e70*/  LOP3.LUT P5, RZ, R179, 0xff00, RZ, 0xc0, !PT ;  /* 0x0000ff00b3ff7812 */ /* 0x000fe200078ac0ff */
[----:B------:R-:W-:Y:S01]  /*3e80*/  FFMA.FTZ R149, R27, R21, R22 ;  /* 0x000000151b957223 */ /* 0x000fe20000010016 */
[----:B------:R-:W-:Y:S01]  /*3e90*/  FMUL.FTZ R151, R148, R3 ;  /* 0x0000000394977220 */ /* 0x000fe20000410000 */
[----:B------:R-:W-:Y:S01]  /*3ea0*/  MOV R27, RZ ;  /* 0x000000ff001b7202 */ /* 0x000fe20000000f00 */
[----:B------:R-:W-:Y:S01]  /*3eb0*/  FMUL.FTZ R150, R75, R150 ;  /* 0x000000964b967220 */ /* 0x000fe20000410000 */
[----:B------:R-:W-:Y:S01]  /*3ec0*/  FADD.FTZ R149, R239, -R149 ;  /* 0x80000095ef957221 */ /* 0x000fe20000010000 */
[C---:B------:R-:W-:Y:S01]  /*3ed0*/  @P0 FMUL.FTZ R238, R151.reuse, UR4 ;  /* 0x0000000497ee0c20 */ /* 0x040fe20008410000 */
[----:B------:R-:W-:Y:S01]  /*3ee0*/  FMUL.FTZ R151, R151, UR4 ;  /* 0x0000000497977c20 */ /* 0x000fe20008410000 */
[----:B------:R-:W-:Y:S01]  /*3ef0*/  FSEL R152, R152, RZ, P3 ;  /* 0x000000ff98987208 */ /* 0x000fe20001800000 */
[----:B------:R-:W-:Y:S01]  /*3f00*/  FMUL.FTZ R149, R4, R149 ;  /* 0x0000009504957220 */ /* 0x000fe20000410000 */
[----:B------:R-:W-:Y:S01]  /*3f10*/  @P0 FMUL.FTZ R27, R238, R29 ;  /* 0x0000001dee1b0220 */ /* 0x000fe20000410000 */
[----:B------:R-:W-:Y:S01]  /*3f20*/  FMUL.FTZ R151, R76, R151 ;  /* 0x000000974c977220 */ /* 0x000fe20000410000 */
[----:B------:R-:W-:-:S02]  /*3f30*/  MOV R29, RZ ;  /* 0x000000ff001d7202 */ /* 0x000fc40000000f00 */
[----:B------:R-:W-:Y:S01]  /*3f40*/  @P5 PRMT R238, R154, 0x7632, R238 ;  /* 0x000076329aee5816 */ /* 0x000fe200000000ee */
[----:B------:R-:W-:Y:S01]  /*3f50*/  FMUL.FTZ R154, R149, R3 ;  /* 0x00000003959a7220 */ /* 0x000fe20000410000 */
[----:B------:R-:W-:Y:S01]  /*3f60*/  FSEL R237, R150, RZ, P2 ;  /* 0x000000ff96ed7208 */ /* 0x000fe20001000000 */
[----:B------:R-:W-:Y:S01]  /*3f70*/  FMUL.FTZ R150, R4, R28 ;  /* 0x0000001c04967220 */ /* 0x000fe20000410000 */
[----:B------:R-:W-:Y:S01]  /*3f80*/  @P5 SHF.L.U32 R238, R238, 0x10, RZ ;  /* 0x00000010eeee5819 */ /* 0x000fe200000006ff */
[C---:B------:R-:W-:Y:S01]  /*3f90*/  @P5 FMUL.FTZ R239, R154.reuse, UR4 ;  /* 0x000000049aef5c20 */ /* 0x040fe20008410000 */
[----:B------:R-:W-:Y:S01]  /*3fa0*/  LOP3.LUT P2, RZ, R179, 0xff0000, RZ, 0xc0, !PT ;  /* 0x00ff0000b3ff7812 */ /* 0x000fe2000784c0ff */
[----:B------:R-:W-:Y:S01]  /*3fb0*/  FMUL.FTZ R154, R154, UR4 ;  /* 0x000000049a9a7c20 */ /* 0x000fe20008410000 */
[----:B------:R-:W-:Y:S01]  /*3fc0*/  MOV R28, RZ ;  /* 0x000000ff001c7202 */ /* 0x000fe20000000f00 */
[----:B------:R-:W-:Y:S01]  /*3fd0*/  @P5 FMUL.FTZ R29, R239, R238 ;  /* 0x000000eeef1d5220 */ /* 0x000fe20000410000 */
[----:B------:R-:W-:Y:S01]  /*3fe0*/  FSEL R238, R151, RZ, P0 ;  /* 0x000000ff97ee7208 */ /* 0x000fe20000000000 */
[----:B------:R-:W-:Y:S01]  /*3ff0*/  FFMA.FTZ R151, R156, R21, R22 ;  /* 0x000000159c977223 */ /* 0x000fe20000010016 */
[----:B------:R-:W-:Y:S01]  /*4000*/  ISETP.GE.U32.AND P0, PT, R178, RZ, PT ;  /* 0x000000ffb200720c */ /* 0x000fe20003f06070 */
[----:B------:R-:W-:Y:S01]  /*4010*/  FMUL.FTZ R178, R150, R3 ;  /* 0x0000000396b27220 */ /* 0x000fe20000410000 */
[----:B------:R-:W-:Y:S01]  /*4020*/  FMUL.FTZ R154, R77, R154 ;  /* 0x0000009a4d9a7220 */ /* 0x000fe20000410000 */
[----:B------:R-:W-:Y:S01]  /*4030*/  FADD.FTZ R151, R236, -R151 ;  /* 0x80000097ec977221 */ /* 0x000fe20000010000 */
[----:B------:R-:W-:-:S02]  /*4040*/  ISETP.GE.U32.AND.EX P0, PT, R179, 0x1000000, PT, P0 ;  /* 0x01000000b300780c */ /* 0x000fc40003f06100 */
[----:B------:R-:W-:Y:S01]  /*4050*/  F2FP.BF16.F32.PACK_AB R153, R237, R153 ;  /* 0x00000099ed99723e */ /* 0x000fe200000010ff */
[----:B------:R-:W-:Y:S01]  /*4060*/  @P2 FMUL.FTZ R179, R178, UR4 ;  /* 0x00000004b2b32c20 */ /* 0x000fe20008410000 */
[----:B------:R-:W-:Y:S01]  /*4070*/  @P2 SHF.L.U32 R156, R155, 0x10, RZ ;  /* 0x000000109b9c2819 */ /* 0x000fe200000006ff */
[----:B------:R-:W-:Y:S01]  /*4080*/  FMUL.FTZ R151, R4, R151 ;  /* 0x0000009704977220 */ /* 0x000fe20000410000 */
[----:B------:R-:W-:Y:S01]  /*4090*/  FMUL.FTZ R178, R178, UR4 ;  /* 0x00000004b2b27c20 */ /* 0x000fe20008410000 */
[----:B------:R-:W-:Y:S02]  /*40a0*/  FSEL R154, R154, RZ, P5 ;  /* 0x000000ff9a9a7208 */ /* 0x000fe40002800000 */
[----:B------:R-:W-:Y:S01]  /*40b0*/  @P2 FMUL.FTZ R28, R179, R156 ;  /* 0x0000009cb31c2220 */ /* 0x000fe20000410000 */
[----:B------:R-:W-:Y:S01]  /*40c0*/  FMUL.FTZ R178, R78, R178 ;  /* 0x000000b24eb27220 */ /* 0x000fe20000410000 */
[----:B------:R-:W-:Y:S02]  /*40d0*/  MOV R156, RZ ;  /* 0x000000ff009c7202 */ /* 0x000fe40000000f00 */
[----:B------:R-:W-:Y:S01]  /*40e0*/  @P0 PRMT R179, R155, 0x7632, R179 ;  /* 0x000076329bb30816 */ /* 0x000fe200000000b3 */
[----:B------:R-:W-:Y:S01]  /*40f0*/  FMUL.FTZ R155, R151, R3 ;  /* 0x00000003979b7220 */ /* 0x000fe20000410000 */
[----:B------:R-:W-:-:S02]  /*4100*/  FSEL R178, R178, RZ, P2 ;  /* 0x000000ffb2b27208 */ /* 0x000fc40001000000 */
[----:B------:R-:W-:Y:S01]  /*4110*/  @P0 SHF.L.U32 R179, R179, 0x10, RZ ;  /* 0x00000010b3b30819 */ /* 0x000fe200000006ff */
[C---:B------:R-:W-:Y:S01]  /*4120*/  @P0 FMUL.FTZ R236, R155.reuse, UR4 ;  /* 0x000000049bec0c20 */ /* 0x040fe20008410000 */
[----:B------:R-:W-:Y:S01]  /*4130*/  FMUL.FTZ R155, R155, UR4 ;  /* 0x000000049b9b7c20 */ /* 0x000fe20008410000 */
[----:B------:R-:W-:Y:S02]  /*4140*/  F2FP.BF16.F32.PACK_AB R154, R154, R238 ;  /* 0x000000ee9a9a723e */ /* 0x000fe400000010ff */
[----:B------:R-:W-:Y:S01]  /*4150*/  @P0 FMUL.FTZ R156, R236, R179 ;  /* 0x000000b3ec9c0220 */ /* 0x000fe20000410000 */
[----:B------:R-:W-:Y:S01]  /*4160*/  FMUL.FTZ R155, R79, R155 ;  /* 0x0000009b4f9b7220 */ /* 0x000fe20000410000 */
[----:B------:R-:W-:-:S04]  /*4170*/  F2FP.BF16.F32.PACK_AB R152, R152, R242 ;  /* 0x000000f29898723e */ /* 0x000fc800000010ff */
[----:B------:R-:W-:-:S04]  /*4180*/  FSEL R155, R155, RZ, P0 ;  /* 0x000000ff9b9b7208 */ /* 0x000fc80000000000 */
[----:B------:R-:W-:-:S07]  /*4190*/  F2FP.BF16.F32.PACK_AB R155, R155, R178 ;  /* 0x000000b29b9b723e */ /* 0x000fce00000010ff */
.L_x_11347:
        /* <DEDUP_REMOVED lines=12> */
[----:B------:R-:W-:Y:S01]  /*4260*/  LOP3.LUT P2, RZ, R180, 0xff0000, RZ, 0xc0, !PT ;  /* 0x00ff0000b4ff7812 */ /* 0x000fe2000784c0ff */
[-CC-:B------:R-:W-:Y:S01]  /*4270*/  FFMA.FTZ R147, R220, R21.reuse, R22.reuse ;  /* 0x00000015dc937223 */ /* 0x180fe20000010016 */
[----:B------:R-:W-:Y:S01]  /*4280*/  LOP3.LUT P3, RZ, R180, 0xff000000, RZ, 0xc0, !PT ;  /* 0xff000000b4ff7812 */ /* 0x000fe2000786c0ff */
[----:B------:R-:W-:Y:S01]  /*4290*/  FADD.FTZ R219, R221, -R219 ;  /* 0x800000dbdddb7221 */ /* 0x000fe20000010000 */
[--C-:B------:R-:W-:Y:S01]  /*42a0*/  FFMA.FTZ R145, R218, R21, R22.reuse ;  /* 0x00000015da917223 */ /* 0x100fe20000010016 */
[----:B------:R-:W-:Y:S01]  /*42b0*/  FADD.FTZ R147, R223, -R147 ;  /* 0x80000093df937221 */ /* 0x000fe20000010000 */
[----:B------:R-:W-:Y:S01]  /*42c0*/  CS2R R178, SRZ ;  /* 0x0000000000b27805 */ /* 0x000fe2000001ff00 */
[----:B------:R-:W-:Y:S01]  /*42d0*/  FMUL.FTZ R146, R4, R219 ;  /* 0x000000db04927220 */ /* 0x000fe20000410000 */
[----:B------:R-:W-:Y:S01]  /*42e0*/  FFMA.FTZ R216, R216, R21, R22 ;  /* 0x00000015d8d87223 */ /* 0x000fe20000010016 */
[----:B------:R-:W-:Y:S01]  /*42f0*/  FMUL.FTZ R147, R4, R147 ;  /* 0x0000009304937220 */ /* 0x000fe20000410000 */
[----:B------:R-:W-:Y:S01]  /*4300*/  LOP3.LUT P4, RZ, R181, 0xff, RZ, 0xc0, !PT ;  /* 0x000000ffb5ff7812 */ /* 0x000fe2000788c0ff */
[----:B------:R-:W-:Y:S01]  /*4310*/  FMUL.FTZ R218, R146, R3 ;  /* 0x0000000392da7220 */ /* 0x000fe20000410000 */
[----:B------:R-:W-:Y:S01]  /*4320*/  FADD.FTZ R216, R183, -R216 ;  /* 0x800000d8b7d87221 */ /* 0x000fe20000010000 */
[----:B-----5:R-:W-:Y:S01]  /*4330*/  @P2 SHF.L.U32 R144, R153, 0x10, RZ ;  /* 0x0000001099902819 */ /* 0x020fe200000006ff */
[----:B------:R-:W-:Y:S01]  /*4340*/  FFMA.FTZ R149, R182, R21, R22 ;  /* 0x00000015b6957223 */ /* 0x000fe20000010016 */
[----:B------:R-:W-:Y:S01]  /*4350*/  FMUL.FTZ R218, R218, UR4 ;  /* 0x00000004dada7c20 */ /* 0x000fe20008410000 */
[----:B------:R-:W-:Y:S01]  /*4360*/  LOP3.LUT P5, RZ, R181, 0xff00, RZ, 0xc0, !PT ;  /* 0x0000ff00b5ff7812 */ /* 0x000fe200078ac0ff */
[----:B------:R-:W-:Y:S01]  /*4370*/  FMUL.FTZ R148, R4, R216 ;  /* 0x000000d804947220 */ /* 0x000fe20000410000 */
[----:B------:R-:W-:Y:S01]  /*4380*/  FADD.FTZ R149, R217, -R149 ;  /* 0x80000095d9957221 */ /* 0x000fe20000010000 */
[----:B------:R-:W-:Y:S01]  /*4390*/  @P2 FMUL.FTZ R178, R144, R218 ;  /* 0x000000da90b22220 */ /* 0x000fe20000410000 */
[----:B------:R-:W-:Y:S01]  /*43a0*/  @P3 PRMT R144, R153, 0x7632, R144 ;  /* 0x0000763299903816 */ /* 0x000fe20000000090 */
[----:B------:R-:W-:Y:S01]  /*43b0*/  FMUL.FTZ R153, R147, R3 ;  /* 0x0000000393997220 */ /* 0x000fe20000410000 */
[----:B------:R-:W-:Y:S01]  /*43c0*/  FMUL.FTZ R149, R4, R149 ;  /* 0x0000009504957220 */ /* 0x000fe20000410000 */
[----:B------:R-:W-:-:S02]  /*43d0*/  @P4 SHF.L.U32 R150, R154, 0x10, RZ ;  /* 0x000000109a964819 */ /* 0x000fc400000006ff */
[----:B------:R-:W-:Y:S02]  /*43e0*/  CS2R R182, SRZ ;  /* 0x0000000000b67805 */ /* 0x000fe4000001ff00 */
[----:B------:R-:W-:Y:S01]  /*43f0*/  @P3 SHF.L.U32 R144, R144, 0x10, RZ ;  /* 0x0000001090903819 */ /* 0x000fe200000006ff */
[----:B------:R-:W-:Y:S01]  /*4400*/  FMUL.FTZ R153, R153, UR4 ;  /* 0x0000000499997c20 */ /* 0x000fe20008410000 */
[----:B------:R-:W-:Y:S01]  /*4410*/  LOP3.LUT P6, RZ, R181, 0xff0000, RZ, 0xc0, !PT ;  /* 0x00ff0000b5ff7812 */ /* 0x000fe200078cc0ff */
[----:B------:R-:W-:Y:S01]  /*4420*/  FFMA.FTZ R204, R204, R21, R22 ;  /* 0x00000015cccc7223 */ /* 0x000fe20000010016 */
[----:B------:R-:W-:Y:S01]  /*4430*/  @P5 PRMT R151, R154, 0x7632, R151 ;  /* 0x000076329a975816 */ /* 0x000fe20000000097 */
[----:B------:R-:W-:Y:S01]  /*4440*/  @P3 FMUL.FTZ R179, R144, R153 ;  /* 0x0000009990b33220 */ /* 0x000fe20000410000 */
[----:B------:R-:W-:Y:S01]  /*4450*/  FMUL.FTZ R144, R148, R3 ;  /* 0x0000000394907220 */ /* 0x000fe20000410000 */
[----:B------:R-:W-:Y:S01]  /*4460*/  ISETP.GE.U32.AND P0, PT, R180, RZ, PT ;  /* 0x000000ffb400720c */ /* 0x000fe20003f06070 */
[----:B------:R-:W-:Y:S01]  /*4470*/  FADD.FTZ R204, R206, -R204 ;  /* 0x800000cccecc7221 */ /* 0x000fe20000010000 */
[----:B------:R-:W-:Y:S01]  /*4480*/  @P5 SHF.L.U32 R151, R151, 0x10, RZ ;  /* 0x0000001097975819 */ /* 0x000fe200000006ff */
[----:B------:R-:W-:Y:S01]  /*4490*/  FMUL.FTZ R144, R144, UR4 ;  /* 0x0000000490907c20 */ /* 0x000fe20008410000 */
[----:B------:R-:W-:Y:S01]  /*44a0*/  ISETP.GE.U32.AND.EX P0, PT, R181, 0x1000000, PT, P0 ;  /* 0x01000000b500780c */ /* 0x000fe20003f06100 */
[----:B------:R-:W-:Y:S01]  /*44b0*/  FFMA.FTZ R190, R190, R21, R22 ;  /* 0x00000015bebe7223 */ /* 0x000fe20000010016 */
[----:B------:R-:W-:Y:S01]  /*44c0*/  FADD.FTZ R145, R222, -R145 ;  /* 0x80000091de917221 */ /* 0x000fe20000010000 */
[-C--:B------:R-:W-:Y:S01]  /*44d0*/  @P4 FMUL.FTZ R182, R150, R144.reuse ;  /* 0x0000009096b64220 */ /* 0x080fe20000410000 */
[----:B------:R-:W-:Y:S01]  /*44e0*/  FMUL.FTZ R150, R149, R3 ;  /* 0x0000000395967220 */ /* 0x000fe20000410000 */
[----:B------:R-:W-:Y:S01]  /*44f0*/  FMUL.FTZ R154, R84, R144 ;  /* 0x00000090549a7220 */ /* 0x000fe20000410000 */
[----:B------:R-:W-:Y:S01]  /*4500*/  FADD.FTZ R190, R191, -R190 ;  /* 0x800000bebfbe7221 */ /* 0x000fe20000010000 */
[----:B------:R-:W-:Y:S01]  /*4510*/  FMUL.FTZ R145, R4, R145 ;  /* 0x0000009104917220 */ /* 0x000fe20000410000 */
[----:B------:R-:W-:Y:S01]  /*4520*/  FMUL.FTZ R150, R150, UR4 ;  /* 0x0000000496967c20 */ /* 0x000fe20008410000 */
[----:B------:R-:W-:Y:S01]  /*4530*/  FMUL.FTZ R218, R82, R218 ;  /* 0x000000da52da7220 */ /* 0x000fe20000410000 */
[----:B------:R-:W-:Y:S01]  /*4540*/  FSEL R154, R154, RZ, P4 ;  /* 0x000000ff9a9a7208 */ /* 0x000fe20002000000 */
[----:B------:R-:W-:Y:S01]  /*4550*/  FMUL.FTZ R153, R83, R153 ;  /* 0x0000009953997220 */ /* 0x000fe20000410000 */
[----:B------:R-:W-:Y:S01]  /*4560*/  @P5 FMUL.FTZ R183, R151, R150 ;  /* 0x0000009697b75220 */ /* 0x000fe20000410000 */
[----:B------:R-:W-:Y:S01]  /*4570*/  FFMA.FTZ R151, R184, R21, R22 ;  /* 0x00000015b8977223 */ /* 0x000fe20000010016 */
[----:B------:R-:W-:-:S02]  /*4580*/  MOV R184, RZ ;  /* 0x000000ff00b87202 */ /* 0x000fc40000000f00 */
[----:B------:R-:W-:Y:S01]  /*4590*/  LOP3.LUT P4, RZ, R180, 0xff, RZ, 0xc0, !PT ;  /* 0x000000ffb4ff7812 */ /* 0x000fe2000788c0ff */
[----:B------:R-:W-:Y:S01]  /*45a0*/  FADD.FTZ R151, R207, -R151 ;  /* 0x80000097cf977221 */ /* 0x000fe20000010000 */
[----:B------:R-:W-:Y:S01]  /*45b0*/  FMUL.FTZ R207, R85, R150 ;  /* 0x0000009655cf7220 */ /* 0x000fe20000410000 */
[----:B------:R-:W-:Y:S02]  /*45c0*/  FSEL R218, R218, RZ, P2 ;  /* 0x000000ffdada7208 */ /* 0x000fe40001000000 */
[----:B------:R-:W-:Y:S01]  /*45d0*/  FMUL.FTZ R150, R4, R151 ;  /* 0x0000009704967220 */ /* 0x000fe20000410000 */
[C---:B------:R-:W-:Y:S02]  /*45e0*/  @P6 SHF.L.U32 R151, R155.reuse, 0x10, RZ ;  /* 0x000000109b976819 */ /* 0x040fe400000006ff */
[----:B------:R-:W-:Y:S01]  /*45f0*/  @P0 PRMT R155, R155, 0x7632, R155 ;  /* 0x000076329b9b0816 */ /* 0x000fe2000000009b */
[----:B------:R-:W-:Y:S01]  /*4600*/  FMUL.FTZ R144, R150, R3 ;  /* 0x0000000396907220 */ /* 0x000fe20000410000 */
[----:B------:R-:W-:-:S02]  /*4610*/  FSEL R207, R207, RZ, P5 ;  /* 0x000000ffcfcf7208 */ /* 0x000fc40002800000 */
[----:B------:R-:W-:Y:S01]  /*4620*/  @P0 SHF.L.U32 R155, R155, 0x10, RZ ;  /* 0x000000109b9b0819 */ /* 0x000fe200000006ff */
[----:B------:R-:W-:Y:S01]  /*4630*/  FMUL.FTZ R144, R144, UR4 ;  /* 0x0000000490907c20 */ /* 0x000fe20008410000 */
[----:B------:R-:W-:Y:S02]  /*4640*/  LOP3.LUT P5, RZ, R180, 0xff00, RZ, 0xc0, !PT ;  /* 0x0000ff00b4ff7812 */ /* 0x000fe400078ac0ff */
[----:B------:R-:W-:Y:S01]  /*4650*/  MOV R180, RZ ;  /* 0x000000ff00b47202 */ /* 0x000fe20000000f00 */
[----:B------:R-:W-:Y:S01]  /*4660*/  @P6 FMUL.FTZ R184, R151, R144 ;  /* 0x0000009097b86220 */ /* 0x000fe20000410000 */
[----:B------:R-:W-:Y:S01]  /*4670*/  FMUL.FTZ R151, R4, R204 ;  /* 0x000000cc04977220 */ /* 0x000fe20000410000 */
[----:B------:R-:W-:Y:S01]  /*4680*/  FMUL.FTZ R144, R86, R144 ;  /* 0x0000009056907220 */ /* 0x000fe20000410000 */
[----:B------:R-:W-:Y:S02]  /*4690*/  @P4 SHF.L.U32 R191, R152, 0x10, RZ ;  /* 0x0000001098bf4819 */ /* 0x000fe400000006ff */
[----:B------:R-:W-:Y:S01]  /*46a0*/  FMUL.FTZ R181, R151, R3 ;  /* 0x0000000397b57220 */ /* 0x000fe20000410000 */
[----:B------:R-:W-:-:S02]  /*46b0*/  MOV R204, RZ ;  /* 0x000000ff00cc7202 */ /* 0x000fc40000000f00 */
[----:B------:R-:W-:Y:S01]  /*46c0*/  FSEL R144, R144, RZ, P6 ;  /* 0x000000ff90907208 */ /* 0x000fe20003000000 */
[----:B------:R-:W-:Y:S01]  /*46d0*/  FMUL.FTZ R181, R181, UR4 ;  /* 0x00000004b5b57c20 */ /* 0x000fe20008410000 */
[----:B------:R-:W-:Y:S02]  /*46e0*/  FSEL R153, R153, RZ, P3 ;  /* 0x000000ff99997208 */ /* 0x000fe40001800000 */
[----:B------:R-:W-:Y:S01]  /*46f0*/  F2FP.BF16.F32.PACK_AB R154, R207, R154 ;  /* 0x0000009acf9a723e */ /* 0x000fe200000010ff */
[-C--:B------:R-:W-:Y:S01]  /*4700*/  @P0 FMUL.FTZ R180, R155, R181.reuse ;  /* 0x000000b59bb40220 */ /* 0x080fe20000410000 */
[----:B------:R-:W-:Y:S01]  /*4710*/  FMUL.FTZ R181, R87, R181 ;  /* 0x000000b557b57220 */ /* 0x000fe20000410000 */
[----:B------:R-:W-:-:S04]  /*4720*/  F2FP.BF16.F32.PACK_AB R153, R153, R218 ;  /* 0x000000da9999723e */ /* 0x000fc800000010ff */
[----:B------:R-:W-:Y:S02]  /*4730*/  FSEL R155, R181, RZ, P0 ;  /* 0x000000ffb59b7208 */ /* 0x000fe40000000000 */
[----:B------:R-:W-:Y:S02]  /*4740*/  MOV R181, RZ ;  /* 0x000000ff00b57202 */ /* 0x000fe40000000f00 */
[----:B------:R-:W-:Y:S01]  /*4750*/  F2FP.BF16.F32.PACK_AB R155, R155, R144 ;  /* 0x000000909b9b723e */ /* 0x000fe200000010ff */
[----:B------:R-:W-:-:S04]  /*4760*/  FMUL.FTZ R144, R4, R190 ;  /* 0x000000be04907220 */ /* 0x000fc80000410000 */
[----:B------:R-:W-:-:S04]  /*4770*/  FMUL.FTZ R190, R144, R3 ;  /* 0x0000000390be7220 */ /* 0x000fc80000410000 */
[----:B------:R-:W-:-:S04]  /*4780*/  FMUL.FTZ R190, R190, UR4 ;  /* 0x00000004bebe7c20 */ /* 0x000fc80008410000 */
[-C--:B------:R-:W-:Y:S01]  /*4790*/  @P4 FMUL.FTZ R181, R191, R190.reuse ;  /* 0x000000bebfb54220 */ /* 0x080fe20000410000 */
[----:B------:R-:W-:Y:S01]  /*47a0*/  @P5 PRMT R191, R152, 0x7632, R191 ;  /* 0x0000763298bf5816 */ /* 0x000fe200000000bf */
[----:B------:R-:W-:Y:S01]  /*47b0*/  FMUL.FTZ R152, R145, R3 ;  /* 0x0000000391987220 */ /* 0x000fe20000410000 */
[----:B------:R-:W-:Y:S02]  /*47c0*/  FMUL.FTZ R190, R80, R190 ;  /* 0x000000be50be7220 */ /* 0x000fe40000410000 */
[----:B------:R-:W-:Y:S01]  /*47d0*/  @P5 SHF.L.U32 R191, R191, 0x10, RZ ;  /* 0x00000010bfbf5819 */ /* 0x000fe200000006ff */
[----:B------:R-:W-:Y:S02]  /*47e0*/  FMUL.FTZ R152, R152, UR4 ;  /* 0x0000000498987c20 */ /* 0x000fe40008410000 */
[----:B------:R-:W-:Y:S02]  /*47f0*/  FSEL R190, R190, RZ, P4 ;  /* 0x000000ffbebe7208 */ /* 0x000fe40002000000 */
[-C--:B------:R-:W-:Y:S01]  /*4800*/  @P5 FMUL.FTZ R204, R191, R152.reuse ;  /* 0x00000098bfcc5220 */ /* 0x080fe20000410000 */
[----:B------:R-:W-:-:S05]  /*4810*/  FMUL.FTZ R152, R81, R152 ;  /* 0x0000009851987220 */ /* 0x000fca0000410000 */
[----:B------:R-:W-:-:S04]  /*4820*/  FSEL R152, R152, RZ, P5 ;  /* 0x000000ff98987208 */ /* 0x000fc80002800000 */
[----:B------:R-:W-:Y:S01]  /*4830*/  F2FP.BF16.F32.PACK_AB R152, R152, R190 ;  /* 0x000000be9898723e */ /* 0x000fe200000010ff */
[----:B------:R-:W-:Y:S06]  /*4840*/  BRA `(.L_x_11349) ;  /* 0x0000000400847947 */ /* 0x000fec0003800000 */
.L_x_11348:
[-CC-:B------:R-:W-:Y:S01]  /*4850*/  FFMA.FTZ R216, R216, R21.reuse, R22.reuse ;  /* 0x00000015d8d87223 */ /* 0x180fe20000010016 */
[C---:B------:R-:W-:Y:S01]  /*4860*/  LOP3.LUT P0, RZ, R181.reuse, 0xff, RZ, 0xc0, !PT ;  /* 0x000000ffb5ff7812 */ /* 0x040fe2000780c0ff */
[-C--:B------:R-:W-:Y:S01]  /*4870*/  FFMA.FTZ R182, R182, R21.reuse, R22 ;  /* 0x00000015b6b67223 */ /* 0x080fe20000010016 */
[----:B------:R-:W-:Y:S01]  /*4880*/  LOP3.LUT P3, RZ, R181, 0xff00, RZ, 0xc0, !PT ;  /* 0x0000ff00b5ff7812 */ /* 0x000fe2000786c0ff */
[----:B------:R-:W-:Y:S01]  /*4890*/  FADD.FTZ R216, R183, -R216 ;  /* 0x800000d8b7d87221 */ /* 0x000fe20000010000 */
[----:B------:R-:W-:Y:S01]  /*48a0*/  FFMA.FTZ R183, R184, R21, R22 ;  /* 0x00000015b8b77223 */ /* 0x000fe20000010016 */
[----:B------:R-:W-:Y:S01]  /*48b0*/  FADD.FTZ R217, R217, -R182 ;  /* 0x800000b6d9d97221 */ /* 0x000fe20000010000 */
[----:B------:R-:W-:Y:S01]  /*48c0*/  LOP3.LUT P2, RZ, R181, 0xff0000, RZ, 0xc0, !PT ;  /* 0x00ff0000b5ff7812 */ /* 0x000fe2000784c0ff */
[C---:B------:R-:W-:Y:S01]  /*48d0*/  FMUL.FTZ R216, R4.reuse, R216 ;  /* 0x000000d804d87220 */ /* 0x040fe20000410000 */
[----:B------:R-:W-:Y:S01]  /*48e0*/  FADD.FTZ R183, R207, -R183 ;  /* 0x800000b7cfb77221 */ /* 0x000fe20000010000 */
[----:B------:R-:W-:Y:S01]  /*48f0*/  MOV R182, RZ ;  /* 0x000000ff00b67202 */ /* 0x000fe20000000f00 */
[C---:B------:R-:W-:Y:S01]  /*4900*/  FMUL.FTZ R217, R4.reuse, R217 ;  /* 0x000000d904d97220 */ /* 0x040fe20000410000 */
[----:B------:R-:W-:Y:S01]  /*4910*/  FMUL.FTZ R207, R3, R216 ;  /* 0x000000d803cf7220 */ /* 0x000fe20000410000 */
[----:B------:R-:W-:Y:S01]  /*4920*/  FMUL.FTZ R216, R4, R183 ;  /* 0x000000b704d87220 */ /* 0x000fe20000410000 */
[----:B-----5:R-:W-:Y:S01]  /*4930*/  @P0 SHF.L.U32 R184, R154, 0x10, RZ ;  /* 0x000000109ab80819 */ /* 0x020fe200000006ff */
[----:B------:R-:W-:Y:S01]  /*4940*/  FFMA.FTZ R204, R204, R21, R22 ;  /* 0x00000015cccc7223 */ /* 0x000fe20000010016 */
[----:B------:R-:W-:Y:S01]  /*4950*/  FMUL.FTZ R207, R207, UR4 ;  /* 0x00000004cfcf7c20 */ /* 0x000fe20008410000 */
[C---:B------:R-:W-:Y:S01]  /*4960*/  FMUL.FTZ R216, R3.reuse, R216 ;  /* 0x000000d803d87220 */ /* 0x040fe20000410000 */
[----:B------:R-:W-:Y:S01]  /*4970*/  MOV R183, RZ ;  /* 0x000000ff00b77202 */ /* 0x000fe20000000f00 */
[----:B------:R-:W-:Y:S01]  /*4980*/  FADD.FTZ R204, R206, -R204 ;  /* 0x800000cccecc7221 */ /* 0x000fe20000010000 */
[-C--:B------:R-:W-:Y:S01]  /*4990*/  @P0 FMUL.FTZ R182, R184, R207.reuse ;  /* 0x000000cfb8b60220 */ /* 0x080fe20000410000 */
        /* <DEDUP_REMOVED lines=8> */
[----:B------:R-:W-:Y:S01]  /*4a20*/  FMUL.FTZ R204, R4, R204 ;  /* 0x000000cc04cc7220 */ /* 0x000fe20000410000 */
[----:B------:R-:W-:Y:S01]  /*4a30*/  @P3 SHF.L.U32 R184, R184, 0x10, RZ ;  /* 0x00000010b8b83819 */ /* 0x000fe200000006ff */
[-CC-:B------:R-:W-:Y:S01]  /*4a40*/  FFMA.FTZ R219, R219, R21.reuse, R22.reuse ;  /* 0x00000015dbdb7223 */ /* 0x180fe20000010016 */
[----:B------:R-:W-:Y:S01]  /*4a50*/  ISETP.GE.U32.AND.EX P0, PT, R181, 0x1000000, PT, P0 ;  /* 0x01000000b500780c */ /* 0x000fe20003f06100 */
[-CC-:B------:R-:W-:Y:S01]  /*4a60*/  FFMA.FTZ R181, R190, R21.reuse, R22.reuse ;  /* 0x00000015beb57223 */ /* 0x180fe20000010016 */
[----:B------:R-:W-:Y:S01]  /*4a70*/  LOP3.LUT P5, RZ, R180, 0xff0000, RZ, 0xc0, !PT ;  /* 0x00ff0000b4ff7812 */ /* 0x000fe200078ac0ff */
[-C--:B------:R-:W-:Y:S01]  /*4a80*/  @P3 FMUL.FTZ R183, R184, R154.reuse ;  /* 0x0000009ab8b73220 */ /* 0x080fe20000410000 */
[----:B------:R-:W-:Y:S01]  /*4a90*/  MOV R184, RZ ;  /* 0x000000ff00b87202 */ /* 0x000fe20000000f00 */
[----:B------:R-:W-:Y:S01]  /*4aa0*/  FMUL.FTZ R154, R85, R154 ;  /* 0x0000009a559a7220 */ /* 0x000fe20000410000 */
[-C--:B------:R-:W-:Y:S01]  /*4ab0*/  @P2 FMUL.FTZ R184, R217, R216.reuse ;  /* 0x000000d8d9b82220 */ /* 0x080fe20000410000 */
[----:B------:R-:W-:Y:S01]  /*4ac0*/  FMUL.FTZ R216, R86, R216 ;  /* 0x000000d856d87220 */ /* 0x000fe20000410000 */
[----:B------:R-:W-:Y:S01]  /*4ad0*/  LOP3.LUT P4, RZ, R180, 0xff000000, RZ, 0xc0, !PT ;  /* 0xff000000b4ff7812 */ /* 0x000fe2000788c0ff */
[----:B------:R-:W-:Y:S01]  /*4ae0*/  FADD.FTZ R181, R191, -R181 ;  /* 0x800000b5bfb57221 */ /* 0x000fe20000010000 */
[----:B------:R-:W-:Y:S01]  /*4af0*/  FSEL R154, R154, RZ, P3 ;  /* 0x000000ff9a9a7208 */ /* 0x000fe20001800000 */
[-CC-:B------:R-:W-:Y:S01]  /*4b00*/  FFMA.FTZ R218, R218, R21.reuse, R22.reuse ;  /* 0x00000015dada7223 */ /* 0x180fe20000010016 */
[----:B------:R-:W-:Y:S01]  /*4b10*/  LOP3.LUT P3, RZ, R180, 0xff, RZ, 0xc0, !PT ;  /* 0x000000ffb4ff7812 */ /* 0x000fe2000786c0ff */
[----:B------:R-:W-:Y:S01]  /*4b20*/  FFMA.FTZ R220, R220, R21, R22 ;  /* 0x00000015dcdc7223 */ /* 0x000fe20000010016 */
[----:B------:R-:W-:Y:S01]  /*4b30*/  FSEL R216, R216, RZ, P2 ;  /* 0x000000ffd8d87208 */ /* 0x000fe20001000000 */
[--C-:B------:R-:W-:Y:S01]  /*4b40*/  FADD.FTZ R178, R221, -R219.reuse ;  /* 0x800000dbddb27221 */ /* 0x100fe20000010000 */
[----:B------:R-:W-:Y:S01]  /*4b50*/  LOP3.LUT P2, RZ, R180, 0xff00, RZ, 0xc0, !PT ;  /* 0x0000ff00b4ff7812 */ /* 0x000fe2000784c0ff */
[----:B------:R-:W-:Y:S01]  /*4b60*/  FMUL.FTZ R181, R4, R181 ;  /* 0x000000b504b57220 */ /* 0x000fe20000410000 */
[----:B------:R-:W-:Y:S01]  /*4b70*/  @P0 PRMT R190, R155, 0x7632, R190 ;  /* 0x000076329bbe0816 */ /* 0x000fe200000000be */
[----:B------:R-:W-:Y:S01]  /*4b80*/  FMUL.FTZ R155, R3, R204 ;  /* 0x000000cc039b7220 */ /* 0x000fe20000410000 */
[----:B------:R-:W-:Y:S01]  /*4b90*/  FADD.FTZ R222, R222, -R218 ;  /* 0x800000dadede7221 */ /* 0x000fe20000010000 */
[----:B------:R-:W-:Y:S01]  /*4ba0*/  FADD.FTZ R223, R223, -R220 ;  /* 0x800000dcdfdf7221 */ /* 0x000fe20000010000 */
[----:B------:R-:W-:Y:S01]  /*4bb0*/  @P0 SHF.L.U32 R190, R190, 0x10, RZ ;  /* 0x00000010bebe0819 */ /* 0x000fe200000006ff */
[----:B------:R-:W-:Y:S01]  /*4bc0*/  FMUL.FTZ R155, R155, UR4 ;  /* 0x000000049b9b7c20 */ /* 0x000fe20008410000 */
[C---:B------:R-:W-:Y:S01]  /*4bd0*/  FMUL.FTZ R178, R4.reuse, R178 ;  /* 0x000000b204b27220 */ /* 0x040fe20000410000 */
[C---:B------:R-:W-:Y:S01]  /*4be0*/  FMUL.FTZ R181, R3.reuse, R181 ;  /* 0x000000b503b57220 */ /* 0x040fe20000410000 */
[C---:B------:R-:W-:Y:S01]  /*4bf0*/  FMUL.FTZ R223, R4.reuse, R223 ;  /* 0x000000df04df7220 */ /* 0x040fe20000410000 */
[----:B------:R-:W-:Y:S01]  /*4c00*/  MOV R180, RZ ;  /* 0x000000ff00b47202 */ /* 0x000fe20000000f00 */
[----:B------:R-:W-:Y:S01]  /*4c10*/  FMUL.FTZ R222, R4, R222 ;  /* 0x000000de04de7220 */ /* 0x000fe20000410000 */
[----:B------:R-:W-:Y:S01]  /*4c20*/  @P0 FMUL.FTZ R180, R190, R155 ;  /* 0x0000009bbeb40220 */ /* 0x000fe20000410000 */
[C---:B------:R-:W-:Y:S01]  /*4c30*/  @P3 SHF.L.U32 R191, R152.reuse, 0x10, RZ ;  /* 0x0000001098bf3819 */ /* 0x040fe200000006ff */
[----:B------:R-:W-:Y:S01]  /*4c40*/  FMUL.FTZ R178, R3, R178 ;  /* 0x000000b203b27220 */ /* 0x000fe20000410000 */
[----:B------:R-:W-:Y:S01]  /*4c50*/  FMUL.FTZ R190, R181, UR4 ;  /* 0x00000004b5be7c20 */ /* 0x000fe20008410000 */
[----:B------:R-:W-:Y:S01]  /*4c60*/  @P5 SHF.L.U32 R179, R153, 0x10, RZ ;  /* 0x0000001099b35819 */ /* 0x000fe200000006ff */
[----:B------:R-:W-:Y:S01]  /*4c70*/  FMUL.FTZ R222, R3, R222 ;  /* 0x000000de03de7220 */ /* 0x000fe20000410000 */
[----:B------:R-:W-:Y:S01]  /*4c80*/  @P4 PRMT R219, R153, 0x7632, R219 ;  /* 0x0000763299db4816 */ /* 0x000fe200000000db */
[----:B------:R-:W-:Y:S01]  /*4c90*/  FMUL.FTZ R153, R3, R223 ;  /* 0x000000df03997220 */ /* 0x000fe20000410000 */
[----:B------:R-:W-:Y:S01]  /*4ca0*/  @P2 PRMT R152, R152, 0x7632, R152 ;  /* 0x0000763298982816 */ /* 0x000fe20000000098 */
[----:B------:R-:W-:Y:S01]  /*4cb0*/  FMUL.FTZ R218, R178, UR4 ;  /* 0x00000004b2da7c20 */ /* 0x000fe20008410000 */
[----:B------:R-:W-:Y:S01]  /*4cc0*/  MOV R181, RZ ;  /* 0x000000ff00b57202 */ /* 0x000fe20000000f00 */
[----:B------:R-:W-:Y:S01]  /*4cd0*/  @P3 FMUL.FTZ R181, R191, R190 ;  /* 0x000000bebfb53220 */ /* 0x000fe20000410000 */
[----:B------:R-:W-:Y:S01]  /*4ce0*/  @P4 SHF.L.U32 R219, R219, 0x10, RZ ;  /* 0x00000010dbdb4819 */ /* 0x000fe200000006ff */
[----:B------:R-:W-:Y:S01]  /*4cf0*/  FMUL.FTZ R153, R153, UR4 ;  /* 0x0000000499997c20 */ /* 0x000fe20008410000 */
[----:B------:R-:W-:Y:S01]  /*4d00*/  @P2 SHF.L.U32 R191, R152, 0x10, RZ ;  /* 0x0000001098bf2819 */ /* 0x000fe200000006ff */
        /* <DEDUP_REMOVED lines=21> */
.L_x_11349:
        /* <DEDUP_REMOVED lines=12> */
[C---:B------:R-:W-:Y:S01]  /*4f20*/  LOP3.LUT P2, RZ, R172.reuse, 0xff0000, RZ, 0xc0, !PT ;  /* 0x00ff0000acff7812 */ /* 0x040fe2000784c0ff */
[-C--:B------:R-:W-:Y:S01]  /*4f30*/  FFMA.FTZ R145, R187, R21.reuse, R22 ;  /* 0x00000015bb917223 */ /* 0x080fe20000010016 */
[----:B------:R-:W-:Y:S01]  /*4f40*/  LOP3.LUT P3, RZ, R172, 0xff000000, RZ, 0xc0, !PT ;  /* 0xff000000acff7812 */ /* 0x000fe2000786c0ff */
[----:B------:R-:W-:Y:S01]  /*4f50*/  FADD.FTZ R188, R193, -R188 ;  /* 0x800000bcc1bc7221 */ /* 0x000fe20000010000 */
[-CC-:B------:R-:W-:Y:S01]  /*4f60*/  FFMA.FTZ R147, R189, R21.reuse, R22.reuse ;  /* 0x00000015bd937223 */ /* 0x180fe20000010016 */
[----:B------:R-:W-:Y:S01]  /*4f70*/  FADD.FTZ R145, R200, -R145 ;  /* 0x80000091c8917221 */ /* 0x000fe20000010000 */
[----:B------:R-:W-:Y:S01]  /*4f80*/  MOV R187, RZ ;  /* 0x000000ff00bb7202 */ /* 0x000fe20000000f00 */
[----:B------:R-:W-:Y:S01]  /*4f90*/  FMUL.FTZ R146, R4, R188 ;  /* 0x000000bc04927220 */ /* 0x000fe20000410000 */
[----:B------:R-:W-:Y:S01]  /*4fa0*/  FADD.FTZ R147, R201, -R147 ;  /* 0x80000093c9937221 */ /* 0x000fe20000010000 */
[----:B------:R-:W-:Y:S01]  /*4fb0*/  FFMA.FTZ R194, R194, R21, R22 ;  /* 0x00000015c2c27223 */ /* 0x000fe20000010016 */
[----:B------:R-:W-:Y:S01]  /*4fc0*/  LOP3.LUT P4, RZ, R173, 0xff, RZ, 0xc0, !PT ;  /* 0x000000ffadff7812 */ /* 0x000fe2000788c0ff */
[----:B------:R-:W-:Y:S01]  /*4fd0*/  FMUL.FTZ R200, R146, R3 ;  /* 0x0000000392c87220 */ /* 0x000fe20000410000 */
[----:B------:R-:W-:Y:S01]  /*4fe0*/  FMUL.FTZ R147, R4, R147 ;  /* 0x0000009304937220 */ /* 0x000fe20000410000 */
[----:B-----5:R-:W-:Y:S01]  /*4ff0*/  @P2 SHF.L.U32 R144, R153, 0x10, RZ ;  /* 0x0000001099902819 */ /* 0x020fe200000006ff */
[----:B------:R-:W-:Y:S01]  /*5000*/  FADD.FTZ R194, R196, -R194 ;  /* 0x800000c2c4c27221 */ /* 0x000fe20000010000 */
[----:B------:R-:W-:Y:S01]  /*5010*/  FMUL.FTZ R200, R200, UR4 ;  /* 0x00000004c8c87c20 */ /* 0x000fe20008410000 */
[----:B------:R-:W-:-:S02]  /*5020*/  LOP3.LUT P5, RZ, R173, 0xff00, RZ, 0xc0, !PT ;  /* 0x0000ff00adff7812 */ /* 0x000fc400078ac0ff */
[----:B------:R-:W-:Y:S01]  /*5030*/  CS2R R188, SRZ ;  /* 0x0000000000bc7805 */ /* 0x000fe2000001ff00 */
[----:B------:R-:W-:Y:S01]  /*5040*/  FMUL.FTZ R148, R4, R194 ;  /* 0x000000c204947220 */ /* 0x000fe20000410000 */
[----:B------:R-:W-:Y:S01]  /*5050*/  @P2 FMUL.FTZ R187, R144, R200 ;  /* 0x000000c890bb2220 */ /* 0x000fe20000410000 */
[----:B------:R-:W-:Y:S01]  /*5060*/  @P3 PRMT R144, R153, 0x7632, R144 ;  /* 0x0000763299903816 */ /* 0x000fe20000000090 */
[----:B------:R-:W-:Y:S01]  /*5070*/  FMUL.FTZ R153, R147, R3 ;  /* 0x0000000393997220 */ /* 0x000fe20000410000 */
[-CC-:B------:R-:W-:Y:S01]  /*5080*/  FFMA.FTZ R149, R198, R21.reuse, R22.reuse ;  /* 0x00000015c6957223 */ /* 0x180fe20000010016 */
[----:B------:R-:W-:Y:S01]  /*5090*/  @P4 SHF.L.U32 R150, R154, 0x10, RZ ;  /* 0x000000109a964819 */ /* 0x000fe200000006ff */
[----:B------:R-:W-:Y:S01]  /*50a0*/  FFMA.FTZ R195, R195, R21, R22 ;  /* 0x00000015c3c37223 */ /* 0x000fe20000010016 */
[----:B------:R-:W-:Y:S01]  /*50b0*/  @P3 SHF.L.U32 R144, R144, 0x10, RZ ;  /* 0x0000001090903819 */ /* 0x000fe200000006ff */
[----:B------:R-:W-:Y:S01]  /*50c0*/  FMUL.FTZ R153, R153, UR4 ;  /* 0x0000000499997c20 */ /* 0x000fe20008410000 */
[----:B------:R-:W-:Y:S01]  /*50d0*/  FADD.FTZ R149, R202, -R149 ;  /* 0x80000095ca957221 */ /* 0x000fe20000010000 */
[----:B------:R-:W-:Y:S01]  /*50e0*/  LOP3.LUT P6, RZ, R173, 0xff0000, RZ, 0xc0, !PT ;  /* 0x00ff0000adff7812 */ /* 0x000fe200078cc0ff */
[----:B------:R-:W-:Y:S01]  /*50f0*/  FADD.FTZ R197, R197, -R195 ;  /* 0x800000c3c5c57221 */ /* 0x000fe20000010000 */
[----:B------:R-:W-:Y:S01]  /*5100*/  @P3 FMUL.FTZ R188, R144, R153 ;  /* 0x0000009990bc3220 */ /* 0x000fe20000410000 */
[----:B------:R-:W-:Y:S01]  /*5110*/  FMUL.FTZ R144, R148, R3 ;  /* 0x0000000394907220 */ /* 0x000fe20000410000 */
[----:B------:R-:W-:Y:S01]  /*5120*/  FMUL.FTZ R149, R4, R149 ;  /* 0x0000009504957220 */ /* 0x000fe20000410000 */
[----:B------:R-:W-:-:S02]  /*5130*/  @P5 PRMT R151, R154, 0x7632, R151 ;  /* 0x000076329a975816 */ /* 0x000fc40000000097 */
[----:B------:R-:W-:Y:S01]  /*5140*/  CS2R R190, SRZ ;  /* 0x0000000000be7805 */ /* 0x000fe2000001ff00 */
[----:B------:R-:W-:Y:S01]  /*5150*/  FMUL.FTZ R144, R144, UR4 ;  /* 0x0000000490907c20 */ /* 0x000fe20008410000 */
[----:B------:R-:W-:Y:S01]  /*5160*/  ISETP.GE.U32.AND P0, PT, R172, RZ, PT ;  /* 0x000000ffac00720c */ /* 0x000fe20003f06070 */
[--C-:B------:R-:W-:Y:S01]  /*5170*/  FFMA.FTZ R199, R199, R21, R22.reuse ;  /* 0x00000015c7c77223 */ /* 0x100fe20000010016 */
[----:B------:R-:W-:Y:S01]  /*5180*/  @P5 SHF.L.U32 R151, R151, 0x10, RZ ;  /* 0x0000001097975819 */ /* 0x000fe200000006ff */
[-C--:B------:R-:W-:Y:S01]  /*5190*/  @P4 FMUL.FTZ R189, R150, R144.reuse ;  /* 0x0000009096bd4220 */ /* 0x080fe20000410000 */
[----:B------:R-:W-:Y:S01]  /*51a0*/  FMUL.FTZ R150, R149, R3 ;  /* 0x0000000395967220 */ /* 0x000fe20000410000 */
[----:B------:R-:W-:Y:S01]  /*51b0*/  FMUL.FTZ R154, R92, R144 ;  /* 0x000000905c9a7220 */ /* 0x000fe20000410000 */
[----:B------:R-:W-:Y:S01]  /*51c0*/  ISETP.GE.U32.AND.EX P0, PT, R173, 0x1000000, PT, P0 ;  /* 0x01000000ad00780c */ /* 0x000fe20003f06100 */
[----:B------:R-:W-:Y:S01]  /*51d0*/  FADD.FTZ R199, R203, -R199 ;  /* 0x800000c7cbc77221 */ /* 0x000fe20000010000 */
[----:B------:R-:W-:Y:S01]  /*51e0*/  FMUL.FTZ R150, R150, UR4 ;  /* 0x0000000496967c20 */ /* 0x000fe20008410000 */
[----:B------:R-:W-:Y:S01]  /*51f0*/  MOV R193, RZ ;  /* 0x000000ff00c17202 */ /* 0x000fe20000000f00 */
[----:B------:R-:W-:Y:S01]  /*5200*/  FFMA.FTZ R186, R186, R21, R22 ;  /* 0x00000015baba7223 */ /* 0x000fe20000010016 */
[----:B------:R-:W-:Y:S01]  /*5210*/  FSEL R154, R154, RZ, P4 ;  /* 0x000000ff9a9a7208 */ /* 0x000fe20002000000 */
[-C--:B------:R-:W-:Y:S01]  /*5220*/  @P5 FMUL.FTZ R190, R151, R150.reuse ;  /* 0x0000009697be5220 */ /* 0x080fe20000410000 */
[----:B------:R-:W-:Y:S01]  /*5230*/  FMUL.FTZ R194, R93, R150 ;  /* 0x000000965dc27220 */ /* 0x000fe20000410000 */
[----:B------:R-:W-:Y:S01]  /*5240*/  FMUL.FTZ R150, R4, R197 ;  /* 0x000000c504967220 */ /* 0x000fe20000410000 */
[C---:B------:R-:W-:Y:S01]  /*5250*/  @P6 SHF.L.U32 R151, R155.reuse, 0x10, RZ ;  /* 0x000000109b976819 */ /* 0x040fe200000006ff */
[----:B------:R-:W-:Y:S01]  /*5260*/  FADD.FTZ R186, R192, -R186 ;  /* 0x800000bac0ba7221 */ /* 0x000fe20000010000 */
[----:B------:R-:W-:Y:S01]  /*5270*/  LOP3.LUT P4, RZ, R172, 0xff, RZ, 0xc0, !PT ;  /* 0x000000ffacff7812 */ /* 0x000fe2000788c0ff */
[----:B------:R-:W-:Y:S01]  /*5280*/  FMUL.FTZ R144, R150, R3 ;  /* 0x0000000396907220 */ /* 0x000fe20000410000 */
[----:B------:R-:W-:Y:S01]  /*5290*/  FSEL R194, R194, RZ, P5 ;  /* 0x000000ffc2c27208 */ /* 0x000fe20002800000 */
[----:B------:R-:W-:Y:S01]  /*52a0*/  FMUL.FTZ R145, R4, R145 ;  /* 0x0000009104917220 */ /* 0x000fe20000410000 */
[----:B------:R-:W-:Y:S01]  /*52b0*/  LOP3.LUT P5, RZ, R172, 0xff00, RZ, 0xc0, !PT ;  /* 0x0000ff00acff7812 */ /* 0x000fe200078ac0ff */
[----:B------:R-:W-:Y:S01]  /*52c0*/  FMUL.FTZ R144, R144, UR4 ;  /* 0x0000000490907c20 */ /* 0x000fe20008410000 */
[----:B------:R-:W-:Y:S01]  /*52d0*/  @P0 PRMT R155, R155, 0x7632, R155 ;  /* 0x000076329b9b0816 */ /* 0x000fe2000000009b */
[----:B------:R-:W-:Y:S01]  /*52e0*/  FMUL.FTZ R200, R90, R200 ;  /* 0x000000c85ac87220 */ /* 0x000fe20000410000 */
[----:B------:R-:W-:Y:S01]  /*52f0*/  MOV R192, RZ ;  /* 0x000000ff00c07202 */ /* 0x000fe20000000f00 */
[-C--:B------:R-:W-:Y:S01]  /*5300*/  @P6 FMUL.FTZ R191, R151, R144.reuse ;  /* 0x0000009097bf6220 */ /* 0x080fe20000410000 */
[----:B------:R-:W-:Y:S01]  /*5310*/  FMUL.FTZ R151, R4, R199 ;  /* 0x000000c704977220 */ /* 0x000fe20000410000 */
[----:B------:R-:W-:Y:S01]  /*5320*/  @P0 SHF.L.U32 R155, R155, 0x10, RZ ;  /* 0x000000109b9b0819 */ /* 0x000fe200000006ff */
[----:B------:R-:W-:Y:S01]  /*5330*/  FMUL.FTZ R144, R94, R144 ;  /* 0x000000905e907220 */ /* 0x000fe20000410000 */
[----:B------:R-:W-:Y:S01]  /*5340*/  @P4 SHF.L.U32 R173, R152, 0x10, RZ ;  /* 0x0000001098ad4819 */ /* 0x000fe200000006ff */
[----:B------:R-:W-:Y:S01]  /*5350*/  FMUL.FTZ R172, R151, R3 ;  /* 0x0000000397ac7220 */ /* 0x000fe20000410000 */
[----:B------:R-:W-:Y:S01]  /*5360*/  FMUL.FTZ R153, R91, R153 ;  /* 0x000000995b997220 */ /* 0x000fe20000410000 */
[----:B------:R-:W-:-:S02]  /*5370*/  FSEL R200, R200, RZ, P2 ;  /* 0x000000ffc8c87208 */ /* 0x000fc40001000000 */
[----:B------:R-:W-:Y:S01]  /*5380*/  FMUL.FTZ R172, R172, UR4 ;  /* 0x00000004acac7c20 */ /* 0x000fe20008410000 */
[----:B------:R-:W-:Y:S02]  /*5390*/  FSEL R144, R144, RZ, P6 ;  /* 0x000000ff90907208 */ /* 0x000fe40003000000 */
[----:B------:R-:W-:Y:S01]  /*53a0*/  FSEL R153, R153, RZ, P3 ;  /* 0x000000ff99997208 */ /* 0x000fe20001800000 */
[-C--:B------:R-:W-:Y:S01]  /*53b0*/  @P0 FMUL.FTZ R193, R155, R172.reuse ;  /* 0x000000ac9bc10220 */ /* 0x080fe20000410000 */
[----:B------:R-:W-:Y:S01]  /*53c0*/  FMUL.FTZ R172, R95, R172 ;  /* 0x000000ac5fac7220 */ /* 0x000fe20000410000 */
[----:B------:R-:W-:Y:S02]  /*53d0*/  F2FP.BF16.F32.PACK_AB R154, R194, R154 ;  /* 0x0000009ac29a723e */ /* 0x000fe400000010ff */
[----:B------:R-:W-:Y:S02]  /*53e0*/  F2FP.BF16.F32.PACK_AB R153, R153, R200 ;  /* 0x000000c89999723e */ /* 0x000fe400000010ff */
[----:B------:R-:W-:-:S04]  /*53f0*/  FSEL R155, R172, RZ, P0 ;  /* 0x000000ffac9b7208 */ /* 0x000fc80000000000 */
[----:B------:R-:W-:Y:S01]  /*5400*/  F2FP.BF16.F32.PACK_AB R155, R155, R144 ;  /* 0x000000909b9b723e */ /* 0x000fe200000010ff */
[----:B------:R-:W-:Y:S01]  /*5410*/  FMUL.FTZ R144, R4, R186 ;  /* 0x000000ba04907220 */ /* 0x000fe20000410000 */
[----:B------:R-:W-:-:S03]  /*5420*/  MOV R186, RZ ;  /* 0x000000ff00ba7202 */ /* 0x000fc60000000f00 */
        /* <DEDUP_REMOVED lines=14> */
.L_x_11350:
        /* <DEDUP_REMOVED lines=8> */
[----:B------:R-:W-:Y:S01]  /*5590*/  LOP3.LUT P0, RZ, R173, 0xff, RZ, 0xc0, !PT ;  /* 0x000000ffadff7812 */ /* 0x000fe2000780c0ff */
[----:B------:R-:W-:Y:S01]  /*55a0*/  FMUL.FTZ R187, R4, R187 ;  /* 0x000000bb04bb7220 */ /* 0x000fe20000410000 */
[----:B------:R-:W-:Y:S01]  /*55b0*/  FADD.FTZ R194, R196, -R194 ;  /* 0x800000c2c4c27221 */ /* 0x000fe20000010000 */
[----:B------:R-:W-:Y:S01]  /*55c0*/  FADD.FTZ R188, R201, -R188 ;  /* 0x800000bcc9bc7221 */ /* 0x000fe20000010000 */
[----:B------:R-:W-:Y:S01]  /*55d0*/  LOP3.LUT P3, RZ, R173, 0xff00, RZ, 0xc0, !PT ;  /* 0x0000ff00adff7812 */ /* 0x000fe2000786c0ff */
[----:B------:R-:W-:Y:S01]  /*55e0*/  FMUL.FTZ R187, R3, R187 ;  /* 0x000000bb03bb7220 */ /* 0x000fe20000410000 */
[C---:B------:R-:W-:Y:S01]  /*55f0*/  FMUL.FTZ R194, R4.reuse, R194 ;  /* 0x000000c204c27220 */ /* 0x040fe20000410000 */
[----:B-----5:R-:W-:Y:S01]  /*5600*/  @P5 SHF.L.U32 R189, R153, 0x10, RZ ;  /* 0x0000001099bd5819 */ /* 0x020fe200000006ff */
[----:B------:R-:W-:Y:S01]  /*5610*/  FMUL.FTZ R188, R4, R188 ;  /* 0x000000bc04bc7220 */ /* 0x000fe20000410000 */
[----:B------:R-:W-:Y:S01]  /*5620*/  FMUL.FTZ R201, R187, UR4 ;  /* 0x00000004bbc97c20 */ /* 0x000fe20008410000 */
[----:B------:R-:W-:Y:S01]  /*5630*/  MOV R187, RZ ;  /* 0x000000ff00bb7202 */ /* 0x000fe20000000f00 */
[-CC-:B------:R-:W-:Y:S01]  /*5640*/  FFMA.FTZ R198, R198, R21.reuse, R22.reuse ;  /* 0x00000015c6c67223 */ /* 0x180fe20000010016 */
[----:B------:R-:W-:Y:S01]  /*5650*/  FFMA.FTZ R195, R195, R21, R22 ;  /* 0x00000015c3c37223 */ /* 0x000fe20000010016 */
[----:B------:R-:W-:Y:S01]  /*5660*/  @P5 FMUL.FTZ R187, R189, R201 ;  /* 0x000000c9bdbb5220 */ /* 0x000fe20000410000 */
[----:B------:R-:W-:Y:S01]  /*5670*/  @P4 PRMT R189, R153, 0x7632, R189 ;  /* 0x0000763299bd4816 */ /* 0x000fe200000000bd */
[C---:B------:R-:W-:Y:S01]  /*5680*/  FMUL.FTZ R153, R3.reuse, R188 ;  /* 0x000000bc03997220 */ /* 0x040fe20000410000 */
[----:B------:R-:W-:Y:S01]  /*5690*/  FMUL.FTZ R194, R3, R194 ;  /* 0x000000c203c27220 */ /* 0x000fe20000410000 */
[----:B------:R-:W-:Y:S01]  /*56a0*/  FADD.FTZ R198, R202, -R198 ;  /* 0x800000c6cac67221 */ /* 0x000fe20000010000 */
[----:B------:R-:W-:Y:S01]  /*56b0*/  @P4 SHF.L.U32 R189, R189, 0x10, RZ ;  /* 0x00000010bdbd4819 */ /* 0x000fe200000006ff */
[----:B------:R-:W-:Y:S01]  /*56c0*/  FMUL.FTZ R153, R153, UR4 ;  /* 0x0000000499997c20 */ /* 0x000fe20008410000 */
[----:B------:R-:W-:Y:S01]  /*56d0*/  LOP3.LUT P2, RZ, R173, 0xff0000, RZ, 0xc0, !PT ;  /* 0x00ff0000adff7812 */ /* 0x000fe2000784c0ff */
[----:B------:R-:W-:Y:S01]  /*56e0*/  FADD.FTZ R197, R197, -R195 ;  /* 0x800000c3c5c57221 */ /* 0x000fe20000010000 */
[----:B------:R-:W-:Y:S01]  /*56f0*/  @P0 SHF.L.U32 R190, R154, 0x10, RZ ;  /* 0x000000109abe0819 */ /* 0x000fe200000006ff */
[----:B------:R-:W-:Y:S01]  /*5700*/  FMUL.FTZ R194, R194, UR4 ;  /* 0x00000004c2c27c20 */ /* 0x000fe20008410000 */
[----:B------:R-:W-:Y:S01]  /*5710*/  MOV R188, RZ ;  /* 0x000000ff00bc7202 */ /* 0x000fe20000000f00 */
[C---:B------:R-:W-:Y:S01]  /*5720*/  FMUL.FTZ R198, R4.reuse, R198 ;  /* 0x000000c604c67220 */ /* 0x040fe20000410000 */
[----:B------:R-:W-:Y:S01]  /*5730*/  @P4 FMUL.FTZ R188, R189, R153 ;  /* 0x00000099bdbc4220 */ /* 0x000fe20000410000 */
[----:B------:R-:W-:Y:S01]  /*5740*/  MOV R189, RZ ;  /* 0x000000ff00bd7202 */ /* 0x000fe20000000f00 */
[----:B------:R-:W-:Y:S01]  /*5750*/  FMUL.FTZ R197, R4, R197 ;  /* 0x000000c504c57220 */ /* 0x000fe20000410000 */
[----:B------:R-:W-:Y:S01]  /*5760*/  @P0 FMUL.FTZ R189, R190, R194 ;  /* 0x000000c2bebd0220 */ /* 0x000fe20000410000 */
[----:B------:R-:W-:Y:S01]  /*5770*/  @P3 PRMT R191, R154, 0x7632, R191 ;  /* 0x000076329abf3816 */ /* 0x000fe200000000bf */
[C---:B------:R-:W-:Y:S01]  /*5780*/  FMUL.FTZ R154, R3.reuse, R198 ;  /* 0x000000c6039a7220 */ /* 0x040fe20000410000 */
[----:B------:R-:W-:Y:S01]  /*5790*/  FMUL.FTZ R194, R92, R194 ;  /* 0x000000c25cc27220 */ /* 0x000fe20000410000 */
[----:B------:R-:W-:Y:S01]  /*57a0*/  FMUL.FTZ R195, R3, R197 ;  /* 0x000000c503c37220 */ /* 0x000fe20000410000 */
[----:B------:R-:W-:Y:S01]  /*57b0*/  @P3 SHF.L.U32 R191, R191, 0x10, RZ ;  /* 0x00000010bfbf3819 */ /* 0x000fe200000006ff */
[----:B------:R-:W-:Y:S01]  /*57c0*/  FMUL.FTZ R154, R154, UR4 ;  /* 0x000000049a9a7c20 */ /* 0x000fe20008410000 */
[----:B------:R-:W-:Y:S01]  /*57d0*/  @P2 SHF.L.U32 R193, R155, 0x10, RZ ;  /* 0x000000109bc12819 */ /* 0x000fe200000006ff */
[----:B------:R-:W-:Y:S01]  /*57e0*/  FMUL.FTZ R195, R195, UR4 ;  /* 0x00000004c3c37c20 */ /* 0x000fe20008410000 */
[----:B------:R-:W-:Y:S01]  /*57f0*/  FSEL R194, R194, RZ, P0 ;  /* 0x000000ffc2c27208 */ /* 0x000fe20000000000 */
[----:B------:R-:W-:Y:S01]  /*5800*/  FFMA.FTZ R199, R199, R21, R22 ;  /* 0x00000015c7c77223 */ /* 0x000fe20000010016 */
[----:B------:R-:W-:Y:S01]  /*5810*/  ISETP.GE.U32.AND P0, PT, R172, RZ, PT ;  /* 0x000000ffac00720c */ /* 0x000fe20003f06070 */
[----:B------:R-:W-:Y:S01]  /*5820*/  FMUL.FTZ R200, R4, R200 ;  /* 0x000000c804c87220 */ /* 0x000fe20000410000 */
[----:B------:R-:W-:Y:S01]  /*5830*/  MOV R190, RZ ;  /* 0x000000ff00be7202 */ /* 0x000fe20000000f00 */
[-C--:B------:R-:W-:Y:S01]  /*5840*/  @P3 FMUL.FTZ R190, R191, R154.reuse ;  /* 0x0000009abfbe3220 */ /* 0x080fe20000410000 */
[----:B------:R-:W-:Y:S01]  /*5850*/  MOV R191, RZ ;  /* 0x000000ff00bf7202 */ /* 0x000fe20000000f00 */
[-C--:B------:R-:W-:Y:S01]  /*5860*/  @P2 FMUL.FTZ R191, R193, R195.reuse ;  /* 0x000000c3c1bf2220 */ /* 0x080fe20000410000 */
[----:B------:R-:W-:Y:S01]  /*5870*/  ISETP.GE.U32.AND.EX P0, PT, R173, 0x1000000, PT, P0 ;  /* 0x01000000ad00780c */ /* 0x000fe20003f06100 */
[----:B------:R-:W-:Y:S01]  /*5880*/  FMUL.FTZ R154, R93, R154 ;  /* 0x0000009a5d9a7220 */ /* 0x000fe20000410000 */
[----:B------:R-:W-:Y:S01]  /*5890*/  FMUL.FTZ R195, R94, R195 ;  /* 0x000000c35ec37220 */ /* 0x000fe20000410000 */
[----:B------:R-:W-:Y:S01]  /*58a0*/  FADD.FTZ R199, R203, -R199 ;  /* 0x800000c7cbc77221 */ /* 0x000fe20000010000 */
[----:B------:R-:W-:Y:S01]  /*58b0*/  FMUL.FTZ R200, R3, R200 ;  /* 0x000000c803c87220 */ /* 0x000fe20000410000 */
[----:B------:R-:W-:Y:S01]  /*58c0*/  FMUL.FTZ R201, R90, R201 ;  /* 0x000000c95ac97220 */ /* 0x000fe20000410000 */
[----:B------:R-:W-:Y:S01]  /*58d0*/  FSEL R154, R154, RZ, P3 ;  /* 0x000000ff9a9a7208 */ /* 0x000fe20001800000 */
[----:B------:R-:W-:Y:S01]  /*58e0*/  FMUL.FTZ R199, R4, R199 ;  /* 0x000000c704c77220 */ /* 0x000fe20000410000 */
[----:B------:R-:W-:Y:S01]  /*58f0*/  FSEL R195, R195, RZ, P2 ;  /* 0x000000ffc3c37208 */ /* 0x000fe20001000000 */
[----:B------:R-:W-:Y:S01]  /*5900*/  FMUL.FTZ R153, R91, R153 ;  /* 0x000000995b997220 */ /* 0x000fe20000410000 */
[----:B------:R-:W-:-:S02]  /*5910*/  LOP3.LUT P3, RZ, R172, 0xff, RZ, 0xc0, !PT ;  /* 0x000000ffacff7812 */ /* 0x000fc4000786c0ff */
[----:B------:R-:W-:Y:S01]  /*5920*/  LOP3.LUT P2, RZ, R172, 0xff00, RZ, 0xc0, !PT ;  /* 0x0000ff00acff7812 */ /* 0x000fe2000784c0ff */
[----:B------:R-:W-:Y:S01]  /*5930*/  FFMA.FTZ R172, R186, R21, R22 ;  /* 0x00000015baac7223 */ /* 0x000fe20000010016 */
[----:B------:R-:W-:Y:S01]  /*5940*/  @P0 PRMT R173, R155, 0x7632, R173 ;  /* 0x000076329bad0816 */ /* 0x000fe200000000ad */
[----:B------:R-:W-:Y:S01]  /*5950*/  FMUL.FTZ R155, R3, R199 ;  /* 0x000000c7039b7220 */ /* 0x000fe20000410000 */
[----:B------:R-:W-:Y:S01]  /*5960*/  MOV R186, RZ ;  /* 0x000000ff00ba7202 */ /* 0x000fe20000000f00 */
[----:B------:R-:W-:Y:S01]  /*5970*/  FADD.FTZ R172, R192, -R172 ;  /* 0x800000acc0ac7221 */ /* 0x000fe20000010000 */
[----:B------:R-:W-:Y:S01]  /*5980*/  @P0 SHF.L.U32 R173, R173, 0x10, RZ ;  /* 0x00000010adad0819 */ /* 0x000fe200000006ff */
[----:B------:R-:W-:Y:S01]  /*5990*/  FMUL.FTZ R155, R155, UR4 ;  /* 0x000000049b9b7c20 */ /* 0x000fe20008410000 */
[----:B------:R-:W-:Y:S01]  /*59a0*/  CS2R R192, SRZ ;  /* 0x0000000000c07805 */ /* 0x000fe2000001ff00 */
[----:B------:R-:W-:Y:S01]  /*59b0*/  FMUL.FTZ R172, R4, R172 ;  /* 0x000000ac04ac7220 */ /* 0x000fe20000410000 */
[----:B------:R-:W-:Y:S01]  /*59c0*/  FSEL R201, R201, RZ, P5 ;  /* 0x000000ffc9c97208 */ /* 0x000fe20002800000 */
[-C--:B------:R-:W-:Y:S01]  /*59d0*/  @P0 FMUL.FTZ R193, R173, R155.reuse ;  /* 0x0000009badc10220 */ /* 0x080fe20000410000 */
[C---:B------:R-:W-:Y:S01]  /*59e0*/  @P3 SHF.L.U32 R173, R152.reuse, 0x10, RZ ;  /* 0x0000001098ad3819 */ /* 0x040fe200000006ff */
        /* <DEDUP_REMOVED lines=18> */
.L_x_11351:
        /* <DEDUP_REMOVED lines=20> */
[----:B------:R-:W-:Y:S01]  /*5c50*/  FFMA.FTZ R166, R166, R21, R22 ;  /* 0x00000015a6a67223 */ /* 0x000fe20000010016 */
[----:B------:R-:W-:Y:S01]  /*5c60*/  FMUL.FTZ R147, R4, R147 ;  /* 0x0000009304937220 */ /* 0x000fe20000410000 */
[----:B------:R-:W-:Y:S01]  /*5c70*/  LOP3.LUT P4, RZ, R163, 0xff, RZ, 0xc0, !PT ;  /* 0x000000ffa3ff7812 */ /* 0x000fe2000788c0ff */
[----:B------:R-:W-:Y:S01]  /*5c80*/  FMUL.FTZ R144, R146, R3 ;  /* 0x0000000392907220 */ /* 0x000fe20000410000 */
[----:B------:R-:W-:Y:S01]  /*5c90*/  FADD.FTZ R166, R168, -R166 ;  /* 0x800000a6a8a67221 */ /* 0x000fe20000010000 */
[----:B-----5:R-:W-:Y:S01]  /*5ca0*/  @P2 SHF.L.U32 R148, R153, 0x10, RZ ;  /* 0x0000001099942819 */ /* 0x020fe200000006ff */
[-CC-:B------:R-:W-:Y:S01]  /*5cb0*/  FFMA.FTZ R149, R170, R21.reuse, R22.reuse ;  /* 0x00000015aa957223 */ /* 0x180fe20000010016 */
[----:B------:R-:W-:Y:S01]  /*5cc0*/  FMUL.FTZ R144, R144, UR4 ;  /* 0x0000000490907c20 */ /* 0x000fe20008410000 */
[----:B------:R-:W-:Y:S01]  /*5cd0*/  MOV R165, RZ ;  /* 0x000000ff00a57202 */ /* 0x000fe20000000f00 */
[----:B------:R-:W-:Y:S01]  /*5ce0*/  FFMA.FTZ R167, R167, R21, R22 ;  /* 0x00000015a7a77223 */ /* 0x000fe20000010016 */
[----:B------:R-:W-:Y:S01]  /*5cf0*/  LOP3.LUT P5, RZ, R163, 0xff00, RZ, 0xc0, !PT ;  /* 0x0000ff00a3ff7812 */ /* 0x000fe200078ac0ff */
[----:B------:R-:W-:Y:S01]  /*5d00*/  @P2 FMUL.FTZ R157, R148, R144 ;  /* 0x00000090949d2220 */ /* 0x000fe20000410000 */
[----:B------:R-:W-:Y:S01]  /*5d10*/  @P3 PRMT R148, R153, 0x7632, R148 ;  /* 0x0000763299943816 */ /* 0x000fe20000000094 */
[----:B------:R-:W-:Y:S01]  /*5d20*/  FMUL.FTZ R153, R147, R3 ;  /* 0x0000000393997220 */ /* 0x000fe20000410000 */
[----:B------:R-:W-:Y:S01]  /*5d30*/  FADD.FTZ R149, R176, -R149 ;  /* 0x80000095b0957221 */ /* 0x000fe20000010000 */
[----:B------:R-:W-:Y:S01]  /*5d40*/  @P4 SHF.L.U32 R151, R154, 0x10, RZ ;  /* 0x000000109a974819 */ /* 0x000fe200000006ff */
[----:B------:R-:W-:Y:S01]  /*5d50*/  FADD.FTZ R169, R169, -R167 ;  /* 0x800000a7a9a97221 */ /* 0x000fe20000010000 */
[----:B------:R-:W-:Y:S01]  /*5d60*/  @P3 SHF.L.U32 R148, R148, 0x10, RZ ;  /* 0x0000001094943819 */ /* 0x000fe200000006ff */
[----:B------:R-:W-:Y:S01]  /*5d70*/  FMUL.FTZ R153, R153, UR4 ;  /* 0x0000000499997c20 */ /* 0x000fe20008410000 */
[----:B------:R-:W-:Y:S01]  /*5d80*/  FMUL.FTZ R149, R4, R149 ;  /* 0x0000009504957220 */ /* 0x000fe20000410000 */
[----:B------:R-:W-:Y:S01]  /*5d90*/  LOP3.LUT P6, RZ, R163, 0xff0000, RZ, 0xc0, !PT ;  /* 0x00ff0000a3ff7812 */ /* 0x000fe200078cc0ff */
[----:B------:R-:W-:Y:S01]  /*5da0*/  FFMA.FTZ R171, R171, R21, R22 ;  /* 0x00000015abab7223 */ /* 0x000fe20000010016 */
[----:B------:R-:W-:Y:S01]  /*5db0*/  @P3 FMUL.FTZ R165, R148, R153 ;  /* 0x0000009994a53220 */ /* 0x000fe20000410000 */
[----:B------:R-:W-:Y:S01]  /*5dc0*/  FMUL.FTZ R148, R4, R166 ;  /* 0x000000a604947220 */ /* 0x000fe20000410000 */
[----:B------:R-:W-:Y:S01]  /*5dd0*/  MOV R166, RZ ;  /* 0x000000ff00a67202 */ /* 0x000fe20000000f00 */
[----:B------:R-:W-:Y:S01]  /*5de0*/  FADD.FTZ R177, R177, -R171 ;  /* 0x800000abb1b17221 */ /* 0x000fe20000010000 */
[----:B------:R-:W-:Y:S01]  /*5df0*/  @P5 PRMT R154, R154, 0x7632, R154 ;  /* 0x000076329a9a5816 */ /* 0x000fe2000000009a */
[----:B------:R-:W-:Y:S01]  /*5e00*/  FMUL.FTZ R150, R148, R3 ;  /* 0x0000000394967220 */ /* 0x000fe20000410000 */
[----:B------:R-:W-:Y:S01]  /*5e10*/  MOV R168, RZ ;  /* 0x000000ff00a87202 */ /* 0x000fe20000000f00 */
[----:B------:R-:W-:Y:S01]  /*5e20*/  FFMA.FTZ R31, R31, R21, R22 ;  /* 0x000000151f1f7223 */ /* 0x000fe20000010016 */
[----:B------:R-:W-:Y:S01]  /*5e30*/  @P5 SHF.L.U32 R154, R154, 0x10, RZ ;  /* 0x000000109a9a5819 */ /* 0x000fe200000006ff */
[----:B------:R-:W-:Y:S01]  /*5e40*/  FMUL.FTZ R150, R150, UR4 ;  /* 0x0000000496967c20 */ /* 0x000fe20008410000 */
[----:B------:R-:W-:Y:S01]  /*5e50*/  ISETP.GE.U32.AND P0, PT, R162, RZ, PT ;  /* 0x000000ffa200720c */ /* 0x000fe20003f06070 */
[----:B------:R-:W-:Y:S01]  /*5e60*/  FMUL.FTZ R144, R98, R144 ;  /* 0x0000009062907220 */ /* 0x000fe20000410000 */
[----:B------:R-:W-:Y:S01]  /*5e70*/  @P6 SHF.L.U32 R161, R155, 0x10, RZ ;  /* 0x000000109ba16819 */ /* 0x000fe200000006ff */
[-C--:B------:R-:W-:Y:S01]  /*5e80*/  @P4 FMUL.FTZ R166, R151, R150.reuse ;  /* 0x0000009697a64220 */ /* 0x080fe20000410000 */
[----:B------:R-:W-:Y:S01]  /*5e90*/  FMUL.FTZ R151, R149, R3 ;  /* 0x0000000395977220 */ /* 0x000fe20000410000 */
[----:B------:R-:W-:Y:S01]  /*5ea0*/  ISETP.GE.U32.AND.EX P0, PT, R163, 0x1000000, PT, P0 ;  /* 0x01000000a300780c */ /* 0x000fe20003f06100 */
[----:B------:R-:W-:Y:S01]  /*5eb0*/  FADD.FTZ R31, R164, -R31 ;  /* 0x8000001fa41f7221 */ /* 0x000fe20000010000 */
[----:B------:R-:W-:Y:S01]  /*5ec0*/  MOV R167, RZ ;  /* 0x000000ff00a77202 */ /* 0x000fe20000000f00 */
[----:B------:R-:W-:Y:S01]  /*5ed0*/  FMUL.FTZ R151, R151, UR4 ;  /* 0x0000000497977c20 */ /* 0x000fe20008410000 */
[----:B------:R-:W-:Y:S01]  /*5ee0*/  FMUL.FTZ R153, R99, R153 ;  /* 0x0000009963997220 */ /* 0x000fe20000410000 */
[----:B------:R-:W-:Y:S01]  /*5ef0*/  FADD.FTZ R145, R174, -R145 ;  /* 0x80000091ae917221 */ /* 0x000fe20000010000 */
[----:B------:R-:W-:Y:S01]  /*5f00*/  MOV R164, RZ ;  /* 0x000000ff00a47202 */ /* 0x000fe20000000f00 */
[----:B------:R-:W-:Y:S01]  /*5f10*/  @P5 FMUL.FTZ R168, R154, R151 ;  /* 0x000000979aa85220 */ /* 0x000fe20000410000 */
[----:B------:R-:W-:Y:S01]  /*5f20*/  FMUL.FTZ R154, R100, R150 ;  /* 0x00000096649a7220 */ /* 0x000fe20000410000 */
[C---:B------:R-:W-:Y:S01]  /*5f30*/  FMUL.FTZ R150, R4.reuse, R169 ;  /* 0x000000a904967220 */ /* 0x040fe20000410000 */
[----:B------:R-:W-:Y:S01]  /*5f40*/  FMUL.FTZ R160, R101, R151 ;  /* 0x0000009765a07220 */ /* 0x000fe20000410000 */
[----:B------:R-:W-:Y:S01]  /*5f50*/  FSEL R153, R153, RZ, P3 ;  /* 0x000000ff99997208 */ /* 0x000fe20001800000 */
[----:B------:R-:W-:Y:S01]  /*5f60*/  FMUL.FTZ R145, R4, R145 ;  /* 0x0000009104917220 */ /* 0x000fe20000410000 */
[----:B------:R-:W-:Y:S01]  /*5f70*/  FMUL.FTZ R151, R150, R3 ;  /* 0x0000000396977220 */ /* 0x000fe20000410000 */
[----:B------:R-:W-:-:S02]  /*5f80*/  FSEL R154, R154, RZ, P4 ;  /* 0x000000ff9a9a7208 */ /* 0x000fc40002000000 */
[----:B------:R-:W-:Y:S01]  /*5f90*/  LOP3.LUT P4, RZ, R162, 0xff, RZ, 0xc0, !PT ;  /* 0x000000ffa2ff7812 */ /* 0x000fe2000788c0ff */
[----:B------:R-:W-:Y:S01]  /*5fa0*/  FMUL.FTZ R151, R151, UR4 ;  /* 0x0000000497977c20 */ /* 0x000fe20008410000 */
[----:B------:R-:W-:Y:S02]  /*5fb0*/  FSEL R160, R160, RZ, P5 ;  /* 0x000000ffa0a07208 */ /* 0x000fe40002800000 */
[----:B------:R-:W-:Y:S01]  /*5fc0*/  @P0 PRMT R155, R155, 0x7632, R155 ;  /* 0x000076329b9b0816 */ /* 0x000fe2000000009b */
[-C--:B------:R-:W-:Y:S01]  /*5fd0*/  @P6 FMUL.FTZ R167, R161, R151.reuse ;  /* 0x00000097a1a76220 */ /* 0x080fe20000410000 */
[----:B------:R-:W-:Y:S01]  /*5fe0*/  FMUL.FTZ R161, R102, R151 ;  /* 0x0000009766a17220 */ /* 0x000fe20000410000 */
[----:B------:R-:W-:Y:S01]  /*5ff0*/  FMUL.FTZ R151, R4, R177 ;  /* 0x000000b104977220 */ /* 0x000fe20000410000 */
[----:B------:R-:W-:Y:S02]  /*6000*/  F2FP.BF16.F32.PACK_AB R154, R160, R154 ;  /* 0x0000009aa09a723e */ /* 0x000fe400000010ff */
[----:B------:R-:W-:Y:S01]  /*6010*/  LOP3.LUT P5, RZ, R162, 0xff00, RZ, 0xc0, !PT ;  /* 0x0000ff00a2ff7812 */ /* 0x000fe200078ac0ff */
[----:B------:R-:W-:Y:S01]  /*6020*/  FMUL.FTZ R163, R151, R3 ;  /* 0x0000000397a37220 */ /* 0x000fe20000410000 */
[----:B------:R-:W-:-:S02]  /*6030*/  @P0 SHF.L.U32 R155, R155, 0x10, RZ ;  /* 0x000000109b9b0819 */ /* 0x000fc400000006ff */
[----:B------:R-:W-:Y:S01]  /*6040*/  FSEL R160, R144, RZ, P2 ;  /* 0x000000ff90a07208 */ /* 0x000fe20001000000 */
[----:B------:R-:W-:Y:S01]  /*6050*/  FMUL.FTZ R163, R163, UR4 ;  /* 0x00000004a3a37c20 */ /* 0x000fe20008410000 */
[----:B------:R-:W-:Y:S01]  /*6060*/  FMUL.FTZ R144, R4, R31 ;  /* 0x0000001f04907220 */ /* 0x000fe20000410000 */
[----:B------:R-:W-:Y:S02]  /*6070*/  MOV R162, RZ ;  /* 0x000000ff00a27202 */ /* 0x000fe40000000f00 */
[----:B------:R-:W-:Y:S01]  /*6080*/  @P0 FMUL.FTZ R162, R155, R163 ;  /* 0x000000a39ba20220 */ /* 0x000fe20000410000 */
[----:B------:R-:W-:Y:S01]  /*6090*/  FMUL.FTZ R31, R144, R3 ;  /* 0x00000003901f7220 */ /* 0x000fe20000410000 */
[----:B------:R-:W-:Y:S01]  /*60a0*/  FMUL.FTZ R163, R103, R163 ;  /* 0x000000a367a37220 */ /* 0x000fe20000410000 */
[----:B------:R-:W-:Y:S02]  /*60b0*/  F2FP.BF16.F32.PACK_AB R153, R153, R160 ;  /* 0x000000a09999723e */ /* 0x000fe400000010ff */
[----:B------:R-:W-:Y:S01]  /*60c0*/  @P4 SHF.L.U32 R160, R152, 0x10, RZ ;  /* 0x0000001098a04819 */ /* 0x000fe200000006ff */
[----:B------:R-:W-:Y:S01]  /*60d0*/  FMUL.FTZ R31, R31, UR4 ;  /* 0x000000041f1f7c20 */ /* 0x000fe20008410000 */
[----:B------:R-:W-:-:S02]  /*60e0*/  FSEL R155, R163, RZ, P0 ;  /* 0x000000ffa39b7208 */ /* 0x000fc40000000000 */
[----:B------:R-:W-:Y:S01]  /*60f0*/  MOV R163, RZ ;  /* 0x000000ff00a37202 */ /* 0x000fe20000000f00 */
[----:B------:R-:W-:Y:S01]  /*6100*/  @P4 FMUL.FTZ R163, R160, R31 ;  /* 0x0000001fa0a34220 */ /* 0x000fe20000410000 */
[----:B------:R-:W-:Y:S01]  /*6110*/  @P5 PRMT R152, R152, 0x7632, R152 ;  /* 0x0000763298985816 */ /* 0x000fe20000000098 */
[----:B------:R-:W-:Y:S01]  /*6120*/  FMUL.FTZ R160, R145, R3 ;  /* 0x0000000391a07220 */ /* 0x000fe20000410000 */
[----:B------:R-:W-:Y:S01]  /*6130*/  FMUL.FTZ R31, R96, R31 ;  /* 0x0000001f601f7220 */ /* 0x000fe20000410000 */
[----:B------:R-:W-:Y:S02]  /*6140*/  FSEL R161, R161, RZ, P6 ;  /* 0x000000ffa1a17208 */ /* 0x000fe40003000000 */
[----:B------:R-:W-:Y:S01]  /*6150*/  @P5 SHF.L.U32 R152, R152, 0x10, RZ ;  /* 0x0000001098985819 */ /* 0x000fe200000006ff */
[----:B------:R-:W-:Y:S01]  /*6160*/  FMUL.FTZ R160, R160, UR4 ;  /* 0x00000004a0a07c20 */ /* 0x000fe20008410000 */
[----:B------:R-:W-:Y:S02]  /*6170*/  FSEL R31, R31, RZ, P4 ;  /* 0x000000ff1f1f7208 */ /* 0x000fe40002000000 */
[----:B------:R-:W-:Y:S01]  /*6180*/  F2FP.BF16.F32.PACK_AB R155, R155, R161 ;  /* 0x000000a19b9b723e */ /* 0x000fe200000010ff */
[-C--:B------:R-:W-:Y:S01]  /*6190*/  @P5 FMUL.FTZ R164, R152, R160.reuse ;  /* 0x000000a098a45220 */ /* 0x080fe20000410000 */
[----:B------:R-:W-:-:S05]  /*61a0*/  FMUL.FTZ R160, R97, R160 ;  /* 0x000000a061a07220 */ /* 0x000fca0000410000 */
[----:B------:R-:W-:-:S04]  /*61b0*/  FSEL R152, R160, RZ, P5 ;  /* 0x000000ffa0987208 */ /* 0x000fc80002800000 */
[----:B------:R-:W-:Y:S01]  /*61c0*/  F2FP.BF16.F32.PACK_AB R152, R152, R31 ;  /* 0x0000001f9898723e */ /* 0x000fe200000010ff */
[----:B------:R-:W-:Y:S06]  /*61d0*/  BRA `(.L_x_11353) ;  /* 0x0000000400847947 */ /* 0x000fec0003800000 */
.L_x_11352:
[-CC-:B------:R-:W-:Y:S01]  /*61e0*/  FFMA.FTZ R157, R157, R21.reuse, R22.reuse ;  /* 0x000000159d9d7223 */ /* 0x180fe20000010016 */
[-CC-:B------:R-:W-:Y:S01]  /*61f0*/  FFMA.FTZ R160, R160, R21.reuse, R22.reuse ;  /* 0x00000015a0a07223 */ /* 0x180fe20000010016 */
[----:B------:R-:W-:Y:S01]  /*6200*/  LOP3.LUT P5, RZ, R162, 0xff0000, RZ, 0xc0, !PT ;  /* 0x00ff0000a2ff7812 */ /* 0x000fe200078ac0ff */
[-C--:B------:R-:W-:Y:S01]  /*6210*/  FFMA.FTZ R161, R161, R21.reuse, R22 ;  /* 0x00000015a1a17223 */ /* 0x080fe20000010016 */
[----:B------:R-:W-:Y:S01]  /*6220*/  FADD.FTZ R174, R174, -R157 ;  /* 0x8000009daeae7221 */ /* 0x000fe20000010000 */
[----:B------:R-:W-:Y:S01]  /*6230*/  FADD.FTZ R157, R165, -R160 ;  /* 0x800000a0a59d7221 */ /* 0x000fe20000010000 */
[----:B------:R-:W-:Y:S01]  /*6240*/  LOP3.LUT P4, RZ, R162, 0xff000000, RZ, 0xc0, !PT ;  /* 0xff000000a2ff7812 */ /* 0x000fe2000788c0ff */
[----:B------:R-:W-:Y:S01]  /*6250*/  FADD.FTZ R175, R175, -R161 ;  /* 0x800000a1afaf7221 */ /* 0x000fe20000010000 */
[----:B------:R-:W-:Y:S01]  /*6260*/  FFMA.FTZ R166, R166, R21, R22 ;  /* 0x00000015a6a67223 */ /* 0x000fe20000010016 */
[C---:B------:R-:W-:Y:S01]  /*6270*/  FMUL.FTZ R157, R4.reuse, R157 ;  /* 0x0000009d049d7220 */ /* 0x040fe20000410000 */
[----:B------:R-:W-:Y:S01]  /*6280*/  LOP3.LUT P0, RZ, R163, 0xff, RZ, 0xc0, !PT ;  /* 0x000000ffa3ff7812 */ /* 0x000fe2000780c0ff */
[----:B------:R-:W-:Y:S01]  /*6290*/  FMUL.FTZ R175, R4, R175 ;  /* 0x000000af04af7220 */ /* 0x000fe20000410000 */
[----:B------:R-:W-:Y:S01]  /*62a0*/  FADD.FTZ R166, R168, -R166 ;  /* 0x800000a6a8a67221 */ /* 0x000fe20000010000 */
[----:B------:R-:W-:Y:S01]  /*62b0*/  FMUL.FTZ R157, R3, R157 ;  /* 0x0000009d039d7220 */ /* 0x000fe20000410000 */
[----:B------:R-:W-:Y:S01]  /*62c0*/  LOP3.LUT P3, RZ, R163, 0xff00, RZ, 0xc0, !PT ;  /* 0x0000ff00a3ff7812 */ /* 0x000fe2000786c0ff */
[--C-:B------:R-:W-:Y:S01]  /*62d0*/  FFMA.FTZ R170, R170, R21, R22.reuse ;  /* 0x00000015aaaa7223 */ /* 0x100fe20000010016 */
[----:B-----5:R-:W-:Y:S01]  /*62e0*/  @P5 SHF.L.U32 R161, R153, 0x10, RZ ;  /* 0x0000001099a15819 */ /* 0x020fe200000006ff */
[----:B------:R-:W-:Y:S01]  /*62f0*/  FMUL.FTZ R160, R157, UR4 ;  /* 0x000000049da07c20 */ /* 0x000fe20008410000 */
[----:B------:R-:W-:Y:S01]  /*6300*/  MOV R157, RZ ;  /* 0x000000ff009d7202 */ /* 0x000fe20000000f00 */
[----:B------:R-:W-:Y:S01]  /*6310*/  FMUL.FTZ R166, R4, R166 ;  /* 0x000000a604a67220 */ /* 0x000fe20000410000 */
[----:B------:R-:W-:Y:S01]  /*6320*/  MOV R165, RZ ;  /* 0x000000ff00a57202 */ /* 0x000fe20000000f00 */
[----:B------:R-:W-:Y:S01]  /*6330*/  @P5 FMUL.FTZ R157, R161, R160 ;  /* 0x000000a0a19d5220 */ /* 0x000fe20000410000 */
[----:B------:R-:W-:Y:S01]  /*6340*/  @P4 PRMT R161, R153, 0x7632, R161 ;  /* 0x0000763299a14816 */ /* 0x000fe200000000a1 */
[----:B------:R-:W-:Y:S01]  /*6350*/  FMUL.FTZ R153, R3, R175 ;  /* 0x000000af03997220 */ /* 0x000fe20000410000 */
[----:B------:R-:W-:Y:S01]  /*6360*/  FFMA.FTZ R167, R167, R21, R22 ;  /* 0x00000015a7a77223 */ /* 0x000fe20000010016 */
[----:B------:R-:W-:Y:S01]  /*6370*/  FADD.FTZ R170, R176, -R170 ;  /* 0x800000aab0aa7221 */ /* 0x000fe20000010000 */
[----:B------:R-:W-:Y:S01]  /*6380*/  @P4 SHF.L.U32 R161, R161, 0x10, RZ ;  /* 0x00000010a1a14819 */ /* 0x000fe200000006ff */
[----:B------:R-:W-:Y:S01]  /*6390*/  FMUL.FTZ R153, R153, UR4 ;  /* 0x0000000499997c20 */ /* 0x000fe20008410000 */
[----:B------:R-:W-:Y:S01]  /*63a0*/  FADD.FTZ R169, R169, -R167 ;  /* 0x800000a7a9a97221 */ /* 0x000fe20000010000 */
[----:B------:R-:W-:Y:S01]  /*63b0*/  LOP3.LUT P2, RZ, R163, 0xff0000, RZ, 0xc0, !PT ;  /* 0x00ff0000a3ff7812 */ /* 0x000fe2000784c0ff */
[----:B------:R-:W-:Y:S01]  /*63c0*/  FMUL.FTZ R170, R4, R170 ;  /* 0x000000aa04aa7220 */ /* 0x000fe20000410000 */
[----:B------:R-:W-:Y:S01]  /*63d0*/  @P4 FMUL.FTZ R165, R161, R153 ;  /* 0x00000099a1a54220 */ /* 0x000fe20000410000 */
[----:B------:R-:W-:Y:S01]  /*63e0*/  FMUL.FTZ R161, R3, R166 ;  /* 0x000000a603a17220 */ /* 0x000fe20000410000 */
[----:B------:R-:W-:Y:S01]  /*63f0*/  @P0 SHF.L.U32 R167, R154, 0x10, RZ ;  /* 0x000000109aa70819 */ /* 0x000fe200000006ff */
[----:B------:R-:W-:Y:S01]  /*6400*/  FMUL.FTZ R169, R4, R169 ;  /* 0x000000a904a97220 */ /* 0x000fe20000410000 */
[----:B------:R-:W-:Y:S01]  /*6410*/  MOV R166, RZ ;  /* 0x000000ff00a67202 */ /* 0x000fe20000000f00 */
[----:B------:R-:W-:Y:S01]  /*6420*/  FMUL.FTZ R161, R161, UR4 ;  /* 0x00000004a1a17c20 */ /* 0x000fe20008410000 */
[----:B------:R-:W-:Y:S01]  /*6430*/  MOV R168, RZ ;  /* 0x000000ff00a87202 */ /* 0x000fe20000000f00 */
[----:B------:R-:W-:Y:S01]  /*6440*/  FMUL.FTZ R169, R3, R169 ;  /* 0x000000a903a97220 */ /* 0x000fe20000410000 */
[--C-:B------:R-:W-:Y:S01]  /*6450*/  FFMA.FTZ R171, R171, R21, R22.reuse ;  /* 0x00000015abab7223 */ /* 0x100fe20000010016 */
[-C--:B------:R-:W-:Y:S01]  /*6460*/  @P0 FMUL.FTZ R166, R167, R161.reuse ;  /* 0x000000a1a7a60220 */ /* 0x080fe20000410000 */
[----:B------:R-:W-:Y:S01]  /*6470*/  @P3 PRMT R167, R154, 0x7632, R167 ;  /* 0x000076329aa73816 */ /* 0x000fe200000000a7 */
        /* <DEDUP_REMOVED lines=9> */
[-C--:B------:R-:W-:Y:S01]  /*6510*/  @P3 FMUL.FTZ R168, R167, R154.reuse ;  /* 0x0000009aa7a83220 */ /* 0x080fe20000410000 */
[----:B------:R-:W-:Y:S01]  /*6520*/  MOV R167, RZ ;  /* 0x000000ff00a77202 */ /* 0x000fe20000000f00 */
[-C--:B------:R-:W-:Y:S01]  /*6530*/  @P2 FMUL.FTZ R167, R170, R169.reuse ;  /* 0x000000a9aaa72220 */ /* 0x080fe20000410000 */
[----:B------:R-:W-:Y:S01]  /*6540*/  FMUL.FTZ R154, R101, R154 ;  /* 0x0000009a659a7220 */ /* 0x000fe20000410000 */
[----:B------:R-:W-:Y:S01]  /*6550*/  FMUL.FTZ R169, R102, R169 ;  /* 0x000000a966a97220 */ /* 0x000fe20000410000 */
[----:B------:R-:W-:Y:S01]  /*6560*/  ISETP.GE.U32.AND.EX P0, PT, R163, 0x1000000, PT, P0 ;  /* 0x01000000a300780c */ /* 0x000fe20003f06100 */
[----:B------:R-:W-:Y:S01]  /*6570*/  FADD.FTZ R171, R177, -R171 ;  /* 0x800000abb1ab7221 */ /* 0x000fe20000010000 */
[----:B------:R-:W-:Y:S01]  /*6580*/  FADD.FTZ R31, R164, -R31 ;  /* 0x8000001fa41f7221 */ /* 0x000fe20000010000 */
[----:B------:R-:W-:Y:S01]  /*6590*/  FSEL R154, R154, RZ, P3 ;  /* 0x000000ff9a9a7208 */ /* 0x000fe20001800000 */
[----:B------:R-:W-:Y:S01]  /*65a0*/  FMUL.FTZ R174, R4, R174 ;  /* 0x000000ae04ae7220 */ /* 0x000fe20000410000 */
[----:B------:R-:W-:Y:S01]  /*65b0*/  LOP3.LUT P3, RZ, R162, 0xff, RZ, 0xc0, !PT ;  /* 0x000000ffa2ff7812 */ /* 0x000fe2000786c0ff */
[C---:B------:R-:W-:Y:S01]  /*65c0*/  FMUL.FTZ R171, R4.reuse, R171 ;  /* 0x000000ab04ab7220 */ /* 0x040fe20000410000 */
[----:B------:R-:W-:Y:S01]  /*65d0*/  FSEL R169, R169, RZ, P2 ;  /* 0x000000ffa9a97208 */ /* 0x000fe20001000000 */
[----:B------:R-:W-:Y:S01]  /*65e0*/  FMUL.FTZ R31, R4, R31 ;  /* 0x0000001f041f7220 */ /* 0x000fe20000410000 */
[----:B------:R-:W-:Y:S01]  /*65f0*/  LOP3.LUT P2, RZ, R162, 0xff00, RZ, 0xc0, !PT ;  /* 0x0000ff00a2ff7812 */ /* 0x000fe2000784c0ff */
[C---:B------:R-:W-:Y:S01]  /*6600*/  FMUL.FTZ R174, R3.reuse, R174 ;  /* 0x000000ae03ae7220 */ /* 0x040fe20000410000 */
[----:B------:R-:W-:Y:S01]  /*6610*/  MOV R162, RZ ;  /* 0x000000ff00a27202 */ /* 0x000fe20000000f00 */
[----:B------:R-:W-:Y:S01]  /*6620*/  FMUL.FTZ R31, R3, R31 ;  /* 0x0000001f031f7220 */ /* 0x000fe20000410000 */
[----:B------:R-:W-:Y:S01]  /*6630*/  @P0 PRMT R163, R155, 0x7632, R163 ;  /* 0x000076329ba30816 */ /* 0x000fe200000000a3 */
[----:B------:R-:W-:Y:S01]  /*6640*/  FMUL.FTZ R155, R3, R171 ;  /* 0x000000ab039b7220 */ /* 0x000fe20000410000 */
[----:B------:R-:W-:Y:S01]  /*6650*/  FMUL.FTZ R160, R98, R160 ;  /* 0x000000a062a07220 */ /* 0x000fe20000410000 */
[----:B------:R-:W-:Y:S01]  /*6660*/  FMUL.FTZ R31, R31, UR4 ;  /* 0x000000041f1f7c20 */ /* 0x000fe20008410000 */
[----:B------:R-:W-:Y:S01]  /*6670*/  @P0 SHF.L.U32 R163, R163, 0x10, RZ ;  /* 0x00000010a3a30819 */ /* 0x000fe200000006ff */
[----:B------:R-:W-:Y:S01]  /*6680*/  FMUL.FTZ R155, R155, UR4 ;  /* 0x000000049b9b7c20 */ /* 0x000fe20008410000 */
[----:B------:R-:W-:Y:S01]  /*6690*/  @P3 SHF.L.U32 R164, R152, 0x10, RZ ;  /* 0x0000001098a43819 */ /* 0x000fe200000006ff */
[----:B------:R-:W-:Y:S01]  /*66a0*/  FMUL.FTZ R153, R99, R153 ;  /* 0x0000009963997220 */ /* 0x000fe20000410000 */
[----:B------:R-:W-:Y:S01]  /*66b0*/  FSEL R160, R160, RZ, P5 ;  /* 0x000000ffa0a07208 */ /* 0x000fe20002800000 */
[-C--:B------:R-:W-:Y:S01]  /*66c0*/  @P0 FMUL.FTZ R162, R163, R155.reuse ;  /* 0x0000009ba3a20220 */ /* 0x080fe20000410000 */
[----:B------:R-:W-:Y:S01]  /*66d0*/  @P2 PRMT R152, R152, 0x7632, R152 ;  /* 0x0000763298982816 */ /* 0x000fe20000000098 */
[----:B------:R-:W-:Y:S01]  /*66e0*/  FMUL.FTZ R155, R103, R155 ;  /* 0x0000009b679b7220 */ /* 0x000fe20000410000 */
[----:B------:R-:W-:Y:S01]  /*66f0*/  MOV R163, RZ ;  /* 0x000000ff00a37202 */ /* 0x000fe20000000f00 */
        /* <DEDUP_REMOVED lines=11> */
[----:B------:R-:W-:Y:S02]  /*67b0*/  F2FP.BF16.F32.PACK_AB R155, R155, R169 ;  /* 0x000000a99b9b723e */ /* 0x000fe400000010ff */
[----:B------:R-:W-:Y:S02]  /*67c0*/  F2FP.BF16.F32.PACK_AB R154, R154, R161 ;  /* 0x000000a19a9a723e */ /* 0x000fe400000010ff */
[----:B------:R-:W-:Y:S02]  /*67d0*/  F2FP.BF16.F32.PACK_AB R153, R153, R160 ;  /* 0x000000a09999723e */ /* 0x000fe400000010ff */
[----:B------:R-:W-:-:S07]  /*67e0*/  F2FP.BF16.F32.PACK_AB R152, R152, R31 ;  /* 0x0000001f9898723e */ /* 0x000fce00000010ff */
.L_x_11353:
        /* <DEDUP_REMOVED lines=16> */
[----:B------:R-:W-:Y:S01]  /*68f0*/  FFMA.FTZ R145, R6, R21, R22 ;  /* 0x0000001506917223 */ /* 0x000fe20000010016 */
[----:B------:R-:W-:Y:S01]  /*6900*/  FADD.FTZ R17, R17, -R8 ;  /* 0x8000000811117221 */ /* 0x000fe20000010000 */
[----:B------:R-:W-:Y:S01]  /*6910*/  MOV R14, RZ ;  /* 0x000000ff000e7202 */ /* 0x000fe20000000f00 */
[C---:B------:R-:W-:Y:S01]  /*6920*/  FMUL.FTZ R146, R4.reuse, R7 ;  /* 0x0000000704927220 */ /* 0x040fe20000410000 */
[----:B------:R-:W-:Y:S01]  /*6930*/  FFMA.FTZ R9, R9, R21, R22 ;  /* 0x0000001509097223 */ /* 0x000fe20000010016 */
[----:B------:R-:W-:Y:S01]  /*6940*/  FMUL.FTZ R147, R4, R17 ;  /* 0x0000001104937220 */ /* 0x000fe20000410000 */
[----:B------:R-:W-:Y:S01]  /*6950*/  LOP3.LUT P4, RZ, R159, 0xff, RZ, 0xc0, !PT ;  /* 0x000000ff9fff7812 */ /* 0x000fe2000788c0ff */
[-C--:B------:R-:W-:Y:S01]  /*6960*/  FMUL.FTZ R8, R146, R3.reuse ;  /* 0x0000000392087220 */ /* 0x080fe20000410000 */
[----:B------:R-:W-:Y:S01]  /*6970*/  FADD.FTZ R9, R15, -R9 ;  /* 0x800000090f097221 */ /* 0x000fe20000010000 */
[----:B-----5:R-:W-:Y:S01]  /*6980*/  @P2 SHF.L.U32 R6, R153, 0x10, RZ ;  /* 0x0000001099062819 */ /* 0x020fe200000006ff */
[----:B------:R-:W-:Y:S01]  /*6990*/  FMUL.FTZ R30, R147, R3 ;  /* 0x00000003931e7220 */ /* 0x000fe20000410000 */
[----:B------:R-:W-:Y:S01]  /*69a0*/  FMUL.FTZ R8, R8, UR4 ;  /* 0x0000000408087c20 */ /* 0x000fe20008410000 */
[----:B------:R-:W-:Y:S01]  /*69b0*/  LOP3.LUT P5, RZ, R159, 0xff00, RZ, 0xc0, !PT ;  /* 0x0000ff009fff7812 */ /* 0x000fe200078ac0ff */
[----:B------:R-:W-:Y:S01]  /*69c0*/  FMUL.FTZ R148, R4, R9 ;  /* 0x0000000904947220 */ /* 0x000fe20000410000 */
[----:B------:R-:W-:Y:S01]  /*69d0*/  FMUL.FTZ R30, R30, UR4 ;  /* 0x000000041e1e7c20 */ /* 0x000fe20008410000 */
[----:B------:R-:W-:Y:S01]  /*69e0*/  @P2 FMUL.FTZ R14, R6, R8 ;  /* 0x00000008060e2220 */ /* 0x000fe20000410000 */
[----:B------:R-:W-:Y:S01]  /*69f0*/  @P3 PRMT R6, R153, 0x7632, R6 ;  /* 0x0000763299063816 */ /* 0x000fe20000000006 */
[----:B------:R-:W-:Y:S01]  /*6a00*/  FADD.FTZ R145, R16, -R145 ;  /* 0x8000009110917221 */ /* 0x000fe20000010000 */
[-CC-:B------:R-:W-:Y:S01]  /*6a10*/  FFMA.FTZ R10, R10, R21.reuse, R22.reuse ;  /* 0x000000150a0a7223 */ /* 0x180fe20000010016 */
[----:B------:R-:W-:Y:S01]  /*6a20*/  MOV R16, RZ ;  /* 0x000000ff00107202 */ /* 0x000fe20000000f00 */
[-C--:B------:R-:W-:Y:S01]  /*6a30*/  FFMA.FTZ R11, R11, R21.reuse, R22 ;  /* 0x000000150b0b7223 */ /* 0x080fe20000010016 */
[----:B------:R-:W-:Y:S01]  /*6a40*/  @P3 SHF.L.U32 R6, R6, 0x10, RZ ;  /* 0x0000001006063819 */ /* 0x000fe200000006ff */
[----:B------:R-:W-:Y:S01]  /*6a50*/  FADD.FTZ R18, R18, -R10 ;  /* 0x8000000a12127221 */ /* 0x000fe20000010000 */
[----:B------:R-:W-:Y:S01]  /*6a60*/  @P4 SHF.L.U32 R7, R154, 0x10, RZ ;  /* 0x000000109a074819 */ /* 0x000fe200000006ff */
[--C-:B------:R-:W-:Y:S01]  /*6a70*/  FFMA.FTZ R12, R12, R21, R22.reuse ;  /* 0x000000150c0c7223 */ /* 0x100fe20000010016 */
[----:B------:R-:W-:Y:S01]  /*6a80*/  MOV R10, RZ ;  /* 0x000000ff000a7202 */ /* 0x000fe20000000f00 */
[----:B------:R-:W-:Y:S01]  /*6a90*/  @P3 FMUL.FTZ R16, R6, R30 ;  /* 0x0000001e06103220 */ /* 0x000fe20000410000 */
[----:B------:R-:W-:Y:S01]  /*6aa0*/  FMUL.FTZ R6, R148, R3 ;  /* 0x0000000394067220 */ /* 0x000fe20000410000 */
[----:B------:R-:W-:Y:S01]  /*6ab0*/  FMUL.FTZ R149, R4, R18 ;  /* 0x0000001204957220 */ /* 0x000fe20000410000 */
[----:B------:R-:W-:Y:S01]  /*6ac0*/  @P5 PRMT R9, R154, 0x7632, R9 ;  /* 0x000076329a095816 */ /* 0x000fe20000000009 */
[----:B------:R-:W-:Y:S01]  /*6ad0*/  FADD.FTZ R19, R19, -R11 ;  /* 0x8000000b13137221 */ /* 0x000fe20000010000 */
[----:B------:R-:W-:Y:S01]  /*6ae0*/  FMUL.FTZ R6, R6, UR4 ;  /* 0x0000000406067c20 */ /* 0x000fe20008410000 */
[----:B------:R-:W-:Y:S01]  /*6af0*/  ISETP.GE.U32.AND P0, PT, R158, RZ, PT ;  /* 0x000000ff9e00720c */ /* 0x000fe20003f06070 */
[----:B------:R-:W-:Y:S01]  /*6b00*/  FFMA.FTZ R5, R5, R21, R22 ;  /* 0x0000001505057223 */ /* 0x000fe20000010016 */
[----:B------:R-:W-:Y:S01]  /*6b10*/  @P5 SHF.L.U32 R9, R9, 0x10, RZ ;  /* 0x0000001009095819 */ /* 0x000fe200000006ff */
[-C--:B------:R-:W-:Y:S01]  /*6b20*/  @P4 FMUL.FTZ R10, R7, R6.reuse ;  /* 0x00000006070a4220 */ /* 0x080fe20000410000 */
[----:B------:R-:W-:Y:S01]  /*6b30*/  FMUL.FTZ R7, R149, R3 ;  /* 0x0000000395077220 */ /* 0x000fe20000410000 */
[C---:B------:R-:W-:Y:S01]  /*6b40*/  ISETP.GE.U32.AND.EX P0, PT, R159.reuse, 0x1000000, PT, P0 ;  /* 0x010000009f00780c */ /* 0x040fe20003f06100 */
[----:B------:R-:W-:Y:S01]  /*6b50*/  FMUL.FTZ R6, R108, R6 ;  /* 0x000000066c067220 */ /* 0x000fe20000410000 */
[----:B------:R-:W-:Y:S01]  /*6b60*/  LOP3.LUT P6, RZ, R159, 0xff0000, RZ, 0xc0, !PT ;  /* 0x00ff00009fff7812 */ /* 0x000fe200078cc0ff */
[----:B------:R-:W-:Y:S01]  /*6b70*/  FMUL.FTZ R7, R7, UR4 ;  /* 0x0000000407077c20 */ /* 0x000fe20008410000 */
[----:B------:R-:W-:Y:S01]  /*6b80*/  MOV R15, RZ ;  /* 0x000000ff000f7202 */ /* 0x000fe20000000f00 */
[----:B------:R-:W-:Y:S01]  /*6b90*/  FADD.FTZ R20, R20, -R12 ;  /* 0x8000000c14147221 */ /* 0x000fe20000010000 */
[----:B------:R-:W-:Y:S01]  /*6ba0*/  FMUL.FTZ R150, R4, R19 ;  /* 0x0000001304967220 */ /* 0x000fe20000410000 */
[-C--:B------:R-:W-:Y:S01]  /*6bb0*/  @P5 FMUL.FTZ R15, R9, R7.reuse ;  /* 0x00000007090f5220 */ /* 0x080fe20000410000 */
[----:B------:R-:W-:Y:S01]  /*6bc0*/  FMUL.FTZ R9, R109, R7 ;  /* 0x000000076d097220 */ /* 0x000fe20000410000 */
[----:B------:R-:W-:Y:S01]  /*6bd0*/  FADD.FTZ R13, R13, -R5 ;  /* 0x800000050d0d7221 */ /* 0x000fe20000010000 */
[----:B------:R-:W-:Y:S01]  /*6be0*/  FSEL R6, R6, RZ, P4 ;  /* 0x000000ff06067208 */ /* 0x000fe20002000000 */
[----:B------:R-:W-:Y:S01]  /*6bf0*/  FMUL.FTZ R151, R4, R20 ;  /* 0x0000001404977220 */ /* 0x000fe20000410000 */
[----:B------:R-:W-:Y:S01]  /*6c00*/  LOP3.LUT P4, RZ, R158, 0xff, RZ, 0xc0, !PT ;  /* 0x000000ff9eff7812 */ /* 0x000fe2000788c0ff */
[----:B------:R-:W-:Y:S01]  /*6c10*/  FMUL.FTZ R7, R150, R3 ;  /* 0x0000000396077220 */ /* 0x000fe20000410000 */
[----:B------:R-:W-:Y:S01]  /*6c20*/  FSEL R9, R9, RZ, P5 ;  /* 0x000000ff09097208 */ /* 0x000fe20002800000 */
[----:B------:R-:W-:Y:S01]  /*6c30*/  FMUL.FTZ R145, R4, R145 ;  /* 0x0000009104917220 */ /* 0x000fe20000410000 */
[----:B------:R-:W-:Y:S01]  /*6c40*/  LOP3.LUT P5, RZ, R158, 0xff00, RZ, 0xc0, !PT ;  /* 0x0000ff009eff7812 */ /* 0x000fe200078ac0ff */
[----:B------:R-:W-:Y:S01]  /*6c50*/  FMUL.FTZ R144, R4, R13 ;  /* 0x0000000d04907220 */ /* 0x000fe20000410000 */
[----:B------:R-:W-:Y:S01]  /*6c60*/  @P0 PRMT R4, R155, 0x7632, R4 ;  /* 0x000076329b040816 */ /* 0x000fe20000000004 */
[----:B------:R-:W-:Y:S01]  /*6c70*/  FMUL.FTZ R5, R151, R3 ;  /* 0x0000000397057220 */ /* 0x000fe20000410000 */
[----:B------:R-:W-:Y:S01]  /*6c80*/  @P6 SHF.L.U32 R12, R155, 0x10, RZ ;  /* 0x000000109b0c6819 */ /* 0x000fe200000006ff */
[----:B------:R-:W-:Y:S01]  /*6c90*/  FMUL.FTZ R7, R7, UR4 ;  /* 0x0000000407077c20 */ /* 0x000fe20008410000 */
[----:B------:R-:W-:Y:S01]  /*6ca0*/  @P0 SHF.L.U32 R4, R4, 0x10, RZ ;  /* 0x0000001004040819 */ /* 0x000fe200000006ff */
[----:B------:R-:W-:Y:S01]  /*6cb0*/  FMUL.FTZ R5, R5, UR4 ;  /* 0x0000000405057c20 */ /* 0x000fe20008410000 */
[----:B------:R-:W-:Y:S01]  /*6cc0*/  MOV R11, RZ ;  /* 0x000000ff000b7202 */ /* 0x000fe20000000f00 */
[----:B------:R-:W-:Y:S01]  /*6cd0*/  @P6 FMUL.FTZ R11, R12, R7 ;  /* 0x000000070c0b6220 */ /* 0x000fe20000410000 */
[----:B------:R-:W-:-:S02]  /*6ce0*/  CS2R R12, SRZ ;  /* 0x00000000000c7805 */ /* 0x000fc4000001ff00 */
[----:B------:R-:W-:Y:S01]  /*6cf0*/  @P4 SHF.L.U32 R17, R152, 0x10, RZ ;  /* 0x0000001098114819 */ /* 0x000fe200000006ff */
[----:B------:R-:W-:Y:S01]  /*6d00*/  @P0 FMUL.FTZ R13, R5, R4 ;  /* 0x00000004050d0220 */ /* 0x000fe20000410000 */
[-C--:B------:R-:W-:Y:S01]  /*6d10*/  FMUL.FTZ R4, R144, R3.reuse ;  /* 0x0000000390047220 */ /* 0x080fe20000410000 */
[----:B------:R-:W-:Y:S01]  /*6d20*/  @P5 PRMT R152, R152, 0x7632, R152 ;  /* 0x0000763298985816 */ /* 0x000fe20000000098 */
[----:B------:R-:W-:Y:S01]  /*6d30*/  FMUL.FTZ R3, R145, R3 ;  /* 0x0000000391037220 */ /* 0x000fe20000410000 */
[----:B------:R-:W-:Y:S01]  /*6d40*/  FMUL.FTZ R7, R110, R7 ;  /* 0x000000076e077220 */ /* 0x000fe20000410000 */
[----:B------:R-:W-:Y:S01]  /*6d50*/  FMUL.FTZ R4, R4, UR4 ;  /* 0x0000000404047c20 */ /* 0x000fe20008410000 */
[----:B------:R-:W-:Y:S01]  /*6d60*/  @P5 SHF.L.U32 R152, R152, 0x10, RZ ;  /* 0x0000001098985819 */ /* 0x000fe200000006ff */
[----:B------:R-:W-:Y:S01]  /*6d70*/  FMUL.FTZ R5, R111, R5 ;  /* 0x000000056f057220 */ /* 0x000fe20000410000 */
[----:B------:R-:W-:Y:S01]  /*6d80*/  FMUL.FTZ R3, R3, UR4 ;  /* 0x0000000403037c20 */ /* 0x000fe20008410000 */
[----:B------:R-:W-:Y:S01]  /*6d90*/  @P4 FMUL.FTZ R12, R17, R4 ;  /* 0x00000004110c4220 */ /* 0x000fe20000410000 */
[----:B------:R-:W-:Y:S01]  /*6da0*/  MOV R17, RZ ;  /* 0x000000ff00117202 */ /* 0x000fe20000000f00 */
[----:B------:R-:W-:Y:S01]  /*6db0*/  FMUL.FTZ R8, R106, R8 ;  /* 0x000000086a087220 */ /* 0x000fe20000410000 */
[-C--:B------:R-:W-:Y:S01]  /*6dc0*/  @P5 FMUL.FTZ R17, R152, R3.reuse ;  /* 0x0000000398115220 */ /* 0x080fe20000410000 */
[----:B------:R-:W-:Y:S01]  /*6dd0*/  FSEL R7, R7, RZ, P6 ;  /* 0x000000ff07077208 */ /* 0x000fe20003000000 */
[----:B------:R-:W-:Y:S01]  /*6de0*/  FMUL.FTZ R30, R107, R30 ;  /* 0x0000001e6b1e7220 */ /* 0x000fe20000410000 */
[----:B------:R-:W-:Y:S01]  /*6df0*/  FSEL R5, R5, RZ, P0 ;  /* 0x000000ff05057208 */ /* 0x000fe20000000000 */
[----:B------:R-:W-:Y:S01]  /*6e00*/  FMUL.FTZ R4, R104, R4 ;  /* 0x0000000468047220 */ /* 0x000fe20000410000 */
[----:B------:R-:W-:Y:S01]  /*6e10*/  FMUL.FTZ R3, R105, R3 ;  /* 0x0000000369037220 */ /* 0x000fe20000410000 */
[----:B------:R-:W-:-:S02]  /*6e20*/  F2FP.BF16.F32.PACK_AB R6, R9, R6 ;  /* 0x000000060906723e */ /* 0x000fc400000010ff */
[----:B------:R-:W-:Y:S02]  /*6e30*/  F2FP.BF16.F32.PACK_AB R7, R5, R7 ;  /* 0x000000070507723e */ /* 0x000fe400000010ff */
[----:B------:R-:W-:Y:S02]  /*6e40*/  FSEL R5, R8, RZ, P2 ;  /* 0x000000ff08057208 */ /* 0x000fe40001000000 */
[----:B------:R-:W-:Y:S02]  /*6e50*/  FSEL R30, R30, RZ, P3 ;  /* 0x000000ff1e1e7208 */ /* 0x000fe40001800000 */
[----:B------:R-:W-:Y:S02]  /*6e60*/  FSEL R4, R4, RZ, P4 ;  /* 0x000000ff04047208 */ /* 0x000fe40002000000 */
[----:B------:R-:W-:Y:S02]  /*6e70*/  FSEL R3, R3, RZ, P5 ;  /* 0x000000ff03037208 */ /* 0x000fe40002800000 */
[----:B------:R-:W-:-:S02]  /*6e80*/  F2FP.BF16.F32.PACK_AB R5, R30, R5 ;  /* 0x000000051e05723e */ /* 0x000fc400000010ff */
[----:B------:R-:W-:Y:S01]  /*6e90*/  F2FP.BF16.F32.PACK_AB R4, R3, R4 ;  /* 0x000000040304723e */ /* 0x000fe200000010ff */
[----:B------:R-:W-:Y:S06]  /*6ea0*/  BRA `(.L_x_11355) ;  /* 0x0000000400807947 */ /* 0x000fec0003800000 */
.L_x_11354:
[-CC-:B------:R-:W-:Y:S01]  /*6eb0*/  FFMA.FTZ R7, R7, R21.reuse, R22.reuse ;  /* 0x0000001507077223 */ /* 0x180fe20000010016 */
[----:B------:R-:W-:Y:S01]  /*6ec0*/  LOP3.LUT P5, RZ, R158, 0xff0000, RZ, 0xc0, !PT ;  /* 0x00ff00009eff7812 */ /* 0x000fe200078ac0ff */
[-C--:B------:R-:W-:Y:S01]  /*6ed0*/  FFMA.FTZ R8, R8, R21.reuse, R22 ;  /* 0x0000001508087223 */ /* 0x080fe20000010016 */
        /* <DEDUP_REMOVED lines=9> */
[C---:B------:R-:W-:Y:S01]  /*6f70*/  FMUL.FTZ R7, R3.reuse, R7 ;  /* 0x0000000703077220 */ /* 0x040fe20000410000 */
[----:B------:R-:W-:Y:S01]  /*6f80*/  MOV R16, RZ ;  /* 0x000000ff00107202 */ /* 0x000fe20000000f00 */
[----:B------:R-:W-:Y:S01]  /*6f90*/  FMUL.FTZ R17, R3, R17 ;  /* 0x0000001103117220 */ /* 0x000fe20000410000 */
[----:B------:R-:W-:Y:S01]  /*6fa0*/  LOP3.LUT P0, RZ, R159, 0xff, RZ, 0xc0, !PT ;  /* 0x000000ff9fff7812 */ /* 0x000fe2000780c0ff */
[----:B------:R-:W-:Y:S01]  /*6fb0*/  FMUL.FTZ R8, R7, UR4 ;  /* 0x0000000407087c20 */ /* 0x000fe20008410000 */
[----:B-----5:R-:W-:Y:S01]  /*6fc0*/  @P5 SHF.L.U32 R7, R153, 0x10, RZ ;  /* 0x0000001099075819 */ /* 0x020fe200000006ff */
[----:B------:R-:W-:Y:S01]  /*6fd0*/  FMUL.FTZ R30, R17, UR4 ;  /* 0x00000004111e7c20 */ /* 0x000fe20008410000 */
[----:B------:R-:W-:Y:S01]  /*6fe0*/  LOP3.LUT P3, RZ, R159, 0xff00, RZ, 0xc0, !PT ;  /* 0x0000ff009fff7812 */ /* 0x000fe2000786c0ff */
[-CC-:B------:R-:W-:Y:S01]  /*6ff0*/  FFMA.FTZ R10, R10, R21.reuse, R22.reuse ;  /* 0x000000150a0a7223 */ /* 0x180fe20000010016 */
[----:B------:R-:W-:Y:S01]  /*7000*/  FFMA.FTZ R11, R11, R21, R22 ;  /* 0x000000150b0b7223 */ /* 0x000fe20000010016 */
[----:B------:R-:W-:Y:S01]  /*7010*/  @P5 FMUL.FTZ R14, R7, R8 ;  /* 0x00000008070e5220 */ /* 0x000fe20000410000 */
[----:B------:R-:W-:Y:S01]  /*7020*/  @P4 PRMT R7, R153, 0x7632, R7 ;  /* 0x0000763299074816 */ /* 0x000fe20000000007 */
[----:B------:R-:W-:Y:S01]  /*7030*/  FADD.FTZ R18, R18, -R10 ;  /* 0x8000000a12127221 */ /* 0x000fe20000010000 */
[----:B------:R-:W-:Y:S01]  /*7040*/  LOP3.LUT P2, RZ, R159, 0xff0000, RZ, 0xc0, !PT ;  /* 0x00ff00009fff7812 */ /* 0x000fe2000784c0ff */
[----:B------:R-:W-:Y:S01]  /*7050*/  FADD.FTZ R11, R19, -R11 ;  /* 0x8000000b130b7221 */ /* 0x000fe20000010000 */
[----:B------:R-:W-:Y:S01]  /*7060*/  @P4 SHF.L.U32 R7, R7, 0x10, RZ ;  /* 0x0000001007074819 */ /* 0x000fe200000006ff */
[C---:B------:R-:W-:Y:S01]  /*7070*/  FMUL.FTZ R18, R4.reuse, R18 ;  /* 0x0000001204127220 */ /* 0x040fe20000410000 */
[----:B------:R-:W-:Y:S01]  /*7080*/  MOV R10, RZ ;  /* 0x000000ff000a7202 */ /* 0x000fe20000000f00 */
[----:B------:R-:W-:Y:S01]  /*7090*/  FMUL.FTZ R11, R4, R11 ;  /* 0x0000000b040b7220 */ /* 0x000fe20000410000 */
[--C-:B------:R-:W-:Y:S01]  /*70a0*/  FFMA.FTZ R12, R12, R21, R22.reuse ;  /* 0x000000150c0c7223 */ /* 0x100fe20000010016 */
[----:B------:R-:W-:Y:S01]  /*70b0*/  @P4 FMUL.FTZ R16, R7, R30 ;  /* 0x0000001e07104220 */ /* 0x000fe20000410000 */
[----:B------:R-:W-:Y:S01]  /*70c0*/  FADD.FTZ R7, R15, -R9 ;  /* 0x800000090f077221 */ /* 0x000fe20000010000 */
[C---:B------:R-:W-:Y:S01]  /*70d0*/  @P0 SHF.L.U32 R9, R154.reuse, 0x10, RZ ;  /* 0x000000109a090819 */ /* 0x040fe200000006ff */
[----:B------:R-:W-:Y:S01]  /*70e0*/  FMUL.FTZ R11, R3, R11 ;  /* 0x0000000b030b7220 */ /* 0x000fe20000410000 */
[----:B------:R-:W-:Y:S01]  /*70f0*/  @P3 PRMT R17, R154, 0x7632, R17 ;  /* 0x000076329a113816 */ /* 0x000fe20000000011 */
[----:B------:R-:W-:Y:S01]  /*7100*/  FMUL.FTZ R7, R4, R7 ;  /* 0x0000000704077220 */ /* 0x000fe20000410000 */
[----:B------:R-:W-:Y:S01]  /*7110*/  MOV R15, RZ ;  /* 0x000000ff000f7202 */ /* 0x000fe20000000f00 */
[----:B------:R-:W-:Y:S01]  /*7120*/  FFMA.FTZ R5, R5, R21, R22 ;  /* 0x0000001505057223 */ /* 0x000fe20000010016 */
[----:B------:R-:W-:Y:S01]  /*7130*/  @P3 SHF.L.U32 R17, R17, 0x10, RZ ;  /* 0x0000001011113819 */ /* 0x000fe200000006ff */
[----:B------:R-:W-:Y:S01]  /*7140*/  FMUL.FTZ R7, R3, R7 ;  /* 0x0000000703077220 */ /* 0x000fe20000410000 */
[----:B------:R-:W-:Y:S01]  /*7150*/  FADD.FTZ R12, R20, -R12 ;  /* 0x8000000c140c7221 */ /* 0x000fe20000010000 */
[----:B------:R-:W-:Y:S01]  /*7160*/  FADD.FTZ R5, R13, -R5 ;  /* 0x800000050d057221 */ /* 0x000fe20000010000 */
[C---:B------:R-:W-:Y:S01]  /*7170*/  FMUL.FTZ R6, R4.reuse, R6 ;  /* 0x0000000604067220 */ /* 0x040fe20000410000 */
[----:B------:R-:W-:Y:S01]  /*7180*/  FMUL.FTZ R7, R7, UR4 ;  /* 0x0000000407077c20 */ /* 0x000fe20008410000 */
[C---:B------:R-:W-:Y:S01]  /*7190*/  FMUL.FTZ R12, R4.reuse, R12 ;  /* 0x0000000c040c7220 */ /* 0x040fe20000410000 */
[----:B------:R-:W-:Y:S01]  /*71a0*/  FMUL.FTZ R5, R4, R5 ;  /* 0x0000000504057220 */ /* 0x000fe20000410000 */
[----:B------:R-:W-:Y:S01]  /*71b0*/  FMUL.FTZ R4, R3, R6 ;  /* 0x0000000603047220 */ /* 0x000fe20000410000 */
[----:B------:R-:W-:Y:S01]  /*71c0*/  @P0 FMUL.FTZ R10, R9, R7 ;  /* 0x00000007090a0220 */ /* 0x000fe20000410000 */
[----:B------:R-:W-:Y:S01]  /*71d0*/  FMUL.FTZ R9, R3, R18 ;  /* 0x0000001203097220 */ /* 0x000fe20000410000 */
[----:B------:R-:W-:Y:S01]  /*71e0*/  @P2 SHF.L.U32 R18, R155, 0x10, RZ ;  /* 0x000000109b122819 */ /* 0x000fe200000006ff */
[C---:B------:R-:W-:Y:S01]  /*71f0*/  FMUL.FTZ R12, R3.reuse, R12 ;  /* 0x0000000c030c7220 */ /* 0x040fe20000410000 */
[----:B------:R-:W-:Y:S01]  /*7200*/  FMUL.FTZ R3, R3, R5 ;  /* 0x0000000503037220 */ /* 0x000fe20000410000 */
[----:B------:R-:W-:Y:S01]  /*7210*/  FMUL.FTZ R9, R9, UR4 ;  /* 0x0000000409097c20 */ /* 0x000fe20008410000 */
[----:B------:R-:W-:Y:S01]  /*7220*/  FMUL.FTZ R4, R4, UR4 ;  /* 0x0000000404047c20 */ /* 0x000fe20008410000 */
[----:B------:R-:W-:Y:S01]  /*7230*/  FMUL.FTZ R5, R12, UR4 ;  /* 0x000000040c057c20 */ /* 0x000fe20008410000 */
[----:B------:R-:W-:Y:S01]  /*7240*/  FMUL.FTZ R3, R3, UR4 ;  /* 0x0000000403037c20 */ /* 0x000fe20008410000 */
[-C--:B------:R-:W-:Y:S01]  /*7250*/  @P3 FMUL.FTZ R15, R17, R9.reuse ;  /* 0x00000009110f3220 */ /* 0x080fe20000410000 */
[----:B------:R-:W-:Y:S01]  /*7260*/  FMUL.FTZ R17, R11, UR4 ;  /* 0x000000040b117c20 */ /* 0x000fe20008410000 */
[----:B------:R-:W-:Y:S01]  /*7270*/  MOV R11, RZ ;  /* 0x000000ff000b7202 */ /* 0x000fe20000000f00 */
[----:B------:R-:W-:Y:S01]  /*7280*/  FMUL.FTZ R9, R109, R9 ;  /* 0x000000096d097220 */ /* 0x000fe20000410000 */
[----:B------:R-:W-:Y:S01]  /*7290*/  CS2R R12, SRZ ;  /* 0x00000000000c7805 */ /* 0x000fe2000001ff00 */
[----:B------:R-:W-:Y:S01]  /*72a0*/  @P2 FMUL.FTZ R11, R18, R17 ;  /* 0x00000011120b2220 */ /* 0x000fe20000410000 */
[----:B------:R-:W-:Y:S01]  /*72b0*/  FMUL.FTZ R18, R108, R7 ;  /* 0x000000076c127220 */ /* 0x000fe20000410000 */
[----:B------:R-:W-:Y:S01]  /*72c0*/  FMUL.FTZ R7, R110, R17 ;  /* 0x000000116e077220 */ /* 0x000fe20000410000 */
[----:B------:R-:W-:Y:S01]  /*72d0*/  FSEL R9, R9, RZ, P3 ;  /* 0x000000ff09097208 */ /* 0x000fe20001800000 */
[----:B------:R-:W-:Y:S01]  /*72e0*/  FMUL.FTZ R8, R106, R8 ;  /* 0x000000086a087220 */ /* 0x000fe20000410000 */
[----:B------:R-:W-:Y:S01]  /*72f0*/  LOP3.LUT P3, RZ, R158, 0xff, RZ, 0xc0, !PT ;  /* 0x000000ff9eff7812 */ /* 0x000fe2000786c0ff */
[----:B------:R-:W-:Y:S01]  /*7300*/  FMUL.FTZ R30, R107, R30 ;  /* 0x0000001e6b1e7220 */ /* 0x000fe20000410000 */
[----:B------:R-:W-:-:S02]  /*7310*/  FSEL R18, R18, RZ, P0 ;  /* 0x000000ff12127208 */ /* 0x000fc40000000000 */
[C---:B------:R-:W-:Y:S02]  /*7320*/  ISETP.GE.U32.AND P0, PT, R158.reuse, RZ, PT ;  /* 0x000000ff9e00720c */ /* 0x040fe40003f06070 */
[----:B------:R-:W-:Y:S02]  /*7330*/  FSEL R7, R7, RZ, P2 ;  /* 0x000000ff07077208 */ /* 0x000fe40001000000 */
[----:B------:R-:W-:Y:S02]  /*7340*/  ISETP.GE.U32.AND.EX P0, PT, R159, 0x1000000, PT, P0 ;  /* 0x010000009f00780c */ /* 0x000fe40003f06100 */
[----:B------:R-:W-:Y:S02]  /*7350*/  LOP3.LUT P2, RZ, R158, 0xff00, RZ, 0xc0, !PT ;  /* 0x0000ff009eff7812 */ /* 0x000fe4000784c0ff */
[----:B------:R-:W-:Y:S02]  /*7360*/  MOV R17, RZ ;  /* 0x000000ff00117202 */ /* 0x000fe40000000f00 */
[----:B------:R-:W-:-:S02]  /*7370*/  @P3 SHF.L.U32 R6, R152, 0x10, RZ ;  /* 0x0000001098063819 */ /* 0x000fc400000006ff */
[----:B------:R-:W-:-:S03]  /*7380*/  FSEL R30, R30, RZ, P4 ;  /* 0x000000ff1e1e7208 */ /* 0x000fc60002000000 */
[-C--:B------:R-:W-:Y:S01]  /*7390*/  @P3 FMUL.FTZ R12, R6, R3.reuse ;  /* 0x00000003060c3220 */ /* 0x080fe20000410000 */
[----:B------:R-:W-:Y:S01]  /*73a0*/  FMUL.FTZ R3, R104, R3 ;  /* 0x0000000368037220 */ /* 0x000fe20000410000 */
[----:B------:R-:W-:Y:S02]  /*73b0*/  @P0 PRMT R155, R155, 0x7632, R155 ;  /* 0x000076329b9b0816 */ /* 0x000fe4000000009b */
[----:B------:R-:W-:Y:S02]  /*73c0*/  @P2 PRMT R6, R152, 0x7632, R6 ;  /* 0x0000763298062816 */ /* 0x000fe40000000006 */
[----:B------:R-:W-:Y:S02]  /*73d0*/  @P0 SHF.L.U32 R155, R155, 0x10, RZ ;  /* 0x000000109b9b0819 */ /* 0x000fe400000006ff */
[----:B------:R-:W-:Y:S02]  /*73e0*/  @P2 SHF.L.U32 R6, R6, 0x10, RZ ;  /* 0x0000001006062819 */ /* 0x000fe400000006ff */
[----:B------:R-:W-:Y:S01]  /*73f0*/  FSEL R3, R3, RZ, P3 ;  /* 0x000000ff03037208 */ /* 0x000fe20001800000 */
[-C--:B------:R-:W-:Y:S01]  /*7400*/  @P0 FMUL.FTZ R13, R155, R5.reuse ;  /* 0x000000059b0d0220 */ /* 0x080fe20000410000 */
[----:B------:R-:W-:Y:S01]  /*7410*/  FMUL.FTZ R5, R111, R5 ;  /* 0x000000056f057220 */ /* 0x000fe20000410000 */
[-C--:B------:R-:W-:Y:S01]  /*7420*/  @P2 FMUL.FTZ R17, R6, R4.reuse ;  /* 0x0000000406112220 */ /* 0x080fe20000410000 */
[----:B------:R-:W-:Y:S01]  /*7430*/  FMUL.FTZ R4, R105, R4 ;  /* 0x0000000469047220 */ /* 0x000fe20000410000 */
[----:B------:R-:W-:-:S02]  /*7440*/  F2FP.BF16.F32.PACK_AB R6, R9, R18 ;  /* 0x000000120906723e */ /* 0x000fc400000010ff */
[----:B------:R-:W-:Y:S02]  /*7450*/  FSEL R5, R5, RZ, P0 ;  /* 0x000000ff05057208 */ /* 0x000fe40000000000 */
[----:B------:R-:W-:Y:S02]  /*7460*/  FSEL R4, R4, RZ, P2 ;  /* 0x000000ff04047208 */ /* 0x000fe40001000000 */
[----:B------:R-:W-:Y:S02]  /*7470*/  F2FP.BF16.F32.PACK_AB R7, R5, R7 ;  /* 0x000000070507723e */ /* 0x000fe400000010ff */
[----:B------:R-:W-:Y:S02]  /*7480*/  FSEL R5, R8, RZ, P5 ;  /* 0x000000ff08057208 */ /* 0x000fe40002800000 */
[----:B------:R-:W-:Y:S02]  /*7490*/  F2FP.BF16.F32.PACK_AB R4, R4, R3 ;  /* 0x000000030404723e */ /* 0x000fe400000010ff */
[----:B------:R-:W-:-:S07]  /*74a0*/  F2FP.BF16.F32.PACK_AB R5, R30, R5 ;  /* 0x000000051e05723e */ /* 0x000fce00000010ff */
.L_x_11355:
        /* <DEDUP_REMOVED lines=8> */
.L_x_11345:
[----:B-1----:R-:W-:-:S05]  /*7530*/  HFMA2 R152, -RZ, RZ, 0, 9.5367431640625e-07 ;  /* 0x00000010ff987431 */ /* 0x002fca00000001ff */
[----:B------:R-:W-:-:S06]  /*7540*/  IMAD.WIDE.U32 R152, R231, R152, UR18 ;  /* 0x00000012e7987e25 */ /* 0x000fcc000f8e0098 */
[----:B------:R-:W5:Y:S01]  /*7550*/  LDG.E.128 R152, desc[UR6][R152.64] ;  /* 0x0000000698987981 */ /* 0x000f62000c1e1d00 */
[----:B------:R-:W-:-:S04]  /*7560*/  UISETP.NE.U32.AND UP0, UPT, UR16, URZ, UPT ;  /* 0x000000ff1000728c */ /* 0x000fc8000bf05070 */
[----:B------:R-:W-:-:S09]  /*7570*/  UISETP.NE.AND.EX UP0, UPT, UR17, URZ, UPT, UP0 ;  /* 0x000000ff1100728c */ /* 0x000fd2000bf05300 */
[----:B------:R-:W-:Y:S05]  /*7580*/  BRA.U UP0, `(.L_x_11357) ;  /* 0x00000005008c7547 */ /* 0x000fea000b800000 */
[-CC-:B------:R-:W-:Y:S01]  /*7590*/  FFMA.FTZ R238, R238, R21.reuse, R22.reuse ;  /* 0x00000015eeee7223 */ /* 0x180fe20000010016 */
[C---:B-----5:R-:W-:Y:S01]  /*75a0*/  LOP3.LUT P5, RZ, R179.reuse, 0xff, RZ, 0xc0, !PT ;  /* 0x000000ffb3ff7812 */ /* 0x060fe200078ac0ff */
[-C--:B------:R-:W-:Y:S01]  /*75b0*/  FFMA.FTZ R28, R28, R21.reuse, R22 ;  /* 0x000000151c1c7223 */ /* 0x080fe20000010016 */
[----:B------:R-:W-:Y:S01]  /*75c0*/  LOP3.LUT P0, RZ, R179, 0xff0000, RZ, 0xc0, !PT ;  /* 0x00ff0000b3ff7812 */ /* 0x000fe2000780c0ff */
[----:B------:R-:W-:Y:S01]  /*75d0*/  FADD.FTZ R238, R29, -R238 ;  /* 0x800000ee1dee7221 */ /* 0x000fe20000010000 */
[----:B------:R-:W-:Y:S01]  /*75e0*/  UMOV UR4, UR5 ;  /* 0x0000000500047c82 */ /* 0x000fe20008000000 */
[----:B------:R-:W-:Y:S01]  /*75f0*/  FADD.FTZ R28, R237, -R28 ;  /* 0x8000001ced1c7221 */ /* 0x000fe20000010000 */
[-C--:B------:R-:W-:Y:S01]  /*7600*/  FFMA.FTZ R27, R27, R21.reuse, R22 ;  /* 0x000000151b1b7223 */ /* 0x080fe20000010016 */
[C---:B------:R-:W-:Y:S01]  /*7610*/  FFMA.FTZ R238, R4.reuse, R238, R64 ;  /* 0x000000ee04ee7223 */ /* 0x040fe20000010040 */
[----:B------:R-:W-:Y:S01]  /*7620*/  FFMA.FTZ R23, R23, R21, R22 ;  /* 0x0000001517177223 */ /* 0x000fe20000010016 */
[----:B------:R-:W-:Y:S01]  /*7630*/  FFMA.FTZ R29, R4, R28, R66 ;  /* 0x0000001c041d7223 */ /* 0x000fe20000010042 */
[----:B------:R-:W-:Y:S01]  /*7640*/  FADD.FTZ R239, R239, -R27 ;  /* 0x8000001befef7221 */ /* 0x000fe20000010000 */
[-C--:B------:R-:W-:Y:S01]  /*7650*/  FMUL.FTZ R237, R238, R3.reuse ;  /* 0x00000003eeed7220 */ /* 0x080fe20000410000 */
[----:B------:R-:W-:Y:S01]  /*7660*/  MOV R27, RZ ;  /* 0x000000ff001b7202 */ /* 0x000fe20000000f00 */
[----:B------:R-:W-:Y:S01]  /*7670*/  FMUL.FTZ R29, R29, R3 ;  /* 0x000000031d1d7220 */ /* 0x000fe20000410000 */
[----:B------:R-:W-:Y:S01]  /*7680*/  @P5 SHF.L.U32 R28, R154, 0x10, RZ ;  /* 0x000000109a1c5819 */ /* 0x000fe200000006ff */
[----:B------:R-:W-:Y:S01]  /*7690*/  FMUL.FTZ R237, R237, UR4 ;  /* 0x00000004eded7c20 */ /* 0x000fe20008410000 */
[----:B------:R-:W-:Y:S01]  /*76a0*/  @P0 SHF.L.U32 R238, R155, 0x10, RZ ;  /* 0x000000109bee0819 */ /* 0x000fe200000006ff */
[----:B------:R-:W-:Y:S01]  /*76b0*/  FMUL.FTZ R29, R29, UR4 ;  /* 0x000000041d1d7c20 */ /* 0x000fe20008410000 */
[----:B------:R-:W-:Y:S01]  /*76c0*/  FFMA.FTZ R24, R24, R21, R22 ;  /* 0x0000001518187223 */ /* 0x000fe20000010016 */
[----:B------:R-:W-:Y:S01]  /*76d0*/  @P5 FMUL.FTZ R27, R237, R28 ;  /* 0x0000001ced1b5220 */ /* 0x000fe20000410000 */
[----:B------:R-:W-:Y:S01]  /*76e0*/  MOV R28, RZ ;  /* 0x000000ff001c7202 */ /* 0x000fe20000000f00 */
[----:B------:R-:W-:Y:S01]  /*76f0*/  @P0 FMUL.FTZ R28, R29, R238 ;  /* 0x000000ee1d1c0220 */ /* 0x000fe20000410000 */
[----:B------:R-:W-:Y:S01]  /*7700*/  FMUL.FTZ R238, R78, R29 ;  /* 0x0000001d4eee7220 */ /* 0x000fe20000410000 */
[----:B------:R-:W-:Y:S01]  /*7710*/  FMUL.FTZ R237, R76, R237 ;  /* 0x000000ed4ced7220 */ /* 0x000fe20000410000 */
[C---:B------:R-:W-:Y:S01]  /*7720*/  LOP3.LUT P4, RZ, R178.reuse, 0xff, RZ, 0xc0, !PT ;  /* 0x000000ffb2ff7812 */ /* 0x040fe2000788c0ff */
[----:B------:R-:W-:Y:S01]  /*7730*/  FADD.FTZ R23, R25, -R23 ;  /* 0x8000001719177221 */ /* 0x000fe20000010000 */
[----:B------:R-:W-:Y:S01]  /*7740*/  LOP3.LUT P3, RZ, R178, 0xff0000, RZ, 0xc0, !PT ;  /* 0x00ff0000b2ff7812 */ /* 0x000fe2000786c0ff */
[----:B------:R-:W-:Y:S01]  /*7750*/  FADD.FTZ R24, R240, -R24 ;  /* 0x80000018f0187221 */ /* 0x000fe20000010000 */
[----:B------:R-:W-:Y:S01]  /*7760*/  FSEL R238, R238, RZ, P0 ;  /* 0x000000ffeeee7208 */ /* 0x000fe20000000000 */
[----:B------:R-:W-:Y:S01]  /*7770*/  FFMA.FTZ R23, R4, R23, R68 ;  /* 0x0000001704177223 */ /* 0x000fe20000010044 */
[----:B------:R-:W-:Y:S01]  /*7780*/  ISETP.GE.U32.AND P0, PT, R178, RZ, PT ;  /* 0x000000ffb200720c */ /* 0x000fe20003f06070 */
[----:B------:R-:W-:Y:S01]  /*7790*/  FFMA.FTZ R24, R4, R24, R70 ;  /* 0x0000001804187223 */ /* 0x000fe20000010046 */
[----:B------:R-:W-:Y:S01]  /*77a0*/  FSEL R237, R237, RZ, P5 ;  /* 0x000000ffeded7208 */ /* 0x000fe20002800000 */
[-CC-:B------:R-:W-:Y:S01]  /*77b0*/  FFMA.FTZ R243, R243, R21.reuse, R22.reuse ;  /* 0x00000015f3f37223 */ /* 0x180fe20000010016 */
[----:B------:R-:W-:Y:S01]  /*77c0*/  LOP3.LUT P5, RZ, R179, 0xff00, RZ, 0xc0, !PT ;  /* 0x0000ff00b3ff7812 */ /* 0x000fe200078ac0ff */
[-CC-:B------:R-:W-:Y:S01]  /*77d0*/  FFMA.FTZ R26, R26, R21.reuse, R22.reuse ;  /* 0x000000151a1a7223 */ /* 0x180fe20000010016 */
[----:B------:R-:W-:Y:S01]  /*77e0*/  LOP3.LUT P1, RZ, R178, 0xff00, RZ, 0xc0, !PT ;  /* 0x0000ff00b2ff7812 */ /* 0x000fe2000782c0ff */
[----:B------:R-:W-:Y:S01]  /*77f0*/  FFMA.FTZ R156, R156, R21, R22 ;  /* 0x000000159c9c7223 */ /* 0x000fe20000010016 */
[----:B------:R-:W-:Y:S01]  /*7800*/  LOP3.LUT P2, RZ, R178, 0xff000000, RZ, 0xc0, !PT ;  /* 0xff000000b2ff7812 */ /* 0x000fe2000784c0ff */
[-C--:B------:R-:W-:Y:S01]  /*7810*/  FMUL.FTZ R23, R23, R3.reuse ;  /* 0x0000000317177220 */ /* 0x080fe20000410000 */
[----:B------:R-:W-:Y:S01]  /*7820*/  ISETP.GE.U32.AND.EX P0, PT, R179, 0x1000000, PT, P0 ;  /* 0x01000000b300780c */ /* 0x000fe20003f06100 */
[----:B------:R-:W-:Y:S01]  /*7830*/  FMUL.FTZ R24, R24, R3 ;  /* 0x0000000318187220 */ /* 0x000fe20000410000 */
[----:B------:R-:W-:Y:S01]  /*7840*/  FADD.FTZ R243, R242, -R243 ;  /* 0x800000f3f2f37221 */ /* 0x000fe20000010000 */
[----:B------:R-:W-:Y:S01]  /*7850*/  FADD.FTZ R241, R241, -R26 ;  /* 0x8000001af1f17221 */ /* 0x000fe20000010000 */
[--C-:B------:R-:W-:Y:S01]  /*7860*/  FADD.FTZ R236, R236, -R156.reuse ;  /* 0x8000009cecec7221 */ /* 0x100fe20000010000 */
[----:B------:R-:W-:Y:S01]  /*7870*/  @P4 SHF.L.U32 R25, R152, 0x10, RZ ;  /* 0x0000001098194819 */ /* 0x000fe200000006ff */
[----:B------:R-:W-:Y:S01]  /*7880*/  FFMA.FTZ R239, R4, R239, R65 ;  /* 0x000000ef04ef7223 */ /* 0x000fe20000010041 */
[----:B------:R-:W-:Y:S01]  /*7890*/  @P3 SHF.L.U32 R26, R153, 0x10, RZ ;  /* 0x00000010991a3819 */ /* 0x000fe200000006ff */
[----:B------:R-:W-:Y:S01]  /*78a0*/  FMUL.FTZ R242, R23, UR4 ;  /* 0x0000000417f27c20 */ /* 0x000fe20008410000 */
[----:B------:R-:W-:Y:S01]  /*78b0*/  FMUL.FTZ R240, R24, UR4 ;  /* 0x0000000418f07c20 */ /* 0x000fe20008410000 */
[C---:B------:R-:W-:Y:S01]  /*78c0*/  FFMA.FTZ R243, R4.reuse, R243, R69 ;  /* 0x000000f304f37223 */ /* 0x040fe20000010045 */
[C---:B------:R-:W-:Y:S01]  /*78d0*/  FFMA.FTZ R241, R4.reuse, R241, R71 ;  /* 0x000000f104f17223 */ /* 0x040fe20000010047 */
[----:B------:R-:W-:Y:S01]  /*78e0*/  FFMA.FTZ R236, R4, R236, R67 ;  /* 0x000000ec04ec7223 */ /* 0x000fe20000010043 */
[----:B------:R-:W-:Y:S01]  /*78f0*/  @P5 PRMT R156, R154, 0x7632, R156 ;  /* 0x000076329a9c5816 */ /* 0x000fe2000000009c */
[----:B------:R-:W-:Y:S01]  /*7900*/  FMUL.FTZ R154, R239, R3 ;  /* 0x00000003ef9a7220 */ /* 0x000fe20000410000 */
[----:B------:R-:W-:Y:S01]  /*7910*/  MOV R23, RZ ;  /* 0x000000ff00177202 */ /* 0x000fe20000000f00 */
[----:B------:R-:W-:Y:S01]  /*7920*/  @P4 FMUL.FTZ R23, R242, R25 ;  /* 0x00000019f2174220 */ /* 0x000fe20000410000 */
[----:B------:R-:W-:Y:S01]  /*7930*/  MOV R24, RZ ;  /* 0x000000ff00187202 */ /* 0x000fe20000000f00 */
[----:B------:R-:W-:Y:S01]  /*7940*/  @P3 FMUL.FTZ R24, R240, R26 ;  /* 0x0000001af0183220 */ /* 0x000fe20000410000 */
[----:B------:R-:W-:Y:S01]  /*7950*/  @P1 PRMT R152, R152, 0x7632, R152 ;  /* 0x0000763298981816 */ /* 0x000fe20000000098 */
[-C--:B------:R-:W-:Y:S01]  /*7960*/  FMUL.FTZ R25, R243, R3.reuse ;  /* 0x00000003f3197220 */ /* 0x080fe20000410000 */
[----:B------:R-:W-:Y:S01]  /*7970*/  @P2 PRMT R153, R153, 0x7632, R153 ;  /* 0x0000763299992816 */ /* 0x000fe20000000099 */
[-C--:B------:R-:W-:Y:S01]  /*7980*/  FMUL.FTZ R26, R241, R3.reuse ;  /* 0x00000003f11a7220 */ /* 0x080fe20000410000 */
[----:B------:R-:W-:Y:S01]  /*7990*/  @P0 PRMT R155, R155, 0x7632, R155 ;  /* 0x000076329b9b0816 */ /* 0x000fe2000000009b */
[----:B------:R-:W-:Y:S01]  /*79a0*/  FMUL.FTZ R236, R236, R3 ;  /* 0x00000003ecec7220 */ /* 0x000fe20000410000 */
[----:B------:R-:W-:Y:S01]  /*79b0*/  @P5 SHF.L.U32 R156, R156, 0x10, RZ ;  /* 0x000000109c9c5819 */ /* 0x000fe200000006ff */
[----:B------:R-:W-:Y:S01]  /*79c0*/  FMUL.FTZ R154, R154, UR4 ;  /* 0x000000049a9a7c20 */ /* 0x000fe20008410000 */
[----:B------:R-:W-:Y:S01]  /*79d0*/  @P1 SHF.L.U32 R243, R152, 0x10, RZ ;  /* 0x0000001098f31819 */ /* 0x000fe200000006ff */
[----:B------:R-:W-:Y:S01]  /*79e0*/  FMUL.FTZ R152, R25, UR4 ;  /* 0x0000000419987c20 */ /* 0x000fe20008410000 */
        /* <DEDUP_REMOVED lines=29> */
.L_x_11357:
        /* <DEDUP_REMOVED lines=8> */
[C---:B------:R-:W-:Y:S01]  /*7c40*/  FFMA.FTZ R144, R4.reuse, R23, R68 ;  /* 0x0000001704907223 */ /* 0x040fe20000010044 */
[----:B------:R-:W-:Y:S01]  /*7c50*/  MOV R23, RZ ;  /* 0x000000ff00177202 */ /* 0x000fe20000000f00 */
[----:B------:R-:W-:Y:S01]  /*7c60*/  FFMA.FTZ R145, R4, R145, R69 ;  /* 0x0000009104917223 */ /* 0x000fe20000010045 */
        /* <DEDUP_REMOVED lines=16> */
[----:B------:R-:W-:Y:S01]  /*7d70*/  LOP3.LUT P5, RZ, R179, 0xff00, RZ, 0xc0, !PT ;  /* 0x0000ff00b3ff7812 */ /* 0x000fe200078ac0ff */
[----:B------:R-:W-:Y:S01]  /*7d80*/  FADD.FTZ R28, R237, -R28 ;  /* 0x8000001ced1c7221 */ /* 0x000fe20000010000 */
[----:B------:R-:W-:Y:S01]  /*7d90*/  FMUL.FTZ R242, R242, UR4 ;  /* 0x00000004f2f27c20 */ /* 0x000fe20008410000 */
[----:B------:R-:W-:Y:S01]  /*7da0*/  @P2 FMUL.FTZ R25, R146, R147 ;  /* 0x0000009392192220 */ /* 0x000fe20000410000 */
[----:B------:R-:W-:Y:S01]  /*7db0*/  FFMA.FTZ R146, R4, R24, R70 ;  /* 0x0000001804927223 */ /* 0x000fe20000010046 */
[----:B------:R-:W-:Y:S01]  /*7dc0*/  FFMA.FTZ R147, R26, R21, R22 ;  /* 0x000000151a937223 */ /* 0x000fe20000010016 */
[----:B------:R-:W-:Y:S01]  /*7dd0*/  @P1 SHF.L.U32 R26, R153, 0x10, RZ ;  /* 0x00000010991a1819 */ /* 0x000fe200000006ff */
[----:B------:R-:W-:Y:S01]  /*7de0*/  FMUL.FTZ R152, R152, UR4 ;  /* 0x0000000498987c20 */ /* 0x000fe20008410000 */
[----:B------:R-:W-:Y:S01]  /*7df0*/  FMUL.FTZ R150, R146, R3 ;  /* 0x0000000392967220 */ /* 0x000fe20000410000 */
[----:B------:R-:W-:Y:S01]  /*7e00*/  FADD.FTZ R147, R241, -R147 ;  /* 0x80000093f1937221 */ /* 0x000fe20000010000 */
[----:B------:R-:W-:Y:S01]  /*7e10*/  MOV R24, RZ ;  /* 0x000000ff00187202 */ /* 0x000fe20000000f00 */
[----:B------:R-:W-:Y:S01]  /*7e20*/  FMUL.FTZ R242, R72, R242 ;  /* 0x000000f248f27220 */ /* 0x000fe20000410000 */
[----:B------:R-:W-:Y:S01]  /*7e30*/  @P1 FMUL.FTZ R148, R150, UR4 ;  /* 0x0000000496941c20 */ /* 0x000fe20008410000 */
[----:B------:R-:W-:Y:S01]  /*7e40*/  FFMA.FTZ R147, R4, R147, R71 ;  /* 0x0000009304937223 */ /* 0x000fe20000010047 */
[----:B------:R-:W-:Y:S01]  /*7e50*/  @P0 SHF.L.U32 R29, R154, 0x10, RZ ;  /* 0x000000109a1d0819 */ /* 0x000fe200000006ff */
[----:B------:R-:W-:Y:S01]  /*7e60*/  FMUL.FTZ R150, R150, UR4 ;  /* 0x0000000496967c20 */ /* 0x000fe20008410000 */
[----:B------:R-:W-:Y:S01]  /*7e70*/  @P1 FMUL.FTZ R24, R26, R148 ;  /* 0x000000941a181220 */ /* 0x000fe20000410000 */
[----:B------:R-:W-:Y:S01]  /*7e80*/  @P4 PRMT R148, R153, 0x7632, R148 ;  /* 0x0000763299944816 */ /* 0x000fe20000000094 */
[----:B------:R-:W-:Y:S01]  /*7e90*/  FMUL.FTZ R153, R147, R3 ;  /* 0x0000000393997220 */ /* 0x000fe20000410000 */
[----:B------:R-:W-:Y:S01]  /*7ea0*/  MOV R26, RZ ;  /* 0x000000ff001a7202 */ /* 0x000fe20000000f00 */
[----:B------:R-:W-:Y:S01]  /*7eb0*/  FMUL.FTZ R150, R74, R150 ;  /* 0x000000964a967220 */ /* 0x000fe20000410000 */
[----:B------:R-:W-:Y:S01]  /*7ec0*/  @P4 SHF.L.U32 R148, R148, 0x10, RZ ;  /* 0x0000001094944819 */ /* 0x000fe200000006ff */
[C---:B------:R-:W-:Y:S01]  /*7ed0*/  @P4 FMUL.FTZ R149, R153.reuse, UR4 ;  /* 0x0000000499954c20 */ /* 0x040fe20008410000 */
[----:B------:R-:W-:Y:S01]  /*7ee0*/  FMUL.FTZ R153, R153, UR4 ;  /* 0x0000000499997c20 */ /* 0x000fe20008410000 */
[----:B------:R-:W-:Y:S01]  /*7ef0*/  FMUL.FTZ R152, R73, R152 ;  /* 0x0000009849987220 */ /* 0x000fe20000410000 */
[----:B------:R-:W-:Y:S01]  /*7f00*/  FSEL R237, R150, RZ, P1 ;  /* 0x000000ff96ed7208 */ /* 0x000fe20000800000 */
[----:B------:R-:W-:Y:S01]  /*7f10*/  @P4 FMUL.FTZ R26, R148, R149 ;  /* 0x00000095941a4220 */ /* 0x000fe20000410000 */
[C---:B------:R-:W-:Y:S01]  /*7f20*/  FFMA.FTZ R148, R4.reuse, R238, R64 ;  /* 0x000000ee04947223 */ /* 0x040fe20000010040 */
[----:B------:R-:W-:Y:S01]  /*7f30*/  FFMA.FTZ R149, R27, R21, R22 ;  /* 0x000000151b957223 */ /* 0x000fe20000010016 */
[----:B------:R-:W-:Y:S01]  /*7f40*/  MOV R27, RZ ;  /* 0x000000ff001b7202 */ /* 0x000fe20000000f00 */
[----:B------:R-:W-:Y:S01]  /*7f50*/  FFMA.FTZ R150, R4, R28, R66 ;  /* 0x0000001c04967223 */ /* 0x000fe20000010042 */
[----:B------:R-:W-:Y:S01]  /*7f60*/  FMUL.FTZ R151, R148, R3 ;  /* 0x0000000394977220 */ /* 0x000fe20000410000 */
[----:B------:R-:W-:Y:S01]  /*7f70*/  FADD.FTZ R149, R239, -R149 ;  /* 0x80000095ef957221 */ /* 0x000fe20000010000 */
[----:B------:R-:W-:Y:S01]  /*7f80*/  LOP3.LUT P1, RZ, R179, 0xff0000, RZ, 0xc0, !PT ;  /* 0x00ff0000b3ff7812 */ /* 0x000fe2000782c0ff */
[----:B------:R-:W-:Y:S01]  /*7f90*/  FMUL.FTZ R153, R75, R153 ;  /* 0x000000994b997220 */ /* 0x000fe20000410000 */
[C---:B------:R-:W-:Y:S01]  /*7fa0*/  @P0 FMUL.FTZ R238, R151.reuse, UR4 ;  /* 0x0000000497ee0c20 */ /* 0x040fe20008410000 */
[----:B------:R-:W-:Y:S01]  /*7fb0*/  FFMA.FTZ R149, R4, R149, R65 ;  /* 0x0000009504957223 */ /* 0x000fe20000010041 */
[----:B------:R-:W-:Y:S01]  /*7fc0*/  FMUL.FTZ R151, R151, UR4 ;  /* 0x0000000497977c20 */ /* 0x000fe20008410000 */
[----:B------:R-:W-:Y:S01]  /*7fd0*/  MOV R28, RZ ;  /* 0x000000ff001c7202 */ /* 0x000fe20000000f00 */
[----:B------:R-:W-:Y:S01]  /*7fe0*/  @P0 FMUL.FTZ R27, R29, R238 ;  /* 0x000000ee1d1b0220 */ /* 0x000fe20000410000 */
[----:B------:R-:W-:Y:S01]  /*7ff0*/  @P5 PRMT R238, R154, 0x7632, R238 ;  /* 0x000076329aee5816 */ /* 0x000fe200000000ee */
[----:B------:R-:W-:Y:S01]  /*8000*/  FMUL.FTZ R154, R149, R3 ;  /* 0x00000003959a7220 */ /* 0x000fe20000410000 */
[----:B------:R-:W-:Y:S01]  /*8010*/  FMUL.FTZ R151, R76, R151 ;  /* 0x000000974c977220 */ /* 0x000fe20000410000 */
[----:B------:R-:W-:-:S02]  /*8020*/  MOV R29, RZ ;  /* 0x000000ff001d7202 */ /* 0x000fc40000000f00 */
[----:B------:R-:W-:Y:S01]  /*8030*/  @P5 SHF.L.U32 R238, R238, 0x10, RZ ;  /* 0x00000010eeee5819 */ /* 0x000fe200000006ff */
[C---:B------:R-:W-:Y:S01]  /*8040*/  @P5 FMUL.FTZ R239, R154.reuse, UR4 ;  /* 0x000000049aef5c20 */ /* 0x040fe20008410000 */
[----:B------:R-:W-:Y:S01]  /*8050*/  FMUL.FTZ R154, R154, UR4 ;  /* 0x000000049a9a7c20 */ /* 0x000fe20008410000 */
[----:B------:R-:W-:Y:S02]  /*8060*/  FSEL R153, R153, RZ, P4 ;  /* 0x000000ff99997208 */ /* 0x000fe40002000000 */
[----:B------:R-:W-:Y:S01]  /*8070*/  @P5 FMUL.FTZ R29, R238, R239 ;  /* 0x000000efee1d5220 */ /* 0x000fe20000410000 */
[----:B------:R-:W-:Y:S01]  /*8080*/  FSEL R238, R151, RZ, P0 ;  /* 0x000000ff97ee7208 */ /* 0x000fe20000000000 */
[----:B------:R-:W-:Y:S01]  /*8090*/  FFMA.FTZ R151, R156, R21, R22 ;  /* 0x000000159c977223 */ /* 0x000fe20000010016 */
[----:B------:R-:W-:Y:S01]  /*80a0*/  ISETP.GE.U32.AND P0, PT, R178, RZ, PT ;  /* 0x000000ffb200720c */ /* 0x000fe20003f06070 */
[----:B------:R-:W-:Y:S01]  /*80b0*/  FMUL.FTZ R178, R150, R3 ;  /* 0x0000000396b27220 */ /* 0x000fe20000410000 */
[----:B------:R-:W-:Y:S01]  /*80c0*/  @P1 SHF.L.U32 R156, R155, 0x10, RZ ;  /* 0x000000109b9c1819 */ /* 0x000fe200000006ff */
[----:B------:R-:W-:Y:S01]  /*80d0*/  FADD.FTZ R151, R236, -R151 ;  /* 0x80000097ec977221 */ /* 0x000fe20000010000 */
[----:B------:R-:W-:Y:S01]  /*80e0*/  ISETP.GE.U32.AND.EX P0, PT, R179, 0x1000000, PT, P0 ;  /* 0x01000000b300780c */ /* 0x000fe20003f06100 */
[C---:B------:R-:W-:Y:S01]  /*80f0*/  @P1 FMUL.FTZ R179, R178.reuse, UR4 ;  /* 0x00000004b2b31c20 */ /* 0x040fe20008410000 */
[----:B------:R-:W-:Y:S01]  /*8100*/  FMUL.FTZ R178, R178, UR4 ;  /* 0x00000004b2b27c20 */ /* 0x000fe20008410000 */
[----:B------:R-:W-:Y:S01]  /*8110*/  FFMA.FTZ R151, R4, R151, R67 ;  /* 0x0000009704977223 */ /* 0x000fe20000010043 */
[----:B------:R-:W-:Y:S01]  /*8120*/  FMUL.FTZ R154, R77, R154 ;  /* 0x0000009a4d9a7220 */ /* 0x000fe20000410000 */
[----:B------:R-:W-:Y:S01]  /*8130*/  @P1 FMUL.FTZ R28, R156, R179 ;  /* 0x000000b39c1c1220 */ /* 0x000fe20000410000 */
[----:B------:R-:W-:Y:S01]  /*8140*/  FMUL.FTZ R178, R78, R178 ;  /* 0x000000b24eb27220 */ /* 0x000fe20000410000 */
[----:B------:R-:W-:-:S02]  /*8150*/  FSEL R242, R242, RZ, P3 ;  /* 0x000000fff2f27208 */ /* 0x000fc40001800000 */
[----:B------:R-:W-:Y:S02]  /*8160*/  FSEL R154, R154, RZ, P5 ;  /* 0x000000ff9a9a7208 */ /* 0x000fe40002800000 */
[----:B------:R-:W-:Y:S02]  /*8170*/  FSEL R152, R152, RZ, P2 ;  /* 0x000000ff98987208 */ /* 0x000fe40001000000 */
[----:B------:R-:W-:Y:S01]  /*8180*/  @P0 PRMT R179, R155, 0x7632, R179 ;  /* 0x000076329bb30816 */ /* 0x000fe200000000b3 */
[----:B------:R-:W-:Y:S01]  /*8190*/  FMUL.FTZ R155, R151, R3 ;  /* 0x00000003979b7220 */ /* 0x000fe20000410000 */
[----:B------:R-:W-:Y:S02]  /*81a0*/  FSEL R178, R178, RZ, P1 ;  /* 0x000000ffb2b27208 */ /* 0x000fe40000800000 */
[----:B------:R-:W-:Y:S01]  /*81b0*/  @P0 SHF.L.U32 R179, R179, 0x10, RZ ;  /* 0x00000010b3b30819 */ /* 0x000fe200000006ff */
[C---:B------:R-:W-:Y:S01]  /*81c0*/  @P0 FMUL.FTZ R236, R155.reuse, UR4 ;  /* 0x000000049bec0c20 */ /* 0x040fe20008410000 */
[----:B------:R-:W-:Y:S01]  /*81d0*/  FMUL.FTZ R155, R155, UR4 ;  /* 0x000000049b9b7c20 */ /* 0x000fe20008410000 */
[----:B------:R-:W-:-:S02]  /*81e0*/  MOV R156, RZ ;  /* 0x000000ff009c7202 */ /* 0x000fc40000000f00 */
[----:B------:R-:W-:Y:S01]  /*81f0*/  @P0 FMUL.FTZ R156, R179, R236 ;  /* 0x000000ecb39c0220 */ /* 0x000fe20000410000 */
[----:B------:R-:W-:Y:S01]  /*8200*/  FMUL.FTZ R155, R79, R155 ;  /* 0x0000009b4f9b7220 */ /* 0x000fe20000410000 */
[----:B------:R-:W-:Y:S02]  /*8210*/  F2FP.BF16.F32.PACK_AB R154, R154, R238 ;  /* 0x000000ee9a9a723e */ /* 0x000fe400000010ff */
[----:B------:R-:W-:Y:S02]  /*8220*/  F2FP.BF16.F32.PACK_AB R153, R153, R237 ;  /* 0x000000ed9999723e */ /* 0x000fe400000010ff */
[----:B------:R-:W-:Y:S02]  /*8230*/  FSEL R155, R155, RZ, P0 ;  /* 0x000000ff9b9b7208 */ /* 0x000fe40000000000 */
[----:B------:R-:W-:Y:S02]  /*8240*/  F2FP.BF16.F32.PACK_AB R152, R152, R242 ;  /* 0x000000f29898723e */ /* 0x000fe400000010ff */
[----:B------:R-:W-:-:S07]  /*8250*/  F2FP.BF16.F32.PACK_AB R155, R155, R178 ;  /* 0x000000b29b9b723e */ /* 0x000fce00000010ff */
.L_x_11358:
        /* <DEDUP_REMOVED lines=20> */
[----:B------:R-:W-:Y:S01]  /*83a0*/  CS2R R178, SRZ ;  /* 0x0000000000b27805 */ /* 0x000fe2000001ff00 */
[----:B------:R-:W-:Y:S01]  /*83b0*/  FFMA.FTZ R146, R4, R219, R62 ;  /* 0x000000db04927223 */ /* 0x000fe2000001003e */
[----:B------:R-:W-:Y:S01]  /*83c0*/  FFMA.FTZ R216, R216, R21, R22 ;  /* 0x00000015d8d87223 */ /* 0x000fe20000010016 */
[----:B------:R-:W-:Y:S01]  /*83d0*/  FFMA.FTZ R147, R4, R147, R63 ;  /* 0x0000009304937223 */ /* 0x000fe2000001003f */
[----:B------:R-:W-:Y:S01]  /*83e0*/  LOP3.LUT P4, RZ, R181, 0xff, RZ, 0xc0, !PT ;  /* 0x000000ffb5ff7812 */ /* 0x000fe2000788c0ff */
[----:B------:R-:W-:Y:S01]  /*83f0*/  FMUL.FTZ R218, R146, R3 ;  /* 0x0000000392da7220 */ /* 0x000fe20000410000 */
[----:B------:R-:W-:Y:S01]  /*8400*/  FADD.FTZ R216, R183, -R216 ;  /* 0x800000d8b7d87221 */ /* 0x000fe20000010000 */
[----:B-----5:R-:W-:Y:S01]  /*8410*/  @P2 SHF.L.U32 R144, R153, 0x10, RZ ;  /* 0x0000001099902819 */ /* 0x020fe200000006ff */
[----:B------:R-:W-:Y:S01]  /*8420*/  FFMA.FTZ R149, R182, R21, R22 ;  /* 0x00000015b6957223 */ /* 0x000fe20000010016 */
[----:B------:R-:W-:Y:S01]  /*8430*/  FMUL.FTZ R218, R218, UR4 ;  /* 0x00000004dada7c20 */ /* 0x000fe20008410000 */
[----:B------:R-:W-:Y:S01]  /*8440*/  LOP3.LUT P5, RZ, R181, 0xff00, RZ, 0xc0, !PT ;  /* 0x0000ff00b5ff7812 */ /* 0x000fe200078ac0ff */
[----:B------:R-:W-:Y:S01]  /*8450*/  FFMA.FTZ R148, R4, R216, R56 ;  /* 0x000000d804947223 */ /* 0x000fe20000010038 */
[----:B------:R-:W-:Y:S01]  /*8460*/  FADD.FTZ R149, R217, -R149 ;  /* 0x80000095d9957221 */ /* 0x000fe20000010000 */
[----:B------:R-:W-:Y:S01]  /*8470*/  @P2 FMUL.FTZ R178, R144, R218 ;  /* 0x000000da90b22220 */ /* 0x000fe20000410000 */
[----:B------:R-:W-:Y:S01]  /*8480*/  @P3 PRMT R144, R153, 0x7632, R144 ;  /* 0x0000763299903816 */ /* 0x000fe20000000090 */
[----:B------:R-:W-:Y:S01]  /*8490*/  FMUL.FTZ R153, R147, R3 ;  /* 0x0000000393997220 */ /* 0x000fe20000410000 */
[----:B------:R-:W-:Y:S01]  /*84a0*/  FFMA.FTZ R149, R4, R149, R57 ;  /* 0x0000009504957223 */ /* 0x000fe20000010039 */
        /* <DEDUP_REMOVED lines=20> */
[----:B------:R-:W-:Y:S01]  /*85f0*/  FFMA.FTZ R145, R4, R145, R61 ;  /* 0x0000009104917223 */ /* 0x000fe2000001003d */
        /* <DEDUP_REMOVED lines=11> */
[----:B------:R-:W-:Y:S01]  /*86b0*/  FFMA.FTZ R150, R4, R151, R58 ;  /* 0x0000009704967223 */ /* 0x000fe2000001003a */
        /* <DEDUP_REMOVED lines=9> */
[----:B------:R-:W-:Y:S01]  /*8750*/  FFMA.FTZ R151, R4, R204, R59 ;  /* 0x000000cc04977223 */ /* 0x000fe2000001003b */
        /* <DEDUP_REMOVED lines=14> */
[----:B------:R-:W-:-:S04]  /*8840*/  FFMA.FTZ R144, R4, R190, R60 ;  /* 0x000000be04907223 */ /* 0x000fc8000001003c */
        /* <DEDUP_REMOVED lines=14> */
.L_x_11359:
        /* <DEDUP_REMOVED lines=8> */
[C---:B------:R-:W-:Y:S01]  /*89b0*/  FFMA.FTZ R216, R4.reuse, R216, R56 ;  /* 0x000000d804d87223 */ /* 0x040fe20000010038 */
[----:B------:R-:W-:Y:S01]  /*89c0*/  FADD.FTZ R183, R207, -R183 ;  /* 0x800000b7cfb77221 */ /* 0x000fe20000010000 */
[----:B------:R-:W-:Y:S01]  /*89d0*/  MOV R182, RZ ;  /* 0x000000ff00b67202 */ /* 0x000fe20000000f00 */
[C---:B------:R-:W-:Y:S01]  /*89e0*/  FFMA.FTZ R217, R4.reuse, R217, R57 ;  /* 0x000000d904d97223 */ /* 0x040fe20000010039 */
[----:B------:R-:W-:Y:S01]  /*89f0*/  FMUL.FTZ R207, R3, R216 ;  /* 0x000000d803cf7220 */ /* 0x000fe20000410000 */
[----:B------:R-:W-:Y:S01]  /*8a00*/  FFMA.FTZ R216, R4, R183, R58 ;  /* 0x000000b704d87223 */ /* 0x000fe2000001003a */
        /* <DEDUP_REMOVED lines=33> */
[----:B------:R-:W-:Y:S01]  /*8c20*/  FADD.FTZ R178, R221, -R219 ;  /* 0x800000dbddb27221 */ /* 0x000fe20000010000 */
[----:B------:R-:W-:Y:S01]  /*8c30*/  LOP3.LUT P2, RZ, R180, 0xff00, RZ, 0xc0, !PT ;  /* 0x0000ff00b4ff7812 */ /* 0x000fe2000784c0ff */
[----:B------:R-:W-:Y:S01]  /*8c40*/  FFMA.FTZ R181, R4, R181, R60 ;  /* 0x000000b504b57223 */ /* 0x000fe2000001003c */
[----:B------:R-:W-:Y:S01]  /*8c50*/  @P0 PRMT R190, R155, 0x7632, R190 ;  /* 0x000076329bbe0816 */ /* 0x000fe200000000be */
[----:B------:R-:W-:Y:S01]  /*8c60*/  FMUL.FTZ R155, R3, R204 ;  /* 0x000000cc039b7220 */ /* 0x000fe20000410000 */
[----:B------:R-:W-:Y:S01]  /*8c70*/  FADD.FTZ R222, R222, -R218 ;  /* 0x800000dadede7221 */ /* 0x000fe20000010000 */
[----:B------:R-:W-:Y:S01]  /*8c80*/  FADD.FTZ R223, R223, -R220 ;  /* 0x800000dcdfdf7221 */ /* 0x000fe20000010000 */
[----:B------:R-:W-:Y:S01]  /*8c90*/  @P0 SHF.L.U32 R190, R190, 0x10, RZ ;  /* 0x00000010bebe0819 */ /* 0x000fe200000006ff */
[----:B------:R-:W-:Y:S01]  /*8ca0*/  FMUL.FTZ R155, R155, UR4 ;  /* 0x000000049b9b7c20 */ /* 0x000fe20008410000 */
[C---:B------:R-:W-:Y:S01]  /*8cb0*/  FFMA.FTZ R178, R4.reuse, R178, R62 ;  /* 0x000000b204b27223 */ /* 0x040fe2000001003e */
[C---:B------:R-:W-:Y:S01]  /*8cc0*/  FMUL.FTZ R181, R3.reuse, R181 ;  /* 0x000000b503b57220 */ /* 0x040fe20000410000 */
[C---:B------:R-:W-:Y:S01]  /*8cd0*/  FFMA.FTZ R223, R4.reuse, R223, R63 ;  /* 0x000000df04df7223 */ /* 0x040fe2000001003f */
[----:B------:R-:W-:Y:S01]  /*8ce0*/  MOV R180, RZ ;  /* 0x000000ff00b47202 */ /* 0x000fe20000000f00 */
[----:B------:R-:W-:Y:S01]  /*8cf0*/  FFMA.FTZ R222, R4, R222, R61 ;  /* 0x000000de04de7223 */ /* 0x000fe2000001003d */
        /* <DEDUP_REMOVED lines=36> */
.L_x_11360:
        /* <DEDUP_REMOVED lines=16> */
[-C--:B------:R-:W-:Y:S01]  /*9040*/  FFMA.FTZ R147, R189, R21.reuse, R22 ;  /* 0x00000015bd937223 */ /* 0x080fe20000010016 */
[----:B------:R-:W-:Y:S01]  /*9050*/  FADD.FTZ R145, R200, -R145 ;  /* 0x80000091c8917221 */ /* 0x000fe20000010000 */
[----:B------:R-:W-:Y:S01]  /*9060*/  MOV R187, RZ ;  /* 0x000000ff00bb7202 */ /* 0x000fe20000000f00 */
[----:B------:R-:W-:Y:S01]  /*9070*/  FFMA.FTZ R146, R4, R188, R54 ;  /* 0x000000bc04927223 */ /* 0x000fe20000010036 */
[----:B------:R-:W-:Y:S01]  /*9080*/  FADD.FTZ R147, R201, -R147 ;  /* 0x80000093c9937221 */ /* 0x000fe20000010000 */
[----:B------:R-:W-:Y:S01]  /*9090*/  FFMA.FTZ R194, R194, R21, R22 ;  /* 0x00000015c2c27223 */ /* 0x000fe20000010016 */
[----:B------:R-:W-:Y:S01]  /*90a0*/  LOP3.LUT P4, RZ, R173, 0xff, RZ, 0xc0, !PT ;  /* 0x000000ffadff7812 */ /* 0x000fe2000788c0ff */
[----:B------:R-:W-:Y:S01]  /*90b0*/  FMUL.FTZ R200, R146, R3 ;  /* 0x0000000392c87220 */ /* 0x000fe20000410000 */
[----:B------:R-:W-:Y:S01]  /*90c0*/  FFMA.FTZ R147, R4, R147, R55 ;  /* 0x0000009304937223 */ /* 0x000fe20000010037 */
[----:B-----5:R-:W-:Y:S01]  /*90d0*/  @P2 SHF.L.U32 R144, R153, 0x10, RZ ;  /* 0x0000001099902819 */ /* 0x020fe200000006ff */
[----:B------:R-:W-:Y:S01]  /*90e0*/  FADD.FTZ R194, R196, -R194 ;  /* 0x800000c2c4c27221 */ /* 0x000fe20000010000 */
[----:B------:R-:W-:Y:S01]  /*90f0*/  FMUL.FTZ R200, R200, UR4 ;  /* 0x00000004c8c87c20 */ /* 0x000fe20008410000 */
[----:B------:R-:W-:-:S02]  /*9100*/  LOP3.LUT P5, RZ, R173, 0xff00, RZ, 0xc0, !PT ;  /* 0x0000ff00adff7812 */ /* 0x000fc400078ac0ff */
[----:B------:R-:W-:Y:S01]  /*9110*/  CS2R R188, SRZ ;  /* 0x0000000000bc7805 */ /* 0x000fe2000001ff00 */
[----:B------:R-:W-:Y:S01]  /*9120*/  FFMA.FTZ R148, R4, R194, R48 ;  /* 0x000000c204947223 */ /* 0x000fe20000010030 */
        /* <DEDUP_REMOVED lines=13> */
[----:B------:R-:W-:Y:S01]  /*9200*/  FFMA.FTZ R149, R4, R149, R49 ;  /* 0x0000009504957223 */ /* 0x000fe20000010031 */
        /* <DEDUP_REMOVED lines=17> */
[----:B------:R-:W-:Y:S01]  /*9320*/  FFMA.FTZ R150, R4, R197, R50 ;  /* 0x000000c504967223 */ /* 0x000fe20000010032 */
[C---:B------:R-:W-:Y:S01]  /*9330*/  @P6 SHF.L.U32 R151, R155.reuse, 0x10, RZ ;  /* 0x000000109b976819 */ /* 0x040fe200000006ff */
[----:B------:R-:W-:Y:S01]  /*9340*/  FADD.FTZ R186, R192, -R186 ;  /* 0x800000bac0ba7221 */ /* 0x000fe20000010000 */
[----:B------:R-:W-:Y:S01]  /*9350*/  LOP3.LUT P4, RZ, R172, 0xff, RZ, 0xc0, !PT ;  /* 0x000000ffacff7812 */ /* 0x000fe2000788c0ff */
[----:B------:R-:W-:Y:S01]  /*9360*/  FMUL.FTZ R144, R150, R3 ;  /* 0x0000000396907220 */ /* 0x000fe20000410000 */
[----:B------:R-:W-:Y:S01]  /*9370*/  FSEL R194, R194, RZ, P5 ;  /* 0x000000ffc2c27208 */ /* 0x000fe20002800000 */
[----:B------:R-:W-:Y:S01]  /*9380*/  FFMA.FTZ R145, R4, R145, R53 ;  /* 0x0000009104917223 */ /* 0x000fe20000010035 */
[----:B------:R-:W-:Y:S01]  /*9390*/  LOP3.LUT P5, RZ, R172, 0xff00, RZ, 0xc0, !PT ;  /* 0x0000ff00acff7812 */ /* 0x000fe200078ac0ff */
[----:B------:R-:W-:Y:S01]  /*93a0*/  FMUL.FTZ R144, R144, UR4 ;  /* 0x0000000490907c20 */ /* 0x000fe20008410000 */
[----:B------:R-:W-:Y:S01]  /*93b0*/  @P0 PRMT R155, R155, 0x7632, R155 ;  /* 0x000076329b9b0816 */ /* 0x000fe2000000009b */
[----:B------:R-:W-:Y:S01]  /*93c0*/  FMUL.FTZ R200, R90, R200 ;  /* 0x000000c85ac87220 */ /* 0x000fe20000410000 */
[----:B------:R-:W-:Y:S01]  /*93d0*/  MOV R192, RZ ;  /* 0x000000ff00c07202 */ /* 0x000fe20000000f00 */
[-C--:B------:R-:W-:Y:S01]  /*93e0*/  @P6 FMUL.FTZ R191, R151, R144.reuse ;  /* 0x0000009097bf6220 */ /* 0x080fe20000410000 */
[----:B------:R-:W-:Y:S01]  /*93f0*/  FFMA.FTZ R151, R4, R199, R51 ;  /* 0x000000c704977223 */ /* 0x000fe20000010033 */
        /* <DEDUP_REMOVED lines=15> */
[----:B------:R-:W-:Y:S01]  /*94f0*/  FFMA.FTZ R144, R4, R186, R52 ;  /* 0x000000ba04907223 */ /* 0x000fe20000010034 */
        /* <DEDUP_REMOVED lines=15> */
.L_x_11361:
        /* <DEDUP_REMOVED lines=9> */
[----:B------:R-:W-:Y:S01]  /*9680*/  FFMA.FTZ R187, R4, R187, R54 ;  /* 0x000000bb04bb7223 */ /* 0x000fe20000010036 */
[----:B------:R-:W-:Y:S01]  /*9690*/  FADD.FTZ R194, R196, -R194 ;  /* 0x800000c2c4c27221 */ /* 0x000fe20000010000 */
[----:B------:R-:W-:Y:S01]  /*96a0*/  FADD.FTZ R188, R201, -R188 ;  /* 0x800000bcc9bc7221 */ /* 0x000fe20000010000 */
[----:B------:R-:W-:Y:S01]  /*96b0*/  LOP3.LUT P3, RZ, R173, 0xff00, RZ, 0xc0, !PT ;  /* 0x0000ff00adff7812 */ /* 0x000fe2000786c0ff */
[----:B------:R-:W-:Y:S01]  /*96c0*/  FMUL.FTZ R187, R3, R187 ;  /* 0x000000bb03bb7220 */ /* 0x000fe20000410000 */
[C---:B------:R-:W-:Y:S01]  /*96d0*/  FFMA.FTZ R194, R4.reuse, R194, R48 ;  /* 0x000000c204c27223 */ /* 0x040fe20000010030 */
[----:B-----5:R-:W-:Y:S01]  /*96e0*/  @P5 SHF.L.U32 R189, R153, 0x10, RZ ;  /* 0x0000001099bd5819 */ /* 0x020fe200000006ff */
[----:B------:R-:W-:Y:S01]  /*96f0*/  FFMA.FTZ R188, R4, R188, R55 ;  /* 0x000000bc04bc7223 */ /* 0x000fe20000010037 */
        /* <DEDUP_REMOVED lines=16> */
[C---:B------:R-:W-:Y:S01]  /*9800*/  FFMA.FTZ R198, R4.reuse, R198, R49 ;  /* 0x000000c604c67223 */ /* 0x040fe20000010031 */
[----:B------:R-:W-:Y:S01]  /*9810*/  @P4 FMUL.FTZ R188, R189, R153 ;  /* 0x00000099bdbc4220 */ /* 0x000fe20000410000 */
[----:B------:R-:W-:Y:S01]  /*9820*/  MOV R189, RZ ;  /* 0x000000ff00bd7202 */ /* 0x000fe20000000f00 */
[----:B------:R-:W-:Y:S01]  /*9830*/  FFMA.FTZ R197, R4, R197, R50 ;  /* 0x000000c504c57223 */ /* 0x000fe20000010032 */
        /* <DEDUP_REMOVED lines=12> */
[----:B------:R-:W-:Y:S01]  /*9900*/  FFMA.FTZ R200, R4, R200, R53 ;  /* 0x000000c804c87223 */ /* 0x000fe20000010035 */
        /* <DEDUP_REMOVED lines=11> */
[----:B------:R-:W-:Y:S01]  /*99c0*/  FFMA.FTZ R199, R4, R199, R51 ;  /* 0x000000c704c77223 */ /* 0x000fe20000010033 */
        /* <DEDUP_REMOVED lines=12> */
[----:B------:R-:W-:Y:S01]  /*9a90*/  FFMA.FTZ R172, R4, R172, R52 ;  /* 0x000000ac04ac7223 */ /* 0x000fe20000010034 */
        /* <DEDUP_REMOVED lines=21> */
.L_x_11362:
        /* <DEDUP_REMOVED lines=20> */
[----:B------:R-:W-:Y:S01]  /*9d30*/  FFMA.FTZ R166, R166, R21, R22 ;  /* 0x00000015a6a67223 */ /* 0x000fe20000010016 */
[----:B------:R-:W-:Y:S01]  /*9d40*/  FFMA.FTZ R147, R4, R147, R47 ;  /* 0x0000009304937223 */ /* 0x000fe2000001002f */
        /* <DEDUP_REMOVED lines=17> */
[----:B------:R-:W-:Y:S01]  /*9e60*/  FFMA.FTZ R149, R4, R149, R41 ;  /* 0x0000009504957223 */ /* 0x000fe20000010029 */
[----:B------:R-:W-:Y:S01]  /*9e70*/  LOP3.LUT P6, RZ, R163, 0xff0000, RZ, 0xc0, !PT ;  /* 0x00ff0000a3ff7812 */ /* 0x000fe200078cc0ff */
[----:B------:R-:W-:Y:S01]  /*9e80*/  FFMA.FTZ R171, R171, R21, R22 ;  /* 0x00000015abab7223 */ /* 0x000fe20000010016 */
[----:B------:R-:W-:Y:S01]  /*9e90*/  @P3 FMUL.FTZ R165, R148, R153 ;  /* 0x0000009994a53220 */ /* 0x000fe20000410000 */
[----:B------:R-:W-:Y:S01]  /*9ea0*/  FFMA.FTZ R148, R4, R166, R40 ;  /* 0x000000a604947223 */ /* 0x000fe20000010028 */
        /* <DEDUP_REMOVED lines=22> */
[C---:B------:R-:W-:Y:S01]  /*a010*/  FFMA.FTZ R150, R4.reuse, R169, R42 ;  /* 0x000000a904967223 */ /* 0x040fe2000001002a */
[----:B------:R-:W-:Y:S01]  /*a020*/  FMUL.FTZ R160, R101, R151 ;  /* 0x0000009765a07220 */ /* 0x000fe20000410000 */
[----:B------:R-:W-:Y:S01]  /*a030*/  FSEL R153, R153, RZ, P3 ;  /* 0x000000ff99997208 */ /* 0x000fe20001800000 */
[----:B------:R-:W-:Y:S01]  /*a040*/  FFMA.FTZ R145, R4, R145, R45 ;  /* 0x0000009104917223 */ /* 0x000fe2000001002d */
        /* <DEDUP_REMOVED lines=8> */
[----:B------:R-:W-:Y:S01]  /*a0d0*/  FFMA.FTZ R151, R4, R177, R43 ;  /* 0x000000b104977223 */ /* 0x000fe2000001002b */
[----:B------:R-:W-:Y:S02]  /*a0e0*/  F2FP.BF16.F32.PACK_AB R154, R160, R154 ;  /* 0x0000009aa09a723e */ /* 0x000fe400000010ff */
[----:B------:R-:W-:Y:S01]  /*a0f0*/  LOP3.LUT P5, RZ, R162, 0xff00, RZ, 0xc0, !PT ;  /* 0x0000ff00a2ff7812 */ /* 0x000fe200078ac0ff */
[----:B------:R-:W-:Y:S01]  /*a100*/  FMUL.FTZ R163, R151, R3 ;  /* 0x0000000397a37220 */ /* 0x000fe20000410000 */
[----:B------:R-:W-:-:S02]  /*a110*/  @P0 SHF.L.U32 R155, R155, 0x10, RZ ;  /* 0x000000109b9b0819 */ /* 0x000fc400000006ff */
[----:B------:R-:W-:Y:S01]  /*a120*/  FSEL R160, R144, RZ, P2 ;  /* 0x000000ff90a07208 */ /* 0x000fe20001000000 */
[----:B------:R-:W-:Y:S01]  /*a130*/  FMUL.FTZ R163, R163, UR4 ;  /* 0x00000004a3a37c20 */ /* 0x000fe20008410000 */
[----:B------:R-:W-:Y:S01]  /*a140*/  FFMA.FTZ R144, R4, R31, R44 ;  /* 0x0000001f04907223 */ /* 0x000fe2000001002c */
        /* <DEDUP_REMOVED lines=23> */
.L_x_11363:
        /* <DEDUP_REMOVED lines=9> */
[C---:B------:R-:W-:Y:S01]  /*a350*/  FFMA.FTZ R157, R4.reuse, R157, R46 ;  /* 0x0000009d049d7223 */ /* 0x040fe2000001002e */
[----:B------:R-:W-:Y:S01]  /*a360*/  LOP3.LUT P0, RZ, R163, 0xff, RZ, 0xc0, !PT ;  /* 0x000000ffa3ff7812 */ /* 0x000fe2000780c0ff */
[----:B------:R-:W-:Y:S01]  /*a370*/  FFMA.FTZ R175, R4, R175, R47 ;  /* 0x000000af04af7223 */ /* 0x000fe2000001002f */
[----:B------:R-:W-:Y:S01]  /*a380*/  FADD.FTZ R166, R168, -R166 ;  /* 0x800000a6a8a67221 */ /* 0x000fe20000010000 */
[----:B------:R-:W-:Y:S01]  /*a390*/  FMUL.FTZ R157, R3, R157 ;  /* 0x0000009d039d7220 */ /* 0x000fe20000410000 */
[----:B------:R-:W-:Y:S01]  /*a3a0*/  LOP3.LUT P3, RZ, R163, 0xff00, RZ, 0xc0, !PT ;  /* 0x0000ff00a3ff7812 */ /* 0x000fe2000786c0ff */
[----:B------:R-:W-:Y:S01]  /*a3b0*/  FFMA.FTZ R170, R170, R21, R22 ;  /* 0x00000015aaaa7223 */ /* 0x000fe20000010016 */
[----:B-----5:R-:W-:Y:S01]  /*a3c0*/  @P5 SHF.L.U32 R161, R153, 0x10, RZ ;  /* 0x0000001099a15819 */ /* 0x020fe200000006ff */
[----:B------:R-:W-:Y:S01]  /*a3d0*/  FMUL.FTZ R160, R157, UR4 ;  /* 0x000000049da07c20 */ /* 0x000fe20008410000 */
[----:B------:R-:W-:Y:S01]  /*a3e0*/  MOV R157, RZ ;  /* 0x000000ff009d7202 */ /* 0x000fe20000000f00 */
[----:B------:R-:W-:Y:S01]  /*a3f0*/  FFMA.FTZ R166, R4, R166, R40 ;  /* 0x000000a604a67223 */ /* 0x000fe20000010028 */
        /* <DEDUP_REMOVED lines=10> */
[----:B------:R-:W-:Y:S01]  /*a4a0*/  FFMA.FTZ R170, R4, R170, R41 ;  /* 0x000000aa04aa7223 */ /* 0x000fe20000010029 */
[----:B------:R-:W-:Y:S01]  /*a4b0*/  @P4 FMUL.FTZ R165, R161, R153 ;  /* 0x00000099a1a54220 */ /* 0x000fe20000410000 */
[----:B------:R-:W-:Y:S01]  /*a4c0*/  FMUL.FTZ R161, R3, R166 ;  /* 0x000000a603a17220 */ /* 0x000fe20000410000 */
[----:B------:R-:W-:Y:S01]  /*a4d0*/  @P0 SHF.L.U32 R167, R154, 0x10, RZ ;  /* 0x000000109aa70819 */ /* 0x000fe200000006ff */
[----:B------:R-:W-:Y:S01]  /*a4e0*/  FFMA.FTZ R169, R4, R169, R42 ;  /* 0x000000a904a97223 */ /* 0x000fe2000001002a */
        /* <DEDUP_REMOVED lines=25> */
[----:B------:R-:W-:Y:S01]  /*a680*/  FFMA.FTZ R174, R4, R174, R45 ;  /* 0x000000ae04ae7223 */ /* 0x000fe2000001002d */
[----:B------:R-:W-:Y:S01]  /*a690*/  LOP3.LUT P3, RZ, R162, 0xff, RZ, 0xc0, !PT ;  /* 0x000000ffa2ff7812 */ /* 0x000fe2000786c0ff */
[C---:B------:R-:W-:Y:S01]  /*a6a0*/  FFMA.FTZ R171, R4.reuse, R171, R43 ;  /* 0x000000ab04ab7223 */ /* 0x040fe2000001002b */
[----:B------:R-:W-:Y:S01]  /*a6b0*/  FSEL R169, R169, RZ, P2 ;  /* 0x000000ffa9a97208 */ /* 0x000fe20001000000 */
[----:B------:R-:W-:Y:S01]  /*a6c0*/  FFMA.FTZ R31, R4, R31, R44 ;  /* 0x0000001f041f7223 */ /* 0x000fe2000001002c */
        /* <DEDUP_REMOVED lines=32> */
.L_x_11364:
        /* <DEDUP_REMOVED lines=19> */
[C---:B------:R-:W-:Y:S01]  /*aa00*/  FFMA.FTZ R146, R4.reuse, R7, R38 ;  /* 0x0000000704927223 */ /* 0x040fe20000010026 */
[----:B------:R-:W-:Y:S01]  /*aa10*/  FFMA.FTZ R9, R9, R21, R22 ;  /* 0x0000001509097223 */ /* 0x000fe20000010016 */
[----:B------:R-:W-:Y:S01]  /*aa20*/  FFMA.FTZ R147, R4, R17, R39 ;  /* 0x0000001104937223 */ /* 0x000fe20000010027 */
[----:B------:R-:W-:Y:S01]  /*aa30*/  LOP3.LUT P4, RZ, R159, 0xff, RZ, 0xc0, !PT ;  /* 0x000000ff9fff7812 */ /* 0x000fe2000788c0ff */
[-C--:B------:R-:W-:Y:S01]  /*aa40*/  FMUL.FTZ R8, R146, R3.reuse ;  /* 0x0000000392087220 */ /* 0x080fe20000410000 */
[----:B------:R-:W-:Y:S01]  /*aa50*/  FADD.FTZ R9, R15, -R9 ;  /* 0x800000090f097221 */ /* 0x000fe20000010000 */
[----:B-----5:R-:W-:Y:S01]  /*aa60*/  @P2 SHF.L.U32 R6, R153, 0x10, RZ ;  /* 0x0000001099062819 */ /* 0x020fe200000006ff */
[----:B------:R-:W-:Y:S01]  /*aa70*/  FMUL.FTZ R30, R147, R3 ;  /* 0x00000003931e7220 */ /* 0x000fe20000410000 */
[----:B------:R-:W-:Y:S01]  /*aa80*/  FMUL.FTZ R8, R8, UR4 ;  /* 0x0000000408087c20 */ /* 0x000fe20008410000 */
[----:B------:R-:W-:Y:S01]  /*aa90*/  LOP3.LUT P5, RZ, R159, 0xff00, RZ, 0xc0, !PT ;  /* 0x0000ff009fff7812 */ /* 0x000fe200078ac0ff */
[----:B------:R-:W-:Y:S01]  /*aaa0*/  FFMA.FTZ R148, R4, R9, R32 ;  /* 0x0000000904947223 */ /* 0x000fe20000010020 */
        /* <DEDUP_REMOVED lines=14> */
[----:B------:R-:W-:Y:S01]  /*ab90*/  FFMA.FTZ R149, R4, R18, R33 ;  /* 0x0000001204957223 */ /* 0x000fe20000010021 */
        /* <DEDUP_REMOVED lines=14> */
[----:B------:R-:W-:Y:S01]  /*ac80*/  FFMA.FTZ R150, R4, R19, R34 ;  /* 0x0000001304967223 */ /* 0x000fe20000010022 */
[-C--:B------:R-:W-:Y:S01]  /*ac90*/  @P5 FMUL.FTZ R15, R9, R7.reuse ;  /* 0x00000007090f5220 */ /* 0x080fe20000410000 */
[----:B------:R-:W-:Y:S01]  /*aca0*/  FMUL.FTZ R9, R109, R7 ;  /* 0x000000076d097220 */ /* 0x000fe20000410000 */
[----:B------:R-:W-:Y:S01]  /*acb0*/  FADD.FTZ R13, R13, -R5 ;  /* 0x800000050d0d7221 */ /* 0x000fe20000010000 */
[----:B------:R-:W-:Y:S01]  /*acc0*/  FSEL R6, R6, RZ, P4 ;  /* 0x000000ff06067208 */ /* 0x000fe20002000000 */
[----:B------:R-:W-:Y:S01]  /*acd0*/  FFMA.FTZ R151, R4, R20, R35 ;  /* 0x0000001404977223 */ /* 0x000fe20000010023 */
[----:B------:R-:W-:Y:S01]  /*ace0*/  LOP3.LUT P4, RZ, R158, 0xff, RZ, 0xc0, !PT ;  /* 0x000000ff9eff7812 */ /* 0x000fe2000788c0ff */
[----:B------:R-:W-:Y:S01]  /*acf0*/  FMUL.FTZ R7, R150, R3 ;  /* 0x0000000396077220 */ /* 0x000fe20000410000 */
[----:B------:R-:W-:Y:S01]  /*ad00*/  FSEL R9, R9, RZ, P5 ;  /* 0x000000ff09097208 */ /* 0x000fe20002800000 */
[----:B------:R-:W-:Y:S01]  /*ad10*/  FFMA.FTZ R145, R4, R145, R37 ;  /* 0x0000009104917223 */ /* 0x000fe20000010025 */
[----:B------:R-:W-:Y:S01]  /*ad20*/  LOP3.LUT P5, RZ, R158, 0xff00, RZ, 0xc0, !PT ;  /* 0x0000ff009eff7812 */ /* 0x000fe200078ac0ff */
[----:B------:R-:W-:Y:S01]  /*ad30*/  FFMA.FTZ R144, R4, R13, R36 ;  /* 0x0000000d04907223 */ /* 0x000fe20000010024 */
        /* <DEDUP_REMOVED lines=37> */
.L_x_11365:
[-CC-:B------:R-:W-:Y:S01]  /*af90*/  FFMA.FTZ R7, R7, R21.reuse, R22.reuse ;  /* 0x0000001507077223 */ /* 0x180fe20000010016 */
[----:B------:R-:W-:Y:S01]  /*afa0*/  LOP3.LUT P5, RZ, R158, 0xff0000, RZ, 0xc0, !PT ;  /* 0x00ff00009eff7812 */ /* 0x000fe200078ac0ff */
[-C--:B------:R-:W-:Y:S01]  /*afb0*/  FFMA.FTZ R8, R8, R21.reuse, R22 ;  /* 0x0000001508087223 */ /* 0x080fe20000010016 */
[----:B------:R-:W-:Y:S01]  /*afc0*/  LOP3.LUT P4, RZ, R158, 0xff000000, RZ, 0xc0, !PT ;  /* 0xff0000009eff7812 */ /* 0x000fe2000788c0ff */
[----:B------:R-:W-:Y:S01]  /*afd0*/  FADD.FTZ R7, R14, -R7 ;  /* 0x800000070e077221 */ /* 0x000fe20000010000 */
[----:B------:R-:W-:Y:S01]  /*afe0*/  MOV R14, RZ ;  /* 0x000000ff000e7202 */ /* 0x000fe20000000f00 */
[----:B------:R-:W-:Y:S01]  /*aff0*/  FADD.FTZ R17, R17, -R8 ;  /* 0x8000000811117221 */ /* 0x000fe20000010000 */
[----:B------:R-:W-:Y:S01]  /*b000*/  FFMA.FTZ R6, R6, R21, R22 ;  /* 0x0000001506067223 */ /* 0x000fe20000010016 */
[C---:B------:R-:W-:Y:S01]  /*b010*/  FFMA.FTZ R7, R4.reuse, R7, R38 ;  /* 0x0000000704077223 */ /* 0x040fe20000010026 */
[----:B------:R-:W-:Y:S01]  /*b020*/  FFMA.FTZ R9, R9, R21, R22 ;  /* 0x0000001509097223 */ /* 0x000fe20000010016 */
[----:B------:R-:W-:Y:S01]  /*b030*/  FFMA.FTZ R17, R4, R17, R39 ;  /* 0x0000001104117223 */ /* 0x000fe20000010027 */
        /* <DEDUP_REMOVED lines=17> */
[C---:B------:R-:W-:Y:S01]  /*b150*/  FFMA.FTZ R18, R4.reuse, R18, R33 ;  /* 0x0000001204127223 */ /* 0x040fe20000010021 */
[----:B------:R-:W-:Y:S01]  /*b160*/  MOV R10, RZ ;  /* 0x000000ff000a7202 */ /* 0x000fe20000000f00 */
[----:B------:R-:W-:Y:S01]  /*b170*/  FFMA.FTZ R11, R4, R11, R34 ;  /* 0x0000000b040b7223 */ /* 0x000fe20000010022 */
[----:B------:R-:W-:Y:S01]  /*b180*/  FFMA.FTZ R12, R12, R21, R22 ;  /* 0x000000150c0c7223 */ /* 0x000fe20000010016 */
[----:B------:R-:W-:Y:S01]  /*b190*/  @P4 FMUL.FTZ R16, R7, R30 ;  /* 0x0000001e07104220 */ /* 0x000fe20000410000 */
[----:B------:R-:W-:Y:S01]  /*b1a0*/  FADD.FTZ R7, R15, -R9 ;  /* 0x800000090f077221 */ /* 0x000fe20000010000 */
[C---:B------:R-:W-:Y:S01]  /*b1b0*/  @P0 SHF.L.U32 R9, R154.reuse, 0x10, RZ ;  /* 0x000000109a090819 */ /* 0x040fe200000006ff */
[----:B------:R-:W-:Y:S01]  /*b1c0*/  FMUL.FTZ R11, R3, R11 ;  /* 0x0000000b030b7220 */ /* 0x000fe20000410000 */
[----:B------:R-:W-:Y:S01]  /*b1d0*/  @P3 PRMT R17, R154, 0x7632, R17 ;  /* 0x000076329a113816 */ /* 0x000fe20000000011 */
[----:B------:R-:W-:Y:S01]  /*b1e0*/  FFMA.FTZ R7, R4, R7, R32 ;  /* 0x0000000704077223 */ /* 0x000fe20000010020 */
[----:B------:R-:W-:Y:S01]  /*b1f0*/  MOV R15, RZ ;  /* 0x000000ff000f7202 */ /* 0x000fe20000000f00 */
[----:B------:R-:W-:Y:S01]  /*b200*/  FFMA.FTZ R5, R5, R21, R22 ;  /* 0x0000001505057223 */ /* 0x000fe20000010016 */
[----:B------:R-:W-:Y:S01]  /*b210*/  @P3 SHF.L.U32 R17, R17, 0x10, RZ ;  /* 0x0000001011113819 */ /* 0x000fe200000006ff */
[----:B------:R-:W-:Y:S01]  /*b220*/  FMUL.FTZ R7, R3, R7 ;  /* 0x0000000703077220 */ /* 0x000fe20000410000 */
[----:B------:R-:W-:Y:S01]  /*b230*/  FADD.FTZ R12, R20, -R12 ;  /* 0x8000000c140c7221 */ /* 0x000fe20000010000 */
[----:B------:R-:W-:Y:S01]  /*b240*/  FADD.FTZ R5, R13, -R5 ;  /* 0x800000050d057221 */ /* 0x000fe20000010000 */
[C---:B------:R-:W-:Y:S01]  /*b250*/  FFMA.FTZ R6, R4.reuse, R6, R37 ;  /* 0x0000000604067223 */ /* 0x040fe20000010025 */
[----:B------:R-:W-:Y:S01]  /*b260*/  FMUL.FTZ R7, R7, UR4 ;  /* 0x0000000407077c20 */ /* 0x000fe20008410000 */
[C---:B------:R-:W-:Y:S01]  /*b270*/  FFMA.FTZ R12, R4.reuse, R12, R35 ;  /* 0x0000000c040c7223 */ /* 0x040fe20000010023 */
[----:B------:R-:W-:Y:S01]  /*b280*/  FFMA.FTZ R5, R4, R5, R36 ;  /* 0x0000000504057223 */ /* 0x000fe20000010024 */
        /* <DEDUP_REMOVED lines=48> */
.L_x_11366:
[----:B------:R-:W0:Y:S01]  /*b590*/  @P1 LDC.64 R8, c[0x0][0x478] ;  /* 0x00011e00ff081b82 */ /* 0x000e220000000a00 */
[----:B------:R-:W-:Y:S01]  /*b5a0*/  MOV R3, 0x10 ;  /* 0x0000001000037802 */ /* 0x000fe20000000f00 */
[----:B0-----:R-:W-:-:S04]  /*b5b0*/  @P1 IMAD.WIDE.U32 R8, R2, 0x20, R8 ;  /* 0x0000002002081825 */ /* 0x001fc800078e0008 */
[----:B------:R-:W-:Y:S01]  /*b5c0*/  IMAD.WIDE.U32 R2, R2, R3, UR20 ;  /* 0x0000001402027e25 */ /* 0x000fe2000f8e0003 */
[----:B------:R0:W-:Y:S04]  /*b5d0*/  @P1 STG.E.128 desc[UR6][R8.64], R144 ;  /* 0x0000009008001986 */ /* 0x0001e8000c101d06 */
[----:B------:R0:W-:Y:S04]  /*b5e0*/  @P1 STG.E.128 desc[UR6][R8.64+0x10], R148 ;  /* 0x0000109408001986 */ /* 0x0001e8000c101d06 */
[----:B------:R0:W-:Y:S02]  /*b5f0*/  STG.E.128 desc[UR6][R2.64], R4 ;  /* 0x0000000402007986 */ /* 0x0001e4000c101d06 */
.L_x_11356:
        /* <DEDUP_REMOVED lines=125> */
.L_x_11343:
        /* <DEDUP_REMOVED lines=99> */
[----:B-1----:R-:W-:-:S07]  /*c400*/  MOV R107, R248 ;  /* 0x000000f8006b7202 */ /* 0x002fce0000000f00 */
.L_x_11342:
[----:B------:R-:W-:Y:S05]  /*c410*/  BSYNC B0 ;  /* 0x0000000000007941 */ /* 0x000fea0003800000 */
.L_x_11341:
[----:B------:R-:W2:Y:S01]  /*c420*/  LDL.LU R117, [R1] ;  /* 0x0000000001757983 */ /* 0x000ea20000300800 */
[----:B------:R-:W-:Y:S01]  /*c430*/  MOV R2, 0x400 ;  /* 0x0000040000027802 */ /* 0x000fe20000000f00 */
[----:B------:R-:W-:Y:S05]  /*c440*/  WARPSYNC.ALL ;  /* 0x0000000000007948 */ /* 0x000fea0003800000 */
[----:B------:R-:W1:Y:S01]  /*c450*/  S2R R116, SR_TID.X ;  /* 0x0000000000747919 */ /* 0x000e620000002100 */
[----:B------:R-:W3:Y:S01]  /*c460*/  S2UR UR4, SR_CTAID.X ;  /* 0x00000000000479c3 */ /* 0x000ee20000002500 */
[----:B------:R-:W4:Y:S01]  /*c470*/  LDCU.128 UR24, c[0x0][0x440] ;  /* 0x00008800ff1877ac */ /* 0x000f220008000c00 */
[----:B------:R-:W0:Y:S01]  /*c480*/  S2R R3, SR_CgaCtaId ;  /* 0x0000000000037919 */ /* 0x000e220000008800 */
[----:B------:R-:W4:Y:S01]  /*c490*/  LDCU.64 UR8, c[0x0][0x460] ;  /* 0x00008c00ff0877ac */ /* 0x000f220008000a00 */
[----:B-1----:R-:W-:-:S02]  /*c4a0*/  SHF.R.U32.HI R0, RZ, 0x5, R116 ;  /* 0x00000005ff007819 */ /* 0x002fc40000011674 */
[----:B0-----:R-:W-:-:S03]  /*c4b0*/  LEA R3, R3, R2, 0x18 ;  /* 0x0000000203037211 */ /* 0x001fc600078ec0ff */
        /* <DEDUP_REMOVED lines=87> */
[----:B0-----:R-:W-:Y:S01]  /*ca30*/  FADD.FTZ R107, R50, R107 ;  /* 0x0000006b326b7221 */ /* 0x001fe20000010000 */
[----:B-1----:R-:W-:Y:S01]  /*ca40*/  FADD.FTZ R51, R51, R110 ;  /* 0x0000006e33337221 */ /* 0x002fe20000010000 */
[----:B--2---:R-:W-:Y:S01]  /*ca50*/  FADD.FTZ R109, R56, R109 ;  /* 0x0000006d386d7221 */ /* 0x004fe20000010000 */
[----:B------:R0:W-:Y:S01]  /*ca60*/  STS.128 [R2], R44 ;  /* 0x0000002c02007388 */ /* 0x0001e20000000c00 */
[----:B----4-:R-:W-:-:S03]  /*ca70*/  FADD.FTZ R57, R57, R112 ;  /* 0x0000007039397221 */ /* 0x010fc60000010000 */
[----:B------:R-:W-:Y:S01]  /*ca80*/  STS.128 [R2+0x10], R52 ;  /* 0x0000103402007388 */ /* 0x000fe20000000c00 */
[----:B---3--:R-:W-:-:S03]  /*ca90*/  FADD.FTZ R111, R58, R111 ;  /* 0x0000006f3a6f7221 */ /* 0x008fc60000010000 */
        /* <DEDUP_REMOVED lines=23> */
[----:B------:R-:W-:Y:S01]  /*cc10*/  LDS R63, [R0+0x2000] ;  /* 0x00200000003f7984 */ /* 0x000fe20000000800 */
[----:B-1----:R-:W-:-:S03]  /*cc20*/  FADD.FTZ R46, RZ, R46 ;  /* 0x0000002eff2e7221 */ /* 0x002fc60000010000 */
[----:B------:R-:W-:Y:S01]  /*cc30*/  LDS R58, [R0+0x2200] ;  /* 0x00220000003a7984 */ /* 0x000fe20000000800 */
[----:B--2---:R-:W-:-:S03]  /*cc40*/  FADD.FTZ R47, RZ, R47 ;  /* 0x0000002fff2f7221 */ /* 0x004fc60000010000 */
[----:B------:R-:W0:Y:S01]  /*cc50*/  LDS R48, [R0+0x1000] ;  /* 0x0010000000307984 */ /* 0x000e220000000800 */
[----:B---3--:R-:W-:-:S03]  /*cc60*/  FADD.FTZ R52, RZ, R52 ;  /* 0x00000034ff347221 */ /* 0x008fc60000010000 */
[----:B------:R-:W1:Y:S01]  /*cc70*/  LDS R65, [R0+0x2400] ;  /* 0x0024000000417984 */ /* 0x000e620000000800 */
        /* <DEDUP_REMOVED lines=25> */
[----:B------:R-:W-:Y:S01]  /*ce10*/  FADD.FTZ R47, RZ, R47 ;  /* 0x0000002fff2f7221 */ /* 0x000fe20000010000 */
[----:B------:R-:W-:Y:S02]  /*ce20*/  FADD.FTZ R46, R46, R63 ;  /* 0x0000003f2e2e7221 */ /* 0x000fe40000010000 */
        /* <DEDUP_REMOVED lines=22> */
[----:B------:R-:W-:-:S03]  /*cf90*/  FADD.FTZ R48, R48, R77 ;  /* 0x0000004d30307221 */ /* 0x000fc60000010000 */
[----:B------:R-:W4:Y:S01]  /*cfa0*/  LDS R91, [R0+0x4e00] ;  /* 0x004e0000005b7984 */ /* 0x000f220000000800 */
[----:B------:R-:W-:Y:S01]  /*cfb0*/  FADD.FTZ R50, R50, R79 ;  /* 0x0000004f32327221 */ /* 0x000fe20000010000 */
[----:B------:R-:W-:Y:S01]  /*cfc0*/  BAR.SYNC.DEFER_BLOCKING 0x0 ;  /* 0x0000000000007b1d */ /* 0x000fe20000010000 */
[----:B------:R-:W-:Y:S01]  /*cfd0*/  FADD.FTZ R53, R53, R68 ;  /* 0x0000004435357221 */ /* 0x000fe20000010000 */
[----:B------:R-:W-:Y:S01]  /*cfe0*/  FADD.FTZ R55, R55, R70 ;  /* 0x0000004637377221 */ /* 0x000fe20000010000 */
[----:B------:R-:W-:Y:S01]  /*cff0*/  FADD.FTZ R81, R54, R81 ;  /* 0x0000005136517221 */ /* 0x000fe20000010000 */
[----:B------:R-:W-:Y:S01]  /*d000*/  FADD.FTZ R83, R52, R83 ;  /* 0x0000005334537221 */ /* 0x000fe20000010000 */
[----:B0-----:R-:W-:Y:S01]  /*d010*/  FADD.FTZ R85, R44, R85 ;  /* 0x000000552c557221 */ /* 0x001fe20000010000 */
[----:B------:R-:W-:Y:S01]  /*d020*/  STS.128 [R2], R40 ;  /* 0x0000002802007388 */ /* 0x000fe20000000c00 */
[----:B-1----:R-:W-:-:S03]  /*d030*/  FADD.FTZ R87, R46, R87 ;  /* 0x000000572e577221 */ /* 0x002fc60000010000 */
        /* <DEDUP_REMOVED lines=137> */
.L_x_11344:
        /* <DEDUP_REMOVED lines=8> */
.L_x_11369:
[----:B------:R-:W-:Y:S05]  /*d950*/  BSYNC B2 ;  /* 0x0000000000027941 */ /* 0x000fea0003800000 */
.L_x_11368:
        /* <DEDUP_REMOVED lines=8> */
.L_x_11370:
[----:B------:R-:W-:Y:S01]  /*d9e0*/  MOV R249, R152 ;  /* 0x0000009800f97202 */ /* 0x000fe20000000f00 */
[----:B------:R-:W-:Y:S02]  /*d9f0*/  HFMA2 R248, -RZ, RZ, 0, 1.1920928955078125e-07 ;  /* 0x00000002fff87431 */ /* 0x000fe400000001ff */
[----:B------:R-:W-:-:S07]  /*da00*/  FADD.FTZ R153, R153, R250 ;  /* 0x000000fa99997221 */ /* 0x000fce0000010000 */
[----:B------:R-:W-:Y:S05]  /*da10*/  WARPSYNC.COLLECTIVE R155, `(.L_x_11371) ;  /* 0x000000009b087348 */ /* 0x000fea0003c00000 */
[----:B------:R0:W1:Y:S02]  /*da20*/  SHFL.BFLY P2, R250, R249, R248, R247 ;  /* 0x0c0000f8f9fa7389 */ /* 0x00006400000400f7 */
[----:B01----:R-:W-:Y:S05]  /*da30*/  ENDCOLLECTIVE ;  /* 0x000000000000791b */ /* 0x003fea0003800000 */
.L_x_11371:
[----:B------:R-:W-:Y:S01]  /*da40*/  MOV R249, R153 ;  /* 0x0000009900f97202 */ /* 0x000fe20000000f00 */
[----:B------:R-:W-:-:S07]  /*da50*/  FADD.FTZ R152, R152, R250 ;  /* 0x000000fa98987221 */ /* 0x000fce0000010000 */
[----:B------:R-:W-:Y:S05]  /*da60*/  WARPSYNC.COLLECTIVE R155, `(.L_x_11372) ;  /* 0x000000009b087348 */ /* 0x000fea0003c00000 */
[----:B------:R0:W1:Y:S02]  /*da70*/  SHFL.BFLY P2, R250, R249, R248, R247 ;  /* 0x0c0000f8f9fa7389 */ /* 0x00006400000400f7 */
[----:B01----:R-:W-:Y:S05]  /*da80*/  ENDCOLLECTIVE ;  /* 0x000000000000791b */ /* 0x003fea0003800000 */
.L_x_11372:
[----:B------:R-:W-:Y:S01]  /*da90*/  MOV R249, R152 ;  /* 0x0000009800f97202 */ /* 0x000fe20000000f00 */
[----:B------:R-:W-:Y:S02]  /*daa0*/  HFMA2 R248, -RZ, RZ, 0, 2.384185791015625e-07 ;  /* 0x00000004fff87431 */ /* 0x000fe400000001ff */
[----:B------:R-:W-:-:S07]  /*dab0*/  FADD.FTZ R153, R153, R250 ;  /* 0x000000fa99997221 */ /* 0x000fce0000010000 */
[----:B------:R-:W-:Y:S05]  /*dac0*/  WARPSYNC.COLLECTIVE R155, `(.L_x_11373) ;  /* 0x000000009b087348 */ /* 0x000fea0003c00000 */
[----:B------:R0:W1:Y:S02]  /*dad0*/  SHFL.BFLY P2, R250, R249, R248, R247 ;  /* 0x0c0000f8f9fa7389 */ /* 0x00006400000400f7 */
[----:B01----:R-:W-:Y:S05]  /*dae0*/  ENDCOLLECTIVE ;  /* 0x000000000000791b */ /* 0x003fea0003800000 */
.L_x_11373:
[----:B------:R-:W-:Y:S01]  /*daf0*/  MOV R249, R153 ;  /* 0x0000009900f97202 */ /* 0x000fe20000000f00 */
[----:B------:R-:W-:-:S07]  /*db00*/  FADD.FTZ R152, R152, R250 ;  /* 0x000000fa98987221 */ /* 0x000fce0000010000 */
[----:B------:R-:W-:Y:S05]  /*db10*/  WARPSYNC.COLLECTIVE R155, `(.L_x_11374) ;  /* 0x000000009b087348 */ /* 0x000fea0003c00000 */
[----:B------:R0:W1:Y:S02]  /*db20*/  SHFL.BFLY P2, R250, R249, R248, R247 ;  /* 0x0c0000f8f9fa7389 */ /* 0x00006400000400f7 */
[----:B01----:R-:W-:Y:S05]  /*db30*/  ENDCOLLECTIVE ;  /* 0x000000000000791b */ /* 0x003fea0003800000 */
.L_x_11374:
[----:B------:R-:W-:Y:S01]  /*db40*/  MOV R249, R152 ;  /* 0x0000009800f97202 */ /* 0x000fe20000000f00 */
[----:B------:R-:W-:Y:S02]  /*db50*/  HFMA2 R248, -RZ, RZ, 0, 4.76837158203125e-07 ;  /* 0x00000008fff87431 */ /* 0x000fe400000001ff */
[----:B------:R-:W-:-:S07]  /*db60*/  FADD.FTZ R153, R153, R250 ;  /* 0x000000fa99997221 */ /* 0x000fce0000010000 */
[----:B------:R-:W-:Y:S05]  /*db70*/  WARPSYNC.COLLECTIVE R155, `(.L_x_11375) ;  /* 0x000000009b087348 */ /* 0x000fea0003c00000 */
[----:B------:R0:W1:Y:S02]  /*db80*/  SHFL.BFLY P2, R250, R249, R248, R247 ;  /* 0x0c0000f8f9fa7389 */ /* 0x00006400000400f7 */
[----:B01----:R-:W-:Y:S05]  /*db90*/  ENDCOLLECTIVE ;  /* 0x000000000000791b */ /* 0x003fea0003800000 */
.L_x_11375:
[----:B------:R-:W-:Y:S01]  /*dba0*/  MOV R249, R153 ;  /* 0x0000009900f97202 */ /* 0x000fe20000000f00 */
[----:B------:R-:W-:-:S07]  /*dbb0*/  FADD.FTZ R152, R152, R250 ;  /* 0x000000fa98987221 */ /* 0x000fce0000010000 */
[----:B------:R-:W-:Y:S05]  /*dbc0*/  WARPSYNC.COLLECTIVE R155, `(.L_x_11376) ;  /* 0x000000009b087348 */ /* 0x000fea0003c00000 */
[----:B------:R0:W1:Y:S02]  /*dbd0*/  SHFL.BFLY P2, R250, R249, R248, R247 ;  /* 0x0c0000f8f9fa7389 */ /* 0x00006400000400f7 */
[----:B01----:R-:W-:Y:S05]  /*dbe0*/  ENDCOLLECTIVE ;  /* 0x000000000000791b */ /* 0x003fea0003800000 */
.L_x_11376:
[----:B------:R-:W-:Y:S01]  /*dbf0*/  MOV R249, R152 ;  /* 0x0000009800f97202 */ /* 0x000fe20000000f00 */
[----:B------:R-:W-:Y:S02]  /*dc00*/  HFMA2 R248, -RZ, RZ, 0, 9.5367431640625e-07 ;  /* 0x00000010fff87431 */ /* 0x000fe400000001ff */
[----:B------:R-:W-:-:S07]  /*dc10*/  FADD.FTZ R153, R153, R250 ;  /* 0x000000fa99997221 */ /* 0x000fce0000010000 */
[----:B------:R-:W-:Y:S05]  /*dc20*/  WARPSYNC.COLLECTIVE R155, `(.L_x_11377) ;  /* 0x000000009b087348 */ /* 0x000fea0003c00000 */
[----:B------:R0:W1:Y:S02]  /*dc30*/  SHFL.BFLY P2, R250, R249, R248, R247 ;  /* 0x0c0000f8f9fa7389 */ /* 0x00006400000400f7 */
[----:B01----:R-:W-:Y:S05]  /*dc40*/  ENDCOLLECTIVE ;  /* 0x000000000000791b */ /* 0x003fea0003800000 */
.L_x_11377:
[----:B------:R-:W-:Y:S02]  /*dc50*/  MOV R249, R153 ;  /* 0x0000009900f97202 */ /* 0x000fe40000000f00 */
[----:B------:R-:W-:-:S07]  /*dc60*/  MOV R154, R250 ;  /* 0x000000fa009a7202 */ /* 0x000fce0000000f00 */
[----:B------:R-:W-:Y:S05]  /*dc70*/  WARPSYNC.COLLECTIVE R155, `(.L_x_11378) ;  /* 0x000000009b087348 */ /* 0x000fea0003c00000 */
[----:B------:R0:W1:Y:S02]  /*dc80*/  SHFL.BFLY P2, R250, R249, R248, R247 ;  /* 0x0c0000f8f9fa7389 */ /* 0x00006400000400f7 */
[----:B01----:R-:W-:Y:S05]  /*dc90*/  ENDCOLLECTIVE ;  /* 0x000000000000791b */ /* 0x003fea0003800000 */
.L_x_11378:
[----:B------:R-:W-:Y:S02]  /*dca0*/  MOV R247, R21 ;  /* 0x0000001500f77202 */ /* 0x000fe40000000f00 */
[----:B------:R-:W-:Y:S02]  /*dcb0*/  MOV R248, R22 ;  /* 0x0000001600f87202 */ /* 0x000fe40000000f00 */
[----:B------:R-:W-:Y:S01]  /*dcc0*/  MOV R155, R250 ;  /* 0x000000fa009b7202 */ /* 0x000fe20000000f00 */
[----:B------:R-:W-:Y:S06]  /*dcd0*/  BRA `(.L_x_11379) ;  /* 0xffffff5400cc7947 */ /* 0x000fec000383ffff */
.L_x_11380:
        /* <DEDUP_REMOVED lines=10> */
.L_x_25447:


//--------------------- .text._ZN10layer_norm22ln_bwd_finalize_kernelINS_22Kernel_traits_finalizeILj1280Ef13__nv_bfloat16fS2_fjLb1ELj1024ELj4ENS_18Kernel_traits_baseILj1280EfS2_fS2_fjLj1024EEEEELb1ELb0EEEvNS_9BwdParamsE --------------------------
	.section	.text._ZN10layer_norm22ln_bwd_finalize_kernelINS_22Kernel_traits_finalizeILj1280Ef13__nv_bfloat16fS2_fjLb1ELj1024ELj4ENS_18Kernel_traits_baseILj1280EfS2_fS2_fjLj1024EEEEELb1ELb0EEEvNS_9BwdParamsE,"ax",@progbits
	.align	128
        .global         _ZN10layer_norm22ln_bwd_finalize_kernelINS_22Kernel_traits_finalizeILj1280Ef13__nv_bfloat16fS2_fjLb1ELj1024ELj4ENS_18Kernel_traits_baseILj1280EfS2_fS2_fjLj1024EEEEELb1ELb0EEEvNS_9BwdParamsE
        .type           _ZN10layer_norm22ln_bwd_finalize_kernelINS_22Kernel_traits_finalizeILj1280Ef13__nv_bfloat16fS2_fjLb1ELj1024ELj4ENS_18Kernel_traits_baseILj1280EfS2_fS2_fjLj1024EEEEELb1ELb0EEEvNS_9BwdParamsE,@function
        .size           _ZN10layer_norm22ln_bwd_finalize_kernelINS_22Kernel_traits_finalizeILj1280Ef13__nv_bfloat16fS2_fjLb1ELj1024ELj4ENS_18Kernel_traits_baseILj1280EfS2_fS2_fjLj1024EEEEELb1ELb0EEEvNS_9BwdParamsE,(.L_x_25448 - _ZN10layer_norm22ln_bwd_finalize_kernelINS_22Kernel_traits_finalizeILj1280Ef13__nv_bfloat16fS2_fjLb1ELj1024ELj4ENS_18Kernel_traits_baseILj1280EfS2_fS2_fjLj1024EEEEELb1ELb0EEEvNS_9BwdParamsE)
        .other          _ZN10layer_norm22ln_bwd_finalize_kernelINS_22Kernel_traits_finalizeILj1280Ef13__nv_bfloat16fS2_fjLb1ELj1024ELj4ENS_18Kernel_traits_baseILj1280EfS2_fS2_fjLj1024EEEEELb1ELb0EEEvNS_9BwdParamsE,@"STO_CUDA_ENTRY STV_DEFAULT"
_ZN10layer_norm22ln_bwd_finalize_kernelINS_22Kernel_traits_finalizeILj1280Ef13__nv_bfloat16fS2_fjLb1ELj1024ELj4ENS_18Kernel_traits_baseILj1280EfS2_fS2_fjLj1024EEEEELb1ELb0EEEvNS_9BwdParamsE:
.text._ZN10layer_norm22ln_bwd_finalize_kernelINS_22Kernel_traits_finalizeILj1280Ef13__nv_bfloat16fS2_fjLb1ELj1024ELj4ENS_18Kernel_traits_baseILj1280EfS2_fS2_fjLj1024EEEEELb1ELb0EEEvNS_9BwdParamsE:
        /* <DEDUP_REMOVED lines=60> */
.L_x_11385:
        /* <DEDUP_REMOVED lines=87> */
.L_x_11384:
[----:B------:R-:W-:Y:S05]  /*0930*/  BSYNC.RECONVERGENT B1 ;  /* 0x0000000000017941 */ /* 0x000fea0003800200 */
.L_x_11383:
        /* <DEDUP_REMOVED lines=49> */
.L_x_11387:
[----:B------:R-:W-:Y:S05]  /*0c50*/  BSYNC.RECONVERGENT B1 ;  /* 0x0000000000017941 */ /* 0x000fea0003800200 */
.L_x_11386:
        /* <DEDUP_REMOVED lines=29> */
.L_x_11389:
[----:B------:R-:W-:Y:S05]  /*0e30*/  BSYNC.RECONVERGENT B1 ;  /* 0x0000000000017941 */ /* 0x000fea0003800200 */
.L_x_11388:
        /* <DEDUP_REMOVED lines=14> */
.L_x_11382:
[----:B------:R-:W-:Y:S05]  /*0f20*/  BSYNC.RECONVERGENT B0 ;  /* 0x0000000000007941 */ /* 0x000fea0003800200 */
.L_x_11381:
        /* <DEDUP_REMOVED lines=72> */
.L_x_11390:
        /* <DEDUP_REMOVED lines=13> */
.L_x_25448:


//--------------------- .text._ZN10layer_norm13ln_bwd_kernelINS_13Kernel_traitsIf13__nv_bfloat16fS2_fjLj1280ELj1ELj4ELj1ELj16ENS_18Kernel_traits_baseILj1280EfS2_fS2_fjLj128EEEEELb1ELb1ELb1ELb0EEEvNS_9BwdParamsE --------------------------
	.section	.text._ZN10layer_norm13ln_bwd_kernelINS_13Kernel_traitsIf13__nv_bfloat16fS2_fjLj1280ELj1ELj4ELj1ELj16ENS_18Kernel_traits_baseILj1280EfS2_fS2_fjLj128EEEEELb1ELb1ELb1ELb0EEEvNS_9BwdParamsE,"ax",@progbits
	.align	128
        .global         _ZN10layer_norm13ln_bwd_kernelINS_13Kernel_traitsIf13__nv_bfloat16fS2_fjLj1280ELj1ELj4ELj1ELj16ENS_18Kernel_traits_baseILj1280EfS2_fS2_fjLj128EEEEELb1ELb1ELb1ELb0EEEvNS_9BwdParamsE
        .type           _ZN10layer_norm13ln_bwd_kernelINS_13Kernel_traitsIf13__nv_bfloat16fS2_fjLj1280ELj1ELj4ELj1ELj16ENS_18Kernel_traits_baseILj1280EfS2_fS2_fjLj128EEEEELb1ELb1ELb1ELb0EEEvNS_9BwdParamsE,@function
        .size           _ZN10layer_norm13ln_bwd_kernelINS_13Kernel_traitsIf13__nv_bfloat16fS2_fjLj1280ELj1ELj4ELj1ELj16ENS_18Kernel_traits_baseILj1280EfS2_fS2_fjLj128EEEEELb1ELb1ELb1ELb0EEEvNS_9BwdParamsE,(.L_x_25449 - _ZN10layer_norm13ln_bwd_kernelINS_13Kernel_traitsIf13__nv_bfloat16fS2_fjLj1280ELj1ELj4ELj1ELj16ENS_18Kernel_traits_baseILj1280EfS2_fS2_fjLj128EEEEELb1ELb1ELb1ELb0EEEvNS_9BwdParamsE)
        .other          _ZN10layer_norm13ln_bwd_kernelINS_13Kernel_traitsIf13__nv_bfloat16fS2_fjLj1280ELj1ELj4ELj1ELj16ENS_18Kernel_traits_baseILj1280EfS2_fS2_fjLj128EEEEELb1ELb1ELb1ELb0EEEvNS_9BwdParamsE,@"STO_CUDA_ENTRY STV_DEFAULT"
_ZN10layer_norm13ln_bwd_kernelINS_13Kernel_traitsIf13__nv_bfloat16fS2_fjLj1280ELj1ELj4ELj1ELj16ENS_18Kernel_traits_baseILj1280EfS2_fS2_fjLj128EEEEELb1ELb1ELb1ELb0EEEvNS_9BwdParamsE:
.text._ZN10layer_norm13ln_bwd_kernelINS_13Kernel_traitsIf13__nv_bfloat16fS2_fjLj1280ELj1ELj4ELj1ELj16ENS_18Kernel_traits_baseILj1280EfS2_fS2_fjLj128EEEEELb1ELb1ELb1ELb0EEEvNS_9BwdParamsE:
        /* <DEDUP_REMOVED lines=19> */
[----:B------:R-:W-:Y:S01]  /*0130*/  LEA.HI.SX32 R6, R0, R3, 0x1d ;  /* 0x0000000300067211 */ /* 0x000fe200078feaff */
[----:B------:R0:W2:Y:S03]  /*0140*/  LDL.64 R68, [R1+0x1d8] ;  /* 0x0001d80001447983 */ /* 0x0000a60000100a00 */
[C---:B------:R-:W-:Y:S01]  /*0150*/  ISETP.GE.U32.AND P0, PT, R6.reuse, 0x20, PT ;  /* 0x000000200600780c */ /* 0x040fe20003f06070 */
[----:B------:R0:W2:Y:S01]  /*0160*/  LDL.64 R70, [R1+0x1e0] ;  /* 0x0001e00001467983 */ /* 0x0000a20000100a00 */
[----:B------:R-:W-:-:S02]  /*0170*/  ISETP.GE.U32.AND P1, PT, R6, 0x40, PT ;  /* 0x000000400600780c */ /* 0x000fc40003f26070 */
        /* <DEDUP_REMOVED lines=280> */
.L_x_11879:
[----:B------:R-:W1:Y:S08]  /*1300*/  LDC.64 R164, c[0x0][0x3f0] ;  /* 0x0000fc00ffa47b82 */ /* 0x000e700000000a00 */
[----:B------:R-:W2:Y:S01]  /*1310*/  LDC.64 R2, c[0x0][0x3f8] ;  /* 0x0000fe00ff027b82 */ /* 0x000ea20000000a00 */
[----:B-1----:R-:W-:-:S05]  /*1320*/  IMAD.WIDE R164, R238, 0x4, R164 ;  /* 0x00000004eea47825 */ /* 0x002fca00078e02a4 */
[----:B------:R-:W3:Y:S01]  /*1330*/  LDG.E R166, desc[UR6][R164.64] ;  /* 0x00000006a4a67981 */ /* 0x000ee2000c1e1900 */
[----:B--2---:R-:W-:-:S05]  /*1340*/  IMAD.WIDE R2, R238, 0x4, R2 ;  /* 0x00000004ee027825 */ /* 0x004fca00078e0202 */
[----:B------:R1:W2:Y:S02]  /*1350*/  LDG.E R5, desc[UR6][R2.64] ;  /* 0x0000000602057981 */ /* 0x0002a4000c1e1900 */
[----:B-1----:R-:W1:Y:S01]  /*1360*/  LDC.64 R2, c[0x0][0x3c8] ;  /* 0x0000f200ff027b82 */ /* 0x002e620000000a00 */
[----:B------:R-:W-:Y:S01]  /*1370*/  BSSY.RECONVERGENT B1, `(.L_x_11393) ;  /* 0x0000319000017945 */ /* 0x000fe20003800200 */
[----:B-1----:R-:W-:-:S05]  /*1380*/  IMAD.WIDE R2, R238, 0x4, R2 ;  /* 0x00000004ee027825 */ /* 0x002fca00078e0202 */
[----:B-----5:R1:W5:Y:S02]  /*1390*/  LDG.E R4, desc[UR6][R2.64] ;  /* 0x0000000602047981 */ /* 0x020364000c1e1900 */
[----:B-1----:R-:W1:Y:S02]  /*13a0*/  LDC.64 R2, c[0x0][0x3c0] ;  /* 0x0000f000ff027b82 */ /* 0x002e640000000a00 */
[----:B---3--:R3:W-:Y:S01]  /*13b0*/  STL [R1+0x28], R166 ;  /* 0x000028a601007387 */ /* 0x0087e20000100800 */
[----:B--2---:R-:W-:-:S13]  /*13c0*/  ISETP.GE.AND P1, PT, R5, 0x1, PT ;  /* 0x000000010500780c */ /* 0x004fda0003f26270 */
[----:B-1-3--:R-:W-:Y:S05]  /*13d0*/  @!P1 BRA `(.L_x_11394) ;  /* 0x0000002800a89947 */ /* 0x00afea0003800000 */
[----:B------:R-:W-:-:S06]  /*13e0*/  IMAD.WIDE R2, R238, 0x4, R2 ;  /* 0x00000004ee027825 */ /* 0x000fcc00078e0202 */
[----:B------:R1:W2:Y:S01]  /*13f0*/  LDG.E R2, desc[UR6][R2.64] ;  /* 0x0000000602027981 */ /* 0x0002a2000c1e1900 */
[----:B------:R-:W-:Y:S01]  /*1400*/  ISETP.GE.AND P2, PT, R166, 0x1, PT ;  /* 0x00000001a600780c */ /* 0x000fe20003f46270 */
[----:B------:R-:W-:Y:S01]  /*1410*/  BSSY.RECONVERGENT B2, `(.L_x_11395) ;  /* 0x00000a1000027945 */ /* 0x000fe20003800200 */
[----:B------:R-:W-:Y:S01]  /*1420*/  MOV R168, UR15 ;  /* 0x0000000f00a87c02 */ /* 0x000fe20008000f00 */
[----:B------:R-:W3:Y:S01]  /*1430*/  S2R R167, SR_TID.X ;  /* 0x0000000000a77919 */ /* 0x000ee20000002100 */
[----:B------:R-:W-:Y:S01]  /*1440*/  ISETP.GE.U32.AND P3, PT, R6, 0x20, PT ;  /* 0x000000200600780c */ /* 0x000fe20003f66070 */
[----:B------:R-:W-:Y:S01]  /*1450*/  HFMA2 R191, -RZ, RZ, 0, 0 ;  /* 0x00000000ffbf7431 */ /* 0x000fe200000001ff */
[----:B------:R-:W-:Y:S01]  /*1460*/  ISETP.NE.AND P0, PT, RZ, UR8, PT ;  /* 0x00000008ff007c0c */ /* 0x000fe2000bf05270 */
[----:B------:R-:W-:Y:S01]  /*1470*/  IMAD R165, R238, R168, RZ ;  /* 0x000000a8eea57224 */ /* 0x000fe200078e02ff */
[----:B------:R4:W-:Y:S01]  /*1480*/  STL [R1+0x8], R168 ;  /* 0x000008a801007387 */ /* 0x0009e20000100800 */
[----:B-1----:R-:W-:-:S02]  /*1490*/  IADD3 R3, PT, PT, R5, -0x1, RZ ;  /* 0xffffffff05037810 */ /* 0x002fc40007ffe0ff */
[C---:B------:R-:W-:Y:S02]  /*14a0*/  ISETP.GE.U32.AND P4, PT, R6.reuse, 0x40, PT ;  /* 0x000000400600780c */ /* 0x040fe40003f86070 */
[----:B------:R-:W-:Y:S01]  /*14b0*/  ISETP.GE.U32.AND P5, PT, R6, 0x60, PT ;  /* 0x000000600600780c */ /* 0x000fe20003fa6070 */
[-C--:B------:R-:W-:Y:S01]  /*14c0*/  IMAD R164, R3, R168.reuse, RZ ;  /* 0x000000a803a47224 */ /* 0x080fe200078e02ff */
[----:B------:R-:W-:Y:S02]  /*14d0*/  @P2 IADD3 R3, PT, PT, R166, -0x1, RZ ;  /* 0xffffffffa6032810 */ /* 0x000fe40007ffe0ff */
[----:B------:R-:W-:Y:S02]  /*14e0*/  SHF.R.S32.HI R166, RZ, 0x1f, R165 ;  /* 0x0000001fffa67819 */ /* 0x000fe400000114a5 */
[----:B------:R-:W-:Y:S01]  /*14f0*/  ISETP.GE.U32.AND P6, PT, R6, 0x80, PT ;  /* 0x000000800600780c */ /* 0x000fe20003fc6070 */
[----:B------:R-:W-:Y:S01]  /*1500*/  @P2 IMAD R3, R3, R168, RZ ;  /* 0x000000a803032224 */ /* 0x000fe200078e02ff */
[----:B------:R-:W-:-:S02]  /*1510*/  LEA.HI R165, R166, R165, RZ, 0x3 ;  /* 0x000000a5a6a57211 */ /* 0x000fc400078f18ff */
[----:B------:R-:W-:Y:S02]  /*1520*/  SHF.R.S32.HI R166, RZ, 0x1f, R164 ;  /* 0x0000001fffa67819 */ /* 0x000fe400000114a4 */
[----:B------:R-:W-:Y:S02]  /*1530*/  MOV R192, RZ ;  /* 0x000000ff00c07202 */ /* 0x000fe40000000f00 */
[----:B------:R-:W-:Y:S02]  /*1540*/  LEA.HI R164, R166, R164, RZ, 0x3 ;  /* 0x000000a4a6a47211 */ /* 0x000fe400078f18ff */
[----:B------:R-:W-:-:S04]  /*1550*/  @P2 SHF.R.S32.HI R166, RZ, 0x1f, R3 ;  /* 0x0000001fffa62819 */ /* 0x000fc80000011403 */
[----:B------:R-:W-:Y:S01]  /*1560*/  @P2 LEA.HI R166, R166, R3, RZ, 0x3 ;  /* 0x00000003a6a62211 */ /* 0x000fe200078f18ff */
[----:B------:R-:W-:Y:S01]  /*1570*/  HFMA2 R3, -RZ, RZ, 0, 0 ;  /* 0x00000000ff037431 */ /* 0x000fe200000001ff */
[----:B---3--:R-:W-:-:S04]  /*1580*/  LOP3.LUT R167, R167, 0x1f, RZ, 0xc0, !PT ;  /* 0x0000001fa7a77812 */ /* 0x008fc800078ec0ff */
[-C--:B------:R-:W-:Y:S01]  /*1590*/  LEA.HI.SX32 R165, R165, R167.reuse, 0x1d ;  /* 0x000000a7a5a57211 */ /* 0x080fe200078feaff */
[----:B------:R4:W-:Y:S01]  /*15a0*/  STL [R1+0x1c], R167 ;  /* 0x00001ca701007387 */ /* 0x0009e20000100800 */
[-C--:B------:R-:W-:Y:S02]  /*15b0*/  @P2 LEA.HI.SX32 R3, R166, R167.reuse, 0x1d ;  /* 0x000000a7a6032211 */ /* 0x080fe400078feaff */
[----:B------:R-:W-:Y:S01]  /*15c0*/  LEA.HI.SX32 R193, R164, R167, 0x1d ;  /* 0x000000a7a4c17211 */ /* 0x000fe200078feaff */
[----:B------:R4:W-:Y:S01]  /*15d0*/  STL [R1+0x2c], R165 ;  /* 0x00002ca501007387 */ /* 0x0009e20000100800 */
[----:B------:R-:W-:Y:S02]  /*15e0*/  MOV R190, R165 ;  /* 0x000000a500be7202 */ /* 0x000fe40000000f00 */
[----:B--2---:R-:W-:Y:S01]  /*15f0*/  FSEL R2, R2, RZ, !P0 ;  /* 0x000000ff02027208 */ /* 0x004fe20004000000 */
[----:B----4-:R-:W-:Y:S06]  /*1600*/  @!P3 BRA `(.L_x_11396) ;  /* 0x000000080004b947 */ /* 0x010fec0003800000 */
[----:B------:R-:W1:Y:S01]  /*1610*/  LDC.64 R168, c[0x0][0x428] ;  /* 0x00010a00ffa87b82 */ /* 0x000e620000000a00 */
[----:B------:R-:W2:Y:S07]  /*1620*/  LDL.LU R236, [R1+0x9c] ;  /* 0x00009c0001ec7983 */ /* 0x000eae0000300800 */
[----:B------:R-:W3:Y:S01]  /*1630*/  LDC.64 R26, c[0x0][0x3a8] ;  /* 0x0000ea00ff1a7b82 */ /* 0x000ee20000000a00 */
[----:B------:R-:W-:Y:S01]  /*1640*/  ISETP.NE.U32.AND P0, PT, RZ, UR10, PT ;  /* 0x0000000aff007c0c */ /* 0x000fe2000bf05070 */
[----:B------:R-:W4:Y:S06]  /*1650*/  LDL.LU R237, [R1+0x13c] ;  /* 0x00013c0001ed7983 */ /* 0x000f2c0000300800 */
[----:B------:R-:W0:Y:S01]  /*1660*/  LDC.64 R178, c[0x0][0x3b0] ;  /* 0x0000ec00ffb27b82 */ /* 0x000e220000000a00 */
[----:B-1----:R-:W-:-:S04]  /*1670*/  IMAD.WIDE.U32 R168, R193, 0x10, R168 ;  /* 0x00000010c1a87825 */ /* 0x002fc800078e00a8 */
[----:B---3--:R-:W-:Y:S02]  /*1680*/  IMAD.WIDE.U32 R26, R190, 0x20, R26 ;  /* 0x00000020be1a7825 */ /* 0x008fe400078e001a */
[----:B------:R-:W3:Y:S04]  /*1690*/  LDG.E.128 R168, desc[UR6][R168.64] ;  /* 0x00000006a8a87981 */ /* 0x000ee8000c1e1d00 */
[----:B------:R-:W2:Y:S04]  /*16a0*/  LDG.E.128 R164, desc[UR6][R26.64] ;  /* 0x000000061aa47981 */ /* 0x000ea8000c1e1d00 */
[----:B------:R1:W4:Y:S01]  /*16b0*/  LDG.E.128 R172, desc[UR6][R26.64+0x10] ;  /* 0x000010061aac7981 */ /* 0x000322000c1e1d00 */
[----:B------:R-:W-:-:S03]  /*16c0*/  ISETP.NE.AND.EX P0, PT, RZ, UR11, PT, P0 ;  /* 0x0000000bff007c0c */ /* 0x000fc6000bf05300 */
[----:B------:R-:W4:Y:S04]  /*16d0*/  LDL R235, [R1+0x1e0] ;  /* 0x0001e00001eb7983 */ /* 0x000f280000100800 */
[----:B------:R-:W4:Y:S04]  /*16e0*/  LDL R234, [R1+0x1c8] ;  /* 0x0001c80001ea7983 */ /* 0x000f280000100800 */
[----:B------:R-:W4:Y:S02]  /*16f0*/  LDL.LU R232, [R1+0x8c] ;  /* 0x00008c0001e87983 */ /* 0x000f240000300800 */
[----:B-1----:R-:W1:Y:S02]  /*1700*/  @P0 LDC.64 R26, c[0x0][0x438] ;  /* 0x00010e00ff1a0b82 */ /* 0x002e640000000a00 */
[----:B------:R-:W4:Y:S01]  /*1710*/  LDL.LU R233, [R1+0x140] ;  /* 0x0001400001e97983 */ /* 0x000f220000300800 */
[----:B-1----:R-:W-:-:S05]  /*1720*/  @P0 IMAD.WIDE.U32 R26, R190, 0x20, R26 ;  /* 0x00000020be1a0825 */ /* 0x002fca00078e001a */
[----:B------:R-:W5:Y:S04]  /*1730*/  @P0 LDG.E.128 R32, desc[UR6][R26.64] ;  /* 0x000000061a200981 */ /* 0x000f68000c1e1d00 */
[----:B------:R0:W5:Y:S02]  /*1740*/  @P0 LDG.E.128 R28, desc[UR6][R26.64+0x10] ;  /* 0x000010061a1c0981 */ /* 0x000164000c1e1d00 */
[----:B0-----:R-:W-:-:S05]  /*1750*/  IMAD.WIDE.U32 R26, R3, 0x8, R178 ;  /* 0x00000008031a7825 */ /* 0x001fca00078e00b2 */
[----:B------:R0:W5:Y:S01]  /*1760*/  LDG.E.64 R178, desc[UR6][R26.64] ;  /* 0x000000061ab27981 */ /* 0x000162000c1e1b00 */
[C---:B---3--:R-:W-:Y:S02]  /*1770*/  PRMT R192, R169.reuse, 0x7632, R192 ;  /* 0x00007632a9c07816 */ /* 0x048fe400000000c0 */
[----:B0-----:R-:W-:Y:S01]  /*1780*/  SHF.L.U32 R26, R169, 0x10, RZ ;  /* 0x00000010a91a7819 */ /* 0x001fe200000006ff */
[C---:B--2---:R-:W-:Y:S01]  /*1790*/  FADD.FTZ R0, -R2.reuse, R164 ;  /* 0x000000a402007221 */ /* 0x044fe20000010100 */
[----:B------:R-:W-:Y:S01]  /*17a0*/  FADD.FTZ R186, -R2, R165 ;  /* 0x000000a502ba7221 */ /* 0x000fe20000010100 */
[C---:B------:R-:W-:Y:S02]  /*17b0*/  PRMT R169, R170.reuse, 0x7632, R169 ;  /* 0x00007632aaa97816 */ /* 0x040fe400000000a9 */
[----:B------:R-:W-:Y:S01]  /*17c0*/  SHF.L.U32 R164, R170, 0x10, RZ ;  /* 0x00000010aaa47819 */ /* 0x000fe200000006ff */
[C---:B----4-:R-:W-:Y:S01]  /*17d0*/  FADD.FTZ R165, -R2.reuse, R172 ;  /* 0x000000ac02a57221 */ /* 0x050fe20000010100 */
[C---:B------:R-:W-:Y:S01]  /*17e0*/  PRMT R170, R171.reuse, 0x7632, R170 ;  /* 0x00007632abaa7816 */ /* 0x040fe200000000aa */
[----:B------:R-:W2:Y:S01]  /*17f0*/  LDL R172, [R1+0x1d4] ;  /* 0x0001d40001ac7983 */ /* 0x000ea20000100800 */
[----:B------:R-:W-:Y:S01]  /*1800*/  SHF.L.U32 R25, R171, 0x10, RZ ;  /* 0x00000010ab197819 */ /* 0x000fe200000006ff */
[----:B------:R-:W-:Y:S01]  /*1810*/  FADD.FTZ R171, -R2, R173 ;  /* 0x000000ad02ab7221 */ /* 0x000fe20000010100 */
[C---:B------:R-:W-:Y:S01]  /*1820*/  PRMT R191, R168.reuse, 0x7632, R191 ;  /* 0x00007632a8bf7816 */ /* 0x040fe200000000bf */
[----:B------:R-:W3:Y:S01]  /*1830*/  LDL R173, [R1+0x1d8] ;  /* 0x0001d80001ad7983 */ /* 0x000ee20000100800 */
[----:B------:R-:W-:Y:S01]  /*1840*/  SHF.L.U32 R27, R168, 0x10, RZ ;  /* 0x00000010a81b7819 */ /* 0x000fe200000006ff */
[----:B------:R-:W-:Y:S01]  /*1850*/  FADD.FTZ R168, -R2, R174 ;  /* 0x000000ae02a87221 */ /* 0x000fe20000010100 */
[----:B-----5:R-:W-:Y:S01]  /*1860*/  FMUL.FTZ R189, R4, R186 ;  /* 0x000000ba04bd7220 */ /* 0x020fe20000410000 */
[----:B------:R-:W4:Y:S04]  /*1870*/  LDL.LU R174, [R1+0x134] ;  /* 0x0001340001ae7983 */ /* 0x000f280000300800 */
[----:B------:R-:W2:Y:S01]  /*1880*/  LDL.LU R186, [R1+0x94] ;  /* 0x0000940001ba7983 */ /* 0x000ea20000300800 */
[C---:B------:R-:W-:Y:S01]  /*1890*/  FADD.FTZ R167, -R2.reuse, R167 ;  /* 0x000000a702a77221 */ /* 0x040fe20000010100 */
[----:B------:R-:W-:Y:S01]  /*18a0*/  FADD.FTZ R166, -R2, R166 ;  /* 0x000000a602a67221 */ /* 0x000fe20000010100 */
[----:B------:R-:W-:-:S02]  /*18b0*/  FMUL.FTZ R0, R4, R0 ;  /* 0x0000000004007220 */ /* 0x000fc40000410000 */
[C---:B------:R-:W-:Y:S01]  /*18c0*/  FMUL.FTZ R187, R4.reuse, R167 ;  /* 0x000000a704bb7220 */ /* 0x040fe20000410000 */
[----:B------:R-:W-:Y:S01]  /*18d0*/  SHF.L.U32 R167, R191, 0x10, RZ ;  /* 0x00000010bfa77819 */ /* 0x000fe200000006ff */
[----:B------:R-:W-:Y:S01]  /*18e0*/  FMUL.FTZ R188, R4, R166 ;  /* 0x000000a604bc7220 */ /* 0x000fe20000410000 */
[----:B------:R-:W3:Y:S01]  /*18f0*/  LDL.LU R191, [R1+0x124] ;  /* 0x0001240001bf7983 */ /* 0x000ee20000300800 */
[----:B------:R-:W-:Y:S01]  /*1900*/  SHF.L.U32 R166, R192, 0x10, RZ ;  /* 0x00000010c0a67819 */ /* 0x000fe200000006ff */
[----:B------:R-:W-:Y:S01]  /*1910*/  FADD.FTZ R236, R236, R26 ;  /* 0x0000001aecec7221 */ /* 0x000fe20000010000 */
[----:B------:R-:W-:Y:S01]  /*1920*/  FFMA.FTZ R237, R188, R26, R237 ;  /* 0x0000001abced7223 */ /* 0x000fe200000100ed */
[----:B--2---:R-:W-:Y:S01]  /*1930*/  FADD.FTZ R186, R186, R27 ;  /* 0x0000001bbaba7221 */ /* 0x004fe20000010000 */
[----:B----4-:R-:W-:-:S04]  /*1940*/  FFMA.FTZ R174, R0, R27, R174 ;  /* 0x0000001b00ae7223 */ /* 0x010fc800000100ae */
[----:B------:R3:W-:Y:S04]  /*1950*/  STL [R1+0x94], R186 ;  /* 0x000094ba01007387 */ /* 0x0007e80000100800 */
[----:B------:R-:W2:Y:S04]  /*1960*/  LDL.LU R192, [R1+0x84] ;  /* 0x0000840001c07983 */ /* 0x000ea80000300800 */
[----:B------:R0:W-:Y:S01]  /*1970*/  STL [R1+0x134], R174 ;  /* 0x000134ae01007387 */ /* 0x0001e20000100800 */
[----:B---3--:R-:W-:Y:S01]  /*1980*/  FMUL.FTZ R186, R173, R27 ;  /* 0x0000001badba7220 */ /* 0x008fe20000410000 */
[----:B------:R-:W-:Y:S01]  /*1990*/  FMUL.FTZ R27, R4, R165 ;  /* 0x000000a5041b7220 */ /* 0x000fe20000410000 */
[----:B------:R-:W-:Y:S01]  /*19a0*/  SHF.L.U32 R165, R169, 0x10, RZ ;  /* 0x00000010a9a57819 */ /* 0x000fe200000006ff */
[----:B0-----:R-:W3:Y:S04]  /*19b0*/  LDL.LU R174, [R1+0x12c] ;  /* 0x00012c0001ae7983 */ /* 0x001ee80000300800 */
[----:B------:R-:W4:Y:S04]  /*19c0*/  LDL R173, [R1+0x1d0] ;  /* 0x0001d00001ad7983 */ /* 0x000f280000100800 */
[----:B------:R0:W-:Y:S04]  /*19d0*/  STL [R1+0x9c], R236 ;  /* 0x00009cec01007387 */ /* 0x0001e80000100800 */
[----:B------:R1:W-:Y:S01]  /*19e0*/  STL [R1+0x13c], R237 ;  /* 0x00013ced01007387 */ /* 0x0003e20000100800 */
[----:B0-----:R-:W-:-:S03]  /*19f0*/  FMUL.FTZ R236, R235, R26 ;  /* 0x0000001aebec7220 */ /* 0x001fc60000410000 */
[----:B-1----:R-:W4:Y:S04]  /*1a00*/  LDL.LU R237, [R1+0x98] ;  /* 0x0000980001ed7983 */ /* 0x002f280000300800 */
[----:B------:R-:W4:Y:S04]  /*1a10*/  LDL R235, [R1+0x1dc] ;  /* 0x0001dc0001eb7983 */ /* 0x000f280000100800 */
[----:B------:R-:W4:Y:S01]  /*1a20*/  LDL.LU R169, [R1+0x138] ;  /* 0x0001380001a97983 */ /* 0x000f220000300800 */
[----:B------:R-:W-:Y:S01]  /*1a30*/  FMUL.FTZ R26, R4, R168 ;  /* 0x000000a8041a7220 */ /* 0x000fe20000410000 */
[-C--:B------:R-:W-:Y:S01]  /*1a40*/  FFMA.FTZ R191, R27, R164.reuse, R191 ;  /* 0x000000a41bbf7223 */ /* 0x080fe200000100bf */
[----:B------:R-:W-:Y:S01]  /*1a50*/  FADD.FTZ R232, R232, R25 ;  /* 0x00000019e8e87221 */ /* 0x000fe20000010000 */
[----:B------:R-:W-:Y:S01]  /*1a60*/  FMUL.FTZ R234, R234, R164 ;  /* 0x000000a4eaea7220 */ /* 0x000fe20000410000 */
[----:B--2---:R-:W-:-:S05]  /*1a70*/  FADD.FTZ R192, R192, R164 ;  /* 0x000000a4c0c07221 */ /* 0x004fca0000010000 */
[----:B------:R0:W-:Y:S04]  /*1a80*/  STL [R1+0x84], R192 ;  /* 0x000084c001007387 */ /* 0x0001e80000100800 */
[----:B------:R1:W-:Y:S01]  /*1a90*/  STL [R1+0x124], R191 ;  /* 0x000124bf01007387 */ /* 0x0003e20000100800 */
[----:B---3--:R-:W-:-:S03]  /*1aa0*/  FFMA.FTZ R174, R26, R25, R174 ;  /* 0x000000191aae7223 */ /* 0x008fc600000100ae */
[----:B0-----:R-:W2:Y:S04]  /*1ab0*/  LDL.LU R192, [R1+0xa0] ;  /* 0x0000a00001c07983 */ /* 0x001ea80000300800 */
[----:B-1----:R-:W3:Y:S04]  /*1ac0*/  LDL R191, [R1+0x1e4] ;  /* 0x0001e40001bf7983 */ /* 0x002ee80000100800 */
[----:B------:R4:W-:Y:S04]  /*1ad0*/  STL [R1+0x8c], R232 ;  /* 0x00008ce801007387 */ /* 0x0009e80000100800 */
[----:B------:R0:W-:Y:S01]  /*1ae0*/  STL [R1+0x12c], R174 ;  /* 0x00012cae01007387 */ /* 0x0001e20000100800 */
[----:B------:R-:W-:Y:S01]  /*1af0*/  SHF.L.U32 R164, R170, 0x10, RZ ;  /* 0x00000010aaa47819 */ /* 0x000fe200000006ff */
[----:B----4-:R-:W-:Y:S01]  /*1b00*/  FMUL.FTZ R232, R173, R25 ;  /* 0x00000019ade87220 */ /* 0x010fe20000410000 */
[----:B------:R-:W-:Y:S01]  /*1b10*/  FADD.FTZ R237, R237, R167 ;  /* 0x000000a7eded7221 */ /* 0x000fe20000010000 */
[----:B0-----:R-:W4:Y:S04]  /*1b20*/  LDL.LU R174, [R1+0x88] ;  /* 0x0000880001ae7983 */ /* 0x001f280000300800 */
[----:B------:R-:W4:Y:S01]  /*1b30*/  LDL.LU R173, [R1+0x128] ;  /* 0x0001280001ad7983 */ /* 0x000f220000300800 */
[----:B------:R-:W-:-:S03]  /*1b40*/  FFMA.FTZ R169, R189, R167, R169 ;  /* 0x000000a7bda97223 */ /* 0x000fc600000100a9 */
[----:B------:R-:W4:Y:S04]  /*1b50*/  LDL R168, [R1+0x1cc] ;  /* 0x0001cc0001a87983 */ /* 0x000f280000100800 */
[----:B------:R-:W-:Y:S04]  /*1b60*/  STL [R1+0x98], R237 ;  /* 0x000098ed01007387 */ /* 0x000fe80000100800 */
[----:B------:R0:W-:Y:S04]  /*1b70*/  STL [R1+0x138], R169 ;  /* 0x000138a901007387 */ /* 0x0001e80000100800 */
[----:B------:R-:W4:Y:S04]  /*1b80*/  LDL.LU R170, [R1+0x90] ;  /* 0x0000900001aa7983 */ /* 0x000f280000300800 */
[----:B0-----:R-:W4:Y:S01]  /*1b90*/  LDL.LU R169, [R1+0x130] ;  /* 0x0001300001a97983 */ /* 0x001f220000300800 */
[----:B------:R-:W-:Y:S01]  /*1ba0*/  FMUL.FTZ R237, R235, R167 ;  /* 0x000000a7ebed7220 */ /* 0x000fe20000410000 */
[----:B------:R-:W-:Y:S01]  /*1bb0*/  FADD.FTZ R167, RZ, R186 ;  /* 0x000000baffa77221 */ /* 0x000fe20000010000 */
[----:B------:R-:W-:Y:S01]  /*1bc0*/  FFMA.FTZ R25, R0, R186, RZ ;  /* 0x000000ba00197223 */ /* 0x000fe200000100ff */
[----:B------:R-:W-:-:S02]  /*1bd0*/  FFMA.FTZ R233, R187, R166, R233 ;  /* 0x000000a6bbe97223 */ /* 0x000fc400000100e9 */
[----:B------:R-:W-:Y:S01]  /*1be0*/  FADD.FTZ R167, R167, R237 ;  /* 0x000000eda7a77221 */ /* 0x000fe20000010000 */
[----:B------:R-:W-:Y:S01]  /*1bf0*/  FFMA.FTZ R25, R189, R237, R25 ;  /* 0x000000edbd197223 */ /* 0x000fe20000010019 */
[----:B------:R-:W-:Y:S02]  /*1c00*/  FADD.FTZ R175, -R2, R175 ;  /* 0x000000af02af7221 */ /* 0x000fe40000010100 */
[----:B------:R-:W-:Y:S01]  /*1c10*/  FADD.FTZ R167, R167, R236 ;  /* 0x000000eca7a77221 */ /* 0x000fe20000010000 */
[----:B------:R0:W-:Y:S01]  /*1c20*/  STL [R1+0x140], R233 ;  /* 0x000140e901007387 */ /* 0x0001e20000100800 */
[----:B------:R-:W-:Y:S02]  /*1c30*/  IADD3 R193, PT, PT, R193, 0x20, RZ ;  /* 0x00000020c1c17810 */ /* 0x000fe40007ffe0ff */
[----:B------:R-:W-:Y:S02]  /*1c40*/  IADD3 R3, PT, PT, R3, 0x20, RZ ;  /* 0x0000002003037810 */ /* 0x000fe40007ffe0ff */
[----:B------:R-:W-:Y:S01]  /*1c50*/  IADD3 R190, PT, PT, R190, 0x20, RZ ;  /* 0x00000020bebe7810 */ /* 0x000fe20007ffe0ff */
[----:B--2---:R-:W-:Y:S01]  /*1c60*/  FADD.FTZ R192, R192, R166 ;  /* 0x000000a6c0c07221 */ /* 0x004fe20000010000 */
[----:B---3--:R-:W-:Y:S01]  /*1c70*/  FMUL.FTZ R235, R191, R166 ;  /* 0x000000a6bfeb7220 */ /* 0x008fe20000410000 */
[----:B------:R-:W-:Y:S01]  /*1c80*/  FFMA.FTZ R166, R188, R236, R25 ;  /* 0x000000ecbca67223 */ /* 0x000fe20000010019 */
[----:B------:R-:W-:-:S02]  /*1c90*/  FMUL.FTZ R25, R4, R171 ;  /* 0x000000ab04197220 */ /* 0x000fc40000410000 */
[----:B------:R-:W-:Y:S01]  /*1ca0*/  FADD.FTZ R167, R167, R235 ;  /* 0x000000eba7a77221 */ /* 0x000fe20000010000 */
[----:B------:R1:W-:Y:S01]  /*1cb0*/  STL [R1+0xa0], R192 ;  /* 0x0000a0c001007387 */ /* 0x0003e20000100800 */
[----:B----4-:R-:W-:Y:S01]  /*1cc0*/  FADD.FTZ R174, R174, R165 ;  /* 0x000000a5aeae7221 */ /* 0x010fe20000010000 */
[-C--:B------:R-:W-:Y:S01]  /*1cd0*/  FFMA.FTZ R173, R25, R165.reuse, R173 ;  /* 0x000000a519ad7223 */ /* 0x080fe200000100ad */
[----:B0-----:R-:W-:Y:S01]  /*1ce0*/  FMUL.FTZ R233, R168, R165 ;  /* 0x000000a5a8e97220 */ /* 0x001fe20000410000 */
[----:B------:R-:W-:Y:S01]  /*1cf0*/  FMUL.FTZ R168, R4, R175 ;  /* 0x000000af04a87220 */ /* 0x000fe20000410000 */
[----:B------:R-:W-:Y:S01]  /*1d00*/  FADD.FTZ R165, R167, R234 ;  /* 0x000000eaa7a57221 */ /* 0x000fe20000010000 */
[----:B------:R2:W-:Y:S01]  /*1d10*/  STL [R1+0x88], R174 ;  /* 0x000088ae01007387 */ /* 0x0005e20000100800 */
[----:B------:R-:W-:-:S03]  /*1d20*/  FMUL.FTZ R167, R172, R164 ;  /* 0x000000a4aca77220 */ /* 0x000fc60000410000 */
[----:B------:R2:W-:Y:S01]  /*1d30*/  STL [R1+0x128], R173 ;  /* 0x000128ad01007387 */ /* 0x0005e20000100800 */
[----:B------:R-:W-:-:S03]  /*1d40*/  FADD.FTZ R170, R170, R164 ;  /* 0x000000a4aaaa7221 */ /* 0x000fc60000010000 */
        /* <DEDUP_REMOVED lines=9> */
[----:B------:R-:W-:-:S03]  /*1de0*/  FADD.FTZ R165, R165, R232 ;  /* 0x000000e8a5a57221 */ /* 0x000fc60000010000 */
[----:B------:R-:W-:Y:S01]  /*1df0*/  FFMA.FTZ R164, R26, R232, R166 ;  /* 0x000000e81aa47223 */ /* 0x000fe200000100a6 */
[----:B-1----:R-:W-:-:S03]  /*1e00*/  FADD.FTZ R192, R165, R167 ;  /* 0x000000a7a5c07221 */ /* 0x002fc60000010000 */
[----:B--2---:R-:W-:-:S07]  /*1e10*/  FFMA.FTZ R191, R168, R167, R164 ;  /* 0x000000a7a8bf7223 */ /* 0x004fce00000100a4 */
.L_x_11396:
[----:B------:R-:W-:Y:S05]  /*1e20*/  BSYNC.RECONVERGENT B2 ;  /* 0x0000000000027941 */ /* 0x000fea0003800200 */
.L_x_11395:
        /* <DEDUP_REMOVED lines=8> */
[----:B-1----:R-:W-:Y:S01]  /*1eb0*/  IMAD.WIDE.U32 R164, R193, 0x10, R164 ;  /* 0x00000010c1a47825 */ /* 0x002fe200078e00a4 */
[----:B------:R-:W-:Y:S01]  /*1ec0*/  ISETP.NE.AND.EX P0, PT, RZ, UR11, PT, P0 ;  /* 0x0000000bff007c0c */ /* 0x000fe2000bf05300 */
[----:B------:R-:W4:Y:S04]  /*1ed0*/  LDL R230, [R1+0x1c0] ;  /* 0x0001c00001e67983 */ /* 0x000f280000100800 */
[----:B------:R-:W2:Y:S01]  /*1ee0*/  LDG.E.128 R164, desc[UR6][R164.64] ;  /* 0x00000006a4a47981 */ /* 0x000ea2000c1e1d00 */
[----:B---3--:R-:W-:-:S03]  /*1ef0*/  IMAD.WIDE.U32 R18, R190, 0x20, R18 ;  /* 0x00000020be127825 */ /* 0x008fc600078e0012 */
[----:B------:R-:W3:Y:S04]  /*1f00*/  LDL R227, [R1+0x1a8] ;  /* 0x0001a80001e37983 */ /* 0x000ee80000100800 */
[----:B------:R-:W4:Y:S04]  /*1f10*/  LDG.E.128 R20, desc[UR6][R18.64] ;  /* 0x0000000612147981 */ /* 0x000f28000c1e1d00 */
[----:B------:R1:W3:Y:S04]  /*1f20*/  LDG.E.128 R168, desc[UR6][R18.64+0x10] ;  /* 0x0000100612a87981 */ /* 0x0002e8000c1e1d00 */
[----:B------:R0:W-:Y:S01]  /*1f30*/  STL [R1+0x1ec], R5 ;  /* 0x0001ec0501007387 */ /* 0x0001e20000100800 */
[----:B-1----:R-:W1:Y:S03]  /*1f40*/  @P0 LDC.64 R18, c[0x0][0x438] ;  /* 0x00010e00ff120b82 */ /* 0x002e660000000a00 */
[----:B0-----:R-:W3:Y:S04]  /*1f50*/  LDL.LU R5, [R1+0x7c] ;  /* 0x00007c0001057983 */ /* 0x001ee80000300800 */
[----:B------:R0:W-:Y:S04]  /*1f60*/  STL [R1+0x1e8], R0 ;  /* 0x0001e80001007387 */ /* 0x0001e80000100800 */
[----:B0-----:R-:W3:Y:S04]  /*1f70*/  LDL.LU R0, [R1+0x114] ;  /* 0x0001140001007983 */ /* 0x001ee80000300800 */
[----:B------:R-:W3:Y:S01]  /*1f80*/  LDL R228, [R1+0x1c4] ;  /* 0x0001c40001e47983 */ /* 0x000ee20000100800 */
[----:B-1----:R-:W-:-:S05]  /*1f90*/  @P0 IMAD.WIDE.U32 R18, R190, 0x20, R18 ;  /* 0x00000020be120825 */ /* 0x002fca00078e0012 */
[----:B------:R-:W5:Y:S04]  /*1fa0*/  @P0 LDG.E.128 R116, desc[UR6][R18.64] ;  /* 0x0000000612740981 */ /* 0x000f68000c1e1d00 */
[----:B------:R0:W5:Y:S02]  /*1fb0*/  @P0 LDG.E.128 R120, desc[UR6][R18.64+0x10] ;  /* 0x0000100612780981 */ /* 0x000164000c1e1d00 */
[----:B0-----:R-:W-:-:S05]  /*1fc0*/  IMAD.WIDE.U32 R18, R3, 0x8, R172 ;  /* 0x0000000803127825 */ /* 0x001fca00078e00ac */
[----:B------:R0:W5:Y:S01]  /*1fd0*/  LDG.E.64 R180, desc[UR6][R18.64] ;  /* 0x0000000612b47981 */ /* 0x000162000c1e1b00 */
[C---:B--2---:R-:W-:Y:S02]  /*1fe0*/  PRMT R175, R166.reuse, 0x7632, R175 ;  /* 0x00007632a6af7816 */ /* 0x044fe400000000af */
[----:B0-----:R-:W-:Y:S02]  /*1ff0*/  SHF.L.U32 R19, R166, 0x10, RZ ;  /* 0x00000010a6137819 */ /* 0x001fe400000006ff */
[----:B------:R-:W2:Y:S01]  /*2000*/  LDL.LU R166, [R1+0x74] ;  /* 0x0000740001a67983 */ /* 0x000ea20000300800 */
[----:B----4-:R-:W-:Y:S01]  /*2010*/  FADD.FTZ R24, -R2, R20 ;  /* 0x0000001402187221 */ /* 0x010fe20000010100 */
[----:B------:R-:W-:Y:S01]  /*2020*/  SHF.L.U32 R20, R164, 0x10, RZ ;  /* 0x00000010a4147819 */ /* 0x000fe200000006ff */
[----:B------:R-:W-:Y:S01]  /*2030*/  FADD.FTZ R172, -R2, R21 ;  /* 0x0000001502ac7221 */ /* 0x000fe20000010100 */
[----:B------:R-:W-:Y:S01]  /*2040*/  PRMT R173, R164, 0x7632, R173 ;  /* 0x00007632a4ad7816 */ /* 0x000fe200000000ad */
[----:B-----5:R-:W-:Y:S01]  /*2050*/  FMUL.FTZ R24, R4, R24 ;  /* 0x0000001804187220 */ /* 0x020fe20000410000 */
[C---:B---3--:R-:W-:Y:S01]  /*2060*/  FADD.FTZ R164, -R2.reuse, R168 ;  /* 0x000000a802a47221 */ /* 0x048fe20000010100 */
[C---:B------:R-:W-:Y:S01]  /*2070*/  FADD.FTZ R21, -R2.reuse, R23 ;  /* 0x0000001702157221 */ /* 0x040fe20000010100 */
[----:B------:R-:W-:Y:S01]  /*2080*/  PRMT R174, R165, 0x7632, R174 ;  /* 0x00007632a5ae7816 */ /* 0x000fe200000000ae */
[----:B------:R-:W3:Y:S01]  /*2090*/  LDL.LU R168, [R1+0x6c] ;  /* 0x00006c0001a87983 */ /* 0x000ee20000300800 */
[----:B------:R-:W-:Y:S01]  /*20a0*/  FADD.FTZ R226, -R2, R169 ;  /* 0x000000a902e27221 */ /* 0x000fe20000010100 */
[C---:B------:R-:W-:Y:S01]  /*20b0*/  PRMT R225, R167.reuse, 0x7632, R225 ;  /* 0x00007632a7e17816 */ /* 0x040fe200000000e1 */
[----:B------:R-:W-:Y:S01]  /*20c0*/  FMUL.FTZ R23, R4, R172 ;  /* 0x000000ac04177220 */ /* 0x000fe20000410000 */
[----:B------:R-:W-:Y:S01]  /*20d0*/  SHF.L.U32 R18, R167, 0x10, RZ ;  /* 0x00000010a7127819 */ /* 0x000fe200000006ff */
[----:B------:R-:W4:Y:S01]  /*20e0*/  LDL.LU R169, [R1+0x104] ;  /* 0x0001040001a97983 */ /* 0x000f220000300800 */
[----:B------:R-:W-:-:S03]  /*20f0*/  SHF.L.U32 R167, R173, 0x10, RZ ;  /* 0x00000010ada77819 */ /* 0x000fc600000006ff */
[----:B------:R-:W3:Y:S01]  /*2100*/  LDL R172, [R1+0x1b4] ;  /* 0x0001b40001ac7983 */ /* 0x000ee20000100800 */
[----:B------:R-:W-:-:S03]  /*2110*/  FMUL.FTZ R231, R231, R20 ;  /* 0x00000014e7e77220 */ /* 0x000fc60000410000 */
[----:B------:R-:W3:Y:S01]  /*2120*/  LDL.LU R173, [R1+0x120] ;  /* 0x0001200001ad7983 */ /* 0x000ee20000300800 */
[----:B------:R-:W-:Y:S01]  /*2130*/  FFMA.FTZ R0, R24, R20, R0 ;  /* 0x0000001418007223 */ /* 0x000fe20000010000 */
[----:B--2---:R-:W-:Y:S01]  /*2140*/  FADD.FTZ R166, R166, R20 ;  /* 0x00000014a6a67221 */ /* 0x004fe20000010000 */
[----:B------:R-:W-:-:S04]  /*2150*/  FMUL.FTZ R20, R4, R164 ;  /* 0x000000a404147220 */ /* 0x000fc80000410000 */
[----:B------:R0:W-:Y:S02]  /*2160*/  STL [R1+0x74], R166 ;  /* 0x000074a601007387 */ /* 0x0001e40000100800 */
[----:B0-----:R-:W-:Y:S02]  /*2170*/  SHF.L.U32 R166, R174, 0x10, RZ ;  /* 0x00000010aea67819 */ /* 0x001fe400000006ff */
[----:B------:R-:W2:Y:S04]  /*2180*/  LDL R174, [R1+0x1ac] ;  /* 0x0001ac0001ae7983 */ /* 0x000ea80000100800 */
[----:B------:R-:W-:Y:S04]  /*2190*/  STL [R1+0x114], R0 ;  /* 0x0001140001007387 */ /* 0x000fe80000100800 */
[----:B------:R-:W3:Y:S01]  /*21a0*/  LDL.LU R164, [R1+0x64] ;  /* 0x0000640001a47983 */ /* 0x000ee20000300800 */
[----:B------:R-:W-:Y:S01]  /*21b0*/  FADD.FTZ R22, -R2, R22 ;  /* 0x0000001602167221 */ /* 0x000fe20000010100 */
[----:B------:R-:W-:-:S03]  /*21c0*/  SHF.L.U32 R165, R165, 0x10, RZ ;  /* 0x00000010a5a57819 */ /* 0x000fc600000006ff */
[----:B------:R-:W-:Y:S02]  /*21d0*/  FMUL.FTZ R22, R4, R22 ;  /* 0x0000001604167220 */ /* 0x000fe40000410000 */
[----:B------:R-:W-:Y:S02]  /*21e0*/  FADD.FTZ R5, R5, R165 ;  /* 0x000000a505057221 */ /* 0x000fe40000010000 */
[----:B------:R-:W-:Y:S01]  /*21f0*/  FFMA.FTZ R229, R22, R165, R229 ;  /* 0x000000a516e57223 */ /* 0x000fe200000100e5 */
[----:B------:R-:W-:-:S04]  /*2200*/  FADD.FTZ R170, -R2, R170 ;  /* 0x000000aa02aa7221 */ /* 0x000fc80000010100 */
[----:B------:R0:W-:Y:S01]  /*2210*/  STL [R1+0x11c], R229 ;  /* 0x00011ce501007387 */ /* 0x0001e20000100800 */
[----:B----4-:R-:W-:-:S03]  /*2220*/  FFMA.FTZ R169, R20, R19, R169 ;  /* 0x0000001314a97223 */ /* 0x010fc600000100a9 */
[----:B------:R1:W-:Y:S01]  /*2230*/  STL [R1+0x7c], R5 ;  /* 0x00007c0501007387 */ /* 0x0003e20000100800 */
[----:B------:R-:W-:Y:S01]  /*2240*/  FMUL.FTZ R227, R227, R19 ;  /* 0x00000013e3e37220 */ /* 0x000fe20000410000 */
[----:B0-----:R-:W-:Y:S01]  /*2250*/  FMUL.FTZ R229, R230, R165 ;  /* 0x000000a5e6e57220 */ /* 0x001fe20000410000 */
[----:B------:R-:W-:Y:S01]  /*2260*/  SHF.L.U32 R165, R175, 0x10, RZ ;  /* 0x00000010afa57819 */ /* 0x000fe200000006ff */
[----:B-1----:R-:W4:Y:S04]  /*2270*/  LDL.LU R5, [R1+0x118] ;  /* 0x0001180001057983 */ /* 0x002f280000300800 */
[----:B------:R-:W2:Y:S04]  /*2280*/  LDL.LU R0, [R1+0x78] ;  /* 0x0000780001007983 */ /* 0x000ea80000300800 */
[----:B------:R-:W2:Y:S04]  /*2290*/  LDL R230, [R1+0x1bc] ;  /* 0x0001bc0001e67983 */ /* 0x000ea80000100800 */
[----:B------:R-:W2:Y:S01]  /*22a0*/  LDL.LU R175, [R1+0x108] ;  /* 0x0001080001af7983 */ /* 0x000ea20000300800 */
[----:B---3--:R-:W-:Y:S01]  /*22b0*/  FADD.FTZ R164, R164, R19 ;  /* 0x00000013a4a47221 */ /* 0x008fe20000010000 */
[----:B------:R-:W-:-:S04]  /*22c0*/  FMUL.FTZ R19, R4, R170 ;  /* 0x000000aa04137220 */ /* 0x000fc80000410000 */
[----:B------:R0:W-:Y:S02]  /*22d0*/  STL [R1+0x64], R164 ;  /* 0x000064a401007387 */ /* 0x0001e40000100800 */
[----:B0-----:R-:W-:Y:S02]  /*22e0*/  SHF.L.U32 R164, R225, 0x10, RZ ;  /* 0x00000010e1a47819 */ /* 0x001fe400000006ff */
[----:B------:R-:W3:Y:S04]  /*22f0*/  LDL R225, [R1+0x1b0] ;  /* 0x0001b00001e17983 */ /* 0x000ee80000100800 */
[----:B------:R0:W-:Y:S04]  /*2300*/  STL [R1+0x104], R169 ;  /* 0x000104a901007387 */ /* 0x0001e80000100800 */
[----:B------:R-:W3:Y:S01]  /*2310*/  LDL.LU R170, [R1+0x10c] ;  /* 0x00010c0001aa7983 */ /* 0x000ee20000300800 */
[----:B------:R-:W-:Y:S01]  /*2320*/  FADD.FTZ R168, R168, R18 ;  /* 0x00000012a8a87221 */ /* 0x000fe20000010000 */
[----:B------:R-:W-:Y:S01]  /*2330*/  FMUL.FTZ R21, R4, R21 ;  /* 0x0000001504157220 */ /* 0x000fe20000410000 */
[----:B----4-:R-:W-:-:S03]  /*2340*/  FFMA.FTZ R5, R23, R167, R5 ;  /* 0x000000a717057223 */ /* 0x010fc60000010005 */
[----:B------:R1:W-:Y:S01]  /*2350*/  STL [R1+0x6c], R168 ;  /* 0x00006ca801007387 */ /* 0x0003e20000100800 */
[----:B0-----:R-:W-:Y:S01]  /*2360*/  FFMA.FTZ R169, R24, R231, R191 ;  /* 0x000000e718a97223 */ /* 0x001fe200000100bf */
[----:B--2---:R-:W-:Y:S01]  /*2370*/  FADD.FTZ R0, R0, R167 ;  /* 0x000000a700007221 */ /* 0x004fe20000010000 */
[----:B------:R-:W-:Y:S01]  /*2380*/  FFMA.FTZ R173, R21, R166, R173 ;  /* 0x000000a615ad7223 */ /* 0x000fe200000100ad */
[----:B-1----:R-:W-:Y:S02]  /*2390*/  FADD.FTZ R168, R192, R231 ;  /* 0x000000e7c0a87221 */ /* 0x002fe40000010000 */
[----:B------:R-:W2:Y:S04]  /*23a0*/  LDL.LU R192, [R1+0x68] ;  /* 0x0000680001c07983 */ /* 0x000ea80000300800 */
[----:B------:R-:W4:Y:S04]  /*23b0*/  LDL.LU R191, [R1+0x80] ;  /* 0x0000800001bf7983 */ /* 0x000f280000300800 */
[----:B------:R0:W-:Y:S04]  /*23c0*/  STL [R1+0x118], R5 ;  /* 0x0001180501007387 */ /* 0x0001e80000100800 */
[----:B0-----:R1:W5:Y:S04]  /*23d0*/  LDL.LU R5, [R1+0x1ec] ;  /* 0x0001ec0001057983 */ /* 0x0013680000300800 */
[----:B------:R0:W-:Y:S04]  /*23e0*/  STL [R1+0x78], R0 ;  /* 0x0000780001007387 */ /* 0x0001e80000100800 */
[----:B0-----:R1:W5:Y:S04]  /*23f0*/  LDL.LU R0, [R1+0x1e8] ;  /* 0x0001e80001007983 */ /* 0x0013680000300800 */
[----:B------:R0:W-:Y:S01]  /*2400*/  STL [R1+0x120], R173 ;  /* 0x000120ad01007387 */ /* 0x0001e20000100800 */
[----:B---3--:R-:W-:-:S05]  /*2410*/  FFMA.FTZ R170, R19, R18, R170 ;  /* 0x0000001213aa7223 */ /* 0x008fca00000100aa */
[----:B------:R3:W-:Y:S04]  /*2420*/  STL [R1+0x10c], R170 ;  /* 0x00010caa01007387 */ /* 0x0007e80000100800 */
[----:B0-----:R-:W2:Y:S04]  /*2430*/  LDL.LU R173, [R1+0x70] ;  /* 0x0000700001ad7983 */ /* 0x001ea80000300800 */
[----:B---3--:R-:W3:Y:S01]  /*2440*/  LDL.LU R170, [R1+0x110] ;  /* 0x0001100001aa7983 */ /* 0x008ee20000300800 */
[----:B------:R-:W-:Y:S01]  /*2450*/  FMUL.FTZ R230, R230, R167 ;  /* 0x000000a7e6e67220 */ /* 0x000fe20000410000 */
[----:B------:R-:W-:-:S03]  /*2460*/  FMUL.FTZ R225, R225, R18 ;  /* 0x00000012e1e17220 */ /* 0x000fc60000410000 */
[----:B------:R-:W-:Y:S01]  /*2470*/  FADD.FTZ R18, R168, R230 ;  /* 0x000000e6a8127221 */ /* 0x000fe20000010000 */
[----:B------:R-:W-:Y:S01]  /*2480*/  FFMA.FTZ R167, R23, R230, R169 ;  /* 0x000000e617a77223 */ /* 0x000fe200000100a9 */
[----:B----4-:R-:W-:Y:S01]  /*2490*/  FADD.FTZ R191, R191, R166 ;  /* 0x000000a6bfbf7221 */ /* 0x010fe20000010000 */
[----:B------:R-:W-:Y:S01]  /*24a0*/  FMUL.FTZ R228, R228, R166 ;  /* 0x000000a6e4e47220 */ /* 0x000fe20000410000 */
[----:B------:R-:W-:Y:S01]  /*24b0*/  FADD.FTZ R171, -R2, R171 ;  /* 0x000000ab02ab7221 */ /* 0x000fe20000010100 */
[----:B------:R-:W-:Y:S01]  /*24c0*/  FADD.FTZ R166, R18, R229 ;  /* 0x000000e512a67221 */ /* 0x000fe20000010000 */
[----:B------:R-:W-:Y:S01]  /*24d0*/  FMUL.FTZ R18, R4, R226 ;  /* 0x000000e204127220 */ /* 0x000fe20000410000 */
[----:B------:R-:W-:Y:S01]  /*24e0*/  FFMA.FTZ R168, R22, R229, R167 ;  /* 0x000000e516a87223 */ /* 0x000fe200000100a7 */
[----:B--2---:R-:W-:Y:S01]  /*24f0*/  FADD.FTZ R192, R192, R165 ;  /* 0x000000a5c0c07221 */ /* 0x004fe20000010000 */
[----:B------:R-:W-:Y:S01]  /*2500*/  FADD.FTZ R167, R166, R228 ;  /* 0x000000e4a6a77221 */ /* 0x000fe20000010000 */
[----:B------:R-:W-:Y:S01]  /*2510*/  FMUL.FTZ R169, R4, R171 ;  /* 0x000000ab04a97220 */ /* 0x000fe20000410000 */
[-C--:B------:R-:W-:Y:S01]  /*2520*/  FFMA.FTZ R175, R18, R165.reuse, R175 ;  /* 0x000000a512af7223 */ /* 0x080fe200000100af */
[----:B------:R-:W-:Y:S01]  /*2530*/  FMUL.FTZ R226, R174, R165 ;  /* 0x000000a5aee27220 */ /* 0x000fe20000410000 */
[----:B------:R-:W-:Y:S01]  /*2540*/  STL [R1+0x80], R191 ;  /* 0x000080bf01007387 */ /* 0x000fe20000100800 */
[----:B------:R-:W-:Y:S01]  /*2550*/  FADD.FTZ R165, R167, R227 ;  /* 0x000000e3a7a57221 */ /* 0x000fe20000010000 */
[----:B------:R-:W-:-:S02]  /*2560*/  FMUL.FTZ R167, R172, R164 ;  /* 0x000000a4aca77220 */ /* 0x000fc40000410000 */
[----:B------:R0:W-:Y:S04]  /*2570*/  STL [R1+0x68], R192 ;  /* 0x000068c001007387 */ /* 0x0001e80000100800 */
[----:B------:R1:W-:Y:S04]  /*2580*/  STL [R1+0x108], R175 ;  /* 0x000108af01007387 */ /* 0x0003e80000100800 */
[----:B------:R1:W-:Y:S01]  /*2590*/  STL [R1], R169 ;  /* 0x000000a901007387 */ /* 0x0003e20000100800 */
[----:B------:R-:W-:-:S04]  /*25a0*/  FFMA.FTZ R166, R21, R228, R168 ;  /* 0x000000e415a67223 */ /* 0x000fc800000100a8 */
[----:B------:R-:W-:Y:S01]  /*25b0*/  FFMA.FTZ R166, R20, R227, R166 ;  /* 0x000000e314a67223 */ /* 0x000fe200000100a6 */
[----:B------:R-:W-:-:S03]  /*25c0*/  FADD.FTZ R165, R165, R226 ;  /* 0x000000e2a5a57221 */ /* 0x000fc60000010000 */
[----:B------:R-:W-:Y:S01]  /*25d0*/  FFMA.FTZ R166, R18, R226, R166 ;  /* 0x000000e212a67223 */ /* 0x000fe200000100a6 */
[----:B------:R-:W-:Y:S01]  /*25e0*/  FADD.FTZ R165, R165, R225 ;  /* 0x000000e1a5a57221 */ /* 0x000fe20000010000 */
[----:B------:R-:W-:Y:S02]  /*25f0*/  IADD3 R193, PT, PT, R193, 0x20, RZ ;  /* 0x00000020c1c17810 */ /* 0x000fe40007ffe0ff */
[----:B------:R-:W-:Y:S01]  /*2600*/  IADD3 R3, PT, PT, R3, 0x20, RZ ;  /* 0x0000002003037810 */ /* 0x000fe20007ffe0ff */
[----:B0-----:R-:W-:Y:S01]  /*2610*/  FADD.FTZ R192, R165, R167 ;  /* 0x000000a7a5c07221 */ /* 0x001fe20000010000 */
[----:B------:R-:W-:Y:S01]  /*2620*/  IADD3 R190, PT, PT, R190, 0x20, RZ ;  /* 0x00000020bebe7810 */ /* 0x000fe20007ffe0ff */
[----:B------:R-:W-:Y:S01]  /*2630*/  FADD.FTZ R173, R173, R164 ;  /* 0x000000a4adad7221 */ /* 0x000fe20000010000 */
[----:B---3--:R-:W-:-:S04]  /*2640*/  FFMA.FTZ R170, R169, R164, R170 ;  /* 0x000000a4a9aa7223 */ /* 0x008fc800000100aa */
[----:B------:R1:W-:Y:S04]  /*2650*/  STL [R1+0x70], R173 ;  /* 0x000070ad01007387 */ /* 0x0003e80000100800 */
[----:B------:R1:W-:Y:S04]  /*2660*/  STL [R1+0x110], R170 ;  /* 0x000110aa01007387 */ /* 0x0003e80000100800 */
[----:B------:R1:W-:Y:S01]  /*2670*/  STL [R1+0x14], R167 ;  /* 0x000014a701007387 */ /* 0x0003e20000100800 */
[----:B------:R-:W-:-:S04]  /*2680*/  FFMA.FTZ R164, R19, R225, R166 ;  /* 0x000000e113a47223 */ /* 0x000fc800000100a6 */
[----:B------:R-:W-:-:S07]  /*2690*/  FFMA.FTZ R191, R169, R167, R164 ;  /* 0x000000a7a9bf7223 */ /* 0x000fce00000100a4 */
.L_x_11398:
[----:B------:R-:W-:Y:S05]  /*26a0*/  BSYNC.RECONVERGENT B2 ;  /* 0x0000000000027941 */ /* 0x000fea0003800200 */
.L_x_11397:
[----:B------:R-:W-:Y:S04]  /*26b0*/  BSSY.RECONVERGENT B2, `(.L_x_11399) ;  /* 0x0000088000027945 */ /* 0x000fe80003800200 */
[----:B------:R-:W-:Y:S05]  /*26c0*/  @!P5 BRA `(.L_x_11400) ;  /* 0x000000080018d947 */ /* 0x000fea0003800000 */
[----:B------:R-:W2:Y:S01]  /*26d0*/  LDC.64 R16, c[0x0][0x3a8] ;  /* 0x0000ea00ff107b82 */ /* 0x000ea20000000a00 */
[----:B------:R3:W-:Y:S07]  /*26e0*/  STL [R1+0x1f0], R6 ;  /* 0x0001f00601007387 */ /* 0x0007ee0000100800 */
[----:B------:R-:W4:Y:S01]  /*26f0*/  LDC.64 R164, c[0x0][0x428] ;  /* 0x00010a00ffa47b82 */ /* 0x000f220000000a00 */
[----:B------:R-:W-:Y:S01]  /*2700*/  ISETP.NE.U32.AND P0, PT, RZ, UR10, PT ;  /* 0x0000000aff007c0c */ /* 0x000fe2000bf05070 */
[----:B---3--:R-:W3:Y:S06]  /*2710*/  LDL.LU R6, [R1+0x54] ;  /* 0x0000540001067983 */ /* 0x008eec0000300800 */
[----:B-1----:R-:W1:Y:S01]  /*2720*/  LDC.64 R172, c[0x0][0x3b0] ;  /* 0x0000ec00ffac7b82 */ /* 0x002e620000000a00 */
[----:B--2---:R-:W-:-:S04]  /*2730*/  IMAD.WIDE.U32 R16, R190, 0x20, R16 ;  /* 0x00000020be107825 */ /* 0x004fc800078e0010 */
[----:B----4-:R-:W-:Y:S01]  /*2740*/  IMAD.WIDE.U32 R164, R193, 0x10, R164 ;  /* 0x00000010c1a47825 */ /* 0x010fe200078e00a4 */
[----:B------:R-:W2:Y:S01]  /*2750*/  LDG.E.128 R12, desc[UR6][R16.64] ;  /* 0x00000006100c7981 */ /* 0x000ea2000c1e1d00 */
[----:B------:R-:W-:-:S03]  /*2760*/  ISETP.NE.AND.EX P0, PT, RZ, UR11, PT, P0 ;  /* 0x0000000bff007c0c */ /* 0x000fc6000bf05300 */
[----:B------:R4:W3:Y:S04]  /*2770*/  LDG.E.128 R168, desc[UR6][R16.64+0x10] ;  /* 0x0000100610a87981 */ /* 0x0008e8000c1e1d00 */
[----:B------:R-:W3:Y:S04]  /*2780*/  LDG.E.128 R164, desc[UR6][R164.64] ;  /* 0x00000006a4a47981 */ /* 0x000ee8000c1e1d00 */
[----:B------:R-:W3:Y:S02]  /*2790*/  LDL R224, [R1+0x198] ;  /* 0x0001980001e07983 */ /* 0x000ee40000100800 */
[----:B----4-:R-:W4:Y:S02]  /*27a0*/  @P0 LDC.64 R16, c[0x0][0x438] ;  /* 0x00010e00ff100b82 */ /* 0x010f240000000a00 */
[----:B-----5:R0:W-:Y:S04]  /*27b0*/  STL [R1+0x1ec], R5 ;  /* 0x0001ec0501007387 */ /* 0x0201e80000100800 */
[----:B0-----:R-:W3:Y:S04]  /*27c0*/  LDL.LU R5, [R1+0xfc] ;  /* 0x0000fc0001057983 */ /* 0x001ee80000300800 */
[----:B------:R-:W3:Y:S04]  /*27d0*/  LDL R222, [R1+0x1a0] ;  /* 0x0001a00001de7983 */ /* 0x000ee80000100800 */
[----:B------:R-:W3:Y:S01]  /*27e0*/  LDL R220, [R1+0x188] ;  /* 0x0001880001dc7983 */ /* 0x000ee20000100800 */
[----:B----4-:R-:W-:-:S03]  /*27f0*/  @P0 IMAD.WIDE.U32 R16, R190, 0x20, R16 ;  /* 0x00000020be100825 */ /* 0x010fc600078e0010 */
[----:B------:R0:W-:Y:S04]  /*2800*/  STL [R1+0x1e8], R0 ;  /* 0x0001e80001007387 */ /* 0x0001e80000100800 */
[----:B------:R-:W5:Y:S04]  /*2810*/  @P0 LDG.E.128 R124, desc[UR6][R16.64] ;  /* 0x00000006107c0981 */ /* 0x000f68000c1e1d00 */
[----:B------:R1:W5:Y:S04]  /*2820*/  @P0 LDG.E.128 R128, desc[UR6][R16.64+0x10] ;  /* 0x0000100610800981 */ /* 0x000368000c1e1d00 */
[----:B0-----:R-:W4:Y:S04]  /*2830*/  LDL.LU R0, [R1+0x5c] ;  /* 0x00005c0001007983 */ /* 0x001f280000300800 */
[----:B------:R-:W4:Y:S01]  /*2840*/  LDL R223, [R1+0x19c] ;  /* 0x00019c0001df7983 */ /* 0x000f220000100800 */
[----:B-1----:R-:W-:-:S03]  /*2850*/  IMAD.WIDE.U32 R16, R3, 0x8, R172 ;  /* 0x0000000803107825 */ /* 0x002fc600078e00ac */
[----:B------:R-:W4:Y:S04]  /*2860*/  LDL R221, [R1+0x1a4] ;  /* 0x0001a40001dd7983 */ /* 0x000f280000100800 */
[----:B------:R2:W5:Y:S04]  /*2870*/  LDG.E.64 R176, desc[UR6][R16.64] ;  /* 0x0000000610b07981 */ /* 0x000568000c1e1b00 */
[----:B------:R-:W4:Y:S01]  /*2880*/  LDL R252, [R1+0x18c] ;  /* 0x00018c0001fc7983 */ /* 0x000f220000100800 */
[----:B--2---:R-:W-:Y:S01]  /*2890*/  FADD.FTZ R17, -R2, R12 ;  /* 0x0000000c02117221 */ /* 0x004fe20000010100 */
[----:B---3--:R-:W-:-:S02]  /*28a0*/  PRMT R175, R166, 0x7632, R175 ;  /* 0x00007632a6af7816 */ /* 0x008fc400000000af */
[----:B------:R-:W-:Y:S02]  /*28b0*/  SHF.L.U32 R12, R166, 0x10, RZ ;  /* 0x00000010a60c7819 */ /* 0x000fe400000006ff */
[----:B------:R-:W2:Y:S01]  /*28c0*/  LDL.LU R166, [R1+0xf4] ;  /* 0x0000f40001a67983 */ /* 0x000ea20000300800 */
[----:B------:R-:W-:Y:S01]  /*28d0*/  FADD.FTZ R16, -R2, R13 ;  /* 0x0000000d02107221 */ /* 0x000fe20000010100 */
[----:B------:R-:W-:Y:S01]  /*28e0*/  SHF.L.U32 R13, R164, 0x10, RZ ;  /* 0x00000010a40d7819 */ /* 0x000fe200000006ff */
[----:B------:R-:W-:Y:S01]  /*28f0*/  FADD.FTZ R172, -R2, R14 ;  /* 0x0000000e02ac7221 */ /* 0x000fe20000010100 */
[----:B------:R-:W-:Y:S01]  /*2900*/  PRMT R173, R164, 0x7632, R173 ;  /* 0x00007632a4ad7816 */ /* 0x000fe200000000ad */
[----:B------:R-:W-:Y:S01]  /*2910*/  FMUL.FTZ R17, R4, R17 ;  /* 0x0000001104117220 */ /* 0x000fe20000410000 */
[----:B------:R-:W-:Y:S01]  /*2920*/  FADD.FTZ R164, -R2, R168 ;  /* 0x000000a802a47221 */ /* 0x000fe20000010100 */
[----:B------:R-:W-:Y:S01]  /*2930*/  FADD.FTZ R6, R6, R13 ;  /* 0x0000000d06067221 */ /* 0x000fe20000010000 */
[C---:B------:R-:W-:Y:S01]  /*2940*/  FADD.FTZ R14, -R2.reuse, R15 ;  /* 0x0000000f020e7221 */ /* 0x040fe20000010100 */
[----:B------:R-:W3:Y:S01]  /*2950*/  LDL.LU R168, [R1+0x4c] ;  /* 0x00004c0001a87983 */ /* 0x000ee20000300800 */
[----:B------:R-:W-:Y:S01]  /*2960*/  FADD.FTZ R219, -R2, R169 ;  /* 0x000000a902db7221 */ /* 0x000fe20000010100 */
[C---:B------:R-:W-:Y:S01]  /*2970*/  PRMT R218, R167.reuse, 0x7632, R218 ;  /* 0x00007632a7da7816 */ /* 0x040fe200000000da */
[----:B------:R-:W-:Y:S01]  /*2980*/  FMUL.FTZ R15, R4, R172 ;  /* 0x000000ac040f7220 */ /* 0x000fe20000410000 */
[----:B------:R-:W-:Y:S01]  /*2990*/  SHF.L.U32 R11, R167, 0x10, RZ ;  /* 0x00000010a70b7819 */ /* 0x000fe200000006ff */
[----:B------:R-:W3:Y:S01]  /*29a0*/  LDL.LU R169, [R1+0xe4] ;  /* 0x0000e40001a97983 */ /* 0x000ee20000300800 */
[----:B------:R-:W-:-:S02]  /*29b0*/  PRMT R174, R165, 0x7632, R174 ;  /* 0x00007632a5ae7816 */ /* 0x000fc400000000ae */
[----:B------:R-:W-:Y:S01]  /*29c0*/  SHF.L.U32 R167, R173, 0x10, RZ ;  /* 0x00000010ada77819 */ /* 0x000fe200000006ff */
[----:B------:R-:W3:Y:S04]  /*29d0*/  LDL R172, [R1+0x194] ;  /* 0x0001940001ac7983 */ /* 0x000ee80000100800 */
[----:B------:R-:W3:Y:S01]  /*29e0*/  LDL.LU R173, [R1+0x100] ;  /* 0x0001000001ad7983 */ /* 0x000ee20000300800 */
[----:B------:R-:W-:-:S03]  /*29f0*/  FMUL.FTZ R224, R224, R13 ;  /* 0x0000000de0e07220 */ /* 0x000fc60000410000 */
[----:B------:R0:W-:Y:S04]  /*2a00*/  STL [R1+0x54], R6 ;  /* 0x0000540601007387 */ /* 0x0001e80000100800 */
[----:B0-----:R0:W5:Y:S01]  /*2a10*/  LDL.LU R6, [R1+0x1f0] ;  /* 0x0001f00001067983 */ /* 0x0011620000300800 */
[----:B--2---:R-:W-:Y:S01]  /*2a20*/  FFMA.FTZ R166, R17, R13, R166 ;  /* 0x0000000d11a67223 */ /* 0x004fe200000100a6 */
[----:B------:R-:W-:-:S04]  /*2a30*/  FMUL.FTZ R13, R4, R164 ;  /* 0x000000a4040d7220 */ /* 0x000fc80000410000 */
[----:B------:R1:W-:Y:S02]  /*2a40*/  STL [R1+0xf4], R166 ;  /* 0x0000f4a601007387 */ /* 0x0003e40000100800 */
[----:B-1----:R-:W-:Y:S02]  /*2a50*/  SHF.L.U32 R166, R174, 0x10, RZ ;  /* 0x00000010aea67819 */ /* 0x002fe400000006ff */
[----:B------:R-:W2:Y:S04]  /*2a60*/  LDL.LU R174, [R1+0xe8] ;  /* 0x0000e80001ae7983 */ /* 0x000ea80000300800 */
[----:B------:R-:W2:Y:S01]  /*2a70*/  LDL.LU R164, [R1+0x44] ;  /* 0x0000440001a47983 */ /* 0x000ea20000300800 */
[----:B------:R-:W-:-:S05]  /*2a80*/  SHF.L.U32 R165, R165, 0x10, RZ ;  /* 0x00000010a5a57819 */ /* 0x000fca00000006ff */
[----:B----4-:R-:W-:Y:S01]  /*2a90*/  FADD.FTZ R0, R0, R165 ;  /* 0x000000a500007221 */ /* 0x010fe20000010000 */
[-C--:B------:R-:W-:Y:S01]  /*2aa0*/  FFMA.FTZ R5, R15, R165.reuse, R5 ;  /* 0x000000a50f057223 */ /* 0x080fe20000010005 */
[----:B------:R-:W-:Y:S01]  /*2ab0*/  FADD.FTZ R170, -R2, R170 ;  /* 0x000000aa02aa7221 */ /* 0x000fe20000010100 */
[-C--:B---3--:R-:W-:Y:S02]  /*2ac0*/  FFMA.FTZ R169, R13, R12.reuse, R169 ;  /* 0x0000000c0da97223 */ /* 0x088fe400000100a9 */
[----:B------:R1:W-:Y:S01]  /*2ad0*/  STL [R1+0x5c], R0 ;  /* 0x00005c0001007387 */ /* 0x0003e20000100800 */
[----:B------:R-:W-:Y:S01]  /*2ae0*/  FADD.FTZ R168, R168, R11 ;  /* 0x0000000ba8a87221 */ /* 0x000fe20000010000 */
[----:B------:R-:W-:Y:S01]  /*2af0*/  FMUL.FTZ R220, R220, R12 ;  /* 0x0000000cdcdc7220 */ /* 0x000fe20000410000 */
[----:B------:R-:W-:Y:S01]  /*2b00*/  FMUL.FTZ R222, R222, R165 ;  /* 0x000000a5dede7220 */ /* 0x000fe20000410000 */
[----:B-1----:R-:W3:Y:S04]  /*2b10*/  LDL.LU R0, [R1+0xf8] ;  /* 0x0000f80001007983 */ /* 0x002ee80000300800 */
[----:B------:R1:W-:Y:S01]  /*2b20*/  STL [R1+0xfc], R5 ;  /* 0x0000fc0501007387 */ /* 0x0003e20000100800 */
[----:B------:R-:W-:-:S03]  /*2b30*/  SHF.L.U32 R165, R175, 0x10, RZ ;  /* 0x00000010afa57819 */ /* 0x000fc600000006ff */
[----:B-1----:R0:W5:Y:S01]  /*2b40*/  LDL.LU R5, [R1+0x1ec] ;  /* 0x0001ec0001057983 */ /* 0x0021620000300800 */
[----:B--2---:R-:W-:Y:S01]  /*2b50*/  FADD.FTZ R164, R164, R12 ;  /* 0x0000000ca4a47221 */ /* 0x004fe20000010000 */
[----:B------:R-:W-:-:S04]  /*2b60*/  FMUL.FTZ R12, R4, R170 ;  /* 0x000000aa040c7220 */ /* 0x000fc80000410000 */
[----:B------:R1:W-:Y:S02]  /*2b70*/  STL [R1+0x44], R164 ;  /* 0x000044a401007387 */ /* 0x0003e40000100800 */
[----:B-1----:R-:W-:Y:S02]  /*2b80*/  SHF.L.U32 R164, R218, 0x10, RZ ;  /* 0x00000010daa47819 */ /* 0x002fe400000006ff */
[----:B------:R-:W2:Y:S04]  /*2b90*/  LDL R218, [R1+0x190] ;  /* 0x0001900001da7983 */ /* 0x000ea80000100800 */
[----:B------:R1:W-:Y:S04]  /*2ba0*/  STL [R1+0xe4], R169 ;  /* 0x0000e4a901007387 */ /* 0x0003e80000100800 */
[----:B------:R-:W4:Y:S04]  /*2bb0*/  LDL.LU R170, [R1+0xec] ;  /* 0x0000ec0001aa7983 */ /* 0x000f280000300800 */
[----:B------:R-:W2:Y:S01]  /*2bc0*/  LDL.LU R175, [R1+0x48] ;  /* 0x0000480001af7983 */ /* 0x000ea20000300800 */
[----:B-1----:R-:W-:-:S03]  /*2bd0*/  FFMA.FTZ R169, R17, R224, R191 ;  /* 0x000000e011a97223 */ /* 0x002fc600000100bf */
[----:B------:R1:W-:Y:S02]  /*2be0*/  STL [R1+0x4c], R168 ;  /* 0x00004ca801007387 */ /* 0x0003e40000100800 */
[----:B-1----:R-:W-:Y:S02]  /*2bf0*/  FADD.FTZ R168, R192, R224 ;  /* 0x000000e0c0a87221 */ /* 0x002fe40000010000 */
[----:B------:R-:W2:Y:S04]  /*2c00*/  LDL.LU R192, [R1+0x60] ;  /* 0x0000600001c07983 */ /* 0x000ea80000300800 */
[----:B------:R-:W2:Y:S01]  /*2c10*/  LDL.LU R191, [R1+0x58] ;  /* 0x0000580001bf7983 */ /* 0x000ea20000300800 */
[C---:B------:R-:W-:Y:S01]  /*2c20*/  FMUL.FTZ R16, R4.reuse, R16 ;  /* 0x0000001004107220 */ /* 0x040fe20000410000 */
[----:B------:R-:W-:-:S03]  /*2c30*/  FMUL.FTZ R14, R4, R14 ;  /* 0x0000000e040e7220 */ /* 0x000fc60000410000 */
[----:B---3--:R-:W-:Y:S01]  /*2c40*/  FFMA.FTZ R0, R16, R167, R0 ;  /* 0x000000a710007223 */ /* 0x008fe20000010000 */
[----:B------:R-:W-:-:S04]  /*2c50*/  FFMA.FTZ R173, R14, R166, R173 ;  /* 0x000000a60ead7223 */ /* 0x000fc800000100ad */
[----:B------:R1:W-:Y:S04]  /*2c60*/  STL [R1+0xf8], R0 ;  /* 0x0000f80001007387 */ /* 0x0003e80000100800 */
[----:B-1----:R0:W5:Y:S01]  /*2c70*/  LDL.LU R0, [R1+0x1e8] ;  /* 0x0001e80001007983 */ /* 0x0021620000300800 */
[----:B----4-:R-:W-:Y:S01]  /*2c80*/  FFMA.FTZ R170, R12, R11, R170 ;  /* 0x0000000b0caa7223 */ /* 0x010fe200000100aa */
[----:B--2---:R-:W-:-:S05]  /*2c90*/  FADD.FTZ R191, R191, R167 ;  /* 0x000000a7bfbf7221 */ /* 0x004fca0000010000 */
[----:B------:R-:W-:Y:S04]  /*2ca0*/  STL [R1+0x58], R191 ;  /* 0x000058bf01007387 */ /* 0x000fe80000100800 */
[----:B------:R1:W-:Y:S04]  /*2cb0*/  STL [R1+0x100], R173 ;  /* 0x000100ad01007387 */ /* 0x0003e80000100800 */
[----:B------:R2:W-:Y:S04]  /*2cc0*/  STL [R1+0xec], R170 ;  /* 0x0000ecaa01007387 */ /* 0x0005e80000100800 */
[----:B-1----:R-:W3:Y:S04]  /*2cd0*/  LDL.LU R173, [R1+0x50] ;  /* 0x0000500001ad7983 */ /* 0x002ee80000300800 */
[----:B--2---:R-:W2:Y:S01]  /*2ce0*/  LDL.LU R170, [R1+0xf0] ;  /* 0x0000f00001aa7983 */ /* 0x004ea20000300800 */
[----:B------:R-:W-:Y:S01]  /*2cf0*/  FMUL.FTZ R223, R223, R167 ;  /* 0x000000a7dfdf7220 */ /* 0x000fe20000410000 */
[----:B------:R-:W-:-:S03]  /*2d00*/  FMUL.FTZ R218, R218, R11 ;  /* 0x0000000bdada7220 */ /* 0x000fc60000410000 */
[----:B------:R-:W-:Y:S01]  /*2d10*/  FADD.FTZ R11, R168, R223 ;  /* 0x000000dfa80b7221 */ /* 0x000fe20000010000 */
[----:B------:R-:W-:Y:S01]  /*2d20*/  FFMA.FTZ R167, R16, R223, R169 ;  /* 0x000000df10a77223 */ /* 0x000fe200000100a9 */
[----:B------:R-:W-:Y:S01]  /*2d30*/  FADD.FTZ R192, R192, R166 ;  /* 0x000000a6c0c07221 */ /* 0x000fe20000010000 */
[----:B------:R-:W-:Y:S01]  /*2d40*/  FMUL.FTZ R221, R221, R166 ;  /* 0x000000a6dddd7220 */ /* 0x000fe20000410000 */
[----:B------:R-:W-:Y:S01]  /*2d50*/  FADD.FTZ R171, -R2, R171 ;  /* 0x000000ab02ab7221 */ /* 0x000fe20000010100 */
[----:B------:R-:W-:Y:S01]  /*2d60*/  FADD.FTZ R166, R11, R222 ;  /* 0x000000de0ba67221 */ /* 0x000fe20000010000 */
[----:B------:R-:W-:Y:S01]  /*2d70*/  FMUL.FTZ R11, R4, R219 ;  /* 0x000000db040b7220 */ /* 0x000fe20000410000 */
[----:B------:R-:W-:Y:S01]  /*2d80*/  FFMA.FTZ R168, R15, R222, R167 ;  /* 0x000000de0fa87223 */ /* 0x000fe200000100a7 */
[----:B------:R-:W-:Y:S01]  /*2d90*/  FMUL.FTZ R219, R252, R165 ;  /* 0x000000a5fcdb7220 */ /* 0x000fe20000410000 */
[----:B------:R-:W-:Y:S01]  /*2da0*/  FADD.FTZ R167, R166, R221 ;  /* 0x000000dda6a77221 */ /* 0x000fe20000010000 */
[----:B------:R-:W-:Y:S01]  /*2db0*/  FMUL.FTZ R252, R4, R171 ;  /* 0x000000ab04fc7220 */ /* 0x000fe20000410000 */
[----:B------:R-:W-:Y:S01]  /*2dc0*/  FADD.FTZ R175, R175, R165 ;  /* 0x000000a5afaf7221 */ /* 0x000fe20000010000 */
[----:B------:R-:W-:Y:S01]  /*2dd0*/  FFMA.FTZ R174, R11, R165, R174 ;  /* 0x000000a50bae7223 */ /* 0x000fe200000100ae */
[----:B------:R-:W-:Y:S01]  /*2de0*/  FADD.FTZ R165, R167, R220 ;  /* 0x000000dca7a57221 */ /* 0x000fe20000010000 */
[----:B------:R1:W-:Y:S01]  /*2df0*/  STL [R1+0x60], R192 ;  /* 0x000060c001007387 */ /* 0x0003e20000100800 */
[----:B------:R-:W-:-:S03]  /*2e00*/  FMUL.FTZ R167, R172, R164 ;  /* 0x000000a4aca77220 */ /* 0x000fc60000410000 */
[----:B------:R0:W-:Y:S04]  /*2e10*/  STL [R1+0x48], R175 ;  /* 0x000048af01007387 */ /* 0x0001e80000100800 */
[----:B------:R0:W-:Y:S01]  /*2e20*/  STL [R1+0xe8], R174 ;  /* 0x0000e8ae01007387 */ /* 0x0001e20000100800 */
[----:B------:R-:W-:-:S04]  /*2e30*/  FFMA.FTZ R166, R14, R221, R168 ;  /* 0x000000dd0ea67223 */ /* 0x000fc800000100a8 */
[----:B------:R-:W-:Y:S01]  /*2e40*/  FFMA.FTZ R166, R13, R220, R166 ;  /* 0x000000dc0da67223 */ /* 0x000fe200000100a6 */
[----:B------:R-:W-:-:S03]  /*2e50*/  FADD.FTZ R165, R165, R219 ;  /* 0x000000dba5a57221 */ /* 0x000fc60000010000 */
[----:B------:R-:W-:Y:S01]  /*2e60*/  FFMA.FTZ R166, R11, R219, R166 ;  /* 0x000000db0ba67223 */ /* 0x000fe200000100a6 */
[----:B------:R-:W-:Y:S01]  /*2e70*/  FADD.FTZ R165, R165, R218 ;  /* 0x000000daa5a57221 */ /* 0x000fe20000010000 */
[----:B------:R-:W-:Y:S02]  /*2e80*/  IADD3 R193, PT, PT, R193, 0x20, RZ ;  /* 0x00000020c1c17810 */ /* 0x000fe40007ffe0ff */
[----:B------:R-:W-:Y:S01]  /*2e90*/  IADD3 R3, PT, PT, R3, 0x20, RZ ;  /* 0x0000002003037810 */ /* 0x000fe20007ffe0ff */
[----:B-1----:R-:W-:Y:S01]  /*2ea0*/  FADD.FTZ R192, R165, R167 ;  /* 0x000000a7a5c07221 */ /* 0x002fe20000010000 */
[----:B------:R-:W-:Y:S01]  /*2eb0*/  IADD3 R190, PT, PT, R190, 0x20, RZ ;  /* 0x00000020bebe7810 */ /* 0x000fe20007ffe0ff */
[----:B---3--:R-:W-:Y:S01]  /*2ec0*/  FADD.FTZ R173, R173, R164 ;  /* 0x000000a4adad7221 */ /* 0x008fe20000010000 */
[----:B--2---:R-:W-:-:S04]  /*2ed0*/  FFMA.FTZ R170, R252, R164, R170 ;  /* 0x000000a4fcaa7223 */ /* 0x004fc800000100aa */
[----:B------:R0:W-:Y:S04]  /*2ee0*/  STL [R1+0x50], R173 ;  /* 0x000050ad01007387 */ /* 0x0001e80000100800 */
[----:B------:R0:W-:Y:S04]  /*2ef0*/  STL [R1+0xf0], R170 ;  /* 0x0000f0aa01007387 */ /* 0x0001e80000100800 */
[----:B------:R0:W-:Y:S01]  /*2f00*/  STL [R1+0x10], R167 ;  /* 0x000010a701007387 */ /* 0x0001e20000100800 */
[----:B------:R-:W-:-:S04]  /*2f10*/  FFMA.FTZ R164, R12, R218, R166 ;  /* 0x000000da0ca47223 */ /* 0x000fc800000100a6 */
[----:B------:R-:W-:-:S07]  /*2f20*/  FFMA.FTZ R191, R252, R167, R164 ;  /* 0x000000a7fcbf7223 */ /* 0x000fce00000100a4 */
.L_x_11400:
[----:B------:R-:W-:Y:S05]  /*2f30*/  BSYNC.RECONVERGENT B2 ;  /* 0x0000000000027941 */ /* 0x000fea0003800200 */
.L_x_11399:
[----:B------:R-:W-:Y:S04]  /*2f40*/  BSSY.RECONVERGENT B2, `(.L_x_11401) ;  /* 0x0000080000027945 */ /* 0x000fe80003800200 */
[----:B------:R-:W-:Y:S05]  /*2f50*/  @!P6 BRA `(.L_x_11402) ;  /* 0x0000000400f8e947 */ /* 0x000fea0003800000 */
[----:B-1----:R-:W1:Y:S01]  /*2f60*/  LDC.64 R168, c[0x0][0x428] ;  /* 0x00010a00ffa87b82 */ /* 0x002e620000000a00 */
[----:B-----5:R2:W-:Y:S07]  /*2f70*/  STL [R1+0x1f0], R6 ;  /* 0x0001f00601007387 */ /* 0x0205ee0000100800 */
[----:B------:R-:W3:Y:S01]  /*2f80*/  LDC.64 R8, c[0x0][0x3a8] ;  /* 0x0000ea00ff087b82 */ /* 0x000ee20000000a00 */
[----:B------:R-:W-:Y:S01]  /*2f90*/  ISETP.NE.U32.AND P0, PT, RZ, UR10, PT ;  /* 0x0000000aff007c0c */ /* 0x000fe2000bf05070 */
[----:B--2---:R-:W2:Y:S06]  /*2fa0*/  LDL.LU R6, [R1+0x34] ;  /* 0x0000340001067983 */ /* 0x004eac0000300800 */
[----:B------:R-:W4:Y:S01]  /*2fb0*/  LDC.64 R182, c[0x0][0x3b0] ;  /* 0x0000ec00ffb67b82 */ /* 0x000f220000000a00 */
[----:B-1----:R-:W-:-:S04]  /*2fc0*/  IMAD.WIDE.U32 R168, R193, 0x10, R168 ;  /* 0x00000010c1a87825 */ /* 0x002fc800078e00a8 */
[----:B---3--:R-:W-:Y:S02]  /*2fd0*/  IMAD.WIDE.U32 R8, R190, 0x20, R8 ;  /* 0x00000020be087825 */ /* 0x008fe400078e0008 */
[----:B0-----:R-:W3:Y:S04]  /*2fe0*/  LDG.E.128 R168, desc[UR6][R168.64] ;  /* 0x00000006a8a87981 */ /* 0x001ee8000c1e1d00 */
[----:B------:R-:W2:Y:S04]  /*2ff0*/  LDG.E.128 R164, desc[UR6][R8.64] ;  /* 0x0000000608a47981 */ /* 0x000ea8000c1e1d00 */
[----:B------:R0:W2:Y:S01]  /*3000*/  LDG.E.128 R172, desc[UR6][R8.64+0x10] ;  /* 0x0000100608ac7981 */ /* 0x0000a2000c1e1d00 */
[----:B------:R-:W-:-:S03]  /*3010*/  ISETP.NE.AND.EX P0, PT, RZ, UR11, PT, P0 ;  /* 0x0000000bff007c0c */ /* 0x000fc6000bf05300 */
[----:B------:R-:W2:Y:S04]  /*3020*/  LDL R217, [R1+0x178] ;  /* 0x0001780001d97983 */ /* 0x000ea80000100800 */
[----:B------:R1:W-:Y:S06]  /*3030*/  STL [R1+0x1ec], R5 ;  /* 0x0001ec0501007387 */ /* 0x0003ec0000100800 */
[----:B0-----:R-:W0:Y:S01]  /*3040*/  @P0 LDC.64 R8, c[0x0][0x438] ;  /* 0x00010e00ff080b82 */ /* 0x001e220000000a00 */
[----:B-1----:R-:W2:Y:S04]  /*3050*/  LDL.LU R5, [R1+0x3c] ;  /* 0x00003c0001057983 */ /* 0x002ea80000300800 */
[----:B------:R1:W-:Y:S04]  /*3060*/  STL [R1+0x1e8], R0 ;  /* 0x0001e80001007387 */ /* 0x0003e80000100800 */
[----:B-1----:R-:W2:Y:S04]  /*3070*/  LDL.LU R0, [R1+0xdc] ;  /* 0x0000dc0001007983 */ /* 0x002ea80000300800 */
[----:B------:R-:W2:Y:S01]  /*3080*/  LDL R198, [R1+0x17c] ;  /* 0x00017c0001c67983 */ /* 0x000ea20000100800 */
[----:B0-----:R-:W-:-:S03]  /*3090*/  @P0 IMAD.WIDE.U32 R8, R190, 0x20, R8 ;  /* 0x00000020be080825 */ /* 0x001fc600078e0008 */
[----:B------:R-:W2:Y:S04]  /*30a0*/  LDL R199, [R1+0x170] ;  /* 0x0001700001c77983 */ /* 0x000ea80000100800 */
[----:B------:R-:W5:Y:S04]  /*30b0*/  @P0 LDG.E.128 R132, desc[UR6][R8.64] ;  /* 0x0000000608840981 */ /* 0x000f68000c1e1d00 */
[----:B------:R4:W5:Y:S04]  /*30c0*/  @P0 LDG.E.128 R136, desc[UR6][R8.64+0x10] ;  /* 0x0000100608880981 */ /* 0x000968000c1e1d00 */
[----:B------:R-:W2:Y:S04]  /*30d0*/  LDL.LU R200, [R1+0x40] ;  /* 0x0000400001c87983 */ /* 0x000ea80000300800 */
[----:B------:R-:W2:Y:S01]  /*30e0*/  LDL R201, [R1+0x184] ;  /* 0x0001840001c97983 */ /* 0x000ea20000100800 */
[----:B----4-:R-:W-:-:S03]  /*30f0*/  IMAD.WIDE.U32 R8, R3, 0x8, R182 ;  /* 0x0000000803087825 */ /* 0x010fc600078e00b6 */
[----:B------:R-:W4:Y:S04]  /*3100*/  LDL.LU R202, [R1+0xc8] ;  /* 0x0000c80001ca7983 */ /* 0x000f280000300800 */
[----:B------:R2:W5:Y:S04]  /*3110*/  LDG.E.64 R182, desc[UR6][R8.64] ;  /* 0x0000000608b67981 */ /* 0x000568000c1e1b00 */
[----:B------:R-:W4:Y:S01]  /*3120*/  LDL R239, [R1+0x16c] ;  /* 0x00016c0001ef7983 */ /* 0x000f220000100800 */
[----:B---3--:R-:W-:Y:S02]  /*3130*/  PRMT R194, R168, 0x7632, R194 ;  /* 0x00007632a8c27816 */ /* 0x008fe400000000c2 */
[C---:B------:R-:W-:Y:S01]  /*3140*/  PRMT R195, R169.reuse, 0x7632, R195 ;  /* 0x00007632a9c37816 */ /* 0x040fe200000000c3 */
[C---:B--2---:R-:W-:Y:S01]  /*3150*/  FADD.FTZ R8, -R2.reuse, R166 ;  /* 0x000000a602087221 */ /* 0x044fe20000010100 */
[C---:B------:R-:W-:Y:S01]  /*3160*/  FADD.FTZ R9, -R2.reuse, R165 ;  /* 0x000000a502097221 */ /* 0x040fe20000010100 */
[----:B------:R-:W-:Y:S01]  /*3170*/  SHF.L.U32 R166, R169, 0x10, RZ ;  /* 0x00000010a9a67819 */ /* 0x000fe200000006ff */
[C---:B------:R-:W-:Y:S01]  /*3180*/  FADD.FTZ R10, -R2.reuse, R164 ;  /* 0x000000a4020a7221 */ /* 0x040fe20000010100 */
[C---:B------:R-:W-:Y:S01]  /*3190*/  PRMT R197, R171.reuse, 0x7632, R197 ;  /* 0x00007632abc57816 */ /* 0x040fe200000000c5 */
[C---:B------:R-:W-:Y:S01]  /*31a0*/  FADD.FTZ R169, -R2.reuse, R172 ;  /* 0x000000ac02a97221 */ /* 0x040fe20000010100 */
[----:B------:R-:W-:Y:S01]  /*31b0*/  SHF.L.U32 R165, R171, 0x10, RZ ;  /* 0x00000010aba57819 */ /* 0x000fe200000006ff */
[----:B------:R-:W-:Y:S01]  /*31c0*/  FADD.FTZ R7, -R2, R167 ;  /* 0x000000a702077221 */ /* 0x000fe20000010100 */
[C---:B------:R-:W-:Y:S01]  /*31d0*/  PRMT R196, R170.reuse, 0x7632, R196 ;  /* 0x00007632aac47816 */ /* 0x040fe200000000c4 */
[----:B------:R-:W2:Y:S01]  /*31e0*/  LDL R172, [R1+0x174] ;  /* 0x0001740001ac7983 */ /* 0x000ea20000100800 */
[----:B------:R-:W-:Y:S01]  /*31f0*/  SHF.L.U32 R164, R170, 0x10, RZ ;  /* 0x00000010aaa47819 */ /* 0x000fe200000006ff */
[----:B------:R-:W-:Y:S01]  /*3200*/  FADD.FTZ R171, -R2, R173 ;  /* 0x000000ad02ab7221 */ /* 0x000fe20000010100 */
[----:B------:R-:W-:Y:S01]  /*3210*/  SHF.L.U32 R167, R168, 0x10, RZ ;  /* 0x00000010a8a77819 */ /* 0x000fe200000006ff */
[----:B------:R-:W3:Y:S01]  /*3220*/  LDL.LU R173, [R1+0xe0] ;  /* 0x0000e00001ad7983 */ /* 0x000ee20000300800 */
[----:B------:R-:W-:Y:S01]  /*3230*/  FADD.FTZ R170, -R2, R174 ;  /* 0x000000ae02aa7221 */ /* 0x000fe20000010100 */
[----:B------:R-:W-:-:S02]  /*3240*/  SHF.L.U32 R168, R194, 0x10, RZ ;  /* 0x00000010c2a87819 */ /* 0x000fc400000006ff */
[----:B------:R-:W4:Y:S04]  /*3250*/  LDL.LU R174, [R1+0xcc] ;  /* 0x0000cc0001ae7983 */ /* 0x000f280000300800 */
[----:B------:R-:W2:Y:S01]  /*3260*/  LDL.LU R194, [R1+0xd4] ;  /* 0x0000d40001c27983 */ /* 0x000ea20000300800 */
[----:B------:R-:W-:Y:S01]  /*3270*/  FADD.FTZ R6, R6, R167 ;  /* 0x000000a706067221 */ /* 0x000fe20000010000 */
[----:B------:R-:W-:Y:S01]  /*3280*/  FMUL.FTZ R10, R4, R10 ;  /* 0x0000000a040a7220 */ /* 0x000fe20000410000 */
[----:B------:R-:W-:-:S03]  /*3290*/  FMUL.FTZ R217, R217, R167 ;  /* 0x000000a7d9d97220 */ /* 0x000fc60000410000 */
[----:B------:R0:W-:Y:S04]  /*32a0*/  STL [R1+0x34], R6 ;  /* 0x0000340601007387 */ /* 0x0001e80000100800 */
[----:B0-----:R0:W5:Y:S01]  /*32b0*/  LDL.LU R6, [R1+0x1f0] ;  /* 0x0001f00001067983 */ /* 0x0011620000300800 */
[----:B--2---:R-:W-:Y:S01]  /*32c0*/  FFMA.FTZ R194, R10, R167, R194 ;  /* 0x000000a70ac27223 */ /* 0x004fe200000100c2 */
[----:B------:R-:W-:Y:S02]  /*32d0*/  SHF.L.U32 R167, R195, 0x10, RZ ;  /* 0x00000010c3a77819 */ /* 0x000fe400000006ff */
[----:B------:R-:W2:Y:S01]  /*32e0*/  LDL R195, [R1+0x180] ;  /* 0x0001800001c37983 */ /* 0x000ea20000100800 */
[----:B------:R-:W-:Y:S01]  /*32f0*/  FMUL.FTZ R8, R4, R8 ;  /* 0x0000000804087220 */ /* 0x000fe20000410000 */
[----:B------:R-:W-:-:S02]  /*3300*/  FADD.FTZ R5, R5, R166 ;  /* 0x000000a605057221 */ /* 0x000fc40000010000 */
[----:B------:R1:W-:Y:S01]  /*3310*/  STL [R1+0xd4], R194 ;  /* 0x0000d4c201007387 */ /* 0x0003e20000100800 */
[-C--:B------:R-:W-:Y:S01]  /*3320*/  FFMA.FTZ R0, R8, R166.reuse, R0 ;  /* 0x000000a608007223 */ /* 0x080fe20000010000 */
[----:B-1----:R-:W-:Y:S02]  /*3330*/  FMUL.FTZ R194, R4, R169 ;  /* 0x000000a904c27220 */ /* 0x002fe40000410000 */
[----:B------:R-:W3:Y:S04]  /*3340*/  LDL R169, [R1+0x168] ;  /* 0x0001680001a97983 */ /* 0x000ee80000100800 */
[----:B------:R1:W-:Y:S04]  /*3350*/  STL [R1+0x3c], R5 ;  /* 0x00003c0501007387 */ /* 0x0003e80000100800 */
[----:B-1----:R0:W5:Y:S04]  /*3360*/  LDL.LU R5, [R1+0x1ec] ;  /* 0x0001ec0001057983 */ /* 0x0021680000300800 */
[----:B------:R1:W-:Y:S04]  /*3370*/  STL [R1+0xdc], R0 ;  /* 0x0000dc0001007387 */ /* 0x0003e80000100800 */
[----:B-1----:R0:W5:Y:S01]  /*3380*/  LDL.LU R0, [R1+0x1e8] ;  /* 0x0001e80001007983 */ /* 0x0021620000300800 */
[----:B--2---:R-:W-:Y:S01]  /*3390*/  FMUL.FTZ R195, R195, R166 ;  /* 0x000000a6c3c37220 */ /* 0x004fe20000410000 */
[----:B------:R-:W-:-:S02]  /*33a0*/  SHF.L.U32 R166, R196, 0x10, RZ ;  /* 0x00000010c4a67819 */ /* 0x000fc400000006ff */
[----:B------:R-:W2:Y:S01]  /*33b0*/  LDL.LU R196, [R1+0xc4] ;  /* 0x0000c40001c47983 */ /* 0x000ea20000300800 */
[----:B------:R-:W-:Y:S01]  /*33c0*/  FADD.FTZ R248, R248, R164 ;  /* 0x000000a4f8f87221 */ /* 0x000fe20000010000 */
[----:B--2---:R-:W-:-:S05]  /*33d0*/  FFMA.FTZ R196, R194, R164, R196 ;  /* 0x000000a4c2c47223 */ /* 0x004fca00000100c4 */
[----:B------:R3:W-:Y:S02]  /*33e0*/  STL [R1+0xc4], R196 ;  /* 0x0000c4c401007387 */ /* 0x0007e40000100800 */
[----:B---3--:R-:W-:Y:S01]  /*33f0*/  FMUL.FTZ R196, R169, R164 ;  /* 0x000000a4a9c47220 */ /* 0x008fe20000410000 */
[----:B------:R-:W-:Y:S01]  /*3400*/  SHF.L.U32 R164, R197, 0x10, RZ ;  /* 0x00000010c5a47819 */ /* 0x000fe200000006ff */
[----:B------:R-:W-:Y:S01]  /*3410*/  FMUL.FTZ R197, R4, R170 ;  /* 0x000000aa04c57220 */ /* 0x000fe20000410000 */
[----:B------:R-:W-:Y:S01]  /*3420*/  FADD.FTZ R169, R192, R217 ;  /* 0x000000d9c0a97221 */ /* 0x000fe20000010000 */
[----:B------:R-:W-:Y:S01]  /*3430*/  FFMA.FTZ R170, R10, R217, R191 ;  /* 0x000000d90aaa7223 */ /* 0x000fe200000100bf */
[----:B------:R-:W2:Y:S04]  /*3440*/  LDL.LU R192, [R1+0x38] ;  /* 0x0000380001c07983 */ /* 0x000ea80000300800 */
[----:B------:R-:W3:Y:S01]  /*3450*/  LDL.LU R191, [R1+0xd8] ;  /* 0x0000d80001bf7983 */ /* 0x000ee20000300800 */
[----:B------:R-:W-:Y:S01]  /*3460*/  FMUL.FTZ R9, R4, R9 ;  /* 0x0000000904097220 */ /* 0x000fe20000410000 */
[----:B------:R-:W-:Y:S01]  /*3470*/  FMUL.FTZ R198, R198, R168 ;  /* 0x000000a8c6c67220 */ /* 0x000fe20000410000 */
[----:B------:R-:W-:Y:S01]  /*3480*/  FMUL.FTZ R7, R4, R7 ;  /* 0x0000000704077220 */ /* 0x000fe20000410000 */
[----:B----4-:R-:W-:Y:S01]  /*3490*/  FFMA.FTZ R174, R197, R165, R174 ;  /* 0x000000a5c5ae7223 */ /* 0x010fe200000100ae */
[----:B------:R-:W-:-:S02]  /*34a0*/  FADD.FTZ R200, R200, R167 ;  /* 0x000000a7c8c87221 */ /* 0x000fc40000010000 */
[----:B------:R-:W-:Y:S01]  /*34b0*/  FFMA.FTZ R173, R7, R167, R173 ;  /* 0x000000a707ad7223 */ /* 0x000fe200000100ad */
[----:B--2---:R-:W-:Y:S01]  /*34c0*/  FADD.FTZ R192, R192, R168 ;  /* 0x000000a8c0c07221 */ /* 0x004fe20000010000 */
[----:B---3--:R-:W-:-:S05]  /*34d0*/  FFMA.FTZ R191, R9, R168, R191 ;  /* 0x000000a809bf7223 */ /* 0x008fca00000100bf */
[----:B------:R-:W-:Y:S04]  /*34e0*/  STL [R1+0xd8], R191 ;  /* 0x0000d8bf01007387 */ /* 0x000fe80000100800 */
[----:B------:R-:W-:Y:S04]  /*34f0*/  STL [R1+0x38], R192 ;  /* 0x000038c001007387 */ /* 0x000fe80000100800 */
[----:B------:R-:W2:Y:S04]  /*3500*/  LDL.LU R168, [R1+0xd0] ;  /* 0x0000d00001a87983 */ /* 0x000ea80000300800 */
[----:B------:R-:W-:Y:S04]  /*3510*/  STL [R1+0xcc], R174 ;  /* 0x0000ccae01007387 */ /* 0x000fe80000100800 */
[----:B------:R-:W-:Y:S04]  /*3520*/  STL [R1+0xe0], R173 ;  /* 0x0000e0ad01007387 */ /* 0x000fe80000100800 */
[----:B------:R1:W-:Y:S01]  /*3530*/  STL [R1+0x40], R200 ;  /* 0x000040c801007387 */ /* 0x0003e20000100800 */
[----:B------:R-:W-:Y:S01]  /*3540*/  FFMA.FTZ R170, R9, R198, R170 ;  /* 0x000000c609aa7223 */ /* 0x000fe200000100aa */
[----:B------:R-:W-:Y:S01]  /*3550*/  FADD.FTZ R175, -R2, R175 ;  /* 0x000000af02af7221 */ /* 0x000fe20000010100 */
[----:B-1----:R-:W-:Y:S01]  /*3560*/  FMUL.FTZ R200, R201, R167 ;  /* 0x000000a7c9c87220 */ /* 0x002fe20000410000 */
[----:B------:R-:W-:Y:S01]  /*3570*/  FMUL.FTZ R201, R4, R171 ;  /* 0x000000ab04c97220 */ /* 0x000fe20000410000 */
[----:B------:R-:W-:-:S03]  /*3580*/  FFMA.FTZ R167, R8, R195, R170 ;  /* 0x000000c308a77223 */ /* 0x000fc600000100aa */
[----:B------:R-:W-:Y:S01]  /*3590*/  FFMA.FTZ R202, R201, R166, R202 ;  /* 0x000000a6c9ca7223 */ /* 0x000fe200000100ca */
[----:B------:R-:W-:-:S04]  /*35a0*/  FFMA.FTZ R167, R7, R200, R167 ;  /* 0x000000c807a77223 */ /* 0x000fc800000100a7 */
[----:B------:R1:W-:Y:S01]  /*35b0*/  STL [R1+0xc8], R202 ;  /* 0x0000c8ca01007387 */ /* 0x0003e20000100800 */
[----:B------:R-:W-:Y:S01]  /*35c0*/  FADD.FTZ R249, R249, R166 ;  /* 0x000000a6f9f97221 */ /* 0x000fe20000010000 */
[----:B------:R-:W-:Y:S01]  /*35d0*/  FADD.FTZ R250, R250, R165 ;  /* 0x000000a5fafa7221 */ /* 0x000fe20000010000 */
[----:B------:R-:W-:Y:S01]  /*35e0*/  FMUL.FTZ R199, R199, R165 ;  /* 0x000000a5c7c77220 */ /* 0x000fe20000410000 */
[----:B-1----:R-:W-:Y:S01]  /*35f0*/  FMUL.FTZ R202, R239, R166 ;  /* 0x000000a6efca7220 */ /* 0x002fe20000410000 */
[----:B------:R-:W-:Y:S01]  /*3600*/  FMUL.FTZ R239, R4, R175 ;  /* 0x000000af04ef7220 */ /* 0x000fe20000410000 */
[----:B------:R-:W-:Y:S01]  /*3610*/  FFMA.FTZ R166, R194, R196, R167 ;  /* 0x000000c4c2a67223 */ /* 0x000fe200000100a7 */
[----:B------:R-:W-:Y:S01]  /*3620*/  FMUL.FTZ R167, R172, R164 ;  /* 0x000000a4aca77220 */ /* 0x000fe20000410000 */
[----:B------:R-:W-:-:S04]  /*3630*/  FADD.FTZ R165, R169, R198 ;  /* 0x000000c6a9a57221 */ /* 0x000fc80000010000 */
[----:B------:R-:W-:-:S04]  /*3640*/  FADD.FTZ R165, R165, R195 ;  /* 0x000000c3a5a57221 */ /* 0x000fc80000010000 */
[----:B------:R-:W-:-:S04]  /*3650*/  FADD.FTZ R165, R165, R200 ;  /* 0x000000c8a5a57221 */ /* 0x000fc80000010000 */
[----:B------:R-:W-:Y:S01]  /*3660*/  FADD.FTZ R165, R165, R196 ;  /* 0x000000c4a5a57221 */ /* 0x000fe20000010000 */
[----:B------:R-:W-:-:S03]  /*3670*/  FFMA.FTZ R166, R201, R202, R166 ;  /* 0x000000cac9a67223 */ /* 0x000fc600000100a6 */
[----:B------:R-:W-:Y:S01]  /*3680*/  FADD.FTZ R165, R165, R202 ;  /* 0x000000caa5a57221 */ /* 0x000fe20000010000 */
[----:B------:R-:W-:-:S03]  /*3690*/  FADD.FTZ R251, R251, R164 ;  /* 0x000000a4fbfb7221 */ /* 0x000fc60000010000 */
[----:B------:R-:W-:Y:S01]  /*36a0*/  FADD.FTZ R165, R165, R199 ;  /* 0x000000c7a5a57221 */ /* 0x000fe20000010000 */
[----:B------:R-:W-:Y:S02]  /*36b0*/  IADD3 R193, PT, PT, R193, 0x20, RZ ;  /* 0x00000020c1c17810 */ /* 0x000fe40007ffe0ff */
[----:B------:R-:W-:Y:S01]  /*36c0*/  IADD3 R3, PT, PT, R3, 0x20, RZ ;  /* 0x0000002003037810 */ /* 0x000fe20007ffe0ff */
[----:B------:R-:W-:Y:S01]  /*36d0*/  FADD.FTZ R192, R165, R167 ;  /* 0x000000a7a5c07221 */ /* 0x000fe20000010000 */
[----:B------:R-:W-:Y:S01]  /*36e0*/  IADD3 R190, PT, PT, R190, 0x20, RZ ;  /* 0x00000020bebe7810 */ /* 0x000fe20007ffe0ff */
[----:B--2---:R-:W-:-:S05]  /*36f0*/  FFMA.FTZ R168, R239, R164, R168 ;  /* 0x000000a4efa87223 */ /* 0x004fca00000100a8 */
[----:B------:R0:W-:Y:S04]  /*3700*/  STL [R1+0xd0], R168 ;  /* 0x0000d0a801007387 */ /* 0x0001e80000100800 */
[----:B------:R0:W-:Y:S01]  /*3710*/  STL [R1+0xc], R167 ;  /* 0x00000ca701007387 */ /* 0x0001e20000100800 */
[----:B------:R-:W-:-:S04]  /*3720*/  FFMA.FTZ R164, R197, R199, R166 ;  /* 0x000000c7c5a47223 */ /* 0x000fc800000100a6 */
[----:B------:R-:W-:-:S07]  /*3730*/  FFMA.FTZ R191, R239, R167, R164 ;  /* 0x000000a7efbf7223 */ /* 0x000fce00000100a4 */
.L_x_11402:
[----:B------:R-:W-:Y:S05]  /*3740*/  BSYNC.RECONVERGENT B2 ;  /* 0x0000000000027941 */ /* 0x000fea0003800200 */
.L_x_11401:
[----:B-----5:R-:W-:-:S04]  /*3750*/  ISETP.GE.U32.AND P0, PT, R6, 0xa0, PT ;  /* 0x000000a00600780c */ /* 0x020fc80003f06070 */
[----:B------:R-:W-:-:S05]  /*3760*/  P2R R164, PR, RZ, 0x1 ;  /* 0x00000001ffa47803 */ /* 0x000fca0000000000 */
[----:B------:R2:W-:Y:S04]  /*3770*/  STL [R1+0x30], R164 ;  /* 0x000030a401007387 */ /* 0x0005e80000100800 */
[----:B------:R-:W-:Y:S05]  /*3780*/  @!P0 BRA `(.L_x_11403) ;  /* 0x0000000c005c8947 */ /* 0x000fea0003800000 */
[----:B------:R-:W-:Y:S01]  /*3790*/  ISETP.NE.U32.AND P0, PT, RZ, UR10, PT ;  /* 0x0000000aff007c0c */ /* 0x000fe2000bf05070 */
[----:B01----:R-:W0:Y:S01]  /*37a0*/  LDC.64 R168, c[0x0][0x3a8] ;  /* 0x0000ea00ffa87b82 */ /* 0x003e220000000a00 */
[----:B------:R-:W3:Y:S02]  /*37b0*/  LDL R211, [R1+0x160] ;  /* 0x0001600001d37983 */ /* 0x000ee40000100800 */
[----:B------:R-:W-:Y:S02]  /*37c0*/  ISETP.NE.AND.EX P0, PT, RZ, UR11, PT, P0 ;  /* 0x0000000bff007c0c */ /* 0x000fe4000bf05300 */
[----:B------:R-:W4:Y:S03]  /*37d0*/  LDL R212, [R1+0x148] ;  /* 0x0001480001d47983 */ /* 0x000f260000100800 */
[----:B------:R-:W1:Y:S01]  /*37e0*/  LDC.64 R172, c[0x0][0x428] ;  /* 0x00010a00ffac7b82 */ /* 0x000e620000000a00 */
[----:B------:R-:W4:Y:S04]  /*37f0*/  LDL R213, [R1+0x15c] ;  /* 0x00015c0001d57983 */ /* 0x000f280000100800 */
[----:B------:R-:W4:Y:S03]  /*3800*/  LDL.LU R214, [R1+0xc0] ;  /* 0x0000c00001d67983 */ /* 0x000f260000300800 */
[----:B--2---:R-:W2:Y:S01]  /*3810*/  @P0 LDC.64 R164, c[0x0][0x438] ;  /* 0x00010e00ffa40b82 */ /* 0x004ea20000000a00 */
[----:B------:R-:W4:Y:S04]  /*3820*/  LDL R215, [R1+0x164] ;  /* 0x0001640001d77983 */ /* 0x000f280000100800 */
[----:B------:R-:W4:Y:S01]  /*3830*/  LDL R216, [R1+0x150] ;  /* 0x0001500001d87983 */ /* 0x000f220000100800 */
[----:B0-----:R-:W-:-:S02]  /*3840*/  IMAD.WIDE.U32 R168, R190, 0x20, R168 ;  /* 0x00000020bea87825 */ /* 0x001fc400078e00a8 */
[----:B------:R-:W0:Y:S02]  /*3850*/  LDC.64 R184, c[0x0][0x3b0] ;  /* 0x0000ec00ffb87b82 */ /* 0x000e240000000a00 */
[----:B--2---:R-:W-:-:S05]  /*3860*/  @P0 IMAD.WIDE.U32 R164, R190, 0x20, R164 ;  /* 0x00000020bea40825 */ /* 0x004fca00078e00a4 */
[----:B------:R-:W5:Y:S04]  /*3870*/  @P0 LDG.E.128 R140, desc[UR6][R164.64] ;  /* 0x00000006a48c0981 */ /* 0x000f68000c1e1d00 */
[----:B------:R2:W5:Y:S01]  /*3880*/  @P0 LDG.E.128 R144, desc[UR6][R164.64+0x10] ;  /* 0x00001006a4900981 */ /* 0x000562000c1e1d00 */
[----:B-1----:R-:W-:-:S04]  /*3890*/  IMAD.WIDE.U32 R172, R193, 0x10, R172 ;  /* 0x00000010c1ac7825 */ /* 0x002fc800078e00ac */
[----:B0-----:R-:W-:Y:S02]  /*38a0*/  IMAD.WIDE.U32 R184, R3, 0x8, R184 ;  /* 0x0000000803b87825 */ /* 0x001fe400078e00b8 */
[----:B------:R-:W3:Y:S04]  /*38b0*/  LDG.E.128 R172, desc[UR6][R172.64] ;  /* 0x00000006acac7981 */ /* 0x000ee8000c1e1d00 */
[----:B------:R-:W2:Y:S04]  /*38c0*/  LDG.E.128 R164, desc[UR6][R168.64] ;  /* 0x00000006a8a47981 */ /* 0x000ea8000c1e1d00 */
[----:B------:R-:W5:Y:S04]  /*38d0*/  LDG.E.64 R184, desc[UR6][R184.64] ;  /* 0x00000006b8b87981 */ /* 0x000f68000c1e1b00 */
[----:B------:R-:W4:Y:S01]  /*38e0*/  LDG.E.128 R168, desc[UR6][R168.64+0x10] ;  /* 0x00001006a8a87981 */ /* 0x000f22000c1e1d00 */
[C---:B--2---:R-:W-:Y:S01]  /*38f0*/  FADD.FTZ R190, -R2.reuse, R164 ;  /* 0x000000a402be7221 */ /* 0x044fe20000010100 */
[C---:B------:R-:W-:Y:S01]  /*3900*/  FADD.FTZ R3, -R2.reuse, R165 ;  /* 0x000000a502037221 */ /* 0x040fe20000010100 */
[C---:B------:R-:W-:Y:S01]  /*3910*/  FADD.FTZ R166, -R2.reuse, R166 ;  /* 0x000000a602a67221 */ /* 0x040fe20000010100 */
[----:B------:R-:W-:Y:S01]  /*3920*/  FADD.FTZ R167, -R2, R167 ;  /* 0x000000a702a77221 */ /* 0x000fe20000010100 */
[C---:B------:R-:W-:Y:S01]  /*3930*/  FMUL.FTZ R203, R4.reuse, R190 ;  /* 0x000000be04cb7220 */ /* 0x040fe20000410000 */
[C---:B------:R-:W-:Y:S01]  /*3940*/  FMUL.FTZ R204, R4.reuse, R3 ;  /* 0x0000000304cc7220 */ /* 0x040fe20000410000 */
[----:B------:R-:W2:Y:S01]  /*3950*/  LDL R190, [R1+0x154] ;  /* 0x0001540001be7983 */ /* 0x000ea20000100800 */
[----:B------:R-:W-:Y:S01]  /*3960*/  FMUL.FTZ R205, R4, R166 ;  /* 0x000000a604cd7220 */ /* 0x000fe20000410000 */
[C---:B----4-:R-:W-:Y:S01]  /*3970*/  FADD.FTZ R164, -R2.reuse, R168 ;  /* 0x000000a802a47221 */ /* 0x050fe20000010100 */
[----:B------:R-:W-:Y:S01]  /*3980*/  FADD.FTZ R165, -R2, R169 ;  /* 0x000000a902a57221 */ /* 0x000fe20000010100 */
[----:B------:R-:W4:Y:S01]  /*3990*/  LDL R3, [R1+0x158] ;  /* 0x0001580001037983 */ /* 0x000f220000100800 */
[C---:B------:R-:W-:Y:S01]  /*39a0*/  FMUL.FTZ R206, R4.reuse, R167 ;  /* 0x000000a704ce7220 */ /* 0x040fe20000410000 */
[----:B------:R-:W-:-:S02]  /*39b0*/  FMUL.FTZ R207, R4, R164 ;  /* 0x000000a404cf7220 */ /* 0x000fc40000410000 */
[----:B------:R-:W2:Y:S01]  /*39c0*/  LDL.LU R166, [R1+0xa4] ;  /* 0x0000a40001a67983 */ /* 0x000ea20000300800 */
[----:B------:R-:W-:-:S03]  /*39d0*/  FMUL.FTZ R208, R4, R165 ;  /* 0x000000a504d07220 */ /* 0x000fc60000410000 */
[----:B------:R-:W2:Y:S04]  /*39e0*/  LDL.LU R167, [R1+0xb8] ;  /* 0x0000b80001a77983 */ /* 0x000ea80000300800 */
[----:B------:R-:W2:Y:S04]  /*39f0*/  LDL.LU R164, [R1+0xbc] ;  /* 0x0000bc0001a47983 */ /* 0x000ea80000300800 */
[----:B------:R-:W2:Y:S01]  /*3a00*/  LDL.LU R165, [R1+0xb4] ;  /* 0x0000b40001a57983 */ /* 0x000ea20000300800 */
[C---:B------:R-:W-:Y:S01]  /*3a10*/  FADD.FTZ R170, -R2.reuse, R170 ;  /* 0x000000aa02aa7221 */ /* 0x040fe20000010100 */
[----:B------:R-:W-:Y:S01]  /*3a20*/  FADD.FTZ R2, -R2, R171 ;  /* 0x000000ab02027221 */ /* 0x000fe20000010100 */
[----:B---3--:R-:W-:-:S02]  /*3a30*/  SHF.L.U32 R171, R172, 0x10, RZ ;  /* 0x00000010acab7819 */ /* 0x008fc400000006ff */
[----:B------:R-:W-:Y:S02]  /*3a40*/  PRMT R210, R172, 0x7632, R210 ;  /* 0x00007632acd27816 */ /* 0x000fe400000000d2 */
[----:B------:R-:W-:Y:S02]  /*3a50*/  SHF.L.U32 R169, R173, 0x10, RZ ;  /* 0x00000010ada97819 */ /* 0x000fe400000006ff */
[C---:B------:R-:W-:Y:S02]  /*3a60*/  PRMT R172, R174.reuse, 0x7632, R172 ;  /* 0x00007632aeac7816 */ /* 0x040fe400000000ac */
[----:B------:R-:W-:Y:S01]  /*3a70*/  SHF.L.U32 R168, R174, 0x10, RZ ;  /* 0x00000010aea87819 */ /* 0x000fe200000006ff */
[C---:B------:R-:W-:Y:S01]  /*3a80*/  FMUL.FTZ R174, R4.reuse, R2 ;  /* 0x0000000204ae7220 */ /* 0x040fe20000410000 */
[----:B------:R-:W-:Y:S01]  /*3a90*/  FMUL.FTZ R209, R4, R170 ;  /* 0x000000aa04d17220 */ /* 0x000fe20000410000 */
[----:B------:R-:W-:Y:S01]  /*3aa0*/  SHF.L.U32 R2, R210, 0x10, RZ ;  /* 0x00000010d2027819 */ /* 0x000fe200000006ff */
[----:B------:R-:W3:Y:S01]  /*3ab0*/  LDL.LU R170, [R1+0xb0] ;  /* 0x0000b00001aa7983 */ /* 0x000ee20000300800 */
[----:B------:R-:W-:-:S03]  /*3ac0*/  FADD.FTZ R244, R244, R171 ;  /* 0x000000abf4f47221 */ /* 0x000fc60000010000 */
[----:B------:R-:W-:Y:S01]  /*3ad0*/  STL [R1+0x24], R174 ;  /* 0x000024ae01007387 */ /* 0x000fe20000100800 */
[----:B------:R-:W-:Y:S01]  /*3ae0*/  FADD.FTZ R246, R246, R169 ;  /* 0x000000a9f6f67221 */ /* 0x000fe20000010000 */
[----:B------:R-:W-:Y:S01]  /*3af0*/  FMUL.FTZ R211, R211, R169 ;  /* 0x000000a9d3d37220 */ /* 0x000fe20000410000 */
[----:B----4-:R-:W-:Y:S01]  /*3b00*/  FMUL.FTZ R210, R3, R171 ;  /* 0x000000ab03d27220 */ /* 0x010fe20000410000 */
[----:B--2---:R-:W-:Y:S01]  /*3b10*/  FFMA.FTZ R164, R205, R169, R164 ;  /* 0x000000a9cda47223 */ /* 0x004fe200000100a4 */
[----:B------:R-:W-:Y:S02]  /*3b20*/  FFMA.FTZ R165, R203, R171, R165 ;  /* 0x000000abcba57223 */ /* 0x000fe400000100a5 */
[----:B------:R-:W2:Y:S04]  /*3b30*/  LDL.LU R171, [R1+0xac] ;  /* 0x0000ac0001ab7983 */ /* 0x000ea80000300800 */
[----:B------:R0:W-:Y:S04]  /*3b40*/  STL [R1+0xb4], R165 ;  /* 0x0000b4a501007387 */ /* 0x0001e80000100800 */
[----:B------:R1:W-:Y:S01]  /*3b50*/  STL [R1+0xbc], R164 ;  /* 0x0000bca401007387 */ /* 0x0003e20000100800 */
[----:B0-----:R-:W-:-:S03]  /*3b60*/  SHF.L.U32 R165, R172, 0x10, RZ ;  /* 0x00000010aca57819 */ /* 0x001fc600000006ff */
[----:B------:R-:W4:Y:S04]  /*3b70*/  LDL.LU R172, [R1+0xa8] ;  /* 0x0000a80001ac7983 */ /* 0x000f280000300800 */
[----:B------:R-:W4:Y:S01]  /*3b80*/  LDL R169, [R1+0x14c] ;  /* 0x00014c0001a97983 */ /* 0x000f220000100800 */
[----:B------:R-:W-:Y:S01]  /*3b90*/  PRMT R193, R173, 0x7632, R193 ;  /* 0x00007632adc17816 */ /* 0x000fe200000000c1 */
[----:B------:R-:W-:-:S03]  /*3ba0*/  FFMA.FTZ R166, R207, R168, R166 ;  /* 0x000000a8cfa67223 */ /* 0x000fc600000100a6 */
[----:B------:R-:W-:Y:S01]  /*3bb0*/  SHF.L.U32 R3, R193, 0x10, RZ ;  /* 0x00000010c1037819 */ /* 0x000fe200000006ff */
[-C--:B------:R-:W-:Y:S01]  /*3bc0*/  FFMA.FTZ R167, R204, R2.reuse, R167 ;  /* 0x00000002cca77223 */ /* 0x080fe200000100a7 */
[C---:B------:R-:W-:Y:S02]  /*3bd0*/  PRMT R173, R175.reuse, 0x7632, R173 ;  /* 0x00007632afad7816 */ /* 0x040fe400000000ad */
[----:B------:R-:W-:Y:S01]  /*3be0*/  SHF.L.U32 R175, R175, 0x10, RZ ;  /* 0x00000010afaf7819 */ /* 0x000fe200000006ff */
[----:B------:R-:W-:Y:S01]  /*3bf0*/  FFMA.FTZ R214, R206, R3, R214 ;  /* 0x00000003ced67223 */ /* 0x000fe200000100d6 */
[----:B-1----:R-:W-:Y:S01]  /*3c00*/  SHF.L.U32 R164, R173, 0x10, RZ ;  /* 0x00000010ada47819 */ /* 0x002fe200000006ff */
[----:B------:R0:W-:Y:S01]  /*3c10*/  STL [R1+0xa4], R166 ;  /* 0x0000a4a601007387 */ /* 0x0001e20000100800 */
[----:B------:R-:W-:-:S03]  /*3c20*/  FMUL.FTZ R213, R213, R2 ;  /* 0x00000002d5d57220 */ /* 0x000fc60000410000 */
[----:B------:R1:W-:Y:S01]  /*3c30*/  STL [R1+0xb8], R167 ;  /* 0x0000b8a701007387 */ /* 0x0003e20000100800 */
[----:B------:R-:W-:Y:S01]  /*3c40*/  FADD.FTZ R245, R245, R2 ;  /* 0x00000002f5f57221 */ /* 0x000fe20000010000 */
[----:B------:R-:W-:Y:S02]  /*3c50*/  FADD.FTZ R241, R241, R165 ;  /* 0x000000a5f1f17221 */ /* 0x000fe40000010000 */
[----:B------:R1:W-:Y:S01]  /*3c60*/  STL [R1+0xc0], R214 ;  /* 0x0000c0d601007387 */ /* 0x0003e20000100800 */
[----:B0-----:R-:W-:Y:S01]  /*3c70*/  FADD.FTZ R166, R192, R210 ;  /* 0x000000d2c0a67221 */ /* 0x001fe20000010000 */
[----:B---3--:R-:W-:Y:S01]  /*3c80*/  FFMA.FTZ R170, R174, R164, R170 ;  /* 0x000000a4aeaa7223 */ /* 0x008fe200000100aa */
[----:B-1----:R-:W-:Y:S02]  /*3c90*/  FFMA.FTZ R167, R203, R210, R191 ;  /* 0x000000d2cba77223 */ /* 0x002fe400000100bf */
[----:B------:R-:W-:Y:S01]  /*3ca0*/  FADD.FTZ R2, R166, R213 ;  /* 0x000000d5a6027221 */ /* 0x000fe20000010000 */
[----:B------:R-:W-:Y:S01]  /*3cb0*/  FMUL.FTZ R214, R215, R3 ;  /* 0x00000003d7d67220 */ /* 0x000fe20000410000 */
[----:B------:R-:W-:Y:S01]  /*3cc0*/  FFMA.FTZ R166, R204, R213, R167 ;  /* 0x000000d5cca67223 */ /* 0x000fe200000100a7 */
[----:B------:R-:W-:Y:S01]  /*3cd0*/  FADD.FTZ R247, R247, R3 ;  /* 0x00000003f7f77221 */ /* 0x000fe20000010000 */
[----:B------:R-:W-:-:S02]  /*3ce0*/  FADD.FTZ R2, R2, R211 ;  /* 0x000000d302027221 */ /* 0x000fc40000010000 */
[----:B------:R-:W-:Y:S01]  /*3cf0*/  FFMA.FTZ R3, R205, R211, R166 ;  /* 0x000000d3cd037223 */ /* 0x000fe200000100a6 */
[----:B------:R-:W-:Y:S01]  /*3d00*/  FMUL.FTZ R212, R212, R168 ;  /* 0x000000a8d4d47220 */ /* 0x000fe20000410000 */
[----:B------:R-:W-:Y:S02]  /*3d10*/  FADD.FTZ R2, R2, R214 ;  /* 0x000000d602027221 */ /* 0x000fe40000010000 */
[----:B------:R-:W-:Y:S02]  /*3d20*/  FFMA.FTZ R3, R206, R214, R3 ;  /* 0x000000d6ce037223 */ /* 0x000fe40000010003 */
[----:B------:R-:W-:Y:S02]  /*3d30*/  FADD.FTZ R2, R2, R212 ;  /* 0x000000d402027221 */ /* 0x000fe40000010000 */
[----:B------:R-:W-:Y:S01]  /*3d40*/  FFMA.FTZ R3, R207, R212, R3 ;  /* 0x000000d4cf037223 */ /* 0x000fe20000010003 */
[-C--:B------:R-:W-:Y:S01]  /*3d50*/  FMUL.FTZ R216, R216, R175.reuse ;  /* 0x000000afd8d87220 */ /* 0x080fe20000410000 */
[----:B------:R-:W-:Y:S01]  /*3d60*/  FADD.FTZ R240, R240, R168 ;  /* 0x000000a8f0f07221 */ /* 0x000fe20000010000 */
[----:B------:R-:W-:Y:S01]  /*3d70*/  FADD.FTZ R242, R242, R175 ;  /* 0x000000aff2f27221 */ /* 0x000fe20000010000 */
[----:B------:R-:W-:Y:S01]  /*3d80*/  FADD.FTZ R243, R243, R164 ;  /* 0x000000a4f3f37221 */ /* 0x000fe20000010000 */
[----:B--2---:R-:W-:Y:S01]  /*3d90*/  FFMA.FTZ R171, R209, R175, R171 ;  /* 0x000000afd1ab7223 */ /* 0x004fe200000100ab */
[-C--:B----4-:R-:W-:Y:S01]  /*3da0*/  FFMA.FTZ R172, R208, R165.reuse, R172 ;  /* 0x000000a5d0ac7223 */ /* 0x090fe200000100ac */
[----:B------:R-:W-:Y:S01]  /*3db0*/  FMUL.FTZ R215, R169, R165 ;  /* 0x000000a5a9d77220 */ /* 0x000fe20000410000 */
[----:B------:R-:W-:-:S03]  /*3dc0*/  FMUL.FTZ R165, R190, R164 ;  /* 0x000000a4bea57220 */ /* 0x000fc60000410000 */
        /* <DEDUP_REMOVED lines=10> */
[----:B---3--:R-:W-:Y:S06]  /*3e70*/  BRA `(.L_x_11403) ;  /* 0x0000000400a07947 */ /* 0x008fec0003800000 */
.L_x_11394:
[----:B------:R-:W2:Y:S01]  /*3e80*/  LDL R2, [R1+0x28] ;  /* 0x0000280001027983 */ /* 0x000ea20000100800 */
[----:B------:R-:W-:Y:S01]  /*3e90*/  MOV R164, UR15 ;  /* 0x0000000f00a47c02 */ /* 0x000fe20008000f00 */
[----:B------:R-:W-:Y:S01]  /*3ea0*/  UISETP.NE.U32.AND UP0, UPT, UR10, URZ, UPT ;  /* 0x000000ff0a00728c */ /* 0x000fe2000bf05070 */
[----:B------:R-:W1:Y:S03]  /*3eb0*/  S2R R165, SR_TID.X ;  /* 0x0000000000a57919 */ /* 0x000e660000002100 */
[----:B------:R-:W-:Y:S01]  /*3ec0*/  IMAD R3, R238, R164, RZ ;  /* 0x000000a4ee037224 */ /* 0x000fe200078e02ff */
[----:B------:R-:W-:Y:S01]  /*3ed0*/  UISETP.NE.AND.EX UP0, UPT, UR11, URZ, UPT, UP0 ;  /* 0x000000ff0b00728c */ /* 0x000fe2000bf05300 */
[----:B------:R3:W-:Y:S01]  /*3ee0*/  STL [R1+0x8], R164 ;  /* 0x000008a401007387 */ /* 0x0007e20000100800 */
[----:B--2---:R-:W-:-:S13]  /*3ef0*/  ISETP.GE.AND P2, PT, R2, 0x1, PT ;  /* 0x000000010200780c */ /* 0x004fda0003f46270 */
[----:B------:R-:W-:-:S05]  /*3f00*/  @P2 IADD3 R2, PT, PT, R2, -0x1, RZ ;  /* 0xffffffff02022810 */ /* 0x000fca0007ffe0ff */
[----:B------:R-:W-:Y:S01]  /*3f10*/  @P2 IMAD R2, R2, R164, RZ ;  /* 0x000000a402022224 */ /* 0x000fe200078e02ff */
[----:B---3--:R-:W-:-:S04]  /*3f20*/  SHF.R.S32.HI R164, RZ, 0x1f, R3 ;  /* 0x0000001fffa47819 */ /* 0x008fc80000011403 */
[----:B------:R-:W-:Y:S02]  /*3f30*/  LEA.HI R3, R164, R3, RZ, 0x3 ;  /* 0x00000003a4037211 */ /* 0x000fe400078f18ff */
[----:B------:R-:W-:-:S04]  /*3f40*/  @P2 SHF.R.S32.HI R164, RZ, 0x1f, R2 ;  /* 0x0000001fffa42819 */ /* 0x000fc80000011402 */
[----:B------:R-:W-:Y:S02]  /*3f50*/  @P2 LEA.HI R2, R164, R2, RZ, 0x3 ;  /* 0x00000002a4022211 */ /* 0x000fe400078f18ff */
[----:B-1----:R-:W-:Y:S01]  /*3f60*/  LOP3.LUT R164, R165, 0x1f, RZ, 0xc0, !PT ;  /* 0x0000001fa5a47812 */ /* 0x002fe200078ec0ff */
[----:B------:R-:W-:-:S03]  /*3f70*/  HFMA2 R165, -RZ, RZ, 0, 0 ;  /* 0x00000000ffa57431 */ /* 0x000fc600000001ff */
[-C--:B------:R-:W-:Y:S01]  /*3f80*/  LEA.HI.SX32 R3, R3, R164.reuse, 0x1d ;  /* 0x000000a403037211 */ /* 0x080fe200078feaff */
[----:B------:R1:W-:Y:S01]  /*3f90*/  STL [R1+0x1c], R164 ;  /* 0x00001ca401007387 */ /* 0x0003e20000100800 */
[----:B------:R-:W-:-:S03]  /*3fa0*/  @P2 LEA.HI.SX32 R165, R2, R164, 0x1d ;  /* 0x000000a402a52211 */ /* 0x000fc600078feaff */
[----:B------:R2:W-:Y:S01]  /*3fb0*/  STL [R1+0x2c], R3 ;  /* 0x00002c0301007387 */ /* 0x0005e20000100800 */
[----:B-1----:R-:W-:Y:S01]  /*3fc0*/  MOV R164, R3 ;  /* 0x0000000300a47202 */ /* 0x002fe20000000f00 */
[----:B------:R-:W-:Y:S06]  /*3fd0*/  BRA.U UP0, `(.L_x_11404) ;  /* 0x0000000100787547 */ /* 0x000fec000b800000 */
[C---:B------:R-:W-:Y:S02]  /*3fe0*/  ISETP.GE.U32.AND P3, PT, R6.reuse, 0x20, PT ;  /* 0x000000200600780c */ /* 0x040fe40003f66070 */
[----:B------:R-:W-:-:S11]  /*3ff0*/  ISETP.GE.U32.AND P4, PT, R6, 0x40, PT ;  /* 0x000000400600780c */ /* 0x000fd60003f86070 */
[----:B--2---:R-:W1:Y:S01]  /*4000*/  @P3 LDC.64 R2, c[0x0][0x3b0] ;  /* 0x0000ec00ff023b82 */ /* 0x004e620000000a00 */
        /* <DEDUP_REMOVED lines=13> */
[----:B-1----:R-:W1:Y:S01]  /*40e0*/  @P6 LDC.64 R2, c[0x0][0x3b0] ;  /* 0x0000ec00ff026b82 */ /* 0x002e620000000a00 */
[----:B------:R-:W-:-:S03]  /*40f0*/  ISETP.GE.U32.AND P0, PT, R6, 0xa0, PT ;  /* 0x000000a00600780c */ /* 0x000fc60003f06070 */
[----:B-1----:R-:W-:-:S05]  /*4100*/  @P6 IMAD.WIDE.U32 R2, R165, 0x8, R2 ;  /* 0x00000008a5026825 */ /* 0x002fca00078e0002 */
[----:B------:R1:W5:Y:S01]  /*4110*/  @P6 LDG.E.64 R182, desc[UR6][R2.64] ;  /* 0x0000000602b66981 */ /* 0x000362000c1e1b00 */
[----:B------:R-:W-:Y:S02]  /*4120*/  @P6 IADD3 R165, PT, PT, R165, 0x20, RZ ;  /* 0x00000020a5a56810 */ /* 0x000fe40007ffe0ff */
[----:B------:R-:W-:Y:S02]  /*4130*/  MOV R192, RZ ;  /* 0x000000ff00c07202 */ /* 0x000fe40000000f00 */
[----:B------:R-:W-:Y:S02]  /*4140*/  MOV R191, RZ ;  /* 0x000000ff00bf7202 */ /* 0x000fe40000000f00 */
[----:B-1----:R-:W-:-:S05]  /*4150*/  P2R R2, PR, RZ, 0x1 ;  /* 0x00000001ff027803 */ /* 0x002fca0000000000 */
[----:B------:R3:W-:Y:S01]  /*4160*/  STL [R1+0x30], R2 ;  /* 0x0000300201007387 */ /* 0x0007e20000100800 */
[----:B------:R-:W-:Y:S05]  /*4170*/  @!P0 BRA `(.L_x_11403) ;  /* 0x0000000000e08947 */ /* 0x000fea0003800000 */
[----:B---3--:R-:W1:Y:S02]  /*4180*/  LDC.64 R2, c[0x0][0x3b0] ;  /* 0x0000ec00ff027b82 */ /* 0x008e640000000a00 */
[----:B-1----:R-:W-:-:S05]  /*4190*/  IMAD.WIDE.U32 R2, R165, 0x8, R2 ;  /* 0x00000008a5027825 */ /* 0x002fca00078e0002 */
[----:B------:R4:W5:Y:S01]  /*41a0*/  LDG.E.64 R184, desc[UR6][R2.64] ;  /* 0x0000000602b87981 */ /* 0x000962000c1e1b00 */
[----:B------:R-:W-:Y:S05]  /*41b0*/  BRA `(.L_x_11403) ;  /* 0x0000000000d07947 */ /* 0x000fea0003800000 */
.L_x_11404:
[C---:B------:R-:W-:Y:S02]  /*41c0*/  ISETP.GE.U32.AND P3, PT, R6.reuse, 0x20, PT ;  /* 0x000000200600780c */ /* 0x040fe40003f66070 */
[C---:B------:R-:W-:Y:S02]  /*41d0*/  ISETP.GE.U32.AND P4, PT, R6.reuse, 0x40, PT ;  /* 0x000000400600780c */ /* 0x040fe40003f86070 */
[----:B------:R-:W-:-:S09]  /*41e0*/  ISETP.GE.U32.AND P5, PT, R6, 0x60, PT ;  /* 0x000000600600780c */ /* 0x000fd20003fa6070 */
[----:B--2---:R-:W1:Y:S08]  /*41f0*/  @P3 LDC.64 R2, c[0x0][0x3b0] ;  /* 0x0000ec00ff023b82 */ /* 0x004e700000000a00 */
[----:B------:R-:W2:Y:S01]  /*4200*/  @P4 LDC.64 R166, c[0x0][0x3b0] ;  /* 0x0000ec00ffa64b82 */ /* 0x000ea20000000a00 */
[C---:B------:R-:W-:Y:S02]  /*4210*/  ISETP.GE.U32.AND P6, PT, R6.reuse, 0x80, PT ;  /* 0x000000800600780c */ /* 0x040fe40003fc6070 */
[----:B------:R-:W-:-:S05]  /*4220*/  ISETP.GE.U32.AND P0, PT, R6, 0xa0, PT ;  /* 0x000000a00600780c */ /* 0x000fca0003f06070 */
[----:B------:R-:W3:Y:S01]  /*4230*/  @P5 LDC.64 R170, c[0x0][0x3b0] ;  /* 0x0000ec00ffaa5b82 */ /* 0x000ee20000000a00 */
[C---:B-1----:R-:W-:Y:S01]  /*4240*/  @P3 IMAD.WIDE.U32 R2, R165.reuse, 0x8, R2 ;  /* 0x00000008a5023825 */ /* 0x042fe200078e0002 */
[----:B------:R-:W-:-:S06]  /*4250*/  @P3 IADD3 R165, PT, PT, R165, 0x20, RZ ;  /* 0x00000020a5a53810 */ /* 0x000fcc0007ffe0ff */
[----:B------:R-:W1:Y:S01]  /*4260*/  @P0 LDC.64 R168, c[0x0][0x3b0] ;  /* 0x0000ec00ffa80b82 */ /* 0x000e620000000a00 */
[----:B------:R2:W5:Y:S07]  /*4270*/  @P3 LDG.E.64 R178, desc[UR6][R2.64] ;  /* 0x0000000602b23981 */ /* 0x00056e000c1e1b00 */
[----:B------:R-:W4:Y:S01]  /*4280*/  @P3 LDC.64 R172, c[0x0][0x438] ;  /* 0x00010e00ffac3b82 */ /* 0x000f220000000a00 */
[----:B--2---:R-:W-:-:S05]  /*4290*/  @P4 IMAD.WIDE.U32 R2, R165, 0x8, R166 ;  /* 0x00000008a5024825 */ /* 0x004fca00078e00a6 */
[----:B------:R2:W5:Y:S01]  /*42a0*/  @P4 LDG.E.64 R180, desc[UR6][R2.64] ;  /* 0x0000000602b44981 */ /* 0x000562000c1e1b00 */
[----:B------:R-:W-:Y:S02]  /*42b0*/  P2R R166, PR, RZ, 0x1 ;  /* 0x00000001ffa67803 */ /* 0x000fe40000000000 */
[----:B------:R-:W-:-:S03]  /*42c0*/  @P4 IADD3 R165, PT, PT, R165, 0x20, RZ ;  /* 0x00000020a5a54810 */ /* 0x000fc60007ffe0ff */
[----:B------:R3:W-:Y:S01]  /*42d0*/  STL [R1+0x30], R166 ;  /* 0x000030a601007387 */ /* 0x0007e20000100800 */
[----:B--2---:R-:W2:Y:S01]  /*42e0*/  @P6 LDC.64 R2, c[0x0][0x3b0] ;  /* 0x0000ec00ff026b82 */ /* 0x004ea20000000a00 */
[C---:B---3--:R-:W-:Y:S01]  /*42f0*/  @P5 IMAD.WIDE.U32 R166, R165.reuse, 0x8, R170 ;  /* 0x00000008a5a65825 */ /* 0x048fe200078e00aa */
[----:B------:R-:W-:-:S06]  /*4300*/  @P5 IADD3 R165, PT, PT, R165, 0x20, RZ ;  /* 0x00000020a5a55810 */ /* 0x000fcc0007ffe0ff */
[----:B------:R-:W3:Y:S01]  /*4310*/  @P4 LDC.64 R170, c[0x0][0x438] ;  /* 0x00010e00ffaa4b82 */ /* 0x000ee20000000a00 */
[----:B------:R2:W5:Y:S02]  /*4320*/  @P5 LDG.E.64 R176, desc[UR6][R166.64] ;  /* 0x00000006a6b05981 */ /* 0x000564000c1e1b00 */
[C---:B--2---:R-:W-:Y:S01]  /*4330*/  @P6 IMAD.WIDE.U32 R166, R165.reuse, 0x8, R2 ;  /* 0x00000008a5a66825 */ /* 0x044fe200078e0002 */
[----:B------:R-:W-:-:S04]  /*4340*/  @P6 IADD3 R165, PT, PT, R165, 0x20, RZ ;  /* 0x00000020a5a56810 */ /* 0x000fc80007ffe0ff */
[----:B------:R2:W5:Y:S01]  /*4350*/  @P6 LDG.E.64 R182, desc[UR6][R166.64] ;  /* 0x00000006a6b66981 */ /* 0x000562000c1e1b00 */
[----:B-1----:R-:W-:Y:S02]  /*4360*/  @P0 IMAD.WIDE.U32 R2, R165, 0x8, R168 ;  /* 0x00000008a5020825 */ /* 0x002fe400078e00a8 */
[----:B------:R-:W1:Y:S03]  /*4370*/  @P5 LDC.64 R168, c[0x0][0x438] ;  /* 0x00010e00ffa85b82 */ /* 0x000e660000000a00 */
[----:B------:R4:W5:Y:S05]  /*4380*/  @P0 LDG.E.64 R184, desc[UR6][R2.64] ;  /* 0x0000000602b80981 */ /* 0x00096a000c1e1b00 */
[----:B--2---:R-:W2:Y:S01]  /*4390*/  @P6 LDC.64 R166, c[0x0][0x438] ;  /* 0x00010e00ffa66b82 */ /* 0x004ea20000000a00 */
[C---:B----4-:R-:W-:Y:S01]  /*43a0*/  @P3 IMAD.WIDE.U32 R2, R164.reuse, 0x20, R172 ;  /* 0x00000020a4023825 */ /* 0x050fe200078e00ac */
[----:B------:R-:W-:-:S04]  /*43b0*/  @P3 IADD3 R164, PT, PT, R164, 0x20, RZ ;  /* 0x00000020a4a43810 */ /* 0x000fc80007ffe0ff */
[----:B------:R-:W5:Y:S04]  /*43c0*/  @P3 LDG.E.128 R32, desc[UR6][R2.64] ;  /* 0x0000000602203981 */ /* 0x000f68000c1e1d00 */
[----:B------:R3:W5:Y:S02]  /*43d0*/  @P3 LDG.E.128 R28, desc[UR6][R2.64+0x10] ;  /* 0x00001006021c3981 */ /* 0x000764000c1e1d00 */
[C---:B---3--:R-:W-:Y:S02]  /*43e0*/  @P4 IMAD.WIDE.U32 R2, R164.reuse, 0x20, R170 ;  /* 0x00000020a4024825 */ /* 0x048fe400078e00aa */
[----:B------:R-:W3:Y:S01]  /*43f0*/  @P0 LDC.64 R170, c[0x0][0x438] ;  /* 0x00010e00ffaa0b82 */ /* 0x000ee20000000a00 */
[----:B------:R-:W-:Y:S02]  /*4400*/  @P4 IADD3 R164, PT, PT, R164, 0x20, RZ ;  /* 0x00000020a4a44810 */ /* 0x000fe40007ffe0ff */
[----:B------:R-:W5:Y:S04]  /*4410*/  @P4 LDG.E.128 R116, desc[UR6][R2.64] ;  /* 0x0000000602744981 */ /* 0x000f68000c1e1d00 */
[----:B------:R1:W5:Y:S02]  /*4420*/  @P4 LDG.E.128 R120, desc[UR6][R2.64+0x10] ;  /* 0x0000100602784981 */ /* 0x000364000c1e1d00 */
[C---:B-1----:R-:W-:Y:S01]  /*4430*/  @P5 IMAD.WIDE.U32 R2, R164.reuse, 0x20, R168 ;  /* 0x00000020a4025825 */ /* 0x042fe200078e00a8 */
[----:B------:R-:W-:-:S04]  /*4440*/  @P5 IADD3 R164, PT, PT, R164, 0x20, RZ ;  /* 0x00000020a4a45810 */ /* 0x000fc80007ffe0ff */
[----:B------:R-:W5:Y:S01]  /*4450*/  @P5 LDG.E.128 R124, desc[UR6][R2.64] ;  /* 0x00000006027c5981 */ /* 0x000f62000c1e1d00 */
[C---:B--2---:R-:W-:Y:S01]  /*4460*/  @P6 IMAD.WIDE.U32 R166, R164.reuse, 0x20, R166 ;  /* 0x00000020a4a66825 */ /* 0x044fe200078e00a6 */
[----:B------:R-:W-:Y:S02]  /*4470*/  @P6 IADD3 R164, PT, PT, R164, 0x20, RZ ;  /* 0x00000020a4a46810 */ /* 0x000fe40007ffe0ff */
[----:B------:R3:W5:Y:S04]  /*4480*/  @P5 LDG.E.128 R128, desc[UR6][R2.64+0x10] ;  /* 0x0000100602805981 */ /* 0x000768000c1e1d00 */
[----:B------:R1:W5:Y:S04]  /*4490*/  @P6 LDG.E.128 R132, desc[UR6][R166.64] ;  /* 0x00000006a6846981 */ /* 0x000368000c1e1d00 */
[----:B------:R1:W5:Y:S01]  /*44a0*/  @P6 LDG.E.128 R136, desc[UR6][R166.64+0x10] ;  /* 0x00001006a6886981 */ /* 0x000362000c1e1d00 */
[----:B---3--:R-:W-:-:S05]  /*44b0*/  @P0 IMAD.WIDE.U32 R2, R164, 0x20, R170 ;  /* 0x00000020a4020825 */ /* 0x008fca00078e00aa */
[----:B------:R1:W5:Y:S04]  /*44c0*/  @P0 LDG.E.128 R140, desc[UR6][R2.64] ;  /* 0x00000006028c0981 */ /* 0x000368000c1e1d00 */
[----:B------:R1:W5:Y:S01]  /*44d0*/  @P0 LDG.E.128 R144, desc[UR6][R2.64+0x10] ;  /* 0x0000100602900981 */ /* 0x000362000c1e1d00 */
[----:B------:R-:W-:Y:S02]  /*44e0*/  MOV R192, RZ ;  /* 0x000000ff00c07202 */ /* 0x000fe40000000f00 */
[----:B------:R-:W-:-:S07]  /*44f0*/  MOV R191, RZ ;  /* 0x000000ff00bf7202 */ /* 0x000fce0000000f00 */
.L_x_11403:
[----:B------:R-:W-:Y:S05]  /*4500*/  BSYNC.RECONVERGENT B1 ;  /* 0x0000000000017941 */ /* 0x000fea0003800200 */
.L_x_11393:
[----:B------:R-:W-:-:S03]  /*4510*/  UMOV UR4, 0xffffffff ;  /* 0xffffffff00047882 */ /* 0x000fc60000000000 */
[----:B------:R-:W-:Y:S05]  /*4520*/  BRA.DIV UR4, `(.L_x_11405) ;  /* 0x0000012a044c7947 */ /* 0x000fea000b800000 */
[----:B-1-34-:R-:W1:Y:S02]  /*4530*/  SHFL.BFLY PT, R2, R192, 0x1, 0x1f ;  /* 0x0c201f00c0027f89 */ /* 0x01ae6400000e0000 */
        /* <DEDUP_REMOVED lines=14> */
[----:B------:R1:W3:Y:S01]  /*4620*/  SHFL.BFLY PT, R169, R166, 0x10, 0x1f ;  /* 0x0e001f00a6a97f89 */ /* 0x0002e200000e0000 */
[----:B0-----:R-:W-:-:S05]  /*4630*/  FADD.FTZ R167, R167, R2 ;  /* 0x00000002a7a77221 */ /* 0x001fca0000010000 */
[----:B---3--:R1:W0:Y:S02]  /*4640*/  SHFL.BFLY PT, R2, R167, 0x10, 0x1f ;  /* 0x0e001f00a7027f89 */ /* 0x00822400000e0000 */
.L_x_11909:
[----:B------:R-:W3:Y:S04]  /*4650*/  LDL.LU R170, [R1+0x28] ;  /* 0x0000280001aa7983 */ /* 0x000ee80000300800 */
[----:B--2---:R-:W2:Y:S04]  /*4660*/  LDL R164, [R1+0x8] ;  /* 0x0000080001a47983 */ /* 0x004ea80000100800 */
[----:B------:R-:W4:Y:S04]  /*4670*/  LDL R168, [R1+0x1c] ;  /* 0x00001c0001a87983 */ /* 0x000f280000100800 */
[----:B------:R-:W4:Y:S01]  /*4680*/  LDL.LU R165, [R1+0x2c] ;  /* 0x00002c0001a57983 */ /* 0x000f220000300800 */
[----:B------:R-:W-:Y:S01]  /*4690*/  FADD.FTZ R3, R166, R169 ;  /* 0x000000a9a6037221 */ /* 0x000fe20000010000 */
[----:B------:R-:W-:Y:S01]  /*46a0*/  ISETP.NE.AND P0, PT, RZ, UR8, PT ;  /* 0x00000008ff007c0c */ /* 0x000fe2000bf05270 */
[----:B0-----:R-:W-:Y:S01]  /*46b0*/  FADD.FTZ R2, R167, R2 ;  /* 0x00000002a7027221 */ /* 0x001fe20000010000 */
[----:B------:R-:W-:Y:S01]  /*46c0*/  BSSY.RECONVERGENT B1, `(.L_x_11406) ;  /* 0x000034c000017945 */ /* 0x000fe20003800200 */
[----:B------:R-:W-:-:S05]  /*46d0*/  FMUL.FTZ R3, R3, UR9 ;  /* 0x0000000903037c20 */ /* 0x000fca0008410000 */
[----:B-1----:R-:W-:Y:S02]  /*46e0*/  FSEL R166, R3, RZ, !P0 ;  /* 0x000000ff03a67208 */ /* 0x002fe40004000000 */
[----:B---3--:R-:W-:-:S05]  /*46f0*/  @P2 IADD3 R3, PT, PT, R170, -0x1, RZ ;  /* 0xffffffffaa032810 */ /* 0x008fca0007ffe0ff */
[----:B--2---:R-:W-:-:S05]  /*4700*/  @P2 IMAD R3, R3, R164, RZ ;  /* 0x000000a403032224 */ /* 0x004fca00078e02ff */
[----:B------:R-:W-:Y:S02]  /*4710*/  @P2 SHF.R.S32.HI R164, RZ, 0x1f, R3 ;  /* 0x0000001fffa42819 */ /* 0x000fe40000011403 */
[----:B----4-:R-:W-:Y:S01]  /*4720*/  MOV R167, R165 ;  /* 0x000000a500a77202 */ /* 0x010fe20000000f00 */
[----:B------:R-:W-:Y:S01]  /*4730*/  FMUL.FTZ R165, R2, UR9 ;  /* 0x0000000902a57c20 */ /* 0x000fe20008410000 */
[----:B------:R-:W-:Y:S01]  /*4740*/  @P2 LEA.HI R3, R164, R3, RZ, 0x3 ;  /* 0x00000003a4032211 */ /* 0x000fe200078f18ff */
[----:B------:R-:W-:-:S03]  /*4750*/  HFMA2 R164, -RZ, RZ, 0, 0 ;  /* 0x00000000ffa47431 */ /* 0x000fc600000001ff */
[----:B------:R-:W-:Y:S01]  /*4760*/  @P2 LEA.HI.SX32 R164, R3, R168, 0x1d ;  /* 0x000000a803a42211 */ /* 0x000fe200078feaff */
[----:B------:R-:W-:Y:S06]  /*4770*/  @!P3 BRA `(.L_x_11407) ;  /* 0x000000340000b947 */ /* 0x000fec0003800000 */
[----:B------:R-:W-:Y:S04]  /*4780*/  BSSY.RECONVERGENT B2, `(.L_x_11408) ;  /* 0x0000005000027945 */ /* 0x000fe80003800200 */
[----:B------:R-:W-:Y:S05]  /*4790*/  @!P2 BRA `(.L_x_11409) ;  /* 0x00000000000ca947 */ /* 0x000fea0003800000 */
[----:B------:R-:W0:Y:S02]  /*47a0*/  LDC.64 R2, c[0x0][0x390] ;  /* 0x0000e400ff027b82 */ /* 0x000e240000000a00 */
[----:B0-----:R-:W-:-:S05]  /*47b0*/  IMAD.WIDE.U32 R2, R164, 0x10, R2 ;  /* 0x00000010a4027825 */ /* 0x001fca00078e0002 */
[----:B------:R0:W5:Y:S02]  /*47c0*/  LDG.E.128 R148, desc[UR6][R2.64] ;  /* 0x0000000602947981 */ /* 0x000164000c1e1d00 */
.L_x_11409:
[----:B------:R-:W-:Y:S05]  /*47d0*/  BSYNC.RECONVERGENT B2 ;  /* 0x0000000000027941 */ /* 0x000fea0003800200 */
.L_x_11408:
        /* <DEDUP_REMOVED lines=24> */
.L_x_11416:
[----:B------:R-:W-:Y:S05]  /*4960*/  BSYNC.RECONVERGENT B4 ;  /* 0x0000000000047941 */ /* 0x000fea0003800200 */
.L_x_11415:
        /* <DEDUP_REMOVED lines=12> */
.L_x_11414:
[----:B------:R-:W-:Y:S05]  /*4a30*/  BSYNC.RECONVERGENT B3 ;  /* 0x0000000000037941 */ /* 0x000fea0003800200 */
.L_x_11413:
        /* <DEDUP_REMOVED lines=16> */
.L_x_11420:
[----:B------:R-:W-:Y:S05]  /*4b40*/  BSYNC.RECONVERGENT B4 ;  /* 0x0000000000047941 */ /* 0x000fea0003800200 */
.L_x_11419:
        /* <DEDUP_REMOVED lines=12> */
.L_x_11418:
[----:B------:R-:W-:Y:S05]  /*4c10*/  BSYNC.RECONVERGENT B3 ;  /* 0x0000000000037941 */ /* 0x000fea0003800200 */
.L_x_11417:
        /* <DEDUP_REMOVED lines=15> */
.L_x_11424:
[----:B------:R-:W-:Y:S05]  /*4d10*/  BSYNC.RECONVERGENT B4 ;  /* 0x0000000000047941 */ /* 0x000fea0003800200 */
.L_x_11423:
        /* <DEDUP_REMOVED lines=12> */
.L_x_11422:
[----:B------:R-:W-:Y:S05]  /*4de0*/  BSYNC.RECONVERGENT B3 ;  /* 0x0000000000037941 */ /* 0x000fea0003800200 */
.L_x_11421:
        /* <DEDUP_REMOVED lines=16> */
.L_x_11428:
[----:B------:R-:W-:Y:S05]  /*4ef0*/  BSYNC.RECONVERGENT B4 ;  /* 0x0000000000047941 */ /* 0x000fea0003800200 */
.L_x_11427:
        /* <DEDUP_REMOVED lines=12> */
.L_x_11426:
[----:B------:R-:W-:Y:S05]  /*4fc0*/  BSYNC.RECONVERGENT B3 ;  /* 0x0000000000037941 */ /* 0x000fea0003800200 */
.L_x_11425:
        /* <DEDUP_REMOVED lines=15> */
.L_x_11432:
[----:B------:R-:W-:Y:S05]  /*50c0*/  BSYNC.RECONVERGENT B4 ;  /* 0x0000000000047941 */ /* 0x000fea0003800200 */
.L_x_11431:
        /* <DEDUP_REMOVED lines=12> */
.L_x_11430:
[----:B------:R-:W-:Y:S05]  /*5190*/  BSYNC.RECONVERGENT B3 ;  /* 0x0000000000037941 */ /* 0x000fea0003800200 */
.L_x_11429:
        /* <DEDUP_REMOVED lines=16> */
.L_x_11436:
[----:B------:R-:W-:Y:S05]  /*52a0*/  BSYNC.RECONVERGENT B4 ;  /* 0x0000000000047941 */ /* 0x000fea0003800200 */
.L_x_11435:
        /* <DEDUP_REMOVED lines=12> */
.L_x_11434:
[----:B------:R-:W-:Y:S05]  /*5370*/  BSYNC.RECONVERGENT B3 ;  /* 0x0000000000037941 */ /* 0x000fea0003800200 */
.L_x_11433:
        /* <DEDUP_REMOVED lines=15> */
.L_x_11440:
[----:B------:R-:W-:Y:S05]  /*5470*/  BSYNC.RECONVERGENT B4 ;  /* 0x0000000000047941 */ /* 0x000fea0003800200 */
.L_x_11439:
        /* <DEDUP_REMOVED lines=12> */
.L_x_11438:
[----:B------:R-:W-:Y:S05]  /*5540*/  BSYNC.RECONVERGENT B3 ;  /* 0x0000000000037941 */ /* 0x000fea0003800200 */
.L_x_11437:
[----:B------:R-:W-:Y:S05]  /*5550*/  @!P2 BRA `(.L_x_11441) ;  /* 0x000000240058a947 */ /* 0x000fea0003800000 */
[----:B------:R0:W5:Y:S04]  /*5560*/  LDL R171, [R1+0x4] ;  /* 0x0000040001ab7983 */ /* 0x0001680000100800 */
[----:B------:R0:W5:Y:S02]  /*5570*/  LDL R170, [R1+0x18] ;  /* 0x0000180001aa7983 */ /* 0x0001640000100800 */
[----:B-----5:R-:W-:Y:S01]  /*5580*/  ISETP.GE.U32.AND P0, PT, R178, RZ, PT ;  /* 0x000000ffb200720c */ /* 0x020fe20003f06070 */
[----:B------:R-:W-:Y:S01]  /*5590*/  BSSY.RECONVERGENT B3, `(.L_x_11442) ;  /* 0x000000e000037945 */ /* 0x000fe20003800200 */
[----:B------:R-:W-:Y:S02]  /*55a0*/  MOV R2, RZ ;  /* 0x000000ff00027202 */ /* 0x000fe40000000f00 */
[----:B------:R-:W-:-:S13]  /*55b0*/  ISETP.GE.U32.AND.EX P0, PT, R179, 0x1000000, PT, P0 ;  /* 0x01000000b300780c */ /* 0x000fda0003f06100 */
        /* <DEDUP_REMOVED lines=11> */
.L_x_11443:
[----:B------:R-:W-:Y:S05]  /*5670*/  BSYNC.RECONVERGENT B3 ;  /* 0x0000000000037941 */ /* 0x000fea0003800200 */
.L_x_11442:
        /* <DEDUP_REMOVED lines=13> */
.L_x_11412:
        /* <DEDUP_REMOVED lines=15> */
.L_x_11447:
[----:B------:R-:W-:Y:S05]  /*5840*/  BSYNC.RECONVERGENT B4 ;  /* 0x0000000000047941 */ /* 0x000fea0003800200 */
.L_x_11446:
        /* <DEDUP_REMOVED lines=12> */
.L_x_11445:
[----:B------:R-:W-:Y:S05]  /*5910*/  BSYNC.RECONVERGENT B3 ;  /* 0x0000000000037941 */ /* 0x000fea0003800200 */
.L_x_11444:
        /* <DEDUP_REMOVED lines=16> */
.L_x_11451:
[----:B------:R-:W-:Y:S05]  /*5a20*/  BSYNC.RECONVERGENT B4 ;  /* 0x0000000000047941 */ /* 0x000fea0003800200 */
.L_x_11450:
        /* <DEDUP_REMOVED lines=12> */
.L_x_11449:
[----:B------:R-:W-:Y:S05]  /*5af0*/  BSYNC.RECONVERGENT B3 ;  /* 0x0000000000037941 */ /* 0x000fea0003800200 */
.L_x_11448:
        /* <DEDUP_REMOVED lines=15> */
.L_x_11455:
[----:B------:R-:W-:Y:S05]  /*5bf0*/  BSYNC.RECONVERGENT B4 ;  /* 0x0000000000047941 */ /* 0x000fea0003800200 */
.L_x_11454:
        /* <DEDUP_REMOVED lines=12> */
.L_x_11453:
[----:B------:R-:W-:Y:S05]  /*5cc0*/  BSYNC.RECONVERGENT B3 ;  /* 0x0000000000037941 */ /* 0x000fea0003800200 */
.L_x_11452:
        /* <DEDUP_REMOVED lines=16> */
.L_x_11459:
[----:B------:R-:W-:Y:S05]  /*5dd0*/  BSYNC.RECONVERGENT B4 ;  /* 0x0000000000047941 */ /* 0x000fea0003800200 */
.L_x_11458:
        /* <DEDUP_REMOVED lines=12> */
.L_x_11457:
[----:B------:R-:W-:Y:S05]  /*5ea0*/  BSYNC.RECONVERGENT B3 ;  /* 0x0000000000037941 */ /* 0x000fea0003800200 */
.L_x_11456:
        /* <DEDUP_REMOVED lines=15> */
.L_x_11463:
[----:B------:R-:W-:Y:S05]  /*5fa0*/  BSYNC.RECONVERGENT B4 ;  /* 0x0000000000047941 */ /* 0x000fea0003800200 */
.L_x_11462:
        /* <DEDUP_REMOVED lines=12> */
.L_x_11461:
[----:B------:R-:W-:Y:S05]  /*6070*/  BSYNC.RECONVERGENT B3 ;  /* 0x0000000000037941 */ /* 0x000fea0003800200 */
.L_x_11460:
        /* <DEDUP_REMOVED lines=16> */
.L_x_11467:
[----:B------:R-:W-:Y:S05]  /*6180*/  BSYNC.RECONVERGENT B4 ;  /* 0x0000000000047941 */ /* 0x000fea0003800200 */
.L_x_11466:
        /* <DEDUP_REMOVED lines=12> */
.L_x_11465:
[----:B------:R-:W-:Y:S05]  /*6250*/  BSYNC.RECONVERGENT B3 ;  /* 0x0000000000037941 */ /* 0x000fea0003800200 */
.L_x_11464:
        /* <DEDUP_REMOVED lines=15> */
.L_x_11471:
[----:B------:R-:W-:Y:S05]  /*6350*/  BSYNC.RECONVERGENT B4 ;  /* 0x0000000000047941 */ /* 0x000fea0003800200 */
.L_x_11470:
        /* <DEDUP_REMOVED lines=12> */
.L_x_11469:
[----:B------:R-:W-:Y:S05]  /*6420*/  BSYNC.RECONVERGENT B3 ;  /* 0x0000000000037941 */ /* 0x000fea0003800200 */
.L_x_11468:
[----:B------:R-:W2:Y:S04]  /*6430*/  LDL R169, [R1+0x4] ;  /* 0x0000040001a97983 */ /* 0x000ea80000100800 */
[----:B------:R-:W3:Y:S01]  /*6440*/  LDL R163, [R1+0x18] ;  /* 0x0000180001a37983 */ /* 0x000ee20000100800 */
[-CC-:B------:R-:W-:Y:S01]  /*6450*/  FFMA.FTZ R2, R25, R165.reuse, R166.reuse ;  /* 0x000000a519027223 */ /* 0x180fe200000100a6 */
[-CC-:B------:R-:W-:Y:S01]  /*6460*/  FFMA.FTZ R156, R26, R165.reuse, R166.reuse ;  /* 0x000000a51a9c7223 */ /* 0x180fe200000100a6 */
[-CC-:B------:R-:W-:Y:S01]  /*6470*/  FFMA.FTZ R159, R187, R165.reuse, R166.reuse ;  /* 0x000000a5bb9f7223 */ /* 0x180fe200000100a6 */
[-C--:B------:R-:W-:Y:S01]  /*6480*/  FFMA.FTZ R157, R189, R165.reuse, R166 ;  /* 0x000000a5bd9d7223 */ /* 0x080fe200000100a6 */
[----:B------:R-:W-:Y:S01]  /*6490*/  FADD.FTZ R161, R233, -R2 ;  /* 0x80000002e9a17221 */ /* 0x000fe20000010000 */
[-C--:B------:R-:W-:Y:S01]  /*64a0*/  FFMA.FTZ R2, R188, R165.reuse, R166 ;  /* 0x000000a5bc027223 */ /* 0x080fe200000100a6 */
        /* <DEDUP_REMOVED lines=22> */
[----:B------:R-:W-:Y:S01]  /*6610*/  MOV R162, R170 ;  /* 0x000000aa00a27202 */ /* 0x000fe20000000f00 */
[----:B--2---:R-:W-:Y:S01]  /*6620*/  FFMA.FTZ R156, R169, R165, R166 ;  /* 0x000000a5a99c7223 */ /* 0x004fe200000100a6 */
[----:B------:R-:W-:-:S03]  /*6630*/  FSEL R169, R161, RZ, P0 ;  /* 0x000000ffa1a97208 */ /* 0x000fc60000000000 */
[----:B---3--:R-:W-:Y:S01]  /*6640*/  FADD.FTZ R156, R163, -R156 ;  /* 0x8000009ca39c7221 */ /* 0x008fe20000010000 */
[----:B------:R-:W-:-:S03]  /*6650*/  MOV R161, R169 ;  /* 0x000000a900a17202 */ /* 0x000fc60000000f00 */
[----:B------:R-:W-:-:S05]  /*6660*/  FMUL.FTZ R156, R4, R156 ;  /* 0x0000009c049c7220 */ /* 0x000fca0000410000 */
[----:B------:R-:W-:Y:S02]  /*6670*/  FSEL R163, R156, RZ, P0 ;  /* 0x000000ff9ca37208 */ /* 0x000fe40000000000 */
        /* <DEDUP_REMOVED lines=9> */
[-C--:B------:R-:W-:Y:S01]  /*6710*/  @P0 FMUL.FTZ R162, R161, R156.reuse ;  /* 0x0000009ca1a20220 */ /* 0x080fe20000410000 */
[----:B------:R-:W-:Y:S01]  /*6720*/  FMUL.FTZ R156, R111, R156 ;  /* 0x0000009c6f9c7220 */ /* 0x000fe20000410000 */
[----:B------:R-:W-:Y:S02]  /*6730*/  MOV R161, R169 ;  /* 0x000000a900a17202 */ /* 0x000fe40000000f00 */
[----:B------:R-:W-:Y:S01]  /*6740*/  FADD.FTZ R71, R71, R162 ;  /* 0x000000a247477221 */ /* 0x000fe20000010000 */
[----:B------:R-:W-:Y:S02]  /*6750*/  MOV R162, R170 ;  /* 0x000000aa00a27202 */ /* 0x000fe40000000f00 */
[----:B------:R-:W-:-:S04]  /*6760*/  FSEL R156, R156, RZ, P0 ;  /* 0x000000ff9c9c7208 */ /* 0x000fc80000000000 */
[----:B------:R-:W-:-:S04]  /*6770*/  F2FP.BF16.F32.PACK_AB R156, RZ, R156 ;  /* 0x0000009cff9c723e */ /* 0x000fc800000010ff */
[----:B------:R-:W-:Y:S02]  /*6780*/  PRMT R155, R155, 0x5410, R156 ;  /* 0x000054109b9b7816 */ /* 0x000fe4000000009c */
[----:B------:R-:W-:Y:S01]  /*6790*/  MOV R156, R2 ;  /* 0x00000002009c7202 */ /* 0x000fe20000000f00 */
[----:B------:R-:W-:Y:S06]  /*67a0*/  BRA `(.L_x_11441) ;  /* 0x0000001000c47947 */ /* 0x000fec0003800000 */
.L_x_11411:
[----:B0-----:R-:W-:Y:S02]  /*67b0*/  MOV R3, UR20 ;  /* 0x0000001400037c02 */ /* 0x001fe40008000f00 */
[----:B------:R-:W-:Y:S02]  /*67c0*/  MOV R168, UR21 ;  /* 0x0000001500a87c02 */ /* 0x000fe40008000f00 */
[----:B------:R-:W-:-:S04]  /*67d0*/  ISETP.NE.U32.AND P0, PT, R3, RZ, PT ;  /* 0x000000ff0300720c */ /* 0x000fc80003f05070 */
[----:B------:R-:W-:-:S13]  /*67e0*/  ISETP.NE.AND.EX P0, PT, R168, RZ, PT, P0 ;  /* 0x000000ffa800720c */ /* 0x000fda0003f05300 */
[----:B------:R-:W-:Y:S05]  /*67f0*/  @P0 BRA `(.L_x_11472) ;  /* 0x0000000800580947 */ /* 0x000fea0003800000 */
[----:B------:R-:W-:Y:S04]  /*6800*/  BSSY.RECONVERGENT B3, `(.L_x_11473) ;  /* 0x0000011000037945 */ /* 0x000fe80003800200 */
[----:B------:R-:W-:Y:S05]  /*6810*/  @!P2 BRA `(.L_x_11474) ;  /* 0x00000000003ca947 */ /* 0x000fea0003800000 */
[----:B------:R-:W-:Y:S01]  /*6820*/  @P1 FFMA.FTZ R2, R0, R165, R166 ;  /* 0x000000a500021223 */ /* 0x000fe200000100a6 */
[----:B-----5:R-:W-:-:S03]  /*6830*/  LOP3.LUT P0, RZ, R178, 0xff, RZ, 0xc0, !PT ;  /* 0x000000ffb2ff7812 */ /* 0x020fc6000780c0ff */
[----:B------:R-:W-:Y:S01]  /*6840*/  @P1 FADD.FTZ R169, R186, -R2 ;  /* 0x80000002baa91221 */ /* 0x000fe20000010000 */
[----:B------:R-:W-:-:S03]  /*6850*/  MOV R2, R32 ;  /* 0x0000002000027202 */ /* 0x000fc60000000f00 */
        /* <DEDUP_REMOVED lines=11> */
.L_x_11474:
[----:B------:R-:W-:Y:S05]  /*6910*/  BSYNC.RECONVERGENT B3 ;  /* 0x0000000000037941 */ /* 0x000fea0003800200 */
.L_x_11473:
        /* <DEDUP_REMOVED lines=8> */
[----:B------:R-:W-:Y:S02]  /*69a0*/  @P0 PRMT R2, R148, 0x7632, R2 ;  /* 0x0000763294020816 */ /* 0x000fe40000000002 */
[----:B------:R-:W-:Y:S02]  /*69b0*/  FMUL.FTZ R170, R170, UR12 ;  /* 0x0000000caaaa7c20 */ /* 0x000fe40008410000 */
[----:B------:R-:W-:Y:S01]  /*69c0*/  @P0 SHF.L.U32 R169, R2, 0x10, RZ ;  /* 0x0000001002a90819 */ /* 0x000fe200000006ff */
[----:B------:R-:W-:-:S04]  /*69d0*/  HFMA2 R2, -RZ, RZ, 0, 0 ;  /* 0x00000000ff027431 */ /* 0x000fc800000001ff */
[----:B------:R-:W-:-:S04]  /*69e0*/  @P0 FMUL.FTZ R2, R170, R169 ;  /* 0x000000a9aa020220 */ /* 0x000fc80000410000 */
[----:B------:R-:W-:Y:S01]  /*69f0*/  FADD.FTZ R73, R73, R2 ;  /* 0x0000000249497221 */ /* 0x000fe20000010000 */
[----:B------:R-:W-:-:S05]  /*6a00*/  FMUL.FTZ R2, R113, R170 ;  /* 0x000000aa71027220 */ /* 0x000fca0000410000 */
[----:B------:R-:W-:-:S04]  /*6a10*/  FSEL R2, R2, RZ, P0 ;  /* 0x000000ff02027208 */ /* 0x000fc80000000000 */
[----:B------:R-:W-:-:S04]  /*6a20*/  F2FP.BF16.F32.PACK_AB R2, RZ, R2 ;  /* 0x00000002ff02723e */ /* 0x000fc800000010ff */
[----:B------:R-:W-:-:S07]  /*6a30*/  PRMT R152, R152, 0x5410, R2 ;  /* 0x0000541098987816 */ /* 0x000fce0000000002 */
.L_x_11476:
[----:B------:R-:W-:Y:S05]  /*6a40*/  BSYNC.RECONVERGENT B3 ;  /* 0x0000000000037941 */ /* 0x000fea0003800200 */
.L_x_11475:
        /* <DEDUP_REMOVED lines=17> */
.L_x_11478:
[----:B------:R-:W-:Y:S05]  /*6b60*/  BSYNC.RECONVERGENT B3 ;  /* 0x0000000000037941 */ /* 0x000fea0003800200 */
.L_x_11477:
        /* <DEDUP_REMOVED lines=18> */
.L_x_11480:
[----:B------:R-:W-:Y:S05]  /*6c90*/  BSYNC.RECONVERGENT B3 ;  /* 0x0000000000037941 */ /* 0x000fea0003800200 */
.L_x_11479:
        /* <DEDUP_REMOVED lines=17> */
.L_x_11482:
[----:B------:R-:W-:Y:S05]  /*6db0*/  BSYNC.RECONVERGENT B3 ;  /* 0x0000000000037941 */ /* 0x000fea0003800200 */
.L_x_11481:
        /* <DEDUP_REMOVED lines=18> */
.L_x_11484:
[----:B------:R-:W-:Y:S05]  /*6ee0*/  BSYNC.RECONVERGENT B3 ;  /* 0x0000000000037941 */ /* 0x000fea0003800200 */
.L_x_11483:
        /* <DEDUP_REMOVED lines=17> */
.L_x_11486:
[----:B------:R-:W-:Y:S05]  /*7000*/  BSYNC.RECONVERGENT B3 ;  /* 0x0000000000037941 */ /* 0x000fea0003800200 */
.L_x_11485:
[----:B------:R-:W-:Y:S05]  /*7010*/  @!P2 BRA `(.L_x_11441) ;  /* 0x0000000800a8a947 */ /* 0x000fea0003800000 */
[----:B------:R-:W2:Y:S04]  /*7020*/  LDL R2, [R1+0x4] ;  /* 0x0000040001027983 */ /* 0x000ea80000100800 */
[----:B------:R-:W3:Y:S01]  /*7030*/  LDL R169, [R1+0x18] ;  /* 0x0000180001a97983 */ /* 0x000ee20000100800 */
        /* <DEDUP_REMOVED lines=11> */
[----:B------:R-:W-:-:S04]  /*70f0*/  @P0 FMUL.FTZ R2, R170, R169 ;  /* 0x000000a9aa020220 */ /* 0x000fc80000410000 */
[----:B------:R-:W-:Y:S01]  /*7100*/  FADD.FTZ R71, R71, R2 ;  /* 0x0000000247477221 */ /* 0x000fe20000010000 */
[----:B------:R-:W-:-:S05]  /*7110*/  FMUL.FTZ R2, R111, R170 ;  /* 0x000000aa6f027220 */ /* 0x000fca0000410000 */
[----:B------:R-:W-:-:S04]  /*7120*/  FSEL R2, R2, RZ, P0 ;  /* 0x000000ff02027208 */ /* 0x000fc80000000000 */
[----:B------:R-:W-:-:S04]  /*7130*/  F2FP.BF16.F32.PACK_AB R2, RZ, R2 ;  /* 0x00000002ff02723e */ /* 0x000fc800000010ff */
[----:B------:R-:W-:Y:S01]  /*7140*/  PRMT R155, R155, 0x5410, R2 ;  /* 0x000054109b9b7816 */ /* 0x000fe20000000002 */
[----:B------:R-:W-:Y:S06]  /*7150*/  BRA `(.L_x_11441) ;  /* 0x0000000800587947 */ /* 0x000fec0003800000 */
.L_x_11472:
[----:B------:R-:W-:Y:S01]  /*7160*/  @P1 FFMA.FTZ R2, R189, R165, R166 ;  /* 0x000000a5bd021223 */ /* 0x000fe200000100a6 */
[----:B-----5:R-:W-:Y:S01]  /*7170*/  MOV R157, R33 ;  /* 0x00000021009d7202 */ /* 0x020fe20000000f00 */
        /* <DEDUP_REMOVED lines=27> */
.L_x_11488:
[----:B------:R-:W-:Y:S05]  /*7330*/  BSYNC.RECONVERGENT B3 ;  /* 0x0000000000037941 */ /* 0x000fea0003800200 */
.L_x_11487:
        /* <DEDUP_REMOVED lines=14> */
.L_x_11490:
[----:B------:R-:W-:Y:S05]  /*7420*/  BSYNC.RECONVERGENT B3 ;  /* 0x0000000000037941 */ /* 0x000fea0003800200 */
.L_x_11489:
        /* <DEDUP_REMOVED lines=13> */
.L_x_11492:
[----:B------:R-:W-:Y:S05]  /*7500*/  BSYNC.RECONVERGENT B3 ;  /* 0x0000000000037941 */ /* 0x000fea0003800200 */
.L_x_11491:
        /* <DEDUP_REMOVED lines=14> */
.L_x_11494:
[----:B------:R-:W-:Y:S05]  /*75f0*/  BSYNC.RECONVERGENT B3 ;  /* 0x0000000000037941 */ /* 0x000fea0003800200 */
.L_x_11493:
[----:B------:R-:W-:Y:S01]  /*7600*/  @P1 FFMA.FTZ R2, R27, R165, R166 ;  /* 0x000000a51b021223 */ /* 0x000fe200000100a6 */
[----:B------:R-:W-:Y:S01]  /*7610*/  BSSY.RECONVERGENT B3, `(.L_x_11495) ;  /* 0x0000010000037945 */ /* 0x000fe20003800200 */
[----:B------:R-:W-:Y:S02]  /*7620*/  MOV R160, R28 ;  /* 0x0000001c00a07202 */ /* 0x000fe40000000f00 */
        /* <DEDUP_REMOVED lines=14> */
.L_x_11496:
[----:B------:R-:W-:Y:S05]  /*7710*/  BSYNC.RECONVERGENT B3 ;  /* 0x0000000000037941 */ /* 0x000fea0003800200 */
.L_x_11495:
        /* <DEDUP_REMOVED lines=18> */
.L_x_11498:
[----:B------:R-:W-:Y:S05]  /*7840*/  BSYNC.RECONVERGENT B3 ;  /* 0x0000000000037941 */ /* 0x000fea0003800200 */
.L_x_11497:
        /* <DEDUP_REMOVED lines=17> */
.L_x_11500:
[----:B------:R-:W-:Y:S05]  /*7960*/  BSYNC.RECONVERGENT B3 ;  /* 0x0000000000037941 */ /* 0x000fea0003800200 */
.L_x_11499:
        /* <DEDUP_REMOVED lines=8> */
[----:B------:R-:W-:Y:S01]  /*79f0*/  ISETP.GE.U32.AND P0, PT, R178, RZ, PT ;  /* 0x000000ffb200720c */ /* 0x000fe20003f06070 */
[----:B------:R-:W-:-:S03]  /*7a00*/  FMUL.FTZ R169, R2, UR13 ;  /* 0x0000000d02a97c20 */ /* 0x000fc60008410000 */
[----:B------:R-:W-:Y:S01]  /*7a10*/  ISETP.GE.U32.AND.EX P0, PT, R179, 0x1000000, PT, P0 ;  /* 0x01000000b300780c */ /* 0x000fe20003f06100 */
[----:B------:R-:W-:-:S12]  /*7a20*/  FMUL.FTZ R170, R169, UR12 ;  /* 0x0000000ca9aa7c20 */ /* 0x000fd80008410000 */
[----:B------:R-:W-:-:S04]  /*7a30*/  @P0 PRMT R2, R151, 0x7632, R2 ;  /* 0x0000763297020816 */ /* 0x000fc80000000002 */
        /* <DEDUP_REMOVED lines=8> */
.L_x_11441:
[----:B------:R-:W-:Y:S05]  /*7ac0*/  BSYNC.RECONVERGENT B2 ;  /* 0x0000000000027941 */ /* 0x000fea0003800200 */
.L_x_11410:
        /* <DEDUP_REMOVED lines=11> */
.L_x_11407:
[----:B------:R-:W-:Y:S05]  /*7b80*/  BSYNC.RECONVERGENT B1 ;  /* 0x0000000000017941 */ /* 0x000fea0003800200 */
.L_x_11406:
[----:B------:R-:W-:Y:S04]  /*7b90*/  BSSY.RECONVERGENT B1, `(.L_x_11501) ;  /* 0x0000343000017945 */ /* 0x000fe80003800200 */
[----:B------:R-:W-:Y:S05]  /*7ba0*/  @!P4 BRA `(.L_x_11502) ;  /* 0x000000340004c947 */ /* 0x000fea0003800000 */
[----:B------:R-:W-:Y:S04]  /*7bb0*/  BSSY.RECONVERGENT B2, `(.L_x_11503) ;  /* 0x0000005000027945 */ /* 0x000fe80003800200 */
[----:B------:R-:W-:Y:S05]  /*7bc0*/  @!P2 BRA `(.L_x_11504) ;  /* 0x00000000000ca947 */ /* 0x000fea0003800000 */
[----:B0-----:R-:W0:Y:S02]  /*7bd0*/  LDC.64 R2, c[0x0][0x390] ;  /* 0x0000e400ff027b82 */ /* 0x001e240000000a00 */
[----:B0-----:R-:W-:-:S05]  /*7be0*/  IMAD.WIDE.U32 R2, R164, 0x10, R2 ;  /* 0x00000010a4027825 */ /* 0x001fca00078e0002 */
[----:B-----5:R1:W5:Y:S02]  /*7bf0*/  LDG.E.128 R148, desc[UR6][R2.64] ;  /* 0x0000000602947981 */ /* 0x020364000c1e1d00 */
.L_x_11504:
[----:B------:R-:W-:Y:S05]  /*7c00*/  BSYNC.RECONVERGENT B2 ;  /* 0x0000000000027941 */ /* 0x000fea0003800200 */
.L_x_11503:
        /* <DEDUP_REMOVED lines=37> */
.L_x_11509:
[----:B------:R-:W-:Y:S05]  /*7e60*/  BSYNC.RECONVERGENT B3 ;  /* 0x0000000000037941 */ /* 0x000fea0003800200 */
.L_x_11508:
        /* <DEDUP_REMOVED lines=14> */
.L_x_11511:
[----:B------:R-:W-:Y:S05]  /*7f50*/  BSYNC.RECONVERGENT B3 ;  /* 0x0000000000037941 */ /* 0x000fea0003800200 */
.L_x_11510:
        /* <DEDUP_REMOVED lines=13> */
.L_x_11513:
[----:B------:R-:W-:Y:S05]  /*8030*/  BSYNC.RECONVERGENT B3 ;  /* 0x0000000000037941 */ /* 0x000fea0003800200 */
.L_x_11512:
        /* <DEDUP_REMOVED lines=14> */
.L_x_11515:
[----:B------:R-:W-:Y:S05]  /*8120*/  BSYNC.RECONVERGENT B3 ;  /* 0x0000000000037941 */ /* 0x000fea0003800200 */
.L_x_11514:
        /* <DEDUP_REMOVED lines=17> */
.L_x_11517:
[----:B------:R-:W-:Y:S05]  /*8240*/  BSYNC.RECONVERGENT B3 ;  /* 0x0000000000037941 */ /* 0x000fea0003800200 */
.L_x_11516:
        /* <DEDUP_REMOVED lines=18> */
.L_x_11519:
[----:B------:R-:W-:Y:S05]  /*8370*/  BSYNC.RECONVERGENT B3 ;  /* 0x0000000000037941 */ /* 0x000fea0003800200 */
.L_x_11518:
        /* <DEDUP_REMOVED lines=17> */
.L_x_11521:
[----:B------:R-:W-:Y:S05]  /*8490*/  BSYNC.RECONVERGENT B3 ;  /* 0x0000000000037941 */ /* 0x000fea0003800200 */
.L_x_11520:
[----:B------:R-:W2:Y:S04]  /*84a0*/  LDL R2, [R1] ;  /* 0x0000000001027983 */ /* 0x000ea80000100800 */
[----:B------:R-:W3:Y:S01]  /*84b0*/  LDL R162, [R1+0x14] ;  /* 0x0000140001a27983 */ /* 0x000ee20000100800 */
[----:B--2---:R-:W-:-:S04]  /*84c0*/  @P1 FFMA.FTZ R2, R2, R165, R166 ;  /* 0x000000a502021223 */ /* 0x004fc800000100a6 */
[----:B---3--:R-:W-:Y:S01]  /*84d0*/  @P1 FADD.FTZ R162, R162, -R2 ;  /* 0x80000002a2a21221 */ /* 0x008fe20000010000 */
[----:B------:R-:W-:-:S03]  /*84e0*/  MOV R2, R123 ;  /* 0x0000007b00027202 */ /* 0x000fc60000000f00 */
[----:B------:R-:W-:Y:S01]  /*84f0*/  @P1 FFMA.FTZ R2, R4, R162, R123 ;  /* 0x000000a204021223 */ /* 0x000fe2000001007b */
        /* <DEDUP_REMOVED lines=23> */
.L_x_11507:
        /* <DEDUP_REMOVED lines=16> */
[----:B------:R-:W-:-:S07]  /*8770*/  PRMT R152, R2, 0x7610, R152 ;  /* 0x0000761002987816 */ /* 0x000fce0000000098 */
.L_x_11524:
[----:B------:R-:W-:Y:S05]  /*8780*/  BSYNC.RECONVERGENT B3 ;  /* 0x0000000000037941 */ /* 0x000fea0003800200 */
.L_x_11523:
[----:B------:R-:W-:Y:S04]  /*8790*/  BSSY.RECONVERGENT B3, `(.L_x_11525) ;  /* 0x0000012000037945 */ /* 0x000fe80003800200 */
[----:B------:R-:W-:Y:S05]  /*87a0*/  @!P2 BRA `(.L_x_11526) ;  /* 0x000000000040a947 */ /* 0x000fea0003800000 */
[----:B-----5:R-:W-:Y:S01]  /*87b0*/  LOP3.LUT P3, RZ, R180, 0xff00, RZ, 0xc0, !PT ;  /* 0x0000ff00b4ff7812 */ /* 0x020fe2000786c0ff */
[----:B01----:R-:W-:Y:S01]  /*87c0*/  @P1 FFMA.FTZ R2, R23, R165, R166 ;  /* 0x000000a517021223 */ /* 0x003fe200000100a6 */
[----:B------:R-:W-:Y:S01]  /*87d0*/  MOV R3, R117 ;  /* 0x0000007500037202 */ /* 0x000fe20000000f00 */
[----:B------:R-:W-:Y:S02]  /*87e0*/  HFMA2 R168, -RZ, RZ, 0, 0 ;  /* 0x00000000ffa87431 */ /* 0x000fe400000001ff */
[----:B------:R-:W-:-:S04]  /*87f0*/  @P1 FADD.FTZ R2, R230, -R2 ;  /* 0x80000002e6021221 */ /* 0x000fc80000010000 */
[----:B------:R-:W-:-:S04]  /*8800*/  @P1 FFMA.FTZ R3, R4, R2, R117 ;  /* 0x0000000204031223 */ /* 0x000fc80000010075 */
[----:B------:R-:W-:Y:S01]  /*8810*/  @P3 PRMT R2, R148, 0x7632, R2 ;  /* 0x0000763294023816 */ /* 0x000fe20000000002 */
[----:B------:R-:W-:-:S03]  /*8820*/  FMUL.FTZ R3, R3, UR13 ;  /* 0x0000000d03037c20 */ /* 0x000fc60008410000 */
        /* <DEDUP_REMOVED lines=8> */
.L_x_11526:
[----:B------:R-:W-:Y:S05]  /*88b0*/  BSYNC.RECONVERGENT B3 ;  /* 0x0000000000037941 */ /* 0x000fea0003800200 */
.L_x_11525:
        /* <DEDUP_REMOVED lines=17> */
.L_x_11528:
[----:B------:R-:W-:Y:S05]  /*89d0*/  BSYNC.RECONVERGENT B3 ;  /* 0x0000000000037941 */ /* 0x000fea0003800200 */
.L_x_11527:
        /* <DEDUP_REMOVED lines=18> */
.L_x_11530:
[----:B------:R-:W-:Y:S05]  /*8b00*/  BSYNC.RECONVERGENT B3 ;  /* 0x0000000000037941 */ /* 0x000fea0003800200 */
.L_x_11529:
        /* <DEDUP_REMOVED lines=17> */
.L_x_11532:
[----:B------:R-:W-:Y:S05]  /*8c20*/  BSYNC.RECONVERGENT B3 ;  /* 0x0000000000037941 */ /* 0x000fea0003800200 */
.L_x_11531:
        /* <DEDUP_REMOVED lines=18> */
.L_x_11534:
[----:B------:R-:W-:Y:S05]  /*8d50*/  BSYNC.RECONVERGENT B3 ;  /* 0x0000000000037941 */ /* 0x000fea0003800200 */
.L_x_11533:
        /* <DEDUP_REMOVED lines=17> */
.L_x_11536:
[----:B------:R-:W-:Y:S05]  /*8e70*/  BSYNC.RECONVERGENT B3 ;  /* 0x0000000000037941 */ /* 0x000fea0003800200 */
.L_x_11535:
[----:B------:R-:W-:Y:S05]  /*8e80*/  @!P2 BRA `(.L_x_11522) ;  /* 0x000000200024a947 */ /* 0x000fea0003800000 */
[----:B01----:R-:W2:Y:S04]  /*8e90*/  LDL R2, [R1] ;  /* 0x0000000001027983 */ /* 0x003ea80000100800 */
[----:B------:R-:W3:Y:S01]  /*8ea0*/  LDL R3, [R1+0x14] ;  /* 0x0000140001037983 */ /* 0x000ee20000100800 */
[----:B-----5:R-:W-:Y:S01]  /*8eb0*/  ISETP.GE.U32.AND P3, PT, R180, RZ, PT ;  /* 0x000000ffb400720c */ /* 0x020fe20003f66070 */
[----:B------:R-:W-:-:S03]  /*8ec0*/  HFMA2 R168, -RZ, RZ, 0, 0 ;  /* 0x00000000ffa87431 */ /* 0x000fc600000001ff */
[----:B------:R-:W-:Y:S01]  /*8ed0*/  ISETP.GE.U32.AND.EX P3, PT, R181, 0x1000000, PT, P3 ;  /* 0x01000000b500780c */ /* 0x000fe20003f66130 */
[----:B--2---:R-:W-:-:S04]  /*8ee0*/  @P1 FFMA.FTZ R2, R2, R165, R166 ;  /* 0x000000a502021223 */ /* 0x004fc800000100a6 */
[----:B---3--:R-:W-:Y:S01]  /*8ef0*/  @P1 FADD.FTZ R2, R3, -R2 ;  /* 0x8000000203021221 */ /* 0x008fe20000010000 */
[----:B------:R-:W-:-:S03]  /*8f00*/  MOV R3, R123 ;  /* 0x0000007b00037202 */ /* 0x000fc60000000f00 */
        /* <DEDUP_REMOVED lines=10> */
[----:B------:R-:W-:Y:S01]  /*8fb0*/  PRMT R155, R155, 0x5410, R2 ;  /* 0x000054109b9b7816 */ /* 0x000fe20000000002 */
[----:B------:R-:W-:Y:S06]  /*8fc0*/  BRA `(.L_x_11522) ;  /* 0x0000001c00d47947 */ /* 0x000fec0003800000 */
.L_x_11506:
        /* <DEDUP_REMOVED lines=19> */
.L_x_11541:
[----:B------:R-:W-:Y:S05]  /*9100*/  BSYNC.RECONVERGENT B4 ;  /* 0x0000000000047941 */ /* 0x000fea0003800200 */
.L_x_11540:
        /* <DEDUP_REMOVED lines=12> */
.L_x_11539:
[----:B------:R-:W-:Y:S05]  /*91d0*/  BSYNC.RECONVERGENT B3 ;  /* 0x0000000000037941 */ /* 0x000fea0003800200 */
.L_x_11538:
        /* <DEDUP_REMOVED lines=16> */
.L_x_11545:
[----:B------:R-:W-:Y:S05]  /*92e0*/  BSYNC.RECONVERGENT B4 ;  /* 0x0000000000047941 */ /* 0x000fea0003800200 */
.L_x_11544:
        /* <DEDUP_REMOVED lines=12> */
.L_x_11543:
[----:B------:R-:W-:Y:S05]  /*93b0*/  BSYNC.RECONVERGENT B3 ;  /* 0x0000000000037941 */ /* 0x000fea0003800200 */
.L_x_11542:
        /* <DEDUP_REMOVED lines=15> */
.L_x_11549:
[----:B------:R-:W-:Y:S05]  /*94b0*/  BSYNC.RECONVERGENT B4 ;  /* 0x0000000000047941 */ /* 0x000fea0003800200 */
.L_x_11548:
        /* <DEDUP_REMOVED lines=12> */
.L_x_11547:
[----:B------:R-:W-:Y:S05]  /*9580*/  BSYNC.RECONVERGENT B3 ;  /* 0x0000000000037941 */ /* 0x000fea0003800200 */
.L_x_11546:
        /* <DEDUP_REMOVED lines=16> */
.L_x_11553:
[----:B------:R-:W-:Y:S05]  /*9690*/  BSYNC.RECONVERGENT B4 ;  /* 0x0000000000047941 */ /* 0x000fea0003800200 */
.L_x_11552:
        /* <DEDUP_REMOVED lines=12> */
.L_x_11551:
[----:B------:R-:W-:Y:S05]  /*9760*/  BSYNC.RECONVERGENT B3 ;  /* 0x0000000000037941 */ /* 0x000fea0003800200 */
.L_x_11550:
        /* <DEDUP_REMOVED lines=15> */
.L_x_11557:
[----:B------:R-:W-:Y:S05]  /*9860*/  BSYNC.RECONVERGENT B4 ;  /* 0x0000000000047941 */ /* 0x000fea0003800200 */
.L_x_11556:
        /* <DEDUP_REMOVED lines=12> */
.L_x_11555:
[----:B------:R-:W-:Y:S05]  /*9930*/  BSYNC.RECONVERGENT B3 ;  /* 0x0000000000037941 */ /* 0x000fea0003800200 */
.L_x_11554:
        /* <DEDUP_REMOVED lines=16> */
.L_x_11561:
[----:B------:R-:W-:Y:S05]  /*9a40*/  BSYNC.RECONVERGENT B4 ;  /* 0x0000000000047941 */ /* 0x000fea0003800200 */
.L_x_11560:
        /* <DEDUP_REMOVED lines=12> */
.L_x_11559:
[----:B------:R-:W-:Y:S05]  /*9b10*/  BSYNC.RECONVERGENT B3 ;  /* 0x0000000000037941 */ /* 0x000fea0003800200 */
.L_x_11558:
        /* <DEDUP_REMOVED lines=15> */
.L_x_11565:
[----:B------:R-:W-:Y:S05]  /*9c10*/  BSYNC.RECONVERGENT B4 ;  /* 0x0000000000047941 */ /* 0x000fea0003800200 */
.L_x_11564:
        /* <DEDUP_REMOVED lines=12> */
.L_x_11563:
[----:B------:R-:W-:Y:S05]  /*9ce0*/  BSYNC.RECONVERGENT B3 ;  /* 0x0000000000037941 */ /* 0x000fea0003800200 */
.L_x_11562:
[----:B------:R-:W2:Y:S04]  /*9cf0*/  LDL R157, [R1] ;  /* 0x00000000019d7983 */ /* 0x000ea80000100800 */
[----:B------:R-:W3:Y:S01]  /*9d00*/  LDL R160, [R1+0x14] ;  /* 0x0000140001a07983 */ /* 0x000ee20000100800 */
[-CC-:B01----:R-:W-:Y:S01]  /*9d10*/  FFMA.FTZ R3, R19, R165.reuse, R166.reuse ;  /* 0x000000a513037223 */ /* 0x183fe200000100a6 */
[-CC-:B------:R-:W-:Y:S01]  /*9d20*/  FFMA.FTZ R2, R18, R165.reuse, R166.reuse ;  /* 0x000000a512027223 */ /* 0x180fe200000100a6 */
[-CC-:B------:R-:W-:Y:S01]  /*9d30*/  FFMA.FTZ R158, R20, R165.reuse, R166.reuse ;  /* 0x000000a5149e7223 */ /* 0x180fe200000100a6 */
[-CC-:B------:R-:W-:Y:S01]  /*9d40*/  FFMA.FTZ R156, R24, R165.reuse, R166.reuse ;  /* 0x000000a5189c7223 */ /* 0x180fe200000100a6 */
        /* <DEDUP_REMOVED lines=9> */
[----:B------:R-:W-:Y:S01]  /*9de0*/  ISETP.GT.AND P3, PT, R5, RZ, PT ;  /* 0x000000ff0500720c */ /* 0x000fe20003f64270 */
[----:B------:R-:W-:Y:S01]  /*9df0*/  FADD.FTZ R3, R230, -R3 ;  /* 0x80000003e6037221 */ /* 0x000fe20000010000 */
[C---:B-----5:R-:W-:Y:S01]  /*9e00*/  FMUL.FTZ R2, R4.reuse, R2 ;  /* 0x0000000204027220 */ /* 0x060fe20000410000 */
        /* <DEDUP_REMOVED lines=14> */
[----:B------:R-:W-:Y:S02]  /*9ef0*/  FSEL R160, R158, RZ, P3 ;  /* 0x000000ff9ea07208 */ /* 0x000fe40001800000 */
[----:B------:R-:W-:Y:S01]  /*9f00*/  MOV R158, R2 ;  /* 0x00000002009e7202 */ /* 0x000fe20000000f00 */
        /* <DEDUP_REMOVED lines=14> */
[----:B------:R-:W-:Y:S02]  /*9ff0*/  FADD.FTZ R63, R63, R168 ;  /* 0x000000a83f3f7221 */ /* 0x000fe40000010000 */
[----:B------:R-:W-:-:S04]  /*a000*/  FSEL R157, R157, RZ, P3 ;  /* 0x000000ff9d9d7208 */ /* 0x000fc80001800000 */
[----:B------:R-:W-:-:S04]  /*a010*/  F2FP.BF16.F32.PACK_AB R157, RZ, R157 ;  /* 0x0000009dff9d723e */ /* 0x000fc800000010ff */
[----:B------:R-:W-:Y:S02]  /*a020*/  PRMT R155, R155, 0x5410, R157 ;  /* 0x000054109b9b7816 */ /* 0x000fe4000000009d */
[----:B------:R-:W-:Y:S01]  /*a030*/  MOV R157, R3 ;  /* 0x00000003009d7202 */ /* 0x000fe20000000f00 */
[----:B------:R-:W-:Y:S06]  /*a040*/  BRA `(.L_x_11522) ;  /* 0x0000000c00b47947 */ /* 0x000fec0003800000 */
.L_x_11537:
        /* <DEDUP_REMOVED lines=15> */
.L_x_11569:
[----:B------:R-:W-:Y:S05]  /*a140*/  BSYNC.RECONVERGENT B4 ;  /* 0x0000000000047941 */ /* 0x000fea0003800200 */
.L_x_11568:
        /* <DEDUP_REMOVED lines=12> */
.L_x_11567:
[----:B------:R-:W-:Y:S05]  /*a210*/  BSYNC.RECONVERGENT B3 ;  /* 0x0000000000037941 */ /* 0x000fea0003800200 */
.L_x_11566:
        /* <DEDUP_REMOVED lines=16> */
.L_x_11573:
[----:B------:R-:W-:Y:S05]  /*a320*/  BSYNC.RECONVERGENT B4 ;  /* 0x0000000000047941 */ /* 0x000fea0003800200 */
.L_x_11572:
        /* <DEDUP_REMOVED lines=12> */
.L_x_11571:
[----:B------:R-:W-:Y:S05]  /*a3f0*/  BSYNC.RECONVERGENT B3 ;  /* 0x0000000000037941 */ /* 0x000fea0003800200 */
.L_x_11570:
        /* <DEDUP_REMOVED lines=15> */
.L_x_11577:
[----:B------:R-:W-:Y:S05]  /*a4f0*/  BSYNC.RECONVERGENT B4 ;  /* 0x0000000000047941 */ /* 0x000fea0003800200 */
.L_x_11576:
        /* <DEDUP_REMOVED lines=12> */
.L_x_11575:
[----:B------:R-:W-:Y:S05]  /*a5c0*/  BSYNC.RECONVERGENT B3 ;  /* 0x0000000000037941 */ /* 0x000fea0003800200 */
.L_x_11574:
        /* <DEDUP_REMOVED lines=16> */
.L_x_11581:
[----:B------:R-:W-:Y:S05]  /*a6d0*/  BSYNC.RECONVERGENT B4 ;  /* 0x0000000000047941 */ /* 0x000fea0003800200 */
.L_x_11580:
        /* <DEDUP_REMOVED lines=12> */
.L_x_11579:
[----:B------:R-:W-:Y:S05]  /*a7a0*/  BSYNC.RECONVERGENT B3 ;  /* 0x0000000000037941 */ /* 0x000fea0003800200 */
.L_x_11578:
        /* <DEDUP_REMOVED lines=15> */
.L_x_11585:
[----:B------:R-:W-:Y:S05]  /*a8a0*/  BSYNC.RECONVERGENT B4 ;  /* 0x0000000000047941 */ /* 0x000fea0003800200 */
.L_x_11584:
        /* <DEDUP_REMOVED lines=12> */
.L_x_11583:
[----:B------:R-:W-:Y:S05]  /*a970*/  BSYNC.RECONVERGENT B3 ;  /* 0x0000000000037941 */ /* 0x000fea0003800200 */
.L_x_11582:
        /* <DEDUP_REMOVED lines=16> */
.L_x_11589:
[----:B------:R-:W-:Y:S05]  /*aa80*/  BSYNC.RECONVERGENT B4 ;  /* 0x0000000000047941 */ /* 0x000fea0003800200 */
.L_x_11588:
        /* <DEDUP_REMOVED lines=12> */
.L_x_11587:
[----:B------:R-:W-:Y:S05]  /*ab50*/  BSYNC.RECONVERGENT B3 ;  /* 0x0000000000037941 */ /* 0x000fea0003800200 */
.L_x_11586:
        /* <DEDUP_REMOVED lines=15> */
.L_x_11593:
[----:B------:R-:W-:Y:S05]  /*ac50*/  BSYNC.RECONVERGENT B4 ;  /* 0x0000000000047941 */ /* 0x000fea0003800200 */
.L_x_11592:
        /* <DEDUP_REMOVED lines=12> */
.L_x_11591:
[----:B------:R-:W-:Y:S05]  /*ad20*/  BSYNC.RECONVERGENT B3 ;  /* 0x0000000000037941 */ /* 0x000fea0003800200 */
.L_x_11590:
[----:B------:R-:W-:Y:S05]  /*ad30*/  @!P2 BRA `(.L_x_11522) ;  /* 0x000000000078a947 */ /* 0x000fea0003800000 */
[----:B------:R2:W5:Y:S04]  /*ad40*/  LDL R169, [R1] ;  /* 0x0000000001a97983 */ /* 0x0005680000100800 */
[----:B------:R2:W5:Y:S02]  /*ad50*/  LDL R168, [R1+0x14] ;  /* 0x0000140001a87983 */ /* 0x0005640000100800 */
[----:B-----5:R-:W-:Y:S01]  /*ad60*/  ISETP.GE.U32.AND P3, PT, R180, RZ, PT ;  /* 0x000000ffb400720c */ /* 0x020fe20003f66070 */
[----:B------:R-:W-:Y:S01]  /*ad70*/  BSSY.RECONVERGENT B3, `(.L_x_11594) ;  /* 0x000000e000037945 */ /* 0x000fe20003800200 */
[----:B01----:R-:W-:Y:S02]  /*ad80*/  MOV R2, RZ ;  /* 0x000000ff00027202 */ /* 0x003fe40000000f00 */
        /* <DEDUP_REMOVED lines=12> */
.L_x_11595:
[----:B------:R-:W-:Y:S05]  /*ae50*/  BSYNC.RECONVERGENT B3 ;  /* 0x0000000000037941 */ /* 0x000fea0003800200 */
.L_x_11594:
        /* <DEDUP_REMOVED lines=12> */
.L_x_11522:
[----:B------:R-:W-:Y:S05]  /*af20*/  BSYNC.RECONVERGENT B2 ;  /* 0x0000000000027941 */ /* 0x000fea0003800200 */
.L_x_11505:
        /* <DEDUP_REMOVED lines=9> */
.L_x_11502:
[----:B------:R-:W-:Y:S05]  /*afc0*/  BSYNC.RECONVERGENT B1 ;  /* 0x0000000000017941 */ /* 0x000fea0003800200 */
.L_x_11501:
[----:B------:R-:W-:Y:S04]  /*afd0*/  BSSY.RECONVERGENT B1, `(.L_x_11596) ;  /* 0x000033f000017945 */ /* 0x000fe80003800200 */
[----:B------:R-:W-:Y:S05]  /*afe0*/  @!P5 BRA `(.L_x_11597) ;  /* 0x0000003000f4d947 */ /* 0x000fea0003800000 */
[----:B------:R-:W-:Y:S04]  /*aff0*/  BSSY.RECONVERGENT B2, `(.L_x_11598) ;  /* 0x0000005000027945 */ /* 0x000fe80003800200 */
[----:B------:R-:W-:Y:S05]  /*b000*/  @!P2 BRA `(.L_x_11599) ;  /* 0x00000000000ca947 */ /* 0x000fea0003800000 */
[----:B01----:R-:W0:Y:S02]  /*b010*/  LDC.64 R2, c[0x0][0x390] ;  /* 0x0000e400ff027b82 */ /* 0x003e240000000a00 */
[----:B0-----:R-:W-:-:S05]  /*b020*/  IMAD.WIDE.U32 R2, R164, 0x10, R2 ;  /* 0x00000010a4027825 */ /* 0x001fca00078e0002 */
[----:B-----5:R2:W5:Y:S02]  /*b030*/  LDG.E.128 R148, desc[UR6][R2.64] ;  /* 0x0000000602947981 */ /* 0x020564000c1e1d00 */
.L_x_11599:
[----:B------:R-:W-:Y:S05]  /*b040*/  BSYNC.RECONVERGENT B2 ;  /* 0x0000000000027941 */ /* 0x000fea0003800200 */
.L_x_11598:
        /* <DEDUP_REMOVED lines=37> */
.L_x_11604:
[----:B------:R-:W-:Y:S05]  /*b2a0*/  BSYNC.RECONVERGENT B3 ;  /* 0x0000000000037941 */ /* 0x000fea0003800200 */
.L_x_11603:
        /* <DEDUP_REMOVED lines=14> */
.L_x_11606:
[----:B------:R-:W-:Y:S05]  /*b390*/  BSYNC.RECONVERGENT B3 ;  /* 0x0000000000037941 */ /* 0x000fea0003800200 */
.L_x_11605:
        /* <DEDUP_REMOVED lines=13> */
.L_x_11608:
[----:B------:R-:W-:Y:S05]  /*b470*/  BSYNC.RECONVERGENT B3 ;  /* 0x0000000000037941 */ /* 0x000fea0003800200 */
.L_x_11607:
        /* <DEDUP_REMOVED lines=14> */
.L_x_11610:
[----:B------:R-:W-:Y:S05]  /*b560*/  BSYNC.RECONVERGENT B3 ;  /* 0x0000000000037941 */ /* 0x000fea0003800200 */
.L_x_11609:
        /* <DEDUP_REMOVED lines=17> */
.L_x_11612:
[----:B------:R-:W-:Y:S05]  /*b680*/  BSYNC.RECONVERGENT B3 ;  /* 0x0000000000037941 */ /* 0x000fea0003800200 */
.L_x_11611:
        /* <DEDUP_REMOVED lines=18> */
.L_x_11614:
[----:B------:R-:W-:Y:S05]  /*b7b0*/  BSYNC.RECONVERGENT B3 ;  /* 0x0000000000037941 */ /* 0x000fea0003800200 */
.L_x_11613:
        /* <DEDUP_REMOVED lines=17> */
.L_x_11616:
[----:B------:R-:W-:Y:S05]  /*b8d0*/  BSYNC.RECONVERGENT B3 ;  /* 0x0000000000037941 */ /* 0x000fea0003800200 */
.L_x_11615:
[----:B------:R-:W2:Y:S01]  /*b8e0*/  LDL R162, [R1+0x10] ;  /* 0x0000100001a27983 */ /* 0x000ea20000100800 */
[----:B------:R-:W-:-:S04]  /*b8f0*/  @P1 FFMA.FTZ R2, R252, R165, R166 ;  /* 0x000000a5fc021223 */ /* 0x000fc800000100a6 */
[----:B--2---:R-:W-:Y:S01]  /*b900*/  @P1 FADD.FTZ R162, R162, -R2 ;  /* 0x80000002a2a21221 */ /* 0x004fe20000010000 */
        /* <DEDUP_REMOVED lines=25> */
.L_x_11602:
        /* <DEDUP_REMOVED lines=17> */
.L_x_11619:
[----:B------:R-:W-:Y:S05]  /*bbb0*/  BSYNC.RECONVERGENT B3 ;  /* 0x0000000000037941 */ /* 0x000fea0003800200 */
.L_x_11618:
[----:B------:R-:W-:Y:S04]  /*bbc0*/  BSSY.RECONVERGENT B3, `(.L_x_11620) ;  /* 0x0000012000037945 */ /* 0x000fe80003800200 */
[----:B------:R-:W-:Y:S05]  /*bbd0*/  @!P2 BRA `(.L_x_11621) ;  /* 0x000000000040a947 */ /* 0x000fea0003800000 */
[----:B-----5:R-:W-:Y:S01]  /*bbe0*/  LOP3.LUT P0, RZ, R176, 0xff00, RZ, 0xc0, !PT ;  /* 0x0000ff00b0ff7812 */ /* 0x020fe2000780c0ff */
[----:B012---:R-:W-:Y:S01]  /*bbf0*/  @P1 FFMA.FTZ R2, R16, R165, R166 ;  /* 0x000000a510021223 */ /* 0x007fe200000100a6 */
        /* <DEDUP_REMOVED lines=14> */
.L_x_11621:
[----:B------:R-:W-:Y:S05]  /*bce0*/  BSYNC.RECONVERGENT B3 ;  /* 0x0000000000037941 */ /* 0x000fea0003800200 */
.L_x_11620:
        /* <DEDUP_REMOVED lines=17> */
.L_x_11623:
[----:B------:R-:W-:Y:S05]  /*be00*/  BSYNC.RECONVERGENT B3 ;  /* 0x0000000000037941 */ /* 0x000fea0003800200 */
.L_x_11622:
        /* <DEDUP_REMOVED lines=18> */
.L_x_11625:
[----:B------:R-:W-:Y:S05]  /*bf30*/  BSYNC.RECONVERGENT B3 ;  /* 0x0000000000037941 */ /* 0x000fea0003800200 */
.L_x_11624:
        /* <DEDUP_REMOVED lines=17> */
.L_x_11627:
[----:B------:R-:W-:Y:S05]  /*c050*/  BSYNC.RECONVERGENT B3 ;  /* 0x0000000000037941 */ /* 0x000fea0003800200 */
.L_x_11626:
        /* <DEDUP_REMOVED lines=18> */
.L_x_11629:
[----:B------:R-:W-:Y:S05]  /*c180*/  BSYNC.RECONVERGENT B3 ;  /* 0x0000000000037941 */ /* 0x000fea0003800200 */
.L_x_11628:
        /* <DEDUP_REMOVED lines=17> */
.L_x_11631:
[----:B------:R-:W-:Y:S05]  /*c2a0*/  BSYNC.RECONVERGENT B3 ;  /* 0x0000000000037941 */ /* 0x000fea0003800200 */
.L_x_11630:
[----:B------:R-:W-:Y:S05]  /*c2b0*/  @!P2 BRA `(.L_x_11617) ;  /* 0x000000200018a947 */ /* 0x000fea0003800000 */
[----:B012---:R-:W2:Y:S01]  /*c2c0*/  LDL R3, [R1+0x10] ;  /* 0x0000100001037983 */ /* 0x007ea20000100800 */
[----:B-----5:R-:W-:Y:S01]  /*c2d0*/  ISETP.GE.U32.AND P0, PT, R176, RZ, PT ;  /* 0x000000ffb000720c */ /* 0x020fe20003f06070 */
[----:B------:R-:W-:Y:S01]  /*c2e0*/  @P1 FFMA.FTZ R2, R252, R165, R166 ;  /* 0x000000a5fc021223 */ /* 0x000fe200000100a6 */
[----:B------:R-:W-:Y:S02]  /*c2f0*/  HFMA2 R168, -RZ, RZ, 0, 0 ;  /* 0x00000000ffa87431 */ /* 0x000fe400000001ff */
[----:B------:R-:W-:Y:S01]  /*c300*/  ISETP.GE.U32.AND.EX P0, PT, R177, 0x1000000, PT, P0 ;  /* 0x01000000b100780c */ /* 0x000fe20003f06100 */
[----:B--2---:R-:W-:Y:S01]  /*c310*/  @P1 FADD.FTZ R2, R3, -R2 ;  /* 0x8000000203021221 */ /* 0x004fe20000010000 */
[----:B------:R-:W-:-:S03]  /*c320*/  MOV R3, R131 ;  /* 0x0000008300037202 */ /* 0x000fc60000000f00 */
[----:B------:R-:W-:-:S08]  /*c330*/  @P1 FFMA.FTZ R3, R4, R2, R131 ;  /* 0x0000000204031223 */ /* 0x000fd00000010083 */
        /* <DEDUP_REMOVED lines=11> */
.L_x_11601:
        /* <DEDUP_REMOVED lines=19> */
.L_x_11636:
[----:B------:R-:W-:Y:S05]  /*c520*/  BSYNC.RECONVERGENT B4 ;  /* 0x0000000000047941 */ /* 0x000fea0003800200 */
.L_x_11635:
        /* <DEDUP_REMOVED lines=12> */
.L_x_11634:
[----:B------:R-:W-:Y:S05]  /*c5f0*/  BSYNC.RECONVERGENT B3 ;  /* 0x0000000000037941 */ /* 0x000fea0003800200 */
.L_x_11633:
        /* <DEDUP_REMOVED lines=16> */
.L_x_11640:
[----:B------:R-:W-:Y:S05]  /*c700*/  BSYNC.RECONVERGENT B4 ;  /* 0x0000000000047941 */ /* 0x000fea0003800200 */
.L_x_11639:
        /* <DEDUP_REMOVED lines=12> */
.L_x_11638:
[----:B------:R-:W-:Y:S05]  /*c7d0*/  BSYNC.RECONVERGENT B3 ;  /* 0x0000000000037941 */ /* 0x000fea0003800200 */
.L_x_11637:
        /* <DEDUP_REMOVED lines=15> */
.L_x_11644:
[----:B------:R-:W-:Y:S05]  /*c8d0*/  BSYNC.RECONVERGENT B4 ;  /* 0x0000000000047941 */ /* 0x000fea0003800200 */
.L_x_11643:
        /* <DEDUP_REMOVED lines=12> */
.L_x_11642:
[----:B------:R-:W-:Y:S05]  /*c9a0*/  BSYNC.RECONVERGENT B3 ;  /* 0x0000000000037941 */ /* 0x000fea0003800200 */
.L_x_11641:
        /* <DEDUP_REMOVED lines=16> */
.L_x_11648:
[----:B------:R-:W-:Y:S05]  /*cab0*/  BSYNC.RECONVERGENT B4 ;  /* 0x0000000000047941 */ /* 0x000fea0003800200 */
.L_x_11647:
        /* <DEDUP_REMOVED lines=12> */
.L_x_11646:
[----:B------:R-:W-:Y:S05]  /*cb80*/  BSYNC.RECONVERGENT B3 ;  /* 0x0000000000037941 */ /* 0x000fea0003800200 */
.L_x_11645:
        /* <DEDUP_REMOVED lines=15> */
.L_x_11652:
[----:B------:R-:W-:Y:S05]  /*cc80*/  BSYNC.RECONVERGENT B4 ;  /* 0x0000000000047941 */ /* 0x000fea0003800200 */
.L_x_11651:
        /* <DEDUP_REMOVED lines=12> */
.L_x_11650:
[----:B------:R-:W-:Y:S05]  /*cd50*/  BSYNC.RECONVERGENT B3 ;  /* 0x0000000000037941 */ /* 0x000fea0003800200 */
.L_x_11649:
        /* <DEDUP_REMOVED lines=16> */
.L_x_11656:
[----:B------:R-:W-:Y:S05]  /*ce60*/  BSYNC.RECONVERGENT B4 ;  /* 0x0000000000047941 */ /* 0x000fea0003800200 */
.L_x_11655:
        /* <DEDUP_REMOVED lines=12> */
.L_x_11654:
[----:B------:R-:W-:Y:S05]  /*cf30*/  BSYNC.RECONVERGENT B3 ;  /* 0x0000000000037941 */ /* 0x000fea0003800200 */
.L_x_11653:
        /* <DEDUP_REMOVED lines=15> */
.L_x_11660:
[----:B------:R-:W-:Y:S05]  /*d030*/  BSYNC.RECONVERGENT B4 ;  /* 0x0000000000047941 */ /* 0x000fea0003800200 */
.L_x_11659:
        /* <DEDUP_REMOVED lines=12> */
.L_x_11658:
[----:B------:R-:W-:Y:S05]  /*d100*/  BSYNC.RECONVERGENT B3 ;  /* 0x0000000000037941 */ /* 0x000fea0003800200 */
.L_x_11657:
[----:B------:R-:W3:Y:S01]  /*d110*/  LDL R160, [R1+0x10] ;  /* 0x0000100001a07983 */ /* 0x000ee20000100800 */
[-CC-:B012---:R-:W-:Y:S01]  /*d120*/  FFMA.FTZ R3, R12, R165.reuse, R166.reuse ;  /* 0x000000a50c037223 */ /* 0x187fe200000100a6 */
        /* <DEDUP_REMOVED lines=15> */
[----:B------:R-:W-:Y:S01]  /*d220*/  ISETP.GT.AND P0, PT, R5, RZ, PT ;  /* 0x000000ff0500720c */ /* 0x000fe20003f04270 */
        /* <DEDUP_REMOVED lines=12> */
[----:B---3--:R-:W-:Y:S01]  /*d2f0*/  FADD.FTZ R157, R160, -R157 ;  /* 0x8000009da09d7221 */ /* 0x008fe20000010000 */
[----:B------:R-:W-:-:S02]  /*d300*/  FSEL R160, R158, RZ, P0 ;  /* 0x000000ff9ea07208 */ /* 0x000fc40000000000 */
        /* <DEDUP_REMOVED lines=21> */
.L_x_11632:
        /* <DEDUP_REMOVED lines=15> */
.L_x_11664:
[----:B------:R-:W-:Y:S05]  /*d550*/  BSYNC.RECONVERGENT B4 ;  /* 0x0000000000047941 */ /* 0x000fea0003800200 */
.L_x_11663:
        /* <DEDUP_REMOVED lines=12> */
.L_x_11662:
[----:B------:R-:W-:Y:S05]  /*d620*/  BSYNC.RECONVERGENT B3 ;  /* 0x0000000000037941 */ /* 0x000fea0003800200 */
.L_x_11661:
        /* <DEDUP_REMOVED lines=16> */
.L_x_11668:
[----:B------:R-:W-:Y:S05]  /*d730*/  BSYNC.RECONVERGENT B4 ;  /* 0x0000000000047941 */ /* 0x000fea0003800200 */
.L_x_11667:
        /* <DEDUP_REMOVED lines=12> */
.L_x_11666:
[----:B------:R-:W-:Y:S05]  /*d800*/  BSYNC.RECONVERGENT B3 ;  /* 0x0000000000037941 */ /* 0x000fea0003800200 */
.L_x_11665:
        /* <DEDUP_REMOVED lines=15> */
.L_x_11672:
[----:B------:R-:W-:Y:S05]  /*d900*/  BSYNC.RECONVERGENT B4 ;  /* 0x0000000000047941 */ /* 0x000fea0003800200 */
.L_x_11671:
        /* <DEDUP_REMOVED lines=12> */
.L_x_11670:
[----:B------:R-:W-:Y:S05]  /*d9d0*/  BSYNC.RECONVERGENT B3 ;  /* 0x0000000000037941 */ /* 0x000fea0003800200 */
.L_x_11669:
        /* <DEDUP_REMOVED lines=16> */
.L_x_11676:
[----:B------:R-:W-:Y:S05]  /*dae0*/  BSYNC.RECONVERGENT B4 ;  /* 0x0000000000047941 */ /* 0x000fea0003800200 */
.L_x_11675:
        /* <DEDUP_REMOVED lines=12> */
.L_x_11674:
[----:B------:R-:W-:Y:S05]  /*dbb0*/  BSYNC.RECONVERGENT B3 ;  /* 0x0000000000037941 */ /* 0x000fea0003800200 */
.L_x_11673:
        /* <DEDUP_REMOVED lines=15> */
.L_x_11680:
[----:B------:R-:W-:Y:S05]  /*dcb0*/  BSYNC.RECONVERGENT B4 ;  /* 0x0000000000047941 */ /* 0x000fea0003800200 */
.L_x_11679:
        /* <DEDUP_REMOVED lines=12> */
.L_x_11678:
[----:B------:R-:W-:Y:S05]  /*dd80*/  BSYNC.RECONVERGENT B3 ;  /* 0x0000000000037941 */ /* 0x000fea0003800200 */
.L_x_11677:
        /* <DEDUP_REMOVED lines=16> */
.L_x_11684:
[----:B------:R-:W-:Y:S05]  /*de90*/  BSYNC.RECONVERGENT B4 ;  /* 0x0000000000047941 */ /* 0x000fea0003800200 */
.L_x_11683:
        /* <DEDUP_REMOVED lines=12> */
.L_x_11682:
[----:B------:R-:W-:Y:S05]  /*df60*/  BSYNC.RECONVERGENT B3 ;  /* 0x0000000000037941 */ /* 0x000fea0003800200 */
.L_x_11681:
        /* <DEDUP_REMOVED lines=15> */
.L_x_11688:
[----:B------:R-:W-:Y:S05]  /*e060*/  BSYNC.RECONVERGENT B4 ;  /* 0x0000000000047941 */ /* 0x000fea0003800200 */
.L_x_11687:
        /* <DEDUP_REMOVED lines=12> */
.L_x_11686:
[----:B------:R-:W-:Y:S05]  /*e130*/  BSYNC.RECONVERGENT B3 ;  /* 0x0000000000037941 */ /* 0x000fea0003800200 */
.L_x_11685:
[----:B------:R-:W-:Y:S05]  /*e140*/  @!P2 BRA `(.L_x_11617) ;  /* 0x000000000074a947 */ /* 0x000fea0003800000 */
[----:B------:R3:W5:Y:S02]  /*e150*/  LDL R168, [R1+0x10] ;  /* 0x0000100001a87983 */ /* 0x0007640000100800 */
[----:B-----5:R-:W-:Y:S01]  /*e160*/  ISETP.GE.U32.AND P0, PT, R176, RZ, PT ;  /* 0x000000ffb000720c */ /* 0x020fe20003f06070 */
[----:B------:R-:W-:Y:S01]  /*e170*/  BSSY.RECONVERGENT B3, `(.L_x_11689) ;  /* 0x000000e000037945 */ /* 0x000fe20003800200 */
[----:B012---:R-:W-:Y:S02]  /*e180*/  MOV R2, RZ ;  /* 0x000000ff00027202 */ /* 0x007fe40000000f00 */
        /* <DEDUP_REMOVED lines=12> */
.L_x_11690:
[----:B------:R-:W-:Y:S05]  /*e250*/  BSYNC.RECONVERGENT B3 ;  /* 0x0000000000037941 */ /* 0x000fea0003800200 */
.L_x_11689:
        /* <DEDUP_REMOVED lines=12> */
.L_x_11617:
[----:B------:R-:W-:Y:S05]  /*e320*/  BSYNC.RECONVERGENT B2 ;  /* 0x0000000000027941 */ /* 0x000fea0003800200 */
.L_x_11600:
        /* <DEDUP_REMOVED lines=9> */
.L_x_11597:
[----:B------:R-:W-:Y:S05]  /*e3c0*/  BSYNC.RECONVERGENT B1 ;  /* 0x0000000000017941 */ /* 0x000fea0003800200 */
.L_x_11596:
[----:B------:R-:W-:Y:S04]  /*e3d0*/  BSSY.RECONVERGENT B1, `(.L_x_11691) ;  /* 0x000033f000017945 */ /* 0x000fe80003800200 */
[----:B------:R-:W-:Y:S05]  /*e3e0*/  @!P6 BRA `(.L_x_11692) ;  /* 0x0000003000f4e947 */ /* 0x000fea0003800000 */
[----:B------:R-:W-:Y:S04]  /*e3f0*/  BSSY.RECONVERGENT B2, `(.L_x_11693) ;  /* 0x0000005000027945 */ /* 0x000fe80003800200 */
[----:B------:R-:W-:Y:S05]  /*e400*/  @!P2 BRA `(.L_x_11694) ;  /* 0x00000000000ca947 */ /* 0x000fea0003800000 */
[----:B012---:R-:W0:Y:S02]  /*e410*/  LDC.64 R2, c[0x0][0x390] ;  /* 0x0000e400ff027b82 */ /* 0x007e240000000a00 */
[----:B0-----:R-:W-:-:S05]  /*e420*/  IMAD.WIDE.U32 R2, R164, 0x10, R2 ;  /* 0x00000010a4027825 */ /* 0x001fca00078e0002 */
[----:B-----5:R3:W5:Y:S02]  /*e430*/  LDG.E.128 R148, desc[UR6][R2.64] ;  /* 0x0000000602947981 */ /* 0x020764000c1e1d00 */
.L_x_11694:
[----:B------:R-:W-:Y:S05]  /*e440*/  BSYNC.RECONVERGENT B2 ;  /* 0x0000000000027941 */ /* 0x000fea0003800200 */
.L_x_11693:
        /* <DEDUP_REMOVED lines=37> */
.L_x_11699:
[----:B------:R-:W-:Y:S05]  /*e6a0*/  BSYNC.RECONVERGENT B3 ;  /* 0x0000000000037941 */ /* 0x000fea0003800200 */
.L_x_11698:
        /* <DEDUP_REMOVED lines=14> */
.L_x_11701:
[----:B------:R-:W-:Y:S05]  /*e790*/  BSYNC.RECONVERGENT B3 ;  /* 0x0000000000037941 */ /* 0x000fea0003800200 */
.L_x_11700:
        /* <DEDUP_REMOVED lines=13> */
.L_x_11703:
[----:B------:R-:W-:Y:S05]  /*e870*/  BSYNC.RECONVERGENT B3 ;  /* 0x0000000000037941 */ /* 0x000fea0003800200 */
.L_x_11702:
        /* <DEDUP_REMOVED lines=14> */
.L_x_11705:
[----:B------:R-:W-:Y:S05]  /*e960*/  BSYNC.RECONVERGENT B3 ;  /* 0x0000000000037941 */ /* 0x000fea0003800200 */
.L_x_11704:
        /* <DEDUP_REMOVED lines=17> */
.L_x_11707:
[----:B------:R-:W-:Y:S05]  /*ea80*/  BSYNC.RECONVERGENT B3 ;  /* 0x0000000000037941 */ /* 0x000fea0003800200 */
.L_x_11706:
        /* <DEDUP_REMOVED lines=18> */
.L_x_11709:
[----:B------:R-:W-:Y:S05]  /*ebb0*/  BSYNC.RECONVERGENT B3 ;  /* 0x0000000000037941 */ /* 0x000fea0003800200 */
.L_x_11708:
        /* <DEDUP_REMOVED lines=17> */
.L_x_11711:
[----:B------:R-:W-:Y:S05]  /*ecd0*/  BSYNC.RECONVERGENT B3 ;  /* 0x0000000000037941 */ /* 0x000fea0003800200 */
.L_x_11710:
        /* <DEDUP_REMOVED lines=28> */
.L_x_11697:
        /* <DEDUP_REMOVED lines=17> */
.L_x_11714:
[----:B------:R-:W-:Y:S05]  /*efb0*/  BSYNC.RECONVERGENT B3 ;  /* 0x0000000000037941 */ /* 0x000fea0003800200 */
.L_x_11713:
[----:B------:R-:W-:Y:S04]  /*efc0*/  BSSY.RECONVERGENT B3, `(.L_x_11715) ;  /* 0x0000012000037945 */ /* 0x000fe80003800200 */
[----:B------:R-:W-:Y:S05]  /*efd0*/  @!P2 BRA `(.L_x_11716) ;  /* 0x000000000040a947 */ /* 0x000fea0003800000 */
[----:B-----5:R-:W-:Y:S01]  /*efe0*/  LOP3.LUT P0, RZ, R182, 0xff00, RZ, 0xc0, !PT ;  /* 0x0000ff00b6ff7812 */ /* 0x020fe2000780c0ff */
[----:B0123--:R-:W-:Y:S01]  /*eff0*/  @P1 FFMA.FTZ R2, R9, R165, R166 ;  /* 0x000000a509021223 */ /* 0x00ffe200000100a6 */
        /* <DEDUP_REMOVED lines=14> */
.L_x_11716:
[----:B------:R-:W-:Y:S05]  /*f0e0*/  BSYNC.RECONVERGENT B3 ;  /* 0x0000000000037941 */ /* 0x000fea0003800200 */
.L_x_11715:
        /* <DEDUP_REMOVED lines=17> */
.L_x_11718:
[----:B------:R-:W-:Y:S05]  /*f200*/  BSYNC.RECONVERGENT B3 ;  /* 0x0000000000037941 */ /* 0x000fea0003800200 */
.L_x_11717:
        /* <DEDUP_REMOVED lines=18> */
.L_x_11720:
[----:B------:R-:W-:Y:S05]  /*f330*/  BSYNC.RECONVERGENT B3 ;  /* 0x0000000000037941 */ /* 0x000fea0003800200 */
.L_x_11719:
        /* <DEDUP_REMOVED lines=17> */
.L_x_11722:
[----:B------:R-:W-:Y:S05]  /*f450*/  BSYNC.RECONVERGENT B3 ;  /* 0x0000000000037941 */ /* 0x000fea0003800200 */
.L_x_11721:
        /* <DEDUP_REMOVED lines=18> */
.L_x_11724:
[----:B------:R-:W-:Y:S05]  /*f580*/  BSYNC.RECONVERGENT B3 ;  /* 0x0000000000037941 */ /* 0x000fea0003800200 */
.L_x_11723:
        /* <DEDUP_REMOVED lines=17> */
.L_x_11726:
[----:B------:R-:W-:Y:S05]  /*f6a0*/  BSYNC.RECONVERGENT B3 ;  /* 0x0000000000037941 */ /* 0x000fea0003800200 */
.L_x_11725:
[----:B------:R-:W-:Y:S05]  /*f6b0*/  @!P2 BRA `(.L_x_11712) ;  /* 0x000000200018a947 */ /* 0x000fea0003800000 */
[----:B0123--:R-:W2:Y:S01]  /*f6c0*/  LDL R3, [R1+0xc] ;  /* 0x00000c0001037983 */ /* 0x00fea20000100800 */
        /* <DEDUP_REMOVED lines=18> */
.L_x_11696:
        /* <DEDUP_REMOVED lines=19> */
.L_x_11731:
[----:B------:R-:W-:Y:S05]  /*f920*/  BSYNC.RECONVERGENT B4 ;  /* 0x0000000000047941 */ /* 0x000fea0003800200 */
.L_x_11730:
        /* <DEDUP_REMOVED lines=12> */
.L_x_11729:
[----:B------:R-:W-:Y:S05]  /*f9f0*/  BSYNC.RECONVERGENT B3 ;  /* 0x0000000000037941 */ /* 0x000fea0003800200 */
.L_x_11728:
        /* <DEDUP_REMOVED lines=16> */
.L_x_11735:
[----:B------:R-:W-:Y:S05]  /*fb00*/  BSYNC.RECONVERGENT B4 ;  /* 0x0000000000047941 */ /* 0x000fea0003800200 */
.L_x_11734:
        /* <DEDUP_REMOVED lines=12> */
.L_x_11733:
[----:B------:R-:W-:Y:S05]  /*fbd0*/  BSYNC.RECONVERGENT B3 ;  /* 0x0000000000037941 */ /* 0x000fea0003800200 */
.L_x_11732:
        /* <DEDUP_REMOVED lines=15> */
.L_x_11739:
[----:B------:R-:W-:Y:S05]  /*fcd0*/  BSYNC.RECONVERGENT B4 ;  /* 0x0000000000047941 */ /* 0x000fea0003800200 */
.L_x_11738:
        /* <DEDUP_REMOVED lines=12> */
.L_x_11737:
[----:B------:R-:W-:Y:S05]  /*fda0*/  BSYNC.RECONVERGENT B3 ;  /* 0x0000000000037941 */ /* 0x000fea0003800200 */
.L_x_11736:
        /* <DEDUP_REMOVED lines=16> */
.L_x_11743:
[----:B------:R-:W-:Y:S05]  /*feb0*/  BSYNC.RECONVERGENT B4 ;  /* 0x0000000000047941 */ /* 0x000fea0003800200 */
.L_x_11742:
        /* <DEDUP_REMOVED lines=12> */
.L_x_11741:
[----:B------:R-:W-:Y:S05]  /*ff80*/  BSYNC.RECONVERGENT B3 ;  /* 0x0000000000037941 */ /* 0x000fea0003800200 */
.L_x_11740:
        /* <DEDUP_REMOVED lines=15> */
.L_x_11747:
[----:B------:R-:W-:Y:S05]  /*10080*/  BSYNC.RECONVERGENT B4 ;  /* 0x0000000000047941 */ /* 0x000fea0003800200 */
.L_x_11746:
        /* <DEDUP_REMOVED lines=12> */
.L_x_11745:
[----:B------:R-:W-:Y:S05]  /*10150*/  BSYNC.RECONVERGENT B3 ;  /* 0x0000000000037941 */ /* 0x000fea0003800200 */
.L_x_11744:
        /* <DEDUP_REMOVED lines=16> */
.L_x_11751:
[----:B------:R-:W-:Y:S05]  /*10260*/  BSYNC.RECONVERGENT B4 ;  /* 0x0000000000047941 */ /* 0x000fea0003800200 */
.L_x_11750:
        /* <DEDUP_REMOVED lines=12> */
.L_x_11749:
[----:B------:R-:W-:Y:S05]  /*10330*/  BSYNC.RECONVERGENT B3 ;  /* 0x0000000000037941 */ /* 0x000fea0003800200 */
.L_x_11748:
        /* <DEDUP_REMOVED lines=15> */
.L_x_11755:
[----:B------:R-:W-:Y:S05]  /*10430*/  BSYNC.RECONVERGENT B4 ;  /* 0x0000000000047941 */ /* 0x000fea0003800200 */
.L_x_11754:
        /* <DEDUP_REMOVED lines=12> */
.L_x_11753:
[----:B------:R-:W-:Y:S05]  /*10500*/  BSYNC.RECONVERGENT B3 ;  /* 0x0000000000037941 */ /* 0x000fea0003800200 */
.L_x_11752:
[----:B------:R-:W4:Y:S01]  /*10510*/  LDL R160, [R1+0xc] ;  /* 0x00000c0001a07983 */ /* 0x000f220000100800 */
[-CC-:B0123--:R-:W-:Y:S01]  /*10520*/  FFMA.FTZ R3, R197, R165.reuse, R166.reuse ;  /* 0x000000a5c5037223 */ /* 0x18ffe200000100a6 */
        /* <DEDUP_REMOVED lines=28> */
[----:B----4-:R-:W-:Y:S01]  /*106f0*/  FADD.FTZ R157, R160, -R157 ;  /* 0x8000009da09d7221 */ /* 0x010fe20000010000 */
        /* <DEDUP_REMOVED lines=22> */
.L_x_11727:
        /* <DEDUP_REMOVED lines=15> */
.L_x_11759:
[----:B------:R-:W-:Y:S05]  /*10950*/  BSYNC.RECONVERGENT B4 ;  /* 0x0000000000047941 */ /* 0x000fea0003800200 */
.L_x_11758:
        /* <DEDUP_REMOVED lines=12> */
.L_x_11757:
[----:B------:R-:W-:Y:S05]  /*10a20*/  BSYNC.RECONVERGENT B3 ;  /* 0x0000000000037941 */ /* 0x000fea0003800200 */
.L_x_11756:
        /* <DEDUP_REMOVED lines=16> */
.L_x_11763:
[----:B------:R-:W-:Y:S05]  /*10b30*/  BSYNC.RECONVERGENT B4 ;  /* 0x0000000000047941 */ /* 0x000fea0003800200 */
.L_x_11762:
        /* <DEDUP_REMOVED lines=12> */
.L_x_11761:
[----:B------:R-:W-:Y:S05]  /*10c00*/  BSYNC.RECONVERGENT B3 ;  /* 0x0000000000037941 */ /* 0x000fea0003800200 */
.L_x_11760:
        /* <DEDUP_REMOVED lines=15> */
.L_x_11767:
[----:B------:R-:W-:Y:S05]  /*10d00*/  BSYNC.RECONVERGENT B4 ;  /* 0x0000000000047941 */ /* 0x000fea0003800200 */
.L_x_11766:
        /* <DEDUP_REMOVED lines=12> */
.L_x_11765:
[----:B------:R-:W-:Y:S05]  /*10dd0*/  BSYNC.RECONVERGENT B3 ;  /* 0x0000000000037941 */ /* 0x000fea0003800200 */
.L_x_11764:
        /* <DEDUP_REMOVED lines=16> */
.L_x_11771:
[----:B------:R-:W-:Y:S05]  /*10ee0*/  BSYNC.RECONVERGENT B4 ;  /* 0x0000000000047941 */ /* 0x000fea0003800200 */
.L_x_11770:
        /* <DEDUP_REMOVED lines=12> */
.L_x_11769:
[----:B------:R-:W-:Y:S05]  /*10fb0*/  BSYNC.RECONVERGENT B3 ;  /* 0x0000000000037941 */ /* 0x000fea0003800200 */
.L_x_11768:
        /* <DEDUP_REMOVED lines=15> */
.L_x_11775:
[----:B------:R-:W-:Y:S05]  /*110b0*/  BSYNC.RECONVERGENT B4 ;  /* 0x0000000000047941 */ /* 0x000fea0003800200 */
.L_x_11774:
        /* <DEDUP_REMOVED lines=12> */
.L_x_11773:
[----:B------:R-:W-:Y:S05]  /*11180*/  BSYNC.RECONVERGENT B3 ;  /* 0x0000000000037941 */ /* 0x000fea0003800200 */
.L_x_11772:
        /* <DEDUP_REMOVED lines=16> */
.L_x_11779:
[----:B------:R-:W-:Y:S05]  /*11290*/  BSYNC.RECONVERGENT B4 ;  /* 0x0000000000047941 */ /* 0x000fea0003800200 */
.L_x_11778:
        /* <DEDUP_REMOVED lines=12> */
.L_x_11777:
[----:B------:R-:W-:Y:S05]  /*11360*/  BSYNC.RECONVERGENT B3 ;  /* 0x0000000000037941 */ /* 0x000fea0003800200 */
.L_x_11776:
        /* <DEDUP_REMOVED lines=15> */
.L_x_11783:
[----:B------:R-:W-:Y:S05]  /*11460*/  BSYNC.RECONVERGENT B4 ;  /* 0x0000000000047941 */ /* 0x000fea0003800200 */
.L_x_11782:
        /* <DEDUP_REMOVED lines=12> */
.L_x_11781:
[----:B------:R-:W-:Y:S05]  /*11530*/  BSYNC.RECONVERGENT B3 ;  /* 0x0000000000037941 */ /* 0x000fea0003800200 */
.L_x_11780:
[----:B------:R-:W-:Y:S05]  /*11540*/  @!P2 BRA `(.L_x_11712) ;  /* 0x000000000074a947 */ /* 0x000fea0003800000 */
[----:B------:R4:W5:Y:S02]  /*11550*/  LDL R168, [R1+0xc] ;  /* 0x00000c0001a87983 */ /* 0x0009640000100800 */
[----:B-----5:R-:W-:Y:S01]  /*11560*/  ISETP.GE.U32.AND P0, PT, R182, RZ, PT ;  /* 0x000000ffb600720c */ /* 0x020fe20003f06070 */
[----:B------:R-:W-:Y:S01]  /*11570*/  BSSY.RECONVERGENT B3, `(.L_x_11784) ;  /* 0x000000e000037945 */ /* 0x000fe20003800200 */
[----:B0123--:R-:W-:Y:S02]  /*11580*/  MOV R2, RZ ;  /* 0x000000ff00027202 */ /* 0x00ffe40000000f00 */
        /* <DEDUP_REMOVED lines=12> */
.L_x_11785:
[----:B------:R-:W-:Y:S05]  /*11650*/  BSYNC.RECONVERGENT B3 ;  /* 0x0000000000037941 */ /* 0x000fea0003800200 */
.L_x_11784:
        /* <DEDUP_REMOVED lines=12> */
.L_x_11712:
[----:B------:R-:W-:Y:S05]  /*11720*/  BSYNC.RECONVERGENT B2 ;  /* 0x0000000000027941 */ /* 0x000fea0003800200 */
.L_x_11695:
        /* <DEDUP_REMOVED lines=9> */
.L_x_11692:
[----:B------:R-:W-:Y:S05]  /*117c0*/  BSYNC.RECONVERGENT B1 ;  /* 0x0000000000017941 */ /* 0x000fea0003800200 */
.L_x_11691:
        /* <DEDUP_REMOVED lines=8> */
[----:B-----5:R0:W5:Y:S02]  /*11850*/  LDG.E.128 R148, desc[UR6][R2.64] ;  /* 0x0000000602947981 */ /* 0x020164000c1e1d00 */
.L_x_11789:
[----:B------:R-:W-:Y:S05]  /*11860*/  BSYNC.RECONVERGENT B2 ;  /* 0x0000000000027941 */ /* 0x000fea0003800200 */
.L_x_11788:
        /* <DEDUP_REMOVED lines=9> */
[----:B-----5:R-:W-:Y:S01]  /*11900*/  MOV R3, R141 ;  /* 0x0000008d00037202 */ /* 0x020fe20000000f00 */
[----:B------:R-:W-:Y:S01]  /*11910*/  BSSY.RECONVERGENT B3, `(.L_x_11793) ;  /* 0x0000017000037945 */ /* 0x000fe20003800200 */
[----:B------:R-:W-:Y:S01]  /*11920*/  MOV R156, R142 ;  /* 0x0000008e009c7202 */ /* 0x000fe20000000f00 */
[----:B------:R-:W-:-:S04]  /*11930*/  @P1 FADD.FTZ R2, R213, -R2 ;  /* 0x80000002d5021221 */ /* 0x000fc80000010000 */
[----:B------:R-:W-:Y:S01]  /*11940*/  @P1 FFMA.FTZ R3, R4, R2, R141 ;  /* 0x0000000204031223 */ /* 0x000fe2000001008d */
[----:B------:R-:W-:-:S04]  /*11950*/  @P1 FFMA.FTZ R2, R205, R165, R166 ;  /* 0x000000a5cd021223 */ /* 0x000fc800000100a6 */
[----:B------:R-:W-:-:S04]  /*11960*/  @P1 FADD.FTZ R2, R211, -R2 ;  /* 0x80000002d3021221 */ /* 0x000fc80000010000 */
[----:B------:R-:W-:Y:S01]  /*11970*/  @P1 FFMA.FTZ R156, R4, R2, R142 ;  /* 0x00000002049c1223 */ /* 0x000fe2000001008e */
[----:B------:R-:W-:-:S04]  /*11980*/  @P1 FFMA.FTZ R2, R203, R165, R166 ;  /* 0x000000a5cb021223 */ /* 0x000fc800000100a6 */
[----:B------:R-:W-:Y:S01]  /*11990*/  @P1 FADD.FTZ R5, R210, -R2 ;  /* 0x80000002d2051221 */ /* 0x000fe20000010000 */
[----:B------:R-:W-:-:S03]  /*119a0*/  MOV R2, R140 ;  /* 0x0000008c00027202 */ /* 0x000fc60000000f00 */
        /* <DEDUP_REMOVED lines=13> */
.L_x_11794:
[----:B------:R-:W-:Y:S05]  /*11a80*/  BSYNC.RECONVERGENT B3 ;  /* 0x0000000000037941 */ /* 0x000fea0003800200 */
.L_x_11793:
        /* <DEDUP_REMOVED lines=14> */
.L_x_11796:
[----:B------:R-:W-:Y:S05]  /*11b70*/  BSYNC.RECONVERGENT B3 ;  /* 0x0000000000037941 */ /* 0x000fea0003800200 */
.L_x_11795:
        /* <DEDUP_REMOVED lines=13> */
.L_x_11798:
[----:B------:R-:W-:Y:S05]  /*11c50*/  BSYNC.RECONVERGENT B3 ;  /* 0x0000000000037941 */ /* 0x000fea0003800200 */
.L_x_11797:
        /* <DEDUP_REMOVED lines=18> */
.L_x_11800:
[----:B------:R-:W-:Y:S05]  /*11d80*/  BSYNC.RECONVERGENT B3 ;  /* 0x0000000000037941 */ /* 0x000fea0003800200 */
.L_x_11799:
[----:B------:R-:W2:Y:S04]  /*11d90*/  LDL R5, [R1+0x20] ;  /* 0x0000200001057983 */ /* 0x000ea80000100800 */
[----:B------:R-:W3:Y:S01]  /*11da0*/  LDL R162, [R1+0x24] ;  /* 0x0000240001a27983 */ /* 0x000ee20000100800 */
[----:B------:R-:W-:Y:S01]  /*11db0*/  MOV R158, R144 ;  /* 0x00000090009e7202 */ /* 0x000fe20000000f00 */
[----:B------:R-:W-:Y:S01]  /*11dc0*/  BSSY.RECONVERGENT B3, `(.L_x_11801) ;  /* 0x000001d000037945 */ /* 0x000fe20003800200 */
[----:B------:R-:W-:Y:S02]  /*11dd0*/  MOV R159, R145 ;  /* 0x00000091009f7202 */ /* 0x000fe40000000f00 */
[----:B------:R-:W-:Y:S02]  /*11de0*/  MOV R160, R146 ;  /* 0x0000009200a07202 */ /* 0x000fe40000000f00 */
[----:B--2---:R-:W-:Y:S01]  /*11df0*/  MOV R161, R5 ;  /* 0x0000000500a17202 */ /* 0x004fe20000000f00 */
        /* <DEDUP_REMOVED lines=9> */
[----:B---3--:R-:W-:-:S04]  /*11e90*/  @P1 FFMA.FTZ R5, R162, R165, R166 ;  /* 0x000000a5a2051223 */ /* 0x008fc800000100a6 */
        /* <DEDUP_REMOVED lines=15> */
.L_x_11802:
[----:B------:R-:W-:Y:S05]  /*11f90*/  BSYNC.RECONVERGENT B3 ;  /* 0x0000000000037941 */ /* 0x000fea0003800200 */
.L_x_11801:
        /* <DEDUP_REMOVED lines=14> */
.L_x_11804:
[----:B------:R-:W-:Y:S05]  /*12080*/  BSYNC.RECONVERGENT B3 ;  /* 0x0000000000037941 */ /* 0x000fea0003800200 */
.L_x_11803:
        /* <DEDUP_REMOVED lines=13> */
.L_x_11806:
[----:B------:R-:W-:Y:S05]  /*12160*/  BSYNC.RECONVERGENT B3 ;  /* 0x0000000000037941 */ /* 0x000fea0003800200 */
.L_x_11805:
        /* <DEDUP_REMOVED lines=23> */
.L_x_11792:
        /* <DEDUP_REMOVED lines=17> */
.L_x_11809:
[----:B------:R-:W-:Y:S05]  /*123f0*/  BSYNC.RECONVERGENT B3 ;  /* 0x0000000000037941 */ /* 0x000fea0003800200 */
.L_x_11808:
[----:B------:R-:W-:Y:S04]  /*12400*/  BSSY.RECONVERGENT B3, `(.L_x_11810) ;  /* 0x0000012000037945 */ /* 0x000fe80003800200 */
[----:B------:R-:W-:Y:S05]  /*12410*/  @!P2 BRA `(.L_x_11811) ;  /* 0x000000000040a947 */ /* 0x000fea0003800000 */
[----:B-----5:R-:W-:Y:S01]  /*12420*/  LOP3.LUT P0, RZ, R184, 0xff00, RZ, 0xc0, !PT ;  /* 0x0000ff00b8ff7812 */ /* 0x020fe2000780c0ff */
[----:B0-----:R-:W-:Y:S01]  /*12430*/  @P1 FFMA.FTZ R2, R204, R165, R166 ;  /* 0x000000a5cc021223 */ /* 0x001fe200000100a6 */
        /* <DEDUP_REMOVED lines=14> */
.L_x_11811:
[----:B------:R-:W-:Y:S05]  /*12520*/  BSYNC.RECONVERGENT B3 ;  /* 0x0000000000037941 */ /* 0x000fea0003800200 */
.L_x_11810:
        /* <DEDUP_REMOVED lines=17> */
.L_x_11813:
[----:B------:R-:W-:Y:S05]  /*12640*/  BSYNC.RECONVERGENT B3 ;  /* 0x0000000000037941 */ /* 0x000fea0003800200 */
.L_x_11812:
        /* <DEDUP_REMOVED lines=18> */
.L_x_11815:
[----:B------:R-:W-:Y:S05]  /*12770*/  BSYNC.RECONVERGENT B3 ;  /* 0x0000000000037941 */ /* 0x000fea0003800200 */
.L_x_11814:
        /* <DEDUP_REMOVED lines=17> */
.L_x_11817:
[----:B------:R-:W-:Y:S05]  /*12890*/  BSYNC.RECONVERGENT B3 ;  /* 0x0000000000037941 */ /* 0x000fea0003800200 */
.L_x_11816:
        /* <DEDUP_REMOVED lines=18> */
.L_x_11819:
[----:B------:R-:W-:Y:S05]  /*129c0*/  BSYNC.RECONVERGENT B3 ;  /* 0x0000000000037941 */ /* 0x000fea0003800200 */
.L_x_11818:
        /* <DEDUP_REMOVED lines=17> */
.L_x_11821:
[----:B------:R-:W-:Y:S05]  /*12ae0*/  BSYNC.RECONVERGENT B3 ;  /* 0x0000000000037941 */ /* 0x000fea0003800200 */
.L_x_11820:
[----:B------:R-:W-:Y:S05]  /*12af0*/  @!P2 BRA `(.L_x_11807) ;  /* 0x0000001c00f0a947 */ /* 0x000fea0003800000 */
[----:B0-----:R-:W2:Y:S04]  /*12b00*/  LDL R2, [R1+0x24] ;  /* 0x0000240001027983 */ /* 0x001ea80000100800 */
[----:B------:R-:W3:Y:S01]  /*12b10*/  LDL R3, [R1+0x20] ;  /* 0x0000200001037983 */ /* 0x000ee20000100800 */
[----:B-----5:R-:W-:-:S04]  /*12b20*/  ISETP.GE.U32.AND P0, PT, R184, RZ, PT ;  /* 0x000000ffb800720c */ /* 0x020fc80003f06070 */
        /* <DEDUP_REMOVED lines=8> */
[----:B------:R-:W-:Y:S01]  /*12bb0*/  FMUL.FTZ R3, R3, UR12 ;  /* 0x0000000c03037c20 */ /* 0x000fe20008410000 */
[----:B------:R-:W-:-:S03]  /*12bc0*/  HFMA2 R4, -RZ, RZ, 0, 0 ;  /* 0x00000000ff047431 */ /* 0x000fc600000001ff */
[----:B------:R-:W-:Y:S01]  /*12bd0*/  @P0 FMUL.FTZ R4, R3, R2 ;  /* 0x0000000203040220 */ /* 0x000fe20000410000 */
[----:B------:R-:W-:-:S05]  /*12be0*/  FMUL.FTZ R3, R79, R3 ;  /* 0x000000034f037220 */ /* 0x000fca0000410000 */
[----:B------:R-:W-:-:S04]  /*12bf0*/  FSEL R2, R3, RZ, P0 ;  /* 0x000000ff03027208 */ /* 0x000fc80000000000 */
[----:B------:R-:W-:Y:S01]  /*12c00*/  F2FP.BF16.F32.PACK_AB R2, RZ, R2 ;  /* 0x00000002ff02723e */ /* 0x000fe200000010ff */
[----:B------:R-:W-:-:S03]  /*12c10*/  FADD.FTZ R39, R39, R4 ;  /* 0x0000000427277221 */ /* 0x000fc60000010000 */
[----:B------:R-:W-:Y:S01]  /*12c20*/  PRMT R155, R155, 0x5410, R2 ;  /* 0x000054109b9b7816 */ /* 0x000fe20000000002 */
[----:B------:R-:W-:Y:S06]  /*12c30*/  BRA `(.L_x_11807) ;  /* 0x0000001c00a07947 */ /* 0x000fec0003800000 */
.L_x_11791:
        /* <DEDUP_REMOVED lines=19> */
.L_x_11826:
[----:B------:R-:W-:Y:S05]  /*12d70*/  BSYNC.RECONVERGENT B4 ;  /* 0x0000000000047941 */ /* 0x000fea0003800200 */
.L_x_11825:
        /* <DEDUP_REMOVED lines=12> */
.L_x_11824:
[----:B------:R-:W-:Y:S05]  /*12e40*/  BSYNC.RECONVERGENT B3 ;  /* 0x0000000000037941 */ /* 0x000fea0003800200 */
.L_x_11823:
        /* <DEDUP_REMOVED lines=16> */
.L_x_11830:
[----:B------:R-:W-:Y:S05]  /*12f50*/  BSYNC.RECONVERGENT B4 ;  /* 0x0000000000047941 */ /* 0x000fea0003800200 */
.L_x_11829:
        /* <DEDUP_REMOVED lines=12> */
.L_x_11828:
[----:B------:R-:W-:Y:S05]  /*13020*/  BSYNC.RECONVERGENT B3 ;  /* 0x0000000000037941 */ /* 0x000fea0003800200 */
.L_x_11827:
        /* <DEDUP_REMOVED lines=15> */
.L_x_11834:
[----:B------:R-:W-:Y:S05]  /*13120*/  BSYNC.RECONVERGENT B4 ;  /* 0x0000000000047941 */ /* 0x000fea0003800200 */
.L_x_11833:
        /* <DEDUP_REMOVED lines=12> */
.L_x_11832:
[----:B------:R-:W-:Y:S05]  /*131f0*/  BSYNC.RECONVERGENT B3 ;  /* 0x0000000000037941 */ /* 0x000fea0003800200 */
.L_x_11831:
        /* <DEDUP_REMOVED lines=16> */
.L_x_11838:
[----:B------:R-:W-:Y:S05]  /*13300*/  BSYNC.RECONVERGENT B4 ;  /* 0x0000000000047941 */ /* 0x000fea0003800200 */
.L_x_11837:
        /* <DEDUP_REMOVED lines=12> */
.L_x_11836:
[----:B------:R-:W-:Y:S05]  /*133d0*/  BSYNC.RECONVERGENT B3 ;  /* 0x0000000000037941 */ /* 0x000fea0003800200 */
.L_x_11835:
        /* <DEDUP_REMOVED lines=15> */
.L_x_11842:
[----:B------:R-:W-:Y:S05]  /*134d0*/  BSYNC.RECONVERGENT B4 ;  /* 0x0000000000047941 */ /* 0x000fea0003800200 */
.L_x_11841:
        /* <DEDUP_REMOVED lines=12> */
.L_x_11840:
[----:B------:R-:W-:Y:S05]  /*135a0*/  BSYNC.RECONVERGENT B3 ;  /* 0x0000000000037941 */ /* 0x000fea0003800200 */
.L_x_11839:
        /* <DEDUP_REMOVED lines=16> */
.L_x_11846:
[----:B------:R-:W-:Y:S05]  /*136b0*/  BSYNC.RECONVERGENT B4 ;  /* 0x0000000000047941 */ /* 0x000fea0003800200 */
.L_x_11845:
        /* <DEDUP_REMOVED lines=12> */
.L_x_11844:
[----:B------:R-:W-:Y:S05]  /*13780*/  BSYNC.RECONVERGENT B3 ;  /* 0x0000000000037941 */ /* 0x000fea0003800200 */
.L_x_11843:
        /* <DEDUP_REMOVED lines=15> */
.L_x_11850:
[----:B------:R-:W-:Y:S05]  /*13880*/  BSYNC.RECONVERGENT B4 ;  /* 0x0000000000047941 */ /* 0x000fea0003800200 */
.L_x_11849:
        /* <DEDUP_REMOVED lines=12> */
.L_x_11848:
[----:B------:R-:W-:Y:S05]  /*13950*/  BSYNC.RECONVERGENT B3 ;  /* 0x0000000000037941 */ /* 0x000fea0003800200 */
.L_x_11847:
        /* <DEDUP_REMOVED lines=51> */
.L_x_11822:
        /* <DEDUP_REMOVED lines=15> */
.L_x_11854:
[----:B------:R-:W-:Y:S05]  /*13d80*/  BSYNC.RECONVERGENT B4 ;  /* 0x0000000000047941 */ /* 0x000fea0003800200 */
.L_x_11853:
        /* <DEDUP_REMOVED lines=12> */
.L_x_11852:
[----:B------:R-:W-:Y:S05]  /*13e50*/  BSYNC.RECONVERGENT B3 ;  /* 0x0000000000037941 */ /* 0x000fea0003800200 */
.L_x_11851:
        /* <DEDUP_REMOVED lines=16> */
.L_x_11858:
[----:B------:R-:W-:Y:S05]  /*13f60*/  BSYNC.RECONVERGENT B4 ;  /* 0x0000000000047941 */ /* 0x000fea0003800200 */
.L_x_11857:
        /* <DEDUP_REMOVED lines=12> */
.L_x_11856:
[----:B------:R-:W-:Y:S05]  /*14030*/  BSYNC.RECONVERGENT B3 ;  /* 0x0000000000037941 */ /* 0x000fea0003800200 */
.L_x_11855:
        /* <DEDUP_REMOVED lines=15> */
.L_x_11862:
[----:B------:R-:W-:Y:S05]  /*14130*/  BSYNC.RECONVERGENT B4 ;  /* 0x0000000000047941 */ /* 0x000fea0003800200 */
.L_x_11861:
        /* <DEDUP_REMOVED lines=12> */
.L_x_11860:
[----:B------:R-:W-:Y:S05]  /*14200*/  BSYNC.RECONVERGENT B3 ;  /* 0x0000000000037941 */ /* 0x000fea0003800200 */
.L_x_11859:
        /* <DEDUP_REMOVED lines=16> */
.L_x_11866:
[----:B------:R-:W-:Y:S05]  /*14310*/  BSYNC.RECONVERGENT B4 ;  /* 0x0000000000047941 */ /* 0x000fea0003800200 */
.L_x_11865:
        /* <DEDUP_REMOVED lines=12> */
.L_x_11864:
[----:B------:R-:W-:Y:S05]  /*143e0*/  BSYNC.RECONVERGENT B3 ;  /* 0x0000000000037941 */ /* 0x000fea0003800200 */
.L_x_11863:
        /* <DEDUP_REMOVED lines=15> */
.L_x_11870:
[----:B------:R-:W-:Y:S05]  /*144e0*/  BSYNC.RECONVERGENT B4 ;  /* 0x0000000000047941 */ /* 0x000fea0003800200 */
.L_x_11869:
        /* <DEDUP_REMOVED lines=12> */
.L_x_11868:
[----:B------:R-:W-:Y:S05]  /*145b0*/  BSYNC.RECONVERGENT B3 ;  /* 0x0000000000037941 */ /* 0x000fea0003800200 */
.L_x_11867:
        /* <DEDUP_REMOVED lines=16> */
.L_x_11874:
[----:B------:R-:W-:Y:S05]  /*146c0*/  BSYNC.RECONVERGENT B4 ;  /* 0x0000000000047941 */ /* 0x000fea0003800200 */
.L_x_11873:
        /* <DEDUP_REMOVED lines=12> */
.L_x_11872:
[----:B------:R-:W-:Y:S05]  /*14790*/  BSYNC.RECONVERGENT B3 ;  /* 0x0000000000037941 */ /* 0x000fea0003800200 */
.L_x_11871:
        /* <DEDUP_REMOVED lines=15> */
.L_x_11878:
[----:B------:R-:W-:Y:S05]  /*14890*/  BSYNC.RECONVERGENT B4 ;  /* 0x0000000000047941 */ /* 0x000fea0003800200 */
.L_x_11877:
        /* <DEDUP_REMOVED lines=12> */
.L_x_11876:
[----:B------:R-:W-:Y:S05]  /*14960*/  BSYNC.RECONVERGENT B3 ;  /* 0x0000000000037941 */ /* 0x000fea0003800200 */
.L_x_11875:
[----:B------:R-:W-:Y:S05]  /*14970*/  @!P2 BRA `(.L_x_11807) ;  /* 0x000000000050a947 */ /* 0x000fea0003800000 */
[----:B0-----:R-:W2:Y:S04]  /*14980*/  LDL R2, [R1+0x24] ;  /* 0x0000240001027983 */ /* 0x001ea80000100800 */
[----:B------:R-:W3:Y:S01]  /*14990*/  LDL R3, [R1+0x20] ;  /* 0x0000200001037983 */ /* 0x000ee20000100800 */
[----:B-----5:R-:W-:Y:S02]  /*149a0*/  ISETP.GE.U32.AND P0, PT, R184, RZ, PT ;  /* 0x000000ffb800720c */ /* 0x020fe40003f06070 */
[----:B------:R-:W-:Y:S02]  /*149b0*/  ISETP.GT.AND P1, PT, R5, RZ, PT ;  /* 0x000000ff0500720c */ /* 0x000fe40003f24270 */
[----:B------:R-:W-:Y:S01]  /*149c0*/  ISETP.GE.U32.AND.EX P0, PT, R185, 0x1000000, PT, P0 ;  /* 0x01000000b900780c */ /* 0x000fe20003f06100 */
[----:B--2---:R-:W-:-:S04]  /*149d0*/  FFMA.FTZ R2, R2, R165, R166 ;  /* 0x000000a502027223 */ /* 0x004fc800000100a6 */
[----:B---3--:R-:W-:-:S04]  /*149e0*/  FADD.FTZ R2, R3, -R2 ;  /* 0x8000000203027221 */ /* 0x008fc80000010000 */
[----:B------:R-:W-:Y:S01]  /*149f0*/  FMUL.FTZ R2, R4, R2 ;  /* 0x0000000204027220 */ /* 0x000fe20000410000 */
[----:B------:R-:W-:-:S04]  /*14a00*/  HFMA2 R4, -RZ, RZ, 0, 0 ;  /* 0x00000000ff047431 */ /* 0x000fc800000001ff */
[----:B------:R-:W-:-:S05]  /*14a10*/  FSEL R2, R2, RZ, P1 ;  /* 0x000000ff02027208 */ /* 0x000fca0000800000 */
[----:B------:R-:W-:Y:S01]  /*14a20*/  FMUL.FTZ R3, R2, UR13 ;  /* 0x0000000d02037c20 */ /* 0x000fe20008410000 */
[----:B------:R-:W-:-:S03]  /*14a30*/  @P0 PRMT R2, R151, 0x7632, R2 ;  /* 0x0000763297020816 */ /* 0x000fc60000000002 */
[----:B------:R-:W-:Y:S01]  /*14a40*/  FMUL.FTZ R3, R3, UR12 ;  /* 0x0000000c03037c20 */ /* 0x000fe20008410000 */
[----:B------:R-:W-:-:S05]  /*14a50*/  @P0 SHF.L.U32 R2, R2, 0x10, RZ ;  /* 0x0000001002020819 */ /* 0x000fca00000006ff */
[----:B------:R-:W-:Y:S01]  /*14a60*/  @P0 FMUL.FTZ R4, R3, R2 ;  /* 0x0000000203040220 */ /* 0x000fe20000410000 */
[----:B------:R-:W-:-:S03]  /*14a70*/  FMUL.FTZ R3, R79, R3 ;  /* 0x000000034f037220 */ /* 0x000fc60000410000 */
[----:B------:R-:W-:Y:S02]  /*14a80*/  FADD.FTZ R39, R39, R4 ;  /* 0x0000000427277221 */ /* 0x000fe40000010000 */
[----:B------:R-:W-:-:S04]  /*14a90*/  FSEL R2, R3, RZ, P0 ;  /* 0x000000ff03027208 */ /* 0x000fc80000000000 */
[----:B------:R-:W-:-:S04]  /*14aa0*/  F2FP.BF16.F32.PACK_AB R2, RZ, R2 ;  /* 0x00000002ff02723e */ /* 0x000fc800000010ff */
[----:B------:R-:W-:-:S07]  /*14ab0*/  PRMT R155, R155, 0x5410, R2 ;  /* 0x000054109b9b7816 */ /* 0x000fce0000000002 */
.L_x_11807:
[----:B------:R-:W-:Y:S05]  /*14ac0*/  BSYNC.RECONVERGENT B2 ;  /* 0x0000000000027941 */ /* 0x000fea0003800200 */
.L_x_11790:
[----:B0-----:R-:W0:Y:S02]  /*14ad0*/  @P3 LDC.64 R2, c[0x0][0x478] ;  /* 0x00011e00ff023b82 */ /* 0x001e240000000a00 */
[----:B0-----:R-:W-:-:S05]  /*14ae0*/  @P3 IMAD.WIDE.U32 R2, R167, 0x20, R2 ;  /* 0x00000020a7023825 */ /* 0x001fca00078e0002 */
[----:B------:R-:W-:Y:S04]  /*14af0*/  @P3 STG.E.128 desc[UR6][R2.64], R156 ;  /* 0x0000009c02003986 */ /* 0x000fe8000c101d06 */
[----:B------:R0:W-:Y:S02]  /*14b00*/  @P3 STG.E.128 desc[UR6][R2.64+0x10], R160 ;  /* 0x000010a002003986 */ /* 0x0001e4000c101d06 */
[----:B0-----:R-:W0:Y:S02]  /*14b10*/  @P2 LDC.64 R2, c[0x0][0x468] ;  /* 0x00011a00ff022b82 */ /* 0x001e240000000a00 */
[----:B0-----:R-:W-:-:S05]  /*14b20*/  @P2 IMAD.WIDE.U32 R2, R164, 0x10, R2 ;  /* 0x00000010a4022825 */ /* 0x001fca00078e0002 */
[----:B------:R0:W-:Y:S02]  /*14b30*/  @P2 STG.E.128 desc[UR6][R2.64], R152 ;  /* 0x0000009802002986 */ /* 0x0001e4000c101d06 */
.L_x_11787:
[----:B------:R-:W-:Y:S05]  /*14b40*/  BSYNC.RECONVERGENT B1 ;  /* 0x0000000000017941 */ /* 0x000fea0003800200 */
.L_x_11786:
[----:B0-----:R-:W0:Y:S02]  /*14b50*/  LDC.64 R2, c[0x0][0x380] ;  /* 0x0000e000ff027b82 */ /* 0x001e240000000a00 */
[----:B0-----:R-:W-:-:S04]  /*14b60*/  LEA R238, R2, R238, 0x2 ;  /* 0x000000ee02ee7211 */ /* 0x001fc800078e10ff */
[----:B------:R-:W-:-:S13]  /*14b70*/  ISETP.GE.AND P0, PT, R238, R3, PT ;  /* 0x00000003ee00720c */ /* 0x000fda0003f06270 */
[----:B------:R-:W-:Y:S05]  /*14b80*/  @!P0 BRA `(.L_x_11879) ;  /* 0xfffffec400dc8947 */ /* 0x000fea000383ffff */
.L_x_11392:
[----:B------:R-:W-:Y:S05]  /*14b90*/  BSYNC B0 ;  /* 0x0000000000007941 */ /* 0x000fea0003800000 */
.L_x_11391:
[----:B------:R-:W2:Y:S04]  /*14ba0*/  LDL.LU R3, [R1+0x94] ;  /* 0x0000940001037983 */ /* 0x000ea80000300800 */
[----:B------:R-:W3:Y:S04]  /*14bb0*/  LDL.LU R2, [R1+0x98] ;  /* 0x0000980001027983 */ /* 0x000ee80000300800 */
[----:B-----5:R-:W4:Y:S04]  /*14bc0*/  LDL.LU R4, [R1+0x1c] ;  /* 0x00001c0001047983 */ /* 0x020f280000300800 */
        /* <DEDUP_REMOVED lines=26> */
[----:B------:R-:W0:Y:S02]  /*14d70*/  S2R R164, SR_TID.X ;  /* 0x0000000000a47919 */ /* 0x000e240000002100 */
[----:B0-----:R-:W-:-:S02]  /*14d80*/  SHF.R.U32.HI R0, RZ, 0x5, R164 ;  /* 0x00000005ff007819 */ /* 0x001fc400000116a4 */
[----:B--2---:R-:W-:Y:S02]  /*14d90*/  MOV R212, R3 ;  /* 0x0000000300d47202 */ /* 0x004fe40000000f00 */
[----:B------:R-:W0:Y:S01]  /*14da0*/  S2R R3, SR_CgaCtaId ;  /* 0x0000000000037919 */ /* 0x000e220000008800 */
[----:B---3--:R-:W-:Y:S02]  /*14db0*/  MOV R213, R2 ;  /* 0x0000000200d57202 */ /* 0x008fe40000000f00 */
[----:B------:R-:W-:Y:S01]  /*14dc0*/  MOV R2, 0x400 ;  /* 0x0000040000027802 */ /* 0x000fe20000000f00 */
[----:B----4-:R-:W-:-:S03]  /*14dd0*/  IMAD R0, R0, 0xa0, R4 ;  /* 0x000000a000007824 */ /* 0x010fc600078e0204 */
[----:B0-----:R-:W-:-:S04]  /*14de0*/  LEA R3, R3, R2, 0x18 ;  /* 0x0000000203037211 */ /* 0x001fc800078ec0ff */
[----:B------:R-:W-:-:S05]  /*14df0*/  LEA R33, R0, R3, 0x5 ;  /* 0x0000000300217211 */ /* 0x000fca00078e28ff */
[----:B------:R-:W-:Y:S04]  /*14e00*/  STS.128 [R33+0x10], R148 ;  /* 0x0000109421007388 */ /* 0x000fe80000000c00 */
[----:B------:R-:W-:Y:S04]  /*14e10*/  STS.128 [R33+0x400], R152 ;  /* 0x0004009821007388 */ /* 0x000fe80000000c00 */
[----:B------:R-:W-:Y:S04]  /*14e20*/  STS.128 [R33], R212 ;  /* 0x000000d421007388 */ /* 0x000fe80000000c00 */
        /* <DEDUP_REMOVED lines=95> */
[----:B---3--:R-:W-:Y:S04]  /*15420*/  STS.128 [R33+0x810], R152 ;  /* 0x0008109821007388 */ /* 0x008fe80000000c00 */
[----:B--2---:R-:W-:Y:S04]  /*15430*/  STS.128 [R33+0xc00], R160 ;  /* 0x000c00a021007388 */ /* 0x004fe80000000c00 */
        /* <DEDUP_REMOVED lines=61> */
[----:B------:R-:W-:Y:S08]  /*15810*/  BAR.SYNC.DEFER_BLOCKING 0x0 ;  /* 0x0000000000007b1d */ /* 0x000ff00000010000 */
[----:B------:R-:W2:Y:S08]  /*15820*/  S2UR UR14, SR_CTAID.X ;  /* 0x00000000000e79c3 */ /* 0x000eb00000002500 */
[----:B0-----:R-:W2:Y:S01]  /*15830*/  LDC R41, c[0x0][0x388] ;  /* 0x0000e200ff297b82 */ /* 0x001ea20000000800 */
[----:B------:R-:W0:Y:S04]  /*15840*/  LDS R72, [R0] ;  /* 0x0000000000487984 */ /* 0x000e280000000800 */
        /* <DEDUP_REMOVED lines=12> */
[----:B-1----:R-:W-:Y:S01]  /*15910*/  LOP3.LUT R33, R164, 0x7f, RZ, 0x3c, !PT ;  /* 0x0000007fa4217812 */ /* 0x002fe200078e3cff */
[----:B--2---:R-:W-:-:S02]  /*15920*/  IMAD R41, R41, UR14, RZ ;  /* 0x0000000e29297c24 */ /* 0x004fc4000f8e02ff */
[----:B0-----:R-:W-:Y:S01]  /*15930*/  FADD.FTZ R72, RZ, R72 ;  /* 0x00000048ff487221 */ /* 0x001fe20000010000 */
[----:B------:R-:W-:Y:S01]  /*15940*/  FADD.FTZ R34, R34, R83 ;  /* 0x0000005322227221 */ /* 0x000fe20000010000 */
[----:B------:R-:W-:Y:S02]  /*15950*/  IADD3 R42, PT, PT, R33, R165, RZ ;  /* 0x000000a5212a7210 */ /* 0x000fe40007ffe0ff */
[----:B------:R-:W-:Y:S01]  /*15960*/  IADD3 R67, P0, PT, R41, R164, RZ ;  /* 0x000000a429437210 */ /* 0x000fe20007f1e0ff */
[----:B------:R-:W-:Y:S01]  /*15970*/  FADD.FTZ R34, R34, R91 ;  /* 0x0000005b22227221 */ /* 0x000fe20000010000 */
[----:B---3--:R-:W-:Y:S01]  /*15980*/  FADD.FTZ R57, R72, R57 ;  /* 0x0000003948397221 */ /* 0x008fe20000010000 */
[----:B------:R-:W-:Y:S01]  /*15990*/  ISETP.GE.U32.AND P4, PT, R42, 0x80, PT ;  /* 0x000000802a00780c */ /* 0x000fe20003f86070 */
[----:B------:R-:W-:Y:S01]  /*159a0*/  FADD.FTZ R35, RZ, R35 ;  /* 0x00000023ff237221 */ /* 0x000fe20000010000 */
[----:B------:R-:W-:Y:S01]  /*159b0*/  FADD.FTZ R95, R34, R95 ;  /* 0x0000005f225f7221 */ /* 0x000fe20000010000 */
[----:B------:R-:W-:Y:S01]  /*159c0*/  IADD3.X R44, PT, PT, RZ, RZ, RZ, P0, !PT ;  /* 0x000000ffff2c7210 */ /* 0x000fe200007fe4ff */
[----:B------:R-:W-:Y:S01]  /*159d0*/  FADD.FTZ R92, RZ, R92 ;  /* 0x0000005cff5c7221 */ /* 0x000fe20000010000 */
[----:B------:R-:W-:Y:S01]  /*159e0*/  FADD.FTZ R94, RZ, R94 ;  /* 0x0000005eff5e7221 */ /* 0x000fe20000010000 */
[----:B------:R-:W-:Y:S01]  /*159f0*/  FADD.FTZ R96, RZ, R96 ;  /* 0x00000060ff607221 */ /* 0x000fe20000010000 */
[----:B----4-:R-:W-:Y:S01]  /*15a00*/  FADD.FTZ R68, RZ, R68 ;  /* 0x00000044ff447221 */ /* 0x010fe20000010000 */
[----:B------:R-:W-:Y:S01]  /*15a10*/  FADD.FTZ R64, RZ, R64 ;  /* 0x00000040ff407221 */ /* 0x000fe20000010000 */
[----:B------:R-:W-:Y:S01]  /*15a20*/  FADD.FTZ R40, R57, R40 ;  /* 0x0000002839287221 */ /* 0x000fe20000010000 */
[----:B------:R-:W-:Y:S01]  /*15a30*/  SHF.L.U32 R34, R67, 0x2, RZ ;  /* 0x0000000243227819 */ /* 0x000fe200000006ff */
[----:B------:R-:W-:Y:S01]  /*15a40*/  FADD.FTZ R35, R35, R84 ;  /* 0x0000005423237221 */ /* 0x000fe20000010000 */
[----:B------:R-:W-:Y:S01]  /*15a50*/  SHF.L.U64.HI R67, R67, 0x2, R44 ;  /* 0x0000000243437819 */ /* 0x000fe2000001022c */
[----:B------:R-:W-:Y:S01]  /*15a60*/  FADD.FTZ R92, R92, R105 ;  /* 0x000000695c5c7221 */ /* 0x000fe20000010000 */
[----:B------:R-:W-:Y:S01]  /*15a70*/  FADD.FTZ R94, R94, R107 ;  /* 0x0000006b5e5e7221 */ /* 0x000fe20000010000 */
[----:B------:R-:W-:Y:S01]  /*15a80*/  FADD.FTZ R96, R96, R109 ;  /* 0x0000006d60607221 */ /* 0x000fe20000010000 */
[----:B------:R-:W-:Y:S01]  /*15a90*/  FADD.FTZ R53, R68, R53 ;  /* 0x0000003544357221 */ /* 0x000fe20000010000 */
[----:B------:R-:W-:Y:S01]  /*15aa0*/  FADD.FTZ R49, R64, R49 ;  /* 0x0000003140317221 */ /* 0x000fe20000010000 */
[----:B------:R-:W-:Y:S01]  /*15ab0*/  FADD.FTZ R41, R40, R37 ;  /* 0x0000002528297221 */ /* 0x000fe20000010000 */
        /* <DEDUP_REMOVED lines=41> */
.L_x_11881:
[----:B------:R-:W-:Y:S05]  /*15d50*/  BSYNC.RECONVERGENT B0 ;  /* 0x0000000000007941 */ /* 0x000fea0003800200 */
.L_x_11880:
        /* <DEDUP_REMOVED lines=17> */
.L_x_11883:
[----:B------:R-:W-:Y:S05]  /*15e70*/  BSYNC.RECONVERGENT B0 ;  /* 0x0000000000007941 */ /* 0x000fea0003800200 */
.L_x_11882:
        /* <DEDUP_REMOVED lines=17> */
.L_x_11885:
[----:B------:R-:W-:Y:S05]  /*15f90*/  BSYNC.RECONVERGENT B0 ;  /* 0x0000000000007941 */ /* 0x000fea0003800200 */
.L_x_11884:
        /* <DEDUP_REMOVED lines=134> */
.L_x_11887:
[----:B------:R-:W-:Y:S05]  /*16800*/  BSYNC.RECONVERGENT B0 ;  /* 0x0000000000007941 */ /* 0x000fea0003800200 */
.L_x_11886:
        /* <DEDUP_REMOVED lines=17> */
.L_x_11889:
[----:B------:R-:W-:Y:S05]  /*16920*/  BSYNC.RECONVERGENT B0 ;  /* 0x0000000000007941 */ /* 0x000fea0003800200 */
.L_x_11888:
        /* <DEDUP_REMOVED lines=17> */
.L_x_11891:
[----:B------:R-:W-:Y:S05]  /*16a40*/  BSYNC.RECONVERGENT B0 ;  /* 0x0000000000007941 */ /* 0x000fea0003800200 */
.L_x_11890:
        /* <DEDUP_REMOVED lines=17> */
.L_x_11893:
[----:B------:R-:W-:Y:S05]  /*16b60*/  BSYNC.RECONVERGENT B0 ;  /* 0x0000000000007941 */ /* 0x000fea0003800200 */
.L_x_11892:
        /* <DEDUP_REMOVED lines=17> */
.L_x_11895:
[----:B------:R-:W-:Y:S05]  /*16c80*/  BSYNC.RECONVERGENT B0 ;  /* 0x0000000000007941 */ /* 0x000fea0003800200 */
.L_x_11894:
        /* <DEDUP_REMOVED lines=17> */
.L_x_11897:
[----:B------:R-:W-:Y:S05]  /*16da0*/  BSYNC.RECONVERGENT B0 ;  /* 0x0000000000007941 */ /* 0x000fea0003800200 */
.L_x_11896:
        /* <DEDUP_REMOVED lines=11> */
.L_x_11405:
[----:B--2---:R-:W-:Y:S01]  /*16e60*/  HFMA2 R164, -RZ, RZ, 0, 5.9604644775390625e-08 ;  /* 0x00000001ffa47431 */ /* 0x004fe200000001ff */
[----:B------:R-:W-:Y:S01]  /*16e70*/  BSSY B1, `(.L_x_11898) ;  /* 0x0000007000017945 */ /* 0x000fe20003800000 */
[----:B------:R-:W-:Y:S02]  /*16e80*/  MOV R165, R192 ;  /* 0x000000c000a57202 */ /* 0x000fe40000000f00 */
[----:B-1--4-:R-:W-:Y:S02]  /*16e90*/  MOV R3, 0x1f ;  /* 0x0000001f00037802 */ /* 0x012fe40000000f00 */
[----:B---3--:R-:W-:-:S07]  /*16ea0*/  MOV R2, 0xffffffff ;  /* 0xffffffff00027802 */ /* 0x008fce0000000f00 */
[----:B0----5:R-:W-:Y:S05]  /*16eb0*/  WARPSYNC.COLLECTIVE R2, `(.L_x_11899) ;  /* 0x0000000002087348 */ /* 0x021fea0003c00000 */
[----:B0-----:R0:W1:Y:S02]  /*16ec0*/  SHFL.BFLY P0, R168, R165, R164, R3 ;  /* 0x0c0000a4a5a87389 */ /* 0x0010640000000003 */
[----:B01---5:R-:W-:Y:S05]  /*16ed0*/  ENDCOLLECTIVE ;  /* 0x000000000000791b */ /* 0x023fea0003800000 */
.L_x_11899:
[----:B------:R-:W-:Y:S05]  /*16ee0*/  BSYNC B1 ;  /* 0x0000000000017941 */ /* 0x000fea0003800000 */
.L_x_11898:
        /* <DEDUP_REMOVED lines=9> */
.L_x_11900:
        /* <DEDUP_REMOVED lines=8> */
.L_x_11901:
[----:B------:R-:W-:Y:S02]  /*17000*/  MOV R165, R167 ;  /* 0x000000a700a57202 */ /* 0x000fe40000000f00 */
[----:B------:R-:W-:-:S05]  /*17010*/  MOV R2, R168 ;  /* 0x000000a800027202 */ /* 0x000fca0000000f00 */
[----:B------:R-:W-:Y:S01]  /*17020*/  FADD.FTZ R166, R166, R2 ;  /* 0x00000002a6a67221 */ /* 0x000fe20000010000 */
[----:B------:R-:W-:-:S07]  /*17030*/  MOV R2, 0xffffffff ;  /* 0xffffffff00027802 */ /* 0x000fce0000000f00 */
[----:B------:R-:W-:Y:S05]  /*17040*/  WARPSYNC.COLLECTIVE R2, `(.L_x_11902) ;  /* 0x0000000002087348 */ /* 0x000fea0003c00000 */
[----:B------:R0:W1:Y:S02]  /*17050*/  SHFL.BFLY P0, R168, R165, R164, R3 ;  /* 0x0c0000a4a5a87389 */ /* 0x0000640000000003 */
[----:B01----:R-:W-:Y:S05]  /*17060*/  ENDCOLLECTIVE ;  /* 0x000000000000791b */ /* 0x003fea0003800000 */
.L_x_11902:
        /* <DEDUP_REMOVED lines=8> */
.L_x_11903:
[----:B------:R-:W-:Y:S02]  /*170f0*/  MOV R165, R167 ;  /* 0x000000a700a57202 */ /* 0x000fe40000000f00 */
[----:B------:R-:W-:-:S05]  /*17100*/  MOV R2, R168 ;  /* 0x000000a800027202 */ /* 0x000fca0000000f00 */
[----:B------:R-:W-:Y:S01]  /*17110*/  FADD.FTZ R166, R166, R2 ;  /* 0x00000002a6a67221 */ /* 0x000fe20000010000 */
[----:B------:R-:W-:-:S07]  /*17120*/  MOV R2, 0xffffffff ;  /* 0xffffffff00027802 */ /* 0x000fce0000000f00 */
[----:B------:R-:W-:Y:S05]  /*17130*/  WARPSYNC.COLLECTIVE R2, `(.L_x_11904) ;  /* 0x0000000002087348 */ /* 0x000fea0003c00000 */
[----:B------:R0:W1:Y:S02]  /*17140*/  SHFL.BFLY P0, R168, R165, R164, R3 ;  /* 0x0c0000a4a5a87389 */ /* 0x0000640000000003 */
[----:B01----:R-:W-:Y:S05]  /*17150*/  ENDCOLLECTIVE ;  /* 0x000000000000791b */ /* 0x003fea0003800000 */
.L_x_11904:
        /* <DEDUP_REMOVED lines=8> */
.L_x_11905:
[----:B------:R-:W-:Y:S02]  /*171e0*/  MOV R165, R167 ;  /* 0x000000a700a57202 */ /* 0x000fe40000000f00 */
[----:B------:R-:W-:-:S05]  /*171f0*/  MOV R2, R168 ;  /* 0x000000a800027202 */ /* 0x000fca0000000f00 */
[----:B------:R-:W-:Y:S01]  /*17200*/  FADD.FTZ R166, R166, R2 ;  /* 0x00000002a6a67221 */ /* 0x000fe20000010000 */
[----:B------:R-:W-:-:S07]  /*17210*/  MOV R2, 0xffffffff ;  /* 0xffffffff00027802 */ /* 0x000fce0000000f00 */
[----:B------:R-:W-:Y:S05]  /*17220*/  WARPSYNC.COLLECTIVE R2, `(.L_x_11906) ;  /* 0x0000000002087348 */ /* 0x000fea0003c00000 */
[----:B------:R0:W1:Y:S02]  /*17230*/  SHFL.BFLY P0, R168, R165, R164, R3 ;  /* 0x0c0000a4a5a87389 */ /* 0x0000640000000003 */
[----:B01----:R-:W-:Y:S05]  /*17240*/  ENDCOLLECTIVE ;  /* 0x000000000000791b */ /* 0x003fea0003800000 */
.L_x_11906:
        /* <DEDUP_REMOVED lines=8> */
.L_x_11907:
[----:B------:R-:W-:Y:S02]  /*172d0*/  MOV R165, R167 ;  /* 0x000000a700a57202 */ /* 0x000fe40000000f00 */
[----:B------:R-:W-:-:S07]  /*172e0*/  MOV R169, R168 ;  /* 0x000000a800a97202 */ /* 0x000fce0000000f00 */
[----:B------:R-:W-:Y:S05]  /*172f0*/  WARPSYNC.COLLECTIVE R2, `(.L_x_11908) ;  /* 0x0000000002087348 */ /* 0x000fea0003c00000 */
[----:B------:R0:W1:Y:S02]  /*17300*/  SHFL.BFLY P0, R168, R165, R164, R3 ;  /* 0x0c0000a4a5a87389 */ /* 0x0000640000000003 */
[----:B01----:R-:W-:Y:S05]  /*17310*/  ENDCOLLECTIVE ;  /* 0x000000000000791b */ /* 0x003fea0003800000 */
.L_x_11908:
[----:B------:R-:W-:Y:S01]  /*17320*/  MOV R2, R168 ;  /* 0x000000a800027202 */ /* 0x000fe20000000f00 */
[----:B------:R-:W-:Y:S06]  /*17330*/  BRA `(.L_x_11909) ;  /* 0xfffffed000c47947 */ /* 0x000fec000383ffff */
.L_x_11910:
        /* <DEDUP_REMOVED lines=12> */
.L_x_25449:


//--------------------- .text._ZN10layer_norm22ln_bwd_finalize_kernelINS_22Kernel_traits_finalizeILj1280Ef13__nv_bfloat16fS2_fjLb1ELj1024ELj4ENS_18Kernel_traits_baseILj1280EfS2_fS2_fjLj1024EEEEELb1ELb1EEEvNS_9BwdParamsE --------------------------
	.section	.text._ZN10layer_norm22ln_bwd_finalize_kernelINS_22Kernel_traits_finalizeILj1280Ef13__nv_bfloat16fS2_fjLb1ELj1024ELj4ENS_18Kernel_traits_baseILj1280EfS2_fS2_fjLj1024EEEEELb1ELb1EEEvNS_9BwdParamsE,"ax",@progbits
	.align	128
        .global         _ZN10layer_norm22ln_bwd_finalize_kernelINS_22Kernel_traits_finalizeILj1280Ef13__nv_bfloat16fS2_fjLb1ELj1024ELj4ENS_18Kernel_traits_baseILj1280EfS2_fS2_fjLj1024EEEEELb1ELb1EEEvNS_9BwdParamsE
        .type           _ZN10layer_norm22ln_bwd_finalize_kernelINS_22Kernel_traits_finalizeILj1280Ef13__nv_bfloat16fS2_fjLb1ELj1024ELj4ENS_18Kernel_traits_baseILj1280EfS2_fS2_fjLj1024EEEEELb1ELb1EEEvNS_9BwdParamsE,@function
        .size           _ZN10layer_norm22ln_bwd_finalize_kernelINS_22Kernel_traits_finalizeILj1280Ef13__nv_bfloat16fS2_fjLb1ELj1024ELj4ENS_18Kernel_traits_baseILj1280EfS2_fS2_fjLj1024EEEEELb1ELb1EEEvNS_9BwdParamsE,(.L_x_25450 - _ZN10layer_norm22ln_bwd_finalize_kernelINS_22Kernel_traits_finalizeILj1280Ef13__nv_bfloat16fS2_fjLb1ELj1024ELj4ENS_18Kernel_traits_baseILj1280EfS2_fS2_fjLj1024EEEEELb1ELb1EEEvNS_9BwdParamsE)
        .other          _ZN10layer_norm22ln_bwd_finalize_kernelINS_22Kernel_traits_finalizeILj1280Ef13__nv_bfloat16fS2_fjLb1ELj1024ELj4ENS_18Kernel_traits_baseILj1280EfS2_fS2_fjLj1024EEEEELb1ELb1EEEvNS_9BwdParamsE,@"STO_CUDA_ENTRY STV_DEFAULT"
_ZN10layer_norm22ln_bwd_finalize_kernelINS_22Kernel_traits_finalizeILj1280Ef13__nv_bfloat16fS2_fjLb1ELj1024ELj4ENS_18Kernel_traits_baseILj1280EfS2_fS2_fjLj1024EEEEELb1ELb1EEEvNS_9BwdParamsE:
.text._ZN10layer_norm22ln_bwd_finalize_kernelINS_22Kernel_traits_finalizeILj1280Ef13__nv_bfloat16fS2_fjLb1ELj1024ELj4ENS_18Kernel_traits_baseILj1280EfS2_fS2_fjLj1024EEEEELb1ELb1EEEvNS_9BwdParamsE:
        /* <DEDUP_REMOVED lines=60> */
.L_x_11915:
        /* <DEDUP_REMOVED lines=87> */
.L_x_11914:
[----:B------:R-:W-:Y:S05]  /*0930*/  BSYNC.RECONVERGENT B1 ;  /* 0x0000000000017941 */ /* 0x000fea0003800200 */
.L_x_11913:
        /* <DEDUP_REMOVED lines=50> */
.L_x_11917:
[----:B------:R-:W-:Y:S05]  /*0c60*/  BSYNC.RECONVERGENT B1 ;  /* 0x0000000000017941 */ /* 0x000fea0003800200 */
.L_x_11916:
        /* <DEDUP_REMOVED lines=30> */
.L_x_11919:
[----:B------:R-:W-:Y:S05]  /*0e50*/  BSYNC.RECONVERGENT B1 ;  /* 0x0000000000017941 */ /* 0x000fea0003800200 */
.L_x_11918:
        /* <DEDUP_REMOVED lines=15> */
.L_x_11912:
[----:B------:R-:W-:Y:S05]  /*0f50*/  BSYNC.RECONVERGENT B0 ;  /* 0x0000000000007941 */ /* 0x000fea0003800200 */
.L_x_11911:
        /* <DEDUP_REMOVED lines=70> */
.L_x_11920:
        /* <DEDUP_REMOVED lines=12> */
.L_x_25450:


//--------------------- .text._ZN10layer_norm13ln_bwd_kernelINS_13Kernel_traitsIf13__nv_bfloat16fS2_fjLj1280ELj1ELj4ELj1ELj16ENS_18Kernel_traits_baseILj1280EfS2_fS2_fjLj128EEEEELb1ELb1ELb1ELb1EEEvNS_9BwdParamsE --------------------------
	.section	.text._ZN10layer_norm13ln_bwd_kernelINS_13Kernel_traitsIf13__nv_bfloat16fS2_fjLj1280ELj1ELj4ELj1ELj16ENS_18Kernel_traits_baseILj1280EfS2_fS2_fjLj128EEEEELb1ELb1ELb1ELb1EEEvNS_9BwdParamsE,"ax",@progbits
	.align	128
        .global         _ZN10layer_norm13ln_bwd_kernelINS_13Kernel_traitsIf13__nv_bfloat16fS2_fjLj1280ELj1ELj4ELj1ELj16ENS_18Kernel_traits_baseILj1280EfS2_fS2_fjLj128EEEEELb1ELb1ELb1ELb1EEEvNS_9BwdParamsE
        .type           _ZN10layer_norm13ln_bwd_kernelINS_13Kernel_traitsIf13__nv_bfloat16fS2_fjLj1280ELj1ELj4ELj1ELj16ENS_18Kernel_traits_baseILj1280EfS2_fS2_fjLj128EEEEELb1ELb1ELb1ELb1EEEvNS_9BwdParamsE,@function
        .size           _ZN10layer_norm13ln_bwd_kernelINS_13Kernel_traitsIf13__nv_bfloat16fS2_fjLj1280ELj1ELj4ELj1ELj16ENS_18Kernel_traits_baseILj1280EfS2_fS2_fjLj128EEEEELb1ELb1ELb1ELb1EEEvNS_9BwdParamsE,(.L_x_25451 - _ZN10layer_norm13ln_bwd_kernelINS_13Kernel_traitsIf13__nv_bfloat16fS2_fjLj1280ELj1ELj4ELj1ELj16ENS_18Kernel_traits_baseILj1280EfS2_fS2_fjLj128EEEEELb1ELb1ELb1ELb1EEEvNS_9BwdParamsE)
        .other          _ZN10layer_norm13ln_bwd_kernelINS_13Kernel_traitsIf13__nv_bfloat16fS2_fjLj1280ELj1ELj4ELj1ELj16ENS_18Kernel_traits_baseILj1280EfS2_fS2_fjLj128EEEEELb1ELb1ELb1ELb1EEEvNS_9BwdParamsE,@"STO_CUDA_ENTRY STV_DEFAULT"
_ZN10layer_norm13ln_bwd_kernelINS_13Kernel_traitsIf13__nv_bfloat16fS2_fjLj1280ELj1ELj4ELj1ELj16ENS_18Kernel_traits_baseILj1280EfS2_fS2_fjLj128EEEEELb1ELb1ELb1ELb1EEEvNS_9BwdParamsE:
.text._ZN10layer_norm13ln_bwd_kernelINS_13Kernel_traitsIf13__nv_bfloat16fS2_fjLj1280ELj1ELj4ELj1ELj16ENS_18Kernel_traits_baseILj1280EfS2_fS2_fjLj128EEEEELb1ELb1ELb1ELb1EEEvNS_9BwdParamsE:
        /* <DEDUP_REMOVED lines=157> */
.L_x_12389:
[----:B-1----:R-:W1:Y:S08]  /*09d0*/  LDC.64 R2, c[0x0][0x3f8] ;  /* 0x0000fe00ff027b82 */ /* 0x002e700000000a00 */
[----:B0-----:R-:W0:Y:S01]  /*09e0*/  LDC.64 R4, c[0x0][0x3f0] ;  /* 0x0000fc00ff047b82 */ /* 0x001e220000000a00 */
[----:B-1----:R-:W-:-:S05]  /*09f0*/  IMAD.WIDE R2, R251, 0x4, R2 ;  /* 0x00000004fb027825 */ /* 0x002fca00078e0202 */
[----:B--2---:R1:W2:Y:S01]  /*0a00*/  LDG.E R250, desc[UR6][R2.64] ;  /* 0x0000000602fa7981 */ /* 0x0042a2000c1e1900 */
[----:B0-----:R-:W-:-:S05]  /*0a10*/  IMAD.WIDE R4, R251, 0x4, R4 ;  /* 0x00000004fb047825 */ /* 0x001fca00078e0204 */
[----:B-----5:R0:W5:Y:S01]  /*0a20*/  LDG.E R248, desc[UR6][R4.64] ;  /* 0x0000000604f87981 */ /* 0x020162000c1e1900 */
[----:B-1----:R-:W1:Y:S08]  /*0a30*/  LDC.64 R2, c[0x0][0x3c8] ;  /* 0x0000f200ff027b82 */ /* 0x002e700000000a00 */
[----:B0-----:R-:W0:Y:S01]  /*0a40*/  LDC.64 R4, c[0x0][0x3c0] ;  /* 0x0000f000ff047b82 */ /* 0x001e220000000a00 */
[----:B-1----:R-:W-:-:S05]  /*0a50*/  IMAD.WIDE R2, R251, 0x4, R2 ;  /* 0x00000004fb027825 */ /* 0x002fca00078e0202 */
[----:B------:R1:W5:Y:S01]  /*0a60*/  LDG.E R249, desc[UR6][R2.64] ;  /* 0x0000000602f97981 */ /* 0x000362000c1e1900 */
[----:B------:R-:W-:Y:S01]  /*0a70*/  BSSY.RECONVERGENT B1, `(.L_x_11923) ;  /* 0x00002d0000017945 */ /* 0x000fe20003800200 */
[----:B--2---:R-:W-:-:S13]  /*0a80*/  ISETP.GE.AND P4, PT, R250, 0x1, PT ;  /* 0x00000001fa00780c */ /* 0x004fda0003f86270 */
[----:B01-34-:R-:W-:Y:S05]  /*0a90*/  @!P4 BRA `(.L_x_11924) ;  /* 0x0000002400f0c947 */ /* 0x01bfea0003800000 */
        /* <DEDUP_REMOVED lines=8> */
[----:B------:R-:W-:Y:S01]  /*0b20*/  IMAD.WIDE R2, R251, 0x4, R4 ;  /* 0x00000004fb027825 */ /* 0x000fe200078e0204 */
[----:B------:R-:W-:Y:S01]  /*0b30*/  IADD3 R6, PT, PT, R250, -0x1, RZ ;  /* 0xfffffffffa067810 */ /* 0x000fe20007ffe0ff */
[----:B------:R-:W-:Y:S01]  /*0b40*/  STL [R1+0x1d0], R72 ;  /* 0x0001d04801007387 */ /* 0x000fe20000100800 */
[----:B------:R-:W-:-:S02]  /*0b50*/  MOV R247, UR14 ;  /* 0x0000000e00f77c02 */ /* 0x000fc40008000f00 */
[----:B------:R-:W-:Y:S01]  /*0b60*/  MOV R216, UR15 ;  /* 0x0000000f00d87c02 */ /* 0x000fe20008000f00 */
[----:B------:R1:W3:Y:S01]  /*0b70*/  LDG.E R229, desc[UR6][R2.64] ;  /* 0x0000000602e57981 */ /* 0x0002e2000c1e1900 */
[----:B-----5:R-:W-:Y:S01]  /*0b80*/  ISETP.GE.AND P3, PT, R248, 0x1, PT ;  /* 0x00000001f800780c */ /* 0x020fe20003f66270 */
[----:B------:R-:W4:Y:S01]  /*0b90*/  LDC.64 R232, c[0x0][0x3b0] ;  /* 0x0000ec00ffe87b82 */ /* 0x000f220000000a00 */
[----:B0-----:R-:W-:Y:S01]  /*0ba0*/  LOP3.LUT R224, R224, 0x1f, RZ, 0xc0, !PT ;  /* 0x0000001fe0e07812 */ /* 0x001fe200078ec0ff */
[----:B------:R-:W-:Y:S01]  /*0bb0*/  IMAD R6, R6, UR8, RZ ;  /* 0x0000000806067c24 */ /* 0x000fe2000f8e02ff */
[----:B------:R-:W-:Y:S02]  /*0bc0*/  STL [R1+0x1cc], R71 ;  /* 0x0001cc4701007387 */ /* 0x000fe40000100800 */
[----:B------:R-:W-:Y:S02]  /*0bd0*/  LEA.HI.SX32 R220, R0, R224, 0x1d ;  /* 0x000000e000dc7211 */ /* 0x000fe400078feaff */
[----:B------:R-:W-:Y:S01]  /*0be0*/  SHF.R.S32.HI R7, RZ, 0x1f, R6 ;  /* 0x0000001fff077819 */ /* 0x000fe20000011406 */
[----:B------:R-:W-:Y:S01]  /*0bf0*/  STL [R1+0x1c8], R70 ;  /* 0x0001c84601007387 */ /* 0x000fe20000100800 */
[----:B------:R-:W-:-:S02]  /*0c00*/  IADD3 R219, PT, PT, R220, 0x20, RZ ;  /* 0x00000020dcdb7810 */ /* 0x000fc40007ffe0ff */
[C---:B------:R-:W-:Y:S01]  /*0c10*/  IADD3 R0, PT, PT, R220.reuse, 0x60, RZ ;  /* 0x00000060dc007810 */ /* 0x040fe20007ffe0ff */
[C-C-:B-1----:R-:W-:Y:S01]  /*0c20*/  IMAD.WIDE.U32 R2, R220.reuse, 0x20, R16.reuse ;  /* 0x00000020dc027825 */ /* 0x142fe200078e0010 */
[C---:B------:R-:W-:Y:S01]  /*0c30*/  IADD3 R228, PT, PT, R220.reuse, 0x40, RZ ;  /* 0x00000040dce47810 */ /* 0x040fe20007ffe0ff */
[----:B------:R-:W-:Y:S02]  /*0c40*/  STL [R1+0x1c4], R69 ;  /* 0x0001c44501007387 */ /* 0x000fe40000100800 */
[----:B------:R-:W-:Y:S02]  /*0c50*/  IMAD.WIDE.U32 R4, R219, 0x20, R16 ;  /* 0x00000020db047825 */ /* 0x000fe400078e0010 */
[----:B------:R-:W3:Y:S04]  /*0c60*/  LDG.E.128 R24, desc[UR6][R2.64] ;  /* 0x0000000602187981 */ /* 0x000ee8000c1e1d00 */
[----:B------:R-:W3:Y:S04]  /*0c70*/  LDG.E.128 R8, desc[UR6][R4.64] ;  /* 0x0000000604087981 */ /* 0x000ee8000c1e1d00 */
[----:B------:R0:W3:Y:S01]  /*0c80*/  LDG.E.128 R12, desc[UR6][R4.64+0x10] ;  /* 0x00001006040c7981 */ /* 0x0000e2000c1e1d00 */
[----:B------:R-:W-:-:S03]  /*0c90*/  IADD3 R231, PT, PT, R220, 0x80, RZ ;  /* 0x00000080dce77810 */ /* 0x000fc60007ffe0ff */
[----:B------:R1:W3:Y:S01]  /*0ca0*/  LDG.E.128 R212, desc[UR6][R2.64+0x10] ;  /* 0x0000100602d47981 */ /* 0x0002e2000c1e1d00 */
[----:B------:R-:W-:-:S03]  /*0cb0*/  ISETP.NE.U32.AND P0, PT, R247, RZ, PT ;  /* 0x000000fff700720c */ /* 0x000fc60003f05070 */
[----:B------:R-:W-:Y:S01]  /*0cc0*/  STL [R1+0x1c0], R68 ;  /* 0x0001c04401007387 */ /* 0x000fe20000100800 */
[----:B0-----:R-:W-:-:S04]  /*0cd0*/  IMAD.WIDE.U32 R4, R0, 0x20, R16 ;  /* 0x0000002000047825 */ /* 0x001fc800078e0010 */
[--C-:B-1----:R-:W-:Y:S01]  /*0ce0*/  IMAD.WIDE.U32 R2, R228, 0x20, R16.reuse ;  /* 0x00000020e4027825 */ /* 0x102fe200078e0010 */
[----:B------:R-:W3:Y:S04]  /*0cf0*/  LDG.E.128 R192, desc[UR6][R4.64] ;  /* 0x0000000604c07981 */ /* 0x000ee8000c1e1d00 */
[----:B------:R0:W3:Y:S04]  /*0d00*/  LDG.E.128 R196, desc[UR6][R4.64+0x10] ;  /* 0x0000100604c47981 */ /* 0x0000e8000c1e1d00 */
[----:B------:R-:W3:Y:S04]  /*0d10*/  LDG.E.128 R184, desc[UR6][R2.64] ;  /* 0x0000000602b87981 */ /* 0x000ee8000c1e1d00 */
[----:B------:R1:W3:Y:S01]  /*0d20*/  LDG.E.128 R188, desc[UR6][R2.64+0x10] ;  /* 0x0000100602bc7981 */ /* 0x0002e2000c1e1d00 */
[----:B0-----:R-:W-:Y:S01]  /*0d30*/  LEA.HI R4, R7, R6, RZ, 0x3 ;  /* 0x0000000607047211 */ /* 0x001fe200078f18ff */
[----:B-1----:R-:W-:-:S03]  /*0d40*/  IMAD.WIDE.U32 R2, R231, 0x20, R16 ;  /* 0x00000020e7027825 */ /* 0x002fc600078e0010 */
[----:B------:R-:W-:Y:S02]  /*0d50*/  LEA.HI.SX32 R16, R4, R224, 0x1d ;  /* 0x000000e004107211 */ /* 0x000fe400078feaff */
[----:B------:R-:W3:Y:S04]  /*0d60*/  LDG.E.128 R200, desc[UR6][R2.64] ;  /* 0x0000000602c87981 */ /* 0x000ee8000c1e1d00 */
[----:B------:R2:W3:Y:S02]  /*0d70*/  LDG.E.128 R204, desc[UR6][R2.64+0x10] ;  /* 0x0000100602cc7981 */ /* 0x0004e4000c1e1d00 */
[----:B--2---:R-:W-:-:S05]  /*0d80*/  IMAD.WIDE.U32 R2, R16, 0x10, R18 ;  /* 0x0000001010027825 */ /* 0x004fca00078e0012 */
[----:B------:R0:W2:Y:S02]  /*0d90*/  LDG.E.128 R208, desc[UR6][R2.64] ;  /* 0x0000000602d07981 */ /* 0x0000a4000c1e1d00 */
[----:B0-----:R-:W-:-:S05]  /*0da0*/  IADD3 R2, PT, PT, R16, 0x20, RZ ;  /* 0x0000002010027810 */ /* 0x001fca0007ffe0ff */
[----:B------:R-:W-:-:S05]  /*0db0*/  IMAD.WIDE.U32 R2, R2, 0x10, R18 ;  /* 0x0000001002027825 */ /* 0x000fca00078e0012 */
[----:B------:R0:W2:Y:S01]  /*0dc0*/  LDG.E.128 R4, desc[UR6][R2.64] ;  /* 0x0000000602047981 */ /* 0x0000a2000c1e1d00 */
[C---:B------:R-:W-:Y:S02]  /*0dd0*/  IADD3 R17, PT, PT, R16.reuse, 0x60, RZ ;  /* 0x0000006010117810 */ /* 0x040fe40007ffe0ff */
[----:B0-----:R-:W-:-:S05]  /*0de0*/  IADD3 R2, PT, PT, R16, 0x40, RZ ;  /* 0x0000004010027810 */ /* 0x001fca0007ffe0ff */
[----:B------:R-:W-:Y:S01]  /*0df0*/  IMAD.WIDE.U32 R2, R2, 0x10, R18 ;  /* 0x0000001002027825 */ /* 0x000fe200078e0012 */
[----:B------:R-:W-:-:S04]  /*0e00*/  IADD3 R16, PT, PT, R16, 0x80, RZ ;  /* 0x0000008010107810 */ /* 0x000fc80007ffe0ff */
[----:B------:R0:W2:Y:S02]  /*0e10*/  LDG.E.128 R180, desc[UR6][R2.64] ;  /* 0x0000000602b47981 */ /* 0x0000a4000c1e1d00 */
[----:B0-----:R-:W-:-:S05]  /*0e20*/  IMAD.WIDE.U32 R2, R17, 0x10, R18 ;  /* 0x0000001011027825 */ /* 0x001fca00078e0012 */
[----:B------:R0:W2:Y:S02]  /*0e30*/  LDG.E.128 R20, desc[UR6][R2.64] ;  /* 0x0000000602147981 */ /* 0x0000a4000c1e1d00 */
[----:B0-----:R-:W-:-:S05]  /*0e40*/  IMAD.WIDE.U32 R2, R16, 0x10, R18 ;  /* 0x0000001010027825 */ /* 0x001fca00078e0012 */
[----:B------:R0:W2:Y:S01]  /*0e50*/  LDG.E.128 R16, desc[UR6][R2.64] ;  /* 0x0000000602107981 */ /* 0x0000a2000c1e1d00 */
[----:B------:R-:W-:-:S03]  /*0e60*/  ISETP.NE.AND.EX P0, PT, R216, RZ, PT, P0 ;  /* 0x000000ffd800720c */ /* 0x000fc60003f05300 */
[----:B------:R1:W-:Y:S01]  /*0e70*/  STL [R1+0x4], R216 ;  /* 0x000004d801007387 */ /* 0x0003e20000100800 */
[----:B------:R-:W-:-:S09]  /*0e80*/  @P3 IADD3 R218, PT, PT, R248, -0x1, RZ ;  /* 0xfffffffff8da3810 */ /* 0x000fd20007ffe0ff */
[----:B-1----:R-:W1:Y:S08]  /*0e90*/  @P0 LDC.64 R216, c[0x0][0x438] ;  /* 0x00010e00ffd80b82 */ /* 0x002e700000000a00 */
[----:B0-----:R-:W0:Y:S01]  /*0ea0*/  @P0 LDC.64 R2, c[0x0][0x438] ;  /* 0x00010e00ff020b82 */ /* 0x001e220000000a00 */
[----:B------:R-:W-:-:S05]  /*0eb0*/  @P3 IMAD R218, R218, UR8, RZ ;  /* 0x00000008dada3c24 */ /* 0x000fca000f8e02ff */
[----:B------:R-:W-:Y:S02]  /*0ec0*/  @P3 SHF.R.S32.HI R221, RZ, 0x1f, R218 ;  /* 0x0000001fffdd3819 */ /* 0x000fe400000114da */
[----:B------:R-:W-:Y:S01]  /*0ed0*/  ISETP.NE.AND P1, PT, RZ, UR9, PT ;  /* 0x00000009ff007c0c */ /* 0x000fe2000bf25270 */
[----:B------:R-:W4:Y:S01]  /*0ee0*/  @P0 LDC.64 R226, c[0x0][0x438] ;  /* 0x00010e00ffe20b82 */ /* 0x000f220000000a00 */
[----:B------:R-:W-:Y:S01]  /*0ef0*/  @P3 LEA.HI R218, R221, R218, RZ, 0x3 ;  /* 0x000000daddda3211 */ /* 0x000fe200078f18ff */
[----:B-1----:R-:W-:Y:S01]  /*0f00*/  @P0 IMAD.WIDE.U32 R216, R219, 0x20, R216 ;  /* 0x00000020dbd80825 */ /* 0x002fe200078e00d8 */
[----:B------:R-:W-:-:S05]  /*0f10*/  MOV R219, RZ ;  /* 0x000000ff00db7202 */ /* 0x000fca0000000f00 */
[----:B------:R-:W1:Y:S01]  /*0f20*/  @P0 LDC.64 R222, c[0x0][0x438] ;  /* 0x00010e00ffde0b82 */ /* 0x000e620000000a00 */
[----:B------:R-:W-:Y:S01]  /*0f30*/  @P3 LEA.HI.SX32 R219, R218, R224, 0x1d ;  /* 0x000000e0dadb3211 */ /* 0x000fe200078feaff */
[----:B------:R-:W5:Y:S01]  /*0f40*/  @P0 LDG.E.128 R56, desc[UR6][R216.64] ;  /* 0x00000006d8380981 */ /* 0x000f62000c1e1d00 */
[----:B0-----:R-:W-:-:S03]  /*0f50*/  @P0 IMAD.WIDE.U32 R2, R220, 0x20, R2 ;  /* 0x00000020dc020825 */ /* 0x001fc600078e0002 */
[----:B------:R0:W5:Y:S01]  /*0f60*/  @P0 LDG.E.128 R52, desc[UR6][R216.64+0x10] ;  /* 0x00001006d8340981 */ /* 0x000162000c1e1d00 */
[----:B------:R-:W-:-:S03]  /*0f70*/  IADD3 R218, PT, PT, R219, 0x40, RZ ;  /* 0x00000040dbda7810 */ /* 0x000fc60007ffe0ff */
[----:B------:R-:W5:Y:S04]  /*0f80*/  @P0 LDG.E.128 R64, desc[UR6][R2.64] ;  /* 0x0000000602400981 */ /* 0x000f68000c1e1d00 */
[----:B------:R4:W5:Y:S01]  /*0f90*/  @P0 LDG.E.128 R60, desc[UR6][R2.64+0x10] ;  /* 0x00001006023c0981 */ /* 0x000962000c1e1d00 */
[C---:B0-----:R-:W-:Y:S01]  /*0fa0*/  IADD3 R216, PT, PT, R219.reuse, 0x20, RZ ;  /* 0x00000020dbd87810 */ /* 0x041fe20007ffe0ff */
[C-C-:B----4-:R-:W-:Y:S01]  /*0fb0*/  IMAD.WIDE.U32 R224, R219.reuse, 0x8, R232.reuse ;  /* 0x00000008dbe07825 */ /* 0x150fe200078e00e8 */
[C---:B------:R-:W-:Y:S02]  /*0fc0*/  IADD3 R3, PT, PT, R219.reuse, 0x60, RZ ;  /* 0x00000060db037810 */ /* 0x040fe40007ffe0ff */
[----:B------:R-:W-:Y:S01]  /*0fd0*/  IADD3 R2, PT, PT, R219, 0x80, RZ ;  /* 0x00000080db027810 */ /* 0x000fe20007ffe0ff */
[----:B------:R-:W-:-:S04]  /*0fe0*/  IMAD.WIDE.U32 R220, R216, 0x8, R232 ;  /* 0x00000008d8dc7825 */ /* 0x000fc800078e00e8 */
[----:B------:R-:W-:-:S04]  /*0ff0*/  IMAD.WIDE.U32 R216, R3, 0x8, R232 ;  /* 0x0000000803d87825 */ /* 0x000fc800078e00e8 */
[----:B------:R-:W-:-:S04]  /*1000*/  IMAD.WIDE.U32 R218, R218, 0x8, R232 ;  /* 0x00000008dada7825 */ /* 0x000fc800078e00e8 */
[----:B------:R-:W-:-:S04]  /*1010*/  IMAD.WIDE.U32 R2, R2, 0x8, R232 ;  /* 0x0000000802027825 */ /* 0x000fc800078e00e8 */
[----:B------:R-:W-:-:S04]  /*1020*/  @P0 IMAD.WIDE.U32 R226, R0, 0x20, R226 ;  /* 0x0000002000e20825 */ /* 0x000fc800078e00e2 */
[----:B-1----:R-:W-:Y:S01]  /*1030*/  @P0 IMAD.WIDE.U32 R222, R228, 0x20, R222 ;  /* 0x00000020e4de0825 */ /* 0x002fe200078e00de */
[----:B------:R-:W5:Y:S04]  /*1040*/  @P0 LDG.E.128 R40, desc[UR6][R226.64] ;  /* 0x00000006e2280981 */ /* 0x000f68000c1e1d00 */
[----:B------:R0:W5:Y:S04]  /*1050*/  @P0 LDG.E.128 R36, desc[UR6][R226.64+0x10] ;  /* 0x00001006e2240981 */ /* 0x000168000c1e1d00 */
[----:B------:R-:W5:Y:S04]  /*1060*/  @P0 LDG.E.128 R48, desc[UR6][R222.64] ;  /* 0x00000006de300981 */ /* 0x000f68000c1e1d00 */
[----:B------:R-:W5:Y:S01]  /*1070*/  @P0 LDG.E.128 R44, desc[UR6][R222.64+0x10] ;  /* 0x00001006de2c0981 */ /* 0x000f62000c1e1d00 */
[----:B---3--:R-:W-:-:S05]  /*1080*/  FSEL R232, R229, RZ, !P1 ;  /* 0x000000ffe5e87208 */ /* 0x008fca0004800000 */
[C---:B------:R-:W-:Y:S01]  /*1090*/  FADD.FTZ R235, -R232.reuse, R8 ;  /* 0x00000008e8eb7221 */ /* 0x040fe20000010100 */
[C---:B------:R-:W-:Y:S02]  /*10a0*/  FADD.FTZ R234, -R232.reuse, R9 ;  /* 0x00000009e8ea7221 */ /* 0x040fe40000010100 */
[----:B------:R-:W1:Y:S01]  /*10b0*/  @P0 LDC.64 R8, c[0x0][0x438] ;  /* 0x00010e00ff080b82 */ /* 0x000e620000000a00 */
        /* <DEDUP_REMOVED lines=13> */
[----:B------:R-:W-:Y:S01]  /*1190*/  FMUL.FTZ R246, R249, R230 ;  /* 0x000000e6f9f67220 */ /* 0x000fe20000410000 */
[----:B------:R-:W-:Y:S01]  /*11a0*/  MOV R230, R238 ;  /* 0x000000ee00e67202 */ /* 0x000fe20000000f00 */
[C---:B------:R-:W-:Y:S01]  /*11b0*/  FADD.FTZ R215, -R232.reuse, R192 ;  /* 0x000000c0e8d77221 */ /* 0x040fe20000010100 */
[C---:B------:R-:W-:Y:S01]  /*11c0*/  FADD.FTZ R214, -R232.reuse, R193 ;  /* 0x000000c1e8d67221 */ /* 0x040fe20000010100 */
[----:B------:R-:W-:Y:S01]  /*11d0*/  FADD.FTZ R239, -R232, R184 ;  /* 0x000000b8e8ef7221 */ /* 0x000fe20000010100 */
[----:B-1----:R-:W-:-:S04]  /*11e0*/  @P0 IMAD.WIDE.U32 R8, R231, 0x20, R8 ;  /* 0x00000020e7080825 */ /* 0x002fc800078e0008 */
[C---:B------:R-:W-:Y:S01]  /*11f0*/  FADD.FTZ R241, -R232.reuse, R186 ;  /* 0x000000bae8f17221 */ /* 0x040fe20000010100 */
[C---:B------:R-:W-:Y:S01]  /*1200*/  FADD.FTZ R245, -R232.reuse, R190 ;  /* 0x000000bee8f57221 */ /* 0x040fe20000010100 */
[C---:B------:R-:W-:Y:S01]  /*1210*/  FADD.FTZ R244, -R232.reuse, R189 ;  /* 0x000000bde8f47221 */ /* 0x040fe20000010100 */
[C---:B------:R-:W-:Y:S01]  /*1220*/  FADD.FTZ R242, -R232.reuse, R187 ;  /* 0x000000bbe8f27221 */ /* 0x040fe20000010100 */
[C---:B------:R-:W-:Y:S01]  /*1230*/  FADD.FTZ R243, -R232.reuse, R188 ;  /* 0x000000bce8f37221 */ /* 0x040fe20000010100 */
[C---:B------:R-:W-:Y:S01]  /*1240*/  FADD.FTZ R252, -R232.reuse, R191 ;  /* 0x000000bfe8fc7221 */ /* 0x040fe20000010100 */
[----:B------:R-:W5:Y:S01]  /*1250*/  @P0 LDG.E.128 R32, desc[UR6][R8.64] ;  /* 0x0000000608200981 */ /* 0x000f62000c1e1d00 */
[----:B0-----:R-:W-:Y:S01]  /*1260*/  MOV R227, R239 ;  /* 0x000000ef00e37202 */ /* 0x001fe20000000f00 */
[C---:B------:R-:W-:Y:S02]  /*1270*/  FADD.FTZ R240, -R232.reuse, R185 ;  /* 0x000000b9e8f07221 */ /* 0x040fe40000010100 */
[----:B------:R-:W5:Y:S01]  /*1280*/  @P0 LDG.E.128 R28, desc[UR6][R8.64+0x10] ;  /* 0x00001006081c0981 */ /* 0x000f62000c1e1d00 */
[C---:B------:R-:W-:Y:S01]  /*1290*/  FADD.FTZ R213, -R232.reuse, R194 ;  /* 0x000000c2e8d57221 */ /* 0x040fe20000010100 */
[C---:B------:R-:W-:Y:S01]  /*12a0*/  FADD.FTZ R212, -R232.reuse, R195 ;  /* 0x000000c3e8d47221 */ /* 0x040fe20000010100 */
[----:B------:R-:W-:Y:S01]  /*12b0*/  MOV R231, R71 ;  /* 0x0000004700e77202 */ /* 0x000fe20000000f00 */
[----:B------:R-:W3:Y:S01]  /*12c0*/  LDL.LU R239, [R1+0x7c] ;  /* 0x00007c0001ef7983 */ /* 0x000ee20000300800 */
[C---:B------:R-:W-:Y:S01]  /*12d0*/  FADD.FTZ R191, -R232.reuse, R200 ;  /* 0x000000c8e8bf7221 */ /* 0x040fe20000010100 */
[C---:B------:R-:W-:Y:S01]  /*12e0*/  FADD.FTZ R190, -R232.reuse, R201 ;  /* 0x000000c9e8be7221 */ /* 0x040fe20000010100 */
[C---:B------:R-:W-:Y:S01]  /*12f0*/  FADD.FTZ R187, -R232.reuse, R204 ;  /* 0x000000cce8bb7221 */ /* 0x040fe20000010100 */
[C---:B------:R-:W-:Y:S01]  /*1300*/  FADD.FTZ R186, -R232.reuse, R205 ;  /* 0x000000cde8ba7221 */ /* 0x040fe20000010100 */
[----:B------:R0:W5:Y:S01]  /*1310*/  LDG.E.64 R200, desc[UR6][R216.64] ;  /* 0x00000006d8c87981 */ /* 0x000162000c1e1b00 */
[C---:B------:R-:W-:Y:S01]  /*1320*/  FADD.FTZ R233, -R232.reuse, R10 ;  /* 0x0000000ae8e97221 */ /* 0x040fe20000010100 */
[----:B------:R-:W-:-:S02]  /*1330*/  FADD.FTZ R195, -R232, R196 ;  /* 0x000000c4e8c37221 */ /* 0x000fc40000010100 */
[----:B------:R1:W5:Y:S01]  /*1340*/  LDG.E.64 R204, desc[UR6][R220.64] ;  /* 0x00000006dccc7981 */ /* 0x000362000c1e1b00 */
[C---:B------:R-:W-:Y:S01]  /*1350*/  FADD.FTZ R194, -R232.reuse, R197 ;  /* 0x000000c5e8c27221 */ /* 0x040fe20000010100 */
[C---:B------:R-:W-:Y:S01]  /*1360*/  FADD.FTZ R193, -R232.reuse, R198 ;  /* 0x000000c6e8c17221 */ /* 0x040fe20000010100 */
[C---:B------:R-:W-:Y:S01]  /*1370*/  FADD.FTZ R192, -R232.reuse, R199 ;  /* 0x000000c7e8c07221 */ /* 0x040fe20000010100 */
[C---:B------:R-:W-:Y:S01]  /*1380*/  FADD.FTZ R189, -R232.reuse, R202 ;  /* 0x000000cae8bd7221 */ /* 0x040fe20000010100 */
[C---:B------:R-:W-:Y:S01]  /*1390*/  FADD.FTZ R188, -R232.reuse, R203 ;  /* 0x000000cbe8bc7221 */ /* 0x040fe20000010100 */
[C---:B------:R-:W-:Y:S01]  /*13a0*/  FADD.FTZ R185, -R232.reuse, R206 ;  /* 0x000000cee8b97221 */ /* 0x040fe20000010100 */
[----:B------:R-:W-:Y:S01]  /*13b0*/  FADD.FTZ R184, -R232, R207 ;  /* 0x000000cfe8b87221 */ /* 0x000fe20000010100 */
[----:B0-----:R-:W-:Y:S02]  /*13c0*/  MOV R217, R244 ;  /* 0x000000f400d97202 */ /* 0x001fe40000000f00 */
[----:B-1----:R-:W-:Y:S01]  /*13d0*/  MOV R221, R245 ;  /* 0x000000f500dd7202 */ /* 0x002fe20000000f00 */
[C---:B------:R-:W-:Y:S01]  /*13e0*/  FMUL.FTZ R245, R249.reuse, R229 ;  /* 0x000000e5f9f57220 */ /* 0x040fe20000410000 */
[----:B------:R-:W-:Y:S01]  /*13f0*/  MOV R232, R68 ;  /* 0x0000004400e87202 */ /* 0x000fe20000000f00 */
[C---:B------:R-:W-:Y:S01]  /*1400*/  FMUL.FTZ R244, R249.reuse, R228 ;  /* 0x000000e4f9f47220 */ /* 0x040fe20000410000 */
[----:B------:R-:W-:Y:S01]  /*1410*/  MOV R229, R237 ;  /* 0x000000ed00e57202 */ /* 0x000fe20000000f00 */
[----:B------:R0:W5:Y:S01]  /*1420*/  LDG.E.64 R198, desc[UR6][R2.64] ;  /* 0x0000000602c67981 */ /* 0x000162000c1e1b00 */
[----:B------:R-:W-:Y:S01]  /*1430*/  MOV R216, R243 ;  /* 0x000000f300d87202 */ /* 0x000fe20000000f00 */
[----:B------:R-:W-:Y:S01]  /*1440*/  FMUL.FTZ R243, R249, R27 ;  /* 0x0000001bf9f37220 */ /* 0x000fe20000410000 */
[----:B------:R-:W-:Y:S01]  /*1450*/  MOV R228, R236 ;  /* 0x000000ec00e47202 */ /* 0x000fe20000000f00 */
[----:B------:R1:W5:Y:S01]  /*1460*/  LDG.E.64 R202, desc[UR6][R218.64] ;  /* 0x00000006daca7981 */ /* 0x000362000c1e1b00 */
[----:B--2---:R-:W-:-:S03]  /*1470*/  PRMT R72, R17, 0x7632, R72 ;  /* 0x0000763211487816 */ /* 0x004fc60000000048 */
[----:B------:R2:W5:Y:S01]  /*1480*/  LDG.E.64 R206, desc[UR6][R224.64] ;  /* 0x00000006e0ce7981 */ /* 0x000562000c1e1b00 */
[----:B------:R-:W-:Y:S02]  /*1490*/  SHF.L.U32 R9, R17, 0x10, RZ ;  /* 0x0000001011097819 */ /* 0x000fe400000006ff */
[C---:B------:R-:W-:Y:S01]  /*14a0*/  PRMT R73, R18.reuse, 0x7632, R73 ;  /* 0x0000763212497816 */ /* 0x040fe20000000049 */
[----:B------:R-:W4:Y:S01]  /*14b0*/  LDL R17, [R1+0x1b0] ;  /* 0x0001b00001117983 */ /* 0x000f220000100800 */
[----:B------:R-:W-:-:S03]  /*14c0*/  SHF.L.U32 R71, R18, 0x10, RZ ;  /* 0x0000001012477819 */ /* 0x000fc600000006ff */
[----:B------:R-:W4:Y:S01]  /*14d0*/  LDL.LU R238, [R1+0x84] ;  /* 0x0000840001ee7983 */ /* 0x000f220000300800 */
[C---:B------:R-:W-:Y:S02]  /*14e0*/  PRMT R69, R19.reuse, 0x7632, R69 ;  /* 0x0000763213457816 */ /* 0x040fe40000000045 */
[----:B------:R-:W-:Y:S01]  /*14f0*/  SHF.L.U32 R68, R19, 0x10, RZ ;  /* 0x0000001013447819 */ /* 0x000fe200000006ff */
[----:B------:R-:W4:Y:S04]  /*1500*/  LDL R18, [R1+0x1b8] ;  /* 0x0001b80001127983 */ /* 0x000f280000100800 */
[----:B------:R-:W4:Y:S04]  /*1510*/  LDL.LU R237, [R1+0x8c] ;  /* 0x00008c0001ed7983 */ /* 0x000f280000300800 */
[----:B------:R-:W4:Y:S04]  /*1520*/  LDL R19, [R1+0x1a0] ;  /* 0x0001a00001137983 */ /* 0x000f280000100800 */
[----:B------:R-:W4:Y:S04]  /*1530*/  LDL R236, [R1+0x1a8] ;  /* 0x0001a80001ec7983 */ /* 0x000f280000100800 */
[----:B------:R-:W4:Y:S01]  /*1540*/  LDL.LU R27, [R1+0x94] ;  /* 0x00009400011b7983 */ /* 0x000f220000300800 */
[----:B------:R-:W-:-:S02]  /*1550*/  PRMT R222, R208, 0x7632, R222 ;  /* 0x00007632d0de7816 */ /* 0x000fc400000000de */
[----:B------:R-:W-:Y:S02]  /*1560*/  SHF.L.U32 R208, R208, 0x10, RZ ;  /* 0x00000010d0d07819 */ /* 0x000fe400000006ff */
[C---:B------:R-:W-:Y:S02]  /*1570*/  PRMT R223, R209.reuse, 0x7632, R223 ;  /* 0x00007632d1df7816 */ /* 0x040fe400000000df */
[----:B------:R-:W-:Y:S02]  /*1580*/  SHF.L.U32 R196, R209, 0x10, RZ ;  /* 0x00000010d1c47819 */ /* 0x000fe400000006ff */
[C---:B------:R-:W-:Y:S02]  /*1590*/  PRMT R209, R210.reuse, 0x7632, R209 ;  /* 0x00007632d2d17816 */ /* 0x040fe400000000d1 */
[----:B------:R-:W-:Y:S02]  /*15a0*/  SHF.L.U32 R210, R210, 0x10, RZ ;  /* 0x00000010d2d27819 */ /* 0x000fe400000006ff */
[----:B------:R-:W-:-:S02]  /*15b0*/  SHF.L.U32 R197, R211, 0x10, RZ ;  /* 0x00000010d3c57819 */ /* 0x000fc400000006ff */
[C---:B------:R-:W-:Y:S02]  /*15c0*/  PRMT R70, R20.reuse, 0x7632, R70 ;  /* 0x0000763214467816 */ /* 0x040fe40000000046 */
[----:B0-----:R-:W-:Y:S02]  /*15d0*/  SHF.L.U32 R3, R20, 0x10, RZ ;  /* 0x0000001014037819 */ /* 0x001fe400000006ff */
[C---:B-1----:R-:W-:Y:S02]  /*15e0*/  PRMT R219, R5.reuse, 0x7632, R219 ;  /* 0x0000763205db7816 */ /* 0x042fe400000000db */
[----:B------:R-:W-:Y:S02]  /*15f0*/  SHF.L.U32 R14, R5, 0x10, RZ ;  /* 0x00000010050e7819 */ /* 0x000fe400000006ff */
[C---:B------:R-:W-:Y:S02]  /*1600*/  PRMT R220, R7.reuse, 0x7632, R220 ;  /* 0x0000763207dc7816 */ /* 0x040fe400000000dc */
[----:B------:R-:W-:-:S02]  /*1610*/  SHF.L.U32 R12, R7, 0x10, RZ ;  /* 0x00000010070c7819 */ /* 0x000fc400000006ff */
[C---:B------:R-:W-:Y:S02]  /*1620*/  PRMT R20, R21.reuse, 0x7632, R20 ;  /* 0x0000763215147816 */ /* 0x040fe40000000014 */
        /* <DEDUP_REMOVED lines=20> */
[----:B------:R-:W-:Y:S01]  /*1770*/  SHF.L.U32 R16, R222, 0x10, RZ ;  /* 0x00000010de107819 */ /* 0x000fe200000006ff */
[C---:B------:R-:W-:Y:S01]  /*1780*/  FMUL.FTZ R222, R249.reuse, R217 ;  /* 0x000000d9f9de7220 */ /* 0x040fe20000410000 */
[----:B------:R-:W-:Y:S01]  /*1790*/  MOV R183, R240 ;  /* 0x000000f000b77202 */ /* 0x000fe20000000f00 */
[C---:B------:R-:W-:Y:S01]  /*17a0*/  FMUL.FTZ R0, R249.reuse, R0 ;  /* 0x00000000f9007220 */ /* 0x040fe20000410000 */
[----:B--2---:R-:W-:Y:S01]  /*17b0*/  MOV R224, R242 ;  /* 0x000000f200e07202 */ /* 0x004fe20000000f00 */
[C---:B------:R-:W-:Y:S01]  /*17c0*/  FMUL.FTZ R240, R249.reuse, R24 ;  /* 0x00000018f9f07220 */ /* 0x040fe20000410000 */
[----:B------:R-:W-:Y:S01]  /*17d0*/  MOV R225, R241 ;  /* 0x000000f100e17202 */ /* 0x000fe20000000f00 */
[C---:B------:R-:W-:Y:S01]  /*17e0*/  FMUL.FTZ R217, R249.reuse, R213 ;  /* 0x000000d5f9d97220 */ /* 0x040fe20000410000 */
[C---:B------:R-:W-:Y:S01]  /*17f0*/  FMUL.FTZ R242, R249.reuse, R26 ;  /* 0x0000001af9f27220 */ /* 0x040fe20000410000 */
[C---:B------:R-:W-:Y:S01]  /*1800*/  FMUL.FTZ R241, R249.reuse, R25 ;  /* 0x00000019f9f17220 */ /* 0x040fe20000410000 */
[----:B------:R-:W-:Y:S01]  /*1810*/  FMUL.FTZ R213, R249, R193 ;  /* 0x000000c1f9d57220 */ /* 0x000fe20000410000 */
[----:B------:R-:W-:Y:S01]  /*1820*/  FFMA.FTZ R112, R243, R210, R112 ;  /* 0x000000d2f3707223 */ /* 0x000fe20000010070 */
[----:B------:R-:W-:Y:S01]  /*1830*/  MOV R25, R211 ;  /* 0x000000d300197202 */ /* 0x000fe20000000f00 */
[----:B------:R-:W-:Y:S01]  /*1840*/  FFMA.FTZ R108, R0, R208, R108 ;  /* 0x000000d0006c7223 */ /* 0x000fe2000001006c */
[----:B------:R-:W-:Y:S01]  /*1850*/  FMUL.FTZ R211, R249, R191 ;  /* 0x000000bff9d37220 */ /* 0x000fe20000410000 */
[----:B------:R-:W-:Y:S01]  /*1860*/  FFMA.FTZ R114, R241, R197, R114 ;  /* 0x000000c5f1727223 */ /* 0x000fe20000010072 */
[----:B------:R-:W-:Y:S01]  /*1870*/  FFMA.FTZ R110, R245, R196, R110 ;  /* 0x000000c4f56e7223 */ /* 0x000fe2000001006e */
[----:B---3--:R-:W-:-:S05]  /*1880*/  FADD.FTZ R239, R239, R208 ;  /* 0x000000d0efef7221 */ /* 0x008fca0000010000 */
[----:B------:R0:W-:Y:S01]  /*1890*/  STL [R1+0x7c], R239 ;  /* 0x00007cef01007387 */ /* 0x0001e20000100800 */
[----:B----4-:R-:W-:Y:S01]  /*18a0*/  FADD.FTZ R238, R238, R196 ;  /* 0x000000c4eeee7221 */ /* 0x010fe20000010000 */
[----:B0-----:R-:W-:Y:S01]  /*18b0*/  FMUL.FTZ R239, R17, R208 ;  /* 0x000000d011ef7220 */ /* 0x001fe20000410000 */
[----:B------:R-:W-:Y:S01]  /*18c0*/  SHF.L.U32 R17, R223, 0x10, RZ ;  /* 0x00000010df117819 */ /* 0x000fe200000006ff */
[----:B------:R-:W-:Y:S02]  /*18d0*/  FADD.FTZ R237, R237, R210 ;  /* 0x000000d2eded7221 */ /* 0x000fe40000010000 */
[----:B------:R0:W-:Y:S01]  /*18e0*/  STL [R1+0x84], R238 ;  /* 0x000084ee01007387 */ /* 0x0001e20000100800 */
[C---:B------:R-:W-:Y:S01]  /*18f0*/  FMUL.FTZ R223, R249.reuse, R216 ;  /* 0x000000d8f9df7220 */ /* 0x040fe20000410000 */
[----:B------:R-:W-:Y:S02]  /*1900*/  FMUL.FTZ R216, R249, R212 ;  /* 0x000000d4f9d87220 */ /* 0x000fe40000410000 */
[----:B------:R1:W-:Y:S01]  /*1910*/  STL [R1+0x8c], R237 ;  /* 0x00008ced01007387 */ /* 0x0003e20000100800 */
[----:B------:R-:W-:Y:S01]  /*1920*/  FADD.FTZ R27, R27, R197 ;  /* 0x000000c51b1b7221 */ /* 0x000fe20000010000 */
[----:B0-----:R-:W-:Y:S01]  /*1930*/  FMUL.FTZ R238, R18, R196 ;  /* 0x000000c412ee7220 */ /* 0x001fe20000410000 */
[----:B------:R-:W-:-:S03]  /*1940*/  FMUL.FTZ R212, R249, R192 ;  /* 0x000000c0f9d47220 */ /* 0x000fc60000410000 */
[----:B------:R-:W-:Y:S01]  /*1950*/  STL [R1+0x94], R27 ;  /* 0x0000941b01007387 */ /* 0x000fe20000100800 */
[----:B------:R-:W-:Y:S01]  /*1960*/  SHF.L.U32 R18, R209, 0x10, RZ ;  /* 0x00000010d1127819 */ /* 0x000fe200000006ff */
[----:B-1----:R-:W-:Y:S02]  /*1970*/  FMUL.FTZ R237, R19, R210 ;  /* 0x000000d213ed7220 */ /* 0x002fe40000410000 */
[----:B------:R-:W2:Y:S01]  /*1980*/  LDL.LU R24, [R1+0x88] ;  /* 0x0000880001187983 */ /* 0x000ea20000300800 */
[C---:B------:R-:W-:Y:S01]  /*1990*/  FMUL.FTZ R210, R249.reuse, R190 ;  /* 0x000000bef9d27220 */ /* 0x040fe20000410000 */
[----:B------:R-:W-:Y:S02]  /*19a0*/  FMUL.FTZ R209, R249, R189 ;  /* 0x000000bdf9d17220 */ /* 0x000fe40000410000 */
[----:B------:R-:W3:Y:S01]  /*19b0*/  LDL R26, [R1+0x1bc] ;  /* 0x0001bc00011a7983 */ /* 0x000ee20000100800 */
[----:B------:R-:W-:-:S03]  /*19c0*/  FMUL.FTZ R236, R236, R197 ;  /* 0x000000c5ecec7220 */ /* 0x000fc60000410000 */
[----:B------:R-:W4:Y:S01]  /*19d0*/  LDL R193, [R1+0x1b4] ;  /* 0x0001b40001c17983 */ /* 0x000f220000100800 */
[----:B------:R-:W-:-:S03]  /*19e0*/  FMUL.FTZ R208, R249, R188 ;  /* 0x000000bcf9d07220 */ /* 0x000fc60000410000 */
[----:B------:R-:W3:Y:S01]  /*19f0*/  LDL.LU R192, [R1+0x80] ;  /* 0x0000800001c07983 */ /* 0x000ee20000300800 */
[C---:B------:R-:W-:Y:S01]  /*1a00*/  FMUL.FTZ R197, R249.reuse, R187 ;  /* 0x000000bbf9c57220 */ /* 0x040fe20000410000 */
[----:B------:R-:W-:Y:S02]  /*1a10*/  FMUL.FTZ R196, R249, R186 ;  /* 0x000000baf9c47220 */ /* 0x000fe40000410000 */
[----:B------:R-:W4:Y:S04]  /*1a20*/  LDL R191, [R1+0x1a4] ;  /* 0x0001a40001bf7983 */ /* 0x000f280000100800 */
[----:B------:R-:W4:Y:S04]  /*1a30*/  LDL R190, [R1+0x1ac] ;  /* 0x0001ac0001be7983 */ /* 0x000f280000100800 */
[----:B------:R-:W4:Y:S04]  /*1a40*/  LDL R189, [R1+0x190] ;  /* 0x0001900001bd7983 */ /* 0x000f280000100800 */
[----:B------:R-:W4:Y:S04]  /*1a50*/  LDL.LU R188, [R1+0x9c] ;  /* 0x00009c0001bc7983 */ /* 0x000f280000300800 */
[----:B------:R-:W4:Y:S04]  /*1a60*/  LDL.LU R187, [R1+0x98] ;  /* 0x0000980001bb7983 */ /* 0x000f280000300800 */
[----:B------:R-:W4:Y:S01]  /*1a70*/  LDL.LU R186, [R1+0x90] ;  /* 0x0000900001ba7983 */ /* 0x000f220000300800 */
[----:B------:R-:W-:Y:S01]  /*1a80*/  FFMA.FTZ R113, R242, R18, R113 ;  /* 0x00000012f2717223 */ /* 0x000fe20000010071 */
[----:B------:R-:W-:Y:S01]  /*1a90*/  SHF.L.U32 R19, R226, 0x10, RZ ;  /* 0x00000010e2137819 */ /* 0x000fe200000006ff */
[----:B------:R-:W-:Y:S01]  /*1aa0*/  FFMA.FTZ R111, R244, R17, R111 ;  /* 0x00000011f46f7223 */ /* 0x000fe2000001006f */
[----:B------:R-:W-:-:S03]  /*1ab0*/  FFMA.FTZ R109, R246, R16, R109 ;  /* 0x00000010f66d7223 */ /* 0x000fc6000001006d */
[----:B------:R-:W-:Y:S01]  /*1ac0*/  FFMA.FTZ R115, R240, R19, R115 ;  /* 0x00000013f0737223 */ /* 0x000fe20000010073 */
[----:B--2---:R-:W-:Y:S01]  /*1ad0*/  FADD.FTZ R24, R24, R17 ;  /* 0x0000001118187221 */ /* 0x004fe20000010000 */
[----:B---3--:R-:W-:-:S05]  /*1ae0*/  FADD.FTZ R192, R192, R16 ;  /* 0x00000010c0c07221 */ /* 0x008fca0000010000 */
[----:B------:R0:W-:Y:S04]  /*1af0*/  STL [R1+0x80], R192 ;  /* 0x000080c001007387 */ /* 0x0001e80000100800 */
[----:B------:R1:W-:Y:S01]  /*1b00*/  STL [R1+0x88], R24 ;  /* 0x0000881801007387 */ /* 0x0003e20000100800 */
[----:B----4-:R-:W-:Y:S01]  /*1b10*/  FMUL.FTZ R191, R191, R18 ;  /* 0x00000012bfbf7220 */ /* 0x010fe20000410000 */
[----:B0-----:R-:W-:Y:S02]  /*1b20*/  FMUL.FTZ R192, R26, R17 ;  /* 0x000000111ac07220 */ /* 0x001fe40000410000 */
[----:B-1----:R-:W2:Y:S04]  /*1b30*/  LDL R24, [R1+0x198] ;  /* 0x0001980001187983 */ /* 0x002ea80000100800 */
[----:B------:R-:W3:Y:S01]  /*1b40*/  LDL.LU R26, [R1+0xa4] ;  /* 0x0000a400011a7983 */ /* 0x000ee20000300800 */
[----:B------:R-:W-:-:S05]  /*1b50*/  FADD.FTZ R186, R186, R18 ;  /* 0x00000012baba7221 */ /* 0x000fca0000010000 */
[----:B------:R-:W-:Y:S04]  /*1b60*/  STL [R1+0x90], R186 ;  /* 0x000090ba01007387 */ /* 0x000fe80000100800 */
[----:B------:R-:W4:Y:S01]  /*1b70*/  LDL.LU R18, [R1+0xac] ;  /* 0x0000ac0001127983 */ /* 0x000f220000300800 */
[----:B------:R-:W-:Y:S01]  /*1b80*/  FADD.FTZ R187, R187, R19 ;  /* 0x00000013bbbb7221 */ /* 0x000fe20000010000 */
[----:B------:R-:W-:-:S04]  /*1b90*/  FMUL.FTZ R193, R193, R16 ;  /* 0x00000010c1c17220 */ /* 0x000fc80000410000 */
[----:B------:R-:W-:Y:S01]  /*1ba0*/  STL [R1+0x98], R187 ;  /* 0x000098bb01007387 */ /* 0x000fe20000100800 */
[----:B------:R-:W-:-:S03]  /*1bb0*/  SHF.L.U32 R16, R25, 0x10, RZ ;  /* 0x0000001019107819 */ /* 0x000fc600000006ff */
[----:B------:R-:W4:Y:S04]  /*1bc0*/  LDL R17, [R1+0x180] ;  /* 0x0001800001117983 */ /* 0x000f280000100800 */
[----:B------:R-:W4:Y:S01]  /*1bd0*/  LDL.LU R25, [R1+0xb4] ;  /* 0x0000b40001197983 */ /* 0x000f220000300800 */
[----:B------:R-:W-:-:S03]  /*1be0*/  FMUL.FTZ R190, R190, R19 ;  /* 0x00000013bebe7220 */ /* 0x000fc60000410000 */
[----:B------:R-:W4:Y:S01]  /*1bf0*/  LDL R19, [R1+0x188] ;  /* 0x0001880001137983 */ /* 0x000f220000100800 */
[----:B------:R-:W-:Y:S01]  /*1c00*/  MOV R27, R220 ;  /* 0x000000dc001b7202 */ /* 0x000fe20000000f00 */
[----:B------:R-:W-:Y:S01]  /*1c10*/  FADD.FTZ R188, R188, R15 ;  /* 0x0000000fbcbc7221 */ /* 0x000fe20000010000 */
[C---:B------:R-:W-:Y:S01]  /*1c20*/  FMUL.FTZ R220, R249.reuse, R252 ;  /* 0x000000fcf9dc7220 */ /* 0x040fe20000410000 */
[----:B------:R-:W-:Y:S01]  /*1c30*/  MOV R252, R219 ;  /* 0x000000db00fc7202 */ /* 0x000fe20000000f00 */
[C---:B------:R-:W-:Y:S01]  /*1c40*/  FMUL.FTZ R233, R249.reuse, R233 ;  /* 0x000000e9f9e97220 */ /* 0x040fe20000410000 */
[C---:B------:R-:W-:Y:S01]  /*1c50*/  FMUL.FTZ R226, R249.reuse, R183 ;  /* 0x000000b7f9e27220 */ /* 0x040fe20000410000 */
[C---:B------:R-:W-:Y:S01]  /*1c60*/  FMUL.FTZ R219, R249.reuse, R215 ;  /* 0x000000d7f9db7220 */ /* 0x040fe20000410000 */
[----:B------:R-:W-:Y:S01]  /*1c70*/  MOV R183, R218 ;  /* 0x000000da00b77202 */ /* 0x000fe20000000f00 */
[C---:B------:R-:W-:Y:S01]  /*1c80*/  FMUL.FTZ R215, R249.reuse, R195 ;  /* 0x000000c3f9d77220 */ /* 0x040fe20000410000 */
[C---:B------:R-:W-:Y:S01]  /*1c90*/  FMUL.FTZ R218, R249.reuse, R214 ;  /* 0x000000d6f9da7220 */ /* 0x040fe20000410000 */
[C---:B------:R-:W-:Y:S01]  /*1ca0*/  FMUL.FTZ R195, R249.reuse, R185 ;  /* 0x000000b9f9c37220 */ /* 0x040fe20000410000 */
[----:B------:R2:W-:Y:S01]  /*1cb0*/  STL [R1+0x9c], R188 ;  /* 0x00009cbc01007387 */ /* 0x0005e20000100800 */
[C---:B------:R-:W-:Y:S01]  /*1cc0*/  FMUL.FTZ R214, R249.reuse, R194 ;  /* 0x000000c2f9d67220 */ /* 0x040fe20000410000 */
[----:B------:R-:W-:Y:S01]  /*1cd0*/  FMUL.FTZ R194, R249, R184 ;  /* 0x000000b8f9c27220 */ /* 0x000fe20000410000 */
[----:B------:R-:W-:Y:S01]  /*1ce0*/  FFMA.FTZ R118, R233, R14, R118 ;  /* 0x0000000ee9767223 */ /* 0x000fe20000010076 */
[----:B------:R-:W4:Y:S01]  /*1cf0*/  LDL.LU R185, [R1+0x10] ;  /* 0x0000100001b97983 */ /* 0x000f220000300800 */
[C---:B------:R-:W-:Y:S01]  /*1d00*/  FMUL.FTZ R235, R249.reuse, R235 ;  /* 0x000000ebf9eb7220 */ /* 0x040fe20000410000 */
[C---:B------:R-:W-:Y:S01]  /*1d10*/  FMUL.FTZ R229, R249.reuse, R229 ;  /* 0x000000e5f9e57220 */ /* 0x040fe20000410000 */
[----:B------:R-:W-:Y:S01]  /*1d20*/  FMUL.FTZ R231, R249, R231 ;  /* 0x000000e7f9e77220 */ /* 0x000fe20000410000 */
[-C--:B------:R-:W-:Y:S01]  /*1d30*/  FMUL.FTZ R189, R189, R15.reuse ;  /* 0x0000000fbdbd7220 */ /* 0x080fe20000410000 */
[----:B------:R-:W-:Y:S01]  /*1d40*/  FFMA.FTZ R116, R235, R15, R116 ;  /* 0x0000000feb747223 */ /* 0x000fe20000010074 */
[----:B------:R-:W-:Y:S01]  /*1d50*/  SHF.L.U32 R15, R252, 0x10, RZ ;  /* 0x00000010fc0f7819 */ /* 0x000fe200000006ff */
[----:B------:R-:W-:Y:S01]  /*1d60*/  FFMA.FTZ R122, R229, R12, R122 ;  /* 0x0000000ce57a7223 */ /* 0x000fe2000001007a */
[----:B------:R-:W-:Y:S01]  /*1d70*/  FFMA.FTZ R120, R231, R5, R120 ;  /* 0x00000005e7787223 */ /* 0x000fe20000010078 */
[----:B---3--:R-:W-:Y:S01]  /*1d80*/  FADD.FTZ R26, R26, R14 ;  /* 0x0000000e1a1a7221 */ /* 0x008fe20000010000 */
[----:B--2---:R-:W-:Y:S01]  /*1d90*/  FMUL.FTZ R188, R24, R14 ;  /* 0x0000000e18bc7220 */ /* 0x004fe20000410000 */
[----:B------:R-:W-:-:S03]  /*1da0*/  SHF.L.U32 R14, R74, 0x10, RZ ;  /* 0x000000104a0e7819 */ /* 0x000fc600000006ff */
[----:B------:R-:W-:Y:S04]  /*1db0*/  STL [R1+0xa4], R26 ;  /* 0x0000a41a01007387 */ /* 0x000fe80000100800 */
[----:B------:R-:W2:Y:S01]  /*1dc0*/  LDL.LU R184, [R1+0xbc] ;  /* 0x0000bc0001b87983 */ /* 0x000ea20000300800 */
[----:B----4-:R-:W-:-:S03]  /*1dd0*/  FADD.FTZ R18, R18, R5 ;  /* 0x0000000512127221 */ /* 0x010fc60000010000 */
[----:B------:R-:W3:Y:S04]  /*1de0*/  LDL R74, [R1+0x170] ;  /* 0x00017000014a7983 */ /* 0x000ee80000100800 */
[----:B------:R0:W-:Y:S04]  /*1df0*/  STL [R1+0xac], R18 ;  /* 0x0000ac1201007387 */ /* 0x0001e80000100800 */
[----:B------:R-:W4:Y:S01]  /*1e00*/  LDL.LU R24, [R1+0x18] ;  /* 0x0000180001187983 */ /* 0x000f220000300800 */
[----:B------:R-:W-:-:S03]  /*1e10*/  FMUL.FTZ R187, R17, R5 ;  /* 0x0000000511bb7220 */ /* 0x000fc60000410000 */
[----:B0-----:R-:W4:Y:S01]  /*1e20*/  LDL.LU R18, [R1+0xc4] ;  /* 0x0000c40001127983 */ /* 0x001f220000300800 */
[----:B------:R-:W-:-:S03]  /*1e30*/  FADD.FTZ R25, R25, R12 ;  /* 0x0000000c19197221 */ /* 0x000fc60000010000 */
[----:B------:R-:W4:Y:S01]  /*1e40*/  LDL R17, [R1+0x178] ;  /* 0x0001780001117983 */ /* 0x000f220000100800 */
[----:B------:R-:W-:Y:S01]  /*1e50*/  FMUL.FTZ R186, R19, R12 ;  /* 0x0000000c13ba7220 */ /* 0x000fe20000410000 */
[----:B------:R-:W-:Y:S02]  /*1e60*/  SHF.L.U32 R12, R183, 0x10, RZ ;  /* 0x00000010b70c7819 */ /* 0x000fe400000006ff */
[----:B------:R0:W-:Y:S01]  /*1e70*/  STL [R1+0xb4], R25 ;  /* 0x0000b41901007387 */ /* 0x0001e20000100800 */
[----:B------:R-:W-:-:S03]  /*1e80*/  SHF.L.U32 R5, R27, 0x10, RZ ;  /* 0x000000101b057819 */ /* 0x000fc600000006ff */
[----:B------:R-:W4:Y:S04]  /*1e90*/  LDL.LU R252, [R1+0xcc] ;  /* 0x0000cc0001fc7983 */ /* 0x000f280000300800 */
[----:B------:R-:W4:Y:S04]  /*1ea0*/  LDL.LU R183, [R1+0x2c] ;  /* 0x00002c0001b77983 */ /* 0x000f280000300800 */
[----:B------:R-:W4:Y:S04]  /*1eb0*/  LDL R27, [R1+0x160] ;  /* 0x00016000011b7983 */ /* 0x000f280000100800 */
[----:B------:R-:W4:Y:S04]  /*1ec0*/  LDL.LU R26, [R1+0xd4] ;  /* 0x0000d400011a7983 */ /* 0x000f280000300800 */
[----:B------:R-:W4:Y:S01]  /*1ed0*/  LDL.LU R19, [R1+0x34] ;  /* 0x0000340001137983 */ /* 0x000f220000300800 */
[C---:B------:R-:W-:Y:S01]  /*1ee0*/  FMUL.FTZ R227, R249.reuse, R227 ;  /* 0x000000e3f9e37220 */ /* 0x040fe20000410000 */
[----:B------:R-:W-:-:S02]  /*1ef0*/  FMUL.FTZ R225, R249, R225 ;  /* 0x000000e1f9e17220 */ /* 0x000fc40000410000 */
[----:B0-----:R-:W4:Y:S01]  /*1f00*/  LDL R25, [R1+0x168] ;  /* 0x0001680001197983 */ /* 0x001f220000100800 */
[----:B------:R-:W-:-:S05]  /*1f10*/  FFMA.FTZ R185, R227, R11, R185 ;  /* 0x0000000be3b97223 */ /* 0x000fca00000100b9 */
[----:B------:R3:W-:Y:S01]  /*1f20*/  STL [R1+0x10], R185 ;  /* 0x000010b901007387 */ /* 0x0007e20000100800 */
[----:B------:R-:W-:Y:S01]  /*1f30*/  FMUL.FTZ R221, R249, R221 ;  /* 0x000000ddf9dd7220 */ /* 0x000fe20000410000 */
[----:B--2---:R-:W-:Y:S01]  /*1f40*/  FADD.FTZ R184, R184, R11 ;  /* 0x0000000bb8b87221 */ /* 0x004fe20000010000 */
[----:B---3--:R-:W-:-:S04]  /*1f50*/  FMUL.FTZ R185, R74, R11 ;  /* 0x0000000b4ab97220 */ /* 0x008fc80000410000 */
[----:B------:R0:W-:Y:S04]  /*1f60*/  STL [R1+0xbc], R184 ;  /* 0x0000bcb801007387 */ /* 0x0001e80000100800 */
[----:B------:R-:W2:Y:S01]  /*1f70*/  LDL.LU R74, [R1+0x3c] ;  /* 0x00003c00014a7983 */ /* 0x000ea20000300800 */
[----:B----4-:R-:W-:Y:S01]  /*1f80*/  FFMA.FTZ R24, R225, R10, R24 ;  /* 0x0000000ae1187223 */ /* 0x010fe20000010018 */
[----:B------:R-:W-:-:S04]  /*1f90*/  FADD.FTZ R18, R18, R10 ;  /* 0x0000000a12127221 */ /* 0x000fc80000010000 */
[----:B------:R-:W-:Y:S01]  /*1fa0*/  STL [R1+0x18], R24 ;  /* 0x0000181801007387 */ /* 0x000fe20000100800 */
[----:B0-----:R-:W-:-:S03]  /*1fb0*/  FMUL.FTZ R184, R17, R10 ;  /* 0x0000000a11b87220 */ /* 0x001fc60000410000 */
[----:B------:R0:W-:Y:S04]  /*1fc0*/  STL [R1+0xc4], R18 ;  /* 0x0000c41201007387 */ /* 0x0001e80000100800 */
[----:B0-----:R-:W3:Y:S04]  /*1fd0*/  LDL.LU R18, [R1+0xdc] ;  /* 0x0000dc0001127983 */ /* 0x001ee80000300800 */
[----:B------:R-:W4:Y:S04]  /*1fe0*/  LDL R17, [R1+0x150] ;  /* 0x0001500001117983 */ /* 0x000f280000100800 */
[----:B------:R-:W4:Y:S01]  /*1ff0*/  LDL.LU R24, [R1+0x44] ;  /* 0x0000440001187983 */ /* 0x000f220000300800 */
[----:B------:R-:W-:Y:S01]  /*2000*/  FFMA.FTZ R183, R223, R4, R183 ;  /* 0x00000004dfb77223 */ /* 0x000fe200000100b7 */
[----:B------:R-:W-:Y:S01]  /*2010*/  FADD.FTZ R252, R252, R4 ;  /* 0x00000004fcfc7221 */ /* 0x000fe20000010000 */
[----:B------:R-:W-:-:S03]  /*2020*/  FFMA.FTZ R19, R221, R8, R19 ;  /* 0x00000008dd137223 */ /* 0x000fc60000010013 */
[----:B------:R-:W-:Y:S04]  /*2030*/  STL [R1+0x2c], R183 ;  /* 0x00002cb701007387 */ /* 0x000fe80000100800 */
[----:B------:R-:W-:Y:S04]  /*2040*/  STL [R1+0xcc], R252 ;  /* 0x0000ccfc01007387 */ /* 0x000fe80000100800 */
[----:B------:R0:W-:Y:S04]  /*2050*/  STL [R1+0x34], R19 ;  /* 0x0000341301007387 */ /* 0x0001e80000100800 */
[----:B0-----:R-:W4:Y:S01]  /*2060*/  LDL.LU R19, [R1+0xe4] ;  /* 0x0000e40001137983 */ /* 0x001f220000300800 */
[----:B------:R-:W-:Y:S01]  /*2070*/  FADD.FTZ R26, R26, R8 ;  /* 0x000000081a1a7221 */ /* 0x000fe20000010000 */
[----:B------:R-:W-:Y:S01]  /*2080*/  FMUL.FTZ R183, R27, R4 ;  /* 0x000000041bb77220 */ /* 0x000fe20000410000 */
[----:B------:R-:W-:Y:S01]  /*2090*/  SHF.L.U32 R4, R182, 0x10, RZ ;  /* 0x00000010b6047819 */ /* 0x000fe200000006ff */
[----:B------:R-:W-:Y:S01]  /*20a0*/  FMUL.FTZ R182, R25, R8 ;  /* 0x0000000819b67220 */ /* 0x000fe20000410000 */
[----:B------:R-:W-:Y:S01]  /*20b0*/  SHF.L.U32 R8, R70, 0x10, RZ ;  /* 0x0000001046087819 */ /* 0x000fe200000006ff */
[----:B------:R0:W-:Y:S04]  /*20c0*/  STL [R1+0xd4], R26 ;  /* 0x0000d41a01007387 */ /* 0x0001e80000100800 */
[----:B------:R-:W4:Y:S04]  /*20d0*/  LDL R70, [R1+0x158] ;  /* 0x0001580001467983 */ /* 0x000f280000100800 */
[----:B------:R-:W4:Y:S01]  /*20e0*/  LDL.LU R27, [R1+0xec] ;  /* 0x0000ec00011b7983 */ /* 0x000f220000300800 */
[----:B------:R-:W-:-:S03]  /*20f0*/  SHF.L.U32 R10, R181, 0x10, RZ ;  /* 0x00000010b50a7819 */ /* 0x000fc600000006ff */
[----:B0-----:R-:W4:Y:S04]  /*2100*/  LDL.LU R26, [R1+0x4c] ;  /* 0x00004c00011a7983 */ /* 0x001f280000300800 */
[----:B------:R-:W4:Y:S01]  /*2110*/  LDL R25, [R1+0x140] ;  /* 0x0001400001197983 */ /* 0x000f220000100800 */
[----:B--2---:R-:W-:-:S05]  /*2120*/  FFMA.FTZ R74, R219, R3, R74 ;  /* 0x00000003db4a7223 */ /* 0x004fca000001004a */
[----:B------:R-:W-:Y:S01]  /*2130*/  STL [R1+0x3c], R74 ;  /* 0x00003c4a01007387 */ /* 0x000fe20000100800 */
[----:B---3--:R-:W-:Y:S01]  /*2140*/  FADD.FTZ R18, R18, R3 ;  /* 0x0000000312127221 */ /* 0x008fe20000010000 */
[----:B----4-:R-:W-:-:S04]  /*2150*/  FFMA.FTZ R24, R217, R2, R24 ;  /* 0x00000002d9187223 */ /* 0x010fc80000010018 */
[----:B------:R-:W-:Y:S01]  /*2160*/  STL [R1+0xdc], R18 ;  /* 0x0000dc1201007387 */ /* 0x000fe20000100800 */
[----:B------:R-:W-:Y:S01]  /*2170*/  FMUL.FTZ R181, R17, R3 ;  /* 0x0000000311b57220 */ /* 0x000fe20000410000 */
[----:B------:R-:W-:Y:S02]  /*2180*/  SHF.L.U32 R3, R20, 0x10, RZ ;  /* 0x0000001014037819 */ /* 0x000fe400000006ff */
[----:B------:R0:W-:Y:S04]  /*2190*/  STL [R1+0x44], R24 ;  /* 0x0000441801007387 */ /* 0x0001e80000100800 */
[----:B0-----:R-:W2:Y:S04]  /*21a0*/  LDL.LU R24, [R1+0xf4] ;  /* 0x0000f40001187983 */ /* 0x001ea80000300800 */
[----:B------:R-:W3:Y:S01]  /*21b0*/  LDL.LU R20, [R1+0x54] ;  /* 0x0000540001147983 */ /* 0x000ee20000300800 */
[----:B------:R-:W-:-:S05]  /*21c0*/  FADD.FTZ R19, R19, R2 ;  /* 0x0000000213137221 */ /* 0x000fca0000010000 */
[----:B------:R0:W-:Y:S04]  /*21d0*/  STL [R1+0xe4], R19 ;  /* 0x0000e41301007387 */ /* 0x0001e80000100800 */
[----:B0-----:R-:W4:Y:S01]  /*21e0*/  LDL R19, [R1+0x148] ;  /* 0x0001480001137983 */ /* 0x001f220000100800 */
[----:B------:R-:W-:Y:S01]  /*21f0*/  FADD.FTZ R27, R27, R7 ;  /* 0x000000071b1b7221 */ /* 0x000fe20000010000 */
[----:B------:R-:W-:-:S04]  /*2200*/  FFMA.FTZ R26, R215, R7, R26 ;  /* 0x00000007d71a7223 */ /* 0x000fc8000001001a */
[----:B------:R0:W-:Y:S04]  /*2210*/  STL [R1+0xec], R27 ;  /* 0x0000ec1b01007387 */ /* 0x0001e80000100800 */
[----:B------:R-:W-:Y:S04]  /*2220*/  STL [R1+0x4c], R26 ;  /* 0x00004c1a01007387 */ /* 0x000fe80000100800 */
[----:B------:R-:W4:Y:S01]  /*2230*/  LDL.LU R74, [R1+0xa0] ;  /* 0x0000a000014a7983 */ /* 0x000f220000300800 */
[----:B0-----:R-:W-:-:S03]  /*2240*/  FMUL.FTZ R27, R25, R7 ;  /* 0x00000007191b7220 */ /* 0x001fc60000410000 */
[----:B------:R-:W4:Y:S01]  /*2250*/  LDL R25, [R1+0x194] ;  /* 0x0001940001197983 */ /* 0x000f220000100800 */
[----:B------:R-:W-:Y:S01]  /*2260*/  SHF.L.U32 R11, R180, 0x10, RZ ;  /* 0x00000010b40b7819 */ /* 0x000fe200000006ff */
[----:B------:R-:W-:Y:S01]  /*2270*/  FMUL.FTZ R180, R70, R2 ;  /* 0x0000000246b47220 */ /* 0x000fe20000410000 */
[----:B--2---:R-:W-:Y:S01]  /*2280*/  FADD.FTZ R24, R24, R6 ;  /* 0x0000000618187221 */ /* 0x004fe20000010000 */
[----:B---3--:R-:W-:-:S04]  /*2290*/  FFMA.FTZ R20, R213, R6, R20 ;  /* 0x00000006d5147223 */ /* 0x008fc80000010014 */
[----:B------:R-:W-:Y:S04]  /*22a0*/  STL [R1+0xf4], R24 ;  /* 0x0000f41801007387 */ /* 0x000fe80000100800 */
[----:B------:R0:W-:Y:S04]  /*22b0*/  STL [R1+0x54], R20 ;  /* 0x0000541401007387 */ /* 0x0001e80000100800 */
[----:B0-----:R-:W2:Y:S04]  /*22c0*/  LDL.LU R20, [R1+0x5c] ;  /* 0x00005c0001147983 */ /* 0x001ea80000300800 */
[----:B------:R-:W3:Y:S01]  /*22d0*/  LDL.LU R70, [R1+0xa8] ;  /* 0x0000a80001467983 */ /* 0x000ee20000300800 */
[----:B----4-:R-:W-:-:S03]  /*22e0*/  FMUL.FTZ R26, R19, R6 ;  /* 0x00000006131a7220 */ /* 0x010fc60000410000 */
[----:B------:R-:W4:Y:S04]  /*22f0*/  LDL R24, [R1+0x19c] ;  /* 0x00019c0001187983 */ /* 0x000f280000100800 */
[----:B------:R-:W4:Y:S01]  /*2300*/  LDL.LU R19, [R1+0xfc] ;  /* 0x0000fc0001137983 */ /* 0x000f220000300800 */
[----:B------:R-:W-:-:S04]  /*2310*/  FFMA.FTZ R18, R0, R239, RZ ;  /* 0x000000ef00127223 */ /* 0x000fc800000100ff */
        /* <DEDUP_REMOVED lines=8> */
[----:B------:R-:W-:Y:S02]  /*23a0*/  SHF.L.U32 R7, R22, 0x10, RZ ;  /* 0x0000001016077819 */ /* 0x000fe400000006ff */
[----:B------:R-:W-:Y:S01]  /*23b0*/  FFMA.FTZ R18, R240, R190, R18 ;  /* 0x000000bef0127223 */ /* 0x000fe20000010012 */
[----:B------:R-:W-:Y:S01]  /*23c0*/  SHF.L.U32 R2, R21, 0x10, RZ ;  /* 0x0000001015027819 */ /* 0x000fe200000006ff */
[----:B------:R-:W4:Y:S01]  /*23d0*/  LDL.LU R22, [R1+0xb0] ;  /* 0x0000b00001167983 */ /* 0x000f220000300800 */
[-C--:B------:R-:W-:Y:S01]  /*23e0*/  FFMA.FTZ R117, R234, R16.reuse, R117 ;  /* 0x00000010ea757223 */ /* 0x080fe20000010075 */
[----:B------:R-:W-:Y:S02]  /*23f0*/  FMUL.FTZ R25, R25, R16 ;  /* 0x0000001019197220 */ /* 0x000fe40000410000 */
[----:B------:R-:W4:Y:S01]  /*2400*/  LDL R21, [R1+0x184] ;  /* 0x0001840001157983 */ /* 0x000f220000100800 */
[----:B------:R-:W-:-:S03]  /*2410*/  FFMA.FTZ R16, R235, R189, R18 ;  /* 0x000000bdeb107223 */ /* 0x000fc60000010012 */
[----:B------:R-:W-:Y:S01]  /*2420*/  STL [R1+0xa0], R74 ;  /* 0x0000a04a01007387 */ /* 0x000fe20000100800 */
[----:B--2---:R-:W-:-:S05]  /*2430*/  FFMA.FTZ R20, R211, R13, R20 ;  /* 0x0000000dd3147223 */ /* 0x004fca0000010014 */
[----:B------:R0:W-:Y:S01]  /*2440*/  STL [R1+0x5c], R20 ;  /* 0x00005c1401007387 */ /* 0x0001e20000100800 */
[----:B---3--:R-:W-:-:S03]  /*2450*/  FADD.FTZ R70, R70, R15 ;  /* 0x0000000f46467221 */ /* 0x008fc60000010000 */
[----:B0-----:R-:W2:Y:S04]  /*2460*/  LDL R20, [R1+0x130] ;  /* 0x0001300001147983 */ /* 0x001ea80000100800 */
[----:B------:R-:W3:Y:S01]  /*2470*/  LDL.LU R18, [R1+0xb8] ;  /* 0x0000b80001127983 */ /* 0x000ee20000300800 */
[----:B----4-:R-:W-:-:S03]  /*2480*/  FADD.FTZ R19, R19, R13 ;  /* 0x0000000d13137221 */ /* 0x010fc60000010000 */
[----:B------:R-:W-:Y:S04]  /*2490*/  STL [R1+0xa8], R70 ;  /* 0x0000a84601007387 */ /* 0x000fe80000100800 */
[----:B------:R0:W-:Y:S04]  /*24a0*/  STL [R1+0xfc], R19 ;  /* 0x0000fc1301007387 */ /* 0x0001e80000100800 */
[----:B0-----:R-:W4:Y:S01]  /*24b0*/  LDL R19, [R1+0x18c] ;  /* 0x00018c0001137983 */ /* 0x001f220000100800 */
[----:B------:R-:W-:-:S04]  /*24c0*/  FADD.FTZ R17, RZ, R239 ;  /* 0x000000efff117221 */ /* 0x000fc80000010000 */
        /* <DEDUP_REMOVED lines=9> */
[----:B------:R-:W-:Y:S01]  /*2560*/  FFMA.FTZ R16, R234, R25, R16 ;  /* 0x00000019ea107223 */ /* 0x000fe20000010010 */
[-C--:B------:R-:W-:Y:S02]  /*2570*/  FFMA.FTZ R119, R232, R15.reuse, R119 ;  /* 0x0000000fe8777223 */ /* 0x080fe40000010077 */
[----:B------:R-:W-:Y:S01]  /*2580*/  FADD.FTZ R17, R25, R17 ;  /* 0x0000001119117221 */ /* 0x000fe20000010000 */
[----:B------:R-:W-:Y:S01]  /*2590*/  FMUL.FTZ R24, R24, R15 ;  /* 0x0000000f18187220 */ /* 0x000fe20000410000 */
[----:B------:R-:W-:Y:S02]  /*25a0*/  FFMA.FTZ R15, R233, R188, R16 ;  /* 0x000000bce90f7223 */ /* 0x000fe40000010010 */
[----:B------:R-:W-:Y:S01]  /*25b0*/  FADD.FTZ R17, R188, R17 ;  /* 0x00000011bc117221 */ /* 0x000fe20000010000 */
[----:B------:R-:W-:Y:S01]  /*25c0*/  FADD.FTZ R22, R22, R14 ;  /* 0x0000000e16167221 */ /* 0x000fe20000010000 */
[----:B------:R-:W-:-:S02]  /*25d0*/  FFMA.FTZ R16, R232, R24, R15 ;  /* 0x00000018e8107223 */ /* 0x000fc4000001000f */
[----:B------:R-:W-:Y:S01]  /*25e0*/  FADD.FTZ R15, R24, R17 ;  /* 0x00000011180f7221 */ /* 0x000fe20000010000 */
[----:B------:R-:W-:Y:S01]  /*25f0*/  SHF.L.U32 R6, R23, 0x10, RZ ;  /* 0x0000001017067819 */ /* 0x000fe200000006ff */
[----:B------:R2:W-:Y:S01]  /*2600*/  STL [R1+0xb0], R22 ;  /* 0x0000b01601007387 */ /* 0x0005e20000100800 */
[----:B------:R-:W-:Y:S01]  /*2610*/  FMUL.FTZ R23, R21, R14 ;  /* 0x0000000e15177220 */ /* 0x000fe20000410000 */
[----:B------:R-:W-:Y:S02]  /*2620*/  FADD.FTZ R15, R187, R15 ;  /* 0x0000000fbb0f7221 */ /* 0x000fe40000010000 */
[----:B------:R-:W4:Y:S01]  /*2630*/  LDL.LU R70, [R1+0x14] ;  /* 0x0000140001467983 */ /* 0x000f220000300800 */
[----:B------:R-:W-:-:S04]  /*2640*/  FMUL.FTZ R230, R249, R230 ;  /* 0x000000e6f9e67220 */ /* 0x000fc80000410000 */
[----:B------:R-:W-:Y:S01]  /*2650*/  FFMA.FTZ R121, R230, R14, R121 ;  /* 0x0000000ee6797223 */ /* 0x000fe20000010079 */
[----:B------:R-:W-:Y:S01]  /*2660*/  FFMA.FTZ R14, R231, R187, R16 ;  /* 0x000000bbe70e7223 */ /* 0x000fe20000010010 */
[----:B--2---:R-:W-:Y:S02]  /*2670*/  FMUL.FTZ R22, R20, R13 ;  /* 0x0000000d14167220 */ /* 0x004fe40000410000 */
[----:B------:R-:W2:Y:S01]  /*2680*/  LDL.LU R20, [R1+0xc0] ;  /* 0x0000c00001147983 */ /* 0x000ea20000300800 */
[----:B---3--:R-:W-:Y:S01]  /*2690*/  FADD.FTZ R18, R18, R5 ;  /* 0x0000000512127221 */ /* 0x008fe20000010000 */
[----:B------:R-:W-:-:S04]  /*26a0*/  FADD.FTZ R13, R23, R15 ;  /* 0x0000000f170d7221 */ /* 0x000fc80000010000 */
[----:B------:R0:W-:Y:S04]  /*26b0*/  STL [R1+0xb8], R18 ;  /* 0x0000b81201007387 */ /* 0x0001e80000100800 */
[----:B0-----:R-:W3:Y:S04]  /*26c0*/  LDL R18, [R1+0x174] ;  /* 0x0001740001127983 */ /* 0x001ee80000100800 */
[----:B------:R-:W3:Y:S01]  /*26d0*/  LDL.LU R17, [R1+0x64] ;  /* 0x0000640001117983 */ /* 0x000ee20000300800 */
[----:B----4-:R-:W-:-:S03]  /*26e0*/  FMUL.FTZ R21, R19, R5 ;  /* 0x0000000513157220 */ /* 0x010fc60000410000 */
[----:B------:R-:W4:Y:S04]  /*26f0*/  LDL.LU R15, [R1+0x1c] ;  /* 0x00001c00010f7983 */ /* 0x000f280000300800 */
[----:B------:R-:W4:Y:S04]  /*2700*/  LDL.LU R19, [R1+0xc8] ;  /* 0x0000c80001137983 */ /* 0x000f280000300800 */
[----:B------:R-:W4:Y:S01]  /*2710*/  LDL R16, [R1+0x17c] ;  /* 0x00017c0001107983 */ /* 0x000f220000100800 */
[C---:B------:R-:W-:Y:S01]  /*2720*/  FMUL.FTZ R228, R249.reuse, R228 ;  /* 0x000000e4f9e47220 */ /* 0x040fe20000410000 */
[----:B------:R-:W-:-:S02]  /*2730*/  FMUL.FTZ R224, R249, R224 ;  /* 0x000000e0f9e07220 */ /* 0x000fc40000410000 */
[----:B------:R-:W4:Y:S01]  /*2740*/  LDL.LU R74, [R1+0x104] ;  /* 0x00010400014a7983 */ /* 0x000f220000300800 */
[----:B------:R-:W-:Y:S01]  /*2750*/  FFMA.FTZ R123, R228, R5, R123 ;  /* 0x00000005e47b7223 */ /* 0x000fe2000001007b */
[----:B------:R-:W-:Y:S02]  /*2760*/  SHF.L.U32 R5, R72, 0x10, RZ ;  /* 0x0000001048057819 */ /* 0x000fe400000006ff */
[----:B------:R-:W4:Y:S01]  /*2770*/  LDL.LU R72, [R1+0xd0] ;  /* 0x0000d00001487983 */ /* 0x000f220000300800 */
[----:B------:R-:W-:-:S05]  /*2780*/  FFMA.FTZ R70, R226, R12, R70 ;  /* 0x0000000ce2467223 */ /* 0x000fca0000010046 */
[----:B------:R0:W-:Y:S01]  /*2790*/  STL [R1+0x14], R70 ;  /* 0x0000144601007387 */ /* 0x0001e20000100800 */
[----:B--2---:R-:W-:-:S05]  /*27a0*/  FADD.FTZ R20, R20, R12 ;  /* 0x0000000c14147221 */ /* 0x004fca0000010000 */
[----:B------:R3:W-:Y:S04]  /*27b0*/  STL [R1+0xc0], R20 ;  /* 0x0000c01401007387 */ /* 0x0007e80000100800 */
[----:B0-----:R-:W2:Y:S01]  /*27c0*/  LDL.LU R70, [R1+0x30] ;  /* 0x0000300001467983 */ /* 0x001ea20000300800 */
[----:B---3--:R-:W-:-:S03]  /*27d0*/  FMUL.FTZ R20, R18, R12 ;  /* 0x0000000c12147220 */ /* 0x008fc60000410000 */
[----:B------:R-:W3:Y:S01]  /*27e0*/  LDL R18, [R1+0x164] ;  /* 0x0001640001127983 */ /* 0x000ee20000100800 */
[----:B------:R-:W-:Y:S01]  /*27f0*/  FFMA.FTZ R17, R209, R9, R17 ;  /* 0x00000009d1117223 */ /* 0x000fe20000010011 */
[----:B----4-:R-:W-:-:S04]  /*2800*/  FFMA.FTZ R15, R224, R11, R15 ;  /* 0x0000000be00f7223 */ /* 0x010fc8000001000f */
[----:B------:R0:W-:Y:S01]  /*2810*/  STL [R1+0x64], R17 ;  /* 0x0000641101007387 */ /* 0x0001e20000100800 */
[----:B------:R-:W-:-:S03]  /*2820*/  FADD.FTZ R19, R19, R11 ;  /* 0x0000000b13137221 */ /* 0x000fc60000010000 */
[----:B0-----:R-:W4:Y:S04]  /*2830*/  LDL R17, [R1+0x138] ;  /* 0x0001380001117983 */ /* 0x001f280000100800 */
[----:B------:R0:W-:Y:S04]  /*2840*/  STL [R1+0x1c], R15 ;  /* 0x00001c0f01007387 */ /* 0x0001e80000100800 */
[----:B0-----:R-:W4:Y:S04]  /*2850*/  LDL.LU R15, [R1+0xd8] ;  /* 0x0000d800010f7983 */ /* 0x001f280000300800 */
[----:B------:R0:W-:Y:S02]  /*2860*/  STL [R1+0xc8], R19 ;  /* 0x0000c81301007387 */ /* 0x0001e40000100800 */
[----:B0-----:R-:W-:-:S02]  /*2870*/  FMUL.FTZ R19, R16, R11 ;  /* 0x0000000b10137220 */ /* 0x001fc40000410000 */
[----:B------:R-:W4:Y:S01]  /*2880*/  LDL.LU R16, [R1+0x38] ;  /* 0x0000380001107983 */ /* 0x000f220000300800 */
[----:B------:R-:W-:Y:S01]  /*2890*/  FFMA.FTZ R14, R230, R23, R14 ;  /* 0x00000017e60e7223 */ /* 0x000fe2000001000e */
[----:B------:R-:W-:-:S03]  /*28a0*/  FADD.FTZ R13, R186, R13 ;  /* 0x0000000dba0d7221 */ /* 0x000fc60000010000 */
[----:B------:R-:W-:Y:S01]  /*28b0*/  FFMA.FTZ R14, R229, R186, R14 ;  /* 0x000000bae50e7223 */ /* 0x000fe2000001000e */
[----:B------:R-:W-:-:S03]  /*28c0*/  FADD.FTZ R13, R21, R13 ;  /* 0x0000000d150d7221 */ /* 0x000fc60000010000 */
[----:B------:R-:W-:Y:S01]  /*28d0*/  FFMA.FTZ R14, R228, R21, R14 ;  /* 0x00000015e40e7223 */ /* 0x000fe2000001000e */
[----:B------:R-:W-:Y:S01]  /*28e0*/  FADD.FTZ R13, R185, R13 ;  /* 0x0000000db90d7221 */ /* 0x000fe20000010000 */
[----:B------:R-:W-:Y:S02]  /*28f0*/  FADD.FTZ R74, R74, R9 ;  /* 0x000000094a4a7221 */ /* 0x000fe40000010000 */
[----:B------:R-:W-:Y:S01]  /*2900*/  FFMA.FTZ R12, R227, R185, R14 ;  /* 0x000000b9e30c7223 */ /* 0x000fe2000001000e */
[----:B------:R-:W-:Y:S01]  /*2910*/  FADD.FTZ R72, R72, R10 ;  /* 0x0000000a48487221 */ /* 0x000fe20000010000 */
[----:B------:R-:W-:Y:S01]  /*2920*/  FADD.FTZ R13, R20, R13 ;  /* 0x0000000d140d7221 */ /* 0x000fe20000010000 */
[----:B------:R-:W4:Y:S01]  /*2930*/  LDL R14, [R1+0x16c] ;  /* 0x00016c00010e7983 */ /* 0x000f220000100800 */
[----:B------:R-:W-:-:S03]  /*2940*/  FFMA.FTZ R12, R226, R20, R12 ;  /* 0x00000014e20c7223 */ /* 0x000fc6000001000c */
[----:B------:R-:W-:Y:S01]  /*2950*/  STL [R1+0x104], R74 ;  /* 0x0001044a01007387 */ /* 0x000fe20000100800 */
[----:B------:R-:W-:Y:S01]  /*2960*/  FFMA.FTZ R11, R225, R184, R12 ;  /* 0x000000b8e10b7223 */ /* 0x000fe2000001000c */
[----:B------:R-:W-:Y:S02]  /*2970*/  FADD.FTZ R13, R184, R13 ;  /* 0x0000000db80d7221 */ /* 0x000fe40000010000 */
[----:B------:R0:W-:Y:S01]  /*2980*/  STL [R1+0xd0], R72 ;  /* 0x0000d04801007387 */ /* 0x0001e20000100800 */
[----:B------:R-:W-:Y:S01]  /*2990*/  FFMA.FTZ R12, R224, R19, R11 ;  /* 0x00000013e00c7223 */ /* 0x000fe2000001000b */
[----:B------:R-:W-:Y:S01]  /*29a0*/  FADD.FTZ R11, R19, R13 ;  /* 0x0000000d130b7221 */ /* 0x000fe20000010000 */
[----:B--2---:R-:W-:-:S05]  /*29b0*/  FFMA.FTZ R70, R222, R10, R70 ;  /* 0x0000000ade467223 */ /* 0x004fca0000010046 */
[----:B------:R1:W-:Y:S04]  /*29c0*/  STL [R1+0x30], R70 ;  /* 0x0000304601007387 */ /* 0x0003e80000100800 */
[----:B0-----:R-:W2:Y:S01]  /*29d0*/  LDL.LU R72, [R1+0x40] ;  /* 0x0000400001487983 */ /* 0x001ea20000300800 */
[----:B---3--:R-:W-:-:S03]  /*29e0*/  FMUL.FTZ R18, R18, R10 ;  /* 0x0000000a12127220 */ /* 0x008fc60000410000 */
[----:B-1----:R-:W3:Y:S01]  /*29f0*/  LDL.LU R70, [R1+0xe0] ;  /* 0x0000e00001467983 */ /* 0x002ee20000300800 */
[----:B------:R-:W-:Y:S01]  /*2a00*/  FFMA.FTZ R10, R223, R183, R12 ;  /* 0x000000b7df0a7223 */ /* 0x000fe2000001000c */
[----:B----4-:R-:W-:-:S05]  /*2a10*/  FADD.FTZ R15, R15, R4 ;  /* 0x000000040f0f7221 */ /* 0x010fca0000010000 */
[----:B------:R0:W-:Y:S04]  /*2a20*/  STL [R1+0xd8], R15 ;  /* 0x0000d80f01007387 */ /* 0x0001e80000100800 */
[----:B0-----:R-:W4:Y:S01]  /*2a30*/  LDL R15, [R1+0x154] ;  /* 0x00015400010f7983 */ /* 0x001f220000100800 */
[----:B------:R-:W-:-:S03]  /*2a40*/  FFMA.FTZ R16, R220, R4, R16 ;  /* 0x00000004dc107223 */ /* 0x000fc60000010010 */
[----:B------:R-:W4:Y:S04]  /*2a50*/  LDL.LU R13, [R1+0x6c] ;  /* 0x00006c00010d7983 */ /* 0x000f280000300800 */
[----:B------:R0:W-:Y:S04]  /*2a60*/  STL [R1+0x38], R16 ;  /* 0x0000381001007387 */ /* 0x0001e80000100800 */
[----:B------:R-:W4:Y:S01]  /*2a70*/  LDL.LU R12, [R1+0x48] ;  /* 0x00004800010c7983 */ /* 0x000f220000300800 */
[----:B------:R-:W-:Y:S01]  /*2a80*/  FADD.FTZ R11, R183, R11 ;  /* 0x0000000bb70b7221 */ /* 0x000fe20000010000 */
[----:B------:R-:W-:Y:S01]  /*2a90*/  FMUL.FTZ R17, R17, R9 ;  /* 0x0000000911117220 */ /* 0x000fe20000410000 */
[----:B------:R-:W-:-:S02]  /*2aa0*/  FFMA.FTZ R10, R222, R18, R10 ;  /* 0x00000012de0a7223 */ /* 0x000fc4000001000a */
[----:B------:R-:W-:Y:S01]  /*2ab0*/  FADD.FTZ R9, R18, R11 ;  /* 0x0000000b12097221 */ /* 0x000fe20000010000 */
[----:B0-----:R-:W-:Y:S02]  /*2ac0*/  FMUL.FTZ R16, R14, R4 ;  /* 0x000000040e107220 */ /* 0x001fe40000410000 */
[----:B------:R-:W4:Y:S01]  /*2ad0*/  LDL.LU R14, [R1+0xe8] ;  /* 0x0000e800010e7983 */ /* 0x000f220000300800 */
[----:B------:R-:W-:-:S03]  /*2ae0*/  SHF.L.U32 R4, R73, 0x10, RZ ;  /* 0x0000001049047819 */ /* 0x000fc600000006ff */
[----:B------:R-:W4:Y:S01]  /*2af0*/  LDL R11, [R1+0x15c] ;  /* 0x00015c00010b7983 */ /* 0x000f220000100800 */
[----:B------:R-:W-:-:S03]  /*2b00*/  FFMA.FTZ R10, R221, R182, R10 ;  /* 0x000000b6dd0a7223 */ /* 0x000fc6000001000a */
[----:B------:R-:W4:Y:S04]  /*2b10*/  LDL.LU R74, [R1+0x10c] ;  /* 0x00010c00014a7983 */ /* 0x000f280000300800 */
[----:B------:R-:W4:Y:S01]  /*2b20*/  LDL.LU R73, [R1+0xf0] ;  /* 0x0000f00001497983 */ /* 0x000f220000300800 */
[----:B------:R-:W-:Y:S01]  /*2b30*/  FFMA.FTZ R10, R220, R16, R10 ;  /* 0x00000010dc0a7223 */ /* 0x000fe2000001000a */
[----:B--2---:R-:W-:Y:S01]  /*2b40*/  FFMA.FTZ R72, R218, R8, R72 ;  /* 0x00000008da487223 */ /* 0x004fe20000010048 */
[----:B---3--:R-:W-:-:S04]  /*2b50*/  FADD.FTZ R70, R70, R8 ;  /* 0x0000000846467221 */ /* 0x008fc80000010000 */
[----:B------:R0:W-:Y:S04]  /*2b60*/  STL [R1+0x40], R72 ;  /* 0x0000404801007387 */ /* 0x0001e80000100800 */
[----:B------:R-:W-:Y:S04]  /*2b70*/  STL [R1+0xe0], R70 ;  /* 0x0000e04601007387 */ /* 0x000fe80000100800 */
[----:B0-----:R-:W2:Y:S01]  /*2b80*/  LDL.LU R72, [R1+0x50] ;  /* 0x0000500001487983 */ /* 0x001ea20000300800 */
[----:B----4-:R-:W-:Y:S01]  /*2b90*/  FFMA.FTZ R13, R197, R71, R13 ;  /* 0x00000047c50d7223 */ /* 0x010fe2000001000d */
[----:B------:R-:W-:Y:S01]  /*2ba0*/  FMUL.FTZ R15, R15, R8 ;  /* 0x000000080f0f7220 */ /* 0x000fe20000410000 */
[----:B------:R-:W-:-:S03]  /*2bb0*/  FFMA.FTZ R8, R219, R181, R10 ;  /* 0x000000b5db087223 */ /* 0x000fc6000001000a */
[----:B------:R0:W-:Y:S01]  /*2bc0*/  STL [R1+0x6c], R13 ;  /* 0x00006c0d01007387 */ /* 0x0001e20000100800 */
[----:B------:R-:W-:-:S03]  /*2bd0*/  FFMA.FTZ R12, R216, R3, R12 ;  /* 0x00000003d80c7223 */ /* 0x000fc6000001000c */
[----:B0-----:R-:W3:Y:S04]  /*2be0*/  LDL R13, [R1+0x144] ;  /* 0x00014400010d7983 */ /* 0x001ee80000100800 */
[----:B------:R0:W-:Y:S04]  /*2bf0*/  STL [R1+0x48], R12 ;  /* 0x0000480c01007387 */ /* 0x0001e80000100800 */
[----:B0-----:R-:W4:Y:S04]  /*2c00*/  LDL R12, [R1+0x120] ;  /* 0x00012000010c7983 */ /* 0x001f280000100800 */
[----:B------:R-:W3:Y:S01]  /*2c10*/  LDL.LU R10, [R1+0xf8] ;  /* 0x0000f800010a7983 */ /* 0x000ee20000300800 */
[----:B------:R-:W-:Y:S01]  /*2c20*/  FADD.FTZ R14, R14, R3 ;  /* 0x000000030e0e7221 */ /* 0x000fe20000010000 */
[----:B------:R-:W-:Y:S01]  /*2c30*/  FADD.FTZ R74, R74, R71 ;  /* 0x000000474a4a7221 */ /* 0x000fe20000010000 */
[----:B------:R-:W-:-:S03]  /*2c40*/  FADD.FTZ R73, R73, R2 ;  /* 0x0000000249497221 */ /* 0x000fc60000010000 */
[----:B------:R0:W-:Y:S04]  /*2c50*/  STL [R1+0xe8], R14 ;  /* 0x0000e80e01007387 */ /* 0x0001e80000100800 */
[----:B------:R-:W4:Y:S01]  /*2c60*/  LDL.LU R70, [R1+0x58] ;  /* 0x0000580001467983 */ /* 0x000f220000300800 */
[----:B0-----:R-:W-:-:S03]  /*2c70*/  FMUL.FTZ R14, R11, R3 ;  /* 0x000000030b0e7220 */ /* 0x001fc60000410000 */
[----:B------:R-:W4:Y:S04]  /*2c80*/  LDL R11, [R1+0x14c] ;  /* 0x00014c00010b7983 */ /* 0x000f280000100800 */
[----:B------:R0:W-:Y:S04]  /*2c90*/  STL [R1+0x10c], R74 ;  /* 0x00010c4a01007387 */ /* 0x0001e80000100800 */
[----:B------:R1:W-:Y:S01]  /*2ca0*/  STL [R1+0xf0], R73 ;  /* 0x0000f04901007387 */ /* 0x0003e20000100800 */
[----:B--2---:R-:W-:-:S05]  /*2cb0*/  FFMA.FTZ R72, R214, R2, R72 ;  /* 0x00000002d6487223 */ /* 0x004fca0000010048 */
[----:B------:R-:W-:Y:S04]  /*2cc0*/  STL [R1+0x50], R72 ;  /* 0x0000504801007387 */ /* 0x000fe80000100800 */
[----:B0-----:R-:W2:Y:S04]  /*2cd0*/  LDL.LU R74, [R1+0x60] ;  /* 0x00006000014a7983 */ /* 0x001ea80000300800 */
[----:B-1----:R-:W2:Y:S01]  /*2ce0*/  LDL.LU R73, [R1+0x100] ;  /* 0x0001000001497983 */ /* 0x002ea20000300800 */
[----:B---3--:R-:W-:-:S05]  /*2cf0*/  FADD.FTZ R10, R10, R7 ;  /* 0x000000070a0a7221 */ /* 0x008fca0000010000 */
[----:B------:R0:W-:Y:S04]  /*2d00*/  STL [R1+0xf8], R10 ;  /* 0x0000f80a01007387 */ /* 0x0001e80000100800 */
[----:B0-----:R-:W3:Y:S01]  /*2d10*/  LDL R10, [R1+0x134] ;  /* 0x00013400010a7983 */ /* 0x001ee20000100800 */
[----:B------:R-:W-:Y:S01]  /*2d20*/  FADD.FTZ R9, R182, R9 ;  /* 0x00000009b6097221 */ /* 0x000fe20000010000 */
[----:B------:R-:W-:Y:S01]  /*2d30*/  FFMA.FTZ R8, R218, R15, R8 ;  /* 0x0000000fda087223 */ /* 0x000fe20000010008 */
[-C--:B----4-:R-:W-:Y:S01]  /*2d40*/  FFMA.FTZ R70, R212, R7.reuse, R70 ;  /* 0x00000007d4467223 */ /* 0x090fe20000010046 */
[----:B------:R-:W-:Y:S01]  /*2d50*/  FMUL.FTZ R11, R11, R7 ;  /* 0x000000070b0b7220 */ /* 0x000fe20000410000 */
[----:B------:R-:W-:Y:S01]  /*2d60*/  FADD.FTZ R9, R16, R9 ;  /* 0x0000000910097221 */ /* 0x000fe20000010000 */
[----:B------:R-:W4:Y:S03]  /*2d70*/  LDL.LU R72, [R1+0x74] ;  /* 0x0000740001487983 */ /* 0x000f260000300800 */
[----:B------:R-:W-:Y:S01]  /*2d80*/  FADD.FTZ R9, R181, R9 ;  /* 0x00000009b5097221 */ /* 0x000fe20000010000 */
[----:B------:R-:W-:Y:S01]  /*2d90*/  FFMA.FTZ R3, R217, R180, R8 ;  /* 0x000000b4d9037223 */ /* 0x000fe20000010008 */
[----:B------:R-:W4:Y:S02]  /*2da0*/  LDL.LU R7, [R1+0x68] ;  /* 0x0000680001077983 */ /* 0x000f240000300800 */
[----:B------:R-:W-:-:S04]  /*2db0*/  FADD.FTZ R9, R9, R15 ;  /* 0x0000000f09097221 */ /* 0x000fc80000010000 */
[----:B------:R-:W-:Y:S01]  /*2dc0*/  FADD.FTZ R8, R9, R180 ;  /* 0x000000b409087221 */ /* 0x000fe20000010000 */
[----:B------:R0:W-:Y:S01]  /*2dd0*/  STL [R1+0x58], R70 ;  /* 0x0000584601007387 */ /* 0x0001e20000100800 */
[----:B------:R-:W-:Y:S02]  /*2de0*/  FMUL.FTZ R12, R12, R71 ;  /* 0x000000470c0c7220 */ /* 0x000fe40000410000 */
[----:B------:R-:W-:Y:S01]  /*2df0*/  FADD.FTZ R8, R8, R14 ;  /* 0x0000000e08087221 */ /* 0x000fe20000010000 */
[----:B------:R-:W4:Y:S01]  /*2e00*/  LDL R9, [R1+0x13c] ;  /* 0x00013c0001097983 */ /* 0x000f220000100800 */
[----:B------:R-:W-:Y:S01]  /*2e10*/  FMUL.FTZ R13, R13, R2 ;  /* 0x000000020d0d7220 */ /* 0x000fe20000410000 */
[----:B------:R-:W-:Y:S02]  /*2e20*/  SHF.L.U32 R252, R69, 0x10, RZ ;  /* 0x0000001045fc7819 */ /* 0x000fe400000006ff */
[----:B------:R-:W4:Y:S01]  /*2e30*/  LDL.LU R71, [R1+0x114] ;  /* 0x0001140001477983 */ /* 0x000f220000300800 */
[----:B------:R-:W-:-:S03]  /*2e40*/  FADD.FTZ R2, R8, R27 ;  /* 0x0000001b08027221 */ /* 0x000fc60000010000 */
[----:B0-----:R-:W4:Y:S04]  /*2e50*/  LDL.LU R70, [R1+0x70] ;  /* 0x0000700001467983 */ /* 0x001f280000300800 */
[----:B------:R-:W4:Y:S04]  /*2e60*/  LDL.LU R69, [R1+0x110] ;  /* 0x0001100001457983 */ /* 0x000f280000300800 */
[----:B------:R-:W4:Y:S01]  /*2e70*/  LDL R8, [R1+0x124] ;  /* 0x0001240001087983 */ /* 0x000f220000100800 */
[----:B--2---:R-:W-:Y:S01]  /*2e80*/  FFMA.FTZ R74, R210, R6, R74 ;  /* 0x00000006d24a7223 */ /* 0x004fe2000001004a */
[----:B------:R-:W-:-:S04]  /*2e90*/  FADD.FTZ R73, R73, R6 ;  /* 0x0000000649497221 */ /* 0x000fc80000010000 */
[----:B------:R0:W-:Y:S04]  /*2ea0*/  STL [R1+0x60], R74 ;  /* 0x0000604a01007387 */ /* 0x0001e80000100800 */
[----:B0-----:R0:W5:Y:S04]  /*2eb0*/  LDL.LU R74, [R1+0x1d8] ;  /* 0x0001d800014a7983 */ /* 0x0011680000300800 */
[----:B------:R1:W-:Y:S04]  /*2ec0*/  STL [R1+0x100], R73 ;  /* 0x0001004901007387 */ /* 0x0003e80000100800 */
[----:B-1----:R0:W5:Y:S01]  /*2ed0*/  LDL.LU R73, [R1+0x1d4] ;  /* 0x0001d40001497983 */ /* 0x0021620000300800 */
[----:B---3--:R-:W-:-:S03]  /*2ee0*/  FMUL.FTZ R10, R10, R6 ;  /* 0x000000060a0a7220 */ /* 0x008fc60000410000 */
[----:B------:R-:W2:Y:S01]  /*2ef0*/  LDL.LU R6, [R1+0x108] ;  /* 0x0001080001067983 */ /* 0x000ea20000300800 */
[----:B----4-:R-:W-:Y:S01]  /*2f00*/  FFMA.FTZ R72, R195, R68, R72 ;  /* 0x00000044c3487223 */ /* 0x010fe20000010048 */
[----:B------:R-:W-:-:S04]  /*2f10*/  FFMA.FTZ R7, R208, R5, R7 ;  /* 0x00000005d0077223 */ /* 0x000fc80000010007 */
[----:B------:R1:W-:Y:S04]  /*2f20*/  STL [R1+0x74], R72 ;  /* 0x0000744801007387 */ /* 0x0003e80000100800 */
[----:B-1----:R0:W5:Y:S01]  /*2f30*/  LDL.LU R72, [R1+0x1d0] ;  /* 0x0001d00001487983 */ /* 0x0021620000300800 */
[----:B------:R-:W-:-:S03]  /*2f40*/  FMUL.FTZ R9, R9, R5 ;  /* 0x0000000509097220 */ /* 0x000fc60000410000 */
[----:B------:R1:W-:Y:S01]  /*2f50*/  STL [R1+0x68], R7 ;  /* 0x0000680701007387 */ /* 0x0003e20000100800 */
[----:B------:R-:W-:Y:S01]  /*2f60*/  FADD.FTZ R71, R71, R68 ;  /* 0x0000004447477221 */ /* 0x000fe20000010000 */
[-C--:B------:R-:W-:Y:S02]  /*2f70*/  FFMA.FTZ R70, R196, R4.reuse, R70 ;  /* 0x00000004c4467223 */ /* 0x080fe40000010046 */
[----:B-1----:R-:W3:Y:S01]  /*2f80*/  LDL R7, [R1+0x128] ;  /* 0x0001280001077983 */ /* 0x002ee20000100800 */
[----:B------:R-:W-:Y:S01]  /*2f90*/  FADD.FTZ R69, R69, R4 ;  /* 0x0000000445457221 */ /* 0x000fe20000010000 */
[----:B------:R-:W-:Y:S01]  /*2fa0*/  FMUL.FTZ R8, R8, R4 ;  /* 0x0000000408087220 */ /* 0x000fe20000410000 */
[----:B--2---:R-:W-:-:S05]  /*2fb0*/  FADD.FTZ R6, R6, R5 ;  /* 0x0000000506067221 */ /* 0x004fca0000010000 */
[----:B------:R1:W-:Y:S04]  /*2fc0*/  STL [R1+0x108], R6 ;  /* 0x0001080601007387 */ /* 0x0003e80000100800 */
[----:B-1----:R-:W2:Y:S04]  /*2fd0*/  LDL R6, [R1+0x12c] ;  /* 0x00012c0001067983 */ /* 0x002ea80000100800 */
[----:B------:R-:W4:Y:S04]  /*2fe0*/  LDL.LU R5, [R1+0x118] ;  /* 0x0001180001057983 */ /* 0x000f280000300800 */
[----:B------:R1:W-:Y:S04]  /*2ff0*/  STL [R1+0x114], R71 ;  /* 0x0001144701007387 */ /* 0x0003e80000100800 */
[----:B-1----:R0:W5:Y:S04]  /*3000*/  LDL.LU R71, [R1+0x1cc] ;  /* 0x0001cc0001477983 */ /* 0x0021680000300800 */
[----:B------:R1:W-:Y:S04]  /*3010*/  STL [R1+0x70], R70 ;  /* 0x0000704601007387 */ /* 0x0003e80000100800 */
[----:B-1----:R0:W5:Y:S04]  /*3020*/  LDL.LU R70, [R1+0x1c8] ;  /* 0x0001c80001467983 */ /* 0x0021680000300800 */
[----:B------:R1:W-:Y:S04]  /*3030*/  STL [R1+0x110], R69 ;  /* 0x0001104501007387 */ /* 0x0003e80000100800 */
[----:B-1----:R0:W5:Y:S04]  /*3040*/  LDL.LU R69, [R1+0x1c4] ;  /* 0x0001c40001457983 */ /* 0x0021680000300800 */
        /* <DEDUP_REMOVED lines=19> */
[----:B---3--:R-:W-:Y:S01]  /*3180*/  FMUL.FTZ R7, R7, R68 ;  /* 0x0000004407077220 */ /* 0x008fe20000410000 */
[----:B------:R-:W-:Y:S01]  /*3190*/  FADD.FTZ R2, R2, R8 ;  /* 0x0000000802027221 */ /* 0x000fe20000010000 */
[----:B------:R0:W5:Y:S01]  /*31a0*/  LDL.LU R68, [R1+0x1c0] ;  /* 0x0001c00001447983 */ /* 0x0001620000300800 */
[----:B------:R-:W-:Y:S02]  /*31b0*/  FFMA.FTZ R3, R196, R8, R3 ;  /* 0x00000008c4037223 */ /* 0x000fe40000010003 */
[----:B------:R-:W-:Y:S02]  /*31c0*/  FADD.FTZ R2, R2, R7 ;  /* 0x0000000702027221 */ /* 0x000fe40000010000 */
[----:B------:R-:W-:Y:S01]  /*31d0*/  FFMA.FTZ R3, R195, R7, R3 ;  /* 0x00000007c3037223 */ /* 0x000fe20000010003 */
[-C--:B--2---:R-:W-:Y:S01]  /*31e0*/  FMUL.FTZ R6, R6, R252.reuse ;  /* 0x000000fc06067220 */ /* 0x084fe20000410000 */
[----:B----4-:R-:W-:Y:S01]  /*31f0*/  FADD.FTZ R5, R5, R252 ;  /* 0x000000fc05057221 */ /* 0x010fe20000010000 */
[----:B------:R-:W-:-:S02]  /*3200*/  FFMA.FTZ R4, R194, R252, R4 ;  /* 0x000000fcc2047223 */ /* 0x000fc40000010004 */
[----:B------:R-:W-:-:S03]  /*3210*/  FFMA.FTZ R252, R194, R6, R3 ;  /* 0x00000006c2fc7223 */ /* 0x000fc60000010003 */
[----:B------:R-:W-:Y:S04]  /*3220*/  STL [R1+0x78], R4 ;  /* 0x0000780401007387 */ /* 0x000fe80000100800 */
[----:B------:R1:W-:Y:S02]  /*3230*/  STL [R1+0x118], R5 ;  /* 0x0001180501007387 */ /* 0x0003e40000100800 */
[----:B-1----:R-:W-:Y:S01]  /*3240*/  FADD.FTZ R5, R2, R6 ;  /* 0x0000000602057221 */ /* 0x002fe20000010000 */
[----:B0-----:R-:W-:Y:S06]  /*3250*/  BRA `(.L_x_11925) ;  /* 0x0000000400447947 */ /* 0x001fec0003800000 */
.L_x_11924:
        /* <DEDUP_REMOVED lines=13> */
[----:B------:R-:W-:Y:S01]  /*3330*/  @P3 LEA.HI R2, R4, R2, RZ, 0x3 ;  /* 0x0000000204023211 */ /* 0x000fe200078f18ff */
[----:B------:R-:W-:Y:S01]  /*3340*/  HFMA2 R4, -RZ, RZ, 0, 0 ;  /* 0x00000000ff047431 */ /* 0x000fe200000001ff */
[----:B--2---:R-:W-:-:S04]  /*3350*/  @P3 LOP3.LUT R3, R3, 0x1f, RZ, 0xc0, !PT ;  /* 0x0000001f03033812 */ /* 0x004fc800078ec0ff */
[----:B------:R-:W-:Y:S01]  /*3360*/  @P3 LEA.HI.SX32 R4, R2, R3, 0x1d ;  /* 0x0000000302043211 */ /* 0x000fe200078feaff */
[----:B------:R-:W-:Y:S06]  /*3370*/  @P0 BRA `(.L_x_11926) ;  /* 0x0000000000500947 */ /* 0x000fec0003800000 */
[----:B------:R-:W0:Y:S01]  /*3380*/  LDC.64 R204, c[0x0][0x3b0] ;  /* 0x0000ec00ffcc7b82 */ /* 0x000e220000000a00 */
[C---:B------:R-:W-:Y:S02]  /*3390*/  IADD3 R201, PT, PT, R4.reuse, 0x40, RZ ;  /* 0x0000004004c97810 */ /* 0x040fe40007ffe0ff */
[C---:B------:R-:W-:Y:S02]  /*33a0*/  IADD3 R198, PT, PT, R4.reuse, 0x20, RZ ;  /* 0x0000002004c67810 */ /* 0x040fe40007ffe0ff */
[C---:B------:R-:W-:Y:S02]  /*33b0*/  IADD3 R200, PT, PT, R4.reuse, 0x60, RZ ;  /* 0x0000006004c87810 */ /* 0x040fe40007ffe0ff */
[----:B------:R-:W-:Y:S01]  /*33c0*/  IADD3 R202, PT, PT, R4, 0x80, RZ ;  /* 0x0000008004ca7810 */ /* 0x000fe20007ffe0ff */
[----:B0-----:R-:W-:-:S04]  /*33d0*/  IMAD.WIDE.U32 R206, R201, 0x8, R204 ;  /* 0x00000008c9ce7825 */ /* 0x001fc800078e00cc */
[----:B------:R-:W-:Y:S01]  /*33e0*/  IMAD.WIDE.U32 R2, R4, 0x8, R204 ;  /* 0x0000000804027825 */ /* 0x000fe200078e00cc */
[----:B------:R-:W-:-:S03]  /*33f0*/  MOV R203, R207 ;  /* 0x000000cf00cb7202 */ /* 0x000fc60000000f00 */
[----:B------:R-:W-:-:S04]  /*3400*/  IMAD.WIDE.U32 R198, R198, 0x8, R204 ;  /* 0x00000008c6c67825 */ /* 0x000fc800078e00cc */
[----:B------:R-:W-:-:S04]  /*3410*/  IMAD.WIDE.U32 R200, R200, 0x8, R204 ;  /* 0x00000008c8c87825 */ /* 0x000fc800078e00cc */
[----:B------:R-:W-:Y:S01]  /*3420*/  IMAD.WIDE.U32 R204, R202, 0x8, R204 ;  /* 0x00000008cacc7825 */ /* 0x000fe200078e00cc */
[----:B------:R-:W-:Y:S01]  /*3430*/  MOV R202, R206 ;  /* 0x000000ce00ca7202 */ /* 0x000fe20000000f00 */
[----:B------:R-:W5:Y:S04]  /*3440*/  LDG.E.64 R200, desc[UR6][R200.64] ;  /* 0x00000006c8c87981 */ /* 0x000f68000c1e1b00 */
[----:B------:R0:W5:Y:S04]  /*3450*/  LDG.E.64 R206, desc[UR6][R2.64] ;  /* 0x0000000602ce7981 */ /* 0x000168000c1e1b00 */
[----:B------:R-:W5:Y:S01]  /*3460*/  LDG.E.64 R202, desc[UR6][R202.64] ;  /* 0x00000006caca7981 */ /* 0x000f62000c1e1b00 */
[----:B0-----:R-:W-:-:S02]  /*3470*/  MOV R2, R204 ;  /* 0x000000cc00027202 */ /* 0x001fc40000000f00 */
[----:B------:R-:W-:Y:S02]  /*3480*/  MOV R3, R205 ;  /* 0x000000cd00037202 */ /* 0x000fe40000000f00 */
[----:B------:R0:W5:Y:S04]  /*3490*/  LDG.E.64 R204, desc[UR6][R198.64] ;  /* 0x00000006c6cc7981 */ /* 0x000168000c1e1b00 */
[----:B------:R0:W5:Y:S01]  /*34a0*/  LDG.E.64 R198, desc[UR6][R2.64] ;  /* 0x0000000602c67981 */ /* 0x000162000c1e1b00 */
[----:B------:R-:W-:Y:S05]  /*34b0*/  BRA `(.L_x_11925) ;  /* 0x0000000000ac7947 */ /* 0x000fea0003800000 */
.L_x_11926:
        /* <DEDUP_REMOVED lines=9> */
[----:B0-----:R-:W-:Y:S01]  /*3550*/  LOP3.LUT R3, R28, 0x1f, RZ, 0xc0, !PT ;  /* 0x0000001f1c037812 */ /* 0x001fe200078ec0ff */
[----:B--2---:R-:W-:-:S03]  /*3560*/  IMAD.WIDE.U32 R38, R38, 0x8, R44 ;  /* 0x0000000826267825 */ /* 0x004fc600078e002c */
        /* <DEDUP_REMOVED lines=11> */
[----:B------:R-:W-:-:S02]  /*3620*/  IMAD.WIDE.U32 R2, R2, 0x20, R36 ;  /* 0x0000002002027825 */ /* 0x000fc400078e0024 */
[----:B------:R-:W5:Y:S02]  /*3630*/  LDG.E.128 R56, desc[UR6][R28.64] ;  /* 0x000000061c387981 */ /* 0x000f64000c1e1d00 */
[--C-:B------:R-:W-:Y:S02]  /*3640*/  IMAD.WIDE.U32 R30, R30, 0x20, R36.reuse ;  /* 0x000000201e1e7825 */ /* 0x100fe400078e0024 */
[----:B------:R-:W5:Y:S02]  /*3650*/  LDG.E.128 R64, desc[UR6][R2.64] ;  /* 0x0000000602407981 */ /* 0x000f64000c1e1d00 */
[--C-:B------:R-:W-:Y:S02]  /*3660*/  IMAD.WIDE.U32 R32, R32, 0x20, R36.reuse ;  /* 0x0000002020207825 */ /* 0x100fe400078e0024 */
[----:B------:R0:W5:Y:S02]  /*3670*/  LDG.E.128 R60, desc[UR6][R2.64+0x10] ;  /* 0x00001006023c7981 */ /* 0x000164000c1e1d00 */
[----:B------:R-:W-:Y:S01]  /*3680*/  IMAD.WIDE.U32 R46, R34, 0x20, R36 ;  /* 0x00000020222e7825 */ /* 0x000fe200078e0024 */
[C---:B------:R-:W-:Y:S01]  /*3690*/  IADD3 R36, PT, PT, R4.reuse, 0x20, RZ ;  /* 0x0000002004247810 */ /* 0x040fe20007ffe0ff */
[----:B------:R1:W5:Y:S02]  /*36a0*/  LDG.E.128 R52, desc[UR6][R28.64+0x10] ;  /* 0x000010061c347981 */ /* 0x000364000c1e1d00 */
[----:B------:R-:W-:-:S02]  /*36b0*/  IMAD.WIDE.U32 R34, R4, 0x8, R44 ;  /* 0x0000000804227825 */ /* 0x000fc400078e002c */
[----:B------:R1:W5:Y:S02]  /*36c0*/  LDG.E.128 R48, desc[UR6][R30.64] ;  /* 0x000000061e307981 */ /* 0x000364000c1e1d00 */
[----:B------:R-:W-:Y:S01]  /*36d0*/  IMAD.WIDE.U32 R36, R36, 0x8, R44 ;  /* 0x0000000824247825 */ /* 0x000fe200078e002c */
[----:B0-----:R-:W-:Y:S01]  /*36e0*/  MOV R2, R46 ;  /* 0x0000002e00027202 */ /* 0x001fe20000000f00 */
[----:B------:R1:W5:Y:S01]  /*36f0*/  LDG.E.64 R206, desc[UR6][R34.64] ;  /* 0x0000000622ce7981 */ /* 0x000362000c1e1b00 */
[----:B------:R-:W-:-:S03]  /*3700*/  MOV R3, R47 ;  /* 0x0000002f00037202 */ /* 0x000fc60000000f00 */
[----:B------:R1:W5:Y:S04]  /*3710*/  LDG.E.64 R204, desc[UR6][R36.64] ;  /* 0x0000000624cc7981 */ /* 0x000368000c1e1b00 */
[----:B------:R1:W5:Y:S04]  /*3720*/  LDG.E.128 R44, desc[UR6][R30.64+0x10] ;  /* 0x000010061e2c7981 */ /* 0x000368000c1e1d00 */
[----:B------:R1:W5:Y:S04]  /*3730*/  LDG.E.128 R40, desc[UR6][R32.64] ;  /* 0x0000000620287981 */ /* 0x000368000c1e1d00 */
[----:B------:R1:W5:Y:S04]  /*3740*/  LDG.E.128 R36, desc[UR6][R32.64+0x10] ;  /* 0x0000100620247981 */ /* 0x000368000c1e1d00 */
[----:B------:R1:W5:Y:S04]  /*3750*/  LDG.E.128 R28, desc[UR6][R2.64+0x10] ;  /* 0x00001006021c7981 */ /* 0x000368000c1e1d00 */
[----:B------:R1:W5:Y:S02]  /*3760*/  LDG.E.128 R32, desc[UR6][R2.64] ;  /* 0x0000000602207981 */ /* 0x000364000c1e1d00 */
.L_x_11925:
[----:B------:R-:W-:Y:S05]  /*3770*/  BSYNC.RECONVERGENT B1 ;  /* 0x0000000000017941 */ /* 0x000fea0003800200 */
.L_x_11923:
        /* <DEDUP_REMOVED lines=22> */
.L_x_12401:
[----:B------:R-:W3:Y:S04]  /*38e0*/  LDL.LU R4, [R1+0x8] ;  /* 0x0000080001047983 */ /* 0x000ee80000300800 */
[----:B0-----:R-:W3:Y:S04]  /*38f0*/  LDL.LU R3, [R1] ;  /* 0x0000000001037983 */ /* 0x001ee80000300800 */
[----:B------:R0:W-:Y:S04]  /*3900*/  STL [R1+0x1c0], R0 ;  /* 0x0001c00001007387 */ /* 0x0001e80000100800 */
[----:B0-----:R-:W4:Y:S01]  /*3910*/  LDL R0, [R1+0x4] ;  /* 0x0000040001007983 */ /* 0x001f220000100800 */
[----:B------:R-:W-:Y:S01]  /*3920*/  ISETP.NE.U32.AND P0, PT, R247, RZ, PT ;  /* 0x000000fff700720c */ /* 0x000fe20003f05070 */
[----:B---3--:R-:W-:Y:S01]  /*3930*/  FADD.FTZ R5, R3, R4 ;  /* 0x0000000403057221 */ /* 0x008fe20000010000 */
[----:B--2---:R-:W-:Y:S01]  /*3940*/  FADD.FTZ R4, R252, R2 ;  /* 0x00000002fc047221 */ /* 0x004fe20000010000 */
[----:B------:R-:W-:Y:S01]  /*3950*/  @P3 IADD3 R3, PT, PT, R248, -0x1, RZ ;  /* 0xfffffffff8033810 */ /* 0x000fe20007ffe0ff */
[----:B------:R-:W0:Y:S01]  /*3960*/  S2R R252, SR_TID.X ;  /* 0x0000000000fc7919 */ /* 0x000e220000002100 */
[----:B------:R-:W-:-:S03]  /*3970*/  HFMA2 R248, -RZ, RZ, 0, 0 ;  /* 0x00000000fff87431 */ /* 0x000fc600000001ff */
[----:B------:R-:W-:-:S05]  /*3980*/  @P3 IMAD R3, R3, UR8, RZ ;  /* 0x0000000803033c24 */ /* 0x000fca000f8e02ff */
[----:B------:R-:W-:Y:S02]  /*3990*/  @P3 SHF.R.S32.HI R2, RZ, 0x1f, R3 ;  /* 0x0000001fff023819 */ /* 0x000fe40000011403 */
[----:B----4-:R-:W-:Y:S02]  /*39a0*/  ISETP.NE.AND.EX P0, PT, R0, RZ, PT, P0 ;  /* 0x000000ff0000720c */ /* 0x010fe40003f05300 */
[----:B------:R-:W-:Y:S02]  /*39b0*/  @P3 LEA.HI R2, R2, R3, RZ, 0x3 ;  /* 0x0000000302023211 */ /* 0x000fe400078f18ff */
[----:B0-----:R-:W-:-:S04]  /*39c0*/  LOP3.LUT R252, R252, 0x1f, RZ, 0xc0, !PT ;  /* 0x0000001ffcfc7812 */ /* 0x001fc800078ec0ff */
[----:B------:R-:W-:Y:S01]  /*39d0*/  @P3 LEA.HI.SX32 R248, R2, R252, 0x1d ;  /* 0x000000fc02f83211 */ /* 0x000fe200078feaff */
[----:B------:R0:W-:Y:S01]  /*39e0*/  STL [R1+0x28], R252 ;  /* 0x000028fc01007387 */ /* 0x0001e20000100800 */
[----:B------:R-:W1:Y:S03]  /*39f0*/  @P3 LDC.64 R2, c[0x0][0x390] ;  /* 0x0000e400ff023b82 */ /* 0x000e660000000a00 */
[----:B------:R-:W5:Y:S01]  /*3a00*/  LDL.LU R0, [R1+0x1c0] ;  /* 0x0001c00001007983 */ /* 0x000f620000300800 */
        /* <DEDUP_REMOVED lines=19> */
[----:B------:R0:W-:Y:S01]  /*3b40*/  STL [R1], RZ ;  /* 0x000000ff01007387 */ /* 0x0001e20000100800 */
[----:B-----5:R-:W-:Y:S01]  /*3b50*/  LOP3.LUT P1, RZ, R206, 0xff, RZ, 0xc0, !PT ;  /* 0x000000ffceff7812 */ /* 0x020fe2000782c0ff */
[----:B------:R-:W-:-:S12]  /*3b60*/  BSSY.RECONVERGENT B3, `(.L_x_11933) ;  /* 0x0000010000037945 */ /* 0x000fd80003800200 */
[----:B0-----:R-:W-:Y:S05]  /*3b70*/  @!P1 BRA `(.L_x_11934) ;  /* 0x0000000000389947 */ /* 0x001fea0003800000 */
[----:B------:R0:W-:Y:S01]  /*3b80*/  STL [R1+0x1c4], R3 ;  /* 0x0001c40301007387 */ /* 0x0001e20000100800 */
[----:B------:R-:W-:-:S03]  /*3b90*/  ISETP.GT.AND P0, PT, R250, RZ, PT ;  /* 0x000000fffa00720c */ /* 0x000fc60003f04270 */
[----:B------:R1:W-:Y:S01]  /*3ba0*/  STL [R1+0x1c0], R2 ;  /* 0x0001c00201007387 */ /* 0x0003e20000100800 */
[----:B0-----:R-:W-:-:S04]  /*3bb0*/  FFMA.FTZ R3, R0, R4, R5 ;  /* 0x0000000400037223 */ /* 0x001fc80000010005 */
[----:B-1----:R-:W-:-:S04]  /*3bc0*/  FADD.FTZ R2, R239, -R3 ;  /* 0x80000003ef027221 */ /* 0x002fc80000010000 */
[----:B------:R-:W-:-:S05]  /*3bd0*/  FMUL.FTZ R2, R249, R2 ;  /* 0x00000002f9027220 */ /* 0x000fca0000410000 */
[----:B------:R-:W-:-:S05]  /*3be0*/  FSEL R2, R2, RZ, P0 ;  /* 0x000000ff02027208 */ /* 0x000fca0000000000 */
[----:B------:R-:W-:-:S04]  /*3bf0*/  FMUL.FTZ R2, R2, UR13 ;  /* 0x0000000d02027c20 */ /* 0x000fc80008410000 */
[----:B------:R-:W-:Y:S01]  /*3c00*/  FMUL.FTZ R3, R2, UR12 ;  /* 0x0000000c02037c20 */ /* 0x000fe20008410000 */
[----:B------:R-:W-:-:S05]  /*3c10*/  SHF.L.U32 R2, R164, 0x10, RZ ;  /* 0x00000010a4027819 */ /* 0x000fca00000006ff */
[----:B------:R-:W-:Y:S02]  /*3c20*/  FMUL.FTZ R2, R2, R3 ;  /* 0x0000000302027220 */ /* 0x000fe40000410000 */
[----:B------:R0:W5:Y:S04]  /*3c30*/  LDL.LU R3, [R1+0x1c4] ;  /* 0x0001c40001037983 */ /* 0x0001680000300800 */
[----:B------:R1:W-:Y:S04]  /*3c40*/  STL [R1], R2 ;  /* 0x0000000201007387 */ /* 0x0003e80000100800 */
[----:B-1----:R0:W5:Y:S02]  /*3c50*/  LDL.LU R2, [R1+0x1c0] ;  /* 0x0001c00001027983 */ /* 0x0021640000300800 */
.L_x_11934:
[----:B------:R-:W-:Y:S05]  /*3c60*/  BSYNC.RECONVERGENT B3 ;  /* 0x0000000000037941 */ /* 0x000fea0003800200 */
.L_x_11933:
[----:B------:R1:W-:Y:S04]  /*3c70*/  STL [R1+0x1c8], R6 ;  /* 0x0001c80601007387 */ /* 0x0003e80000100800 */
[----:B-1----:R-:W2:Y:S01]  /*3c80*/  LDL.LU R6, [R1] ;  /* 0x0000000001067983 */ /* 0x002ea20000300800 */
[----:B------:R-:W-:-:S03]  /*3c90*/  ISETP.GT.AND P0, PT, R250, RZ, PT ;  /* 0x000000fffa00720c */ /* 0x000fc60003f04270 */
[----:B-----5:R1:W-:Y:S04]  /*3ca0*/  STL [R1+0x1c4], R3 ;  /* 0x0001c40301007387 */ /* 0x0203e80000100800 */
[----:B------:R3:W-:Y:S01]  /*3cb0*/  STL [R1+0x1c0], R2 ;  /* 0x0001c00201007387 */ /* 0x0007e20000100800 */
[----:B--2---:R-:W-:Y:S01]  /*3cc0*/  FADD.FTZ R160, R160, R6 ;  /* 0x00000006a0a07221 */ /* 0x004fe20000010000 */
[----:B------:R-:W-:-:S04]  /*3cd0*/  FFMA.FTZ R6, R0, R4, R5 ;  /* 0x0000000400067223 */ /* 0x000fc80000010005 */
[----:B------:R-:W-:-:S04]  /*3ce0*/  FADD.FTZ R6, R239, -R6 ;  /* 0x80000006ef067221 */ /* 0x000fc80000010000 */
[----:B------:R-:W-:-:S05]  /*3cf0*/  FMUL.FTZ R6, R249, R6 ;  /* 0x00000006f9067220 */ /* 0x000fca0000410000 */
[----:B------:R-:W-:-:S05]  /*3d00*/  FSEL R6, R6, RZ, P0 ;  /* 0x000000ff06067208 */ /* 0x000fca0000000000 */
[----:B------:R-:W-:-:S04]  /*3d10*/  FMUL.FTZ R6, R6, UR13 ;  /* 0x0000000d06067c20 */ /* 0x000fc80008410000 */
[----:B------:R-:W-:-:S04]  /*3d20*/  FMUL.FTZ R6, R6, UR12 ;  /* 0x0000000c06067c20 */ /* 0x000fc80008410000 */
[----:B------:R-:W-:-:S05]  /*3d30*/  FMUL.FTZ R6, R68, R6 ;  /* 0x0000000644067220 */ /* 0x000fca0000410000 */
[----:B------:R-:W-:-:S04]  /*3d40*/  FSEL R6, R6, RZ, P1 ;  /* 0x000000ff06067208 */ /* 0x000fc80000800000 */
[----:B-1----:R-:W-:Y:S02]  /*3d50*/  F2FP.BF16.F32.PACK_AB R3, RZ, R6 ;  /* 0x00000006ff03723e */ /* 0x002fe400000010ff */
[----:B------:R1:W5:Y:S02]  /*3d60*/  LDL.LU R6, [R1+0x1c8] ;  /* 0x0001c80001067983 */ /* 0x0003640000300800 */
[----:B---3--:R-:W-:Y:S02]  /*3d70*/  PRMT R2, R3, 0x7610, R2 ;  /* 0x0000761003027816 */ /* 0x008fe40000000002 */
[----:B------:R1:W5:Y:S02]  /*3d80*/  LDL.LU R3, [R1+0x1c4] ;  /* 0x0001c40001037983 */ /* 0x0003640000300800 */
[----:B------:R-:W-:Y:S02]  /*3d90*/  PRMT R168, R2, 0x7610, R168 ;  /* 0x0000761002a87816 */ /* 0x000fe400000000a8 */
[----:B------:R1:W5:Y:S05]  /*3da0*/  LDL.LU R2, [R1+0x1c0] ;  /* 0x0001c00001027983 */ /* 0x00036a0000300800 */
.L_x_11932:
[----:B------:R-:W-:Y:S05]  /*3db0*/  BSYNC.RECONVERGENT B2 ;  /* 0x0000000000027941 */ /* 0x000fea0003800200 */
.L_x_11931:
[----:B------:R-:W-:Y:S04]  /*3dc0*/  BSSY.RECONVERGENT B2, `(.L_x_11935) ;  /* 0x000002a000027945 */ /* 0x000fe80003800200 */
[----:B------:R-:W-:Y:S05]  /*3dd0*/  @!P3 BRA `(.L_x_11936) ;  /* 0x0000000000a0b947 */ /* 0x000fea0003800000 */
[----:B------:R2:W-:Y:S01]  /*3de0*/  STL [R1], RZ ;  /* 0x000000ff01007387 */ /* 0x0005e20000100800 */
[----:B-----5:R-:W-:Y:S01]  /*3df0*/  LOP3.LUT P0, RZ, R206, 0xff00, RZ, 0xc0, !PT ;  /* 0x0000ff00ceff7812 */ /* 0x020fe2000780c0ff */
[----:B------:R-:W-:-:S12]  /*3e00*/  BSSY.RECONVERGENT B3, `(.L_x_11937) ;  /* 0x0000011000037945 */ /* 0x000fd80003800200 */
[----:B--2---:R-:W-:Y:S05]  /*3e10*/  @!P0 BRA `(.L_x_11938) ;  /* 0x00000000003c8947 */ /* 0x004fea0003800000 */
[----:B------:R2:W-:Y:S01]  /*3e20*/  STL [R1+0x1c4], R2 ;  /* 0x0001c40201007387 */ /* 0x0005e20000100800 */
[----:B------:R-:W-:-:S03]  /*3e30*/  ISETP.GT.AND P1, PT, R250, RZ, PT ;  /* 0x000000fffa00720c */ /* 0x000fc60003f24270 */
[----:B------:R3:W-:Y:S01]  /*3e40*/  STL [R1+0x1c0], R0 ;  /* 0x0001c00001007387 */ /* 0x0007e20000100800 */
[----:B--2---:R-:W-:-:S04]  /*3e50*/  FFMA.FTZ R2, R246, R4, R5 ;  /* 0x00000004f6027223 */ /* 0x004fc80000010005 */
[----:B------:R-:W-:Y:S01]  /*3e60*/  FADD.FTZ R2, R193, -R2 ;  /* 0x80000002c1027221 */ /* 0x000fe20000010000 */
[----:B---3--:R-:W-:-:S03]  /*3e70*/  PRMT R0, R164, 0x7632, R0 ;  /* 0x00007632a4007816 */ /* 0x008fc60000000000 */
[----:B------:R-:W-:Y:S01]  /*3e80*/  FMUL.FTZ R2, R249, R2 ;  /* 0x00000002f9027220 */ /* 0x000fe20000410000 */
[----:B------:R-:W-:-:S04]  /*3e90*/  SHF.L.U32 R0, R0, 0x10, RZ ;  /* 0x0000001000007819 */ /* 0x000fc800000006ff */
[----:B------:R-:W-:-:S05]  /*3ea0*/  FSEL R2, R2, RZ, P1 ;  /* 0x000000ff02027208 */ /* 0x000fca0000800000 */
[----:B------:R-:W-:-:S04]  /*3eb0*/  FMUL.FTZ R2, R2, UR13 ;  /* 0x0000000d02027c20 */ /* 0x000fc80008410000 */
[----:B------:R-:W-:-:S04]  /*3ec0*/  FMUL.FTZ R2, R2, UR12 ;  /* 0x0000000c02027c20 */ /* 0x000fc80008410000 */
[----:B------:R-:W-:Y:S02]  /*3ed0*/  FMUL.FTZ R0, R0, R2 ;  /* 0x0000000200007220 */ /* 0x000fe40000410000 */
[----:B------:R2:W5:Y:S04]  /*3ee0*/  LDL.LU R2, [R1+0x1c4] ;  /* 0x0001c40001027983 */ /* 0x0005680000300800 */
[----:B------:R3:W-:Y:S04]  /*3ef0*/  STL [R1], R0 ;  /* 0x0000000001007387 */ /* 0x0007e80000100800 */
[----:B---3--:R2:W5:Y:S02]  /*3f00*/  LDL.LU R0, [R1+0x1c0] ;  /* 0x0001c00001007983 */ /* 0x0085640000300800 */
.L_x_11938:
[----:B------:R-:W-:Y:S05]  /*3f10*/  BSYNC.RECONVERGENT B3 ;  /* 0x0000000000037941 */ /* 0x000fea0003800200 */
.L_x_11937:
[----:B------:R3:W-:Y:S04]  /*3f20*/  STL [R1+0x1c8], R3 ;  /* 0x0001c80301007387 */ /* 0x0007e80000100800 */
[----:B---3--:R-:W3:Y:S01]  /*3f30*/  LDL.LU R3, [R1] ;  /* 0x0000000001037983 */ /* 0x008ee20000300800 */
[----:B------:R-:W-:-:S03]  /*3f40*/  ISETP.GT.AND P1, PT, R250, RZ, PT ;  /* 0x000000fffa00720c */ /* 0x000fc60003f24270 */
[----:B-----5:R4:W-:Y:S04]  /*3f50*/  STL [R1+0x1c4], R2 ;  /* 0x0001c40201007387 */ /* 0x0209e80000100800 */
[----:B------:R0:W-:Y:S01]  /*3f60*/  STL [R1+0x1c0], R0 ;  /* 0x0001c00001007387 */ /* 0x0001e20000100800 */
[----:B---3--:R-:W-:Y:S01]  /*3f70*/  FADD.FTZ R161, R161, R3 ;  /* 0x00000003a1a17221 */ /* 0x008fe20000010000 */
        /* <DEDUP_REMOVED lines=8> */
[----:B----4-:R-:W-:Y:S02]  /*4000*/  F2FP.BF16.F32.PACK_AB R2, RZ, R3 ;  /* 0x00000003ff02723e */ /* 0x010fe400000010ff */
[----:B------:R3:W5:Y:S02]  /*4010*/  LDL.LU R3, [R1+0x1c8] ;  /* 0x0001c80001037983 */ /* 0x0007640000300800 */
[----:B0-----:R-:W-:Y:S02]  /*4020*/  PRMT R0, R2, 0x7610, R0 ;  /* 0x0000761002007816 */ /* 0x001fe40000000000 */
[----:B------:R3:W5:Y:S02]  /*4030*/  LDL.LU R2, [R1+0x1c4] ;  /* 0x0001c40001027983 */ /* 0x0007640000300800 */
[----:B------:R-:W-:Y:S02]  /*4040*/  PRMT R168, R168, 0x5410, R0 ;  /* 0x00005410a8a87816 */ /* 0x000fe40000000000 */
[----:B------:R3:W5:Y:S05]  /*4050*/  LDL.LU R0, [R1+0x1c0] ;  /* 0x0001c00001007983 */ /* 0x00076a0000300800 */
.L_x_11936:
[----:B------:R-:W-:Y:S05]  /*4060*/  BSYNC.RECONVERGENT B2 ;  /* 0x0000000000027941 */ /* 0x000fea0003800200 */
.L_x_11935:
[----:B------:R-:W-:Y:S04]  /*4070*/  BSSY.RECONVERGENT B2, `(.L_x_11939) ;  /* 0x0000029000027945 */ /* 0x000fe80003800200 */
[----:B------:R-:W-:Y:S05]  /*4080*/  @!P3 BRA `(.L_x_11940) ;  /* 0x00000000009cb947 */ /* 0x000fea0003800000 */
[----:B------:R4:W-:Y:S01]  /*4090*/  STL [R1], RZ ;  /* 0x000000ff01007387 */ /* 0x0009e20000100800 */
[----:B-----5:R-:W-:Y:S01]  /*40a0*/  LOP3.LUT P0, RZ, R206, 0xff0000, RZ, 0xc0, !PT ;  /* 0x00ff0000ceff7812 */ /* 0x020fe2000780c0ff */
[----:B------:R-:W-:-:S12]  /*40b0*/  BSSY.RECONVERGENT B3, `(.L_x_11941) ;  /* 0x0000010000037945 */ /* 0x000fd80003800200 */
[----:B----4-:R-:W-:Y:S05]  /*40c0*/  @!P0 BRA `(.L_x_11942) ;  /* 0x0000000000388947 */ /* 0x010fea0003800000 */
[----:B------:R4:W-:Y:S01]  /*40d0*/  STL [R1+0x1c4], R2 ;  /* 0x0001c40201007387 */ /* 0x0009e20000100800 */
[----:B------:R-:W-:-:S03]  /*40e0*/  ISETP.GT.AND P1, PT, R250, RZ, PT ;  /* 0x000000fffa00720c */ /* 0x000fc60003f24270 */
[----:B------:R0:W-:Y:S01]  /*40f0*/  STL [R1+0x1c0], R0 ;  /* 0x0001c00001007387 */ /* 0x0001e20000100800 */
[----:B----4-:R-:W-:-:S04]  /*4100*/  FFMA.FTZ R2, R245, R4, R5 ;  /* 0x00000004f5027223 */ /* 0x010fc80000010005 */
[----:B0-----:R-:W-:-:S04]  /*4110*/  FADD.FTZ R0, R238, -R2 ;  /* 0x80000002ee007221 */ /* 0x001fc80000010000 */
        /* <DEDUP_REMOVED lines=8> */
[----:B0-----:R4:W5:Y:S02]  /*41a0*/  LDL.LU R0, [R1+0x1c0] ;  /* 0x0001c00001007983 */ /* 0x0019640000300800 */
.L_x_11942:
[----:B------:R-:W-:Y:S05]  /*41b0*/  BSYNC.RECONVERGENT B3 ;  /* 0x0000000000037941 */ /* 0x000fea0003800200 */
.L_x_11941:
[----:B------:R0:W-:Y:S04]  /*41c0*/  STL [R1+0x1c8], R3 ;  /* 0x0001c80301007387 */ /* 0x0001e80000100800 */
[----:B0-----:R-:W2:Y:S01]  /*41d0*/  LDL.LU R3, [R1] ;  /* 0x0000000001037983 */ /* 0x001ea20000300800 */
        /* <DEDUP_REMOVED lines=12> */
[----:B0-----:R-:W-:Y:S02]  /*42a0*/  F2FP.BF16.F32.PACK_AB R2, RZ, R3 ;  /* 0x00000003ff02723e */ /* 0x001fe400000010ff */
[----:B------:R0:W5:Y:S02]  /*42b0*/  LDL.LU R3, [R1+0x1c8] ;  /* 0x0001c80001037983 */ /* 0x0001640000300800 */
[----:B-1----:R-:W-:Y:S02]  /*42c0*/  PRMT R0, R2, 0x7610, R0 ;  /* 0x0000761002007816 */ /* 0x002fe40000000000 */
[----:B------:R0:W5:Y:S02]  /*42d0*/  LDL.LU R2, [R1+0x1c4] ;  /* 0x0001c40001027983 */ /* 0x0001640000300800 */
[----:B------:R-:W-:Y:S02]  /*42e0*/  PRMT R169, R0, 0x7610, R169 ;  /* 0x0000761000a97816 */ /* 0x000fe400000000a9 */
[----:B------:R0:W5:Y:S05]  /*42f0*/  LDL.LU R0, [R1+0x1c0] ;  /* 0x0001c00001007983 */ /* 0x00016a0000300800 */
.L_x_11940:
[----:B------:R-:W-:Y:S05]  /*4300*/  BSYNC.RECONVERGENT B2 ;  /* 0x0000000000027941 */ /* 0x000fea0003800200 */
.L_x_11939:
        /* <DEDUP_REMOVED lines=10> */
[----:B------:R-:W-:Y:S01]  /*43b0*/  FADD.FTZ R2, R192, -R2 ;  /* 0x80000002c0027221 */ /* 0x000fe20000010000 */
[----:B-1----:R-:W-:-:S03]  /*43c0*/  PRMT R0, R165, 0x7632, R0 ;  /* 0x00007632a5007816 */ /* 0x002fc60000000000 */
        /* <DEDUP_REMOVED lines=8> */
[----:B-1----:R0:W5:Y:S02]  /*4450*/  LDL.LU R0, [R1+0x1c0] ;  /* 0x0001c00001007983 */ /* 0x0021640000300800 */
.L_x_11946:
[----:B------:R-:W-:Y:S05]  /*4460*/  BSYNC.RECONVERGENT B3 ;  /* 0x0000000000037941 */ /* 0x000fea0003800200 */
.L_x_11945:
        /* <DEDUP_REMOVED lines=20> */
.L_x_11944:
[----:B------:R-:W-:Y:S05]  /*45b0*/  BSYNC.RECONVERGENT B2 ;  /* 0x0000000000027941 */ /* 0x000fea0003800200 */
.L_x_11943:
        /* <DEDUP_REMOVED lines=20> */
.L_x_11950:
[----:B------:R-:W-:Y:S05]  /*4700*/  BSYNC.RECONVERGENT B3 ;  /* 0x0000000000037941 */ /* 0x000fea0003800200 */
.L_x_11949:
        /* <DEDUP_REMOVED lines=20> */
.L_x_11948:
[----:B------:R-:W-:Y:S05]  /*4850*/  BSYNC.RECONVERGENT B2 ;  /* 0x0000000000027941 */ /* 0x000fea0003800200 */
.L_x_11947:
        /* <DEDUP_REMOVED lines=21> */
.L_x_11954:
[----:B------:R-:W-:Y:S05]  /*49b0*/  BSYNC.RECONVERGENT B3 ;  /* 0x0000000000037941 */ /* 0x000fea0003800200 */
.L_x_11953:
        /* <DEDUP_REMOVED lines=20> */
.L_x_11952:
[----:B------:R-:W-:Y:S05]  /*4b00*/  BSYNC.RECONVERGENT B2 ;  /* 0x0000000000027941 */ /* 0x000fea0003800200 */
.L_x_11951:
        /* <DEDUP_REMOVED lines=20> */
.L_x_11958:
[----:B------:R-:W-:Y:S05]  /*4c50*/  BSYNC.RECONVERGENT B3 ;  /* 0x0000000000037941 */ /* 0x000fea0003800200 */
.L_x_11957:
        /* <DEDUP_REMOVED lines=20> */
.L_x_11956:
[----:B------:R-:W-:Y:S05]  /*4da0*/  BSYNC.RECONVERGENT B2 ;  /* 0x0000000000027941 */ /* 0x000fea0003800200 */
.L_x_11955:
        /* <DEDUP_REMOVED lines=16> */
.L_x_11961:
[----:B------:R-:W-:Y:S05]  /*4eb0*/  BSYNC.RECONVERGENT B2 ;  /* 0x0000000000027941 */ /* 0x000fea0003800200 */
.L_x_11960:
        /* <DEDUP_REMOVED lines=13> */
.L_x_11930:
        /* <DEDUP_REMOVED lines=15> */
.L_x_11965:
[----:B------:R-:W-:Y:S05]  /*5080*/  BSYNC.RECONVERGENT B3 ;  /* 0x0000000000037941 */ /* 0x000fea0003800200 */
.L_x_11964:
        /* <DEDUP_REMOVED lines=12> */
.L_x_11963:
[----:B------:R-:W-:Y:S05]  /*5150*/  BSYNC.RECONVERGENT B2 ;  /* 0x0000000000027941 */ /* 0x000fea0003800200 */
.L_x_11962:
        /* <DEDUP_REMOVED lines=16> */
.L_x_11969:
[----:B------:R-:W-:Y:S05]  /*5260*/  BSYNC.RECONVERGENT B3 ;  /* 0x0000000000037941 */ /* 0x000fea0003800200 */
.L_x_11968:
        /* <DEDUP_REMOVED lines=12> */
.L_x_11967:
[----:B------:R-:W-:Y:S05]  /*5330*/  BSYNC.RECONVERGENT B2 ;  /* 0x0000000000027941 */ /* 0x000fea0003800200 */
.L_x_11966:
        /* <DEDUP_REMOVED lines=15> */
.L_x_11973:
[----:B------:R-:W-:Y:S05]  /*5430*/  BSYNC.RECONVERGENT B3 ;  /* 0x0000000000037941 */ /* 0x000fea0003800200 */
.L_x_11972:
        /* <DEDUP_REMOVED lines=12> */
.L_x_11971:
[----:B------:R-:W-:Y:S05]  /*5500*/  BSYNC.RECONVERGENT B2 ;  /* 0x0000000000027941 */ /* 0x000fea0003800200 */
.L_x_11970:
        /* <DEDUP_REMOVED lines=16> */
.L_x_11977:
[----:B------:R-:W-:Y:S05]  /*5610*/  BSYNC.RECONVERGENT B3 ;  /* 0x0000000000037941 */ /* 0x000fea0003800200 */
.L_x_11976:
        /* <DEDUP_REMOVED lines=12> */
.L_x_11975:
[----:B------:R-:W-:Y:S05]  /*56e0*/  BSYNC.RECONVERGENT B2 ;  /* 0x0000000000027941 */ /* 0x000fea0003800200 */
.L_x_11974:
        /* <DEDUP_REMOVED lines=15> */
.L_x_11981:
[----:B------:R-:W-:Y:S05]  /*57e0*/  BSYNC.RECONVERGENT B3 ;  /* 0x0000000000037941 */ /* 0x000fea0003800200 */
.L_x_11980:
        /* <DEDUP_REMOVED lines=12> */
.L_x_11979:
[----:B------:R-:W-:Y:S05]  /*58b0*/  BSYNC.RECONVERGENT B2 ;  /* 0x0000000000027941 */ /* 0x000fea0003800200 */
.L_x_11978:
        /* <DEDUP_REMOVED lines=16> */
.L_x_11985:
[----:B------:R-:W-:Y:S05]  /*59c0*/  BSYNC.RECONVERGENT B3 ;  /* 0x0000000000037941 */ /* 0x000fea0003800200 */
.L_x_11984:
        /* <DEDUP_REMOVED lines=12> */
.L_x_11983:
[----:B------:R-:W-:Y:S05]  /*5a90*/  BSYNC.RECONVERGENT B2 ;  /* 0x0000000000027941 */ /* 0x000fea0003800200 */
.L_x_11982:
        /* <DEDUP_REMOVED lines=15> */
.L_x_11989:
[----:B------:R-:W-:Y:S05]  /*5b90*/  BSYNC.RECONVERGENT B3 ;  /* 0x0000000000037941 */ /* 0x000fea0003800200 */
.L_x_11988:
        /* <DEDUP_REMOVED lines=12> */
.L_x_11987:
[----:B------:R-:W-:Y:S05]  /*5c60*/  BSYNC.RECONVERGENT B2 ;  /* 0x0000000000027941 */ /* 0x000fea0003800200 */
.L_x_11986:
[-CC-:B------:R-:W-:Y:S01]  /*5c70*/  FFMA.FTZ R173, R241, R4.reuse, R5.reuse ;  /* 0x00000004f1ad7223 */ /* 0x180fe20000010005 */
[-CC-:B------:R-:W-:Y:S01]  /*5c80*/  FFMA.FTZ R172, R242, R4.reuse, R5.reuse ;  /* 0x00000004f2ac7223 */ /* 0x180fe20000010005 */
[-C--:B------:R-:W-:Y:S01]  /*5c90*/  FFMA.FTZ R174, R245, R4.reuse, R5 ;  /* 0x00000004f5ae7223 */ /* 0x080fe20000010005 */
[----:B------:R-:W-:Y:S01]  /*5ca0*/  ISETP.GT.AND P0, PT, R250, RZ, PT ;  /* 0x000000fffa00720c */ /* 0x000fe20003f04270 */
[----:B------:R-:W-:Y:S01]  /*5cb0*/  FADD.FTZ R179, R236, -R173 ;  /* 0x800000adecb37221 */ /* 0x000fe20000010000 */
[-CC-:B------:R-:W-:Y:S01]  /*5cc0*/  FFMA.FTZ R173, R244, R4.reuse, R5.reuse ;  /* 0x00000004f4ad7223 */ /* 0x180fe20000010005 */
[----:B------:R-:W-:Y:S01]  /*5cd0*/  FADD.FTZ R176, R191, -R172 ;  /* 0x800000acbfb07221 */ /* 0x000fe20000010000 */
[-C--:B------:R-:W-:Y:S01]  /*5ce0*/  FFMA.FTZ R175, R246, R4.reuse, R5 ;  /* 0x00000004f6af7223 */ /* 0x080fe20000010005 */
[----:B------:R-:W-:Y:S01]  /*5cf0*/  FMUL.FTZ R179, R249, R179 ;  /* 0x000000b3f9b37220 */ /* 0x000fe20000410000 */
[----:B------:R-:W-:Y:S01]  /*5d00*/  FADD.FTZ R173, R192, -R173 ;  /* 0x800000adc0ad7221 */ /* 0x000fe20000010000 */
[----:B------:R-:W-:Y:S01]  /*5d10*/  STL [R1+0x1c4], R3 ;  /* 0x0001c40301007387 */ /* 0x000fe20000100800 */
[-CC-:B------:R-:W-:Y:S01]  /*5d20*/  FFMA.FTZ R172, R243, R4.reuse, R5.reuse ;  /* 0x00000004f3ac7223 */ /* 0x180fe20000010005 */
[----:B------:R-:W-:Y:S01]  /*5d30*/  FADD.FTZ R174, R238, -R174 ;  /* 0x800000aeeeae7221 */ /* 0x000fe20000010000 */
[-CC-:B-----5:R-:W-:Y:S01]  /*5d40*/  FFMA.FTZ R178, R0, R4.reuse, R5.reuse ;  /* 0x0000000400b27223 */ /* 0x1a0fe20000010005 */
[----:B------:R0:W-:Y:S01]  /*5d50*/  STL [R1+0x1c0], R2 ;  /* 0x0001c00201007387 */ /* 0x0001e20000100800 */
[----:B------:R-:W-:Y:S01]  /*5d60*/  FFMA.FTZ R177, R240, R4, R5 ;  /* 0x00000004f0b17223 */ /* 0x000fe20000010005 */
[----:B------:R-:W-:Y:S01]  /*5d70*/  FADD.FTZ R175, R193, -R175 ;  /* 0x800000afc1af7221 */ /* 0x000fe20000010000 */
[C---:B------:R-:W-:Y:S01]  /*5d80*/  FMUL.FTZ R176, R249.reuse, R176 ;  /* 0x000000b0f9b07220 */ /* 0x040fe20000410000 */
[----:B------:R-:W-:Y:S01]  /*5d90*/  FMUL.FTZ R173, R249, R173 ;  /* 0x000000adf9ad7220 */ /* 0x000fe20000410000 */
[----:B------:R-:W-:Y:S01]  /*5da0*/  FADD.FTZ R172, R237, -R172 ;  /* 0x800000acedac7221 */ /* 0x000fe20000010000 */
[----:B------:R-:W-:Y:S01]  /*5db0*/  FMUL.FTZ R174, R249, R174 ;  /* 0x000000aef9ae7220 */ /* 0x000fe20000410000 */
[----:B------:R-:W-:Y:S01]  /*5dc0*/  FADD.FTZ R178, R239, -R178 ;  /* 0x800000b2efb27221 */ /* 0x000fe20000010000 */
[----:B------:R-:W-:Y:S01]  /*5dd0*/  FADD.FTZ R177, R190, -R177 ;  /* 0x800000b1beb17221 */ /* 0x000fe20000010000 */
[----:B------:R-:W-:Y:S01]  /*5de0*/  FMUL.FTZ R175, R249, R175 ;  /* 0x000000aff9af7220 */ /* 0x000fe20000410000 */
[----:B0-----:R-:W-:Y:S01]  /*5df0*/  FSEL R2, R179, RZ, P0 ;  /* 0x000000ffb3027208 */ /* 0x001fe20000000000 */
[C---:B------:R-:W-:Y:S01]  /*5e00*/  FMUL.FTZ R172, R249.reuse, R172 ;  /* 0x000000acf9ac7220 */ /* 0x040fe20000410000 */
[----:B------:R-:W-:Y:S01]  /*5e10*/  FSEL R3, R176, RZ, P0 ;  /* 0x000000ffb0037208 */ /* 0x000fe20000000000 */
[C---:B------:R-:W-:Y:S01]  /*5e20*/  FMUL.FTZ R178, R249.reuse, R178 ;  /* 0x000000b2f9b27220 */ /* 0x040fe20000410000 */
[----:B------:R-:W-:Y:S01]  /*5e30*/  FSEL R174, R174, RZ, P0 ;  /* 0x000000ffaeae7208 */ /* 0x000fe20000000000 */
[----:B------:R0:W-:Y:S01]  /*5e40*/  STL [R1+0x24], R2 ;  /* 0x0000240201007387 */ /* 0x0001e20000100800 */
[----:B------:R-:W-:Y:S01]  /*5e50*/  FMUL.FTZ R177, R249, R177 ;  /* 0x000000b1f9b17220 */ /* 0x000fe20000410000 */
[----:B------:R-:W-:-:S02]  /*5e60*/  FSEL R176, R172, RZ, P0 ;  /* 0x000000ffacb07208 */ /* 0x000fc40000000000 */
[----:B------:R1:W-:Y:S01]  /*5e70*/  STL [R1+0x20], R3 ;  /* 0x0000200301007387 */ /* 0x0003e20000100800 */
[----:B------:R-:W-:Y:S02]  /*5e80*/  FSEL R172, R178, RZ, P0 ;  /* 0x000000ffb2ac7208 */ /* 0x000fe40000000000 */
[----:B------:R-:W-:Y:S02]  /*5e90*/  FSEL R179, R177, RZ, P0 ;  /* 0x000000ffb1b37208 */ /* 0x000fe40000000000 */
[----:B0-----:R-:W-:Y:S02]  /*5ea0*/  FSEL R2, R173, RZ, P0 ;  /* 0x000000ffad027208 */ /* 0x001fe40000000000 */
[----:B------:R-:W-:-:S03]  /*5eb0*/  FSEL R173, R175, RZ, P0 ;  /* 0x000000ffafad7208 */ /* 0x000fc60000000000 */
[----:B------:R0:W-:Y:S01]  /*5ec0*/  STL [R1+0xc], R2 ;  /* 0x00000c0201007387 */ /* 0x0001e20000100800 */
[----:B------:R-:W-:-:S03]  /*5ed0*/  MOV R177, R3 ;  /* 0x0000000300b17202 */ /* 0x000fc60000000f00 */
[----:B------:R2:W-:Y:S01]  /*5ee0*/  STL [R1+0x8], R174 ;  /* 0x000008ae01007387 */ /* 0x0005e20000100800 */
[----:B------:R-:W-:-:S03]  /*5ef0*/  MOV R175, R2 ;  /* 0x0000000200af7202 */ /* 0x000fc60000000f00 */
[----:B------:R2:W5:Y:S04]  /*5f00*/  LDL R178, [R1+0x24] ;  /* 0x0000240001b27983 */ /* 0x0005680000100800 */
[----:B------:R2:W-:Y:S04]  /*5f10*/  STL [R1], R173 ;  /* 0x000000ad01007387 */ /* 0x0005e80000100800 */
[----:B-1----:R2:W5:Y:S04]  /*5f20*/  LDL.LU R3, [R1+0x1c4] ;  /* 0x0001c40001037983 */ /* 0x0025680000300800 */
[----:B0-----:R2:W5:Y:S01]  /*5f30*/  LDL.LU R2, [R1+0x1c0] ;  /* 0x0001c00001027983 */ /* 0x0015620000300800 */
[----:B------:R-:W-:Y:S05]  /*5f40*/  @!P3 BRA `(.L_x_11959) ;  /* 0x000000180070b947 */ /* 0x000fea0003800000 */
[----:B--2---:R-:W2:Y:S01]  /*5f50*/  LDL.LU R173, [R1+0xc] ;  /* 0x00000c0001ad7983 */ /* 0x004ea20000300800 */
[----:B------:R-:W-:Y:S01]  /*5f60*/  ISETP.GE.U32.AND P0, PT, R206, RZ, PT ;  /* 0x000000ffce00720c */ /* 0x000fe20003f06070 */
[----:B------:R-:W-:Y:S02]  /*5f70*/  HFMA2 R175, -RZ, RZ, 0, 0 ;  /* 0x00000000ffaf7431 */ /* 0x000fe400000001ff */
[----:B------:R0:W5:Y:S01]  /*5f80*/  LDL.LU R177, [R1+0x20] ;  /* 0x0000200001b17983 */ /* 0x0001620000300800 */
[----:B------:R-:W-:-:S03]  /*5f90*/  ISETP.GE.U32.AND.EX P0, PT, R207, 0x1000000, PT, P0 ;  /* 0x01000000cf00780c */ /* 0x000fc60003f06100 */
[----:B-----5:R0:W5:Y:S10]  /*5fa0*/  LDL.LU R178, [R1+0x24] ;  /* 0x0000240001b27983 */ /* 0x0201740000300800 */
[----:B------:R-:W-:-:S04]  /*5fb0*/  @P0 PRMT R174, R167, 0x7632, R174 ;  /* 0x00007632a7ae0816 */ /* 0x000fc800000000ae */
[----:B------:R-:W-:Y:S02]  /*5fc0*/  @P0 SHF.L.U32 R174, R174, 0x10, RZ ;  /* 0x00000010aeae0819 */ /* 0x000fe400000006ff */
[----:B--2---:R-:W-:Y:S01]  /*5fd0*/  MOV R207, R173 ;  /* 0x000000ad00cf7202 */ /* 0x004fe20000000f00 */
[----:B------:R-:W-:-:S04]  /*5fe0*/  FMUL.FTZ R173, R179, UR13 ;  /* 0x0000000db3ad7c20 */ /* 0x000fc80008410000 */
[----:B------:R-:W-:-:S04]  /*5ff0*/  FMUL.FTZ R173, R173, UR12 ;  /* 0x0000000cadad7c20 */ /* 0x000fc80008410000 */
[-C--:B------:R-:W-:Y:S01]  /*6000*/  @P0 FMUL.FTZ R175, R174, R173.reuse ;  /* 0x000000adaeaf0220 */ /* 0x080fe20000410000 */
[----:B------:R-:W-:Y:S01]  /*6010*/  FMUL.FTZ R173, R75, R173 ;  /* 0x000000ad4bad7220 */ /* 0x000fe20000410000 */
[----:B------:R0:W5:Y:S02]  /*6020*/  LDL.LU R174, [R1+0x8] ;  /* 0x0000080001ae7983 */ /* 0x0001640000300800 */
[----:B------:R-:W-:Y:S01]  /*6030*/  FADD.FTZ R159, R159, R175 ;  /* 0x000000af9f9f7221 */ /* 0x000fe20000010000 */
[----:B------:R-:W-:Y:S02]  /*6040*/  MOV R175, R207 ;  /* 0x000000cf00af7202 */ /* 0x000fe40000000f00 */
[----:B------:R-:W-:-:S04]  /*6050*/  FSEL R173, R173, RZ, P0 ;  /* 0x000000ffadad7208 */ /* 0x000fc80000000000 */
[----:B------:R-:W-:-:S04]  /*6060*/  F2FP.BF16.F32.PACK_AB R173, RZ, R173 ;  /* 0x000000adffad723e */ /* 0x000fc800000010ff */
[----:B------:R-:W-:Y:S02]  /*6070*/  PRMT R171, R171, 0x5410, R173 ;  /* 0x00005410abab7816 */ /* 0x000fe400000000ad */
[----:B------:R0:W5:Y:S01]  /*6080*/  LDL.LU R173, [R1] ;  /* 0x0000000001ad7983 */ /* 0x0001620000300800 */
[----:B------:R-:W-:Y:S05]  /*6090*/  BRA `(.L_x_11959) ;  /* 0x00000018001c7947 */ /* 0x000fea0003800000 */
.L_x_11929:
[----:B------:R-:W-:Y:S02]  /*60a0*/  MOV R2, UR20 ;  /* 0x0000001400027c02 */ /* 0x000fe40008000f00 */
[----:B------:R-:W-:Y:S02]  /*60b0*/  MOV R252, UR21 ;  /* 0x0000001500fc7c02 */ /* 0x000fe40008000f00 */
[----:B------:R-:W-:-:S04]  /*60c0*/  ISETP.NE.U32.AND P0, PT, R2, RZ, PT ;  /* 0x000000ff0200720c */ /* 0x000fc80003f05070 */
[----:B------:R-:W-:-:S13]  /*60d0*/  ISETP.NE.AND.EX P0, PT, R252, RZ, PT, P0 ;  /* 0x000000fffc00720c */ /* 0x000fda0003f05300 */
[----:B------:R-:W-:Y:S05]  /*60e0*/  @P0 BRA `(.L_x_11990) ;  /* 0x0000000c00900947 */ /* 0x000fea0003800000 */
[----:B------:R-:W-:Y:S04]  /*60f0*/  BSSY.RECONVERGENT B2, `(.L_x_11991) ;  /* 0x000001c000027945 */ /* 0x000fe80003800200 */
[----:B------:R-:W-:Y:S05]  /*6100*/  @!P3 BRA `(.L_x_11992) ;  /* 0x000000000068b947 */ /* 0x000fea0003800000 */
[----:B------:R0:W-:Y:S01]  /*6110*/  STL [R1+0x1d0], R8 ;  /* 0x0001d00801007387 */ /* 0x0001e20000100800 */
[----:B-----5:R-:W-:-:S03]  /*6120*/  LOP3.LUT P0, RZ, R206, 0xff, RZ, 0xc0, !PT ;  /* 0x000000ffceff7812 */ /* 0x020fc6000780c0ff */
[----:B------:R1:W-:Y:S04]  /*6130*/  STL [R1+0x1cc], R7 ;  /* 0x0001cc0701007387 */ /* 0x0003e80000100800 */
[----:B------:R2:W-:Y:S01]  /*6140*/  STL [R1+0x1c8], R6 ;  /* 0x0001c80601007387 */ /* 0x0005e20000100800 */
[----:B0-----:R-:W-:-:S03]  /*6150*/  @P4 FFMA.FTZ R8, R0, R4, R5 ;  /* 0x0000000400084223 */ /* 0x001fc60000010005 */
[----:B------:R0:W-:Y:S01]  /*6160*/  STL [R1+0x1c4], R3 ;  /* 0x0001c40301007387 */ /* 0x0001e20000100800 */
[----:B-1----:R-:W-:Y:S01]  /*6170*/  @P4 FADD.FTZ R7, R239, -R8 ;  /* 0x80000008ef074221 */ /* 0x002fe20000010000 */
[----:B------:R-:W-:Y:S02]  /*6180*/  @P0 SHF.L.U32 R8, R164, 0x10, RZ ;  /* 0x00000010a4080819 */ /* 0x000fe400000006ff */
[----:B------:R1:W-:Y:S01]  /*6190*/  STL [R1+0x1c0], R2 ;  /* 0x0001c00201007387 */ /* 0x0003e20000100800 */
[----:B--2---:R-:W-:Y:S01]  /*61a0*/  MOV R6, R64 ;  /* 0x0000004000067202 */ /* 0x004fe20000000f00 */
[----:B------:R-:W-:Y:S01]  /*61b0*/  @P4 FFMA.FTZ R6, R249, R7, R64 ;  /* 0x00000007f9064223 */ /* 0x000fe20000010040 */
[----:B------:R-:W-:-:S03]  /*61c0*/  HFMA2 R7, -RZ, RZ, 0, 0 ;  /* 0x00000000ff077431 */ /* 0x000fc600000001ff */
[----:B------:R-:W-:-:S04]  /*61d0*/  FMUL.FTZ R6, R6, UR13 ;  /* 0x0000000d06067c20 */ /* 0x000fc80008410000 */
[----:B------:R-:W-:-:S04]  /*61e0*/  FMUL.FTZ R6, R6, UR12 ;  /* 0x0000000c06067c20 */ /* 0x000fc80008410000 */
[-C--:B------:R-:W-:Y:S01]  /*61f0*/  @P0 FMUL.FTZ R7, R8, R6.reuse ;  /* 0x0000000608070220 */ /* 0x080fe20000410000 */
[----:B------:R-:W-:Y:S01]  /*6200*/  FMUL.FTZ R6, R68, R6 ;  /* 0x0000000644067220 */ /* 0x000fe20000410000 */
[----:B------:R2:W5:Y:S02]  /*6210*/  LDL.LU R8, [R1+0x1d0] ;  /* 0x0001d00001087983 */ /* 0x0005640000300800 */
[----:B------:R-:W-:Y:S02]  /*6220*/  FADD.FTZ R160, R160, R7 ;  /* 0x00000007a0a07221 */ /* 0x000fe40000010000 */
[----:B------:R-:W-:Y:S01]  /*6230*/  FSEL R6, R6, RZ, P0 ;  /* 0x000000ff06067208 */ /* 0x000fe20000000000 */
[----:B------:R2:W5:Y:S03]  /*6240*/  LDL.LU R7, [R1+0x1cc] ;  /* 0x0001cc0001077983 */ /* 0x0005660000300800 */
[----:B0-----:R-:W-:-:S02]  /*6250*/  F2FP.BF16.F32.PACK_AB R3, RZ, R6 ;  /* 0x00000006ff03723e */ /* 0x001fc400000010ff */
[----:B------:R2:W5:Y:S02]  /*6260*/  LDL.LU R6, [R1+0x1c8] ;  /* 0x0001c80001067983 */ /* 0x0005640000300800 */
[----:B-1----:R-:W-:Y:S02]  /*6270*/  PRMT R2, R3, 0x7610, R2 ;  /* 0x0000761003027816 */ /* 0x002fe40000000002 */
[----:B------:R2:W5:Y:S02]  /*6280*/  LDL.LU R3, [R1+0x1c4] ;  /* 0x0001c40001037983 */ /* 0x0005640000300800 */
[----:B------:R-:W-:Y:S02]  /*6290*/  PRMT R168, R2, 0x7610, R168 ;  /* 0x0000761002a87816 */ /* 0x000fe400000000a8 */
[----:B------:R2:W5:Y:S05]  /*62a0*/  LDL.LU R2, [R1+0x1c0] ;  /* 0x0001c00001027983 */ /* 0x00056a0000300800 */
.L_x_11992:
[----:B------:R-:W-:Y:S05]  /*62b0*/  BSYNC.RECONVERGENT B2 ;  /* 0x0000000000027941 */ /* 0x000fea0003800200 */
.L_x_11991:
[----:B------:R-:W-:Y:S04]  /*62c0*/  BSSY.RECONVERGENT B2, `(.L_x_11993) ;  /* 0x000001d000027945 */ /* 0x000fe80003800200 */
[----:B------:R-:W-:Y:S05]  /*62d0*/  @!P3 BRA `(.L_x_11994) ;  /* 0x00000000006cb947 */ /* 0x000fea0003800000 */
[----:B-----5:R-:W-:Y:S01]  /*62e0*/  LOP3.LUT P0, RZ, R206, 0xff00, RZ, 0xc0, !PT ;  /* 0x0000ff00ceff7812 */ /* 0x020fe2000780c0ff */
[----:B------:R0:W-:Y:S04]  /*62f0*/  STL [R1+0x1d0], R7 ;  /* 0x0001d00701007387 */ /* 0x0001e80000100800 */
[----:B------:R1:W-:Y:S04]  /*6300*/  STL [R1+0x1cc], R6 ;  /* 0x0001cc0601007387 */ /* 0x0003e80000100800 */
[----:B------:R3:W-:Y:S01]  /*6310*/  STL [R1+0x1c8], R3 ;  /* 0x0001c80301007387 */ /* 0x0007e20000100800 */
[----:B0-----:R-:W-:-:S03]  /*6320*/  @P4 FFMA.FTZ R7, R246, R4, R5 ;  /* 0x00000004f6074223 */ /* 0x001fc60000010005 */
[----:B------:R0:W-:Y:S01]  /*6330*/  STL [R1+0x1c4], R2 ;  /* 0x0001c40201007387 */ /* 0x0001e20000100800 */
[----:B------:R-:W-:Y:S01]  /*6340*/  @P4 FADD.FTZ R7, R193, -R7 ;  /* 0x80000007c1074221 */ /* 0x000fe20000010000 */
[----:B-1----:R-:W-:Y:S02]  /*6350*/  @P0 PRMT R6, R164, 0x7632, R6 ;  /* 0x00007632a4060816 */ /* 0x002fe40000000006 */
[----:B------:R1:W-:Y:S01]  /*6360*/  STL [R1+0x1c0], R0 ;  /* 0x0001c00001007387 */ /* 0x0003e20000100800 */
[----:B---3--:R-:W-:Y:S01]  /*6370*/  MOV R3, R65 ;  /* 0x0000004100037202 */ /* 0x008fe20000000f00 */
[----:B------:R-:W-:Y:S01]  /*6380*/  @P4 FFMA.FTZ R3, R249, R7, R65 ;  /* 0x00000007f9034223 */ /* 0x000fe20000010041 */
[----:B------:R-:W-:Y:S01]  /*6390*/  @P0 SHF.L.U32 R7, R6, 0x10, RZ ;  /* 0x0000001006070819 */ /* 0x000fe200000006ff */
[----:B------:R-:W-:Y:S02]  /*63a0*/  HFMA2 R6, -RZ, RZ, 0, 0 ;  /* 0x00000000ff067431 */ /* 0x000fe400000001ff */
[----:B------:R-:W-:-:S04]  /*63b0*/  FMUL.FTZ R3, R3, UR13 ;  /* 0x0000000d03037c20 */ /* 0x000fc80008410000 */
[----:B------:R-:W-:-:S04]  /*63c0*/  FMUL.FTZ R3, R3, UR12 ;  /* 0x0000000c03037c20 */ /* 0x000fc80008410000 */
[----:B------:R-:W-:Y:S01]  /*63d0*/  @P0 FMUL.FTZ R6, R3, R7 ;  /* 0x0000000703060220 */ /* 0x000fe20000410000 */
        /* <DEDUP_REMOVED lines=11> */
.L_x_11994:
[----:B------:R-:W-:Y:S05]  /*6490*/  BSYNC.RECONVERGENT B2 ;  /* 0x0000000000027941 */ /* 0x000fea0003800200 */
.L_x_11993:
[----:B------:R-:W-:Y:S04]  /*64a0*/  BSSY.RECONVERGENT B2, `(.L_x_11995) ;  /* 0x000001c000027945 */ /* 0x000fe80003800200 */
[----:B------:R-:W-:Y:S05]  /*64b0*/  @!P3 BRA `(.L_x_11996) ;  /* 0x000000000068b947 */ /* 0x000fea0003800000 */
[----:B-----5:R0:W-:Y:S01]  /*64c0*/  STL [R1+0x1d0], R7 ;  /* 0x0001d00701007387 */ /* 0x0201e20000100800 */
[----:B------:R-:W-:-:S03]  /*64d0*/  LOP3.LUT P0, RZ, R206, 0xff0000, RZ, 0xc0, !PT ;  /* 0x00ff0000ceff7812 */ /* 0x000fc6000780c0ff */
[----:B------:R1:W-:Y:S04]  /*64e0*/  STL [R1+0x1cc], R6 ;  /* 0x0001cc0601007387 */ /* 0x0003e80000100800 */
[----:B------:R4:W-:Y:S01]  /*64f0*/  STL [R1+0x1c8], R3 ;  /* 0x0001c80301007387 */ /* 0x0009e20000100800 */
[----:B0-----:R-:W-:-:S03]  /*6500*/  @P4 FFMA.FTZ R7, R245, R4, R5 ;  /* 0x00000004f5074223 */ /* 0x001fc60000010005 */
[----:B------:R0:W-:Y:S01]  /*6510*/  STL [R1+0x1c4], R2 ;  /* 0x0001c40201007387 */ /* 0x0001e20000100800 */
[----:B-1----:R-:W-:Y:S01]  /*6520*/  @P4 FADD.FTZ R6, R238, -R7 ;  /* 0x80000007ee064221 */ /* 0x002fe20000010000 */
[----:B------:R-:W-:Y:S02]  /*6530*/  @P0 SHF.L.U32 R7, R165, 0x10, RZ ;  /* 0x00000010a5070819 */ /* 0x000fe400000006ff */
[----:B------:R1:W-:Y:S01]  /*6540*/  STL [R1+0x1c0], R0 ;  /* 0x0001c00001007387 */ /* 0x0003e20000100800 */
[----:B----4-:R-:W-:Y:S01]  /*6550*/  MOV R3, R66 ;  /* 0x0000004200037202 */ /* 0x010fe20000000f00 */
        /* <DEDUP_REMOVED lines=16> */
.L_x_11996:
[----:B------:R-:W-:Y:S05]  /*6660*/  BSYNC.RECONVERGENT B2 ;  /* 0x0000000000027941 */ /* 0x000fea0003800200 */
.L_x_11995:
        /* <DEDUP_REMOVED lines=11> */
[----:B--2---:R-:W-:Y:S01]  /*6720*/  MOV R3, R67 ;  /* 0x0000004300037202 */ /* 0x004fe20000000f00 */
        /* <DEDUP_REMOVED lines=17> */
.L_x_11998:
[----:B------:R-:W-:Y:S05]  /*6840*/  BSYNC.RECONVERGENT B2 ;  /* 0x0000000000027941 */ /* 0x000fea0003800200 */
.L_x_11997:
        /* <DEDUP_REMOVED lines=28> */
.L_x_12000:
[----:B------:R-:W-:Y:S05]  /*6a10*/  BSYNC.RECONVERGENT B2 ;  /* 0x0000000000027941 */ /* 0x000fea0003800200 */
.L_x_11999:
        /* <DEDUP_REMOVED lines=29> */
.L_x_12002:
[----:B------:R-:W-:Y:S05]  /*6bf0*/  BSYNC.RECONVERGENT B2 ;  /* 0x0000000000027941 */ /* 0x000fea0003800200 */
.L_x_12001:
        /* <DEDUP_REMOVED lines=28> */
.L_x_12004:
[----:B------:R-:W-:Y:S05]  /*6dc0*/  BSYNC.RECONVERGENT B2 ;  /* 0x0000000000027941 */ /* 0x000fea0003800200 */
.L_x_12003:
[----:B------:R-:W-:Y:S05]  /*6dd0*/  @!P3 BRA `(.L_x_11959) ;  /* 0x0000000800ccb947 */ /* 0x000fea0003800000 */
[----:B-----5:R-:W-:Y:S01]  /*6de0*/  ISETP.GE.U32.AND P0, PT, R206, RZ, PT ;  /* 0x000000ffce00720c */ /* 0x020fe20003f06070 */
[----:B------:R0:W-:Y:S01]  /*6df0*/  STL [R1+0x1c0], R0 ;  /* 0x0001c00001007387 */ /* 0x0001e20000100800 */
[----:B------:R-:W-:Y:S02]  /*6e00*/  MOV R206, R63 ;  /* 0x0000003f00ce7202 */ /* 0x000fe40000000f00 */
[----:B------:R-:W-:Y:S01]  /*6e10*/  ISETP.GE.U32.AND.EX P0, PT, R207, 0x1000000, PT, P0 ;  /* 0x01000000cf00780c */ /* 0x000fe20003f06100 */
[----:B------:R-:W-:-:S04]  /*6e20*/  @P4 FFMA.FTZ R207, R240, R4, R5 ;  /* 0x00000004f0cf4223 */ /* 0x000fc80000010005 */
[----:B------:R-:W-:-:S04]  /*6e30*/  @P4 FADD.FTZ R207, R190, -R207 ;  /* 0x800000cfbecf4221 */ /* 0x000fc80000010000 */
[----:B------:R-:W-:-:S04]  /*6e40*/  @P4 FFMA.FTZ R206, R249, R207, R63 ;  /* 0x000000cff9ce4223 */ /* 0x000fc8000001003f */
[----:B------:R-:W-:Y:S01]  /*6e50*/  @P0 PRMT R207, R167, 0x7632, R207 ;  /* 0x00007632a7cf0816 */ /* 0x000fe200000000cf */
[----:B------:R-:W-:-:S03]  /*6e60*/  FMUL.FTZ R206, R206, UR13 ;  /* 0x0000000dcece7c20 */ /* 0x000fc60008410000 */
[----:B------:R-:W-:Y:S01]  /*6e70*/  @P0 SHF.L.U32 R207, R207, 0x10, RZ ;  /* 0x00000010cfcf0819 */ /* 0x000fe200000006ff */
[----:B0-----:R-:W-:Y:S01]  /*6e80*/  FMUL.FTZ R0, R206, UR12 ;  /* 0x0000000cce007c20 */ /* 0x001fe20008410000 */
[----:B------:R-:W-:-:S03]  /*6e90*/  HFMA2 R206, -RZ, RZ, 0, 0 ;  /* 0x00000000ffce7431 */ /* 0x000fc600000001ff */
[----:B------:R-:W-:Y:S01]  /*6ea0*/  @P0 FMUL.FTZ R206, R0, R207 ;  /* 0x000000cf00ce0220 */ /* 0x000fe20000410000 */
[----:B------:R-:W-:Y:S02]  /*6eb0*/  MOV R207, R0 ;  /* 0x0000000000cf7202 */ /* 0x000fe40000000f00 */
[----:B------:R0:W5:Y:S01]  /*6ec0*/  LDL.LU R0, [R1+0x1c0] ;  /* 0x0001c00001007983 */ /* 0x0001620000300800 */
[----:B------:R-:W-:Y:S02]  /*6ed0*/  FADD.FTZ R159, R159, R206 ;  /* 0x000000ce9f9f7221 */ /* 0x000fe40000010000 */
[----:B------:R-:W-:-:S05]  /*6ee0*/  FMUL.FTZ R206, R75, R207 ;  /* 0x000000cf4bce7220 */ /* 0x000fca0000410000 */
[----:B------:R-:W-:-:S04]  /*6ef0*/  FSEL R206, R206, RZ, P0 ;  /* 0x000000ffcece7208 */ /* 0x000fc80000000000 */
[----:B------:R-:W-:-:S04]  /*6f00*/  F2FP.BF16.F32.PACK_AB R206, RZ, R206 ;  /* 0x000000ceffce723e */ /* 0x000fc800000010ff */
[----:B------:R-:W-:Y:S01]  /*6f10*/  PRMT R171, R171, 0x5410, R206 ;  /* 0x00005410abab7816 */ /* 0x000fe200000000ce */
[----:B0-----:R-:W-:Y:S06]  /*6f20*/  BRA `(.L_x_11959) ;  /* 0x0000000800787947 */ /* 0x001fec0003800000 */
.L_x_11990:
[----:B------:R-:W-:Y:S01]  /*6f30*/  @P4 FFMA.FTZ R172, R246, R4, R5 ;  /* 0x00000004f6ac4223 */ /* 0x000fe20000010005 */
[----:B-----5:R-:W-:Y:S01]  /*6f40*/  MOV R173, R65 ;  /* 0x0000004100ad7202 */ /* 0x020fe20000000f00 */
[----:B------:R-:W-:Y:S01]  /*6f50*/  BSSY.RECONVERGENT B2, `(.L_x_12005) ;  /* 0x000001b000027945 */ /* 0x000fe20003800200 */
[----:B------:R-:W-:Y:S01]  /*6f60*/  MOV R174, R66 ;  /* 0x0000004200ae7202 */ /* 0x000fe20000000f00 */
[----:B------:R-:W-:Y:S01]  /*6f70*/  @P4 FADD.FTZ R172, R193, -R172 ;  /* 0x800000acc1ac4221 */ /* 0x000fe20000010000 */
[----:B------:R-:W-:-:S03]  /*6f80*/  MOV R175, R67 ;  /* 0x0000004300af7202 */ /* 0x000fc60000000f00 */
        /* <DEDUP_REMOVED lines=23> */
.L_x_12006:
[----:B------:R-:W-:Y:S05]  /*7100*/  BSYNC.RECONVERGENT B2 ;  /* 0x0000000000027941 */ /* 0x000fea0003800200 */
.L_x_12005:
        /* <DEDUP_REMOVED lines=14> */
.L_x_12008:
[----:B------:R-:W-:Y:S05]  /*71f0*/  BSYNC.RECONVERGENT B2 ;  /* 0x0000000000027941 */ /* 0x000fea0003800200 */
.L_x_12007:
        /* <DEDUP_REMOVED lines=13> */
.L_x_12010:
[----:B------:R-:W-:Y:S05]  /*72d0*/  BSYNC.RECONVERGENT B2 ;  /* 0x0000000000027941 */ /* 0x000fea0003800200 */
.L_x_12009:
        /* <DEDUP_REMOVED lines=14> */
.L_x_12012:
[----:B------:R-:W-:Y:S05]  /*73c0*/  BSYNC.RECONVERGENT B2 ;  /* 0x0000000000027941 */ /* 0x000fea0003800200 */
.L_x_12011:
        /* <DEDUP_REMOVED lines=17> */
.L_x_12014:
[----:B------:R-:W-:Y:S05]  /*74e0*/  BSYNC.RECONVERGENT B2 ;  /* 0x0000000000027941 */ /* 0x000fea0003800200 */
.L_x_12013:
        /* <DEDUP_REMOVED lines=13> */
[-C--:B------:R-:W-:Y:S02]  /*75c0*/  @P0 FMUL.FTZ R179, R0, R178.reuse ;  /* 0x000000b200b30220 */ /* 0x080fe40000410000 */
[----:B------:R0:W5:Y:S01]  /*75d0*/  LDL.LU R0, [R1+0x1c0] ;  /* 0x0001c00001007983 */ /* 0x0001620000300800 */
[----:B------:R-:W-:Y:S01]  /*75e0*/  FMUL.FTZ R178, R73, R178 ;  /* 0x000000b249b27220 */ /* 0x000fe20000410000 */
[----:B------:R-:W-:-:S04]  /*75f0*/  FADD.FTZ R157, R157, R179 ;  /* 0x000000b39d9d7221 */ /* 0x000fc80000010000 */
[----:B------:R-:W-:-:S04]  /*7600*/  FSEL R178, R178, RZ, P0 ;  /* 0x000000ffb2b27208 */ /* 0x000fc80000000000 */
[----:B------:R-:W-:-:S04]  /*7610*/  F2FP.BF16.F32.PACK_AB R178, RZ, R178 ;  /* 0x000000b2ffb2723e */ /* 0x000fc800000010ff */
[----:B0-----:R-:W-:-:S07]  /*7620*/  PRMT R170, R170, 0x5410, R178 ;  /* 0x00005410aaaa7816 */ /* 0x001fce00000000b2 */
.L_x_12016:
[----:B------:R-:W-:Y:S05]  /*7630*/  BSYNC.RECONVERGENT B2 ;  /* 0x0000000000027941 */ /* 0x000fea0003800200 */
.L_x_12015:
        /* <DEDUP_REMOVED lines=9> */
[----:B------:R-:W-:Y:S01]  /*76d0*/  FMUL.FTZ R179, R179, UR12 ;  /* 0x0000000cb3b37c20 */ /* 0x000fe20008410000 */
[----:B-----5:R1:W-:Y:S07]  /*76e0*/  STL [R1+0x1c0], R0 ;  /* 0x0001c00001007387 */ /* 0x0203ee0000100800 */
[----:B0-----:R-:W-:Y:S01]  /*76f0*/  @P0 SHF.L.U32 R2, R167, 0x10, RZ ;  /* 0x00000010a7020819 */ /* 0x001fe200000006ff */
[----:B-1----:R-:W-:-:S04]  /*7700*/  HFMA2 R0, -RZ, RZ, 0, 0 ;  /* 0x00000000ff007431 */ /* 0x002fc800000001ff */
        /* <DEDUP_REMOVED lines=8> */
.L_x_12018:
[----:B------:R-:W-:Y:S05]  /*7790*/  BSYNC.RECONVERGENT B2 ;  /* 0x0000000000027941 */ /* 0x000fea0003800200 */
.L_x_12017:
[----:B------:R-:W-:Y:S01]  /*77a0*/  @P4 FFMA.FTZ R179, R240, R4, R5 ;  /* 0x00000004f0b34223 */ /* 0x000fe20000010005 */
[----:B-----5:R0:W-:Y:S03]  /*77b0*/  STL [R1+0x1c0], R0 ;  /* 0x0001c00001007387 */ /* 0x0201e60000100800 */
[----:B0-----:R-:W-:Y:S01]  /*77c0*/  @P4 FADD.FTZ R0, R190, -R179 ;  /* 0x800000b3be004221 */ /* 0x001fe20000010000 */
[----:B------:R-:W-:-:S03]  /*77d0*/  MOV R179, R63 ;  /* 0x0000003f00b37202 */ /* 0x000fc60000000f00 */
[----:B------:R-:W-:Y:S02]  /*77e0*/  @P4 FFMA.FTZ R179, R249, R0, R63 ;  /* 0x00000000f9b34223 */ /* 0x000fe4000001003f */
[----:B------:R0:W5:Y:S01]  /*77f0*/  LDL.LU R0, [R1+0x1c0] ;  /* 0x0001c00001007983 */ /* 0x0001620000300800 */
[----:B------:R-:W-:Y:S05]  /*7800*/  @!P3 BRA `(.L_x_11959) ;  /* 0x000000000040b947 */ /* 0x000fea0003800000 */
[----:B------:R-:W-:Y:S01]  /*7810*/  ISETP.GE.U32.AND P0, PT, R206, RZ, PT ;  /* 0x000000ffce00720c */ /* 0x000fe20003f06070 */
[----:B------:R-:W-:Y:S01]  /*7820*/  FMUL.FTZ R206, R179, UR13 ;  /* 0x0000000db3ce7c20 */ /* 0x000fe20008410000 */
[----:B-----5:R1:W-:Y:S02]  /*7830*/  STL [R1+0x1c0], R0 ;  /* 0x0001c00001007387 */ /* 0x0203e40000100800 */
[----:B------:R-:W-:Y:S01]  /*7840*/  ISETP.GE.U32.AND.EX P0, PT, R207, 0x1000000, PT, P0 ;  /* 0x01000000cf00780c */ /* 0x000fe20003f06100 */
[----:B-1----:R-:W-:Y:S01]  /*7850*/  FMUL.FTZ R0, R206, UR12 ;  /* 0x0000000cce007c20 */ /* 0x002fe20008410000 */
[----:B------:R-:W-:-:S11]  /*7860*/  HFMA2 R206, -RZ, RZ, 0, 0 ;  /* 0x00000000ffce7431 */ /* 0x000fd600000001ff */
[----:B------:R-:W-:-:S04]  /*7870*/  @P0 PRMT R207, R167, 0x7632, R207 ;  /* 0x00007632a7cf0816 */ /* 0x000fc800000000cf */
[----:B------:R-:W-:-:S05]  /*7880*/  @P0 SHF.L.U32 R207, R207, 0x10, RZ ;  /* 0x00000010cfcf0819 */ /* 0x000fca00000006ff */
[----:B------:R-:W-:Y:S01]  /*7890*/  @P0 FMUL.FTZ R206, R0, R207 ;  /* 0x000000cf00ce0220 */ /* 0x000fe20000410000 */
[----:B------:R-:W-:Y:S02]  /*78a0*/  MOV R207, R0 ;  /* 0x0000000000cf7202 */ /* 0x000fe40000000f00 */
[----:B------:R1:W5:Y:S01]  /*78b0*/  LDL.LU R0, [R1+0x1c0] ;  /* 0x0001c00001007983 */ /* 0x0003620000300800 */
[----:B------:R-:W-:Y:S02]  /*78c0*/  FADD.FTZ R159, R159, R206 ;  /* 0x000000ce9f9f7221 */ /* 0x000fe40000010000 */
[----:B------:R-:W-:-:S05]  /*78d0*/  FMUL.FTZ R206, R75, R207 ;  /* 0x000000cf4bce7220 */ /* 0x000fca0000410000 */
[----:B------:R-:W-:-:S04]  /*78e0*/  FSEL R206, R206, RZ, P0 ;  /* 0x000000ffcece7208 */ /* 0x000fc80000000000 */
[----:B------:R-:W-:-:S04]  /*78f0*/  F2FP.BF16.F32.PACK_AB R206, RZ, R206 ;  /* 0x000000ceffce723e */ /* 0x000fc800000010ff */
[----:B-1----:R-:W-:-:S07]  /*7900*/  PRMT R171, R171, 0x5410, R206 ;  /* 0x00005410abab7816 */ /* 0x002fce00000000ce */
.L_x_11959:
[----:B------:R-:W-:Y:S05]  /*7910*/  BSYNC.RECONVERGENT B1 ;  /* 0x0000000000017941 */ /* 0x000fea0003800200 */
.L_x_11928:
[----:B-----5:R-:W-:Y:S02]  /*7920*/  ISETP.NE.U32.AND P1, PT, R2, RZ, PT ;  /* 0x000000ff0200720c */ /* 0x020fe40003f25070 */
[----:B------:R-:W2:Y:S01]  /*7930*/  LDL.LU R2, [R1+0x4] ;  /* 0x0000040001027983 */ /* 0x000ea20000300800 */
[----:B------:R-:W-:Y:S01]  /*7940*/  ISETP.NE.U32.AND P0, PT, R247, RZ, PT ;  /* 0x000000fff700720c */ /* 0x000fe20003f05070 */
[----:B------:R-:W-:Y:S01]  /*7950*/  BSSY.RECONVERGENT B1, `(.L_x_12019) ;  /* 0x000000f000017945 */ /* 0x000fe20003800200 */
        /* <DEDUP_REMOVED lines=8> */
[----:B--2---:R-:W-:Y:S01]  /*79e0*/  ISETP.NE.AND.EX P0, PT, R2, RZ, PT, P0 ;  /* 0x000000ff0200720c */ /* 0x004fe20003f05300 */
[----:B0-----:R-:W-:-:S12]  /*79f0*/  @!P3 BRA `(.L_x_12020) ;  /* 0x000000000010b947 */ /* 0x001fd80003800000 */
[----:B------:R-:W0:Y:S01]  /*7a00*/  LDC.64 R164, c[0x0][0x390] ;  /* 0x0000e400ffa47b82 */ /* 0x000e220000000a00 */
[----:B------:R-:W-:-:S05]  /*7a10*/  IADD3 R2, PT, PT, R248, 0x20, RZ ;  /* 0x00000020f8027810 */ /* 0x000fca0007ffe0ff */
[----:B0-----:R-:W-:-:S06]  /*7a20*/  IMAD.WIDE.U32 R164, R2, 0x10, R164 ;  /* 0x0000001002a47825 */ /* 0x001fcc00078e00a4 */
[----:B------:R-:W5:Y:S02]  /*7a30*/  LDG.E.128 R164, desc[UR6][R164.64] ;  /* 0x00000006a4a47981 */ /* 0x000f64000c1e1d00 */
.L_x_12020:
[----:B------:R-:W-:Y:S05]  /*7a40*/  BSYNC.RECONVERGENT B1 ;  /* 0x0000000000017941 */ /* 0x000fea0003800200 */
.L_x_12019:
[----:B------:R-:W-:Y:S04]  /*7a50*/  BSSY.RECONVERGENT B1, `(.L_x_12021) ;  /* 0x0000318000017945 */ /* 0x000fe80003800200 */
[----:B------:R-:W-:Y:S05]  /*7a60*/  @!P0 BRA `(.L_x_12022) ;  /* 0x0000001000a88947 */ /* 0x000fea0003800000 */
[----:B------:R-:W-:Y:S05]  /*7a70*/  @!P1 BRA `(.L_x_12023) ;  /* 0x0000000800549947 */ /* 0x000fea0003800000 */
[----:B------:R-:W-:Y:S01]  /*7a80*/  @P4 FFMA.FTZ R2, R234, R4, R5 ;  /* 0x00000004ea024223 */ /* 0x000fe20000010005 */
        /* <DEDUP_REMOVED lines=28> */
.L_x_12025:
[----:B------:R-:W-:Y:S05]  /*7c50*/  BSYNC.RECONVERGENT B2 ;  /* 0x0000000000027941 */ /* 0x000fea0003800200 */
.L_x_12024:
[----:B------:R-:W-:Y:S04]  /*7c60*/  BSSY.RECONVERGENT B2, `(.L_x_12026) ;  /* 0x000000e000027945 */ /* 0x000fe80003800200 */
[----:B------:R-:W-:Y:S05]  /*7c70*/  @!P3 BRA `(.L_x_12027) ;  /* 0x000000000030b947 */ /* 0x000fea0003800000 */
[----:B------:R-:W-:Y:S01]  /*7c80*/  LOP3.LUT P2, RZ, R204, 0xff00, RZ, 0xc0, !PT ;  /* 0x0000ff00ccff7812 */ /* 0x000fe2000784c0ff */
[----:B------:R-:W-:Y:S01]  /*7c90*/  FMUL.FTZ R2, R173, UR13 ;  /* 0x0000000dad027c20 */ /* 0x000fe20008410000 */
[----:B------:R-:W-:-:S03]  /*7ca0*/  MOV R177, RZ ;  /* 0x000000ff00b17202 */ /* 0x000fc60000000f00 */
        /* <DEDUP_REMOVED lines=9> */
.L_x_12027:
[----:B------:R-:W-:Y:S05]  /*7d40*/  BSYNC.RECONVERGENT B2 ;  /* 0x0000000000027941 */ /* 0x000fea0003800200 */
.L_x_12026:
[----:B------:R-:W-:Y:S04]  /*7d50*/  BSSY.RECONVERGENT B2, `(.L_x_12028) ;  /* 0x000000d000027945 */ /* 0x000fe80003800200 */
[----:B------:R-:W-:Y:S05]  /*7d60*/  @!P3 BRA `(.L_x_12029) ;  /* 0x00000000002cb947 */ /* 0x000fea0003800000 */
        /* <DEDUP_REMOVED lines=11> */
.L_x_12029:
[----:B------:R-:W-:Y:S05]  /*7e20*/  BSYNC.RECONVERGENT B2 ;  /* 0x0000000000027941 */ /* 0x000fea0003800200 */
.L_x_12028:
        /* <DEDUP_REMOVED lines=14> */
.L_x_12031:
[----:B------:R-:W-:Y:S05]  /*7f10*/  BSYNC.RECONVERGENT B2 ;  /* 0x0000000000027941 */ /* 0x000fea0003800200 */
.L_x_12030:
        /* <DEDUP_REMOVED lines=17> */
.L_x_12033:
[----:B------:R-:W-:Y:S05]  /*8030*/  BSYNC.RECONVERGENT B2 ;  /* 0x0000000000027941 */ /* 0x000fea0003800200 */
.L_x_12032:
        /* <DEDUP_REMOVED lines=18> */
.L_x_12035:
[----:B------:R-:W-:Y:S05]  /*8160*/  BSYNC.RECONVERGENT B2 ;  /* 0x0000000000027941 */ /* 0x000fea0003800200 */
.L_x_12034:
        /* <DEDUP_REMOVED lines=17> */
.L_x_12037:
[----:B------:R-:W-:Y:S05]  /*8280*/  BSYNC.RECONVERGENT B2 ;  /* 0x0000000000027941 */ /* 0x000fea0003800200 */
.L_x_12036:
[----:B------:R-:W-:-:S04]  /*8290*/  @P4 FFMA.FTZ R2, R228, R4, R5 ;  /* 0x00000004e4024223 */ /* 0x000fc80000010005 */
[----:B------:R-:W-:Y:S01]  /*82a0*/  @P4 FADD.FTZ R179, R21, -R2 ;  /* 0x8000000215b34221 */ /* 0x000fe20000010000 */
[----:B------:R-:W-:-:S03]  /*82b0*/  MOV R2, R55 ;  /* 0x0000003700027202 */ /* 0x000fc60000000f00 */
[----:B------:R-:W-:-:S05]  /*82c0*/  @P4 FFMA.FTZ R2, R249, R179, R55 ;  /* 0x000000b3f9024223 */ /* 0x000fca0000010037 */
[----:B------:R-:W-:Y:S01]  /*82d0*/  MOV R179, R2 ;  /* 0x0000000200b37202 */ /* 0x000fe20000000f00 */
        /* <DEDUP_REMOVED lines=15> */
.L_x_12023:
[----:B------:R-:W-:Y:S04]  /*83d0*/  BSSY.RECONVERGENT B2, `(.L_x_12039) ;  /* 0x0000011000027945 */ /* 0x000fe80003800200 */
[----:B------:R-:W-:Y:S05]  /*83e0*/  @!P3 BRA `(.L_x_12040) ;  /* 0x00000000003cb947 */ /* 0x000fea0003800000 */
[----:B------:R-:W-:Y:S01]  /*83f0*/  @P4 FFMA.FTZ R2, R235, R4, R5 ;  /* 0x00000004eb024223 */ /* 0x000fe20000010005 */
[----:B------:R-:W-:Y:S02]  /*8400*/  LOP3.LUT P2, RZ, R204, 0xff, RZ, 0xc0, !PT ;  /* 0x000000ffccff7812 */ /* 0x000fe4000784c0ff */
[----:B------:R-:W-:Y:S01]  /*8410*/  MOV R206, R56 ;  /* 0x0000003800ce7202 */ /* 0x000fe20000000f00 */
[----:B------:R-:W-:-:S04]  /*8420*/  @P4 FADD.FTZ R2, R189, -R2 ;  /* 0x80000002bd024221 */ /* 0x000fc80000010000 */
[----:B------:R-:W-:-:S04]  /*8430*/  @P4 FFMA.FTZ R206, R249, R2, R56 ;  /* 0x00000002f9ce4223 */ /* 0x000fc80000010038 */
[----:B------:R-:W-:Y:S02]  /*8440*/  FMUL.FTZ R2, R206, UR13 ;  /* 0x0000000dce027c20 */ /* 0x000fe40008410000 */
[----:B-----5:R-:W-:Y:S02]  /*8450*/  @P2 SHF.L.U32 R206, R164, 0x10, RZ ;  /* 0x00000010a4ce2819 */ /* 0x020fe400000006ff */
        /* <DEDUP_REMOVED lines=8> */
.L_x_12040:
[----:B------:R-:W-:Y:S05]  /*84e0*/  BSYNC.RECONVERGENT B2 ;  /* 0x0000000000027941 */ /* 0x000fea0003800200 */
.L_x_12039:
        /* <DEDUP_REMOVED lines=18> */
.L_x_12042:
[----:B------:R-:W-:Y:S05]  /*8610*/  BSYNC.RECONVERGENT B2 ;  /* 0x0000000000027941 */ /* 0x000fea0003800200 */
.L_x_12041:
        /* <DEDUP_REMOVED lines=17> */
.L_x_12044:
[----:B------:R-:W-:Y:S05]  /*8730*/  BSYNC.RECONVERGENT B2 ;  /* 0x0000000000027941 */ /* 0x000fea0003800200 */
.L_x_12043:
        /* <DEDUP_REMOVED lines=18> */
.L_x_12046:
[----:B------:R-:W-:Y:S05]  /*8860*/  BSYNC.RECONVERGENT B2 ;  /* 0x0000000000027941 */ /* 0x000fea0003800200 */
.L_x_12045:
        /* <DEDUP_REMOVED lines=17> */
.L_x_12048:
[----:B------:R-:W-:Y:S05]  /*8980*/  BSYNC.RECONVERGENT B2 ;  /* 0x0000000000027941 */ /* 0x000fea0003800200 */
.L_x_12047:
        /* <DEDUP_REMOVED lines=18> */
.L_x_12050:
[----:B------:R-:W-:Y:S05]  /*8ab0*/  BSYNC.RECONVERGENT B2 ;  /* 0x0000000000027941 */ /* 0x000fea0003800200 */
.L_x_12049:
        /* <DEDUP_REMOVED lines=17> */
.L_x_12052:
[----:B------:R-:W-:Y:S05]  /*8bd0*/  BSYNC.RECONVERGENT B2 ;  /* 0x0000000000027941 */ /* 0x000fea0003800200 */
.L_x_12051:
[----:B------:R-:W-:Y:S05]  /*8be0*/  @!P3 BRA `(.L_x_12038) ;  /* 0x0000001c00f8b947 */ /* 0x000fea0003800000 */
[----:B------:R-:W-:Y:S01]  /*8bf0*/  ISETP.GE.U32.AND P2, PT, R204, RZ, PT ;  /* 0x000000ffcc00720c */ /* 0x000fe20003f46070 */
[----:B------:R-:W-:Y:S01]  /*8c00*/  @P4 FFMA.FTZ R2, R228, R4, R5 ;  /* 0x00000004e4024223 */ /* 0x000fe20000010005 */
[----:B------:R-:W-:Y:S02]  /*8c10*/  MOV R204, R55 ;  /* 0x0000003700cc7202 */ /* 0x000fe40000000f00 */
[----:B------:R-:W-:Y:S01]  /*8c20*/  ISETP.GE.U32.AND.EX P2, PT, R205, 0x1000000, PT, P2 ;  /* 0x01000000cd00780c */ /* 0x000fe20003f46120 */
[----:B------:R-:W-:Y:S01]  /*8c30*/  @P4 FADD.FTZ R2, R21, -R2 ;  /* 0x8000000215024221 */ /* 0x000fe20000010000 */
[----:B------:R-:W-:-:S03]  /*8c40*/  HFMA2 R205, -RZ, RZ, 0, 0 ;  /* 0x00000000ffcd7431 */ /* 0x000fc600000001ff */
[----:B------:R-:W-:-:S04]  /*8c50*/  @P4 FFMA.FTZ R204, R249, R2, R55 ;  /* 0x00000002f9cc4223 */ /* 0x000fc80000010037 */
[----:B------:R-:W-:-:S04]  /*8c60*/  FMUL.FTZ R204, R204, UR13 ;  /* 0x0000000dcccc7c20 */ /* 0x000fc80008410000 */
[----:B-----5:R-:W-:Y:S01]  /*8c70*/  @P2 PRMT R2, R167, 0x7632, R2 ;  /* 0x00007632a7022816 */ /* 0x020fe20000000002 */
        /* <DEDUP_REMOVED lines=9> */
.L_x_12022:
[----:B------:R-:W-:Y:S05]  /*8d10*/  @!P1 BRA `(.L_x_12053) ;  /* 0x0000001000009947 */ /* 0x000fea0003800000 */
        /* <DEDUP_REMOVED lines=15> */
.L_x_12057:
[----:B------:R-:W-:Y:S05]  /*8e10*/  BSYNC.RECONVERGENT B3 ;  /* 0x0000000000037941 */ /* 0x000fea0003800200 */
.L_x_12056:
        /* <DEDUP_REMOVED lines=12> */
.L_x_12055:
[----:B------:R-:W-:Y:S05]  /*8ee0*/  BSYNC.RECONVERGENT B2 ;  /* 0x0000000000027941 */ /* 0x000fea0003800200 */
.L_x_12054:
        /* <DEDUP_REMOVED lines=16> */
.L_x_12061:
[----:B------:R-:W-:Y:S05]  /*8ff0*/  BSYNC.RECONVERGENT B3 ;  /* 0x0000000000037941 */ /* 0x000fea0003800200 */
.L_x_12060:
        /* <DEDUP_REMOVED lines=12> */
.L_x_12059:
[----:B------:R-:W-:Y:S05]  /*90c0*/  BSYNC.RECONVERGENT B2 ;  /* 0x0000000000027941 */ /* 0x000fea0003800200 */
.L_x_12058:
        /* <DEDUP_REMOVED lines=15> */
.L_x_12065:
[----:B------:R-:W-:Y:S05]  /*91c0*/  BSYNC.RECONVERGENT B3 ;  /* 0x0000000000037941 */ /* 0x000fea0003800200 */
.L_x_12064:
        /* <DEDUP_REMOVED lines=12> */
.L_x_12063:
[----:B------:R-:W-:Y:S05]  /*9290*/  BSYNC.RECONVERGENT B2 ;  /* 0x0000000000027941 */ /* 0x000fea0003800200 */
.L_x_12062:
        /* <DEDUP_REMOVED lines=16> */
.L_x_12069:
[----:B------:R-:W-:Y:S05]  /*93a0*/  BSYNC.RECONVERGENT B3 ;  /* 0x0000000000037941 */ /* 0x000fea0003800200 */
.L_x_12068:
        /* <DEDUP_REMOVED lines=12> */
.L_x_12067:
[----:B------:R-:W-:Y:S05]  /*9470*/  BSYNC.RECONVERGENT B2 ;  /* 0x0000000000027941 */ /* 0x000fea0003800200 */
.L_x_12066:
        /* <DEDUP_REMOVED lines=15> */
.L_x_12073:
[----:B------:R-:W-:Y:S05]  /*9570*/  BSYNC.RECONVERGENT B3 ;  /* 0x0000000000037941 */ /* 0x000fea0003800200 */
.L_x_12072:
        /* <DEDUP_REMOVED lines=12> */
.L_x_12071:
[----:B------:R-:W-:Y:S05]  /*9640*/  BSYNC.RECONVERGENT B2 ;  /* 0x0000000000027941 */ /* 0x000fea0003800200 */
.L_x_12070:
        /* <DEDUP_REMOVED lines=16> */
.L_x_12077:
[----:B------:R-:W-:Y:S05]  /*9750*/  BSYNC.RECONVERGENT B3 ;  /* 0x0000000000037941 */ /* 0x000fea0003800200 */
.L_x_12076:
        /* <DEDUP_REMOVED lines=12> */
.L_x_12075:
[----:B------:R-:W-:Y:S05]  /*9820*/  BSYNC.RECONVERGENT B2 ;  /* 0x0000000000027941 */ /* 0x000fea0003800200 */
.L_x_12074:
        /* <DEDUP_REMOVED lines=15> */
.L_x_12081:
[----:B------:R-:W-:Y:S05]  /*9920*/  BSYNC.RECONVERGENT B3 ;  /* 0x0000000000037941 */ /* 0x000fea0003800200 */
.L_x_12080:
        /* <DEDUP_REMOVED lines=12> */
.L_x_12079:
[----:B------:R-:W-:Y:S05]  /*99f0*/  BSYNC.RECONVERGENT B2 ;  /* 0x0000000000027941 */ /* 0x000fea0003800200 */
.L_x_12078:
[-CC-:B------:R-:W-:Y:S01]  /*9a00*/  FFMA.FTZ R2, R230, R4.reuse, R5.reuse ;  /* 0x00000004e6027223 */ /* 0x180fe20000010005 */
[-CC-:B------:R-:W-:Y:S01]  /*9a10*/  FFMA.FTZ R172, R229, R4.reuse, R5.reuse ;  /* 0x00000004e5ac7223 */ /* 0x180fe20000010005 */
[-CC-:B------:R-:W-:Y:S01]  /*9a20*/  FFMA.FTZ R175, R232, R4.reuse, R5.reuse ;  /* 0x00000004e8af7223 */ /* 0x180fe20000010005 */
[-CC-:B------:R-:W-:Y:S01]  /*9a30*/  FFMA.FTZ R173, R234, R4.reuse, R5.reuse ;  /* 0x00000004eaad7223 */ /* 0x180fe20000010005 */
[----:B------:R-:W-:Y:S01]  /*9a40*/  FADD.FTZ R177, R23, -R2 ;  /* 0x8000000217b17221 */ /* 0x000fe20000010000 */
[-CC-:B------:R-:W-:Y:S01]  /*9a50*/  FFMA.FTZ R2, R233, R4.reuse, R5.reuse ;  /* 0x00000004e9027223 */ /* 0x180fe20000010005 */
[----:B------:R-:W-:Y:S01]  /*9a60*/  FADD.FTZ R178, R186, -R172 ;  /* 0x800000acbab27221 */ /* 0x000fe20000010000 */
[-C--:B------:R-:W-:Y:S01]  /*9a70*/  FFMA.FTZ R172, R231, R4.reuse, R5 ;  /* 0x00000004e7ac7223 */ /* 0x080fe20000010005 */
[----:B------:R-:W-:Y:S01]  /*9a80*/  FADD.FTZ R175, R24, -R175 ;  /* 0x800000af18af7221 */ /* 0x000fe20000010000 */
[----:B------:R-:W-:Y:S01]  /*9a90*/  FADD.FTZ R174, R188, -R2 ;  /* 0x80000002bcae7221 */ /* 0x000fe20000010000 */
[-CC-:B------:R-:W-:Y:S01]  /*9aa0*/  FFMA.FTZ R2, R235, R4.reuse, R5.reuse ;  /* 0x00000004eb027223 */ /* 0x180fe20000010005 */
[----:B------:R-:W-:Y:S01]  /*9ab0*/  FADD.FTZ R176, R187, -R172 ;  /* 0x800000acbbb07221 */ /* 0x000fe20000010000 */
[----:B------:R-:W-:Y:S01]  /*9ac0*/  FFMA.FTZ R172, R228, R4, R5 ;  /* 0x00000004e4ac7223 */ /* 0x000fe20000010005 */
[----:B------:R-:W-:Y:S01]  /*9ad0*/  FADD.FTZ R173, R25, -R173 ;  /* 0x800000ad19ad7221 */ /* 0x000fe20000010000 */
[----:B------:R-:W-:Y:S01]  /*9ae0*/  FADD.FTZ R2, R189, -R2 ;  /* 0x80000002bd027221 */ /* 0x000fe20000010000 */
[----:B------:R-:W-:Y:S01]  /*9af0*/  ISETP.GT.AND P2, PT, R250, RZ, PT ;  /* 0x000000fffa00720c */ /* 0x000fe20003f44270 */
        /* <DEDUP_REMOVED lines=31> */
[----:B------:R-:W-:Y:S02]  /*9cf0*/  PRMT R171, R171, 0x5410, R172 ;  /* 0x00005410abab7816 */ /* 0x000fe400000000ac */
[----:B------:R-:W-:Y:S01]  /*9d00*/  MOV R172, R2 ;  /* 0x0000000200ac7202 */ /* 0x000fe20000000f00 */
[----:B------:R-:W-:Y:S06]  /*9d10*/  BRA `(.L_x_12038) ;  /* 0x0000000c00ac7947 */ /* 0x000fec0003800000 */
.L_x_12053:
        /* <DEDUP_REMOVED lines=15> */
.L_x_12085:
[----:B------:R-:W-:Y:S05]  /*9e10*/  BSYNC.RECONVERGENT B3 ;  /* 0x0000000000037941 */ /* 0x000fea0003800200 */
.L_x_12084:
        /* <DEDUP_REMOVED lines=12> */
.L_x_12083:
[----:B------:R-:W-:Y:S05]  /*9ee0*/  BSYNC.RECONVERGENT B2 ;  /* 0x0000000000027941 */ /* 0x000fea0003800200 */
.L_x_12082:
        /* <DEDUP_REMOVED lines=16> */
.L_x_12089:
[----:B------:R-:W-:Y:S05]  /*9ff0*/  BSYNC.RECONVERGENT B3 ;  /* 0x0000000000037941 */ /* 0x000fea0003800200 */
.L_x_12088:
        /* <DEDUP_REMOVED lines=12> */
.L_x_12087:
[----:B------:R-:W-:Y:S05]  /*a0c0*/  BSYNC.RECONVERGENT B2 ;  /* 0x0000000000027941 */ /* 0x000fea0003800200 */
.L_x_12086:
        /* <DEDUP_REMOVED lines=15> */
.L_x_12093:
[----:B------:R-:W-:Y:S05]  /*a1c0*/  BSYNC.RECONVERGENT B3 ;  /* 0x0000000000037941 */ /* 0x000fea0003800200 */
.L_x_12092:
        /* <DEDUP_REMOVED lines=12> */
.L_x_12091:
[----:B------:R-:W-:Y:S05]  /*a290*/  BSYNC.RECONVERGENT B2 ;  /* 0x0000000000027941 */ /* 0x000fea0003800200 */
.L_x_12090:
        /* <DEDUP_REMOVED lines=16> */
.L_x_12097:
[----:B------:R-:W-:Y:S05]  /*a3a0*/  BSYNC.RECONVERGENT B3 ;  /* 0x0000000000037941 */ /* 0x000fea0003800200 */
.L_x_12096:
        /* <DEDUP_REMOVED lines=12> */
.L_x_12095:
[----:B------:R-:W-:Y:S05]  /*a470*/  BSYNC.RECONVERGENT B2 ;  /* 0x0000000000027941 */ /* 0x000fea0003800200 */
.L_x_12094:
        /* <DEDUP_REMOVED lines=15> */
.L_x_12101:
[----:B------:R-:W-:Y:S05]  /*a570*/  BSYNC.RECONVERGENT B3 ;  /* 0x0000000000037941 */ /* 0x000fea0003800200 */
.L_x_12100:
        /* <DEDUP_REMOVED lines=12> */
.L_x_12099:
[----:B------:R-:W-:Y:S05]  /*a640*/  BSYNC.RECONVERGENT B2 ;  /* 0x0000000000027941 */ /* 0x000fea0003800200 */
.L_x_12098:
        /* <DEDUP_REMOVED lines=16> */
.L_x_12105:
[----:B------:R-:W-:Y:S05]  /*a750*/  BSYNC.RECONVERGENT B3 ;  /* 0x0000000000037941 */ /* 0x000fea0003800200 */
.L_x_12104:
        /* <DEDUP_REMOVED lines=12> */
.L_x_12103:
[----:B------:R-:W-:Y:S05]  /*a820*/  BSYNC.RECONVERGENT B2 ;  /* 0x0000000000027941 */ /* 0x000fea0003800200 */
.L_x_12102:
        /* <DEDUP_REMOVED lines=15> */
.L_x_12109:
[----:B------:R-:W-:Y:S05]  /*a920*/  BSYNC.RECONVERGENT B3 ;  /* 0x0000000000037941 */ /* 0x000fea0003800200 */
.L_x_12108:
        /* <DEDUP_REMOVED lines=12> */
.L_x_12107:
[----:B------:R-:W-:Y:S05]  /*a9f0*/  BSYNC.RECONVERGENT B2 ;  /* 0x0000000000027941 */ /* 0x000fea0003800200 */
.L_x_12106:
[----:B------:R-:W-:Y:S05]  /*aa00*/  @!P3 BRA `(.L_x_12038) ;  /* 0x000000000070b947 */ /* 0x000fea0003800000 */
[----:B------:R-:W-:Y:S01]  /*aa10*/  ISETP.GE.U32.AND P2, PT, R204, RZ, PT ;  /* 0x000000ffcc00720c */ /* 0x000fe20003f46070 */
[----:B------:R-:W-:Y:S01]  /*aa20*/  BSSY.RECONVERGENT B2, `(.L_x_12110) ;  /* 0x000000e000027945 */ /* 0x000fe20003800200 */
[----:B------:R-:W-:Y:S02]  /*aa30*/  MOV R2, RZ ;  /* 0x000000ff00027202 */ /* 0x000fe40000000f00 */
        /* <DEDUP_REMOVED lines=12> */
.L_x_12111:
[----:B------:R-:W-:Y:S05]  /*ab00*/  BSYNC.RECONVERGENT B2 ;  /* 0x0000000000027941 */ /* 0x000fea0003800200 */
.L_x_12110:
        /* <DEDUP_REMOVED lines=12> */
.L_x_12038:
[----:B------:R-:W-:Y:S05]  /*abd0*/  BSYNC.RECONVERGENT B1 ;  /* 0x0000000000017941 */ /* 0x000fea0003800200 */
.L_x_12021:
[----:B------:R-:W0:Y:S01]  /*abe0*/  @P1 LDC.64 R204, c[0x0][0x478] ;  /* 0x00011e00ffcc1b82 */ /* 0x000e220000000a00 */
        /* <DEDUP_REMOVED lines=10> */
[----:B-----5:R-:W2:Y:S01]  /*ac90*/  LDC.64 R164, c[0x0][0x390] ;  /* 0x0000e400ffa47b82 */ /* 0x020ea20000000a00 */
[----:B------:R-:W-:-:S05]  /*aca0*/  IADD3 R2, PT, PT, R248, 0x40, RZ ;  /* 0x00000040f8027810 */ /* 0x000fca0007ffe0ff */
[----:B--2---:R-:W-:-:S06]  /*acb0*/  IMAD.WIDE.U32 R164, R2, 0x10, R164 ;  /* 0x0000001002a47825 */ /* 0x004fcc00078e00a4 */
[----:B------:R-:W5:Y:S02]  /*acc0*/  LDG.E.128 R164, desc[UR6][R164.64] ;  /* 0x00000006a4a47981 */ /* 0x000f64000c1e1d00 */
.L_x_12113:
[----:B------:R-:W-:Y:S05]  /*acd0*/  BSYNC.RECONVERGENT B1 ;  /* 0x0000000000017941 */ /* 0x000fea0003800200 */
.L_x_12112:
        /* <DEDUP_REMOVED lines=31> */
[----:B0-----:R-:W-:-:S07]  /*aed0*/  PRMT R168, R2, 0x7610, R168 ;  /* 0x0000761002a87816 */ /* 0x001fce00000000a8 */
.L_x_12118:
[----:B------:R-:W-:Y:S05]  /*aee0*/  BSYNC.RECONVERGENT B2 ;  /* 0x0000000000027941 */ /* 0x000fea0003800200 */
.L_x_12117:
        /* <DEDUP_REMOVED lines=13> */
[----:B0-----:R-:W-:-:S07]  /*afc0*/  PRMT R168, R168, 0x5410, R2 ;  /* 0x00005410a8a87816 */ /* 0x001fce0000000002 */
.L_x_12120:
[----:B------:R-:W-:Y:S05]  /*afd0*/  BSYNC.RECONVERGENT B2 ;  /* 0x0000000000027941 */ /* 0x000fea0003800200 */
.L_x_12119:
        /* <DEDUP_REMOVED lines=13> */
.L_x_12122:
[----:B------:R-:W-:Y:S05]  /*b0b0*/  BSYNC.RECONVERGENT B2 ;  /* 0x0000000000027941 */ /* 0x000fea0003800200 */
.L_x_12121:
        /* <DEDUP_REMOVED lines=14> */
.L_x_12124:
[----:B------:R-:W-:Y:S05]  /*b1a0*/  BSYNC.RECONVERGENT B2 ;  /* 0x0000000000027941 */ /* 0x000fea0003800200 */
.L_x_12123:
        /* <DEDUP_REMOVED lines=17> */
.L_x_12126:
[----:B------:R-:W-:Y:S05]  /*b2c0*/  BSYNC.RECONVERGENT B2 ;  /* 0x0000000000027941 */ /* 0x000fea0003800200 */
.L_x_12125:
        /* <DEDUP_REMOVED lines=18> */
.L_x_12128:
[----:B------:R-:W-:Y:S05]  /*b3f0*/  BSYNC.RECONVERGENT B2 ;  /* 0x0000000000027941 */ /* 0x000fea0003800200 */
.L_x_12127:
        /* <DEDUP_REMOVED lines=10> */
[----:B0----5:R-:W-:-:S05]  /*b4a0*/  @P2 SHF.L.U32 R204, R167, 0x10, RZ ;  /* 0x00000010a7cc2819 */ /* 0x021fca00000006ff */
[-C--:B------:R-:W-:Y:S01]  /*b4b0*/  @P2 FMUL.FTZ R179, R204, R2.reuse ;  /* 0x00000002ccb32220 */ /* 0x080fe20000410000 */
[----:B------:R-:W-:-:S03]  /*b4c0*/  FMUL.FTZ R2, R90, R2 ;  /* 0x000000025a027220 */ /* 0x000fc60000410000 */
[----:B------:R-:W-:Y:S02]  /*b4d0*/  FADD.FTZ R142, R142, R179 ;  /* 0x000000b38e8e7221 */ /* 0x000fe40000010000 */
[----:B------:R-:W-:-:S04]  /*b4e0*/  FSEL R2, R2, RZ, P2 ;  /* 0x000000ff02027208 */ /* 0x000fc80001000000 */
[----:B------:R-:W-:-:S04]  /*b4f0*/  F2FP.BF16.F32.PACK_AB R2, RZ, R2 ;  /* 0x00000002ff02723e */ /* 0x000fc800000010ff */
[----:B------:R-:W-:-:S07]  /*b500*/  PRMT R171, R2, 0x7610, R171 ;  /* 0x0000761002ab7816 */ /* 0x000fce00000000ab */
.L_x_12130:
[----:B------:R-:W-:Y:S05]  /*b510*/  BSYNC.RECONVERGENT B2 ;  /* 0x0000000000027941 */ /* 0x000fea0003800200 */
.L_x_12129:
        /* <DEDUP_REMOVED lines=18> */
[----:B0-----:R-:W-:Y:S01]  /*b640*/  PRMT R171, R171, 0x5410, R2 ;  /* 0x00005410abab7816 */ /* 0x001fe20000000002 */
[----:B------:R-:W-:Y:S06]  /*b650*/  BRA `(.L_x_12131) ;  /* 0x0000002800007947 */ /* 0x000fec0003800000 */
.L_x_12116:
[----:B------:R-:W-:Y:S04]  /*b660*/  BSSY.RECONVERGENT B2, `(.L_x_12132) ;  /* 0x0000011000027945 */ /* 0x000fe80003800200 */
[----:B------:R-:W-:Y:S05]  /*b670*/  @!P3 BRA `(.L_x_12133) ;  /* 0x00000000003cb947 */ /* 0x000fea0003800000 */
[----:B------:R-:W-:Y:S01]  /*b680*/  @P4 FFMA.FTZ R2, R227, R4, R5 ;  /* 0x00000004e3024223 */ /* 0x000fe20000010005 */
[----:B------:R-:W-:Y:S02]  /*b690*/  LOP3.LUT P2, RZ, R202, 0xff, RZ, 0xc0, !PT ;  /* 0x000000ffcaff7812 */ /* 0x000fe4000784c0ff */
[----:B0-----:R-:W-:Y:S01]  /*b6a0*/  MOV R204, R48 ;  /* 0x0000003000cc7202 */ /* 0x001fe20000000f00 */
[----:B------:R-:W-:-:S04]  /*b6b0*/  @P4 FADD.FTZ R2, R185, -R2 ;  /* 0x80000002b9024221 */ /* 0x000fc80000010000 */
[----:B------:R-:W-:-:S04]  /*b6c0*/  @P4 FFMA.FTZ R204, R249, R2, R48 ;  /* 0x00000002f9cc4223 */ /* 0x000fc80000010030 */
[----:B------:R-:W-:Y:S01]  /*b6d0*/  FMUL.FTZ R2, R204, UR13 ;  /* 0x0000000dcc027c20 */ /* 0x000fe20008410000 */
[----:B------:R-:W-:Y:S01]  /*b6e0*/  HFMA2 R204, -RZ, RZ, 0, 0 ;  /* 0x00000000ffcc7431 */ /* 0x000fe200000001ff */
[----:B-----5:R-:W-:Y:S02]  /*b6f0*/  @P2 SHF.L.U32 R205, R164, 0x10, RZ ;  /* 0x00000010a4cd2819 */ /* 0x020fe400000006ff */
[----:B------:R-:W-:-:S04]  /*b700*/  FMUL.FTZ R2, R2, UR12 ;  /* 0x0000000c02027c20 */ /* 0x000fc80008410000 */
[-C--:B------:R-:W-:Y:S01]  /*b710*/  @P2 FMUL.FTZ R204, R205, R2.reuse ;  /* 0x00000002cdcc2220 */ /* 0x080fe20000410000 */
[----:B------:R-:W-:-:S03]  /*b720*/  FMUL.FTZ R2, R84, R2 ;  /* 0x0000000254027220 */ /* 0x000fc60000410000 */
[----:B------:R-:W-:Y:S02]  /*b730*/  FADD.FTZ R144, R144, R204 ;  /* 0x000000cc90907221 */ /* 0x000fe40000010000 */
[----:B------:R-:W-:-:S04]  /*b740*/  FSEL R2, R2, RZ, P2 ;  /* 0x000000ff02027208 */ /* 0x000fc80001000000 */
[----:B------:R-:W-:-:S04]  /*b750*/  F2FP.BF16.F32.PACK_AB R2, RZ, R2 ;  /* 0x00000002ff02723e */ /* 0x000fc800000010ff */
[----:B------:R-:W-:-:S07]  /*b760*/  PRMT R168, R2, 0x7610, R168 ;  /* 0x0000761002a87816 */ /* 0x000fce00000000a8 */
.L_x_12133:
[----:B------:R-:W-:Y:S05]  /*b770*/  BSYNC.RECONVERGENT B2 ;  /* 0x0000000000027941 */ /* 0x000fea0003800200 */
.L_x_12132:
[----:B------:R-:W-:Y:S04]  /*b780*/  BSSY.RECONVERGENT B2, `(.L_x_12134) ;  /* 0x0000012000027945 */ /* 0x000fe80003800200 */
[----:B------:R-:W-:Y:S05]  /*b790*/  @!P3 BRA `(.L_x_12135) ;  /* 0x000000000040b947 */ /* 0x000fea0003800000 */
[----:B------:R-:W-:Y:S01]  /*b7a0*/  LOP3.LUT P2, RZ, R202, 0xff00, RZ, 0xc0, !PT ;  /* 0x0000ff00caff7812 */ /* 0x000fe2000784c0ff */
[----:B------:R-:W-:Y:S01]  /*b7b0*/  @P4 FFMA.FTZ R2, R226, R4, R5 ;  /* 0x00000004e2024223 */ /* 0x000fe20000010005 */
[----:B0-----:R-:W-:Y:S01]  /*b7c0*/  MOV R204, R49 ;  /* 0x0000003100cc7202 */ /* 0x001fe20000000f00 */
[----:B------:R-:W-:Y:S02]  /*b7d0*/  HFMA2 R205, -RZ, RZ, 0, 0 ;  /* 0x00000000ffcd7431 */ /* 0x000fe400000001ff */
[----:B------:R-:W-:-:S04]  /*b7e0*/  @P4 FADD.FTZ R2, R20, -R2 ;  /* 0x8000000214024221 */ /* 0x000fc80000010000 */
[----:B------:R-:W-:-:S04]  /*b7f0*/  @P4 FFMA.FTZ R204, R249, R2, R49 ;  /* 0x00000002f9cc4223 */ /* 0x000fc80000010031 */
[----:B-----5:R-:W-:Y:S01]  /*b800*/  @P2 PRMT R2, R164, 0x7632, R2 ;  /* 0x00007632a4022816 */ /* 0x020fe20000000002 */
        /* <DEDUP_REMOVED lines=9> */
.L_x_12135:
[----:B------:R-:W-:Y:S05]  /*b8a0*/  BSYNC.RECONVERGENT B2 ;  /* 0x0000000000027941 */ /* 0x000fea0003800200 */
.L_x_12134:
        /* <DEDUP_REMOVED lines=17> */
.L_x_12137:
[----:B------:R-:W-:Y:S05]  /*b9c0*/  BSYNC.RECONVERGENT B2 ;  /* 0x0000000000027941 */ /* 0x000fea0003800200 */
.L_x_12136:
        /* <DEDUP_REMOVED lines=18> */
.L_x_12139:
[----:B------:R-:W-:Y:S05]  /*baf0*/  BSYNC.RECONVERGENT B2 ;  /* 0x0000000000027941 */ /* 0x000fea0003800200 */
.L_x_12138:
        /* <DEDUP_REMOVED lines=17> */
.L_x_12141:
[----:B------:R-:W-:Y:S05]  /*bc10*/  BSYNC.RECONVERGENT B2 ;  /* 0x0000000000027941 */ /* 0x000fea0003800200 */
.L_x_12140:
        /* <DEDUP_REMOVED lines=18> */
.L_x_12143:
[----:B------:R-:W-:Y:S05]  /*bd40*/  BSYNC.RECONVERGENT B2 ;  /* 0x0000000000027941 */ /* 0x000fea0003800200 */
.L_x_12142:
        /* <DEDUP_REMOVED lines=17> */
.L_x_12145:
[----:B------:R-:W-:Y:S05]  /*be60*/  BSYNC.RECONVERGENT B2 ;  /* 0x0000000000027941 */ /* 0x000fea0003800200 */
.L_x_12144:
        /* <DEDUP_REMOVED lines=19> */
.L_x_12115:
        /* <DEDUP_REMOVED lines=16> */
.L_x_12150:
[----:B------:R-:W-:Y:S05]  /*c0a0*/  BSYNC.RECONVERGENT B3 ;  /* 0x0000000000037941 */ /* 0x000fea0003800200 */
.L_x_12149:
        /* <DEDUP_REMOVED lines=11> */
[----:B0-----:R-:W-:-:S07]  /*c160*/  PRMT R168, R2, 0x7610, R168 ;  /* 0x0000761002a87816 */ /* 0x001fce00000000a8 */
.L_x_12148:
[----:B------:R-:W-:Y:S05]  /*c170*/  BSYNC.RECONVERGENT B2 ;  /* 0x0000000000027941 */ /* 0x000fea0003800200 */
.L_x_12147:
        /* <DEDUP_REMOVED lines=16> */
.L_x_12154:
[----:B------:R-:W-:Y:S05]  /*c280*/  BSYNC.RECONVERGENT B3 ;  /* 0x0000000000037941 */ /* 0x000fea0003800200 */
.L_x_12153:
        /* <DEDUP_REMOVED lines=12> */
.L_x_12152:
[----:B------:R-:W-:Y:S05]  /*c350*/  BSYNC.RECONVERGENT B2 ;  /* 0x0000000000027941 */ /* 0x000fea0003800200 */
.L_x_12151:
        /* <DEDUP_REMOVED lines=15> */
.L_x_12158:
[----:B------:R-:W-:Y:S05]  /*c450*/  BSYNC.RECONVERGENT B3 ;  /* 0x0000000000037941 */ /* 0x000fea0003800200 */
.L_x_12157:
        /* <DEDUP_REMOVED lines=12> */
.L_x_12156:
[----:B------:R-:W-:Y:S05]  /*c520*/  BSYNC.RECONVERGENT B2 ;  /* 0x0000000000027941 */ /* 0x000fea0003800200 */
.L_x_12155:
        /* <DEDUP_REMOVED lines=16> */
.L_x_12162:
[----:B------:R-:W-:Y:S05]  /*c630*/  BSYNC.RECONVERGENT B3 ;  /* 0x0000000000037941 */ /* 0x000fea0003800200 */
.L_x_12161:
        /* <DEDUP_REMOVED lines=12> */
.L_x_12160:
[----:B------:R-:W-:Y:S05]  /*c700*/  BSYNC.RECONVERGENT B2 ;  /* 0x0000000000027941 */ /* 0x000fea0003800200 */
.L_x_12159:
        /* <DEDUP_REMOVED lines=15> */
.L_x_12166:
[----:B------:R-:W-:Y:S05]  /*c800*/  BSYNC.RECONVERGENT B3 ;  /* 0x0000000000037941 */ /* 0x000fea0003800200 */
.L_x_12165:
        /* <DEDUP_REMOVED lines=12> */
.L_x_12164:
[----:B------:R-:W-:Y:S05]  /*c8d0*/  BSYNC.RECONVERGENT B2 ;  /* 0x0000000000027941 */ /* 0x000fea0003800200 */
.L_x_12163:
        /* <DEDUP_REMOVED lines=16> */
.L_x_12170:
[----:B------:R-:W-:Y:S05]  /*c9e0*/  BSYNC.RECONVERGENT B3 ;  /* 0x0000000000037941 */ /* 0x000fea0003800200 */
.L_x_12169:
        /* <DEDUP_REMOVED lines=12> */
.L_x_12168:
[----:B------:R-:W-:Y:S05]  /*cab0*/  BSYNC.RECONVERGENT B2 ;  /* 0x0000000000027941 */ /* 0x000fea0003800200 */
.L_x_12167:
        /* <DEDUP_REMOVED lines=15> */
.L_x_12174:
[----:B------:R-:W-:Y:S05]  /*cbb0*/  BSYNC.RECONVERGENT B3 ;  /* 0x0000000000037941 */ /* 0x000fea0003800200 */
.L_x_12173:
        /* <DEDUP_REMOVED lines=12> */
.L_x_12172:
[----:B------:R-:W-:Y:S05]  /*cc80*/  BSYNC.RECONVERGENT B2 ;  /* 0x0000000000027941 */ /* 0x000fea0003800200 */
.L_x_12171:
        /* <DEDUP_REMOVED lines=17> */
[----:B------:R-:W-:Y:S01]  /*cda0*/  ISETP.GT.AND P2, PT, R250, RZ, PT ;  /* 0x000000fffa00720c */ /* 0x000fe20003f44270 */
        /* <DEDUP_REMOVED lines=29> */
[----:B0-----:R-:W-:Y:S02]  /*cf80*/  PRMT R171, R171, 0x5410, R174 ;  /* 0x00005410abab7816 */ /* 0x001fe400000000ae */
[----:B------:R-:W-:Y:S01]  /*cf90*/  MOV R174, R2 ;  /* 0x0000000200ae7202 */ /* 0x000fe20000000f00 */
[----:B------:R-:W-:Y:S06]  /*cfa0*/  BRA `(.L_x_12131) ;  /* 0x0000000c00ac7947 */ /* 0x000fec0003800000 */
.L_x_12146:
        /* <DEDUP_REMOVED lines=15> */
.L_x_12178:
[----:B------:R-:W-:Y:S05]  /*d0a0*/  BSYNC.RECONVERGENT B3 ;  /* 0x0000000000037941 */ /* 0x000fea0003800200 */
.L_x_12177:
        /* <DEDUP_REMOVED lines=12> */
.L_x_12176:
[----:B------:R-:W-:Y:S05]  /*d170*/  BSYNC.RECONVERGENT B2 ;  /* 0x0000000000027941 */ /* 0x000fea0003800200 */
.L_x_12175:
        /* <DEDUP_REMOVED lines=16> */
.L_x_12182:
[----:B------:R-:W-:Y:S05]  /*d280*/  BSYNC.RECONVERGENT B3 ;  /* 0x0000000000037941 */ /* 0x000fea0003800200 */
.L_x_12181:
        /* <DEDUP_REMOVED lines=12> */
.L_x_12180:
[----:B------:R-:W-:Y:S05]  /*d350*/  BSYNC.RECONVERGENT B2 ;  /* 0x0000000000027941 */ /* 0x000fea0003800200 */
.L_x_12179:
        /* <DEDUP_REMOVED lines=15> */
.L_x_12186:
[----:B------:R-:W-:Y:S05]  /*d450*/  BSYNC.RECONVERGENT B3 ;  /* 0x0000000000037941 */ /* 0x000fea0003800200 */
.L_x_12185:
        /* <DEDUP_REMOVED lines=12> */
.L_x_12184:
[----:B------:R-:W-:Y:S05]  /*d520*/  BSYNC.RECONVERGENT B2 ;  /* 0x0000000000027941 */ /* 0x000fea0003800200 */
.L_x_12183:
        /* <DEDUP_REMOVED lines=16> */
.L_x_12190:
[----:B------:R-:W-:Y:S05]  /*d630*/  BSYNC.RECONVERGENT B3 ;  /* 0x0000000000037941 */ /* 0x000fea0003800200 */
.L_x_12189:
        /* <DEDUP_REMOVED lines=12> */
.L_x_12188:
[----:B------:R-:W-:Y:S05]  /*d700*/  BSYNC.RECONVERGENT B2 ;  /* 0x0000000000027941 */ /* 0x000fea0003800200 */
.L_x_12187:
        /* <DEDUP_REMOVED lines=15> */
.L_x_12194:
[----:B------:R-:W-:Y:S05]  /*d800*/  BSYNC.RECONVERGENT B3 ;  /* 0x0000000000037941 */ /* 0x000fea0003800200 */
.L_x_12193:
        /* <DEDUP_REMOVED lines=12> */
.L_x_12192:
[----:B------:R-:W-:Y:S05]  /*d8d0*/  BSYNC.RECONVERGENT B2 ;  /* 0x0000000000027941 */ /* 0x000fea0003800200 */
.L_x_12191:
        /* <DEDUP_REMOVED lines=16> */
.L_x_12198:
[----:B------:R-:W-:Y:S05]  /*d9e0*/  BSYNC.RECONVERGENT B3 ;  /* 0x0000000000037941 */ /* 0x000fea0003800200 */
.L_x_12197:
        /* <DEDUP_REMOVED lines=12> */
.L_x_12196:
[----:B------:R-:W-:Y:S05]  /*dab0*/  BSYNC.RECONVERGENT B2 ;  /* 0x0000000000027941 */ /* 0x000fea0003800200 */
.L_x_12195:
        /* <DEDUP_REMOVED lines=15> */
.L_x_12202:
[----:B------:R-:W-:Y:S05]  /*dbb0*/  BSYNC.RECONVERGENT B3 ;  /* 0x0000000000037941 */ /* 0x000fea0003800200 */
.L_x_12201:
        /* <DEDUP_REMOVED lines=12> */
.L_x_12200:
[----:B------:R-:W-:Y:S05]  /*dc80*/  BSYNC.RECONVERGENT B2 ;  /* 0x0000000000027941 */ /* 0x000fea0003800200 */
.L_x_12199:
        /* <DEDUP_REMOVED lines=16> */
.L_x_12204:
[----:B------:R-:W-:Y:S05]  /*dd90*/  BSYNC.RECONVERGENT B2 ;  /* 0x0000000000027941 */ /* 0x000fea0003800200 */
.L_x_12203:
        /* <DEDUP_REMOVED lines=12> */
.L_x_12131:
[----:B------:R-:W-:Y:S05]  /*de60*/  BSYNC.RECONVERGENT B1 ;  /* 0x0000000000017941 */ /* 0x000fea0003800200 */
.L_x_12114:
[----:B------:R-:W2:Y:S01]  /*de70*/  @P1 LDC.64 R202, c[0x0][0x478] ;  /* 0x00011e00ffca1b82 */ /* 0x000ea20000000a00 */
[----:B------:R-:W-:Y:S01]  /*de80*/  @P1 IADD3 R2, PT, PT, R3, 0x40, RZ ;  /* 0x0000004003021810 */ /* 0x000fe20007ffe0ff */
[----:B------:R-:W-:Y:S04]  /*de90*/  BSSY.RECONVERGENT B1, `(.L_x_12205) ;  /* 0x000000d000017945 */ /* 0x000fe80003800200 */
[----:B--2---:R-:W-:Y:S01]  /*dea0*/  @P1 IMAD.WIDE.U32 R202, R2, 0x20, R202 ;  /* 0x0000002002ca1825 */ /* 0x004fe200078e00ca */
[----:B------:R-:W-:-:S04]  /*deb0*/  @P3 IADD3 R2, PT, PT, R248, 0x40, RZ ;  /* 0x00000040f8023810 */ /* 0x000fc80007ffe0ff */
[----:B------:R-:W-:Y:S04]  /*dec0*/  @P1 STG.E.128 desc[UR6][R202.64], R172 ;  /* 0x000000acca001986 */ /* 0x000fe8000c101d06 */
[----:B------:R2:W-:Y:S02]  /*ded0*/  @P1 STG.E.128 desc[UR6][R202.64+0x10], R176 ;  /* 0x000010b0ca001986 */ /* 0x0005e4000c101d06 */
[----:B--2---:R-:W2:Y:S02]  /*dee0*/  @P3 LDC.64 R202, c[0x0][0x468] ;  /* 0x00011a00ffca3b82 */ /* 0x004ea40000000a00 */
[----:B--2---:R-:W-:-:S05]  /*def0*/  @P3 IMAD.WIDE.U32 R202, R2, 0x10, R202 ;  /* 0x0000001002ca3825 */ /* 0x004fca00078e00ca */
[----:B------:R2:W-:Y:S01]  /*df00*/  @P3 STG.E.128 desc[UR6][R202.64], R168 ;  /* 0x000000a8ca003986 */ /* 0x0005e2000c101d06 */
[----:B------:R-:W-:Y:S05]  /*df10*/  @!P3 BRA `(.L_x_12206) ;  /* 0x000000000010b947 */ /* 0x000fea0003800000 */
[----:B-----5:R-:W0:Y:S01]  /*df20*/  LDC.64 R164, c[0x0][0x390] ;  /* 0x0000e400ffa47b82 */ /* 0x020e220000000a00 */
[----:B------:R-:W-:-:S05]  /*df30*/  IADD3 R2, PT, PT, R248, 0x60, RZ ;  /* 0x00000060f8027810 */ /* 0x000fca0007ffe0ff */
[----:B0-----:R-:W-:-:S06]  /*df40*/  IMAD.WIDE.U32 R164, R2, 0x10, R164 ;  /* 0x0000001002a47825 */ /* 0x001fcc00078e00a4 */
[----:B------:R-:W5:Y:S02]  /*df50*/  LDG.E.128 R164, desc[UR6][R164.64] ;  /* 0x00000006a4a47981 */ /* 0x000f64000c1e1d00 */
.L_x_12206:
[----:B------:R-:W-:Y:S05]  /*df60*/  BSYNC.RECONVERGENT B1 ;  /* 0x0000000000017941 */ /* 0x000fea0003800200 */
.L_x_12205:
        /* <DEDUP_REMOVED lines=31> */
[----:B0-2---:R-:W-:-:S07]  /*e160*/  PRMT R168, R2, 0x7610, R168 ;  /* 0x0000761002a87816 */ /* 0x005fce00000000a8 */
.L_x_12211:
[----:B------:R-:W-:Y:S05]  /*e170*/  BSYNC.RECONVERGENT B2 ;  /* 0x0000000000027941 */ /* 0x000fea0003800200 */
.L_x_12210:
        /* <DEDUP_REMOVED lines=13> */
[----:B0-2---:R-:W-:-:S07]  /*e250*/  PRMT R168, R168, 0x5410, R2 ;  /* 0x00005410a8a87816 */ /* 0x005fce0000000002 */
.L_x_12213:
[----:B------:R-:W-:Y:S05]  /*e260*/  BSYNC.RECONVERGENT B2 ;  /* 0x0000000000027941 */ /* 0x000fea0003800200 */
.L_x_12212:
        /* <DEDUP_REMOVED lines=13> */
.L_x_12215:
[----:B------:R-:W-:Y:S05]  /*e340*/  BSYNC.RECONVERGENT B2 ;  /* 0x0000000000027941 */ /* 0x000fea0003800200 */
.L_x_12214:
        /* <DEDUP_REMOVED lines=14> */
.L_x_12217:
[----:B------:R-:W-:Y:S05]  /*e430*/  BSYNC.RECONVERGENT B2 ;  /* 0x0000000000027941 */ /* 0x000fea0003800200 */
.L_x_12216:
        /* <DEDUP_REMOVED lines=17> */
.L_x_12219:
[----:B------:R-:W-:Y:S05]  /*e550*/  BSYNC.RECONVERGENT B2 ;  /* 0x0000000000027941 */ /* 0x000fea0003800200 */
.L_x_12218:
        /* <DEDUP_REMOVED lines=18> */
.L_x_12221:
[----:B------:R-:W-:Y:S05]  /*e680*/  BSYNC.RECONVERGENT B2 ;  /* 0x0000000000027941 */ /* 0x000fea0003800200 */
.L_x_12220:
        /* <DEDUP_REMOVED lines=10> */
[----:B--2--5:R-:W-:-:S05]  /*e730*/  @P2 SHF.L.U32 R202, R167, 0x10, RZ ;  /* 0x00000010a7ca2819 */ /* 0x024fca00000006ff */
[-C--:B------:R-:W-:Y:S01]  /*e740*/  @P2 FMUL.FTZ R179, R202, R2.reuse ;  /* 0x00000002cab32220 */ /* 0x080fe20000410000 */
[----:B------:R-:W-:-:S03]  /*e750*/  FMUL.FTZ R2, R98, R2 ;  /* 0x0000000262027220 */ /* 0x000fc60000410000 */
[----:B------:R-:W-:Y:S02]  /*e760*/  FADD.FTZ R134, R134, R179 ;  /* 0x000000b386867221 */ /* 0x000fe40000010000 */
[----:B------:R-:W-:-:S04]  /*e770*/  FSEL R2, R2, RZ, P2 ;  /* 0x000000ff02027208 */ /* 0x000fc80001000000 */
[----:B------:R-:W-:-:S04]  /*e780*/  F2FP.BF16.F32.PACK_AB R2, RZ, R2 ;  /* 0x00000002ff02723e */ /* 0x000fc800000010ff */
[----:B0-----:R-:W-:-:S07]  /*e790*/  PRMT R171, R2, 0x7610, R171 ;  /* 0x0000761002ab7816 */ /* 0x001fce00000000ab */
.L_x_12223:
[----:B------:R-:W-:Y:S05]  /*e7a0*/  BSYNC.RECONVERGENT B2 ;  /* 0x0000000000027941 */ /* 0x000fea0003800200 */
.L_x_12222:
        /* <DEDUP_REMOVED lines=18> */
[----:B0-2---:R-:W-:Y:S01]  /*e8d0*/  PRMT R171, R171, 0x5410, R2 ;  /* 0x00005410abab7816 */ /* 0x005fe20000000002 */
[----:B------:R-:W-:Y:S06]  /*e8e0*/  BRA `(.L_x_12224) ;  /* 0x0000002800007947 */ /* 0x000fec0003800000 */
.L_x_12209:
[----:B------:R-:W-:Y:S04]  /*e8f0*/  BSSY.RECONVERGENT B2, `(.L_x_12225) ;  /* 0x0000011000027945 */ /* 0x000fe80003800200 */
[----:B------:R-:W-:Y:S05]  /*e900*/  @!P3 BRA `(.L_x_12226) ;  /* 0x00000000003cb947 */ /* 0x000fea0003800000 */
[----:B------:R-:W-:Y:S01]  /*e910*/  @P4 FFMA.FTZ R2, R219, R4, R5 ;  /* 0x00000004db024223 */ /* 0x000fe20000010005 */
[----:B------:R-:W-:Y:S02]  /*e920*/  LOP3.LUT P2, RZ, R200, 0xff, RZ, 0xc0, !PT ;  /* 0x000000ffc8ff7812 */ /* 0x000fe4000784c0ff */
[----:B--2---:R-:W-:Y:S01]  /*e930*/  MOV R202, R40 ;  /* 0x0000002800ca7202 */ /* 0x004fe20000000f00 */
        /* <DEDUP_REMOVED lines=11> */
[----:B0-----:R-:W-:-:S07]  /*e9f0*/  PRMT R168, R2, 0x7610, R168 ;  /* 0x0000761002a87816 */ /* 0x001fce00000000a8 */
.L_x_12226:
[----:B------:R-:W-:Y:S05]  /*ea00*/  BSYNC.RECONVERGENT B2 ;  /* 0x0000000000027941 */ /* 0x000fea0003800200 */
.L_x_12225:
[----:B------:R-:W-:Y:S04]  /*ea10*/  BSSY.RECONVERGENT B2, `(.L_x_12227) ;  /* 0x0000012000027945 */ /* 0x000fe80003800200 */
[----:B------:R-:W-:Y:S05]  /*ea20*/  @!P3 BRA `(.L_x_12228) ;  /* 0x000000000040b947 */ /* 0x000fea0003800000 */
[----:B------:R-:W-:Y:S01]  /*ea30*/  LOP3.LUT P2, RZ, R200, 0xff00, RZ, 0xc0, !PT ;  /* 0x0000ff00c8ff7812 */ /* 0x000fe2000784c0ff */
[----:B------:R-:W-:Y:S01]  /*ea40*/  @P4 FFMA.FTZ R2, R218, R4, R5 ;  /* 0x00000004da024223 */ /* 0x000fe20000010005 */
[----:B--2---:R-:W-:Y:S01]  /*ea50*/  MOV R202, R41 ;  /* 0x0000002900ca7202 */ /* 0x004fe20000000f00 */
        /* <DEDUP_REMOVED lines=12> */
[----:B0-----:R-:W-:-:S07]  /*eb20*/  PRMT R168, R168, 0x5410, R2 ;  /* 0x00005410a8a87816 */ /* 0x001fce0000000002 */
.L_x_12228:
[----:B------:R-:W-:Y:S05]  /*eb30*/  BSYNC.RECONVERGENT B2 ;  /* 0x0000000000027941 */ /* 0x000fea0003800200 */
.L_x_12227:
        /* <DEDUP_REMOVED lines=17> */
.L_x_12230:
[----:B------:R-:W-:Y:S05]  /*ec50*/  BSYNC.RECONVERGENT B2 ;  /* 0x0000000000027941 */ /* 0x000fea0003800200 */
.L_x_12229:
        /* <DEDUP_REMOVED lines=18> */
.L_x_12232:
[----:B------:R-:W-:Y:S05]  /*ed80*/  BSYNC.RECONVERGENT B2 ;  /* 0x0000000000027941 */ /* 0x000fea0003800200 */
.L_x_12231:
        /* <DEDUP_REMOVED lines=17> */
.L_x_12234:
[----:B------:R-:W-:Y:S05]  /*eea0*/  BSYNC.RECONVERGENT B2 ;  /* 0x0000000000027941 */ /* 0x000fea0003800200 */
.L_x_12233:
        /* <DEDUP_REMOVED lines=18> */
.L_x_12236:
[----:B------:R-:W-:Y:S05]  /*efd0*/  BSYNC.RECONVERGENT B2 ;  /* 0x0000000000027941 */ /* 0x000fea0003800200 */
.L_x_12235:
        /* <DEDUP_REMOVED lines=17> */
.L_x_12238:
[----:B------:R-:W-:Y:S05]  /*f0f0*/  BSYNC.RECONVERGENT B2 ;  /* 0x0000000000027941 */ /* 0x000fea0003800200 */
.L_x_12237:
        /* <DEDUP_REMOVED lines=19> */
.L_x_12208:
        /* <DEDUP_REMOVED lines=16> */
.L_x_12243:
[----:B------:R-:W-:Y:S05]  /*f330*/  BSYNC.RECONVERGENT B3 ;  /* 0x0000000000037941 */ /* 0x000fea0003800200 */
.L_x_12242:
        /* <DEDUP_REMOVED lines=11> */
[----:B0-2---:R-:W-:-:S07]  /*f3f0*/  PRMT R168, R2, 0x7610, R168 ;  /* 0x0000761002a87816 */ /* 0x005fce00000000a8 */
.L_x_12241:
[----:B------:R-:W-:Y:S05]  /*f400*/  BSYNC.RECONVERGENT B2 ;  /* 0x0000000000027941 */ /* 0x000fea0003800200 */
.L_x_12240:
        /* <DEDUP_REMOVED lines=16> */
.L_x_12247:
[----:B------:R-:W-:Y:S05]  /*f510*/  BSYNC.RECONVERGENT B3 ;  /* 0x0000000000037941 */ /* 0x000fea0003800200 */
.L_x_12246:
        /* <DEDUP_REMOVED lines=12> */
.L_x_12245:
[----:B------:R-:W-:Y:S05]  /*f5e0*/  BSYNC.RECONVERGENT B2 ;  /* 0x0000000000027941 */ /* 0x000fea0003800200 */
.L_x_12244:
        /* <DEDUP_REMOVED lines=15> */
.L_x_12251:
[----:B------:R-:W-:Y:S05]  /*f6e0*/  BSYNC.RECONVERGENT B3 ;  /* 0x0000000000037941 */ /* 0x000fea0003800200 */
.L_x_12250:
        /* <DEDUP_REMOVED lines=12> */
.L_x_12249:
[----:B------:R-:W-:Y:S05]  /*f7b0*/  BSYNC.RECONVERGENT B2 ;  /* 0x0000000000027941 */ /* 0x000fea0003800200 */
.L_x_12248:
        /* <DEDUP_REMOVED lines=16> */
.L_x_12255:
[----:B------:R-:W-:Y:S05]  /*f8c0*/  BSYNC.RECONVERGENT B3 ;  /* 0x0000000000037941 */ /* 0x000fea0003800200 */
.L_x_12254:
        /* <DEDUP_REMOVED lines=12> */
.L_x_12253:
[----:B------:R-:W-:Y:S05]  /*f990*/  BSYNC.RECONVERGENT B2 ;  /* 0x0000000000027941 */ /* 0x000fea0003800200 */
.L_x_12252:
        /* <DEDUP_REMOVED lines=15> */
.L_x_12259:
[----:B------:R-:W-:Y:S05]  /*fa90*/  BSYNC.RECONVERGENT B3 ;  /* 0x0000000000037941 */ /* 0x000fea0003800200 */
.L_x_12258:
        /* <DEDUP_REMOVED lines=12> */
.L_x_12257:
[----:B------:R-:W-:Y:S05]  /*fb60*/  BSYNC.RECONVERGENT B2 ;  /* 0x0000000000027941 */ /* 0x000fea0003800200 */
.L_x_12256:
        /* <DEDUP_REMOVED lines=16> */
.L_x_12263:
[----:B------:R-:W-:Y:S05]  /*fc70*/  BSYNC.RECONVERGENT B3 ;  /* 0x0000000000037941 */ /* 0x000fea0003800200 */
.L_x_12262:
        /* <DEDUP_REMOVED lines=12> */
.L_x_12261:
[----:B------:R-:W-:Y:S05]  /*fd40*/  BSYNC.RECONVERGENT B2 ;  /* 0x0000000000027941 */ /* 0x000fea0003800200 */
.L_x_12260:
        /* <DEDUP_REMOVED lines=15> */
.L_x_12267:
[----:B------:R-:W-:Y:S05]  /*fe40*/  BSYNC.RECONVERGENT B3 ;  /* 0x0000000000037941 */ /* 0x000fea0003800200 */
.L_x_12266:
        /* <DEDUP_REMOVED lines=12> */
.L_x_12265:
[----:B------:R-:W-:Y:S05]  /*ff10*/  BSYNC.RECONVERGENT B2 ;  /* 0x0000000000027941 */ /* 0x000fea0003800200 */
.L_x_12264:
        /* <DEDUP_REMOVED lines=47> */
[----:B0-2---:R-:W-:Y:S02]  /*10210*/  PRMT R171, R171, 0x5410, R176 ;  /* 0x00005410abab7816 */ /* 0x005fe400000000b0 */
[----:B------:R-:W-:Y:S01]  /*10220*/  MOV R176, R2 ;  /* 0x0000000200b07202 */ /* 0x000fe20000000f00 */
[----:B------:R-:W-:Y:S06]  /*10230*/  BRA `(.L_x_12224) ;  /* 0x0000000c00ac7947 */ /* 0x000fec0003800000 */
.L_x_12239:
        /* <DEDUP_REMOVED lines=15> */
.L_x_12271:
[----:B------:R-:W-:Y:S05]  /*10330*/  BSYNC.RECONVERGENT B3 ;  /* 0x0000000000037941 */ /* 0x000fea0003800200 */
.L_x_12270:
        /* <DEDUP_REMOVED lines=12> */
.L_x_12269:
[----:B------:R-:W-:Y:S05]  /*10400*/  BSYNC.RECONVERGENT B2 ;  /* 0x0000000000027941 */ /* 0x000fea0003800200 */
.L_x_12268:
        /* <DEDUP_REMOVED lines=16> */
.L_x_12275:
[----:B------:R-:W-:Y:S05]  /*10510*/  BSYNC.RECONVERGENT B3 ;  /* 0x0000000000037941 */ /* 0x000fea0003800200 */
.L_x_12274:
        /* <DEDUP_REMOVED lines=12> */
.L_x_12273:
[----:B------:R-:W-:Y:S05]  /*105e0*/  BSYNC.RECONVERGENT B2 ;  /* 0x0000000000027941 */ /* 0x000fea0003800200 */
.L_x_12272:
        /* <DEDUP_REMOVED lines=15> */
.L_x_12279:
[----:B------:R-:W-:Y:S05]  /*106e0*/  BSYNC.RECONVERGENT B3 ;  /* 0x0000000000037941 */ /* 0x000fea0003800200 */
.L_x_12278:
        /* <DEDUP_REMOVED lines=12> */
.L_x_12277:
[----:B------:R-:W-:Y:S05]  /*107b0*/  BSYNC.RECONVERGENT B2 ;  /* 0x0000000000027941 */ /* 0x000fea0003800200 */
.L_x_12276:
        /* <DEDUP_REMOVED lines=16> */
.L_x_12283:
[----:B------:R-:W-:Y:S05]  /*108c0*/  BSYNC.RECONVERGENT B3 ;  /* 0x0000000000037941 */ /* 0x000fea0003800200 */
.L_x_12282:
        /* <DEDUP_REMOVED lines=12> */
.L_x_12281:
[----:B------:R-:W-:Y:S05]  /*10990*/  BSYNC.RECONVERGENT B2 ;  /* 0x0000000000027941 */ /* 0x000fea0003800200 */
.L_x_12280:
        /* <DEDUP_REMOVED lines=15> */
.L_x_12287:
[----:B------:R-:W-:Y:S05]  /*10a90*/  BSYNC.RECONVERGENT B3 ;  /* 0x0000000000037941 */ /* 0x000fea0003800200 */
.L_x_12286:
        /* <DEDUP_REMOVED lines=12> */
.L_x_12285:
[----:B------:R-:W-:Y:S05]  /*10b60*/  BSYNC.RECONVERGENT B2 ;  /* 0x0000000000027941 */ /* 0x000fea0003800200 */
.L_x_12284:
        /* <DEDUP_REMOVED lines=16> */
.L_x_12291:
[----:B------:R-:W-:Y:S05]  /*10c70*/  BSYNC.RECONVERGENT B3 ;  /* 0x0000000000037941 */ /* 0x000fea0003800200 */
.L_x_12290:
        /* <DEDUP_REMOVED lines=12> */
.L_x_12289:
[----:B------:R-:W-:Y:S05]  /*10d40*/  BSYNC.RECONVERGENT B2 ;  /* 0x0000000000027941 */ /* 0x000fea0003800200 */
.L_x_12288:
        /* <DEDUP_REMOVED lines=15> */
.L_x_12295:
[----:B------:R-:W-:Y:S05]  /*10e40*/  BSYNC.RECONVERGENT B3 ;  /* 0x0000000000037941 */ /* 0x000fea0003800200 */
.L_x_12294:
        /* <DEDUP_REMOVED lines=12> */
.L_x_12293:
[----:B------:R-:W-:Y:S05]  /*10f10*/  BSYNC.RECONVERGENT B2 ;  /* 0x0000000000027941 */ /* 0x000fea0003800200 */
.L_x_12292:
        /* <DEDUP_REMOVED lines=16> */
.L_x_12297:
[----:B------:R-:W-:Y:S05]  /*11020*/  BSYNC.RECONVERGENT B2 ;  /* 0x0000000000027941 */ /* 0x000fea0003800200 */
.L_x_12296:
        /* <DEDUP_REMOVED lines=12> */
.L_x_12224:
[----:B------:R-:W-:Y:S05]  /*110f0*/  BSYNC.RECONVERGENT B1 ;  /* 0x0000000000017941 */ /* 0x000fea0003800200 */
.L_x_12207:
        /* <DEDUP_REMOVED lines=15> */
.L_x_12299:
[----:B------:R-:W-:Y:S05]  /*111f0*/  BSYNC.RECONVERGENT B1 ;  /* 0x0000000000017941 */ /* 0x000fea0003800200 */
.L_x_12298:
[----:B------:R-:W-:Y:S04]  /*11200*/  BSSY.RECONVERGENT B1, `(.L_x_12300) ;  /* 0x0000314000017945 */ /* 0x000fe80003800200 */
[----:B------:R-:W-:Y:S05]  /*11210*/  @!P0 BRA `(.L_x_12301) ;  /* 0x0000001000c48947 */ /* 0x000fea0003800000 */
[----:B------:R-:W-:Y:S05]  /*11220*/  @!P1 BRA `(.L_x_12302) ;  /* 0x0000000800709947 */ /* 0x000fea0003800000 */
[----:B------:R-:W-:Y:S01]  /*11230*/  @P4 FFMA.FTZ R2, R210, R4, R5 ;  /* 0x00000004d2024223 */ /* 0x000fe20000010005 */
[----:B------:R-:W-:Y:S01]  /*11240*/  MOV R172, R33 ;  /* 0x0000002100ac7202 */ /* 0x000fe20000000f00 */
        /* <DEDUP_REMOVED lines=23> */
.L_x_12304:
[----:B------:R-:W-:Y:S05]  /*113c0*/  BSYNC.RECONVERGENT B2 ;  /* 0x0000000000027941 */ /* 0x000fea0003800200 */
.L_x_12303:
        /* <DEDUP_REMOVED lines=14> */
.L_x_12306:
[----:B------:R-:W-:Y:S05]  /*114b0*/  BSYNC.RECONVERGENT B2 ;  /* 0x0000000000027941 */ /* 0x000fea0003800200 */
.L_x_12305:
        /* <DEDUP_REMOVED lines=13> */
.L_x_12308:
[----:B------:R-:W-:Y:S05]  /*11590*/  BSYNC.RECONVERGENT B2 ;  /* 0x0000000000027941 */ /* 0x000fea0003800200 */
.L_x_12307:
        /* <DEDUP_REMOVED lines=18> */
.L_x_12310:
[----:B------:R-:W-:Y:S05]  /*116c0*/  BSYNC.RECONVERGENT B2 ;  /* 0x0000000000027941 */ /* 0x000fea0003800200 */
.L_x_12309:
[-CC-:B------:R-:W-:Y:S01]  /*116d0*/  @P4 FFMA.FTZ R175, R197, R4.reuse, R5.reuse ;  /* 0x00000004c5af4223 */ /* 0x180fe20000010005 */
[-CC-:B------:R-:W-:Y:S01]  /*116e0*/  @P4 FFMA.FTZ R177, R196, R4.reuse, R5.reuse ;  /* 0x00000004c4b14223 */ /* 0x180fe20000010005 */
[-CC-:B------:R-:W-:Y:S01]  /*116f0*/  @P4 FFMA.FTZ R178, R195, R4.reuse, R5.reuse ;  /* 0x00000004c3b24223 */ /* 0x180fe20000010005 */
[----:B------:R-:W-:Y:S01]  /*11700*/  @P4 FFMA.FTZ R5, R194, R4, R5 ;  /* 0x00000004c2054223 */ /* 0x000fe20000010005 */
[----:B------:R-:W-:Y:S01]  /*11710*/  @P4 FADD.FTZ R176, R12, -R175 ;  /* 0x800000af0cb04221 */ /* 0x000fe20000010000 */
[----:B------:R-:W-:Y:S01]  /*11720*/  @P4 FADD.FTZ R177, R8, -R177 ;  /* 0x800000b108b14221 */ /* 0x000fe20000010000 */
[----:B------:R-:W-:Y:S01]  /*11730*/  MOV R175, R28 ;  /* 0x0000001c00af7202 */ /* 0x000fe20000000f00 */
[----:B------:R-:W-:Y:S01]  /*11740*/  @P4 FADD.FTZ R178, R7, -R178 ;  /* 0x800000b207b24221 */ /* 0x000fe20000010000 */
[C---:B------:R-:W-:Y:S01]  /*11750*/  @P4 FFMA.FTZ R175, R249.reuse, R176, R28 ;  /* 0x000000b0f9af4223 */ /* 0x040fe2000001001c */
[----:B------:R-:W-:Y:S01]  /*11760*/  @P4 FADD.FTZ R5, R6, -R5 ;  /* 0x8000000506054221 */ /* 0x000fe20000010000 */
[----:B------:R-:W-:Y:S01]  /*11770*/  MOV R176, R29 ;  /* 0x0000001d00b07202 */ /* 0x000fe20000000f00 */
[----:B------:R-:W-:Y:S01]  /*11780*/  BSSY.RECONVERGENT B2, `(.L_x_12311) ;  /* 0x0000012000027945 */ /* 0x000fe20003800200 */
[C---:B------:R-:W-:Y:S01]  /*11790*/  @P4 FFMA.FTZ R176, R249.reuse, R177, R29 ;  /* 0x000000b1f9b04223 */ /* 0x040fe2000001001d */
[----:B------:R-:W-:Y:S01]  /*117a0*/  MOV R177, R30 ;  /* 0x0000001e00b17202 */ /* 0x000fe20000000f00 */
[C---:B------:R-:W-:Y:S01]  /*117b0*/  @P4 FFMA.FTZ R177, R249.reuse, R178, R30 ;  /* 0x000000b2f9b14223 */ /* 0x040fe2000001001e */
[----:B------:R-:W-:Y:S01]  /*117c0*/  MOV R4, R31 ;  /* 0x0000001f00047202 */ /* 0x000fe20000000f00 */
        /* <DEDUP_REMOVED lines=13> */
.L_x_12312:
[----:B------:R-:W-:Y:S05]  /*118a0*/  BSYNC.RECONVERGENT B2 ;  /* 0x0000000000027941 */ /* 0x000fea0003800200 */
.L_x_12311:
        /* <DEDUP_REMOVED lines=14> */
.L_x_12314:
[----:B------:R-:W-:Y:S05]  /*11990*/  BSYNC.RECONVERGENT B2 ;  /* 0x0000000000027941 */ /* 0x000fea0003800200 */
.L_x_12313:
        /* <DEDUP_REMOVED lines=13> */
.L_x_12316:
[----:B------:R-:W-:Y:S05]  /*11a70*/  BSYNC.RECONVERGENT B2 ;  /* 0x0000000000027941 */ /* 0x000fea0003800200 */
.L_x_12315:
        /* <DEDUP_REMOVED lines=23> */
.L_x_12302:
        /* <DEDUP_REMOVED lines=9> */
[----:B--2--5:R-:W-:Y:S02]  /*11c80*/  @P0 SHF.L.U32 R202, R164, 0x10, RZ ;  /* 0x00000010a4ca0819 */ /* 0x024fe400000006ff */
[----:B------:R-:W-:-:S04]  /*11c90*/  FMUL.FTZ R2, R2, UR12 ;  /* 0x0000000c02027c20 */ /* 0x000fc80008410000 */
[-C--:B------:R-:W-:Y:S01]  /*11ca0*/  @P0 FMUL.FTZ R201, R202, R2.reuse ;  /* 0x00000002cac90220 */ /* 0x080fe20000410000 */
[----:B------:R-:W-:-:S03]  /*11cb0*/  FMUL.FTZ R2, R100, R2 ;  /* 0x0000000264027220 */ /* 0x000fc60000410000 */
[----:B------:R-:W-:Y:S02]  /*11cc0*/  FADD.FTZ R128, R128, R201 ;  /* 0x000000c980807221 */ /* 0x000fe40000010000 */
[----:B------:R-:W-:-:S04]  /*11cd0*/  FSEL R2, R2, RZ, P0 ;  /* 0x000000ff02027208 */ /* 0x000fc80000000000 */
[----:B------:R-:W-:-:S04]  /*11ce0*/  F2FP.BF16.F32.PACK_AB R2, RZ, R2 ;  /* 0x00000002ff02723e */ /* 0x000fc800000010ff */
[----:B------:R-:W-:-:S07]  /*11cf0*/  PRMT R168, R2, 0x7610, R168 ;  /* 0x0000761002a87816 */ /* 0x000fce00000000a8 */
.L_x_12319:
[----:B------:R-:W-:Y:S05]  /*11d00*/  BSYNC.RECONVERGENT B2 ;  /* 0x0000000000027941 */ /* 0x000fea0003800200 */
.L_x_12318:
[----:B------:R-:W-:Y:S04]  /*11d10*/  BSSY.RECONVERGENT B2, `(.L_x_12320) ;  /* 0x0000012000027945 */ /* 0x000fe80003800200 */
[----:B------:R-:W-:Y:S05]  /*11d20*/  @!P3 BRA `(.L_x_12321) ;  /* 0x000000000040b947 */ /* 0x000fea0003800000 */
[----:B------:R-:W-:Y:S01]  /*11d30*/  LOP3.LUT P0, RZ, R198, 0xff00, RZ, 0xc0, !PT ;  /* 0x0000ff00c6ff7812 */ /* 0x000fe2000780c0ff */
[----:B------:R-:W-:Y:S01]  /*11d40*/  @P4 FFMA.FTZ R2, R210, R4, R5 ;  /* 0x00000004d2024223 */ /* 0x000fe20000010005 */
[----:B------:R-:W-:Y:S01]  /*11d50*/  MOV R201, R33 ;  /* 0x0000002100c97202 */ /* 0x000fe20000000f00 */
[----:B--2---:R-:W-:Y:S02]  /*11d60*/  HFMA2 R202, -RZ, RZ, 0, 0 ;  /* 0x00000000ffca7431 */ /* 0x004fe400000001ff */
        /* <DEDUP_REMOVED lines=12> */
.L_x_12321:
[----:B------:R-:W-:Y:S05]  /*11e30*/  BSYNC.RECONVERGENT B2 ;  /* 0x0000000000027941 */ /* 0x000fea0003800200 */
.L_x_12320:
        /* <DEDUP_REMOVED lines=17> */
.L_x_12323:
[----:B------:R-:W-:Y:S05]  /*11f50*/  BSYNC.RECONVERGENT B2 ;  /* 0x0000000000027941 */ /* 0x000fea0003800200 */
.L_x_12322:
        /* <DEDUP_REMOVED lines=18> */
.L_x_12325:
[----:B------:R-:W-:Y:S05]  /*12080*/  BSYNC.RECONVERGENT B2 ;  /* 0x0000000000027941 */ /* 0x000fea0003800200 */
.L_x_12324:
        /* <DEDUP_REMOVED lines=17> */
.L_x_12327:
[----:B------:R-:W-:Y:S05]  /*121a0*/  BSYNC.RECONVERGENT B2 ;  /* 0x0000000000027941 */ /* 0x000fea0003800200 */
.L_x_12326:
        /* <DEDUP_REMOVED lines=18> */
.L_x_12329:
[----:B------:R-:W-:Y:S05]  /*122d0*/  BSYNC.RECONVERGENT B2 ;  /* 0x0000000000027941 */ /* 0x000fea0003800200 */
.L_x_12328:
        /* <DEDUP_REMOVED lines=17> */
.L_x_12331:
[----:B------:R-:W-:Y:S05]  /*123f0*/  BSYNC.RECONVERGENT B2 ;  /* 0x0000000000027941 */ /* 0x000fea0003800200 */
.L_x_12330:
[----:B------:R-:W-:Y:S05]  /*12400*/  @!P3 BRA `(.L_x_12317) ;  /* 0x0000001c00ccb947 */ /* 0x000fea0003800000 */
[----:B------:R-:W-:Y:S01]  /*12410*/  ISETP.GE.U32.AND P0, PT, R198, RZ, PT ;  /* 0x000000ffc600720c */ /* 0x000fe20003f06070 */
[----:B------:R-:W-:Y:S01]  /*12420*/  @P4 FFMA.FTZ R2, R194, R4, R5 ;  /* 0x00000004c2024223 */ /* 0x000fe20000010005 */
[----:B------:R-:W-:Y:S02]  /*12430*/  MOV R4, R31 ;  /* 0x0000001f00047202 */ /* 0x000fe40000000f00 */
[----:B------:R-:W-:Y:S01]  /*12440*/  ISETP.GE.U32.AND.EX P0, PT, R199, 0x1000000, PT, P0 ;  /* 0x01000000c700780c */ /* 0x000fe20003f06100 */
[----:B------:R-:W-:-:S04]  /*12450*/  @P4 FADD.FTZ R2, R6, -R2 ;  /* 0x8000000206024221 */ /* 0x000fc80000010000 */
[----:B------:R-:W-:-:S04]  /*12460*/  @P4 FFMA.FTZ R4, R249, R2, R31 ;  /* 0x00000002f9044223 */ /* 0x000fc8000001001f */
[----:B------:R-:W-:-:S04]  /*12470*/  FMUL.FTZ R2, R4, UR13 ;  /* 0x0000000d04027c20 */ /* 0x000fc80008410000 */
[----:B-----5:R-:W-:Y:S01]  /*12480*/  @P0 PRMT R4, R167, 0x7632, R4 ;  /* 0x00007632a7040816 */ /* 0x020fe20000000004 */
[----:B------:R-:W-:Y:S01]  /*12490*/  FMUL.FTZ R5, R2, UR12 ;  /* 0x0000000c02057c20 */ /* 0x000fe20008410000 */
[----:B------:R-:W-:Y:S02]  /*124a0*/  HFMA2 R2, -RZ, RZ, 0, 0 ;  /* 0x00000000ff027431 */ /* 0x000fe400000001ff */
        /* <DEDUP_REMOVED lines=8> */
.L_x_12301:
        /* <DEDUP_REMOVED lines=16> */
.L_x_12336:
[----:B------:R-:W-:Y:S05]  /*12630*/  BSYNC.RECONVERGENT B3 ;  /* 0x0000000000037941 */ /* 0x000fea0003800200 */
.L_x_12335:
        /* <DEDUP_REMOVED lines=12> */
.L_x_12334:
[----:B------:R-:W-:Y:S05]  /*12700*/  BSYNC.RECONVERGENT B2 ;  /* 0x0000000000027941 */ /* 0x000fea0003800200 */
.L_x_12333:
        /* <DEDUP_REMOVED lines=16> */
.L_x_12340:
[----:B------:R-:W-:Y:S05]  /*12810*/  BSYNC.RECONVERGENT B3 ;  /* 0x0000000000037941 */ /* 0x000fea0003800200 */
.L_x_12339:
        /* <DEDUP_REMOVED lines=12> */
.L_x_12338:
[----:B------:R-:W-:Y:S05]  /*128e0*/  BSYNC.RECONVERGENT B2 ;  /* 0x0000000000027941 */ /* 0x000fea0003800200 */
.L_x_12337:
        /* <DEDUP_REMOVED lines=15> */
.L_x_12344:
[----:B------:R-:W-:Y:S05]  /*129e0*/  BSYNC.RECONVERGENT B3 ;  /* 0x0000000000037941 */ /* 0x000fea0003800200 */
.L_x_12343:
        /* <DEDUP_REMOVED lines=12> */
.L_x_12342:
[----:B------:R-:W-:Y:S05]  /*12ab0*/  BSYNC.RECONVERGENT B2 ;  /* 0x0000000000027941 */ /* 0x000fea0003800200 */
.L_x_12341:
        /* <DEDUP_REMOVED lines=16> */
.L_x_12348:
[----:B------:R-:W-:Y:S05]  /*12bc0*/  BSYNC.RECONVERGENT B3 ;  /* 0x0000000000037941 */ /* 0x000fea0003800200 */
.L_x_12347:
        /* <DEDUP_REMOVED lines=12> */
.L_x_12346:
[----:B------:R-:W-:Y:S05]  /*12c90*/  BSYNC.RECONVERGENT B2 ;  /* 0x0000000000027941 */ /* 0x000fea0003800200 */
.L_x_12345:
        /* <DEDUP_REMOVED lines=15> */
.L_x_12352:
[----:B------:R-:W-:Y:S05]  /*12d90*/  BSYNC.RECONVERGENT B3 ;  /* 0x0000000000037941 */ /* 0x000fea0003800200 */
.L_x_12351:
        /* <DEDUP_REMOVED lines=12> */
.L_x_12350:
[----:B------:R-:W-:Y:S05]  /*12e60*/  BSYNC.RECONVERGENT B2 ;  /* 0x0000000000027941 */ /* 0x000fea0003800200 */
.L_x_12349:
        /* <DEDUP_REMOVED lines=16> */
.L_x_12356:
[----:B------:R-:W-:Y:S05]  /*12f70*/  BSYNC.RECONVERGENT B3 ;  /* 0x0000000000037941 */ /* 0x000fea0003800200 */
.L_x_12355:
        /* <DEDUP_REMOVED lines=12> */
.L_x_12354:
[----:B------:R-:W-:Y:S05]  /*13040*/  BSYNC.RECONVERGENT B2 ;  /* 0x0000000000027941 */ /* 0x000fea0003800200 */
.L_x_12353:
        /* <DEDUP_REMOVED lines=15> */
.L_x_12360:
[----:B------:R-:W-:Y:S05]  /*13140*/  BSYNC.RECONVERGENT B3 ;  /* 0x0000000000037941 */ /* 0x000fea0003800200 */
.L_x_12359:
        /* <DEDUP_REMOVED lines=12> */
.L_x_12358:
[----:B------:R-:W-:Y:S05]  /*13210*/  BSYNC.RECONVERGENT B2 ;  /* 0x0000000000027941 */ /* 0x000fea0003800200 */
.L_x_12357:
        /* <DEDUP_REMOVED lines=49> */
.L_x_12332:
        /* <DEDUP_REMOVED lines=15> */
.L_x_12364:
[----:B------:R-:W-:Y:S05]  /*13620*/  BSYNC.RECONVERGENT B3 ;  /* 0x0000000000037941 */ /* 0x000fea0003800200 */
.L_x_12363:
        /* <DEDUP_REMOVED lines=12> */
.L_x_12362:
[----:B------:R-:W-:Y:S05]  /*136f0*/  BSYNC.RECONVERGENT B2 ;  /* 0x0000000000027941 */ /* 0x000fea0003800200 */
.L_x_12361:
        /* <DEDUP_REMOVED lines=16> */
.L_x_12368:
[----:B------:R-:W-:Y:S05]  /*13800*/  BSYNC.RECONVERGENT B3 ;  /* 0x0000000000037941 */ /* 0x000fea0003800200 */
.L_x_12367:
        /* <DEDUP_REMOVED lines=12> */
.L_x_12366:
[----:B------:R-:W-:Y:S05]  /*138d0*/  BSYNC.RECONVERGENT B2 ;  /* 0x0000000000027941 */ /* 0x000fea0003800200 */
.L_x_12365:
        /* <DEDUP_REMOVED lines=15> */
.L_x_12372:
[----:B------:R-:W-:Y:S05]  /*139d0*/  BSYNC.RECONVERGENT B3 ;  /* 0x0000000000037941 */ /* 0x000fea0003800200 */
.L_x_12371:
        /* <DEDUP_REMOVED lines=12> */
.L_x_12370:
[----:B------:R-:W-:Y:S05]  /*13aa0*/  BSYNC.RECONVERGENT B2 ;  /* 0x0000000000027941 */ /* 0x000fea0003800200 */
.L_x_12369:
        /* <DEDUP_REMOVED lines=16> */
.L_x_12376:
[----:B------:R-:W-:Y:S05]  /*13bb0*/  BSYNC.RECONVERGENT B3 ;  /* 0x0000000000037941 */ /* 0x000fea0003800200 */
.L_x_12375:
        /* <DEDUP_REMOVED lines=12> */
.L_x_12374:
[----:B------:R-:W-:Y:S05]  /*13c80*/  BSYNC.RECONVERGENT B2 ;  /* 0x0000000000027941 */ /* 0x000fea0003800200 */
.L_x_12373:
        /* <DEDUP_REMOVED lines=15> */
.L_x_12380:
[----:B------:R-:W-:Y:S05]  /*13d80*/  BSYNC.RECONVERGENT B3 ;  /* 0x0000000000037941 */ /* 0x000fea0003800200 */
.L_x_12379:
        /* <DEDUP_REMOVED lines=12> */
.L_x_12378:
[----:B------:R-:W-:Y:S05]  /*13e50*/  BSYNC.RECONVERGENT B2 ;  /* 0x0000000000027941 */ /* 0x000fea0003800200 */
.L_x_12377:
        /* <DEDUP_REMOVED lines=16> */
.L_x_12384:
[----:B------:R-:W-:Y:S05]  /*13f60*/  BSYNC.RECONVERGENT B3 ;  /* 0x0000000000037941 */ /* 0x000fea0003800200 */
.L_x_12383:
        /* <DEDUP_REMOVED lines=12> */
.L_x_12382:
[----:B------:R-:W-:Y:S05]  /*14030*/  BSYNC.RECONVERGENT B2 ;  /* 0x0000000000027941 */ /* 0x000fea0003800200 */
.L_x_12381:
        /* <DEDUP_REMOVED lines=15> */
.L_x_12388:
[----:B------:R-:W-:Y:S05]  /*14130*/  BSYNC.RECONVERGENT B3 ;  /* 0x0000000000037941 */ /* 0x000fea0003800200 */
.L_x_12387:
        /* <DEDUP_REMOVED lines=12> */
.L_x_12386:
[----:B------:R-:W-:Y:S05]  /*14200*/  BSYNC.RECONVERGENT B2 ;  /* 0x0000000000027941 */ /* 0x000fea0003800200 */
.L_x_12385:
        /* <DEDUP_REMOVED lines=18> */
[----:B--2---:R-:W-:-:S07]  /*14330*/  PRMT R171, R171, 0x5410, R2 ;  /* 0x00005410abab7816 */ /* 0x004fce0000000002 */
.L_x_12317:
[----:B------:R-:W-:Y:S05]  /*14340*/  BSYNC.RECONVERGENT B1 ;  /* 0x0000000000017941 */ /* 0x000fea0003800200 */
.L_x_12300:
        /* <DEDUP_REMOVED lines=12> */
.L_x_11922:
[----:B------:R-:W-:Y:S05]  /*14410*/  BSYNC B0 ;  /* 0x0000000000007941 */ /* 0x000fea0003800000 */
.L_x_11921:
        /* <DEDUP_REMOVED lines=19> */
[----:B---3--:R-:W3:Y:S04]  /*14550*/  LDL.LU R6, [R1+0xb4] ;  /* 0x0000b40001067983 */ /* 0x008ee80000300800 */
[----:B------:R-:W3:Y:S04]  /*14560*/  LDL.LU R7, [R1+0xb8] ;  /* 0x0000b80001077983 */ /* 0x000ee80000300800 */
        /* <DEDUP_REMOVED lines=25> */
[----:B----4-:R-:W-:-:S05]  /*14700*/  IMAD R0, R0, 0xa0, R199 ;  /* 0x000000a000007824 */ /* 0x010fca00078e02c7 */
[----:B------:R-:W-:-:S05]  /*14710*/  LEA R2, R0, R3, 0x5 ;  /* 0x0000000300027211 */ /* 0x000fca00078e28ff */
[----:B------:R-:W-:Y:S01]  /*14720*/  STS.128 [R2+0x800], R164 ;  /* 0x000800a402007388 */ /* 0x000fe20000000c00 */
[----:B------:R-:W-:Y:S05]  /*14730*/  WARPSYNC.ALL ;  /* 0x0000000000007948 */ /* 0x000fea0003800000 */
[----:B------:R-:W-:Y:S04]  /*14740*/  STS.128 [R2], R16 ;  /* 0x0000001002007388 */ /* 0x000fe80000000c00 */
[----:B------:R-:W-:Y:S04]  /*14750*/  STS.128 [R2+0x10], R12 ;  /* 0x0000100c02007388 */ /* 0x000fe80000000c00 */
[----:B------:R-:W-:Y:S04]  /*14760*/  STS.128 [R2+0x400], R8 ;  /* 0x0004000802007388 */ /* 0x000fe80000000c00 */
[----:B---3--:R-:W-:Y:S04]  /*14770*/  STS.128 [R2+0x410], R4 ;  /* 0x0004100402007388 */ /* 0x008fe80000000c00 */
[----:B--2---:R-:W-:Y:S04]  /*14780*/  STS.128 [R2+0x810], R168 ;  /* 0x000810a802007388 */ /* 0x004fe80000000c00 */
[----:B------:R-:W-:Y:S04]  /*14790*/  STS.128 [R2+0xc00], R176 ;  /* 0x000c00b002007388 */ /* 0x000fe80000000c00 */
[----:B------:R-:W-:Y:S04]  /*147a0*/  STS.128 [R2+0xc10], R172 ;  /* 0x000c10ac02007388 */ /* 0x000fe80000000c00 */
[----:B------:R-:W-:Y:S04]  /*147b0*/  STS.128 [R2+0x1000], R204 ;  /* 0x001000cc02007388 */ /* 0x000fe80000000c00 */
[----:B------:R0:W-:Y:S01]  /*147c0*/  STS.128 [R2+0x1010], R200 ;  /* 0x001010c802007388 */ /* 0x0001e20000000c00 */
[----:B------:R-:W-:Y:S01]  /*147d0*/  LEA R0, R198, R3, 0x2 ;  /* 0x00000003c6007211 */ /* 0x000fe200078e10ff */
        /* <DEDUP_REMOVED lines=113> */
[----:B---3--:R-:W-:Y:S04]  /*14ef0*/  STS.128 [R2+0x1010], R200 ;  /* 0x001010c802007388 */ /* 0x008fe80000000c00 */
[----:B----4-:R-:W-:Y:S04]  /*14f00*/  STS.128 [R2+0x1000], R204 ;  /* 0x001000cc02007388 */ /* 0x010fe80000000c00 */
        /* <DEDUP_REMOVED lines=220> */
.L_x_11927:
[----:B01----:R-:W-:Y:S01]  /*15cd0*/  HFMA2 R3, -RZ, RZ, 0, 1.847743988037109375e-06 ;  /* 0x0000001fff037431 */ /* 0x003fe200000001ff */
[----:B------:R-:W-:Y:S01]  /*15ce0*/  BSSY B1, `(.L_x_12390) ;  /* 0x0000006000017945 */ /* 0x000fe20003800000 */
[----:B------:R-:W-:Y:S02]  /*15cf0*/  MOV R4, 0x1 ;  /* 0x0000000100047802 */ /* 0x000fe40000000f00 */
[----:B------:R-:W-:-:S07]  /*15d00*/  MOV R2, 0xffffffff ;  /* 0xffffffff00027802 */ /* 0x000fce0000000f00 */
[----:B-----5:R-:W-:Y:S05]  /*15d10*/  WARPSYNC.COLLECTIVE R2, `(.L_x_12391) ;  /* 0x0000000002087348 */ /* 0x020fea0003c00000 */
[----:B------:R0:W1:Y:S02]  /*15d20*/  SHFL.BFLY P0, R2, R5, R4, R3 ;  /* 0x0c00000405027389 */ /* 0x0000640000000003 */
[----:B01---5:R-:W-:Y:S05]  /*15d30*/  ENDCOLLECTIVE ;  /* 0x000000000000791b */ /* 0x023fea0003800000 */
.L_x_12391:
[----:B------:R-:W-:Y:S05]  /*15d40*/  BSYNC B1 ;  /* 0x0000000000017941 */ /* 0x000fea0003800000 */
.L_x_12390:
        /* <DEDUP_REMOVED lines=9> */
.L_x_12392:
[----:B------:R-:W-:Y:S01]  /*15de0*/  MOV R5, R0 ;  /* 0x0000000000057202 */ /* 0x000fe20000000f00 */
[----:B------:R-:W-:Y:S02]  /*15df0*/  HFMA2 R4, -RZ, RZ, 0, 1.1920928955078125e-07 ;  /* 0x00000002ff047431 */ /* 0x000fe400000001ff */
[----:B------:R-:W-:Y:S01]  /*15e00*/  FADD.FTZ R252, R2, R252 ;  /* 0x000000fc02fc7221 */ /* 0x000fe20000010000 */
[----:B------:R-:W-:-:S07]  /*15e10*/  MOV R2, 0xffffffff ;  /* 0xffffffff00027802 */ /* 0x000fce0000000f00 */
[----:B------:R-:W-:Y:S05]  /*15e20*/  WARPSYNC.COLLECTIVE R2, `(.L_x_12393) ;  /* 0x0000000002087348 */ /* 0x000fea0003c00000 */
[----:B------:R0:W1:Y:S02]  /*15e30*/  SHFL.BFLY P0, R2, R5, R4, R3 ;  /* 0x0c00000405027389 */ /* 0x0000640000000003 */
[----:B01----:R-:W-:Y:S05]  /*15e40*/  ENDCOLLECTIVE ;  /* 0x000000000000791b */ /* 0x003fea0003800000 */
.L_x_12393:
[----:B------:R-:W-:Y:S01]  /*15e50*/  MOV R5, R252 ;  /* 0x000000fc00057202 */ /* 0x000fe20000000f00 */
[----:B------:R-:W-:Y:S01]  /*15e60*/  FADD.FTZ R0, R0, R2 ;  /* 0x0000000200007221 */ /* 0x000fe20000010000 */
[----:B------:R-:W-:-:S07]  /*15e70*/  MOV R2, 0xffffffff ;  /* 0xffffffff00027802 */ /* 0x000fce0000000f00 */
[----:B------:R-:W-:Y:S05]  /*15e80*/  WARPSYNC.COLLECTIVE R2, `(.L_x_12394) ;  /* 0x0000000002087348 */ /* 0x000fea0003c00000 */
[----:B------:R0:W1:Y:S02]  /*15e90*/  SHFL.BFLY P0, R2, R5, R4, R3 ;  /* 0x0c00000405027389 */ /* 0x0000640000000003 */
[----:B01----:R-:W-:Y:S05]  /*15ea0*/  ENDCOLLECTIVE ;  /* 0x000000000000791b */ /* 0x003fea0003800000 */
.L_x_12394:
[----:B------:R-:W-:Y:S01]  /*15eb0*/  MOV R5, R0 ;  /* 0x0000000000057202 */ /* 0x000fe20000000f00 */
[----:B------:R-:W-:Y:S02]  /*15ec0*/  HFMA2 R4, -RZ, RZ, 0, 2.384185791015625e-07 ;  /* 0x00000004ff047431 */ /* 0x000fe400000001ff */
[----:B------:R-:W-:Y:S01]  /*15ed0*/  FADD.FTZ R252, R252, R2 ;  /* 0x00000002fcfc7221 */ /* 0x000fe20000010000 */
[----:B------:R-:W-:-:S07]  /*15ee0*/  MOV R2, 0xffffffff ;  /* 0xffffffff00027802 */ /* 0x000fce0000000f00 */
[----:B------:R-:W-:Y:S05]  /*15ef0*/  WARPSYNC.COLLECTIVE R2, `(.L_x_12395) ;  /* 0x0000000002087348 */ /* 0x000fea0003c00000 */
[----:B------:R0:W1:Y:S02]  /*15f00*/  SHFL.BFLY P0, R2, R5, R4, R3 ;  /* 0x0c00000405027389 */ /* 0x0000640000000003 */
[----:B01----:R-:W-:Y:S05]  /*15f10*/  ENDCOLLECTIVE ;  /* 0x000000000000791b */ /* 0x003fea0003800000 */
.L_x_12395:
[----:B------:R-:W-:Y:S01]  /*15f20*/  MOV R5, R252 ;  /* 0x000000fc00057202 */ /* 0x000fe20000000f00 */
[----:B------:R-:W-:Y:S01]  /*15f30*/  FADD.FTZ R0, R0, R2 ;  /* 0x0000000200007221 */ /* 0x000fe20000010000 */
[----:B------:R-:W-:-:S07]  /*15f40*/  MOV R2, 0xffffffff ;  /* 0xffffffff00027802 */ /* 0x000fce0000000f00 */
[----:B------:R-:W-:Y:S05]  /*15f50*/  WARPSYNC.COLLECTIVE R2, `(.L_x_12396) ;  /* 0x0000000002087348 */ /* 0x000fea0003c00000 */
[----:B------:R0:W1:Y:S02]  /*15f60*/  SHFL.BFLY P0, R2, R5, R4, R3 ;  /* 0x0c00000405027389 */ /* 0x0000640000000003 */
[----:B01----:R-:W-:Y:S05]  /*15f70*/  ENDCOLLECTIVE ;  /* 0x000000000000791b */ /* 0x003fea0003800000 */
.L_x_12396:
[----:B------:R-:W-:Y:S01]  /*15f80*/  MOV R5, R0 ;  /* 0x0000000000057202 */ /* 0x000fe20000000f00 */
[----:B------:R-:W-:Y:S02]  /*15f90*/  HFMA2 R4, -RZ, RZ, 0, 4.76837158203125e-07 ;  /* 0x00000008ff047431 */ /* 0x000fe400000001ff */
[----:B------:R-:W-:Y:S01]  /*15fa0*/  FADD.FTZ R252, R252, R2 ;  /* 0x00000002fcfc7221 */ /* 0x000fe20000010000 */
[----:B------:R-:W-:-:S07]  /*15fb0*/  MOV R2, 0xffffffff ;  /* 0xffffffff00027802 */ /* 0x000fce0000000f00 */
[----:B------:R-:W-:Y:S05]  /*15fc0*/  WARPSYNC.COLLECTIVE R2, `(.L_x_12397) ;  /* 0x0000000002087348 */ /* 0x000fea0003c00000 */
[----:B------:R0:W1:Y:S02]  /*15fd0*/  SHFL.BFLY P0, R2, R5, R4, R3 ;  /* 0x0c00000405027389 */ /* 0x0000640000000003 */
[----:B01----:R-:W-:Y:S05]  /*15fe0*/  ENDCOLLECTIVE ;  /* 0x000000000000791b */ /* 0x003fea0003800000 */
.L_x_12397:
[----:B------:R-:W-:Y:S01]  /*15ff0*/  MOV R5, R252 ;  /* 0x000000fc00057202 */ /* 0x000fe20000000f00 */
[----:B------:R-:W-:Y:S01]  /*16000*/  FADD.FTZ R0, R0, R2 ;  /* 0x0000000200007221 */ /* 0x000fe20000010000 */
[----:B------:R-:W-:-:S04]  /*16010*/  MOV R2, 0xffffffff ;  /* 0xffffffff00027802 */ /* 0x000fc80000000f00 */
[----:B------:R0:W-:Y:S03]  /*16020*/  STL [R1], R0 ;  /* 0x0000000001007387 */ /* 0x0001e60000100800 */
[----:B0-----:R-:W-:Y:S05]  /*16030*/  WARPSYNC.COLLECTIVE R2, `(.L_x_12398) ;  /* 0x0000000002087348 */ /* 0x001fea0003c00000 */
[----:B------:R1:W2:Y:S02]  /*16040*/  SHFL.BFLY P0, R2, R5, R4, R3 ;  /* 0x0c00000405027389 */ /* 0x0002a40000000003 */
[----:B012---:R-:W-:Y:S05]  /*16050*/  ENDCOLLECTIVE ;  /* 0x000000000000791b */ /* 0x007fea0003800000 */
.L_x_12398:
        /* <DEDUP_REMOVED lines=8> */
.L_x_12399:
[----:B------:R-:W-:Y:S01]  /*160e0*/  MOV R5, R252 ;  /* 0x000000fc00057202 */ /* 0x000fe20000000f00 */
[----:B------:R0:W-:Y:S02]  /*160f0*/  STL [R1+0x8], R2 ;  /* 0x0000080201007387 */ /* 0x0001e40000100800 */
[----:B0-----:R-:W-:-:S07]  /*16100*/  MOV R2, 0xffffffff ;  /* 0xffffffff00027802 */ /* 0x001fce0000000f00 */
[----:B------:R-:W-:Y:S05]  /*16110*/  WARPSYNC.COLLECTIVE R2, `(.L_x_12400) ;  /* 0x0000000002087348 */ /* 0x000fea0003c00000 */
[----:B------:R0:W1:Y:S02]  /*16120*/  SHFL.BFLY P0, R2, R5, R4, R3 ;  /* 0x0c00000405027389 */ /* 0x0000640000000003 */
[----:B01----:R-:W-:Y:S05]  /*16130*/  ENDCOLLECTIVE ;  /* 0x000000000000791b */ /* 0x003fea0003800000 */
.L_x_12400:
[----:B------:R-:W-:Y:S05]  /*16140*/  BRA `(.L_x_12401) ;  /* 0xfffffed400e47947 */ /* 0x000fea000383ffff */
.L_x_12402:
        /* <DEDUP_REMOVED lines=11> */
.L_x_25451:


//--------------------- .text._ZN10layer_norm13ln_bwd_kernelINS_13Kernel_traitsIf6__halfS2_S2_fjLj1280ELj1ELj4ELj1ELj16ENS_18Kernel_traits_baseILj1280EfS2_S2_S2_fjLj128EEEEELb0ELb0ELb0ELb0EEEvNS_9BwdParamsE --------------------------
	.section	.text._ZN10layer_norm13ln_bwd_kernelINS_13Kernel_traitsIf6__halfS2_S2_fjLj1280ELj1ELj4ELj1ELj16ENS_18Kernel_traits_baseILj1280EfS2_S2_S2_fjLj128EEEEELb0ELb0ELb0ELb0EEEvNS_9BwdParamsE,"ax",@progbits
	.align	128
        .global         _ZN10layer_norm13ln_bwd_kernelINS_13Kernel_traitsIf6__halfS2_S2_fjLj1280ELj1ELj4ELj1ELj16ENS_18Kernel_traits_baseILj1280EfS2_S2_S2_fjLj128EEEEELb0ELb0ELb0ELb0EEEvNS_9BwdParamsE
        .type           _ZN10layer_norm13ln_bwd_kernelINS_13Kernel_traitsIf6__halfS2_S2_fjLj1280ELj1ELj4ELj1ELj16ENS_18Kernel_traits_baseILj1280EfS2_S2_S2_fjLj128EEEEELb0ELb0ELb0ELb0EEEvNS_9BwdParamsE,@function
        .size           _ZN10layer_norm13ln_bwd_kernelINS_13Kernel_traitsIf6__halfS2_S2_fjLj1280ELj1ELj4ELj1ELj16ENS_18Kernel_traits_baseILj1280EfS2_S2_S2_fjLj128EEEEELb0ELb0ELb0ELb0EEEvNS_9BwdParamsE,(.L_x_25452 - _ZN10layer_norm13ln_bwd_kernelINS_13Kernel_traitsIf6__halfS2_S2_fjLj1280ELj1ELj4ELj1ELj16ENS_18Kernel_traits_baseILj1280EfS2_S2_S2_fjLj128EEEEELb0ELb0ELb0ELb0EEEvNS_9BwdParamsE)
        .other          _ZN10layer_norm13ln_bwd_kernelINS_13Kernel_traitsIf6__halfS2_S2_fjLj1280ELj1ELj4ELj1ELj16ENS_18Kernel_traits_baseILj1280EfS2_S2_S2_fjLj128EEEEELb0ELb0ELb0ELb0EEEvNS_9BwdParamsE,@"STO_CUDA_ENTRY STV_DEFAULT"
_ZN10layer_norm13ln_bwd_kernelINS_13Kernel_traitsIf6__halfS2_S2_fjLj1280ELj1ELj4ELj1ELj16ENS_18Kernel_traits_baseILj1280EfS2_S2_S2_fjLj128EEEEELb0ELb0ELb0ELb0EEEvNS_9BwdParamsE:
.text._ZN10layer_norm13ln_bwd_kernelINS_13Kernel_traitsIf6__halfS2_S2_fjLj1280ELj1ELj4ELj1ELj16ENS_18Kernel_traits_baseILj1280EfS2_S2_S2_fjLj128EEEEELb0ELb0ELb0ELb0EEEvNS_9BwdParamsE:
        /* <DEDUP_REMOVED lines=136> */
.L_x_12463:
        /* <DEDUP_REMOVED lines=40> */
[----:B--2---:R-:W-:Y:S02]  /*0b00*/  HADD2.F32 R229, -RZ, R172.H0_H0 ;  /* 0x200000acffe57230 */ /* 0x004fe40000004100 */
[----:B------:R-:W-:Y:S02]  /*0b10*/  HADD2.F32 R241, -RZ, R174.H0_H0 ;  /* 0x200000aefff17230 */ /* 0x000fe40000004100 */
[----:B------:R-:W-:Y:S02]  /*0b20*/  HADD2.F32 R233, -RZ, R172.H1_H1 ;  /* 0x300000acffe97230 */ /* 0x000fe40000004100 */
[----:B------:R-:W-:Y:S02]  /*0b30*/  HADD2.F32 R235, -RZ, R173.H0_H0 ;  /* 0x200000adffeb7230 */ /* 0x000fe40000004100 */
[----:B------:R-:W-:Y:S01]  /*0b40*/  FADD.FTZ R228, -R240, R241 ;  /* 0x000000f1f0e47221 */ /* 0x000fe20000010100 */
[----:B------:R-:W-:-:S02]  /*0b50*/  HADD2.F32 R243, -RZ, R174.H1_H1 ;  /* 0x300000aefff37230 */ /* 0x000fc40000004100 */
[C---:B------:R-:W-:Y:S01]  /*0b60*/  FADD.FTZ R174, -R240.reuse, R229 ;  /* 0x000000e5f0ae7221 */ /* 0x040fe20000010100 */
[----:B------:R-:W-:Y:S02]  /*0b70*/  HADD2.F32 R237, -RZ, R173.H1_H1 ;  /* 0x300000adffed7230 */ /* 0x000fe40000004100 */
[C---:B------:R-:W-:Y:S01]  /*0b80*/  FADD.FTZ R238, -R240.reuse, R233 ;  /* 0x000000e9f0ee7221 */ /* 0x040fe20000010100 */
[--C-:B---3--:R-:W-:Y:S02]  /*0b90*/  HADD2.F32 R239, -RZ, R176.reuse.H0_H0 ;  /* 0x200000b0ffef7230 */ /* 0x108fe40000004100 */
[----:B-----5:R-:W-:Y:S01]  /*0ba0*/  FMUL.FTZ R241, R191, R174 ;  /* 0x000000aebff17220 */ /* 0x020fe20000410000 */
[----:B------:R-:W-:Y:S02]  /*0bb0*/  HADD2.F32 R236, -RZ, R176.H1_H1 ;  /* 0x300000b0ffec7230 */ /* 0x000fe40000004100 */
[----:B------:R-:W-:Y:S01]  /*0bc0*/  FADD.FTZ R176, -R240, R235 ;  /* 0x000000ebf0b07221 */ /* 0x000fe20000010100 */
[----:B------:R-:W-:-:S02]  /*0bd0*/  HADD2.F32 R245, -RZ, R175.H0_H0 ;  /* 0x200000affff57230 */ /* 0x000fc40000004100 */
[----:B------:R-:W-:Y:S01]  /*0be0*/  FADD.FTZ R234, -R240, R237 ;  /* 0x000000edf0ea7221 */ /* 0x000fe20000010100 */
[----:B------:R-:W-:Y:S02]  /*0bf0*/  HADD2.F32 R175, -RZ, R175.H1_H1 ;  /* 0x300000afffaf7230 */ /* 0x000fe40000004100 */
[----:B------:R-:W-:Y:S01]  /*0c00*/  FADD.FTZ R104, R104, R239 ;  /* 0x000000ef68687221 */ /* 0x000fe20000010000 */
[--C-:B------:R-:W-:Y:S02]  /*0c10*/  HADD2.F32 R173, -RZ, R177.reuse.H0_H0 ;  /* 0x200000b1ffad7230 */ /* 0x100fe40000004100 */
[----:B------:R-:W-:Y:S01]  /*0c20*/  FMUL.FTZ R238, R191, R238 ;  /* 0x000000eebfee7220 */ /* 0x000fe20000410000 */
[-C--:B------:R-:W-:Y:S01]  /*0c30*/  FFMA.FTZ R68, R241, R239.reuse, R68 ;  /* 0x000000eff1447223 */ /* 0x080fe20000010044 */
[----:B------:R-:W-:Y:S01]  /*0c40*/  FMUL.FTZ R237, R191, R176 ;  /* 0x000000b0bfed7220 */ /* 0x000fe20000410000 */
[----:B------:R-:W-:Y:S01]  /*0c50*/  FMUL.FTZ R239, R28, R239 ;  /* 0x000000ef1cef7220 */ /* 0x000fe20000410000 */
[----:B------:R-:W-:Y:S01]  /*0c60*/  FADD.FTZ R226, -R240, R175 ;  /* 0x000000aff0e27221 */ /* 0x000fe20000010100 */
[----:B------:R-:W-:Y:S01]  /*0c70*/  FADD.FTZ R105, R105, R236 ;  /* 0x000000ec69697221 */ /* 0x000fe20000010000 */
[-C--:B------:R-:W-:Y:S01]  /*0c80*/  FFMA.FTZ R69, R238, R236.reuse, R69 ;  /* 0x000000ecee457223 */ /* 0x080fe20000010045 */
[----:B------:R-:W-:Y:S01]  /*0c90*/  FADD.FTZ R106, R106, R173 ;  /* 0x000000ad6a6a7221 */ /* 0x000fe20000010000 */
[-C--:B------:R-:W-:Y:S01]  /*0ca0*/  FFMA.FTZ R70, R237, R173.reuse, R70 ;  /* 0x000000aded467223 */ /* 0x080fe20000010046 */
[----:B------:R-:W-:Y:S01]  /*0cb0*/  FMUL.FTZ R235, R30, R173 ;  /* 0x000000ad1eeb7220 */ /* 0x000fe20000410000 */
[----:B------:R-:W-:Y:S01]  /*0cc0*/  FMUL.FTZ R236, R29, R236 ;  /* 0x000000ec1dec7220 */ /* 0x000fe20000410000 */
[----:B------:R-:W-:Y:S01]  /*0cd0*/  FADD.FTZ R173, RZ, R239 ;  /* 0x000000efffad7221 */ /* 0x000fe20000010000 */
[----:B------:R-:W-:Y:S01]  /*0ce0*/  FFMA.FTZ R175, R241, R239, RZ ;  /* 0x000000eff1af7223 */ /* 0x000fe200000100ff */
[----:B------:R-:W-:-:S02]  /*0cf0*/  HADD2.F32 R232, -RZ, R177.H1_H1 ;  /* 0x300000b1ffe87230 */ /* 0x000fc40000004100 */
[----:B------:R-:W-:Y:S01]  /*0d00*/  FMUL.FTZ R234, R191, R234 ;  /* 0x000000eabfea7220 */ /* 0x000fe20000410000 */
[----:B------:R-:W-:Y:S01]  /*0d10*/  FADD.FTZ R174, R173, R236 ;  /* 0x000000ecadae7221 */ /* 0x000fe20000010000 */
[----:B------:R-:W-:Y:S01]  /*0d20*/  FFMA.FTZ R176, R238, R236, R175 ;  /* 0x000000eceeb07223 */ /* 0x000fe200000100af */
[--C-:B------:R-:W-:Y:S02]  /*0d30*/  HADD2.F32 R231, -RZ, R178.reuse.H0_H0 ;  /* 0x200000b2ffe77230 */ /* 0x100fe40000004100 */
[----:B------:R-:W-:Y:S01]  /*0d40*/  FADD.FTZ R172, -R240, R245 ;  /* 0x000000f5f0ac7221 */ /* 0x000fe20000010100 */
[----:B------:R-:W-:Y:S01]  /*0d50*/  FADD.FTZ R107, R107, R232 ;  /* 0x000000e86b6b7221 */ /* 0x000fe20000010000 */
[----:B------:R-:W-:Y:S01]  /*0d60*/  FMUL.FTZ R233, R191, R228 ;  /* 0x000000e4bfe97220 */ /* 0x000fe20000410000 */
[-C--:B------:R-:W-:Y:S01]  /*0d70*/  FFMA.FTZ R71, R234, R232.reuse, R71 ;  /* 0x000000e8ea477223 */ /* 0x080fe20000010047 */
[----:B------:R-:W-:Y:S01]  /*0d80*/  FMUL.FTZ R232, R31, R232 ;  /* 0x000000e81fe87220 */ /* 0x000fe20000410000 */
[----:B------:R-:W-:Y:S01]  /*0d90*/  FADD.FTZ R173, R174, R235 ;  /* 0x000000ebaead7221 */ /* 0x000fe20000010000 */
[----:B------:R-:W-:Y:S01]  /*0da0*/  FFMA.FTZ R175, R237, R235, R176 ;  /* 0x000000ebedaf7223 */ /* 0x000fe200000100b0 */
[----:B------:R-:W-:-:S02]  /*0db0*/  HADD2.F32 R178, -RZ, R178.H1_H1 ;  /* 0x300000b2ffb27230 */ /* 0x000fc40000004100 */
[----:B------:R-:W-:Y:S01]  /*0dc0*/  FADD.FTZ R108, R108, R231 ;  /* 0x000000e76c6c7221 */ /* 0x000fe20000010000 */
[-C--:B------:R-:W-:Y:S01]  /*0dd0*/  FFMA.FTZ R72, R233, R231.reuse, R72 ;  /* 0x000000e7e9487223 */ /* 0x080fe20000010048 */
[----:B------:R-:W-:Y:S01]  /*0de0*/  FMUL.FTZ R229, R191, R172 ;  /* 0x000000acbfe57220 */ /* 0x000fe20000410000 */
[----:B------:R-:W-:Y:S01]  /*0df0*/  FADD.FTZ R230, -R240, R243 ;  /* 0x000000f3f0e67221 */ /* 0x000fe20000010100 */
        /* <DEDUP_REMOVED lines=9> */
[----:B------:R-:W-:Y:S01]  /*0e90*/  FADD.FTZ R110, R110, R227 ;  /* 0x000000e36e6e7221 */ /* 0x000fe20000010000 */
[-C--:B------:R-:W-:Y:S01]  /*0ea0*/  FFMA.FTZ R74, R229, R227.reuse, R74 ;  /* 0x000000e3e54a7223 */ /* 0x080fe2000001004a */
        /* <DEDUP_REMOVED lines=13> */
[----:B------:R-:W-:-:S07]  /*0f80*/  IADD3 R243, PT, PT, R186, 0x20, RZ ;  /* 0x00000020baf37810 */ /* 0x000fce0007ffe0ff */
.L_x_12408:
[----:B------:R-:W-:Y:S05]  /*0f90*/  BSYNC.RECONVERGENT B2 ;  /* 0x0000000000027941 */ /* 0x000fea0003800200 */
.L_x_12407:
        /* <DEDUP_REMOVED lines=8> */
[----:B------:R-:W-:Y:S01]  /*1020*/  IADD3 R243, PT, PT, R243, 0x20, RZ ;  /* 0x00000020f3f37810 */ /* 0x000fe20007ffe0ff */
[--C-:B--2---:R-:W-:Y:S02]  /*1030*/  HADD2.F32 R213, -RZ, R172.reuse.H0_H0 ;  /* 0x200000acffd57230 */ /* 0x104fe40000004100 */
[----:B------:R-:W-:Y:S02]  /*1040*/  HADD2.F32 R225, -RZ, R173.H1_H1 ;  /* 0x300000adffe17230 */ /* 0x000fe40000004100 */
[----:B------:R-:W-:Y:S02]  /*1050*/  HADD2.F32 R217, -RZ, R172.H1_H1 ;  /* 0x300000acffd97230 */ /* 0x000fe40000004100 */
[--C-:B------:R-:W-:Y:S02]  /*1060*/  HADD2.F32 R245, -RZ, R174.reuse.H0_H0 ;  /* 0x200000aefff57230 */ /* 0x100fe40000004100 */
[----:B------:R-:W-:Y:S01]  /*1070*/  FADD.FTZ R218, -R240, R225 ;  /* 0x000000e1f0da7221 */ /* 0x000fe20000010100 */
[----:B------:R-:W-:-:S02]  /*1080*/  HADD2.F32 R247, -RZ, R174.H1_H1 ;  /* 0x300000aefff77230 */ /* 0x000fc40000004100 */
[C---:B------:R-:W-:Y:S01]  /*1090*/  FADD.FTZ R174, -R240.reuse, R213 ;  /* 0x000000d5f0ae7221 */ /* 0x040fe20000010100 */
[----:B------:R-:W-:Y:S02]  /*10a0*/  HADD2.F32 R221, -RZ, R173.H0_H0 ;  /* 0x200000adffdd7230 */ /* 0x000fe40000004100 */
[----:B------:R-:W-:Y:S01]  /*10b0*/  FADD.FTZ R222, -R240, R217 ;  /* 0x000000d9f0de7221 */ /* 0x000fe20000010100 */
[----:B---3--:R-:W-:Y:S02]  /*10c0*/  HADD2.F32 R223, -RZ, R176.H0_H0 ;  /* 0x200000b0ffdf7230 */ /* 0x008fe40000004100 */
[C---:B-----5:R-:W-:Y:S01]  /*10d0*/  FMUL.FTZ R225, R191.reuse, R174 ;  /* 0x000000aebfe17220 */ /* 0x060fe20000410000 */
[--C-:B------:R-:W-:Y:S02]  /*10e0*/  HADD2.F32 R249, -RZ, R175.reuse.H0_H0 ;  /* 0x200000affff97230 */ /* 0x100fe40000004100 */
[----:B------:R-:W-:Y:S01]  /*10f0*/  FMUL.FTZ R222, R191, R222 ;  /* 0x000000debfde7220 */ /* 0x000fe20000410000 */
[----:B------:R-:W-:-:S02]  /*1100*/  HADD2.F32 R175, -RZ, R175.H1_H1 ;  /* 0x300000afffaf7230 */ /* 0x000fc40000004100 */
[----:B------:R-:W-:Y:S01]  /*1110*/  FADD.FTZ R152, R152, R223 ;  /* 0x000000df98987221 */ /* 0x000fe20000010000 */
[----:B------:R-:W-:Y:S02]  /*1120*/  HADD2.F32 R220, -RZ, R176.H1_H1 ;  /* 0x300000b0ffdc7230 */ /* 0x000fe40000004100 */
[----:B------:R-:W-:Y:S01]  /*1130*/  FADD.FTZ R176, -R240, R221 ;  /* 0x000000ddf0b07221 */ /* 0x000fe20000010100 */
[-C--:B------:R-:W-:Y:S01]  /*1140*/  FFMA.FTZ R144, R225, R223.reuse, R144 ;  /* 0x000000dfe1907223 */ /* 0x080fe20000010090 */
[----:B------:R-:W-:Y:S01]  /*1150*/  FMUL.FTZ R223, R36, R223 ;  /* 0x000000df24df7220 */ /* 0x000fe20000410000 */
        /* <DEDUP_REMOVED lines=9> */
[----:B------:R-:W-:Y:S01]  /*11f0*/  FADD.FTZ R212, -R240, R245 ;  /* 0x000000f5f0d47221 */ /* 0x000fe20000010100 */
[----:B------:R-:W-:Y:S01]  /*1200*/  FADD.FTZ R154, R154, R219 ;  /* 0x000000db9a9a7221 */ /* 0x000fe20000010000 */
[----:B------:R-:W-:Y:S01]  /*1210*/  FMUL.FTZ R218, R191, R218 ;  /* 0x000000dabfda7220 */ /* 0x000fe20000410000 */
[-C--:B------:R-:W-:Y:S01]  /*1220*/  FFMA.FTZ R146, R221, R219.reuse, R146 ;  /* 0x000000dbdd927223 */ /* 0x080fe20000010092 */
        /* <DEDUP_REMOVED lines=40> */
.L_x_12410:
[----:B------:R-:W-:Y:S05]  /*14b0*/  BSYNC.RECONVERGENT B2 ;  /* 0x0000000000027941 */ /* 0x000fea0003800200 */
.L_x_12409:
        /* <DEDUP_REMOVED lines=9> */
[----:B--2---:R-:W-:Y:S02]  /*1550*/  HADD2.F32 R193, -RZ, R172.H0_H0 ;  /* 0x200000acffc17230 */ /* 0x004fe40000004100 */
[----:B------:R-:W-:Y:S02]  /*1560*/  HADD2.F32 R209, -RZ, R174.H0_H0 ;  /* 0x200000aeffd17230 */ /* 0x000fe40000004100 */
[----:B------:R-:W-:Y:S02]  /*1570*/  HADD2.F32 R197, -RZ, R172.H1_H1 ;  /* 0x300000acffc57230 */ /* 0x000fe40000004100 */
[----:B------:R-:W-:Y:S02]  /*1580*/  HADD2.F32 R201, -RZ, R173.H0_H0 ;  /* 0x200000adffc97230 */ /* 0x000fe40000004100 */
[----:B------:R-:W-:Y:S01]  /*1590*/  FADD.FTZ R198, -R240, R209 ;  /* 0x000000d1f0c67221 */ /* 0x000fe20000010100 */
[----:B---3--:R-:W-:-:S02]  /*15a0*/  HADD2.F32 R207, -RZ, R176.H0_H0 ;  /* 0x200000b0ffcf7230 */ /* 0x008fc40000004100 */
[C---:B------:R-:W-:Y:S01]  /*15b0*/  FADD.FTZ R206, -R240.reuse, R197 ;  /* 0x000000c5f0ce7221 */ /* 0x040fe20000010100 */
[----:B------:R-:W-:Y:S02]  /*15c0*/  HADD2.F32 R204, -RZ, R176.H1_H1 ;  /* 0x300000b0ffcc7230 */ /* 0x000fe40000004100 */
[C---:B------:R-:W-:Y:S01]  /*15d0*/  FADD.FTZ R176, -R240.reuse, R193 ;  /* 0x000000c1f0b07221 */ /* 0x040fe20000010100 */
[----:B------:R-:W-:Y:S02]  /*15e0*/  HADD2.F32 R205, -RZ, R173.H1_H1 ;  /* 0x300000adffcd7230 */ /* 0x000fe40000004100 */
[----:B------:R-:W-:Y:S01]  /*15f0*/  FADD.FTZ R196, -R240, R201 ;  /* 0x000000c9f0c47221 */ /* 0x000fe20000010100 */
[--C-:B------:R-:W-:Y:S02]  /*1600*/  HADD2.F32 R247, -RZ, R175.reuse.H0_H0 ;  /* 0x200000affff77230 */ /* 0x100fe40000004100 */
[----:B-----5:R-:W-:Y:S01]  /*1610*/  FMUL.FTZ R209, R191, R176 ;  /* 0x000000b0bfd17220 */ /* 0x020fe20000410000 */
[----:B------:R-:W-:-:S02]  /*1620*/  HADD2.F32 R175, -RZ, R175.H1_H1 ;  /* 0x300000afffaf7230 */ /* 0x000fc40000004100 */
[----:B------:R-:W-:Y:S01]  /*1630*/  FADD.FTZ R116, R116, R207 ;  /* 0x000000cf74747221 */ /* 0x000fe20000010000 */
[----:B------:R-:W-:Y:S01]  /*1640*/  FMUL.FTZ R206, R191, R206 ;  /* 0x000000cebfce7220 */ /* 0x000fe20000410000 */
[-C--:B------:R-:W-:Y:S01]  /*1650*/  FFMA.FTZ R80, R209, R207.reuse, R80 ;  /* 0x000000cfd1507223 */ /* 0x080fe20000010050 */
[----:B------:R-:W-:Y:S01]  /*1660*/  FMUL.FTZ R207, R44, R207 ;  /* 0x000000cf2ccf7220 */ /* 0x000fe20000410000 */
[--C-:B------:R-:W-:Y:S02]  /*1670*/  HADD2.F32 R203, -RZ, R177.reuse.H0_H0 ;  /* 0x200000b1ffcb7230 */ /* 0x100fe40000004100 */
[C---:B------:R-:W-:Y:S01]  /*1680*/  FADD.FTZ R202, -R240.reuse, R205 ;  /* 0x000000cdf0ca7221 */ /* 0x040fe20000010100 */
        /* <DEDUP_REMOVED lines=9> */
[----:B------:R-:W-:Y:S01]  /*1720*/  FMUL.FTZ R202, R191, R202 ;  /* 0x000000cabfca7220 */ /* 0x000fe20000410000 */
[-C--:B------:R-:W-:Y:S01]  /*1730*/  FFMA.FTZ R82, R205, R203.reuse, R82 ;  /* 0x000000cbcd527223 */ /* 0x080fe20000010052 */
[----:B------:R-:W-:Y:S01]  /*1740*/  FMUL.FTZ R203, R46, R203 ;  /* 0x000000cb2ecb7220 */ /* 0x000fe20000410000 */
[----:B------:R-:W-:Y:S01]  /*1750*/  FADD.FTZ R176, R173, R204 ;  /* 0x000000ccadb07221 */ /* 0x000fe20000010000 */
[----:B------:R-:W-:Y:S01]  /*1760*/  FFMA.FTZ R244, R206, R204, R175 ;  /* 0x000000cccef47223 */ /* 0x000fe200000100af */
[----:B------:R-:W-:Y:S02]  /*1770*/  HADD2.F32 R245, -RZ, R174.H1_H1 ;  /* 0x300000aefff57230 */ /* 0x000fe40000004100 */
[----:B------:R-:W-:Y:S01]  /*1780*/  FADD.FTZ R174, -R240, R247 ;  /* 0x000000f7f0ae7221 */ /* 0x000fe20000010100 */
[--C-:B------:R-:W-:Y:S02]  /*1790*/  HADD2.F32 R199, -RZ, R178.reuse.H0_H0 ;  /* 0x200000b2ffc77230 */ /* 0x100fe40000004100 */
        /* <DEDUP_REMOVED lines=35> */
.L_x_12412:
[----:B------:R-:W-:Y:S05]  /*19d0*/  BSYNC.RECONVERGENT B2 ;  /* 0x0000000000027941 */ /* 0x000fea0003800200 */
.L_x_12411:
        /* <DEDUP_REMOVED lines=12> */
[C---:B------:R-:W-:Y:S01]  /*1aa0*/  FADD.FTZ R4, -R240.reuse, R27 ;  /* 0x0000001bf0047221 */ /* 0x040fe20000010100 */
[----:B------:R-:W-:Y:S02]  /*1ab0*/  HADD2.F32 R179, -RZ, R5.H0_H0 ;  /* 0x20000005ffb37230 */ /* 0x000fe40000004100 */
[----:B------:R-:W-:Y:S01]  /*1ac0*/  FADD.FTZ R178, -R240, R187 ;  /* 0x000000bbf0b27221 */ /* 0x000fe20000010100 */
[----:B---3--:R-:W-:-:S02]  /*1ad0*/  HADD2.F32 R185, -RZ, R172.H0_H0 ;  /* 0x200000acffb97230 */ /* 0x008fc40000004100 */
[C---:B------:R-:W-:Y:S01]  /*1ae0*/  FADD.FTZ R184, -R240.reuse, R177 ;  /* 0x000000b1f0b87221 */ /* 0x040fe20000010100 */
[C---:B-----5:R-:W-:Y:S01]  /*1af0*/  FMUL.FTZ R187, R191.reuse, R4 ;  /* 0x00000004bfbb7220 */ /* 0x060fe20000410000 */
[----:B------:R-:W-:Y:S02]  /*1b00*/  HADD2.F32 R183, -RZ, R5.H1_H1 ;  /* 0x30000005ffb77230 */ /* 0x000fe40000004100 */
[----:B------:R-:W-:Y:S01]  /*1b10*/  FADD.FTZ R176, -R240, R179 ;  /* 0x000000b3f0b07221 */ /* 0x000fe20000010100 */
[--C-:B------:R-:W-:Y:S02]  /*1b20*/  HADD2.F32 R247, -RZ, R7.reuse.H0_H0 ;  /* 0x20000007fff77230 */ /* 0x100fe40000004100 */
[----:B------:R-:W-:Y:S01]  /*1b30*/  FADD.FTZ R124, R124, R185 ;  /* 0x000000b97c7c7221 */ /* 0x000fe20000010000 */
[----:B------:R-:W-:Y:S02]  /*1b40*/  HADD2.F32 R182, -RZ, R172.H1_H1 ;  /* 0x300000acffb67230 */ /* 0x000fe40000004100 */
[----:B------:R-:W-:Y:S01]  /*1b50*/  FMUL.FTZ R184, R191, R184 ;  /* 0x000000b8bfb87220 */ /* 0x000fe20000410000 */
[----:B------:R-:W-:-:S02]  /*1b60*/  HADD2.F32 R7, -RZ, R7.H1_H1 ;  /* 0x30000007ff077230 */ /* 0x000fc40000004100 */
[-C--:B------:R-:W-:Y:S01]  /*1b70*/  FFMA.FTZ R88, R187, R185.reuse, R88 ;  /* 0x000000b9bb587223 */ /* 0x080fe20000010058 */
[----:B------:R-:W-:Y:S01]  /*1b80*/  FMUL.FTZ R185, R52, R185 ;  /* 0x000000b934b97220 */ /* 0x000fe20000410000 */
[----:B------:R-:W-:Y:S02]  /*1b90*/  HADD2.F32 R245, -RZ, R6.H1_H1 ;  /* 0x30000006fff57230 */ /* 0x000fe40000004100 */
[----:B------:R-:W-:Y:S01]  /*1ba0*/  FADD.FTZ R180, -R240, R183 ;  /* 0x000000b7f0b47221 */ /* 0x000fe20000010100 */
[--C-:B------:R-:W-:Y:S02]  /*1bb0*/  HADD2.F32 R181, -RZ, R173.reuse.H0_H0 ;  /* 0x200000adffb57230 */ /* 0x100fe40000004100 */
[----:B------:R-:W-:Y:S01]  /*1bc0*/  FADD.FTZ R125, R125, R182 ;  /* 0x000000b67d7d7221 */ /* 0x000fe20000010000 */
[----:B------:R-:W-:Y:S01]  /*1bd0*/  FMUL.FTZ R183, R191, R176 ;  /* 0x000000b0bfb77220 */ /* 0x000fe20000410000 */
[-C--:B------:R-:W-:Y:S01]  /*1be0*/  FFMA.FTZ R89, R184, R182.reuse, R89 ;  /* 0x000000b6b8597223 */ /* 0x080fe20000010059 */
[----:B------:R-:W-:Y:S01]  /*1bf0*/  FADD.FTZ R8, -R240, R7 ;  /* 0x00000007f0087221 */ /* 0x000fe20000010100 */
        /* <DEDUP_REMOVED lines=9> */
[----:B------:R-:W-:Y:S01]  /*1c90*/  FMUL.FTZ R27, R191, R178 ;  /* 0x000000b2bf1b7220 */ /* 0x000fe20000410000 */
[----:B------:R-:W-:Y:S01]  /*1ca0*/  FADD.FTZ R176, R5, R182 ;  /* 0x000000b605b07221 */ /* 0x000fe20000010000 */
[--C-:B------:R-:W-:Y:S02]  /*1cb0*/  HADD2.F32 R3, -RZ, R174.reuse.H0_H0 ;  /* 0x200000aeff037230 */ /* 0x100fe40000004100 */
[----:B------:R-:W-:Y:S01]  /*1cc0*/  FFMA.FTZ R178, R184, R182, R7 ;  /* 0x000000b6b8b27223 */ /* 0x000fe20000010007 */
[----:B------:R-:W-:-:S02]  /*1cd0*/  HADD2.F32 R174, -RZ, R174.H1_H1 ;  /* 0x300000aeffae7230 */ /* 0x000fc40000004100 */
[----:B------:R-:W-:Y:S01]  /*1ce0*/  FADD.FTZ R127, R127, R26 ;  /* 0x0000001a7f7f7221 */ /* 0x000fe20000010000 */
[----:B------:R-:W-:Y:S01]  /*1cf0*/  FFMA.FTZ R91, R180, R26, R91 ;  /* 0x0000001ab45b7223 */ /* 0x000fe2000001005b */
[----:B------:R-:W-:Y:S01]  /*1d00*/  FMUL.FTZ R4, R191, R248 ;  /* 0x000000f8bf047220 */ /* 0x000fe20000410000 */
[--C-:B------:R-:W-:Y:S02]  /*1d10*/  HADD2.F32 R9, -RZ, R175.reuse.H0_H0 ;  /* 0x200000afff097230 */ /* 0x100fe40000004100 */
[----:B------:R-:W-:Y:S01]  /*1d20*/  FADD.FTZ R6, -R240, R247 ;  /* 0x000000f7f0067221 */ /* 0x000fe20000010100 */
[----:B------:R-:W-:Y:S02]  /*1d30*/  HADD2.F32 R172, -RZ, R175.H1_H1 ;  /* 0x300000afffac7230 */ /* 0x000fe40000004100 */
[----:B------:R-:W-:Y:S01]  /*1d40*/  FMUL.FTZ R26, R55, R26 ;  /* 0x0000001a371a7220 */ /* 0x000fe20000410000 */
[----:B------:R-:W-:Y:S01]  /*1d50*/  FADD.FTZ R173, R176, R181 ;  /* 0x000000b5b0ad7221 */ /* 0x000fe20000010000 */
[----:B------:R-:W-:Y:S01]  /*1d60*/  FFMA.FTZ R175, R183, R181, R178 ;  /* 0x000000b5b7af7223 */ /* 0x000fe200000100b2 */
[----:B------:R-:W-:Y:S01]  /*1d70*/  FADD.FTZ R128, R128, R3 ;  /* 0x0000000380807221 */ /* 0x000fe20000010000 */
[-C--:B------:R-:W-:Y:S01]  /*1d80*/  FFMA.FTZ R92, R27, R3.reuse, R92 ;  /* 0x000000031b5c7223 */ /* 0x080fe2000001005c */
[----:B------:R-:W-:Y:S01]  /*1d90*/  FADD.FTZ R129, R129, R174 ;  /* 0x000000ae81817221 */ /* 0x000fe20000010000 */
[-C--:B------:R-:W-:Y:S01]  /*1da0*/  FFMA.FTZ R93, R4, R174.reuse, R93 ;  /* 0x000000ae045d7223 */ /* 0x080fe2000001005d */
[----:B------:R-:W-:Y:S01]  /*1db0*/  FMUL.FTZ R5, R57, R174 ;  /* 0x000000ae39057220 */ /* 0x000fe20000410000 */
        /* <DEDUP_REMOVED lines=13> */
[-C--:B------:R-:W-:Y:S01]  /*1e90*/  FMUL.FTZ R9, R59, R172.reuse ;  /* 0x000000ac3b097220 */ /* 0x080fe20000410000 */
[----:B------:R-:W-:Y:S01]  /*1ea0*/  FFMA.FTZ R95, R8, R172, R95 ;  /* 0x000000ac085f7223 */ /* 0x000fe2000001005f */
[----:B------:R-:W-:Y:S01]  /*1eb0*/  FADD.FTZ R246, R173, R6 ;  /* 0x00000006adf67221 */ /* 0x000fe20000010000 */
[----:B------:R-:W-:-:S03]  /*1ec0*/  FFMA.FTZ R173, R7, R6, R174 ;  /* 0x0000000607ad7223 */ /* 0x000fc600000100ae */
[----:B------:R-:W-:Y:S01]  /*1ed0*/  FADD.FTZ R246, R246, R9 ;  /* 0x00000009f6f67221 */ /* 0x000fe20000010000 */
[----:B------:R-:W-:-:S07]  /*1ee0*/  FFMA.FTZ R244, R8, R9, R173 ;  /* 0x0000000908f47223 */ /* 0x000fce00000100ad */
.L_x_12414:
[----:B------:R-:W-:Y:S05]  /*1ef0*/  BSYNC.RECONVERGENT B2 ;  /* 0x0000000000027941 */ /* 0x000fea0003800200 */
.L_x_12413:
        /* <DEDUP_REMOVED lines=8> */
[--C-:B--2---:R-:W-:Y:S02]  /*1f80*/  HADD2.F32 R21, -RZ, R16.reuse.H0_H0 ;  /* 0x20000010ff157230 */ /* 0x104fe40000004100 */
[----:B------:R-:W-:Y:S02]  /*1f90*/  HADD2.F32 R23, -RZ, R16.H1_H1 ;  /* 0x30000010ff177230 */ /* 0x000fe40000004100 */
[----:B------:R-:W-:Y:S02]  /*1fa0*/  HADD2.F32 R175, -RZ, R18.H0_H0 ;  /* 0x20000012ffaf7230 */ /* 0x000fe40000004100 */
[----:B------:R-:W-:Y:S01]  /*1fb0*/  FADD.FTZ R16, -R240, R21 ;  /* 0x00000015f0107221 */ /* 0x000fe20000010100 */
[--C-:B------:R-:W-:Y:S02]  /*1fc0*/  HADD2.F32 R25, -RZ, R17.reuse.H0_H0 ;  /* 0x20000011ff197230 */ /* 0x100fe40000004100 */
[----:B------:R-:W-:-:S02]  /*1fd0*/  HADD2.F32 R173, -RZ, R17.H1_H1 ;  /* 0x30000011ffad7230 */ /* 0x000fc40000004100 */
[----:B0----5:R-:W-:Y:S01]  /*1fe0*/  FMUL.FTZ R11, R191, R16 ;  /* 0x00000010bf0b7220 */ /* 0x021fe20000410000 */
[----:B---3--:R-:W-:Y:S02]  /*1ff0*/  HADD2.F32 R17, -RZ, R12.H0_H0 ;  /* 0x2000000cff117230 */ /* 0x008fe40000004100 */
[C---:B------:R-:W-:Y:S01]  /*2000*/  FADD.FTZ R248, -R240.reuse, R175 ;  /* 0x000000aff0f87221 */ /* 0x040fe20000010100 */
[--C-:B------:R-:W-:Y:S02]  /*2010*/  HADD2.F32 R179, -RZ, R19.reuse.H0_H0 ;  /* 0x20000013ffb37230 */ /* 0x100fe40000004100 */
[----:B------:R-:W-:Y:S01]  /*2020*/  FADD.FTZ R176, -R240, R25 ;  /* 0x00000019f0b07221 */ /* 0x000fe20000010100 */
[----:B------:R-:W-:Y:S02]  /*2030*/  HADD2.F32 R19, -RZ, R19.H1_H1 ;  /* 0x30000013ff137230 */ /* 0x000fe40000004100 */
[----:B------:R-:W-:Y:S01]  /*2040*/  FADD.FTZ R132, R132, R17 ;  /* 0x0000001184847221 */ /* 0x000fe20000010000 */
[----:B------:R-:W-:-:S02]  /*2050*/  HADD2.F32 R177, -RZ, R18.H1_H1 ;  /* 0x30000012ffb17230 */ /* 0x000fc40000004100 */
[----:B------:R-:W-:Y:S01]  /*2060*/  FADD.FTZ R18, -R240, R23 ;  /* 0x00000017f0127221 */ /* 0x000fe20000010100 */
[----:B------:R-:W-:Y:S02]  /*2070*/  HADD2.F32 R174, -RZ, R12.H1_H1 ;  /* 0x3000000cffae7230 */ /* 0x000fe40000004100 */
[-C--:B------:R-:W-:Y:S01]  /*2080*/  FFMA.FTZ R96, R11, R17.reuse, R96 ;  /* 0x000000110b607223 */ /* 0x080fe20000010060 */
[----:B------:R-:W-:Y:S02]  /*2090*/  HADD2.F32 R21, -RZ, R14.H0_H0 ;  /* 0x2000000eff157230 */ /* 0x000fe40000004100 */
[----:B------:R-:W-:Y:S01]  /*20a0*/  FMUL.FTZ R12, R60, R17 ;  /* 0x000000113c0c7220 */ /* 0x000fe20000410000 */
[C---:B------:R-:W-:Y:S01]  /*20b0*/  FMUL.FTZ R17, R191.reuse, R248 ;  /* 0x000000f8bf117220 */ /* 0x040fe20000410000 */
[----:B------:R-:W-:Y:S01]  /*20c0*/  FADD.FTZ R24, -R240, R19 ;  /* 0x00000013f0187221 */ /* 0x000fe20000010100 */
[----:B------:R-:W-:Y:S02]  /*20d0*/  HADD2.F32 R19, -RZ, R13.H0_H0 ;  /* 0x2000000dff137230 */ /* 0x000fe40000004100 */
[----:B------:R-:W-:Y:S01]  /*20e0*/  FMUL.FTZ R10, R191, R18 ;  /* 0x00000012bf0a7220 */ /* 0x000fe20000410000 */
[----:B------:R-:W-:-:S02]  /*20f0*/  HADD2.F32 R25, -RZ, R15.H0_H0 ;  /* 0x2000000fff197230 */ /* 0x000fc40000004100 */
[----:B------:R-:W-:Y:S01]  /*2100*/  FADD.FTZ R136, R136, R21 ;  /* 0x0000001588887221 */ /* 0x000fe20000010000 */
[----:B------:R-:W-:Y:S02]  /*2110*/  HADD2.F32 R172, -RZ, R15.H1_H1 ;  /* 0x3000000fffac7230 */ /* 0x000fe40000004100 */
[----:B------:R-:W-:Y:S01]  /*2120*/  FMUL.FTZ R15, R61, R174 ;  /* 0x000000ae3d0f7220 */ /* 0x000fe20000410000 */
[-C--:B------:R-:W-:Y:S01]  /*2130*/  FFMA.FTZ R100, R17, R21.reuse, R100 ;  /* 0x0000001511647223 */ /* 0x080fe20000010064 */
[----:B------:R-:W-:Y:S01]  /*2140*/  FMUL.FTZ R18, R64, R21 ;  /* 0x0000001540127220 */ /* 0x000fe20000410000 */
[----:B------:R-:W-:Y:S01]  /*2150*/  FADD.FTZ R246, R246, R12 ;  /* 0x0000000cf6f67221 */ /* 0x000fe20000010000 */
[C---:B------:R-:W-:Y:S01]  /*2160*/  FADD.FTZ R178, -R240.reuse, R173 ;  /* 0x000000adf0b27221 */ /* 0x040fe20000010100 */
[C---:B------:R-:W-:Y:S01]  /*2170*/  FADD.FTZ R20, -R240.reuse, R177 ;  /* 0x000000b1f0147221 */ /* 0x040fe20000010100 */
[----:B------:R-:W-:Y:S01]  /*2180*/  FADD.FTZ R22, -R240, R179 ;  /* 0x000000b3f0167221 */ /* 0x000fe20000010100 */
[----:B------:R-:W-:Y:S01]  /*2190*/  FFMA.FTZ R21, R11, R12, R244 ;  /* 0x0000000c0b157223 */ /* 0x000fe200000100f4 */
[----:B------:R-:W-:-:S02]  /*21a0*/  HADD2.F32 R240, -RZ, R13.H1_H1 ;  /* 0x3000000dfff07230 */ /* 0x000fc40000004100 */
        /* <DEDUP_REMOVED lines=8> */
[----:B------:R-:W-:Y:S02]  /*2230*/  HADD2.F32 R250, -RZ, R14.H1_H1 ;  /* 0x3000000efffa7230 */ /* 0x000fe40000004100 */
        /* <DEDUP_REMOVED lines=12> */
[----:B------:R-:W-:Y:S01]  /*2300*/  FMUL.FTZ R20, R191, R20 ;  /* 0x00000014bf147220 */ /* 0x000fe20000410000 */
[----:B------:R-:W-:Y:S01]  /*2310*/  FFMA.FTZ R25, R17, R18, R174 ;  /* 0x0000001211197223 */ /* 0x000fe200000100ae */
[----:B------:R-:W-:Y:S01]  /*2320*/  FMUL.FTZ R24, R191, R24 ;  /* 0x00000018bf187220 */ /* 0x000fe20000410000 */
[----:B------:R-:W-:Y:S01]  /*2330*/  FADD.FTZ R173, R176, R21 ;  /* 0x00000015b0ad7221 */ /* 0x000fe20000010000 */
[----:B------:R-:W-:Y:S01]  /*2340*/  FADD.FTZ R135, R135, R240 ;  /* 0x000000f087877221 */ /* 0x000fe20000010000 */
[----:B------:R-:W-:Y:S01]  /*2350*/  FFMA.FTZ R174, R20, R21, R25 ;  /* 0x0000001514ae7223 */ /* 0x000fe20000010019 */
        /* <DEDUP_REMOVED lines=11> */
.L_x_12406:
        /* <DEDUP_REMOVED lines=18> */
[----:B---3--:R-:W-:Y:S02]  /*2530*/  HADD2.F32 R229, -RZ, R172.H0_H0 ;  /* 0x200000acffe57230 */ /* 0x008fe40000004100 */
[--C-:B------:R-:W-:Y:S02]  /*2540*/  HADD2.F32 R241, -RZ, R174.reuse.H0_H0 ;  /* 0x200000aefff17230 */ /* 0x100fe40000004100 */
[--C-:B------:R-:W-:Y:S02]  /*2550*/  HADD2.F32 R235, -RZ, R173.reuse.H0_H0 ;  /* 0x200000adffeb7230 */ /* 0x100fe40000004100 */
[----:B------:R-:W-:Y:S02]  /*2560*/  HADD2.F32 R243, -RZ, R174.H1_H1 ;  /* 0x300000aefff37230 */ /* 0x000fe40000004100 */
[----:B------:R-:W-:Y:S01]  /*2570*/  FADD.FTZ R174, -R240, R229 ;  /* 0x000000e5f0ae7221 */ /* 0x000fe20000010100 */
[----:B------:R-:W-:-:S02]  /*2580*/  HADD2.F32 R237, -RZ, R173.H1_H1 ;  /* 0x300000adffed7230 */ /* 0x000fc40000004100 */
[C---:B------:R-:W-:Y:S01]  /*2590*/  FADD.FTZ R230, -R240.reuse, R241 ;  /* 0x000000f1f0e67221 */ /* 0x040fe20000010100 */
[----:B------:R-:W-:Y:S02]  /*25a0*/  HADD2.F32 R233, -RZ, R172.H1_H1 ;  /* 0x300000acffe97230 */ /* 0x000fe40000004100 */
[C---:B------:R-:W-:Y:S01]  /*25b0*/  FADD.FTZ R228, -R240.reuse, R235 ;  /* 0x000000ebf0e47221 */ /* 0x040fe20000010100 */
[----:B----4-:R-:W-:Y:S02]  /*25c0*/  HADD2.F32 R239, -RZ, R176.H0_H0 ;  /* 0x200000b0ffef7230 */ /* 0x010fe40000004100 */
[----:B-----5:R-:W-:Y:S01]  /*25d0*/  FMUL.FTZ R241, R191, R174 ;  /* 0x000000aebff17220 */ /* 0x020fe20000410000 */
[--C-:B------:R-:W-:Y:S02]  /*25e0*/  HADD2.F32 R245, -RZ, R175.reuse.H0_H0 ;  /* 0x200000affff57230 */ /* 0x100fe40000004100 */
[----:B------:R-:W-:Y:S01]  /*25f0*/  FADD.FTZ R234, -R240, R237 ;  /* 0x000000edf0ea7221 */ /* 0x000fe20000010100 */
[----:B------:R-:W-:-:S02]  /*2600*/  HADD2.F32 R175, -RZ, R175.H1_H1 ;  /* 0x300000afffaf7230 */ /* 0x000fc40000004100 */
[----:B------:R-:W-:Y:S01]  /*2610*/  FADD.FTZ R238, -R240, R233 ;  /* 0x000000e9f0ee7221 */ /* 0x000fe20000010100 */
[--C-:B------:R-:W-:Y:S02]  /*2620*/  HADD2.F32 R173, -RZ, R177.reuse.H0_H0 ;  /* 0x200000b1ffad7230 */ /* 0x100fe40000004100 */
[----:B------:R-:W-:Y:S01]  /*2630*/  FADD.FTZ R104, R104, R239 ;  /* 0x000000ef68687221 */ /* 0x000fe20000010000 */
[----:B------:R-:W-:Y:S02]  /*2640*/  HADD2.F32 R176, -RZ, R176.H1_H1 ;  /* 0x300000b0ffb07230 */ /* 0x000fe40000004100 */
[-C--:B------:R-:W-:Y:S01]  /*2650*/  FFMA.FTZ R68, R241, R239.reuse, R68 ;  /* 0x000000eff1447223 */ /* 0x080fe20000010044 */
[C---:B------:R-:W-:Y:S01]  /*2660*/  FMUL.FTZ R237, R191.reuse, R228 ;  /* 0x000000e4bfed7220 */ /* 0x040fe20000410000 */
[----:B------:R-:W-:Y:S01]  /*2670*/  FMUL.FTZ R239, R28, R239 ;  /* 0x000000ef1cef7220 */ /* 0x000fe20000410000 */
[----:B------:R-:W-:Y:S01]  /*2680*/  FADD.FTZ R226, -R240, R175 ;  /* 0x000000aff0e27221 */ /* 0x000fe20000010100 */
[----:B------:R-:W-:Y:S01]  /*2690*/  FMUL.FTZ R238, R191, R238 ;  /* 0x000000eebfee7220 */ /* 0x000fe20000410000 */
[----:B------:R-:W-:Y:S01]  /*26a0*/  FADD.FTZ R106, R106, R173 ;  /* 0x000000ad6a6a7221 */ /* 0x000fe20000010000 */
[-C--:B------:R-:W-:Y:S01]  /*26b0*/  FFMA.FTZ R70, R237, R173.reuse, R70 ;  /* 0x000000aded467223 */ /* 0x080fe20000010046 */
[----:B------:R-:W-:Y:S01]  /*26c0*/  FMUL.FTZ R235, R30, R173 ;  /* 0x000000ad1eeb7220 */ /* 0x000fe20000410000 */
[----:B------:R-:W-:Y:S01]  /*26d0*/  FMUL.FTZ R236, R29, R176 ;  /* 0x000000b01dec7220 */ /* 0x000fe20000410000 */
[----:B------:R-:W-:Y:S01]  /*26e0*/  FADD.FTZ R173, RZ, R239 ;  /* 0x000000efffad7221 */ /* 0x000fe20000010000 */
[----:B------:R-:W-:Y:S01]  /*26f0*/  FFMA.FTZ R175, R241, R239, RZ ;  /* 0x000000eff1af7223 */ /* 0x000fe200000100ff */
[----:B------:R-:W-:-:S02]  /*2700*/  HADD2.F32 R232, -RZ, R177.H1_H1 ;  /* 0x300000b1ffe87230 */ /* 0x000fc40000004100 */
[----:B------:R-:W-:Y:S01]  /*2710*/  FADD.FTZ R105, R105, R176 ;  /* 0x000000b069697221 */ /* 0x000fe20000010000 */
[C---:B------:R-:W-:Y:S01]  /*2720*/  FFMA.FTZ R69, R238.reuse, R176, R69 ;  /* 0x000000b0ee457223 */ /* 0x040fe20000010045 */
        /* <DEDUP_REMOVED lines=41> */
.L_x_12417:
[----:B------:R-:W-:Y:S05]  /*29c0*/  BSYNC.RECONVERGENT B2 ;  /* 0x0000000000027941 */ /* 0x000fea0003800200 */
.L_x_12416:
        /* <DEDUP_REMOVED lines=11> */
[----:B------:R-:W-:Y:S01]  /*2a80*/  IADD3 R243, PT, PT, R243, 0x20, RZ ;  /* 0x00000020f3f37810 */ /* 0x000fe20007ffe0ff */
[----:B--2---:R-:W-:Y:S02]  /*2a90*/  HADD2.F32 R213, -RZ, R172.H0_H0 ;  /* 0x200000acffd57230 */ /* 0x004fe40000004100 */
[--C-:B------:R-:W-:Y:S02]  /*2aa0*/  HADD2.F32 R221, -RZ, R173.reuse.H0_H0 ;  /* 0x200000adffdd7230 */ /* 0x100fe40000004100 */
[----:B------:R-:W-:Y:S02]  /*2ab0*/  HADD2.F32 R225, -RZ, R173.H1_H1 ;  /* 0x300000adffe17230 */ /* 0x000fe40000004100 */
[--C-:B------:R-:W-:Y:S02]  /*2ac0*/  HADD2.F32 R245, -RZ, R174.reuse.H0_H0 ;  /* 0x200000aefff57230 */ /* 0x100fe40000004100 */
[----:B------:R-:W-:Y:S01]  /*2ad0*/  FADD.FTZ R212, -R240, R221 ;  /* 0x000000ddf0d47221 */ /* 0x000fe20000010100 */
[----:B------:R-:W-:-:S02]  /*2ae0*/  HADD2.F32 R173, -RZ, R174.H1_H1 ;  /* 0x300000aeffad7230 */ /* 0x000fc40000004100 */
[C---:B------:R-:W-:Y:S01]  /*2af0*/  FADD.FTZ R174, -R240.reuse, R213 ;  /* 0x000000d5f0ae7221 */ /* 0x040fe20000010100 */
[----:B------:R-:W-:Y:S02]  /*2b00*/  HADD2.F32 R217, -RZ, R172.H1_H1 ;  /* 0x300000acffd97230 */ /* 0x000fe40000004100 */
[C---:B------:R-:W-:Y:S01]  /*2b10*/  FADD.FTZ R218, -R240.reuse, R225 ;  /* 0x000000e1f0da7221 */ /* 0x040fe20000010100 */
[----:B---3--:R-:W-:Y:S02]  /*2b20*/  HADD2.F32 R223, -RZ, R176.H0_H0 ;  /* 0x200000b0ffdf7230 */ /* 0x008fe40000004100 */
[----:B-----5:R-:W-:Y:S01]  /*2b30*/  FMUL.FTZ R225, R191, R174 ;  /* 0x000000aebfe17220 */ /* 0x020fe20000410000 */
[--C-:B------:R-:W-:Y:S02]  /*2b40*/  HADD2.F32 R247, -RZ, R175.reuse.H0_H0 ;  /* 0x200000affff77230 */ /* 0x100fe40000004100 */
[----:B------:R-:W-:Y:S01]  /*2b50*/  FADD.FTZ R222, -R240, R217 ;  /* 0x000000d9f0de7221 */ /* 0x000fe20000010100 */
[----:B------:R-:W-:-:S02]  /*2b60*/  HADD2.F32 R175, -RZ, R175.H1_H1 ;  /* 0x300000afffaf7230 */ /* 0x000fc40000004100 */
[----:B------:R-:W-:Y:S01]  /*2b70*/  FADD.FTZ R152, R152, R223 ;  /* 0x000000df98987221 */ /* 0x000fe20000010000 */
[----:B------:R-:W-:Y:S02]  /*2b80*/  HADD2.F32 R176, -RZ, R176.H1_H1 ;  /* 0x300000b0ffb07230 */ /* 0x000fe40000004100 */
[-C--:B------:R-:W-:Y:S01]  /*2b90*/  FFMA.FTZ R144, R225, R223.reuse, R144 ;  /* 0x000000dfe1907223 */ /* 0x080fe20000010090 */
[----:B------:R-:W-:Y:S01]  /*2ba0*/  FMUL.FTZ R223, R36, R223 ;  /* 0x000000df24df7220 */ /* 0x000fe20000410000 */
[--C-:B------:R-:W-:Y:S02]  /*2bb0*/  HADD2.F32 R219, -RZ, R177.reuse.H0_H0 ;  /* 0x200000b1ffdb7230 */ /* 0x100fe40000004100 */
[C---:B------:R-:W-:Y:S01]  /*2bc0*/  FADD.FTZ R248, -R240.reuse, R173 ;  /* 0x000000adf0f87221 */ /* 0x040fe20000010100 */
[----:B------:R-:W-:Y:S01]  /*2bd0*/  FADD.FTZ R210, -R240, R175 ;  /* 0x000000aff0d27221 */ /* 0x000fe20000010100 */
[C---:B------:R-:W-:Y:S01]  /*2be0*/  FMUL.FTZ R222, R191.reuse, R222 ;  /* 0x000000debfde7220 */ /* 0x040fe20000410000 */
        /* <DEDUP_REMOVED lines=50> */
.L_x_12419:
[----:B------:R-:W-:Y:S05]  /*2f10*/  BSYNC.RECONVERGENT B2 ;  /* 0x0000000000027941 */ /* 0x000fea0003800200 */
.L_x_12418:
        /* <DEDUP_REMOVED lines=11> */
[----:B------:R-:W-:Y:S01]  /*2fd0*/  IADD3 R243, PT, PT, R243, 0x20, RZ ;  /* 0x00000020f3f37810 */ /* 0x000fe20007ffe0ff */
[----:B---3--:R-:W-:Y:S02]  /*2fe0*/  HADD2.F32 R193, -RZ, R172.H0_H0 ;  /* 0x200000acffc17230 */ /* 0x008fe40000004100 */
[----:B------:R-:W-:Y:S02]  /*2ff0*/  HADD2.F32 R209, -RZ, R174.H0_H0 ;  /* 0x200000aeffd17230 */ /* 0x000fe40000004100 */
[----:B------:R-:W-:Y:S02]  /*3000*/  HADD2.F32 R197, -RZ, R172.H1_H1 ;  /* 0x300000acffc57230 */ /* 0x000fe40000004100 */
[----:B------:R-:W-:Y:S02]  /*3010*/  HADD2.F32 R201, -RZ, R173.H0_H0 ;  /* 0x200000adffc97230 */ /* 0x000fe40000004100 */
[----:B------:R-:W-:Y:S01]  /*3020*/  FADD.FTZ R198, -R240, R209 ;  /* 0x000000d1f0c67221 */ /* 0x000fe20000010100 */
[----:B----4-:R-:W-:-:S02]  /*3030*/  HADD2.F32 R207, -RZ, R176.H0_H0 ;  /* 0x200000b0ffcf7230 */ /* 0x010fc40000004100 */
[C---:B------:R-:W-:Y:S01]  /*3040*/  FADD.FTZ R206, -R240.reuse, R197 ;  /* 0x000000c5f0ce7221 */ /* 0x040fe20000010100 */
[----:B------:R-:W-:Y:S02]  /*3050*/  HADD2.F32 R204, -RZ, R176.H1_H1 ;  /* 0x300000b0ffcc7230 */ /* 0x000fe40000004100 */
[C---:B------:R-:W-:Y:S01]  /*3060*/  FADD.FTZ R176, -R240.reuse, R193 ;  /* 0x000000c1f0b07221 */ /* 0x040fe20000010100 */
[----:B------:R-:W-:Y:S02]  /*3070*/  HADD2.F32 R205, -RZ, R173.H1_H1 ;  /* 0x300000adffcd7230 */ /* 0x000fe40000004100 */
[----:B------:R-:W-:Y:S01]  /*3080*/  FADD.FTZ R196, -R240, R201 ;  /* 0x000000c9f0c47221 */ /* 0x000fe20000010100 */
[----:B------:R-:W-:Y:S02]  /*3090*/  HADD2.F32 R245, -RZ, R175.H0_H0 ;  /* 0x200000affff57230 */ /* 0x000fe40000004100 */
[----:B-----5:R-:W-:Y:S01]  /*30a0*/  FMUL.FTZ R209, R191, R176 ;  /* 0x000000b0bfd17220 */ /* 0x020fe20000410000 */
[----:B------:R-:W-:-:S02]  /*30b0*/  HADD2.F32 R173, -RZ, R174.H1_H1 ;  /* 0x300000aeffad7230 */ /* 0x000fc40000004100 */
[----:B------:R-:W-:Y:S01]  /*30c0*/  FADD.FTZ R116, R116, R207 ;  /* 0x000000cf74747221 */ /* 0x000fe20000010000 */
[----:B------:R-:W-:Y:S02]  /*30d0*/  HADD2.F32 R175, -RZ, R175.H1_H1 ;  /* 0x300000afffaf7230 */ /* 0x000fe40000004100 */
[----:B------:R-:W-:Y:S01]  /*30e0*/  FMUL.FTZ R206, R191, R206 ;  /* 0x000000cebfce7220 */ /* 0x000fe20000410000 */
[-C--:B------:R-:W-:Y:S01]  /*30f0*/  FFMA.FTZ R80, R209, R207.reuse, R80 ;  /* 0x000000cfd1507223 */ /* 0x080fe20000010050 */
[----:B------:R-:W-:Y:S01]  /*3100*/  FMUL.FTZ R207, R44, R207 ;  /* 0x000000cf2ccf7220 */ /* 0x000fe20000410000 */
[--C-:B------:R-:W-:Y:S02]  /*3110*/  HADD2.F32 R203, -RZ, R177.reuse.H0_H0 ;  /* 0x200000b1ffcb7230 */ /* 0x100fe40000004100 */
[C---:B------:R-:W-:Y:S01]  /*3120*/  FADD.FTZ R202, -R240.reuse, R205 ;  /* 0x000000cdf0ca7221 */ /* 0x040fe20000010100 */
        /* <DEDUP_REMOVED lines=51> */
.L_x_12421:
[----:B------:R-:W-:Y:S05]  /*3460*/  BSYNC.RECONVERGENT B2 ;  /* 0x0000000000027941 */ /* 0x000fea0003800200 */
.L_x_12420:
        /* <DEDUP_REMOVED lines=15> */
[C---:B------:R-:W-:Y:S01]  /*3560*/  FADD.FTZ R4, -R240.reuse, R27 ;  /* 0x0000001bf0047221 */ /* 0x040fe20000010100 */
[----:B------:R-:W-:Y:S02]  /*3570*/  HADD2.F32 R179, -RZ, R5.H0_H0 ;  /* 0x20000005ffb37230 */ /* 0x000fe40000004100 */
[----:B------:R-:W-:Y:S01]  /*3580*/  FADD.FTZ R178, -R240, R187 ;  /* 0x000000bbf0b27221 */ /* 0x000fe20000010100 */
[----:B----4-:R-:W-:-:S02]  /*3590*/  HADD2.F32 R185, -RZ, R172.H0_H0 ;  /* 0x200000acffb97230 */ /* 0x010fc40000004100 */
[C---:B------:R-:W-:Y:S01]  /*35a0*/  FADD.FTZ R184, -R240.reuse, R177 ;  /* 0x000000b1f0b87221 */ /* 0x040fe20000010100 */
[C---:B-----5:R-:W-:Y:S01]  /*35b0*/  FMUL.FTZ R187, R191.reuse, R4 ;  /* 0x00000004bfbb7220 */ /* 0x060fe20000410000 */
[----:B------:R-:W-:Y:S02]  /*35c0*/  HADD2.F32 R183, -RZ, R5.H1_H1 ;  /* 0x30000005ffb77230 */ /* 0x000fe40000004100 */
[----:B------:R-:W-:Y:S01]  /*35d0*/  FADD.FTZ R176, -R240, R179 ;  /* 0x000000b3f0b07221 */ /* 0x000fe20000010100 */
[----:B------:R-:W-:Y:S02]  /*35e0*/  HADD2.F32 R5, -RZ, R6.H1_H1 ;  /* 0x30000006ff057230 */ /* 0x000fe40000004100 */
[----:B------:R-:W-:Y:S01]  /*35f0*/  FADD.FTZ R124, R124, R185 ;  /* 0x000000b97c7c7221 */ /* 0x000fe20000010000 */
[----:B------:R-:W-:Y:S02]  /*3600*/  HADD2.F32 R245, -RZ, R7.H0_H0 ;  /* 0x20000007fff57230 */ /* 0x000fe40000004100 */
[----:B------:R-:W-:Y:S01]  /*3610*/  FMUL.FTZ R184, R191, R184 ;  /* 0x000000b8bfb87220 */ /* 0x000fe20000410000 */
[----:B------:R-:W-:-:S02]  /*3620*/  HADD2.F32 R182, -RZ, R172.H1_H1 ;  /* 0x300000acffb67230 */ /* 0x000fc40000004100 */
[-C--:B------:R-:W-:Y:S01]  /*3630*/  FFMA.FTZ R88, R187, R185.reuse, R88 ;  /* 0x000000b9bb587223 */ /* 0x080fe20000010058 */
[----:B------:R-:W-:Y:S02]  /*3640*/  HADD2.F32 R7, -RZ, R7.H1_H1 ;  /* 0x30000007ff077230 */ /* 0x000fe40000004100 */
[----:B------:R-:W-:Y:S01]  /*3650*/  FMUL.FTZ R185, R52, R185 ;  /* 0x000000b934b97220 */ /* 0x000fe20000410000 */
[--C-:B------:R-:W-:Y:S02]  /*3660*/  HADD2.F32 R181, -RZ, R173.reuse.H0_H0 ;  /* 0x200000adffb57230 */ /* 0x100fe40000004100 */
[C---:B------:R-:W-:Y:S01]  /*3670*/  FADD.FTZ R180, -R240.reuse, R183 ;  /* 0x000000b7f0b47221 */ /* 0x040fe20000010100 */
[----:B------:R-:W-:Y:S01]  /*3680*/  FADD.FTZ R248, -R240, R5 ;  /* 0x00000005f0f87221 */ /* 0x000fe20000010100 */
        /* <DEDUP_REMOVED lines=16> */
[----:B------:R-:W-:Y:S02]  /*3790*/  HADD2.F32 R174, -RZ, R174.H1_H1 ;  /* 0x300000aeffae7230 */ /* 0x000fe40000004100 */
[----:B------:R-:W-:Y:S01]  /*37a0*/  FADD.FTZ R127, R127, R26 ;  /* 0x0000001a7f7f7221 */ /* 0x000fe20000010000 */
[----:B------:R-:W-:Y:S01]  /*37b0*/  FFMA.FTZ R91, R180, R26, R91 ;  /* 0x0000001ab45b7223 */ /* 0x000fe2000001005b */
[----:B------:R-:W-:Y:S01]  /*37c0*/  FMUL.FTZ R4, R191, R248 ;  /* 0x000000f8bf047220 */ /* 0x000fe20000410000 */
[----:B------:R-:W-:-:S02]  /*37d0*/  HADD2.F32 R9, -RZ, R175.H0_H0 ;  /* 0x200000afff097230 */ /* 0x000fc40000004100 */
        /* <DEDUP_REMOVED lines=29> */
.L_x_12423:
[----:B------:R-:W-:Y:S05]  /*39b0*/  BSYNC.RECONVERGENT B2 ;  /* 0x0000000000027941 */ /* 0x000fea0003800200 */
.L_x_12422:
        /* <DEDUP_REMOVED lines=11> */
[----:B--2---:R-:W-:Y:S02]  /*3a70*/  HADD2.F32 R21, -RZ, R16.H0_H0 ;  /* 0x20000010ff157230 */ /* 0x004fe40000004100 */
[--C-:B------:R-:W-:Y:S02]  /*3a80*/  HADD2.F32 R25, -RZ, R17.reuse.H0_H0 ;  /* 0x20000011ff197230 */ /* 0x100fe40000004100 */
[----:B------:R-:W-:Y:S02]  /*3a90*/  HADD2.F32 R173, -RZ, R17.H1_H1 ;  /* 0x30000011ffad7230 */ /* 0x000fe40000004100 */
[----:B------:R-:W-:Y:S02]  /*3aa0*/  HADD2.F32 R17, -RZ, R18.H1_H1 ;  /* 0x30000012ff117230 */ /* 0x000fe40000004100 */
[----:B------:R-:W-:Y:S01]  /*3ab0*/  FADD.FTZ R176, -R240, R25 ;  /* 0x00000019f0b07221 */ /* 0x000fe20000010100 */
[----:B------:R-:W-:-:S02]  /*3ac0*/  HADD2.F32 R23, -RZ, R16.H1_H1 ;  /* 0x30000010ff177230 */ /* 0x000fc40000004100 */
[C---:B------:R-:W-:Y:S01]  /*3ad0*/  FADD.FTZ R16, -R240.reuse, R21 ;  /* 0x00000015f0107221 */ /* 0x040fe20000010100 */
[----:B------:R-:W-:Y:S02]  /*3ae0*/  HADD2.F32 R175, -RZ, R18.H0_H0 ;  /* 0x20000012ffaf7230 */ /* 0x000fe40000004100 */
[C---:B------:R-:W-:Y:S01]  /*3af0*/  FADD.FTZ R20, -R240.reuse, R17 ;  /* 0x00000011f0147221 */ /* 0x040fe20000010100 */
[----:B---3--:R-:W-:Y:S02]  /*3b00*/  HADD2.F32 R17, -RZ, R12.H0_H0 ;  /* 0x2000000cff117230 */ /* 0x008fe40000004100 */
[----:B0----5:R-:W-:Y:S01]  /*3b10*/  FMUL.FTZ R11, R191, R16 ;  /* 0x00000010bf0b7220 */ /* 0x021fe20000410000 */
[--C-:B------:R-:W-:Y:S02]  /*3b20*/  HADD2.F32 R177, -RZ, R19.reuse.H0_H0 ;  /* 0x20000013ffb17230 */ /* 0x100fe40000004100 */
[----:B------:R-:W-:Y:S01]  /*3b30*/  FADD.FTZ R248, -R240, R175 ;  /* 0x000000aff0f87221 */ /* 0x000fe20000010100 */
[----:B------:R-:W-:-:S02]  /*3b40*/  HADD2.F32 R19, -RZ, R19.H1_H1 ;  /* 0x30000013ff137230 */ /* 0x000fc40000004100 */
[----:B------:R-:W-:Y:S01]  /*3b50*/  FADD.FTZ R18, -R240, R23 ;  /* 0x00000017f0127221 */ /* 0x000fe20000010100 */
[----:B------:R-:W-:Y:S02]  /*3b60*/  HADD2.F32 R174, -RZ, R12.H1_H1 ;  /* 0x3000000cffae7230 */ /* 0x000fe40000004100 */
[----:B------:R-:W-:Y:S01]  /*3b70*/  FADD.FTZ R132, R132, R17 ;  /* 0x0000001184847221 */ /* 0x000fe20000010000 */
[----:B------:R-:W-:Y:S02]  /*3b80*/  HADD2.F32 R21, -RZ, R14.H0_H0 ;  /* 0x2000000eff157230 */ /* 0x000fe40000004100 */
[-C--:B------:R-:W-:Y:S01]  /*3b90*/  FFMA.FTZ R96, R11, R17.reuse, R96 ;  /* 0x000000110b607223 */ /* 0x080fe20000010060 */
[----:B------:R-:W-:Y:S01]  /*3ba0*/  FMUL.FTZ R12, R60, R17 ;  /* 0x000000113c0c7220 */ /* 0x000fe20000410000 */
[----:B------:R-:W-:Y:S01]  /*3bb0*/  FMUL.FTZ R17, R191, R248 ;  /* 0x000000f8bf117220 */ /* 0x000fe20000410000 */
[----:B------:R-:W-:Y:S01]  /*3bc0*/  FADD.FTZ R24, -R240, R19 ;  /* 0x00000013f0187221 */ /* 0x000fe20000010100 */
[----:B------:R-:W-:-:S02]  /*3bd0*/  HADD2.F32 R19, -RZ, R13.H0_H0 ;  /* 0x2000000dff137230 */ /* 0x000fc40000004100 */
[----:B------:R-:W-:Y:S01]  /*3be0*/  FMUL.FTZ R10, R191, R18 ;  /* 0x00000012bf0a7220 */ /* 0x000fe20000410000 */
[--C-:B------:R-:W-:Y:S02]  /*3bf0*/  HADD2.F32 R25, -RZ, R15.reuse.H0_H0 ;  /* 0x2000000fff197230 */ /* 0x100fe40000004100 */
[----:B------:R-:W-:Y:S01]  /*3c00*/  FADD.FTZ R136, R136, R21 ;  /* 0x0000001588887221 */ /* 0x000fe20000010000 */
[----:B------:R-:W-:Y:S02]  /*3c10*/  HADD2.F32 R172, -RZ, R15.H1_H1 ;  /* 0x3000000fffac7230 */ /* 0x000fe40000004100 */
[----:B------:R-:W-:Y:S01]  /*3c20*/  FMUL.FTZ R15, R61, R174 ;  /* 0x000000ae3d0f7220 */ /* 0x000fe20000410000 */
[-C--:B------:R-:W-:Y:S01]  /*3c30*/  FFMA.FTZ R100, R17, R21.reuse, R100 ;  /* 0x0000001511647223 */ /* 0x080fe20000010064 */
[----:B------:R-:W-:Y:S01]  /*3c40*/  FMUL.FTZ R18, R64, R21 ;  /* 0x0000001540127220 */ /* 0x000fe20000410000 */
[----:B------:R-:W-:Y:S01]  /*3c50*/  FADD.FTZ R246, R246, R12 ;  /* 0x0000000cf6f67221 */ /* 0x000fe20000010000 */
        /* <DEDUP_REMOVED lines=40> */
[----:B------:R-:W-:-:S07]  /*3ee0*/  FFMA.FTZ R244, R24, R25, R173 ;  /* 0x0000001918f47223 */ /* 0x000fce00000100ad */
.L_x_12415:
[----:B------:R-:W-:Y:S05]  /*3ef0*/  BSYNC.RECONVERGENT B1 ;  /* 0x0000000000017941 */ /* 0x000fea0003800200 */
.L_x_12405:
        /* <DEDUP_REMOVED lines=20> */
.L_x_12475:
        /* <DEDUP_REMOVED lines=34> */
[----:B------:R-:W-:Y:S01]  /*4260*/  F2FP.F16.F32.PACK_AB R172, R175, R172 ;  /* 0x000000acafac723e */ /* 0x000fe200000000ff */
        /* <DEDUP_REMOVED lines=14> */
[----:B------:R-:W-:Y:S02]  /*4350*/  F2FP.F16.F32.PACK_AB R173, R174, R173 ;  /* 0x000000adaead723e */ /* 0x000fe400000000ff */
[----:B------:R-:W-:Y:S02]  /*4360*/  F2FP.F16.F32.PACK_AB R174, R178, R179 ;  /* 0x000000b3b2ae723e */ /* 0x000fe400000000ff */
[----:B------:R-:W-:Y:S01]  /*4370*/  F2FP.F16.F32.PACK_AB R175, R240, R175 ;  /* 0x000000aff0af723e */ /* 0x000fe200000000ff */
[----:B------:R-:W-:Y:S06]  /*4380*/  BRA `(.L_x_12430) ;  /* 0x0000000000a07947 */ /* 0x000fec0003800000 */
.L_x_12429:
        /* <DEDUP_REMOVED lines=13> */
[----:B------:R-:W-:Y:S01]  /*4460*/  F2FP.F16.F32.PACK_AB R143, R142, R143 ;  /* 0x0000008f8e8f723e */ /* 0x000fe200000000ff */
[----:B------:R-:W-:-:S03]  /*4470*/  FFMA.FTZ R142, R233, R177, R176 ;  /* 0x000000b1e98e7223 */ /* 0x000fc600000100b0 */
[----:B------:R-:W-:Y:S01]  /*4480*/  F2FP.F16.F32.PACK_AB R175, R140, R175 ;  /* 0x000000af8caf723e */ /* 0x000fe200000000ff */
        /* <DEDUP_REMOVED lines=11> */
[C---:B------:R-:W-:Y:S01]  /*4540*/  F2FP.F16.F32.PACK_AB R142, R178.reuse, R179 ;  /* 0x000000b3b28e723e */ /* 0x040fe200000000ff */
[----:B------:R-:W-:Y:S01]  /*4550*/  FMUL.FTZ R173, R191, R140 ;  /* 0x0000008cbfad7220 */ /* 0x000fe20000410000 */
[-C--:B------:R-:W-:Y:S01]  /*4560*/  FMUL.FTZ R245, R178, R192.reuse ;  /* 0x000000c0b2f57220 */ /* 0x080fe20000410000 */
[-C--:B------:R-:W-:Y:S01]  /*4570*/  FMUL.FTZ R178, R141, R192.reuse ;  /* 0x000000c08db27220 */ /* 0x080fe20000410000 */
[-C--:B------:R-:W-:Y:S01]  /*4580*/  FMUL.FTZ R240, R179, R192.reuse ;  /* 0x000000c0b3f07220 */ /* 0x080fe20000410000 */
[C---:B------:R-:W-:Y:S01]  /*4590*/  F2FP.F16.F32.PACK_AB R141, R172.reuse, R141 ;  /* 0x0000008dac8d723e */ /* 0x040fe200000000ff */
[-C--:B------:R-:W-:Y:S01]  /*45a0*/  FMUL.FTZ R243, R172, R192.reuse ;  /* 0x000000c0acf37220 */ /* 0x080fe20000410000 */
[-C--:B------:R-:W-:Y:S01]  /*45b0*/  FMUL.FTZ R172, R173, R192.reuse ;  /* 0x000000c0adac7220 */ /* 0x080fe20000410000 */
[C---:B------:R-:W-:Y:S01]  /*45c0*/  FMUL.FTZ R179, R174.reuse, R192 ;  /* 0x000000c0aeb37220 */ /* 0x040fe20000410000 */
[----:B------:R-:W-:-:S02]  /*45d0*/  F2FP.F16.F32.PACK_AB R140, R174, R173 ;  /* 0x000000adae8c723e */ /* 0x000fc400000000ff */
[----:B------:R-:W-:Y:S02]  /*45e0*/  F2FP.F16.F32.PACK_AB R174, R245, R240 ;  /* 0x000000f0f5ae723e */ /* 0x000fe400000000ff */
[----:B------:R-:W-:Y:S02]  /*45f0*/  F2FP.F16.F32.PACK_AB R173, R243, R178 ;  /* 0x000000b2f3ad723e */ /* 0x000fe400000000ff */
[----:B------:R-:W-:-:S07]  /*4600*/  F2FP.F16.F32.PACK_AB R172, R179, R172 ;  /* 0x000000acb3ac723e */ /* 0x000fce00000000ff */
.L_x_12430:
[----:B------:R-:W0:Y:S08]  /*4610*/  @P1 LDC.64 R242, c[0x0][0x478] ;  /* 0x00011e00fff21b82 */ /* 0x000e300000000a00 */
[----:B------:R-:W1:Y:S01]  /*4620*/  LDC.64 R178, c[0x0][0x468] ;  /* 0x00011a00ffb27b82 */ /* 0x000e620000000a00 */
[----:B0-----:R-:W-:-:S05]  /*4630*/  @P1 IMAD.WIDE.U32 R242, R186, 0x10, R242 ;  /* 0x00000010baf21825 */ /* 0x001fca00078e00f2 */
[----:B------:R0:W-:Y:S01]  /*4640*/  @P1 STG.E.128 desc[UR6][R242.64], R140 ;  /* 0x0000008cf2001986 */ /* 0x0001e2000c101d06 */
[C---:B-1----:R-:W-:Y:S01]  /*4650*/  IMAD.WIDE.U32 R178, R186.reuse, 0x10, R178 ;  /* 0x00000010bab27825 */ /* 0x042fe200078e00b2 */
[----:B------:R-:W-:-:S04]  /*4660*/  IADD3 R186, PT, PT, R186, 0x20, RZ ;  /* 0x00000020baba7810 */ /* 0x000fc80007ffe0ff */
[----:B------:R0:W-:Y:S03]  /*4670*/  STG.E.128 desc[UR6][R178.64], R172 ;  /* 0x000000acb2007986 */ /* 0x0001e6000c101d06 */
.L_x_12428:
[----:B------:R-:W-:Y:S05]  /*4680*/  BSYNC.RECONVERGENT B2 ;  /* 0x0000000000027941 */ /* 0x000fea0003800200 */
.L_x_12427:
        /* <DEDUP_REMOVED lines=44> */
[----:B------:R-:W-:Y:S01]  /*4950*/  F2FP.F16.F32.PACK_AB R172, R179, R172 ;  /* 0x000000acb3ac723e */ /* 0x000fe200000000ff */
[----:B------:R-:W-:Y:S06]  /*4960*/  BRA `(.L_x_12434) ;  /* 0x0000000000907947 */ /* 0x000fec0003800000 */
.L_x_12433:
        /* <DEDUP_REMOVED lines=35> */
[----:B------:R-:W-:-:S07]  /*4ba0*/  F2FP.F16.F32.PACK_AB R175, R240, R175 ;  /* 0x000000aff0af723e */ /* 0x000fce00000000ff */
.L_x_12434:
[----:B------:R-:W0:Y:S08]  /*4bb0*/  @P1 LDC.64 R242, c[0x0][0x478] ;  /* 0x00011e00fff21b82 */ /* 0x000e300000000a00 */
[----:B------:R-:W1:Y:S01]  /*4bc0*/  LDC.64 R178, c[0x0][0x468] ;  /* 0x00011a00ffb27b82 */ /* 0x000e620000000a00 */
[----:B0-----:R-:W-:-:S05]  /*4bd0*/  @P1 IMAD.WIDE.U32 R242, R186, 0x10, R242 ;  /* 0x00000010baf21825 */ /* 0x001fca00078e00f2 */
[----:B------:R2:W-:Y:S01]  /*4be0*/  @P1 STG.E.128 desc[UR6][R242.64], R140 ;  /* 0x0000008cf2001986 */ /* 0x0005e2000c101d06 */
[C---:B-1----:R-:W-:Y:S01]  /*4bf0*/  IMAD.WIDE.U32 R178, R186.reuse, 0x10, R178 ;  /* 0x00000010bab27825 */ /* 0x042fe200078e00b2 */
[----:B------:R-:W-:-:S04]  /*4c00*/  IADD3 R186, PT, PT, R186, 0x20, RZ ;  /* 0x00000020baba7810 */ /* 0x000fc80007ffe0ff */
[----:B------:R2:W-:Y:S03]  /*4c10*/  STG.E.128 desc[UR6][R178.64], R172 ;  /* 0x000000acb2007986 */ /* 0x0005e6000c101d06 */
.L_x_12432:
[----:B------:R-:W-:Y:S05]  /*4c20*/  BSYNC.RECONVERGENT B2 ;  /* 0x0000000000027941 */ /* 0x000fea0003800200 */
.L_x_12431:
        /* <DEDUP_REMOVED lines=46> */
.L_x_12437:
        /* <DEDUP_REMOVED lines=19> */
[----:B------:R-:W-:Y:S01]  /*5040*/  F2FP.F16.F32.PACK_AB R172, R175, R172 ;  /* 0x000000acafac723e */ /* 0x000fe200000000ff */
        /* <DEDUP_REMOVED lines=15> */
[----:B------:R-:W-:-:S07]  /*5140*/  F2FP.F16.F32.PACK_AB R175, R240, R175 ;  /* 0x000000aff0af723e */ /* 0x000fce00000000ff */
.L_x_12438:
[----:B------:R-:W0:Y:S08]  /*5150*/  @P1 LDC.64 R242, c[0x0][0x478] ;  /* 0x00011e00fff21b82 */ /* 0x000e300000000a00 */
[----:B------:R-:W1:Y:S01]  /*5160*/  LDC.64 R178, c[0x0][0x468] ;  /* 0x00011a00ffb27b82 */ /* 0x000e620000000a00 */
[----:B0-----:R-:W-:-:S05]  /*5170*/  @P1 IMAD.WIDE.U32 R242, R186, 0x10, R242 ;  /* 0x00000010baf21825 */ /* 0x001fca00078e00f2 */
[----:B------:R3:W-:Y:S01]  /*5180*/  @P1 STG.E.128 desc[UR6][R242.64], R140 ;  /* 0x0000008cf2001986 */ /* 0x0007e2000c101d06 */
[C---:B-1----:R-:W-:Y:S01]  /*5190*/  IMAD.WIDE.U32 R178, R186.reuse, 0x10, R178 ;  /* 0x00000010bab27825 */ /* 0x042fe200078e00b2 */
[----:B------:R-:W-:-:S04]  /*51a0*/  IADD3 R186, PT, PT, R186, 0x20, RZ ;  /* 0x00000020baba7810 */ /* 0x000fc80007ffe0ff */
[----:B------:R3:W-:Y:S03]  /*51b0*/  STG.E.128 desc[UR6][R178.64], R172 ;  /* 0x000000acb2007986 */ /* 0x0007e6000c101d06 */
.L_x_12436:
[----:B------:R-:W-:Y:S05]  /*51c0*/  BSYNC.RECONVERGENT B2 ;  /* 0x0000000000027941 */ /* 0x000fea0003800200 */
.L_x_12435:
        /* <DEDUP_REMOVED lines=46> */
.L_x_12441:
        /* <DEDUP_REMOVED lines=36> */
.L_x_12442:
[----:B------:R-:W0:Y:S08]  /*56f0*/  @P1 LDC.64 R242, c[0x0][0x478] ;  /* 0x00011e00fff21b82 */ /* 0x000e300000000a00 */
[----:B------:R-:W1:Y:S01]  /*5700*/  LDC.64 R178, c[0x0][0x468] ;  /* 0x00011a00ffb27b82 */ /* 0x000e620000000a00 */
[----:B0-----:R-:W-:-:S05]  /*5710*/  @P1 IMAD.WIDE.U32 R242, R186, 0x10, R242 ;  /* 0x00000010baf21825 */ /* 0x001fca00078e00f2 */
[----:B------:R4:W-:Y:S01]  /*5720*/  @P1 STG.E.128 desc[UR6][R242.64], R140 ;  /* 0x0000008cf2001986 */ /* 0x0009e2000c101d06 */
[C---:B-1----:R-:W-:Y:S01]  /*5730*/  IMAD.WIDE.U32 R178, R186.reuse, 0x10, R178 ;  /* 0x00000010bab27825 */ /* 0x042fe200078e00b2 */
[----:B------:R-:W-:-:S04]  /*5740*/  IADD3 R186, PT, PT, R186, 0x20, RZ ;  /* 0x00000020baba7810 */ /* 0x000fc80007ffe0ff */
[----:B------:R4:W-:Y:S03]  /*5750*/  STG.E.128 desc[UR6][R178.64], R172 ;  /* 0x000000acb2007986 */ /* 0x0009e6000c101d06 */
.L_x_12440:
[----:B------:R-:W-:Y:S05]  /*5760*/  BSYNC.RECONVERGENT B2 ;  /* 0x0000000000027941 */ /* 0x000fea0003800200 */
.L_x_12439:
        /* <DEDUP_REMOVED lines=45> */
.L_x_12444:
        /* <DEDUP_REMOVED lines=36> */
.L_x_12445:
[----:B------:R-:W0:Y:S08]  /*5c80*/  @P1 LDC.64 R178, c[0x0][0x478] ;  /* 0x00011e00ffb21b82 */ /* 0x000e300000000a00 */
[----:B------:R-:W1:Y:S01]  /*5c90*/  LDC.64 R176, c[0x0][0x468] ;  /* 0x00011a00ffb07b82 */ /* 0x000e620000000a00 */
[----:B0-----:R-:W-:-:S05]  /*5ca0*/  @P1 IMAD.WIDE.U32 R178, R186, 0x10, R178 ;  /* 0x00000010bab21825 */ /* 0x001fca00078e00b2 */
[----:B------:R0:W-:Y:S01]  /*5cb0*/  @P1 STG.E.128 desc[UR6][R178.64], R140 ;  /* 0x0000008cb2001986 */ /* 0x0001e2000c101d06 */
[----:B-1----:R-:W-:-:S05]  /*5cc0*/  IMAD.WIDE.U32 R176, R186, 0x10, R176 ;  /* 0x00000010bab07825 */ /* 0x002fca00078e00b0 */
[----:B------:R0:W-:Y:S01]  /*5cd0*/  STG.E.128 desc[UR6][R176.64], R172 ;  /* 0x000000acb0007986 */ /* 0x0001e2000c101d06 */
[----:B------:R-:W-:Y:S05]  /*5ce0*/  BRA `(.L_x_12443) ;  /* 0x0000002000807947 */ /* 0x000fea0003800000 */
.L_x_12426:
        /* <DEDUP_REMOVED lines=8> */
[--C-:B------:R-:W-:Y:S02]  /*5d70*/  HADD2.F32 R174, -RZ, R159.reuse.H1_H1 ;  /* 0x3000009fffae7230 */ /* 0x100fe40000004100 */
[-C--:B------:R-:W-:Y:S01]  /*5d80*/  FFMA.FTZ R179, R230, R177.reuse, R176 ;  /* 0x000000b1e6b37223 */ /* 0x080fe200000100b0 */
[----:B------:R-:W-:Y:S01]  /*5d90*/  FADD.FTZ R173, R227, -R172 ;  /* 0x800000ace3ad7221 */ /* 0x000fe20000010000 */
[----:B------:R-:W-:Y:S02]  /*5da0*/  HADD2.F32 R172, -RZ, R159.H0_H0 ;  /* 0x2000009fffac7230 */ /* 0x000fe40000004100 */
[----:B------:R-:W-:Y:S01]  /*5db0*/  FADD.FTZ R175, R224, -R175 ;  /* 0x800000afe0af7221 */ /* 0x000fe20000010000 */
[----:B------:R-:W-:Y:S01]  /*5dc0*/  FADD.FTZ R179, R228, -R179 ;  /* 0x800000b3e4b37221 */ /* 0x000fe20000010000 */
[----:B------:R-:W-:Y:S01]  /*5dd0*/  FFMA.FTZ R249, R238, R177, R176 ;  /* 0x000000b1eef97223 */ /* 0x000fe200000100b0 */
[C---:B-----5:R-:W-:Y:S01]  /*5de0*/  FFMA.FTZ R173, R191.reuse, R173, R172 ;  /* 0x000000adbfad7223 */ /* 0x060fe200000100ac */
[----:B------:R-:W-:Y:S01]  /*5df0*/  FFMA.FTZ R175, R191, R175, R174 ;  /* 0x000000afbfaf7223 */ /* 0x000fe200000100ae */
[----:B------:R-:W-:-:S02]  /*5e00*/  HADD2.F32 R174, -RZ, R158.H1_H1 ;  /* 0x3000009effae7230 */ /* 0x000fc40000004100 */
[----:B------:R-:W-:Y:S01]  /*5e10*/  FADD.FTZ R249, R236, -R249 ;  /* 0x800000f9ecf97221 */ /* 0x000fe20000010000 */
[-C--:B------:R-:W-:Y:S01]  /*5e20*/  FMUL.FTZ R173, R173, R192.reuse ;  /* 0x000000c0adad7220 */ /* 0x080fe20000410000 */
[-C--:B------:R-:W-:Y:S01]  /*5e30*/  FMUL.FTZ R172, R175, R192.reuse ;  /* 0x000000c0afac7220 */ /* 0x080fe20000410000 */
[----:B------:R-:W-:Y:S01]  /*5e40*/  FFMA.FTZ R243, R191, R179, R174 ;  /* 0x000000b3bff37223 */ /* 0x000fe200000100ae */
[--C-:B------:R-:W-:Y:S01]  /*5e50*/  FFMA.FTZ R179, R234, R177, R176.reuse ;  /* 0x000000b1eab37223 */ /* 0x100fe200000100b0 */
[----:B------:R-:W-:Y:S02]  /*5e60*/  HADD2.F32 R174, -RZ, R157.H1_H1 ;  /* 0x3000009dffae7230 */ /* 0x000fe40000004100 */
[----:B------:R-:W-:Y:S01]  /*5e70*/  F2FP.F16.F32.PACK_AB R175, R172, R173 ;  /* 0x000000adacaf723e */ /* 0x000fe200000000ff */
[----:B------:R-:W-:Y:S01]  /*5e80*/  FFMA.FTZ R172, R233, R177, R176 ;  /* 0x000000b1e9ac7223 */ /* 0x000fe200000100b0 */
[----:B------:R-:W-:Y:S01]  /*5e90*/  FADD.FTZ R179, R232, -R179 ;  /* 0x800000b3e8b37221 */ /* 0x000fe20000010000 */
[----:B------:R-:W-:-:S02]  /*5ea0*/  FMUL.FTZ R243, R243, R192 ;  /* 0x000000c0f3f37220 */ /* 0x000fc40000410000 */
[----:B------:R-:W-:Y:S01]  /*5eb0*/  FADD.FTZ R173, R231, -R172 ;  /* 0x800000ace7ad7221 */ /* 0x000fe20000010000 */
[----:B------:R-:W-:Y:S02]  /*5ec0*/  HADD2.F32 R172, -RZ, R158.H0_H0 ;  /* 0x2000009effac7230 */ /* 0x000fe40000004100 */
[C---:B------:R-:W-:Y:S01]  /*5ed0*/  FFMA.FTZ R251, R191.reuse, R179, R174 ;  /* 0x000000b3bffb7223 */ /* 0x040fe200000100ae */
[----:B------:R-:W-:Y:S01]  /*5ee0*/  HADD2.F32 R174, -RZ, R156.H1_H1 ;  /* 0x3000009cffae7230 */ /* 0x000fe20000004100 */
[----:B------:R-:W0:Y:S01]  /*5ef0*/  LDC.64 R178, c[0x0][0x468] ;  /* 0x00011a00ffb27b82 */ /* 0x000e220000000a00 */
[----:B------:R-:W-:Y:S01]  /*5f00*/  FFMA.FTZ R173, R191, R173, R172 ;  /* 0x000000adbfad7223 */ /* 0x000fe200000100ac */
[----:B------:R-:W-:Y:S02]  /*5f10*/  FFMA.FTZ R172, R237, R177, R176 ;  /* 0x000000b1edac7223 */ /* 0x000fe400000100b0 */
[----:B------:R-:W-:Y:S01]  /*5f20*/  FFMA.FTZ R249, R191, R249, R174 ;  /* 0x000000f9bff97223 */ /* 0x000fe200000100ae */
[-C--:B------:R-:W-:Y:S01]  /*5f30*/  FMUL.FTZ R240, R251, R192.reuse ;  /* 0x000000c0fbf07220 */ /* 0x080fe20000410000 */
[----:B------:R-:W-:Y:S01]  /*5f40*/  FMUL.FTZ R174, R173, R192 ;  /* 0x000000c0adae7220 */ /* 0x000fe20000410000 */
[----:B------:R-:W-:Y:S01]  /*5f50*/  FADD.FTZ R245, R235, -R172 ;  /* 0x800000acebf57221 */ /* 0x000fe20000010000 */
[----:B------:R-:W-:-:S02]  /*5f60*/  HADD2.F32 R172, -RZ, R157.H0_H0 ;  /* 0x2000009dffac7230 */ /* 0x000fc40000004100 */
[----:B------:R-:W-:Y:S01]  /*5f70*/  FMUL.FTZ R249, R249, R192 ;  /* 0x000000c0f9f97220 */ /* 0x000fe20000410000 */
[----:B------:R-:W-:Y:S02]  /*5f80*/  F2FP.F16.F32.PACK_AB R174, R243, R174 ;  /* 0x000000aef3ae723e */ /* 0x000fe400000000ff */
[----:B------:R-:W-:Y:S01]  /*5f90*/  FFMA.FTZ R245, R191, R245, R172 ;  /* 0x000000f5bff57223 */ /* 0x000fe200000100ac */
[----:B------:R-:W-:-:S03]  /*5fa0*/  FFMA.FTZ R172, R241, R177, R176 ;  /* 0x000000b1f1ac7223 */ /* 0x000fc600000100b0 */
[----:B------:R-:W-:Y:S01]  /*5fb0*/  FMUL.FTZ R173, R245, R192 ;  /* 0x000000c0f5ad7220 */ /* 0x000fe20000410000 */
[----:B------:R-:W-:Y:S01]  /*5fc0*/  FADD.FTZ R247, R239, -R172 ;  /* 0x800000aceff77221 */ /* 0x000fe20000010000 */
[----:B------:R-:W-:-:S03]  /*5fd0*/  HADD2.F32 R172, -RZ, R156.H0_H0 ;  /* 0x2000009cffac7230 */ /* 0x000fc60000004100 */
[----:B------:R-:W-:Y:S02]  /*5fe0*/  F2FP.F16.F32.PACK_AB R173, R240, R173 ;  /* 0x000000adf0ad723e */ /* 0x000fe400000000ff */
[----:B------:R-:W-:Y:S01]  /*5ff0*/  FFMA.FTZ R247, R191, R247, R172 ;  /* 0x000000f7bff77223 */ /* 0x000fe200000100ac */
[C---:B0-----:R-:W-:Y:S01]  /*6000*/  IMAD.WIDE.U32 R178, R186.reuse, 0x10, R178 ;  /* 0x00000010bab27825 */ /* 0x041fe200078e00b2 */
[----:B------:R-:W-:-:S03]  /*6010*/  IADD3 R186, PT, PT, R186, 0x20, RZ ;  /* 0x00000020baba7810 */ /* 0x000fc60007ffe0ff */
[----:B------:R-:W-:-:S05]  /*6020*/  FMUL.FTZ R172, R247, R192 ;  /* 0x000000c0f7ac7220 */ /* 0x000fca0000410000 */
[----:B------:R-:W-:-:S05]  /*6030*/  F2FP.F16.F32.PACK_AB R172, R249, R172 ;  /* 0x000000acf9ac723e */ /* 0x000fca00000000ff */
[----:B------:R0:W-:Y:S02]  /*6040*/  STG.E.128 desc[UR6][R178.64], R172 ;  /* 0x000000acb2007986 */ /* 0x0001e4000c101d06 */
.L_x_12448:
[----:B------:R-:W-:Y:S05]  /*6050*/  BSYNC.RECONVERGENT B2 ;  /* 0x0000000000027941 */ /* 0x000fea0003800200 */
.L_x_12447:
[----:B------:R-:W-:Y:S04]  /*6060*/  BSSY.RECONVERGENT B2, `(.L_x_12449) ;  /* 0x0000032000027945 */ /* 0x000fe80003800200 */
[----:B------:R-:W-:Y:S05]  /*6070*/  @!P2 BRA `(.L_x_12450) ;  /* 0x0000000000c0a947 */ /* 0x000fea0003800000 */
[-CC-:B0-----:R-:W-:Y:S01]  /*6080*/  FFMA.FTZ R172, R213, R177.reuse, R176.reuse ;  /* 0x000000b1d5ac7223 */ /* 0x181fe200000100b0 */
        /* <DEDUP_REMOVED lines=47> */
.L_x_12450:
[----:B------:R-:W-:Y:S05]  /*6380*/  BSYNC.RECONVERGENT B2 ;  /* 0x0000000000027941 */ /* 0x000fea0003800200 */
.L_x_12449:
[----:B------:R-:W-:Y:S04]  /*6390*/  BSSY.RECONVERGENT B2, `(.L_x_12451) ;  /* 0x0000032000027945 */ /* 0x000fe80003800200 */
[----:B------:R-:W-:Y:S05]  /*63a0*/  @!P3 BRA `(.L_x_12452) ;  /* 0x0000000000c0b947 */ /* 0x000fea0003800000 */
[-CC-:B01----:R-:W-:Y:S01]  /*63b0*/  FFMA.FTZ R172, R197, R177.reuse, R176.reuse ;  /* 0x000000b1c5ac7223 */ /* 0x183fe200000100b0 */
[-CC-:B------:R-:W-:Y:S01]  /*63c0*/  FFMA.FTZ R174, R194, R177.reuse, R176.reuse ;  /* 0x000000b1c2ae7223 */ /* 0x180fe200000100b0 */
[-CC-:B------:R-:W-:Y:S01]  /*63d0*/  FFMA.FTZ R179, R198, R177.reuse, R176.reuse ;  /* 0x000000b1c6b37223 */ /* 0x180fe200000100b0 */
[----:B------:R-:W-:Y:S01]  /*63e0*/  FFMA.FTZ R249, R206, R177, R176 ;  /* 0x000000b1cef97223 */ /* 0x000fe200000100b0 */
[----:B------:R-:W-:Y:S01]  /*63f0*/  FADD.FTZ R173, R195, -R172 ;  /* 0x800000acc3ad7221 */ /* 0x000fe20000010000 */
[----:B------:R-:W-:Y:S01]  /*6400*/  FADD.FTZ R175, R193, -R174 ;  /* 0x800000aec1af7221 */ /* 0x000fe20000010000 */
[--C-:B------:R-:W-:Y:S02]  /*6410*/  HADD2.F32 R172, -RZ, R167.reuse.H0_H0 ;  /* 0x200000a7ffac7230 */ /* 0x100fe40000004100 */
[----:B------:R-:W-:Y:S01]  /*6420*/  FADD.FTZ R179, R196, -R179 ;  /* 0x800000b3c4b37221 */ /* 0x000fe20000010000 */
[----:B------:R-:W-:Y:S02]  /*6430*/  HADD2.F32 R174, -RZ, R167.H1_H1 ;  /* 0x300000a7ffae7230 */ /* 0x000fe40000004100 */
[----:B------:R-:W-:Y:S01]  /*6440*/  FADD.FTZ R249, R204, -R249 ;  /* 0x800000f9ccf97221 */ /* 0x000fe20000010000 */
[----:B-----5:R-:W-:-:S02]  /*6450*/  FFMA.FTZ R173, R191, R173, R172 ;  /* 0x000000adbfad7223 */ /* 0x020fc400000100ac */
[----:B------:R-:W-:Y:S01]  /*6460*/  FFMA.FTZ R175, R191, R175, R174 ;  /* 0x000000afbfaf7223 */ /* 0x000fe200000100ae */
[----:B------:R-:W-:Y:S02]  /*6470*/  HADD2.F32 R174, -RZ, R166.H1_H1 ;  /* 0x300000a6ffae7230 */ /* 0x000fe40000004100 */
[-C--:B------:R-:W-:Y:S01]  /*6480*/  FMUL.FTZ R173, R173, R192.reuse ;  /* 0x000000c0adad7220 */ /* 0x080fe20000410000 */
[-C--:B------:R-:W-:Y:S02]  /*6490*/  FMUL.FTZ R172, R175, R192.reuse ;  /* 0x000000c0afac7220 */ /* 0x080fe40000410000 */
[----:B------:R-:W-:Y:S01]  /*64a0*/  FFMA.FTZ R243, R191, R179, R174 ;  /* 0x000000b3bff37223 */ /* 0x000fe200000100ae */
[--C-:B------:R-:W-:Y:S01]  /*64b0*/  FFMA.FTZ R179, R202, R177, R176.reuse ;  /* 0x000000b1cab37223 */ /* 0x100fe200000100b0 */
[----:B------:R-:W-:Y:S01]  /*64c0*/  HADD2.F32 R174, -RZ, R165.H1_H1 ;  /* 0x300000a5ffae7230 */ /* 0x000fe20000004100 */
        /* <DEDUP_REMOVED lines=30> */
.L_x_12452:
[----:B------:R-:W-:Y:S05]  /*66b0*/  BSYNC.RECONVERGENT B2 ;  /* 0x0000000000027941 */ /* 0x000fea0003800200 */
.L_x_12451:
[----:B------:R-:W-:Y:S04]  /*66c0*/  BSSY.RECONVERGENT B2, `(.L_x_12453) ;  /* 0x0000032000027945 */ /* 0x000fe80003800200 */
[----:B------:R-:W-:Y:S05]  /*66d0*/  @!P4 BRA `(.L_x_12454) ;  /* 0x0000000000c0c947 */ /* 0x000fea0003800000 */
[-CC-:B012---:R-:W-:Y:S01]  /*66e0*/  FFMA.FTZ R172, R8, R177.reuse, R176.reuse ;  /* 0x000000b108ac7223 */ /* 0x187fe200000100b0 */
[-CC-:B------:R-:W-:Y:S01]  /*66f0*/  FFMA.FTZ R173, R7, R177.reuse, R176.reuse ;  /* 0x000000b107ad7223 */ /* 0x180fe200000100b0 */
[--C-:B------:R-:W-:Y:S02]  /*6700*/  HADD2.F32 R174, -RZ, R171.reuse.H1_H1 ;  /* 0x300000abffae7230 */ /* 0x100fe40000004100 */
[----:B------:R-:W-:Y:S01]  /*6710*/  FFMA.FTZ R179, R180, R177, R176 ;  /* 0x000000b1b4b37223 */ /* 0x000fe200000100b0 */
[----:B------:R-:W-:Y:S01]  /*6720*/  FADD.FTZ R175, R9, -R172 ;  /* 0x800000ac09af7221 */ /* 0x000fe20000010000 */
[----:B------:R-:W-:Y:S02]  /*6730*/  HADD2.F32 R172, -RZ, R171.H0_H0 ;  /* 0x200000abffac7230 */ /* 0x000fe40000004100 */
[----:B------:R-:W-:Y:S01]  /*6740*/  FADD.FTZ R173, R6, -R173 ;  /* 0x800000ad06ad7221 */ /* 0x000fe20000010000 */
[----:B------:R-:W-:Y:S01]  /*6750*/  FADD.FTZ R179, R26, -R179 ;  /* 0x800000b31ab37221 */ /* 0x000fe20000010000 */
[C---:B-----5:R-:W-:Y:S01]  /*6760*/  FFMA.FTZ R175, R191.reuse, R175, R174 ;  /* 0x000000afbfaf7223 */ /* 0x060fe200000100ae */
[----:B------:R-:W-:Y:S01]  /*6770*/  FFMA.FTZ R174, R4, R177, R176 ;  /* 0x000000b104ae7223 */ /* 0x000fe200000100b0 */
[----:B------:R-:W-:Y:S01]  /*6780*/  FFMA.FTZ R173, R191, R173, R172 ;  /* 0x000000adbfad7223 */ /* 0x000fe200000100ac */
[----:B------:R-:W-:Y:S01]  /*6790*/  FFMA.FTZ R249, R184, R177, R176 ;  /* 0x000000b1b8f97223 */ /* 0x000fe200000100b0 */
[-C--:B------:R-:W-:Y:S01]  /*67a0*/  FMUL.FTZ R172, R175, R192.reuse ;  /* 0x000000c0afac7220 */ /* 0x080fe20000410000 */
[----:B------:R-:W-:Y:S01]  /*67b0*/  FADD.FTZ R243, R5, -R174 ;  /* 0x800000ae05f37221 */ /* 0x000fe20000010000 */
[----:B------:R-:W-:Y:S01]  /*67c0*/  FMUL.FTZ R173, R173, R192 ;  /* 0x000000c0adad7220 */ /* 0x000fe20000410000 */
[----:B------:R-:W-:-:S02]  /*67d0*/  HADD2.F32 R174, -RZ, R170.H1_H1 ;  /* 0x300000aaffae7230 */ /* 0x000fc40000004100 */
[----:B------:R-:W-:Y:S02]  /*67e0*/  FADD.FTZ R249, R182, -R249 ;  /* 0x800000f9b6f97221 */ /* 0x000fe40000010000 */
[----:B------:R-:W-:Y:S01]  /*67f0*/  F2FP.F16.F32.PACK_AB R175, R172, R173 ;  /* 0x000000adacaf723e */ /* 0x000fe200000000ff */
[----:B------:R-:W-:Y:S01]  /*6800*/  FFMA.FTZ R172, R27, R177, R176 ;  /* 0x000000b11bac7223 */ /* 0x000fe200000100b0 */
[----:B------:R-:W-:Y:S01]  /*6810*/  FFMA.FTZ R243, R191, R243, R174 ;  /* 0x000000f3bff37223 */ /* 0x000fe200000100ae */
[--C-:B------:R-:W-:Y:S02]  /*6820*/  HADD2.F32 R174, -RZ, R169.reuse.H1_H1 ;  /* 0x300000a9ffae7230 */ /* 0x100fe40000004100 */
[----:B------:R-:W-:Y:S01]  /*6830*/  FADD.FTZ R173, R3, -R172 ;  /* 0x800000ac03ad7221 */ /* 0x000fe20000010000 */
[----:B------:R-:W-:Y:S02]  /*6840*/  HADD2.F32 R172, -RZ, R170.H0_H0 ;  /* 0x200000aaffac7230 */ /* 0x000fe40000004100 */
[-C--:B------:R-:W-:Y:S01]  /*6850*/  FMUL.FTZ R243, R243, R192.reuse ;  /* 0x000000c0f3f37220 */ /* 0x080fe20000410000 */
[C---:B------:R-:W-:Y:S01]  /*6860*/  FFMA.FTZ R251, R191.reuse, R179, R174 ;  /* 0x000000b3bffb7223 */ /* 0x040fe200000100ae */
[----:B------:R-:W-:Y:S01]  /*6870*/  HADD2.F32 R174, -RZ, R168.H1_H1 ;  /* 0x300000a8ffae7230 */ /* 0x000fe20000004100 */
[----:B------:R-:W0:Y:S01]  /*6880*/  LDC.64 R178, c[0x0][0x468] ;  /* 0x00011a00ffb27b82 */ /* 0x000e220000000a00 */
[----:B------:R-:W-:Y:S01]  /*6890*/  FFMA.FTZ R173, R191, R173, R172 ;  /* 0x000000adbfad7223 */ /* 0x000fe200000100ac */
[----:B------:R-:W-:Y:S01]  /*68a0*/  FFMA.FTZ R172, R183, R177, R176 ;  /* 0x000000b1b7ac7223 */ /* 0x000fe200000100b0 */
[-C--:B------:R-:W-:Y:S01]  /*68b0*/  FMUL.FTZ R240, R251, R192.reuse ;  /* 0x000000c0fbf07220 */ /* 0x080fe20000410000 */
[----:B------:R-:W-:Y:S01]  /*68c0*/  FFMA.FTZ R249, R191, R249, R174 ;  /* 0x000000f9bff97223 */ /* 0x000fe200000100ae */
        /* <DEDUP_REMOVED lines=17> */
.L_x_12454:
[----:B------:R-:W-:Y:S05]  /*69e0*/  BSYNC.RECONVERGENT B2 ;  /* 0x0000000000027941 */ /* 0x000fea0003800200 */
.L_x_12453:
        /* <DEDUP_REMOVED lines=10> */
[--C-:B------:R-:W-:Y:S02]  /*6a90*/  HADD2.F32 R174, -RZ, R79.reuse.H0_H0 ;  /* 0x2000004fffae7230 */ /* 0x100fe40000004100 */
[----:B------:R-:W-:Y:S01]  /*6aa0*/  FADD.FTZ R243, R22, -R173 ;  /* 0x800000ad16f37221 */ /* 0x000fe20000010000 */
[----:B------:R-:W-:-:S02]  /*6ab0*/  HADD2.F32 R178, -RZ, R79.H1_H1 ;  /* 0x3000004fffb27230 */ /* 0x000fc40000004100 */
[----:B------:R-:W-:Y:S01]  /*6ac0*/  FADD.FTZ R175, R18, -R175 ;  /* 0x800000af12af7221 */ /* 0x000fe20000010000 */
[----:B------:R-:W-:Y:S01]  /*6ad0*/  FADD.FTZ R251, R15, -R176 ;  /* 0x800000b00ffb7221 */ /* 0x000fe20000010000 */
[C---:B-----5:R-:W-:Y:S01]  /*6ae0*/  FFMA.FTZ R243, R191.reuse, R243, R174 ;  /* 0x000000f3bff37223 */ /* 0x060fe200000100ae */
[--C-:B------:R-:W-:Y:S02]  /*6af0*/  HADD2.F32 R174, -RZ, R78.reuse.H0_H0 ;  /* 0x2000004effae7230 */ /* 0x100fe40000004100 */
[----:B------:R-:W-:Y:S01]  /*6b00*/  FFMA.FTZ R173, R191, R177, R178 ;  /* 0x000000b1bfad7223 */ /* 0x000fe200000100b2 */
[----:B------:R-:W-:Y:S01]  /*6b10*/  FADD.FTZ R177, R21, -R240 ;  /* 0x800000f015b17221 */ /* 0x000fe20000010000 */
[----:B------:R-:W-:Y:S02]  /*6b20*/  HADD2.F32 R178, -RZ, R78.H1_H1 ;  /* 0x3000004effb27230 */ /* 0x000fe40000004100 */
[----:B------:R-:W-:Y:S01]  /*6b30*/  FADD.FTZ R247, R19, -R172 ;  /* 0x800000ac13f77221 */ /* 0x000fe20000010000 */
[----:B------:R-:W-:Y:S01]  /*6b40*/  FFMA.FTZ R179, R191, R175, R174 ;  /* 0x000000afbfb37223 */ /* 0x000fe200000100ae */
[----:B------:R-:W-:-:S02]  /*6b50*/  HADD2.F32 R172, -RZ, R77.H0_H0 ;  /* 0x2000004dffac7230 */ /* 0x000fc40000004100 */
[----:B------:R-:W-:Y:S01]  /*6b60*/  FADD.FTZ R245, R16, -R245 ;  /* 0x800000f510f57221 */ /* 0x000fe20000010000 */
[C---:B------:R-:W-:Y:S01]  /*6b70*/  FFMA.FTZ R175, R191.reuse, R177, R178 ;  /* 0x000000b1bfaf7223 */ /* 0x040fe200000100b2 */
[----:B------:R-:W-:Y:S01]  /*6b80*/  HADD2.F32 R174, -RZ, R77.H1_H1 ;  /* 0x3000004dffae7230 */ /* 0x000fe20000004100 */
[----:B------:R-:W0:Y:S01]  /*6b90*/  LDC.64 R176, c[0x0][0x468] ;  /* 0x00011a00ffb07b82 */ /* 0x000e220000000a00 */
[C---:B------:R-:W-:Y:S01]  /*6ba0*/  FFMA.FTZ R245, R191.reuse, R245, R172 ;  /* 0x000000f5bff57223 */ /* 0x040fe200000100ac */
[--C-:B------:R-:W-:Y:S02]  /*6bb0*/  HADD2.F32 R172, -RZ, R76.reuse.H0_H0 ;  /* 0x2000004cffac7230 */ /* 0x100fe40000004100 */
[----:B------:R-:W-:Y:S01]  /*6bc0*/  FADD.FTZ R249, R12, -R249 ;  /* 0x800000f90cf97221 */ /* 0x000fe20000010000 */
[----:B------:R-:W-:Y:S01]  /*6bd0*/  FFMA.FTZ R247, R191, R247, R174 ;  /* 0x000000f7bff77223 */ /* 0x000fe200000100ae */
[----:B------:R-:W-:Y:S02]  /*6be0*/  HADD2.F32 R174, -RZ, R76.H1_H1 ;  /* 0x3000004cffae7230 */ /* 0x000fe40000004100 */
[-C--:B------:R-:W-:Y:S01]  /*6bf0*/  FMUL.FTZ R240, R173, R192.reuse ;  /* 0x000000c0adf07220 */ /* 0x080fe20000410000 */
[----:B------:R-:W-:Y:S01]  /*6c00*/  FFMA.FTZ R249, R191, R249, R172 ;  /* 0x000000f9bff97223 */ /* 0x000fe200000100ac */
[-C--:B------:R-:W-:Y:S01]  /*6c10*/  FMUL.FTZ R243, R243, R192.reuse ;  /* 0x000000c0f3f37220 */ /* 0x080fe20000410000 */
[-C--:B------:R-:W-:Y:S01]  /*6c20*/  FMUL.FTZ R173, R245, R192.reuse ;  /* 0x000000c0f5ad7220 */ /* 0x080fe20000410000 */
[----:B------:R-:W-:Y:S01]  /*6c30*/  FFMA.FTZ R191, R191, R251, R174 ;  /* 0x000000fbbfbf7223 */ /* 0x000fe200000100ae */
        /* <DEDUP_REMOVED lines=9> */
[----:B0-----:R-:W-:-:S05]  /*6cd0*/  IMAD.WIDE.U32 R176, R186, 0x10, R176 ;  /* 0x00000010bab07825 */ /* 0x001fca00078e00b0 */
[----:B------:R0:W-:Y:S01]  /*6ce0*/  STG.E.128 desc[UR6][R176.64], R172 ;  /* 0x000000acb0007986 */ /* 0x0001e2000c101d06 */
[----:B------:R-:W-:Y:S05]  /*6cf0*/  BRA `(.L_x_12443) ;  /* 0x00000010007c7947 */ /* 0x000fea0003800000 */
.L_x_12446:
[----:B------:R-:W-:Y:S04]  /*6d00*/  BSSY.RECONVERGENT B2, `(.L_x_12455) ;  /* 0x0000039000027945 */ /* 0x000fe80003800200 */
[----:B------:R-:W-:Y:S05]  /*6d10*/  @!P1 BRA `(.L_x_12456) ;  /* 0x0000000000dc9947 */ /* 0x000fea0003800000 */
[-CC-:B------:R-:W-:Y:S01]  /*6d20*/  FFMA.FTZ R140, R241, R177.reuse, R176.reuse ;  /* 0x000000b1f18c7223 */ /* 0x180fe200000100b0 */
[-C--:B------:R-:W-:Y:S01]  /*6d30*/  FFMA.FTZ R141, R238, R177.reuse, R176 ;  /* 0x000000b1ee8d7223 */ /* 0x080fe200000100b0 */
[--C-:B------:R-:W-:Y:S01]  /*6d40*/  HADD2.F32 R142, -RZ, R156.reuse.H0_H0 ;  /* 0x2000009cff8e7230 */ /* 0x100fe20000004100 */
[----:B------:R-:W0:Y:S01]  /*6d50*/  LDC.64 R242, c[0x0][0x478] ;  /* 0x00011e00fff27b82 */ /* 0x000e220000000a00 */
[----:B------:R-:W-:Y:S01]  /*6d60*/  FADD.FTZ R140, R239, -R140 ;  /* 0x8000008cef8c7221 */ /* 0x000fe20000010000 */
[----:B------:R-:W-:Y:S02]  /*6d70*/  HADD2.F32 R143, -RZ, R156.H1_H1 ;  /* 0x3000009cff8f7230 */ /* 0x000fe40000004100 */
[----:B------:R-:W-:Y:S01]  /*6d80*/  FADD.FTZ R172, R236, -R141 ;  /* 0x8000008decac7221 */ /* 0x000fe20000010000 */
[----:B------:R-:W-:Y:S02]  /*6d90*/  HADD2.F32 R240, -RZ, R158.H0_H0 ;  /* 0x2000009efff07230 */ /* 0x000fe40000004100 */
[----:B-----5:R-:W-:Y:S01]  /*6da0*/  FFMA.FTZ R141, R191, R140, R142 ;  /* 0x0000008cbf8d7223 */ /* 0x020fe2000001008e */
[-CC-:B------:R-:W-:Y:S01]  /*6db0*/  FFMA.FTZ R140, R237, R177.reuse, R176.reuse ;  /* 0x000000b1ed8c7223 */ /* 0x180fe200000100b0 */
[----:B------:R-:W-:Y:S01]  /*6dc0*/  FFMA.FTZ R142, R191, R172, R143 ;  /* 0x000000acbf8e7223 */ /* 0x000fe2000001008f */
[----:B------:R-:W-:Y:S01]  /*6dd0*/  FFMA.FTZ R143, R234, R177, R176 ;  /* 0x000000b1ea8f7223 */ /* 0x000fe200000100b0 */
[----:B------:R-:W-:-:S02]  /*6de0*/  HADD2.F32 R172, -RZ, R157.H0_H0 ;  /* 0x2000009dffac7230 */ /* 0x000fc40000004100 */
[----:B------:R-:W-:Y:S01]  /*6df0*/  FADD.FTZ R140, R235, -R140 ;  /* 0x8000008ceb8c7221 */ /* 0x000fe20000010000 */
[----:B------:R-:W1:Y:S01]  /*6e00*/  LDC.64 R178, c[0x0][0x468] ;  /* 0x00011a00ffb27b82 */ /* 0x000e620000000a00 */
[----:B------:R-:W-:Y:S01]  /*6e10*/  FADD.FTZ R244, R232, -R143 ;  /* 0x8000008fe8f47221 */ /* 0x000fe20000010000 */
[----:B------:R-:W-:Y:S02]  /*6e20*/  HADD2.F32 R143, -RZ, R157.H1_H1 ;  /* 0x3000009dff8f7230 */ /* 0x000fe40000004100 */
[----:B------:R-:W-:Y:S01]  /*6e30*/  FFMA.FTZ R173, R191, R140, R172 ;  /* 0x0000008cbfad7223 */ /* 0x000fe200000100ac */
[-CC-:B------:R-:W-:Y:S01]  /*6e40*/  FFMA.FTZ R140, R233, R177.reuse, R176.reuse ;  /* 0x000000b1e98c7223 */ /* 0x180fe200000100b0 */
[----:B------:R-:W-:Y:S02]  /*6e50*/  HADD2.F32 R245, -RZ, R158.H1_H1 ;  /* 0x3000009efff57230 */ /* 0x000fe40000004100 */
[----:B------:R-:W-:Y:S01]  /*6e60*/  FMUL.FTZ R247, R142, R192 ;  /* 0x000000c08ef77220 */ /* 0x000fe20000410000 */
[----:B------:R-:W-:Y:S01]  /*6e70*/  FFMA.FTZ R244, R191, R244, R143 ;  /* 0x000000f4bff47223 */ /* 0x000fe2000001008f */
[----:B------:R-:W-:Y:S01]  /*6e80*/  FFMA.FTZ R143, R230, R177, R176 ;  /* 0x000000b1e68f7223 */ /* 0x000fe200000100b0 */
[----:B------:R-:W-:-:S03]  /*6e90*/  FADD.FTZ R140, R231, -R140 ;  /* 0x8000008ce78c7221 */ /* 0x000fc60000010000 */
[----:B------:R-:W-:Y:S01]  /*6ea0*/  FADD.FTZ R172, R228, -R143 ;  /* 0x8000008fe4ac7221 */ /* 0x000fe20000010000 */
[-C--:B------:R-:W-:Y:S01]  /*6eb0*/  FFMA.FTZ R143, R226, R177.reuse, R176 ;  /* 0x000000b1e28f7223 */ /* 0x080fe200000100b0 */
[----:B------:R-:W-:Y:S01]  /*6ec0*/  FFMA.FTZ R240, R191, R140, R240 ;  /* 0x0000008cbff07223 */ /* 0x000fe200000100f0 */
[----:B------:R-:W-:Y:S01]  /*6ed0*/  FFMA.FTZ R140, R229, R177, R176 ;  /* 0x000000b1e58c7223 */ /* 0x000fe200000100b0 */
[----:B------:R-:W-:Y:S01]  /*6ee0*/  FFMA.FTZ R245, R191, R172, R245 ;  /* 0x000000acbff57223 */ /* 0x000fe200000100f5 */
[----:B------:R-:W-:Y:S01]  /*6ef0*/  FADD.FTZ R174, R224, -R143 ;  /* 0x8000008fe0ae7221 */ /* 0x000fe20000010000 */
[--C-:B------:R-:W-:Y:S02]  /*6f00*/  HADD2.F32 R172, -RZ, R159.reuse.H0_H0 ;  /* 0x2000009fffac7230 */ /* 0x100fe40000004100 */
[----:B------:R-:W-:Y:S01]  /*6f10*/  FADD.FTZ R140, R227, -R140 ;  /* 0x8000008ce38c7221 */ /* 0x000fe20000010000 */
[----:B------:R-:W-:Y:S02]  /*6f20*/  HADD2.F32 R143, -RZ, R159.H1_H1 ;  /* 0x3000009fff8f7230 */ /* 0x000fe40000004100 */
[----:B0-----:R-:W-:-:S04]  /*6f30*/  IMAD.WIDE.U32 R242, R186, 0x10, R242 ;  /* 0x00000010baf27825 */ /* 0x001fc800078e00f2 */
[----:B------:R-:W-:Y:S01]  /*6f40*/  FFMA.FTZ R175, R191, R140, R172 ;  /* 0x0000008cbfaf7223 */ /* 0x000fe200000100ac */
[----:B------:R-:W-:Y:S01]  /*6f50*/  FMUL.FTZ R172, R141, R192 ;  /* 0x000000c08dac7220 */ /* 0x000fe20000410000 */
[----:B------:R-:W-:Y:S01]  /*6f60*/  FFMA.FTZ R174, R191, R174, R143 ;  /* 0x000000aebfae7223 */ /* 0x000fe2000001008f */
[----:B------:R-:W-:Y:S01]  /*6f70*/  F2FP.F16.F32.PACK_AB R140, R142, R141 ;  /* 0x0000008d8e8c723e */ /* 0x000fe200000000ff */
[----:B-1----:R-:W-:Y:S01]  /*6f80*/  IMAD.WIDE.U32 R178, R186, 0x10, R178 ;  /* 0x00000010bab27825 */ /* 0x002fe200078e00b2 */
[----:B------:R-:W-:-:S03]  /*6f90*/  F2FP.F16.F32.PACK_AB R141, R244, R173 ;  /* 0x000000adf48d723e */ /* 0x000fc600000000ff */
[----:B------:R-:W-:Y:S01]  /*6fa0*/  FMUL.FTZ R173, R173, R192 ;  /* 0x000000c0adad7220 */ /* 0x000fe20000410000 */
[C---:B------:R-:W-:Y:S01]  /*6fb0*/  F2FP.F16.F32.PACK_AB R142, R245.reuse, R240 ;  /* 0x000000f0f58e723e */ /* 0x040fe200000000ff */
[-C--:B------:R-:W-:Y:S01]  /*6fc0*/  FMUL.FTZ R244, R244, R192.reuse ;  /* 0x000000c0f4f47220 */ /* 0x080fe20000410000 */
[----:B------:R-:W-:Y:S01]  /*6fd0*/  F2FP.F16.F32.PACK_AB R143, R174, R175 ;  /* 0x000000afae8f723e */ /* 0x000fe200000000ff */
[-C--:B------:R-:W-:Y:S01]  /*6fe0*/  FMUL.FTZ R240, R240, R192.reuse ;  /* 0x000000c0f0f07220 */ /* 0x080fe20000410000 */
[-C--:B------:R-:W-:Y:S01]  /*6ff0*/  FMUL.FTZ R245, R245, R192.reuse ;  /* 0x000000c0f5f57220 */ /* 0x080fe20000410000 */
[-C--:B------:R-:W-:Y:S01]  /*7000*/  FMUL.FTZ R175, R175, R192.reuse ;  /* 0x000000c0afaf7220 */ /* 0x080fe20000410000 */
[----:B------:R-:W-:Y:S01]  /*7010*/  FMUL.FTZ R246, R174, R192 ;  /* 0x000000c0aef67220 */ /* 0x000fe20000410000 */
[----:B------:R-:W-:Y:S01]  /*7020*/  F2FP.F16.F32.PACK_AB R172, R247, R172 ;  /* 0x000000acf7ac723e */ /* 0x000fe200000000ff */
[----:B------:R0:W-:Y:S01]  /*7030*/  STG.E.128 desc[UR6][R242.64], R140 ;  /* 0x0000008cf2007986 */ /* 0x0001e2000c101d06 */
[----:B------:R-:W-:-:S02]  /*7040*/  F2FP.F16.F32.PACK_AB R173, R244, R173 ;  /* 0x000000adf4ad723e */ /* 0x000fc400000000ff */
[----:B------:R-:W-:Y:S02]  /*7050*/  F2FP.F16.F32.PACK_AB R174, R245, R240 ;  /* 0x000000f0f5ae723e */ /* 0x000fe400000000ff */
[----:B------:R-:W-:Y:S02]  /*7060*/  F2FP.F16.F32.PACK_AB R175, R246, R175 ;  /* 0x000000aff6af723e */ /* 0x000fe400000000ff */
[----:B------:R-:W-:-:S03]  /*7070*/  IADD3 R186, PT, PT, R186, 0x20, RZ ;  /* 0x00000020baba7810 */ /* 0x000fc60007ffe0ff */
[----:B------:R0:W-:Y:S04]  /*7080*/  STG.E.128 desc[UR6][R178.64], R172 ;  /* 0x000000acb2007986 */ /* 0x0001e8000c101d06 */
.L_x_12456:
[----:B------:R-:W-:Y:S05]  /*7090*/  BSYNC.RECONVERGENT B2 ;  /* 0x0000000000027941 */ /* 0x000fea0003800200 */
.L_x_12455:
[----:B------:R-:W-:Y:S04]  /*70a0*/  BSSY.RECONVERGENT B2, `(.L_x_12457) ;  /* 0x0000039000027945 */ /* 0x000fe80003800200 */
[----:B------:R-:W-:Y:S05]  /*70b0*/  @!P2 BRA `(.L_x_12458) ;  /* 0x0000000000dca947 */ /* 0x000fea0003800000 */
[-CC-:B0-----:R-:W-:Y:S01]  /*70c0*/  FFMA.FTZ R140, R225, R177.reuse, R176.reuse ;  /* 0x000000b1e18c7223 */ /* 0x181fe200000100b0 */
        /* <DEDUP_REMOVED lines=54> */
.L_x_12458:
[----:B------:R-:W-:Y:S05]  /*7430*/  BSYNC.RECONVERGENT B2 ;  /* 0x0000000000027941 */ /* 0x000fea0003800200 */
.L_x_12457:
[----:B------:R-:W-:Y:S04]  /*7440*/  BSSY.RECONVERGENT B2, `(.L_x_12459) ;  /* 0x0000039000027945 */ /* 0x000fe80003800200 */
[----:B------:R-:W-:Y:S05]  /*7450*/  @!P3 BRA `(.L_x_12460) ;  /* 0x0000000000dcb947 */ /* 0x000fea0003800000 */
[-CC-:B01----:R-:W-:Y:S01]  /*7460*/  FFMA.FTZ R140, R209, R177.reuse, R176.reuse ;  /* 0x000000b1d18c7223 */ /* 0x183fe200000100b0 */
[-C--:B------:R-:W-:Y:S01]  /*7470*/  FFMA.FTZ R141, R206, R177.reuse, R176 ;  /* 0x000000b1ce8d7223 */ /* 0x080fe200000100b0 */
[--C-:B------:R-:W-:Y:S01]  /*7480*/  HADD2.F32 R142, -RZ, R164.reuse.H0_H0 ;  /* 0x200000a4ff8e7230 */ /* 0x100fe20000004100 */
[----:B------:R-:W0:Y:S01]  /*7490*/  LDC.64 R242, c[0x0][0x478] ;  /* 0x00011e00fff27b82 */ /* 0x000e220000000a00 */
[----:B------:R-:W-:Y:S01]  /*74a0*/  FADD.FTZ R140, R207, -R140 ;  /* 0x8000008ccf8c7221 */ /* 0x000fe20000010000 */
[----:B------:R-:W-:Y:S02]  /*74b0*/  HADD2.F32 R143, -RZ, R164.H1_H1 ;  /* 0x300000a4ff8f7230 */ /* 0x000fe40000004100 */
[----:B------:R-:W-:Y:S01]  /*74c0*/  FADD.FTZ R172, R204, -R141 ;  /* 0x8000008dccac7221 */ /* 0x000fe20000010000 */
[----:B------:R-:W-:Y:S02]  /*74d0*/  HADD2.F32 R245, -RZ, R166.H1_H1 ;  /* 0x300000a6fff57230 */ /* 0x000fe40000004100 */
[----:B-----5:R-:W-:Y:S01]  /*74e0*/  FFMA.FTZ R141, R191, R140, R142 ;  /* 0x0000008cbf8d7223 */ /* 0x020fe2000001008e */
[-CC-:B------:R-:W-:Y:S01]  /*74f0*/  FFMA.FTZ R140, R205, R177.reuse, R176.reuse ;  /* 0x000000b1cd8c7223 */ /* 0x180fe200000100b0 */
[----:B------:R-:W-:Y:S01]  /*7500*/  FFMA.FTZ R142, R191, R172, R143 ;  /* 0x000000acbf8e7223 */ /* 0x000fe2000001008f */
[----:B------:R-:W-:Y:S01]  /*7510*/  FFMA.FTZ R143, R202, R177, R176 ;  /* 0x000000b1ca8f7223 */ /* 0x000fe200000100b0 */
[----:B------:R-:W-:-:S02]  /*7520*/  HADD2.F32 R172, -RZ, R165.H0_H0 ;  /* 0x200000a5ffac7230 */ /* 0x000fc40000004100 */
[----:B------:R-:W-:Y:S01]  /*7530*/  FADD.FTZ R140, R203, -R140 ;  /* 0x8000008ccb8c7221 */ /* 0x000fe20000010000 */
[----:B------:R-:W-:Y:S02]  /*7540*/  HADD2.F32 R240, -RZ, R166.H0_H0 ;  /* 0x200000a6fff07230 */ /* 0x000fe40000004100 */
[----:B------:R-:W-:Y:S01]  /*7550*/  FADD.FTZ R244, R200, -R143 ;  /* 0x8000008fc8f47221 */ /* 0x000fe20000010000 */
[----:B------:R-:W-:Y:S02]  /*7560*/  HADD2.F32 R143, -RZ, R165.H1_H1 ;  /* 0x300000a5ff8f7230 */ /* 0x000fe40000004100 */
[----:B------:R-:W-:Y:S01]  /*7570*/  FFMA.FTZ R173, R191, R140, R172 ;  /* 0x0000008cbfad7223 */ /* 0x000fe200000100ac */
[-CC-:B------:R-:W-:Y:S01]  /*7580*/  FFMA.FTZ R140, R201, R177.reuse, R176.reuse ;  /* 0x000000b1c98c7223 */ /* 0x180fe200000100b0 */
[----:B------:R-:W1:Y:S01]  /*7590*/  LDC.64 R178, c[0x0][0x468] ;  /* 0x00011a00ffb27b82 */ /* 0x000e620000000a00 */
[----:B------:R-:W-:Y:S01]  /*75a0*/  FMUL.FTZ R247, R142, R192 ;  /* 0x000000c08ef77220 */ /* 0x000fe20000410000 */
[----:B------:R-:W-:Y:S01]  /*75b0*/  FFMA.FTZ R244, R191, R244, R143 ;  /* 0x000000f4bff47223 */ /* 0x000fe2000001008f */
[----:B------:R-:W-:Y:S01]  /*75c0*/  FFMA.FTZ R143, R198, R177, R176 ;  /* 0x000000b1c68f7223 */ /* 0x000fe200000100b0 */
[----:B------:R-:W-:-:S03]  /*75d0*/  FADD.FTZ R140, R199, -R140 ;  /* 0x8000008cc78c7221 */ /* 0x000fc60000010000 */
[----:B------:R-:W-:Y:S01]  /*75e0*/  FADD.FTZ R172, R196, -R143 ;  /* 0x8000008fc4ac7221 */ /* 0x000fe20000010000 */
[----:B------:R-:W-:Y:S01]  /*75f0*/  FFMA.FTZ R240, R191, R140, R240 ;  /* 0x0000008cbff07223 */ /* 0x000fe200000100f0 */
[-CC-:B------:R-:W-:Y:S01]  /*7600*/  FFMA.FTZ R140, R197, R177.reuse, R176.reuse ;  /* 0x000000b1c58c7223 */ /* 0x180fe200000100b0 */
[----:B------:R-:W-:Y:S02]  /*7610*/  HADD2.F32 R143, -RZ, R167.H1_H1 ;  /* 0x300000a7ff8f7230 */ /* 0x000fe40000004100 */
[----:B------:R-:W-:Y:S01]  /*7620*/  FFMA.FTZ R245, R191, R172, R245 ;  /* 0x000000acbff57223 */ /* 0x000fe200000100f5 */
[----:B------:R-:W-:Y:S01]  /*7630*/  FFMA.FTZ R172, R194, R177, R176 ;  /* 0x000000b1c2ac7223 */ /* 0x000fe200000100b0 */
[----:B------:R-:W-:Y:S01]  /*7640*/  FADD.FTZ R140, R195, -R140 ;  /* 0x8000008cc38c7221 */ /* 0x000fe20000010000 */
[----:B0-----:R-:W-:-:S04]  /*7650*/  IMAD.WIDE.U32 R242, R186, 0x10, R242 ;  /* 0x00000010baf27825 */ /* 0x001fc800078e00f2 */
[----:B------:R-:W-:Y:S01]  /*7660*/  FADD.FTZ R174, R193, -R172 ;  /* 0x800000acc1ae7221 */ /* 0x000fe20000010000 */
[----:B------:R-:W-:-:S03]  /*7670*/  HADD2.F32 R172, -RZ, R167.H0_H0 ;  /* 0x200000a7ffac7230 */ /* 0x000fc60000004100 */
[C---:B------:R-:W-:Y:S02]  /*7680*/  FFMA.FTZ R174, R191.reuse, R174, R143 ;  /* 0x000000aebfae7223 */ /* 0x040fe4000001008f */
[----:B------:R-:W-:Y:S01]  /*7690*/  FFMA.FTZ R175, R191, R140, R172 ;  /* 0x0000008cbfaf7223 */ /* 0x000fe200000100ac */
[-C--:B------:R-:W-:Y:S01]  /*76a0*/  FMUL.FTZ R172, R141, R192.reuse ;  /* 0x000000c08dac7220 */ /* 0x080fe20000410000 */
[----:B------:R-:W-:Y:S01]  /*76b0*/  F2FP.F16.F32.PACK_AB R140, R142, R141 ;  /* 0x0000008d8e8c723e */ /* 0x000fe200000000ff */
[-C--:B------:R-:W-:Y:S01]  /*76c0*/  FMUL.FTZ R246, R174, R192.reuse ;  /* 0x000000c0aef67220 */ /* 0x080fe20000410000 */
[C---:B------:R-:W-:Y:S01]  /*76d0*/  F2FP.F16.F32.PACK_AB R141, R244.reuse, R173 ;  /* 0x000000adf48d723e */ /* 0x040fe200000000ff */
[----:B------:R-:W-:Y:S01]  /*76e0*/  FMUL.FTZ R173, R173, R192 ;  /* 0x000000c0adad7220 */ /* 0x000fe20000410000 */
[C---:B------:R-:W-:Y:S01]  /*76f0*/  F2FP.F16.F32.PACK_AB R142, R245.reuse, R240 ;  /* 0x000000f0f58e723e */ /* 0x040fe200000000ff */
[-C--:B------:R-:W-:Y:S01]  /*7700*/  FMUL.FTZ R244, R244, R192.reuse ;  /* 0x000000c0f4f47220 */ /* 0x080fe20000410000 */
[----:B------:R-:W-:Y:S01]  /*7710*/  F2FP.F16.F32.PACK_AB R143, R174, R175 ;  /* 0x000000afae8f723e */ /* 0x000fe200000000ff */
[-C--:B------:R-:W-:Y:S01]  /*7720*/  FMUL.FTZ R240, R240, R192.reuse ;  /* 0x000000c0f0f07220 */ /* 0x080fe20000410000 */
[-C--:B------:R-:W-:Y:S01]  /*7730*/  FMUL.FTZ R245, R245, R192.reuse ;  /* 0x000000c0f5f57220 */ /* 0x080fe20000410000 */
[----:B------:R-:W-:Y:S01]  /*7740*/  FMUL.FTZ R175, R175, R192 ;  /* 0x000000c0afaf7220 */ /* 0x000fe20000410000 */
[----:B------:R-:W-:Y:S01]  /*7750*/  F2FP.F16.F32.PACK_AB R172, R247, R172 ;  /* 0x000000acf7ac723e */ /* 0x000fe200000000ff */
[----:B-1----:R-:W-:Y:S01]  /*7760*/  IMAD.WIDE.U32 R178, R186, 0x10, R178 ;  /* 0x00000010bab27825 */ /* 0x002fe200078e00b2 */
[----:B------:R-:W-:Y:S01]  /*7770*/  F2FP.F16.F32.PACK_AB R173, R244, R173 ;  /* 0x000000adf4ad723e */ /* 0x000fe200000000ff */
[----:B------:R2:W-:Y:S01]  /*7780*/  STG.E.128 desc[UR6][R242.64], R140 ;  /* 0x0000008cf2007986 */ /* 0x0005e2000c101d06 */
[----:B------:R-:W-:-:S02]  /*7790*/  F2FP.F16.F32.PACK_AB R174, R245, R240 ;  /* 0x000000f0f5ae723e */ /* 0x000fc400000000ff */
[----:B------:R-:W-:Y:S02]  /*77a0*/  F2FP.F16.F32.PACK_AB R175, R246, R175 ;  /* 0x000000aff6af723e */ /* 0x000fe400000000ff */
[----:B------:R-:W-:-:S03]  /*77b0*/  IADD3 R186, PT, PT, R186, 0x20, RZ ;  /* 0x00000020baba7810 */ /* 0x000fc60007ffe0ff */
[----:B------:R2:W-:Y:S04]  /*77c0*/  STG.E.128 desc[UR6][R178.64], R172 ;  /* 0x000000acb2007986 */ /* 0x0005e8000c101d06 */
.L_x_12460:
[----:B------:R-:W-:Y:S05]  /*77d0*/  BSYNC.RECONVERGENT B2 ;  /* 0x0000000000027941 */ /* 0x000fea0003800200 */
.L_x_12459:
[----:B------:R-:W-:Y:S04]  /*77e0*/  BSSY.RECONVERGENT B2, `(.L_x_12461) ;  /* 0x0000039000027945 */ /* 0x000fe80003800200 */
[----:B------:R-:W-:Y:S05]  /*77f0*/  @!P4 BRA `(.L_x_12462) ;  /* 0x0000000000dcc947 */ /* 0x000fea0003800000 */
[-CC-:B012---:R-:W-:Y:S01]  /*7800*/  FFMA.FTZ R140, R187, R177.reuse, R176.reuse ;  /* 0x000000b1bb8c7223 */ /* 0x187fe200000100b0 */
        /* <DEDUP_REMOVED lines=8> */
[----:B------:R-:W-:Y:S01]  /*7890*/  FFMA.FTZ R140, R183, R177, R176 ;  /* 0x000000b1b78c7223 */ /* 0x000fe200000100b0 */
[----:B------:R-:W-:Y:S01]  /*78a0*/  FFMA.FTZ R142, R191, R172, R143 ;  /* 0x000000acbf8e7223 */ /* 0x000fe2000001008f */
[----:B------:R-:W-:-:S02]  /*78b0*/  HADD2.F32 R172, -RZ, R169.H0_H0 ;  /* 0x200000a9ffac7230 */ /* 0x000fc40000004100 */
[-C--:B------:R-:W-:Y:S01]  /*78c0*/  FFMA.FTZ R143, R180, R177.reuse, R176 ;  /* 0x000000b1b48f7223 */ /* 0x080fe200000100b0 */
[----:B------:R-:W-:Y:S01]  /*78d0*/  FADD.FTZ R140, R181, -R140 ;  /* 0x8000008cb58c7221 */ /* 0x000fe20000010000 */
[----:B------:R-:W1:Y:S01]  /*78e0*/  LDC.64 R178, c[0x0][0x468] ;  /* 0x00011a00ffb27b82 */ /* 0x000e620000000a00 */
[----:B------:R-:W-:Y:S02]  /*78f0*/  HADD2.F32 R240, -RZ, R170.H0_H0 ;  /* 0x200000aafff07230 */ /* 0x000fe40000004100 */
[----:B------:R-:W-:Y:S01]  /*7900*/  FADD.FTZ R244, R26, -R143 ;  /* 0x8000008f1af47221 */ /* 0x000fe20000010000 */
[----:B------:R-:W-:Y:S01]  /*7910*/  FFMA.FTZ R173, R191, R140, R172 ;  /* 0x0000008cbfad7223 */ /* 0x000fe200000100ac */
[-CC-:B------:R-:W-:Y:S01]  /*7920*/  FFMA.FTZ R172, R4, R177.reuse, R176.reuse ;  /* 0x000000b104ac7223 */ /* 0x180fe200000100b0 */
[----:B------:R-:W-:Y:S02]  /*7930*/  HADD2.F32 R143, -RZ, R169.H1_H1 ;  /* 0x300000a9ff8f7230 */ /* 0x000fe40000004100 */
[----:B------:R-:W-:Y:S01]  /*7940*/  FFMA.FTZ R140, R27, R177, R176 ;  /* 0x000000b11b8c7223 */ /* 0x000fe200000100b0 */
[----:B------:R-:W-:Y:S01]  /*7950*/  FMUL.FTZ R247, R142, R192 ;  /* 0x000000c08ef77220 */ /* 0x000fe20000410000 */
[----:B------:R-:W-:Y:S01]  /*7960*/  FADD.FTZ R172, R5, -R172 ;  /* 0x800000ac05ac7221 */ /* 0x000fe20000010000 */
[----:B------:R-:W-:Y:S01]  /*7970*/  FFMA.FTZ R244, R191, R244, R143 ;  /* 0x000000f4bff47223 */ /* 0x000fe2000001008f */
[----:B------:R-:W-:-:S02]  /*7980*/  FADD.FTZ R140, R3, -R140 ;  /* 0x8000008c038c7221 */ /* 0x000fc40000010000 */
[----:B------:R-:W-:Y:S01]  /*7990*/  FFMA.FTZ R245, R191, R172, R245 ;  /* 0x000000acbff57223 */ /* 0x000fe200000100f5 */
[-CC-:B------:R-:W-:Y:S01]  /*79a0*/  FFMA.FTZ R143, R7, R177.reuse, R176.reuse ;  /* 0x000000b1078f7223 */ /* 0x180fe200000100b0 */
[----:B------:R-:W-:Y:S01]  /*79b0*/  FFMA.FTZ R172, R8, R177, R176 ;  /* 0x000000b108ac7223 */ /* 0x000fe200000100b0 */
[----:B------:R-:W-:Y:S01]  /*79c0*/  FFMA.FTZ R240, R191, R140, R240 ;  /* 0x0000008cbff07223 */ /* 0x000fe200000100f0 */
[----:B0-----:R-:W-:-:S04]  /*79d0*/  IMAD.WIDE.U32 R242, R186, 0x10, R242 ;  /* 0x00000010baf27825 */ /* 0x001fc800078e00f2 */
[----:B------:R-:W-:Y:S01]  /*79e0*/  FADD.FTZ R140, R6, -R143 ;  /* 0x8000008f068c7221 */ /* 0x000fe20000010000 */
[----:B------:R-:W-:Y:S01]  /*79f0*/  FADD.FTZ R174, R9, -R172 ;  /* 0x800000ac09ae7221 */ /* 0x000fe20000010000 */
[--C-:B------:R-:W-:Y:S02]  /*7a00*/  HADD2.F32 R172, -RZ, R171.reuse.H0_H0 ;  /* 0x200000abffac7230 */ /* 0x100fe40000004100 */
[----:B------:R-:W-:Y:S02]  /*7a10*/  HADD2.F32 R143, -RZ, R171.H1_H1 ;  /* 0x300000abff8f7230 */ /* 0x000fe40000004100 */
[----:B-1----:R-:W-:-:S04]  /*7a20*/  IMAD.WIDE.U32 R178, R186, 0x10, R178 ;  /* 0x00000010bab27825 */ /* 0x002fc800078e00b2 */
[----:B------:R-:W-:Y:S01]  /*7a30*/  FFMA.FTZ R175, R191, R140, R172 ;  /* 0x0000008cbfaf7223 */ /* 0x000fe200000100ac */
[----:B------:R-:W-:Y:S01]  /*7a40*/  FMUL.FTZ R172, R141, R192 ;  /* 0x000000c08dac7220 */ /* 0x000fe20000410000 */
[----:B------:R-:W-:Y:S01]  /*7a50*/  FFMA.FTZ R174, R191, R174, R143 ;  /* 0x000000aebfae7223 */ /* 0x000fe2000001008f */
[----:B------:R-:W-:Y:S02]  /*7a60*/  F2FP.F16.F32.PACK_AB R140, R142, R141 ;  /* 0x0000008d8e8c723e */ /* 0x000fe400000000ff */
[C---:B------:R-:W-:Y:S01]  /*7a70*/  F2FP.F16.F32.PACK_AB R141, R244.reuse, R173 ;  /* 0x000000adf48d723e */ /* 0x040fe200000000ff */
        /* <DEDUP_REMOVED lines=15> */
.L_x_12462:
[----:B------:R-:W-:Y:S05]  /*7b70*/  BSYNC.RECONVERGENT B2 ;  /* 0x0000000000027941 */ /* 0x000fea0003800200 */
.L_x_12461:
[----:B------:R-:W-:Y:S05]  /*7b80*/  @!P5 BRA `(.L_x_12443) ;  /* 0x0000000000d8d947 */ /* 0x000fea0003800000 */
[-CC-:B0123--:R-:W-:Y:S01]  /*7b90*/  FFMA.FTZ R140, R24, R177.reuse, R176.reuse ;  /* 0x000000b1188c7223 */ /* 0x18ffe200000100b0 */
[-CC-:B------:R-:W-:Y:S01]  /*7ba0*/  FFMA.FTZ R141, R23, R177.reuse, R176.reuse ;  /* 0x000000b1178d7223 */ /* 0x180fe200000100b0 */
[--C-:B------:R-:W-:Y:S02]  /*7bb0*/  HADD2.F32 R178, -RZ, R79.reuse.H1_H1 ;  /* 0x3000004fffb27230 */ /* 0x100fe40000004100 */
[-C--:B------:R-:W-:Y:S01]  /*7bc0*/  FFMA.FTZ R142, R10, R177.reuse, R176 ;  /* 0x000000b10a8e7223 */ /* 0x080fe200000100b0 */
[----:B------:R-:W-:Y:S01]  /*7bd0*/  FADD.FTZ R172, R25, -R140 ;  /* 0x8000008c19ac7221 */ /* 0x000fe20000010000 */
[----:B------:R-:W-:Y:S02]  /*7be0*/  HADD2.F32 R143, -RZ, R79.H0_H0 ;  /* 0x2000004fff8f7230 */ /* 0x000fe40000004100 */
[----:B------:R-:W-:Y:S01]  /*7bf0*/  FADD.FTZ R140, R22, -R141 ;  /* 0x8000008d168c7221 */ /* 0x000fe20000010000 */
[----:B------:R-:W-:Y:S01]  /*7c00*/  FFMA.FTZ R173, R11, R177, R176 ;  /* 0x000000b10bad7223 */ /* 0x000fe200000100b0 */
[----:B-----5:R-:W-:Y:S01]  /*7c10*/  FFMA.FTZ R141, R191, R172, R178 ;  /* 0x000000acbf8d7223 */ /* 0x020fe200000100b2 */
[----:B------:R-:W-:Y:S01]  /*7c20*/  FADD.FTZ R172, R15, -R142 ;  /* 0x8000008e0fac7221 */ /* 0x000fe20000010000 */
[----:B------:R-:W-:Y:S01]  /*7c30*/  FFMA.FTZ R143, R191, R140, R143 ;  /* 0x0000008cbf8f7223 */ /* 0x000fe2000001008f */
[----:B------:R-:W-:-:S02]  /*7c40*/  HADD2.F32 R142, -RZ, R76.H0_H0 ;  /* 0x2000004cff8e7230 */ /* 0x000fc40000004100 */
[----:B------:R-:W-:Y:S01]  /*7c50*/  FADD.FTZ R140, R12, -R173 ;  /* 0x800000ad0c8c7221 */ /* 0x000fe20000010000 */
[----:B------:R-:W-:Y:S02]  /*7c60*/  HADD2.F32 R175, -RZ, R76.H1_H1 ;  /* 0x3000004cffaf7230 */ /* 0x000fe40000004100 */
[-CC-:B------:R-:W-:Y:S01]  /*7c70*/  FFMA.FTZ R243, R13, R177.reuse, R176.reuse ;  /* 0x000000b10df37223 */ /* 0x180fe200000100b0 */
[-C--:B------:R-:W-:Y:S01]  /*7c80*/  FFMA.FTZ R174, R14, R177.reuse, R176 ;  /* 0x000000b10eae7223 */ /* 0x080fe200000100b0 */
[----:B------:R-:W-:Y:S01]  /*7c90*/  FFMA.FTZ R173, R191, R140, R142 ;  /* 0x0000008cbfad7223 */ /* 0x000fe2000001008e */
[-CC-:B------:R-:W-:Y:S01]  /*7ca0*/  FFMA.FTZ R179, R17, R177.reuse, R176.reuse ;  /* 0x000000b111b37223 */ /* 0x180fe200000100b0 */
[----:B------:R-:W-:Y:S01]  /*7cb0*/  FFMA.FTZ R142, R191, R172, R175 ;  /* 0x000000acbf8e7223 */ /* 0x000fe200000100af */
[----:B------:R-:W-:Y:S01]  /*7cc0*/  FFMA.FTZ R176, R20, R177, R176 ;  /* 0x000000b114b07223 */ /* 0x000fe200000100b0 */
[--C-:B------:R-:W-:Y:S02]  /*7cd0*/  HADD2.F32 R172, -RZ, R77.reuse.H0_H0 ;  /* 0x2000004dffac7230 */ /* 0x100fe40000004100 */
[----:B------:R-:W-:Y:S01]  /*7ce0*/  FADD.FTZ R140, R16, -R243 ;  /* 0x800000f3108c7221 */ /* 0x000fe20000010000 */
[----:B------:R-:W-:-:S02]  /*7cf0*/  HADD2.F32 R177, -RZ, R77.H1_H1 ;  /* 0x3000004dffb17230 */ /* 0x000fc40000004100 */
[----:B------:R-:W-:Y:S01]  /*7d00*/  FADD.FTZ R174, R19, -R174 ;  /* 0x800000ae13ae7221 */ /* 0x000fe20000010000 */
[----:B------:R-:W-:Y:S01]  /*7d10*/  FADD.FTZ R176, R21, -R176 ;  /* 0x800000b015b07221 */ /* 0x000fe20000010000 */
[C---:B------:R-:W-:Y:S01]  /*7d20*/  FFMA.FTZ R175, R191.reuse, R140, R172 ;  /* 0x0000008cbfaf7223 */ /* 0x040fe200000100ac */
[----:B------:R-:W-:Y:S01]  /*7d30*/  FADD.FTZ R140, R18, -R179 ;  /* 0x800000b3128c7221 */ /* 0x000fe20000010000 */
[----:B------:R-:W-:Y:S01]  /*7d40*/  FFMA.FTZ R172, R191, R174, R177 ;  /* 0x000000aebfac7223 */ /* 0x000fe200000100b1 */
[--C-:B------:R-:W-:Y:S01]  /*7d50*/  HADD2.F32 R177, -RZ, R78.reuse.H1_H1 ;  /* 0x3000004effb17230 */ /* 0x100fe20000004100 */
[----:B------:R-:W0:Y:S01]  /*7d60*/  LDC.64 R178, c[0x0][0x478] ;  /* 0x00011e00ffb27b82 */ /* 0x000e220000000a00 */
[----:B------:R-:W-:Y:S02]  /*7d70*/  HADD2.F32 R174, -RZ, R78.H0_H0 ;  /* 0x2000004effae7230 */ /* 0x000fe40000004100 */
[-C--:B------:R-:W-:Y:S01]  /*7d80*/  FMUL.FTZ R246, R143, R192.reuse ;  /* 0x000000c08ff67220 */ /* 0x080fe20000410000 */
[----:B------:R-:W-:Y:S01]  /*7d90*/  FMUL.FTZ R247, R141, R192 ;  /* 0x000000c08df77220 */ /* 0x000fe20000410000 */
[C---:B------:R-:W-:Y:S01]  /*7da0*/  FFMA.FTZ R244, R191.reuse, R176, R177 ;  /* 0x000000b0bff47223 */ /* 0x040fe200000100b1 */
[----:B------:R-:W-:Y:S01]  /*7db0*/  FMUL.FTZ R240, R172, R192 ;  /* 0x000000c0acf07220 */ /* 0x000fe20000410000 */
[----:B------:R-:W-:Y:S01]  /*7dc0*/  FFMA.FTZ R243, R191, R140, R174 ;  /* 0x0000008cbff37223 */ /* 0x000fe200000100ae */
[-C--:B------:R-:W-:Y:S01]  /*7dd0*/  FMUL.FTZ R174, R173, R192.reuse ;  /* 0x000000c0adae7220 */ /* 0x080fe20000410000 */
[----:B------:R-:W1:Y:S01]  /*7de0*/  LDC.64 R176, c[0x0][0x468] ;  /* 0x00011a00ffb07b82 */ /* 0x000e620000000a00 */
[C---:B------:R-:W-:Y:S01]  /*7df0*/  F2FP.F16.F32.PACK_AB R140, R142.reuse, R173 ;  /* 0x000000ad8e8c723e */ /* 0x040fe200000000ff */
        /* <DEDUP_REMOVED lines=8> */
[----:B------:R-:W-:Y:S01]  /*7e80*/  F2FP.F16.F32.PACK_AB R175, R247, R246 ;  /* 0x000000f6f7af723e */ /* 0x000fe200000000ff */
[----:B0-----:R-:W-:Y:S01]  /*7e90*/  IMAD.WIDE.U32 R178, R186, 0x10, R178 ;  /* 0x00000010bab27825 */ /* 0x001fe200078e00b2 */
[----:B------:R-:W-:Y:S02]  /*7ea0*/  F2FP.F16.F32.PACK_AB R173, R240, R191 ;  /* 0x000000bff0ad723e */ /* 0x000fe400000000ff */
[----:B------:R-:W-:-:S02]  /*7eb0*/  F2FP.F16.F32.PACK_AB R174, R245, R242 ;  /* 0x000000f2f5ae723e */ /* 0x000fc400000000ff */
[----:B------:R0:W-:Y:S01]  /*7ec0*/  STG.E.128 desc[UR6][R178.64], R140 ;  /* 0x0000008cb2007986 */ /* 0x0001e2000c101d06 */
[----:B-1----:R-:W-:-:S05]  /*7ed0*/  IMAD.WIDE.U32 R176, R186, 0x10, R176 ;  /* 0x00000010bab07825 */ /* 0x002fca00078e00b0 */
[----:B------:R0:W-:Y:S02]  /*7ee0*/  STG.E.128 desc[UR6][R176.64], R172 ;  /* 0x000000acb0007986 */ /* 0x0001e4000c101d06 */
.L_x_12443:
[----:B------:R-:W-:Y:S05]  /*7ef0*/  BSYNC.RECONVERGENT B1 ;  /* 0x0000000000017941 */ /* 0x000fea0003800200 */
.L_x_12425:
[----:B01234-:R-:W0:Y:S02]  /*7f00*/  LDC.64 R172, c[0x0][0x380] ;  /* 0x0000e000ffac7b82 */ /* 0x01fe240000000a00 */
[----:B0-----:R-:W-:-:S04]  /*7f10*/  LEA R189, R172, R189, 0x2 ;  /* 0x000000bdacbd7211 */ /* 0x001fc800078e10ff */
[----:B------:R-:W-:-:S13]  /*7f20*/  ISETP.GE.AND P1, PT, R189, R173, PT ;  /* 0x000000adbd00720c */ /* 0x000fda0003f26270 */
[----:B------:R-:W-:Y:S05]  /*7f30*/  @!P1 BRA `(.L_x_12463) ;  /* 0xffffff8800509947 */ /* 0x000fea000383ffff */
.L_x_12404:
[----:B------:R-:W-:Y:S05]  /*7f40*/  BSYNC B0 ;  /* 0x0000000000007941 */ /* 0x000fea0003800000 */
.L_x_12403:
        /* <DEDUP_REMOVED lines=312> */
.L_x_12424:
        /* <DEDUP_REMOVED lines=8> */
.L_x_12465:
[----:B------:R-:W-:Y:S05]  /*9350*/  BSYNC B1 ;  /* 0x0000000000017941 */ /* 0x000fea0003800000 */
.L_x_12464:
        /* <DEDUP_REMOVED lines=8> */
.L_x_12466:
[----:B------:R-:W-:-:S05]  /*93e0*/  FADD.FTZ R173, R173, R246 ;  /* 0x000000f6adad7221 */ /* 0x000fca0000010000 */
[----:B------:R-:W-:Y:S01]  /*93f0*/  MOV R245, R173 ;  /* 0x000000ad00f57202 */ /* 0x000fe20000000f00 */
[----:B------:R-:W-:Y:S01]  /*9400*/  HFMA2 R247, -RZ, RZ, 0, 1.1920928955078125e-07 ;  /* 0x00000002fff77431 */ /* 0x000fe200000001ff */
[----:B------:R-:W-:-:S07]  /*9410*/  MOV R175, R243 ;  /* 0x000000f300af7202 */ /* 0x000fce0000000f00 */
[----:B------:R-:W-:Y:S05]  /*9420*/  WARPSYNC.COLLECTIVE R240, `(.L_x_12467) ;  /* 0x00000000f0087348 */ /* 0x000fea0003c00000 */
[----:B------:R0:W1:Y:S02]  /*9430*/  SHFL.BFLY P6, R243, R245, R247, R248 ;  /* 0x0c0000f7f5f37389 */ /* 0x00006400000c00f8 */
[----:B01----:R-:W-:Y:S05]  /*9440*/  ENDCOLLECTIVE ;  /* 0x000000000000791b */ /* 0x003fea0003800000 */
.L_x_12467:
[----:B------:R-:W-:-:S05]  /*9450*/  FADD.FTZ R175, R175, R244 ;  /* 0x000000f4afaf7221 */ /* 0x000fca0000010000 */
[----:B------:R-:W-:Y:S02]  /*9460*/  MOV R245, R175 ;  /* 0x000000af00f57202 */ /* 0x000fe40000000f00 */
[----:B------:R-:W-:-:S07]  /*9470*/  MOV R172, R243 ;  /* 0x000000f300ac7202 */ /* 0x000fce0000000f00 */
[----:B------:R-:W-:Y:S05]  /*9480*/  WARPSYNC.COLLECTIVE R240, `(.L_x_12468) ;  /* 0x00000000f0087348 */ /* 0x000fea0003c00000 */
[----:B------:R0:W1:Y:S02]  /*9490*/  SHFL.BFLY P6, R243, R245, R247, R248 ;  /* 0x0c0000f7f5f37389 */ /* 0x00006400000c00f8 */
[----:B01----:R-:W-:Y:S05]  /*94a0*/  ENDCOLLECTIVE ;  /* 0x000000000000791b */ /* 0x003fea0003800000 */
.L_x_12468:
[----:B------:R-:W-:-:S05]  /*94b0*/  FADD.FTZ R172, R173, R172 ;  /* 0x000000acadac7221 */ /* 0x000fca0000010000 */
[----:B------:R-:W-:Y:S01]  /*94c0*/  MOV R245, R172 ;  /* 0x000000ac00f57202 */ /* 0x000fe20000000f00 */
[----:B------:R-:W-:Y:S01]  /*94d0*/  HFMA2 R247, -RZ, RZ, 0, 2.384185791015625e-07 ;  /* 0x00000004fff77431 */ /* 0x000fe200000001ff */
[----:B------:R-:W-:-:S07]  /*94e0*/  MOV R174, R243 ;  /* 0x000000f300ae7202 */ /* 0x000fce0000000f00 */
[----:B------:R-:W-:Y:S05]  /*94f0*/  WARPSYNC.COLLECTIVE R240, `(.L_x_12469) ;  /* 0x00000000f0087348 */ /* 0x000fea0003c00000 */
[----:B------:R0:W1:Y:S02]  /*9500*/  SHFL.BFLY P6, R243, R245, R247, R248 ;  /* 0x0c0000f7f5f37389 */ /* 0x00006400000c00f8 */
[----:B01----:R-:W-:Y:S05]  /*9510*/  ENDCOLLECTIVE ;  /* 0x000000000000791b */ /* 0x003fea0003800000 */
.L_x_12469:
[----:B------:R-:W-:-:S05]  /*9520*/  FADD.FTZ R174, R175, R174 ;  /* 0x000000aeafae7221 */ /* 0x000fca0000010000 */
[----:B------:R-:W-:Y:S02]  /*9530*/  MOV R245, R174 ;  /* 0x000000ae00f57202 */ /* 0x000fe40000000f00 */
[----:B------:R-:W-:-:S07]  /*9540*/  MOV R177, R243 ;  /* 0x000000f300b17202 */ /* 0x000fce0000000f00 */
[----:B------:R-:W-:Y:S05]  /*9550*/  WARPSYNC.COLLECTIVE R240, `(.L_x_12470) ;  /* 0x00000000f0087348 */ /* 0x000fea0003c00000 */
[----:B------:R0:W1:Y:S02]  /*9560*/  SHFL.BFLY P6, R243, R245, R247, R248 ;  /* 0x0c0000f7f5f37389 */ /* 0x00006400000c00f8 */
[----:B01----:R-:W-:Y:S05]  /*9570*/  ENDCOLLECTIVE ;  /* 0x000000000000791b */ /* 0x003fea0003800000 */
.L_x_12470:
[----:B------:R-:W-:-:S05]  /*9580*/  FADD.FTZ R177, R172, R177 ;  /* 0x000000b1acb17221 */ /* 0x000fca0000010000 */
[----:B------:R-:W-:Y:S01]  /*9590*/  MOV R245, R177 ;  /* 0x000000b100f57202 */ /* 0x000fe20000000f00 */
[----:B------:R-:W-:Y:S01]  /*95a0*/  HFMA2 R247, -RZ, RZ, 0, 4.76837158203125e-07 ;  /* 0x00000008fff77431 */ /* 0x000fe200000001ff */
[----:B------:R-:W-:-:S07]  /*95b0*/  MOV R179, R243 ;  /* 0x000000f300b37202 */ /* 0x000fce0000000f00 */
[----:B------:R-:W-:Y:S05]  /*95c0*/  WARPSYNC.COLLECTIVE R240, `(.L_x_12471) ;  /* 0x00000000f0087348 */ /* 0x000fea0003c00000 */
[----:B------:R0:W1:Y:S02]  /*95d0*/  SHFL.BFLY P6, R243, R245, R247, R248 ;  /* 0x0c0000f7f5f37389 */ /* 0x00006400000c00f8 */
[----:B01----:R-:W-:Y:S05]  /*95e0*/  ENDCOLLECTIVE ;  /* 0x000000000000791b */ /* 0x003fea0003800000 */
.L_x_12471:
[----:B------:R-:W-:-:S05]  /*95f0*/  FADD.FTZ R179, R174, R179 ;  /* 0x000000b3aeb37221 */ /* 0x000fca0000010000 */
[----:B------:R-:W-:Y:S02]  /*9600*/  MOV R245, R179 ;  /* 0x000000b300f57202 */ /* 0x000fe40000000f00 */
[----:B------:R-:W-:-:S07]  /*9610*/  MOV R176, R243 ;  /* 0x000000f300b07202 */ /* 0x000fce0000000f00 */
[----:B------:R-:W-:Y:S05]  /*9620*/  WARPSYNC.COLLECTIVE R240, `(.L_x_12472) ;  /* 0x00000000f0087348 */ /* 0x000fea0003c00000 */
[----:B------:R0:W1:Y:S02]  /*9630*/  SHFL.BFLY P6, R243, R245, R247, R248 ;  /* 0x0c0000f7f5f37389 */ /* 0x00006400000c00f8 */
[----:B01----:R-:W-:Y:S05]  /*9640*/  ENDCOLLECTIVE ;  /* 0x000000000000791b */ /* 0x003fea0003800000 */
.L_x_12472:
[----:B------:R-:W-:-:S05]  /*9650*/  FADD.FTZ R176, R177, R176 ;  /* 0x000000b0b1b07221 */ /* 0x000fca0000010000 */
[----:B------:R-:W-:Y:S01]  /*9660*/  MOV R245, R176 ;  /* 0x000000b000f57202 */ /* 0x000fe20000000f00 */
[----:B------:R-:W-:Y:S01]  /*9670*/  HFMA2 R247, -RZ, RZ, 0, 9.5367431640625e-07 ;  /* 0x00000010fff77431 */ /* 0x000fe200000001ff */
[----:B------:R-:W-:-:S07]  /*9680*/  MOV R178, R243 ;  /* 0x000000f300b27202 */ /* 0x000fce0000000f00 */
[----:B------:R-:W-:Y:S05]  /*9690*/  WARPSYNC.COLLECTIVE R240, `(.L_x_12473) ;  /* 0x00000000f0087348 */ /* 0x000fea0003c00000 */
[----:B------:R0:W1:Y:S02]  /*96a0*/  SHFL.BFLY P6, R243, R245, R247, R248 ;  /* 0x0c0000f7f5f37389 */ /* 0x00006400000c00f8 */
[----:B01----:R-:W-:Y:S05]  /*96b0*/  ENDCOLLECTIVE ;  /* 0x000000000000791b */ /* 0x003fea0003800000 */
.L_x_12473:
[----:B------:R-:W-:-:S05]  /*96c0*/  FADD.FTZ R178, R179, R178 ;  /* 0x000000b2b3b27221 */ /* 0x000fca0000010000 */
[----:B------:R-:W-:Y:S02]  /*96d0*/  MOV R245, R178 ;  /* 0x000000b200f57202 */ /* 0x000fe40000000f00 */
[----:B------:R-:W-:-:S07]  /*96e0*/  MOV R173, R243 ;  /* 0x000000f300ad7202 */ /* 0x000fce0000000f00 */
[----:B------:R-:W-:Y:S05]  /*96f0*/  WARPSYNC.COLLECTIVE R240, `(.L_x_12474) ;  /* 0x00000000f0087348 */ /* 0x000fea0003c00000 */
[----:B------:R0:W1:Y:S02]  /*9700*/  SHFL.BFLY P6, R243, R245, R247, R248 ;  /* 0x0c0000f7f5f37389 */ /* 0x00006400000c00f8 */
[----:B01----:R-:W-:Y:S05]  /*9710*/  ENDCOLLECTIVE ;  /* 0x000000000000791b */ /* 0x003fea0003800000 */
.L_x_12474:
[----:B------:R-:W-:Y:S01]  /*9720*/  MOV R175, R243 ;  /* 0x000000f300af7202 */ /* 0x000fe20000000f00 */
[----:B------:R-:W-:Y:S06]  /*9730*/  BRA `(.L_x_12475) ;  /* 0xffffffa800407947 */ /* 0x000fec000383ffff */
.L_x_12476:
        /* <DEDUP_REMOVED lines=12> */
.L_x_25452:


//--------------------- .text._ZN10layer_norm13ln_bwd_kernelINS_13Kernel_traitsIf6__halfS2_S2_fjLj1280ELj1ELj4ELj1ELj16ENS_18Kernel_traits_baseILj1280EfS2_S2_S2_fjLj128EEEEELb0ELb0ELb0ELb1EEEvNS_9BwdParamsE --------------------------
	.section	.text._ZN10layer_norm13ln_bwd_kernelINS_13Kernel_traitsIf6__halfS2_S2_fjLj1280ELj1ELj4ELj1ELj16ENS_18Kernel_traits_baseILj1280EfS2_S2_S2_fjLj128EEEEELb0ELb0ELb0ELb1EEEvNS_9BwdParamsE,"ax",@progbits
	.align	128
        .global         _ZN10layer_norm13ln_bwd_kernelINS_13Kernel_traitsIf6__halfS2_S2_fjLj1280ELj1ELj4ELj1ELj16ENS_18Kernel_traits_baseILj1280EfS2_S2_S2_fjLj128EEEEELb0ELb0ELb0ELb1EEEvNS_9BwdParamsE
        .type           _ZN10layer_norm13ln_bwd_kernelINS_13Kernel_traitsIf6__halfS2_S2_fjLj1280ELj1ELj4ELj1ELj16ENS_18Kernel_traits_baseILj1280EfS2_S2_S2_fjLj128EEEEELb0ELb0ELb0ELb1EEEvNS_9BwdParamsE,@function
        .size           _ZN10layer_norm13ln_bwd_kernelINS_13Kernel_traitsIf6__halfS2_S2_fjLj1280ELj1ELj4ELj1ELj16ENS_18Kernel_traits_baseILj1280EfS2_S2_S2_fjLj128EEEEELb0ELb0ELb0ELb1EEEvNS_9BwdParamsE,(.L_x_25453 - _ZN10layer_norm13ln_bwd_kernelINS_13Kernel_traitsIf6__halfS2_S2_fjLj1280ELj1ELj4ELj1ELj16ENS_18Kernel_traits_baseILj1280EfS2_S2_S2_fjLj128EEEEELb0ELb0ELb0ELb1EEEvNS_9BwdParamsE)
        .other          _ZN10layer_norm13ln_bwd_kernelINS_13Kernel_traitsIf6__halfS2_S2_fjLj1280ELj1ELj4ELj1ELj16ENS_18Kernel_traits_baseILj1280EfS2_S2_S2_fjLj128EEEEELb0ELb0ELb0ELb1EEEvNS_9BwdParamsE,@"STO_CUDA_ENTRY STV_DEFAULT"
_ZN10layer_norm13ln_bwd_kernelINS_13Kernel_traitsIf6__halfS2_S2_fjLj1280ELj1ELj4ELj1ELj16ENS_18Kernel_traits_baseILj1280EfS2_S2_S2_fjLj128EEEEELb0ELb0ELb0ELb1EEEvNS_9BwdParamsE:
.text._ZN10layer_norm13ln_bwd_kernelINS_13Kernel_traitsIf6__halfS2_S2_fjLj1280ELj1ELj4ELj1ELj16ENS_18Kernel_traits_baseILj1280EfS2_S2_S2_fjLj128EEEEELb0ELb0ELb0ELb1EEEvNS_9BwdParamsE:
        /* <DEDUP_REMOVED lines=73> */
[----:B------:R-:W-:Y:S01]  /*0490*/  BSSY B1, `(.L_x_12479) ;  /* 0x0000794000017945 */ /* 0x000fe20003800000 */
[----:B------:R-:W-:Y:S01]  /*04a0*/  MOV R40, R0 ;  /* 0x0000000000287202 */ /* 0x000fe20000000f00 */
        /* <DEDUP_REMOVED lines=70> */
.L_x_12487:
        /* <DEDUP_REMOVED lines=18> */
[----:B------:R-:W-:Y:S01]  /*0a30*/  HFMA2 R16, -RZ, RZ, 1.875, 0 ;  /* 0x3f800000ff107431 */ /* 0x000fe200000001ff */
[----:B------:R-:W-:Y:S01]  /*0a40*/  LEA.HI.SX32 R15, R9, R3, 0x1d ;  /* 0x00000003090f7211 */ /* 0x000fe200078feaff */
[----:B---3--:R-:W-:Y:S01]  /*0a50*/  @P0 HADD2.F32 R16, -RZ, R6.H0_H0 ;  /* 0x20000006ff100230 */ /* 0x008fe20000004100 */
[----:B----4-:R-:W-:Y:S01]  /*0a60*/  FSEL R0, R2, RZ, !P2 ;  /* 0x000000ff02007208 */ /* 0x010fe20005000000 */
[----:B-1----:R-:W-:Y:S06]  /*0a70*/  @P1 BRA `(.L_x_12480) ;  /* 0x00000014006c1947 */ /* 0x002fec0003800000 */
[----:B------:R-:W0:Y:S01]  /*0a80*/  LDC.64 R116, c[0x0][0x3a8] ;  /* 0x0000ea00ff747b82 */ /* 0x000e220000000a00 */
[----:B------:R-:W-:-:S07]  /*0a90*/  IADD3 R14, PT, PT, R15, 0x80, RZ ;  /* 0x000000800f0e7810 */ /* 0x000fce0007ffe0ff */
[----:B------:R-:W1:Y:S01]  /*0aa0*/  LDC.64 R124, c[0x0][0x428] ;  /* 0x00010a00ff7c7b82 */ /* 0x000e620000000a00 */
[C---:B------:R-:W-:Y:S02]  /*0ab0*/  IADD3 R13, PT, PT, R15.reuse, 0x20, RZ ;  /* 0x000000200f0d7810 */ /* 0x040fe40007ffe0ff */
[C---:B------:R-:W-:Y:S02]  /*0ac0*/  IADD3 R12, PT, PT, R15.reuse, 0x40, RZ ;  /* 0x000000400f0c7810 */ /* 0x040fe40007ffe0ff */
[C---:B------:R-:W-:Y:S01]  /*0ad0*/  IADD3 R11, PT, PT, R15.reuse, 0x60, RZ ;  /* 0x000000600f0b7810 */ /* 0x040fe20007ffe0ff */
[----:B0-----:R-:W-:-:S04]  /*0ae0*/  IMAD.WIDE.U32 R136, R15, 0x10, R116 ;  /* 0x000000100f887825 */ /* 0x001fc800078e0074 */
[--C-:B------:R-:W-:Y:S02]  /*0af0*/  IMAD.WIDE.U32 R4, R14, 0x10, R116.reuse ;  /* 0x000000100e047825 */ /* 0x100fe400078e0074 */
[----:B------:R-:W2:Y:S02]  /*0b00*/  LDG.E.128 R136, desc[UR6][R136.64] ;  /* 0x0000000688887981 */ /* 0x000ea4000c1e1d00 */
[--C-:B------:R-:W-:Y:S02]  /*0b10*/  IMAD.WIDE.U32 R128, R13, 0x10, R116.reuse ;  /* 0x000000100d807825 */ /* 0x100fe400078e0074 */
[----:B------:R-:W3:Y:S02]  /*0b20*/  LDG.E.128 R4, desc[UR6][R4.64] ;  /* 0x0000000604047981 */ /* 0x000ee4000c1e1d00 */
[----:B------:R-:W-:Y:S02]  /*0b30*/  IMAD.WIDE.U32 R108, R12, 0x10, R116 ;  /* 0x000000100c6c7825 */ /* 0x000fe400078e0074 */
[----:B------:R-:W4:Y:S02]  /*0b40*/  LDG.E.128 R128, desc[UR6][R128.64] ;  /* 0x0000000680807981 */ /* 0x000f24000c1e1d00 */
[----:B-1----:R-:W-:-:S02]  /*0b50*/  IMAD.WIDE.U32 R132, R15, 0x10, R124 ;  /* 0x000000100f847825 */ /* 0x002fc400078e007c */
        /* <DEDUP_REMOVED lines=12> */
[----:B--2---:R-:W-:-:S02]  /*0c20*/  HADD2.F32 R140, -RZ, R136.H0_H0 ;  /* 0x20000088ff8c7230 */ /* 0x004fc40000004100 */
[----:B------:R-:W-:Y:S02]  /*0c30*/  HADD2.F32 R185, -RZ, R136.H1_H1 ;  /* 0x30000088ffb97230 */ /* 0x000fe40000004100 */
[--C-:B---3--:R-:W-:Y:S02]  /*0c40*/  HADD2.F32 R156, -RZ, R7.reuse.H0_H0 ;  /* 0x20000007ff9c7230 */ /* 0x108fe40000004100 */
[----:B------:R-:W-:Y:S02]  /*0c50*/  HADD2.F32 R154, -RZ, R7.H1_H1 ;  /* 0x30000007ff9a7230 */ /* 0x000fe40000004100 */
[--C-:B------:R-:W-:Y:S02]  /*0c60*/  HADD2.F32 R152, -RZ, R4.reuse.H0_H0 ;  /* 0x20000004ff987230 */ /* 0x100fe40000004100 */
[----:B------:R-:W-:Y:S02]  /*0c70*/  HADD2.F32 R150, -RZ, R4.H1_H1 ;  /* 0x30000004ff967230 */ /* 0x000fe40000004100 */
[----:B------:R-:W-:-:S02]  /*0c80*/  HADD2.F32 R148, -RZ, R5.H0_H0 ;  /* 0x20000005ff947230 */ /* 0x000fc40000004100 */
        /* <DEDUP_REMOVED lines=83> */
[----:B------:R-:W-:Y:S02]  /*11c0*/  HADD2.F32 R128, -RZ, R123.H1_H1 ;  /* 0x3000007bff807230 */ /* 0x000fe40000004100 */
[----:B-----5:R-:W-:Y:S01]  /*11d0*/  FMUL.FTZ R0, R17, R132 ;  /* 0x0000008411007220 */ /* 0x020fe20000410000 */
[--C-:B------:R-:W-:Y:S02]  /*11e0*/  HADD2.F32 R123, -RZ, R124.reuse.H0_H0 ;  /* 0x2000007cff7b7230 */ /* 0x100fe40000004100 */
[----:B------:R-:W-:Y:S02]  /*11f0*/  HADD2.F32 R129, -RZ, R124.H1_H1 ;  /* 0x3000007cff817230 */ /* 0x000fe40000004100 */
[--C-:B------:R-:W-:Y:S02]  /*1200*/  HADD2.F32 R124, -RZ, R125.reuse.H0_H0 ;  /* 0x2000007dff7c7230 */ /* 0x100fe40000004100 */
[----:B------:R-:W-:-:S02]  /*1210*/  HADD2.F32 R130, -RZ, R125.H1_H1 ;  /* 0x3000007dff827230 */ /* 0x000fc40000004100 */
[--C-:B------:R-:W-:Y:S02]  /*1220*/  HADD2.F32 R125, -RZ, R126.reuse.H0_H0 ;  /* 0x2000007eff7d7230 */ /* 0x100fe40000004100 */
[----:B------:R-:W-:Y:S02]  /*1230*/  HADD2.F32 R131, -RZ, R126.H1_H1 ;  /* 0x3000007eff837230 */ /* 0x000fe40000004100 */
[----:B------:R-:W-:Y:S01]  /*1240*/  FMUL.FTZ R210, R81, R9 ;  /* 0x0000000951d27220 */ /* 0x000fe20000410000 */
[--C-:B------:R-:W-:Y:S02]  /*1250*/  HADD2.F32 R126, -RZ, R127.reuse.H0_H0 ;  /* 0x2000007fff7e7230 */ /* 0x100fe40000004100 */
[C---:B------:R-:W-:Y:S01]  /*1260*/  FMUL.FTZ R185, R17.reuse, R185 ;  /* 0x000000b911b97220 */ /* 0x040fe20000410000 */
[----:B------:R-:W-:Y:S02]  /*1270*/  HADD2.F32 R212, -RZ, R127.H1_H1 ;  /* 0x3000007fffd47230 */ /* 0x000fe40000004100 */
        /* <DEDUP_REMOVED lines=114> */
[C---:B------:R-:W-:Y:S01]  /*19a0*/  FMUL.FTZ R139, R17.reuse, R139 ;  /* 0x0000008b118b7220 */ /* 0x040fe20000410000 */
        /* <DEDUP_REMOVED lines=104> */
.L_x_12480:
        /* <DEDUP_REMOVED lines=8> */
[C---:B------:R-:W-:Y:S02]  /*20b0*/  IMAD.WIDE.U32 R88, R15.reuse, 0x10, R2 ;  /* 0x000000100f587825 */ /* 0x040fe400078e0002 */
[----:B------:R-:W3:Y:S02]  /*20c0*/  LDG.E.128 R4, desc[UR6][R4.64] ;  /* 0x0000000604047981 */ /* 0x000ee4000c1e1d00 */
[----:B-1----:R-:W-:Y:S02]  /*20d0*/  IMAD.WIDE.U32 R84, R15, 0x10, R124 ;  /* 0x000000100f547825 */ /* 0x002fe400078e007c */
[----:B------:R-:W4:Y:S04]  /*20e0*/  LDG.E.128 R88, desc[UR6][R88.64] ;  /* 0x0000000658587981 */ /* 0x000f28000c1e1d00 */
[----:B------:R-:W4:Y:S01]  /*20f0*/  LDG.E.128 R84, desc[UR6][R84.64] ;  /* 0x0000000654547981 */ /* 0x000f22000c1e1d00 */
[----:B------:R-:W-:-:S04]  /*2100*/  IMAD.WIDE.U32 R128, R13, 0x10, R2 ;  /* 0x000000100d807825 */ /* 0x000fc800078e0002 */
[C-C-:B------:R-:W-:Y:S02]  /*2110*/  IMAD.WIDE.U32 R108, R12.reuse, 0x10, R2.reuse ;  /* 0x000000100c6c7825 */ /* 0x140fe400078e0002 */
        /* <DEDUP_REMOVED lines=12> */
[----:B--2---:R-:W-:-:S04]  /*21e0*/  IMAD.WIDE.U32 R92, R15, 0x10, R100 ;  /* 0x000000100f5c7825 */ /* 0x004fc800078e0064 */
[----:B------:R-:W-:Y:S02]  /*21f0*/  IMAD.WIDE.U32 R96, R13, 0x10, R100 ;  /* 0x000000100d607825 */ /* 0x000fe400078e0064 */
[----:B------:R-:W5:Y:S04]  /*2200*/  LDG.E.128 R92, desc[UR6][R92.64] ;  /* 0x000000065c5c7981 */ /* 0x000f68000c1e1d00 */
[----:B------:R-:W5:Y:S01]  /*2210*/  LDG.E.128 R96, desc[UR6][R96.64] ;  /* 0x0000000660607981 */ /* 0x000f62000c1e1d00 */
        /* <DEDUP_REMOVED lines=10> */
[----:B------:R-:W-:-:S04]  /*22c0*/  IMAD.WIDE.U32 R84, R12, 0x10, R100 ;  /* 0x000000100c547825 */ /* 0x000fc800078e0064 */
[----:B------:R-:W-:-:S04]  /*22d0*/  IMAD.WIDE.U32 R88, R11, 0x10, R100 ;  /* 0x000000100b587825 */ /* 0x000fc800078e0064 */
[----:B------:R-:W-:-:S04]  /*22e0*/  IMAD.WIDE.U32 R100, R14, 0x10, R100 ;  /* 0x000000100e647825 */ /* 0x000fc800078e0064 */
[--C-:B------:R-:W-:Y:S02]  /*22f0*/  HADD2.F32 R152, -RZ, R4.reuse.H0_H0 ;  /* 0x20000004ff987230 */ /* 0x100fe40000004100 */
[----:B------:R-:W-:Y:S01]  /*2300*/  HADD2.F32 R150, -RZ, R4.H1_H1 ;  /* 0x30000004ff967230 */ /* 0x000fe20000004100 */
[----:B------:R-:W5:Y:S01]  /*2310*/  LDG.E.128 R100, desc[UR6][R100.64] ;  /* 0x0000000664647981 */ /* 0x000f62000c1e1d00 */
        /* <DEDUP_REMOVED lines=310> */
.L_x_12481:
        /* <DEDUP_REMOVED lines=216> */
.L_x_12499:
        /* <DEDUP_REMOVED lines=17> */
[----:B------:R-:W-:Y:S01]  /*4510*/  FMUL.FTZ R141, R17, R114 ;  /* 0x00000072118d7220 */ /* 0x000fe20000410000 */
        /* <DEDUP_REMOVED lines=161> */
[--C-:B------:R-:W-:Y:S01]  /*4f30*/  IMAD.WIDE.U32 R112, R11, 0x10, R114.reuse ;  /* 0x000000100b707825 */ /* 0x100fe200078e0072 */
[----:B------:R-:W-:Y:S01]  /*4f40*/  F2FP.F16.F32.PACK_AB R11, R108, R125 ;  /* 0x0000007d6c0b723e */ /* 0x000fe200000000ff */
[----:B------:R3:W-:Y:S01]  /*4f50*/  STG.E.128 desc[UR6][R2.64], R4 ;  /* 0x0000000402007986 */ /* 0x0007e2000c101d06 */
[----:B------:R-:W-:Y:S01]  /*4f60*/  F2FP.F16.F32.PACK_AB R8, R104, R111 ;  /* 0x0000006f6808723e */ /* 0x000fe200000000ff */
[----:B------:R-:W-:Y:S01]  /*4f70*/  IMAD.WIDE.U32 R114, R14, 0x10, R114 ;  /* 0x000000100e727825 */ /* 0x000fe200078e0072 */
        /* <DEDUP_REMOVED lines=14> */
[----:B------:R-:W-:-:S05]  /*5060*/  F2FP.F16.F32.PACK_AB R108, R130, R161 ;  /* 0x000000a1826c723e */ /* 0x000fca00000000ff */
[----:B------:R3:W-:Y:S01]  /*5070*/  STG.E.128 desc[UR6][R114.64], R108 ;  /* 0x0000006c72007986 */ /* 0x0007e2000c101d06 */
[----:B------:R-:W-:Y:S05]  /*5080*/  BRA `(.L_x_12485) ;  /* 0x0000002c00407947 */ /* 0x000fea0003800000 */
.L_x_12484:
[C-C-:B------:R-:W-:Y:S01]  /*5090*/  FFMA.FTZ R42, R3.reuse, R167, R2.reuse ;  /* 0x000000a7032a7223 */ /* 0x140fe20000010002 */
[C-C-:B------:R-:W-:Y:S01]  /*50a0*/  FFMA.FTZ R113, R3.reuse, R142, R2.reuse ;  /* 0x0000008e03717223 */ /* 0x140fe20000010002 */
[C-C-:B------:R-:W-:Y:S01]  /*50b0*/  FFMA.FTZ R6, R3.reuse, R179, R2.reuse ;  /* 0x000000b303067223 */ /* 0x140fe20000010002 */
[----:B------:R-:W-:Y:S01]  /*50c0*/  FFMA.FTZ R177, R3, R177, R2 ;  /* 0x000000b103b17223 */ /* 0x000fe20000010002 */
[----:B------:R-:W-:Y:S01]  /*50d0*/  FADD.FTZ R116, -R42, R201 ;  /* 0x000000c92a747221 */ /* 0x000fe20000010100 */
[----:B------:R-:W-:Y:S01]  /*50e0*/  FADD.FTZ R162, -R113, R162 ;  /* 0x000000a271a27221 */ /* 0x000fe20000010100 */
[----:B------:R-:W0:Y:S01]  /*50f0*/  LDC.64 R42, c[0x0][0x478] ;  /* 0x00011e00ff2a7b82 */ /* 0x000e220000000a00 */
[--C-:B------:R-:W-:Y:S01]  /*5100*/  FFMA.FTZ R0, R3, R0, R2.reuse ;  /* 0x0000000003007223 */ /* 0x100fe20000010002 */
[----:B------:R-:W-:Y:S01]  /*5110*/  FMUL.FTZ R113, R17, R116 ;  /* 0x0000007411717220 */ /* 0x000fe20000410000 */
[C-C-:B------:R-:W-:Y:S01]  /*5120*/  FFMA.FTZ R185, R3.reuse, R185, R2.reuse ;  /* 0x000000b903b97223 */ /* 0x140fe20000010002 */
[C-C-:B------:R-:W-:Y:S01]  /*5130*/  FFMA.FTZ R4, R3.reuse, R183, R2.reuse ;  /* 0x000000b703047223 */ /* 0x140fe20000010002 */
[C-C-:B------:R-:W-:Y:S01]  /*5140*/  FFMA.FTZ R181, R3.reuse, R181, R2.reuse ;  /* 0x000000b503b57223 */ /* 0x140fe20000010002 */
[C-C-:B------:R-:W-:Y:S01]  /*5150*/  FFMA.FTZ R8, R3.reuse, R175, R2.reuse ;  /* 0x000000af03087223 */ /* 0x140fe20000010002 */
[C-C-:B------:R-:W-:Y:S01]  /*5160*/  FFMA.FTZ R173, R3.reuse, R173, R2.reuse ;  /* 0x000000ad03ad7223 */ /* 0x140fe20000010002 */
[----:B------:R-:W1:Y:S01]  /*5170*/  LDC.64 R116, c[0x0][0x468] ;  /* 0x00011a00ff747b82 */ /* 0x000e620000000a00 */
        /* <DEDUP_REMOVED lines=60> */
[-C--:B------:R-:W-:Y:S01]  /*5540*/  FMUL.FTZ R105, R5, R16.reuse ;  /* 0x0000001005697220 */ /* 0x080fe20000410000 */
[----:B------:R-:W-:Y:S01]  /*5550*/  FMUL.FTZ R106, R7, R16 ;  /* 0x00000010076a7220 */ /* 0x000fe20000410000 */
[----:B------:R-:W-:Y:S01]  /*5560*/  F2FP.F16.F32.PACK_AB R6, R206, R7 ;  /* 0x00000007ce06723e */ /* 0x000fe200000000ff */
[----:B------:R-:W-:Y:S01]  /*5570*/  FADD.FTZ R166, -R109, R166 ;  /* 0x000000a66da67221 */ /* 0x000fe20000010100 */
[----:B------:R-:W-:Y:S01]  /*5580*/  FADD.FTZ R160, -R115, R160 ;  /* 0x000000a073a07221 */ /* 0x000fe20000010100 */
[----:B0-----:R-:W-:Y:S01]  /*5590*/  IMAD.WIDE.U32 R2, R15, 0x10, R42 ;  /* 0x000000100f027825 */ /* 0x001fe200078e002a */
[----:B------:R-:W-:-:S03]  /*55a0*/  F2FP.F16.F32.PACK_AB R5, R208, R5 ;  /* 0x00000005d005723e */ /* 0x000fc600000000ff */
[----:B------:R-:W-:Y:S01]  /*55b0*/  FADD.FTZ R110, -R110, R195 ;  /* 0x000000c36e6e7221 */ /* 0x000fe20000010100 */
[----:B------:R-:W-:Y:S01]  /*55c0*/  F2FP.F16.F32.PACK_AB R7, R204, R107 ;  /* 0x0000006bcc07723e */ /* 0x000fe200000000ff */
[C---:B------:R-:W-:Y:S01]  /*55d0*/  FMUL.FTZ R115, R17.reuse, R104 ;  /* 0x0000006811737220 */ /* 0x040fe20000410000 */
[----:B------:R-:W-:Y:S01]  /*55e0*/  F2FP.F16.F32.PACK_AB R4, R210, R9 ;  /* 0x00000009d204723e */ /* 0x000fe200000000ff */
[----:B------:R-:W-:Y:S01]  /*55f0*/  FMUL.FTZ R198, R17, R198 ;  /* 0x000000c611c67220 */ /* 0x000fe20000410000 */
[----:B------:R-:W-:Y:S01]  /*5600*/  FMUL.FTZ R109, R206, R16 ;  /* 0x00000010ce6d7220 */ /* 0x000fe20000410000 */
[----:B------:R-:W-:Y:S01]  /*5610*/  FADD.FTZ R108, -R108, R193 ;  /* 0x000000c16c6c7221 */ /* 0x000fe20000010100 */
[----:B------:R-:W-:Y:S01]  /*5620*/  FADD.FTZ R164, -R111, R164 ;  /* 0x000000a46fa47221 */ /* 0x000fe20000010100 */
        /* <DEDUP_REMOVED lines=12> */
[-C--:B------:R-:W-:Y:S01]  /*56f0*/  FMUL.FTZ R8, R107, R16.reuse ;  /* 0x000000106b087220 */ /* 0x080fe20000410000 */
[----:B------:R0:W-:Y:S01]  /*5700*/  STG.E.128 desc[UR6][R2.64], R4 ;  /* 0x0000000402007986 */ /* 0x0001e2000c101d06 */
[----:B------:R-:W-:Y:S01]  /*5710*/  FMUL.FTZ R104, R9, R16 ;  /* 0x0000001009687220 */ /* 0x000fe20000410000 */
[----:B------:R-:W-:Y:S01]  /*5720*/  FMUL.FTZ R143, R17, R108 ;  /* 0x0000006c118f7220 */ /* 0x000fe20000410000 */
[-C--:B------:R-:W-:Y:S01]  /*5730*/  FMUL.FTZ R107, R204, R16.reuse ;  /* 0x00000010cc6b7220 */ /* 0x080fe20000410000 */
[----:B------:R-:W-:Y:S01]  /*5740*/  FMUL.FTZ R208, R208, R16 ;  /* 0x00000010d0d07220 */ /* 0x000fe20000410000 */
[----:B------:R-:W-:Y:S01]  /*5750*/  F2FP.F16.F32.PACK_AB R106, R109, R106 ;  /* 0x0000006a6d6a723e */ /* 0x000fe200000000ff */
[-C--:B------:R-:W-:Y:S01]  /*5760*/  FMUL.FTZ R9, R210, R16.reuse ;  /* 0x00000010d2097220 */ /* 0x080fe20000410000 */
[-C--:B------:R-:W-:Y:S01]  /*5770*/  FMUL.FTZ R110, R115, R16.reuse ;  /* 0x00000010736e7220 */ /* 0x080fe20000410000 */
        /* <DEDUP_REMOVED lines=10> */
[----:B0-----:R-:W-:Y:S01]  /*5820*/  F2FP.F16.F32.PACK_AB R6, R198, R115 ;  /* 0x00000073c606723e */ /* 0x001fe200000000ff */
[-C--:B------:R-:W-:Y:S01]  /*5830*/  FMUL.FTZ R2, R119, R16.reuse ;  /* 0x0000001077027220 */ /* 0x080fe20000410000 */
[----:B------:R-:W-:Y:S01]  /*5840*/  F2FP.F16.F32.PACK_AB R5, R200, R113 ;  /* 0x00000071c805723e */ /* 0x000fe200000000ff */
[-C--:B------:R-:W-:Y:S01]  /*5850*/  FMUL.FTZ R115, R196, R16.reuse ;  /* 0x00000010c4737220 */ /* 0x080fe20000410000 */
[-C--:B------:R-:W-:Y:S01]  /*5860*/  FMUL.FTZ R3, R202, R16.reuse ;  /* 0x00000010ca037220 */ /* 0x080fe20000410000 */
[-C--:B------:R-:W-:Y:S01]  /*5870*/  FMUL.FTZ R200, R200, R16.reuse ;  /* 0x00000010c8c87220 */ /* 0x080fe20000410000 */
[----:B------:R-:W-:Y:S01]  /*5880*/  FMUL.FTZ R113, R198, R16 ;  /* 0x00000010c6717220 */ /* 0x000fe20000410000 */
[----:B------:R-:W-:Y:S01]  /*5890*/  FADD.FTZ R178, -R135, R178 ;  /* 0x000000b287b27221 */ /* 0x000fe20000010100 */
[----:B------:R-:W-:Y:S01]  /*58a0*/  F2FP.F16.F32.PACK_AB R107, R107, R8 ;  /* 0x000000086b6b723e */ /* 0x000fe200000000ff */
[----:B-1----:R-:W-:Y:S01]  /*58b0*/  IMAD.WIDE.U32 R122, R15, 0x10, R116 ;  /* 0x000000100f7a7825 */ /* 0x002fe200078e0074 */
[----:B------:R-:W-:-:S03]  /*58c0*/  F2FP.F16.F32.PACK_AB R105, R208, R105 ;  /* 0x00000069d069723e */ /* 0x000fc600000000ff */
[----:B------:R-:W-:Y:S01]  /*58d0*/  FADD.FTZ R174, -R133, R174 ;  /* 0x000000ae85ae7221 */ /* 0x000fe20000010100 */
[----:B------:R-:W-:Y:S01]  /*58e0*/  F2FP.F16.F32.PACK_AB R4, R202, R111 ;  /* 0x0000006fca04723e */ /* 0x000fe200000000ff */
[----:B------:R-:W-:Y:S01]  /*58f0*/  IMAD.WIDE.U32 R120, R13, 0x10, R42 ;  /* 0x000000100d787825 */ /* 0x000fe200078e002a */
[----:B------:R-:W-:-:S03]  /*5900*/  F2FP.F16.F32.PACK_AB R104, R9, R104 ;  /* 0x000000680968723e */ /* 0x000fc600000000ff */
[----:B------:R-:W-:Y:S01]  /*5910*/  FADD.FTZ R128, -R41, R172 ;  /* 0x000000ac29807221 */ /* 0x000fe20000010100 */
[----:B------:R-:W-:Y:S01]  /*5920*/  F2FP.F16.F32.PACK_AB R7, R196, R119 ;  /* 0x00000077c407723e */ /* 0x000fe200000000ff */
[----:B------:R-:W-:Y:S01]  /*5930*/  IMAD.WIDE.U32 R124, R13, 0x10, R116 ;  /* 0x000000100d7c7825 */ /* 0x000fe200078e0074 */
[----:B------:R-:W-:-:S03]  /*5940*/  F2FP.F16.F32.PACK_AB R111, R115, R2 ;  /* 0x00000002736f723e */ /* 0x000fc600000000ff */
[----:B------:R-:W-:Y:S01]  /*5950*/  FMUL.FTZ R142, R17, R142 ;  /* 0x0000008e118e7220 */ /* 0x000fe20000410000 */
        /* <DEDUP_REMOVED lines=13> */
[----:B------:R0:W-:Y:S01]  /*5a30*/  STG.E.128 desc[UR6][R122.64], R104 ;  /* 0x000000687a007986 */ /* 0x0001e2000c101d06 */
        /* <DEDUP_REMOVED lines=8> */
[----:B------:R-:W-:Y:S01]  /*5ac0*/  IMAD.WIDE.U32 R112, R12, 0x10, R116 ;  /* 0x000000100c707825 */ /* 0x000fe200078e0074 */
[----:B------:R1:W-:Y:S03]  /*5ad0*/  STG.E.128 desc[UR6][R120.64], R4 ;  /* 0x0000000478007986 */ /* 0x0003e6000c101d06 */
[C---:B------:R-:W-:Y:S01]  /*5ae0*/  FMUL.FTZ R126, R17.reuse, R126 ;  /* 0x0000007e117e7220 */ /* 0x040fe20000410000 */
[C---:B------:R-:W-:Y:S01]  /*5af0*/  FMUL.FTZ R129, R17.reuse, R166 ;  /* 0x000000a611817220 */ /* 0x040fe20000410000 */
[----:B------:R-:W-:Y:S01]  /*5b00*/  FMUL.FTZ R41, R17, R160 ;  /* 0x000000a011297220 */ /* 0x000fe20000410000 */
[C---:B------:R-:W-:Y:S01]  /*5b10*/  IMAD.WIDE.U32 R42, R14.reuse, 0x10, R42 ;  /* 0x000000100e2a7825 */ /* 0x040fe200078e002a */
[----:B------:R2:W-:Y:S03]  /*5b20*/  STG.E.128 desc[UR6][R124.64], R108 ;  /* 0x0000006c7c007986 */ /* 0x0005e6000c101d06 */
[----:B------:R-:W-:Y:S01]  /*5b30*/  FMUL.FTZ R12, R137, R16 ;  /* 0x00000010890c7220 */ /* 0x000fe20000410000 */
[----:B------:R-:W-:Y:S01]  /*5b40*/  FMUL.FTZ R17, R17, R158 ;  /* 0x0000009e11117220 */ /* 0x000fe20000410000 */
[----:B------:R-:W-:Y:S01]  /*5b50*/  IMAD.WIDE.U32 R116, R14, 0x10, R116 ;  /* 0x000000100e747825 */ /* 0x000fe200078e0074 */
[----:B------:R3:W-:Y:S03]  /*5b60*/  STG.E.128 desc[UR6][R118.64], R8 ;  /* 0x0000000876007986 */ /* 0x0007e6000c101d06 */
        /* <DEDUP_REMOVED lines=8> */
[-C--:B-1----:R-:W-:Y:S01]  /*5bf0*/  FMUL.FTZ R120, R142, R16.reuse ;  /* 0x000000108e787220 */ /* 0x082fe20000410000 */
[-C--:B------:R-:W-:Y:S01]  /*5c00*/  FMUL.FTZ R106, R132, R16.reuse ;  /* 0x00000010846a7220 */ /* 0x080fe20000410000 */
[----:B------:R-:W-:Y:S01]  /*5c10*/  FMUL.FTZ R107, R130, R16 ;  /* 0x00000010826b7220 */ /* 0x000fe20000410000 */
[C---:B------:R-:W-:Y:S01]  /*5c20*/  F2FP.F16.F32.PACK_AB R4, R131.reuse, R128 ;  /* 0x000000808304723e */ /* 0x040fe200000000ff */
[-C--:B------:R-:W-:Y:S01]  /*5c30*/  FMUL.FTZ R131, R131, R16.reuse ;  /* 0x0000001083837220 */ /* 0x080fe20000410000 */
[-C--:B--2---:R-:W-:Y:S01]  /*5c40*/  FMUL.FTZ R108, R139, R16.reuse ;  /* 0x000000108b6c7220 */ /* 0x084fe20000410000 */
[----:B------:R-:W-:Y:S01]  /*5c50*/  FMUL.FTZ R110, R133, R16 ;  /* 0x00000010856e7220 */ /* 0x000fe20000410000 */
[----:B------:R-:W-:Y:S01]  /*5c60*/  F2FP.F16.F32.PACK_AB R6, R127, R0 ;  /* 0x000000007f06723e */ /* 0x000fe200000000ff */
[----:B------:R-:W-:Y:S01]  /*5c70*/  FMUL.FTZ R109, R126, R16 ;  /* 0x000000107e6d7220 */ /* 0x000fe20000410000 */
[C---:B---3--:R-:W-:Y:S01]  /*5c80*/  F2FP.F16.F32.PACK_AB R8, R141.reuse, R142 ;  /* 0x0000008e8d08723e */ /* 0x048fe200000000ff */
        /* <DEDUP_REMOVED lines=28> */
[----:B------:R-:W-:-:S05]  /*5e50*/  F2FP.F16.F32.PACK_AB R108, R131, R118 ;  /* 0x00000076836c723e */ /* 0x000fca00000000ff */
[----:B------:R2:W-:Y:S01]  /*5e60*/  STG.E.128 desc[UR6][R116.64], R108 ;  /* 0x0000006c74007986 */ /* 0x0005e2000c101d06 */
[----:B------:R-:W-:Y:S05]  /*5e70*/  BRA `(.L_x_12485) ;  /* 0x0000001c00c47947 */ /* 0x000fea0003800000 */
.L_x_12483:
[----:B------:R-:W-:-:S04]  /*5e80*/  UISETP.NE.U32.AND UP0, UPT, UR14, URZ, UPT ;  /* 0x000000ff0e00728c */ /* 0x000fc8000bf05070 */
[----:B------:R-:W-:-:S09]  /*5e90*/  UISETP.NE.AND.EX UP0, UPT, UR15, URZ, UPT, UP0 ;  /* 0x000000ff0f00728c */ /* 0x000fd2000bf05300 */
[----:B------:R-:W-:Y:S05]  /*5ea0*/  BRA.U UP0, `(.L_x_12486) ;  /* 0x0000000d00a07547 */ /* 0x000fea000b800000 */
[C-C-:B------:R-:W-:Y:S01]  /*5eb0*/  FFMA.FTZ R112, R3.reuse, R147, R2.reuse ;  /* 0x0000009303707223 */ /* 0x140fe20000010002 */
[C-C-:B------:R-:W-:Y:S01]  /*5ec0*/  FFMA.FTZ R141, R3.reuse, R141, R2.reuse ;  /* 0x0000008d038d7223 */ /* 0x140fe20000010002 */
[C-C-:B------:R-:W-:Y:S01]  /*5ed0*/  FFMA.FTZ R133, R3.reuse, R133, R2.reuse ;  /* 0x0000008503857223 */ /* 0x140fe20000010002 */
[C-C-:B------:R-:W-:Y:S01]  /*5ee0*/  FFMA.FTZ R105, R3.reuse, R148, R2.reuse ;  /* 0x0000009403697223 */ /* 0x140fe20000010002 */
[----:B------:R-:W-:Y:S02]  /*5ef0*/  HADD2.F32 R115, -RZ, R86.H0_H0 ;  /* 0x20000056ff737230 */ /* 0x000fe40000004100 */
[----:B------:R-:W-:Y:S01]  /*5f00*/  FADD.FTZ R112, -R112, R191 ;  /* 0x000000bf70707221 */ /* 0x000fe20000010100 */
[C-C-:B------:R-:W-:Y:S01]  /*5f10*/  FFMA.FTZ R0, R3.reuse, R0, R2.reuse ;  /* 0x0000000003007223 */ /* 0x140fe20000010002 */
[C-C-:B------:R-:W-:Y:S01]  /*5f20*/  FFMA.FTZ R149, R3.reuse, R149, R2.reuse ;  /* 0x0000009503957223 */ /* 0x140fe20000010002 */
[----:B------:R-:W-:Y:S01]  /*5f30*/  FFMA.FTZ R108, R3, R155, R2 ;  /* 0x0000009b036c7223 */ /* 0x000fe20000010002 */
[----:B------:R-:W-:Y:S01]  /*5f40*/  FADD.FTZ R188, -R141, R188 ;  /* 0x000000bc8dbc7221 */ /* 0x000fe20000010100 */
[----:B------:R-:W-:Y:S01]  /*5f50*/  FADD.FTZ R174, -R133, R174 ;  /* 0x000000ae85ae7221 */ /* 0x000fe20000010100 */
[----:B------:R-:W-:Y:S01]  /*5f60*/  FADD.FTZ R168, -R105, R168 ;  /* 0x000000a869a87221 */ /* 0x000fe20000010100 */
[----:B------:R-:W-:Y:S01]  /*5f70*/  FFMA.FTZ R139, R3, R139, R2 ;  /* 0x0000008b038b7223 */ /* 0x000fe20000010002 */
[----:B------:R-:W-:-:S02]  /*5f80*/  HADD2.F32 R105, -RZ, R92.H0_H0 ;  /* 0x2000005cff697230 */ /* 0x000fc40000004100 */
[----:B------:R-:W-:Y:S01]  /*5f90*/  FFMA.FTZ R141, R17, R112, R115 ;  /* 0x00000070118d7223 */ /* 0x000fe20000010073 */
[----:B------:R-:W-:Y:S02]  /*5fa0*/  HADD2.F32 R133, -RZ, R85.H1_H1 ;  /* 0x30000055ff857230 */ /* 0x000fe40000004100 */
[----:B------:R-:W-:Y:S01]  /*5fb0*/  FADD.FTZ R0, -R0, R211 ;  /* 0x000000d300007221 */ /* 0x000fe20000010100 */
[----:B------:R-:W-:Y:S01]  /*5fc0*/  FADD.FTZ R192, -R149, R192 ;  /* 0x000000c095c07221 */ /* 0x000fe20000010100 */
[----:B------:R-:W-:Y:S02]  /*5fd0*/  HADD2.F32 R115, -RZ, R84.H0_H0 ;  /* 0x20000054ff737230 */ /* 0x000fe40000004100 */
[----:B------:R-:W-:Y:S01]  /*5fe0*/  FADD.FTZ R108, -R108, R195 ;  /* 0x000000c36c6c7221 */ /* 0x000fe20000010100 */
[C-C-:B------:R-:W-:Y:S01]  /*5ff0*/  FFMA.FTZ R104, R3.reuse, R163, R2.reuse ;  /* 0x000000a303687223 */ /* 0x140fe20000010002 */
[----:B------:R-:W-:Y:S01]  /*6000*/  FFMA.FTZ R5, R3, R138, R2 ;  /* 0x0000008a03057223 */ /* 0x000fe20000010002 */
[----:B------:R-:W-:Y:S01]  /*6010*/  FADD.FTZ R186, -R139, R186 ;  /* 0x000000ba8bba7221 */ /* 0x000fe20000010100 */
[C---:B------:R-:W-:Y:S01]  /*6020*/  FFMA.FTZ R105, R17.reuse, R0, R105 ;  /* 0x0000000011697223 */ /* 0x040fe20000010069 */
[----:B------:R-:W-:Y:S01]  /*6030*/  FFMA.FTZ R139, R17, R192, R133 ;  /* 0x000000c0118b7223 */ /* 0x000fe20000010085 */
[----:B------:R-:W-:Y:S01]  /*6040*/  FFMA.FTZ R113, R3, R156, R2 ;  /* 0x0000009c03717223 */ /* 0x000fe20000010002 */
[----:B------:R-:W-:-:S02]  /*6050*/  HADD2.F32 R0, -RZ, R98.H0_H0 ;  /* 0x20000062ff007230 */ /* 0x000fc40000004100 */
[----:B------:R-:W-:Y:S01]  /*6060*/  FFMA.FTZ R133, R17, R108, R115 ;  /* 0x0000006c11857223 */ /* 0x000fe20000010073 */
[----:B------:R-:W-:Y:S01]  /*6070*/  FFMA.FTZ R161, R3, R161, R2 ;  /* 0x000000a103a17223 */ /* 0x000fe20000010002 */
[----:B------:R-:W-:Y:S01]  /*6080*/  FADD.FTZ R104, -R104, R199 ;  /* 0x000000c768687221 */ /* 0x000fe20000010100 */
[----:B------:R-:W-:Y:S02]  /*6090*/  HADD2.F32 R115, -RZ, R89.H0_H0 ;  /* 0x20000059ff737230 */ /* 0x000fe40000004100 */
[----:B------:R-:W-:Y:S01]  /*60a0*/  FADD.FTZ R184, -R5, R184 ;  /* 0x000000b805b87221 */ /* 0x000fe20000010100 */
[C-C-:B------:R-:W-:Y:S01]  /*60b0*/  FFMA.FTZ R169, R3.reuse, R169, R2.reuse ;  /* 0x000000a903a97223 */ /* 0x140fe20000010002 */
[C-C-:B------:R-:W-:Y:S01]  /*60c0*/  FFMA.FTZ R135, R3.reuse, R135, R2.reuse ;  /* 0x0000008703877223 */ /* 0x140fe20000010002 */
[----:B------:R-:W-:Y:S01]  /*60d0*/  FFMA.FTZ R145, R3, R145, R2 ;  /* 0x0000009103917223 */ /* 0x000fe20000010002 */
[----:B------:R-:W-:Y:S01]  /*60e0*/  FADD.FTZ R160, -R113, R160 ;  /* 0x000000a071a07221 */ /* 0x000fe20000010100 */
[----:B------:R-:W-:Y:S01]  /*60f0*/  FADD.FTZ R198, -R161, R198 ;  /* 0x000000c6a1c67221 */ /* 0x000fe20000010100 */
[----:B------:R-:W-:Y:S01]  /*6100*/  FFMA.FTZ R113, R17, R104, R0 ;  /* 0x0000006811717223 */ /* 0x000fe20000010000 */
[----:B------:R-:W-:-:S02]  /*6110*/  HADD2.F32 R0, -RZ, R96.H1_H1 ;  /* 0x30000060ff007230 */ /* 0x000fc40000004100 */
[----:B------:R-:W-:Y:S01]  /*6120*/  FFMA.FTZ R149, R17, R184, R115 ;  /* 0x000000b811957223 */ /* 0x000fe20000010073 */
[----:B------:R-:W-:Y:S02]  /*6130*/  HADD2.F32 R147, -RZ, R90.H1_H1 ;  /* 0x3000005aff937230 */ /* 0x000fe40000004100 */
[C-C-:B------:R-:W-:Y:S01]  /*6140*/  FFMA.FTZ R185, R3.reuse, R185, R2.reuse ;  /* 0x000000b903b97223 */ /* 0x140fe20000010002 */
[----:B------:R-:W-:Y:S02]  /*6150*/  HADD2.F32 R161, -RZ, R103.H0_H0 ;  /* 0x20000067ffa17230 */ /* 0x000fe40000004100 */
        /* <DEDUP_REMOVED lines=25> */
[----:B------:R-:W-:-:S02]  /*62f0*/  HADD2.F32 R131, -RZ, R86.H1_H1 ;  /* 0x30000056ff837230 */ /* 0x000fc40000004100 */
[----:B------:R-:W-:Y:S01]  /*6300*/  FFMA.FTZ R3, R3, R154, R2 ;  /* 0x0000009a03037223 */ /* 0x000fe20000010002 */
[----:B------:R-:W-:Y:S02]  /*6310*/  HADD2.F32 R115, -RZ, R88.H1_H1 ;  /* 0x30000058ff737230 */ /* 0x000fe40000004100 */
[----:B------:R-:W-:Y:S01]  /*6320*/  FADD.FTZ R190, -R145, R190 ;  /* 0x000000be91be7221 */ /* 0x000fe20000010100 */
[C---:B------:R-:W-:Y:S01]  /*6330*/  FFMA.FTZ R125, R17.reuse, R202, R0 ;  /* 0x000000ca117d7223 */ /* 0x040fe20000010000 */
[C---:B------:R-:W-:Y:S01]  /*6340*/  FFMA.FTZ R155, R17.reuse, R178, R147 ;  /* 0x000000b2119b7223 */ /* 0x040fe20000010093 */
[----:B------:R-:W-:Y:S02]  /*6350*/  HADD2.F32 R163, -RZ, R103.H1_H1 ;  /* 0x30000067ffa37230 */ /* 0x000fe40000004100 */
[----:B------:R-:W-:Y:S01]  /*6360*/  FFMA.FTZ R171, R17, R160, R161 ;  /* 0x000000a011ab7223 */ /* 0x000fe200000100a1 */
[----:B------:R-:W-:Y:S01]  /*6370*/  FADD.FTZ R158, -R3, R158 ;  /* 0x0000009e039e7221 */ /* 0x000fe20000010100 */
[----:B------:R-:W-:Y:S01]  /*6380*/  FFMA.FTZ R143, R17, R190, R131 ;  /* 0x000000be118f7223 */ /* 0x000fe20000010083 */
[----:B------:R-:W-:-:S02]  /*6390*/  HADD2.F32 R0, -RZ, R85.H0_H0 ;  /* 0x20000055ff007230 */ /* 0x000fc40000004100 */
[----:B------:R-:W-:Y:S01]  /*63a0*/  FFMA.FTZ R147, R17, R186, R115 ;  /* 0x000000ba11937223 */ /* 0x000fe20000010073 */
[----:B------:R-:W-:Y:S02]  /*63b0*/  HADD2.F32 R161, -RZ, R101.H0_H0 ;  /* 0x20000065ffa17230 */ /* 0x000fe40000004100 */
[----:B------:R-:W-:Y:S01]  /*63c0*/  FADD.FTZ R110, -R110, R193 ;  /* 0x000000c16e6e7221 */ /* 0x000fe20000010100 */
[----:B------:R-:W-:Y:S01]  /*63d0*/  FADD.FTZ R114, -R114, R189 ;  /* 0x000000bd72727221 */ /* 0x000fe20000010100 */
[----:B------:R-:W-:Y:S02]  /*63e0*/  HADD2.F32 R127, -RZ, R87.H0_H0 ;  /* 0x20000057ff7f7230 */ /* 0x000fe40000004100 */
[----:B------:R-:W-:Y:S01]  /*63f0*/  FADD.FTZ R194, -R153, R194 ;  /* 0x000000c299c27221 */ /* 0x000fe20000010100 */
[----:B------:R-:W-:Y:S02]  /*6400*/  HADD2.F32 R131, -RZ, R84.H1_H1 ;  /* 0x30000054ff837230 */ /* 0x000fe40000004100 */
[----:B------:R-:W-:Y:S01]  /*6410*/  FADD.FTZ R172, -R41, R172 ;  /* 0x000000ac29ac7221 */ /* 0x000fe20000010100 */
[----:B------:R-:W-:-:S02]  /*6420*/  HADD2.F32 R115, -RZ, R100.H0_H0 ;  /* 0x20000064ff737230 */ /* 0x000fc40000004100 */
[----:B------:R-:W-:Y:S01]  /*6430*/  FADD.FTZ R204, -R173, R204 ;  /* 0x000000ccadcc7221 */ /* 0x000fe20000010100 */
[----:B------:R-:W-:Y:S01]  /*6440*/  FADD.FTZ R182, -R137, R182 ;  /* 0x000000b689b67221 */ /* 0x000fe20000010100 */
[C---:B------:R-:W-:Y:S01]  /*6450*/  FFMA.FTZ R173, R17.reuse, R158, R163 ;  /* 0x0000009e11ad7223 */ /* 0x040fe200000100a3 */
[--C-:B------:R-:W-:Y:S02]  /*6460*/  HADD2.F32 R145, -RZ, R91.reuse.H0_H0 ;  /* 0x2000005bff917230 */ /* 0x100fe40000004100 */
[C---:B------:R-:W-:Y:S01]  /*6470*/  FFMA.FTZ R137, R17.reuse, R110, R0 ;  /* 0x0000006e11897223 */ /* 0x040fe20000010000 */
[----:B------:R-:W-:Y:S01]  /*6480*/  FFMA.FTZ R163, R17, R168, R161 ;  /* 0x000000a811a37223 */ /* 0x000fe200000100a1 */
[----:B------:R-:W-:Y:S01]  /*6490*/  FADD.FTZ R176, -R9, R176 ;  /* 0x000000b009b07221 */ /* 0x000fe20000010100 */
[C---:B------:R-:W-:Y:S01]  /*64a0*/  FFMA.FTZ R127, R17.reuse, R114, R127 ;  /* 0x00000072117f7223 */ /* 0x040fe2000001007f */
[----:B------:R-:W-:Y:S01]  /*64b0*/  FFMA.FTZ R135, R17, R194, R131 ;  /* 0x000000c211877223 */ /* 0x000fe20000010083 */
[----:B------:R-:W-:-:S02]  /*64c0*/  HADD2.F32 R0, -RZ, R91.H1_H1 ;  /* 0x3000005bff007230 */ /* 0x000fc40000004100 */
[----:B------:R-:W-:Y:S01]  /*64d0*/  FFMA.FTZ R161, R17, R172, R115 ;  /* 0x000000ac11a17223 */ /* 0x000fe20000010073 */
[----:B------:R-:W-:Y:S01]  /*64e0*/  HADD2.F32 R131, -RZ, R89.H1_H1 ;  /* 0x30000059ff837230 */ /* 0x000fe20000004100 */
[----:B------:R-:W0:Y:S01]  /*64f0*/  LDC.64 R114, c[0x0][0x468] ;  /* 0x00011a00ff727b82 */ /* 0x000e220000000a00 */
[----:B------:R-:W-:Y:S01]  /*6500*/  FADD.FTZ R196, -R157, R196 ;  /* 0x000000c49dc47221 */ /* 0x000fe20000010100 */
[C---:B------:R-:W-:Y:S01]  /*6510*/  FFMA.FTZ R157, R17.reuse, R176, R145 ;  /* 0x000000b0119d7223 */ /* 0x040fe20000010091 */
[----:B------:R-:W-:Y:S02]  /*6520*/  HADD2.F32 R2, -RZ, R95.H0_H0 ;  /* 0x2000005fff027230 */ /* 0x000fe40000004100 */
[----:B------:R-:W-:Y:S01]  /*6530*/  FFMA.FTZ R159, R17, R174, R0 ;  /* 0x000000ae119f7223 */ /* 0x000fe20000010000 */
[----:B------:R-:W-:Y:S02]  /*6540*/  HADD2.F32 R145, -RZ, R90.H0_H0 ;  /* 0x2000005aff917230 */ /* 0x000fe40000004100 */
[----:B------:R-:W-:Y:S01]  /*6550*/  FADD.FTZ R8, -R8, R205 ;  /* 0x000000cd08087221 */ /* 0x000fe20000010100 */
[----:B------:R-:W-:Y:S01]  /*6560*/  FADD.FTZ R180, -R7, R180 ;  /* 0x000000b407b47221 */ /* 0x000fe20000010100 */
[----:B------:R-:W-:Y:S01]  /*6570*/  FFMA.FTZ R151, R17, R182, R131 ;  /* 0x000000b611977223 */ /* 0x000fe20000010083 */
[----:B------:R-:W-:-:S02]  /*6580*/  HADD2.F32 R0, -RZ, R88.H0_H0 ;  /* 0x20000058ff007230 */ /* 0x000fc40000004100 */
[----:B------:R-:W-:Y:S01]  /*6590*/  FADD.FTZ R140, -R140, R187 ;  /* 0x000000bb8c8c7221 */ /* 0x000fe20000010100 */
[----:B------:R-:W-:Y:S02]  /*65a0*/  HADD2.F32 R131, -RZ, R102.H0_H0 ;  /* 0x20000066ff837230 */ /* 0x000fe40000004100 */
[----:B------:R-:W-:Y:S01]  /*65b0*/  FADD.FTZ R164, -R109, R164 ;  /* 0x000000a46da47221 */ /* 0x000fe20000010100 */
[----:B------:R-:W-:Y:S01]  /*65c0*/  FADD.FTZ R166, -R107, R166 ;  /* 0x000000a66ba67221 */ /* 0x000fe20000010100 */
[----:B------:R-:W-:Y:S02]  /*65d0*/  HADD2.F32 R5, -RZ, R95.H1_H1 ;  /* 0x3000005fff057230 */ /* 0x000fe40000004100 */
[C---:B------:R-:W-:Y:S01]  /*65e0*/  FFMA.FTZ R3, R17.reuse, R8, R2 ;  /* 0x0000000811037223 */ /* 0x040fe20000010002 */
[----:B------:R-:W-:Y:S01]  /*65f0*/  FFMA.FTZ R153, R17, R180, R145 ;  /* 0x000000b411997223 */ /* 0x000fe20000010091 */
[----:B------:R-:W-:Y:S01]  /*6600*/  FADD.FTZ R200, -R165, R200 ;  /* 0x000000c8a5c87221 */ /* 0x000fe20000010100 */
[----:B------:R-:W-:Y:S01]  /*6610*/  FADD.FTZ R162, -R111, R162 ;  /* 0x000000a26fa27221 */ /* 0x000fe20000010100 */
[----:B------:R-:W-:-:S02]  /*6620*/  HADD2.F32 R7, -RZ, R94.H0_H0 ;  /* 0x2000005eff077230 */ /* 0x000fc40000004100 */
[----:B------:R-:W-:Y:S01]  /*6630*/  FFMA.FTZ R145, R17, R140, R0 ;  /* 0x0000008c11917223 */ /* 0x000fe20000010000 */
[----:B------:R-:W-:Y:S02]  /*6640*/  HADD2.F32 R9, -RZ, R94.H1_H1 ;  /* 0x3000005eff097230 */ /* 0x000fe40000004100 */
[----:B------:R-:W-:Y:S01]  /*6650*/  FADD.FTZ R210, -R185, R210 ;  /* 0x000000d2b9d27221 */ /* 0x000fe20000010100 */
[--C-:B------:R-:W-:Y:S02]  /*6660*/  HADD2.F32 R41, -RZ, R93.reuse.H0_H0 ;  /* 0x2000005dff297230 */ /* 0x100fe40000004100 */
[----:B------:R-:W-:Y:S01]  /*6670*/  FADD.FTZ R4, -R4, R209 ;  /* 0x000000d104047221 */ /* 0x000fe20000010100 */
[----:B------:R-:W-:Y:S02]  /*6680*/  HADD2.F32 R2, -RZ, R93.H1_H1 ;  /* 0x3000005dff027230 */ /* 0x000fe40000004100 */
[----:B------:R-:W-:Y:S01]  /*6690*/  FADD.FTZ R208, -R181, R208 ;  /* 0x000000d0b5d07221 */ /* 0x000fe20000010100 */
[----:B------:R-:W-:-:S02]  /*66a0*/  HADD2.F32 R107, -RZ, R92.H1_H1 ;  /* 0x3000005cff6b7230 */ /* 0x000fc40000004100 */
[----:B------:R-:W-:Y:S01]  /*66b0*/  FADD.FTZ R6, -R6, R207 ;  /* 0x000000cf06067221 */ /* 0x000fe20000010100 */
[----:B------:R-:W-:Y:S01]  /*66c0*/  FADD.FTZ R206, -R177, R206 ;  /* 0x000000ceb1ce7221 */ /* 0x000fe20000010100 */
[--C-:B------:R-:W-:Y:S02]  /*66d0*/  HADD2.F32 R109, -RZ, R99.reuse.H0_H0 ;  /* 0x20000063ff6d7230 */ /* 0x100fe40000004100 */
[----:B------:R-:W-:Y:S01]  /*66e0*/  FFMA.FTZ R167, R17, R164, R131 ;  /* 0x000000a411a77223 */ /* 0x000fe20000010083 */
[----:B------:R-:W-:Y:S02]  /*66f0*/  HADD2.F32 R111, -RZ, R99.H1_H1 ;  /* 0x30000063ff6f7230 */ /* 0x000fe40000004100 */
[----:B------:R-:W-:Y:S01]  /*6700*/  FADD.FTZ R10, -R10, R203 ;  /* 0x000000cb0a0a7221 */ /* 0x000fe20000010100 */
[----:B------:R-:W-:Y:S02]  /*6710*/  HADD2.F32 R117, -RZ, R98.H1_H1 ;  /* 0x30000062ff757230 */ /* 0x000fe40000004100 */
[----:B------:R-:W-:Y:S01]  /*6720*/  FADD.FTZ R42, -R42, R201 ;  /* 0x000000c92a2a7221 */ /* 0x000fe20000010100 */
[----:B------:R-:W-:-:S02]  /*6730*/  HADD2.F32 R119, -RZ, R97.H0_H0 ;  /* 0x20000061ff777230 */ /* 0x000fc40000004100 */
[----:B------:R-:W-:Y:S01]  /*6740*/  FADD.FTZ R106, -R106, R197 ;  /* 0x000000c56a6a7221 */ /* 0x000fe20000010100 */
[----:B------:R-:W-:Y:S02]  /*6750*/  HADD2.F32 R121, -RZ, R97.H1_H1 ;  /* 0x30000061ff797230 */ /* 0x000fe40000004100 */
[----:B------:R-:W-:Y:S01]  /*6760*/  FADD.FTZ R170, -R43, R170 ;  /* 0x000000aa2baa7221 */ /* 0x000fe20000010100 */
[----:B------:R-:W-:Y:S02]  /*6770*/  HADD2.F32 R123, -RZ, R96.H0_H0 ;  /* 0x20000060ff7b7230 */ /* 0x000fe40000004100 */
[C---:B------:R-:W-:Y:S01]  /*6780*/  FFMA.FTZ R5, R17.reuse, R204, R5 ;  /* 0x000000cc11057223 */ /* 0x040fe20000010005 */
[----:B------:R-:W-:Y:S02]  /*6790*/  HADD2.F32 R129, -RZ, R87.H1_H1 ;  /* 0x30000057ff817230 */ /* 0x000fe40000004100 */
[----:B------:R-:W-:Y:S01]  /*67a0*/  FFMA.FTZ R7, R17, R6, R7 ;  /* 0x0000000611077223 */ /* 0x000fe20000010007 */
[----:B------:R-:W-:-:S02]  /*67b0*/  HADD2.F32 R0, -RZ, R102.H1_H1 ;  /* 0x30000066ff007230 */ /* 0x000fc40000004100 */
[C---:B------:R-:W-:Y:S01]  /*67c0*/  FFMA.FTZ R9, R17.reuse, R206, R9 ;  /* 0x000000ce11097223 */ /* 0x040fe20000010009 */
[----:B------:R-:W-:Y:S02]  /*67d0*/  HADD2.F32 R165, -RZ, R101.H1_H1 ;  /* 0x30000065ffa57230 */ /* 0x000fe40000004100 */
        /* <DEDUP_REMOVED lines=85> */
.L_x_12486:
        /* <DEDUP_REMOVED lines=41> */
[----:B------:R-:W-:-:S02]  /*6fc0*/  HADD2.F32 R5, -RZ, R92.H1_H1 ;  /* 0x3000005cff057230 */ /* 0x000fc40000004100 */
[----:B------:R-:W-:Y:S01]  /*6fd0*/  FADD.FTZ R210, -R185, R210 ;  /* 0x000000d2b9d27221 */ /* 0x000fe20000010100 */
[----:B------:R-:W-:Y:S01]  /*6fe0*/  FADD.FTZ R158, -R3, R158 ;  /* 0x0000009e039e7221 */ /* 0x000fe20000010100 */
[----:B------:R-:W-:Y:S02]  /*6ff0*/  HADD2.F32 R3, -RZ, R93.H0_H0 ;  /* 0x2000005dff037230 */ /* 0x000fe40000004100 */
[----:B------:R-:W-:Y:S01]  /*7000*/  FADD.FTZ R4, -R4, R209 ;  /* 0x000000d104047221 */ /* 0x000fe20000010100 */
[C---:B------:R-:W-:Y:S01]  /*7010*/  FFMA.FTZ R210, R17.reuse, R210, R5 ;  /* 0x000000d211d27223 */ /* 0x040fe20000010005 */
[----:B------:R-:W-:Y:S02]  /*7020*/  HADD2.F32 R5, -RZ, R94.H0_H0 ;  /* 0x2000005eff057230 */ /* 0x000fe40000004100 */
[----:B------:R-:W-:Y:S01]  /*7030*/  FADD.FTZ R6, -R6, R207 ;  /* 0x000000cf06067221 */ /* 0x000fe20000010100 */
[----:B------:R-:W-:Y:S01]  /*7040*/  FFMA.FTZ R4, R17, R4, R3 ;  /* 0x0000000411047223 */ /* 0x000fe20000010003 */
[----:B------:R-:W-:-:S02]  /*7050*/  HADD2.F32 R3, -RZ, R95.H1_H1 ;  /* 0x3000005fff037230 */ /* 0x000fc40000004100 */
[----:B------:R-:W-:Y:S01]  /*7060*/  FADD.FTZ R204, -R173, R204 ;  /* 0x000000ccadcc7221 */ /* 0x000fe20000010100 */
[----:B------:R-:W-:Y:S01]  /*7070*/  FFMA.FTZ R6, R17, R6, R5 ;  /* 0x0000000611067223 */ /* 0x000fe20000010005 */
[----:B------:R-:W-:Y:S02]  /*7080*/  HADD2.F32 R5, -RZ, R96.H1_H1 ;  /* 0x30000060ff057230 */ /* 0x000fe40000004100 */
[----:B------:R-:W-:Y:S01]  /*7090*/  FADD.FTZ R202, -R169, R202 ;  /* 0x000000caa9ca7221 */ /* 0x000fe20000010100 */
[----:B------:R-:W-:Y:S01]  /*70a0*/  FFMA.FTZ R204, R17, R204, R3 ;  /* 0x000000cc11cc7223 */ /* 0x000fe20000010003 */
[----:B------:R-:W-:Y:S02]  /*70b0*/  HADD2.F32 R3, -RZ, R97.H1_H1 ;  /* 0x30000061ff037230 */ /* 0x000fe40000004100 */
[----:B------:R-:W-:Y:S01]  /*70c0*/  FADD.FTZ R200, -R165, R200 ;  /* 0x000000c8a5c87221 */ /* 0x000fe20000010100 */
[----:B------:R-:W-:Y:S01]  /*70d0*/  FFMA.FTZ R202, R17, R202, R5 ;  /* 0x000000ca11ca7223 */ /* 0x000fe20000010005 */
[----:B------:R-:W-:-:S02]  /*70e0*/  HADD2.F32 R5, -RZ, R98.H1_H1 ;  /* 0x30000062ff057230 */ /* 0x000fc40000004100 */
[----:B------:R-:W-:Y:S01]  /*70f0*/  FADD.FTZ R198, -R161, R198 ;  /* 0x000000c6a1c67221 */ /* 0x000fe20000010100 */
[----:B------:R-:W-:Y:S01]  /*7100*/  FFMA.FTZ R200, R17, R200, R3 ;  /* 0x000000c811c87223 */ /* 0x000fe20000010003 */
[----:B------:R-:W-:Y:S02]  /*7110*/  HADD2.F32 R3, -RZ, R99.H1_H1 ;  /* 0x30000063ff037230 */ /* 0x000fe40000004100 */
[----:B------:R-:W-:Y:S01]  /*7120*/  FADD.FTZ R196, -R157, R196 ;  /* 0x000000c49dc47221 */ /* 0x000fe20000010100 */
[----:B------:R-:W-:Y:S02]  /*7130*/  HADD2.F32 R2, -RZ, R92.H0_H0 ;  /* 0x2000005cff027230 */ /* 0x000fe40000004100 */
[----:B------:R-:W-:Y:S01]  /*7140*/  FFMA.FTZ R198, R17, R198, R5 ;  /* 0x000000c611c67223 */ /* 0x000fe20000010005 */
[----:B------:R-:W-:Y:S01]  /*7150*/  FADD.FTZ R0, -R0, R211 ;  /* 0x000000d300007221 */ /* 0x000fe20000010100 */
[----:B------:R-:W-:Y:S01]  /*7160*/  FADD.FTZ R162, -R111, R162 ;  /* 0x000000a26fa27221 */ /* 0x000fe20000010100 */
[----:B------:R-:W-:-:S02]  /*7170*/  HADD2.F32 R5, -RZ, R84.H1_H1 ;  /* 0x30000054ff057230 */ /* 0x000fc40000004100 */
[----:B------:R-:W-:Y:S01]  /*7180*/  FFMA.FTZ R196, R17, R196, R3 ;  /* 0x000000c411c47223 */ /* 0x000fe20000010003 */
[----:B------:R-:W-:Y:S01]  /*7190*/  FADD.FTZ R42, -R42, R201 ;  /* 0x000000c92a2a7221 */ /* 0x000fe20000010100 */
[----:B------:R-:W-:Y:S01]  /*71a0*/  FADD.FTZ R194, -R153, R194 ;  /* 0x000000c299c27221 */ /* 0x000fe20000010100 */
[----:B------:R-:W-:Y:S01]  /*71b0*/  FADD.FTZ R166, -R107, R166 ;  /* 0x000000a66ba67221 */ /* 0x000fe20000010100 */
[----:B------:R-:W-:Y:S02]  /*71c0*/  HADD2.F32 R111, -RZ, R97.H0_H0 ;  /* 0x20000061ff6f7230 */ /* 0x000fe40000004100 */
[----:B------:R-:W-:Y:S01]  /*71d0*/  FADD.FTZ R126, -R149, R192 ;  /* 0x000000c0957e7221 */ /* 0x000fe20000010100 */
[----:B------:R-:W-:Y:S02]  /*71e0*/  HADD2.F32 R3, -RZ, R85.H1_H1 ;  /* 0x30000055ff037230 */ /* 0x000fe40000004100 */
[----:B------:R-:W-:Y:S01]  /*71f0*/  FADD.FTZ R206, -R177, R206 ;  /* 0x000000ceb1ce7221 */ /* 0x000fe20000010100 */
[----:B------:R-:W-:-:S02]  /*7200*/  HADD2.F32 R107, -RZ, R94.H1_H1 ;  /* 0x3000005eff6b7230 */ /* 0x000fc40000004100 */
[----:B------:R-:W-:Y:S01]  /*7210*/  FADD.FTZ R176, -R9, R176 ;  /* 0x000000b009b07221 */ /* 0x000fe20000010100 */
[C---:B------:R-:W-:Y:S01]  /*7220*/  FFMA.FTZ R9, R17.reuse, R0, R2 ;  /* 0x0000000011097223 */ /* 0x040fe20000010002 */
[----:B------:R-:W-:Y:S02]  /*7230*/  HADD2.F32 R115, -RZ, R99.H0_H0 ;  /* 0x20000063ff737230 */ /* 0x000fe40000004100 */
[----:B------:R-:W-:Y:S01]  /*7240*/  FFMA.FTZ R0, R17, R194, R5 ;  /* 0x000000c211007223 */ /* 0x000fe20000010005 */
[----:B------:R-:W-:Y:S01]  /*7250*/  FADD.FTZ R106, -R106, R197 ;  /* 0x000000c56a6a7221 */ /* 0x000fe20000010100 */
[----:B------:R-:W-:Y:S01]  /*7260*/  FADD.FTZ R170, -R43, R170 ;  /* 0x000000aa2baa7221 */ /* 0x000fe20000010100 */
[C---:B------:R-:W-:Y:S01]  /*7270*/  FFMA.FTZ R111, R17.reuse, R42, R111 ;  /* 0x0000002a116f7223 */ /* 0x040fe2000001006f */
[----:B------:R-:W-:Y:S02]  /*7280*/  HADD2.F32 R5, -RZ, R86.H1_H1 ;  /* 0x30000056ff057230 */ /* 0x000fe40000004100 */
[----:B------:R-:W-:Y:S01]  /*7290*/  FFMA.FTZ R126, R17, R126, R3 ;  /* 0x0000007e117e7223 */ /* 0x000fe20000010003 */
[----:B------:R-:W-:Y:S01]  /*72a0*/  FADD.FTZ R128, -R145, R190 ;  /* 0x000000be91807221 */ /* 0x000fe20000010100 */
[----:B------:R-:W-:Y:S01]  /*72b0*/  FFMA.FTZ R107, R17, R206, R107 ;  /* 0x000000ce116b7223 */ /* 0x000fe2000001006b */
[----:B------:R-:W-:Y:S01]  /*72c0*/  HADD2.F32 R3, -RZ, R87.H1_H1 ;  /* 0x30000057ff037230 */ /* 0x000fe20000004100 */
[----:B------:R-:W0:Y:S01]  /*72d0*/  LDC.64 R42, c[0x0][0x478] ;  /* 0x00011e00ff2a7b82 */ /* 0x000e220000000a00 */
[----:B------:R-:W-:Y:S01]  /*72e0*/  FADD.FTZ R130, -R141, R188 ;  /* 0x000000bc8d827221 */ /* 0x000fe20000010100 */
[C---:B------:R-:W-:Y:S01]  /*72f0*/  FFMA.FTZ R115, R17.reuse, R106, R115 ;  /* 0x0000006a11737223 */ /* 0x040fe20000010073 */
[----:B------:R-:W-:Y:S01]  /*7300*/  FFMA.FTZ R128, R17, R128, R5 ;  /* 0x0000008011807223 */ /* 0x000fe20000010005 */
[-C--:B------:R-:W-:Y:S01]  /*7310*/  FMUL.FTZ R106, R6, R16.reuse ;  /* 0x00000010066a7220 */ /* 0x080fe20000410000 */
[----:B------:R-:W-:Y:S01]  /*7320*/  FMUL.FTZ R117, R107, R16 ;  /* 0x000000106b757220 */ /* 0x000fe20000410000 */
[----:B------:R-:W-:-:S02]  /*7330*/  HADD2.F32 R5, -RZ, R88.H0_H0 ;  /* 0x20000058ff057230 */ /* 0x000fc40000004100 */
[----:B------:R-:W-:Y:S01]  /*7340*/  FFMA.FTZ R130, R17, R130, R3 ;  /* 0x0000008211827223 */ /* 0x000fe20000010003 */
[----:B------:R-:W-:Y:S01]  /*7350*/  FADD.FTZ R132, -R140, R187 ;  /* 0x000000bb8c847221 */ /* 0x000fe20000010100 */
[----:B------:R-:W-:Y:S02]  /*7360*/  HADD2.F32 R3, -RZ, R89.H1_H1 ;  /* 0x30000059ff037230 */ /* 0x000fe40000004100 */
[----:B------:R-:W-:Y:S01]  /*7370*/  FADD.FTZ R134, -R137, R182 ;  /* 0x000000b689867221 */ /* 0x000fe20000010100 */
[----:B------:R-:W-:Y:S01]  /*7380*/  F2FP.F16.F32.PACK_AB R106, R117, R106 ;  /* 0x0000006a756a723e */ /* 0x000fe200000000ff */
[C---:B------:R-:W-:Y:S01]  /*7390*/  FFMA.FTZ R132, R17.reuse, R132, R5 ;  /* 0x0000008411847223 */ /* 0x040fe20000010005 */
[----:B------:R-:W1:Y:S01]  /*73a0*/  LDC.64 R116, c[0x0][0x468] ;  /* 0x00011a00ff747b82 */ /* 0x000e620000000a00 */
[----:B------:R-:W-:Y:S01]  /*73b0*/  FFMA.FTZ R134, R17, R134, R3 ;  /* 0x0000008611867223 */ /* 0x000fe20000010003 */
[----:B------:R-:W-:Y:S02]  /*73c0*/  HADD2.F32 R5, -RZ, R100.H0_H0 ;  /* 0x20000064ff057230 */ /* 0x000fe40000004100 */
[----:B------:R-:W-:Y:S01]  /*73d0*/  FADD.FTZ R140, -R41, R172 ;  /* 0x000000ac298c7221 */ /* 0x000fe20000010100 */
[----:B------:R-:W-:Y:S01]  /*73e0*/  FADD.FTZ R142, -R105, R168 ;  /* 0x000000a8698e7221 */ /* 0x000fe20000010100 */
[----:B------:R-:W-:-:S02]  /*73f0*/  HADD2.F32 R2, -RZ, R90.H1_H1 ;  /* 0x3000005aff027230 */ /* 0x000fc40000004100 */
[----:B------:R-:W-:Y:S01]  /*7400*/  FADD.FTZ R180, -R7, R180 ;  /* 0x000000b407b47221 */ /* 0x000fe20000010100 */
[----:B------:R-:W-:Y:S02]  /*7410*/  HADD2.F32 R3, -RZ, R91.H1_H1 ;  /* 0x3000005bff037230 */ /* 0x000fe40000004100 */
[----:B------:R-:W-:Y:S01]  /*7420*/  FADD.FTZ R136, -R135, R178 ;  /* 0x000000b287887221 */ /* 0x000fe20000010100 */
[----:B------:R-:W-:Y:S01]  /*7430*/  FADD.FTZ R138, -R133, R174 ;  /* 0x000000ae858a7221 */ /* 0x000fe20000010100 */
[----:B------:R-:W-:Y:S02]  /*7440*/  HADD2.F32 R105, -RZ, R93.H1_H1 ;  /* 0x3000005dff697230 */ /* 0x000fe40000004100 */
[----:B------:R-:W-:Y:S01]  /*7450*/  FADD.FTZ R208, -R181, R208 ;  /* 0x000000d0b5d07221 */ /* 0x000fe20000010100 */
[----:B------:R-:W-:Y:S02]  /*7460*/  HADD2.F32 R7, -RZ, R95.H0_H0 ;  /* 0x2000005fff077230 */ /* 0x000fe40000004100 */
[----:B------:R-:W-:Y:S01]  /*7470*/  FADD.FTZ R8, -R8, R205 ;  /* 0x000000cd08087221 */ /* 0x000fe20000010100 */
[----:B------:R-:W-:Y:S01]  /*7480*/  FADD.FTZ R160, -R113, R160 ;  /* 0x000000a071a07221 */ /* 0x000fe20000010100 */
[----:B------:R-:W-:Y:S01]  /*7490*/  FADD.FTZ R144, -R109, R164 ;  /* 0x000000a46d907221 */ /* 0x000fe20000010100 */
[----:B------:R-:W-:-:S02]  /*74a0*/  HADD2.F32 R113, -RZ, R98.H0_H0 ;  /* 0x20000062ff717230 */ /* 0x000fc40000004100 */
[C---:B------:R-:W-:Y:S01]  /*74b0*/  FFMA.FTZ R140, R17.reuse, R140, R5 ;  /* 0x0000008c118c7223 */ /* 0x040fe20000010005 */
[----:B------:R-:W-:Y:S01]  /*74c0*/  FADD.FTZ R104, -R104, R199 ;  /* 0x000000c768687221 */ /* 0x000fe20000010100 */
[----:B------:R-:W-:Y:S02]  /*74d0*/  HADD2.F32 R109, -RZ, R96.H0_H0 ;  /* 0x20000060ff6d7230 */ /* 0x000fe40000004100 */
[C---:B------:R-:W-:Y:S01]  /*74e0*/  FFMA.FTZ R136, R17.reuse, R136, R2 ;  /* 0x0000008811887223 */ /* 0x040fe20000010002 */
[C---:B------:R-:W-:Y:S01]  /*74f0*/  FFMA.FTZ R138, R17.reuse, R138, R3 ;  /* 0x0000008a118a7223 */ /* 0x040fe20000010003 */
[----:B------:R-:W-:Y:S02]  /*7500*/  HADD2.F32 R5, -RZ, R102.H0_H0 ;  /* 0x20000066ff057230 */ /* 0x000fe40000004100 */
[----:B------:R-:W-:Y:S01]  /*7510*/  FADD.FTZ R10, -R10, R203 ;  /* 0x000000cb0a0a7221 */ /* 0x000fe20000010100 */
[----:B------:R-:W-:Y:S01]  /*7520*/  FFMA.FTZ R105, R17, R208, R105 ;  /* 0x000000d011697223 */ /* 0x000fe20000010069 */
[----:B------:R-:W-:-:S02]  /*7530*/  HADD2.F32 R2, -RZ, R100.H1_H1 ;  /* 0x30000064ff027230 */ /* 0x000fc40000004100 */
[C---:B------:R-:W-:Y:S01]  /*7540*/  FFMA.FTZ R7, R17.reuse, R8, R7 ;  /* 0x0000000811077223 */ /* 0x040fe20000010007 */
[----:B------:R-:W-:Y:S02]  /*7550*/  HADD2.F32 R3, -RZ, R101.H0_H0 ;  /* 0x20000065ff037230 */ /* 0x000fe40000004100 */
[C---:B------:R-:W-:Y:S01]  /*7560*/  FFMA.FTZ R113, R17.reuse, R104, R113 ;  /* 0x0000006811717223 */ /* 0x040fe20000010071 */
[C---:B------:R-:W-:Y:S01]  /*7570*/  FFMA.FTZ R109, R17.reuse, R10, R109 ;  /* 0x0000000a116d7223 */ /* 0x040fe2000001006d */
[C---:B------:R-:W-:Y:S01]  /*7580*/  FFMA.FTZ R144, R17.reuse, R144, R5 ;  /* 0x0000009011907223 */ /* 0x040fe20000010005 */
[----:B------:R-:W-:Y:S02]  /*7590*/  HADD2.F32 R104, -RZ, R103.H0_H0 ;  /* 0x20000067ff687230 */ /* 0x000fe40000004100 */
[C---:B------:R-:W-:Y:S01]  /*75a0*/  FFMA.FTZ R143, R17.reuse, R170, R2 ;  /* 0x000000aa118f7223 */ /* 0x040fe20000010002 */
[----:B------:R-:W-:Y:S01]  /*75b0*/  FFMA.FTZ R142, R17, R142, R3 ;  /* 0x0000008e118e7223 */ /* 0x000fe20000010003 */
[-C--:B------:R-:W-:Y:S01]  /*75c0*/  FMUL.FTZ R8, R4, R16.reuse ;  /* 0x0000001004087220 */ /* 0x080fe20000410000 */
[----:B------:R-:W-:Y:S01]  /*75d0*/  FMUL.FTZ R10, R7, R16 ;  /* 0x00000010070a7220 */ /* 0x000fe20000410000 */
[----:B------:R-:W-:Y:S01]  /*75e0*/  F2FP.F16.F32.PACK_AB R5, R105, R4 ;  /* 0x000000046905723e */ /* 0x000fe200000000ff */
[----:B------:R-:W-:Y:S01]  /*75f0*/  FADD.FTZ R186, -R139, R186 ;  /* 0x000000ba8bba7221 */ /* 0x000fe20000010100 */
[----:B------:R-:W-:Y:S01]  /*7600*/  HADD2.F32 R41, -RZ, R84.H0_H0 ;  /* 0x20000054ff297230 */ /* 0x000fe20000004100 */
[----:B------:R-:W-:Y:S01]  /*7610*/  F2FP.F16.F32.PACK_AB R6, R107, R6 ;  /* 0x000000066b06723e */ /* 0x000fe200000000ff */
[----:B------:R-:W-:Y:S01]  /*7620*/  HADD2.F32 R127, -RZ, R85.H0_H0 ;  /* 0x20000055ff7f7230 */ /* 0x000fe20000004100 */
[----:B------:R-:W-:Y:S01]  /*7630*/  F2FP.F16.F32.PACK_AB R7, R204, R7 ;  /* 0x00000007cc07723e */ /* 0x000fe200000000ff */
[----:B0-----:R-:W-:Y:S01]  /*7640*/  IMAD.WIDE.U32 R2, R15, 0x10, R42 ;  /* 0x000000100f027825 */ /* 0x001fe200078e002a */
[----:B------:R-:W-:-:S03]  /*7650*/  F2FP.F16.F32.PACK_AB R4, R210, R9 ;  /* 0x00000009d204723e */ /* 0x000fc600000000ff */
[----:B------:R-:W-:Y:S01]  /*7660*/  FMUL.FTZ R105, R105, R16 ;  /* 0x0000001069697220 */ /* 0x000fe20000410000 */
[----:B------:R-:W-:Y:S01]  /*7670*/  FADD.FTZ R108, -R108, R195 ;  /* 0x000000c36c6c7221 */ /* 0x000fe20000010100 */
[----:B------:R-:W-:Y:S01]  /*7680*/  FADD.FTZ R110, -R110, R193 ;  /* 0x000000c16e6e7221 */ /* 0x000fe20000010100 */
[----:B------:R-:W-:Y:S02]  /*7690*/  HADD2.F32 R129, -RZ, R86.H0_H0 ;  /* 0x20000056ff817230 */ /* 0x000fe40000004100 */
[----:B------:R-:W-:Y:S01]  /*76a0*/  FADD.FTZ R112, -R112, R191 ;  /* 0x000000bf70707221 */ /* 0x000fe20000010100 */
[----:B------:R-:W-:Y:S02]  /*76b0*/  HADD2.F32 R131, -RZ, R87.H0_H0 ;  /* 0x20000057ff837230 */ /* 0x000fe40000004100 */
[----:B------:R-:W-:Y:S01]  /*76c0*/  FADD.FTZ R114, -R114, R189 ;  /* 0x000000bd72727221 */ /* 0x000fe20000010100 */
[----:B------:R-:W-:Y:S02]  /*76d0*/  HADD2.F32 R133, -RZ, R88.H1_H1 ;  /* 0x30000058ff857230 */ /* 0x000fe40000004100 */
[----:B------:R-:W-:Y:S01]  /*76e0*/  FFMA.FTZ R160, R17, R160, R104 ;  /* 0x000000a011a07223 */ /* 0x000fe20000010068 */
[----:B------:R-:W-:-:S02]  /*76f0*/  HADD2.F32 R135, -RZ, R89.H0_H0 ;  /* 0x20000059ff877230 */ /* 0x000fc40000004100 */
[----:B------:R-:W-:Y:S01]  /*7700*/  FMUL.FTZ R104, R9, R16 ;  /* 0x0000001009687220 */ /* 0x000fe20000410000 */
[----:B------:R-:W-:Y:S02]  /*7710*/  HADD2.F32 R139, -RZ, R90.H0_H0 ;  /* 0x2000005aff8b7230 */ /* 0x000fe40000004100 */
[C---:B------:R-:W-:Y:S01]  /*7720*/  FFMA.FTZ R41, R17.reuse, R108, R41 ;  /* 0x0000006c11297223 */ /* 0x040fe20000010029 */
[----:B------:R-:W-:Y:S02]  /*7730*/  HADD2.F32 R141, -RZ, R91.H0_H0 ;  /* 0x2000005bff8d7230 */ /* 0x000fe40000004100 */
[----:B------:R-:W-:Y:S01]  /*7740*/  FFMA.FTZ R127, R17, R110, R127 ;  /* 0x0000006e117f7223 */ /* 0x000fe2000001007f */
[----:B------:R-:W-:Y:S02]  /*7750*/  HADD2.F32 R137, -RZ, R103.H1_H1 ;  /* 0x30000067ff897230 */ /* 0x000fe40000004100 */
[----:B------:R-:W-:Y:S01]  /*7760*/  FMUL.FTZ R119, R204, R16 ;  /* 0x00000010cc777220 */ /* 0x000fe20000410000 */
[----:B------:R-:W-:Y:S01]  /*7770*/  HADD2.F32 R145, -RZ, R101.H1_H1 ;  /* 0x30000065ff917230 */ /* 0x000fe20000004100 */
[----:B------:R0:W-:Y:S01]  /*7780*/  STG.E.128 desc[UR6][R2.64], R4 ;  /* 0x0000000402007986 */ /* 0x0001e2000c101d06 */
[----:B------:R-:W-:Y:S01]  /*7790*/  HADD2.F32 R147, -RZ, R102.H1_H1 ;  /* 0x30000066ff937230 */ /* 0x000fe20000004100 */
[----:B------:R-:W-:Y:S01]  /*77a0*/  F2FP.F16.F32.PACK_AB R105, R105, R8 ;  /* 0x000000086969723e */ /* 0x000fe200000000ff */
[----:B------:R-:W-:Y:S01]  /*77b0*/  FMUL.FTZ R9, R210, R16 ;  /* 0x00000010d2097220 */ /* 0x000fe20000410000 */
        /* <DEDUP_REMOVED lines=12> */
[----:B------:R-:W-:Y:S01]  /*7880*/  FMUL.FTZ R17, R200, R16 ;  /* 0x00000010c8117220 */ /* 0x000fe20000410000 */
[----:B------:R-:W-:Y:S01]  /*7890*/  F2FP.F16.F32.PACK_AB R107, R119, R10 ;  /* 0x0000000a776b723e */ /* 0x000fe200000000ff */
[-C--:B0-----:R-:W-:Y:S01]  /*78a0*/  FMUL.FTZ R3, R202, R16.reuse ;  /* 0x00000010ca037220 */ /* 0x081fe20000410000 */
[----:B------:R-:W-:Y:S01]  /*78b0*/  F2FP.F16.F32.PACK_AB R5, R200, R111 ;  /* 0x0000006fc805723e */ /* 0x000fe200000000ff */
[-C--:B------:R-:W-:Y:S01]  /*78c0*/  FMUL.FTZ R111, R115, R16.reuse ;  /* 0x00000010736f7220 */ /* 0x080fe20000410000 */
[C---:B------:R-:W-:Y:S01]  /*78d0*/  F2FP.F16.F32.PACK_AB R6, R198.reuse, R113 ;  /* 0x00000071c606723e */ /* 0x040fe200000000ff */
[-C--:B------:R-:W-:Y:S01]  /*78e0*/  FMUL.FTZ R113, R198, R16.reuse ;  /* 0x00000010c6717220 */ /* 0x080fe20000410000 */
[C---:B------:R-:W-:Y:S01]  /*78f0*/  F2FP.F16.F32.PACK_AB R7, R196.reuse, R115 ;  /* 0x00000073c407723e */ /* 0x040fe200000000ff */
[----:B------:R-:W-:Y:S01]  /*7900*/  FMUL.FTZ R196, R196, R16 ;  /* 0x00000010c4c47220 */ /* 0x000fe20000410000 */
[----:B------:R-:W-:Y:S01]  /*7910*/  F2FP.F16.F32.PACK_AB R104, R9, R104 ;  /* 0x000000680968723e */ /* 0x000fe200000000ff */
[----:B-1----:R-:W-:Y:S01]  /*7920*/  IMAD.WIDE.U32 R122, R15, 0x10, R116 ;  /* 0x000000100f7a7825 */ /* 0x002fe200078e0074 */
[----:B------:R-:W-:-:S03]  /*7930*/  F2FP.F16.F32.PACK_AB R4, R202, R109 ;  /* 0x0000006dca04723e */ /* 0x000fc600000000ff */
[----:B------:R-:W-:Y:S01]  /*7940*/  FMUL.FTZ R15, R131, R16 ;  /* 0x00000010830f7220 */ /* 0x000fe20000410000 */
[----:B------:R-:W-:Y:S01]  /*7950*/  F2FP.F16.F32.PACK_AB R108, R3, R108 ;  /* 0x0000006c036c723e */ /* 0x000fe200000000ff */
[--C-:B------:R-:W-:Y:S01]  /*7960*/  IMAD.WIDE.U32 R120, R13, 0x10, R42.reuse ;  /* 0x000000100d787825 */ /* 0x100fe200078e002a */
[----:B------:R-:W-:Y:S01]  /*7970*/  F2FP.F16.F32.PACK_AB R111, R196, R111 ;  /* 0x0000006fc46f723e */ /* 0x000fe200000000ff */
[----:B------:R0:W-:Y:S01]  /*7980*/  STG.E.128 desc[UR6][R122.64], R104 ;  /* 0x000000687a007986 */ /* 0x0001e2000c101d06 */
        /* <DEDUP_REMOVED lines=9> */
[----:B------:R-:W-:Y:S01]  /*7a20*/  IMAD.WIDE.U32 R114, R11, 0x10, R116 ;  /* 0x000000100b727825 */ /* 0x000fe200078e0074 */
[----:B------:R-:W-:Y:S01]  /*7a30*/  F2FP.F16.F32.PACK_AB R11, R130, R131 ;  /* 0x00000083820b723e */ /* 0x000fe200000000ff */
[----:B------:R2:W-:Y:S02]  /*7a40*/  STG.E.128 desc[UR6][R124.64], R108 ;  /* 0x0000006c7c007986 */ /* 0x0005e4000c101d06 */
[----:B------:R-:W-:Y:S01]  /*7a50*/  FMUL.FTZ R13, R127, R16 ;  /* 0x000000107f0d7220 */ /* 0x000fe20000410000 */
[----:B------:R-:W-:-:S04]  /*7a60*/  IMAD.WIDE.U32 R118, R12, 0x10, R42 ;  /* 0x000000100c767825 */ /* 0x000fc800078e002a */
[-C--:B------:R-:W-:Y:S01]  /*7a70*/  FMUL.FTZ R126, R126, R16.reuse ;  /* 0x000000107e7e7220 */ /* 0x080fe20000410000 */
[-C--:B------:R-:W-:Y:S01]  /*7a80*/  FMUL.FTZ R130, R130, R16.reuse ;  /* 0x0000001082827220 */ /* 0x080fe20000410000 */
[----:B------:R-:W-:Y:S01]  /*7a90*/  FMUL.FTZ R0, R142, R16 ;  /* 0x000000108e007220 */ /* 0x000fe20000410000 */
[----:B------:R-:W-:-:S04]  /*7aa0*/  IMAD.WIDE.U32 R112, R12, 0x10, R116 ;  /* 0x000000100c707825 */ /* 0x000fc800078e0074 */
[-C--:B------:R-:W-:Y:S01]  /*7ab0*/  FMUL.FTZ R12, R41, R16.reuse ;  /* 0x00000010290c7220 */ /* 0x080fe20000410000 */
[----:B------:R3:W-:Y:S01]  /*7ac0*/  STG.E.128 desc[UR6][R118.64], R8 ;  /* 0x0000000876007986 */ /* 0x0007e2000c101d06 */
[----:B------:R-:W-:Y:S01]  /*7ad0*/  FMUL.FTZ R41, R128, R16 ;  /* 0x0000001080297220 */ /* 0x000fe20000410000 */
[----:B------:R-:W-:-:S04]  /*7ae0*/  IMAD.WIDE.U32 R42, R14, 0x10, R42 ;  /* 0x000000100e2a7825 */ /* 0x000fc800078e002a */
[-C--:B0-----:R-:W-:Y:S01]  /*7af0*/  FMUL.FTZ R104, R132, R16.reuse ;  /* 0x0000001084687220 */ /* 0x081fe20000410000 */
[-C--:B------:R-:W-:Y:S01]  /*7b00*/  FMUL.FTZ R105, R135, R16.reuse ;  /* 0x0000001087697220 */ /* 0x080fe20000410000 */
[----:B------:R-:W-:Y:S01]  /*7b10*/  FMUL.FTZ R106, R139, R16 ;  /* 0x000000108b6a7220 */ /* 0x000fe20000410000 */
[----:B------:R-:W-:-:S04]  /*7b20*/  IMAD.WIDE.U32 R116, R14, 0x10, R116 ;  /* 0x000000100e747825 */ /* 0x000fc800078e0074 */
[-C--:B------:R-:W-:Y:S01]  /*7b30*/  FMUL.FTZ R14, R129, R16.reuse ;  /* 0x00000010810e7220 */ /* 0x080fe20000410000 */
[----:B------:R-:W-:Y:S01]  /*7b40*/  FMUL.FTZ R107, R141, R16 ;  /* 0x000000108d6b7220 */ /* 0x000fe20000410000 */
[----:B-1----:R-:W-:Y:S01]  /*7b50*/  F2FP.F16.F32.PACK_AB R4, R143, R140 ;  /* 0x0000008c8f04723e */ /* 0x002fe200000000ff */
[----:B--2---:R-:W-:Y:S01]  /*7b60*/  FMUL.FTZ R109, R136, R16 ;  /* 0x00000010886d7220 */ /* 0x004fe20000410000 */
[----:B------:R-:W-:Y:S01]  /*7b70*/  F2FP.F16.F32.PACK_AB R5, R145, R142 ;  /* 0x0000008e9105723e */ /* 0x000fe200000000ff */
[----:B------:R-:W-:Y:S01]  /*7b80*/  FMUL.FTZ R108, R140, R16 ;  /* 0x000000108c6c7220 */ /* 0x000fe20000410000 */
[----:B------:R-:W-:Y:S01]  /*7b90*/  F2FP.F16.F32.PACK_AB R6, R147, R144 ;  /* 0x000000909306723e */ /* 0x000fe200000000ff */
[-C--:B------:R-:W-:Y:S01]  /*7ba0*/  FMUL.FTZ R143, R143, R16.reuse ;  /* 0x000000108f8f7220 */ /* 0x080fe20000410000 */
[-C--:B------:R-:W-:Y:S01]  /*7bb0*/  FMUL.FTZ R145, R145, R16.reuse ;  /* 0x0000001091917220 */ /* 0x080fe20000410000 */
[-C--:B------:R-:W-:Y:S01]  /*7bc0*/  FMUL.FTZ R110, R144, R16.reuse ;  /* 0x00000010906e7220 */ /* 0x080fe20000410000 */
[----:B------:R-:W-:Y:S01]  /*7bd0*/  FMUL.FTZ R147, R147, R16 ;  /* 0x0000001093937220 */ /* 0x000fe20000410000 */
[C---:B---3--:R-:W-:Y:S01]  /*7be0*/  F2FP.F16.F32.PACK_AB R8, R133.reuse, R132 ;  /* 0x000000848508723e */ /* 0x048fe200000000ff */
[-C--:B------:R-:W-:Y:S01]  /*7bf0*/  FMUL.FTZ R133, R133, R16.reuse ;  /* 0x0000001085857220 */ /* 0x080fe20000410000 */
[C---:B------:R-:W-:Y:S01]  /*7c00*/  F2FP.F16.F32.PACK_AB R9, R134.reuse, R135 ;  /* 0x000000878609723e */ /* 0x040fe200000000ff */
[-C--:B------:R-:W-:Y:S01]  /*7c10*/  FMUL.FTZ R134, R134, R16.reuse ;  /* 0x0000001086867220 */ /* 0x080fe20000410000 */
[C---:B------:R-:W-:Y:S01]  /*7c20*/  F2FP.F16.F32.PACK_AB R11, R138.reuse, R141 ;  /* 0x0000008d8a0b723e */ /* 0x040fe200000000ff */
        /* <DEDUP_REMOVED lines=15> */
[----:B------:R-:W-:Y:S01]  /*7d20*/  F2FP.F16.F32.PACK_AB R111, R118, R111 ;  /* 0x0000006f766f723e */ /* 0x000fe200000000ff */
[----:B------:R1:W-:Y:S01]  /*7d30*/  STG.E.128 desc[UR6][R114.64], R104 ;  /* 0x0000006872007986 */ /* 0x0003e2000c101d06 */
[----:B------:R-:W-:Y:S02]  /*7d40*/  F2FP.F16.F32.PACK_AB R110, R147, R110 ;  /* 0x0000006e936e723e */ /* 0x000fe400000000ff */
[----:B------:R-:W-:Y:S01]  /*7d50*/  F2FP.F16.F32.PACK_AB R109, R145, R0 ;  /* 0x00000000916d723e */ /* 0x000fe200000000ff */
[----:B------:R1:W-:Y:S01]  /*7d60*/  STG.E.128 desc[UR6][R42.64], R4 ;  /* 0x000000042a007986 */ /* 0x0003e2000c101d06 */
[----:B------:R-:W-:-:S05]  /*7d70*/  F2FP.F16.F32.PACK_AB R108, R143, R108 ;  /* 0x0000006c8f6c723e */ /* 0x000fca00000000ff */
[----:B------:R1:W-:Y:S02]  /*7d80*/  STG.E.128 desc[UR6][R116.64], R108 ;  /* 0x0000006c74007986 */ /* 0x0003e4000c101d06 */
.L_x_12485:
[----:B0123--:R-:W0:Y:S02]  /*7d90*/  LDC.64 R2, c[0x0][0x380] ;  /* 0x0000e000ff027b82 */ /* 0x00fe240000000a00 */
[----:B0-----:R-:W-:-:S04]  /*7da0*/  LEA R40, R2, R40, 0x2 ;  /* 0x0000002802287211 */ /* 0x001fc800078e10ff */
[----:B------:R-:W-:-:S13]  /*7db0*/  ISETP.GE.AND P1, PT, R40, R3, PT ;  /* 0x000000032800720c */ /* 0x000fda0003f26270 */
[----:B------:R-:W-:Y:S05]  /*7dc0*/  @!P1 BRA `(.L_x_12487) ;  /* 0xffffff8800d09947 */ /* 0x000fea000383ffff */
[----:B------:R-:W-:Y:S05]  /*7dd0*/  BSYNC B1 ;  /* 0x0000000000017941 */ /* 0x000fea0003800000 */
.L_x_12479:
        /* <DEDUP_REMOVED lines=12> */
[----:B------:R0:W5:Y:S01]  /*7ea0*/  LDL.LU R13, [R1+0x4] ;  /* 0x00000400010d7983 */ /* 0x0001620000300800 */
[----:B------:R-:W-:-:S03]  /*7eb0*/  MOV R15, R39 ;  /* 0x00000027000f7202 */ /* 0x000fc60000000f00 */
[----:B------:R0:W5:Y:S01]  /*7ec0*/  LDL.LU R14, [R1] ;  /* 0x00000000010e7983 */ /* 0x0001620000300800 */
        /* <DEDUP_REMOVED lines=65> */
.L_x_12478:
[----:B------:R-:W-:Y:S05]  /*82e0*/  BSYNC B0 ;  /* 0x0000000000007941 */ /* 0x000fea0003800000 */
.L_x_12477:
        /* <DEDUP_REMOVED lines=117> */
[----:B------:R-:W2:Y:S04]  /*8a40*/  LDS R12, [R16+0x1600] ;  /* 0x00160000100c7984 */ /* 0x000ea80000000800 */
[----:B------:R-:W3:Y:S04]  /*8a50*/  LDS R20, [R16] ;  /* 0x0000000010147984 */ /* 0x000ee80000000800 */
        /* <DEDUP_REMOVED lines=15> */
[----:B------:R-:W0:Y:S04]  /*8b50*/  LDS R19, [R16+0x1800] ;  /* 0x0018000010137984 */ /* 0x000e280000000800 */
[----:B------:R-:W0:Y:S01]  /*8b60*/  LDS R33, [R16+0x2c00] ;  /* 0x002c000010217984 */ /* 0x000e220000000800 */
[----:B-1----:R-:W-:-:S03]  /*8b70*/  FADD.FTZ R21, RZ, R21 ;  /* 0x00000015ff157221 */ /* 0x002fc60000010000 */
[----:B------:R-:W1:Y:S01]  /*8b80*/  LDS R6, [R16+0x600] ;  /* 0x0006000010067984 */ /* 0x000e620000000800 */
[----:B--2---:R-:W-:Y:S01]  /*8b90*/  FADD.FTZ R12, R21, R12 ;  /* 0x0000000c150c7221 */ /* 0x004fe20000010000 */
[----:B---3--:R-:W-:Y:S02]  /*8ba0*/  FADD.FTZ R20, RZ, R20 ;  /* 0x00000014ff147221 */ /* 0x008fe40000010000 */
[----:B------:R-:W2:Y:S01]  /*8bb0*/  LDS R8, [R16+0x800] ;  /* 0x0008000010087984 */ /* 0x000ea20000000800 */
[----:B----4-:R-:W-:-:S03]  /*8bc0*/  FADD.FTZ R12, R12, R27 ;  /* 0x0000001b0c0c7221 */ /* 0x010fc60000010000 */
[----:B------:R-:W3:Y:S01]  /*8bd0*/  LDS R21, [R16+0x1a00] ;  /* 0x001a000010157984 */ /* 0x000ee20000000800 */
[----:B0-----:R-:W-:-:S03]  /*8be0*/  FADD.FTZ R20, R20, R23 ;  /* 0x0000001714147221 */ /* 0x001fc60000010000 */
[----:B------:R-:W0:Y:S01]  /*8bf0*/  LDS R10, [R16+0xa00] ;  /* 0x000a0000100a7984 */ /* 0x000e220000000800 */
        /* <DEDUP_REMOVED lines=12> */
[----:B-1----:R-:W-:-:S03]  /*8cc0*/  FADD.FTZ R6, RZ, R6 ;  /* 0x00000006ff067221 */ /* 0x002fc60000010000 */
[----:B------:R-:W1:Y:S04]  /*8cd0*/  LDS R37, [R16+0x3000] ;  /* 0x0030000010257984 */ /* 0x000e680000000800 */
        /* <DEDUP_REMOVED lines=67> */
.L_x_12482:
[----:B------:R-:W-:Y:S01]  /*9110*/  HFMA2 R105, -RZ, RZ, 0, 5.9604644775390625e-08 ;  /* 0x00000001ff697431 */ /* 0x000fe200000001ff */
[----:B------:R-:W-:Y:S01]  /*9120*/  BSSY B2, `(.L_x_12488) ;  /* 0x0000006000027945 */ /* 0x000fe20003800000 */
[----:B------:R-:W-:Y:S02]  /*9130*/  MOV R106, 0x1f ;  /* 0x0000001f006a7802 */ /* 0x000fe40000000f00 */
[----:B------:R-:W-:-:S07]  /*9140*/  MOV R107, 0xffffffff ;  /* 0xffffffff006b7802 */ /* 0x000fce0000000f00 */
[----:B------:R-:W-:Y:S05]  /*9150*/  WARPSYNC.COLLECTIVE R107, `(.L_x_12489) ;  /* 0x000000006b087348 */ /* 0x000fea0003c00000 */
[----:B------:R0:W1:Y:S02]  /*9160*/  SHFL.BFLY P3, R105, R132, R105, R106 ;  /* 0x0c00006984697389 */ /* 0x000064000006006a */
[----:B01----:R-:W-:Y:S05]  /*9170*/  ENDCOLLECTIVE ;  /* 0x000000000000791b */ /* 0x003fea0003800000 */
.L_x_12489:
[----:B------:R-:W-:Y:S05]  /*9180*/  BSYNC B2 ;  /* 0x0000000000027941 */ /* 0x000fea0003800000 */
.L_x_12488:
        /* <DEDUP_REMOVED lines=10> */
.L_x_12490:
        /* <DEDUP_REMOVED lines=14> */
.L_x_12491:
        /* <DEDUP_REMOVED lines=14> */
.L_x_12492:
        /* <DEDUP_REMOVED lines=14> */
.L_x_12493:
        /* <DEDUP_REMOVED lines=14> */
.L_x_12494:
        /* <DEDUP_REMOVED lines=14> */
.L_x_12495:
        /* <DEDUP_REMOVED lines=14> */
.L_x_12496:
        /* <DEDUP_REMOVED lines=14> */
.L_x_12497:
        /* <DEDUP_REMOVED lines=13> */
.L_x_12498:
[----:B------:R-:W-:Y:S01]  /*9920*/  MOV R111, R105 ;  /* 0x00000069006f7202 */ /* 0x000fe20000000f00 */
[----:B------:R-:W-:Y:S06]  /*9930*/  BRA `(.L_x_12499) ;  /* 0xffffffa800b07947 */ /* 0x000fec000383ffff */
.L_x_12500:
        /* <DEDUP_REMOVED lines=12> */
.L_x_25453:


//--------------------- .text._ZN10layer_norm13ln_bwd_kernelINS_13Kernel_traitsIf6__halfS2_S2_fjLj1280ELj1ELj4ELj1ELj16ENS_18Kernel_traits_baseILj1280EfS2_S2_S2_fjLj128EEEEELb0ELb0ELb1ELb0EEEvNS_9BwdParamsE --------------------------
	.section	.text._ZN10layer_norm13ln_bwd_kernelINS_13Kernel_traitsIf6__halfS2_S2_fjLj1280ELj1ELj4ELj1ELj16ENS_18Kernel_traits_baseILj1280EfS2_S2_S2_fjLj128EEEEELb0ELb0ELb1ELb0EEEvNS_9BwdParamsE,"ax",@progbits
	.align	128
        .global         _ZN10layer_norm13ln_bwd_kernelINS_13Kernel_traitsIf6__halfS2_S2_fjLj1280ELj1ELj4ELj1ELj16ENS_18Kernel_traits_baseILj1280EfS2_S2_S2_fjLj128EEEEELb0ELb0ELb1ELb0EEEvNS_9BwdParamsE
        .type           _ZN10layer_norm13ln_bwd_kernelINS_13Kernel_traitsIf6__halfS2_S2_fjLj1280ELj1ELj4ELj1ELj16ENS_18Kernel_traits_baseILj1280EfS2_S2_S2_fjLj128EEEEELb0ELb0ELb1ELb0EEEvNS_9BwdParamsE,@function
        .size           _ZN10layer_norm13ln_bwd_kernelINS_13Kernel_traitsIf6__halfS2_S2_fjLj1280ELj1ELj4ELj1ELj16ENS_18Kernel_traits_baseILj1280EfS2_S2_S2_fjLj128EEEEELb0ELb0ELb1ELb0EEEvNS_9BwdParamsE,(.L_x_25454 - _ZN10layer_norm13ln_bwd_kernelINS_13Kernel_traitsIf6__halfS2_S2_fjLj1280ELj1ELj4ELj1ELj16ENS_18Kernel_traits_baseILj1280EfS2_S2_S2_fjLj128EEEEELb0ELb0ELb1ELb0EEEvNS_9BwdParamsE)
        .other          _ZN10layer_norm13ln_bwd_kernelINS_13Kernel_traitsIf6__halfS2_S2_fjLj1280ELj1ELj4ELj1ELj16ENS_18Kernel_traits_baseILj1280EfS2_S2_S2_fjLj128EEEEELb0ELb0ELb1ELb0EEEvNS_9BwdParamsE,@"STO_CUDA_ENTRY STV_DEFAULT"
_ZN10layer_norm13ln_bwd_kernelINS_13Kernel_traitsIf6__halfS2_S2_fjLj1280ELj1ELj4ELj1ELj16ENS_18Kernel_traits_baseILj1280EfS2_S2_S2_fjLj128EEEEELb0ELb0ELb1ELb0EEEvNS_9BwdParamsE:
.text._ZN10layer_norm13ln_bwd_kernelINS_13Kernel_traitsIf6__halfS2_S2_fjLj1280ELj1ELj4ELj1ELj16ENS_18Kernel_traits_baseILj1280EfS2_S2_S2_fjLj128EEEEELb0ELb0ELb1ELb0EEEvNS_9BwdParamsE:
        /* <DEDUP_REMOVED lines=134> */
.L_x_12620:
        /* <DEDUP_REMOVED lines=53> */
[----:B------:R-:W-:Y:S01]  /*0bb0*/  IADD3 R6, PT, PT, R6, 0x20, RZ ;  /* 0x0000002006067810 */ /* 0x000fe20007ffe0ff */
[----:B--2---:R-:W-:Y:S02]  /*0bc0*/  HADD2.F32 R233, -RZ, R172.H0_H0 ;  /* 0x200000acffe97230 */ /* 0x004fe40000004100 */
[----:B------:R-:W-:Y:S02]  /*0bd0*/  HADD2.F32 R249, -RZ, R174.H1_H1 ;  /* 0x300000aefff97230 */ /* 0x000fe40000004100 */
[----:B------:R-:W-:Y:S02]  /*0be0*/  HADD2.F32 R241, -RZ, R173.H0_H0 ;  /* 0x200000adfff17230 */ /* 0x000fe40000004100 */
[----:B------:R-:W-:Y:S01]  /*0bf0*/  FADD.FTZ R233, -R8, R233 ;  /* 0x000000e908e97221 */ /* 0x000fe20000010100 */
[----:B------:R-:W-:-:S02]  /*0c00*/  HADD2.F32 R237, -RZ, R172.H1_H1 ;  /* 0x300000acffed7230 */ /* 0x000fc40000004100 */
[----:B------:R-:W-:Y:S01]  /*0c10*/  FADD.FTZ R251, -R8, R249 ;  /* 0x000000f908fb7221 */ /* 0x000fe20000010100 */
[----:B------:R-:W-:Y:S02]  /*0c20*/  HADD2.F32 R173, -RZ, R173.H1_H1 ;  /* 0x300000adffad7230 */ /* 0x000fe40000004100 */
[----:B-----5:R-:W-:Y:S01]  /*0c30*/  FMUL.FTZ R249, R10, R233 ;  /* 0x000000e90af97220 */ /* 0x020fe20000410000 */
[----:B---3--:R-:W-:Y:S02]  /*0c40*/  HADD2.F32 R247, -RZ, R176.H0_H0 ;  /* 0x200000b0fff77230 */ /* 0x008fe40000004100 */
[----:B------:R-:W-:Y:S01]  /*0c50*/  FADD.FTZ R241, -R8, R241 ;  /* 0x000000f108f17221 */ /* 0x000fe20000010100 */
[----:B------:R-:W-:Y:S02]  /*0c60*/  HADD2.F32 R245, -RZ, R174.H0_H0 ;  /* 0x200000aefff57230 */ /* 0x000fe40000004100 */
[----:B------:R-:W-:Y:S01]  /*0c70*/  FMUL.FTZ R238, R10, R251 ;  /* 0x000000fb0aee7220 */ /* 0x000fe20000410000 */
[----:B------:R-:W-:-:S02]  /*0c80*/  HADD2.F32 R174, -RZ, R175.H0_H0 ;  /* 0x200000afffae7230 */ /* 0x000fc40000004100 */
[----:B------:R-:W-:Y:S01]  /*0c90*/  FADD.FTZ R104, R104, R247 ;  /* 0x000000f768687221 */ /* 0x000fe20000010000 */
[----:B------:R-:W-:Y:S02]  /*0ca0*/  HADD2.F32 R236, -RZ, R175.H1_H1 ;  /* 0x300000afffec7230 */ /* 0x000fe40000004100 */
[C---:B------:R-:W-:Y:S01]  /*0cb0*/  FADD.FTZ R175, -R8.reuse, R237 ;  /* 0x000000ed08af7221 */ /* 0x040fe20000010100 */
[--C-:B------:R-:W-:Y:S02]  /*0cc0*/  HADD2.F32 R243, -RZ, R177.reuse.H0_H0 ;  /* 0x200000b1fff37230 */ /* 0x100fe40000004100 */
[----:B------:R-:W-:Y:S01]  /*0cd0*/  FFMA.FTZ R68, R249, R247, R68 ;  /* 0x000000f7f9447223 */ /* 0x000fe20000010044 */
[----:B------:R-:W-:Y:S02]  /*0ce0*/  HADD2.F32 R240, -RZ, R177.H1_H1 ;  /* 0x300000b1fff07230 */ /* 0x000fe40000004100 */
[----:B------:R-:W-:Y:S01]  /*0cf0*/  FADD.FTZ R177, -R8, R173 ;  /* 0x000000ad08b17221 */ /* 0x000fe20000010100 */
[----:B------:R-:W-:-:S02]  /*0d00*/  HADD2.F32 R176, -RZ, R176.H1_H1 ;  /* 0x300000b0ffb07230 */ /* 0x000fc40000004100 */
[----:B------:R-:W-:Y:S01]  /*0d10*/  FMUL.FTZ R247, R28, R247 ;  /* 0x000000f71cf77220 */ /* 0x000fe20000410000 */
[--C-:B0-----:R-:W-:Y:S02]  /*0d20*/  HADD2.F32 R235, -RZ, R179.reuse.H0_H0 ;  /* 0x200000b3ffeb7230 */ /* 0x101fe40000004100 */
[----:B------:R-:W-:Y:S01]  /*0d30*/  FMUL.FTZ R246, R10, R175 ;  /* 0x000000af0af67220 */ /* 0x000fe20000410000 */
[----:B------:R-:W-:Y:S02]  /*0d40*/  HADD2.F32 R172, -RZ, R179.H1_H1 ;  /* 0x300000b3ffac7230 */ /* 0x000fe40000004100 */
[----:B------:R-:W-:Y:S01]  /*0d50*/  FADD.FTZ R179, -R8, R245 ;  /* 0x000000f508b37221 */ /* 0x000fe20000010100 */
[C---:B------:R-:W-:Y:S01]  /*0d60*/  FMUL.FTZ R245, R10.reuse, R241 ;  /* 0x000000f10af57220 */ /* 0x040fe20000410000 */
[----:B------:R-:W-:Y:S01]  /*0d70*/  FMUL.FTZ R242, R10, R177 ;  /* 0x000000b10af27220 */ /* 0x000fe20000410000 */
[-C--:B------:R-:W-:Y:S01]  /*0d80*/  FMUL.FTZ R244, R29, R176.reuse ;  /* 0x000000b01df47220 */ /* 0x080fe20000410000 */
[----:B------:R-:W-:Y:S01]  /*0d90*/  FADD.FTZ R175, RZ, R247 ;  /* 0x000000f7ffaf7221 */ /* 0x000fe20000010000 */
[----:B------:R-:W-:Y:S01]  /*0da0*/  FFMA.FTZ R177, R249, R247, RZ ;  /* 0x000000f7f9b17223 */ /* 0x000fe200000100ff */
[----:B------:R-:W-:Y:S01]  /*0db0*/  FADD.FTZ R237, -R8, R174 ;  /* 0x000000ae08ed7221 */ /* 0x000fe20000010100 */
        /* <DEDUP_REMOVED lines=9> */
[----:B------:R-:W-:Y:S01]  /*0e50*/  FMUL.FTZ R241, R10, R179 ;  /* 0x000000b30af17220 */ /* 0x000fe20000410000 */
[-C--:B------:R-:W-:Y:S01]  /*0e60*/  FFMA.FTZ R71, R242, R240.reuse, R71 ;  /* 0x000000f0f2477223 */ /* 0x080fe20000010047 */
[----:B------:R-:W-:Y:S01]  /*0e70*/  FMUL.FTZ R240, R31, R240 ;  /* 0x000000f01ff07220 */ /* 0x000fe20000410000 */
[----:B------:R-:W-:Y:S01]  /*0e80*/  FADD.FTZ R175, R174, R243 ;  /* 0x000000f3aeaf7221 */ /* 0x000fe20000010000 */
[----:B------:R-:W-:Y:S01]  /*0e90*/  FFMA.FTZ R177, R245, R243, R176 ;  /* 0x000000f3f5b17223 */ /* 0x000fe200000100b0 */
[----:B------:R-:W-:Y:S02]  /*0ea0*/  HADD2.F32 R178, -RZ, R178.H1_H1 ;  /* 0x300000b2ffb27230 */ /* 0x000fe40000004100 */
[----:B------:R-:W-:Y:S01]  /*0eb0*/  FADD.FTZ R108, R108, R239 ;  /* 0x000000ef6c6c7221 */ /* 0x000fe20000010000 */
[-C--:B------:R-:W-:Y:S01]  /*0ec0*/  FFMA.FTZ R72, R241, R239.reuse, R72 ;  /* 0x000000eff1487223 */ /* 0x080fe20000010048 */
        /* <DEDUP_REMOVED lines=23> */
.L_x_12506:
[----:B------:R-:W-:Y:S05]  /*1040*/  BSYNC.RECONVERGENT B2 ;  /* 0x0000000000027941 */ /* 0x000fea0003800200 */
.L_x_12505:
        /* <DEDUP_REMOVED lines=16> */
[--C-:B------:R-:W-:Y:S02]  /*1150*/  HADD2.F32 R227, -RZ, R173.reuse.H0_H0 ;  /* 0x200000adffe37230 */ /* 0x100fe40000004100 */
[----:B------:R-:W-:Y:S02]  /*1160*/  HADD2.F32 R229, -RZ, R173.H1_H1 ;  /* 0x300000adffe57230 */ /* 0x000fe40000004100 */
[----:B------:R-:W-:Y:S01]  /*1170*/  FADD.FTZ R191, -R8, R191 ;  /* 0x000000bf08bf7221 */ /* 0x000fe20000010100 */
[----:B------:R-:W-:-:S02]  /*1180*/  HADD2.F32 R231, -RZ, R174.H0_H0 ;  /* 0x200000aeffe77230 */ /* 0x000fc40000004100 */
[----:B------:R-:W-:Y:S01]  /*1190*/  FADD.FTZ R227, -R8, R227 ;  /* 0x000000e308e37221 */ /* 0x000fe20000010100 */
[----:B---3--:R-:W-:Y:S02]  /*11a0*/  HADD2.F32 R189, -RZ, R176.H0_H0 ;  /* 0x200000b0ffbd7230 */ /* 0x008fe40000004100 */
[----:B-----5:R-:W-:Y:S01]  /*11b0*/  FMUL.FTZ R191, R10, R191 ;  /* 0x000000bf0abf7220 */ /* 0x020fe20000410000 */
[----:B------:R-:W-:Y:S02]  /*11c0*/  HADD2.F32 R188, -RZ, R174.H1_H1 ;  /* 0x300000aeffbc7230 */ /* 0x000fe40000004100 */
[----:B------:R-:W-:Y:S01]  /*11d0*/  FADD.FTZ R229, -R8, R229 ;  /* 0x000000e508e57221 */ /* 0x000fe20000010100 */
[----:B0-----:R-:W-:Y:S02]  /*11e0*/  HADD2.F32 R187, -RZ, R177.H0_H0 ;  /* 0x200000b1ffbb7230 */ /* 0x001fe40000004100 */
[----:B------:R-:W-:Y:S01]  /*11f0*/  FADD.FTZ R156, R156, R189 ;  /* 0x000000bd9c9c7221 */ /* 0x000fe20000010000 */
[-C--:B------:R-:W-:Y:S01]  /*1200*/  FFMA.FTZ R144, R191, R189.reuse, R144 ;  /* 0x000000bdbf907223 */ /* 0x080fe20000010090 */
[----:B------:R-:W-:Y:S01]  /*1210*/  FMUL.FTZ R232, R36, R189 ;  /* 0x000000bd24e87220 */ /* 0x000fe20000410000 */
[----:B------:R-:W-:Y:S01]  /*1220*/  FMUL.FTZ R189, R10, R227 ;  /* 0x000000e30abd7220 */ /* 0x000fe20000410000 */
[----:B------:R-:W-:-:S02]  /*1230*/  HADD2.F32 R195, -RZ, R172.H1_H1 ;  /* 0x300000acffc37230 */ /* 0x000fc40000004100 */
[----:B------:R-:W-:Y:S01]  /*1240*/  FADD.FTZ R186, -R8, R231 ;  /* 0x000000e708ba7221 */ /* 0x000fe20000010100 */
[--C-:B------:R-:W-:Y:S02]  /*1250*/  HADD2.F32 R173, -RZ, R179.reuse.H0_H0 ;  /* 0x200000b3ffad7230 */ /* 0x100fe40000004100 */
[----:B------:R-:W-:Y:S01]  /*1260*/  FADD.FTZ R158, R158, R187 ;  /* 0x000000bb9e9e7221 */ /* 0x000fe20000010000 */
[----:B------:R-:W-:Y:S02]  /*1270*/  HADD2.F32 R172, -RZ, R179.H1_H1 ;  /* 0x300000b3ffac7230 */ /* 0x000fe40000004100 */
[----:B------:R-:W-:Y:S01]  /*1280*/  FADD.FTZ R179, -R8, R188 ;  /* 0x000000bc08b37221 */ /* 0x000fe20000010100 */
[----:B------:R-:W-:Y:S02]  /*1290*/  HADD2.F32 R174, -RZ, R177.H1_H1 ;  /* 0x300000b1ffae7230 */ /* 0x000fe40000004100 */
[----:B------:R-:W-:Y:S01]  /*12a0*/  FMUL.FTZ R188, R10, R229 ;  /* 0x000000e50abc7220 */ /* 0x000fe20000410000 */
[----:B------:R-:W-:-:S02]  /*12b0*/  HADD2.F32 R176, -RZ, R176.H1_H1 ;  /* 0x300000b0ffb07230 */ /* 0x000fc40000004100 */
[-C--:B------:R-:W-:Y:S01]  /*12c0*/  FFMA.FTZ R146, R189, R187.reuse, R146 ;  /* 0x000000bbbd927223 */ /* 0x080fe20000010092 */
[----:B------:R-:W-:Y:S02]  /*12d0*/  HADD2.F32 R177, -RZ, R178.H0_H0 ;  /* 0x200000b2ffb17230 */ /* 0x000fe40000004100 */
[----:B------:R-:W-:Y:S01]  /*12e0*/  FMUL.FTZ R230, R38, R187 ;  /* 0x000000bb26e67220 */ /* 0x000fe20000410000 */
[----:B------:R-:W-:Y:S01]  /*12f0*/  FMUL.FTZ R187, R10, R186 ;  /* 0x000000ba0abb7220 */ /* 0x000fe20000410000 */
[----:B------:R-:W-:Y:S01]  /*1300*/  FADD.FTZ R195, -R8, R195 ;  /* 0x000000c308c37221 */ /* 0x000fe20000010100 */
[----:B------:R-:W-:Y:S01]  /*1310*/  FADD.FTZ R159, R159, R174 ;  /* 0x000000ae9f9f7221 */ /* 0x000fe20000010000 */
[-C--:B------:R-:W-:Y:S01]  /*1320*/  FFMA.FTZ R147, R188, R174.reuse, R147 ;  /* 0x000000aebc937223 */ /* 0x080fe20000010093 */
[----:B------:R-:W-:Y:S01]  /*1330*/  FMUL.FTZ R229, R39, R174 ;  /* 0x000000ae27e57220 */ /* 0x000fe20000410000 */
[----:B------:R-:W-:Y:S01]  /*1340*/  FMUL.FTZ R231, R37, R176 ;  /* 0x000000b025e77220 */ /* 0x000fe20000410000 */
[----:B------:R-:W-:Y:S01]  /*1350*/  FADD.FTZ R148, R148, R177 ;  /* 0x000000b194947221 */ /* 0x000fe20000010000 */
[-C--:B------:R-:W-:Y:S01]  /*1360*/  FFMA.FTZ R112, R187, R177.reuse, R112 ;  /* 0x000000b1bb707223 */ /* 0x080fe20000010070 */
[----:B------:R-:W-:Y:S01]  /*1370*/  FMUL.FTZ R228, R40, R177 ;  /* 0x000000b128e47220 */ /* 0x000fe20000410000 */
[----:B------:R-:W-:Y:S01]  /*1380*/  FADD.FTZ R174, R251, R232 ;  /* 0x000000e8fbae7221 */ /* 0x000fe20000010000 */
[----:B------:R-:W-:Y:S01]  /*1390*/  FMUL.FTZ R190, R10, R195 ;  /* 0x000000c30abe7220 */ /* 0x000fe20000410000 */
[----:B------:R-:W-:Y:S01]  /*13a0*/  FFMA.FTZ R177, R191, R232, R248 ;  /* 0x000000e8bfb17223 */ /* 0x000fe200000100f8 */
[----:B------:R-:W-:-:S02]  /*13b0*/  HADD2.F32 R193, -RZ, R175.H0_H0 ;  /* 0x200000afffc17230 */ /* 0x000fc40000004100 */
[----:B------:R-:W-:Y:S01]  /*13c0*/  FMUL.FTZ R186, R10, R179 ;  /* 0x000000b30aba7220 */ /* 0x000fe20000410000 */
[----:B------:R-:W-:Y:S01]  /*13d0*/  FADD.FTZ R179, R174, R231 ;  /* 0x000000e7aeb37221 */ /* 0x000fe20000010000 */
[----:B------:R-:W-:Y:S01]  /*13e0*/  FFMA.FTZ R174, R190, R231, R177 ;  /* 0x000000e7beae7223 */ /* 0x000fe200000100b1 */
[----:B------:R-:W-:Y:S01]  /*13f0*/  FADD.FTZ R157, R157, R176 ;  /* 0x000000b09d9d7221 */ /* 0x000fe20000010000 */
[----:B------:R-:W-:Y:S01]  /*1400*/  FADD.FTZ R193, -R8, R193 ;  /* 0x000000c108c17221 */ /* 0x000fe20000010100 */
[----:B------:R-:W-:Y:S01]  /*1410*/  FFMA.FTZ R145, R190, R176, R145 ;  /* 0x000000b0be917223 */ /* 0x000fe20000010091 */
[----:B------:R-:W-:Y:S01]  /*1420*/  FADD.FTZ R176, R179, R230 ;  /* 0x000000e6b3b07221 */ /* 0x000fe20000010000 */
[----:B------:R-:W-:Y:S01]  /*1430*/  FFMA.FTZ R177, R189, R230, R174 ;  /* 0x000000e6bdb17223 */ /* 0x000fe200000100ae */
[----:B------:R-:W-:Y:S02]  /*1440*/  HADD2.F32 R175, -RZ, R175.H1_H1 ;  /* 0x300000afffaf7230 */ /* 0x000fe40000004100 */
[----:B------:R-:W-:Y:S01]  /*1450*/  FMUL.FTZ R193, R10, R193 ;  /* 0x000000c10ac17220 */ /* 0x000fe20000410000 */
[----:B------:R-:W-:-:S02]  /*1460*/  HADD2.F32 R178, -RZ, R178.H1_H1 ;  /* 0x300000b2ffb27230 */ /* 0x000fc40000004100 */
[----:B------:R-:W-:Y:S01]  /*1470*/  FADD.FTZ R179, R176, R229 ;  /* 0x000000e5b0b37221 */ /* 0x000fe20000010000 */
        /* <DEDUP_REMOVED lines=20> */
.L_x_12508:
[----:B------:R-:W-:Y:S05]  /*15c0*/  BSYNC.RECONVERGENT B2 ;  /* 0x0000000000027941 */ /* 0x000fea0003800200 */
.L_x_12507:
        /* <DEDUP_REMOVED lines=15> */
[--C-:B--2---:R-:W-:Y:S02]  /*16c0*/  HADD2.F32 R177, -RZ, R12.reuse.H0_H0 ;  /* 0x2000000cffb17230 */ /* 0x104fe40000004100 */
[----:B------:R-:W-:Y:S02]  /*16d0*/  HADD2.F32 R179, -RZ, R12.H1_H1 ;  /* 0x3000000cffb37230 */ /* 0x000fe40000004100 */
[--C-:B------:R-:W-:Y:S02]  /*16e0*/  HADD2.F32 R183, -RZ, R13.reuse.H0_H0 ;  /* 0x2000000dffb77230 */ /* 0x100fe40000004100 */
[----:B------:R-:W-:-:S02]  /*16f0*/  HADD2.F32 R12, -RZ, R13.H1_H1 ;  /* 0x3000000dff0c7230 */ /* 0x000fc40000004100 */
[C---:B------:R-:W-:Y:S01]  /*1700*/  FADD.FTZ R13, -R8.reuse, R177 ;  /* 0x000000b1080d7221 */ /* 0x040fe20000010100 */
[--C-:B------:R-:W-:Y:S02]  /*1710*/  HADD2.F32 R22, -RZ, R14.reuse.H0_H0 ;  /* 0x2000000eff167230 */ /* 0x100fe40000004100 */
[----:B------:R-:W-:Y:S01]  /*1720*/  FADD.FTZ R179, -R8, R179 ;  /* 0x000000b308b37221 */ /* 0x000fe20000010100 */
[----:B------:R-:W-:Y:S02]  /*1730*/  HADD2.F32 R14, -RZ, R14.H1_H1 ;  /* 0x3000000eff0e7230 */ /* 0x000fe40000004100 */
[----:B-----5:R-:W-:Y:S01]  /*1740*/  FMUL.FTZ R13, R10, R13 ;  /* 0x0000000d0a0d7220 */ /* 0x020fe20000410000 */
[--C-:B------:R-:W-:Y:S02]  /*1750*/  HADD2.F32 R181, -RZ, R15.reuse.H0_H0 ;  /* 0x2000000fffb57230 */ /* 0x100fe40000004100 */
[----:B------:R-:W-:Y:S01]  /*1760*/  FADD.FTZ R183, -R8, R183 ;  /* 0x000000b708b77221 */ /* 0x000fe20000010100 */
[----:B------:R-:W-:-:S02]  /*1770*/  HADD2.F32 R175, -RZ, R15.H1_H1 ;  /* 0x3000000fffaf7230 */ /* 0x000fc40000004100 */
[C---:B------:R-:W-:Y:S01]  /*1780*/  FADD.FTZ R22, -R8.reuse, R22 ;  /* 0x0000001608167221 */ /* 0x040fe20000010100 */
[--C-:B---3--:R-:W-:Y:S02]  /*1790*/  HADD2.F32 R15, -RZ, R16.reuse.H0_H0 ;  /* 0x20000010ff0f7230 */ /* 0x108fe40000004100 */
[C---:B------:R-:W-:Y:S01]  /*17a0*/  FADD.FTZ R177, -R8.reuse, R14 ;  /* 0x0000000e08b17221 */ /* 0x040fe20000010100 */
[--C-:B------:R-:W-:Y:S02]  /*17b0*/  HADD2.F32 R173, -RZ, R19.reuse.H0_H0 ;  /* 0x20000013ffad7230 */ /* 0x100fe40000004100 */
[C---:B------:R-:W-:Y:S01]  /*17c0*/  FADD.FTZ R181, -R8.reuse, R181 ;  /* 0x000000b508b57221 */ /* 0x040fe20000010100 */
[----:B------:R-:W-:Y:S02]  /*17d0*/  HADD2.F32 R172, -RZ, R19.H1_H1 ;  /* 0x30000013ffac7230 */ /* 0x000fe40000004100 */
[----:B------:R-:W-:Y:S01]  /*17e0*/  FADD.FTZ R19, -R8, R12 ;  /* 0x0000000c08137221 */ /* 0x000fe20000010100 */
[----:B------:R-:W-:-:S02]  /*17f0*/  HADD2.F32 R16, -RZ, R16.H1_H1 ;  /* 0x30000010ff107230 */ /* 0x000fc40000004100 */
[----:B------:R-:W-:Y:S01]  /*1800*/  FMUL.FTZ R12, R10, R179 ;  /* 0x000000b30a0c7220 */ /* 0x000fe20000410000 */
[--C-:B0-----:R-:W-:Y:S02]  /*1810*/  HADD2.F32 R21, -RZ, R17.reuse.H0_H0 ;  /* 0x20000011ff157230 */ /* 0x101fe40000004100 */
[----:B------:R-:W-:Y:S01]  /*1820*/  FADD.FTZ R116, R116, R15 ;  /* 0x0000000f74747221 */ /* 0x000fe20000010000 */
[----:B------:R-:W-:Y:S02]  /*1830*/  HADD2.F32 R20, -RZ, R17.H1_H1 ;  /* 0x30000011ff147230 */ /* 0x000fe40000004100 */
[-C--:B------:R-:W-:Y:S01]  /*1840*/  FFMA.FTZ R80, R13, R15.reuse, R80 ;  /* 0x0000000f0d507223 */ /* 0x080fe20000010050 */
[----:B------:R-:W-:Y:S01]  /*1850*/  FMUL.FTZ R14, R44, R15 ;  /* 0x0000000f2c0e7220 */ /* 0x000fe20000410000 */
[----:B------:R-:W-:Y:S01]  /*1860*/  FADD.FTZ R117, R117, R16 ;  /* 0x0000001075757221 */ /* 0x000fe20000010000 */
[----:B------:R-:W-:Y:S01]  /*1870*/  FMUL.FTZ R15, R10, R183 ;  /* 0x000000b70a0f7220 */ /* 0x000fe20000410000 */
[-C--:B------:R-:W-:Y:S01]  /*1880*/  FFMA.FTZ R81, R12, R16.reuse, R81 ;  /* 0x000000100c517223 */ /* 0x080fe20000010051 */
[----:B------:R-:W-:Y:S01]  /*1890*/  FMUL.FTZ R17, R45, R16 ;  /* 0x000000102d117220 */ /* 0x000fe20000410000 */
[----:B------:R-:W-:-:S02]  /*18a0*/  HADD2.F32 R23, -RZ, R18.H0_H0 ;  /* 0x20000012ff177230 */ /* 0x000fc40000004100 */
[C---:B------:R-:W-:Y:S01]  /*18b0*/  FMUL.FTZ R16, R10.reuse, R19 ;  /* 0x000000130a107220 */ /* 0x040fe20000410000 */
[----:B------:R-:W-:Y:S01]  /*18c0*/  FMUL.FTZ R19, R10, R22 ;  /* 0x000000160a137220 */ /* 0x000fe20000410000 */
[----:B------:R-:W-:Y:S02]  /*18d0*/  HADD2.F32 R174, -RZ, R18.H1_H1 ;  /* 0x30000012ffae7230 */ /* 0x000fe40000004100 */
[----:B------:R-:W-:Y:S01]  /*18e0*/  FADD.FTZ R118, R118, R21 ;  /* 0x0000001576767221 */ /* 0x000fe20000010000 */
[-C--:B------:R-:W-:Y:S01]  /*18f0*/  FFMA.FTZ R82, R15, R21.reuse, R82 ;  /* 0x000000150f527223 */ /* 0x080fe20000010052 */
[----:B------:R-:W-:Y:S01]  /*1900*/  FMUL.FTZ R18, R46, R21 ;  /* 0x000000152e127220 */ /* 0x000fe20000410000 */
        /* <DEDUP_REMOVED lines=16> */
[----:B------:R-:W-:Y:S01]  /*1a10*/  FMUL.FTZ R181, R10, R181 ;  /* 0x000000b50ab57220 */ /* 0x000fe20000410000 */
        /* <DEDUP_REMOVED lines=18> */
.L_x_12510:
[----:B------:R-:W-:Y:S05]  /*1b40*/  BSYNC.RECONVERGENT B2 ;  /* 0x0000000000027941 */ /* 0x000fea0003800200 */
.L_x_12509:
        /* <DEDUP_REMOVED lines=17> */
[----:B------:R-:W-:Y:S02]  /*1c60*/  HADD2.F32 R198, -RZ, R174.H0_H0 ;  /* 0x200000aeffc67230 */ /* 0x000fe40000004100 */
[----:B0-----:R-:W-:Y:S01]  /*1c70*/  FADD.FTZ R197, -R8, R201 ;  /* 0x000000c908c57221 */ /* 0x001fe20000010100 */
[----:B------:R-:W-:-:S02]  /*1c80*/  HADD2.F32 R211, -RZ, R173.H1_H1 ;  /* 0x300000adffd37230 */ /* 0x000fc40000004100 */
[----:B------:R-:W-:Y:S01]  /*1c90*/  FADD.FTZ R207, -R8, R207 ;  /* 0x000000cf08cf7221 */ /* 0x000fe20000010100 */
[----:B---3--:R-:W-:Y:S02]  /*1ca0*/  HADD2.F32 R199, -RZ, R176.H0_H0 ;  /* 0x200000b0ffc77230 */ /* 0x008fe40000004100 */
[----:B-----5:R-:W-:Y:S01]  /*1cb0*/  FMUL.FTZ R197, R10, R197 ;  /* 0x000000c50ac57220 */ /* 0x020fe20000410000 */
[----:B------:R-:W-:Y:S02]  /*1cc0*/  HADD2.F32 R205, -RZ, R172.H1_H1 ;  /* 0x300000acffcd7230 */ /* 0x000fe40000004100 */
[----:B------:R-:W-:Y:S01]  /*1cd0*/  FADD.FTZ R204, -R8, R198 ;  /* 0x000000c608cc7221 */ /* 0x000fe20000010100 */
[----:B------:R-:W-:Y:S02]  /*1ce0*/  HADD2.F32 R200, -RZ, R174.H1_H1 ;  /* 0x300000aeffc87230 */ /* 0x000fe40000004100 */
[----:B------:R-:W-:Y:S01]  /*1cf0*/  FADD.FTZ R124, R124, R199 ;  /* 0x000000c77c7c7221 */ /* 0x000fe20000010000 */
[----:B------:R-:W-:-:S02]  /*1d00*/  HADD2.F32 R203, -RZ, R177.H0_H0 ;  /* 0x200000b1ffcb7230 */ /* 0x000fc40000004100 */
[-C--:B------:R-:W-:Y:S01]  /*1d10*/  FFMA.FTZ R88, R197, R199.reuse, R88 ;  /* 0x000000c7c5587223 */ /* 0x080fe20000010058 */
[----:B------:R-:W-:Y:S01]  /*1d20*/  FMUL.FTZ R198, R52, R199 ;  /* 0x000000c734c67220 */ /* 0x000fe20000410000 */
[----:B------:R-:W-:Y:S01]  /*1d30*/  FADD.FTZ R211, -R8, R211 ;  /* 0x000000d308d37221 */ /* 0x000fe20000010100 */
[----:B------:R-:W-:Y:S01]  /*1d40*/  FMUL.FTZ R199, R10, R207 ;  /* 0x000000cf0ac77220 */ /* 0x000fe20000410000 */
[--C-:B------:R-:W-:Y:S02]  /*1d50*/  HADD2.F32 R173, -RZ, R179.reuse.H0_H0 ;  /* 0x200000b3ffad7230 */ /* 0x100fe40000004100 */
[C---:B------:R-:W-:Y:S01]  /*1d60*/  FADD.FTZ R205, -R8.reuse, R205 ;  /* 0x000000cd08cd7221 */ /* 0x040fe20000010100 */
[----:B------:R-:W-:Y:S02]  /*1d70*/  HADD2.F32 R172, -RZ, R179.H1_H1 ;  /* 0x300000b3ffac7230 */ /* 0x000fe40000004100 */
[----:B------:R-:W-:Y:S01]  /*1d80*/  FADD.FTZ R179, -R8, R200 ;  /* 0x000000c808b37221 */ /* 0x000fe20000010100 */
[----:B------:R-:W-:-:S02]  /*1d90*/  HADD2.F32 R174, -RZ, R177.H1_H1 ;  /* 0x300000b1ffae7230 */ /* 0x000fc40000004100 */
[----:B------:R-:W-:Y:S01]  /*1da0*/  FADD.FTZ R126, R126, R203 ;  /* 0x000000cb7e7e7221 */ /* 0x000fe20000010000 */
[----:B------:R-:W-:Y:S02]  /*1db0*/  HADD2.F32 R176, -RZ, R176.H1_H1 ;  /* 0x300000b0ffb07230 */ /* 0x000fe40000004100 */
[----:B------:R-:W-:Y:S01]  /*1dc0*/  FMUL.FTZ R200, R10, R211 ;  /* 0x000000d30ac87220 */ /* 0x000fe20000410000 */
[----:B------:R-:W-:Y:S02]  /*1dd0*/  HADD2.F32 R177, -RZ, R178.H0_H0 ;  /* 0x200000b2ffb17230 */ /* 0x000fe40000004100 */
[-C--:B------:R-:W-:Y:S01]  /*1de0*/  FFMA.FTZ R90, R199, R203.reuse, R90 ;  /* 0x000000cbc75a7223 */ /* 0x080fe2000001005a */
[----:B------:R-:W-:Y:S01]  /*1df0*/  FMUL.FTZ R202, R54, R203 ;  /* 0x000000cb36ca7220 */ /* 0x000fe20000410000 */
[C---:B------:R-:W-:Y:S01]  /*1e00*/  FMUL.FTZ R203, R10.reuse, R204 ;  /* 0x000000cc0acb7220 */ /* 0x040fe20000410000 */
[----:B------:R-:W-:Y:S01]  /*1e10*/  FMUL.FTZ R196, R10, R205 ;  /* 0x000000cd0ac47220 */ /* 0x000fe20000410000 */
        /* <DEDUP_REMOVED lines=42> */
.L_x_12512:
[----:B------:R-:W-:Y:S05]  /*20c0*/  BSYNC.RECONVERGENT B2 ;  /* 0x0000000000027941 */ /* 0x000fea0003800200 */
.L_x_12511:
        /* <DEDUP_REMOVED lines=12> */
[--C-:B--2---:R-:W-:Y:S02]  /*2190*/  HADD2.F32 R215, -RZ, R172.reuse.H1_H1 ;  /* 0x300000acffd77230 */ /* 0x104fe40000004100 */
[----:B------:R-:W-:Y:S02]  /*21a0*/  HADD2.F32 R213, -RZ, R172.H0_H0 ;  /* 0x200000acffd57230 */ /* 0x000fe40000004100 */
        /* <DEDUP_REMOVED lines=12> */
[----:B---3--:R-:W-:-:S02]  /*2270*/  HADD2.F32 R215, -RZ, R176.H0_H0 ;  /* 0x200000b0ffd77230 */ /* 0x008fc40000004100 */
[C---:B------:R-:W-:Y:S01]  /*2280*/  FADD.FTZ R223, -R8.reuse, R6 ;  /* 0x0000000608df7221 */ /* 0x040fe20000010100 */
[----:B------:R-:W-:Y:S02]  /*2290*/  HADD2.F32 R176, -RZ, R176.H1_H1 ;  /* 0x300000b0ffb07230 */ /* 0x000fe40000004100 */
[----:B------:R-:W-:Y:S01]  /*22a0*/  FADD.FTZ R173, -R8, R172 ;  /* 0x000000ac08ad7221 */ /* 0x000fe20000010100 */
[--C-:B------:R-:W-:Y:S02]  /*22b0*/  HADD2.F32 R8, -RZ, R177.reuse.H1_H1 ;  /* 0x300000b1ff087230 */ /* 0x100fe40000004100 */
[C---:B0----5:R-:W-:Y:S01]  /*22c0*/  FMUL.FTZ R185, R10.reuse, R213 ;  /* 0x000000d50ab97220 */ /* 0x061fe20000410000 */
[----:B------:R-:W-:Y:S01]  /*22d0*/  FMUL.FTZ R216, R10, R219 ;  /* 0x000000db0ad87220 */ /* 0x000fe20000410000 */
[-C--:B------:R-:W-:Y:S01]  /*22e0*/  FMUL.FTZ R214, R60, R215.reuse ;  /* 0x000000d73cd67220 */ /* 0x080fe20000410000 */
[----:B------:R-:W-:Y:S02]  /*22f0*/  HADD2.F32 R218, -RZ, R177.H0_H0 ;  /* 0x200000b1ffda7230 */ /* 0x000fe40000004100 */
[----:B------:R-:W-:Y:S01]  /*2300*/  FADD.FTZ R132, R132, R215 ;  /* 0x000000d784847221 */ /* 0x000fe20000010000 */
[----:B------:R-:W-:Y:S01]  /*2310*/  FFMA.FTZ R96, R185, R215, R96 ;  /* 0x000000d7b9607223 */ /* 0x000fe20000010060 */
[----:B------:R-:W-:Y:S01]  /*2320*/  FMUL.FTZ R213, R10, R225 ;  /* 0x000000e10ad57220 */ /* 0x000fe20000410000 */
[----:B------:R-:W-:Y:S01]  /*2330*/  FADD.FTZ R135, R135, R8 ;  /* 0x0000000887877221 */ /* 0x000fe20000010000 */
[-C--:B------:R-:W-:Y:S01]  /*2340*/  FFMA.FTZ R99, R216, R8.reuse, R99 ;  /* 0x00000008d8637223 */ /* 0x080fe20000010063 */
[----:B------:R-:W-:Y:S01]  /*2350*/  FMUL.FTZ R219, R63, R8 ;  /* 0x000000083fdb7220 */ /* 0x000fe20000410000 */
[----:B------:R-:W-:-:S02]  /*2360*/  HADD2.F32 R177, -RZ, R179.H0_H0 ;  /* 0x200000b3ffb17230 */ /* 0x000fc40000004100 */
[----:B------:R-:W-:Y:S01]  /*2370*/  FMUL.FTZ R215, R61, R176 ;  /* 0x000000b03dd77220 */ /* 0x000fe20000410000 */
[----:B------:R-:W-:Y:S02]  /*2380*/  HADD2.F32 R6, -RZ, R179.H1_H1 ;  /* 0x300000b3ff067230 */ /* 0x000fe40000004100 */
        /* <DEDUP_REMOVED lines=41> */
.L_x_12504:
        /* <DEDUP_REMOVED lines=35> */
.L_x_12513:
[----:B------:R-:W-:Y:S05]  /*2850*/  BSYNC.RECONVERGENT B1 ;  /* 0x0000000000017941 */ /* 0x000fea0003800200 */
.L_x_12503:
        /* <DEDUP_REMOVED lines=21> */
.L_x_12632:
        /* <DEDUP_REMOVED lines=35> */
.L_x_12521:
[----:B------:R-:W-:Y:S05]  /*2be0*/  BSYNC.RECONVERGENT B3 ;  /* 0x0000000000037941 */ /* 0x000fea0003800200 */
.L_x_12520:
        /* <DEDUP_REMOVED lines=10> */
.L_x_12523:
[----:B------:R-:W-:Y:S05]  /*2c90*/  BSYNC.RECONVERGENT B3 ;  /* 0x0000000000037941 */ /* 0x000fea0003800200 */
.L_x_12522:
        /* <DEDUP_REMOVED lines=10> */
.L_x_12525:
[----:B------:R-:W-:Y:S05]  /*2d40*/  BSYNC.RECONVERGENT B3 ;  /* 0x0000000000037941 */ /* 0x000fea0003800200 */
.L_x_12524:
        /* <DEDUP_REMOVED lines=10> */
.L_x_12527:
[----:B------:R-:W-:Y:S05]  /*2df0*/  BSYNC.RECONVERGENT B3 ;  /* 0x0000000000037941 */ /* 0x000fea0003800200 */
.L_x_12526:
        /* <DEDUP_REMOVED lines=10> */
.L_x_12529:
[----:B------:R-:W-:Y:S05]  /*2ea0*/  BSYNC.RECONVERGENT B3 ;  /* 0x0000000000037941 */ /* 0x000fea0003800200 */
.L_x_12528:
        /* <DEDUP_REMOVED lines=10> */
.L_x_12531:
[----:B------:R-:W-:Y:S05]  /*2f50*/  BSYNC.RECONVERGENT B3 ;  /* 0x0000000000037941 */ /* 0x000fea0003800200 */
.L_x_12530:
        /* <DEDUP_REMOVED lines=10> */
.L_x_12533:
[----:B------:R-:W-:Y:S05]  /*3000*/  BSYNC.RECONVERGENT B3 ;  /* 0x0000000000037941 */ /* 0x000fea0003800200 */
.L_x_12532:
        /* <DEDUP_REMOVED lines=10> */
.L_x_12519:
[----:B------:R-:W1:Y:S01]  /*30b0*/  @P2 LDC R77, c[0x0][0x40c] ;  /* 0x00010300ff4d2b82 */ /* 0x000e620000000800 */
[-CC-:B------:R-:W-:Y:S01]  /*30c0*/  FFMA.FTZ R6, R249, R172.reuse, R175.reuse ;  /* 0x000000acf9067223 */ /* 0x180fe200000100af */
[-CC-:B------:R-:W-:Y:S01]  /*30d0*/  FFMA.FTZ R9, R246, R172.reuse, R175.reuse ;  /* 0x000000acf6097223 */ /* 0x180fe200000100af */
[----:B------:R-:W-:Y:S01]  /*30e0*/  ISETP.GT.AND P0, PT, R11, RZ, PT ;  /* 0x000000ff0b00720c */ /* 0x000fe20003f04270 */
[-C--:B0-----:R-:W-:Y:S01]  /*30f0*/  FFMA.FTZ R179, R238, R172.reuse, R175 ;  /* 0x000000aceeb37223 */ /* 0x081fe200000100af */
[----:B------:R-:W-:Y:S01]  /*3100*/  FADD.FTZ R7, R247, -R6 ;  /* 0x80000006f7077221 */ /* 0x000fe20000010000 */
[----:B------:R-:W-:Y:S01]  /*3110*/  FADD.FTZ R9, R244, -R9 ;  /* 0x80000009f4097221 */ /* 0x000fe20000010000 */
[-C--:B------:R-:W-:Y:S01]  /*3120*/  FFMA.FTZ R6, R245, R172.reuse, R175 ;  /* 0x000000acf5067223 */ /* 0x080fe200000100af */
[----:B------:R-:W0:Y:S01]  /*3130*/  @P2 LDC R8, c[0x0][0x40c] ;  /* 0x00010300ff082b82 */ /* 0x000e220000000800 */
[C---:B------:R-:W-:Y:S01]  /*3140*/  FMUL.FTZ R7, R10.reuse, R7 ;  /* 0x000000070a077220 */ /* 0x040fe20000410000 */
[----:B------:R-:W-:Y:S01]  /*3150*/  FMUL.FTZ R9, R10, R9 ;  /* 0x000000090a097220 */ /* 0x000fe20000410000 */
[----:B------:R-:W-:Y:S01]  /*3160*/  FADD.FTZ R179, R236, -R179 ;  /* 0x800000b3ecb37221 */ /* 0x000fe20000010000 */
[----:B------:R-:W-:-:S02]  /*3170*/  FFMA.FTZ R176, R234, R172, R175 ;  /* 0x000000aceab07223 */ /* 0x000fc400000100af */
[----:B------:R-:W-:Y:S01]  /*3180*/  FSEL R76, R7, RZ, P0 ;  /* 0x000000ff074c7208 */ /* 0x000fe20000000000 */
[----:B------:R-:W-:Y:S01]  /*3190*/  FMUL.FTZ R179, R10, R179 ;  /* 0x000000b30ab37220 */ /* 0x000fe20000410000 */
[----:B------:R-:W2:Y:S01]  /*31a0*/  @P2 LDC R79, c[0x0][0x40c] ;  /* 0x00010300ff4f2b82 */ /* 0x000ea20000000800 */
[----:B------:R-:W-:Y:S02]  /*31b0*/  FSEL R9, R9, RZ, P0 ;  /* 0x000000ff09097208 */ /* 0x000fe40000000000 */
[----:B-1----:R-:W-:-:S05]  /*31c0*/  @P2 FMUL.FTZ R7, R77, R76 ;  /* 0x0000004c4d072220 */ /* 0x002fca0000410000 */
[----:B------:R-:W1:Y:S01]  /*31d0*/  @P2 LDC R174, c[0x0][0x40c] ;  /* 0x00010300ffae2b82 */ /* 0x000e620000000800 */
[----:B------:R-:W-:Y:S01]  /*31e0*/  FFMA.FTZ R77, R242, R172, R175 ;  /* 0x000000acf24d7223 */ /* 0x000fe200000100af */
[----:B------:R-:W-:Y:S02]  /*31f0*/  F2FP.F16.F32.PACK_AB R76, R9, R76 ;  /* 0x0000004c094c723e */ /* 0x000fe400000000ff */
[----:B------:R-:W-:Y:S01]  /*3200*/  @P2 F2FP.F16.F32.PACK_AB R7, RZ, R7 ;  /* 0x00000007ff07223e */ /* 0x000fe200000000ff */
[----:B------:R-:W-:Y:S01]  /*3210*/  FADD.FTZ R77, R240, -R77 ;  /* 0x8000004df04d7221 */ /* 0x000fe20000010000 */
[----:B0-----:R-:W-:Y:S01]  /*3220*/  @P2 FMUL.FTZ R8, R8, R9 ;  /* 0x0000000908082220 */ /* 0x001fe20000410000 */
[----:B------:R-:W-:Y:S02]  /*3230*/  FADD.FTZ R9, R243, -R6 ;  /* 0x80000006f3097221 */ /* 0x000fe40000010000 */
[C---:B------:R-:W-:Y:S01]  /*3240*/  FMUL.FTZ R78, R10.reuse, R77 ;  /* 0x0000004d0a4e7220 */ /* 0x040fe20000410000 */
[----:B------:R-:W-:Y:S01]  /*3250*/  @P2 PRMT R152, R7, 0x7610, R152 ;  /* 0x0000761007982816 */ /* 0x000fe20000000098 */
[----:B------:R-:W-:Y:S01]  /*3260*/  FMUL.FTZ R9, R10, R9 ;  /* 0x000000090a097220 */ /* 0x000fe20000410000 */
[----:B------:R-:W-:-:S02]  /*3270*/  @P2 F2FP.F16.F32.PACK_AB R8, RZ, R8 ;  /* 0x00000008ff08223e */ /* 0x000fc400000000ff */
[----:B------:R-:W-:Y:S02]  /*3280*/  FSEL R78, R78, RZ, P0 ;  /* 0x000000ff4e4e7208 */ /* 0x000fe40000000000 */
[----:B------:R-:W-:Y:S02]  /*3290*/  FSEL R77, R9, RZ, P0 ;  /* 0x000000ff094d7208 */ /* 0x000fe40000000000 */
[----:B------:R-:W-:Y:S01]  /*32a0*/  @P2 PRMT R152, R152, 0x5410, R8 ;  /* 0x0000541098982816 */ /* 0x000fe20000000008 */
[----:B--2---:R-:W-:Y:S01]  /*32b0*/  @P2 FMUL.FTZ R9, R79, R78 ;  /* 0x0000004e4f092220 */ /* 0x004fe20000410000 */
[----:B------:R-:W0:Y:S01]  /*32c0*/  @P2 LDC R8, c[0x0][0x40c] ;  /* 0x00010300ff082b82 */ /* 0x000e220000000800 */
[-C--:B-1----:R-:W-:Y:S01]  /*32d0*/  @P2 FMUL.FTZ R6, R174, R77.reuse ;  /* 0x0000004dae062220 */ /* 0x082fe20000410000 */
[----:B------:R-:W-:Y:S01]  /*32e0*/  F2FP.F16.F32.PACK_AB R77, R78, R77 ;  /* 0x0000004d4e4d723e */ /* 0x000fe200000000ff */
[----:B------:R-:W-:Y:S01]  /*32f0*/  FFMA.FTZ R78, R241, R172, R175 ;  /* 0x000000acf14e7223 */ /* 0x000fe200000100af */
[----:B------:R-:W-:-:S04]  /*3300*/  @P2 F2FP.F16.F32.PACK_AB R7, RZ, R9 ;  /* 0x00000009ff07223e */ /* 0x000fc800000000ff */
[----:B------:R-:W1:Y:S01]  /*3310*/  @P2 LDC R79, c[0x0][0x40c] ;  /* 0x00010300ff4f2b82 */ /* 0x000e620000000800 */
[----:B------:R-:W-:Y:S01]  /*3320*/  FADD.FTZ R9, R239, -R78 ;  /* 0x8000004eef097221 */ /* 0x000fe20000010000 */
[----:B------:R-:W-:-:S03]  /*3330*/  @P2 F2FP.F16.F32.PACK_AB R6, RZ, R6 ;  /* 0x00000006ff06223e */ /* 0x000fc600000000ff */
[----:B------:R-:W-:Y:S01]  /*3340*/  FMUL.FTZ R9, R10, R9 ;  /* 0x000000090a097220 */ /* 0x000fe20000410000 */
[----:B------:R-:W-:-:S04]  /*3350*/  @P2 PRMT R153, R6, 0x7610, R153 ;  /* 0x0000761006992816 */ /* 0x000fc80000000099 */
[----:B------:R-:W-:Y:S02]  /*3360*/  FSEL R78, R9, RZ, P0 ;  /* 0x000000ff094e7208 */ /* 0x000fe40000000000 */
[----:B------:R-:W-:Y:S02]  /*3370*/  FSEL R9, R179, RZ, P0 ;  /* 0x000000ffb3097208 */ /* 0x000fe40000000000 */
[----:B------:R-:W-:Y:S01]  /*3380*/  @P2 PRMT R153, R153, 0x5410, R7 ;  /* 0x0000541099992816 */ /* 0x000fe20000000007 */
[----:B------:R-:W-:Y:S02]  /*3390*/  FADD.FTZ R7, R233, -R176 ;  /* 0x800000b0e9077221 */ /* 0x000fe40000010000 */
[----:B0-----:R-:W-:Y:S01]  /*33a0*/  @P2 FMUL.FTZ R174, R8, R9 ;  /* 0x0000000908ae2220 */ /* 0x001fe20000410000 */
[----:B------:R-:W-:Y:S01]  /*33b0*/  FFMA.FTZ R8, R237, R172, R175 ;  /* 0x000000aced087223 */ /* 0x000fe200000100af */
[----:B------:R-:W-:-:S03]  /*33c0*/  FMUL.FTZ R7, R10, R7 ;  /* 0x000000070a077220 */ /* 0x000fc60000410000 */
[----:B------:R-:W-:Y:S01]  /*33d0*/  FADD.FTZ R179, R235, -R8 ;  /* 0x80000008ebb37221 */ /* 0x000fe20000010000 */
[----:B------:R-:W-:Y:S01]  /*33e0*/  @P2 F2FP.F16.F32.PACK_AB R6, RZ, R174 ;  /* 0x000000aeff06223e */ /* 0x000fe200000000ff */
[-C--:B-1----:R-:W-:Y:S01]  /*33f0*/  @P2 FMUL.FTZ R79, R79, R78.reuse ;  /* 0x0000004e4f4f2220 */ /* 0x082fe20000410000 */
[----:B------:R-:W-:Y:S01]  /*3400*/  F2FP.F16.F32.PACK_AB R78, R9, R78 ;  /* 0x0000004e094e723e */ /* 0x000fe200000000ff */
[----:B------:R-:W-:Y:S01]  /*3410*/  FMUL.FTZ R179, R10, R179 ;  /* 0x000000b30ab37220 */ /* 0x000fe20000410000 */
[----:B------:R-:W0:Y:S01]  /*3420*/  @P2 LDC R9, c[0x0][0x40c] ;  /* 0x00010300ff092b82 */ /* 0x000e220000000800 */
[----:B------:R-:W-:Y:S02]  /*3430*/  FSEL R7, R7, RZ, P0 ;  /* 0x000000ff07077208 */ /* 0x000fe40000000000 */
[----:B------:R-:W-:Y:S02]  /*3440*/  @P2 F2FP.F16.F32.PACK_AB R8, RZ, R79 ;  /* 0x0000004fff08223e */ /* 0x000fe400000000ff */
[----:B------:R-:W-:-:S02]  /*3450*/  FSEL R174, R179, RZ, P0 ;  /* 0x000000ffb3ae7208 */ /* 0x000fc40000000000 */
[----:B------:R-:W-:Y:S02]  /*3460*/  @P2 PRMT R154, R8, 0x7610, R154 ;  /* 0x00007610089a2816 */ /* 0x000fe4000000009a */
[-C--:B------:R-:W-:Y:S02]  /*3470*/  F2FP.F16.F32.PACK_AB R79, R7, R174.reuse ;  /* 0x000000ae074f723e */ /* 0x080fe400000000ff */
[----:B------:R-:W-:Y:S01]  /*3480*/  @P2 PRMT R154, R154, 0x5410, R6 ;  /* 0x000054109a9a2816 */ /* 0x000fe20000000006 */
[----:B0-----:R-:W-:-:S05]  /*3490*/  @P2 FMUL.FTZ R9, R9, R174 ;  /* 0x000000ae09092220 */ /* 0x001fca0000410000 */
[----:B------:R-:W-:-:S04]  /*34a0*/  @P2 F2FP.F16.F32.PACK_AB R9, RZ, R9 ;  /* 0x00000009ff09223e */ /* 0x000fc800000000ff */
[----:B------:R-:W-:Y:S01]  /*34b0*/  @P2 PRMT R155, R9, 0x7610, R155 ;  /* 0x00007610099b2816 */ /* 0x000fe2000000009b */
[----:B------:R-:W-:Y:S06]  /*34c0*/  @!P2 BRA `(.L_x_12534) ;  /* 0x000000080040a947 */ /* 0x000fec0003800000 */
[----:B------:R-:W-:-:S05]  /*34d0*/  FMUL.FTZ R7, R7, UR12 ;  /* 0x0000000c07077c20 */ /* 0x000fca0008410000 */
[----:B------:R-:W-:-:S04]  /*34e0*/  F2FP.F16.F32.PACK_AB R7, RZ, R7 ;  /* 0x00000007ff07723e */ /* 0x000fc800000000ff */
[----:B------:R-:W-:Y:S01]  /*34f0*/  PRMT R155, R155, 0x5410, R7 ;  /* 0x000054109b9b7816 */ /* 0x000fe20000000007 */
[----:B------:R-:W-:Y:S06]  /*3500*/  BRA `(.L_x_12534) ;  /* 0x0000000800307947 */ /* 0x000fec0003800000 */
.L_x_12518:
[----:B------:R-:W-:Y:S02]  /*3510*/  MOV R248, UR14 ;  /* 0x0000000e00f87c02 */ /* 0x000fe40008000f00 */
[----:B------:R-:W-:Y:S02]  /*3520*/  MOV R250, UR15 ;  /* 0x0000000f00fa7c02 */ /* 0x000fe40008000f00 */
[----:B------:R-:W-:-:S04]  /*3530*/  ISETP.NE.U32.AND P0, PT, R248, RZ, PT ;  /* 0x000000fff800720c */ /* 0x000fc80003f05070 */
[----:B------:R-:W-:-:S13]  /*3540*/  ISETP.NE.AND.EX P0, PT, R250, RZ, PT, P0 ;  /* 0x000000fffa00720c */ /* 0x000fda0003f05300 */
[----:B------:R-:W-:Y:S05]  /*3550*/  @P0 BRA `(.L_x_12535) ;  /* 0x0000000400080947 */ /* 0x000fea0003800000 */
[----:B------:R-:W-:Y:S01]  /*3560*/  ISETP.GT.AND P0, PT, R11, RZ, PT ;  /* 0x000000ff0b00720c */ /* 0x000fe20003f04270 */
[--C-:B0-----:R-:W-:Y:S01]  /*3570*/  HADD2.F32 R179, -RZ, R140.reuse.H0_H0 ;  /* 0x2000008cffb37230 */ /* 0x101fe20000004100 */
[----:B------:R-:W0:Y:S01]  /*3580*/  @P2 LDC R8, c[0x0][0x40c] ;  /* 0x00010300ff082b82 */ /* 0x000e220000000800 */
[----:B------:R-:W-:Y:S02]  /*3590*/  HADD2.F32 R251, -RZ, R140.H1_H1 ;  /* 0x3000008cfffb7230 */ /* 0x000fe40000004100 */
[----:B------:R-:W-:-:S08]  /*35a0*/  HADD2.F32 R9, -RZ, R141.H0_H0 ;  /* 0x2000008dff097230 */ /* 0x000fd00000004100 */
[-CC-:B------:R-:W-:Y:S01]  /*35b0*/  @P0 FFMA.FTZ R6, R249, R172.reuse, R175.reuse ;  /* 0x000000acf9060223 */ /* 0x180fe200000100af */
[-CC-:B------:R-:W-:Y:S01]  /*35c0*/  @P0 FFMA.FTZ R7, R246, R172.reuse, R175.reuse ;  /* 0x000000acf6070223 */ /* 0x180fe200000100af */
[----:B------:R-:W-:Y:S02]  /*35d0*/  @P0 FFMA.FTZ R174, R245, R172, R175 ;  /* 0x000000acf5ae0223 */ /* 0x000fe400000100af */
[----:B------:R-:W-:Y:S01]  /*35e0*/  @P0 FADD.FTZ R6, R247, -R6 ;  /* 0x80000006f7060221 */ /* 0x000fe20000010000 */
[----:B------:R-:W-:Y:S01]  /*35f0*/  @P0 FADD.FTZ R7, R244, -R7 ;  /* 0x80000007f4070221 */ /* 0x000fe20000010000 */
[----:B------:R-:W-:Y:S02]  /*3600*/  @P0 FADD.FTZ R174, R243, -R174 ;  /* 0x800000aef3ae0221 */ /* 0x000fe40000010000 */
[C---:B------:R-:W-:Y:S01]  /*3610*/  @P0 FFMA.FTZ R179, R10.reuse, R6, R179 ;  /* 0x000000060ab30223 */ /* 0x040fe200000100b3 */
[----:B------:R-:W-:Y:S01]  /*3620*/  @P0 FFMA.FTZ R251, R10, R7, R251 ;  /* 0x000000070afb0223 */ /* 0x000fe200000100fb */
[----:B------:R-:W1:Y:S01]  /*3630*/  @P2 LDC R6, c[0x0][0x40c] ;  /* 0x00010300ff062b82 */ /* 0x000e620000000800 */
[----:B------:R-:W-:Y:S01]  /*3640*/  @P0 FFMA.FTZ R7, R242, R172, R175 ;  /* 0x000000acf2070223 */ /* 0x000fe200000100af */
[----:B------:R-:W-:Y:S01]  /*3650*/  @P0 FFMA.FTZ R9, R10, R174, R9 ;  /* 0x000000ae0a090223 */ /* 0x000fe20000010009 */
[----:B0-----:R-:W-:Y:S01]  /*3660*/  @P2 FMUL.FTZ R251, R251, R8 ;  /* 0x00000008fbfb2220 */ /* 0x001fe20000410000 */
[----:B------:R-:W-:Y:S01]  /*3670*/  @P0 FFMA.FTZ R8, R241, R172, R175 ;  /* 0x000000acf1080223 */ /* 0x000fe200000100af */
[----:B------:R-:W-:Y:S01]  /*3680*/  @P0 FADD.FTZ R174, R240, -R7 ;  /* 0x80000007f0ae0221 */ /* 0x000fe20000010000 */
[----:B------:R-:W-:-:S02]  /*3690*/  HADD2.F32 R7, -RZ, R141.H1_H1 ;  /* 0x3000008dff077230 */ /* 0x000fc40000004100 */
[----:B------:R-:W-:Y:S01]  /*36a0*/  @P0 FADD.FTZ R8, R239, -R8 ;  /* 0x80000008ef080221 */ /* 0x000fe20000010000 */
[----:B------:R-:W-:Y:S01]  /*36b0*/  @P2 F2FP.F16.F32.PACK_AB R176, RZ, R251 ;  /* 0x000000fbffb0223e */ /* 0x000fe200000000ff */
[----:B------:R-:W-:Y:S01]  /*36c0*/  @P0 FFMA.FTZ R251, R238, R172, R175 ;  /* 0x000000aceefb0223 */ /* 0x000fe200000100af */
[----:B------:R-:W-:Y:S02]  /*36d0*/  @P0 FFMA.FTZ R7, R10, R174, R7 ;  /* 0x000000ae0a070223 */ /* 0x000fe40000010007 */
[----:B------:R-:W0:Y:S01]  /*36e0*/  @P2 LDC R174, c[0x0][0x40c] ;  /* 0x00010300ffae2b82 */ /* 0x000e220000000800 */
[----:B------:R-:W-:Y:S01]  /*36f0*/  @P0 FADD.FTZ R178, R236, -R251 ;  /* 0x800000fbecb20221 */ /* 0x000fe20000010000 */
[----:B------:R-:W-:-:S05]  /*3700*/  HADD2.F32 R251, -RZ, R142.H1_H1 ;  /* 0x3000008efffb7230 */ /* 0x000fca0000004100 */
[----:B------:R-:W-:Y:S01]  /*3710*/  @P0 FFMA.FTZ R251, R10, R178, R251 ;  /* 0x000000b20afb0223 */ /* 0x000fe200000100fb */
[----:B-1----:R-:W-:Y:S01]  /*3720*/  @P2 FMUL.FTZ R6, R179, R6 ;  /* 0x00000006b3062220 */ /* 0x002fe20000410000 */
[----:B------:R-:W-:-:S04]  /*3730*/  HADD2.F32 R179, -RZ, R142.H0_H0 ;  /* 0x2000008effb37230 */ /* 0x000fc80000004100 */
[----:B------:R-:W-:Y:S01]  /*3740*/  @P2 F2FP.F16.F32.PACK_AB R6, RZ, R6 ;  /* 0x00000006ff06223e */ /* 0x000fe200000000ff */
[----:B------:R-:W-:Y:S02]  /*3750*/  @P0 FFMA.FTZ R179, R10, R8, R179 ;  /* 0x000000080ab30223 */ /* 0x000fe400000100b3 */
[----:B------:R-:W1:Y:S01]  /*3760*/  @P2 LDC R8, c[0x0][0x40c] ;  /* 0x00010300ff082b82 */ /* 0x000e620000000800 */
[----:B------:R-:W-:Y:S01]  /*3770*/  @P2 PRMT R152, R6, 0x7610, R152 ;  /* 0x0000761006982816 */ /* 0x000fe20000000098 */
[----:B------:R-:W-:-:S03]  /*3780*/  @P0 FFMA.FTZ R6, R237, R172, R175 ;  /* 0x000000aced060223 */ /* 0x000fc600000100af */
[----:B------:R-:W-:Y:S01]  /*3790*/  @P2 PRMT R152, R152, 0x5410, R176 ;  /* 0x0000541098982816 */ /* 0x000fe200000000b0 */
[----:B------:R-:W-:Y:S01]  /*37a0*/  @P0 FADD.FTZ R176, R235, -R6 ;  /* 0x80000006ebb00221 */ /* 0x000fe20000010000 */
[----:B------:R-:W-:Y:S02]  /*37b0*/  HADD2.F32 R6, -RZ, R143.H0_H0 ;  /* 0x2000008fff067230 */ /* 0x000fe40000004100 */
[----:B0-----:R-:W-:Y:S02]  /*37c0*/  @P2 FMUL.FTZ R9, R9, R174 ;  /* 0x000000ae09092220 */ /* 0x001fe40000410000 */
[----:B------:R-:W0:Y:S01]  /*37d0*/  @P2 LDC R174, c[0x0][0x40c] ;  /* 0x00010300ffae2b82 */ /* 0x000e220000000800 */
[----:B------:R-:W-:Y:S02]  /*37e0*/  @P0 FFMA.FTZ R6, R10, R176, R6 ;  /* 0x000000b00a060223 */ /* 0x000fe40000010006 */
[----:B------:R-:W-:-:S04]  /*37f0*/  @P2 F2FP.F16.F32.PACK_AB R9, RZ, R9 ;  /* 0x00000009ff09223e */ /* 0x000fc800000000ff */
[----:B------:R-:W-:Y:S01]  /*3800*/  @P2 PRMT R153, R9, 0x7610, R153 ;  /* 0x0000761009992816 */ /* 0x000fe20000000099 */
[----:B------:R-:W2:Y:S01]  /*3810*/  @P2 LDC R176, c[0x0][0x40c] ;  /* 0x00010300ffb02b82 */ /* 0x000ea20000000800 */
[----:B-1----:R-:W-:-:S07]  /*3820*/  @P2 FMUL.FTZ R8, R7, R8 ;  /* 0x0000000807082220 */ /* 0x002fce0000410000 */
[----:B------:R-:W1:Y:S01]  /*3830*/  @P2 LDC R7, c[0x0][0x40c] ;  /* 0x00010300ff072b82 */ /* 0x000e620000000800 */
[----:B------:R-:W-:-:S04]  /*3840*/  @P2 F2FP.F16.F32.PACK_AB R8, RZ, R8 ;  /* 0x00000008ff08223e */ /* 0x000fc800000000ff */
[----:B------:R-:W-:Y:S01]  /*3850*/  @P2 PRMT R153, R153, 0x5410, R8 ;  /* 0x0000541099992816 */ /* 0x000fe20000000008 */
[----:B0-----:R-:W-:-:S05]  /*3860*/  @P2 FMUL.FTZ R179, R179, R174 ;  /* 0x000000aeb3b32220 */ /* 0x001fca0000410000 */
[----:B------:R-:W-:Y:S01]  /*3870*/  @P2 F2FP.F16.F32.PACK_AB R179, RZ, R179 ;  /* 0x000000b3ffb3223e */ /* 0x000fe200000000ff */
[----:B--2---:R-:W-:-:S03]  /*3880*/  @P2 FMUL.FTZ R251, R251, R176 ;  /* 0x000000b0fbfb2220 */ /* 0x004fc60000410000 */
[----:B------:R-:W-:Y:S02]  /*3890*/  @P2 PRMT R154, R179, 0x7610, R154 ;  /* 0x00007610b39a2816 */ /* 0x000fe4000000009a */
[----:B------:R-:W-:Y:S01]  /*38a0*/  @P2 F2FP.F16.F32.PACK_AB R251, RZ, R251 ;  /* 0x000000fbfffb223e */ /* 0x000fe200000000ff */
[----:B-1----:R-:W-:-:S03]  /*38b0*/  @P2 FMUL.FTZ R6, R6, R7 ;  /* 0x0000000706062220 */ /* 0x002fc60000410000 */
        /* <DEDUP_REMOVED lines=12> */
.L_x_12535:
[----:B------:R-:W-:Y:S01]  /*3980*/  ISETP.GT.AND P0, PT, R11, RZ, PT ;  /* 0x000000ff0b00720c */ /* 0x000fe20003f04270 */
[----:B------:R-:W-:Y:S01]  /*3990*/  @P1 FFMA.FTZ R6, R249, R172, R175 ;  /* 0x000000acf9061223 */ /* 0x000fe200000100af */
[----:B------:R-:W-:Y:S01]  /*39a0*/  HADD2.F32 R251, -RZ, R140.H0_H0 ;  /* 0x2000008cfffb7230 */ /* 0x000fe20000004100 */
[----:B------:R-:W1:Y:S01]  /*39b0*/  @P2 LDC R8, c[0x0][0x40c] ;  /* 0x00010300ff082b82 */ /* 0x000e620000000800 */
[--C-:B------:R-:W-:Y:S02]  /*39c0*/  HADD2.F32 R178, -RZ, R142.reuse.H0_H0 ;  /* 0x2000008effb27230 */ /* 0x100fe40000004100 */
[----:B------:R-:W-:Y:S01]  /*39d0*/  @P1 FADD.FTZ R6, R247, -R6 ;  /* 0x80000006f7061221 */ /* 0x000fe20000010000 */
[----:B------:R-:W-:Y:S02]  /*39e0*/  HADD2.F32 R78, -RZ, R142.H1_H1 ;  /* 0x3000008eff4e7230 */ /* 0x000fe40000004100 */
[--C-:B------:R-:W-:Y:S02]  /*39f0*/  HADD2.F32 R252, -RZ, R141.reuse.H1_H1 ;  /* 0x3000008dfffc7230 */ /* 0x100fe40000004100 */
[----:B------:R-:W-:Y:S01]  /*3a00*/  @P1 FFMA.FTZ R251, R10, R6, R251 ;  /* 0x000000060afb1223 */ /* 0x000fe200000100fb */
[----:B------:R-:W-:Y:S01]  /*3a10*/  HADD2.F32 R77, -RZ, R141.H0_H0 ;  /* 0x2000008dff4d7230 */ /* 0x000fe20000004100 */
[----:B0-----:R-:W0:Y:S01]  /*3a20*/  @P2 LDC R174, c[0x0][0x40c] ;  /* 0x00010300ffae2b82 */ /* 0x001e220000000800 */
[----:B------:R-:W-:-:S02]  /*3a30*/  HADD2.F32 R76, -RZ, R140.H1_H1 ;  /* 0x3000008cff4c7230 */ /* 0x000fc40000004100 */
[----:B------:R-:W-:-:S04]  /*3a40*/  @P0 FFMA.FTZ R6, R241, R172, R175 ;  /* 0x000000acf1060223 */ /* 0x000fc800000100af */
[----:B------:R-:W-:Y:S01]  /*3a50*/  @P0 FADD.FTZ R7, R239, -R6 ;  /* 0x80000006ef070221 */ /* 0x000fe20000010000 */
[-CC-:B------:R-:W-:Y:S01]  /*3a60*/  @P0 FFMA.FTZ R6, R245, R172.reuse, R175.reuse ;  /* 0x000000acf5060223 */ /* 0x180fe200000100af */
[----:B------:R-:W2:Y:S02]  /*3a70*/  @P2 LDC R179, c[0x0][0x40c] ;  /* 0x00010300ffb32b82 */ /* 0x000ea40000000800 */
[----:B------:R-:W-:Y:S01]  /*3a80*/  @P0 FFMA.FTZ R178, R10, R7, R178 ;  /* 0x000000070ab20223 */ /* 0x000fe200000100b2 */
[----:B------:R-:W-:Y:S01]  /*3a90*/  @P0 FFMA.FTZ R7, R238, R172, R175 ;  /* 0x000000acee070223 */ /* 0x000fe200000100af */
[----:B------:R-:W-:-:S03]  /*3aa0*/  @P0 FADD.FTZ R6, R243, -R6 ;  /* 0x80000006f3060221 */ /* 0x000fc60000010000 */
[----:B------:R-:W-:Y:S01]  /*3ab0*/  @P0 FADD.FTZ R7, R236, -R7 ;  /* 0x80000007ec070221 */ /* 0x000fe20000010000 */
[----:B------:R-:W3:Y:S01]  /*3ac0*/  @P2 LDC R184, c[0x0][0x40c] ;  /* 0x00010300ffb82b82 */ /* 0x000ee20000000800 */
[C---:B------:R-:W-:Y:S02]  /*3ad0*/  @P0 FFMA.FTZ R77, R10.reuse, R6, R77 ;  /* 0x000000060a4d0223 */ /* 0x040fe4000001004d */
[----:B------:R-:W-:Y:S01]  /*3ae0*/  @P0 FFMA.FTZ R78, R10, R7, R78 ;  /* 0x000000070a4e0223 */ /* 0x000fe2000001004e */
[----:B------:R-:W-:-:S04]  /*3af0*/  @P0 FFMA.FTZ R7, R242, R172, R175 ;  /* 0x000000acf2070223 */ /* 0x000fc800000100af */
[----:B------:R-:W-:Y:S01]  /*3b00*/  @P0 FADD.FTZ R7, R240, -R7 ;  /* 0x80000007f0070221 */ /* 0x000fe20000010000 */
[----:B0-----:R-:W-:Y:S01]  /*3b10*/  @P2 FMUL.FTZ R174, R77, R174 ;  /* 0x000000ae4dae2220 */ /* 0x001fe20000410000 */
[----:B------:R-:W0:Y:S02]  /*3b20*/  @P2 LDC R9, c[0x0][0x40c] ;  /* 0x00010300ff092b82 */ /* 0x000e240000000800 */
[----:B------:R-:W-:Y:S01]  /*3b30*/  @P0 FFMA.FTZ R252, R10, R7, R252 ;  /* 0x000000070afc0223 */ /* 0x000fe200000100fc */
[----:B------:R-:W-:Y:S01]  /*3b40*/  @P0 FFMA.FTZ R7, R246, R172, R175 ;  /* 0x000000acf6070223 */ /* 0x000fe200000100af */
[----:B--2---:R-:W-:-:S03]  /*3b50*/  @P2 FMUL.FTZ R6, R178, R179 ;  /* 0x000000b3b2062220 */ /* 0x004fc60000410000 */
[----:B------:R-:W-:Y:S01]  /*3b60*/  @P0 FADD.FTZ R79, R244, -R7 ;  /* 0x80000007f44f0221 */ /* 0x000fe20000010000 */
[----:B-1----:R-:W-:Y:S01]  /*3b70*/  @P2 FMUL.FTZ R7, R78, R8 ;  /* 0x000000084e072220 */ /* 0x002fe20000410000 */
[----:B------:R-:W-:Y:S01]  /*3b80*/  @P0 FFMA.FTZ R8, R237, R172, R175 ;  /* 0x000000aced080223 */ /* 0x000fe200000100af */
[--C-:B------:R-:W-:Y:S02]  /*3b90*/  HADD2.F32 R179, -RZ, R143.reuse.H1_H1 ;  /* 0x3000008fffb37230 */ /* 0x100fe40000004100 */
[----:B------:R-:W-:Y:S01]  /*3ba0*/  @P0 FFMA.FTZ R76, R10, R79, R76 ;  /* 0x0000004f0a4c0223 */ /* 0x000fe2000001004c */
[----:B------:R-:W-:Y:S02]  /*3bb0*/  HADD2.F32 R79, -RZ, R143.H0_H0 ;  /* 0x2000008fff4f7230 */ /* 0x000fe40000004100 */
[----:B------:R-:W-:Y:S01]  /*3bc0*/  @P0 FADD.FTZ R8, R235, -R8 ;  /* 0x80000008eb080221 */ /* 0x000fe20000010000 */
[----:B---3--:R-:W-:Y:S01]  /*3bd0*/  @P2 FMUL.FTZ R184, R251, R184 ;  /* 0x000000b8fbb82220 */ /* 0x008fe20000410000 */
[----:B------:R-:W-:Y:S01]  /*3be0*/  F2FP.F16.F32.PACK_AB R78, R78, R178 ;  /* 0x000000b24e4e723e */ /* 0x000fe200000000ff */
[----:B------:R-:W1:Y:S01]  /*3bf0*/  @P2 LDC R176, c[0x0][0x40c] ;  /* 0x00010300ffb02b82 */ /* 0x000e620000000800 */
[----:B------:R-:W-:Y:S01]  /*3c00*/  @P0 FFMA.FTZ R79, R10, R8, R79 ;  /* 0x000000080a4f0223 */ /* 0x000fe2000001004f */
[----:B------:R-:W-:Y:S01]  /*3c10*/  @P2 F2FP.F16.F32.PACK_AB R8, RZ, R174 ;  /* 0x000000aeff08223e */ /* 0x000fe200000000ff */
[----:B------:R-:W-:Y:S01]  /*3c20*/  @P0 FFMA.FTZ R174, R234, R172, R175 ;  /* 0x000000aceaae0223 */ /* 0x000fe200000100af */
[----:B------:R-:W-:-:S02]  /*3c30*/  @P2 F2FP.F16.F32.PACK_AB R6, RZ, R6 ;  /* 0x00000006ff06223e */ /* 0x000fc400000000ff */
[----:B------:R-:W-:Y:S01]  /*3c40*/  @P2 F2FP.F16.F32.PACK_AB R7, RZ, R7 ;  /* 0x00000007ff07223e */ /* 0x000fe200000000ff */
[----:B------:R-:W-:Y:S01]  /*3c50*/  @P0 FADD.FTZ R174, R233, -R174 ;  /* 0x800000aee9ae0221 */ /* 0x000fe20000010000 */
[----:B------:R-:W2:Y:S01]  /*3c60*/  @P2 LDC R178, c[0x0][0x40c] ;  /* 0x00010300ffb22b82 */ /* 0x000ea20000000800 */
[----:B0-----:R-:W-:Y:S01]  /*3c70*/  @P2 FMUL.FTZ R9, R252, R9 ;  /* 0x00000009fc092220 */ /* 0x001fe20000410000 */
[----:B------:R-:W-:Y:S01]  /*3c80*/  @P2 PRMT R154, R6, 0x7610, R154 ;  /* 0x00007610069a2816 */ /* 0x000fe2000000009a */
[----:B------:R-:W-:Y:S01]  /*3c90*/  @P0 FFMA.FTZ R179, R10, R174, R179 ;  /* 0x000000ae0ab30223 */ /* 0x000fe200000100b3 */
[----:B------:R-:W-:Y:S02]  /*3ca0*/  @P2 F2FP.F16.F32.PACK_AB R174, RZ, R184 ;  /* 0x000000b8ffae223e */ /* 0x000fe400000000ff */
[----:B------:R-:W-:Y:S02]  /*3cb0*/  @P2 F2FP.F16.F32.PACK_AB R9, RZ, R9 ;  /* 0x00000009ff09223e */ /* 0x000fe400000000ff */
[----:B------:R-:W0:Y:S01]  /*3cc0*/  @P2 LDC R184, c[0x0][0x40c] ;  /* 0x00010300ffb82b82 */ /* 0x000e220000000800 */
[----:B------:R-:W-:-:S02]  /*3cd0*/  @P2 PRMT R153, R8, 0x7610, R153 ;  /* 0x0000761008992816 */ /* 0x000fc40000000099 */
[----:B------:R-:W-:Y:S02]  /*3ce0*/  @P2 PRMT R152, R174, 0x7610, R152 ;  /* 0x00007610ae982816 */ /* 0x000fe40000000098 */
[----:B------:R-:W-:Y:S02]  /*3cf0*/  F2FP.F16.F32.PACK_AB R77, R252, R77 ;  /* 0x0000004dfc4d723e */ /* 0x000fe400000000ff */
[----:B------:R-:W-:Y:S01]  /*3d00*/  @P2 PRMT R154, R154, 0x5410, R7 ;  /* 0x000054109a9a2816 */ /* 0x000fe20000000007 */
[C---:B-1----:R-:W-:Y:S01]  /*3d10*/  @P2 FMUL.FTZ R176, R76.reuse, R176 ;  /* 0x000000b04cb02220 */ /* 0x042fe20000410000 */
[----:B------:R-:W-:Y:S02]  /*3d20*/  F2FP.F16.F32.PACK_AB R76, R76, R251 ;  /* 0x000000fb4c4c723e */ /* 0x000fe400000000ff */
[----:B------:R-:W-:Y:S02]  /*3d30*/  @P2 PRMT R153, R153, 0x5410, R9 ;  /* 0x0000541099992816 */ /* 0x000fe40000000009 */
[----:B------:R-:W-:Y:S01]  /*3d40*/  @P2 F2FP.F16.F32.PACK_AB R176, RZ, R176 ;  /* 0x000000b0ffb0223e */ /* 0x000fe200000000ff */
[----:B--2---:R-:W-:Y:S01]  /*3d50*/  @P2 FMUL.FTZ R178, R79, R178 ;  /* 0x000000b24fb22220 */ /* 0x004fe20000410000 */
[----:B------:R-:W-:-:S02]  /*3d60*/  F2FP.F16.F32.PACK_AB R79, R179, R79 ;  /* 0x0000004fb34f723e */ /* 0x000fc400000000ff */
[----:B------:R-:W-:Y:S02]  /*3d70*/  @P2 PRMT R152, R152, 0x5410, R176 ;  /* 0x0000541098982816 */ /* 0x000fe400000000b0 */
[----:B------:R-:W-:Y:S01]  /*3d80*/  @P2 F2FP.F16.F32.PACK_AB R178, RZ, R178 ;  /* 0x000000b2ffb2223e */ /* 0x000fe200000000ff */
[----:B0-----:R-:W-:-:S03]  /*3d90*/  @P2 FMUL.FTZ R184, R179, R184 ;  /* 0x000000b8b3b82220 */ /* 0x001fc60000410000 */
[----:B------:R-:W-:Y:S02]  /*3da0*/  @P2 PRMT R155, R178, 0x7610, R155 ;  /* 0x00007610b29b2816 */ /* 0x000fe4000000009b */
[----:B------:R-:W-:-:S04]  /*3db0*/  @P2 F2FP.F16.F32.PACK_AB R184, RZ, R184 ;  /* 0x000000b8ffb8223e */ /* 0x000fc800000000ff */
[----:B------:R-:W-:-:S07]  /*3dc0*/  @P2 PRMT R155, R155, 0x5410, R184 ;  /* 0x000054109b9b2816 */ /* 0x000fce00000000b8 */
.L_x_12534:
[----:B------:R-:W-:Y:S05]  /*3dd0*/  BSYNC.RECONVERGENT B1 ;  /* 0x0000000000017941 */ /* 0x000fea0003800200 */
.L_x_12517:
        /* <DEDUP_REMOVED lines=10> */
.L_x_12516:
[----:B------:R-:W-:Y:S05]  /*3e80*/  BSYNC.RECONVERGENT B2 ;  /* 0x0000000000027941 */ /* 0x000fea0003800200 */
.L_x_12515:
        /* <DEDUP_REMOVED lines=12> */
[--C-:B-1----:R-:W-:Y:S01]  /*3f50*/  HADD2.F32 R78, -RZ, R26.reuse.H0_H0 ;  /* 0x2000001aff4e7230 */ /* 0x102fe20000004100 */
[----:B------:R-:W1:Y:S01]  /*3f60*/  @P2 LDC R9, c[0x0][0x40c] ;  /* 0x00010300ff092b82 */ /* 0x000e620000000800 */
[----:B------:R-:W-:Y:S02]  /*3f70*/  HADD2.F32 R248, -RZ, R26.H1_H1 ;  /* 0x3000001afff87230 */ /* 0x000fe40000004100 */
[--C-:B------:R-:W-:Y:S02]  /*3f80*/  HADD2.F32 R77, -RZ, R25.reuse.H0_H0 ;  /* 0x20000019ff4d7230 */ /* 0x100fe40000004100 */
[----:B------:R-:W-:Y:S02]  /*3f90*/  HADD2.F32 R184, -RZ, R25.H1_H1 ;  /* 0x30000019ffb87230 */ /* 0x000fe40000004100 */
[--C-:B------:R-:W-:Y:S01]  /*3fa0*/  HADD2.F32 R178, -RZ, R24.reuse.H0_H0 ;  /* 0x20000018ffb27230 */ /* 0x100fe20000004100 */
[----:B------:R-:W2:Y:S01]  /*3fb0*/  @P2 LDC R250, c[0x0][0x40c] ;  /* 0x00010300fffa2b82 */ /* 0x000ea20000000800 */
[----:B0-----:R-:W-:-:S02]  /*3fc0*/  HADD2.F32 R179, -RZ, R24.H1_H1 ;  /* 0x30000018ffb37230 */ /* 0x001fc40000004100 */
[-CC-:B------:R-:W-:Y:S01]  /*3fd0*/  @P1 FFMA.FTZ R7, R187, R172.reuse, R175.reuse ;  /* 0x000000acbb071223 */ /* 0x180fe200000100af */
[-CC-:B------:R-:W-:Y:S01]  /*3fe0*/  @P1 FFMA.FTZ R6, R186, R172.reuse, R175.reuse ;  /* 0x000000acba061223 */ /* 0x180fe200000100af */
[----:B------:R-:W-:Y:S02]  /*3ff0*/  HADD2.F32 R251, -RZ, R27.H0_H0 ;  /* 0x2000001bfffb7230 */ /* 0x000fe40000004100 */
[-C--:B------:R-:W-:Y:S01]  /*4000*/  @P1 FFMA.FTZ R252, R194, R172.reuse, R175 ;  /* 0x000000acc2fc1223 */ /* 0x080fe200000100af */
[----:B------:R-:W-:Y:S01]  /*4010*/  @P1 FADD.FTZ R7, R228, -R7 ;  /* 0x80000007e4071221 */ /* 0x000fe20000010000 */
[----:B------:R-:W0:Y:S03]  /*4020*/  @P2 LDC R79, c[0x0][0x40c] ;  /* 0x00010300ff4f2b82 */ /* 0x000e260000000800 */
[----:B------:R-:W-:Y:S01]  /*4030*/  @P1 FFMA.FTZ R78, R10, R7, R78 ;  /* 0x000000070a4e1223 */ /* 0x000fe2000001004e */
[----:B------:R-:W-:Y:S01]  /*4040*/  @P1 FADD.FTZ R7, R227, -R6 ;  /* 0x80000006e3071221 */ /* 0x000fe20000010000 */
[----:B------:R-:W-:-:S03]  /*4050*/  @P1 FFMA.FTZ R6, R188, R172, R175 ;  /* 0x000000acbc061223 */ /* 0x000fc600000100af */
[----:B------:R-:W-:Y:S01]  /*4060*/  @P1 FFMA.FTZ R248, R10, R7, R248 ;  /* 0x000000070af81223 */ /* 0x000fe200000100f8 */
[----:B------:R-:W-:Y:S01]  /*4070*/  @P1 FFMA.FTZ R7, R189, R172, R175 ;  /* 0x000000acbd071223 */ /* 0x000fe200000100af */
[----:B------:R-:W3:Y:S03]  /*4080*/  @P2 LDC R76, c[0x0][0x40c] ;  /* 0x00010300ff4c2b82 */ /* 0x000ee60000000800 */
[----:B------:R-:W-:-:S04]  /*4090*/  @P1 FADD.FTZ R7, R230, -R7 ;  /* 0x80000007e6071221 */ /* 0x000fc80000010000 */
[----:B------:R-:W-:Y:S01]  /*40a0*/  @P1 FFMA.FTZ R77, R10, R7, R77 ;  /* 0x000000070a4d1223 */ /* 0x000fe2000001004d */
[----:B------:R-:W-:Y:S01]  /*40b0*/  @P1 FADD.FTZ R7, R229, -R6 ;  /* 0x80000006e5071221 */ /* 0x000fe20000010000 */
[----:B------:R-:W4:Y:S01]  /*40c0*/  @P2 LDC R8, c[0x0][0x40c] ;  /* 0x00010300ff082b82 */ /* 0x000f220000000800 */
[--C-:B------:R-:W-:Y:S01]  /*40d0*/  @P1 FFMA.FTZ R6, R190, R172, R175.reuse ;  /* 0x000000acbe061223 */ /* 0x100fe200000100af */
[----:B--2---:R-:W-:Y:S01]  /*40e0*/  @P2 FMUL.FTZ R250, R77, R250 ;  /* 0x000000fa4dfa2220 */ /* 0x004fe20000410000 */
[----:B------:R-:W-:Y:S01]  /*40f0*/  @P1 FFMA.FTZ R184, R10, R7, R184 ;  /* 0x000000070ab81223 */ /* 0x000fe200000100b8 */
[----:B------:R-:W-:Y:S01]  /*4100*/  @P1 FFMA.FTZ R7, R191, R172, R175 ;  /* 0x000000acbf071223 */ /* 0x000fe200000100af */
[----:B------:R-:W-:Y:S02]  /*4110*/  @P1 FADD.FTZ R6, R231, -R6 ;  /* 0x80000006e7061221 */ /* 0x000fe40000010000 */
[----:B0-----:R-:W-:Y:S01]  /*4120*/  @P2 FMUL.FTZ R79, R184, R79 ;  /* 0x0000004fb84f2220 */ /* 0x001fe20000410000 */
[----:B------:R-:W0:Y:S01]  /*4130*/  @P2 LDC R174, c[0x0][0x40c] ;  /* 0x00010300ffae2b82 */ /* 0x000e220000000800 */
[----:B------:R-:W-:Y:S01]  /*4140*/  @P1 FADD.FTZ R7, R232, -R7 ;  /* 0x80000007e8071221 */ /* 0x000fe20000010000 */
[----:B------:R-:W-:Y:S01]  /*4150*/  @P1 FFMA.FTZ R179, R10, R6, R179 ;  /* 0x000000060ab31223 */ /* 0x000fe200000100b3 */
[----:B-1----:R-:W-:Y:S01]  /*4160*/  @P2 FMUL.FTZ R6, R78, R9 ;  /* 0x000000094e062220 */ /* 0x002fe20000410000 */
[----:B------:R-:W-:Y:S01]  /*4170*/  @P1 FADD.FTZ R9, R195, -R252 ;  /* 0x800000fcc3091221 */ /* 0x000fe20000010000 */
[----:B------:R-:W-:Y:S01]  /*4180*/  @P1 FFMA.FTZ R178, R10, R7, R178 ;  /* 0x000000070ab21223 */ /* 0x000fe200000100b2 */
[----:B------:R-:W-:Y:S01]  /*4190*/  @P1 FFMA.FTZ R7, R193, R172, R175 ;  /* 0x000000acc1071223 */ /* 0x000fe200000100af */
[----:B------:R-:W-:Y:S01]  /*41a0*/  F2FP.F16.F32.PACK_AB R77, R184, R77 ;  /* 0x0000004db84d723e */ /* 0x000fe200000000ff */
[----:B------:R-:W1:Y:S01]  /*41b0*/  @P2 LDC R176, c[0x0][0x40c] ;  /* 0x00010300ffb02b82 */ /* 0x000e620000000800 */
[----:B---3--:R-:W-:Y:S01]  /*41c0*/  @P2 FMUL.FTZ R184, R178, R76 ;  /* 0x0000004cb2b82220 */ /* 0x008fe20000410000 */
[----:B------:R-:W-:Y:S01]  /*41d0*/  @P1 FADD.FTZ R7, R192, -R7 ;  /* 0x80000007c0071221 */ /* 0x000fe20000010000 */
[----:B------:R-:W-:-:S02]  /*41e0*/  @P2 F2FP.F16.F32.PACK_AB R6, RZ, R6 ;  /* 0x00000006ff06223e */ /* 0x000fc400000000ff */
[----:B------:R-:W-:Y:S01]  /*41f0*/  @P2 F2FP.F16.F32.PACK_AB R79, RZ, R79 ;  /* 0x0000004fff4f223e */ /* 0x000fe200000000ff */
[----:B------:R-:W-:Y:S01]  /*4200*/  @P1 FFMA.FTZ R251, R10, R7, R251 ;  /* 0x000000070afb1223 */ /* 0x000fe200000100fb */
[----:B------:R-:W-:Y:S02]  /*4210*/  HADD2.F32 R7, -RZ, R27.H1_H1 ;  /* 0x3000001bff077230 */ /* 0x000fe40000004100 */
[----:B----4-:R-:W-:Y:S01]  /*4220*/  @P2 FMUL.FTZ R8, R248, R8 ;  /* 0x00000008f8082220 */ /* 0x010fe20000410000 */
[----:B------:R-:W-:Y:S02]  /*4230*/  @P2 F2FP.F16.F32.PACK_AB R184, RZ, R184 ;  /* 0x000000b8ffb8223e */ /* 0x000fe400000000ff */
[----:B------:R-:W-:Y:S01]  /*4240*/  @P2 PRMT R154, R6, 0x7610, R154 ;  /* 0x00007610069a2816 */ /* 0x000fe2000000009a */
[----:B------:R-:W-:Y:S01]  /*4250*/  @P1 FFMA.FTZ R7, R10, R9, R7 ;  /* 0x000000090a071223 */ /* 0x000fe20000010007 */
[----:B------:R-:W-:Y:S02]  /*4260*/  @P2 F2FP.F16.F32.PACK_AB R9, RZ, R250 ;  /* 0x000000faff09223e */ /* 0x000fe400000000ff */
[----:B------:R-:W-:Y:S01]  /*4270*/  @P2 F2FP.F16.F32.PACK_AB R8, RZ, R8 ;  /* 0x00000008ff08223e */ /* 0x000fe200000000ff */
[----:B0-----:R-:W-:Y:S01]  /*4280*/  @P2 FMUL.FTZ R174, R179, R174 ;  /* 0x000000aeb3ae2220 */ /* 0x001fe20000410000 */
[----:B------:R-:W-:-:S02]  /*4290*/  @P2 PRMT R153, R9, 0x7610, R153 ;  /* 0x0000761009992816 */ /* 0x000fc40000000099 */
[----:B------:R-:W-:Y:S02]  /*42a0*/  @P2 PRMT R152, R184, 0x7610, R152 ;  /* 0x00007610b8982816 */ /* 0x000fe40000000098 */
[----:B------:R-:W-:Y:S02]  /*42b0*/  @P2 F2FP.F16.F32.PACK_AB R174, RZ, R174 ;  /* 0x000000aeffae223e */ /* 0x000fe400000000ff */
[----:B------:R-:W-:Y:S01]  /*42c0*/  @P2 PRMT R153, R153, 0x5410, R79 ;  /* 0x0000541099992816 */ /* 0x000fe2000000004f */
[----:B-1----:R-:W-:Y:S01]  /*42d0*/  @P2 FMUL.FTZ R176, R251, R176 ;  /* 0x000000b0fbb02220 */ /* 0x002fe20000410000 */
[----:B------:R-:W-:Y:S02]  /*42e0*/  F2FP.F16.F32.PACK_AB R78, R248, R78 ;  /* 0x0000004ef84e723e */ /* 0x000fe400000000ff */
[----:B------:R-:W-:Y:S02]  /*42f0*/  F2FP.F16.F32.PACK_AB R76, R179, R178 ;  /* 0x000000b2b34c723e */ /* 0x000fe400000000ff */
[----:B------:R-:W-:-:S02]  /*4300*/  @P2 F2FP.F16.F32.PACK_AB R176, RZ, R176 ;  /* 0x000000b0ffb0223e */ /* 0x000fc400000000ff */
[----:B------:R-:W-:Y:S02]  /*4310*/  @P2 PRMT R154, R154, 0x5410, R8 ;  /* 0x000054109a9a2816 */ /* 0x000fe40000000008 */
[----:B------:R-:W-:Y:S02]  /*4320*/  @P2 PRMT R152, R152, 0x5410, R174 ;  /* 0x0000541098982816 */ /* 0x000fe400000000ae */
[----:B------:R-:W-:Y:S02]  /*4330*/  @P2 PRMT R155, R176, 0x7610, R155 ;  /* 0x00007610b09b2816 */ /* 0x000fe4000000009b */
[----:B------:R-:W-:Y:S01]  /*4340*/  F2FP.F16.F32.PACK_AB R79, R7, R251 ;  /* 0x000000fb074f723e */ /* 0x000fe200000000ff */
[----:B------:R-:W-:Y:S06]  /*4350*/  @!P2 BRA `(.L_x_12541) ;  /* 0x0000000c0098a947 */ /* 0x000fec0003800000 */
[----:B------:R-:W-:-:S05]  /*4360*/  FMUL.FTZ R7, R7, UR12 ;  /* 0x0000000c07077c20 */ /* 0x000fca0008410000 */
[----:B------:R-:W-:-:S04]  /*4370*/  F2FP.F16.F32.PACK_AB R7, RZ, R7 ;  /* 0x00000007ff07723e */ /* 0x000fc800000000ff */
[----:B------:R-:W-:Y:S01]  /*4380*/  PRMT R155, R155, 0x5410, R7 ;  /* 0x000054109b9b7816 */ /* 0x000fe20000000007 */
[----:B------:R-:W-:Y:S06]  /*4390*/  BRA `(.L_x_12541) ;  /* 0x0000000c00887947 */ /* 0x000fec0003800000 */
.L_x_12540:
[----:B------:R-:W-:Y:S01]  /*43a0*/  ISETP.GT.AND P1, PT, R11, RZ, PT ;  /* 0x000000ff0b00720c */ /* 0x000fe20003f24270 */
[----:B0-----:R-:W0:Y:S01]  /*43b0*/  @P2 LDC R174, c[0x0][0x40c] ;  /* 0x00010300ffae2b82 */ /* 0x001e220000000800 */
[----:B------:R-:W-:Y:S02]  /*43c0*/  HADD2.F32 R251, -RZ, R24.H0_H0 ;  /* 0x20000018fffb7230 */ /* 0x000fe40000004100 */
[--C-:B------:R-:W-:Y:S02]  /*43d0*/  HADD2.F32 R179, -RZ, R25.reuse.H0_H0 ;  /* 0x20000019ffb37230 */ /* 0x100fe40000004100 */
[----:B-1----:R-:W-:-:S03]  /*43e0*/  HADD2.F32 R9, -RZ, R25.H1_H1 ;  /* 0x30000019ff097230 */ /* 0x002fc60000004100 */
[----:B------:R-:W1:Y:S04]  /*43f0*/  @P2 LDC R8, c[0x0][0x40c] ;  /* 0x00010300ff082b82 */ /* 0x000e680000000800 */
[-CC-:B------:R-:W-:Y:S01]  /*4400*/  @P1 FFMA.FTZ R7, R191, R172.reuse, R175.reuse ;  /* 0x000000acbf071223 */ /* 0x180fe200000100af */
[-CC-:B------:R-:W-:Y:S01]  /*4410*/  @P1 FFMA.FTZ R6, R190, R172.reuse, R175.reuse ;  /* 0x000000acbe061223 */ /* 0x180fe200000100af */
[----:B------:R-:W-:Y:S02]  /*4420*/  @P1 FFMA.FTZ R176, R188, R172, R175 ;  /* 0x000000acbcb01223 */ /* 0x000fe400000100af */
[----:B------:R-:W-:Y:S01]  /*4430*/  @P1 FADD.FTZ R7, R232, -R7 ;  /* 0x80000007e8071221 */ /* 0x000fe20000010000 */
[----:B------:R-:W2:Y:S01]  /*4440*/  @P2 LDC R178, c[0x0][0x40c] ;  /* 0x00010300ffb22b82 */ /* 0x000ea20000000800 */
[----:B------:R-:W-:-:S02]  /*4450*/  @P1 FADD.FTZ R176, R229, -R176 ;  /* 0x800000b0e5b01221 */ /* 0x000fc40000010000 */
[C---:B------:R-:W-:Y:S01]  /*4460*/  @P1 FFMA.FTZ R251, R10.reuse, R7, R251 ;  /* 0x000000070afb1223 */ /* 0x040fe200000100fb */
[----:B------:R-:W-:Y:S01]  /*4470*/  @P1 FADD.FTZ R7, R231, -R6 ;  /* 0x80000006e7071221 */ /* 0x000fe20000010000 */
[----:B------:R-:W-:Y:S02]  /*4480*/  HADD2.F32 R6, -RZ, R24.H1_H1 ;  /* 0x30000018ff067230 */ /* 0x000fe40000004100 */
[C---:B------:R-:W-:Y:S01]  /*4490*/  @P1 FFMA.FTZ R9, R10.reuse, R176, R9 ;  /* 0x000000b00a091223 */ /* 0x040fe20000010009 */
[----:B------:R-:W3:Y:S02]  /*44a0*/  @P2 LDC R184, c[0x0][0x40c] ;  /* 0x00010300ffb82b82 */ /* 0x000ee40000000800 */
[----:B------:R-:W-:Y:S01]  /*44b0*/  @P1 FFMA.FTZ R6, R10, R7, R6 ;  /* 0x000000070a061223 */ /* 0x000fe20000010006 */
[----:B------:R-:W-:-:S03]  /*44c0*/  @P1 FFMA.FTZ R7, R189, R172, R175 ;  /* 0x000000acbd071223 */ /* 0x000fc600000100af */
[----:B0-----:R-:W-:Y:S01]  /*44d0*/  @P2 FMUL.FTZ R6, R6, R174 ;  /* 0x000000ae06062220 */ /* 0x001fe20000410000 */
[----:B------:R-:W-:Y:S01]  /*44e0*/  @P1 FADD.FTZ R7, R230, -R7 ;  /* 0x80000007e6071221 */ /* 0x000fe20000010000 */
[----:B------:R-:W-:Y:S01]  /*44f0*/  @P1 FFMA.FTZ R174, R186, R172, R175 ;  /* 0x000000acbaae1223 */ /* 0x000fe200000100af */
[----:B-1----:R-:W-:Y:S01]  /*4500*/  @P2 FMUL.FTZ R8, R251, R8 ;  /* 0x00000008fb082220 */ /* 0x002fe20000410000 */
[--C-:B------:R-:W-:Y:S02]  /*4510*/  HADD2.F32 R251, -RZ, R26.reuse.H1_H1 ;  /* 0x3000001afffb7230 */ /* 0x100fe40000004100 */
[----:B------:R-:W-:Y:S01]  /*4520*/  @P1 FFMA.FTZ R179, R10, R7, R179 ;  /* 0x000000070ab31223 */ /* 0x000fe200000100b3 */
[----:B------:R-:W-:Y:S01]  /*4530*/  @P1 FFMA.FTZ R7, R187, R172, R175 ;  /* 0x000000acbb071223 */ /* 0x000fe200000100af */
[----:B------:R-:W-:Y:S01]  /*4540*/  @P1 FADD.FTZ R174, R227, -R174 ;  /* 0x800000aee3ae1221 */ /* 0x000fe20000010000 */
[----:B------:R-:W-:Y:S02]  /*4550*/  @P2 F2FP.F16.F32.PACK_AB R8, RZ, R8 ;  /* 0x00000008ff08223e */ /* 0x000fe400000000ff */
[----:B------:R-:W-:Y:S01]  /*4560*/  @P1 FADD.FTZ R176, R228, -R7 ;  /* 0x80000007e4b01221 */ /* 0x000fe20000010000 */
[----:B------:R-:W-:-:S02]  /*4570*/  HADD2.F32 R7, -RZ, R26.H0_H0 ;  /* 0x2000001aff077230 */ /* 0x000fc40000004100 */
[----:B------:R-:W-:Y:S01]  /*4580*/  @P1 FFMA.FTZ R251, R10, R174, R251 ;  /* 0x000000ae0afb1223 */ /* 0x000fe200000100fb */
[----:B------:R-:W-:Y:S01]  /*4590*/  @P2 F2FP.F16.F32.PACK_AB R174, RZ, R6 ;  /* 0x00000006ffae223e */ /* 0x000fe200000000ff */
[----:B------:R-:W-:Y:S01]  /*45a0*/  @P1 FFMA.FTZ R6, R193, R172, R175 ;  /* 0x000000acc1061223 */ /* 0x000fe200000100af */
[----:B------:R-:W-:Y:S01]  /*45b0*/  @P2 PRMT R152, R8, 0x7610, R152 ;  /* 0x0000761008982816 */ /* 0x000fe20000000098 */
[----:B------:R-:W-:Y:S01]  /*45c0*/  @P1 FFMA.FTZ R7, R10, R176, R7 ;  /* 0x000000b00a071223 */ /* 0x000fe20000010007 */
[----:B------:R-:W0:Y:S01]  /*45d0*/  @P2 LDC R8, c[0x0][0x40c] ;  /* 0x00010300ff082b82 */ /* 0x000e220000000800 */
[----:B------:R-:W-:Y:S01]  /*45e0*/  @P1 FADD.FTZ R176, R192, -R6 ;  /* 0x80000006c0b01221 */ /* 0x000fe20000010000 */
[----:B------:R-:W-:Y:S01]  /*45f0*/  HADD2.F32 R6, -RZ, R27.H0_H0 ;  /* 0x2000001bff067230 */ /* 0x000fe20000004100 */
[----:B------:R-:W-:Y:S01]  /*4600*/  @P2 PRMT R152, R152, 0x5410, R174 ;  /* 0x0000541098982816 */ /* 0x000fe200000000ae */
[----:B--2---:R-:W-:Y:S01]  /*4610*/  @P2 FMUL.FTZ R7, R7, R178 ;  /* 0x000000b207072220 */ /* 0x004fe20000410000 */
[----:B---3--:R-:W-:-:S02]  /*4620*/  @P2 FMUL.FTZ R251, R251, R184 ;  /* 0x000000b8fbfb2220 */ /* 0x008fc40000410000 */
[----:B------:R-:W-:Y:S01]  /*4630*/  @P1 FFMA.FTZ R6, R10, R176, R6 ;  /* 0x000000b00a061223 */ /* 0x000fe20000010006 */
[----:B------:R-:W1:Y:S01]  /*4640*/  @P2 LDC R174, c[0x0][0x40c] ;  /* 0x00010300ffae2b82 */ /* 0x000e620000000800 */
[----:B------:R-:W-:Y:S02]  /*4650*/  @P2 F2FP.F16.F32.PACK_AB R7, RZ, R7 ;  /* 0x00000007ff07223e */ /* 0x000fe400000000ff */
[----:B------:R-:W-:Y:S02]  /*4660*/  @P2 F2FP.F16.F32.PACK_AB R251, RZ, R251 ;  /* 0x000000fbfffb223e */ /* 0x000fe400000000ff */
[----:B------:R-:W-:-:S03]  /*4670*/  @P2 PRMT R154, R7, 0x7610, R154 ;  /* 0x00007610079a2816 */ /* 0x000fc6000000009a */
[----:B------:R-:W2:Y:S01]  /*4680*/  @P2 LDC R176, c[0x0][0x40c] ;  /* 0x00010300ffb02b82 */ /* 0x000ea20000000800 */
[----:B------:R-:W-:Y:S01]  /*4690*/  @P2 PRMT R154, R154, 0x5410, R251 ;  /* 0x000054109a9a2816 */ /* 0x000fe200000000fb */
[----:B0-----:R-:W-:-:S05]  /*46a0*/  @P2 FMUL.FTZ R8, R6, R8 ;  /* 0x0000000806082220 */ /* 0x001fca0000410000 */
[----:B------:R-:W-:Y:S01]  /*46b0*/  @P2 F2FP.F16.F32.PACK_AB R8, RZ, R8 ;  /* 0x00000008ff08223e */ /* 0x000fe200000000ff */
[----:B-1----:R-:W-:-:S03]  /*46c0*/  @P2 FMUL.FTZ R179, R179, R174 ;  /* 0x000000aeb3b32220 */ /* 0x002fc60000410000 */
        /* <DEDUP_REMOVED lines=15> */
.L_x_12539:
        /* <DEDUP_REMOVED lines=18> */
[----:B------:R-:W-:Y:S02]  /*48e0*/  F2FP.F16.F32.PACK_AB R76, R9, R76 ;  /* 0x0000004c094c723e */ /* 0x000fe400000000ff */
[----:B------:R-:W-:Y:S01]  /*48f0*/  @P2 F2FP.F16.F32.PACK_AB R6, RZ, R6 ;  /* 0x00000006ff06223e */ /* 0x000fe200000000ff */
[----:B--2---:R-:W-:Y:S01]  /*4900*/  @P2 FMUL.FTZ R7, R8, R9 ;  /* 0x0000000908072220 */ /* 0x004fe20000410000 */
[-CC-:B------:R-:W-:Y:S01]  /*4910*/  FFMA.FTZ R9, R189, R172.reuse, R175.reuse ;  /* 0x000000acbd097223 */ /* 0x180fe200000100af */
[----:B------:R-:W-:Y:S01]  /*4920*/  FFMA.FTZ R8, R188, R172, R175 ;  /* 0x000000acbc087223 */ /* 0x000fe200000100af */
[----:B------:R-:W-:Y:S02]  /*4930*/  @P2 PRMT R152, R6, 0x7610, R152 ;  /* 0x0000761006982816 */ /* 0x000fe40000000098 */
[----:B------:R-:W-:Y:S01]  /*4940*/  FADD.FTZ R9, R230, -R9 ;  /* 0x80000009e6097221 */ /* 0x000fe20000010000 */
[----:B------:R-:W-:Y:S01]  /*4950*/  FADD.FTZ R77, R229, -R8 ;  /* 0x80000008e54d7221 */ /* 0x000fe20000010000 */
[----:B------:R-:W-:-:S02]  /*4960*/  @P2 F2FP.F16.F32.PACK_AB R7, RZ, R7 ;  /* 0x00000007ff07223e */ /* 0x000fc400000000ff */
        /* <DEDUP_REMOVED lines=8> */
[----:B------:R-:W-:Y:S01]  /*49f0*/  F2FP.F16.F32.PACK_AB R77, R78, R77 ;  /* 0x0000004d4e4d723e */ /* 0x000fe200000000ff */
[----:B---3--:R-:W-:Y:S01]  /*4a00*/  @P2 FMUL.FTZ R9, R79, R78 ;  /* 0x0000004e4f092220 */ /* 0x008fe20000410000 */
[----:B------:R-:W0:Y:S01]  /*4a10*/  @P2 LDC R174, c[0x0][0x40c] ;  /* 0x00010300ffae2b82 */ /* 0x000e220000000800 */
[----:B------:R-:W-:Y:S01]  /*4a20*/  FFMA.FTZ R78, R186, R172, R175 ;  /* 0x000000acba4e7223 */ /* 0x000fe200000100af */
[----:B------:R-:W-:Y:S01]  /*4a30*/  FMUL.FTZ R7, R10, R7 ;  /* 0x000000070a077220 */ /* 0x000fe20000410000 */
[----:B------:R-:W-:-:S02]  /*4a40*/  @P2 F2FP.F16.F32.PACK_AB R8, RZ, R8 ;  /* 0x00000008ff08223e */ /* 0x000fc400000000ff */
[----:B------:R-:W-:Y:S01]  /*4a50*/  @P2 F2FP.F16.F32.PACK_AB R6, RZ, R9 ;  /* 0x00000009ff06223e */ /* 0x000fe200000000ff */
        /* <DEDUP_REMOVED lines=10> */
[----:B------:R-:W-:Y:S01]  /*4b00*/  F2FP.F16.F32.PACK_AB R78, R9, R78 ;  /* 0x0000004e094e723e */ /* 0x000fe200000000ff */
[----:B0-----:R-:W-:Y:S01]  /*4b10*/  @P2 FMUL.FTZ R9, R174, R9 ;  /* 0x00000009ae092220 */ /* 0x001fe20000410000 */
[----:B------:R-:W-:Y:S01]  /*4b20*/  FFMA.FTZ R79, R193, R172, R175 ;  /* 0x000000acc14f7223 */ /* 0x000fe200000100af */
[----:B------:R-:W0:Y:S01]  /*4b30*/  @P2 LDC R174, c[0x0][0x40c] ;  /* 0x00010300ffae2b82 */ /* 0x000e220000000800 */
[----:B------:R-:W-:Y:S02]  /*4b40*/  @P2 F2FP.F16.F32.PACK_AB R7, RZ, R7 ;  /* 0x00000007ff07223e */ /* 0x000fe400000000ff */
[----:B------:R-:W-:Y:S01]  /*4b50*/  FADD.FTZ R79, R192, -R79 ;  /* 0x8000004fc04f7221 */ /* 0x000fe20000010000 */
[----:B------:R-:W-:Y:S02]  /*4b60*/  @P2 F2FP.F16.F32.PACK_AB R9, RZ, R9 ;  /* 0x00000009ff09223e */ /* 0x000fe400000000ff */
[----:B------:R-:W-:Y:S01]  /*4b70*/  @P2 PRMT R154, R7, 0x7610, R154 ;  /* 0x00007610079a2816 */ /* 0x000fe2000000009a */
[----:B------:R-:W-:-:S03]  /*4b80*/  FMUL.FTZ R8, R10, R79 ;  /* 0x0000004f0a087220 */ /* 0x000fc60000410000 */
[----:B------:R-:W-:Y:S02]  /*4b90*/  @P2 PRMT R154, R154, 0x5410, R9 ;  /* 0x000054109a9a2816 */ /* 0x000fe40000000009 */
[----:B------:R-:W-:Y:S01]  /*4ba0*/  FSEL R79, R8, RZ, P1 ;  /* 0x000000ff084f7208 */ /* 0x000fe20000800000 */
[----:B------:R-:W-:-:S05]  /*4bb0*/  FMUL.FTZ R8, R10, R179 ;  /* 0x000000b30a087220 */ /* 0x000fca0000410000 */
[----:B------:R-:W-:Y:S01]  /*4bc0*/  FSEL R8, R8, RZ, P1 ;  /* 0x000000ff08087208 */ /* 0x000fe20000800000 */
[----:B0-----:R-:W-:-:S03]  /*4bd0*/  @P2 FMUL.FTZ R6, R174, R79 ;  /* 0x0000004fae062220 */ /* 0x001fc60000410000 */
[----:B------:R-:W-:Y:S02]  /*4be0*/  F2FP.F16.F32.PACK_AB R79, R8, R79 ;  /* 0x0000004f084f723e */ /* 0x000fe400000000ff */
[----:B------:R-:W-:-:S04]  /*4bf0*/  @P2 F2FP.F16.F32.PACK_AB R6, RZ, R6 ;  /* 0x00000006ff06223e */ /* 0x000fc800000000ff */
[----:B------:R-:W-:Y:S01]  /*4c00*/  @P2 PRMT R155, R6, 0x7610, R155 ;  /* 0x00007610069b2816 */ /* 0x000fe2000000009b */
[----:B------:R-:W-:Y:S06]  /*4c10*/  @!P2 BRA `(.L_x_12541) ;  /* 0x000000040068a947 */ /* 0x000fec0003800000 */
[----:B------:R-:W-:-:S05]  /*4c20*/  FMUL.FTZ R8, R8, UR12 ;  /* 0x0000000c08087c20 */ /* 0x000fca0008410000 */
[----:B------:R-:W-:-:S04]  /*4c30*/  F2FP.F16.F32.PACK_AB R8, RZ, R8 ;  /* 0x00000008ff08723e */ /* 0x000fc800000000ff */
[----:B------:R-:W-:Y:S01]  /*4c40*/  PRMT R155, R155, 0x5410, R8 ;  /* 0x000054109b9b7816 */ /* 0x000fe20000000008 */
[----:B------:R-:W-:Y:S06]  /*4c50*/  BRA `(.L_x_12541) ;  /* 0x0000000400587947 */ /* 0x000fec0003800000 */
.L_x_12542:
        /* <DEDUP_REMOVED lines=8> */
[----:B------:R-:W-:-:S04]  /*4ce0*/  F2FP.F16.F32.PACK_AB R6, RZ, R6 ;  /* 0x00000006ff06723e */ /* 0x000fc800000000ff */
[----:B------:R-:W-:-:S07]  /*4cf0*/  PRMT R152, R6, 0x7610, R152 ;  /* 0x0000761006987816 */ /* 0x000fce0000000098 */
.L_x_12544:
[----:B------:R-:W-:Y:S05]  /*4d00*/  BSYNC.RECONVERGENT B3 ;  /* 0x0000000000037941 */ /* 0x000fea0003800200 */
.L_x_12543:
        /* <DEDUP_REMOVED lines=10> */
.L_x_12546:
[----:B------:R-:W-:Y:S05]  /*4db0*/  BSYNC.RECONVERGENT B3 ;  /* 0x0000000000037941 */ /* 0x000fea0003800200 */
.L_x_12545:
        /* <DEDUP_REMOVED lines=10> */
.L_x_12548:
[----:B------:R-:W-:Y:S05]  /*4e60*/  BSYNC.RECONVERGENT B3 ;  /* 0x0000000000037941 */ /* 0x000fea0003800200 */
.L_x_12547:
        /* <DEDUP_REMOVED lines=10> */
.L_x_12550:
[----:B------:R-:W-:Y:S05]  /*4f10*/  BSYNC.RECONVERGENT B3 ;  /* 0x0000000000037941 */ /* 0x000fea0003800200 */
.L_x_12549:
        /* <DEDUP_REMOVED lines=10> */
.L_x_12552:
[----:B------:R-:W-:Y:S05]  /*4fc0*/  BSYNC.RECONVERGENT B3 ;  /* 0x0000000000037941 */ /* 0x000fea0003800200 */
.L_x_12551:
        /* <DEDUP_REMOVED lines=10> */
.L_x_12554:
[----:B------:R-:W-:Y:S05]  /*5070*/  BSYNC.RECONVERGENT B3 ;  /* 0x0000000000037941 */ /* 0x000fea0003800200 */
.L_x_12553:
        /* <DEDUP_REMOVED lines=10> */
.L_x_12556:
[----:B------:R-:W-:Y:S05]  /*5120*/  BSYNC.RECONVERGENT B3 ;  /* 0x0000000000037941 */ /* 0x000fea0003800200 */
.L_x_12555:
        /* <DEDUP_REMOVED lines=9> */
.L_x_12541:
[----:B------:R-:W-:Y:S05]  /*51c0*/  BSYNC.RECONVERGENT B1 ;  /* 0x0000000000017941 */ /* 0x000fea0003800200 */
.L_x_12538:
        /* <DEDUP_REMOVED lines=8> */
.L_x_12537:
[----:B------:R-:W-:Y:S05]  /*5250*/  BSYNC.RECONVERGENT B2 ;  /* 0x0000000000027941 */ /* 0x000fea0003800200 */
.L_x_12536:
        /* <DEDUP_REMOVED lines=12> */
[--C-:B-1-3--:R-:W-:Y:S01]  /*5320*/  HADD2.F32 R78, -RZ, R162.reuse.H0_H0 ;  /* 0x200000a2ff4e7230 */ /* 0x10afe20000004100 */
        /* <DEDUP_REMOVED lines=68> */
.L_x_12561:
[----:B------:R-:W-:Y:S01]  /*5770*/  ISETP.GT.AND P1, PT, R11, RZ, PT ;  /* 0x000000ff0b00720c */ /* 0x000fe20003f24270 */
[----:B0-----:R-:W0:Y:S01]  /*5780*/  @P2 LDC R174, c[0x0][0x40c] ;  /* 0x00010300ffae2b82 */ /* 0x001e220000000800 */
[----:B------:R-:W-:Y:S02]  /*5790*/  HADD2.F32 R251, -RZ, R160.H0_H0 ;  /* 0x200000a0fffb7230 */ /* 0x000fe40000004100 */
[--C-:B------:R-:W-:Y:S02]  /*57a0*/  HADD2.F32 R179, -RZ, R161.reuse.H0_H0 ;  /* 0x200000a1ffb37230 */ /* 0x100fe40000004100 */
[----:B-1-3--:R-:W-:-:S03]  /*57b0*/  HADD2.F32 R9, -RZ, R161.H1_H1 ;  /* 0x300000a1ff097230 */ /* 0x00afc60000004100 */
        /* <DEDUP_REMOVED lines=61> */
.L_x_12560:
        /* <DEDUP_REMOVED lines=74> */
.L_x_12563:
        /* <DEDUP_REMOVED lines=8> */
[----:B------:R-:W-:-:S04]  /*60b0*/  F2FP.F16.F32.PACK_AB R6, RZ, R6 ;  /* 0x00000006ff06723e */ /* 0x000fc800000000ff */
[----:B------:R-:W-:-:S07]  /*60c0*/  PRMT R152, R6, 0x7610, R152 ;  /* 0x0000761006987816 */ /* 0x000fce0000000098 */
.L_x_12565:
[----:B------:R-:W-:Y:S05]  /*60d0*/  BSYNC.RECONVERGENT B3 ;  /* 0x0000000000037941 */ /* 0x000fea0003800200 */
.L_x_12564:
        /* <DEDUP_REMOVED lines=10> */
.L_x_12567:
[----:B------:R-:W-:Y:S05]  /*6180*/  BSYNC.RECONVERGENT B3 ;  /* 0x0000000000037941 */ /* 0x000fea0003800200 */
.L_x_12566:
        /* <DEDUP_REMOVED lines=10> */
.L_x_12569:
[----:B------:R-:W-:Y:S05]  /*6230*/  BSYNC.RECONVERGENT B3 ;  /* 0x0000000000037941 */ /* 0x000fea0003800200 */
.L_x_12568:
        /* <DEDUP_REMOVED lines=10> */
.L_x_12571:
[----:B------:R-:W-:Y:S05]  /*62e0*/  BSYNC.RECONVERGENT B3 ;  /* 0x0000000000037941 */ /* 0x000fea0003800200 */
.L_x_12570:
        /* <DEDUP_REMOVED lines=10> */
.L_x_12573:
[----:B------:R-:W-:Y:S05]  /*6390*/  BSYNC.RECONVERGENT B3 ;  /* 0x0000000000037941 */ /* 0x000fea0003800200 */
.L_x_12572:
        /* <DEDUP_REMOVED lines=10> */
.L_x_12575:
[----:B------:R-:W-:Y:S05]  /*6440*/  BSYNC.RECONVERGENT B3 ;  /* 0x0000000000037941 */ /* 0x000fea0003800200 */
.L_x_12574:
        /* <DEDUP_REMOVED lines=10> */
.L_x_12577:
[----:B------:R-:W-:Y:S05]  /*64f0*/  BSYNC.RECONVERGENT B3 ;  /* 0x0000000000037941 */ /* 0x000fea0003800200 */
.L_x_12576:
        /* <DEDUP_REMOVED lines=9> */
.L_x_12562:
[----:B------:R-:W-:Y:S05]  /*6590*/  BSYNC.RECONVERGENT B1 ;  /* 0x0000000000017941 */ /* 0x000fea0003800200 */
.L_x_12559:
        /* <DEDUP_REMOVED lines=8> */
.L_x_12558:
[----:B------:R-:W-:Y:S05]  /*6620*/  BSYNC.RECONVERGENT B2 ;  /* 0x0000000000027941 */ /* 0x000fea0003800200 */
.L_x_12557:
        /* <DEDUP_REMOVED lines=12> */
[--C-:B-1-34-:R-:W-:Y:S01]  /*66f0*/  HADD2.F32 R78, -RZ, R166.reuse.H0_H0 ;  /* 0x200000a6ff4e7230 */ /* 0x11afe20000004100 */
        /* <DEDUP_REMOVED lines=68> */
.L_x_12582:
[----:B------:R-:W-:Y:S01]  /*6b40*/  ISETP.GT.AND P1, PT, R11, RZ, PT ;  /* 0x000000ff0b00720c */ /* 0x000fe20003f24270 */
[----:B0-----:R-:W0:Y:S01]  /*6b50*/  @P2 LDC R174, c[0x0][0x40c] ;  /* 0x00010300ffae2b82 */ /* 0x001e220000000800 */
[----:B------:R-:W-:Y:S02]  /*6b60*/  HADD2.F32 R251, -RZ, R164.H0_H0 ;  /* 0x200000a4fffb7230 */ /* 0x000fe40000004100 */
[--C-:B------:R-:W-:Y:S02]  /*6b70*/  HADD2.F32 R179, -RZ, R165.reuse.H0_H0 ;  /* 0x200000a5ffb37230 */ /* 0x100fe40000004100 */
[----:B-1-34-:R-:W-:-:S03]  /*6b80*/  HADD2.F32 R9, -RZ, R165.H1_H1 ;  /* 0x300000a5ff097230 */ /* 0x01afc60000004100 */
        /* <DEDUP_REMOVED lines=61> */
.L_x_12581:
        /* <DEDUP_REMOVED lines=74> */
.L_x_12584:
        /* <DEDUP_REMOVED lines=8> */
[----:B------:R-:W-:-:S04]  /*7480*/  F2FP.F16.F32.PACK_AB R6, RZ, R6 ;  /* 0x00000006ff06723e */ /* 0x000fc800000000ff */
[----:B------:R-:W-:-:S07]  /*7490*/  PRMT R152, R6, 0x7610, R152 ;  /* 0x0000761006987816 */ /* 0x000fce0000000098 */
.L_x_12586:
[----:B------:R-:W-:Y:S05]  /*74a0*/  BSYNC.RECONVERGENT B3 ;  /* 0x0000000000037941 */ /* 0x000fea0003800200 */
.L_x_12585:
        /* <DEDUP_REMOVED lines=10> */
.L_x_12588:
[----:B------:R-:W-:Y:S05]  /*7550*/  BSYNC.RECONVERGENT B3 ;  /* 0x0000000000037941 */ /* 0x000fea0003800200 */
.L_x_12587:
        /* <DEDUP_REMOVED lines=10> */
.L_x_12590:
[----:B------:R-:W-:Y:S05]  /*7600*/  BSYNC.RECONVERGENT B3 ;  /* 0x0000000000037941 */ /* 0x000fea0003800200 */
.L_x_12589:
        /* <DEDUP_REMOVED lines=10> */
.L_x_12592:
[----:B------:R-:W-:Y:S05]  /*76b0*/  BSYNC.RECONVERGENT B3 ;  /* 0x0000000000037941 */ /* 0x000fea0003800200 */
.L_x_12591:
        /* <DEDUP_REMOVED lines=10> */
.L_x_12594:
[----:B------:R-:W-:Y:S05]  /*7760*/  BSYNC.RECONVERGENT B3 ;  /* 0x0000000000037941 */ /* 0x000fea0003800200 */
.L_x_12593:
        /* <DEDUP_REMOVED lines=10> */
.L_x_12596:
[----:B------:R-:W-:Y:S05]  /*7810*/  BSYNC.RECONVERGENT B3 ;  /* 0x0000000000037941 */ /* 0x000fea0003800200 */
.L_x_12595:
        /* <DEDUP_REMOVED lines=10> */
.L_x_12598:
[----:B------:R-:W-:Y:S05]  /*78c0*/  BSYNC.RECONVERGENT B3 ;  /* 0x0000000000037941 */ /* 0x000fea0003800200 */
.L_x_12597:
        /* <DEDUP_REMOVED lines=9> */
.L_x_12583:
[----:B------:R-:W-:Y:S05]  /*7960*/  BSYNC.RECONVERGENT B1 ;  /* 0x0000000000017941 */ /* 0x000fea0003800200 */
.L_x_12580:
        /* <DEDUP_REMOVED lines=8> */
.L_x_12579:
[----:B------:R-:W-:Y:S05]  /*79f0*/  BSYNC.RECONVERGENT B2 ;  /* 0x0000000000027941 */ /* 0x000fea0003800200 */
.L_x_12578:
        /* <DEDUP_REMOVED lines=12> */
[----:B-1-34-:R-:W-:Y:S01]  /*7ac0*/  HADD2.F32 R9, -RZ, R168.H0_H0 ;  /* 0x200000a8ff097230 */ /* 0x01afe20000004100 */
[----:B------:R-:W1:Y:S01]  /*7ad0*/  @P2 LDC R178, c[0x0][0x40c] ;  /* 0x00010300ffb22b82 */ /* 0x000e620000000800 */
[----:B------:R-:W-:Y:S02]  /*7ae0*/  HADD2.F32 R77, -RZ, R169.H0_H0 ;  /* 0x200000a9ff4d7230 */ /* 0x000fe40000004100 */
[----:B0-----:R-:W-:-:S05]  /*7af0*/  HADD2.F32 R179, -RZ, R170.H0_H0 ;  /* 0x200000aaffb37230 */ /* 0x001fca0000004100 */
[----:B------:R-:W0:Y:S03]  /*7b00*/  @P2 LDC R176, c[0x0][0x40c] ;  /* 0x00010300ffb02b82 */ /* 0x000e260000000800 */
[-CC-:B------:R-:W-:Y:S01]  /*7b10*/  @P1 FFMA.FTZ R7, R185, R172.reuse, R175.reuse ;  /* 0x000000acb9071223 */ /* 0x180fe200000100af */
[-CC-:B------:R-:W-:Y:S01]  /*7b20*/  @P1 FFMA.FTZ R6, R212, R172.reuse, R175.reuse ;  /* 0x000000acd4061223 */ /* 0x180fe200000100af */
[-CC-:B------:R-:W-:Y:S01]  /*7b30*/  @P1 FFMA.FTZ R11, R213, R172.reuse, R175.reuse ;  /* 0x000000acd50b1223 */ /* 0x180fe200000100af */
[-C--:B------:R-:W-:Y:S01]  /*7b40*/  @P1 FFMA.FTZ R78, R216, R172.reuse, R175 ;  /* 0x000000acd84e1223 */ /* 0x080fe200000100af */
[----:B------:R-:W-:Y:S01]  /*7b50*/  @P1 FADD.FTZ R7, R214, -R7 ;  /* 0x80000007d6071221 */ /* 0x000fe20000010000 */
[-CC-:B------:R-:W-:Y:S01]  /*7b60*/  @P1 FFMA.FTZ R79, R217, R172.reuse, R175.reuse ;  /* 0x000000acd94f1223 */ /* 0x180fe200000100af */
[-CC-:B------:R-:W-:Y:S01]  /*7b70*/  @P1 FFMA.FTZ R174, R222, R172.reuse, R175.reuse ;  /* 0x000000acdeae1223 */ /* 0x180fe200000100af */
[----:B------:R-:W-:Y:S01]  /*7b80*/  @P1 FFMA.FTZ R8, R226, R172, R175 ;  /* 0x000000ace2081223 */ /* 0x000fe200000100af */
[----:B------:R-:W-:Y:S01]  /*7b90*/  @P1 FFMA.FTZ R9, R10, R7, R9 ;  /* 0x000000070a091223 */ /* 0x000fe20000010009 */
[----:B------:R-:W-:Y:S01]  /*7ba0*/  @P1 FADD.FTZ R7, R215, -R6 ;  /* 0x80000006d7071221 */ /* 0x000fe20000010000 */
[----:B------:R-:W-:-:S02]  /*7bb0*/  HADD2.F32 R6, -RZ, R168.H1_H1 ;  /* 0x300000a8ff067230 */ /* 0x000fc40000004100 */
[----:B------:R-:W-:Y:S01]  /*7bc0*/  @P1 FFMA.FTZ R175, R223, R172, R175 ;  /* 0x000000acdfaf1223 */ /* 0x000fe200000100af */
[----:B------:R-:W-:Y:S01]  /*7bd0*/  @P1 FADD.FTZ R76, R218, -R11 ;  /* 0x8000000bda4c1221 */ /* 0x000fe20000010000 */
[----:B------:R-:W2:Y:S01]  /*7be0*/  @P2 LDC R184, c[0x0][0x40c] ;  /* 0x00010300ffb82b82 */ /* 0x000ea20000000800 */
[----:B------:R-:W-:Y:S01]  /*7bf0*/  @P1 FADD.FTZ R8, R225, -R8 ;  /* 0x80000008e1081221 */ /* 0x000fe20000010000 */
[----:B------:R-:W-:Y:S01]  /*7c00*/  @P1 FFMA.FTZ R6, R10, R7, R6 ;  /* 0x000000070a061223 */ /* 0x000fe20000010006 */
[----:B------:R-:W-:Y:S01]  /*7c10*/  @P1 FADD.FTZ R7, R219, -R78 ;  /* 0x8000004edb071221 */ /* 0x000fe20000010000 */
[----:B------:R-:W-:Y:S01]  /*7c20*/  @P1 FADD.FTZ R78, R220, -R79 ;  /* 0x8000004fdc4e1221 */ /* 0x000fe20000010000 */
[----:B------:R-:W-:Y:S01]  /*7c30*/  @P1 FADD.FTZ R172, R224, -R175 ;  /* 0x800000afe0ac1221 */ /* 0x000fe20000010000 */
[----:B------:R-:W-:Y:S02]  /*7c40*/  HADD2.F32 R79, -RZ, R171.H0_H0 ;  /* 0x200000abff4f7230 */ /* 0x000fe40000004100 */
[C---:B------:R-:W-:Y:S01]  /*7c50*/  @P1 FFMA.FTZ R77, R10.reuse, R76, R77 ;  /* 0x0000004c0a4d1223 */ /* 0x040fe2000001004d */
[----:B------:R-:W-:Y:S01]  /*7c60*/  HADD2.F32 R76, -RZ, R169.H1_H1 ;  /* 0x300000a9ff4c7230 */ /* 0x000fe20000004100 */
[----:B------:R-:W3:Y:S01]  /*7c70*/  @P2 LDC R251, c[0x0][0x40c] ;  /* 0x00010300fffb2b82 */ /* 0x000ee20000000800 */
[C---:B------:R-:W-:Y:S01]  /*7c80*/  @P1 FFMA.FTZ R179, R10.reuse, R78, R179 ;  /* 0x0000004e0ab31223 */ /* 0x040fe200000100b3 */
[----:B------:R-:W-:Y:S01]  /*7c90*/  @P1 FFMA.FTZ R79, R10, R172, R79 ;  /* 0x000000ac0a4f1223 */ /* 0x000fe2000001004f */
[----:B------:R-:W-:-:S02]  /*7ca0*/  HADD2.F32 R78, -RZ, R170.H1_H1 ;  /* 0x300000aaff4e7230 */ /* 0x000fc40000004100 */
[C---:B------:R-:W-:Y:S01]  /*7cb0*/  @P1 FFMA.FTZ R76, R10.reuse, R7, R76 ;  /* 0x000000070a4c1223 */ /* 0x040fe2000001004c */
[----:B------:R-:W-:Y:S01]  /*7cc0*/  @P1 FADD.FTZ R7, R221, -R174 ;  /* 0x800000aedd071221 */ /* 0x000fe20000010000 */
[----:B-1----:R-:W-:Y:S01]  /*7cd0*/  @P2 FMUL.FTZ R11, R179, R178 ;  /* 0x000000b2b30b2220 */ /* 0x002fe20000410000 */
[----:B0-----:R-:W-:Y:S01]  /*7ce0*/  @P2 FMUL.FTZ R176, R9, R176 ;  /* 0x000000b009b02220 */ /* 0x001fe20000410000 */
[----:B------:R-:W0:Y:S01]  /*7cf0*/  @P2 LDC R172, c[0x0][0x40c] ;  /* 0x00010300ffac2b82 */ /* 0x000e220000000800 */
[C---:B------:R-:W-:Y:S01]  /*7d00*/  @P1 FFMA.FTZ R78, R10.reuse, R7, R78 ;  /* 0x000000070a4e1223 */ /* 0x040fe2000001004e */
[----:B------:R-:W-:Y:S01]  /*7d10*/  HADD2.F32 R7, -RZ, R171.H1_H1 ;  /* 0x300000abff077230 */ /* 0x000fe20000004100 */
[----:B------:R-:W-:Y:S02]  /*7d20*/  @P2 F2FP.F16.F32.PACK_AB R11, RZ, R11 ;  /* 0x0000000bff0b223e */ /* 0x000fe400000000ff */
[----:B------:R-:W-:Y:S02]  /*7d30*/  @P2 F2FP.F16.F32.PACK_AB R176, RZ, R176 ;  /* 0x000000b0ffb0223e */ /* 0x000fe400000000ff */
[----:B------:R-:W-:Y:S01]  /*7d40*/  @P1 FFMA.FTZ R7, R10, R8, R7 ;  /* 0x000000080a071223 */ /* 0x000fe20000010007 */
[----:B------:R-:W1:Y:S01]  /*7d50*/  @P2 LDC R175, c[0x0][0x40c] ;  /* 0x00010300ffaf2b82 */ /* 0x000e620000000800 */
[----:B--2---:R-:W-:Y:S01]  /*7d60*/  @P2 FMUL.FTZ R10, R78, R184 ;  /* 0x000000b84e0a2220 */ /* 0x004fe20000410000 */
[----:B------:R-:W-:-:S02]  /*7d70*/  @P2 PRMT R154, R11, 0x7610, R154 ;  /* 0x000076100b9a2816 */ /* 0x000fc4000000009a */
[----:B------:R-:W-:Y:S02]  /*7d80*/  @P2 PRMT R152, R176, 0x7610, R152 ;  /* 0x00007610b0982816 */ /* 0x000fe40000000098 */
[----:B------:R-:W-:Y:S02]  /*7d90*/  @P2 F2FP.F16.F32.PACK_AB R10, RZ, R10 ;  /* 0x0000000aff0a223e */ /* 0x000fe400000000ff */
[----:B------:R-:W2:Y:S01]  /*7da0*/  @P2 LDC R174, c[0x0][0x40c] ;  /* 0x00010300ffae2b82 */ /* 0x000ea20000000800 */
[----:B------:R-:W-:Y:S02]  /*7db0*/  F2FP.F16.F32.PACK_AB R78, R78, R179 ;  /* 0x000000b34e4e723e */ /* 0x000fe400000000ff */
[----:B------:R-:W-:Y:S01]  /*7dc0*/  @P2 PRMT R154, R154, 0x5410, R10 ;  /* 0x000054109a9a2816 */ /* 0x000fe2000000000a */
[----:B0-----:R-:W-:Y:S01]  /*7dd0*/  @P2 FMUL.FTZ R8, R77, R172 ;  /* 0x000000ac4d082220 */ /* 0x001fe20000410000 */
[C---:B---3--:R-:W-:Y:S01]  /*7de0*/  @P2 FMUL.FTZ R172, R76.reuse, R251 ;  /* 0x000000fb4cac2220 */ /* 0x048fe20000410000 */
[----:B------:R-:W-:-:S02]  /*7df0*/  F2FP.F16.F32.PACK_AB R77, R76, R77 ;  /* 0x0000004d4c4d723e */ /* 0x000fc400000000ff */
[C---:B------:R-:W-:Y:S02]  /*7e00*/  F2FP.F16.F32.PACK_AB R76, R6.reuse, R9 ;  /* 0x00000009064c723e */ /* 0x040fe400000000ff */
[----:B------:R-:W-:Y:S01]  /*7e10*/  @P2 F2FP.F16.F32.PACK_AB R8, RZ, R8 ;  /* 0x00000008ff08223e */ /* 0x000fe200000000ff */
[----:B-1----:R-:W-:Y:S01]  /*7e20*/  @P2 FMUL.FTZ R175, R6, R175 ;  /* 0x000000af06af2220 */ /* 0x002fe20000410000 */
[----:B------:R-:W-:Y:S02]  /*7e30*/  @P2 F2FP.F16.F32.PACK_AB R172, RZ, R172 ;  /* 0x000000acffac223e */ /* 0x000fe400000000ff */
[----:B------:R-:W-:Y:S02]  /*7e40*/  @P2 PRMT R153, R8, 0x7610, R153 ;  /* 0x0000761008992816 */ /* 0x000fe40000000099 */
[----:B------:R-:W-:Y:S02]  /*7e50*/  @P2 F2FP.F16.F32.PACK_AB R175, RZ, R175 ;  /* 0x000000afffaf223e */ /* 0x000fe400000000ff */
[----:B------:R-:W-:Y:S01]  /*7e60*/  @P2 PRMT R153, R153, 0x5410, R172 ;  /* 0x0000541099992816 */ /* 0x000fe200000000ac */
[----:B--2---:R-:W-:Y:S01]  /*7e70*/  @P2 FMUL.FTZ R174, R79, R174 ;  /* 0x000000ae4fae2220 */ /* 0x004fe20000410000 */
[----:B------:R-:W-:-:S02]  /*7e80*/  @P2 PRMT R152, R152, 0x5410, R175 ;  /* 0x0000541098982816 */ /* 0x000fc400000000af */
        /* <DEDUP_REMOVED lines=8> */
.L_x_12603:
[----:B------:R-:W-:Y:S01]  /*7f10*/  ISETP.GT.AND P1, PT, R11, RZ, PT ;  /* 0x000000ff0b00720c */ /* 0x000fe20003f24270 */
[--C-:B0-----:R-:W-:Y:S01]  /*7f20*/  HADD2.F32 R179, -RZ, R169.reuse.H1_H1 ;  /* 0x300000a9ffb37230 */ /* 0x101fe20000004100 */
[----:B------:R-:W0:Y:S01]  /*7f30*/  @P2 LDC R174, c[0x0][0x40c] ;  /* 0x00010300ffae2b82 */ /* 0x000e220000000800 */
[----:B------:R-:W-:Y:S02]  /*7f40*/  HADD2.F32 R11, -RZ, R168.H0_H0 ;  /* 0x200000a8ff0b7230 */ /* 0x000fe40000004100 */
[----:B------:R-:W-:Y:S02]  /*7f50*/  HADD2.F32 R251, -RZ, R169.H0_H0 ;  /* 0x200000a9fffb7230 */ /* 0x000fe40000004100 */
[----:B-1-34-:R-:W-:-:S03]  /*7f60*/  HADD2.F32 R9, -RZ, R170.H0_H0 ;  /* 0x200000aaff097230 */ /* 0x01afc60000004100 */
[----:B------:R-:W1:Y:S03]  /*7f70*/  @P2 LDC R178, c[0x0][0x40c] ;  /* 0x00010300ffb22b82 */ /* 0x000e660000000800 */
        /* <DEDUP_REMOVED lines=11> */
[----:B------:R-:W-:-:S03]  /*8030*/  HADD2.F32 R6, -RZ, R168.H1_H1 ;  /* 0x300000a8ff067230 */ /* 0x000fc60000004100 */
[----:B------:R-:W3:Y:S02]  /*8040*/  @P2 LDC R8, c[0x0][0x40c] ;  /* 0x00010300ff082b82 */ /* 0x000ee40000000800 */
[----:B------:R-:W-:Y:S01]  /*8050*/  @P1 FFMA.FTZ R6, R10, R7, R6 ;  /* 0x000000070a061223 */ /* 0x000fe20000010006 */
[----:B------:R-:W-:-:S03]  /*8060*/  @P1 FFMA.FTZ R7, R213, R172, R175 ;  /* 0x000000acd5071223 */ /* 0x000fc600000100af */
[----:B0-----:R-:W-:Y:S01]  /*8070*/  @P2 FMUL.FTZ R6, R6, R174 ;  /* 0x000000ae06062220 */ /* 0x001fe20000410000 */
[----:B------:R-:W-:Y:S01]  /*8080*/  @P1 FADD.FTZ R7, R218, -R7 ;  /* 0x80000007da071221 */ /* 0x000fe20000010000 */
[----:B------:R-:W0:Y:S03]  /*8090*/  @P2 LDC R184, c[0x0][0x40c] ;  /* 0x00010300ffb82b82 */ /* 0x000e260000000800 */
[----:B------:R-:W-:Y:S01]  /*80a0*/  @P1 FFMA.FTZ R251, R10, R7, R251 ;  /* 0x000000070afb1223 */ /* 0x000fe200000100fb */
[----:B------:R-:W-:-:S03]  /*80b0*/  @P1 FFMA.FTZ R7, R217, R172, R175 ;  /* 0x000000acd9071223 */ /* 0x000fc600000100af */
[----:B-1----:R-:W-:Y:S01]  /*80c0*/  @P2 FMUL.FTZ R251, R251, R178 ;  /* 0x000000b2fbfb2220 */ /* 0x002fe20000410000 */
[----:B------:R-:W-:-:S04]  /*80d0*/  @P1 FADD.FTZ R7, R220, -R7 ;  /* 0x80000007dc071221 */ /* 0x000fc80000010000 */
[C---:B------:R-:W-:Y:S01]  /*80e0*/  @P1 FFMA.FTZ R9, R10.reuse, R7, R9 ;  /* 0x000000070a091223 */ /* 0x040fe20000010009 */
[----:B------:R-:W-:Y:S01]  /*80f0*/  HADD2.F32 R7, -RZ, R170.H1_H1 ;  /* 0x300000aaff077230 */ /* 0x000fe20000004100 */
[----:B------:R-:W-:Y:S01]  /*8100*/  @P2 F2FP.F16.F32.PACK_AB R251, RZ, R251 ;  /* 0x000000fbfffb223e */ /* 0x000fe200000000ff */
[----:B---3--:R-:W-:Y:S01]  /*8110*/  @P2 FMUL.FTZ R8, R11, R8 ;  /* 0x000000080b082220 */ /* 0x008fe20000410000 */
[----:B------:R-:W-:Y:S02]  /*8120*/  @P1 FFMA.FTZ R11, R223, R172, R175 ;  /* 0x000000acdf0b1223 */ /* 0x000fe400000100af */
[----:B------:R-:W-:Y:S01]  /*8130*/  @P1 FFMA.FTZ R7, R10, R176, R7 ;  /* 0x000000b00a071223 */ /* 0x000fe20000010007 */
[----:B------:R-:W-:Y:S01]  /*8140*/  @P2 F2FP.F16.F32.PACK_AB R176, RZ, R6 ;  /* 0x00000006ffb0223e */ /* 0x000fe200000000ff */
[----:B--2---:R-:W-:Y:S01]  /*8150*/  @P2 FMUL.FTZ R9, R9, R248 ;  /* 0x000000f809092220 */ /* 0x004fe20000410000 */
[----:B------:R-:W-:Y:S01]  /*8160*/  @P1 FADD.FTZ R174, R224, -R11 ;  /* 0x8000000be0ae1221 */ /* 0x000fe20000010000 */
[----:B------:R-:W-:Y:S01]  /*8170*/  HADD2.F32 R11, -RZ, R171.H0_H0 ;  /* 0x200000abff0b7230 */ /* 0x000fe20000004100 */
[----:B------:R-:W1:Y:S01]  /*8180*/  @P2 LDC R6, c[0x0][0x40c] ;  /* 0x00010300ff062b82 */ /* 0x000e620000000800 */
[----:B0-----:R-:W-:Y:S01]  /*8190*/  @P2 FMUL.FTZ R179, R179, R184 ;  /* 0x000000b8b3b32220 */ /* 0x001fe20000410000 */
[----:B------:R-:W-:-:S02]  /*81a0*/  @P2 F2FP.F16.F32.PACK_AB R9, RZ, R9 ;  /* 0x00000009ff09223e */ /* 0x000fc400000000ff */
[----:B------:R-:W-:Y:S01]  /*81b0*/  @P1 FFMA.FTZ R11, R10, R174, R11 ;  /* 0x000000ae0a0b1223 */ /* 0x000fe2000001000b */
[----:B------:R-:W-:Y:S02]  /*81c0*/  @P2 F2FP.F16.F32.PACK_AB R174, RZ, R8 ;  /* 0x00000008ffae223e */ /* 0x000fe400000000ff */
[----:B------:R-:W-:Y:S01]  /*81d0*/  @P2 F2FP.F16.F32.PACK_AB R179, RZ, R179 ;  /* 0x000000b3ffb3223e */ /* 0x000fe200000000ff */
[----:B------:R-:W0:Y:S01]  /*81e0*/  @P2 LDC R8, c[0x0][0x40c] ;  /* 0x00010300ff082b82 */ /* 0x000e220000000800 */
[----:B------:R-:W-:Y:S02]  /*81f0*/  @P2 PRMT R152, R174, 0x7610, R152 ;  /* 0x00007610ae982816 */ /* 0x000fe40000000098 */
[----:B------:R-:W-:Y:S02]  /*8200*/  @P2 PRMT R153, R251, 0x7610, R153 ;  /* 0x00007610fb992816 */ /* 0x000fe40000000099 */
[----:B------:R-:W-:Y:S02]  /*8210*/  @P2 PRMT R154, R9, 0x7610, R154 ;  /* 0x00007610099a2816 */ /* 0x000fe4000000009a */
[----:B------:R-:W-:-:S02]  /*8220*/  @P2 PRMT R152, R152, 0x5410, R176 ;  /* 0x0000541098982816 */ /* 0x000fc400000000b0 */
[----:B------:R-:W-:Y:S01]  /*8230*/  @P2 PRMT R153, R153, 0x5410, R179 ;  /* 0x0000541099992816 */ /* 0x000fe200000000b3 */
[----:B-1----:R-:W-:-:S05]  /*8240*/  @P2 FMUL.FTZ R6, R11, R6 ;  /* 0x000000060b062220 */ /* 0x002fca0000410000 */
[----:B------:R-:W-:Y:S01]  /*8250*/  @P2 F2FP.F16.F32.PACK_AB R6, RZ, R6 ;  /* 0x00000006ff06223e */ /* 0x000fe200000000ff */
[----:B0-----:R-:W-:-:S03]  /*8260*/  @P2 FMUL.FTZ R8, R7, R8 ;  /* 0x0000000807082220 */ /* 0x001fc60000410000 */
        /* <DEDUP_REMOVED lines=12> */
.L_x_12602:
        /* <DEDUP_REMOVED lines=37> */
[----:B------:R-:W-:-:S02]  /*8580*/  F2FP.F16.F32.PACK_AB R78, R78, R179 ;  /* 0x000000b34e4e723e */ /* 0x000fc400000000ff */
[----:B------:R-:W-:Y:S02]  /*8590*/  FSEL R179, R7, RZ, P1 ;  /* 0x000000ff07b37208 */ /* 0x000fe40000800000 */
[----:B------:R-:W-:Y:S01]  /*85a0*/  @P2 F2FP.F16.F32.PACK_AB R172, RZ, R172 ;  /* 0x000000acffac223e */ /* 0x000fe200000000ff */
[----:B------:R-:W1:Y:S01]  /*85b0*/  @P2 LDC R76, c[0x0][0x40c] ;  /* 0x00010300ff4c2b82 */ /* 0x000e620000000800 */
[----:B------:R-:W-:Y:S02]  /*85c0*/  FSEL R176, R77, RZ, P1 ;  /* 0x000000ff4db07208 */ /* 0x000fe40000800000 */
[----:B------:R-:W-:Y:S02]  /*85d0*/  @P2 PRMT R154, R172, 0x7610, R154 ;  /* 0x00007610ac9a2816 */ /* 0x000fe4000000009a */
[----:B------:R-:W-:Y:S02]  /*85e0*/  FSEL R172, R8, RZ, P1 ;  /* 0x000000ff08ac7208 */ /* 0x000fe40000800000 */
[----:B------:R-:W-:Y:S01]  /*85f0*/  FSEL R10, R10, RZ, P1 ;  /* 0x000000ff0a0a7208 */ /* 0x000fe20000800000 */
[----:B------:R-:W2:Y:S01]  /*8600*/  @P2 LDC R175, c[0x0][0x40c] ;  /* 0x00010300ffaf2b82 */ /* 0x000ea20000000800 */
[----:B------:R-:W-:-:S02]  /*8610*/  @P2 F2FP.F16.F32.PACK_AB R79, RZ, R79 ;  /* 0x0000004fff4f223e */ /* 0x000fc400000000ff */
[----:B------:R-:W-:Y:S02]  /*8620*/  F2FP.F16.F32.PACK_AB R77, R176, R179 ;  /* 0x000000b3b04d723e */ /* 0x000fe400000000ff */
[----:B------:R-:W-:-:S03]  /*8630*/  @P2 PRMT R154, R154, 0x5410, R79 ;  /* 0x000054109a9a2816 */ /* 0x000fc6000000004f */
[----:B------:R-:W3:Y:S01]  /*8640*/  @P2 LDC R11, c[0x0][0x40c] ;  /* 0x00010300ff0b2b82 */ /* 0x000ee20000000800 */
[----:B0-----:R-:W-:-:S05]  /*8650*/  @P2 FMUL.FTZ R174, R174, R179 ;  /* 0x000000b3aeae2220 */ /* 0x001fca0000410000 */
[----:B------:R-:W-:Y:S02]  /*8660*/  @P2 F2FP.F16.F32.PACK_AB R174, RZ, R174 ;  /* 0x000000aeffae223e */ /* 0x000fe400000000ff */
[----:B------:R-:W0:Y:S01]  /*8670*/  @P2 LDC R7, c[0x0][0x40c] ;  /* 0x00010300ff072b82 */ /* 0x000e220000000800 */
[-C--:B-1----:R-:W-:Y:S01]  /*8680*/  @P2 FMUL.FTZ R8, R76, R9.reuse ;  /* 0x000000094c082220 */ /* 0x082fe20000410000 */
[----:B------:R-:W-:Y:S02]  /*8690*/  F2FP.F16.F32.PACK_AB R76, R172, R9 ;  /* 0x00000009ac4c723e */ /* 0x000fe400000000ff */
[----:B------:R-:W-:Y:S02]  /*86a0*/  @P2 PRMT R153, R174, 0x7610, R153 ;  /* 0x00007610ae992816 */ /* 0x000fe40000000099 */
[----:B------:R-:W-:Y:S01]  /*86b0*/  @P2 F2FP.F16.F32.PACK_AB R8, RZ, R8 ;  /* 0x00000008ff08223e */ /* 0x000fe200000000ff */
[----:B--2---:R-:W-:Y:S01]  /*86c0*/  @P2 FMUL.FTZ R175, R175, R176 ;  /* 0x000000b0afaf2220 */ /* 0x004fe20000410000 */
[----:B------:R-:W-:-:S02]  /*86d0*/  FSEL R9, R6, RZ, P1 ;  /* 0x000000ff06097208 */ /* 0x000fc40000800000 */
[----:B------:R-:W-:Y:S02]  /*86e0*/  @P2 PRMT R152, R8, 0x7610, R152 ;  /* 0x0000761008982816 */ /* 0x000fe40000000098 */
[----:B------:R-:W-:Y:S02]  /*86f0*/  @P2 F2FP.F16.F32.PACK_AB R175, RZ, R175 ;  /* 0x000000afffaf223e */ /* 0x000fe400000000ff */
[----:B------:R-:W-:Y:S01]  /*8700*/  F2FP.F16.F32.PACK_AB R79, R9, R10 ;  /* 0x0000000a094f723e */ /* 0x000fe200000000ff */
[----:B---3--:R-:W-:Y:S01]  /*8710*/  @P2 FMUL.FTZ R11, R11, R172 ;  /* 0x000000ac0b0b2220 */ /* 0x008fe20000410000 */
[----:B------:R-:W-:-:S04]  /*8720*/  @P2 PRMT R153, R153, 0x5410, R175 ;  /* 0x0000541099992816 */ /* 0x000fc800000000af */
[----:B------:R-:W-:Y:S01]  /*8730*/  @P2 F2FP.F16.F32.PACK_AB R11, RZ, R11 ;  /* 0x0000000bff0b223e */ /* 0x000fe200000000ff */
[----:B0-----:R-:W-:-:S03]  /*8740*/  @P2 FMUL.FTZ R7, R7, R10 ;  /* 0x0000000a07072220 */ /* 0x001fc60000410000 */
        /* <DEDUP_REMOVED lines=8> */
.L_x_12605:
        /* <DEDUP_REMOVED lines=11> */
.L_x_12607:
[----:B------:R-:W-:Y:S05]  /*8880*/  BSYNC.RECONVERGENT B3 ;  /* 0x0000000000037941 */ /* 0x000fea0003800200 */
.L_x_12606:
        /* <DEDUP_REMOVED lines=10> */
.L_x_12609:
[----:B------:R-:W-:Y:S05]  /*8930*/  BSYNC.RECONVERGENT B3 ;  /* 0x0000000000037941 */ /* 0x000fea0003800200 */
.L_x_12608:
        /* <DEDUP_REMOVED lines=10> */
.L_x_12611:
[----:B------:R-:W-:Y:S05]  /*89e0*/  BSYNC.RECONVERGENT B3 ;  /* 0x0000000000037941 */ /* 0x000fea0003800200 */
.L_x_12610:
        /* <DEDUP_REMOVED lines=10> */
.L_x_12613:
[----:B------:R-:W-:Y:S05]  /*8a90*/  BSYNC.RECONVERGENT B3 ;  /* 0x0000000000037941 */ /* 0x000fea0003800200 */
.L_x_12612:
        /* <DEDUP_REMOVED lines=10> */
.L_x_12615:
[----:B------:R-:W-:Y:S05]  /*8b40*/  BSYNC.RECONVERGENT B3 ;  /* 0x0000000000037941 */ /* 0x000fea0003800200 */
.L_x_12614:
        /* <DEDUP_REMOVED lines=10> */
.L_x_12617:
[----:B------:R-:W-:Y:S05]  /*8bf0*/  BSYNC.RECONVERGENT B3 ;  /* 0x0000000000037941 */ /* 0x000fea0003800200 */
.L_x_12616:
        /* <DEDUP_REMOVED lines=11> */
.L_x_12619:
[----:B------:R-:W-:Y:S05]  /*8cb0*/  BSYNC.RECONVERGENT B3 ;  /* 0x0000000000037941 */ /* 0x000fea0003800200 */
.L_x_12618:
[----:B------:R-:W-:Y:S01]  /*8cc0*/  FADD.FTZ R7, R225, -R8 ;  /* 0x80000008e1077221 */ /* 0x000fe20000010000 */
[----:B------:R-:W-:-:S03]  /*8cd0*/  ISETP.GT.AND P1, PT, R11, RZ, PT ;  /* 0x000000ff0b00720c */ /* 0x000fc60003f24270 */
[----:B------:R-:W-:-:S05]  /*8ce0*/  FMUL.FTZ R7, R10, R7 ;  /* 0x000000070a077220 */ /* 0x000fca0000410000 */
[----:B------:R-:W-:-:S05]  /*8cf0*/  FSEL R7, R7, RZ, P1 ;  /* 0x000000ff07077208 */ /* 0x000fca0000800000 */
[----:B-1----:R-:W-:-:S05]  /*8d00*/  @P2 FMUL.FTZ R6, R7, R6 ;  /* 0x0000000607062220 */ /* 0x002fca0000410000 */
[----:B------:R-:W-:-:S04]  /*8d10*/  @P2 F2FP.F16.F32.PACK_AB R6, RZ, R6 ;  /* 0x00000006ff06223e */ /* 0x000fc800000000ff */
[----:B------:R-:W-:-:S07]  /*8d20*/  @P2 PRMT R155, R155, 0x5410, R6 ;  /* 0x000054109b9b2816 */ /* 0x000fce0000000006 */
.L_x_12604:
[----:B------:R-:W-:Y:S05]  /*8d30*/  BSYNC.RECONVERGENT B1 ;  /* 0x0000000000017941 */ /* 0x000fea0003800200 */
.L_x_12601:
[----:B------:R-:W1:Y:S08]  /*8d40*/  @P0 LDC.64 R8, c[0x0][0x478] ;  /* 0x00011e00ff080b82 */ /* 0x000e700000000a00 */
[----:B------:R-:W2:Y:S01]  /*8d50*/  @P2 LDC.64 R6, c[0x0][0x468] ;  /* 0x00011a00ff062b82 */ /* 0x000ea20000000a00 */
[----:B-1----:R-:W-:-:S05]  /*8d60*/  @P0 IMAD.WIDE.U32 R8, R177, 0x10, R8 ;  /* 0x00000010b1080825 */ /* 0x002fca00078e0008 */
[----:B------:R1:W-:Y:S01]  /*8d70*/  @P0 STG.E.128 desc[UR6][R8.64], R76 ;  /* 0x0000004c08000986 */ /* 0x0003e2000c101d06 */
[----:B--2---:R-:W-:-:S05]  /*8d80*/  @P2 IMAD.WIDE.U32 R6, R173, 0x10, R6 ;  /* 0x00000010ad062825 */ /* 0x004fca00078e0006 */
[----:B------:R1:W-:Y:S02]  /*8d90*/  @P2 STG.E.128 desc[UR6][R6.64], R152 ;  /* 0x0000009806002986 */ /* 0x0003e4000c101d06 */
.L_x_12600:
[----:B------:R-:W-:Y:S05]  /*8da0*/  BSYNC.RECONVERGENT B2 ;  /* 0x0000000000027941 */ /* 0x000fea0003800200 */
.L_x_12599:
[----:B-1-34-:R-:W1:Y:S02]  /*8db0*/  LDC.64 R6, c[0x0][0x380] ;  /* 0x0000e000ff067b82 */ /* 0x01ae640000000a00 */
[----:B-1----:R-:W-:-:S04]  /*8dc0*/  LEA R0, R6, R0, 0x2 ;  /* 0x0000000006007211 */ /* 0x002fc800078e10ff */
[----:B------:R-:W-:-:S13]  /*8dd0*/  ISETP.GE.AND P0, PT, R0, R7, PT ;  /* 0x000000070000720c */ /* 0x000fda0003f06270 */
[----:B------:R-:W-:Y:S05]  /*8de0*/  @!P0 BRA `(.L_x_12620) ;  /* 0xffffff78009c8947 */ /* 0x000fea000383ffff */
.L_x_12502:
[----:B------:R-:W-:Y:S05]  /*8df0*/  BSYNC B0 ;  /* 0x0000000000007941 */ /* 0x000fea0003800000 */
.L_x_12501:
        /* <DEDUP_REMOVED lines=312> */
.L_x_12514:
[----:B------:R-:W-:Y:S01]  /*a180*/  HFMA2 R184, -RZ, RZ, 0, 5.9604644775390625e-08 ;  /* 0x00000001ffb87431 */ /* 0x000fe200000001ff */
[----:B------:R-:W-:Y:S01]  /*a190*/  BSSY B1, `(.L_x_12621) ;  /* 0x0000006000017945 */ /* 0x000fe20003800000 */
[----:B------:R-:W-:Y:S02]  /*a1a0*/  MOV R250, 0x1f ;  /* 0x0000001f00fa7802 */ /* 0x000fe40000000f00 */
[----:B--2---:R-:W-:-:S07]  /*a1b0*/  MOV R176, 0xffffffff ;  /* 0xffffffff00b07802 */ /* 0x004fce0000000f00 */
[----:B------:R-:W-:Y:S05]  /*a1c0*/  WARPSYNC.COLLECTIVE R176, `(.L_x_12622) ;  /* 0x00000000b0087348 */ /* 0x000fea0003c00000 */
[----:B------:R0:W1:Y:S02]  /*a1d0*/  SHFL.BFLY P0, R178, R251, R184, R250 ;  /* 0x0c0000b8fbb27389 */ /* 0x00006400000000fa */
[----:B01----:R-:W-:Y:S05]  /*a1e0*/  ENDCOLLECTIVE ;  /* 0x000000000000791b */ /* 0x003fea0003800000 */
.L_x_12622:
[----:B------:R-:W-:Y:S05]  /*a1f0*/  BSYNC B1 ;  /* 0x0000000000017941 */ /* 0x000fea0003800000 */
.L_x_12621:
        /* <DEDUP_REMOVED lines=9> */
.L_x_12623:
[----:B------:R-:W-:Y:S01]  /*a290*/  MOV R251, R6 ;  /* 0x0000000600fb7202 */ /* 0x000fe20000000f00 */
[----:B------:R-:W-:Y:S01]  /*a2a0*/  HFMA2 R184, -RZ, RZ, 0, 1.1920928955078125e-07 ;  /* 0x00000002ffb87431 */ /* 0x000fe200000001ff */
[----:B------:R-:W-:-:S07]  /*a2b0*/  MOV R173, R178 ;  /* 0x000000b200ad7202 */ /* 0x000fce0000000f00 */
[----:B------:R-:W-:Y:S05]  /*a2c0*/  WARPSYNC.COLLECTIVE R176, `(.L_x_12624) ;  /* 0x00000000b0087348 */ /* 0x000fea0003c00000 */
[----:B------:R0:W1:Y:S02]  /*a2d0*/  SHFL.BFLY P0, R178, R251, R184, R250 ;  /* 0x0c0000b8fbb27389 */ /* 0x00006400000000fa */
[----:B01----:R-:W-:Y:S05]  /*a2e0*/  ENDCOLLECTIVE ;  /* 0x000000000000791b */ /* 0x003fea0003800000 */
.L_x_12624:
[----:B------:R-:W-:-:S05]  /*a2f0*/  FADD.FTZ R173, R173, R248 ;  /* 0x000000f8adad7221 */ /* 0x000fca0000010000 */
[----:B------:R-:W-:Y:S02]  /*a300*/  MOV R251, R173 ;  /* 0x000000ad00fb7202 */ /* 0x000fe40000000f00 */
[----:B------:R-:W-:-:S07]  /*a310*/  MOV R175, R178 ;  /* 0x000000b200af7202 */ /* 0x000fce0000000f00 */
[----:B------:R-:W-:Y:S05]  /*a320*/  WARPSYNC.COLLECTIVE R176, `(.L_x_12625) ;  /* 0x00000000b0087348 */ /* 0x000fea0003c00000 */
[----:B------:R0:W1:Y:S02]  /*a330*/  SHFL.BFLY P0, R178, R251, R184, R250 ;  /* 0x0c0000b8fbb27389 */ /* 0x00006400000000fa */
[----:B01----:R-:W-:Y:S05]  /*a340*/  ENDCOLLECTIVE ;  /* 0x000000000000791b */ /* 0x003fea0003800000 */
.L_x_12625:
[----:B------:R-:W-:-:S05]  /*a350*/  FADD.FTZ R175, R6, R175 ;  /* 0x000000af06af7221 */ /* 0x000fca0000010000 */
[----:B------:R-:W-:Y:S01]  /*a360*/  MOV R251, R175 ;  /* 0x000000af00fb7202 */ /* 0x000fe20000000f00 */
[----:B------:R-:W-:Y:S01]  /*a370*/  HFMA2 R184, -RZ, RZ, 0, 2.384185791015625e-07 ;  /* 0x00000004ffb87431 */ /* 0x000fe200000001ff */
[----:B------:R-:W-:-:S07]  /*a380*/  MOV R8, R178 ;  /* 0x000000b200087202 */ /* 0x000fce0000000f00 */
[----:B------:R-:W-:Y:S05]  /*a390*/  WARPSYNC.COLLECTIVE R176, `(.L_x_12626) ;  /* 0x00000000b0087348 */ /* 0x000fea0003c00000 */
[----:B------:R0:W1:Y:S02]  /*a3a0*/  SHFL.BFLY P0, R178, R251, R184, R250 ;  /* 0x0c0000b8fbb27389 */ /* 0x00006400000000fa */
[----:B01----:R-:W-:Y:S05]  /*a3b0*/  ENDCOLLECTIVE ;  /* 0x000000000000791b */ /* 0x003fea0003800000 */
.L_x_12626:
[----:B------:R-:W-:-:S05]  /*a3c0*/  FADD.FTZ R8, R173, R8 ;  /* 0x00000008ad087221 */ /* 0x000fca0000010000 */
[----:B------:R-:W-:Y:S02]  /*a3d0*/  MOV R251, R8 ;  /* 0x0000000800fb7202 */ /* 0x000fe40000000f00 */
[----:B------:R-:W-:-:S07]  /*a3e0*/  MOV R172, R178 ;  /* 0x000000b200ac7202 */ /* 0x000fce0000000f00 */
[----:B------:R-:W-:Y:S05]  /*a3f0*/  WARPSYNC.COLLECTIVE R176, `(.L_x_12627) ;  /* 0x00000000b0087348 */ /* 0x000fea0003c00000 */
[----:B------:R0:W1:Y:S02]  /*a400*/  SHFL.BFLY P0, R178, R251, R184, R250 ;  /* 0x0c0000b8fbb27389 */ /* 0x00006400000000fa */
[----:B01----:R-:W-:Y:S05]  /*a410*/  ENDCOLLECTIVE ;  /* 0x000000000000791b */ /* 0x003fea0003800000 */
.L_x_12627:
[----:B------:R-:W-:-:S05]  /*a420*/  FADD.FTZ R172, R175, R172 ;  /* 0x000000acafac7221 */ /* 0x000fca0000010000 */
[----:B------:R-:W-:Y:S01]  /*a430*/  MOV R251, R172 ;  /* 0x000000ac00fb7202 */ /* 0x000fe20000000f00 */
[----:B------:R-:W-:Y:S01]  /*a440*/  HFMA2 R184, -RZ, RZ, 0, 4.76837158203125e-07 ;  /* 0x00000008ffb87431 */ /* 0x000fe200000001ff */
[----:B------:R-:W-:-:S07]  /*a450*/  MOV R177, R178 ;  /* 0x000000b200b17202 */ /* 0x000fce0000000f00 */
[----:B------:R-:W-:Y:S05]  /*a460*/  WARPSYNC.COLLECTIVE R176, `(.L_x_12628) ;  /* 0x00000000b0087348 */ /* 0x000fea0003c00000 */
[----:B------:R0:W1:Y:S02]  /*a470*/  SHFL.BFLY P0, R178, R251, R184, R250 ;  /* 0x0c0000b8fbb27389 */ /* 0x00006400000000fa */
[----:B01----:R-:W-:Y:S05]  /*a480*/  ENDCOLLECTIVE ;  /* 0x000000000000791b */ /* 0x003fea0003800000 */
.L_x_12628:
[----:B------:R-:W-:-:S05]  /*a490*/  FADD.FTZ R177, R8, R177 ;  /* 0x000000b108b17221 */ /* 0x000fca0000010000 */
[----:B------:R-:W-:Y:S02]  /*a4a0*/  MOV R251, R177 ;  /* 0x000000b100fb7202 */ /* 0x000fe40000000f00 */
[----:B------:R-:W-:-:S07]  /*a4b0*/  MOV R179, R178 ;  /* 0x000000b200b37202 */ /* 0x000fce0000000f00 */
[----:B------:R-:W-:Y:S05]  /*a4c0*/  WARPSYNC.COLLECTIVE R176, `(.L_x_12629) ;  /* 0x00000000b0087348 */ /* 0x000fea0003c00000 */
[----:B------:R0:W1:Y:S02]  /*a4d0*/  SHFL.BFLY P0, R178, R251, R184, R250 ;  /* 0x0c0000b8fbb27389 */ /* 0x00006400000000fa */
[----:B01----:R-:W-:Y:S05]  /*a4e0*/  ENDCOLLECTIVE ;  /* 0x000000000000791b */ /* 0x003fea0003800000 */
.L_x_12629:
[----:B------:R-:W-:-:S05]  /*a4f0*/  FADD.FTZ R179, R172, R179 ;  /* 0x000000b3acb37221 */ /* 0x000fca0000010000 */
[----:B------:R-:W-:Y:S01]  /*a500*/  MOV R251, R179 ;  /* 0x000000b300fb7202 */ /* 0x000fe20000000f00 */
[----:B------:R-:W-:Y:S01]  /*a510*/  HFMA2 R184, -RZ, RZ, 0, 9.5367431640625e-07 ;  /* 0x00000010ffb87431 */ /* 0x000fe200000001ff */
[----:B------:R-:W-:-:S07]  /*a520*/  MOV R174, R178 ;  /* 0x000000b200ae7202 */ /* 0x000fce0000000f00 */
[----:B------:R-:W-:Y:S05]  /*a530*/  WARPSYNC.COLLECTIVE R176, `(.L_x_12630) ;  /* 0x00000000b0087348 */ /* 0x000fea0003c00000 */
[----:B------:R0:W1:Y:S02]  /*a540*/  SHFL.BFLY P0, R178, R251, R184, R250 ;  /* 0x0c0000b8fbb27389 */ /* 0x00006400000000fa */
[----:B01----:R-:W-:Y:S05]  /*a550*/  ENDCOLLECTIVE ;  /* 0x000000000000791b */ /* 0x003fea0003800000 */
.L_x_12630:
[----:B------:R-:W-:-:S05]  /*a560*/  FADD.FTZ R174, R177, R174 ;  /* 0x000000aeb1ae7221 */ /* 0x000fca0000010000 */
[----:B------:R-:W-:Y:S02]  /*a570*/  MOV R251, R174 ;  /* 0x000000ae00fb7202 */ /* 0x000fe40000000f00 */
[----:B------:R-:W-:-:S07]  /*a580*/  MOV R6, R178 ;  /* 0x000000b200067202 */ /* 0x000fce0000000f00 */
[----:B------:R-:W-:Y:S05]  /*a590*/  WARPSYNC.COLLECTIVE R176, `(.L_x_12631) ;  /* 0x00000000b0087348 */ /* 0x000fea0003c00000 */
[----:B------:R0:W1:Y:S02]  /*a5a0*/  SHFL.BFLY P0, R178, R251, R184, R250 ;  /* 0x0c0000b8fbb27389 */ /* 0x00006400000000fa */
[----:B01----:R-:W-:Y:S05]  /*a5b0*/  ENDCOLLECTIVE ;  /* 0x000000000000791b */ /* 0x003fea0003800000 */
.L_x_12631:
[----:B------:R-:W-:Y:S01]  /*a5c0*/  MOV R173, R178 ;  /* 0x000000b200ad7202 */ /* 0x000fe20000000f00 */
[----:B------:R-:W-:Y:S06]  /*a5d0*/  BRA `(.L_x_12632) ;  /* 0xffffff8000f47947 */ /* 0x000fec000383ffff */
.L_x_12633:
        /* <DEDUP_REMOVED lines=10> */
.L_x_25454:


//--------------------- .text._ZN10layer_norm13ln_bwd_kernelINS_13Kernel_traitsIf6__halfS2_S2_fjLj1280ELj1ELj4ELj1ELj16ENS_18Kernel_traits_baseILj1280EfS2_S2_S2_fjLj128EEEEELb0ELb0ELb1ELb1EEEvNS_9BwdParamsE --------------------------
	.section	.text._ZN10layer_norm13ln_bwd_kernelINS_13Kernel_traitsIf6__halfS2_S2_fjLj1280ELj1ELj4ELj1ELj16ENS_18Kernel_traits_baseILj1280EfS2_S2_S2_fjLj128EEEEELb0ELb0ELb1ELb1EEEvNS_9BwdParamsE,"ax",@progbits
	.align	128
        .global         _ZN10layer_norm13ln_bwd_kernelINS_13Kernel_traitsIf6__halfS2_S2_fjLj1280ELj1ELj4ELj1ELj16ENS_18Kernel_traits_baseILj1280EfS2_S2_S2_fjLj128EEEEELb0ELb0ELb1ELb1EEEvNS_9BwdParamsE
        .type           _ZN10layer_norm13ln_bwd_kernelINS_13Kernel_traitsIf6__halfS2_S2_fjLj1280ELj1ELj4ELj1ELj16ENS_18Kernel_traits_baseILj1280EfS2_S2_S2_fjLj128EEEEELb0ELb0ELb1ELb1EEEvNS_9BwdParamsE,@function
        .size           _ZN10layer_norm13ln_bwd_kernelINS_13Kernel_traitsIf6__halfS2_S2_fjLj1280ELj1ELj4ELj1ELj16ENS_18Kernel_traits_baseILj1280EfS2_S2_S2_fjLj128EEEEELb0ELb0ELb1ELb1EEEvNS_9BwdParamsE,(.L_x_25455 - _ZN10layer_norm13ln_bwd_kernelINS_13Kernel_traitsIf6__halfS2_S2_fjLj1280ELj1ELj4ELj1ELj16ENS_18Kernel_traits_baseILj1280EfS2_S2_S2_fjLj128EEEEELb0ELb0ELb1ELb1EEEvNS_9BwdParamsE)
        .other          _ZN10layer_norm13ln_bwd_kernelINS_13Kernel_traitsIf6__halfS2_S2_fjLj1280ELj1ELj4ELj1ELj16ENS_18Kernel_traits_baseILj1280EfS2_S2_S2_fjLj128EEEEELb0ELb0ELb1ELb1EEEvNS_9BwdParamsE,@"STO_CUDA_ENTRY STV_DEFAULT"
_ZN10layer_norm13ln_bwd_kernelINS_13Kernel_traitsIf6__halfS2_S2_fjLj1280ELj1ELj4ELj1ELj16ENS_18Kernel_traits_baseILj1280EfS2_S2_S2_fjLj128EEEEELb0ELb0ELb1ELb1EEEvNS_9BwdParamsE:
.text._ZN10layer_norm13ln_bwd_kernelINS_13Kernel_traitsIf6__halfS2_S2_fjLj1280ELj1ELj4ELj1ELj16ENS_18Kernel_traits_baseILj1280EfS2_S2_S2_fjLj128EEEEELb0ELb0ELb1ELb1EEEvNS_9BwdParamsE:
        /* <DEDUP_REMOVED lines=72> */
.L_x_12735:
        /* <DEDUP_REMOVED lines=15> */
[----:B------:R-:W-:Y:S01]  /*0570*/  IADD3 R9, PT, PT, R2, -0x1, RZ ;  /* 0xffffffff02097810 */ /* 0x000fe20007ffe0ff */
[----:B------:R-:W1:Y:S01]  /*0580*/  LDC.64 R200, c[0x0][0x3a8] ;  /* 0x0000ea00ffc87b82 */ /* 0x000e620000000a00 */
[----:B------:R-:W-:-:S03]  /*0590*/  IMAD R3, R0, UR9, RZ ;  /* 0x0000000900037c24 */ /* 0x000fc6000f8e02ff */
[----:B------:R-:W-:Y:S02]  /*05a0*/  IMAD R9, R9, UR9, RZ ;  /* 0x0000000909097c24 */ /* 0x000fe4000f8e02ff */
[----:B------:R-:W-:Y:S02]  /*05b0*/  SHF.R.S32.HI R8, RZ, 0x1f, R3 ;  /* 0x0000001fff087819 */ /* 0x000fe40000011403 */
[----:B------:R-:W2:Y:S02]  /*05c0*/  LDC.64 R6, c[0x0][0x428] ;  /* 0x00010a00ff067b82 */ /* 0x000ea40000000a00 */
[----:B------:R-:W-:Y:S02]  /*05d0*/  LEA.HI R8, R8, R3, RZ, 0x3 ;  /* 0x0000000308087211 */ /* 0x000fe400078f18ff */
[----:B------:R-:W-:Y:S02]  /*05e0*/  SHF.R.S32.HI R3, RZ, 0x1f, R0 ;  /* 0x0000001fff037819 */ /* 0x000fe40000011400 */
[----:B0-----:R-:W-:-:S02]  /*05f0*/  LOP3.LUT R197, R10, 0x1f, RZ, 0xc0, !PT ;  /* 0x0000001f0ac57812 */ /* 0x001fc400078ec0ff */
[----:B------:R-:W-:Y:S02]  /*0600*/  SHF.R.S32.HI R10, RZ, 0x1f, R9 ;  /* 0x0000001fff0a7819 */ /* 0x000fe40000011409 */
[----:B------:R-:W-:Y:S02]  /*0610*/  LEA.HI.SX32 R11, R8, R197, 0x1d ;  /* 0x000000c5080b7211 */ /* 0x000fe400078feaff */
[----:B------:R-:W-:Y:S02]  /*0620*/  LEA.HI R10, R10, R9, RZ, 0x3 ;  /* 0x000000090a0a7211 */ /* 0x000fe400078f18ff */
[C---:B------:R-:W-:Y:S01]  /*0630*/  IADD3 R13, PT, PT, R11.reuse, 0x20, RZ ;  /* 0x000000200b0d7810 */ /* 0x040fe20007ffe0ff */
[C---:B-1----:R-:W-:Y:S01]  /*0640*/  IMAD.WIDE.U32 R16, R11.reuse, 0x10, R200 ;  /* 0x000000100b107825 */ /* 0x042fe200078e00c8 */
[----:B------:R-:W-:Y:S02]  /*0650*/  LEA.HI.SX32 R197, R10, R197, 0x1d ;  /* 0x000000c50ac57211 */ /* 0x000fe400078feaff */
[----:B------:R-:W-:-:S02]  /*0660*/  IADD3 R15, PT, PT, R11, 0x40, RZ ;  /* 0x000000400b0f7810 */ /* 0x000fc40007ffe0ff */
[C---:B------:R-:W-:Y:S01]  /*0670*/  IADD3 R181, PT, PT, R197.reuse, 0x60, RZ ;  /* 0x00000060c5b57810 */ /* 0x040fe20007ffe0ff */
[C-C-:B--2---:R-:W-:Y:S01]  /*0680*/  IMAD.WIDE.U32 R172, R197.reuse, 0x10, R6.reuse ;  /* 0x00000010c5ac7825 */ /* 0x144fe200078e0006 */
[C---:B------:R-:W-:Y:S01]  /*0690*/  LEA R8, P0, R0.reuse, UR10, 0x2 ;  /* 0x0000000a00087c11 */ /* 0x040fe2000f8010ff */
[----:B------:R-:W2:Y:S01]  /*06a0*/  LDG.E.128 R16, desc[UR6][R16.64] ;  /* 0x0000000610107981 */ /* 0x000ea2000c1e1d00 */
[----:B------:R-:W-:Y:S01]  /*06b0*/  IADD3 R169, PT, PT, R197, 0x20, RZ ;  /* 0x00000020c5a97810 */ /* 0x000fe20007ffe0ff */
[----:B------:R-:W-:Y:S01]  /*06c0*/  IMAD.WIDE.U32 R180, R181, 0x10, R6 ;  /* 0x00000010b5b47825 */ /* 0x000fe200078e0006 */
[----:B------:R-:W-:Y:S01]  /*06d0*/  LEA.HI.X R9, R0, UR11, R3, 0x2, P0 ;  /* 0x0000000b00097c11 */ /* 0x000fe200080f1403 */
[----:B------:R-:W3:Y:S02]  /*06e0*/  LDG.E.128 R172, desc[UR6][R172.64] ;  /* 0x00000006acac7981 */ /* 0x000ee4000c1e1d00 */
[--C-:B------:R-:W-:Y:S01]  /*06f0*/  IMAD.WIDE.U32 R176, R13, 0x10, R200.reuse ;  /* 0x000000100db07825 */ /* 0x100fe200078e00c8 */
[----:B------:R-:W-:Y:S01]  /*0700*/  IADD3 R205, PT, PT, R11, 0x60, RZ ;  /* 0x000000600bcd7810 */ /* 0x000fe20007ffe0ff */
[----:B------:R-:W4:Y:S02]  /*0710*/  LDG.E.128 R180, desc[UR6][R180.64] ;  /* 0x00000006b4b47981 */ /* 0x000f24000c1e1d00 */
[----:B------:R-:W-:Y:S01]  /*0720*/  IMAD.WIDE.U32 R184, R15, 0x10, R200 ;  /* 0x000000100fb87825 */ /* 0x000fe200078e00c8 */
[----:B------:R-:W-:Y:S01]  /*0730*/  IADD3 R207, PT, PT, R11, 0x80, RZ ;  /* 0x000000800bcf7810 */ /* 0x000fe20007ffe0ff */
[----:B------:R-:W4:Y:S01]  /*0740*/  LDG.E.128 R176, desc[UR6][R176.64] ;  /* 0x00000006b0b07981 */ /* 0x000f22000c1e1d00 */
[----:B------:R-:W-:Y:S01]  /*0750*/  IADD3 R189, PT, PT, R197, 0x40, RZ ;  /* 0x00000040c5bd7810 */ /* 0x000fe20007ffe0ff */
[----:B------:R-:W-:-:S02]  /*0760*/  IMAD.WIDE.U32 R168, R169, 0x10, R6 ;  /* 0x00000010a9a87825 */ /* 0x000fc400078e0006 */
[----:B------:R-:W4:Y:S02]  /*0770*/  LDG.E.128 R184, desc[UR6][R184.64] ;  /* 0x00000006b8b87981 */ /* 0x000f24000c1e1d00 */
[--C-:B------:R-:W-:Y:S02]  /*0780*/  IMAD.WIDE.U32 R192, R205, 0x10, R200.reuse ;  /* 0x00000010cdc07825 */ /* 0x100fe400078e00c8 */
[----:B------:R-:W4:Y:S02]  /*0790*/  LDG.E R8, desc[UR6][R8.64] ;  /* 0x0000000608087981 */ /* 0x000f24000c1e1900 */
[----:B------:R-:W-:Y:S02]  /*07a0*/  IMAD.WIDE.U32 R200, R207, 0x10, R200 ;  /* 0x00000010cfc87825 */ /* 0x000fe400078e00c8 */
[----:B------:R-:W4:Y:S02]  /*07b0*/  LDG.E.128 R168, desc[UR6][R168.64] ;  /* 0x00000006a8a87981 */ /* 0x000f24000c1e1d00 */
[----:B------:R-:W-:-:S02]  /*07c0*/  IMAD.WIDE.U32 R188, R189, 0x10, R6 ;  /* 0x00000010bdbc7825 */ /* 0x000fc400078e0006 */
[----:B------:R-:W4:Y:S04]  /*07d0*/  LDG.E.128 R200, desc[UR6][R200.64] ;  /* 0x00000006c8c87981 */ /* 0x000f28000c1e1d00 */
[----:B------:R-:W4:Y:S01]  /*07e0*/  LDG.E.128 R188, desc[UR6][R188.64] ;  /* 0x00000006bcbc7981 */ /* 0x000f22000c1e1d00 */
[----:B------:R-:W-:-:S03]  /*07f0*/  IADD3 R197, PT, PT, R197, 0x80, RZ ;  /* 0x00000080c5c57810 */ /* 0x000fc60007ffe0ff */
[----:B------:R-:W4:Y:S02]  /*0800*/  LDG.E.128 R192, desc[UR6][R192.64] ;  /* 0x00000006c0c07981 */ /* 0x000f24000c1e1d00 */
        /* <DEDUP_REMOVED lines=10> */
[----:B0-----:R-:W-:Y:S01]  /*08b0*/  @P0 IMAD.WIDE.U32 R208, R15, 0x10, R208 ;  /* 0x000000100fd00825 */ /* 0x001fe200078e00d0 */
[----:B------:R-:W-:-:S04]  /*08c0*/  ISETP.NE.AND P1, PT, RZ, UR8, PT ;  /* 0x00000008ff007c0c */ /* 0x000fc8000bf25270 */
[----:B------:R-:W5:Y:S01]  /*08d0*/  @P0 LDG.E.128 R28, desc[UR6][R208.64] ;  /* 0x00000006d01c0981 */ /* 0x000f62000c1e1d00 */
[----:B-1----:R-:W-:Y:S01]  /*08e0*/  @P0 IMAD.WIDE.U32 R238, R11, 0x10, R238 ;  /* 0x000000100bee0825 */ /* 0x002fe200078e00ee */
[----:B------:R-:W0:Y:S04]  /*08f0*/  @P0 LDC.64 R210, c[0x0][0x438] ;  /* 0x00010e00ffd20b82 */ /* 0x000e280000000a00 */
[----:B------:R-:W5:Y:S01]  /*0900*/  @P0 LDG.E.128 R36, desc[UR6][R238.64] ;  /* 0x00000006ee240981 */ /* 0x000f62000c1e1d00 */
[----:B------:R-:W-:-:S05]  /*0910*/  @P0 IMAD.WIDE.U32 R236, R13, 0x10, R236 ;  /* 0x000000100dec0825 */ /* 0x000fca00078e00ec */
[----:B------:R1:W5:Y:S01]  /*0920*/  @P0 LDG.E.128 R32, desc[UR6][R236.64] ;  /* 0x00000006ec200981 */ /* 0x000362000c1e1d00 */
[----:B------:R-:W-:-:S05]  /*0930*/  @P0 IMAD.WIDE.U32 R212, R207, 0x10, R212 ;  /* 0x00000010cfd40825 */ /* 0x000fca00078e00d4 */
[----:B------:R-:W5:Y:S01]  /*0940*/  @P0 LDG.E.128 R20, desc[UR6][R212.64] ;  /* 0x00000006d4140981 */ /* 0x000f62000c1e1d00 */
[----:B0-----:R-:W-:-:S05]  /*0950*/  @P0 IMAD.WIDE.U32 R210, R205, 0x10, R210 ;  /* 0x00000010cdd20825 */ /* 0x001fca00078e00d2 */
[----:B------:R0:W5:Y:S01]  /*0960*/  @P0 LDG.E.128 R24, desc[UR6][R210.64] ;  /* 0x00000006d2180981 */ /* 0x000162000c1e1d00 */
[--C-:B--2---:R-:W-:Y:S02]  /*0970*/  HADD2.F32 R14, -RZ, R18.reuse.H0_H0 ;  /* 0x20000012ff0e7230 */ /* 0x104fe40000004100 */
[----:B------:R-:W-:Y:S02]  /*0980*/  HADD2.F32 R15, -RZ, R18.H1_H1 ;  /* 0x30000012ff0f7230 */ /* 0x000fe40000004100 */
[--C-:B---3--:R-:W-:Y:S02]  /*0990*/  HADD2.F32 R11, -RZ, R173.reuse.H0_H0 ;  /* 0x200000adff0b7230 */ /* 0x108fe40000004100 */
[----:B------:R-:W-:Y:S02]  /*09a0*/  HADD2.F32 R18, -RZ, R173.H1_H1 ;  /* 0x300000adff127230 */ /* 0x000fe40000004100 */
[--C-:B------:R-:W-:Y:S02]  /*09b0*/  HADD2.F32 R173, -RZ, R175.reuse.H0_H0 ;  /* 0x200000afffad7230 */ /* 0x100fe40000004100 */
[----:B------:R-:W-:-:S02]  /*09c0*/  HADD2.F32 R204, -RZ, R175.H1_H1 ;  /* 0x300000afffcc7230 */ /* 0x000fc40000004100 */
[--C-:B----4-:R-:W-:Y:S02]  /*09d0*/  HADD2.F32 R233, -RZ, R183.reuse.H0_H0 ;  /* 0x200000b7ffe97230 */ /* 0x110fe40000004100 */
[----:B------:R-:W-:Y:S02]  /*09e0*/  HADD2.F32 R234, -RZ, R183.H1_H1 ;  /* 0x300000b7ffea7230 */ /* 0x000fe40000004100 */
[----:B------:R-:W-:Y:S02]  /*09f0*/  HADD2.F32 R175, -RZ, R176.H0_H0 ;  /* 0x200000b0ffaf7230 */ /* 0x000fe40000004100 */
[--C-:B------:R-:W-:Y:S01]  /*0a00*/  HADD2.F32 R219, -RZ, R185.reuse.H0_H0 ;  /* 0x200000b9ffdb7230 */ /* 0x100fe20000004100 */
[----:B------:R-:W-:Y:S01]  /*0a10*/  FSEL R183, R8, RZ, !P1 ;  /* 0x000000ff08b77208 */ /* 0x000fe20004800000 */
[----:B------:R-:W-:Y:S02]  /*0a20*/  HADD2.F32 R3, -RZ, R16.H0_H0 ;  /* 0x20000010ff037230 */ /* 0x000fe40000004100 */
[----:B------:R-:W-:-:S02]  /*0a30*/  HADD2.F32 R185, -RZ, R185.H1_H1 ;  /* 0x300000b9ffb97230 */ /* 0x000fc40000004100 */
[--C-:B------:R-:W-:Y:S02]  /*0a40*/  HADD2.F32 R217, -RZ, R171.reuse.H0_H0 ;  /* 0x200000abffd97230 */ /* 0x100fe40000004100 */
[C---:B------:R-:W-:Y:S01]  /*0a50*/  FADD.FTZ R175, -R183.reuse, R175 ;  /* 0x000000afb7af7221 */ /* 0x040fe20000010100 */
[----:B------:R-:W-:Y:S02]  /*0a60*/  HADD2.F32 R218, -RZ, R171.H1_H1 ;  /* 0x300000abffda7230 */ /* 0x000fe40000004100 */
[----:B------:R-:W-:Y:S02]  /*0a70*/  HADD2.F32 R220, -RZ, R186.H0_H0 ;  /* 0x200000baffdc7230 */ /* 0x000fe40000004100 */
[C---:B------:R-:W-:Y:S01]  /*0a80*/  FADD.FTZ R3, -R183.reuse, R3 ;  /* 0x00000003b7037221 */ /* 0x040fe20000010100 */
[----:B------:R-:W-:Y:S02]  /*0a90*/  HADD2.F32 R10, -RZ, R16.H1_H1 ;  /* 0x30000010ff0a7230 */ /* 0x000fe40000004100 */
[----:B------:R-:W-:Y:S01]  /*0aa0*/  FADD.FTZ R185, -R183, R185 ;  /* 0x000000b9b7b97221 */ /* 0x000fe20000010100 */
[----:B------:R-:W-:-:S02]  /*0ab0*/  HADD2.F32 R206, -RZ, R178.H0_H0 ;  /* 0x200000b2ffce7230 */ /* 0x000fc40000004100 */
[----:B------:R-:W-:Y:S02]  /*0ac0*/  HADD2.F32 R171, -RZ, R184.H0_H0 ;  /* 0x200000b8ffab7230 */ /* 0x000fe40000004100 */
[----:B------:R-:W-:Y:S02]  /*0ad0*/  HADD2.F32 R9, -RZ, R172.H0_H0 ;  /* 0x200000acff097230 */ /* 0x000fe40000004100 */
[--C-:B------:R-:W-:Y:S02]  /*0ae0*/  HADD2.F32 R207, -RZ, R179.reuse.H0_H0 ;  /* 0x200000b3ffcf7230 */ /* 0x100fe40000004100 */
[----:B------:R-:W-:Y:S02]  /*0af0*/  HADD2.F32 R214, -RZ, R179.H1_H1 ;  /* 0x300000b3ffd67230 */ /* 0x000fe40000004100 */
[----:B------:R-:W-:Y:S01]  /*0b00*/  FADD.FTZ R243, -R183, R220 ;  /* 0x000000dcb7f37221 */ /* 0x000fe20000010100 */
[----:B------:R-:W-:Y:S02]  /*0b10*/  HADD2.F32 R178, -RZ, R178.H1_H1 ;  /* 0x300000b2ffb27230 */ /* 0x000fe40000004100 */
[----:B-----5:R-:W-:Y:S01]  /*0b20*/  FMUL.FTZ R175, R4, R175 ;  /* 0x000000af04af7220 */ /* 0x020fe20000410000 */
[----:B------:R-:W-:-:S02]  /*0b30*/  HADD2.F32 R179, -RZ, R168.H0_H0 ;  /* 0x200000a8ffb37230 */ /* 0x000fc40000004100 */
[--C-:B------:R-:W-:Y:S02]  /*0b40*/  HADD2.F32 R8, -RZ, R200.reuse.H0_H0 ;  /* 0x200000c8ff087230 */ /* 0x100fe40000004100 */
[----:B-1----:R-:W-:Y:S02]  /*0b50*/  HADD2.F32 R236, -RZ, R200.H1_H1 ;  /* 0x300000c8ffec7230 */ /* 0x002fe40000004100 */
[C---:B------:R-:W-:Y:S01]  /*0b60*/  FADD.FTZ R235, -R183.reuse, R206 ;  /* 0x000000ceb7eb7221 */ /* 0x040fe20000010100 */
[----:B------:R-:W-:Y:S02]  /*0b70*/  HADD2.F32 R12, -RZ, R17.H0_H0 ;  /* 0x20000011ff0c7230 */ /* 0x000fe40000004100 */
[----:B------:R-:W-:Y:S01]  /*0b80*/  FADD.FTZ R171, -R183, R171 ;  /* 0x000000abb7ab7221 */ /* 0x000fe20000010100 */
[----:B------:R-:W-:Y:S02]  /*0b90*/  HADD2.F32 R224, -RZ, R189.H1_H1 ;  /* 0x300000bdffe07230 */ /* 0x000fe40000004100 */
[----:B------:R-:W-:Y:S01]  /*0ba0*/  FMUL.FTZ R3, R4, R3 ;  /* 0x0000000304037220 */ /* 0x000fe20000410000 */
[----:B------:R-:W-:-:S02]  /*0bb0*/  HADD2.F32 R200, -RZ, R201.H0_H0 ;  /* 0x200000c9ffc87230 */ /* 0x000fc40000004100 */
[----:B------:R-:W-:Y:S01]  /*0bc0*/  FMUL.FTZ R220, R4, R185 ;  /* 0x000000b904dc7220 */ /* 0x000fe20000410000 */
[----:B------:R-:W-:Y:S02]  /*0bd0*/  HADD2.F32 R240, -RZ, R201.H1_H1 ;  /* 0x300000c9fff07230 */ /* 0x000fe40000004100 */
[C---:B------:R-:W-:Y:S01]  /*0be0*/  FADD.FTZ R201, -R183.reuse, R10 ;  /* 0x0000000ab7c97221 */ /* 0x040fe20000010100 */
[----:B------:R-:W-:Y:S02]  /*0bf0*/  HADD2.F32 R172, -RZ, R172.H1_H1 ;  /* 0x300000acffac7230 */ /* 0x000fe40000004100 */
[----:B------:R-:W-:Y:S01]  /*0c00*/  FMUL.FTZ R206, R100, R9 ;  /* 0x0000000964ce7220 */ /* 0x000fe20000410000 */
        /* <DEDUP_REMOVED lines=8> */
[----:B------:R-:W-:Y:S02]  /*0c90*/  HADD2.F32 R13, -RZ, R17.H1_H1 ;  /* 0x30000011ff0d7230 */ /* 0x000fe40000004100 */
[----:B------:R-:W-:Y:S01]  /*0ca0*/  FMUL.FTZ R214, R108, R179 ;  /* 0x000000b36cd67220 */ /* 0x000fe20000410000 */
[----:B------:R-:W-:-:S02]  /*0cb0*/  HADD2.F32 R187, -RZ, R188.H0_H0 ;  /* 0x200000bcffbb7230 */ /* 0x000fc40000004100 */
[----:B------:R-:W-:Y:S01]  /*0cc0*/  FMUL.FTZ R178, R4, R201 ;  /* 0x000000c904b27220 */ /* 0x000fe20000410000 */
[--C-:B------:R-:W-:Y:S02]  /*0cd0*/  HADD2.F32 R202, -RZ, R203.reuse.H0_H0 ;  /* 0x200000cbffca7230 */ /* 0x100fe40000004100 */
[----:B------:R-:W-:Y:S01]  /*0ce0*/  FADD.FTZ R140, R140, R9 ;  /* 0x000000098c8c7221 */ /* 0x000fe20000010000 */
[----:B------:R-:W-:Y:S02]  /*0cf0*/  HADD2.F32 R208, -RZ, R203.H1_H1 ;  /* 0x300000cbffd07230 */ /* 0x000fe40000004100 */
[----:B------:R-:W-:Y:S01]  /*0d00*/  FADD.FTZ R203, -R183, R12 ;  /* 0x0000000cb7cb7221 */ /* 0x000fe20000010100 */
[----:B------:R-:W-:Y:S02]  /*0d10*/  HADD2.F32 R186, -RZ, R186.H1_H1 ;  /* 0x300000baffba7230 */ /* 0x000fe40000004100 */
[----:B------:R-:W-:Y:S01]  /*0d20*/  FFMA.FTZ R40, R3, R9, R40 ;  /* 0x0000000903287223 */ /* 0x000fe20000010028 */
[----:B------:R-:W-:Y:S01]  /*0d30*/  FMUL.FTZ R171, R4, R171 ;  /* 0x000000ab04ab7220 */ /* 0x000fe20000410000 */
[----:B------:R-:W-:Y:S01]  /*0d40*/  FADD.FTZ R163, R163, R224 ;  /* 0x000000e0a3a37221 */ /* 0x000fe20000010000 */
[-C--:B------:R-:W-:Y:S01]  /*0d50*/  FFMA.FTZ R59, R220, R224.reuse, R59 ;  /* 0x000000e0dc3b7223 */ /* 0x080fe2000001003b */
[----:B------:R-:W-:Y:S01]  /*0d60*/  FMUL.FTZ R179, R119, R224 ;  /* 0x000000e077b37220 */ /* 0x000fe20000410000 */
[----:B------:R-:W-:Y:S01]  /*0d70*/  FMUL.FTZ R9, R101, R172 ;  /* 0x000000ac65097220 */ /* 0x000fe20000410000 */
[----:B------:R-:W-:Y:S01]  /*0d80*/  FADD.FTZ R224, RZ, R206 ;  /* 0x000000ceffe07221 */ /* 0x000fe20000010000 */
[----:B------:R-:W-:-:S02]  /*0d90*/  HADD2.F32 R184, -RZ, R184.H1_H1 ;  /* 0x300000b8ffb87230 */ /* 0x000fc40000004100 */
[----:B------:R-:W-:Y:S01]  /*0da0*/  FFMA.FTZ R185, R3, R206, RZ ;  /* 0x000000ce03b97223 */ /* 0x000fe200000100ff */
[----:B------:R-:W-:Y:S01]  /*0db0*/  FADD.FTZ R13, -R183, R13 ;  /* 0x0000000db70d7221 */ /* 0x000fe20000010100 */
[----:B------:R-:W-:Y:S01]  /*0dc0*/  FMUL.FTZ R203, R4, R203 ;  /* 0x000000cb04cb7220 */ /* 0x000fe20000410000 */
[----:B------:R-:W-:Y:S01]  /*0dd0*/  FADD.FTZ R141, R141, R172 ;  /* 0x000000ac8d8d7221 */ /* 0x000fe20000010000 */
[----:B------:R-:W-:Y:S01]  /*0de0*/  FFMA.FTZ R41, R178, R172, R41 ;  /* 0x000000acb2297223 */ /* 0x000fe20000010029 */
[----:B------:R-:W-:Y:S01]  /*0df0*/  FADD.FTZ R160, R160, R187 ;  /* 0x000000bba0a07221 */ /* 0x000fe20000010000 */
[-C--:B------:R-:W-:Y:S01]  /*0e00*/  FFMA.FTZ R56, R171, R187.reuse, R56 ;  /* 0x000000bbab387223 */ /* 0x080fe20000010038 */
[----:B------:R-:W-:Y:S01]  /*0e10*/  FMUL.FTZ R244, R116, R187 ;  /* 0x000000bb74f47220 */ /* 0x000fe20000410000 */
[----:B------:R-:W-:Y:S01]  /*0e20*/  FADD.FTZ R245, -R183, R186 ;  /* 0x000000bab7f57221 */ /* 0x000fe20000010100 */
[----:B------:R-:W-:Y:S01]  /*0e30*/  FMUL.FTZ R172, R102, R11 ;  /* 0x0000000b66ac7220 */ /* 0x000fe20000410000 */
[----:B------:R-:W-:Y:S01]  /*0e40*/  FADD.FTZ R187, R224, R9 ;  /* 0x00000009e0bb7221 */ /* 0x000fe20000010000 */
[----:B------:R-:W-:-:S02]  /*0e50*/  HADD2.F32 R223, -RZ, R189.H0_H0 ;  /* 0x200000bdffdf7230 */ /* 0x000fc40000004100 */
[----:B------:R-:W-:Y:S01]  /*0e60*/  FFMA.FTZ R246, R178, R9, R185 ;  /* 0x00000009b2f67223 */ /* 0x000fe200000100b9 */
[--C-:B------:R-:W-:Y:S02]  /*0e70*/  HADD2.F32 R16, -RZ, R19.reuse.H0_H0 ;  /* 0x20000013ff107230 */ /* 0x100fe40000004100 */
[C---:B------:R-:W-:Y:S01]  /*0e80*/  FADD.FTZ R241, -R183.reuse, R184 ;  /* 0x000000b8b7f17221 */ /* 0x040fe20000010100 */
[----:B------:R-:W-:Y:S02]  /*0e90*/  HADD2.F32 R17, -RZ, R19.H1_H1 ;  /* 0x30000013ff117230 */ /* 0x000fe40000004100 */
[----:B------:R-:W-:Y:S01]  /*0ea0*/  FADD.FTZ R247, -R183, R222 ;  /* 0x000000deb7f77221 */ /* 0x000fe20000010100 */
[----:B------:R-:W-:Y:S02]  /*0eb0*/  HADD2.F32 R189, -RZ, R190.H0_H0 ;  /* 0x200000beffbd7230 */ /* 0x000fe40000004100 */
[----:B------:R-:W-:Y:S01]  /*0ec0*/  FMUL.FTZ R184, R4, R13 ;  /* 0x0000000d04b87220 */ /* 0x000fe20000410000 */
[----:B------:R-:W-:-:S02]  /*0ed0*/  HADD2.F32 R19, -RZ, R174.H0_H0 ;  /* 0x200000aeff137230 */ /* 0x000fc40000004100 */
[----:B------:R-:W-:Y:S01]  /*0ee0*/  FADD.FTZ R142, R142, R11 ;  /* 0x0000000b8e8e7221 */ /* 0x000fe20000010000 */
[----:B------:R-:W-:Y:S02]  /*0ef0*/  HADD2.F32 R190, -RZ, R190.H1_H1 ;  /* 0x300000beffbe7230 */ /* 0x000fe40000004100 */
[----:B------:R-:W-:Y:S01]  /*0f00*/  FFMA.FTZ R42, R203, R11, R42 ;  /* 0x0000000bcb2a7223 */ /* 0x000fe2000001002a */
[C---:B------:R-:W-:Y:S01]  /*0f10*/  FMUL.FTZ R243, R4.reuse, R243 ;  /* 0x000000f304f37220 */ /* 0x040fe20000410000 */
[----:B------:R-:W-:Y:S01]  /*0f20*/  FMUL.FTZ R11, R103, R18 ;  /* 0x00000012670b7220 */ /* 0x000fe20000410000 */
[----:B------:R-:W-:Y:S01]  /*0f30*/  FMUL.FTZ R222, R4, R245 ;  /* 0x000000f504de7220 */ /* 0x000fe20000410000 */
[----:B------:R-:W-:Y:S01]  /*0f40*/  FADD.FTZ R248, R187, R172 ;  /* 0x000000acbbf87221 */ /* 0x000fe20000010000 */
[----:B------:R-:W-:Y:S01]  /*0f50*/  FADD.FTZ R209, -R183, R14 ;  /* 0x0000000eb7d17221 */ /* 0x000fe20000010100 */
[----:B------:R-:W-:Y:S01]  /*0f60*/  FFMA.FTZ R187, R203, R172, R246 ;  /* 0x000000accbbb7223 */ /* 0x000fe200000100f6 */
[----:B------:R-:W-:-:S02]  /*0f70*/  HADD2.F32 R174, -RZ, R174.H1_H1 ;  /* 0x300000aeffae7230 */ /* 0x000fc40000004100 */
[----:B------:R-:W-:Y:S01]  /*0f80*/  FADD.FTZ R15, -R183, R15 ;  /* 0x0000000fb70f7221 */ /* 0x000fe20000010100 */
[----:B------:R-:W-:Y:S01]  /*0f90*/  FADD.FTZ R143, R143, R18 ;  /* 0x000000128f8f7221 */ /* 0x000fe20000010000 */
[----:B------:R-:W-:Y:S01]  /*0fa0*/  FFMA.FTZ R43, R184, R18, R43 ;  /* 0x00000012b82b7223 */ /* 0x000fe2000001002b */
        /* <DEDUP_REMOVED lines=10> */
[----:B------:R-:W-:Y:S01]  /*1050*/  FMUL.FTZ R186, R4, R15 ;  /* 0x0000000f04ba7220 */ /* 0x000fe20000410000 */
[----:B------:R-:W-:Y:S01]  /*1060*/  FMUL.FTZ R13, R105, R174 ;  /* 0x000000ae690d7220 */ /* 0x000fe20000410000 */
[----:B------:R-:W-:Y:S01]  /*1070*/  FADD.FTZ R246, R189, R18 ;  /* 0x00000012bdf67221 */ /* 0x000fe20000010000 */
[----:B------:R-:W-:-:S02]  /*1080*/  HADD2.F32 R225, -RZ, R191.H0_H0 ;  /* 0x200000bfffe17230 */ /* 0x000fc40000004100 */
[----:B0-----:R-:W-:Y:S01]  /*1090*/  FADD.FTZ R211, -R183, R16 ;  /* 0x00000010b7d37221 */ /* 0x001fe20000010100 */
[----:B------:R-:W-:Y:S02]  /*10a0*/  HADD2.F32 R226, -RZ, R191.H1_H1 ;  /* 0x300000bfffe27230 */ /* 0x000fe40000004100 */
[----:B------:R-:W-:Y:S01]  /*10b0*/  FFMA.FTZ R187, R209, R18, R190 ;  /* 0x00000012d1bb7223 */ /* 0x000fe200000100be */
[--C-:B------:R-:W-:Y:S02]  /*10c0*/  HADD2.F32 R191, -RZ, R192.reuse.H0_H0 ;  /* 0x200000c0ffbf7230 */ /* 0x100fe40000004100 */
[----:B------:R-:W-:Y:S01]  /*10d0*/  FADD.FTZ R145, R145, R174 ;  /* 0x000000ae91917221 */ /* 0x000fe20000010000 */
[----:B------:R-:W-:Y:S02]  /*10e0*/  HADD2.F32 R227, -RZ, R192.H1_H1 ;  /* 0x300000c0ffe37230 */ /* 0x000fe40000004100 */
[----:B------:R-:W-:Y:S01]  /*10f0*/  FFMA.FTZ R45, R186, R174, R45 ;  /* 0x000000aeba2d7223 */ /* 0x000fe2000001002d */
[----:B------:R-:W-:-:S02]  /*1100*/  HADD2.F32 R192, -RZ, R193.H0_H0 ;  /* 0x200000c1ffc07230 */ /* 0x000fc40000004100 */
[----:B------:R-:W-:Y:S01]  /*1110*/  FMUL.FTZ R174, R106, R173 ;  /* 0x000000ad6aae7220 */ /* 0x000fe20000410000 */
[----:B------:R-:W-:Y:S01]  /*1120*/  FADD.FTZ R189, R246, R13 ;  /* 0x0000000df6bd7221 */ /* 0x000fe20000010000 */
[----:B------:R-:W-:Y:S02]  /*1130*/  HADD2.F32 R176, -RZ, R176.H1_H1 ;  /* 0x300000b0ffb07230 */ /* 0x000fe40000004100 */
[C---:B------:R-:W-:Y:S01]  /*1140*/  FADD.FTZ R17, -R183.reuse, R17 ;  /* 0x00000011b7117221 */ /* 0x040fe20000010100 */
[----:B------:R-:W-:Y:S01]  /*1150*/  FMUL.FTZ R211, R4, R211 ;  /* 0x000000d304d37220 */ /* 0x000fe20000410000 */
[----:B------:R-:W-:Y:S01]  /*1160*/  FFMA.FTZ R246, R186, R13, R187 ;  /* 0x0000000dbaf67223 */ /* 0x000fe200000100bb */
[----:B------:R-:W-:Y:S01]  /*1170*/  FADD.FTZ R249, -R183, R192 ;  /* 0x000000c0b7f97221 */ /* 0x000fe20000010100 */
[----:B------:R-:W-:Y:S01]  /*1180*/  FMUL.FTZ R15, R107, R204 ;  /* 0x000000cc6b0f7220 */ /* 0x000fe20000410000 */
[----:B------:R-:W-:Y:S01]  /*1190*/  FADD.FTZ R248, R189, R174 ;  /* 0x000000aebdf87221 */ /* 0x000fe20000010000 */
[----:B------:R-:W-:Y:S01]  /*11a0*/  FMUL.FTZ R192, R4, R17 ;  /* 0x0000001104c07220 */ /* 0x000fe20000410000 */
[----:B------:R-:W-:Y:S01]  /*11b0*/  FFMA.FTZ R189, R211, R174, R246 ;  /* 0x000000aed3bd7223 */ /* 0x000fe200000100f6 */
[----:B------:R-:W-:Y:S01]  /*11c0*/  FADD.FTZ R213, -R183, R176 ;  /* 0x000000b0b7d57221 */ /* 0x000fe20000010100 */
[----:B------:R-:W-:-:S02]  /*11d0*/  HADD2.F32 R168, -RZ, R168.H1_H1 ;  /* 0x300000a8ffa87230 */ /* 0x000fc40000004100 */
[--C-:B------:R-:W-:Y:S02]  /*11e0*/  HADD2.F32 R16, -RZ, R199.reuse.H0_H0 ;  /* 0x200000c7ff107230 */ /* 0x100fe40000004100 */
[----:B------:R-:W-:Y:S02]  /*11f0*/  HADD2.F32 R176, -RZ, R199.H1_H1 ;  /* 0x300000c7ffb07230 */ /* 0x000fe40000004100 */
[----:B------:R-:W-:Y:S01]  /*1200*/  FADD.FTZ R199, R248, R15 ;  /* 0x0000000ff8c77221 */ /* 0x000fe20000010000 */
[----:B------:R-:W-:Y:S02]  /*1210*/  HADD2.F32 R205, -RZ, R177.H0_H0 ;  /* 0x200000b1ffcd7230 */ /* 0x000fe40000004100 */
[----:B------:R-:W-:Y:S01]  /*1220*/  FFMA.FTZ R248, R192, R15, R189 ;  /* 0x0000000fc0f87223 */ /* 0x000fe200000100bd */
[----:B------:R-:W-:Y:S02]  /*1230*/  HADD2.F32 R228, -RZ, R193.H1_H1 ;  /* 0x300000c1ffe47230 */ /* 0x000fe40000004100 */
[----:B------:R-:W-:Y:S01]  /*1240*/  FADD.FTZ R147, R147, R204 ;  /* 0x000000cc93937221 */ /* 0x000fe20000010000 */
[----:B------:R-:W-:-:S02]  /*1250*/  HADD2.F32 R193, -RZ, R194.H0_H0 ;  /* 0x200000c2ffc17230 */ /* 0x000fc40000004100 */
[----:B------:R-:W-:Y:S01]  /*1260*/  FFMA.FTZ R47, R192, R204, R47 ;  /* 0x000000ccc02f7223 */ /* 0x000fe2000001002f */
[----:B------:R-:W-:Y:S02]  /*1270*/  HADD2.F32 R229, -RZ, R194.H1_H1 ;  /* 0x300000c2ffe57230 */ /* 0x000fe40000004100 */
[----:B------:R-:W-:Y:S01]  /*1280*/  FMUL.FTZ R204, R4, R213 ;  /* 0x000000d504cc7220 */ /* 0x000fe20000410000 */
[----:B------:R-:W-:Y:S02]  /*1290*/  HADD2.F32 R177, -RZ, R177.H1_H1 ;  /* 0x300000b1ffb17230 */ /* 0x000fe40000004100 */
[----:B------:R-:W-:Y:S02]  /*12a0*/  HADD2.F32 R194, -RZ, R195.H0_H0 ;  /* 0x200000c3ffc27230 */ /* 0x000fe40000004100 */
[----:B------:R-:W-:Y:S01]  /*12b0*/  FMUL.FTZ R17, R109, R168 ;  /* 0x000000a86d117220 */ /* 0x000fe20000410000 */
[----:B------:R-:W-:Y:S02]  /*12c0*/  HADD2.F32 R215, -RZ, R169.H0_H0 ;  /* 0x200000a9ffd77230 */ /* 0x000fe40000004100 */
[----:B------:R-:W-:Y:S01]  /*12d0*/  FADD.FTZ R250, R199, R214 ;  /* 0x000000d6c7fa7221 */ /* 0x000fe20000010000 */
[----:B------:R-:W-:-:S02]  /*12e0*/  HADD2.F32 R230, -RZ, R195.H1_H1 ;  /* 0x300000c3ffe67230 */ /* 0x000fc40000004100 */
[----:B------:R-:W-:Y:S01]  /*12f0*/  FADD.FTZ R205, -R183, R205 ;  /* 0x000000cdb7cd7221 */ /* 0x000fe20000010100 */
[----:B------:R-:W-:Y:S01]  /*1300*/  FFMA.FTZ R189, R175, R214, R248 ;  /* 0x000000d6afbd7223 */ /* 0x000fe200000100f8 */
[----:B------:R-:W-:Y:S02]  /*1310*/  HADD2.F32 R216, -RZ, R169.H1_H1 ;  /* 0x300000a9ffd87230 */ /* 0x000fe40000004100 */
[C---:B------:R-:W-:Y:S01]  /*1320*/  FADD.FTZ R177, -R183.reuse, R177 ;  /* 0x000000b1b7b17221 */ /* 0x040fe20000010100 */
[----:B------:R-:W-:Y:S01]  /*1330*/  FADD.FTZ R194, -R183, R194 ;  /* 0x000000c2b7c27221 */ /* 0x000fe20000010100 */
[----:B------:R-:W-:Y:S01]  /*1340*/  FADD.FTZ R149, R149, R168 ;  /* 0x000000a895957221 */ /* 0x000fe20000010000 */
[----:B------:R-:W-:Y:S01]  /*1350*/  FFMA.FTZ R49, R204, R168, R49 ;  /* 0x000000a8cc317223 */ /* 0x000fe20000010031 */
[----:B------:R-:W-:Y:S01]  /*1360*/  FMUL.FTZ R168, R110, R215 ;  /* 0x000000d76ea87220 */ /* 0x000fe20000410000 */
[----:B------:R-:W-:Y:S01]  /*1370*/  FADD.FTZ R199, R250, R17 ;  /* 0x00000011fac77221 */ /* 0x000fe20000010000 */
        /* <DEDUP_REMOVED lines=17> */
[----:B------:R-:W-:Y:S01]  /*1490*/  FFMA.FTZ R250, R204, R17, R189 ;  /* 0x00000011ccfa7223 */ /* 0x000fe200000100bd */
[----:B------:R-:W-:Y:S01]  /*14a0*/  FADD.FTZ R183, -R183, R208 ;  /* 0x000000d0b7b77221 */ /* 0x000fe20000010100 */
[----:B------:R-:W-:-:S02]  /*14b0*/  HADD2.F32 R169, -RZ, R170.H0_H0 ;  /* 0x200000aaffa97230 */ /* 0x000fc40000004100 */
[----:B------:R-:W-:Y:S01]  /*14c0*/  FADD.FTZ R144, R144, R19 ;  /* 0x0000001390907221 */ /* 0x000fe20000010000 */
[----:B------:R-:W-:Y:S01]  /*14d0*/  FFMA.FTZ R44, R209, R19, R44 ;  /* 0x00000013d12c7223 */ /* 0x000fe2000001002c */
[C---:B------:R-:W-:Y:S01]  /*14e0*/  FMUL.FTZ R208, R4.reuse, R177 ;  /* 0x000000b104d07220 */ /* 0x040fe20000410000 */
[C---:B------:R-:W-:Y:S01]  /*14f0*/  FMUL.FTZ R189, R4.reuse, R194 ;  /* 0x000000c204bd7220 */ /* 0x040fe20000410000 */
[----:B------:R-:W-:Y:S01]  /*1500*/  FMUL.FTZ R19, R111, R216 ;  /* 0x000000d86f137220 */ /* 0x000fe20000410000 */
[----:B------:R-:W-:Y:S01]  /*1510*/  FADD.FTZ R194, R199, R168 ;  /* 0x000000a8c7c27221 */ /* 0x000fe20000010000 */
[----:B------:R-:W-:Y:S01]  /*1520*/  FFMA.FTZ R199, R205, R168, R250 ;  /* 0x000000a8cdc77223 */ /* 0x000fe200000100fa */
        /* <DEDUP_REMOVED lines=10> */
[----:B------:R-:W-:Y:S02]  /*15d0*/  HADD2.F32 R180, -RZ, R180.H1_H1 ;  /* 0x300000b4ffb47230 */ /* 0x000fe40000004100 */
[----:B------:R-:W-:Y:S01]  /*15e0*/  FADD.FTZ R152, R152, R169 ;  /* 0x000000a998987221 */ /* 0x000fe20000010000 */
[----:B------:R-:W-:Y:S01]  /*15f0*/  FFMA.FTZ R52, R235, R169, R52 ;  /* 0x000000a9eb347223 */ /* 0x000fe20000010034 */
[----:B------:R-:W-:Y:S01]  /*1600*/  FADD.FTZ R63, R63, R226 ;  /* 0x000000e23f3f7221 */ /* 0x000fe20000010000 */
[-C--:B------:R-:W-:Y:S01]  /*1610*/  FFMA.FTZ R167, R228, R226.reuse, R167 ;  /* 0x000000e2e4a77223 */ /* 0x080fe200000100a7 */
[----:B------:R-:W-:Y:S01]  /*1620*/  FMUL.FTZ R187, R123, R226 ;  /* 0x000000e27bbb7220 */ /* 0x000fe20000410000 */
[C---:B------:R-:W-:Y:S01]  /*1630*/  FMUL.FTZ R191, R4.reuse, R191 ;  /* 0x000000bf04bf7220 */ /* 0x040fe20000410000 */
[----:B------:R-:W-:Y:S01]  /*1640*/  FMUL.FTZ R169, R113, R170 ;  /* 0x000000aa71a97220 */ /* 0x000fe20000410000 */
[----:B------:R-:W-:Y:S01]  /*1650*/  FMUL.FTZ R226, R4, R227 ;  /* 0x000000e304e27220 */ /* 0x000fe20000410000 */
[----:B------:R-:W-:Y:S01]  /*1660*/  FADD.FTZ R252, R201, R216 ;  /* 0x000000d8c9fc7221 */ /* 0x000fe20000010000 */
[----:B------:R-:W-:Y:S01]  /*1670*/  FFMA.FTZ R199, R235, R216, R250 ;  /* 0x000000d8ebc77223 */ /* 0x000fe200000100fa */
        /* <DEDUP_REMOVED lines=12> */
[----:B------:R-:W-:Y:S01]  /*1740*/  FADD.FTZ R146, R146, R173 ;  /* 0x000000ad92927221 */ /* 0x000fe20000010000 */
[----:B------:R-:W-:Y:S01]  /*1750*/  FFMA.FTZ R46, R211, R173, R46 ;  /* 0x000000add32e7223 */ /* 0x000fe2000001002e */
[----:B------:R-:W-:Y:S01]  /*1760*/  FMUL.FTZ R173, R115, R218 ;  /* 0x000000da73ad7220 */ /* 0x000fe20000410000 */
[----:B------:R-:W-:Y:S01]  /*1770*/  FADD.FTZ R252, R201, R170 ;  /* 0x000000aac9fc7221 */ /* 0x000fe20000010000 */
[----:B------:R-:W-:Y:S01]  /*1780*/  FMUL.FTZ R212, R4, R239 ;  /* 0x000000ef04d47220 */ /* 0x000fe20000410000 */
[----:B------:R-:W-:Y:S01]  /*1790*/  FFMA.FTZ R199, R207, R170, R180 ;  /* 0x000000aacfc77223 */ /* 0x000fe200000100b4 */
[----:B------:R-:W-:-:S02]  /*17a0*/  HADD2.F32 R188, -RZ, R188.H1_H1 ;  /* 0x300000bcffbc7230 */ /* 0x000fc40000004100 */
[----:B------:R-:W-:Y:S01]  /*17b0*/  FADD.FTZ R201, R252, R173 ;  /* 0x000000adfcc97221 */ /* 0x000fe20000010000 */
[C---:B------:R-:W-:Y:S01]  /*17c0*/  FFMA.FTZ R252, R212.reuse, R173, R199 ;  /* 0x000000add4fc7223 */ /* 0x040fe200000100c7 */
[----:B------:R-:W-:Y:S01]  /*17d0*/  FADD.FTZ R155, R155, R218 ;  /* 0x000000da9b9b7221 */ /* 0x000fe20000010000 */
[----:B------:R-:W-:Y:S01]  /*17e0*/  FFMA.FTZ R55, R212, R218, R55 ;  /* 0x000000dad4377223 */ /* 0x000fe20000010037 */
[C---:B------:R-:W-:Y:S01]  /*17f0*/  FMUL.FTZ R218, R4.reuse, R241 ;  /* 0x000000f104da7220 */ /* 0x040fe20000410000 */
[----:B------:R-:W-:Y:S01]  /*1800*/  FMUL.FTZ R177, R117, R188 ;  /* 0x000000bc75b17220 */ /* 0x000fe20000410000 */
[----:B------:R-:W-:Y:S01]  /*1810*/  FADD.FTZ R180, R201, R244 ;  /* 0x000000f4c9b47221 */ /* 0x000fe20000010000 */
[----:B------:R-:W-:Y:S01]  /*1820*/  FFMA.FTZ R201, R171, R244, R252 ;  /* 0x000000f4abc97223 */ /* 0x000fe200000100fc */
[--C-:B------:R-:W-:Y:S02]  /*1830*/  HADD2.F32 R231, -RZ, R181.reuse.H0_H0 ;  /* 0x200000b5ffe77230 */ /* 0x100fe40000004100 */
[----:B------:R-:W-:Y:S01]  /*1840*/  FMUL.FTZ R246, R4, R251 ;  /* 0x000000fb04f67220 */ /* 0x000fe20000410000 */
[----:B------:R-:W-:-:S02]  /*1850*/  HADD2.F32 R232, -RZ, R181.H1_H1 ;  /* 0x300000b5ffe87230 */ /* 0x000fc40000004100 */
[----:B------:R-:W-:Y:S01]  /*1860*/  FADD.FTZ R161, R161, R188 ;  /* 0x000000bca1a17221 */ /* 0x000fe20000010000 */
[----:B------:R-:W-:Y:S02]  /*1870*/  HADD2.F32 R181, -RZ, R182.H0_H0 ;  /* 0x200000b6ffb57230 */ /* 0x000fe40000004100 */
[----:B------:R-:W-:Y:S01]  /*1880*/  FFMA.FTZ R57, R218, R188, R57 ;  /* 0x000000bcda397223 */ /* 0x000fe20000010039 */
[----:B------:R-:W-:Y:S01]  /*1890*/  FMUL.FTZ R193, R4, R193 ;  /* 0x000000c104c17220 */ /* 0x000fe20000410000 */
[----:B------:R-:W-:Y:S01]  /*18a0*/  FADD.FTZ R213, R180, R177 ;  /* 0x000000b1b4d57221 */ /* 0x000fe20000010000 */
[----:B------:R-:W-:Y:S01]  /*18b0*/  FMUL.FTZ R219, R4, R219 ;  /* 0x000000db04db7220 */ /* 0x000fe20000410000 */
[----:B------:R-:W-:Y:S01]  /*18c0*/  FMUL.FTZ R188, R118, R223 ;  /* 0x000000df76bc7220 */ /* 0x000fe20000410000 */
[----:B------:R-:W-:Y:S01]  /*18d0*/  FFMA.FTZ R180, R218, R177, R201 ;  /* 0x000000b1dab47223 */ /* 0x000fe200000100c9 */
[----:B------:R-:W-:Y:S01]  /*18e0*/  FADD.FTZ R71, R71, R232 ;  /* 0x000000e847477221 */ /* 0x000fe20000010000 */
[-C--:B------:R-:W-:Y:S01]  /*18f0*/  FFMA.FTZ R67, R246, R232.reuse, R67 ;  /* 0x000000e8f6437223 */ /* 0x080fe20000010043 */
[----:B------:R-:W-:Y:S01]  /*1900*/  FMUL.FTZ R199, R127, R232 ;  /* 0x000000e87fc77220 */ /* 0x000fe20000410000 */
        /* <DEDUP_REMOVED lines=25> */
[----:B------:R-:W-:-:S02]  /*1aa0*/  FMUL.FTZ R215, R4, R8 ;  /* 0x0000000804d77220 */ /* 0x000fc40000410000 */
        /* <DEDUP_REMOVED lines=19> */
[--C-:B------:R-:W-:Y:S02]  /*1be0*/  HADD2.F32 R10, -RZ, R196.reuse.H0_H0 ;  /* 0x200000c4ff0a7230 */ /* 0x100fe40000004100 */
[----:B------:R-:W-:Y:S01]  /*1bf0*/  FADD.FTZ R77, R77, R182 ;  /* 0x000000b64d4d7221 */ /* 0x000fe20000010000 */
[----:B------:R-:W-:-:S02]  /*1c00*/  HADD2.F32 R196, -RZ, R196.H1_H1 ;  /* 0x300000c4ffc47230 */ /* 0x000fc40000004100 */
        /* <DEDUP_REMOVED lines=10> */
[----:B------:R-:W-:-:S02]  /*1cb0*/  HADD2.F32 R14, -RZ, R197.H1_H1 ;  /* 0x300000c5ff0e7230 */ /* 0x000fc40000004100 */
[----:B------:R-:W-:Y:S01]  /*1cc0*/  FMUL.FTZ R240, R4, R240 ;  /* 0x000000f004f07220 */ /* 0x000fe20000410000 */
[----:B------:R-:W-:Y:S01]  /*1cd0*/  FADD.FTZ R84, R84, R10 ;  /* 0x0000000a54547221 */ /* 0x000fe20000010000 */
[-C--:B------:R-:W-:Y:S01]  /*1ce0*/  FFMA.FTZ R80, R215, R10.reuse, R80 ;  /* 0x0000000ad7507223 */ /* 0x080fe20000010050 */
[----:B------:R-:W-:Y:S01]  /*1cf0*/  FMUL.FTZ R10, R132, R10 ;  /* 0x0000000a840a7220 */ /* 0x000fe20000410000 */
[----:B------:R-:W-:Y:S01]  /*1d00*/  FADD.FTZ R229, R196, R213 ;  /* 0x000000d5c4e57221 */ /* 0x000fe20000010000 */
[----:B------:R-:W-:Y:S01]  /*1d10*/  FFMA.FTZ R180, R230, R213, R181 ;  /* 0x000000d5e6b47223 */ /* 0x000fe200000100b5 */
[----:B------:R-:W-:Y:S02]  /*1d20*/  HADD2.F32 R12, -RZ, R197.H0_H0 ;  /* 0x200000c5ff0c7230 */ /* 0x000fe40000004100 */
        /* <DEDUP_REMOVED lines=46> */
.L_x_12637:
        /* <DEDUP_REMOVED lines=26> */
.L_x_12638:
[----:B------:R-:W-:Y:S05]  /*21b0*/  BSYNC.RECONVERGENT B1 ;  /* 0x0000000000017941 */ /* 0x000fea0003800200 */
.L_x_12636:
        /* <DEDUP_REMOVED lines=21> */
.L_x_12747:
        /* <DEDUP_REMOVED lines=37> */
.L_x_12644:
[----:B------:R-:W-:Y:S05]  /*2560*/  BSYNC.RECONVERGENT B2 ;  /* 0x0000000000027941 */ /* 0x000fea0003800200 */
.L_x_12643:
        /* <DEDUP_REMOVED lines=10> */
.L_x_12646:
[----:B------:R-:W-:Y:S05]  /*2610*/  BSYNC.RECONVERGENT B2 ;  /* 0x0000000000027941 */ /* 0x000fea0003800200 */
.L_x_12645:
        /* <DEDUP_REMOVED lines=10> */
.L_x_12648:
[----:B------:R-:W-:Y:S05]  /*26c0*/  BSYNC.RECONVERGENT B2 ;  /* 0x0000000000027941 */ /* 0x000fea0003800200 */
.L_x_12647:
        /* <DEDUP_REMOVED lines=10> */
.L_x_12650:
[----:B------:R-:W-:Y:S05]  /*2770*/  BSYNC.RECONVERGENT B2 ;  /* 0x0000000000027941 */ /* 0x000fea0003800200 */
.L_x_12649:
        /* <DEDUP_REMOVED lines=10> */
.L_x_12652:
[----:B------:R-:W-:Y:S05]  /*2820*/  BSYNC.RECONVERGENT B2 ;  /* 0x0000000000027941 */ /* 0x000fea0003800200 */
.L_x_12651:
        /* <DEDUP_REMOVED lines=10> */
.L_x_12654:
[----:B------:R-:W-:Y:S05]  /*28d0*/  BSYNC.RECONVERGENT B2 ;  /* 0x0000000000027941 */ /* 0x000fea0003800200 */
.L_x_12653:
        /* <DEDUP_REMOVED lines=10> */
.L_x_12656:
[----:B------:R-:W-:Y:S05]  /*2980*/  BSYNC.RECONVERGENT B2 ;  /* 0x0000000000027941 */ /* 0x000fea0003800200 */
.L_x_12655:
        /* <DEDUP_REMOVED lines=10> */
.L_x_12642:
        /* <DEDUP_REMOVED lines=15> */
[----:B------:R-:W-:Y:S01]  /*2b20*/  @P2 F2FP.F16.F32.PACK_AB R7, RZ, R7 ;  /* 0x00000007ff07223e */ /* 0x000fe200000000ff */
[----:B-1----:R-:W-:-:S06]  /*2b30*/  @P2 FMUL.FTZ R6, R99, R96 ;  /* 0x0000006063062220 */ /* 0x002fcc0000410000 */
[----:B------:R-:W1:Y:S01]  /*2b40*/  @P2 LDC R98, c[0x0][0x40c] ;  /* 0x00010300ff622b82 */ /* 0x000e620000000800 */
[----:B------:R-:W-:Y:S01]  /*2b50*/  F2FP.F16.F32.PACK_AB R96, R97, R96 ;  /* 0x000000606160723e */ /* 0x000fe200000000ff */
[----:B------:R-:W-:Y:S01]  /*2b60*/  FFMA.FTZ R97, R203, R5, R200 ;  /* 0x00000005cb617223 */ /* 0x000fe200000100c8 */
[----:B------:R-:W-:Y:S01]  /*2b70*/  FADD.FTZ R99, R11, -R180 ;  /* 0x800000b40b637221 */ /* 0x000fe20000010000 */
[----:B------:R-:W-:Y:S02]  /*2b80*/  @P2 F2FP.F16.F32.PACK_AB R6, RZ, R6 ;  /* 0x00000006ff06223e */ /* 0x000fe400000000ff */
        /* <DEDUP_REMOVED lines=12> */
[----:B------:R-:W-:Y:S02]  /*2c50*/  F2FP.F16.F32.PACK_AB R97, R180, R97 ;  /* 0x00000061b461723e */ /* 0x000fe400000000ff */
[----:B------:R-:W1:Y:S01]  /*2c60*/  @P2 LDC R180, c[0x0][0x40c] ;  /* 0x00010300ffb42b82 */ /* 0x000e620000000800 */
[----:B------:R-:W-:Y:S02]  /*2c70*/  @P2 F2FP.F16.F32.PACK_AB R99, RZ, R99 ;  /* 0x00000063ff63223e */ /* 0x000fe400000000ff */
[----:B------:R-:W-:Y:S01]  /*2c80*/  @P2 F2FP.F16.F32.PACK_AB R6, RZ, R98 ;  /* 0x00000062ff06223e */ /* 0x000fe200000000ff */
        /* <DEDUP_REMOVED lines=11> */
[----:B------:R-:W-:-:S02]  /*2d40*/  @P2 F2FP.F16.F32.PACK_AB R7, RZ, R7 ;  /* 0x00000007ff07223e */ /* 0x000fc400000000ff */
[----:B------:R-:W-:Y:S01]  /*2d50*/  F2FP.F16.F32.PACK_AB R98, R181, R98 ;  /* 0x00000062b562723e */ /* 0x000fe200000000ff */
[----:B------:R-:W-:Y:S01]  /*2d60*/  FMUL.FTZ R99, R4, R99 ;  /* 0x0000006304637220 */ /* 0x000fe20000410000 */
[----:B------:R-:W-:Y:S01]  /*2d70*/  @P2 PRMT R158, R7, 0x7610, R158 ;  /* 0x00007610079e2816 */ /* 0x000fe2000000009e */
[----:B-1----:R-:W-:Y:S01]  /*2d80*/  @P2 FMUL.FTZ R180, R180, R181 ;  /* 0x000000b5b4b42220 */ /* 0x002fe20000410000 */
[----:B------:R-:W-:Y:S02]  /*2d90*/  FFMA.FTZ R181, R211, R5, R200 ;  /* 0x00000005d3b57223 */ /* 0x000fe400000100c8 */
[----:B------:R-:W-:Y:S02]  /*2da0*/  FSEL R7, R99, RZ, P1 ;  /* 0x000000ff63077208 */ /* 0x000fe40000800000 */
[----:B------:R-:W-:Y:S01]  /*2db0*/  FADD.FTZ R181, R174, -R181 ;  /* 0x800000b5aeb57221 */ /* 0x000fe20000010000 */
[----:B------:R-:W-:-:S03]  /*2dc0*/  @P2 F2FP.F16.F32.PACK_AB R180, RZ, R180 ;  /* 0x000000b4ffb4223e */ /* 0x000fc600000000ff */
[----:B------:R-:W-:Y:S01]  /*2dd0*/  FMUL.FTZ R181, R4, R181 ;  /* 0x000000b504b57220 */ /* 0x000fe20000410000 */
[----:B------:R-:W-:-:S04]  /*2de0*/  @P2 PRMT R158, R158, 0x5410, R180 ;  /* 0x000054109e9e2816 */ /* 0x000fc800000000b4 */
[----:B------:R-:W-:-:S04]  /*2df0*/  FSEL R202, R181, RZ, P1 ;  /* 0x000000ffb5ca7208 */ /* 0x000fc80000800000 */
[-C--:B------:R-:W-:Y:S01]  /*2e00*/  F2FP.F16.F32.PACK_AB R99, R7, R202.reuse ;  /* 0x000000ca0763723e */ /* 0x080fe200000000ff */
        /* <DEDUP_REMOVED lines=8> */
.L_x_12641:
[----:B------:R-:W-:Y:S02]  /*2e90*/  MOV R245, UR20 ;  /* 0x0000001400f57c02 */ /* 0x000fe40008000f00 */
[----:B------:R-:W-:Y:S02]  /*2ea0*/  MOV R247, UR21 ;  /* 0x0000001500f77c02 */ /* 0x000fe40008000f00 */
[----:B------:R-:W-:-:S04]  /*2eb0*/  ISETP.NE.U32.AND P1, PT, R245, RZ, PT ;  /* 0x000000fff500720c */ /* 0x000fc80003f25070 */
[----:B------:R-:W-:-:S13]  /*2ec0*/  ISETP.NE.AND.EX P1, PT, R247, RZ, PT, P1 ;  /* 0x000000fff700720c */ /* 0x000fda0003f25310 */
[----:B------:R-:W-:Y:S05]  /*2ed0*/  @P1 BRA `(.L_x_12658) ;  /* 0x0000000400081947 */ /* 0x000fea0003800000 */
[----:B------:R-:W-:Y:S01]  /*2ee0*/  ISETP.GT.AND P1, PT, R2, RZ, PT ;  /* 0x000000ff0200720c */ /* 0x000fe20003f24270 */
[--C-:B------:R-:W-:Y:S01]  /*2ef0*/  HADD2.F32 R239, -RZ, R36.reuse.H1_H1 ;  /* 0x30000024ffef7230 */ /* 0x100fe20000004100 */
[----:B------:R-:W0:Y:S01]  /*2f00*/  @P2 LDC R180, c[0x0][0x40c] ;  /* 0x00010300ffb42b82 */ /* 0x000e220000000800 */
[----:B------:R-:W-:Y:S02]  /*2f10*/  HADD2.F32 R237, -RZ, R36.H0_H0 ;  /* 0x20000024ffed7230 */ /* 0x000fe40000004100 */
[--C-:B------:R-:W-:Y:S02]  /*2f20*/  HADD2.F32 R233, -RZ, R37.reuse.H0_H0 ;  /* 0x20000025ffe97230 */ /* 0x100fe40000004100 */
[----:B------:R-:W-:-:S03]  /*2f30*/  HADD2.F32 R181, -RZ, R37.H1_H1 ;  /* 0x30000025ffb57230 */ /* 0x000fc60000004100 */
[----:B------:R-:W1:Y:S03]  /*2f40*/  @P2 LDC R234, c[0x0][0x40c] ;  /* 0x00010300ffea2b82 */ /* 0x000e660000000800 */
[-CC-:B------:R-:W-:Y:S01]  /*2f50*/  @P1 FFMA.FTZ R6, R178, R5.reuse, R200.reuse ;  /* 0x00000005b2061223 */ /* 0x180fe200000100c8 */
[-CC-:B------:R-:W-:Y:S01]  /*2f60*/  @P1 FFMA.FTZ R7, R3, R5.reuse, R200.reuse ;  /* 0x0000000503071223 */ /* 0x180fe200000100c8 */
[----:B------:R-:W-:Y:S02]  /*2f70*/  @P1 FFMA.FTZ R202, R184, R5, R200 ;  /* 0x00000005b8ca1223 */ /* 0x000fe400000100c8 */
[----:B------:R-:W-:Y:S01]  /*2f80*/  @P1 FADD.FTZ R6, R9, -R6 ;  /* 0x8000000609061221 */ /* 0x000fe20000010000 */
[----:B------:R-:W-:Y:S01]  /*2f90*/  @P1 FADD.FTZ R7, R206, -R7 ;  /* 0x80000007ce071221 */ /* 0x000fe20000010000 */
[----:B------:R-:W-:Y:S01]  /*2fa0*/  @P1 FADD.FTZ R202, R11, -R202 ;  /* 0x800000ca0bca1221 */ /* 0x000fe20000010000 */
[----:B------:R-:W2:Y:S01]  /*2fb0*/  @P2 LDC R238, c[0x0][0x40c] ;  /* 0x00010300ffee2b82 */ /* 0x000ea20000000800 */
[C---:B------:R-:W-:Y:S01]  /*2fc0*/  @P1 FFMA.FTZ R239, R4.reuse, R6, R239 ;  /* 0x0000000604ef1223 */ /* 0x040fe200000100ef */
[C---:B------:R-:W-:Y:S01]  /*2fd0*/  @P1 FFMA.FTZ R237, R4.reuse, R7, R237 ;  /* 0x0000000704ed1223 */ /* 0x040fe200000100ed */
[----:B------:R-:W-:Y:S01]  /*2fe0*/  @P1 FFMA.FTZ R7, R203, R5, R200 ;  /* 0x00000005cb071223 */ /* 0x000fe200000100c8 */
[----:B------:R-:W-:Y:S01]  /*2ff0*/  @P1 FFMA.FTZ R181, R4, R202, R181 ;  /* 0x000000ca04b51223 */ /* 0x000fe200000100b5 */
[----:B0-----:R-:W-:-:S02]  /*3000*/  @P2 FMUL.FTZ R239, R239, R180 ;  /* 0x000000b4efef2220 */ /* 0x001fc40000410000 */
[----:B------:R-:W-:Y:S01]  /*3010*/  @P1 FADD.FTZ R7, R172, -R7 ;  /* 0x80000007ac071221 */ /* 0x000fe20000010000 */
[----:B------:R-:W0:Y:S01]  /*3020*/  @P2 LDC R6, c[0x0][0x40c] ;  /* 0x00010300ff062b82 */ /* 0x000e220000000800 */
[--C-:B------:R-:W-:Y:S02]  /*3030*/  @P1 FFMA.FTZ R180, R186, R5, R200.reuse ;  /* 0x00000005bab41223 */ /* 0x100fe400000100c8 */
[----:B------:R-:W-:Y:S01]  /*3040*/  @P1 FFMA.FTZ R233, R4, R7, R233 ;  /* 0x0000000704e91223 */ /* 0x000fe200000100e9 */
[----:B------:R-:W-:Y:S01]  /*3050*/  @P1 FFMA.FTZ R7, R209, R5, R200 ;  /* 0x00000005d1071223 */ /* 0x000fe200000100c8 */
[----:B------:R-:W-:-:S03]  /*3060*/  @P1 FADD.FTZ R180, R13, -R180 ;  /* 0x800000b40db41221 */ /* 0x000fc60000010000 */
[----:B------:R-:W-:Y:S01]  /*3070*/  @P1 FADD.FTZ R202, R18, -R7 ;  /* 0x8000000712ca1221 */ /* 0x000fe20000010000 */
[----:B------:R-:W-:-:S05]  /*3080*/  HADD2.F32 R7, -RZ, R38.H0_H0 ;  /* 0x20000026ff077230 */ /* 0x000fca0000004100 */
[----:B------:R-:W-:-:S04]  /*3090*/  @P1 FFMA.FTZ R7, R4, R202, R7 ;  /* 0x000000ca04071223 */ /* 0x000fc80000010007 */
[----:B-1----:R-:W-:-:S05]  /*30a0*/  @P2 FMUL.FTZ R7, R7, R234 ;  /* 0x000000ea07072220 */ /* 0x002fca0000410000 */
[----:B------:R-:W-:Y:S01]  /*30b0*/  @P2 F2FP.F16.F32.PACK_AB R7, RZ, R7 ;  /* 0x00000007ff07223e */ /* 0x000fe200000000ff */
[----:B0-----:R-:W-:Y:S01]  /*30c0*/  @P2 FMUL.FTZ R6, R237, R6 ;  /* 0x00000006ed062220 */ /* 0x001fe20000410000 */
[----:B------:R-:W-:Y:S02]  /*30d0*/  HADD2.F32 R237, -RZ, R38.H1_H1 ;  /* 0x30000026ffed7230 */ /* 0x000fe40000004100 */
[----:B------:R-:W-:Y:S02]  /*30e0*/  @P2 PRMT R158, R7, 0x7610, R158 ;  /* 0x00007610079e2816 */ /* 0x000fe4000000009e */
[----:B------:R-:W-:Y:S01]  /*30f0*/  @P2 F2FP.F16.F32.PACK_AB R6, RZ, R6 ;  /* 0x00000006ff06223e */ /* 0x000fe200000000ff */
[----:B------:R-:W-:Y:S01]  /*3100*/  @P1 FFMA.FTZ R237, R4, R180, R237 ;  /* 0x000000b404ed1223 */ /* 0x000fe200000100ed */
[----:B------:R-:W-:Y:S01]  /*3110*/  @P2 F2FP.F16.F32.PACK_AB R180, RZ, R239 ;  /* 0x000000efffb4223e */ /* 0x000fe200000000ff */
[----:B------:R-:W-:Y:S01]  /*3120*/  @P1 FFMA.FTZ R239, R211, R5, R200 ;  /* 0x00000005d3ef1223 */ /* 0x000fe200000100c8 */
[----:B------:R-:W-:Y:S01]  /*3130*/  @P2 PRMT R156, R6, 0x7610, R156 ;  /* 0x00007610069c2816 */ /* 0x000fe2000000009c */
[----:B--2---:R-:W-:Y:S01]  /*3140*/  @P2 FMUL.FTZ R237, R237, R238 ;  /* 0x000000eeeded2220 */ /* 0x004fe20000410000 */
[----:B------:R-:W0:Y:S01]  /*3150*/  @P2 LDC R6, c[0x0][0x40c] ;  /* 0x00010300ff062b82 */ /* 0x000e220000000800 */
[----:B------:R-:W-:Y:S01]  /*3160*/  @P1 FADD.FTZ R202, R174, -R239 ;  /* 0x800000efaeca1221 */ /* 0x000fe20000010000 */
[----:B------:R-:W-:Y:S01]  /*3170*/  HADD2.F32 R239, -RZ, R39.H0_H0 ;  /* 0x20000027ffef7230 */ /* 0x000fe20000004100 */
[----:B------:R-:W-:-:S02]  /*3180*/  @P2 PRMT R156, R156, 0x5410, R180 ;  /* 0x000054109c9c2816 */ /* 0x000fc400000000b4 */
[----:B------:R-:W-:Y:S02]  /*3190*/  @P2 F2FP.F16.F32.PACK_AB R237, RZ, R237 ;  /* 0x000000edffed223e */ /* 0x000fe400000000ff */
[----:B------:R-:W-:Y:S01]  /*31a0*/  @P1 FFMA.FTZ R239, R4, R202, R239 ;  /* 0x000000ca04ef1223 */ /* 0x000fe200000100ef */
[----:B------:R-:W1:Y:S01]  /*31b0*/  @P2 LDC R180, c[0x0][0x40c] ;  /* 0x00010300ffb42b82 */ /* 0x000e620000000800 */
[----:B------:R-:W-:-:S07]  /*31c0*/  @P2 PRMT R158, R158, 0x5410, R237 ;  /* 0x000054109e9e2816 */ /* 0x000fce00000000ed */
[----:B------:R-:W2:Y:S01]  /*31d0*/  @P2 LDC R202, c[0x0][0x40c] ;  /* 0x00010300ffca2b82 */ /* 0x000ea20000000800 */
        /* <DEDUP_REMOVED lines=18> */
.L_x_12658:
[----:B------:R-:W-:Y:S01]  /*3300*/  ISETP.GT.AND P1, PT, R2, RZ, PT ;  /* 0x000000ff0200720c */ /* 0x000fe20003f24270 */
[----:B------:R-:W-:Y:S01]  /*3310*/  @P3 FFMA.FTZ R7, R3, R5, R200 ;  /* 0x0000000503073223 */ /* 0x000fe200000100c8 */
[----:B------:R-:W-:Y:S01]  /*3320*/  HADD2.F32 R239, -RZ, R36.H0_H0 ;  /* 0x20000024ffef7230 */ /* 0x000fe20000004100 */
[----:B------:R-:W0:Y:S01]  /*3330*/  @P2 LDC R233, c[0x0][0x40c] ;  /* 0x00010300ffe92b82 */ /* 0x000e220000000800 */
[--C-:B------:R-:W-:Y:S02]  /*3340*/  HADD2.F32 R98, -RZ, R38.reuse.H0_H0 ;  /* 0x20000026ff627230 */ /* 0x100fe40000004100 */
[----:B------:R-:W-:Y:S01]  /*3350*/  @P3 FADD.FTZ R7, R206, -R7 ;  /* 0x80000007ce073221 */ /* 0x000fe20000010000 */
[----:B------:R-:W-:Y:S02]  /*3360*/  HADD2.F32 R96, -RZ, R38.H1_H1 ;  /* 0x30000026ff607230 */ /* 0x000fe40000004100 */
[--C-:B------:R-:W-:Y:S02]  /*3370*/  HADD2.F32 R97, -RZ, R37.reuse.H1_H1 ;  /* 0x30000025ff617230 */ /* 0x100fe40000004100 */
[----:B------:R-:W-:Y:S01]  /*3380*/  @P3 FFMA.FTZ R239, R4, R7, R239 ;  /* 0x0000000704ef3223 */ /* 0x000fe200000100ef */
[----:B------:R-:W-:Y:S01]  /*3390*/  HADD2.F32 R251, -RZ, R37.H0_H0 ;  /* 0x20000025fffb7230 */ /* 0x000fe20000004100 */
[----:B------:R-:W1:Y:S01]  /*33a0*/  @P2 LDC R180, c[0x0][0x40c] ;  /* 0x00010300ffb42b82 */ /* 0x000e620000000800 */
[----:B------:R-:W-:-:S02]  /*33b0*/  HADD2.F32 R237, -RZ, R39.H1_H1 ;  /* 0x30000027ffed7230 */ /* 0x000fc40000004100 */
[-CC-:B------:R-:W-:Y:S01]  /*33c0*/  @P1 FFMA.FTZ R7, R209, R5.reuse, R200.reuse ;  /* 0x00000005d1071223 */ /* 0x180fe200000100c8 */
[-CC-:B------:R-:W-:Y:S01]  /*33d0*/  @P1 FFMA.FTZ R6, R186, R5.reuse, R200.reuse ;  /* 0x00000005ba061223 */ /* 0x180fe200000100c8 */
[-CC-:B------:R-:W-:Y:S01]  /*33e0*/  @P1 FFMA.FTZ R202, R192, R5.reuse, R200.reuse ;  /* 0x00000005c0ca1223 */ /* 0x180fe200000100c8 */
[----:B------:R-:W-:Y:S02]  /*33f0*/  HADD2.F32 R241, -RZ, R36.H1_H1 ;  /* 0x30000024fff17230 */ /* 0x000fe40000004100 */
[----:B------:R-:W-:Y:S01]  /*3400*/  @P1 FADD.FTZ R7, R18, -R7 ;  /* 0x8000000712071221 */ /* 0x000fe20000010000 */
[----:B------:R-:W-:Y:S01]  /*3410*/  @P1 FFMA.FTZ R99, R211, R5, R200 ;  /* 0x00000005d3631223 */ /* 0x000fe200000100c8 */
        /* <DEDUP_REMOVED lines=8> */
[----:B------:R-:W-:Y:S01]  /*34a0*/  @P1 FADD.FTZ R6, R11, -R6 ;  /* 0x800000060b061221 */ /* 0x000fe20000010000 */
[----:B------:R-:W-:Y:S01]  /*34b0*/  @P1 FFMA.FTZ R7, R203, R5, R200 ;  /* 0x00000005cb071223 */ /* 0x000fe200000100c8 */
[----:B------:R-:W3:Y:S01]  /*34c0*/  @P2 LDC R202, c[0x0][0x40c] ;  /* 0x00010300ffca2b82 */ /* 0x000ee20000000800 */
[----:B------:R-:W-:-:S02]  /*34d0*/  HADD2.F32 R99, -RZ, R39.H0_H0 ;  /* 0x20000027ff637230 */ /* 0x000fc40000004100 */
[----:B------:R-:W-:Y:S01]  /*34e0*/  @P1 FFMA.FTZ R97, R4, R6, R97 ;  /* 0x0000000604611223 */ /* 0x000fe20000010061 */
[----:B------:R-:W-:Y:S01]  /*34f0*/  @P1 FADD.FTZ R7, R172, -R7 ;  /* 0x80000007ac071221 */ /* 0x000fe20000010000 */
[----:B------:R-:W-:Y:S01]  /*3500*/  @P1 FFMA.FTZ R6, R178, R5, R200 ;  /* 0x00000005b2061223 */ /* 0x000fe200000100c8 */
[----:B0-----:R-:W-:Y:S01]  /*3510*/  @P2 FMUL.FTZ R233, R96, R233 ;  /* 0x000000e960e92220 */ /* 0x001fe20000410000 */
[C---:B------:R-:W-:Y:S01]  /*3520*/  @P1 FFMA.FTZ R99, R4.reuse, R181, R99 ;  /* 0x000000b504631223 */ /* 0x040fe20000010063 */
[C---:B------:R-:W-:Y:S01]  /*3530*/  @P1 FFMA.FTZ R251, R4.reuse, R7, R251 ;  /* 0x0000000704fb1223 */ /* 0x040fe200000100fb */
[----:B------:R-:W-:Y:S01]  /*3540*/  @P1 FADD.FTZ R6, R9, -R6 ;  /* 0x8000000609061221 */ /* 0x000fe20000010000 */
[----:B------:R-:W0:Y:S02]  /*3550*/  @P2 LDC R7, c[0x0][0x40c] ;  /* 0x00010300ff072b82 */ /* 0x000e240000000800 */
[----:B-1----:R-:W-:Y:S01]  /*3560*/  @P2 FMUL.FTZ R180, R251, R180 ;  /* 0x000000b4fbb42220 */ /* 0x002fe20000410000 */
[----:B------:R-:W-:Y:S01]  /*3570*/  @P1 FFMA.FTZ R241, R4, R6, R241 ;  /* 0x0000000604f11223 */ /* 0x000fe200000100f1 */
[----:B--2---:R-:W-:-:S03]  /*3580*/  @P2 FMUL.FTZ R234, R99, R234 ;  /* 0x000000ea63ea2220 */ /* 0x004fc60000410000 */
[----:B------:R-:W-:Y:S01]  /*3590*/  @P2 F2FP.F16.F32.PACK_AB R180, RZ, R180 ;  /* 0x000000b4ffb4223e */ /* 0x000fe200000000ff */
[----:B------:R-:W1:Y:S01]  /*35a0*/  @P2 LDC R6, c[0x0][0x40c] ;  /* 0x00010300ff062b82 */ /* 0x000e620000000800 */
[----:B------:R-:W-:Y:S02]  /*35b0*/  F2FP.F16.F32.PACK_AB R99, R237, R99 ;  /* 0x00000063ed63723e */ /* 0x000fe400000000ff */
[----:B------:R-:W-:Y:S02]  /*35c0*/  @P2 F2FP.F16.F32.PACK_AB R234, RZ, R234 ;  /* 0x000000eaffea223e */ /* 0x000fe400000000ff */
[----:B------:R-:W-:Y:S01]  /*35d0*/  @P2 PRMT R157, R180, 0x7610, R157 ;  /* 0x00007610b49d2816 */ /* 0x000fe2000000009d */
[----:B---3--:R-:W-:Y:S02]  /*35e0*/  @P2 FMUL.FTZ R202, R239, R202 ;  /* 0x000000caefca2220 */ /* 0x008fe40000410000 */
[----:B------:R-:W2:Y:S01]  /*35f0*/  @P2 LDC R252, c[0x0][0x40c] ;  /* 0x00010300fffc2b82 */ /* 0x000ea20000000800 */
[----:B------:R-:W-:-:S02]  /*3600*/  @P2 PRMT R159, R234, 0x7610, R159 ;  /* 0x00007610ea9f2816 */ /* 0x000fc4000000009f */
[----:B------:R-:W-:-:S05]  /*3610*/  @P2 F2FP.F16.F32.PACK_AB R202, RZ, R202 ;  /* 0x000000caffca223e */ /* 0x000fca00000000ff */
[----:B------:R-:W3:Y:S01]  /*3620*/  @P2 LDC R238, c[0x0][0x40c] ;  /* 0x00010300ffee2b82 */ /* 0x000ee20000000800 */
[----:B0-----:R-:W-:Y:S01]  /*3630*/  @P2 FMUL.FTZ R7, R98, R7 ;  /* 0x0000000762072220 */ /* 0x001fe20000410000 */
[----:B------:R-:W-:Y:S02]  /*3640*/  @P2 PRMT R156, R202, 0x7610, R156 ;  /* 0x00007610ca9c2816 */ /* 0x000fe4000000009c */
[----:B------:R-:W-:Y:S02]  /*3650*/  F2FP.F16.F32.PACK_AB R98, R96, R98 ;  /* 0x000000626062723e */ /* 0x000fe400000000ff */
[----:B------:R-:W-:Y:S01]  /*3660*/  F2FP.F16.F32.PACK_AB R96, R241, R239 ;  /* 0x000000eff160723e */ /* 0x000fe200000000ff */
[----:B-1----:R-:W-:Y:S01]  /*3670*/  @P2 FMUL.FTZ R181, R97, R6 ;  /* 0x0000000661b52220 */ /* 0x002fe20000410000 */
[----:B------:R-:W-:Y:S02]  /*3680*/  @P2 F2FP.F16.F32.PACK_AB R6, RZ, R7 ;  /* 0x00000007ff06223e */ /* 0x000fe400000000ff */
[----:B------:R-:W-:-:S02]  /*3690*/  @P2 F2FP.F16.F32.PACK_AB R7, RZ, R233 ;  /* 0x000000e9ff07223e */ /* 0x000fc400000000ff */
[----:B------:R-:W-:Y:S02]  /*36a0*/  @P2 F2FP.F16.F32.PACK_AB R181, RZ, R181 ;  /* 0x000000b5ffb5223e */ /* 0x000fe400000000ff */
[----:B------:R-:W-:Y:S01]  /*36b0*/  @P2 PRMT R158, R6, 0x7610, R158 ;  /* 0x00007610069e2816 */ /* 0x000fe2000000009e */
[----:B--2---:R-:W-:Y:S01]  /*36c0*/  @P2 FMUL.FTZ R233, R241, R252 ;  /* 0x000000fcf1e92220 */ /* 0x004fe20000410000 */
[----:B------:R-:W-:Y:S02]  /*36d0*/  F2FP.F16.F32.PACK_AB R97, R97, R251 ;  /* 0x000000fb6161723e */ /* 0x000fe400000000ff */
[----:B------:R-:W-:Y:S02]  /*36e0*/  @P2 PRMT R158, R158, 0x5410, R7 ;  /* 0x000054109e9e2816 */ /* 0x000fe40000000007 */
[----:B------:R-:W-:Y:S02]  /*36f0*/  @P2 F2FP.F16.F32.PACK_AB R233, RZ, R233 ;  /* 0x000000e9ffe9223e */ /* 0x000fe400000000ff */
[----:B------:R-:W-:Y:S01]  /*3700*/  @P2 PRMT R157, R157, 0x5410, R181 ;  /* 0x000054109d9d2816 */ /* 0x000fe200000000b5 */
[----:B---3--:R-:W-:Y:S01]  /*3710*/  @P2 FMUL.FTZ R238, R237, R238 ;  /* 0x000000eeedee2220 */ /* 0x008fe20000410000 */
[----:B------:R-:W-:-:S04]  /*3720*/  @P2 PRMT R156, R156, 0x5410, R233 ;  /* 0x000054109c9c2816 */ /* 0x000fc800000000e9 */
[----:B------:R-:W-:-:S04]  /*3730*/  @P2 F2FP.F16.F32.PACK_AB R238, RZ, R238 ;  /* 0x000000eeffee223e */ /* 0x000fc800000000ff */
[----:B------:R-:W-:-:S07]  /*3740*/  @P2 PRMT R159, R159, 0x5410, R238 ;  /* 0x000054109f9f2816 */ /* 0x000fce00000000ee */
.L_x_12657:
[----:B------:R-:W-:Y:S05]  /*3750*/  BSYNC.RECONVERGENT B1 ;  /* 0x0000000000017941 */ /* 0x000fea0003800200 */
.L_x_12640:
        /* <DEDUP_REMOVED lines=12> */
[--C-:B------:R-:W-:Y:S01]  /*3820*/  HADD2.F32 R245, -RZ, R34.reuse.H1_H1 ;  /* 0x30000022fff57230 */ /* 0x100fe20000004100 */
[----:B0-----:R-:W0:Y:S01]  /*3830*/  @P2 LDC R98, c[0x0][0x40c] ;  /* 0x00010300ff622b82 */ /* 0x001e220000000800 */
[--C-:B------:R-:W-:Y:S02]  /*3840*/  HADD2.F32 R97, -RZ, R33.reuse.H1_H1 ;  /* 0x30000021ff617230 */ /* 0x100fe40000004100 */
[----:B------:R-:W-:Y:S02]  /*3850*/  HADD2.F32 R241, -RZ, R34.H0_H0 ;  /* 0x20000022fff17230 */ /* 0x000fe40000004100 */
[--C-:B------:R-:W-:Y:S02]  /*3860*/  HADD2.F32 R99, -RZ, R32.reuse.H1_H1 ;  /* 0x30000020ff637230 */ /* 0x100fe40000004100 */
[----:B------:R-:W-:Y:S01]  /*3870*/  HADD2.F32 R233, -RZ, R33.H0_H0 ;  /* 0x20000021ffe97230 */ /* 0x000fe20000004100 */
[----:B------:R-:W1:Y:S01]  /*3880*/  @P2 LDC R202, c[0x0][0x40c] ;  /* 0x00010300ffca2b82 */ /* 0x000e620000000800 */
[----:B------:R-:W-:-:S02]  /*3890*/  HADD2.F32 R237, -RZ, R32.H0_H0 ;  /* 0x20000020ffed7230 */ /* 0x000fc40000004100 */
[-CC-:B------:R-:W-:Y:S01]  /*38a0*/  @P3 FFMA.FTZ R6, R210, R5.reuse, R200.reuse ;  /* 0x00000005d2063223 */ /* 0x180fe200000100c8 */
[-C--:B------:R-:W-:Y:S01]  /*38b0*/  @P3 FFMA.FTZ R7, R235, R5.reuse, R200 ;  /* 0x00000005eb073223 */ /* 0x080fe200000100c8 */
[----:B------:R-:W-:Y:S02]  /*38c0*/  HADD2.F32 R181, -RZ, R35.H0_H0 ;  /* 0x20000023ffb57230 */ /* 0x000fe40000004100 */
[----:B------:R-:W-:Y:S01]  /*38d0*/  @P3 FADD.FTZ R6, R169, -R6 ;  /* 0x80000006a9063221 */ /* 0x000fe20000010000 */
[----:B------:R-:W-:Y:S01]  /*38e0*/  @P3 FADD.FTZ R7, R216, -R7 ;  /* 0x80000007d8073221 */ /* 0x000fe20000010000 */
[----:B------:R-:W2:Y:S02]  /*38f0*/  @P2 LDC R238, c[0x0][0x40c] ;  /* 0x00010300ffee2b82 */ /* 0x000ea40000000800 */
[----:B------:R-:W-:Y:S01]  /*3900*/  @P3 FFMA.FTZ R245, R4, R6, R245 ;  /* 0x0000000604f53223 */ /* 0x000fe200000100f5 */
[--C-:B------:R-:W-:Y:S01]  /*3910*/  @P3 FFMA.FTZ R6, R208, R5, R200.reuse ;  /* 0x00000005d0063223 */ /* 0x100fe200000100c8 */
[----:B------:R-:W-:Y:S01]  /*3920*/  @P3 FFMA.FTZ R241, R4, R7, R241 ;  /* 0x0000000704f13223 */ /* 0x000fe200000100f1 */
[----:B------:R-:W-:-:S02]  /*3930*/  @P3 FFMA.FTZ R7, R205, R5, R200 ;  /* 0x00000005cd073223 */ /* 0x000fc400000100c8 */
[----:B------:R-:W-:Y:S01]  /*3940*/  @P3 FADD.FTZ R6, R19, -R6 ;  /* 0x8000000613063221 */ /* 0x000fe20000010000 */
[----:B------:R-:W3:Y:S01]  /*3950*/  @P2 LDC R96, c[0x0][0x40c] ;  /* 0x00010300ff602b82 */ /* 0x000ee20000000800 */
[----:B------:R-:W-:Y:S02]  /*3960*/  @P3 FADD.FTZ R7, R168, -R7 ;  /* 0x80000007a8073221 */ /* 0x000fe40000010000 */
[----:B------:R-:W-:Y:S01]  /*3970*/  @P3 FFMA.FTZ R97, R4, R6, R97 ;  /* 0x0000000604613223 */ /* 0x000fe20000010061 */
[--C-:B------:R-:W-:Y:S01]  /*3980*/  @P3 FFMA.FTZ R6, R204, R5, R200.reuse ;  /* 0x00000005cc063223 */ /* 0x100fe200000100c8 */
[----:B------:R-:W-:Y:S01]  /*3990*/  @P3 FFMA.FTZ R233, R4, R7, R233 ;  /* 0x0000000704e93223 */ /* 0x000fe200000100e9 */
[-C--:B------:R-:W-:Y:S01]  /*39a0*/  @P3 FFMA.FTZ R7, R175, R5.reuse, R200 ;  /* 0x00000005af073223 */ /* 0x080fe200000100c8 */
[----:B0-----:R-:W-:Y:S01]  /*39b0*/  @P2 FMUL.FTZ R239, R97, R98 ;  /* 0x0000006261ef2220 */ /* 0x001fe20000410000 */
[----:B------:R-:W-:Y:S01]  /*39c0*/  @P3 FADD.FTZ R6, R17, -R6 ;  /* 0x8000000611063221 */ /* 0x000fe20000010000 */
[----:B------:R-:W0:Y:S01]  /*39d0*/  @P2 LDC R252, c[0x0][0x40c] ;  /* 0x00010300fffc2b82 */ /* 0x000e220000000800 */
[----:B------:R-:W-:Y:S01]  /*39e0*/  @P3 FADD.FTZ R7, R214, -R7 ;  /* 0x80000007d6073221 */ /* 0x000fe20000010000 */
[----:B-1----:R-:W-:Y:S01]  /*39f0*/  @P2 FMUL.FTZ R202, R233, R202 ;  /* 0x000000cae9ca2220 */ /* 0x002fe20000410000 */
[----:B------:R-:W-:Y:S01]  /*3a00*/  @P3 FFMA.FTZ R99, R4, R6, R99 ;  /* 0x0000000604633223 */ /* 0x000fe20000010063 */
[--C-:B------:R-:W-:Y:S01]  /*3a10*/  @P3 FFMA.FTZ R6, R212, R5, R200.reuse ;  /* 0x00000005d4063223 */ /* 0x100fe200000100c8 */
[----:B------:R-:W-:Y:S01]  /*3a20*/  @P3 FFMA.FTZ R237, R4, R7, R237 ;  /* 0x0000000704ed3223 */ /* 0x000fe200000100ed */
[----:B------:R-:W-:Y:S01]  /*3a30*/  @P3 FFMA.FTZ R7, R207, R5, R200 ;  /* 0x00000005cf073223 */ /* 0x000fe200000100c8 */
[----:B------:R-:W-:Y:S01]  /*3a40*/  F2FP.F16.F32.PACK_AB R97, R97, R233 ;  /* 0x000000e96161723e */ /* 0x000fe200000000ff */
[----:B------:R-:W-:Y:S01]  /*3a50*/  @P3 FADD.FTZ R234, R173, -R6 ;  /* 0x80000006adea3221 */ /* 0x000fe20000010000 */
[----:B------:R-:W1:Y:S01]  /*3a60*/  @P2 LDC R180, c[0x0][0x40c] ;  /* 0x00010300ffb42b82 */ /* 0x000e620000000800 */
[----:B------:R-:W-:Y:S01]  /*3a70*/  @P3 FADD.FTZ R7, R170, -R7 ;  /* 0x80000007aa073221 */ /* 0x000fe20000010000 */
[----:B--2---:R-:W-:Y:S01]  /*3a80*/  @P2 FMUL.FTZ R238, R241, R238 ;  /* 0x000000eef1ee2220 */ /* 0x004fe20000410000 */
[----:B------:R-:W-:-:S02]  /*3a90*/  @P2 F2FP.F16.F32.PACK_AB R202, RZ, R202 ;  /* 0x000000caffca223e */ /* 0x000fc400000000ff */
[C---:B------:R-:W-:Y:S01]  /*3aa0*/  @P3 FFMA.FTZ R181, R4.reuse, R7, R181 ;  /* 0x0000000704b53223 */ /* 0x040fe200000100b5 */
[----:B------:R-:W-:Y:S02]  /*3ab0*/  HADD2.F32 R7, -RZ, R35.H1_H1 ;  /* 0x30000023ff077230 */ /* 0x000fe40000004100 */
[----:B---3--:R-:W-:Y:S01]  /*3ac0*/  @P2 FMUL.FTZ R233, R237, R96 ;  /* 0x00000060ede92220 */ /* 0x008fe20000410000 */
[----:B------:R-:W2:Y:S01]  /*3ad0*/  @P2 LDC R6, c[0x0][0x40c] ;  /* 0x00010300ff062b82 */ /* 0x000ea20000000800 */
[----:B------:R-:W-:Y:S01]  /*3ae0*/  @P2 F2FP.F16.F32.PACK_AB R238, RZ, R238 ;  /* 0x000000eeffee223e */ /* 0x000fe200000000ff */
[----:B------:R-:W-:Y:S02]  /*3af0*/  @P3 FFMA.FTZ R7, R4, R234, R7 ;  /* 0x000000ea04073223 */ /* 0x000fe40000010007 */
        /* <DEDUP_REMOVED lines=11> */
[----:B------:R-:W-:Y:S01]  /*3bb0*/  @P2 PRMT R158, R158, 0x5410, R234 ;  /* 0x000054109e9e2816 */ /* 0x000fe200000000ea */
[----:B--2---:R-:W-:Y:S01]  /*3bc0*/  @P2 FMUL.FTZ R6, R99, R6 ;  /* 0x0000000663062220 */ /* 0x004fe20000410000 */
[----:B------:R-:W-:Y:S02]  /*3bd0*/  @P2 PRMT R157, R157, 0x5410, R239 ;  /* 0x000054109d9d2816 */ /* 0x000fe400000000ef */
[----:B------:R-:W-:Y:S02]  /*3be0*/  @P2 PRMT R159, R180, 0x7610, R159 ;  /* 0x00007610b49f2816 */ /* 0x000fe4000000009f */
        /* <DEDUP_REMOVED lines=8> */
.L_x_12661:
[----:B------:R-:W-:Y:S01]  /*3c70*/  ISETP.GT.AND P3, PT, R2, RZ, PT ;  /* 0x000000ff0200720c */ /* 0x000fe20003f64270 */
[--C-:B------:R-:W-:Y:S01]  /*3c80*/  HADD2.F32 R241, -RZ, R32.reuse.H1_H1 ;  /* 0x30000020fff17230 */ /* 0x100fe20000004100 */
[----:B0-----:R-:W0:Y:S01]  /*3c90*/  @P2 LDC R180, c[0x0][0x40c] ;  /* 0x00010300ffb42b82 */ /* 0x001e220000000800 */
[----:B------:R-:W-:Y:S02]  /*3ca0*/  HADD2.F32 R239, -RZ, R32.H0_H0 ;  /* 0x20000020ffef7230 */ /* 0x000fe40000004100 */
[--C-:B------:R-:W-:Y:S02]  /*3cb0*/  HADD2.F32 R233, -RZ, R33.reuse.H1_H1 ;  /* 0x30000021ffe97230 */ /* 0x100fe40000004100 */
[----:B------:R-:W-:Y:S02]  /*3cc0*/  HADD2.F32 R237, -RZ, R33.H0_H0 ;  /* 0x20000021ffed7230 */ /* 0x000fe40000004100 */
[----:B------:R-:W-:Y:S01]  /*3cd0*/  HADD2.F32 R181, -RZ, R34.H0_H0 ;  /* 0x20000022ffb57230 */ /* 0x000fe20000004100 */
[----:B------:R-:W1:Y:S03]  /*3ce0*/  @P2 LDC R238, c[0x0][0x40c] ;  /* 0x00010300ffee2b82 */ /* 0x000e660000000800 */
[-CC-:B------:R-:W-:Y:S01]  /*3cf0*/  @P3 FFMA.FTZ R6, R204, R5.reuse, R200.reuse ;  /* 0x00000005cc063223 */ /* 0x180fe200000100c8 */
[-CC-:B------:R-:W-:Y:S01]  /*3d00*/  @P3 FFMA.FTZ R7, R175, R5.reuse, R200.reuse ;  /* 0x00000005af073223 */ /* 0x180fe200000100c8 */
[----:B------:R-:W-:-:S02]  /*3d10*/  @P3 FFMA.FTZ R202, R210, R5, R200 ;  /* 0x00000005d2ca3223 */ /* 0x000fc400000100c8 */
[----:B------:R-:W-:Y:S01]  /*3d20*/  @P3 FADD.FTZ R6, R17, -R6 ;  /* 0x8000000611063221 */ /* 0x000fe20000010000 */
[----:B------:R-:W-:Y:S01]  /*3d30*/  @P3 FADD.FTZ R7, R214, -R7 ;  /* 0x80000007d6073221 */ /* 0x000fe20000010000 */
[----:B------:R-:W-:Y:S01]  /*3d40*/  @P3 FADD.FTZ R202, R169, -R202 ;  /* 0x800000caa9ca3221 */ /* 0x000fe20000010000 */
[----:B------:R-:W2:Y:S01]  /*3d50*/  @P2 LDC R234, c[0x0][0x40c] ;  /* 0x00010300ffea2b82 */ /* 0x000ea20000000800 */
[----:B------:R-:W-:Y:S01]  /*3d60*/  @P3 FFMA.FTZ R241, R4, R6, R241 ;  /* 0x0000000604f13223 */ /* 0x000fe200000100f1 */
[--C-:B------:R-:W-:Y:S01]  /*3d70*/  @P3 FFMA.FTZ R6, R208, R5, R200.reuse ;  /* 0x00000005d0063223 */ /* 0x100fe200000100c8 */
[----:B------:R-:W-:Y:S01]  /*3d80*/  @P3 FFMA.FTZ R239, R4, R7, R239 ;  /* 0x0000000704ef3223 */ /* 0x000fe200000100ef */
[----:B------:R-:W-:Y:S02]  /*3d90*/  @P3 FFMA.FTZ R7, R205, R5, R200 ;  /* 0x00000005cd073223 */ /* 0x000fe400000100c8 */
[----:B------:R-:W-:Y:S01]  /*3da0*/  @P3 FADD.FTZ R6, R19, -R6 ;  /* 0x8000000613063221 */ /* 0x000fe20000010000 */
[----:B0-----:R-:W-:Y:S01]  /*3db0*/  @P2 FMUL.FTZ R245, R241, R180 ;  /* 0x000000b4f1f52220 */ /* 0x001fe20000410000 */
[----:B------:R-:W-:Y:S01]  /*3dc0*/  @P3 FADD.FTZ R7, R168, -R7 ;  /* 0x80000007a8073221 */ /* 0x000fe20000010000 */
[----:B------:R-:W0:Y:S01]  /*3dd0*/  @P2 LDC R180, c[0x0][0x40c] ;  /* 0x00010300ffb42b82 */ /* 0x000e220000000800 */
[----:B------:R-:W-:-:S02]  /*3de0*/  @P3 FFMA.FTZ R233, R4, R6, R233 ;  /* 0x0000000604e93223 */ /* 0x000fc400000100e9 */
[----:B------:R-:W-:Y:S01]  /*3df0*/  @P3 FFMA.FTZ R237, R4, R7, R237 ;  /* 0x0000000704ed3223 */ /* 0x000fe200000100ed */
[----:B------:R-:W-:Y:S01]  /*3e00*/  @P3 FFMA.FTZ R7, R235, R5, R200 ;  /* 0x00000005eb073223 */ /* 0x000fe200000100c8 */
[----:B------:R-:W-:Y:S02]  /*3e10*/  @P2 F2FP.F16.F32.PACK_AB R245, RZ, R245 ;  /* 0x000000f5fff5223e */ /* 0x000fe400000000ff */
[----:B-1----:R-:W-:Y:S01]  /*3e20*/  @P2 FMUL.FTZ R238, R237, R238 ;  /* 0x000000eeedee2220 */ /* 0x002fe20000410000 */
[----:B------:R-:W1:Y:S01]  /*3e30*/  @P2 LDC R6, c[0x0][0x40c] ;  /* 0x00010300ff062b82 */ /* 0x000e620000000800 */
[----:B------:R-:W-:-:S03]  /*3e40*/  @P3 FADD.FTZ R7, R216, -R7 ;  /* 0x80000007d8073221 */ /* 0x000fc60000010000 */
[----:B------:R-:W-:Y:S01]  /*3e50*/  @P2 F2FP.F16.F32.PACK_AB R238, RZ, R238 ;  /* 0x000000eeffee223e */ /* 0x000fe200000000ff */
[----:B------:R-:W-:Y:S01]  /*3e60*/  @P3 FFMA.FTZ R181, R4, R7, R181 ;  /* 0x0000000704b53223 */ /* 0x000fe200000100b5 */
[----:B------:R-:W-:Y:S02]  /*3e70*/  HADD2.F32 R7, -RZ, R34.H1_H1 ;  /* 0x30000022ff077230 */ /* 0x000fe40000004100 */
[----:B--2---:R-:W-:Y:S01]  /*3e80*/  @P2 FMUL.FTZ R234, R233, R234 ;  /* 0x000000eae9ea2220 */ /* 0x004fe20000410000 */
[----:B------:R-:W-:Y:S02]  /*3e90*/  @P2 PRMT R157, R238, 0x7610, R157 ;  /* 0x00007610ee9d2816 */ /* 0x000fe4000000009d */
[----:B------:R-:W-:Y:S02]  /*3ea0*/  @P3 FFMA.FTZ R7, R4, R202, R7 ;  /* 0x000000ca04073223 */ /* 0x000fe40000010007 */
[----:B------:R-:W-:Y:S01]  /*3eb0*/  @P2 F2FP.F16.F32.PACK_AB R234, RZ, R234 ;  /* 0x000000eaffea223e */ /* 0x000fe200000000ff */
[----:B------:R-:W2:Y:S01]  /*3ec0*/  @P2 LDC R202, c[0x0][0x40c] ;  /* 0x00010300ffca2b82 */ /* 0x000ea20000000800 */
[----:B0-----:R-:W-:-:S02]  /*3ed0*/  @P2 FMUL.FTZ R180, R7, R180 ;  /* 0x000000b407b42220 */ /* 0x001fc40000410000 */
[----:B------:R-:W-:-:S03]  /*3ee0*/  @P2 PRMT R157, R157, 0x5410, R234 ;  /* 0x000054109d9d2816 */ /* 0x000fc600000000ea */
[----:B------:R-:W-:Y:S01]  /*3ef0*/  @P2 F2FP.F16.F32.PACK_AB R180, RZ, R180 ;  /* 0x000000b4ffb4223e */ /* 0x000fe200000000ff */
[----:B-1----:R-:W-:Y:S02]  /*3f00*/  @P2 FMUL.FTZ R239, R239, R6 ;  /* 0x00000006efef2220 */ /* 0x002fe40000410000 */
[----:B------:R-:W0:Y:S03]  /*3f10*/  @P2 LDC R6, c[0x0][0x40c] ;  /* 0x00010300ff062b82 */ /* 0x000e260000000800 */
[----:B------:R-:W-:Y:S01]  /*3f20*/  @P2 F2FP.F16.F32.PACK_AB R241, RZ, R239 ;  /* 0x000000effff1223e */ /* 0x000fe200000000ff */
[----:B------:R-:W-:-:S03]  /*3f30*/  @P3 FFMA.FTZ R239, R207, R5, R200 ;  /* 0x00000005cfef3223 */ /* 0x000fc600000100c8 */
[----:B------:R-:W-:Y:S01]  /*3f40*/  @P2 PRMT R156, R241, 0x7610, R156 ;  /* 0x00007610f19c2816 */ /* 0x000fe2000000009c */
[----:B------:R-:W-:Y:S01]  /*3f50*/  @P3 FADD.FTZ R247, R170, -R239 ;  /* 0x800000efaaf73221 */ /* 0x000fe20000010000 */
[----:B------:R-:W-:Y:S02]  /*3f60*/  HADD2.F32 R239, -RZ, R35.H0_H0 ;  /* 0x20000023ffef7230 */ /* 0x000fe40000004100 */
[----:B--2---:R-:W-:Y:S01]  /*3f70*/  @P2 FMUL.FTZ R202, R181, R202 ;  /* 0x000000cab5ca2220 */ /* 0x004fe20000410000 */
[----:B------:R-:W-:Y:S02]  /*3f80*/  @P2 PRMT R156, R156, 0x5410, R245 ;  /* 0x000054109c9c2816 */ /* 0x000fe400000000f5 */
[----:B------:R-:W-:Y:S02]  /*3f90*/  @P3 FFMA.FTZ R239, R4, R247, R239 ;  /* 0x000000f704ef3223 */ /* 0x000fe400000100ef */
[----:B------:R-:W-:-:S04]  /*3fa0*/  @P2 F2FP.F16.F32.PACK_AB R202, RZ, R202 ;  /* 0x000000caffca223e */ /* 0x000fc800000000ff */
[----:B------:R-:W-:Y:S01]  /*3fb0*/  @P2 PRMT R158, R202, 0x7610, R158 ;  /* 0x00007610ca9e2816 */ /* 0x000fe2000000009e */
        /* <DEDUP_REMOVED lines=13> */
.L_x_12660:
        /* <DEDUP_REMOVED lines=15> */
[----:B------:R-:W-:-:S05]  /*4180*/  F2FP.F16.F32.PACK_AB R96, R97, R96 ;  /* 0x000000606160723e */ /* 0x000fca00000000ff */
[----:B------:R-:W0:Y:S01]  /*4190*/  @P2 LDC R99, c[0x0][0x40c] ;  /* 0x00010300ff632b82 */ /* 0x000e220000000800 */
[----:B------:R-:W-:Y:S01]  /*41a0*/  @P2 F2FP.F16.F32.PACK_AB R6, RZ, R6 ;  /* 0x00000006ff06223e */ /* 0x000fe200000000ff */
[----:B-1----:R-:W-:Y:S01]  /*41b0*/  @P2 FMUL.FTZ R7, R98, R97 ;  /* 0x0000006162072220 */ /* 0x002fe20000410000 */
[----:B------:R-:W-:-:S05]  /*41c0*/  FADD.FTZ R97, R19, -R180 ;  /* 0x800000b413617221 */ /* 0x000fca0000010000 */
[----:B------:R-:W1:Y:S01]  /*41d0*/  @P2 LDC R233, c[0x0][0x40c] ;  /* 0x00010300ffe92b82 */ /* 0x000e620000000800 */
[----:B------:R-:W-:Y:S02]  /*41e0*/  @P2 PRMT R156, R6, 0x7610, R156 ;  /* 0x00007610069c2816 */ /* 0x000fe4000000009c */
[----:B------:R-:W-:Y:S01]  /*41f0*/  @P2 F2FP.F16.F32.PACK_AB R98, RZ, R7 ;  /* 0x00000007ff62223e */ /* 0x000fe200000000ff */
        /* <DEDUP_REMOVED lines=11> */
[----:B------:R-:W-:Y:S02]  /*42b0*/  F2FP.F16.F32.PACK_AB R97, R97, R180 ;  /* 0x000000b46161723e */ /* 0x000fe400000000ff */
[----:B------:R-:W0:Y:S01]  /*42c0*/  @P2 LDC R180, c[0x0][0x40c] ;  /* 0x00010300ffb42b82 */ /* 0x000e220000000800 */
[----:B------:R-:W-:Y:S02]  /*42d0*/  @P2 F2FP.F16.F32.PACK_AB R7, RZ, R7 ;  /* 0x00000007ff07223e */ /* 0x000fe400000000ff */
[----:B------:R-:W-:Y:S01]  /*42e0*/  @P2 F2FP.F16.F32.PACK_AB R6, RZ, R99 ;  /* 0x00000063ff06223e */ /* 0x000fe200000000ff */
        /* <DEDUP_REMOVED lines=10> */
[----:B------:R-:W-:Y:S01]  /*4390*/  F2FP.F16.F32.PACK_AB R98, R181, R98 ;  /* 0x00000062b562723e */ /* 0x000fe200000000ff */
[----:B------:R-:W1:Y:S01]  /*43a0*/  @P2 LDC R233, c[0x0][0x40c] ;  /* 0x00010300ffe92b82 */ /* 0x000e620000000800 */
[----:B0-----:R-:W-:Y:S01]  /*43b0*/  @P2 FMUL.FTZ R180, R180, R181 ;  /* 0x000000b5b4b42220 */ /* 0x001fe20000410000 */
[----:B------:R-:W-:Y:S01]  /*43c0*/  FFMA.FTZ R181, R207, R5, R200 ;  /* 0x00000005cfb57223 */ /* 0x000fe200000100c8 */
[----:B------:R-:W-:-:S03]  /*43d0*/  @P2 F2FP.F16.F32.PACK_AB R99, RZ, R99 ;  /* 0x00000063ff63223e */ /* 0x000fc600000000ff */
[----:B------:R-:W-:Y:S01]  /*43e0*/  FADD.FTZ R181, R170, -R181 ;  /* 0x800000b5aab57221 */ /* 0x000fe20000010000 */
[----:B------:R-:W-:Y:S02]  /*43f0*/  @P2 F2FP.F16.F32.PACK_AB R180, RZ, R180 ;  /* 0x000000b4ffb4223e */ /* 0x000fe400000000ff */
        /* <DEDUP_REMOVED lines=16> */
.L_x_12663:
        /* <DEDUP_REMOVED lines=10> */
.L_x_12665:
[----:B------:R-:W-:Y:S05]  /*45a0*/  BSYNC.RECONVERGENT B2 ;  /* 0x0000000000027941 */ /* 0x000fea0003800200 */
.L_x_12664:
        /* <DEDUP_REMOVED lines=10> */
.L_x_12667:
[----:B------:R-:W-:Y:S05]  /*4650*/  BSYNC.RECONVERGENT B2 ;  /* 0x0000000000027941 */ /* 0x000fea0003800200 */
.L_x_12666:
        /* <DEDUP_REMOVED lines=10> */
.L_x_12669:
[----:B------:R-:W-:Y:S05]  /*4700*/  BSYNC.RECONVERGENT B2 ;  /* 0x0000000000027941 */ /* 0x000fea0003800200 */
.L_x_12668:
        /* <DEDUP_REMOVED lines=10> */
.L_x_12671:
[----:B------:R-:W-:Y:S05]  /*47b0*/  BSYNC.RECONVERGENT B2 ;  /* 0x0000000000027941 */ /* 0x000fea0003800200 */
.L_x_12670:
        /* <DEDUP_REMOVED lines=10> */
.L_x_12673:
[----:B------:R-:W-:Y:S05]  /*4860*/  BSYNC.RECONVERGENT B2 ;  /* 0x0000000000027941 */ /* 0x000fea0003800200 */
.L_x_12672:
        /* <DEDUP_REMOVED lines=10> */
.L_x_12675:
[----:B------:R-:W-:Y:S05]  /*4910*/  BSYNC.RECONVERGENT B2 ;  /* 0x0000000000027941 */ /* 0x000fea0003800200 */
.L_x_12674:
        /* <DEDUP_REMOVED lines=10> */
.L_x_12677:
[----:B------:R-:W-:Y:S05]  /*49c0*/  BSYNC.RECONVERGENT B2 ;  /* 0x0000000000027941 */ /* 0x000fea0003800200 */
.L_x_12676:
        /* <DEDUP_REMOVED lines=9> */
.L_x_12662:
[----:B------:R-:W-:Y:S05]  /*4a60*/  BSYNC.RECONVERGENT B1 ;  /* 0x0000000000017941 */ /* 0x000fea0003800200 */
.L_x_12659:
        /* <DEDUP_REMOVED lines=81> */
.L_x_12680:
        /* <DEDUP_REMOVED lines=66> */
.L_x_12679:
        /* <DEDUP_REMOVED lines=71> */
.L_x_12682:
        /* <DEDUP_REMOVED lines=10> */
.L_x_12684:
[----:B------:R-:W-:Y:S05]  /*58b0*/  BSYNC.RECONVERGENT B2 ;  /* 0x0000000000027941 */ /* 0x000fea0003800200 */
.L_x_12683:
        /* <DEDUP_REMOVED lines=10> */
.L_x_12686:
[----:B------:R-:W-:Y:S05]  /*5960*/  BSYNC.RECONVERGENT B2 ;  /* 0x0000000000027941 */ /* 0x000fea0003800200 */
.L_x_12685:
        /* <DEDUP_REMOVED lines=10> */
.L_x_12688:
[----:B------:R-:W-:Y:S05]  /*5a10*/  BSYNC.RECONVERGENT B2 ;  /* 0x0000000000027941 */ /* 0x000fea0003800200 */
.L_x_12687:
        /* <DEDUP_REMOVED lines=10> */
.L_x_12690:
[----:B------:R-:W-:Y:S05]  /*5ac0*/  BSYNC.RECONVERGENT B2 ;  /* 0x0000000000027941 */ /* 0x000fea0003800200 */
.L_x_12689:
        /* <DEDUP_REMOVED lines=10> */
.L_x_12692:
[----:B------:R-:W-:Y:S05]  /*5b70*/  BSYNC.RECONVERGENT B2 ;  /* 0x0000000000027941 */ /* 0x000fea0003800200 */
.L_x_12691:
        /* <DEDUP_REMOVED lines=10> */
.L_x_12694:
[----:B------:R-:W-:Y:S05]  /*5c20*/  BSYNC.RECONVERGENT B2 ;  /* 0x0000000000027941 */ /* 0x000fea0003800200 */
.L_x_12693:
        /* <DEDUP_REMOVED lines=10> */
.L_x_12696:
[----:B------:R-:W-:Y:S05]  /*5cd0*/  BSYNC.RECONVERGENT B2 ;  /* 0x0000000000027941 */ /* 0x000fea0003800200 */
.L_x_12695:
        /* <DEDUP_REMOVED lines=9> */
.L_x_12681:
[----:B------:R-:W-:Y:S05]  /*5d70*/  BSYNC.RECONVERGENT B1 ;  /* 0x0000000000017941 */ /* 0x000fea0003800200 */
.L_x_12678:
        /* <DEDUP_REMOVED lines=81> */
.L_x_12699:
        /* <DEDUP_REMOVED lines=66> */
.L_x_12698:
        /* <DEDUP_REMOVED lines=71> */
.L_x_12701:
        /* <DEDUP_REMOVED lines=10> */
.L_x_12703:
[----:B------:R-:W-:Y:S05]  /*6bc0*/  BSYNC.RECONVERGENT B2 ;  /* 0x0000000000027941 */ /* 0x000fea0003800200 */
.L_x_12702:
        /* <DEDUP_REMOVED lines=10> */
.L_x_12705:
[----:B------:R-:W-:Y:S05]  /*6c70*/  BSYNC.RECONVERGENT B2 ;  /* 0x0000000000027941 */ /* 0x000fea0003800200 */
.L_x_12704:
        /* <DEDUP_REMOVED lines=10> */
.L_x_12707:
[----:B------:R-:W-:Y:S05]  /*6d20*/  BSYNC.RECONVERGENT B2 ;  /* 0x0000000000027941 */ /* 0x000fea0003800200 */
.L_x_12706:
        /* <DEDUP_REMOVED lines=10> */
.L_x_12709:
[----:B------:R-:W-:Y:S05]  /*6dd0*/  BSYNC.RECONVERGENT B2 ;  /* 0x0000000000027941 */ /* 0x000fea0003800200 */
.L_x_12708:
        /* <DEDUP_REMOVED lines=10> */
.L_x_12711:
[----:B------:R-:W-:Y:S05]  /*6e80*/  BSYNC.RECONVERGENT B2 ;  /* 0x0000000000027941 */ /* 0x000fea0003800200 */
.L_x_12710:
        /* <DEDUP_REMOVED lines=10> */
.L_x_12713:
[----:B------:R-:W-:Y:S05]  /*6f30*/  BSYNC.RECONVERGENT B2 ;  /* 0x0000000000027941 */ /* 0x000fea0003800200 */
.L_x_12712:
        /* <DEDUP_REMOVED lines=10> */
.L_x_12715:
[----:B------:R-:W-:Y:S05]  /*6fe0*/  BSYNC.RECONVERGENT B2 ;  /* 0x0000000000027941 */ /* 0x000fea0003800200 */
.L_x_12714:
        /* <DEDUP_REMOVED lines=9> */
.L_x_12700:
[----:B------:R-:W-:Y:S05]  /*7080*/  BSYNC.RECONVERGENT B1 ;  /* 0x0000000000017941 */ /* 0x000fea0003800200 */
.L_x_12697:
        /* <DEDUP_REMOVED lines=13> */
[----:B0-----:R-:W-:-:S07]  /*7160*/  HADD2.F32 R181, -RZ, R22.H0_H0 ;  /* 0x20000016ffb57230 */ /* 0x001fce0000004100 */
[----:B------:R-:W0:Y:S04]  /*7170*/  @P2 LDC R234, c[0x0][0x40c] ;  /* 0x00010300ffea2b82 */ /* 0x000e280000000800 */
[-CC-:B------:R-:W-:Y:S01]  /*7180*/  @P0 FFMA.FTZ R7, R215, R5.reuse, R200.reuse ;  /* 0x00000005d7070223 */ /* 0x180fe200000100c8 */
[-CC-:B------:R-:W-:Y:S01]  /*7190*/  @P0 FFMA.FTZ R96, R236, R5.reuse, R200.reuse ;  /* 0x00000005ec600223 */ /* 0x180fe200000100c8 */
[-CC-:B------:R-:W-:Y:S01]  /*71a0*/  @P0 FFMA.FTZ R97, R217, R5.reuse, R200.reuse ;  /* 0x00000005d9610223 */ /* 0x180fe200000100c8 */
[-CC-:B------:R-:W-:Y:S01]  /*71b0*/  @P0 FFMA.FTZ R98, R240, R5.reuse, R200.reuse ;  /* 0x00000005f0620223 */ /* 0x180fe200000100c8 */
[----:B------:R-:W-:Y:S01]  /*71c0*/  @P0 FADD.FTZ R2, R10, -R7 ;  /* 0x800000070a020221 */ /* 0x000fe20000010000 */
[--C-:B------:R-:W-:Y:S02]  /*71d0*/  HADD2.F32 R7, -RZ, R20.reuse.H0_H0 ;  /* 0x20000014ff077230 */ /* 0x100fe40000004100 */
[-CC-:B------:R-:W-:Y:S01]  /*71e0*/  @P0 FFMA.FTZ R99, R223, R5.reuse, R200.reuse ;  /* 0x00000005df630223 */ /* 0x180fe200000100c8 */
[-CC-:B------:R-:W-:Y:S01]  /*71f0*/  @P0 FFMA.FTZ R180, R242, R5.reuse, R200.reuse ;  /* 0x00000005f2b40223 */ /* 0x180fe200000100c8 */
[-CC-:B------:R-:W-:Y:S01]  /*7200*/  @P0 FFMA.FTZ R6, R8, R5.reuse, R200.reuse ;  /* 0x0000000508060223 */ /* 0x180fe200000100c8 */
[----:B------:R-:W-:Y:S01]  /*7210*/  @P0 FFMA.FTZ R233, R225, R5, R200 ;  /* 0x00000005e1e90223 */ /* 0x000fe200000100c8 */
[----:B------:R-:W-:Y:S01]  /*7220*/  @P0 FADD.FTZ R5, R183, -R96 ;  /* 0x80000060b7050221 */ /* 0x000fe20000010000 */
[----:B------:R-:W-:Y:S01]  /*7230*/  @P0 FADD.FTZ R96, R12, -R97 ;  /* 0x800000610c600221 */ /* 0x000fe20000010000 */
[----:B------:R-:W-:Y:S01]  /*7240*/  @P0 FFMA.FTZ R7, R4, R2, R7 ;  /* 0x0000000204070223 */ /* 0x000fe20000010007 */
[----:B------:R-:W-:Y:S01]  /*7250*/  HADD2.F32 R97, -RZ, R21.H0_H0 ;  /* 0x20000015ff617230 */ /* 0x000fe20000004100 */
[----:B------:R-:W2:Y:S01]  /*7260*/  @P2 LDC R239, c[0x0][0x40c] ;  /* 0x00010300ffef2b82 */ /* 0x000ea20000000800 */
[----:B------:R-:W-:-:S02]  /*7270*/  HADD2.F32 R2, -RZ, R20.H1_H1 ;  /* 0x30000014ff027230 */ /* 0x000fc40000004100 */
[----:B------:R-:W-:Y:S01]  /*7280*/  @P0 FADD.FTZ R6, R229, -R6 ;  /* 0x80000006e5060221 */ /* 0x000fe20000010000 */
[C---:B------:R-:W-:Y:S01]  /*7290*/  @P0 FFMA.FTZ R97, R4.reuse, R96, R97 ;  /* 0x0000006004610223 */ /* 0x040fe20000010061 */
[----:B------:R-:W-:Y:S02]  /*72a0*/  HADD2.F32 R96, -RZ, R21.H1_H1 ;  /* 0x30000015ff607230 */ /* 0x000fe40000004100 */
[----:B------:R-:W-:Y:S01]  /*72b0*/  @P0 FFMA.FTZ R2, R4, R5, R2 ;  /* 0x0000000504020223 */ /* 0x000fe20000010002 */
[----:B------:R-:W-:Y:S01]  /*72c0*/  @P0 FADD.FTZ R5, R227, -R98 ;  /* 0x80000062e3050221 */ /* 0x000fe20000010000 */
[----:B------:R-:W-:Y:S01]  /*72d0*/  @P0 FADD.FTZ R98, R14, -R99 ;  /* 0x800000630e620221 */ /* 0x000fe20000010000 */
[----:B------:R-:W-:Y:S01]  /*72e0*/  HADD2.F32 R99, -RZ, R23.H0_H0 ;  /* 0x20000017ff637230 */ /* 0x000fe20000004100 */
[----:B------:R-:W3:Y:S01]  /*72f0*/  @P2 LDC R237, c[0x0][0x40c] ;  /* 0x00010300ffed2b82 */ /* 0x000ee20000000800 */
[----:B------:R-:W-:Y:S01]  /*7300*/  @P0 FFMA.FTZ R96, R4, R5, R96 ;  /* 0x0000000504600223 */ /* 0x000fe20000010060 */
[----:B------:R-:W-:Y:S01]  /*7310*/  @P0 FADD.FTZ R5, R197, -R180 ;  /* 0x800000b4c5050221 */ /* 0x000fe20000010000 */
[----:B------:R-:W-:Y:S01]  /*7320*/  @P0 FADD.FTZ R180, R16, -R233 ;  /* 0x800000e910b40221 */ /* 0x000fe20000010000 */
[----:B------:R-:W-:Y:S01]  /*7330*/  @P0 FFMA.FTZ R181, R4, R98, R181 ;  /* 0x0000006204b50223 */ /* 0x000fe200000100b5 */
[----:B------:R-:W-:-:S02]  /*7340*/  HADD2.F32 R98, -RZ, R22.H1_H1 ;  /* 0x30000016ff627230 */ /* 0x000fc40000004100 */
[----:B0-----:R-:W-:Y:S01]  /*7350*/  @P2 FMUL.FTZ R234, R7, R234 ;  /* 0x000000ea07ea2220 */ /* 0x001fe20000410000 */
[C---:B------:R-:W-:Y:S01]  /*7360*/  @P0 FFMA.FTZ R99, R4.reuse, R180, R99 ;  /* 0x000000b404630223 */ /* 0x040fe20000010063 */
[----:B------:R-:W0:Y:S01]  /*7370*/  @P2 LDC R233, c[0x0][0x40c] ;  /* 0x00010300ffe92b82 */ /* 0x000e220000000800 */
[----:B------:R-:W-:Y:S01]  /*7380*/  @P0 FFMA.FTZ R98, R4, R5, R98 ;  /* 0x0000000504620223 */ /* 0x000fe20000010062 */
[----:B------:R-:W-:Y:S01]  /*7390*/  HADD2.F32 R5, -RZ, R23.H1_H1 ;  /* 0x30000017ff057230 */ /* 0x000fe20000004100 */
[----:B------:R-:W-:-:S05]  /*73a0*/  @P2 F2FP.F16.F32.PACK_AB R234, RZ, R234 ;  /* 0x000000eaffea223e */ /* 0x000fca00000000ff */
[----:B------:R-:W4:Y:S01]  /*73b0*/  @P2 LDC R180, c[0x0][0x40c] ;  /* 0x00010300ffb42b82 */ /* 0x000f220000000800 */
[----:B------:R-:W-:Y:S01]  /*73c0*/  @P0 FFMA.FTZ R5, R4, R6, R5 ;  /* 0x0000000604050223 */ /* 0x000fe20000010005 */
[----:B-1----:R-:W-:Y:S01]  /*73d0*/  @P2 FMUL.FTZ R6, R181, R202 ;  /* 0x000000cab5062220 */ /* 0x002fe20000410000 */
[----:B--2---:R-:W-:Y:S01]  /*73e0*/  @P2 FMUL.FTZ R4, R98, R239 ;  /* 0x000000ef62042220 */ /* 0x004fe20000410000 */
[----:B------:R-:W-:Y:S02]  /*73f0*/  @P2 PRMT R156, R234, 0x7610, R156 ;  /* 0x00007610ea9c2816 */ /* 0x000fe4000000009c */
[----:B------:R-:W-:Y:S02]  /*7400*/  F2FP.F16.F32.PACK_AB R98, R98, R181 ;  /* 0x000000b56262723e */ /* 0x000fe400000000ff */
[----:B------:R-:W1:Y:S01]  /*7410*/  @P2 LDC R200, c[0x0][0x40c] ;  /* 0x00010300ffc82b82 */ /* 0x000e620000000800 */
[----:B---3--:R-:W-:Y:S01]  /*7420*/  @P2 FMUL.FTZ R202, R96, R237 ;  /* 0x000000ed60ca2220 */ /* 0x008fe20000410000 */
[----:B------:R-:W-:-:S02]  /*7430*/  @P2 F2FP.F16.F32.PACK_AB R6, RZ, R6 ;  /* 0x00000006ff06223e */ /* 0x000fc400000000ff */
[----:B------:R-:W-:Y:S02]  /*7440*/  @P2 F2FP.F16.F32.PACK_AB R4, RZ, R4 ;  /* 0x00000004ff04223e */ /* 0x000fe400000000ff */
[----:B------:R-:W-:Y:S01]  /*7450*/  @P2 F2FP.F16.F32.PACK_AB R202, RZ, R202 ;  /* 0x000000caffca223e */ /* 0x000fe200000000ff */
[----:B0-----:R-:W-:Y:S01]  /*7460*/  @P2 FMUL.FTZ R233, R2, R233 ;  /* 0x000000e902e92220 */ /* 0x001fe20000410000 */
[----:B------:R-:W-:-:S04]  /*7470*/  @P2 PRMT R158, R6, 0x7610, R158 ;  /* 0x00007610069e2816 */ /* 0x000fc8000000009e */
[----:B------:R-:W-:Y:S02]  /*7480*/  @P2 F2FP.F16.F32.PACK_AB R233, RZ, R233 ;  /* 0x000000e9ffe9223e */ /* 0x000fe400000000ff */
[----:B------:R-:W-:Y:S01]  /*7490*/  @P2 PRMT R158, R158, 0x5410, R4 ;  /* 0x000054109e9e2816 */ /* 0x000fe20000000004 */
[----:B----4-:R-:W-:Y:S01]  /*74a0*/  @P2 FMUL.FTZ R180, R97, R180 ;  /* 0x000000b461b42220 */ /* 0x010fe20000410000 */
[----:B------:R-:W-:Y:S02]  /*74b0*/  F2FP.F16.F32.PACK_AB R97, R96, R97 ;  /* 0x000000616061723e */ /* 0x000fe400000000ff */
[----:B------:R-:W-:Y:S02]  /*74c0*/  F2FP.F16.F32.PACK_AB R96, R2, R7 ;  /* 0x000000070260723e */ /* 0x000fe400000000ff */
[----:B------:R-:W-:Y:S02]  /*74d0*/  @P2 F2FP.F16.F32.PACK_AB R180, RZ, R180 ;  /* 0x000000b4ffb4223e */ /* 0x000fe400000000ff */
[----:B------:R-:W-:Y:S01]  /*74e0*/  @P2 PRMT R156, R156, 0x5410, R233 ;  /* 0x000054109c9c2816 */ /* 0x000fe200000000e9 */
[----:B-1----:R-:W-:Y:S01]  /*74f0*/  @P2 FMUL.FTZ R200, R99, R200 ;  /* 0x000000c863c82220 */ /* 0x002fe20000410000 */
        /* <DEDUP_REMOVED lines=10> */
.L_x_12718:
        /* <DEDUP_REMOVED lines=31> */
[C---:B------:R-:W-:Y:S01]  /*7790*/  @P0 FFMA.FTZ R181, R4.reuse, R7, R181 ;  /* 0x0000000704b50223 */ /* 0x040fe200000100b5 */
        /* <DEDUP_REMOVED lines=34> */
.L_x_12717:
[----:B------:R-:W-:Y:S05]  /*79c0*/  @!P1 BRA `(.L_x_12720) ;  /* 0x0000000400189947 */ /* 0x000fea0003800000 */
[----:B0-----:R-:W0:Y:S01]  /*79d0*/  @P2 LDC R98, c[0x0][0x40c] ;  /* 0x00010300ff622b82 */ /* 0x001e220000000800 */
[-CC-:B------:R-:W-:Y:S01]  /*79e0*/  FFMA.FTZ R181, R223, R5.reuse, R200.reuse ;  /* 0x00000005dfb57223 */ /* 0x180fe200000100c8 */
[-CC-:B------:R-:W-:Y:S01]  /*79f0*/  FFMA.FTZ R96, R242, R5.reuse, R200.reuse ;  /* 0x00000005f2607223 */ /* 0x180fe200000100c8 */
[-CC-:B------:R-:W-:Y:S01]  /*7a00*/  FFMA.FTZ R99, R217, R5.reuse, R200.reuse ;  /* 0x00000005d9637223 */ /* 0x180fe200000100c8 */
[-C--:B------:R-:W-:Y:S01]  /*7a10*/  FFMA.FTZ R180, R8, R5.reuse, R200 ;  /* 0x0000000508b47223 */ /* 0x080fe200000100c8 */
[----:B------:R-:W-:Y:S01]  /*7a20*/  FADD.FTZ R239, R14, -R181 ;  /* 0x800000b50eef7221 */ /* 0x000fe20000010000 */
[----:B------:R-:W-:Y:S01]  /*7a30*/  FADD.FTZ R241, R197, -R96 ;  /* 0x80000060c5f17221 */ /* 0x000fe20000010000 */
[----:B------:R-:W-:Y:S01]  /*7a40*/  FADD.FTZ R233, R12, -R99 ;  /* 0x800000630ce97221 */ /* 0x000fe20000010000 */
[----:B------:R-:W1:Y:S01]  /*7a50*/  @P2 LDC R97, c[0x0][0x40c] ;  /* 0x00010300ff612b82 */ /* 0x000e620000000800 */
[----:B------:R-:W-:Y:S01]  /*7a60*/  ISETP.GT.AND P0, PT, R2, RZ, PT ;  /* 0x000000ff0200720c */ /* 0x000fe20003f04270 */
[----:B------:R-:W-:Y:S01]  /*7a70*/  FFMA.FTZ R7, R215, R5, R200 ;  /* 0x00000005d7077223 */ /* 0x000fe200000100c8 */
[----:B------:R-:W-:Y:S01]  /*7a80*/  FADD.FTZ R247, R229, -R180 ;  /* 0x800000b4e5f77221 */ /* 0x000fe20000010000 */
[----:B------:R-:W-:Y:S01]  /*7a90*/  FMUL.FTZ R99, R4, R239 ;  /* 0x000000ef04637220 */ /* 0x000fe20000410000 */
[--C-:B------:R-:W-:Y:S01]  /*7aa0*/  FFMA.FTZ R2, R236, R5, R200.reuse ;  /* 0x00000005ec027223 */ /* 0x100fe200000100c8 */
[----:B------:R-:W-:Y:S01]  /*7ab0*/  FMUL.FTZ R180, R4, R241 ;  /* 0x000000f104b47220 */ /* 0x000fe20000410000 */
[-CC-:B------:R-:W-:Y:S01]  /*7ac0*/  FFMA.FTZ R6, R240, R5.reuse, R200.reuse ;  /* 0x00000005f0067223 */ /* 0x180fe200000100c8 */
[----:B------:R-:W-:Y:S01]  /*7ad0*/  FFMA.FTZ R245, R225, R5, R200 ;  /* 0x00000005e1f57223 */ /* 0x000fe200000100c8 */
[----:B------:R-:W-:Y:S01]  /*7ae0*/  FADD.FTZ R5, R10, -R7 ;  /* 0x800000070a057221 */ /* 0x000fe20000010000 */
[----:B------:R-:W-:Y:S01]  /*7af0*/  FADD.FTZ R181, R183, -R2 ;  /* 0x80000002b7b57221 */ /* 0x000fe20000010000 */
[----:B------:R-:W-:Y:S01]  /*7b00*/  FSEL R99, R99, RZ, P0 ;  /* 0x000000ff63637208 */ /* 0x000fe20000000000 */
[----:B------:R-:W-:Y:S01]  /*7b10*/  FADD.FTZ R237, R227, -R6 ;  /* 0x80000006e3ed7221 */ /* 0x000fe20000010000 */
[----:B------:R-:W-:Y:S01]  /*7b20*/  FSEL R200, R180, RZ, P0 ;  /* 0x000000ffb4c87208 */ /* 0x000fe20000000000 */
[C---:B------:R-:W-:Y:S01]  /*7b30*/  FMUL.FTZ R7, R4.reuse, R233 ;  /* 0x000000e904077220 */ /* 0x040fe20000410000 */
[C---:B------:R-:W-:Y:S01]  /*7b40*/  FMUL.FTZ R6, R4.reuse, R5 ;  /* 0x0000000504067220 */ /* 0x040fe20000410000 */
[----:B------:R-:W2:Y:S01]  /*7b50*/  @P2 LDC R233, c[0x0][0x40c] ;  /* 0x00010300ffe92b82 */ /* 0x000ea20000000800 */
[----:B------:R-:W-:Y:S01]  /*7b60*/  FMUL.FTZ R5, R4, R181 ;  /* 0x000000b504057220 */ /* 0x000fe20000410000 */
[-C--:B0-----:R-:W-:Y:S01]  /*7b70*/  @P2 FMUL.FTZ R181, R98, R99.reuse ;  /* 0x0000006362b52220 */ /* 0x081fe20000410000 */
[----:B------:R-:W-:Y:S01]  /*7b80*/  F2FP.F16.F32.PACK_AB R98, R200, R99 ;  /* 0x00000063c862723e */ /* 0x000fe200000000ff */
[----:B------:R-:W-:Y:S01]  /*7b90*/  FMUL.FTZ R96, R4, R237 ;  /* 0x000000ed04607220 */ /* 0x000fe20000410000 */
[----:B------:R-:W-:Y:S01]  /*7ba0*/  FADD.FTZ R245, R16, -R245 ;  /* 0x800000f510f57221 */ /* 0x000fe20000010000 */
[C---:B------:R-:W-:Y:S01]  /*7bb0*/  FMUL.FTZ R2, R4.reuse, R247 ;  /* 0x000000f704027220 */ /* 0x040fe20000410000 */
[----:B------:R-:W-:Y:S01]  /*7bc0*/  @P2 F2FP.F16.F32.PACK_AB R181, RZ, R181 ;  /* 0x000000b5ffb5223e */ /* 0x000fe200000000ff */
[----:B------:R-:W0:Y:S01]  /*7bd0*/  @P2 LDC R234, c[0x0][0x40c] ;  /* 0x00010300ffea2b82 */ /* 0x000e220000000800 */
[----:B-1----:R-:W-:Y:S01]  /*7be0*/  @P2 FMUL.FTZ R180, R97, R200 ;  /* 0x000000c861b42220 */ /* 0x002fe20000410000 */
[----:B------:R-:W-:Y:S01]  /*7bf0*/  FSEL R97, R7, RZ, P0 ;  /* 0x000000ff07617208 */ /* 0x000fe20000000000 */
[----:B------:R-:W-:Y:S01]  /*7c00*/  FMUL.FTZ R4, R4, R245 ;  /* 0x000000f504047220 */ /* 0x000fe20000410000 */
[----:B------:R-:W-:-:S02]  /*7c10*/  @P2 PRMT R158, R181, 0x7610, R158 ;  /* 0x00007610b59e2816 */ /* 0x000fc4000000009e */
[----:B------:R-:W-:Y:S02]  /*7c20*/  @P2 F2FP.F16.F32.PACK_AB R180, RZ, R180 ;  /* 0x000000b4ffb4223e */ /* 0x000fe400000000ff */
[----:B------:R-:W1:Y:S01]  /*7c30*/  @P2 LDC R99, c[0x0][0x40c] ;  /* 0x00010300ff632b82 */ /* 0x000e620000000800 */
[----:B------:R-:W-:Y:S02]  /*7c40*/  FSEL R6, R6, RZ, P0 ;  /* 0x000000ff06067208 */ /* 0x000fe40000000000 */
[----:B------:R-:W-:Y:S02]  /*7c50*/  @P2 PRMT R158, R158, 0x5410, R180 ;  /* 0x000054109e9e2816 */ /* 0x000fe400000000b4 */
[----:B------:R-:W-:Y:S02]  /*7c60*/  FSEL R180, R5, RZ, P0 ;  /* 0x000000ff05b47208 */ /* 0x000fe40000000000 */
[----:B------:R-:W-:Y:S01]  /*7c70*/  FSEL R202, R96, RZ, P0 ;  /* 0x000000ff60ca7208 */ /* 0x000fe20000000000 */
[----:B------:R-:W3:Y:S01]  /*7c80*/  @P2 LDC R237, c[0x0][0x40c] ;  /* 0x00010300ffed2b82 */ /* 0x000ee20000000800 */
[----:B--2---:R-:W-:Y:S01]  /*7c90*/  @P2 FMUL.FTZ R5, R233, R6 ;  /* 0x00000006e9052220 */ /* 0x004fe20000410000 */
[----:B------:R-:W-:-:S04]  /*7ca0*/  FSEL R4, R4, RZ, P0 ;  /* 0x000000ff04047208 */ /* 0x000fc80000000000 */
[----:B------:R-:W-:Y:S02]  /*7cb0*/  @P2 F2FP.F16.F32.PACK_AB R5, RZ, R5 ;  /* 0x00000005ff05223e */ /* 0x000fe400000000ff */
[----:B------:R-:W2:Y:S01]  /*7cc0*/  @P2 LDC R7, c[0x0][0x40c] ;  /* 0x00010300ff072b82 */ /* 0x000ea20000000800 */
[-C--:B0-----:R-:W-:Y:S01]  /*7cd0*/  @P2 FMUL.FTZ R96, R234, R97.reuse ;  /* 0x00000061ea602220 */ /* 0x081fe20000410000 */
[----:B------:R-:W-:Y:S02]  /*7ce0*/  F2FP.F16.F32.PACK_AB R97, R202, R97 ;  /* 0x00000061ca61723e */ /* 0x000fe400000000ff */
[----:B------:R-:W-:Y:S02]  /*7cf0*/  @P2 PRMT R156, R5, 0x7610, R156 ;  /* 0x00007610059c2816 */ /* 0x000fe4000000009c */
[----:B------:R-:W-:Y:S01]  /*7d00*/  @P2 F2FP.F16.F32.PACK_AB R200, RZ, R96 ;  /* 0x00000060ffc8223e */ /* 0x000fe200000000ff */
[----:B-1----:R-:W-:Y:S01]  /*7d10*/  @P2 FMUL.FTZ R99, R99, R180 ;  /* 0x000000b463632220 */ /* 0x002fe20000410000 */
[----:B------:R-:W-:-:S02]  /*7d20*/  FSEL R5, R2, RZ, P0 ;  /* 0x000000ff02057208 */ /* 0x000fc40000000000 */
[----:B------:R-:W-:Y:S02]  /*7d30*/  @P2 PRMT R157, R200, 0x7610, R157 ;  /* 0x00007610c89d2816 */ /* 0x000fe4000000009d */
[----:B------:R-:W-:Y:S02]  /*7d40*/  @P2 F2FP.F16.F32.PACK_AB R99, RZ, R99 ;  /* 0x00000063ff63223e */ /* 0x000fe400000000ff */
[----:B------:R-:W-:Y:S01]  /*7d50*/  F2FP.F16.F32.PACK_AB R96, R180, R6 ;  /* 0x00000006b460723e */ /* 0x000fe200000000ff */
[----:B---3--:R-:W-:Y:S01]  /*7d60*/  @P2 FMUL.FTZ R202, R237, R202 ;  /* 0x000000caedca2220 */ /* 0x008fe20000410000 */
[----:B------:R-:W-:Y:S02]  /*7d70*/  @P2 PRMT R156, R156, 0x5410, R99 ;  /* 0x000054109c9c2816 */ /* 0x000fe40000000063 */
[----:B------:R-:W-:Y:S02]  /*7d80*/  F2FP.F16.F32.PACK_AB R99, R5, R4 ;  /* 0x000000040563723e */ /* 0x000fe400000000ff */
[----:B------:R-:W-:Y:S01]  /*7d90*/  @P2 F2FP.F16.F32.PACK_AB R202, RZ, R202 ;  /* 0x000000caffca223e */ /* 0x000fe200000000ff */
[----:B--2---:R-:W-:-:S03]  /*7da0*/  @P2 FMUL.FTZ R7, R7, R4 ;  /* 0x0000000407072220 */ /* 0x004fc60000410000 */
        /* <DEDUP_REMOVED lines=8> */
.L_x_12720:
        /* <DEDUP_REMOVED lines=11> */
.L_x_12722:
[----:B------:R-:W-:Y:S05]  /*7ee0*/  BSYNC.RECONVERGENT B2 ;  /* 0x0000000000027941 */ /* 0x000fea0003800200 */
.L_x_12721:
        /* <DEDUP_REMOVED lines=10> */
.L_x_12724:
[----:B------:R-:W-:Y:S05]  /*7f90*/  BSYNC.RECONVERGENT B2 ;  /* 0x0000000000027941 */ /* 0x000fea0003800200 */
.L_x_12723:
        /* <DEDUP_REMOVED lines=10> */
.L_x_12726:
[----:B------:R-:W-:Y:S05]  /*8040*/  BSYNC.RECONVERGENT B2 ;  /* 0x0000000000027941 */ /* 0x000fea0003800200 */
.L_x_12725:
        /* <DEDUP_REMOVED lines=10> */
.L_x_12728:
[----:B------:R-:W-:Y:S05]  /*80f0*/  BSYNC.RECONVERGENT B2 ;  /* 0x0000000000027941 */ /* 0x000fea0003800200 */
.L_x_12727:
        /* <DEDUP_REMOVED lines=10> */
.L_x_12730:
[----:B------:R-:W-:Y:S05]  /*81a0*/  BSYNC.RECONVERGENT B2 ;  /* 0x0000000000027941 */ /* 0x000fea0003800200 */
.L_x_12729:
        /* <DEDUP_REMOVED lines=10> */
.L_x_12732:
[----:B------:R-:W-:Y:S05]  /*8250*/  BSYNC.RECONVERGENT B2 ;  /* 0x0000000000027941 */ /* 0x000fea0003800200 */
.L_x_12731:
        /* <DEDUP_REMOVED lines=11> */
.L_x_12734:
[----:B------:R-:W-:Y:S05]  /*8310*/  BSYNC.RECONVERGENT B2 ;  /* 0x0000000000027941 */ /* 0x000fea0003800200 */
.L_x_12733:
[----:B------:R-:W-:Y:S01]  /*8320*/  FADD.FTZ R5, R229, -R180 ;  /* 0x800000b4e5057221 */ /* 0x000fe20000010000 */
[----:B------:R-:W-:-:S03]  /*8330*/  ISETP.GT.AND P0, PT, R2, RZ, PT ;  /* 0x000000ff0200720c */ /* 0x000fc60003f04270 */
[----:B------:R-:W-:-:S05]  /*8340*/  FMUL.FTZ R5, R4, R5 ;  /* 0x0000000504057220 */ /* 0x000fca0000410000 */
[----:B------:R-:W-:-:S05]  /*8350*/  FSEL R5, R5, RZ, P0 ;  /* 0x000000ff05057208 */ /* 0x000fca0000000000 */
[----:B0-----:R-:W-:-:S05]  /*8360*/  @P2 FMUL.FTZ R6, R5, R6 ;  /* 0x0000000605062220 */ /* 0x001fca0000410000 */
[----:B------:R-:W-:-:S04]  /*8370*/  @P2 F2FP.F16.F32.PACK_AB R6, RZ, R6 ;  /* 0x00000006ff06223e */ /* 0x000fc800000000ff */
[----:B------:R-:W-:-:S07]  /*8380*/  @P2 PRMT R159, R159, 0x5410, R6 ;  /* 0x000054109f9f2816 */ /* 0x000fce0000000006 */
.L_x_12719:
[----:B------:R-:W-:Y:S05]  /*8390*/  BSYNC.RECONVERGENT B1 ;  /* 0x0000000000017941 */ /* 0x000fea0003800200 */
.L_x_12716:
        /* <DEDUP_REMOVED lines=12> */
.L_x_12635:
[----:B------:R-:W-:Y:S05]  /*8460*/  BSYNC B0 ;  /* 0x0000000000007941 */ /* 0x000fea0003800000 */
.L_x_12634:
        /* <DEDUP_REMOVED lines=224> */
.L_x_12639:
        /* <DEDUP_REMOVED lines=8> */
.L_x_12737:
[----:B------:R-:W-:Y:S05]  /*92f0*/  BSYNC B1 ;  /* 0x0000000000017941 */ /* 0x000fea0003800000 */
.L_x_12736:
        /* <DEDUP_REMOVED lines=8> */
.L_x_12738:
[----:B------:R-:W-:-:S05]  /*9380*/  FADD.FTZ R181, R181, R176 ;  /* 0x000000b0b5b57221 */ /* 0x000fca0000010000 */
[----:B------:R-:W-:Y:S01]  /*9390*/  MOV R239, R181 ;  /* 0x000000b500ef7202 */ /* 0x000fe20000000f00 */
[----:B------:R-:W-:Y:S01]  /*93a0*/  HFMA2 R238, -RZ, RZ, 0, 1.1920928955078125e-07 ;  /* 0x00000002ffee7431 */ /* 0x000fe200000001ff */
[----:B------:R-:W-:-:S07]  /*93b0*/  MOV R231, R234 ;  /* 0x000000ea00e77202 */ /* 0x000fce0000000f00 */
[----:B------:R-:W-:Y:S05]  /*93c0*/  WARPSYNC.COLLECTIVE R202, `(.L_x_12739) ;  /* 0x00000000ca087348 */ /* 0x000fea0003c00000 */
[----:B------:R0:W1:Y:S02]  /*93d0*/  SHFL.BFLY P1, R234, R239, R238, R241 ;  /* 0x0c0000eeefea7389 */ /* 0x00006400000200f1 */
[----:B01----:R-:W-:Y:S05]  /*93e0*/  ENDCOLLECTIVE ;  /* 0x000000000000791b */ /* 0x003fea0003800000 */
.L_x_12739:
[----:B------:R-:W-:-:S05]  /*93f0*/  FADD.FTZ R231, R231, R196 ;  /* 0x000000c4e7e77221 */ /* 0x000fca0000010000 */
[----:B------:R-:W-:Y:S02]  /*9400*/  MOV R239, R231 ;  /* 0x000000e700ef7202 */ /* 0x000fe40000000f00 */
[----:B------:R-:W-:-:S07]  /*9410*/  MOV R180, R234 ;  /* 0x000000ea00b47202 */ /* 0x000fce0000000f00 */
[----:B------:R-:W-:Y:S05]  /*9420*/  WARPSYNC.COLLECTIVE R202, `(.L_x_12740) ;  /* 0x00000000ca087348 */ /* 0x000fea0003c00000 */
[----:B------:R0:W1:Y:S02]  /*9430*/  SHFL.BFLY P1, R234, R239, R238, R241 ;  /* 0x0c0000eeefea7389 */ /* 0x00006400000200f1 */
[----:B01----:R-:W-:Y:S05]  /*9440*/  ENDCOLLECTIVE ;  /* 0x000000000000791b */ /* 0x003fea0003800000 */
.L_x_12740:
[----:B------:R-:W-:-:S05]  /*9450*/  FADD.FTZ R180, R181, R180 ;  /* 0x000000b4b5b47221 */ /* 0x000fca0000010000 */
[----:B------:R-:W-:Y:S01]  /*9460*/  MOV R239, R180 ;  /* 0x000000b400ef7202 */ /* 0x000fe20000000f00 */
[----:B------:R-:W-:Y:S01]  /*9470*/  HFMA2 R238, -RZ, RZ, 0, 2.384185791015625e-07 ;  /* 0x00000004ffee7431 */ /* 0x000fe200000001ff */
[----:B------:R-:W-:-:S07]  /*9480*/  MOV R198, R234 ;  /* 0x000000ea00c67202 */ /* 0x000fce0000000f00 */
[----:B------:R-:W-:Y:S05]  /*9490*/  WARPSYNC.COLLECTIVE R202, `(.L_x_12741) ;  /* 0x00000000ca087348 */ /* 0x000fea0003c00000 */
[----:B------:R0:W1:Y:S02]  /*94a0*/  SHFL.BFLY P1, R234, R239, R238, R241 ;  /* 0x0c0000eeefea7389 */ /* 0x00006400000200f1 */
[----:B01----:R-:W-:Y:S05]  /*94b0*/  ENDCOLLECTIVE ;  /* 0x000000000000791b */ /* 0x003fea0003800000 */
.L_x_12741:
[----:B------:R-:W-:-:S05]  /*94c0*/  FADD.FTZ R198, R231, R198 ;  /* 0x000000c6e7c67221 */ /* 0x000fca0000010000 */
[----:B------:R-:W-:Y:S02]  /*94d0*/  MOV R239, R198 ;  /* 0x000000c600ef7202 */ /* 0x000fe40000000f00 */
[----:B------:R-:W-:-:S07]  /*94e0*/  MOV R233, R234 ;  /* 0x000000ea00e97202 */ /* 0x000fce0000000f00 */
[----:B------:R-:W-:Y:S05]  /*94f0*/  WARPSYNC.COLLECTIVE R202, `(.L_x_12742) ;  /* 0x00000000ca087348 */ /* 0x000fea0003c00000 */
[----:B------:R0:W1:Y:S02]  /*9500*/  SHFL.BFLY P1, R234, R239, R238, R241 ;  /* 0x0c0000eeefea7389 */ /* 0x00006400000200f1 */
[----:B01----:R-:W-:Y:S05]  /*9510*/  ENDCOLLECTIVE ;  /* 0x000000000000791b */ /* 0x003fea0003800000 */
.L_x_12742:
[----:B------:R-:W-:-:S05]  /*9520*/  FADD.FTZ R233, R180, R233 ;  /* 0x000000e9b4e97221 */ /* 0x000fca0000010000 */
[----:B------:R-:W-:Y:S01]  /*9530*/  MOV R239, R233 ;  /* 0x000000e900ef7202 */ /* 0x000fe20000000f00 */
[----:B------:R-:W-:Y:S01]  /*9540*/  HFMA2 R238, -RZ, RZ, 0, 4.76837158203125e-07 ;  /* 0x00000008ffee7431 */ /* 0x000fe200000001ff */
[----:B------:R-:W-:-:S07]  /*9550*/  MOV R237, R234 ;  /* 0x000000ea00ed7202 */ /* 0x000fce0000000f00 */
[----:B------:R-:W-:Y:S05]  /*9560*/  WARPSYNC.COLLECTIVE R202, `(.L_x_12743) ;  /* 0x00000000ca087348 */ /* 0x000fea0003c00000 */
[----:B------:R0:W1:Y:S02]  /*9570*/  SHFL.BFLY P1, R234, R239, R238, R241 ;  /* 0x0c0000eeefea7389 */ /* 0x00006400000200f1 */
[----:B01----:R-:W-:Y:S05]  /*9580*/  ENDCOLLECTIVE ;  /* 0x000000000000791b */ /* 0x003fea0003800000 */
.L_x_12743:
[----:B------:R-:W-:-:S05]  /*9590*/  FADD.FTZ R237, R198, R237 ;  /* 0x000000edc6ed7221 */ /* 0x000fca0000010000 */
[----:B------:R-:W-:Y:S02]  /*95a0*/  MOV R239, R237 ;  /* 0x000000ed00ef7202 */ /* 0x000fe40000000f00 */
[----:B------:R-:W-:-:S07]  /*95b0*/  MOV R176, R234 ;  /* 0x000000ea00b07202 */ /* 0x000fce0000000f00 */
[----:B------:R-:W-:Y:S05]  /*95c0*/  WARPSYNC.COLLECTIVE R202, `(.L_x_12744) ;  /* 0x00000000ca087348 */ /* 0x000fea0003c00000 */
[----:B------:R0:W1:Y:S02]  /*95d0*/  SHFL.BFLY P1, R234, R239, R238, R241 ;  /* 0x0c0000eeefea7389 */ /* 0x00006400000200f1 */
[----:B01----:R-:W-:Y:S05]  /*95e0*/  ENDCOLLECTIVE ;  /* 0x000000000000791b */ /* 0x003fea0003800000 */
.L_x_12744:
[----:B------:R-:W-:-:S05]  /*95f0*/  FADD.FTZ R200, R233, R176 ;  /* 0x000000b0e9c87221 */ /* 0x000fca0000010000 */
[----:B------:R-:W-:Y:S01]  /*9600*/  MOV R239, R200 ;  /* 0x000000c800ef7202 */ /* 0x000fe20000000f00 */
[----:B------:R-:W-:Y:S01]  /*9610*/  HFMA2 R238, -RZ, RZ, 0, 9.5367431640625e-07 ;  /* 0x00000010ffee7431 */ /* 0x000fe200000001ff */
[----:B------:R-:W-:-:S07]  /*9620*/  MOV R196, R234 ;  /* 0x000000ea00c47202 */ /* 0x000fce0000000f00 */
[----:B------:R-:W-:Y:S05]  /*9630*/  WARPSYNC.COLLECTIVE R202, `(.L_x_12745) ;  /* 0x00000000ca087348 */ /* 0x000fea0003c00000 */
[----:B------:R0:W1:Y:S02]  /*9640*/  SHFL.BFLY P1, R234, R239, R238, R241 ;  /* 0x0c0000eeefea7389 */ /* 0x00006400000200f1 */
[----:B01----:R-:W-:Y:S05]  /*9650*/  ENDCOLLECTIVE ;  /* 0x000000000000791b */ /* 0x003fea0003800000 */
.L_x_12745:
[----:B------:R-:W-:-:S05]  /*9660*/  FADD.FTZ R196, R237, R196 ;  /* 0x000000c4edc47221 */ /* 0x000fca0000010000 */
[----:B------:R-:W-:Y:S02]  /*9670*/  MOV R239, R196 ;  /* 0x000000c400ef7202 */ /* 0x000fe40000000f00 */
[----:B------:R-:W-:-:S07]  /*9680*/  MOV R181, R234 ;  /* 0x000000ea00b57202 */ /* 0x000fce0000000f00 */
[----:B------:R-:W-:Y:S05]  /*9690*/  WARPSYNC.COLLECTIVE R202, `(.L_x_12746) ;  /* 0x00000000ca087348 */ /* 0x000fea0003c00000 */
[----:B------:R0:W1:Y:S02]  /*96a0*/  SHFL.BFLY P1, R234, R239, R238, R241 ;  /* 0x0c0000eeefea7389 */ /* 0x00006400000200f1 */
[----:B01----:R-:W-:Y:S05]  /*96b0*/  ENDCOLLECTIVE ;  /* 0x000000000000791b */ /* 0x003fea0003800000 */
.L_x_12746:
[----:B------:R-:W-:Y:S01]  /*96c0*/  MOV R231, R234 ;  /* 0x000000ea00e77202 */ /* 0x000fe20000000f00 */
[----:B------:R-:W-:Y:S06]  /*96d0*/  BRA `(.L_x_12747) ;  /* 0xffffff8c000c7947 */ /* 0x000fec000383ffff */
.L_x_12748:
        /* <DEDUP_REMOVED lines=10> */
.L_x_25455:


//--------------------- .text._ZN10layer_norm13ln_bwd_kernelINS_13Kernel_traitsIf6__halfS2_S2_fjLj1280ELj1ELj4ELj1ELj16ENS_18Kernel_traits_baseILj1280EfS2_S2_S2_fjLj128EEEEELb0ELb1ELb0ELb0EEEvNS_9BwdParamsE --------------------------
	.section	.text._ZN10layer_norm13ln_bwd_kernelINS_13Kernel_traitsIf6__halfS2_S2_fjLj1280ELj1ELj4ELj1ELj16ENS_18Kernel_traits_baseILj1280EfS2_S2_S2_fjLj128EEEEELb0ELb1ELb0ELb0EEEvNS_9BwdParamsE,"ax",@progbits
	.align	128
        .global         _ZN10layer_norm13ln_bwd_kernelINS_13Kernel_traitsIf6__halfS2_S2_fjLj1280ELj1ELj4ELj1ELj16ENS_18Kernel_traits_baseILj1280EfS2_S2_S2_fjLj128EEEEELb0ELb1ELb0ELb0EEEvNS_9BwdParamsE
        .type           _ZN10layer_norm13ln_bwd_kernelINS_13Kernel_traitsIf6__halfS2_S2_fjLj1280ELj1ELj4ELj1ELj16ENS_18Kernel_traits_baseILj1280EfS2_S2_S2_fjLj128EEEEELb0ELb1ELb0ELb0EEEvNS_9BwdParamsE,@function
        .size           _ZN10layer_norm13ln_bwd_kernelINS_13Kernel_traitsIf6__halfS2_S2_fjLj1280ELj1ELj4ELj1ELj16ENS_18Kernel_traits_baseILj1280EfS2_S2_S2_fjLj128EEEEELb0ELb1ELb0ELb0EEEvNS_9BwdParamsE,(.L_x_25456 - _ZN10layer_norm13ln_bwd_kernelINS_13Kernel_traitsIf6__halfS2_S2_fjLj1280ELj1ELj4ELj1ELj16ENS_18Kernel_traits_baseILj1280EfS2_S2_S2_fjLj128EEEEELb0ELb1ELb0ELb0EEEvNS_9BwdParamsE)
        .other          _ZN10layer_norm13ln_bwd_kernelINS_13Kernel_traitsIf6__halfS2_S2_fjLj1280ELj1ELj4ELj1ELj16ENS_18Kernel_traits_baseILj1280EfS2_S2_S2_fjLj128EEEEELb0ELb1ELb0ELb0EEEvNS_9BwdParamsE,@"STO_CUDA_ENTRY STV_DEFAULT"
_ZN10layer_norm13ln_bwd_kernelINS_13Kernel_traitsIf6__halfS2_S2_fjLj1280ELj1ELj4ELj1ELj16ENS_18Kernel_traits_baseILj1280EfS2_S2_S2_fjLj128EEEEELb0ELb1ELb0ELb0EEEvNS_9BwdParamsE:
.text._ZN10layer_norm13ln_bwd_kernelINS_13Kernel_traitsIf6__halfS2_S2_fjLj1280ELj1ELj4ELj1ELj16ENS_18Kernel_traits_baseILj1280EfS2_S2_S2_fjLj128EEEEELb0ELb1ELb0ELb0EEEvNS_9BwdParamsE:
        /* <DEDUP_REMOVED lines=264> */
.L_x_12810:
        /* <DEDUP_REMOVED lines=20> */
[----:B------:R-:W-:Y:S01]  /*11c0*/  LEA.HI R18, R19, R18, RZ, 0x3 ;  /* 0x0000001213127211 */ /* 0x000fe200078f18ff */
[----:B--2---:R-:W-:Y:S01]  /*11d0*/  @P0 HADD2.F32 R21, -RZ, R20.H0_H0 ;  /* 0x20000014ff150230 */ /* 0x004fe20000004100 */
        /* <DEDUP_REMOVED lines=25> */
[--C-:B--2---:R-:W-:Y:S02]  /*1370*/  HADD2.F32 R208, -RZ, R185.reuse.H0_H0 ;  /* 0x200000b9ffd07230 */ /* 0x104fe40000004100 */
[----:B------:R-:W-:Y:S02]  /*1380*/  HADD2.F32 R207, -RZ, R184.H1_H1 ;  /* 0x300000b8ffcf7230 */ /* 0x000fe40000004100 */
[--C-:B------:R-:W-:Y:S02]  /*1390*/  HADD2.F32 R209, -RZ, R186.reuse.H0_H0 ;  /* 0x200000baffd17230 */ /* 0x100fe40000004100 */
[----:B------:R-:W-:Y:S02]  /*13a0*/  HADD2.F32 R186, -RZ, R186.H1_H1 ;  /* 0x300000baffba7230 */ /* 0x000fe40000004100 */
[----:B------:R-:W-:Y:S02]  /*13b0*/  HADD2.F32 R185, -RZ, R185.H1_H1 ;  /* 0x300000b9ffb97230 */ /* 0x000fe40000004100 */
[----:B------:R-:W-:-:S02]  /*13c0*/  HADD2.F32 R210, -RZ, R187.H0_H0 ;  /* 0x200000bbffd27230 */ /* 0x000fc40000004100 */
[--C-:B---3--:R-:W-:Y:S02]  /*13d0*/  HADD2.F32 R228, -RZ, R191.reuse.H0_H0 ;  /* 0x200000bfffe47230 */ /* 0x108fe40000004100 */
[----:B------:R-:W-:Y:S02]  /*13e0*/  HADD2.F32 R250, -RZ, R191.H1_H1 ;  /* 0x300000bffffa7230 */ /* 0x000fe40000004100 */
[C---:B------:R-:W-:Y:S01]  /*13f0*/  FADD.FTZ R191, -R19.reuse, R208 ;  /* 0x000000d013bf7221 */ /* 0x040fe20000010100 */
[----:B------:R-:W-:Y:S02]  /*1400*/  HADD2.F32 R211, -RZ, R187.H1_H1 ;  /* 0x300000bbffd37230 */ /* 0x000fe40000004100 */
[----:B------:R-:W-:Y:S01]  /*1410*/  FADD.FTZ R207, -R19, R207 ;  /* 0x000000cf13cf7221 */ /* 0x000fe20000010100 */
[----:B------:R-:W-:Y:S01]  /*1420*/  HADD2.F32 R0, -RZ, R184.H0_H0 ;  /* 0x200000b8ff007230 */ /* 0x000fe20000004100 */
[----:B------:R-:W2:Y:S01]  /*1430*/  LDL R208, [R1+0x114] ;  /* 0x0001140001d07983 */ /* 0x000ea20000100800 */
        /* <DEDUP_REMOVED lines=8> */
[C---:B-----5:R-:W-:Y:S01]  /*14c0*/  FMUL.FTZ R210, R22.reuse, R191 ;  /* 0x000000bf16d27220 */ /* 0x060fe20000410000 */
[----:B------:R-:W-:Y:S01]  /*14d0*/  FMUL.FTZ R211, R22, R207 ;  /* 0x000000cf16d37220 */ /* 0x000fe20000410000 */
[----:B------:R-:W3:Y:S04]  /*14e0*/  LDL R191, [R1+0x11c] ;  /* 0x00011c0001bf7983 */ /* 0x000ee80000100800 */
[----:B------:R-:W4:Y:S01]  /*14f0*/  LDL R207, [R1+0x100] ;  /* 0x0001000001cf7983 */ /* 0x000f220000100800 */
[----:B------:R-:W-:Y:S01]  /*1500*/  FADD.FTZ R0, -R19, R0 ;  /* 0x0000000013007221 */ /* 0x000fe20000010100 */
[----:B------:R-:W-:-:S03]  /*1510*/  HADD2.F32 R196, -RZ, R189.H0_H0 ;  /* 0x200000bdffc47230 */ /* 0x000fc60000004100 */
[----:B------:R-:W-:Y:S01]  /*1520*/  FMUL.FTZ R0, R22, R0 ;  /* 0x0000000016007220 */ /* 0x000fe20000410000 */
[----:B------:R-:W-:Y:S02]  /*1530*/  HADD2.F32 R187, -RZ, R189.H1_H1 ;  /* 0x300000bdffbb7230 */ /* 0x000fe40000004100 */
[----:B------:R-:W-:Y:S01]  /*1540*/  FADD.FTZ R124, R124, R206 ;  /* 0x000000ce7c7c7221 */ /* 0x000fe20000010000 */
[-C--:B------:R-:W-:Y:S01]  /*1550*/  FMUL.FTZ R212, R212, R206.reuse ;  /* 0x000000ced4d47220 */ /* 0x080fe20000410000 */
[----:B------:R-:W-:Y:S01]  /*1560*/  FFMA.FTZ R164, R0, R206, R164 ;  /* 0x000000ce00a47223 */ /* 0x000fe200000100a4 */
[----:B------:R-:W-:Y:S01]  /*1570*/  FADD.FTZ R189, -R19, R209 ;  /* 0x000000d113bd7221 */ /* 0x000fe20000010100 */
[----:B------:R-:W-:Y:S01]  /*1580*/  FMUL.FTZ R251, R251, R196 ;  /* 0x000000c4fbfb7220 */ /* 0x000fe20000410000 */
[----:B------:R-:W-:Y:S01]  /*1590*/  FMUL.FTZ R209, R22, R190 ;  /* 0x000000be16d17220 */ /* 0x000fe20000410000 */
[----:B--2---:R-:W-:Y:S01]  /*15a0*/  FMUL.FTZ R206, R208, R205 ;  /* 0x000000cdd0ce7220 */ /* 0x004fe20000410000 */
[----:B------:R-:W-:-:S04]  /*15b0*/  FMUL.FTZ R208, R22, R189 ;  /* 0x000000bd16d07220 */ /* 0x000fc80000410000 */
[----:B------:R0:W-:Y:S04]  /*15c0*/  STL [R1+0xc], R206 ;  /* 0x00000cce01007387 */ /* 0x0001e80000100800 */
[----:B------:R1:W-:Y:S01]  /*15d0*/  STL [R1+0x8], R251 ;  /* 0x000008fb01007387 */ /* 0x0003e20000100800 */
[----:B---3--:R-:W-:-:S03]  /*15e0*/  FMUL.FTZ R191, R191, R187 ;  /* 0x000000bbbfbf7220 */ /* 0x008fc60000410000 */
[----:B------:R-:W1:Y:S01]  /*15f0*/  LDL R190, [R1+0x108] ;  /* 0x0001080001be7983 */ /* 0x000e620000100800 */
[----:B----4-:R-:W-:-:S03]  /*1600*/  FMUL.FTZ R189, R207, R20 ;  /* 0x00000014cfbd7220 */ /* 0x010fc60000410000 */
[----:B------:R2:W-:Y:S01]  /*1610*/  STL [R1+0x4], R191 ;  /* 0x000004bf01007387 */ /* 0x0005e20000100800 */
[----:B------:R-:W-:-:S03]  /*1620*/  FMUL.FTZ R207, R22, R188 ;  /* 0x000000bc16cf7220 */ /* 0x000fc60000410000 */
[----:B------:R2:W-:Y:S04]  /*1630*/  STL [R1], R189 ;  /* 0x000000bd01007387 */ /* 0x0005e80000100800 */
[----:B------:R-:W3:Y:S01]  /*1640*/  LDL R188, [R1+0x10c] ;  /* 0x00010c0001bc7983 */ /* 0x000ee20000100800 */
[----:B------:R-:W-:Y:S01]  /*1650*/  FADD.FTZ R127, R127, R187 ;  /* 0x000000bb7f7f7221 */ /* 0x000fe20000010000 */
[----:B------:R-:W-:Y:S01]  /*1660*/  FFMA.FTZ R167, R209, R187, R167 ;  /* 0x000000bbd1a77223 */ /* 0x000fe200000100a7 */
[----:B------:R-:W-:Y:S01]  /*1670*/  FADD.FTZ R120, R120, R20 ;  /* 0x0000001478787221 */ /* 0x000fe20000010000 */
[----:B------:R-:W-:Y:S01]  /*1680*/  FFMA.FTZ R160, R208, R20, R160 ;  /* 0x00000014d0a07223 */ /* 0x000fe200000100a0 */
[----:B------:R-:W-:Y:S01]  /*1690*/  FADD.FTZ R187, RZ, R212 ;  /* 0x000000d4ffbb7221 */ /* 0x000fe20000010000 */
[----:B------:R-:W-:-:S03]  /*16a0*/  FFMA.FTZ R20, R0, R212, RZ ;  /* 0x000000d400147223 */ /* 0x000fc600000100ff */
        /* <DEDUP_REMOVED lines=9> */
[----:B------:R-:W-:Y:S02]  /*1740*/  FADD.FTZ R125, R125, R205 ;  /* 0x000000cd7d7d7221 */ /* 0x000fe40000010000 */
[----:B------:R-:W-:Y:S01]  /*1750*/  FADD.FTZ R184, R184, R189 ;  /* 0x000000bdb8b87221 */ /* 0x000fe20000010000 */
[----:B------:R-:W-:Y:S01]  /*1760*/  FFMA.FTZ R20, R208, R189, R20 ;  /* 0x000000bdd0147223 */ /* 0x000fe20000010014 */
[----:B------:R-:W-:Y:S01]  /*1770*/  FFMA.FTZ R165, R211, R205, R165 ;  /* 0x000000cdd3a57223 */ /* 0x000fe200000100a5 */
[C---:B------:R-:W-:Y:S01]  /*1780*/  FMUL.FTZ R205, R22.reuse, R185 ;  /* 0x000000b916cd7220 */ /* 0x040fe20000410000 */
[----:B0-----:R-:W-:Y:S01]  /*1790*/  FMUL.FTZ R206, R22, R186 ;  /* 0x000000ba16ce7220 */ /* 0x001fe20000410000 */
        /* <DEDUP_REMOVED lines=8> */
[----:B-1----:R-:W-:-:S04]  /*1820*/  FMUL.FTZ R251, R190, R228 ;  /* 0x000000e4befb7220 */ /* 0x002fc80000410000 */
[----:B------:R-:W-:Y:S01]  /*1830*/  FADD.FTZ R184, R184, R251 ;  /* 0x000000fbb8b87221 */ /* 0x000fe20000010000 */
[----:B------:R-:W-:Y:S01]  /*1840*/  FFMA.FTZ R20, R206, R251, R20 ;  /* 0x000000fbce147223 */ /* 0x000fe20000010014 */
[----:B------:R-:W-:Y:S01]  /*1850*/  IADD3 R228, PT, PT, R18, 0x20, RZ ;  /* 0x0000002012e47810 */ /* 0x000fe20007ffe0ff */
[----:B---3--:R-:W-:-:S04]  /*1860*/  FMUL.FTZ R250, R188, R250 ;  /* 0x000000fabcfa7220 */ /* 0x008fc80000410000 */
[----:B------:R-:W-:Y:S01]  /*1870*/  FADD.FTZ R196, R184, R250 ;  /* 0x000000fab8c47221 */ /* 0x000fe20000010000 */
[----:B--2---:R-:W-:-:S07]  /*1880*/  FFMA.FTZ R20, R205, R250, R20 ;  /* 0x000000facd147223 */ /* 0x004fce0000010014 */
.L_x_12754:
[----:B------:R-:W-:Y:S05]  /*1890*/  BSYNC.RECONVERGENT B2 ;  /* 0x0000000000027941 */ /* 0x000fea0003800200 */
.L_x_12753:
        /* <DEDUP_REMOVED lines=8> */
[----:B0-----:R-:W-:-:S06]  /*1920*/  IMAD.WIDE.U32 R184, R228, 0x10, R184 ;  /* 0x00000010e4b87825 */ /* 0x001fcc00078e00b8 */
[----:B------:R-:W2:Y:S01]  /*1930*/  LDG.E.128 R184, desc[UR6][R184.64] ;  /* 0x00000006b8b87981 */ /* 0x000ea2000c1e1d00 */
[----:B-1----:R-:W-:-:S06]  /*1940*/  IMAD.WIDE.U32 R188, R228, 0x10, R188 ;  /* 0x00000010e4bc7825 */ /* 0x002fcc00078e00bc */
[----:B------:R-:W3:Y:S01]  /*1950*/  LDG.E.128 R188, desc[UR6][R188.64] ;  /* 0x00000006bcbc7981 */ /* 0x000ee2000c1e1d00 */
[----:B--2---:R-:W-:Y:S02]  /*1960*/  HADD2.F32 R200, -RZ, R184.H0_H0 ;  /* 0x200000b8ffc87230 */ /* 0x004fe40000004100 */
[----:B------:R-:W-:Y:S02]  /*1970*/  HADD2.F32 R204, -RZ, R186.H0_H0 ;  /* 0x200000baffcc7230 */ /* 0x000fe40000004100 */
[----:B------:R-:W-:Y:S02]  /*1980*/  HADD2.F32 R203, -RZ, R184.H1_H1 ;  /* 0x300000b8ffcb7230 */ /* 0x000fe40000004100 */
[----:B------:R-:W-:Y:S01]  /*1990*/  FADD.FTZ R184, -R19, R200 ;  /* 0x000000c813b87221 */ /* 0x000fe20000010100 */
[----:B------:R-:W-:Y:S02]  /*19a0*/  HADD2.F32 R245, -RZ, R187.H1_H1 ;  /* 0x300000bbfff57230 */ /* 0x000fe40000004100 */
[----:B------:R-:W-:-:S02]  /*19b0*/  HADD2.F32 R202, -RZ, R185.H0_H0 ;  /* 0x200000b9ffca7230 */ /* 0x000fc40000004100 */
[----:B------:R-:W-:Y:S02]  /*19c0*/  HADD2.F32 R201, -RZ, R185.H1_H1 ;  /* 0x300000b9ffc97230 */ /* 0x000fe40000004100 */
[----:B------:R-:W-:Y:S02]  /*19d0*/  HADD2.F32 R244, -RZ, R187.H0_H0 ;  /* 0x200000bbfff47230 */ /* 0x000fe40000004100 */
[--C-:B---3--:R-:W-:Y:S02]  /*19e0*/  HADD2.F32 R187, -RZ, R190.reuse.H0_H0 ;  /* 0x200000beffbb7230 */ /* 0x108fe40000004100 */
[----:B------:R-:W-:Y:S02]  /*19f0*/  HADD2.F32 R185, -RZ, R190.H1_H1 ;  /* 0x300000beffb97230 */ /* 0x000fe40000004100 */
[C---:B------:R-:W-:Y:S01]  /*1a00*/  FADD.FTZ R190, -R19.reuse, R204 ;  /* 0x000000cc13be7221 */ /* 0x040fe20000010100 */
[----:B-----5:R-:W-:Y:S01]  /*1a10*/  FMUL.FTZ R204, R22, R184 ;  /* 0x000000b816cc7220 */ /* 0x020fe20000410000 */
[----:B------:R-:W-:-:S02]  /*1a20*/  FADD.FTZ R184, -R19, R245 ;  /* 0x000000f513b87221 */ /* 0x000fc40000010100 */
[----:B------:R-:W2:Y:S01]  /*1a30*/  LDL R245, [R1+0xe0] ;  /* 0x0000e00001f57983 */ /* 0x000ea20000100800 */
[----:B------:R-:W-:Y:S02]  /*1a40*/  HADD2.F32 R186, -RZ, R186.H1_H1 ;  /* 0x300000baffba7230 */ /* 0x000fe40000004100 */
[--C-:B------:R-:W-:Y:S02]  /*1a50*/  HADD2.F32 R199, -RZ, R188.reuse.H0_H0 ;  /* 0x200000bcffc77230 */ /* 0x100fe40000004100 */
[----:B------:R-:W-:Y:S02]  /*1a60*/  HADD2.F32 R198, -RZ, R188.H1_H1 ;  /* 0x300000bcffc67230 */ /* 0x000fe40000004100 */
[C---:B------:R-:W-:Y:S01]  /*1a70*/  FADD.FTZ R188, -R19.reuse, R186 ;  /* 0x000000ba13bc7221 */ /* 0x040fe20000010100 */
[----:B------:R-:W-:Y:S02]  /*1a80*/  FADD.FTZ R186, -R19, R244 ;  /* 0x000000f413ba7221 */ /* 0x000fe40000010100 */
[----:B------:R-:W3:Y:S01]  /*1a90*/  LDL R244, [R1+0xe4] ;  /* 0x0000e40001f47983 */ /* 0x000ee20000100800 */
[----:B------:R-:W-:-:S02]  /*1aa0*/  HADD2.F32 R243, -RZ, R191.H0_H0 ;  /* 0x200000bffff37230 */ /* 0x000fc40000004100 */
[----:B------:R-:W-:Y:S02]  /*1ab0*/  HADD2.F32 R242, -RZ, R191.H1_H1 ;  /* 0x300000bffff27230 */ /* 0x000fe40000004100 */
[----:B------:R-:W-:-:S04]  /*1ac0*/  FADD.FTZ R191, -R19, R201 ;  /* 0x000000c913bf7221 */ /* 0x000fc80000010100 */
[C---:B------:R-:W-:Y:S02]  /*1ad0*/  FMUL.FTZ R201, R22.reuse, R191 ;  /* 0x000000bf16c97220 */ /* 0x040fe40000410000 */
[----:B------:R-:W3:Y:S01]  /*1ae0*/  LDL R191, [R1+0xe8] ;  /* 0x0000e80001bf7983 */ /* 0x000ee20000100800 */
[----:B------:R-:W-:-:S03]  /*1af0*/  FMUL.FTZ R200, R22, R190 ;  /* 0x000000be16c87220 */ /* 0x000fc60000410000 */
[----:B------:R-:W3:Y:S01]  /*1b00*/  LDL R190, [R1+0xec] ;  /* 0x0000ec0001be7983 */ /* 0x000ee20000100800 */
[----:B------:R-:W-:Y:S01]  /*1b10*/  FADD.FTZ R203, -R19, R203 ;  /* 0x000000cb13cb7221 */ /* 0x000fe20000010100 */
[----:B------:R-:W-:Y:S01]  /*1b20*/  FMUL.FTZ R249, R249, R199 ;  /* 0x000000c7f9f97220 */ /* 0x000fe20000410000 */
[--C-:B------:R-:W-:Y:S02]  /*1b30*/  HADD2.F32 R197, -RZ, R189.reuse.H0_H0 ;  /* 0x200000bdffc57230 */ /* 0x100fe40000004100 */
[----:B------:R-:W-:Y:S01]  /*1b40*/  FADD.FTZ R112, R112, R187 ;  /* 0x000000bb70707221 */ /* 0x000fe20000010000 */
[----:B------:R-:W-:Y:S01]  /*1b50*/  FFMA.FTZ R152, R200, R187, R152 ;  /* 0x000000bbc8987223 */ /* 0x000fe20000010098 */
[----:B------:R-:W-:Y:S01]  /*1b60*/  FADD.FTZ R202, -R19, R202 ;  /* 0x000000ca13ca7221 */ /* 0x000fe20000010100 */
[----:B------:R-:W-:Y:S01]  /*1b70*/  FMUL.FTZ R203, R22, R203 ;  /* 0x000000cb16cb7220 */ /* 0x000fe20000410000 */
[----:B------:R-:W-:Y:S01]  /*1b80*/  FMUL.FTZ R248, R248, R198 ;  /* 0x000000c6f8f87220 */ /* 0x000fe20000410000 */
[----:B------:R-:W-:Y:S01]  /*1b90*/  FFMA.FTZ R20, R204, R249, R20 ;  /* 0x000000f9cc147223 */ /* 0x000fe20000010014 */
[----:B------:R-:W-:-:S02]  /*1ba0*/  HADD2.F32 R189, -RZ, R189.H1_H1 ;  /* 0x300000bdffbd7230 */ /* 0x000fc40000004100 */
[----:B------:R-:W-:Y:S01]  /*1bb0*/  FMUL.FTZ R202, R22, R202 ;  /* 0x000000ca16ca7220 */ /* 0x000fe20000410000 */
[----:B----4-:R-:W-:Y:S01]  /*1bc0*/  FMUL.FTZ R247, R247, R197 ;  /* 0x000000c5f7f77220 */ /* 0x010fe20000410000 */
[----:B------:R-:W-:Y:S01]  /*1bd0*/  FFMA.FTZ R20, R203, R248, R20 ;  /* 0x000000f8cb147223 */ /* 0x000fe20000010014 */
[----:B------:R-:W-:Y:S01]  /*1be0*/  FADD.FTZ R116, R116, R199 ;  /* 0x000000c774747221 */ /* 0x000fe20000010000 */
[----:B------:R-:W-:Y:S01]  /*1bf0*/  FFMA.FTZ R156, R204, R199, R156 ;  /* 0x000000c7cc9c7223 */ /* 0x000fe2000001009c */
[----:B------:R-:W-:Y:S01]  /*1c00*/  FMUL.FTZ R199, R22, R188 ;  /* 0x000000bc16c77220 */ /* 0x000fe20000410000 */
[----:B------:R-:W-:Y:S01]  /*1c10*/  FMUL.FTZ R246, R246, R189 ;  /* 0x000000bdf6f67220 */ /* 0x000fe20000410000 */
[----:B------:R-:W-:Y:S01]  /*1c20*/  FFMA.FTZ R20, R202, R247, R20 ;  /* 0x000000f7ca147223 */ /* 0x000fe20000010014 */
[----:B------:R-:W-:Y:S01]  /*1c30*/  FADD.FTZ R113, R113, R185 ;  /* 0x000000b971717221 */ /* 0x000fe20000010000 */
[----:B------:R-:W-:Y:S02]  /*1c40*/  FFMA.FTZ R153, R199, R185, R153 ;  /* 0x000000b9c7997223 */ /* 0x000fe40000010099 */
[----:B------:R-:W-:Y:S01]  /*1c50*/  FFMA.FTZ R20, R201, R246, R20 ;  /* 0x000000f6c9147223 */ /* 0x000fe20000010014 */
[----:B------:R-:W-:Y:S01]  /*1c60*/  FADD.FTZ R117, R117, R198 ;  /* 0x000000c675757221 */ /* 0x000fe20000010000 */
[----:B------:R-:W-:Y:S01]  /*1c70*/  FFMA.FTZ R157, R203, R198, R157 ;  /* 0x000000c6cb9d7223 */ /* 0x000fe2000001009d */
[----:B------:R-:W-:Y:S01]  /*1c80*/  FMUL.FTZ R198, R22, R186 ;  /* 0x000000ba16c67220 */ /* 0x000fe20000410000 */
[----:B------:R-:W-:Y:S01]  /*1c90*/  FADD.FTZ R118, R118, R197 ;  /* 0x000000c576767221 */ /* 0x000fe20000010000 */
[----:B------:R-:W-:Y:S01]  /*1ca0*/  FFMA.FTZ R158, R202, R197, R158 ;  /* 0x000000c5ca9e7223 */ /* 0x000fe2000001009e */
[----:B------:R-:W-:Y:S01]  /*1cb0*/  FADD.FTZ R114, R114, R243 ;  /* 0x000000f372727221 */ /* 0x000fe20000010000 */
[----:B------:R-:W-:Y:S01]  /*1cc0*/  FFMA.FTZ R154, R198, R243, R154 ;  /* 0x000000f3c69a7223 */ /* 0x000fe2000001009a */
[----:B------:R-:W-:Y:S01]  /*1cd0*/  FMUL.FTZ R197, R22, R184 ;  /* 0x000000b816c57220 */ /* 0x000fe20000410000 */
[----:B------:R-:W-:-:S03]  /*1ce0*/  FADD.FTZ R115, R115, R242 ;  /* 0x000000f273737221 */ /* 0x000fc60000010000 */
[----:B------:R-:W-:Y:S01]  /*1cf0*/  FFMA.FTZ R155, R197, R242, R155 ;  /* 0x000000f2c59b7223 */ /* 0x000fe2000001009b */
[----:B------:R-:W-:Y:S01]  /*1d00*/  FADD.FTZ R119, R119, R189 ;  /* 0x000000bd77777221 */ /* 0x000fe20000010000 */
[----:B------:R-:W-:Y:S01]  /*1d10*/  FFMA.FTZ R159, R201, R189, R159 ;  /* 0x000000bdc99f7223 */ /* 0x000fe2000001009f */
[----:B------:R-:W-:Y:S01]  /*1d20*/  IADD3 R228, PT, PT, R228, 0x20, RZ ;  /* 0x00000020e4e47810 */ /* 0x000fe20007ffe0ff */
[----:B--2---:R-:W-:Y:S01]  /*1d30*/  FMUL.FTZ R245, R245, R187 ;  /* 0x000000bbf5f57220 */ /* 0x004fe20000410000 */
[----:B------:R-:W-:-:S04]  /*1d40*/  FADD.FTZ R187, R196, R249 ;  /* 0x000000f9c4bb7221 */ /* 0x000fc80000010000 */
[----:B------:R-:W-:-:S04]  /*1d50*/  FADD.FTZ R187, R187, R248 ;  /* 0x000000f8bbbb7221 */ /* 0x000fc80000010000 */
[----:B------:R-:W-:Y:S01]  /*1d60*/  FADD.FTZ R187, R187, R247 ;  /* 0x000000f7bbbb7221 */ /* 0x000fe20000010000 */
[----:B---3--:R-:W-:-:S03]  /*1d70*/  FMUL.FTZ R244, R244, R185 ;  /* 0x000000b9f4f47220 */ /* 0x008fc60000410000 */
[----:B------:R-:W-:Y:S01]  /*1d80*/  FADD.FTZ R185, R187, R246 ;  /* 0x000000f6bbb97221 */ /* 0x000fe20000010000 */
[----:B------:R-:W-:-:S03]  /*1d90*/  FFMA.FTZ R20, R200, R245, R20 ;  /* 0x000000f5c8147223 */ /* 0x000fc60000010014 */
[----:B------:R-:W-:Y:S01]  /*1da0*/  FADD.FTZ R185, R185, R245 ;  /* 0x000000f5b9b97221 */ /* 0x000fe20000010000 */
[----:B------:R-:W-:Y:S01]  /*1db0*/  FFMA.FTZ R20, R199, R244, R20 ;  /* 0x000000f4c7147223 */ /* 0x000fe20000010014 */
[----:B------:R-:W-:Y:S02]  /*1dc0*/  FMUL.FTZ R243, R191, R243 ;  /* 0x000000f3bff37220 */ /* 0x000fe40000410000 */
[----:B------:R-:W-:Y:S01]  /*1dd0*/  FADD.FTZ R184, R185, R244 ;  /* 0x000000f4b9b87221 */ /* 0x000fe20000010000 */
[----:B------:R-:W-:Y:S01]  /*1de0*/  FMUL.FTZ R242, R190, R242 ;  /* 0x000000f2bef27220 */ /* 0x000fe20000410000 */
[----:B------:R-:W-:Y:S02]  /*1df0*/  FFMA.FTZ R20, R198, R243, R20 ;  /* 0x000000f3c6147223 */ /* 0x000fe40000010014 */
[----:B------:R-:W-:Y:S02]  /*1e00*/  FADD.FTZ R184, R184, R243 ;  /* 0x000000f3b8b87221 */ /* 0x000fe40000010000 */
[----:B------:R-:W-:-:S02]  /*1e10*/  FFMA.FTZ R20, R197, R242, R20 ;  /* 0x000000f2c5147223 */ /* 0x000fc40000010014 */
[----:B------:R-:W-:-:S07]  /*1e20*/  FADD.FTZ R196, R184, R242 ;  /* 0x000000f2b8c47221 */ /* 0x000fce0000010000 */
.L_x_12756:
[----:B------:R-:W-:Y:S05]  /*1e30*/  BSYNC.RECONVERGENT B2 ;  /* 0x0000000000027941 */ /* 0x000fea0003800200 */
.L_x_12755:
        /* <DEDUP_REMOVED lines=9> */
[----:B------:R-:W2:Y:S01]  /*1ed0*/  LDG.E.128 R184, desc[UR6][R16.64] ;  /* 0x0000000610b87981 */ /* 0x000ea2000c1e1d00 */
[----:B-1----:R-:W-:-:S06]  /*1ee0*/  IMAD.WIDE.U32 R188, R228, 0x10, R188 ;  /* 0x00000010e4bc7825 */ /* 0x002fcc00078e00bc */
[----:B------:R-:W3:Y:S01]  /*1ef0*/  LDG.E.128 R188, desc[UR6][R188.64] ;  /* 0x00000006bcbc7981 */ /* 0x000ee2000c1e1d00 */
[----:B--2---:R-:W-:Y:S02]  /*1f00*/  HADD2.F32 R15, -RZ, R184.H0_H0 ;  /* 0x200000b8ff0f7230 */ /* 0x004fe40000004100 */
[----:B------:R-:W-:Y:S02]  /*1f10*/  HADD2.F32 R195, -RZ, R186.H0_H0 ;  /* 0x200000baffc37230 */ /* 0x000fe40000004100 */
[--C-:B------:R-:W-:Y:S02]  /*1f20*/  HADD2.F32 R237, -RZ, R187.reuse.H1_H1 ;  /* 0x300000bbffed7230 */ /* 0x100fe40000004100 */
[----:B------:R-:W-:Y:S01]  /*1f30*/  FADD.FTZ R15, -R19, R15 ;  /* 0x0000000f130f7221 */ /* 0x000fe20000010100 */
[----:B------:R-:W-:Y:S02]  /*1f40*/  HADD2.F32 R236, -RZ, R187.H0_H0 ;  /* 0x200000bbffec7230 */ /* 0x000fe40000004100 */
[----:B---3--:R-:W-:-:S02]  /*1f50*/  HADD2.F32 R192, -RZ, R188.H0_H0 ;  /* 0x200000bcffc07230 */ /* 0x008fc40000004100 */
[----:B------:R-:W-:Y:S02]  /*1f60*/  HADD2.F32 R187, -RZ, R188.H1_H1 ;  /* 0x300000bcffbb7230 */ /* 0x000fe40000004100 */
[C---:B------:R-:W-:Y:S01]  /*1f70*/  FADD.FTZ R188, -R19.reuse, R195 ;  /* 0x000000c313bc7221 */ /* 0x040fe20000010100 */
[----:B------:R-:W-:Y:S02]  /*1f80*/  HADD2.F32 R184, -RZ, R184.H1_H1 ;  /* 0x300000b8ffb87230 */ /* 0x000fe40000004100 */
[----:B-----5:R-:W-:Y:S01]  /*1f90*/  FMUL.FTZ R195, R22, R15 ;  /* 0x0000000f16c37220 */ /* 0x020fe20000410000 */
[----:B------:R-:W-:Y:S02]  /*1fa0*/  FADD.FTZ R15, -R19, R237 ;  /* 0x000000ed130f7221 */ /* 0x000fe40000010100 */
[----:B------:R-:W2:Y:S01]  /*1fb0*/  LDL R237, [R1+0xc0] ;  /* 0x0000c00001ed7983 */ /* 0x000ea20000100800 */
[--C-:B------:R-:W-:Y:S02]  /*1fc0*/  HADD2.F32 R235, -RZ, R191.reuse.H0_H0 ;  /* 0x200000bfffeb7230 */ /* 0x100fe40000004100 */
[----:B------:R-:W-:-:S02]  /*1fd0*/  HADD2.F32 R234, -RZ, R191.H1_H1 ;  /* 0x300000bfffea7230 */ /* 0x000fc40000004100 */
[C---:B------:R-:W-:Y:S01]  /*1fe0*/  FADD.FTZ R191, -R19.reuse, R184 ;  /* 0x000000b813bf7221 */ /* 0x040fe20000010100 */
[--C-:B------:R-:W-:Y:S02]  /*1ff0*/  HADD2.F32 R194, -RZ, R185.reuse.H0_H0 ;  /* 0x200000b9ffc27230 */ /* 0x100fe40000004100 */
[----:B------:R-:W-:Y:S02]  /*2000*/  FADD.FTZ R184, -R19, R236 ;  /* 0x000000ec13b87221 */ /* 0x000fe40000010100 */
[----:B------:R-:W3:Y:S01]  /*2010*/  LDL R236, [R1+0xc4] ;  /* 0x0000c40001ec7983 */ /* 0x000ee20000100800 */
[----:B------:R-:W-:Y:S02]  /*2020*/  HADD2.F32 R193, -RZ, R185.H1_H1 ;  /* 0x300000b9ffc17230 */ /* 0x000fe40000004100 */
[--C-:B------:R-:W-:Y:S02]  /*2030*/  HADD2.F32 R17, -RZ, R190.reuse.H0_H0 ;  /* 0x200000beff117230 */ /* 0x100fe40000004100 */
[----:B------:R-:W-:-:S02]  /*2040*/  HADD2.F32 R16, -RZ, R190.H1_H1 ;  /* 0x300000beff107230 */ /* 0x000fc40000004100 */
[C---:B------:R-:W-:Y:S01]  /*2050*/  FADD.FTZ R190, -R19.reuse, R194 ;  /* 0x000000c213be7221 */ /* 0x040fe20000010100 */
[--C-:B------:R-:W-:Y:S02]  /*2060*/  HADD2.F32 R23, -RZ, R189.reuse.H0_H0 ;  /* 0x200000bdff177230 */ /* 0x100fe40000004100 */
[----:B------:R-:W-:Y:S02]  /*2070*/  HADD2.F32 R185, -RZ, R189.H1_H1 ;  /* 0x300000bdffb97230 */ /* 0x000fe40000004100 */
[----:B------:R-:W-:Y:S01]  /*2080*/  FADD.FTZ R189, -R19, R193 ;  /* 0x000000c113bd7221 */ /* 0x000fe20000010100 */
[C---:B------:R-:W-:Y:S02]  /*2090*/  FMUL.FTZ R193, R22.reuse, R190 ;  /* 0x000000be16c17220 */ /* 0x040fe40000410000 */
[----:B------:R-:W3:Y:S01]  /*20a0*/  LDL R190, [R1+0xc8] ;  /* 0x0000c80001be7983 */ /* 0x000ee20000100800 */
[----:B------:R-:W-:-:S03]  /*20b0*/  FMUL.FTZ R194, R22, R191 ;  /* 0x000000bf16c27220 */ /* 0x000fc60000410000 */
[----:B------:R-:W3:Y:S01]  /*20c0*/  LDL R191, [R1+0xcc] ;  /* 0x0000cc0001bf7983 */ /* 0x000ee20000100800 */
[----:B------:R-:W-:Y:S01]  /*20d0*/  FADD.FTZ R108, R108, R192 ;  /* 0x000000c06c6c7221 */ /* 0x000fe20000010000 */
[-C--:B------:R-:W-:Y:S01]  /*20e0*/  FFMA.FTZ R148, R195, R192.reuse, R148 ;  /* 0x000000c0c3947223 */ /* 0x080fe20000010094 */
[----:B------:R-:W-:Y:S01]  /*20f0*/  FMUL.FTZ R241, R241, R192 ;  /* 0x000000c0f1f17220 */ /* 0x000fe20000410000 */
[----:B------:R-:W-:Y:S01]  /*2100*/  FMUL.FTZ R192, R22, R189 ;  /* 0x000000bd16c07220 */ /* 0x000fe20000410000 */
[----:B------:R-:W-:Y:S02]  /*2110*/  HADD2.F32 R186, -RZ, R186.H1_H1 ;  /* 0x300000baffba7230 */ /* 0x000fe40000004100 */
[----:B------:R-:W-:Y:S01]  /*2120*/  FADD.FTZ R111, R111, R185 ;  /* 0x000000b96f6f7221 */ /* 0x000fe20000010000 */
[-C--:B------:R-:W-:Y:S01]  /*2130*/  FMUL.FTZ R238, R238, R185.reuse ;  /* 0x000000b9eeee7220 */ /* 0x080fe20000410000 */
[----:B------:R-:W-:Y:S01]  /*2140*/  FFMA.FTZ R151, R192, R185, R151 ;  /* 0x000000b9c0977223 */ /* 0x000fe20000010097 */
[----:B----4-:R-:W-:Y:S01]  /*2150*/  FMUL.FTZ R240, R240, R187 ;  /* 0x000000bbf0f07220 */ /* 0x010fe20000410000 */
[----:B------:R-:W-:Y:S01]  /*2160*/  FADD.FTZ R110, R110, R23 ;  /* 0x000000176e6e7221 */ /* 0x000fe20000010000 */
        /* <DEDUP_REMOVED lines=9> */
[----:B------:R-:W-:Y:S01]  /*2200*/  FFMA.FTZ R144, R23, R17, R144 ;  /* 0x0000001117907223 */ /* 0x000fe20000010090 */
[----:B------:R-:W-:Y:S01]  /*2210*/  FADD.FTZ R185, R185, R239 ;  /* 0x000000efb9b97221 */ /* 0x000fe20000010000 */
[----:B------:R-:W-:Y:S01]  /*2220*/  FFMA.FTZ R20, R193, R239, R20 ;  /* 0x000000efc1147223 */ /* 0x000fe20000010014 */
[----:B------:R-:W-:-:S03]  /*2230*/  FADD.FTZ R105, R105, R16 ;  /* 0x0000001069697221 */ /* 0x000fc60000010000 */
[----:B------:R-:W-:Y:S01]  /*2240*/  FFMA.FTZ R20, R192, R238, R20 ;  /* 0x000000eec0147223 */ /* 0x000fe20000010014 */
[----:B------:R-:W-:Y:S01]  /*2250*/  FADD.FTZ R106, R106, R235 ;  /* 0x000000eb6a6a7221 */ /* 0x000fe20000010000 */
[----:B------:R-:W-:Y:S01]  /*2260*/  FMUL.FTZ R15, R22, R15 ;  /* 0x0000000f160f7220 */ /* 0x000fe20000410000 */
[----:B------:R-:W-:-:S03]  /*2270*/  FADD.FTZ R107, R107, R234 ;  /* 0x000000ea6b6b7221 */ /* 0x000fc60000010000 */
[----:B------:R-:W-:Y:S01]  /*2280*/  FFMA.FTZ R147, R15, R234, R147 ;  /* 0x000000ea0f937223 */ /* 0x000fe20000010093 */
[----:B------:R-:W-:Y:S01]  /*2290*/  FADD.FTZ R109, R109, R187 ;  /* 0x000000bb6d6d7221 */ /* 0x000fe20000010000 */
[----:B------:R-:W-:Y:S01]  /*22a0*/  FFMA.FTZ R149, R194, R187, R149 ;  /* 0x000000bbc2957223 */ /* 0x000fe20000010095 */
[----:B------:R-:W-:Y:S01]  /*22b0*/  IADD3 R228, PT, PT, R228, 0x20, RZ ;  /* 0x00000020e4e47810 */ /* 0x000fe20007ffe0ff */
[----:B--2---:R-:W-:Y:S01]  /*22c0*/  FMUL.FTZ R237, R237, R17 ;  /* 0x00000011eded7220 */ /* 0x004fe20000410000 */
[----:B------:R-:W-:-:S04]  /*22d0*/  FMUL.FTZ R17, R22, R186 ;  /* 0x000000ba16117220 */ /* 0x000fc80000410000 */
[-C--:B------:R-:W-:Y:S01]  /*22e0*/  FFMA.FTZ R145, R17, R16.reuse, R145 ;  /* 0x0000001011917223 */ /* 0x080fe20000010091 */
[----:B---3--:R-:W-:Y:S01]  /*22f0*/  FMUL.FTZ R236, R236, R16 ;  /* 0x00000010ecec7220 */ /* 0x008fe20000410000 */
[----:B------:R-:W-:Y:S01]  /*2300*/  FMUL.FTZ R16, R22, R184 ;  /* 0x000000b816107220 */ /* 0x000fe20000410000 */
[----:B------:R-:W-:Y:S01]  /*2310*/  FADD.FTZ R184, R185, R238 ;  /* 0x000000eeb9b87221 */ /* 0x000fe20000010000 */
[----:B------:R-:W-:-:S03]  /*2320*/  FFMA.FTZ R20, R23, R237, R20 ;  /* 0x000000ed17147223 */ /* 0x000fc60000010014 */
[----:B------:R-:W-:Y:S01]  /*2330*/  FADD.FTZ R184, R184, R237 ;  /* 0x000000edb8b87221 */ /* 0x000fe20000010000 */
[-C--:B------:R-:W-:Y:S01]  /*2340*/  FFMA.FTZ R146, R16, R235.reuse, R146 ;  /* 0x000000eb10927223 */ /* 0x080fe20000010092 */
[----:B------:R-:W-:Y:S02]  /*2350*/  FFMA.FTZ R20, R17, R236, R20 ;  /* 0x000000ec11147223 */ /* 0x000fe40000010014 */
[----:B------:R-:W-:Y:S01]  /*2360*/  FADD.FTZ R184, R184, R236 ;  /* 0x000000ecb8b87221 */ /* 0x000fe20000010000 */
[----:B------:R-:W-:Y:S01]  /*2370*/  FMUL.FTZ R235, R190, R235 ;  /* 0x000000ebbeeb7220 */ /* 0x000fe20000410000 */
[----:B------:R-:W-:-:S03]  /*2380*/  FMUL.FTZ R234, R191, R234 ;  /* 0x000000eabfea7220 */ /* 0x000fc60000410000 */
[----:B------:R-:W-:Y:S01]  /*2390*/  FADD.FTZ R184, R184, R235 ;  /* 0x000000ebb8b87221 */ /* 0x000fe20000010000 */
[----:B------:R-:W-:-:S03]  /*23a0*/  FFMA.FTZ R20, R16, R235, R20 ;  /* 0x000000eb10147223 */ /* 0x000fc60000010014 */
[----:B------:R-:W-:Y:S01]  /*23b0*/  FADD.FTZ R196, R184, R234 ;  /* 0x000000eab8c47221 */ /* 0x000fe20000010000 */
[----:B------:R-:W-:-:S07]  /*23c0*/  FFMA.FTZ R20, R15, R234, R20 ;  /* 0x000000ea0f147223 */ /* 0x000fce0000010014 */
.L_x_12758:
[----:B------:R-:W-:Y:S05]  /*23d0*/  BSYNC.RECONVERGENT B2 ;  /* 0x0000000000027941 */ /* 0x000fea0003800200 */
.L_x_12757:
        /* <DEDUP_REMOVED lines=10> */
[----:B-1----:R-:W-:-:S05]  /*2480*/  IMAD.WIDE.U32 R12, R228, 0x10, R12 ;  /* 0x00000010e40c7825 */ /* 0x002fca00078e000c */
[----:B------:R-:W3:Y:S01]  /*2490*/  LDG.E.128 R184, desc[UR6][R12.64] ;  /* 0x000000060cb87981 */ /* 0x000ee2000c1e1d00 */
[----:B--2---:R-:W-:Y:S02]  /*24a0*/  HADD2.F32 R7, -RZ, R8.H0_H0 ;  /* 0x20000008ff077230 */ /* 0x004fe40000004100 */
[----:B------:R-:W-:Y:S02]  /*24b0*/  HADD2.F32 R14, -RZ, R9.H1_H1 ;  /* 0x30000009ff0e7230 */ /* 0x000fe40000004100 */
[--C-:B------:R-:W-:Y:S02]  /*24c0*/  HADD2.F32 R229, -RZ, R11.reuse.H1_H1 ;  /* 0x3000000bffe57230 */ /* 0x100fe40000004100 */
[C---:B------:R-:W-:Y:S01]  /*24d0*/  FADD.FTZ R7, -R19.reuse, R7 ;  /* 0x0000000713077221 */ /* 0x040fe20000010100 */
[C---:B------:R-:W-:Y:S01]  /*24e0*/  FADD.FTZ R188, -R19.reuse, R14 ;  /* 0x0000000e13bc7221 */ /* 0x040fe20000010100 */
[----:B------:R-:W-:Y:S02]  /*24f0*/  HADD2.F32 R227, -RZ, R11.H0_H0 ;  /* 0x2000000bffe37230 */ /* 0x000fe40000004100 */
[----:B-----5:R-:W-:Y:S01]  /*2500*/  FMUL.FTZ R14, R22, R7 ;  /* 0x00000007160e7220 */ /* 0x020fe20000410000 */
[----:B------:R-:W-:-:S02]  /*2510*/  FADD.FTZ R7, -R19, R229 ;  /* 0x000000e513077221 */ /* 0x000fc40000010100 */
[----:B------:R-:W2:Y:S01]  /*2520*/  LDL R229, [R1+0xa0] ;  /* 0x0000a00001e57983 */ /* 0x000ea20000100800 */
[--C-:B---3--:R-:W-:Y:S02]  /*2530*/  HADD2.F32 R12, -RZ, R184.reuse.H0_H0 ;  /* 0x200000b8ff0c7230 */ /* 0x108fe40000004100 */
[----:B------:R-:W-:Y:S02]  /*2540*/  HADD2.F32 R11, -RZ, R184.H1_H1 ;  /* 0x300000b8ff0b7230 */ /* 0x000fe40000004100 */
[----:B------:R-:W-:Y:S02]  /*2550*/  FADD.FTZ R184, -R19, R227 ;  /* 0x000000e313b87221 */ /* 0x000fe40000010100 */
[----:B------:R-:W3:Y:S01]  /*2560*/  LDL R227, [R1+0xa4] ;  /* 0x0000a40001e37983 */ /* 0x000ee20000100800 */
[--C-:B------:R-:W-:Y:S02]  /*2570*/  HADD2.F32 R226, -RZ, R10.reuse.H0_H0 ;  /* 0x2000000affe27230 */ /* 0x100fe40000004100 */
[----:B------:R-:W-:-:S02]  /*2580*/  HADD2.F32 R225, -RZ, R10.H1_H1 ;  /* 0x3000000affe17230 */ /* 0x000fc40000004100 */
[--C-:B------:R-:W-:Y:S02]  /*2590*/  HADD2.F32 R190, -RZ, R187.reuse.H0_H0 ;  /* 0x200000bbffbe7230 */ /* 0x100fe40000004100 */
[----:B------:R-:W-:Y:S02]  /*25a0*/  HADD2.F32 R191, -RZ, R187.H1_H1 ;  /* 0x300000bbffbf7230 */ /* 0x000fe40000004100 */
[----:B------:R-:W-:Y:S01]  /*25b0*/  FADD.FTZ R187, -R19, R226 ;  /* 0x000000e213bb7221 */ /* 0x000fe20000010100 */
[----:B------:R-:W-:Y:S01]  /*25c0*/  HADD2.F32 R13, -RZ, R8.H1_H1 ;  /* 0x30000008ff0d7230 */ /* 0x000fe20000004100 */
[----:B------:R-:W3:Y:S01]  /*25d0*/  LDL R226, [R1+0xa8] ;  /* 0x0000a80001e27983 */ /* 0x000ee20000100800 */
[----:B------:R-:W-:Y:S02]  /*25e0*/  HADD2.F32 R189, -RZ, R9.H0_H0 ;  /* 0x20000009ffbd7230 */ /* 0x000fe40000004100 */
[--C-:B------:R-:W-:Y:S02]  /*25f0*/  HADD2.F32 R9, -RZ, R186.reuse.H0_H0 ;  /* 0x200000baff097230 */ /* 0x100fe40000004100 */
[----:B------:R-:W-:-:S02]  /*2600*/  HADD2.F32 R8, -RZ, R186.H1_H1 ;  /* 0x300000baff087230 */ /* 0x000fc40000004100 */
[C---:B------:R-:W-:Y:S02]  /*2610*/  FADD.FTZ R186, -R19.reuse, R225 ;  /* 0x000000e113ba7221 */ /* 0x040fe40000010100 */
[----:B------:R-:W3:Y:S01]  /*2620*/  LDL R225, [R1+0xac] ;  /* 0x0000ac0001e17983 */ /* 0x000ee20000100800 */
[C---:B------:R-:W-:Y:S01]  /*2630*/  FADD.FTZ R13, -R19.reuse, R13 ;  /* 0x0000000d130d7221 */ /* 0x040fe20000010100 */
[----:B------:R-:W-:-:S03]  /*2640*/  FADD.FTZ R189, -R19, R189 ;  /* 0x000000bd13bd7221 */ /* 0x000fc60000010100 */
[----:B------:R-:W-:Y:S01]  /*2650*/  FMUL.FTZ R13, R22, R13 ;  /* 0x0000000d160d7220 */ /* 0x000fe20000410000 */
[--C-:B------:R-:W-:Y:S02]  /*2660*/  HADD2.F32 R10, -RZ, R185.reuse.H0_H0 ;  /* 0x200000b9ff0a7230 */ /* 0x100fe40000004100 */
[----:B------:R-:W-:Y:S01]  /*2670*/  FADD.FTZ R101, R101, R11 ;  /* 0x0000000b65657221 */ /* 0x000fe20000010000 */
[----:B------:R-:W-:Y:S02]  /*2680*/  HADD2.F32 R185, -RZ, R185.H1_H1 ;  /* 0x300000b9ffb97230 */ /* 0x000fe40000004100 */
        /* <DEDUP_REMOVED lines=8> */
[-C--:B----4-:R-:W-:Y:S01]  /*2710*/  FMUL.FTZ R230, R230, R185.reuse ;  /* 0x000000b9e6e67220 */ /* 0x090fe20000410000 */
        /* <DEDUP_REMOVED lines=12> */
[----:B------:R-:W-:Y:S01]  /*27e0*/  FFMA.FTZ R20, R12, R231, R20 ;  /* 0x000000e70c147223 */ /* 0x000fe20000010014 */
[----:B------:R-:W-:-:S03]  /*27f0*/  FADD.FTZ R97, R97, R8 ;  /* 0x0000000861617221 */ /* 0x000fc60000010000 */
[----:B------:R-:W-:Y:S01]  /*2800*/  FFMA.FTZ R20, R11, R230, R20 ;  /* 0x000000e60b147223 */ /* 0x000fe20000010014 */
[----:B------:R-:W-:Y:S01]  /*2810*/  FMUL.FTZ R7, R22, R7 ;  /* 0x0000000716077220 */ /* 0x000fe20000410000 */
[----:B------:R-:W-:Y:S01]  /*2820*/  FADD.FTZ R98, R98, R190 ;  /* 0x000000be62627221 */ /* 0x000fe20000010000 */
[----:B------:R-:W-:Y:S01]  /*2830*/  FADD.FTZ R99, R99, R191 ;  /* 0x000000bf63637221 */ /* 0x000fe20000010000 */
[----:B------:R-:W-:Y:S01]  /*2840*/  IADD3 R228, PT, PT, R228, 0x20, RZ ;  /* 0x00000020e4e47810 */ /* 0x000fe20007ffe0ff */
[----:B------:R-:W-:Y:S01]  /*2850*/  FFMA.FTZ R139, R7, R191, R139 ;  /* 0x000000bf078b7223 */ /* 0x000fe2000001008b */
        /* <DEDUP_REMOVED lines=8> */
[----:B------:R-:W-:Y:S01]  /*28e0*/  FFMA.FTZ R20, R9, R227, R20 ;  /* 0x000000e309147223 */ /* 0x000fe20000010014 */
[----:B------:R-:W-:Y:S02]  /*28f0*/  FMUL.FTZ R226, R226, R190 ;  /* 0x000000bee2e27220 */ /* 0x000fe40000410000 */
[----:B------:R-:W-:Y:S02]  /*2900*/  FADD.FTZ R184, R184, R227 ;  /* 0x000000e3b8b87221 */ /* 0x000fe40000010000 */
[----:B------:R-:W-:Y:S02]  /*2910*/  FFMA.FTZ R20, R8, R226, R20 ;  /* 0x000000e208147223 */ /* 0x000fe40000010014 */
[----:B------:R-:W-:Y:S01]  /*2920*/  FADD.FTZ R184, R184, R226 ;  /* 0x000000e2b8b87221 */ /* 0x000fe20000010000 */
[----:B------:R-:W-:Y:S01]  /*2930*/  FMUL.FTZ R225, R225, R191 ;  /* 0x000000bfe1e17220 */ /* 0x000fe20000410000 */
[----:B------:R-:W-:-:S03]  /*2940*/  FFMA.FTZ R138, R8, R190, R138 ;  /* 0x000000be088a7223 */ /* 0x000fc6000001008a */
[----:B------:R-:W-:Y:S01]  /*2950*/  FADD.FTZ R196, R184, R225 ;  /* 0x000000e1b8c47221 */ /* 0x000fe20000010000 */
[----:B------:R-:W-:-:S07]  /*2960*/  FFMA.FTZ R20, R7, R225, R20 ;  /* 0x000000e107147223 */ /* 0x000fce0000010014 */
.L_x_12760:
[----:B------:R-:W-:Y:S05]  /*2970*/  BSYNC.RECONVERGENT B2 ;  /* 0x0000000000027941 */ /* 0x000fea0003800200 */
.L_x_12759:
        /* <DEDUP_REMOVED lines=16> */
[--C-:B--2---:R-:W-:Y:S02]  /*2a80*/  HADD2.F32 R3, -RZ, R184.reuse.H0_H0 ;  /* 0x200000b8ff037230 */ /* 0x104fe40000004100 */
[----:B------:R-:W-:Y:S02]  /*2a90*/  HADD2.F32 R2, -RZ, R184.H1_H1 ;  /* 0x300000b8ff027230 */ /* 0x000fe40000004100 */
[----:B------:R-:W-:Y:S02]  /*2aa0*/  HADD2.F32 R4, -RZ, R186.H0_H0 ;  /* 0x200000baff047230 */ /* 0x000fe40000004100 */
[----:B------:R-:W-:Y:S02]  /*2ab0*/  HADD2.F32 R184, -RZ, R187.H0_H0 ;  /* 0x200000bbffb87230 */ /* 0x000fe40000004100 */
[----:B------:R-:W-:-:S02]  /*2ac0*/  HADD2.F32 R6, -RZ, R185.H0_H0 ;  /* 0x200000b9ff067230 */ /* 0x000fc40000004100 */
[----:B------:R-:W-:Y:S02]  /*2ad0*/  HADD2.F32 R5, -RZ, R185.H1_H1 ;  /* 0x300000b9ff057230 */ /* 0x000fe40000004100 */
[----:B------:R-:W-:Y:S02]  /*2ae0*/  HADD2.F32 R186, -RZ, R186.H1_H1 ;  /* 0x300000baffba7230 */ /* 0x000fe40000004100 */
[----:B------:R-:W-:Y:S02]  /*2af0*/  HADD2.F32 R187, -RZ, R187.H1_H1 ;  /* 0x300000bbffbb7230 */ /* 0x000fe40000004100 */
[C---:B------:R-:W-:Y:S01]  /*2b00*/  FADD.FTZ R4, -R19.reuse, R4 ;  /* 0x0000000413047221 */ /* 0x040fe20000010100 */
[----:B---3--:R-:W-:Y:S02]  /*2b10*/  HADD2.F32 R214, -RZ, R188.H0_H0 ;  /* 0x200000bcffd67230 */ /* 0x008fe40000004100 */
        /* <DEDUP_REMOVED lines=8> */
[----:B-----5:R-:W-:Y:S01]  /*2ba0*/  FMUL.FTZ R4, R22, R4 ;  /* 0x0000000416047220 */ /* 0x020fe20000410000 */
[----:B------:R-:W-:Y:S02]  /*2bb0*/  HADD2.F32 R187, -RZ, R188.H1_H1 ;  /* 0x300000bcffbb7230 */ /* 0x000fe40000004100 */
[----:B------:R-:W-:Y:S01]  /*2bc0*/  FMUL.FTZ R224, R224, R214 ;  /* 0x000000d6e0e07220 */ /* 0x000fe20000410000 */
[----:B------:R-:W-:Y:S01]  /*2bd0*/  FMUL.FTZ R213, R22, R213 ;  /* 0x000000d516d57220 */ /* 0x000fe20000410000 */
[--C-:B------:R-:W-:Y:S02]  /*2be0*/  HADD2.F32 R186, -RZ, R189.reuse.H0_H0 ;  /* 0x200000bdffba7230 */ /* 0x100fe40000004100 */
[----:B------:R-:W-:Y:S01]  /*2bf0*/  FADD.FTZ R88, R88, R19 ;  /* 0x0000001358587221 */ /* 0x000fe20000010000 */
[-C--:B------:R-:W-:Y:S01]  /*2c00*/  FFMA.FTZ R128, R4, R19.reuse, R128 ;  /* 0x0000001304807223 */ /* 0x080fe20000010080 */
[----:B------:R-:W-:Y:S01]  /*2c10*/  FMUL.FTZ R220, R220, R19 ;  /* 0x00000013dcdc7220 */ /* 0x000fe20000410000 */
[----:B----4-:R-:W-:Y:S01]  /*2c20*/  FMUL.FTZ R223, R223, R187 ;  /* 0x000000bbdfdf7220 */ /* 0x010fe20000410000 */
[----:B------:R-:W-:Y:S01]  /*2c30*/  FADD.FTZ R19, R196, R224 ;  /* 0x000000e0c4137221 */ /* 0x000fe20000010000 */
[----:B------:R-:W-:Y:S01]  /*2c40*/  FMUL.FTZ R215, R22, R215 ;  /* 0x000000d716d77220 */ /* 0x000fe20000410000 */
[----:B------:R-:W-:Y:S01]  /*2c50*/  FFMA.FTZ R20, R213, R224, R20 ;  /* 0x000000e0d5147223 */ /* 0x000fe20000010014 */
[----:B------:R-:W-:-:S02]  /*2c60*/  HADD2.F32 R185, -RZ, R189.H1_H1 ;  /* 0x300000bdffb97230 */ /* 0x000fc40000004100 */
[----:B------:R-:W-:Y:S01]  /*2c70*/  FMUL.FTZ R222, R222, R186 ;  /* 0x000000badede7220 */ /* 0x000fe20000410000 */
[----:B------:R-:W-:Y:S01]  /*2c80*/  FADD.FTZ R19, R19, R223 ;  /* 0x000000df13137221 */ /* 0x000fe20000010000 */
[C---:B------:R-:W-:Y:S01]  /*2c90*/  FMUL.FTZ R6, R22.reuse, R6 ;  /* 0x0000000616067220 */ /* 0x040fe20000410000 */
[----:B------:R-:W-:Y:S01]  /*2ca0*/  FFMA.FTZ R20, R215, R223, R20 ;  /* 0x000000dfd7147223 */ /* 0x000fe20000010014 */
[----:B------:R-:W-:Y:S01]  /*2cb0*/  FMUL.FTZ R221, R221, R185 ;  /* 0x000000b9dddd7220 */ /* 0x000fe20000410000 */
[----:B------:R-:W-:Y:S01]  /*2cc0*/  FADD.FTZ R19, R19, R222 ;  /* 0x000000de13137221 */ /* 0x000fe20000010000 */
[----:B------:R-:W-:Y:S01]  /*2cd0*/  FMUL.FTZ R5, R22, R5 ;  /* 0x0000000516057220 */ /* 0x000fe20000410000 */
[----:B------:R-:W-:Y:S01]  /*2ce0*/  FFMA.FTZ R20, R6, R222, R20 ;  /* 0x000000de06147223 */ /* 0x000fe20000010014 */
[----:B------:R-:W-:Y:S02]  /*2cf0*/  HADD2.F32 R190, -RZ, R190.H1_H1 ;  /* 0x300000beffbe7230 */ /* 0x000fe40000004100 */
[----:B------:R-:W-:Y:S01]  /*2d00*/  FADD.FTZ R92, R92, R214 ;  /* 0x000000d65c5c7221 */ /* 0x000fe20000010000 */
[----:B------:R-:W-:Y:S01]  /*2d10*/  FFMA.FTZ R132, R213, R214, R132 ;  /* 0x000000d6d5847223 */ /* 0x000fe20000010084 */
[----:B------:R-:W-:Y:S01]  /*2d20*/  FMUL.FTZ R214, R22, R184 ;  /* 0x000000b816d67220 */ /* 0x000fe20000410000 */
[----:B------:R-:W-:Y:S01]  /*2d30*/  FADD.FTZ R19, R19, R221 ;  /* 0x000000dd13137221 */ /* 0x000fe20000010000 */
[----:B------:R-:W-:Y:S01]  /*2d40*/  FFMA.FTZ R184, R5, R221, R20 ;  /* 0x000000dd05b87223 */ /* 0x000fe20000010014 */
[----:B------:R-:W-:-:S02]  /*2d50*/  HADD2.F32 R188, -RZ, R191.H0_H0 ;  /* 0x200000bfffbc7230 */ /* 0x000fc40000004100 */
[----:B------:R-:W-:Y:S01]  /*2d60*/  FMUL.FTZ R219, R219, R190 ;  /* 0x000000bedbdb7220 */ /* 0x000fe20000410000 */
[----:B------:R-:W-:Y:S01]  /*2d70*/  FADD.FTZ R20, R19, R220 ;  /* 0x000000dc13147221 */ /* 0x000fe20000010000 */
[----:B------:R-:W-:Y:S01]  /*2d80*/  FMUL.FTZ R3, R22, R3 ;  /* 0x0000000316037220 */ /* 0x000fe20000410000 */
        /* <DEDUP_REMOVED lines=22> */
[----:B------:R-:W-:Y:S01]  /*2ef0*/  FFMA.FTZ R20, R2, R217, R19 ;  /* 0x000000d902147223 */ /* 0x000fe20000010013 */
[----:B------:R-:W-:Y:S06]  /*2f00*/  BRA `(.L_x_12761) ;  /* 0x0000001c00a07947 */ /* 0x000fec0003800000 */
.L_x_12752:
        /* <DEDUP_REMOVED lines=13> */
[----:B------:R-:W4:Y:S04]  /*2fe0*/  LDL R252, [R1+0x104] ;  /* 0x0001040001fc7983 */ /* 0x000f280000100800 */
[----:B------:R-:W4:Y:S01]  /*2ff0*/  LDL R251, [R1+0x108] ;  /* 0x0001080001fb7983 */ /* 0x000f220000100800 */
[----:B0-----:R-:W-:-:S05]  /*3000*/  IMAD.WIDE.U32 R44, R18, 0x10, R44 ;  /* 0x00000010122c7825 */ /* 0x001fca00078e002c */
[----:B------:R0:W2:Y:S01]  /*3010*/  LDG.E.128 R184, desc[UR6][R44.64] ;  /* 0x000000062cb87981 */ /* 0x0000a2000c1e1d00 */
[----:B-1----:R-:W-:-:S05]  /*3020*/  IMAD.WIDE.U32 R46, R18, 0x10, R46 ;  /* 0x00000010122e7825 */ /* 0x002fca00078e002e */
[----:B------:R-:W3:Y:S01]  /*3030*/  LDG.E.128 R188, desc[UR6][R46.64] ;  /* 0x000000062ebc7981 */ /* 0x000ee2000c1e1d00 */
[----:B0-----:R-:W0:Y:S02]  /*3040*/  LDC.64 R44, c[0x0][0x438] ;  /* 0x00010e00ff2c7b82 */ /* 0x001e240000000a00 */
[----:B0-----:R-:W-:-:S06]  /*3050*/  IMAD.WIDE.U32 R44, R18, 0x10, R44 ;  /* 0x00000010122c7825 */ /* 0x001fcc00078e002c */
[----:B------:R-:W5:Y:S01]  /*3060*/  LDG.E.128 R44, desc[UR6][R44.64] ;  /* 0x000000062c2c7981 */ /* 0x000f62000c1e1d00 */
[----:B--2---:R-:W-:Y:S02]  /*3070*/  HADD2.F32 R207, -RZ, R184.H1_H1 ;  /* 0x300000b8ffcf7230 */ /* 0x004fe40000004100 */
[--C-:B------:R-:W-:Y:S02]  /*3080*/  HADD2.F32 R208, -RZ, R185.reuse.H0_H0 ;  /* 0x200000b9ffd07230 */ /* 0x100fe40000004100 */
[----:B------:R-:W-:Y:S02]  /*3090*/  HADD2.F32 R185, -RZ, R185.H1_H1 ;  /* 0x300000b9ffb97230 */ /* 0x000fe40000004100 */
[----:B------:R-:W-:Y:S02]  /*30a0*/  HADD2.F32 R209, -RZ, R186.H0_H0 ;  /* 0x200000baffd17230 */ /* 0x000fe40000004100 */
[----:B------:R-:W-:Y:S02]  /*30b0*/  HADD2.F32 R211, -RZ, R187.H1_H1 ;  /* 0x300000bbffd37230 */ /* 0x000fe40000004100 */
[----:B------:R-:W-:Y:S01]  /*30c0*/  FADD.FTZ R207, -R19, R207 ;  /* 0x000000cf13cf7221 */ /* 0x000fe20000010100 */
[----:B---3--:R-:W-:-:S02]  /*30d0*/  HADD2.F32 R206, -RZ, R188.H0_H0 ;  /* 0x200000bcffce7230 */ /* 0x008fc40000004100 */
[----:B------:R-:W-:Y:S01]  /*30e0*/  HADD2.F32 R205, -RZ, R188.H1_H1 ;  /* 0x300000bcffcd7230 */ /* 0x000fe20000004100 */
[----:B------:R-:W-:Y:S01]  /*30f0*/  MOV R188, R228 ;  /* 0x000000e400bc7202 */ /* 0x000fe20000000f00 */
[----:B------:R-:W-:Y:S02]  /*3100*/  HADD2.F32 R0, -RZ, R184.H0_H0 ;  /* 0x200000b8ff007230 */ /* 0x000fe40000004100 */
[----:B------:R-:W-:Y:S02]  /*3110*/  HADD2.F32 R210, -RZ, R187.H0_H0 ;  /* 0x200000bbffd27230 */ /* 0x000fe40000004100 */
[--C-:B------:R-:W-:Y:S02]  /*3120*/  HADD2.F32 R20, -RZ, R190.reuse.H0_H0 ;  /* 0x200000beff147230 */ /* 0x100fe40000004100 */
[----:B------:R-:W-:Y:S02]  /*3130*/  HADD2.F32 R184, -RZ, R190.H1_H1 ;  /* 0x300000beffb87230 */ /* 0x000fe40000004100 */
[----:B------:R-:W-:Y:S01]  /*3140*/  FADD.FTZ R190, -R19, R185 ;  /* 0x000000b913be7221 */ /* 0x000fe20000010100 */
[----:B------:R-:W-:-:S02]  /*3150*/  HADD2.F32 R196, -RZ, R189.H0_H0 ;  /* 0x200000bdffc47230 */ /* 0x000fc40000004100 */
[C---:B------:R-:W-:Y:S01]  /*3160*/  FADD.FTZ R185, -R19.reuse, R211 ;  /* 0x000000d313b97221 */ /* 0x040fe20000010100 */
[----:B------:R-:W-:Y:S02]  /*3170*/  HADD2.F32 R187, -RZ, R189.H1_H1 ;  /* 0x300000bdffbb7230 */ /* 0x000fe40000004100 */
[C---:B------:R-:W-:Y:S01]  /*3180*/  FADD.FTZ R189, -R19.reuse, R209 ;  /* 0x000000d113bd7221 */ /* 0x040fe20000010100 */
[--C-:B------:R-:W-:Y:S01]  /*3190*/  HADD2.F32 R228, -RZ, R191.reuse.H0_H0 ;  /* 0x200000bfffe47230 */ /* 0x100fe20000004100 */
[----:B------:R-:W-:Y:S01]  /*31a0*/  MOV R209, R188 ;  /* 0x000000bc00d17202 */ /* 0x000fe20000000f00 */
[----:B------:R-:W-:Y:S02]  /*31b0*/  HADD2.F32 R250, -RZ, R191.H1_H1 ;  /* 0x300000bffffa7230 */ /* 0x000fe40000004100 */
[C---:B-----5:R-:W-:Y:S01]  /*31c0*/  FMUL.FTZ R211, R22.reuse, R207 ;  /* 0x000000cf16d37220 */ /* 0x060fe20000410000 */
[----:B------:R-:W-:Y:S01]  /*31d0*/  FADD.FTZ R191, -R19, R208 ;  /* 0x000000d013bf7221 */ /* 0x000fe20000010100 */
[----:B------:R-:W-:Y:S01]  /*31e0*/  FADD.FTZ R125, R125, R205 ;  /* 0x000000cd7d7d7221 */ /* 0x000fe20000010000 */
[----:B------:R-:W2:Y:S01]  /*31f0*/  LDL R208, [R1+0x118] ;  /* 0x0001180001d07983 */ /* 0x000ea20000100800 */
[-C--:B------:R-:W-:Y:S01]  /*3200*/  FFMA.FTZ R165, R211, R205.reuse, R165 ;  /* 0x000000cdd3a57223 */ /* 0x080fe200000100a5 */
[----:B------:R-:W-:Y:S01]  /*3210*/  FMUL.FTZ R205, R209, R205 ;  /* 0x000000cdd1cd7220 */ /* 0x000fe20000410000 */
[----:B------:R-:W-:Y:S01]  /*3220*/  FMUL.FTZ R209, R22, R190 ;  /* 0x000000be16d17220 */ /* 0x000fe20000410000 */
[----:B------:R-:W3:Y:S04]  /*3230*/  LDL R207, [R1+0x100] ;  /* 0x0001000001cf7983 */ /* 0x000ee80000100800 */
[----:B------:R-:W3:Y:S01]  /*3240*/  LDL R190, [R1+0x11c] ;  /* 0x00011c0001be7983 */ /* 0x000ee20000100800 */
[----:B------:R-:W-:-:S05]  /*3250*/  HADD2.F32 R186, -RZ, R186.H1_H1 ;  /* 0x300000baffba7230 */ /* 0x000fca0000004100 */
[C---:B------:R-:W-:Y:S01]  /*3260*/  FADD.FTZ R188, -R19.reuse, R186 ;  /* 0x000000ba13bc7221 */ /* 0x040fe20000010100 */
[C---:B------:R-:W-:Y:S01]  /*3270*/  FADD.FTZ R186, -R19.reuse, R210 ;  /* 0x000000d213ba7221 */ /* 0x040fe20000010100 */
[----:B------:R-:W-:Y:S02]  /*3280*/  FMUL.FTZ R210, R22, R191 ;  /* 0x000000bf16d27220 */ /* 0x000fe40000410000 */
[----:B------:R-:W3:Y:S01]  /*3290*/  LDL R191, [R1+0x10c] ;  /* 0x00010c0001bf7983 */ /* 0x000ee20000100800 */
[----:B------:R-:W-:-:S04]  /*32a0*/  FADD.FTZ R0, -R19, R0 ;  /* 0x0000000013007221 */ /* 0x000fc80000010100 */
[----:B------:R-:W-:Y:S01]  /*32b0*/  FMUL.FTZ R0, R22, R0 ;  /* 0x0000000016007220 */ /* 0x000fe20000410000 */
[----:B------:R-:W-:Y:S01]  /*32c0*/  FADD.FTZ R124, R124, R206 ;  /* 0x000000ce7c7c7221 */ /* 0x000fe20000010000 */
[-C--:B------:R-:W-:Y:S02]  /*32d0*/  FMUL.FTZ R212, R212, R206.reuse ;  /* 0x000000ced4d47220 */ /* 0x080fe40000410000 */
[----:B------:R-:W-:Y:S01]  /*32e0*/  FFMA.FTZ R164, R0, R206, R164 ;  /* 0x000000ce00a47223 */ /* 0x000fe200000100a4 */
[----:B------:R-:W-:Y:S01]  /*32f0*/  FADD.FTZ R127, R127, R187 ;  /* 0x000000bb7f7f7221 */ /* 0x000fe20000010000 */
[----:B------:R-:W-:Y:S01]  /*3300*/  FFMA.FTZ R167, R209, R187, R167 ;  /* 0x000000bbd1a77223 */ /* 0x000fe200000100a7 */
[----:B------:R-:W-:Y:S01]  /*3310*/  FADD.FTZ R120, R120, R20 ;  /* 0x0000001478787221 */ /* 0x000fe20000010000 */
[----:B------:R0:W-:Y:S01]  /*3320*/  STL [R1+0xc], R205 ;  /* 0x00000ccd01007387 */ /* 0x0001e20000100800 */
[----:B------:R-:W-:Y:S01]  /*3330*/  FADD.FTZ R121, R121, R184 ;  /* 0x000000b879797221 */ /* 0x000fe20000010000 */
[----:B----4-:R-:W-:Y:S01]  /*3340*/  FMUL.FTZ R252, R252, R184 ;  /* 0x000000b8fcfc7220 */ /* 0x010fe20000410000 */
[----:B------:R-:W-:Y:S01]  /*3350*/  FMUL.FTZ R251, R251, R228 ;  /* 0x000000e4fbfb7220 */ /* 0x000fe20000410000 */
[----:B------:R-:W-:Y:S01]  /*3360*/  FADD.FTZ R123, R123, R250 ;  /* 0x000000fa7b7b7221 */ /* 0x000fe20000010000 */
[----:B------:R-:W-:Y:S01]  /*3370*/  FADD.FTZ R126, R126, R196 ;  /* 0x000000c47e7e7221 */ /* 0x000fe20000010000 */
[-C--:B------:R-:W-:Y:S01]  /*3380*/  FFMA.FTZ R166, R210, R196.reuse, R166 ;  /* 0x000000c4d2a67223 */ /* 0x080fe200000100a6 */
[----:B------:R-:W-:Y:S01]  /*3390*/  FADD.FTZ R122, R122, R228 ;  /* 0x000000e47a7a7221 */ /* 0x000fe20000010000 */
[----:B--2---:R-:W-:Y:S01]  /*33a0*/  FMUL.FTZ R206, R208, R196 ;  /* 0x000000c4d0ce7220 */ /* 0x004fe20000410000 */
[----:B------:R-:W-:Y:S01]  /*33b0*/  FMUL.FTZ R208, R22, R189 ;  /* 0x000000bd16d07220 */ /* 0x000fe20000410000 */
[----:B---3--:R-:W-:-:S03]  /*33c0*/  FMUL.FTZ R189, R207, R20 ;  /* 0x00000014cfbd7220 */ /* 0x008fc60000410000 */
[----:B------:R-:W-:Y:S01]  /*33d0*/  FFMA.FTZ R160, R208, R20, R160 ;  /* 0x00000014d0a07223 */ /* 0x000fe200000100a0 */
[----:B------:R-:W-:Y:S01]  /*33e0*/  FFMA.FTZ R20, R0, R212, RZ ;  /* 0x000000d400147223 */ /* 0x000fe200000100ff */
[----:B------:R-:W-:Y:S01]  /*33f0*/  FMUL.FTZ R190, R190, R187 ;  /* 0x000000bbbebe7220 */ /* 0x000fe20000410000 */
[----:B------:R-:W-:Y:S01]  /*3400*/  FADD.FTZ R187, RZ, R212 ;  /* 0x000000d4ffbb7221 */ /* 0x000fe20000010000 */
[----:B------:R-:W-:Y:S01]  /*3410*/  FMUL.FTZ R207, R22, R188 ;  /* 0x000000bc16cf7220 */ /* 0x000fe20000410000 */
[----:B------:R-:W-:Y:S02]  /*3420*/  FFMA.FTZ R20, R211, R205, R20 ;  /* 0x000000cdd3147223 */ /* 0x000fe40000010014 */
[----:B------:R-:W-:Y:S01]  /*3430*/  FADD.FTZ R187, R187, R205 ;  /* 0x000000cdbbbb7221 */ /* 0x000fe20000010000 */
[----:B------:R1:W-:Y:S01]  /*3440*/  STL [R1+0x8], R206 ;  /* 0x000008ce01007387 */ /* 0x0003e20000100800 */
[----:B------:R-:W-:Y:S01]  /*3450*/  FFMA.FTZ R161, R207, R184, R161 ;  /* 0x000000b8cfa17223 */ /* 0x000fe200000100a1 */
[----:B------:R-:W-:Y:S01]  /*3460*/  FFMA.FTZ R20, R210, R206, R20 ;  /* 0x000000ced2147223 */ /* 0x000fe20000010014 */
[----:B------:R-:W-:Y:S01]  /*3470*/  FADD.FTZ R184, R187, R206 ;  /* 0x000000cebbb87221 */ /* 0x000fe20000010000 */
[----:B------:R2:W-:Y:S04]  /*3480*/  STL [R1+0x4], R190 ;  /* 0x000004be01007387 */ /* 0x0005e80000100800 */
[----:B------:R2:W-:Y:S01]  /*3490*/  STL [R1], R189 ;  /* 0x000000bd01007387 */ /* 0x0005e20000100800 */
[----:B------:R-:W-:Y:S01]  /*34a0*/  FADD.FTZ R184, R184, R190 ;  /* 0x000000beb8b87221 */ /* 0x000fe20000010000 */
[----:B------:R-:W-:-:S03]  /*34b0*/  FFMA.FTZ R20, R209, R190, R20 ;  /* 0x000000bed1147223 */ /* 0x000fc60000010014 */
[----:B------:R-:W-:Y:S01]  /*34c0*/  FADD.FTZ R184, R184, R189 ;  /* 0x000000bdb8b87221 */ /* 0x000fe20000010000 */
[----:B------:R-:W-:Y:S01]  /*34d0*/  FFMA.FTZ R20, R208, R189, R20 ;  /* 0x000000bdd0147223 */ /* 0x000fe20000010014 */
[C---:B0-----:R-:W-:Y:S01]  /*34e0*/  FMUL.FTZ R205, R22.reuse, R185 ;  /* 0x000000b916cd7220 */ /* 0x041fe20000410000 */
[----:B-1----:R-:W-:Y:S01]  /*34f0*/  FMUL.FTZ R206, R22, R186 ;  /* 0x000000ba16ce7220 */ /* 0x002fe20000410000 */
[----:B------:R-:W-:Y:S01]  /*3500*/  FADD.FTZ R184, R184, R252 ;  /* 0x000000fcb8b87221 */ /* 0x000fe20000010000 */
[----:B------:R-:W-:Y:S01]  /*3510*/  FFMA.FTZ R20, R207, R252, R20 ;  /* 0x000000fccf147223 */ /* 0x000fe20000010014 */
[-C--:B------:R-:W-:Y:S01]  /*3520*/  FFMA.FTZ R163, R205, R250.reuse, R163 ;  /* 0x000000facda37223 */ /* 0x080fe200000100a3 */
[----:B------:R-:W-:Y:S01]  /*3530*/  FMUL.FTZ R250, R191, R250 ;  /* 0x000000fabffa7220 */ /* 0x000fe20000410000 */
[----:B------:R-:W-:Y:S01]  /*3540*/  FADD.FTZ R184, R184, R251 ;  /* 0x000000fbb8b87221 */ /* 0x000fe20000010000 */
[C---:B------:R-:W-:Y:S01]  /*3550*/  FFMA.FTZ R20, R206.reuse, R251, R20 ;  /* 0x000000fbce147223 */ /* 0x040fe20000010014 */
[----:B------:R-:W-:Y:S01]  /*3560*/  FFMA.FTZ R162, R206, R228, R162 ;  /* 0x000000e4cea27223 */ /* 0x000fe200000100a2 */
[----:B------:R-:W-:Y:S01]  /*3570*/  IADD3 R228, PT, PT, R18, 0x20, RZ ;  /* 0x0000002012e47810 */ /* 0x000fe20007ffe0ff */
[----:B------:R-:W-:Y:S01]  /*3580*/  FADD.FTZ R196, R184, R250 ;  /* 0x000000fab8c47221 */ /* 0x000fe20000010000 */
[----:B--2---:R-:W-:-:S07]  /*3590*/  FFMA.FTZ R20, R205, R250, R20 ;  /* 0x000000facd147223 */ /* 0x004fce0000010014 */
.L_x_12763:
[----:B------:R-:W-:Y:S05]  /*35a0*/  BSYNC.RECONVERGENT B2 ;  /* 0x0000000000027941 */ /* 0x000fea0003800200 */
.L_x_12762:
        /* <DEDUP_REMOVED lines=17> */
[--C-:B--2---:R-:W-:Y:S02]  /*36c0*/  HADD2.F32 R202, -RZ, R185.reuse.H0_H0 ;  /* 0x200000b9ffca7230 */ /* 0x104fe40000004100 */
[----:B------:R-:W-:-:S03]  /*36d0*/  HADD2.F32 R201, -RZ, R185.H1_H1 ;  /* 0x300000b9ffc97230 */ /* 0x000fc60000004100 */
[----:B------:R-:W-:Y:S01]  /*36e0*/  FADD.FTZ R202, -R19, R202 ;  /* 0x000000ca13ca7221 */ /* 0x000fe20000010100 */
[--C-:B---3--:R-:W-:Y:S02]  /*36f0*/  HADD2.F32 R199, -RZ, R188.reuse.H0_H0 ;  /* 0x200000bcffc77230 */ /* 0x108fe40000004100 */
[----:B------:R-:W-:Y:S01]  /*3700*/  HADD2.F32 R198, -RZ, R188.H1_H1 ;  /* 0x300000bcffc67230 */ /* 0x000fe20000004100 */
[----:B------:R-:W-:Y:S01]  /*3710*/  MOV R188, R197 ;  /* 0x000000c500bc7202 */ /* 0x000fe20000000f00 */
[----:B------:R-:W-:Y:S02]  /*3720*/  HADD2.F32 R197, -RZ, R189.H0_H0 ;  /* 0x200000bdffc57230 */ /* 0x000fe40000004100 */
[----:B-----5:R-:W-:Y:S01]  /*3730*/  FMUL.FTZ R202, R22, R202 ;  /* 0x000000ca16ca7220 */ /* 0x020fe20000410000 */
[--C-:B------:R-:W-:Y:S02]  /*3740*/  HADD2.F32 R244, -RZ, R187.reuse.H0_H0 ;  /* 0x200000bbfff47230 */ /* 0x100fe40000004100 */
[----:B------:R-:W-:-:S02]  /*3750*/  HADD2.F32 R245, -RZ, R187.H1_H1 ;  /* 0x300000bbfff57230 */ /* 0x000fc40000004100 */
[----:B------:R-:W-:Y:S02]  /*3760*/  HADD2.F32 R204, -RZ, R186.H0_H0 ;  /* 0x200000baffcc7230 */ /* 0x000fe40000004100 */
[--C-:B------:R-:W-:Y:S02]  /*3770*/  HADD2.F32 R187, -RZ, R190.reuse.H0_H0 ;  /* 0x200000beffbb7230 */ /* 0x100fe40000004100 */
[----:B------:R-:W-:Y:S01]  /*3780*/  HADD2.F32 R185, -RZ, R190.H1_H1 ;  /* 0x300000beffb97230 */ /* 0x000fe20000004100 */
[----:B------:R-:W-:Y:S01]  /*3790*/  MOV R190, R242 ;  /* 0x000000f200be7202 */ /* 0x000fe20000000f00 */
[----:B------:R-:W-:Y:S02]  /*37a0*/  HADD2.F32 R186, -RZ, R186.H1_H1 ;  /* 0x300000baffba7230 */ /* 0x000fe40000004100 */
[----:B------:R-:W-:Y:S01]  /*37b0*/  FADD.FTZ R118, R118, R197 ;  /* 0x000000c576767221 */ /* 0x000fe20000010000 */
[--C-:B------:R-:W-:Y:S02]  /*37c0*/  HADD2.F32 R243, -RZ, R191.reuse.H0_H0 ;  /* 0x200000bffff37230 */ /* 0x100fe40000004100 */
[----:B------:R-:W-:Y:S01]  /*37d0*/  FFMA.FTZ R158, R202, R197, R158 ;  /* 0x000000c5ca9e7223 */ /* 0x000fe2000001009e */
[----:B------:R-:W-:-:S02]  /*37e0*/  HADD2.F32 R242, -RZ, R191.H1_H1 ;  /* 0x300000bffff27230 */ /* 0x000fc40000004100 */
[----:B------:R-:W-:Y:S01]  /*37f0*/  FADD.FTZ R191, -R19, R201 ;  /* 0x000000c913bf7221 */ /* 0x000fe20000010100 */
[----:B----4-:R-:W-:Y:S01]  /*3800*/  FMUL.FTZ R247, R247, R197 ;  /* 0x000000c5f7f77220 */ /* 0x010fe20000410000 */
[----:B------:R-:W-:Y:S01]  /*3810*/  MOV R201, R188 ;  /* 0x000000bc00c97202 */ /* 0x000fe20000000f00 */
[----:B------:R-:W2:Y:S01]  /*3820*/  LDL R197, [R1+0xe8] ;  /* 0x0000e80001c57983 */ /* 0x000ea20000100800 */
[C---:B------:R-:W-:Y:S01]  /*3830*/  FADD.FTZ R188, -R19.reuse, R186 ;  /* 0x000000ba13bc7221 */ /* 0x040fe20000010100 */
[----:B------:R-:W-:Y:S01]  /*3840*/  FADD.FTZ R186, -R19, R244 ;  /* 0x000000f413ba7221 */ /* 0x000fe20000010100 */
[----:B------:R-:W-:Y:S01]  /*3850*/  MOV R244, R201 ;  /* 0x000000c900f47202 */ /* 0x000fe20000000f00 */
[----:B------:R-:W-:Y:S02]  /*3860*/  FMUL.FTZ R201, R22, R191 ;  /* 0x000000bf16c97220 */ /* 0x000fe40000410000 */
[----:B------:R-:W3:Y:S01]  /*3870*/  LDL R191, [R1+0xec] ;  /* 0x0000ec0001bf7983 */ /* 0x000ee20000100800 */
[----:B------:R-:W-:-:S02]  /*3880*/  HADD2.F32 R200, -RZ, R184.H0_H0 ;  /* 0x200000b8ffc87230 */ /* 0x000fc40000004100 */
[----:B------:R-:W-:-:S03]  /*3890*/  HADD2.F32 R203, -RZ, R184.H1_H1 ;  /* 0x300000b8ffcb7230 */ /* 0x000fc60000004100 */
[C---:B------:R-:W-:Y:S01]  /*38a0*/  FADD.FTZ R184, -R19.reuse, R200 ;  /* 0x000000c813b87221 */ /* 0x040fe20000010100 */
[----:B------:R-:W-:Y:S01]  /*38b0*/  MOV R200, R190 ;  /* 0x000000be00c87202 */ /* 0x000fe20000000f00 */
[C---:B------:R-:W-:Y:S02]  /*38c0*/  FADD.FTZ R190, -R19.reuse, R204 ;  /* 0x000000cc13be7221 */ /* 0x040fe40000010100 */
[C---:B------:R-:W-:Y:S01]  /*38d0*/  FMUL.FTZ R204, R22.reuse, R184 ;  /* 0x000000b816cc7220 */ /* 0x040fe20000410000 */
[C---:B------:R-:W-:Y:S01]  /*38e0*/  FADD.FTZ R184, -R19.reuse, R245 ;  /* 0x000000f513b87221 */ /* 0x040fe20000010100 */
[----:B------:R-:W-:Y:S01]  /*38f0*/  MOV R245, R200 ;  /* 0x000000c800f57202 */ /* 0x000fe20000000f00 */
[----:B------:R-:W-:Y:S01]  /*3900*/  FMUL.FTZ R200, R22, R190 ;  /* 0x000000be16c87220 */ /* 0x000fe20000410000 */
[----:B------:R-:W-:Y:S01]  /*3910*/  FADD.FTZ R203, -R19, R203 ;  /* 0x000000cb13cb7221 */ /* 0x000fe20000010100 */
[----:B------:R-:W-:Y:S01]  /*3920*/  FMUL.FTZ R249, R249, R199 ;  /* 0x000000c7f9f97220 */ /* 0x000fe20000410000 */
[----:B------:R-:W-:Y:S01]  /*3930*/  FADD.FTZ R112, R112, R187 ;  /* 0x000000bb70707221 */ /* 0x000fe20000010000 */
[-C--:B------:R-:W-:Y:S01]  /*3940*/  FFMA.FTZ R152, R200, R187.reuse, R152 ;  /* 0x000000bbc8987223 */ /* 0x080fe20000010098 */
[----:B------:R-:W-:Y:S01]  /*3950*/  FMUL.FTZ R245, R245, R187 ;  /* 0x000000bbf5f57220 */ /* 0x000fe20000410000 */
[----:B------:R-:W-:Y:S01]  /*3960*/  FMUL.FTZ R203, R22, R203 ;  /* 0x000000cb16cb7220 */ /* 0x000fe20000410000 */
[----:B------:R-:W-:Y:S01]  /*3970*/  FMUL.FTZ R248, R248, R198 ;  /* 0x000000c6f8f87220 */ /* 0x000fe20000410000 */
[----:B------:R-:W-:Y:S01]  /*3980*/  FADD.FTZ R187, R196, R249 ;  /* 0x000000f9c4bb7221 */ /* 0x000fe20000010000 */
[----:B------:R-:W-:Y:S01]  /*3990*/  FFMA.FTZ R20, R204, R249, R20 ;  /* 0x000000f9cc147223 */ /* 0x000fe20000010014 */
[----:B------:R-:W-:-:S02]  /*39a0*/  HADD2.F32 R189, -RZ, R189.H1_H1 ;  /* 0x300000bdffbd7230 */ /* 0x000fc40000004100 */
        /* <DEDUP_REMOVED lines=16> */
[----:B------:R-:W-:Y:S01]  /*3ab0*/  FADD.FTZ R114, R114, R243 ;  /* 0x000000f372727221 */ /* 0x000fe20000010000 */
[----:B------:R-:W-:Y:S01]  /*3ac0*/  FADD.FTZ R185, R185, R245 ;  /* 0x000000f5b9b97221 */ /* 0x000fe20000010000 */
[----:B------:R-:W-:Y:S01]  /*3ad0*/  FFMA.FTZ R20, R200, R245, R20 ;  /* 0x000000f5c8147223 */ /* 0x000fe20000010014 */
[----:B------:R-:W-:-:S03]  /*3ae0*/  FFMA.FTZ R154, R198, R243, R154 ;  /* 0x000000f3c69a7223 */ /* 0x000fc6000001009a */
[----:B------:R-:W-:Y:S01]  /*3af0*/  FFMA.FTZ R20, R199, R244, R20 ;  /* 0x000000f4c7147223 */ /* 0x000fe20000010014 */
[----:B------:R-:W-:Y:S01]  /*3b00*/  FADD.FTZ R115, R115, R242 ;  /* 0x000000f273737221 */ /* 0x000fe20000010000 */
[----:B------:R-:W-:Y:S01]  /*3b10*/  FADD.FTZ R119, R119, R189 ;  /* 0x000000bd77777221 */ /* 0x000fe20000010000 */
[----:B------:R-:W-:Y:S01]  /*3b20*/  FFMA.FTZ R159, R201, R189, R159 ;  /* 0x000000bdc99f7223 */ /* 0x000fe2000001009f */
[----:B------:R-:W-:Y:S01]  /*3b30*/  IADD3 R228, PT, PT, R228, 0x20, RZ ;  /* 0x00000020e4e47810 */ /* 0x000fe20007ffe0ff */
[----:B--2---:R-:W-:Y:S01]  /*3b40*/  FMUL.FTZ R243, R197, R243 ;  /* 0x000000f3c5f37220 */ /* 0x004fe20000410000 */
[----:B------:R-:W-:Y:S01]  /*3b50*/  FMUL.FTZ R197, R22, R184 ;  /* 0x000000b816c57220 */ /* 0x000fe20000410000 */
[----:B------:R-:W-:Y:S02]  /*3b60*/  FADD.FTZ R184, R185, R244 ;  /* 0x000000f4b9b87221 */ /* 0x000fe40000010000 */
[----:B------:R-:W-:Y:S01]  /*3b70*/  FFMA.FTZ R20, R198, R243, R20 ;  /* 0x000000f3c6147223 */ /* 0x000fe20000010014 */
[-C--:B------:R-:W-:Y:S01]  /*3b80*/  FFMA.FTZ R155, R197, R242.reuse, R155 ;  /* 0x000000f2c59b7223 */ /* 0x080fe2000001009b */
[----:B---3--:R-:W-:Y:S01]  /*3b90*/  FMUL.FTZ R242, R191, R242 ;  /* 0x000000f2bff27220 */ /* 0x008fe20000410000 */
[----:B------:R-:W-:-:S03]  /*3ba0*/  FADD.FTZ R184, R184, R243 ;  /* 0x000000f3b8b87221 */ /* 0x000fc60000010000 */
[----:B------:R-:W-:Y:S01]  /*3bb0*/  FFMA.FTZ R20, R197, R242, R20 ;  /* 0x000000f2c5147223 */ /* 0x000fe20000010014 */
[----:B------:R-:W-:-:S07]  /*3bc0*/  FADD.FTZ R196, R184, R242 ;  /* 0x000000f2b8c47221 */ /* 0x000fce0000010000 */
.L_x_12765:
[----:B------:R-:W-:Y:S05]  /*3bd0*/  BSYNC.RECONVERGENT B2 ;  /* 0x0000000000027941 */ /* 0x000fea0003800200 */
.L_x_12764:
        /* <DEDUP_REMOVED lines=15> */
[----:B0-----:R-:W-:-:S05]  /*3cd0*/  IMAD.WIDE.U32 R16, R228, 0x10, R16 ;  /* 0x00000010e4107825 */ /* 0x001fca00078e0010 */
[----:B------:R0:W5:Y:S01]  /*3ce0*/  LDG.E.128 R36, desc[UR6][R16.64] ;  /* 0x0000000610247981 */ /* 0x000162000c1e1d00 */
[--C-:B--2---:R-:W-:Y:S02]  /*3cf0*/  HADD2.F32 R194, -RZ, R185.reuse.H0_H0 ;  /* 0x200000b9ffc27230 */ /* 0x104fe40000004100 */
[----:B------:R-:W-:Y:S02]  /*3d00*/  HADD2.F32 R193, -RZ, R185.H1_H1 ;  /* 0x300000b9ffc17230 */ /* 0x000fe40000004100 */
[--C-:B------:R-:W-:Y:S02]  /*3d10*/  HADD2.F32 R236, -RZ, R187.reuse.H0_H0 ;  /* 0x200000bbffec7230 */ /* 0x100fe40000004100 */
[----:B------:R-:W-:Y:S02]  /*3d20*/  HADD2.F32 R237, -RZ, R187.H1_H1 ;  /* 0x300000bbffed7230 */ /* 0x000fe40000004100 */
[--C-:B---3--:R-:W-:Y:S02]  /*3d30*/  HADD2.F32 R23, -RZ, R189.reuse.H0_H0 ;  /* 0x200000bdff177230 */ /* 0x108fe40000004100 */
[----:B------:R-:W-:Y:S01]  /*3d40*/  HADD2.F32 R185, -RZ, R189.H1_H1 ;  /* 0x300000bdffb97230 */ /* 0x000fe20000004100 */
[----:B------:R-:W-:Y:S01]  /*3d50*/  MOV R189, R234 ;  /* 0x000000ea00bd7202 */ /* 0x000fe20000000f00 */
[----:B------:R-:W-:-:S02]  /*3d60*/  HADD2.F32 R192, -RZ, R188.H0_H0 ;  /* 0x200000bcffc07230 */ /* 0x000fc40000004100 */
[----:B------:R-:W-:Y:S01]  /*3d70*/  HADD2.F32 R187, -RZ, R188.H1_H1 ;  /* 0x300000bcffbb7230 */ /* 0x000fe20000004100 */
[----:B------:R-:W-:Y:S01]  /*3d80*/  MOV R188, R235 ;  /* 0x000000eb00bc7202 */ /* 0x000fe20000000f00 */
[----:B------:R-:W-:Y:S02]  /*3d90*/  HADD2.F32 R15, -RZ, R184.H0_H0 ;  /* 0x200000b8ff0f7230 */ /* 0x000fe40000004100 */
[--C-:B0-----:R-:W-:Y:S02]  /*3da0*/  HADD2.F32 R17, -RZ, R190.reuse.H0_H0 ;  /* 0x200000beff117230 */ /* 0x101fe40000004100 */
[----:B------:R-:W-:Y:S02]  /*3db0*/  HADD2.F32 R16, -RZ, R190.H1_H1 ;  /* 0x300000beff107230 */ /* 0x000fe40000004100 */
[C---:B------:R-:W-:Y:S01]  /*3dc0*/  FADD.FTZ R190, -R19.reuse, R194 ;  /* 0x000000c213be7221 */ /* 0x040fe20000010100 */
[----:B------:R-:W-:Y:S01]  /*3dd0*/  HADD2.F32 R184, -RZ, R184.H1_H1 ;  /* 0x300000b8ffb87230 */ /* 0x000fe20000004100 */
[----:B------:R-:W-:Y:S01]  /*3de0*/  MOV R194, R189 ;  /* 0x000000bd00c27202 */ /* 0x000fe20000000f00 */
[----:B------:R-:W-:Y:S01]  /*3df0*/  FADD.FTZ R189, -R19, R193 ;  /* 0x000000c113bd7221 */ /* 0x000fe20000010100 */
[----:B------:R-:W-:Y:S01]  /*3e00*/  HADD2.F32 R195, -RZ, R186.H0_H0 ;  /* 0x200000baffc37230 */ /* 0x000fe20000004100 */
[----:B------:R-:W-:Y:S01]  /*3e10*/  MOV R193, R188 ;  /* 0x000000bc00c17202 */ /* 0x000fe20000000f00 */
[----:B------:R-:W-:-:S02]  /*3e20*/  HADD2.F32 R235, -RZ, R191.H0_H0 ;  /* 0x200000bfffeb7230 */ /* 0x000fc40000004100 */
[C---:B------:R-:W-:Y:S01]  /*3e30*/  FADD.FTZ R15, -R19.reuse, R15 ;  /* 0x0000000f130f7221 */ /* 0x040fe20000010100 */
[----:B------:R-:W-:Y:S02]  /*3e40*/  HADD2.F32 R234, -RZ, R191.H1_H1 ;  /* 0x300000bfffea7230 */ /* 0x000fe40000004100 */
[C---:B------:R-:W-:Y:S01]  /*3e50*/  FADD.FTZ R191, -R19.reuse, R184 ;  /* 0x000000b813bf7221 */ /* 0x040fe20000010100 */
[C---:B------:R-:W-:Y:S01]  /*3e60*/  FADD.FTZ R184, -R19.reuse, R236 ;  /* 0x000000ec13b87221 */ /* 0x040fe20000010100 */
[----:B------:R-:W-:Y:S01]  /*3e70*/  MOV R236, R193 ;  /* 0x000000c100ec7202 */ /* 0x000fe20000000f00 */
[C---:B------:R-:W-:Y:S01]  /*3e80*/  FADD.FTZ R188, -R19.reuse, R195 ;  /* 0x000000c313bc7221 */ /* 0x040fe20000010100 */
[C---:B-----5:R-:W-:Y:S01]  /*3e90*/  FMUL.FTZ R193, R22.reuse, R190 ;  /* 0x000000be16c17220 */ /* 0x060fe20000410000 */
[C---:B------:R-:W-:Y:S01]  /*3ea0*/  FMUL.FTZ R195, R22.reuse, R15 ;  /* 0x0000000f16c37220 */ /* 0x040fe20000410000 */
[----:B------:R-:W2:Y:S01]  /*3eb0*/  LDL R190, [R1+0xc8] ;  /* 0x0000c80001be7983 */ /* 0x000ea20000100800 */
[----:B------:R-:W-:Y:S01]  /*3ec0*/  FADD.FTZ R15, -R19, R237 ;  /* 0x000000ed130f7221 */ /* 0x000fe20000010100 */
[----:B------:R-:W-:Y:S01]  /*3ed0*/  MOV R237, R194 ;  /* 0x000000c200ed7202 */ /* 0x000fe20000000f00 */
[----:B------:R-:W-:-:S02]  /*3ee0*/  FMUL.FTZ R194, R22, R191 ;  /* 0x000000bf16c27220 */ /* 0x000fc40000410000 */
[----:B------:R-:W3:Y:S01]  /*3ef0*/  LDL R191, [R1+0xcc] ;  /* 0x0000cc0001bf7983 */ /* 0x000ee20000100800 */
[----:B------:R-:W-:Y:S01]  /*3f00*/  FADD.FTZ R108, R108, R192 ;  /* 0x000000c06c6c7221 */ /* 0x000fe20000010000 */
[-C--:B------:R-:W-:Y:S01]  /*3f10*/  FFMA.FTZ R148, R195, R192.reuse, R148 ;  /* 0x000000c0c3947223 */ /* 0x080fe20000010094 */
[----:B----4-:R-:W-:Y:S01]  /*3f20*/  FMUL.FTZ R241, R241, R192 ;  /* 0x000000c0f1f17220 */ /* 0x010fe20000410000 */
[----:B------:R-:W-:Y:S01]  /*3f30*/  FMUL.FTZ R192, R22, R189 ;  /* 0x000000bd16c07220 */ /* 0x000fe20000410000 */
[----:B------:R-:W-:Y:S02]  /*3f40*/  HADD2.F32 R186, -RZ, R186.H1_H1 ;  /* 0x300000baffba7230 */ /* 0x000fe40000004100 */
[----:B------:R-:W-:Y:S01]  /*3f50*/  FADD.FTZ R111, R111, R185 ;  /* 0x000000b96f6f7221 */ /* 0x000fe20000010000 */
[-C--:B------:R-:W-:Y:S01]  /*3f60*/  FMUL.FTZ R238, R238, R185.reuse ;  /* 0x000000b9eeee7220 */ /* 0x080fe20000410000 */
        /* <DEDUP_REMOVED lines=37> */
[----:B---3--:R-:W-:Y:S01]  /*41c0*/  FMUL.FTZ R234, R191, R234 ;  /* 0x000000eabfea7220 */ /* 0x008fe20000410000 */
[----:B------:R-:W-:-:S03]  /*41d0*/  FFMA.FTZ R20, R16, R235, R20 ;  /* 0x000000eb10147223 */ /* 0x000fc60000010014 */
[----:B------:R-:W-:Y:S01]  /*41e0*/  FADD.FTZ R196, R184, R234 ;  /* 0x000000eab8c47221 */ /* 0x000fe20000010000 */
[----:B------:R-:W-:-:S07]  /*41f0*/  FFMA.FTZ R20, R15, R234, R20 ;  /* 0x000000ea0f147223 */ /* 0x000fce0000010014 */
.L_x_12767:
[----:B------:R-:W-:Y:S05]  /*4200*/  BSYNC.RECONVERGENT B2 ;  /* 0x0000000000027941 */ /* 0x000fea0003800200 */
.L_x_12766:
        /* <DEDUP_REMOVED lines=92> */
.L_x_12769:
[----:B------:R-:W-:Y:S05]  /*47d0*/  BSYNC.RECONVERGENT B2 ;  /* 0x0000000000027941 */ /* 0x000fea0003800200 */
.L_x_12768:
        /* <DEDUP_REMOVED lines=18> */
[----:B------:R2:W5:Y:S02]  /*4900*/  LDG.E.128 R28, desc[UR6][R2.64] ;  /* 0x00000006021c7981 */ /* 0x000564000c1e1d00 */
        /* <DEDUP_REMOVED lines=71> */
[----:B------:R-:W-:-:S07]  /*4d80*/  FFMA.FTZ R20, R2, R217, R19 ;  /* 0x000000d902147223 */ /* 0x000fce0000010013 */
.L_x_12761:
[----:B------:R-:W-:Y:S05]  /*4d90*/  BSYNC.RECONVERGENT B1 ;  /* 0x0000000000017941 */ /* 0x000fea0003800200 */
.L_x_12751:
        /* <DEDUP_REMOVED lines=20> */
.L_x_12840:
        /* <DEDUP_REMOVED lines=26> */
[----:B-----5:R-:W-:-:S03]  /*5080*/  HADD2.F32 R190, -RZ, R187.H0_H0 ;  /* 0x200000bbffbe7230 */ /* 0x020fc60000004100 */
[----:B------:R-:W-:Y:S01]  /*5090*/  FMUL.FTZ R188, R22, R188 ;  /* 0x000000bc16bc7220 */ /* 0x000fe20000410000 */
[----:B0-----:R-:W2:Y:S03]  /*50a0*/  LDL R4, [R1+0x50] ;  /* 0x0000500001047983 */ /* 0x001ea60000100800 */
[----:B------:R-:W-:Y:S01]  /*50b0*/  FMUL.FTZ R189, R188, R21 ;  /* 0x00000015bcbd7220 */ /* 0x000fe20000410000 */
[----:B------:R-:W-:Y:S01]  /*50c0*/  HADD2.F32 R187, -RZ, R187.H1_H1 ;  /* 0x300000bbffbb7230 */ /* 0x000fe20000004100 */
[----:B------:R0:W-:Y:S02]  /*50d0*/  STL [R1+0x124], R3 ;  /* 0x0001240301007387 */ /* 0x0001e40000100800 */
[----:B------:R-:W-:Y:S01]  /*50e0*/  FFMA.FTZ R190, R189, R190, R82 ;  /* 0x000000bebdbe7223 */ /* 0x000fe20000010052 */
[----:B------:R-:W-:-:S04]  /*50f0*/  FFMA.FTZ R82, R205, R19, R20 ;  /* 0x00000013cd527223 */ /* 0x000fc80000010014 */
[----:B------:R-:W-:-:S04]  /*5100*/  FADD.FTZ R82, R250, -R82 ;  /* 0x80000052fa527221 */ /* 0x000fc80000010000 */
[----:B------:R-:W-:Y:S01]  /*5110*/  FMUL.FTZ R82, R22, R82 ;  /* 0x0000005216527220 */ /* 0x000fe20000410000 */
[----:B0-----:R-:W3:Y:S03]  /*5120*/  LDL R3, [R1+0x54] ;  /* 0x0000540001037983 */ /* 0x001ee60000100800 */
[----:B------:R-:W-:Y:S01]  /*5130*/  FMUL.FTZ R82, R82, R21 ;  /* 0x0000001552527220 */ /* 0x000fe20000410000 */
[----:B------:R0:W-:Y:S03]  /*5140*/  STL [R1+0x120], R2 ;  /* 0x0001200201007387 */ /* 0x0001e60000100800 */
[----:B------:R-:W-:Y:S02]  /*5150*/  FFMA.FTZ R188, R82, R187, R83 ;  /* 0x000000bb52bc7223 */ /* 0x000fe40000010053 */
[----:B------:R-:W4:Y:S04]  /*5160*/  LDL R83, [R1+0x58] ;  /* 0x0000580001537983 */ /* 0x000f280000100800 */
[----:B------:R-:W2:Y:S04]  /*5170*/  LDL R187, [R1] ;  /* 0x0000000001bb7983 */ /* 0x000ea80000100800 */
[----:B0-----:R-:W3:Y:S01]  /*5180*/  LDL R2, [R1+0x4] ;  /* 0x0000040001027983 */ /* 0x001ee20000100800 */
[----:B----4-:R-:W-:-:S03]  /*5190*/  FMUL.FTZ R83, R83, R189 ;  /* 0x000000bd53537220 */ /* 0x010fc60000410000 */
[----:B------:R-:W4:Y:S02]  /*51a0*/  LDL R189, [R1+0x5c] ;  /* 0x00005c0001bd7983 */ /* 0x000f240000100800 */
[----:B----4-:R-:W-:Y:S02]  /*51b0*/  FMUL.FTZ R82, R189, R82 ;  /* 0x00000052bd527220 */ /* 0x010fe40000410000 */
[----:B------:R-:W4:Y:S03]  /*51c0*/  LDL R189, [R1+0x6c] ;  /* 0x00006c0001bd7983 */ /* 0x000f260000100800 */
[----:B------:R-:W-:Y:S01]  /*51d0*/  F2FP.F16.F32.PACK_AB R83, R82, R83 ;  /* 0x000000535253723e */ /* 0x000fe200000000ff */
[----:B------:R-:W-:-:S04]  /*51e0*/  FFMA.FTZ R82, R208, R19, R20 ;  /* 0x00000013d0527223 */ /* 0x000fc80000010014 */
[----:B--2---:R-:W-:Y:S01]  /*51f0*/  FADD.FTZ R82, R187, -R82 ;  /* 0x80000052bb527221 */ /* 0x004fe20000010000 */
[----:B------:R-:W-:-:S03]  /*5200*/  HADD2.F32 R187, -RZ, R186.H0_H0 ;  /* 0x200000baffbb7230 */ /* 0x000fc60000004100 */
[----:B------:R-:W-:-:S04]  /*5210*/  FMUL.FTZ R82, R22, R82 ;  /* 0x0000005216527220 */ /* 0x000fc80000410000 */
[----:B------:R-:W-:-:S04]  /*5220*/  FMUL.FTZ R82, R82, R21 ;  /* 0x0000001552527220 */ /* 0x000fc80000410000 */
[----:B------:R-:W-:Y:S01]  /*5230*/  FFMA.FTZ R187, R82, R187, R80 ;  /* 0x000000bb52bb7223 */ /* 0x000fe20000010050 */
[----:B------:R-:W-:-:S04]  /*5240*/  FFMA.FTZ R80, R207, R19, R20 ;  /* 0x00000013cf507223 */ /* 0x000fc80000010014 */
[----:B------:R-:W-:Y:S01]  /*5250*/  FADD.FTZ R80, R252, -R80 ;  /* 0x80000050fc507221 */ /* 0x000fe20000010000 */
[----:B------:R-:W-:-:S03]  /*5260*/  HADD2.F32 R186, -RZ, R186.H1_H1 ;  /* 0x300000baffba7230 */ /* 0x000fc60000004100 */
[----:B------:R-:W-:-:S04]  /*5270*/  FMUL.FTZ R80, R22, R80 ;  /* 0x0000005016507220 */ /* 0x000fc80000410000 */
[----:B------:R-:W-:-:S04]  /*5280*/  FMUL.FTZ R80, R80, R21 ;  /* 0x0000001550507220 */ /* 0x000fc80000410000 */
[----:B------:R-:W-:Y:S02]  /*5290*/  FFMA.FTZ R186, R80, R186, R81 ;  /* 0x000000ba50ba7223 */ /* 0x000fe40000010051 */
[----:B------:R-:W2:Y:S01]  /*52a0*/  LDL R81, [R1+0x8] ;  /* 0x0000080001517983 */ /* 0x000ea20000100800 */
[----:B------:R-:W-:Y:S01]  /*52b0*/  FMUL.FTZ R82, R4, R82 ;  /* 0x0000005204527220 */ /* 0x000fe20000410000 */
[----:B---3--:R-:W-:Y:S02]  /*52c0*/  FMUL.FTZ R80, R3, R80 ;  /* 0x0000005003507220 */ /* 0x008fe40000410000 */
[----:B------:R0:W5:Y:S03]  /*52d0*/  LDL.LU R4, [R1+0x128] ;  /* 0x0001280001047983 */ /* 0x0001660000300800 */
[----:B------:R-:W-:Y:S01]  /*52e0*/  F2FP.F16.F32.PACK_AB R82, R80, R82 ;  /* 0x000000525052723e */ /* 0x000fe200000000ff */
[----:B------:R-:W-:Y:S01]  /*52f0*/  FFMA.FTZ R80, R210, R19, R20 ;  /* 0x00000013d2507223 */ /* 0x000fe20000010014 */
[----:B------:R0:W5:Y:S03]  /*5300*/  LDL.LU R3, [R1+0x124] ;  /* 0x0001240001037983 */ /* 0x0001660000300800 */
[----:B--2---:R-:W-:Y:S01]  /*5310*/  FADD.FTZ R80, R81, -R80 ;  /* 0x8000005051507221 */ /* 0x004fe20000010000 */
[----:B------:R-:W-:-:S03]  /*5320*/  HADD2.F32 R81, -RZ, R185.H0_H0 ;  /* 0x200000b9ff517230 */ /* 0x000fc60000004100 */
[----:B------:R-:W-:-:S04]  /*5330*/  FMUL.FTZ R80, R22, R80 ;  /* 0x0000005016507220 */ /* 0x000fc80000410000 */
[----:B------:R-:W-:-:S04]  /*5340*/  FMUL.FTZ R80, R80, R21 ;  /* 0x0000001550507220 */ /* 0x000fc80000410000 */
[----:B------:R-:W-:Y:S01]  /*5350*/  FFMA.FTZ R86, R80, R81, R86 ;  /* 0x0000005150567223 */ /* 0x000fe20000010056 */
[----:B------:R-:W-:-:S04]  /*5360*/  FFMA.FTZ R81, R209, R19, R20 ;  /* 0x00000013d1517223 */ /* 0x000fc80000010014 */
[----:B------:R-:W-:Y:S01]  /*5370*/  FADD.FTZ R81, R2, -R81 ;  /* 0x8000005102517221 */ /* 0x000fe20000010000 */
[----:B------:R-:W-:Y:S01]  /*5380*/  HADD2.F32 R185, -RZ, R185.H1_H1 ;  /* 0x300000b9ffb97230 */ /* 0x000fe20000004100 */
[----:B------:R0:W5:Y:S02]  /*5390*/  LDL.LU R2, [R1+0x120] ;  /* 0x0001200001027983 */ /* 0x0001640000300800 */
[----:B------:R-:W-:-:S04]  /*53a0*/  FMUL.FTZ R81, R22, R81 ;  /* 0x0000005116517220 */ /* 0x000fc80000410000 */
[----:B------:R-:W-:-:S04]  /*53b0*/  FMUL.FTZ R81, R81, R21 ;  /* 0x0000001551517220 */ /* 0x000fc80000410000 */
[----:B------:R-:W-:Y:S02]  /*53c0*/  FFMA.FTZ R87, R81, R185, R87 ;  /* 0x000000b951577223 */ /* 0x000fe40000010057 */
[----:B------:R-:W2:Y:S01]  /*53d0*/  LDL R185, [R1+0x68] ;  /* 0x0000680001b97983 */ /* 0x000ea20000100800 */
[----:B----4-:R-:W-:Y:S01]  /*53e0*/  FMUL.FTZ R81, R189, R81 ;  /* 0x00000051bd517220 */ /* 0x010fe20000410000 */
[----:B--2---:R-:W-:-:S05]  /*53f0*/  FMUL.FTZ R80, R185, R80 ;  /* 0x00000050b9507220 */ /* 0x004fca0000410000 */
[----:B------:R-:W-:Y:S01]  /*5400*/  F2FP.F16.F32.PACK_AB R81, R81, R80 ;  /* 0x000000505151723e */ /* 0x000fe200000000ff */
[----:B------:R-:W-:-:S04]  /*5410*/  FFMA.FTZ R80, R0, R19, R20 ;  /* 0x0000001300507223 */ /* 0x000fc80000010014 */
[----:B------:R-:W-:Y:S01]  /*5420*/  FADD.FTZ R80, R212, -R80 ;  /* 0x80000050d4507221 */ /* 0x000fe20000010000 */
        /* <DEDUP_REMOVED lines=8> */
[----:B------:R-:W-:Y:S01]  /*54b0*/  FMUL.FTZ R84, R84, R21 ;  /* 0x0000001554547220 */ /* 0x000fe20000410000 */
[----:B------:R-:W-:-:S03]  /*54c0*/  FMUL.FTZ R80, R191, R80 ;  /* 0x00000050bf507220 */ /* 0x000fc60000410000 */
[----:B------:R-:W-:Y:S01]  /*54d0*/  FFMA.FTZ R184, R84, R184, R85 ;  /* 0x000000b854b87223 */ /* 0x000fe20000010055 */
[----:B------:R-:W-:-:S05]  /*54e0*/  FMUL.FTZ R84, R196, R84 ;  /* 0x00000054c4547220 */ /* 0x000fca0000410000 */
[----:B------:R-:W-:Y:S01]  /*54f0*/  F2FP.F16.F32.PACK_AB R80, R84, R80 ;  /* 0x000000505450723e */ /* 0x000fe200000000ff */
[----:B0-----:R-:W-:Y:S06]  /*5500*/  BRA `(.L_x_12776) ;  /* 0x00000004002c7947 */ /* 0x001fec0003800000 */
.L_x_12775:
[----:B------:R-:W2:Y:S01]  /*5510*/  LDL R188, [R1] ;  /* 0x0000000001bc7983 */ /* 0x000ea20000100800 */
[----:B------:R-:W-:-:S03]  /*5520*/  FFMA.FTZ R27, R206, R19, R20 ;  /* 0x00000013ce1b7223 */ /* 0x000fc60000010014 */
[----:B------:R-:W3:Y:S01]  /*5530*/  LDL R189, [R1+0x58] ;  /* 0x0000580001bd7983 */ /* 0x000ee20000100800 */
[----:B------:R-:W-:Y:S01]  /*5540*/  FADD.FTZ R27, R251, -R27 ;  /* 0x8000001bfb1b7221 */ /* 0x000fe20000010000 */
[----:B------:R-:W-:Y:S01]  /*5550*/  FFMA.FTZ R25, R205, R19, R20 ;  /* 0x00000013cd197223 */ /* 0x000fe20000010014 */
[----:B-----5:R-:W-:Y:S01]  /*5560*/  HADD2.F32 R26, -RZ, R187.H0_H0 ;  /* 0x200000bbff1a7230 */ /* 0x020fe20000004100 */
[----:B------:R0:W-:Y:S01]  /*5570*/  STL [R1+0x120], R2 ;  /* 0x0001200201007387 */ /* 0x0001e20000100800 */
[----:B------:R-:W-:Y:S01]  /*5580*/  FMUL.FTZ R27, R22, R27 ;  /* 0x0000001b161b7220 */ /* 0x000fe20000410000 */
[----:B------:R-:W-:-:S03]  /*5590*/  FADD.FTZ R25, R250, -R25 ;  /* 0x80000019fa197221 */ /* 0x000fc60000010000 */
[----:B------:R-:W-:Y:S01]  /*55a0*/  FMUL.FTZ R24, R27, R21 ;  /* 0x000000151b187220 */ /* 0x000fe20000410000 */
[----:B------:R-:W-:-:S03]  /*55b0*/  FMUL.FTZ R25, R22, R25 ;  /* 0x0000001916197220 */ /* 0x000fc60000410000 */
[----:B------:R-:W-:Y:S01]  /*55c0*/  FFMA.FTZ R190, R24, R26, R82 ;  /* 0x0000001a18be7223 */ /* 0x000fe20000010052 */
[----:B------:R-:W-:Y:S01]  /*55d0*/  FFMA.FTZ R82, R208, R19, R20 ;  /* 0x00000013d0527223 */ /* 0x000fe20000010014 */
[----:B------:R-:W-:Y:S02]  /*55e0*/  HADD2.F32 R187, -RZ, R187.H1_H1 ;  /* 0x300000bbffbb7230 */ /* 0x000fe40000004100 */
[C---:B------:R-:W-:Y:S01]  /*55f0*/  FMUL.FTZ R26, R25.reuse, R21 ;  /* 0x00000015191a7220 */ /* 0x040fe20000410000 */
[----:B------:R-:W-:Y:S01]  /*5600*/  F2FP.F16.F32.PACK_AB R27, R25, R27 ;  /* 0x0000001b191b723e */ /* 0x000fe200000000ff */
[----:B0-----:R-:W4:Y:S01]  /*5610*/  LDL R2, [R1+0x54] ;  /* 0x0000540001027983 */ /* 0x001f220000100800 */
[----:B--2---:R-:W-:Y:S01]  /*5620*/  FADD.FTZ R82, R188, -R82 ;  /* 0x80000052bc527221 */ /* 0x004fe20000010000 */
[----:B------:R-:W-:Y:S01]  /*5630*/  FFMA.FTZ R188, R26, R187, R83 ;  /* 0x000000bb1abc7223 */ /* 0x000fe20000010053 */
[----:B------:R-:W-:Y:S02]  /*5640*/  HADD2.F32 R83, -RZ, R186.H0_H0 ;  /* 0x200000baff537230 */ /* 0x000fe40000004100 */
[----:B------:R-:W-:-:S04]  /*5650*/  FMUL.FTZ R82, R22, R82 ;  /* 0x0000005216527220 */ /* 0x000fc80000410000 */
[----:B------:R-:W-:-:S04]  /*5660*/  FMUL.FTZ R25, R82, R21 ;  /* 0x0000001552197220 */ /* 0x000fc80000410000 */
[----:B------:R-:W-:Y:S02]  /*5670*/  FFMA.FTZ R187, R25, R83, R80 ;  /* 0x0000005319bb7223 */ /* 0x000fe40000010050 */
[----:B------:R-:W2:Y:S01]  /*5680*/  LDL R83, [R1+0x5c] ;  /* 0x00005c0001537983 */ /* 0x000ea20000100800 */
[----:B------:R-:W-:Y:S01]  /*5690*/  FFMA.FTZ R80, R207, R19, R20 ;  /* 0x00000013cf507223 */ /* 0x000fe20000010014 */
[----:B---3--:R-:W-:Y:S01]  /*56a0*/  FMUL.FTZ R189, R189, R24 ;  /* 0x00000018bdbd7220 */ /* 0x008fe20000410000 */
[----:B------:R-:W-:Y:S02]  /*56b0*/  HADD2.F32 R186, -RZ, R186.H1_H1 ;  /* 0x300000baffba7230 */ /* 0x000fe40000004100 */
[----:B------:R-:W-:-:S04]  /*56c0*/  FADD.FTZ R80, R252, -R80 ;  /* 0x80000050fc507221 */ /* 0x000fc80000010000 */
[----:B------:R-:W-:-:S04]  /*56d0*/  FMUL.FTZ R80, R22, R80 ;  /* 0x0000005016507220 */ /* 0x000fc80000410000 */
[----:B------:R-:W-:-:S04]  /*56e0*/  FMUL.FTZ R24, R80, R21 ;  /* 0x0000001550187220 */ /* 0x000fc80000410000 */
[----:B------:R-:W-:Y:S02]  /*56f0*/  FFMA.FTZ R186, R24, R186, R81 ;  /* 0x000000ba18ba7223 */ /* 0x000fe40000010051 */
[----:B------:R-:W3:Y:S01]  /*5700*/  LDL R81, [R1+0x4] ;  /* 0x0000040001517983 */ /* 0x000ee20000100800 */
[----:B--2---:R-:W-:Y:S01]  /*5710*/  FMUL.FTZ R83, R83, R26 ;  /* 0x0000001a53537220 */ /* 0x004fe20000410000 */
[----:B------:R-:W-:Y:S02]  /*5720*/  F2FP.F16.F32.PACK_AB R26, R80, R82 ;  /* 0x00000052501a723e */ /* 0x000fe400000000ff */
[----:B------:R-:W2:Y:S04]  /*5730*/  LDL R80, [R1+0x50] ;  /* 0x0000500001507983 */ /* 0x000ea80000100800 */
[----:B------:R-:W3:Y:S01]  /*5740*/  LDL R82, [R1+0x8] ;  /* 0x0000080001527983 */ /* 0x000ee20000100800 */
[----:B----4-:R-:W-:Y:S01]  /*5750*/  FMUL.FTZ R24, R2, R24 ;  /* 0x0000001802187220 */ /* 0x010fe20000410000 */
[----:B------:R-:W-:-:S02]  /*5760*/  F2FP.F16.F32.PACK_AB R83, R83, R189 ;  /* 0x000000bd5353723e */ /* 0x000fc400000000ff */
[----:B------:R-:W4:Y:S04]  /*5770*/  LDL R189, [R1+0x6c] ;  /* 0x00006c0001bd7983 */ /* 0x000f280000100800 */
[----:B------:R0:W5:Y:S01]  /*5780*/  LDL.LU R2, [R1+0x120] ;  /* 0x0001200001027983 */ /* 0x0001620000300800 */
[----:B--2---:R-:W-:Y:S01]  /*5790*/  FMUL.FTZ R25, R80, R25 ;  /* 0x0000001950197220 */ /* 0x004fe20000410000 */
[----:B------:R-:W-:-:S04]  /*57a0*/  FFMA.FTZ R80, R210, R19, R20 ;  /* 0x00000013d2507223 */ /* 0x000fc80000010014 */
[----:B---3--:R-:W-:Y:S01]  /*57b0*/  FADD.FTZ R80, R82, -R80 ;  /* 0x8000005052507221 */ /* 0x008fe20000010000 */
[----:B------:R-:W-:-:S03]  /*57c0*/  F2FP.F16.F32.PACK_AB R82, R24, R25 ;  /* 0x000000191852723e */ /* 0x000fc600000000ff */
[----:B------:R-:W-:Y:S01]  /*57d0*/  FMUL.FTZ R25, R22, R80 ;  /* 0x0000005016197220 */ /* 0x000fe20000410000 */
[----:B------:R-:W-:-:S03]  /*57e0*/  HADD2.F32 R80, -RZ, R185.H0_H0 ;  /* 0x200000b9ff507230 */ /* 0x000fc60000004100 */
        /* <DEDUP_REMOVED lines=9> */
[----:B------:R-:W-:Y:S01]  /*5880*/  F2FP.F16.F32.PACK_AB R25, R80, R25 ;  /* 0x000000195019723e */ /* 0x000fe200000000ff */
[----:B------:R-:W-:Y:S01]  /*5890*/  FFMA.FTZ R80, R0, R19, R20 ;  /* 0x0000001300507223 */ /* 0x000fe20000010014 */
[----:B----4-:R-:W-:-:S03]  /*58a0*/  FMUL.FTZ R81, R189, R81 ;  /* 0x00000051bd517220 */ /* 0x010fc60000410000 */
[----:B------:R-:W-:-:S04]  /*58b0*/  FADD.FTZ R80, R212, -R80 ;  /* 0x80000050d4507221 */ /* 0x000fc80000010000 */
[----:B------:R-:W-:Y:S01]  /*58c0*/  FMUL.FTZ R80, R22, R80 ;  /* 0x0000005016507220 */ /* 0x000fe20000410000 */
[----:B--2---:R-:W-:Y:S01]  /*58d0*/  FMUL.FTZ R24, R185, R24 ;  /* 0x00000018b9187220 */ /* 0x004fe20000410000 */
[----:B------:R-:W-:-:S04]  /*58e0*/  HADD2.F32 R185, -RZ, R184.H0_H0 ;  /* 0x200000b8ffb97230 */ /* 0x000fc80000004100 */
[----:B------:R-:W-:Y:S01]  /*58f0*/  F2FP.F16.F32.PACK_AB R81, R81, R24 ;  /* 0x000000185151723e */ /* 0x000fe200000000ff */
        /* <DEDUP_REMOVED lines=9> */
[----:B------:R-:W-:Y:S01]  /*5990*/  FMUL.FTZ R85, R196, R189 ;  /* 0x000000bdc4557220 */ /* 0x000fe20000410000 */
[----:B------:R-:W-:-:S04]  /*59a0*/  F2FP.F16.F32.PACK_AB R24, R84, R80 ;  /* 0x000000505418723e */ /* 0x000fc800000000ff */
[----:B0-----:R-:W-:-:S07]  /*59b0*/  F2FP.F16.F32.PACK_AB R80, R85, R191 ;  /* 0x000000bf5550723e */ /* 0x001fce00000000ff */
.L_x_12776:
        /* <DEDUP_REMOVED lines=13> */
.L_x_12774:
[----:B------:R-:W-:Y:S05]  /*5a90*/  BSYNC.RECONVERGENT B2 ;  /* 0x0000000000027941 */ /* 0x000fea0003800200 */
.L_x_12773:
        /* <DEDUP_REMOVED lines=15> */
[--C-:B-----5:R-:W-:Y:S02]  /*5b90*/  HADD2.F32 R26, -RZ, R187.reuse.H0_H0 ;  /* 0x200000bbff1a7230 */ /* 0x120fe40000004100 */
[----:B------:R-:W-:Y:S01]  /*5ba0*/  FMUL.FTZ R27, R22, R27 ;  /* 0x0000001b161b7220 */ /* 0x000fe20000410000 */
[----:B------:R-:W-:Y:S01]  /*5bb0*/  FADD.FTZ R25, R242, -R25 ;  /* 0x80000019f2197221 */ /* 0x000fe20000010000 */
[----:B------:R-:W-:-:S02]  /*5bc0*/  HADD2.F32 R187, -RZ, R187.H1_H1 ;  /* 0x300000bbffbb7230 */ /* 0x000fc40000004100 */
[----:B------:R-:W-:Y:S01]  /*5bd0*/  FMUL.FTZ R24, R27, R21 ;  /* 0x000000151b187220 */ /* 0x000fe20000410000 */
[----:B------:R-:W-:-:S03]  /*5be0*/  FMUL.FTZ R25, R22, R25 ;  /* 0x0000001916197220 */ /* 0x000fc60000410000 */
[----:B------:R-:W-:Y:S01]  /*5bf0*/  FFMA.FTZ R190, R24, R26, R74 ;  /* 0x0000001a18be7223 */ /* 0x000fe2000001004a */
[----:B------:R-:W-:Y:S01]  /*5c00*/  FFMA.FTZ R74, R200, R19, R20 ;  /* 0x00000013c84a7223 */ /* 0x000fe20000010014 */
[C---:B------:R-:W-:Y:S01]  /*5c10*/  FMUL.FTZ R26, R25.reuse, R21 ;  /* 0x00000015191a7220 */ /* 0x040fe20000410000 */
[----:B------:R-:W-:Y:S02]  /*5c20*/  F2FP.F16.F32.PACK_AB R27, R25, R27 ;  /* 0x0000001b191b723e */ /* 0x000fe400000000ff */
[----:B------:R-:W-:Y:S01]  /*5c30*/  FADD.FTZ R74, R245, -R74 ;  /* 0x8000004af54a7221 */ /* 0x000fe20000010000 */
[----:B------:R-:W-:Y:S01]  /*5c40*/  FFMA.FTZ R188, R26, R187, R75 ;  /* 0x000000bb1abc7223 */ /* 0x000fe2000001004b */
[----:B------:R-:W-:Y:S02]  /*5c50*/  HADD2.F32 R75, -RZ, R186.H0_H0 ;  /* 0x200000baff4b7230 */ /* 0x000fe40000004100 */
[----:B------:R-:W-:-:S04]  /*5c60*/  FMUL.FTZ R74, R22, R74 ;  /* 0x0000004a164a7220 */ /* 0x000fc80000410000 */
[----:B------:R-:W-:-:S04]  /*5c70*/  FMUL.FTZ R25, R74, R21 ;  /* 0x000000154a197220 */ /* 0x000fc80000410000 */
[----:B------:R-:W-:Y:S02]  /*5c80*/  FFMA.FTZ R187, R25, R75, R72 ;  /* 0x0000004b19bb7223 */ /* 0x000fe40000010048 */
[----:B------:R-:W4:Y:S01]  /*5c90*/  LDL R75, [R1+0x3c] ;  /* 0x00003c00014b7983 */ /* 0x000f220000100800 */
[----:B------:R-:W-:Y:S01]  /*5ca0*/  FFMA.FTZ R72, R199, R19, R20 ;  /* 0x00000013c7487223 */ /* 0x000fe20000010014 */
[----:B------:R-:W-:-:S03]  /*5cb0*/  HADD2.F32 R186, -RZ, R186.H1_H1 ;  /* 0x300000baffba7230 */ /* 0x000fc60000004100 */
[----:B------:R-:W-:-:S04]  /*5cc0*/  FADD.FTZ R72, R244, -R72 ;  /* 0x80000048f4487221 */ /* 0x000fc80000010000 */
[----:B------:R-:W-:Y:S01]  /*5cd0*/  FMUL.FTZ R72, R22, R72 ;  /* 0x0000004816487220 */ /* 0x000fe20000410000 */
[----:B--2---:R-:W-:-:S03]  /*5ce0*/  FMUL.FTZ R189, R189, R24 ;  /* 0x00000018bdbd7220 */ /* 0x004fc60000410000 */
[----:B------:R-:W-:-:S04]  /*5cf0*/  FMUL.FTZ R24, R72, R21 ;  /* 0x0000001548187220 */ /* 0x000fc80000410000 */
[----:B------:R-:W-:Y:S02]  /*5d00*/  FFMA.FTZ R186, R24, R186, R73 ;  /* 0x000000ba18ba7223 */ /* 0x000fe40000010049 */
[----:B------:R-:W2:Y:S01]  /*5d10*/  LDL R73, [R1+0x34] ;  /* 0x0000340001497983 */ /* 0x000ea20000100800 */
[----:B----4-:R-:W-:Y:S01]  /*5d20*/  FMUL.FTZ R75, R75, R26 ;  /* 0x0000001a4b4b7220 */ /* 0x010fe20000410000 */
[----:B------:R-:W-:Y:S02]  /*5d30*/  F2FP.F16.F32.PACK_AB R26, R72, R74 ;  /* 0x0000004a481a723e */ /* 0x000fe400000000ff */
[----:B------:R-:W4:Y:S02]  /*5d40*/  LDL R72, [R1+0x30] ;  /* 0x0000300001487983 */ /* 0x000f240000100800 */
[----:B------:R-:W-:Y:S02]  /*5d50*/  F2FP.F16.F32.PACK_AB R75, R75, R189 ;  /* 0x000000bd4b4b723e */ /* 0x000fe400000000ff */
[----:B------:R-:W3:Y:S01]  /*5d60*/  LDL R189, [R1+0x48] ;  /* 0x0000480001bd7983 */ /* 0x000ee20000100800 */
[----:B--2---:R-:W-:Y:S01]  /*5d70*/  FMUL.FTZ R24, R73, R24 ;  /* 0x0000001849187220 */ /* 0x004fe20000410000 */
[----:B----4-:R-:W-:Y:S01]  /*5d80*/  FMUL.FTZ R25, R72, R25 ;  /* 0x0000001948197220 */ /* 0x010fe20000410000 */
[----:B------:R-:W-:-:S04]  /*5d90*/  FFMA.FTZ R72, R202, R19, R20 ;  /* 0x00000013ca487223 */ /* 0x000fc80000010014 */
[----:B------:R-:W-:Y:S01]  /*5da0*/  FADD.FTZ R72, R247, -R72 ;  /* 0x80000048f7487221 */ /* 0x000fe20000010000 */
[----:B------:R-:W-:-:S03]  /*5db0*/  F2FP.F16.F32.PACK_AB R74, R24, R25 ;  /* 0x00000019184a723e */ /* 0x000fc600000000ff */
[----:B------:R-:W-:Y:S01]  /*5dc0*/  FMUL.FTZ R25, R22, R72 ;  /* 0x0000004816197220 */ /* 0x000fe20000410000 */
[----:B------:R-:W-:-:S03]  /*5dd0*/  HADD2.F32 R72, -RZ, R185.H0_H0 ;  /* 0x200000b9ff487230 */ /* 0x000fc60000004100 */
[----:B------:R-:W-:-:S04]  /*5de0*/  FMUL.FTZ R24, R25, R21 ;  /* 0x0000001519187220 */ /* 0x000fc80000410000 */
[----:B------:R-:W-:Y:S01]  /*5df0*/  FFMA.FTZ R78, R24, R72, R78 ;  /* 0x00000048184e7223 */ /* 0x000fe2000001004e */
[----:B------:R-:W-:-:S04]  /*5e00*/  FFMA.FTZ R72, R201, R19, R20 ;  /* 0x00000013c9487223 */ /* 0x000fc80000010014 */
[----:B------:R-:W-:-:S04]  /*5e10*/  FADD.FTZ R72, R246, -R72 ;  /* 0x80000048f6487221 */ /* 0x000fc80000010000 */
[----:B------:R-:W-:Y:S01]  /*5e20*/  FMUL.FTZ R72, R22, R72 ;  /* 0x0000004816487220 */ /* 0x000fe20000410000 */
[----:B------:R-:W-:-:S03]  /*5e30*/  HADD2.F32 R185, -RZ, R185.H1_H1 ;  /* 0x300000b9ffb97230 */ /* 0x000fc60000004100 */
[C---:B------:R-:W-:Y:S01]  /*5e40*/  FMUL.FTZ R73, R72.reuse, R21 ;  /* 0x0000001548497220 */ /* 0x040fe20000410000 */
[----:B------:R-:W-:Y:S01]  /*5e50*/  F2FP.F16.F32.PACK_AB R25, R72, R25 ;  /* 0x000000194819723e */ /* 0x000fe200000000ff */
[----:B------:R-:W-:Y:S01]  /*5e60*/  FFMA.FTZ R72, R204, R19, R20 ;  /* 0x00000013cc487223 */ /* 0x000fe20000010014 */
[----:B---3--:R-:W-:Y:S01]  /*5e70*/  FMUL.FTZ R24, R189, R24 ;  /* 0x00000018bd187220 */ /* 0x008fe20000410000 */
[----:B------:R-:W-:Y:S02]  /*5e80*/  FFMA.FTZ R79, R73, R185, R79 ;  /* 0x000000b9494f7223 */ /* 0x000fe4000001004f */
[----:B------:R-:W-:Y:S01]  /*5e90*/  FADD.FTZ R72, R249, -R72 ;  /* 0x80000048f9487221 */ /* 0x000fe20000010000 */
[----:B------:R-:W-:-:S03]  /*5ea0*/  FMUL.FTZ R73, R191, R73 ;  /* 0x00000049bf497220 */ /* 0x000fc60000410000 */
[----:B------:R-:W-:Y:S01]  /*5eb0*/  FMUL.FTZ R72, R22, R72 ;  /* 0x0000004816487220 */ /* 0x000fe20000410000 */
[----:B------:R-:W-:Y:S01]  /*5ec0*/  HADD2.F32 R185, -RZ, R184.H0_H0 ;  /* 0x200000b8ffb97230 */ /* 0x000fe20000004100 */
[----:B------:R-:W-:Y:S02]  /*5ed0*/  F2FP.F16.F32.PACK_AB R73, R73, R24 ;  /* 0x000000184949723e */ /* 0x000fe400000000ff */
        /* <DEDUP_REMOVED lines=11> */
[----:B------:R-:W-:Y:S01]  /*5f90*/  F2FP.F16.F32.PACK_AB R72, R77, R191 ;  /* 0x000000bf4d48723e */ /* 0x000fe200000000ff */
[----:B------:R-:W-:Y:S06]  /*5fa0*/  BRA `(.L_x_12780) ;  /* 0x0000000400107947 */ /* 0x000fec0003800000 */
.L_x_12779:
[----:B------:R-:W-:Y:S01]  /*5fb0*/  FFMA.FTZ R188, R198, R19, R20 ;  /* 0x00000013c6bc7223 */ /* 0x000fe20000010014 */
[----:B------:R0:W-:Y:S03]  /*5fc0*/  STL [R1+0x120], R0 ;  /* 0x0001200001007387 */ /* 0x0001e60000100800 */
[----:B------:R-:W-:Y:S01]  /*5fd0*/  FADD.FTZ R188, R243, -R188 ;  /* 0x800000bcf3bc7221 */ /* 0x000fe20000010000 */
[----:B-----5:R-:W-:Y:S01]  /*5fe0*/  HADD2.F32 R190, -RZ, R187.H0_H0 ;  /* 0x200000bbffbe7230 */ /* 0x020fe20000004100 */
[----:B------:R-:W2:Y:S02]  /*5ff0*/  LDL R191, [R1+0x4c] ;  /* 0x00004c0001bf7983 */ /* 0x000ea40000100800 */
[----:B------:R-:W-:Y:S02]  /*6000*/  FMUL.FTZ R188, R22, R188 ;  /* 0x000000bc16bc7220 */ /* 0x000fe40000410000 */
[----:B0-----:R-:W3:Y:S02]  /*6010*/  LDL R0, [R1+0x30] ;  /* 0x0000300001007983 */ /* 0x001ee40000100800 */
        /* <DEDUP_REMOVED lines=27> */
[----:B---3--:R-:W-:-:S03]  /*61d0*/  FMUL.FTZ R74, R0, R74 ;  /* 0x0000004a004a7220 */ /* 0x008fc60000410000 */
[----:B------:R0:W5:Y:S01]  /*61e0*/  LDL.LU R0, [R1+0x120] ;  /* 0x0001200001007983 */ /* 0x0001620000300800 */
        /* <DEDUP_REMOVED lines=13> */
[----:B----4-:R-:W-:-:S03]  /*62c0*/  FMUL.FTZ R72, R189, R72 ;  /* 0x00000048bd487220 */ /* 0x010fc60000410000 */
[----:B------:R-:W-:Y:S01]  /*62d0*/  FFMA.FTZ R79, R73, R185, R79 ;  /* 0x000000b9494f7223 */ /* 0x000fe2000001004f */
[----:B------:R-:W-:-:S05]  /*62e0*/  FMUL.FTZ R73, R191, R73 ;  /* 0x00000049bf497220 */ /* 0x000fca0000410000 */
        /* <DEDUP_REMOVED lines=15> */
[----:B0-----:R-:W-:-:S07]  /*63e0*/  F2FP.F16.F32.PACK_AB R72, R76, R72 ;  /* 0x000000484c48723e */ /* 0x001fce00000000ff */
.L_x_12780:
        /* <DEDUP_REMOVED lines=13> */
.L_x_12778:
[----:B------:R-:W-:Y:S05]  /*64c0*/  BSYNC.RECONVERGENT B2 ;  /* 0x0000000000027941 */ /* 0x000fea0003800200 */
.L_x_12777:
        /* <DEDUP_REMOVED lines=81> */
.L_x_12783:
[----:B------:R-:W-:Y:S01]  /*69e0*/  FFMA.FTZ R188, R16, R19, R20 ;  /* 0x0000001310bc7223 */ /* 0x000fe20000010014 */
[----:B-----5:R0:W-:Y:S03]  /*69f0*/  STL [R1+0x120], R0 ;  /* 0x0001200001007387 */ /* 0x0201e60000100800 */
[----:B------:R-:W-:Y:S01]  /*6a00*/  FADD.FTZ R188, R235, -R188 ;  /* 0x800000bcebbc7221 */ /* 0x000fe20000010000 */
[----:B------:R-:W-:Y:S01]  /*6a10*/  HADD2.F32 R190, -RZ, R187.H0_H0 ;  /* 0x200000bbffbe7230 */ /* 0x000fe20000004100 */
        /* <DEDUP_REMOVED lines=64> */
.L_x_12784:
        /* <DEDUP_REMOVED lines=13> */
.L_x_12782:
[----:B------:R-:W-:Y:S05]  /*6ef0*/  BSYNC.RECONVERGENT B2 ;  /* 0x0000000000027941 */ /* 0x000fea0003800200 */
.L_x_12781:
        /* <DEDUP_REMOVED lines=10> */
[--C-:B-----5:R-:W-:Y:S02]  /*6fa0*/  HADD2.F32 R26, -RZ, R187.reuse.H0_H0 ;  /* 0x200000bbff1a7230 */ /* 0x120fe40000004100 */
[----:B------:R-:W-:Y:S01]  /*6fb0*/  FADD.FTZ R27, R226, -R27 ;  /* 0x8000001be21b7221 */ /* 0x000fe20000010000 */
[----:B------:R-:W-:Y:S01]  /*6fc0*/  FADD.FTZ R25, R225, -R25 ;  /* 0x80000019e1197221 */ /* 0x000fe20000010000 */
[----:B------:R-:W-:Y:S02]  /*6fd0*/  HADD2.F32 R187, -RZ, R187.H1_H1 ;  /* 0x300000bbffbb7230 */ /* 0x000fe40000004100 */
[C---:B------:R-:W-:Y:S01]  /*6fe0*/  FMUL.FTZ R27, R22.reuse, R27 ;  /* 0x0000001b161b7220 */ /* 0x040fe20000410000 */
[----:B------:R-:W-:-:S03]  /*6ff0*/  FMUL.FTZ R25, R22, R25 ;  /* 0x0000001916197220 */ /* 0x000fc60000410000 */
[----:B------:R-:W-:Y:S02]  /*7000*/  FMUL.FTZ R24, R27, R21 ;  /* 0x000000151b187220 */ /* 0x000fe40000410000 */
[C---:B------:R-:W-:Y:S02]  /*7010*/  F2FP.F16.F32.PACK_AB R27, R25.reuse, R27 ;  /* 0x0000001b191b723e */ /* 0x040fe400000000ff */
[----:B------:R-:W-:Y:S01]  /*7020*/  FFMA.FTZ R190, R24, R26, R58 ;  /* 0x0000001a18be7223 */ /* 0x000fe2000001003a */
[----:B------:R-:W-:Y:S01]  /*7030*/  FFMA.FTZ R58, R10, R19, R20 ;  /* 0x000000130a3a7223 */ /* 0x000fe20000010014 */
[----:B------:R-:W-:Y:S01]  /*7040*/  FMUL.FTZ R26, R25, R21 ;  /* 0x00000015191a7220 */ /* 0x000fe20000410000 */
[----:B------:R-:W-:Y:S02]  /*7050*/  FMUL.FTZ R189, R178, R24 ;  /* 0x00000018b2bd7220 */ /* 0x000fe40000410000 */
[----:B------:R-:W-:Y:S01]  /*7060*/  FADD.FTZ R58, R229, -R58 ;  /* 0x8000003ae53a7221 */ /* 0x000fe20000010000 */
[----:B------:R-:W-:Y:S01]  /*7070*/  FFMA.FTZ R188, R26, R187, R59 ;  /* 0x000000bb1abc7223 */ /* 0x000fe2000001003b */
[----:B------:R-:W-:-:S02]  /*7080*/  HADD2.F32 R59, -RZ, R186.H0_H0 ;  /* 0x200000baff3b7230 */ /* 0x000fc40000004100 */
[----:B------:R-:W-:Y:S01]  /*7090*/  FMUL.FTZ R58, R22, R58 ;  /* 0x0000003a163a7220 */ /* 0x000fe20000410000 */
[----:B------:R-:W-:-:S03]  /*70a0*/  HADD2.F32 R186, -RZ, R186.H1_H1 ;  /* 0x300000baffba7230 */ /* 0x000fc60000004100 */
[----:B------:R-:W-:-:S04]  /*70b0*/  FMUL.FTZ R25, R58, R21 ;  /* 0x000000153a197220 */ /* 0x000fc80000410000 */
[----:B------:R-:W-:Y:S01]  /*70c0*/  FFMA.FTZ R187, R25, R59, R56 ;  /* 0x0000003b19bb7223 */ /* 0x000fe20000010038 */
[----:B------:R-:W-:Y:S01]  /*70d0*/  FFMA.FTZ R56, R9, R19, R20 ;  /* 0x0000001309387223 */ /* 0x000fe20000010014 */
[----:B------:R-:W-:Y:S01]  /*70e0*/  FMUL.FTZ R59, R179, R26 ;  /* 0x0000001ab33b7220 */ /* 0x000fe20000410000 */
[----:B------:R-:W-:Y:S02]  /*70f0*/  FMUL.FTZ R25, R176, R25 ;  /* 0x00000019b0197220 */ /* 0x000fe40000410000 */
[----:B------:R-:W-:Y:S02]  /*7100*/  FADD.FTZ R56, R227, -R56 ;  /* 0x80000038e3387221 */ /* 0x000fe40000010000 */
[----:B------:R-:W-:Y:S02]  /*7110*/  F2FP.F16.F32.PACK_AB R59, R59, R189 ;  /* 0x000000bd3b3b723e */ /* 0x000fe400000000ff */
[----:B------:R-:W-:-:S04]  /*7120*/  FMUL.FTZ R56, R22, R56 ;  /* 0x0000003816387220 */ /* 0x000fc80000410000 */
[C---:B------:R-:W-:Y:S01]  /*7130*/  FMUL.FTZ R24, R56.reuse, R21 ;  /* 0x0000001538187220 */ /* 0x040fe20000410000 */
[----:B------:R-:W-:Y:S01]  /*7140*/  F2FP.F16.F32.PACK_AB R26, R56, R58 ;  /* 0x0000003a381a723e */ /* 0x000fe200000000ff */
[----:B------:R-:W-:Y:S02]  /*7150*/  FFMA.FTZ R56, R12, R19, R20 ;  /* 0x000000130c387223 */ /* 0x000fe40000010014 */
[----:B------:R-:W-:Y:S01]  /*7160*/  FFMA.FTZ R186, R24, R186, R57 ;  /* 0x000000ba18ba7223 */ /* 0x000fe20000010039 */
[----:B------:R-:W-:Y:S01]  /*7170*/  FMUL.FTZ R24, R177, R24 ;  /* 0x00000018b1187220 */ /* 0x000fe20000410000 */
[----:B------:R-:W-:-:S04]  /*7180*/  FADD.FTZ R56, R231, -R56 ;  /* 0x80000038e7387221 */ /* 0x000fc80000010000 */
[----:B------:R-:W-:Y:S01]  /*7190*/  F2FP.F16.F32.PACK_AB R58, R24, R25 ;  /* 0x00000019183a723e */ /* 0x000fe200000000ff */
[----:B------:R-:W-:Y:S01]  /*71a0*/  FMUL.FTZ R25, R22, R56 ;  /* 0x0000003816197220 */ /* 0x000fe20000410000 */
[--C-:B------:R-:W-:Y:S02]  /*71b0*/  HADD2.F32 R56, -RZ, R185.reuse.H0_H0 ;  /* 0x200000b9ff387230 */ /* 0x100fe40000004100 */
[----:B------:R-:W-:Y:S02]  /*71c0*/  HADD2.F32 R185, -RZ, R185.H1_H1 ;  /* 0x300000b9ffb97230 */ /* 0x000fe40000004100 */
[----:B------:R-:W-:-:S04]  /*71d0*/  FMUL.FTZ R24, R25, R21 ;  /* 0x0000001519187220 */ /* 0x000fc80000410000 */
[----:B------:R-:W-:Y:S01]  /*71e0*/  FFMA.FTZ R62, R24, R56, R62 ;  /* 0x00000038183e7223 */ /* 0x000fe2000001003e */
[----:B------:R-:W-:Y:S01]  /*71f0*/  FFMA.FTZ R56, R11, R19, R20 ;  /* 0x000000130b387223 */ /* 0x000fe20000010014 */
[----:B------:R-:W-:-:S03]  /*7200*/  FMUL.FTZ R24, R182, R24 ;  /* 0x00000018b6187220 */ /* 0x000fc60000410000 */
[----:B------:R-:W-:-:S04]  /*7210*/  FADD.FTZ R56, R230, -R56 ;  /* 0x80000038e6387221 */ /* 0x000fc80000010000 */
[----:B------:R-:W-:-:S04]  /*7220*/  FMUL.FTZ R56, R22, R56 ;  /* 0x0000003816387220 */ /* 0x000fc80000410000 */
[C---:B------:R-:W-:Y:S01]  /*7230*/  FMUL.FTZ R57, R56.reuse, R21 ;  /* 0x0000001538397220 */ /* 0x040fe20000410000 */
[----:B------:R-:W-:Y:S01]  /*7240*/  F2FP.F16.F32.PACK_AB R25, R56, R25 ;  /* 0x000000193819723e */ /* 0x000fe200000000ff */
[----:B------:R-:W-:Y:S02]  /*7250*/  FFMA.FTZ R56, R14, R19, R20 ;  /* 0x000000130e387223 */ /* 0x000fe40000010014 */
[----:B------:R-:W-:Y:S01]  /*7260*/  FFMA.FTZ R63, R57, R185, R63 ;  /* 0x000000b9393f7223 */ /* 0x000fe2000001003f */
[----:B------:R-:W-:Y:S01]  /*7270*/  FMUL.FTZ R57, R183, R57 ;  /* 0x00000039b7397220 */ /* 0x000fe20000410000 */
[----:B------:R-:W-:Y:S01]  /*7280*/  FADD.FTZ R56, R233, -R56 ;  /* 0x80000038e9387221 */ /* 0x000fe20000010000 */
[--C-:B------:R-:W-:Y:S02]  /*7290*/  HADD2.F32 R185, -RZ, R184.reuse.H0_H0 ;  /* 0x200000b8ffb97230 */ /* 0x100fe40000004100 */
[----:B------:R-:W-:Y:S02]  /*72a0*/  HADD2.F32 R184, -RZ, R184.H1_H1 ;  /* 0x300000b8ffb87230 */ /* 0x000fe40000004100 */
[----:B------:R-:W-:Y:S01]  /*72b0*/  FMUL.FTZ R56, R22, R56 ;  /* 0x0000003816387220 */ /* 0x000fe20000410000 */
[----:B------:R-:W-:-:S03]  /*72c0*/  F2FP.F16.F32.PACK_AB R57, R57, R24 ;  /* 0x000000183939723e */ /* 0x000fc600000000ff */
[----:B------:R-:W-:-:S04]  /*72d0*/  FMUL.FTZ R24, R56, R21 ;  /* 0x0000001538187220 */ /* 0x000fc80000410000 */
[----:B------:R-:W-:Y:S01]  /*72e0*/  FFMA.FTZ R185, R24, R185, R60 ;  /* 0x000000b918b97223 */ /* 0x000fe2000001003c */
[----:B------:R-:W-:Y:S01]  /*72f0*/  FFMA.FTZ R60, R13, R19, R20 ;  /* 0x000000130d3c7223 */ /* 0x000fe20000010014 */
[----:B------:R-:W-:-:S03]  /*7300*/  FMUL.FTZ R191, R180, R24 ;  /* 0x00000018b4bf7220 */ /* 0x000fc60000410000 */
[----:B------:R-:W-:-:S04]  /*7310*/  FADD.FTZ R60, R232, -R60 ;  /* 0x8000003ce83c7221 */ /* 0x000fc80000010000 */
[----:B------:R-:W-:-:S04]  /*7320*/  FMUL.FTZ R60, R22, R60 ;  /* 0x0000003c163c7220 */ /* 0x000fc80000410000 */
[C---:B------:R-:W-:Y:S01]  /*7330*/  FMUL.FTZ R189, R60.reuse, R21 ;  /* 0x000000153cbd7220 */ /* 0x040fe20000410000 */
[----:B------:R-:W-:-:S03]  /*7340*/  F2FP.F16.F32.PACK_AB R24, R60, R56 ;  /* 0x000000383c18723e */ /* 0x000fc600000000ff */
[----:B------:R-:W-:Y:S01]  /*7350*/  FFMA.FTZ R184, R189, R184, R61 ;  /* 0x000000b8bdb87223 */ /* 0x000fe2000001003d */
[----:B------:R-:W-:-:S05]  /*7360*/  FMUL.FTZ R61, R181, R189 ;  /* 0x000000bdb53d7220 */ /* 0x000fca0000410000 */
[----:B------:R-:W-:Y:S01]  /*7370*/  F2FP.F16.F32.PACK_AB R56, R61, R191 ;  /* 0x000000bf3d38723e */ /* 0x000fe200000000ff */
[----:B------:R-:W-:Y:S06]  /*7380*/  BRA `(.L_x_12788) ;  /* 0x0000000000f07947 */ /* 0x000fec0003800000 */
.L_x_12787:
[----:B------:R-:W-:Y:S01]  /*7390*/  FFMA.FTZ R188, R8, R19, R20 ;  /* 0x0000001308bc7223 */ /* 0x000fe20000010014 */
[--C-:B-----5:R-:W-:Y:S02]  /*73a0*/  HADD2.F32 R190, -RZ, R187.reuse.H0_H0 ;  /* 0x200000bbffbe7230 */ /* 0x120fe40000004100 */
[----:B------:R-:W-:Y:S02]  /*73b0*/  HADD2.F32 R187, -RZ, R187.H1_H1 ;  /* 0x300000bbffbb7230 */ /* 0x000fe40000004100 */
        /* <DEDUP_REMOVED lines=56> */
[----:B------:R-:W-:-:S07]  /*7740*/  F2FP.F16.F32.PACK_AB R56, R60, R56 ;  /* 0x000000383c38723e */ /* 0x000fce00000000ff */
.L_x_12788:
        /* <DEDUP_REMOVED lines=13> */
.L_x_12786:
[----:B------:R-:W-:Y:S05]  /*7820*/  BSYNC.RECONVERGENT B2 ;  /* 0x0000000000027941 */ /* 0x000fea0003800200 */
.L_x_12785:
        /* <DEDUP_REMOVED lines=9> */
[----:B------:R-:W-:Y:S02]  /*78c0*/  HADD2.F32 R26, -RZ, R187.H1_H1 ;  /* 0x300000bbff1a7230 */ /* 0x000fe40000004100 */
[----:B------:R-:W-:Y:S01]  /*78d0*/  FADD.FTZ R27, R217, -R27 ;  /* 0x8000001bd91b7221 */ /* 0x000fe20000010000 */
[----:B------:R-:W-:-:S03]  /*78e0*/  FADD.FTZ R25, R218, -R25 ;  /* 0x80000019da197221 */ /* 0x000fc60000010000 */
[C---:B------:R-:W-:Y:S01]  /*78f0*/  FMUL.FTZ R27, R22.reuse, R27 ;  /* 0x0000001b161b7220 */ /* 0x040fe20000410000 */
[----:B------:R-:W-:-:S03]  /*7900*/  FMUL.FTZ R25, R22, R25 ;  /* 0x0000001916197220 */ /* 0x000fc60000410000 */
[C---:B------:R-:W-:Y:S02]  /*7910*/  FMUL.FTZ R24, R27.reuse, R21 ;  /* 0x000000151b187220 */ /* 0x040fe40000410000 */
[----:B------:R-:W-:Y:S02]  /*7920*/  F2FP.F16.F32.PACK_AB R27, R27, R25 ;  /* 0x000000191b1b723e */ /* 0x000fe400000000ff */
[----:B------:R-:W-:Y:S01]  /*7930*/  FFMA.FTZ R190, R24, R26, R51 ;  /* 0x0000001a18be7223 */ /* 0x000fe20000010033 */
[----:B------:R-:W-:Y:S02]  /*7940*/  HADD2.F32 R51, -RZ, R187.H0_H0 ;  /* 0x200000bbff337230 */ /* 0x000fe40000004100 */
[----:B------:R-:W-:Y:S01]  /*7950*/  FMUL.FTZ R26, R25, R21 ;  /* 0x00000015191a7220 */ /* 0x000fe20000410000 */
[----:B------:R-:W-:Y:S01]  /*7960*/  FFMA.FTZ R25, R4, R19, R20 ;  /* 0x0000001304197223 */ /* 0x000fe20000010014 */
[----:B------:R-:W-:Y:S02]  /*7970*/  FMUL.FTZ R24, R171, R24 ;  /* 0x00000018ab187220 */ /* 0x000fe40000410000 */
[----:B------:R-:W-:Y:S01]  /*7980*/  FFMA.FTZ R188, R26, R51, R50 ;  /* 0x000000331abc7223 */ /* 0x000fe20000010032 */
[----:B------:R-:W-:Y:S01]  /*7990*/  FMUL.FTZ R26, R170, R26 ;  /* 0x0000001aaa1a7220 */ /* 0x000fe20000410000 */
[----:B------:R-:W-:Y:S01]  /*79a0*/  FADD.FTZ R25, R220, -R25 ;  /* 0x80000019dc197221 */ /* 0x000fe20000010000 */
[----:B------:R-:W-:-:S03]  /*79b0*/  HADD2.F32 R50, -RZ, R186.H1_H1 ;  /* 0x300000baff327230 */ /* 0x000fc60000004100 */
[----:B------:R-:W-:Y:S01]  /*79c0*/  F2FP.F16.F32.PACK_AB R51, R24, R26 ;  /* 0x0000001a1833723e */ /* 0x000fe200000000ff */
[----:B------:R-:W-:Y:S01]  /*79d0*/  FMUL.FTZ R26, R22, R25 ;  /* 0x00000019161a7220 */ /* 0x000fe20000410000 */
[----:B------:R-:W-:-:S03]  /*79e0*/  HADD2.F32 R25, -RZ, R186.H0_H0 ;  /* 0x200000baff197230 */ /* 0x000fc60000004100 */
        /* <DEDUP_REMOVED lines=25> */
[----:B------:R-:W-:Y:S01]  /*7b80*/  FMUL.FTZ R49, R175, R49 ;  /* 0x00000031af317220 */ /* 0x000fe20000410000 */
[----:B------:R-:W-:-:S04]  /*7b90*/  HADD2.F32 R185, -RZ, R184.H0_H0 ;  /* 0x200000b8ffb97230 */ /* 0x000fc80000004100 */
[----:B------:R-:W-:Y:S01]  /*7ba0*/  F2FP.F16.F32.PACK_AB R49, R49, R24 ;  /* 0x000000183131723e */ /* 0x000fe200000000ff */
[-CC-:B------:R-:W-:Y:S01]  /*7bb0*/  FFMA.FTZ R24, R213, R19.reuse, R20.reuse ;  /* 0x00000013d5187223 */ /* 0x180fe20000010014 */
[----:B------:R-:W-:-:S03]  /*7bc0*/  FFMA.FTZ R19, R215, R19, R20 ;  /* 0x00000013d7137223 */ /* 0x000fc60000010014 */
[----:B------:R-:W-:Y:S01]  /*7bd0*/  FADD.FTZ R24, R224, -R24 ;  /* 0x80000018e0187221 */ /* 0x000fe20000010000 */
[----:B------:R-:W-:-:S03]  /*7be0*/  FADD.FTZ R19, R223, -R19 ;  /* 0x80000013df137221 */ /* 0x000fc60000010000 */
[C---:B------:R-:W-:Y:S01]  /*7bf0*/  FMUL.FTZ R24, R22.reuse, R24 ;  /* 0x0000001816187220 */ /* 0x040fe20000410000 */
[----:B------:R-:W-:Y:S01]  /*7c00*/  FMUL.FTZ R19, R22, R19 ;  /* 0x0000001316137220 */ /* 0x000fe20000410000 */
[----:B------:R-:W-:Y:S02]  /*7c10*/  HADD2.F32 R22, -RZ, R184.H1_H1 ;  /* 0x300000b8ff167230 */ /* 0x000fe40000004100 */
[-C--:B------:R-:W-:Y:S01]  /*7c20*/  FMUL.FTZ R48, R24, R21.reuse ;  /* 0x0000001518307220 */ /* 0x080fe20000410000 */
[C---:B------:R-:W-:Y:S01]  /*7c30*/  FMUL.FTZ R21, R19.reuse, R21 ;  /* 0x0000001513157220 */ /* 0x040fe20000410000 */
[----:B------:R-:W-:Y:S02]  /*7c40*/  F2FP.F16.F32.PACK_AB R24, R19, R24 ;  /* 0x000000181318723e */ /* 0x000fe400000000ff */
[----:B------:R-:W-:Y:S01]  /*7c50*/  FMUL.FTZ R20, R172, R48 ;  /* 0x00000030ac147220 */ /* 0x000fe20000410000 */
[----:B------:R-:W-:Y:S01]  /*7c60*/  FFMA.FTZ R22, R21, R22, R53 ;  /* 0x0000001615167223 */ /* 0x000fe20000010035 */
[----:B------:R-:W-:Y:S01]  /*7c70*/  FMUL.FTZ R21, R173, R21 ;  /* 0x00000015ad157220 */ /* 0x000fe20000410000 */
[----:B------:R-:W-:-:S04]  /*7c80*/  FFMA.FTZ R52, R48, R185, R52 ;  /* 0x000000b930347223 */ /* 0x000fc80000010034 */
[----:B------:R-:W-:Y:S01]  /*7c90*/  F2FP.F16.F32.PACK_AB R48, R21, R20 ;  /* 0x000000141530723e */ /* 0x000fe200000000ff */
[----:B------:R-:W-:Y:S06]  /*7ca0*/  BRA `(.L_x_12791) ;  /* 0x0000000000f07947 */ /* 0x000fec0003800000 */
.L_x_12790:
[----:B-----5:R-:W-:Y:S01]  /*7cb0*/  FFMA.FTZ R188, R2, R19, R20 ;  /* 0x0000001302bc7223 */ /* 0x020fe20000010014 */
[--C-:B------:R-:W-:Y:S02]  /*7cc0*/  HADD2.F32 R190, -RZ, R187.reuse.H1_H1 ;  /* 0x300000bbffbe7230 */ /* 0x100fe40000004100 */
        /* <DEDUP_REMOVED lines=52> */
[----:B------:R-:W-:-:S03]  /*8010*/  FMUL.FTZ R19, R19, R21 ;  /* 0x0000001513137220 */ /* 0x000fc60000410000 */
[----:B------:R-:W-:Y:S01]  /*8020*/  FMUL.FTZ R20, R172, R48 ;  /* 0x00000030ac147220 */ /* 0x000fe20000410000 */
[----:B------:R-:W-:Y:S01]  /*8030*/  FFMA.FTZ R22, R19, R22, R53 ;  /* 0x0000001613167223 */ /* 0x000fe20000010035 */
[----:B------:R-:W-:Y:S01]  /*8040*/  FMUL.FTZ R19, R173, R19 ;  /* 0x00000013ad137220 */ /* 0x000fe20000410000 */
[----:B------:R-:W-:-:S04]  /*8050*/  FFMA.FTZ R52, R48, R185, R52 ;  /* 0x000000b930347223 */ /* 0x000fc80000010034 */
[----:B------:R-:W-:-:S07]  /*8060*/  F2FP.F16.F32.PACK_AB R48, R19, R20 ;  /* 0x000000141330723e */ /* 0x000fce00000000ff */
.L_x_12791:
        /* <DEDUP_REMOVED lines=12> */
.L_x_12772:
        /* <DEDUP_REMOVED lines=9> */
[----:B------:R-:W3:Y:S04]  /*81c0*/  LDL R228, [R1+0x4] ;  /* 0x0000040001e47983 */ /* 0x000ee80000100800 */
[----:B------:R-:W4:Y:S04]  /*81d0*/  LDL R196, [R1] ;  /* 0x0000000001c47983 */ /* 0x000f280000100800 */
[----:B------:R0:W-:Y:S04]  /*81e0*/  STL [R1+0x12c], R5 ;  /* 0x00012c0501007387 */ /* 0x0001e80000100800 */
[----:B0-----:R-:W3:Y:S01]  /*81f0*/  LDL R5, [R1+0x8] ;  /* 0x0000080001057983 */ /* 0x001ee20000100800 */
[----:B------:R-:W-:Y:S01]  /*8200*/  FFMA.FTZ R188, R0, R19, R20 ;  /* 0x0000001300bc7223 */ /* 0x000fe20000010014 */
[----:B------:R-:W-:-:S02]  /*8210*/  HADD2.F32 R189, -RZ, R44.H0_H0 ;  /* 0x2000002cffbd7230 */ /* 0x000fc40000004100 */
[--C-:B-----5:R-:W-:Y:S02]  /*8220*/  HADD2.F32 R191, -RZ, R184.reuse.H0_H0 ;  /* 0x200000b8ffbf7230 */ /* 0x120fe40000004100 */
[----:B------:R-:W-:Y:S01]  /*8230*/  FADD.FTZ R188, R212, -R188 ;  /* 0x800000bcd4bc7221 */ /* 0x000fe20000010000 */
[----:B------:R-:W-:Y:S01]  /*8240*/  HADD2.F32 R184, -RZ, R184.H1_H1 ;  /* 0x300000b8ffb87230 */ /* 0x000fe20000004100 */
[----:B------:R0:W-:Y:S02]  /*8250*/  STL [R1+0x128], R4 ;  /* 0x0001280401007387 */ /* 0x0001e40000100800 */
[----:B------:R-:W-:Y:S01]  /*8260*/  FFMA.FTZ R188, R22, R188, R189 ;  /* 0x000000bc16bc7223 */ /* 0x000fe200000100bd */
[----:B------:R-:W-:Y:S01]  /*8270*/  FFMA.FTZ R189, R211, R19, R20 ;  /* 0x00000013d3bd7223 */ /* 0x000fe20000010014 */
[----:B------:R1:W-:Y:S02]  /*8280*/  STL [R1+0x124], R3 ;  /* 0x0001240301007387 */ /* 0x0003e40000100800 */
[----:B------:R-:W-:-:S02]  /*8290*/  FMUL.FTZ R188, R188, R21 ;  /* 0x00000015bcbc7220 */ /* 0x000fc40000410000 */
[----:B------:R1:W-:Y:S02]  /*82a0*/  STL [R1+0x120], R2 ;  /* 0x0001200201007387 */ /* 0x0003e40000100800 */
[----:B------:R-:W-:Y:S01]  /*82b0*/  FFMA.FTZ R191, R188, R191, R84 ;  /* 0x000000bfbcbf7223 */ /* 0x000fe20000010054 */
[----:B------:R-:W-:Y:S01]  /*82c0*/  FFMA.FTZ R84, R210, R19, R20 ;  /* 0x00000013d2547223 */ /* 0x000fe20000010014 */
[----:B0-----:R-:W4:Y:S04]  /*82d0*/  LDL R4, [R1+0x60] ;  /* 0x0000600001047983 */ /* 0x001f280000100800 */
[----:B-1----:R-:W4:Y:S04]  /*82e0*/  LDL R3, [R1+0x68] ;  /* 0x0000680001037983 */ /* 0x002f280000100800 */
[----:B------:R-:W4:Y:S01]  /*82f0*/  LDL R2, [R1+0x50] ;  /* 0x0000500001027983 */ /* 0x000f220000100800 */
[----:B--2---:R-:W-:Y:S01]  /*8300*/  FADD.FTZ R189, R190, -R189 ;  /* 0x800000bdbebd7221 */ /* 0x004fe20000010000 */
[----:B------:R-:W-:-:S05]  /*8310*/  HADD2.F32 R190, -RZ, R44.H1_H1 ;  /* 0x3000002cffbe7230 */ /* 0x000fca0000004100 */
[C---:B------:R-:W-:Y:S01]  /*8320*/  FFMA.FTZ R190, R22.reuse, R189, R190 ;  /* 0x000000bd16be7223 */ /* 0x040fe200000100be */
[----:B------:R-:W-:Y:S02]  /*8330*/  HADD2.F32 R189, -RZ, R45.H0_H0 ;  /* 0x2000002dffbd7230 */ /* 0x000fe40000004100 */
[----:B---3--:R-:W-:Y:S02]  /*8340*/  FADD.FTZ R84, R5, -R84 ;  /* 0x8000005405547221 */ /* 0x008fe40000010000 */
[----:B------:R-:W2:Y:S02]  /*8350*/  LDL R5, [R1+0x58] ;  /* 0x0000580001057983 */ /* 0x000ea40000100800 */
[----:B------:R-:W-:Y:S01]  /*8360*/  FFMA.FTZ R189, R22, R84, R189 ;  /* 0x0000005416bd7223 */ /* 0x000fe200000100bd */
[----:B------:R-:W-:Y:S01]  /*8370*/  FMUL.FTZ R84, R190, R21 ;  /* 0x00000015be547220 */ /* 0x000fe20000410000 */
[--C-:B------:R-:W-:Y:S02]  /*8380*/  HADD2.F32 R190, -RZ, R185.reuse.H0_H0 ;  /* 0x200000b9ffbe7230 */ /* 0x100fe40000004100 */
[----:B------:R-:W-:-:S02]  /*8390*/  HADD2.F32 R185, -RZ, R185.H1_H1 ;  /* 0x300000b9ffb97230 */ /* 0x000fc40000004100 */
[----:B------:R-:W-:Y:S01]  /*83a0*/  FFMA.FTZ R184, R84, R184, R85 ;  /* 0x000000b854b87223 */ /* 0x000fe20000010055 */
[----:B------:R-:W-:Y:S01]  /*83b0*/  FMUL.FTZ R85, R189, R21 ;  /* 0x00000015bd557220 */ /* 0x000fe20000410000 */
[----:B------:R-:W-:-:S03]  /*83c0*/  HADD2.F32 R189, -RZ, R45.H1_H1 ;  /* 0x3000002dffbd7230 */ /* 0x000fc60000004100 */
[----:B------:R-:W-:Y:S01]  /*83d0*/  FFMA.FTZ R190, R85, R190, R86 ;  /* 0x000000be55be7223 */ /* 0x000fe20000010056 */
[----:B------:R-:W-:-:S04]  /*83e0*/  FFMA.FTZ R86, R209, R19, R20 ;  /* 0x00000013d1567223 */ /* 0x000fc80000010014 */
[----:B------:R-:W-:-:S04]  /*83f0*/  FADD.FTZ R86, R228, -R86 ;  /* 0x80000056e4567221 */ /* 0x000fc80000010000 */
[----:B------:R-:W-:-:S04]  /*8400*/  FFMA.FTZ R86, R22, R86, R189 ;  /* 0x0000005616567223 */ /* 0x000fc800000100bd */
[----:B------:R-:W-:-:S04]  /*8410*/  FMUL.FTZ R86, R86, R21 ;  /* 0x0000001556567220 */ /* 0x000fc80000410000 */
[----:B------:R-:W-:Y:S01]  /*8420*/  FFMA.FTZ R185, R86, R185, R87 ;  /* 0x000000b956b97223 */ /* 0x000fe20000010057 */
[----:B------:R-:W-:Y:S01]  /*8430*/  FFMA.FTZ R87, R208, R19, R20 ;  /* 0x00000013d0577223 */ /* 0x000fe20000010014 */
[----:B------:R-:W-:-:S03]  /*8440*/  HADD2.F32 R189, -RZ, R46.H0_H0 ;  /* 0x2000002effbd7230 */ /* 0x000fc60000004100 */
[----:B----4-:R-:W-:-:S04]  /*8450*/  FADD.FTZ R87, R196, -R87 ;  /* 0x80000057c4577221 */ /* 0x010fc80000010000 */
[----:B------:R-:W-:Y:S01]  /*8460*/  FFMA.FTZ R87, R22, R87, R189 ;  /* 0x0000005716577223 */ /* 0x000fe200000100bd */
[----:B------:R-:W-:-:S03]  /*8470*/  HADD2.F32 R189, -RZ, R186.H0_H0 ;  /* 0x200000baffbd7230 */ /* 0x000fc60000004100 */
[----:B------:R-:W-:-:S04]  /*8480*/  FMUL.FTZ R87, R87, R21 ;  /* 0x0000001557577220 */ /* 0x000fc80000410000 */
[----:B------:R-:W-:Y:S01]  /*8490*/  FFMA.FTZ R189, R87, R189, R80 ;  /* 0x000000bd57bd7223 */ /* 0x000fe20000010050 */
[----:B------:R-:W-:Y:S01]  /*84a0*/  FFMA.FTZ R80, R207, R19, R20 ;  /* 0x00000013cf507223 */ /* 0x000fe20000010014 */
[----:B------:R-:W-:-:S03]  /*84b0*/  HADD2.F32 R196, -RZ, R46.H1_H1 ;  /* 0x3000002effc47230 */ /* 0x000fc60000004100 */
[----:B------:R-:W-:Y:S01]  /*84c0*/  FADD.FTZ R80, R252, -R80 ;  /* 0x80000050fc507221 */ /* 0x000fe20000010000 */
[----:B------:R-:W-:-:S03]  /*84d0*/  HADD2.F32 R186, -RZ, R186.H1_H1 ;  /* 0x300000baffba7230 */ /* 0x000fc60000004100 */
[----:B------:R-:W-:-:S04]  /*84e0*/  FFMA.FTZ R80, R22, R80, R196 ;  /* 0x0000005016507223 */ /* 0x000fc800000100c4 */
[----:B------:R-:W-:-:S04]  /*84f0*/  FMUL.FTZ R80, R80, R21 ;  /* 0x0000001550507220 */ /* 0x000fc80000410000 */
[----:B------:R-:W-:Y:S01]  /*8500*/  FFMA.FTZ R186, R80, R186, R81 ;  /* 0x000000ba50ba7223 */ /* 0x000fe20000010051 */
[----:B------:R-:W-:Y:S01]  /*8510*/  FFMA.FTZ R81, R206, R19, R20 ;  /* 0x00000013ce517223 */ /* 0x000fe20000010014 */
[----:B------:R-:W-:-:S03]  /*8520*/  HADD2.F32 R196, -RZ, R47.H0_H0 ;  /* 0x2000002fffc47230 */ /* 0x000fc60000004100 */
[----:B------:R-:W-:-:S04]  /*8530*/  FADD.FTZ R81, R251, -R81 ;  /* 0x80000051fb517221 */ /* 0x000fc80000010000 */
        /* <DEDUP_REMOVED lines=8> */
[----:B------:R-:W-:Y:S02]  /*85c0*/  FFMA.FTZ R82, R22, R82, R228 ;  /* 0x0000005216527223 */ /* 0x000fe400000100e4 */
[----:B------:R-:W3:Y:S02]  /*85d0*/  LDL R228, [R1+0x64] ;  /* 0x0000640001e47983 */ /* 0x000ee40000100800 */
[----:B------:R-:W-:-:S04]  /*85e0*/  FMUL.FTZ R82, R82, R21 ;  /* 0x0000001552527220 */ /* 0x000fc80000410000 */
[----:B------:R-:W-:Y:S02]  /*85f0*/  FFMA.FTZ R187, R82, R187, R83 ;  /* 0x000000bb52bb7223 */ /* 0x000fe40000010053 */
[----:B------:R-:W4:Y:S01]  /*8600*/  LDL R83, [R1+0x5c] ;  /* 0x00005c0001537983 */ /* 0x000f220000100800 */
[----:B------:R-:W-:Y:S01]  /*8610*/  FMUL.FTZ R188, R4, R188 ;  /* 0x000000bc04bc7220 */ /* 0x000fe20000410000 */
[----:B------:R-:W-:Y:S01]  /*8620*/  FMUL.FTZ R85, R3, R85 ;  /* 0x0000005503557220 */ /* 0x000fe20000410000 */
[----:B------:R-:W-:Y:S01]  /*8630*/  FMUL.FTZ R87, R2, R87 ;  /* 0x0000005702577220 */ /* 0x000fe20000410000 */
[----:B--2---:R-:W-:Y:S02]  /*8640*/  FMUL.FTZ R81, R5, R81 ;  /* 0x0000005105517220 */ /* 0x004fe40000410000 */
[----:B------:R0:W5:Y:S01]  /*8650*/  LDL.LU R5, [R1+0x12c] ;  /* 0x00012c0001057983 */ /* 0x0001620000300800 */
[----:B----4-:R-:W-:-:S03]  /*8660*/  FMUL.FTZ R83, R83, R82 ;  /* 0x0000005253537220 */ /* 0x010fc60000410000 */
[----:B------:R-:W2:Y:S02]  /*8670*/  LDL R82, [R1+0x54] ;  /* 0x0000540001527983 */ /* 0x000ea40000100800 */
[----:B------:R-:W-:Y:S02]  /*8680*/  F2FP.F16.F32.PACK_AB R83, R83, R81 ;  /* 0x000000515353723e */ /* 0x000fe400000000ff */
[----:B------:R-:W4:Y:S04]  /*8690*/  LDL R81, [R1+0x6c] ;  /* 0x00006c0001517983 */ /* 0x000f280000100800 */
[----:B------:R0:W5:Y:S04]  /*86a0*/  LDL.LU R4, [R1+0x128] ;  /* 0x0001280001047983 */ /* 0x0001680000300800 */
[----:B------:R0:W5:Y:S04]  /*86b0*/  LDL.LU R3, [R1+0x124] ;  /* 0x0001240001037983 */ /* 0x0001680000300800 */
[----:B------:R0:W5:Y:S01]  /*86c0*/  LDL.LU R2, [R1+0x120] ;  /* 0x0001200001027983 */ /* 0x0001620000300800 */
[----:B--2---:R-:W-:Y:S01]  /*86d0*/  FMUL.FTZ R82, R82, R80 ;  /* 0x0000005052527220 */ /* 0x004fe20000410000 */
[----:B---3--:R-:W-:Y:S01]  /*86e0*/  FMUL.FTZ R80, R228, R84 ;  /* 0x00000054e4507220 */ /* 0x008fe20000410000 */
[----:B----4-:R-:W-:-:S03]  /*86f0*/  FMUL.FTZ R81, R81, R86 ;  /* 0x0000005651517220 */ /* 0x010fc60000410000 */
[----:B------:R-:W-:Y:S02]  /*8700*/  F2FP.F16.F32.PACK_AB R82, R82, R87 ;  /* 0x000000575252723e */ /* 0x000fe400000000ff */
[----:B------:R-:W-:Y:S02]  /*8710*/  F2FP.F16.F32.PACK_AB R80, R80, R188 ;  /* 0x000000bc5050723e */ /* 0x000fe400000000ff */
[----:B------:R-:W-:Y:S01]  /*8720*/  F2FP.F16.F32.PACK_AB R81, R81, R85 ;  /* 0x000000555151723e */ /* 0x000fe200000000ff */
[----:B0-----:R-:W-:Y:S06]  /*8730*/  BRA `(.L_x_12795) ;  /* 0x0000000400507947 */ /* 0x001fec0003800000 */
.L_x_12794:
[----:B------:R-:W2:Y:S01]  /*8740*/  LDL R188, [R1] ;  /* 0x0000000001bc7983 */ /* 0x000ea20000100800 */
[-CC-:B------:R-:W-:Y:S01]  /*8750*/  FFMA.FTZ R27, R206, R19.reuse, R20.reuse ;  /* 0x00000013ce1b7223 */ /* 0x180fe20000010014 */
[--C-:B------:R-:W-:Y:S02]  /*8760*/  HADD2.F32 R24, -RZ, R47.reuse.H0_H0 ;  /* 0x2000002fff187230 */ /* 0x100fe40000004100 */
[-CC-:B------:R-:W-:Y:S01]  /*8770*/  FFMA.FTZ R26, R208, R19.reuse, R20.reuse ;  /* 0x00000013d01a7223 */ /* 0x180fe20000010014 */
[----:B------:R-:W-:Y:S01]  /*8780*/  FFMA.FTZ R25, R205, R19, R20 ;  /* 0x00000013cd197223 */ /* 0x000fe20000010014 */
[----:B------:R-:W-:Y:S01]  /*8790*/  FADD.FTZ R27, R251, -R27 ;  /* 0x8000001bfb1b7221 */ /* 0x000fe20000010000 */
[----:B------:R-:W3:Y:S02]  /*87a0*/  LDL R190, [R1+0x50] ;  /* 0x0000500001be7983 */ /* 0x000ee40000100800 */
[----:B------:R-:W-:Y:S01]  /*87b0*/  FADD.FTZ R25, R250, -R25 ;  /* 0x80000019fa197221 */ /* 0x000fe20000010000 */
[----:B-----5:R-:W-:Y:S01]  /*87c0*/  FFMA.FTZ R27, R22, R27, R24 ;  /* 0x0000001b161b7223 */ /* 0x020fe20000010018 */
[----:B------:R-:W-:Y:S01]  /*87d0*/  HADD2.F32 R24, -RZ, R46.H0_H0 ;  /* 0x2000002eff187230 */ /* 0x000fe20000004100 */
[----:B------:R-:W4:Y:S04]  /*87e0*/  LDL R228, [R1+0x54] ;  /* 0x0000540001e47983 */ /* 0x000f280000100800 */
[----:B------:R-:W4:Y:S01]  /*87f0*/  LDL R191, [R1+0x6c] ;  /* 0x00006c0001bf7983 */ /* 0x000f220000100800 */
[----:B--2---:R-:W-:Y:S01]  /*8800*/  FADD.FTZ R26, R188, -R26 ;  /* 0x8000001abc1a7221 */ /* 0x004fe20000010000 */
[----:B------:R-:W-:-:S03]  /*8810*/  HADD2.F32 R188, -RZ, R47.H1_H1 ;  /* 0x3000002fffbc7230 */ /* 0x000fc60000004100 */
[C---:B------:R-:W-:Y:S02]  /*8820*/  FFMA.FTZ R26, R22.reuse, R26, R24 ;  /* 0x0000001a161a7223 */ /* 0x040fe40000010018 */
[----:B------:R-:W-:Y:S01]  /*8830*/  FFMA.FTZ R188, R22, R25, R188 ;  /* 0x0000001916bc7223 */ /* 0x000fe200000100bc */
[----:B------:R-:W-:Y:S02]  /*8840*/  HADD2.F32 R25, -RZ, R187.H0_H0 ;  /* 0x200000bbff197230 */ /* 0x000fe40000004100 */
[----:B------:R-:W-:Y:S02]  /*8850*/  FMUL.FTZ R24, R27, R21 ;  /* 0x000000151b187220 */ /* 0x000fe40000410000 */
[----:B------:R-:W-:Y:S02]  /*8860*/  F2FP.F16.F32.PACK_AB R27, R188, R27 ;  /* 0x0000001bbc1b723e */ /* 0x000fe400000000ff */
[----:B------:R-:W-:Y:S01]  /*8870*/  FFMA.FTZ R196, R24, R25, R82 ;  /* 0x0000001918c47223 */ /* 0x000fe20000010052 */
[----:B------:R-:W-:-:S02]  /*8880*/  FMUL.FTZ R25, R188, R21 ;  /* 0x00000015bc197220 */ /* 0x000fc40000410000 */
[----:B------:R-:W2:Y:S01]  /*8890*/  LDL R188, [R1+0x8] ;  /* 0x0000080001bc7983 */ /* 0x000ea20000100800 */
[----:B------:R-:W-:-:S05]  /*88a0*/  HADD2.F32 R82, -RZ, R187.H1_H1 ;  /* 0x300000bbff527230 */ /* 0x000fca0000004100 */
[----:B------:R-:W-:Y:S01]  /*88b0*/  FFMA.FTZ R187, R25, R82, R83 ;  /* 0x0000005219bb7223 */ /* 0x000fe20000010053 */
[----:B------:R-:W-:Y:S02]  /*88c0*/  HADD2.F32 R83, -RZ, R186.H0_H0 ;  /* 0x200000baff537230 */ /* 0x000fe40000004100 */
[----:B------:R-:W-:-:S04]  /*88d0*/  FMUL.FTZ R82, R26, R21 ;  /* 0x000000151a527220 */ /* 0x000fc80000410000 */
[----:B------:R-:W-:Y:S01]  /*88e0*/  FFMA.FTZ R189, R82, R83, R80 ;  /* 0x0000005352bd7223 */ /* 0x000fe20000010050 */
[----:B------:R-:W-:Y:S01]  /*88f0*/  FFMA.FTZ R80, R207, R19, R20 ;  /* 0x00000013cf507223 */ /* 0x000fe20000010014 */
[----:B------:R-:W-:-:S03]  /*8900*/  HADD2.F32 R83, -RZ, R46.H1_H1 ;  /* 0x3000002eff537230 */ /* 0x000fc60000004100 */
[----:B------:R-:W-:-:S04]  /*8910*/  FADD.FTZ R80, R252, -R80 ;  /* 0x80000050fc507221 */ /* 0x000fc80000010000 */
[----:B------:R-:W-:Y:S01]  /*8920*/  FFMA.FTZ R80, R22, R80, R83 ;  /* 0x0000005016507223 */ /* 0x000fe20000010053 */
[----:B------:R-:W-:-:S03]  /*8930*/  HADD2.F32 R186, -RZ, R186.H1_H1 ;  /* 0x300000baffba7230 */ /* 0x000fc60000004100 */
[C---:B------:R-:W-:Y:S01]  /*8940*/  FMUL.FTZ R83, R80.reuse, R21 ;  /* 0x0000001550537220 */ /* 0x040fe20000410000 */
[----:B------:R-:W-:Y:S01]  /*8950*/  F2FP.F16.F32.PACK_AB R26, R80, R26 ;  /* 0x0000001a501a723e */ /* 0x000fe200000000ff */
[----:B------:R-:W-:Y:S02]  /*8960*/  FFMA.FTZ R80, R210, R19, R20 ;  /* 0x00000013d2507223 */ /* 0x000fe40000010014 */
[----:B------:R-:W-:Y:S02]  /*8970*/  FFMA.FTZ R186, R83, R186, R81 ;  /* 0x000000ba53ba7223 */ /* 0x000fe40000010051 */
[----:B------:R-:W4:Y:S01]  /*8980*/  LDL R81, [R1+0x5c] ;  /* 0x00005c0001517983 */ /* 0x000f220000100800 */
[----:B--2---:R-:W-:-:S03]  /*8990*/  FADD.FTZ R188, R188, -R80 ;  /* 0x80000050bcbc7221 */ /* 0x004fc60000010000 */
[----:B------:R-:W2:Y:S01]  /*89a0*/  LDL R80, [R1+0x58] ;  /* 0x0000580001507983 */ /* 0x000ea20000100800 */
[----:B---3--:R-:W-:Y:S01]  /*89b0*/  FMUL.FTZ R82, R190, R82 ;  /* 0x00000052be527220 */ /* 0x008fe20000410000 */
[----:B--2---:R-:W-:Y:S01]  /*89c0*/  FMUL.FTZ R24, R80, R24 ;  /* 0x0000001850187220 */ /* 0x004fe20000410000 */
[----:B----4-:R-:W-:Y:S01]  /*89d0*/  FMUL.FTZ R80, R81, R25 ;  /* 0x0000001951507220 */ /* 0x010fe20000410000 */
[----:B------:R-:W-:Y:S01]  /*89e0*/  FMUL.FTZ R81, R228, R83 ;  /* 0x00000053e4517220 */ /* 0x000fe20000410000 */
[----:B------:R-:W-:Y:S01]  /*89f0*/  HADD2.F32 R25, -RZ, R45.H0_H0 ;  /* 0x2000002dff197230 */ /* 0x000fe20000004100 */
[----:B------:R-:W2:Y:S03]  /*8a00*/  LDL R228, [R1+0x64] ;  /* 0x0000640001e47983 */ /* 0x000ea60000100800 */
[----:B------:R-:W-:Y:S02]  /*8a10*/  F2FP.F16.F32.PACK_AB R82, R81, R82 ;  /* 0x000000525152723e */ /* 0x000fe400000000ff */
[----:B------:R-:W3:Y:S01]  /*8a20*/  LDL R81, [R1+0x4] ;  /* 0x0000040001517983 */ /* 0x000ee20000100800 */
[----:B------:R-:W-:Y:S01]  /*8a30*/  FFMA.FTZ R25, R22, R188, R25 ;  /* 0x000000bc16197223 */ /* 0x000fe20000010019 */
[----:B------:R-:W-:Y:S01]  /*8a40*/  F2FP.F16.F32.PACK_AB R83, R80, R24 ;  /* 0x000000185053723e */ /* 0x000fe200000000ff */
[----:B------:R-:W-:Y:S01]  /*8a50*/  HADD2.F32 R80, -RZ, R185.H0_H0 ;  /* 0x200000b9ff507230 */ /* 0x000fe20000004100 */
[----:B------:R-:W4:Y:S01]  /*8a60*/  LDL R188, [R1+0x60] ;  /* 0x0000600001bc7983 */ /* 0x000f220000100800 */
[----:B------:R-:W-:-:S04]  /*8a70*/  FMUL.FTZ R24, R25, R21 ;  /* 0x0000001519187220 */ /* 0x000fc80000410000 */
[----:B------:R-:W-:Y:S01]  /*8a80*/  FFMA.FTZ R190, R24, R80, R86 ;  /* 0x0000005018be7223 */ /* 0x000fe20000010056 */
[----:B------:R-:W-:Y:S01]  /*8a90*/  FFMA.FTZ R80, R209, R19, R20 ;  /* 0x00000013d1507223 */ /* 0x000fe20000010014 */
[----:B------:R-:W-:-:S03]  /*8aa0*/  HADD2.F32 R86, -RZ, R185.H1_H1 ;  /* 0x300000b9ff567230 */ /* 0x000fc60000004100 */
[----:B---3--:R-:W-:Y:S01]  /*8ab0*/  FADD.FTZ R80, R81, -R80 ;  /* 0x8000005051507221 */ /* 0x008fe20000010000 */
[----:B------:R-:W-:-:S05]  /*8ac0*/  HADD2.F32 R81, -RZ, R45.H1_H1 ;  /* 0x3000002dff517230 */ /* 0x000fca0000004100 */
[----:B------:R-:W-:-:S04]  /*8ad0*/  FFMA.FTZ R80, R22, R80, R81 ;  /* 0x0000005016507223 */ /* 0x000fc80000010051 */
[C---:B------:R-:W-:Y:S01]  /*8ae0*/  FMUL.FTZ R81, R80.reuse, R21 ;  /* 0x0000001550517220 */ /* 0x040fe20000410000 */
[----:B------:R-:W-:Y:S01]  /*8af0*/  F2FP.F16.F32.PACK_AB R25, R80, R25 ;  /* 0x000000195019723e */ /* 0x000fe200000000ff */
[----:B------:R-:W-:Y:S02]  /*8b00*/  FFMA.FTZ R80, R0, R19, R20 ;  /* 0x0000001300507223 */ /* 0x000fe40000010014 */
[----:B------:R-:W-:Y:S02]  /*8b10*/  FFMA.FTZ R185, R81, R86, R87 ;  /* 0x0000005651b97223 */ /* 0x000fe40000010057 */
[----:B------:R-:W-:Y:S01]  /*8b20*/  FADD.FTZ R86, R212, -R80 ;  /* 0x80000050d4567221 */ /* 0x000fe20000010000 */
[----:B------:R-:W3:Y:S04]  /*8b30*/  LDL R87, [R1+0xc] ;  /* 0x00000c0001577983 */ /* 0x000ee80000100800 */
[----:B------:R-:W2:Y:S01]  /*8b40*/  LDL R80, [R1+0x68] ;  /* 0x0000680001507983 */ /* 0x000ea20000100800 */
[----:B------:R-:W-:Y:S01]  /*8b50*/  FMUL.FTZ R81, R191, R81 ;  /* 0x00000051bf517220 */ /* 0x000fe20000410000 */
[----:B--2---:R-:W-:Y:S01]  /*8b60*/  FMUL.FTZ R24, R80, R24 ;  /* 0x0000001850187220 */ /* 0x004fe20000410000 */
[----:B------:R-:W-:-:S05]  /*8b70*/  HADD2.F32 R80, -RZ, R44.H0_H0 ;  /* 0x2000002cff507230 */ /* 0x000fca0000004100 */
[----:B------:R-:W-:Y:S01]  /*8b80*/  FFMA.FTZ R80, R22, R86, R80 ;  /* 0x0000005616507223 */ /* 0x000fe20000010050 */
[----:B------:R-:W-:Y:S01]  /*8b90*/  F2FP.F16.F32.PACK_AB R81, R81, R24 ;  /* 0x000000185151723e */ /* 0x000fe200000000ff */
[----:B------:R-:W-:Y:S02]  /*8ba0*/  HADD2.F32 R86, -RZ, R184.H0_H0 ;  /* 0x200000b8ff567230 */ /* 0x000fe40000004100 */
[----:B------:R-:W-:-:S04]  /*8bb0*/  FMUL.FTZ R24, R80, R21 ;  /* 0x0000001550187220 */ /* 0x000fc80000410000 */
[----:B------:R-:W-:Y:S01]  /*8bc0*/  FFMA.FTZ R191, R24, R86, R84 ;  /* 0x0000005618bf7223 */ /* 0x000fe20000010054 */
[----:B------:R-:W-:Y:S01]  /*8bd0*/  FFMA.FTZ R86, R211, R19, R20 ;  /* 0x00000013d3567223 */ /* 0x000fe20000010014 */
[----:B------:R-:W-:-:S03]  /*8be0*/  HADD2.F32 R84, -RZ, R44.H1_H1 ;  /* 0x3000002cff547230 */ /* 0x000fc60000004100 */
[----:B---3--:R-:W-:Y:S01]  /*8bf0*/  FADD.FTZ R86, R87, -R86 ;  /* 0x8000005657567221 */ /* 0x008fe20000010000 */
[----:B------:R-:W-:-:S03]  /*8c00*/  HADD2.F32 R87, -RZ, R184.H1_H1 ;  /* 0x300000b8ff577230 */ /* 0x000fc60000004100 */
[----:B------:R-:W-:-:S04]  /*8c10*/  FFMA.FTZ R84, R22, R86, R84 ;  /* 0x0000005616547223 */ /* 0x000fc80000010054 */
[----:B------:R-:W-:-:S04]  /*8c20*/  FMUL.FTZ R86, R84, R21 ;  /* 0x0000001554567220 */ /* 0x000fc80000410000 */
[----:B------:R-:W-:Y:S01]  /*8c30*/  FFMA.FTZ R184, R86, R87, R85 ;  /* 0x0000005756b87223 */ /* 0x000fe20000010055 */
[----:B----4-:R-:W-:Y:S01]  /*8c40*/  FMUL.FTZ R85, R188, R24 ;  /* 0x00000018bc557220 */ /* 0x010fe20000410000 */
[----:B------:R-:W-:Y:S01]  /*8c50*/  FMUL.FTZ R86, R228, R86 ;  /* 0x00000056e4567220 */ /* 0x000fe20000410000 */
[----:B------:R-:W-:-:S04]  /*8c60*/  F2FP.F16.F32.PACK_AB R24, R84, R80 ;  /* 0x000000505418723e */ /* 0x000fc800000000ff */
[----:B------:R-:W-:-:S07]  /*8c70*/  F2FP.F16.F32.PACK_AB R80, R86, R85 ;  /* 0x000000555650723e */ /* 0x000fce00000000ff */
.L_x_12795:
        /* <DEDUP_REMOVED lines=17> */
.L_x_12793:
[----:B------:R-:W-:Y:S05]  /*8d90*/  BSYNC.RECONVERGENT B2 ;  /* 0x0000000000027941 */ /* 0x000fea0003800200 */
.L_x_12792:
        /* <DEDUP_REMOVED lines=9> */
[--C-:B------:R-:W-:Y:S02]  /*8e30*/  HADD2.F32 R24, -RZ, R43.reuse.H0_H0 ;  /* 0x2000002bff187230 */ /* 0x100fe40000004100 */
[-CC-:B------:R-:W-:Y:S01]  /*8e40*/  FFMA.FTZ R25, R197, R19.reuse, R20.reuse ;  /* 0x00000013c5197223 */ /* 0x180fe20000010014 */
[----:B------:R-:W2:Y:S01]  /*8e50*/  LDL R190, [R1+0x34] ;  /* 0x0000340001be7983 */ /* 0x000ea20000100800 */
[----:B------:R-:W-:Y:S01]  /*8e60*/  FADD.FTZ R27, R243, -R27 ;  /* 0x8000001bf31b7221 */ /* 0x000fe20000010000 */
[----:B------:R-:W-:Y:S01]  /*8e70*/  FFMA.FTZ R26, R200, R19, R20 ;  /* 0x00000013c81a7223 */ /* 0x000fe20000010014 */
[----:B------:R-:W-:Y:S02]  /*8e80*/  HADD2.F32 R188, -RZ, R43.H1_H1 ;  /* 0x3000002bffbc7230 */ /* 0x000fe40000004100 */
[----:B------:R-:W-:Y:S01]  /*8e90*/  FADD.FTZ R25, R242, -R25 ;  /* 0x80000019f2197221 */ /* 0x000fe20000010000 */
[----:B-----5:R-:W-:Y:S01]  /*8ea0*/  FFMA.FTZ R27, R22, R27, R24 ;  /* 0x0000001b161b7223 */ /* 0x020fe20000010018 */
[----:B------:R-:W-:-:S02]  /*8eb0*/  HADD2.F32 R24, -RZ, R42.H0_H0 ;  /* 0x2000002aff187230 */ /* 0x000fc40000004100 */
[----:B------:R-:W-:Y:S01]  /*8ec0*/  FADD.FTZ R26, R245, -R26 ;  /* 0x8000001af51a7221 */ /* 0x000fe20000010000 */
[C---:B------:R-:W-:Y:S01]  /*8ed0*/  FFMA.FTZ R188, R22.reuse, R25, R188 ;  /* 0x0000001916bc7223 */ /* 0x040fe200000100bc */
[--C-:B------:R-:W-:Y:S01]  /*8ee0*/  HADD2.F32 R25, -RZ, R187.reuse.H0_H0 ;  /* 0x200000bbff197230 */ /* 0x100fe20000004100 */
[----:B------:R-:W3:Y:S01]  /*8ef0*/  LDL R228, [R1+0x30] ;  /* 0x0000300001e47983 */ /* 0x000ee20000100800 */
[----:B------:R-:W-:Y:S01]  /*8f00*/  FFMA.FTZ R26, R22, R26, R24 ;  /* 0x0000001a161a7223 */ /* 0x000fe20000010018 */
[----:B------:R-:W-:Y:S02]  /*8f10*/  FMUL.FTZ R24, R27, R21 ;  /* 0x000000151b187220 */ /* 0x000fe40000410000 */
[----:B------:R-:W4:Y:S02]  /*8f20*/  LDL R191, [R1+0x4c] ;  /* 0x00004c0001bf7983 */ /* 0x000f240000100800 */
[----:B------:R-:W-:Y:S01]  /*8f30*/  FFMA.FTZ R196, R24, R25, R74 ;  /* 0x0000001918c47223 */ /* 0x000fe2000001004a */
[----:B------:R-:W-:-:S02]  /*8f40*/  HADD2.F32 R74, -RZ, R187.H1_H1 ;  /* 0x300000bbff4a7230 */ /* 0x000fc40000004100 */
[----:B------:R-:W-:-:S04]  /*8f50*/  FMUL.FTZ R25, R188, R21 ;  /* 0x00000015bc197220 */ /* 0x000fc80000410000 */
[----:B------:R-:W-:Y:S01]  /*8f60*/  FFMA.FTZ R187, R25, R74, R75 ;  /* 0x0000004a19bb7223 */ /* 0x000fe2000001004b */
[----:B------:R-:W-:Y:S02]  /*8f70*/  HADD2.F32 R75, -RZ, R186.H0_H0 ;  /* 0x200000baff4b7230 */ /* 0x000fe40000004100 */
[----:B------:R-:W-:-:S04]  /*8f80*/  FMUL.FTZ R74, R26, R21 ;  /* 0x000000151a4a7220 */ /* 0x000fc80000410000 */
[----:B------:R-:W-:Y:S01]  /*8f90*/  FFMA.FTZ R189, R74, R75, R72 ;  /* 0x0000004b4abd7223 */ /* 0x000fe20000010048 */
[----:B------:R-:W-:Y:S01]  /*8fa0*/  FFMA.FTZ R72, R199, R19, R20 ;  /* 0x00000013c7487223 */ /* 0x000fe20000010014 */
[----:B------:R-:W-:-:S03]  /*8fb0*/  HADD2.F32 R75, -RZ, R42.H1_H1 ;  /* 0x3000002aff4b7230 */ /* 0x000fc60000004100 */
[----:B------:R-:W-:Y:S01]  /*8fc0*/  FADD.FTZ R72, R244, -R72 ;  /* 0x80000048f4487221 */ /* 0x000fe20000010000 */
[----:B------:R-:W-:-:S03]  /*8fd0*/  HADD2.F32 R186, -RZ, R186.H1_H1 ;  /* 0x300000baffba7230 */ /* 0x000fc60000004100 */
[----:B------:R-:W-:Y:S01]  /*8fe0*/  FFMA.FTZ R72, R22, R72, R75 ;  /* 0x0000004816487223 */ /* 0x000fe2000001004b */
[----:B------:R-:W-:Y:S02]  /*8ff0*/  F2FP.F16.F32.PACK_AB R27, R188, R27 ;  /* 0x0000001bbc1b723e */ /* 0x000fe400000000ff */
[----:B------:R-:W2:Y:S01]  /*9000*/  LDL R188, [R1+0x38] ;  /* 0x0000380001bc7983 */ /* 0x000ea20000100800 */
[----:B------:R-:W-:-:S04]  /*9010*/  FMUL.FTZ R75, R72, R21 ;  /* 0x00000015484b7220 */ /* 0x000fc80000410000 */
[----:B------:R-:W-:Y:S02]  /*9020*/  FFMA.FTZ R186, R75, R186, R73 ;  /* 0x000000ba4bba7223 */ /* 0x000fe40000010049 */
[----:B------:R-:W4:Y:S01]  /*9030*/  LDL R73, [R1+0x3c] ;  /* 0x00003c0001497983 */ /* 0x000f220000100800 */
[----:B------:R-:W-:Y:S01]  /*9040*/  F2FP.F16.F32.PACK_AB R26, R72, R26 ;  /* 0x0000001a481a723e */ /* 0x000fe200000000ff */
[----:B------:R-:W-:-:S04]  /*9050*/  FFMA.FTZ R72, R202, R19, R20 ;  /* 0x00000013ca487223 */ /* 0x000fc80000010014 */
[----:B------:R-:W-:Y:S01]  /*9060*/  FADD.FTZ R72, R247, -R72 ;  /* 0x80000048f7487221 */ /* 0x000fe20000010000 */
[----:B---3--:R-:W-:Y:S02]  /*9070*/  FMUL.FTZ R74, R228, R74 ;  /* 0x0000004ae44a7220 */ /* 0x008fe40000410000 */
[----:B------:R-:W3:Y:S01]  /*9080*/  LDL R228, [R1+0x44] ;  /* 0x0000440001e47983 */ /* 0x000ee20000100800 */
[----:B--2---:R-:W-:Y:S01]  /*9090*/  FMUL.FTZ R188, R188, R24 ;  /* 0x00000018bcbc7220 */ /* 0x004fe20000410000 */
[----:B----4-:R-:W-:Y:S01]  /*90a0*/  FMUL.FTZ R24, R73, R25 ;  /* 0x0000001949187220 */ /* 0x010fe20000410000 */
[----:B------:R-:W-:Y:S02]  /*90b0*/  HADD2.F32 R25, -RZ, R41.H0_H0 ;  /* 0x20000029ff197230 */ /* 0x000fe40000004100 */
[----:B------:R-:W-:-:S03]  /*90c0*/  FMUL.FTZ R73, R190, R75 ;  /* 0x0000004bbe497220 */ /* 0x000fc60000410000 */
[----:B------:R-:W-:Y:S01]  /*90d0*/  FFMA.FTZ R25, R22, R72, R25 ;  /* 0x0000004816197223 */ /* 0x000fe20000010019 */
[----:B------:R-:W-:Y:S01]  /*90e0*/  F2FP.F16.F32.PACK_AB R75, R24, R188 ;  /* 0x000000bc184b723e */ /* 0x000fe200000000ff */
[----:B------:R-:W-:Y:S01]  /*90f0*/  HADD2.F32 R72, -RZ, R185.H0_H0 ;  /* 0x200000b9ff487230 */ /* 0x000fe20000004100 */
[----:B------:R-:W-:Y:S01]  /*9100*/  F2FP.F16.F32.PACK_AB R74, R73, R74 ;  /* 0x0000004a494a723e */ /* 0x000fe200000000ff */
[----:B------:R-:W-:Y:S01]  /*9110*/  FMUL.FTZ R24, R25, R21 ;  /* 0x0000001519187220 */ /* 0x000fe20000410000 */
[----:B------:R-:W2:Y:S03]  /*9120*/  LDL R188, [R1+0x40] ;  /* 0x0000400001bc7983 */ /* 0x000ea60000100800 */
[----:B------:R-:W-:Y:S01]  /*9130*/  FFMA.FTZ R190, R24, R72, R78 ;  /* 0x0000004818be7223 */ /* 0x000fe2000001004e */
[----:B------:R-:W-:Y:S01]  /*9140*/  FFMA.FTZ R72, R201, R19, R20 ;  /* 0x00000013c9487223 */ /* 0x000fe20000010014 */
[----:B------:R-:W-:-:S03]  /*9150*/  HADD2.F32 R73, -RZ, R41.H1_H1 ;  /* 0x30000029ff497230 */ /* 0x000fc60000004100 */
[----:B------:R-:W-:Y:S01]  /*9160*/  FADD.FTZ R72, R246, -R72 ;  /* 0x80000048f6487221 */ /* 0x000fe20000010000 */
[----:B------:R-:W-:-:S03]  /*9170*/  HADD2.F32 R78, -RZ, R185.H1_H1 ;  /* 0x300000b9ff4e7230 */ /* 0x000fc60000004100 */
[----:B------:R-:W-:-:S04]  /*9180*/  FFMA.FTZ R72, R22, R72, R73 ;  /* 0x0000004816487223 */ /* 0x000fc80000010049 */
[----:B------:R-:W-:-:S04]  /*9190*/  FMUL.FTZ R73, R72, R21 ;  /* 0x0000001548497220 */ /* 0x000fc80000410000 */
[----:B------:R-:W-:Y:S02]  /*91a0*/  FFMA.FTZ R185, R73, R78, R79 ;  /* 0x0000004e49b97223 */ /* 0x000fe4000001004f */
[----:B------:R-:W4:Y:S01]  /*91b0*/  LDL R79, [R1+0x48] ;  /* 0x00004800014f7983 */ /* 0x000f220000100800 */
[----:B------:R-:W-:Y:S01]  /*91c0*/  F2FP.F16.F32.PACK_AB R25, R72, R25 ;  /* 0x000000194819723e */ /* 0x000fe200000000ff */
[----:B------:R-:W-:Y:S01]  /*91d0*/  FFMA.FTZ R72, R204, R19, R20 ;  /* 0x00000013cc487223 */ /* 0x000fe20000010014 */
[----:B------:R-:W-:-:S03]  /*91e0*/  FMUL.FTZ R73, R191, R73 ;  /* 0x00000049bf497220 */ /* 0x000fc60000410000 */
[----:B------:R-:W-:Y:S01]  /*91f0*/  FADD.FTZ R72, R249, -R72 ;  /* 0x80000048f9487221 */ /* 0x000fe20000010000 */
[----:B----4-:R-:W-:Y:S01]  /*9200*/  FMUL.FTZ R78, R79, R24 ;  /* 0x000000184f4e7220 */ /* 0x010fe20000410000 */
        /* <DEDUP_REMOVED lines=13> */
[----:B--2---:R-:W-:Y:S01]  /*92e0*/  FMUL.FTZ R77, R188, R24 ;  /* 0x00000018bc4d7220 */ /* 0x004fe20000410000 */
[----:B---3--:R-:W-:Y:S01]  /*92f0*/  FMUL.FTZ R78, R228, R78 ;  /* 0x0000004ee44e7220 */ /* 0x008fe20000410000 */
[----:B------:R-:W-:-:S04]  /*9300*/  F2FP.F16.F32.PACK_AB R24, R76, R72 ;  /* 0x000000484c18723e */ /* 0x000fc800000000ff */
[----:B------:R-:W-:Y:S01]  /*9310*/  F2FP.F16.F32.PACK_AB R72, R78, R77 ;  /* 0x0000004d4e48723e */ /* 0x000fe200000000ff */
[----:B------:R-:W-:Y:S06]  /*9320*/  BRA `(.L_x_12799) ;  /* 0x0000000400507947 */ /* 0x000fec0003800000 */
.L_x_12798:
[----:B------:R-:W-:Y:S01]  /*9330*/  FFMA.FTZ R188, R204, R19, R20 ;  /* 0x00000013ccbc7223 */ /* 0x000fe20000010014 */
[----:B------:R-:W-:Y:S01]  /*9340*/  HADD2.F32 R189, -RZ, R40.H0_H0 ;  /* 0x20000028ffbd7230 */ /* 0x000fe20000004100 */
[----:B-----5:R0:W-:Y:S02]  /*9350*/  STL [R1+0x12c], R4 ;  /* 0x00012c0401007387 */ /* 0x0201e40000100800 */
[----:B------:R-:W-:Y:S01]  /*9360*/  FADD.FTZ R188, R249, -R188 ;  /* 0x800000bcf9bc7221 */ /* 0x000fe20000010000 */
[----:B------:R-:W-:-:S03]  /*9370*/  HADD2.F32 R191, -RZ, R184.H0_H0 ;  /* 0x200000b8ffbf7230 */ /* 0x000fc60000004100 */
[----:B------:R-:W-:Y:S01]  /*9380*/  FFMA.FTZ R188, R22, R188, R189 ;  /* 0x000000bc16bc7223 */ /* 0x000fe200000100bd */
[----:B------:R-:W-:-:S03]  /*9390*/  FFMA.FTZ R190, R203, R19, R20 ;  /* 0x00000013cbbe7223 */ /* 0x000fc60000010014 */
[----:B------:R-:W-:Y:S01]  /*93a0*/  FMUL.FTZ R188, R188, R21 ;  /* 0x00000015bcbc7220 */ /* 0x000fe20000410000 */
[----:B------:R-:W-:Y:S02]  /*93b0*/  HADD2.F32 R189, -RZ, R40.H1_H1 ;  /* 0x30000028ffbd7230 */ /* 0x000fe40000004100 */
[----:B------:R-:W-:Y:S01]  /*93c0*/  FADD.FTZ R190, R248, -R190 ;  /* 0x800000bef8be7221 */ /* 0x000fe20000010000 */
[----:B0-----:R-:W2:Y:S01]  /*93d0*/  LDL R4, [R1+0x38] ;  /* 0x0000380001047983 */ /* 0x001ea20000100800 */
[----:B------:R-:W-:Y:S01]  /*93e0*/  FFMA.FTZ R191, R188, R191, R76 ;  /* 0x000000bfbcbf7223 */ /* 0x000fe2000001004c */
[----:B------:R-:W-:Y:S01]  /*93f0*/  FFMA.FTZ R76, R202, R19, R20 ;  /* 0x00000013ca4c7223 */ /* 0x000fe20000010014 */
[----:B------:R-:W-:Y:S01]  /*9400*/  FFMA.FTZ R190, R22, R190, R189 ;  /* 0x000000be16be7223 */ /* 0x000fe200000100bd */
[----:B------:R-:W-:Y:S01]  /*9410*/  HADD2.F32 R184, -RZ, R184.H1_H1 ;  /* 0x300000b8ffb87230 */ /* 0x000fe20000004100 */
[----:B------:R0:W-:Y:S01]  /*9420*/  STL [R1+0x128], R3 ;  /* 0x0001280301007387 */ /* 0x0001e20000100800 */
[----:B------:R-:W-:Y:S01]  /*9430*/  FADD.FTZ R189, R247, -R76 ;  /* 0x8000004cf7bd7221 */ /* 0x000fe20000010000 */
[----:B------:R-:W-:-:S05]  /*9440*/  HADD2.F32 R76, -RZ, R41.H0_H0 ;  /* 0x20000029ff4c7230 */ /* 0x000fca0000004100 */
[----:B------:R-:W-:Y:S01]  /*9450*/  FFMA.FTZ R189, R22, R189, R76 ;  /* 0x000000bd16bd7223 */ /* 0x000fe2000001004c */
[-C--:B------:R-:W-:Y:S01]  /*9460*/  FMUL.FTZ R76, R190, R21.reuse ;  /* 0x00000015be4c7220 */ /* 0x080fe20000410000 */
[--C-:B------:R-:W-:Y:S01]  /*9470*/  HADD2.F32 R190, -RZ, R185.reuse.H0_H0 ;  /* 0x200000b9ffbe7230 */ /* 0x100fe20000004100 */
[----:B0-----:R-:W3:Y:S02]  /*9480*/  LDL R3, [R1+0x40] ;  /* 0x0000400001037983 */ /* 0x001ee40000100800 */
[----:B------:R-:W-:Y:S01]  /*9490*/  FFMA.FTZ R184, R76, R184, R77 ;  /* 0x000000b84cb87223 */ /* 0x000fe2000001004d */
[----:B------:R-:W-:Y:S01]  /*94a0*/  FMUL.FTZ R77, R189, R21 ;  /* 0x00000015bd4d7220 */ /* 0x000fe20000410000 */
[----:B------:R-:W-:Y:S01]  /*94b0*/  HADD2.F32 R185, -RZ, R185.H1_H1 ;  /* 0x300000b9ffb97230 */ /* 0x000fe20000004100 */
[----:B------:R0:W-:Y:S02]  /*94c0*/  STL [R1+0x124], R2 ;  /* 0x0001240201007387 */ /* 0x0001e40000100800 */
[----:B------:R-:W-:Y:S01]  /*94d0*/  FFMA.FTZ R190, R77, R190, R78 ;  /* 0x000000be4dbe7223 */ /* 0x000fe2000001004e */
[----:B------:R-:W-:-:S04]  /*94e0*/  FFMA.FTZ R78, R201, R19, R20 ;  /* 0x00000013c94e7223 */ /* 0x000fc80000010014 */
[----:B------:R-:W-:Y:S01]  /*94f0*/  FADD.FTZ R189, R246, -R78 ;  /* 0x8000004ef6bd7221 */ /* 0x000fe20000010000 */
[----:B------:R-:W-:Y:S01]  /*9500*/  HADD2.F32 R78, -RZ, R41.H1_H1 ;  /* 0x30000029ff4e7230 */ /* 0x000fe20000004100 */
[----:B0-----:R-:W4:Y:S04]  /*9510*/  LDL R2, [R1+0x48] ;  /* 0x0000480001027983 */ /* 0x001f280000100800 */
[----:B------:R-:W-:Y:S01]  /*9520*/  FFMA.FTZ R78, R22, R189, R78 ;  /* 0x000000bd164e7223 */ /* 0x000fe2000001004e */
[----:B------:R0:W-:Y:S03]  /*9530*/  STL [R1+0x120], R0 ;  /* 0x0001200001007387 */ /* 0x0001e60000100800 */
[----:B------:R-:W-:-:S04]  /*9540*/  FMUL.FTZ R78, R78, R21 ;  /* 0x000000154e4e7220 */ /* 0x000fc80000410000 */
[----:B------:R-:W-:Y:S01]  /*9550*/  FFMA.FTZ R185, R78, R185, R79 ;  /* 0x000000b94eb97223 */ /* 0x000fe2000001004f */
[----:B------:R-:W-:Y:S01]  /*9560*/  FFMA.FTZ R79, R200, R19, R20 ;  /* 0x00000013c84f7223 */ /* 0x000fe20000010014 */
[----:B0-----:R-:W4:Y:S03]  /*9570*/  LDL R0, [R1+0x30] ;  /* 0x0000300001007983 */ /* 0x001f260000100800 */
        /* <DEDUP_REMOVED lines=17> */
[----:B------:R-:W-:-:S03]  /*9690*/  HADD2.F32 R196, -RZ, R187.H0_H0 ;  /* 0x200000bbffc47230 */ /* 0x000fc60000004100 */
[----:B------:R-:W-:-:S04]  /*96a0*/  FMUL.FTZ R73, R73, R21 ;  /* 0x0000001549497220 */ /* 0x000fc80000410000 */
[----:B------:R-:W-:Y:S01]  /*96b0*/  FFMA.FTZ R196, R73, R196, R74 ;  /* 0x000000c449c47223 */ /* 0x000fe2000001004a */
[----:B------:R-:W-:-:S04]  /*96c0*/  FFMA.FTZ R74, R197, R19, R20 ;  /* 0x00000013c54a7223 */ /* 0x000fc80000010014 */
[----:B------:R-:W-:Y:S01]  /*96d0*/  FADD.FTZ R228, R242, -R74 ;  /* 0x8000004af2e47221 */ /* 0x000fe20000010000 */
[----:B------:R-:W-:Y:S02]  /*96e0*/  HADD2.F32 R74, -RZ, R43.H1_H1 ;  /* 0x3000002bff4a7230 */ /* 0x000fe40000004100 */
[----:B------:R-:W-:-:S03]  /*96f0*/  HADD2.F32 R187, -RZ, R187.H1_H1 ;  /* 0x300000bbffbb7230 */ /* 0x000fc60000004100 */
[----:B------:R-:W-:Y:S02]  /*9700*/  FFMA.FTZ R74, R22, R228, R74 ;  /* 0x000000e4164a7223 */ /* 0x000fe4000001004a */
[----:B------:R-:W4:Y:S02]  /*9710*/  LDL R228, [R1+0x44] ;  /* 0x0000440001e47983 */ /* 0x000f240000100800 */
[----:B------:R-:W-:-:S04]  /*9720*/  FMUL.FTZ R74, R74, R21 ;  /* 0x000000154a4a7220 */ /* 0x000fc80000410000 */
        /* <DEDUP_REMOVED lines=9> */
[----:B------:R-:W-:Y:S02]  /*97c0*/  F2FP.F16.F32.PACK_AB R75, R75, R73 ;  /* 0x000000494b4b723e */ /* 0x000fe400000000ff */
[----:B------:R-:W3:Y:S04]  /*97d0*/  LDL R73, [R1+0x4c] ;  /* 0x00004c0001497983 */ /* 0x000ee80000100800 */
[----:B------:R0:W5:Y:S04]  /*97e0*/  LDL.LU R3, [R1+0x128] ;  /* 0x0001280001037983 */ /* 0x0001680000300800 */
[----:B------:R0:W5:Y:S04]  /*97f0*/  LDL.LU R2, [R1+0x124] ;  /* 0x0001240001027983 */ /* 0x0001680000300800 */
[----:B------:R0:W5:Y:S01]  /*9800*/  LDL.LU R0, [R1+0x120] ;  /* 0x0001200001007983 */ /* 0x0001620000300800 */
[----:B--2---:R-:W-:Y:S01]  /*9810*/  FMUL.FTZ R74, R74, R72 ;  /* 0x000000484a4a7220 */ /* 0x004fe20000410000 */
[----:B------:R-:W-:Y:S01]  /*9820*/  FMUL.FTZ R72, R228, R76 ;  /* 0x0000004ce4487220 */ /* 0x000fe20000410000 */
[----:B---3--:R-:W-:-:S03]  /*9830*/  FMUL.FTZ R73, R73, R78 ;  /* 0x0000004e49497220 */ /* 0x008fc60000410000 */
[----:B------:R-:W-:Y:S02]  /*9840*/  F2FP.F16.F32.PACK_AB R74, R74, R79 ;  /* 0x0000004f4a4a723e */ /* 0x000fe400000000ff */
[----:B------:R-:W-:Y:S02]  /*9850*/  F2FP.F16.F32.PACK_AB R72, R72, R188 ;  /* 0x000000bc4848723e */ /* 0x000fe400000000ff */
[----:B0-----:R-:W-:-:S07]  /*9860*/  F2FP.F16.F32.PACK_AB R73, R73, R77 ;  /* 0x0000004d4949723e */ /* 0x001fce00000000ff */
.L_x_12799:
        /* <DEDUP_REMOVED lines=15> */
.L_x_12797:
[----:B------:R-:W-:Y:S05]  /*9960*/  BSYNC.RECONVERGENT B2 ;  /* 0x0000000000027941 */ /* 0x000fea0003800200 */
.L_x_12796:
        /* <DEDUP_REMOVED lines=89> */
.L_x_12802:
        /* <DEDUP_REMOVED lines=84> */
.L_x_12803:
        /* <DEDUP_REMOVED lines=15> */
.L_x_12801:
[----:B------:R-:W-:Y:S05]  /*a530*/  BSYNC.RECONVERGENT B2 ;  /* 0x0000000000027941 */ /* 0x000fea0003800200 */
.L_x_12800:
        /* <DEDUP_REMOVED lines=11> */
[----:B------:R-:W-:Y:S01]  /*a5f0*/  FFMA.FTZ R26, R10, R19, R20 ;  /* 0x000000130a1a7223 */ /* 0x000fe20000010014 */
[----:B------:R-:W-:Y:S01]  /*a600*/  FADD.FTZ R27, R226, -R27 ;  /* 0x8000001be21b7221 */ /* 0x000fe20000010000 */
[----:B------:R-:W-:Y:S02]  /*a610*/  HADD2.F32 R188, -RZ, R35.H1_H1 ;  /* 0x30000023ffbc7230 */ /* 0x000fe40000004100 */
[----:B------:R-:W-:Y:S01]  /*a620*/  FADD.FTZ R25, R225, -R25 ;  /* 0x80000019e1197221 */ /* 0x000fe20000010000 */
[----:B------:R-:W-:Y:S01]  /*a630*/  FADD.FTZ R26, R229, -R26 ;  /* 0x8000001ae51a7221 */ /* 0x000fe20000010000 */
[----:B-----5:R-:W-:Y:S01]  /*a640*/  FFMA.FTZ R27, R22, R27, R24 ;  /* 0x0000001b161b7223 */ /* 0x020fe20000010018 */
[----:B------:R-:W-:-:S02]  /*a650*/  HADD2.F32 R24, -RZ, R34.H0_H0 ;  /* 0x20000022ff187230 */ /* 0x000fc40000004100 */
[C---:B------:R-:W-:Y:S01]  /*a660*/  FFMA.FTZ R188, R22.reuse, R25, R188 ;  /* 0x0000001916bc7223 */ /* 0x040fe200000100bc */
[----:B------:R-:W-:Y:S02]  /*a670*/  HADD2.F32 R25, -RZ, R187.H0_H0 ;  /* 0x200000bbff197230 */ /* 0x000fe40000004100 */
[----:B------:R-:W-:Y:S01]  /*a680*/  FFMA.FTZ R26, R22, R26, R24 ;  /* 0x0000001a161a7223 */ /* 0x000fe20000010018 */
[----:B------:R-:W-:Y:S01]  /*a690*/  FMUL.FTZ R24, R27, R21 ;  /* 0x000000151b187220 */ /* 0x000fe20000410000 */
[----:B------:R-:W-:-:S03]  /*a6a0*/  F2FP.F16.F32.PACK_AB R27, R188, R27 ;  /* 0x0000001bbc1b723e */ /* 0x000fc600000000ff */
[----:B------:R-:W-:Y:S01]  /*a6b0*/  FFMA.FTZ R196, R24, R25, R58 ;  /* 0x0000001918c47223 */ /* 0x000fe2000001003a */
[----:B------:R-:W-:Y:S02]  /*a6c0*/  HADD2.F32 R58, -RZ, R187.H1_H1 ;  /* 0x300000bbff3a7230 */ /* 0x000fe40000004100 */
[----:B------:R-:W-:Y:S01]  /*a6d0*/  FMUL.FTZ R25, R188, R21 ;  /* 0x00000015bc197220 */ /* 0x000fe20000410000 */
[----:B------:R-:W-:-:S03]  /*a6e0*/  FMUL.FTZ R188, R178, R24 ;  /* 0x00000018b2bc7220 */ /* 0x000fc60000410000 */
[----:B------:R-:W-:Y:S01]  /*a6f0*/  FFMA.FTZ R187, R25, R58, R59 ;  /* 0x0000003a19bb7223 */ /* 0x000fe2000001003b */
[----:B------:R-:W-:Y:S02]  /*a700*/  HADD2.F32 R59, -RZ, R186.H0_H0 ;  /* 0x200000baff3b7230 */ /* 0x000fe40000004100 */
[----:B------:R-:W-:Y:S01]  /*a710*/  FMUL.FTZ R58, R26, R21 ;  /* 0x000000151a3a7220 */ /* 0x000fe20000410000 */
[----:B------:R-:W-:Y:S01]  /*a720*/  FMUL.FTZ R24, R179, R25 ;  /* 0x00000019b3187220 */ /* 0x000fe20000410000 */
[----:B------:R-:W-:Y:S02]  /*a730*/  HADD2.F32 R25, -RZ, R33.H0_H0 ;  /* 0x20000021ff197230 */ /* 0x000fe40000004100 */
[----:B------:R-:W-:Y:S01]  /*a740*/  FFMA.FTZ R189, R58, R59, R56 ;  /* 0x0000003b3abd7223 */ /* 0x000fe20000010038 */
[----:B------:R-:W-:Y:S01]  /*a750*/  FFMA.FTZ R56, R9, R19, R20 ;  /* 0x0000001309387223 */ /* 0x000fe20000010014 */
[----:B------:R-:W-:Y:S02]  /*a760*/  HADD2.F32 R59, -RZ, R34.H1_H1 ;  /* 0x30000022ff3b7230 */ /* 0x000fe40000004100 */
[----:B------:R-:W-:Y:S01]  /*a770*/  FMUL.FTZ R58, R176, R58 ;  /* 0x0000003ab03a7220 */ /* 0x000fe20000410000 */
[----:B------:R-:W-:-:S02]  /*a780*/  HADD2.F32 R186, -RZ, R186.H1_H1 ;  /* 0x300000baffba7230 */ /* 0x000fc40000004100 */
[----:B------:R-:W-:-:S04]  /*a790*/  FADD.FTZ R56, R227, -R56 ;  /* 0x80000038e3387221 */ /* 0x000fc80000010000 */
[----:B------:R-:W-:-:S04]  /*a7a0*/  FFMA.FTZ R56, R22, R56, R59 ;  /* 0x0000003816387223 */ /* 0x000fc8000001003b */
[C---:B------:R-:W-:Y:S01]  /*a7b0*/  FMUL.FTZ R59, R56.reuse, R21 ;  /* 0x00000015383b7220 */ /* 0x040fe20000410000 */
[----:B------:R-:W-:Y:S01]  /*a7c0*/  F2FP.F16.F32.PACK_AB R26, R56, R26 ;  /* 0x0000001a381a723e */ /* 0x000fe200000000ff */
[----:B------:R-:W-:Y:S02]  /*a7d0*/  FFMA.FTZ R56, R12, R19, R20 ;  /* 0x000000130c387223 */ /* 0x000fe40000010014 */
[----:B------:R-:W-:Y:S01]  /*a7e0*/  FFMA.FTZ R186, R59, R186, R57 ;  /* 0x000000ba3bba7223 */ /* 0x000fe20000010039 */
[----:B------:R-:W-:Y:S01]  /*a7f0*/  FMUL.FTZ R57, R177, R59 ;  /* 0x0000003bb1397220 */ /* 0x000fe20000410000 */
[----:B------:R-:W-:Y:S01]  /*a800*/  FADD.FTZ R56, R231, -R56 ;  /* 0x80000038e7387221 */ /* 0x000fe20000010000 */
[----:B------:R-:W-:-:S03]  /*a810*/  F2FP.F16.F32.PACK_AB R59, R24, R188 ;  /* 0x000000bc183b723e */ /* 0x000fc600000000ff */
[----:B------:R-:W-:Y:S01]  /*a820*/  FFMA.FTZ R25, R22, R56, R25 ;  /* 0x0000003816197223 */ /* 0x000fe20000010019 */
[----:B------:R-:W-:Y:S01]  /*a830*/  HADD2.F32 R56, -RZ, R185.H0_H0 ;  /* 0x200000b9ff387230 */ /* 0x000fe20000004100 */
[----:B------:R-:W-:Y:S01]  /*a840*/  F2FP.F16.F32.PACK_AB R58, R57, R58 ;  /* 0x0000003a393a723e */ /* 0x000fe200000000ff */
[----:B------:R-:W-:Y:S02]  /*a850*/  HADD2.F32 R57, -RZ, R33.H1_H1 ;  /* 0x30000021ff397230 */ /* 0x000fe40000004100 */
[----:B------:R-:W-:-:S04]  /*a860*/  FMUL.FTZ R24, R25, R21 ;  /* 0x0000001519187220 */ /* 0x000fc80000410000 */
[----:B------:R-:W-:Y:S01]  /*a870*/  FFMA.FTZ R190, R24, R56, R62 ;  /* 0x0000003818be7223 */ /* 0x000fe2000001003e */
[----:B------:R-:W-:Y:S01]  /*a880*/  FFMA.FTZ R56, R11, R19, R20 ;  /* 0x000000130b387223 */ /* 0x000fe20000010014 */
[----:B------:R-:W-:-:S03]  /*a890*/  HADD2.F32 R62, -RZ, R185.H1_H1 ;  /* 0x300000b9ff3e7230 */ /* 0x000fc60000004100 */
[----:B------:R-:W-:-:S04]  /*a8a0*/  FADD.FTZ R56, R230, -R56 ;  /* 0x80000038e6387221 */ /* 0x000fc80000010000 */
[----:B------:R-:W-:-:S04]  /*a8b0*/  FFMA.FTZ R56, R22, R56, R57 ;  /* 0x0000003816387223 */ /* 0x000fc80000010039 */
[C---:B------:R-:W-:Y:S01]  /*a8c0*/  FMUL.FTZ R57, R56.reuse, R21 ;  /* 0x0000001538397220 */ /* 0x040fe20000410000 */
[----:B------:R-:W-:Y:S01]  /*a8d0*/  F2FP.F16.F32.PACK_AB R25, R56, R25 ;  /* 0x000000193819723e */ /* 0x000fe200000000ff */
[----:B------:R-:W-:Y:S02]  /*a8e0*/  FFMA.FTZ R56, R14, R19, R20 ;  /* 0x000000130e387223 */ /* 0x000fe40000010014 */
[----:B------:R-:W-:Y:S01]  /*a8f0*/  FFMA.FTZ R185, R57, R62, R63 ;  /* 0x0000003e39b97223 */ /* 0x000fe2000001003f */
[----:B------:R-:W-:Y:S01]  /*a900*/  FMUL.FTZ R62, R182, R24 ;  /* 0x00000018b63e7220 */ /* 0x000fe20000410000 */
[----:B------:R-:W-:Y:S02]  /*a910*/  HADD2.F32 R24, -RZ, R32.H0_H0 ;  /* 0x20000020ff187230 */ /* 0x000fe40000004100 */
[----:B------:R-:W-:Y:S01]  /*a920*/  FADD.FTZ R56, R233, -R56 ;  /* 0x80000038e9387221 */ /* 0x000fe20000010000 */
[----:B------:R-:W-:Y:S01]  /*a930*/  FMUL.FTZ R57, R183, R57 ;  /* 0x00000039b7397220 */ /* 0x000fe20000410000 */
[----:B------:R-:W-:-:S02]  /*a940*/  HADD2.F32 R63, -RZ, R184.H1_H1 ;  /* 0x300000b8ff3f7230 */ /* 0x000fc40000004100 */
[----:B------:R-:W-:Y:S02]  /*a950*/  FFMA.FTZ R56, R22, R56, R24 ;  /* 0x0000003816387223 */ /* 0x000fe40000010018 */
[----:B------:R-:W-:Y:S01]  /*a960*/  F2FP.F16.F32.PACK_AB R57, R57, R62 ;  /* 0x0000003e3939723e */ /* 0x000fe200000000ff */
[----:B------:R-:W-:Y:S02]  /*a970*/  HADD2.F32 R62, -RZ, R184.H0_H0 ;  /* 0x200000b8ff3e7230 */ /* 0x000fe40000004100 */
[----:B------:R-:W-:-:S04]  /*a980*/  FMUL.FTZ R24, R56, R21 ;  /* 0x0000001538187220 */ /* 0x000fc80000410000 */
[----:B------:R-:W-:Y:S01]  /*a990*/  FFMA.FTZ R191, R24, R62, R60 ;  /* 0x0000003e18bf7223 */ /* 0x000fe2000001003c */
[----:B------:R-:W-:Y:S01]  /*a9a0*/  FFMA.FTZ R60, R13, R19, R20 ;  /* 0x000000130d3c7223 */ /* 0x000fe20000010014 */
[----:B------:R-:W-:-:S03]  /*a9b0*/  HADD2.F32 R62, -RZ, R32.H1_H1 ;  /* 0x30000020ff3e7230 */ /* 0x000fc60000004100 */
[----:B------:R-:W-:-:S04]  /*a9c0*/  FADD.FTZ R60, R232, -R60 ;  /* 0x8000003ce83c7221 */ /* 0x000fc80000010000 */
[----:B------:R-:W-:-:S04]  /*a9d0*/  FFMA.FTZ R60, R22, R60, R62 ;  /* 0x0000003c163c7223 */ /* 0x000fc8000001003e */
[----:B------:R-:W-:-:S04]  /*a9e0*/  FMUL.FTZ R62, R60, R21 ;  /* 0x000000153c3e7220 */ /* 0x000fc80000410000 */
[----:B------:R-:W-:Y:S01]  /*a9f0*/  FFMA.FTZ R184, R62, R63, R61 ;  /* 0x0000003f3eb87223 */ /* 0x000fe2000001003d */
[----:B------:R-:W-:Y:S01]  /*aa00*/  FMUL.FTZ R61, R180, R24 ;  /* 0x00000018b43d7220 */ /* 0x000fe20000410000 */
[----:B------:R-:W-:Y:S01]  /*aa10*/  FMUL.FTZ R62, R181, R62 ;  /* 0x0000003eb53e7220 */ /* 0x000fe20000410000 */
[----:B------:R-:W-:-:S04]  /*aa20*/  F2FP.F16.F32.PACK_AB R24, R60, R56 ;  /* 0x000000383c18723e */ /* 0x000fc800000000ff */
[----:B------:R-:W-:Y:S01]  /*aa30*/  F2FP.F16.F32.PACK_AB R56, R62, R61 ;  /* 0x0000003d3e38723e */ /* 0x000fe200000000ff */
[----:B------:R-:W-:Y:S06]  /*aa40*/  BRA `(.L_x_12807) ;  /* 0x0000000400107947 */ /* 0x000fec0003800000 */
.L_x_12806:
[-CC-:B------:R-:W-:Y:S01]  /*aa50*/  FFMA.FTZ R188, R14, R19.reuse, R20.reuse ;  /* 0x000000130ebc7223 */ /* 0x180fe20000010014 */
[----:B------:R-:W-:Y:S02]  /*aa60*/  HADD2.F32 R189, -RZ, R32.H0_H0 ;  /* 0x20000020ffbd7230 */ /* 0x000fe40000004100 */
[----:B------:R-:W-:Y:S01]  /*aa70*/  FFMA.FTZ R190, R13, R19, R20 ;  /* 0x000000130dbe7223 */ /* 0x000fe20000010014 */
[--C-:B-----5:R-:W-:Y:S02]  /*aa80*/  HADD2.F32 R191, -RZ, R184.reuse.H0_H0 ;  /* 0x200000b8ffbf7230 */ /* 0x120fe40000004100 */
[----:B------:R-:W-:Y:S01]  /*aa90*/  FADD.FTZ R188, R233, -R188 ;  /* 0x800000bce9bc7221 */ /* 0x000fe20000010000 */
[----:B------:R-:W-:Y:S02]  /*aaa0*/  HADD2.F32 R184, -RZ, R184.H1_H1 ;  /* 0x300000b8ffb87230 */ /* 0x000fe40000004100 */
[----:B------:R-:W-:Y:S01]  /*aab0*/  FADD.FTZ R190, R232, -R190 ;  /* 0x800000bee8be7221 */ /* 0x000fe20000010000 */
[----:B------:R-:W-:Y:S01]  /*aac0*/  FFMA.FTZ R188, R22, R188, R189 ;  /* 0x000000bc16bc7223 */ /* 0x000fe200000100bd */
[----:B------:R-:W-:-:S03]  /*aad0*/  HADD2.F32 R189, -RZ, R32.H1_H1 ;  /* 0x30000020ffbd7230 */ /* 0x000fc60000004100 */
[----:B------:R-:W-:Y:S02]  /*aae0*/  FMUL.FTZ R188, R188, R21 ;  /* 0x00000015bcbc7220 */ /* 0x000fe40000410000 */
[----:B------:R-:W-:Y:S02]  /*aaf0*/  FFMA.FTZ R190, R22, R190, R189 ;  /* 0x000000be16be7223 */ /* 0x000fe400000100bd */
[----:B------:R-:W-:Y:S01]  /*ab00*/  FFMA.FTZ R191, R188, R191, R60 ;  /* 0x000000bfbcbf7223 */ /* 0x000fe2000001003c */
[----:B------:R-:W-:Y:S01]  /*ab10*/  FFMA.FTZ R60, R12, R19, R20 ;  /* 0x000000130c3c7223 */ /* 0x000fe20000010014 */
[----:B------:R-:W-:-:S03]  /*ab20*/  FMUL.FTZ R188, R180, R188 ;  /* 0x000000bcb4bc7220 */ /* 0x000fc60000410000 */
[----:B------:R-:W-:Y:S01]  /*ab30*/  FADD.FTZ R189, R231, -R60 ;  /* 0x8000003ce7bd7221 */ /* 0x000fe20000010000 */
[----:B------:R-:W-:-:S05]  /*ab40*/  HADD2.F32 R60, -RZ, R33.H0_H0 ;  /* 0x20000021ff3c7230 */ /* 0x000fca0000004100 */
[----:B------:R-:W-:Y:S01]  /*ab50*/  FFMA.FTZ R189, R22, R189, R60 ;  /* 0x000000bd16bd7223 */ /* 0x000fe2000001003c */
[-C--:B------:R-:W-:Y:S01]  /*ab60*/  FMUL.FTZ R60, R190, R21.reuse ;  /* 0x00000015be3c7220 */ /* 0x080fe20000410000 */
[--C-:B------:R-:W-:Y:S02]  /*ab70*/  HADD2.F32 R190, -RZ, R185.reuse.H0_H0 ;  /* 0x200000b9ffbe7230 */ /* 0x100fe40000004100 */
[----:B------:R-:W-:Y:S02]  /*ab80*/  HADD2.F32 R185, -RZ, R185.H1_H1 ;  /* 0x300000b9ffb97230 */ /* 0x000fe40000004100 */
[----:B------:R-:W-:Y:S01]  /*ab90*/  FFMA.FTZ R184, R60, R184, R61 ;  /* 0x000000b83cb87223 */ /* 0x000fe2000001003d */
[----:B------:R-:W-:-:S04]  /*aba0*/  FMUL.FTZ R61, R189, R21 ;  /* 0x00000015bd3d7220 */ /* 0x000fc80000410000 */
[----:B------:R-:W-:Y:S01]  /*abb0*/  FFMA.FTZ R190, R61, R190, R62 ;  /* 0x000000be3dbe7223 */ /* 0x000fe2000001003e */
[----:B------:R-:W-:Y:S01]  /*abc0*/  FFMA.FTZ R62, R11, R19, R20 ;  /* 0x000000130b3e7223 */ /* 0x000fe20000010014 */
[----:B------:R-:W-:-:S03]  /*abd0*/  FMUL.FTZ R61, R182, R61 ;  /* 0x0000003db63d7220 */ /* 0x000fc60000410000 */
        /* <DEDUP_REMOVED lines=35> */
[----:B------:R-:W-:Y:S01]  /*ae10*/  FMUL.FTZ R59, R179, R58 ;  /* 0x0000003ab33b7220 */ /* 0x000fe20000410000 */
[----:B------:R-:W-:Y:S01]  /*ae20*/  FMUL.FTZ R58, R177, R56 ;  /* 0x00000038b13a7220 */ /* 0x000fe20000410000 */
[----:B------:R-:W-:-:S03]  /*ae30*/  FMUL.FTZ R56, R181, R60 ;  /* 0x0000003cb5387220 */ /* 0x000fc60000410000 */
[----:B------:R-:W-:Y:S01]  /*ae40*/  F2FP.F16.F32.PACK_AB R59, R59, R57 ;  /* 0x000000393b3b723e */ /* 0x000fe200000000ff */
[----:B------:R-:W-:Y:S01]  /*ae50*/  FMUL.FTZ R57, R183, R62 ;  /* 0x0000003eb7397220 */ /* 0x000fe20000410000 */
[----:B------:R-:W-:Y:S02]  /*ae60*/  F2FP.F16.F32.PACK_AB R58, R58, R63 ;  /* 0x0000003f3a3a723e */ /* 0x000fe400000000ff */
[----:B------:R-:W-:Y:S02]  /*ae70*/  F2FP.F16.F32.PACK_AB R56, R56, R188 ;  /* 0x000000bc3838723e */ /* 0x000fe400000000ff */
[----:B------:R-:W-:-:S07]  /*ae80*/  F2FP.F16.F32.PACK_AB R57, R57, R61 ;  /* 0x0000003d3939723e */ /* 0x000fce00000000ff */
.L_x_12807:
        /* <DEDUP_REMOVED lines=15> */
.L_x_12805:
[----:B------:R-:W-:Y:S05]  /*af80*/  BSYNC.RECONVERGENT B2 ;  /* 0x0000000000027941 */ /* 0x000fea0003800200 */
.L_x_12804:
[----:B------:R-:W-:Y:S05]  /*af90*/  @!P5 BRA `(.L_x_12789) ;  /* 0x000000080084d947 */ /* 0x000fea0003800000 */
[----:B------:R-:W0:Y:S02]  /*afa0*/  LDC.64 R184, c[0x0][0x390] ;  /* 0x0000e400ffb87b82 */ /* 0x000e240000000a00 */
[----:B0-----:R-:W-:-:S06]  /*afb0*/  IMAD.WIDE.U32 R184, R18, 0x10, R184 ;  /* 0x0000001012b87825 */ /* 0x001fcc00078e00b8 */
[----:B------:R-:W5:Y:S01]  /*afc0*/  LDG.E.128 R184, desc[UR6][R184.64] ;  /* 0x00000006b8b87981 */ /* 0x000f62000c1e1d00 */
[----:B------:R-:W-:-:S04]  /*afd0*/  ISETP.NE.U32.AND P1, PT, RZ, UR12, PT ;  /* 0x0000000cff007c0c */ /* 0x000fc8000bf25070 */
[----:B------:R-:W-:-:S13]  /*afe0*/  ISETP.NE.AND.EX P1, PT, RZ, UR13, PT, P1 ;  /* 0x0000000dff007c0c */ /* 0x000fda000bf25310 */
[----:B------:R-:W-:Y:S05]  /*aff0*/  @!P1 BRA `(.L_x_12808) ;  /* 0x0000000400249947 */ /* 0x000fea0003800000 */
[----:B-----5:R-:W-:Y:S01]  /*b000*/  FFMA.FTZ R27, R2, R19, R20 ;  /* 0x00000013021b7223 */ /* 0x020fe20000010014 */
[--C-:B------:R-:W-:Y:S02]  /*b010*/  HADD2.F32 R24, -RZ, R31.reuse.H1_H1 ;  /* 0x3000001fff187230 */ /* 0x100fe40000004100 */
[----:B------:R-:W-:Y:S02]  /*b020*/  HADD2.F32 R25, -RZ, R31.H0_H0 ;  /* 0x2000001fff197230 */ /* 0x000fe40000004100 */
[----:B------:R-:W-:Y:S01]  /*b030*/  FADD.FTZ R27, R217, -R27 ;  /* 0x8000001bd91b7221 */ /* 0x000fe20000010000 */
[----:B------:R-:W-:Y:S02]  /*b040*/  HADD2.F32 R26, -RZ, R187.H1_H1 ;  /* 0x300000bbff1a7230 */ /* 0x000fe40000004100 */
[----:B------:R-:W-:Y:S02]  /*b050*/  HADD2.F32 R188, -RZ, R30.H0_H0 ;  /* 0x2000001effbc7230 */ /* 0x000fe40000004100 */
[----:B------:R-:W-:Y:S01]  /*b060*/  FFMA.FTZ R27, R22, R27, R24 ;  /* 0x0000001b161b7223 */ /* 0x000fe20000010018 */
[----:B------:R-:W-:-:S04]  /*b070*/  FFMA.FTZ R24, R214, R19, R20 ;  /* 0x00000013d6187223 */ /* 0x000fc80000010014 */
[----:B------:R-:W-:-:S04]  /*b080*/  FADD.FTZ R24, R218, -R24 ;  /* 0x80000018da187221 */ /* 0x000fc80000010000 */
[----:B------:R-:W-:Y:S01]  /*b090*/  FFMA.FTZ R24, R22, R24, R25 ;  /* 0x0000001816187223 */ /* 0x000fe20000010019 */
[----:B------:R-:W-:-:S04]  /*b0a0*/  FMUL.FTZ R25, R27, R21 ;  /* 0x000000151b197220 */ /* 0x000fc80000410000 */
[----:B------:R-:W-:Y:S01]  /*b0b0*/  FFMA.FTZ R189, R25, R26, R51 ;  /* 0x0000001a19bd7223 */ /* 0x000fe20000010033 */
[----:B------:R-:W-:Y:S02]  /*b0c0*/  HADD2.F32 R51, -RZ, R187.H0_H0 ;  /* 0x200000bbff337230 */ /* 0x000fe40000004100 */
[----:B------:R-:W-:Y:S01]  /*b0d0*/  FMUL.FTZ R26, R24, R21 ;  /* 0x00000015181a7220 */ /* 0x000fe20000410000 */
[----:B------:R-:W-:Y:S01]  /*b0e0*/  FMUL.FTZ R25, R171, R25 ;  /* 0x00000019ab197220 */ /* 0x000fe20000410000 */
[----:B------:R-:W-:Y:S02]  /*b0f0*/  F2FP.F16.F32.PACK_AB R27, R27, R24 ;  /* 0x000000181b1b723e */ /* 0x000fe400000000ff */
[----:B------:R-:W-:Y:S01]  /*b100*/  FFMA.FTZ R187, R26, R51, R50 ;  /* 0x000000331abb7223 */ /* 0x000fe20000010032 */
[----:B------:R-:W-:Y:S01]  /*b110*/  FFMA.FTZ R50, R4, R19, R20 ;  /* 0x0000001304327223 */ /* 0x000fe20000010014 */
[----:B------:R-:W-:-:S03]  /*b120*/  FMUL.FTZ R51, R170, R26 ;  /* 0x0000001aaa337220 */ /* 0x000fc60000410000 */
[----:B------:R-:W-:Y:S02]  /*b130*/  FADD.FTZ R50, R220, -R50 ;  /* 0x80000032dc327221 */ /* 0x000fe40000010000 */
[----:B------:R-:W-:Y:S01]  /*b140*/  F2FP.F16.F32.PACK_AB R51, R25, R51 ;  /* 0x000000331933723e */ /* 0x000fe200000000ff */
[--C-:B------:R-:W-:Y:S02]  /*b150*/  HADD2.F32 R25, -RZ, R186.reuse.H0_H0 ;  /* 0x200000baff197230 */ /* 0x100fe40000004100 */
[----:B------:R-:W-:Y:S01]  /*b160*/  FFMA.FTZ R26, R22, R50, R188 ;  /* 0x00000032161a7223 */ /* 0x000fe200000100bc */
[----:B------:R-:W-:-:S03]  /*b170*/  HADD2.F32 R50, -RZ, R186.H1_H1 ;  /* 0x300000baff327230 */ /* 0x000fc60000004100 */
[----:B------:R-:W-:-:S04]  /*b180*/  FMUL.FTZ R24, R26, R21 ;  /* 0x000000151a187220 */ /* 0x000fc80000410000 */
[----:B------:R-:W-:Y:S01]  /*b190*/  FFMA.FTZ R190, R24, R25, R48 ;  /* 0x0000001918be7223 */ /* 0x000fe20000010030 */
[----:B------:R-:W-:Y:S01]  /*b1a0*/  FFMA.FTZ R25, R3, R19, R20 ;  /* 0x0000001303197223 */ /* 0x000fe20000010014 */
[----:B------:R-:W-:Y:S02]  /*b1b0*/  HADD2.F32 R48, -RZ, R30.H1_H1 ;  /* 0x3000001eff307230 */ /* 0x000fe40000004100 */
[----:B------:R-:W-:Y:S01]  /*b1c0*/  FMUL.FTZ R24, R168, R24 ;  /* 0x00000018a8187220 */ /* 0x000fe20000410000 */
[----:B------:R-:W-:-:S04]  /*b1d0*/  FADD.FTZ R25, R219, -R25 ;  /* 0x80000019db197221 */ /* 0x000fc80000010000 */
[----:B------:R-:W-:-:S04]  /*b1e0*/  FFMA.FTZ R48, R22, R25, R48 ;  /* 0x0000001916307223 */ /* 0x000fc80000010030 */
[C---:B------:R-:W-:Y:S01]  /*b1f0*/  FMUL.FTZ R25, R48.reuse, R21 ;  /* 0x0000001530197220 */ /* 0x040fe20000410000 */
[----:B------:R-:W-:Y:S01]  /*b200*/  F2FP.F16.F32.PACK_AB R26, R48, R26 ;  /* 0x0000001a301a723e */ /* 0x000fe200000000ff */
[----:B------:R-:W-:Y:S02]  /*b210*/  FFMA.FTZ R48, R6, R19, R20 ;  /* 0x0000001306307223 */ /* 0x000fe40000010014 */
[----:B------:R-:W-:Y:S01]  /*b220*/  FFMA.FTZ R186, R25, R50, R49 ;  /* 0x0000003219ba7223 */ /* 0x000fe20000010031 */
[----:B------:R-:W-:Y:S02]  /*b230*/  HADD2.F32 R49, -RZ, R29.H0_H0 ;  /* 0x2000001dff317230 */ /* 0x000fe40000004100 */
[----:B------:R-:W-:Y:S01]  /*b240*/  FADD.FTZ R48, R222, -R48 ;  /* 0x80000030de307221 */ /* 0x000fe20000010000 */
[----:B------:R-:W-:-:S03]  /*b250*/  FMUL.FTZ R50, R169, R25 ;  /* 0x00000019a9327220 */ /* 0x000fc60000410000 */
[----:B------:R-:W-:Y:S01]  /*b260*/  FFMA.FTZ R25, R22, R48, R49 ;  /* 0x0000003016197223 */ /* 0x000fe20000010031 */
[----:B------:R-:W-:Y:S01]  /*b270*/  HADD2.F32 R48, -RZ, R185.H0_H0 ;  /* 0x200000b9ff307230 */ /* 0x000fe20000004100 */
[----:B------:R-:W-:Y:S01]  /*b280*/  F2FP.F16.F32.PACK_AB R50, R50, R24 ;  /* 0x000000183232723e */ /* 0x000fe200000000ff */
[----:B------:R-:W-:Y:S02]  /*b290*/  HADD2.F32 R49, -RZ, R29.H1_H1 ;  /* 0x3000001dff317230 */ /* 0x000fe40000004100 */
        /* <DEDUP_REMOVED lines=9> */
[----:B------:R-:W-:Y:S02]  /*b330*/  HADD2.F32 R48, -RZ, R28.H0_H0 ;  /* 0x2000001cff307230 */ /* 0x000fe40000004100 */
[----:B------:R-:W-:Y:S01]  /*b340*/  FFMA.FTZ R185, R49, R54, R55 ;  /* 0x0000003631b97223 */ /* 0x000fe20000010037 */
[----:B------:R-:W-:Y:S01]  /*b350*/  FMUL.FTZ R49, R175, R49 ;  /* 0x00000031af317220 */ /* 0x000fe20000410000 */
[----:B------:R-:W-:-:S04]  /*b360*/  HADD2.F32 R54, -RZ, R184.H0_H0 ;  /* 0x200000b8ff367230 */ /* 0x000fc80000004100 */
[----:B------:R-:W-:Y:S01]  /*b370*/  F2FP.F16.F32.PACK_AB R49, R49, R24 ;  /* 0x000000183131723e */ /* 0x000fe200000000ff */
[-CC-:B------:R-:W-:Y:S01]  /*b380*/  FFMA.FTZ R24, R213, R19.reuse, R20.reuse ;  /* 0x00000013d5187223 */ /* 0x180fe20000010014 */
[----:B------:R-:W-:Y:S01]  /*b390*/  FFMA.FTZ R19, R215, R19, R20 ;  /* 0x00000013d7137223 */ /* 0x000fe20000010014 */
[----:B------:R-:W-:Y:S02]  /*b3a0*/  HADD2.F32 R20, -RZ, R28.H1_H1 ;  /* 0x3000001cff147230 */ /* 0x000fe40000004100 */
[----:B------:R-:W-:Y:S01]  /*b3b0*/  FADD.FTZ R24, R224, -R24 ;  /* 0x80000018e0187221 */ /* 0x000fe20000010000 */
[----:B------:R-:W-:-:S03]  /*b3c0*/  FADD.FTZ R19, R223, -R19 ;  /* 0x80000013df137221 */ /* 0x000fc60000010000 */
[C---:B------:R-:W-:Y:S01]  /*b3d0*/  FFMA.FTZ R24, R22.reuse, R24, R48 ;  /* 0x0000001816187223 */ /* 0x040fe20000010030 */
[----:B------:R-:W-:Y:S01]  /*b3e0*/  FFMA.FTZ R19, R22, R19, R20 ;  /* 0x0000001316137223 */ /* 0x000fe20000010014 */
[----:B------:R-:W-:Y:S02]  /*b3f0*/  HADD2.F32 R20, -RZ, R184.H1_H1 ;  /* 0x300000b8ff147230 */ /* 0x000fe40000004100 */
[-C--:B------:R-:W-:Y:S01]  /*b400*/  FMUL.FTZ R48, R24, R21.reuse ;  /* 0x0000001518307220 */ /* 0x080fe20000410000 */
[C---:B------:R-:W-:Y:S01]  /*b410*/  FMUL.FTZ R21, R19.reuse, R21 ;  /* 0x0000001513157220 */ /* 0x040fe20000410000 */
[----:B------:R-:W-:Y:S02]  /*b420*/  F2FP.F16.F32.PACK_AB R24, R19, R24 ;  /* 0x000000181318723e */ /* 0x000fe400000000ff */
[----:B------:R-:W-:Y:S01]  /*b430*/  FFMA.FTZ R196, R48, R54, R52 ;  /* 0x0000003630c47223 */ /* 0x000fe20000010034 */
[----:B------:R-:W-:Y:S01]  /*b440*/  FFMA.FTZ R184, R21, R20, R53 ;  /* 0x0000001415b87223 */ /* 0x000fe20000010035 */
[----:B------:R-:W-:Y:S01]  /*b450*/  FMUL.FTZ R20, R172, R48 ;  /* 0x00000030ac147220 */ /* 0x000fe20000410000 */
[----:B------:R-:W-:-:S05]  /*b460*/  FMUL.FTZ R21, R173, R21 ;  /* 0x00000015ad157220 */ /* 0x000fca0000410000 */
[----:B------:R-:W-:Y:S01]  /*b470*/  F2FP.F16.F32.PACK_AB R48, R21, R20 ;  /* 0x000000141530723e */ /* 0x000fe200000000ff */
[----:B------:R-:W-:Y:S06]  /*b480*/  BRA `(.L_x_12809) ;  /* 0x0000000400107947 */ /* 0x000fec0003800000 */
.L_x_12808:
[----:B------:R-:W-:Y:S01]  /*b490*/  FFMA.FTZ R188, R213, R19, R20 ;  /* 0x00000013d5bc7223 */ /* 0x000fe20000010014 */
[----:B------:R-:W-:Y:S02]  /*b4a0*/  HADD2.F32 R189, -RZ, R28.H0_H0 ;  /* 0x2000001cffbd7230 */ /* 0x000fe40000004100 */
[--C-:B-----5:R-:W-:Y:S02]  /*b4b0*/  HADD2.F32 R191, -RZ, R185.reuse.H0_H0 ;  /* 0x200000b9ffbf7230 */ /* 0x120fe40000004100 */
        /* <DEDUP_REMOVED lines=47> */
[--C-:B------:R-:W-:Y:S02]  /*b7b0*/  HADD2.F32 R22, -RZ, R187.reuse.H0_H0 ;  /* 0x200000bbff167230 */ /* 0x100fe40000004100 */
[-C--:B------:R-:W-:Y:S01]  /*b7c0*/  FMUL.FTZ R19, R49, R21.reuse ;  /* 0x0000001531137220 */ /* 0x080fe20000410000 */
[----:B------:R-:W-:Y:S01]  /*b7d0*/  FMUL.FTZ R49, R175, R54 ;  /* 0x00000036af317220 */ /* 0x000fe20000410000 */
[----:B------:R-:W-:Y:S01]  /*b7e0*/  FMUL.FTZ R21, R20, R21 ;  /* 0x0000001514157220 */ /* 0x000fe20000410000 */
[----:B------:R-:W-:-:S03]  /*b7f0*/  HADD2.F32 R20, -RZ, R187.H1_H1 ;  /* 0x300000bbff147230 */ /* 0x000fc60000004100 */
[----:B------:R-:W-:Y:S01]  /*b800*/  FFMA.FTZ R187, R21, R22, R50 ;  /* 0x0000001615bb7223 */ /* 0x000fe20000010032 */
[----:B------:R-:W-:Y:S01]  /*b810*/  FMUL.FTZ R21, R170, R21 ;  /* 0x00000015aa157220 */ /* 0x000fe20000410000 */
[----:B------:R-:W-:Y:S01]  /*b820*/  FFMA.FTZ R189, R19, R20, R51 ;  /* 0x0000001413bd7223 */ /* 0x000fe20000010033 */
[----:B------:R-:W-:Y:S01]  /*b830*/  FMUL.FTZ R19, R171, R19 ;  /* 0x00000013ab137220 */ /* 0x000fe20000410000 */
[----:B------:R-:W-:Y:S01]  /*b840*/  FMUL.FTZ R22, R169, R48 ;  /* 0x00000030a9167220 */ /* 0x000fe20000410000 */
[----:B------:R-:W-:Y:S01]  /*b850*/  FMUL.FTZ R20, R174, R53 ;  /* 0x00000035ae147220 */ /* 0x000fe20000410000 */
[----:B------:R-:W-:Y:S02]  /*b860*/  FMUL.FTZ R48, R173, R52 ;  /* 0x00000034ad307220 */ /* 0x000fe40000410000 */
[----:B------:R-:W-:Y:S01]  /*b870*/  F2FP.F16.F32.PACK_AB R51, R19, R21 ;  /* 0x000000151333723e */ /* 0x000fe200000000ff */
[----:B------:R-:W-:Y:S01]  /*b880*/  FMUL.FTZ R19, R172, R188 ;  /* 0x000000bcac137220 */ /* 0x000fe20000410000 */
[----:B------:R-:W-:Y:S01]  /*b890*/  FMUL.FTZ R21, R168, R55 ;  /* 0x00000037a8157220 */ /* 0x000fe20000410000 */
[----:B------:R-:W-:-:S03]  /*b8a0*/  F2FP.F16.F32.PACK_AB R49, R49, R20 ;  /* 0x000000143131723e */ /* 0x000fc600000000ff */
[----:B------:R-:W-:Y:S02]  /*b8b0*/  F2FP.F16.F32.PACK_AB R48, R48, R19 ;  /* 0x000000133030723e */ /* 0x000fe400000000ff */
[----:B------:R-:W-:-:S07]  /*b8c0*/  F2FP.F16.F32.PACK_AB R50, R22, R21 ;  /* 0x000000151632723e */ /* 0x000fce00000000ff */
.L_x_12809:
        /* <DEDUP_REMOVED lines=14> */
.L_x_12789:
[----:B------:R-:W-:Y:S05]  /*b9b0*/  BSYNC.RECONVERGENT B1 ;  /* 0x0000000000017941 */ /* 0x000fea0003800200 */
.L_x_12771:
[----:B------:R-:W2:Y:S01]  /*b9c0*/  LDL.LU R20, [R1+0x70] ;  /* 0x0000700001147983 */ /* 0x000ea20000300800 */
[----:B------:R-:W2:Y:S02]  /*b9d0*/  LDC.64 R18, c[0x0][0x380] ;  /* 0x0000e000ff127b82 */ /* 0x000ea40000000a00 */
[----:B--2---:R-:W-:-:S04]  /*b9e0*/  LEA R20, R18, R20, 0x2 ;  /* 0x0000001412147211 */ /* 0x004fc800078e10ff */
[----:B------:R-:W-:Y:S01]  /*b9f0*/  ISETP.GE.AND P1, PT, R20, R19, PT ;  /* 0x000000131400720c */ /* 0x000fe20003f26270 */
[----:B------:R0:W-:-:S12]  /*ba00*/  STL [R1+0x70], R20 ;  /* 0x0000701401007387 */ /* 0x0001d80000100800 */
[----:B0-----:R-:W-:Y:S05]  /*ba10*/  @!P1 BRA `(.L_x_12810) ;  /* 0xffffff5400989947 */ /* 0x001fea000383ffff */
.L_x_12750:
[----:B------:R-:W-:Y:S05]  /*ba20*/  BSYNC B0 ;  /* 0x0000000000007941 */ /* 0x000fea0003800000 */
.L_x_12749:
        /* <DEDUP_REMOVED lines=213> */
.L_x_12812:
[----:B------:R-:W-:Y:S05]  /*c780*/  BSYNC.RECONVERGENT B0 ;  /* 0x0000000000007941 */ /* 0x000fea0003800200 */
.L_x_12811:
        /* <DEDUP_REMOVED lines=17> */
.L_x_12814:
[----:B------:R-:W-:Y:S05]  /*c8a0*/  BSYNC.RECONVERGENT B0 ;  /* 0x0000000000007941 */ /* 0x000fea0003800200 */
.L_x_12813:
        /* <DEDUP_REMOVED lines=17> */
.L_x_12816:
[----:B------:R-:W-:Y:S05]  /*c9c0*/  BSYNC.RECONVERGENT B0 ;  /* 0x0000000000007941 */ /* 0x000fea0003800200 */
.L_x_12815:
        /* <DEDUP_REMOVED lines=134> */
.L_x_12818:
[----:B------:R-:W-:Y:S05]  /*d230*/  BSYNC.RECONVERGENT B0 ;  /* 0x0000000000007941 */ /* 0x000fea0003800200 */
.L_x_12817:
        /* <DEDUP_REMOVED lines=17> */
.L_x_12820:
[----:B------:R-:W-:Y:S05]  /*d350*/  BSYNC.RECONVERGENT B0 ;  /* 0x0000000000007941 */ /* 0x000fea0003800200 */
.L_x_12819:
        /* <DEDUP_REMOVED lines=17> */
.L_x_12822:
[----:B------:R-:W-:Y:S05]  /*d470*/  BSYNC.RECONVERGENT B0 ;  /* 0x0000000000007941 */ /* 0x000fea0003800200 */
.L_x_12821:
        /* <DEDUP_REMOVED lines=17> */
.L_x_12824:
[----:B------:R-:W-:Y:S05]  /*d590*/  BSYNC.RECONVERGENT B0 ;  /* 0x0000000000007941 */ /* 0x000fea0003800200 */
.L_x_12823:
        /* <DEDUP_REMOVED lines=17> */
.L_x_12826:
[----:B------:R-:W-:Y:S05]  /*d6b0*/  BSYNC.RECONVERGENT B0 ;  /* 0x0000000000007941 */ /* 0x000fea0003800200 */
.L_x_12825:
        /* <DEDUP_REMOVED lines=17> */
.L_x_12828:
[----:B------:R-:W-:Y:S05]  /*d7d0*/  BSYNC.RECONVERGENT B0 ;  /* 0x0000000000007941 */ /* 0x000fea0003800200 */
.L_x_12827:
        /* <DEDUP_REMOVED lines=11> */
.L_x_12770:
        /* <DEDUP_REMOVED lines=8> */
.L_x_12830:
[----:B------:R-:W-:Y:S05]  /*d910*/  BSYNC B1 ;  /* 0x0000000000017941 */ /* 0x000fea0003800000 */
.L_x_12829:
        /* <DEDUP_REMOVED lines=9> */
.L_x_12831:
        /* <DEDUP_REMOVED lines=8> */
.L_x_12832:
[----:B------:R-:W-:Y:S02]  /*da30*/  MOV R186, R20 ;  /* 0x0000001400ba7202 */ /* 0x000fe40000000f00 */
[----:B------:R-:W-:-:S05]  /*da40*/  MOV R19, R189 ;  /* 0x000000bd00137202 */ /* 0x000fca0000000f00 */
[----:B------:R-:W-:Y:S01]  /*da50*/  FADD.FTZ R187, R187, R19 ;  /* 0x00000013bbbb7221 */ /* 0x000fe20000010000 */
[----:B------:R-:W-:-:S07]  /*da60*/  MOV R19, 0xffffffff ;  /* 0xffffffff00137802 */ /* 0x000fce0000000f00 */
[----:B------:R-:W-:Y:S05]  /*da70*/  WARPSYNC.COLLECTIVE R19, `(.L_x_12833) ;  /* 0x0000000013087348 */ /* 0x000fea0003c00000 */
[----:B------:R0:W1:Y:S02]  /*da80*/  SHFL.BFLY P6, R189, R186, R185, R184 ;  /* 0x0c0000b9babd7389 */ /* 0x00006400000c00b8 */
[----:B01----:R-:W-:Y:S05]  /*da90*/  ENDCOLLECTIVE ;  /* 0x000000000000791b */ /* 0x003fea0003800000 */
.L_x_12833:
        /* <DEDUP_REMOVED lines=8> */
.L_x_12834:
[----:B------:R-:W-:Y:S02]  /*db20*/  MOV R186, R20 ;  /* 0x0000001400ba7202 */ /* 0x000fe40000000f00 */
[----:B------:R-:W-:-:S05]  /*db30*/  MOV R19, R189 ;  /* 0x000000bd00137202 */ /* 0x000fca0000000f00 */
[----:B------:R-:W-:Y:S01]  /*db40*/  FADD.FTZ R187, R187, R19 ;  /* 0x00000013bbbb7221 */ /* 0x000fe20000010000 */
[----:B------:R-:W-:-:S07]  /*db50*/  MOV R19, 0xffffffff ;  /* 0xffffffff00137802 */ /* 0x000fce0000000f00 */
[----:B------:R-:W-:Y:S05]  /*db60*/  WARPSYNC.COLLECTIVE R19, `(.L_x_12835) ;  /* 0x0000000013087348 */ /* 0x000fea0003c00000 */
[----:B------:R0:W1:Y:S02]  /*db70*/  SHFL.BFLY P6, R189, R186, R185, R184 ;  /* 0x0c0000b9babd7389 */ /* 0x00006400000c00b8 */
[----:B01----:R-:W-:Y:S05]  /*db80*/  ENDCOLLECTIVE ;  /* 0x000000000000791b */ /* 0x003fea0003800000 */
.L_x_12835:
        /* <DEDUP_REMOVED lines=8> */
.L_x_12836:
[----:B------:R-:W-:Y:S02]  /*dc10*/  MOV R186, R188 ;  /* 0x000000bc00ba7202 */ /* 0x000fe40000000f00 */
[----:B------:R-:W-:-:S05]  /*dc20*/  MOV R19, R189 ;  /* 0x000000bd00137202 */ /* 0x000fca0000000f00 */
[----:B------:R-:W-:Y:S01]  /*dc30*/  FADD.FTZ R20, R187, R19 ;  /* 0x00000013bb147221 */ /* 0x000fe20000010000 */
[----:B------:R-:W-:-:S07]  /*dc40*/  MOV R19, 0xffffffff ;  /* 0xffffffff00137802 */ /* 0x000fce0000000f00 */
[----:B------:R-:W-:Y:S05]  /*dc50*/  WARPSYNC.COLLECTIVE R19, `(.L_x_12837) ;  /* 0x0000000013087348 */ /* 0x000fea0003c00000 */
[----:B------:R0:W1:Y:S02]  /*dc60*/  SHFL.BFLY P6, R189, R186, R185, R184 ;  /* 0x0c0000b9babd7389 */ /* 0x00006400000c00b8 */
[----:B01----:R-:W-:Y:S05]  /*dc70*/  ENDCOLLECTIVE ;  /* 0x000000000000791b */ /* 0x003fea0003800000 */
.L_x_12837:
        /* <DEDUP_REMOVED lines=8> */
.L_x_12838:
[----:B------:R-:W-:Y:S02]  /*dd00*/  MOV R186, R187 ;  /* 0x000000bb00ba7202 */ /* 0x000fe40000000f00 */
[----:B------:R-:W-:-:S07]  /*dd10*/  MOV R188, R189 ;  /* 0x000000bd00bc7202 */ /* 0x000fce0000000f00 */
[----:B------:R-:W-:Y:S05]  /*dd20*/  WARPSYNC.COLLECTIVE R19, `(.L_x_12839) ;  /* 0x0000000013087348 */ /* 0x000fea0003c00000 */
[----:B------:R0:W1:Y:S02]  /*dd30*/  SHFL.BFLY P6, R189, R186, R185, R184 ;  /* 0x0c0000b9babd7389 */ /* 0x00006400000c00b8 */
[----:B01----:R-:W-:Y:S05]  /*dd40*/  ENDCOLLECTIVE ;  /* 0x000000000000791b */ /* 0x003fea0003800000 */
.L_x_12839:
[----:B------:R-:W-:Y:S01]  /*dd50*/  MOV R184, R189 ;  /* 0x000000bd00b87202 */ /* 0x000fe20000000f00 */
[----:B------:R-:W-:Y:S06]  /*dd60*/  BRA `(.L_x_12840) ;  /* 0xffffff70005c7947 */ /* 0x000fec000383ffff */
.L_x_12841:
        /* <DEDUP_REMOVED lines=9> */
.L_x_25456:


//--------------------- .text._ZN10layer_norm13ln_bwd_kernelINS_13Kernel_traitsIf6__halfS2_S2_fjLj1280ELj1ELj4ELj1ELj16ENS_18Kernel_traits_baseILj1280EfS2_S2_S2_fjLj128EEEEELb0ELb1ELb0ELb1EEEvNS_9BwdParamsE --------------------------
	.section	.text._ZN10layer_norm13ln_bwd_kernelINS_13Kernel_traitsIf6__halfS2_S2_fjLj1280ELj1ELj4ELj1ELj16ENS_18Kernel_traits_baseILj1280EfS2_S2_S2_fjLj128EEEEELb0ELb1ELb0ELb1EEEvNS_9BwdParamsE,"ax",@progbits
	.align	128
        .global         _ZN10layer_norm13ln_bwd_kernelINS_13Kernel_traitsIf6__halfS2_S2_fjLj1280ELj1ELj4ELj1ELj16ENS_18Kernel_traits_baseILj1280EfS2_S2_S2_fjLj128EEEEELb0ELb1ELb0ELb1EEEvNS_9BwdParamsE
        .type           _ZN10layer_norm13ln_bwd_kernelINS_13Kernel_traitsIf6__halfS2_S2_fjLj1280ELj1ELj4ELj1ELj16ENS_18Kernel_traits_baseILj1280EfS2_S2_S2_fjLj128EEEEELb0ELb1ELb0ELb1EEEvNS_9BwdParamsE,@function
        .size           _ZN10layer_norm13ln_bwd_kernelINS_13Kernel_traitsIf6__halfS2_S2_fjLj1280ELj1ELj4ELj1ELj16ENS_18Kernel_traits_baseILj1280EfS2_S2_S2_fjLj128EEEEELb0ELb1ELb0ELb1EEEvNS_9BwdParamsE,(.L_x_25457 - _ZN10layer_norm13ln_bwd_kernelINS_13Kernel_traitsIf6__halfS2_S2_fjLj1280ELj1ELj4ELj1ELj16ENS_18Kernel_traits_baseILj1280EfS2_S2_S2_fjLj128EEEEELb0ELb1ELb0ELb1EEEvNS_9BwdParamsE)
        .other          _ZN10layer_norm13ln_bwd_kernelINS_13Kernel_traitsIf6__halfS2_S2_fjLj1280ELj1ELj4ELj1ELj16ENS_18Kernel_traits_baseILj1280EfS2_S2_S2_fjLj128EEEEELb0ELb1ELb0ELb1EEEvNS_9BwdParamsE,@"STO_CUDA_ENTRY STV_DEFAULT"
_ZN10layer_norm13ln_bwd_kernelINS_13Kernel_traitsIf6__halfS2_S2_fjLj1280ELj1ELj4ELj1ELj16ENS_18Kernel_traits_baseILj1280EfS2_S2_S2_fjLj128EEEEELb0ELb1ELb0ELb1EEEvNS_9BwdParamsE:
.text._ZN10layer_norm13ln_bwd_kernelINS_13Kernel_traitsIf6__halfS2_S2_fjLj1280ELj1ELj4ELj1ELj16ENS_18Kernel_traits_baseILj1280EfS2_S2_S2_fjLj128EEEEELb0ELb1ELb0ELb1EEEvNS_9BwdParamsE:
        /* <DEDUP_REMOVED lines=228> */
.L_x_12870:
[----:B0-----:R-:W0:Y:S08]  /*0e40*/  @P0 LDC.64 R2, c[0x0][0x3e0] ;  /* 0x0000f800ff020b82 */ /* 0x001e300000000a00 */
[----:B-1----:R-:W1:Y:S08]  /*0e50*/  LDC.64 R4, c[0x0][0x3c0] ;  /* 0x0000f000ff047b82 */ /* 0x002e700000000a00 */
[----:B------:R-:W2:Y:S01]  /*0e60*/  LDC.64 R6, c[0x0][0x3c8] ;  /* 0x0000f200ff067b82 */ /* 0x000ea20000000a00 */
[----:B0-----:R-:W-:-:S05]  /*0e70*/  @P0 IMAD.WIDE R2, R8, 0x2, R2 ;  /* 0x0000000208020825 */ /* 0x001fca00078e0202 */
[----:B------:R2:W3:Y:S01]  /*0e80*/  @P0 LDG.E.U16 R0, desc[UR6][R2.64] ;  /* 0x0000000602000981 */ /* 0x0004e2000c1e1500 */
[----:B-1----:R-:W-:-:S06]  /*0e90*/  IMAD.WIDE R4, R8, 0x4, R4 ;  /* 0x0000000408047825 */ /* 0x002fcc00078e0204 */
        /* <DEDUP_REMOVED lines=17> */
[----:B------:R-:W0:Y:S08]  /*0fb0*/  LDC.64 R20, c[0x0][0x3a8] ;  /* 0x0000ea00ff147b82 */ /* 0x000e300000000a00 */
[----:B------:R-:W1:Y:S01]  /*0fc0*/  LDC.64 R16, c[0x0][0x428] ;  /* 0x00010a00ff107b82 */ /* 0x000e620000000a00 */
[C---:B------:R-:W-:Y:S02]  /*0fd0*/  IADD3 R166, PT, PT, R185.reuse, 0x20, RZ ;  /* 0x00000020b9a67810 */ /* 0x040fe40007ffe0ff */
[----:B------:R-:W-:-:S02]  /*0fe0*/  IADD3 R5, PT, PT, R185, 0x80, RZ ;  /* 0x00000080b9057810 */ /* 0x000fc40007ffe0ff */
[C---:B------:R-:W-:Y:S02]  /*0ff0*/  IADD3 R149, PT, PT, R185.reuse, 0x40, RZ ;  /* 0x00000040b9957810 */ /* 0x040fe40007ffe0ff */
[C---:B------:R-:W-:Y:S01]  /*1000*/  IADD3 R4, PT, PT, R185.reuse, 0x60, RZ ;  /* 0x00000060b9047810 */ /* 0x040fe20007ffe0ff */
[----:B0-----:R-:W-:-:S04]  /*1010*/  IMAD.WIDE.U32 R156, R185, 0x10, R20 ;  /* 0x00000010b99c7825 */ /* 0x001fc800078e0014 */
[C-C-:B------:R-:W-:Y:S02]  /*1020*/  IMAD.WIDE.U32 R140, R166.reuse, 0x10, R20.reuse ;  /* 0x00000010a68c7825 */ /* 0x140fe400078e0014 */
[----:B------:R-:W2:Y:S02]  /*1030*/  LDG.E.128 R156, desc[UR6][R156.64] ;  /* 0x000000069c9c7981 */ /* 0x000ea4000c1e1d00 */
[----:B------:R-:W-:Y:S02]  /*1040*/  IMAD.WIDE.U32 R152, R5, 0x10, R20 ;  /* 0x0000001005987825 */ /* 0x000fe400078e0014 */
[----:B------:R-:W3:Y:S02]  /*1050*/  LDG.E.128 R140, desc[UR6][R140.64] ;  /* 0x000000068c8c7981 */ /* 0x000ee4000c1e1d00 */
[--C-:B-1----:R-:W-:Y:S02]  /*1060*/  IMAD.WIDE.U32 R144, R185, 0x10, R16.reuse ;  /* 0x00000010b9907825 */ /* 0x102fe400078e0010 */
        /* <DEDUP_REMOVED lines=14> */
[----:B--2---:R-:W-:Y:S02]  /*1150*/  HADD2.F32 R2, -RZ, R156.H0_H0 ;  /* 0x2000009cff027230 */ /* 0x004fe40000004100 */
[----:B------:R-:W-:Y:S02]  /*1160*/  HADD2.F32 R187, -RZ, R158.H0_H0 ;  /* 0x2000009effbb7230 */ /* 0x000fe40000004100 */
[--C-:B---3--:R-:W-:Y:S02]  /*1170*/  HADD2.F32 R177, -RZ, R141.reuse.H0_H0 ;  /* 0x2000008dffb17230 */ /* 0x108fe40000004100 */
[----:B------:R-:W-:Y:S02]  /*1180*/  HADD2.F32 R178, -RZ, R141.H1_H1 ;  /* 0x3000008dffb27230 */ /* 0x000fe40000004100 */
[--C-:B------:R-:W-:Y:S02]  /*1190*/  HADD2.F32 R179, -RZ, R142.reuse.H0_H0 ;  /* 0x2000008effb37230 */ /* 0x100fe40000004100 */
[----:B------:R-:W-:-:S02]  /*11a0*/  HADD2.F32 R182, -RZ, R142.H1_H1 ;  /* 0x3000008effb67230 */ /* 0x000fc40000004100 */
[----:B----4-:R-:W-:Y:S02]  /*11b0*/  HADD2.F32 R11, -RZ, R155.H0_H0 ;  /* 0x2000009bff0b7230 */ /* 0x010fe40000004100 */
[----:B------:R-:W-:Y:S02]  /*11c0*/  HADD2.F32 R10, -RZ, R152.H0_H0 ;  /* 0x20000098ff0a7230 */ /* 0x000fe40000004100 */
[----:B------:R-:W-:Y:S02]  /*11d0*/  HADD2.F32 R9, -RZ, R153.H0_H0 ;  /* 0x20000099ff097230 */ /* 0x000fe40000004100 */
        /* <DEDUP_REMOVED lines=20> */
[----:B------:R-:W-:-:S02]  /*1320*/  HADD2.F32 R155, -RZ, R155.H1_H1 ;  /* 0x3000009bff9b7230 */ /* 0x000fc40000004100 */
[----:B------:R-:W-:Y:S02]  /*1330*/  HADD2.F32 R152, -RZ, R152.H1_H1 ;  /* 0x30000098ff987230 */ /* 0x000fe40000004100 */
[----:B------:R-:W-:Y:S02]  /*1340*/  HADD2.F32 R153, -RZ, R153.H1_H1 ;  /* 0x30000099ff997230 */ /* 0x000fe40000004100 */
[----:B------:R-:W-:Y:S02]  /*1350*/  HADD2.F32 R154, -RZ, R154.H1_H1 ;  /* 0x3000009aff9a7230 */ /* 0x000fe40000004100 */
        /* <DEDUP_REMOVED lines=72> */
[----:B-----5:R-:W-:Y:S01]  /*17e0*/  FMUL.FTZ R0, R7, R2 ;  /* 0x0000000207007220 */ /* 0x020fe20000410000 */
[----:B------:R-:W-:Y:S01]  /*17f0*/  FMUL.FTZ R197, R101, R216 ;  /* 0x000000d865c57220 */ /* 0x000fe20000410000 */
[C---:B------:R-:W-:Y:S01]  /*1800*/  FMUL.FTZ R190, R7.reuse, R190 ;  /* 0x000000be07be7220 */ /* 0x040fe20000410000 */
        /* <DEDUP_REMOVED lines=91> */
[----:B------:R-:W-:Y:S01]  /*1dc0*/  FMUL.FTZ R235, R0, R217 ;  /* 0x000000d900eb7220 */ /* 0x000fe20000410000 */
[----:B------:R-:W-:Y:S02]  /*1dd0*/  HADD2.F32 R219, -RZ, R12.H1_H1 ;  /* 0x3000000cffdb7230 */ /* 0x000fe40000004100 */
[----:B------:R-:W-:Y:S01]  /*1de0*/  FMUL.FTZ R3, R124, R140 ;  /* 0x0000008c7c037220 */ /* 0x000fe20000410000 */
[----:B------:R-:W-:Y:S01]  /*1df0*/  FMUL.FTZ R27, R7, R27 ;  /* 0x0000001b071b7220 */ /* 0x000fe20000410000 */
[----:B------:R-:W-:Y:S01]  /*1e00*/  FADD.FTZ R233, R233, R157 ;  /* 0x0000009de9e97221 */ /* 0x000fe20000010000 */
[----:B------:R-:W-:Y:S01]  /*1e10*/  FFMA.FTZ R232, R165, R157, R232 ;  /* 0x0000009da5e87223 */ /* 0x000fe200000100e8 */
[----:B------:R0:W-:Y:S01]  /*1e20*/  STL [R1+0x54], R235 ;  /* 0x000054eb01007387 */ /* 0x0001e20000100800 */
[----:B------:R-:W-:Y:S01]  /*1e30*/  FMUL.FTZ R236, R190, R216 ;  /* 0x000000d8beec7220 */ /* 0x000fe20000410000 */
[----:B------:R-:W-:-:S02]  /*1e40*/  HADD2.F32 R218, -RZ, R13.H0_H0 ;  /* 0x2000000dffda7230 */ /* 0x000fc40000004100 */
[----:B------:R-:W-:Y:S01]  /*1e50*/  FMUL.FTZ R2, R125, R219 ;  /* 0x000000db7d027220 */ /* 0x000fe20000410000 */
[----:B------:R-:W-:Y:S01]  /*1e60*/  FMUL.FTZ R29, R7, R29 ;  /* 0x0000001d071d7220 */ /* 0x000fe20000410000 */
[----:B------:R-:W-:Y:S01]  /*1e70*/  FADD.FTZ R233, R233, R3 ;  /* 0x00000003e9e97221 */ /* 0x000fe20000010000 */
[----:B------:R-:W-:Y:S01]  /*1e80*/  FFMA.FTZ R232, R27, R3, R232 ;  /* 0x000000031be87223 */ /* 0x000fe200000100e8 */
[----:B0-----:R-:W-:Y:S01]  /*1e90*/  FMUL.FTZ R235, R189, R215 ;  /* 0x000000d7bdeb7220 */ /* 0x001fe20000410000 */
[----:B------:R-:W-:Y:S01]  /*1ea0*/  HADD2.F32 R221, -RZ, R13.H1_H1 ;  /* 0x3000000dffdd7230 */ /* 0x000fe20000004100 */
[----:B------:R0:W-:Y:S01]  /*1eb0*/  STL [R1+0x50], R236 ;  /* 0x000050ec01007387 */ /* 0x0001e20000100800 */
[----:B------:R-:W-:Y:S01]  /*1ec0*/  FMUL.FTZ R9, R126, R218 ;  /* 0x000000da7e097220 */ /* 0x000fe20000410000 */
[----:B------:R-:W-:Y:S01]  /*1ed0*/  FMUL.FTZ R31, R7, R31 ;  /* 0x0000001f071f7220 */ /* 0x000fe20000410000 */
[----:B------:R-:W-:Y:S01]  /*1ee0*/  FADD.FTZ R233, R233, R2 ;  /* 0x00000002e9e97221 */ /* 0x000fe20000010000 */
[----:B------:R-:W-:Y:S01]  /*1ef0*/  FFMA.FTZ R232, R29, R2, R232 ;  /* 0x000000021de87223 */ /* 0x000fe200000100e8 */
[----:B------:R1:W-:Y:S01]  /*1f00*/  STL [R1+0x4c], R235 ;  /* 0x00004ceb01007387 */ /* 0x0003e20000100800 */
[----:B------:R-:W-:-:S02]  /*1f10*/  HADD2.F32 R220, -RZ, R14.H0_H0 ;  /* 0x2000000effdc7230 */ /* 0x000fc40000004100 */
[----:B0-----:R-:W-:Y:S01]  /*1f20*/  FMUL.FTZ R236, R188, R214 ;  /* 0x000000d6bcec7220 */ /* 0x001fe20000410000 */
[----:B------:R-:W-:Y:S01]  /*1f30*/  FMUL.FTZ R10, R127, R221 ;  /* 0x000000dd7f0a7220 */ /* 0x000fe20000410000 */
[----:B------:R-:W-:Y:S01]  /*1f40*/  FMUL.FTZ R33, R7, R33 ;  /* 0x0000002107217220 */ /* 0x000fe20000410000 */
[----:B-1----:R-:W-:Y:S01]  /*1f50*/  FMUL.FTZ R235, R187, R213 ;  /* 0x000000d5bbeb7220 */ /* 0x002fe20000410000 */
[----:B------:R-:W-:Y:S01]  /*1f60*/  FADD.FTZ R233, R233, R9 ;  /* 0x00000009e9e97221 */ /* 0x000fe20000010000 */
[----:B------:R-:W-:Y:S01]  /*1f70*/  FFMA.FTZ R232, R31, R9, R232 ;  /* 0x000000091fe87223 */ /* 0x000fe200000100e8 */
[----:B------:R0:W-:Y:S01]  /*1f80*/  STL [R1+0x48], R236 ;  /* 0x000048ec01007387 */ /* 0x0001e20000100800 */
[----:B------:R-:W-:Y:S02]  /*1f90*/  HADD2.F32 R223, -RZ, R14.H1_H1 ;  /* 0x3000000effdf7230 */ /* 0x000fe40000004100 */
[----:B------:R-:W-:Y:S01]  /*1fa0*/  FMUL.FTZ R11, R128, R220 ;  /* 0x000000dc800b7220 */ /* 0x000fe20000410000 */
[----:B------:R1:W-:Y:S01]  /*1fb0*/  STL [R1+0x44], R235 ;  /* 0x000044eb01007387 */ /* 0x0003e20000100800 */
[----:B------:R-:W-:Y:S01]  /*1fc0*/  FMUL.FTZ R35, R7, R35 ;  /* 0x0000002307237220 */ /* 0x000fe20000410000 */
[----:B------:R-:W-:Y:S01]  /*1fd0*/  FADD.FTZ R233, R233, R10 ;  /* 0x0000000ae9e97221 */ /* 0x000fe20000010000 */
[----:B------:R-:W-:Y:S01]  /*1fe0*/  FFMA.FTZ R232, R33, R10, R232 ;  /* 0x0000000a21e87223 */ /* 0x000fe200000100e8 */
[----:B0-----:R-:W-:Y:S01]  /*1ff0*/  FMUL.FTZ R236, R186, R212 ;  /* 0x000000d4baec7220 */ /* 0x001fe20000410000 */
[----:B-1----:R-:W-:Y:S01]  /*2000*/  FMUL.FTZ R235, R181, R211 ;  /* 0x000000d3b5eb7220 */ /* 0x002fe20000410000 */
[----:B------:R-:W-:-:S03]  /*2010*/  HADD2.F32 R222, -RZ, R15.H0_H0 ;  /* 0x2000000fffde7230 */ /* 0x000fc60000004100 */
[----:B------:R0:W-:Y:S01]  /*2020*/  STL [R1+0x40], R236 ;  /* 0x000040ec01007387 */ /* 0x0001e20000100800 */
[----:B------:R-:W-:Y:S01]  /*2030*/  FMUL.FTZ R12, R129, R223 ;  /* 0x000000df810c7220 */ /* 0x000fe20000410000 */
[----:B------:R-:W-:Y:S01]  /*2040*/  FMUL.FTZ R144, R7, R144 ;  /* 0x0000009007907220 */ /* 0x000fe20000410000 */
[----:B------:R-:W-:Y:S01]  /*2050*/  FADD.FTZ R233, R233, R11 ;  /* 0x0000000be9e97221 */ /* 0x000fe20000010000 */
[----:B------:R-:W-:Y:S01]  /*2060*/  FFMA.FTZ R232, R35, R11, R232 ;  /* 0x0000000b23e87223 */ /* 0x000fe200000100e8 */
[----:B------:R1:W-:Y:S01]  /*2070*/  STL [R1+0x3c], R235 ;  /* 0x00003ceb01007387 */ /* 0x0003e20000100800 */
[----:B------:R-:W-:Y:S02]  /*2080*/  HADD2.F32 R225, -RZ, R15.H1_H1 ;  /* 0x3000000fffe17230 */ /* 0x000fe40000004100 */
[----:B0-----:R-:W-:Y:S01]  /*2090*/  FMUL.FTZ R236, R180, R210 ;  /* 0x000000d2b4ec7220 */ /* 0x001fe20000410000 */
[----:B------:R-:W-:Y:S01]  /*20a0*/  FMUL.FTZ R13, R130, R222 ;  /* 0x000000de820d7220 */ /* 0x000fe20000410000 */
[----:B------:R-:W-:Y:S01]  /*20b0*/  FMUL.FTZ R145, R7, R145 ;  /* 0x0000009107917220 */ /* 0x000fe20000410000 */
[----:B-1----:R-:W-:Y:S01]  /*20c0*/  FMUL.FTZ R235, R175, R209 ;  /* 0x000000d1afeb7220 */ /* 0x002fe20000410000 */
[----:B------:R-:W-:Y:S01]  /*20d0*/  FADD.FTZ R233, R233, R12 ;  /* 0x0000000ce9e97221 */ /* 0x000fe20000010000 */
[----:B------:R-:W-:Y:S01]  /*20e0*/  FFMA.FTZ R232, R144, R12, R232 ;  /* 0x0000000c90e87223 */ /* 0x000fe200000100e8 */
[----:B------:R0:W-:Y:S01]  /*20f0*/  STL [R1+0x38], R236 ;  /* 0x000038ec01007387 */ /* 0x0001e20000100800 */
[----:B------:R-:W-:-:S02]  /*2100*/  HADD2.F32 R224, -RZ, R16.H0_H0 ;  /* 0x20000010ffe07230 */ /* 0x000fc40000004100 */
[----:B------:R-:W-:Y:S01]  /*2110*/  FMUL.FTZ R14, R131, R225 ;  /* 0x000000e1830e7220 */ /* 0x000fe20000410000 */
[----:B------:R1:W-:Y:S01]  /*2120*/  STL [R1+0x34], R235 ;  /* 0x000034eb01007387 */ /* 0x0003e20000100800 */
[----:B------:R-:W-:Y:S01]  /*2130*/  FMUL.FTZ R146, R7, R146 ;  /* 0x0000009207927220 */ /* 0x000fe20000410000 */
[----:B------:R-:W-:Y:S01]  /*2140*/  FADD.FTZ R233, R233, R13 ;  /* 0x0000000de9e97221 */ /* 0x000fe20000010000 */
[----:B------:R-:W-:Y:S01]  /*2150*/  FFMA.FTZ R232, R145, R13, R232 ;  /* 0x0000000d91e87223 */ /* 0x000fe200000100e8 */
[----:B0-----:R-:W-:Y:S01]  /*2160*/  FMUL.FTZ R236, R176, R208 ;  /* 0x000000d0b0ec7220 */ /* 0x001fe20000410000 */
[----:B-1----:R-:W-:Y:S01]  /*2170*/  FMUL.FTZ R235, R177, R207 ;  /* 0x000000cfb1eb7220 */ /* 0x002fe20000410000 */
[----:B------:R-:W-:-:S03]  /*2180*/  HADD2.F32 R227, -RZ, R16.H1_H1 ;  /* 0x30000010ffe37230 */ /* 0x000fc60000004100 */
[----:B------:R0:W-:Y:S01]  /*2190*/  STL [R1+0x30], R236 ;  /* 0x000030ec01007387 */ /* 0x0001e20000100800 */
[----:B------:R-:W-:Y:S01]  /*21a0*/  FMUL.FTZ R15, R132, R224 ;  /* 0x000000e0840f7220 */ /* 0x000fe20000410000 */
[----:B------:R-:W-:Y:S01]  /*21b0*/  FMUL.FTZ R25, R7, R25 ;  /* 0x0000001907197220 */ /* 0x000fe20000410000 */
[----:B------:R-:W-:Y:S01]  /*21c0*/  FADD.FTZ R233, R233, R14 ;  /* 0x0000000ee9e97221 */ /* 0x000fe20000010000 */
[----:B------:R-:W-:Y:S01]  /*21d0*/  FFMA.FTZ R232, R146, R14, R232 ;  /* 0x0000000e92e87223 */ /* 0x000fe200000100e8 */
[----:B------:R1:W-:Y:S01]  /*21e0*/  STL [R1+0x2c], R235 ;  /* 0x00002ceb01007387 */ /* 0x0003e20000100800 */
[--C-:B------:R-:W-:Y:S02]  /*21f0*/  HADD2.F32 R226, -RZ, R17.reuse.H0_H0 ;  /* 0x20000011ffe27230 */ /* 0x100fe40000004100 */
[----:B0-----:R-:W-:Y:S01]  /*2200*/  FMUL.FTZ R236, R178, R206 ;  /* 0x000000ceb2ec7220 */ /* 0x001fe20000410000 */
[----:B------:R-:W-:Y:S01]  /*2210*/  FMUL.FTZ R16, R133, R227 ;  /* 0x000000e385107220 */ /* 0x000fe20000410000 */
[----:B------:R-:W-:Y:S01]  /*2220*/  FMUL.FTZ R26, R7, R26 ;  /* 0x0000001a071a7220 */ /* 0x000fe20000410000 */
[----:B-1----:R-:W-:Y:S01]  /*2230*/  FMUL.FTZ R235, R179, R205 ;  /* 0x000000cdb3eb7220 */ /* 0x002fe20000410000 */
[----:B------:R-:W-:Y:S01]  /*2240*/  FADD.FTZ R233, R233, R15 ;  /* 0x0000000fe9e97221 */ /* 0x000fe20000010000 */
[----:B------:R-:W-:Y:S01]  /*2250*/  FFMA.FTZ R232, R25, R15, R232 ;  /* 0x0000000f19e87223 */ /* 0x000fe200000100e8 */
[----:B------:R0:W-:Y:S01]  /*2260*/  STL [R1+0x28], R236 ;  /* 0x000028ec01007387 */ /* 0x0001e20000100800 */
[----:B------:R-:W-:-:S02]  /*2270*/  HADD2.F32 R229, -RZ, R17.H1_H1 ;  /* 0x30000011ffe57230 */ /* 0x000fc40000004100 */
        /* <DEDUP_REMOVED lines=9> */
[----:B------:R-:W-:Y:S02]  /*2310*/  HADD2.F32 R231, -RZ, R18.H1_H1 ;  /* 0x30000012ffe77230 */ /* 0x000fe40000004100 */
[----:B------:R-:W-:Y:S01]  /*2320*/  FMUL.FTZ R18, R135, R229 ;  /* 0x000000e587127220 */ /* 0x000fe20000410000 */
[----:B------:R-:W-:Y:S01]  /*2330*/  FMUL.FTZ R30, R7, R30 ;  /* 0x0000001e071e7220 */ /* 0x000fe20000410000 */
[----:B------:R-:W-:Y:S01]  /*2340*/  FADD.FTZ R233, R233, R17 ;  /* 0x00000011e9e97221 */ /* 0x000fe20000010000 */
[----:B------:R-:W-:Y:S01]  /*2350*/  FFMA.FTZ R232, R28, R17, R232 ;  /* 0x000000111ce87223 */ /* 0x000fe200000100e8 */
[----:B------:R1:W-:Y:S01]  /*2360*/  STL [R1+0x1c], R235 ;  /* 0x00001ceb01007387 */ /* 0x0003e20000100800 */
[--C-:B------:R-:W-:Y:S02]  /*2370*/  HADD2.F32 R230, -RZ, R19.reuse.H0_H0 ;  /* 0x20000013ffe67230 */ /* 0x100fe40000004100 */
[----:B0-----:R-:W-:Y:S01]  /*2380*/  FMUL.FTZ R236, R184, R202 ;  /* 0x000000cab8ec7220 */ /* 0x001fe20000410000 */
[----:B------:R-:W-:-:S02]  /*2390*/  HADD2.F32 R234, -RZ, R19.H1_H1 ;  /* 0x30000013ffea7230 */ /* 0x000fc40000004100 */
[----:B------:R-:W-:Y:S01]  /*23a0*/  FMUL.FTZ R19, R136, R228 ;  /* 0x000000e488137220 */ /* 0x000fe20000410000 */
[----:B------:R-:W-:Y:S01]  /*23b0*/  FMUL.FTZ R32, R7, R32 ;  /* 0x0000002007207220 */ /* 0x000fe20000410000 */
[----:B-1----:R-:W-:Y:S01]  /*23c0*/  FMUL.FTZ R235, R158, R201 ;  /* 0x000000c99eeb7220 */ /* 0x002fe20000410000 */
[----:B------:R-:W-:Y:S01]  /*23d0*/  FADD.FTZ R233, R233, R18 ;  /* 0x00000012e9e97221 */ /* 0x000fe20000010000 */
[----:B------:R-:W-:Y:S01]  /*23e0*/  FFMA.FTZ R232, R30, R18, R232 ;  /* 0x000000121ee87223 */ /* 0x000fe200000100e8 */
[----:B------:R0:W-:Y:S01]  /*23f0*/  STL [R1+0x18], R236 ;  /* 0x000018ec01007387 */ /* 0x0001e20000100800 */
[----:B------:R-:W-:Y:S01]  /*2400*/  FMUL.FTZ R20, R137, R231 ;  /* 0x000000e789147220 */ /* 0x000fe20000410000 */
[----:B------:R-:W-:Y:S02]  /*2410*/  FMUL.FTZ R34, R7, R34 ;  /* 0x0000002207227220 */ /* 0x000fe40000410000 */
[----:B------:R1:W-:Y:S01]  /*2420*/  STL [R1+0x14], R235 ;  /* 0x000014eb01007387 */ /* 0x0003e20000100800 */
[----:B------:R-:W-:Y:S01]  /*2430*/  FADD.FTZ R233, R233, R19 ;  /* 0x00000013e9e97221 */ /* 0x000fe20000010000 */
[----:B------:R-:W-:Y:S01]  /*2440*/  FFMA.FTZ R232, R32, R19, R232 ;  /* 0x0000001320e87223 */ /* 0x000fe200000100e8 */
[----:B0-----:R-:W-:Y:S01]  /*2450*/  FMUL.FTZ R236, R159, R200 ;  /* 0x000000c89fec7220 */ /* 0x001fe20000410000 */
[----:B-1----:R-:W-:-:S04]  /*2460*/  FMUL.FTZ R235, R160, R199 ;  /* 0x000000c7a0eb7220 */ /* 0x002fc80000410000 */
[----:B------:R0:W-:Y:S01]  /*2470*/  STL [R1+0x10], R236 ;  /* 0x000010ec01007387 */ /* 0x0001e20000100800 */
[----:B------:R-:W-:Y:S01]  /*2480*/  FMUL.FTZ R21, R138, R230 ;  /* 0x000000e68a157220 */ /* 0x000fe20000410000 */
[----:B------:R-:W-:Y:S01]  /*2490*/  FMUL.FTZ R23, R7, R23 ;  /* 0x0000001707177220 */ /* 0x000fe20000410000 */
[----:B------:R-:W-:Y:S01]  /*24a0*/  FADD.FTZ R233, R233, R20 ;  /* 0x00000014e9e97221 */ /* 0x000fe20000010000 */
[----:B------:R-:W-:Y:S01]  /*24b0*/  FFMA.FTZ R232, R34, R20, R232 ;  /* 0x0000001422e87223 */ /* 0x000fe200000100e8 */
[----:B------:R1:W-:Y:S01]  /*24c0*/  STL [R1+0xc], R235 ;  /* 0x00000ceb01007387 */ /* 0x0003e20000100800 */
[----:B------:R-:W-:Y:S01]  /*24d0*/  FMUL.FTZ R237, R163, R143 ;  /* 0x0000008fa3ed7220 */ /* 0x000fe20000410000 */
[----:B0-----:R-:W-:Y:S01]  /*24e0*/  FMUL.FTZ R236, R161, R148 ;  /* 0x00000094a1ec7220 */ /* 0x001fe20000410000 */
[----:B------:R-:W-:Y:S01]  /*24f0*/  FMUL.FTZ R22, R139, R234 ;  /* 0x000000ea8b167220 */ /* 0x000fe20000410000 */
[----:B------:R-:W-:Y:S01]  /*2500*/  FMUL.FTZ R24, R7, R24 ;  /* 0x0000001807187220 */ /* 0x000fe20000410000 */
[----:B-1----:R-:W-:Y:S01]  /*2510*/  FMUL.FTZ R235, R162, R147 ;  /* 0x00000093a2eb7220 */ /* 0x002fe20000410000 */
[----:B------:R-:W-:Y:S01]  /*2520*/  FADD.FTZ R233, R233, R21 ;  /* 0x00000015e9e97221 */ /* 0x000fe20000010000 */
[----:B------:R-:W-:Y:S01]  /*2530*/  FFMA.FTZ R232, R23, R21, R232 ;  /* 0x0000001517e87223 */ /* 0x000fe200000100e8 */
[----:B------:R0:W-:Y:S01]  /*2540*/  STL [R1+0x8], R236 ;  /* 0x000008ec01007387 */ /* 0x0001e20000100800 */
[----:B------:R-:W-:Y:S01]  /*2550*/  FMUL.FTZ R238, R29, R219 ;  /* 0x000000db1dee7220 */ /* 0x000fe20000410000 */
[----:B------:R-:W-:-:S02]  /*2560*/  FADD.FTZ R233, R233, R22 ;  /* 0x00000016e9e97221 */ /* 0x000fc40000010000 */
[----:B------:R1:W-:Y:S01]  /*2570*/  STL [R1+0x4], R235 ;  /* 0x000004eb01007387 */ /* 0x0003e20000100800 */
[----:B------:R-:W-:Y:S01]  /*2580*/  FFMA.FTZ R232, R24, R22, R232 ;  /* 0x0000001618e87223 */ /* 0x000fe200000100e8 */
[----:B------:R-:W-:Y:S01]  /*2590*/  FMUL.FTZ R239, R31, R218 ;  /* 0x000000da1fef7220 */ /* 0x000fe20000410000 */
[----:B------:R-:W-:Y:S01]  /*25a0*/  FMUL.FTZ R240, R33, R221 ;  /* 0x000000dd21f07220 */ /* 0x000fe20000410000 */
[----:B------:R2:W-:Y:S01]  /*25b0*/  STL [R1], R237 ;  /* 0x000000ed01007387 */ /* 0x0005e20000100800 */
[----:B------:R-:W-:Y:S01]  /*25c0*/  FMUL.FTZ R241, R35, R220 ;  /* 0x000000dc23f17220 */ /* 0x000fe20000410000 */
[----:B0-----:R-:W-:Y:S01]  /*25d0*/  FMUL.FTZ R236, R165, R141 ;  /* 0x0000008da5ec7220 */ /* 0x001fe20000410000 */
[----:B------:R-:W-:Y:S01]  /*25e0*/  FMUL.FTZ R242, R144, R223 ;  /* 0x000000df90f27220 */ /* 0x000fe20000410000 */
[----:B------:R-:W-:Y:S01]  /*25f0*/  FMUL.FTZ R243, R145, R222 ;  /* 0x000000de91f37220 */ /* 0x000fe20000410000 */
[----:B------:R-:W-:Y:S01]  /*2600*/  FMUL.FTZ R244, R146, R225 ;  /* 0x000000e192f47220 */ /* 0x000fe20000410000 */
[----:B-1----:R-:W-:Y:S01]  /*2610*/  FMUL.FTZ R235, R164, R142 ;  /* 0x0000008ea4eb7220 */ /* 0x002fe20000410000 */
[----:B------:R-:W-:Y:S01]  /*2620*/  FMUL.FTZ R245, R25, R224 ;  /* 0x000000e019f57220 */ /* 0x000fe20000410000 */
[----:B------:R-:W-:Y:S01]  /*2630*/  FMUL.FTZ R246, R26, R227 ;  /* 0x000000e31af67220 */ /* 0x000fe20000410000 */
        /* <DEDUP_REMOVED lines=8> */
.L_x_12845:
        /* <DEDUP_REMOVED lines=14> */
[----:B------:R-:W-:Y:S02]  /*27a0*/  IMAD.WIDE.U32 R32, R166, 0x10, R16 ;  /* 0x00000010a6207825 */ /* 0x000fe400078e0010 */
        /* <DEDUP_REMOVED lines=13> */
[----:B------:R-:W-:Y:S02]  /*2880*/  IMAD.WIDE.U32 R52, R166, 0x10, R54 ;  /* 0x00000010a6347825 */ /* 0x000fe400078e0036 */
[----:B------:R-:W5:Y:S02]  /*2890*/  LDG.E.128 R56, desc[UR6][R56.64] ;  /* 0x0000000638387981 */ /* 0x000f64000c1e1d00 */
[--C-:B---3--:R-:W-:Y:S02]  /*28a0*/  HADD2.F32 R144, -RZ, R44.reuse.H0_H0 ;  /* 0x2000002cff907230 */ /* 0x108fe40000004100 */
[----:B------:R-:W-:Y:S02]  /*28b0*/  HADD2.F32 R145, -RZ, R44.H1_H1 ;  /* 0x3000002cff917230 */ /* 0x000fe40000004100 */
[--C-:B------:R-:W-:Y:S02]  /*28c0*/  HADD2.F32 R10, -RZ, R45.reuse.H0_H0 ;  /* 0x2000002dff0a7230 */ /* 0x100fe40000004100 */
[----:B------:R-:W-:-:S02]  /*28d0*/  HADD2.F32 R11, -RZ, R45.H1_H1 ;  /* 0x3000002dff0b7230 */ /* 0x000fc40000004100 */
        /* <DEDUP_REMOVED lines=55> */
[--C-:B------:R-:W-:Y:S02]  /*2c50*/  HADD2.F32 R20, -RZ, R23.reuse.H0_H0 ;  /* 0x20000017ff147230 */ /* 0x100fe40000004100 */
[----:B------:R-:W-:Y:S02]  /*2c60*/  HADD2.F32 R21, -RZ, R23.H1_H1 ;  /* 0x30000017ff157230 */ /* 0x000fe40000004100 */
[C---:B------:R-:W-:Y:S01]  /*2c70*/  FADD.FTZ R2, -R0.reuse, R2 ;  /* 0x0000000200027221 */ /* 0x040fe20000010100 */
[--C-:B------:R-:W-:Y:S02]  /*2c80*/  HADD2.F32 R201, -RZ, R24.reuse.H0_H0 ;  /* 0x20000018ffc97230 */ /* 0x100fe40000004100 */
[----:B------:R-:W-:Y:S02]  /*2c90*/  HADD2.F32 R200, -RZ, R24.H1_H1 ;  /* 0x30000018ffc87230 */ /* 0x000fe40000004100 */
[----:B------:R-:W-:Y:S01]  /*2ca0*/  FADD.FTZ R24, -R0, R146 ;  /* 0x0000009200187221 */ /* 0x000fe20000010100 */
[----:B------:R-:W-:-:S02]  /*2cb0*/  HADD2.F32 R199, -RZ, R25.H0_H0 ;  /* 0x20000019ffc77230 */ /* 0x000fc40000004100 */
[----:B------:R-:W-:Y:S02]  /*2cc0*/  HADD2.F32 R148, -RZ, R25.H1_H1 ;  /* 0x30000019ff947230 */ /* 0x000fe40000004100 */
[C---:B------:R-:W-:Y:S01]  /*2cd0*/  FADD.FTZ R25, -R0.reuse, R144 ;  /* 0x0000009000197221 */ /* 0x040fe20000010100 */
        /* <DEDUP_REMOVED lines=280> */
[----:B------:R-:W-:-:S07]  /*3e60*/  FMUL.FTZ R252, R24, R234 ;  /* 0x000000ea18fc7220 */ /* 0x000fce0000410000 */
.L_x_12846:
        /* <DEDUP_REMOVED lines=402> */
.L_x_12882:
        /* <DEDUP_REMOVED lines=22> */
[C-C-:B------:R-:W-:Y:S01]  /*58f0*/  FFMA.FTZ R181, R147.reuse, R181, R148.reuse ;  /* 0x000000b593b57223 */ /* 0x140fe20000010094 */
[----:B------:R-:W-:Y:S01]  /*5900*/  FFMA.FTZ R188, R147, R188, R148 ;  /* 0x000000bc93bc7223 */ /* 0x000fe20000010094 */
[----:B------:R-:W-:-:S02]  /*5910*/  HADD2.F32 R186, -RZ, R140.H0_H0 ;  /* 0x2000008cffba7230 */ /* 0x000fc40000004100 */
[----:B------:R-:W-:Y:S01]  /*5920*/  FFMA.FTZ R187, R147, R187, R148 ;  /* 0x000000bb93bb7223 */ /* 0x000fe20000010094 */
[-C--:B------:R-:W-:Y:S01]  /*5930*/  FMUL.FTZ R180, R180, R6.reuse ;  /* 0x00000006b4b47220 */ /* 0x080fe20000410000 */
[----:B------:R-:W-:Y:S01]  /*5940*/  FMUL.FTZ R0, R0, R6 ;  /* 0x0000000600007220 */ /* 0x000fe20000410000 */
[----:B------:R-:W-:Y:S01]  /*5950*/  FADD.FTZ R192, -R181, R192 ;  /* 0x000000c0b5c07221 */ /* 0x000fe20000010100 */
[----:B------:R-:W-:Y:S01]  /*5960*/  FFMA.FTZ R189, R147, R189, R148 ;  /* 0x000000bd93bd7223 */ /* 0x000fe20000010094 */
[----:B------:R-:W-:Y:S01]  /*5970*/  FADD.FTZ R195, -R188, R195 ;  /* 0x000000c3bcc37221 */ /* 0x000fe20000010100 */
[----:B------:R-:W-:Y:S02]  /*5980*/  HADD2.F32 R181, -RZ, R140.H1_H1 ;  /* 0x3000008cffb57230 */ /* 0x000fe40000004100 */
[----:B------:R-:W-:Y:S01]  /*5990*/  FADD.FTZ R194, -R187, R194 ;  /* 0x000000c2bbc27221 */ /* 0x000fe20000010100 */
[----:B------:R-:W-:Y:S01]  /*59a0*/  FMUL.FTZ R186, R180, R186 ;  /* 0x000000bab4ba7220 */ /* 0x000fe20000410000 */
[----:B------:R-:W-:Y:S01]  /*59b0*/  FMUL.FTZ R140, R60, R180 ;  /* 0x000000b43c8c7220 */ /* 0x000fe20000410000 */
[----:B------:R-:W-:Y:S01]  /*59c0*/  FMUL.FTZ R180, R61, R0 ;  /* 0x000000003db47220 */ /* 0x000fe20000410000 */
[----:B------:R-:W-:Y:S01]  /*59d0*/  FADD.FTZ R196, -R189, R196 ;  /* 0x000000c4bdc47221 */ /* 0x000fe20000010100 */
[C---:B------:R-:W-:Y:S01]  /*59e0*/  FMUL.FTZ R195, R7.reuse, R195 ;  /* 0x000000c307c37220 */ /* 0x040fe20000410000 */
[C---:B------:R-:W-:Y:S01]  /*59f0*/  FMUL.FTZ R194, R7.reuse, R194 ;  /* 0x000000c207c27220 */ /* 0x040fe20000410000 */
[----:B------:R-:W-:Y:S01]  /*5a00*/  FMUL.FTZ R0, R0, R181 ;  /* 0x000000b500007220 */ /* 0x000fe20000410000 */
[----:B------:R-:W-:Y:S01]  /*5a10*/  FMUL.FTZ R189, R7, R193 ;  /* 0x000000c107bd7220 */ /* 0x000fe20000410000 */
[----:B------:R-:W-:Y:S01]  /*5a20*/  F2FP.F16.F32.PACK_AB R140, R180, R140 ;  /* 0x0000008cb48c723e */ /* 0x000fe200000000ff */
[----:B------:R-:W-:-:S02]  /*5a30*/  HADD2.F32 R188, -RZ, R141.H0_H0 ;  /* 0x2000008dffbc7230 */ /* 0x000fc40000004100 */
[C---:B------:R-:W-:Y:S01]  /*5a40*/  FMUL.FTZ R181, R7.reuse, R192 ;  /* 0x000000c007b57220 */ /* 0x040fe20000410000 */
[----:B------:R-:W-:Y:S02]  /*5a50*/  HADD2.F32 R187, -RZ, R141.H1_H1 ;  /* 0x3000008dffbb7230 */ /* 0x000fe40000004100 */
[C---:B------:R-:W-:Y:S01]  /*5a60*/  FMUL.FTZ R196, R7.reuse, R196 ;  /* 0x000000c407c47220 */ /* 0x040fe20000410000 */
[--C-:B------:R-:W-:Y:S02]  /*5a70*/  HADD2.F32 R141, -RZ, R142.reuse.H0_H0 ;  /* 0x2000008eff8d7230 */ /* 0x100fe40000004100 */
[----:B------:R-:W-:Y:S01]  /*5a80*/  FMUL.FTZ R180, R7, R191 ;  /* 0x000000bf07b47220 */ /* 0x000fe20000410000 */
[-C--:B------:R-:W-:Y:S01]  /*5a90*/  FMUL.FTZ R192, R195, R6.reuse ;  /* 0x00000006c3c07220 */ /* 0x080fe20000410000 */
[----:B------:R-:W-:Y:S02]  /*5aa0*/  HADD2.F32 R142, -RZ, R142.H1_H1 ;  /* 0x3000008eff8e7230 */ /* 0x000fe40000004100 */
[----:B------:R-:W-:Y:S01]  /*5ab0*/  FMUL.FTZ R191, R194, R6 ;  /* 0x00000006c2bf7220 */ /* 0x000fe20000410000 */
[----:B------:R-:W-:-:S02]  /*5ac0*/  HADD2.F32 R190, -RZ, R143.H0_H0 ;  /* 0x2000008fffbe7230 */ /* 0x000fc40000004100 */
[-C--:B------:R-:W-:Y:S01]  /*5ad0*/  FMUL.FTZ R189, R189, R6.reuse ;  /* 0x00000006bdbd7220 */ /* 0x080fe20000410000 */
[----:B------:R-:W-:Y:S02]  /*5ae0*/  HADD2.F32 R143, -RZ, R143.H1_H1 ;  /* 0x3000008fff8f7230 */ /* 0x000fe40000004100 */
        /* <DEDUP_REMOVED lines=15> */
[----:B------:R-:W-:-:S02]  /*5be0*/  F2FP.F16.F32.PACK_AB R142, R142, R195 ;  /* 0x000000c38e8e723e */ /* 0x000fc400000000ff */
[----:B------:R-:W-:Y:S02]  /*5bf0*/  F2FP.F16.F32.PACK_AB R141, R194, R193 ;  /* 0x000000c1c28d723e */ /* 0x000fe400000000ff */
[----:B------:R-:W-:Y:S01]  /*5c00*/  F2FP.F16.F32.PACK_AB R143, R143, R181 ;  /* 0x000000b58f8f723e */ /* 0x000fe200000000ff */
[----:B------:R-:W-:Y:S06]  /*5c10*/  BRA `(.L_x_12850) ;  /* 0x0000000400007947 */ /* 0x000fec0003800000 */
.L_x_12849:
[C-C-:B-----5:R-:W-:Y:S01]  /*5c20*/  FFMA.FTZ R0, R147.reuse, R0, R148.reuse ;  /* 0x0000000093007223 */ /* 0x160fe20000010094 */
[C-C-:B------:R-:W-:Y:S01]  /*5c30*/  FFMA.FTZ R190, R147.reuse, R190, R148.reuse ;  /* 0x000000be93be7223 */ /* 0x140fe20000010094 */
[C-C-:B------:R-:W-:Y:S01]  /*5c40*/  FFMA.FTZ R189, R147.reuse, R189, R148.reuse ;  /* 0x000000bd93bd7223 */ /* 0x140fe20000010094 */
[C---:B------:R-:W-:Y:S01]  /*5c50*/  FFMA.FTZ R188, R147.reuse, R188, R148 ;  /* 0x000000bc93bc7223 */ /* 0x040fe20000010094 */
[----:B------:R-:W-:Y:S01]  /*5c60*/  FADD.FTZ R198, -R0, R198 ;  /* 0x000000c600c67221 */ /* 0x000fe20000010100 */
[----:B------:R-:W-:Y:S01]  /*5c70*/  FADD.FTZ R197, -R190, R197 ;  /* 0x000000c5bec57221 */ /* 0x000fe20000010100 */
[----:B------:R-:W-:Y:S01]  /*5c80*/  FFMA.FTZ R186, R147, R186, R148 ;  /* 0x000000ba93ba7223 */ /* 0x000fe20000010094 */
[----:B------:R-:W-:Y:S01]  /*5c90*/  FADD.FTZ R196, -R189, R196 ;  /* 0x000000c4bdc47221 */ /* 0x000fe20000010100 */
[----:B------:R-:W-:Y:S01]  /*5ca0*/  FADD.FTZ R195, -R188, R195 ;  /* 0x000000c3bcc37221 */ /* 0x000fe20000010100 */
[C---:B------:R-:W-:Y:S01]  /*5cb0*/  FMUL.FTZ R36, R7.reuse, R198 ;  /* 0x000000c607247220 */ /* 0x040fe20000410000 */
[----:B------:R-:W-:Y:S01]  /*5cc0*/  FMUL.FTZ R197, R7, R197 ;  /* 0x000000c507c57220 */ /* 0x000fe20000410000 */
[----:B------:R-:W-:Y:S01]  /*5cd0*/  FADD.FTZ R193, -R186, R193 ;  /* 0x000000c1bac17221 */ /* 0x000fe20000010100 */
[----:B------:R-:W-:Y:S01]  /*5ce0*/  FFMA.FTZ R180, R147, R180, R148 ;  /* 0x000000b493b47223 */ /* 0x000fe20000010094 */
[----:B------:R-:W-:-:S02]  /*5cf0*/  HADD2.F32 R186, -RZ, R140.H0_H0 ;  /* 0x2000008cffba7230 */ /* 0x000fc40000004100 */
[C---:B------:R-:W-:Y:S01]  /*5d00*/  FMUL.FTZ R37, R7.reuse, R196 ;  /* 0x000000c407257220 */ /* 0x040fe20000410000 */
[----:B------:R-:W-:Y:S02]  /*5d10*/  HADD2.F32 R0, -RZ, R140.H1_H1 ;  /* 0x3000008cff007230 */ /* 0x000fe40000004100 */
[----:B------:R-:W-:Y:S01]  /*5d20*/  FMUL.FTZ R195, R7, R195 ;  /* 0x000000c307c37220 */ /* 0x000fe20000410000 */
[-C--:B------:R-:W-:Y:S01]  /*5d30*/  FMUL.FTZ R140, R36, R6.reuse ;  /* 0x00000006248c7220 */ /* 0x080fe20000410000 */
[----:B------:R-:W-:Y:S01]  /*5d40*/  FMUL.FTZ R38, R197, R6 ;  /* 0x00000006c5267220 */ /* 0x000fe20000410000 */
[--C-:B------:R-:W-:Y:S02]  /*5d50*/  HADD2.F32 R188, -RZ, R141.reuse.H0_H0 ;  /* 0x2000008dffbc7230 */ /* 0x100fe40000004100 */
[----:B------:R-:W-:Y:S01]  /*5d60*/  FFMA.FTZ R187, R147, R187, R148 ;  /* 0x000000bb93bb7223 */ /* 0x000fe20000010094 */
[----:B------:R-:W-:Y:S01]  /*5d70*/  FADD.FTZ R191, -R180, R191 ;  /* 0x000000bfb4bf7221 */ /* 0x000fe20000010100 */
[----:B------:R-:W-:-:S02]  /*5d80*/  HADD2.F32 R141, -RZ, R141.H1_H1 ;  /* 0x3000008dff8d7230 */ /* 0x000fc40000004100 */
[-C--:B------:R-:W-:Y:S01]  /*5d90*/  FMUL.FTZ R39, R37, R6.reuse ;  /* 0x0000000625277220 */ /* 0x080fe20000410000 */
[----:B------:R-:W-:Y:S01]  /*5da0*/  FMUL.FTZ R180, R195, R6 ;  /* 0x00000006c3b47220 */ /* 0x000fe20000410000 */
[----:B------:R-:W-:Y:S01]  /*5db0*/  FMUL.FTZ R186, R140, R186 ;  /* 0x000000ba8cba7220 */ /* 0x000fe20000410000 */
[----:B------:R-:W-:Y:S01]  /*5dc0*/  FMUL.FTZ R0, R38, R0 ;  /* 0x0000000026007220 */ /* 0x000fe20000410000 */
[----:B------:R-:W-:Y:S01]  /*5dd0*/  FMUL.FTZ R140, R60, R140 ;  /* 0x0000008c3c8c7220 */ /* 0x000fe20000410000 */
[----:B------:R-:W-:Y:S01]  /*5de0*/  FMUL.FTZ R38, R61, R38 ;  /* 0x000000263d267220 */ /* 0x000fe20000410000 */
[----:B------:R-:W-:Y:S01]  /*5df0*/  FADD.FTZ R194, -R187, R194 ;  /* 0x000000c2bbc27221 */ /* 0x000fe20000010100 */
[----:B------:R-:W-:Y:S01]  /*5e00*/  FFMA.FTZ R181, R147, R181, R148 ;  /* 0x000000b593b57223 */ /* 0x000fe20000010094 */
[----:B------:R-:W-:Y:S01]  /*5e10*/  FMUL.FTZ R188, R39, R188 ;  /* 0x000000bc27bc7220 */ /* 0x000fe20000410000 */
[----:B------:R-:W-:Y:S01]  /*5e20*/  FMUL.FTZ R187, R180, R141 ;  /* 0x0000008db4bb7220 */ /* 0x000fe20000410000 */
[----:B------:R-:W-:Y:S01]  /*5e30*/  FMUL.FTZ R39, R62, R39 ;  /* 0x000000273e277220 */ /* 0x000fe20000410000 */
[----:B------:R-:W-:Y:S01]  /*5e40*/  FMUL.FTZ R141, R63, R180 ;  /* 0x000000b43f8d7220 */ /* 0x000fe20000410000 */
[----:B------:R-:W-:Y:S01]  /*5e50*/  FADD.FTZ R192, -R181, R192 ;  /* 0x000000c0b5c07221 */ /* 0x000fe20000010100 */
[----:B------:R-:W-:Y:S01]  /*5e60*/  F2FP.F16.F32.PACK_AB R140, R38, R140 ;  /* 0x0000008c268c723e */ /* 0x000fe200000000ff */
[C---:B------:R-:W-:Y:S01]  /*5e70*/  FMUL.FTZ R38, R7.reuse, R194 ;  /* 0x000000c207267220 */ /* 0x040fe20000410000 */
[----:B------:R-:W-:Y:S01]  /*5e80*/  FMUL.FTZ R193, R7, R193 ;  /* 0x000000c107c17220 */ /* 0x000fe20000410000 */
[----:B------:R-:W-:Y:S01]  /*5e90*/  F2FP.F16.F32.PACK_AB R141, R141, R39 ;  /* 0x000000278d8d723e */ /* 0x000fe200000000ff */
[----:B------:R-:W-:-:S02]  /*5ea0*/  HADD2.F32 R180, -RZ, R142.H0_H0 ;  /* 0x2000008effb47230 */ /* 0x000fc40000004100 */
[C---:B------:R-:W-:Y:S01]  /*5eb0*/  FMUL.FTZ R39, R7.reuse, R192 ;  /* 0x000000c007277220 */ /* 0x040fe20000410000 */
[----:B------:R-:W-:Y:S01]  /*5ec0*/  FMUL.FTZ R181, R7, R191 ;  /* 0x000000bf07b57220 */ /* 0x000fe20000410000 */
[----:B------:R-:W-:Y:S01]  /*5ed0*/  FMUL.FTZ R191, R38, R6 ;  /* 0x0000000626bf7220 */ /* 0x000fe20000410000 */
[----:B------:R-:W-:Y:S01]  /*5ee0*/  HADD2.F32 R142, -RZ, R142.H1_H1 ;  /* 0x3000008eff8e7230 */ /* 0x000fe20000004100 */
[C---:B------:R-:W-:Y:S01]  /*5ef0*/  F2FP.F16.F32.PACK_AB R38, R193.reuse, R38 ;  /* 0x00000026c126723e */ /* 0x040fe200000000ff */
[-C--:B------:R-:W-:Y:S01]  /*5f00*/  FMUL.FTZ R193, R193, R6.reuse ;  /* 0x00000006c1c17220 */ /* 0x080fe20000410000 */
[--C-:B------:R-:W-:Y:S02]  /*5f10*/  HADD2.F32 R190, -RZ, R143.reuse.H0_H0 ;  /* 0x2000008fffbe7230 */ /* 0x100fe40000004100 */
[----:B------:R-:W-:Y:S01]  /*5f20*/  FMUL.FTZ R189, R39, R6 ;  /* 0x0000000627bd7220 */ /* 0x000fe20000410000 */
[----:B------:R-:W-:Y:S01]  /*5f30*/  HADD2.F32 R143, -RZ, R143.H1_H1 ;  /* 0x3000008fff8f7230 */ /* 0x000fe20000004100 */
[----:B------:R-:W-:Y:S01]  /*5f40*/  F2FP.F16.F32.PACK_AB R39, R181, R39 ;  /* 0x00000027b527723e */ /* 0x000fe200000000ff */
        /* <DEDUP_REMOVED lines=11> */
[----:B------:R-:W-:Y:S02]  /*6000*/  F2FP.F16.F32.PACK_AB R142, R142, R180 ;  /* 0x000000b48e8e723e */ /* 0x000fe400000000ff */
[----:B------:R-:W-:-:S07]  /*6010*/  F2FP.F16.F32.PACK_AB R143, R143, R193 ;  /* 0x000000c18f8f723e */ /* 0x000fce00000000ff */
.L_x_12850:
        /* <DEDUP_REMOVED lines=19> */
[----:B------:R-:W-:Y:S01]  /*6150*/  FADD.FTZ R38, -R38, R171 ;  /* 0x000000ab26267221 */ /* 0x000fe20000010100 */
[----:B-----5:R-:W-:-:S02]  /*6160*/  HADD2.F32 R171, -RZ, R140.H0_H0 ;  /* 0x2000008cffab7230 */ /* 0x020fc40000004100 */
[----:B------:R-:W-:Y:S01]  /*6170*/  FADD.FTZ R39, -R39, R173 ;  /* 0x000000ad27277221 */ /* 0x000fe20000010100 */
[----:B------:R-:W-:Y:S02]  /*6180*/  HADD2.F32 R170, -RZ, R140.H1_H1 ;  /* 0x3000008cffaa7230 */ /* 0x000fe40000004100 */
[-C--:B------:R-:W-:Y:S01]  /*6190*/  FMUL.FTZ R140, R36, R6.reuse ;  /* 0x00000006248c7220 */ /* 0x080fe20000410000 */
[----:B------:R-:W-:Y:S01]  /*61a0*/  FMUL.FTZ R173, R168, R6 ;  /* 0x00000006a8ad7220 */ /* 0x000fe20000410000 */
[C-C-:B------:R-:W-:Y:S01]  /*61b0*/  FFMA.FTZ R177, R147.reuse, R177, R148.reuse ;  /* 0x000000b193b17223 */ /* 0x140fe20000010094 */
[--C-:B------:R-:W-:Y:S01]  /*61c0*/  FFMA.FTZ R182, R147, R182, R148.reuse ;  /* 0x000000b693b67223 */ /* 0x100fe20000010094 */
[----:B------:R-:W-:Y:S01]  /*61d0*/  FMUL.FTZ R171, R140, R171 ;  /* 0x000000ab8cab7220 */ /* 0x000fe20000410000 */
[----:B------:R-:W-:Y:S01]  /*61e0*/  FMUL.FTZ R140, R68, R140 ;  /* 0x0000008c448c7220 */ /* 0x000fe20000410000 */
[----:B------:R-:W-:Y:S01]  /*61f0*/  FMUL.FTZ R167, R69, R173 ;  /* 0x000000ad45a77220 */ /* 0x000fe20000410000 */
[----:B------:R-:W-:Y:S01]  /*6200*/  FADD.FTZ R169, -R177, R169 ;  /* 0x000000a9b1a97221 */ /* 0x000fe20000010100 */
[----:B------:R-:W-:Y:S01]  /*6210*/  FFMA.FTZ R176, R147, R184, R148 ;  /* 0x000000b893b07223 */ /* 0x000fe20000010094 */
[----:B------:R-:W-:Y:S01]  /*6220*/  FADD.FTZ R172, -R182, R172 ;  /* 0x000000acb6ac7221 */ /* 0x000fe20000010100 */
[----:B------:R-:W-:Y:S01]  /*6230*/  FMUL.FTZ R170, R173, R170 ;  /* 0x000000aaadaa7220 */ /* 0x000fe20000410000 */
[----:B------:R-:W-:Y:S01]  /*6240*/  F2FP.F16.F32.PACK_AB R140, R167, R140 ;  /* 0x0000008ca78c723e */ /* 0x000fe200000000ff */
[C---:B------:R-:W-:Y:S01]  /*6250*/  FMUL.FTZ R169, R7.reuse, R169 ;  /* 0x000000a907a97220 */ /* 0x040fe20000410000 */
[----:B------:R-:W-:Y:S01]  /*6260*/  FMUL.FTZ R167, R7, R37 ;  /* 0x0000002507a77220 */ /* 0x000fe20000410000 */
[----:B------:R-:W-:Y:S01]  /*6270*/  FADD.FTZ R176, -R176, R174 ;  /* 0x000000aeb0b07221 */ /* 0x000fe20000010100 */
[----:B------:R-:W-:-:S02]  /*6280*/  HADD2.F32 R173, -RZ, R141.H0_H0 ;  /* 0x2000008dffad7230 */ /* 0x000fc40000004100 */
[----:B------:R-:W-:Y:S01]  /*6290*/  FMUL.FTZ R174, R7, R172 ;  /* 0x000000ac07ae7220 */ /* 0x000fe20000410000 */
[----:B------:R-:W-:Y:S02]  /*62a0*/  HADD2.F32 R141, -RZ, R141.H1_H1 ;  /* 0x3000008dff8d7230 */ /* 0x000fe40000004100 */
[----:B------:R-:W-:Y:S01]  /*62b0*/  FMUL.FTZ R172, R169, R6 ;  /* 0x00000006a9ac7220 */ /* 0x000fe20000410000 */
[----:B------:R-:W-:Y:S01]  /*62c0*/  F2FP.F16.F32.PACK_AB R37, R167, R169 ;  /* 0x000000a9a725723e */ /* 0x000fe200000000ff */
[--C-:B------:R-:W-:Y:S02]  /*62d0*/  HADD2.F32 R175, -RZ, R142.reuse.H0_H0 ;  /* 0x2000008effaf7230 */ /* 0x100fe40000004100 */
[----:B------:R-:W-:Y:S01]  /*62e0*/  FMUL.FTZ R38, R7, R38 ;  /* 0x0000002607267220 */ /* 0x000fe20000410000 */
[-C--:B------:R-:W-:Y:S01]  /*62f0*/  FMUL.FTZ R169, R167, R6.reuse ;  /* 0x00000006a7a97220 */ /* 0x080fe20000410000 */
[----:B------:R-:W-:Y:S02]  /*6300*/  HADD2.F32 R142, -RZ, R142.H1_H1 ;  /* 0x3000008eff8e7230 */ /* 0x000fe40000004100 */
[----:B------:R-:W-:Y:S01]  /*6310*/  FMUL.FTZ R167, R174, R6 ;  /* 0x00000006aea77220 */ /* 0x000fe20000410000 */
[----:B------:R-:W-:Y:S01]  /*6320*/  F2FP.F16.F32.PACK_AB R36, R168, R36 ;  /* 0x00000024a824723e */ /* 0x000fe200000000ff */
[----:B------:R-:W-:Y:S01]  /*6330*/  FMUL.FTZ R173, R172, R173 ;  /* 0x000000adacad7220 */ /* 0x000fe20000410000 */
[----:B------:R-:W-:Y:S01]  /*6340*/  FMUL.FTZ R177, R70, R172 ;  /* 0x000000ac46b17220 */ /* 0x000fe20000410000 */
[----:B------:R-:W-:Y:S01]  /*6350*/  FMUL.FTZ R168, R38, R6 ;  /* 0x0000000626a87220 */ /* 0x000fe20000410000 */
[----:B------:R-:W-:Y:S01]  /*6360*/  FMUL.FTZ R172, R169, R141 ;  /* 0x0000008da9ac7220 */ /* 0x000fe20000410000 */
[----:B------:R-:W-:Y:S01]  /*6370*/  F2FP.F16.F32.PACK_AB R38, R174, R38 ;  /* 0x00000026ae26723e */ /* 0x000fe200000000ff */
[----:B------:R-:W-:Y:S01]  /*6380*/  FMUL.FTZ R141, R71, R169 ;  /* 0x000000a9478d7220 */ /* 0x000fe20000410000 */
[----:B------:R-:W-:Y:S01]  /*6390*/  FMUL.FTZ R174, R167, R142 ;  /* 0x0000008ea7ae7220 */ /* 0x000fe20000410000 */
[----:B------:R-:W-:Y:S01]  /*63a0*/  FMUL.FTZ R142, R73, R167 ;  /* 0x000000a7498e7220 */ /* 0x000fe20000410000 */
[C---:B------:R-:W-:Y:S01]  /*63b0*/  FMUL.FTZ R39, R7.reuse, R39 ;  /* 0x0000002707277220 */ /* 0x040fe20000410000 */
[----:B------:R-:W-:Y:S01]  /*63c0*/  FMUL.FTZ R167, R7, R176 ;  /* 0x000000b007a77220 */ /* 0x000fe20000410000 */
[----:B------:R-:W-:Y:S01]  /*63d0*/  F2FP.F16.F32.PACK_AB R141, R141, R177 ;  /* 0x000000b18d8d723e */ /* 0x000fe200000000ff */
[----:B------:R-:W-:-:S02]  /*63e0*/  HADD2.F32 R176, -RZ, R143.H0_H0 ;  /* 0x2000008fffb07230 */ /* 0x000fc40000004100 */
[----:B------:R-:W-:Y:S01]  /*63f0*/  FMUL.FTZ R175, R168, R175 ;  /* 0x000000afa8af7220 */ /* 0x000fe20000410000 */
[----:B------:R-:W-:Y:S02]  /*6400*/  HADD2.F32 R177, -RZ, R143.H1_H1 ;  /* 0x3000008fffb17230 */ /* 0x000fe40000004100 */
[-C--:B------:R-:W-:Y:S01]  /*6410*/  FMUL.FTZ R143, R39, R6.reuse ;  /* 0x00000006278f7220 */ /* 0x080fe20000410000 */
[C---:B------:R-:W-:Y:S01]  /*6420*/  F2FP.F16.F32.PACK_AB R39, R167.reuse, R39 ;  /* 0x00000027a727723e */ /* 0x040fe200000000ff */
[----:B------:R-:W-:Y:S01]  /*6430*/  FMUL.FTZ R167, R167, R6 ;  /* 0x00000006a7a77220 */ /* 0x000fe20000410000 */
[----:B------:R-:W-:Y:S01]  /*6440*/  FMUL.FTZ R168, R72, R168 ;  /* 0x000000a848a87220 */ /* 0x000fe20000410000 */
[----:B------:R-:W-:Y:S01]  /*6450*/  FMUL.FTZ R176, R143, R176 ;  /* 0x000000b08fb07220 */ /* 0x000fe20000410000 */
[----:B------:R-:W-:Y:S01]  /*6460*/  FMUL.FTZ R143, R74, R143 ;  /* 0x0000008f4a8f7220 */ /* 0x000fe20000410000 */
[----:B------:R-:W-:Y:S01]  /*6470*/  FMUL.FTZ R177, R167, R177 ;  /* 0x000000b1a7b17220 */ /* 0x000fe20000410000 */
[----:B------:R-:W-:Y:S01]  /*6480*/  FMUL.FTZ R167, R75, R167 ;  /* 0x000000a74ba77220 */ /* 0x000fe20000410000 */
[----:B------:R-:W-:-:S04]  /*6490*/  F2FP.F16.F32.PACK_AB R142, R142, R168 ;  /* 0x000000a88e8e723e */ /* 0x000fc800000000ff */
[----:B------:R-:W-:Y:S01]  /*64a0*/  F2FP.F16.F32.PACK_AB R143, R167, R143 ;  /* 0x0000008fa78f723e */ /* 0x000fe200000000ff */
[----:B------:R-:W-:Y:S06]  /*64b0*/  BRA `(.L_x_12852) ;  /* 0x0000000000f07947 */ /* 0x000fec0003800000 */
.L_x_12851:
        /* <DEDUP_REMOVED lines=8> */
[----:B------:R-:W-:Y:S01]  /*6540*/  FMUL.FTZ R175, R7, R175 ;  /* 0x000000af07af7220 */ /* 0x000fe20000410000 */
[----:B------:R-:W-:Y:S01]  /*6550*/  FADD.FTZ R167, -R167, R170 ;  /* 0x000000aaa7a77221 */ /* 0x000fe20000010100 */
[----:B------:R-:W-:Y:S01]  /*6560*/  FMUL.FTZ R170, R7, R168 ;  /* 0x000000a807aa7220 */ /* 0x000fe20000410000 */
[----:B------:R-:W-:Y:S01]  /*6570*/  FADD.FTZ R176, -R176, R171 ;  /* 0x000000abb0b07221 */ /* 0x000fe20000010100 */
[----:B-----5:R-:W-:-:S02]  /*6580*/  HADD2.F32 R171, -RZ, R140.H0_H0 ;  /* 0x2000008cffab7230 */ /* 0x020fc40000004100 */
[-C--:B------:R-:W-:Y:S01]  /*6590*/  FMUL.FTZ R168, R175, R6.reuse ;  /* 0x00000006afa87220 */ /* 0x080fe20000410000 */
[----:B------:R-:W-:Y:S01]  /*65a0*/  FMUL.FTZ R170, R170, R6 ;  /* 0x00000006aaaa7220 */ /* 0x000fe20000410000 */
[C-C-:B------:R-:W-:Y:S01]  /*65b0*/  FFMA.FTZ R183, R147.reuse, R183, R148.reuse ;  /* 0x000000b793b77223 */ /* 0x140fe20000010094 */
[----:B------:R-:W-:Y:S01]  /*65c0*/  FFMA.FTZ R184, R147, R184, R148 ;  /* 0x000000b893b87223 */ /* 0x000fe20000010094 */
[----:B------:R-:W-:Y:S02]  /*65d0*/  HADD2.F32 R175, -RZ, R140.H1_H1 ;  /* 0x3000008cffaf7230 */ /* 0x000fe40000004100 */
[----:B------:R-:W-:Y:S01]  /*65e0*/  FADD.FTZ R169, -R177, R169 ;  /* 0x000000a9b1a97221 */ /* 0x000fe20000010100 */
[----:B------:R-:W-:Y:S01]  /*65f0*/  FMUL.FTZ R171, R168, R171 ;  /* 0x000000aba8ab7220 */ /* 0x000fe20000410000 */
[----:B------:R-:W-:Y:S01]  /*6600*/  FMUL.FTZ R140, R68, R168 ;  /* 0x000000a8448c7220 */ /* 0x000fe20000410000 */
        /* <DEDUP_REMOVED lines=8> */
[----:B------:R-:W-:Y:S01]  /*6690*/  F2FP.F16.F32.PACK_AB R140, R168, R140 ;  /* 0x0000008ca88c723e */ /* 0x000fe200000000ff */
[----:B------:R-:W-:Y:S01]  /*66a0*/  FMUL.FTZ R167, R7, R167 ;  /* 0x000000a707a77220 */ /* 0x000fe20000410000 */
[----:B------:R-:W-:-:S02]  /*66b0*/  HADD2.F32 R168, -RZ, R141.H0_H0 ;  /* 0x2000008dffa87230 */ /* 0x000fc40000004100 */
[C---:B------:R-:W-:Y:S01]  /*66c0*/  FMUL.FTZ R173, R7.reuse, R173 ;  /* 0x000000ad07ad7220 */ /* 0x040fe20000410000 */
[--C-:B------:R-:W-:Y:S02]  /*66d0*/  HADD2.F32 R175, -RZ, R142.reuse.H0_H0 ;  /* 0x2000008effaf7230 */ /* 0x100fe40000004100 */
[----:B------:R-:W-:Y:S01]  /*66e0*/  FMUL.FTZ R180, R7, R174 ;  /* 0x000000ae07b47220 */ /* 0x000fe20000410000 */
[----:B------:R-:W-:Y:S02]  /*66f0*/  HADD2.F32 R177, -RZ, R141.H1_H1 ;  /* 0x3000008dffb17230 */ /* 0x000fe40000004100 */
        /* <DEDUP_REMOVED lines=23> */
[----:B------:R-:W-:-:S07]  /*6870*/  F2FP.F16.F32.PACK_AB R143, R143, R169 ;  /* 0x000000a98f8f723e */ /* 0x000fce00000000ff */
.L_x_12852:
        /* <DEDUP_REMOVED lines=25> */
[----:B------:R-:W-:Y:S01]  /*6a10*/  FFMA.FTZ R163, R147, R163, R148 ;  /* 0x000000a393a37223 */ /* 0x000fe20000010094 */
[----:B------:R-:W-:Y:S01]  /*6a20*/  FMUL.FTZ R152, R140, R152 ;  /* 0x000000988c987220 */ /* 0x000fe20000410000 */
[----:B------:R-:W-:Y:S01]  /*6a30*/  FMUL.FTZ R140, R76, R140 ;  /* 0x0000008c4c8c7220 */ /* 0x000fe20000410000 */
[----:B------:R-:W-:Y:S01]  /*6a40*/  FMUL.FTZ R150, R77, R156 ;  /* 0x0000009c4d967220 */ /* 0x000fe20000410000 */
[----:B------:R-:W-:Y:S01]  /*6a50*/  FADD.FTZ R154, -R162, R154 ;  /* 0x0000009aa29a7221 */ /* 0x000fe20000010100 */
[----:B------:R-:W-:Y:S01]  /*6a60*/  FADD.FTZ R155, -R163, R155 ;  /* 0x0000009ba39b7221 */ /* 0x000fe20000010100 */
[----:B------:R-:W-:Y:S01]  /*6a70*/  FMUL.FTZ R37, R7, R37 ;  /* 0x0000002507257220 */ /* 0x000fe20000410000 */
[----:B------:R-:W-:Y:S01]  /*6a80*/  F2FP.F16.F32.PACK_AB R36, R151, R36 ;  /* 0x000000249724723e */ /* 0x000fe200000000ff */
[----:B------:R-:W-:Y:S01]  /*6a90*/  FMUL.FTZ R38, R7, R38 ;  /* 0x0000002607267220 */ /* 0x000fe20000410000 */
[----:B------:R-:W-:Y:S01]  /*6aa0*/  FFMA.FTZ R158, R147, R165, R148 ;  /* 0x000000a5939e7223 */ /* 0x000fe20000010094 */
[----:B------:R-:W-:Y:S01]  /*6ab0*/  F2FP.F16.F32.PACK_AB R140, R150, R140 ;  /* 0x0000008c968c723e */ /* 0x000fe200000000ff */
[C---:B------:R-:W-:Y:S01]  /*6ac0*/  FMUL.FTZ R154, R7.reuse, R154 ;  /* 0x0000009a079a7220 */ /* 0x040fe20000410000 */
[----:B------:R-:W-:Y:S01]  /*6ad0*/  FMUL.FTZ R151, R7, R155 ;  /* 0x0000009b07977220 */ /* 0x000fe20000410000 */
[----:B------:R-:W-:-:S02]  /*6ae0*/  HADD2.F32 R150, -RZ, R141.H0_H0 ;  /* 0x2000008dff967230 */ /* 0x000fc40000004100 */
[-C--:B------:R-:W-:Y:S01]  /*6af0*/  FMUL.FTZ R155, R37, R6.reuse ;  /* 0x00000006259b7220 */ /* 0x080fe20000410000 */
[----:B------:R-:W-:Y:S02]  /*6b00*/  HADD2.F32 R141, -RZ, R141.H1_H1 ;  /* 0x3000008dff8d7230 */ /* 0x000fe40000004100 */
[----:B------:R-:W-:Y:S01]  /*6b10*/  FADD.FTZ R158, -R158, R157 ;  /* 0x0000009d9e9e7221 */ /* 0x000fe20000010100 */
[----:B------:R-:W-:Y:S01]  /*6b20*/  FMUL.FTZ R153, R156, R153 ;  /* 0x000000999c997220 */ /* 0x000fe20000410000 */
[C---:B------:R-:W-:Y:S01]  /*6b30*/  F2FP.F16.F32.PACK_AB R37, R38.reuse, R37 ;  /* 0x000000252625723e */ /* 0x040fe200000000ff */
[-C--:B------:R-:W-:Y:S01]  /*6b40*/  FMUL.FTZ R159, R38, R6.reuse ;  /* 0x00000006269f7220 */ /* 0x080fe20000410000 */
[--C-:B------:R-:W-:Y:S02]  /*6b50*/  HADD2.F32 R156, -RZ, R142.reuse.H0_H0 ;  /* 0x2000008eff9c7230 */ /* 0x100fe40000004100 */
[----:B------:R-:W-:Y:S01]  /*6b60*/  FMUL.FTZ R157, R154, R6 ;  /* 0x000000069a9d7220 */ /* 0x000fe20000410000 */
[----:B------:R-:W-:Y:S01]  /*6b70*/  F2FP.F16.F32.PACK_AB R38, R151, R154 ;  /* 0x0000009a9726723e */ /* 0x000fe200000000ff */
[----:B------:R-:W-:-:S02]  /*6b80*/  HADD2.F32 R142, -RZ, R142.H1_H1 ;  /* 0x3000008eff8e7230 */ /* 0x000fc40000004100 */
        /* <DEDUP_REMOVED lines=9> */
[----:B------:R-:W-:Y:S01]  /*6c20*/  F2FP.F16.F32.PACK_AB R141, R141, R150 ;  /* 0x000000968d8d723e */ /* 0x000fe200000000ff */
[C---:B------:R-:W-:Y:S01]  /*6c30*/  FMUL.FTZ R39, R7.reuse, R39 ;  /* 0x0000002707277220 */ /* 0x040fe20000410000 */
[----:B------:R-:W-:Y:S01]  /*6c40*/  FMUL.FTZ R150, R7, R158 ;  /* 0x0000009e07967220 */ /* 0x000fe20000410000 */
[--C-:B------:R-:W-:Y:S01]  /*6c50*/  HADD2.F32 R158, -RZ, R143.reuse.H0_H0 ;  /* 0x2000008fff9e7230 */ /* 0x100fe20000004100 */
[----:B------:R-:W-:Y:S01]  /*6c60*/  F2FP.F16.F32.PACK_AB R142, R142, R159 ;  /* 0x0000009f8e8e723e */ /* 0x000fe200000000ff */
[----:B------:R-:W-:-:S02]  /*6c70*/  HADD2.F32 R159, -RZ, R143.H1_H1 ;  /* 0x3000008fff9f7230 */ /* 0x000fc40000004100 */
[-C--:B------:R-:W-:Y:S01]  /*6c80*/  FMUL.FTZ R143, R39, R6.reuse ;  /* 0x00000006278f7220 */ /* 0x080fe20000410000 */
[C---:B------:R-:W-:Y:S01]  /*6c90*/  F2FP.F16.F32.PACK_AB R39, R150.reuse, R39 ;  /* 0x000000279627723e */ /* 0x040fe200000000ff */
[----:B------:R-:W-:Y:S02]  /*6ca0*/  FMUL.FTZ R150, R150, R6 ;  /* 0x0000000696967220 */ /* 0x000fe40000410000 */
[----:B------:R-:W-:Y:S01]  /*6cb0*/  FMUL.FTZ R158, R143, R158 ;  /* 0x0000009e8f9e7220 */ /* 0x000fe20000410000 */
[----:B------:R-:W-:Y:S01]  /*6cc0*/  FMUL.FTZ R143, R82, R143 ;  /* 0x0000008f528f7220 */ /* 0x000fe20000410000 */
[----:B------:R-:W-:Y:S01]  /*6cd0*/  FMUL.FTZ R159, R150, R159 ;  /* 0x0000009f969f7220 */ /* 0x000fe20000410000 */
[----:B------:R-:W-:-:S05]  /*6ce0*/  FMUL.FTZ R150, R83, R150 ;  /* 0x0000009653967220 */ /* 0x000fca0000410000 */
[----:B------:R-:W-:Y:S01]  /*6cf0*/  F2FP.F16.F32.PACK_AB R143, R150, R143 ;  /* 0x0000008f968f723e */ /* 0x000fe200000000ff */
[----:B------:R-:W-:Y:S06]  /*6d00*/  BRA `(.L_x_12854) ;  /* 0x0000000000f07947 */ /* 0x000fec0003800000 */
.L_x_12853:
[C-C-:B------:R-:W-:Y:S01]  /*6d10*/  FFMA.FTZ R159, R147.reuse, R159, R148.reuse ;  /* 0x0000009f939f7223 */ /* 0x140fe20000010094 */
[C-C-:B------:R-:W-:Y:S01]  /*6d20*/  FFMA.FTZ R158, R147.reuse, R158, R148.reuse ;  /* 0x0000009e939e7223 */ /* 0x140fe20000010094 */
[C-C-:B------:R-:W-:Y:S01]  /*6d30*/  FFMA.FTZ R162, R147.reuse, R162, R148.reuse ;  /* 0x000000a293a27223 */ /* 0x140fe20000010094 */
[----:B------:R-:W-:Y:S01]  /*6d40*/  FFMA.FTZ R163, R147, R163, R148 ;  /* 0x000000a393a37223 */ /* 0x000fe20000010094 */
[----:B------:R-:W-:Y:S01]  /*6d50*/  FADD.FTZ R151, -R159, R151 ;  /* 0x000000979f977221 */ /* 0x000fe20000010100 */
[----:B------:R-:W-:Y:S01]  /*6d60*/  FADD.FTZ R158, -R158, R150 ;  /* 0x000000969e9e7221 */ /* 0x000fe20000010100 */
[C-C-:B------:R-:W-:Y:S01]  /*6d70*/  FFMA.FTZ R159, R147.reuse, R161, R148.reuse ;  /* 0x000000a1939f7223 */ /* 0x140fe20000010094 */
[C-C-:B------:R-:W-:Y:S01]  /*6d80*/  FFMA.FTZ R150, R147.reuse, R160, R148.reuse ;  /* 0x000000a093967223 */ /* 0x140fe20000010094 */
        /* <DEDUP_REMOVED lines=8> */
[----:B------:R-:W-:Y:S02]  /*6e10*/  HADD2.F32 R158, -RZ, R140.H1_H1 ;  /* 0x3000008cff9e7230 */ /* 0x000fe40000004100 */
[----:B------:R-:W-:Y:S01]  /*6e20*/  FFMA.FTZ R165, R147, R165, R148 ;  /* 0x000000a593a57223 */ /* 0x000fe20000010094 */
[----:B------:R-:W-:Y:S01]  /*6e30*/  FMUL.FTZ R152, R151, R152 ;  /* 0x0000009897987220 */ /* 0x000fe20000410000 */
[----:B------:R-:W-:Y:S01]  /*6e40*/  FMUL.FTZ R140, R76, R151 ;  /* 0x000000974c8c7220 */ /* 0x000fe20000410000 */
[----:B------:R-:W-:Y:S01]  /*6e50*/  FMUL.FTZ R151, R77, R153 ;  /* 0x000000994d977220 */ /* 0x000fe20000410000 */
[----:B------:R-:W-:Y:S01]  /*6e60*/  FADD.FTZ R154, -R162, R154 ;  /* 0x0000009aa29a7221 */ /* 0x000fe20000010100 */
[----:B------:R-:W-:Y:S01]  /*6e70*/  FADD.FTZ R155, -R163, R155 ;  /* 0x0000009ba39b7221 */ /* 0x000fe20000010100 */
[----:B------:R-:W-:Y:S01]  /*6e80*/  FMUL.FTZ R150, R7, R150 ;  /* 0x0000009607967220 */ /* 0x000fe20000410000 */
[----:B------:R-:W-:Y:S01]  /*6e90*/  FADD.FTZ R156, -R164, R156 ;  /* 0x0000009ca49c7221 */ /* 0x000fe20000010100 */
[----:B------:R-:W-:Y:S01]  /*6ea0*/  FADD.FTZ R157, -R165, R157 ;  /* 0x0000009da59d7221 */ /* 0x000fe20000010100 */
[----:B------:R-:W-:Y:S01]  /*6eb0*/  F2FP.F16.F32.PACK_AB R140, R151, R140 ;  /* 0x0000008c978c723e */ /* 0x000fe200000000ff */
[----:B------:R-:W-:Y:S01]  /*6ec0*/  FMUL.FTZ R159, R7, R159 ;  /* 0x0000009f079f7220 */ /* 0x000fe20000410000 */
[----:B------:R-:W-:-:S02]  /*6ed0*/  HADD2.F32 R151, -RZ, R141.H0_H0 ;  /* 0x2000008dff977230 */ /* 0x000fc40000004100 */
[C---:B------:R-:W-:Y:S01]  /*6ee0*/  FMUL.FTZ R154, R7.reuse, R154 ;  /* 0x0000009a079a7220 */ /* 0x040fe20000410000 */
[C---:B------:R-:W-:Y:S01]  /*6ef0*/  FMUL.FTZ R161, R7.reuse, R155 ;  /* 0x0000009b07a17220 */ /* 0x040fe20000410000 */
[----:B------:R-:W-:Y:S01]  /*6f00*/  FMUL.FTZ R155, R150, R6 ;  /* 0x00000006969b7220 */ /* 0x000fe20000410000 */
[----:B------:R-:W-:Y:S02]  /*6f10*/  HADD2.F32 R160, -RZ, R141.H1_H1 ;  /* 0x3000008dffa07230 */ /* 0x000fe40000004100 */
[C---:B------:R-:W-:Y:S01]  /*6f20*/  FMUL.FTZ R162, R7.reuse, R156 ;  /* 0x0000009c07a27220 */ /* 0x040fe20000410000 */
[----:B------:R-:W-:Y:S01]  /*6f30*/  FMUL.FTZ R163, R7, R157 ;  /* 0x0000009d07a37220 */ /* 0x000fe20000410000 */
[-C--:B------:R-:W-:Y:S01]  /*6f40*/  FMUL.FTZ R156, R159, R6.reuse ;  /* 0x000000069f9c7220 */ /* 0x080fe20000410000 */
[--C-:B------:R-:W-:Y:S02]  /*6f50*/  HADD2.F32 R141, -RZ, R142.reuse.H0_H0 ;  /* 0x2000008eff8d7230 */ /* 0x100fe40000004100 */
[----:B------:R-:W-:Y:S01]  /*6f60*/  FMUL.FTZ R157, R154, R6 ;  /* 0x000000069a9d7220 */ /* 0x000fe20000410000 */
[----:B------:R-:W-:-:S02]  /*6f70*/  HADD2.F32 R142, -RZ, R142.H1_H1 ;  /* 0x3000008eff8e7230 */ /* 0x000fc40000004100 */
[----:B------:R-:W-:Y:S01]  /*6f80*/  FMUL.FTZ R154, R155, R151 ;  /* 0x000000979b9a7220 */ /* 0x000fe20000410000 */
[----:B------:R-:W-:Y:S01]  /*6f90*/  FMUL.FTZ R153, R153, R158 ;  /* 0x0000009e99997220 */ /* 0x000fe20000410000 */
[----:B------:R-:W-:Y:S01]  /*6fa0*/  FMUL.FTZ R161, R161, R6 ;  /* 0x00000006a1a17220 */ /* 0x000fe20000410000 */
[----:B------:R-:W-:Y:S01]  /*6fb0*/  FMUL.FTZ R151, R78, R155 ;  /* 0x0000009b4e977220 */ /* 0x000fe20000410000 */
        /* <DEDUP_REMOVED lines=17> */
.L_x_12854:
        /* <DEDUP_REMOVED lines=16> */
[----:B------:R-:W-:Y:S01]  /*71d0*/  FMUL.FTZ R3, R7, R3 ;  /* 0x0000000307037220 */ /* 0x000fe20000410000 */
[----:B------:R-:W-:Y:S01]  /*71e0*/  FADD.FTZ R27, -R27, R2 ;  /* 0x000000021b1b7221 */ /* 0x000fe20000010100 */
[----:B------:R-:W-:Y:S01]  /*71f0*/  FFMA.FTZ R2, R147, R31, R148 ;  /* 0x0000001f93027223 */ /* 0x000fe20000010094 */
[----:B------:R-:W-:Y:S01]  /*7200*/  FADD.FTZ R29, -R29, R10 ;  /* 0x0000000a1d1d7221 */ /* 0x000fe20000010100 */
[----:B-----5:R-:W-:-:S02]  /*7210*/  HADD2.F32 R10, -RZ, R140.H1_H1 ;  /* 0x3000008cff0a7230 */ /* 0x020fc40000004100 */
[----:B------:R-:W-:Y:S01]  /*7220*/  FMUL.FTZ R27, R7, R27 ;  /* 0x0000001b071b7220 */ /* 0x000fe20000410000 */
[----:B------:R-:W-:Y:S01]  /*7230*/  FADD.FTZ R2, -R2, R9 ;  /* 0x0000000902027221 */ /* 0x000fe20000010100 */
[----:B------:R-:W-:Y:S02]  /*7240*/  HADD2.F32 R9, -RZ, R140.H0_H0 ;  /* 0x2000008cff097230 */ /* 0x000fe40000004100 */
[----:B------:R-:W-:Y:S01]  /*7250*/  FADD.FTZ R11, -R35, R11 ;  /* 0x0000000b230b7221 */ /* 0x000fe20000010100 */
[-C--:B------:R-:W-:Y:S01]  /*7260*/  FMUL.FTZ R33, R27, R6.reuse ;  /* 0x000000061b217220 */ /* 0x080fe20000410000 */
[----:B------:R-:W-:Y:S01]  /*7270*/  FMUL.FTZ R140, R3, R6 ;  /* 0x00000006038c7220 */ /* 0x000fe20000410000 */
[----:B------:R-:W-:Y:S01]  /*7280*/  F2FP.F16.F32.PACK_AB R36, R27, R3 ;  /* 0x000000031b24723e */ /* 0x000fe200000000ff */
[C---:B------:R-:W-:Y:S01]  /*7290*/  FMUL.FTZ R2, R7.reuse, R2 ;  /* 0x0000000207027220 */ /* 0x040fe20000410000 */
[----:B------:R-:W-:Y:S01]  /*72a0*/  FMUL.FTZ R3, R7, R29 ;  /* 0x0000001d07037220 */ /* 0x000fe20000410000 */
[----:B------:R-:W-:Y:S01]  /*72b0*/  FMUL.FTZ R31, R85, R33 ;  /* 0x00000021551f7220 */ /* 0x000fe20000410000 */
[----:B------:R-:W-:Y:S01]  /*72c0*/  FMUL.FTZ R10, R33, R10 ;  /* 0x0000000a210a7220 */ /* 0x000fe20000410000 */
[----:B------:R-:W-:Y:S01]  /*72d0*/  FFMA.FTZ R146, R147, R146, R148 ;  /* 0x0000009293927223 */ /* 0x000fe20000010094 */
[C---:B------:R-:W-:Y:S01]  /*72e0*/  FMUL.FTZ R33, R7.reuse, R12 ;  /* 0x0000000c07217220 */ /* 0x040fe20000410000 */
[----:B------:R-:W-:Y:S01]  /*72f0*/  FMUL.FTZ R9, R140, R9 ;  /* 0x000000098c097220 */ /* 0x000fe20000410000 */
[----:B------:R-:W-:Y:S01]  /*7300*/  FMUL.FTZ R38, R7, R11 ;  /* 0x0000000b07267220 */ /* 0x000fe20000410000 */
[----:B------:R-:W-:Y:S01]  /*7310*/  FMUL.FTZ R140, R84, R140 ;  /* 0x0000008c548c7220 */ /* 0x000fe20000410000 */
[----:B------:R-:W-:-:S02]  /*7320*/  HADD2.F32 R29, -RZ, R142.H1_H1 ;  /* 0x3000008eff1d7230 */ /* 0x000fc40000004100 */
[----:B------:R-:W-:Y:S01]  /*7330*/  FMUL.FTZ R11, R2, R6 ;  /* 0x00000006020b7220 */ /* 0x000fe20000410000 */
[----:B------:R-:W-:Y:S01]  /*7340*/  F2FP.F16.F32.PACK_AB R37, R3, R2 ;  /* 0x000000020325723e */ /* 0x000fe200000000ff */
[----:B------:R-:W-:Y:S01]  /*7350*/  FADD.FTZ R13, -R145, R13 ;  /* 0x0000000d910d7221 */ /* 0x000fe20000010100 */
[----:B------:R-:W-:Y:S01]  /*7360*/  FADD.FTZ R14, -R146, R14 ;  /* 0x0000000e920e7221 */ /* 0x000fe20000010100 */
[-C--:B------:R-:W-:Y:S01]  /*7370*/  FMUL.FTZ R12, R3, R6.reuse ;  /* 0x00000006030c7220 */ /* 0x080fe20000410000 */
[-C--:B------:R-:W-:Y:S01]  /*7380*/  FMUL.FTZ R2, R33, R6.reuse ;  /* 0x0000000621027220 */ /* 0x080fe20000410000 */
[--C-:B------:R-:W-:Y:S02]  /*7390*/  HADD2.F32 R27, -RZ, R141.reuse.H0_H0 ;  /* 0x2000008dff1b7230 */ /* 0x100fe40000004100 */
[----:B------:R-:W-:Y:S01]  /*73a0*/  FMUL.FTZ R3, R38, R6 ;  /* 0x0000000626037220 */ /* 0x000fe20000410000 */
[----:B------:R-:W-:Y:S01]  /*73b0*/  HADD2.F32 R141, -RZ, R141.H1_H1 ;  /* 0x3000008dff8d7230 */ /* 0x000fe20000004100 */
[----:B------:R-:W-:Y:S01]  /*73c0*/  F2FP.F16.F32.PACK_AB R140, R31, R140 ;  /* 0x0000008c1f8c723e */ /* 0x000fe200000000ff */
[----:B------:R-:W-:-:S02]  /*73d0*/  HADD2.F32 R31, -RZ, R142.H0_H0 ;  /* 0x2000008eff1f7230 */ /* 0x000fc40000004100 */
[----:B------:R-:W-:Y:S01]  /*73e0*/  FMUL.FTZ R29, R2, R29 ;  /* 0x0000001d021d7220 */ /* 0x000fe20000410000 */
[C---:B------:R-:W-:Y:S01]  /*73f0*/  FMUL.FTZ R13, R7.reuse, R13 ;  /* 0x0000000d070d7220 */ /* 0x040fe20000410000 */
[----:B------:R-:W-:Y:S01]  /*7400*/  FMUL.FTZ R14, R7, R14 ;  /* 0x0000000e070e7220 */ /* 0x000fe20000410000 */
[----:B------:R-:W-:Y:S01]  /*7410*/  F2FP.F16.F32.PACK_AB R38, R33, R38 ;  /* 0x000000262126723e */ /* 0x000fe200000000ff */
[----:B------:R-:W-:Y:S01]  /*7420*/  FMUL.FTZ R142, R88, R3 ;  /* 0x00000003588e7220 */ /* 0x000fe20000410000 */
[----:B------:R-:W-:Y:S01]  /*7430*/  FMUL.FTZ R2, R89, R2 ;  /* 0x0000000259027220 */ /* 0x000fe20000410000 */
[----:B------:R-:W-:Y:S01]  /*7440*/  FMUL.FTZ R27, R11, R27 ;  /* 0x0000001b0b1b7220 */ /* 0x000fe20000410000 */
[----:B------:R-:W-:Y:S01]  /*7450*/  FMUL.FTZ R33, R86, R11 ;  /* 0x0000000b56217220 */ /* 0x000fe20000410000 */
[----:B------:R-:W-:Y:S01]  /*7460*/  FMUL.FTZ R11, R12, R141 ;  /* 0x0000008d0c0b7220 */ /* 0x000fe20000410000 */
[----:B------:R-:W-:Y:S01]  /*7470*/  FMUL.FTZ R141, R87, R12 ;  /* 0x0000000c578d7220 */ /* 0x000fe20000410000 */
[--C-:B------:R-:W-:Y:S01]  /*7480*/  HADD2.F32 R35, -RZ, R143.reuse.H1_H1 ;  /* 0x3000008fff237230 */ /* 0x100fe20000004100 */
[C---:B------:R-:W-:Y:S01]  /*7490*/  F2FP.F16.F32.PACK_AB R39, R14.reuse, R13 ;  /* 0x0000000d0e27723e */ /* 0x040fe200000000ff */
[----:B------:R-:W-:Y:S01]  /*74a0*/  FMUL.FTZ R14, R14, R6 ;  /* 0x000000060e0e7220 */ /* 0x000fe20000410000 */
[----:B------:R-:W-:Y:S01]  /*74b0*/  F2FP.F16.F32.PACK_AB R142, R2, R142 ;  /* 0x0000008e028e723e */ /* 0x000fe200000000ff */
[----:B------:R-:W-:Y:S01]  /*74c0*/  FMUL.FTZ R2, R13, R6 ;  /* 0x000000060d027220 */ /* 0x000fe20000410000 */
[----:B------:R-:W-:Y:S01]  /*74d0*/  F2FP.F16.F32.PACK_AB R141, R141, R33 ;  /* 0x000000218d8d723e */ /* 0x000fe200000000ff */
[----:B------:R-:W-:-:S02]  /*74e0*/  HADD2.F32 R33, -RZ, R143.H0_H0 ;  /* 0x2000008fff217230 */ /* 0x000fc40000004100 */
[----:B------:R-:W-:Y:S01]  /*74f0*/  FMUL.FTZ R35, R14, R35 ;  /* 0x000000230e237220 */ /* 0x000fe20000410000 */
[----:B------:R-:W-:Y:S01]  /*7500*/  FMUL.FTZ R143, R90, R2 ;  /* 0x000000025a8f7220 */ /* 0x000fe20000410000 */
[----:B------:R-:W-:Y:S01]  /*7510*/  FMUL.FTZ R14, R91, R14 ;  /* 0x0000000e5b0e7220 */ /* 0x000fe20000410000 */
[----:B------:R-:W-:Y:S01]  /*7520*/  FMUL.FTZ R31, R3, R31 ;  /* 0x0000001f031f7220 */ /* 0x000fe20000410000 */
[----:B------:R-:W-:-:S03]  /*7530*/  FMUL.FTZ R33, R2, R33 ;  /* 0x0000002102217220 */ /* 0x000fc60000410000 */
[----:B------:R-:W-:Y:S01]  /*7540*/  F2FP.F16.F32.PACK_AB R143, R14, R143 ;  /* 0x0000008f0e8f723e */ /* 0x000fe200000000ff */
[----:B------:R-:W-:Y:S06]  /*7550*/  BRA `(.L_x_12856) ;  /* 0x0000000000f07947 */ /* 0x000fec0003800000 */
.L_x_12855:
[C-C-:B------:R-:W-:Y:S01]  /*7560*/  FFMA.FTZ R27, R147.reuse, R27, R148.reuse ;  /* 0x0000001b931b7223 */ /* 0x140fe20000010094 */
[C-C-:B------:R-:W-:Y:S01]  /*7570*/  FFMA.FTZ R35, R147.reuse, R35, R148.reuse ;  /* 0x0000002393237223 */ /* 0x140fe20000010094 */
[C-C-:B------:R-:W-:Y:S01]  /*7580*/  FFMA.FTZ R144, R147.reuse, R144, R148.reuse ;  /* 0x0000009093907223 */ /* 0x140fe20000010094 */
[--C-:B------:R-:W-:Y:S01]  /*7590*/  FFMA.FTZ R145, R147, R145, R148.reuse ;  /* 0x0000009193917223 */ /* 0x100fe20000010094 */
[----:B------:R-:W-:Y:S01]  /*75a0*/  FADD.FTZ R27, -R27, R3 ;  /* 0x000000031b1b7221 */ /* 0x000fe20000010100 */
[C-C-:B------:R-:W-:Y:S01]  /*75b0*/  FFMA.FTZ R3, R147.reuse, R29, R148.reuse ;  /* 0x0000001d93037223 */ /* 0x140fe20000010094 */
[C-C-:B------:R-:W-:Y:S01]  /*75c0*/  FFMA.FTZ R29, R147.reuse, R33, R148.reuse ;  /* 0x00000021931d7223 */ /* 0x140fe20000010094 */
[----:B------:R-:W-:Y:S01]  /*75d0*/  FFMA.FTZ R146, R147, R146, R148 ;  /* 0x0000009293927223 */ /* 0x000fe20000010094 */
[----:B------:R-:W-:Y:S01]  /*75e0*/  FMUL.FTZ R27, R7, R27 ;  /* 0x0000001b071b7220 */ /* 0x000fe20000410000 */
[----:B------:R-:W-:Y:S01]  /*75f0*/  FADD.FTZ R3, -R3, R2 ;  /* 0x0000000203037221 */ /* 0x000fe20000010100 */
[----:B------:R-:W-:Y:S01]  /*7600*/  FFMA.FTZ R2, R147, R31, R148 ;  /* 0x0000001f93027223 */ /* 0x000fe20000010094 */
[----:B------:R-:W-:Y:S01]  /*7610*/  FADD.FTZ R29, -R29, R10 ;  /* 0x0000000a1d1d7221 */ /* 0x000fe20000010100 */
[----:B------:R-:W-:Y:S01]  /*7620*/  FADD.FTZ R11, -R35, R11 ;  /* 0x0000000b230b7221 */ /* 0x000fe20000010100 */
[----:B------:R-:W-:Y:S01]  /*7630*/  FMUL.FTZ R10, R7, R3 ;  /* 0x00000003070a7220 */ /* 0x000fe20000410000 */
[----:B------:R-:W-:Y:S01]  /*7640*/  FADD.FTZ R2, -R2, R9 ;  /* 0x0000000902027221 */ /* 0x000fe20000010100 */
[----:B-----5:R-:W-:-:S02]  /*7650*/  HADD2.F32 R9, -RZ, R140.H0_H0 ;  /* 0x2000008cff097230 */ /* 0x020fc40000004100 */
[-C--:B------:R-:W-:Y:S01]  /*7660*/  FMUL.FTZ R3, R27, R6.reuse ;  /* 0x000000061b037220 */ /* 0x080fe20000410000 */
[----:B------:R-:W-:Y:S01]  /*7670*/  FMUL.FTZ R10, R10, R6 ;  /* 0x000000060a0a7220 */ /* 0x000fe20000410000 */
[----:B------:R-:W-:Y:S02]  /*7680*/  HADD2.F32 R27, -RZ, R140.H1_H1 ;  /* 0x3000008cff1b7230 */ /* 0x000fe40000004100 */
[----:B------:R-:W-:Y:S01]  /*7690*/  FADD.FTZ R12, -R144, R12 ;  /* 0x0000000c900c7221 */ /* 0x000fe20000010100 */
[----:B------:R-:W-:Y:S01]  /*76a0*/  FMUL.FTZ R9, R3, R9 ;  /* 0x0000000903097220 */ /* 0x000fe20000410000 */
[----:B------:R-:W-:Y:S01]  /*76b0*/  FMUL.FTZ R140, R84, R3 ;  /* 0x00000003548c7220 */ /* 0x000fe20000410000 */
[----:B------:R-:W-:Y:S01]  /*76c0*/  FMUL.FTZ R3, R85, R10 ;  /* 0x0000000a55037220 */ /* 0x000fe20000410000 */
[----:B------:R-:W-:Y:S01]  /*76d0*/  FADD.FTZ R13, -R145, R13 ;  /* 0x0000000d910d7221 */ /* 0x000fe20000010100 */
[----:B------:R-:W-:Y:S01]  /*76e0*/  FADD.FTZ R14, -R146, R14 ;  /* 0x0000000e920e7221 */ /* 0x000fe20000010100 */
[----:B------:R-:W-:Y:S01]  /*76f0*/  FMUL.FTZ R2, R7, R2 ;  /* 0x0000000207027220 */ /* 0x000fe20000410000 */
[--C-:B------:R-:W-:Y:S01]  /*7700*/  HADD2.F32 R33, -RZ, R143.reuse.H0_H0 ;  /* 0x2000008fff217230 */ /* 0x100fe20000004100 */
[----:B------:R-:W-:Y:S01]  /*7710*/  F2FP.F16.F32.PACK_AB R140, R3, R140 ;  /* 0x0000008c038c723e */ /* 0x000fe200000000ff */
[----:B------:R-:W-:-:S02]  /*7720*/  HADD2.F32 R35, -RZ, R143.H1_H1 ;  /* 0x3000008fff237230 */ /* 0x000fc40000004100 */
[C---:B------:R-:W-:Y:S01]  /*7730*/  FMUL.FTZ R29, R7.reuse, R29 ;  /* 0x0000001d071d7220 */ /* 0x040fe20000410000 */
[C---:B------:R-:W-:Y:S01]  /*7740*/  FMUL.FTZ R3, R7.reuse, R11 ;  /* 0x0000000b07037220 */ /* 0x040fe20000410000 */
[----:B------:R-:W-:Y:S01]  /*7750*/  FMUL.FTZ R10, R10, R27 ;  /* 0x0000001b0a0a7220 */ /* 0x000fe20000410000 */
[C---:B------:R-:W-:Y:S01]  /*7760*/  FMUL.FTZ R12, R7.reuse, R12 ;  /* 0x0000000c070c7220 */ /* 0x040fe20000410000 */
[C---:B------:R-:W-:Y:S01]  /*7770*/  FMUL.FTZ R143, R7.reuse, R13 ;  /* 0x0000000d078f7220 */ /* 0x040fe20000410000 */
[----:B------:R-:W-:Y:S01]  /*7780*/  FMUL.FTZ R144, R7, R14 ;  /* 0x0000000e07907220 */ /* 0x000fe20000410000 */
[--C-:B------:R-:W-:Y:S02]  /*7790*/  HADD2.F32 R27, -RZ, R141.reuse.H0_H0 ;  /* 0x2000008dff1b7230 */ /* 0x100fe40000004100 */
        /* <DEDUP_REMOVED lines=24> */
.L_x_12856:
        /* <DEDUP_REMOVED lines=16> */
[C-C-:B------:R-:W-:Y:S01]  /*7a20*/  FFMA.FTZ R23, R147.reuse, R23, R148.reuse ;  /* 0x0000001793177223 */ /* 0x140fe20000010094 */
[----:B------:R-:W-:Y:S01]  /*7a30*/  FFMA.FTZ R24, R147, R24, R148 ;  /* 0x0000001893187223 */ /* 0x000fe20000010094 */
        /* <DEDUP_REMOVED lines=8> */
[----:B-----5:R-:W-:-:S02]  /*7ac0*/  HADD2.F32 R4, -RZ, R140.H0_H0 ;  /* 0x2000008cff047230 */ /* 0x020fc40000004100 */
[-C--:B------:R-:W-:Y:S01]  /*7ad0*/  FMUL.FTZ R16, R25, R6.reuse ;  /* 0x0000000619107220 */ /* 0x080fe20000410000 */
[----:B------:R-:W-:Y:S01]  /*7ae0*/  FMUL.FTZ R2, R26, R6 ;  /* 0x000000061a027220 */ /* 0x000fe20000410000 */
[C---:B------:R-:W-:Y:S01]  /*7af0*/  FMUL.FTZ R28, R7.reuse, R28 ;  /* 0x0000001c071c7220 */ /* 0x040fe20000410000 */
[C---:B------:R-:W-:Y:S01]  /*7b00*/  FMUL.FTZ R30, R7.reuse, R30 ;  /* 0x0000001e071e7220 */ /* 0x040fe20000410000 */
[C---:B------:R-:W-:Y:S01]  /*7b10*/  FMUL.FTZ R38, R7.reuse, R32 ;  /* 0x0000002007267220 */ /* 0x040fe20000410000 */
[C---:B------:R-:W-:Y:S01]  /*7b20*/  FMUL.FTZ R3, R7.reuse, R3 ;  /* 0x0000000307037220 */ /* 0x040fe20000410000 */
[C---:B------:R-:W-:Y:S01]  /*7b30*/  FMUL.FTZ R39, R7.reuse, R23 ;  /* 0x0000001707277220 */ /* 0x040fe20000410000 */
[----:B------:R-:W-:Y:S01]  /*7b40*/  FMUL.FTZ R12, R7, R12 ;  /* 0x0000000c070c7220 */ /* 0x000fe20000410000 */
[----:B------:R-:W-:Y:S02]  /*7b50*/  HADD2.F32 R7, -RZ, R140.H1_H1 ;  /* 0x3000008cff077230 */ /* 0x000fe40000004100 */
[----:B------:R-:W-:Y:S01]  /*7b60*/  FMUL.FTZ R4, R16, R4 ;  /* 0x0000000410047220 */ /* 0x000fe20000410000 */
[----:B------:R-:W-:Y:S01]  /*7b70*/  FMUL.FTZ R16, R92, R16 ;  /* 0x000000105c107220 */ /* 0x000fe20000410000 */
[----:B------:R-:W-:Y:S01]  /*7b80*/  FMUL.FTZ R17, R93, R2 ;  /* 0x000000025d117220 */ /* 0x000fe20000410000 */
[-C--:B------:R-:W-:Y:S01]  /*7b90*/  FMUL.FTZ R14, R38, R6.reuse ;  /* 0x00000006260e7220 */ /* 0x080fe20000410000 */
[----:B------:R-:W-:Y:S01]  /*7ba0*/  FMUL.FTZ R7, R2, R7 ;  /* 0x0000000702077220 */ /* 0x000fe20000410000 */
[----:B------:R-:W-:Y:S01]  /*7bb0*/  FMUL.FTZ R13, R39, R6 ;  /* 0x00000006270d7220 */ /* 0x000fe20000410000 */
[C---:B------:R-:W-:Y:S01]  /*7bc0*/  F2FP.F16.F32.PACK_AB R38, R3.reuse, R38 ;  /* 0x000000260326723e */ /* 0x040fe200000000ff */
[CC--:B------:R-:W-:Y:S01]  /*7bd0*/  FMUL.FTZ R2, R12.reuse, R6.reuse ;  /* 0x000000060c027220 */ /* 0x0c0fe20000410000 */
[----:B------:R-:W-:Y:S01]  /*7be0*/  F2FP.F16.F32.PACK_AB R39, R12, R39 ;  /* 0x000000270c27723e */ /* 0x000fe200000000ff */
[-C--:B------:R-:W-:Y:S01]  /*7bf0*/  FMUL.FTZ R15, R28, R6.reuse ;  /* 0x000000061c0f7220 */ /* 0x080fe20000410000 */
[-C--:B------:R-:W-:Y:S01]  /*7c00*/  FMUL.FTZ R21, R30, R6.reuse ;  /* 0x000000061e157220 */ /* 0x080fe20000410000 */
[----:B------:R-:W-:Y:S01]  /*7c10*/  FMUL.FTZ R3, R3, R6 ;  /* 0x0000000603037220 */ /* 0x000fe20000410000 */
[----:B------:R-:W-:Y:S01]  /*7c20*/  F2FP.F16.F32.PACK_AB R12, R17, R16 ;  /* 0x00000010110c723e */ /* 0x000fe200000000ff */
[----:B------:R-:W-:-:S02]  /*7c30*/  HADD2.F32 R6, -RZ, R141.H0_H0 ;  /* 0x2000008dff067230 */ /* 0x000fc40000004100 */
[----:B------:R-:W-:Y:S01]  /*7c40*/  FMUL.FTZ R22, R98, R13 ;  /* 0x0000000d62167220 */ /* 0x000fe20000410000 */
[----:B------:R-:W-:Y:S01]  /*7c50*/  HADD2.F32 R16, -RZ, R141.H1_H1 ;  /* 0x3000008dff107230 */ /* 0x000fe20000004100 */
[----:B------:R-:W-:Y:S01]  /*7c60*/  F2FP.F16.F32.PACK_AB R36, R26, R25 ;  /* 0x000000191a24723e */ /* 0x000fe200000000ff */
[--C-:B------:R-:W-:Y:S02]  /*7c70*/  HADD2.F32 R17, -RZ, R142.reuse.H0_H0 ;  /* 0x2000008eff117230 */ /* 0x100fe40000004100 */
[----:B------:R-:W-:Y:S01]  /*7c80*/  FMUL.FTZ R6, R15, R6 ;  /* 0x000000060f067220 */ /* 0x000fe20000410000 */
[----:B------:R-:W-:Y:S02]  /*7c90*/  HADD2.F32 R18, -RZ, R142.H1_H1 ;  /* 0x3000008eff127230 */ /* 0x000fe40000004100 */
[----:B------:R-:W-:Y:S01]  /*7ca0*/  FMUL.FTZ R16, R21, R16 ;  /* 0x0000001015107220 */ /* 0x000fe20000410000 */
[--C-:B------:R-:W-:Y:S02]  /*7cb0*/  HADD2.F32 R20, -RZ, R143.reuse.H1_H1 ;  /* 0x3000008fff147230 */ /* 0x100fe40000004100 */
[----:B------:R-:W-:Y:S01]  /*7cc0*/  FMUL.FTZ R15, R94, R15 ;  /* 0x0000000f5e0f7220 */ /* 0x000fe20000410000 */
[----:B------:R-:W-:-:S02]  /*7cd0*/  HADD2.F32 R19, -RZ, R143.H0_H0 ;  /* 0x2000008fff137230 */ /* 0x000fc40000004100 */
        /* <DEDUP_REMOVED lines=8> */
[----:B------:R-:W-:Y:S02]  /*7d60*/  F2FP.F16.F32.PACK_AB R13, R21, R15 ;  /* 0x0000000f150d723e */ /* 0x000fe400000000ff */
[----:B------:R-:W-:-:S02]  /*7d70*/  F2FP.F16.F32.PACK_AB R37, R30, R28 ;  /* 0x0000001c1e25723e */ /* 0x000fc400000000ff */
[----:B------:R-:W-:Y:S02]  /*7d80*/  F2FP.F16.F32.PACK_AB R14, R3, R14 ;  /* 0x0000000e030e723e */ /* 0x000fe400000000ff */
[----:B------:R-:W-:Y:S01]  /*7d90*/  F2FP.F16.F32.PACK_AB R15, R2, R22 ;  /* 0x00000016020f723e */ /* 0x000fe200000000ff */
[----:B------:R-:W-:Y:S06]  /*7da0*/  BRA `(.L_x_12858) ;  /* 0x0000000000f07947 */ /* 0x000fec0003800000 */
.L_x_12857:
        /* <DEDUP_REMOVED lines=32> */
[----:B------:R-:W-:Y:S01]  /*7fb0*/  FMUL.FTZ R12, R92, R25 ;  /* 0x000000195c0c7220 */ /* 0x000fe20000410000 */
[----:B------:R-:W-:Y:S01]  /*7fc0*/  FMUL.FTZ R6, R93, R26 ;  /* 0x0000001a5d067220 */ /* 0x000fe20000410000 */
[----:B-----5:R-:W-:-:S02]  /*7fd0*/  HADD2.F32 R17, -RZ, R142.H0_H0 ;  /* 0x2000008eff117230 */ /* 0x020fc40000004100 */
[----:B------:R-:W-:Y:S01]  /*7fe0*/  FMUL.FTZ R21, R94, R16 ;  /* 0x000000105e157220 */ /* 0x000fe20000410000 */
[----:B------:R-:W-:Y:S02]  /*7ff0*/  HADD2.F32 R19, -RZ, R143.H0_H0 ;  /* 0x2000008fff137230 */ /* 0x000fe40000004100 */
[----:B------:R-:W-:Y:S01]  /*8000*/  FMUL.FTZ R22, R97, R13 ;  /* 0x0000000d61167220 */ /* 0x000fe20000410000 */
[----:B------:R-:W-:Y:S01]  /*8010*/  F2FP.F16.F32.PACK_AB R12, R6, R12 ;  /* 0x0000000c060c723e */ /* 0x000fe200000000ff */
[--C-:B------:R-:W-:Y:S02]  /*8020*/  HADD2.F32 R6, -RZ, R141.reuse.H0_H0 ;  /* 0x2000008dff067230 */ /* 0x100fe40000004100 */
        /* <DEDUP_REMOVED lines=15> */
[----:B------:R-:W-:Y:S01]  /*8120*/  F2FP.F16.F32.PACK_AB R13, R15, R21 ;  /* 0x000000150f0d723e */ /* 0x000fe200000000ff */
[----:B------:R-:W-:Y:S01]  /*8130*/  FMUL.FTZ R4, R25, R4 ;  /* 0x0000000419047220 */ /* 0x000fe20000410000 */
[----:B------:R-:W-:Y:S01]  /*8140*/  FMUL.FTZ R7, R26, R7 ;  /* 0x000000071a077220 */ /* 0x000fe20000410000 */
[----:B------:R-:W-:-:S02]  /*8150*/  F2FP.F16.F32.PACK_AB R14, R22, R14 ;  /* 0x0000000e160e723e */ /* 0x000fc400000000ff */
[----:B------:R-:W-:-:S07]  /*8160*/  F2FP.F16.F32.PACK_AB R15, R3, R2 ;  /* 0x00000002030f723e */ /* 0x000fce00000000ff */
.L_x_12858:
[----:B------:R-:W0:Y:S02]  /*8170*/  @P1 LDC.64 R2, c[0x0][0x478] ;  /* 0x00011e00ff021b82 */ /* 0x000e240000000a00 */
[----:B0-----:R-:W-:-:S05]  /*8180*/  @P1 IMAD.WIDE.U32 R2, R5, 0x10, R2 ;  /* 0x0000001005021825 */ /* 0x001fca00078e0002 */
[----:B------:R0:W-:Y:S02]  /*8190*/  @P1 STG.E.128 desc[UR6][R2.64], R36 ;  /* 0x0000002402001986 */ /* 0x0001e4000c101d06 */
[----:B0-----:R-:W-:-:S05]  /*81a0*/  IMAD.WIDE.U32 R2, R5, 0x10, R194 ;  /* 0x0000001005027825 */ /* 0x001fca00078e00c2 */
[----:B------:R1:W-:Y:S01]  /*81b0*/  STG.E.128 desc[UR6][R2.64], R12 ;  /* 0x0000000c02007986 */ /* 0x0003e2000c101d06 */
[----:B------:R-:W-:Y:S05]  /*81c0*/  BRA `(.L_x_12859) ;  /* 0x0000002c00bc7947 */ /* 0x000fea0003800000 */
.L_x_12848:
[----:B------:R-:W0:Y:S02]  /*81d0*/  LDC.64 R200, c[0x0][0x390] ;  /* 0x0000e400ffc87b82 */ /* 0x000e240000000a00 */
[----:B0-----:R-:W-:-:S06]  /*81e0*/  IMAD.WIDE.U32 R140, R185, 0x10, R200 ;  /* 0x00000010b98c7825 */ /* 0x001fcc00078e00c8 */
[----:B------:R-:W5:Y:S01]  /*81f0*/  LDG.E.128 R140, desc[UR6][R140.64] ;  /* 0x000000068c8c7981 */ /* 0x000f62000c1e1d00 */
[----:B------:R-:W-:-:S04]  /*8200*/  UISETP.NE.U32.AND UP0, UPT, UR14, URZ, UPT ;  /* 0x000000ff0e00728c */ /* 0x000fc8000bf05070 */
[----:B------:R-:W-:-:S09]  /*8210*/  UISETP.NE.AND.EX UP0, UPT, UR15, URZ, UPT, UP0 ;  /* 0x000000ff0f00728c */ /* 0x000fd2000bf05300 */
[----:B------:R-:W-:Y:S05]  /*8220*/  BRA.U UP0, `(.L_x_12860) ;  /* 0x0000000500147547 */ /* 0x000fea000b800000 */
[C-C-:B------:R-:W-:Y:S01]  /*8230*/  FFMA.FTZ R189, R147.reuse, R189, R148.reuse ;  /* 0x000000bd93bd7223 */ /* 0x140fe20000010094 */
[C-C-:B-----5:R-:W-:Y:S01]  /*8240*/  FFMA.FTZ R0, R147.reuse, R0, R148.reuse ;  /* 0x0000000093007223 */ /* 0x160fe20000010094 */
[C-C-:B------:R-:W-:Y:S01]  /*8250*/  FFMA.FTZ R190, R147.reuse, R190, R148.reuse ;  /* 0x000000be93be7223 */ /* 0x140fe20000010094 */
[----:B------:R-:W-:Y:S01]  /*8260*/  FFMA.FTZ R187, R147, R187, R148 ;  /* 0x000000bb93bb7223 */ /* 0x000fe20000010094 */
[----:B------:R-:W-:Y:S01]  /*8270*/  FADD.FTZ R196, -R189, R196 ;  /* 0x000000c4bdc47221 */ /* 0x000fe20000010100 */
[----:B------:R-:W-:Y:S01]  /*8280*/  FFMA.FTZ R189, R147, R180, R148 ;  /* 0x000000b493bd7223 */ /* 0x000fe20000010094 */
[----:B------:R-:W-:Y:S01]  /*8290*/  FADD.FTZ R198, -R0, R198 ;  /* 0x000000c600c67221 */ /* 0x000fe20000010100 */
[--C-:B------:R-:W-:Y:S02]  /*82a0*/  HADD2.F32 R180, -RZ, R56.reuse.H0_H0 ;  /* 0x20000038ffb47230 */ /* 0x100fe40000004100 */
[----:B------:R-:W-:Y:S01]  /*82b0*/  FADD.FTZ R197, -R190, R197 ;  /* 0x000000c5bec57221 */ /* 0x000fe20000010100 */
[----:B------:R-:W-:-:S02]  /*82c0*/  HADD2.F32 R0, -RZ, R56.H1_H1 ;  /* 0x30000038ff007230 */ /* 0x000fc40000004100 */
[----:B------:R-:W-:Y:S01]  /*82d0*/  FFMA.FTZ R186, R147, R186, R148 ;  /* 0x000000ba93ba7223 */ /* 0x000fe20000010094 */
[----:B------:R-:W-:Y:S01]  /*82e0*/  FADD.FTZ R194, -R187, R194 ;  /* 0x000000c2bbc27221 */ /* 0x000fe20000010100 */
[----:B------:R-:W-:Y:S01]  /*82f0*/  FFMA.FTZ R180, R7, R198, R180 ;  /* 0x000000c607b47223 */ /* 0x000fe200000100b4 */
[----:B------:R-:W-:Y:S01]  /*8300*/  FFMA.FTZ R181, R147, R181, R148 ;  /* 0x000000b593b57223 */ /* 0x000fe20000010094 */
[----:B------:R-:W-:Y:S01]  /*8310*/  FFMA.FTZ R0, R7, R197, R0 ;  /* 0x000000c507007223 */ /* 0x000fe20000010000 */
[----:B------:R-:W-:Y:S01]  /*8320*/  FADD.FTZ R187, -R186, R193 ;  /* 0x000000c1babb7221 */ /* 0x000fe20000010100 */
[--C-:B------:R-:W-:Y:S02]  /*8330*/  HADD2.F32 R186, -RZ, R140.reuse.H0_H0 ;  /* 0x2000008cffba7230 */ /* 0x100fe40000004100 */
[-C--:B------:R-:W-:Y:S01]  /*8340*/  FMUL.FTZ R180, R180, R6.reuse ;  /* 0x00000006b4b47220 */ /* 0x080fe20000410000 */
[----:B------:R-:W-:Y:S01]  /*8350*/  FMUL.FTZ R0, R0, R6 ;  /* 0x0000000600007220 */ /* 0x000fe20000410000 */
[----:B------:R-:W-:Y:S01]  /*8360*/  FADD.FTZ R192, -R181, R192 ;  /* 0x000000c0b5c07221 */ /* 0x000fe20000010100 */
[----:B------:R-:W-:-:S02]  /*8370*/  HADD2.F32 R181, -RZ, R140.H1_H1 ;  /* 0x3000008cffb57230 */ /* 0x000fc40000004100 */
[----:B------:R-:W-:Y:S01]  /*8380*/  FMUL.FTZ R186, R180, R186 ;  /* 0x000000bab4ba7220 */ /* 0x000fe20000410000 */
[----:B------:R-:W-:Y:S01]  /*8390*/  FMUL.FTZ R140, R60, R180 ;  /* 0x000000b43c8c7220 */ /* 0x000fe20000410000 */
[----:B------:R-:W-:Y:S01]  /*83a0*/  FMUL.FTZ R180, R61, R0 ;  /* 0x000000003db47220 */ /* 0x000fe20000410000 */
[----:B------:R-:W-:Y:S01]  /*83b0*/  FFMA.FTZ R188, R147, R188, R148 ;  /* 0x000000bc93bc7223 */ /* 0x000fe20000010094 */
[----:B------:R-:W-:Y:S01]  /*83c0*/  FMUL.FTZ R0, R0, R181 ;  /* 0x000000b500007220 */ /* 0x000fe20000410000 */
[----:B------:R-:W-:Y:S02]  /*83d0*/  HADD2.F32 R181, -RZ, R58.H0_H0 ;  /* 0x2000003affb57230 */ /* 0x000fe40000004100 */
[----:B------:R-:W-:Y:S01]  /*83e0*/  FADD.FTZ R189, -R189, R191 ;  /* 0x000000bfbdbd7221 */ /* 0x000fe20000010100 */
[----:B------:R-:W-:Y:S01]  /*83f0*/  F2FP.F16.F32.PACK_AB R140, R180, R140 ;  /* 0x0000008cb48c723e */ /* 0x000fe200000000ff */
[--C-:B------:R-:W-:Y:S02]  /*8400*/  HADD2.F32 R180, -RZ, R57.reuse.H0_H0 ;  /* 0x20000039ffb47230 */ /* 0x100fe40000004100 */
[----:B------:R-:W-:Y:S01]  /*8410*/  FADD.FTZ R195, -R188, R195 ;  /* 0x000000c3bcc37221 */ /* 0x000fe20000010100 */
[----:B------:R-:W-:-:S02]  /*8420*/  HADD2.F32 R193, -RZ, R57.H1_H1 ;  /* 0x30000039ffc17230 */ /* 0x000fc40000004100 */
[C---:B------:R-:W-:Y:S01]  /*8430*/  FFMA.FTZ R181, R7.reuse, R194, R181 ;  /* 0x000000c207b57223 */ /* 0x040fe200000100b5 */
[----:B------:R-:W-:Y:S02]  /*8440*/  HADD2.F32 R194, -RZ, R59.H0_H0 ;  /* 0x2000003bffc27230 */ /* 0x000fe40000004100 */
[C---:B------:R-:W-:Y:S01]  /*8450*/  FFMA.FTZ R196, R7.reuse, R196, R180 ;  /* 0x000000c407c47223 */ /* 0x040fe200000100b4 */
[----:B------:R-:W-:Y:S02]  /*8460*/  HADD2.F32 R180, -RZ, R58.H1_H1 ;  /* 0x3000003affb47230 */ /* 0x000fe40000004100 */
[C---:B------:R-:W-:Y:S01]  /*8470*/  FFMA.FTZ R193, R7.reuse, R195, R193 ;  /* 0x000000c307c17223 */ /* 0x040fe200000100c1 */
[----:B------:R-:W-:Y:S02]  /*8480*/  HADD2.F32 R190, -RZ, R143.H0_H0 ;  /* 0x2000008fffbe7230 */ /* 0x000fe40000004100 */
[----:B------:R-:W-:Y:S01]  /*8490*/  FFMA.FTZ R194, R7, R192, R194 ;  /* 0x000000c007c27223 */ /* 0x000fe200000100c2 */
[----:B------:R-:W-:-:S02]  /*84a0*/  HADD2.F32 R188, -RZ, R141.H0_H0 ;  /* 0x2000008dffbc7230 */ /* 0x000fc40000004100 */
[----:B------:R-:W-:Y:S01]  /*84b0*/  FFMA.FTZ R180, R7, R187, R180 ;  /* 0x000000bb07b47223 */ /* 0x000fe200000100b4 */
[----:B------:R-:W-:Y:S02]  /*84c0*/  HADD2.F32 R187, -RZ, R59.H1_H1 ;  /* 0x3000003bffbb7230 */ /* 0x000fe40000004100 */
[-C--:B------:R-:W-:Y:S01]  /*84d0*/  FMUL.FTZ R195, R196, R6.reuse ;  /* 0x00000006c4c37220 */ /* 0x080fe20000410000 */
[--C-:B------:R-:W-:Y:S02]  /*84e0*/  HADD2.F32 R192, -RZ, R142.reuse.H0_H0 ;  /* 0x2000008effc07230 */ /* 0x100fe40000004100 */
[----:B------:R-:W-:Y:S01]  /*84f0*/  FMUL.FTZ R193, R193, R6 ;  /* 0x00000006c1c17220 */ /* 0x000fe20000410000 */
[----:B------:R-:W-:Y:S02]  /*8500*/  HADD2.F32 R191, -RZ, R142.H1_H1 ;  /* 0x3000008effbf7230 */ /* 0x000fe40000004100 */
[----:B------:R-:W-:Y:S01]  /*8510*/  FFMA.FTZ R189, R7, R189, R187 ;  /* 0x000000bd07bd7223 */ /* 0x000fe200000100bb */
[----:B------:R-:W-:-:S02]  /*8520*/  HADD2.F32 R187, -RZ, R141.H1_H1 ;  /* 0x3000008dffbb7230 */ /* 0x000fc40000004100 */
        /* <DEDUP_REMOVED lines=21> */
.L_x_12860:
[C-C-:B-----5:R-:W-:Y:S01]  /*8680*/  FFMA.FTZ R0, R147.reuse, R0, R148.reuse ;  /* 0x0000000093007223 */ /* 0x160fe20000010094 */
[C-C-:B------:R-:W-:Y:S01]  /*8690*/  FFMA.FTZ R190, R147.reuse, R190, R148.reuse ;  /* 0x000000be93be7223 */ /* 0x140fe20000010094 */
[C-C-:B------:R-:W-:Y:S01]  /*86a0*/  FFMA.FTZ R189, R147.reuse, R189, R148.reuse ;  /* 0x000000bd93bd7223 */ /* 0x140fe20000010094 */
[----:B------:R-:W-:Y:S01]  /*86b0*/  FFMA.FTZ R188, R147, R188, R148 ;  /* 0x000000bc93bc7223 */ /* 0x000fe20000010094 */
[----:B------:R-:W-:Y:S01]  /*86c0*/  FADD.FTZ R198, -R0, R198 ;  /* 0x000000c600c67221 */ /* 0x000fe20000010100 */
[----:B------:R-:W-:Y:S02]  /*86d0*/  HADD2.F32 R0, -RZ, R56.H1_H1 ;  /* 0x30000038ff007230 */ /* 0x000fe40000004100 */
[----:B------:R-:W-:Y:S01]  /*86e0*/  FADD.FTZ R197, -R190, R197 ;  /* 0x000000c5bec57221 */ /* 0x000fe20000010100 */
[--C-:B------:R-:W-:Y:S02]  /*86f0*/  HADD2.F32 R37, -RZ, R57.reuse.H0_H0 ;  /* 0x20000039ff257230 */ /* 0x100fe40000004100 */
[----:B------:R-:W-:Y:S01]  /*8700*/  FADD.FTZ R196, -R189, R196 ;  /* 0x000000c4bdc47221 */ /* 0x000fe20000010100 */
[----:B------:R-:W-:Y:S01]  /*8710*/  FADD.FTZ R195, -R188, R195 ;  /* 0x000000c3bcc37221 */ /* 0x000fe20000010100 */
[----:B------:R-:W-:Y:S01]  /*8720*/  FFMA.FTZ R197, R7, R197, R0 ;  /* 0x000000c507c57223 */ /* 0x000fe20000010000 */
[----:B------:R-:W-:-:S02]  /*8730*/  HADD2.F32 R0, -RZ, R57.H1_H1 ;  /* 0x30000039ff007230 */ /* 0x000fc40000004100 */
[C-C-:B------:R-:W-:Y:S01]  /*8740*/  FFMA.FTZ R187, R147.reuse, R187, R148.reuse ;  /* 0x000000bb93bb7223 */ /* 0x140fe20000010094 */
[----:B------:R-:W-:Y:S02]  /*8750*/  HADD2.F32 R36, -RZ, R56.H0_H0 ;  /* 0x20000038ff247230 */ /* 0x000fe40000004100 */
[----:B------:R-:W-:Y:S01]  /*8760*/  FFMA.FTZ R186, R147, R186, R148 ;  /* 0x000000ba93ba7223 */ /* 0x000fe20000010094 */
[C---:B------:R-:W-:Y:S01]  /*8770*/  FFMA.FTZ R37, R7.reuse, R196, R37 ;  /* 0x000000c407257223 */ /* 0x040fe20000010025 */
[----:B------:R-:W-:Y:S01]  /*8780*/  FFMA.FTZ R195, R7, R195, R0 ;  /* 0x000000c307c37223 */ /* 0x000fe20000010000 */
[----:B------:R-:W-:Y:S01]  /*8790*/  FADD.FTZ R194, -R187, R194 ;  /* 0x000000c2bbc27221 */ /* 0x000fe20000010100 */
[----:B------:R-:W-:Y:S01]  /*87a0*/  FFMA.FTZ R36, R7, R198, R36 ;  /* 0x000000c607247223 */ /* 0x000fe20000010024 */
[--C-:B------:R-:W-:Y:S02]  /*87b0*/  HADD2.F32 R188, -RZ, R141.reuse.H0_H0 ;  /* 0x2000008dffbc7230 */ /* 0x100fe40000004100 */
[----:B------:R-:W-:Y:S01]  /*87c0*/  FADD.FTZ R193, -R186, R193 ;  /* 0x000000c1bac17221 */ /* 0x000fe20000010100 */
[----:B------:R-:W-:-:S02]  /*87d0*/  HADD2.F32 R187, -RZ, R141.H1_H1 ;  /* 0x3000008dffbb7230 */ /* 0x000fc40000004100 */
[-C--:B------:R-:W-:Y:S01]  /*87e0*/  FMUL.FTZ R141, R37, R6.reuse ;  /* 0x00000006258d7220 */ /* 0x080fe20000410000 */
[----:B------:R-:W-:Y:S01]  /*87f0*/  FMUL.FTZ R38, R195, R6 ;  /* 0x00000006c3267220 */ /* 0x000fe20000410000 */
[--C-:B------:R-:W-:Y:S01]  /*8800*/  FFMA.FTZ R189, R147, R180, R148.reuse ;  /* 0x000000b493bd7223 */ /* 0x100fe20000010094 */
[--C-:B------:R-:W-:Y:S02]  /*8810*/  HADD2.F32 R186, -RZ, R140.reuse.H0_H0 ;  /* 0x2000008cffba7230 */ /* 0x100fe40000004100 */
[-C--:B------:R-:W-:Y:S01]  /*8820*/  FMUL.FTZ R180, R36, R6.reuse ;  /* 0x0000000624b47220 */ /* 0x080fe20000410000 */
        /* <DEDUP_REMOVED lines=10> */
[----:B------:R-:W-:Y:S01]  /*88d0*/  FFMA.FTZ R39, R147, R181, R148 ;  /* 0x000000b593277223 */ /* 0x000fe20000010094 */
[----:B------:R-:W-:Y:S01]  /*88e0*/  F2FP.F16.F32.PACK_AB R141, R38, R141 ;  /* 0x0000008d268d723e */ /* 0x000fe200000000ff */
[----:B------:R-:W-:-:S02]  /*88f0*/  HADD2.F32 R38, -RZ, R58.H0_H0 ;  /* 0x2000003aff267230 */ /* 0x000fc40000004100 */
[----:B------:R-:W-:Y:S01]  /*8900*/  FADD.FTZ R189, -R189, R191 ;  /* 0x000000bfbdbd7221 */ /* 0x000fe20000010100 */
[----:B------:R-:W-:Y:S01]  /*8910*/  HADD2.F32 R181, -RZ, R58.H1_H1 ;  /* 0x3000003affb57230 */ /* 0x000fe20000004100 */
[----:B------:R-:W-:Y:S01]  /*8920*/  F2FP.F16.F32.PACK_AB R140, R140, R180 ;  /* 0x000000b48c8c723e */ /* 0x000fe200000000ff */
[--C-:B------:R-:W-:Y:S02]  /*8930*/  HADD2.F32 R190, -RZ, R59.reuse.H0_H0 ;  /* 0x2000003bffbe7230 */ /* 0x100fe40000004100 */
[----:B------:R-:W-:Y:S01]  /*8940*/  FADD.FTZ R39, -R39, R192 ;  /* 0x000000c027277221 */ /* 0x000fe20000010100 */
[----:B------:R-:W-:Y:S02]  /*8950*/  HADD2.F32 R180, -RZ, R59.H1_H1 ;  /* 0x3000003bffb47230 */ /* 0x000fe40000004100 */
[C---:B------:R-:W-:Y:S01]  /*8960*/  FFMA.FTZ R38, R7.reuse, R194, R38 ;  /* 0x000000c207267223 */ /* 0x040fe20000010026 */
[C---:B------:R-:W-:Y:S01]  /*8970*/  FFMA.FTZ R181, R7.reuse, R193, R181 ;  /* 0x000000c107b57223 */ /* 0x040fe200000100b5 */
[----:B------:R-:W-:Y:S01]  /*8980*/  FFMA.FTZ R39, R7, R39, R190 ;  /* 0x0000002707277223 */ /* 0x000fe200000100be */
[----:B------:R-:W-:-:S02]  /*8990*/  HADD2.F32 R190, -RZ, R143.H0_H0 ;  /* 0x2000008fffbe7230 */ /* 0x000fc40000004100 */
[----:B------:R-:W-:Y:S01]  /*89a0*/  FFMA.FTZ R189, R7, R189, R180 ;  /* 0x000000bd07bd7223 */ /* 0x000fe200000100b4 */
[----:B------:R-:W-:Y:S01]  /*89b0*/  FMUL.FTZ R193, R38, R6 ;  /* 0x0000000626c17220 */ /* 0x000fe20000410000 */
[--C-:B------:R-:W-:Y:S01]  /*89c0*/  HADD2.F32 R192, -RZ, R142.reuse.H0_H0 ;  /* 0x2000008effc07230 */ /* 0x100fe20000004100 */
[C---:B------:R-:W-:Y:S01]  /*89d0*/  F2FP.F16.F32.PACK_AB R38, R181.reuse, R38 ;  /* 0x00000026b526723e */ /* 0x040fe200000000ff */
[----:B------:R-:W-:Y:S02]  /*89e0*/  HADD2.F32 R191, -RZ, R142.H1_H1 ;  /* 0x3000008effbf7230 */ /* 0x000fe40000004100 */
[-C--:B------:R-:W-:Y:S01]  /*89f0*/  FMUL.FTZ R181, R181, R6.reuse ;  /* 0x00000006b5b57220 */ /* 0x080fe20000410000 */
[----:B------:R-:W-:Y:S02]  /*8a00*/  HADD2.F32 R143, -RZ, R143.H1_H1 ;  /* 0x3000008fff8f7230 */ /* 0x000fe40000004100 */
[-C--:B------:R-:W-:Y:S01]  /*8a10*/  FMUL.FTZ R180, R39, R6.reuse ;  /* 0x0000000627b47220 */ /* 0x080fe20000410000 */
[C---:B------:R-:W-:Y:S01]  /*8a20*/  FMUL.FTZ R142, R189.reuse, R6 ;  /* 0x00000006bd8e7220 */ /* 0x040fe20000410000 */
        /* <DEDUP_REMOVED lines=13> */
.L_x_12861:
        /* <DEDUP_REMOVED lines=13> */
[----:B------:R-:W-:Y:S01]  /*8bd0*/  FFMA.FTZ R176, R147, R176, R148 ;  /* 0x000000b093b07223 */ /* 0x000fe20000010094 */
[--C-:B------:R-:W-:Y:S02]  /*8be0*/  HADD2.F32 R37, -RZ, R52.reuse.H1_H1 ;  /* 0x30000034ff257230 */ /* 0x100fe40000004100 */
[----:B------:R-:W-:Y:S01]  /*8bf0*/  FADD.FTZ R39, -R39, R172 ;  /* 0x000000ac27277221 */ /* 0x000fe20000010100 */
[----:B------:R-:W-:Y:S02]  /*8c00*/  HADD2.F32 R172, -RZ, R52.H0_H0 ;  /* 0x20000034ffac7230 */ /* 0x000fe40000004100 */
[----:B------:R-:W-:Y:S01]  /*8c10*/  FADD.FTZ R167, -R175, R167 ;  /* 0x000000a7afa77221 */ /* 0x000fe20000010100 */
[----:B------:R-:W-:Y:S01]  /*8c20*/  FADD.FTZ R168, -R176, R168 ;  /* 0x000000a8b0a87221 */ /* 0x000fe20000010100 */
[C-C-:B------:R-:W-:Y:S01]  /*8c30*/  FFMA.FTZ R36, R147.reuse, R177, R148.reuse ;  /* 0x000000b193247223 */ /* 0x140fe20000010094 */
[----:B------:R-:W-:Y:S01]  /*8c40*/  FFMA.FTZ R178, R147, R178, R148 ;  /* 0x000000b293b27223 */ /* 0x000fe20000010094 */
[C---:B------:R-:W-:Y:S01]  /*8c50*/  FFMA.FTZ R172, R7.reuse, R167, R172 ;  /* 0x000000a707ac7223 */ /* 0x040fe200000100ac */
[----:B------:R-:W-:Y:S01]  /*8c60*/  FFMA.FTZ R168, R7, R168, R37 ;  /* 0x000000a807a87223 */ /* 0x000fe20000010025 */
[----:B------:R-:W-:-:S02]  /*8c70*/  HADD2.F32 R37, -RZ, R53.H0_H0 ;  /* 0x20000035ff257230 */ /* 0x000fc40000004100 */
[----:B------:R-:W-:Y:S01]  /*8c80*/  FADD.FTZ R36, -R36, R169 ;  /* 0x000000a924247221 */ /* 0x000fe20000010100 */
[----:B------:R-:W-:Y:S02]  /*8c90*/  HADD2.F32 R167, -RZ, R53.H1_H1 ;  /* 0x30000035ffa77230 */ /* 0x000fe40000004100 */
[----:B------:R-:W-:Y:S01]  /*8ca0*/  FADD.FTZ R170, -R178, R170 ;  /* 0x000000aab2aa7221 */ /* 0x000fe20000010100 */
[C-C-:B------:R-:W-:Y:S01]  /*8cb0*/  FFMA.FTZ R38, R147.reuse, R179, R148.reuse ;  /* 0x000000b393267223 */ /* 0x140fe20000010094 */
[C-C-:B------:R-:W-:Y:S01]  /*8cc0*/  FFMA.FTZ R169, R147.reuse, R184, R148.reuse ;  /* 0x000000b893a97223 */ /* 0x140fe20000010094 */
[----:B------:R-:W-:Y:S01]  /*8cd0*/  FFMA.FTZ R175, R147, R183, R148 ;  /* 0x000000b793af7223 */ /* 0x000fe20000010094 */
[C---:B------:R-:W-:Y:S01]  /*8ce0*/  FFMA.FTZ R37, R7.reuse, R36, R37 ;  /* 0x0000002407257223 */ /* 0x040fe20000010025 */
[----:B------:R-:W-:Y:S01]  /*8cf0*/  FFMA.FTZ R167, R7, R170, R167 ;  /* 0x000000aa07a77223 */ /* 0x000fe200000100a7 */
[----:B------:R-:W-:Y:S01]  /*8d00*/  FADD.FTZ R38, -R38, R171 ;  /* 0x000000ab26267221 */ /* 0x000fe20000010100 */
[----:B------:R-:W-:Y:S01]  /*8d10*/  FADD.FTZ R169, -R169, R174 ;  /* 0x000000aea9a97221 */ /* 0x000fe20000010100 */
[----:B------:R-:W-:Y:S01]  /*8d20*/  FADD.FTZ R175, -R175, R173 ;  /* 0x000000adafaf7221 */ /* 0x000fe20000010100 */
[----:B-----5:R-:W-:-:S02]  /*8d30*/  HADD2.F32 R171, -RZ, R140.H0_H0 ;  /* 0x2000008cffab7230 */ /* 0x020fc40000004100 */
[----:B------:R-:W-:Y:S01]  /*8d40*/  FMUL.FTZ R174, R172, R6 ;  /* 0x00000006acae7220 */ /* 0x000fe20000410000 */
[----:B------:R-:W-:Y:S01]  /*8d50*/  HADD2.F32 R170, -RZ, R140.H1_H1 ;  /* 0x3000008cffaa7230 */ /* 0x000fe20000004100 */
[C---:B------:R-:W-:Y:S01]  /*8d60*/  F2FP.F16.F32.PACK_AB R36, R168.reuse, R172 ;  /* 0x000000aca824723e */ /* 0x040fe200000000ff */
[-C--:B------:R-:W-:Y:S01]  /*8d70*/  FMUL.FTZ R140, R168, R6.reuse ;  /* 0x00000006a88c7220 */ /* 0x080fe20000410000 */
[--C-:B------:R-:W-:Y:S02]  /*8d80*/  HADD2.F32 R173, -RZ, R141.reuse.H0_H0 ;  /* 0x2000008dffad7230 */ /* 0x100fe40000004100 */
[-C--:B------:R-:W-:Y:S01]  /*8d90*/  FMUL.FTZ R168, R167, R6.reuse ;  /* 0x00000006a7a87220 */ /* 0x080fe20000410000 */
[----:B------:R-:W-:Y:S02]  /*8da0*/  HADD2.F32 R172, -RZ, R141.H1_H1 ;  /* 0x3000008dffac7230 */ /* 0x000fe40000004100 */
[----:B------:R-:W-:Y:S01]  /*8db0*/  FMUL.FTZ R141, R37, R6 ;  /* 0x00000006258d7220 */ /* 0x000fe20000410000 */
[----:B------:R-:W-:Y:S01]  /*8dc0*/  F2FP.F16.F32.PACK_AB R37, R167, R37 ;  /* 0x00000025a725723e */ /* 0x000fe200000000ff */
[----:B------:R-:W-:-:S02]  /*8dd0*/  HADD2.F32 R167, -RZ, R54.H0_H0 ;  /* 0x20000036ffa77230 */ /* 0x000fc40000004100 */
[----:B------:R-:W-:Y:S01]  /*8de0*/  FMUL.FTZ R171, R174, R171 ;  /* 0x000000abaeab7220 */ /* 0x000fe20000410000 */
[----:B------:R-:W-:Y:S01]  /*8df0*/  FMUL.FTZ R173, R141, R173 ;  /* 0x000000ad8dad7220 */ /* 0x000fe20000410000 */
[----:B------:R-:W-:Y:S01]  /*8e00*/  FMUL.FTZ R172, R168, R172 ;  /* 0x000000aca8ac7220 */ /* 0x000fe20000410000 */
[----:B------:R-:W-:Y:S01]  /*8e10*/  FMUL.FTZ R141, R70, R141 ;  /* 0x0000008d468d7220 */ /* 0x000fe20000410000 */
[----:B------:R-:W-:Y:S01]  /*8e20*/  FMUL.FTZ R168, R71, R168 ;  /* 0x000000a847a87220 */ /* 0x000fe20000410000 */
[----:B------:R-:W-:Y:S01]  /*8e30*/  FFMA.FTZ R38, R7, R38, R167 ;  /* 0x0000002607267223 */ /* 0x000fe200000100a7 */
[----:B------:R-:W-:Y:S02]  /*8e40*/  HADD2.F32 R167, -RZ, R54.H1_H1 ;  /* 0x30000036ffa77230 */ /* 0x000fe40000004100 */
[----:B------:R-:W-:Y:S01]  /*8e50*/  FMUL.FTZ R170, R140, R170 ;  /* 0x000000aa8caa7220 */ /* 0x000fe20000410000 */
[----:B------:R-:W-:Y:S01]  /*8e60*/  FMUL.FTZ R174, R68, R174 ;  /* 0x000000ae44ae7220 */ /* 0x000fe20000410000 */
[----:B------:R-:W-:Y:S01]  /*8e70*/  F2FP.F16.F32.PACK_AB R141, R168, R141 ;  /* 0x0000008da88d723e */ /* 0x000fe200000000ff */
[----:B------:R-:W-:-:S02]  /*8e80*/  HADD2.F32 R168, -RZ, R55.H0_H0 ;  /* 0x20000037ffa87230 */ /* 0x000fc40000004100 */
[----:B------:R-:W-:Y:S01]  /*8e90*/  FFMA.FTZ R167, R7, R39, R167 ;  /* 0x0000002707a77223 */ /* 0x000fe200000100a7 */
[----:B------:R-:W-:Y:S01]  /*8ea0*/  FMUL.FTZ R140, R69, R140 ;  /* 0x0000008c458c7220 */ /* 0x000fe20000410000 */
[----:B------:R-:W-:Y:S02]  /*8eb0*/  HADD2.F32 R176, -RZ, R143.H0_H0 ;  /* 0x2000008fffb07230 */ /* 0x000fe40000004100 */
[C---:B------:R-:W-:Y:S01]  /*8ec0*/  FFMA.FTZ R39, R7.reuse, R175, R168 ;  /* 0x000000af07277223 */ /* 0x040fe200000100a8 */
[----:B------:R-:W-:Y:S01]  /*8ed0*/  HADD2.F32 R168, -RZ, R55.H1_H1 ;  /* 0x30000037ffa87230 */ /* 0x000fe20000004100 */
[----:B------:R-:W-:Y:S01]  /*8ee0*/  F2FP.F16.F32.PACK_AB R140, R140, R174 ;  /* 0x000000ae8c8c723e */ /* 0x000fe200000000ff */
[--C-:B------:R-:W-:Y:S02]  /*8ef0*/  HADD2.F32 R175, -RZ, R142.reuse.H0_H0 ;  /* 0x2000008effaf7230 */ /* 0x100fe40000004100 */
[----:B------:R-:W-:Y:S02]  /*8f00*/  HADD2.F32 R174, -RZ, R142.H1_H1 ;  /* 0x3000008effae7230 */ /* 0x000fe40000004100 */
[----:B------:R-:W-:Y:S01]  /*8f10*/  FFMA.FTZ R169, R7, R169, R168 ;  /* 0x000000a907a97223 */ /* 0x000fe200000100a8 */
[----:B------:R-:W-:-:S02]  /*8f20*/  HADD2.F32 R177, -RZ, R143.H1_H1 ;  /* 0x3000008fffb17230 */ /* 0x000fc40000004100 */
[-C--:B------:R-:W-:Y:S01]  /*8f30*/  FMUL.FTZ R142, R38, R6.reuse ;  /* 0x00000006268e7220 */ /* 0x080fe20000410000 */
[----:B------:R-:W-:Y:S01]  /*8f40*/  FMUL.FTZ R143, R39, R6 ;  /* 0x00000006278f7220 */ /* 0x000fe20000410000 */
[C---:B------:R-:W-:Y:S01]  /*8f50*/  F2FP.F16.F32.PACK_AB R38, R167.reuse, R38 ;  /* 0x00000026a726723e */ /* 0x040fe200000000ff */
        /* <DEDUP_REMOVED lines=10> */
[----:B------:R-:W-:-:S03]  /*9000*/  FMUL.FTZ R169, R75, R169 ;  /* 0x000000a94ba97220 */ /* 0x000fc60000410000 */
[----:B------:R-:W-:Y:S02]  /*9010*/  F2FP.F16.F32.PACK_AB R142, R167, R142 ;  /* 0x0000008ea78e723e */ /* 0x000fe400000000ff */
[----:B------:R-:W-:Y:S01]  /*9020*/  F2FP.F16.F32.PACK_AB R143, R169, R143 ;  /* 0x0000008fa98f723e */ /* 0x000fe200000000ff */
[----:B------:R-:W-:Y:S06]  /*9030*/  BRA `(.L_x_12863) ;  /* 0x0000000400107947 */ /* 0x000fec0003800000 */
.L_x_12862:
        /* <DEDUP_REMOVED lines=8> */
[----:B------:R-:W-:Y:S02]  /*90c0*/  HADD2.F32 R179, -RZ, R53.H0_H0 ;  /* 0x20000035ffb37230 */ /* 0x000fe40000004100 */
[----:B------:R-:W-:Y:S01]  /*90d0*/  FADD.FTZ R175, -R175, R170 ;  /* 0x000000aaafaf7221 */ /* 0x000fe20000010100 */
[----:B------:R-:W-:-:S02]  /*90e0*/  HADD2.F32 R170, -RZ, R52.H0_H0 ;  /* 0x20000034ffaa7230 */ /* 0x000fc40000004100 */
[----:B------:R-:W-:Y:S01]  /*90f0*/  FADD.FTZ R176, -R176, R171 ;  /* 0x000000abb0b07221 */ /* 0x000fe20000010100 */
[----:B-----5:R-:W-:Y:S02]  /*9100*/  HADD2.F32 R171, -RZ, R140.H0_H0 ;  /* 0x2000008cffab7230 */ /* 0x020fe40000004100 */
[----:B------:R-:W-:Y:S01]  /*9110*/  FADD.FTZ R169, -R177, R169 ;  /* 0x000000a9b1a97221 */ /* 0x000fe20000010100 */
[----:B------:R-:W-:Y:S01]  /*9120*/  FADD.FTZ R172, -R182, R172 ;  /* 0x000000acb6ac7221 */ /* 0x000fe20000010100 */
[----:B------:R-:W-:Y:S01]  /*9130*/  FFMA.FTZ R167, R7, R167, R170 ;  /* 0x000000a707a77223 */ /* 0x000fe200000100aa */
[----:B------:R-:W-:Y:S02]  /*9140*/  HADD2.F32 R170, -RZ, R52.H1_H1 ;  /* 0x30000034ffaa7230 */ /* 0x000fe40000004100 */
[C-C-:B------:R-:W-:Y:S01]  /*9150*/  FFMA.FTZ R184, R147.reuse, R184, R148.reuse ;  /* 0x000000b893b87223 */ /* 0x140fe20000010094 */
[----:B------:R-:W-:Y:S01]  /*9160*/  FFMA.FTZ R178, R147, R183, R148 ;  /* 0x000000b793b27223 */ /* 0x000fe20000010094 */
[----:B------:R-:W-:Y:S01]  /*9170*/  FMUL.FTZ R167, R167, R6 ;  /* 0x00000006a7a77220 */ /* 0x000fe20000410000 */
[----:B------:R-:W-:-:S02]  /*9180*/  HADD2.F32 R177, -RZ, R53.H1_H1 ;  /* 0x30000035ffb17230 */ /* 0x000fc40000004100 */
[C---:B------:R-:W-:Y:S01]  /*9190*/  FFMA.FTZ R168, R7.reuse, R168, R170 ;  /* 0x000000a807a87223 */ /* 0x040fe200000100aa */
[----:B------:R-:W-:Y:S01]  /*91a0*/  FFMA.FTZ R179, R7, R169, R179 ;  /* 0x000000a907b37223 */ /* 0x000fe200000100b3 */
[----:B------:R-:W-:Y:S01]  /*91b0*/  FMUL.FTZ R171, R167, R171 ;  /* 0x000000aba7ab7220 */ /* 0x000fe20000410000 */
[----:B------:R-:W-:Y:S02]  /*91c0*/  HADD2.F32 R169, -RZ, R55.H1_H1 ;  /* 0x30000037ffa97230 */ /* 0x000fe40000004100 */
[----:B------:R-:W-:Y:S01]  /*91d0*/  FMUL.FTZ R170, R168, R6 ;  /* 0x00000006a8aa7220 */ /* 0x000fe20000410000 */
[----:B------:R-:W-:Y:S02]  /*91e0*/  HADD2.F32 R168, -RZ, R140.H1_H1 ;  /* 0x3000008cffa87230 */ /* 0x000fe40000004100 */
[----:B------:R-:W-:Y:S01]  /*91f0*/  FMUL.FTZ R140, R68, R167 ;  /* 0x000000a7448c7220 */ /* 0x000fe20000410000 */
[----:B------:R-:W-:Y:S01]  /*9200*/  FADD.FTZ R174, -R184, R174 ;  /* 0x000000aeb8ae7221 */ /* 0x000fe20000010100 */
[----:B------:R-:W-:Y:S01]  /*9210*/  FMUL.FTZ R167, R69, R170 ;  /* 0x000000aa45a77220 */ /* 0x000fe20000410000 */
[----:B------:R-:W-:Y:S01]  /*9220*/  FADD.FTZ R178, -R178, R173 ;  /* 0x000000adb2b27221 */ /* 0x000fe20000010100 */
[----:B------:R-:W-:Y:S01]  /*9230*/  FMUL.FTZ R170, R170, R168 ;  /* 0x000000a8aaaa7220 */ /* 0x000fe20000410000 */
[----:B------:R-:W-:-:S02]  /*9240*/  HADD2.F32 R168, -RZ, R54.H0_H0 ;  /* 0x20000036ffa87230 */ /* 0x000fc40000004100 */
[----:B------:R-:W-:Y:S01]  /*9250*/  FFMA.FTZ R177, R7, R175, R177 ;  /* 0x000000af07b17223 */ /* 0x000fe200000100b1 */
[----:B------:R-:W-:Y:S01]  /*9260*/  F2FP.F16.F32.PACK_AB R140, R167, R140 ;  /* 0x0000008ca78c723e */ /* 0x000fe200000000ff */
[----:B------:R-:W-:Y:S02]  /*9270*/  HADD2.F32 R167, -RZ, R54.H1_H1 ;  /* 0x30000036ffa77230 */ /* 0x000fe40000004100 */
[C---:B------:R-:W-:Y:S01]  /*9280*/  FFMA.FTZ R169, R7.reuse, R174, R169 ;  /* 0x000000ae07a97223 */ /* 0x040fe200000100a9 */
[----:B------:R-:W-:Y:S01]  /*9290*/  FFMA.FTZ R168, R7, R176, R168 ;  /* 0x000000b007a87223 */ /* 0x000fe200000100a8 */
[----:B------:R-:W-:Y:S02]  /*92a0*/  HADD2.F32 R176, -RZ, R143.H0_H0 ;  /* 0x2000008fffb07230 */ /* 0x000fe40000004100 */
[----:B------:R-:W-:Y:S01]  /*92b0*/  FMUL.FTZ R177, R177, R6 ;  /* 0x00000006b1b17220 */ /* 0x000fe20000410000 */
[----:B------:R-:W-:Y:S01]  /*92c0*/  FFMA.FTZ R167, R7, R172, R167 ;  /* 0x000000ac07a77223 */ /* 0x000fe200000100a7 */
[----:B------:R-:W-:-:S02]  /*92d0*/  HADD2.F32 R172, -RZ, R55.H0_H0 ;  /* 0x20000037ffac7230 */ /* 0x000fc40000004100 */
[-C--:B------:R-:W-:Y:S01]  /*92e0*/  FMUL.FTZ R179, R179, R6.reuse ;  /* 0x00000006b3b37220 */ /* 0x080fe20000410000 */
[--C-:B------:R-:W-:Y:S02]  /*92f0*/  HADD2.F32 R173, -RZ, R141.reuse.H0_H0 ;  /* 0x2000008dffad7230 */ /* 0x100fe40000004100 */
[----:B------:R-:W-:Y:S01]  /*9300*/  FMUL.FTZ R168, R168, R6 ;  /* 0x00000006a8a87220 */ /* 0x000fe20000410000 */
[--C-:B------:R-:W-:Y:S02]  /*9310*/  HADD2.F32 R175, -RZ, R142.reuse.H0_H0 ;  /* 0x2000008effaf7230 */ /* 0x100fe40000004100 */
[----:B------:R-:W-:Y:S01]  /*9320*/  FFMA.FTZ R178, R7, R178, R172 ;  /* 0x000000b207b27223 */ /* 0x000fe200000100ac */
[----:B------:R-:W-:Y:S02]  /*9330*/  HADD2.F32 R172, -RZ, R141.H1_H1 ;  /* 0x3000008dffac7230 */ /* 0x000fe40000004100 */
[----:B------:R-:W-:Y:S01]  /*9340*/  FMUL.FTZ R167, R167, R6 ;  /* 0x00000006a7a77220 */ /* 0x000fe20000410000 */
[----:B------:R-:W-:-:S02]  /*9350*/  HADD2.F32 R174, -RZ, R142.H1_H1 ;  /* 0x3000008effae7230 */ /* 0x000fc40000004100 */
        /* <DEDUP_REMOVED lines=18> */
.L_x_12863:
        /* <DEDUP_REMOVED lines=12> */
[----:B------:R-:W-:Y:S02]  /*9540*/  HADD2.F32 R37, -RZ, R48.H1_H1 ;  /* 0x30000030ff257230 */ /* 0x000fe40000004100 */
[----:B------:R-:W-:Y:S01]  /*9550*/  FADD.FTZ R150, -R158, R150 ;  /* 0x000000969e967221 */ /* 0x000fe20000010100 */
[----:B------:R-:W-:Y:S01]  /*9560*/  FADD.FTZ R151, -R159, R151 ;  /* 0x000000979f977221 */ /* 0x000fe20000010100 */
[----:B------:R-:W-:Y:S01]  /*9570*/  FFMA.FTZ R161, R147, R161, R148 ;  /* 0x000000a193a17223 */ /* 0x000fe20000010094 */
[----:B------:R-:W-:Y:S01]  /*9580*/  FADD.FTZ R152, -R160, R152 ;  /* 0x00000098a0987221 */ /* 0x000fe20000010100 */
[C---:B------:R-:W-:Y:S01]  /*9590*/  FFMA.FTZ R36, R7.reuse, R150, R36 ;  /* 0x0000009607247223 */ /* 0x040fe20000010024 */
[----:B------:R-:W-:Y:S01]  /*95a0*/  FFMA.FTZ R151, R7, R151, R37 ;  /* 0x0000009707977223 */ /* 0x000fe20000010025 */
[----:B------:R-:W-:-:S02]  /*95b0*/  HADD2.F32 R37, -RZ, R49.H0_H0 ;  /* 0x20000031ff257230 */ /* 0x000fc40000004100 */
[----:B------:R-:W-:Y:S01]  /*95c0*/  FADD.FTZ R153, -R161, R153 ;  /* 0x00000099a1997221 */ /* 0x000fe20000010100 */
[----:B------:R-:W-:Y:S02]  /*95d0*/  HADD2.F32 R150, -RZ, R49.H1_H1 ;  /* 0x30000031ff967230 */ /* 0x000fe40000004100 */
        /* <DEDUP_REMOVED lines=14> */
[CC--:B------:R-:W-:Y:S01]  /*96c0*/  FMUL.FTZ R151, R150.reuse, R6.reuse ;  /* 0x0000000696977220 */ /* 0x0c0fe20000410000 */
[----:B------:R-:W-:Y:S02]  /*96d0*/  HADD2.F32 R155, -RZ, R141.H1_H1 ;  /* 0x3000008dff9b7230 */ /* 0x000fe40000004100 */
[----:B------:R-:W-:Y:S01]  /*96e0*/  FMUL.FTZ R141, R37, R6 ;  /* 0x00000006258d7220 */ /* 0x000fe20000410000 */
[----:B------:R-:W-:Y:S01]  /*96f0*/  F2FP.F16.F32.PACK_AB R37, R150, R37 ;  /* 0x000000259625723e */ /* 0x000fe200000000ff */
[----:B------:R-:W-:-:S02]  /*9700*/  HADD2.F32 R150, -RZ, R50.H0_H0 ;  /* 0x20000032ff967230 */ /* 0x000fc40000004100 */
[----:B------:R-:W-:Y:S01]  /*9710*/  FFMA.FTZ R164, R147, R164, R148 ;  /* 0x000000a493a47223 */ /* 0x000fe20000010094 */
        /* <DEDUP_REMOVED lines=9> */
[----:B------:R-:W-:Y:S01]  /*97b0*/  FMUL.FTZ R157, R76, R157 ;  /* 0x0000009d4c9d7220 */ /* 0x000fe20000410000 */
[----:B------:R-:W-:Y:S01]  /*97c0*/  FMUL.FTZ R140, R77, R140 ;  /* 0x0000008c4d8c7220 */ /* 0x000fe20000410000 */
[----:B------:R-:W-:-:S02]  /*97d0*/  HADD2.F32 R151, -RZ, R51.H0_H0 ;  /* 0x20000033ff977230 */ /* 0x000fc40000004100 */
[----:B------:R-:W-:Y:S01]  /*97e0*/  FADD.FTZ R156, -R164, R156 ;  /* 0x0000009ca49c7221 */ /* 0x000fe20000010100 */
[C---:B------:R-:W-:Y:S01]  /*97f0*/  FFMA.FTZ R150, R7.reuse, R39, R150 ;  /* 0x0000002707967223 */ /* 0x040fe20000010096 */
[----:B------:R-:W-:Y:S01]  /*9800*/  HADD2.F32 R159, -RZ, R143.H1_H1 ;  /* 0x3000008fff9f7230 */ /* 0x000fe20000004100 */
[----:B------:R-:W-:Y:S01]  /*9810*/  F2FP.F16.F32.PACK_AB R140, R140, R157 ;  /* 0x0000009d8c8c723e */ /* 0x000fe200000000ff */
[----:B------:R-:W-:Y:S01]  /*9820*/  FFMA.FTZ R39, R7, R156, R151 ;  /* 0x0000009c07277223 */ /* 0x000fe20000010097 */
[--C-:B------:R-:W-:Y:S02]  /*9830*/  HADD2.F32 R156, -RZ, R142.reuse.H0_H0 ;  /* 0x2000008eff9c7230 */ /* 0x100fe40000004100 */
[----:B------:R-:W-:Y:S02]  /*9840*/  HADD2.F32 R157, -RZ, R142.H1_H1 ;  /* 0x3000008eff9d7230 */ /* 0x000fe40000004100 */
[----:B------:R-:W-:Y:S01]  /*9850*/  FMUL.FTZ R142, R38, R6 ;  /* 0x00000006268e7220 */ /* 0x000fe20000410000 */
[C---:B------:R-:W-:Y:S01]  /*9860*/  F2FP.F16.F32.PACK_AB R38, R150.reuse, R38 ;  /* 0x000000269626723e */ /* 0x040fe200000000ff */
[----:B------:R-:W-:-:S02]  /*9870*/  FMUL.FTZ R150, R150, R6 ;  /* 0x0000000696967220 */ /* 0x000fc40000410000 */
[----:B------:R-:W-:Y:S01]  /*9880*/  FMUL.FTZ R156, R142, R156 ;  /* 0x0000009c8e9c7220 */ /* 0x000fe20000410000 */
[----:B------:R-:W-:Y:S01]  /*9890*/  FMUL.FTZ R142, R80, R142 ;  /* 0x0000008e508e7220 */ /* 0x000fe20000410000 */
[----:B------:R-:W-:Y:S01]  /*98a0*/  FMUL.FTZ R157, R150, R157 ;  /* 0x0000009d969d7220 */ /* 0x000fe20000410000 */
[----:B------:R-:W-:Y:S01]  /*98b0*/  FMUL.FTZ R151, R81, R150 ;  /* 0x0000009651977220 */ /* 0x000fe20000410000 */
[----:B------:R-:W-:-:S04]  /*98c0*/  HADD2.F32 R150, -RZ, R51.H1_H1 ;  /* 0x30000033ff967230 */ /* 0x000fc80000004100 */
[----:B------:R-:W-:Y:S01]  /*98d0*/  F2FP.F16.F32.PACK_AB R142, R151, R142 ;  /* 0x0000008e978e723e */ /* 0x000fe200000000ff */
[----:B------:R-:W-:Y:S01]  /*98e0*/  FFMA.FTZ R150, R7, R158, R150 ;  /* 0x0000009e07967223 */ /* 0x000fe20000010096 */
[----:B------:R-:W-:Y:S02]  /*98f0*/  HADD2.F32 R158, -RZ, R143.H0_H0 ;  /* 0x2000008fff9e7230 */ /* 0x000fe40000004100 */
[-C--:B------:R-:W-:Y:S02]  /*9900*/  FMUL.FTZ R143, R39, R6.reuse ;  /* 0x00000006278f7220 */ /* 0x080fe40000410000 */
[C---:B------:R-:W-:Y:S01]  /*9910*/  F2FP.F16.F32.PACK_AB R39, R150.reuse, R39 ;  /* 0x000000279627723e */ /* 0x040fe200000000ff */
[----:B------:R-:W-:Y:S01]  /*9920*/  FMUL.FTZ R150, R150, R6 ;  /* 0x0000000696967220 */ /* 0x000fe20000410000 */
[----:B------:R-:W-:Y:S01]  /*9930*/  FMUL.FTZ R158, R143, R158 ;  /* 0x0000009e8f9e7220 */ /* 0x000fe20000410000 */
[----:B------:R-:W-:Y:S02]  /*9940*/  FMUL.FTZ R143, R82, R143 ;  /* 0x0000008f528f7220 */ /* 0x000fe40000410000 */
[----:B------:R-:W-:Y:S01]  /*9950*/  FMUL.FTZ R159, R150, R159 ;  /* 0x0000009f969f7220 */ /* 0x000fe20000410000 */
[----:B------:R-:W-:-:S05]  /*9960*/  FMUL.FTZ R150, R83, R150 ;  /* 0x0000009653967220 */ /* 0x000fca0000410000 */
[----:B------:R-:W-:Y:S01]  /*9970*/  F2FP.F16.F32.PACK_AB R143, R150, R143 ;  /* 0x0000008f968f723e */ /* 0x000fe200000000ff */
[----:B------:R-:W-:Y:S06]  /*9980*/  BRA `(.L_x_12865) ;  /* 0x0000000400107947 */ /* 0x000fec0003800000 */
.L_x_12864:
[C-C-:B------:R-:W-:Y:S01]  /*9990*/  FFMA.FTZ R158, R147.reuse, R158, R148.reuse ;  /* 0x0000009e939e7223 */ /* 0x140fe20000010094 */
[C-C-:B------:R-:W-:Y:S01]  /*99a0*/  FFMA.FTZ R162, R147.reuse, R162, R148.reuse ;  /* 0x000000a293a27223 */ /* 0x140fe20000010094 */
[C-C-:B------:R-:W-:Y:S01]  /*99b0*/  FFMA.FTZ R163, R147.reuse, R163, R148.reuse ;  /* 0x000000a393a37223 */ /* 0x140fe20000010094 */
[C---:B------:R-:W-:Y:S01]  /*99c0*/  FFMA.FTZ R165, R147.reuse, R165, R148 ;  /* 0x000000a593a57223 */ /* 0x040fe20000010094 */
[----:B------:R-:W-:Y:S01]  /*99d0*/  FADD.FTZ R150, -R158, R150 ;  /* 0x000000969e967221 */ /* 0x000fe20000010100 */
[C-C-:B------:R-:W-:Y:S01]  /*99e0*/  FFMA.FTZ R158, R147.reuse, R159, R148.reuse ;  /* 0x0000009f939e7223 */ /* 0x140fe20000010094 */
[C-C-:B------:R-:W-:Y:S01]  /*99f0*/  FFMA.FTZ R159, R147.reuse, R161, R148.reuse ;  /* 0x000000a1939f7223 */ /* 0x140fe20000010094 */
[C---:B------:R-:W-:Y:S01]  /*9a00*/  FFMA.FTZ R161, R147.reuse, R164, R148 ;  /* 0x000000a493a17223 */ /* 0x040fe20000010094 */
[----:B------:R-:W-:Y:S01]  /*9a10*/  FADD.FTZ R154, -R162, R154 ;  /* 0x0000009aa29a7221 */ /* 0x000fe20000010100 */
[----:B------:R-:W-:Y:S01]  /*9a20*/  FADD.FTZ R158, -R158, R151 ;  /* 0x000000979e9e7221 */ /* 0x000fe20000010100 */
[----:B------:R-:W-:Y:S01]  /*9a30*/  FFMA.FTZ R151, R147, R160, R148 ;  /* 0x000000a093977223 */ /* 0x000fe20000010094 */
[----:B------:R-:W-:Y:S01]  /*9a40*/  FADD.FTZ R159, -R159, R153 ;  /* 0x000000999f9f7221 */ /* 0x000fe20000010100 */
[----:B------:R-:W-:-:S02]  /*9a50*/  HADD2.F32 R153, -RZ, R48.H1_H1 ;  /* 0x30000030ff997230 */ /* 0x000fc40000004100 */
[----:B------:R-:W-:Y:S01]  /*9a60*/  FADD.FTZ R161, -R161, R156 ;  /* 0x0000009ca1a17221 */ /* 0x000fe20000010100 */
[----:B------:R-:W-:Y:S01]  /*9a70*/  FADD.FTZ R151, -R151, R152 ;  /* 0x0000009897977221 */ /* 0x000fe20000010100 */
[----:B------:R-:W-:Y:S02]  /*9a80*/  HADD2.F32 R152, -RZ, R48.H0_H0 ;  /* 0x20000030ff987230 */ /* 0x000fe40000004100 */
[----:B------:R-:W-:Y:S01]  /*9a90*/  FADD.FTZ R155, -R163, R155 ;  /* 0x0000009ba39b7221 */ /* 0x000fe20000010100 */
[----:B------:R-:W-:Y:S01]  /*9aa0*/  FFMA.FTZ R153, R7, R158, R153 ;  /* 0x0000009e07997223 */ /* 0x000fe20000010099 */
[----:B------:R-:W-:Y:S02]  /*9ab0*/  HADD2.F32 R162, -RZ, R49.H0_H0 ;  /* 0x20000031ffa27230 */ /* 0x000fe40000004100 */
[----:B------:R-:W-:Y:S01]  /*9ac0*/  FADD.FTZ R157, -R165, R157 ;  /* 0x0000009da59d7221 */ /* 0x000fe20000010100 */
[----:B------:R-:W-:Y:S01]  /*9ad0*/  FFMA.FTZ R150, R7, R150, R152 ;  /* 0x0000009607967223 */ /* 0x000fe20000010098 */
[----:B-----5:R-:W-:-:S02]  /*9ae0*/  HADD2.F32 R152, -RZ, R140.H0_H0 ;  /* 0x2000008cff987230 */ /* 0x020fc40000004100 */
[-C--:B------:R-:W-:Y:S01]  /*9af0*/  FMUL.FTZ R153, R153, R6.reuse ;  /* 0x0000000699997220 */ /* 0x080fe20000410000 */
[----:B------:R-:W-:Y:S02]  /*9b00*/  HADD2.F32 R156, -RZ, R140.H1_H1 ;  /* 0x3000008cff9c7230 */ /* 0x000fe40000004100 */
[----:B------:R-:W-:Y:S01]  /*9b10*/  FMUL.FTZ R150, R150, R6 ;  /* 0x0000000696967220 */ /* 0x000fe20000410000 */
[----:B------:R-:W-:Y:S02]  /*9b20*/  HADD2.F32 R160, -RZ, R49.H1_H1 ;  /* 0x30000031ffa07230 */ /* 0x000fe40000004100 */
[----:B------:R-:W-:Y:S01]  /*9b30*/  FFMA.FTZ R162, R7, R151, R162 ;  /* 0x0000009707a27223 */ /* 0x000fe200000100a2 */
[----:B------:R-:W-:Y:S02]  /*9b40*/  HADD2.F32 R151, -RZ, R50.H0_H0 ;  /* 0x20000032ff977230 */ /* 0x000fe40000004100 */
[----:B------:R-:W-:Y:S01]  /*9b50*/  FMUL.FTZ R152, R150, R152 ;  /* 0x0000009896987220 */ /* 0x000fe20000410000 */
[----:B------:R-:W-:Y:S01]  /*9b60*/  FMUL.FTZ R140, R76, R150 ;  /* 0x000000964c8c7220 */ /* 0x000fe20000410000 */
[----:B------:R-:W-:Y:S01]  /*9b70*/  FMUL.FTZ R150, R77, R153 ;  /* 0x000000994d967220 */ /* 0x000fe20000410000 */
[C---:B------:R-:W-:Y:S01]  /*9b80*/  FFMA.FTZ R160, R7.reuse, R159, R160 ;  /* 0x0000009f07a07223 */ /* 0x040fe200000100a0 */
[----:B------:R-:W-:Y:S01]  /*9b90*/  FFMA.FTZ R151, R7, R154, R151 ;  /* 0x0000009a07977223 */ /* 0x000fe20000010097 */
[----:B------:R-:W-:-:S02]  /*9ba0*/  HADD2.F32 R159, -RZ, R51.H1_H1 ;  /* 0x30000033ff9f7230 */ /* 0x000fc40000004100 */
[----:B------:R-:W-:Y:S01]  /*9bb0*/  FMUL.FTZ R153, R153, R156 ;  /* 0x0000009c99997220 */ /* 0x000fe20000410000 */
[----:B------:R-:W-:Y:S01]  /*9bc0*/  F2FP.F16.F32.PACK_AB R140, R150, R140 ;  /* 0x0000008c968c723e */ /* 0x000fe200000000ff */
[----:B------:R-:W-:Y:S02]  /*9bd0*/  HADD2.F32 R150, -RZ, R50.H1_H1 ;  /* 0x30000032ff967230 */ /* 0x000fe40000004100 */
[----:B------:R-:W-:Y:S01]  /*9be0*/  FMUL.FTZ R162, R162, R6 ;  /* 0x00000006a2a27220 */ /* 0x000fe20000410000 */
[----:B------:R-:W-:Y:S02]  /*9bf0*/  HADD2.F32 R154, -RZ, R51.H0_H0 ;  /* 0x20000033ff9a7230 */ /* 0x000fe40000004100 */
[C---:B------:R-:W-:Y:S01]  /*9c00*/  FFMA.FTZ R159, R7.reuse, R157, R159 ;  /* 0x0000009d079f7223 */ /* 0x040fe2000001009f */
[----:B------:R-:W-:Y:S02]  /*9c10*/  HADD2.F32 R158, -RZ, R143.H0_H0 ;  /* 0x2000008fff9e7230 */ /* 0x000fe40000004100 */
[----:B------:R-:W-:Y:S01]  /*9c20*/  FFMA.FTZ R150, R7, R155, R150 ;  /* 0x0000009b07967223 */ /* 0x000fe20000010096 */
[----:B------:R-:W-:-:S02]  /*9c30*/  HADD2.F32 R155, -RZ, R141.H1_H1 ;  /* 0x3000008dff9b7230 */ /* 0x000fc40000004100 */
[----:B------:R-:W-:Y:S01]  /*9c40*/  FFMA.FTZ R161, R7, R161, R154 ;  /* 0x000000a107a17223 */ /* 0x000fe2000001009a */
[----:B------:R-:W-:Y:S02]  /*9c50*/  HADD2.F32 R154, -RZ, R141.H0_H0 ;  /* 0x2000008dff9a7230 */ /* 0x000fe40000004100 */
[-C--:B------:R-:W-:Y:S01]  /*9c60*/  FMUL.FTZ R160, R160, R6.reuse ;  /* 0x00000006a0a07220 */ /* 0x080fe20000410000 */
[--C-:B------:R-:W-:Y:S02]  /*9c70*/  HADD2.F32 R156, -RZ, R142.reuse.H0_H0 ;  /* 0x2000008eff9c7230 */ /* 0x100fe40000004100 */
[-C--:B------:R-:W-:Y:S01]  /*9c80*/  FMUL.FTZ R151, R151, R6.reuse ;  /* 0x0000000697977220 */ /* 0x080fe20000410000 */
[----:B------:R-:W-:Y:S02]  /*9c90*/  HADD2.F32 R157, -RZ, R142.H1_H1 ;  /* 0x3000008eff9d7230 */ /* 0x000fe40000004100 */
[----:B------:R-:W-:Y:S01]  /*9ca0*/  FMUL.FTZ R150, R150, R6 ;  /* 0x0000000696967220 */ /* 0x000fe20000410000 */
[----:B------:R-:W-:-:S02]  /*9cb0*/  HADD2.F32 R143, -RZ, R143.H1_H1 ;  /* 0x3000008fff8f7230 */ /* 0x000fc40000004100 */
        /* <DEDUP_REMOVED lines=17> */
.L_x_12865:
        /* <DEDUP_REMOVED lines=9> */
[----:B------:R-:W-:Y:S02]  /*9e60*/  HADD2.F32 R36, -RZ, R44.H0_H0 ;  /* 0x2000002cff247230 */ /* 0x000fe40000004100 */
[C-C-:B------:R-:W-:Y:S01]  /*9e70*/  FFMA.FTZ R31, R147.reuse, R31, R148.reuse ;  /* 0x0000001f931f7223 */ /* 0x140fe20000010094 */
[--C-:B------:R-:W-:Y:S01]  /*9e80*/  FFMA.FTZ R33, R147, R33, R148.reuse ;  /* 0x0000002193217223 */ /* 0x100fe20000010094 */
[----:B------:R-:W-:Y:S01]  /*9e90*/  FADD.FTZ R3, -R27, R3 ;  /* 0x000000031b037221 */ /* 0x000fe20000010100 */
[----:B------:R-:W-:Y:S01]  /*9ea0*/  FFMA.FTZ R27, R147, R29, R148 ;  /* 0x0000001d931b7223 */ /* 0x000fe20000010094 */
[--C-:B------:R-:W-:Y:S02]  /*9eb0*/  HADD2.F32 R37, -RZ, R45.reuse.H0_H0 ;  /* 0x2000002dff257230 */ /* 0x100fe40000004100 */
[----:B------:R-:W-:Y:S01]  /*9ec0*/  FADD.FTZ R9, -R31, R9 ;  /* 0x000000091f097221 */ /* 0x000fe20000010100 */
[----:B------:R-:W-:Y:S01]  /*9ed0*/  FFMA.FTZ R36, R7, R3, R36 ;  /* 0x0000000307247223 */ /* 0x000fe20000010024 */
[----:B------:R-:W-:Y:S01]  /*9ee0*/  FADD.FTZ R27, -R27, R2 ;  /* 0x000000021b1b7221 */ /* 0x000fe20000010100 */
[----:B------:R-:W-:Y:S01]  /*9ef0*/  FFMA.FTZ R2, R147, R35, R148 ;  /* 0x0000002393027223 */ /* 0x000fe20000010094 */
[----:B------:R-:W-:-:S02]  /*9f00*/  HADD2.F32 R3, -RZ, R45.H1_H1 ;  /* 0x3000002dff037230 */ /* 0x000fc40000004100 */
[----:B------:R-:W-:Y:S01]  /*9f10*/  FADD.FTZ R10, -R33, R10 ;  /* 0x0000000a210a7221 */ /* 0x000fe20000010100 */
[C---:B------:R-:W-:Y:S01]  /*9f20*/  FFMA.FTZ R37, R7.reuse, R9, R37 ;  /* 0x0000000907257223 */ /* 0x040fe20000010025 */
[----:B------:R-:W-:Y:S01]  /*9f30*/  FADD.FTZ R2, -R2, R11 ;  /* 0x0000000b02027221 */ /* 0x000fe20000010100 */
[----:B------:R-:W-:Y:S02]  /*9f40*/  HADD2.F32 R11, -RZ, R44.H1_H1 ;  /* 0x3000002cff0b7230 */ /* 0x000fe40000004100 */
[C---:B------:R-:W-:Y:S01]  /*9f50*/  FFMA.FTZ R3, R7.reuse, R10, R3 ;  /* 0x0000000a07037223 */ /* 0x040fe20000010003 */
[--C-:B-----5:R-:W-:Y:S02]  /*9f60*/  HADD2.F32 R9, -RZ, R140.reuse.H0_H0 ;  /* 0x2000008cff097230 */ /* 0x120fe40000004100 */
[----:B------:R-:W-:Y:S01]  /*9f70*/  FMUL.FTZ R31, R36, R6 ;  /* 0x00000006241f7220 */ /* 0x000fe20000410000 */
[----:B------:R-:W-:Y:S02]  /*9f80*/  HADD2.F32 R10, -RZ, R140.H1_H1 ;  /* 0x3000008cff0a7230 */ /* 0x000fe40000004100 */
[----:B------:R-:W-:Y:S01]  /*9f90*/  FFMA.FTZ R27, R7, R27, R11 ;  /* 0x0000001b071b7223 */ /* 0x000fe2000001000b */
[----:B------:R-:W-:-:S02]  /*9fa0*/  HADD2.F32 R11, -RZ, R141.H1_H1 ;  /* 0x3000008dff0b7230 */ /* 0x000fc40000004100 */
[----:B------:R-:W-:Y:S01]  /*9fb0*/  FMUL.FTZ R29, R3, R6 ;  /* 0x00000006031d7220 */ /* 0x000fe20000410000 */
[----:B------:R-:W-:Y:S01]  /*9fc0*/  FFMA.FTZ R144, R147, R144, R148 ;  /* 0x0000009093907223 */ /* 0x000fe20000010094 */
[C---:B------:R-:W-:Y:S01]  /*9fd0*/  FMUL.FTZ R140, R27.reuse, R6 ;  /* 0x000000061b8c7220 */ /* 0x040fe20000410000 */
[----:B------:R-:W-:Y:S01]  /*9fe0*/  F2FP.F16.F32.PACK_AB R36, R27, R36 ;  /* 0x000000241b24723e */ /* 0x000fe200000000ff */
[----:B------:R-:W-:Y:S02]  /*9ff0*/  HADD2.F32 R27, -RZ, R141.H0_H0 ;  /* 0x2000008dff1b7230 */ /* 0x000fe40000004100 */
[----:B------:R-:W-:Y:S01]  /*a000*/  FMUL.FTZ R141, R37, R6 ;  /* 0x00000006258d7220 */ /* 0x000fe20000410000 */
[----:B------:R-:W-:Y:S01]  /*a010*/  FMUL.FTZ R11, R29, R11 ;  /* 0x0000000b1d0b7220 */ /* 0x000fe20000410000 */
[----:B------:R-:W-:Y:S01]  /*a020*/  FMUL.FTZ R29, R87, R29 ;  /* 0x0000001d571d7220 */ /* 0x000fe20000410000 */
[----:B------:R-:W-:Y:S01]  /*a030*/  F2FP.F16.F32.PACK_AB R37, R3, R37 ;  /* 0x000000250325723e */ /* 0x000fe200000000ff */
[----:B------:R-:W-:Y:S01]  /*a040*/  FMUL.FTZ R27, R141, R27 ;  /* 0x0000001b8d1b7220 */ /* 0x000fe20000410000 */
[----:B------:R-:W-:Y:S01]  /*a050*/  FMUL.FTZ R141, R86, R141 ;  /* 0x0000008d568d7220 */ /* 0x000fe20000410000 */
[----:B------:R-:W-:-:S02]  /*a060*/  HADD2.F32 R3, -RZ, R46.H0_H0 ;  /* 0x2000002eff037230 */ /* 0x000fc40000004100 */
[----:B------:R-:W-:Y:S01]  /*a070*/  FADD.FTZ R12, -R144, R12 ;  /* 0x0000000c900c7221 */ /* 0x000fe20000010100 */
[C-C-:B------:R-:W-:Y:S01]  /*a080*/  FFMA.FTZ R145, R147.reuse, R145, R148.reuse ;  /* 0x0000009193917223 */ /* 0x140fe20000010094 */
[----:B------:R-:W-:Y:S01]  /*a090*/  FFMA.FTZ R146, R147, R146, R148 ;  /* 0x0000009293927223 */ /* 0x000fe20000010094 */
[----:B------:R-:W-:Y:S01]  /*a0a0*/  F2FP.F16.F32.PACK_AB R141, R29, R141 ;  /* 0x0000008d1d8d723e */ /* 0x000fe200000000ff */
[----:B------:R-:W-:Y:S02]  /*a0b0*/  HADD2.F32 R29, -RZ, R46.H1_H1 ;  /* 0x3000002eff1d7230 */ /* 0x000fe40000004100 */
[----:B------:R-:W-:Y:S01]  /*a0c0*/  FFMA.FTZ R2, R7, R2, R3 ;  /* 0x0000000207027223 */ /* 0x000fe20000010003 */
[--C-:B------:R-:W-:Y:S02]  /*a0d0*/  HADD2.F32 R3, -RZ, R47.reuse.H0_H0 ;  /* 0x2000002fff037230 */ /* 0x100fe40000004100 */
[----:B------:R-:W-:Y:S01]  /*a0e0*/  FADD.FTZ R13, -R145, R13 ;  /* 0x0000000d910d7221 */ /* 0x000fe20000010100 */
[----:B------:R-:W-:Y:S01]  /*a0f0*/  FADD.FTZ R14, -R146, R14 ;  /* 0x0000000e920e7221 */ /* 0x000fe20000010100 */
[----:B------:R-:W-:Y:S01]  /*a100*/  FFMA.FTZ R12, R7, R12, R29 ;  /* 0x0000000c070c7223 */ /* 0x000fe2000001001d */
[----:B------:R-:W-:Y:S01]  /*a110*/  FMUL.FTZ R9, R31, R9 ;  /* 0x000000091f097220 */ /* 0x000fe20000410000 */
[----:B------:R-:W-:Y:S01]  /*a120*/  FFMA.FTZ R13, R7, R13, R3 ;  /* 0x0000000d070d7223 */ /* 0x000fe20000010003 */
[----:B------:R-:W-:Y:S01]  /*a130*/  FMUL.FTZ R3, R2, R6 ;  /* 0x0000000602037220 */ /* 0x000fe20000410000 */
[----:B------:R-:W-:Y:S01]  /*a140*/  FMUL.FTZ R10, R140, R10 ;  /* 0x0000000a8c0a7220 */ /* 0x000fe20000410000 */
[----:B------:R-:W-:Y:S01]  /*a150*/  F2FP.F16.F32.PACK_AB R38, R12, R2 ;  /* 0x000000020c26723e */ /* 0x000fe200000000ff */
[----:B------:R-:W-:-:S02]  /*a160*/  HADD2.F32 R2, -RZ, R47.H1_H1 ;  /* 0x3000002fff027230 */ /* 0x000fc40000004100 */
[----:B------:R-:W-:Y:S01]  /*a170*/  FMUL.FTZ R31, R84, R31 ;  /* 0x0000001f541f7220 */ /* 0x000fe20000410000 */
[----:B------:R-:W-:Y:S01]  /*a180*/  FMUL.FTZ R140, R85, R140 ;  /* 0x0000008c558c7220 */ /* 0x000fe20000410000 */
[--C-:B------:R-:W-:Y:S02]  /*a190*/  HADD2.F32 R29, -RZ, R142.reuse.H1_H1 ;  /* 0x3000008eff1d7230 */ /* 0x100fe40000004100 */
[----:B------:R-:W-:Y:S01]  /*a1a0*/  FMUL.FTZ R12, R12, R6 ;  /* 0x000000060c0c7220 */ /* 0x000fe20000410000 */
[----:B------:R-:W-:Y:S01]  /*a1b0*/  FFMA.FTZ R14, R7, R14, R2 ;  /* 0x0000000e070e7223 */ /* 0x000fe20000010002 */
[--C-:B------:R-:W-:Y:S02]  /*a1c0*/  HADD2.F32 R35, -RZ, R143.reuse.H1_H1 ;  /* 0x3000008fff237230 */ /* 0x100fe40000004100 */
[-C--:B------:R-:W-:Y:S01]  /*a1d0*/  FMUL.FTZ R2, R13, R6.reuse ;  /* 0x000000060d027220 */ /* 0x080fe20000410000 */
[----:B------:R-:W-:Y:S01]  /*a1e0*/  F2FP.F16.F32.PACK_AB R140, R140, R31 ;  /* 0x0000001f8c8c723e */ /* 0x000fe200000000ff */
[----:B------:R-:W-:Y:S01]  /*a1f0*/  HADD2.F32 R31, -RZ, R142.H0_H0 ;  /* 0x2000008eff1f7230 */ /* 0x000fe20000004100 */
[C---:B------:R-:W-:Y:S01]  /*a200*/  F2FP.F16.F32.PACK_AB R39, R14.reuse, R13 ;  /* 0x0000000d0e27723e */ /* 0x040fe200000000ff */
[----:B------:R-:W-:Y:S01]  /*a210*/  FMUL.FTZ R14, R14, R6 ;  /* 0x000000060e0e7220 */ /* 0x000fe20000410000 */
        /* <DEDUP_REMOVED lines=10> */
[----:B------:R-:W-:Y:S01]  /*a2c0*/  F2FP.F16.F32.PACK_AB R143, R14, R143 ;  /* 0x0000008f0e8f723e */ /* 0x000fe200000000ff */
[----:B------:R-:W-:Y:S06]  /*a2d0*/  BRA `(.L_x_12867) ;  /* 0x0000000400107947 */ /* 0x000fec0003800000 */
.L_x_12866:
[C-C-:B------:R-:W-:Y:S01]  /*a2e0*/  FFMA.FTZ R27, R147.reuse, R27, R148.reuse ;  /* 0x0000001b931b7223 */ /* 0x140fe20000010094 */
[C-C-:B------:R-:W-:Y:S01]  /*a2f0*/  FFMA.FTZ R144, R147.reuse, R144, R148.reuse ;  /* 0x0000009093907223 */ /* 0x140fe20000010094 */
[--C-:B------:R-:W-:Y:S02]  /*a300*/  FFMA.FTZ R35, R147, R35, R148.reuse ;  /* 0x0000002393237223 */ /* 0x100fe40000010094 */
[----:B------:R-:W-:Y:S01]  /*a310*/  FADD.FTZ R3, -R27, R3 ;  /* 0x000000031b037221 */ /* 0x000fe20000010100 */
[C-C-:B------:R-:W-:Y:S01]  /*a320*/  FFMA.FTZ R27, R147.reuse, R29, R148.reuse ;  /* 0x0000001d931b7223 */ /* 0x140fe20000010094 */
[C-C-:B------:R-:W-:Y:S01]  /*a330*/  FFMA.FTZ R29, R147.reuse, R33, R148.reuse ;  /* 0x00000021931d7223 */ /* 0x140fe20000010094 */
[----:B------:R-:W-:Y:S01]  /*a340*/  FFMA.FTZ R33, R147, R146, R148 ;  /* 0x0000009293217223 */ /* 0x000fe20000010094 */
        /* <DEDUP_REMOVED lines=8> */
[----:B------:R-:W-:Y:S01]  /*a3d0*/  FFMA.FTZ R31, R147, R145, R148 ;  /* 0x00000091931f7223 */ /* 0x000fe20000010094 */
[----:B------:R-:W-:Y:S01]  /*a3e0*/  FFMA.FTZ R10, R7, R27, R10 ;  /* 0x0000001b070a7223 */ /* 0x000fe2000001000a */
[----:B------:R-:W-:Y:S02]  /*a3f0*/  HADD2.F32 R14, -RZ, R45.H0_H0 ;  /* 0x2000002dff0e7230 */ /* 0x000fe40000004100 */
[----:B------:R-:W-:Y:S01]  /*a400*/  FADD.FTZ R11, -R35, R11 ;  /* 0x0000000b230b7221 */ /* 0x000fe20000010100 */
[----:B------:R-:W-:Y:S01]  /*a410*/  FFMA.FTZ R3, R7, R3, R9 ;  /* 0x0000000307037223 */ /* 0x000fe20000010009 */
[----:B-----5:R-:W-:-:S02]  /*a420*/  HADD2.F32 R9, -RZ, R140.H0_H0 ;  /* 0x2000008cff097230 */ /* 0x020fc40000004100 */
[-C--:B------:R-:W-:Y:S01]  /*a430*/  FMUL.FTZ R10, R10, R6.reuse ;  /* 0x000000060a0a7220 */ /* 0x080fe20000410000 */
[----:B------:R-:W-:Y:S01]  /*a440*/  FADD.FTZ R31, -R31, R13 ;  /* 0x0000000d1f1f7221 */ /* 0x000fe20000010100 */
[----:B------:R-:W-:Y:S01]  /*a450*/  FMUL.FTZ R3, R3, R6 ;  /* 0x0000000603037220 */ /* 0x000fe20000410000 */
[----:B------:R-:W-:Y:S02]  /*a460*/  HADD2.F32 R13, -RZ, R140.H1_H1 ;  /* 0x3000008cff0d7230 */ /* 0x000fe40000004100 */
[----:B------:R-:W-:Y:S01]  /*a470*/  FFMA.FTZ R14, R7, R2, R14 ;  /* 0x00000002070e7223 */ /* 0x000fe2000001000e */
[----:B------:R-:W-:Y:S02]  /*a480*/  HADD2.F32 R2, -RZ, R46.H1_H1 ;  /* 0x3000002eff027230 */ /* 0x000fe40000004100 */
[----:B------:R-:W-:Y:S01]  /*a490*/  FMUL.FTZ R9, R3, R9 ;  /* 0x0000000903097220 */ /* 0x000fe20000410000 */
[----:B------:R-:W-:Y:S01]  /*a4a0*/  FMUL.FTZ R140, R84, R3 ;  /* 0x00000003548c7220 */ /* 0x000fe20000410000 */
[----:B------:R-:W-:Y:S01]  /*a4b0*/  FMUL.FTZ R3, R85, R10 ;  /* 0x0000000a55037220 */ /* 0x000fe20000410000 */
[----:B------:R-:W-:Y:S01]  /*a4c0*/  FMUL.FTZ R10, R10, R13 ;  /* 0x0000000d0a0a7220 */ /* 0x000fe20000410000 */
[----:B------:R-:W-:Y:S01]  /*a4d0*/  FFMA.FTZ R12, R7, R12, R2 ;  /* 0x0000000c070c7223 */ /* 0x000fe20000010002 */
[----:B------:R-:W-:-:S02]  /*a4e0*/  HADD2.F32 R144, -RZ, R45.H1_H1 ;  /* 0x3000002dff907230 */ /* 0x000fc40000004100 */
[----:B------:R-:W-:Y:S01]  /*a4f0*/  F2FP.F16.F32.PACK_AB R140, R3, R140 ;  /* 0x0000008c038c723e */ /* 0x000fe200000000ff */
[--C-:B------:R-:W-:Y:S02]  /*a500*/  HADD2.F32 R2, -RZ, R47.reuse.H1_H1 ;  /* 0x3000002fff027230 */ /* 0x100fe40000004100 */
[----:B------:R-:W-:Y:S01]  /*a510*/  FMUL.FTZ R12, R12, R6 ;  /* 0x000000060c0c7220 */ /* 0x000fe20000410000 */
[----:B------:R-:W-:Y:S02]  /*a520*/  HADD2.F32 R13, -RZ, R46.H0_H0 ;  /* 0x2000002eff0d7230 */ /* 0x000fe40000004100 */
[C---:B------:R-:W-:Y:S01]  /*a530*/  FFMA.FTZ R144, R7.reuse, R29, R144 ;  /* 0x0000001d07907223 */ /* 0x040fe20000010090 */
[----:B------:R-:W-:Y:S02]  /*a540*/  HADD2.F32 R3, -RZ, R47.H0_H0 ;  /* 0x2000002fff037230 */ /* 0x000fe40000004100 */
[----:B------:R-:W-:Y:S01]  /*a550*/  FFMA.FTZ R2, R7, R33, R2 ;  /* 0x0000002107027223 */ /* 0x000fe20000010002 */
[----:B------:R-:W-:-:S02]  /*a560*/  HADD2.F32 R27, -RZ, R141.H0_H0 ;  /* 0x2000008dff1b7230 */ /* 0x000fc40000004100 */
[C---:B------:R-:W-:Y:S01]  /*a570*/  FFMA.FTZ R13, R7.reuse, R11, R13 ;  /* 0x0000000b070d7223 */ /* 0x040fe2000001000d */
[----:B------:R-:W-:Y:S02]  /*a580*/  HADD2.F32 R11, -RZ, R141.H1_H1 ;  /* 0x3000008dff0b7230 */ /* 0x000fe40000004100 */
[----:B------:R-:W-:Y:S01]  /*a590*/  FFMA.FTZ R3, R7, R31, R3 ;  /* 0x0000001f07037223 */ /* 0x000fe20000010003 */
[--C-:B------:R-:W-:Y:S02]  /*a5a0*/  HADD2.F32 R29, -RZ, R142.reuse.H1_H1 ;  /* 0x3000008eff1d7230 */ /* 0x100fe40000004100 */
[-C--:B------:R-:W-:Y:S01]  /*a5b0*/  FMUL.FTZ R141, R14, R6.reuse ;  /* 0x000000060e8d7220 */ /* 0x080fe20000410000 */
[----:B------:R-:W-:Y:S02]  /*a5c0*/  HADD2.F32 R35, -RZ, R143.H1_H1 ;  /* 0x3000008fff237230 */ /* 0x000fe40000004100 */
[-C--:B------:R-:W-:Y:S01]  /*a5d0*/  FMUL.FTZ R14, R144, R6.reuse ;  /* 0x00000006900e7220 */ /* 0x080fe20000410000 */
[-C--:B------:R-:W-:Y:S01]  /*a5e0*/  FMUL.FTZ R2, R2, R6.reuse ;  /* 0x0000000602027220 */ /* 0x080fe20000410000 */
[-C--:B------:R-:W-:Y:S01]  /*a5f0*/  FMUL.FTZ R13, R13, R6.reuse ;  /* 0x000000060d0d7220 */ /* 0x080fe20000410000 */
[----:B------:R-:W-:Y:S01]  /*a600*/  FMUL.FTZ R3, R3, R6 ;  /* 0x0000000603037220 */ /* 0x000fe20000410000 */
[----:B------:R-:W-:-:S02]  /*a610*/  HADD2.F32 R31, -RZ, R142.H0_H0 ;  /* 0x2000008eff1f7230 */ /* 0x000fc40000004100 */
[----:B------:R-:W-:Y:S01]  /*a620*/  FMUL.FTZ R27, R141, R27 ;  /* 0x0000001b8d1b7220 */ /* 0x000fe20000410000 */
[----:B------:R-:W-:Y:S02]  /*a630*/  HADD2.F32 R33, -RZ, R143.H0_H0 ;  /* 0x2000008fff217230 */ /* 0x000fe40000004100 */
        /* <DEDUP_REMOVED lines=14> */
.L_x_12867:
        /* <DEDUP_REMOVED lines=9> */
[--C-:B------:R-:W-:Y:S02]  /*a7b0*/  HADD2.F32 R2, -RZ, R40.reuse.H0_H0 ;  /* 0x20000028ff027230 */ /* 0x100fe40000004100 */
[C-C-:B------:R-:W-:Y:S01]  /*a7c0*/  FFMA.FTZ R26, R147.reuse, R26, R148.reuse ;  /* 0x0000001a931a7223 */ /* 0x140fe20000010094 */
[----:B------:R-:W-:Y:S01]  /*a7d0*/  FFMA.FTZ R28, R147, R28, R148 ;  /* 0x0000001c931c7223 */ /* 0x000fe20000010094 */
[----:B------:R-:W-:Y:S01]  /*a7e0*/  FADD.FTZ R25, -R25, R15 ;  /* 0x0000000f19197221 */ /* 0x000fe20000010100 */
[----:B------:R-:W-:Y:S02]  /*a7f0*/  HADD2.F32 R4, -RZ, R40.H1_H1 ;  /* 0x30000028ff047230 */ /* 0x000fe40000004100 */
[----:B------:R-:W-:Y:S01]  /*a800*/  FADD.FTZ R26, -R26, R16 ;  /* 0x000000101a1a7221 */ /* 0x000fe20000010100 */
[----:B------:R-:W-:Y:S01]  /*a810*/  FADD.FTZ R17, -R28, R17 ;  /* 0x000000111c117221 */ /* 0x000fe20000010100 */
[----:B------:R-:W-:Y:S01]  /*a820*/  FFMA.FTZ R25, R7, R25, R2 ;  /* 0x0000001907197223 */ /* 0x000fe20000010002 */
[----:B------:R-:W-:-:S02]  /*a830*/  HADD2.F32 R2, -RZ, R41.H0_H0 ;  /* 0x20000029ff027230 */ /* 0x000fc40000004100 */
[C-C-:B------:R-:W-:Y:S01]  /*a840*/  FFMA.FTZ R30, R147.reuse, R30, R148.reuse ;  /* 0x0000001e931e7223 */ /* 0x140fe20000010094 */
[----:B------:R-:W-:Y:S01]  /*a850*/  FFMA.FTZ R32, R147, R32, R148 ;  /* 0x0000002093207223 */ /* 0x000fe20000010094 */
[C---:B------:R-:W-:Y:S01]  /*a860*/  FFMA.FTZ R26, R7.reuse, R26, R4 ;  /* 0x0000001a071a7223 */ /* 0x040fe20000010004 */
[----:B------:R-:W-:Y:S02]  /*a870*/  HADD2.F32 R4, -RZ, R41.H1_H1 ;  /* 0x30000029ff047230 */ /* 0x000fe40000004100 */
[----:B------:R-:W-:Y:S01]  /*a880*/  FFMA.FTZ R17, R7, R17, R2 ;  /* 0x0000001107117223 */ /* 0x000fe20000010002 */
[----:B------:R-:W-:Y:S02]  /*a890*/  HADD2.F32 R2, -RZ, R42.H0_H0 ;  /* 0x2000002aff027230 */ /* 0x000fe40000004100 */
[----:B------:R-:W-:Y:S01]  /*a8a0*/  FADD.FTZ R30, -R30, R18 ;  /* 0x000000121e1e7221 */ /* 0x000fe20000010100 */
[----:B------:R-:W-:Y:S01]  /*a8b0*/  FADD.FTZ R32, -R32, R19 ;  /* 0x0000001320207221 */ /* 0x000fe20000010100 */
[C-C-:B------:R-:W-:Y:S01]  /*a8c0*/  FFMA.FTZ R34, R147.reuse, R34, R148.reuse ;  /* 0x0000002293227223 */ /* 0x140fe20000010094 */
[C-C-:B------:R-:W-:Y:S01]  /*a8d0*/  FFMA.FTZ R23, R147.reuse, R23, R148.reuse ;  /* 0x0000001793177223 */ /* 0x140fe20000010094 */
[----:B------:R-:W-:Y:S01]  /*a8e0*/  FFMA.FTZ R24, R147, R24, R148 ;  /* 0x0000001893187223 */ /* 0x000fe20000010094 */
[C---:B------:R-:W-:Y:S01]  /*a8f0*/  FFMA.FTZ R30, R7.reuse, R30, R4 ;  /* 0x0000001e071e7223 */ /* 0x040fe20000010004 */
[----:B------:R-:W-:Y:S01]  /*a900*/  FFMA.FTZ R32, R7, R32, R2 ;  /* 0x0000002007207223 */ /* 0x000fe20000010002 */
[----:B------:R-:W-:-:S02]  /*a910*/  HADD2.F32 R39, -RZ, R43.H1_H1 ;  /* 0x3000002bff277230 */ /* 0x000fc40000004100 */
[----:B------:R-:W-:Y:S01]  /*a920*/  FADD.FTZ R3, -R34, R20 ;  /* 0x0000001422037221 */ /* 0x000fe20000010100 */
[----:B------:R-:W-:Y:S02]  /*a930*/  HADD2.F32 R4, -RZ, R42.H1_H1 ;  /* 0x3000002aff047230 */ /* 0x000fe40000004100 */
[----:B------:R-:W-:Y:S01]  /*a940*/  FADD.FTZ R12, -R23, R21 ;  /* 0x00000015170c7221 */ /* 0x000fe20000010100 */
[----:B------:R-:W-:Y:S02]  /*a950*/  HADD2.F32 R2, -RZ, R43.H0_H0 ;  /* 0x2000002bff027230 */ /* 0x000fe40000004100 */
[----:B------:R-:W-:Y:S01]  /*a960*/  FADD.FTZ R24, -R24, R22 ;  /* 0x0000001618187221 */ /* 0x000fe20000010100 */
[C---:B------:R-:W-:Y:S01]  /*a970*/  F2FP.F16.F32.PACK_AB R36, R26.reuse, R25 ;  /* 0x000000191a24723e */ /* 0x040fe200000000ff */
[C---:B------:R-:W-:Y:S01]  /*a980*/  FFMA.FTZ R3, R7.reuse, R3, R4 ;  /* 0x0000000307037223 */ /* 0x040fe20000010004 */
[----:B------:R-:W-:Y:S01]  /*a990*/  FMUL.FTZ R26, R26, R6 ;  /* 0x000000061a1a7220 */ /* 0x000fe20000410000 */
[C---:B------:R-:W-:Y:S01]  /*a9a0*/  FFMA.FTZ R39, R7.reuse, R24, R39 ;  /* 0x0000001807277223 */ /* 0x040fe20000010027 */
[----:B------:R-:W-:Y:S01]  /*a9b0*/  FFMA.FTZ R12, R7, R12, R2 ;  /* 0x0000000c070c7223 */ /* 0x000fe20000010002 */
[----:B-----5:R-:W-:-:S02]  /*a9c0*/  HADD2.F32 R7, -RZ, R140.H1_H1 ;  /* 0x3000008cff077230 */ /* 0x020fc40000004100 */
[----:B------:R-:W-:Y:S01]  /*a9d0*/  FMUL.FTZ R2, R25, R6 ;  /* 0x0000000619027220 */ /* 0x000fe20000410000 */
[----:B------:R-:W-:Y:S01]  /*a9e0*/  HADD2.F32 R4, -RZ, R140.H0_H0 ;  /* 0x2000008cff047230 */ /* 0x000fe20000004100 */
[----:B------:R-:W-:Y:S01]  /*a9f0*/  F2FP.F16.F32.PACK_AB R38, R3, R32 ;  /* 0x000000200326723e */ /* 0x000fe200000000ff */
[----:B------:R-:W-:Y:S01]  /*aa00*/  FMUL.FTZ R13, R12, R6 ;  /* 0x000000060c0d7220 */ /* 0x000fe20000410000 */
[----:B------:R-:W-:Y:S01]  /*aa10*/  FMUL.FTZ R7, R26, R7 ;  /* 0x000000071a077220 */ /* 0x000fe20000410000 */
[----:B------:R-:W-:Y:S01]  /*aa20*/  FMUL.FTZ R16, R92, R2 ;  /* 0x000000025c107220 */ /* 0x000fe20000410000 */
[----:B------:R-:W-:Y:S01]  /*aa30*/  FMUL.FTZ R26, R93, R26 ;  /* 0x0000001a5d1a7220 */ /* 0x000fe20000410000 */
[----:B------:R-:W-:Y:S01]  /*aa40*/  FMUL.FTZ R4, R2, R4 ;  /* 0x0000000402047220 */ /* 0x000fe20000410000 */
[C---:B------:R-:W-:Y:S01]  /*aa50*/  FMUL.FTZ R2, R39.reuse, R6 ;  /* 0x0000000627027220 */ /* 0x040fe20000410000 */
[----:B------:R-:W-:Y:S01]  /*aa60*/  F2FP.F16.F32.PACK_AB R39, R39, R12 ;  /* 0x0000000c2727723e */ /* 0x000fe200000000ff */
[-C--:B------:R-:W-:Y:S01]  /*aa70*/  FMUL.FTZ R15, R17, R6.reuse ;  /* 0x00000006110f7220 */ /* 0x080fe20000410000 */
[-C--:B------:R-:W-:Y:S01]  /*aa80*/  FMUL.FTZ R21, R30, R6.reuse ;  /* 0x000000061e157220 */ /* 0x080fe20000410000 */
[-C--:B------:R-:W-:Y:S01]  /*aa90*/  FMUL.FTZ R14, R32, R6.reuse ;  /* 0x00000006200e7220 */ /* 0x080fe20000410000 */
[----:B------:R-:W-:Y:S01]  /*aaa0*/  FMUL.FTZ R3, R3, R6 ;  /* 0x0000000603037220 */ /* 0x000fe20000410000 */
[----:B------:R-:W-:Y:S01]  /*aab0*/  F2FP.F16.F32.PACK_AB R12, R26, R16 ;  /* 0x000000101a0c723e */ /* 0x000fe200000000ff */
[--C-:B------:R-:W-:Y:S01]  /*aac0*/  HADD2.F32 R6, -RZ, R141.reuse.H0_H0 ;  /* 0x2000008dff067230 */ /* 0x100fe20000004100 */
[----:B------:R-:W-:Y:S01]  /*aad0*/  F2FP.F16.F32.PACK_AB R37, R30, R17 ;  /* 0x000000111e25723e */ /* 0x000fe200000000ff */
[----:B------:R-:W-:-:S02]  /*aae0*/  HADD2.F32 R16, -RZ, R141.H1_H1 ;  /* 0x3000008dff107230 */ /* 0x000fc40000004100 */
[----:B------:R-:W-:Y:S01]  /*aaf0*/  FMUL.FTZ R22, R98, R13 ;  /* 0x0000000d62167220 */ /* 0x000fe20000410000 */
        /* <DEDUP_REMOVED lines=17> */
[----:B------:R-:W-:Y:S01]  /*ac10*/  F2FP.F16.F32.PACK_AB R15, R2, R22 ;  /* 0x00000016020f723e */ /* 0x000fe200000000ff */
[----:B------:R-:W-:Y:S06]  /*ac20*/  BRA `(.L_x_12869) ;  /* 0x0000000400107947 */ /* 0x000fec0003800000 */
.L_x_12868:
[C-C-:B------:R-:W-:Y:S01]  /*ac30*/  FFMA.FTZ R24, R147.reuse, R24, R148.reuse ;  /* 0x0000001893187223 */ /* 0x140fe20000010094 */
[C-C-:B------:R-:W-:Y:S01]  /*ac40*/  FFMA.FTZ R25, R147.reuse, R25, R148.reuse ;  /* 0x0000001993197223 */ /* 0x140fe20000010094 */
[----:B------:R-:W-:Y:S02]  /*ac50*/  HADD2.F32 R4, -RZ, R43.H1_H1 ;  /* 0x3000002bff047230 */ /* 0x000fe40000004100 */
[----:B------:R-:W-:Y:S01]  /*ac60*/  FFMA.FTZ R26, R147, R26, R148 ;  /* 0x0000001a931a7223 */ /* 0x000fe20000010094 */
[----:B------:R-:W-:Y:S01]  /*ac70*/  FADD.FTZ R2, -R24, R22 ;  /* 0x0000001618027221 */ /* 0x000fe20000010100 */
[--C-:B------:R-:W-:Y:S02]  /*ac80*/  HADD2.F32 R3, -RZ, R40.reuse.H0_H0 ;  /* 0x20000028ff037230 */ /* 0x100fe40000004100 */
[----:B------:R-:W-:Y:S01]  /*ac90*/  FADD.FTZ R25, -R25, R15 ;  /* 0x0000000f19197221 */ /* 0x000fe20000010100 */
[----:B------:R-:W-:Y:S01]  /*aca0*/  FFMA.FTZ R28, R147, R28, R148 ;  /* 0x0000001c931c7223 */ /* 0x000fe20000010094 */
[----:B------:R-:W-:Y:S01]  /*acb0*/  FFMA.FTZ R2, R7, R2, R4 ;  /* 0x0000000207027223 */ /* 0x000fe20000010004 */
[----:B------:R-:W-:-:S02]  /*acc0*/  HADD2.F32 R4, -RZ, R40.H1_H1 ;  /* 0x30000028ff047230 */ /* 0x000fc40000004100 */
[----:B------:R-:W-:Y:S01]  /*acd0*/  FFMA.FTZ R25, R7, R25, R3 ;  /* 0x0000001907197223 */ /* 0x000fe20000010003 */
[----:B------:R-:W-:Y:S01]  /*ace0*/  FADD.FTZ R26, -R26, R16 ;  /* 0x000000101a1a7221 */ /* 0x000fe20000010100 */
[--C-:B------:R-:W-:Y:S02]  /*acf0*/  HADD2.F32 R3, -RZ, R41.reuse.H0_H0 ;  /* 0x20000029ff037230 */ /* 0x100fe40000004100 */
[----:B------:R-:W-:Y:S01]  /*ad00*/  FADD.FTZ R28, -R28, R17 ;  /* 0x000000111c1c7221 */ /* 0x000fe20000010100 */
[C-C-:B------:R-:W-:Y:S01]  /*ad10*/  FFMA.FTZ R30, R147.reuse, R30, R148.reuse ;  /* 0x0000001e931e7223 */ /* 0x140fe20000010094 */
[----:B------:R-:W-:Y:S01]  /*ad20*/  FFMA.FTZ R32, R147, R32, R148 ;  /* 0x0000002093207223 */ /* 0x000fe20000010094 */
[C---:B------:R-:W-:Y:S01]  /*ad30*/  FFMA.FTZ R26, R7.reuse, R26, R4 ;  /* 0x0000001a071a7223 */ /* 0x040fe20000010004 */
[----:B------:R-:W-:Y:S01]  /*ad40*/  FFMA.FTZ R28, R7, R28, R3 ;  /* 0x0000001c071c7223 */ /* 0x000fe20000010003 */
[----:B------:R-:W-:Y:S02]  /*ad50*/  HADD2.F32 R4, -RZ, R41.H1_H1 ;  /* 0x30000029ff047230 */ /* 0x000fe40000004100 */
[----:B------:R-:W-:Y:S01]  /*ad60*/  FADD.FTZ R30, -R30, R18 ;  /* 0x000000121e1e7221 */ /* 0x000fe20000010100 */
[----:B------:R-:W-:-:S02]  /*ad70*/  HADD2.F32 R3, -RZ, R42.H0_H0 ;  /* 0x2000002aff037230 */ /* 0x000fc40000004100 */
[----:B------:R-:W-:Y:S01]  /*ad80*/  FADD.FTZ R32, -R32, R19 ;  /* 0x0000001320207221 */ /* 0x000fe20000010100 */
[C-C-:B------:R-:W-:Y:S01]  /*ad90*/  FFMA.FTZ R34, R147.reuse, R34, R148.reuse ;  /* 0x0000002293227223 */ /* 0x140fe20000010094 */
[----:B------:R-:W-:Y:S01]  /*ada0*/  FFMA.FTZ R23, R147, R23, R148 ;  /* 0x0000001793177223 */ /* 0x000fe20000010094 */
[C---:B------:R-:W-:Y:S01]  /*adb0*/  FFMA.FTZ R30, R7.reuse, R30, R4 ;  /* 0x0000001e071e7223 */ /* 0x040fe20000010004 */
[----:B------:R-:W-:Y:S01]  /*adc0*/  FFMA.FTZ R32, R7, R32, R3 ;  /* 0x0000002007207223 */ /* 0x000fe20000010003 */
[----:B------:R-:W-:Y:S02]  /*add0*/  HADD2.F32 R4, -RZ, R42.H1_H1 ;  /* 0x3000002aff047230 */ /* 0x000fe40000004100 */
[----:B------:R-:W-:Y:S01]  /*ade0*/  FADD.FTZ R34, -R34, R20 ;  /* 0x0000001422227221 */ /* 0x000fe20000010100 */
[----:B------:R-:W-:Y:S02]  /*adf0*/  HADD2.F32 R3, -RZ, R43.H0_H0 ;  /* 0x2000002bff037230 */ /* 0x000fe40000004100 */
[----:B------:R-:W-:Y:S01]  /*ae00*/  FADD.FTZ R23, -R23, R21 ;  /* 0x0000001517177221 */ /* 0x000fe20000010100 */
[----:B-----5:R-:W-:-:S02]  /*ae10*/  HADD2.F32 R16, -RZ, R141.H1_H1 ;  /* 0x3000008dff107230 */ /* 0x020fc40000004100 */
[C---:B------:R-:W-:Y:S01]  /*ae20*/  FFMA.FTZ R34, R7.reuse, R34, R4 ;  /* 0x0000002207227223 */ /* 0x040fe20000010004 */
[----:B------:R-:W-:Y:S02]  /*ae30*/  HADD2.F32 R18, -RZ, R142.H1_H1 ;  /* 0x3000008eff127230 */ /* 0x000fe40000004100 */
[----:B------:R-:W-:Y:S01]  /*ae40*/  FFMA.FTZ R23, R7, R23, R3 ;  /* 0x0000001707177223 */ /* 0x000fe20000010003 */
[----:B------:R-:W-:Y:S02]  /*ae50*/  HADD2.F32 R20, -RZ, R143.H1_H1 ;  /* 0x3000008fff147230 */ /* 0x000fe40000004100 */
        /* <DEDUP_REMOVED lines=10> */
[----:B------:R-:W-:Y:S01]  /*af00*/  FMUL.FTZ R20, R2, R20 ;  /* 0x0000001402147220 */ /* 0x000fe20000410000 */
[----:B------:R-:W-:-:S02]  /*af10*/  HADD2.F32 R4, -RZ, R140.H0_H0 ;  /* 0x2000008cff047230 */ /* 0x000fc40000004100 */
[----:B------:R-:W-:Y:S01]  /*af20*/  FMUL.FTZ R12, R92, R25 ;  /* 0x000000195c0c7220 */ /* 0x000fe20000410000 */
[----:B------:R-:W-:Y:S02]  /*af30*/  HADD2.F32 R7, -RZ, R140.H1_H1 ;  /* 0x3000008cff077230 */ /* 0x000fe40000004100 */
        /* <DEDUP_REMOVED lines=16> */
[----:B------:R-:W-:-:S02]  /*b040*/  F2FP.F16.F32.PACK_AB R13, R30, R13 ;  /* 0x0000000d1e0d723e */ /* 0x000fc400000000ff */
[----:B------:R-:W-:Y:S02]  /*b050*/  F2FP.F16.F32.PACK_AB R14, R34, R14 ;  /* 0x0000000e220e723e */ /* 0x000fe400000000ff */
[----:B------:R-:W-:-:S07]  /*b060*/  F2FP.F16.F32.PACK_AB R15, R2, R15 ;  /* 0x0000000f020f723e */ /* 0x000fce00000000ff */
.L_x_12869:
[----:B------:R-:W0:Y:S02]  /*b070*/  @P1 LDC.64 R2, c[0x0][0x478] ;  /* 0x00011e00ff021b82 */ /* 0x000e240000000a00 */
[----:B0-----:R-:W-:-:S05]  /*b080*/  @P1 IMAD.WIDE.U32 R2, R5, 0x10, R2 ;  /* 0x0000001005021825 */ /* 0x001fca00078e0002 */
[----:B------:R0:W-:Y:S02]  /*b090*/  @P1 STG.E.128 desc[UR6][R2.64], R36 ;  /* 0x0000002402001986 */ /* 0x0001e4000c101d06 */
[----:B0-----:R-:W-:-:S05]  /*b0a0*/  IMAD.WIDE.U32 R2, R5, 0x10, R194 ;  /* 0x0000001005027825 */ /* 0x001fca00078e00c2 */
[----:B------:R0:W-:Y:S02]  /*b0b0*/  STG.E.128 desc[UR6][R2.64], R12 ;  /* 0x0000000c02007986 */ /* 0x0001e4000c101d06 */
.L_x_12859:
        /* <DEDUP_REMOVED lines=125> */
.L_x_12844:
        /* <DEDUP_REMOVED lines=105> */
.L_x_12843:
[----:B------:R-:W-:Y:S05]  /*bf20*/  BSYNC B0 ;  /* 0x0000000000007941 */ /* 0x000fea0003800000 */
.L_x_12842:
        /* <DEDUP_REMOVED lines=331> */
.L_x_12847:
[----:B------:R-:W-:Y:S01]  /*d3e0*/  HFMA2 R236, -RZ, RZ, 0, 5.9604644775390625e-08 ;  /* 0x00000001ffec7431 */ /* 0x000fe200000001ff */
[----:B------:R-:W-:Y:S01]  /*d3f0*/  BSSY B2, `(.L_x_12871) ;  /* 0x0000006000027945 */ /* 0x000fe20003800000 */
[----:B------:R-:W-:Y:S02]  /*d400*/  MOV R235, 0x1f ;  /* 0x0000001f00eb7802 */ /* 0x000fe40000000f00 */
[----:B------:R-:W-:-:S07]  /*d410*/  MOV R234, 0xffffffff ;  /* 0xffffffff00ea7802 */ /* 0x000fce0000000f00 */
[----:B-----5:R-:W-:Y:S05]  /*d420*/  WARPSYNC.COLLECTIVE R234, `(.L_x_12872) ;  /* 0x00000000ea087348 */ /* 0x020fea0003c00000 */
[----:B------:R0:W1:Y:S02]  /*d430*/  SHFL.BFLY P3, R234, R233, R236, R235 ;  /* 0x0c0000ece9ea7389 */ /* 0x00006400000600eb */
[----:B01---5:R-:W-:Y:S05]  /*d440*/  ENDCOLLECTIVE ;  /* 0x000000000000791b */ /* 0x023fea0003800000 */
.L_x_12872:
[----:B------:R-:W-:Y:S05]  /*d450*/  BSYNC B2 ;  /* 0x0000000000027941 */ /* 0x000fea0003800000 */
.L_x_12871:
        /* <DEDUP_REMOVED lines=9> */
.L_x_12873:
[----:B------:R-:W-:Y:S01]  /*d4f0*/  MOV R233, R238 ;  /* 0x000000ee00e97202 */ /* 0x000fe20000000f00 */
[----:B------:R-:W-:Y:S02]  /*d500*/  HFMA2 R236, -RZ, RZ, 0, 1.1920928955078125e-07 ;  /* 0x00000002ffec7431 */ /* 0x000fe400000001ff */
[----:B------:R-:W-:Y:S01]  /*d510*/  FADD.FTZ R232, R234, R232 ;  /* 0x000000e8eae87221 */ /* 0x000fe20000010000 */
[----:B------:R-:W-:-:S07]  /*d520*/  MOV R234, 0xffffffff ;  /* 0xffffffff00ea7802 */ /* 0x000fce0000000f00 */
[----:B------:R-:W-:Y:S05]  /*d530*/  WARPSYNC.COLLECTIVE R234, `(.L_x_12874) ;  /* 0x00000000ea087348 */ /* 0x000fea0003c00000 */
[----:B------:R0:W1:Y:S02]  /*d540*/  SHFL.BFLY P3, R234, R233, R236, R235 ;  /* 0x0c0000ece9ea7389 */ /* 0x00006400000600eb */
[----:B01----:R-:W-:Y:S05]  /*d550*/  ENDCOLLECTIVE ;  /* 0x000000000000791b */ /* 0x003fea0003800000 */
.L_x_12874:
[----:B------:R-:W-:Y:S01]  /*d560*/  MOV R233, R232 ;  /* 0x000000e800e97202 */ /* 0x000fe20000000f00 */
[----:B------:R-:W-:Y:S01]  /*d570*/  FADD.FTZ R238, R238, R234 ;  /* 0x000000eaeeee7221 */ /* 0x000fe20000010000 */
[----:B------:R-:W-:-:S07]  /*d580*/  MOV R234, 0xffffffff ;  /* 0xffffffff00ea7802 */ /* 0x000fce0000000f00 */
[----:B------:R-:W-:Y:S05]  /*d590*/  WARPSYNC.COLLECTIVE R234, `(.L_x_12875) ;  /* 0x00000000ea087348 */ /* 0x000fea0003c00000 */
[----:B------:R0:W1:Y:S02]  /*d5a0*/  SHFL.BFLY P3, R234, R233, R236, R235 ;  /* 0x0c0000ece9ea7389 */ /* 0x00006400000600eb */
[----:B01----:R-:W-:Y:S05]  /*d5b0*/  ENDCOLLECTIVE ;  /* 0x000000000000791b */ /* 0x003fea0003800000 */
.L_x_12875:
[----:B------:R-:W-:Y:S01]  /*d5c0*/  MOV R233, R238 ;  /* 0x000000ee00e97202 */ /* 0x000fe20000000f00 */
[----:B------:R-:W-:Y:S02]  /*d5d0*/  HFMA2 R236, -RZ, RZ, 0, 2.384185791015625e-07 ;  /* 0x00000004ffec7431 */ /* 0x000fe400000001ff */
[----:B------:R-:W-:Y:S01]  /*d5e0*/  FADD.FTZ R232, R232, R234 ;  /* 0x000000eae8e87221 */ /* 0x000fe20000010000 */
[----:B------:R-:W-:-:S07]  /*d5f0*/  MOV R234, 0xffffffff ;  /* 0xffffffff00ea7802 */ /* 0x000fce0000000f00 */
[----:B------:R-:W-:Y:S05]  /*d600*/  WARPSYNC.COLLECTIVE R234, `(.L_x_12876) ;  /* 0x00000000ea087348 */ /* 0x000fea0003c00000 */
[----:B------:R0:W1:Y:S02]  /*d610*/  SHFL.BFLY P3, R234, R233, R236, R235 ;  /* 0x0c0000ece9ea7389 */ /* 0x00006400000600eb */
[----:B01----:R-:W-:Y:S05]  /*d620*/  ENDCOLLECTIVE ;  /* 0x000000000000791b */ /* 0x003fea0003800000 */
.L_x_12876:
[----:B------:R-:W-:Y:S01]  /*d630*/  MOV R233, R232 ;  /* 0x000000e800e97202 */ /* 0x000fe20000000f00 */
[----:B------:R-:W-:Y:S01]  /*d640*/  FADD.FTZ R238, R238, R234 ;  /* 0x000000eaeeee7221 */ /* 0x000fe20000010000 */
[----:B------:R-:W-:-:S07]  /*d650*/  MOV R234, 0xffffffff ;  /* 0xffffffff00ea7802 */ /* 0x000fce0000000f00 */
[----:B------:R-:W-:Y:S05]  /*d660*/  WARPSYNC.COLLECTIVE R234, `(.L_x_12877) ;  /* 0x00000000ea087348 */ /* 0x000fea0003c00000 */
[----:B------:R0:W1:Y:S02]  /*d670*/  SHFL.BFLY P3, R234, R233, R236, R235 ;  /* 0x0c0000ece9ea7389 */ /* 0x00006400000600eb */
[----:B01----:R-:W-:Y:S05]  /*d680*/  ENDCOLLECTIVE ;  /* 0x000000000000791b */ /* 0x003fea0003800000 */
.L_x_12877:
[----:B------:R-:W-:Y:S01]  /*d690*/  MOV R233, R238 ;  /* 0x000000ee00e97202 */ /* 0x000fe20000000f00 */
[----:B------:R-:W-:Y:S02]  /*d6a0*/  HFMA2 R236, -RZ, RZ, 0, 4.76837158203125e-07 ;  /* 0x00000008ffec7431 */ /* 0x000fe400000001ff */
[----:B------:R-:W-:Y:S01]  /*d6b0*/  FADD.FTZ R232, R232, R234 ;  /* 0x000000eae8e87221 */ /* 0x000fe20000010000 */
[----:B------:R-:W-:-:S07]  /*d6c0*/  MOV R234, 0xffffffff ;  /* 0xffffffff00ea7802 */ /* 0x000fce0000000f00 */
[----:B------:R-:W-:Y:S05]  /*d6d0*/  WARPSYNC.COLLECTIVE R234, `(.L_x_12878) ;  /* 0x00000000ea087348 */ /* 0x000fea0003c00000 */
[----:B------:R0:W1:Y:S02]  /*d6e0*/  SHFL.BFLY P3, R234, R233, R236, R235 ;  /* 0x0c0000ece9ea7389 */ /* 0x00006400000600eb */
[----:B01----:R-:W-:Y:S05]  /*d6f0*/  ENDCOLLECTIVE ;  /* 0x000000000000791b */ /* 0x003fea0003800000 */
.L_x_12878:
[----:B------:R-:W-:Y:S01]  /*d700*/  MOV R233, R232 ;  /* 0x000000e800e97202 */ /* 0x000fe20000000f00 */
[----:B------:R-:W-:Y:S01]  /*d710*/  FADD.FTZ R238, R238, R234 ;  /* 0x000000eaeeee7221 */ /* 0x000fe20000010000 */
[----:B------:R-:W-:-:S07]  /*d720*/  MOV R234, 0xffffffff ;  /* 0xffffffff00ea7802 */ /* 0x000fce0000000f00 */
[----:B------:R-:W-:Y:S05]  /*d730*/  WARPSYNC.COLLECTIVE R234, `(.L_x_12879) ;  /* 0x00000000ea087348 */ /* 0x000fea0003c00000 */
[----:B------:R0:W1:Y:S02]  /*d740*/  SHFL.BFLY P3, R234, R233, R236, R235 ;  /* 0x0c0000ece9ea7389 */ /* 0x00006400000600eb */
[----:B01----:R-:W-:Y:S05]  /*d750*/  ENDCOLLECTIVE ;  /* 0x000000000000791b */ /* 0x003fea0003800000 */
.L_x_12879:
        /* <DEDUP_REMOVED lines=78> */
.L_x_12880:
        /* <DEDUP_REMOVED lines=36> */
.L_x_12881:
[----:B------:R3:W-:Y:S04]  /*de80*/  STL [R1+0x94], R229 ;  /* 0x000094e501007387 */ /* 0x0007e80000100800 */
[----:B------:R3:W-:Y:S04]  /*de90*/  STL [R1+0x98], R228 ;  /* 0x000098e401007387 */ /* 0x0007e80000100800 */
[----:B------:R3:W-:Y:S04]  /*dea0*/  STL [R1+0x9c], R231 ;  /* 0x00009ce701007387 */ /* 0x0007e80000100800 */
[----:B------:R3:W-:Y:S04]  /*deb0*/  STL [R1+0xa0], R230 ;  /* 0x0000a0e601007387 */ /* 0x0007e80000100800 */
[----:B------:R3:W-:Y:S01]  /*dec0*/  STL [R1+0xa4], R237 ;  /* 0x0000a4ed01007387 */ /* 0x0007e20000100800 */
[----:B------:R-:W-:Y:S01]  /*ded0*/  MOV R142, R234 ;  /* 0x000000ea008e7202 */ /* 0x000fe20000000f00 */
[----:B------:R-:W-:Y:S06]  /*dee0*/  BRA `(.L_x_12882) ;  /* 0xffffff7800287947 */ /* 0x000fec000383ffff */
.L_x_12883:
        /* <DEDUP_REMOVED lines=9> */
.L_x_25457:


//--------------------- .text._ZN10layer_norm13ln_bwd_kernelINS_13Kernel_traitsIf6__halfS2_S2_fjLj1280ELj1ELj4ELj1ELj16ENS_18Kernel_traits_baseILj1280EfS2_S2_S2_fjLj128EEEEELb0ELb1ELb1ELb0EEEvNS_9BwdParamsE --------------------------
	.section	.text._ZN10layer_norm13ln_bwd_kernelINS_13Kernel_traitsIf6__halfS2_S2_fjLj1280ELj1ELj4ELj1ELj16ENS_18Kernel_traits_baseILj1280EfS2_S2_S2_fjLj128EEEEELb0ELb1ELb1ELb0EEEvNS_9BwdParamsE,"ax",@progbits
	.align	128
        .global         _ZN10layer_norm13ln_bwd_kernelINS_13Kernel_traitsIf6__halfS2_S2_fjLj1280ELj1ELj4ELj1ELj16ENS_18Kernel_traits_baseILj1280EfS2_S2_S2_fjLj128EEEEELb0ELb1ELb1ELb0EEEvNS_9BwdParamsE
        .type           _ZN10layer_norm13ln_bwd_kernelINS_13Kernel_traitsIf6__halfS2_S2_fjLj1280ELj1ELj4ELj1ELj16ENS_18Kernel_traits_baseILj1280EfS2_S2_S2_fjLj128EEEEELb0ELb1ELb1ELb0EEEvNS_9BwdParamsE,@function
        .size           _ZN10layer_norm13ln_bwd_kernelINS_13Kernel_traitsIf6__halfS2_S2_fjLj1280ELj1ELj4ELj1ELj16ENS_18Kernel_traits_baseILj1280EfS2_S2_S2_fjLj128EEEEELb0ELb1ELb1ELb0EEEvNS_9BwdParamsE,(.L_x_25458 - _ZN10layer_norm13ln_bwd_kernelINS_13Kernel_traitsIf6__halfS2_S2_fjLj1280ELj1ELj4ELj1ELj16ENS_18Kernel_traits_baseILj1280EfS2_S2_S2_fjLj128EEEEELb0ELb1ELb1ELb0EEEvNS_9BwdParamsE)
        .other          _ZN10layer_norm13ln_bwd_kernelINS_13Kernel_traitsIf6__halfS2_S2_fjLj1280ELj1ELj4ELj1ELj16ENS_18Kernel_traits_baseILj1280EfS2_S2_S2_fjLj128EEEEELb0ELb1ELb1ELb0EEEvNS_9BwdParamsE,@"STO_CUDA_ENTRY STV_DEFAULT"
_ZN10layer_norm13ln_bwd_kernelINS_13Kernel_traitsIf6__halfS2_S2_fjLj1280ELj1ELj4ELj1ELj16ENS_18Kernel_traits_baseILj1280EfS2_S2_S2_fjLj128EEEEELb0ELb1ELb1ELb0EEEvNS_9BwdParamsE:
.text._ZN10layer_norm13ln_bwd_kernelINS_13Kernel_traitsIf6__halfS2_S2_fjLj1280ELj1ELj4ELj1ELj16ENS_18Kernel_traits_baseILj1280EfS2_S2_S2_fjLj128EEEEELb0ELb1ELb1ELb0EEEvNS_9BwdParamsE:
        /* <DEDUP_REMOVED lines=273> */
.L_x_13013:
        /* <DEDUP_REMOVED lines=31> */
[----:B------:R-:W-:Y:S02]  /*1300*/  MOV R202, RZ ;  /* 0x000000ff00ca7202 */ /* 0x000fe40000000f00 */
[----:B----4-:R-:W-:Y:S02]  /*1310*/  SHF.R.S32.HI R181, RZ, 0x1f, R180 ;  /* 0x0000001fffb57819 */ /* 0x010fe400000114b4 */
[----:B------:R-:W-:Y:S02]  /*1320*/  MOV R201, RZ ;  /* 0x000000ff00c97202 */ /* 0x000fe40000000f00 */
[----:B------:R-:W-:-:S02]  /*1330*/  LEA.HI R180, R181, R180, RZ, 0x3 ;  /* 0x000000b4b5b47211 */ /* 0x000fc400078f18ff */
        /* <DEDUP_REMOVED lines=11> */
[----:B------:R2:W-:Y:S07]  /*13f0*/  STL [R1+0x14c], R6 ;  /* 0x00014c0601007387 */ /* 0x0005ee0000100800 */
[----:B------:R-:W3:Y:S01]  /*1400*/  LDC.64 R184, c[0x0][0x428] ;  /* 0x00010a00ffb87b82 */ /* 0x000ee20000000a00 */
[----:B--2---:R-:W2:Y:S04]  /*1410*/  LDL.LU R6, [R1+0x94] ;  /* 0x0000940001067983 */ /* 0x004ea80000300800 */
[----:B------:R4:W-:Y:S01]  /*1420*/  STL [R1+0x148], R5 ;  /* 0x0001480501007387 */ /* 0x0009e20000100800 */
[----:B-1----:R-:W-:-:S03]  /*1430*/  IMAD.WIDE.U32 R180, R2, 0x10, R180 ;  /* 0x0000001002b47825 */ /* 0x002fc600078e00b4 */
[----:B----4-:R-:W4:Y:S04]  /*1440*/  LDL.LU R5, [R1+0x98] ;  /* 0x0000980001057983 */ /* 0x010f280000300800 */
[----:B------:R-:W4:Y:S01]  /*1450*/  LDL R252, [R1+0x140] ;  /* 0x0001400001fc7983 */ /* 0x000f220000100800 */
[----:B---3--:R-:W-:-:S03]  /*1460*/  IMAD.WIDE.U32 R184, R188, 0x10, R184 ;  /* 0x00000010bcb87825 */ /* 0x008fc600078e00b8 */
[----:B------:R-:W3:Y:S04]  /*1470*/  LDG.E.128 R180, desc[UR6][R180.64] ;  /* 0x00000006b4b47981 */ /* 0x000ee8000c1e1d00 */
[----:B------:R-:W4:Y:S04]  /*1480*/  LDL R251, [R1+0x144] ;  /* 0x0001440001fb7983 */ /* 0x000f280000100800 */
[----:B------:R-:W2:Y:S04]  /*1490*/  LDG.E.128 R184, desc[UR6][R184.64] ;  /* 0x00000006b8b87981 */ /* 0x000ea8000c1e1d00 */
[----:B------:R-:W4:Y:S04]  /*14a0*/  LDL R250, [R1+0x128] ;  /* 0x0001280001fa7983 */ /* 0x000f280000100800 */
[----:B------:R-:W4:Y:S01]  /*14b0*/  LDL.LU R249, [R1+0x88] ;  /* 0x0000880001f97983 */ /* 0x000f220000300800 */
[----:B------:R-:W-:-:S03]  /*14c0*/  ISETP.NE.U32.AND P0, PT, RZ, UR10, PT ;  /* 0x0000000aff007c0c */ /* 0x000fc6000bf05070 */
[----:B------:R-:W4:Y:S01]  /*14d0*/  LDL R248, [R1+0x12c] ;  /* 0x00012c0001f87983 */ /* 0x000f220000100800 */
[----:B------:R-:W-:-:S13]  /*14e0*/  ISETP.NE.AND.EX P0, PT, RZ, UR11, PT, P0 ;  /* 0x0000000bff007c0c */ /* 0x000fda000bf05300 */
[----:B------:R-:W1:Y:S01]  /*14f0*/  @P0 LDC.64 R194, c[0x0][0x438] ;  /* 0x00010e00ffc20b82 */ /* 0x000e620000000a00 */
[----:B---3--:R-:W-:Y:S02]  /*1500*/  HADD2.F32 R199, -RZ, R182.H1_H1 ;  /* 0x300000b6ffc77230 */ /* 0x008fe40000004100 */
[--C-:B------:R-:W-:Y:S02]  /*1510*/  HADD2.F32 R196, -RZ, R180.reuse.H0_H0 ;  /* 0x200000b4ffc47230 */ /* 0x100fe40000004100 */
[----:B------:R-:W-:Y:S02]  /*1520*/  HADD2.F32 R0, -RZ, R180.H1_H1 ;  /* 0x300000b4ff007230 */ /* 0x000fe40000004100 */
[--C-:B------:R-:W-:Y:S02]  /*1530*/  HADD2.F32 R198, -RZ, R181.reuse.H0_H0 ;  /* 0x200000b5ffc67230 */ /* 0x100fe40000004100 */
[----:B------:R-:W-:Y:S02]  /*1540*/  HADD2.F32 R197, -RZ, R181.H1_H1 ;  /* 0x300000b5ffc57230 */ /* 0x000fe40000004100 */
[----:B--2---:R-:W-:-:S02]  /*1550*/  HADD2.F32 R180, -RZ, R186.H0_H0 ;  /* 0x200000baffb47230 */ /* 0x004fc40000004100 */
[----:B------:R-:W-:Y:S02]  /*1560*/  HADD2.F32 R181, -RZ, R186.H1_H1 ;  /* 0x300000baffb57230 */ /* 0x000fe40000004100 */
[----:B------:R-:W-:Y:S02]  /*1570*/  FADD.FTZ R186, -R3, R199 ;  /* 0x000000c703ba7221 */ /* 0x000fe40000010100 */
[----:B------:R-:W2:Y:S01]  /*1580*/  LDL R199, [R1+0x138] ;  /* 0x0001380001c77983 */ /* 0x000ea20000100800 */
[----:B-1----:R-:W-:-:S04]  /*1590*/  @P0 IMAD.WIDE.U32 R194, R2, 0x10, R194 ;  /* 0x0000001002c20825 */ /* 0x002fc800078e00c2 */
[----:B------:R-:W-:Y:S02]  /*15a0*/  HADD2.F32 R200, -RZ, R182.H0_H0 ;  /* 0x200000b6ffc87230 */ /* 0x000fe40000004100 */
[C---:B------:R-:W-:Y:S01]  /*15b0*/  FADD.FTZ R182, -R3.reuse, R196 ;  /* 0x000000c403b67221 */ /* 0x040fe20000010100 */
[--C-:B------:R-:W-:Y:S01]  /*15c0*/  HADD2.F32 R202, -RZ, R183.reuse.H0_H0 ;  /* 0x200000b7ffca7230 */ /* 0x100fe20000004100 */
[----:B------:R1:W5:Y:S01]  /*15d0*/  @P0 LDG.E.128 R152, desc[UR6][R194.64] ;  /* 0x00000006c2980981 */ /* 0x000362000c1e1d00 */
[----:B------:R-:W-:Y:S02]  /*15e0*/  HADD2.F32 R247, -RZ, R183.H1_H1 ;  /* 0x300000b7fff77230 */ /* 0x000fe40000004100 */
[C---:B------:R-:W-:Y:S01]  /*15f0*/  FADD.FTZ R196, -R3.reuse, R0 ;  /* 0x0000000003c47221 */ /* 0x040fe20000010100 */
[----:B------:R-:W-:Y:S02]  /*1600*/  HADD2.F32 R193, -RZ, R185.H0_H0 ;  /* 0x200000b9ffc17230 */ /* 0x000fe40000004100 */
[----:B------:R-:W-:Y:S01]  /*1610*/  FADD.FTZ R183, -R3, R202 ;  /* 0x000000ca03b77221 */ /* 0x000fe20000010100 */
[----:B------:R-:W-:-:S02]  /*1620*/  HADD2.F32 R201, -RZ, R187.H1_H1 ;  /* 0x300000bbffc97230 */ /* 0x000fc40000004100 */
[C---:B-----5:R-:W-:Y:S01]  /*1630*/  FMUL.FTZ R0, R4.reuse, R182 ;  /* 0x000000b604007220 */ /* 0x060fe20000410000 */
[----:B------:R-:W3:Y:S01]  /*1640*/  LDL.LU R202, [R1+0xa0] ;  /* 0x0000a00001ca7983 */ /* 0x000ee20000300800 */
[--C-:B-1----:R-:W-:Y:S02]  /*1650*/  HADD2.F32 R195, -RZ, R184.reuse.H0_H0 ;  /* 0x200000b8ffc37230 */ /* 0x102fe40000004100 */
[----:B------:R-:W-:Y:S02]  /*1660*/  HADD2.F32 R194, -RZ, R184.H1_H1 ;  /* 0x300000b8ffc27230 */ /* 0x000fe40000004100 */
[----:B------:R-:W-:Y:S02]  /*1670*/  HADD2.F32 R184, -RZ, R185.H1_H1 ;  /* 0x300000b9ffb87230 */ /* 0x000fe40000004100 */
[C---:B------:R-:W-:Y:S01]  /*1680*/  FADD.FTZ R182, -R3.reuse, R247 ;  /* 0x000000f703b67221 */ /* 0x040fe20000010100 */
[----:B------:R-:W-:Y:S02]  /*1690*/  HADD2.F32 R185, -RZ, R187.H0_H0 ;  /* 0x200000bbffb97230 */ /* 0x000fe40000004100 */
[----:B------:R-:W-:Y:S01]  /*16a0*/  FADD.FTZ R187, -R3, R200 ;  /* 0x000000c803bb7221 */ /* 0x000fe20000010100 */
[----:B------:R-:W3:Y:S01]  /*16b0*/  LDL R247, [R1+0x13c] ;  /* 0x00013c0001f77983 */ /* 0x000ee20000100800 */
[----:B------:R-:W-:-:S03]  /*16c0*/  FMUL.FTZ R200, R4, R196 ;  /* 0x000000c404c87220 */ /* 0x000fc60000410000 */
[----:B------:R-:W3:Y:S01]  /*16d0*/  LDL.LU R196, [R1+0x9c] ;  /* 0x00009c0001c47983 */ /* 0x000ee20000300800 */
[----:B------:R-:W-:Y:S01]  /*16e0*/  FFMA.FTZ R6, R0, R195, R6 ;  /* 0x000000c300067223 */ /* 0x000fe20000010006 */
[----:B------:R-:W-:-:S04]  /*16f0*/  FADD.FTZ R76, R76, R195 ;  /* 0x000000c34c4c7221 */ /* 0x000fc80000010000 */
[----:B------:R1:W-:Y:S04]  /*1700*/  STL [R1+0x94], R6 ;  /* 0x0000940601007387 */ /* 0x0003e80000100800 */
[----:B-1----:R1:W5:Y:S01]  /*1710*/  LDL.LU R6, [R1+0x14c] ;  /* 0x00014c0001067983 */ /* 0x0023620000300800 */
[----:B--2---:R-:W-:-:S03]  /*1720*/  FMUL.FTZ R199, R199, R195 ;  /* 0x000000c3c7c77220 */ /* 0x004fc60000410000 */
[----:B------:R-:W2:Y:S01]  /*1730*/  LDL.LU R195, [R1+0x84] ;  /* 0x0000840001c37983 */ /* 0x000ea20000300800 */
[C---:B------:R-:W-:Y:S01]  /*1740*/  FADD.FTZ R198, -R3.reuse, R198 ;  /* 0x000000c603c67221 */ /* 0x040fe20000010100 */
[----:B------:R-:W-:Y:S01]  /*1750*/  FADD.FTZ R197, -R3, R197 ;  /* 0x000000c503c57221 */ /* 0x000fe20000010100 */
[----:B----4-:R-:W-:Y:S02]  /*1760*/  FFMA.FTZ R5, R200, R194, R5 ;  /* 0x000000c2c8057223 */ /* 0x010fe40000010005 */
[C---:B------:R-:W-:Y:S01]  /*1770*/  FMUL.FTZ R198, R4.reuse, R198 ;  /* 0x000000c604c67220 */ /* 0x040fe20000410000 */
[----:B------:R-:W-:Y:S02]  /*1780*/  FMUL.FTZ R197, R4, R197 ;  /* 0x000000c504c57220 */ /* 0x000fe40000410000 */
[----:B------:R4:W-:Y:S02]  /*1790*/  STL [R1+0x98], R5 ;  /* 0x0000980501007387 */ /* 0x0009e40000100800 */
[----:B---3--:R-:W-:-:S02]  /*17a0*/  FFMA.FTZ R202, R197, R184, R202 ;  /* 0x000000b8c5ca7223 */ /* 0x008fc400000100ca */
[----:B----4-:R1:W5:Y:S01]  /*17b0*/  LDL.LU R5, [R1+0x148] ;  /* 0x0001480001057983 */ /* 0x0103620000300800 */
[----:B------:R-:W-:Y:S01]  /*17c0*/  FMUL.FTZ R247, R247, R194 ;  /* 0x000000c2f7f77220 */ /* 0x000fe20000410000 */
[----:B------:R-:W-:-:S04]  /*17d0*/  FFMA.FTZ R196, R198, R193, R196 ;  /* 0x000000c1c6c47223 */ /* 0x000fc800000100c4 */
[----:B------:R-:W-:Y:S04]  /*17e0*/  STL [R1], R247 ;  /* 0x000000f701007387 */ /* 0x000fe80000100800 */
[----:B------:R3:W-:Y:S01]  /*17f0*/  STL [R1+0x9c], R196 ;  /* 0x00009cc401007387 */ /* 0x0007e20000100800 */
[----:B------:R-:W-:Y:S01]  /*1800*/  FADD.FTZ R78, R78, R193 ;  /* 0x000000c14e4e7221 */ /* 0x000fe20000010000 */
[----:B------:R-:W-:Y:S02]  /*1810*/  FMUL.FTZ R252, R252, R193 ;  /* 0x000000c1fcfc7220 */ /* 0x000fe40000410000 */
[----:B------:R4:W-:Y:S01]  /*1820*/  STL [R1+0xa0], R202 ;  /* 0x0000a0ca01007387 */ /* 0x0009e20000100800 */
[----:B---3--:R-:W-:-:S03]  /*1830*/  FMUL.FTZ R196, R4, R187 ;  /* 0x000000bb04c47220 */ /* 0x008fc60000410000 */
[----:B----4-:R-:W3:Y:S04]  /*1840*/  LDL.LU R202, [R1+0x8c] ;  /* 0x00008c0001ca7983 */ /* 0x010ee80000300800 */
[----:B------:R-:W4:Y:S04]  /*1850*/  LDL R193, [R1+0x130] ;  /* 0x0001300001c17983 */ /* 0x000f280000100800 */
[----:B------:R-:W4:Y:S01]  /*1860*/  LDL R187, [R1+0x134] ;  /* 0x0001340001bb7983 */ /* 0x000f220000100800 */
[----:B--2---:R-:W-:-:S05]  /*1870*/  FFMA.FTZ R195, R196, R180, R195 ;  /* 0x000000b4c4c37223 */ /* 0x004fca00000100c3 */
[----:B------:R2:W-:Y:S02]  /*1880*/  STL [R1+0x84], R195 ;  /* 0x000084c301007387 */ /* 0x0005e40000100800 */
[C---:B--2---:R-:W-:Y:S02]  /*1890*/  FMUL.FTZ R195, R4.reuse, R186 ;  /* 0x000000ba04c37220 */ /* 0x044fe40000410000 */
[----:B------:R-:W2:Y:S02]  /*18a0*/  LDL.LU R186, [R1+0x90] ;  /* 0x0000900001ba7983 */ /* 0x000ea40000300800 */
[----:B------:R-:W-:Y:S01]  /*18b0*/  FFMA.FTZ R249, R195, R181, R249 ;  /* 0x000000b5c3f97223 */ /* 0x000fe200000100f9 */
[----:B------:R-:W-:Y:S01]  /*18c0*/  FADD.FTZ R77, R77, R194 ;  /* 0x000000c24d4d7221 */ /* 0x000fe20000010000 */
[----:B------:R-:W-:-:S03]  /*18d0*/  FMUL.FTZ R194, R4, R183 ;  /* 0x000000b704c27220 */ /* 0x000fc60000410000 */
[----:B------:R0:W-:Y:S01]  /*18e0*/  STL [R1+0x88], R249 ;  /* 0x000088f901007387 */ /* 0x0001e20000100800 */
[----:B------:R-:W-:Y:S01]  /*18f0*/  FADD.FTZ R79, R79, R184 ;  /* 0x000000b84f4f7221 */ /* 0x000fe20000010000 */
[----:B------:R-:W-:Y:S01]  /*1900*/  FMUL.FTZ R251, R251, R184 ;  /* 0x000000b8fbfb7220 */ /* 0x000fe20000410000 */
[----:B------:R-:W-:Y:S01]  /*1910*/  FADD.FTZ R80, R80, R180 ;  /* 0x000000b450507221 */ /* 0x000fe20000010000 */
[----:B------:R-:W-:Y:S01]  /*1920*/  FMUL.FTZ R250, R250, R180 ;  /* 0x000000b4fafa7220 */ /* 0x000fe20000410000 */
[----:B------:R-:W-:Y:S01]  /*1930*/  FADD.FTZ R184, RZ, R199 ;  /* 0x000000c7ffb87221 */ /* 0x000fe20000010000 */
[----:B------:R-:W-:Y:S01]  /*1940*/  FFMA.FTZ R180, R0, R199, RZ ;  /* 0x000000c700b47223 */ /* 0x000fe200000100ff */
[----:B0-----:R-:W-:Y:S02]  /*1950*/  FMUL.FTZ R249, R248, R181 ;  /* 0x000000b5f8f97220 */ /* 0x001fe40000410000 */
[----:B------:R-:W-:Y:S01]  /*1960*/  FADD.FTZ R184, R184, R247 ;  /* 0x000000f7b8b87221 */ /* 0x000fe20000010000 */
[----:B------:R-:W-:Y:S01]  /*1970*/  FFMA.FTZ R180, R200, R247, R180 ;  /* 0x000000f7c8b47223 */ /* 0x000fe200000100b4 */
[----:B------:R-:W-:-:S02]  /*1980*/  FADD.FTZ R81, R81, R181 ;  /* 0x000000b551517221 */ /* 0x000fc40000010000 */
[----:B------:R-:W-:Y:S01]  /*1990*/  FADD.FTZ R181, R184, R252 ;  /* 0x000000fcb8b57221 */ /* 0x000fe20000010000 */
[----:B------:R-:W-:Y:S01]  /*19a0*/  FFMA.FTZ R180, R198, R252, R180 ;  /* 0x000000fcc6b47223 */ /* 0x000fe200000100b4 */
[-C--:B---3--:R-:W-:Y:S01]  /*19b0*/  FFMA.FTZ R202, R194, R185.reuse, R202 ;  /* 0x000000b9c2ca7223 */ /* 0x088fe200000100ca */
[----:B----4-:R-:W-:Y:S01]  /*19c0*/  FMUL.FTZ R248, R193, R185 ;  /* 0x000000b9c1f87220 */ /* 0x010fe20000410000 */
[----:B------:R-:W-:-:S03]  /*19d0*/  FMUL.FTZ R193, R4, R182 ;  /* 0x000000b604c17220 */ /* 0x000fc60000410000 */
[----:B------:R0:W-:Y:S01]  /*19e0*/  STL [R1+0x8c], R202 ;  /* 0x00008cca01007387 */ /* 0x0001e20000100800 */
[----:B------:R-:W-:Y:S01]  /*19f0*/  FADD.FTZ R181, R181, R251 ;  /* 0x000000fbb5b57221 */ /* 0x000fe20000010000 */
[----:B------:R-:W-:-:S03]  /*1a00*/  FFMA.FTZ R180, R197, R251, R180 ;  /* 0x000000fbc5b47223 */ /* 0x000fc600000100b4 */
[----:B------:R-:W-:Y:S01]  /*1a10*/  FADD.FTZ R181, R181, R250 ;  /* 0x000000fab5b57221 */ /* 0x000fe20000010000 */
[----:B------:R-:W-:-:S03]  /*1a20*/  FFMA.FTZ R180, R196, R250, R180 ;  /* 0x000000fac4b47223 */ /* 0x000fc600000100b4 */
[----:B------:R-:W-:Y:S01]  /*1a30*/  FADD.FTZ R181, R181, R249 ;  /* 0x000000f9b5b57221 */ /* 0x000fe20000010000 */
[----:B------:R-:W-:Y:S01]  /*1a40*/  FFMA.FTZ R180, R195, R249, R180 ;  /* 0x000000f9c3b47223 */ /* 0x000fe200000100b4 */
[-C--:B------:R-:W-:Y:S02]  /*1a50*/  FMUL.FTZ R247, R187, R201.reuse ;  /* 0x000000c9bbf77220 */ /* 0x080fe40000410000 */
[----:B------:R-:W-:Y:S01]  /*1a60*/  FADD.FTZ R181, R181, R248 ;  /* 0x000000f8b5b57221 */ /* 0x000fe20000010000 */
[----:B------:R-:W-:Y:S01]  /*1a70*/  FFMA.FTZ R180, R194, R248, R180 ;  /* 0x000000f8c2b47223 */ /* 0x000fe200000100b4 */
[----:B------:R-:W-:Y:S01]  /*1a80*/  FADD.FTZ R83, R83, R201 ;  /* 0x000000c953537221 */ /* 0x000fe20000010000 */
[----:B------:R-:W-:Y:S01]  /*1a90*/  FADD.FTZ R82, R82, R185 ;  /* 0x000000b952527221 */ /* 0x000fe20000010000 */
[----:B------:R-:W-:Y:S01]  /*1aa0*/  IADD3 R188, PT, PT, R188, 0x20, RZ ;  /* 0x00000020bcbc7810 */ /* 0x000fe20007ffe0ff */
[----:B0-----:R-:W-:Y:S01]  /*1ab0*/  FADD.FTZ R202, R181, R247 ;  /* 0x000000f7b5ca7221 */ /* 0x001fe20000010000 */
[----:B------:R-:W-:Y:S01]  /*1ac0*/  IADD3 R2, PT, PT, R2, 0x20, RZ ;  /* 0x0000002002027810 */ /* 0x000fe20007ffe0ff */
[----:B--2---:R-:W-:-:S05]  /*1ad0*/  FFMA.FTZ R186, R193, R201, R186 ;  /* 0x000000c9c1ba7223 */ /* 0x004fca00000100ba */
[----:B------:R1:W-:Y:S01]  /*1ae0*/  STL [R1+0x90], R186 ;  /* 0x000090ba01007387 */ /* 0x0003e20000100800 */
[----:B------:R-:W-:-:S07]  /*1af0*/  FFMA.FTZ R201, R193, R247, R180 ;  /* 0x000000f7c1c97223 */ /* 0x000fce00000100b4 */
.L_x_12889:
[----:B------:R-:W-:Y:S05]  /*1b00*/  BSYNC.RECONVERGENT B2 ;  /* 0x0000000000027941 */ /* 0x000fea0003800200 */
.L_x_12888:
[----:B------:R-:W-:Y:S04]  /*1b10*/  BSSY.RECONVERGENT B2, `(.L_x_12890) ;  /* 0x0000071000027945 */ /* 0x000fe80003800200 */
[----:B------:R-:W-:Y:S05]  /*1b20*/  @!P5 BRA `(.L_x_12891) ;  /* 0x0000000400bcd947 */ /* 0x000fea0003800000 */
[----:B------:R-:W2:Y:S01]  /*1b30*/  LDC.64 R16, c[0x0][0x3a8] ;  /* 0x0000ea00ff107b82 */ /* 0x000ea20000000a00 */
[----:B------:R3:W-:Y:S07]  /*1b40*/  STL [R1+0x148], R0 ;  /* 0x0001480001007387 */ /* 0x0007ee0000100800 */
[----:B------:R-:W4:Y:S01]  /*1b50*/  LDC.64 R20, c[0x0][0x428] ;  /* 0x00010a00ff147b82 */ /* 0x000f220000000a00 */
[----:B---3--:R-:W3:Y:S04]  /*1b60*/  LDL.LU R0, [R1+0x74] ;  /* 0x0000740001007983 */ /* 0x008ee80000300800 */
[----:B------:R-:W3:Y:S01]  /*1b70*/  LDL R246, [R1+0x118] ;  /* 0x0001180001f67983 */ /* 0x000ee20000100800 */
[----:B------:R-:W-:-:S03]  /*1b80*/  ISETP.NE.U32.AND P0, PT, RZ, UR10, PT ;  /* 0x0000000aff007c0c */ /* 0x000fc6000bf05070 */
[----:B------:R-:W3:Y:S01]  /*1b90*/  LDL R245, [R1+0x11c] ;  /* 0x00011c0001f57983 */ /* 0x000ee20000100800 */
[----:B--2---:R-:W-:-:S03]  /*1ba0*/  IMAD.WIDE.U32 R16, R2, 0x10, R16 ;  /* 0x0000001002107825 */ /* 0x004fc600078e0010 */
[----:B------:R-:W2:Y:S04]  /*1bb0*/  LDL R244, [R1+0x120] ;  /* 0x0001200001f47983 */ /* 0x000ea80000100800 */
[----:B------:R-:W2:Y:S01]  /*1bc0*/  LDL R243, [R1+0x124] ;  /* 0x0001240001f37983 */ /* 0x000ea20000100800 */
[----:B----4-:R-:W-:-:S03]  /*1bd0*/  IMAD.WIDE.U32 R20, R188, 0x10, R20 ;  /* 0x00000010bc147825 */ /* 0x010fc600078e0014 */
[----:B------:R-:W4:Y:S04]  /*1be0*/  LDG.E.128 R16, desc[UR6][R16.64] ;  /* 0x0000000610107981 */ /* 0x000f28000c1e1d00 */
[----:B------:R-:W3:Y:S01]  /*1bf0*/  LDG.E.128 R20, desc[UR6][R20.64] ;  /* 0x0000000614147981 */ /* 0x000ee2000c1e1d00 */
[----:B------:R-:W-:-:S13]  /*1c00*/  ISETP.NE.AND.EX P0, PT, RZ, UR11, PT, P0 ;  /* 0x0000000bff007c0c */ /* 0x000fda000bf05300 */
[----:B------:R-:W0:Y:S02]  /*1c10*/  @P0 LDC.64 R180, c[0x0][0x438] ;  /* 0x00010e00ffb40b82 */ /* 0x000e240000000a00 */
[----:B0-----:R-:W-:-:S05]  /*1c20*/  @P0 IMAD.WIDE.U32 R180, R2, 0x10, R180 ;  /* 0x0000001002b40825 */ /* 0x001fca00078e00b4 */
[----:B------:R0:W5:Y:S01]  /*1c30*/  @P0 LDG.E.128 R156, desc[UR6][R180.64] ;  /* 0x00000006b49c0981 */ /* 0x000162000c1e1d00 */
[--C-:B----4-:R-:W-:Y:S02]  /*1c40*/  HADD2.F32 R182, -RZ, R16.reuse.H0_H0 ;  /* 0x20000010ffb67230 */ /* 0x110fe40000004100 */
[----:B0-----:R-:W-:Y:S02]  /*1c50*/  HADD2.F32 R181, -RZ, R16.H1_H1 ;  /* 0x30000010ffb57230 */ /* 0x001fe40000004100 */
[----:B------:R-:W-:Y:S02]  /*1c60*/  HADD2.F32 R184, -RZ, R17.H0_H0 ;  /* 0x20000011ffb87230 */ /* 0x000fe40000004100 */
[----:B------:R-:W-:Y:S01]  /*1c70*/  FADD.FTZ R16, -R3, R182 ;  /* 0x000000b603107221 */ /* 0x000fe20000010100 */
[----:B---3--:R-:W-:Y:S02]  /*1c80*/  HADD2.F32 R183, -RZ, R20.H0_H0 ;  /* 0x20000014ffb77230 */ /* 0x008fe40000004100 */
[----:B-1----:R-:W-:-:S02]  /*1c90*/  HADD2.F32 R186, -RZ, R23.H0_H0 ;  /* 0x20000017ffba7230 */ /* 0x002fc40000004100 */
[----:B------:R-:W-:Y:S02]  /*1ca0*/  HADD2.F32 R187, -RZ, R23.H1_H1 ;  /* 0x30000017ffbb7230 */ /* 0x000fe40000004100 */
[----:B-----5:R-:W-:Y:S01]  /*1cb0*/  FMUL.FTZ R23, R4, R16 ;  /* 0x0000001004177220 */ /* 0x020fe20000410000 */
[--C-:B------:R-:W-:Y:S02]  /*1cc0*/  HADD2.F32 R240, -RZ, R18.reuse.H0_H0 ;  /* 0x20000012fff07230 */ /* 0x100fe40000004100 */
[----:B------:R-:W-:Y:S02]  /*1cd0*/  HADD2.F32 R17, -RZ, R17.H1_H1 ;  /* 0x30000011ff117230 */ /* 0x000fe40000004100 */
[----:B------:R-:W-:Y:S02]  /*1ce0*/  HADD2.F32 R239, -RZ, R18.H1_H1 ;  /* 0x30000012ffef7230 */ /* 0x000fe40000004100 */
[--C-:B------:R-:W-:Y:S02]  /*1cf0*/  HADD2.F32 R241, -RZ, R19.reuse.H0_H0 ;  /* 0x20000013fff17230 */ /* 0x100fe40000004100 */
[----:B------:R-:W-:-:S02]  /*1d00*/  HADD2.F32 R242, -RZ, R19.H1_H1 ;  /* 0x30000013fff27230 */ /* 0x000fc40000004100 */
[----:B------:R-:W-:Y:S01]  /*1d10*/  FFMA.FTZ R0, R23, R183, R0 ;  /* 0x000000b717007223 */ /* 0x000fe20000010000 */
        /* <DEDUP_REMOVED lines=8> */
[----:B------:R-:W3:Y:S01]  /*1da0*/  LDL.LU R240, [R1+0x80] ;  /* 0x0000800001f07983 */ /* 0x000ee20000300800 */
[C---:B------:R-:W-:Y:S01]  /*1db0*/  FADD.FTZ R181, -R3.reuse, R239 ;  /* 0x000000ef03b57221 */ /* 0x040fe20000010100 */
[C---:B------:R-:W-:Y:S01]  /*1dc0*/  FADD.FTZ R17, -R3.reuse, R241 ;  /* 0x000000f103117221 */ /* 0x040fe20000010100 */
[----:B------:R-:W-:Y:S01]  /*1dd0*/  FADD.FTZ R16, -R3, R242 ;  /* 0x000000f203107221 */ /* 0x000fe20000010100 */
[----:B------:R-:W4:Y:S01]  /*1de0*/  LDL.LU R239, [R1+0x7c] ;  /* 0x00007c0001ef7983 */ /* 0x000f220000300800 */
[----:B------:R-:W-:Y:S01]  /*1df0*/  FADD.FTZ R84, R84, R183 ;  /* 0x000000b754547221 */ /* 0x000fe20000010000 */
[----:B------:R-:W-:Y:S01]  /*1e00*/  FMUL.FTZ R246, R246, R183 ;  /* 0x000000b7f6f67220 */ /* 0x000fe20000410000 */
[----:B------:R-:W-:Y:S01]  /*1e10*/  HADD2.F32 R20, -RZ, R20.H1_H1 ;  /* 0x30000014ff147230 */ /* 0x000fe20000004100 */
[----:B------:R-:W3:Y:S04]  /*1e20*/  LDL R241, [R1+0x10c] ;  /* 0x00010c0001f17983 */ /* 0x000ee80000100800 */
[----:B------:R-:W3:Y:S04]  /*1e30*/  LDL R242, [R1+0x108] ;  /* 0x0001080001f27983 */ /* 0x000ee80000100800 */
[----:B------:R0:W-:Y:S04]  /*1e40*/  STL [R1+0x74], R0 ;  /* 0x0000740001007387 */ /* 0x0001e80000100800 */
[----:B0-----:R0:W5:Y:S04]  /*1e50*/  LDL.LU R0, [R1+0x148] ;  /* 0x0001480001007983 */ /* 0x0011680000300800 */
[----:B------:R-:W3:Y:S01]  /*1e60*/  LDL.LU R183, [R1+0x78] ;  /* 0x0000780001b77983 */ /* 0x000ee20000300800 */
[C---:B------:R-:W-:Y:S01]  /*1e70*/  FMUL.FTZ R22, R4.reuse, R22 ;  /* 0x0000001604167220 */ /* 0x040fe20000410000 */
[----:B------:R-:W-:Y:S01]  /*1e80*/  FMUL.FTZ R21, R4, R21 ;  /* 0x0000001504157220 */ /* 0x000fe20000410000 */
[----:B------:R-:W-:Y:S01]  /*1e90*/  FADD.FTZ R85, R85, R20 ;  /* 0x0000001455557221 */ /* 0x000fe20000010000 */
[----:B------:R-:W-:Y:S01]  /*1ea0*/  FMUL.FTZ R245, R245, R20 ;  /* 0x00000014f5f57220 */ /* 0x000fe20000410000 */
[----:B------:R-:W-:Y:S01]  /*1eb0*/  FADD.FTZ R86, R86, R19 ;  /* 0x0000001356567221 */ /* 0x000fe20000010000 */
[-C--:B--2---:R-:W-:Y:S01]  /*1ec0*/  FMUL.FTZ R244, R244, R19.reuse ;  /* 0x00000013f4f47220 */ /* 0x084fe20000410000 */
[----:B------:R-:W-:Y:S01]  /*1ed0*/  FADD.FTZ R87, R87, R180 ;  /* 0x000000b457577221 */ /* 0x000fe20000010000 */
[----:B------:R-:W-:Y:S01]  /*1ee0*/  FMUL.FTZ R243, R243, R180 ;  /* 0x000000b4f3f37220 */ /* 0x000fe20000410000 */
[----:B----4-:R-:W-:Y:S01]  /*1ef0*/  FFMA.FTZ R239, R21, R19, R239 ;  /* 0x0000001315ef7223 */ /* 0x010fe200000100ef */
[----:B------:R-:W-:Y:S01]  /*1f00*/  FMUL.FTZ R19, R4, R182 ;  /* 0x000000b604137220 */ /* 0x000fe20000410000 */
[----:B---3--:R-:W-:Y:S01]  /*1f10*/  FFMA.FTZ R183, R22, R20, R183 ;  /* 0x0000001416b77223 */ /* 0x008fe200000100b7 */
[----:B------:R-:W-:-:S04]  /*1f20*/  FMUL.FTZ R20, R4, R184 ;  /* 0x000000b804147220 */ /* 0x000fc80000410000 */
[----:B------:R-:W-:Y:S01]  /*1f30*/  FFMA.FTZ R240, R20, R180, R240 ;  /* 0x000000b414f07223 */ /* 0x000fe200000100f0 */
[----:B------:R-:W-:Y:S04]  /*1f40*/  STL [R1+0x78], R183 ;  /* 0x000078b701007387 */ /* 0x000fe80000100800 */
[----:B------:R-:W-:Y:S04]  /*1f50*/  STL [R1+0x7c], R239 ;  /* 0x00007cef01007387 */ /* 0x000fe80000100800 */
[----:B------:R-:W2:Y:S04]  /*1f60*/  LDL.LU R182, [R1+0x64] ;  /* 0x0000640001b67983 */ /* 0x000ea80000300800 */
[----:B------:R1:W-:Y:S01]  /*1f70*/  STL [R1+0x80], R240 ;  /* 0x000080f001007387 */ /* 0x0003e20000100800 */
[----:B------:R-:W-:-:S03]  /*1f80*/  FADD.FTZ R180, R202, R246 ;  /* 0x000000f6cab47221 */ /* 0x000fc60000010000 */
[----:B-1----:R-:W3:Y:S04]  /*1f90*/  LDL.LU R240, [R1+0x6c] ;  /* 0x00006c0001f07983 */ /* 0x002ee80000300800 */
[----:B------:R-:W4:Y:S04]  /*1fa0*/  LDL R239, [R1+0x110] ;  /* 0x0001100001ef7983 */ /* 0x000f280000100800 */
[----:B------:R-:W4:Y:S04]  /*1fb0*/  LDL.LU R184, [R1+0x70] ;  /* 0x0000700001b87983 */ /* 0x000f280000300800 */
[----:B------:R-:W4:Y:S04]  /*1fc0*/  LDL R183, [R1+0x114] ;  /* 0x0001140001b77983 */ /* 0x000f280000100800 */
[----:B------:R-:W4:Y:S01]  /*1fd0*/  LDL.LU R202, [R1+0x68] ;  /* 0x0000680001ca7983 */ /* 0x000f220000300800 */
[----:B------:R-:W-:Y:S01]  /*1fe0*/  FADD.FTZ R88, R88, R18 ;  /* 0x0000001258587221 */ /* 0x000fe20000010000 */
[----:B------:R-:W-:Y:S01]  /*1ff0*/  FMUL.FTZ R242, R242, R18 ;  /* 0x00000012f2f27220 */ /* 0x000fe20000410000 */
[C---:B------:R-:W-:Y:S01]  /*2000*/  FMUL.FTZ R17, R4.reuse, R17 ;  /* 0x0000001104117220 */ /* 0x040fe20000410000 */
[----:B------:R-:W-:Y:S01]  /*2010*/  FMUL.FTZ R16, R4, R16 ;  /* 0x0000001004107220 */ /* 0x000fe20000410000 */
[----:B------:R-:W-:Y:S01]  /*2020*/  FADD.FTZ R180, R180, R245 ;  /* 0x000000f5b4b47221 */ /* 0x000fe20000010000 */
[----:B------:R-:W-:Y:S01]  /*2030*/  FMUL.FTZ R241, R241, R185 ;  /* 0x000000b9f1f17220 */ /* 0x000fe20000410000 */
[----:B------:R-:W-:Y:S01]  /*2040*/  FADD.FTZ R89, R89, R185 ;  /* 0x000000b959597221 */ /* 0x000fe20000010000 */
[----:B------:R-:W-:Y:S01]  /*2050*/  FADD.FTZ R90, R90, R186 ;  /* 0x000000ba5a5a7221 */ /* 0x000fe20000010000 */
[----:B------:R-:W-:Y:S01]  /*2060*/  FADD.FTZ R91, R91, R187 ;  /* 0x000000bb5b5b7221 */ /* 0x000fe20000010000 */
[----:B------:R-:W-:-:S02]  /*2070*/  IADD3 R188, PT, PT, R188, 0x20, RZ ;  /* 0x00000020bcbc7810 */ /* 0x000fc40007ffe0ff */
[----:B------:R-:W-:Y:S01]  /*2080*/  IADD3 R2, PT, PT, R2, 0x20, RZ ;  /* 0x0000002002027810 */ /* 0x000fe20007ffe0ff */
[----:B--2---:R-:W-:Y:S01]  /*2090*/  FFMA.FTZ R182, R19, R18, R182 ;  /* 0x0000001213b67223 */ /* 0x004fe200000100b6 */
[----:B------:R-:W-:-:S04]  /*20a0*/  FMUL.FTZ R18, R4, R181 ;  /* 0x000000b504127220 */ /* 0x000fc80000410000 */
[----:B------:R1:W-:Y:S01]  /*20b0*/  STL [R1+0x64], R182 ;  /* 0x000064b601007387 */ /* 0x0003e20000100800 */
[----:B------:R-:W-:Y:S01]  /*20c0*/  FADD.FTZ R181, R180, R244 ;  /* 0x000000f4b4b57221 */ /* 0x000fe20000010000 */
[----:B-1----:R-:W-:Y:S01]  /*20d0*/  FFMA.FTZ R182, R23, R246, R201 ;  /* 0x000000f617b67223 */ /* 0x002fe200000100c9 */
[----:B---3--:R-:W-:-:S03]  /*20e0*/  FFMA.FTZ R240, R17, R186, R240 ;  /* 0x000000ba11f07223 */ /* 0x008fc600000100f0 */
[----:B------:R-:W-:Y:S01]  /*20f0*/  FFMA.FTZ R182, R22, R245, R182 ;  /* 0x000000f516b67223 */ /* 0x000fe200000100b6 */
[----:B----4-:R-:W-:-:S03]  /*2100*/  FFMA.FTZ R184, R16, R187, R184 ;  /* 0x000000bb10b87223 */ /* 0x010fc600000100b8 */
[----:B------:R-:W-:Y:S01]  /*2110*/  FFMA.FTZ R180, R21, R244, R182 ;  /* 0x000000f415b47223 */ /* 0x000fe200000100b6 */
[----:B------:R-:W-:-:S05]  /*2120*/  FFMA.FTZ R202, R18, R185, R202 ;  /* 0x000000b912ca7223 */ /* 0x000fca00000100ca */
[----:B------:R-:W-:Y:S04]  /*2130*/  STL [R1+0x68], R202 ;  /* 0x000068ca01007387 */ /* 0x000fe80000100800 */
[----:B------:R1:W-:Y:S04]  /*2140*/  STL [R1+0x6c], R240 ;  /* 0x00006cf001007387 */ /* 0x0003e80000100800 */
[----:B------:R0:W-:Y:S01]  /*2150*/  STL [R1+0x70], R184 ;  /* 0x000070b801007387 */ /* 0x0001e20000100800 */
[----:B------:R-:W-:Y:S01]  /*2160*/  FADD.FTZ R181, R181, R243 ;  /* 0x000000f3b5b57221 */ /* 0x000fe20000010000 */
[----:B------:R-:W-:-:S03]  /*2170*/  FFMA.FTZ R180, R20, R243, R180 ;  /* 0x000000f314b47223 */ /* 0x000fc600000100b4 */
[----:B------:R-:W-:Y:S01]  /*2180*/  FADD.FTZ R181, R181, R242 ;  /* 0x000000f2b5b57221 */ /* 0x000fe20000010000 */
[----:B------:R-:W-:Y:S01]  /*2190*/  FFMA.FTZ R180, R19, R242, R180 ;  /* 0x000000f213b47223 */ /* 0x000fe200000100b4 */
[----:B-1----:R-:W-:Y:S02]  /*21a0*/  FMUL.FTZ R240, R239, R186 ;  /* 0x000000baeff07220 */ /* 0x002fe40000410000 */
[----:B------:R-:W-:Y:S01]  /*21b0*/  FADD.FTZ R181, R181, R241 ;  /* 0x000000f1b5b57221 */ /* 0x000fe20000010000 */
[----:B------:R-:W-:Y:S01]  /*21c0*/  FFMA.FTZ R180, R18, R241, R180 ;  /* 0x000000f112b47223 */ /* 0x000fe200000100b4 */
[----:B------:R-:W-:Y:S02]  /*21d0*/  FMUL.FTZ R239, R183, R187 ;  /* 0x000000bbb7ef7220 */ /* 0x000fe40000410000 */
[----:B------:R-:W-:Y:S01]  /*21e0*/  FADD.FTZ R181, R181, R240 ;  /* 0x000000f0b5b57221 */ /* 0x000fe20000010000 */
[----:B------:R-:W-:-:S03]  /*21f0*/  FFMA.FTZ R180, R17, R240, R180 ;  /* 0x000000f011b47223 */ /* 0x000fc600000100b4 */
[----:B------:R-:W-:Y:S01]  /*2200*/  FADD.FTZ R202, R181, R239 ;  /* 0x000000efb5ca7221 */ /* 0x000fe20000010000 */
[----:B0-----:R-:W-:-:S07]  /*2210*/  FFMA.FTZ R201, R16, R239, R180 ;  /* 0x000000ef10c97223 */ /* 0x001fce00000100b4 */
.L_x_12891:
[----:B------:R-:W-:Y:S05]  /*2220*/  BSYNC.RECONVERGENT B2 ;  /* 0x0000000000027941 */ /* 0x000fea0003800200 */
.L_x_12890:
[----:B------:R-:W-:Y:S04]  /*2230*/  BSSY.RECONVERGENT B2, `(.L_x_12892) ;  /* 0x0000071000027945 */ /* 0x000fe80003800200 */
[----:B------:R-:W-:Y:S05]  /*2240*/  @!P2 BRA `(.L_x_12893) ;  /* 0x0000000400bca947 */ /* 0x000fea0003800000 */
[----:B------:R-:W2:Y:S01]  /*2250*/  LDC.64 R8, c[0x0][0x3a8] ;  /* 0x0000ea00ff087b82 */ /* 0x000ea20000000a00 */
[----:B-----5:R3:W-:Y:S07]  /*2260*/  STL [R1+0x148], R0 ;  /* 0x0001480001007387 */ /* 0x0207ee0000100800 */
        /* <DEDUP_REMOVED lines=22> */
[----:B------:R-:W-:Y:S01]  /*23d0*/  FMUL.FTZ R15, R4, R8 ;  /* 0x00000008040f7220 */ /* 0x000fe20000410000 */
        /* <DEDUP_REMOVED lines=86> */
.L_x_12893:
[----:B------:R-:W-:Y:S05]  /*2940*/  BSYNC.RECONVERGENT B2 ;  /* 0x0000000000027941 */ /* 0x000fea0003800200 */
.L_x_12892:
        /* <DEDUP_REMOVED lines=8> */
[----:B------:R0:W-:Y:S01]  /*29d0*/  STL [R1+0x148], R0 ;  /* 0x0001480001007387 */ /* 0x0001e20000100800 */
[----:B--2---:R-:W-:-:S04]  /*29e0*/  IMAD.WIDE.U32 R180, R2, 0x10, R180 ;  /* 0x0000001002b47825 */ /* 0x004fc800078e00b4 */
[----:B----4-:R-:W-:Y:S02]  /*29f0*/  IMAD.WIDE.U32 R184, R188, 0x10, R184 ;  /* 0x00000010bcb87825 */ /* 0x010fe400078e00b8 */
[----:B------:R-:W2:Y:S01]  /*2a00*/  LDG.E.128 R180, desc[UR6][R180.64] ;  /* 0x00000006b4b47981 */ /* 0x000ea2000c1e1d00 */
[----:B------:R-:W-:-:S03]  /*2a10*/  ISETP.NE.AND.EX P0, PT, RZ, UR11, PT, P0 ;  /* 0x0000000bff007c0c */ /* 0x000fc6000bf05300 */
[----:B0-----:R-:W4:Y:S04]  /*2a20*/  LDL.LU R0, [R1+0x38] ;  /* 0x0000380001007983 */ /* 0x001f280000300800 */
[----:B-1----:R-:W3:Y:S04]  /*2a30*/  LDG.E.128 R184, desc[UR6][R184.64] ;  /* 0x00000006b8b87981 */ /* 0x002ee8000c1e1d00 */
[----:B------:R-:W4:Y:S02]  /*2a40*/  LDL R229, [R1+0xdc] ;  /* 0x0000dc0001e57983 */ /* 0x000f240000100800 */
[----:B------:R-:W0:Y:S02]  /*2a50*/  @P0 LDC.64 R190, c[0x0][0x438] ;  /* 0x00010e00ffbe0b82 */ /* 0x000e240000000a00 */
[----:B------:R-:W4:Y:S01]  /*2a60*/  LDL R212, [R1+0xe4] ;  /* 0x0000e40001d47983 */ /* 0x000f220000100800 */
[----:B0-----:R-:W-:-:S05]  /*2a70*/  @P0 IMAD.WIDE.U32 R190, R2, 0x10, R190 ;  /* 0x0000001002be0825 */ /* 0x001fca00078e00be */
[----:B------:R0:W5:Y:S01]  /*2a80*/  @P0 LDG.E.128 R164, desc[UR6][R190.64] ;  /* 0x00000006bea40981 */ /* 0x000162000c1e1d00 */
[--C-:B--2---:R-:W-:Y:S02]  /*2a90*/  HADD2.F32 R192, -RZ, R180.reuse.H0_H0 ;  /* 0x200000b4ffc07230 */ /* 0x104fe40000004100 */
[----:B0-----:R-:W-:-:S03]  /*2aa0*/  HADD2.F32 R191, -RZ, R180.H1_H1 ;  /* 0x300000b4ffbf7230 */ /* 0x001fc60000004100 */
[----:B------:R-:W-:Y:S01]  /*2ab0*/  FADD.FTZ R180, -R3, R192 ;  /* 0x000000c003b47221 */ /* 0x000fe20000010100 */
[--C-:B------:R-:W-:Y:S02]  /*2ac0*/  HADD2.F32 R205, -RZ, R181.reuse.H0_H0 ;  /* 0x200000b5ffcd7230 */ /* 0x100fe40000004100 */
[----:B------:R-:W-:Y:S02]  /*2ad0*/  HADD2.F32 R207, -RZ, R182.H0_H0 ;  /* 0x200000b6ffcf7230 */ /* 0x000fe40000004100 */
[----:B------:R-:W-:Y:S01]  /*2ae0*/  FMUL.FTZ R192, R4, R180 ;  /* 0x000000b404c07220 */ /* 0x000fe20000410000 */
[----:B---3--:R-:W-:Y:S02]  /*2af0*/  HADD2.F32 R190, -RZ, R184.H0_H0 ;  /* 0x200000b8ffbe7230 */ /* 0x008fe40000004100 */
[----:B------:R-:W-:Y:S02]  /*2b00*/  HADD2.F32 R181, -RZ, R181.H1_H1 ;  /* 0x300000b5ffb57230 */ /* 0x000fe40000004100 */
[----:B------:R-:W-:-:S02]  /*2b10*/  HADD2.F32 R206, -RZ, R182.H1_H1 ;  /* 0x300000b6ffce7230 */ /* 0x000fc40000004100 */
[--C-:B------:R-:W-:Y:S02]  /*2b20*/  HADD2.F32 R208, -RZ, R183.reuse.H0_H0 ;  /* 0x200000b7ffd07230 */ /* 0x100fe40000004100 */
[----:B------:R-:W-:Y:S02]  /*2b30*/  HADD2.F32 R210, -RZ, R183.H1_H1 ;  /* 0x300000b7ffd27230 */ /* 0x000fe40000004100 */
[----:B------:R-:W-:Y:S01]  /*2b40*/  FFMA.FTZ R5, R192, R190, R5 ;  /* 0x000000bec0057223 */ /* 0x000fe20000010005 */
[--C-:B------:R-:W-:Y:S02]  /*2b50*/  HADD2.F32 R204, -RZ, R185.reuse.H0_H0 ;  /* 0x200000b9ffcc7230 */ /* 0x100fe40000004100 */
[----:B------:R-:W-:Y:S02]  /*2b60*/  HADD2.F32 R183, -RZ, R185.H1_H1 ;  /* 0x300000b9ffb77230 */ /* 0x000fe40000004100 */
[----:B------:R-:W-:Y:S01]  /*2b70*/  FADD.FTZ R185, -R3, R207 ;  /* 0x000000cf03b97221 */ /* 0x000fe20000010100 */
[--C-:B------:R-:W-:Y:S01]  /*2b80*/  HADD2.F32 R211, -RZ, R187.reuse.H0_H0 ;  /* 0x200000bbffd37230 */ /* 0x100fe20000004100 */
[----:B------:R-:W2:Y:S01]  /*2b90*/  LDL R207, [R1+0xc8] ;  /* 0x0000c80001cf7983 */ /* 0x000ea20000100800 */
[----:B------:R-:W-:-:S02]  /*2ba0*/  HADD2.F32 R213, -RZ, R187.H1_H1 ;  /* 0x300000bbffd57230 */ /* 0x000fc40000004100 */
[C---:B------:R-:W-:Y:S01]  /*2bb0*/  FADD.FTZ R187, -R3.reuse, R205 ;  /* 0x000000cd03bb7221 */ /* 0x040fe20000010100 */
[----:B------:R-:W-:Y:S01]  /*2bc0*/  HADD2.F32 R203, -RZ, R184.H1_H1 ;  /* 0x300000b8ffcb7230 */ /* 0x000fe20000004100 */
[----:B------:R-:W3:Y:S01]  /*2bd0*/  LDL R205, [R1+0xe0] ;  /* 0x0000e00001cd7983 */ /* 0x000ee20000100800 */
[--C-:B------:R-:W-:Y:S02]  /*2be0*/  HADD2.F32 R182, -RZ, R186.reuse.H0_H0 ;  /* 0x200000baffb67230 */ /* 0x100fe40000004100 */
[C---:B------:R-:W-:Y:S01]  /*2bf0*/  FADD.FTZ R184, -R3.reuse, R206 ;  /* 0x000000ce03b87221 */ /* 0x040fe20000010100 */
[----:B------:R-:W-:Y:S02]  /*2c00*/  HADD2.F32 R209, -RZ, R186.H1_H1 ;  /* 0x300000baffd17230 */ /* 0x000fe40000004100 */
[C---:B------:R-:W-:Y:S01]  /*2c10*/  FADD.FTZ R186, -R3.reuse, R181 ;  /* 0x000000b503ba7221 */ /* 0x040fe20000010100 */
[----:B------:R-:W3:Y:S01]  /*2c20*/  LDL.LU R206, [R1+0x40] ;  /* 0x0000400001ce7983 */ /* 0x000ee20000300800 */
[C---:B------:R-:W-:Y:S01]  /*2c30*/  FADD.FTZ R181, -R3.reuse, R208 ;  /* 0x000000d003b57221 */ /* 0x040fe20000010100 */
[----:B------:R-:W-:-:S02]  /*2c40*/  FADD.FTZ R180, -R3, R210 ;  /* 0x000000d203b47221 */ /* 0x000fc40000010100 */
[----:B------:R-:W3:Y:S01]  /*2c50*/  LDL.LU R208, [R1+0x24] ;  /* 0x0000240001d07983 */ /* 0x000ee20000300800 */
[----:B------:R-:W-:Y:S01]  /*2c60*/  FADD.FTZ R100, R100, R190 ;  /* 0x000000be64647221 */ /* 0x000fe20000010000 */
[----:B------:R-:W-:Y:S02]  /*2c70*/  FMUL.FTZ R230, R230, R190 ;  /* 0x000000bee6e67220 */ /* 0x000fe40000410000 */
[----:B------:R-:W3:Y:S01]  /*2c80*/  LDL R210, [R1+0xcc] ;  /* 0x0000cc0001d27983 */ /* 0x000ee20000100800 */
[----:B------:R-:W-:-:S03]  /*2c90*/  FMUL.FTZ R190, R4, R187 ;  /* 0x000000bb04be7220 */ /* 0x000fc60000410000 */
[----:B------:R0:W-:Y:S04]  /*2ca0*/  STL [R1+0x34], R5 ;  /* 0x0000340501007387 */ /* 0x0001e80000100800 */
[----:B0-----:R0:W5:Y:S04]  /*2cb0*/  LDL.LU R5, [R1+0x14c] ;  /* 0x00014c0001057983 */ /* 0x0011680000300800 */
[----:B------:R-:W3:Y:S01]  /*2cc0*/  LDL.LU R187, [R1+0x3c] ;  /* 0x00003c0001bb7983 */ /* 0x000ee20000300800 */
[----:B------:R-:W-:-:S04]  /*2cd0*/  FADD.FTZ R191, -R3, R191 ;  /* 0x000000bf03bf7221 */ /* 0x000fc80000010100 */
[C---:B------:R-:W-:Y:S01]  /*2ce0*/  FMUL.FTZ R191, R4.reuse, R191 ;  /* 0x000000bf04bf7220 */ /* 0x040fe20000410000 */
[----:B------:R-:W-:Y:S01]  /*2cf0*/  FADD.FTZ R101, R101, R203 ;  /* 0x000000cb65657221 */ /* 0x000fe20000010000 */
[-C--:B----4-:R-:W-:Y:S02]  /*2d00*/  FMUL.FTZ R229, R229, R203.reuse ;  /* 0x000000cbe5e57220 */ /* 0x090fe40000410000 */
[----:B------:R-:W-:Y:S01]  /*2d10*/  FFMA.FTZ R0, R191, R203, R0 ;  /* 0x000000cbbf007223 */ /* 0x000fe20000010000 */
[----:B------:R-:W-:Y:S01]  /*2d20*/  FMUL.FTZ R203, R4, R186 ;  /* 0x000000ba04cb7220 */ /* 0x000fe20000410000 */
[----:B------:R-:W-:-:S03]  /*2d30*/  FADD.FTZ R102, R102, R204 ;  /* 0x000000cc66667221 */ /* 0x000fc60000010000 */
[----:B------:R1:W-:Y:S01]  /*2d40*/  STL [R1+0x38], R0 ;  /* 0x0000380001007387 */ /* 0x0003e20000100800 */
[----:B------:R-:W-:-:S03]  /*2d50*/  FADD.FTZ R104, R104, R182 ;  /* 0x000000b668687221 */ /* 0x000fc60000010000 */
[----:B-1----:R0:W5:Y:S01]  /*2d60*/  LDL.LU R0, [R1+0x148] ;  /* 0x0001480001007983 */ /* 0x0021620000300800 */
[----:B--2---:R-:W-:Y:S01]  /*2d70*/  FMUL.FTZ R207, R207, R182 ;  /* 0x000000b6cfcf7220 */ /* 0x004fe20000410000 */
[----:B---3--:R-:W-:Y:S01]  /*2d80*/  FFMA.FTZ R206, R203, R183, R206 ;  /* 0x000000b7cbce7223 */ /* 0x008fe200000100ce */
[-C--:B------:R-:W-:Y:S01]  /*2d90*/  FFMA.FTZ R187, R190, R204.reuse, R187 ;  /* 0x000000ccbebb7223 */ /* 0x080fe200000100bb */
[----:B------:R-:W-:Y:S01]  /*2da0*/  FMUL.FTZ R204, R205, R204 ;  /* 0x000000cccdcc7220 */ /* 0x000fe20000410000 */
[----:B------:R-:W-:-:S03]  /*2db0*/  FMUL.FTZ R205, R4, R185 ;  /* 0x000000b904cd7220 */ /* 0x000fc60000410000 */
[----:B------:R-:W-:Y:S04]  /*2dc0*/  STL [R1+0x3c], R187 ;  /* 0x00003cbb01007387 */ /* 0x000fe80000100800 */
[----:B------:R1:W-:Y:S01]  /*2dd0*/  STL [R1+0x40], R206 ;  /* 0x000040ce01007387 */ /* 0x0003e20000100800 */
[----:B------:R-:W-:Y:S01]  /*2de0*/  FFMA.FTZ R208, R205, R182, R208 ;  /* 0x000000b6cdd07223 */ /* 0x000fe200000100d0 */
[----:B------:R-:W-:Y:S01]  /*2df0*/  FADD.FTZ R182, R202, R230 ;  /* 0x000000e6cab67221 */ /* 0x000fe20000010000 */
[----:B-1----:R-:W-:Y:S02]  /*2e00*/  FMUL.FTZ R206, R212, R183 ;  /* 0x000000b7d4ce7220 */ /* 0x002fe40000410000 */
[----:B------:R-:W2:Y:S04]  /*2e10*/  LDL.LU R212, [R1+0x2c] ;  /* 0x00002c0001d47983 */ /* 0x000ea80000300800 */
[----:B------:R-:W3:Y:S04]  /*2e20*/  LDL R187, [R1+0xd0] ;  /* 0x0000d00001bb7983 */ /* 0x000ee80000100800 */
[----:B------:R-:W4:Y:S04]  /*2e30*/  LDL.LU R186, [R1+0x30] ;  /* 0x0000300001ba7983 */ /* 0x000f280000300800 */
[----:B------:R-:W3:Y:S04]  /*2e40*/  LDL R185, [R1+0xd4] ;  /* 0x0000d40001b97983 */ /* 0x000ee80000100800 */
[----:B------:R-:W2:Y:S04]  /*2e50*/  LDL.LU R202, [R1+0x28] ;  /* 0x0000280001ca7983 */ /* 0x000ea80000300800 */
[----:B------:R1:W-:Y:S01]  /*2e60*/  STL [R1+0x24], R208 ;  /* 0x000024d001007387 */ /* 0x0003e20000100800 */
[----:B------:R-:W-:Y:S01]  /*2e70*/  FADD.FTZ R105, R105, R209 ;  /* 0x000000d169697221 */ /* 0x000fe20000010000 */
[----:B-1----:R-:W-:Y:S01]  /*2e80*/  FMUL.FTZ R208, R4, R184 ;  /* 0x000000b804d07220 */ /* 0x002fe20000410000 */
[----:B------:R-:W-:Y:S01]  /*2e90*/  FADD.FTZ R103, R103, R183 ;  /* 0x000000b767677221 */ /* 0x000fe20000010000 */
[----:B------:R-:W-:Y:S01]  /*2ea0*/  FFMA.FTZ R183, R192, R230, R201 ;  /* 0x000000e6c0b77223 */ /* 0x000fe200000100c9 */
[----:B------:R-:W-:-:S03]  /*2eb0*/  FADD.FTZ R182, R182, R229 ;  /* 0x000000e5b6b67221 */ /* 0x000fc60000010000 */
[----:B------:R-:W-:Y:S01]  /*2ec0*/  FFMA.FTZ R184, R191, R229, R183 ;  /* 0x000000e5bfb87223 */ /* 0x000fe200000100b7 */
[----:B------:R-:W-:-:S03]  /*2ed0*/  FADD.FTZ R183, R182, R204 ;  /* 0x000000ccb6b77221 */ /* 0x000fc60000010000 */
[----:B------:R-:W-:-:S04]  /*2ee0*/  FFMA.FTZ R182, R190, R204, R184 ;  /* 0x000000ccbeb67223 */ /* 0x000fc800000100b8 */
[----:B------:R-:W-:Y:S01]  /*2ef0*/  FFMA.FTZ R182, R203, R206, R182 ;  /* 0x000000cecbb67223 */ /* 0x000fe200000100b6 */
[----:B------:R-:W-:-:S03]  /*2f00*/  FADD.FTZ R106, R106, R211 ;  /* 0x000000d36a6a7221 */ /* 0x000fc60000010000 */
[----:B------:R-:W-:Y:S01]  /*2f10*/  FFMA.FTZ R182, R205, R207, R182 ;  /* 0x000000cfcdb67223 */ /* 0x000fe200000100b6 */
[----:B------:R-:W-:Y:S01]  /*2f20*/  FADD.FTZ R107, R107, R213 ;  /* 0x000000d56b6b7221 */ /* 0x000fe20000010000 */
[----:B------:R-:W-:Y:S02]  /*2f30*/  IADD3 R188, PT, PT, R188, 0x20, RZ ;  /* 0x00000020bcbc7810 */ /* 0x000fe40007ffe0ff */
[----:B------:R-:W-:Y:S01]  /*2f40*/  IADD3 R2, PT, PT, R2, 0x20, RZ ;  /* 0x0000002002027810 */ /* 0x000fe20007ffe0ff */
[-C--:B--2---:R-:W-:Y:S01]  /*2f50*/  FFMA.FTZ R202, R208, R209.reuse, R202 ;  /* 0x000000d1d0ca7223 */ /* 0x084fe200000100ca */
[----:B------:R-:W-:Y:S01]  /*2f60*/  FMUL.FTZ R209, R210, R209 ;  /* 0x000000d1d2d17220 */ /* 0x000fe20000410000 */
[----:B------:R-:W-:-:S04]  /*2f70*/  FMUL.FTZ R210, R4, R181 ;  /* 0x000000b504d27220 */ /* 0x000fc80000410000 */
[----:B------:R-:W-:Y:S01]  /*2f80*/  FFMA.FTZ R212, R210, R211, R212 ;  /* 0x000000d3d2d47223 */ /* 0x000fe200000100d4 */
[----:B------:R-:W-:Y:S04]  /*2f90*/  STL [R1+0x28], R202 ;  /* 0x000028ca01007387 */ /* 0x000fe80000100800 */
[----:B------:R1:W-:Y:S02]  /*2fa0*/  STL [R1+0x2c], R212 ;  /* 0x00002cd401007387 */ /* 0x0003e40000100800 */
[----:B-1----:R-:W-:-:S04]  /*2fb0*/  FMUL.FTZ R212, R4, R180 ;  /* 0x000000b404d47220 */ /* 0x002fc80000410000 */
[----:B----4-:R-:W-:Y:S01]  /*2fc0*/  FFMA.FTZ R186, R212, R213, R186 ;  /* 0x000000d5d4ba7223 */ /* 0x010fe200000100ba */
[----:B------:R-:W-:-:S04]  /*2fd0*/  FADD.FTZ R181, R183, R206 ;  /* 0x000000ceb7b57221 */ /* 0x000fc80000010000 */
[----:B------:R0:W-:Y:S01]  /*2fe0*/  STL [R1+0x30], R186 ;  /* 0x000030ba01007387 */ /* 0x0001e20000100800 */
[----:B------:R-:W-:Y:S01]  /*2ff0*/  FADD.FTZ R181, R181, R207 ;  /* 0x000000cfb5b57221 */ /* 0x000fe20000010000 */
[----:B---3--:R-:W-:Y:S01]  /*3000*/  FMUL.FTZ R211, R187, R211 ;  /* 0x000000d3bbd37220 */ /* 0x008fe20000410000 */
[----:B------:R-:W-:Y:S02]  /*3010*/  FFMA.FTZ R180, R208, R209, R182 ;  /* 0x000000d1d0b47223 */ /* 0x000fe400000100b6 */
[----:B------:R-:W-:Y:S01]  /*3020*/  FADD.FTZ R181, R181, R209 ;  /* 0x000000d1b5b57221 */ /* 0x000fe20000010000 */
[----:B------:R-:W-:Y:S01]  /*3030*/  FMUL.FTZ R213, R185, R213 ;  /* 0x000000d5b9d57220 */ /* 0x000fe20000410000 */
[----:B------:R-:W-:Y:S02]  /*3040*/  FFMA.FTZ R180, R210, R211, R180 ;  /* 0x000000d3d2b47223 */ /* 0x000fe400000100b4 */
[----:B------:R-:W-:Y:S02]  /*3050*/  FADD.FTZ R181, R181, R211 ;  /* 0x000000d3b5b57221 */ /* 0x000fe40000010000 */
[----:B------:R-:W-:-:S02]  /*3060*/  FFMA.FTZ R201, R212, R213, R180 ;  /* 0x000000d5d4c97223 */ /* 0x000fc400000100b4 */
[----:B0-----:R-:W-:-:S07]  /*3070*/  FADD.FTZ R202, R181, R213 ;  /* 0x000000d5b5ca7221 */ /* 0x001fce0000010000 */
.L_x_12895:
[----:B------:R-:W-:Y:S05]  /*3080*/  BSYNC.RECONVERGENT B2 ;  /* 0x0000000000027941 */ /* 0x000fea0003800200 */
.L_x_12894:
[----:B------:R-:W-:Y:S05]  /*3090*/  @!P4 BRA `(.L_x_12896) ;  /* 0x00000008002cc947 */ /* 0x000fea0003800000 */
[----:B------:R-:W2:Y:S01]  /*30a0*/  LDC.64 R180, c[0x0][0x3a8] ;  /* 0x0000ea00ffb47b82 */ /* 0x000ea20000000a00 */
[----:B-----5:R3:W-:Y:S07]  /*30b0*/  STL [R1+0x148], R0 ;  /* 0x0001480001007387 */ /* 0x0207ee0000100800 */
[----:B------:R-:W4:Y:S01]  /*30c0*/  LDC.64 R184, c[0x0][0x428] ;  /* 0x00010a00ffb87b82 */ /* 0x000f220000000a00 */
[----:B---3--:R-:W3:Y:S04]  /*30d0*/  LDL.LU R0, [R1+0x14] ;  /* 0x0000140001007983 */ /* 0x008ee80000300800 */
[----:B------:R-:W3:Y:S04]  /*30e0*/  LDL R216, [R1+0xb8] ;  /* 0x0000b80001d87983 */ /* 0x000ee80000100800 */
[----:B------:R-:W3:Y:S04]  /*30f0*/  LDL.LU R218, [R1+0x18] ;  /* 0x0000180001da7983 */ /* 0x000ee80000300800 */
[----:B------:R-:W3:Y:S01]  /*3100*/  LDL R219, [R1+0xbc] ;  /* 0x0000bc0001db7983 */ /* 0x000ee20000100800 */
[----:B--2---:R-:W-:-:S03]  /*3110*/  IMAD.WIDE.U32 R180, R2, 0x10, R180 ;  /* 0x0000001002b47825 */ /* 0x004fc600078e00b4 */
[----:B------:R-:W2:Y:S04]  /*3120*/  LDL.LU R220, [R1+0x1c] ;  /* 0x00001c0001dc7983 */ /* 0x000ea80000300800 */
[----:B------:R-:W3:Y:S01]  /*3130*/  LDG.E.128 R180, desc[UR6][R180.64] ;  /* 0x00000006b4b47981 */ /* 0x000ee2000c1e1d00 */
[----:B----4-:R-:W-:-:S03]  /*3140*/  IMAD.WIDE.U32 R184, R188, 0x10, R184 ;  /* 0x00000010bcb87825 */ /* 0x010fc600078e00b8 */
[----:B------:R-:W4:Y:S04]  /*3150*/  LDL R221, [R1+0xc0] ;  /* 0x0000c00001dd7983 */ /* 0x000f280000100800 */
[----:B-1----:R-:W2:Y:S04]  /*3160*/  LDG.E.128 R184, desc[UR6][R184.64] ;  /* 0x00000006b8b87981 */ /* 0x002ea8000c1e1d00 */
[----:B------:R-:W4:Y:S04]  /*3170*/  LDL.LU R222, [R1+0x20] ;  /* 0x0000200001de7983 */ /* 0x000f280000300800 */
[----:B------:R-:W4:Y:S04]  /*3180*/  LDL R224, [R1+0xa8] ;  /* 0x0000a80001e07983 */ /* 0x000f280000100800 */
[----:B------:R-:W4:Y:S04]  /*3190*/  LDL R223, [R1+0xc4] ;  /* 0x0000c40001df7983 */ /* 0x000f280000100800 */
[----:B------:R-:W4:Y:S04]  /*31a0*/  LDL R225, [R1+0xac] ;  /* 0x0000ac0001e17983 */ /* 0x000f280000100800 */
[----:B------:R-:W4:Y:S04]  /*31b0*/  LDL R227, [R1+0xb0] ;  /* 0x0000b00001e37983 */ /* 0x000f280000100800 */
[----:B------:R-:W4:Y:S01]  /*31c0*/  LDL R228, [R1+0xb4] ;  /* 0x0000b40001e47983 */ /* 0x000f220000100800 */
[----:B------:R-:W-:-:S04]  /*31d0*/  ISETP.NE.U32.AND P0, PT, RZ, UR10, PT ;  /* 0x0000000aff007c0c */ /* 0x000fc8000bf05070 */
[----:B------:R-:W-:-:S13]  /*31e0*/  ISETP.NE.AND.EX P0, PT, RZ, UR11, PT, P0 ;  /* 0x0000000bff007c0c */ /* 0x000fda000bf05300 */
[----:B------:R-:W1:Y:S02]  /*31f0*/  @P0 LDC.64 R188, c[0x0][0x438] ;  /* 0x00010e00ffbc0b82 */ /* 0x000e640000000a00 */
[----:B-1----:R-:W-:-:S05]  /*3200*/  @P0 IMAD.WIDE.U32 R188, R2, 0x10, R188 ;  /* 0x0000001002bc0825 */ /* 0x002fca00078e00bc */
[----:B------:R3:W5:Y:S02]  /*3210*/  @P0 LDG.E.128 R24, desc[UR6][R188.64] ;  /* 0x00000006bc180981 */ /* 0x000764000c1e1d00 */
[--C-:B---3--:R-:W-:Y:S02]  /*3220*/  HADD2.F32 R189, -RZ, R180.reuse.H0_H0 ;  /* 0x200000b4ffbd7230 */ /* 0x108fe40000004100 */
[----:B------:R-:W-:Y:S02]  /*3230*/  HADD2.F32 R214, -RZ, R180.H1_H1 ;  /* 0x300000b4ffd67230 */ /* 0x000fe40000004100 */
[--C-:B------:R-:W-:Y:S02]  /*3240*/  HADD2.F32 R215, -RZ, R181.reuse.H1_H1 ;  /* 0x300000b5ffd77230 */ /* 0x100fe40000004100 */
[----:B------:R-:W-:Y:S01]  /*3250*/  FADD.FTZ R189, -R3, R189 ;  /* 0x000000bd03bd7221 */ /* 0x000fe20000010100 */
[----:B------:R-:W-:Y:S02]  /*3260*/  HADD2.F32 R188, -RZ, R181.H0_H0 ;  /* 0x200000b5ffbc7230 */ /* 0x000fe40000004100 */
[----:B------:R-:W-:-:S02]  /*3270*/  HADD2.F32 R181, -RZ, R182.H0_H0 ;  /* 0x200000b6ffb57230 */ /* 0x000fc40000004100 */
[----:B------:R-:W-:Y:S02]  /*3280*/  HADD2.F32 R180, -RZ, R182.H1_H1 ;  /* 0x300000b6ffb47230 */ /* 0x000fe40000004100 */
[C---:B------:R-:W-:Y:S01]  /*3290*/  FADD.FTZ R214, -R3.reuse, R214 ;  /* 0x000000d603d67221 */ /* 0x040fe20000010100 */
[--C-:B------:R-:W-:Y:S02]  /*32a0*/  HADD2.F32 R2, -RZ, R183.reuse.H0_H0 ;  /* 0x200000b7ff027230 */ /* 0x100fe40000004100 */
[----:B------:R-:W-:Y:S02]  /*32b0*/  HADD2.F32 R182, -RZ, R183.H1_H1 ;  /* 0x300000b7ffb67230 */ /* 0x000fe40000004100 */
[----:B------:R-:W-:Y:S01]  /*32c0*/  FADD.FTZ R183, -R3, R215 ;  /* 0x000000d703b77221 */ /* 0x000fe20000010100 */
[--C-:B--2---:R-:W-:Y:S02]  /*32d0*/  HADD2.F32 R215, -RZ, R184.reuse.H0_H0 ;  /* 0x200000b8ffd77230 */ /* 0x104fe40000004100 */
[----:B------:R-:W-:Y:S01]  /*32e0*/  FMUL.FTZ R189, R4, R189 ;  /* 0x000000bd04bd7220 */ /* 0x000fe20000410000 */
[----:B------:R-:W-:-:S02]  /*32f0*/  HADD2.F32 R217, -RZ, R184.H1_H1 ;  /* 0x300000b8ffd97230 */ /* 0x000fc40000004100 */
[----:B------:R-:W-:Y:S01]  /*3300*/  FMUL.FTZ R214, R4, R214 ;  /* 0x000000d604d67220 */ /* 0x000fe20000410000 */
[----:B------:R-:W-:Y:S01]  /*3310*/  FADD.FTZ R188, -R3, R188 ;  /* 0x000000bc03bc7221 */ /* 0x000fe20000010100 */
[----:B------:R-:W-:Y:S01]  /*3320*/  FFMA.FTZ R0, R189, R215, R0 ;  /* 0x000000d7bd007223 */ /* 0x000fe20000010000 */
[----:B------:R-:W-:Y:S01]  /*3330*/  FADD.FTZ R72, R72, R215 ;  /* 0x000000d748487221 */ /* 0x000fe20000010000 */
[----:B------:R-:W-:Y:S01]  /*3340*/  FFMA.FTZ R218, R214, R217, R218 ;  /* 0x000000d9d6da7223 */ /* 0x000fe200000100da */
[--C-:B------:R-:W-:Y:S02]  /*3350*/  HADD2.F32 R184, -RZ, R185.reuse.H0_H0 ;  /* 0x200000b9ffb87230 */ /* 0x100fe40000004100 */
[----:B------:R-:W-:Y:S01]  /*3360*/  FMUL.FTZ R215, R216, R215 ;  /* 0x000000d7d8d77220 */ /* 0x000fe20000410000 */
[----:B------:R-:W-:Y:S01]  /*3370*/  FMUL.FTZ R216, R4, R188 ;  /* 0x000000bc04d87220 */ /* 0x000fe20000410000 */
[----:B------:R1:W-:Y:S01]  /*3380*/  STL [R1+0x14], R0 ;  /* 0x0000140001007387 */ /* 0x0003e20000100800 */
[----:B------:R-:W-:-:S02]  /*3390*/  HADD2.F32 R185, -RZ, R185.H1_H1 ;  /* 0x300000b9ffb97230 */ /* 0x000fc40000004100 */
[----:B------:R-:W-:Y:S01]  /*33a0*/  FFMA.FTZ R220, R216, R184, R220 ;  /* 0x000000b8d8dc7223 */ /* 0x000fe200000100dc */
[C---:B------:R-:W-:Y:S01]  /*33b0*/  FADD.FTZ R181, -R3.reuse, R181 ;  /* 0x000000b503b57221 */ /* 0x040fe20000010100 */
[C---:B------:R-:W-:Y:S01]  /*33c0*/  FADD.FTZ R180, -R3.reuse, R180 ;  /* 0x000000b403b47221 */ /* 0x040fe20000010100 */
[----:B-1----:R2:W5:Y:S04]  /*33d0*/  LDL.LU R0, [R1+0x148] ;  /* 0x0001480001007983 */ /* 0x0025680000300800 */
[----:B------:R1:W-:Y:S01]  /*33e0*/  STL [R1+0x18], R218 ;  /* 0x000018da01007387 */ /* 0x0003e20000100800 */
[C---:B------:R-:W-:Y:S01]  /*33f0*/  FADD.FTZ R2, -R3.reuse, R2 ;  /* 0x0000000203027221 */ /* 0x040fe20000010100 */
[----:B------:R-:W-:Y:S01]  /*3400*/  FADD.FTZ R3, -R3, R182 ;  /* 0x000000b603037221 */ /* 0x000fe20000010100 */
[----:B------:R-:W-:Y:S01]  /*3410*/  HADD2.F32 R182, -RZ, R186.H0_H0 ;  /* 0x200000baffb67230 */ /* 0x000fe20000004100 */
[----:B------:R3:W-:Y:S01]  /*3420*/  STL [R1+0x1c], R220 ;  /* 0x00001cdc01007387 */ /* 0x0007e20000100800 */
[----:B-1----:R-:W-:-:S04]  /*3430*/  FMUL.FTZ R218, R4, R183 ;  /* 0x000000b704da7220 */ /* 0x002fc80000410000 */
[----:B----4-:R-:W-:Y:S01]  /*3440*/  FFMA.FTZ R222, R218, R185, R222 ;  /* 0x000000b9dade7223 */ /* 0x010fe200000100de */
[----:B---3--:R-:W-:Y:S01]  /*3450*/  FMUL.FTZ R220, R4, R181 ;  /* 0x000000b504dc7220 */ /* 0x008fe20000410000 */
[----:B------:R-:W-:Y:S01]  /*3460*/  FADD.FTZ R73, R73, R217 ;  /* 0x000000d949497221 */ /* 0x000fe20000010000 */
[----:B------:R-:W-:Y:S02]  /*3470*/  FADD.FTZ R172, R172, R182 ;  /* 0x000000b6acac7221 */ /* 0x000fe40000010000 */
[----:B------:R1:W-:Y:S01]  /*3480*/  STL [R1+0x20], R222 ;  /* 0x000020de01007387 */ /* 0x0003e20000100800 */
[----:B------:R-:W-:Y:S01]  /*3490*/  FFMA.FTZ R108, R220, R182, R108 ;  /* 0x000000b6dc6c7223 */ /* 0x000fe2000001006c */
[----:B------:R-:W-:Y:S01]  /*34a0*/  FMUL.FTZ R217, R219, R217 ;  /* 0x000000d9dbd97220 */ /* 0x000fe20000410000 */
[----:B------:R-:W-:Y:S01]  /*34b0*/  FADD.FTZ R181, R202, R215 ;  /* 0x000000d7cab57221 */ /* 0x000fe20000010000 */
[----:B------:R-:W-:Y:S01]  /*34c0*/  FMUL.FTZ R219, R221, R184 ;  /* 0x000000b8dddb7220 */ /* 0x000fe20000410000 */
[----:B-1----:R-:W-:Y:S01]  /*34d0*/  FMUL.FTZ R222, R224, R182 ;  /* 0x000000b6e0de7220 */ /* 0x002fe20000410000 */
[----:B------:R-:W-:Y:S01]  /*34e0*/  FFMA.FTZ R182, R189, R215, R201 ;  /* 0x000000d7bdb67223 */ /* 0x000fe200000100c9 */
[----:B------:R-:W-:Y:S01]  /*34f0*/  FADD.FTZ R181, R181, R217 ;  /* 0x000000d9b5b57221 */ /* 0x000fe20000010000 */
[----:B------:R-:W-:-:S02]  /*3500*/  HADD2.F32 R186, -RZ, R186.H1_H1 ;  /* 0x300000baffba7230 */ /* 0x000fc40000004100 */
[----:B------:R-:W-:Y:S01]  /*3510*/  FFMA.FTZ R182, R214, R217, R182 ;  /* 0x000000d9d6b67223 */ /* 0x000fe200000100b6 */
[----:B------:R-:W-:Y:S01]  /*3520*/  FMUL.FTZ R221, R223, R185 ;  /* 0x000000b9dfdd7220 */ /* 0x000fe20000410000 */
[----:B------:R-:W-:Y:S02]  /*3530*/  FADD.FTZ R181, R181, R219 ;  /* 0x000000dbb5b57221 */ /* 0x000fe40000010000 */
[----:B------:R-:W-:Y:S01]  /*3540*/  FFMA.FTZ R182, R216, R219, R182 ;  /* 0x000000dbd8b67223 */ /* 0x000fe200000100b6 */
[----:B------:R-:W-:Y:S01]  /*3550*/  FMUL.FTZ R224, R225, R186 ;  /* 0x000000bae1e07220 */ /* 0x000fe20000410000 */
[----:B------:R-:W-:Y:S01]  /*3560*/  FMUL.FTZ R225, R4, R2 ;  /* 0x0000000204e17220 */ /* 0x000fe20000410000 */
[----:B------:R-:W-:Y:S02]  /*3570*/  HADD2.F32 R226, -RZ, R187.H0_H0 ;  /* 0x200000bbffe27230 */ /* 0x000fe40000004100 */
[----:B------:R-:W-:Y:S01]  /*3580*/  FADD.FTZ R2, R181, R221 ;  /* 0x000000ddb5027221 */ /* 0x000fe20000010000 */
[----:B------:R-:W-:Y:S01]  /*3590*/  FFMA.FTZ R182, R218, R221, R182 ;  /* 0x000000dddab67223 */ /* 0x000fe200000100b6 */
[----:B------:R-:W-:-:S02]  /*35a0*/  FMUL.FTZ R223, R4, R180 ;  /* 0x000000b404df7220 */ /* 0x000fc40000410000 */
[----:B------:R-:W-:Y:S01]  /*35b0*/  FADD.FTZ R2, R2, R222 ;  /* 0x000000de02027221 */ /* 0x000fe20000010000 */
[----:B------:R-:W-:Y:S01]  /*35c0*/  FFMA.FTZ R182, R220, R222, R182 ;  /* 0x000000dedcb67223 */ /* 0x000fe200000100b6 */
[----:B------:R-:W-:Y:S01]  /*35d0*/  FADD.FTZ R174, R174, R226 ;  /* 0x000000e2aeae7221 */ /* 0x000fe20000010000 */
[-C--:B------:R-:W-:Y:S01]  /*35e0*/  FFMA.FTZ R110, R225, R226.reuse, R110 ;  /* 0x000000e2e16e7223 */ /* 0x080fe2000001006e */
        /* <DEDUP_REMOVED lines=9> */
[----:B------:R-:W-:Y:S01]  /*3680*/  FADD.FTZ R75, R75, R185 ;  /* 0x000000b94b4b7221 */ /* 0x000fe20000010000 */
[----:B------:R-:W-:Y:S01]  /*3690*/  FADD.FTZ R173, R173, R186 ;  /* 0x000000baadad7221 */ /* 0x000fe20000010000 */
[----:B------:R-:W-:Y:S01]  /*36a0*/  FFMA.FTZ R109, R223, R186, R109 ;  /* 0x000000badf6d7223 */ /* 0x000fe2000001006d */
[----:B------:R-:W-:Y:S01]  /*36b0*/  FADD.FTZ R175, R175, R187 ;  /* 0x000000bbafaf7221 */ /* 0x000fe20000010000 */
[C---:B------:R-:W-:Y:S01]  /*36c0*/  FFMA.FTZ R111, R227.reuse, R187, R111 ;  /* 0x000000bbe36f7223 */ /* 0x040fe2000001006f */
[----:B------:R-:W-:Y:S01]  /*36d0*/  FADD.FTZ R202, R2, R228 ;  /* 0x000000e402ca7221 */ /* 0x000fe20000010000 */
[----:B------:R-:W-:Y:S01]  /*36e0*/  FFMA.FTZ R201, R227, R228, R3 ;  /* 0x000000e4e3c97223 */ /* 0x000fe20000010003 */
[----:B--2---:R-:W-:Y:S06]  /*36f0*/  BRA `(.L_x_12896) ;  /* 0x0000000000947947 */ /* 0x004fec0003800000 */
.L_x_12887:
        /* <DEDUP_REMOVED lines=37> */
.L_x_12896:
[----:B------:R-:W-:Y:S05]  /*3950*/  BSYNC.RECONVERGENT B1 ;  /* 0x0000000000017941 */ /* 0x000fea0003800200 */
.L_x_12886:
[----:B------:R-:W4:Y:S01]  /*3960*/  LDL R187, [R1+0x10] ;  /* 0x0000100001bb7983 */ /* 0x000f220000100800 */
[----:B------:R-:W-:Y:S01]  /*3970*/  UMOV UR4, 0xffffffff ;  /* 0xffffffff00047882 */ /* 0x000fe20000000000 */
[----:B----4-:R-:W-:Y:S02]  /*3980*/  ISETP.GE.AND P2, PT, R187, 0x1, PT ;  /* 0x00000001bb00780c */ /* 0x010fe40003f46270 */
[----:B------:R-:W-:Y:S11]  /*3990*/  BRA.DIV UR4, `(.L_x_12897) ;  /* 0x000000a604a87947 */ /* 0x000ff6000b800000 */
[----:B--23--:R-:W2:Y:S02]  /*39a0*/  SHFL.BFLY PT, R2, R202, 0x1, 0x1f ;  /* 0x0c201f00ca027f89 */ /* 0x00cea400000e0000 */
        /* <DEDUP_REMOVED lines=17> */
.L_x_13043:
[----:B------:R-:W4:Y:S04]  /*3ac0*/  LDL R181, [R1+0x4] ;  /* 0x0000040001b57983 */ /* 0x000f280000100800 */
[----:B-1----:R-:W4:Y:S04]  /*3ad0*/  LDL R186, [R1+0x8] ;  /* 0x0000080001ba7983 */ /* 0x002f280000100800 */
        /* <DEDUP_REMOVED lines=8> */
[----:B---3--:R-:W-:-:S03]  /*3b60*/  FMUL.FTZ R183, R2, UR9 ;  /* 0x0000000902b77c20 */ /* 0x008fc60008410000 */
[----:B------:R-:W-:Y:S01]  /*3b70*/  FSEL R182, R3, RZ, !P0 ;  /* 0x000000ff03b67208 */ /* 0x000fe20004000000 */
[----:B----4-:R-:W-:-:S05]  /*3b80*/  @P2 IMAD R180, R180, R181, RZ ;  /* 0x000000b5b4b42224 */ /* 0x010fca00078e02ff */
[----:B------:R-:W-:-:S04]  /*3b90*/  @P2 SHF.R.S32.HI R181, RZ, 0x1f, R180 ;  /* 0x0000001fffb52819 */ /* 0x000fc800000114b4 */
[----:B------:R-:W-:Y:S01]  /*3ba0*/  @P2 LEA.HI R181, R181, R180, RZ, 0x3 ;  /* 0x000000b4b5b52211 */ /* 0x000fe200078f18ff */
[----:B------:R-:W-:-:S03]  /*3bb0*/  HFMA2 R180, -RZ, RZ, 0, 0 ;  /* 0x00000000ffb47431 */ /* 0x000fc600000001ff */
[----:B------:R-:W-:Y:S02]  /*3bc0*/  @P2 LEA.HI.SX32 R180, R181, R186, 0x1d ;  /* 0x000000bab5b42211 */ /* 0x000fe400078feaff */
[----:B------:R-:W-:Y:S01]  /*3bd0*/  MOV R181, R184 ;  /* 0x000000b800b57202 */ /* 0x000fe20000000f00 */
[----:B------:R-:W-:Y:S06]  /*3be0*/  @!P3 BRA `(.L_x_12899) ;  /* 0x00000018009cb947 */ /* 0x000fec0003800000 */
[----:B------:R-:W-:Y:S04]  /*3bf0*/  BSSY.RECONVERGENT B2, `(.L_x_12900) ;  /* 0x0000005000027945 */ /* 0x000fe80003800200 */
[----:B------:R-:W-:Y:S05]  /*3c00*/  @!P2 BRA `(.L_x_12901) ;  /* 0x00000000000ca947 */ /* 0x000fea0003800000 */
[----:B------:R-:W1:Y:S02]  /*3c10*/  LDC.64 R2, c[0x0][0x390] ;  /* 0x0000e400ff027b82 */ /* 0x000e640000000a00 */
[----:B-1----:R-:W-:-:S05]  /*3c20*/  IMAD.WIDE.U32 R2, R180, 0x10, R2 ;  /* 0x00000010b4027825 */ /* 0x002fca00078e0002 */
[----:B------:R1:W5:Y:S02]  /*3c30*/  LDG.E.128 R176, desc[UR6][R2.64] ;  /* 0x0000000602b07981 */ /* 0x000364000c1e1d00 */
.L_x_12901:
[----:B------:R-:W-:Y:S05]  /*3c40*/  BSYNC.RECONVERGENT B2 ;  /* 0x0000000000027941 */ /* 0x000fea0003800200 */
.L_x_12900:
        /* <DEDUP_REMOVED lines=19> */
[----:B------:R-:W-:-:S05]  /*3d80*/  FMUL.FTZ R2, R28, R2 ;  /* 0x000000021c027220 */ /* 0x000fca0000410000 */
[----:B------:R-:W-:-:S04]  /*3d90*/  F2FP.F16.F32.PACK_AB R2, RZ, R2 ;  /* 0x00000002ff02723e */ /* 0x000fc800000000ff */
[----:B------:R-:W-:-:S07]  /*3da0*/  PRMT R68, R2, 0x7610, R68 ;  /* 0x0000761002447816 */ /* 0x000fce0000000044 */
.L_x_12906:
[----:B------:R-:W-:Y:S05]  /*3db0*/  BSYNC.RECONVERGENT B3 ;  /* 0x0000000000037941 */ /* 0x000fea0003800200 */
.L_x_12905:
[----:B------:R-:W-:Y:S04]  /*3dc0*/  BSSY.RECONVERGENT B3, `(.L_x_12907) ;  /* 0x000000e000037945 */ /* 0x000fe80003800200 */
[----:B------:R-:W-:Y:S05]  /*3dd0*/  @!P2 BRA `(.L_x_12908) ;  /* 0x000000000030a947 */ /* 0x000fea0003800000 */
[----:B-1----:R-:W2:Y:S01]  /*3de0*/  LDL R3, [R1] ;  /* 0x0000000001037983 */ /* 0x002ea20000100800 */
[----:B------:R-:W-:Y:S01]  /*3df0*/  FFMA.FTZ R2, R200, R183, R182 ;  /* 0x000000b7c8027223 */ /* 0x000fe200000100b6 */
[----:B-----5:R-:W-:-:S03]  /*3e00*/  ISETP.GT.AND P0, PT, R5, RZ, PT ;  /* 0x000000ff0500720c */ /* 0x020fc60003f04270 */
[----:B--2---:R-:W-:Y:S01]  /*3e10*/  FADD.FTZ R2, R3, -R2 ;  /* 0x8000000203027221 */ /* 0x004fe20000010000 */
[----:B------:R-:W-:-:S03]  /*3e20*/  HADD2.F32 R3, -RZ, R176.H1_H1 ;  /* 0x300000b0ff037230 */ /* 0x000fc60000004100 */
[----:B------:R-:W-:-:S05]  /*3e30*/  FMUL.FTZ R2, R4, R2 ;  /* 0x0000000204027220 */ /* 0x000fca0000410000 */
[----:B------:R-:W-:-:S05]  /*3e40*/  FSEL R2, R2, RZ, P0 ;  /* 0x000000ff02027208 */ /* 0x000fca0000000000 */
[----:B------:R-:W-:-:S04]  /*3e50*/  FMUL.FTZ R2, R2, UR12 ;  /* 0x0000000c02027c20 */ /* 0x000fc80008410000 */
[----:B------:R-:W-:Y:S01]  /*3e60*/  FFMA.FTZ R113, R2, R3, R113 ;  /* 0x0000000302717223 */ /* 0x000fe20000010071 */
[----:B------:R-:W-:-:S05]  /*3e70*/  FMUL.FTZ R2, R29, R2 ;  /* 0x000000021d027220 */ /* 0x000fca0000410000 */
[----:B------:R-:W-:-:S04]  /*3e80*/  F2FP.F16.F32.PACK_AB R2, RZ, R2 ;  /* 0x00000002ff02723e */ /* 0x000fc800000000ff */
[----:B------:R-:W-:-:S07]  /*3e90*/  PRMT R68, R68, 0x5410, R2 ;  /* 0x0000541044447816 */ /* 0x000fce0000000002 */
.L_x_12908:
[----:B------:R-:W-:Y:S05]  /*3ea0*/  BSYNC.RECONVERGENT B3 ;  /* 0x0000000000037941 */ /* 0x000fea0003800200 */
.L_x_12907:
[----:B------:R-:W-:Y:S04]  /*3eb0*/  BSSY.RECONVERGENT B3, `(.L_x_12909) ;  /* 0x000000d000037945 */ /* 0x000fe80003800200 */
[----:B------:R-:W-:Y:S05]  /*3ec0*/  @!P2 BRA `(.L_x_12910) ;  /* 0x00000000002ca947 */ /* 0x000fea0003800000 */
[----:B-1----:R-:W-:Y:S01]  /*3ed0*/  FFMA.FTZ R2, R198, R183, R182 ;  /* 0x000000b7c6027223 */ /* 0x002fe200000100b6 */
[----:B-----5:R-:W-:Y:S01]  /*3ee0*/  ISETP.GT.AND P0, PT, R5, RZ, PT ;  /* 0x000000ff0500720c */ /* 0x020fe20003f04270 */
        /* <DEDUP_REMOVED lines=9> */
.L_x_12910:
[----:B------:R-:W-:Y:S05]  /*3f80*/  BSYNC.RECONVERGENT B3 ;  /* 0x0000000000037941 */ /* 0x000fea0003800200 */
.L_x_12909:
[----:B------:R-:W-:Y:S04]  /*3f90*/  BSSY.RECONVERGENT B3, `(.L_x_12911) ;  /* 0x000000d000037945 */ /* 0x000fe80003800200 */
[----:B------:R-:W-:Y:S05]  /*3fa0*/  @!P2 BRA `(.L_x_12912) ;  /* 0x00000000002ca947 */ /* 0x000fea0003800000 */
[----:B-1----:R-:W-:Y:S01]  /*3fb0*/  FFMA.FTZ R2, R197, R183, R182 ;  /* 0x000000b7c5027223 */ /* 0x002fe200000100b6 */
[----:B-----5:R-:W-:Y:S01]  /*3fc0*/  ISETP.GT.AND P0, PT, R5, RZ, PT ;  /* 0x000000ff0500720c */ /* 0x020fe20003f04270 */
[----:B------:R-:W-:Y:S02]  /*3fd0*/  HADD2.F32 R3, -RZ, R177.H1_H1 ;  /* 0x300000b1ff037230 */ /* 0x000fe40000004100 */
        /* <DEDUP_REMOVED lines=8> */
.L_x_12912:
[----:B------:R-:W-:Y:S05]  /*4060*/  BSYNC.RECONVERGENT B3 ;  /* 0x0000000000037941 */ /* 0x000fea0003800200 */
.L_x_12911:
        /* <DEDUP_REMOVED lines=13> */
.L_x_12914:
[----:B------:R-:W-:Y:S05]  /*4140*/  BSYNC.RECONVERGENT B3 ;  /* 0x0000000000037941 */ /* 0x000fea0003800200 */
.L_x_12913:
        /* <DEDUP_REMOVED lines=13> */
.L_x_12916:
[----:B------:R-:W-:Y:S05]  /*4220*/  BSYNC.RECONVERGENT B3 ;  /* 0x0000000000037941 */ /* 0x000fea0003800200 */
.L_x_12915:
        /* <DEDUP_REMOVED lines=13> */
.L_x_12918:
[----:B------:R-:W-:Y:S05]  /*4300*/  BSYNC.RECONVERGENT B3 ;  /* 0x0000000000037941 */ /* 0x000fea0003800200 */
.L_x_12917:
        /* <DEDUP_REMOVED lines=11> */
[----:B------:R-:W-:Y:S01]  /*43c0*/  PRMT R71, R71, 0x5410, R2 ;  /* 0x0000541047477816 */ /* 0x000fe20000000002 */
[----:B------:R-:W-:Y:S06]  /*43d0*/  BRA `(.L_x_12919) ;  /* 0x0000001000747947 */ /* 0x000fec0003800000 */
.L_x_12904:
[----:B------:R-:W2:Y:S01]  /*43e0*/  LDL R186, [R1] ;  /* 0x0000000001ba7983 */ /* 0x000ea20000100800 */
[----:B-1----:R-:W1:Y:S01]  /*43f0*/  @P2 LDC R2, c[0x0][0x40c] ;  /* 0x00010300ff022b82 */ /* 0x002e620000000800 */
[----:B------:R-:W-:Y:S01]  /*4400*/  FFMA.FTZ R3, R196, R183, R182 ;  /* 0x000000b7c4037223 */ /* 0x000fe200000100b6 */
[----:B-----5:R-:W-:-:S03]  /*4410*/  ISETP.GT.AND P0, PT, R5, RZ, PT ;  /* 0x000000ff0500720c */ /* 0x020fc60003f04270 */
[----:B------:R-:W-:-:S03]  /*4420*/  FADD.FTZ R3, R250, -R3 ;  /* 0x80000003fa037221 */ /* 0x000fc60000010000 */
[----:B------:R-:W3:Y:S01]  /*4430*/  @P2 LDC R168, c[0x0][0x40c] ;  /* 0x00010300ffa82b82 */ /* 0x000ee20000000800 */
[----:B------:R-:W-:-:S05]  /*4440*/  FMUL.FTZ R3, R4, R3 ;  /* 0x0000000304037220 */ /* 0x000fca0000410000 */
[----:B------:R-:W-:Y:S01]  /*4450*/  FSEL R170, R3, RZ, P0 ;  /* 0x000000ff03aa7208 */ /* 0x000fe20000000000 */
[----:B------:R-:W-:-:S04]  /*4460*/  @P2 HADD2.F32 R3, -RZ, R178.H0_H0 ;  /* 0x200000b2ff032230 */ /* 0x000fc80000004100 */
[----:B-1----:R-:W-:-:S04]  /*4470*/  @P2 FMUL.FTZ R2, R2, R170 ;  /* 0x000000aa02022220 */ /* 0x002fc80000410000 */
[-C--:B------:R-:W-:Y:S01]  /*4480*/  @P2 FFMA.FTZ R116, R3, R2.reuse, R116 ;  /* 0x0000000203742223 */ /* 0x080fe20000010074 */
[----:B------:R-:W-:Y:S01]  /*4490*/  FFMA.FTZ R3, R195, R183, R182 ;  /* 0x000000b7c3037223 */ /* 0x000fe200000100b6 */
[----:B------:R-:W-:-:S03]  /*44a0*/  @P2 FMUL.FTZ R2, R32, R2 ;  /* 0x0000000220022220 */ /* 0x000fc60000410000 */
[----:B------:R-:W-:Y:S02]  /*44b0*/  FADD.FTZ R3, R249, -R3 ;  /* 0x80000003f9037221 */ /* 0x000fe40000010000 */
[----:B------:R-:W-:Y:S02]  /*44c0*/  @P2 F2FP.F16.F32.PACK_AB R2, RZ, R2 ;  /* 0x00000002ff02223e */ /* 0x000fe400000000ff */
[----:B------:R-:W-:Y:S02]  /*44d0*/  FMUL.FTZ R3, R4, R3 ;  /* 0x0000000304037220 */ /* 0x000fe40000410000 */
[----:B------:R-:W-:-:S03]  /*44e0*/  @P2 PRMT R70, R2, 0x7610, R70 ;  /* 0x0000761002462816 */ /* 0x000fc60000000046 */
[----:B------:R-:W-:-:S04]  /*44f0*/  FSEL R3, R3, RZ, P0 ;  /* 0x000000ff03037208 */ /* 0x000fc80000000000 */
[----:B------:R-:W-:Y:S01]  /*4500*/  F2FP.F16.F32.PACK_AB R170, R3, R170 ;  /* 0x000000aa03aa723e */ /* 0x000fe200000000ff */
[----:B---3--:R-:W-:Y:S01]  /*4510*/  @P2 FMUL.FTZ R2, R168, R3 ;  /* 0x00000003a8022220 */ /* 0x008fe20000410000 */
[----:B------:R-:W-:Y:S01]  /*4520*/  @P2 HADD2.F32 R168, -RZ, R178.H1_H1 ;  /* 0x300000b2ffa82230 */ /* 0x000fe20000004100 */
[----:B------:R-:W1:Y:S04]  /*4530*/  @P2 LDC R3, c[0x0][0x40c] ;  /* 0x00010300ff032b82 */ /* 0x000e680000000800 */
[-C--:B------:R-:W-:Y:S01]  /*4540*/  @P2 FFMA.FTZ R117, R168, R2.reuse, R117 ;  /* 0x00000002a8752223 */ /* 0x080fe20000010075 */
[----:B------:R-:W-:-:S03]  /*4550*/  @P2 FMUL.FTZ R2, R33, R2 ;  /* 0x0000000221022220 */ /* 0x000fc60000410000 */
[----:B------:R-:W3:Y:S02]  /*4560*/  @P2 LDC R168, c[0x0][0x40c] ;  /* 0x00010300ffa82b82 */ /* 0x000ee40000000800 */
[----:B------:R-:W-:-:S04]  /*4570*/  @P2 F2FP.F16.F32.PACK_AB R2, RZ, R2 ;  /* 0x00000002ff02223e */ /* 0x000fc800000000ff */
[----:B------:R-:W-:Y:S01]  /*4580*/  @P2 PRMT R70, R70, 0x5410, R2 ;  /* 0x0000541046462816 */ /* 0x000fe20000000002 */
[----:B------:R-:W-:-:S04]  /*4590*/  FFMA.FTZ R2, R198, R183, R182 ;  /* 0x000000b7c6027223 */ /* 0x000fc800000100b6 */
[----:B------:R-:W-:-:S04]  /*45a0*/  FADD.FTZ R2, R252, -R2 ;  /* 0x80000002fc027221 */ /* 0x000fc80000010000 */
[----:B------:R-:W-:-:S05]  /*45b0*/  FMUL.FTZ R2, R4, R2 ;  /* 0x0000000204027220 */ /* 0x000fca0000410000 */
[----:B------:R-:W-:-:S05]  /*45c0*/  FSEL R169, R2, RZ, P0 ;  /* 0x000000ff02a97208 */ /* 0x000fca0000000000 */
[----:B---3--:R-:W-:Y:S01]  /*45d0*/  @P2 FMUL.FTZ R2, R168, R169 ;  /* 0x000000a9a8022220 */ /* 0x008fe20000410000 */
[----:B------:R-:W-:-:S05]  /*45e0*/  @P2 HADD2.F32 R168, -RZ, R177.H0_H0 ;  /* 0x200000b1ffa82230 */ /* 0x000fca0000004100 */
[-C--:B------:R-:W-:Y:S01]  /*45f0*/  @P2 FFMA.FTZ R114, R168, R2.reuse, R114 ;  /* 0x00000002a8722223 */ /* 0x080fe20000010072 */
[----:B------:R-:W-:Y:S01]  /*4600*/  @P2 FMUL.FTZ R2, R30, R2 ;  /* 0x000000021e022220 */ /* 0x000fe20000410000 */
[----:B------:R-:W-:-:S04]  /*4610*/  @P2 HADD2.F32 R168, -RZ, R177.H1_H1 ;  /* 0x300000b1ffa82230 */ /* 0x000fc80000004100 */
[----:B------:R-:W-:-:S04]  /*4620*/  @P2 F2FP.F16.F32.PACK_AB R2, RZ, R2 ;  /* 0x00000002ff02223e */ /* 0x000fc800000000ff */
[----:B------:R-:W-:Y:S01]  /*4630*/  @P2 PRMT R69, R2, 0x7610, R69 ;  /* 0x0000761002452816 */ /* 0x000fe20000000045 */
[----:B------:R-:W-:-:S04]  /*4640*/  FFMA.FTZ R2, R197, R183, R182 ;  /* 0x000000b7c5027223 */ /* 0x000fc800000100b6 */
[----:B------:R-:W-:-:S04]  /*4650*/  FADD.FTZ R2, R251, -R2 ;  /* 0x80000002fb027221 */ /* 0x000fc80000010000 */
[----:B------:R-:W-:-:S05]  /*4660*/  FMUL.FTZ R2, R4, R2 ;  /* 0x0000000204027220 */ /* 0x000fca0000410000 */
[----:B------:R-:W-:-:S04]  /*4670*/  FSEL R2, R2, RZ, P0 ;  /* 0x000000ff02027208 */ /* 0x000fc80000000000 */
[----:B------:R-:W-:Y:S01]  /*4680*/  F2FP.F16.F32.PACK_AB R169, R2, R169 ;  /* 0x000000a902a9723e */ /* 0x000fe200000000ff */
[----:B-1----:R-:W-:Y:S02]  /*4690*/  @P2 FMUL.FTZ R3, R3, R2 ;  /* 0x0000000203032220 */ /* 0x002fe40000410000 */
[----:B------:R-:W1:Y:S02]  /*46a0*/  @P2 LDC R2, c[0x0][0x40c] ;  /* 0x00010300ff022b82 */ /* 0x000e640000000800 */
[-C--:B------:R-:W-:Y:S01]  /*46b0*/  @P2 FFMA.FTZ R115, R168, R3.reuse, R115 ;  /* 0x00000003a8732223 */ /* 0x080fe20000010073 */
[----:B------:R-:W-:-:S05]  /*46c0*/  @P2 FMUL.FTZ R3, R31, R3 ;  /* 0x000000031f032220 */ /* 0x000fca0000410000 */
[----:B------:R-:W-:-:S04]  /*46d0*/  @P2 F2FP.F16.F32.PACK_AB R3, RZ, R3 ;  /* 0x00000003ff03223e */ /* 0x000fc800000000ff */
[----:B------:R-:W-:Y:S01]  /*46e0*/  @P2 PRMT R69, R69, 0x5410, R3 ;  /* 0x0000541045452816 */ /* 0x000fe20000000003 */
[----:B------:R-:W-:-:S04]  /*46f0*/  FFMA.FTZ R3, R0, R183, R182 ;  /* 0x000000b700037223 */ /* 0x000fc800000100b6 */
[----:B------:R-:W-:-:S04]  /*4700*/  FADD.FTZ R3, R199, -R3 ;  /* 0x80000003c7037221 */ /* 0x000fc80000010000 */
[----:B------:R-:W-:-:S05]  /*4710*/  FMUL.FTZ R3, R4, R3 ;  /* 0x0000000304037220 */ /* 0x000fca0000410000 */
[----:B------:R-:W-:Y:S01]  /*4720*/  FSEL R171, R3, RZ, P0 ;  /* 0x000000ff03ab7208 */ /* 0x000fe20000000000 */
[----:B------:R-:W-:-:S04]  /*4730*/  @P2 HADD2.F32 R3, -RZ, R176.H0_H0 ;  /* 0x200000b0ff032230 */ /* 0x000fc80000004100 */
[----:B-1----:R-:W-:-:S04]  /*4740*/  @P2 FMUL.FTZ R2, R2, R171 ;  /* 0x000000ab02022220 */ /* 0x002fc80000410000 */
[-C--:B------:R-:W-:Y:S01]  /*4750*/  @P2 FFMA.FTZ R112, R3, R2.reuse, R112 ;  /* 0x0000000203702223 */ /* 0x080fe20000010070 */
[----:B------:R-:W-:Y:S01]  /*4760*/  @P2 FMUL.FTZ R2, R28, R2 ;  /* 0x000000021c022220 */ /* 0x000fe20000410000 */
[----:B------:R-:W-:-:S04]  /*4770*/  FFMA.FTZ R3, R200, R183, R182 ;  /* 0x000000b7c8037223 */ /* 0x000fc800000100b6 */
[----:B------:R-:W-:-:S04]  /*4780*/  @P2 F2FP.F16.F32.PACK_AB R2, RZ, R2 ;  /* 0x00000002ff02223e */ /* 0x000fc800000000ff */
[----:B------:R-:W-:Y:S02]  /*4790*/  @P2 PRMT R68, R2, 0x7610, R68 ;  /* 0x0000761002442816 */ /* 0x000fe40000000044 */
[----:B------:R-:W1:Y:S01]  /*47a0*/  @P2 LDC R2, c[0x0][0x40c] ;  /* 0x00010300ff022b82 */ /* 0x000e620000000800 */
[----:B--2---:R-:W-:-:S04]  /*47b0*/  FADD.FTZ R3, R186, -R3 ;  /* 0x80000003ba037221 */ /* 0x004fc80000010000 */
[----:B------:R-:W-:-:S05]  /*47c0*/  FMUL.FTZ R3, R4, R3 ;  /* 0x0000000304037220 */ /* 0x000fca0000410000 */
[----:B------:R-:W-:Y:S01]  /*47d0*/  FSEL R168, R3, RZ, P0 ;  /* 0x000000ff03a87208 */ /* 0x000fe20000000000 */
[----:B------:R-:W-:-:S04]  /*47e0*/  @P2 HADD2.F32 R3, -RZ, R176.H1_H1 ;  /* 0x300000b0ff032230 */ /* 0x000fc80000004100 */
[----:B-1----:R-:W-:Y:S01]  /*47f0*/  @P2 FMUL.FTZ R2, R2, R168 ;  /* 0x000000a802022220 */ /* 0x002fe20000410000 */
[----:B------:R-:W-:-:S03]  /*4800*/  F2FP.F16.F32.PACK_AB R168, R168, R171 ;  /* 0x000000aba8a8723e */ /* 0x000fc600000000ff */
[-C--:B------:R-:W-:Y:S01]  /*4810*/  @P2 FFMA.FTZ R113, R3, R2.reuse, R113 ;  /* 0x0000000203712223 */ /* 0x080fe20000010071 */
        /* <DEDUP_REMOVED lines=8> */
[----:B------:R-:W-:-:S04]  /*48a0*/  @P2 HADD2.F32 R3, -RZ, R179.H0_H0 ;  /* 0x200000b3ff032230 */ /* 0x000fc80000004100 */
[----:B-1----:R-:W-:-:S04]  /*48b0*/  @P2 FMUL.FTZ R2, R2, R171 ;  /* 0x000000ab02022220 */ /* 0x002fc80000410000 */
[-C--:B------:R-:W-:Y:S01]  /*48c0*/  @P2 FFMA.FTZ R118, R3, R2.reuse, R118 ;  /* 0x0000000203762223 */ /* 0x080fe20000010076 */
[----:B------:R-:W-:-:S05]  /*48d0*/  @P2 FMUL.FTZ R2, R34, R2 ;  /* 0x0000000222022220 */ /* 0x000fca0000410000 */
[----:B------:R-:W-:-:S04]  /*48e0*/  @P2 F2FP.F16.F32.PACK_AB R2, RZ, R2 ;  /* 0x00000002ff02223e */ /* 0x000fc800000000ff */
[----:B------:R-:W-:Y:S01]  /*48f0*/  @P2 PRMT R71, R2, 0x7610, R71 ;  /* 0x0000761002472816 */ /* 0x000fe20000000047 */
[----:B------:R-:W-:-:S04]  /*4900*/  FFMA.FTZ R2, R193, R183, R182 ;  /* 0x000000b7c1027223 */ /* 0x000fc800000100b6 */
[----:B------:R-:W-:-:S04]  /*4910*/  FADD.FTZ R2, R247, -R2 ;  /* 0x80000002f7027221 */ /* 0x000fc80000010000 */
[----:B------:R-:W-:-:S05]  /*4920*/  FMUL.FTZ R2, R4, R2 ;  /* 0x0000000204027220 */ /* 0x000fca0000410000 */
[----:B------:R-:W-:-:S04]  /*4930*/  FSEL R2, R2, RZ, P0 ;  /* 0x000000ff02027208 */ /* 0x000fc80000000000 */
[----:B------:R-:W-:Y:S01]  /*4940*/  F2FP.F16.F32.PACK_AB R171, R2, R171 ;  /* 0x000000ab02ab723e */ /* 0x000fe200000000ff */
[----:B------:R-:W-:Y:S06]  /*4950*/  @!P2 BRA `(.L_x_12919) ;  /* 0x0000000c0014a947 */ /* 0x000fec0003800000 */
[----:B------:R-:W-:Y:S02]  /*4960*/  HADD2.F32 R3, -RZ, R179.H1_H1 ;  /* 0x300000b3ff037230 */ /* 0x000fe40000004100 */
[----:B------:R-:W-:-:S04]  /*4970*/  FMUL.FTZ R2, R2, UR12 ;  /* 0x0000000c02027c20 */ /* 0x000fc80008410000 */
[-C--:B------:R-:W-:Y:S01]  /*4980*/  FFMA.FTZ R119, R3, R2.reuse, R119 ;  /* 0x0000000203777223 */ /* 0x080fe20000010077 */
[----:B------:R-:W-:-:S05]  /*4990*/  FMUL.FTZ R2, R35, R2 ;  /* 0x0000000223027220 */ /* 0x000fca0000410000 */
[----:B------:R-:W-:-:S04]  /*49a0*/  F2FP.F16.F32.PACK_AB R2, RZ, R2 ;  /* 0x00000002ff02723e */ /* 0x000fc800000000ff */
[----:B------:R-:W-:Y:S01]  /*49b0*/  PRMT R71, R71, 0x5410, R2 ;  /* 0x0000541047477816 */ /* 0x000fe20000000002 */
[----:B------:R-:W-:Y:S06]  /*49c0*/  BRA `(.L_x_12919) ;  /* 0x0000000800f87947 */ /* 0x000fec0003800000 */
.L_x_12903:
[----:B------:R-:W-:Y:S02]  /*49d0*/  MOV R184, UR20 ;  /* 0x0000001400b87c02 */ /* 0x000fe40008000f00 */
[----:B------:R-:W-:Y:S02]  /*49e0*/  MOV R185, UR21 ;  /* 0x0000001500b97c02 */ /* 0x000fe40008000f00 */
[----:B------:R-:W-:-:S04]  /*49f0*/  ISETP.NE.U32.AND P0, PT, R184, RZ, PT ;  /* 0x000000ffb800720c */ /* 0x000fc80003f05070 */
[----:B------:R-:W-:-:S13]  /*4a00*/  ISETP.NE.AND.EX P0, PT, R185, RZ, PT, P0 ;  /* 0x000000ffb900720c */ /* 0x000fda0003f05300 */
[----:B------:R-:W-:Y:S05]  /*4a10*/  @P0 BRA `(.L_x_12920) ;  /* 0x00000004006c0947 */ /* 0x000fea0003800000 */
[----:B------:R-:W2:Y:S01]  /*4a20*/  LDL R186, [R1] ;  /* 0x0000000001ba7983 */ /* 0x000ea20000100800 */
[----:B-----5:R-:W-:Y:S01]  /*4a30*/  ISETP.GT.AND P0, PT, R5, RZ, PT ;  /* 0x000000ff0500720c */ /* 0x020fe20003f04270 */
[----:B-1----:R-:W-:-:S12]  /*4a40*/  HADD2.F32 R2, -RZ, R152.H0_H0 ;  /* 0x20000098ff027230 */ /* 0x002fd80000004100 */
[----:B------:R-:W-:-:S04]  /*4a50*/  @P0 FFMA.FTZ R3, R0, R183, R182 ;  /* 0x000000b700030223 */ /* 0x000fc800000100b6 */
[----:B------:R-:W-:-:S04]  /*4a60*/  @P0 FADD.FTZ R3, R199, -R3 ;  /* 0x80000003c7030221 */ /* 0x000fc80000010000 */
[----:B------:R-:W-:Y:S02]  /*4a70*/  @P0 FFMA.FTZ R2, R4, R3, R2 ;  /* 0x0000000304020223 */ /* 0x000fe40000010002 */
[----:B------:R-:W1:Y:S02]  /*4a80*/  @P2 LDC R3, c[0x0][0x40c] ;  /* 0x00010300ff032b82 */ /* 0x000e640000000800 */
[----:B-1----:R-:W-:Y:S01]  /*4a90*/  @P2 FMUL.FTZ R3, R2, R3 ;  /* 0x0000000302032220 */ /* 0x002fe20000410000 */
[----:B------:R-:W-:-:S05]  /*4aa0*/  @P2 HADD2.F32 R2, -RZ, R176.H0_H0 ;  /* 0x200000b0ff022230 */ /* 0x000fca0000004100 */
[-C--:B------:R-:W-:Y:S01]  /*4ab0*/  @P2 FFMA.FTZ R112, R2, R3.reuse, R112 ;  /* 0x0000000302702223 */ /* 0x080fe20000010070 */
[----:B------:R-:W-:Y:S01]  /*4ac0*/  @P2 FMUL.FTZ R2, R28, R3 ;  /* 0x000000031c022220 */ /* 0x000fe20000410000 */
[----:B------:R-:W-:-:S04]  /*4ad0*/  @P0 FFMA.FTZ R3, R200, R183, R182 ;  /* 0x000000b7c8030223 */ /* 0x000fc800000100b6 */
[----:B------:R-:W-:-:S04]  /*4ae0*/  @P2 F2FP.F16.F32.PACK_AB R2, RZ, R2 ;  /* 0x00000002ff02223e */ /* 0x000fc800000000ff */
[----:B------:R-:W-:Y:S01]  /*4af0*/  @P2 PRMT R68, R2, 0x7610, R68 ;  /* 0x0000761002442816 */ /* 0x000fe20000000044 */
[----:B------:R-:W-:Y:S02]  /*4b00*/  HADD2.F32 R2, -RZ, R152.H1_H1 ;  /* 0x30000098ff027230 */ /* 0x000fe40000004100 */
[----:B--2---:R-:W-:-:S04]  /*4b10*/  @P0 FADD.FTZ R3, R186, -R3 ;  /* 0x80000003ba030221 */ /* 0x004fc80000010000 */
[----:B------:R-:W-:Y:S02]  /*4b20*/  @P0 FFMA.FTZ R2, R4, R3, R2 ;  /* 0x0000000304020223 */ /* 0x000fe40000010002 */
[----:B------:R-:W1:Y:S02]  /*4b30*/  @P2 LDC R3, c[0x0][0x40c] ;  /* 0x00010300ff032b82 */ /* 0x000e640000000800 */
[----:B-1----:R-:W-:Y:S01]  /*4b40*/  @P2 FMUL.FTZ R3, R2, R3 ;  /* 0x0000000302032220 */ /* 0x002fe20000410000 */
[----:B------:R-:W-:-:S05]  /*4b50*/  @P2 HADD2.F32 R2, -RZ, R176.H1_H1 ;  /* 0x300000b0ff022230 */ /* 0x000fca0000004100 */
[-C--:B------:R-:W-:Y:S01]  /*4b60*/  @P2 FFMA.FTZ R113, R2, R3.reuse, R113 ;  /* 0x0000000302712223 */ /* 0x080fe20000010071 */
        /* <DEDUP_REMOVED lines=10> */
[-C--:B------:R-:W-:Y:S01]  /*4c10*/  @P2 FFMA.FTZ R114, R2, R3.reuse, R114 ;  /* 0x0000000302722223 */ /* 0x080fe20000010072 */
        /* <DEDUP_REMOVED lines=54> */
[-C--:B------:R-:W-:Y:S01]  /*4f80*/  FFMA.FTZ R119, R2, R3.reuse, R119 ;  /* 0x0000000302777223 */ /* 0x080fe20000010077 */
[----:B------:R-:W-:-:S05]  /*4f90*/  FMUL.FTZ R2, R35, R3 ;  /* 0x0000000323027220 */ /* 0x000fca0000410000 */
[----:B------:R-:W-:-:S04]  /*4fa0*/  F2FP.F16.F32.PACK_AB R2, RZ, R2 ;  /* 0x00000002ff02723e */ /* 0x000fc800000000ff */
[----:B------:R-:W-:Y:S01]  /*4fb0*/  PRMT R71, R71, 0x5410, R2 ;  /* 0x0000541047477816 */ /* 0x000fe20000000002 */
[----:B------:R-:W-:Y:S06]  /*4fc0*/  BRA `(.L_x_12919) ;  /* 0x0000000400787947 */ /* 0x000fec0003800000 */
.L_x_12920:
[----:B------:R-:W2:Y:S01]  /*4fd0*/  LDL R186, [R1] ;  /* 0x0000000001ba7983 */ /* 0x000ea20000100800 */
[----:B-1----:R-:W1:Y:S01]  /*4fe0*/  @P2 LDC R3, c[0x0][0x40c] ;  /* 0x00010300ff032b82 */ /* 0x002e620000000800 */
[----:B-----5:R-:W-:Y:S01]  /*4ff0*/  ISETP.GT.AND P0, PT, R5, RZ, PT ;  /* 0x000000ff0500720c */ /* 0x020fe20003f04270 */
[----:B------:R-:W-:Y:S01]  /*5000*/  @P1 FFMA.FTZ R168, R0, R183, R182 ;  /* 0x000000b700a81223 */ /* 0x000fe200000100b6 */
[--C-:B------:R-:W-:Y:S02]  /*5010*/  HADD2.F32 R187, -RZ, R152.reuse.H0_H0 ;  /* 0x20000098ffbb7230 */ /* 0x100fe40000004100 */
[----:B------:R-:W-:Y:S02]  /*5020*/  @P2 HADD2.F32 R188, -RZ, R179.H0_H0 ;  /* 0x200000b3ffbc2230 */ /* 0x000fe40000004100 */
[----:B------:R-:W-:Y:S01]  /*5030*/  @P1 FADD.FTZ R168, R199, -R168 ;  /* 0x800000a8c7a81221 */ /* 0x000fe20000010000 */
[----:B------:R-:W3:Y:S03]  /*5040*/  @P2 LDC R2, c[0x0][0x40c] ;  /* 0x00010300ff022b82 */ /* 0x000ee60000000800 */
[----:B------:R-:W-:Y:S01]  /*5050*/  @P1 FFMA.FTZ R187, R4, R168, R187 ;  /* 0x000000a804bb1223 */ /* 0x000fe200000100bb */
[----:B------:R-:W-:-:S02]  /*5060*/  HADD2.F32 R168, -RZ, R152.H1_H1 ;  /* 0x30000098ffa87230 */ /* 0x000fc40000004100 */
[----:B------:R-:W-:Y:S02]  /*5070*/  @P0 FFMA.FTZ R169, R200, R183, R182 ;  /* 0x000000b7c8a90223 */ /* 0x000fe400000100b6 */
[----:B------:R-:W4:Y:S01]  /*5080*/  @P2 LDC R171, c[0x0][0x40c] ;  /* 0x00010300ffab2b82 */ /* 0x000f220000000800 */
[----:B-1----:R-:W-:Y:S01]  /*5090*/  @P2 FMUL.FTZ R170, R187, R3 ;  /* 0x00000003bbaa2220 */ /* 0x002fe20000410000 */
[----:B------:R-:W-:-:S05]  /*50a0*/  @P2 HADD2.F32 R3, -RZ, R176.H0_H0 ;  /* 0x200000b0ff032230 */ /* 0x000fca0000004100 */
[-C--:B------:R-:W-:Y:S01]  /*50b0*/  @P2 FFMA.FTZ R112, R3, R170.reuse, R112 ;  /* 0x000000aa03702223 */ /* 0x080fe20000010070 */
[----:B------:R-:W-:Y:S01]  /*50c0*/  @P0 FFMA.FTZ R3, R198, R183, R182 ;  /* 0x000000b7c6030223 */ /* 0x000fe200000100b6 */
[----:B------:R-:W-:-:S03]  /*50d0*/  @P2 FMUL.FTZ R170, R28, R170 ;  /* 0x000000aa1caa2220 */ /* 0x000fc60000410000 */
[----:B------:R-:W-:Y:S02]  /*50e0*/  @P0 FADD.FTZ R3, R252, -R3 ;  /* 0x80000003fc030221 */ /* 0x000fe40000010000 */
[----:B------:R-:W-:-:S04]  /*50f0*/  @P2 F2FP.F16.F32.PACK_AB R170, RZ, R170 ;  /* 0x000000aaffaa223e */ /* 0x000fc800000000ff */
[----:B------:R-:W-:Y:S01]  /*5100*/  @P2 PRMT R68, R170, 0x7610, R68 ;  /* 0x00007610aa442816 */ /* 0x000fe20000000044 */
[----:B------:R-:W-:Y:S02]  /*5110*/  @P2 HADD2.F32 R170, -RZ, R177.H0_H0 ;  /* 0x200000b1ffaa2230 */ /* 0x000fe40000004100 */
[----:B--2---:R-:W-:-:S04]  /*5120*/  @P0 FADD.FTZ R169, R186, -R169 ;  /* 0x800000a9baa90221 */ /* 0x004fc80000010000 */
[----:B------:R-:W-:Y:S01]  /*5130*/  @P0 FFMA.FTZ R168, R4, R169, R168 ;  /* 0x000000a904a80223 */ /* 0x000fe200000100a8 */
[----:B------:R-:W-:-:S03]  /*5140*/  @P2 HADD2.F32 R169, -RZ, R176.H1_H1 ;  /* 0x300000b0ffa92230 */ /* 0x000fc60000004100 */
[C---:B---3--:R-:W-:Y:S01]  /*5150*/  @P2 FMUL.FTZ R2, R168.reuse, R2 ;  /* 0x00000002a8022220 */ /* 0x048fe20000410000 */
[----:B------:R-:W-:-:S03]  /*5160*/  F2FP.F16.F32.PACK_AB R168, R168, R187 ;  /* 0x000000bba8a8723e */ /* 0x000fc600000000ff */
[-C--:B------:R-:W-:Y:S01]  /*5170*/  @P2 FFMA.FTZ R113, R169, R2.reuse, R113 ;  /* 0x00000002a9712223 */ /* 0x080fe20000010071 */
[----:B------:R-:W-:Y:S02]  /*5180*/  HADD2.F32 R169, -RZ, R153.H0_H0 ;  /* 0x20000099ffa97230 */ /* 0x000fe40000004100 */
[----:B------:R-:W-:-:S03]  /*5190*/  @P2 FMUL.FTZ R2, R29, R2 ;  /* 0x000000021d022220 */ /* 0x000fc60000410000 */
[----:B------:R-:W-:Y:S01]  /*51a0*/  @P0 FFMA.FTZ R169, R4, R3, R169 ;  /* 0x0000000304a90223 */ /* 0x000fe200000100a9 */
[----:B------:R-:W-:Y:S01]  /*51b0*/  @P0 FFMA.FTZ R3, R197, R183, R182 ;  /* 0x000000b7c5030223 */ /* 0x000fe200000100b6 */
[----:B------:R-:W-:-:S03]  /*51c0*/  @P2 F2FP.F16.F32.PACK_AB R2, RZ, R2 ;  /* 0x00000002ff02223e */ /* 0x000fc600000000ff */
[----:B------:R-:W-:Y:S01]  /*51d0*/  @P0 FADD.FTZ R186, R251, -R3 ;  /* 0x80000003fbba0221 */ /* 0x000fe20000010000 */
[----:B------:R-:W-:Y:S01]  /*51e0*/  HADD2.F32 R3, -RZ, R153.H1_H1 ;  /* 0x30000099ff037230 */ /* 0x000fe20000004100 */
[----:B------:R-:W-:Y:S01]  /*51f0*/  @P2 PRMT R68, R68, 0x5410, R2 ;  /* 0x0000541044442816 */ /* 0x000fe20000000002 */
[----:B----4-:R-:W-:Y:S01]  /*5200*/  @P2 FMUL.FTZ R2, R169, R171 ;  /* 0x000000aba9022220 */ /* 0x010fe20000410000 */
[----:B------:R-:W-:Y:S02]  /*5210*/  @P2 HADD2.F32 R171, -RZ, R177.H1_H1 ;  /* 0x300000b1ffab2230 */ /* 0x000fe40000004100 */
[----:B------:R-:W-:Y:S01]  /*5220*/  @P0 FFMA.FTZ R3, R4, R186, R3 ;  /* 0x000000ba04030223 */ /* 0x000fe20000010003 */
[-C--:B------:R-:W-:Y:S01]  /*5230*/  @P2 FFMA.FTZ R114, R170, R2.reuse, R114 ;  /* 0x00000002aa722223 */ /* 0x080fe20000010072 */
[----:B------:R-:W1:Y:S01]  /*5240*/  @P2 LDC R186, c[0x0][0x40c] ;  /* 0x00010300ffba2b82 */ /* 0x000e620000000800 */
[----:B------:R-:W-:Y:S02]  /*5250*/  @P2 FMUL.FTZ R2, R30, R2 ;  /* 0x000000021e022220 */ /* 0x000fe40000410000 */
[----:B------:R-:W-:-:S03]  /*5260*/  F2FP.F16.F32.PACK_AB R169, R3, R169 ;  /* 0x000000a903a9723e */ /* 0x000fc600000000ff */
[----:B------:R-:W-:-:S04]  /*5270*/  @P2 F2FP.F16.F32.PACK_AB R2, RZ, R2 ;  /* 0x00000002ff02223e */ /* 0x000fc800000000ff */
[----:B------:R-:W-:Y:S01]  /*5280*/  @P2 PRMT R69, R2, 0x7610, R69 ;  /* 0x0000761002452816 */ /* 0x000fe20000000045 */
[----:B-1----:R-:W-:Y:S01]  /*5290*/  @P2 FMUL.FTZ R170, R3, R186 ;  /* 0x000000ba03aa2220 */ /* 0x002fe20000410000 */
[----:B------:R-:W-:-:S03]  /*52a0*/  @P0 FFMA.FTZ R3, R193, R183, R182 ;  /* 0x000000b7c1030223 */ /* 0x000fc600000100b6 */
[-C--:B------:R-:W-:Y:S01]  /*52b0*/  @P2 FFMA.FTZ R115, R171, R170.reuse, R115 ;  /* 0x000000aaab732223 */ /* 0x080fe20000010073 */
[----:B------:R-:W-:Y:S01]  /*52c0*/  @P2 FMUL.FTZ R171, R31, R170 ;  /* 0x000000aa1fab2220 */ /* 0x000fe20000410000 */
[----:B------:R-:W-:Y:S01]  /*52d0*/  @P0 FFMA.FTZ R170, R196, R183, R182 ;  /* 0x000000b7c4aa0223 */ /* 0x000fe200000100b6 */
[----:B------:R-:W-:-:S03]  /*52e0*/  @P0 FADD.FTZ R3, R247, -R3 ;  /* 0x80000003f7030221 */ /* 0x000fc60000010000 */
[----:B------:R-:W-:Y:S01]  /*52f0*/  @P0 FADD.FTZ R186, R250, -R170 ;  /* 0x800000aafaba0221 */ /* 0x000fe20000010000 */
[----:B------:R-:W-:Y:S01]  /*5300*/  HADD2.F32 R170, -RZ, R154.H0_H0 ;  /* 0x2000009affaa7230 */ /* 0x000fe20000004100 */
[----:B------:R-:W-:-:S04]  /*5310*/  @P2 F2FP.F16.F32.PACK_AB R171, RZ, R171 ;  /* 0x000000abffab223e */ /* 0x000fc800000000ff */
[----:B------:R-:W-:Y:S01]  /*5320*/  @P0 FFMA.FTZ R170, R4, R186, R170 ;  /* 0x000000ba04aa0223 */ /* 0x000fe200000100aa */
[----:B------:R-:W-:Y:S01]  /*5330*/  @P2 PRMT R69, R69, 0x5410, R171 ;  /* 0x0000541045452816 */ /* 0x000fe200000000ab */
[----:B------:R-:W1:Y:S01]  /*5340*/  @P2 LDC R186, c[0x0][0x40c] ;  /* 0x00010300ffba2b82 */ /* 0x000e620000000800 */
[----:B------:R-:W-:Y:S02]  /*5350*/  @P2 HADD2.F32 R171, -RZ, R178.H0_H0 ;  /* 0x200000b2ffab2230 */ /* 0x000fe40000004100 */
[----:B-1----:R-:W-:Y:S01]  /*5360*/  @P2 FMUL.FTZ R2, R170, R186 ;  /* 0x000000baaa022220 */ /* 0x002fe20000410000 */
[----:B------:R-:W-:-:S03]  /*5370*/  HADD2.F32 R186, -RZ, R154.H1_H1 ;  /* 0x3000009affba7230 */ /* 0x000fc60000004100 */
[-C--:B------:R-:W-:Y:S01]  /*5380*/  @P2 FFMA.FTZ R116, R171, R2.reuse, R116 ;  /* 0x00000002ab742223 */ /* 0x080fe20000010074 */
        /* <DEDUP_REMOVED lines=11> */
[-C--:B------:R-:W-:Y:S01]  /*5440*/  @P2 FFMA.FTZ R117, R171, R2.reuse, R117 ;  /* 0x00000002ab752223 */ /* 0x080fe20000010075 */
[----:B------:R-:W-:Y:S01]  /*5450*/  @P2 FMUL.FTZ R2, R33, R2 ;  /* 0x0000000221022220 */ /* 0x000fe20000410000 */
[----:B------:R-:W-:Y:S02]  /*5460*/  HADD2.F32 R171, -RZ, R155.H0_H0 ;  /* 0x2000009bffab7230 */ /* 0x000fe40000004100 */
[----:B------:R-:W-:Y:S02]  /*5470*/  @P0 FFMA.FTZ R186, R4, R3, R186 ;  /* 0x0000000304ba0223 */ /* 0x000fe400000100ba */
[----:B------:R-:W1:Y:S01]  /*5480*/  @P2 LDC R3, c[0x0][0x40c] ;  /* 0x00010300ff032b82 */ /* 0x000e620000000800 */
[----:B------:R-:W-:-:S04]  /*5490*/  @P2 F2FP.F16.F32.PACK_AB R2, RZ, R2 ;  /* 0x00000002ff02223e */ /* 0x000fc800000000ff */
[----:B------:R-:W-:Y:S01]  /*54a0*/  @P2 PRMT R70, R70, 0x5410, R2 ;  /* 0x0000541046462816 */ /* 0x000fe20000000002 */
[----:B------:R-:W-:-:S04]  /*54b0*/  @P0 FFMA.FTZ R2, R194, R183, R182 ;  /* 0x000000b7c2020223 */ /* 0x000fc800000100b6 */
[----:B------:R-:W-:-:S04]  /*54c0*/  @P0 FADD.FTZ R2, R248, -R2 ;  /* 0x80000002f8020221 */ /* 0x000fc80000010000 */
[----:B------:R-:W-:Y:S02]  /*54d0*/  @P0 FFMA.FTZ R171, R4, R2, R171 ;  /* 0x0000000204ab0223 */ /* 0x000fe400000100ab */
[----:B------:R-:W2:Y:S01]  /*54e0*/  @P2 LDC R2, c[0x0][0x40c] ;  /* 0x00010300ff022b82 */ /* 0x000ea20000000800 */
[C---:B-1----:R-:W-:Y:S01]  /*54f0*/  @P2 FMUL.FTZ R3, R186.reuse, R3 ;  /* 0x00000003ba032220 */ /* 0x042fe20000410000 */
[----:B--2---:R-:W-:Y:S01]  /*5500*/  @P2 FMUL.FTZ R2, R171, R2 ;  /* 0x00000002ab022220 */ /* 0x004fe20000410000 */
[----:B------:R-:W-:-:S03]  /*5510*/  F2FP.F16.F32.PACK_AB R171, R186, R171 ;  /* 0x000000abbaab723e */ /* 0x000fc600000000ff */
[-C--:B------:R-:W-:Y:S01]  /*5520*/  @P2 FFMA.FTZ R118, R188, R2.reuse, R118 ;  /* 0x00000002bc762223 */ /* 0x080fe20000010076 */
[----:B------:R-:W-:Y:S02]  /*5530*/  @P2 HADD2.F32 R188, -RZ, R179.H1_H1 ;  /* 0x300000b3ffbc2230 */ /* 0x000fe40000004100 */
[----:B------:R-:W-:-:S03]  /*5540*/  @P2 FMUL.FTZ R2, R34, R2 ;  /* 0x0000000222022220 */ /* 0x000fc60000410000 */
[-C--:B------:R-:W-:Y:S01]  /*5550*/  @P2 FFMA.FTZ R119, R188, R3.reuse, R119 ;  /* 0x00000003bc772223 */ /* 0x080fe20000010077 */
[----:B------:R-:W-:Y:S01]  /*5560*/  @P2 FMUL.FTZ R3, R35, R3 ;  /* 0x0000000323032220 */ /* 0x000fe20000410000 */
[----:B------:R-:W-:-:S04]  /*5570*/  @P2 F2FP.F16.F32.PACK_AB R2, RZ, R2 ;  /* 0x00000002ff02223e */ /* 0x000fc800000000ff */
[----:B------:R-:W-:Y:S02]  /*5580*/  @P2 F2FP.F16.F32.PACK_AB R3, RZ, R3 ;  /* 0x00000003ff03223e */ /* 0x000fe400000000ff */
[----:B------:R-:W-:-:S04]  /*5590*/  @P2 PRMT R71, R2, 0x7610, R71 ;  /* 0x0000761002472816 */ /* 0x000fc80000000047 */
[----:B------:R-:W-:-:S07]  /*55a0*/  @P2 PRMT R71, R71, 0x5410, R3 ;  /* 0x0000541047472816 */ /* 0x000fce0000000003 */
.L_x_12919:
[----:B------:R-:W-:Y:S05]  /*55b0*/  BSYNC.RECONVERGENT B2 ;  /* 0x0000000000027941 */ /* 0x000fea0003800200 */
.L_x_12902:
        /* <DEDUP_REMOVED lines=10> */
.L_x_12899:
[----:B------:R-:W-:Y:S05]  /*5660*/  BSYNC.RECONVERGENT B1 ;  /* 0x0000000000017941 */ /* 0x000fea0003800200 */
.L_x_12898:
        /* <DEDUP_REMOVED lines=8> */
.L_x_12924:
[----:B------:R-:W-:Y:S05]  /*56f0*/  BSYNC.RECONVERGENT B2 ;  /* 0x0000000000027941 */ /* 0x000fea0003800200 */
.L_x_12923:
        /* <DEDUP_REMOVED lines=9> */
[----:B-12---:R-:W1:Y:S01]  /*5790*/  @P2 LDC R2, c[0x0][0x40c] ;  /* 0x00010300ff022b82 */ /* 0x006e620000000800 */
[----:B------:R-:W-:Y:S02]  /*57a0*/  HADD2.F32 R184, -RZ, R157.H1_H1 ;  /* 0x3000009dffb87230 */ /* 0x000fe40000004100 */
[----:B------:R-:W-:-:S05]  /*57b0*/  @P2 HADD2.F32 R186, -RZ, R179.H0_H0 ;  /* 0x200000b3ffba2230 */ /* 0x000fca0000004100 */
[----:B------:R-:W2:Y:S04]  /*57c0*/  @P2 LDC R171, c[0x0][0x40c] ;  /* 0x00010300ffab2b82 */ /* 0x000ea80000000800 */
[-CC-:B------:R-:W-:Y:S01]  /*57d0*/  @P1 FFMA.FTZ R3, R23, R183.reuse, R182.reuse ;  /* 0x000000b717031223 */ /* 0x180fe200000100b6 */
[----:B------:R-:W-:-:S03]  /*57e0*/  @P1 FFMA.FTZ R169, R22, R183, R182 ;  /* 0x000000b716a91223 */ /* 0x000fc600000100b6 */
[----:B------:R-:W-:Y:S01]  /*57f0*/  @P1 FADD.FTZ R168, R246, -R3 ;  /* 0x80000003f6a81221 */ /* 0x000fe20000010000 */
[--C-:B------:R-:W-:Y:S02]  /*5800*/  HADD2.F32 R3, -RZ, R156.reuse.H0_H0 ;  /* 0x2000009cff037230 */ /* 0x100fe40000004100 */
[----:B------:R-:W-:Y:S01]  /*5810*/  @P1 FADD.FTZ R169, R245, -R169 ;  /* 0x800000a9f5a91221 */ /* 0x000fe20000010000 */
[----:B------:R-:W3:Y:S02]  /*5820*/  @P2 LDC R185, c[0x0][0x40c] ;  /* 0x00010300ffb92b82 */ /* 0x000ee40000000800 */
[----:B------:R-:W-:Y:S01]  /*5830*/  @P1 FFMA.FTZ R3, R4, R168, R3 ;  /* 0x000000a804031223 */ /* 0x000fe20000010003 */
[----:B------:R-:W-:-:S05]  /*5840*/  HADD2.F32 R168, -RZ, R156.H1_H1 ;  /* 0x3000009cffa87230 */ /* 0x000fca0000004100 */
[----:B------:R-:W-:Y:S01]  /*5850*/  @P1 FFMA.FTZ R168, R4, R169, R168 ;  /* 0x000000a904a81223 */ /* 0x000fe200000100a8 */
[----:B------:R-:W-:-:S03]  /*5860*/  @P2 HADD2.F32 R169, -RZ, R176.H1_H1 ;  /* 0x300000b0ffa92230 */ /* 0x000fc60000004100 */
[C---:B-1----:R-:W-:Y:S01]  /*5870*/  @P2 FMUL.FTZ R170, R168.reuse, R2 ;  /* 0x00000002a8aa2220 */ /* 0x042fe20000410000 */
[----:B------:R-:W-:Y:S02]  /*5880*/  @P2 HADD2.F32 R2, -RZ, R176.H0_H0 ;  /* 0x200000b0ff022230 */ /* 0x000fe40000004100 */
[----:B--2---:R-:W-:Y:S01]  /*5890*/  @P2 FMUL.FTZ R171, R3, R171 ;  /* 0x000000ab03ab2220 */ /* 0x004fe20000410000 */
[----:B------:R-:W-:Y:S01]  /*58a0*/  F2FP.F16.F32.PACK_AB R168, R168, R3 ;  /* 0x00000003a8a8723e */ /* 0x000fe200000000ff */
[-C--:B------:R-:W-:Y:S01]  /*58b0*/  @P2 FFMA.FTZ R121, R169, R170.reuse, R121 ;  /* 0x000000aaa9792223 */ /* 0x080fe20000010079 */
[----:B------:R-:W-:Y:S02]  /*58c0*/  HADD2.F32 R169, -RZ, R157.H0_H0 ;  /* 0x2000009dffa97230 */ /* 0x000fe40000004100 */
[----:B------:R-:W-:Y:S01]  /*58d0*/  @P2 FFMA.FTZ R120, R2, R171, R120 ;  /* 0x000000ab02782223 */ /* 0x000fe20000010078 */
[----:B------:R-:W-:Y:S01]  /*58e0*/  @P1 FFMA.FTZ R2, R21, R183, R182 ;  /* 0x000000b715021223 */ /* 0x000fe200000100b6 */
[----:B------:R-:W-:Y:S01]  /*58f0*/  @P2 FMUL.FTZ R171, R36, R171 ;  /* 0x000000ab24ab2220 */ /* 0x000fe20000410000 */
[----:B------:R-:W-:-:S02]  /*5900*/  @P2 FMUL.FTZ R170, R37, R170 ;  /* 0x000000aa25aa2220 */ /* 0x000fc40000410000 */
[----:B------:R-:W-:-:S03]  /*5910*/  @P1 FADD.FTZ R2, R244, -R2 ;  /* 0x80000002f4021221 */ /* 0x000fc60000010000 */
[----:B------:R-:W-:Y:S01]  /*5920*/  @P2 F2FP.F16.F32.PACK_AB R170, RZ, R170 ;  /* 0x000000aaffaa223e */ /* 0x000fe200000000ff */
[----:B------:R-:W-:Y:S01]  /*5930*/  @P1 FFMA.FTZ R169, R4, R2, R169 ;  /* 0x0000000204a91223 */ /* 0x000fe200000100a9 */
[----:B------:R-:W-:Y:S01]  /*5940*/  @P2 F2FP.F16.F32.PACK_AB R2, RZ, R171 ;  /* 0x000000abff02223e */ /* 0x000fe200000000ff */
[----:B------:R-:W-:-:S03]  /*5950*/  @P1 FFMA.FTZ R171, R20, R183, R182 ;  /* 0x000000b714ab1223 */ /* 0x000fc600000100b6 */
[----:B------:R-:W-:Y:S01]  /*5960*/  @P2 PRMT R68, R2, 0x7610, R68 ;  /* 0x0000761002442816 */ /* 0x000fe20000000044 */
[----:B------:R-:W-:Y:S01]  /*5970*/  @P1 FADD.FTZ R171, R243, -R171 ;  /* 0x800000abf3ab1221 */ /* 0x000fe20000010000 */
[----:B---3--:R-:W-:Y:S02]  /*5980*/  @P2 FMUL.FTZ R2, R169, R185 ;  /* 0x000000b9a9022220 */ /* 0x008fe40000410000 */
[----:B------:R-:W-:Y:S01]  /*5990*/  @P2 PRMT R68, R68, 0x5410, R170 ;  /* 0x0000541044442816 */ /* 0x000fe200000000aa */
[----:B------:R-:W-:Y:S01]  /*59a0*/  @P1 FFMA.FTZ R184, R4, R171, R184 ;  /* 0x000000ab04b81223 */ /* 0x000fe200000100b8 */
[--C-:B------:R-:W-:Y:S01]  /*59b0*/  @P2 HADD2.F32 R170, -RZ, R177.reuse.H0_H0 ;  /* 0x200000b1ffaa2230 */ /* 0x100fe20000004100 */
[----:B------:R-:W1:Y:S03]  /*59c0*/  @P2 LDC R171, c[0x0][0x40c] ;  /* 0x00010300ffab2b82 */ /* 0x000e660000000800 */
[----:B------:R-:W-:Y:S01]  /*59d0*/  F2FP.F16.F32.PACK_AB R169, R184, R169 ;  /* 0x000000a9b8a9723e */ /* 0x000fe200000000ff */
[----:B------:R-:W-:Y:S01]  /*59e0*/  @P2 FFMA.FTZ R122, R170, R2, R122 ;  /* 0x00000002aa7a2223 */ /* 0x000fe2000001007a */
[----:B------:R-:W-:-:S02]  /*59f0*/  @P2 HADD2.F32 R170, -RZ, R177.H1_H1 ;  /* 0x300000b1ffaa2230 */ /* 0x000fc40000004100 */
[----:B------:R-:W-:-:S05]  /*5a00*/  @P2 FMUL.FTZ R2, R38, R2 ;  /* 0x0000000226022220 */ /* 0x000fca0000410000 */
[----:B------:R-:W-:-:S04]  /*5a10*/  @P2 F2FP.F16.F32.PACK_AB R2, RZ, R2 ;  /* 0x00000002ff02223e */ /* 0x000fc800000000ff */
[----:B------:R-:W-:Y:S01]  /*5a20*/  @P2 PRMT R69, R2, 0x7610, R69 ;  /* 0x0000761002452816 */ /* 0x000fe20000000045 */
[----:B-1----:R-:W-:Y:S01]  /*5a30*/  @P2 FMUL.FTZ R171, R184, R171 ;  /* 0x000000abb8ab2220 */ /* 0x002fe20000410000 */
[----:B------:R-:W-:-:S03]  /*5a40*/  HADD2.F32 R184, -RZ, R159.H1_H1 ;  /* 0x3000009fffb87230 */ /* 0x000fc60000004100 */
[----:B------:R-:W-:Y:S01]  /*5a50*/  @P2 FFMA.FTZ R123, R170, R171, R123 ;  /* 0x000000abaa7b2223 */ /* 0x000fe2000001007b */
[----:B------:R-:W-:Y:S01]  /*5a60*/  @P1 FFMA.FTZ R170, R19, R183, R182 ;  /* 0x000000b713aa1223 */ /* 0x000fe200000100b6 */
[----:B------:R-:W-:-:S03]  /*5a70*/  @P2 FMUL.FTZ R171, R39, R171 ;  /* 0x000000ab27ab2220 */ /* 0x000fc60000410000 */
        /* <DEDUP_REMOVED lines=20> */
[----:B------:R-:W-:-:S03]  /*5bc0*/  @P1 FFMA.FTZ R185, R16, R183, R182 ;  /* 0x000000b710b91223 */ /* 0x000fc600000100b6 */
[-C--:B------:R-:W-:Y:S01]  /*5bd0*/  @P2 FFMA.FTZ R125, R171, R2.reuse, R125 ;  /* 0x00000002ab7d2223 */ /* 0x080fe2000001007d */
[----:B------:R-:W-:Y:S01]  /*5be0*/  @P2 FMUL.FTZ R2, R41, R2 ;  /* 0x0000000229022220 */ /* 0x000fe20000410000 */
[----:B------:R-:W-:-:S04]  /*5bf0*/  @P1 FADD.FTZ R185, R239, -R185 ;  /* 0x800000b9efb91221 */ /* 0x000fc80000010000 */
[----:B------:R-:W-:Y:S01]  /*5c00*/  @P2 F2FP.F16.F32.PACK_AB R2, RZ, R2 ;  /* 0x00000002ff02223e */ /* 0x000fe200000000ff */
[----:B------:R-:W-:-:S03]  /*5c10*/  @P1 FFMA.FTZ R184, R4, R185, R184 ;  /* 0x000000b904b81223 */ /* 0x000fc600000100b8 */
[----:B------:R-:W-:Y:S01]  /*5c20*/  @P2 PRMT R70, R70, 0x5410, R2 ;  /* 0x0000541046462816 */ /* 0x000fe20000000002 */
[----:B------:R-:W-:-:S04]  /*5c30*/  @P1 FFMA.FTZ R2, R17, R183, R182 ;  /* 0x000000b711021223 */ /* 0x000fc800000100b6 */
[----:B------:R-:W-:Y:S01]  /*5c40*/  @P1 FADD.FTZ R171, R240, -R2 ;  /* 0x80000002f0ab1221 */ /* 0x000fe20000010000 */
[----:B------:R-:W-:-:S05]  /*5c50*/  HADD2.F32 R2, -RZ, R159.H0_H0 ;  /* 0x2000009fff027230 */ /* 0x000fca0000004100 */
[----:B------:R-:W-:Y:S02]  /*5c60*/  @P1 FFMA.FTZ R2, R4, R171, R2 ;  /* 0x000000ab04021223 */ /* 0x000fe40000010002 */
[----:B------:R-:W1:Y:S02]  /*5c70*/  @P2 LDC R171, c[0x0][0x40c] ;  /* 0x00010300ffab2b82 */ /* 0x000e640000000800 */
[----:B-1----:R-:W-:-:S04]  /*5c80*/  @P2 FMUL.FTZ R171, R2, R171 ;  /* 0x000000ab02ab2220 */ /* 0x002fc80000410000 */
[-C--:B------:R-:W-:Y:S01]  /*5c90*/  @P2 FFMA.FTZ R126, R186, R171.reuse, R126 ;  /* 0x000000abba7e2223 */ /* 0x080fe2000001007e */
[----:B------:R-:W-:-:S05]  /*5ca0*/  @P2 FMUL.FTZ R171, R42, R171 ;  /* 0x000000ab2aab2220 */ /* 0x000fca0000410000 */
[----:B------:R-:W-:-:S04]  /*5cb0*/  @P2 F2FP.F16.F32.PACK_AB R171, RZ, R171 ;  /* 0x000000abffab223e */ /* 0x000fc800000000ff */
[----:B------:R-:W-:Y:S02]  /*5cc0*/  @P2 PRMT R71, R171, 0x7610, R71 ;  /* 0x00007610ab472816 */ /* 0x000fe40000000047 */
        /* <DEDUP_REMOVED lines=9> */
.L_x_12927:
[----:B-----5:R-:W-:Y:S01]  /*5d60*/  ISETP.GT.AND P1, PT, R5, RZ, PT ;  /* 0x000000ff0500720c */ /* 0x020fe20003f24270 */
[----:B-12---:R-:W-:-:S12]  /*5d70*/  HADD2.F32 R2, -RZ, R156.H0_H0 ;  /* 0x2000009cff027230 */ /* 0x006fd80000004100 */
        /* <DEDUP_REMOVED lines=88> */
.L_x_12926:
[----:B------:R-:W-:-:S04]  /*6300*/  UISETP.NE.U32.AND UP0, UPT, UR20, URZ, UPT ;  /* 0x000000ff1400728c */ /* 0x000fc8000bf05070 */
[----:B------:R-:W-:-:S06]  /*6310*/  UISETP.NE.AND.EX UP0, UPT, UR21, URZ, UPT, UP0 ;  /* 0x000000ff1500728c */ /* 0x000fcc000bf05300 */
[----:B------:R-:W-:-:S13]  /*6320*/  PLOP3.LUT P0, PT, PT, PT, UP0, 0x80, 0x8 ;  /* 0x000000000008781c */ /* 0x000fda0003f0f008 */
[----:B------:R-:W-:Y:S05]  /*6330*/  @!P0 BRA `(.L_x_12929) ;  /* 0x0000000400788947 */ /* 0x000fea0003800000 */
[----:B-12---:R-:W1:Y:S01]  /*6340*/  @P2 LDC R2, c[0x0][0x40c] ;  /* 0x00010300ff022b82 */ /* 0x006e620000000800 */
[----:B------:R-:W-:Y:S01]  /*6350*/  FFMA.FTZ R3, R19, R183, R182 ;  /* 0x000000b713037223 */ /* 0x000fe200000100b6 */
[----:B-----5:R-:W-:Y:S01]  /*6360*/  ISETP.GT.AND P1, PT, R5, RZ, PT ;  /* 0x000000ff0500720c */ /* 0x020fe20003f24270 */
[----:B------:R-:W-:Y:S02]  /*6370*/  @P2 HADD2.F32 R169, -RZ, R177.H0_H0 ;  /* 0x200000b1ffa92230 */ /* 0x000fe40000004100 */
[----:B------:R-:W-:Y:S01]  /*6380*/  FADD.FTZ R3, R242, -R3 ;  /* 0x80000003f2037221 */ /* 0x000fe20000010000 */
[----:B------:R-:W-:-:S03]  /*6390*/  @P2 HADD2.F32 R171, -RZ, R176.H1_H1 ;  /* 0x300000b0ffab2230 */ /* 0x000fc60000004100 */
[----:B------:R-:W-:-:S05]  /*63a0*/  FMUL.FTZ R3, R4, R3 ;  /* 0x0000000304037220 */ /* 0x000fca0000410000 */
[----:B------:R-:W-:Y:S01]  /*63b0*/  FSEL R170, R3, RZ, P1 ;  /* 0x000000ff03aa7208 */ /* 0x000fe20000800000 */
[----:B------:R-:W-:-:S04]  /*63c0*/  @P2 HADD2.F32 R3, -RZ, R178.H0_H0 ;  /* 0x200000b2ff032230 */ /* 0x000fc80000004100 */
[----:B-1----:R-:W-:Y:S02]  /*63d0*/  @P2 FMUL.FTZ R168, R2, R170 ;  /* 0x000000aa02a82220 */ /* 0x002fe40000410000 */
[----:B------:R-:W1:Y:S02]  /*63e0*/  @P2 LDC R2, c[0x0][0x40c] ;  /* 0x00010300ff022b82 */ /* 0x000e640000000800 */
[-C--:B------:R-:W-:Y:S01]  /*63f0*/  @P2 FFMA.FTZ R124, R3, R168.reuse, R124 ;  /* 0x000000a8037c2223 */ /* 0x080fe2000001007c */
[----:B------:R-:W-:Y:S01]  /*6400*/  FFMA.FTZ R3, R18, R183, R182 ;  /* 0x000000b712037223 */ /* 0x000fe200000100b6 */
[----:B------:R-:W-:-:S03]  /*6410*/  @P2 FMUL.FTZ R168, R40, R168 ;  /* 0x000000a828a82220 */ /* 0x000fc60000410000 */
[----:B------:R-:W-:Y:S02]  /*6420*/  FADD.FTZ R3, R241, -R3 ;  /* 0x80000003f1037221 */ /* 0x000fe40000010000 */
[----:B------:R-:W-:Y:S02]  /*6430*/  @P2 F2FP.F16.F32.PACK_AB R168, RZ, R168 ;  /* 0x000000a8ffa8223e */ /* 0x000fe400000000ff */
[----:B------:R-:W-:Y:S02]  /*6440*/  FMUL.FTZ R3, R4, R3 ;  /* 0x0000000304037220 */ /* 0x000fe40000410000 */
[----:B------:R-:W-:Y:S01]  /*6450*/  @P2 PRMT R70, R168, 0x7610, R70 ;  /* 0x00007610a8462816 */ /* 0x000fe20000000046 */
[----:B------:R-:W-:Y:S02]  /*6460*/  @P2 HADD2.F32 R168, -RZ, R178.H1_H1 ;  /* 0x300000b2ffa82230 */ /* 0x000fe40000004100 */
[----:B------:R-:W-:-:S04]  /*6470*/  FSEL R3, R3, RZ, P1 ;  /* 0x000000ff03037208 */ /* 0x000fc80000800000 */
[----:B------:R-:W-:Y:S01]  /*6480*/  F2FP.F16.F32.PACK_AB R170, R3, R170 ;  /* 0x000000aa03aa723e */ /* 0x000fe200000000ff */
[----:B-1----:R-:W-:-:S04]  /*6490*/  @P2 FMUL.FTZ R2, R2, R3 ;  /* 0x0000000302022220 */ /* 0x002fc80000410000 */
[-C--:B------:R-:W-:Y:S01]  /*64a0*/  @P2 FFMA.FTZ R125, R168, R2.reuse, R125 ;  /* 0x00000002a87d2223 */ /* 0x080fe2000001007d */
[----:B------:R-:W-:Y:S01]  /*64b0*/  @P2 FMUL.FTZ R2, R41, R2 ;  /* 0x0000000229022220 */ /* 0x000fe20000410000 */
[----:B------:R-:W1:Y:S04]  /*64c0*/  @P2 LDC R168, c[0x0][0x40c] ;  /* 0x00010300ffa82b82 */ /* 0x000e680000000800 */
[----:B------:R-:W-:-:S04]  /*64d0*/  @P2 F2FP.F16.F32.PACK_AB R2, RZ, R2 ;  /* 0x00000002ff02223e */ /* 0x000fc800000000ff */
        /* <DEDUP_REMOVED lines=8> */
[----:B------:R-:W-:-:S04]  /*6560*/  @P2 HADD2.F32 R169, -RZ, R177.H1_H1 ;  /* 0x300000b1ffa92230 */ /* 0x000fc80000004100 */
        /* <DEDUP_REMOVED lines=10> */
[----:B------:R-:W-:Y:S02]  /*6610*/  F2FP.F16.F32.PACK_AB R169, R3, R2 ;  /* 0x0000000203a9723e */ /* 0x000fe400000000ff */
[----:B------:R-:W1:Y:S02]  /*6620*/  @P2 LDC R2, c[0x0][0x40c] ;  /* 0x00010300ff022b82 */ /* 0x000e640000000800 */
        /* <DEDUP_REMOVED lines=19> */
[----:B------:R-:W-:-:S03]  /*6760*/  FFMA.FTZ R3, R17, R183, R182 ;  /* 0x000000b711037223 */ /* 0x000fc600000100b6 */
[-C--:B------:R-:W-:Y:S01]  /*6770*/  @P2 FFMA.FTZ R121, R171, R2.reuse, R121 ;  /* 0x00000002ab792223 */ /* 0x080fe20000010079 */
[----:B------:R-:W-:Y:S01]  /*6780*/  @P2 FMUL.FTZ R2, R37, R2 ;  /* 0x0000000225022220 */ /* 0x000fe20000410000 */
[----:B------:R-:W-:Y:S01]  /*6790*/  FADD.FTZ R3, R240, -R3 ;  /* 0x80000003f0037221 */ /* 0x000fe20000010000 */
[----:B------:R-:W-:-:S03]  /*67a0*/  @P2 HADD2.F32 R171, -RZ, R179.H0_H0 ;  /* 0x200000b3ffab2230 */ /* 0x000fc60000004100 */
[----:B------:R-:W-:Y:S01]  /*67b0*/  @P2 F2FP.F16.F32.PACK_AB R2, RZ, R2 ;  /* 0x00000002ff02223e */ /* 0x000fe200000000ff */
[----:B------:R-:W-:-:S03]  /*67c0*/  FMUL.FTZ R3, R4, R3 ;  /* 0x0000000304037220 */ /* 0x000fc60000410000 */
[----:B------:R-:W-:Y:S02]  /*67d0*/  @P2 PRMT R68, R68, 0x5410, R2 ;  /* 0x0000541044442816 */ /* 0x000fe40000000002 */
[----:B------:R-:W1:Y:S01]  /*67e0*/  @P2 LDC R2, c[0x0][0x40c] ;  /* 0x00010300ff022b82 */ /* 0x000e620000000800 */
[----:B------:R-:W-:-:S05]  /*67f0*/  FSEL R3, R3, RZ, P1 ;  /* 0x000000ff03037208 */ /* 0x000fca0000800000 */
        /* <DEDUP_REMOVED lines=18> */
.L_x_12929:
[----:B------:R-:W-:Y:S04]  /*6920*/  BSSY.RECONVERGENT B3, `(.L_x_12930) ;  /* 0x000000d000037945 */ /* 0x000fe80003800200 */
[----:B------:R-:W-:Y:S05]  /*6930*/  @!P2 BRA `(.L_x_12931) ;  /* 0x00000000002ca947 */ /* 0x000fea0003800000 */
[----:B-12---:R-:W-:Y:S01]  /*6940*/  FFMA.FTZ R2, R23, R183, R182 ;  /* 0x000000b717027223 */ /* 0x006fe200000100b6 */
[----:B-----5:R-:W-:Y:S01]  /*6950*/  ISETP.GT.AND P1, PT, R5, RZ, PT ;  /* 0x000000ff0500720c */ /* 0x020fe20003f24270 */
[----:B------:R-:W-:Y:S02]  /*6960*/  HADD2.F32 R3, -RZ, R176.H0_H0 ;  /* 0x200000b0ff037230 */ /* 0x000fe40000004100 */
[----:B------:R-:W-:-:S04]  /*6970*/  FADD.FTZ R2, R246, -R2 ;  /* 0x80000002f6027221 */ /* 0x000fc80000010000 */
[----:B------:R-:W-:-:S05]  /*6980*/  FMUL.FTZ R2, R4, R2 ;  /* 0x0000000204027220 */ /* 0x000fca0000410000 */
[----:B------:R-:W-:-:S05]  /*6990*/  FSEL R2, R2, RZ, P1 ;  /* 0x000000ff02027208 */ /* 0x000fca0000800000 */
[----:B------:R-:W-:-:S04]  /*69a0*/  FMUL.FTZ R2, R2, UR12 ;  /* 0x0000000c02027c20 */ /* 0x000fc80008410000 */
[-C--:B------:R-:W-:Y:S01]  /*69b0*/  FFMA.FTZ R120, R3, R2.reuse, R120 ;  /* 0x0000000203787223 */ /* 0x080fe20000010078 */
[----:B------:R-:W-:-:S05]  /*69c0*/  FMUL.FTZ R2, R36, R2 ;  /* 0x0000000224027220 */ /* 0x000fca0000410000 */
[----:B------:R-:W-:-:S04]  /*69d0*/  F2FP.F16.F32.PACK_AB R2, RZ, R2 ;  /* 0x00000002ff02723e */ /* 0x000fc800000000ff */
[----:B------:R-:W-:-:S07]  /*69e0*/  PRMT R68, R2, 0x7610, R68 ;  /* 0x0000761002447816 */ /* 0x000fce0000000044 */
.L_x_12931:
[----:B------:R-:W-:Y:S05]  /*69f0*/  BSYNC.RECONVERGENT B3 ;  /* 0x0000000000037941 */ /* 0x000fea0003800200 */
.L_x_12930:
[----:B------:R-:W-:Y:S04]  /*6a00*/  BSSY.RECONVERGENT B3, `(.L_x_12932) ;  /* 0x000000d000037945 */ /* 0x000fe80003800200 */
[----:B------:R-:W-:Y:S05]  /*6a10*/  @!P2 BRA `(.L_x_12933) ;  /* 0x00000000002ca947 */ /* 0x000fea0003800000 */
[----:B-12---:R-:W-:Y:S01]  /*6a20*/  FFMA.FTZ R2, R22, R183, R182 ;  /* 0x000000b716027223 */ /* 0x006fe200000100b6 */
[----:B-----5:R-:W-:Y:S01]  /*6a30*/  ISETP.GT.AND P1, PT, R5, RZ, PT ;  /* 0x000000ff0500720c */ /* 0x020fe20003f24270 */
[----:B------:R-:W-:Y:S02]  /*6a40*/  HADD2.F32 R3, -RZ, R176.H1_H1 ;  /* 0x300000b0ff037230 */ /* 0x000fe40000004100 */
        /* <DEDUP_REMOVED lines=8> */
.L_x_12933:
[----:B------:R-:W-:Y:S05]  /*6ad0*/  BSYNC.RECONVERGENT B3 ;  /* 0x0000000000037941 */ /* 0x000fea0003800200 */
.L_x_12932:
        /* <DEDUP_REMOVED lines=13> */
.L_x_12935:
[----:B------:R-:W-:Y:S05]  /*6bb0*/  BSYNC.RECONVERGENT B3 ;  /* 0x0000000000037941 */ /* 0x000fea0003800200 */
.L_x_12934:
        /* <DEDUP_REMOVED lines=13> */
.L_x_12937:
[----:B------:R-:W-:Y:S05]  /*6c90*/  BSYNC.RECONVERGENT B3 ;  /* 0x0000000000037941 */ /* 0x000fea0003800200 */
.L_x_12936:
        /* <DEDUP_REMOVED lines=13> */
.L_x_12939:
[----:B------:R-:W-:Y:S05]  /*6d70*/  BSYNC.RECONVERGENT B3 ;  /* 0x0000000000037941 */ /* 0x000fea0003800200 */
.L_x_12938:
        /* <DEDUP_REMOVED lines=13> */
.L_x_12941:
[----:B------:R-:W-:Y:S05]  /*6e50*/  BSYNC.RECONVERGENT B3 ;  /* 0x0000000000037941 */ /* 0x000fea0003800200 */
.L_x_12940:
        /* <DEDUP_REMOVED lines=13> */
.L_x_12943:
[----:B------:R-:W-:Y:S05]  /*6f30*/  BSYNC.RECONVERGENT B3 ;  /* 0x0000000000037941 */ /* 0x000fea0003800200 */
.L_x_12942:
        /* <DEDUP_REMOVED lines=12> */
.L_x_12928:
[----:B------:R-:W-:Y:S05]  /*7000*/  BSYNC.RECONVERGENT B2 ;  /* 0x0000000000027941 */ /* 0x000fea0003800200 */
.L_x_12925:
        /* <DEDUP_REMOVED lines=8> */
.L_x_12922:
[----:B------:R-:W-:Y:S05]  /*7090*/  BSYNC.RECONVERGENT B1 ;  /* 0x0000000000017941 */ /* 0x000fea0003800200 */
.L_x_12921:
        /* <DEDUP_REMOVED lines=8> */
.L_x_12947:
[----:B------:R-:W-:Y:S05]  /*7120*/  BSYNC.RECONVERGENT B2 ;  /* 0x0000000000027941 */ /* 0x000fea0003800200 */
.L_x_12946:
        /* <DEDUP_REMOVED lines=9> */
[----:B-123--:R-:W1:Y:S01]  /*71c0*/  @P2 LDC R2, c[0x0][0x40c] ;  /* 0x00010300ff022b82 */ /* 0x00ee620000000800 */
        /* <DEDUP_REMOVED lines=92> */
.L_x_12950:
[----:B-----5:R-:W-:Y:S01]  /*7790*/  ISETP.GT.AND P1, PT, R5, RZ, PT ;  /* 0x000000ff0500720c */ /* 0x020fe20003f24270 */
[----:B-123--:R-:W-:-:S12]  /*77a0*/  HADD2.F32 R2, -RZ, R160.H0_H0 ;  /* 0x200000a0ff027230 */ /* 0x00efd80000004100 */
        /* <DEDUP_REMOVED lines=88> */
.L_x_12949:
[----:B------:R-:W-:-:S04]  /*7d30*/  UISETP.NE.U32.AND UP0, UPT, UR20, URZ, UPT ;  /* 0x000000ff1400728c */ /* 0x000fc8000bf05070 */
[----:B------:R-:W-:-:S06]  /*7d40*/  UISETP.NE.AND.EX UP0, UPT, UR21, URZ, UPT, UP0 ;  /* 0x000000ff1500728c */ /* 0x000fcc000bf05300 */
[----:B------:R-:W-:-:S13]  /*7d50*/  PLOP3.LUT P0, PT, PT, PT, UP0, 0x80, 0x8 ;  /* 0x000000000008781c */ /* 0x000fda0003f0f008 */
[----:B------:R-:W-:Y:S05]  /*7d60*/  @!P0 BRA `(.L_x_12952) ;  /* 0x0000000400788947 */ /* 0x000fea0003800000 */
[----:B-123--:R-:W1:Y:S01]  /*7d70*/  @P2 LDC R2, c[0x0][0x40c] ;  /* 0x00010300ff022b82 */ /* 0x00ee620000000800 */
        /* <DEDUP_REMOVED lines=93> */
.L_x_12952:
[----:B------:R-:W-:Y:S04]  /*8350*/  BSSY.RECONVERGENT B3, `(.L_x_12953) ;  /* 0x000000d000037945 */ /* 0x000fe80003800200 */
[----:B------:R-:W-:Y:S05]  /*8360*/  @!P2 BRA `(.L_x_12954) ;  /* 0x00000000002ca947 */ /* 0x000fea0003800000 */
[----:B-123--:R-:W-:Y:S01]  /*8370*/  FFMA.FTZ R2, R15, R183, R182 ;  /* 0x000000b70f027223 */ /* 0x00efe200000100b6 */
        /* <DEDUP_REMOVED lines=10> */
.L_x_12954:
[----:B------:R-:W-:Y:S05]  /*8420*/  BSYNC.RECONVERGENT B3 ;  /* 0x0000000000037941 */ /* 0x000fea0003800200 */
.L_x_12953:
[----:B------:R-:W-:Y:S04]  /*8430*/  BSSY.RECONVERGENT B3, `(.L_x_12955) ;  /* 0x000000d000037945 */ /* 0x000fe80003800200 */
[----:B------:R-:W-:Y:S05]  /*8440*/  @!P2 BRA `(.L_x_12956) ;  /* 0x00000000002ca947 */ /* 0x000fea0003800000 */
[----:B-123--:R-:W-:Y:S01]  /*8450*/  FFMA.FTZ R2, R14, R183, R182 ;  /* 0x000000b70e027223 */ /* 0x00efe200000100b6 */
        /* <DEDUP_REMOVED lines=10> */
.L_x_12956:
[----:B------:R-:W-:Y:S05]  /*8500*/  BSYNC.RECONVERGENT B3 ;  /* 0x0000000000037941 */ /* 0x000fea0003800200 */
.L_x_12955:
        /* <DEDUP_REMOVED lines=13> */
.L_x_12958:
[----:B------:R-:W-:Y:S05]  /*85e0*/  BSYNC.RECONVERGENT B3 ;  /* 0x0000000000037941 */ /* 0x000fea0003800200 */
.L_x_12957:
        /* <DEDUP_REMOVED lines=13> */
.L_x_12960:
[----:B------:R-:W-:Y:S05]  /*86c0*/  BSYNC.RECONVERGENT B3 ;  /* 0x0000000000037941 */ /* 0x000fea0003800200 */
.L_x_12959:
        /* <DEDUP_REMOVED lines=13> */
.L_x_12962:
[----:B------:R-:W-:Y:S05]  /*87a0*/  BSYNC.RECONVERGENT B3 ;  /* 0x0000000000037941 */ /* 0x000fea0003800200 */
.L_x_12961:
        /* <DEDUP_REMOVED lines=13> */
.L_x_12964:
[----:B------:R-:W-:Y:S05]  /*8880*/  BSYNC.RECONVERGENT B3 ;  /* 0x0000000000037941 */ /* 0x000fea0003800200 */
.L_x_12963:
        /* <DEDUP_REMOVED lines=13> */
.L_x_12966:
[----:B------:R-:W-:Y:S05]  /*8960*/  BSYNC.RECONVERGENT B3 ;  /* 0x0000000000037941 */ /* 0x000fea0003800200 */
.L_x_12965:
        /* <DEDUP_REMOVED lines=12> */
.L_x_12951:
[----:B------:R-:W-:Y:S05]  /*8a30*/  BSYNC.RECONVERGENT B2 ;  /* 0x0000000000027941 */ /* 0x000fea0003800200 */
.L_x_12948:
        /* <DEDUP_REMOVED lines=8> */
.L_x_12945:
[----:B------:R-:W-:Y:S05]  /*8ac0*/  BSYNC.RECONVERGENT B1 ;  /* 0x0000000000017941 */ /* 0x000fea0003800200 */
.L_x_12944:
        /* <DEDUP_REMOVED lines=8> */
.L_x_12970:
[----:B------:R-:W-:Y:S05]  /*8b50*/  BSYNC.RECONVERGENT B2 ;  /* 0x0000000000027941 */ /* 0x000fea0003800200 */
.L_x_12969:
        /* <DEDUP_REMOVED lines=9> */
[----:B-1234-:R-:W1:Y:S01]  /*8bf0*/  @P2 LDC R2, c[0x0][0x40c] ;  /* 0x00010300ff022b82 */ /* 0x01ee620000000800 */
        /* <DEDUP_REMOVED lines=92> */
.L_x_12973:
[----:B-----5:R-:W-:Y:S01]  /*91c0*/  ISETP.GT.AND P1, PT, R5, RZ, PT ;  /* 0x000000ff0500720c */ /* 0x020fe20003f24270 */
[----:B-1234-:R-:W-:-:S12]  /*91d0*/  HADD2.F32 R2, -RZ, R164.H0_H0 ;  /* 0x200000a4ff027230 */ /* 0x01efd80000004100 */
        /* <DEDUP_REMOVED lines=88> */
.L_x_12972:
[----:B------:R-:W-:-:S04]  /*9760*/  UISETP.NE.U32.AND UP0, UPT, UR20, URZ, UPT ;  /* 0x000000ff1400728c */ /* 0x000fc8000bf05070 */
[----:B------:R-:W-:-:S06]  /*9770*/  UISETP.NE.AND.EX UP0, UPT, UR21, URZ, UPT, UP0 ;  /* 0x000000ff1500728c */ /* 0x000fcc000bf05300 */
[----:B------:R-:W-:-:S13]  /*9780*/  PLOP3.LUT P0, PT, PT, PT, UP0, 0x80, 0x8 ;  /* 0x000000000008781c */ /* 0x000fda0003f0f008 */
[----:B------:R-:W-:Y:S05]  /*9790*/  @!P0 BRA `(.L_x_12975) ;  /* 0x0000000400788947 */ /* 0x000fea0003800000 */
[----:B-1234-:R-:W1:Y:S01]  /*97a0*/  @P2 LDC R2, c[0x0][0x40c] ;  /* 0x00010300ff022b82 */ /* 0x01ee620000000800 */
        /* <DEDUP_REMOVED lines=93> */
.L_x_12975:
[----:B------:R-:W-:Y:S04]  /*9d80*/  BSSY.RECONVERGENT B3, `(.L_x_12976) ;  /* 0x000000d000037945 */ /* 0x000fe80003800200 */
[----:B------:R-:W-:Y:S05]  /*9d90*/  @!P2 BRA `(.L_x_12977) ;  /* 0x00000000002ca947 */ /* 0x000fea0003800000 */
[----:B-1234-:R-:W-:Y:S01]  /*9da0*/  FFMA.FTZ R2, R192, R183, R182 ;  /* 0x000000b7c0027223 */ /* 0x01efe200000100b6 */
        /* <DEDUP_REMOVED lines=10> */
.L_x_12977:
[----:B------:R-:W-:Y:S05]  /*9e50*/  BSYNC.RECONVERGENT B3 ;  /* 0x0000000000037941 */ /* 0x000fea0003800200 */
.L_x_12976:
[----:B------:R-:W-:Y:S04]  /*9e60*/  BSSY.RECONVERGENT B3, `(.L_x_12978) ;  /* 0x000000d000037945 */ /* 0x000fe80003800200 */
[----:B------:R-:W-:Y:S05]  /*9e70*/  @!P2 BRA `(.L_x_12979) ;  /* 0x00000000002ca947 */ /* 0x000fea0003800000 */
[----:B-1234-:R-:W-:Y:S01]  /*9e80*/  FFMA.FTZ R2, R191, R183, R182 ;  /* 0x000000b7bf027223 */ /* 0x01efe200000100b6 */
        /* <DEDUP_REMOVED lines=10> */
.L_x_12979:
[----:B------:R-:W-:Y:S05]  /*9f30*/  BSYNC.RECONVERGENT B3 ;  /* 0x0000000000037941 */ /* 0x000fea0003800200 */
.L_x_12978:
        /* <DEDUP_REMOVED lines=13> */
.L_x_12981:
[----:B------:R-:W-:Y:S05]  /*a010*/  BSYNC.RECONVERGENT B3 ;  /* 0x0000000000037941 */ /* 0x000fea0003800200 */
.L_x_12980:
        /* <DEDUP_REMOVED lines=13> */
.L_x_12983:
[----:B------:R-:W-:Y:S05]  /*a0f0*/  BSYNC.RECONVERGENT B3 ;  /* 0x0000000000037941 */ /* 0x000fea0003800200 */
.L_x_12982:
        /* <DEDUP_REMOVED lines=13> */
.L_x_12985:
[----:B------:R-:W-:Y:S05]  /*a1d0*/  BSYNC.RECONVERGENT B3 ;  /* 0x0000000000037941 */ /* 0x000fea0003800200 */
.L_x_12984:
        /* <DEDUP_REMOVED lines=13> */
.L_x_12987:
[----:B------:R-:W-:Y:S05]  /*a2b0*/  BSYNC.RECONVERGENT B3 ;  /* 0x0000000000037941 */ /* 0x000fea0003800200 */
.L_x_12986:
        /* <DEDUP_REMOVED lines=13> */
.L_x_12989:
[----:B------:R-:W-:Y:S05]  /*a390*/  BSYNC.RECONVERGENT B3 ;  /* 0x0000000000037941 */ /* 0x000fea0003800200 */
.L_x_12988:
        /* <DEDUP_REMOVED lines=12> */
.L_x_12974:
[----:B------:R-:W-:Y:S05]  /*a460*/  BSYNC.RECONVERGENT B2 ;  /* 0x0000000000027941 */ /* 0x000fea0003800200 */
.L_x_12971:
        /* <DEDUP_REMOVED lines=8> */
.L_x_12968:
[----:B------:R-:W-:Y:S05]  /*a4f0*/  BSYNC.RECONVERGENT B1 ;  /* 0x0000000000017941 */ /* 0x000fea0003800200 */
.L_x_12967:
        /* <DEDUP_REMOVED lines=8> */
.L_x_12993:
[----:B------:R-:W-:Y:S05]  /*a580*/  BSYNC.RECONVERGENT B2 ;  /* 0x0000000000027941 */ /* 0x000fea0003800200 */
.L_x_12992:
        /* <DEDUP_REMOVED lines=10> */
[----:B------:R-:W-:Y:S02]  /*a630*/  HADD2.F32 R5, -RZ, R24.H0_H0 ;  /* 0x20000018ff057230 */ /* 0x000fe40000004100 */
[----:B------:R-:W-:-:S05]  /*a640*/  @P2 HADD2.F32 R185, -RZ, R179.H0_H0 ;  /* 0x200000b3ffb92230 */ /* 0x000fca0000004100 */
[----:B------:R-:W2:Y:S04]  /*a650*/  @P2 LDC R169, c[0x0][0x40c] ;  /* 0x00010300ffa92b82 */ /* 0x000ea80000000800 */
[----:B------:R-:W-:-:S04]  /*a660*/  @P1 FFMA.FTZ R3, R189, R183, R182 ;  /* 0x000000b7bd031223 */ /* 0x000fc800000100b6 */
[----:B------:R-:W-:Y:S01]  /*a670*/  @P1 FADD.FTZ R3, R215, -R3 ;  /* 0x80000003d7031221 */ /* 0x000fe20000010000 */
[----:B------:R-:W3:Y:S03]  /*a680*/  @P2 LDC R171, c[0x0][0x40c] ;  /* 0x00010300ffab2b82 */ /* 0x000ee60000000800 */
[----:B------:R-:W-:Y:S01]  /*a690*/  @P1 FFMA.FTZ R5, R4, R3, R5 ;  /* 0x0000000304051223 */ /* 0x000fe20000010005 */
[----:B------:R-:W-:-:S04]  /*a6a0*/  @P1 FFMA.FTZ R3, R214, R183, R182 ;  /* 0x000000b7d6031223 */ /* 0x000fc800000100b6 */
[----:B------:R-:W-:Y:S01]  /*a6b0*/  @P1 FADD.FTZ R168, R217, -R3 ;  /* 0x80000003d9a81221 */ /* 0x000fe20000010000 */
[----:B------:R-:W-:-:S05]  /*a6c0*/  HADD2.F32 R3, -RZ, R24.H1_H1 ;  /* 0x30000018ff037230 */ /* 0x000fca0000004100 */
[----:B------:R-:W-:Y:S01]  /*a6d0*/  @P1 FFMA.FTZ R3, R4, R168, R3 ;  /* 0x000000a804031223 */ /* 0x000fe20000010003 */
[----:B--2---:R-:W-:Y:S01]  /*a6e0*/  @P2 FMUL.FTZ R169, R5, R169 ;  /* 0x000000a905a92220 */ /* 0x004fe20000410000 */
[--C-:B------:R-:W-:Y:S02]  /*a6f0*/  @P2 HADD2.F32 R168, -RZ, R176.reuse.H1_H1 ;  /* 0x300000b0ffa82230 */ /* 0x100fe40000004100 */
[----:B-1----:R-:W-:Y:S01]  /*a700*/  @P2 FMUL.FTZ R170, R3, R2 ;  /* 0x0000000203aa2220 */ /* 0x002fe20000410000 */
[----:B------:R-:W-:-:S03]  /*a710*/  @P2 HADD2.F32 R2, -RZ, R176.H0_H0 ;  /* 0x200000b0ff022230 */ /* 0x000fc60000004100 */
[-C--:B------:R-:W-:Y:S01]  /*a720*/  @P2 FFMA.FTZ R145, R168, R170.reuse, R145 ;  /* 0x000000aaa8912223 */ /* 0x080fe20000010091 */
[----:B------:R-:W-:Y:S02]  /*a730*/  HADD2.F32 R168, -RZ, R25.H0_H0 ;  /* 0x20000019ffa87230 */ /* 0x000fe40000004100 */
[----:B------:R-:W-:Y:S01]  /*a740*/  @P2 FFMA.FTZ R144, R2, R169, R144 ;  /* 0x000000a902902223 */ /* 0x000fe20000010090 */
[----:B------:R-:W-:Y:S01]  /*a750*/  @P1 FFMA.FTZ R2, R216, R183, R182 ;  /* 0x000000b7d8021223 */ /* 0x000fe200000100b6 */
[----:B------:R-:W-:Y:S01]  /*a760*/  @P2 FMUL.FTZ R169, R60, R169 ;  /* 0x000000a93ca92220 */ /* 0x000fe20000410000 */
[----:B------:R-:W-:Y:S02]  /*a770*/  @P2 FMUL.FTZ R170, R61, R170 ;  /* 0x000000aa3daa2220 */ /* 0x000fe40000410000 */
[----:B------:R-:W-:-:S03]  /*a780*/  @P1 FADD.FTZ R2, R219, -R2 ;  /* 0x80000002db021221 */ /* 0x000fc60000010000 */
[----:B------:R-:W-:Y:S01]  /*a790*/  @P2 F2FP.F16.F32.PACK_AB R170, RZ, R170 ;  /* 0x000000aaffaa223e */ /* 0x000fe200000000ff */
[----:B------:R-:W-:Y:S01]  /*a7a0*/  @P1 FFMA.FTZ R168, R4, R2, R168 ;  /* 0x0000000204a81223 */ /* 0x000fe200000100a8 */
[----:B------:R-:W-:Y:S01]  /*a7b0*/  @P2 F2FP.F16.F32.PACK_AB R2, RZ, R169 ;  /* 0x000000a9ff02223e */ /* 0x000fe200000000ff */
[----:B------:R-:W-:-:S03]  /*a7c0*/  @P1 FFMA.FTZ R169, R218, R183, R182 ;  /* 0x000000b7daa91223 */ /* 0x000fc600000100b6 */
[----:B------:R-:W-:Y:S01]  /*a7d0*/  @P2 PRMT R68, R2, 0x7610, R68 ;  /* 0x0000761002442816 */ /* 0x000fe20000000044 */
[----:B------:R-:W-:Y:S01]  /*a7e0*/  @P1 FADD.FTZ R184, R221, -R169 ;  /* 0x800000a9ddb81221 */ /* 0x000fe20000010000 */
[----:B------:R-:W-:Y:S02]  /*a7f0*/  HADD2.F32 R169, -RZ, R25.H1_H1 ;  /* 0x30000019ffa97230 */ /* 0x000fe40000004100 */
[----:B---3--:R-:W-:Y:S01]  /*a800*/  @P2 FMUL.FTZ R2, R168, R171 ;  /* 0x000000aba8022220 */ /* 0x008fe20000410000 */
[----:B------:R-:W-:Y:S01]  /*a810*/  @P2 PRMT R68, R68, 0x5410, R170 ;  /* 0x0000541044442816 */ /* 0x000fe200000000aa */
[--C-:B------:R-:W-:Y:S02]  /*a820*/  @P2 HADD2.F32 R170, -RZ, R177.reuse.H0_H0 ;  /* 0x200000b1ffaa2230 */ /* 0x100fe40000004100 */
[----:B------:R-:W-:Y:S01]  /*a830*/  @P1 FFMA.FTZ R169, R4, R184, R169 ;  /* 0x000000b804a91223 */ /* 0x000fe200000100a9 */
[----:B------:R-:W-:Y:S01]  /*a840*/  @P2 HADD2.F32 R171, -RZ, R177.H1_H1 ;  /* 0x300000b1ffab2230 */ /* 0x000fe20000004100 */
[----:B------:R-:W1:Y:S01]  /*a850*/  @P2 LDC R184, c[0x0][0x40c] ;  /* 0x00010300ffb82b82 */ /* 0x000e620000000800 */
[-C--:B------:R-:W-:Y:S01]  /*a860*/  @P2 FFMA.FTZ R146, R170, R2.reuse, R146 ;  /* 0x00000002aa922223 */ /* 0x080fe20000010092 */
[----:B------:R-:W-:-:S05]  /*a870*/  @P2 FMUL.FTZ R2, R62, R2 ;  /* 0x000000023e022220 */ /* 0x000fca0000410000 */
[----:B------:R-:W-:-:S04]  /*a880*/  @P2 F2FP.F16.F32.PACK_AB R2, RZ, R2 ;  /* 0x00000002ff02223e */ /* 0x000fc800000000ff */
[----:B------:R-:W-:Y:S01]  /*a890*/  @P2 PRMT R69, R2, 0x7610, R69 ;  /* 0x0000761002452816 */ /* 0x000fe20000000045 */
[C---:B-1----:R-:W-:Y:S01]  /*a8a0*/  @P2 FMUL.FTZ R170, R169.reuse, R184 ;  /* 0x000000b8a9aa2220 */ /* 0x042fe20000410000 */
[----:B------:R-:W-:Y:S02]  /*a8b0*/  F2FP.F16.F32.PACK_AB R169, R169, R168 ;  /* 0x000000a8a9a9723e */ /* 0x000fe400000000ff */
[----:B------:R-:W-:Y:S01]  /*a8c0*/  F2FP.F16.F32.PACK_AB R168, R3, R5 ;  /* 0x0000000503a8723e */ /* 0x000fe200000000ff */
[-C--:B------:R-:W-:Y:S01]  /*a8d0*/  @P2 FFMA.FTZ R147, R171, R170.reuse, R147 ;  /* 0x000000aaab932223 */ /* 0x080fe20000010093 */
[----:B------:R-:W-:Y:S01]  /*a8e0*/  @P2 FMUL.FTZ R171, R63, R170 ;  /* 0x000000aa3fab2220 */ /* 0x000fe20000410000 */
[----:B------:R-:W-:-:S04]  /*a8f0*/  @P1 FFMA.FTZ R170, R220, R183, R182 ;  /* 0x000000b7dcaa1223 */ /* 0x000fc800000100b6 */
[----:B------:R-:W-:Y:S01]  /*a900*/  @P1 FADD.FTZ R184, R222, -R170 ;  /* 0x800000aadeb81221 */ /* 0x000fe20000010000 */
[----:B------:R-:W-:Y:S01]  /*a910*/  HADD2.F32 R170, -RZ, R26.H0_H0 ;  /* 0x2000001affaa7230 */ /* 0x000fe20000004100 */
[----:B------:R-:W-:-:S04]  /*a920*/  @P2 F2FP.F16.F32.PACK_AB R171, RZ, R171 ;  /* 0x000000abffab223e */ /* 0x000fc800000000ff */
[----:B------:R-:W-:Y:S01]  /*a930*/  @P1 FFMA.FTZ R170, R4, R184, R170 ;  /* 0x000000b804aa1223 */ /* 0x000fe200000100aa */
[----:B------:R-:W-:Y:S01]  /*a940*/  @P2 PRMT R69, R69, 0x5410, R171 ;  /* 0x0000541045452816 */ /* 0x000fe200000000ab */
[----:B------:R-:W1:Y:S01]  /*a950*/  @P2 LDC R184, c[0x0][0x40c] ;  /* 0x00010300ffb82b82 */ /* 0x000e620000000800 */
[--C-:B------:R-:W-:Y:S02]  /*a960*/  @P2 HADD2.F32 R171, -RZ, R178.reuse.H0_H0 ;  /* 0x200000b2ffab2230 */ /* 0x100fe40000004100 */
[----:B-1----:R-:W-:Y:S01]  /*a970*/  @P2 FMUL.FTZ R2, R170, R184 ;  /* 0x000000b8aa022220 */ /* 0x002fe20000410000 */
[----:B------:R-:W-:-:S03]  /*a980*/  @P2 HADD2.F32 R184, -RZ, R178.H1_H1 ;  /* 0x300000b2ffb82230 */ /* 0x000fc60000004100 */
[-C--:B------:R-:W-:Y:S01]  /*a990*/  @P2 FFMA.FTZ R148, R171, R2.reuse, R148 ;  /* 0x00000002ab942223 */ /* 0x080fe20000010094 */
        /* <DEDUP_REMOVED lines=10> */
[-C--:B------:R-:W-:Y:S01]  /*aa40*/  @P2 FFMA.FTZ R149, R184, R2.reuse, R149 ;  /* 0x00000002b8952223 */ /* 0x080fe20000010095 */
[----:B------:R-:W-:-:S05]  /*aa50*/  @P2 FMUL.FTZ R2, R65, R2 ;  /* 0x0000000241022220 */ /* 0x000fca0000410000 */
[----:B------:R-:W-:-:S04]  /*aa60*/  @P2 F2FP.F16.F32.PACK_AB R2, RZ, R2 ;  /* 0x00000002ff02223e */ /* 0x000fc800000000ff */
[----:B------:R-:W-:Y:S01]  /*aa70*/  @P2 PRMT R70, R70, 0x5410, R2 ;  /* 0x0000541046462816 */ /* 0x000fe20000000002 */
[-CC-:B------:R-:W-:Y:S01]  /*aa80*/  @P1 FFMA.FTZ R2, R225, R183.reuse, R182.reuse ;  /* 0x000000b7e1021223 */ /* 0x180fe200000100b6 */
[----:B------:R-:W-:-:S03]  /*aa90*/  @P1 FFMA.FTZ R182, R227, R183, R182 ;  /* 0x000000b7e3b61223 */ /* 0x000fc600000100b6 */
[----:B------:R-:W-:Y:S01]  /*aaa0*/  @P1 FADD.FTZ R184, R226, -R2 ;  /* 0x80000002e2b81221 */ /* 0x000fe20000010000 */
[--C-:B------:R-:W-:Y:S02]  /*aab0*/  HADD2.F32 R2, -RZ, R27.reuse.H0_H0 ;  /* 0x2000001bff027230 */ /* 0x100fe40000004100 */
[----:B------:R-:W-:Y:S01]  /*aac0*/  @P1 FADD.FTZ R183, R228, -R182 ;  /* 0x800000b6e4b71221 */ /* 0x000fe20000010000 */
[----:B------:R-:W-:Y:S02]  /*aad0*/  HADD2.F32 R182, -RZ, R27.H1_H1 ;  /* 0x3000001bffb67230 */ /* 0x000fe40000004100 */
[C---:B------:R-:W-:Y:S02]  /*aae0*/  @P1 FFMA.FTZ R2, R4.reuse, R184, R2 ;  /* 0x000000b804021223 */ /* 0x040fe40000010002 */
[----:B------:R-:W1:Y:S01]  /*aaf0*/  @P2 LDC R184, c[0x0][0x40c] ;  /* 0x00010300ffb82b82 */ /* 0x000e620000000800 */
[----:B------:R-:W-:-:S05]  /*ab00*/  @P1 FFMA.FTZ R182, R4, R183, R182 ;  /* 0x000000b704b61223 */ /* 0x000fca00000100b6 */
[----:B------:R-:W-:Y:S01]  /*ab10*/  F2FP.F16.F32.PACK_AB R171, R182, R2 ;  /* 0x00000002b6ab723e */ /* 0x000fe200000000ff */
[----:B-1----:R-:W-:-:S04]  /*ab20*/  @P2 FMUL.FTZ R184, R2, R184 ;  /* 0x000000b802b82220 */ /* 0x002fc80000410000 */
[-C--:B------:R-:W-:Y:S01]  /*ab30*/  @P2 FFMA.FTZ R150, R185, R184.reuse, R150 ;  /* 0x000000b8b9962223 */ /* 0x080fe20000010096 */
[----:B------:R-:W-:-:S05]  /*ab40*/  @P2 FMUL.FTZ R184, R66, R184 ;  /* 0x000000b842b82220 */ /* 0x000fca0000410000 */
[----:B------:R-:W-:-:S04]  /*ab50*/  @P2 F2FP.F16.F32.PACK_AB R184, RZ, R184 ;  /* 0x000000b8ffb8223e */ /* 0x000fc800000000ff */
[----:B------:R-:W-:Y:S01]  /*ab60*/  @P2 PRMT R71, R184, 0x7610, R71 ;  /* 0x00007610b8472816 */ /* 0x000fe20000000047 */
        /* <DEDUP_REMOVED lines=8> */
.L_x_12996:
        /* <DEDUP_REMOVED lines=90> */
.L_x_12995:
[----:B------:R-:W-:-:S04]  /*b190*/  UISETP.NE.U32.AND UP0, UPT, UR20, URZ, UPT ;  /* 0x000000ff1400728c */ /* 0x000fc8000bf05070 */
[----:B------:R-:W-:-:S06]  /*b1a0*/  UISETP.NE.AND.EX UP0, UPT, UR21, URZ, UPT, UP0 ;  /* 0x000000ff1500728c */ /* 0x000fcc000bf05300 */
[----:B------:R-:W-:-:S13]  /*b1b0*/  PLOP3.LUT P0, PT, PT, PT, UP0, 0x80, 0x8 ;  /* 0x000000000008781c */ /* 0x000fda0003f0f008 */
[----:B------:R-:W-:Y:S05]  /*b1c0*/  @!P0 BRA `(.L_x_12998) ;  /* 0x0000000400788947 */ /* 0x000fea0003800000 */
[----:B-1234-:R-:W1:Y:S01]  /*b1d0*/  @P2 LDC R3, c[0x0][0x40c] ;  /* 0x00010300ff032b82 */ /* 0x01ee620000000800 */
[----:B-----5:R-:W-:Y:S01]  /*b1e0*/  ISETP.GT.AND P1, PT, R5, RZ, PT ;  /* 0x000000ff0500720c */ /* 0x020fe20003f24270 */
[-CC-:B------:R-:W-:Y:S01]  /*b1f0*/  FFMA.FTZ R5, R214, R183.reuse, R182.reuse ;  /* 0x000000b7d6057223 */ /* 0x180fe200000100b6 */
[-CC-:B------:R-:W-:Y:S01]  /*b200*/  FFMA.FTZ R168, R189, R183.reuse, R182.reuse ;  /* 0x000000b7bda87223 */ /* 0x180fe200000100b6 */
[----:B------:R-:W-:Y:S02]  /*b210*/  FFMA.FTZ R170, R218, R183, R182 ;  /* 0x000000b7daaa7223 */ /* 0x000fe400000100b6 */
[----:B------:R-:W-:Y:S01]  /*b220*/  FADD.FTZ R5, R217, -R5 ;  /* 0x80000005d9057221 */ /* 0x000fe20000010000 */
[----:B------:R-:W-:Y:S01]  /*b230*/  FADD.FTZ R168, R215, -R168 ;  /* 0x800000a8d7a87221 */ /* 0x000fe20000010000 */
[----:B------:R-:W2:Y:S01]  /*b240*/  @P2 LDC R2, c[0x0][0x40c] ;  /* 0x00010300ff022b82 */ /* 0x000ea20000000800 */
[----:B------:R-:W-:Y:S01]  /*b250*/  FADD.FTZ R170, R221, -R170 ;  /* 0x800000aaddaa7221 */ /* 0x000fe20000010000 */
[C---:B------:R-:W-:Y:S01]  /*b260*/  FMUL.FTZ R5, R4.reuse, R5 ;  /* 0x0000000504057220 */ /* 0x040fe20000410000 */
[----:B------:R-:W-:-:S02]  /*b270*/  FMUL.FTZ R168, R4, R168 ;  /* 0x000000a804a87220 */ /* 0x000fc40000410000 */
[----:B------:R-:W-:Y:S02]  /*b280*/  FMUL.FTZ R170, R4, R170 ;  /* 0x000000aa04aa7220 */ /* 0x000fe40000410000 */
[----:B------:R-:W-:Y:S01]  /*b290*/  FSEL R171, R5, RZ, P1 ;  /* 0x000000ff05ab7208 */ /* 0x000fe20000800000 */
[--C-:B------:R-:W-:Y:S01]  /*b2a0*/  @P2 HADD2.F32 R5, -RZ, R176.reuse.H0_H0 ;  /* 0x200000b0ff052230 */ /* 0x100fe20000004100 */
[----:B------:R-:W-:Y:S01]  /*b2b0*/  FSEL R184, R168, RZ, P1 ;  /* 0x000000ffa8b87208 */ /* 0x000fe20000800000 */
[----:B------:R-:W-:Y:S02]  /*b2c0*/  @P2 HADD2.F32 R168, -RZ, R176.H1_H1 ;  /* 0x300000b0ffa82230 */ /* 0x000fe40000004100 */
[----:B-1----:R-:W-:-:S04]  /*b2d0*/  @P2 FMUL.FTZ R3, R3, R171 ;  /* 0x000000ab03032220 */ /* 0x002fc80000410000 */
[-C--:B------:R-:W-:Y:S01]  /*b2e0*/  @P2 FFMA.FTZ R145, R168, R3.reuse, R145 ;  /* 0x00000003a8912223 */ /* 0x080fe20000010091 */
[----:B------:R-:W-:Y:S01]  /*b2f0*/  @P2 FMUL.FTZ R3, R61, R3 ;  /* 0x000000033d032220 */ /* 0x000fe20000410000 */
[----:B------:R-:W1:Y:S01]  /*b300*/  @P2 LDC R168, c[0x0][0x40c] ;  /* 0x00010300ffa82b82 */ /* 0x000e620000000800 */
[----:B--2---:R-:W-:-:S03]  /*b310*/  @P2 FMUL.FTZ R2, R2, R184 ;  /* 0x000000b802022220 */ /* 0x004fc60000410000 */
[----:B------:R-:W-:Y:S01]  /*b320*/  @P2 F2FP.F16.F32.PACK_AB R169, RZ, R3 ;  /* 0x00000003ffa9223e */ /* 0x000fe200000000ff */
[-C--:B------:R-:W-:Y:S01]  /*b330*/  @P2 FFMA.FTZ R144, R5, R2.reuse, R144 ;  /* 0x0000000205902223 */ /* 0x080fe20000010090 */
[----:B------:R-:W-:Y:S02]  /*b340*/  FFMA.FTZ R5, R216, R183, R182 ;  /* 0x000000b7d8057223 */ /* 0x000fe400000100b6 */
[----:B------:R-:W2:Y:S01]  /*b350*/  @P2 LDC R3, c[0x0][0x40c] ;  /* 0x00010300ff032b82 */ /* 0x000ea20000000800 */
[----:B------:R-:W-:Y:S01]  /*b360*/  @P2 FMUL.FTZ R2, R60, R2 ;  /* 0x000000023c022220 */ /* 0x000fe20000410000 */
[----:B------:R-:W-:-:S04]  /*b370*/  FADD.FTZ R5, R219, -R5 ;  /* 0x80000005db057221 */ /* 0x000fc80000010000 */
[----:B------:R-:W-:Y:S01]  /*b380*/  @P2 F2FP.F16.F32.PACK_AB R2, RZ, R2 ;  /* 0x00000002ff02223e */ /* 0x000fe200000000ff */
[----:B------:R-:W-:-:S03]  /*b390*/  FMUL.FTZ R5, R4, R5 ;  /* 0x0000000504057220 */ /* 0x000fc60000410000 */
[----:B------:R-:W-:Y:S02]  /*b3a0*/  @P2 PRMT R68, R2, 0x7610, R68 ;  /* 0x0000761002442816 */ /* 0x000fe40000000044 */
[----:B------:R-:W-:Y:S02]  /*b3b0*/  FSEL R5, R5, RZ, P1 ;  /* 0x000000ff05057208 */ /* 0x000fe40000800000 */
[----:B------:R-:W-:Y:S01]  /*b3c0*/  @P2 PRMT R68, R68, 0x5410, R169 ;  /* 0x0000541044442816 */ /* 0x000fe200000000a9 */
[----:B------:R-:W-:Y:S01]  /*b3d0*/  @P2 HADD2.F32 R169, -RZ, R177.H0_H0 ;  /* 0x200000b1ffa92230 */ /* 0x000fe20000004100 */
[----:B------:R-:W-:Y:S01]  /*b3e0*/  FSEL R2, R170, RZ, P1 ;  /* 0x000000ffaa027208 */ /* 0x000fe20000800000 */
[----:B------:R-:W-:-:S04]  /*b3f0*/  FFMA.FTZ R170, R220, R183, R182 ;  /* 0x000000b7dcaa7223 */ /* 0x000fc800000100b6 */
[----:B-1----:R-:W-:Y:S01]  /*b400*/  @P2 FMUL.FTZ R168, R168, R2 ;  /* 0x00000002a8a82220 */ /* 0x002fe20000410000 */
[----:B------:R-:W-:Y:S01]  /*b410*/  FADD.FTZ R170, R222, -R170 ;  /* 0x800000aadeaa7221 */ /* 0x000fe20000010000 */
[----:B--2---:R-:W-:-:S03]  /*b420*/  @P2 FMUL.FTZ R3, R3, R5 ;  /* 0x0000000503032220 */ /* 0x004fc60000410000 */
[----:B------:R-:W-:Y:S01]  /*b430*/  FMUL.FTZ R170, R4, R170 ;  /* 0x000000aa04aa7220 */ /* 0x000fe20000410000 */
[-C--:B------:R-:W-:Y:S01]  /*b440*/  @P2 FFMA.FTZ R146, R169, R3.reuse, R146 ;  /* 0x00000003a9922223 */ /* 0x080fe20000010092 */
[----:B------:R-:W-:Y:S02]  /*b450*/  @P2 HADD2.F32 R169, -RZ, R177.H1_H1 ;  /* 0x300000b1ffa92230 */ /* 0x000fe40000004100 */
[----:B------:R-:W-:Y:S01]  /*b460*/  @P2 FMUL.FTZ R3, R62, R3 ;  /* 0x000000033e032220 */ /* 0x000fe20000410000 */
[----:B------:R-:W-:Y:S02]  /*b470*/  FSEL R170, R170, RZ, P1 ;  /* 0x000000ffaaaa7208 */ /* 0x000fe40000800000 */
[-C--:B------:R-:W-:Y:S01]  /*b480*/  @P2 FFMA.FTZ R147, R169, R168.reuse, R147 ;  /* 0x000000a8a9932223 */ /* 0x080fe20000010093 */
[----:B------:R-:W-:Y:S01]  /*b490*/  @P2 FMUL.FTZ R168, R63, R168 ;  /* 0x000000a83fa82220 */ /* 0x000fe20000410000 */
[----:B------:R-:W1:Y:S01]  /*b4a0*/  @P2 LDC R169, c[0x0][0x40c] ;  /* 0x00010300ffa92b82 */ /* 0x000e620000000800 */
[----:B------:R-:W-:-:S03]  /*b4b0*/  @P2 F2FP.F16.F32.PACK_AB R3, RZ, R3 ;  /* 0x00000003ff03223e */ /* 0x000fc600000000ff */
[----:B------:R-:W-:Y:S02]  /*b4c0*/  @P2 F2FP.F16.F32.PACK_AB R168, RZ, R168 ;  /* 0x000000a8ffa8223e */ /* 0x000fe400000000ff */
[----:B------:R-:W-:-:S04]  /*b4d0*/  @P2 PRMT R69, R3, 0x7610, R69 ;  /* 0x0000761003452816 */ /* 0x000fc80000000045 */
[----:B------:R-:W-:Y:S01]  /*b4e0*/  @P2 PRMT R69, R69, 0x5410, R168 ;  /* 0x0000541045452816 */ /* 0x000fe200000000a8 */
[--C-:B------:R-:W-:Y:S02]  /*b4f0*/  @P2 HADD2.F32 R168, -RZ, R178.reuse.H0_H0 ;  /* 0x200000b2ffa82230 */ /* 0x100fe40000004100 */
[----:B-1----:R-:W-:Y:S01]  /*b500*/  @P2 FMUL.FTZ R3, R169, R170 ;  /* 0x000000aaa9032220 */ /* 0x002fe20000410000 */
[----:B------:R-:W-:-:S03]  /*b510*/  @P2 HADD2.F32 R169, -RZ, R178.H1_H1 ;  /* 0x300000b2ffa92230 */ /* 0x000fc60000004100 */
[-C--:B------:R-:W-:Y:S01]  /*b520*/  @P2 FFMA.FTZ R148, R168, R3.reuse, R148 ;  /* 0x00000003a8942223 */ /* 0x080fe20000010094 */
[----:B------:R-:W-:-:S05]  /*b530*/  @P2 FMUL.FTZ R3, R64, R3 ;  /* 0x0000000340032220 */ /* 0x000fca0000410000 */
[----:B------:R-:W-:Y:S02]  /*b540*/  @P2 F2FP.F16.F32.PACK_AB R168, RZ, R3 ;  /* 0x00000003ffa8223e */ /* 0x000fe400000000ff */
[----:B------:R-:W1:Y:S02]  /*b550*/  @P2 LDC R3, c[0x0][0x40c] ;  /* 0x00010300ff032b82 */ /* 0x000e640000000800 */
[----:B------:R-:W-:Y:S01]  /*b560*/  @P2 PRMT R70, R168, 0x7610, R70 ;  /* 0x00007610a8462816 */ /* 0x000fe20000000046 */
[----:B------:R-:W-:-:S04]  /*b570*/  FFMA.FTZ R168, R223, R183, R182 ;  /* 0x000000b7dfa87223 */ /* 0x000fc800000100b6 */
[----:B------:R-:W-:-:S04]  /*b580*/  FADD.FTZ R168, R224, -R168 ;  /* 0x800000a8e0a87221 */ /* 0x000fc80000010000 */
[----:B------:R-:W-:-:S05]  /*b590*/  FMUL.FTZ R168, R4, R168 ;  /* 0x000000a804a87220 */ /* 0x000fca0000410000 */
[----:B------:R-:W-:-:S04]  /*b5a0*/  FSEL R168, R168, RZ, P1 ;  /* 0x000000ffa8a87208 */ /* 0x000fc80000800000 */
[----:B------:R-:W-:Y:S01]  /*b5b0*/  F2FP.F16.F32.PACK_AB R170, R168, R170 ;  /* 0x000000aaa8aa723e */ /* 0x000fe200000000ff */
[----:B-1----:R-:W-:Y:S01]  /*b5c0*/  @P2 FMUL.FTZ R3, R3, R168 ;  /* 0x000000a803032220 */ /* 0x002fe20000410000 */
[----:B------:R-:W-:-:S03]  /*b5d0*/  F2FP.F16.F32.PACK_AB R168, R171, R184 ;  /* 0x000000b8aba8723e */ /* 0x000fc600000000ff */
[-C--:B------:R-:W-:Y:S01]  /*b5e0*/  @P2 FFMA.FTZ R149, R169, R3.reuse, R149 ;  /* 0x00000003a9952223 */ /* 0x080fe20000010095 */
[----:B------:R-:W-:Y:S01]  /*b5f0*/  @P2 FMUL.FTZ R3, R65, R3 ;  /* 0x0000000341032220 */ /* 0x000fe20000410000 */
[----:B------:R-:W1:Y:S04]  /*b600*/  @P2 LDC R169, c[0x0][0x40c] ;  /* 0x00010300ffa92b82 */ /* 0x000e680000000800 */
[----:B------:R-:W-:-:S04]  /*b610*/  @P2 F2FP.F16.F32.PACK_AB R3, RZ, R3 ;  /* 0x00000003ff03223e */ /* 0x000fc800000000ff */
[----:B------:R-:W-:Y:S01]  /*b620*/  @P2 PRMT R70, R70, 0x5410, R3 ;  /* 0x0000541046462816 */ /* 0x000fe20000000003 */
[-CC-:B------:R-:W-:Y:S01]  /*b630*/  FFMA.FTZ R3, R225, R183.reuse, R182.reuse ;  /* 0x000000b7e1037223 */ /* 0x180fe200000100b6 */
[----:B------:R-:W-:-:S03]  /*b640*/  FFMA.FTZ R182, R227, R183, R182 ;  /* 0x000000b7e3b67223 */ /* 0x000fc600000100b6 */
[----:B------:R-:W-:Y:S01]  /*b650*/  FADD.FTZ R3, R226, -R3 ;  /* 0x80000003e2037221 */ /* 0x000fe20000010000 */
[----:B------:R-:W-:-:S03]  /*b660*/  FADD.FTZ R182, R228, -R182 ;  /* 0x800000b6e4b67221 */ /* 0x000fc60000010000 */
[C---:B------:R-:W-:Y:S01]  /*b670*/  FMUL.FTZ R3, R4.reuse, R3 ;  /* 0x0000000304037220 */ /* 0x040fe20000410000 */
[----:B------:R-:W-:Y:S01]  /*b680*/  FMUL.FTZ R4, R4, R182 ;  /* 0x000000b604047220 */ /* 0x000fe20000410000 */
[----:B------:R-:W-:-:S03]  /*b690*/  @P2 HADD2.F32 R182, -RZ, R179.H0_H0 ;  /* 0x200000b3ffb62230 */ /* 0x000fc60000004100 */
[----:B------:R-:W-:Y:S02]  /*b6a0*/  FSEL R3, R3, RZ, P1 ;  /* 0x000000ff03037208 */ /* 0x000fe40000800000 */
[----:B------:R-:W-:-:S03]  /*b6b0*/  FSEL R4, R4, RZ, P1 ;  /* 0x000000ff04047208 */ /* 0x000fc60000800000 */
[-C--:B-1----:R-:W-:Y:S01]  /*b6c0*/  @P2 FMUL.FTZ R169, R169, R3.reuse ;  /* 0x00000003a9a92220 */ /* 0x082fe20000410000 */
[----:B------:R-:W-:-:S03]  /*b6d0*/  F2FP.F16.F32.PACK_AB R171, R4, R3 ;  /* 0x0000000304ab723e */ /* 0x000fc600000000ff */
[-C--:B------:R-:W-:Y:S01]  /*b6e0*/  @P2 FFMA.FTZ R150, R182, R169.reuse, R150 ;  /* 0x000000a9b6962223 */ /* 0x080fe20000010096 */
[----:B------:R-:W-:Y:S01]  /*b6f0*/  @P2 FMUL.FTZ R182, R66, R169 ;  /* 0x000000a942b62220 */ /* 0x000fe20000410000 */
[----:B------:R-:W-:-:S04]  /*b700*/  F2FP.F16.F32.PACK_AB R169, R2, R5 ;  /* 0x0000000502a9723e */ /* 0x000fc800000000ff */
        /* <DEDUP_REMOVED lines=10> */
.L_x_12998:
        /* <DEDUP_REMOVED lines=13> */
.L_x_13000:
[----:B------:R-:W-:Y:S05]  /*b880*/  BSYNC.RECONVERGENT B3 ;  /* 0x0000000000037941 */ /* 0x000fea0003800200 */
.L_x_12999:
        /* <DEDUP_REMOVED lines=13> */
.L_x_13002:
[----:B------:R-:W-:Y:S05]  /*b960*/  BSYNC.RECONVERGENT B3 ;  /* 0x0000000000037941 */ /* 0x000fea0003800200 */
.L_x_13001:
        /* <DEDUP_REMOVED lines=13> */
.L_x_13004:
[----:B------:R-:W-:Y:S05]  /*ba40*/  BSYNC.RECONVERGENT B3 ;  /* 0x0000000000037941 */ /* 0x000fea0003800200 */
.L_x_13003:
        /* <DEDUP_REMOVED lines=13> */
.L_x_13006:
[----:B------:R-:W-:Y:S05]  /*bb20*/  BSYNC.RECONVERGENT B3 ;  /* 0x0000000000037941 */ /* 0x000fea0003800200 */
.L_x_13005:
        /* <DEDUP_REMOVED lines=13> */
.L_x_13008:
[----:B------:R-:W-:Y:S05]  /*bc00*/  BSYNC.RECONVERGENT B3 ;  /* 0x0000000000037941 */ /* 0x000fea0003800200 */
.L_x_13007:
        /* <DEDUP_REMOVED lines=13> */
.L_x_13010:
[----:B------:R-:W-:Y:S05]  /*bce0*/  BSYNC.RECONVERGENT B3 ;  /* 0x0000000000037941 */ /* 0x000fea0003800200 */
.L_x_13009:
        /* <DEDUP_REMOVED lines=13> */
.L_x_13012:
[----:B------:R-:W-:Y:S05]  /*bdc0*/  BSYNC.RECONVERGENT B3 ;  /* 0x0000000000037941 */ /* 0x000fea0003800200 */
.L_x_13011:
[----:B-1234-:R-:W-:Y:S01]  /*bdd0*/  FFMA.FTZ R2, R227, R183, R182 ;  /* 0x000000b7e3027223 */ /* 0x01efe200000100b6 */
[----:B-----5:R-:W-:-:S03]  /*bde0*/  ISETP.GT.AND P1, PT, R5, RZ, PT ;  /* 0x000000ff0500720c */ /* 0x020fc60003f24270 */
[----:B------:R-:W-:-:S04]  /*bdf0*/  FADD.FTZ R2, R228, -R2 ;  /* 0x80000002e4027221 */ /* 0x000fc80000010000 */
[----:B------:R-:W-:Y:S02]  /*be00*/  FMUL.FTZ R3, R4, R2 ;  /* 0x0000000204037220 */ /* 0x000fe40000410000 */
[----:B------:R-:W1:Y:S03]  /*be10*/  @P2 LDC R2, c[0x0][0x40c] ;  /* 0x00010300ff022b82 */ /* 0x000e660000000800 */
[----:B------:R-:W-:-:S05]  /*be20*/  FSEL R3, R3, RZ, P1 ;  /* 0x000000ff03037208 */ /* 0x000fca0000800000 */
[----:B-1----:R-:W-:Y:S01]  /*be30*/  @P2 FMUL.FTZ R2, R3, R2 ;  /* 0x0000000203022220 */ /* 0x002fe20000410000 */
[----:B------:R-:W-:-:S05]  /*be40*/  @P2 HADD2.F32 R3, -RZ, R179.H1_H1 ;  /* 0x300000b3ff032230 */ /* 0x000fca0000004100 */
[-C--:B------:R-:W-:Y:S01]  /*be50*/  @P2 FFMA.FTZ R151, R3, R2.reuse, R151 ;  /* 0x0000000203972223 */ /* 0x080fe20000010097 */
[----:B------:R-:W-:-:S05]  /*be60*/  @P2 FMUL.FTZ R2, R67, R2 ;  /* 0x0000000243022220 */ /* 0x000fca0000410000 */
[----:B------:R-:W-:-:S04]  /*be70*/  @P2 F2FP.F16.F32.PACK_AB R2, RZ, R2 ;  /* 0x00000002ff02223e */ /* 0x000fc800000000ff */
[----:B------:R-:W-:-:S07]  /*be80*/  @P2 PRMT R71, R71, 0x5410, R2 ;  /* 0x0000541047472816 */ /* 0x000fce0000000002 */
.L_x_12997:
[----:B------:R-:W-:Y:S05]  /*be90*/  BSYNC.RECONVERGENT B2 ;  /* 0x0000000000027941 */ /* 0x000fea0003800200 */
.L_x_12994:
[----:B------:R-:W1:Y:S02]  /*bea0*/  @P0 LDC.64 R2, c[0x0][0x478] ;  /* 0x00011e00ff020b82 */ /* 0x000e640000000a00 */
[----:B-1----:R-:W-:-:S05]  /*beb0*/  @P0 IMAD.WIDE.U32 R2, R181, 0x10, R2 ;  /* 0x00000010b5020825 */ /* 0x002fca00078e0002 */
[----:B------:R1:W-:Y:S02]  /*bec0*/  @P0 STG.E.128 desc[UR6][R2.64], R168 ;  /* 0x000000a802000986 */ /* 0x0003e4000c101d06 */
[----:B-1----:R-:W1:Y:S02]  /*bed0*/  @P2 LDC.64 R2, c[0x0][0x468] ;  /* 0x00011a00ff022b82 */ /* 0x002e640000000a00 */
[----:B-1----:R-:W-:-:S05]  /*bee0*/  @P2 IMAD.WIDE.U32 R2, R180, 0x10, R2 ;  /* 0x00000010b4022825 */ /* 0x002fca00078e0002 */
[----:B------:R1:W-:Y:S02]  /*bef0*/  @P2 STG.E.128 desc[UR6][R2.64], R68 ;  /* 0x0000004402002986 */ /* 0x0003e4000c101d06 */
.L_x_12991:
[----:B------:R-:W-:Y:S05]  /*bf00*/  BSYNC.RECONVERGENT B1 ;  /* 0x0000000000017941 */ /* 0x000fea0003800200 */
.L_x_12990:
[----:B-1234-:R-:W1:Y:S02]  /*bf10*/  LDC.64 R2, c[0x0][0x380] ;  /* 0x0000e000ff027b82 */ /* 0x01ee640000000a00 */
[----:B-1---5:R-:W-:-:S04]  /*bf20*/  LEA R6, R2, R6, 0x2 ;  /* 0x0000000602067211 */ /* 0x022fc800078e10ff */
[----:B------:R-:W-:-:S13]  /*bf30*/  ISETP.GE.AND P0, PT, R6, R3, PT ;  /* 0x000000030600720c */ /* 0x000fda0003f06270 */
[----:B------:R-:W-:Y:S05]  /*bf40*/  @!P0 BRA `(.L_x_13013) ;  /* 0xffffff5000708947 */ /* 0x000fea000383ffff */
.L_x_12885:
[----:B------:R-:W-:Y:S05]  /*bf50*/  BSYNC B0 ;  /* 0x0000000000007941 */ /* 0x000fea0003800000 */
.L_x_12884:
[----:B------:R-:W2:Y:S04]  /*bf60*/  LDL.LU R183, [R1+0x8] ;  /* 0x0000080001b77983 */ /* 0x000ea80000300800 */
[----:B------:R-:W3:Y:S04]  /*bf70*/  LDL.LU R182, [R1+0x14] ;  /* 0x0000140001b67983 */ /* 0x000ee80000300800 */
        /* <DEDUP_REMOVED lines=48> */
[----:B-----5:R-:W-:Y:S02]  /*c280*/  LEA R33, R0, R3, 0x5 ;  /* 0x0000000300217211 */ /* 0x020fe400078e28ff */
        /* <DEDUP_REMOVED lines=202> */
.L_x_13015:
[----:B------:R-:W-:Y:S05]  /*cf30*/  BSYNC.RECONVERGENT B0 ;  /* 0x0000000000007941 */ /* 0x000fea0003800200 */
.L_x_13014:
        /* <DEDUP_REMOVED lines=17> */
.L_x_13017:
[----:B------:R-:W-:Y:S05]  /*d050*/  BSYNC.RECONVERGENT B0 ;  /* 0x0000000000007941 */ /* 0x000fea0003800200 */
.L_x_13016:
        /* <DEDUP_REMOVED lines=17> */
.L_x_13019:
[----:B------:R-:W-:Y:S05]  /*d170*/  BSYNC.RECONVERGENT B0 ;  /* 0x0000000000007941 */ /* 0x000fea0003800200 */
.L_x_13018:
        /* <DEDUP_REMOVED lines=134> */
.L_x_13021:
[----:B------:R-:W-:Y:S05]  /*d9e0*/  BSYNC.RECONVERGENT B0 ;  /* 0x0000000000007941 */ /* 0x000fea0003800200 */
.L_x_13020:
        /* <DEDUP_REMOVED lines=17> */
.L_x_13023:
[----:B------:R-:W-:Y:S05]  /*db00*/  BSYNC.RECONVERGENT B0 ;  /* 0x0000000000007941 */ /* 0x000fea0003800200 */
.L_x_13022:
        /* <DEDUP_REMOVED lines=17> */
.L_x_13025:
[----:B------:R-:W-:Y:S05]  /*dc20*/  BSYNC.RECONVERGENT B0 ;  /* 0x0000000000007941 */ /* 0x000fea0003800200 */
.L_x_13024:
        /* <DEDUP_REMOVED lines=17> */
.L_x_13027:
[----:B------:R-:W-:Y:S05]  /*dd40*/  BSYNC.RECONVERGENT B0 ;  /* 0x0000000000007941 */ /* 0x000fea0003800200 */
.L_x_13026:
        /* <DEDUP_REMOVED lines=17> */
.L_x_13029:
[----:B------:R-:W-:Y:S05]  /*de60*/  BSYNC.RECONVERGENT B0 ;  /* 0x0000000000007941 */ /* 0x000fea0003800200 */
.L_x_13028:
        /* <DEDUP_REMOVED lines=17> */
.L_x_13031:
[----:B------:R-:W-:Y:S05]  /*df80*/  BSYNC.RECONVERGENT B0 ;  /* 0x0000000000007941 */ /* 0x000fea0003800200 */
.L_x_13030:
        /* <DEDUP_REMOVED lines=11> */
.L_x_12897:
        /* <DEDUP_REMOVED lines=8> */
.L_x_13033:
[----:B------:R-:W-:Y:S05]  /*e0c0*/  BSYNC B1 ;  /* 0x0000000000017941 */ /* 0x000fea0003800000 */
.L_x_13032:
        /* <DEDUP_REMOVED lines=9> */
.L_x_13034:
        /* <DEDUP_REMOVED lines=8> */
.L_x_13035:
[----:B------:R-:W-:Y:S02]  /*e1e0*/  MOV R181, R183 ;  /* 0x000000b700b57202 */ /* 0x000fe40000000f00 */
[----:B------:R-:W-:-:S05]  /*e1f0*/  MOV R2, R184 ;  /* 0x000000b800027202 */ /* 0x000fca0000000f00 */
[----:B------:R-:W-:Y:S01]  /*e200*/  FADD.FTZ R182, R182, R2 ;  /* 0x00000002b6b67221 */ /* 0x000fe20000010000 */
[----:B------:R-:W-:-:S07]  /*e210*/  MOV R2, 0xffffffff ;  /* 0xffffffff00027802 */ /* 0x000fce0000000f00 */
[----:B------:R-:W-:Y:S05]  /*e220*/  WARPSYNC.COLLECTIVE R2, `(.L_x_13036) ;  /* 0x0000000002087348 */ /* 0x000fea0003c00000 */
[----:B------:R0:W1:Y:S02]  /*e230*/  SHFL.BFLY P0, R184, R181, R180, R3 ;  /* 0x0c0000b4b5b87389 */ /* 0x0000640000000003 */
[----:B01----:R-:W-:Y:S05]  /*e240*/  ENDCOLLECTIVE ;  /* 0x000000000000791b */ /* 0x003fea0003800000 */
.L_x_13036:
        /* <DEDUP_REMOVED lines=8> */
.L_x_13037:
[----:B------:R-:W-:Y:S02]  /*e2d0*/  MOV R181, R183 ;  /* 0x000000b700b57202 */ /* 0x000fe40000000f00 */
[----:B------:R-:W-:-:S05]  /*e2e0*/  MOV R2, R184 ;  /* 0x000000b800027202 */ /* 0x000fca0000000f00 */
[----:B------:R-:W-:Y:S01]  /*e2f0*/  FADD.FTZ R182, R182, R2 ;  /* 0x00000002b6b67221 */ /* 0x000fe20000010000 */
[----:B------:R-:W-:-:S07]  /*e300*/  MOV R2, 0xffffffff ;  /* 0xffffffff00027802 */ /* 0x000fce0000000f00 */
[----:B------:R-:W-:Y:S05]  /*e310*/  WARPSYNC.COLLECTIVE R2, `(.L_x_13038) ;  /* 0x0000000002087348 */ /* 0x000fea0003c00000 */
[----:B------:R0:W1:Y:S02]  /*e320*/  SHFL.BFLY P0, R184, R181, R180, R3 ;  /* 0x0c0000b4b5b87389 */ /* 0x0000640000000003 */
[----:B01----:R-:W-:Y:S05]  /*e330*/  ENDCOLLECTIVE ;  /* 0x000000000000791b */ /* 0x003fea0003800000 */
.L_x_13038:
        /* <DEDUP_REMOVED lines=8> */
.L_x_13039:
[----:B------:R-:W-:Y:S02]  /*e3c0*/  MOV R181, R183 ;  /* 0x000000b700b57202 */ /* 0x000fe40000000f00 */
[----:B------:R-:W-:-:S05]  /*e3d0*/  MOV R2, R184 ;  /* 0x000000b800027202 */ /* 0x000fca0000000f00 */
[----:B------:R-:W-:Y:S01]  /*e3e0*/  FADD.FTZ R182, R182, R2 ;  /* 0x00000002b6b67221 */ /* 0x000fe20000010000 */
[----:B------:R-:W-:-:S07]  /*e3f0*/  MOV R2, 0xffffffff ;  /* 0xffffffff00027802 */ /* 0x000fce0000000f00 */
[----:B------:R-:W-:Y:S05]  /*e400*/  WARPSYNC.COLLECTIVE R2, `(.L_x_13040) ;  /* 0x0000000002087348 */ /* 0x000fea0003c00000 */
[----:B------:R0:W1:Y:S02]  /*e410*/  SHFL.BFLY P0, R184, R181, R180, R3 ;  /* 0x0c0000b4b5b87389 */ /* 0x0000640000000003 */
[----:B01----:R-:W-:Y:S05]  /*e420*/  ENDCOLLECTIVE ;  /* 0x000000000000791b */ /* 0x003fea0003800000 */
.L_x_13040:
        /* <DEDUP_REMOVED lines=8> */
.L_x_13041:
[----:B------:R-:W-:Y:S02]  /*e4b0*/  MOV R181, R183 ;  /* 0x000000b700b57202 */ /* 0x000fe40000000f00 */
[----:B------:R-:W-:-:S07]  /*e4c0*/  MOV R185, R184 ;  /* 0x000000b800b97202 */ /* 0x000fce0000000f00 */
[----:B------:R-:W-:Y:S05]  /*e4d0*/  WARPSYNC.COLLECTIVE R2, `(.L_x_13042) ;  /* 0x0000000002087348 */ /* 0x000fea0003c00000 */
[----:B------:R0:W1:Y:S02]  /*e4e0*/  SHFL.BFLY P0, R184, R181, R180, R3 ;  /* 0x0c0000b4b5b87389 */ /* 0x0000640000000003 */
[----:B01----:R-:W-:Y:S05]  /*e4f0*/  ENDCOLLECTIVE ;  /* 0x000000000000791b */ /* 0x003fea0003800000 */
.L_x_13042:
[----:B------:R-:W-:Y:S01]  /*e500*/  MOV R2, R184 ;  /* 0x000000b800027202 */ /* 0x000fe20000000f00 */
[----:B------:R-:W-:Y:S06]  /*e510*/  BRA `(.L_x_13043) ;  /* 0xffffff5400687947 */ /* 0x000fec000383ffff */
.L_x_13044:
        /* <DEDUP_REMOVED lines=14> */
.L_x_25458:


//--------------------- .text._ZN10layer_norm13ln_bwd_kernelINS_13Kernel_traitsIf6__halfS2_S2_fjLj1280ELj1ELj4ELj1ELj16ENS_18Kernel_traits_baseILj1280EfS2_S2_S2_fjLj128EEEEELb0ELb1ELb1ELb1EEEvNS_9BwdParamsE --------------------------
	.section	.text._ZN10layer_norm13ln_bwd_kernelINS_13Kernel_traitsIf6__halfS2_S2_fjLj1280ELj1ELj4ELj1ELj16ENS_18Kernel_traits_baseILj1280EfS2_S2_S2_fjLj128EEEEELb0ELb1ELb1ELb1EEEvNS_9BwdParamsE,"ax",@progbits
	.align	128
        .global         _ZN10layer_norm13ln_bwd_kernelINS_13Kernel_traitsIf6__halfS2_S2_fjLj1280ELj1ELj4ELj1ELj16ENS_18Kernel_traits_baseILj1280EfS2_S2_S2_fjLj128EEEEELb0ELb1ELb1ELb1EEEvNS_9BwdParamsE
        .type           _ZN10layer_norm13ln_bwd_kernelINS_13Kernel_traitsIf6__halfS2_S2_fjLj1280ELj1ELj4ELj1ELj16ENS_18Kernel_traits_baseILj1280EfS2_S2_S2_fjLj128EEEEELb0ELb1ELb1ELb1EEEvNS_9BwdParamsE,@function
        .size           _ZN10layer_norm13ln_bwd_kernelINS_13Kernel_traitsIf6__halfS2_S2_fjLj1280ELj1ELj4ELj1ELj16ENS_18Kernel_traits_baseILj1280EfS2_S2_S2_fjLj128EEEEELb0ELb1ELb1ELb1EEEvNS_9BwdParamsE,(.L_x_25459 - _ZN10layer_norm13ln_bwd_kernelINS_13Kernel_traitsIf6__halfS2_S2_fjLj1280ELj1ELj4ELj1ELj16ENS_18Kernel_traits_baseILj1280EfS2_S2_S2_fjLj128EEEEELb0ELb1ELb1ELb1EEEvNS_9BwdParamsE)
        .other          _ZN10layer_norm13ln_bwd_kernelINS_13Kernel_traitsIf6__halfS2_S2_fjLj1280ELj1ELj4ELj1ELj16ENS_18Kernel_traits_baseILj1280EfS2_S2_S2_fjLj128EEEEELb0ELb1ELb1ELb1EEEvNS_9BwdParamsE,@"STO_CUDA_ENTRY STV_DEFAULT"
_ZN10layer_norm13ln_bwd_kernelINS_13Kernel_traitsIf6__halfS2_S2_fjLj1280ELj1ELj4ELj1ELj16ENS_18Kernel_traits_baseILj1280EfS2_S2_S2_fjLj128EEEEELb0ELb1ELb1ELb1EEEvNS_9BwdParamsE:
.text._ZN10layer_norm13ln_bwd_kernelINS_13Kernel_traitsIf6__halfS2_S2_fjLj1280ELj1ELj4ELj1ELj16ENS_18Kernel_traits_baseILj1280EfS2_S2_S2_fjLj128EEEEELb0ELb1ELb1ELb1EEEvNS_9BwdParamsE:
        /* <DEDUP_REMOVED lines=142> */
.L_x_13154:
        /* <DEDUP_REMOVED lines=17> */
[----:B------:R-:W-:Y:S01]  /*09f0*/  IADD3 R4, PT, PT, R244, -0x1, RZ ;  /* 0xfffffffff4047810 */ /* 0x000fe20007ffe0ff */
[----:B------:R-:W-:Y:S01]  /*0a00*/  IMAD R0, R2, UR9, RZ ;  /* 0x0000000902007c24 */ /* 0x000fe2000f8e02ff */
[----:B------:R2:W-:Y:S03]  /*0a10*/  STL [R1+0x154], R53 ;  /* 0x0001543501007387 */ /* 0x0005e60000100800 */
[----:B------:R-:W-:Y:S02]  /*0a20*/  IMAD R4, R4, UR9, RZ ;  /* 0x0000000904047c24 */ /* 0x000fe4000f8e02ff */
[----:B------:R-:W3:Y:S01]  /*0a30*/  LDC.64 R10, c[0x0][0x3a8] ;  /* 0x0000ea00ff0a7b82 */ /* 0x000ee20000000a00 */
[----:B------:R-:W-:-:S04]  /*0a40*/  SHF.R.S32.HI R3, RZ, 0x1f, R0 ;  /* 0x0000001fff037819 */ /* 0x000fc80000011400 */
[----:B------:R-:W-:Y:S01]  /*0a50*/  LEA.HI R3, R3, R0, RZ, 0x3 ;  /* 0x0000000003037211 */ /* 0x000fe200078f18ff */
[----:B--2---:R-:W2:Y:S02]  /*0a60*/  LDL R53, [R1+0x12c] ;  /* 0x00012c0001357983 */ /* 0x004ea40000100800 */
[----:B------:R-:W4:Y:S02]  /*0a70*/  LDC.64 R8, c[0x0][0x3c0] ;  /* 0x0000f000ff087b82 */ /* 0x000f240000000a00 */
[----:B------:R0:W-:Y:S04]  /*0a80*/  STL [R1+0x150], R52 ;  /* 0x0001503401007387 */ /* 0x0001e80000100800 */
[----:B0-----:R-:W2:Y:S01]  /*0a90*/  LDL R52, [R1+0x128] ;  /* 0x0001280001347983 */ /* 0x001ea20000100800 */
[----:B------:R-:W-:-:S03]  /*0aa0*/  LOP3.LUT R6, R5, 0x1f, RZ, 0xc0, !PT ;  /* 0x0000001f05067812 */ /* 0x000fc600078ec0ff */
[----:B------:R0:W-:Y:S01]  /*0ab0*/  STL [R1+0x14c], R51 ;  /* 0x00014c3301007387 */ /* 0x0001e20000100800 */
[----:B------:R-:W-:-:S04]  /*0ac0*/  SHF.R.S32.HI R5, RZ, 0x1f, R4 ;  /* 0x0000001fff057819 */ /* 0x000fc80000011404 */
[----:B------:R-:W-:Y:S02]  /*0ad0*/  LEA.HI R5, R5, R4, RZ, 0x3 ;  /* 0x0000000405057211 */ /* 0x000fe400078f18ff */
[-C--:B------:R-:W-:Y:S02]  /*0ae0*/  LEA.HI.SX32 R213, R3, R6.reuse, 0x1d ;  /* 0x0000000603d57211 */ /* 0x080fe400078feaff */
[----:B------:R-:W-:Y:S01]  /*0af0*/  LEA.HI.SX32 R6, R5, R6, 0x1d ;  /* 0x0000000605067211 */ /* 0x000fe200078feaff */
[----:B----4-:R-:W-:Y:S01]  /*0b00*/  IMAD.WIDE R8, R2, 0x4, R8 ;  /* 0x0000000402087825 */ /* 0x010fe200078e0208 */
[C---:B------:R-:W-:Y:S01]  /*0b10*/  IADD3 R212, PT, PT, R213.reuse, 0x20, RZ ;  /* 0x00000020d5d47810 */ /* 0x040fe20007ffe0ff */
[----:B0-----:R-:W4:Y:S02]  /*0b20*/  LDL R51, [R1+0x124] ;  /* 0x0001240001337983 */ /* 0x001f240000100800 */
[----:B-1----:R-:W-:Y:S01]  /*0b30*/  IMAD.WIDE.U32 R4, R6, 0x10, R20 ;  /* 0x0000001006047825 */ /* 0x002fe200078e0014 */
[C---:B------:R-:W-:Y:S01]  /*0b40*/  IADD3 R207, PT, PT, R213.reuse, 0x40, RZ ;  /* 0x00000040d5cf7810 */ /* 0x040fe20007ffe0ff */
[----:B------:R-:W2:Y:S04]  /*0b50*/  LDG.E R220, desc[UR6][R8.64] ;  /* 0x0000000608dc7981 */ /* 0x000ea8000c1e1900 */
[----:B------:R0:W4:Y:S01]  /*0b60*/  LDG.E.128 R192, desc[UR6][R4.64] ;  /* 0x0000000604c07981 */ /* 0x000122000c1e1d00 */
[----:B------:R-:W-:-:S02]  /*0b70*/  IADD3 R3, PT, PT, R213, 0x60, RZ ;  /* 0x00000060d5037810 */ /* 0x000fc40007ffe0ff */
[C---:B------:R-:W-:Y:S01]  /*0b80*/  IADD3 R0, PT, PT, R213.reuse, 0x80, RZ ;  /* 0x00000080d5007810 */ /* 0x040fe20007ffe0ff */
[--C-:B---3--:R-:W-:Y:S01]  /*0b90*/  IMAD.WIDE.U32 R196, R213, 0x10, R10.reuse ;  /* 0x00000010d5c47825 */ /* 0x108fe200078e000a */
[----:B------:R-:W-:Y:S01]  /*0ba0*/  IADD3 R7, PT, PT, R6, 0x40, RZ ;  /* 0x0000004006077810 */ /* 0x000fe20007ffe0ff */
[----:B------:R1:W-:Y:S02]  /*0bb0*/  STL [R1+0x148], R50 ;  /* 0x0001483201007387 */ /* 0x0003e40000100800 */
[--C-:B0-----:R-:W-:Y:S02]  /*0bc0*/  IMAD.WIDE.U32 R4, R212, 0x10, R10.reuse ;  /* 0x00000010d4047825 */ /* 0x101fe400078e000a */
[----:B------:R-:W3:Y:S04]  /*0bd0*/  LDG.E.128 R196, desc[UR6][R196.64] ;  /* 0x00000006c4c47981 */ /* 0x000ee8000c1e1d00 */
[----:B------:R0:W2:Y:S04]  /*0be0*/  LDG.E.128 R184, desc[UR6][R4.64] ;  /* 0x0000000604b87981 */ /* 0x0000a8000c1e1d00 */
[----:B-1----:R-:W4:Y:S04]  /*0bf0*/  LDL R50, [R1+0x120] ;  /* 0x0001200001327983 */ /* 0x002f280000100800 */
[----:B------:R-:W-:Y:S01]  /*0c00*/  STL [R1+0x144], R49 ;  /* 0x0001443101007387 */ /* 0x000fe20000100800 */
[----:B0-----:R-:W-:-:S03]  /*0c10*/  IMAD.WIDE.U32 R4, R207, 0x10, R10 ;  /* 0x00000010cf047825 */ /* 0x001fc600078e000a */
[----:B------:R-:W-:Y:S04]  /*0c20*/  STL [R1+0x140], R48 ;  /* 0x0001403001007387 */ /* 0x000fe80000100800 */
[----:B------:R0:W4:Y:S04]  /*0c30*/  LDG.E.128 R188, desc[UR6][R4.64] ;  /* 0x0000000604bc7981 */ /* 0x000128000c1e1d00 */
[----:B------:R1:W-:Y:S04]  /*0c40*/  STL [R1+0x13c], R47 ;  /* 0x00013c2f01007387 */ /* 0x0003e80000100800 */
[----:B------:R1:W-:Y:S01]  /*0c50*/  STL [R1+0x138], R46 ;  /* 0x0001382e01007387 */ /* 0x0003e20000100800 */
[----:B0-----:R-:W-:-:S03]  /*0c60*/  IMAD.WIDE.U32 R4, R3, 0x10, R10 ;  /* 0x0000001003047825 */ /* 0x001fc600078e000a */
[----:B------:R0:W-:Y:S04]  /*0c70*/  STL [R1+0x134], R45 ;  /* 0x0001342d01007387 */ /* 0x0001e80000100800 */
[----:B------:R0:W4:Y:S04]  /*0c80*/  LDG.E.128 R16, desc[UR6][R4.64] ;  /* 0x0000000604107981 */ /* 0x000128000c1e1d00 */
[----:B------:R3:W-:Y:S04]  /*0c90*/  STL [R1+0x130], R44 ;  /* 0x0001302c01007387 */ /* 0x0007e80000100800 */
[----:B-1----:R-:W4:Y:S01]  /*0ca0*/  LDL R47, [R1+0x110] ;  /* 0x00011000012f7983 */ /* 0x002f220000100800 */
[----:B0-----:R-:W-:-:S03]  /*0cb0*/  IMAD.WIDE.U32 R4, R0, 0x10, R10 ;  /* 0x0000001000047825 */ /* 0x001fc600078e000a */
[----:B------:R-:W4:Y:S04]  /*0cc0*/  LDL R46, [R1+0x114] ;  /* 0x00011400012e7983 */ /* 0x000f280000100800 */
[----:B------:R0:W4:Y:S02]  /*0cd0*/  LDG.E.128 R12, desc[UR6][R4.64] ;  /* 0x00000006040c7981 */ /* 0x000124000c1e1d00 */
[----:B0-----:R-:W-:-:S05]  /*0ce0*/  IADD3 R4, PT, PT, R6, 0x20, RZ ;  /* 0x0000002006047810 */ /* 0x001fca0007ffe0ff */
[----:B------:R-:W-:-:S05]  /*0cf0*/  IMAD.WIDE.U32 R4, R4, 0x10, R20 ;  /* 0x0000001004047825 */ /* 0x000fca00078e0014 */
[----:B------:R0:W4:Y:S02]  /*0d00*/  LDG.E.128 R8, desc[UR6][R4.64] ;  /* 0x0000000604087981 */ /* 0x000124000c1e1d00 */
[--C-:B0-----:R-:W-:Y:S01]  /*0d10*/  IMAD.WIDE.U32 R4, R7, 0x10, R20.reuse ;  /* 0x0000001007047825 */ /* 0x101fe200078e0014 */
[C---:B------:R-:W-:Y:S02]  /*0d20*/  IADD3 R7, PT, PT, R6.reuse, 0x60, RZ ;  /* 0x0000006006077810 */ /* 0x040fe40007ffe0ff */
[----:B------:R-:W-:Y:S02]  /*0d30*/  IADD3 R6, PT, PT, R6, 0x80, RZ ;  /* 0x0000008006067810 */ /* 0x000fe40007ffe0ff */
[----:B------:R0:W4:Y:S02]  /*0d40*/  LDG.E.128 R208, desc[UR6][R4.64] ;  /* 0x0000000604d07981 */ /* 0x000124000c1e1d00 */
[----:B0-----:R-:W-:-:S05]  /*0d50*/  IMAD.WIDE.U32 R4, R7, 0x10, R20 ;  /* 0x0000001007047825 */ /* 0x001fca00078e0014 */
[----:B------:R0:W4:Y:S02]  /*0d60*/  LDG.E.128 R224, desc[UR6][R4.64] ;  /* 0x0000000604e07981 */ /* 0x000124000c1e1d00 */
[----:B0-----:R-:W-:-:S06]  /*0d70*/  IMAD.WIDE.U32 R4, R6, 0x10, R20 ;  /* 0x0000001006047825 */ /* 0x001fcc00078e0014 */
[----:B------:R-:W3:Y:S01]  /*0d80*/  LDG.E.128 R4, desc[UR6][R4.64] ;  /* 0x0000000604047981 */ /* 0x000ee2000c1e1d00 */
[----:B------:R-:W-:Y:S02]  /*0d90*/  MOV R246, UR18 ;  /* 0x0000001200f67c02 */ /* 0x000fe40008000f00 */
[----:B------:R-:W-:Y:S02]  /*0da0*/  MOV R247, UR19 ;  /* 0x0000001300f77c02 */ /* 0x000fe40008000f00 */
[----:B------:R-:W-:-:S04]  /*0db0*/  ISETP.NE.U32.AND P0, PT, R246, RZ, PT ;  /* 0x000000fff600720c */ /* 0x000fc80003f05070 */
[----:B------:R-:W-:-:S13]  /*0dc0*/  ISETP.NE.AND.EX P0, PT, R247, RZ, PT, P0 ;  /* 0x000000fff700720c */ /* 0x000fda0003f05300 */
[----:B------:R-:W0:Y:S08]  /*0dd0*/  @P0 LDC.64 R204, c[0x0][0x438] ;  /* 0x00010e00ffcc0b82 */ /* 0x000e300000000a00 */
[----:B------:R-:W1:Y:S08]  /*0de0*/  @P0 LDC.64 R22, c[0x0][0x438] ;  /* 0x00010e00ff160b82 */ /* 0x000e700000000a00 */
[----:B------:R-:W1:Y:S08]  /*0df0*/  @P0 LDC.64 R202, c[0x0][0x438] ;  /* 0x00010e00ffca0b82 */ /* 0x000e700000000a00 */
[----:B------:R-:W2:Y:S08]  /*0e00*/  @P0 LDC.64 R200, c[0x0][0x438] ;  /* 0x00010e00ffc80b82 */ /* 0x000eb00000000a00 */
[----:B------:R-:W2:Y:S01]  /*0e10*/  @P0 LDC.64 R20, c[0x0][0x438] ;  /* 0x00010e00ff140b82 */ /* 0x000ea20000000a00 */
[----:B---3--:R-:W-:-:S02]  /*0e20*/  HADD2.F32 R236, -RZ, R4.H0_H0 ;  /* 0x20000004ffec7230 */ /* 0x008fc40000004100 */
[----:B------:R-:W-:Y:S02]  /*0e30*/  HADD2.F32 R237, -RZ, R4.H1_H1 ;  /* 0x30000004ffed7230 */ /* 0x000fe40000004100 */
[----:B------:R-:W-:-:S05]  /*0e40*/  HADD2.F32 R4, -RZ, R7.H1_H1 ;  /* 0x30000007ff047230 */ /* 0x000fca0000004100 */
[----:B------:R3:W-:Y:S04]  /*0e50*/  STL [R1], R4 ;  /* 0x0000000401007387 */ /* 0x0007e80000100800 */
[----:B------:R-:W3:Y:S04]  /*0e60*/  LDL R45, [R1+0x118] ;  /* 0x00011800012d7983 */ /* 0x000ee80000100800 */
[----:B------:R-:W3:Y:S01]  /*0e70*/  LDL R44, [R1+0x11c] ;  /* 0x00011c00012c7983 */ /* 0x000ee20000100800 */
[----:B------:R-:W-:Y:S01]  /*0e80*/  ISETP.NE.AND P1, PT, RZ, UR8, PT ;  /* 0x00000008ff007c0c */ /* 0x000fe2000bf25270 */
[----:B0-----:R-:W-:-:S04]  /*0e90*/  @P0 IMAD.WIDE.U32 R204, R213, 0x10, R204 ;  /* 0x00000010d5cc0825 */ /* 0x001fc800078e00cc */
[----:B-1----:R-:W-:Y:S01]  /*0ea0*/  @P0 IMAD.WIDE.U32 R214, R3, 0x10, R22 ;  /* 0x0000001003d60825 */ /* 0x002fe200078e0016 */
[----:B------:R0:W5:Y:S03]  /*0eb0*/  @P0 LDG.E.128 R40, desc[UR6][R204.64] ;  /* 0x00000006cc280981 */ /* 0x000166000c1e1d00 */
[----:B------:R-:W-:Y:S01]  /*0ec0*/  @P0 IMAD.WIDE.U32 R202, R212, 0x10, R202 ;  /* 0x00000010d4ca0825 */ /* 0x000fe200078e00ca */
[----:B------:R-:W5:Y:S03]  /*0ed0*/  @P0 LDG.E.128 R28, desc[UR6][R214.64] ;  /* 0x00000006d61c0981 */ /* 0x000f66000c1e1d00 */
[--C-:B--2---:R-:W-:Y:S01]  /*0ee0*/  HADD2.F32 R22, -RZ, R186.reuse.H0_H0 ;  /* 0x200000baff167230 */ /* 0x104fe20000004100 */
[----:B------:R1:W5:Y:S01]  /*0ef0*/  @P0 LDG.E.128 R36, desc[UR6][R202.64] ;  /* 0x00000006ca240981 */ /* 0x000362000c1e1d00 */
[----:B------:R-:W-:Y:S01]  /*0f00*/  HADD2.F32 R23, -RZ, R186.H1_H1 ;  /* 0x300000baff177230 */ /* 0x000fe20000004100 */
[----:B------:R-:W-:Y:S01]  /*0f10*/  FSEL R186, R220, RZ, !P1 ;  /* 0x000000ffdcba7208 */ /* 0x000fe20004800000 */
[----:B------:R-:W-:-:S04]  /*0f20*/  @P0 IMAD.WIDE.U32 R212, R207, 0x10, R200 ;  /* 0x00000010cfd40825 */ /* 0x000fc800078e00c8 */
[----:B------:R-:W-:Y:S01]  /*0f30*/  HADD2.F32 R217, -RZ, R197.H1_H1 ;  /* 0x300000c5ffd97230 */ /* 0x000fe20000004100 */
[----:B------:R-:W5:Y:S01]  /*0f40*/  @P0 LDG.E.128 R32, desc[UR6][R212.64] ;  /* 0x00000006d4200981 */ /* 0x000f62000c1e1d00 */
[----:B------:R-:W-:-:S04]  /*0f50*/  @P0 IMAD.WIDE.U32 R200, R0, 0x10, R20 ;  /* 0x0000001000c80825 */ /* 0x000fc800078e0014 */
[----:B------:R-:W-:Y:S01]  /*0f60*/  HADD2.F32 R216, -RZ, R197.H0_H0 ;  /* 0x200000c5ffd87230 */ /* 0x000fe20000004100 */
[----:B------:R2:W5:Y:S01]  /*0f70*/  @P0 LDG.E.128 R24, desc[UR6][R200.64] ;  /* 0x00000006c8180981 */ /* 0x000562000c1e1d00 */
[----:B------:R-:W-:Y:S02]  /*0f80*/  HADD2.F32 R0, -RZ, R196.H0_H0 ;  /* 0x200000c4ff007230 */ /* 0x000fe40000004100 */
[----:B------:R-:W-:Y:S02]  /*0f90*/  HADD2.F32 R207, -RZ, R198.H0_H0 ;  /* 0x200000c6ffcf7230 */ /* 0x000fe40000004100 */
[--C-:B------:R-:W-:Y:S02]  /*0fa0*/  HADD2.F32 R21, -RZ, R199.reuse.H0_H0 ;  /* 0x200000c7ff157230 */ /* 0x100fe40000004100 */
[----:B------:R-:W-:Y:S02]  /*0fb0*/  HADD2.F32 R20, -RZ, R199.H1_H1 ;  /* 0x300000c7ff147230 */ /* 0x000fe40000004100 */
[----:B------:R-:W-:-:S02]  /*0fc0*/  HADD2.F32 R3, -RZ, R196.H1_H1 ;  /* 0x300000c4ff037230 */ /* 0x000fc40000004100 */
[----:B------:R-:W-:Y:S02]  /*0fd0*/  HADD2.F32 R198, -RZ, R198.H1_H1 ;  /* 0x300000c6ffc67230 */ /* 0x000fe40000004100 */
        /* <DEDUP_REMOVED lines=22> */
[----:B0-----:R-:W-:-:S02]  /*1140*/  HADD2.F32 R205, -RZ, R16.H0_H0 ;  /* 0x20000010ffcd7230 */ /* 0x001fc40000004100 */
[----:B------:R-:W-:Y:S02]  /*1150*/  HADD2.F32 R204, -RZ, R16.H1_H1 ;  /* 0x30000010ffcc7230 */ /* 0x000fe40000004100 */
[C---:B------:R-:W-:Y:S01]  /*1160*/  FADD.FTZ R16, -R186.reuse, R217 ;  /* 0x000000d9ba107221 */ /* 0x040fe20000010100 */
[--C-:B------:R-:W-:Y:S02]  /*1170*/  HADD2.F32 R231, -RZ, R19.reuse.H0_H0 ;  /* 0x20000013ffe77230 */ /* 0x100fe40000004100 */
[----:B------:R-:W-:Y:S02]  /*1180*/  HADD2.F32 R230, -RZ, R19.H1_H1 ;  /* 0x30000013ffe67230 */ /* 0x000fe40000004100 */
[--C-:B-1----:R-:W-:Y:S02]  /*1190*/  HADD2.F32 R203, -RZ, R17.reuse.H0_H0 ;  /* 0x20000011ffcb7230 */ /* 0x102fe40000004100 */
[----:B------:R-:W-:Y:S02]  /*11a0*/  HADD2.F32 R202, -RZ, R17.H1_H1 ;  /* 0x30000011ffca7230 */ /* 0x000fe40000004100 */
[----:B------:R-:W-:Y:S01]  /*11b0*/  FADD.FTZ R17, -R186, R216 ;  /* 0x000000d8ba117221 */ /* 0x000fe20000010100 */
        /* <DEDUP_REMOVED lines=18> */
[C---:B------:R-:W-:Y:S01]  /*12e0*/  FADD.FTZ R19, -R186.reuse, R228 ;  /* 0x000000e4ba137221 */ /* 0x040fe20000010100 */
[----:B------:R-:W-:Y:S02]  /*12f0*/  HADD2.F32 R239, -RZ, R5.H1_H1 ;  /* 0x30000005ffef7230 */ /* 0x000fe40000004100 */
[C---:B------:R-:W-:Y:S01]  /*1300*/  FADD.FTZ R198, -R186.reuse, R229 ;  /* 0x000000e5bac67221 */ /* 0x040fe20000010100 */
[C---:B--2---:R-:W-:Y:S01]  /*1310*/  FADD.FTZ R200, -R186.reuse, R233 ;  /* 0x000000e9bac87221 */ /* 0x044fe20000010100 */
[C---:B------:R-:W-:Y:S01]  /*1320*/  FADD.FTZ R201, -R186.reuse, R232 ;  /* 0x000000e8bac97221 */ /* 0x040fe20000010100 */
[C---:B------:R-:W-:Y:S01]  /*1330*/  FADD.FTZ R218, -R186.reuse, R231 ;  /* 0x000000e7bada7221 */ /* 0x040fe20000010100 */
[----:B------:R-:W-:Y:S01]  /*1340*/  FADD.FTZ R219, -R186, R230 ;  /* 0x000000e6badb7221 */ /* 0x000fe20000010100 */
[----:B-----5:R-:W-:Y:S01]  /*1350*/  FMUL.FTZ R5, R206, R16 ;  /* 0x00000010ce057220 */ /* 0x020fe20000410000 */
        /* <DEDUP_REMOVED lines=25> */
[----:B---3--:R-:W-:Y:S01]  /*14f0*/  FMUL.FTZ R4, R206, R17 ;  /* 0x00000011ce047220 */ /* 0x008fe20000410000 */
[----:B------:R-:W-:-:S02]  /*1500*/  HADD2.F32 R186, -RZ, R8.H0_H0 ;  /* 0x20000008ffba7230 */ /* 0x000fc40000004100 */
[C---:B------:R-:W-:Y:S01]  /*1510*/  FMUL.FTZ R0, R206.reuse, R0 ;  /* 0x00000000ce007220 */ /* 0x040fe20000410000 */
[----:B------:R-:W-:Y:S02]  /*1520*/  HADD2.F32 R187, -RZ, R8.H1_H1 ;  /* 0x30000008ffbb7230 */ /* 0x000fe40000004100 */
[C---:B------:R-:W-:Y:S01]  /*1530*/  FMUL.FTZ R3, R206.reuse, R3 ;  /* 0x00000003ce037220 */ /* 0x040fe20000410000 */
[--C-:B------:R-:W-:Y:S02]  /*1540*/  HADD2.F32 R188, -RZ, R9.reuse.H0_H0 ;  /* 0x20000009ffbc7230 */ /* 0x100fe40000004100 */
[C---:B------:R-:W-:Y:S01]  /*1550*/  FMUL.FTZ R8, R206.reuse, R13 ;  /* 0x0000000dce087220 */ /* 0x040fe20000410000 */
[----:B------:R-:W-:Y:S02]  /*1560*/  HADD2.F32 R189, -RZ, R9.H1_H1 ;  /* 0x30000009ffbd7230 */ /* 0x000fe40000004100 */
[----:B------:R-:W-:Y:S01]  /*1570*/  FMUL.FTZ R9, R206, R12 ;  /* 0x0000000cce097220 */ /* 0x000fe20000410000 */
[----:B------:R-:W-:-:S02]  /*1580*/  HADD2.F32 R240, -RZ, R6.H0_H0 ;  /* 0x20000006fff07230 */ /* 0x000fc40000004100 */
[----:B------:R-:W-:Y:S01]  /*1590*/  FADD.FTZ R127, R127, R245 ;  /* 0x000000f57f7f7221 */ /* 0x000fe20000010000 */
[----:B------:R-:W-:Y:S02]  /*15a0*/  HADD2.F32 R207, -RZ, R6.H1_H1 ;  /* 0x30000006ffcf7230 */ /* 0x000fe40000004100 */
[-C--:B------:R-:W-:Y:S01]  /*15b0*/  FFMA.FTZ R87, R5, R245.reuse, R87 ;  /* 0x000000f505577223 */ /* 0x080fe20000010057 */
[----:B------:R-:W-:Y:S01]  /*15c0*/  FMUL.FTZ R13, R53, R245 ;  /* 0x000000f5350d7220 */ /* 0x000fe20000410000 */
[--C-:B------:R-:W-:Y:S02]  /*15d0*/  HADD2.F32 R190, -RZ, R10.reuse.H0_H0 ;  /* 0x2000000affbe7230 */ /* 0x100fe40000004100 */
[----:B------:R-:W-:Y:S01]  /*15e0*/  FMUL.FTZ R6, R206, R15 ;  /* 0x0000000fce067220 */ /* 0x000fe20000410000 */
[----:B------:R-:W-:Y:S02]  /*15f0*/  HADD2.F32 R191, -RZ, R10.H1_H1 ;  /* 0x3000000affbf7230 */ /* 0x000fe40000004100 */
[----:B------:R-:W-:Y:S01]  /*1600*/  FADD.FTZ R126, R126, R248 ;  /* 0x000000f87e7e7221 */ /* 0x000fe20000010000 */
[----:B------:R-:W-:-:S02]  /*1610*/  HADD2.F32 R242, -RZ, R7.H0_H0 ;  /* 0x20000007fff27230 */ /* 0x000fc40000004100 */
[-C--:B------:R-:W-:Y:S01]  /*1620*/  FFMA.FTZ R86, R4, R248.reuse, R86 ;  /* 0x000000f804567223 */ /* 0x080fe20000010056 */
[----:B------:R-:W-:Y:S01]  /*1630*/  FMUL.FTZ R12, R52, R248 ;  /* 0x000000f8340c7220 */ /* 0x000fe20000410000 */
[----:B------:R-:W2:Y:S01]  /*1640*/  LDL.LU R245, [R1+0x14] ;  /* 0x0000140001f57983 */ /* 0x000ea20000300800 */
[--C-:B------:R-:W-:Y:S02]  /*1650*/  HADD2.F32 R192, -RZ, R11.reuse.H0_H0 ;  /* 0x2000000bffc07230 */ /* 0x100fe40000004100 */
[----:B------:R-:W-:Y:S01]  /*1660*/  FMUL.FTZ R7, R206, R14 ;  /* 0x0000000ece077220 */ /* 0x000fe20000410000 */
[----:B------:R-:W-:Y:S02]  /*1670*/  HADD2.F32 R193, -RZ, R11.H1_H1 ;  /* 0x3000000bffc17230 */ /* 0x000fe40000004100 */
[----:B------:R-:W-:Y:S01]  /*1680*/  FADD.FTZ R124, R124, R243 ;  /* 0x000000f37c7c7221 */ /* 0x000fe20000010000 */
[-C--:B------:R-:W-:Y:S01]  /*1690*/  FFMA.FTZ R84, R0, R243.reuse, R84 ;  /* 0x000000f300547223 */ /* 0x080fe20000010054 */
[----:B------:R-:W-:Y:S01]  /*16a0*/  FMUL.FTZ R10, R50, R243 ;  /* 0x000000f3320a7220 */ /* 0x000fe20000410000 */
[----:B------:R-:W3:Y:S01]  /*16b0*/  LDL R248, [R1+0x104] ;  /* 0x0001040001f87983 */ /* 0x000ee20000100800 */
[----:B------:R-:W-:Y:S01]  /*16c0*/  FADD.FTZ R125, R125, R241 ;  /* 0x000000f17d7d7221 */ /* 0x000fe20000010000 */
[-C--:B------:R-:W-:Y:S01]  /*16d0*/  FFMA.FTZ R85, R3, R241.reuse, R85 ;  /* 0x000000f103557223 */ /* 0x080fe20000010055 */
[----:B------:R-:W-:Y:S01]  /*16e0*/  FMUL.FTZ R11, R51, R241 ;  /* 0x000000f1330b7220 */ /* 0x000fe20000410000 */
[----:B------:R-:W4:Y:S01]  /*16f0*/  LDL.LU R243, [R1+0x18] ;  /* 0x0000180001f37983 */ /* 0x000f220000300800 */
[----:B------:R-:W-:Y:S01]  /*1700*/  FADD.FTZ R128, R128, R250 ;  /* 0x000000fa80807221 */ /* 0x000fe20000010000 */
[-C--:B------:R-:W-:Y:S01]  /*1710*/  FFMA.FTZ R88, R6, R250.reuse, R88 ;  /* 0x000000fa06587223 */ /* 0x080fe20000010058 */
[----:B------:R-:W-:Y:S01]  /*1720*/  FMUL.FTZ R14, R47, R250 ;  /* 0x000000fa2f0e7220 */ /* 0x000fe20000410000 */
[----:B------:R-:W3:Y:S01]  /*1730*/  LDL R241, [R1+0x108] ;  /* 0x0001080001f17983 */ /* 0x000ee20000100800 */
[----:B------:R-:W-:Y:S01]  /*1740*/  FADD.FTZ R129, R129, R249 ;  /* 0x000000f981817221 */ /* 0x000fe20000010000 */
[-C--:B------:R-:W-:Y:S01]  /*1750*/  FFMA.FTZ R89, R7, R249.reuse, R89 ;  /* 0x000000f907597223 */ /* 0x080fe20000010059 */
[----:B------:R-:W-:Y:S01]  /*1760*/  FMUL.FTZ R15, R46, R249 ;  /* 0x000000f92e0f7220 */ /* 0x000fe20000410000 */
[----:B------:R-:W3:Y:S04]  /*1770*/  LDL.LU R53, [R1+0x1c] ;  /* 0x00001c0001357983 */ /* 0x000ee80000300800 */
[----:B------:R-:W3:Y:S04]  /*1780*/  LDL R52, [R1+0x10c] ;  /* 0x00010c0001347983 */ /* 0x000ee80000100800 */
[----:B------:R-:W3:Y:S04]  /*1790*/  LDL R250, [R1+0x100] ;  /* 0x0001000001fa7983 */ /* 0x000ee80000100800 */
[----:B------:R-:W3:Y:S04]  /*17a0*/  LDL.LU R249, [R1+0x10] ;  /* 0x0000100001f97983 */ /* 0x000ee80000300800 */
[----:B------:R-:W3:Y:S04]  /*17b0*/  LDL.LU R51, [R1+0x20] ;  /* 0x0000200001337983 */ /* 0x000ee80000300800 */
[----:B------:R-:W3:Y:S04]  /*17c0*/  LDL R50, [R1+0xf0] ;  /* 0x0000f00001327983 */ /* 0x000ee80000100800 */
[----:B------:R-:W3:Y:S04]  /*17d0*/  LDL.LU R49, [R1+0x24] ;  /* 0x0000240001317983 */ /* 0x000ee80000300800 */
[----:B------:R-:W3:Y:S04]  /*17e0*/  LDL R48, [R1+0xf4] ;  /* 0x0000f40001307983 */ /* 0x000ee80000100800 */
[----:B------:R-:W3:Y:S04]  /*17f0*/  LDL.LU R47, [R1+0x28] ;  /* 0x00002800012f7983 */ /* 0x000ee80000300800 */
[----:B------:R-:W3:Y:S01]  /*1800*/  LDL R46, [R1+0xf8] ;  /* 0x0000f800012e7983 */ /* 0x000ee20000100800 */
[----:B------:R-:W-:-:S03]  /*1810*/  FMUL.FTZ R16, R45, R252 ;  /* 0x000000fc2d107220 */ /* 0x000fc60000410000 */
[----:B------:R-:W3:Y:S01]  /*1820*/  LDL.LU R45, [R1+0x2c] ;  /* 0x00002c00012d7983 */ /* 0x000ee20000300800 */
[----:B------:R-:W-:-:S03]  /*1830*/  FMUL.FTZ R17, R44, R251 ;  /* 0x000000fb2c117220 */ /* 0x000fc60000410000 */
[----:B------:R-:W3:Y:S01]  /*1840*/  LDL R44, [R1+0xfc] ;  /* 0x0000fc00012c7983 */ /* 0x000ee20000100800 */
[C---:B------:R-:W-:Y:S01]  /*1850*/  FMUL.FTZ R18, R206.reuse, R18 ;  /* 0x00000012ce127220 */ /* 0x040fe20000410000 */
[C---:B------:R-:W-:Y:S01]  /*1860*/  FMUL.FTZ R19, R206.reuse, R19 ;  /* 0x00000013ce137220 */ /* 0x040fe20000410000 */
[----:B------:R-:W-:Y:S02]  /*1870*/  FMUL.FTZ R20, R206, R20 ;  /* 0x00000014ce147220 */ /* 0x000fe40000410000 */
[----:B------:R-:W-:Y:S01]  /*1880*/  FFMA.FTZ R92, R18, R186, R92 ;  /* 0x000000ba125c7223 */ /* 0x000fe2000001005c */
[----:B------:R-:W-:Y:S01]  /*1890*/  FFMA.FTZ R93, R19, R187, R93 ;  /* 0x000000bb135d7223 */ /* 0x000fe2000001005d */
[----:B------:R-:W-:Y:S01]  /*18a0*/  FMUL.FTZ R21, R206, R21 ;  /* 0x00000015ce157220 */ /* 0x000fe20000410000 */
[----:B------:R-:W-:Y:S01]  /*18b0*/  FFMA.FTZ R94, R20, R188, R94 ;  /* 0x000000bc145e7223 */ /* 0x000fe2000001005e */
[C---:B------:R-:W-:Y:S02]  /*18c0*/  FMUL.FTZ R22, R206.reuse, R22 ;  /* 0x00000016ce167220 */ /* 0x040fe40000410000 */
[----:B------:R-:W-:Y:S01]  /*18d0*/  FFMA.FTZ R95, R21, R189, R95 ;  /* 0x000000bd155f7223 */ /* 0x000fe2000001005f */
[C---:B------:R-:W-:Y:S01]  /*18e0*/  FMUL.FTZ R23, R206.reuse, R23 ;  /* 0x00000017ce177220 */ /* 0x040fe20000410000 */
[----:B------:R-:W-:Y:S01]  /*18f0*/  FMUL.FTZ R184, R206, R184 ;  /* 0x000000b8ceb87220 */ /* 0x000fe20000410000 */
[----:B------:R-:W-:-:S02]  /*1900*/  FFMA.FTZ R96, R22, R190, R96 ;  /* 0x000000be16607223 */ /* 0x000fc40000010060 */
[----:B------:R-:W-:Y:S01]  /*1910*/  FFMA.FTZ R97, R23, R191, R97 ;  /* 0x000000bf17617223 */ /* 0x000fe20000010061 */
[----:B------:R-:W-:Y:S01]  /*1920*/  FFMA.FTZ R98, R184, R192, R98 ;  /* 0x000000c0b8627223 */ /* 0x000fe20000010062 */
[----:B------:R-:W-:-:S04]  /*1930*/  FMUL.FTZ R185, R206, R185 ;  /* 0x000000b9ceb97220 */ /* 0x000fc80000410000 */
[----:B------:R-:W-:Y:S01]  /*1940*/  FFMA.FTZ R99, R185, R193, R99 ;  /* 0x000000c1b9637223 */ /* 0x000fe20000010063 */
[----:B--2---:R-:W-:Y:S01]  /*1950*/  FADD.FTZ R245, R245, R187 ;  /* 0x000000bbf5f57221 */ /* 0x004fe20000010000 */
[----:B----4-:R-:W-:Y:S01]  /*1960*/  FADD.FTZ R243, R243, R188 ;  /* 0x000000bcf3f37221 */ /* 0x010fe20000010000 */
[----:B---3--:R-:W-:Y:S01]  /*1970*/  FMUL.FTZ R187, R248, R187 ;  /* 0x000000bbf8bb7220 */ /* 0x008fe20000410000 */
[----:B------:R-:W-:Y:S01]  /*1980*/  FADD.FTZ R53, R53, R189 ;  /* 0x000000bd35357221 */ /* 0x000fe20000010000 */
[----:B------:R-:W-:Y:S01]  /*1990*/  FADD.FTZ R249, R249, R186 ;  /* 0x000000baf9f97221 */ /* 0x000fe20000010000 */
[----:B------:R-:W-:-:S04]  /*19a0*/  FMUL.FTZ R186, R250, R186 ;  /* 0x000000bafaba7220 */ /* 0x000fc80000410000 */
[----:B------:R0:W-:Y:S04]  /*19b0*/  STL [R1+0x10], R249 ;  /* 0x000010f901007387 */ /* 0x0001e80000100800 */
[----:B------:R1:W-:Y:S04]  /*19c0*/  STL [R1+0x14], R245 ;  /* 0x000014f501007387 */ /* 0x0003e80000100800 */
[----:B------:R2:W-:Y:S04]  /*19d0*/  STL [R1+0x18], R243 ;  /* 0x000018f301007387 */ /* 0x0005e80000100800 */
[----:B------:R-:W3:Y:S01]  /*19e0*/  LDL.LU R250, [R1+0x30] ;  /* 0x0000300001fa7983 */ /* 0x000ee20000300800 */
[----:B------:R-:W-:-:S03]  /*19f0*/  FADD.FTZ R51, R51, R190 ;  /* 0x000000be33337221 */ /* 0x000fc60000010000 */
[----:B------:R4:W-:Y:S01]  /*1a00*/  STL [R1+0x1c], R53 ;  /* 0x00001c3501007387 */ /* 0x0009e20000100800 */
[----:B------:R-:W-:-:S03]  /*1a10*/  FMUL.FTZ R188, R241, R188 ;  /* 0x000000bcf1bc7220 */ /* 0x000fc60000410000 */
[----:B0-----:R-:W3:Y:S01]  /*1a20*/  LDL R249, [R1+0xe0] ;  /* 0x0000e00001f97983 */ /* 0x001ee20000100800 */
[----:B------:R-:W-:-:S03]  /*1a30*/  FADD.FTZ R49, R49, R191 ;  /* 0x000000bf31317221 */ /* 0x000fc60000010000 */
[----:B------:R-:W3:Y:S01]  /*1a40*/  LDL.LU R248, [R1+0x34] ;  /* 0x0000340001f87983 */ /* 0x000ee20000300800 */
[----:B------:R-:W-:-:S03]  /*1a50*/  FADD.FTZ R47, R47, R192 ;  /* 0x000000c02f2f7221 */ /* 0x000fc60000010000 */
[----:B-1----:R-:W3:Y:S01]  /*1a60*/  LDL R245, [R1+0xe4] ;  /* 0x0000e40001f57983 */ /* 0x002ee20000100800 */
[----:B------:R-:W-:-:S03]  /*1a70*/  FMUL.FTZ R189, R52, R189 ;  /* 0x000000bd34bd7220 */ /* 0x000fc60000410000 */
[----:B--2---:R-:W2:Y:S04]  /*1a80*/  LDL.LU R243, [R1+0x38] ;  /* 0x0000380001f37983 */ /* 0x004ea80000300800 */
[----:B------:R-:W2:Y:S04]  /*1a90*/  LDL R241, [R1+0xe8] ;  /* 0x0000e80001f17983 */ /* 0x000ea80000100800 */
[----:B----4-:R-:W4:Y:S04]  /*1aa0*/  LDL.LU R53, [R1+0x3c] ;  /* 0x00003c0001357983 */ /* 0x010f280000300800 */
[----:B------:R-:W4:Y:S04]  /*1ab0*/  LDL R52, [R1+0xec] ;  /* 0x0000ec0001347983 */ /* 0x000f280000100800 */
[----:B------:R0:W-:Y:S01]  /*1ac0*/  STL [R1+0x20], R51 ;  /* 0x0000203301007387 */ /* 0x0001e20000100800 */
[----:B------:R-:W-:-:S03]  /*1ad0*/  FMUL.FTZ R190, R50, R190 ;  /* 0x000000be32be7220 */ /* 0x000fc60000410000 */
[----:B------:R1:W-:Y:S04]  /*1ae0*/  STL [R1+0x24], R49 ;  /* 0x0000243101007387 */ /* 0x0003e80000100800 */
[----:B------:R1:W-:Y:S01]  /*1af0*/  STL [R1+0x28], R47 ;  /* 0x0000282f01007387 */ /* 0x0003e20000100800 */
[----:B------:R-:W-:-:S03]  /*1b00*/  FMUL.FTZ R191, R48, R191 ;  /* 0x000000bf30bf7220 */ /* 0x000fc60000410000 */
[----:B0-----:R-:W4:Y:S01]  /*1b10*/  LDL.LU R51, [R1+0x40] ;  /* 0x0000400001337983 */ /* 0x001f220000300800 */
[----:B------:R-:W-:Y:S01]  /*1b20*/  FMUL.FTZ R192, R46, R192 ;  /* 0x000000c02ec07220 */ /* 0x000fe20000410000 */
[----:B------:R-:W-:-:S05]  /*1b30*/  FADD.FTZ R45, R45, R193 ;  /* 0x000000c12d2d7221 */ /* 0x000fca0000010000 */
[----:B------:R0:W-:Y:S04]  /*1b40*/  STL [R1+0x2c], R45 ;  /* 0x00002c2d01007387 */ /* 0x0001e80000100800 */
[----:B------:R-:W4:Y:S04]  /*1b50*/  LDL R50, [R1+0xd0] ;  /* 0x0000d00001327983 */ /* 0x000f280000100800 */
[----:B-1----:R-:W4:Y:S04]  /*1b60*/  LDL.LU R49, [R1+0x44] ;  /* 0x0000440001317983 */ /* 0x002f280000300800 */
[----:B------:R-:W4:Y:S04]  /*1b70*/  LDL R48, [R1+0xd4] ;  /* 0x0000d40001307983 */ /* 0x000f280000100800 */
[----:B------:R-:W4:Y:S04]  /*1b80*/  LDL.LU R47, [R1+0x48] ;  /* 0x00004800012f7983 */ /* 0x000f280000300800 */
[----:B------:R-:W4:Y:S04]  /*1b90*/  LDL R46, [R1+0xd8] ;  /* 0x0000d800012e7983 */ /* 0x000f280000100800 */
[----:B0-----:R-:W4:Y:S01]  /*1ba0*/  LDL.LU R45, [R1+0x4c] ;  /* 0x00004c00012d7983 */ /* 0x001f220000300800 */
[----:B------:R-:W-:-:S03]  /*1bb0*/  FMUL.FTZ R193, R44, R193 ;  /* 0x000000c12cc17220 */ /* 0x000fc60000410000 */
[----:B------:R-:W4:Y:S01]  /*1bc0*/  LDL R44, [R1+0xdc] ;  /* 0x0000dc00012c7983 */ /* 0x000f220000100800 */
[--C-:B------:R-:W-:Y:S02]  /*1bd0*/  HADD2.F32 R202, -RZ, R208.reuse.H0_H0 ;  /* 0x200000d0ffca7230 */ /* 0x100fe40000004100 */
[----:B------:R-:W-:Y:S02]  /*1be0*/  HADD2.F32 R203, -RZ, R208.H1_H1 ;  /* 0x300000d0ffcb7230 */ /* 0x000fe40000004100 */
[--C-:B------:R-:W-:Y:S02]  /*1bf0*/  HADD2.F32 R204, -RZ, R209.reuse.H0_H0 ;  /* 0x200000d1ffcc7230 */ /* 0x100fe40000004100 */
[----:B------:R-:W-:Y:S01]  /*1c00*/  FMUL.FTZ R196, R206, R196 ;  /* 0x000000c4cec47220 */ /* 0x000fe20000410000 */
[----:B------:R-:W-:Y:S02]  /*1c10*/  HADD2.F32 R205, -RZ, R209.H1_H1 ;  /* 0x300000d1ffcd7230 */ /* 0x000fe40000004100 */
[----:B------:R-:W-:-:S02]  /*1c20*/  HADD2.F32 R208, -RZ, R210.H0_H0 ;  /* 0x200000d2ffd07230 */ /* 0x000fc40000004100 */
[----:B------:R-:W-:Y:S02]  /*1c30*/  HADD2.F32 R209, -RZ, R210.H1_H1 ;  /* 0x300000d2ffd17230 */ /* 0x000fe40000004100 */
[----:B------:R-:W-:Y:S01]  /*1c40*/  FFMA.FTZ R102, R196, R204, R102 ;  /* 0x000000ccc4667223 */ /* 0x000fe20000010066 */
[--C-:B------:R-:W-:Y:S02]  /*1c50*/  HADD2.F32 R210, -RZ, R211.reuse.H0_H0 ;  /* 0x200000d3ffd27230 */ /* 0x100fe40000004100 */
[----:B------:R-:W-:Y:S02]  /*1c60*/  HADD2.F32 R211, -RZ, R211.H1_H1 ;  /* 0x300000d3ffd37230 */ /* 0x000fe40000004100 */
[C---:B------:R-:W-:Y:S01]  /*1c70*/  FMUL.FTZ R197, R206.reuse, R197 ;  /* 0x000000c5cec57220 */ /* 0x040fe20000410000 */
[C---:B------:R-:W-:Y:S01]  /*1c80*/  FMUL.FTZ R195, R206.reuse, R195 ;  /* 0x000000c3cec37220 */ /* 0x040fe20000410000 */
[C---:B------:R-:W-:Y:S02]  /*1c90*/  FMUL.FTZ R198, R206.reuse, R198 ;  /* 0x000000c6cec67220 */ /* 0x040fe40000410000 */
[----:B------:R-:W-:Y:S01]  /*1ca0*/  FFMA.FTZ R103, R197, R205, R103 ;  /* 0x000000cdc5677223 */ /* 0x000fe20000010067 */
[----:B------:R-:W-:Y:S01]  /*1cb0*/  FMUL.FTZ R194, R206, R194 ;  /* 0x000000c2cec27220 */ /* 0x000fe20000410000 */
[----:B------:R-:W-:Y:S01]  /*1cc0*/  FFMA.FTZ R101, R195, R203, R101 ;  /* 0x000000cbc3657223 */ /* 0x000fe20000010065 */
[----:B------:R-:W-:Y:S01]  /*1cd0*/  FFMA.FTZ R104, R198, R208, R104 ;  /* 0x000000d0c6687223 */ /* 0x000fe20000010068 */
[----:B------:R-:W-:Y:S01]  /*1ce0*/  FADD.FTZ R130, R130, R252 ;  /* 0x000000fc82827221 */ /* 0x000fe20000010000 */
[----:B------:R-:W-:Y:S01]  /*1cf0*/  FFMA.FTZ R90, R8, R252, R90 ;  /* 0x000000fc085a7223 */ /* 0x000fe2000001005a */
[----:B------:R-:W-:Y:S01]  /*1d00*/  FADD.FTZ R131, R131, R251 ;  /* 0x000000fb83837221 */ /* 0x000fe20000010000 */
[----:B------:R-:W-:Y:S01]  /*1d10*/  FFMA.FTZ R91, R9, R251, R91 ;  /* 0x000000fb095b7223 */ /* 0x000fe2000001005b */
[----:B------:R-:W-:Y:S01]  /*1d20*/  FMUL.FTZ R199, R206, R199 ;  /* 0x000000c7cec77220 */ /* 0x000fe20000410000 */
[----:B------:R-:W-:Y:S01]  /*1d30*/  FFMA.FTZ R100, R194, R202, R100 ;  /* 0x000000cac2647223 */ /* 0x000fe20000010064 */
[----:B------:R-:W-:-:S02]  /*1d40*/  FMUL.FTZ R200, R206, R200 ;  /* 0x000000c8cec87220 */ /* 0x000fc40000410000 */
[----:B------:R-:W-:Y:S02]  /*1d50*/  FFMA.FTZ R105, R199, R209, R105 ;  /* 0x000000d1c7697223 */ /* 0x000fe40000010069 */
[----:B------:R-:W-:Y:S01]  /*1d60*/  FFMA.FTZ R106, R200, R210, R106 ;  /* 0x000000d2c86a7223 */ /* 0x000fe2000001006a */
[----:B------:R-:W-:-:S04]  /*1d70*/  FMUL.FTZ R201, R206, R201 ;  /* 0x000000c9cec97220 */ /* 0x000fc80000410000 */
[----:B------:R-:W-:Y:S01]  /*1d80*/  FFMA.FTZ R107, R201, R211, R107 ;  /* 0x000000d3c96b7223 */ /* 0x000fe2000001006b */
[----:B---3--:R-:W-:-:S05]  /*1d90*/  FADD.FTZ R250, R250, R202 ;  /* 0x000000cafafa7221 */ /* 0x008fca0000010000 */
[----:B------:R-:W-:Y:S01]  /*1da0*/  STL [R1+0x30], R250 ;  /* 0x000030fa01007387 */ /* 0x000fe20000100800 */
[----:B------:R-:W-:Y:S01]  /*1db0*/  FADD.FTZ R248, R248, R203 ;  /* 0x000000cbf8f87221 */ /* 0x000fe20000010000 */
[----:B--2---:R-:W-:-:S04]  /*1dc0*/  FADD.FTZ R243, R243, R204 ;  /* 0x000000ccf3f37221 */ /* 0x004fc80000010000 */
[----:B------:R-:W-:Y:S01]  /*1dd0*/  STL [R1+0x34], R248 ;  /* 0x000034f801007387 */ /* 0x000fe20000100800 */
[----:B------:R-:W-:-:S03]  /*1de0*/  FMUL.FTZ R204, R241, R204 ;  /* 0x000000ccf1cc7220 */ /* 0x000fc60000410000 */
[----:B------:R0:W-:Y:S01]  /*1df0*/  STL [R1+0x38], R243 ;  /* 0x000038f301007387 */ /* 0x0001e20000100800 */
[----:B------:R-:W-:Y:S01]  /*1e00*/  FFMA.FTZ R241, R0, R10, RZ ;  /* 0x0000000a00f17223 */ /* 0x000fe200000100ff */
[----:B----4-:R-:W-:-:S03]  /*1e10*/  FADD.FTZ R53, R53, R205 ;  /* 0x000000cd35357221 */ /* 0x010fc60000010000 */
[----:B------:R-:W-:Y:S01]  /*1e20*/  FFMA.FTZ R241, R3, R11, R241 ;  /* 0x0000000b03f17223 */ /* 0x000fe200000100f1 */
[----:B0-----:R-:W-:Y:S01]  /*1e30*/  FADD.FTZ R243, RZ, R10 ;  /* 0x0000000afff37221 */ /* 0x001fe20000010000 */
[----:B------:R0:W-:Y:S03]  /*1e40*/  STL [R1+0x3c], R53 ;  /* 0x00003c3501007387 */ /* 0x0001e60000100800 */
[----:B------:R-:W-:Y:S01]  /*1e50*/  FADD.FTZ R243, R11, R243 ;  /* 0x000000f30bf37221 */ /* 0x000fe20000010000 */
[----:B------:R-:W-:Y:S01]  /*1e60*/  FFMA.FTZ R241, R4, R12, R241 ;  /* 0x0000000c04f17223 */ /* 0x000fe200000100f1 */
[----:B------:R-:W-:Y:S02]  /*1e70*/  FADD.FTZ R51, R51, R208 ;  /* 0x000000d033337221 */ /* 0x000fe40000010000 */
[----:B------:R-:W-:-:S03]  /*1e80*/  FADD.FTZ R243, R12, R243 ;  /* 0x000000f30cf37221 */ /* 0x000fc60000010000 */
[----:B------:R1:W-:Y:S01]  /*1e90*/  STL [R1+0x40], R51 ;  /* 0x0000403301007387 */ /* 0x0003e20000100800 */
        /* <DEDUP_REMOVED lines=8> */
[----:B------:R-:W-:-:S04]  /*1f20*/  FADD.FTZ R47, R47, R210 ;  /* 0x000000d22f2f7221 */ /* 0x000fc80000010000 */
[----:B------:R2:W-:Y:S01]  /*1f30*/  STL [R1+0x44], R49 ;  /* 0x0000443101007387 */ /* 0x0005e20000100800 */
[----:B------:R-:W-:-:S03]  /*1f40*/  FADD.FTZ R45, R45, R211 ;  /* 0x000000d32d2d7221 */ /* 0x000fc60000010000 */
[----:B------:R3:W-:Y:S01]  /*1f50*/  STL [R1+0x48], R47 ;  /* 0x0000482f01007387 */ /* 0x0007e20000100800 */
[----:B------:R-:W-:-:S03]  /*1f60*/  FMUL.FTZ R208, R50, R208 ;  /* 0x000000d032d07220 */ /* 0x000fc60000410000 */
[----:B------:R4:W-:Y:S04]  /*1f70*/  STL [R1+0x4c], R45 ;  /* 0x00004c2d01007387 */ /* 0x0009e80000100800 */
[----:B0-----:R-:W4:Y:S04]  /*1f80*/  LDL.LU R53, [R1+0x50] ;  /* 0x0000500001357983 */ /* 0x001f280000300800 */
[----:B------:R-:W4:Y:S04]  /*1f90*/  LDL R52, [R1+0xc0] ;  /* 0x0000c00001347983 */ /* 0x000f280000100800 */
[----:B-1----:R-:W4:Y:S04]  /*1fa0*/  LDL.LU R51, [R1+0x54] ;  /* 0x0000540001337983 */ /* 0x002f280000300800 */
[----:B------:R-:W4:Y:S04]  /*1fb0*/  LDL R50, [R1+0xc4] ;  /* 0x0000c40001327983 */ /* 0x000f280000100800 */
[----:B------:R-:W4:Y:S04]  /*1fc0*/  LDL.LU R252, [R1+0x58] ;  /* 0x0000580001fc7983 */ /* 0x000f280000300800 */
[----:B------:R-:W4:Y:S04]  /*1fd0*/  LDL R251, [R1+0xc8] ;  /* 0x0000c80001fb7983 */ /* 0x000f280000100800 */
[----:B------:R-:W4:Y:S01]  /*1fe0*/  LDL.LU R250, [R1+0x5c] ;  /* 0x00005c0001fa7983 */ /* 0x000f220000300800 */
[----:B------:R-:W-:-:S03]  /*1ff0*/  FMUL.FTZ R209, R48, R209 ;  /* 0x000000d130d17220 */ /* 0x000fc60000410000 */
[----:B------:R-:W4:Y:S04]  /*2000*/  LDL R249, [R1+0xcc] ;  /* 0x0000cc0001f97983 */ /* 0x000f280000100800 */
[----:B------:R-:W4:Y:S01]  /*2010*/  LDL.LU R248, [R1+0x60] ;  /* 0x0000600001f87983 */ /* 0x000f220000300800 */
[----:B------:R-:W-:-:S03]  /*2020*/  FMUL.FTZ R210, R46, R210 ;  /* 0x000000d22ed27220 */ /* 0x000fc60000410000 */
[----:B------:R-:W4:Y:S04]  /*2030*/  LDL R245, [R1+0xb0] ;  /* 0x0000b00001f57983 */ /* 0x000f280000100800 */
[----:B--2---:R-:W2:Y:S04]  /*2040*/  LDL.LU R49, [R1+0x64] ;  /* 0x0000640001317983 */ /* 0x004ea80000300800 */
[----:B------:R-:W2:Y:S04]  /*2050*/  LDL R48, [R1+0xb4] ;  /* 0x0000b40001307983 */ /* 0x000ea80000100800 */
[----:B---3--:R-:W3:Y:S04]  /*2060*/  LDL.LU R47, [R1+0x68] ;  /* 0x00006800012f7983 */ /* 0x008ee80000300800 */
[----:B------:R-:W3:Y:S04]  /*2070*/  LDL R46, [R1+0xb8] ;  /* 0x0000b800012e7983 */ /* 0x000ee80000100800 */
[----:B----4-:R-:W4:Y:S01]  /*2080*/  LDL.LU R45, [R1+0x6c] ;  /* 0x00006c00012d7983 */ /* 0x010f220000300800 */
[----:B------:R-:W-:-:S03]  /*2090*/  FMUL.FTZ R211, R44, R211 ;  /* 0x000000d32cd37220 */ /* 0x000fc60000410000 */
[----:B------:R-:W4:Y:S01]  /*20a0*/  LDL R44, [R1+0xbc] ;  /* 0x0000bc00012c7983 */ /* 0x000f220000100800 */
[--C-:B------:R-:W-:Y:S02]  /*20b0*/  HADD2.F32 R220, -RZ, R224.reuse.H0_H0 ;  /* 0x200000e0ffdc7230 */ /* 0x100fe40000004100 */
[----:B------:R-:W-:Y:S02]  /*20c0*/  HADD2.F32 R221, -RZ, R224.H1_H1 ;  /* 0x300000e0ffdd7230 */ /* 0x000fe40000004100 */
[C---:B------:R-:W-:Y:S01]  /*20d0*/  FMUL.FTZ R212, R206.reuse, R212 ;  /* 0x000000d4ced47220 */ /* 0x040fe20000410000 */
[--C-:B------:R-:W-:Y:S02]  /*20e0*/  HADD2.F32 R222, -RZ, R225.reuse.H0_H0 ;  /* 0x200000e1ffde7230 */ /* 0x100fe40000004100 */
[----:B------:R-:W-:Y:S02]  /*20f0*/  HADD2.F32 R223, -RZ, R225.H1_H1 ;  /* 0x300000e1ffdf7230 */ /* 0x000fe40000004100 */
[----:B------:R-:W-:Y:S01]  /*2100*/  FMUL.FTZ R213, R206, R213 ;  /* 0x000000d5ced57220 */ /* 0x000fe20000410000 */
[----:B------:R-:W-:-:S02]  /*2110*/  HADD2.F32 R224, -RZ, R226.H0_H0 ;  /* 0x200000e2ffe07230 */ /* 0x000fc40000004100 */
[----:B------:R-:W-:Y:S01]  /*2120*/  FFMA.FTZ R108, R212, R220, R108 ;  /* 0x000000dcd46c7223 */ /* 0x000fe2000001006c */
[----:B------:R-:W-:Y:S02]  /*2130*/  HADD2.F32 R225, -RZ, R226.H1_H1 ;  /* 0x300000e2ffe17230 */ /* 0x000fe40000004100 */
[--C-:B------:R-:W-:Y:S02]  /*2140*/  HADD2.F32 R226, -RZ, R227.reuse.H0_H0 ;  /* 0x200000e3ffe27230 */ /* 0x100fe40000004100 */
[----:B------:R-:W-:Y:S02]  /*2150*/  HADD2.F32 R227, -RZ, R227.H1_H1 ;  /* 0x300000e3ffe37230 */ /* 0x000fe40000004100 */
[----:B------:R-:W-:Y:S01]  /*2160*/  FFMA.FTZ R109, R213, R221, R109 ;  /* 0x000000ddd56d7223 */ /* 0x000fe2000001006d */
[C---:B------:R-:W-:Y:S01]  /*2170*/  FMUL.FTZ R217, R206.reuse, R217 ;  /* 0x000000d9ced97220 */ /* 0x040fe20000410000 */
[C---:B------:R-:W-:Y:S01]  /*2180*/  FMUL.FTZ R218, R206.reuse, R218 ;  /* 0x000000daceda7220 */ /* 0x040fe20000410000 */
[----:B------:R-:W-:-:S02]  /*2190*/  FMUL.FTZ R214, R206, R214 ;  /* 0x000000d6ced67220 */ /* 0x000fc40000410000 */
[----:B------:R-:W-:Y:S01]  /*21a0*/  FFMA.FTZ R113, R217, R225, R113 ;  /* 0x000000e1d9717223 */ /* 0x000fe20000010071 */
[----:B------:R-:W-:Y:S01]  /*21b0*/  FFMA.FTZ R114, R218, R226, R114 ;  /* 0x000000e2da727223 */ /* 0x000fe20000010072 */
[----:B------:R-:W-:Y:S01]  /*21c0*/  FFMA.FTZ R110, R214, R222, R110 ;  /* 0x000000ded66e7223 */ /* 0x000fe2000001006e */
[C---:B------:R-:W-:Y:S01]  /*21d0*/  FMUL.FTZ R215, R206.reuse, R215 ;  /* 0x000000d7ced77220 */ /* 0x040fe20000410000 */
[C---:B------:R-:W-:Y:S01]  /*21e0*/  FMUL.FTZ R219, R206.reuse, R219 ;  /* 0x000000dbcedb7220 */ /* 0x040fe20000410000 */
[----:B------:R-:W-:Y:S02]  /*21f0*/  FMUL.FTZ R216, R206, R216 ;  /* 0x000000d8ced87220 */ /* 0x000fe40000410000 */
[----:B------:R-:W-:Y:S01]  /*2200*/  FFMA.FTZ R111, R215, R223, R111 ;  /* 0x000000dfd76f7223 */ /* 0x000fe2000001006f */
[----:B------:R-:W-:Y:S01]  /*2210*/  FFMA.FTZ R115, R219, R227, R115 ;  /* 0x000000e3db737223 */ /* 0x000fe20000010073 */
[----:B------:R-:W-:Y:S01]  /*2220*/  FFMA.FTZ R112, R216, R224, R112 ;  /* 0x000000e0d8707223 */ /* 0x000fe20000010070 */
[----:B------:R-:W-:Y:S01]  /*2230*/  FADD.FTZ R53, R53, R220 ;  /* 0x000000dc35357221 */ /* 0x000fe20000010000 */
[----:B------:R-:W-:-:S04]  /*2240*/  FMUL.FTZ R220, R52, R220 ;  /* 0x000000dc34dc7220 */ /* 0x000fc80000410000 */
[----:B------:R0:W-:Y:S01]  /*2250*/  STL [R1+0x50], R53 ;  /* 0x0000503501007387 */ /* 0x0001e20000100800 */
[----:B------:R-:W-:Y:S01]  /*2260*/  FADD.FTZ R51, R51, R221 ;  /* 0x000000dd33337221 */ /* 0x000fe20000010000 */
[----:B------:R-:W-:Y:S02]  /*2270*/  FMUL.FTZ R221, R50, R221 ;  /* 0x000000dd32dd7220 */ /* 0x000fe40000410000 */
[----:B0-----:R0:W5:Y:S01]  /*2280*/  LDL.LU R53, [R1+0x154] ;  /* 0x0001540001357983 */ /* 0x0011620000300800 */
[----:B------:R-:W-:-:S03]  /*2290*/  FADD.FTZ R252, R252, R222 ;  /* 0x000000defcfc7221 */ /* 0x000fc60000010000 */
[----:B------:R0:W5:Y:S04]  /*22a0*/  LDL.LU R52, [R1+0x150] ;  /* 0x0001500001347983 */ /* 0x0001680000300800 */
[----:B------:R1:W-:Y:S01]  /*22b0*/  STL [R1+0x54], R51 ;  /* 0x0000543301007387 */ /* 0x0003e20000100800 */
[----:B------:R-:W-:Y:S01]  /*22c0*/  FADD.FTZ R250, R250, R223 ;  /* 0x000000dffafa7221 */ /* 0x000fe20000010000 */
[----:B------:R-:W-:Y:S02]  /*22d0*/  FADD.FTZ R248, R248, R224 ;  /* 0x000000e0f8f87221 */ /* 0x000fe40000010000 */
[----:B-1----:R0:W5:Y:S04]  /*22e0*/  LDL.LU R51, [R1+0x14c] ;  /* 0x00014c0001337983 */ /* 0x0021680000300800 */
[----:B------:R0:W5:Y:S01]  /*22f0*/  LDL.LU R50, [R1+0x148] ;  /* 0x0001480001327983 */ /* 0x0001620000300800 */
[----:B--2---:R-:W-:-:S03]  /*2300*/  FADD.FTZ R49, R49, R225 ;  /* 0x000000e131317221 */ /* 0x004fc60000010000 */
[----:B------:R-:W-:Y:S04]  /*2310*/  STL [R1+0x58], R252 ;  /* 0x000058fc01007387 */ /* 0x000fe80000100800 */
[----:B------:R-:W-:Y:S01]  /*2320*/  STL [R1+0x5c], R250 ;  /* 0x00005cfa01007387 */ /* 0x000fe20000100800 */
[----:B---3--:R-:W-:-:S03]  /*2330*/  FADD.FTZ R47, R47, R226 ;  /* 0x000000e22f2f7221 */ /* 0x008fc60000010000 */
[----:B------:R-:W-:Y:S04]  /*2340*/  STL [R1+0x60], R248 ;  /* 0x000060f801007387 */ /* 0x000fe80000100800 */
[----:B------:R1:W-:Y:S01]  /*2350*/  STL [R1+0x64], R49 ;  /* 0x0000643101007387 */ /* 0x0003e20000100800 */
[----:B----4-:R-:W-:-:S03]  /*2360*/  FADD.FTZ R45, R45, R227 ;  /* 0x000000e32d2d7221 */ /* 0x010fc60000010000 */
[----:B------:R2:W-:Y:S01]  /*2370*/  STL [R1+0x68], R47 ;  /* 0x0000682f01007387 */ /* 0x0005e20000100800 */
[----:B------:R-:W-:-:S03]  /*2380*/  FMUL.FTZ R225, R48, R225 ;  /* 0x000000e130e17220 */ /* 0x000fc60000410000 */
[----:B------:R3:W-:Y:S01]  /*2390*/  STL [R1+0x6c], R45 ;  /* 0x00006c2d01007387 */ /* 0x0007e20000100800 */
[----:B------:R-:W-:-:S03]  /*23a0*/  FMUL.FTZ R226, R46, R226 ;  /* 0x000000e22ee27220 */ /* 0x000fc60000410000 */
[----:B-1----:R-:W4:Y:S01]  /*23b0*/  LDL.LU R49, [R1+0x70] ;  /* 0x0000700001317983 */ /* 0x002f220000300800 */
[----:B------:R-:W-:-:S03]  /*23c0*/  FMUL.FTZ R222, R251, R222 ;  /* 0x000000defbde7220 */ /* 0x000fc60000410000 */
[----:B------:R-:W4:Y:S04]  /*23d0*/  LDL R48, [R1+0xa0] ;  /* 0x0000a00001307983 */ /* 0x000f280000100800 */
[----:B--2---:R-:W2:Y:S04]  /*23e0*/  LDL.LU R47, [R1+0x74] ;  /* 0x00007400012f7983 */ /* 0x004ea80000300800 */
[----:B------:R-:W2:Y:S04]  /*23f0*/  LDL R46, [R1+0xa4] ;  /* 0x0000a400012e7983 */ /* 0x000ea80000100800 */
[----:B------:R-:W2:Y:S04]  /*2400*/  LDL.LU R252, [R1+0x78] ;  /* 0x0000780001fc7983 */ /* 0x000ea80000300800 */
[----:B------:R-:W2:Y:S04]  /*2410*/  LDL R251, [R1+0xa8] ;  /* 0x0000a80001fb7983 */ /* 0x000ea80000100800 */
[----:B------:R-:W2:Y:S01]  /*2420*/  LDL.LU R248, [R1+0x7c] ;  /* 0x00007c0001f87983 */ /* 0x000ea20000300800 */
[----:B------:R-:W-:Y:S01]  /*2430*/  FMUL.FTZ R223, R249, R223 ;  /* 0x000000dff9df7220 */ /* 0x000fe20000410000 */
[----:B------:R-:W-:-:S02]  /*2440*/  FMUL.FTZ R227, R44, R227 ;  /* 0x000000e32ce37220 */ /* 0x000fc40000410000 */
[----:B------:R-:W2:Y:S01]  /*2450*/  LDL R249, [R1+0xac] ;  /* 0x0000ac0001f97983 */ /* 0x000ea20000100800 */
[----:B------:R-:W-:-:S03]  /*2460*/  FMUL.FTZ R224, R245, R224 ;  /* 0x000000e0f5e07220 */ /* 0x000fc60000410000 */
[----:B---3--:R-:W3:Y:S04]  /*2470*/  LDL.LU R45, [R1+0x80] ;  /* 0x00008000012d7983 */ /* 0x008ee80000300800 */
[----:B------:R-:W3:Y:S04]  /*2480*/  LDL R44, [R1+0x90] ;  /* 0x00009000012c7983 */ /* 0x000ee80000100800 */
[----:B------:R-:W3:Y:S01]  /*2490*/  LDL.LU R245, [R1+0x84] ;  /* 0x0000840001f57983 */ /* 0x000ee20000300800 */
[----:B------:R-:W-:Y:S01]  /*24a0*/  FADD.FTZ R241, R15, R241 ;  /* 0x000000f10ff17221 */ /* 0x000fe20000010000 */
[C---:B------:R-:W-:Y:S01]  /*24b0*/  FMUL.FTZ R228, R206.reuse, R228 ;  /* 0x000000e4cee47220 */ /* 0x040fe20000410000 */
[----:B------:R-:W-:Y:S01]  /*24c0*/  FMUL.FTZ R229, R206, R229 ;  /* 0x000000e5cee57220 */ /* 0x000fe20000410000 */
[----:B------:R-:W3:Y:S01]  /*24d0*/  LDL.LU R250, [R1] ;  /* 0x0000000001fa7983 */ /* 0x000ee20000300800 */
        /* <DEDUP_REMOVED lines=27> */
[C---:B------:R-:W-:Y:S01]  /*2690*/  FMUL.FTZ R230, R206.reuse, R230 ;  /* 0x000000e6cee67220 */ /* 0x040fe20000410000 */
[C---:B------:R-:W-:Y:S01]  /*26a0*/  FMUL.FTZ R231, R206.reuse, R231 ;  /* 0x000000e7cee77220 */ /* 0x040fe20000410000 */
[----:B------:R-:W-:Y:S01]  /*26b0*/  FADD.FTZ R241, R241, R227 ;  /* 0x000000e3f1f17221 */ /* 0x000fe20000010000 */
[----:B------:R-:W-:Y:S01]  /*26c0*/  FMUL.FTZ R232, R206, R232 ;  /* 0x000000e8cee87220 */ /* 0x000fe20000410000 */
[----:B------:R-:W-:Y:S01]  /*26d0*/  FFMA.FTZ R118, R230, R238, R118 ;  /* 0x000000eee6767223 */ /* 0x000fe20000010076 */
[----:B------:R-:W-:Y:S02]  /*26e0*/  FFMA.FTZ R119, R231, R239, R119 ;  /* 0x000000efe7777223 */ /* 0x000fe40000010077 */
[----:B------:R-:W-:Y:S01]  /*26f0*/  FFMA.FTZ R120, R232, R240, R120 ;  /* 0x000000f0e8787223 */ /* 0x000fe20000010078 */
[----:B----4-:R-:W-:Y:S01]  /*2700*/  FADD.FTZ R49, R49, R236 ;  /* 0x000000ec31317221 */ /* 0x010fe20000010000 */
[----:B------:R-:W-:-:S04]  /*2710*/  FMUL.FTZ R236, R48, R236 ;  /* 0x000000ec30ec7220 */ /* 0x000fc80000410000 */
[----:B------:R1:W-:Y:S01]  /*2720*/  STL [R1+0x70], R49 ;  /* 0x0000703101007387 */ /* 0x0003e20000100800 */
[----:B--2---:R-:W-:Y:S01]  /*2730*/  FADD.FTZ R47, R47, R237 ;  /* 0x000000ed2f2f7221 */ /* 0x004fe20000010000 */
[----:B------:R-:W-:Y:S02]  /*2740*/  FMUL.FTZ R237, R46, R237 ;  /* 0x000000ed2eed7220 */ /* 0x000fe40000410000 */
[----:B-1----:R0:W5:Y:S01]  /*2750*/  LDL.LU R49, [R1+0x144] ;  /* 0x0001440001317983 */ /* 0x0021620000300800 */
[----:B------:R-:W-:-:S03]  /*2760*/  FADD.FTZ R252, R252, R238 ;  /* 0x000000eefcfc7221 */ /* 0x000fc60000010000 */
[----:B------:R0:W5:Y:S04]  /*2770*/  LDL.LU R48, [R1+0x140] ;  /* 0x0001400001307983 */ /* 0x0001680000300800 */
[----:B------:R1:W-:Y:S01]  /*2780*/  STL [R1+0x74], R47 ;  /* 0x0000742f01007387 */ /* 0x0003e20000100800 */
[----:B------:R-:W-:Y:S01]  /*2790*/  FADD.FTZ R248, R248, R239 ;  /* 0x000000eff8f87221 */ /* 0x000fe20000010000 */
[----:B------:R-:W-:Y:S01]  /*27a0*/  FADD.FTZ R241, R241, R236 ;  /* 0x000000ecf1f17221 */ /* 0x000fe20000010000 */
[----:B------:R-:W-:Y:S01]  /*27b0*/  FMUL.FTZ R238, R251, R238 ;  /* 0x000000eefbee7220 */ /* 0x000fe20000410000 */
[----:B-1----:R0:W5:Y:S01]  /*27c0*/  LDL.LU R47, [R1+0x13c] ;  /* 0x00013c00012f7983 */ /* 0x0021620000300800 */
[----:B---3--:R-:W-:-:S03]  /*27d0*/  FADD.FTZ R45, R45, R240 ;  /* 0x000000f02d2d7221 */ /* 0x008fc60000010000 */
[----:B------:R0:W5:Y:S04]  /*27e0*/  LDL.LU R46, [R1+0x138] ;  /* 0x00013800012e7983 */ /* 0x0001680000300800 */
[----:B------:R-:W-:Y:S01]  /*27f0*/  STL [R1+0x78], R252 ;  /* 0x000078fc01007387 */ /* 0x000fe20000100800 */
[----:B------:R-:W-:-:S03]  /*2800*/  FMUL.FTZ R239, R249, R239 ;  /* 0x000000eff9ef7220 */ /* 0x000fc60000410000 */
[----:B------:R1:W-:Y:S01]  /*2810*/  STL [R1+0x7c], R248 ;  /* 0x00007cf801007387 */ /* 0x0003e20000100800 */
[----:B------:R-:W-:Y:S01]  /*2820*/  FADD.FTZ R245, R245, R207 ;  /* 0x000000cff5f57221 */ /* 0x000fe20000010000 */
[----:B------:R-:W-:Y:S01]  /*2830*/  FADD.FTZ R241, R241, R237 ;  /* 0x000000edf1f17221 */ /* 0x000fe20000010000 */
[----:B------:R-:W-:Y:S01]  /*2840*/  FMUL.FTZ R240, R44, R240 ;  /* 0x000000f02cf07220 */ /* 0x000fe20000410000 */
[----:B-1----:R-:W2:Y:S04]  /*2850*/  LDL R248, [R1+0x9c] ;  /* 0x00009c0001f87983 */ /* 0x002ea80000100800 */
[----:B------:R-:W3:Y:S04]  /*2860*/  LDL.LU R252, [R1+0x88] ;  /* 0x0000880001fc7983 */ /* 0x000ee80000300800 */
[----:B------:R-:W4:Y:S04]  /*2870*/  LDL R251, [R1+0x98] ;  /* 0x0000980001fb7983 */ /* 0x000f280000100800 */
[----:B------:R-:W2:Y:S04]  /*2880*/  LDL.LU R249, [R1+0x8c] ;  /* 0x00008c0001f97983 */ /* 0x000ea80000300800 */
[----:B------:R1:W-:Y:S04]  /*2890*/  STL [R1+0x80], R45 ;  /* 0x0000802d01007387 */ /* 0x0003e80000100800 */
[----:B-1----:R0:W5:Y:S04]  /*28a0*/  LDL.LU R45, [R1+0x134] ;  /* 0x00013400012d7983 */ /* 0x0021680000300800 */
[----:B------:R0:W5:Y:S04]  /*28b0*/  LDL.LU R44, [R1+0x130] ;  /* 0x00013000012c7983 */ /* 0x0001680000300800 */
[----:B------:R1:W-:Y:S02]  /*28c0*/  STL [R1+0x84], R245 ;  /* 0x000084f501007387 */ /* 0x0003e40000100800 */
[----:B-1----:R-:W-:-:S02]  /*28d0*/  FADD.FTZ R245, R241, R238 ;  /* 0x000000eef1f57221 */ /* 0x002fc40000010000 */
[----:B------:R-:W4:Y:S01]  /*28e0*/  LDL R241, [R1+0x94] ;  /* 0x0000940001f17983 */ /* 0x000f220000100800 */
        /* <DEDUP_REMOVED lines=30> */
[----:B------:R-:W-:-:S03]  /*2ad0*/  FFMA.FTZ R121, R233, R207, R121 ;  /* 0x000000cfe9797223 */ /* 0x000fc60000010079 */
[----:B------:R-:W-:Y:S01]  /*2ae0*/  FFMA.FTZ R243, R230, R238, R243 ;  /* 0x000000eee6f37223 */ /* 0x000fe200000100f3 */
[----:B------:R-:W-:Y:S01]  /*2af0*/  FADD.FTZ R245, R245, R239 ;  /* 0x000000eff5f57221 */ /* 0x000fe20000010000 */
[----:B------:R-:W-:-:S04]  /*2b00*/  FMUL.FTZ R234, R206, R234 ;  /* 0x000000eaceea7220 */ /* 0x000fc80000410000 */
[----:B------:R-:W-:Y:S01]  /*2b10*/  FFMA.FTZ R122, R234, R242, R122 ;  /* 0x000000f2ea7a7223 */ /* 0x000fe2000001007a */
[----:B------:R-:W-:-:S04]  /*2b20*/  FMUL.FTZ R235, R206, R235 ;  /* 0x000000ebceeb7220 */ /* 0x000fc80000410000 */
[----:B------:R-:W-:Y:S01]  /*2b30*/  FFMA.FTZ R123, R235, R250, R123 ;  /* 0x000000faeb7b7223 */ /* 0x000fe2000001007b */
[----:B---3--:R-:W-:Y:S01]  /*2b40*/  FADD.FTZ R252, R252, R242 ;  /* 0x000000f2fcfc7221 */ /* 0x008fe20000010000 */
[----:B--2---:R-:W-:-:S04]  /*2b50*/  FADD.FTZ R249, R249, R250 ;  /* 0x000000faf9f97221 */ /* 0x004fc80000010000 */
[----:B------:R0:W-:Y:S04]  /*2b60*/  STL [R1+0x88], R252 ;  /* 0x000088fc01007387 */ /* 0x0001e80000100800 */
[----:B------:R0:W-:Y:S01]  /*2b70*/  STL [R1+0x8c], R249 ;  /* 0x00008cf901007387 */ /* 0x0001e20000100800 */
[----:B----4-:R-:W-:Y:S01]  /*2b80*/  FMUL.FTZ R242, R251, R242 ;  /* 0x000000f2fbf27220 */ /* 0x010fe20000410000 */
[----:B------:R-:W-:Y:S01]  /*2b90*/  FMUL.FTZ R241, R241, R207 ;  /* 0x000000cff1f17220 */ /* 0x000fe20000410000 */
[----:B------:R-:W-:-:S04]  /*2ba0*/  FFMA.FTZ R207, R231, R239, R243 ;  /* 0x000000efe7cf7223 */ /* 0x000fc800000100f3 */
        /* <DEDUP_REMOVED lines=10> */
.L_x_13048:
        /* <DEDUP_REMOVED lines=26> */
.L_x_13049:
[----:B------:R-:W-:Y:S05]  /*2df0*/  BSYNC.RECONVERGENT B1 ;  /* 0x0000000000017941 */ /* 0x000fea0003800200 */
.L_x_13047:
        /* <DEDUP_REMOVED lines=23> */
.L_x_13166:
        /* <DEDUP_REMOVED lines=17> */
[----:B------:R-:W2:Y:S03]  /*3080*/  @P2 LDC.64 R246, c[0x0][0x390] ;  /* 0x0000e400fff62b82 */ /* 0x000ea60000000a00 */
[----:B--2---:R-:W-:-:S05]  /*3090*/  @P2 IMAD.WIDE.U32 R246, R207, 0x10, R246 ;  /* 0x00000010cff62825 */ /* 0x004fca00078e00f6 */
[----:B-1----:R1:W5:Y:S02]  /*30a0*/  @P2 LDG.E.128 R172, desc[UR6][R246.64] ;  /* 0x00000006f6ac2981 */ /* 0x002364000c1e1d00 */
[----:B-1----:R-:W-:Y:S02]  /*30b0*/  IMAD R247, R2, UR9, RZ ;  /* 0x0000000902f77c24 */ /* 0x002fe4000f8e02ff */
[----:B------:R-:W-:-:S03]  /*30c0*/  FMUL.FTZ R246, R251, UR10 ;  /* 0x0000000afbf67c20 */ /* 0x000fc60008410000 */
[----:B------:R-:W-:Y:S02]  /*30d0*/  SHF.R.S32.HI R248, RZ, 0x1f, R247 ;  /* 0x0000001ffff87819 */ /* 0x000fe400000114f7 */
[----:B------:R-:W-:Y:S02]  /*30e0*/  FSEL R249, R246, RZ, !P4 ;  /* 0x000000fff6f97208 */ /* 0x000fe40006000000 */
[----:B------:R-:W-:Y:S01]  /*30f0*/  LEA.HI R247, R248, R247, RZ, 0x3 ;  /* 0x000000f7f8f77211 */ /* 0x000fe200078f18ff */
[----:B------:R-:W-:-:S03]  /*3100*/  FMUL.FTZ R248, R245, UR10 ;  /* 0x0000000af5f87c20 */ /* 0x000fc60008410000 */
        /* <DEDUP_REMOVED lines=20> */
.L_x_13055:
[----:B------:R-:W-:Y:S05]  /*3250*/  BSYNC.RECONVERGENT B2 ;  /* 0x0000000000027941 */ /* 0x000fea0003800200 */
.L_x_13054:
        /* <DEDUP_REMOVED lines=13> */
.L_x_13057:
[----:B------:R-:W-:Y:S05]  /*3330*/  BSYNC.RECONVERGENT B2 ;  /* 0x0000000000027941 */ /* 0x000fea0003800200 */
.L_x_13056:
        /* <DEDUP_REMOVED lines=13> */
.L_x_13059:
[----:B------:R-:W-:Y:S05]  /*3410*/  BSYNC.RECONVERGENT B2 ;  /* 0x0000000000027941 */ /* 0x000fea0003800200 */
.L_x_13058:
        /* <DEDUP_REMOVED lines=13> */
.L_x_13061:
[----:B------:R-:W-:Y:S05]  /*34f0*/  BSYNC.RECONVERGENT B2 ;  /* 0x0000000000027941 */ /* 0x000fea0003800200 */
.L_x_13060:
        /* <DEDUP_REMOVED lines=13> */
.L_x_13063:
[----:B------:R-:W-:Y:S05]  /*35d0*/  BSYNC.RECONVERGENT B2 ;  /* 0x0000000000027941 */ /* 0x000fea0003800200 */
.L_x_13062:
        /* <DEDUP_REMOVED lines=13> */
.L_x_13065:
[----:B------:R-:W-:Y:S05]  /*36b0*/  BSYNC.RECONVERGENT B2 ;  /* 0x0000000000027941 */ /* 0x000fea0003800200 */
.L_x_13064:
        /* <DEDUP_REMOVED lines=13> */
.L_x_13067:
[----:B------:R-:W-:Y:S05]  /*3790*/  BSYNC.RECONVERGENT B2 ;  /* 0x0000000000027941 */ /* 0x000fea0003800200 */
.L_x_13066:
        /* <DEDUP_REMOVED lines=13> */
.L_x_13053:
[----:B------:R-:W0:Y:S01]  /*3870*/  @P2 LDC R183, c[0x0][0x40c] ;  /* 0x00010300ffb72b82 */ /* 0x000e220000000800 */
[----:B------:R-:W-:Y:S01]  /*3880*/  FFMA.FTZ R180, R6, R248, R249 ;  /* 0x000000f806b47223 */ /* 0x000fe200000100f9 */
[----:B------:R-:W-:Y:S01]  /*3890*/  ISETP.GT.AND P1, PT, R244, RZ, PT ;  /* 0x000000fff400720c */ /* 0x000fe20003f24270 */
[----:B-----5:R-:W-:Y:S02]  /*38a0*/  @P2 HADD2.F32 R250, -RZ, R173.H0_H0 ;  /* 0x200000adfffa2230 */ /* 0x020fe40000004100 */
[----:B------:R-:W-:Y:S01]  /*38b0*/  FADD.FTZ R180, R14, -R180 ;  /* 0x800000b40eb47221 */ /* 0x000fe20000010000 */
[----:B------:R-:W-:Y:S02]  /*38c0*/  @P2 HADD2.F32 R251, -RZ, R172.H1_H1 ;  /* 0x300000acfffb2230 */ /* 0x000fe40000004100 */
[----:B------:R-:W1:Y:S01]  /*38d0*/  @P2 LDC R181, c[0x0][0x40c] ;  /* 0x00010300ffb52b82 */ /* 0x000e620000000800 */
[----:B------:R-:W-:-:S05]  /*38e0*/  FMUL.FTZ R180, R206, R180 ;  /* 0x000000b4ceb47220 */ /* 0x000fca0000410000 */
[----:B------:R-:W-:Y:S01]  /*38f0*/  FSEL R182, R180, RZ, P1 ;  /* 0x000000ffb4b67208 */ /* 0x000fe20000800000 */
[----:B------:R-:W-:-:S04]  /*3900*/  @P2 HADD2.F32 R180, -RZ, R174.H0_H0 ;  /* 0x200000aeffb42230 */ /* 0x000fc80000004100 */
[----:B0-----:R-:W-:-:S04]  /*3910*/  @P2 FMUL.FTZ R183, R183, R182 ;  /* 0x000000b6b7b72220 */ /* 0x001fc80000410000 */
        /* <DEDUP_REMOVED lines=13> */
[----:B------:R-:W0:Y:S04]  /*39f0*/  @P2 LDC R183, c[0x0][0x40c] ;  /* 0x00010300ffb72b82 */ /* 0x000e280000000800 */
[----:B------:R-:W-:-:S04]  /*3a00*/  @P2 F2FP.F16.F32.PACK_AB R181, RZ, R181 ;  /* 0x000000b5ffb5223e */ /* 0x000fc800000000ff */
        /* <DEDUP_REMOVED lines=8> */
[----:B------:R-:W-:-:S04]  /*3a90*/  @P2 HADD2.F32 R250, -RZ, R173.H1_H1 ;  /* 0x300000adfffa2230 */ /* 0x000fc80000004100 */
[----:B------:R-:W-:Y:S02]  /*3aa0*/  @P2 F2FP.F16.F32.PACK_AB R180, RZ, R183 ;  /* 0x000000b7ffb4223e */ /* 0x000fe400000000ff */
[----:B------:R-:W0:Y:S02]  /*3ab0*/  @P2 LDC R183, c[0x0][0x40c] ;  /* 0x00010300ffb72b82 */ /* 0x000e240000000800 */
[----:B------:R-:W-:Y:S01]  /*3ac0*/  @P2 PRMT R177, R180, 0x7610, R177 ;  /* 0x00007610b4b12816 */ /* 0x000fe200000000b1 */
[----:B------:R-:W-:-:S04]  /*3ad0*/  FFMA.FTZ R180, R5, R248, R249 ;  /* 0x000000f805b47223 */ /* 0x000fc800000100f9 */
[----:B------:R-:W-:-:S04]  /*3ae0*/  FADD.FTZ R180, R13, -R180 ;  /* 0x800000b40db47221 */ /* 0x000fc80000010000 */
[----:B------:R-:W-:-:S05]  /*3af0*/  FMUL.FTZ R180, R206, R180 ;  /* 0x000000b4ceb47220 */ /* 0x000fca0000410000 */
[----:B------:R-:W-:-:S04]  /*3b00*/  FSEL R180, R180, RZ, P1 ;  /* 0x000000ffb4b47208 */ /* 0x000fc80000800000 */
[----:B------:R-:W-:Y:S01]  /*3b10*/  F2FP.F16.F32.PACK_AB R181, R180, R181 ;  /* 0x000000b5b4b5723e */ /* 0x000fe200000000ff */
[----:B0-----:R-:W-:-:S04]  /*3b20*/  @P2 FMUL.FTZ R183, R183, R180 ;  /* 0x000000b4b7b72220 */ /* 0x001fc80000410000 */
[-C--:B------:R-:W-:Y:S01]  /*3b30*/  @P2 FFMA.FTZ R171, R250, R183.reuse, R171 ;  /* 0x000000b7faab2223 */ /* 0x080fe200000100ab */
[----:B------:R-:W-:Y:S01]  /*3b40*/  @P2 FMUL.FTZ R183, R47, R183 ;  /* 0x000000b72fb72220 */ /* 0x000fe20000410000 */
[----:B------:R-:W-:-:S04]  /*3b50*/  @P2 HADD2.F32 R250, -RZ, R172.H0_H0 ;  /* 0x200000acfffa2230 */ /* 0x000fc80000004100 */
[----:B------:R-:W-:Y:S02]  /*3b60*/  @P2 F2FP.F16.F32.PACK_AB R180, RZ, R183 ;  /* 0x000000b7ffb4223e */ /* 0x000fe400000000ff */
        /* <DEDUP_REMOVED lines=9> */
[----:B------:R-:W-:-:S04]  /*3c00*/  FFMA.FTZ R250, R3, R248, R249 ;  /* 0x000000f803fa7223 */ /* 0x000fc800000100f9 */
[----:B------:R-:W-:Y:S01]  /*3c10*/  @P2 F2FP.F16.F32.PACK_AB R183, RZ, R183 ;  /* 0x000000b7ffb7223e */ /* 0x000fe200000000ff */
[----:B------:R-:W-:-:S03]  /*3c20*/  FADD.FTZ R250, R11, -R250 ;  /* 0x800000fa0bfa7221 */ /* 0x000fc60000010000 */
[----:B------:R-:W-:Y:S01]  /*3c30*/  @P2 PRMT R176, R183, 0x7610, R176 ;  /* 0x00007610b7b02816 */ /* 0x000fe200000000b0 */
[----:B------:R-:W-:Y:S01]  /*3c40*/  FMUL.FTZ R250, R206, R250 ;  /* 0x000000facefa7220 */ /* 0x000fe20000410000 */
[----:B------:R-:W0:Y:S04]  /*3c50*/  @P2 LDC R183, c[0x0][0x40c] ;  /* 0x00010300ffb72b82 */ /* 0x000e280000000800 */
[----:B------:R-:W-:-:S04]  /*3c60*/  FSEL R250, R250, RZ, P1 ;  /* 0x000000fffafa7208 */ /* 0x000fc80000800000 */
[----:B------:R-:W-:Y:S01]  /*3c70*/  F2FP.F16.F32.PACK_AB R180, R250, R180 ;  /* 0x000000b4fab4723e */ /* 0x000fe200000000ff */
[----:B0-----:R-:W-:Y:S02]  /*3c80*/  @P2 FMUL.FTZ R183, R183, R250 ;  /* 0x000000fab7b72220 */ /* 0x001fe40000410000 */
[----:B------:R-:W0:Y:S02]  /*3c90*/  @P2 LDC R250, c[0x0][0x40c] ;  /* 0x00010300fffa2b82 */ /* 0x000e240000000800 */
[-C--:B------:R-:W-:Y:S01]  /*3ca0*/  @P2 FFMA.FTZ R169, R251, R183.reuse, R169 ;  /* 0x000000b7fba92223 */ /* 0x080fe200000100a9 */
[----:B------:R-:W-:Y:S01]  /*3cb0*/  @P2 FMUL.FTZ R183, R45, R183 ;  /* 0x000000b72db72220 */ /* 0x000fe20000410000 */
[----:B------:R-:W-:-:S04]  /*3cc0*/  @P2 HADD2.F32 R251, -RZ, R175.H0_H0 ;  /* 0x200000affffb2230 */ /* 0x000fc80000004100 */
        /* <DEDUP_REMOVED lines=24> */
.L_x_13052:
        /* <DEDUP_REMOVED lines=10> */
[----:B------:R-:W0:Y:S02]  /*3ef0*/  @P2 LDC R251, c[0x0][0x40c] ;  /* 0x00010300fffb2b82 */ /* 0x000e240000000800 */
[----:B0-----:R-:W-:Y:S01]  /*3f00*/  @P2 FMUL.FTZ R251, R250, R251 ;  /* 0x000000fbfafb2220 */ /* 0x001fe20000410000 */
        /* <DEDUP_REMOVED lines=9> */
[----:B------:R-:W0:Y:S02]  /*3fa0*/  @P2 LDC R251, c[0x0][0x40c] ;  /* 0x00010300fffb2b82 */ /* 0x000e240000000800 */
[----:B0-----:R-:W-:Y:S01]  /*3fb0*/  @P2 FMUL.FTZ R251, R250, R251 ;  /* 0x000000fbfafb2220 */ /* 0x001fe20000410000 */
        /* <DEDUP_REMOVED lines=72> */
.L_x_13069:
[----:B------:R-:W0:Y:S01]  /*4440*/  @P2 LDC R182, c[0x0][0x40c] ;  /* 0x00010300ffb62b82 */ /* 0x000e220000000800 */
[----:B------:R-:W-:Y:S01]  /*4450*/  ISETP.GT.AND P1, PT, R244, RZ, PT ;  /* 0x000000fff400720c */ /* 0x000fe20003f24270 */
[----:B------:R-:W-:Y:S01]  /*4460*/  @P3 FFMA.FTZ R181, R0, R248, R249 ;  /* 0x000000f800b53223 */ /* 0x000fe200000100f9 */
[--C-:B-----5:R-:W-:Y:S01]  /*4470*/  HADD2.F32 R180, -RZ, R40.reuse.H0_H0 ;  /* 0x20000028ffb47230 */ /* 0x120fe20000004100 */
[----:B------:R1:W-:Y:S01]  /*4480*/  STL [R1+0x13c], R20 ;  /* 0x00013c1401007387 */ /* 0x0003e20000100800 */
[----:B------:R-:W-:Y:S02]  /*4490*/  HADD2.F32 R250, -RZ, R40.H1_H1 ;  /* 0x30000028fffa7230 */ /* 0x000fe40000004100 */
[----:B------:R-:W-:Y:S01]  /*44a0*/  @P3 FADD.FTZ R181, R10, -R181 ;  /* 0x800000b50ab53221 */ /* 0x000fe20000010000 */
[----:B------:R-:W-:Y:S01]  /*44b0*/  @P2 HADD2.F32 R251, -RZ, R172.H1_H1 ;  /* 0x300000acfffb2230 */ /* 0x000fe20000004100 */
[----:B------:R-:W2:Y:S01]  /*44c0*/  @P2 LDC R183, c[0x0][0x40c] ;  /* 0x00010300ffb72b82 */ /* 0x000ea20000000800 */
[----:B------:R3:W-:Y:S01]  /*44d0*/  STL [R1+0x138], R19 ;  /* 0x0001381301007387 */ /* 0x0007e20000100800 */
[----:B------:R-:W-:-:S03]  /*44e0*/  @P3 FFMA.FTZ R180, R206, R181, R180 ;  /* 0x000000b5ceb43223 */ /* 0x000fc600000100b4 */
[----:B------:R4:W-:Y:S01]  /*44f0*/  STL [R1+0x134], R18 ;  /* 0x0001341201007387 */ /* 0x0009e20000100800 */
[----:B------:R-:W-:Y:S02]  /*4500*/  @P1 FFMA.FTZ R181, R3, R248, R249 ;  /* 0x000000f803b51223 */ /* 0x000fe400000100f9 */
[----:B-1----:R-:W1:Y:S01]  /*4510*/  @P2 LDC R20, c[0x0][0x40c] ;  /* 0x00010300ff142b82 */ /* 0x002e620000000800 */
[----:B------:R4:W-:Y:S01]  /*4520*/  STL [R1+0x130], R2 ;  /* 0x0001300201007387 */ /* 0x0009e20000100800 */
[----:B------:R-:W-:-:S04]  /*4530*/  @P1 FADD.FTZ R181, R11, -R181 ;  /* 0x800000b50bb51221 */ /* 0x000fc80000010000 */
[----:B------:R-:W-:Y:S01]  /*4540*/  @P1 FFMA.FTZ R250, R206, R181, R250 ;  /* 0x000000b5cefa1223 */ /* 0x000fe200000100fa */
[----:B------:R-:W-:Y:S02]  /*4550*/  @P2 HADD2.F32 R181, -RZ, R172.H0_H0 ;  /* 0x200000acffb52230 */ /* 0x000fe40000004100 */
[----:B0-----:R-:W-:-:S04]  /*4560*/  @P2 FMUL.FTZ R182, R180, R182 ;  /* 0x000000b6b4b62220 */ /* 0x001fc80000410000 */
[----:B------:R-:W-:Y:S01]  /*4570*/  @P2 FFMA.FTZ R168, R181, R182, R168 ;  /* 0x000000b6b5a82223 */ /* 0x000fe200000100a8 */
[----:B------:R-:W-:Y:S01]  /*4580*/  @P1 FFMA.FTZ R181, R4, R248, R249 ;  /* 0x000000f804b51223 */ /* 0x000fe200000100f9 */
[----:B------:R-:W-:Y:S01]  /*4590*/  @P2 FMUL.FTZ R182, R44, R182 ;  /* 0x000000b62cb62220 */ /* 0x000fe20000410000 */
[----:B--2---:R-:W-:Y:S02]  /*45a0*/  @P2 FMUL.FTZ R183, R250, R183 ;  /* 0x000000b7fab72220 */ /* 0x004fe40000410000 */
[----:B------:R-:W-:Y:S02]  /*45b0*/  @P1 FADD.FTZ R181, R12, -R181 ;  /* 0x800000b50cb51221 */ /* 0x000fe40000010000 */
[----:B------:R-:W-:Y:S01]  /*45c0*/  @P2 F2FP.F16.F32.PACK_AB R182, RZ, R182 ;  /* 0x000000b6ffb6223e */ /* 0x000fe200000000ff */
[-C--:B------:R-:W-:Y:S01]  /*45d0*/  @P2 FFMA.FTZ R169, R251, R183.reuse, R169 ;  /* 0x000000b7fba92223 */ /* 0x080fe200000100a9 */
[----:B------:R-:W-:Y:S02]  /*45e0*/  HADD2.F32 R251, -RZ, R41.H0_H0 ;  /* 0x20000029fffb7230 */ /* 0x000fe40000004100 */
[----:B------:R-:W-:Y:S01]  /*45f0*/  @P2 FMUL.FTZ R183, R45, R183 ;  /* 0x000000b72db72220 */ /* 0x000fe20000410000 */
[----:B------:R-:W-:-:S02]  /*4600*/  @P2 PRMT R176, R182, 0x7610, R176 ;  /* 0x00007610b6b02816 */ /* 0x000fc400000000b0 */
[----:B------:R-:W-:Y:S01]  /*4610*/  @P1 FFMA.FTZ R251, R206, R181, R251 ;  /* 0x000000b5cefb1223 */ /* 0x000fe200000100fb */
[----:B------:R-:W-:Y:S01]  /*4620*/  @P1 FFMA.FTZ R181, R5, R248, R249 ;  /* 0x000000f805b51223 */ /* 0x000fe200000100f9 */
[----:B------:R-:W-:Y:S02]  /*4630*/  @P2 F2FP.F16.F32.PACK_AB R183, RZ, R183 ;  /* 0x000000b7ffb7223e */ /* 0x000fe400000000ff */
[----:B-1----:R-:W-:Y:S01]  /*4640*/  @P2 FMUL.FTZ R182, R251, R20 ;  /* 0x00000014fbb62220 */ /* 0x002fe20000410000 */
[----:B------:R-:W-:Y:S01]  /*4650*/  @P1 FADD.FTZ R252, R13, -R181 ;  /* 0x800000b50dfc1221 */ /* 0x000fe20000010000 */
[----:B------:R-:W-:Y:S01]  /*4660*/  HADD2.F32 R181, -RZ, R41.H1_H1 ;  /* 0x30000029ffb57230 */ /* 0x000fe20000004100 */
[----:B------:R-:W-:Y:S01]  /*4670*/  @P2 PRMT R176, R176, 0x5410, R183 ;  /* 0x00005410b0b02816 */ /* 0x000fe200000000b7 */
[----:B------:R-:W-:-:S03]  /*4680*/  @P2 HADD2.F32 R183, -RZ, R173.H0_H0 ;  /* 0x200000adffb72230 */ /* 0x000fc60000004100 */
[----:B------:R-:W-:Y:S02]  /*4690*/  @P1 FFMA.FTZ R181, R206, R252, R181 ;  /* 0x000000fcceb51223 */ /* 0x000fe400000100b5 */
[----:B------:R-:W0:Y:S01]  /*46a0*/  @P2 LDC R252, c[0x0][0x40c] ;  /* 0x00010300fffc2b82 */ /* 0x000e220000000800 */
[-C--:B------:R-:W-:Y:S01]  /*46b0*/  @P2 FFMA.FTZ R170, R183, R182.reuse, R170 ;  /* 0x000000b6b7aa2223 */ /* 0x080fe200000100aa */
[----:B------:R-:W-:Y:S01]  /*46c0*/  @P2 FMUL.FTZ R182, R46, R182 ;  /* 0x000000b62eb62220 */ /* 0x000fe20000410000 */
[----:B0-----:R-:W-:Y:S01]  /*46d0*/  @P2 FMUL.FTZ R183, R181, R252 ;  /* 0x000000fcb5b72220 */ /* 0x001fe20000410000 */
[----:B------:R-:W-:-:S05]  /*46e0*/  @P2 HADD2.F32 R252, -RZ, R173.H1_H1 ;  /* 0x300000adfffc2230 */ /* 0x000fca0000004100 */
[-C--:B------:R-:W-:Y:S01]  /*46f0*/  @P2 FFMA.FTZ R171, R252, R183.reuse, R171 ;  /* 0x000000b7fcab2223 */ /* 0x080fe200000100ab */
[----:B------:R-:W-:Y:S01]  /*4700*/  @P2 F2FP.F16.F32.PACK_AB R252, RZ, R182 ;  /* 0x000000b6fffc223e */ /* 0x000fe200000000ff */
[----:B------:R-:W-:Y:S01]  /*4710*/  @P1 FFMA.FTZ R182, R6, R248, R249 ;  /* 0x000000f806b61223 */ /* 0x000fe200000100f9 */
[----:B------:R-:W-:Y:S02]  /*4720*/  @P2 FMUL.FTZ R183, R47, R183 ;  /* 0x000000b72fb72220 */ /* 0x000fe40000410000 */
[----:B------:R-:W-:Y:S01]  /*4730*/  @P2 PRMT R177, R252, 0x7610, R177 ;  /* 0x00007610fcb12816 */ /* 0x000fe200000000b1 */
[----:B---3--:R-:W-:Y:S01]  /*4740*/  @P1 FADD.FTZ R19, R14, -R182 ;  /* 0x800000b60e131221 */ /* 0x008fe20000010000 */
[----:B------:R-:W-:Y:S01]  /*4750*/  HADD2.F32 R182, -RZ, R42.H0_H0 ;  /* 0x2000002affb67230 */ /* 0x000fe20000004100 */
[----:B------:R-:W-:Y:S01]  /*4760*/  @P2 F2FP.F16.F32.PACK_AB R183, RZ, R183 ;  /* 0x000000b7ffb7223e */ /* 0x000fe200000000ff */
[----:B------:R-:W-:-:S03]  /*4770*/  @P2 HADD2.F32 R252, -RZ, R174.H0_H0 ;  /* 0x200000aefffc2230 */ /* 0x000fc60000004100 */
[----:B------:R-:W-:Y:S01]  /*4780*/  @P1 FFMA.FTZ R182, R206, R19, R182 ;  /* 0x00000013ceb61223 */ /* 0x000fe200000100b6 */
[----:B------:R-:W-:Y:S01]  /*4790*/  @P2 PRMT R177, R177, 0x5410, R183 ;  /* 0x00005410b1b12816 */ /* 0x000fe200000000b7 */
[----:B------:R-:W0:Y:S02]  /*47a0*/  @P2 LDC R19, c[0x0][0x40c] ;  /* 0x00010300ff132b82 */ /* 0x000e240000000800 */
[----:B0-----:R-:W-:Y:S01]  /*47b0*/  @P2 FMUL.FTZ R183, R182, R19 ;  /* 0x00000013b6b72220 */ /* 0x001fe20000410000 */
        /* <DEDUP_REMOVED lines=9> */
[----:B------:R-:W0:Y:S03]  /*4850*/  @P2 LDC R183, c[0x0][0x40c] ;  /* 0x00010300ffb72b82 */ /* 0x000e260000000800 */
[C---:B------:R-:W-:Y:S01]  /*4860*/  F2FP.F16.F32.PACK_AB R182, R252.reuse, R182 ;  /* 0x000000b6fcb6723e */ /* 0x040fe200000000ff */
[----:B0-----:R-:W-:-:S04]  /*4870*/  @P2 FMUL.FTZ R183, R252, R183 ;  /* 0x000000b7fcb72220 */ /* 0x001fc80000410000 */
[----:B------:R-:W0:Y:S01]  /*4880*/  @P2 LDC R252, c[0x0][0x40c] ;  /* 0x00010300fffc2b82 */ /* 0x000e220000000800 */
        /* <DEDUP_REMOVED lines=9> */
[----:B0-----:R-:W-:-:S04]  /*4920*/  @P2 FMUL.FTZ R252, R183, R252 ;  /* 0x000000fcb7fc2220 */ /* 0x001fc80000410000 */
[----:B------:R-:W-:-:S05]  /*4930*/  @P2 FMUL.FTZ R252, R50, R252 ;  /* 0x000000fc32fc2220 */ /* 0x000fca0000410000 */
[----:B----4-:R-:W-:Y:S02]  /*4940*/  @P2 F2FP.F16.F32.PACK_AB R18, RZ, R252 ;  /* 0x000000fcff12223e */ /* 0x010fe400000000ff */
[----:B------:R-:W0:Y:S01]  /*4950*/  @P2 LDC R252, c[0x0][0x40c] ;  /* 0x00010300fffc2b82 */ /* 0x000e220000000800 */
[----:B------:R-:W-:Y:S01]  /*4960*/  F2FP.F16.F32.PACK_AB R181, R181, R251 ;  /* 0x000000fbb5b5723e */ /* 0x000fe200000000ff */
[----:B------:R-:W-:Y:S01]  /*4970*/  @P1 FFMA.FTZ R251, R9, R248, R249 ;  /* 0x000000f809fb1223 */ /* 0x000fe200000100f9 */
[----:B-1----:R-:W-:Y:S01]  /*4980*/  @P2 FMUL.FTZ R20, R183, R19 ;  /* 0x00000013b7142220 */ /* 0x002fe20000410000 */
[----:B------:R-:W-:-:S05]  /*4990*/  @P2 HADD2.F32 R19, -RZ, R175.H0_H0 ;  /* 0x200000afff132230 */ /* 0x000fca0000004100 */
[----:B------:R-:W-:Y:S01]  /*49a0*/  @P2 FFMA.FTZ R166, R19, R20, R166 ;  /* 0x0000001413a62223 */ /* 0x000fe200000100a6 */
[----:B------:R-:W-:Y:S01]  /*49b0*/  @P1 FADD.FTZ R19, R17, -R251 ;  /* 0x800000fb11131221 */ /* 0x000fe20000010000 */
[----:B------:R-:W-:Y:S01]  /*49c0*/  HADD2.F32 R251, -RZ, R43.H1_H1 ;  /* 0x3000002bfffb7230 */ /* 0x000fe20000004100 */
[----:B------:R-:W-:Y:S01]  /*49d0*/  PRMT R2, R18, 0x7610, R2 ;  /* 0x0000761012027816 */ /* 0x000fe20000000002 */
[----:B------:R-:W-:Y:S01]  /*49e0*/  @P2 HADD2.F32 R18, -RZ, R175.H1_H1 ;  /* 0x300000afff122230 */ /* 0x000fe20000004100 */
[----:B------:R1:W5:Y:S02]  /*49f0*/  LDL.LU R20, [R1+0x13c] ;  /* 0x00013c0001147983 */ /* 0x0003640000300800 */
[----:B------:R-:W-:Y:S01]  /*4a00*/  @P1 FFMA.FTZ R251, R206, R19, R251 ;  /* 0x00000013cefb1223 */ /* 0x000fe200000100fb */
[----:B------:R-:W-:Y:S01]  /*4a10*/  @P2 PRMT R179, R2, 0x7610, R179 ;  /* 0x0000761002b32816 */ /* 0x000fe200000000b3 */
[----:B------:R1:W5:Y:S02]  /*4a20*/  LDL.LU R19, [R1+0x138] ;  /* 0x0001380001137983 */ /* 0x0003640000300800 */
[----:B0-----:R-:W-:-:S04]  /*4a30*/  @P2 FMUL.FTZ R252, R251, R252 ;  /* 0x000000fcfbfc2220 */ /* 0x001fc80000410000 */
[-C--:B------:R-:W-:Y:S02]  /*4a40*/  @P2 FFMA.FTZ R167, R18, R252.reuse, R167 ;  /* 0x000000fc12a72223 */ /* 0x080fe400000100a7 */
[----:B------:R1:W5:Y:S01]  /*4a50*/  LDL.LU R18, [R1+0x134] ;  /* 0x0001340001127983 */ /* 0x0003620000300800 */
[----:B------:R-:W-:Y:S01]  /*4a60*/  @P2 FMUL.FTZ R252, R51, R252 ;  /* 0x000000fc33fc2220 */ /* 0x000fe20000410000 */
[----:B------:R-:W-:Y:S02]  /*4a70*/  F2FP.F16.F32.PACK_AB R180, R250, R180 ;  /* 0x000000b4fab4723e */ /* 0x000fe400000000ff */
[----:B------:R1:W5:Y:S01]  /*4a80*/  LDL.LU R2, [R1+0x130] ;  /* 0x0001300001027983 */ /* 0x0003620000300800 */
[----:B------:R-:W-:Y:S02]  /*4a90*/  F2FP.F16.F32.PACK_AB R183, R251, R183 ;  /* 0x000000b7fbb7723e */ /* 0x000fe400000000ff */
[----:B------:R-:W-:-:S04]  /*4aa0*/  @P2 F2FP.F16.F32.PACK_AB R252, RZ, R252 ;  /* 0x000000fcfffc223e */ /* 0x000fc800000000ff */
[----:B------:R-:W-:-:S07]  /*4ab0*/  @P2 PRMT R179, R179, 0x5410, R252 ;  /* 0x00005410b3b32816 */ /* 0x000fce00000000fc */
.L_x_13068:
[----:B------:R-:W-:Y:S05]  /*4ac0*/  BSYNC.RECONVERGENT B1 ;  /* 0x0000000000017941 */ /* 0x000fea0003800200 */
.L_x_13051:
        /* <DEDUP_REMOVED lines=14> */
.L_x_13071:
[----:B------:R-:W-:Y:S05]  /*4bb0*/  BSYNC.RECONVERGENT B1 ;  /* 0x0000000000017941 */ /* 0x000fea0003800200 */
.L_x_13070:
[----:B------:R-:W-:Y:S04]  /*4bc0*/  BSSY.RECONVERGENT B1, `(.L_x_13072) ;  /* 0x0000188000017945 */ /* 0x000fe80003800200 */
[----:B------:R-:W-:Y:S05]  /*4bd0*/  @!P0 BRA `(.L_x_13073) ;  /* 0x0000000800e48947 */ /* 0x000fea0003800000 */
[----:B------:R-:W-:Y:S05]  /*4be0*/  @!P1 BRA `(.L_x_13074) ;  /* 0x0000000400789947 */ /* 0x000fea0003800000 */
[----:B------:R-:W-:Y:S01]  /*4bf0*/  ISETP.GT.AND P3, PT, R244, RZ, PT ;  /* 0x000000fff400720c */ /* 0x000fe20003f64270 */
[----:B------:R-:W2:Y:S01]  /*4c00*/  @P2 LDC R182, c[0x0][0x40c] ;  /* 0x00010300ffb62b82 */ /* 0x000ea20000000800 */
[--C-:B-----5:R-:W-:Y:S02]  /*4c10*/  HADD2.F32 R180, -RZ, R36.reuse.H0_H0 ;  /* 0x20000024ffb47230 */ /* 0x120fe40000004100 */
[----:B0-----:R-:W-:Y:S02]  /*4c20*/  HADD2.F32 R246, -RZ, R36.H1_H1 ;  /* 0x30000024fff67230 */ /* 0x001fe40000004100 */
[----:B------:R-:W-:Y:S02]  /*4c30*/  HADD2.F32 R250, -RZ, R37.H0_H0 ;  /* 0x20000025fffa7230 */ /* 0x000fe40000004100 */
[----:B------:R-:W-:Y:S01]  /*4c40*/  @P2 HADD2.F32 R247, -RZ, R172.H1_H1 ;  /* 0x300000acfff72230 */ /* 0x000fe20000004100 */
[----:B------:R-:W0:Y:S01]  /*4c50*/  @P2 LDC R183, c[0x0][0x40c] ;  /* 0x00010300ffb72b82 */ /* 0x000e220000000800 */
[----:B------:R-:W-:-:S03]  /*4c60*/  @P2 HADD2.F32 R252, -RZ, R175.H0_H0 ;  /* 0x200000affffc2230 */ /* 0x000fc60000004100 */
[----:B------:R-:W-:-:S04]  /*4c70*/  @P3 FFMA.FTZ R181, R18, R248, R249 ;  /* 0x000000f812b53223 */ /* 0x000fc800000100f9 */
[----:B------:R-:W-:Y:S01]  /*4c80*/  @P3 FADD.FTZ R181, R186, -R181 ;  /* 0x800000b5bab53221 */ /* 0x000fe20000010000 */
[----:B------:R-:W3:Y:S03]  /*4c90*/  @P2 LDC R251, c[0x0][0x40c] ;  /* 0x00010300fffb2b82 */ /* 0x000ee60000000800 */
[----:B------:R-:W-:Y:S01]  /*4ca0*/  @P3 FFMA.FTZ R180, R206, R181, R180 ;  /* 0x000000b5ceb43223 */ /* 0x000fe200000100b4 */
[----:B------:R-:W-:-:S03]  /*4cb0*/  @P3 FFMA.FTZ R181, R19, R248, R249 ;  /* 0x000000f813b53223 */ /* 0x000fc600000100f9 */
[----:B--2---:R-:W-:Y:S01]  /*4cc0*/  @P2 FMUL.FTZ R182, R180, R182 ;  /* 0x000000b6b4b62220 */ /* 0x004fe20000410000 */
[----:B------:R-:W-:-:S04]  /*4cd0*/  @P3 FADD.FTZ R181, R187, -R181 ;  /* 0x800000b5bbb53221 */ /* 0x000fc80000010000 */
[----:B------:R-:W-:Y:S01]  /*4ce0*/  @P3 FFMA.FTZ R246, R206, R181, R246 ;  /* 0x000000b5cef63223 */ /* 0x000fe200000100f6 */
[----:B------:R-:W-:-:S03]  /*4cf0*/  @P2 HADD2.F32 R181, -RZ, R172.H0_H0 ;  /* 0x200000acffb52230 */ /* 0x000fc60000004100 */
[C---:B0-----:R-:W-:Y:S01]  /*4d00*/  @P2 FMUL.FTZ R183, R246.reuse, R183 ;  /* 0x000000b7f6b72220 */ /* 0x041fe20000410000 */
[----:B------:R-:W-:Y:S01]  /*4d10*/  F2FP.F16.F32.PACK_AB R180, R246, R180 ;  /* 0x000000b4f6b4723e */ /* 0x000fe200000000ff */
[----:B------:R-:W-:Y:S01]  /*4d20*/  @P2 FFMA.FTZ R160, R181, R182, R160 ;  /* 0x000000b6b5a02223 */ /* 0x000fe200000100a0 */
[----:B------:R-:W-:Y:S01]  /*4d30*/  @P3 FFMA.FTZ R181, R20, R248, R249 ;  /* 0x000000f814b53223 */ /* 0x000fe200000100f9 */
[-C--:B------:R-:W-:Y:S01]  /*4d40*/  @P2 FFMA.FTZ R161, R247, R183.reuse, R161 ;  /* 0x000000b7f7a12223 */ /* 0x080fe200000100a1 */
[----:B------:R-:W-:Y:S01]  /*4d50*/  @P2 FMUL.FTZ R182, R52, R182 ;  /* 0x000000b634b62220 */ /* 0x000fe20000410000 */
[----:B------:R-:W-:Y:S01]  /*4d60*/  @P2 FMUL.FTZ R183, R53, R183 ;  /* 0x000000b735b72220 */ /* 0x000fe20000410000 */
[----:B------:R-:W-:-:S03]  /*4d70*/  @P3 FADD.FTZ R181, R188, -R181 ;  /* 0x800000b5bcb53221 */ /* 0x000fc60000010000 */
[----:B------:R-:W-:Y:S01]  /*4d80*/  @P2 F2FP.F16.F32.PACK_AB R182, RZ, R182 ;  /* 0x000000b6ffb6223e */ /* 0x000fe200000000ff */
[----:B------:R-:W-:Y:S01]  /*4d90*/  @P3 FFMA.FTZ R250, R206, R181, R250 ;  /* 0x000000b5cefa3223 */ /* 0x000fe200000100fa */
[----:B------:R-:W-:Y:S01]  /*4da0*/  @P3 FFMA.FTZ R181, R21, R248, R249 ;  /* 0x000000f815b53223 */ /* 0x000fe200000100f9 */
[----:B------:R-:W-:Y:S02]  /*4db0*/  @P2 F2FP.F16.F32.PACK_AB R183, RZ, R183 ;  /* 0x000000b7ffb7223e */ /* 0x000fe400000000ff */
[----:B------:R-:W-:Y:S01]  /*4dc0*/  @P2 PRMT R176, R182, 0x7610, R176 ;  /* 0x00007610b6b02816 */ /* 0x000fe200000000b0 */
[----:B------:R-:W-:Y:S01]  /*4dd0*/  @P3 FADD.FTZ R247, R189, -R181 ;  /* 0x800000b5bdf73221 */ /* 0x000fe20000010000 */
[----:B------:R-:W-:Y:S02]  /*4de0*/  HADD2.F32 R181, -RZ, R37.H1_H1 ;  /* 0x30000025ffb57230 */ /* 0x000fe40000004100 */
[----:B---3--:R-:W-:Y:S01]  /*4df0*/  @P2 FMUL.FTZ R182, R250, R251 ;  /* 0x000000fbfab62220 */ /* 0x008fe20000410000 */
[----:B------:R-:W-:Y:S01]  /*4e00*/  @P2 PRMT R176, R176, 0x5410, R183 ;  /* 0x00005410b0b02816 */ /* 0x000fe200000000b7 */
[----:B------:R-:W-:-:S02]  /*4e10*/  @P2 HADD2.F32 R183, -RZ, R173.H0_H0 ;  /* 0x200000adffb72230 */ /* 0x000fc40000004100 */
[----:B------:R-:W-:Y:S02]  /*4e20*/  @P3 FFMA.FTZ R181, R206, R247, R181 ;  /* 0x000000f7ceb53223 */ /* 0x000fe400000100b5 */
[----:B------:R-:W0:Y:S01]  /*4e30*/  @P2 LDC R247, c[0x0][0x40c] ;  /* 0x00010300fff72b82 */ /* 0x000e220000000800 */
[-C--:B------:R-:W-:Y:S01]  /*4e40*/  @P2 FFMA.FTZ R162, R183, R182.reuse, R162 ;  /* 0x000000b6b7a22223 */ /* 0x080fe200000100a2 */
[----:B------:R-:W-:Y:S01]  /*4e50*/  @P2 FMUL.FTZ R182, R54, R182 ;  /* 0x000000b636b62220 */ /* 0x000fe20000410000 */
[C---:B0-----:R-:W-:Y:S01]  /*4e60*/  @P2 FMUL.FTZ R183, R181.reuse, R247 ;  /* 0x000000f7b5b72220 */ /* 0x041fe20000410000 */
[----:B------:R-:W-:Y:S01]  /*4e70*/  @P2 HADD2.F32 R247, -RZ, R173.H1_H1 ;  /* 0x300000adfff72230 */ /* 0x000fe20000004100 */
[----:B------:R-:W-:Y:S01]  /*4e80*/  F2FP.F16.F32.PACK_AB R181, R181, R250 ;  /* 0x000000fab5b5723e */ /* 0x000fe200000000ff */
[----:B------:R-:W-:-:S03]  /*4e90*/  @P3 FFMA.FTZ R250, R185, R248, R249 ;  /* 0x000000f8b9fa3223 */ /* 0x000fc600000100f9 */
[-C--:B------:R-:W-:Y:S01]  /*4ea0*/  @P2 FFMA.FTZ R163, R247, R183.reuse, R163 ;  /* 0x000000b7f7a32223 */ /* 0x080fe200000100a3 */
[----:B------:R-:W-:Y:S01]  /*4eb0*/  @P2 F2FP.F16.F32.PACK_AB R247, RZ, R182 ;  /* 0x000000b6fff7223e */ /* 0x000fe200000000ff */
[----:B------:R-:W-:Y:S01]  /*4ec0*/  @P3 FFMA.FTZ R182, R22, R248, R249 ;  /* 0x000000f816b63223 */ /* 0x000fe200000100f9 */
[----:B------:R-:W-:Y:S01]  /*4ed0*/  @P2 FMUL.FTZ R183, R55, R183 ;  /* 0x000000b737b72220 */ /* 0x000fe20000410000 */
[----:B------:R-:W-:Y:S01]  /*4ee0*/  @P3 FADD.FTZ R250, R193, -R250 ;  /* 0x800000fac1fa3221 */ /* 0x000fe20000010000 */
[----:B------:R-:W-:Y:S01]  /*4ef0*/  @P2 PRMT R177, R247, 0x7610, R177 ;  /* 0x00007610f7b12816 */ /* 0x000fe200000000b1 */
[----:B------:R-:W-:Y:S01]  /*4f00*/  @P3 FADD.FTZ R251, R190, -R182 ;  /* 0x800000b6befb3221 */ /* 0x000fe20000010000 */
[----:B------:R-:W-:Y:S01]  /*4f10*/  HADD2.F32 R182, -RZ, R38.H0_H0 ;  /* 0x20000026ffb67230 */ /* 0x000fe20000004100 */
[----:B------:R-:W-:Y:S01]  /*4f20*/  @P2 F2FP.F16.F32.PACK_AB R183, RZ, R183 ;  /* 0x000000b7ffb7223e */ /* 0x000fe200000000ff */
[----:B------:R-:W-:-:S03]  /*4f30*/  @P2 HADD2.F32 R247, -RZ, R174.H0_H0 ;  /* 0x200000aefff72230 */ /* 0x000fc60000004100 */
[----:B------:R-:W-:Y:S01]  /*4f40*/  @P3 FFMA.FTZ R182, R206, R251, R182 ;  /* 0x000000fbceb63223 */ /* 0x000fe200000100b6 */
[----:B------:R-:W-:Y:S01]  /*4f50*/  @P2 PRMT R177, R177, 0x5410, R183 ;  /* 0x00005410b1b12816 */ /* 0x000fe200000000b7 */
[----:B------:R-:W0:Y:S02]  /*4f60*/  @P2 LDC R251, c[0x0][0x40c] ;  /* 0x00010300fffb2b82 */ /* 0x000e240000000800 */
[----:B0-----:R-:W-:Y:S01]  /*4f70*/  @P2 FMUL.FTZ R183, R182, R251 ;  /* 0x000000fbb6b72220 */ /* 0x001fe20000410000 */
        /* <DEDUP_REMOVED lines=20> */
[----:B------:R-:W0:Y:S02]  /*50c0*/  @P2 LDC R247, c[0x0][0x40c] ;  /* 0x00010300fff72b82 */ /* 0x000e240000000800 */
[----:B0-----:R-:W-:-:S04]  /*50d0*/  @P2 FMUL.FTZ R247, R183, R247 ;  /* 0x000000f7b7f72220 */ /* 0x001fc80000410000 */
[-C--:B------:R-:W-:Y:S01]  /*50e0*/  @P2 FFMA.FTZ R158, R252, R247.reuse, R158 ;  /* 0x000000f7fc9e2223 */ /* 0x080fe2000001009e */
[----:B------:R-:W-:Y:S01]  /*50f0*/  @P2 FMUL.FTZ R251, R58, R247 ;  /* 0x000000f73afb2220 */ /* 0x000fe20000410000 */
[----:B------:R-:W-:-:S05]  /*5100*/  HADD2.F32 R247, -RZ, R39.H1_H1 ;  /* 0x30000027fff77230 */ /* 0x000fca0000004100 */
[----:B------:R-:W-:Y:S01]  /*5110*/  @P3 FFMA.FTZ R247, R206, R250, R247 ;  /* 0x000000facef73223 */ /* 0x000fe200000100f7 */
        /* <DEDUP_REMOVED lines=11> */
.L_x_13074:
[----:B------:R-:W-:Y:S01]  /*51d0*/  ISETP.GT.AND P3, PT, R244, RZ, PT ;  /* 0x000000fff400720c */ /* 0x000fe20003f64270 */
[----:B0----5:R-:W-:-:S12]  /*51e0*/  HADD2.F32 R246, -RZ, R36.H0_H0 ;  /* 0x20000024fff67230 */ /* 0x021fd80000004100 */
        /* <DEDUP_REMOVED lines=88> */
.L_x_13073:
[----:B------:R-:W-:Y:S05]  /*5770*/  @!P1 BRA `(.L_x_13076) ;  /* 0x0000000400789947 */ /* 0x000fea0003800000 */
[----:B------:R-:W2:Y:S01]  /*5780*/  @P2 LDC R181, c[0x0][0x40c] ;  /* 0x00010300ffb52b82 */ /* 0x000ea20000000800 */
[----:B------:R-:W-:Y:S01]  /*5790*/  FFMA.FTZ R180, R22, R248, R249 ;  /* 0x000000f816b47223 */ /* 0x000fe200000100f9 */
[----:B------:R-:W-:Y:S01]  /*57a0*/  ISETP.GT.AND P3, PT, R244, RZ, PT ;  /* 0x000000fff400720c */ /* 0x000fe20003f64270 */
[----:B0----5:R-:W-:Y:S02]  /*57b0*/  @P2 HADD2.F32 R246, -RZ, R173.H0_H0 ;  /* 0x200000adfff62230 */ /* 0x021fe40000004100 */
[----:B------:R-:W-:Y:S01]  /*57c0*/  FADD.FTZ R180, R190, -R180 ;  /* 0x800000b4beb47221 */ /* 0x000fe20000010000 */
[----:B------:R-:W-:Y:S02]  /*57d0*/  @P2 HADD2.F32 R247, -RZ, R172.H1_H1 ;  /* 0x300000acfff72230 */ /* 0x000fe40000004100 */
[----:B------:R-:W0:Y:S01]  /*57e0*/  @P2 LDC R183, c[0x0][0x40c] ;  /* 0x00010300ffb72b82 */ /* 0x000e220000000800 */
[----:B------:R-:W-:-:S05]  /*57f0*/  FMUL.FTZ R180, R206, R180 ;  /* 0x000000b4ceb47220 */ /* 0x000fca0000410000 */
[----:B------:R-:W-:Y:S01]  /*5800*/  FSEL R182, R180, RZ, P3 ;  /* 0x000000ffb4b67208 */ /* 0x000fe20001800000 */
[----:B------:R-:W-:-:S04]  /*5810*/  @P2 HADD2.F32 R180, -RZ, R174.H0_H0 ;  /* 0x200000aeffb42230 */ /* 0x000fc80000004100 */
[----:B--2---:R-:W-:-:S04]  /*5820*/  @P2 FMUL.FTZ R181, R181, R182 ;  /* 0x000000b6b5b52220 */ /* 0x004fc80000410000 */
        /* <DEDUP_REMOVED lines=10> */
[----:B0-----:R-:W-:-:S04]  /*58d0*/  @P2 FMUL.FTZ R183, R183, R180 ;  /* 0x000000b4b7b72220 */ /* 0x001fc80000410000 */
[-C--:B------:R-:W-:Y:S01]  /*58e0*/  @P2 FFMA.FTZ R157, R181, R183.reuse, R157 ;  /* 0x000000b7b59d2223 */ /* 0x080fe2000001009d */
[----:B------:R-:W-:Y:S02]  /*58f0*/  @P2 FMUL.FTZ R181, R57, R183 ;  /* 0x000000b739b52220 */ /* 0x000fe40000410000 */
        /* <DEDUP_REMOVED lines=70> */
.L_x_13076:
[----:B------:R-:W-:Y:S04]  /*5d60*/  BSSY.RECONVERGENT B2, `(.L_x_13077) ;  /* 0x000000d000027945 */ /* 0x000fe80003800200 */
[----:B------:R-:W-:Y:S05]  /*5d70*/  @!P2 BRA `(.L_x_13078) ;  /* 0x00000000002ca947 */ /* 0x000fea0003800000 */
[----:B0----5:R-:W-:Y:S01]  /*5d80*/  FFMA.FTZ R246, R18, R248, R249 ;  /* 0x000000f812f67223 */ /* 0x021fe200000100f9 */
[----:B------:R-:W-:Y:S01]  /*5d90*/  ISETP.GT.AND P3, PT, R244, RZ, PT ;  /* 0x000000fff400720c */ /* 0x000fe20003f64270 */
        /* <DEDUP_REMOVED lines=9> */
.L_x_13078:
[----:B------:R-:W-:Y:S05]  /*5e30*/  BSYNC.RECONVERGENT B2 ;  /* 0x0000000000027941 */ /* 0x000fea0003800200 */
.L_x_13077:
[----:B------:R-:W-:Y:S04]  /*5e40*/  BSSY.RECONVERGENT B2, `(.L_x_13079) ;  /* 0x000000d000027945 */ /* 0x000fe80003800200 */
[----:B------:R-:W-:Y:S05]  /*5e50*/  @!P2 BRA `(.L_x_13080) ;  /* 0x00000000002ca947 */ /* 0x000fea0003800000 */
[----:B0----5:R-:W-:Y:S01]  /*5e60*/  FFMA.FTZ R246, R19, R248, R249 ;  /* 0x000000f813f67223 */ /* 0x021fe200000100f9 */
[----:B------:R-:W-:Y:S01]  /*5e70*/  ISETP.GT.AND P3, PT, R244, RZ, PT ;  /* 0x000000fff400720c */ /* 0x000fe20003f64270 */
        /* <DEDUP_REMOVED lines=9> */
.L_x_13080:
[----:B------:R-:W-:Y:S05]  /*5f10*/  BSYNC.RECONVERGENT B2 ;  /* 0x0000000000027941 */ /* 0x000fea0003800200 */
.L_x_13079:
        /* <DEDUP_REMOVED lines=13> */
.L_x_13082:
[----:B------:R-:W-:Y:S05]  /*5ff0*/  BSYNC.RECONVERGENT B2 ;  /* 0x0000000000027941 */ /* 0x000fea0003800200 */
.L_x_13081:
[----:B------:R-:W-:Y:S04]  /*6000*/  BSSY.RECONVERGENT B2, `(.L_x_13083) ;  /* 0x000000d000027945 */ /* 0x000fe80003800200 */
[----:B------:R-:W-:Y:S05]  /*6010*/  @!P2 BRA `(.L_x_13084) ;  /* 0x00000000002ca947 */ /* 0x000fea0003800000 */
[----:B0-----:R-:W-:Y:S01]  /*6020*/  FFMA.FTZ R246, R21, R248, R249 ;  /* 0x000000f815f67223 */ /* 0x001fe200000100f9 */
[----:B------:R-:W-:Y:S01]  /*6030*/  ISETP.GT.AND P3, PT, R244, RZ, PT ;  /* 0x000000fff400720c */ /* 0x000fe20003f64270 */
[----:B-----5:R-:W-:Y:S02]  /*6040*/  HADD2.F32 R247, -RZ, R173.H1_H1 ;  /* 0x300000adfff77230 */ /* 0x020fe40000004100 */
        /* <DEDUP_REMOVED lines=8> */
.L_x_13084:
[----:B------:R-:W-:Y:S05]  /*60d0*/  BSYNC.RECONVERGENT B2 ;  /* 0x0000000000027941 */ /* 0x000fea0003800200 */
.L_x_13083:
[----:B------:R-:W-:Y:S04]  /*60e0*/  BSSY.RECONVERGENT B2, `(.L_x_13085) ;  /* 0x000000d000027945 */ /* 0x000fe80003800200 */
[----:B------:R-:W-:Y:S05]  /*60f0*/  @!P2 BRA `(.L_x_13086) ;  /* 0x00000000002ca947 */ /* 0x000fea0003800000 */
[----:B0-----:R-:W-:Y:S01]  /*6100*/  FFMA.FTZ R246, R22, R248, R249 ;  /* 0x000000f816f67223 */ /* 0x001fe200000100f9 */
[----:B------:R-:W-:Y:S01]  /*6110*/  ISETP.GT.AND P3, PT, R244, RZ, PT ;  /* 0x000000fff400720c */ /* 0x000fe20003f64270 */
[----:B-----5:R-:W-:Y:S02]  /*6120*/  HADD2.F32 R247, -RZ, R174.H0_H0 ;  /* 0x200000aefff77230 */ /* 0x020fe40000004100 */
        /* <DEDUP_REMOVED lines=8> */
.L_x_13086:
[----:B------:R-:W-:Y:S05]  /*61b0*/  BSYNC.RECONVERGENT B2 ;  /* 0x0000000000027941 */ /* 0x000fea0003800200 */
.L_x_13085:
        /* <DEDUP_REMOVED lines=13> */
.L_x_13088:
[----:B------:R-:W-:Y:S05]  /*6290*/  BSYNC.RECONVERGENT B2 ;  /* 0x0000000000027941 */ /* 0x000fea0003800200 */
.L_x_13087:
        /* <DEDUP_REMOVED lines=13> */
.L_x_13090:
[----:B------:R-:W-:Y:S05]  /*6370*/  BSYNC.RECONVERGENT B2 ;  /* 0x0000000000027941 */ /* 0x000fea0003800200 */
.L_x_13089:
        /* <DEDUP_REMOVED lines=12> */
.L_x_13075:
[----:B------:R-:W-:Y:S05]  /*6440*/  BSYNC.RECONVERGENT B1 ;  /* 0x0000000000017941 */ /* 0x000fea0003800200 */
.L_x_13072:
        /* <DEDUP_REMOVED lines=14> */
.L_x_13092:
[----:B------:R-:W-:Y:S05]  /*6530*/  BSYNC.RECONVERGENT B1 ;  /* 0x0000000000017941 */ /* 0x000fea0003800200 */
.L_x_13091:
        /* <DEDUP_REMOVED lines=97> */
.L_x_13095:
        /* <DEDUP_REMOVED lines=90> */
.L_x_13094:
        /* <DEDUP_REMOVED lines=95> */
.L_x_13097:
        /* <DEDUP_REMOVED lines=13> */
.L_x_13099:
[----:B------:R-:W-:Y:S05]  /*77b0*/  BSYNC.RECONVERGENT B2 ;  /* 0x0000000000027941 */ /* 0x000fea0003800200 */
.L_x_13098:
        /* <DEDUP_REMOVED lines=13> */
.L_x_13101:
[----:B------:R-:W-:Y:S05]  /*7890*/  BSYNC.RECONVERGENT B2 ;  /* 0x0000000000027941 */ /* 0x000fea0003800200 */
.L_x_13100:
        /* <DEDUP_REMOVED lines=13> */
.L_x_13103:
[----:B------:R-:W-:Y:S05]  /*7970*/  BSYNC.RECONVERGENT B2 ;  /* 0x0000000000027941 */ /* 0x000fea0003800200 */
.L_x_13102:
        /* <DEDUP_REMOVED lines=13> */
.L_x_13105:
[----:B------:R-:W-:Y:S05]  /*7a50*/  BSYNC.RECONVERGENT B2 ;  /* 0x0000000000027941 */ /* 0x000fea0003800200 */
.L_x_13104:
        /* <DEDUP_REMOVED lines=13> */
.L_x_13107:
[----:B------:R-:W-:Y:S05]  /*7b30*/  BSYNC.RECONVERGENT B2 ;  /* 0x0000000000027941 */ /* 0x000fea0003800200 */
.L_x_13106:
        /* <DEDUP_REMOVED lines=13> */
.L_x_13109:
[----:B------:R-:W-:Y:S05]  /*7c10*/  BSYNC.RECONVERGENT B2 ;  /* 0x0000000000027941 */ /* 0x000fea0003800200 */
.L_x_13108:
        /* <DEDUP_REMOVED lines=13> */
.L_x_13111:
[----:B------:R-:W-:Y:S05]  /*7cf0*/  BSYNC.RECONVERGENT B2 ;  /* 0x0000000000027941 */ /* 0x000fea0003800200 */
.L_x_13110:
        /* <DEDUP_REMOVED lines=12> */
.L_x_13096:
[----:B------:R-:W-:Y:S05]  /*7dc0*/  BSYNC.RECONVERGENT B1 ;  /* 0x0000000000017941 */ /* 0x000fea0003800200 */
.L_x_13093:
        /* <DEDUP_REMOVED lines=14> */
.L_x_13113:
[----:B------:R-:W-:Y:S05]  /*7eb0*/  BSYNC.RECONVERGENT B1 ;  /* 0x0000000000017941 */ /* 0x000fea0003800200 */
.L_x_13112:
        /* <DEDUP_REMOVED lines=97> */
.L_x_13116:
        /* <DEDUP_REMOVED lines=90> */
.L_x_13115:
        /* <DEDUP_REMOVED lines=95> */
.L_x_13118:
        /* <DEDUP_REMOVED lines=13> */
.L_x_13120:
[----:B------:R-:W-:Y:S05]  /*9130*/  BSYNC.RECONVERGENT B2 ;  /* 0x0000000000027941 */ /* 0x000fea0003800200 */
.L_x_13119:
        /* <DEDUP_REMOVED lines=13> */
.L_x_13122:
[----:B------:R-:W-:Y:S05]  /*9210*/  BSYNC.RECONVERGENT B2 ;  /* 0x0000000000027941 */ /* 0x000fea0003800200 */
.L_x_13121:
        /* <DEDUP_REMOVED lines=13> */
.L_x_13124:
[----:B------:R-:W-:Y:S05]  /*92f0*/  BSYNC.RECONVERGENT B2 ;  /* 0x0000000000027941 */ /* 0x000fea0003800200 */
.L_x_13123:
        /* <DEDUP_REMOVED lines=13> */
.L_x_13126:
[----:B------:R-:W-:Y:S05]  /*93d0*/  BSYNC.RECONVERGENT B2 ;  /* 0x0000000000027941 */ /* 0x000fea0003800200 */
.L_x_13125:
        /* <DEDUP_REMOVED lines=13> */
.L_x_13128:
[----:B------:R-:W-:Y:S05]  /*94b0*/  BSYNC.RECONVERGENT B2 ;  /* 0x0000000000027941 */ /* 0x000fea0003800200 */
.L_x_13127:
        /* <DEDUP_REMOVED lines=13> */
.L_x_13130:
[----:B------:R-:W-:Y:S05]  /*9590*/  BSYNC.RECONVERGENT B2 ;  /* 0x0000000000027941 */ /* 0x000fea0003800200 */
.L_x_13129:
        /* <DEDUP_REMOVED lines=13> */
.L_x_13132:
[----:B------:R-:W-:Y:S05]  /*9670*/  BSYNC.RECONVERGENT B2 ;  /* 0x0000000000027941 */ /* 0x000fea0003800200 */
.L_x_13131:
        /* <DEDUP_REMOVED lines=12> */
.L_x_13117:
[----:B------:R-:W-:Y:S05]  /*9740*/  BSYNC.RECONVERGENT B1 ;  /* 0x0000000000017941 */ /* 0x000fea0003800200 */
.L_x_13114:
        /* <DEDUP_REMOVED lines=14> */
.L_x_13134:
[----:B------:R-:W-:Y:S05]  /*9830*/  BSYNC.RECONVERGENT B1 ;  /* 0x0000000000017941 */ /* 0x000fea0003800200 */
.L_x_13133:
[----:B------:R-:W-:Y:S04]  /*9840*/  BSSY.RECONVERGENT B1, `(.L_x_13135) ;  /* 0x0000188000017945 */ /* 0x000fe80003800200 */
[----:B------:R-:W-:Y:S05]  /*9850*/  @!P0 BRA `(.L_x_13136) ;  /* 0x0000000800e48947 */ /* 0x000fea0003800000 */
[----:B------:R-:W-:Y:S05]  /*9860*/  @!P1 BRA `(.L_x_13137) ;  /* 0x0000000400789947 */ /* 0x000fea0003800000 */
[----:B------:R-:W-:Y:S01]  /*9870*/  ISETP.GT.AND P0, PT, R244, RZ, PT ;  /* 0x000000fff400720c */ /* 0x000fe20003f04270 */
[----:B------:R-:W0:Y:S01]  /*9880*/  @P2 LDC R182, c[0x0][0x40c] ;  /* 0x00010300ffb62b82 */ /* 0x000e220000000800 */
[----:B-----5:R-:W-:Y:S02]  /*9890*/  HADD2.F32 R207, -RZ, R24.H0_H0 ;  /* 0x20000018ffcf7230 */ /* 0x020fe40000004100 */
[----:B------:R-:W-:Y:S02]  /*98a0*/  HADD2.F32 R247, -RZ, R25.H0_H0 ;  /* 0x20000019fff77230 */ /* 0x000fe40000004100 */
[----:B------:R-:W-:Y:S02]  /*98b0*/  @P2 HADD2.F32 R244, -RZ, R172.H1_H1 ;  /* 0x300000acfff42230 */ /* 0x000fe40000004100 */
[----:B------:R-:W-:Y:S01]  /*98c0*/  @P2 HADD2.F32 R251, -RZ, R175.H0_H0 ;  /* 0x200000affffb2230 */ /* 0x000fe20000004100 */
[----:B------:R-:W2:Y:S04]  /*98d0*/  @P2 LDC R183, c[0x0][0x40c] ;  /* 0x00010300ffb72b82 */ /* 0x000ea80000000800 */
[-CC-:B------:R-:W-:Y:S01]  /*98e0*/  @P0 FFMA.FTZ R180, R228, R248.reuse, R249.reuse ;  /* 0x000000f8e4b40223 */ /* 0x180fe200000100f9 */
[----:B------:R-:W-:-:S03]  /*98f0*/  @P0 FFMA.FTZ R181, R229, R248, R249 ;  /* 0x000000f8e5b50223 */ /* 0x000fc600000100f9 */
[----:B------:R-:W-:Y:S01]  /*9900*/  @P0 FADD.FTZ R180, R236, -R180 ;  /* 0x800000b4ecb40221 */ /* 0x000fe20000010000 */
[----:B------:R-:W-:Y:S01]  /*9910*/  @P0 FADD.FTZ R181, R237, -R181 ;  /* 0x800000b5edb50221 */ /* 0x000fe20000010000 */
[----:B------:R-:W3:Y:S02]  /*9920*/  @P2 LDC R250, c[0x0][0x40c] ;  /* 0x00010300fffa2b82 */ /* 0x000ee40000000800 */
[----:B------:R-:W-:Y:S01]  /*9930*/  @P0 FFMA.FTZ R207, R206, R180, R207 ;  /* 0x000000b4cecf0223 */ /* 0x000fe200000100cf */
[----:B------:R-:W-:-:S03]  /*9940*/  HADD2.F32 R180, -RZ, R24.H1_H1 ;  /* 0x30000018ffb47230 */ /* 0x000fc60000004100 */
[----:B0-----:R-:W-:Y:S02]  /*9950*/  @P2 FMUL.FTZ R182, R207, R182 ;  /* 0x000000b6cfb62220 */ /* 0x001fe40000410000 */
[----:B------:R-:W-:Y:S01]  /*9960*/  @P0 FFMA.FTZ R180, R206, R181, R180 ;  /* 0x000000b5ceb40223 */ /* 0x000fe200000100b4 */
[----:B------:R-:W-:-:S05]  /*9970*/  @P2 HADD2.F32 R181, -RZ, R172.H0_H0 ;  /* 0x200000acffb52230 */ /* 0x000fca0000004100 */
[----:B------:R-:W-:Y:S01]  /*9980*/  @P2 FFMA.FTZ R136, R181, R182, R136 ;  /* 0x000000b6b5882223 */ /* 0x000fe20000010088 */
[----:B------:R-:W-:Y:S01]  /*9990*/  @P0 FFMA.FTZ R181, R230, R248, R249 ;  /* 0x000000f8e6b50223 */ /* 0x000fe200000100f9 */
[----:B--2---:R-:W-:Y:S01]  /*99a0*/  @P2 FMUL.FTZ R183, R180, R183 ;  /* 0x000000b7b4b72220 */ /* 0x004fe20000410000 */
[----:B------:R-:W-:Y:S01]  /*99b0*/  @P2 FMUL.FTZ R182, R76, R182 ;  /* 0x000000b64cb62220 */ /* 0x000fe20000410000 */
[----:B------:R-:W-:Y:S01]  /*99c0*/  F2FP.F16.F32.PACK_AB R180, R180, R207 ;  /* 0x000000cfb4b4723e */ /* 0x000fe200000000ff */
[----:B------:R-:W-:Y:S01]  /*99d0*/  @P0 FADD.FTZ R181, R238, -R181 ;  /* 0x800000b5eeb50221 */ /* 0x000fe20000010000 */
[-C--:B------:R-:W-:Y:S01]  /*99e0*/  @P2 FFMA.FTZ R137, R244, R183.reuse, R137 ;  /* 0x000000b7f4892223 */ /* 0x080fe20000010089 */
[----:B------:R-:W-:Y:S01]  /*99f0*/  @P2 FMUL.FTZ R183, R77, R183 ;  /* 0x000000b74db72220 */ /* 0x000fe20000410000 */
[----:B------:R-:W-:Y:S01]  /*9a00*/  @P2 F2FP.F16.F32.PACK_AB R182, RZ, R182 ;  /* 0x000000b6ffb6223e */ /* 0x000fe200000000ff */
[----:B------:R-:W-:Y:S01]  /*9a10*/  @P0 FFMA.FTZ R247, R206, R181, R247 ;  /* 0x000000b5cef70223 */ /* 0x000fe200000100f7 */
[----:B------:R-:W-:-:S02]  /*9a20*/  @P0 FFMA.FTZ R181, R231, R248, R249 ;  /* 0x000000f8e7b50223 */ /* 0x000fc400000100f9 */
[----:B------:R-:W-:Y:S02]  /*9a30*/  @P2 F2FP.F16.F32.PACK_AB R183, RZ, R183 ;  /* 0x000000b7ffb7223e */ /* 0x000fe400000000ff */
[----:B------:R-:W-:Y:S01]  /*9a40*/  @P0 FADD.FTZ R244, R239, -R181 ;  /* 0x800000b5eff40221 */ /* 0x000fe20000010000 */
[----:B------:R-:W-:Y:S01]  /*9a50*/  HADD2.F32 R181, -RZ, R25.H1_H1 ;  /* 0x30000019ffb57230 */ /* 0x000fe20000004100 */
[----:B------:R-:W-:Y:S01]  /*9a60*/  @P2 PRMT R176, R182, 0x7610, R176 ;  /* 0x00007610b6b02816 */ /* 0x000fe200000000b0 */
[----:B---3--:R-:W-:-:S03]  /*9a70*/  @P2 FMUL.FTZ R182, R247, R250 ;  /* 0x000000faf7b62220 */ /* 0x008fc60000410000 */
[----:B------:R-:W-:Y:S01]  /*9a80*/  @P0 FFMA.FTZ R181, R206, R244, R181 ;  /* 0x000000f4ceb50223 */ /* 0x000fe200000100b5 */
[----:B------:R-:W-:Y:S01]  /*9a90*/  @P2 PRMT R176, R176, 0x5410, R183 ;  /* 0x00005410b0b02816 */ /* 0x000fe200000000b7 */
[----:B------:R-:W0:Y:S01]  /*9aa0*/  @P2 LDC R244, c[0x0][0x40c] ;  /* 0x00010300fff42b82 */ /* 0x000e220000000800 */
[----:B------:R-:W-:-:S05]  /*9ab0*/  @P2 HADD2.F32 R183, -RZ, R173.H0_H0 ;  /* 0x200000adffb72230 */ /* 0x000fca0000004100 */
[-C--:B------:R-:W-:Y:S01]  /*9ac0*/  @P2 FFMA.FTZ R138, R183, R182.reuse, R138 ;  /* 0x000000b6b78a2223 */ /* 0x080fe2000001008a */
[----:B------:R-:W-:Y:S01]  /*9ad0*/  @P2 FMUL.FTZ R182, R78, R182 ;  /* 0x000000b64eb62220 */ /* 0x000fe20000410000 */
[C---:B0-----:R-:W-:Y:S01]  /*9ae0*/  @P2 FMUL.FTZ R183, R181.reuse, R244 ;  /* 0x000000f4b5b72220 */ /* 0x041fe20000410000 */
[----:B------:R-:W-:Y:S01]  /*9af0*/  @P2 HADD2.F32 R244, -RZ, R173.H1_H1 ;  /* 0x300000adfff42230 */ /* 0x000fe20000004100 */
[----:B------:R-:W-:-:S04]  /*9b00*/  F2FP.F16.F32.PACK_AB R181, R181, R247 ;  /* 0x000000f7b5b5723e */ /* 0x000fc800000000ff */
[-C--:B------:R-:W-:Y:S01]  /*9b10*/  @P2 FFMA.FTZ R139, R244, R183.reuse, R139 ;  /* 0x000000b7f48b2223 */ /* 0x080fe2000001008b */
[----:B------:R-:W-:Y:S01]  /*9b20*/  @P2 FMUL.FTZ R244, R79, R183 ;  /* 0x000000b74ff42220 */ /* 0x000fe20000410000 */
[----:B------:R-:W-:Y:S01]  /*9b30*/  @P2 F2FP.F16.F32.PACK_AB R183, RZ, R182 ;  /* 0x000000b6ffb7223e */ /* 0x000fe200000000ff */
[----:B------:R-:W-:-:S03]  /*9b40*/  @P0 FFMA.FTZ R182, R232, R248, R249 ;  /* 0x000000f8e8b60223 */ /* 0x000fc600000100f9 */
[----:B------:R-:W-:Y:S01]  /*9b50*/  @P2 F2FP.F16.F32.PACK_AB R244, RZ, R244 ;  /* 0x000000f4fff4223e */ /* 0x000fe200000000ff */
[----:B------:R-:W-:Y:S01]  /*9b60*/  @P0 FADD.FTZ R250, R240, -R182 ;  /* 0x800000b6f0fa0221 */ /* 0x000fe20000010000 */
[----:B------:R-:W-:Y:S01]  /*9b70*/  HADD2.F32 R182, -RZ, R26.H0_H0 ;  /* 0x2000001affb67230 */ /* 0x000fe20000004100 */
[----:B------:R-:W-:-:S04]  /*9b80*/  @P2 PRMT R177, R183, 0x7610, R177 ;  /* 0x00007610b7b12816 */ /* 0x000fc800000000b1 */
[----:B------:R-:W-:Y:S01]  /*9b90*/  @P0 FFMA.FTZ R182, R206, R250, R182 ;  /* 0x000000faceb60223 */ /* 0x000fe200000100b6 */
[----:B------:R-:W-:Y:S01]  /*9ba0*/  @P2 PRMT R177, R177, 0x5410, R244 ;  /* 0x00005410b1b12816 */ /* 0x000fe200000000f4 */
[----:B------:R-:W0:Y:S01]  /*9bb0*/  @P2 LDC R250, c[0x0][0x40c] ;  /* 0x00010300fffa2b82 */ /* 0x000e220000000800 */
[----:B------:R-:W-:Y:S02]  /*9bc0*/  @P2 HADD2.F32 R244, -RZ, R174.H0_H0 ;  /* 0x200000aefff42230 */ /* 0x000fe40000004100 */
        /* <DEDUP_REMOVED lines=17> */
[-CC-:B------:R-:W-:Y:S01]  /*9ce0*/  @P0 FFMA.FTZ R183, R234, R248.reuse, R249.reuse ;  /* 0x000000f8eab70223 */ /* 0x180fe200000100f9 */
[----:B------:R-:W-:-:S03]  /*9cf0*/  @P0 FFMA.FTZ R248, R235, R248, R249 ;  /* 0x000000f8ebf80223 */ /* 0x000fc600000100f9 */
[----:B------:R-:W-:Y:S01]  /*9d00*/  @P0 FADD.FTZ R244, R242, -R183 ;  /* 0x800000b7f2f40221 */ /* 0x000fe20000010000 */
[----:B------:R-:W-:Y:S02]  /*9d10*/  HADD2.F32 R183, -RZ, R27.H0_H0 ;  /* 0x2000001bffb77230 */ /* 0x000fe40000004100 */
[----:B------:R-:W-:-:S03]  /*9d20*/  @P0 FADD.FTZ R248, R243, -R248 ;  /* 0x800000f8f3f80221 */ /* 0x000fc60000010000 */
[----:B------:R-:W-:Y:S02]  /*9d30*/  @P0 FFMA.FTZ R183, R206, R244, R183 ;  /* 0x000000f4ceb70223 */ /* 0x000fe400000100b7 */
[----:B------:R-:W0:Y:S02]  /*9d40*/  @P2 LDC R244, c[0x0][0x40c] ;  /* 0x00010300fff42b82 */ /* 0x000e240000000800 */
[----:B0-----:R-:W-:-:S04]  /*9d50*/  @P2 FMUL.FTZ R244, R183, R244 ;  /* 0x000000f4b7f42220 */ /* 0x001fc80000410000 */
[-C--:B------:R-:W-:Y:S01]  /*9d60*/  @P2 FFMA.FTZ R134, R251, R244.reuse, R134 ;  /* 0x000000f4fb862223 */ /* 0x080fe20000010086 */
[----:B------:R-:W-:-:S05]  /*9d70*/  @P2 FMUL.FTZ R244, R82, R244 ;  /* 0x000000f452f42220 */ /* 0x000fca0000410000 */
[----:B------:R-:W-:-:S04]  /*9d80*/  @P2 F2FP.F16.F32.PACK_AB R244, RZ, R244 ;  /* 0x000000f4fff4223e */ /* 0x000fc800000000ff */
[----:B------:R-:W-:Y:S01]  /*9d90*/  @P2 PRMT R179, R244, 0x7610, R179 ;  /* 0x00007610f4b32816 */ /* 0x000fe200000000b3 */
[----:B------:R-:W-:-:S05]  /*9da0*/  HADD2.F32 R244, -RZ, R27.H1_H1 ;  /* 0x3000001bfff47230 */ /* 0x000fca0000004100 */
[----:B------:R-:W-:-:S05]  /*9db0*/  @P0 FFMA.FTZ R244, R206, R248, R244 ;  /* 0x000000f8cef40223 */ /* 0x000fca00000100f4 */
        /* <DEDUP_REMOVED lines=9> */
.L_x_13137:
[----:B------:R-:W-:-:S13]  /*9e50*/  ISETP.GT.AND P0, PT, R244, RZ, PT ;  /* 0x000000fff400720c */ /* 0x000fda0003f04270 */
[----:B------:R-:W-:-:S04]  /*9e60*/  @P0 FFMA.FTZ R207, R228, R248, R249 ;  /* 0x000000f8e4cf0223 */ /* 0x000fc800000100f9 */
[----:B------:R-:W-:Y:S01]  /*9e70*/  @P0 FADD.FTZ R244, R236, -R207 ;  /* 0x800000cfecf40221 */ /* 0x000fe20000010000 */
[----:B-----5:R-:W-:-:S05]  /*9e80*/  HADD2.F32 R207, -RZ, R24.H0_H0 ;  /* 0x20000018ffcf7230 */ /* 0x020fca0000004100 */
        /* <DEDUP_REMOVED lines=8> */
[----:B------:R-:W-:-:S04]  /*9f10*/  @P0 FFMA.FTZ R207, R229, R248, R249 ;  /* 0x000000f8e5cf0223 */ /* 0x000fc800000100f9 */
[----:B------:R-:W-:Y:S01]  /*9f20*/  @P0 FADD.FTZ R244, R237, -R207 ;  /* 0x800000cfedf40221 */ /* 0x000fe20000010000 */
[----:B------:R-:W-:-:S05]  /*9f30*/  HADD2.F32 R207, -RZ, R24.H1_H1 ;  /* 0x30000018ffcf7230 */ /* 0x000fca0000004100 */
[----:B------:R-:W-:Y:S02]  /*9f40*/  @P0 FFMA.FTZ R207, R206, R244, R207 ;  /* 0x000000f4cecf0223 */ /* 0x000fe400000100cf */
[----:B------:R-:W0:Y:S02]  /*9f50*/  @P2 LDC R244, c[0x0][0x40c] ;  /* 0x00010300fff42b82 */ /* 0x000e240000000800 */
[----:B0-----:R-:W-:Y:S01]  /*9f60*/  @P2 FMUL.FTZ R207, R207, R244 ;  /* 0x000000f4cfcf2220 */ /* 0x001fe20000410000 */
[----:B------:R-:W-:-:S05]  /*9f70*/  @P2 HADD2.F32 R244, -RZ, R172.H1_H1 ;  /* 0x300000acfff42230 */ /* 0x000fca0000004100 */
        /* <DEDUP_REMOVED lines=71> */
.L_x_13136:
[----:B------:R-:W-:Y:S05]  /*a3f0*/  @!P1 BRA `(.L_x_13139) ;  /* 0x0000000400789947 */ /* 0x000fea0003800000 */
[----:B------:R-:W0:Y:S01]  /*a400*/  @P2 LDC R182, c[0x0][0x40c] ;  /* 0x00010300ffb62b82 */ /* 0x000e220000000800 */
[-CC-:B------:R-:W-:Y:S01]  /*a410*/  FFMA.FTZ R183, R228, R248.reuse, R249.reuse ;  /* 0x000000f8e4b77223 */ /* 0x180fe200000100f9 */
[----:B------:R-:W-:Y:S01]  /*a420*/  FFMA.FTZ R180, R229, R248, R249 ;  /* 0x000000f8e5b47223 */ /* 0x000fe200000100f9 */
[----:B------:R-:W-:Y:S01]  /*a430*/  ISETP.GT.AND P0, PT, R244, RZ, PT ;  /* 0x000000fff400720c */ /* 0x000fe20003f04270 */
[--C-:B-----5:R-:W-:Y:S02]  /*a440*/  @P2 HADD2.F32 R207, -RZ, R172.reuse.H0_H0 ;  /* 0x200000acffcf2230 */ /* 0x120fe40000004100 */
[----:B------:R-:W-:Y:S01]  /*a450*/  FADD.FTZ R183, R236, -R183 ;  /* 0x800000b7ecb77221 */ /* 0x000fe20000010000 */
[----:B------:R-:W-:Y:S01]  /*a460*/  FADD.FTZ R180, R237, -R180 ;  /* 0x800000b4edb47221 */ /* 0x000fe20000010000 */
[----:B------:R-:W-:Y:S01]  /*a470*/  @P2 HADD2.F32 R244, -RZ, R172.H1_H1 ;  /* 0x300000acfff42230 */ /* 0x000fe20000004100 */
[----:B------:R-:W2:Y:S01]  /*a480*/  @P2 LDC R181, c[0x0][0x40c] ;  /* 0x00010300ffb52b82 */ /* 0x000ea20000000800 */
[C---:B------:R-:W-:Y:S01]  /*a490*/  FMUL.FTZ R183, R206.reuse, R183 ;  /* 0x000000b7ceb77220 */ /* 0x040fe20000410000 */
[----:B------:R-:W-:Y:S01]  /*a4a0*/  FMUL.FTZ R180, R206, R180 ;  /* 0x000000b4ceb47220 */ /* 0x000fe20000410000 */
[----:B------:R-:W-:-:S03]  /*a4b0*/  FFMA.FTZ R250, R231, R248, R249 ;  /* 0x000000f8e7fa7223 */ /* 0x000fc600000100f9 */
[----:B------:R-:W-:Y:S01]  /*a4c0*/  FSEL R183, R183, RZ, P0 ;  /* 0x000000ffb7b77208 */ /* 0x000fe20000000000 */
[----:B------:R-:W-:Y:S01]  /*a4d0*/  FADD.FTZ R250, R239, -R250 ;  /* 0x800000faeffa7221 */ /* 0x000fe20000010000 */
[----:B------:R-:W-:-:S03]  /*a4e0*/  FSEL R180, R180, RZ, P0 ;  /* 0x000000ffb4b47208 */ /* 0x000fc60000000000 */
[----:B------:R-:W-:Y:S01]  /*a4f0*/  FMUL.FTZ R250, R206, R250 ;  /* 0x000000facefa7220 */ /* 0x000fe20000410000 */
[----:B0-----:R-:W-:-:S04]  /*a500*/  @P2 FMUL.FTZ R182, R182, R183 ;  /* 0x000000b7b6b62220 */ /* 0x001fc80000410000 */
[-C--:B------:R-:W-:Y:S01]  /*a510*/  @P2 FFMA.FTZ R136, R207, R182.reuse, R136 ;  /* 0x000000b6cf882223 */ /* 0x080fe20000010088 */
[----:B------:R-:W-:Y:S01]  /*a520*/  @P2 FMUL.FTZ R182, R76, R182 ;  /* 0x000000b64cb62220 */ /* 0x000fe20000410000 */
[----:B--2---:R-:W-:Y:S01]  /*a530*/  @P2 FMUL.FTZ R181, R181, R180 ;  /* 0x000000b4b5b52220 */ /* 0x004fe20000410000 */
[----:B------:R-:W-:-:S03]  /*a540*/  F2FP.F16.F32.PACK_AB R180, R180, R183 ;  /* 0x000000b7b4b4723e */ /* 0x000fc600000000ff */
[-C--:B------:R-:W-:Y:S01]  /*a550*/  @P2 FFMA.FTZ R137, R244, R181.reuse, R137 ;  /* 0x000000b5f4892223 */ /* 0x080fe20000010089 */
[----:B------:R-:W-:Y:S01]  /*a560*/  @P2 FMUL.FTZ R207, R77, R181 ;  /* 0x000000b54dcf2220 */ /* 0x000fe20000410000 */
[----:B------:R-:W-:Y:S01]  /*a570*/  @P2 F2FP.F16.F32.PACK_AB R181, RZ, R182 ;  /* 0x000000b6ffb5223e */ /* 0x000fe200000000ff */
[----:B------:R-:W0:Y:S03]  /*a580*/  @P2 LDC R244, c[0x0][0x40c] ;  /* 0x00010300fff42b82 */ /* 0x000e260000000800 */
[----:B------:R-:W-:Y:S01]  /*a590*/  @P2 F2FP.F16.F32.PACK_AB R247, RZ, R207 ;  /* 0x000000cffff7223e */ /* 0x000fe200000000ff */
[----:B------:R-:W-:Y:S01]  /*a5a0*/  FFMA.FTZ R207, R230, R248, R249 ;  /* 0x000000f8e6cf7223 */ /* 0x000fe200000100f9 */
[----:B------:R-:W-:Y:S02]  /*a5b0*/  @P2 PRMT R176, R181, 0x7610, R176 ;  /* 0x00007610b5b02816 */ /* 0x000fe400000000b0 */
[----:B------:R-:W-:Y:S01]  /*a5c0*/  FSEL R181, R250, RZ, P0 ;  /* 0x000000fffab57208 */ /* 0x000fe20000000000 */
[----:B------:R-:W2:Y:S01]  /*a5d0*/  @P2 LDC R182, c[0x0][0x40c] ;  /* 0x00010300ffb62b82 */ /* 0x000ea20000000800 */
[----:B------:R-:W-:Y:S01]  /*a5e0*/  FADD.FTZ R207, R238, -R207 ;  /* 0x800000cfeecf7221 */ /* 0x000fe20000010000 */
[----:B------:R-:W-:Y:S01]  /*a5f0*/  @P2 PRMT R176, R176, 0x5410, R247 ;  /* 0x00005410b0b02816 */ /* 0x000fe200000000f7 */
[----:B------:R-:W-:-:S02]  /*a600*/  @P2 HADD2.F32 R247, -RZ, R173.H0_H0 ;  /* 0x200000adfff72230 */ /* 0x000fc40000004100 */
[----:B------:R-:W-:-:S03]  /*a610*/  FMUL.FTZ R207, R206, R207 ;  /* 0x000000cfcecf7220 */ /* 0x000fc60000410000 */
[----:B------:R-:W3:Y:S02]  /*a620*/  @P2 LDC R250, c[0x0][0x40c] ;  /* 0x00010300fffa2b82 */ /* 0x000ee40000000800 */
[----:B------:R-:W-:-:S05]  /*a630*/  FSEL R207, R207, RZ, P0 ;  /* 0x000000ffcfcf7208 */ /* 0x000fca0000000000 */
[----:B--2---:R-:W-:-:S04]  /*a640*/  @P2 FMUL.FTZ R182, R182, R207 ;  /* 0x000000cfb6b62220 */ /* 0x004fc80000410000 */
[----:B------:R-:W-:Y:S01]  /*a650*/  @P2 FFMA.FTZ R138, R247, R182, R138 ;  /* 0x000000b6f78a2223 */ /* 0x000fe2000001008a */
[----:B0-----:R-:W-:Y:S01]  /*a660*/  @P2 FMUL.FTZ R247, R244, R181 ;  /* 0x000000b5f4f72220 */ /* 0x001fe20000410000 */
[----:B------:R-:W-:Y:S01]  /*a670*/  @P2 HADD2.F32 R244, -RZ, R173.H1_H1 ;  /* 0x300000adfff42230 */ /* 0x000fe20000004100 */
[----:B------:R-:W-:-:S04]  /*a680*/  F2FP.F16.F32.PACK_AB R181, R181, R207 ;  /* 0x000000cfb5b5723e */ /* 0x000fc800000000ff */
[-C--:B------:R-:W-:Y:S01]  /*a690*/  @P2 FFMA.FTZ R139, R244, R247.reuse, R139 ;  /* 0x000000f7f48b2223 */ /* 0x080fe2000001008b */
[----:B------:R-:W-:Y:S01]  /*a6a0*/  @P2 FMUL.FTZ R244, R78, R182 ;  /* 0x000000b64ef42220 */ /* 0x000fe20000410000 */
[----:B------:R-:W-:-:S04]  /*a6b0*/  @P2 FMUL.FTZ R182, R79, R247 ;  /* 0x000000f74fb62220 */ /* 0x000fc80000410000 */
[----:B------:R-:W-:Y:S02]  /*a6c0*/  @P2 F2FP.F16.F32.PACK_AB R244, RZ, R244 ;  /* 0x000000f4fff4223e */ /* 0x000fe400000000ff */
[----:B------:R-:W-:Y:S01]  /*a6d0*/  @P2 F2FP.F16.F32.PACK_AB R247, RZ, R182 ;  /* 0x000000b6fff7223e */ /* 0x000fe200000000ff */
[----:B------:R-:W-:Y:S01]  /*a6e0*/  FFMA.FTZ R182, R232, R248, R249 ;  /* 0x000000f8e8b67223 */ /* 0x000fe200000100f9 */
[----:B------:R-:W-:-:S03]  /*a6f0*/  @P2 PRMT R177, R244, 0x7610, R177 ;  /* 0x00007610f4b12816 */ /* 0x000fc600000000b1 */
[----:B------:R-:W-:Y:S01]  /*a700*/  FADD.FTZ R182, R240, -R182 ;  /* 0x800000b6f0b67221 */ /* 0x000fe20000010000 */
[----:B------:R-:W-:Y:S01]  /*a710*/  @P2 PRMT R177, R177, 0x5410, R247 ;  /* 0x00005410b1b12816 */ /* 0x000fe200000000f7 */
[----:B------:R-:W-:Y:S02]  /*a720*/  @P2 HADD2.F32 R247, -RZ, R174.H0_H0 ;  /* 0x200000aefff72230 */ /* 0x000fe40000004100 */
[----:B------:R-:W-:-:S05]  /*a730*/  FMUL.FTZ R182, R206, R182 ;  /* 0x000000b6ceb67220 */ /* 0x000fca0000410000 */
[----:B------:R-:W-:-:S05]  /*a740*/  FSEL R182, R182, RZ, P0 ;  /* 0x000000ffb6b67208 */ /* 0x000fca0000000000 */
[----:B---3--:R-:W-:Y:S01]  /*a750*/  @P2 FMUL.FTZ R244, R250, R182 ;  /* 0x000000b6faf42220 */ /* 0x008fe20000410000 */
[----:B------:R-:W-:-:S03]  /*a760*/  @P2 HADD2.F32 R250, -RZ, R174.H1_H1 ;  /* 0x300000aefffa2230 */ /* 0x000fc60000004100 */
        /* <DEDUP_REMOVED lines=13> */
[----:B------:R-:W0:Y:S04]  /*a840*/  @P2 LDC R250, c[0x0][0x40c] ;  /* 0x00010300fffa2b82 */ /* 0x000e280000000800 */
        /* <DEDUP_REMOVED lines=11> */
[----:B0-----:R-:W-:-:S04]  /*a900*/  @P2 FMUL.FTZ R250, R250, R244 ;  /* 0x000000f4fafa2220 */ /* 0x001fc80000410000 */
[-C--:B------:R-:W-:Y:S01]  /*a910*/  @P2 FMUL.FTZ R247, R82, R250.reuse ;  /* 0x000000fa52f72220 */ /* 0x080fe20000410000 */
[----:B------:R-:W-:-:S04]  /*a920*/  @P2 FFMA.FTZ R134, R248, R250, R134 ;  /* 0x000000faf8862223 */ /* 0x000fc80000010086 */
        /* <DEDUP_REMOVED lines=11> */
.L_x_13139:
        /* <DEDUP_REMOVED lines=13> */
.L_x_13141:
[----:B------:R-:W-:Y:S05]  /*aab0*/  BSYNC.RECONVERGENT B2 ;  /* 0x0000000000027941 */ /* 0x000fea0003800200 */
.L_x_13140:
        /* <DEDUP_REMOVED lines=13> */
.L_x_13143:
[----:B------:R-:W-:Y:S05]  /*ab90*/  BSYNC.RECONVERGENT B2 ;  /* 0x0000000000027941 */ /* 0x000fea0003800200 */
.L_x_13142:
        /* <DEDUP_REMOVED lines=13> */
.L_x_13145:
[----:B------:R-:W-:Y:S05]  /*ac70*/  BSYNC.RECONVERGENT B2 ;  /* 0x0000000000027941 */ /* 0x000fea0003800200 */
.L_x_13144:
        /* <DEDUP_REMOVED lines=13> */
.L_x_13147:
[----:B------:R-:W-:Y:S05]  /*ad50*/  BSYNC.RECONVERGENT B2 ;  /* 0x0000000000027941 */ /* 0x000fea0003800200 */
.L_x_13146:
        /* <DEDUP_REMOVED lines=13> */
.L_x_13149:
[----:B------:R-:W-:Y:S05]  /*ae30*/  BSYNC.RECONVERGENT B2 ;  /* 0x0000000000027941 */ /* 0x000fea0003800200 */
.L_x_13148:
        /* <DEDUP_REMOVED lines=13> */
.L_x_13151:
[----:B------:R-:W-:Y:S05]  /*af10*/  BSYNC.RECONVERGENT B2 ;  /* 0x0000000000027941 */ /* 0x000fea0003800200 */
.L_x_13150:
        /* <DEDUP_REMOVED lines=13> */
.L_x_13153:
[----:B------:R-:W-:Y:S05]  /*aff0*/  BSYNC.RECONVERGENT B2 ;  /* 0x0000000000027941 */ /* 0x000fea0003800200 */
.L_x_13152:
[----:B------:R-:W-:Y:S01]  /*b000*/  FFMA.FTZ R207, R235, R248, R249 ;  /* 0x000000f8ebcf7223 */ /* 0x000fe200000100f9 */
[----:B------:R-:W-:-:S03]  /*b010*/  ISETP.GT.AND P0, PT, R244, RZ, PT ;  /* 0x000000fff400720c */ /* 0x000fc60003f04270 */
[----:B------:R-:W-:-:S04]  /*b020*/  FADD.FTZ R207, R243, -R207 ;  /* 0x800000cff3cf7221 */ /* 0x000fc80000010000 */
[----:B-----5:R-:W-:Y:S02]  /*b030*/  FMUL.FTZ R207, R206, R207 ;  /* 0x000000cfcecf7220 */ /* 0x020fe40000410000 */
[----:B------:R-:W0:Y:S03]  /*b040*/  @P2 LDC R206, c[0x0][0x40c] ;  /* 0x00010300ffce2b82 */ /* 0x000e260000000800 */
[----:B------:R-:W-:-:S05]  /*b050*/  FSEL R207, R207, RZ, P0 ;  /* 0x000000ffcfcf7208 */ /* 0x000fca0000000000 */
[----:B0-----:R-:W-:Y:S01]  /*b060*/  @P2 FMUL.FTZ R206, R207, R206 ;  /* 0x000000cecfce2220 */ /* 0x001fe20000410000 */
[----:B------:R-:W-:-:S05]  /*b070*/  @P2 HADD2.F32 R207, -RZ, R175.H1_H1 ;  /* 0x300000afffcf2230 */ /* 0x000fca0000004100 */
[-C--:B------:R-:W-:Y:S01]  /*b080*/  @P2 FFMA.FTZ R135, R207, R206.reuse, R135 ;  /* 0x000000cecf872223 */ /* 0x080fe20000010087 */
[----:B------:R-:W-:-:S05]  /*b090*/  @P2 FMUL.FTZ R206, R83, R206 ;  /* 0x000000ce53ce2220 */ /* 0x000fca0000410000 */
[----:B------:R-:W-:-:S04]  /*b0a0*/  @P2 F2FP.F16.F32.PACK_AB R206, RZ, R206 ;  /* 0x000000ceffce223e */ /* 0x000fc800000000ff */
[----:B------:R-:W-:-:S07]  /*b0b0*/  @P2 PRMT R179, R179, 0x5410, R206 ;  /* 0x00005410b3b32816 */ /* 0x000fce00000000ce */
.L_x_13138:
[----:B------:R-:W-:Y:S05]  /*b0c0*/  BSYNC.RECONVERGENT B1 ;  /* 0x0000000000017941 */ /* 0x000fea0003800200 */
.L_x_13135:
        /* <DEDUP_REMOVED lines=11> */
.L_x_13046:
[----:B------:R-:W-:Y:S05]  /*b180*/  BSYNC B0 ;  /* 0x0000000000007941 */ /* 0x000fea0003800000 */
.L_x_13045:
        /* <DEDUP_REMOVED lines=363> */
.L_x_13050:
[----:B------:R-:W-:Y:S01]  /*c840*/  HFMA2 R249, -RZ, RZ, 0, 1.847743988037109375e-06 ;  /* 0x0000001ffff97431 */ /* 0x000fe200000001ff */
[----:B------:R-:W-:Y:S01]  /*c850*/  BSSY B1, `(.L_x_13155) ;  /* 0x0000006000017945 */ /* 0x000fe20003800000 */
[----:B------:R-:W-:Y:S02]  /*c860*/  MOV R250, 0x1 ;  /* 0x0000000100fa7802 */ /* 0x000fe40000000f00 */
[----:B------:R-:W-:-:S07]  /*c870*/  MOV R248, 0xffffffff ;  /* 0xffffffff00f87802 */ /* 0x000fce0000000f00 */
[----:B-1---5:R-:W-:Y:S05]  /*c880*/  WARPSYNC.COLLECTIVE R248, `(.L_x_13156) ;  /* 0x00000000f8087348 */ /* 0x022fea0003c00000 */
[----:B------:R0:W2:Y:S02]  /*c890*/  SHFL.BFLY P1, R252, R207, R250, R249 ;  /* 0x0c0000facffc7389 */ /* 0x0000a400000200f9 */
[----:B012--5:R-:W-:Y:S05]  /*c8a0*/  ENDCOLLECTIVE ;  /* 0x000000000000791b */ /* 0x027fea0003800000 */
.L_x_13156:
[----:B------:R-:W-:Y:S05]  /*c8b0*/  BSYNC B1 ;  /* 0x0000000000017941 */ /* 0x000fea0003800000 */
.L_x_13155:
        /* <DEDUP_REMOVED lines=9> */
.L_x_13157:
[----:B------:R-:W-:Y:S01]  /*c950*/  HFMA2 R250, -RZ, RZ, 0, 1.1920928955078125e-07 ;  /* 0x00000002fffa7431 */ /* 0x000fe200000001ff */
[----:B------:R-:W-:-:S05]  /*c960*/  MOV R207, R252 ;  /* 0x000000fc00cf7202 */ /* 0x000fca0000000f00 */
[----:B------:R-:W-:Y:S01]  /*c970*/  FADD.FTZ R245, R207, R245 ;  /* 0x000000f5cff57221 */ /* 0x000fe20000010000 */
[----:B------:R-:W-:-:S07]  /*c980*/  MOV R207, R251 ;  /* 0x000000fb00cf7202 */ /* 0x000fce0000000f00 */
[----:B------:R-:W-:Y:S05]  /*c990*/  WARPSYNC.COLLECTIVE R248, `(.L_x_13158) ;  /* 0x00000000f8087348 */ /* 0x000fea0003c00000 */
[----:B------:R0:W1:Y:S02]  /*c9a0*/  SHFL.BFLY P1, R252, R207, R250, R249 ;  /* 0x0c0000facffc7389 */ /* 0x00006400000200f9 */
[----:B01----:R-:W-:Y:S05]  /*c9b0*/  ENDCOLLECTIVE ;  /* 0x000000000000791b */ /* 0x003fea0003800000 */
.L_x_13158:
[----:B------:R-:W-:-:S05]  /*c9c0*/  MOV R207, R252 ;  /* 0x000000fc00cf7202 */ /* 0x000fca0000000f00 */
[----:B------:R-:W-:Y:S01]  /*c9d0*/  FADD.FTZ R251, R251, R207 ;  /* 0x000000cffbfb7221 */ /* 0x000fe20000010000 */
[----:B------:R-:W-:-:S07]  /*c9e0*/  MOV R207, R245 ;  /* 0x000000f500cf7202 */ /* 0x000fce0000000f00 */
[----:B------:R-:W-:Y:S05]  /*c9f0*/  WARPSYNC.COLLECTIVE R248, `(.L_x_13159) ;  /* 0x00000000f8087348 */ /* 0x000fea0003c00000 */
[----:B------:R0:W1:Y:S02]  /*ca00*/  SHFL.BFLY P1, R252, R207, R250, R249 ;  /* 0x0c0000facffc7389 */ /* 0x00006400000200f9 */
[----:B01----:R-:W-:Y:S05]  /*ca10*/  ENDCOLLECTIVE ;  /* 0x000000000000791b */ /* 0x003fea0003800000 */
.L_x_13159:
[----:B------:R-:W-:Y:S01]  /*ca20*/  HFMA2 R250, -RZ, RZ, 0, 2.384185791015625e-07 ;  /* 0x00000004fffa7431 */ /* 0x000fe200000001ff */
[----:B------:R-:W-:-:S05]  /*ca30*/  MOV R207, R252 ;  /* 0x000000fc00cf7202 */ /* 0x000fca0000000f00 */
[----:B------:R-:W-:Y:S01]  /*ca40*/  FADD.FTZ R245, R245, R207 ;  /* 0x000000cff5f57221 */ /* 0x000fe20000010000 */
[----:B------:R-:W-:-:S07]  /*ca50*/  MOV R207, R251 ;  /* 0x000000fb00cf7202 */ /* 0x000fce0000000f00 */
[----:B------:R-:W-:Y:S05]  /*ca60*/  WARPSYNC.COLLECTIVE R248, `(.L_x_13160) ;  /* 0x00000000f8087348 */ /* 0x000fea0003c00000 */
[----:B------:R0:W1:Y:S02]  /*ca70*/  SHFL.BFLY P1, R252, R207, R250, R249 ;  /* 0x0c0000facffc7389 */ /* 0x00006400000200f9 */
[----:B01----:R-:W-:Y:S05]  /*ca80*/  ENDCOLLECTIVE ;  /* 0x000000000000791b */ /* 0x003fea0003800000 */
.L_x_13160:
[----:B------:R-:W-:-:S05]  /*ca90*/  MOV R207, R252 ;  /* 0x000000fc00cf7202 */ /* 0x000fca0000000f00 */
[----:B------:R-:W-:Y:S01]  /*caa0*/  FADD.FTZ R251, R251, R207 ;  /* 0x000000cffbfb7221 */ /* 0x000fe20000010000 */
[----:B------:R-:W-:-:S07]  /*cab0*/  MOV R207, R245 ;  /* 0x000000f500cf7202 */ /* 0x000fce0000000f00 */
[----:B------:R-:W-:Y:S05]  /*cac0*/  WARPSYNC.COLLECTIVE R248, `(.L_x_13161) ;  /* 0x00000000f8087348 */ /* 0x000fea0003c00000 */
[----:B------:R0:W1:Y:S02]  /*cad0*/  SHFL.BFLY P1, R252, R207, R250, R249 ;  /* 0x0c0000facffc7389 */ /* 0x00006400000200f9 */
[----:B01----:R-:W-:Y:S05]  /*cae0*/  ENDCOLLECTIVE ;  /* 0x000000000000791b */ /* 0x003fea0003800000 */
.L_x_13161:
[----:B------:R-:W-:Y:S01]  /*caf0*/  HFMA2 R250, -RZ, RZ, 0, 4.76837158203125e-07 ;  /* 0x00000008fffa7431 */ /* 0x000fe200000001ff */
[----:B------:R-:W-:-:S05]  /*cb00*/  MOV R207, R252 ;  /* 0x000000fc00cf7202 */ /* 0x000fca0000000f00 */
[----:B------:R-:W-:Y:S01]  /*cb10*/  FADD.FTZ R245, R245, R207 ;  /* 0x000000cff5f57221 */ /* 0x000fe20000010000 */
[----:B------:R-:W-:-:S07]  /*cb20*/  MOV R207, R251 ;  /* 0x000000fb00cf7202 */ /* 0x000fce0000000f00 */
[----:B------:R-:W-:Y:S05]  /*cb30*/  WARPSYNC.COLLECTIVE R248, `(.L_x_13162) ;  /* 0x00000000f8087348 */ /* 0x000fea0003c00000 */
[----:B------:R0:W1:Y:S02]  /*cb40*/  SHFL.BFLY P1, R252, R207, R250, R249 ;  /* 0x0c0000facffc7389 */ /* 0x00006400000200f9 */
[----:B01----:R-:W-:Y:S05]  /*cb50*/  ENDCOLLECTIVE ;  /* 0x000000000000791b */ /* 0x003fea0003800000 */
.L_x_13162:
[----:B------:R-:W-:-:S05]  /*cb60*/  MOV R207, R252 ;  /* 0x000000fc00cf7202 */ /* 0x000fca0000000f00 */
[----:B------:R-:W-:Y:S01]  /*cb70*/  FADD.FTZ R251, R251, R207 ;  /* 0x000000cffbfb7221 */ /* 0x000fe20000010000 */
[----:B------:R-:W-:-:S07]  /*cb80*/  MOV R207, R245 ;  /* 0x000000f500cf7202 */ /* 0x000fce0000000f00 */
[----:B------:R-:W-:Y:S05]  /*cb90*/  WARPSYNC.COLLECTIVE R248, `(.L_x_13163) ;  /* 0x00000000f8087348 */ /* 0x000fea0003c00000 */
[----:B------:R0:W1:Y:S02]  /*cba0*/  SHFL.BFLY P1, R252, R207, R250, R249 ;  /* 0x0c0000facffc7389 */ /* 0x00006400000200f9 */
[----:B01----:R-:W-:Y:S05]  /*cbb0*/  ENDCOLLECTIVE ;  /* 0x000000000000791b */ /* 0x003fea0003800000 */
.L_x_13163:
[----:B------:R-:W-:Y:S01]  /*cbc0*/  HFMA2 R250, -RZ, RZ, 0, 9.5367431640625e-07 ;  /* 0x00000010fffa7431 */ /* 0x000fe200000001ff */
[----:B------:R-:W-:-:S05]  /*cbd0*/  MOV R207, R252 ;  /* 0x000000fc00cf7202 */ /* 0x000fca0000000f00 */
[----:B------:R-:W-:Y:S01]  /*cbe0*/  FADD.FTZ R245, R245, R207 ;  /* 0x000000cff5f57221 */ /* 0x000fe20000010000 */
[----:B------:R-:W-:-:S07]  /*cbf0*/  MOV R207, R251 ;  /* 0x000000fb00cf7202 */ /* 0x000fce0000000f00 */
[----:B------:R-:W-:Y:S05]  /*cc00*/  WARPSYNC.COLLECTIVE R248, `(.L_x_13164) ;  /* 0x00000000f8087348 */ /* 0x000fea0003c00000 */
[----:B------:R0:W1:Y:S02]  /*cc10*/  SHFL.BFLY P1, R252, R207, R250, R249 ;  /* 0x0c0000facffc7389 */ /* 0x00006400000200f9 */
[----:B01----:R-:W-:Y:S05]  /*cc20*/  ENDCOLLECTIVE ;  /* 0x000000000000791b */ /* 0x003fea0003800000 */
.L_x_13164:
[----:B------:R-:W-:Y:S01]  /*cc30*/  MOV R207, R245 ;  /* 0x000000f500cf7202 */ /* 0x000fe20000000f00 */
[----:B------:R0:W-:Y:S06]  /*cc40*/  STL [R1], R252 ;  /* 0x000000fc01007387 */ /* 0x0001ec0000100800 */
[----:B0-----:R-:W-:Y:S05]  /*cc50*/  WARPSYNC.COLLECTIVE R248, `(.L_x_13165) ;  /* 0x00000000f8087348 */ /* 0x001fea0003c00000 */
[----:B0-----:R0:W1:Y:S02]  /*cc60*/  SHFL.BFLY P1, R252, R207, R250, R249 ;  /* 0x0c0000facffc7389 */ /* 0x00106400000200f9 */
[----:B01----:R-:W-:Y:S05]  /*cc70*/  ENDCOLLECTIVE ;  /* 0x000000000000791b */ /* 0x003fea0003800000 */
.L_x_13165:
[----:B------:R-:W-:Y:S01]  /*cc80*/  MOV R207, R252 ;  /* 0x000000fc00cf7202 */ /* 0x000fe20000000f00 */
[----:B------:R-:W-:Y:S06]  /*cc90*/  BRA `(.L_x_13166) ;  /* 0xffffff6000b47947 */ /* 0x000fec000383ffff */
.L_x_13167:
        /* <DEDUP_REMOVED lines=14> */
.L_x_25459:


//--------------------- .text._ZN10layer_norm13ln_bwd_kernelINS_13Kernel_traitsIf6__halfS2_S2_fjLj1280ELj1ELj4ELj1ELj16ENS_18Kernel_traits_baseILj1280EfS2_S2_S2_fjLj128EEEEELb1ELb0ELb0ELb0EEEvNS_9BwdParamsE --------------------------
	.section	.text._ZN10layer_norm13ln_bwd_kernelINS_13Kernel_traitsIf6__halfS2_S2_fjLj1280ELj1ELj4ELj1ELj16ENS_18Kernel_traits_baseILj1280EfS2_S2_S2_fjLj128EEEEELb1ELb0ELb0ELb0EEEvNS_9BwdParamsE,"ax",@progbits
	.align	128
        .global         _ZN10layer_norm13ln_bwd_kernelINS_13Kernel_traitsIf6__halfS2_S2_fjLj1280ELj1ELj4ELj1ELj16ENS_18Kernel_traits_baseILj1280EfS2_S2_S2_fjLj128EEEEELb1ELb0ELb0ELb0EEEvNS_9BwdParamsE
        .type           _ZN10layer_norm13ln_bwd_kernelINS_13Kernel_traitsIf6__halfS2_S2_fjLj1280ELj1ELj4ELj1ELj16ENS_18Kernel_traits_baseILj1280EfS2_S2_S2_fjLj128EEEEELb1ELb0ELb0ELb0EEEvNS_9BwdParamsE,@function
        .size           _ZN10layer_norm13ln_bwd_kernelINS_13Kernel_traitsIf6__halfS2_S2_fjLj1280ELj1ELj4ELj1ELj16ENS_18Kernel_traits_baseILj1280EfS2_S2_S2_fjLj128EEEEELb1ELb0ELb0ELb0EEEvNS_9BwdParamsE,(.L_x_25460 - _ZN10layer_norm13ln_bwd_kernelINS_13Kernel_traitsIf6__halfS2_S2_fjLj1280ELj1ELj4ELj1ELj16ENS_18Kernel_traits_baseILj1280EfS2_S2_S2_fjLj128EEEEELb1ELb0ELb0ELb0EEEvNS_9BwdParamsE)
        .other          _ZN10layer_norm13ln_bwd_kernelINS_13Kernel_traitsIf6__halfS2_S2_fjLj1280ELj1ELj4ELj1ELj16ENS_18Kernel_traits_baseILj1280EfS2_S2_S2_fjLj128EEEEELb1ELb0ELb0ELb0EEEvNS_9BwdParamsE,@"STO_CUDA_ENTRY STV_DEFAULT"
_ZN10layer_norm13ln_bwd_kernelINS_13Kernel_traitsIf6__halfS2_S2_fjLj1280ELj1ELj4ELj1ELj16ENS_18Kernel_traits_baseILj1280EfS2_S2_S2_fjLj128EEEEELb1ELb0ELb0ELb0EEEvNS_9BwdParamsE:
.text._ZN10layer_norm13ln_bwd_kernelINS_13Kernel_traitsIf6__halfS2_S2_fjLj1280ELj1ELj4ELj1ELj16ENS_18Kernel_traits_baseILj1280EfS2_S2_S2_fjLj128EEEEELb1ELb0ELb0ELb0EEEvNS_9BwdParamsE:
        /* <DEDUP_REMOVED lines=139> */
.L_x_13218:
        /* <DEDUP_REMOVED lines=21> */
[----:B------:R0:W-:Y:S01]  /*0a00*/  STL [R1], R140 ;  /* 0x0000008c01007387 */ /* 0x0001e20000100800 */
[----:B--2---:R-:W-:Y:S02]  /*0a10*/  @P5 HADD2.F32 R150, -RZ, R31.H0_H0 ;  /* 0x2000001fff965230 */ /* 0x004fe40000004100 */
[----:B------:R-:W-:-:S05]  /*0a20*/  IMAD R31, R154, R248, RZ ;  /* 0x000000f89a1f7224 */ /* 0x000fca00078e02ff */
[----:B------:R-:W-:-:S04]  /*0a30*/  SHF.R.S32.HI R142, RZ, 0x1f, R31 ;  /* 0x0000001fff8e7819 */ /* 0x000fc8000001141f */
[----:B------:R-:W-:-:S04]  /*0a40*/  LEA.HI R31, R142, R31, RZ, 0x3 ;  /* 0x0000001f8e1f7211 */ /* 0x000fc800078f18ff */
[----:B------:R-:W-:-:S04]  /*0a50*/  LEA.HI.SX32 R31, R31, R140, 0x1d ;  /* 0x0000008c1f1f7211 */ /* 0x000fc800078feaff */
[----:B------:R-:W-:Y:S02]  /*0a60*/  MOV R207, R31 ;  /* 0x0000001f00cf7202 */ /* 0x000fe40000000f00 */
[----:B---3--:R-:W-:Y:S01]  /*0a70*/  FSEL R163, R163, RZ, !P0 ;  /* 0x000000ffa3a37208 */ /* 0x008fe20004000000 */
[----:B0-----:R-:W-:Y:S06]  /*0a80*/  @!P4 BRA `(.L_x_13171) ;  /* 0x00000004005cc947 */ /* 0x001fec0003800000 */
        /* <DEDUP_REMOVED lines=14> */
[----:B------:R-:W-:Y:S01]  /*0b70*/  IADD3 R207, PT, PT, R31, 0x20, RZ ;  /* 0x000000201fcf7810 */ /* 0x000fe20007ffe0ff */
[--C-:B--2---:R-:W-:Y:S02]  /*0b80*/  HADD2.F32 R0, -RZ, R140.reuse.H0_H0 ;  /* 0x2000008cff007230 */ /* 0x104fe40000004100 */
[----:B------:R-:W-:Y:S02]  /*0b90*/  HADD2.F32 R6, -RZ, R141.H0_H0 ;  /* 0x2000008dff067230 */ /* 0x000fe40000004100 */
[----:B------:R-:W-:-:S02]  /*0ba0*/  HADD2.F32 R140, -RZ, R140.H1_H1 ;  /* 0x3000008cff8c7230 */ /* 0x000fc40000004100 */
[C---:B------:R-:W-:Y:S01]  /*0bb0*/  FADD.FTZ R3, -R163.reuse, R0 ;  /* 0x00000000a3037221 */ /* 0x040fe20000010100 */
[----:B------:R-:W-:Y:S02]  /*0bc0*/  HADD2.F32 R152, -RZ, R141.H1_H1 ;  /* 0x3000008dff987230 */ /* 0x000fe40000004100 */
[--C-:B------:R-:W-:Y:S02]  /*0bd0*/  HADD2.F32 R200, -RZ, R143.reuse.H0_H0 ;  /* 0x2000008fffc87230 */ /* 0x100fe40000004100 */
[----:B-----5:R-:W-:Y:S01]  /*0be0*/  FMUL.FTZ R0, R156, R3 ;  /* 0x000000039c007220 */ /* 0x020fe20000410000 */
        /* <DEDUP_REMOVED lines=9> */
[----:B------:R-:W-:Y:S01]  /*0c80*/  FMUL.FTZ R153, R156, R153 ;  /* 0x000000999c997220 */ /* 0x000fe20000410000 */
[--C-:B------:R-:W-:Y:S02]  /*0c90*/  HADD2.F32 R203, -RZ, R145.reuse.H0_H0 ;  /* 0x20000091ffcb7230 */ /* 0x100fe40000004100 */
[----:B------:R-:W-:Y:S01]  /*0ca0*/  FADD.FTZ R80, R80, R157 ;  /* 0x0000009d50507221 */ /* 0x000fe20000010000 */
[-C--:B------:R-:W-:Y:S01]  /*0cb0*/  FFMA.FTZ R40, R0, R157.reuse, R40 ;  /* 0x0000009d00287223 */ /* 0x080fe20000010028 */
[----:B------:R-:W-:Y:S01]  /*0cc0*/  FMUL.FTZ R157, R244, R157 ;  /* 0x0000009df49d7220 */ /* 0x000fe20000410000 */
[----:B------:R-:W-:Y:S01]  /*0cd0*/  FMUL.FTZ R204, R245, R144 ;  /* 0x00000090f5cc7220 */ /* 0x000fe20000410000 */
[----:B------:R-:W-:-:S02]  /*0ce0*/  HADD2.F32 R202, -RZ, R145.H1_H1 ;  /* 0x30000091ffca7230 */ /* 0x000fc40000004100 */
[----:B------:R-:W-:Y:S01]  /*0cf0*/  FADD.FTZ R145, -R163, R164 ;  /* 0x000000a4a3917221 */ /* 0x000fe20000010100 */
[----:B------:R-:W-:Y:S01]  /*0d00*/  FADD.FTZ R143, RZ, R157 ;  /* 0x0000009dff8f7221 */ /* 0x000fe20000010000 */
[----:B------:R-:W-:Y:S01]  /*0d10*/  FFMA.FTZ R6, R0, R157, RZ ;  /* 0x0000009d00067223 */ /* 0x000fe200000100ff */
[----:B------:R-:W-:Y:S01]  /*0d20*/  FADD.FTZ R82, R82, R203 ;  /* 0x000000cb52527221 */ /* 0x000fe20000010000 */
[----:B------:R-:W-:Y:S01]  /*0d30*/  FMUL.FTZ R151, R156, R151 ;  /* 0x000000979c977220 */ /* 0x000fe20000410000 */
[-C--:B------:R-:W-:Y:S01]  /*0d40*/  FFMA.FTZ R42, R152, R203.reuse, R42 ;  /* 0x000000cb982a7223 */ /* 0x080fe2000001002a */
[----:B------:R-:W-:Y:S01]  /*0d50*/  FADD.FTZ R140, R143, R204 ;  /* 0x000000cc8f8c7221 */ /* 0x000fe20000010000 */
[----:B------:R-:W-:Y:S01]  /*0d60*/  FMUL.FTZ R203, R246, R203 ;  /* 0x000000cbf6cb7220 */ /* 0x000fe20000410000 */
[----:B------:R-:W-:Y:S01]  /*0d70*/  FFMA.FTZ R143, R153, R204, R6 ;  /* 0x000000cc998f7223 */ /* 0x000fe20000010006 */
[----:B------:R-:W-:Y:S02]  /*0d80*/  HADD2.F32 R201, -RZ, R146.H0_H0 ;  /* 0x20000092ffc97230 */ /* 0x000fe40000004100 */
[----:B------:R-:W-:Y:S01]  /*0d90*/  FADD.FTZ R83, R83, R202 ;  /* 0x000000ca53537221 */ /* 0x000fe20000010000 */
[----:B------:R-:W-:-:S02]  /*0da0*/  HADD2.F32 R142, -RZ, R142.H1_H1 ;  /* 0x3000008eff8e7230 */ /* 0x000fc40000004100 */
[----:B------:R-:W-:Y:S01]  /*0db0*/  FMUL.FTZ R3, R156, R145 ;  /* 0x000000919c037220 */ /* 0x000fe20000410000 */
[-C--:B------:R-:W-:Y:S01]  /*0dc0*/  FFMA.FTZ R43, R151, R202.reuse, R43 ;  /* 0x000000ca972b7223 */ /* 0x080fe2000001002b */
[----:B------:R-:W-:Y:S01]  /*0dd0*/  FMUL.FTZ R202, R247, R202 ;  /* 0x000000caf7ca7220 */ /* 0x000fe20000410000 */
[----:B------:R-:W-:Y:S01]  /*0de0*/  FADD.FTZ R145, R140, R203 ;  /* 0x000000cb8c917221 */ /* 0x000fe20000010000 */
[----:B------:R-:W-:Y:S01]  /*0df0*/  FFMA.FTZ R6, R152, R203, R143 ;  /* 0x000000cb98067223 */ /* 0x000fe2000001008f */
[----:B------:R-:W-:Y:S02]  /*0e00*/  HADD2.F32 R146, -RZ, R146.H1_H1 ;  /* 0x30000092ff927230 */ /* 0x000fe40000004100 */
[----:B0-----:R-:W-:Y:S01]  /*0e10*/  FADD.FTZ R5, -R163, R200 ;  /* 0x000000c8a3057221 */ /* 0x001fe20000010100 */
[--C-:B------:R-:W-:Y:S02]  /*0e20*/  HADD2.F32 R199, -RZ, R147.reuse.H0_H0 ;  /* 0x20000093ffc77230 */ /* 0x100fe40000004100 */
[----:B------:R-:W-:Y:S01]  /*0e30*/  FADD.FTZ R84, R84, R201 ;  /* 0x000000c954547221 */ /* 0x000fe20000010000 */
[----:B------:R-:W-:-:S02]  /*0e40*/  HADD2.F32 R198, -RZ, R147.H1_H1 ;  /* 0x30000093ffc67230 */ /* 0x000fc40000004100 */
[-C--:B------:R-:W-:Y:S01]  /*0e50*/  FFMA.FTZ R44, R3, R201.reuse, R44 ;  /* 0x000000c9032c7223 */ /* 0x080fe2000001002c */
[----:B------:R-:W-:Y:S01]  /*0e60*/  FADD.FTZ R147, -R163, R142 ;  /* 0x0000008ea3937221 */ /* 0x000fe20000010100 */
[----:B------:R-:W-:Y:S01]  /*0e70*/  FMUL.FTZ R201, R240, R201 ;  /* 0x000000c9f0c97220 */ /* 0x000fe20000410000 */
        /* <DEDUP_REMOVED lines=24> */
.L_x_13171:
[----:B------:R-:W-:Y:S05]  /*1000*/  BSYNC.RECONVERGENT B1 ;  /* 0x0000000000017941 */ /* 0x000fea0003800200 */
.L_x_13170:
        /* <DEDUP_REMOVED lines=9> */
[----:B------:R0:W4:Y:S01]  /*10a0*/  LDG.E.128 R140, desc[UR6][R12.64] ;  /* 0x000000060c8c7981 */ /* 0x000122000c1e1d00 */
[----:B------:R-:W-:-:S13]  /*10b0*/  ISETP.NE.AND.EX P0, PT, RZ, UR11, PT, P0 ;  /* 0x0000000bff007c0c */ /* 0x000fda000bf05300 */
[----:B0-----:R-:W0:Y:S02]  /*10c0*/  @P0 LDC.64 R12, c[0x0][0x438] ;  /* 0x00010e00ff0c0b82 */ /* 0x001e240000000a00 */
[----:B0-----:R-:W-:-:S05]  /*10d0*/  @P0 IMAD.WIDE.U32 R12, R207, 0x10, R12 ;  /* 0x00000010cf0c0825 */ /* 0x001fca00078e000c */
[----:B------:R2:W5:Y:S02]  /*10e0*/  @P0 LDG.E.128 R124, desc[UR6][R12.64] ;  /* 0x000000060c7c0981 */ /* 0x000564000c1e1d00 */
[----:B--2---:R-:W-:-:S05]  /*10f0*/  IMAD.WIDE.U32 R12, R207, 0x8, R34 ;  /* 0x00000008cf0c7825 */ /* 0x004fca00078e0022 */
[----:B------:R0:W5:Y:S01]  /*1100*/  LDG.E.64 R34, desc[UR6][R12.64] ;  /* 0x000000060c227981 */ /* 0x000162000c1e1b00 */
[----:B------:R-:W-:Y:S01]  /*1110*/  IADD3 R207, PT, PT, R207, 0x20, RZ ;  /* 0x00000020cfcf7810 */ /* 0x000fe20007ffe0ff */
[--C-:B---3--:R-:W-:Y:S02]  /*1120*/  HADD2.F32 R14, -RZ, R8.reuse.H0_H0 ;  /* 0x20000008ff0e7230 */ /* 0x108fe40000004100 */
[----:B------:R-:W-:Y:S02]  /*1130*/  HADD2.F32 R144, -RZ, R8.H1_H1 ;  /* 0x30000008ff907230 */ /* 0x000fe40000004100 */
[--C-:B------:R-:W-:Y:S02]  /*1140*/  HADD2.F32 R146, -RZ, R9.reuse.H0_H0 ;  /* 0x20000009ff927230 */ /* 0x100fe40000004100 */
[C---:B------:R-:W-:Y:S01]  /*1150*/  FADD.FTZ R7, -R163.reuse, R14 ;  /* 0x0000000ea3077221 */ /* 0x040fe20000010100 */
[----:B------:R-:W-:Y:S02]  /*1160*/  HADD2.F32 R192, -RZ, R9.H1_H1 ;  /* 0x30000009ffc07230 */ /* 0x000fe40000004100 */
[----:B------:R-:W-:Y:S01]  /*1170*/  FADD.FTZ R9, -R163, R144 ;  /* 0x00000090a3097221 */ /* 0x000fe20000010100 */
[----:B------:R-:W-:-:S02]  /*1180*/  HADD2.F32 R196, -RZ, R10.H0_H0 ;  /* 0x2000000affc47230 */ /* 0x000fc40000004100 */
[----:B-----5:R-:W-:Y:S01]  /*1190*/  FMUL.FTZ R7, R156, R7 ;  /* 0x000000079c077220 */ /* 0x020fe20000410000 */
[----:B----4-:R-:W-:Y:S02]  /*11a0*/  HADD2.F32 R197, -RZ, R140.H0_H0 ;  /* 0x2000008cffc57230 */ /* 0x010fe40000004100 */
[C---:B------:R-:W-:Y:S01]  /*11b0*/  FADD.FTZ R145, -R163.reuse, R192 ;  /* 0x000000c0a3917221 */ /* 0x040fe20000010100 */
[--C-:B------:R-:W-:Y:S02]  /*11c0*/  HADD2.F32 R8, -RZ, R11.reuse.H1_H1 ;  /* 0x3000000bff087230 */ /* 0x100fe40000004100 */
[----:B------:R-:W-:Y:S01]  /*11d0*/  FADD.FTZ R147, -R163, R196 ;  /* 0x000000c4a3937221 */ /* 0x000fe20000010100 */
[----:B------:R-:W-:Y:S02]  /*11e0*/  HADD2.F32 R250, -RZ, R10.H1_H1 ;  /* 0x3000000afffa7230 */ /* 0x000fe40000004100 */
[----:B------:R-:W-:Y:S01]  /*11f0*/  FADD.FTZ R88, R88, R197 ;  /* 0x000000c558587221 */ /* 0x000fe20000010000 */
[----:B------:R-:W-:-:S02]  /*1200*/  HADD2.F32 R10, -RZ, R11.H0_H0 ;  /* 0x2000000bff0a7230 */ /* 0x000fc40000004100 */
[----:B------:R-:W-:Y:S01]  /*1210*/  FADD.FTZ R11, -R163, R146 ;  /* 0x00000092a30b7221 */ /* 0x000fe20000010100 */
[----:B------:R-:W-:Y:S02]  /*1220*/  HADD2.F32 R140, -RZ, R140.H1_H1 ;  /* 0x3000008cff8c7230 */ /* 0x000fe40000004100 */
[-C--:B------:R-:W-:Y:S01]  /*1230*/  FFMA.FTZ R48, R7, R197.reuse, R48 ;  /* 0x000000c507307223 */ /* 0x080fe20000010030 */
[--C-:B------:R-:W-:Y:S02]  /*1240*/  HADD2.F32 R195, -RZ, R141.reuse.H0_H0 ;  /* 0x2000008dffc37230 */ /* 0x100fe40000004100 */
[----:B------:R-:W-:Y:S01]  /*1250*/  FMUL.FTZ R197, R236, R197 ;  /* 0x000000c5ecc57220 */ /* 0x000fe20000410000 */
[----:B------:R-:W-:Y:S02]  /*1260*/  HADD2.F32 R194, -RZ, R141.H1_H1 ;  /* 0x3000008dffc27230 */ /* 0x000fe40000004100 */
[C---:B------:R-:W-:Y:S01]  /*1270*/  FADD.FTZ R141, -R163.reuse, R8 ;  /* 0x00000008a38d7221 */ /* 0x040fe20000010100 */
[C---:B------:R-:W-:Y:S01]  /*1280*/  FMUL.FTZ R8, R156.reuse, R9 ;  /* 0x000000099c087220 */ /* 0x040fe20000410000 */
[----:B0-----:R-:W-:Y:S01]  /*1290*/  FADD.FTZ R13, -R163, R10 ;  /* 0x0000000aa30d7221 */ /* 0x001fe20000010100 */
[C---:B------:R-:W-:Y:S01]  /*12a0*/  FMUL.FTZ R9, R156.reuse, R11 ;  /* 0x0000000b9c097220 */ /* 0x040fe20000410000 */
[C---:B------:R-:W-:Y:S01]  /*12b0*/  FMUL.FTZ R10, R156.reuse, R145 ;  /* 0x000000919c0a7220 */ /* 0x040fe20000410000 */
[----:B------:R-:W-:Y:S01]  /*12c0*/  FMUL.FTZ R11, R156, R147 ;  /* 0x000000939c0b7220 */ /* 0x000fe20000410000 */
[----:B------:R-:W-:Y:S01]  /*12d0*/  FMUL.FTZ R196, R237, R140 ;  /* 0x0000008cedc47220 */ /* 0x000fe20000410000 */
[----:B------:R-:W-:Y:S01]  /*12e0*/  FADD.FTZ R145, R206, R197 ;  /* 0x000000c5ce917221 */ /* 0x000fe20000010000 */
[----:B------:R-:W-:Y:S01]  /*12f0*/  FFMA.FTZ R147, R7, R197, R164 ;  /* 0x000000c507937223 */ /* 0x000fe200000100a4 */
[----:B------:R-:W-:-:S02]  /*1300*/  HADD2.F32 R191, -RZ, R143.H0_H0 ;  /* 0x2000008fffbf7230 */ /* 0x000fc40000004100 */
[----:B------:R-:W-:Y:S01]  /*1310*/  FADD.FTZ R89, R89, R140 ;  /* 0x0000008c59597221 */ /* 0x000fe20000010000 */
[----:B------:R-:W-:Y:S02]  /*1320*/  HADD2.F32 R190, -RZ, R143.H1_H1 ;  /* 0x3000008fffbe7230 */ /* 0x000fe40000004100 */
[----:B------:R-:W-:Y:S01]  /*1330*/  FADD.FTZ R143, -R163, R250 ;  /* 0x000000faa38f7221 */ /* 0x000fe20000010100 */
        /* <DEDUP_REMOVED lines=8> */
[-C--:B------:R-:W-:Y:S01]  /*13c0*/  FFMA.FTZ R51, R10, R194.reuse, R51 ;  /* 0x000000c20a337223 */ /* 0x080fe20000010033 */
[----:B------:R-:W-:Y:S01]  /*13d0*/  FMUL.FTZ R12, R156, R143 ;  /* 0x0000008f9c0c7220 */ /* 0x000fe20000410000 */
        /* <DEDUP_REMOVED lines=27> */
[----:B------:R-:W-:-:S07]  /*1590*/  FFMA.FTZ R164, R14, R190, R143 ;  /* 0x000000be0ea47223 */ /* 0x000fce000001008f */
.L_x_13173:
[----:B------:R-:W-:Y:S05]  /*15a0*/  BSYNC.RECONVERGENT B1 ;  /* 0x0000000000017941 */ /* 0x000fea0003800200 */
.L_x_13172:
        /* <DEDUP_REMOVED lines=89> */
.L_x_13175:
[----:B------:R-:W-:Y:S05]  /*1b40*/  BSYNC.RECONVERGENT B1 ;  /* 0x0000000000017941 */ /* 0x000fea0003800200 */
.L_x_13174:
        /* <DEDUP_REMOVED lines=89> */
.L_x_13177:
[----:B------:R-:W-:Y:S05]  /*20e0*/  BSYNC.RECONVERGENT B1 ;  /* 0x0000000000017941 */ /* 0x000fea0003800200 */
.L_x_13176:
        /* <DEDUP_REMOVED lines=17> */
[--C-:B---3--:R-:W-:Y:S02]  /*2200*/  HADD2.F32 R173, -RZ, R144.reuse.H0_H0 ;  /* 0x20000090ffad7230 */ /* 0x108fe40000004100 */
[----:B------:R-:W-:Y:S02]  /*2210*/  HADD2.F32 R169, -RZ, R145.H0_H0 ;  /* 0x20000091ffa97230 */ /* 0x000fe40000004100 */
[----:B------:R-:W-:Y:S02]  /*2220*/  HADD2.F32 R144, -RZ, R144.H1_H1 ;  /* 0x30000090ff907230 */ /* 0x000fe40000004100 */
[----:B------:R-:W-:Y:S01]  /*2230*/  FADD.FTZ R112, R112, R173 ;  /* 0x000000ad70707221 */ /* 0x000fe20000010000 */
[----:B--2---:R-:W-:Y:S02]  /*2240*/  HADD2.F32 R158, -RZ, R140.H0_H0 ;  /* 0x2000008cff9e7230 */ /* 0x004fe40000004100 */
[----:B------:R-:W-:-:S02]  /*2250*/  HADD2.F32 R168, -RZ, R142.H0_H0 ;  /* 0x2000008effa87230 */ /* 0x000fc40000004100 */
[----:B------:R-:W-:Y:S02]  /*2260*/  HADD2.F32 R142, -RZ, R142.H1_H1 ;  /* 0x3000008eff8e7230 */ /* 0x000fe40000004100 */
[C---:B------:R-:W-:Y:S01]  /*2270*/  FADD.FTZ R205, -R163.reuse, R158 ;  /* 0x0000009ea3cd7221 */ /* 0x040fe20000010100 */
[--C-:B------:R-:W-:Y:S02]  /*2280*/  HADD2.F32 R162, -RZ, R141.reuse.H0_H0 ;  /* 0x2000008dffa27230 */ /* 0x100fe40000004100 */
[----:B------:R-:W-:Y:S02]  /*2290*/  HADD2.F32 R166, -RZ, R141.H1_H1 ;  /* 0x3000008dffa67230 */ /* 0x000fe40000004100 */
[----:B------:R-:W-:Y:S01]  /*22a0*/  FADD.FTZ R155, -R163, R168 ;  /* 0x000000a8a39b7221 */ /* 0x000fe20000010100 */
[----:B------:R-:W-:Y:S02]  /*22b0*/  HADD2.F32 R160, -RZ, R140.H1_H1 ;  /* 0x3000008cffa07230 */ /* 0x000fe40000004100 */
[----:B-----5:R-:W-:Y:S01]  /*22c0*/  FMUL.FTZ R205, R156, R205 ;  /* 0x000000cd9ccd7220 */ /* 0x020fe20000410000 */
[----:B------:R-:W-:-:S02]  /*22d0*/  HADD2.F32 R140, -RZ, R143.H0_H0 ;  /* 0x2000008fff8c7230 */ /* 0x000fc40000004100 */
[----:B------:R-:W-:Y:S02]  /*22e0*/  HADD2.F32 R170, -RZ, R143.H1_H1 ;  /* 0x3000008fffaa7230 */ /* 0x000fe40000004100 */
[C---:B------:R-:W-:Y:S01]  /*22f0*/  FADD.FTZ R143, -R163.reuse, R142 ;  /* 0x0000008ea38f7221 */ /* 0x040fe20000010100 */
[----:B------:R-:W-:Y:S02]  /*2300*/  HADD2.F32 R142, -RZ, R145.H1_H1 ;  /* 0x30000091ff8e7230 */ /* 0x000fe40000004100 */
[C---:B------:R-:W-:Y:S01]  /*2310*/  FADD.FTZ R165, -R163.reuse, R162 ;  /* 0x000000a2a3a57221 */ /* 0x040fe20000010100 */
[----:B------:R-:W-:Y:S01]  /*2320*/  FADD.FTZ R161, -R163, R166 ;  /* 0x000000a6a3a17221 */ /* 0x000fe20000010100 */
[--C-:B------:R-:W-:Y:S02]  /*2330*/  HADD2.F32 R145, -RZ, R146.reuse.H0_H0 ;  /* 0x20000092ff917230 */ /* 0x100fe40000004100 */
[----:B------:R-:W-:Y:S01]  /*2340*/  FFMA.FTZ R72, R205, R173, R72 ;  /* 0x000000adcd487223 */ /* 0x000fe20000010048 */
[----:B------:R-:W-:Y:S01]  /*2350*/  FMUL.FTZ R166, R156, R155 ;  /* 0x0000009b9ca67220 */ /* 0x000fe20000410000 */
[C---:B------:R-:W-:Y:S01]  /*2360*/  FADD.FTZ R167, -R163.reuse, R160 ;  /* 0x000000a0a3a77221 */ /* 0x040fe20000010100 */
[C---:B------:R-:W-:Y:S01]  /*2370*/  FADD.FTZ R141, -R163.reuse, R140 ;  /* 0x0000008ca38d7221 */ /* 0x040fe20000010100 */
        /* <DEDUP_REMOVED lines=20> */
[----:B------:R-:W-:Y:S01]  /*24c0*/  FADD.FTZ R206, R206, R167 ;  /* 0x000000a7cece7221 */ /* 0x000fe20000010000 */
[----:B------:R-:W-:Y:S01]  /*24d0*/  FFMA.FTZ R145, R168, R167, R145 ;  /* 0x000000a7a8917223 */ /* 0x000fe20000010091 */
[--C-:B------:R-:W-:Y:S02]  /*24e0*/  HADD2.F32 R159, -RZ, R147.reuse.H0_H0 ;  /* 0x20000093ff9f7230 */ /* 0x100fe40000004100 */
[C---:B------:R-:W-:Y:S01]  /*24f0*/  FMUL.FTZ R160, R156.reuse, R141 ;  /* 0x0000008d9ca07220 */ /* 0x040fe20000410000 */
        /* <DEDUP_REMOVED lines=24> */
.L_x_13179:
[----:B------:R-:W-:Y:S05]  /*2680*/  BSYNC.RECONVERGENT B1 ;  /* 0x0000000000017941 */ /* 0x000fea0003800200 */
.L_x_13178:
        /* <DEDUP_REMOVED lines=23> */
.L_x_13230:
        /* <DEDUP_REMOVED lines=32> */
[----:B------:R-:W-:Y:S01]  /*2a00*/  FMUL.FTZ R145, R145, UR14 ;  /* 0x0000000e91917c20 */ /* 0x000fe20008410000 */
[----:B------:R-:W-:Y:S01]  /*2a10*/  FMUL.FTZ R147, R147, UR14 ;  /* 0x0000000e93937c20 */ /* 0x000fe20008410000 */
[----:B------:R-:W-:Y:S01]  /*2a20*/  LOP3.LUT P6, RZ, R33, 0xff0000, RZ, 0xc0, !PT ;  /* 0x00ff000021ff7812 */ /* 0x000fe200078cc0ff */
[-C--:B------:R-:W-:Y:S01]  /*2a30*/  FMUL.FTZ R141, R141, R150.reuse ;  /* 0x000000968d8d7220 */ /* 0x080fe20000410000 */
[----:B------:R-:W-:Y:S01]  /*2a40*/  ISETP.GE.U32.AND.EX P4, PT, R33, 0x1000000, PT, P4 ;  /* 0x010000002100780c */ /* 0x000fe20003f86140 */
[----:B------:R-:W-:Y:S01]  /*2a50*/  FMUL.FTZ R143, R143, R150 ;  /* 0x000000968f8f7220 */ /* 0x000fe20000410000 */
[----:B------:R-:W-:Y:S01]  /*2a60*/  FSEL R145, R145, RZ, P6 ;  /* 0x000000ff91917208 */ /* 0x000fe20003000000 */
[----:B------:R-:W-:Y:S01]  /*2a70*/  FMUL.FTZ R141, R141, UR14 ;  /* 0x0000000e8d8d7c20 */ /* 0x000fe20008410000 */
[----:B------:R-:W-:Y:S01]  /*2a80*/  FSEL R140, R147, RZ, P4 ;  /* 0x000000ff938c7208 */ /* 0x000fe20002000000 */
[----:B------:R-:W-:Y:S01]  /*2a90*/  FMUL.FTZ R143, R143, UR14 ;  /* 0x0000000e8f8f7c20 */ /* 0x000fe20008410000 */
[----:B------:R-:W-:-:S02]  /*2aa0*/  LOP3.LUT P6, RZ, R33, 0xff, RZ, 0xc0, !PT ;  /* 0x000000ff21ff7812 */ /* 0x000fc400078cc0ff */
[----:B------:R-:W-:Y:S02]  /*2ab0*/  LOP3.LUT P4, RZ, R33, 0xff00, RZ, 0xc0, !PT ;  /* 0x0000ff0021ff7812 */ /* 0x000fe4000788c0ff */
[----:B------:R-:W-:Y:S02]  /*2ac0*/  FSEL R141, R141, RZ, P6 ;  /* 0x000000ff8d8d7208 */ /* 0x000fe40003000000 */
[----:B------:R-:W-:Y:S02]  /*2ad0*/  FSEL R142, R143, RZ, P4 ;  /* 0x000000ff8f8e7208 */ /* 0x000fe40002000000 */
[----:B------:R-:W-:Y:S01]  /*2ae0*/  F2FP.F16.F32.PACK_AB R143, R140, R145 ;  /* 0x000000918c8f723e */ /* 0x000fe200000000ff */
[-CC-:B------:R-:W-:Y:S01]  /*2af0*/  FFMA.FTZ R145, R151, R164.reuse, R163.reuse ;  /* 0x000000a497917223 */ /* 0x180fe200000100a3 */
[----:B------:R-:W-:Y:S01]  /*2b00*/  F2FP.F16.F32.PACK_AB R142, R142, R141 ;  /* 0x0000008d8e8e723e */ /* 0x000fe200000000ff */
[-CC-:B------:R-:W-:Y:S01]  /*2b10*/  FFMA.FTZ R140, R152, R164.reuse, R163.reuse ;  /* 0x000000a4988c7223 */ /* 0x180fe200000100a3 */
[-C--:B------:R-:W-:Y:S01]  /*2b20*/  FFMA.FTZ R141, R153, R164.reuse, R163 ;  /* 0x000000a4998d7223 */ /* 0x080fe200000100a3 */
[----:B------:R-:W-:Y:S01]  /*2b30*/  FADD.FTZ R249, R202, -R145 ;  /* 0x80000091caf97221 */ /* 0x000fe20000010000 */
[----:B------:R-:W-:Y:S01]  /*2b40*/  LOP3.LUT P4, RZ, R32, 0xff0000, RZ, 0xc0, !PT ;  /* 0x00ff000020ff7812 */ /* 0x000fe2000788c0ff */
[----:B------:R-:W-:Y:S01]  /*2b50*/  FADD.FTZ R147, R203, -R140 ;  /* 0x8000008ccb937221 */ /* 0x000fe20000010000 */
[----:B------:R-:W-:Y:S01]  /*2b60*/  FADD.FTZ R145, R204, -R141 ;  /* 0x8000008dcc917221 */ /* 0x000fe20000010000 */
[----:B------:R-:W-:Y:S01]  /*2b70*/  FFMA.FTZ R140, R0, R164, R163 ;  /* 0x000000a4008c7223 */ /* 0x000fe200000100a3 */
[C---:B------:R-:W-:Y:S01]  /*2b80*/  FMUL.FTZ R249, R156.reuse, R249 ;  /* 0x000000f99cf97220 */ /* 0x040fe20000410000 */
[C---:B------:R-:W-:Y:S01]  /*2b90*/  FMUL.FTZ R207, R156.reuse, R147 ;  /* 0x000000939ccf7220 */ /* 0x040fe20000410000 */
[C---:B------:R-:W-:Y:S01]  /*2ba0*/  FMUL.FTZ R147, R156.reuse, R145 ;  /* 0x000000919c937220 */ /* 0x040fe20000410000 */
[----:B------:R-:W-:Y:S01]  /*2bb0*/  FADD.FTZ R141, R157, -R140 ;  /* 0x8000008c9d8d7221 */ /* 0x000fe20000010000 */
[----:B------:R-:W0:Y:S01]  /*2bc0*/  LDC.64 R144, c[0x0][0x468] ;  /* 0x00011a00ff907b82 */ /* 0x000e220000000a00 */
[-C--:B------:R-:W-:Y:S01]  /*2bd0*/  FMUL.FTZ R207, R207, R150.reuse ;  /* 0x00000096cfcf7220 */ /* 0x080fe20000410000 */
[-C--:B------:R-:W-:Y:S01]  /*2be0*/  FMUL.FTZ R249, R249, R150.reuse ;  /* 0x00000096f9f97220 */ /* 0x080fe20000410000 */
[----:B------:R-:W-:Y:S01]  /*2bf0*/  FMUL.FTZ R141, R156, R141 ;  /* 0x0000008d9c8d7220 */ /* 0x000fe20000410000 */
[----:B------:R-:W-:Y:S01]  /*2c00*/  LOP3.LUT P6, RZ, R32, 0xff000000, RZ, 0xc0, !PT ;  /* 0xff00000020ff7812 */ /* 0x000fe200078cc0ff */
[----:B------:R-:W-:Y:S01]  /*2c10*/  FMUL.FTZ R207, R207, UR14 ;  /* 0x0000000ecfcf7c20 */ /* 0x000fe20008410000 */
[----:B------:R-:W-:Y:S01]  /*2c20*/  FMUL.FTZ R249, R249, UR14 ;  /* 0x0000000ef9f97c20 */ /* 0x000fe20008410000 */
[-C--:B------:R-:W-:Y:S01]  /*2c30*/  FMUL.FTZ R147, R147, R150.reuse ;  /* 0x0000009693937220 */ /* 0x080fe20000410000 */
[----:B------:R-:W-:-:S02]  /*2c40*/  FMUL.FTZ R140, R141, R150 ;  /* 0x000000968d8c7220 */ /* 0x000fc40000410000 */
[----:B------:R-:W-:Y:S01]  /*2c50*/  FSEL R141, R207, RZ, P4 ;  /* 0x000000ffcf8d7208 */ /* 0x000fe20002000000 */
[----:B------:R-:W-:Y:S01]  /*2c60*/  FMUL.FTZ R147, R147, UR14 ;  /* 0x0000000e93937c20 */ /* 0x000fe20008410000 */
[----:B------:R-:W-:Y:S01]  /*2c70*/  FMUL.FTZ R140, R140, UR14 ;  /* 0x0000000e8c8c7c20 */ /* 0x000fe20008410000 */
[----:B------:R-:W-:Y:S02]  /*2c80*/  FSEL R146, R249, RZ, P6 ;  /* 0x000000fff9927208 */ /* 0x000fe40003000000 */
[C---:B------:R-:W-:Y:S02]  /*2c90*/  LOP3.LUT P4, RZ, R32.reuse, 0xff00, RZ, 0xc0, !PT ;  /* 0x0000ff0020ff7812 */ /* 0x040fe4000788c0ff */
[----:B------:R-:W-:Y:S02]  /*2ca0*/  LOP3.LUT P6, RZ, R32, 0xff, RZ, 0xc0, !PT ;  /* 0x000000ff20ff7812 */ /* 0x000fe400078cc0ff */
[----:B------:R-:W-:Y:S02]  /*2cb0*/  FSEL R147, R147, RZ, P4 ;  /* 0x000000ff93937208 */ /* 0x000fe40002000000 */
[----:B------:R-:W-:-:S02]  /*2cc0*/  FSEL R140, R140, RZ, P6 ;  /* 0x000000ff8c8c7208 */ /* 0x000fc40003000000 */
[----:B------:R-:W-:Y:S01]  /*2cd0*/  F2FP.F16.F32.PACK_AB R141, R146, R141 ;  /* 0x0000008d928d723e */ /* 0x000fe200000000ff */
[----:B0-----:R-:W-:Y:S01]  /*2ce0*/  IMAD.WIDE.U32 R144, R31, 0x10, R144 ;  /* 0x000000101f907825 */ /* 0x001fe200078e0090 */
[----:B------:R-:W-:Y:S02]  /*2cf0*/  F2FP.F16.F32.PACK_AB R140, R147, R140 ;  /* 0x0000008c938c723e */ /* 0x000fe400000000ff */
[----:B------:R-:W-:-:S03]  /*2d00*/  IADD3 R31, PT, PT, R31, 0x20, RZ ;  /* 0x000000201f1f7810 */ /* 0x000fc60007ffe0ff */
[----:B------:R0:W-:Y:S04]  /*2d10*/  STG.E.128 desc[UR6][R144.64], R140 ;  /* 0x0000008c90007986 */ /* 0x0001e8000c101d06 */
.L_x_13185:
[----:B------:R-:W-:Y:S05]  /*2d20*/  BSYNC.RECONVERGENT B2 ;  /* 0x0000000000027941 */ /* 0x000fea0003800200 */
.L_x_13184:
[----:B------:R-:W-:Y:S04]  /*2d30*/  BSSY.RECONVERGENT B2, `(.L_x_13186) ;  /* 0x0000043000027945 */ /* 0x000fe80003800200 */
[----:B------:R-:W-:Y:S05]  /*2d40*/  @!P3 BRA `(.L_x_13187) ;  /* 0x000000040004b947 */ /* 0x000fea0003800000 */
[-CC-:B0-----:R-:W-:Y:S01]  /*2d50*/  FFMA.FTZ R140, R13, R164.reuse, R163.reuse ;  /* 0x000000a40d8c7223 */ /* 0x181fe200000100a3 */
        /* <DEDUP_REMOVED lines=11> */
[-C--:B------:R-:W-:Y:S01]  /*2e10*/  FMUL.FTZ R145, R145, R150.reuse ;  /* 0x0000009691917220 */ /* 0x080fe20000410000 */
[----:B------:R-:W-:Y:S01]  /*2e20*/  FMUL.FTZ R141, R156, R141 ;  /* 0x0000008d9c8d7220 */ /* 0x000fe20000410000 */
[-C--:B------:R-:W-:Y:S01]  /*2e30*/  FMUL.FTZ R147, R147, R150.reuse ;  /* 0x0000009693937220 */ /* 0x080fe20000410000 */
[----:B------:R-:W-:Y:S01]  /*2e40*/  ISETP.GE.U32.AND P3, PT, R34, RZ, PT ;  /* 0x000000ff2200720c */ /* 0x000fe20003f66070 */
[----:B------:R-:W-:Y:S01]  /*2e50*/  FMUL.FTZ R145, R145, UR14 ;  /* 0x0000000e91917c20 */ /* 0x000fe20008410000 */
[-C--:B------:R-:W-:Y:S01]  /*2e60*/  FMUL.FTZ R141, R141, R150.reuse ;  /* 0x000000968d8d7220 */ /* 0x080fe20000410000 */
[----:B------:R-:W-:Y:S01]  /*2e70*/  FMUL.FTZ R143, R143, R150 ;  /* 0x000000968f8f7220 */ /* 0x000fe20000410000 */
[----:B------:R-:W-:Y:S01]  /*2e80*/  FMUL.FTZ R147, R147, UR14 ;  /* 0x0000000e93937c20 */ /* 0x000fe20008410000 */
[----:B------:R-:W-:Y:S01]  /*2e90*/  ISETP.GE.U32.AND.EX P3, PT, R35, 0x1000000, PT, P3 ;  /* 0x010000002300780c */ /* 0x000fe20003f66130 */
[----:B------:R-:W-:Y:S01]  /*2ea0*/  FMUL.FTZ R141, R141, UR14 ;  /* 0x0000000e8d8d7c20 */ /* 0x000fe20008410000 */
[----:B------:R-:W-:Y:S01]  /*2eb0*/  FMUL.FTZ R143, R143, UR14 ;  /* 0x0000000e8f8f7c20 */ /* 0x000fe20008410000 */
[----:B------:R-:W-:-:S02]  /*2ec0*/  FSEL R145, R145, RZ, P4 ;  /* 0x000000ff91917208 */ /* 0x000fc40002000000 */
[C---:B------:R-:W-:Y:S02]  /*2ed0*/  LOP3.LUT P6, RZ, R35.reuse, 0xff, RZ, 0xc0, !PT ;  /* 0x000000ff23ff7812 */ /* 0x040fe400078cc0ff */
[----:B------:R-:W-:Y:S02]  /*2ee0*/  LOP3.LUT P4, RZ, R35, 0xff00, RZ, 0xc0, !PT ;  /* 0x0000ff0023ff7812 */ /* 0x000fe4000788c0ff */
[----:B------:R-:W-:Y:S02]  /*2ef0*/  FSEL R140, R147, RZ, P3 ;  /* 0x000000ff938c7208 */ /* 0x000fe40001800000 */
        /* <DEDUP_REMOVED lines=27> */
[----:B------:R-:W-:Y:S02]  /*30b0*/  FSEL R207, R207, RZ, P6 ;  /* 0x000000ffcfcf7208 */ /* 0x000fe40003000000 */
[C---:B------:R-:W-:Y:S02]  /*30c0*/  LOP3.LUT P4, RZ, R34.reuse, 0xff00, RZ, 0xc0, !PT ;  /* 0x0000ff0022ff7812 */ /* 0x040fe4000788c0ff */
[----:B------:R-:W-:Y:S02]  /*30d0*/  LOP3.LUT P6, RZ, R34, 0xff, RZ, 0xc0, !PT ;  /* 0x000000ff22ff7812 */ /* 0x000fe400078cc0ff */
[----:B------:R-:W-:Y:S02]  /*30e0*/  FSEL R146, R249, RZ, P3 ;  /* 0x000000fff9927208 */ /* 0x000fe40001800000 */
[----:B------:R-:W-:Y:S02]  /*30f0*/  FSEL R147, R147, RZ, P4 ;  /* 0x000000ff93937208 */ /* 0x000fe40002000000 */
[----:B------:R-:W-:-:S02]  /*3100*/  FSEL R140, R141, RZ, P6 ;  /* 0x000000ff8d8c7208 */ /* 0x000fc40003000000 */
[----:B------:R-:W-:Y:S01]  /*3110*/  F2FP.F16.F32.PACK_AB R141, R146, R207 ;  /* 0x000000cf928d723e */ /* 0x000fe200000000ff */
[----:B0-----:R-:W-:Y:S01]  /*3120*/  IMAD.WIDE.U32 R144, R31, 0x10, R144 ;  /* 0x000000101f907825 */ /* 0x001fe200078e0090 */
[----:B------:R-:W-:Y:S02]  /*3130*/  F2FP.F16.F32.PACK_AB R140, R147, R140 ;  /* 0x0000008c938c723e */ /* 0x000fe400000000ff */
[----:B------:R-:W-:-:S03]  /*3140*/  IADD3 R31, PT, PT, R31, 0x20, RZ ;  /* 0x000000201f1f7810 */ /* 0x000fc60007ffe0ff */
[----:B------:R1:W-:Y:S04]  /*3150*/  STG.E.128 desc[UR6][R144.64], R140 ;  /* 0x0000008c90007986 */ /* 0x0003e8000c101d06 */
.L_x_13187:
[----:B------:R-:W-:Y:S05]  /*3160*/  BSYNC.RECONVERGENT B2 ;  /* 0x0000000000027941 */ /* 0x000fea0003800200 */
.L_x_13186:
[----:B------:R-:W-:Y:S04]  /*3170*/  BSSY.RECONVERGENT B2, `(.L_x_13188) ;  /* 0x0000043000027945 */ /* 0x000fe80003800200 */
[----:B------:R-:W-:Y:S05]  /*3180*/  @!P2 BRA `(.L_x_13189) ;  /* 0x000000040004a947 */ /* 0x000fea0003800000 */
[-CC-:B01----:R-:W-:Y:S01]  /*3190*/  FFMA.FTZ R140, R21, R164.reuse, R163.reuse ;  /* 0x000000a4158c7223 */ /* 0x183fe200000100a3 */
[-CC-:B------:R-:W-:Y:S01]  /*31a0*/  FFMA.FTZ R141, R22, R164.reuse, R163.reuse ;  /* 0x000000a4168d7223 */ /* 0x180fe200000100a3 */
        /* <DEDUP_REMOVED lines=8> */
[C---:B------:R-:W-:Y:S01]  /*3230*/  FMUL.FTZ R143, R156.reuse, R143 ;  /* 0x0000008f9c8f7220 */ /* 0x040fe20000410000 */
[----:B------:R-:W-:Y:S01]  /*3240*/  FADD.FTZ R141, R185, -R140 ;  /* 0x8000008cb98d7221 */ /* 0x000fe20000010000 */
        /* <DEDUP_REMOVED lines=8> */
[----:B------:R-:W-:Y:S01]  /*32d0*/  ISETP.GE.U32.AND.EX P2, PT, R37, 0x1000000, PT, P2 ;  /* 0x010000002500780c */ /* 0x000fe20003f46120 */
[----:B------:R-:W-:Y:S01]  /*32e0*/  FMUL.FTZ R141, R141, R150 ;  /* 0x000000968d8d7220 */ /* 0x000fe20000410000 */
[----:B------:R-:W-:-:S02]  /*32f0*/  LOP3.LUT P6, RZ, R37, 0xff00, RZ, 0xc0, !PT ;  /* 0x0000ff0025ff7812 */ /* 0x000fc400078cc0ff */
[----:B------:R-:W-:Y:S01]  /*3300*/  FSEL R145, R145, RZ, P4 ;  /* 0x000000ff91917208 */ /* 0x000fe20002000000 */
[----:B------:R-:W-:Y:S01]  /*3310*/  FMUL.FTZ R141, R141, UR14 ;  /* 0x0000000e8d8d7c20 */ /* 0x000fe20008410000 */
[----:B------:R-:W-:Y:S01]  /*3320*/  FSEL R140, R147, RZ, P2 ;  /* 0x000000ff938c7208 */ /* 0x000fe20001000000 */
[-C--:B------:R-:W-:Y:S01]  /*3330*/  FFMA.FTZ R147, R18, R164.reuse, R163 ;  /* 0x000000a412937223 */ /* 0x080fe200000100a3 */
[----:B------:R-:W-:Y:S02]  /*3340*/  FSEL R142, R143, RZ, P6 ;  /* 0x000000ff8f8e7208 */ /* 0x000fe40003000000 */
[----:B------:R-:W-:Y:S01]  /*3350*/  LOP3.LUT P3, RZ, R37, 0xff, RZ, 0xc0, !PT ;  /* 0x000000ff25ff7812 */ /* 0x000fe2000786c0ff */
[----:B------:R-:W-:Y:S01]  /*3360*/  FADD.FTZ R249, R186, -R147 ;  /* 0x80000093baf97221 */ /* 0x000fe20000010000 */
[----:B------:R-:W-:Y:S01]  /*3370*/  F2FP.F16.F32.PACK_AB R143, R140, R145 ;  /* 0x000000918c8f723e */ /* 0x000fe200000000ff */
[-CC-:B------:R-:W-:Y:S01]  /*3380*/  FFMA.FTZ R140, R17, R164.reuse, R163.reuse ;  /* 0x000000a4118c7223 */ /* 0x180fe200000100a3 */
[----:B------:R-:W-:Y:S01]  /*3390*/  FSEL R141, R141, RZ, P3 ;  /* 0x000000ff8d8d7208 */ /* 0x000fe20001800000 */
[----:B------:R-:W-:Y:S01]  /*33a0*/  FMUL.FTZ R249, R156, R249 ;  /* 0x000000f99cf97220 */ /* 0x000fe20000410000 */
[----:B------:R-:W-:Y:S01]  /*33b0*/  LOP3.LUT P4, RZ, R36, 0xff0000, RZ, 0xc0, !PT ;  /* 0x00ff000024ff7812 */ /* 0x000fe2000788c0ff */
[----:B------:R-:W-:Y:S01]  /*33c0*/  FADD.FTZ R145, R187, -R140 ;  /* 0x8000008cbb917221 */ /* 0x000fe20000010000 */
[----:B------:R-:W-:Y:S01]  /*33d0*/  F2FP.F16.F32.PACK_AB R142, R142, R141 ;  /* 0x0000008d8e8e723e */ /* 0x000fe200000000ff */
[-CC-:B------:R-:W-:Y:S01]  /*33e0*/  FFMA.FTZ R141, R16, R164.reuse, R163.reuse ;  /* 0x000000a4108d7223 */ /* 0x180fe200000100a3 */
[----:B------:R-:W-:Y:S01]  /*33f0*/  FFMA.FTZ R140, R15, R164, R163 ;  /* 0x000000a40f8c7223 */ /* 0x000fe200000100a3 */
[----:B------:R-:W-:Y:S01]  /*3400*/  FMUL.FTZ R207, R156, R145 ;  /* 0x000000919ccf7220 */ /* 0x000fe20000410000 */
[-C--:B------:R-:W-:Y:S01]  /*3410*/  FMUL.FTZ R249, R249, R150.reuse ;  /* 0x00000096f9f97220 */ /* 0x080fe20000410000 */
[----:B------:R-:W0:Y:S01]  /*3420*/  LDC.64 R144, c[0x0][0x468] ;  /* 0x00011a00ff907b82 */ /* 0x000e220000000a00 */
[----:B------:R-:W-:Y:S01]  /*3430*/  FADD.FTZ R147, R188, -R141 ;  /* 0x8000008dbc937221 */ /* 0x000fe20000010000 */
[----:B------:R-:W-:Y:S01]  /*3440*/  FADD.FTZ R141, R189, -R140 ;  /* 0x8000008cbd8d7221 */ /* 0x000fe20000010000 */
[-C--:B------:R-:W-:Y:S01]  /*3450*/  FMUL.FTZ R207, R207, R150.reuse ;  /* 0x00000096cfcf7220 */ /* 0x080fe20000410000 */
[----:B------:R-:W-:Y:S01]  /*3460*/  FMUL.FTZ R249, R249, UR14 ;  /* 0x0000000ef9f97c20 */ /* 0x000fe20008410000 */
[C---:B------:R-:W-:Y:S01]  /*3470*/  FMUL.FTZ R147, R156.reuse, R147 ;  /* 0x000000939c937220 */ /* 0x040fe20000410000 */
[----:B------:R-:W-:Y:S01]  /*3480*/  FMUL.FTZ R141, R156, R141 ;  /* 0x0000008d9c8d7220 */ /* 0x000fe20000410000 */
[----:B------:R-:W-:Y:S01]  /*3490*/  FMUL.FTZ R207, R207, UR14 ;  /* 0x0000000ecfcf7c20 */ /* 0x000fe20008410000 */
[C---:B------:R-:W-:Y:S01]  /*34a0*/  LOP3.LUT P6, RZ, R36.reuse, 0xff000000, RZ, 0xc0, !PT ;  /* 0xff00000024ff7812 */ /* 0x040fe200078cc0ff */
[-C--:B------:R-:W-:Y:S01]  /*34b0*/  FMUL.FTZ R147, R147, R150.reuse ;  /* 0x0000009693937220 */ /* 0x080fe20000410000 */
[----:B------:R-:W-:Y:S01]  /*34c0*/  FMUL.FTZ R141, R141, R150 ;  /* 0x000000968d8d7220 */ /* 0x000fe20000410000 */
[----:B------:R-:W-:-:S02]  /*34d0*/  LOP3.LUT P3, RZ, R36, 0xff00, RZ, 0xc0, !PT ;  /* 0x0000ff0024ff7812 */ /* 0x000fc4000786c0ff */
[----:B------:R-:W-:Y:S01]  /*34e0*/  FMUL.FTZ R147, R147, UR14 ;  /* 0x0000000e93937c20 */ /* 0x000fe20008410000 */
[----:B------:R-:W-:Y:S01]  /*34f0*/  FMUL.FTZ R141, R141, UR14 ;  /* 0x0000000e8d8d7c20 */ /* 0x000fe20008410000 */
        /* <DEDUP_REMOVED lines=8> */
[----:B------:R-:W-:-:S03]  /*3580*/  IADD3 R31, PT, PT, R31, 0x20, RZ ;  /* 0x000000201f1f7810 */ /* 0x000fc60007ffe0ff */
[----:B------:R2:W-:Y:S04]  /*3590*/  STG.E.128 desc[UR6][R144.64], R140 ;  /* 0x0000008c90007986 */ /* 0x0005e8000c101d06 */
.L_x_13189:
[----:B------:R-:W-:Y:S05]  /*35a0*/  BSYNC.RECONVERGENT B2 ;  /* 0x0000000000027941 */ /* 0x000fea0003800200 */
.L_x_13188:
[----:B------:R-:W-:Y:S04]  /*35b0*/  BSSY.RECONVERGENT B2, `(.L_x_13190) ;  /* 0x0000043000027945 */ /* 0x000fe80003800200 */
[----:B------:R-:W-:Y:S05]  /*35c0*/  @!P1 BRA `(.L_x_13191) ;  /* 0x0000000400049947 */ /* 0x000fea0003800000 */
[-CC-:B012---:R-:W-:Y:S01]  /*35d0*/  FFMA.FTZ R140, R29, R164.reuse, R163.reuse ;  /* 0x000000a41d8c7223 */ /* 0x187fe200000100a3 */
        /* <DEDUP_REMOVED lines=64> */
.L_x_13191:
[----:B------:R-:W-:Y:S05]  /*39e0*/  BSYNC.RECONVERGENT B2 ;  /* 0x0000000000027941 */ /* 0x000fea0003800200 */
.L_x_13190:
[----:B------:R-:W-:Y:S05]  /*39f0*/  @!P0 BRA `(.L_x_13192) ;  /* 0x0000004c00448947 */ /* 0x000fea0003800000 */
[-CC-:B------:R-:W-:Y:S01]  /*3a00*/  FFMA.FTZ R250, R160, R164.reuse, R163.reuse ;  /* 0x000000a4a0fa7223 */ /* 0x180fe200000100a3 */
[-CC-:B0123--:R-:W-:Y:S01]  /*3a10*/  FFMA.FTZ R140, R172, R164.reuse, R163.reuse ;  /* 0x000000a4ac8c7223 */ /* 0x18ffe200000100a3 */
[-CC-:B------:R-:W-:Y:S01]  /*3a20*/  FFMA.FTZ R252, R158, R164.reuse, R163.reuse ;  /* 0x000000a49efc7223 */ /* 0x180fe200000100a3 */
[-CC-:B------:R-:W-:Y:S01]  /*3a30*/  FFMA.FTZ R142, R168, R164.reuse, R163.reuse ;  /* 0x000000a4a88e7223 */ /* 0x180fe200000100a3 */
[----:B------:R-:W-:Y:S01]  /*3a40*/  FADD.FTZ R141, R159, -R250 ;  /* 0x800000fa9f8d7221 */ /* 0x000fe20000010000 */
[----:B------:R-:W-:Y:S01]  /*3a50*/  FADD.FTZ R207, R171, -R140 ;  /* 0x8000008cabcf7221 */ /* 0x000fe20000010000 */
[----:B------:R-:W-:Y:S01]  /*3a60*/  FADD.FTZ R143, R155, -R252 ;  /* 0x800000fc9b8f7221 */ /* 0x000fe20000010000 */
[----:B------:R-:W-:Y:S01]  /*3a70*/  FADD.FTZ R145, R167, -R142 ;  /* 0x8000008ea7917221 */ /* 0x000fe20000010000 */
[----:B-----5:R-:W-:Y:S01]  /*3a80*/  FMUL.FTZ R140, R156, R141 ;  /* 0x0000008d9c8c7220 */ /* 0x020fe20000410000 */
[-CC-:B------:R-:W-:Y:S01]  /*3a90*/  FFMA.FTZ R146, R166, R164.reuse, R163.reuse ;  /* 0x000000a4a6927223 */ /* 0x180fe200000100a3 */
[----:B------:R-:W-:Y:S01]  /*3aa0*/  FMUL.FTZ R143, R156, R143 ;  /* 0x0000008f9c8f7220 */ /* 0x000fe20000410000 */
[--C-:B------:R-:W-:Y:S01]  /*3ab0*/  FFMA.FTZ R206, R162, R164, R163.reuse ;  /* 0x000000a4a2ce7223 */ /* 0x100fe200000100a3 */
[----:B------:R-:W-:Y:S01]  /*3ac0*/  FMUL.FTZ R140, R140, R150 ;  /* 0x000000968c8c7220 */ /* 0x000fe20000410000 */
[--C-:B------:R-:W-:Y:S01]  /*3ad0*/  FFMA.FTZ R144, R170, R164, R163.reuse ;  /* 0x000000a4aa907223 */ /* 0x100fe200000100a3 */
[----:B------:R-:W-:Y:S01]  /*3ae0*/  FMUL.FTZ R143, R143, R150 ;  /* 0x000000968f8f7220 */ /* 0x000fe20000410000 */
[----:B------:R-:W-:Y:S01]  /*3af0*/  FMUL.FTZ R145, R156, R145 ;  /* 0x000000919c917220 */ /* 0x000fe20000410000 */
[----:B------:R-:W-:Y:S01]  /*3b00*/  FMUL.FTZ R140, R140, UR14 ;  /* 0x0000000e8c8c7c20 */ /* 0x000fe20008410000 */
[----:B------:R-:W-:Y:S01]  /*3b10*/  LOP3.LUT P1, RZ, R149, 0xff0000, RZ, 0xc0, !PT ;  /* 0x00ff000095ff7812 */ /* 0x000fe2000782c0ff */
[----:B------:R-:W-:Y:S01]  /*3b20*/  FMUL.FTZ R142, R143, UR14 ;  /* 0x0000000e8f8e7c20 */ /* 0x000fe20008410000 */
[----:B------:R-:W-:Y:S01]  /*3b30*/  FFMA.FTZ R164, R205, R164, R163 ;  /* 0x000000a4cda47223 */ /* 0x000fe200000100a3 */
[----:B------:R-:W-:Y:S01]  /*3b40*/  FADD.FTZ R251, R165, -R146 ;  /* 0x80000092a5fb7221 */ /* 0x000fe20000010000 */
[----:B------:R-:W-:Y:S01]  /*3b50*/  FADD.FTZ R249, R161, -R206 ;  /* 0x800000cea1f97221 */ /* 0x000fe20000010000 */
[----:B------:R-:W-:Y:S01]  /*3b60*/  FSEL R143, R140, RZ, P1 ;  /* 0x000000ff8c8f7208 */ /* 0x000fe20000800000 */
[----:B------:R-:W-:Y:S01]  /*3b70*/  FADD.FTZ R163, R169, -R144 ;  /* 0x80000090a9a37221 */ /* 0x000fe20000010000 */
[-C--:B------:R-:W-:Y:S01]  /*3b80*/  FMUL.FTZ R140, R145, R150.reuse ;  /* 0x00000096918c7220 */ /* 0x080fe20000410000 */
[C---:B------:R-:W-:Y:S01]  /*3b90*/  FMUL.FTZ R251, R156.reuse, R251 ;  /* 0x000000fb9cfb7220 */ /* 0x040fe20000410000 */
[----:B------:R-:W0:Y:S01]  /*3ba0*/  LDC.64 R144, c[0x0][0x468] ;  /* 0x00011a00ff907b82 */ /* 0x000e220000000a00 */
[----:B------:R-:W-:Y:S01]  /*3bb0*/  FMUL.FTZ R249, R156, R249 ;  /* 0x000000f99cf97220 */ /* 0x000fe20000410000 */
[----:B------:R-:W-:Y:S01]  /*3bc0*/  ISETP.GE.U32.AND P0, PT, R148, RZ, PT ;  /* 0x000000ff9400720c */ /* 0x000fe20003f06070 */
[----:B------:R-:W-:Y:S01]  /*3bd0*/  FADD.FTZ R147, R173, -R164 ;  /* 0x800000a4ad937221 */ /* 0x000fe20000010000 */
[C---:B------:R-:W-:Y:S01]  /*3be0*/  FMUL.FTZ R141, R156.reuse, R163 ;  /* 0x000000a39c8d7220 */ /* 0x040fe20000410000 */
[C---:B------:R-:W-:Y:S01]  /*3bf0*/  FMUL.FTZ R207, R156.reuse, R207 ;  /* 0x000000cf9ccf7220 */ /* 0x040fe20000410000 */
[----:B------:R-:W-:Y:S01]  /*3c00*/  ISETP.GE.U32.AND.EX P0, PT, R149, 0x1000000, PT, P0 ;  /* 0x010000009500780c */ /* 0x000fe20003f06100 */
[-C--:B------:R-:W-:Y:S01]  /*3c10*/  FMUL.FTZ R251, R251, R150.reuse ;  /* 0x00000096fbfb7220 */ /* 0x080fe20000410000 */
[-C--:B------:R-:W-:Y:S01]  /*3c20*/  FMUL.FTZ R249, R249, R150.reuse ;  /* 0x00000096f9f97220 */ /* 0x080fe20000410000 */
[----:B------:R-:W-:Y:S01]  /*3c30*/  FMUL.FTZ R147, R156, R147 ;  /* 0x000000939c937220 */ /* 0x000fe20000410000 */
[-C--:B------:R-:W-:Y:S01]  /*3c40*/  FMUL.FTZ R141, R141, R150.reuse ;  /* 0x000000968d8d7220 */ /* 0x080fe20000410000 */
[----:B------:R-:W-:Y:S01]  /*3c50*/  FSEL R142, R142, RZ, P0 ;  /* 0x000000ff8e8e7208 */ /* 0x000fe20000000000 */
[-C--:B------:R-:W-:Y:S01]  /*3c60*/  FMUL.FTZ R146, R207, R150.reuse ;  /* 0x00000096cf927220 */ /* 0x080fe20000410000 */
[----:B------:R-:W-:Y:S01]  /*3c70*/  FMUL.FTZ R251, R251, UR14 ;  /* 0x0000000efbfb7c20 */ /* 0x000fe20008410000 */
[----:B------:R-:W-:Y:S01]  /*3c80*/  FMUL.FTZ R249, R249, UR14 ;  /* 0x0000000ef9f97c20 */ /* 0x000fe20008410000 */
[----:B------:R-:W-:Y:S01]  /*3c90*/  FMUL.FTZ R150, R147, R150 ;  /* 0x0000009693967220 */ /* 0x000fe20000410000 */
[C---:B------:R-:W-:Y:S01]  /*3ca0*/  LOP3.LUT P0, RZ, R149.reuse, 0xff, RZ, 0xc0, !PT ;  /* 0x000000ff95ff7812 */ /* 0x040fe2000780c0ff */
[----:B------:R-:W-:Y:S01]  /*3cb0*/  FMUL.FTZ R140, R140, UR14 ;  /* 0x0000000e8c8c7c20 */ /* 0x000fe20008410000 */
[----:B------:R-:W-:Y:S01]  /*3cc0*/  LOP3.LUT P1, RZ, R149, 0xff00, RZ, 0xc0, !PT ;  /* 0x0000ff0095ff7812 */ /* 0x000fe2000782c0ff */
[----:B------:R-:W-:Y:S01]  /*3cd0*/  FMUL.FTZ R141, R141, UR14 ;  /* 0x0000000e8d8d7c20 */ /* 0x000fe20008410000 */
[----:B------:R-:W-:Y:S01]  /*3ce0*/  F2FP.F16.F32.PACK_AB R143, R142, R143 ;  /* 0x0000008f8e8f723e */ /* 0x000fe200000000ff */
[----:B------:R-:W-:Y:S01]  /*3cf0*/  FMUL.FTZ R146, R146, UR14 ;  /* 0x0000000e92927c20 */ /* 0x000fe20008410000 */
[----:B------:R-:W-:Y:S01]  /*3d00*/  FSEL R142, R251, RZ, P0 ;  /* 0x000000fffb8e7208 */ /* 0x000fe20000000000 */
        /* <DEDUP_REMOVED lines=13> */
[----:B------:R-:W-:-:S05]  /*3de0*/  F2FP.F16.F32.PACK_AB R140, R147, R140 ;  /* 0x0000008c938c723e */ /* 0x000fca00000000ff */
[----:B------:R0:W-:Y:S01]  /*3df0*/  STG.E.128 desc[UR6][R144.64], R140 ;  /* 0x0000008c90007986 */ /* 0x0001e2000c101d06 */
[----:B------:R-:W-:Y:S05]  /*3e00*/  BRA `(.L_x_13192) ;  /* 0x0000004800407947 */ /* 0x000fea0003800000 */
.L_x_13183:
        /* <DEDUP_REMOVED lines=16> */
[C---:B------:R-:W-:Y:S01]  /*3f10*/  FMUL.FTZ R142, R143.reuse, R150 ;  /* 0x000000968f8e7220 */ /* 0x040fe20000410000 */
[----:B------:R-:W-:Y:S01]  /*3f20*/  F2FP.F16.F32.PACK_AB R143, R143, R141 ;  /* 0x0000008d8f8f723e */ /* 0x000fe200000000ff */
[----:B------:R-:W-:Y:S01]  /*3f30*/  FFMA.FTZ R251, R153, R164, R163 ;  /* 0x000000a499fb7223 */ /* 0x000fe200000100a3 */
[----:B------:R-:W-:Y:S01]  /*3f40*/  FMUL.FTZ R140, R140, UR14 ;  /* 0x0000000e8c8c7c20 */ /* 0x000fe20008410000 */
[----:B------:R-:W-:-:S02]  /*3f50*/  FMUL.FTZ R142, R142, UR14 ;  /* 0x0000000e8e8e7c20 */ /* 0x000fc40008410000 */
[----:B------:R-:W-:Y:S02]  /*3f60*/  FADD.FTZ R251, R204, -R251 ;  /* 0x800000fbccfb7221 */ /* 0x000fe40000010000 */
[----:B------:R-:W-:Y:S02]  /*3f70*/  FSEL R140, R140, RZ, P6 ;  /* 0x000000ff8c8c7208 */ /* 0x000fe40003000000 */
[----:B------:R-:W-:Y:S02]  /*3f80*/  FSEL R147, R142, RZ, P4 ;  /* 0x000000ff8e937208 */ /* 0x000fe40002000000 */
[----:B------:R-:W-:Y:S02]  /*3f90*/  LOP3.LUT P4, RZ, R33, 0xff, RZ, 0xc0, !PT ;  /* 0x000000ff21ff7812 */ /* 0x000fe4000788c0ff */
[----:B------:R-:W-:Y:S01]  /*3fa0*/  F2FP.F16.F32.PACK_AB R147, R147, R140 ;  /* 0x0000008c9393723e */ /* 0x000fe200000000ff */
[----:B------:R-:W-:Y:S01]  /*3fb0*/  FFMA.FTZ R140, R3, R164, R163 ;  /* 0x000000a4038c7223 */ /* 0x000fe200000100a3 */
[----:B------:R-:W-:-:S03]  /*3fc0*/  LOP3.LUT P6, RZ, R33, 0xff00, RZ, 0xc0, !PT ;  /* 0x0000ff0021ff7812 */ /* 0x000fc600078cc0ff */
[----:B------:R-:W-:Y:S01]  /*3fd0*/  FADD.FTZ R141, R201, -R140 ;  /* 0x8000008cc98d7221 */ /* 0x000fe20000010000 */
[----:B------:R-:W-:-:S03]  /*3fe0*/  FFMA.FTZ R140, R152, R164, R163 ;  /* 0x000000a4988c7223 */ /* 0x000fc600000100a3 */
[----:B------:R-:W-:Y:S01]  /*3ff0*/  FMUL.FTZ R145, R156, R141 ;  /* 0x0000008d9c917220 */ /* 0x000fe20000410000 */
[----:B------:R-:W-:-:S03]  /*4000*/  FADD.FTZ R141, R203, -R140 ;  /* 0x8000008ccb8d7221 */ /* 0x000fc60000010000 */
[-C--:B------:R-:W-:Y:S01]  /*4010*/  FMUL.FTZ R140, R145, R150.reuse ;  /* 0x00000096918c7220 */ /* 0x080fe20000410000 */
[C---:B------:R-:W-:Y:S01]  /*4020*/  F2FP.F16.F32.PACK_AB R142, R207.reuse, R145 ;  /* 0x00000091cf8e723e */ /* 0x040fe200000000ff */
[----:B------:R-:W-:Y:S01]  /*4030*/  FMUL.FTZ R207, R207, R150 ;  /* 0x00000096cfcf7220 */ /* 0x000fe20000410000 */
[----:B------:R-:W-:Y:S01]  /*4040*/  FFMA.FTZ R145, R151, R164, R163 ;  /* 0x000000a497917223 */ /* 0x000fe200000100a3 */
[----:B------:R-:W-:Y:S01]  /*4050*/  FMUL.FTZ R140, R140, UR14 ;  /* 0x0000000e8c8c7c20 */ /* 0x000fe20008410000 */
[----:B------:R-:W-:Y:S01]  /*4060*/  FMUL.FTZ R141, R156, R141 ;  /* 0x0000008d9c8d7220 */ /* 0x000fe20000410000 */
[----:B------:R-:W-:Y:S01]  /*4070*/  FMUL.FTZ R207, R207, UR14 ;  /* 0x0000000ecfcf7c20 */ /* 0x000fe20008410000 */
[----:B------:R-:W-:Y:S02]  /*4080*/  FADD.FTZ R145, R202, -R145 ;  /* 0x80000091ca917221 */ /* 0x000fe40000010000 */
[----:B------:R-:W-:Y:S02]  /*4090*/  FSEL R140, R140, RZ, P4 ;  /* 0x000000ff8c8c7208 */ /* 0x000fe40002000000 */
[----:B------:R-:W-:Y:S01]  /*40a0*/  FSEL R207, R207, RZ, P6 ;  /* 0x000000ffcfcf7208 */ /* 0x000fe20003000000 */
[----:B------:R-:W-:Y:S01]  /*40b0*/  FMUL.FTZ R145, R156, R145 ;  /* 0x000000919c917220 */ /* 0x000fe20000410000 */
[----:B------:R-:W-:-:S02]  /*40c0*/  LOP3.LUT P4, RZ, R32, 0xff0000, RZ, 0xc0, !PT ;  /* 0x00ff000020ff7812 */ /* 0x000fc4000788c0ff */
[----:B------:R-:W-:Y:S01]  /*40d0*/  F2FP.F16.F32.PACK_AB R146, R207, R140 ;  /* 0x0000008ccf92723e */ /* 0x000fe200000000ff */
[-C--:B------:R-:W-:Y:S01]  /*40e0*/  FMUL.FTZ R140, R141, R150.reuse ;  /* 0x000000968d8c7220 */ /* 0x080fe20000410000 */
[C---:B------:R-:W-:Y:S01]  /*40f0*/  F2FP.F16.F32.PACK_AB R141, R145.reuse, R141 ;  /* 0x0000008d918d723e */ /* 0x040fe200000000ff */
[----:B------:R-:W-:Y:S01]  /*4100*/  FMUL.FTZ R145, R145, R150 ;  /* 0x0000009691917220 */ /* 0x000fe20000410000 */
[----:B------:R-:W0:Y:S01]  /*4110*/  LDC.64 R206, c[0x0][0x478] ;  /* 0x00011e00ffce7b82 */ /* 0x000e220000000a00 */
[----:B------:R-:W-:Y:S01]  /*4120*/  FMUL.FTZ R140, R140, UR14 ;  /* 0x0000000e8c8c7c20 */ /* 0x000fe20008410000 */
[----:B------:R-:W-:Y:S01]  /*4130*/  LOP3.LUT P6, RZ, R32, 0xff000000, RZ, 0xc0, !PT ;  /* 0xff00000020ff7812 */ /* 0x000fe200078cc0ff */
[----:B------:R-:W-:-:S03]  /*4140*/  FMUL.FTZ R145, R145, UR14 ;  /* 0x0000000e91917c20 */ /* 0x000fc60008410000 */
[----:B------:R-:W-:Y:S02]  /*4150*/  FSEL R140, R140, RZ, P4 ;  /* 0x000000ff8c8c7208 */ /* 0x000fe40002000000 */
[----:B------:R-:W-:Y:S02]  /*4160*/  FSEL R145, R145, RZ, P6 ;  /* 0x000000ff91917208 */ /* 0x000fe40003000000 */
[----:B------:R-:W-:Y:S02]  /*4170*/  LOP3.LUT P4, RZ, R32, 0xff, RZ, 0xc0, !PT ;  /* 0x000000ff20ff7812 */ /* 0x000fe4000788c0ff */
[----:B------:R-:W-:Y:S01]  /*4180*/  F2FP.F16.F32.PACK_AB R145, R145, R140 ;  /* 0x0000008c9191723e */ /* 0x000fe200000000ff */
[----:B------:R-:W-:Y:S01]  /*4190*/  FFMA.FTZ R140, R0, R164, R163 ;  /* 0x000000a4008c7223 */ /* 0x000fe200000100a3 */
[----:B------:R-:W-:-:S03]  /*41a0*/  LOP3.LUT P6, RZ, R32, 0xff00, RZ, 0xc0, !PT ;  /* 0x0000ff0020ff7812 */ /* 0x000fc600078cc0ff */
[----:B------:R-:W-:-:S04]  /*41b0*/  FADD.FTZ R249, R157, -R140 ;  /* 0x8000008c9df97221 */ /* 0x000fc80000010000 */
[C---:B------:R-:W-:Y:S01]  /*41c0*/  FMUL.FTZ R144, R156.reuse, R249 ;  /* 0x000000f99c907220 */ /* 0x040fe20000410000 */
[----:B------:R-:W-:Y:S01]  /*41d0*/  FMUL.FTZ R249, R156, R251 ;  /* 0x000000fb9cf97220 */ /* 0x000fe20000410000 */
[----:B0-----:R-:W-:-:S04]  /*41e0*/  IMAD.WIDE.U32 R206, R31, 0x10, R206 ;  /* 0x000000101fce7825 */ /* 0x001fc800078e00ce */
[C---:B------:R-:W-:Y:S01]  /*41f0*/  F2FP.F16.F32.PACK_AB R140, R249.reuse, R144 ;  /* 0x00000090f98c723e */ /* 0x040fe200000000ff */
[-C--:B------:R-:W-:Y:S01]  /*4200*/  FMUL.FTZ R144, R144, R150.reuse ;  /* 0x0000009690907220 */ /* 0x080fe20000410000 */
[----:B------:R-:W-:-:S03]  /*4210*/  FMUL.FTZ R249, R249, R150 ;  /* 0x00000096f9f97220 */ /* 0x000fc60000410000 */
[----:B------:R0:W-:Y:S01]  /*4220*/  STG.E.128 desc[UR6][R206.64], R140 ;  /* 0x0000008cce007986 */ /* 0x0001e2000c101d06 */
[----:B------:R-:W-:Y:S01]  /*4230*/  FMUL.FTZ R144, R144, UR14 ;  /* 0x0000000e90907c20 */ /* 0x000fe20008410000 */
[----:B------:R-:W-:-:S04]  /*4240*/  FMUL.FTZ R249, R249, UR14 ;  /* 0x0000000ef9f97c20 */ /* 0x000fc80008410000 */
[----:B------:R-:W-:Y:S02]  /*4250*/  FSEL R144, R144, RZ, P4 ;  /* 0x000000ff90907208 */ /* 0x000fe40002000000 */
[----:B------:R-:W-:-:S04]  /*4260*/  FSEL R249, R249, RZ, P6 ;  /* 0x000000fff9f97208 */ /* 0x000fc80003000000 */
[----:B------:R-:W-:Y:S01]  /*4270*/  F2FP.F16.F32.PACK_AB R144, R249, R144 ;  /* 0x00000090f990723e */ /* 0x000fe200000000ff */
[----:B0-----:R-:W0:Y:S02]  /*4280*/  LDC.64 R140, c[0x0][0x468] ;  /* 0x00011a00ff8c7b82 */ /* 0x001e240000000a00 */
[C---:B0-----:R-:W-:Y:S01]  /*4290*/  IMAD.WIDE.U32 R140, R31.reuse, 0x10, R140 ;  /* 0x000000101f8c7825 */ /* 0x041fe200078e008c */
[----:B------:R-:W-:-:S04]  /*42a0*/  IADD3 R31, PT, PT, R31, 0x20, RZ ;  /* 0x000000201f1f7810 */ /* 0x000fc80007ffe0ff */
[----:B------:R0:W-:Y:S03]  /*42b0*/  STG.E.128 desc[UR6][R140.64], R144 ;  /* 0x000000908c007986 */ /* 0x0001e6000c101d06 */
.L_x_13194:
[----:B------:R-:W-:Y:S05]  /*42c0*/  BSYNC.RECONVERGENT B2 ;  /* 0x0000000000027941 */ /* 0x000fea0003800200 */
.L_x_13193:
        /* <DEDUP_REMOVED lines=28> */
[----:B------:R-:W-:-:S03]  /*4490*/  F2FP.F16.F32.PACK_AB R140, R207, R147 ;  /* 0x00000093cf8c723e */ /* 0x000fc600000000ff */
[----:B------:R-:W-:Y:S01]  /*44a0*/  FMUL.FTZ R147, R147, R150 ;  /* 0x0000009693937220 */ /* 0x000fe20000410000 */
[----:B------:R-:W-:Y:S01]  /*44b0*/  F2FP.F16.F32.PACK_AB R141, R206, R146 ;  /* 0x00000092ce8d723e */ /* 0x000fe200000000ff */
[-C--:B------:R-:W-:Y:S01]  /*44c0*/  FMUL.FTZ R146, R146, R150.reuse ;  /* 0x0000009692927220 */ /* 0x080fe20000410000 */
[----:B------:R-:W-:Y:S01]  /*44d0*/  F2FP.F16.F32.PACK_AB R142, R250, R249 ;  /* 0x000000f9fa8e723e */ /* 0x000fe200000000ff */
[-C--:B------:R-:W-:Y:S01]  /*44e0*/  FMUL.FTZ R249, R249, R150.reuse ;  /* 0x00000096f9f97220 */ /* 0x080fe20000410000 */
[----:B------:R-:W-:Y:S01]  /*44f0*/  F2FP.F16.F32.PACK_AB R143, R252, R251 ;  /* 0x000000fbfc8f723e */ /* 0x000fe200000000ff */
        /* <DEDUP_REMOVED lines=26> */
[----:B------:R-:W-:Y:S02]  /*46a0*/  F2FP.F16.F32.PACK_AB R142, R141, R142 ;  /* 0x0000008e8d8e723e */ /* 0x000fe400000000ff */
[----:B------:R-:W-:-:S02]  /*46b0*/  FSEL R141, R146, RZ, P6 ;  /* 0x000000ff928d7208 */ /* 0x000fc40003000000 */
        /* <DEDUP_REMOVED lines=8> */
[----:B------:R-:W-:Y:S02]  /*4740*/  F2FP.F16.F32.PACK_AB R140, R207, R140 ;  /* 0x0000008ccf8c723e */ /* 0x000fe400000000ff */
[----:B------:R-:W-:-:S03]  /*4750*/  IADD3 R31, PT, PT, R31, 0x20, RZ ;  /* 0x000000201f1f7810 */ /* 0x000fc60007ffe0ff */
[----:B------:R1:W-:Y:S04]  /*4760*/  STG.E.128 desc[UR6][R144.64], R140 ;  /* 0x0000008c90007986 */ /* 0x0003e8000c101d06 */
.L_x_13196:
[----:B------:R-:W-:Y:S05]  /*4770*/  BSYNC.RECONVERGENT B2 ;  /* 0x0000000000027941 */ /* 0x000fea0003800200 */
.L_x_13195:
        /* <DEDUP_REMOVED lines=63> */
[----:B------:R-:W-:-:S02]  /*4b70*/  F2FP.F16.F32.PACK_AB R142, R141, R142 ;  /* 0x0000008e8d8e723e */ /* 0x000fc400000000ff */
[----:B------:R-:W-:Y:S02]  /*4b80*/  FSEL R141, R146, RZ, P4 ;  /* 0x000000ff928d7208 */ /* 0x000fe40002000000 */
[----:B------:R-:W-:Y:S02]  /*4b90*/  FSEL R146, R147, RZ, P6 ;  /* 0x000000ff93927208 */ /* 0x000fe40003000000 */
[----:B------:R-:W-:Y:S02]  /*4ba0*/  FSEL R140, R207, RZ, P2 ;  /* 0x000000ffcf8c7208 */ /* 0x000fe40001000000 */
[----:B------:R-:W-:Y:S02]  /*4bb0*/  FSEL R147, R206, RZ, P3 ;  /* 0x000000ffce937208 */ /* 0x000fe40001800000 */
[----:B------:R-:W-:Y:S01]  /*4bc0*/  F2FP.F16.F32.PACK_AB R143, R252, R143 ;  /* 0x0000008ffc8f723e */ /* 0x000fe200000000ff */
[----:B0-----:R-:W-:Y:S01]  /*4bd0*/  IMAD.WIDE.U32 R144, R31, 0x10, R144 ;  /* 0x000000101f907825 */ /* 0x001fe200078e0090 */
[----:B------:R-:W-:-:S02]  /*4be0*/  F2FP.F16.F32.PACK_AB R141, R146, R141 ;  /* 0x0000008d928d723e */ /* 0x000fc400000000ff */
[----:B------:R-:W-:Y:S02]  /*4bf0*/  F2FP.F16.F32.PACK_AB R140, R147, R140 ;  /* 0x0000008c938c723e */ /* 0x000fe400000000ff */
[----:B------:R-:W-:-:S03]  /*4c00*/  IADD3 R31, PT, PT, R31, 0x20, RZ ;  /* 0x000000201f1f7810 */ /* 0x000fc60007ffe0ff */
[----:B------:R2:W-:Y:S04]  /*4c10*/  STG.E.128 desc[UR6][R144.64], R140 ;  /* 0x0000008c90007986 */ /* 0x0005e8000c101d06 */
.L_x_13198:
[----:B------:R-:W-:Y:S05]  /*4c20*/  BSYNC.RECONVERGENT B2 ;  /* 0x0000000000027941 */ /* 0x000fea0003800200 */
.L_x_13197:
        /* <DEDUP_REMOVED lines=74> */
.L_x_13200:
[----:B------:R-:W-:Y:S05]  /*50d0*/  BSYNC.RECONVERGENT B2 ;  /* 0x0000000000027941 */ /* 0x000fea0003800200 */
.L_x_13199:
[----:B------:R-:W-:Y:S05]  /*50e0*/  @!P0 BRA `(.L_x_13192) ;  /* 0x0000003400888947 */ /* 0x000fea0003800000 */
[-CC-:B0-----:R-:W-:Y:S01]  /*50f0*/  FFMA.FTZ R146, R172, R164.reuse, R163.reuse ;  /* 0x000000a4ac927223 */ /* 0x181fe200000100a3 */
[-CC-:B-123--:R-:W-:Y:S01]  /*5100*/  FFMA.FTZ R144, R205, R164.reuse, R163.reuse ;  /* 0x000000a4cd907223 */ /* 0x18efe200000100a3 */
        /* <DEDUP_REMOVED lines=24> */
[C---:B------:R-:W-:Y:S01]  /*5290*/  F2FP.F16.F32.PACK_AB R140, R164.reuse, R207 ;  /* 0x000000cfa48c723e */ /* 0x040fe200000000ff */
[-C--:B------:R-:W-:Y:S01]  /*52a0*/  FMUL.FTZ R147, R164, R150.reuse ;  /* 0x00000096a4937220 */ /* 0x080fe20000410000 */
[C---:B------:R-:W-:Y:S01]  /*52b0*/  F2FP.F16.F32.PACK_AB R141, R163.reuse, R141 ;  /* 0x0000008da38d723e */ /* 0x040fe200000000ff */
[-C--:B------:R-:W-:Y:S01]  /*52c0*/  FMUL.FTZ R163, R163, R150.reuse ;  /* 0x00000096a3a37220 */ /* 0x080fe20000410000 */
[-C--:B------:R-:W-:Y:S01]  /*52d0*/  FMUL.FTZ R206, R142, R150.reuse ;  /* 0x000000968ece7220 */ /* 0x080fe20000410000 */
[-C--:B------:R-:W-:Y:S01]  /*52e0*/  FMUL.FTZ R164, R145, R150.reuse ;  /* 0x0000009691a47220 */ /* 0x080fe20000410000 */
[----:B------:R-:W-:Y:S01]  /*52f0*/  FMUL.FTZ R207, R143, R150 ;  /* 0x000000968fcf7220 */ /* 0x000fe20000410000 */
[----:B------:R-:W-:Y:S01]  /*5300*/  F2FP.F16.F32.PACK_AB R142, R145, R142 ;  /* 0x0000008e918e723e */ /* 0x000fe200000000ff */
[----:B------:R-:W-:Y:S01]  /*5310*/  FMUL.FTZ R150, R144, R150 ;  /* 0x0000009690967220 */ /* 0x000fe20000410000 */
[----:B------:R-:W-:Y:S01]  /*5320*/  F2FP.F16.F32.PACK_AB R143, R143, R144 ;  /* 0x000000908f8f723e */ /* 0x000fe200000000ff */
[----:B------:R-:W-:Y:S01]  /*5330*/  FMUL.FTZ R207, R207, UR14 ;  /* 0x0000000ecfcf7c20 */ /* 0x000fe20008410000 */
[----:B------:R-:W0:Y:S01]  /*5340*/  LDC.64 R144, c[0x0][0x478] ;  /* 0x00011e00ff907b82 */ /* 0x000e220000000a00 */
[----:B------:R-:W-:Y:S01]  /*5350*/  ISETP.GE.U32.AND P0, PT, R148, RZ, PT ;  /* 0x000000ff9400720c */ /* 0x000fe20003f06070 */
        /* <DEDUP_REMOVED lines=18> */
[----:B------:R-:W-:Y:S02]  /*5480*/  FSEL R142, R206, RZ, P0 ;  /* 0x000000ffce8e7208 */ /* 0x000fe40000000000 */
[----:B------:R-:W-:Y:S02]  /*5490*/  FSEL R141, R164, RZ, P1 ;  /* 0x000000ffa48d7208 */ /* 0x000fe40000800000 */
[C---:B------:R-:W-:Y:S02]  /*54a0*/  LOP3.LUT P0, RZ, R148.reuse, 0xff, RZ, 0xc0, !PT ;  /* 0x000000ff94ff7812 */ /* 0x040fe4000780c0ff */
[----:B------:R-:W-:Y:S02]  /*54b0*/  LOP3.LUT P1, RZ, R148, 0xff00, RZ, 0xc0, !PT ;  /* 0x0000ff0094ff7812 */ /* 0x000fe4000782c0ff */
[----:B------:R-:W-:-:S02]  /*54c0*/  F2FP.F16.F32.PACK_AB R143, R207, R150 ;  /* 0x00000096cf8f723e */ /* 0x000fc400000000ff */
[----:B------:R-:W-:Y:S02]  /*54d0*/  F2FP.F16.F32.PACK_AB R142, R141, R142 ;  /* 0x0000008e8d8e723e */ /* 0x000fe400000000ff */
[----:B------:R-:W-:Y:S02]  /*54e0*/  FSEL R141, R156, RZ, P2 ;  /* 0x000000ff9c8d7208 */ /* 0x000fe40001000000 */
[----:B------:R-:W-:Y:S02]  /*54f0*/  FSEL R150, R163, RZ, P3 ;  /* 0x000000ffa3967208 */ /* 0x000fe40001800000 */
[----:B------:R-:W-:Y:S02]  /*5500*/  FSEL R140, R146, RZ, P0 ;  /* 0x000000ff928c7208 */ /* 0x000fe40000000000 */
[----:B------:R-:W-:Y:S02]  /*5510*/  FSEL R147, R147, RZ, P1 ;  /* 0x000000ff93937208 */ /* 0x000fe40000800000 */
[----:B------:R-:W-:-:S02]  /*5520*/  F2FP.F16.F32.PACK_AB R141, R150, R141 ;  /* 0x0000008d968d723e */ /* 0x000fc400000000ff */
[----:B------:R-:W-:Y:S01]  /*5530*/  F2FP.F16.F32.PACK_AB R140, R147, R140 ;  /* 0x0000008c938c723e */ /* 0x000fe200000000ff */
[----:B0-----:R-:W-:-:S05]  /*5540*/  IMAD.WIDE.U32 R144, R31, 0x10, R144 ;  /* 0x000000101f907825 */ /* 0x001fca00078e0090 */
[----:B------:R0:W-:Y:S01]  /*5550*/  STG.E.128 desc[UR6][R144.64], R140 ;  /* 0x0000008c90007986 */ /* 0x0001e2000c101d06 */
[----:B------:R-:W-:Y:S05]  /*5560*/  BRA `(.L_x_13192) ;  /* 0x0000003000687947 */ /* 0x000fea0003800000 */
.L_x_13182:
[----:B------:R-:W-:-:S04]  /*5570*/  UISETP.NE.U32.AND UP0, UPT, UR12, URZ, UPT ;  /* 0x000000ff0c00728c */ /* 0x000fc8000bf05070 */
[----:B------:R-:W-:-:S09]  /*5580*/  UISETP.NE.AND.EX UP0, UPT, UR13, URZ, UPT, UP0 ;  /* 0x000000ff0d00728c */ /* 0x000fd2000bf05300 */
[----:B------:R-:W-:Y:S05]  /*5590*/  BRA.U UP0, `(.L_x_13201) ;  /* 0x0000001500ec7547 */ /* 0x000fea000b800000 */
[----:B------:R-:W-:Y:S01]  /*55a0*/  ISETP.GT.U32.AND P4, PT, R2, 0x1f, PT ;  /* 0x0000001f0200780c */ /* 0x000fe20003f84070 */
[----:B------:R-:W-:-:S12]  /*55b0*/  BSSY.RECONVERGENT B2, `(.L_x_13202) ;  /* 0x000004b000027945 */ /* 0x000fd80003800200 */
[----:B------:R-:W-:Y:S05]  /*55c0*/  @!P4 BRA `(.L_x_13203) ;  /* 0x000000040024c947 */ /* 0x000fea0003800000 */
[-CC-:B------:R-:W-:Y:S01]  /*55d0*/  FFMA.FTZ R141, R6, R164.reuse, R163.reuse ;  /* 0x000000a4068d7223 */ /* 0x180fe200000100a3 */
[----:B------:R-:W-:Y:S01]  /*55e0*/  FFMA.FTZ R140, R5, R164, R163 ;  /* 0x000000a4058c7223 */ /* 0x000fe200000100a3 */
[--C-:B------:R-:W-:Y:S01]  /*55f0*/  HADD2.F32 R143, -RZ, R123.reuse.H1_H1 ;  /* 0x3000007bff8f7230 */ /* 0x100fe20000004100 */
[----:B------:R-:W-:Y:S01]  /*5600*/  ISETP.GE.U32.AND P4, PT, R32, RZ, PT ;  /* 0x000000ff2000720c */ /* 0x000fe20003f86070 */
[----:B------:R-:W-:Y:S01]  /*5610*/  FADD.FTZ R142, R198, -R141 ;  /* 0x8000008dc68e7221 */ /* 0x000fe20000010000 */
[----:B------:R-:W-:Y:S02]  /*5620*/  HADD2.F32 R141, -RZ, R123.H0_H0 ;  /* 0x2000007bff8d7230 */ /* 0x000fe40000004100 */
[----:B------:R-:W-:Y:S01]  /*5630*/  FADD.FTZ R140, R199, -R140 ;  /* 0x8000008cc78c7221 */ /* 0x000fe20000010000 */
[----:B------:R-:W-:Y:S01]  /*5640*/  LOP3.LUT P6, RZ, R33, 0xff0000, RZ, 0xc0, !PT ;  /* 0x00ff000021ff7812 */ /* 0x000fe200078cc0ff */
[----:B-----5:R-:W-:Y:S01]  /*5650*/  FFMA.FTZ R147, R156, R142, R143 ;  /* 0x0000008e9c937223 */ /* 0x020fe2000001008f */
[----:B------:R-:W-:-:S02]  /*5660*/  HADD2.F32 R143, -RZ, R122.H1_H1 ;  /* 0x3000007aff8f7230 */ /* 0x000fc40000004100 */
[----:B------:R-:W-:Y:S01]  /*5670*/  FFMA.FTZ R145, R156, R140, R141 ;  /* 0x0000008c9c917223 */ /* 0x000fe2000001008d */
[-CC-:B------:R-:W-:Y:S01]  /*5680*/  FFMA.FTZ R141, R4, R164.reuse, R163.reuse ;  /* 0x000000a4048d7223 */ /* 0x180fe200000100a3 */
[----:B------:R-:W-:Y:S01]  /*5690*/  FFMA.FTZ R140, R3, R164, R163 ;  /* 0x000000a4038c7223 */ /* 0x000fe200000100a3 */
[-C--:B------:R-:W-:Y:S01]  /*56a0*/  FMUL.FTZ R147, R147, R150.reuse ;  /* 0x0000009693937220 */ /* 0x080fe20000410000 */
[----:B------:R-:W-:Y:S01]  /*56b0*/  FMUL.FTZ R145, R145, R150 ;  /* 0x0000009691917220 */ /* 0x000fe20000410000 */
[----:B------:R-:W-:Y:S01]  /*56c0*/  FADD.FTZ R142, R200, -R141 ;  /* 0x8000008dc88e7221 */ /* 0x000fe20000010000 */
[----:B------:R-:W-:Y:S02]  /*56d0*/  HADD2.F32 R141, -RZ, R122.H0_H0 ;  /* 0x2000007aff8d7230 */ /* 0x000fe40000004100 */
[----:B------:R-:W-:Y:S01]  /*56e0*/  FADD.FTZ R140, R201, -R140 ;  /* 0x8000008cc98c7221 */ /* 0x000fe20000010000 */
[----:B------:R-:W-:Y:S01]  /*56f0*/  FMUL.FTZ R145, R145, UR14 ;  /* 0x0000000e91917c20 */ /* 0x000fe20008410000 */
[C---:B------:R-:W-:Y:S01]  /*5700*/  FFMA.FTZ R143, R156.reuse, R142, R143 ;  /* 0x0000008e9c8f7223 */ /* 0x040fe2000001008f */
[----:B------:R-:W-:Y:S01]  /*5710*/  FMUL.FTZ R147, R147, UR14 ;  /* 0x0000000e93937c20 */ /* 0x000fe20008410000 */
[----:B------:R-:W-:Y:S01]  /*5720*/  FFMA.FTZ R141, R156, R140, R141 ;  /* 0x0000008c9c8d7223 */ /* 0x000fe2000001008d */
[----:B------:R-:W-:Y:S01]  /*5730*/  ISETP.GE.U32.AND.EX P4, PT, R33, 0x1000000, PT, P4 ;  /* 0x010000002100780c */ /* 0x000fe20003f86140 */
[-C--:B------:R-:W-:Y:S01]  /*5740*/  FMUL.FTZ R143, R143, R150.reuse ;  /* 0x000000968f8f7220 */ /* 0x080fe20000410000 */
[----:B------:R-:W-:Y:S01]  /*5750*/  FSEL R145, R145, RZ, P6 ;  /* 0x000000ff91917208 */ /* 0x000fe20003000000 */
[----:B------:R-:W-:Y:S01]  /*5760*/  FMUL.FTZ R141, R141, R150 ;  /* 0x000000968d8d7220 */ /* 0x000fe20000410000 */
[----:B------:R-:W-:Y:S01]  /*5770*/  FSEL R140, R147, RZ, P4 ;  /* 0x000000ff938c7208 */ /* 0x000fe20002000000 */
[----:B------:R-:W-:Y:S01]  /*5780*/  FMUL.FTZ R143, R143, UR14 ;  /* 0x0000000e8f8f7c20 */ /* 0x000fe20008410000 */
[----:B------:R-:W-:Y:S01]  /*5790*/  LOP3.LUT P6, RZ, R33, 0xff, RZ, 0xc0, !PT ;  /* 0x000000ff21ff7812 */ /* 0x000fe200078cc0ff */
[----:B------:R-:W-:Y:S01]  /*57a0*/  FMUL.FTZ R141, R141, UR14 ;  /* 0x0000000e8d8d7c20 */ /* 0x000fe20008410000 */
[----:B------:R-:W-:Y:S01]  /*57b0*/  LOP3.LUT P4, RZ, R33, 0xff00, RZ, 0xc0, !PT ;  /* 0x0000ff0021ff7812 */ /* 0x000fe2000788c0ff */
[----:B------:R-:W-:Y:S01]  /*57c0*/  FFMA.FTZ R147, R153, R164, R163 ;  /* 0x000000a499937223 */ /* 0x000fe200000100a3 */
[----:B------:R-:W-:-:S02]  /*57d0*/  HADD2.F32 R207, -RZ, R120.H1_H1 ;  /* 0x30000078ffcf7230 */ /* 0x000fc40000004100 */
[----:B------:R-:W-:Y:S02]  /*57e0*/  FSEL R141, R141, RZ, P6 ;  /* 0x000000ff8d8d7208 */ /* 0x000fe40003000000 */
[----:B------:R-:W-:Y:S02]  /*57f0*/  FSEL R142, R143, RZ, P4 ;  /* 0x000000ff8f8e7208 */ /* 0x000fe40002000000 */
[----:B------:R-:W-:Y:S01]  /*5800*/  F2FP.F16.F32.PACK_AB R143, R140, R145 ;  /* 0x000000918c8f723e */ /* 0x000fe200000000ff */
[-CC-:B------:R-:W-:Y:S01]  /*5810*/  FFMA.FTZ R140, R152, R164.reuse, R163.reuse ;  /* 0x000000a4988c7223 */ /* 0x180fe200000100a3 */
[----:B------:R-:W-:Y:S01]  /*5820*/  F2FP.F16.F32.PACK_AB R142, R142, R141 ;  /* 0x0000008d8e8e723e */ /* 0x000fe200000000ff */
[----:B------:R-:W-:Y:S01]  /*5830*/  FFMA.FTZ R141, R151, R164, R163 ;  /* 0x000000a4978d7223 */ /* 0x000fe200000100a3 */
[--C-:B------:R-:W-:Y:S02]  /*5840*/  HADD2.F32 R145, -RZ, R121.reuse.H0_H0 ;  /* 0x20000079ff917230 */ /* 0x100fe40000004100 */
[----:B------:R-:W-:Y:S01]  /*5850*/  FADD.FTZ R140, R203, -R140 ;  /* 0x8000008ccb8c7221 */ /* 0x000fe20000010000 */
[----:B------:R-:W-:Y:S01]  /*5860*/  LOP3.LUT P4, RZ, R32, 0xff0000, RZ, 0xc0, !PT ;  /* 0x00ff000020ff7812 */ /* 0x000fe2000788c0ff */
[----:B------:R-:W-:Y:S01]  /*5870*/  FADD.FTZ R144, R202, -R141 ;  /* 0x8000008dca907221 */ /* 0x000fe20000010000 */
[----:B------:R-:W-:-:S02]  /*5880*/  HADD2.F32 R141, -RZ, R121.H1_H1 ;  /* 0x30000079ff8d7230 */ /* 0x000fc40000004100 */
[----:B------:R-:W-:Y:S01]  /*5890*/  FFMA.FTZ R145, R156, R140, R145 ;  /* 0x0000008c9c917223 */ /* 0x000fe20000010091 */
[----:B------:R-:W-:Y:S01]  /*58a0*/  FFMA.FTZ R140, R0, R164, R163 ;  /* 0x000000a4008c7223 */ /* 0x000fe200000100a3 */
[----:B------:R-:W-:Y:S01]  /*58b0*/  LOP3.LUT P6, RZ, R32, 0xff000000, RZ, 0xc0, !PT ;  /* 0xff00000020ff7812 */ /* 0x000fe200078cc0ff */
[----:B------:R-:W-:Y:S01]  /*58c0*/  FFMA.FTZ R141, R156, R144, R141 ;  /* 0x000000909c8d7223 */ /* 0x000fe2000001008d */
[----:B------:R-:W-:Y:S01]  /*58d0*/  FADD.FTZ R144, R204, -R147 ;  /* 0x80000093cc907221 */ /* 0x000fe20000010000 */
[----:B------:R-:W-:Y:S02]  /*58e0*/  HADD2.F32 R147, -RZ, R120.H0_H0 ;  /* 0x20000078ff937230 */ /* 0x000fe40000004100 */
[----:B------:R-:W-:Y:S01]  /*58f0*/  FADD.FTZ R140, R157, -R140 ;  /* 0x8000008c9d8c7221 */ /* 0x000fe20000010000 */
[----:B------:R-:W-:Y:S01]  /*5900*/  FMUL.FTZ R141, R141, R150 ;  /* 0x000000968d8d7220 */ /* 0x000fe20000410000 */
[C---:B------:R-:W-:Y:S02]  /*5910*/  FFMA.FTZ R207, R156.reuse, R144, R207 ;  /* 0x000000909ccf7223 */ /* 0x040fe400000100cf */
[----:B------:R-:W-:Y:S01]  /*5920*/  FFMA.FTZ R147, R156, R140, R147 ;  /* 0x0000008c9c937223 */ /* 0x000fe20000010093 */
[-C--:B------:R-:W-:Y:S01]  /*5930*/  FMUL.FTZ R140, R145, R150.reuse ;  /* 0x00000096918c7220 */ /* 0x080fe20000410000 */
[----:B------:R-:W-:Y:S01]  /*5940*/  FMUL.FTZ R146, R141, UR14 ;  /* 0x0000000e8d927c20 */ /* 0x000fe20008410000 */
[----:B------:R-:W0:Y:S01]  /*5950*/  LDC.64 R144, c[0x0][0x468] ;  /* 0x00011a00ff907b82 */ /* 0x000e220000000a00 */
[-C--:B------:R-:W-:Y:S01]  /*5960*/  FMUL.FTZ R147, R147, R150.reuse ;  /* 0x0000009693937220 */ /* 0x080fe20000410000 */
[----:B------:R-:W-:Y:S01]  /*5970*/  FMUL.FTZ R140, R140, UR14 ;  /* 0x0000000e8c8c7c20 */ /* 0x000fe20008410000 */
        /* <DEDUP_REMOVED lines=8> */
[----:B------:R-:W-:Y:S02]  /*5a00*/  FSEL R207, R207, RZ, P4 ;  /* 0x000000ffcfcf7208 */ /* 0x000fe40002000000 */
[----:B------:R-:W-:Y:S02]  /*5a10*/  F2FP.F16.F32.PACK_AB R141, R146, R141 ;  /* 0x0000008d928d723e */ /* 0x000fe400000000ff */
[----:B------:R-:W-:Y:S01]  /*5a20*/  F2FP.F16.F32.PACK_AB R140, R207, R140 ;  /* 0x0000008ccf8c723e */ /* 0x000fe200000000ff */
[C---:B0-----:R-:W-:Y:S01]  /*5a30*/  IMAD.WIDE.U32 R144, R31.reuse, 0x10, R144 ;  /* 0x000000101f907825 */ /* 0x041fe200078e0090 */
[----:B------:R-:W-:-:S04]  /*5a40*/  IADD3 R31, PT, PT, R31, 0x20, RZ ;  /* 0x000000201f1f7810 */ /* 0x000fc80007ffe0ff */
[----:B------:R0:W-:Y:S03]  /*5a50*/  STG.E.128 desc[UR6][R144.64], R140 ;  /* 0x0000008c90007986 */ /* 0x0001e6000c101d06 */
.L_x_13203:
[----:B------:R-:W-:Y:S05]  /*5a60*/  BSYNC.RECONVERGENT B2 ;  /* 0x0000000000027941 */ /* 0x000fea0003800200 */
.L_x_13202:
[----:B------:R-:W-:Y:S04]  /*5a70*/  BSSY.RECONVERGENT B2, `(.L_x_13204) ;  /* 0x000004b000027945 */ /* 0x000fe80003800200 */
[----:B------:R-:W-:Y:S05]  /*5a80*/  @!P3 BRA `(.L_x_13205) ;  /* 0x000000040024b947 */ /* 0x000fea0003800000 */
[-CC-:B0-----:R-:W-:Y:S01]  /*5a90*/  FFMA.FTZ R141, R14, R164.reuse, R163.reuse ;  /* 0x000000a40e8d7223 */ /* 0x181fe200000100a3 */
[----:B------:R-:W-:Y:S01]  /*5aa0*/  FFMA.FTZ R140, R13, R164, R163 ;  /* 0x000000a40d8c7223 */ /* 0x000fe200000100a3 */
[--C-:B------:R-:W-:Y:S01]  /*5ab0*/  HADD2.F32 R143, -RZ, R127.reuse.H1_H1 ;  /* 0x3000007fff8f7230 */ /* 0x100fe20000004100 */
[----:B------:R-:W-:Y:S01]  /*5ac0*/  LOP3.LUT P4, RZ, R35, 0xff0000, RZ, 0xc0, !PT ;  /* 0x00ff000023ff7812 */ /* 0x000fe2000788c0ff */
[----:B------:R-:W-:Y:S01]  /*5ad0*/  FADD.FTZ R142, R190, -R141 ;  /* 0x8000008dbe8e7221 */ /* 0x000fe20000010000 */
[----:B------:R-:W-:Y:S02]  /*5ae0*/  HADD2.F32 R141, -RZ, R127.H0_H0 ;  /* 0x2000007fff8d7230 */ /* 0x000fe40000004100 */
[----:B------:R-:W-:Y:S01]  /*5af0*/  FADD.FTZ R140, R191, -R140 ;  /* 0x8000008cbf8c7221 */ /* 0x000fe20000010000 */
[----:B------:R-:W-:Y:S01]  /*5b00*/  ISETP.GE.U32.AND P3, PT, R34, RZ, PT ;  /* 0x000000ff2200720c */ /* 0x000fe20003f66070 */
        /* <DEDUP_REMOVED lines=12> */
[----:B------:R-:W-:Y:S01]  /*5bd0*/  LOP3.LUT P6, RZ, R35, 0xff, RZ, 0xc0, !PT ;  /* 0x000000ff23ff7812 */ /* 0x000fe200078cc0ff */
[----:B------:R-:W-:Y:S01]  /*5be0*/  FFMA.FTZ R141, R156, R140, R141 ;  /* 0x0000008c9c8d7223 */ /* 0x000fe2000001008d */
[----:B------:R-:W-:Y:S01]  /*5bf0*/  FMUL.FTZ R147, R147, UR14 ;  /* 0x0000000e93937c20 */ /* 0x000fe20008410000 */
[-C--:B------:R-:W-:Y:S01]  /*5c00*/  FMUL.FTZ R143, R143, R150.reuse ;  /* 0x000000968f8f7220 */ /* 0x080fe20000410000 */
[----:B------:R-:W-:Y:S01]  /*5c10*/  FSEL R145, R145, RZ, P4 ;  /* 0x000000ff91917208 */ /* 0x000fe20002000000 */
[----:B------:R-:W-:Y:S01]  /*5c20*/  FMUL.FTZ R141, R141, R150 ;  /* 0x000000968d8d7220 */ /* 0x000fe20000410000 */
[----:B------:R-:W-:Y:S01]  /*5c30*/  LOP3.LUT P4, RZ, R35, 0xff00, RZ, 0xc0, !PT ;  /* 0x0000ff0023ff7812 */ /* 0x000fe2000788c0ff */
[----:B------:R-:W-:Y:S01]  /*5c40*/  FMUL.FTZ R143, R143, UR14 ;  /* 0x0000000e8f8f7c20 */ /* 0x000fe20008410000 */
[----:B------:R-:W-:Y:S01]  /*5c50*/  ISETP.GE.U32.AND.EX P3, PT, R35, 0x1000000, PT, P3 ;  /* 0x010000002300780c */ /* 0x000fe20003f66130 */
[----:B------:R-:W-:Y:S01]  /*5c60*/  FMUL.FTZ R141, R141, UR14 ;  /* 0x0000000e8d8d7c20 */ /* 0x000fe20008410000 */
[----:B------:R-:W-:-:S02]  /*5c70*/  HADD2.F32 R249, -RZ, R124.H1_H1 ;  /* 0x3000007cfff97230 */ /* 0x000fc40000004100 */
[----:B------:R-:W-:Y:S02]  /*5c80*/  FSEL R142, R143, RZ, P4 ;  /* 0x000000ff8f8e7208 */ /* 0x000fe40002000000 */
[----:B------:R-:W-:Y:S02]  /*5c90*/  FSEL R141, R141, RZ, P6 ;  /* 0x000000ff8d8d7208 */ /* 0x000fe40003000000 */
[----:B------:R-:W-:Y:S01]  /*5ca0*/  FSEL R140, R147, RZ, P3 ;  /* 0x000000ff938c7208 */ /* 0x000fe20001800000 */
[--C-:B------:R-:W-:Y:S01]  /*5cb0*/  HADD2.F32 R147, -RZ, R125.reuse.H1_H1 ;  /* 0x3000007dff937230 */ /* 0x100fe20000004100 */
[----:B------:R-:W-:Y:S01]  /*5cc0*/  F2FP.F16.F32.PACK_AB R142, R142, R141 ;  /* 0x0000008d8e8e723e */ /* 0x000fe200000000ff */
[-CC-:B------:R-:W-:Y:S01]  /*5cd0*/  FFMA.FTZ R141, R10, R164.reuse, R163.reuse ;  /* 0x000000a40a8d7223 */ /* 0x180fe200000100a3 */
[----:B------:R-:W-:Y:S01]  /*5ce0*/  F2FP.F16.F32.PACK_AB R143, R140, R145 ;  /* 0x000000918c8f723e */ /* 0x000fe200000000ff */
[-CC-:B------:R-:W-:Y:S01]  /*5cf0*/  FFMA.FTZ R140, R9, R164.reuse, R163.reuse ;  /* 0x000000a4098c7223 */ /* 0x180fe200000100a3 */
[----:B------:R-:W-:Y:S01]  /*5d00*/  FFMA.FTZ R145, R8, R164, R163 ;  /* 0x000000a408917223 */ /* 0x000fe200000100a3 */
[----:B------:R-:W-:Y:S01]  /*5d10*/  FADD.FTZ R144, R194, -R141 ;  /* 0x8000008dc2907221 */ /* 0x000fe20000010000 */
[----:B------:R-:W-:-:S02]  /*5d20*/  HADD2.F32 R141, -RZ, R125.H0_H0 ;  /* 0x2000007dff8d7230 */ /* 0x000fc40000004100 */
[----:B------:R-:W-:Y:S01]  /*5d30*/  FADD.FTZ R140, R195, -R140 ;  /* 0x8000008cc38c7221 */ /* 0x000fe20000010000 */
[----:B------:R-:W-:Y:S01]  /*5d40*/  LOP3.LUT P6, RZ, R34, 0xff0000, RZ, 0xc0, !PT ;  /* 0x00ff000022ff7812 */ /* 0x000fe200078cc0ff */
[----:B------:R-:W-:Y:S01]  /*5d50*/  FFMA.FTZ R147, R156, R144, R147 ;  /* 0x000000909c937223 */ /* 0x000fe20000010093 */
[----:B------:R-:W-:Y:S01]  /*5d60*/  FADD.FTZ R144, R196, -R145 ;  /* 0x80000091c4907221 */ /* 0x000fe20000010000 */
[C---:B------:R-:W-:Y:S01]  /*5d70*/  FFMA.FTZ R141, R156.reuse, R140, R141 ;  /* 0x0000008c9c8d7223 */ /* 0x040fe2000001008d */
[----:B------:R-:W-:Y:S01]  /*5d80*/  FFMA.FTZ R140, R7, R164, R163 ;  /* 0x000000a4078c7223 */ /* 0x000fe200000100a3 */
[----:B------:R-:W-:Y:S02]  /*5d90*/  HADD2.F32 R145, -RZ, R124.H0_H0 ;  /* 0x2000007cff917230 */ /* 0x000fe40000004100 */
[C---:B------:R-:W-:Y:S01]  /*5da0*/  FFMA.FTZ R249, R156.reuse, R144, R249 ;  /* 0x000000909cf97223 */ /* 0x040fe200000100f9 */
[-C--:B------:R-:W-:Y:S01]  /*5db0*/  FMUL.FTZ R141, R141, R150.reuse ;  /* 0x000000968d8d7220 */ /* 0x080fe20000410000 */
[----:B------:R-:W-:Y:S01]  /*5dc0*/  FADD.FTZ R140, R197, -R140 ;  /* 0x8000008cc58c7221 */ /* 0x000fe20000010000 */
[-C--:B------:R-:W-:Y:S01]  /*5dd0*/  FMUL.FTZ R147, R147, R150.reuse ;  /* 0x0000009693937220 */ /* 0x080fe20000410000 */
[----:B------:R-:W-:Y:S01]  /*5de0*/  FMUL.FTZ R249, R249, R150 ;  /* 0x00000096f9f97220 */ /* 0x000fe20000410000 */
[----:B------:R-:W-:Y:S01]  /*5df0*/  FMUL.FTZ R141, R141, UR14 ;  /* 0x0000000e8d8d7c20 */ /* 0x000fe20008410000 */
[----:B------:R-:W-:Y:S01]  /*5e00*/  FFMA.FTZ R207, R156, R140, R145 ;  /* 0x0000008c9ccf7223 */ /* 0x000fe20000010091 */
[----:B------:R-:W-:Y:S01]  /*5e10*/  FMUL.FTZ R147, R147, UR14 ;  /* 0x0000000e93937c20 */ /* 0x000fe20008410000 */
[----:B------:R-:W0:Y:S01]  /*5e20*/  LDC.64 R144, c[0x0][0x468] ;  /* 0x00011a00ff907b82 */ /* 0x000e220000000a00 */
[----:B------:R-:W-:Y:S01]  /*5e30*/  FMUL.FTZ R249, R249, UR14 ;  /* 0x0000000ef9f97c20 */ /* 0x000fe20008410000 */
[----:B------:R-:W-:Y:S01]  /*5e40*/  FMUL.FTZ R207, R207, R150 ;  /* 0x00000096cfcf7220 */ /* 0x000fe20000410000 */
[----:B------:R-:W-:-:S02]  /*5e50*/  FSEL R141, R141, RZ, P6 ;  /* 0x000000ff8d8d7208 */ /* 0x000fc40003000000 */
[C---:B------:R-:W-:Y:S01]  /*5e60*/  LOP3.LUT P3, RZ, R34.reuse, 0xff000000, RZ, 0xc0, !PT ;  /* 0xff00000022ff7812 */ /* 0x040fe2000786c0ff */
[----:B------:R-:W-:Y:S01]  /*5e70*/  FMUL.FTZ R207, R207, UR14 ;  /* 0x0000000ecfcf7c20 */ /* 0x000fe20008410000 */
[C---:B------:R-:W-:Y:S02]  /*5e80*/  LOP3.LUT P4, RZ, R34.reuse, 0xff00, RZ, 0xc0, !PT ;  /* 0x0000ff0022ff7812 */ /* 0x040fe4000788c0ff */
[----:B------:R-:W-:Y:S02]  /*5e90*/  LOP3.LUT P6, RZ, R34, 0xff, RZ, 0xc0, !PT ;  /* 0x000000ff22ff7812 */ /* 0x000fe400078cc0ff */
[----:B------:R-:W-:Y:S02]  /*5ea0*/  FSEL R146, R147, RZ, P3 ;  /* 0x000000ff93927208 */ /* 0x000fe40001800000 */
[----:B------:R-:W-:Y:S02]  /*5eb0*/  FSEL R249, R249, RZ, P4 ;  /* 0x000000fff9f97208 */ /* 0x000fe40002000000 */
[----:B------:R-:W-:-:S02]  /*5ec0*/  FSEL R140, R207, RZ, P6 ;  /* 0x000000ffcf8c7208 */ /* 0x000fc40003000000 */
[----:B------:R-:W-:Y:S02]  /*5ed0*/  F2FP.F16.F32.PACK_AB R141, R146, R141 ;  /* 0x0000008d928d723e */ /* 0x000fe400000000ff */
[----:B------:R-:W-:Y:S01]  /*5ee0*/  F2FP.F16.F32.PACK_AB R140, R249, R140 ;  /* 0x0000008cf98c723e */ /* 0x000fe200000000ff */
[C---:B0-----:R-:W-:Y:S01]  /*5ef0*/  IMAD.WIDE.U32 R144, R31.reuse, 0x10, R144 ;  /* 0x000000101f907825 */ /* 0x041fe200078e0090 */
[----:B------:R-:W-:-:S04]  /*5f00*/  IADD3 R31, PT, PT, R31, 0x20, RZ ;  /* 0x000000201f1f7810 */ /* 0x000fc80007ffe0ff */
[----:B------:R1:W-:Y:S03]  /*5f10*/  STG.E.128 desc[UR6][R144.64], R140 ;  /* 0x0000008c90007986 */ /* 0x0003e6000c101d06 */
.L_x_13205:
[----:B------:R-:W-:Y:S05]  /*5f20*/  BSYNC.RECONVERGENT B2 ;  /* 0x0000000000027941 */ /* 0x000fea0003800200 */
.L_x_13204:
[----:B------:R-:W-:Y:S04]  /*5f30*/  BSSY.RECONVERGENT B2, `(.L_x_13206) ;  /* 0x000004b000027945 */ /* 0x000fe80003800200 */
[----:B------:R-:W-:Y:S05]  /*5f40*/  @!P2 BRA `(.L_x_13207) ;  /* 0x000000040024a947 */ /* 0x000fea0003800000 */
[-CC-:B01----:R-:W-:Y:S01]  /*5f50*/  FFMA.FTZ R141, R22, R164.reuse, R163.reuse ;  /* 0x000000a4168d7223 */ /* 0x183fe200000100a3 */
[----:B------:R-:W-:Y:S01]  /*5f60*/  FFMA.FTZ R140, R21, R164, R163 ;  /* 0x000000a4158c7223 */ /* 0x000fe200000100a3 */
[--C-:B------:R-:W-:Y:S01]  /*5f70*/  HADD2.F32 R143, -RZ, R131.reuse.H1_H1 ;  /* 0x30000083ff8f7230 */ /* 0x100fe20000004100 */
[----:B------:R-:W-:Y:S01]  /*5f80*/  LOP3.LUT P3, RZ, R37, 0xff, RZ, 0xc0, !PT ;  /* 0x000000ff25ff7812 */ /* 0x000fe2000786c0ff */
        /* <DEDUP_REMOVED lines=14> */
[----:B------:R-:W-:Y:S01]  /*6070*/  ISETP.GE.U32.AND P2, PT, R36, RZ, PT ;  /* 0x000000ff2400720c */ /* 0x000fe20003f46070 */
[C---:B------:R-:W-:Y:S01]  /*6080*/  FFMA.FTZ R143, R156.reuse, R142, R143 ;  /* 0x0000008e9c8f7223 */ /* 0x040fe2000001008f */
[----:B------:R-:W-:Y:S01]  /*6090*/  FMUL.FTZ R145, R145, UR14 ;  /* 0x0000000e91917c20 */ /* 0x000fe20008410000 */
[----:B------:R-:W-:Y:S01]  /*60a0*/  FFMA.FTZ R141, R156, R140, R141 ;  /* 0x0000008c9c8d7223 */ /* 0x000fe2000001008d */
[----:B------:R-:W-:Y:S01]  /*60b0*/  FMUL.FTZ R147, R147, UR14 ;  /* 0x0000000e93937c20 */ /* 0x000fe20008410000 */
[-C--:B------:R-:W-:Y:S01]  /*60c0*/  FMUL.FTZ R143, R143, R150.reuse ;  /* 0x000000968f8f7220 */ /* 0x080fe20000410000 */
[----:B------:R-:W-:Y:S01]  /*60d0*/  LOP3.LUT P4, RZ, R37, 0xff0000, RZ, 0xc0, !PT ;  /* 0x00ff000025ff7812 */ /* 0x000fe2000788c0ff */
[----:B------:R-:W-:Y:S01]  /*60e0*/  FMUL.FTZ R141, R141, R150 ;  /* 0x000000968d8d7220 */ /* 0x000fe20000410000 */
[----:B------:R-:W-:Y:S01]  /*60f0*/  ISETP.GE.U32.AND.EX P2, PT, R37, 0x1000000, PT, P2 ;  /* 0x010000002500780c */ /* 0x000fe20003f46120 */
[----:B------:R-:W-:Y:S01]  /*6100*/  FMUL.FTZ R143, R143, UR14 ;  /* 0x0000000e8f8f7c20 */ /* 0x000fe20008410000 */
[----:B------:R-:W-:Y:S01]  /*6110*/  FSEL R145, R145, RZ, P4 ;  /* 0x000000ff91917208 */ /* 0x000fe20002000000 */
[----:B------:R-:W-:Y:S01]  /*6120*/  FMUL.FTZ R141, R141, UR14 ;  /* 0x0000000e8d8d7c20 */ /* 0x000fe20008410000 */
[----:B------:R-:W-:Y:S01]  /*6130*/  FSEL R140, R147, RZ, P2 ;  /* 0x000000ff938c7208 */ /* 0x000fe20001000000 */
[----:B------:R-:W-:Y:S01]  /*6140*/  HADD2.F32 R147, -RZ, R129.H1_H1 ;  /* 0x30000081ff937230 */ /* 0x000fe20000004100 */
[----:B------:R-:W-:Y:S01]  /*6150*/  FSEL R142, R143, RZ, P6 ;  /* 0x000000ff8f8e7208 */ /* 0x000fe20003000000 */
[----:B------:R-:W-:Y:S01]  /*6160*/  HADD2.F32 R207, -RZ, R128.H0_H0 ;  /* 0x20000080ffcf7230 */ /* 0x000fe20000004100 */
[----:B------:R-:W-:-:S02]  /*6170*/  FSEL R141, R141, RZ, P3 ;  /* 0x000000ff8d8d7208 */ /* 0x000fc40001800000 */
[----:B------:R-:W-:Y:S01]  /*6180*/  F2FP.F16.F32.PACK_AB R143, R140, R145 ;  /* 0x000000918c8f723e */ /* 0x000fe200000000ff */
[-CC-:B------:R-:W-:Y:S01]  /*6190*/  FFMA.FTZ R145, R16, R164.reuse, R163.reuse ;  /* 0x000000a410917223 */ /* 0x180fe200000100a3 */
[----:B------:R-:W-:Y:S01]  /*61a0*/  F2FP.F16.F32.PACK_AB R142, R142, R141 ;  /* 0x0000008d8e8e723e */ /* 0x000fe200000000ff */
[-CC-:B------:R-:W-:Y:S01]  /*61b0*/  FFMA.FTZ R141, R18, R164.reuse, R163.reuse ;  /* 0x000000a4128d7223 */ /* 0x180fe200000100a3 */
[----:B------:R-:W-:Y:S01]  /*61c0*/  FFMA.FTZ R140, R17, R164, R163 ;  /* 0x000000a4118c7223 */ /* 0x000fe200000100a3 */
[----:B------:R-:W-:Y:S02]  /*61d0*/  LOP3.LUT P4, RZ, R36, 0xff0000, RZ, 0xc0, !PT ;  /* 0x00ff000024ff7812 */ /* 0x000fe4000788c0ff */
[----:B------:R-:W-:Y:S01]  /*61e0*/  FADD.FTZ R144, R186, -R141 ;  /* 0x8000008dba907221 */ /* 0x000fe20000010000 */
[----:B------:R-:W-:Y:S02]  /*61f0*/  HADD2.F32 R141, -RZ, R129.H0_H0 ;  /* 0x20000081ff8d7230 */ /* 0x000fe40000004100 */
[----:B------:R-:W-:Y:S01]  /*6200*/  FADD.FTZ R140, R187, -R140 ;  /* 0x8000008cbb8c7221 */ /* 0x000fe20000010000 */
[----:B------:R-:W-:Y:S01]  /*6210*/  LOP3.LUT P6, RZ, R36, 0xff000000, RZ, 0xc0, !PT ;  /* 0xff00000024ff7812 */ /* 0x000fe200078cc0ff */
[----:B------:R-:W-:Y:S01]  /*6220*/  FFMA.FTZ R147, R156, R144, R147 ;  /* 0x000000909c937223 */ /* 0x000fe20000010093 */
[----:B------:R-:W-:Y:S01]  /*6230*/  FADD.FTZ R144, R188, -R145 ;  /* 0x80000091bc907221 */ /* 0x000fe20000010000 */
[----:B------:R-:W-:-:S02]  /*6240*/  HADD2.F32 R145, -RZ, R128.H1_H1 ;  /* 0x30000080ff917230 */ /* 0x000fc40000004100 */
[----:B------:R-:W-:Y:S01]  /*6250*/  FFMA.FTZ R141, R156, R140, R141 ;  /* 0x0000008c9c8d7223 */ /* 0x000fe2000001008d */
[----:B------:R-:W-:Y:S01]  /*6260*/  FFMA.FTZ R140, R15, R164, R163 ;  /* 0x000000a40f8c7223 */ /* 0x000fe200000100a3 */
[----:B------:R-:W-:Y:S01]  /*6270*/  FMUL.FTZ R147, R147, R150 ;  /* 0x0000009693937220 */ /* 0x000fe20000410000 */
[----:B------:R-:W-:Y:S01]  /*6280*/  LOP3.LUT P3, RZ, R36, 0xff00, RZ, 0xc0, !PT ;  /* 0x0000ff0024ff7812 */ /* 0x000fe2000786c0ff */
[C---:B------:R-:W-:Y:S01]  /*6290*/  FFMA.FTZ R249, R156.reuse, R144, R145 ;  /* 0x000000909cf97223 */ /* 0x040fe20000010091 */
[----:B------:R-:W-:Y:S01]  /*62a0*/  FADD.FTZ R140, R189, -R140 ;  /* 0x8000008cbd8c7221 */ /* 0x000fe20000010000 */
[----:B------:R-:W0:Y:S01]  /*62b0*/  LDC.64 R144, c[0x0][0x468] ;  /* 0x00011a00ff907b82 */ /* 0x000e220000000a00 */
[-C--:B------:R-:W-:Y:S01]  /*62c0*/  FMUL.FTZ R141, R141, R150.reuse ;  /* 0x000000968d8d7220 */ /* 0x080fe20000410000 */
[----:B------:R-:W-:Y:S01]  /*62d0*/  FMUL.FTZ R249, R249, R150 ;  /* 0x00000096f9f97220 */ /* 0x000fe20000410000 */
[----:B------:R-:W-:Y:S01]  /*62e0*/  FFMA.FTZ R207, R156, R140, R207 ;  /* 0x0000008c9ccf7223 */ /* 0x000fe200000100cf */
[----:B------:R-:W-:Y:S01]  /*62f0*/  FMUL.FTZ R147, R147, UR14 ;  /* 0x0000000e93937c20 */ /* 0x000fe20008410000 */
[----:B------:R-:W-:Y:S01]  /*6300*/  FMUL.FTZ R141, R141, UR14 ;  /* 0x0000000e8d8d7c20 */ /* 0x000fe20008410000 */
[----:B------:R-:W-:Y:S01]  /*6310*/  FMUL.FTZ R249, R249, UR14 ;  /* 0x0000000ef9f97c20 */ /* 0x000fe20008410000 */
[----:B------:R-:W-:Y:S01]  /*6320*/  FMUL.FTZ R207, R207, R150 ;  /* 0x00000096cfcf7220 */ /* 0x000fe20000410000 */
[----:B------:R-:W-:-:S02]  /*6330*/  LOP3.LUT P2, RZ, R36, 0xff, RZ, 0xc0, !PT ;  /* 0x000000ff24ff7812 */ /* 0x000fc4000784c0ff */
[----:B------:R-:W-:Y:S01]  /*6340*/  FSEL R141, R141, RZ, P4 ;  /* 0x000000ff8d8d7208 */ /* 0x000fe20002000000 */
[----:B------:R-:W-:Y:S01]  /*6350*/  FMUL.FTZ R207, R207, UR14 ;  /* 0x0000000ecfcf7c20 */ /* 0x000fe20008410000 */
[----:B------:R-:W-:Y:S02]  /*6360*/  FSEL R146, R147, RZ, P6 ;  /* 0x000000ff93927208 */ /* 0x000fe40003000000 */
[----:B------:R-:W-:Y:S02]  /*6370*/  FSEL R249, R249, RZ, P3 ;  /* 0x000000fff9f97208 */ /* 0x000fe40001800000 */
[----:B------:R-:W-:Y:S02]  /*6380*/  FSEL R140, R207, RZ, P2 ;  /* 0x000000ffcf8c7208 */ /* 0x000fe40001000000 */
[----:B------:R-:W-:Y:S02]  /*6390*/  F2FP.F16.F32.PACK_AB R141, R146, R141 ;  /* 0x0000008d928d723e */ /* 0x000fe400000000ff */
[----:B------:R-:W-:Y:S01]  /*63a0*/  F2FP.F16.F32.PACK_AB R140, R249, R140 ;  /* 0x0000008cf98c723e */ /* 0x000fe200000000ff */
[C---:B0-----:R-:W-:Y:S01]  /*63b0*/  IMAD.WIDE.U32 R144, R31.reuse, 0x10, R144 ;  /* 0x000000101f907825 */ /* 0x041fe200078e0090 */
[----:B------:R-:W-:-:S04]  /*63c0*/  IADD3 R31, PT, PT, R31, 0x20, RZ ;  /* 0x000000201f1f7810 */ /* 0x000fc80007ffe0ff */
[----:B------:R2:W-:Y:S03]  /*63d0*/  STG.E.128 desc[UR6][R144.64], R140 ;  /* 0x0000008c90007986 */ /* 0x0005e6000c101d06 */
.L_x_13207:
[----:B------:R-:W-:Y:S05]  /*63e0*/  BSYNC.RECONVERGENT B2 ;  /* 0x0000000000027941 */ /* 0x000fea0003800200 */
.L_x_13206:
[----:B------:R-:W-:Y:S04]  /*63f0*/  BSSY.RECONVERGENT B2, `(.L_x_13208) ;  /* 0x000004b000027945 */ /* 0x000fe80003800200 */
[----:B------:R-:W-:Y:S05]  /*6400*/  @!P1 BRA `(.L_x_13209) ;  /* 0x0000000400249947 */ /* 0x000fea0003800000 */
[-CC-:B012---:R-:W-:Y:S01]  /*6410*/  FFMA.FTZ R141, R30, R164.reuse, R163.reuse ;  /* 0x000000a41e8d7223 */ /* 0x187fe200000100a3 */
        /* <DEDUP_REMOVED lines=72> */
.L_x_13209:
[----:B------:R-:W-:Y:S05]  /*68a0*/  BSYNC.RECONVERGENT B2 ;  /* 0x0000000000027941 */ /* 0x000fea0003800200 */
.L_x_13208:
[----:B------:R-:W-:Y:S05]  /*68b0*/  @!P0 BRA `(.L_x_13192) ;  /* 0x0000001c00948947 */ /* 0x000fea0003800000 */
[-CC-:B0123--:R-:W-:Y:S01]  /*68c0*/  FFMA.FTZ R142, R168, R164.reuse, R163.reuse ;  /* 0x000000a4a88e7223 */ /* 0x18ffe200000100a3 */
[-CC-:B------:R-:W-:Y:S01]  /*68d0*/  FFMA.FTZ R252, R158, R164.reuse, R163.reuse ;  /* 0x000000a49efc7223 */ /* 0x180fe200000100a3 */
[-CC-:B------:R-:W-:Y:S01]  /*68e0*/  FFMA.FTZ R250, R160, R164.reuse, R163.reuse ;  /* 0x000000a4a0fa7223 */ /* 0x180fe200000100a3 */
[----:B------:R-:W-:Y:S02]  /*68f0*/  HADD2.F32 R145, -RZ, R137.H1_H1 ;  /* 0x30000089ff917230 */ /* 0x000fe40000004100 */
[-CC-:B------:R-:W-:Y:S01]  /*6900*/  FFMA.FTZ R144, R170, R164.reuse, R163.reuse ;  /* 0x000000a4aa907223 */ /* 0x180fe200000100a3 */
[----:B------:R-:W-:Y:S01]  /*6910*/  FFMA.FTZ R140, R205, R164, R163 ;  /* 0x000000a4cd8c7223 */ /* 0x000fe200000100a3 */
[----:B------:R-:W-:Y:S01]  /*6920*/  FADD.FTZ R142, R167, -R142 ;  /* 0x8000008ea78e7221 */ /* 0x000fe20000010000 */
[--C-:B------:R-:W-:Y:S02]  /*6930*/  HADD2.F32 R141, -RZ, R139.reuse.H1_H1 ;  /* 0x3000008bff8d7230 */ /* 0x100fe40000004100 */
[----:B------:R-:W-:Y:S01]  /*6940*/  FADD.FTZ R252, R155, -R252 ;  /* 0x800000fc9bfc7221 */ /* 0x000fe20000010000 */
[----:B------:R-:W-:-:S02]  /*6950*/  HADD2.F32 R143, -RZ, R139.H0_H0 ;  /* 0x2000008bff8f7230 */ /* 0x000fc40000004100 */
[----:B------:R-:W-:Y:S01]  /*6960*/  FADD.FTZ R250, R159, -R250 ;  /* 0x800000fa9ffa7221 */ /* 0x000fe20000010000 */
[----:B------:R-:W-:Y:S02]  /*6970*/  HADD2.F32 R249, -RZ, R136.H0_H0 ;  /* 0x20000088fff97230 */ /* 0x000fe40000004100 */
[-CC-:B------:R-:W-:Y:S01]  /*6980*/  FFMA.FTZ R206, R166, R164.reuse, R163.reuse ;  /* 0x000000a4a6ce7223 */ /* 0x180fe200000100a3 */
[----:B------:R-:W-:Y:S01]  /*6990*/  FFMA.FTZ R146, R162, R164, R163 ;  /* 0x000000a4a2927223 */ /* 0x000fe200000100a3 */
[----:B------:R-:W-:Y:S01]  /*69a0*/  FADD.FTZ R144, R169, -R144 ;  /* 0x80000090a9907221 */ /* 0x000fe20000010000 */
[----:B------:R-:W-:Y:S02]  /*69b0*/  HADD2.F32 R207, -RZ, R137.H0_H0 ;  /* 0x20000089ffcf7230 */ /* 0x000fe40000004100 */
[----:B-----5:R-:W-:Y:S01]  /*69c0*/  FFMA.FTZ R145, R156, R142, R145 ;  /* 0x0000008e9c917223 */ /* 0x020fe20000010091 */
[----:B------:R-:W-:Y:S01]  /*69d0*/  FADD.FTZ R140, R173, -R140 ;  /* 0x8000008cad8c7221 */ /* 0x000fe20000010000 */
[----:B------:R-:W-:Y:S01]  /*69e0*/  FFMA.FTZ R164, R172, R164, R163 ;  /* 0x000000a4aca47223 */ /* 0x000fe200000100a3 */
[C---:B------:R-:W-:Y:S01]  /*69f0*/  FFMA.FTZ R141, R156.reuse, R252, R141 ;  /* 0x000000fc9c8d7223 */ /* 0x040fe2000001008d */
[----:B------:R-:W-:Y:S01]  /*6a00*/  FFMA.FTZ R143, R156, R250, R143 ;  /* 0x000000fa9c8f7223 */ /* 0x000fe2000001008f */
[----:B------:R-:W-:-:S02]  /*6a10*/  HADD2.F32 R163, -RZ, R138.H0_H0 ;  /* 0x2000008affa37230 */ /* 0x000fc40000004100 */
[----:B------:R-:W-:Y:S01]  /*6a20*/  FADD.FTZ R206, R165, -R206 ;  /* 0x800000cea5ce7221 */ /* 0x000fe20000010000 */
[----:B------:R-:W-:Y:S02]  /*6a30*/  HADD2.F32 R147, -RZ, R138.H1_H1 ;  /* 0x3000008aff937230 */ /* 0x000fe40000004100 */
[----:B------:R-:W-:Y:S01]  /*6a40*/  FADD.FTZ R146, R161, -R146 ;  /* 0x80000092a1927221 */ /* 0x000fe20000010000 */
[C---:B------:R-:W-:Y:S01]  /*6a50*/  FFMA.FTZ R249, R156.reuse, R140, R249 ;  /* 0x0000008c9cf97223 */ /* 0x040fe200000100f9 */
[----:B------:R-:W-:Y:S01]  /*6a60*/  FFMA.FTZ R207, R156, R144, R207 ;  /* 0x000000909ccf7223 */ /* 0x000fe200000100cf */
[-C--:B------:R-:W-:Y:S01]  /*6a70*/  FMUL.FTZ R140, R145, R150.reuse ;  /* 0x00000096918c7220 */ /* 0x080fe20000410000 */
[-C--:B------:R-:W-:Y:S01]  /*6a80*/  FMUL.FTZ R141, R141, R150.reuse ;  /* 0x000000968d8d7220 */ /* 0x080fe20000410000 */
[----:B------:R-:W0:Y:S01]  /*6a90*/  LDC.64 R144, c[0x0][0x468] ;  /* 0x00011a00ff907b82 */ /* 0x000e220000000a00 */
[----:B------:R-:W-:Y:S01]  /*6aa0*/  ISETP.GE.U32.AND P0, PT, R148, RZ, PT ;  /* 0x000000ff9400720c */ /* 0x000fe20003f06070 */
[----:B------:R-:W-:Y:S01]  /*6ab0*/  FMUL.FTZ R143, R143, R150 ;  /* 0x000000968f8f7220 */ /* 0x000fe20000410000 */
[C---:B------:R-:W-:Y:S01]  /*6ac0*/  FFMA.FTZ R163, R156.reuse, R206, R163 ;  /* 0x000000ce9ca37223 */ /* 0x040fe200000100a3 */
[----:B------:R-:W-:Y:S01]  /*6ad0*/  FFMA.FTZ R147, R156, R146, R147 ;  /* 0x000000929c937223 */ /* 0x000fe20000010093 */
[----:B------:R-:W-:-:S02]  /*6ae0*/  HADD2.F32 R251, -RZ, R136.H1_H1 ;  /* 0x30000088fffb7230 */ /* 0x000fc40000004100 */
[----:B------:R-:W-:Y:S01]  /*6af0*/  FADD.FTZ R164, R171, -R164 ;  /* 0x800000a4aba47221 */ /* 0x000fe20000010000 */
[----:B------:R-:W-:Y:S01]  /*6b00*/  FMUL.FTZ R141, R141, UR14 ;  /* 0x0000000e8d8d7c20 */ /* 0x000fe20008410000 */
[----:B------:R-:W-:Y:S01]  /*6b10*/  ISETP.GE.U32.AND.EX P0, PT, R149, 0x1000000, PT, P0 ;  /* 0x010000009500780c */ /* 0x000fe20003f06100 */
[----:B------:R-:W-:Y:S01]  /*6b20*/  FMUL.FTZ R143, R143, UR14 ;  /* 0x0000000e8f8f7c20 */ /* 0x000fe20008410000 */
[----:B------:R-:W-:Y:S01]  /*6b30*/  LOP3.LUT P1, RZ, R149, 0xff0000, RZ, 0xc0, !PT ;  /* 0x00ff000095ff7812 */ /* 0x000fe2000782c0ff */
[-C--:B------:R-:W-:Y:S01]  /*6b40*/  FMUL.FTZ R163, R163, R150.reuse ;  /* 0x00000096a3a37220 */ /* 0x080fe20000410000 */
[----:B------:R-:W-:Y:S01]  /*6b50*/  FMUL.FTZ R147, R147, R150 ;  /* 0x0000009693937220 */ /* 0x000fe20000410000 */
[----:B------:R-:W-:Y:S01]  /*6b60*/  FFMA.FTZ R251, R156, R164, R251 ;  /* 0x000000a49cfb7223 */ /* 0x000fe200000100fb */
[----:B------:R-:W-:Y:S01]  /*6b70*/  FSEL R142, R141, RZ, P0 ;  /* 0x000000ff8d8e7208 */ /* 0x000fe20000000000 */
        /* <DEDUP_REMOVED lines=20> */
[----:B------:R-:W-:Y:S02]  /*6cc0*/  F2FP.F16.F32.PACK_AB R142, R147, R142 ;  /* 0x0000008e938e723e */ /* 0x000fe400000000ff */
[----:B------:R-:W-:Y:S02]  /*6cd0*/  FSEL R146, R140, RZ, P3 ;  /* 0x000000ff8c927208 */ /* 0x000fe40001800000 */
[----:B------:R-:W-:-:S02]  /*6ce0*/  FSEL R207, R207, RZ, P2 ;  /* 0x000000ffcfcf7208 */ /* 0x000fc40001000000 */
[----:B------:R-:W-:Y:S02]  /*6cf0*/  FSEL R140, R141, RZ, P0 ;  /* 0x000000ff8d8c7208 */ /* 0x000fe40000000000 */
[----:B------:R-:W-:Y:S02]  /*6d00*/  FSEL R147, R150, RZ, P1 ;  /* 0x000000ff96937208 */ /* 0x000fe40000800000 */
[----:B------:R-:W-:Y:S02]  /*6d10*/  F2FP.F16.F32.PACK_AB R141, R146, R207 ;  /* 0x000000cf928d723e */ /* 0x000fe400000000ff */
[----:B------:R-:W-:-:S05]  /*6d20*/  F2FP.F16.F32.PACK_AB R140, R147, R140 ;  /* 0x0000008c938c723e */ /* 0x000fca00000000ff */
[----:B------:R4:W-:Y:S01]  /*6d30*/  STG.E.128 desc[UR6][R144.64], R140 ;  /* 0x0000008c90007986 */ /* 0x0009e2000c101d06 */
[----:B------:R-:W-:Y:S05]  /*6d40*/  BRA `(.L_x_13192) ;  /* 0x0000001800707947 */ /* 0x000fea0003800000 */
.L_x_13201:
[----:B------:R-:W-:Y:S04]  /*6d50*/  BSSY.RECONVERGENT B2, `(.L_x_13210) ;  /* 0x0000052000027945 */ /* 0x000fe80003800200 */
[----:B------:R-:W-:Y:S05]  /*6d60*/  @!P4 BRA `(.L_x_13211) ;  /* 0x000000040040c947 */ /* 0x000fea0003800000 */
[-CC-:B------:R-:W-:Y:S01]  /*6d70*/  FFMA.FTZ R140, R0, R164.reuse, R163.reuse ;  /* 0x000000a4008c7223 */ /* 0x180fe200000100a3 */
[--C-:B------:R-:W-:Y:S01]  /*6d80*/  HADD2.F32 R141, -RZ, R120.reuse.H0_H0 ;  /* 0x20000078ff8d7230 */ /* 0x100fe20000004100 */
[----:B------:R-:W0:Y:S01]  /*6d90*/  LDC.64 R144, c[0x0][0x478] ;  /* 0x00011e00ff907b82 */ /* 0x000e220000000a00 */
[----:B------:R-:W-:Y:S02]  /*6da0*/  HADD2.F32 R147, -RZ, R120.H1_H1 ;  /* 0x30000078ff937230 */ /* 0x000fe40000004100 */
[----:B------:R-:W-:Y:S01]  /*6db0*/  FADD.FTZ R207, R157, -R140 ;  /* 0x8000008c9dcf7221 */ /* 0x000fe20000010000 */
[-C--:B------:R-:W-:Y:S01]  /*6dc0*/  FFMA.FTZ R140, R152, R164.reuse, R163 ;  /* 0x000000a4988c7223 */ /* 0x080fe200000100a3 */
[--C-:B------:R-:W-:Y:S01]  /*6dd0*/  HADD2.F32 R206, -RZ, R121.reuse.H0_H0 ;  /* 0x20000079ffce7230 */ /* 0x100fe20000004100 */
[----:B------:R-:W-:Y:S01]  /*6de0*/  ISETP.GE.U32.AND P4, PT, R32, RZ, PT ;  /* 0x000000ff2000720c */ /* 0x000fe20003f86070 */
[----:B-----5:R-:W-:Y:S01]  /*6df0*/  FFMA.FTZ R207, R156, R207, R141 ;  /* 0x000000cf9ccf7223 */ /* 0x020fe2000001008d */
[-CC-:B------:R-:W-:Y:S01]  /*6e00*/  FFMA.FTZ R141, R153, R164.reuse, R163.reuse ;  /* 0x000000a4998d7223 */ /* 0x180fe200000100a3 */
[----:B------:R-:W-:Y:S01]  /*6e10*/  FADD.FTZ R143, R203, -R140 ;  /* 0x8000008ccb8f7221 */ /* 0x000fe20000010000 */
[----:B------:R-:W-:Y:S01]  /*6e20*/  FFMA.FTZ R140, R3, R164, R163 ;  /* 0x000000a4038c7223 */ /* 0x000fe200000100a3 */
[----:B------:R-:W-:Y:S01]  /*6e30*/  LOP3.LUT P6, RZ, R33, 0xff0000, RZ, 0xc0, !PT ;  /* 0x00ff000021ff7812 */ /* 0x000fe200078cc0ff */
[----:B------:R-:W-:Y:S01]  /*6e40*/  FADD.FTZ R141, R204, -R141 ;  /* 0x8000008dcc8d7221 */ /* 0x000fe20000010000 */
[----:B------:R-:W-:Y:S01]  /*6e50*/  FFMA.FTZ R206, R156, R143, R206 ;  /* 0x0000008f9cce7223 */ /* 0x000fe200000100ce */
[----:B------:R-:W-:-:S02]  /*6e60*/  HADD2.F32 R143, -RZ, R121.H1_H1 ;  /* 0x30000079ff8f7230 */ /* 0x000fc40000004100 */
[----:B------:R-:W-:Y:S01]  /*6e70*/  FADD.FTZ R249, R201, -R140 ;  /* 0x8000008cc9f97221 */ /* 0x000fe20000010000 */
[----:B------:R-:W-:Y:S01]  /*6e80*/  FFMA.FTZ R147, R156, R141, R147 ;  /* 0x0000008d9c937223 */ /* 0x000fe20000010093 */
[-C--:B------:R-:W-:Y:S01]  /*6e90*/  FFMA.FTZ R141, R151, R164.reuse, R163 ;  /* 0x000000a4978d7223 */ /* 0x080fe200000100a3 */
[--C-:B------:R-:W-:Y:S01]  /*6ea0*/  HADD2.F32 R140, -RZ, R122.reuse.H0_H0 ;  /* 0x2000007aff8c7230 */ /* 0x100fe20000004100 */
[----:B------:R-:W-:Y:S02]  /*6eb0*/  ISETP.GE.U32.AND.EX P4, PT, R33, 0x1000000, PT, P4 ;  /* 0x010000002100780c */ /* 0x000fe40003f86140 */
[----:B------:R-:W-:Y:S02]  /*6ec0*/  FADD.FTZ R141, R202, -R141 ;  /* 0x8000008dca8d7221 */ /* 0x000fe40000010000 */
[C---:B------:R-:W-:Y:S01]  /*6ed0*/  FFMA.FTZ R249, R156.reuse, R249, R140 ;  /* 0x000000f99cf97223 */ /* 0x040fe2000001008c */
[-C--:B------:R-:W-:Y:S01]  /*6ee0*/  FFMA.FTZ R140, R5, R164.reuse, R163 ;  /* 0x000000a4058c7223 */ /* 0x080fe200000100a3 */
[----:B------:R-:W-:Y:S01]  /*6ef0*/  FFMA.FTZ R146, R156, R141, R143 ;  /* 0x0000008d9c927223 */ /* 0x000fe2000001008f */
[----:B------:R-:W-:Y:S01]  /*6f00*/  FFMA.FTZ R141, R4, R164, R163 ;  /* 0x000000a4048d7223 */ /* 0x000fe200000100a3 */
[----:B------:R-:W-:-:S02]  /*6f10*/  HADD2.F32 R143, -RZ, R122.H1_H1 ;  /* 0x3000007aff8f7230 */ /* 0x000fc40000004100 */
[----:B------:R-:W-:Y:S01]  /*6f20*/  FADD.FTZ R251, R199, -R140 ;  /* 0x8000008cc7fb7221 */ /* 0x000fe20000010000 */
[----:B------:R-:W-:Y:S02]  /*6f30*/  HADD2.F32 R140, -RZ, R123.H0_H0 ;  /* 0x2000007bff8c7230 */ /* 0x000fe40000004100 */
[----:B------:R-:W-:Y:S01]  /*6f40*/  FADD.FTZ R141, R200, -R141 ;  /* 0x8000008dc88d7221 */ /* 0x000fe20000010000 */
[----:B0-----:R-:W-:-:S04]  /*6f50*/  IMAD.WIDE.U32 R144, R31, 0x10, R144 ;  /* 0x000000101f907825 */ /* 0x001fc800078e0090 */
[----:B------:R-:W-:Y:S01]  /*6f60*/  FFMA.FTZ R250, R156, R141, R143 ;  /* 0x0000008d9cfa7223 */ /* 0x000fe2000001008f */
[----:B------:R-:W-:Y:S01]  /*6f70*/  FFMA.FTZ R141, R6, R164, R163 ;  /* 0x000000a4068d7223 */ /* 0x000fe200000100a3 */
[----:B------:R-:W-:Y:S02]  /*6f80*/  HADD2.F32 R143, -RZ, R123.H1_H1 ;  /* 0x3000007bff8f7230 */ /* 0x000fe40000004100 */
[----:B------:R-:W-:Y:S01]  /*6f90*/  FFMA.FTZ R251, R156, R251, R140 ;  /* 0x000000fb9cfb7223 */ /* 0x000fe2000001008c */
[----:B------:R-:W-:Y:S01]  /*6fa0*/  F2FP.F16.F32.PACK_AB R140, R147, R207 ;  /* 0x000000cf938c723e */ /* 0x000fe200000000ff */
[----:B------:R-:W-:Y:S01]  /*6fb0*/  FADD.FTZ R141, R198, -R141 ;  /* 0x8000008dc68d7221 */ /* 0x000fe20000010000 */
[C---:B------:R-:W-:Y:S01]  /*6fc0*/  F2FP.F16.F32.PACK_AB R142, R250.reuse, R249 ;  /* 0x000000f9fa8e723e */ /* 0x040fe200000000ff */
[-C--:B------:R-:W-:Y:S01]  /*6fd0*/  FMUL.FTZ R250, R250, R150.reuse ;  /* 0x00000096fafa7220 */ /* 0x080fe20000410000 */
[----:B------:R-:W-:Y:S01]  /*6fe0*/  FMUL.FTZ R207, R207, R150 ;  /* 0x00000096cfcf7220 */ /* 0x000fe20000410000 */
[----:B------:R-:W-:Y:S01]  /*6ff0*/  FFMA.FTZ R252, R156, R141, R143 ;  /* 0x0000008d9cfc7223 */ /* 0x000fe2000001008f */
[----:B------:R-:W-:Y:S01]  /*7000*/  F2FP.F16.F32.PACK_AB R141, R146, R206 ;  /* 0x000000ce928d723e */ /* 0x000fe200000000ff */
[----:B------:R-:W-:Y:S01]  /*7010*/  FMUL.FTZ R250, R250, UR14 ;  /* 0x0000000efafa7c20 */ /* 0x000fe20008410000 */
[-C--:B------:R-:W-:Y:S01]  /*7020*/  FMUL.FTZ R206, R206, R150.reuse ;  /* 0x00000096cece7220 */ /* 0x080fe20000410000 */
[-C--:B------:R-:W-:Y:S01]  /*7030*/  FMUL.FTZ R146, R146, R150.reuse ;  /* 0x0000009692927220 */ /* 0x080fe20000410000 */
[----:B------:R-:W-:Y:S01]  /*7040*/  F2FP.F16.F32.PACK_AB R143, R252, R251 ;  /* 0x000000fbfc8f723e */ /* 0x000fe200000000ff */
[-C--:B------:R-:W-:Y:S01]  /*7050*/  FMUL.FTZ R251, R251, R150.reuse ;  /* 0x00000096fbfb7220 */ /* 0x080fe20000410000 */
[-C--:B------:R-:W-:Y:S01]  /*7060*/  FMUL.FTZ R147, R147, R150.reuse ;  /* 0x0000009693937220 */ /* 0x080fe20000410000 */
[----:B------:R-:W-:Y:S01]  /*7070*/  FMUL.FTZ R146, R146, UR14 ;  /* 0x0000000e92927c20 */ /* 0x000fe20008410000 */
[----:B------:R-:W-:Y:S01]  /*7080*/  FMUL.FTZ R207, R207, UR14 ;  /* 0x0000000ecfcf7c20 */ /* 0x000fe20008410000 */
[----:B------:R0:W-:Y:S01]  /*7090*/  STG.E.128 desc[UR6][R144.64], R140 ;  /* 0x0000008c90007986 */ /* 0x0001e2000c101d06 */
[----:B------:R-:W-:Y:S01]  /*70a0*/  FMUL.FTZ R147, R147, UR14 ;  /* 0x0000000e93937c20 */ /* 0x000fe20008410000 */
[-C--:B0-----:R-:W-:Y:S01]  /*70b0*/  FMUL.FTZ R140, R252, R150.reuse ;  /* 0x00000096fc8c7220 */ /* 0x081fe20000410000 */
[----:B------:R-:W-:Y:S01]  /*70c0*/  FMUL.FTZ R252, R251, UR14 ;  /* 0x0000000efbfc7c20 */ /* 0x000fe20008410000 */
[----:B------:R-:W-:Y:S01]  /*70d0*/  FMUL.FTZ R251, R249, R150 ;  /* 0x00000096f9fb7220 */ /* 0x000fe20000410000 */
[----:B------:R-:W0:Y:S01]  /*70e0*/  LDC.64 R144, c[0x0][0x468] ;  /* 0x00011a00ff907b82 */ /* 0x000e220000000a00 */
[----:B------:R-:W-:-:S02]  /*70f0*/  FMUL.FTZ R140, R140, UR14 ;  /* 0x0000000e8c8c7c20 */ /* 0x000fc40008410000 */
[----:B------:R-:W-:Y:S01]  /*7100*/  FSEL R249, R252, RZ, P6 ;  /* 0x000000fffcf97208 */ /* 0x000fe20003000000 */
[----:B------:R-:W-:Y:S01]  /*7110*/  FMUL.FTZ R251, R251, UR14 ;  /* 0x0000000efbfb7c20 */ /* 0x000fe20008410000 */
[C---:B------:R-:W-:Y:S02]  /*7120*/  LOP3.LUT P6, RZ, R33.reuse, 0xff, RZ, 0xc0, !PT ;  /* 0x000000ff21ff7812 */ /* 0x040fe400078cc0ff */
[----:B------:R-:W-:Y:S02]  /*7130*/  FSEL R140, R140, RZ, P4 ;  /* 0x000000ff8c8c7208 */ /* 0x000fe40002000000 */
[----:B------:R-:W-:Y:S02]  /*7140*/  LOP3.LUT P4, RZ, R33, 0xff00, RZ, 0xc0, !PT ;  /* 0x0000ff0021ff7812 */ /* 0x000fe4000788c0ff */
[----:B------:R-:W-:Y:S02]  /*7150*/  FSEL R142, R251, RZ, P6 ;  /* 0x000000fffb8e7208 */ /* 0x000fe40003000000 */
[----:B------:R-:W-:-:S02]  /*7160*/  FSEL R141, R250, RZ, P4 ;  /* 0x000000fffa8d7208 */ /* 0x000fc40002000000 */
[----:B------:R-:W-:Y:S02]  /*7170*/  LOP3.LUT P4, RZ, R32, 0xff0000, RZ, 0xc0, !PT ;  /* 0x00ff000020ff7812 */ /* 0x000fe4000788c0ff */
[----:B------:R-:W-:Y:S01]  /*7180*/  F2FP.F16.F32.PACK_AB R142, R141, R142 ;  /* 0x0000008e8d8e723e */ /* 0x000fe200000000ff */
[----:B------:R-:W-:Y:S01]  /*7190*/  FMUL.FTZ R141, R206, UR14 ;  /* 0x0000000ece8d7c20 */ /* 0x000fe20008410000 */
[----:B------:R-:W-:Y:S02]  /*71a0*/  LOP3.LUT P6, RZ, R32, 0xff000000, RZ, 0xc0, !PT ;  /* 0xff00000020ff7812 */ /* 0x000fe400078cc0ff */
[----:B------:R-:W-:Y:S02]  /*71b0*/  F2FP.F16.F32.PACK_AB R143, R140, R249 ;  /* 0x000000f98c8f723e */ /* 0x000fe400000000ff */
[----:B------:R-:W-:Y:S01]  /*71c0*/  FSEL R141, R141, RZ, P4 ;  /* 0x000000ff8d8d7208 */ /* 0x000fe20002000000 */
[----:B0-----:R-:W-:Y:S01]  /*71d0*/  IMAD.WIDE.U32 R144, R31, 0x10, R144 ;  /* 0x000000101f907825 */ /* 0x001fe200078e0090 */
[----:B------:R-:W-:-:S02]  /*71e0*/  FSEL R146, R146, RZ, P6 ;  /* 0x000000ff92927208 */ /* 0x000fc40003000000 */
[C---:B------:R-:W-:Y:S02]  /*71f0*/  LOP3.LUT P4, RZ, R32.reuse, 0xff, RZ, 0xc0, !PT ;  /* 0x000000ff20ff7812 */ /* 0x040fe4000788c0ff */
[----:B------:R-:W-:Y:S02]  /*7200*/  LOP3.LUT P6, RZ, R32, 0xff00, RZ, 0xc0, !PT ;  /* 0x0000ff0020ff7812 */ /* 0x000fe400078cc0ff */
[----:B------:R-:W-:Y:S02]  /*7210*/  FSEL R140, R207, RZ, P4 ;  /* 0x000000ffcf8c7208 */ /* 0x000fe40002000000 */
[----:B------:R-:W-:Y:S02]  /*7220*/  FSEL R147, R147, RZ, P6 ;  /* 0x000000ff93937208 */ /* 0x000fe40003000000 */
[----:B------:R-:W-:Y:S02]  /*7230*/  F2FP.F16.F32.PACK_AB R141, R146, R141 ;  /* 0x0000008d928d723e */ /* 0x000fe400000000ff */
[----:B------:R-:W-:-:S02]  /*7240*/  F2FP.F16.F32.PACK_AB R140, R147, R140 ;  /* 0x0000008c938c723e */ /* 0x000fc400000000ff */
[----:B------:R-:W-:-:S03]  /*7250*/  IADD3 R31, PT, PT, R31, 0x20, RZ ;  /* 0x000000201f1f7810 */ /* 0x000fc60007ffe0ff */
[----:B------:R0:W-:Y:S04]  /*7260*/  STG.E.128 desc[UR6][R144.64], R140 ;  /* 0x0000008c90007986 */ /* 0x0001e8000c101d06 */
.L_x_13211:
[----:B------:R-:W-:Y:S05]  /*7270*/  BSYNC.RECONVERGENT B2 ;  /* 0x0000000000027941 */ /* 0x000fea0003800200 */
.L_x_13210:
[----:B------:R-:W-:Y:S04]  /*7280*/  BSSY.RECONVERGENT B2, `(.L_x_13212) ;  /* 0x0000052000027945 */ /* 0x000fe80003800200 */
[----:B------:R-:W-:Y:S05]  /*7290*/  @!P3 BRA `(.L_x_13213) ;  /* 0x000000040040b947 */ /* 0x000fea0003800000 */
[-CC-:B0-----:R-:W-:Y:S01]  /*72a0*/  FFMA.FTZ R140, R7, R164.reuse, R163.reuse ;  /* 0x000000a4078c7223 */ /* 0x181fe200000100a3 */
[--C-:B------:R-:W-:Y:S01]  /*72b0*/  HADD2.F32 R141, -RZ, R124.reuse.H0_H0 ;  /* 0x2000007cff8d7230 */ /* 0x100fe20000004100 */
[----:B------:R-:W0:Y:S01]  /*72c0*/  LDC.64 R144, c[0x0][0x478] ;  /* 0x00011e00ff907b82 */ /* 0x000e220000000a00 */
[----:B------:R-:W-:Y:S02]  /*72d0*/  HADD2.F32 R207, -RZ, R124.H1_H1 ;  /* 0x3000007cffcf7230 */ /* 0x000fe40000004100 */
[----:B------:R-:W-:Y:S01]  /*72e0*/  FADD.FTZ R147, R197, -R140 ;  /* 0x8000008cc5937221 */ /* 0x000fe20000010000 */
[-C--:B------:R-:W-:Y:S01]  /*72f0*/  FFMA.FTZ R140, R9, R164.reuse, R163 ;  /* 0x000000a4098c7223 */ /* 0x080fe200000100a3 */
[--C-:B------:R-:W-:Y:S01]  /*7300*/  HADD2.F32 R146, -RZ, R125.reuse.H0_H0 ;  /* 0x2000007dff927230 */ /* 0x100fe20000004100 */
[----:B------:R-:W-:Y:S01]  /*7310*/  LOP3.LUT P4, RZ, R35, 0xff0000, RZ, 0xc0, !PT ;  /* 0x00ff000023ff7812 */ /* 0x000fe2000788c0ff */
        /* <DEDUP_REMOVED lines=12> */
[----:B------:R-:W-:Y:S02]  /*73e0*/  ISETP.GE.U32.AND P3, PT, R34, RZ, PT ;  /* 0x000000ff2200720c */ /* 0x000fe40003f66070 */
        /* <DEDUP_REMOVED lines=9> */
[----:B0-----:R-:W-:Y:S01]  /*7480*/  IMAD.WIDE.U32 R144, R31, 0x10, R144 ;  /* 0x000000101f907825 */ /* 0x001fe200078e0090 */
[----:B------:R-:W-:-:S03]  /*7490*/  ISETP.GE.U32.AND.EX P3, PT, R35, 0x1000000, PT, P3 ;  /* 0x010000002300780c */ /* 0x000fc60003f66130 */
        /* <DEDUP_REMOVED lines=12> */
[----:B------:R-:W-:Y:S01]  /*7560*/  FMUL.FTZ R250, R250, UR14 ;  /* 0x0000000efafa7c20 */ /* 0x000fe20008410000 */
[-C--:B------:R-:W-:Y:S01]  /*7570*/  FMUL.FTZ R146, R146, R150.reuse ;  /* 0x0000009692927220 */ /* 0x080fe20000410000 */
[C---:B------:R-:W-:Y:S01]  /*7580*/  F2FP.F16.F32.PACK_AB R143, R252.reuse, R251 ;  /* 0x000000fbfc8f723e */ /* 0x040fe200000000ff */
[-C--:B------:R-:W-:Y:S01]  /*7590*/  FMUL.FTZ R251, R251, R150.reuse ;  /* 0x00000096fbfb7220 */ /* 0x080fe20000410000 */
[-C--:B------:R-:W-:Y:S01]  /*75a0*/  FMUL.FTZ R252, R252, R150.reuse ;  /* 0x00000096fcfc7220 */ /* 0x080fe20000410000 */
[----:B------:R-:W-:Y:S01]  /*75b0*/  FMUL.FTZ R146, R146, UR14 ;  /* 0x0000000e92927c20 */ /* 0x000fe20008410000 */
[-C--:B------:R-:W-:Y:S01]  /*75c0*/  FMUL.FTZ R147, R147, R150.reuse ;  /* 0x0000009693937220 */ /* 0x080fe20000410000 */
[----:B------:R0:W-:Y:S01]  /*75d0*/  STG.E.128 desc[UR6][R144.64], R140 ;  /* 0x0000008c90007986 */ /* 0x0001e2000c101d06 */
[----:B------:R-:W-:Y:S01]  /*75e0*/  FMUL.FTZ R251, R251, UR14 ;  /* 0x0000000efbfb7c20 */ /* 0x000fe20008410000 */
[----:B------:R-:W-:Y:S01]  /*75f0*/  FMUL.FTZ R252, R252, UR14 ;  /* 0x0000000efcfc7c20 */ /* 0x000fe20008410000 */
[-C--:B------:R-:W-:Y:S01]  /*7600*/  FMUL.FTZ R207, R207, R150.reuse ;  /* 0x00000096cfcf7220 */ /* 0x080fe20000410000 */
[----:B------:R-:W-:Y:S01]  /*7610*/  FMUL.FTZ R206, R206, R150 ;  /* 0x00000096cece7220 */ /* 0x000fe20000410000 */
[----:B------:R-:W-:-:S02]  /*7620*/  FMUL.FTZ R147, R147, UR14 ;  /* 0x0000000e93937c20 */ /* 0x000fc40008410000 */
[----:B------:R-:W-:Y:S01]  /*7630*/  FSEL R252, R252, RZ, P3 ;  /* 0x000000fffcfc7208 */ /* 0x000fe20001800000 */
[----:B------:R-:W-:Y:S01]  /*7640*/  FMUL.FTZ R206, R206, UR14 ;  /* 0x0000000ecece7c20 */ /* 0x000fe20008410000 */
[----:B------:R-:W-:Y:S01]  /*7650*/  FMUL.FTZ R207, R207, UR14 ;  /* 0x0000000ecfcf7c20 */ /* 0x000fe20008410000 */
[----:B------:R-:W-:-:S04]  /*7660*/  LOP3.LUT P3, RZ, R34, 0xff000000, RZ, 0xc0, !PT ;  /* 0xff00000022ff7812 */ /* 0x000fc8000786c0ff */
[----:B------:R-:W-:Y:S01]  /*7670*/  FSEL R206, R206, RZ, P3 ;  /* 0x000000ffcece7208 */ /* 0x000fe20001800000 */
[----:B0-----:R-:W0:Y:S01]  /*7680*/  LDC.64 R144, c[0x0][0x468] ;  /* 0x00011a00ff907b82 */ /* 0x001e220000000a00 */
[----:B------:R-:W-:Y:S02]  /*7690*/  FSEL R143, R251, RZ, P4 ;  /* 0x000000fffb8f7208 */ /* 0x000fe40002000000 */
[----:B------:R-:W-:Y:S02]  /*76a0*/  LOP3.LUT P4, RZ, R35, 0xff00, RZ, 0xc0, !PT ;  /* 0x0000ff0023ff7812 */ /* 0x000fe4000788c0ff */
[----:B------:R-:W-:Y:S02]  /*76b0*/  FSEL R142, R249, RZ, P6 ;  /* 0x000000fff98e7208 */ /* 0x000fe40003000000 */
[----:B------:R-:W-:Y:S02]  /*76c0*/  FSEL R141, R250, RZ, P4 ;  /* 0x000000fffa8d7208 */ /* 0x000fe40002000000 */
[----:B------:R-:W-:-:S02]  /*76d0*/  LOP3.LUT P6, RZ, R34, 0xff0000, RZ, 0xc0, !PT ;  /* 0x00ff000022ff7812 */ /* 0x000fc400078cc0ff */
[----:B------:R-:W-:Y:S02]  /*76e0*/  F2FP.F16.F32.PACK_AB R142, R141, R142 ;  /* 0x0000008e8d8e723e */ /* 0x000fe400000000ff */
        /* <DEDUP_REMOVED lines=8> */
[----:B------:R-:W-:Y:S02]  /*7770*/  F2FP.F16.F32.PACK_AB R140, R207, R140 ;  /* 0x0000008ccf8c723e */ /* 0x000fe400000000ff */
[----:B------:R-:W-:-:S03]  /*7780*/  IADD3 R31, PT, PT, R31, 0x20, RZ ;  /* 0x000000201f1f7810 */ /* 0x000fc60007ffe0ff */
[----:B------:R1:W-:Y:S04]  /*7790*/  STG.E.128 desc[UR6][R144.64], R140 ;  /* 0x0000008c90007986 */ /* 0x0003e8000c101d06 */
.L_x_13213:
[----:B------:R-:W-:Y:S05]  /*77a0*/  BSYNC.RECONVERGENT B2 ;  /* 0x0000000000027941 */ /* 0x000fea0003800200 */
.L_x_13212:
[----:B------:R-:W-:Y:S04]  /*77b0*/  BSSY.RECONVERGENT B2, `(.L_x_13214) ;  /* 0x0000052000027945 */ /* 0x000fe80003800200 */
[----:B------:R-:W-:Y:S05]  /*77c0*/  @!P2 BRA `(.L_x_13215) ;  /* 0x000000040040a947 */ /* 0x000fea0003800000 */
[-CC-:B01----:R-:W-:Y:S01]  /*77d0*/  FFMA.FTZ R140, R15, R164.reuse, R163.reuse ;  /* 0x000000a40f8c7223 */ /* 0x183fe200000100a3 */
[--C-:B------:R-:W-:Y:S01]  /*77e0*/  HADD2.F32 R141, -RZ, R128.reuse.H0_H0 ;  /* 0x20000080ff8d7230 */ /* 0x100fe20000004100 */
[----:B------:R-:W-:Y:S01]  /*77f0*/  ISETP.GE.U32.AND P2, PT, R36, RZ, PT ;  /* 0x000000ff2400720c */ /* 0x000fe20003f46070 */
[----:B------:R-:W-:Y:S02]  /*7800*/  HADD2.F32 R143, -RZ, R128.H1_H1 ;  /* 0x30000080ff8f7230 */ /* 0x000fe40000004100 */
[----:B------:R-:W-:Y:S01]  /*7810*/  FADD.FTZ R207, R189, -R140 ;  /* 0x8000008cbdcf7221 */ /* 0x000fe20000010000 */
[-C--:B------:R-:W-:Y:S01]  /*7820*/  FFMA.FTZ R140, R17, R164.reuse, R163 ;  /* 0x000000a4118c7223 */ /* 0x080fe200000100a3 */
[--C-:B------:R-:W-:Y:S01]  /*7830*/  HADD2.F32 R146, -RZ, R129.reuse.H0_H0 ;  /* 0x20000081ff927230 */ /* 0x100fe20000004100 */
[----:B------:R-:W-:Y:S01]  /*7840*/  LOP3.LUT P4, RZ, R37, 0xff0000, RZ, 0xc0, !PT ;  /* 0x00ff000025ff7812 */ /* 0x000fe2000788c0ff */
[----:B-----5:R-:W-:Y:S01]  /*7850*/  FFMA.FTZ R207, R156, R207, R141 ;  /* 0x000000cf9ccf7223 */ /* 0x020fe2000001008d */
[----:B------:R-:W-:Y:S01]  /*7860*/  FFMA.FTZ R141, R16, R164, R163 ;  /* 0x000000a4108d7223 */ /* 0x000fe200000100a3 */
[----:B------:R-:W-:Y:S01]  /*7870*/  FADD.FTZ R145, R187, -R140 ;  /* 0x8000008cbb917221 */ /* 0x000fe20000010000 */
[----:B------:R-:W-:-:S02]  /*7880*/  HADD2.F32 R147, -RZ, R129.H1_H1 ;  /* 0x30000081ff937230 */ /* 0x000fc40000004100 */
[-C--:B------:R-:W-:Y:S01]  /*7890*/  FFMA.FTZ R140, R19, R164.reuse, R163 ;  /* 0x000000a4138c7223 */ /* 0x080fe200000100a3 */
[----:B------:R-:W-:Y:S01]  /*78a0*/  FADD.FTZ R141, R188, -R141 ;  /* 0x8000008dbc8d7221 */ /* 0x000fe20000010000 */
[C---:B------:R-:W-:Y:S01]  /*78b0*/  FFMA.FTZ R146, R156.reuse, R145, R146 ;  /* 0x000000919c927223 */ /* 0x040fe20000010092 */
[----:B------:R-:W-:Y:S01]  /*78c0*/  LOP3.LUT P3, RZ, R37, 0xff, RZ, 0xc0, !PT ;  /* 0x000000ff25ff7812 */ /* 0x000fe2000786c0ff */
[----:B------:R-:W0:Y:S01]  /*78d0*/  LDC.64 R144, c[0x0][0x478] ;  /* 0x00011e00ff907b82 */ /* 0x000e220000000a00 */
[----:B------:R-:W-:Y:S01]  /*78e0*/  FFMA.FTZ R206, R156, R141, R143 ;  /* 0x0000008d9cce7223 */ /* 0x000fe2000001008f */
[-C--:B------:R-:W-:Y:S01]  /*78f0*/  FFMA.FTZ R141, R18, R164.reuse, R163 ;  /* 0x000000a4128d7223 */ /* 0x080fe200000100a3 */
[----:B------:R-:W-:Y:S01]  /*7900*/  FADD.FTZ R249, R185, -R140 ;  /* 0x8000008cb9f97221 */ /* 0x000fe20000010000 */
[--C-:B------:R-:W-:Y:S01]  /*7910*/  HADD2.F32 R140, -RZ, R130.reuse.H0_H0 ;  /* 0x20000082ff8c7230 */ /* 0x100fe20000004100 */
[C---:B------:R-:W-:Y:S01]  /*7920*/  LOP3.LUT P6, RZ, R37.reuse, 0xff00, RZ, 0xc0, !PT ;  /* 0x0000ff0025ff7812 */ /* 0x040fe200078cc0ff */
[----:B------:R-:W-:Y:S01]  /*7930*/  FADD.FTZ R141, R186, -R141 ;  /* 0x8000008dba8d7221 */ /* 0x000fe20000010000 */
[----:B------:R-:W-:Y:S01]  /*7940*/  HADD2.F32 R143, -RZ, R130.H1_H1 ;  /* 0x30000082ff8f7230 */ /* 0x000fe20000004100 */
[----:B------:R-:W-:Y:S01]  /*7950*/  ISETP.GE.U32.AND.EX P2, PT, R37, 0x1000000, PT, P2 ;  /* 0x010000002500780c */ /* 0x000fe20003f46120 */
[C---:B------:R-:W-:Y:S01]  /*7960*/  FFMA.FTZ R249, R156.reuse, R249, R140 ;  /* 0x000000f99cf97223 */ /* 0x040fe2000001008c */
[----:B------:R-:W-:Y:S01]  /*7970*/  FFMA.FTZ R147, R156, R141, R147 ;  /* 0x0000008d9c937223 */ /* 0x000fe20000010093 */
[-CC-:B------:R-:W-:Y:S01]  /*7980*/  FFMA.FTZ R141, R20, R164.reuse, R163.reuse ;  /* 0x000000a4148d7223 */ /* 0x180fe200000100a3 */
[----:B------:R-:W-:-:S03]  /*7990*/  FFMA.FTZ R140, R21, R164, R163 ;  /* 0x000000a4158c7223 */ /* 0x000fc600000100a3 */
[----:B------:R-:W-:Y:S01]  /*79a0*/  FADD.FTZ R141, R184, -R141 ;  /* 0x8000008db88d7221 */ /* 0x000fe20000010000 */
[----:B------:R-:W-:Y:S01]  /*79b0*/  FADD.FTZ R251, R183, -R140 ;  /* 0x8000008cb7fb7221 */ /* 0x000fe20000010000 */
[--C-:B------:R-:W-:Y:S02]  /*79c0*/  HADD2.F32 R140, -RZ, R131.reuse.H0_H0 ;  /* 0x20000083ff8c7230 */ /* 0x100fe40000004100 */
[----:B------:R-:W-:Y:S01]  /*79d0*/  FFMA.FTZ R250, R156, R141, R143 ;  /* 0x0000008d9cfa7223 */ /* 0x000fe2000001008f */
[----:B------:R-:W-:Y:S01]  /*79e0*/  FFMA.FTZ R141, R22, R164, R163 ;  /* 0x000000a4168d7223 */ /* 0x000fe200000100a3 */
[----:B------:R-:W-:Y:S02]  /*79f0*/  HADD2.F32 R143, -RZ, R131.H1_H1 ;  /* 0x30000083ff8f7230 */ /* 0x000fe40000004100 */
[----:B------:R-:W-:Y:S01]  /*7a00*/  FFMA.FTZ R251, R156, R251, R140 ;  /* 0x000000fb9cfb7223 */ /* 0x000fe2000001008c */
[----:B------:R-:W-:Y:S01]  /*7a10*/  F2FP.F16.F32.PACK_AB R140, R206, R207 ;  /* 0x000000cfce8c723e */ /* 0x000fe200000000ff */
[----:B------:R-:W-:Y:S01]  /*7a20*/  FADD.FTZ R141, R182, -R141 ;  /* 0x8000008db68d7221 */ /* 0x000fe20000010000 */
[----:B0-----:R-:W-:Y:S01]  /*7a30*/  IMAD.WIDE.U32 R144, R31, 0x10, R144 ;  /* 0x000000101f907825 */ /* 0x001fe200078e0090 */
[----:B------:R-:W-:-:S03]  /*7a40*/  F2FP.F16.F32.PACK_AB R142, R250, R249 ;  /* 0x000000f9fa8e723e */ /* 0x000fc600000000ff */
[----:B------:R-:W-:Y:S01]  /*7a50*/  FMUL.FTZ R249, R249, R150 ;  /* 0x00000096f9f97220 */ /* 0x000fe20000410000 */
[----:B------:R-:W-:Y:S01]  /*7a60*/  FFMA.FTZ R252, R156, R141, R143 ;  /* 0x0000008d9cfc7223 */ /* 0x000fe2000001008f */
[----:B------:R-:W-:Y:S01]  /*7a70*/  F2FP.F16.F32.PACK_AB R141, R147, R146 ;  /* 0x00000092938d723e */ /* 0x000fe200000000ff */
[-C--:B------:R-:W-:Y:S01]  /*7a80*/  FMUL.FTZ R250, R250, R150.reuse ;  /* 0x00000096fafa7220 */ /* 0x080fe20000410000 */
        /* <DEDUP_REMOVED lines=36> */
.L_x_13215:
[----:B------:R-:W-:Y:S05]  /*7cd0*/  BSYNC.RECONVERGENT B2 ;  /* 0x0000000000027941 */ /* 0x000fea0003800200 */
.L_x_13214:
[----:B------:R-:W-:Y:S04]  /*7ce0*/  BSSY.RECONVERGENT B2, `(.L_x_13216) ;  /* 0x0000052000027945 */ /* 0x000fe80003800200 */
[----:B------:R-:W-:Y:S05]  /*7cf0*/  @!P1 BRA `(.L_x_13217) ;  /* 0x0000000400409947 */ /* 0x000fea0003800000 */
[-CC-:B012---:R-:W-:Y:S01]  /*7d00*/  FFMA.FTZ R140, R23, R164.reuse, R163.reuse ;  /* 0x000000a4178c7223 */ /* 0x187fe200000100a3 */
        /* <DEDUP_REMOVED lines=79> */
.L_x_13217:
[----:B------:R-:W-:Y:S05]  /*8200*/  BSYNC.RECONVERGENT B2 ;  /* 0x0000000000027941 */ /* 0x000fea0003800200 */
.L_x_13216:
[----:B------:R-:W-:Y:S05]  /*8210*/  @!P0 BRA `(.L_x_13192) ;  /* 0x00000004003c8947 */ /* 0x000fea0003800000 */
[-CC-:B------:R-:W-:Y:S01]  /*8220*/  FFMA.FTZ R252, R158, R164.reuse, R163.reuse ;  /* 0x000000a49efc7223 */ /* 0x180fe200000100a3 */
[----:B0123--:R-:W-:Y:S02]  /*8230*/  HADD2.F32 R141, -RZ, R139.H1_H1 ;  /* 0x3000008bff8d7230 */ /* 0x00ffe40000004100 */
[-CC-:B------:R-:W-:Y:S01]  /*8240*/  FFMA.FTZ R146, R170, R164.reuse, R163.reuse ;  /* 0x000000a4aa927223 */ /* 0x180fe200000100a3 */
[-CC-:B------:R-:W-:Y:S01]  /*8250*/  FFMA.FTZ R206, R172, R164.reuse, R163.reuse ;  /* 0x000000a4acce7223 */ /* 0x180fe200000100a3 */
[----:B------:R-:W-:Y:S01]  /*8260*/  FADD.FTZ R143, R155, -R252 ;  /* 0x800000fc9b8f7221 */ /* 0x000fe20000010000 */
[-CC-:B------:R-:W-:Y:S01]  /*8270*/  FFMA.FTZ R250, R205, R164.reuse, R163.reuse ;  /* 0x000000a4cdfa7223 */ /* 0x180fe200000100a3 */
[-CC-:B------:R-:W-:Y:S01]  /*8280*/  FFMA.FTZ R144, R168, R164.reuse, R163.reuse ;  /* 0x000000a4a8907223 */ /* 0x180fe200000100a3 */
[-CC-:B------:R-:W-:Y:S01]  /*8290*/  FFMA.FTZ R142, R166, R164.reuse, R163.reuse ;  /* 0x000000a4a68e7223 */ /* 0x180fe200000100a3 */
[-CC-:B------:R-:W-:Y:S01]  /*82a0*/  FFMA.FTZ R140, R162, R164.reuse, R163.reuse ;  /* 0x000000a4a28c7223 */ /* 0x180fe200000100a3 */
[----:B------:R-:W-:Y:S01]  /*82b0*/  FFMA.FTZ R164, R160, R164, R163 ;  /* 0x000000a4a0a47223 */ /* 0x000fe200000100a3 */
[----:B-----5:R-:W-:Y:S01]  /*82c0*/  FFMA.FTZ R143, R156, R143, R141 ;  /* 0x0000008f9c8f7223 */ /* 0x020fe2000001008d */
[----:B------:R-:W-:Y:S01]  /*82d0*/  FADD.FTZ R163, R169, -R146 ;  /* 0x80000092a9a37221 */ /* 0x000fe20000010000 */
[----:B------:R-:W-:-:S02]  /*82e0*/  HADD2.F32 R145, -RZ, R136.H1_H1 ;  /* 0x30000088ff917230 */ /* 0x000fc40000004100 */
[----:B------:R-:W-:Y:S01]  /*82f0*/  FADD.FTZ R141, R171, -R206 ;  /* 0x800000ceab8d7221 */ /* 0x000fe20000010000 */
[--C-:B------:R-:W-:Y:S02]  /*8300*/  HADD2.F32 R146, -RZ, R137.reuse.H0_H0 ;  /* 0x20000089ff927230 */ /* 0x100fe40000004100 */
[----:B------:R-:W-:Y:S01]  /*8310*/  FADD.FTZ R207, R165, -R142 ;  /* 0x8000008ea5cf7221 */ /* 0x000fe20000010000 */
[----:B------:R-:W-:Y:S02]  /*8320*/  HADD2.F32 R142, -RZ, R138.H0_H0 ;  /* 0x2000008aff8e7230 */ /* 0x000fe40000004100 */
[C---:B------:R-:W-:Y:S01]  /*8330*/  FFMA.FTZ R206, R156.reuse, R141, R145 ;  /* 0x0000008d9cce7223 */ /* 0x040fe20000010091 */
[----:B------:R-:W-:Y:S02]  /*8340*/  HADD2.F32 R145, -RZ, R137.H1_H1 ;  /* 0x30000089ff917230 */ /* 0x000fe40000004100 */
[----:B------:R-:W-:Y:S01]  /*8350*/  FFMA.FTZ R141, R156, R163, R146 ;  /* 0x000000a39c8d7223 */ /* 0x000fe20000010092 */
[----:B------:R-:W-:Y:S01]  /*8360*/  FADD.FTZ R147, R173, -R250 ;  /* 0x800000faad937221 */ /* 0x000fe20000010000 */
[----:B------:R-:W-:Y:S01]  /*8370*/  FADD.FTZ R163, R167, -R144 ;  /* 0x80000090a7a37221 */ /* 0x000fe20000010000 */
[----:B------:R-:W-:-:S02]  /*8380*/  HADD2.F32 R250, -RZ, R136.H0_H0 ;  /* 0x20000088fffa7230 */ /* 0x000fc40000004100 */
[C---:B------:R-:W-:Y:S01]  /*8390*/  FFMA.FTZ R142, R156.reuse, R207, R142 ;  /* 0x000000cf9c8e7223 */ /* 0x040fe2000001008e */
[----:B------:R-:W-:Y:S02]  /*83a0*/  HADD2.F32 R207, -RZ, R138.H1_H1 ;  /* 0x3000008affcf7230 */ /* 0x000fe40000004100 */
[C---:B------:R-:W-:Y:S01]  /*83b0*/  FFMA.FTZ R163, R156.reuse, R163, R145 ;  /* 0x000000a39ca37223 */ /* 0x040fe20000010091 */
[----:B------:R-:W-:Y:S02]  /*83c0*/  HADD2.F32 R144, -RZ, R139.H0_H0 ;  /* 0x2000008bff907230 */ /* 0x000fe40000004100 */
[----:B------:R-:W-:Y:S01]  /*83d0*/  FADD.FTZ R145, R161, -R140 ;  /* 0x8000008ca1917221 */ /* 0x000fe20000010000 */
[----:B------:R-:W-:Y:S01]  /*83e0*/  FADD.FTZ R249, R159, -R164 ;  /* 0x800000a49ff97221 */ /* 0x000fe20000010000 */
[----:B------:R-:W-:Y:S01]  /*83f0*/  FFMA.FTZ R147, R156, R147, R250 ;  /* 0x000000939c937223 */ /* 0x000fe200000100fa */
[----:B------:R-:W-:Y:S01]  /*8400*/  ISETP.GE.U32.AND P0, PT, R148, RZ, PT ;  /* 0x000000ff9400720c */ /* 0x000fe20003f06070 */
[C---:B------:R-:W-:Y:S01]  /*8410*/  FFMA.FTZ R145, R156.reuse, R145, R207 ;  /* 0x000000919c917223 */ /* 0x040fe200000100cf */
[----:B------:R-:W-:Y:S01]  /*8420*/  FFMA.FTZ R144, R156, R249, R144 ;  /* 0x000000f99c907223 */ /* 0x000fe20000010090 */
[-C--:B------:R-:W-:Y:S01]  /*8430*/  FMUL.FTZ R146, R147, R150.reuse ;  /* 0x0000009693927220 */ /* 0x080fe20000410000 */
[C---:B------:R-:W-:Y:S01]  /*8440*/  F2FP.F16.F32.PACK_AB R140, R206.reuse, R147 ;  /* 0x00000093ce8c723e */ /* 0x040fe200000000ff */
[-C--:B------:R-:W-:Y:S01]  /*8450*/  FMUL.FTZ R156, R141, R150.reuse ;  /* 0x000000968d9c7220 */ /* 0x080fe20000410000 */
        /* <DEDUP_REMOVED lines=42> */
[----:B------:R0:W-:Y:S02]  /*8700*/  STG.E.128 desc[UR6][R144.64], R140 ;  /* 0x0000008c90007986 */ /* 0x0001e4000c101d06 */
.L_x_13192:
[----:B------:R-:W-:Y:S05]  /*8710*/  BSYNC.RECONVERGENT B1 ;  /* 0x0000000000017941 */ /* 0x000fea0003800200 */
.L_x_13181:
[----:B01234-:R-:W0:Y:S02]  /*8720*/  LDC.64 R140, c[0x0][0x380] ;  /* 0x0000e000ff8c7b82 */ /* 0x01fe240000000a00 */
[----:B0-----:R-:W-:-:S04]  /*8730*/  LEA R154, R140, R154, 0x2 ;  /* 0x0000009a8c9a7211 */ /* 0x001fc800078e10ff */
[----:B------:R-:W-:-:S13]  /*8740*/  ISETP.GE.AND P0, PT, R154, R141, PT ;  /* 0x0000008d9a00720c */ /* 0x000fda0003f06270 */
[----:B------:R-:W-:Y:S05]  /*8750*/  @!P0 BRA `(.L_x_13218) ;  /* 0xffffff8000548947 */ /* 0x000fea000383ffff */
.L_x_13169:
[----:B------:R-:W-:Y:S05]  /*8760*/  BSYNC B0 ;  /* 0x0000000000007941 */ /* 0x000fea0003800000 */
.L_x_13168:
[----:B------:R-:W2:Y:S01]  /*8770*/  LDL.LU R31, [R1] ;  /* 0x00000000011f7983 */ /* 0x000ea20000300800 */
        /* <DEDUP_REMOVED lines=37> */
[----:B----4-:R-:W-:-:S03]  /*89d0*/  FADD.FTZ R3, RZ, R3 ;  /* 0x00000003ff037221 */ /* 0x010fc60000010000 */
        /* <DEDUP_REMOVED lines=60> */
[----:B----4-:R-:W-:Y:S01]  /*8da0*/  FADD.FTZ R9, R9, R38 ;  /* 0x0000002609097221 */ /* 0x010fe20000010000 */
[----:B------:R-:W-:Y:S01]  /*8db0*/  STS.128 [R0], R40 ;  /* 0x0000002800007388 */ /* 0x000fe20000000c00 */
[----:B---3--:R-:W-:-:S03]  /*8dc0*/  FADD.FTZ R39, R10, R39 ;  /* 0x000000270a277221 */ /* 0x008fc60000010000 */
        /* <DEDUP_REMOVED lines=212> */
.L_x_13180:
        /* <DEDUP_REMOVED lines=8> */
.L_x_13220:
[----:B------:R-:W-:Y:S05]  /*9b90*/  BSYNC B1 ;  /* 0x0000000000017941 */ /* 0x000fea0003800000 */
.L_x_13219:
        /* <DEDUP_REMOVED lines=9> */
.L_x_13221:
[----:B------:R-:W-:Y:S01]  /*9c30*/  MOV R143, R144 ;  /* 0x00000090008f7202 */ /* 0x000fe20000000f00 */
[----:B------:R-:W-:Y:S01]  /*9c40*/  HFMA2 R142, -RZ, RZ, 0, 1.1920928955078125e-07 ;  /* 0x00000002ff8e7431 */ /* 0x000fe200000001ff */
[----:B------:R-:W-:-:S07]  /*9c50*/  MOV R145, R251 ;  /* 0x000000fb00917202 */ /* 0x000fce0000000f00 */
[----:B------:R-:W-:Y:S05]  /*9c60*/  WARPSYNC.COLLECTIVE R140, `(.L_x_13222) ;  /* 0x000000008c087348 */ /* 0x000fea0003c00000 */
[----:B------:R0:W1:Y:S02]  /*9c70*/  SHFL.BFLY P6, R251, R143, R142, R141 ;  /* 0x0c00008e8ffb7389 */ /* 0x00006400000c008d */
[----:B01----:R-:W-:Y:S05]  /*9c80*/  ENDCOLLECTIVE ;  /* 0x000000000000791b */ /* 0x003fea0003800000 */
.L_x_13222:
[----:B------:R-:W-:-:S05]  /*9c90*/  FADD.FTZ R145, R145, R164 ;  /* 0x000000a491917221 */ /* 0x000fca0000010000 */
[----:B------:R-:W-:Y:S02]  /*9ca0*/  MOV R143, R145 ;  /* 0x00000091008f7202 */ /* 0x000fe40000000f00 */
[----:B------:R-:W-:-:S07]  /*9cb0*/  MOV R147, R251 ;  /* 0x000000fb00937202 */ /* 0x000fce0000000f00 */
[----:B------:R-:W-:Y:S05]  /*9cc0*/  WARPSYNC.COLLECTIVE R140, `(.L_x_13223) ;  /* 0x000000008c087348 */ /* 0x000fea0003c00000 */
[----:B------:R0:W1:Y:S02]  /*9cd0*/  SHFL.BFLY P6, R251, R143, R142, R141 ;  /* 0x0c00008e8ffb7389 */ /* 0x00006400000c008d */
[----:B01----:R-:W-:Y:S05]  /*9ce0*/  ENDCOLLECTIVE ;  /* 0x000000000000791b */ /* 0x003fea0003800000 */
.L_x_13223:
[----:B------:R-:W-:-:S05]  /*9cf0*/  FADD.FTZ R147, R144, R147 ;  /* 0x0000009390937221 */ /* 0x000fca0000010000 */
[----:B------:R-:W-:Y:S01]  /*9d00*/  MOV R143, R147 ;  /* 0x00000093008f7202 */ /* 0x000fe20000000f00 */
[----:B------:R-:W-:Y:S01]  /*9d10*/  HFMA2 R142, -RZ, RZ, 0, 2.384185791015625e-07 ;  /* 0x00000004ff8e7431 */ /* 0x000fe200000001ff */
[----:B------:R-:W-:-:S07]  /*9d20*/  MOV R146, R251 ;  /* 0x000000fb00927202 */ /* 0x000fce0000000f00 */
[----:B------:R-:W-:Y:S05]  /*9d30*/  WARPSYNC.COLLECTIVE R140, `(.L_x_13224) ;  /* 0x000000008c087348 */ /* 0x000fea0003c00000 */
[----:B------:R0:W1:Y:S02]  /*9d40*/  SHFL.BFLY P6, R251, R143, R142, R141 ;  /* 0x0c00008e8ffb7389 */ /* 0x00006400000c008d */
[----:B01----:R-:W-:Y:S05]  /*9d50*/  ENDCOLLECTIVE ;  /* 0x000000000000791b */ /* 0x003fea0003800000 */
.L_x_13224:
[----:B------:R-:W-:-:S05]  /*9d60*/  FADD.FTZ R146, R145, R146 ;  /* 0x0000009291927221 */ /* 0x000fca0000010000 */
[----:B------:R-:W-:Y:S02]  /*9d70*/  MOV R143, R146 ;  /* 0x00000092008f7202 */ /* 0x000fe40000000f00 */
[----:B------:R-:W-:-:S07]  /*9d80*/  MOV R250, R251 ;  /* 0x000000fb00fa7202 */ /* 0x000fce0000000f00 */
[----:B------:R-:W-:Y:S05]  /*9d90*/  WARPSYNC.COLLECTIVE R140, `(.L_x_13225) ;  /* 0x000000008c087348 */ /* 0x000fea0003c00000 */
[----:B------:R0:W1:Y:S02]  /*9da0*/  SHFL.BFLY P6, R251, R143, R142, R141 ;  /* 0x0c00008e8ffb7389 */ /* 0x00006400000c008d */
[----:B01----:R-:W-:Y:S05]  /*9db0*/  ENDCOLLECTIVE ;  /* 0x000000000000791b */ /* 0x003fea0003800000 */
.L_x_13225:
[----:B------:R-:W-:-:S05]  /*9dc0*/  FADD.FTZ R250, R147, R250 ;  /* 0x000000fa93fa7221 */ /* 0x000fca0000010000 */
[----:B------:R-:W-:Y:S01]  /*9dd0*/  MOV R143, R250 ;  /* 0x000000fa008f7202 */ /* 0x000fe20000000f00 */
[----:B------:R-:W-:Y:S01]  /*9de0*/  HFMA2 R142, -RZ, RZ, 0, 4.76837158203125e-07 ;  /* 0x00000008ff8e7431 */ /* 0x000fe200000001ff */
[----:B------:R-:W-:-:S07]  /*9df0*/  MOV R207, R251 ;  /* 0x000000fb00cf7202 */ /* 0x000fce0000000f00 */
[----:B------:R-:W-:Y:S05]  /*9e00*/  WARPSYNC.COLLECTIVE R140, `(.L_x_13226) ;  /* 0x000000008c087348 */ /* 0x000fea0003c00000 */
[----:B------:R0:W1:Y:S02]  /*9e10*/  SHFL.BFLY P6, R251, R143, R142, R141 ;  /* 0x0c00008e8ffb7389 */ /* 0x00006400000c008d */
[----:B01----:R-:W-:Y:S05]  /*9e20*/  ENDCOLLECTIVE ;  /* 0x000000000000791b */ /* 0x003fea0003800000 */
.L_x_13226:
[----:B------:R-:W-:-:S05]  /*9e30*/  FADD.FTZ R207, R146, R207 ;  /* 0x000000cf92cf7221 */ /* 0x000fca0000010000 */
[----:B------:R-:W-:Y:S02]  /*9e40*/  MOV R143, R207 ;  /* 0x000000cf008f7202 */ /* 0x000fe40000000f00 */
[----:B------:R-:W-:-:S07]  /*9e50*/  MOV R249, R251 ;  /* 0x000000fb00f97202 */ /* 0x000fce0000000f00 */
[----:B------:R-:W-:Y:S05]  /*9e60*/  WARPSYNC.COLLECTIVE R140, `(.L_x_13227) ;  /* 0x000000008c087348 */ /* 0x000fea0003c00000 */
[----:B------:R0:W1:Y:S02]  /*9e70*/  SHFL.BFLY P6, R251, R143, R142, R141 ;  /* 0x0c00008e8ffb7389 */ /* 0x00006400000c008d */
[----:B01----:R-:W-:Y:S05]  /*9e80*/  ENDCOLLECTIVE ;  /* 0x000000000000791b */ /* 0x003fea0003800000 */
.L_x_13227:
[----:B------:R-:W-:-:S05]  /*9e90*/  FADD.FTZ R249, R250, R249 ;  /* 0x000000f9faf97221 */ /* 0x000fca0000010000 */
[----:B------:R-:W-:Y:S01]  /*9ea0*/  MOV R143, R249 ;  /* 0x000000f9008f7202 */ /* 0x000fe20000000f00 */
[----:B------:R-:W-:Y:S01]  /*9eb0*/  HFMA2 R142, -RZ, RZ, 0, 9.5367431640625e-07 ;  /* 0x00000010ff8e7431 */ /* 0x000fe200000001ff */
[----:B------:R-:W-:-:S07]  /*9ec0*/  MOV R164, R251 ;  /* 0x000000fb00a47202 */ /* 0x000fce0000000f00 */
[----:B------:R-:W-:Y:S05]  /*9ed0*/  WARPSYNC.COLLECTIVE R140, `(.L_x_13228) ;  /* 0x000000008c087348 */ /* 0x000fea0003c00000 */
[----:B------:R0:W1:Y:S02]  /*9ee0*/  SHFL.BFLY P6, R251, R143, R142, R141 ;  /* 0x0c00008e8ffb7389 */ /* 0x00006400000c008d */
[----:B01----:R-:W-:Y:S05]  /*9ef0*/  ENDCOLLECTIVE ;  /* 0x000000000000791b */ /* 0x003fea0003800000 */
.L_x_13228:
[----:B------:R-:W-:-:S05]  /*9f00*/  FADD.FTZ R164, R207, R164 ;  /* 0x000000a4cfa47221 */ /* 0x000fca0000010000 */
[----:B------:R-:W-:Y:S02]  /*9f10*/  MOV R143, R164 ;  /* 0x000000a4008f7202 */ /* 0x000fe40000000f00 */
[----:B------:R-:W-:-:S07]  /*9f20*/  MOV R144, R251 ;  /* 0x000000fb00907202 */ /* 0x000fce0000000f00 */
[----:B------:R-:W-:Y:S05]  /*9f30*/  WARPSYNC.COLLECTIVE R140, `(.L_x_13229) ;  /* 0x000000008c087348 */ /* 0x000fea0003c00000 */
[----:B------:R0:W1:Y:S02]  /*9f40*/  SHFL.BFLY P6, R251, R143, R142, R141 ;  /* 0x0c00008e8ffb7389 */ /* 0x00006400000c008d */
[----:B01----:R-:W-:Y:S05]  /*9f50*/  ENDCOLLECTIVE ;  /* 0x000000000000791b */ /* 0x003fea0003800000 */
.L_x_13229:
[----:B------:R-:W-:Y:S01]  /*9f60*/  MOV R145, R251 ;  /* 0x000000fb00917202 */ /* 0x000fe20000000f00 */
[----:B------:R-:W-:Y:S06]  /*9f70*/  BRA `(.L_x_13230) ;  /* 0xffffff8800207947 */ /* 0x000fec000383ffff */
.L_x_13231:
        /* <DEDUP_REMOVED lines=16> */
.L_x_25460:


//--------------------- .text._ZN10layer_norm13ln_bwd_kernelINS_13Kernel_traitsIf6__halfS2_S2_fjLj1280ELj1ELj4ELj1ELj16ENS_18Kernel_traits_baseILj1280EfS2_S2_S2_fjLj128EEEEELb1ELb0ELb0ELb1EEEvNS_9BwdParamsE --------------------------
	.section	.text._ZN10layer_norm13ln_bwd_kernelINS_13Kernel_traitsIf6__halfS2_S2_fjLj1280ELj1ELj4ELj1ELj16ENS_18Kernel_traits_baseILj1280EfS2_S2_S2_fjLj128EEEEELb1ELb0ELb0ELb1EEEvNS_9BwdParamsE,"ax",@progbits
	.align	128
        .global         _ZN10layer_norm13ln_bwd_kernelINS_13Kernel_traitsIf6__halfS2_S2_fjLj1280ELj1ELj4ELj1ELj16ENS_18Kernel_traits_baseILj1280EfS2_S2_S2_fjLj128EEEEELb1ELb0ELb0ELb1EEEvNS_9BwdParamsE
        .type           _ZN10layer_norm13ln_bwd_kernelINS_13Kernel_traitsIf6__halfS2_S2_fjLj1280ELj1ELj4ELj1ELj16ENS_18Kernel_traits_baseILj1280EfS2_S2_S2_fjLj128EEEEELb1ELb0ELb0ELb1EEEvNS_9BwdParamsE,@function
        .size           _ZN10layer_norm13ln_bwd_kernelINS_13Kernel_traitsIf6__halfS2_S2_fjLj1280ELj1ELj4ELj1ELj16ENS_18Kernel_traits_baseILj1280EfS2_S2_S2_fjLj128EEEEELb1ELb0ELb0ELb1EEEvNS_9BwdParamsE,(.L_x_25461 - _ZN10layer_norm13ln_bwd_kernelINS_13Kernel_traitsIf6__halfS2_S2_fjLj1280ELj1ELj4ELj1ELj16ENS_18Kernel_traits_baseILj1280EfS2_S2_S2_fjLj128EEEEELb1ELb0ELb0ELb1EEEvNS_9BwdParamsE)
        .other          _ZN10layer_norm13ln_bwd_kernelINS_13Kernel_traitsIf6__halfS2_S2_fjLj1280ELj1ELj4ELj1ELj16ENS_18Kernel_traits_baseILj1280EfS2_S2_S2_fjLj128EEEEELb1ELb0ELb0ELb1EEEvNS_9BwdParamsE,@"STO_CUDA_ENTRY STV_DEFAULT"
_ZN10layer_norm13ln_bwd_kernelINS_13Kernel_traitsIf6__halfS2_S2_fjLj1280ELj1ELj4ELj1ELj16ENS_18Kernel_traits_baseILj1280EfS2_S2_S2_fjLj128EEEEELb1ELb0ELb0ELb1EEEvNS_9BwdParamsE:
.text._ZN10layer_norm13ln_bwd_kernelINS_13Kernel_traitsIf6__halfS2_S2_fjLj1280ELj1ELj4ELj1ELj16ENS_18Kernel_traits_baseILj1280EfS2_S2_S2_fjLj128EEEEELb1ELb0ELb0ELb1EEEvNS_9BwdParamsE:
        /* <DEDUP_REMOVED lines=154> */
.L_x_13251:
        /* <DEDUP_REMOVED lines=23> */
[----:B------:R-:W0:Y:S08]  /*0b10*/  LDC.64 R116, c[0x0][0x3a8] ;  /* 0x0000ea00ff747b82 */ /* 0x000e300000000a00 */
[----:B------:R-:W1:Y:S01]  /*0b20*/  LDC.64 R112, c[0x0][0x428] ;  /* 0x00010a00ff707b82 */ /* 0x000e620000000a00 */
[C---:B------:R-:W-:Y:S02]  /*0b30*/  IADD3 R3, PT, PT, R17.reuse, 0x40, RZ ;  /* 0x0000004011037810 */ /* 0x040fe40007ffe0ff */
[----:B------:R-:W-:-:S02]  /*0b40*/  IADD3 R4, PT, PT, R17, 0x80, RZ ;  /* 0x0000008011047810 */ /* 0x000fc40007ffe0ff */
[C---:B------:R-:W-:Y:S02]  /*0b50*/  IADD3 R16, PT, PT, R17.reuse, 0x20, RZ ;  /* 0x0000002011107810 */ /* 0x040fe40007ffe0ff */
[C---:B------:R-:W-:Y:S01]  /*0b60*/  IADD3 R2, PT, PT, R17.reuse, 0x60, RZ ;  /* 0x0000006011027810 */ /* 0x040fe20007ffe0ff */
[----:B------:R-:W2:Y:S01]  /*0b70*/  LDC.64 R136, c[0x0][0x3b0] ;  /* 0x0000ec00ff887b82 */ /* 0x000ea20000000a00 */
[----:B0-----:R-:W-:-:S04]  /*0b80*/  IMAD.WIDE.U32 R32, R17, 0x10, R116 ;  /* 0x0000001011207825 */ /* 0x001fc800078e0074 */
[----:B------:R-:W-:Y:S02]  /*0b90*/  IMAD.WIDE.U32 R36, R3, 0x10, R116 ;  /* 0x0000001003247825 */ /* 0x000fe400078e0074 */
[----:B------:R-:W3:Y:S02]  /*0ba0*/  LDG.E.128 R32, desc[UR6][R32.64] ;  /* 0x0000000620207981 */ /* 0x000ee4000c1e1d00 */
[--C-:B-1----:R-:W-:Y:S02]  /*0bb0*/  IMAD.WIDE.U32 R24, R17, 0x10, R112.reuse ;  /* 0x0000001011187825 */ /* 0x102fe400078e0070 */
[----:B------:R-:W4:Y:S02]  /*0bc0*/  LDG.E.128 R36, desc[UR6][R36.64] ;  /* 0x0000000624247981 */ /* 0x000f24000c1e1d00 */
[----:B------:R-:W-:Y:S02]  /*0bd0*/  IMAD.WIDE.U32 R40, R3, 0x10, R112 ;  /* 0x0000001003287825 */ /* 0x000fe400078e0070 */
[----:B------:R-:W4:Y:S02]  /*0be0*/  LDG.E.128 R24, desc[UR6][R24.64] ;  /* 0x0000000618187981 */ /* 0x000f24000c1e1d00 */
[----:B------:R-:W-:-:S02]  /*0bf0*/  IMAD.WIDE.U32 R28, R4, 0x10, R116 ;  /* 0x00000010041c7825 */ /* 0x000fc400078e0074 */
[----:B------:R-:W4:Y:S02]  /*0c00*/  LDG.E.128 R40, desc[UR6][R40.64] ;  /* 0x0000000628287981 */ /* 0x000f24000c1e1d00 */
[--C-:B------:R-:W-:Y:S02]  /*0c10*/  IMAD.WIDE.U32 R20, R16, 0x10, R116.reuse ;  /* 0x0000001010147825 */ /* 0x100fe400078e0074 */
[----:B------:R-:W4:Y:S02]  /*0c20*/  LDG.E.128 R28, desc[UR6][R28.64] ;  /* 0x000000061c1c7981 */ /* 0x000f24000c1e1d00 */
[C---:B------:R-:W-:Y:S02]  /*0c30*/  IMAD.WIDE.U32 R116, R2.reuse, 0x10, R116 ;  /* 0x0000001002747825 */ /* 0x040fe400078e0074 */
        /* <DEDUP_REMOVED lines=18> */
[----:B---3--:R-:W-:Y:S02]  /*0d60*/  HADD2.F32 R0, -RZ, R32.H0_H0 ;  /* 0x20000020ff007230 */ /* 0x008fe40000004100 */
[--C-:B------:R-:W-:Y:S02]  /*0d70*/  HADD2.F32 R200, -RZ, R34.reuse.H0_H0 ;  /* 0x20000022ffc87230 */ /* 0x100fe40000004100 */
[----:B------:R-:W-:Y:S02]  /*0d80*/  HADD2.F32 R199, -RZ, R34.H1_H1 ;  /* 0x30000022ffc77230 */ /* 0x000fe40000004100 */
[----:B------:R-:W-:-:S02]  /*0d90*/  HADD2.F32 R198, -RZ, R35.H0_H0 ;  /* 0x20000023ffc67230 */ /* 0x000fc40000004100 */
[----:B------:R-:W-:Y:S02]  /*0da0*/  HADD2.F32 R197, -RZ, R35.H1_H1 ;  /* 0x30000023ffc57230 */ /* 0x000fe40000004100 */
[--C-:B----4-:R-:W-:Y:S02]  /*0db0*/  HADD2.F32 R158, -RZ, R38.reuse.H0_H0 ;  /* 0x20000026ff9e7230 */ /* 0x110fe40000004100 */
[----:B------:R-:W-:Y:S02]  /*0dc0*/  HADD2.F32 R157, -RZ, R38.H1_H1 ;  /* 0x30000026ff9d7230 */ /* 0x000fe40000004100 */
[----:B------:R-:W-:Y:S01]  /*0dd0*/  FADD.FTZ R0, -R195, R0 ;  /* 0x00000000c3007221 */ /* 0x000fe20000010100 */
        /* <DEDUP_REMOVED lines=11> */
[C---:B------:R-:W-:Y:S01]  /*0e90*/  FADD.FTZ R203, -R195.reuse, R203 ;  /* 0x000000cbc3cb7221 */ /* 0x040fe20000010100 */
[----:B------:R-:W-:Y:S02]  /*0ea0*/  HADD2.F32 R33, -RZ, R24.H1_H1 ;  /* 0x30000018ff217230 */ /* 0x000fe40000004100 */
[----:B------:R-:W-:Y:S01]  /*0eb0*/  FMUL.FTZ R211, R48, R34 ;  /* 0x0000002230d37220 */ /* 0x000fe20000410000 */
[----:B-----5:R-:W-:Y:S01]  /*0ec0*/  FMUL.FTZ R0, R6, R0 ;  /* 0x0000000006007220 */ /* 0x020fe20000410000 */
[----:B------:R-:W-:Y:S02]  /*0ed0*/  HADD2.F32 R217, -RZ, R116.H1_H1 ;  /* 0x30000074ffd97230 */ /* 0x000fe40000004100 */
[----:B------:R-:W-:Y:S01]  /*0ee0*/  FADD.FTZ R116, -R195, R43 ;  /* 0x0000002bc3747221 */ /* 0x000fe20000010100 */
[----:B------:R-:W-:-:S02]  /*0ef0*/  HADD2.F32 R32, -RZ, R25.H0_H0 ;  /* 0x20000019ff207230 */ /* 0x000fc40000004100 */
[----:B------:R-:W-:Y:S01]  /*0f00*/  FADD.FTZ R202, -R195, R202 ;  /* 0x000000cac3ca7221 */ /* 0x000fe20000010100 */
[--C-:B------:R-:W-:Y:S02]  /*0f10*/  HADD2.F32 R43, -RZ, R45.reuse.H0_H0 ;  /* 0x2000002dff2b7230 */ /* 0x100fe40000004100 */
[----:B------:R-:W-:Y:S01]  /*0f20*/  FMUL.FTZ R210, R49, R33 ;  /* 0x0000002131d27220 */ /* 0x000fe20000410000 */
[----:B------:R-:W-:Y:S02]  /*0f30*/  HADD2.F32 R152, -RZ, R45.H1_H1 ;  /* 0x3000002dff987230 */ /* 0x000fe40000004100 */
[----:B------:R-:W-:Y:S01]  /*0f40*/  FMUL.FTZ R203, R6, R203 ;  /* 0x000000cb06cb7220 */ /* 0x000fe20000410000 */
[--C-:B------:R-:W-:Y:S02]  /*0f50*/  HADD2.F32 R151, -RZ, R46.reuse.H0_H0 ;  /* 0x2000002eff977230 */ /* 0x100fe40000004100 */
[----:B------:R-:W-:Y:S01]  /*0f60*/  FFMA.FTZ R45, R0, R211, RZ ;  /* 0x000000d3002d7223 */ /* 0x000fe200000100ff */
[----:B------:R-:W-:-:S02]  /*0f70*/  HADD2.F32 R154, -RZ, R46.H1_H1 ;  /* 0x3000002eff9a7230 */ /* 0x000fc40000004100 */
[----:B------:R-:W-:Y:S01]  /*0f80*/  FADD.FTZ R46, RZ, R211 ;  /* 0x000000d3ff2e7221 */ /* 0x000fe20000010000 */
[--C-:B------:R-:W-:Y:S02]  /*0f90*/  HADD2.F32 R124, -RZ, R31.reuse.H0_H0 ;  /* 0x2000001fff7c7230 */ /* 0x100fe40000004100 */
        /* <DEDUP_REMOVED lines=9> */
[----:B------:R-:W-:Y:S01]  /*1030*/  FADD.FTZ R200, -R195, R200 ;  /* 0x000000c8c3c87221 */ /* 0x000fe20000010100 */
[----:B------:R-:W-:Y:S02]  /*1040*/  HADD2.F32 R30, -RZ, R26.H0_H0 ;  /* 0x2000001aff1e7230 */ /* 0x000fe40000004100 */
[----:B------:R-:W-:Y:S01]  /*1050*/  FMUL.FTZ R208, R51, R31 ;  /* 0x0000001f33d07220 */ /* 0x000fe20000410000 */
[----:B------:R-:W-:Y:S01]  /*1060*/  FMUL.FTZ R201, R6, R201 ;  /* 0x000000c906c97220 */ /* 0x000fe20000410000 */
[----:B------:R-:W-:Y:S01]  /*1070*/  FADD.FTZ R46, R46, R209 ;  /* 0x000000d12e2e7221 */ /* 0x000fe20000010000 */
[----:B------:R-:W-:Y:S01]  /*1080*/  FFMA.FTZ R45, R202, R209, R45 ;  /* 0x000000d1ca2d7223 */ /* 0x000fe2000001002d */
        /* <DEDUP_REMOVED lines=120> */
[--C-:B------:R-:W-:Y:S02]  /*1810*/  HADD2.F32 R214, -RZ, R118.reuse.H0_H0 ;  /* 0x20000076ffd67230 */ /* 0x100fe40000004100 */
[----:B------:R-:W-:Y:S01]  /*1820*/  FMUL.FTZ R157, R6, R157 ;  /* 0x0000009d069d7220 */ /* 0x000fe20000410000 */
[----:B------:R-:W-:Y:S02]  /*1830*/  HADD2.F32 R213, -RZ, R118.H1_H1 ;  /* 0x30000076ffd57230 */ /* 0x000fe40000004100 */
[----:B------:R-:W-:Y:S01]  /*1840*/  FADD.FTZ R46, R46, R166 ;  /* 0x000000a62e2e7221 */ /* 0x000fe20000010000 */
[----:B------:R-:W-:-:S02]  /*1850*/  HADD2.F32 R196, -RZ, R119.H0_H0 ;  /* 0x20000077ffc47230 */ /* 0x000fc40000004100 */
[----:B------:R-:W-:Y:S01]  /*1860*/  FFMA.FTZ R45, R158, R166, R45 ;  /* 0x000000a69e2d7223 */ /* 0x000fe2000001002d */
[----:B------:R-:W-:Y:S02]  /*1870*/  HADD2.F32 R42, -RZ, R119.H1_H1 ;  /* 0x30000077ff2a7230 */ /* 0x000fe40000004100 */
        /* <DEDUP_REMOVED lines=41> */
[----:B------:R-:W-:Y:S02]  /*1b10*/  HADD2.F32 R194, -RZ, R114.H1_H1 ;  /* 0x30000072ffc27230 */ /* 0x000fe40000004100 */
[----:B------:R-:W-:Y:S01]  /*1b20*/  FMUL.FTZ R114, R6, R216 ;  /* 0x000000d806727220 */ /* 0x000fe20000410000 */
        /* <DEDUP_REMOVED lines=100> */
.L_x_13235:
[----:B------:R-:W0:Y:S08]  /*2170*/  LDC.64 R116, c[0x0][0x3a8] ;  /* 0x0000ea00ff747b82 */ /* 0x000e300000000a00 */
[----:B------:R-:W1:Y:S01]  /*2180*/  LDC.64 R112, c[0x0][0x428] ;  /* 0x00010a00ff707b82 */ /* 0x000e620000000a00 */
[C---:B------:R-:W-:Y:S02]  /*2190*/  IADD3 R3, PT, PT, R17.reuse, 0x40, RZ ;  /* 0x0000004011037810 */ /* 0x040fe40007ffe0ff */
[----:B------:R-:W-:-:S02]  /*21a0*/  IADD3 R4, PT, PT, R17, 0x80, RZ ;  /* 0x0000008011047810 */ /* 0x000fc40007ffe0ff */
[C---:B------:R-:W-:Y:S02]  /*21b0*/  IADD3 R16, PT, PT, R17.reuse, 0x20, RZ ;  /* 0x0000002011107810 */ /* 0x040fe40007ffe0ff */
[C---:B------:R-:W-:Y:S01]  /*21c0*/  IADD3 R2, PT, PT, R17.reuse, 0x60, RZ ;  /* 0x0000006011027810 */ /* 0x040fe20007ffe0ff */
[----:B------:R-:W2:Y:S01]  /*21d0*/  LDC.64 R104, c[0x0][0x438] ;  /* 0x00010e00ff687b82 */ /* 0x000ea20000000a00 */
[----:B0-----:R-:W-:-:S07]  /*21e0*/  IMAD.WIDE.U32 R32, R17, 0x10, R116 ;  /* 0x0000001011207825 */ /* 0x001fce00078e0074 */
[----:B------:R-:W0:Y:S01]  /*21f0*/  LDC.64 R136, c[0x0][0x3b0] ;  /* 0x0000ec00ff887b82 */ /* 0x000e220000000a00 */
[----:B------:R-:W-:Y:S01]  /*2200*/  IMAD.WIDE.U32 R36, R3, 0x10, R116 ;  /* 0x0000001003247825 */ /* 0x000fe200078e0074 */
[----:B------:R-:W3:Y:S03]  /*2210*/  LDG.E.128 R32, desc[UR6][R32.64] ;  /* 0x0000000620207981 */ /* 0x000ee6000c1e1d00 */
        /* <DEDUP_REMOVED lines=37> */
[----:B---3--:R-:W-:-:S02]  /*2470*/  HADD2.F32 R0, -RZ, R32.H0_H0 ;  /* 0x20000020ff007230 */ /* 0x008fc40000004100 */
[--C-:B------:R-:W-:Y:S02]  /*2480*/  HADD2.F32 R200, -RZ, R34.reuse.H0_H0 ;  /* 0x20000022ffc87230 */ /* 0x100fe40000004100 */
[----:B------:R-:W-:Y:S02]  /*2490*/  HADD2.F32 R199, -RZ, R34.H1_H1 ;  /* 0x30000022ffc77230 */ /* 0x000fe40000004100 */
[--C-:B------:R-:W-:Y:S02]  /*24a0*/  HADD2.F32 R198, -RZ, R35.reuse.H0_H0 ;  /* 0x20000023ffc67230 */ /* 0x100fe40000004100 */
[----:B------:R-:W-:Y:S02]  /*24b0*/  HADD2.F32 R197, -RZ, R35.H1_H1 ;  /* 0x30000023ffc57230 */ /* 0x000fe40000004100 */
[--C-:B----4-:R-:W-:Y:S02]  /*24c0*/  HADD2.F32 R158, -RZ, R38.reuse.H0_H0 ;  /* 0x20000026ff9e7230 */ /* 0x110fe40000004100 */
[----:B------:R-:W-:-:S02]  /*24d0*/  HADD2.F32 R157, -RZ, R38.H1_H1 ;  /* 0x30000026ff9d7230 */ /* 0x000fc40000004100 */
[----:B------:R-:W-:Y:S01]  /*24e0*/  FADD.FTZ R0, -R195, R0 ;  /* 0x00000000c3007221 */ /* 0x000fe20000010100 */
[----:B------:R-:W-:Y:S02]  /*24f0*/  HADD2.F32 R203, -RZ, R32.H1_H1 ;  /* 0x30000020ffcb7230 */ /* 0x000fe40000004100 */
[----:B------:R-:W-:Y:S02]  /*2500*/  HADD2.F32 R34, -RZ, R24.H0_H0 ;  /* 0x20000018ff227230 */ /* 0x000fe40000004100 */
        /* <DEDUP_REMOVED lines=9> */
[----:B------:R-:W-:Y:S01]  /*25a0*/  FADD.FTZ R203, -R195, R203 ;  /* 0x000000cbc3cb7221 */ /* 0x000fe20000010100 */
[----:B------:R-:W-:-:S02]  /*25b0*/  HADD2.F32 R33, -RZ, R24.H1_H1 ;  /* 0x30000018ff217230 */ /* 0x000fc40000004100 */
[----:B------:R-:W-:Y:S01]  /*25c0*/  FMUL.FTZ R211, R48, R34 ;  /* 0x0000002230d37220 */ /* 0x000fe20000410000 */
[----:B-----5:R-:W-:Y:S01]  /*25d0*/  FMUL.FTZ R0, R6, R0 ;  /* 0x0000000006007220 */ /* 0x020fe20000410000 */
[----:B------:R-:W-:Y:S02]  /*25e0*/  HADD2.F32 R217, -RZ, R116.H1_H1 ;  /* 0x30000074ffd97230 */ /* 0x000fe40000004100 */
[C---:B------:R-:W-:Y:S01]  /*25f0*/  FADD.FTZ R116, -R195.reuse, R43 ;  /* 0x0000002bc3747221 */ /* 0x040fe20000010100 */
[----:B------:R-:W-:Y:S02]  /*2600*/  HADD2.F32 R32, -RZ, R25.H0_H0 ;  /* 0x20000019ff207230 */ /* 0x000fe40000004100 */
[----:B------:R-:W-:Y:S01]  /*2610*/  FADD.FTZ R202, -R195, R202 ;  /* 0x000000cac3ca7221 */ /* 0x000fe20000010100 */
[--C-:B------:R-:W-:Y:S02]  /*2620*/  HADD2.F32 R43, -RZ, R45.reuse.H0_H0 ;  /* 0x2000002dff2b7230 */ /* 0x100fe40000004100 */
[----:B------:R-:W-:Y:S01]  /*2630*/  FMUL.FTZ R210, R49, R33 ;  /* 0x0000002131d27220 */ /* 0x000fe20000410000 */
[----:B------:R-:W-:-:S02]  /*2640*/  HADD2.F32 R152, -RZ, R45.H1_H1 ;  /* 0x3000002dff987230 */ /* 0x000fc40000004100 */
[----:B------:R-:W-:Y:S01]  /*2650*/  FMUL.FTZ R203, R6, R203 ;  /* 0x000000cb06cb7220 */ /* 0x000fe20000410000 */
[--C-:B------:R-:W-:Y:S02]  /*2660*/  HADD2.F32 R151, -RZ, R46.reuse.H0_H0 ;  /* 0x2000002eff977230 */ /* 0x100fe40000004100 */
[----:B------:R-:W-:Y:S01]  /*2670*/  FFMA.FTZ R45, R0, R211, RZ ;  /* 0x000000d3002d7223 */ /* 0x000fe200000100ff */
[----:B------:R-:W-:Y:S02]  /*2680*/  HADD2.F32 R154, -RZ, R46.H1_H1 ;  /* 0x3000002eff9a7230 */ /* 0x000fe40000004100 */
[----:B------:R-:W-:Y:S01]  /*2690*/  FADD.FTZ R46, RZ, R211 ;  /* 0x000000d3ff2e7221 */ /* 0x000fe20000010000 */
[--C-:B------:R-:W-:Y:S02]  /*26a0*/  HADD2.F32 R124, -RZ, R31.reuse.H0_H0 ;  /* 0x2000001fff7c7230 */ /* 0x100fe40000004100 */
[----:B------:R-:W-:Y:S02]  /*26b0*/  HADD2.F32 R131, -RZ, R31.H1_H1 ;  /* 0x3000001fff837230 */ /* 0x000fe40000004100 */
[----:B------:R-:W-:Y:S01]  /*26c0*/  FADD.FTZ R201, -R195, R201 ;  /* 0x000000c9c3c97221 */ /* 0x000fe20000010100 */
[----:B------:R-:W-:-:S02]  /*26d0*/  HADD2.F32 R31, -RZ, R25.H1_H1 ;  /* 0x30000019ff1f7230 */ /* 0x000fc40000004100 */
        /* <DEDUP_REMOVED lines=15> */
[----:B------:R-:W-:Y:S02]  /*27d0*/  HADD2.F32 R29, -RZ, R26.H1_H1 ;  /* 0x3000001aff1d7230 */ /* 0x000fe40000004100 */
[----:B------:R-:W-:Y:S01]  /*27e0*/  FMUL.FTZ R207, R52, R30 ;  /* 0x0000001e34cf7220 */ /* 0x000fe20000410000 */
[----:B------:R-:W-:Y:S01]  /*27f0*/  FMUL.FTZ R200, R6, R200 ;  /* 0x000000c806c87220 */ /* 0x000fe20000410000 */
[----:B------:R-:W-:Y:S01]  /*2800*/  FADD.FTZ R46, R46, R208 ;  /* 0x000000d02e2e7221 */ /* 0x000fe20000010000 */
[----:B------:R-:W-:Y:S01]  /*2810*/  FFMA.FTZ R45, R201, R208, R45 ;  /* 0x000000d0c92d7223 */ /* 0x000fe2000001002d */
[--C-:B------:R-:W-:Y:S02]  /*2820*/  HADD2.F32 R129, -RZ, R28.reuse.H0_H0 ;  /* 0x2000001cff817230 */ /* 0x100fe40000004100 */
        /* <DEDUP_REMOVED lines=260> */
.L_x_13236:
        /* <DEDUP_REMOVED lines=24> */
[----:B------:R-:W-:Y:S04]  /*39f0*/  STL [R1+0x128], R2 ;  /* 0x0001280201007387 */ /* 0x000fe80000100800 */
[----:B------:R0:W-:Y:S04]  /*3a00*/  STL [R1+0x124], R0 ;  /* 0x0001240001007387 */ /* 0x0001e80000100800 */
[----:B------:R-:W4:Y:S04]  /*3a10*/  LDL.LU R252, [R1+0x54] ;  /* 0x0000540001fc7983 */ /* 0x000f280000300800 */
        /* <DEDUP_REMOVED lines=28> */
[----:B------:R-:W-:Y:S02]  /*3be0*/  FADD.FTZ R227, R227, R251 ;  /* 0x000000fbe3e37221 */ /* 0x000fe40000010000 */
[----:B------:R-:W4:Y:S01]  /*3bf0*/  LDL.LU R252, [R1+0x98] ;  /* 0x0000980001fc7983 */ /* 0x000f220000300800 */
        /* <DEDUP_REMOVED lines=64> */
[----:B------:R0:W5:Y:S01]  /*4000*/  LDL.LU R48, [R1+0x154] ;  /* 0x0001540001307983 */ /* 0x0001620000300800 */
[----:B----4-:R-:W-:-:S03]  /*4010*/  FADD.FTZ R172, R172, R0 ;  /* 0x00000000acac7221 */ /* 0x010fc60000010000 */
        /* <DEDUP_REMOVED lines=20> */
[----:B------:R-:W4:Y:S01]  /*4160*/  LDL.LU R3, [R1] ;  /* 0x0000000001037983 */ /* 0x000f220000300800 */
[----:B--2---:R-:W-:-:S03]  /*4170*/  FADD.FTZ R36, R36, R2 ;  /* 0x0000000224247221 */ /* 0x004fc60000010000 */
[----:B------:R-:W2:Y:S01]  /*4180*/  LDL.LU R2, [R1+0x4] ;  /* 0x0000040001027983 */ /* 0x000ea20000300800 */
[----:B---3--:R-:W-:-:S03]  /*4190*/  FADD.FTZ R18, R18, R0 ;  /* 0x0000000012127221 */ /* 0x008fc60000010000 */
[----:B------:R-:W3:Y:S01]  /*41a0*/  LDL.LU R0, [R1+0x8] ;  /* 0x0000080001007983 */ /* 0x000ee20000300800 */
        /* <DEDUP_REMOVED lines=16> */
[----:B----4-:R-:W-:-:S03]  /*42b0*/  FADD.FTZ R24, R24, R3 ;  /* 0x0000000318187221 */ /* 0x010fc60000010000 */
[----:B------:R0:W5:Y:S01]  /*42c0*/  LDL.LU R3, [R1+0x12c] ;  /* 0x00012c0001037983 */ /* 0x0001620000300800 */
[----:B--2---:R-:W-:-:S03]  /*42d0*/  FADD.FTZ R25, R25, R2 ;  /* 0x0000000219197221 */ /* 0x004fc60000010000 */
[----:B------:R0:W5:Y:S01]  /*42e0*/  LDL.LU R2, [R1+0x128] ;  /* 0x0001280001027983 */ /* 0x0001620000300800 */
[----:B---3--:R-:W-:-:S03]  /*42f0*/  FADD.FTZ R26, R26, R0 ;  /* 0x000000001a1a7221 */ /* 0x008fc60000010000 */
[----:B------:R0:W5:Y:S01]  /*4300*/  LDL.LU R0, [R1+0x124] ;  /* 0x0001240001007983 */ /* 0x0001620000300800 */
[----:B------:R-:W-:Y:S01]  /*4310*/  UMOV UR4, 0xffffffff ;  /* 0xffffffff00047882 */ /* 0x000fe20000000000 */
[----:B------:R-:W-:Y:S01]  /*4320*/  ISETP.NE.U32.AND P1, PT, RZ, UR12, PT ;  /* 0x0000000cff007c0c */ /* 0x000fe2000bf25070 */
[----:B------:R-:W-:-:S03]  /*4330*/  FADD.FTZ R32, R32, R252 ;  /* 0x000000fc20207221 */ /* 0x000fc60000010000 */
        /* <DEDUP_REMOVED lines=99> */
.L_x_13263:
        /* <DEDUP_REMOVED lines=14> */
[----:B------:R-:W-:Y:S01]  /*4a50*/  FFMA.FTZ R18, R24, R181, R25 ;  /* 0x000000b518127223 */ /* 0x000fe20000010019 */
[----:B------:R-:W-:Y:S02]  /*4a60*/  HADD2.F32 R19, -RZ, R89.H0_H0 ;  /* 0x20000059ff137230 */ /* 0x000fe40000004100 */
[----:B------:R-:W-:Y:S01]  /*4a70*/  FADD.FTZ R209, -R202, R209 ;  /* 0x000000d1cad17221 */ /* 0x000fe20000010100 */
[C-C-:B------:R-:W-:Y:S01]  /*4a80*/  FFMA.FTZ R203, R24.reuse, R203, R25.reuse ;  /* 0x000000cb18cb7223 */ /* 0x140fe20000010019 */
[----:B------:R-:W-:Y:S01]  /*4a90*/  FFMA.FTZ R199, R24, R199, R25 ;  /* 0x000000c718c77223 */ /* 0x000fe20000010019 */
[----:B------:R-:W-:Y:S01]  /*4aa0*/  FADD.FTZ R189, -R18, R189 ;  /* 0x000000bd12bd7221 */ /* 0x000fe20000010100 */
[----:B------:R-:W-:Y:S01]  /*4ab0*/  FFMA.FTZ R39, R24, R114, R25 ;  /* 0x0000007218277223 */ /* 0x000fe20000010019 */
[----:B-----5:R-:W-:Y:S01]  /*4ac0*/  FFMA.FTZ R18, R6, R209, R19 ;  /* 0x000000d106127223 */ /* 0x020fe20000010013 */
[----:B------:R-:W-:-:S02]  /*4ad0*/  HADD2.F32 R114, -RZ, R88.H1_H1 ;  /* 0x30000058ff727230 */ /* 0x000fc40000004100 */
[----:B------:R-:W-:Y:S01]  /*4ae0*/  FADD.FTZ R203, -R203, R210 ;  /* 0x000000d2cbcb7221 */ /* 0x000fe20000010100 */
[----:B------:R-:W-:Y:S02]  /*4af0*/  HADD2.F32 R19, -RZ, R90.H1_H1 ;  /* 0x3000005aff137230 */ /* 0x000fe40000004100 */
        /* <DEDUP_REMOVED lines=31> */
[----:B------:R-:W-:Y:S01]  /*4cf0*/  FFMA.FTZ R115, R24, R124, R25 ;  /* 0x0000007c18737223 */ /* 0x000fe20000010019 */
[----:B------:R-:W-:Y:S01]  /*4d00*/  FFMA.FTZ R114, R6, R203, R114 ;  /* 0x000000cb06727223 */ /* 0x000fe20000010072 */
[----:B------:R-:W-:-:S02]  /*4d10*/  HADD2.F32 R120, -RZ, R91.H0_H0 ;  /* 0x2000005bff787230 */ /* 0x000fc40000004100 */
[----:B------:R-:W-:Y:S01]  /*4d20*/  FFMA.FTZ R118, R6, R199, R19 ;  /* 0x000000c706767223 */ /* 0x000fe20000010013 */
[----:B------:R-:W-:Y:S01]  /*4d30*/  FFMA.FTZ R24, R24, R123, R25 ;  /* 0x0000007b18187223 */ /* 0x000fe20000010019 */
[----:B------:R-:W-:Y:S01]  /*4d40*/  FADD.FTZ R205, -R198, R205 ;  /* 0x000000cdc6cd7221 */ /* 0x000fe20000010100 */
[----:B------:R-:W-:Y:S02]  /*4d50*/  HADD2.F32 R122, -RZ, R91.H1_H1 ;  /* 0x3000005bff7a7230 */ /* 0x000fe40000004100 */
[----:B------:R-:W-:Y:S01]  /*4d60*/  FADD.FTZ R197, -R197, R204 ;  /* 0x000000ccc5c57221 */ /* 0x000fe20000010100 */
[----:B------:R-:W-:Y:S02]  /*4d70*/  HADD2.F32 R19, -RZ, R92.H0_H0 ;  /* 0x2000005cff137230 */ /* 0x000fe40000004100 */
[----:B------:R-:W-:Y:S01]  /*4d80*/  FMUL.FTZ R18, R18, R5 ;  /* 0x0000000512127220 */ /* 0x000fe20000410000 */
[----:B------:R-:W-:Y:S02]  /*4d90*/  HADD2.F32 R25, -RZ, R88.H0_H0 ;  /* 0x20000058ff197230 */ /* 0x000fe40000004100 */
[----:B------:R-:W-:Y:S01]  /*4da0*/  FADD.FTZ R211, -R0, R211 ;  /* 0x000000d300d37221 */ /* 0x000fe20000010100 */
[----:B------:R-:W-:-:S02]  /*4db0*/  HADD2.F32 R116, -RZ, R90.H0_H0 ;  /* 0x2000005aff747230 */ /* 0x000fc40000004100 */
[----:B------:R-:W-:Y:S01]  /*4dc0*/  FADD.FTZ R207, -R200, R207 ;  /* 0x000000cfc8cf7221 */ /* 0x000fe20000010100 */
[----:B------:R-:W-:Y:S01]  /*4dd0*/  FMUL.FTZ R114, R114, R5 ;  /* 0x0000000572727220 */ /* 0x000fe20000410000 */
[C---:B------:R-:W-:Y:S01]  /*4de0*/  FFMA.FTZ R120, R6.reuse, R205, R120 ;  /* 0x000000cd06787223 */ /* 0x040fe20000010078 */
[----:B------:R-:W-:Y:S01]  /*4df0*/  FFMA.FTZ R122, R6, R197, R122 ;  /* 0x000000c5067a7223 */ /* 0x000fe2000001007a */
[----:B------:R-:W-:Y:S01]  /*4e00*/  FMUL.FTZ R18, R18, UR5 ;  /* 0x0000000512127c20 */ /* 0x000fe20008410000 */
[C---:B------:R-:W-:Y:S01]  /*4e10*/  FFMA.FTZ R124, R6.reuse, R117, R19 ;  /* 0x00000075067c7223 */ /* 0x040fe20000010013 */
[----:B------:R-:W-:Y:S01]  /*4e20*/  FFMA.FTZ R0, R6, R211, R25 ;  /* 0x000000d306007223 */ /* 0x000fe20000010019 */
[----:B------:R-:W-:Y:S01]  /*4e30*/  LOP3.LUT P2, RZ, R146, 0xff0000, RZ, 0xc0, !PT ;  /* 0x00ff000092ff7812 */ /* 0x000fe2000784c0ff */
[----:B------:R-:W-:Y:S01]  /*4e40*/  FFMA.FTZ R116, R6, R207, R116 ;  /* 0x000000cf06747223 */ /* 0x000fe20000010074 */
[----:B------:R-:W-:Y:S02]  /*4e50*/  HADD2.F32 R19, -RZ, R93.H0_H0 ;  /* 0x2000005dff137230 */ /* 0x000fe40000004100 */
[----:B------:R-:W-:Y:S01]  /*4e60*/  FMUL.FTZ R25, R114, UR5 ;  /* 0x0000000572197c20 */ /* 0x000fe20008410000 */
[----:B------:R-:W-:Y:S01]  /*4e70*/  FADD.FTZ R21, -R21, R188 ;  /* 0x000000bc15157221 */ /* 0x000fe20000010100 */
[----:B------:R-:W-:Y:S01]  /*4e80*/  LOP3.LUT P6, RZ, R146, 0xff00, RZ, 0xc0, !PT ;  /* 0x0000ff0092ff7812 */ /* 0x000fe200078cc0ff */
[----:B------:R-:W-:-:S02]  /*4e90*/  HADD2.F32 R114, -RZ, R89.H1_H1 ;  /* 0x30000059ff727230 */ /* 0x000fc40000004100 */
[-C--:B------:R-:W-:Y:S01]  /*4ea0*/  FMUL.FTZ R120, R120, R5.reuse ;  /* 0x0000000578787220 */ /* 0x080fe20000410000 */
[----:B------:R-:W-:Y:S01]  /*4eb0*/  FADD.FTZ R201, -R201, R208 ;  /* 0x000000d0c9c97221 */ /* 0x000fe20000010100 */
[-C--:B------:R-:W-:Y:S01]  /*4ec0*/  FMUL.FTZ R122, R122, R5.reuse ;  /* 0x000000057a7a7220 */ /* 0x080fe20000410000 */
[----:B------:R-:W-:Y:S01]  /*4ed0*/  FADD.FTZ R187, -R20, R187 ;  /* 0x000000bb14bb7221 */ /* 0x000fe20000010100 */
[----:B------:R-:W-:Y:S01]  /*4ee0*/  ISETP.GE.U32.AND P1, PT, R146, RZ, PT ;  /* 0x000000ff9200720c */ /* 0x000fe20003f26070 */
[----:B------:R-:W-:Y:S01]  /*4ef0*/  FMUL.FTZ R116, R116, R5 ;  /* 0x0000000574747220 */ /* 0x000fe20000410000 */
[----:B------:R-:W-:Y:S01]  /*4f00*/  FSEL R119, R18, RZ, P2 ;  /* 0x000000ff12777208 */ /* 0x000fe20001000000 */
[----:B------:R-:W-:Y:S02]  /*4f10*/  HADD2.F32 R20, -RZ, R93.H1_H1 ;  /* 0x3000005dff147230 */ /* 0x000fe40000004100 */
[----:B------:R-:W-:Y:S01]  /*4f20*/  FFMA.FTZ R18, R6, R21, R19 ;  /* 0x0000001506127223 */ /* 0x000fe20000010013 */
[-C--:B------:R-:W-:Y:S01]  /*4f30*/  FMUL.FTZ R0, R0, R5.reuse ;  /* 0x0000000500007220 */ /* 0x080fe20000410000 */
[----:B------:R-:W-:Y:S01]  /*4f40*/  FSEL R25, R25, RZ, P6 ;  /* 0x000000ff19197208 */ /* 0x000fe20003000000 */
[----:B------:R-:W-:Y:S01]  /*4f50*/  FMUL.FTZ R124, R124, R5 ;  /* 0x000000057c7c7220 */ /* 0x000fe20000410000 */
[----:B------:R-:W-:Y:S01]  /*4f60*/  FMUL.FTZ R120, R120, UR5 ;  /* 0x0000000578787c20 */ /* 0x000fe20008410000 */
[C---:B------:R-:W-:Y:S01]  /*4f70*/  LOP3.LUT P6, RZ, R147.reuse, 0xff0000, RZ, 0xc0, !PT ;  /* 0x00ff000093ff7812 */ /* 0x040fe200078cc0ff */
[----:B------:R-:W-:Y:S01]  /*4f80*/  FFMA.FTZ R114, R6, R201, R114 ;  /* 0x000000c906727223 */ /* 0x000fe20000010072 */
[----:B------:R-:W-:Y:S01]  /*4f90*/  FMUL.FTZ R122, R122, UR5 ;  /* 0x000000057a7a7c20 */ /* 0x000fe20008410000 */
[C---:B------:R-:W-:Y:S01]  /*4fa0*/  ISETP.GE.U32.AND.EX P1, PT, R147.reuse, 0x1000000, PT, P1 ;  /* 0x010000009300780c */ /* 0x040fe20003f26110 */
[----:B------:R-:W-:Y:S01]  /*4fb0*/  FMUL.FTZ R121, R116, UR5 ;  /* 0x0000000574797c20 */ /* 0x000fe20008410000 */
[----:B------:R-:W-:Y:S01]  /*4fc0*/  FADD.FTZ R185, -R22, R185 ;  /* 0x000000b916b97221 */ /* 0x000fe20000010100 */
[----:B------:R-:W-:Y:S01]  /*4fd0*/  HADD2.F32 R19, -RZ, R95.H1_H1 ;  /* 0x3000005fff137230 */ /* 0x000fe20000004100 */
[----:B------:R-:W-:Y:S01]  /*4fe0*/  LOP3.LUT P4, RZ, R147, 0xff, RZ, 0xc0, !PT ;  /* 0x000000ff93ff7812 */ /* 0x000fe2000788c0ff */
[----:B------:R-:W-:Y:S01]  /*4ff0*/  FADD.FTZ R183, -R26, R183 ;  /* 0x000000b71ab77221 */ /* 0x000fe20000010100 */
[----:B------:R-:W-:-:S02]  /*5000*/  HADD2.F32 R22, -RZ, R94.H0_H0 ;  /* 0x2000005eff167230 */ /* 0x000fc40000004100 */
[----:B------:R-:W-:Y:S01]  /*5010*/  FFMA.FTZ R20, R6, R187, R20 ;  /* 0x000000bb06147223 */ /* 0x000fe20000010014 */
[-C--:B------:R-:W-:Y:S01]  /*5020*/  FMUL.FTZ R18, R18, R5.reuse ;  /* 0x0000000512127220 */ /* 0x080fe20000410000 */
[----:B------:R-:W-:Y:S01]  /*5030*/  LOP3.LUT P5, RZ, R146, 0xff, RZ, 0xc0, !PT ;  /* 0x000000ff92ff7812 */ /* 0x000fe200078ac0ff */
[----:B------:R-:W-:Y:S01]  /*5040*/  FMUL.FTZ R0, R0, UR5 ;  /* 0x0000000500007c20 */ /* 0x000fe20008410000 */
[----:B------:R-:W-:Y:S01]  /*5050*/  LOP3.LUT P3, RZ, R146, 0xff000000, RZ, 0xc0, !PT ;  /* 0xff00000092ff7812 */ /* 0x000fe2000786c0ff */
[----:B------:R-:W-:Y:S01]  /*5060*/  FMUL.FTZ R117, R124, UR5 ;  /* 0x000000057c757c20 */ /* 0x000fe20008410000 */
[----:B------:R-:W-:Y:S01]  /*5070*/  FADD.FTZ R23, -R23, R186 ;  /* 0x000000ba17177221 */ /* 0x000fe20000010100 */
[----:B------:R-:W-:Y:S02]  /*5080*/  HADD2.F32 R146, -RZ, R92.H1_H1 ;  /* 0x3000005cff927230 */ /* 0x000fe40000004100 */
[-C--:B------:R-:W-:Y:S01]  /*5090*/  FMUL.FTZ R114, R114, R5.reuse ;  /* 0x0000000572727220 */ /* 0x080fe20000410000 */
[----:B------:R-:W-:Y:S01]  /*50a0*/  FMUL.FTZ R118, R118, R5 ;  /* 0x0000000576767220 */ /* 0x000fe20000410000 */
[----:B------:R-:W-:Y:S01]  /*50b0*/  FSEL R123, R120, RZ, P6 ;  /* 0x000000ff787b7208 */ /* 0x000fe20003000000 */
[----:B------:R-:W-:Y:S01]  /*50c0*/  HADD2.F32 R124, -RZ, R96.H0_H0 ;  /* 0x20000060ff7c7230 */ /* 0x000fe20000004100 */
[----:B------:R-:W-:Y:S01]  /*50d0*/  FSEL R120, R122, RZ, P1 ;  /* 0x000000ff7a787208 */ /* 0x000fe20000800000 */
[----:B------:R-:W-:Y:S01]  /*50e0*/  FADD.FTZ R29, -R29, R170 ;  /* 0x000000aa1d1d7221 */ /* 0x000fe20000010100 */
[----:B------:R-:W-:Y:S01]  /*50f0*/  FSEL R121, R121, RZ, P4 ;  /* 0x000000ff79797208 */ /* 0x000fe20002000000 */
[----:B------:R-:W-:Y:S01]  /*5100*/  FFMA.FTZ R122, R6, R183, R19 ;  /* 0x000000b7067a7223 */ /* 0x000fe20000010013 */
[----:B------:R-:W-:Y:S01]  /*5110*/  FMUL.FTZ R20, R20, R5 ;  /* 0x0000000514147220 */ /* 0x000fe20000410000 */
[----:B------:R-:W-:Y:S01]  /*5120*/  FMUL.FTZ R18, R18, UR5 ;  /* 0x0000000512127c20 */ /* 0x000fe20008410000 */
[----:B------:R-:W-:Y:S01]  /*5130*/  LOP3.LUT P4, RZ, R142, 0xff0000, RZ, 0xc0, !PT ;  /* 0x00ff00008eff7812 */ /* 0x000fe2000788c0ff */
[----:B------:R-:W-:Y:S01]  /*5140*/  FFMA.FTZ R22, R6, R23, R22 ;  /* 0x0000001706167223 */ /* 0x000fe20000010016 */
[----:B------:R-:W-:Y:S01]  /*5150*/  HADD2.F32 R19, -RZ, R97.H0_H0 ;  /* 0x20000061ff137230 */ /* 0x000fe20000004100 */
[----:B------:R-:W-:Y:S01]  /*5160*/  FSEL R0, R0, RZ, P5 ;  /* 0x000000ff00007208 */ /* 0x000fe20002800000 */
[----:B------:R-:W-:Y:S01]  /*5170*/  FMUL.FTZ R114, R114, UR5 ;  /* 0x0000000572727c20 */ /* 0x000fe20008410000 */
[----:B------:R-:W-:Y:S01]  /*5180*/  FMUL.FTZ R118, R118, UR5 ;  /* 0x0000000576767c20 */ /* 0x000fe20008410000 */
[----:B------:R-:W-:Y:S01]  /*5190*/  FADD.FTZ R169, -R28, R169 ;  /* 0x000000a91ca97221 */ /* 0x000fe20000010100 */
[----:B------:R-:W-:-:S02]  /*51a0*/  HADD2.F32 R26, -RZ, R94.H1_H1 ;  /* 0x3000005eff1a7230 */ /* 0x000fc40000004100 */
[----:B------:R-:W-:Y:S01]  /*51b0*/  FADD.FTZ R31, -R31, R168 ;  /* 0x000000a81f1f7221 */ /* 0x000fe20000010100 */
[----:B------:R-:W-:Y:S01]  /*51c0*/  LOP3.LUT P5, RZ, R147, 0xff00, RZ, 0xc0, !PT ;  /* 0x0000ff0093ff7812 */ /* 0x000fe200078ac0ff */
[C---:B------:R-:W-:Y:S01]  /*51d0*/  FFMA.FTZ R146, R6.reuse, R189, R146 ;  /* 0x000000bd06927223 */ /* 0x040fe20000010092 */
[----:B------:R-:W-:Y:S02]  /*51e0*/  HADD2.F32 R28, -RZ, R95.H0_H0 ;  /* 0x2000005fff1c7230 */ /* 0x000fe40000004100 */
[----:B------:R-:W-:Y:S01]  /*51f0*/  FFMA.FTZ R124, R6, R29, R124 ;  /* 0x0000001d067c7223 */ /* 0x000fe2000001007c */
[----:B------:R-:W-:Y:S01]  /*5200*/  FADD.FTZ R27, -R27, R184 ;  /* 0x000000b81b1b7221 */ /* 0x000fe20000010100 */
[----:B------:R-:W-:Y:S01]  /*5210*/  FMUL.FTZ R21, R20, UR5 ;  /* 0x0000000514157c20 */ /* 0x000fe20008410000 */
[----:B------:R-:W-:Y:S01]  /*5220*/  FADD.FTZ R167, -R30, R167 ;  /* 0x000000a71ea77221 */ /* 0x000fe20000010100 */
[----:B------:R-:W-:Y:S01]  /*5230*/  FMUL.FTZ R22, R22, R5 ;  /* 0x0000000516167220 */ /* 0x000fe20000410000 */
[----:B------:R-:W-:Y:S01]  /*5240*/  FSEL R20, R18, RZ, P4 ;  /* 0x000000ff12147208 */ /* 0x000fe20002000000 */
[----:B------:R-:W-:-:S02]  /*5250*/  HADD2.F32 R30, -RZ, R97.H1_H1 ;  /* 0x30000061ff1e7230 */ /* 0x000fc40000004100 */
[----:B------:R-:W-:Y:S01]  /*5260*/  FFMA.FTZ R18, R6, R31, R19 ;  /* 0x0000001f06127223 */ /* 0x000fe20000010013 */
[----:B------:R-:W-:Y:S01]  /*5270*/  FSEL R116, R114, RZ, P3 ;  /* 0x000000ff72747208 */ /* 0x000fe20001800000 */
[----:B------:R-:W-:Y:S01]  /*5280*/  FMUL.FTZ R146, R146, R5 ;  /* 0x0000000592927220 */ /* 0x000fe20000410000 */
[----:B------:R-:W-:Y:S01]  /*5290*/  FSEL R118, R118, RZ, P5 ;  /* 0x000000ff76767208 */ /* 0x000fe20002800000 */
[----:B------:R-:W-:Y:S01]  /*52a0*/  FFMA.FTZ R26, R6, R185, R26 ;  /* 0x000000b9061a7223 */ /* 0x000fe2000001001a */
[----:B------:R-:W-:Y:S01]  /*52b0*/  FMUL.FTZ R124, R124, R5 ;  /* 0x000000057c7c7220 */ /* 0x000fe20000410000 */
[----:B------:R-:W-:Y:S01]  /*52c0*/  LOP3.LUT P2, RZ, R142, 0xff, RZ, 0xc0, !PT ;  /* 0x000000ff8eff7812 */ /* 0x000fe2000784c0ff */
[----:B------:R-:W-:Y:S01]  /*52d0*/  FFMA.FTZ R28, R6, R27, R28 ;  /* 0x0000001b061c7223 */ /* 0x000fe2000001001c */
[----:B------:R-:W-:Y:S01]  /*52e0*/  LOP3.LUT P3, RZ, R142, 0xff00, RZ, 0xc0, !PT ;  /* 0x0000ff008eff7812 */ /* 0x000fe2000786c0ff */
[----:B------:R-:W-:Y:S01]  /*52f0*/  FMUL.FTZ R22, R22, UR5 ;  /* 0x0000000516167c20 */ /* 0x000fe20008410000 */
[----:B------:R-:W-:Y:S01]  /*5300*/  LOP3.LUT P5, RZ, R142, 0xff000000, RZ, 0xc0, !PT ;  /* 0xff0000008eff7812 */ /* 0x000fe200078ac0ff */
[----:B------:R-:W-:Y:S01]  /*5310*/  FMUL.FTZ R122, R122, R5 ;  /* 0x000000057a7a7220 */ /* 0x000fe20000410000 */
[----:B------:R-:W-:Y:S01]  /*5320*/  ISETP.GE.U32.AND P1, PT, R142, RZ, PT ;  /* 0x000000ff8e00720c */ /* 0x000fe20003f26070 */
[----:B------:R-:W-:-:S02]  /*5330*/  HADD2.F32 R142, -RZ, R96.H1_H1 ;  /* 0x30000060ff8e7230 */ /* 0x000fc40000004100 */
[----:B------:R-:W-:Y:S01]  /*5340*/  FADD.FTZ R165, -R32, R165 ;  /* 0x000000a520a57221 */ /* 0x000fe20000010100 */
[----:B------:R-:W-:Y:S01]  /*5350*/  HADD2.F32 R19, -RZ, R99.H1_H1 ;  /* 0x30000063ff137230 */ /* 0x000fe20000004100 */
[----:B------:R-:W-:Y:S01]  /*5360*/  LOP3.LUT P6, RZ, R143, 0xff, RZ, 0xc0, !PT ;  /* 0x000000ff8fff7812 */ /* 0x000fe200078cc0ff */
[----:B------:R-:W-:Y:S01]  /*5370*/  FADD.FTZ R163, -R34, R163 ;  /* 0x000000a322a37221 */ /* 0x000fe20000010100 */
[--C-:B------:R-:W-:Y:S02]  /*5380*/  HADD2.F32 R32, -RZ, R98.reuse.H0_H0 ;  /* 0x20000062ff207230 */ /* 0x100fe40000004100 */
[----:B------:R-:W-:Y:S01]  /*5390*/  FFMA.FTZ R30, R6, R167, R30 ;  /* 0x000000a7061e7223 */ /* 0x000fe2000001001e */
[-C--:B------:R-:W-:Y:S01]  /*53a0*/  FMUL.FTZ R18, R18, R5.reuse ;  /* 0x0000000512127220 */ /* 0x080fe20000410000 */
[----:B------:R-:W-:Y:S01]  /*53b0*/  FMUL.FTZ R114, R146, UR5 ;  /* 0x0000000592727c20 */ /* 0x000fe20008410000 */
[----:B------:R-:W-:Y:S01]  /*53c0*/  FMUL.FTZ R26, R26, R5 ;  /* 0x000000051a1a7220 */ /* 0x000fe20000410000 */
[----:B------:R-:W-:Y:S01]  /*53d0*/  FMUL.FTZ R29, R124, UR5 ;  /* 0x000000057c1d7c20 */ /* 0x000fe20008410000 */
[----:B------:R-:W-:Y:S01]  /*53e0*/  FADD.FTZ R33, -R33, R166 ;  /* 0x000000a621217221 */ /* 0x000fe20000010100 */
[----:B------:R-:W-:-:S02]  /*53f0*/  HADD2.F32 R34, -RZ, R98.H1_H1 ;  /* 0x30000062ff227230 */ /* 0x000fc40000004100 */
[----:B------:R-:W-:Y:S01]  /*5400*/  FMUL.FTZ R28, R28, R5 ;  /* 0x000000051c1c7220 */ /* 0x000fe20000410000 */
[----:B------:R-:W-:Y:S02]  /*5410*/  HADD2.F32 R124, -RZ, R100.H0_H0 ;  /* 0x20000064ff7c7230 */ /* 0x000fe40000004100 */
[----:B------:R-:W-:Y:S01]  /*5420*/  FMUL.FTZ R23, R122, UR5 ;  /* 0x000000057a177c20 */ /* 0x000fe20008410000 */
[----:B------:R-:W-:Y:S01]  /*5430*/  FADD.FTZ R37, -R37, R150 ;  /* 0x0000009625257221 */ /* 0x000fe20000010100 */
[----:B------:R-:W-:Y:S01]  /*5440*/  FADD.FTZ R149, -R36, R149 ;  /* 0x0000009524957221 */ /* 0x000fe20000010100 */
[----:B------:R-:W-:Y:S01]  /*5450*/  FFMA.FTZ R142, R6, R169, R142 ;  /* 0x000000a9068e7223 */ /* 0x000fe2000001008e */
[----:B------:R-:W-:Y:S01]  /*5460*/  FSEL R27, R22, RZ, P6 ;  /* 0x000000ff161b7208 */ /* 0x000fe20003000000 */
[----:B------:R-:W-:Y:S02]  /*5470*/  HADD2.F32 R36, -RZ, R99.H0_H0 ;  /* 0x20000063ff247230 */ /* 0x000fe40000004100 */
[----:B------:R-:W-:Y:S01]  /*5480*/  FFMA.FTZ R122, R6, R163, R19 ;  /* 0x000000a3067a7223 */ /* 0x000fe20000010013 */
[----:B------:R-:W-:Y:S01]  /*5490*/  FMUL.FTZ R30, R30, R5 ;  /* 0x000000051e1e7220 */ /* 0x000fe20000410000 */
[----:B------:R-:W-:Y:S01]  /*54a0*/  FMUL.FTZ R18, R18, UR5 ;  /* 0x0000000512127c20 */ /* 0x000fe20008410000 */
[----:B------:R-:W-:Y:S01]  /*54b0*/  FSEL R117, R117, RZ, P2 ;  /* 0x000000ff75757208 */ /* 0x000fe20001000000 */
[----:B------:R-:W-:Y:S01]  /*54c0*/  FMUL.FTZ R26, R26, UR5 ;  /* 0x000000051a1a7c20 */ /* 0x000fe20008410000 */
[----:B------:R-:W-:Y:S01]  /*54d0*/  LOP3.LUT P6, RZ, R140, 0xff0000, RZ, 0xc0, !PT ;  /* 0x00ff00008cff7812 */ /* 0x000fe200078cc0ff */
[----:B------:R-:W-:Y:S01]  /*54e0*/  FADD.FTZ R35, -R35, R164 ;  /* 0x000000a423237221 */ /* 0x000fe20000010100 */
[----:B------:R-:W-:Y:S01]  /*54f0*/  FFMA.FTZ R32, R6, R33, R32 ;  /* 0x0000002106207223 */ /* 0x000fe20000010020 */
[----:B------:R-:W-:Y:S01]  /*5500*/  HADD2.F32 R19, -RZ, R101.H0_H0 ;  /* 0x20000065ff137230 */ /* 0x000fe20000004100 */
[----:B------:R-:W-:Y:S01]  /*5510*/  LOP3.LUT P2, RZ, R143, 0xff00, RZ, 0xc0, !PT ;  /* 0x0000ff008fff7812 */ /* 0x000fe2000784c0ff */
[----:B------:R-:W-:Y:S01]  /*5520*/  FMUL.FTZ R28, R28, UR5 ;  /* 0x000000051c1c7c20 */ /* 0x000fe20008410000 */
[----:B------:R-:W-:Y:S01]  /*5530*/  FSEL R114, R114, RZ, P3 ;  /* 0x000000ff72727208 */ /* 0x000fe20001800000 */
[C---:B------:R-:W-:Y:S01]  /*5540*/  FFMA.FTZ R34, R6.reuse, R165, R34 ;  /* 0x000000a506227223 */ /* 0x040fe20000010022 */
[----:B------:R-:W-:Y:S01]  /*5550*/  FADD.FTZ R39, -R39, R148 ;  /* 0x0000009427277221 */ /* 0x000fe20000010100 */
[C---:B------:R-:W-:Y:S01]  /*5560*/  LOP3.LUT P3, RZ, R143.reuse, 0xff0000, RZ, 0xc0, !PT ;  /* 0x00ff00008fff7812 */ /* 0x040fe2000786c0ff */
[----:B------:R-:W-:Y:S01]  /*5570*/  FFMA.FTZ R124, R6, R37, R124 ;  /* 0x00000025067c7223 */ /* 0x000fe2000001007c */
[----:B------:R-:W-:Y:S01]  /*5580*/  FMUL.FTZ R142, R142, R5 ;  /* 0x000000058e8e7220 */ /* 0x000fe20000410000 */
[----:B------:R-:W-:Y:S01]  /*5590*/  FMUL.FTZ R31, R30, UR5 ;  /* 0x000000051e1f7c20 */ /* 0x000fe20008410000 */
[----:B------:R-:W-:Y:S01]  /*55a0*/  ISETP.GE.U32.AND.EX P1, PT, R143, 0x1000000, PT, P1 ;  /* 0x010000008f00780c */ /* 0x000fe20003f26110 */
[----:B------:R-:W-:Y:S01]  /*55b0*/  FFMA.FTZ R36, R6, R35, R36 ;  /* 0x0000002306247223 */ /* 0x000fe20000010024 */
[-C--:B------:R-:W-:Y:S01]  /*55c0*/  FMUL.FTZ R32, R32, R5.reuse ;  /* 0x0000000520207220 */ /* 0x080fe20000410000 */
[----:B------:R-:W-:Y:S01]  /*55d0*/  FSEL R30, R18, RZ, P6 ;  /* 0x000000ff121e7208 */ /* 0x000fe20003000000 */
[----:B------:R-:W-:Y:S01]  /*55e0*/  FMUL.FTZ R34, R34, R5 ;  /* 0x0000000522227220 */ /* 0x000fe20000410000 */
[----:B------:R-:W-:Y:S01]  /*55f0*/  FSEL R22, R26, RZ, P2 ;  /* 0x000000ff1a167208 */ /* 0x000fe20001000000 */
[----:B------:R-:W-:Y:S01]  /*5600*/  FADD.FTZ R133, -R42, R133 ;  /* 0x000000852a857221 */ /* 0x000fe20000010100 */
[----:B------:R-:W-:Y:S01]  /*5610*/  FFMA.FTZ R18, R6, R39, R19 ;  /* 0x0000002706127223 */ /* 0x000fe20000010013 */
[----:B------:R-:W-:Y:S01]  /*5620*/  FSEL R26, R28, RZ, P3 ;  /* 0x000000ff1c1a7208 */ /* 0x000fe20001800000 */
[-C--:B------:R-:W-:Y:S01]  /*5630*/  FMUL.FTZ R124, R124, R5.reuse ;  /* 0x000000057c7c7220 */ /* 0x080fe20000410000 */
[--C-:B------:R-:W-:Y:S01]  /*5640*/  HADD2.F32 R42, -RZ, R103.reuse.H0_H0 ;  /* 0x20000067ff2a7230 */ /* 0x100fe20000004100 */
[----:B------:R-:W-:Y:S01]  /*5650*/  FSEL R21, R21, RZ, P5 ;  /* 0x000000ff15157208 */ /* 0x000fe20002800000 */
[----:B------:R-:W-:Y:S01]  /*5660*/  FMUL.FTZ R28, R142, UR5 ;  /* 0x000000058e1c7c20 */ /* 0x000fe20008410000 */
[----:B------:R-:W-:Y:S01]  /*5670*/  FADD.FTZ R43, -R43, R134 ;  /* 0x000000862b2b7221 */ /* 0x000fe20000010100 */
[----:B------:R-:W-:Y:S01]  /*5680*/  LOP3.LUT P4, RZ, R140, 0xff, RZ, 0xc0, !PT ;  /* 0x000000ff8cff7812 */ /* 0x000fe2000788c0ff */
[----:B------:R-:W-:Y:S01]  /*5690*/  FMUL.FTZ R32, R32, UR5 ;  /* 0x0000000520207c20 */ /* 0x000fe20008410000 */
[----:B------:R-:W-:Y:S01]  /*56a0*/  LOP3.LUT P5, RZ, R140, 0xff00, RZ, 0xc0, !PT ;  /* 0x0000ff008cff7812 */ /* 0x000fe200078ac0ff */
[-C--:B------:R-:W-:Y:S01]  /*56b0*/  FMUL.FTZ R36, R36, R5.reuse ;  /* 0x0000000524247220 */ /* 0x080fe20000410000 */
[----:B------:R-:W-:Y:S01]  /*56c0*/  FSEL R23, R23, RZ, P1 ;  /* 0x000000ff17177208 */ /* 0x000fe20000800000 */
[----:B------:R-:W-:Y:S01]  /*56d0*/  FMUL.FTZ R33, R34, UR5 ;  /* 0x0000000522217c20 */ /* 0x000fe20008410000 */
[----:B------:R-:W-:Y:S01]  /*56e0*/  LOP3.LUT P3, RZ, R141, 0xff, RZ, 0xc0, !PT ;  /* 0x000000ff8dff7812 */ /* 0x000fe2000786c0ff */
[-C--:B------:R-:W-:Y:S01]  /*56f0*/  FMUL.FTZ R18, R18, R5.reuse ;  /* 0x0000000512127220 */ /* 0x080fe20000410000 */
[----:B------:R-:W-:Y:S01]  /*5700*/  ISETP.GE.U32.AND P1, PT, R140, RZ, PT ;  /* 0x000000ff8c00720c */ /* 0x000fe20003f26070 */
[----:B------:R-:W-:Y:S01]  /*5710*/  FMUL.FTZ R122, R122, R5 ;  /* 0x000000057a7a7220 */ /* 0x000fe20000410000 */
[----:B------:R-:W-:Y:S01]  /*5720*/  FMUL.FTZ R34, R124, UR5 ;  /* 0x000000057c227c20 */ /* 0x000fe20008410000 */
[----:B------:R-:W-:-:S02]  /*5730*/  HADD2.F32 R19, -RZ, R103.H1_H1 ;  /* 0x30000067ff137230 */ /* 0x000fc40000004100 */
[----:B------:R-:W-:Y:S01]  /*5740*/  FFMA.FTZ R124, R6, R43, R42 ;  /* 0x0000002b067c7223 */ /* 0x000fe2000001002a */
[----:B------:R-:W-:Y:S01]  /*5750*/  FSEL R29, R29, RZ, P4 ;  /* 0x000000ff1d1d7208 */ /* 0x000fe20002000000 */
[----:B------:R-:W-:Y:S01]  /*5760*/  FMUL.FTZ R36, R36, UR5 ;  /* 0x0000000524247c20 */ /* 0x000fe20008410000 */
[----:B------:R-:W-:Y:S01]  /*5770*/  FSEL R28, R28, RZ, P5 ;  /* 0x000000ff1c1c7208 */ /* 0x000fe20002800000 */
[----:B------:R-:W-:Y:S01]  /*5780*/  HADD2.F32 R42, -RZ, R104.H0_H0 ;  /* 0x20000068ff2a7230 */ /* 0x000fe20000004100 */
[----:B------:R-:W-:Y:S01]  /*5790*/  LOP3.LUT P4, RZ, R141, 0xff00, RZ, 0xc0, !PT ;  /* 0x0000ff008dff7812 */ /* 0x000fe2000788c0ff */
[----:B------:R-:W-:Y:S01]  /*57a0*/  FADD.FTZ R45, -R45, R132 ;  /* 0x000000842d2d7221 */ /* 0x000fe20000010100 */
[C---:B------:R-:W-:Y:S01]  /*57b0*/  LOP3.LUT P5, RZ, R141.reuse, 0xff0000, RZ, 0xc0, !PT ;  /* 0x00ff00008dff7812 */ /* 0x040fe200078ac0ff */
[----:B------:R-:W-:Y:S01]  /*57c0*/  FMUL.FTZ R18, R18, UR5 ;  /* 0x0000000512127c20 */ /* 0x000fe20008410000 */
[----:B------:R-:W-:Y:S01]  /*57d0*/  ISETP.GE.U32.AND.EX P1, PT, R141, 0x1000000, PT, P1 ;  /* 0x010000008d00780c */ /* 0x000fe20003f26110 */
[----:B------:R-:W-:Y:S01]  /*57e0*/  FMUL.FTZ R141, R122, UR5 ;  /* 0x000000057a8d7c20 */ /* 0x000fe20008410000 */
[----:B------:R-:W-:Y:S01]  /*57f0*/  FSEL R32, R32, RZ, P3 ;  /* 0x000000ff20207208 */ /* 0x000fe20001800000 */
[----:B------:R-:W-:Y:S01]  /*5800*/  FADD.FTZ R47, -R47, R130 ;  /* 0x000000822f2f7221 */ /* 0x000fe20000010100 */
[----:B------:R-:W-:Y:S01]  /*5810*/  LOP3.LUT P3, RZ, R138, 0xff0000, RZ, 0xc0, !PT ;  /* 0x00ff00008aff7812 */ /* 0x000fe2000786c0ff */
[----:B------:R-:W-:Y:S01]  /*5820*/  FFMA.FTZ R130, R6, R133, R19 ;  /* 0x0000008506827223 */ /* 0x000fe20000010013 */
[----:B------:R-:W-:Y:S01]  /*5830*/  FSEL R122, R36, RZ, P5 ;  /* 0x000000ff247a7208 */ /* 0x000fe20002800000 */
[----:B------:R-:W-:Y:S01]  /*5840*/  FADD.FTZ R145, -R38, R145 ;  /* 0x0000009126917221 */ /* 0x000fe20000010100 */
[----:B------:R-:W-:Y:S01]  /*5850*/  FADD.FTZ R135, -R40, R135 ;  /* 0x0000008728877221 */ /* 0x000fe20000010100 */
[----:B------:R-:W-:Y:S01]  /*5860*/  FFMA.FTZ R132, R6, R45, R42 ;  /* 0x0000002d06847223 */ /* 0x000fe2000001002a */
[----:B------:R-:W-:Y:S01]  /*5870*/  HADD2.F32 R36, -RZ, R101.H1_H1 ;  /* 0x30000065ff247230 */ /* 0x000fe20000004100 */
[----:B------:R-:W-:Y:S01]  /*5880*/  FSEL R42, R18, RZ, P3 ;  /* 0x000000ff122a7208 */ /* 0x000fe20001800000 */
[--C-:B------:R-:W-:Y:S01]  /*5890*/  HADD2.F32 R38, -RZ, R102.reuse.H0_H0 ;  /* 0x20000066ff267230 */ /* 0x100fe20000004100 */
[----:B------:R-:W-:Y:S01]  /*58a0*/  FSEL R141, R141, RZ, P1 ;  /* 0x000000ff8d8d7208 */ /* 0x000fe20000800000 */
[----:B------:R-:W-:-:S02]  /*58b0*/  HADD2.F32 R40, -RZ, R102.H1_H1 ;  /* 0x30000066ff287230 */ /* 0x000fc40000004100 */
[----:B------:R-:W-:Y:S01]  /*58c0*/  FADD.FTZ R41, -R41, R144 ;  /* 0x0000009029297221 */ /* 0x000fe20000010100 */
[----:B------:R-:W-:Y:S01]  /*58d0*/  FMUL.FTZ R18, R130, R5 ;  /* 0x0000000582127220 */ /* 0x000fe20000410000 */
[----:B------:R-:W-:Y:S01]  /*58e0*/  LOP3.LUT P2, RZ, R140, 0xff000000, RZ, 0xc0, !PT ;  /* 0xff0000008cff7812 */ /* 0x000fe2000784c0ff */
[----:B------:R-:W-:Y:S01]  /*58f0*/  HADD2.F32 R140, -RZ, R100.H1_H1 ;  /* 0x30000064ff8c7230 */ /* 0x000fe20000004100 */
[----:B------:R-:W-:Y:S01]  /*5900*/  ISETP.GE.U32.AND P1, PT, R138, RZ, PT ;  /* 0x000000ff8a00720c */ /* 0x000fe20003f26070 */
[C---:B------:R-:W-:Y:S01]  /*5910*/  FFMA.FTZ R36, R6.reuse, R145, R36 ;  /* 0x0000009106247223 */ /* 0x040fe20000010024 */
[C---:B------:R-:W-:Y:S01]  /*5920*/  FFMA.FTZ R38, R6.reuse, R41, R38 ;  /* 0x0000002906267223 */ /* 0x040fe20000010026 */
[----:B------:R-:W-:Y:S01]  /*5930*/  FFMA.FTZ R40, R6, R135, R40 ;  /* 0x0000008706287223 */ /* 0x000fe20000010028 */
[----:B------:R-:W-:Y:S01]  /*5940*/  FMUL.FTZ R18, R18, UR5 ;  /* 0x0000000512127c20 */ /* 0x000fe20008410000 */
[----:B------:R-:W-:Y:S01]  /*5950*/  ISETP.GE.U32.AND.EX P1, PT, R139, 0x1000000, PT, P1 ;  /* 0x010000008b00780c */ /* 0x000fe20003f26110 */
[----:B------:R-:W-:Y:S01]  /*5960*/  FFMA.FTZ R140, R6, R149, R140 ;  /* 0x00000095068c7223 */ /* 0x000fe2000001008c */
[----:B------:R-:W-:Y:S01]  /*5970*/  LOP3.LUT P6, RZ, R138, 0xff, RZ, 0xc0, !PT ;  /* 0x000000ff8aff7812 */ /* 0x000fe200078cc0ff */
[-C--:B------:R-:W-:Y:S01]  /*5980*/  FMUL.FTZ R36, R36, R5.reuse ;  /* 0x0000000524247220 */ /* 0x080fe20000410000 */
[-C--:B------:R-:W-:Y:S01]  /*5990*/  FMUL.FTZ R38, R38, R5.reuse ;  /* 0x0000000526267220 */ /* 0x080fe20000410000 */
[-C--:B------:R-:W-:Y:S01]  /*59a0*/  FMUL.FTZ R40, R40, R5.reuse ;  /* 0x0000000528287220 */ /* 0x080fe20000410000 */
[----:B------:R-:W-:Y:S01]  /*59b0*/  FSEL R133, R18, RZ, P1 ;  /* 0x000000ff12857208 */ /* 0x000fe20000800000 */
[----:B------:R-:W-:Y:S01]  /*59c0*/  FMUL.FTZ R140, R140, R5 ;  /* 0x000000058c8c7220 */ /* 0x000fe20000410000 */
[----:B------:R-:W0:Y:S01]  /*59d0*/  LDC.64 R18, c[0x0][0x468] ;  /* 0x00011a00ff127b82 */ /* 0x000e220000000a00 */
[----:B------:R-:W-:Y:S01]  /*59e0*/  HADD2.F32 R134, -RZ, R105.H0_H0 ;  /* 0x20000069ff867230 */ /* 0x000fe20000004100 */
[----:B------:R-:W-:Y:S01]  /*59f0*/  FSEL R33, R33, RZ, P4 ;  /* 0x000000ff21217208 */ /* 0x000fe20002000000 */
[----:B------:R-:W-:Y:S01]  /*5a00*/  FMUL.FTZ R36, R36, UR5 ;  /* 0x0000000524247c20 */ /* 0x000fe20008410000 */
[----:B------:R-:W-:Y:S01]  /*5a10*/  FSEL R34, R34, RZ, P6 ;  /* 0x000000ff22227208 */ /* 0x000fe20003000000 */
[----:B------:R-:W-:Y:S01]  /*5a20*/  FMUL.FTZ R38, R38, UR5 ;  /* 0x0000000526267c20 */ /* 0x000fe20008410000 */
[----:B------:R-:W-:Y:S01]  /*5a30*/  FMUL.FTZ R40, R40, UR5 ;  /* 0x0000000528287c20 */ /* 0x000fe20008410000 */
[----:B------:R-:W-:Y:S01]  /*5a40*/  HADD2.F32 R37, -RZ, R107.H1_H1 ;  /* 0x3000006bff257230 */ /* 0x000fe20000004100 */
[----:B------:R-:W-:Y:S01]  /*5a50*/  LOP3.LUT P4, RZ, R138, 0xff000000, RZ, 0xc0, !PT ;  /* 0xff0000008aff7812 */ /* 0x000fe2000788c0ff */
[----:B------:R-:W-:Y:S01]  /*5a60*/  FADD.FTZ R125, -R24, R125 ;  /* 0x0000007d187d7221 */ /* 0x000fe20000010100 */
[C---:B------:R-:W-:Y:S01]  /*5a70*/  LOP3.LUT P5, RZ, R139.reuse, 0xff, RZ, 0xc0, !PT ;  /* 0x000000ff8bff7812 */ /* 0x040fe200078ac0ff */
[----:B------:R-:W-:Y:S01]  /*5a80*/  FMUL.FTZ R35, R140, UR5 ;  /* 0x000000058c237c20 */ /* 0x000fe20008410000 */
[----:B------:R-:W-:Y:S01]  /*5a90*/  LOP3.LUT P6, RZ, R139, 0xff00, RZ, 0xc0, !PT ;  /* 0x0000ff008bff7812 */ /* 0x000fe200078cc0ff */
[----:B------:R-:W-:Y:S01]  /*5aa0*/  FFMA.FTZ R134, R6, R47, R134 ;  /* 0x0000002f06867223 */ /* 0x000fe20000010086 */
[----:B------:R-:W-:Y:S01]  /*5ab0*/  FSEL R31, R31, RZ, P2 ;  /* 0x000000ff1f1f7208 */ /* 0x000fe20001000000 */
[----:B------:R-:W-:Y:S01]  /*5ac0*/  FMUL.FTZ R124, R124, R5 ;  /* 0x000000057c7c7220 */ /* 0x000fe20000410000 */
[----:B------:R-:W-:Y:S01]  /*5ad0*/  LOP3.LUT P2, RZ, R138, 0xff00, RZ, 0xc0, !PT ;  /* 0x0000ff008aff7812 */ /* 0x000fe2000784c0ff */
[----:B------:R-:W-:Y:S01]  /*5ae0*/  FADD.FTZ R131, -R46, R131 ;  /* 0x000000832e837221 */ /* 0x000fe20000010100 */
[----:B------:R-:W-:Y:S01]  /*5af0*/  FSEL R43, R36, RZ, P4 ;  /* 0x000000ff242b7208 */ /* 0x000fe20002000000 */
[----:B------:R-:W-:Y:S01]  /*5b00*/  FADD.FTZ R129, -R44, R129 ;  /* 0x000000812c817221 */ /* 0x000fe20000010100 */
[----:B------:R-:W-:Y:S01]  /*5b10*/  FSEL R47, R38, RZ, P5 ;  /* 0x000000ff262f7208 */ /* 0x000fe20002800000 */
[----:B------:R-:W-:Y:S01]  /*5b20*/  FFMA.FTZ R46, R6, R125, R37 ;  /* 0x0000007d062e7223 */ /* 0x000fe20000010025 */
[----:B------:R-:W-:Y:S01]  /*5b30*/  FSEL R130, R40, RZ, P6 ;  /* 0x000000ff28827208 */ /* 0x000fe20003000000 */
[----:B------:R-:W-:-:S02]  /*5b40*/  HADD2.F32 R37, -RZ, R104.H1_H1 ;  /* 0x30000068ff257230 */ /* 0x000fc40000004100 */
[----:B------:R-:W-:Y:S01]  /*5b50*/  FADD.FTZ R113, -R113, R128 ;  /* 0x0000008071717221 */ /* 0x000fe20000010100 */
[----:B------:R-:W-:Y:S02]  /*5b60*/  HADD2.F32 R36, -RZ, R105.H1_H1 ;  /* 0x30000069ff247230 */ /* 0x000fe40000004100 */
[----:B------:R-:W-:Y:S01]  /*5b70*/  FADD.FTZ R127, -R112, R127 ;  /* 0x0000007f707f7221 */ /* 0x000fe20000010100 */
[--C-:B------:R-:W-:Y:S02]  /*5b80*/  HADD2.F32 R38, -RZ, R106.reuse.H0_H0 ;  /* 0x2000006aff267230 */ /* 0x100fe40000004100 */
[----:B------:R-:W-:Y:S01]  /*5b90*/  FADD.FTZ R115, -R115, R126 ;  /* 0x0000007e73737221 */ /* 0x000fe20000010100 */
[----:B------:R-:W-:Y:S01]  /*5ba0*/  HADD2.F32 R40, -RZ, R106.H1_H1 ;  /* 0x3000006aff287230 */ /* 0x000fe20000004100 */
[----:B------:R-:W-:Y:S01]  /*5bb0*/  FSEL R35, R35, RZ, P2 ;  /* 0x000000ff23237208 */ /* 0x000fe20001000000 */
[----:B------:R-:W-:Y:S02]  /*5bc0*/  HADD2.F32 R44, -RZ, R107.H0_H0 ;  /* 0x2000006bff2c7230 */ /* 0x000fe40000004100 */
[-C--:B------:R-:W-:Y:S01]  /*5bd0*/  FMUL.FTZ R132, R132, R5.reuse ;  /* 0x0000000584847220 */ /* 0x080fe20000410000 */
[----:B------:R-:W-:Y:S01]  /*5be0*/  FMUL.FTZ R124, R124, UR5 ;  /* 0x000000057c7c7c20 */ /* 0x000fe20008410000 */
[----:B------:R-:W-:Y:S01]  /*5bf0*/  LOP3.LUT P2, RZ, R139, 0xff0000, RZ, 0xc0, !PT ;  /* 0x00ff00008bff7812 */ /* 0x000fe2000784c0ff */
[----:B------:R-:W-:Y:S01]  /*5c00*/  FMUL.FTZ R134, R134, R5 ;  /* 0x0000000586867220 */ /* 0x000fe20000410000 */
[C---:B------:R-:W-:Y:S01]  /*5c10*/  FFMA.FTZ R24, R6.reuse, R131, R37 ;  /* 0x0000008306187223 */ /* 0x040fe20000010025 */
[C---:B------:R-:W-:Y:S01]  /*5c20*/  FFMA.FTZ R36, R6.reuse, R129, R36 ;  /* 0x0000008106247223 */ /* 0x040fe20000010024 */
[C---:B------:R-:W-:Y:S01]  /*5c30*/  FFMA.FTZ R38, R6.reuse, R113, R38 ;  /* 0x0000007106267223 */ /* 0x040fe20000010026 */
[C---:B------:R-:W-:Y:S01]  /*5c40*/  FFMA.FTZ R40, R6.reuse, R127, R40 ;  /* 0x0000007f06287223 */ /* 0x040fe20000010028 */
[----:B------:R-:W-:Y:S01]  /*5c50*/  FFMA.FTZ R126, R6, R115, R44 ;  /* 0x00000073067e7223 */ /* 0x000fe2000001002c */
[----:B------:R-:W-:Y:S01]  /*5c60*/  FMUL.FTZ R45, R132, UR5 ;  /* 0x00000005842d7c20 */ /* 0x000fe20008410000 */
[----:B------:R-:W-:Y:S01]  /*5c70*/  FSEL R132, R124, RZ, P2 ;  /* 0x000000ff7c847208 */ /* 0x000fe20001000000 */
[----:B------:R-:W-:Y:S01]  /*5c80*/  FMUL.FTZ R124, R134, UR5 ;  /* 0x00000005867c7c20 */ /* 0x000fe20008410000 */
[-C--:B------:R-:W-:Y:S01]  /*5c90*/  FMUL.FTZ R113, R46, R5.reuse ;  /* 0x000000052e717220 */ /* 0x080fe20000410000 */
        /* <DEDUP_REMOVED lines=19> */
[----:B------:R-:W-:Y:S01]  /*5dd0*/  LOP3.LUT P2, RZ, R137, 0xff, RZ, 0xc0, !PT ;  /* 0x000000ff89ff7812 */ /* 0x000fe2000784c0ff */
[--C-:B------:R-:W-:Y:S01]  /*5de0*/  IMAD.WIDE.U32 R40, R3, 0x10, R18.reuse ;  /* 0x0000001003287825 */ /* 0x100fe200078e0012 */
[C---:B------:R-:W-:Y:S02]  /*5df0*/  LOP3.LUT P3, RZ, R137.reuse, 0xff00, RZ, 0xc0, !PT ;  /* 0x0000ff0089ff7812 */ /* 0x040fe4000786c0ff */
[----:B------:R-:W-:Y:S01]  /*5e00*/  LOP3.LUT P5, RZ, R137, 0xff0000, RZ, 0xc0, !PT ;  /* 0x00ff000089ff7812 */ /* 0x000fe200078ac0ff */
[--C-:B------:R-:W-:Y:S01]  /*5e10*/  IMAD.WIDE.U32 R36, R17, 0x10, R18.reuse ;  /* 0x0000001011247825 */ /* 0x100fe200078e0012 */
[----:B------:R-:W-:Y:S02]  /*5e20*/  ISETP.GE.U32.AND.EX P1, PT, R137, 0x1000000, PT, P1 ;  /* 0x010000008900780c */ /* 0x000fe40003f26110 */
[----:B------:R-:W-:Y:S01]  /*5e30*/  F2FP.F16.F32.PACK_AB R23, R23, R26 ;  /* 0x0000001a1717723e */ /* 0x000fe200000000ff */
[----:B------:R-:W-:Y:S01]  /*5e40*/  IMAD.WIDE.U32 R2, R2, 0x10, R18 ;  /* 0x0000001002027825 */ /* 0x000fe200078e0012 */
[----:B------:R-:W-:-:S02]  /*5e50*/  F2FP.F16.F32.PACK_AB R24, R28, R29 ;  /* 0x0000001d1c18723e */ /* 0x000fc400000000ff */
[----:B------:R-:W-:Y:S01]  /*5e60*/  F2FP.F16.F32.PACK_AB R16, R25, R0 ;  /* 0x000000001910723e */ /* 0x000fe200000000ff */
[----:B------:R-:W-:Y:S01]  /*5e70*/  IMAD.WIDE.U32 R4, R4, 0x10, R18 ;  /* 0x0000001004047825 */ /* 0x000fe200078e0012 */
[----:B------:R-:W-:Y:S02]  /*5e80*/  F2FP.F16.F32.PACK_AB R26, R33, R32 ;  /* 0x00000020211a723e */ /* 0x000fe400000000ff */
[----:B------:R-:W-:Y:S02]  /*5e90*/  F2FP.F16.F32.PACK_AB R29, R43, R42 ;  /* 0x0000002a2b1d723e */ /* 0x000fe400000000ff */
[----:B------:R-:W-:Y:S02]  /*5ea0*/  F2FP.F16.F32.PACK_AB R28, R35, R34 ;  /* 0x00000022231c723e */ /* 0x000fe400000000ff */
[----:B------:R-:W-:Y:S02]  /*5eb0*/  F2FP.F16.F32.PACK_AB R19, R120, R123 ;  /* 0x0000007b7813723e */ /* 0x000fe400000000ff */
[----:B------:R-:W-:-:S02]  /*5ec0*/  F2FP.F16.F32.PACK_AB R18, R118, R121 ;  /* 0x000000797612723e */ /* 0x000fc400000000ff */
[----:B------:R-:W-:Y:S02]  /*5ed0*/  F2FP.F16.F32.PACK_AB R17, R116, R119 ;  /* 0x000000777411723e */ /* 0x000fe400000000ff */
[----:B------:R-:W-:Y:S02]  /*5ee0*/  F2FP.F16.F32.PACK_AB R21, R21, R20 ;  /* 0x000000141515723e */ /* 0x000fe400000000ff */
[----:B------:R-:W-:Y:S01]  /*5ef0*/  FSEL R34, R46, RZ, P2 ;  /* 0x000000ff2e227208 */ /* 0x000fe20001000000 */
[----:B------:R2:W-:Y:S01]  /*5f00*/  STG.E.128 desc[UR6][R36.64], R16 ;  /* 0x0000001024007986 */ /* 0x0005e2000c101d06 */
        /* <DEDUP_REMOVED lines=20> */
.L_x_13239:
[C-C-:B-----5:R-:W-:Y:S01]  /*6050*/  FFMA.FTZ R0, R24.reuse, R0, R25.reuse ;  /* 0x0000000018007223 */ /* 0x160fe20000010019 */
[C-C-:B------:R-:W-:Y:S01]  /*6060*/  FFMA.FTZ R198, R24.reuse, R198, R25.reuse ;  /* 0x000000c618c67223 */ /* 0x140fe20000010019 */
[--C-:B------:R-:W-:Y:S02]  /*6070*/  HADD2.F32 R21, -RZ, R91.reuse.H0_H0 ;  /* 0x2000005bff157230 */ /* 0x100fe40000004100 */
[----:B------:R-:W-:Y:S01]  /*6080*/  FFMA.FTZ R197, R24, R197, R25 ;  /* 0x000000c518c57223 */ /* 0x000fe20000010019 */
[----:B------:R-:W-:Y:S01]  /*6090*/  FADD.FTZ R211, -R0, R211 ;  /* 0x000000d300d37221 */ /* 0x000fe20000010100 */
[----:B------:R-:W-:Y:S01]  /*60a0*/  FFMA.FTZ R0, R24, R175, R25 ;  /* 0x000000af18007223 */ /* 0x000fe20000010019 */
[----:B------:R-:W-:Y:S01]  /*60b0*/  FADD.FTZ R19, -R198, R205 ;  /* 0x000000cdc6137221 */ /* 0x000fe20000010100 */
[C-C-:B------:R-:W-:Y:S01]  /*60c0*/  FFMA.FTZ R202, R24.reuse, R202, R25.reuse ;  /* 0x000000ca18ca7223 */ /* 0x140fe20000010019 */
[----:B------:R-:W-:Y:S01]  /*60d0*/  FFMA.FTZ R27, R24, R176, R25 ;  /* 0x000000b0181b7223 */ /* 0x000fe20000010019 */
[----:B------:R-:W-:-:S02]  /*60e0*/  HADD2.F32 R18, -RZ, R91.H1_H1 ;  /* 0x3000005bff127230 */ /* 0x000fc40000004100 */
[----:B------:R-:W-:Y:S01]  /*60f0*/  FADD.FTZ R183, -R0, R183 ;  /* 0x000000b700b77221 */ /* 0x000fe20000010100 */
[----:B------:R-:W-:Y:S01]  /*6100*/  FADD.FTZ R35, -R197, R204 ;  /* 0x000000ccc5237221 */ /* 0x000fe20000010100 */
[----:B------:R-:W-:Y:S01]  /*6110*/  FFMA.FTZ R19, R6, R19, R21 ;  /* 0x0000001306137223 */ /* 0x000fe20000010015 */
[----:B------:R-:W-:Y:S01]  /*6120*/  FFMA.FTZ R200, R24, R200, R25 ;  /* 0x000000c818c87223 */ /* 0x000fe20000010019 */
[----:B------:R-:W-:Y:S02]  /*6130*/  HADD2.F32 R0, -RZ, R89.H0_H0 ;  /* 0x20000059ff007230 */ /* 0x000fe40000004100 */
[----:B------:R-:W-:Y:S01]  /*6140*/  FADD.FTZ R21, -R202, R209 ;  /* 0x000000d1ca157221 */ /* 0x000fe20000010100 */
[----:B------:R-:W-:Y:S01]  /*6150*/  FFMA.FTZ R23, R24, R203, R25 ;  /* 0x000000cb18177223 */ /* 0x000fe20000010019 */
[----:B------:R-:W-:Y:S01]  /*6160*/  FADD.FTZ R29, -R27, R184 ;  /* 0x000000b81b1d7221 */ /* 0x000fe20000010100 */
[----:B------:R-:W-:Y:S02]  /*6170*/  HADD2.F32 R27, -RZ, R90.H0_H0 ;  /* 0x2000005aff1b7230 */ /* 0x000fe40000004100 */
[----:B------:R-:W-:Y:S01]  /*6180*/  FFMA.FTZ R35, R6, R35, R18 ;  /* 0x0000002306237223 */ /* 0x000fe20000010012 */
[----:B------:R-:W-:Y:S01]  /*6190*/  FADD.FTZ R207, -R200, R207 ;  /* 0x000000cfc8cf7221 */ /* 0x000fe20000010100 */
[----:B------:R-:W-:Y:S01]  /*61a0*/  FFMA.FTZ R21, R6, R21, R0 ;  /* 0x0000001506157223 */ /* 0x000fe20000010000 */
[----:B------:R-:W-:-:S02]  /*61b0*/  HADD2.F32 R32, -RZ, R88.H1_H1 ;  /* 0x30000058ff207230 */ /* 0x000fc40000004100 */
[----:B------:R-:W-:Y:S01]  /*61c0*/  FADD.FTZ R23, -R23, R210 ;  /* 0x000000d217177221 */ /* 0x000fe20000010100 */
[----:B------:R-:W-:Y:S02]  /*61d0*/  HADD2.F32 R0, -RZ, R95.H0_H0 ;  /* 0x2000005fff007230 */ /* 0x000fe40000004100 */
[----:B------:R-:W-:Y:S01]  /*61e0*/  FMUL.FTZ R20, R35, R5 ;  /* 0x0000000523147220 */ /* 0x000fe20000410000 */
[----:B------:R-:W-:Y:S01]  /*61f0*/  FFMA.FTZ R26, R6, R207, R27 ;  /* 0x000000cf061a7223 */ /* 0x000fe2000001001b */
[----:B------:R-:W-:Y:S01]  /*6200*/  ISETP.GE.U32.AND P2, PT, R146, RZ, PT ;  /* 0x000000ff9200720c */ /* 0x000fe20003f46070 */
[----:B------:R-:W-:Y:S01]  /*6210*/  FFMA.FTZ R33, R24, R201, R25 ;  /* 0x000000c918217223 */ /* 0x000fe20000010019 */
[C---:B------:R-:W-:Y:S01]  /*6220*/  FFMA.FTZ R32, R6.reuse, R23, R32 ;  /* 0x0000001706207223 */ /* 0x040fe20000010020 */
[----:B------:R-:W-:Y:S01]  /*6230*/  FFMA.FTZ R23, R6, R29, R0 ;  /* 0x0000001d06177223 */ /* 0x000fe20000010000 */
[----:B------:R-:W-:Y:S01]  /*6240*/  FMUL.FTZ R20, R20, UR5 ;  /* 0x0000000514147c20 */ /* 0x000fe20008410000 */
[----:B------:R-:W-:Y:S01]  /*6250*/  FMUL.FTZ R0, R26, R5 ;  /* 0x000000051a007220 */ /* 0x000fe20000410000 */
[----:B------:R-:W-:Y:S01]  /*6260*/  ISETP.GE.U32.AND.EX P2, PT, R147, 0x1000000, PT, P2 ;  /* 0x010000009300780c */ /* 0x000fe20003f46120 */
[----:B------:R-:W-:-:S02]  /*6270*/  HADD2.F32 R22, -RZ, R89.H1_H1 ;  /* 0x30000059ff167230 */ /* 0x000fc40000004100 */
[----:B------:R-:W-:Y:S01]  /*6280*/  FADD.FTZ R33, -R33, R208 ;  /* 0x000000d021217221 */ /* 0x000fe20000010100 */
[----:B------:R-:W-:Y:S01]  /*6290*/  FMUL.FTZ R39, R0, UR5 ;  /* 0x0000000500277c20 */ /* 0x000fe20008410000 */
[----:B------:R-:W-:Y:S01]  /*62a0*/  FSEL R31, R20, RZ, P2 ;  /* 0x000000ff141f7208 */ /* 0x000fe20001000000 */
[----:B------:R-:W-:Y:S01]  /*62b0*/  FMUL.FTZ R0, R21, R5 ;  /* 0x0000000515007220 */ /* 0x000fe20000410000 */
[----:B------:R-:W-:Y:S02]  /*62c0*/  HADD2.F32 R20, -RZ, R88.H0_H0 ;  /* 0x20000058ff147230 */ /* 0x000fe40000004100 */
[----:B------:R-:W-:Y:S01]  /*62d0*/  FFMA.FTZ R33, R6, R33, R22 ;  /* 0x0000002106217223 */ /* 0x000fe20000010016 */
[----:B------:R-:W-:Y:S01]  /*62e0*/  FFMA.FTZ R199, R24, R199, R25 ;  /* 0x000000c718c77223 */ /* 0x000fe20000010019 */
[----:B------:R-:W-:Y:S01]  /*62f0*/  FMUL.FTZ R38, R0, UR5 ;  /* 0x0000000500267c20 */ /* 0x000fe20008410000 */
[----:B0-----:R-:W-:Y:S02]  /*6300*/  HADD2.F32 R34, -RZ, R90.H1_H1 ;  /* 0x3000005aff227230 */ /* 0x001fe40000004100 */
[----:B------:R-:W-:Y:S01]  /*6310*/  FMUL.FTZ R0, R33, R5 ;  /* 0x0000000521007220 */ /* 0x000fe20000410000 */
[----:B------:R-:W-:Y:S01]  /*6320*/  FFMA.FTZ R20, R6, R211, R20 ;  /* 0x000000d306147223 */ /* 0x000fe20000010014 */
[----:B------:R-:W-:-:S02]  /*6330*/  HADD2.F32 R22, -RZ, R95.H1_H1 ;  /* 0x3000005fff167230 */ /* 0x000fc40000004100 */
[----:B------:R-:W-:Y:S01]  /*6340*/  FADD.FTZ R199, -R199, R206 ;  /* 0x000000cec7c77221 */ /* 0x000fe20000010100 */
[----:B------:R-:W-:Y:S01]  /*6350*/  FMUL.FTZ R29, R0, UR5 ;  /* 0x00000005001d7c20 */ /* 0x000fe20008410000 */
[----:B------:R-:W-:Y:S01]  /*6360*/  FMUL.FTZ R0, R20, R5 ;  /* 0x0000000514007220 */ /* 0x000fe20000410000 */
[----:B------:R-:W-:Y:S01]  /*6370*/  LOP3.LUT P4, RZ, R146, 0xff, RZ, 0xc0, !PT ;  /* 0x000000ff92ff7812 */ /* 0x000fe2000788c0ff */
[C---:B------:R-:W-:Y:S01]  /*6380*/  FFMA.FTZ R34, R6.reuse, R199, R34 ;  /* 0x000000c706227223 */ /* 0x040fe20000010022 */
[----:B------:R-:W-:Y:S01]  /*6390*/  FFMA.FTZ R22, R6, R183, R22 ;  /* 0x000000b706167223 */ /* 0x000fe20000010016 */
[----:B------:R-:W-:Y:S01]  /*63a0*/  FMUL.FTZ R0, R0, UR5 ;  /* 0x0000000500007c20 */ /* 0x000fe20008410000 */
[----:B------:R-:W-:Y:S01]  /*63b0*/  LOP3.LUT P3, RZ, R146, 0xff000000, RZ, 0xc0, !PT ;  /* 0xff00000092ff7812 */ /* 0x000fe2000786c0ff */
[-C--:B------:R-:W-:Y:S01]  /*63c0*/  FMUL.FTZ R27, R34, R5.reuse ;  /* 0x00000005221b7220 */ /* 0x080fe20000410000 */
[-C--:B------:R-:W-:Y:S01]  /*63d0*/  FMUL.FTZ R28, R22, R5.reuse ;  /* 0x00000005161c7220 */ /* 0x080fe20000410000 */
[----:B------:R-:W-:Y:S01]  /*63e0*/  LOP3.LUT P2, RZ, R147, 0xff00, RZ, 0xc0, !PT ;  /* 0x0000ff0093ff7812 */ /* 0x000fe2000784c0ff */
[--C-:B------:R-:W-:Y:S01]  /*63f0*/  FFMA.FTZ R43, R24, R156, R25.reuse ;  /* 0x0000009c182b7223 */ /* 0x100fe20000010019 */
        /* <DEDUP_REMOVED lines=11> */
[--C-:B------:R-:W-:Y:S01]  /*64b0*/  FFMA.FTZ R41, R24, R178, R25.reuse ;  /* 0x000000b218297223 */ /* 0x100fe20000010019 */
[----:B------:R-:W-:Y:S01]  /*64c0*/  FSEL R30, R27, RZ, P2 ;  /* 0x000000ff1b1e7208 */ /* 0x000fe20001000000 */
[----:B------:R-:W-:Y:S01]  /*64d0*/  FMUL.FTZ R27, R32, R5 ;  /* 0x00000005201b7220 */ /* 0x000fe20000410000 */
[----:B------:R-:W-:Y:S01]  /*64e0*/  FSEL R0, R40, RZ, P4 ;  /* 0x000000ff28007208 */ /* 0x000fe20002000000 */
[----:B------:R-:W-:Y:S01]  /*64f0*/  FFMA.FTZ R40, R24, R181, R25 ;  /* 0x000000b518287223 */ /* 0x000fe20000010019 */
[----:B------:R-:W-:Y:S01]  /*6500*/  LOP3.LUT P6, RZ, R146, 0xff00, RZ, 0xc0, !PT ;  /* 0x0000ff0092ff7812 */ /* 0x000fe200078cc0ff */
[----:B------:R-:W-:Y:S01]  /*6510*/  FMUL.FTZ R27, R27, UR5 ;  /* 0x000000051b1b7c20 */ /* 0x000fe20008410000 */
[----:B------:R-:W-:Y:S01]  /*6520*/  FADD.FTZ R111, -R43, R164 ;  /* 0x000000a42b6f7221 */ /* 0x000fe20000010100 */
[----:B------:R-:W-:Y:S01]  /*6530*/  FADD.FTZ R189, -R40, R189 ;  /* 0x000000bd28bd7221 */ /* 0x000fe20000010100 */
[----:B------:R-:W-:Y:S01]  /*6540*/  FFMA.FTZ R40, R24, R179, R25 ;  /* 0x000000b318287223 */ /* 0x000fe20000010019 */
[----:B------:R-:W-:Y:S01]  /*6550*/  FADD.FTZ R109, -R42, R163 ;  /* 0x000000a32a6d7221 */ /* 0x000fe20000010100 */
[----:B------:R-:W-:Y:S01]  /*6560*/  FSEL R28, R27, RZ, P6 ;  /* 0x000000ff1b1c7208 */ /* 0x000fe20003000000 */
[----:B------:R-:W-:Y:S01]  /*6570*/  FFMA.FTZ R27, R24, R180, R25 ;  /* 0x000000b4181b7223 */ /* 0x000fe20000010019 */
[----:B------:R-:W-:Y:S01]  /*6580*/  FADD.FTZ R187, -R40, R187 ;  /* 0x000000bb28bb7221 */ /* 0x000fe20000010100 */
[C-C-:B------:R-:W-:Y:S01]  /*6590*/  FFMA.FTZ R40, R24.reuse, R177, R25.reuse ;  /* 0x000000b118287223 */ /* 0x140fe20000010019 */
[----:B------:R-:W-:Y:S01]  /*65a0*/  FFMA.FTZ R153, R24, R182, R25 ;  /* 0x000000b618997223 */ /* 0x000fe20000010019 */
[----:B------:R-:W-:-:S02]  /*65b0*/  HADD2.F32 R43, -RZ, R94.H0_H0 ;  /* 0x2000005eff2b7230 */ /* 0x000fc40000004100 */
[----:B------:R-:W-:Y:S01]  /*65c0*/  FADD.FTZ R27, -R27, R188 ;  /* 0x000000bc1b1b7221 */ /* 0x000fe20000010100 */
[----:B------:R-:W-:Y:S02]  /*65d0*/  HADD2.F32 R156, -RZ, R94.H1_H1 ;  /* 0x3000005eff9c7230 */ /* 0x000fe40000004100 */
[----:B------:R-:W-:Y:S01]  /*65e0*/  FADD.FTZ R41, -R41, R186 ;  /* 0x000000ba29297221 */ /* 0x000fe20000010100 */
[--C-:B------:R-:W-:Y:S02]  /*65f0*/  HADD2.F32 R42, -RZ, R93.reuse.H0_H0 ;  /* 0x2000005dff2a7230 */ /* 0x100fe40000004100 */
[----:B------:R-:W-:Y:S01]  /*6600*/  FADD.FTZ R185, -R40, R185 ;  /* 0x000000b928b97221 */ /* 0x000fe20000010100 */
[----:B------:R-:W-:Y:S02]  /*6610*/  HADD2.F32 R40, -RZ, R92.H0_H0 ;  /* 0x2000005cff287230 */ /* 0x000fe40000004100 */
[----:B------:R-:W-:Y:S01]  /*6620*/  FADD.FTZ R153, -R153, R190 ;  /* 0x000000be99997221 */ /* 0x000fe20000010100 */
[----:B------:R-:W-:-:S02]  /*6630*/  HADD2.F32 R154, -RZ, R93.H1_H1 ;  /* 0x3000005dff9a7230 */ /* 0x000fc40000004100 */
[C---:B------:R-:W-:Y:S01]  /*6640*/  FFMA.FTZ R163, R6.reuse, R41, R43 ;  /* 0x0000002906a37223 */ /* 0x040fe2000001002b */
[C---:B------:R-:W-:Y:S01]  /*6650*/  FFMA.FTZ R156, R6.reuse, R185, R156 ;  /* 0x000000b9069c7223 */ /* 0x040fe2000001009c */
[C---:B------:R-:W-:Y:S01]  /*6660*/  FFMA.FTZ R155, R6.reuse, R27, R42 ;  /* 0x0000001b069b7223 */ /* 0x040fe2000001002a */
[----:B------:R-:W-:Y:S02]  /*6670*/  HADD2.F32 R27, -RZ, R92.H1_H1 ;  /* 0x3000005cff1b7230 */ /* 0x000fe40000004100 */
[----:B------:R-:W-:Y:S01]  /*6680*/  FFMA.FTZ R153, R6, R153, R40 ;  /* 0x0000009906997223 */ /* 0x000fe20000010028 */
[--C-:B------:R-:W-:Y:S02]  /*6690*/  HADD2.F32 R44, -RZ, R99.reuse.H1_H1 ;  /* 0x30000063ff2c7230 */ /* 0x100fe40000004100 */
[-C--:B------:R-:W-:Y:S01]  /*66a0*/  FMUL.FTZ R18, R19, R5.reuse ;  /* 0x0000000513127220 */ /* 0x080fe20000410000 */
[-C--:B------:R-:W-:Y:S01]  /*66b0*/  FMUL.FTZ R40, R163, R5.reuse ;  /* 0x00000005a3287220 */ /* 0x080fe20000410000 */
[----:B------:R-:W-:Y:S01]  /*66c0*/  FMUL.FTZ R41, R156, R5 ;  /* 0x000000059c297220 */ /* 0x000fe20000410000 */
[C---:B------:R-:W-:Y:S01]  /*66d0*/  FFMA.FTZ R154, R6.reuse, R187, R154 ;  /* 0x000000bb069a7223 */ /* 0x040fe2000001009a */
[C---:B------:R-:W-:Y:S01]  /*66e0*/  FFMA.FTZ R152, R6.reuse, R189, R27 ;  /* 0x000000bd06987223 */ /* 0x040fe2000001001b */
[----:B------:R-:W-:Y:S01]  /*66f0*/  FFMA.FTZ R27, R6, R109, R44 ;  /* 0x0000006d061b7223 */ /* 0x000fe2000001002c */
[----:B------:R-:W-:Y:S01]  /*6700*/  FMUL.FTZ R18, R18, UR5 ;  /* 0x0000000512127c20 */ /* 0x000fe20008410000 */
[----:B------:R-:W-:Y:S01]  /*6710*/  FMUL.FTZ R110, R40, UR5 ;  /* 0x00000005286e7c20 */ /* 0x000fe20008410000 */
[----:B------:R-:W-:Y:S01]  /*6720*/  FMUL.FTZ R109, R41, UR5 ;  /* 0x00000005296d7c20 */ /* 0x000fe20008410000 */
[----:B------:R-:W-:Y:S01]  /*6730*/  LOP3.LUT P1, RZ, R147, 0xff0000, RZ, 0xc0, !PT ;  /* 0x00ff000093ff7812 */ /* 0x000fe2000782c0ff */
[-C--:B------:R-:W-:Y:S01]  /*6740*/  FMUL.FTZ R40, R155, R5.reuse ;  /* 0x000000059b287220 */ /* 0x080fe20000410000 */
[-C--:B------:R-:W-:Y:S01]  /*6750*/  FMUL.FTZ R41, R154, R5.reuse ;  /* 0x000000059a297220 */ /* 0x080fe20000410000 */
[----:B------:R-:W-:Y:S01]  /*6760*/  LOP3.LUT P6, RZ, R142, 0xff000000, RZ, 0xc0, !PT ;  /* 0xff0000008eff7812 */ /* 0x000fe200078cc0ff */
[----:B------:R-:W-:Y:S01]  /*6770*/  HADD2.F32 R42, -RZ, R99.H0_H0 ;  /* 0x20000063ff2a7230 */ /* 0x000fe20000004100 */
[----:B------:R-:W-:Y:S01]  /*6780*/  FSEL R18, R18, RZ, P1 ;  /* 0x000000ff12127208 */ /* 0x000fe20000800000 */
[----:B------:R-:W-:Y:S01]  /*6790*/  FMUL.FTZ R108, R40, UR5 ;  /* 0x00000005286c7c20 */ /* 0x000fe20008410000 */
[----:B------:R-:W-:Y:S01]  /*67a0*/  FMUL.FTZ R41, R41, UR5 ;  /* 0x0000000529297c20 */ /* 0x000fe20008410000 */
[----:B------:R-:W-:Y:S01]  /*67b0*/  LOP3.LUT P1, RZ, R147, 0xff, RZ, 0xc0, !PT ;  /* 0x000000ff93ff7812 */ /* 0x000fe2000782c0ff */
[----:B------:R-:W-:Y:S01]  /*67c0*/  FMUL.FTZ R40, R153, R5 ;  /* 0x0000000599287220 */ /* 0x000fe20000410000 */
[----:B------:R-:W-:Y:S01]  /*67d0*/  LOP3.LUT P5, RZ, R146, 0xff0000, RZ, 0xc0, !PT ;  /* 0x00ff000092ff7812 */ /* 0x000fe200078ac0ff */
[----:B------:R-:W-:Y:S01]  /*67e0*/  FFMA.FTZ R111, R6, R111, R42 ;  /* 0x0000006f066f7223 */ /* 0x000fe2000001002a */
[----:B------:R-:W-:Y:S01]  /*67f0*/  FSEL R39, R39, RZ, P1 ;  /* 0x000000ff27277208 */ /* 0x000fe20000800000 */
[----:B------:R-:W-:Y:S01]  /*6800*/  FMUL.FTZ R40, R40, UR5 ;  /* 0x0000000528287c20 */ /* 0x000fe20008410000 */
[----:B------:R-:W-:Y:S01]  /*6810*/  FSEL R44, R41, RZ, P6 ;  /* 0x000000ff292c7208 */ /* 0x000fe20003000000 */
[-C--:B------:R-:W-:Y:S01]  /*6820*/  FMUL.FTZ R41, R152, R5.reuse ;  /* 0x0000000598297220 */ /* 0x080fe20000410000 */
[----:B------:R-:W-:Y:S01]  /*6830*/  LOP3.LUT P1, RZ, R142, 0xff, RZ, 0xc0, !PT ;  /* 0x000000ff8eff7812 */ /* 0x000fe2000782c0ff */
[-C--:B------:R-:W-:Y:S01]  /*6840*/  FMUL.FTZ R43, R27, R5.reuse ;  /* 0x000000051b2b7220 */ /* 0x080fe20000410000 */
[----:B------:R-:W-:Y:S01]  /*6850*/  FSEL R38, R38, RZ, P5 ;  /* 0x000000ff26267208 */ /* 0x000fe20002800000 */
[----:B------:R-:W-:Y:S01]  /*6860*/  FMUL.FTZ R41, R41, UR5 ;  /* 0x0000000529297c20 */ /* 0x000fe20008410000 */
[----:B------:R-:W-:Y:S01]  /*6870*/  FSEL R42, R40, RZ, P1 ;  /* 0x000000ff282a7208 */ /* 0x000fe20000800000 */
[----:B------:R-:W-:Y:S01]  /*6880*/  FMUL.FTZ R40, R111, R5 ;  /* 0x000000056f287220 */ /* 0x000fe20000410000 */
[----:B------:R-:W-:Y:S01]  /*6890*/  LOP3.LUT P2, RZ, R142, 0xff00, RZ, 0xc0, !PT ;  /* 0x0000ff008eff7812 */ /* 0x000fe2000784c0ff */
[--C-:B------:R-:W-:Y:S01]  /*68a0*/  FFMA.FTZ R151, R24, R46, R25.reuse ;  /* 0x0000002e18977223 */ /* 0x100fe20000010019 */
[----:B------:R-:W-:Y:S01]  /*68b0*/  LOP3.LUT P5, RZ, R142, 0xff0000, RZ, 0xc0, !PT ;  /* 0x00ff00008eff7812 */ /* 0x000fe200078ac0ff */
[----:B------:R-:W-:Y:S01]  /*68c0*/  FMUL.FTZ R142, R43, UR5 ;  /* 0x000000052b8e7c20 */ /* 0x000fe20008410000 */
[C---:B------:R-:W-:Y:S01]  /*68d0*/  LOP3.LUT P3, RZ, R143.reuse, 0xff, RZ, 0xc0, !PT ;  /* 0x000000ff8fff7812 */ /* 0x040fe2000786c0ff */
[----:B------:R-:W-:Y:S01]  /*68e0*/  FMUL.FTZ R40, R40, UR5 ;  /* 0x0000000528287c20 */ /* 0x000fe20008410000 */
[----:B------:R-:W-:Y:S01]  /*68f0*/  LOP3.LUT P4, RZ, R143, 0xff00, RZ, 0xc0, !PT ;  /* 0x0000ff008fff7812 */ /* 0x000fe2000788c0ff */
[--C-:B------:R-:W-:Y:S01]  /*6900*/  FFMA.FTZ R147, R24, R158, R25.reuse ;  /* 0x0000009e18937223 */ /* 0x100fe20000010019 */
[----:B------:R-:W-:Y:S01]  /*6910*/  ISETP.GE.U32.AND P1, PT, R140, RZ, PT ;  /* 0x000000ff8c00720c */ /* 0x000fe20003f26070 */
[--C-:B------:R-:W-:Y:S01]  /*6920*/  HADD2.F32 R46, -RZ, R98.reuse.H1_H1 ;  /* 0x30000062ff2e7230 */ /* 0x100fe20000004100 */
[----:B------:R-:W-:Y:S01]  /*6930*/  FSEL R110, R110, RZ, P3 ;  /* 0x000000ff6e6e7208 */ /* 0x000fe20001800000 */
[----:B------:R-:W-:Y:S01]  /*6940*/  FADD.FTZ R147, -R147, R166 ;  /* 0x000000a693937221 */ /* 0x000fe20000010100 */
[----:B------:R-:W-:Y:S01]  /*6950*/  FSEL R109, R109, RZ, P4 ;  /* 0x000000ff6d6d7208 */ /* 0x000fe20002000000 */
[--C-:B------:R-:W-:Y:S01]  /*6960*/  FFMA.FTZ R143, R24, R160, R25.reuse ;  /* 0x000000a0188f7223 */ /* 0x100fe20000010019 */
[----:B------:R-:W-:Y:S01]  /*6970*/  FSEL R108, R108, RZ, P5 ;  /* 0x000000ff6c6c7208 */ /* 0x000fe20002800000 */
[----:B------:R-:W-:Y:S01]  /*6980*/  FADD.FTZ R151, -R151, R134 ;  /* 0x0000008697977221 */ /* 0x000fe20000010100 */
[----:B------:R-:W-:Y:S01]  /*6990*/  FSEL R43, R41, RZ, P2 ;  /* 0x000000ff292b7208 */ /* 0x000fe20001000000 */
[--C-:B------:R-:W-:Y:S01]  /*69a0*/  HADD2.F32 R134, -RZ, R97.reuse.H0_H0 ;  /* 0x20000061ff867230 */ /* 0x100fe20000004100 */
[C---:B------:R-:W-:Y:S01]  /*69b0*/  LOP3.LUT P3, RZ, R140.reuse, 0xff, RZ, 0xc0, !PT ;  /* 0x000000ff8cff7812 */ /* 0x040fe2000786c0ff */
[----:B------:R-:W-:Y:S01]  /*69c0*/  FADD.FTZ R143, -R143, R168 ;  /* 0x000000a88f8f7221 */ /* 0x000fe20000010100 */
[C---:B------:R-:W-:Y:S01]  /*69d0*/  LOP3.LUT P4, RZ, R140.reuse, 0xff00, RZ, 0xc0, !PT ;  /* 0x0000ff008cff7812 */ /* 0x040fe2000788c0ff */
[----:B------:R-:W-:Y:S01]  /*69e0*/  HADD2.F32 R158, -RZ, R97.H1_H1 ;  /* 0x30000061ff9e7230 */ /* 0x000fe20000004100 */
[----:B------:R-:W-:Y:S01]  /*69f0*/  LOP3.LUT P5, RZ, R140, 0xff0000, RZ, 0xc0, !PT ;  /* 0x00ff00008cff7812 */ /* 0x000fe200078ac0ff */
[C-C-:B------:R-:W-:Y:S01]  /*6a00*/  FFMA.FTZ R164, R24.reuse, R119, R25.reuse ;  /* 0x0000007718a47223 */ /* 0x140fe20000010019 */
[C---:B------:R-:W-:Y:S01]  /*6a10*/  LOP3.LUT P6, RZ, R141.reuse, 0xff0000, RZ, 0xc0, !PT ;  /* 0x00ff00008dff7812 */ /* 0x040fe200078cc0ff */
[--C-:B------:R-:W-:Y:S01]  /*6a20*/  FFMA.FTZ R166, R24, R117, R25.reuse ;  /* 0x0000007518a67223 */ /* 0x100fe20000010019 */
[----:B------:R-:W-:Y:S01]  /*6a30*/  LOP3.LUT P2, RZ, R140, 0xff000000, RZ, 0xc0, !PT ;  /* 0xff0000008cff7812 */ /* 0x000fe2000784c0ff */
[----:B------:R-:W-:Y:S01]  /*6a40*/  FFMA.FTZ R140, R24, R161, R25 ;  /* 0x000000a1188c7223 */ /* 0x000fe20000010019 */
[C---:B------:R-:W-:Y:S01]  /*6a50*/  ISETP.GE.U32.AND.EX P1, PT, R141.reuse, 0x1000000, PT, P1 ;  /* 0x010000008d00780c */ /* 0x040fe20003f26110 */
[----:B------:R-:W-:Y:S01]  /*6a60*/  FADD.FTZ R129, -R164, R129 ;  /* 0x00000081a4817221 */ /* 0x000fe20000010100 */
[----:B------:R-:W-:Y:S01]  /*6a70*/  FSEL R41, R40, RZ, P6 ;  /* 0x000000ff28297208 */ /* 0x000fe20003000000 */
[----:B------:R-:W-:Y:S01]  /*6a80*/  FADD.FTZ R169, -R140, R169 ;  /* 0x000000a98ca97221 */ /* 0x000fe20000010100 */
[----:B------:R-:W-:Y:S01]  /*6a90*/  FSEL R40, R142, RZ, P1 ;  /* 0x000000ff8e287208 */ /* 0x000fe20000800000 */
[C-C-:B------:R-:W-:Y:S01]  /*6aa0*/  FFMA.FTZ R140, R24.reuse, R159, R25.reuse ;  /* 0x0000009f188c7223 */ /* 0x140fe20000010019 */
[----:B------:R-:W-:Y:S01]  /*6ab0*/  FFMA.FTZ R142, R24, R157, R25 ;  /* 0x0000009d188e7223 */ /* 0x000fe20000010019 */
[C---:B------:R-:W-:Y:S01]  /*6ac0*/  LOP3.LUT P6, RZ, R141.reuse, 0xff, RZ, 0xc0, !PT ;  /* 0x000000ff8dff7812 */ /* 0x040fe200078cc0ff */
[----:B------:R-:W-:Y:S01]  /*6ad0*/  FFMA.FTZ R159, R6, R143, R134 ;  /* 0x0000008f069f7223 */ /* 0x000fe20000010086 */
[----:B------:R-:W-:Y:S01]  /*6ae0*/  FADD.FTZ R167, -R140, R167 ;  /* 0x000000a78ca77221 */ /* 0x000fe20000010100 */
[----:B------:R-:W-:Y:S01]  /*6af0*/  FADD.FTZ R161, -R142, R165 ;  /* 0x000000a58ea17221 */ /* 0x000fe20000010100 */
[----:B------:R-:W-:Y:S01]  /*6b00*/  LOP3.LUT P1, RZ, R141, 0xff00, RZ, 0xc0, !PT ;  /* 0x0000ff008dff7812 */ /* 0x000fe2000782c0ff */
[C-C-:B------:R-:W-:Y:S01]  /*6b10*/  FFMA.FTZ R140, R24.reuse, R45, R25.reuse ;  /* 0x0000002d188c7223 */ /* 0x140fe20000010019 */
[----:B------:R-:W-:Y:S01]  /*6b20*/  FFMA.FTZ R141, R24, R162, R25 ;  /* 0x000000a2188d7223 */ /* 0x000fe20000010019 */
[----:B------:R-:W-:-:S02]  /*6b30*/  HADD2.F32 R45, -RZ, R98.H0_H0 ;  /* 0x20000062ff2d7230 */ /* 0x000fc40000004100 */
[----:B------:R-:W-:Y:S01]  /*6b40*/  FFMA.FTZ R161, R6, R161, R46 ;  /* 0x000000a106a17223 */ /* 0x000fe2000001002e */
[--C-:B------:R-:W-:Y:S02]  /*6b50*/  HADD2.F32 R46, -RZ, R96.reuse.H0_H0 ;  /* 0x20000060ff2e7230 */ /* 0x100fe40000004100 */
[----:B------:R-:W-:Y:S01]  /*6b60*/  FADD.FTZ R141, -R141, R170 ;  /* 0x000000aa8d8d7221 */ /* 0x000fe20000010100 */
[----:B------:R-:W-:Y:S01]  /*6b70*/  FADD.FTZ R133, -R140, R133 ;  /* 0x000000858c857221 */ /* 0x000fe20000010100 */
[C---:B------:R-:W-:Y:S01]  /*6b80*/  FFMA.FTZ R160, R6.reuse, R147, R45 ;  /* 0x0000009306a07223 */ /* 0x040fe2000001002d */
[--C-:B------:R-:W-:Y:S02]  /*6b90*/  HADD2.F32 R140, -RZ, R103.reuse.H0_H0 ;  /* 0x20000067ff8c7230 */ /* 0x100fe40000004100 */
[----:B------:R-:W-:Y:S01]  /*6ba0*/  FFMA.FTZ R45, R6, R141, R46 ;  /* 0x0000008d062d7223 */ /* 0x000fe2000001002e */
[----:B------:R-:W-:Y:S02]  /*6bb0*/  HADD2.F32 R134, -RZ, R96.H1_H1 ;  /* 0x30000060ff867230 */ /* 0x000fe40000004100 */
[----:B------:R-:W-:Y:S01]  /*6bc0*/  FMUL.FTZ R46, R160, R5 ;  /* 0x00000005a02e7220 */ /* 0x000fe20000410000 */
[----:B------:R-:W-:-:S02]  /*6bd0*/  HADD2.F32 R142, -RZ, R103.H1_H1 ;  /* 0x30000067ff8e7230 */ /* 0x000fc40000004100 */
        /* <DEDUP_REMOVED lines=9> */
[-C--:B------:R-:W-:Y:S01]  /*6c70*/  FMUL.FTZ R46, R45, R5.reuse ;  /* 0x000000052d2e7220 */ /* 0x080fe20000410000 */
[----:B------:R-:W-:Y:S01]  /*6c80*/  FMUL.FTZ R133, R133, UR5 ;  /* 0x0000000585857c20 */ /* 0x000fe20008410000 */
[----:B------:R-:W-:Y:S01]  /*6c90*/  FMUL.FTZ R134, R134, UR5 ;  /* 0x0000000586867c20 */ /* 0x000fe20008410000 */
[----:B------:R-:W-:Y:S01]  /*6ca0*/  FMUL.FTZ R140, R140, UR5 ;  /* 0x000000058c8c7c20 */ /* 0x000fe20008410000 */
[----:B------:R-:W-:Y:S01]  /*6cb0*/  FMUL.FTZ R46, R46, UR5 ;  /* 0x000000052e2e7c20 */ /* 0x000fe20008410000 */
[--C-:B------:R-:W-:Y:S01]  /*6cc0*/  FFMA.FTZ R169, R24, R120, R25.reuse ;  /* 0x0000007818a97223 */ /* 0x100fe20000010019 */
[----:B------:R-:W-:Y:S01]  /*6cd0*/  FSEL R141, R133, RZ, P5 ;  /* 0x000000ff858d7208 */ /* 0x000fe20002800000 */
[-C--:B------:R-:W-:Y:S01]  /*6ce0*/  FMUL.FTZ R133, R157, R5.reuse ;  /* 0x000000059d857220 */ /* 0x080fe20000410000 */
[----:B------:R-:W-:Y:S01]  /*6cf0*/  FSEL R142, R134, RZ, P2 ;  /* 0x000000ff868e7208 */ /* 0x000fe20001000000 */
[--C-:B------:R-:W-:Y:S01]  /*6d00*/  FFMA.FTZ R165, R24, R118, R25.reuse ;  /* 0x0000007618a57223 */ /* 0x100fe20000010019 */
[----:B------:R-:W-:Y:S01]  /*6d10*/  FSEL R146, R140, RZ, P1 ;  /* 0x000000ff8c927208 */ /* 0x000fe20000800000 */
[-C--:B------:R-:W-:Y:S01]  /*6d20*/  FMUL.FTZ R140, R151, R5.reuse ;  /* 0x00000005978c7220 */ /* 0x080fe20000410000 */
[----:B------:R-:W-:Y:S01]  /*6d30*/  FSEL R134, R46, RZ, P3 ;  /* 0x000000ff2e867208 */ /* 0x000fe20001800000 */
[----:B------:R-:W-:Y:S01]  /*6d40*/  FMUL.FTZ R46, R147, R5 ;  /* 0x00000005932e7220 */ /* 0x000fe20000410000 */
[----:B------:R-:W-:Y:S01]  /*6d50*/  ISETP.GE.U32.AND P3, PT, R138, RZ, PT ;  /* 0x000000ff8a00720c */ /* 0x000fe20003f66070 */
[----:B------:R-:W-:Y:S01]  /*6d60*/  FMUL.FTZ R133, R133, UR5 ;  /* 0x0000000585857c20 */ /* 0x000fe20008410000 */
[----:B------:R-:W-:Y:S01]  /*6d70*/  FMUL.FTZ R162, R140, UR5 ;  /* 0x000000058ca27c20 */ /* 0x000fe20008410000 */
[----:B------:R-:W-:Y:S01]  /*6d80*/  FMUL.FTZ R46, R46, UR5 ;  /* 0x000000052e2e7c20 */ /* 0x000fe20008410000 */
[C---:B------:R-:W-:Y:S01]  /*6d90*/  LOP3.LUT P2, RZ, R139.reuse, 0xff0000, RZ, 0xc0, !PT ;  /* 0x00ff00008bff7812 */ /* 0x040fe2000784c0ff */
[--C-:B------:R-:W-:Y:S01]  /*6da0*/  FFMA.FTZ R167, R24, R124, R25.reuse ;  /* 0x0000007c18a77223 */ /* 0x100fe20000010019 */
[----:B------:R-:W-:Y:S01]  /*6db0*/  ISETP.GE.U32.AND.EX P3, PT, R139, 0x1000000, PT, P3 ;  /* 0x010000008b00780c */ /* 0x000fe20003f66130 */
[----:B------:R-:W-:Y:S01]  /*6dc0*/  FADD.FTZ R119, -R169, R130 ;  /* 0x00000082a9777221 */ /* 0x000fe20000010100 */
[----:B------:R-:W-:Y:S01]  /*6dd0*/  FSEL R140, R133, RZ, P4 ;  /* 0x000000ff858c7208 */ /* 0x000fe20002000000 */
[----:B------:R-:W-:Y:S01]  /*6de0*/  HADD2.F32 R130, -RZ, R102.H1_H1 ;  /* 0x30000066ff827230 */ /* 0x000fe20000004100 */
[----:B------:R-:W-:Y:S01]  /*6df0*/  FSEL R46, R46, RZ, P2 ;  /* 0x000000ff2e2e7208 */ /* 0x000fe20001000000 */
[----:B------:R-:W-:Y:S01]  /*6e00*/  HADD2.F32 R124, -RZ, R101.H1_H1 ;  /* 0x30000065ff7c7230 */ /* 0x000fe20000004100 */
[----:B------:R-:W-:Y:S01]  /*6e10*/  FSEL R133, R162, RZ, P3 ;  /* 0x000000ffa2857208 */ /* 0x000fe20001800000 */
[C-C-:B------:R-:W-:Y:S01]  /*6e20*/  FFMA.FTZ R162, R24.reuse, R121, R25.reuse ;  /* 0x0000007918a27223 */ /* 0x140fe20000010019 */
[C---:B------:R-:W-:Y:S01]  /*6e30*/  LOP3.LUT P2, RZ, R139.reuse, 0xff, RZ, 0xc0, !PT ;  /* 0x000000ff8bff7812 */ /* 0x040fe2000784c0ff */
[----:B------:R-:W-:Y:S01]  /*6e40*/  HADD2.F32 R120, -RZ, R104.H0_H0 ;  /* 0x20000068ff787230 */ /* 0x000fe20000004100 */
        /* <DEDUP_REMOVED lines=10> */
[----:B------:R-:W-:Y:S01]  /*6ef0*/  FADD.FTZ R113, -R113, R144 ;  /* 0x0000009071717221 */ /* 0x000fe20000010100 */
[----:B------:R-:W-:Y:S01]  /*6f00*/  FADD.FTZ R117, -R47, R132 ;  /* 0x000000842f757221 */ /* 0x000fe20000010100 */
[----:B------:R-:W-:Y:S01]  /*6f10*/  FADD.FTZ R145, -R114, R145 ;  /* 0x0000009172917221 */ /* 0x000fe20000010100 */
[----:B------:R-:W-:Y:S02]  /*6f20*/  HADD2.F32 R114, -RZ, R101.H0_H0 ;  /* 0x20000065ff727230 */ /* 0x000fe40000004100 */
[----:B------:R-:W-:Y:S01]  /*6f30*/  FFMA.FTZ R132, R6, R113, R25 ;  /* 0x0000007106847223 */ /* 0x000fe20000010019 */
[----:B------:R-:W-:Y:S01]  /*6f40*/  FADD.FTZ R115, -R115, R148 ;  /* 0x0000009473737221 */ /* 0x000fe20000010100 */
[----:B------:R-:W-:Y:S01]  /*6f50*/  FADD.FTZ R135, -R112, R135 ;  /* 0x0000008770877221 */ /* 0x000fe20000010100 */
[--C-:B------:R-:W-:Y:S02]  /*6f60*/  HADD2.F32 R112, -RZ, R100.reuse.H0_H0 ;  /* 0x20000064ff707230 */ /* 0x100fe40000004100 */
[----:B------:R-:W-:Y:S01]  /*6f70*/  FMUL.FTZ R47, R132, R5 ;  /* 0x00000005842f7220 */ /* 0x000fe20000410000 */
[----:B------:R-:W-:-:S02]  /*6f80*/  HADD2.F32 R25, -RZ, R100.H1_H1 ;  /* 0x30000064ff197230 */ /* 0x000fc40000004100 */
[----:B------:R-:W-:Y:S01]  /*6f90*/  FADD.FTZ R121, -R139, R150 ;  /* 0x000000968b797221 */ /* 0x000fe20000010100 */
[----:B------:R-:W-:Y:S01]  /*6fa0*/  FADD.FTZ R149, -R116, R149 ;  /* 0x0000009574957221 */ /* 0x000fe20000010100 */
[C---:B------:R-:W-:Y:S01]  /*6fb0*/  FFMA.FTZ R130, R6.reuse, R135, R130 ;  /* 0x0000008706827223 */ /* 0x040fe20000010082 */
[C---:B------:R-:W-:Y:S01]  /*6fc0*/  FFMA.FTZ R123, R6.reuse, R115, R114 ;  /* 0x00000073067b7223 */ /* 0x040fe20000010072 */
[----:B------:R-:W-:Y:S01]  /*6fd0*/  FMUL.FTZ R47, R47, UR5 ;  /* 0x000000052f2f7c20 */ /* 0x000fe20008410000 */
[C---:B------:R-:W-:Y:S01]  /*6fe0*/  FFMA.FTZ R124, R6.reuse, R145, R124 ;  /* 0x00000091067c7223 */ /* 0x040fe2000001007c */
[C---:B------:R-:W-:Y:S01]  /*6ff0*/  FFMA.FTZ R121, R6.reuse, R121, R112 ;  /* 0x0000007906797223 */ /* 0x040fe20000010070 */
[----:B------:R-:W-:Y:S01]  /*7000*/  FFMA.FTZ R122, R6, R149, R25 ;  /* 0x00000095067a7223 */ /* 0x000fe20000010019 */
[----:B------:R-:W-:Y:S01]  /*7010*/  FMUL.FTZ R112, R130, R5 ;  /* 0x0000000582707220 */ /* 0x000fe20000410000 */
[----:B------:R-:W-:Y:S01]  /*7020*/  FFMA.FTZ R120, R6, R117, R120 ;  /* 0x0000007506787223 */ /* 0x000fe20000010078 */
[----:B------:R-:W-:Y:S01]  /*7030*/  FMUL.FTZ R25, R123, R5 ;  /* 0x000000057b197220 */ /* 0x000fe20000410000 */
[----:B------:R-:W-:Y:S01]  /*7040*/  FSEL R117, R47, RZ, P2 ;  /* 0x000000ff2f757208 */ /* 0x000fe20001000000 */
[----:B------:R-:W-:-:S02]  /*7050*/  HADD2.F32 R114, -RZ, R105.H0_H0 ;  /* 0x20000069ff727230 */ /* 0x000fc40000004100 */
        /* <DEDUP_REMOVED lines=9> */
[----:B------:R-:W-:Y:S01]  /*70f0*/  LOP3.LUT P6, RZ, R138, 0xff, RZ, 0xc0, !PT ;  /* 0x000000ff8aff7812 */ /* 0x000fe200078cc0ff */
[-C--:B------:R-:W-:Y:S01]  /*7100*/  FMUL.FTZ R112, R120, R5.reuse ;  /* 0x0000000578707220 */ /* 0x080fe20000410000 */
[C---:B------:R-:W-:Y:S01]  /*7110*/  LOP3.LUT P5, RZ, R138.reuse, 0xff0000, RZ, 0xc0, !PT ;  /* 0x00ff00008aff7812 */ /* 0x040fe200078ac0ff */
[----:B------:R-:W-:Y:S01]  /*7120*/  FMUL.FTZ R114, R119, R5 ;  /* 0x0000000577727220 */ /* 0x000fe20000410000 */
[----:B------:R-:W-:Y:S01]  /*7130*/  FMUL.FTZ R47, R47, UR5 ;  /* 0x000000052f2f7c20 */ /* 0x000fe20008410000 */
[----:B------:R-:W-:Y:S01]  /*7140*/  LOP3.LUT P1, RZ, R138, 0xff00, RZ, 0xc0, !PT ;  /* 0x0000ff008aff7812 */ /* 0x000fe2000782c0ff */
[----:B------:R-:W-:Y:S01]  /*7150*/  FMUL.FTZ R112, R112, UR5 ;  /* 0x0000000570707c20 */ /* 0x000fe20008410000 */
[----:B------:R-:W-:Y:S01]  /*7160*/  LOP3.LUT P4, RZ, R138, 0xff000000, RZ, 0xc0, !PT ;  /* 0xff0000008aff7812 */ /* 0x000fe2000788c0ff */
[----:B------:R-:W-:Y:S01]  /*7170*/  FADD.FTZ R165, -R165, R128 ;  /* 0x00000080a5a57221 */ /* 0x000fe20000010100 */
[----:B------:R-:W-:Y:S01]  /*7180*/  FSEL R113, R25, RZ, P6 ;  /* 0x000000ff19717208 */ /* 0x000fe20003000000 */
[----:B------:R-:W-:Y:S01]  /*7190*/  FMUL.FTZ R25, R114, UR5 ;  /* 0x0000000572197c20 */ /* 0x000fe20008410000 */
[C---:B------:R-:W-:Y:S01]  /*71a0*/  LOP3.LUT P2, RZ, R136.reuse, 0xff, RZ, 0xc0, !PT ;  /* 0x000000ff88ff7812 */ /* 0x040fe2000784c0ff */
[----:B------:R-:W0:Y:S01]  /*71b0*/  LDC.64 R138, c[0x0][0x478] ;  /* 0x00011e00ff8a7b82 */ /* 0x000e220000000a00 */
[----:B------:R-:W-:Y:S01]  /*71c0*/  FSEL R115, R115, RZ, P5 ;  /* 0x000000ff73737208 */ /* 0x000fe20002800000 */
[----:B------:R-:W-:Y:S01]  /*71d0*/  HADD2.F32 R128, -RZ, R105.H1_H1 ;  /* 0x30000069ff807230 */ /* 0x000fe20000004100 */
[----:B------:R-:W-:Y:S01]  /*71e0*/  LOP3.LUT P5, RZ, R136, 0xff0000, RZ, 0xc0, !PT ;  /* 0x00ff000088ff7812 */ /* 0x000fe200078ac0ff */
[----:B------:R-:W-:Y:S01]  /*71f0*/  FADD.FTZ R125, -R24, R125 ;  /* 0x0000007d187d7221 */ /* 0x000fe20000010100 */
[----:B------:R-:W-:Y:S01]  /*7200*/  FSEL R114, R47, RZ, P1 ;  /* 0x000000ff2f727208 */ /* 0x000fe20000800000 */
[----:B------:R-:W-:Y:S01]  /*7210*/  HADD2.F32 R24, -RZ, R104.H1_H1 ;  /* 0x30000068ff187230 */ /* 0x000fe20000004100 */
[----:B------:R-:W-:Y:S01]  /*7220*/  ISETP.GE.U32.AND P1, PT, R136, RZ, PT ;  /* 0x000000ff8800720c */ /* 0x000fe20003f26070 */
[----:B------:R-:W-:Y:S01]  /*7230*/  FADD.FTZ R131, -R162, R131 ;  /* 0x00000083a2837221 */ /* 0x000fe20000010100 */
[----:B------:R-:W-:Y:S01]  /*7240*/  FSEL R47, R112, RZ, P2 ;  /* 0x000000ff702f7208 */ /* 0x000fe20001000000 */
[----:B------:R-:W-:Y:S01]  /*7250*/  FADD.FTZ R167, -R167, R126 ;  /* 0x0000007ea7a77221 */ /* 0x000fe20000010100 */
[----:B------:R-:W-:Y:S01]  /*7260*/  FSEL R116, R116, RZ, P4 ;  /* 0x000000ff74747208 */ /* 0x000fe20002000000 */
[----:B------:R-:W-:Y:S01]  /*7270*/  FFMA.FTZ R126, R6, R129, R128 ;  /* 0x00000081067e7223 */ /* 0x000fe20000010080 */
[----:B------:R-:W-:Y:S01]  /*7280*/  FSEL R112, R25, RZ, P5 ;  /* 0x000000ff19707208 */ /* 0x000fe20002800000 */
[----:B------:R-:W-:Y:S01]  /*7290*/  FADD.FTZ R25, -R166, R127 ;  /* 0x0000007fa6197221 */ /* 0x000fe20000010100 */
[C---:B------:R-:W-:Y:S01]  /*72a0*/  LOP3.LUT P3, RZ, R136.reuse, 0xff00, RZ, 0xc0, !PT ;  /* 0x0000ff0088ff7812 */ /* 0x040fe2000786c0ff */
[--C-:B------:R-:W-:Y:S01]  /*72b0*/  HADD2.F32 R129, -RZ, R106.reuse.H0_H0 ;  /* 0x2000006aff817230 */ /* 0x100fe20000004100 */
[----:B------:R-:W-:Y:S01]  /*72c0*/  LOP3.LUT P4, RZ, R136, 0xff000000, RZ, 0xc0, !PT ;  /* 0xff00000088ff7812 */ /* 0x000fe2000788c0ff */
[----:B------:R-:W-:Y:S01]  /*72d0*/  HADD2.F32 R128, -RZ, R106.H1_H1 ;  /* 0x3000006aff807230 */ /* 0x000fe20000004100 */
[C---:B------:R-:W-:Y:S01]  /*72e0*/  LOP3.LUT P6, RZ, R137.reuse, 0xff, RZ, 0xc0, !PT ;  /* 0x000000ff89ff7812 */ /* 0x040fe200078cc0ff */
[--C-:B------:R-:W-:Y:S01]  /*72f0*/  HADD2.F32 R135, -RZ, R107.reuse.H1_H1 ;  /* 0x3000006bff877230 */ /* 0x100fe20000004100 */
[C---:B------:R-:W-:Y:S01]  /*7300*/  LOP3.LUT P2, RZ, R137.reuse, 0xff00, RZ, 0xc0, !PT ;  /* 0x0000ff0089ff7812 */ /* 0x040fe2000784c0ff */
[C---:B------:R-:W-:Y:S01]  /*7310*/  FFMA.FTZ R127, R6.reuse, R131, R24 ;  /* 0x00000083067f7223 */ /* 0x040fe20000010018 */
[C---:B------:R-:W-:Y:S01]  /*7320*/  LOP3.LUT P5, RZ, R137.reuse, 0xff0000, RZ, 0xc0, !PT ;  /* 0x00ff000089ff7812 */ /* 0x040fe200078ac0ff */
[----:B------:R-:W-:Y:S01]  /*7330*/  HADD2.F32 R24, -RZ, R107.H0_H0 ;  /* 0x2000006bff187230 */ /* 0x000fe20000004100 */
[----:B------:R-:W-:Y:S01]  /*7340*/  ISETP.GE.U32.AND.EX P1, PT, R137, 0x1000000, PT, P1 ;  /* 0x010000008900780c */ /* 0x000fe20003f26110 */
[C---:B------:R-:W-:Y:S01]  /*7350*/  FFMA.FTZ R129, R6.reuse, R165, R129 ;  /* 0x000000a506817223 */ /* 0x040fe20000010081 */
[----:B------:R-:W1:Y:S01]  /*7360*/  LDC.64 R136, c[0x0][0x468] ;  /* 0x00011a00ff887b82 */ /* 0x000e620000000a00 */
[----:B------:R-:W-:Y:S01]  /*7370*/  F2FP.F16.F32.PACK_AB R33, R33, R21 ;  /* 0x000000152121723e */ /* 0x000fe200000000ff */
[----:B------:R-:W-:Y:S01]  /*7380*/  FFMA.FTZ R128, R6, R25, R128 ;  /* 0x0000001906807223 */ /* 0x000fe20000010080 */
[----:B------:R-:W-:Y:S01]  /*7390*/  F2FP.F16.F32.PACK_AB R32, R32, R20 ;  /* 0x000000142020723e */ /* 0x000fe200000000ff */
[----:B0-----:R-:W-:Y:S01]  /*73a0*/  IMAD.WIDE.U32 R20, R17, 0x10, R138 ;  /* 0x0000001011147825 */ /* 0x001fe200078e008a */
[----:B------:R-:W-:-:S03]  /*73b0*/  F2FP.F16.F32.PACK_AB R35, R35, R19 ;  /* 0x000000132323723e */ /* 0x000fc600000000ff */
[----:B------:R-:W-:Y:S01]  /*73c0*/  FFMA.FTZ R125, R6, R125, R135 ;  /* 0x0000007d067d7223 */ /* 0x000fe20000010087 */
[----:B------:R-:W-:Y:S01]  /*73d0*/  F2FP.F16.F32.PACK_AB R34, R34, R26 ;  /* 0x0000001a2222723e */ /* 0x000fe200000000ff */
[----:B------:R-:W-:Y:S01]  /*73e0*/  FFMA.FTZ R6, R6, R167, R24 ;  /* 0x000000a706067223 */ /* 0x000fe20000010018 */
[----:B------:R-:W-:Y:S02]  /*73f0*/  F2FP.F16.F32.PACK_AB R27, R27, R111 ;  /* 0x0000006f1b1b723e */ /* 0x000fe400000000ff */
[----:B------:R-:W-:Y:S01]  /*7400*/  F2FP.F16.F32.PACK_AB R23, R22, R23 ;  /* 0x000000171617723e */ /* 0x000fe200000000ff */
[----:B------:R0:W-:Y:S01]  /*7410*/  STG.E.128 desc[UR6][R20.64], R32 ;  /* 0x0000002014007986 */ /* 0x0001e2000c101d06 */
[----:B------:R-:W-:Y:S01]  /*7420*/  F2FP.F16.F32.PACK_AB R31, R31, R18 ;  /* 0x000000121f1f723e */ /* 0x000fe200000000ff */
[--C-:B------:R-:W-:Y:S01]  /*7430*/  IMAD.WIDE.U32 R18, R3, 0x10, R138.reuse ;  /* 0x0000001003127825 */ /* 0x100fe200078e008a */
[----:B------:R-:W-:Y:S02]  /*7440*/  F2FP.F16.F32.PACK_AB R30, R30, R39 ;  /* 0x000000271e1e723e */ /* 0x000fe400000000ff */
[----:B------:R-:W-:Y:S01]  /*7450*/  F2FP.F16.F32.PACK_AB R29, R29, R38 ;  /* 0x000000261d1d723e */ /* 0x000fe200000000ff */
[----:B------:R-:W-:Y:S01]  /*7460*/  IMAD.WIDE.U32 R38, R4, 0x10, R138 ;  /* 0x0000001004267825 */ /* 0x000fe200078e008a */
[----:B------:R-:W-:-:S02]  /*7470*/  F2FP.F16.F32.PACK_AB R28, R28, R37 ;  /* 0x000000251c1c723e */ /* 0x000fc400000000ff */
[----:B------:R-:W-:Y:S02]  /*7480*/  F2FP.F16.F32.PACK_AB R22, R156, R163 ;  /* 0x000000a39c16723e */ /* 0x000fe400000000ff */
[----:B------:R-:W-:Y:S02]  /*7490*/  F2FP.F16.F32.PACK_AB R24, R157, R45 ;  /* 0x0000002d9d18723e */ /* 0x000fe400000000ff */
[----:B------:R-:W-:Y:S02]  /*74a0*/  F2FP.F16.F32.PACK_AB R26, R161, R160 ;  /* 0x000000a0a11a723e */ /* 0x000fe400000000ff */
[----:B------:R-:W-:Y:S02]  /*74b0*/  F2FP.F16.F32.PACK_AB R25, R158, R159 ;  /* 0x0000009f9e19723e */ /* 0x000fe400000000ff */
[----:B0-----:R-:W-:Y:S01]  /*74c0*/  F2FP.F16.F32.PACK_AB R34, R109, R110 ;  /* 0x0000006e6d22723e */ /* 0x001fe200000000ff */
[----:B-1----:R-:W-:Y:S01]  /*74d0*/  IMAD.WIDE.U32 R110, R17, 0x10, R136 ;  /* 0x00000010116e7825 */ /* 0x002fe200078e0088 */
[----:B------:R-:W-:-:S02]  /*74e0*/  F2FP.F16.F32.PACK_AB R33, R44, R108 ;  /* 0x0000006c2c21723e */ /* 0x000fc400000000ff */
[----:B------:R-:W-:Y:S01]  /*74f0*/  F2FP.F16.F32.PACK_AB R21, R154, R155 ;  /* 0x0000009b9a15723e */ /* 0x000fe200000000ff */
[----:B------:R-:W-:Y:S01]  /*7500*/  IMAD.WIDE.U32 R108, R16, 0x10, R138 ;  /* 0x00000010106c7825 */ /* 0x000fe200078e008a */
[----:B------:R-:W-:Y:S01]  /*7510*/  F2FP.F16.F32.PACK_AB R20, R152, R153 ;  /* 0x000000999814723e */ /* 0x000fe200000000ff */
[----:B------:R0:W-:Y:S01]  /*7520*/  STG.E.128 desc[UR6][R110.64], R28 ;  /* 0x0000001c6e007986 */ /* 0x0001e2000c101d06 */
[----:B------:R-:W-:Y:S01]  /*7530*/  F2FP.F16.F32.PACK_AB R35, R0, R36 ;  /* 0x000000240023723e */ /* 0x000fe200000000ff */
[----:B------:R-:W-:-:S04]  /*7540*/  IMAD.WIDE.U32 R44, R4, 0x10, R136 ;  /* 0x00000010042c7825 */ /* 0x000fc800078e0088 */
[-C--:B------:R-:W-:Y:S01]  /*7550*/  FMUL.FTZ R0, R129, R5.reuse ;  /* 0x0000000581007220 */ /* 0x080fe20000410000 */
[----:B------:R1:W-:Y:S01]  /*7560*/  STG.E.128 desc[UR6][R108.64], R20 ;  /* 0x000000146c007986 */ /* 0x0003e2000c101d06 */
[----:B------:R-:W-:Y:S01]  /*7570*/  FMUL.FTZ R4, R6, R5 ;  /* 0x0000000506047220 */ /* 0x000fe20000410000 */
[----:B------:R-:W-:Y:S01]  /*7580*/  F2FP.F16.F32.PACK_AB R32, R43, R42 ;  /* 0x0000002a2b20723e */ /* 0x000fe200000000ff */
[----:B------:R-:W-:-:S04]  /*7590*/  IMAD.WIDE.U32 R16, R16, 0x10, R136 ;  /* 0x0000001010107825 */ /* 0x000fc800078e0088 */
[----:B------:R-:W-:Y:S01]  /*75a0*/  FMUL.FTZ R0, R0, UR5 ;  /* 0x0000000500007c20 */ /* 0x000fe20008410000 */
[----:B------:R-:W-:Y:S01]  /*75b0*/  FMUL.FTZ R4, R4, UR5 ;  /* 0x0000000504047c20 */ /* 0x000fe20008410000 */
[----:B------:R-:W-:Y:S01]  /*75c0*/  IMAD.WIDE.U32 R42, R3, 0x10, R136 ;  /* 0x00000010032a7825 */ /* 0x000fe200078e0088 */
[----:B------:R-:W-:Y:S02]  /*75d0*/  STG.E.128 desc[UR6][R16.64], R32 ;  /* 0x0000002010007986 */ /* 0x000fe4000c101d06 */
[----:B------:R-:W-:Y:S02]  /*75e0*/  FSEL R0, R0, RZ, P6 ;  /* 0x000000ff00007208 */ /* 0x000fe40003000000 */
[----:B------:R-:W-:Y:S01]  /*75f0*/  FSEL R4, R4, RZ, P5 ;  /* 0x000000ff04047208 */ /* 0x000fe20002800000 */
[----:B------:R2:W-:Y:S01]  /*7600*/  STG.E.128 desc[UR6][R18.64], R24 ;  /* 0x0000001812007986 */ /* 0x0005e2000c101d06 */
[----:B------:R-:W-:Y:S01]  /*7610*/  IMAD.WIDE.U32 R36, R2, 0x10, R138 ;  /* 0x0000001002247825 */ /* 0x000fe200078e008a */
[----:B0-----:R-:W-:-:S03]  /*7620*/  F2FP.F16.F32.PACK_AB R110, R128, R129 ;  /* 0x00000081806e723e */ /* 0x001fc600000000ff */
[----:B------:R-:W-:Y:S01]  /*7630*/  FMUL.FTZ R128, R128, R5 ;  /* 0x0000000580807220 */ /* 0x000fe20000410000 */
[----:B------:R-:W-:Y:S01]  /*7640*/  F2FP.F16.F32.PACK_AB R111, R125, R6 ;  /* 0x000000067d6f723e */ /* 0x000fe200000000ff */
[----:B------:R-:W-:Y:S01]  /*7650*/  IMAD.WIDE.U32 R2, R2, 0x10, R136 ;  /* 0x0000001002027825 */ /* 0x000fe200078e0088 */
[----:B-1----:R-:W-:-:S03]  /*7660*/  F2FP.F16.F32.PACK_AB R108, R127, R120 ;  /* 0x000000787f6c723e */ /* 0x002fc600000000ff */
[----:B------:R-:W-:Y:S01]  /*7670*/  FMUL.FTZ R127, R127, R5 ;  /* 0x000000057f7f7220 */ /* 0x000fe20000410000 */
[C---:B------:R-:W-:Y:S01]  /*7680*/  F2FP.F16.F32.PACK_AB R109, R126.reuse, R119 ;  /* 0x000000777e6d723e */ /* 0x040fe200000000ff */
[-C--:B------:R-:W-:Y:S01]  /*7690*/  FMUL.FTZ R126, R126, R5.reuse ;  /* 0x000000057e7e7220 */ /* 0x080fe20000410000 */
[----:B------:R-:W-:Y:S01]  /*76a0*/  FMUL.FTZ R5, R125, R5 ;  /* 0x000000057d057220 */ /* 0x000fe20000410000 */
[----:B------:R-:W-:Y:S01]  /*76b0*/  FMUL.FTZ R127, R127, UR5 ;  /* 0x000000057f7f7c20 */ /* 0x000fe20008410000 */
[----:B------:R-:W-:Y:S01]  /*76c0*/  FMUL.FTZ R128, R128, UR5 ;  /* 0x0000000580807c20 */ /* 0x000fe20008410000 */
[----:B------:R-:W-:Y:S01]  /*76d0*/  FMUL.FTZ R126, R126, UR5 ;  /* 0x000000057e7e7c20 */ /* 0x000fe20008410000 */
[----:B------:R-:W-:Y:S01]  /*76e0*/  FMUL.FTZ R5, R5, UR5 ;  /* 0x0000000505057c20 */ /* 0x000fe20008410000 */
[----:B------:R-:W-:Y:S02]  /*76f0*/  F2FP.F16.F32.PACK_AB R23, R40, R41 ;  /* 0x000000292817723e */ /* 0x000fe400000000ff */
[----:B------:R-:W-:-:S02]  /*7700*/  F2FP.F16.F32.PACK_AB R22, R146, R143 ;  /* 0x0000008f9216723e */ /* 0x000fc400000000ff */
[----:B------:R-:W-:Y:S02]  /*7710*/  FSEL R31, R5, RZ, P1 ;  /* 0x000000ff051f7208 */ /* 0x000fe40000800000 */
[----:B------:R-:W-:Y:S02]  /*7720*/  F2FP.F16.F32.PACK_AB R21, R142, R141 ;  /* 0x0000008d8e15723e */ /* 0x000fe400000000ff */
[----:B------:R-:W-:Y:S02]  /*7730*/  F2FP.F16.F32.PACK_AB R20, R140, R134 ;  /* 0x000000868c14723e */ /* 0x000fe400000000ff */
[----:B------:R-:W-:Y:S02]  /*7740*/  FSEL R5, R128, RZ, P2 ;  /* 0x000000ff80057208 */ /* 0x000fe40001000000 */
[----:B------:R-:W-:Y:S01]  /*7750*/  FSEL R29, R126, RZ, P4 ;  /* 0x000000ff7e1d7208 */ /* 0x000fe20002000000 */
[----:B------:R3:W-:Y:S01]  /*7760*/  STG.E.128 desc[UR6][R42.64], R20 ;  /* 0x000000142a007986 */ /* 0x0007e2000c101d06 */
[----:B------:R-:W-:-:S02]  /*7770*/  FSEL R28, R127, RZ, P3 ;  /* 0x000000ff7f1c7208 */ /* 0x000fc40001800000 */
[----:B--2---:R-:W-:Y:S02]  /*7780*/  F2FP.F16.F32.PACK_AB R19, R151, R147 ;  /* 0x000000939713723e */ /* 0x004fe400000000ff */
[----:B------:R-:W-:Y:S02]  /*7790*/  F2FP.F16.F32.PACK_AB R18, R130, R132 ;  /* 0x000000848212723e */ /* 0x000fe400000000ff */
        /* <DEDUP_REMOVED lines=12> */
[----:B------:R3:W-:Y:S04]  /*7860*/  STG.E.128 desc[UR6][R38.64], R108 ;  /* 0x0000006c26007986 */ /* 0x0007e8000c101d06 */
[----:B------:R3:W-:Y:S01]  /*7870*/  STG.E.128 desc[UR6][R44.64], R28 ;  /* 0x0000001c2c007986 */ /* 0x0007e2000c101d06 */
[----:B------:R-:W-:Y:S05]  /*7880*/  BRA `(.L_x_13240) ;  /* 0x0000002800707947 */ /* 0x000fea0003800000 */
.L_x_13238:
[----:B------:R-:W-:-:S04]  /*7890*/  ISETP.NE.U32.AND P1, PT, RZ, UR16, PT ;  /* 0x00000010ff007c0c */ /* 0x000fc8000bf25070 */
[----:B------:R-:W-:-:S13]  /*78a0*/  ISETP.NE.AND.EX P1, PT, RZ, UR17, PT, P1 ;  /* 0x00000011ff007c0c */ /* 0x000fda000bf25310 */
[----:B------:R-:W-:Y:S05]  /*78b0*/  @P1 BRA `(.L_x_13241) ;  /* 0x0000000000f81947 */ /* 0x000fea0003800000 */
        /* <DEDUP_REMOVED lines=8> */
[C---:B-----5:R-:W-:Y:S01]  /*7940*/  FMUL.FTZ R18, R6.reuse, R207 ;  /* 0x000000cf06127220 */ /* 0x060fe20000410000 */
[----:B------:R-:W-:Y:S01]  /*7950*/  FMUL.FTZ R22, R6, R205 ;  /* 0x000000cd06167220 */ /* 0x000fe20000410000 */
[----:B------:R-:W-:Y:S01]  /*7960*/  LOP3.LUT P3, RZ, R147, 0xff0000, RZ, 0xc0, !PT ;  /* 0x00ff000093ff7812 */ /* 0x000fe2000786c0ff */
[----:B------:R-:W-:Y:S01]  /*7970*/  FADD.FTZ R199, -R199, R206 ;  /* 0x000000cec7c77221 */ /* 0x000fe20000010100 */
[-C--:B------:R-:W-:Y:S01]  /*7980*/  FMUL.FTZ R18, R18, R5.reuse ;  /* 0x0000000512127220 */ /* 0x080fe20000410000 */
[----:B------:R-:W-:Y:S01]  /*7990*/  FMUL.FTZ R22, R22, R5 ;  /* 0x0000000516167220 */ /* 0x000fe20000410000 */
[--C-:B------:R-:W-:Y:S01]  /*79a0*/  FFMA.FTZ R202, R24, R202, R25.reuse ;  /* 0x000000ca18ca7223 */ /* 0x100fe20000010019 */
[----:B------:R-:W-:Y:S01]  /*79b0*/  FMUL.FTZ R20, R6, R199 ;  /* 0x000000c706147220 */ /* 0x000fe20000410000 */
[----:B------:R-:W-:Y:S01]  /*79c0*/  FMUL.FTZ R18, R18, UR5 ;  /* 0x0000000512127c20 */ /* 0x000fe20008410000 */
[----:B------:R-:W-:Y:S01]  /*79d0*/  FMUL.FTZ R23, R22, UR5 ;  /* 0x0000000516177c20 */ /* 0x000fe20008410000 */
[C-C-:B------:R-:W-:Y:S01]  /*79e0*/  FFMA.FTZ R201, R24.reuse, R201, R25.reuse ;  /* 0x000000c918c97223 */ /* 0x140fe20000010019 */
[C-C-:B------:R-:W-:Y:S01]  /*79f0*/  FFMA.FTZ R203, R24.reuse, R203, R25.reuse ;  /* 0x000000cb18cb7223 */ /* 0x140fe20000010019 */
[----:B------:R-:W-:Y:S01]  /*7a00*/  FFMA.FTZ R0, R24, R0, R25 ;  /* 0x0000000018007223 */ /* 0x000fe20000010019 */
[----:B------:R-:W-:Y:S01]  /*7a10*/  FSEL R22, R18, RZ, P2 ;  /* 0x000000ff12167208 */ /* 0x000fe20001000000 */
[----:B------:R-:W-:Y:S01]  /*7a20*/  FMUL.FTZ R18, R6, R197 ;  /* 0x000000c506127220 */ /* 0x000fe20000410000 */
[----:B------:R-:W-:Y:S01]  /*7a30*/  ISETP.GE.U32.AND P2, PT, R146, RZ, PT ;  /* 0x000000ff9200720c */ /* 0x000fe20003f46070 */
[-C--:B------:R-:W-:Y:S01]  /*7a40*/  FMUL.FTZ R20, R20, R5.reuse ;  /* 0x0000000514147220 */ /* 0x080fe20000410000 */
[----:B------:R-:W-:Y:S01]  /*7a50*/  FSEL R23, R23, RZ, P3 ;  /* 0x000000ff17177208 */ /* 0x000fe20001800000 */
[----:B------:R-:W-:Y:S01]  /*7a60*/  FMUL.FTZ R18, R18, R5 ;  /* 0x0000000512127220 */ /* 0x000fe20000410000 */
[----:B------:R-:W-:Y:S01]  /*7a70*/  ISETP.GE.U32.AND.EX P2, PT, R147, 0x1000000, PT, P2 ;  /* 0x010000009300780c */ /* 0x000fe20003f46120 */
[----:B------:R-:W-:Y:S01]  /*7a80*/  FADD.FTZ R209, -R202, R209 ;  /* 0x000000d1cad17221 */ /* 0x000fe20000010100 */
[----:B------:R-:W-:Y:S01]  /*7a90*/  FADD.FTZ R201, -R201, R208 ;  /* 0x000000d0c9c97221 */ /* 0x000fe20000010100 */
[----:B------:R-:W-:Y:S01]  /*7aa0*/  FMUL.FTZ R18, R18, UR5 ;  /* 0x0000000512127c20 */ /* 0x000fe20008410000 */
[----:B------:R-:W-:Y:S01]  /*7ab0*/  FADD.FTZ R203, -R203, R210 ;  /* 0x000000d2cbcb7221 */ /* 0x000fe20000010100 */
[----:B------:R-:W-:Y:S01]  /*7ac0*/  FADD.FTZ R211, -R0, R211 ;  /* 0x000000d300d37221 */ /* 0x000fe20000010100 */
[----:B------:R-:W-:Y:S01]  /*7ad0*/  FMUL.FTZ R19, R20, UR5 ;  /* 0x0000000514137c20 */ /* 0x000fe20008410000 */
[----:B------:R-:W-:Y:S01]  /*7ae0*/  FMUL.FTZ R20, R6, R209 ;  /* 0x000000d106147220 */ /* 0x000fe20000410000 */
[----:B------:R-:W-:Y:S01]  /*7af0*/  FSEL R18, R18, RZ, P2 ;  /* 0x000000ff12127208 */ /* 0x000fe20001000000 */
[C---:B------:R-:W-:Y:S01]  /*7b00*/  FMUL.FTZ R26, R6.reuse, R201 ;  /* 0x000000c9061a7220 */ /* 0x040fe20000410000 */
[----:B------:R-:W-:Y:S01]  /*7b10*/  FMUL.FTZ R0, R6, R211 ;  /* 0x000000d306007220 */ /* 0x000fe20000410000 */
[----:B------:R-:W-:Y:S01]  /*7b20*/  LOP3.LUT P4, RZ, R147, 0xff00, RZ, 0xc0, !PT ;  /* 0x0000ff0093ff7812 */ /* 0x000fe2000788c0ff */
[----:B------:R-:W-:Y:S01]  /*7b30*/  FMUL.FTZ R20, R20, R5 ;  /* 0x0000000514147220 */ /* 0x000fe20000410000 */
[----:B------:R-:W-:Y:S01]  /*7b40*/  F2FP.F16.F32.PACK_AB R23, R18, R23 ;  /* 0x000000171217723e */ /* 0x000fe200000000ff */
[----:B------:R-:W-:Y:S01]  /*7b50*/  FMUL.FTZ R18, R6, R203 ;  /* 0x000000cb06127220 */ /* 0x000fe20000410000 */
[-C--:B------:R-:W-:Y:S01]  /*7b60*/  FMUL.FTZ R26, R26, R5.reuse ;  /* 0x000000051a1a7220 */ /* 0x080fe20000410000 */
[-C--:B------:R-:W-:Y:S01]  /*7b70*/  FMUL.FTZ R0, R0, R5.reuse ;  /* 0x0000000500007220 */ /* 0x080fe20000410000 */
[----:B------:R-:W-:Y:S01]  /*7b80*/  FSEL R19, R19, RZ, P4 ;  /* 0x000000ff13137208 */ /* 0x000fe20002000000 */
[----:B------:R-:W-:Y:S01]  /*7b90*/  FMUL.FTZ R18, R18, R5 ;  /* 0x0000000512127220 */ /* 0x000fe20000410000 */
[----:B------:R-:W-:Y:S01]  /*7ba0*/  FMUL.FTZ R20, R20, UR5 ;  /* 0x0000000514147c20 */ /* 0x000fe20008410000 */
[----:B------:R-:W-:Y:S01]  /*7bb0*/  FMUL.FTZ R26, R26, UR5 ;  /* 0x000000051a1a7c20 */ /* 0x000fe20008410000 */
[----:B------:R-:W-:Y:S01]  /*7bc0*/  LOP3.LUT P5, RZ, R146, 0xff0000, RZ, 0xc0, !PT ;  /* 0x00ff000092ff7812 */ /* 0x000fe200078ac0ff */
[----:B------:R-:W-:Y:S01]  /*7bd0*/  FMUL.FTZ R18, R18, UR5 ;  /* 0x0000000512127c20 */ /* 0x000fe20008410000 */
[----:B------:R-:W-:Y:S01]  /*7be0*/  LOP3.LUT P4, RZ, R146, 0xff000000, RZ, 0xc0, !PT ;  /* 0xff00000092ff7812 */ /* 0x000fe2000788c0ff */
[----:B------:R-:W-:Y:S01]  /*7bf0*/  FMUL.FTZ R0, R0, UR5 ;  /* 0x0000000500007c20 */ /* 0x000fe20008410000 */
[----:B------:R-:W-:-:S02]  /*7c00*/  LOP3.LUT P6, RZ, R146, 0xff00, RZ, 0xc0, !PT ;  /* 0x0000ff0092ff7812 */ /* 0x000fc400078cc0ff */
[----:B------:R-:W-:Y:S02]  /*7c10*/  LOP3.LUT P3, RZ, R146, 0xff, RZ, 0xc0, !PT ;  /* 0x000000ff92ff7812 */ /* 0x000fe4000786c0ff */
[----:B------:R-:W-:Y:S02]  /*7c20*/  F2FP.F16.F32.PACK_AB R22, R19, R22 ;  /* 0x000000161316723e */ /* 0x000fe400000000ff */
[----:B------:R-:W-:Y:S02]  /*7c30*/  FSEL R20, R20, RZ, P5 ;  /* 0x000000ff14147208 */ /* 0x000fe40002800000 */
[----:B------:R-:W-:Y:S02]  /*7c40*/  FSEL R21, R26, RZ, P4 ;  /* 0x000000ff1a157208 */ /* 0x000fe40002000000 */
[----:B------:R-:W-:Y:S02]  /*7c50*/  FSEL R19, R18, RZ, P6 ;  /* 0x000000ff12137208 */ /* 0x000fe40003000000 */
[----:B------:R-:W-:-:S02]  /*7c60*/  FSEL R0, R0, RZ, P3 ;  /* 0x000000ff00007208 */ /* 0x000fc40001800000 */
[----:B------:R-:W-:Y:S02]  /*7c70*/  F2FP.F16.F32.PACK_AB R21, R21, R20 ;  /* 0x000000141515723e */ /* 0x000fe400000000ff */
[----:B------:R-:W-:Y:S01]  /*7c80*/  F2FP.F16.F32.PACK_AB R20, R19, R0 ;  /* 0x000000001314723e */ /* 0x000fe200000000ff */
[----:B------:R-:W-:Y:S06]  /*7c90*/  BRA `(.L_x_13242) ;  /* 0x0000000400047947 */ /* 0x000fec0003800000 */
.L_x_13241:
        /* <DEDUP_REMOVED lines=8> */
[C---:B-----5:R-:W-:Y:S01]  /*7d20*/  FMUL.FTZ R111, R6.reuse, R111 ;  /* 0x0000006f066f7220 */ /* 0x060fe20000410000 */
[----:B------:R-:W-:Y:S01]  /*7d30*/  FMUL.FTZ R110, R6, R207 ;  /* 0x000000cf066e7220 */ /* 0x000fe20000410000 */
[----:B------:R-:W-:Y:S01]  /*7d40*/  FFMA.FTZ R0, R24, R0, R25 ;  /* 0x0000000018007223 */ /* 0x000fe20000010019 */
[C---:B------:R-:W-:Y:S01]  /*7d50*/  FMUL.FTZ R199, R6.reuse, R199 ;  /* 0x000000c706c77220 */ /* 0x040fe20000410000 */
[----:B------:R-:W-:Y:S01]  /*7d60*/  FMUL.FTZ R19, R111, R5 ;  /* 0x000000056f137220 */ /* 0x000fe20000410000 */
[----:B------:R-:W-:Y:S01]  /*7d70*/  LOP3.LUT P5, RZ, R147, 0xff, RZ, 0xc0, !PT ;  /* 0x000000ff93ff7812 */ /* 0x000fe200078ac0ff */
[----:B------:R-:W-:Y:S01]  /*7d80*/  FMUL.FTZ R18, R6, R197 ;  /* 0x000000c506127220 */ /* 0x000fe20000410000 */
[----:B------:R-:W-:Y:S01]  /*7d90*/  FADD.FTZ R211, -R0, R211 ;  /* 0x000000d300d37221 */ /* 0x000fe20000010100 */
[----:B------:R-:W-:Y:S01]  /*7da0*/  FMUL.FTZ R23, R19, UR5 ;  /* 0x0000000513177c20 */ /* 0x000fe20008410000 */
[-C--:B------:R-:W-:Y:S01]  /*7db0*/  FMUL.FTZ R19, R110, R5.reuse ;  /* 0x000000056e137220 */ /* 0x080fe20000410000 */
[-C--:B------:R-:W-:Y:S01]  /*7dc0*/  FMUL.FTZ R0, R199, R5.reuse ;  /* 0x00000005c7007220 */ /* 0x080fe20000410000 */
[----:B------:R-:W-:Y:S01]  /*7dd0*/  FMUL.FTZ R20, R18, R5 ;  /* 0x0000000512147220 */ /* 0x000fe20000410000 */
[C-C-:B------:R-:W-:Y:S01]  /*7de0*/  FFMA.FTZ R202, R24.reuse, R202, R25.reuse ;  /* 0x000000ca18ca7223 */ /* 0x140fe20000010019 */
[----:B------:R-:W-:Y:S01]  /*7df0*/  FMUL.FTZ R19, R19, UR5 ;  /* 0x0000000513137c20 */ /* 0x000fe20008410000 */
[--C-:B------:R-:W-:Y:S01]  /*7e00*/  FFMA.FTZ R201, R24, R201, R25.reuse ;  /* 0x000000c918c97223 */ /* 0x100fe20000010019 */
[----:B------:R-:W-:Y:S01]  /*7e10*/  ISETP.GE.U32.AND P2, PT, R146, RZ, PT ;  /* 0x000000ff9200720c */ /* 0x000fe20003f46070 */
[----:B------:R-:W-:Y:S01]  /*7e20*/  FMUL.FTZ R0, R0, UR5 ;  /* 0x0000000500007c20 */ /* 0x000fe20008410000 */
[----:B------:R-:W-:Y:S01]  /*7e30*/  FMUL.FTZ R20, R20, UR5 ;  /* 0x0000000514147c20 */ /* 0x000fe20008410000 */
[----:B------:R-:W-:Y:S01]  /*7e40*/  FSEL R22, R19, RZ, P5 ;  /* 0x000000ff13167208 */ /* 0x000fe20002800000 */
[----:B------:R-:W-:Y:S01]  /*7e50*/  FFMA.FTZ R19, R24, R203, R25 ;  /* 0x000000cb18137223 */ /* 0x000fe20000010019 */
[----:B------:R-:W-:Y:S01]  /*7e60*/  LOP3.LUT P5, RZ, R147, 0xff00, RZ, 0xc0, !PT ;  /* 0x0000ff0093ff7812 */ /* 0x000fe200078ac0ff */
[----:B------:R-:W-:Y:S01]  /*7e70*/  FADD.FTZ R209, -R202, R209 ;  /* 0x000000d1cad17221 */ /* 0x000fe20000010100 */
[----:B------:R-:W-:Y:S01]  /*7e80*/  FADD.FTZ R201, -R201, R208 ;  /* 0x000000d0c9c97221 */ /* 0x000fe20000010100 */
[----:B------:R-:W-:Y:S01]  /*7e90*/  LOP3.LUT P6, RZ, R147, 0xff0000, RZ, 0xc0, !PT ;  /* 0x00ff000093ff7812 */ /* 0x000fe200078cc0ff */
[----:B------:R-:W-:Y:S01]  /*7ea0*/  FADD.FTZ R19, -R19, R210 ;  /* 0x000000d213137221 */ /* 0x000fe20000010100 */
[----:B------:R-:W-:Y:S01]  /*7eb0*/  ISETP.GE.U32.AND.EX P2, PT, R147, 0x1000000, PT, P2 ;  /* 0x010000009300780c */ /* 0x000fe20003f46120 */
[----:B------:R-:W-:Y:S01]  /*7ec0*/  FMUL.FTZ R201, R6, R201 ;  /* 0x000000c906c97220 */ /* 0x000fe20000410000 */
[----:B------:R-:W-:Y:S01]  /*7ed0*/  F2FP.F16.F32.PACK_AB R111, R18, R111 ;  /* 0x0000006f126f723e */ /* 0x000fe200000000ff */
[----:B------:R-:W-:Y:S01]  /*7ee0*/  FMUL.FTZ R18, R6, R209 ;  /* 0x000000d106127220 */ /* 0x000fe20000410000 */
[----:B------:R-:W-:Y:S01]  /*7ef0*/  FSEL R21, R0, RZ, P5 ;  /* 0x000000ff00157208 */ /* 0x000fe20002800000 */
[C---:B------:R-:W-:Y:S01]  /*7f00*/  FMUL.FTZ R19, R6.reuse, R19 ;  /* 0x0000001306137220 */ /* 0x040fe20000410000 */
[----:B------:R-:W-:Y:S01]  /*7f10*/  FSEL R23, R23, RZ, P6 ;  /* 0x000000ff17177208 */ /* 0x000fe20003000000 */
[----:B------:R-:W-:Y:S01]  /*7f20*/  FMUL.FTZ R0, R6, R211 ;  /* 0x000000d306007220 */ /* 0x000fe20000410000 */
[----:B------:R-:W-:-:S02]  /*7f30*/  FSEL R20, R20, RZ, P2 ;  /* 0x000000ff14147208 */ /* 0x000fc40001000000 */
[C---:B------:R-:W-:Y:S01]  /*7f40*/  F2FP.F16.F32.PACK_AB R109, R201.reuse, R18 ;  /* 0x00000012c96d723e */ /* 0x040fe200000000ff */
[----:B------:R-:W-:Y:S01]  /*7f50*/  FMUL.FTZ R201, R201, R5 ;  /* 0x00000005c9c97220 */ /* 0x000fe20000410000 */
[----:B------:R-:W-:Y:S01]  /*7f60*/  F2FP.F16.F32.PACK_AB R23, R20, R23 ;  /* 0x000000171417723e */ /* 0x000fe200000000ff */
[-C--:B------:R-:W-:Y:S01]  /*7f70*/  FMUL.FTZ R20, R18, R5.reuse ;  /* 0x0000000512147220 */ /* 0x080fe20000410000 */
[C---:B------:R-:W-:Y:S01]  /*7f80*/  F2FP.F16.F32.PACK_AB R108, R19.reuse, R0 ;  /* 0x00000000136c723e */ /* 0x040fe200000000ff */
[-C--:B------:R-:W-:Y:S01]  /*7f90*/  FMUL.FTZ R18, R19, R5.reuse ;  /* 0x0000000513127220 */ /* 0x080fe20000410000 */
        /* <DEDUP_REMOVED lines=15> */
[----:B------:R-:W-:Y:S02]  /*8090*/  F2FP.F16.F32.PACK_AB R110, R199, R110 ;  /* 0x0000006ec76e723e */ /* 0x000fe400000000ff */
[----:B------:R-:W-:-:S07]  /*80a0*/  F2FP.F16.F32.PACK_AB R20, R19, R0 ;  /* 0x000000001314723e */ /* 0x000fce00000000ff */
.L_x_13242:
[----:B------:R-:W1:Y:S08]  /*80b0*/  @P1 LDC.64 R18, c[0x0][0x478] ;  /* 0x00011e00ff121b82 */ /* 0x000e700000000a00 */
[----:B------:R-:W2:Y:S01]  /*80c0*/  LDC.64 R26, c[0x0][0x468] ;  /* 0x00011a00ff1a7b82 */ /* 0x000ea20000000a00 */
[----:B-1----:R-:W-:-:S05]  /*80d0*/  @P1 IMAD.WIDE.U32 R18, R17, 0x10, R18 ;  /* 0x0000001011121825 */ /* 0x002fca00078e0012 */
[----:B------:R2:W-:Y:S02]  /*80e0*/  @P1 STG.E.128 desc[UR6][R18.64], R108 ;  /* 0x0000006c12001986 */ /* 0x0005e4000c101d06 */
[----:B--2---:R-:W-:-:S05]  /*80f0*/  IMAD.WIDE.U32 R18, R17, 0x10, R26 ;  /* 0x0000001011127825 */ /* 0x004fca00078e001a */
[----:B------:R1:W-:Y:S01]  /*8100*/  STG.E.128 desc[UR6][R18.64], R20 ;  /* 0x0000001412007986 */ /* 0x0003e2000c101d06 */
[----:B------:R-:W-:Y:S05]  /*8110*/  @!P1 BRA `(.L_x_13243) ;  /* 0x0000000400089947 */ /* 0x000fea0003800000 */
[C-C-:B------:R-:W-:Y:S01]  /*8120*/  FFMA.FTZ R0, R24.reuse, R175, R25.reuse ;  /* 0x000000af18007223 */ /* 0x140fe20000010019 */
[C-C-:B-1----:R-:W-:Y:S01]  /*8130*/  FFMA.FTZ R19, R24.reuse, R176, R25.reuse ;  /* 0x000000b018137223 */ /* 0x142fe20000010019 */
[----:B------:R-:W-:Y:S01]  /*8140*/  FFMA.FTZ R17, R24, R178, R25 ;  /* 0x000000b218117223 */ /* 0x000fe20000010019 */
        /* <DEDUP_REMOVED lines=16> */
[----:B------:R-:W-:Y:S01]  /*8250*/  FADD.FTZ R189, -R20, R189 ;  /* 0x000000bd14bd7221 */ /* 0x000fe20000010100 */
[C-C-:B------:R-:W-:Y:S01]  /*8260*/  FFMA.FTZ R28, R24.reuse, R177, R25.reuse ;  /* 0x000000b1181c7223 */ /* 0x140fe20000010019 */
        /* <DEDUP_REMOVED lines=12> */
[----:B------:R-:W-:Y:S01]  /*8330*/  F2FP.F16.F32.PACK_AB R111, R111, R18 ;  /* 0x000000126f6f723e */ /* 0x000fe200000000ff */
[C---:B------:R-:W-:Y:S01]  /*8340*/  FMUL.FTZ R108, R6.reuse, R189 ;  /* 0x000000bd066c7220 */ /* 0x040fe20000410000 */
[----:B------:R-:W-:Y:S01]  /*8350*/  FMUL.FTZ R18, R6, R21 ;  /* 0x0000001506127220 */ /* 0x000fe20000410000 */
[C---:B------:R-:W-:Y:S01]  /*8360*/  F2FP.F16.F32.PACK_AB R110, R19.reuse, R110 ;  /* 0x0000006e136e723e */ /* 0x040fe200000000ff */
[-C--:B------:R-:W-:Y:S01]  /*8370*/  FMUL.FTZ R21, R19, R5.reuse ;  /* 0x0000000513157220 */ /* 0x080fe20000410000 */
[-C--:B------:R-:W-:Y:S01]  /*8380*/  FMUL.FTZ R19, R20, R5.reuse ;  /* 0x0000000514137220 */ /* 0x080fe20000410000 */
[C---:B------:R-:W-:Y:S01]  /*8390*/  F2FP.F16.F32.PACK_AB R109, R17.reuse, R20 ;  /* 0x00000014116d723e */ /* 0x040fe200000000ff */
[-C--:B------:R-:W-:Y:S01]  /*83a0*/  FMUL.FTZ R20, R17, R5.reuse ;  /* 0x0000000511147220 */ /* 0x080fe20000410000 */
[----:B------:R-:W-:Y:S01]  /*83b0*/  LOP3.LUT P5, RZ, R143, 0xff, RZ, 0xc0, !PT ;  /* 0x000000ff8fff7812 */ /* 0x000fe200078ac0ff */
[CC--:B------:R-:W-:Y:S01]  /*83c0*/  FMUL.FTZ R17, R108.reuse, R5.reuse ;  /* 0x000000056c117220 */ /* 0x0c0fe20000410000 */
[----:B------:R-:W-:Y:S01]  /*83d0*/  F2FP.F16.F32.PACK_AB R108, R108, R18 ;  /* 0x000000126c6c723e */ /* 0x000fe200000000ff */
[----:B------:R-:W-:Y:S01]  /*83e0*/  FMUL.FTZ R18, R18, R5 ;  /* 0x0000000512127220 */ /* 0x000fe20000410000 */
[----:B------:R-:W-:Y:S01]  /*83f0*/  FSEL R22, R22, RZ, P5 ;  /* 0x000000ff16167208 */ /* 0x000fe20002800000 */
[----:B------:R-:W-:Y:S01]  /*8400*/  FMUL.FTZ R21, R21, UR5 ;  /* 0x0000000515157c20 */ /* 0x000fe20008410000 */
[----:B------:R-:W-:Y:S01]  /*8410*/  LOP3.LUT P5, RZ, R143, 0xff00, RZ, 0xc0, !PT ;  /* 0x0000ff008fff7812 */ /* 0x000fe200078ac0ff */
[----:B------:R-:W-:Y:S01]  /*8420*/  FMUL.FTZ R19, R19, UR5 ;  /* 0x0000000513137c20 */ /* 0x000fe20008410000 */
[----:B------:R-:W-:Y:S01]  /*8430*/  FMUL.FTZ R20, R20, UR5 ;  /* 0x0000000514147c20 */ /* 0x000fe20008410000 */
[C---:B------:R-:W-:Y:S01]  /*8440*/  LOP3.LUT P6, RZ, R142.reuse, 0xff0000, RZ, 0xc0, !PT ;  /* 0x00ff00008eff7812 */ /* 0x040fe200078cc0ff */
[----:B------:R-:W-:Y:S01]  /*8450*/  FMUL.FTZ R17, R17, UR5 ;  /* 0x0000000511117c20 */ /* 0x000fe20008410000 */
[----:B------:R-:W-:Y:S01]  /*8460*/  LOP3.LUT P2, RZ, R142, 0xff000000, RZ, 0xc0, !PT ;  /* 0xff0000008eff7812 */ /* 0x000fe2000784c0ff */
        /* <DEDUP_REMOVED lines=8> */
[----:B------:R-:W-:Y:S02]  /*84f0*/  F2FP.F16.F32.PACK_AB R22, R21, R22 ;  /* 0x000000161516723e */ /* 0x000fe400000000ff */
[----:B------:R-:W-:Y:S02]  /*8500*/  F2FP.F16.F32.PACK_AB R21, R20, R19 ;  /* 0x000000131415723e */ /* 0x000fe400000000ff */
[----:B------:R-:W-:Y:S02]  /*8510*/  F2FP.F16.F32.PACK_AB R23, R0, R23 ;  /* 0x000000170017723e */ /* 0x000fe400000000ff */
[----:B------:R-:W-:Y:S01]  /*8520*/  F2FP.F16.F32.PACK_AB R20, R17, R18 ;  /* 0x000000121114723e */ /* 0x000fe200000000ff */
[----:B------:R-:W-:Y:S06]  /*8530*/  BRA `(.L_x_13244) ;  /* 0x0000000000f47947 */ /* 0x000fec0003800000 */
.L_x_13243:
[C-C-:B------:R-:W-:Y:S01]  /*8540*/  FFMA.FTZ R0, R24.reuse, R181, R25.reuse ;  /* 0x000000b518007223 */ /* 0x140fe20000010019 */
[C-C-:B------:R-:W-:Y:S01]  /*8550*/  FFMA.FTZ R17, R24.reuse, R180, R25.reuse ;  /* 0x000000b418117223 */ /* 0x140fe20000010019 */
[----:B-1----:R-:W-:Y:S01]  /*8560*/  FFMA.FTZ R19, R24, R178, R25 ;  /* 0x000000b218137223 */ /* 0x002fe20000010019 */
[----:B------:R-:W-:Y:S01]  /*8570*/  LOP3.LUT P2, RZ, R142, 0xff00, RZ, 0xc0, !PT ;  /* 0x0000ff008eff7812 */ /* 0x000fe2000784c0ff */
[----:B------:R-:W-:Y:S01]  /*8580*/  FADD.FTZ R189, -R0, R189 ;  /* 0x000000bd00bd7221 */ /* 0x000fe20000010100 */
[----:B------:R-:W-:Y:S01]  /*8590*/  FADD.FTZ R17, -R17, R188 ;  /* 0x000000bc11117221 */ /* 0x000fe20000010100 */
[----:B------:R-:W-:Y:S01]  /*85a0*/  FADD.FTZ R19, -R19, R186 ;  /* 0x000000ba13137221 */ /* 0x000fe20000010100 */
[----:B------:R-:W-:Y:S01]  /*85b0*/  LOP3.LUT P6, RZ, R142, 0xff0000, RZ, 0xc0, !PT ;  /* 0x00ff00008eff7812 */ /* 0x000fe200078cc0ff */
[C---:B------:R-:W-:Y:S01]  /*85c0*/  FMUL.FTZ R0, R6.reuse, R189 ;  /* 0x000000bd06007220 */ /* 0x040fe20000410000 */
[C---:B------:R-:W-:Y:S01]  /*85d0*/  FMUL.FTZ R18, R6.reuse, R17 ;  /* 0x0000001106127220 */ /* 0x040fe20000410000 */
[----:B------:R-:W-:Y:S01]  /*85e0*/  FMUL.FTZ R20, R6, R19 ;  /* 0x0000001306147220 */ /* 0x000fe20000410000 */
[--C-:B------:R-:W-:Y:S01]  /*85f0*/  FFMA.FTZ R28, R24, R179, R25.reuse ;  /* 0x000000b3181c7223 */ /* 0x100fe20000010019 */
[-C--:B------:R-:W-:Y:S01]  /*8600*/  FMUL.FTZ R0, R0, R5.reuse ;  /* 0x0000000500007220 */ /* 0x080fe20000410000 */
[-C--:B------:R-:W-:Y:S01]  /*8610*/  FMUL.FTZ R18, R18, R5.reuse ;  /* 0x0000000512127220 */ /* 0x080fe20000410000 */
[----:B------:R-:W-:Y:S01]  /*8620*/  FMUL.FTZ R20, R20, R5 ;  /* 0x0000000514147220 */ /* 0x000fe20000410000 */
[--C-:B------:R-:W-:Y:S01]  /*8630*/  FFMA.FTZ R19, R24, R176, R25.reuse ;  /* 0x000000b018137223 */ /* 0x100fe20000010019 */
[----:B------:R-:W-:Y:S01]  /*8640*/  FMUL.FTZ R0, R0, UR5 ;  /* 0x0000000500007c20 */ /* 0x000fe20008410000 */
[----:B------:R-:W-:Y:S01]  /*8650*/  FMUL.FTZ R18, R18, UR5 ;  /* 0x0000000512127c20 */ /* 0x000fe20008410000 */
[----:B------:R-:W-:Y:S01]  /*8660*/  FMUL.FTZ R22, R20, UR5 ;  /* 0x0000000514167c20 */ /* 0x000fe20008410000 */
[----:B------:R-:W-:Y:S01]  /*8670*/  FFMA.FTZ R17, R24, R182, R25 ;  /* 0x000000b618117223 */ /* 0x000fe20000010019 */
[----:B------:R-:W-:Y:S01]  /*8680*/  FADD.FTZ R187, -R28, R187 ;  /* 0x000000bb1cbb7221 */ /* 0x000fe20000010100 */
        /* <DEDUP_REMOVED lines=40> */
.L_x_13244:
[----:B------:R-:W1:Y:S02]  /*8910*/  @P1 LDC.64 R18, c[0x0][0x478] ;  /* 0x00011e00ff121b82 */ /* 0x000e640000000a00 */
[----:B-1----:R-:W-:-:S04]  /*8920*/  @P1 IMAD.WIDE.U32 R18, R16, 0x10, R18 ;  /* 0x0000001010121825 */ /* 0x002fc800078e0012 */
[----:B------:R-:W-:Y:S01]  /*8930*/  IMAD.WIDE.U32 R16, R16, 0x10, R26 ;  /* 0x0000001010107825 */ /* 0x000fe200078e001a */
[----:B------:R1:W-:Y:S04]  /*8940*/  @P1 STG.E.128 desc[UR6][R18.64], R108 ;  /* 0x0000006c12001986 */ /* 0x0003e8000c101d06 */
        /* <DEDUP_REMOVED lines=68> */
.L_x_13245:
[C-C-:B------:R-:W-:Y:S01]  /*8d90*/  FFMA.FTZ R0, R24.reuse, R161, R25.reuse ;  /* 0x000000a118007223 */ /* 0x140fe20000010019 */
[C-C-:B-1----:R-:W-:Y:S01]  /*8da0*/  FFMA.FTZ R17, R24.reuse, R160, R25.reuse ;  /* 0x000000a018117223 */ /* 0x142fe20000010019 */
        /* <DEDUP_REMOVED lines=59> */
.L_x_13246:
[----:B------:R-:W1:Y:S01]  /*9160*/  @P1 LDC.64 R20, c[0x0][0x478] ;  /* 0x00011e00ff141b82 */ /* 0x000e620000000a00 */
[----:B------:R-:W-:-:S04]  /*9170*/  IMAD.WIDE.U32 R22, R3, 0x10, R26 ;  /* 0x0000001003167825 */ /* 0x000fc800078e001a */
[----:B-1----:R-:W-:-:S05]  /*9180*/  @P1 IMAD.WIDE.U32 R20, R3, 0x10, R20 ;  /* 0x0000001003141825 */ /* 0x002fca00078e0014 */
[----:B------:R1:W-:Y:S04]  /*9190*/  @P1 STG.E.128 desc[UR6][R20.64], R108 ;  /* 0x0000006c14001986 */ /* 0x0003e8000c101d06 */
[----:B------:R1:W-:Y:S01]  /*91a0*/  STG.E.128 desc[UR6][R22.64], R16 ;  /* 0x0000001016007986 */ /* 0x0003e2000c101d06 */
[----:B------:R-:W-:Y:S05]  /*91b0*/  @!P1 BRA `(.L_x_13247) ;  /* 0x0000000400089947 */ /* 0x000fea0003800000 */
[C-C-:B------:R-:W-:Y:S01]  /*91c0*/  FFMA.FTZ R0, R24.reuse, R45, R25.reuse ;  /* 0x0000002d18007223 */ /* 0x140fe20000010019 */
[C-C-:B------:R-:W-:Y:S01]  /*91d0*/  FFMA.FTZ R3, R24.reuse, R112, R25.reuse ;  /* 0x0000007018037223 */ /* 0x140fe20000010019 */
[----:B-1----:R-:W-:Y:S01]  /*91e0*/  FFMA.FTZ R17, R24, R46, R25 ;  /* 0x0000002e18117223 */ /* 0x002fe20000010019 */
        /* <DEDUP_REMOVED lines=63> */
.L_x_13247:
[C-C-:B------:R-:W-:Y:S01]  /*95e0*/  FFMA.FTZ R0, R24.reuse, R115, R25.reuse ;  /* 0x0000007318007223 */ /* 0x140fe20000010019 */
[C-C-:B------:R-:W-:Y:S01]  /*95f0*/  FFMA.FTZ R3, R24.reuse, R114, R25.reuse ;  /* 0x0000007218037223 */ /* 0x140fe20000010019 */
[C-C-:B-1----:R-:W-:Y:S01]  /*9600*/  FFMA.FTZ R17, R24.reuse, R112, R25.reuse ;  /* 0x0000007018117223 */ /* 0x142fe20000010019 */
        /* <DEDUP_REMOVED lines=58> */
.L_x_13248:
        /* <DEDUP_REMOVED lines=72> */
.L_x_13249:
[C-C-:B------:R-:W-:Y:S01]  /*9e30*/  FFMA.FTZ R0, R24.reuse, R121, R25.reuse ;  /* 0x0000007918007223 */ /* 0x140fe20000010019 */
[C-C-:B-1----:R-:W-:Y:S01]  /*9e40*/  FFMA.FTZ R3, R24.reuse, R120, R25.reuse ;  /* 0x0000007818037223 */ /* 0x142fe20000010019 */
        /* <DEDUP_REMOVED lines=59> */
.L_x_13250:
[----:B------:R-:W1:Y:S02]  /*a200*/  @P1 LDC.64 R2, c[0x0][0x478] ;  /* 0x00011e00ff021b82 */ /* 0x000e640000000a00 */
[----:B-1----:R-:W-:-:S04]  /*a210*/  @P1 IMAD.WIDE.U32 R2, R4, 0x10, R2 ;  /* 0x0000001004021825 */ /* 0x002fc800078e0002 */
[----:B------:R-:W-:Y:S01]  /*a220*/  IMAD.WIDE.U32 R4, R4, 0x10, R26 ;  /* 0x0000001004047825 */ /* 0x000fe200078e001a */
[----:B------:R1:W-:Y:S04]  /*a230*/  @P1 STG.E.128 desc[UR6][R2.64], R108 ;  /* 0x0000006c02001986 */ /* 0x0003e8000c101d06 */
[----:B------:R1:W-:Y:S02]  /*a240*/  STG.E.128 desc[UR6][R4.64], R16 ;  /* 0x0000001004007986 */ /* 0x0003e4000c101d06 */
.L_x_13240:
[----:B-123--:R-:W1:Y:S02]  /*a250*/  LDC.64 R2, c[0x0][0x380] ;  /* 0x0000e000ff027b82 */ /* 0x00ee640000000a00 */
[----:B-1----:R-:W-:-:S04]  /*a260*/  LEA R15, R2, R15, 0x2 ;  /* 0x0000000f020f7211 */ /* 0x002fc800078e10ff */
[----:B------:R-:W-:-:S13]  /*a270*/  ISETP.GE.AND P1, PT, R15, R3, PT ;  /* 0x000000030f00720c */ /* 0x000fda0003f26270 */
[----:B------:R-:W-:Y:S05]  /*a280*/  @!P1 BRA `(.L_x_13251) ;  /* 0xffffff6400c49947 */ /* 0x000fea000383ffff */
[----:B------:R-:W-:Y:S05]  /*a290*/  BSYNC B1 ;  /* 0x0000000000017941 */ /* 0x000fea0003800000 */
.L_x_13234:
        /* <DEDUP_REMOVED lines=79> */
[----:B------:R-:W-:-:S07]  /*a790*/  MOV R8, R7 ;  /* 0x0000000700087202 */ /* 0x000fce0000000f00 */
.L_x_13233:
[----:B------:R-:W-:Y:S05]  /*a7a0*/  BSYNC B0 ;  /* 0x0000000000007941 */ /* 0x000fea0003800000 */
.L_x_13232:
        /* <DEDUP_REMOVED lines=8> */
[----:B-1----:R-:W-:-:S04]  /*a830*/  LEA R3, R3, R2, 0x18 ;  /* 0x0000000203037211 */ /* 0x002fc800078ec0ff */
        /* <DEDUP_REMOVED lines=127> */
[----:B------:R-:W-:Y:S01]  /*b030*/  LDS R21, [R6+0x1a00] ;  /* 0x001a000006157984 */ /* 0x000fe20000000800 */
[----:B--2---:R-:W-:-:S03]  /*b040*/  FADD.FTZ R8, R8, R17 ;  /* 0x0000001108087221 */ /* 0x004fc60000010000 */
[----:B------:R-:W1:Y:S01]  /*b050*/  LDS R12, [R6+0xa00] ;  /* 0x000a0000060c7984 */ /* 0x000e620000000800 */
[----:B---3--:R-:W-:-:S03]  /*b060*/  FADD.FTZ R10, RZ, R10 ;  /* 0x0000000aff0a7221 */ /* 0x008fc60000010000 */
[----:B------:R-:W-:Y:S01]  /*b070*/  LDS R23, [R6+0x1c00] ;  /* 0x001c000006177984 */ /* 0x000fe20000000800 */
[----:B----4-:R-:W-:-:S03]  /*b080*/  FADD.FTZ R8, R8, R45 ;  /* 0x0000002d08087221 */ /* 0x010fc60000010000 */
[----:B------:R-:W2:Y:S01]  /*b090*/  LDS R14, [R6+0xc00] ;  /* 0x000c0000060e7984 */ /* 0x000ea20000000800 */
[----:B0-----:R-:W-:-:S03]  /*b0a0*/  FADD.FTZ R10, R10, R43 ;  /* 0x0000002b0a0a7221 */ /* 0x001fc60000010000 */
[----:B------:R-:W-:Y:S01]  /*b0b0*/  LDS R45, [R6+0x2e00] ;  /* 0x002e0000062d7984 */ /* 0x000fe20000000800 */
[----:B------:R-:W-:-:S03]  /*b0c0*/  FADD.FTZ R31, R8, R49 ;  /* 0x00000031081f7221 */ /* 0x000fc60000010000 */
[----:B------:R-:W0:Y:S01]  /*b0d0*/  LDS R43, [R6+0x2c00] ;  /* 0x002c0000062b7984 */ /* 0x000e220000000800 */
        /* <DEDUP_REMOVED lines=8> */
[----:B------:R-:W4:Y:S04]  /*b160*/  LDS R57, [R6+0x4000] ;  /* 0x0040000006397984 */ /* 0x000f280000000800 */
[----:B------:R-:W4:Y:S01]  /*b170*/  LDS R49, [R6+0x3000] ;  /* 0x0030000006317984 */ /* 0x000f220000000800 */
[----:B-1----:R-:W-:-:S03]  /*b180*/  FADD.FTZ R12, RZ, R12 ;  /* 0x0000000cff0c7221 */ /* 0x002fc60000010000 */
[----:B------:R-:W1:Y:S04]  /*b190*/  LDS R27, [R6+0x2000] ;  /* 0x00200000061b7984 */ /* 0x000e680000000800 */
[----:B------:R-:W1:Y:S01]  /*b1a0*/  LDS R17, [R6+0x1000] ;  /* 0x0010000006117984 */ /* 0x000e620000000800 */
[----:B--2---:R-:W-:-:S03]  /*b1b0*/  FADD.FTZ R14, RZ, R14 ;  /* 0x0000000eff0e7221 */ /* 0x004fc60000010000 */
[----:B------:R-:W2:Y:S04]  /*b1c0*/  LDS R59, [R6+0x4200] ;  /* 0x00420000063b7984 */ /* 0x000ea80000000800 */
[----:B------:R-:W2:Y:S01]  /*b1d0*/  LDS R47, [R6+0x3200] ;  /* 0x00320000062f7984 */ /* 0x000ea20000000800 */
[----:B0-----:R-:W-:-:S03]  /*b1e0*/  FADD.FTZ R0, R0, R43 ;  /* 0x0000002b00007221 */ /* 0x001fc60000010000 */
[----:B------:R-:W0:Y:S01]  /*b1f0*/  LDS R29, [R6+0x2200] ;  /* 0x00220000061d7984 */ /* 0x000e220000000800 */
[----:B---3--:R-:W-:-:S03]  /*b200*/  FADD.FTZ R8, RZ, R8 ;  /* 0x00000008ff087221 */ /* 0x008fc60000010000 */
[----:B------:R-:W3:Y:S01]  /*b210*/  LDS R18, [R6+0x1200] ;  /* 0x0012000006127984 */ /* 0x000ee20000000800 */
[----:B----4-:R-:W-:Y:S01]  /*b220*/  FADD.FTZ R10, RZ, R10 ;  /* 0x0000000aff0a7221 */ /* 0x010fe20000010000 */
[----:B------:R-:W-:Y:S02]  /*b230*/  FADD.FTZ R8, R8, R21 ;  /* 0x0000001508087221 */ /* 0x000fe40000010000 */
[----:B------:R-:W4:Y:S01]  /*b240*/  LDS R61, [R6+0x4400] ;  /* 0x00440000063d7984 */ /* 0x000f220000000800 */
[----:B------:R-:W-:Y:S01]  /*b250*/  FADD.FTZ R10, R10, R23 ;  /* 0x000000170a0a7221 */ /* 0x000fe20000010000 */
[----:B------:R-:W-:Y:S01]  /*b260*/  FADD.FTZ R8, R8, R45 ;  /* 0x0000002d08087221 */ /* 0x000fe20000010000 */
[----:B------:R-:W-:Y:S01]  /*b270*/  FADD.FTZ R12, R12, R25 ;  /* 0x000000190c0c7221 */ /* 0x000fe20000010000 */
[----:B------:R-:W4:Y:S01]  /*b280*/  LDS R51, [R6+0x3400] ;  /* 0x0034000006337984 */ /* 0x000f220000000800 */
[----:B------:R-:W-:-:S03]  /*b290*/  FADD.FTZ R16, RZ, R16 ;  /* 0x00000010ff107221 */ /* 0x000fc60000010000 */
[----:B------:R-:W4:Y:S01]  /*b2a0*/  LDS R20, [R6+0x2400] ;  /* 0x0024000006147984 */ /* 0x000f220000000800 */
[----:B------:R-:W-:-:S03]  /*b2b0*/  FADD.FTZ R57, R0, R57 ;  /* 0x0000003900397221 */ /* 0x000fc60000010000 */
[----:B------:R-:W-:Y:S01]  /*b2c0*/  STG.E desc[UR6][R2.64], R31 ;  /* 0x0000001f02007986 */ /* 0x000fe2000c101906 */
[----:B------:R-:W-:-:S03]  /*b2d0*/  FADD.FTZ R10, R10, R49 ;  /* 0x000000310a0a7221 */ /* 0x000fc60000010000 */
[----:B------:R-:W4:Y:S01]  /*b2e0*/  LDS R63, [R6+0x4600] ;  /* 0x00460000063f7984 */ /* 0x000f220000000800 */
[----:B-1----:R-:W-:-:S03]  /*b2f0*/  FADD.FTZ R14, R14, R27 ;  /* 0x0000001b0e0e7221 */ /* 0x002fc60000010000 */
[----:B------:R-:W1:Y:S01]  /*b300*/  LDS R53, [R6+0x3600] ;  /* 0x0036000006357984 */ /* 0x000e620000000800 */
[----:B------:R-:W-:-:S03]  /*b310*/  FADD.FTZ R17, RZ, R17 ;  /* 0x00000011ff117221 */ /* 0x000fc60000010000 */
[----:B------:R-:W1:Y:S01]  /*b320*/  LDS R31, [R6+0x2600] ;  /* 0x00260000061f7984 */ /* 0x000e620000000800 */
[----:B--2---:R-:W-:-:S03]  /*b330*/  FADD.FTZ R59, R8, R59 ;  /* 0x0000003b083b7221 */ /* 0x004fc60000010000 */
[----:B------:R-:W2:Y:S01]  /*b340*/  LDS R65, [R6+0x4800] ;  /* 0x0048000006417984 */ /* 0x000ea20000000800 */
[----:B------:R-:W-:-:S03]  /*b350*/  FADD.FTZ R12, R12, R47 ;  /* 0x0000002f0c0c7221 */ /* 0x000fc60000010000 */
[----:B------:R-:W2:Y:S01]  /*b360*/  LDS R22, [R6+0x3800] ;  /* 0x0038000006167984 */ /* 0x000ea20000000800 */
[----:B0-----:R-:W-:-:S03]  /*b370*/  FADD.FTZ R16, R16, R29 ;  /* 0x0000001d10107221 */ /* 0x001fc60000010000 */
[----:B------:R-:W-:Y:S01]  /*b380*/  STG.E desc[UR6][R4.64], R13 ;  /* 0x0000000d04007986 */ /* 0x000fe2000c101906 */
[----:B---3--:R-:W-:-:S03]  /*b390*/  FADD.FTZ R18, RZ, R18 ;  /* 0x00000012ff127221 */ /* 0x008fc60000010000 */
[----:B------:R-:W0:Y:S01]  /*b3a0*/  LDS R19, [R6+0x4a00] ;  /* 0x004a000006137984 */ /* 0x000e220000000800 */
[----:B----4-:R-:W-:-:S03]  /*b3b0*/  FADD.FTZ R61, R10, R61 ;  /* 0x0000003d0a3d7221 */ /* 0x010fc60000010000 */
[----:B------:R-:W3:Y:S01]  /*b3c0*/  LDS R13, [R6+0x3a00] ;  /* 0x003a0000060d7984 */ /* 0x000ee20000000800 */
[----:B------:R-:W-:-:S03]  /*b3d0*/  FADD.FTZ R14, R14, R51 ;  /* 0x000000330e0e7221 */ /* 0x000fc60000010000 */
[----:B------:R-:W4:Y:S01]  /*b3e0*/  LDS R24, [R6+0x4c00] ;  /* 0x004c000006187984 */ /* 0x000f220000000800 */
[----:B------:R-:W-:-:S03]  /*b3f0*/  FADD.FTZ R17, R17, R20 ;  /* 0x0000001411117221 */ /* 0x000fc60000010000 */
[----:B------:R-:W4:Y:S04]  /*b400*/  LDS R26, [R6+0x4e00] ;  /* 0x004e0000061a7984 */ /* 0x000f280000000800 */
        /* <DEDUP_REMOVED lines=11> */
[----:B------:R-:W-:Y:S01]  /*b4c0*/  STG.E desc[UR6][R2.64+0x800], R61 ;  /* 0x0008003d02007986 */ /* 0x000fe2000c101906 */
[----:B0-----:R-:W-:-:S03]  /*b4d0*/  FADD.FTZ R19, R16, R19 ;  /* 0x0000001310137221 */ /* 0x001fc60000010000 */
        /* <DEDUP_REMOVED lines=15> */
.L_x_13237:
[----:B------:R-:W-:Y:S01]  /*b5d0*/  HFMA2 R21, -RZ, RZ, 0, 5.9604644775390625e-08 ;  /* 0x00000001ff157431 */ /* 0x000fe200000001ff */
[----:B------:R-:W-:Y:S01]  /*b5e0*/  BSSY B2, `(.L_x_13252) ;  /* 0x0000006000027945 */ /* 0x000fe20003800000 */
[----:B------:R-:W-:Y:S02]  /*b5f0*/  MOV R22, 0x1f ;  /* 0x0000001f00167802 */ /* 0x000fe40000000f00 */
[----:B------:R-:W-:-:S07]  /*b600*/  MOV R23, 0xffffffff ;  /* 0xffffffff00177802 */ /* 0x000fce0000000f00 */
[----:B-----5:R-:W-:Y:S05]  /*b610*/  WARPSYNC.COLLECTIVE R23, `(.L_x_13253) ;  /* 0x0000000017087348 */ /* 0x020fea0003c00000 */
[----:B------:R0:W1:Y:S02]  /*b620*/  SHFL.BFLY P3, R21, R196, R21, R22 ;  /* 0x0c000015c4157389 */ /* 0x0000640000060016 */
[----:B01---5:R-:W-:Y:S05]  /*b630*/  ENDCOLLECTIVE ;  /* 0x000000000000791b */ /* 0x023fea0003800000 */
.L_x_13253:
[----:B------:R-:W-:Y:S05]  /*b640*/  BSYNC B2 ;  /* 0x0000000000027941 */ /* 0x000fea0003800000 */
.L_x_13252:
        /* <DEDUP_REMOVED lines=10> */
.L_x_13254:
        /* <DEDUP_REMOVED lines=14> */
.L_x_13255:
        /* <DEDUP_REMOVED lines=14> */
.L_x_13256:
        /* <DEDUP_REMOVED lines=14> */
.L_x_13257:
        /* <DEDUP_REMOVED lines=14> */
.L_x_13258:
        /* <DEDUP_REMOVED lines=14> */
.L_x_13259:
        /* <DEDUP_REMOVED lines=14> */
.L_x_13260:
        /* <DEDUP_REMOVED lines=14> */
.L_x_13261:
        /* <DEDUP_REMOVED lines=26> */
.L_x_13262:
[----:B------:R0:W-:Y:S01]  /*beb0*/  STL [R1+0x28], R34 ;  /* 0x0000282201007387 */ /* 0x0001e20000100800 */
[----:B------:R-:W-:Y:S05]  /*bec0*/  BRA `(.L_x_13263) ;  /* 0xffffff8800a87947 */ /* 0x000fea000383ffff */
.L_x_13264:
        /* <DEDUP_REMOVED lines=11> */
.L_x_25461:


//--------------------- .text._ZN10layer_norm22ln_bwd_finalize_kernelINS_22Kernel_traits_finalizeILj1280Ef6__halfS2_S2_fjLb0ELj1024ELj4ENS_18Kernel_traits_baseILj1280EfS2_S2_S2_fjLj1024EEEEELb0ELb0EEEvNS_9BwdParamsE --------------------------
	.section	.text._ZN10layer_norm22ln_bwd_finalize_kernelINS_22Kernel_traits_finalizeILj1280Ef6__halfS2_S2_fjLb0ELj1024ELj4ENS_18Kernel_traits_baseILj1280EfS2_S2_S2_fjLj1024EEEEELb0ELb0EEEvNS_9BwdParamsE,"ax",@progbits
	.align	128
        .global         _ZN10layer_norm22ln_bwd_finalize_kernelINS_22Kernel_traits_finalizeILj1280Ef6__halfS2_S2_fjLb0ELj1024ELj4ENS_18Kernel_traits_baseILj1280EfS2_S2_S2_fjLj1024EEEEELb0ELb0EEEvNS_9BwdParamsE
        .type           _ZN10layer_norm22ln_bwd_finalize_kernelINS_22Kernel_traits_finalizeILj1280Ef6__halfS2_S2_fjLb0ELj1024ELj4ENS_18Kernel_traits_baseILj1280EfS2_S2_S2_fjLj1024EEEEELb0ELb0EEEvNS_9BwdParamsE,@function
        .size           _ZN10layer_norm22ln_bwd_finalize_kernelINS_22Kernel_traits_finalizeILj1280Ef6__halfS2_S2_fjLb0ELj1024ELj4ENS_18Kernel_traits_baseILj1280EfS2_S2_S2_fjLj1024EEEEELb0ELb0EEEvNS_9BwdParamsE,(.L_x_25462 - _ZN10layer_norm22ln_bwd_finalize_kernelINS_22Kernel_traits_finalizeILj1280Ef6__halfS2_S2_fjLb0ELj1024ELj4ENS_18Kernel_traits_baseILj1280EfS2_S2_S2_fjLj1024EEEEELb0ELb0EEEvNS_9BwdParamsE)
        .other          _ZN10layer_norm22ln_bwd_finalize_kernelINS_22Kernel_traits_finalizeILj1280Ef6__halfS2_S2_fjLb0ELj1024ELj4ENS_18Kernel_traits_baseILj1280EfS2_S2_S2_fjLj1024EEEEELb0ELb0EEEvNS_9BwdParamsE,@"STO_CUDA_ENTRY STV_DEFAULT"
_ZN10layer_norm22ln_bwd_finalize_kernelINS_22Kernel_traits_finalizeILj1280Ef6__halfS2_S2_fjLb0ELj1024ELj4ENS_18Kernel_traits_baseILj1280EfS2_S2_S2_fjLj1024EEEEELb0ELb0EEEvNS_9BwdParamsE:
.text._ZN10layer_norm22ln_bwd_finalize_kernelINS_22Kernel_traits_finalizeILj1280Ef6__halfS2_S2_fjLb0ELj1024ELj4ENS_18Kernel_traits_baseILj1280EfS2_S2_S2_fjLj1024EEEEELb0ELb0EEEvNS_9BwdParamsE:
        /* <DEDUP_REMOVED lines=82> */
.L_x_13269:
        /* <DEDUP_REMOVED lines=118> */
.L_x_13268:
[----:B------:R-:W-:Y:S05]  /*0c80*/  BSYNC.RECONVERGENT B1 ;  /* 0x0000000000017941 */ /* 0x000fea0003800200 */
.L_x_13267:
        /* <DEDUP_REMOVED lines=75> */
.L_x_13271:
[----:B------:R-:W-:Y:S05]  /*1140*/  BSYNC.RECONVERGENT B1 ;  /* 0x0000000000017941 */ /* 0x000fea0003800200 */
.L_x_13270:
        /* <DEDUP_REMOVED lines=37> */
.L_x_13273:
[----:B------:R-:W-:Y:S05]  /*13a0*/  BSYNC.RECONVERGENT B1 ;  /* 0x0000000000017941 */ /* 0x000fea0003800200 */
.L_x_13272:
[----:B------:R-:W-:Y:S05]  /*13b0*/  @!P1 BRA `(.L_x_13266) ;  /* 0x0000000000409947 */ /* 0x000fea0003800000 */
[----:B------:R-:W0:Y:S01]  /*13c0*/  LDC.64 R6, c[0x0][0x440] ;  /* 0x00011000ff067b82 */ /* 0x000e220000000a00 */
[----:B------:R-:W-:Y:S01]  /*13d0*/  IMAD R59, R2, R56, R59 ;  /* 0x00000038023b7224 */ /* 0x000fe200078e023b */
[----:B------:R-:W-:Y:S02]  /*13e0*/  LOP3.LUT R8, R8, 0x1f, RZ, 0xc0, !PT ;  /* 0x0000001f08087812 */ /* 0x000fe400078ec0ff */
[----:B------:R-:W-:Y:S02]  /*13f0*/  IADD3 R9, PT, PT, -R9, RZ, RZ ;  /* 0x000000ff09097210 */ /* 0x000fe40007ffe1ff */
[----:B------:R-:W-:Y:S02]  /*1400*/  IADD3 R59, PT, PT, R8, R59, RZ ;  /* 0x0000003b083b7210 */ /* 0x000fe40007ffe0ff */
[----:B------:R-:W1:Y:S05]  /*1410*/  LDC.64 R10, c[0x0][0x448] ;  /* 0x00011200ff0a7b82 */ /* 0x000e6a0000000a00 */
.L_x_13274:
        /* <DEDUP_REMOVED lines=10> */
.L_x_13266:
[----:B------:R-:W-:Y:S05]  /*14c0*/  BSYNC.RECONVERGENT B0 ;  /* 0x0000000000007941 */ /* 0x000fea0003800200 */
.L_x_13265:
        /* <DEDUP_REMOVED lines=57> */
.L_x_13275:
        /* <DEDUP_REMOVED lines=10> */
.L_x_25462:


//--------------------- .text._ZN10layer_norm13ln_bwd_kernelINS_13Kernel_traitsIf6__halfS2_S2_fjLj1280ELj1ELj4ELj1ELj16ENS_18Kernel_traits_baseILj1280EfS2_S2_S2_fjLj128EEEEELb1ELb0ELb1ELb0EEEvNS_9BwdParamsE --------------------------
	.section	.text._ZN10layer_norm13ln_bwd_kernelINS_13Kernel_traitsIf6__halfS2_S2_fjLj1280ELj1ELj4ELj1ELj16ENS_18Kernel_traits_baseILj1280EfS2_S2_S2_fjLj128EEEEELb1ELb0ELb1ELb0EEEvNS_9BwdParamsE,"ax",@progbits
	.align	128
        .global         _ZN10layer_norm13ln_bwd_kernelINS_13Kernel_traitsIf6__halfS2_S2_fjLj1280ELj1ELj4ELj1ELj16ENS_18Kernel_traits_baseILj1280EfS2_S2_S2_fjLj128EEEEELb1ELb0ELb1ELb0EEEvNS_9BwdParamsE
        .type           _ZN10layer_norm13ln_bwd_kernelINS_13Kernel_traitsIf6__halfS2_S2_fjLj1280ELj1ELj4ELj1ELj16ENS_18Kernel_traits_baseILj1280EfS2_S2_S2_fjLj128EEEEELb1ELb0ELb1ELb0EEEvNS_9BwdParamsE,@function
        .size           _ZN10layer_norm13ln_bwd_kernelINS_13Kernel_traitsIf6__halfS2_S2_fjLj1280ELj1ELj4ELj1ELj16ENS_18Kernel_traits_baseILj1280EfS2_S2_S2_fjLj128EEEEELb1ELb0ELb1ELb0EEEvNS_9BwdParamsE,(.L_x_25463 - _ZN10layer_norm13ln_bwd_kernelINS_13Kernel_traitsIf6__halfS2_S2_fjLj1280ELj1ELj4ELj1ELj16ENS_18Kernel_traits_baseILj1280EfS2_S2_S2_fjLj128EEEEELb1ELb0ELb1ELb0EEEvNS_9BwdParamsE)
        .other          _ZN10layer_norm13ln_bwd_kernelINS_13Kernel_traitsIf6__halfS2_S2_fjLj1280ELj1ELj4ELj1ELj16ENS_18Kernel_traits_baseILj1280EfS2_S2_S2_fjLj128EEEEELb1ELb0ELb1ELb0EEEvNS_9BwdParamsE,@"STO_CUDA_ENTRY STV_DEFAULT"
_ZN10layer_norm13ln_bwd_kernelINS_13Kernel_traitsIf6__halfS2_S2_fjLj1280ELj1ELj4ELj1ELj16ENS_18Kernel_traits_baseILj1280EfS2_S2_S2_fjLj128EEEEELb1ELb0ELb1ELb0EEEvNS_9BwdParamsE:
.text._ZN10layer_norm13ln_bwd_kernelINS_13Kernel_traitsIf6__halfS2_S2_fjLj1280ELj1ELj4ELj1ELj16ENS_18Kernel_traits_baseILj1280EfS2_S2_S2_fjLj128EEEEELb1ELb0ELb1ELb0EEEvNS_9BwdParamsE:
        /* <DEDUP_REMOVED lines=33> */
[----:B----4-:R-:W-:-:S07]  /*0210*/  @P0 IMAD.WIDE.U32 R6, R5, 0x20, R6 ;  /* 0x0000002005060825 */ /* 0x010fce00078e0006 */
[----:B------:R-:W4:Y:S01]  /*0220*/  @P3 LDC.64 R14, c[0x0][0x3d0] ;  /* 0x0000f400ff0e3b82 */ /* 0x000f220000000a00 */
[----:B------:R-:W-:-:S05]  /*0230*/  @P0 LOP3.LUT R5, R5, 0x20, RZ, 0xfc, !PT ;  /* 0x0000002005050812 */ /* 0x000fca00078efcff */
[C---:B-1----:R-:W-:Y:S02]  /*0240*/  @P1 IMAD.WIDE.U32 R10, R5.reuse, 0x20, R8 ;  /* 0x00000020050a1825 */ /* 0x042fe400078e0008 */
[----:B------:R-:W1:Y:S01]  /*0250*/  @P4 LDC.64 R16, c[0x0][0x3d0] ;  /* 0x0000f400ff104b82 */ /* 0x000e620000000a00 */
[----:B------:R-:W-:Y:S02]  /*0260*/  @P1 IADD3 R5, PT, PT, R5, 0x20, RZ ;  /* 0x0000002005051810 */ /* 0x000fe40007ffe0ff */
[----:B------:R1:W5:Y:S03]  /*0270*/  @P1 LDG.E.128 R248, desc[UR6][R10.64+0x10] ;  /* 0x000010060af81981 */ /* 0x000366000c1e1d00 */
[C---:B0-----:R-:W-:Y:S01]  /*0280*/  @P2 IMAD.WIDE.U32 R12, R5.reuse, 0x20, R12 ;  /* 0x00000020050c2825 */ /* 0x041fe200078e000c */
[----:B------:R-:W-:-:S04]  /*0290*/  @P2 IADD3 R5, PT, PT, R5, 0x20, RZ ;  /* 0x0000002005052810 */ /* 0x000fc80007ffe0ff */
[----:B------:R0:W5:Y:S01]  /*02a0*/  @P2 LDG.E.128 R244, desc[UR6][R12.64] ;  /* 0x000000060cf42981 */ /* 0x000162000c1e1d00 */
[C---:B----4-:R-:W-:Y:S01]  /*02b0*/  @P3 IMAD.WIDE.U32 R14, R5.reuse, 0x20, R14 ;  /* 0x00000020050e3825 */ /* 0x050fe200078e000e */
[----:B------:R-:W-:Y:S02]  /*02c0*/  @P3 IADD3 R5, PT, PT, R5, 0x20, RZ ;  /* 0x0000002005053810 */ /* 0x000fe40007ffe0ff */
[----:B------:R0:W5:Y:S04]  /*02d0*/  @P2 LDG.E.128 R240, desc[UR6][R12.64+0x10] ;  /* 0x000010060cf02981 */ /* 0x000168000c1e1d00 */
[----:B------:R0:W5:Y:S01]  /*02e0*/  @P3 LDG.E.128 R236, desc[UR6][R14.64] ;  /* 0x000000060eec3981 */ /* 0x000162000c1e1d00 */
[----:B-1----:R-:W-:-:S03]  /*02f0*/  @P4 IMAD.WIDE.U32 R8, R5, 0x20, R16 ;  /* 0x0000002005084825 */ /* 0x002fc600078e0010 */
        /* <DEDUP_REMOVED lines=99> */
.L_x_13396:
        /* <DEDUP_REMOVED lines=23> */
[----:B------:R-:W-:Y:S01]  /*0aa0*/  HFMA2 R202, -RZ, RZ, 0, 0 ;  /* 0x00000000ffca7431 */ /* 0x000fe200000001ff */
[----:B------:R-:W-:Y:S02]  /*0ab0*/  ISETP.GE.U32.AND P2, PT, R4, 0x40, PT ;  /* 0x000000400400780c */ /* 0x000fe40003f46070 */
[----:B0-----:R-:W-:-:S02]  /*0ac0*/  MOV R2, UR14 ;  /* 0x0000000e00027c02 */ /* 0x001fc40008000f00 */
[C---:B------:R-:W-:Y:S02]  /*0ad0*/  ISETP.GE.U32.AND P3, PT, R4.reuse, 0x60, PT ;  /* 0x000000600400780c */ /* 0x040fe40003f66070 */
[----:B------:R-:W-:Y:S01]  /*0ae0*/  @P0 IADD3 R147, PT, PT, R191, -0x1, RZ ;  /* 0xffffffffbf930810 */ /* 0x000fe20007ffe0ff */
[-C--:B------:R-:W-:Y:S01]  /*0af0*/  IMAD R190, R5, R2.reuse, RZ ;  /* 0x0000000205be7224 */ /* 0x080fe200078e02ff */
[----:B------:R-:W-:Y:S01]  /*0b00*/  ISETP.GE.U32.AND P4, PT, R4, 0x80, PT ;  /* 0x000000800400780c */ /* 0x000fe20003f86070 */
[----:B------:R-:W-:Y:S01]  /*0b10*/  IMAD R144, R145, R2, RZ ;  /* 0x0000000291907224 */ /* 0x000fe200078e02ff */
[----:B------:R-:W-:Y:S02]  /*0b20*/  MOV R206, RZ ;  /* 0x000000ff00ce7202 */ /* 0x000fe40000000f00 */
[----:B------:R-:W-:Y:S02]  /*0b30*/  SHF.R.S32.HI R145, RZ, 0x1f, R190 ;  /* 0x0000001fff917819 */ /* 0x000fe400000114be */
[----:B------:R-:W-:-:S02]  /*0b40*/  SHF.R.S32.HI R3, RZ, 0x1f, R144 ;  /* 0x0000001fff037819 */ /* 0x000fc40000011490 */
        /* <DEDUP_REMOVED lines=24> */
[----:B------:R-:W0:Y:S02]  /*0cd0*/  LDC.64 R146, c[0x0][0x3b0] ;  /* 0x0000ec00ff927b82 */ /* 0x000e240000000a00 */
[----:B------:R-:W2:Y:S01]  /*0ce0*/  LDG.E.128 R8, desc[UR6][R8.64] ;  /* 0x0000000608087981 */ /* 0x000ea2000c1e1d00 */
[----:B-1----:R-:W-:-:S06]  /*0cf0*/  IMAD.WIDE.U32 R12, R203, 0x10, R12 ;  /* 0x00000010cb0c7825 */ /* 0x002fcc00078e000c */
[----:B------:R-:W3:Y:S01]  /*0d00*/  LDG.E.128 R12, desc[UR6][R12.64] ;  /* 0x000000060c0c7981 */ /* 0x000ee2000c1e1d00 */
[----:B------:R-:W-:-:S13]  /*0d10*/  ISETP.NE.AND.EX P5, PT, RZ, UR11, PT, P5 ;  /* 0x0000000bff007c0c */ /* 0x000fda000bfa5350 */
[----:B------:R-:W1:Y:S02]  /*0d20*/  @P5 LDC.64 R144, c[0x0][0x438] ;  /* 0x00010e00ff905b82 */ /* 0x000e640000000a00 */
[----:B-1----:R-:W-:-:S05]  /*0d30*/  @P5 IMAD.WIDE.U32 R144, R204, 0x10, R144 ;  /* 0x00000010cc905825 */ /* 0x002fca00078e0090 */
[----:B------:R0:W5:Y:S02]  /*0d40*/  @P5 LDG.E.128 R112, desc[UR6][R144.64] ;  /* 0x0000000690705981 */ /* 0x000164000c1e1d00 */
[----:B0-----:R-:W-:-:S05]  /*0d50*/  IMAD.WIDE.U32 R144, R202, 0x8, R146 ;  /* 0x00000008ca907825 */ /* 0x001fca00078e0092 */
[----:B------:R0:W5:Y:S01]  /*0d60*/  LDG.E.64 R170, desc[UR6][R144.64] ;  /* 0x0000000690aa7981 */ /* 0x000162000c1e1b00 */
[----:B------:R-:W-:Y:S02]  /*0d70*/  IADD3 R203, PT, PT, R203, 0x20, RZ ;  /* 0x00000020cbcb7810 */ /* 0x000fe40007ffe0ff */
[----:B------:R-:W-:Y:S02]  /*0d80*/  IADD3 R202, PT, PT, R202, 0x20, RZ ;  /* 0x00000020caca7810 */ /* 0x000fe40007ffe0ff */
[----:B------:R-:W-:Y:S01]  /*0d90*/  IADD3 R204, PT, PT, R204, 0x20, RZ ;  /* 0x00000020cccc7810 */ /* 0x000fe20007ffe0ff */
[--C-:B--2---:R-:W-:Y:S02]  /*0da0*/  HADD2.F32 R0, -RZ, R8.reuse.H0_H0 ;  /* 0x20000008ff007230 */ /* 0x104fe40000004100 */
[----:B------:R-:W-:Y:S02]  /*0db0*/  HADD2.F32 R146, -RZ, R9.H0_H0 ;  /* 0x20000009ff927230 */ /* 0x000fe40000004100 */
[----:B------:R-:W-:-:S02]  /*0dc0*/  HADD2.F32 R148, -RZ, R8.H1_H1 ;  /* 0x30000008ff947230 */ /* 0x000fc40000004100 */
[C---:B------:R-:W-:Y:S01]  /*0dd0*/  FADD.FTZ R0, -R201.reuse, R0 ;  /* 0x00000000c9007221 */ /* 0x040fe20000010100 */
[--C-:B------:R-:W-:Y:S02]  /*0de0*/  HADD2.F32 R149, -RZ, R10.reuse.H0_H0 ;  /* 0x2000000aff957230 */ /* 0x100fe40000004100 */
[----:B------:R-:W-:Y:S02]  /*0df0*/  HADD2.F32 R150, -RZ, R10.H1_H1 ;  /* 0x3000000aff967230 */ /* 0x000fe40000004100 */
[--C-:B------:R-:W-:Y:S02]  /*0e00*/  HADD2.F32 R10, -RZ, R11.reuse.H0_H0 ;  /* 0x2000000bff0a7230 */ /* 0x100fe40000004100 */
[C---:B------:R-:W-:Y:S01]  /*0e10*/  FADD.FTZ R205, -R201.reuse, R146 ;  /* 0x00000092c9cd7221 */ /* 0x040fe20000010100 */
[----:B------:R-:W-:Y:S02]  /*0e20*/  HADD2.F32 R8, -RZ, R11.H1_H1 ;  /* 0x3000000bff087230 */ /* 0x000fe40000004100 */
[----:B------:R-:W-:Y:S01]  /*0e30*/  FADD.FTZ R206, -R201, R148 ;  /* 0x00000094c9ce7221 */ /* 0x000fe20000010100 */
[----:B------:R-:W-:-:S02]  /*0e40*/  HADD2.F32 R151, -RZ, R9.H1_H1 ;  /* 0x30000009ff977230 */ /* 0x000fc40000004100 */
[----:B------:R-:W-:Y:S01]  /*0e50*/  FMUL.FTZ R0, R7, R0 ;  /* 0x0000000007007220 */ /* 0x000fe20000410000 */
[--C-:B---3--:R-:W-:Y:S02]  /*0e60*/  HADD2.F32 R9, -RZ, R12.reuse.H0_H0 ;  /* 0x2000000cff097230 */ /* 0x108fe40000004100 */
[----:B------:R-:W-:Y:S01]  /*0e70*/  FADD.FTZ R146, -R201, R10 ;  /* 0x0000000ac9927221 */ /* 0x000fe20000010100 */
[----:B------:R-:W-:Y:S02]  /*0e80*/  HADD2.F32 R11, -RZ, R12.H1_H1 ;  /* 0x3000000cff0b7230 */ /* 0x000fe40000004100 */
[----:B------:R-:W-:Y:S01]  /*0e90*/  FMUL.FTZ R10, R7, R205 ;  /* 0x000000cd070a7220 */ /* 0x000fe20000410000 */
[----:B------:R-:W-:Y:S02]  /*0ea0*/  HADD2.F32 R12, -RZ, R13.H0_H0 ;  /* 0x2000000dff0c7230 */ /* 0x000fe40000004100 */
[--C-:B0-----:R-:W-:Y:S02]  /*0eb0*/  HADD2.F32 R145, -RZ, R15.reuse.H0_H0 ;  /* 0x2000000fff917230 */ /* 0x101fe40000004100 */
[----:B------:R-:W-:-:S02]  /*0ec0*/  HADD2.F32 R144, -RZ, R15.H1_H1 ;  /* 0x3000000fff907230 */ /* 0x000fc40000004100 */
[C---:B------:R-:W-:Y:S01]  /*0ed0*/  FADD.FTZ R15, -R201.reuse, R8 ;  /* 0x00000008c90f7221 */ /* 0x040fe20000010100 */
[----:B------:R-:W-:Y:S01]  /*0ee0*/  FADD.FTZ R149, -R201, R149 ;  /* 0x00000095c9957221 */ /* 0x000fe20000010100 */
[----:B------:R-:W-:Y:S01]  /*0ef0*/  FMUL.FTZ R8, R7, R206 ;  /* 0x000000ce07087220 */ /* 0x000fe20000410000 */
[----:B------:R-:W-:Y:S01]  /*0f00*/  FADD.FTZ R151, -R201, R151 ;  /* 0x00000097c9977221 */ /* 0x000fe20000010100 */
[----:B------:R-:W-:Y:S01]  /*0f10*/  FADD.FTZ R76, R76, R9 ;  /* 0x000000094c4c7221 */ /* 0x000fe20000010000 */
[-C--:B------:R-:W-:Y:S01]  /*0f20*/  FFMA.FTZ R36, R0, R9.reuse, R36 ;  /* 0x0000000900247223 */ /* 0x080fe20000010024 */
[----:B------:R-:W-:Y:S02]  /*0f30*/  HADD2.F32 R147, -RZ, R13.H1_H1 ;  /* 0x3000000dff937230 */ /* 0x000fe40000004100 */
[----:B------:R-:W-:Y:S01]  /*0f40*/  FMUL.FTZ R9, R219, R9 ;  /* 0x00000009db097220 */ /* 0x000fe20000410000 */
[--C-:B------:R-:W-:Y:S02]  /*0f50*/  HADD2.F32 R13, -RZ, R14.reuse.H0_H0 ;  /* 0x2000000eff0d7230 */ /* 0x100fe40000004100 */
[----:B------:R-:W-:Y:S01]  /*0f60*/  FADD.FTZ R78, R78, R12 ;  /* 0x0000000c4e4e7221 */ /* 0x000fe20000010000 */
[-C--:B------:R-:W-:Y:S01]  /*0f70*/  FFMA.FTZ R38, R10, R12.reuse, R38 ;  /* 0x0000000c0a267223 */ /* 0x080fe20000010026 */
[----:B------:R-:W-:Y:S01]  /*0f80*/  FMUL.FTZ R219, R217, R12 ;  /* 0x0000000cd9db7220 */ /* 0x000fe20000410000 */
[----:B------:R-:W-:Y:S01]  /*0f90*/  FADD.FTZ R77, R77, R11 ;  /* 0x0000000b4d4d7221 */ /* 0x000fe20000010000 */
[-C--:B------:R-:W-:Y:S01]  /*0fa0*/  FFMA.FTZ R37, R8, R11.reuse, R37 ;  /* 0x0000000b08257223 */ /* 0x080fe20000010025 */
[----:B----4-:R-:W-:Y:S01]  /*0fb0*/  FMUL.FTZ R220, R218, R11 ;  /* 0x0000000bdadc7220 */ /* 0x010fe20000410000 */
        /* <DEDUP_REMOVED lines=14> */
[----:B------:R-:W-:-:S03]  /*10a0*/  FFMA.FTZ R147, R8, R220, R147 ;  /* 0x000000dc08937223 */ /* 0x000fc60000010093 */
        /* <DEDUP_REMOVED lines=23> */
.L_x_13281:
[----:B------:R-:W-:Y:S05]  /*1220*/  BSYNC.RECONVERGENT B2 ;  /* 0x0000000000027941 */ /* 0x000fea0003800200 */
.L_x_13280:
        /* <DEDUP_REMOVED lines=20> */
[----:B------:R-:W-:Y:S02]  /*1370*/  IADD3 R203, PT, PT, R203, 0x20, RZ ;  /* 0x00000020cbcb7810 */ /* 0x000fe40007ffe0ff */
[----:B------:R-:W-:Y:S02]  /*1380*/  IADD3 R202, PT, PT, R202, 0x20, RZ ;  /* 0x00000020caca7810 */ /* 0x000fe40007ffe0ff */
[----:B------:R-:W-:Y:S01]  /*1390*/  IADD3 R204, PT, PT, R204, 0x20, RZ ;  /* 0x00000020cccc7810 */ /* 0x000fe20007ffe0ff */
[--C-:B--2---:R-:W-:Y:S02]  /*13a0*/  HADD2.F32 R146, -RZ, R16.reuse.H0_H0 ;  /* 0x20000010ff927230 */ /* 0x104fe40000004100 */
[----:B------:R-:W-:Y:S02]  /*13b0*/  HADD2.F32 R148, -RZ, R16.H1_H1 ;  /* 0x30000010ff947230 */ /* 0x000fe40000004100 */
[----:B------:R-:W-:-:S02]  /*13c0*/  HADD2.F32 R16, -RZ, R17.H0_H0 ;  /* 0x20000011ff107230 */ /* 0x000fc40000004100 */
[----:B------:R-:W-:Y:S02]  /*13d0*/  HADD2.F32 R150, -RZ, R17.H1_H1 ;  /* 0x30000011ff967230 */ /* 0x000fe40000004100 */
[--C-:B------:R-:W-:Y:S02]  /*13e0*/  HADD2.F32 R17, -RZ, R18.reuse.H1_H1 ;  /* 0x30000012ff117230 */ /* 0x100fe40000004100 */
[--C-:B---3--:R-:W-:Y:S02]  /*13f0*/  HADD2.F32 R145, -RZ, R23.reuse.H0_H0 ;  /* 0x20000017ff917230 */ /* 0x108fe40000004100 */
[----:B------:R-:W-:Y:S02]  /*1400*/  HADD2.F32 R144, -RZ, R23.H1_H1 ;  /* 0x30000017ff907230 */ /* 0x000fe40000004100 */
[C---:B------:R-:W-:Y:S01]  /*1410*/  FADD.FTZ R23, -R201.reuse, R146 ;  /* 0x00000092c9177221 */ /* 0x040fe20000010100 */
[----:B------:R-:W-:Y:S01]  /*1420*/  FADD.FTZ R197, -R201, R148 ;  /* 0x00000094c9c57221 */ /* 0x000fe20000010100 */
[----:B------:R-:W-:-:S02]  /*1430*/  HADD2.F32 R149, -RZ, R18.H0_H0 ;  /* 0x20000012ff957230 */ /* 0x000fc40000004100 */
[C---:B------:R-:W-:Y:S01]  /*1440*/  FADD.FTZ R151, -R201.reuse, R16 ;  /* 0x00000010c9977221 */ /* 0x040fe20000010100 */
[--C-:B------:R-:W-:Y:S02]  /*1450*/  HADD2.F32 R198, -RZ, R19.reuse.H0_H0 ;  /* 0x20000013ffc67230 */ /* 0x100fe40000004100 */
[----:B------:R-:W-:Y:S01]  /*1460*/  FADD.FTZ R148, -R201, R17 ;  /* 0x00000011c9947221 */ /* 0x000fe20000010100 */
[----:B------:R-:W-:Y:S02]  /*1470*/  HADD2.F32 R199, -RZ, R19.H1_H1 ;  /* 0x30000013ffc77230 */ /* 0x000fe40000004100 */
[C---:B------:R-:W-:Y:S01]  /*1480*/  FMUL.FTZ R16, R7.reuse, R23 ;  /* 0x0000001707107220 */ /* 0x040fe20000410000 */
[--C-:B------:R-:W-:Y:S02]  /*1490*/  HADD2.F32 R18, -RZ, R20.reuse.H0_H0 ;  /* 0x20000014ff127230 */ /* 0x100fe40000004100 */
[----:B------:R-:W-:Y:S01]  /*14a0*/  FMUL.FTZ R17, R7, R197 ;  /* 0x000000c507117220 */ /* 0x000fe20000410000 */
[----:B------:R-:W-:-:S02]  /*14b0*/  HADD2.F32 R19, -RZ, R20.H1_H1 ;  /* 0x30000014ff137230 */ /* 0x000fc40000004100 */
[----:B------:R-:W-:Y:S01]  /*14c0*/  FADD.FTZ R150, -R201, R150 ;  /* 0x00000096c9967221 */ /* 0x000fe20000010100 */
[--C-:B------:R-:W-:Y:S02]  /*14d0*/  HADD2.F32 R20, -RZ, R21.reuse.H0_H0 ;  /* 0x20000015ff147230 */ /* 0x100fe40000004100 */
[----:B------:R-:W-:Y:S01]  /*14e0*/  FADD.FTZ R84, R84, R18 ;  /* 0x0000001254547221 */ /* 0x000fe20000010000 */
[-C--:B------:R-:W-:Y:S01]  /*14f0*/  FFMA.FTZ R44, R16, R18.reuse, R44 ;  /* 0x00000012102c7223 */ /* 0x080fe2000001002c */
[----:B------:R-:W-:Y:S01]  /*1500*/  FMUL.FTZ R213, R210, R18 ;  /* 0x00000012d2d57220 */ /* 0x000fe20000410000 */
[----:B------:R-:W-:Y:S02]  /*1510*/  HADD2.F32 R147, -RZ, R21.H1_H1 ;  /* 0x30000015ff937230 */ /* 0x000fe40000004100 */
[----:B------:R-:W-:Y:S01]  /*1520*/  FADD.FTZ R85, R85, R19 ;  /* 0x0000001355557221 */ /* 0x000fe20000010000 */
[----:B------:R-:W-:Y:S01]  /*1530*/  FMUL.FTZ R18, R7, R151 ;  /* 0x0000009707127220 */ /* 0x000fe20000410000 */
[-C--:B------:R-:W-:Y:S01]  /*1540*/  FFMA.FTZ R45, R17, R19.reuse, R45 ;  /* 0x00000013112d7223 */ /* 0x080fe2000001002d */
[----:B------:R-:W-:Y:S01]  /*1550*/  FMUL.FTZ R212, R200, R19 ;  /* 0x00000013c8d47220 */ /* 0x000fe20000410000 */
[----:B------:R-:W-:Y:S01]  /*1560*/  FADD.FTZ R149, -R201, R149 ;  /* 0x00000095c9957221 */ /* 0x000fe20000010100 */
[----:B------:R-:W-:Y:S01]  /*1570*/  FMUL.FTZ R19, R7, R150 ;  /* 0x0000009607137220 */ /* 0x000fe20000410000 */
[----:B------:R-:W-:Y:S01]  /*1580*/  FADD.FTZ R86, R86, R20 ;  /* 0x0000001456567221 */ /* 0x000fe20000010000 */
[-C--:B------:R-:W-:Y:S01]  /*1590*/  FFMA.FTZ R46, R18, R20.reuse, R46 ;  /* 0x00000014122e7223 */ /* 0x080fe2000001002e */
[----:B----4-:R-:W-:Y:S01]  /*15a0*/  FMUL.FTZ R211, R252, R20 ;  /* 0x00000014fcd37220 */ /* 0x010fe20000410000 */
[----:B------:R-:W-:Y:S01]  /*15b0*/  FADD.FTZ R87, R87, R147 ;  /* 0x0000009357577221 */ /* 0x000fe20000010000 */
[----:B------:R-:W-:Y:S01]  /*15c0*/  FMUL.FTZ R20, R7, R149 ;  /* 0x0000009507147220 */ /* 0x000fe20000410000 */
[-C--:B------:R-:W-:Y:S01]  /*15d0*/  FFMA.FTZ R47, R19, R147.reuse, R47 ;  /* 0x00000093132f7223 */ /* 0x080fe2000001002f */
[----:B------:R-:W-:Y:S01]  /*15e0*/  FMUL.FTZ R210, R223, R147 ;  /* 0x00000093dfd27220 */ /* 0x000fe20000410000 */
[----:B------:R-:W-:-:S02]  /*15f0*/  HADD2.F32 R21, -RZ, R22.H0_H0 ;  /* 0x20000016ff157230 */ /* 0x000fc40000004100 */
[----:B------:R-:W-:Y:S01]  /*1600*/  FADD.FTZ R147, R206, R213 ;  /* 0x000000d5ce937221 */ /* 0x000fe20000010000 */
[----:B------:R-:W-:Y:S01]  /*1610*/  FFMA.FTZ R149, R16, R213, R205 ;  /* 0x000000d510957223 */ /* 0x000fe200000100cd */
[----:B------:R-:W-:Y:S02]  /*1620*/  HADD2.F32 R22, -RZ, R22.H1_H1 ;  /* 0x30000016ff167230 */ /* 0x000fe40000004100 */
[----:B------:R-:W-:Y:S01]  /*1630*/  FADD.FTZ R147, R147, R212 ;  /* 0x000000d493937221 */ /* 0x000fe20000010000 */
[----:B------:R-:W-:Y:S01]  /*1640*/  FFMA.FTZ R149, R17, R212, R149 ;  /* 0x000000d411957223 */ /* 0x000fe20000010095 */
[----:B------:R-:W-:Y:S01]  /*1650*/  FADD.FTZ R88, R88, R21 ;  /* 0x0000001558587221 */ /* 0x000fe20000010000 */
[-C--:B------:R-:W-:Y:S01]  /*1660*/  FFMA.FTZ R48, R20, R21.reuse, R48 ;  /* 0x0000001514307223 */ /* 0x080fe20000010030 */
[----:B------:R-:W-:Y:S01]  /*1670*/  FMUL.FTZ R200, R248, R21 ;  /* 0x00000015f8c87220 */ /* 0x000fe20000410000 */
[----:B------:R-:W-:Y:S01]  /*1680*/  FMUL.FTZ R21, R7, R148 ;  /* 0x0000009407157220 */ /* 0x000fe20000410000 */
[----:B------:R-:W-:Y:S01]  /*1690*/  FADD.FTZ R146, -R201, R198 ;  /* 0x000000c6c9927221 */ /* 0x000fe20000010100 */
        /* <DEDUP_REMOVED lines=24> */
.L_x_13283:
[----:B------:R-:W-:Y:S05]  /*1820*/  BSYNC.RECONVERGENT B2 ;  /* 0x0000000000027941 */ /* 0x000fea0003800200 */
.L_x_13282:
        /* <DEDUP_REMOVED lines=18> */
[----:B------:R-:W-:Y:S01]  /*1950*/  IADD3 R204, PT, PT, R204, 0x20, RZ ;  /* 0x00000020cccc7810 */ /* 0x000fe20007ffe0ff */
[--C-:B---3--:R-:W-:Y:S02]  /*1960*/  HADD2.F32 R154, -RZ, R144.reuse.H0_H0 ;  /* 0x20000090ff9a7230 */ /* 0x108fe40000004100 */
[----:B------:R-:W-:Y:S02]  /*1970*/  HADD2.F32 R160, -RZ, R144.H1_H1 ;  /* 0x30000090ffa07230 */ /* 0x000fe40000004100 */
[----:B------:R-:W-:-:S02]  /*1980*/  HADD2.F32 R155, -RZ, R145.H0_H0 ;  /* 0x20000091ff9b7230 */ /* 0x000fc40000004100 */
[C---:B------:R-:W-:Y:S01]  /*1990*/  FADD.FTZ R154, -R201.reuse, R154 ;  /* 0x0000009ac99a7221 */ /* 0x040fe20000010100 */
[----:B------:R-:W-:Y:S02]  /*19a0*/  HADD2.F32 R161, -RZ, R146.H0_H0 ;  /* 0x20000092ffa17230 */ /* 0x000fe40000004100 */
[----:B------:R-:W-:Y:S01]  /*19b0*/  FADD.FTZ R189, -R201, R160 ;  /* 0x000000a0c9bd7221 */ /* 0x000fe20000010100 */
[----:B----4-:R-:W-:Y:S02]  /*19c0*/  HADD2.F32 R156, -RZ, R148.H0_H0 ;  /* 0x20000094ff9c7230 */ /* 0x010fe40000004100 */
[----:B------:R-:W-:Y:S01]  /*19d0*/  FMUL.FTZ R154, R7, R154 ;  /* 0x0000009a079a7220 */ /* 0x000fe20000410000 */
[----:B------:R-:W-:Y:S01]  /*19e0*/  FADD.FTZ R160, -R201, R155 ;  /* 0x0000009bc9a07221 */ /* 0x000fe20000010100 */
[----:B------:R-:W-:Y:S02]  /*19f0*/  HADD2.F32 R162, -RZ, R145.H1_H1 ;  /* 0x30000091ffa27230 */ /* 0x000fe40000004100 */
[----:B------:R-:W-:-:S02]  /*1a00*/  HADD2.F32 R158, -RZ, R149.H0_H0 ;  /* 0x20000095ff9e7230 */ /* 0x000fc40000004100 */
[----:B------:R-:W-:Y:S01]  /*1a10*/  FADD.FTZ R92, R92, R156 ;  /* 0x0000009c5c5c7221 */ /* 0x000fe20000010000 */
[-C--:B------:R-:W-:Y:S01]  /*1a20*/  FFMA.FTZ R52, R154, R156.reuse, R52 ;  /* 0x0000009c9a347223 */ /* 0x080fe20000010034 */
[----:B------:R-:W-:Y:S01]  /*1a30*/  FMUL.FTZ R207, R244, R156 ;  /* 0x0000009cf4cf7220 */ /* 0x000fe20000410000 */
[--C-:B------:R-:W-:Y:S02]  /*1a40*/  HADD2.F32 R145, -RZ, R151.reuse.H0_H0 ;  /* 0x20000097ff917230 */ /* 0x100fe40000004100 */
[----:B------:R-:W-:Y:S01]  /*1a50*/  FMUL.FTZ R156, R7, R160 ;  /* 0x000000a0079c7220 */ /* 0x000fe20000410000 */
[----:B------:R-:W-:Y:S02]  /*1a60*/  HADD2.F32 R144, -RZ, R151.H1_H1 ;  /* 0x30000097ff907230 */ /* 0x000fe40000004100 */
[----:B------:R-:W-:Y:S01]  /*1a70*/  FADD.FTZ R151, -R201, R161 ;  /* 0x000000a1c9977221 */ /* 0x000fe20000010100 */
[----:B------:R-:W-:Y:S02]  /*1a80*/  HADD2.F32 R146, -RZ, R146.H1_H1 ;  /* 0x30000092ff927230 */ /* 0x000fe40000004100 */
[----:B------:R-:W-:Y:S01]  /*1a90*/  FMUL.FTZ R155, R7, R189 ;  /* 0x000000bd079b7220 */ /* 0x000fe20000410000 */
[----:B------:R-:W-:-:S02]  /*1aa0*/  HADD2.F32 R157, -RZ, R148.H1_H1 ;  /* 0x30000094ff9d7230 */ /* 0x000fc40000004100 */
[----:B------:R-:W-:Y:S01]  /*1ab0*/  FADD.FTZ R162, -R201, R162 ;  /* 0x000000a2c9a27221 */ /* 0x000fe20000010100 */
[----:B------:R-:W-:Y:S02]  /*1ac0*/  HADD2.F32 R193, -RZ, R147.H1_H1 ;  /* 0x30000093ffc17230 */ /* 0x000fe40000004100 */
[----:B------:R-:W-:Y:S01]  /*1ad0*/  FADD.FTZ R94, R94, R158 ;  /* 0x0000009e5e5e7221 */ /* 0x000fe20000010000 */
[----:B------:R-:W-:Y:S02]  /*1ae0*/  HADD2.F32 R159, -RZ, R149.H1_H1 ;  /* 0x30000095ff9f7230 */ /* 0x000fe40000004100 */
[-C--:B------:R-:W-:Y:S01]  /*1af0*/  FFMA.FTZ R54, R156, R158.reuse, R54 ;  /* 0x0000009e9c367223 */ /* 0x080fe20000010036 */
[----:B------:R-:W-:Y:S02]  /*1b00*/  HADD2.F32 R149, -RZ, R150.H0_H0 ;  /* 0x20000096ff957230 */ /* 0x000fe40000004100 */
[----:B------:R-:W-:Y:S01]  /*1b10*/  FMUL.FTZ R195, R246, R158 ;  /* 0x0000009ef6c37220 */ /* 0x000fe20000410000 */
[----:B------:R-:W-:-:S02]  /*1b20*/  HADD2.F32 R192, -RZ, R147.H0_H0 ;  /* 0x20000093ffc07230 */ /* 0x000fc40000004100 */
[----:B------:R-:W-:Y:S01]  /*1b30*/  FMUL.FTZ R158, R7, R151 ;  /* 0x00000097079e7220 */ /* 0x000fe20000410000 */
[----:B------:R-:W-:Y:S02]  /*1b40*/  HADD2.F32 R147, -RZ, R150.H1_H1 ;  /* 0x30000096ff937230 */ /* 0x000fe40000004100 */
[----:B------:R-:W-:Y:S01]  /*1b50*/  FADD.FTZ R150, -R201, R146 ;  /* 0x00000092c9967221 */ /* 0x000fe20000010100 */
[----:B------:R-:W-:Y:S01]  /*1b60*/  FADD.FTZ R93, R93, R157 ;  /* 0x0000009d5d5d7221 */ /* 0x000fe20000010000 */
[-C--:B------:R-:W-:Y:S01]  /*1b70*/  FFMA.FTZ R53, R155, R157.reuse, R53 ;  /* 0x0000009d9b357223 */ /* 0x080fe20000010035 */
[----:B------:R-:W-:Y:S01]  /*1b80*/  FMUL.FTZ R196, R245, R157 ;  /* 0x0000009df5c47220 */ /* 0x000fe20000410000 */
[----:B------:R-:W-:Y:S01]  /*1b90*/  FADD.FTZ R146, -R201, R193 ;  /* 0x000000c1c9927221 */ /* 0x000fe20000010100 */
        /* <DEDUP_REMOVED lines=36> */
.L_x_13285:
[----:B------:R-:W-:Y:S05]  /*1de0*/  BSYNC.RECONVERGENT B2 ;  /* 0x0000000000027941 */ /* 0x000fea0003800200 */
.L_x_13284:
        /* <DEDUP_REMOVED lines=23> */
[----:B------:R-:W-:Y:S02]  /*1f60*/  HADD2.F32 R149, -RZ, R25.H1_H1 ;  /* 0x30000019ff957230 */ /* 0x000fe40000004100 */
[--C-:B------:R-:W-:Y:S02]  /*1f70*/  HADD2.F32 R147, -RZ, R26.reuse.H0_H0 ;  /* 0x2000001aff937230 */ /* 0x100fe40000004100 */
[----:B------:R-:W-:Y:S02]  /*1f80*/  HADD2.F32 R25, -RZ, R26.H1_H1 ;  /* 0x3000001aff197230 */ /* 0x000fe40000004100 */
[--C-:B------:R-:W-:Y:S02]  /*1f90*/  HADD2.F32 R151, -RZ, R27.reuse.H0_H0 ;  /* 0x2000001bff977230 */ /* 0x100fe40000004100 */
[----:B------:R-:W-:Y:S02]  /*1fa0*/  HADD2.F32 R152, -RZ, R27.H1_H1 ;  /* 0x3000001bff987230 */ /* 0x000fe40000004100 */
[----:B------:R-:W-:Y:S01]  /*1fb0*/  FADD.FTZ R27, -R201, R24 ;  /* 0x00000018c91b7221 */ /* 0x000fe20000010100 */
[----:B----4-:R-:W-:-:S02]  /*1fc0*/  HADD2.F32 R26, -RZ, R28.H0_H0 ;  /* 0x2000001cff1a7230 */ /* 0x010fc40000004100 */
[----:B------:R-:W-:Y:S01]  /*1fd0*/  FMUL.FTZ R24, R7, R150 ;  /* 0x0000009607187220 */ /* 0x000fe20000410000 */
[--C-:B0-----:R-:W-:Y:S02]  /*1fe0*/  HADD2.F32 R33, -RZ, R30.reuse.H0_H0 ;  /* 0x2000001eff217230 */ /* 0x101fe40000004100 */
[----:B------:R-:W-:Y:S02]  /*1ff0*/  HADD2.F32 R35, -RZ, R30.H1_H1 ;  /* 0x3000001eff237230 */ /* 0x000fe40000004100 */
[C---:B------:R-:W-:Y:S01]  /*2000*/  FADD.FTZ R30, -R201.reuse, R146 ;  /* 0x00000092c91e7221 */ /* 0x040fe20000010100 */
[----:B------:R-:W-:Y:S02]  /*2010*/  HADD2.F32 R28, -RZ, R28.H1_H1 ;  /* 0x3000001cff1c7230 */ /* 0x000fe40000004100 */
[----:B------:R-:W-:Y:S01]  /*2020*/  FADD.FTZ R34, -R201, R25 ;  /* 0x00000019c9227221 */ /* 0x000fe20000010100 */
[--C-:B------:R-:W-:Y:S02]  /*2030*/  HADD2.F32 R148, -RZ, R29.reuse.H0_H0 ;  /* 0x2000001dff947230 */ /* 0x100fe40000004100 */
[----:B------:R-:W-:Y:S01]  /*2040*/  FADD.FTZ R100, R100, R26 ;  /* 0x0000001a64647221 */ /* 0x000fe20000010000 */
[C---:B------:R-:W-:Y:S01]  /*2050*/  FMUL.FTZ R25, R7.reuse, R30 ;  /* 0x0000001e07197220 */ /* 0x040fe20000410000 */
[-C--:B------:R-:W-:Y:S01]  /*2060*/  FFMA.FTZ R60, R24, R26.reuse, R60 ;  /* 0x0000001a183c7223 */ /* 0x080fe2000001003c */
[----:B------:R-:W-:Y:S01]  /*2070*/  FMUL.FTZ R27, R7, R27 ;  /* 0x0000001b071b7220 */ /* 0x000fe20000410000 */
[----:B------:R-:W-:Y:S01]  /*2080*/  FMUL.FTZ R26, R236, R26 ;  /* 0x0000001aec1a7220 */ /* 0x000fe20000410000 */
        /* <DEDUP_REMOVED lines=12> */
[----:B------:R-:W-:-:S02]  /*2150*/  HADD2.F32 R144, -RZ, R31.H1_H1 ;  /* 0x3000001fff907230 */ /* 0x000fc40000004100 */
[----:B------:R-:W-:Y:S01]  /*2160*/  FADD.FTZ R31, -R201, R147 ;  /* 0x00000093c91f7221 */ /* 0x000fe20000010100 */
[----:B------:R-:W-:Y:S01]  /*2170*/  FADD.FTZ R148, R148, R28 ;  /* 0x0000001c94947221 */ /* 0x000fe20000010000 */
[----:B------:R-:W-:Y:S01]  /*2180*/  FFMA.FTZ R149, R25, R28, R149 ;  /* 0x0000001c19957223 */ /* 0x000fe20000010095 */
[----:B------:R-:W-:Y:S01]  /*2190*/  FADD.FTZ R147, -R201, R151 ;  /* 0x00000097c9937221 */ /* 0x000fe20000010100 */
[----:B------:R-:W-:Y:S01]  /*21a0*/  FADD.FTZ R103, R103, R32 ;  /* 0x0000002067677221 */ /* 0x000fe20000010000 */
[----:B------:R-:W-:Y:S01]  /*21b0*/  FMUL.FTZ R31, R7, R31 ;  /* 0x0000001f071f7220 */ /* 0x000fe20000410000 */
[-C--:B------:R-:W-:Y:S01]  /*21c0*/  FFMA.FTZ R63, R29, R32.reuse, R63 ;  /* 0x000000201d3f7223 */ /* 0x080fe2000001003f */
[----:B------:R-:W-:Y:S01]  /*21d0*/  FMUL.FTZ R32, R239, R32 ;  /* 0x00000020ef207220 */ /* 0x000fe20000410000 */
[----:B------:R-:W-:Y:S01]  /*21e0*/  FADD.FTZ R148, R148, R30 ;  /* 0x0000001e94947221 */ /* 0x000fe20000010000 */
[----:B------:R-:W-:Y:S01]  /*21f0*/  FFMA.FTZ R149, R27, R30, R149 ;  /* 0x0000001e1b957223 */ /* 0x000fe20000010095 */
[----:B------:R-:W-:Y:S01]  /*2200*/  FADD.FTZ R146, -R201, R152 ;  /* 0x00000098c9927221 */ /* 0x000fe20000010100 */
        /* <DEDUP_REMOVED lines=25> */
.L_x_13287:
[----:B------:R-:W-:Y:S05]  /*23a0*/  BSYNC.RECONVERGENT B2 ;  /* 0x0000000000027941 */ /* 0x000fea0003800200 */
.L_x_13286:
        /* <DEDUP_REMOVED lines=16> */
[----:B---3--:R-:W-:Y:S02]  /*24b0*/  HADD2.F32 R183, -RZ, R148.H0_H0 ;  /* 0x20000094ffb77230 */ /* 0x008fe40000004100 */
[--C-:B------:R-:W-:Y:S02]  /*24c0*/  HADD2.F32 R179, -RZ, R149.reuse.H0_H0 ;  /* 0x20000095ffb37230 */ /* 0x100fe40000004100 */
[----:B------:R-:W-:Y:S02]  /*24d0*/  HADD2.F32 R181, -RZ, R149.H1_H1 ;  /* 0x30000095ffb57230 */ /* 0x000fe40000004100 */
[----:B------:R-:W-:Y:S02]  /*24e0*/  HADD2.F32 R149, -RZ, R150.H0_H0 ;  /* 0x20000096ff957230 */ /* 0x000fe40000004100 */
[----:B------:R-:W-:Y:S01]  /*24f0*/  FMUL.FTZ R209, R228, R183 ;  /* 0x000000b7e4d17220 */ /* 0x000fe20000410000 */
[----:B--2---:R-:W-:-:S02]  /*2500*/  HADD2.F32 R176, -RZ, R144.H0_H0 ;  /* 0x20000090ffb07230 */ /* 0x004fc40000004100 */
[----:B------:R-:W-:Y:S02]  /*2510*/  HADD2.F32 R178, -RZ, R144.H1_H1 ;  /* 0x30000090ffb27230 */ /* 0x000fe40000004100 */
[----:B------:R-:W-:Y:S02]  /*2520*/  HADD2.F32 R180, -RZ, R146.H0_H0 ;  /* 0x20000092ffb47230 */ /* 0x000fe40000004100 */
[--C-:B------:R-:W-:Y:S02]  /*2530*/  HADD2.F32 R144, -RZ, R147.reuse.H0_H0 ;  /* 0x20000093ff907230 */ /* 0x100fe40000004100 */
[----:B------:R-:W-:Y:S02]  /*2540*/  HADD2.F32 R182, -RZ, R147.H1_H1 ;  /* 0x30000093ffb67230 */ /* 0x000fe40000004100 */
[C---:B------:R-:W-:Y:S01]  /*2550*/  FADD.FTZ R153, -R201.reuse, R176 ;  /* 0x000000b0c9997221 */ /* 0x040fe20000010100 */
[--C-:B------:R-:W-:Y:S02]  /*2560*/  HADD2.F32 R184, -RZ, R145.reuse.H0_H0 ;  /* 0x20000091ffb87230 */ /* 0x100fe40000004100 */
[----:B------:R-:W-:Y:S01]  /*2570*/  FADD.FTZ R176, -R201, R178 ;  /* 0x000000b2c9b07221 */ /* 0x000fe20000010100 */
[----:B------:R-:W-:-:S02]  /*2580*/  HADD2.F32 R186, -RZ, R145.H1_H1 ;  /* 0x30000091ffba7230 */ /* 0x000fc40000004100 */
[C---:B------:R-:W-:Y:S01]  /*2590*/  FADD.FTZ R180, -R201.reuse, R180 ;  /* 0x000000b4c9b47221 */ /* 0x040fe20000010100 */
[C---:B------:R-:W-:Y:S01]  /*25a0*/  FADD.FTZ R145, -R201.reuse, R144 ;  /* 0x00000090c9917221 */ /* 0x040fe20000010100 */
[----:B------:R-:W-:Y:S01]  /*25b0*/  FADD.FTZ R144, -R201, R182 ;  /* 0x000000b6c9907221 */ /* 0x000fe20000010100 */
[----:B------:R-:W-:Y:S02]  /*25c0*/  HADD2.F32 R182, -RZ, R148.H1_H1 ;  /* 0x30000094ffb67230 */ /* 0x000fe40000004100 */
[----:B------:R-:W-:Y:S01]  /*25d0*/  FMUL.FTZ R176, R7, R176 ;  /* 0x000000b007b07220 */ /* 0x000fe20000410000 */
[----:B------:R-:W-:Y:S02]  /*25e0*/  HADD2.F32 R146, -RZ, R146.H1_H1 ;  /* 0x30000092ff927230 */ /* 0x000fe40000004100 */
[----:B------:R-:W-:Y:S01]  /*25f0*/  FADD.FTZ R177, -R201, R184 ;  /* 0x000000b8c9b17221 */ /* 0x000fe20000010100 */
[C---:B------:R-:W-:Y:S01]  /*2600*/  FMUL.FTZ R180, R7.reuse, R180 ;  /* 0x000000b407b47220 */ /* 0x040fe20000410000 */
[----:B------:R-:W-:Y:S01]  /*2610*/  FMUL.FTZ R153, R7, R153 ;  /* 0x0000009907997220 */ /* 0x000fe20000410000 */
[----:B------:R-:W-:Y:S01]  /*2620*/  FADD.FTZ R73, R73, R182 ;  /* 0x000000b649497221 */ /* 0x000fe20000010000 */
[-C--:B------:R-:W-:Y:S01]  /*2630*/  FFMA.FTZ R137, R176, R182.reuse, R137 ;  /* 0x000000b6b0897223 */ /* 0x080fe20000010089 */
[----:B------:R-:W-:Y:S01]  /*2640*/  FMUL.FTZ R208, R229, R182 ;  /* 0x000000b6e5d07220 */ /* 0x000fe20000410000 */
[C---:B------:R-:W-:Y:S01]  /*2650*/  FADD.FTZ R178, -R201.reuse, R186 ;  /* 0x000000bac9b27221 */ /* 0x040fe20000010100 */
[----:B------:R-:W-:Y:S01]  /*2660*/  FADD.FTZ R146, -R201, R146 ;  /* 0x00000092c9927221 */ /* 0x000fe20000010100 */
[----:B------:R-:W-:Y:S01]  /*2670*/  FMUL.FTZ R177, R7, R177 ;  /* 0x000000b107b17220 */ /* 0x000fe20000410000 */
        /* <DEDUP_REMOVED lines=8> */
[----:B------:R-:W-:Y:S01]  /*2700*/  FMUL.FTZ R178, R7, R178 ;  /* 0x000000b207b27220 */ /* 0x000fe20000410000 */
        /* <DEDUP_REMOVED lines=35> */
.L_x_13279:
[----:B------:R-:W0:Y:S01]  /*2940*/  S2R R222, SR_TID.X ;  /* 0x0000000000de7919 */ /* 0x000e220000002100 */
[----:B-----5:R-:W-:Y:S01]  /*2950*/  ISETP.GE.AND P0, PT, R191, 0x1, PT ;  /* 0x00000001bf00780c */ /* 0x020fe20003f06270 */
[----:B------:R-:W-:Y:S01]  /*2960*/  UISETP.NE.U32.AND UP0, UPT, UR10, URZ, UPT ;  /* 0x000000ff0a00728c */ /* 0x000fe2000bf05070 */
[----:B------:R-:W-:Y:S01]  /*2970*/  MOV R2, UR14 ;  /* 0x0000000e00027c02 */ /* 0x000fe20008000f00 */
[----:B------:R-:W-:Y:S02]  /*2980*/  HFMA2 R201, -RZ, RZ, 0, 0 ;  /* 0x00000000ffc97431 */ /* 0x000fe400000001ff */
        /* <DEDUP_REMOVED lines=32> */
[----:B------:R-:W-:Y:S02]  /*2b90*/  ISETP.GE.U32.AND P5, PT, R4, 0xa0, PT ;  /* 0x000000a00400780c */ /* 0x000fe40003fa6070 */
[----:B------:R-:W-:Y:S02]  /*2ba0*/  @P4 IADD3 R201, PT, PT, R201, 0x20, RZ ;  /* 0x00000020c9c94810 */ /* 0x000fe40007ffe0ff */
[----:B------:R-:W-:Y:S02]  /*2bb0*/  MOV R206, RZ ;  /* 0x000000ff00ce7202 */ /* 0x000fe40000000f00 */
[----:B------:R-:W-:-:S07]  /*2bc0*/  MOV R205, RZ ;  /* 0x000000ff00cd7202 */ /* 0x000fce0000000f00 */
[----:B0-----:R-:W-:Y:S05]  /*2bd0*/  @!P5 BRA `(.L_x_13288) ;  /* 0x0000000000c4d947 */ /* 0x001fea0003800000 */
[----:B------:R-:W0:Y:S02]  /*2be0*/  LDC.64 R144, c[0x0][0x3b0] ;  /* 0x0000ec00ff907b82 */ /* 0x000e240000000a00 */
[----:B0-----:R-:W-:-:S05]  /*2bf0*/  IMAD.WIDE.U32 R144, R201, 0x8, R144 ;  /* 0x00000008c9907825 */ /* 0x001fca00078e0090 */
[----:B------:R0:W5:Y:S01]  /*2c00*/  LDG.E.64 R172, desc[UR6][R144.64] ;  /* 0x0000000690ac7981 */ /* 0x000162000c1e1b00 */
[----:B------:R-:W-:Y:S05]  /*2c10*/  BRA `(.L_x_13288) ;  /* 0x0000000000b47947 */ /* 0x000fea0003800000 */
.L_x_13289:
        /* <DEDUP_REMOVED lines=13> */
[----:B---3--:R-:W1:Y:S01]  /*2cf0*/  @P3 LDC.64 R146, c[0x0][0x3b0] ;  /* 0x0000ec00ff923b82 */ /* 0x008e620000000a00 */
[----:B------:R-:W-:-:S03]  /*2d00*/  @P2 IADD3 R201, PT, PT, R201, 0x20, RZ ;  /* 0x00000020c9c92810 */ /* 0x000fc60007ffe0ff */
        /* <DEDUP_REMOVED lines=12> */
[C---:B--2---:R-:W-:Y:S01]  /*2dd0*/  @P1 IMAD.WIDE.U32 R144, R202.reuse, 0x10, R150 ;  /* 0x00000010ca901825 */ /* 0x044fe200078e0096 */
[----:B------:R-:W-:-:S04]  /*2de0*/  @P1 IADD3 R202, PT, PT, R202, 0x20, RZ ;  /* 0x00000020caca1810 */ /* 0x000fc80007ffe0ff */
[----:B------:R0:W5:Y:S02]  /*2df0*/  @P1 LDG.E.128 R112, desc[UR6][R144.64] ;  /* 0x0000000690701981 */ /* 0x000164000c1e1d00 */
        /* <DEDUP_REMOVED lines=8> */
[C---:B-1----:R-:W-:Y:S01]  /*2e80*/  @P4 IMAD.WIDE.U32 R146, R202.reuse, 0x10, R146 ;  /* 0x00000010ca924825 */ /* 0x042fe200078e0092 */
[----:B------:R-:W-:-:S04]  /*2e90*/  @P4 IADD3 R202, PT, PT, R202, 0x20, RZ ;  /* 0x00000020caca4810 */ /* 0x000fc80007ffe0ff */
[----:B------:R2:W5:Y:S01]  /*2ea0*/  @P4 LDG.E.128 R124, desc[UR6][R146.64] ;  /* 0x00000006927c4981 */ /* 0x000562000c1e1d00 */
[----:B0-----:R-:W-:-:S05]  /*2eb0*/  @P5 IMAD.WIDE.U32 R144, R202, 0x10, R148 ;  /* 0x00000010ca905825 */ /* 0x001fca00078e0094 */
[----:B------:R2:W5:Y:S01]  /*2ec0*/  @P5 LDG.E.128 R128, desc[UR6][R144.64] ;  /* 0x0000000690805981 */ /* 0x000562000c1e1d00 */
[----:B------:R-:W-:Y:S02]  /*2ed0*/  MOV R206, RZ ;  /* 0x000000ff00ce7202 */ /* 0x000fe40000000f00 */
[----:B------:R-:W-:-:S07]  /*2ee0*/  MOV R205, RZ ;  /* 0x000000ff00cd7202 */ /* 0x000fce0000000f00 */
.L_x_13288:
[----:B------:R-:W-:Y:S05]  /*2ef0*/  BSYNC.RECONVERGENT B1 ;  /* 0x0000000000017941 */ /* 0x000fea0003800200 */
.L_x_13278:
        /* <DEDUP_REMOVED lines=20> */
.L_x_13408:
[----:B------:R-:W-:Y:S01]  /*3040*/  @P0 IADD3 R191, PT, PT, R191, -0x1, RZ ;  /* 0xffffffffbfbf0810 */ /* 0x000fe20007ffe0ff */
[----:B0-----:R-:W-:Y:S01]  /*3050*/  FADD.FTZ R144, R148, R151 ;  /* 0x0000009794907221 */ /* 0x001fe20000010000 */
[----:B-1----:R-:W-:Y:S01]  /*3060*/  FADD.FTZ R147, R149, R150 ;  /* 0x0000009695937221 */ /* 0x002fe20000010000 */
[----:B------:R-:W-:Y:S01]  /*3070*/  ISETP.NE.AND P6, PT, RZ, UR8, PT ;  /* 0x00000008ff007c0c */ /* 0x000fe2000bfc5270 */
        /* <DEDUP_REMOVED lines=33> */
.L_x_13297:
[----:B------:R-:W-:Y:S05]  /*3290*/  BSYNC.RECONVERGENT B3 ;  /* 0x0000000000037941 */ /* 0x000fea0003800200 */
.L_x_13296:
        /* <DEDUP_REMOVED lines=13> */
.L_x_13299:
[----:B------:R-:W-:Y:S05]  /*3370*/  BSYNC.RECONVERGENT B3 ;  /* 0x0000000000037941 */ /* 0x000fea0003800200 */
.L_x_13298:
        /* <DEDUP_REMOVED lines=13> */
.L_x_13301:
[----:B------:R-:W-:Y:S05]  /*3450*/  BSYNC.RECONVERGENT B3 ;  /* 0x0000000000037941 */ /* 0x000fea0003800200 */
.L_x_13300:
        /* <DEDUP_REMOVED lines=13> */
.L_x_13303:
[----:B------:R-:W-:Y:S05]  /*3530*/  BSYNC.RECONVERGENT B3 ;  /* 0x0000000000037941 */ /* 0x000fea0003800200 */
.L_x_13302:
        /* <DEDUP_REMOVED lines=13> */
.L_x_13305:
[----:B------:R-:W-:Y:S05]  /*3610*/  BSYNC.RECONVERGENT B3 ;  /* 0x0000000000037941 */ /* 0x000fea0003800200 */
.L_x_13304:
        /* <DEDUP_REMOVED lines=13> */
.L_x_13307:
[----:B------:R-:W-:Y:S05]  /*36f0*/  BSYNC.RECONVERGENT B3 ;  /* 0x0000000000037941 */ /* 0x000fea0003800200 */
.L_x_13306:
        /* <DEDUP_REMOVED lines=13> */
.L_x_13309:
[----:B------:R-:W-:Y:S05]  /*37d0*/  BSYNC.RECONVERGENT B3 ;  /* 0x0000000000037941 */ /* 0x000fea0003800200 */
.L_x_13308:
        /* <DEDUP_REMOVED lines=14> */
.L_x_13295:
[----:B------:R-:W0:Y:S01]  /*38c0*/  @P0 LDC.64 R68, c[0x0][0x408] ;  /* 0x00010200ff440b82 */ /* 0x000e220000000a00 */
[-CC-:B--2---:R-:W-:Y:S01]  /*38d0*/  FFMA.FTZ R148, R0, R147.reuse, R144.reuse ;  /* 0x0000009300947223 */ /* 0x184fe20000010090 */
[----:B------:R-:W-:Y:S01]  /*38e0*/  ISETP.GT.AND P1, PT, R6, RZ, PT ;  /* 0x000000ff0600720c */ /* 0x000fe20003f24270 */
[-C--:B------:R-:W-:Y:S01]  /*38f0*/  FFMA.FTZ R149, R8, R147.reuse, R144 ;  /* 0x0000009308957223 */ /* 0x080fe20000010090 */
        /* <DEDUP_REMOVED lines=23> */
[----:B------:R-:W-:Y:S01]  /*3a70*/  @P0 F2FP.F16.F32.PACK_AB R190, RZ, R190 ;  /* 0x000000beffbe023e */ /* 0x000fe200000000ff */
[----:B------:R-:W-:Y:S01]  /*3a80*/  FADD.FTZ R71, R219, -R71 ;  /* 0x80000047db477221 */ /* 0x000fe20000010000 */
[----:B------:R-:W-:-:S02]  /*3a90*/  @P0 FSEL R70, R70, RZ, P6 ;  /* 0x000000ff46460208 */ /* 0x000fc40003000000 */
[----:B------:R-:W-:Y:S01]  /*3aa0*/  @P0 LOP3.LUT P6, RZ, R170, 0xff0000, RZ, 0xc0, !PT ;  /* 0x00ff0000aaff0812 */ /* 0x000fe200078cc0ff */
[----:B------:R-:W-:Y:S01]  /*3ab0*/  FMUL.FTZ R71, R7, R71 ;  /* 0x0000004707477220 */ /* 0x000fe20000410000 */
[----:B------:R-:W-:Y:S02]  /*3ac0*/  @P0 F2FP.F16.F32.PACK_AB R70, RZ, R70 ;  /* 0x00000046ff46023e */ /* 0x000fe400000000ff */
        /* <DEDUP_REMOVED lines=14> */
[----:B------:R-:W-:-:S03]  /*3bb0*/  @P0 F2FP.F16.F32.PACK_AB R68, RZ, R68 ;  /* 0x00000044ff44023e */ /* 0x000fc600000000ff */
        /* <DEDUP_REMOVED lines=8> */
[----:B------:R-:W-:-:S04]  /*3c40*/  @P0 F2FP.F16.F32.PACK_AB R68, RZ, R68 ;  /* 0x00000044ff44023e */ /* 0x000fc800000000ff */
[----:B------:R-:W-:Y:S02]  /*3c50*/  @P0 PRMT R133, R133, 0x5410, R68 ;  /* 0x0000541085850816 */ /* 0x000fe40000000044 */
[----:B------:R-:W0:Y:S02]  /*3c60*/  @P0 LDC.64 R68, c[0x0][0x408] ;  /* 0x00010200ff440b82 */ /* 0x000e240000000a00 */
[-C--:B0-----:R-:W-:Y:S01]  /*3c70*/  @P0 FMUL.FTZ R69, R69, R70.reuse ;  /* 0x0000004645450220 */ /* 0x081fe20000410000 */
[----:B------:R-:W-:-:S03]  /*3c80*/  F2FP.F16.F32.PACK_AB R70, R201, R70 ;  /* 0x00000046c946723e */ /* 0x000fc600000000ff */
[----:B------:R-:W-:-:S05]  /*3c90*/  @P0 FMUL.FTZ R68, R69, R68 ;  /* 0x0000004445440220 */ /* 0x000fca0000410000 */
[----:B------:R-:W-:Y:S02]  /*3ca0*/  @P0 FSEL R68, R68, RZ, P6 ;  /* 0x000000ff44440208 */ /* 0x000fe40003000000 */
[----:B------:R-:W-:Y:S02]  /*3cb0*/  @P0 LOP3.LUT P6, RZ, R171, 0xff00, RZ, 0xc0, !PT ;  /* 0x0000ff00abff0812 */ /* 0x000fe400078cc0ff */
[----:B------:R-:W-:-:S04]  /*3cc0*/  @P0 F2FP.F16.F32.PACK_AB R68, RZ, R68 ;  /* 0x00000044ff44023e */ /* 0x000fc800000000ff */
[----:B------:R-:W-:Y:S02]  /*3cd0*/  @P0 PRMT R134, R68, 0x7610, R134 ;  /* 0x0000761044860816 */ /* 0x000fe40000000086 */
[----:B------:R-:W0:Y:S02]  /*3ce0*/  @P0 LDC.64 R68, c[0x0][0x408] ;  /* 0x00010200ff440b82 */ /* 0x000e240000000a00 */
[----:B0-----:R-:W-:-:S04]  /*3cf0*/  @P0 FMUL.FTZ R69, R69, R201 ;  /* 0x000000c945450220 */ /* 0x001fc80000410000 */
[----:B------:R-:W-:-:S05]  /*3d00*/  @P0 FMUL.FTZ R68, R69, R68 ;  /* 0x0000004445440220 */ /* 0x000fca0000410000 */
[----:B------:R-:W-:Y:S02]  /*3d10*/  @P0 FSEL R68, R68, RZ, P6 ;  /* 0x000000ff44440208 */ /* 0x000fe40003000000 */
[----:B------:R-:W-:Y:S02]  /*3d20*/  @P0 LOP3.LUT P6, RZ, R171, 0xff0000, RZ, 0xc0, !PT ;  /* 0x00ff0000abff0812 */ /* 0x000fe400078cc0ff */
[----:B------:R-:W-:-:S04]  /*3d30*/  @P0 F2FP.F16.F32.PACK_AB R68, RZ, R68 ;  /* 0x00000044ff44023e */ /* 0x000fc800000000ff */
[----:B------:R-:W-:Y:S02]  /*3d40*/  @P0 PRMT R134, R134, 0x5410, R68 ;  /* 0x0000541086860816 */ /* 0x000fe40000000044 */
[----:B------:R-:W0:Y:S02]  /*3d50*/  @P0 LDC.64 R68, c[0x0][0x408] ;  /* 0x00010200ff440b82 */ /* 0x000e240000000a00 */
[----:B0-----:R-:W-:-:S04]  /*3d60*/  @P0 FMUL.FTZ R69, R69, R191 ;  /* 0x000000bf45450220 */ /* 0x001fc80000410000 */
[----:B------:R-:W-:Y:S01]  /*3d70*/  @P0 FMUL.FTZ R68, R69, R68 ;  /* 0x0000004445440220 */ /* 0x000fe20000410000 */
[----:B------:R-:W-:-:S04]  /*3d80*/  F2FP.F16.F32.PACK_AB R69, R190, R71 ;  /* 0x00000047be45723e */ /* 0x000fc800000000ff */
[----:B------:R-:W-:-:S04]  /*3d90*/  @P0 FSEL R68, R68, RZ, P6 ;  /* 0x000000ff44440208 */ /* 0x000fc80003000000 */
[----:B------:R-:W-:-:S04]  /*3da0*/  @P0 F2FP.F16.F32.PACK_AB R68, RZ, R68 ;  /* 0x00000044ff44023e */ /* 0x000fc800000000ff */
[----:B------:R-:W-:Y:S01]  /*3db0*/  @P0 PRMT R135, R68, 0x7610, R135 ;  /* 0x0000761044870816 */ /* 0x000fe20000000087 */
[----:B------:R-:W-:-:S04]  /*3dc0*/  FFMA.FTZ R68, R15, R147, R144 ;  /* 0x000000930f447223 */ /* 0x000fc80000010090 */
[----:B------:R-:W-:-:S04]  /*3dd0*/  FADD.FTZ R68, R214, -R68 ;  /* 0x80000044d6447221 */ /* 0x000fc80000010000 */
[----:B------:R-:W-:-:S05]  /*3de0*/  FMUL.FTZ R68, R7, R68 ;  /* 0x0000004407447220 */ /* 0x000fca0000410000 */
[----:B------:R-:W-:Y:S02]  /*3df0*/  FSEL R190, R68, RZ, P1 ;  /* 0x000000ff44be7208 */ /* 0x000fe40000800000 */
[----:B------:R-:W-:Y:S02]  /*3e00*/  F2FP.F16.F32.PACK_AB R68, R149, R148 ;  /* 0x000000949544723e */ /* 0x000fe400000000ff */
[----:B------:R-:W-:Y:S01]  /*3e10*/  F2FP.F16.F32.PACK_AB R71, R190, R191 ;  /* 0x000000bfbe47723e */ /* 0x000fe200000000ff */
        /* <DEDUP_REMOVED lines=9> */
.L_x_13294:
[----:B------:R-:W-:Y:S02]  /*3eb0*/  MOV R150, UR20 ;  /* 0x0000001400967c02 */ /* 0x000fe40008000f00 */
[----:B------:R-:W-:Y:S02]  /*3ec0*/  MOV R151, UR21 ;  /* 0x0000001500977c02 */ /* 0x000fe40008000f00 */
[----:B------:R-:W-:-:S04]  /*3ed0*/  ISETP.NE.U32.AND P1, PT, R150, RZ, PT ;  /* 0x000000ff9600720c */ /* 0x000fc80003f25070 */
[----:B------:R-:W-:-:S13]  /*3ee0*/  ISETP.NE.AND.EX P1, PT, R151, RZ, PT, P1 ;  /* 0x000000ff9700720c */ /* 0x000fda0003f25310 */
[----:B------:R-:W-:Y:S05]  /*3ef0*/  @P1 BRA `(.L_x_13311) ;  /* 0x00000004006c1947 */ /* 0x000fea0003800000 */
[----:B------:R-:W-:Y:S01]  /*3f00*/  ISETP.GT.AND P1, PT, R6, RZ, PT ;  /* 0x000000ff0600720c */ /* 0x000fe20003f24270 */
[----:B-----5:R-:W-:Y:S01]  /*3f10*/  HADD2.F32 R190, -RZ, R112.H0_H0 ;  /* 0x20000070ffbe7230 */ /* 0x020fe20000004100 */
[----:B------:R-:W-:-:S11]  /*3f20*/  @P0 LOP3.LUT P6, RZ, R170, 0xff, RZ, 0xc0, !PT ;  /* 0x000000ffaaff0812 */ /* 0x000fd600078cc0ff */
[----:B--2---:R-:W-:-:S04]  /*3f30*/  @P1 FFMA.FTZ R148, R0, R147, R144 ;  /* 0x0000009300941223 */ /* 0x004fc80000010090 */
[----:B------:R-:W-:-:S04]  /*3f40*/  @P1 FADD.FTZ R148, R9, -R148 ;  /* 0x8000009409941221 */ /* 0x000fc80000010000 */
[----:B------:R-:W-:Y:S02]  /*3f50*/  @P1 FFMA.FTZ R190, R7, R148, R190 ;  /* 0x0000009407be1223 */ /* 0x000fe400000100be */
[----:B------:R-:W0:Y:S02]  /*3f60*/  @P0 LDC.64 R148, c[0x0][0x408] ;  /* 0x00010200ff940b82 */ /* 0x000e240000000a00 */
[----:B0-----:R-:W-:Y:S01]  /*3f70*/  @P0 FMUL.FTZ R149, R190, R149 ;  /* 0x00000095be950220 */ /* 0x001fe20000410000 */
[----:B------:R-:W-:-:S03]  /*3f80*/  HADD2.F32 R190, -RZ, R112.H1_H1 ;  /* 0x30000070ffbe7230 */ /* 0x000fc60000004100 */
[----:B------:R-:W-:Y:S01]  /*3f90*/  @P0 FMUL.FTZ R148, R149, R148 ;  /* 0x0000009495940220 */ /* 0x000fe20000410000 */
[----:B------:R-:W-:-:S04]  /*3fa0*/  @P1 FFMA.FTZ R149, R8, R147, R144 ;  /* 0x0000009308951223 */ /* 0x000fc80000010090 */
[----:B------:R-:W-:Y:S02]  /*3fb0*/  @P0 FSEL R148, R148, RZ, P6 ;  /* 0x000000ff94940208 */ /* 0x000fe40003000000 */
[----:B------:R-:W-:Y:S02]  /*3fc0*/  @P0 LOP3.LUT P6, RZ, R170, 0xff00, RZ, 0xc0, !PT ;  /* 0x0000ff00aaff0812 */ /* 0x000fe400078cc0ff */
[----:B------:R-:W-:-:S04]  /*3fd0*/  @P0 F2FP.F16.F32.PACK_AB R148, RZ, R148 ;  /* 0x00000094ff94023e */ /* 0x000fc800000000ff */
[----:B------:R-:W-:Y:S01]  /*3fe0*/  @P0 PRMT R132, R148, 0x7610, R132 ;  /* 0x0000761094840816 */ /* 0x000fe20000000084 */
[----:B------:R-:W-:-:S04]  /*3ff0*/  @P1 FADD.FTZ R148, R220, -R149 ;  /* 0x80000095dc941221 */ /* 0x000fc80000010000 */
[----:B------:R-:W-:Y:S02]  /*4000*/  @P1 FFMA.FTZ R190, R7, R148, R190 ;  /* 0x0000009407be1223 */ /* 0x000fe400000100be */
[----:B------:R-:W0:Y:S02]  /*4010*/  @P0 LDC.64 R148, c[0x0][0x408] ;  /* 0x00010200ff940b82 */ /* 0x000e240000000a00 */
[----:B0-----:R-:W-:Y:S01]  /*4020*/  @P0 FMUL.FTZ R149, R190, R149 ;  /* 0x00000095be950220 */ /* 0x001fe20000410000 */
[----:B------:R-:W-:-:S03]  /*4030*/  HADD2.F32 R190, -RZ, R113.H0_H0 ;  /* 0x20000071ffbe7230 */ /* 0x000fc60000004100 */
[----:B------:R-:W-:-:S05]  /*4040*/  @P0 FMUL.FTZ R148, R149, R148 ;  /* 0x0000009495940220 */ /* 0x000fca0000410000 */
[----:B------:R-:W-:Y:S02]  /*4050*/  @P0 FSEL R148, R148, RZ, P6 ;  /* 0x000000ff94940208 */ /* 0x000fe40003000000 */
[----:B------:R-:W-:Y:S02]  /*4060*/  @P0 LOP3.LUT P6, RZ, R170, 0xff0000, RZ, 0xc0, !PT ;  /* 0x00ff0000aaff0812 */ /* 0x000fe400078cc0ff */
[----:B------:R-:W-:-:S04]  /*4070*/  @P0 F2FP.F16.F32.PACK_AB R148, RZ, R148 ;  /* 0x00000094ff94023e */ /* 0x000fc800000000ff */
[----:B------:R-:W-:Y:S01]  /*4080*/  @P0 PRMT R132, R132, 0x5410, R148 ;  /* 0x0000541084840816 */ /* 0x000fe20000000094 */
[----:B------:R-:W-:-:S04]  /*4090*/  @P1 FFMA.FTZ R148, R10, R147, R144 ;  /* 0x000000930a941223 */ /* 0x000fc80000010090 */
        /* <DEDUP_REMOVED lines=50> */
[----:B------:R-:W-:-:S04]  /*43c0*/  @P0 F2FP.F16.F32.PACK_AB R148, RZ, R148 ;  /* 0x00000094ff94023e */ /* 0x000fc800000000ff */
[----:B------:R-:W-:Y:S01]  /*43d0*/  @P0 PRMT R135, R148, 0x7610, R135 ;  /* 0x0000761094870816 */ /* 0x000fe20000000087 */
[----:B------:R-:W-:Y:S06]  /*43e0*/  @!P0 BRA `(.L_x_13310) ;  /* 0x0000000400ac8947 */ /* 0x000fec0003800000 */
[----:B------:R-:W-:-:S04]  /*43f0*/  @P1 FFMA.FTZ R149, R15, R147, R144 ;  /* 0x000000930f951223 */ /* 0x000fc80000010090 */
[----:B------:R-:W-:Y:S01]  /*4400*/  @P1 FADD.FTZ R148, R214, -R149 ;  /* 0x80000095d6941221 */ /* 0x000fe20000010000 */
[----:B------:R-:W-:-:S05]  /*4410*/  HADD2.F32 R149, -RZ, R115.H1_H1 ;  /* 0x30000073ff957230 */ /* 0x000fca0000004100 */
        /* <DEDUP_REMOVED lines=9> */
.L_x_13311:
[----:B------:R-:W-:Y:S01]  /*44b0*/  ISETP.GT.AND P1, PT, R6, RZ, PT ;  /* 0x000000ff0600720c */ /* 0x000fe20003f24270 */
[----:B------:R-:W0:Y:S01]  /*44c0*/  @P0 LDC.64 R68, c[0x0][0x408] ;  /* 0x00010200ff440b82 */ /* 0x000e220000000a00 */
[--C-:B-----5:R-:W-:Y:S01]  /*44d0*/  HADD2.F32 R71, -RZ, R113.reuse.H0_H0 ;  /* 0x20000071ff477230 */ /* 0x120fe20000004100 */
[----:B------:R-:W-:Y:S01]  /*44e0*/  @P0 LOP3.LUT P6, RZ, R170, 0xff0000, RZ, 0xc0, !PT ;  /* 0x00ff0000aaff0812 */ /* 0x000fe200078cc0ff */
[----:B--2---:R-:W-:Y:S02]  /*44f0*/  HADD2.F32 R148, -RZ, R113.H1_H1 ;  /* 0x30000071ff947230 */ /* 0x004fe40000004100 */
[--C-:B------:R-:W-:Y:S02]  /*4500*/  HADD2.F32 R190, -RZ, R115.reuse.H0_H0 ;  /* 0x20000073ffbe7230 */ /* 0x100fe40000004100 */
[----:B------:R-:W-:-:S05]  /*4510*/  HADD2.F32 R191, -RZ, R115.H1_H1 ;  /* 0x30000073ffbf7230 */ /* 0x000fca0000004100 */
[----:B------:R-:W-:-:S04]  /*4520*/  @P1 FFMA.FTZ R70, R10, R147, R144 ;  /* 0x000000930a461223 */ /* 0x000fc80000010090 */
        /* <DEDUP_REMOVED lines=9> */
[----:B------:R-:W-:Y:S01]  /*45c0*/  @P0 F2FP.F16.F32.PACK_AB R70, RZ, R70 ;  /* 0x00000046ff46023e */ /* 0x000fe200000000ff */
[----:B------:R-:W0:Y:S03]  /*45d0*/  @P0 LDC.64 R68, c[0x0][0x408] ;  /* 0x00010200ff440b82 */ /* 0x000e260000000a00 */
[----:B------:R-:W-:Y:S01]  /*45e0*/  @P0 PRMT R133, R70, 0x7610, R133 ;  /* 0x0000761046850816 */ /* 0x000fe20000000085 */
[----:B------:R-:W-:-:S02]  /*45f0*/  HADD2.F32 R70, -RZ, R114.H0_H0 ;  /* 0x20000072ff467230 */ /* 0x000fc40000004100 */
[----:B0-----:R-:W-:-:S04]  /*4600*/  @P0 FMUL.FTZ R69, R148, R69 ;  /* 0x0000004594450220 */ /* 0x001fc80000410000 */
[----:B------:R-:W-:-:S05]  /*4610*/  @P0 FMUL.FTZ R68, R69, R68 ;  /* 0x0000004445440220 */ /* 0x000fca0000410000 */
[----:B------:R-:W-:Y:S01]  /*4620*/  @P0 FSEL R149, R68, RZ, P6 ;  /* 0x000000ff44950208 */ /* 0x000fe20003000000 */
[----:B------:R-:W-:Y:S01]  /*4630*/  @P1 FFMA.FTZ R68, R12, R147, R144 ;  /* 0x000000930c441223 */ /* 0x000fe20000010090 */
[----:B------:R-:W-:Y:S02]  /*4640*/  @P0 LOP3.LUT P6, RZ, R171, 0xff, RZ, 0xc0, !PT ;  /* 0x000000ffabff0812 */ /* 0x000fe400078cc0ff */
[----:B------:R-:W-:Y:S01]  /*4650*/  @P0 F2FP.F16.F32.PACK_AB R149, RZ, R149 ;  /* 0x00000095ff95023e */ /* 0x000fe200000000ff */
[----:B------:R-:W-:-:S03]  /*4660*/  @P1 FADD.FTZ R68, R217, -R68 ;  /* 0x80000044d9441221 */ /* 0x000fc60000010000 */
[----:B------:R-:W-:Y:S01]  /*4670*/  @P0 PRMT R133, R133, 0x5410, R149 ;  /* 0x0000541085850816 */ /* 0x000fe20000000095 */
[----:B------:R-:W-:Y:S01]  /*4680*/  @P1 FFMA.FTZ R70, R7, R68, R70 ;  /* 0x0000004407461223 */ /* 0x000fe20000010046 */
[----:B------:R-:W-:Y:S01]  /*4690*/  HADD2.F32 R149, -RZ, R114.H1_H1 ;  /* 0x30000072ff957230 */ /* 0x000fe20000004100 */
[----:B------:R-:W0:Y:S02]  /*46a0*/  @P0 LDC.64 R68, c[0x0][0x408] ;  /* 0x00010200ff440b82 */ /* 0x000e240000000a00 */
[----:B0-----:R-:W-:-:S04]  /*46b0*/  @P0 FMUL.FTZ R69, R70, R69 ;  /* 0x0000004546450220 */ /* 0x001fc80000410000 */
        /* <DEDUP_REMOVED lines=8> */
[----:B------:R-:W0:Y:S03]  /*4740*/  @P0 LDC.64 R68, c[0x0][0x408] ;  /* 0x00010200ff440b82 */ /* 0x000e260000000a00 */
[C---:B------:R-:W-:Y:S01]  /*4750*/  F2FP.F16.F32.PACK_AB R70, R149.reuse, R70 ;  /* 0x000000469546723e */ /* 0x040fe200000000ff */
[----:B0-----:R-:W-:-:S04]  /*4760*/  @P0 FMUL.FTZ R69, R149, R69 ;  /* 0x0000004595450220 */ /* 0x001fc80000410000 */
        /* <DEDUP_REMOVED lines=15> */
[----:B------:R-:W-:-:S04]  /*4860*/  @P0 F2FP.F16.F32.PACK_AB R68, RZ, R68 ;  /* 0x00000044ff44023e */ /* 0x000fc800000000ff */
[----:B------:R-:W-:Y:S01]  /*4870*/  @P0 PRMT R135, R68, 0x7610, R135 ;  /* 0x0000761044870816 */ /* 0x000fe20000000087 */
[----:B------:R-:W-:-:S05]  /*4880*/  HADD2.F32 R68, -RZ, R112.H1_H1 ;  /* 0x30000070ff447230 */ /* 0x000fca0000004100 */
[----:B------:R-:W-:Y:S01]  /*4890*/  @P1 FFMA.FTZ R68, R7, R69, R68 ;  /* 0x0000004507441223 */ /* 0x000fe20000010044 */
[----:B------:R-:W-:-:S04]  /*48a0*/  @P1 FFMA.FTZ R69, R15, R147, R144 ;  /* 0x000000930f451223 */ /* 0x000fc80000010090 */
[----:B------:R-:W-:-:S04]  /*48b0*/  @P1 FADD.FTZ R69, R214, -R69 ;  /* 0x80000045d6451221 */ /* 0x000fc80000010000 */
[----:B------:R-:W-:Y:S01]  /*48c0*/  @P1 FFMA.FTZ R191, R7, R69, R191 ;  /* 0x0000004507bf1223 */ /* 0x000fe200000100bf */
[----:B------:R-:W-:Y:S02]  /*48d0*/  F2FP.F16.F32.PACK_AB R69, R148, R71 ;  /* 0x000000479445723e */ /* 0x000fe400000000ff */
[----:B------:R-:W0:Y:S01]  /*48e0*/  @P0 LDC.64 R148, c[0x0][0x408] ;  /* 0x00010200ff940b82 */ /* 0x000e220000000a00 */
[----:B------:R-:W-:Y:S02]  /*48f0*/  @P0 ISETP.GE.U32.AND P1, PT, R170, RZ, PT ;  /* 0x000000ffaa00020c */ /* 0x000fe40003f26070 */
[----:B------:R-:W-:Y:S01]  /*4900*/  F2FP.F16.F32.PACK_AB R71, R191, R190 ;  /* 0x000000bebf47723e */ /* 0x000fe200000000ff */
[----:B------:R-:W-:Y:S01]  /*4910*/  HADD2.F32 R190, -RZ, R112.H0_H0 ;  /* 0x20000070ffbe7230 */ /* 0x000fe20000004100 */
[----:B------:R-:W-:Y:S01]  /*4920*/  @P0 ISETP.GE.U32.AND.EX P1, PT, R171, 0x1000000, PT, P1 ;  /* 0x01000000ab00080c */ /* 0x000fe20003f26110 */
        /* <DEDUP_REMOVED lines=11> */
[----:B------:R-:W-:Y:S02]  /*49e0*/  @P0 FMUL.FTZ R191, R149, R148 ;  /* 0x0000009495bf0220 */ /* 0x000fe40000410000 */
[----:B------:R-:W0:Y:S02]  /*49f0*/  @P0 LDC.64 R148, c[0x0][0x408] ;  /* 0x00010200ff940b82 */ /* 0x000e240000000a00 */
[C---:B0-----:R-:W-:Y:S01]  /*4a00*/  @P0 FMUL.FTZ R149, R68.reuse, R149 ;  /* 0x0000009544950220 */ /* 0x041fe20000410000 */
[----:B------:R-:W-:-:S03]  /*4a10*/  F2FP.F16.F32.PACK_AB R68, R68, R190 ;  /* 0x000000be4444723e */ /* 0x000fc600000000ff */
[----:B------:R-:W-:-:S05]  /*4a20*/  @P0 FMUL.FTZ R148, R149, R148 ;  /* 0x0000009495940220 */ /* 0x000fca0000410000 */
[----:B------:R-:W-:Y:S02]  /*4a30*/  @P0 FSEL R148, R148, RZ, P1 ;  /* 0x000000ff94940208 */ /* 0x000fe40000800000 */
[----:B------:R-:W-:Y:S02]  /*4a40*/  @P0 LOP3.LUT P1, RZ, R170, 0xff, RZ, 0xc0, !PT ;  /* 0x000000ffaaff0812 */ /* 0x000fe4000782c0ff */
[----:B------:R-:W-:Y:S02]  /*4a50*/  @P0 F2FP.F16.F32.PACK_AB R148, RZ, R148 ;  /* 0x00000094ff94023e */ /* 0x000fe400000000ff */
[----:B------:R-:W-:-:S04]  /*4a60*/  @P0 FSEL R149, R191, RZ, P1 ;  /* 0x000000ffbf950208 */ /* 0x000fc80000800000 */
[----:B------:R-:W-:-:S04]  /*4a70*/  @P0 F2FP.F16.F32.PACK_AB R149, RZ, R149 ;  /* 0x00000095ff95023e */ /* 0x000fc800000000ff */
[----:B------:R-:W-:-:S04]  /*4a80*/  @P0 PRMT R132, R149, 0x7610, R132 ;  /* 0x0000761095840816 */ /* 0x000fc80000000084 */
[----:B------:R-:W-:-:S07]  /*4a90*/  @P0 PRMT R132, R132, 0x5410, R148 ;  /* 0x0000541084840816 */ /* 0x000fce0000000094 */
.L_x_13310:
[----:B------:R-:W-:Y:S05]  /*4aa0*/  BSYNC.RECONVERGENT B1 ;  /* 0x0000000000017941 */ /* 0x000fea0003800200 */
.L_x_13293:
[----:B------:R-:W-:-:S04]  /*4ab0*/  ISETP.NE.U32.AND P1, PT, R150, RZ, PT ;  /* 0x000000ff9600720c */ /* 0x000fc80003f25070 */
[----:B------:R-:W-:-:S13]  /*4ac0*/  ISETP.NE.AND.EX P1, PT, R151, RZ, PT, P1 ;  /* 0x000000ff9700720c */ /* 0x000fda0003f25310 */
[----:B--2---:R-:W0:Y:S02]  /*4ad0*/  @P1 LDC.64 R148, c[0x0][0x478] ;  /* 0x00011e00ff941b82 */ /* 0x004e240000000a00 */
[C---:B0-----:R-:W-:Y:S01]  /*4ae0*/  @P1 IMAD.WIDE.U32 R148, R146.reuse, 0x10, R148 ;  /* 0x0000001092941825 */ /* 0x041fe200078e0094 */
[----:B------:R-:W-:-:S04]  /*4af0*/  IADD3 R146, PT, PT, R146, 0x20, RZ ;  /* 0x0000002092927810 */ /* 0x000fc80007ffe0ff */
[----:B------:R0:W-:Y:S02]  /*4b00*/  @P1 STG.E.128 desc[UR6][R148.64], R68 ;  /* 0x0000004494001986 */ /* 0x0001e4000c101d06 */
[----:B0-----:R-:W0:Y:S02]  /*4b10*/  @P0 LDC.64 R148, c[0x0][0x468] ;  /* 0x00011a00ff940b82 */ /* 0x001e240000000a00 */
[C---:B0-----:R-:W-:Y:S01]  /*4b20*/  @P0 IMAD.WIDE.U32 R148, R145.reuse, 0x10, R148 ;  /* 0x0000001091940825 */ /* 0x041fe200078e0094 */
[----:B------:R-:W-:-:S04]  /*4b30*/  IADD3 R145, PT, PT, R145, 0x20, RZ ;  /* 0x0000002091917810 */ /* 0x000fc80007ffe0ff */
[----:B------:R0:W-:Y:S03]  /*4b40*/  @P0 STG.E.128 desc[UR6][R148.64], R132 ;  /* 0x0000008494000986 */ /* 0x0001e6000c101d06 */
.L_x_13292:
[----:B------:R-:W-:Y:S05]  /*4b50*/  BSYNC.RECONVERGENT B2 ;  /* 0x0000000000027941 */ /* 0x000fea0003800200 */
.L_x_13291:
        /* <DEDUP_REMOVED lines=12> */
[----:B-----5:R-:W-:Y:S01]  /*4c20*/  HADD2.F32 R71, -RZ, R116.H0_H0 ;  /* 0x20000074ff477230 */ /* 0x020fe20000004100 */
[----:B------:R-:W-:Y:S01]  /*4c30*/  @P0 LOP3.LUT P6, RZ, R168, 0xff, RZ, 0xc0, !PT ;  /* 0x000000ffa8ff0812 */ /* 0x000fe200078cc0ff */
[----:B0-2---:R-:W-:Y:S02]  /*4c40*/  HADD2.F32 R149, -RZ, R118.H0_H0 ;  /* 0x20000076ff957230 */ /* 0x005fe40000004100 */
[----:B------:R-:W-:-:S07]  /*4c50*/  HADD2.F32 R150, -RZ, R119.H0_H0 ;  /* 0x20000077ff967230 */ /* 0x000fce0000004100 */
[-CC-:B------:R-:W-:Y:S01]  /*4c60*/  @P1 FFMA.FTZ R70, R16, R147.reuse, R144.reuse ;  /* 0x0000009310461223 */ /* 0x180fe20000010090 */
[----:B------:R-:W-:-:S03]  /*4c70*/  @P1 FFMA.FTZ R148, R18, R147, R144 ;  /* 0x0000009312941223 */ /* 0x000fc60000010090 */
[----:B------:R-:W-:-:S04]  /*4c80*/  @P1 FADD.FTZ R70, R213, -R70 ;  /* 0x80000046d5461221 */ /* 0x000fc80000010000 */
[----:B------:R-:W-:Y:S01]  /*4c90*/  @P1 FFMA.FTZ R71, R7, R70, R71 ;  /* 0x0000004607471223 */ /* 0x000fe20000010047 */
[----:B------:R-:W-:-:S03]  /*4ca0*/  HADD2.F32 R70, -RZ, R116.H1_H1 ;  /* 0x30000074ff467230 */ /* 0x000fc60000004100 */
[----:B-1----:R-:W-:-:S04]  /*4cb0*/  @P0 FMUL.FTZ R69, R71, R69 ;  /* 0x0000004547450220 */ /* 0x002fc80000410000 */
[----:B------:R-:W-:Y:S01]  /*4cc0*/  @P0 FMUL.FTZ R68, R69, R68 ;  /* 0x0000004445440220 */ /* 0x000fe20000410000 */
[----:B------:R-:W-:-:S04]  /*4cd0*/  @P1 FFMA.FTZ R69, R17, R147, R144 ;  /* 0x0000009311451223 */ /* 0x000fc80000010090 */
[----:B------:R-:W-:Y:S01]  /*4ce0*/  @P0 FSEL R68, R68, RZ, P6 ;  /* 0x000000ff44440208 */ /* 0x000fe20003000000 */
[----:B------:R-:W-:Y:S01]  /*4cf0*/  @P1 FADD.FTZ R69, R212, -R69 ;  /* 0x80000045d4451221 */ /* 0x000fe20000010000 */
[----:B------:R-:W-:Y:S02]  /*4d00*/  @P0 LOP3.LUT P6, RZ, R168, 0xff00, RZ, 0xc0, !PT ;  /* 0x0000ff00a8ff0812 */ /* 0x000fe400078cc0ff */
[----:B------:R-:W-:Y:S01]  /*4d10*/  @P0 F2FP.F16.F32.PACK_AB R68, RZ, R68 ;  /* 0x00000044ff44023e */ /* 0x000fe200000000ff */
[----:B------:R-:W-:-:S03]  /*4d20*/  @P1 FFMA.FTZ R70, R7, R69, R70 ;  /* 0x0000004507461223 */ /* 0x000fc60000010046 */
[----:B------:R-:W-:Y:S02]  /*4d30*/  @P0 PRMT R132, R68, 0x7610, R132 ;  /* 0x0000761044840816 */ /* 0x000fe40000000084 */
[----:B------:R-:W0:Y:S02]  /*4d40*/  @P0 LDC.64 R68, c[0x0][0x408] ;  /* 0x00010200ff440b82 */ /* 0x000e240000000a00 */
[----:B0-----:R-:W-:-:S04]  /*4d50*/  @P0 FMUL.FTZ R69, R70, R69 ;  /* 0x0000004546450220 */ /* 0x001fc80000410000 */
[----:B------:R-:W-:Y:S01]  /*4d60*/  @P0 FMUL.FTZ R68, R69, R68 ;  /* 0x0000004445440220 */ /* 0x000fe20000410000 */
[----:B------:R-:W-:Y:S01]  /*4d70*/  @P1 FADD.FTZ R69, R211, -R148 ;  /* 0x80000094d3451221 */ /* 0x000fe20000010000 */
[----:B------:R-:W-:-:S03]  /*4d80*/  HADD2.F32 R148, -RZ, R117.H0_H0 ;  /* 0x20000075ff947230 */ /* 0x000fc60000004100 */
[----:B------:R-:W-:Y:S02]  /*4d90*/  @P0 FSEL R68, R68, RZ, P6 ;  /* 0x000000ff44440208 */ /* 0x000fe40003000000 */
[----:B------:R-:W-:Y:S01]  /*4da0*/  @P1 FFMA.FTZ R148, R7, R69, R148 ;  /* 0x0000004507941223 */ /* 0x000fe20000010094 */
[----:B------:R-:W-:Y:S02]  /*4db0*/  @P0 LOP3.LUT P6, RZ, R168, 0xff0000, RZ, 0xc0, !PT ;  /* 0x00ff0000a8ff0812 */ /* 0x000fe400078cc0ff */
[----:B------:R-:W-:-:S04]  /*4dc0*/  @P0 F2FP.F16.F32.PACK_AB R68, RZ, R68 ;  /* 0x00000044ff44023e */ /* 0x000fc800000000ff */
[----:B------:R-:W-:Y:S02]  /*4dd0*/  @P0 PRMT R132, R132, 0x5410, R68 ;  /* 0x0000541084840816 */ /* 0x000fe40000000044 */
        /* <DEDUP_REMOVED lines=8> */
[----:B------:R-:W-:Y:S01]  /*4e60*/  @P1 FADD.FTZ R68, R210, -R69 ;  /* 0x80000045d2441221 */ /* 0x000fe20000010000 */
[----:B------:R-:W-:-:S05]  /*4e70*/  HADD2.F32 R69, -RZ, R117.H1_H1 ;  /* 0x30000075ff457230 */ /* 0x000fca0000004100 */
[----:B------:R-:W-:Y:S01]  /*4e80*/  @P1 FFMA.FTZ R69, R7, R68, R69 ;  /* 0x0000004407451223 */ /* 0x000fe20000010045 */
[----:B------:R-:W-:Y:S02]  /*4e90*/  F2FP.F16.F32.PACK_AB R68, R70, R71 ;  /* 0x000000474644723e */ /* 0x000fe400000000ff */
[----:B------:R-:W0:Y:S02]  /*4ea0*/  @P0 LDC.64 R70, c[0x0][0x408] ;  /* 0x00010200ff460b82 */ /* 0x000e240000000a00 */
[C---:B0-----:R-:W-:Y:S01]  /*4eb0*/  @P0 FMUL.FTZ R71, R69.reuse, R71 ;  /* 0x0000004745470220 */ /* 0x041fe20000410000 */
[----:B------:R-:W-:Y:S01]  /*4ec0*/  F2FP.F16.F32.PACK_AB R69, R69, R148 ;  /* 0x000000944545723e */ /* 0x000fe200000000ff */
[----:B------:R-:W-:Y:S02]  /*4ed0*/  HADD2.F32 R148, -RZ, R118.H1_H1 ;  /* 0x30000076ff947230 */ /* 0x000fe40000004100 */
        /* <DEDUP_REMOVED lines=23> */
[----:B------:R-:W-:Y:S02]  /*5050*/  @P0 F2FP.F16.F32.PACK_AB R71, RZ, R70 ;  /* 0x00000046ff47023e */ /* 0x000fe400000000ff */
[----:B------:R-:W-:Y:S02]  /*5060*/  F2FP.F16.F32.PACK_AB R70, R148, R149 ;  /* 0x000000959446723e */ /* 0x000fe400000000ff */
[----:B------:R-:W0:Y:S01]  /*5070*/  @P0 LDC.64 R148, c[0x0][0x408] ;  /* 0x00010200ff940b82 */ /* 0x000e220000000a00 */
[----:B------:R-:W-:Y:S01]  /*5080*/  @P0 PRMT R134, R134, 0x5410, R71 ;  /* 0x0000541086860816 */ /* 0x000fe20000000047 */
[----:B------:R-:W-:-:S04]  /*5090*/  @P1 FFMA.FTZ R71, R22, R147, R144 ;  /* 0x0000009316471223 */ /* 0x000fc80000010090 */
[----:B------:R-:W-:-:S04]  /*50a0*/  @P1 FADD.FTZ R71, R198, -R71 ;  /* 0x80000047c6471221 */ /* 0x000fc80000010000 */
[----:B------:R-:W-:-:S04]  /*50b0*/  @P1 FFMA.FTZ R150, R7, R71, R150 ;  /* 0x0000004707961223 */ /* 0x000fc80000010096 */
[----:B0-----:R-:W-:-:S04]  /*50c0*/  @P0 FMUL.FTZ R149, R150, R149 ;  /* 0x0000009596950220 */ /* 0x001fc80000410000 */
[----:B------:R-:W-:-:S05]  /*50d0*/  @P0 FMUL.FTZ R148, R149, R148 ;  /* 0x0000009495940220 */ /* 0x000fca0000410000 */
[----:B------:R-:W-:-:S04]  /*50e0*/  @P0 FSEL R148, R148, RZ, P6 ;  /* 0x000000ff94940208 */ /* 0x000fc80003000000 */
        /* <DEDUP_REMOVED lines=16> */
.L_x_13316:
[----:B------:R-:W-:Y:S01]  /*51f0*/  ISETP.GT.AND P1, PT, R6, RZ, PT ;  /* 0x000000ff0600720c */ /* 0x000fe20003f24270 */
[----:B-----5:R-:W-:Y:S01]  /*5200*/  HADD2.F32 R150, -RZ, R116.H0_H0 ;  /* 0x20000074ff967230 */ /* 0x020fe20000004100 */
[----:B------:R-:W-:-:S11]  /*5210*/  @P0 LOP3.LUT P6, RZ, R168, 0xff, RZ, 0xc0, !PT ;  /* 0x000000ffa8ff0812 */ /* 0x000fd600078cc0ff */
[----:B0-2---:R-:W-:-:S04]  /*5220*/  @P1 FFMA.FTZ R148, R16, R147, R144 ;  /* 0x0000009310941223 */ /* 0x005fc80000010090 */
[----:B------:R-:W-:-:S04]  /*5230*/  @P1 FADD.FTZ R148, R213, -R148 ;  /* 0x80000094d5941221 */ /* 0x000fc80000010000 */
[----:B------:R-:W-:Y:S02]  /*5240*/  @P1 FFMA.FTZ R150, R7, R148, R150 ;  /* 0x0000009407961223 */ /* 0x000fe40000010096 */
[----:B------:R-:W0:Y:S02]  /*5250*/  @P0 LDC.64 R148, c[0x0][0x408] ;  /* 0x00010200ff940b82 */ /* 0x000e240000000a00 */
[----:B0-----:R-:W-:Y:S01]  /*5260*/  @P0 FMUL.FTZ R149, R150, R149 ;  /* 0x0000009596950220 */ /* 0x001fe20000410000 */
[----:B------:R-:W-:-:S03]  /*5270*/  HADD2.F32 R150, -RZ, R116.H1_H1 ;  /* 0x30000074ff967230 */ /* 0x000fc60000004100 */
        /* <DEDUP_REMOVED lines=43> */
[----:B------:R-:W-:-:S03]  /*5530*/  HADD2.F32 R150, -RZ, R118.H1_H1 ;  /* 0x30000076ff967230 */ /* 0x000fc60000004100 */
        /* <DEDUP_REMOVED lines=38> */
.L_x_13315:
[----:B------:R-:W-:-:S04]  /*57a0*/  UISETP.NE.U32.AND UP0, UPT, UR20, URZ, UPT ;  /* 0x000000ff1400728c */ /* 0x000fc8000bf05070 */
[----:B------:R-:W-:-:S06]  /*57b0*/  UISETP.NE.AND.EX UP0, UPT, UR21, URZ, UPT, UP0 ;  /* 0x000000ff1500728c */ /* 0x000fcc000bf05300 */
[----:B------:R-:W-:-:S13]  /*57c0*/  PLOP3.LUT P2, PT, PT, PT, UP0, 0x80, 0x8 ;  /* 0x000000000008781c */ /* 0x000fda0003f4f008 */
[----:B------:R-:W-:Y:S05]  /*57d0*/  @!P2 BRA `(.L_x_13318) ;  /* 0x00000004007ca947 */ /* 0x000fea0003800000 */
[-CC-:B------:R-:W-:Y:S01]  /*57e0*/  FFMA.FTZ R70, R16, R147.reuse, R144.reuse ;  /* 0x0000009310467223 */ /* 0x180fe20000010090 */
[----:B------:R-:W1:Y:S01]  /*57f0*/  @P0 LDC.64 R68, c[0x0][0x408] ;  /* 0x00010200ff440b82 */ /* 0x000e620000000a00 */
[-C--:B0-2---:R-:W-:Y:S01]  /*5800*/  FFMA.FTZ R149, R17, R147.reuse, R144 ;  /* 0x0000009311957223 */ /* 0x085fe20000010090 */
[----:B------:R-:W-:Y:S01]  /*5810*/  ISETP.GT.AND P1, PT, R6, RZ, PT ;  /* 0x000000ff0600720c */ /* 0x000fe20003f24270 */
[----:B------:R-:W-:Y:S01]  /*5820*/  FADD.FTZ R148, R213, -R70 ;  /* 0x80000046d5947221 */ /* 0x000fe20000010000 */
[----:B-----5:R-:W-:Y:S01]  /*5830*/  @P0 LOP3.LUT P6, RZ, R168, 0xff, RZ, 0xc0, !PT ;  /* 0x000000ffa8ff0812 */ /* 0x020fe200078cc0ff */
[----:B------:R-:W-:Y:S01]  /*5840*/  FADD.FTZ R150, R212, -R149 ;  /* 0x80000095d4967221 */ /* 0x000fe20000010000 */
[-C--:B------:R-:W-:Y:S01]  /*5850*/  FFMA.FTZ R190, R18, R147.reuse, R144 ;  /* 0x0000009312be7223 */ /* 0x080fe20000010090 */
[C---:B------:R-:W-:Y:S01]  /*5860*/  FMUL.FTZ R148, R7.reuse, R148 ;  /* 0x0000009407947220 */ /* 0x040fe20000410000 */
[----:B------:R-:W0:Y:S01]  /*5870*/  @P0 LDC.64 R70, c[0x0][0x408] ;  /* 0x00010200ff460b82 */ /* 0x000e220000000a00 */
[----:B------:R-:W-:Y:S01]  /*5880*/  FMUL.FTZ R149, R7, R150 ;  /* 0x0000009607957220 */ /* 0x000fe20000410000 */
[----:B------:R-:W-:Y:S01]  /*5890*/  FADD.FTZ R190, R211, -R190 ;  /* 0x800000bed3be7221 */ /* 0x000fe20000010000 */
[----:B------:R-:W-:Y:S01]  /*58a0*/  FFMA.FTZ R151, R19, R147, R144 ;  /* 0x0000009313977223 */ /* 0x000fe20000010090 */
[----:B------:R-:W-:-:S02]  /*58b0*/  FSEL R148, R148, RZ, P1 ;  /* 0x000000ff94947208 */ /* 0x000fc40000800000 */
[----:B------:R-:W-:-:S03]  /*58c0*/  FSEL R149, R149, RZ, P1 ;  /* 0x000000ff95957208 */ /* 0x000fc60000800000 */
[----:B-1----:R-:W-:-:S04]  /*58d0*/  @P0 FMUL.FTZ R69, R148, R69 ;  /* 0x0000004594450220 */ /* 0x002fc80000410000 */
[----:B------:R-:W-:Y:S01]  /*58e0*/  @P0 FMUL.FTZ R68, R69, R68 ;  /* 0x0000004445440220 */ /* 0x000fe20000410000 */
[----:B0-----:R-:W-:-:S04]  /*58f0*/  @P0 FMUL.FTZ R71, R149, R71 ;  /* 0x0000004795470220 */ /* 0x001fc80000410000 */
[----:B------:R-:W-:Y:S01]  /*5900*/  @P0 FMUL.FTZ R71, R71, R70 ;  /* 0x0000004647470220 */ /* 0x000fe20000410000 */
[----:B------:R-:W-:Y:S02]  /*5910*/  @P0 FSEL R70, R68, RZ, P6 ;  /* 0x000000ff44460208 */ /* 0x000fe40003000000 */
[----:B------:R-:W0:Y:S01]  /*5920*/  @P0 LDC.64 R68, c[0x0][0x408] ;  /* 0x00010200ff440b82 */ /* 0x000e220000000a00 */
[C---:B------:R-:W-:Y:S02]  /*5930*/  @P0 LOP3.LUT P6, RZ, R168.reuse, 0xff00, RZ, 0xc0, !PT ;  /* 0x0000ff00a8ff0812 */ /* 0x040fe400078cc0ff */
[----:B------:R-:W-:Y:S02]  /*5940*/  @P0 F2FP.F16.F32.PACK_AB R70, RZ, R70 ;  /* 0x00000046ff46023e */ /* 0x000fe400000000ff */
[----:B------:R-:W-:Y:S01]  /*5950*/  @P0 FSEL R150, R71, RZ, P6 ;  /* 0x000000ff47960208 */ /* 0x000fe20003000000 */
[----:B------:R-:W-:Y:S01]  /*5960*/  FMUL.FTZ R71, R7, R190 ;  /* 0x000000be07477220 */ /* 0x000fe20000410000 */
[----:B------:R-:W-:-:S02]  /*5970*/  @P0 LOP3.LUT P6, RZ, R168, 0xff0000, RZ, 0xc0, !PT ;  /* 0x00ff0000a8ff0812 */ /* 0x000fc400078cc0ff */
[----:B------:R-:W-:Y:S02]  /*5980*/  @P0 F2FP.F16.F32.PACK_AB R150, RZ, R150 ;  /* 0x00000096ff96023e */ /* 0x000fe400000000ff */
[----:B------:R-:W-:Y:S02]  /*5990*/  FSEL R71, R71, RZ, P1 ;  /* 0x000000ff47477208 */ /* 0x000fe40000800000 */
[----:B------:R-:W-:-:S04]  /*59a0*/  @P0 PRMT R132, R70, 0x7610, R132 ;  /* 0x0000761046840816 */ /* 0x000fc80000000084 */
[----:B------:R-:W-:Y:S01]  /*59b0*/  @P0 PRMT R132, R132, 0x5410, R150 ;  /* 0x0000541084840816 */ /* 0x000fe20000000096 */
[----:B------:R-:W-:Y:S01]  /*59c0*/  FADD.FTZ R150, R210, -R151 ;  /* 0x80000097d2967221 */ /* 0x000fe20000010000 */
[----:B------:R-:W-:-:S03]  /*59d0*/  FFMA.FTZ R151, R20, R147, R144 ;  /* 0x0000009314977223 */ /* 0x000fc60000010090 */
[----:B------:R-:W-:Y:S01]  /*59e0*/  FMUL.FTZ R150, R7, R150 ;  /* 0x0000009607967220 */ /* 0x000fe20000410000 */
[----:B------:R-:W-:Y:S01]  /*59f0*/  FADD.FTZ R70, R200, -R151 ;  /* 0x80000097c8467221 */ /* 0x000fe20000010000 */
[----:B0-----:R-:W-:Y:S01]  /*5a00*/  @P0 FMUL.FTZ R69, R71, R69 ;  /* 0x0000004547450220 */ /* 0x001fe20000410000 */
[----:B------:R-:W-:Y:S02]  /*5a10*/  FFMA.FTZ R151, R21, R147, R144 ;  /* 0x0000009315977223 */ /* 0x000fe40000010090 */
[----:B------:R-:W-:Y:S01]  /*5a20*/  FSEL R150, R150, RZ, P1 ;  /* 0x000000ff96967208 */ /* 0x000fe20000800000 */
[----:B------:R-:W-:Y:S01]  /*5a30*/  @P0 FMUL.FTZ R68, R69, R68 ;  /* 0x0000004445440220 */ /* 0x000fe20000410000 */
[----:B------:R-:W-:Y:S01]  /*5a40*/  FMUL.FTZ R70, R7, R70 ;  /* 0x0000004607467220 */ /* 0x000fe20000410000 */
[----:B------:R-:W-:-:S03]  /*5a50*/  FADD.FTZ R151, R199, -R151 ;  /* 0x80000097c7977221 */ /* 0x000fc60000010000 */
[----:B------:R-:W-:Y:S01]  /*5a60*/  @P0 FSEL R68, R68, RZ, P6 ;  /* 0x000000ff44440208 */ /* 0x000fe20003000000 */
[----:B------:R-:W-:Y:S01]  /*5a70*/  FMUL.FTZ R151, R7, R151 ;  /* 0x0000009707977220 */ /* 0x000fe20000410000 */
[----:B------:R-:W-:Y:S02]  /*5a80*/  @P0 LOP3.LUT P6, RZ, R168, 0xff000000, RZ, 0xc0, !PT ;  /* 0xff000000a8ff0812 */ /* 0x000fe400078cc0ff */
[----:B------:R-:W-:Y:S02]  /*5a90*/  @P0 F2FP.F16.F32.PACK_AB R68, RZ, R68 ;  /* 0x00000044ff44023e */ /* 0x000fe400000000ff */
[----:B------:R-:W-:Y:S02]  /*5aa0*/  FSEL R70, R70, RZ, P1 ;  /* 0x000000ff46467208 */ /* 0x000fe40000800000 */
        /* <DEDUP_REMOVED lines=37> */
[----:B------:R-:W-:Y:S01]  /*5d00*/  FMUL.FTZ R150, R7, R68 ;  /* 0x0000004407967220 */ /* 0x000fe20000410000 */
[----:B------:R-:W-:-:S04]  /*5d10*/  F2FP.F16.F32.PACK_AB R68, R149, R148 ;  /* 0x000000949544723e */ /* 0x000fc800000000ff */
[----:B------:R-:W-:-:S04]  /*5d20*/  FSEL R150, R150, RZ, P1 ;  /* 0x000000ff96967208 */ /* 0x000fc80000800000 */
        /* <DEDUP_REMOVED lines=10> */
.L_x_13318:
        /* <DEDUP_REMOVED lines=13> */
.L_x_13320:
[----:B------:R-:W-:Y:S05]  /*5ea0*/  BSYNC.RECONVERGENT B3 ;  /* 0x0000000000037941 */ /* 0x000fea0003800200 */
.L_x_13319:
        /* <DEDUP_REMOVED lines=13> */
.L_x_13322:
[----:B------:R-:W-:Y:S05]  /*5f80*/  BSYNC.RECONVERGENT B3 ;  /* 0x0000000000037941 */ /* 0x000fea0003800200 */
.L_x_13321:
        /* <DEDUP_REMOVED lines=13> */
.L_x_13324:
[----:B------:R-:W-:Y:S05]  /*6060*/  BSYNC.RECONVERGENT B3 ;  /* 0x0000000000037941 */ /* 0x000fea0003800200 */
.L_x_13323:
        /* <DEDUP_REMOVED lines=13> */
.L_x_13326:
[----:B------:R-:W-:Y:S05]  /*6140*/  BSYNC.RECONVERGENT B3 ;  /* 0x0000000000037941 */ /* 0x000fea0003800200 */
.L_x_13325:
        /* <DEDUP_REMOVED lines=13> */
.L_x_13328:
[----:B------:R-:W-:Y:S05]  /*6220*/  BSYNC.RECONVERGENT B3 ;  /* 0x0000000000037941 */ /* 0x000fea0003800200 */
.L_x_13327:
        /* <DEDUP_REMOVED lines=13> */
.L_x_13330:
[----:B------:R-:W-:Y:S05]  /*6300*/  BSYNC.RECONVERGENT B3 ;  /* 0x0000000000037941 */ /* 0x000fea0003800200 */
.L_x_13329:
        /* <DEDUP_REMOVED lines=13> */
.L_x_13332:
[----:B------:R-:W-:Y:S05]  /*63e0*/  BSYNC.RECONVERGENT B3 ;  /* 0x0000000000037941 */ /* 0x000fea0003800200 */
.L_x_13331:
        /* <DEDUP_REMOVED lines=13> */
.L_x_13317:
[----:B------:R-:W-:Y:S05]  /*64c0*/  BSYNC.RECONVERGENT B1 ;  /* 0x0000000000017941 */ /* 0x000fea0003800200 */
.L_x_13314:
        /* <DEDUP_REMOVED lines=8> */
.L_x_13313:
[----:B------:R-:W-:Y:S05]  /*6550*/  BSYNC.RECONVERGENT B2 ;  /* 0x0000000000027941 */ /* 0x000fea0003800200 */
.L_x_13312:
        /* <DEDUP_REMOVED lines=12> */
[----:B-----5:R-:W-:Y:S01]  /*6620*/  HADD2.F32 R71, -RZ, R120.H0_H0 ;  /* 0x20000078ff477230 */ /* 0x020fe20000004100 */
[----:B------:R-:W-:Y:S01]  /*6630*/  @P0 LOP3.LUT P3, RZ, R166, 0xff, RZ, 0xc0, !PT ;  /* 0x000000ffa6ff0812 */ /* 0x000fe2000786c0ff */
[----:B012---:R-:W-:Y:S02]  /*6640*/  HADD2.F32 R149, -RZ, R122.H0_H0 ;  /* 0x2000007aff957230 */ /* 0x007fe40000004100 */
[----:B------:R-:W-:-:S07]  /*6650*/  HADD2.F32 R150, -RZ, R123.H0_H0 ;  /* 0x2000007bff967230 */ /* 0x000fce0000004100 */
[-CC-:B------:R-:W-:Y:S01]  /*6660*/  @P1 FFMA.FTZ R70, R154, R147.reuse, R144.reuse ;  /* 0x000000939a461223 */ /* 0x180fe20000010090 */
[----:B------:R-:W-:-:S03]  /*6670*/  @P1 FFMA.FTZ R148, R156, R147, R144 ;  /* 0x000000939c941223 */ /* 0x000fc60000010090 */
[----:B------:R-:W-:-:S04]  /*6680*/  @P1 FADD.FTZ R70, R207, -R70 ;  /* 0x80000046cf461221 */ /* 0x000fc80000010000 */
[----:B------:R-:W-:Y:S01]  /*6690*/  @P1 FFMA.FTZ R71, R7, R70, R71 ;  /* 0x0000004607471223 */ /* 0x000fe20000010047 */
[----:B------:R-:W-:-:S03]  /*66a0*/  HADD2.F32 R70, -RZ, R120.H1_H1 ;  /* 0x30000078ff467230 */ /* 0x000fc60000004100 */
[----:B---3--:R-:W-:-:S04]  /*66b0*/  @P0 FMUL.FTZ R69, R71, R69 ;  /* 0x0000004547450220 */ /* 0x008fc80000410000 */
        /* <DEDUP_REMOVED lines=55> */
[----:B------:R-:W-:Y:S02]  /*6a30*/  @P0 FSEL R70, R70, RZ, P3 ;  /* 0x000000ff46460208 */ /* 0x000fe40001800000 */
[----:B------:R-:W-:Y:S02]  /*6a40*/  @P0 LOP3.LUT P3, RZ, R167, 0xff0000, RZ, 0xc0, !PT ;  /* 0x00ff0000a7ff0812 */ /* 0x000fe4000786c0ff */
[----:B------:R-:W-:Y:S02]  /*6a50*/  @P0 F2FP.F16.F32.PACK_AB R71, RZ, R70 ;  /* 0x00000046ff47023e */ /* 0x000fe400000000ff */
[----:B------:R-:W-:Y:S01]  /*6a60*/  F2FP.F16.F32.PACK_AB R70, R148, R149 ;  /* 0x000000959446723e */ /* 0x000fe200000000ff */
[-CC-:B------:R-:W-:Y:S01]  /*6a70*/  @P1 FFMA.FTZ R148, R160, R147.reuse, R144.reuse ;  /* 0x00000093a0941223 */ /* 0x180fe20000010090 */
[----:B------:R-:W-:Y:S01]  /*6a80*/  @P0 PRMT R134, R134, 0x5410, R71 ;  /* 0x0000541086860816 */ /* 0x000fe20000000047 */
[----:B------:R-:W-:Y:S02]  /*6a90*/  @P1 FFMA.FTZ R71, R161, R147, R144 ;  /* 0x00000093a1471223 */ /* 0x000fe40000010090 */
[----:B------:R-:W-:-:S02]  /*6aa0*/  @P1 FADD.FTZ R148, R189, -R148 ;  /* 0x80000094bd941221 */ /* 0x000fc40000010000 */
[----:B------:R-:W-:Y:S02]  /*6ab0*/  @P1 FADD.FTZ R71, R162, -R71 ;  /* 0x80000047a2471221 */ /* 0x000fe40000010000 */
[----:B------:R-:W-:Y:S02]  /*6ac0*/  @P1 FFMA.FTZ R150, R7, R148, R150 ;  /* 0x0000009407961223 */ /* 0x000fe40000010096 */
[----:B------:R-:W0:Y:S02]  /*6ad0*/  @P0 LDC.64 R148, c[0x0][0x408] ;  /* 0x00010200ff940b82 */ /* 0x000e240000000a00 */
[----:B0-----:R-:W-:-:S04]  /*6ae0*/  @P0 FMUL.FTZ R149, R150, R149 ;  /* 0x0000009596950220 */ /* 0x001fc80000410000 */
[----:B------:R-:W-:-:S05]  /*6af0*/  @P0 FMUL.FTZ R148, R149, R148 ;  /* 0x0000009495940220 */ /* 0x000fca0000410000 */
[----:B------:R-:W-:-:S04]  /*6b00*/  @P0 FSEL R148, R148, RZ, P3 ;  /* 0x000000ff94940208 */ /* 0x000fc80001800000 */
[----:B------:R-:W-:-:S04]  /*6b10*/  @P0 F2FP.F16.F32.PACK_AB R148, RZ, R148 ;  /* 0x00000094ff94023e */ /* 0x000fc800000000ff */
[----:B------:R-:W-:Y:S01]  /*6b20*/  @P0 PRMT R135, R148, 0x7610, R135 ;  /* 0x0000761094870816 */ /* 0x000fe20000000087 */
        /* <DEDUP_REMOVED lines=12> */
.L_x_13337:
[----:B------:R-:W-:Y:S01]  /*6bf0*/  ISETP.GT.AND P1, PT, R6, RZ, PT ;  /* 0x000000ff0600720c */ /* 0x000fe20003f24270 */
[----:B-----5:R-:W-:Y:S01]  /*6c00*/  HADD2.F32 R150, -RZ, R120.H0_H0 ;  /* 0x20000078ff967230 */ /* 0x020fe20000004100 */
[----:B------:R-:W-:-:S11]  /*6c10*/  @P0 LOP3.LUT P3, RZ, R166, 0xff, RZ, 0xc0, !PT ;  /* 0x000000ffa6ff0812 */ /* 0x000fd6000786c0ff */
[----:B012---:R-:W-:-:S04]  /*6c20*/  @P1 FFMA.FTZ R148, R154, R147, R144 ;  /* 0x000000939a941223 */ /* 0x007fc80000010090 */
        /* <DEDUP_REMOVED lines=87> */
.L_x_13336:
        /* <DEDUP_REMOVED lines=8> */
[-C--:B------:R-:W-:Y:S01]  /*7220*/  FFMA.FTZ R190, R156, R147.reuse, R144 ;  /* 0x000000939cbe7223 */ /* 0x080fe20000010090 */
[----:B------:R-:W-:Y:S01]  /*7230*/  FADD.FTZ R148, R207, -R148 ;  /* 0x80000094cf947221 */ /* 0x000fe20000010000 */
[----:B------:R-:W-:Y:S01]  /*7240*/  FADD.FTZ R150, R196, -R149 ;  /* 0x80000095c4967221 */ /* 0x000fe20000010000 */
[C---:B-----5:R-:W-:Y:S01]  /*7250*/  @P0 LOP3.LUT P3, RZ, R166.reuse, 0xff, RZ, 0xc0, !PT ;  /* 0x000000ffa6ff0812 */ /* 0x060fe2000786c0ff */
[----:B------:R-:W0:Y:S01]  /*7260*/  @P0 LDC.64 R70, c[0x0][0x408] ;  /* 0x00010200ff460b82 */ /* 0x000e220000000a00 */
[C---:B------:R-:W-:Y:S01]  /*7270*/  FMUL.FTZ R148, R7.reuse, R148 ;  /* 0x0000009407947220 */ /* 0x040fe20000410000 */
[----:B------:R-:W-:Y:S01]  /*7280*/  FMUL.FTZ R149, R7, R150 ;  /* 0x0000009607957220 */ /* 0x000fe20000410000 */
[----:B------:R-:W-:Y:S01]  /*7290*/  @P0 LOP3.LUT P6, RZ, R166, 0xff00, RZ, 0xc0, !PT ;  /* 0x0000ff00a6ff0812 */ /* 0x000fe200078cc0ff */
[----:B------:R-:W-:Y:S01]  /*72a0*/  FADD.FTZ R190, R195, -R190 ;  /* 0x800000bec3be7221 */ /* 0x000fe20000010000 */
[----:B------:R-:W-:Y:S01]  /*72b0*/  FFMA.FTZ R151, R157, R147, R144 ;  /* 0x000000939d977223 */ /* 0x000fe20000010090 */
[----:B------:R-:W-:-:S02]  /*72c0*/  FSEL R148, R148, RZ, P1 ;  /* 0x000000ff94947208 */ /* 0x000fc40000800000 */
[----:B------:R-:W-:-:S03]  /*72d0*/  FSEL R149, R149, RZ, P1 ;  /* 0x000000ff95957208 */ /* 0x000fc60000800000 */
        /* <DEDUP_REMOVED lines=9> */
[----:B------:R-:W-:Y:S02]  /*7370*/  @P0 F2FP.F16.F32.PACK_AB R70, RZ, R70 ;  /* 0x00000046ff46023e */ /* 0x000fe400000000ff */
[----:B------:R-:W-:-:S02]  /*7380*/  @P0 F2FP.F16.F32.PACK_AB R150, RZ, R150 ;  /* 0x00000096ff96023e */ /* 0x000fc400000000ff */
[----:B------:R-:W-:Y:S02]  /*7390*/  FSEL R71, R71, RZ, P1 ;  /* 0x000000ff47477208 */ /* 0x000fe40000800000 */
[----:B------:R-:W-:Y:S01]  /*73a0*/  @P0 PRMT R132, R70, 0x7610, R132 ;  /* 0x0000761046840816 */ /* 0x000fe20000000084 */
[----:B------:R-:W-:-:S03]  /*73b0*/  FFMA.FTZ R70, R158, R147, R144 ;  /* 0x000000939e467223 */ /* 0x000fc60000010090 */
[----:B------:R-:W-:Y:S01]  /*73c0*/  @P0 PRMT R132, R132, 0x5410, R150 ;  /* 0x0000541084840816 */ /* 0x000fe20000000096 */
[----:B------:R-:W-:Y:S01]  /*73d0*/  FADD.FTZ R150, R194, -R151 ;  /* 0x80000097c2967221 */ /* 0x000fe20000010000 */
[----:B------:R-:W-:Y:S01]  /*73e0*/  FADD.FTZ R70, R193, -R70 ;  /* 0x80000046c1467221 */ /* 0x000fe20000010000 */
[----:B------:R-:W-:Y:S02]  /*73f0*/  FFMA.FTZ R151, R159, R147, R144 ;  /* 0x000000939f977223 */ /* 0x000fe40000010090 */
[C---:B------:R-:W-:Y:S01]  /*7400*/  FMUL.FTZ R150, R7.reuse, R150 ;  /* 0x0000009607967220 */ /* 0x040fe20000410000 */
[----:B------:R-:W-:Y:S01]  /*7410*/  FMUL.FTZ R70, R7, R70 ;  /* 0x0000004607467220 */ /* 0x000fe20000410000 */
[----:B------:R-:W-:Y:S01]  /*7420*/  FADD.FTZ R151, R192, -R151 ;  /* 0x80000097c0977221 */ /* 0x000fe20000010000 */
[----:B0-----:R-:W-:Y:S02]  /*7430*/  @P0 FMUL.FTZ R69, R71, R69 ;  /* 0x0000004547450220 */ /* 0x001fe40000410000 */
[----:B------:R-:W-:Y:S01]  /*7440*/  FSEL R150, R150, RZ, P1 ;  /* 0x000000ff96967208 */ /* 0x000fe20000800000 */
[----:B------:R-:W-:Y:S01]  /*7450*/  FMUL.FTZ R151, R7, R151 ;  /* 0x0000009707977220 */ /* 0x000fe20000410000 */
[----:B------:R-:W-:Y:S01]  /*7460*/  FSEL R70, R70, RZ, P1 ;  /* 0x000000ff46467208 */ /* 0x000fe20000800000 */
[----:B------:R-:W-:-:S03]  /*7470*/  @P0 FMUL.FTZ R68, R69, R68 ;  /* 0x0000004445440220 */ /* 0x000fc60000410000 */
        /* <DEDUP_REMOVED lines=34> */
[----:B------:R-:W-:Y:S01]  /*76a0*/  F2FP.F16.F32.PACK_AB R69, R150, R71 ;  /* 0x000000479645723e */ /* 0x000fe200000000ff */
[----:B------:R-:W-:-:S03]  /*76b0*/  FFMA.FTZ R71, R161, R147, R144 ;  /* 0x00000093a1477223 */ /* 0x000fc60000010090 */
[----:B------:R-:W-:Y:S01]  /*76c0*/  @P0 FSEL R68, R68, RZ, P3 ;  /* 0x000000ff44440208 */ /* 0x000fe20001800000 */
[----:B------:R-:W-:-:S03]  /*76d0*/  FADD.FTZ R150, R162, -R71 ;  /* 0x80000047a2967221 */ /* 0x000fc60000010000 */
[----:B------:R-:W-:Y:S01]  /*76e0*/  @P0 F2FP.F16.F32.PACK_AB R68, RZ, R68 ;  /* 0x00000044ff44023e */ /* 0x000fe200000000ff */
[----:B------:R-:W-:-:S03]  /*76f0*/  FMUL.FTZ R150, R7, R150 ;  /* 0x0000009607967220 */ /* 0x000fc60000410000 */
[----:B------:R-:W-:Y:S02]  /*7700*/  @P0 PRMT R135, R68, 0x7610, R135 ;  /* 0x0000761044870816 */ /* 0x000fe40000000087 */
        /* <DEDUP_REMOVED lines=12> */
.L_x_13339:
        /* <DEDUP_REMOVED lines=13> */
.L_x_13341:
[----:B------:R-:W-:Y:S05]  /*78a0*/  BSYNC.RECONVERGENT B3 ;  /* 0x0000000000037941 */ /* 0x000fea0003800200 */
.L_x_13340:
        /* <DEDUP_REMOVED lines=13> */
.L_x_13343:
[----:B------:R-:W-:Y:S05]  /*7980*/  BSYNC.RECONVERGENT B3 ;  /* 0x0000000000037941 */ /* 0x000fea0003800200 */
.L_x_13342:
        /* <DEDUP_REMOVED lines=13> */
.L_x_13345:
[----:B------:R-:W-:Y:S05]  /*7a60*/  BSYNC.RECONVERGENT B3 ;  /* 0x0000000000037941 */ /* 0x000fea0003800200 */
.L_x_13344:
        /* <DEDUP_REMOVED lines=13> */
.L_x_13347:
[----:B------:R-:W-:Y:S05]  /*7b40*/  BSYNC.RECONVERGENT B3 ;  /* 0x0000000000037941 */ /* 0x000fea0003800200 */
.L_x_13346:
        /* <DEDUP_REMOVED lines=13> */
.L_x_13349:
[----:B------:R-:W-:Y:S05]  /*7c20*/  BSYNC.RECONVERGENT B3 ;  /* 0x0000000000037941 */ /* 0x000fea0003800200 */
.L_x_13348:
        /* <DEDUP_REMOVED lines=13> */
.L_x_13351:
[----:B------:R-:W-:Y:S05]  /*7d00*/  BSYNC.RECONVERGENT B3 ;  /* 0x0000000000037941 */ /* 0x000fea0003800200 */
.L_x_13350:
        /* <DEDUP_REMOVED lines=13> */
.L_x_13353:
[----:B------:R-:W-:Y:S05]  /*7de0*/  BSYNC.RECONVERGENT B3 ;  /* 0x0000000000037941 */ /* 0x000fea0003800200 */
.L_x_13352:
        /* <DEDUP_REMOVED lines=13> */
.L_x_13338:
[----:B------:R-:W-:Y:S05]  /*7ec0*/  BSYNC.RECONVERGENT B1 ;  /* 0x0000000000017941 */ /* 0x000fea0003800200 */
.L_x_13335:
        /* <DEDUP_REMOVED lines=8> */
.L_x_13334:
[----:B------:R-:W-:Y:S05]  /*7f50*/  BSYNC.RECONVERGENT B2 ;  /* 0x0000000000027941 */ /* 0x000fea0003800200 */
.L_x_13333:
        /* <DEDUP_REMOVED lines=12> */
[----:B-----5:R-:W-:Y:S01]  /*8020*/  @P0 LOP3.LUT P3, RZ, R164, 0xff, RZ, 0xc0, !PT ;  /* 0x000000ffa4ff0812 */ /* 0x020fe2000786c0ff */
[----:B0123--:R-:W-:Y:S02]  /*8030*/  HADD2.F32 R148, -RZ, R125.H0_H0 ;  /* 0x2000007dff947230 */ /* 0x00ffe40000004100 */
[----:B------:R-:W-:Y:S02]  /*8040*/  HADD2.F32 R149, -RZ, R126.H0_H0 ;  /* 0x2000007eff957230 */ /* 0x000fe40000004100 */
[----:B------:R-:W-:-:S06]  /*8050*/  HADD2.F32 R150, -RZ, R127.H0_H0 ;  /* 0x2000007fff967230 */ /* 0x000fcc0000004100 */
[----:B------:R-:W-:-:S04]  /*8060*/  @P1 FFMA.FTZ R71, R24, R147, R144 ;  /* 0x0000009318471223 */ /* 0x000fc80000010090 */
[----:B------:R-:W-:Y:S01]  /*8070*/  @P1 FADD.FTZ R70, R26, -R71 ;  /* 0x800000471a461221 */ /* 0x000fe20000010000 */
[----:B------:R-:W-:-:S05]  /*8080*/  HADD2.F32 R71, -RZ, R124.H0_H0 ;  /* 0x2000007cff477230 */ /* 0x000fca0000004100 */
[----:B------:R-:W-:Y:S01]  /*8090*/  @P1 FFMA.FTZ R71, R7, R70, R71 ;  /* 0x0000004607471223 */ /* 0x000fe20000010047 */
[----:B------:R-:W-:-:S03]  /*80a0*/  HADD2.F32 R70, -RZ, R124.H1_H1 ;  /* 0x3000007cff467230 */ /* 0x000fc60000004100 */
[----:B----4-:R-:W-:-:S04]  /*80b0*/  @P0 FMUL.FTZ R69, R71, R69 ;  /* 0x0000004547450220 */ /* 0x010fc80000410000 */
        /* <DEDUP_REMOVED lines=58> */
[----:B------:R-:W-:Y:S01]  /*8460*/  F2FP.F16.F32.PACK_AB R70, R148, R149 ;  /* 0x000000959446723e */ /* 0x000fe200000000ff */
[----:B------:R-:W-:Y:S01]  /*8470*/  @P1 FFMA.FTZ R148, R152, R147, R144 ;  /* 0x0000009398941223 */ /* 0x000fe20000010090 */
[----:B------:R-:W-:-:S03]  /*8480*/  @P0 PRMT R134, R134, 0x5410, R71 ;  /* 0x0000541086860816 */ /* 0x000fc60000000047 */
        /* <DEDUP_REMOVED lines=22> */
.L_x_13358:
[----:B------:R-:W-:Y:S01]  /*85f0*/  ISETP.GT.AND P1, PT, R6, RZ, PT ;  /* 0x000000ff0600720c */ /* 0x000fe20003f24270 */
[----:B-----5:R-:W-:Y:S01]  /*8600*/  HADD2.F32 R150, -RZ, R124.H0_H0 ;  /* 0x2000007cff967230 */ /* 0x020fe20000004100 */
[----:B------:R-:W-:-:S11]  /*8610*/  @P0 LOP3.LUT P3, RZ, R164, 0xff, RZ, 0xc0, !PT ;  /* 0x000000ffa4ff0812 */ /* 0x000fd6000786c0ff */
[----:B0123--:R-:W-:-:S04]  /*8620*/  @P1 FFMA.FTZ R149, R24, R147, R144 ;  /* 0x0000009318951223 */ /* 0x00ffc80000010090 */
        /* <DEDUP_REMOVED lines=87> */
.L_x_13357:
[----:B------:R-:W-:-:S04]  /*8ba0*/  UISETP.NE.U32.AND UP0, UPT, UR20, URZ, UPT ;  /* 0x000000ff1400728c */ /* 0x000fc8000bf05070 */
[----:B------:R-:W-:-:S06]  /*8bb0*/  UISETP.NE.AND.EX UP0, UPT, UR21, URZ, UPT, UP0 ;  /* 0x000000ff1500728c */ /* 0x000fcc000bf05300 */
[----:B------:R-:W-:-:S13]  /*8bc0*/  PLOP3.LUT P2, PT, PT, PT, UP0, 0x80, 0x8 ;  /* 0x000000000008781c */ /* 0x000fda0003f4f008 */
[----:B------:R-:W-:Y:S05]  /*8bd0*/  @!P2 BRA `(.L_x_13360) ;  /* 0x00000004007ca947 */ /* 0x000fea0003800000 */
[----:B------:R-:W4:Y:S01]  /*8be0*/  @P0 LDC.64 R68, c[0x0][0x408] ;  /* 0x00010200ff440b82 */ /* 0x000f220000000a00 */
[-CC-:B0123--:R-:W-:Y:S01]  /*8bf0*/  FFMA.FTZ R149, R24, R147.reuse, R144.reuse ;  /* 0x0000009318957223 */ /* 0x18ffe20000010090 */
[-CC-:B------:R-:W-:Y:S01]  /*8c00*/  FFMA.FTZ R151, R25, R147.reuse, R144.reuse ;  /* 0x0000009319977223 */ /* 0x180fe20000010090 */
[----:B------:R-:W-:Y:S02]  /*8c10*/  ISETP.GT.AND P1, PT, R6, RZ, PT ;  /* 0x000000ff0600720c */ /* 0x000fe40003f24270 */
[----:B------:R-:W-:Y:S01]  /*8c20*/  FADD.FTZ R148, R26, -R149 ;  /* 0x800000951a947221 */ /* 0x000fe20000010000 */
[----:B------:R-:W-:Y:S01]  /*8c30*/  FADD.FTZ R150, R28, -R151 ;  /* 0x800000971c967221 */ /* 0x000fe20000010000 */
[C---:B-----5:R-:W-:Y:S01]  /*8c40*/  @P0 LOP3.LUT P3, RZ, R164.reuse, 0xff, RZ, 0xc0, !PT ;  /* 0x000000ffa4ff0812 */ /* 0x060fe2000786c0ff */
[----:B------:R-:W0:Y:S01]  /*8c50*/  @P0 LDC.64 R70, c[0x0][0x408] ;  /* 0x00010200ff460b82 */ /* 0x000e220000000a00 */
[C---:B------:R-:W-:Y:S01]  /*8c60*/  FMUL.FTZ R148, R7.reuse, R148 ;  /* 0x0000009407947220 */ /* 0x040fe20000410000 */
[----:B------:R-:W-:Y:S01]  /*8c70*/  FMUL.FTZ R149, R7, R150 ;  /* 0x0000009607957220 */ /* 0x000fe20000410000 */
[----:B------:R-:W-:Y:S01]  /*8c80*/  @P0 LOP3.LUT P4, RZ, R164, 0xff00, RZ, 0xc0, !PT ;  /* 0x0000ff00a4ff0812 */ /* 0x000fe2000788c0ff */
[----:B------:R-:W-:-:S02]  /*8c90*/  FFMA.FTZ R151, R29, R147, R144 ;  /* 0x000000931d977223 */ /* 0x000fc40000010090 */
[----:B------:R-:W-:Y:S02]  /*8ca0*/  FSEL R148, R148, RZ, P1 ;  /* 0x000000ff94947208 */ /* 0x000fe40000800000 */
[----:B------:R-:W-:-:S03]  /*8cb0*/  FSEL R149, R149, RZ, P1 ;  /* 0x000000ff95957208 */ /* 0x000fc60000800000 */
        /* <DEDUP_REMOVED lines=8> */
[-C--:B------:R-:W-:Y:S01]  /*8d40*/  FFMA.FTZ R71, R27, R147.reuse, R144 ;  /* 0x000000931b477223 */ /* 0x080fe20000010090 */
[----:B------:R-:W-:Y:S02]  /*8d50*/  @P0 F2FP.F16.F32.PACK_AB R70, RZ, R70 ;  /* 0x00000046ff46023e */ /* 0x000fe400000000ff */
[----:B------:R-:W-:Y:S01]  /*8d60*/  @P0 F2FP.F16.F32.PACK_AB R150, RZ, R150 ;  /* 0x00000096ff96023e */ /* 0x000fe200000000ff */
        /* <DEDUP_REMOVED lines=11> */
[----:B------:R-:W-:-:S03]  /*8e20*/  FADD.FTZ R151, R35, -R151 ;  /* 0x8000009723977221 */ /* 0x000fc60000010000 */
[----:B------:R-:W-:Y:S01]  /*8e30*/  FSEL R150, R150, RZ, P1 ;  /* 0x000000ff96967208 */ /* 0x000fe20000800000 */
[----:B0-----:R-:W-:Y:S01]  /*8e40*/  @P0 FMUL.FTZ R69, R71, R69 ;  /* 0x0000004547450220 */ /* 0x001fe20000410000 */
[----:B------:R-:W-:Y:S01]  /*8e50*/  FSEL R70, R70, RZ, P1 ;  /* 0x000000ff46467208 */ /* 0x000fe20000800000 */
[----:B------:R-:W-:Y:S02]  /*8e60*/  FMUL.FTZ R151, R7, R151 ;  /* 0x0000009707977220 */ /* 0x000fe40000410000 */
        /* <DEDUP_REMOVED lines=54> */
.L_x_13360:
        /* <DEDUP_REMOVED lines=13> */
.L_x_13362:
[----:B------:R-:W-:Y:S05]  /*92a0*/  BSYNC.RECONVERGENT B3 ;  /* 0x0000000000037941 */ /* 0x000fea0003800200 */
.L_x_13361:
        /* <DEDUP_REMOVED lines=13> */
.L_x_13364:
[----:B------:R-:W-:Y:S05]  /*9380*/  BSYNC.RECONVERGENT B3 ;  /* 0x0000000000037941 */ /* 0x000fea0003800200 */
.L_x_13363:
        /* <DEDUP_REMOVED lines=13> */
.L_x_13366:
[----:B------:R-:W-:Y:S05]  /*9460*/  BSYNC.RECONVERGENT B3 ;  /* 0x0000000000037941 */ /* 0x000fea0003800200 */
.L_x_13365:
        /* <DEDUP_REMOVED lines=13> */
.L_x_13368:
[----:B------:R-:W-:Y:S05]  /*9540*/  BSYNC.RECONVERGENT B3 ;  /* 0x0000000000037941 */ /* 0x000fea0003800200 */
.L_x_13367:
        /* <DEDUP_REMOVED lines=13> */
.L_x_13370:
[----:B------:R-:W-:Y:S05]  /*9620*/  BSYNC.RECONVERGENT B3 ;  /* 0x0000000000037941 */ /* 0x000fea0003800200 */
.L_x_13369:
        /* <DEDUP_REMOVED lines=13> */
.L_x_13372:
[----:B------:R-:W-:Y:S05]  /*9700*/  BSYNC.RECONVERGENT B3 ;  /* 0x0000000000037941 */ /* 0x000fea0003800200 */
.L_x_13371:
        /* <DEDUP_REMOVED lines=13> */
.L_x_13374:
[----:B------:R-:W-:Y:S05]  /*97e0*/  BSYNC.RECONVERGENT B3 ;  /* 0x0000000000037941 */ /* 0x000fea0003800200 */
.L_x_13373:
        /* <DEDUP_REMOVED lines=13> */
.L_x_13359:
[----:B------:R-:W-:Y:S05]  /*98c0*/  BSYNC.RECONVERGENT B1 ;  /* 0x0000000000017941 */ /* 0x000fea0003800200 */
.L_x_13356:
        /* <DEDUP_REMOVED lines=8> */
.L_x_13355:
[----:B------:R-:W-:Y:S05]  /*9950*/  BSYNC.RECONVERGENT B2 ;  /* 0x0000000000027941 */ /* 0x000fea0003800200 */
.L_x_13354:
        /* <DEDUP_REMOVED lines=12> */
[C---:B-----5:R-:W-:Y:S01]  /*9a20*/  @P0 LOP3.LUT P3, RZ, R172.reuse, 0xff, RZ, 0xc0, !PT ;  /* 0x000000ffacff0812 */ /* 0x060fe2000786c0ff */
[--C-:B01234-:R-:W-:Y:S01]  /*9a30*/  HADD2.F32 R148, -RZ, R129.reuse.H0_H0 ;  /* 0x20000081ff947230 */ /* 0x11ffe20000004100 */
[----:B------:R-:W-:Y:S01]  /*9a40*/  @P0 LOP3.LUT P4, RZ, R172, 0xff00, RZ, 0xc0, !PT ;  /* 0x0000ff00acff0812 */ /* 0x000fe2000788c0ff */
[----:B------:R-:W-:Y:S02]  /*9a50*/  HADD2.F32 R149, -RZ, R129.H1_H1 ;  /* 0x30000081ff957230 */ /* 0x000fe40000004100 */
[----:B------:R-:W-:-:S06]  /*9a60*/  HADD2.F32 R150, -RZ, R130.H1_H1 ;  /* 0x30000082ff967230 */ /* 0x000fcc0000004100 */
[-CC-:B------:R-:W-:Y:S01]  /*9a70*/  @P1 FFMA.FTZ R6, R153, R147.reuse, R144.reuse ;  /* 0x0000009399061223 */ /* 0x180fe20000010090 */
[-CC-:B------:R-:W-:Y:S01]  /*9a80*/  @P1 FFMA.FTZ R71, R176, R147.reuse, R144.reuse ;  /* 0x00000093b0471223 */ /* 0x180fe20000010090 */
[----:B------:R-:W-:Y:S02]  /*9a90*/  @P1 FFMA.FTZ R151, R187, R147, R144 ;  /* 0x00000093bb971223 */ /* 0x000fe40000010090 */
[----:B------:R-:W-:Y:S01]  /*9aa0*/  @P1 FADD.FTZ R70, R209, -R6 ;  /* 0x80000006d1461221 */ /* 0x000fe20000010000 */
[----:B------:R-:W-:-:S05]  /*9ab0*/  HADD2.F32 R6, -RZ, R128.H0_H0 ;  /* 0x20000080ff067230 */ /* 0x000fca0000004100 */
[----:B------:R-:W-:Y:S01]  /*9ac0*/  @P1 FFMA.FTZ R6, R7, R70, R6 ;  /* 0x0000004607061223 */ /* 0x000fe20000010006 */
[----:B------:R-:W-:Y:S01]  /*9ad0*/  @P1 FADD.FTZ R70, R208, -R71 ;  /* 0x80000047d0461221 */ /* 0x000fe20000010000 */
[----:B------:R-:W-:Y:S02]  /*9ae0*/  HADD2.F32 R71, -RZ, R128.H1_H1 ;  /* 0x30000080ff477230 */ /* 0x000fe40000004100 */
[----:B------:R-:W-:-:S03]  /*9af0*/  @P0 FMUL.FTZ R69, R6, R69 ;  /* 0x0000004506450220 */ /* 0x000fc60000410000 */
[----:B------:R-:W-:Y:S01]  /*9b00*/  @P1 FFMA.FTZ R71, R7, R70, R71 ;  /* 0x0000004607471223 */ /* 0x000fe20000010047 */
[----:B------:R-:W-:Y:S02]  /*9b10*/  @P0 FMUL.FTZ R70, R69, R68 ;  /* 0x0000004445460220 */ /* 0x000fe40000410000 */
[----:B------:R-:W0:Y:S02]  /*9b20*/  @P0 LDC.64 R68, c[0x0][0x408] ;  /* 0x00010200ff440b82 */ /* 0x000e240000000a00 */
[----:B0-----:R-:W-:-:S04]  /*9b30*/  @P0 FMUL.FTZ R69, R71, R69 ;  /* 0x0000004547450220 */ /* 0x001fc80000410000 */
[----:B------:R-:W-:Y:S01]  /*9b40*/  @P0 FMUL.FTZ R69, R69, R68 ;  /* 0x0000004445450220 */ /* 0x000fe20000410000 */
[----:B------:R-:W-:Y:S01]  /*9b50*/  @P0 FSEL R68, R70, RZ, P3 ;  /* 0x000000ff46440208 */ /* 0x000fe20001800000 */
[----:B------:R-:W-:Y:S01]  /*9b60*/  @P1 FFMA.FTZ R70, R177, R147, R144 ;  /* 0x00000093b1461223 */ /* 0x000fe20000010090 */
[----:B------:R-:W-:Y:S02]  /*9b70*/  @P0 LOP3.LUT P3, RZ, R172, 0xff0000, RZ, 0xc0, !PT ;  /* 0x00ff0000acff0812 */ /* 0x000fe4000786c0ff */
[----:B------:R-:W-:Y:S01]  /*9b80*/  @P0 FSEL R69, R69, RZ, P4 ;  /* 0x000000ff45450208 */ /* 0x000fe20002000000 */
[----:B------:R-:W-:Y:S01]  /*9b90*/  @P1 FADD.FTZ R70, R179, -R70 ;  /* 0x80000046b3461221 */ /* 0x000fe20000010000 */
[----:B------:R-:W-:Y:S02]  /*9ba0*/  @P0 F2FP.F16.F32.PACK_AB R68, RZ, R68 ;  /* 0x00000044ff44023e */ /* 0x000fe400000000ff */
[----:B------:R-:W-:Y:S01]  /*9bb0*/  @P0 F2FP.F16.F32.PACK_AB R69, RZ, R69 ;  /* 0x00000045ff45023e */ /* 0x000fe200000000ff */
[----:B------:R-:W-:Y:S01]  /*9bc0*/  @P1 FFMA.FTZ R148, R7, R70, R148 ;  /* 0x0000004607941223 */ /* 0x000fe20000010094 */
[----:B------:R-:W-:Y:S01]  /*9bd0*/  @P0 PRMT R132, R68, 0x7610, R132 ;  /* 0x0000761044840816 */ /* 0x000fe20000000084 */
[----:B------:R-:W-:-:S03]  /*9be0*/  HADD2.F32 R70, -RZ, R130.H0_H0 ;  /* 0x20000082ff467230 */ /* 0x000fc60000004100 */
[----:B------:R-:W-:Y:S02]  /*9bf0*/  @P0 PRMT R132, R132, 0x5410, R69 ;  /* 0x0000541084840816 */ /* 0x000fe40000000045 */
        /* <DEDUP_REMOVED lines=23> */
[-CC-:B------:R-:W-:Y:S01]  /*9d70*/  @P1 FFMA.FTZ R69, R183, R147.reuse, R144.reuse ;  /* 0x00000093b7451223 */ /* 0x180fe20000010090 */
[----:B------:R-:W-:Y:S01]  /*9d80*/  @P1 FFMA.FTZ R147, R185, R147, R144 ;  /* 0x00000093b9931223 */ /* 0x000fe20000010090 */
[----:B------:R-:W-:Y:S02]  /*9d90*/  HADD2.F32 R144, -RZ, R131.H0_H0 ;  /* 0x20000083ff907230 */ /* 0x000fe40000004100 */
[----:B------:R-:W-:Y:S01]  /*9da0*/  @P0 FSEL R68, R68, RZ, P3 ;  /* 0x000000ff44440208 */ /* 0x000fe20001800000 */
[----:B------:R-:W-:Y:S01]  /*9db0*/  @P1 FADD.FTZ R69, R184, -R69 ;  /* 0x80000045b8451221 */ /* 0x000fe20000010000 */
[----:B------:R-:W-:Y:S01]  /*9dc0*/  @P0 LOP3.LUT P3, RZ, R173, 0xff00, RZ, 0xc0, !PT ;  /* 0x0000ff00adff0812 */ /* 0x000fe2000786c0ff */
[----:B------:R-:W-:Y:S01]  /*9dd0*/  @P1 FADD.FTZ R147, R186, -R147 ;  /* 0x80000093ba931221 */ /* 0x000fe20000010000 */
[----:B------:R-:W-:Y:S01]  /*9de0*/  @P0 F2FP.F16.F32.PACK_AB R68, RZ, R68 ;  /* 0x00000044ff44023e */ /* 0x000fe200000000ff */
[----:B------:R-:W-:-:S02]  /*9df0*/  @P1 FFMA.FTZ R150, R7, R69, R150 ;  /* 0x0000004507961223 */ /* 0x000fc40000010096 */
[----:B------:R-:W-:Y:S01]  /*9e00*/  @P1 FFMA.FTZ R144, R7, R147, R144 ;  /* 0x0000009307901223 */ /* 0x000fe20000010090 */
[----:B------:R-:W-:Y:S01]  /*9e10*/  @P0 PRMT R134, R68, 0x7610, R134 ;  /* 0x0000761044860816 */ /* 0x000fe20000000086 */
[----:B------:R-:W-:Y:S01]  /*9e20*/  HADD2.F32 R147, -RZ, R131.H1_H1 ;  /* 0x30000083ff937230 */ /* 0x000fe20000004100 */
[----:B------:R-:W0:Y:S01]  /*9e30*/  @P0 LDC.64 R68, c[0x0][0x408] ;  /* 0x00010200ff440b82 */ /* 0x000e220000000a00 */
[C---:B------:R-:W-:Y:S01]  /*9e40*/  F2FP.F16.F32.PACK_AB R70, R150.reuse, R70 ;  /* 0x000000469646723e */ /* 0x040fe200000000ff */
        /* <DEDUP_REMOVED lines=13> */
[----:B------:R-:W-:-:S04]  /*9f20*/  @P1 FADD.FTZ R68, R188, -R151 ;  /* 0x80000097bc441221 */ /* 0x000fc80000010000 */
[----:B------:R-:W-:Y:S01]  /*9f30*/  @P1 FFMA.FTZ R147, R7, R68, R147 ;  /* 0x0000004407931223 */ /* 0x000fe20000010093 */
[----:B------:R-:W-:-:S04]  /*9f40*/  F2FP.F16.F32.PACK_AB R68, R71, R6 ;  /* 0x000000064744723e */ /* 0x000fc800000000ff */
        /* <DEDUP_REMOVED lines=10> */
.L_x_13379:
[----:B------:R-:W-:Y:S02]  /*9ff0*/  ISETP.GT.AND P1, PT, R6, RZ, PT ;  /* 0x000000ff0600720c */ /* 0x000fe40003f24270 */
[----:B-----5:R-:W-:-:S11]  /*a000*/  @P0 LOP3.LUT P3, RZ, R172, 0xff, RZ, 0xc0, !PT ;  /* 0x000000ffacff0812 */ /* 0x020fd6000786c0ff */
[----:B------:R-:W-:-:S04]  /*a010*/  @P1 FFMA.FTZ R6, R153, R147, R144 ;  /* 0x0000009399061223 */ /* 0x000fc80000010090 */
[----:B01234-:R-:W-:Y:S01]  /*a020*/  @P1 FADD.FTZ R148, R209, -R6 ;  /* 0x80000006d1941221 */ /* 0x01ffe20000010000 */
[----:B------:R-:W-:-:S05]  /*a030*/  HADD2.F32 R6, -RZ, R128.H0_H0 ;  /* 0x20000080ff067230 */ /* 0x000fca0000004100 */
        /* <DEDUP_REMOVED lines=14> */
[----:B------:R-:W-:-:S03]  /*a120*/  @P1 FFMA.FTZ R6, R177, R147, R144 ;  /* 0x00000093b1061223 */ /* 0x000fc60000010090 */
[----:B------:R-:W-:-:S05]  /*a130*/  @P0 FMUL.FTZ R148, R149, R148 ;  /* 0x0000009495940220 */ /* 0x000fca0000410000 */
[----:B------:R-:W-:Y:S02]  /*a140*/  @P0 FSEL R148, R148, RZ, P3 ;  /* 0x000000ff94940208 */ /* 0x000fe40001800000 */
[----:B------:R-:W-:Y:S02]  /*a150*/  @P0 LOP3.LUT P3, RZ, R172, 0xff0000, RZ, 0xc0, !PT ;  /* 0x00ff0000acff0812 */ /* 0x000fe4000786c0ff */
[----:B------:R-:W-:-:S04]  /*a160*/  @P0 F2FP.F16.F32.PACK_AB R148, RZ, R148 ;  /* 0x00000094ff94023e */ /* 0x000fc800000000ff */
[----:B------:R-:W-:Y:S01]  /*a170*/  @P0 PRMT R132, R132, 0x5410, R148 ;  /* 0x0000541084840816 */ /* 0x000fe20000000094 */
[----:B------:R-:W-:Y:S01]  /*a180*/  @P1 FADD.FTZ R148, R179, -R6 ;  /* 0x80000006b3941221 */ /* 0x000fe20000010000 */
[----:B------:R-:W-:-:S05]  /*a190*/  HADD2.F32 R6, -RZ, R129.H0_H0 ;  /* 0x20000081ff067230 */ /* 0x000fca0000004100 */
[----:B------:R-:W-:Y:S02]  /*a1a0*/  @P1 FFMA.FTZ R6, R7, R148, R6 ;  /* 0x0000009407061223 */ /* 0x000fe40000010006 */
        /* <DEDUP_REMOVED lines=9> */
[----:B------:R-:W-:-:S05]  /*a240*/  HADD2.F32 R6, -RZ, R129.H1_H1 ;  /* 0x30000081ff067230 */ /* 0x000fca0000004100 */
        /* <DEDUP_REMOVED lines=53> */
.L_x_13378:
[----:B------:R-:W-:-:S04]  /*a5a0*/  UISETP.NE.U32.AND UP0, UPT, UR20, URZ, UPT ;  /* 0x000000ff1400728c */ /* 0x000fc8000bf05070 */
[----:B------:R-:W-:-:S06]  /*a5b0*/  UISETP.NE.AND.EX UP0, UPT, UR21, URZ, UPT, UP0 ;  /* 0x000000ff1500728c */ /* 0x000fcc000bf05300 */
[----:B------:R-:W-:-:S13]  /*a5c0*/  PLOP3.LUT P2, PT, PT, PT, UP0, 0x80, 0x8 ;  /* 0x000000000008781c */ /* 0x000fda0003f4f008 */
[----:B------:R-:W-:Y:S05]  /*a5d0*/  @!P2 BRA `(.L_x_13381) ;  /* 0x00000004007ca947 */ /* 0x000fea0003800000 */
[----:B------:R-:W0:Y:S01]  /*a5e0*/  @P0 LDC.64 R68, c[0x0][0x408] ;  /* 0x00010200ff440b82 */ /* 0x000e220000000a00 */
[----:B------:R-:W-:Y:S01]  /*a5f0*/  ISETP.GT.AND P1, PT, R6, RZ, PT ;  /* 0x000000ff0600720c */ /* 0x000fe20003f24270 */
[-CC-:B------:R-:W-:Y:S01]  /*a600*/  FFMA.FTZ R6, R153, R147.reuse, R144.reuse ;  /* 0x0000009399067223 */ /* 0x180fe20000010090 */
[-CC-:B01234-:R-:W-:Y:S01]  /*a610*/  FFMA.FTZ R149, R176, R147.reuse, R144.reuse ;  /* 0x00000093b0957223 */ /* 0x19ffe20000010090 */
[----:B-----5:R-:W-:Y:S01]  /*a620*/  @P0 LOP3.LUT P3, RZ, R172, 0xff, RZ, 0xc0, !PT ;  /* 0x000000ffacff0812 */ /* 0x020fe2000786c0ff */
[-C--:B------:R-:W-:Y:S01]  /*a630*/  FFMA.FTZ R150, R177, R147.reuse, R144 ;  /* 0x00000093b1967223 */ /* 0x080fe20000010090 */
[----:B------:R-:W-:Y:S01]  /*a640*/  FADD.FTZ R6, R209, -R6 ;  /* 0x80000006d1067221 */ /* 0x000fe20000010000 */
[----:B------:R-:W-:Y:S01]  /*a650*/  FADD.FTZ R148, R208, -R149 ;  /* 0x80000095d0947221 */ /* 0x000fe20000010000 */
[----:B------:R-:W0:Y:S01]  /*a660*/  @P0 LDC.64 R70, c[0x0][0x408] ;  /* 0x00010200ff460b82 */ /* 0x000e220000000a00 */
[----:B------:R-:W-:Y:S01]  /*a670*/  @P0 LOP3.LUT P4, RZ, R172, 0xff00, RZ, 0xc0, !PT ;  /* 0x0000ff00acff0812 */ /* 0x000fe2000788c0ff */
[C---:B------:R-:W-:Y:S01]  /*a680*/  FMUL.FTZ R6, R7.reuse, R6 ;  /* 0x0000000607067220 */ /* 0x040fe20000410000 */
[----:B------:R-:W-:Y:S01]  /*a690*/  FMUL.FTZ R148, R7, R148 ;  /* 0x0000009407947220 */ /* 0x000fe20000410000 */
[----:B------:R-:W-:Y:S01]  /*a6a0*/  FADD.FTZ R150, R179, -R150 ;  /* 0x80000096b3967221 */ /* 0x000fe20000010000 */
[----:B------:R-:W-:-:S02]  /*a6b0*/  FFMA.FTZ R151, R180, R147, R144 ;  /* 0x00000093b4977223 */ /* 0x000fc40000010090 */
        /* <DEDUP_REMOVED lines=17> */
[----:B------:R-:W-:-:S04]  /*a7d0*/  FADD.FTZ R70, R181, -R70 ;  /* 0x80000046b5467221 */ /* 0x000fc80000010000 */
[----:B------:R-:W-:Y:S01]  /*a7e0*/  FMUL.FTZ R149, R7, R70 ;  /* 0x0000004607957220 */ /* 0x000fe20000410000 */
[----:B------:R-:W-:Y:S01]  /*a7f0*/  FADD.FTZ R70, R182, -R151 ;  /* 0x80000097b6467221 */ /* 0x000fe20000010000 */
[----:B------:R-:W-:Y:S01]  /*a800*/  FFMA.FTZ R151, R183, R147, R144 ;  /* 0x00000093b7977223 */ /* 0x000fe20000010090 */
[----:B0-----:R-:W-:Y:S02]  /*a810*/  @P0 FMUL.FTZ R69, R71, R69 ;  /* 0x0000004547450220 */ /* 0x001fe40000410000 */
[----:B------:R-:W-:Y:S01]  /*a820*/  FSEL R149, R149, RZ, P1 ;  /* 0x000000ff95957208 */ /* 0x000fe20000800000 */
[----:B------:R-:W-:Y:S01]  /*a830*/  FMUL.FTZ R70, R7, R70 ;  /* 0x0000004607467220 */ /* 0x000fe20000410000 */
[----:B------:R-:W-:Y:S01]  /*a840*/  FADD.FTZ R150, R184, -R151 ;  /* 0x80000097b8967221 */ /* 0x000fe20000010000 */
[----:B------:R-:W-:-:S03]  /*a850*/  @P0 FMUL.FTZ R68, R69, R68 ;  /* 0x0000004445440220 */ /* 0x000fc60000410000 */
[----:B------:R-:W-:Y:S01]  /*a860*/  FSEL R70, R70, RZ, P1 ;  /* 0x000000ff46467208 */ /* 0x000fe20000800000 */
[----:B------:R-:W-:Y:S01]  /*a870*/  FMUL.FTZ R151, R7, R150 ;  /* 0x0000009607977220 */ /* 0x000fe20000410000 */
[----:B------:R-:W-:Y:S01]  /*a880*/  @P0 FSEL R68, R68, RZ, P3 ;  /* 0x000000ff44440208 */ /* 0x000fe20001800000 */
[-CC-:B------:R-:W-:Y:S01]  /*a890*/  FFMA.FTZ R150, R185, R147.reuse, R144.reuse ;  /* 0x00000093b9967223 */ /* 0x180fe20000010090 */
[----:B------:R-:W-:Y:S01]  /*a8a0*/  @P0 LOP3.LUT P3, RZ, R172, 0xff000000, RZ, 0xc0, !PT ;  /* 0xff000000acff0812 */ /* 0x000fe2000786c0ff */
[----:B------:R-:W-:Y:S01]  /*a8b0*/  FFMA.FTZ R147, R187, R147, R144 ;  /* 0x00000093bb937223 */ /* 0x000fe20000010090 */
[----:B------:R-:W-:Y:S01]  /*a8c0*/  @P0 F2FP.F16.F32.PACK_AB R68, RZ, R68 ;  /* 0x00000044ff44023e */ /* 0x000fe200000000ff */
[----:B------:R-:W-:Y:S01]  /*a8d0*/  FADD.FTZ R150, R186, -R150 ;  /* 0x80000096ba967221 */ /* 0x000fe20000010000 */
[----:B------:R-:W-:Y:S01]  /*a8e0*/  FSEL R151, R151, RZ, P1 ;  /* 0x000000ff97977208 */ /* 0x000fe20000800000 */
[----:B------:R-:W-:Y:S01]  /*a8f0*/  FADD.FTZ R144, R188, -R147 ;  /* 0x80000093bc907221 */ /* 0x000fe20000010000 */
[----:B------:R-:W-:Y:S01]  /*a900*/  @P0 PRMT R133, R68, 0x7610, R133 ;  /* 0x0000761044850816 */ /* 0x000fe20000000085 */
[C---:B------:R-:W-:Y:S01]  /*a910*/  FMUL.FTZ R150, R7.reuse, R150 ;  /* 0x0000009607967220 */ /* 0x040fe20000410000 */
[----:B------:R-:W0:Y:S01]  /*a920*/  @P0 LDC.64 R68, c[0x0][0x408] ;  /* 0x00010200ff440b82 */ /* 0x000e220000000a00 */
[----:B------:R-:W-:-:S03]  /*a930*/  FMUL.FTZ R7, R7, R144 ;  /* 0x0000009007077220 */ /* 0x000fc60000410000 */
[----:B------:R-:W-:Y:S02]  /*a940*/  FSEL R150, R150, RZ, P1 ;  /* 0x000000ff96967208 */ /* 0x000fe40000800000 */
        /* <DEDUP_REMOVED lines=25> */
[----:B------:R-:W-:Y:S02]  /*aae0*/  F2FP.F16.F32.PACK_AB R69, R149, R71 ;  /* 0x000000479545723e */ /* 0x000fe400000000ff */
[----:B------:R-:W-:Y:S02]  /*aaf0*/  F2FP.F16.F32.PACK_AB R71, R7, R150 ;  /* 0x000000960747723e */ /* 0x000fe400000000ff */
[----:B------:R-:W-:-:S04]  /*ab00*/  @P0 FSEL R68, R68, RZ, P3 ;  /* 0x000000ff44440208 */ /* 0x000fc80001800000 */
[----:B------:R-:W-:-:S04]  /*ab10*/  @P0 F2FP.F16.F32.PACK_AB R68, RZ, R68 ;  /* 0x00000044ff44023e */ /* 0x000fc800000000ff */
[----:B------:R-:W-:Y:S02]  /*ab20*/  @P0 PRMT R135, R68, 0x7610, R135 ;  /* 0x0000761044870816 */ /* 0x000fe40000000087 */
        /* <DEDUP_REMOVED lines=10> */
.L_x_13381:
        /* <DEDUP_REMOVED lines=13> */
.L_x_13383:
[----:B------:R-:W-:Y:S05]  /*aca0*/  BSYNC.RECONVERGENT B3 ;  /* 0x0000000000037941 */ /* 0x000fea0003800200 */
.L_x_13382:
        /* <DEDUP_REMOVED lines=13> */
.L_x_13385:
[----:B------:R-:W-:Y:S05]  /*ad80*/  BSYNC.RECONVERGENT B3 ;  /* 0x0000000000037941 */ /* 0x000fea0003800200 */
.L_x_13384:
        /* <DEDUP_REMOVED lines=13> */
.L_x_13387:
[----:B------:R-:W-:Y:S05]  /*ae60*/  BSYNC.RECONVERGENT B3 ;  /* 0x0000000000037941 */ /* 0x000fea0003800200 */
.L_x_13386:
        /* <DEDUP_REMOVED lines=13> */
.L_x_13389:
[----:B------:R-:W-:Y:S05]  /*af40*/  BSYNC.RECONVERGENT B3 ;  /* 0x0000000000037941 */ /* 0x000fea0003800200 */
.L_x_13388:
        /* <DEDUP_REMOVED lines=13> */
.L_x_13391:
[----:B------:R-:W-:Y:S05]  /*b020*/  BSYNC.RECONVERGENT B3 ;  /* 0x0000000000037941 */ /* 0x000fea0003800200 */
.L_x_13390:
        /* <DEDUP_REMOVED lines=13> */
.L_x_13393:
[----:B------:R-:W-:Y:S05]  /*b100*/  BSYNC.RECONVERGENT B3 ;  /* 0x0000000000037941 */ /* 0x000fea0003800200 */
.L_x_13392:
        /* <DEDUP_REMOVED lines=13> */
.L_x_13395:
[----:B------:R-:W-:Y:S05]  /*b1e0*/  BSYNC.RECONVERGENT B3 ;  /* 0x0000000000037941 */ /* 0x000fea0003800200 */
.L_x_13394:
[----:B01234-:R-:W0:Y:S01]  /*b1f0*/  @P0 LDC.64 R148, c[0x0][0x408] ;  /* 0x00010200ff940b82 */ /* 0x01fe220000000a00 */
        /* <DEDUP_REMOVED lines=10> */
[----:B------:R-:W-:-:S04]  /*b2a0*/  @P0 F2FP.F16.F32.PACK_AB R148, RZ, R148 ;  /* 0x00000094ff94023e */ /* 0x000fc800000000ff */
[----:B------:R-:W-:-:S07]  /*b2b0*/  @P0 PRMT R135, R135, 0x5410, R148 ;  /* 0x0000541087870816 */ /* 0x000fce0000000094 */
.L_x_13380:
[----:B------:R-:W-:Y:S05]  /*b2c0*/  BSYNC.RECONVERGENT B1 ;  /* 0x0000000000017941 */ /* 0x000fea0003800200 */
.L_x_13377:
[----:B------:R-:W0:Y:S08]  /*b2d0*/  @P2 LDC.64 R6, c[0x0][0x478] ;  /* 0x00011e00ff062b82 */ /* 0x000e300000000a00 */
[----:B------:R-:W1:Y:S01]  /*b2e0*/  @P0 LDC.64 R148, c[0x0][0x468] ;  /* 0x00011a00ff940b82 */ /* 0x000e620000000a00 */
[----:B0-----:R-:W-:-:S05]  /*b2f0*/  @P2 IMAD.WIDE.U32 R6, R146, 0x10, R6 ;  /* 0x0000001092062825 */ /* 0x001fca00078e0006 */
[----:B------:R0:W-:Y:S01]  /*b300*/  @P2 STG.E.128 desc[UR6][R6.64], R68 ;  /* 0x0000004406002986 */ /* 0x0001e2000c101d06 */
[----:B-1----:R-:W-:-:S05]  /*b310*/  @P0 IMAD.WIDE.U32 R144, R145, 0x10, R148 ;  /* 0x0000001091900825 */ /* 0x002fca00078e0094 */
[----:B------:R0:W-:Y:S02]  /*b320*/  @P0 STG.E.128 desc[UR6][R144.64], R132 ;  /* 0x0000008490000986 */ /* 0x0001e4000c101d06 */
.L_x_13376:
[----:B------:R-:W-:Y:S05]  /*b330*/  BSYNC.RECONVERGENT B2 ;  /* 0x0000000000027941 */ /* 0x000fea0003800200 */
.L_x_13375:
[----:B0-----:R-:W0:Y:S02]  /*b340*/  LDC.64 R6, c[0x0][0x380] ;  /* 0x0000e000ff067b82 */ /* 0x001e240000000a00 */
[----:B0-----:R-:W-:-:S04]  /*b350*/  LEA R5, R6, R5, 0x2 ;  /* 0x0000000506057211 */ /* 0x001fc800078e10ff */
[----:B------:R-:W-:-:S13]  /*b360*/  ISETP.GE.AND P0, PT, R5, R7, PT ;  /* 0x000000070500720c */ /* 0x000fda0003f06270 */
[----:B------:R-:W-:Y:S05]  /*b370*/  @!P0 BRA `(.L_x_13396) ;  /* 0xffffff54006c8947 */ /* 0x000fea000383ffff */
.L_x_13277:
[----:B------:R-:W-:Y:S05]  /*b380*/  BSYNC B0 ;  /* 0x0000000000007941 */ /* 0x000fea0003800000 */
.L_x_13276:
        /* <DEDUP_REMOVED lines=122> */
[----:B0-----:R-:W-:-:S04]  /*bb30*/  LOP3.LUT R3, R222, 0x7f, RZ, 0x3c, !PT ;  /* 0x0000007fde037812 */ /* 0x001fc800078e3cff */
[----:B------:R-:W-:-:S04]  /*bb40*/  IADD3 R46, PT, PT, R3, R2, RZ ;  /* 0x00000002032e7210 */ /* 0x000fc80007ffe0ff */
[C---:B------:R-:W-:Y:S02]  /*bb50*/  ISETP.GE.U32.AND P0, PT, R46.reuse, 0x80, PT ;  /* 0x000000802e00780c */ /* 0x040fe40003f06070 */
[C---:B------:R-:W-:Y:S01]  /*bb60*/  ISETP.GE.U32.AND P1, PT, R46.reuse, 0x100, PT ;  /* 0x000001002e00780c */ /* 0x040fe20003f26070 */
[----:B------:R-:W0:Y:S01]  /*bb70*/  LDS R36, [R0] ;  /* 0x0000000000247984 */ /* 0x000e220000000800 */
[C---:B------:R-:W-:Y:S02]  /*bb80*/  ISETP.GE.U32.AND P5, PT, R46.reuse, 0x180, PT ;  /* 0x000001802e00780c */ /* 0x040fe40003fa6070 */
[----:B------:R-:W-:Y:S01]  /*bb90*/  ISETP.GE.U32.AND P4, PT, R46, 0x280, PT ;  /* 0x000002802e00780c */ /* 0x000fe20003f86070 */
[----:B------:R-:W1:Y:S04]  /*bba0*/  LDS R39, [R0+0x1400] ;  /* 0x0014000000277984 */ /* 0x000e680000000800 */
[----:B------:R-:W2:Y:S02]  /*bbb0*/  LDS R43, [R0+0x2800] ;  /* 0x00280000002b7984 */ /* 0x000ea40000000800 */
[----:B------:R-:W-:-:S02]  /*bbc0*/  @P0 MOV R2, R50 ;  /* 0x0000003200020202 */ /* 0x000fc40000000f00 */
[----:B------:R-:W-:Y:S01]  /*bbd0*/  @P0 MOV R3, R53 ;  /* 0x0000003500030202 */ /* 0x000fe20000000f00 */
[----:B------:R-:W3:Y:S01]  /*bbe0*/  LDS R47, [R0+0x3c00] ;  /* 0x003c0000002f7984 */ /* 0x000ee20000000800 */
[----:B------:R-:W-:-:S03]  /*bbf0*/  @P0 IADD3 R50, P2, PT, R50, 0x200, RZ ;  /* 0x0000020032320810 */ /* 0x000fc60007f5e0ff */
[----:B------:R-:W4:Y:S01]  /*bc00*/  LDS R37, [R0+0x200] ;  /* 0x0002000000257984 */ /* 0x000f220000000800 */
[----:B------:R-:W-:-:S03]  /*bc10*/  @P0 IADD3.X R53, PT, PT, RZ, R53, RZ, P2, !PT ;  /* 0x00000035ff350210 */ /* 0x000fc600017fe4ff */
        /* <DEDUP_REMOVED lines=20> */
[----:B----4-:R-:W-:Y:S02]  /*bd60*/  @P0 MOV R2, R48 ;  /* 0x0000003000020202 */ /* 0x010fe40000000f00 */
[----:B------:R-:W4:Y:S01]  /*bd70*/  LDS R25, [R0+0x1c00] ;  /* 0x001c000000197984 */ /* 0x000f220000000800 */
[-C--:B------:R-:W-:Y:S01]  /*bd80*/  @P0 MOV R3, R51.reuse ;  /* 0x0000003300030202 */ /* 0x080fe20000000f00 */
[----:B------:R-:W-:Y:S01]  /*bd90*/  FADD.FTZ R38, RZ, R38 ;  /* 0x00000026ff267221 */ /* 0x000fe20000010000 */
[----:B------:R-:W-:Y:S01]  /*bda0*/  @P0 IADD3 R48, P3, PT, R48, 0x200, RZ ;  /* 0x0000020030300810 */ /* 0x000fe20007f7e0ff */
[----:B------:R-:W-:Y:S01]  /*bdb0*/  LDS R21, [R0+0x4400] ;  /* 0x0044000000157984 */ /* 0x000fe20000000800 */
[----:B------:R-:W-:Y:S02]  /*bdc0*/  FADD.FTZ R6, RZ, R6 ;  /* 0x00000006ff067221 */ /* 0x000fe40000010000 */
[----:B------:R-:W-:Y:S01]  /*bdd0*/  @P0 IADD3.X R51, PT, PT, RZ, R51, RZ, P3, !PT ;  /* 0x00000033ff330210 */ /* 0x000fe20001ffe4ff */
[----:B------:R2:W-:Y:S01]  /*bde0*/  @P0 STG.E desc[UR6][R2.64], R35 ;  /* 0x0000002302000986 */ /* 0x0005e2000c101906 */
[----:B------:R-:W-:-:S02]  /*bdf0*/  @P1 MOV R4, R48 ;  /* 0x0000003000041202 */ /* 0x000fc40000000f00 */
[----:B------:R-:W-:Y:S01]  /*be00*/  @P1 MOV R5, R51 ;  /* 0x0000003300051202 */ /* 0x000fe20000000f00 */
[----:B------:R-:W4:Y:S01]  /*be10*/  LDS R35, [R0+0x3000] ;  /* 0x0030000000237984 */ /* 0x000f220000000800 */
[----:B0-----:R-:W-:Y:S01]  /*be20*/  FADD.FTZ R38, R38, R41 ;  /* 0x0000002926267221 */ /* 0x001fe20000010000 */
[----:B------:R-:W-:Y:S01]  /*be30*/  @P1 IADD3 R48, P2, PT, R48, 0x200, RZ ;  /* 0x0000020030301810 */ /* 0x000fe20007f5e0ff */
[----:B-1----:R-:W-:Y:S01]  /*be40*/  FADD.FTZ R6, R6, R17 ;  /* 0x0000001106067221 */ /* 0x002fe20000010000 */
[----:B------:R-:W-:Y:S01]  /*be50*/  LDS R18, [R0+0x1e00] ;  /* 0x001e000000127984 */ /* 0x000fe20000000800 */
[----:B------:R-:W-:Y:S01]  /*be60*/  ISETP.GE.U32.AND P3, PT, R46, 0x300, PT ;  /* 0x000003002e00780c */ /* 0x000fe20003f66070 */
[----:B--2---:R-:W-:Y:S01]  /*be70*/  FADD.FTZ R38, R38, R45 ;  /* 0x0000002d26267221 */ /* 0x004fe20000010000 */
[----:B------:R-:W-:Y:S01]  /*be80*/  @P1 MOV R2, R50 ;  /* 0x0000003200021202 */ /* 0x000fe20000000f00 */
[----:B------:R-:W-:Y:S01]  /*be90*/  LDS R20, [R0+0x3200] ;  /* 0x0032000000147984 */ /* 0x000fe20000000800 */
[----:B------:R-:W-:Y:S01]  /*bea0*/  @P1 MOV R3, R53 ;  /* 0x0000003500031202 */ /* 0x000fe20000000f00 */
[----:B---3--:R-:W-:Y:S01]  /*beb0*/  FADD.FTZ R49, R38, R49 ;  /* 0x0000003126317221 */ /* 0x008fe20000010000 */
[----:B------:R-:W-:Y:S01]  /*bec0*/  @P1 IADD3 R50, P0, PT, R50, 0x200, RZ ;  /* 0x0000020032321810 */ /* 0x000fe20007f1e0ff */
[----:B------:R-:W-:Y:S01]  /*bed0*/  LDS R22, [R0+0x4600] ;  /* 0x0046000000167984 */ /* 0x000fe20000000800 */
[----:B------:R-:W-:-:S02]  /*bee0*/  @P1 IADD3.X R51, PT, PT, RZ, R51, RZ, P2, !PT ;  /* 0x00000033ff331210 */ /* 0x000fc400017fe4ff */
[----:B------:R-:W-:Y:S01]  /*bef0*/  @P1 IADD3.X R53, PT, PT, RZ, R53, RZ, P0, !PT ;  /* 0x00000035ff351210 */ /* 0x000fe200007fe4ff */
[----:B------:R0:W-:Y:S01]  /*bf00*/  @P1 STG.E desc[UR6][R2.64], R37 ;  /* 0x0000002502001986 */ /* 0x0001e2000c101906 */
[----:B------:R-:W-:Y:S01]  /*bf10*/  ISETP.GE.U32.AND P0, PT, R46, 0x200, PT ;  /* 0x000002002e00780c */ /* 0x000fe20003f06070 */
[----:B------:R-:W-:Y:S01]  /*bf20*/  FADD.FTZ R6, R6, R27 ;  /* 0x0000001b06067221 */ /* 0x000fe20000010000 */
[----:B------:R-:W-:Y:S01]  /*bf30*/  ISETP.GE.U32.AND P2, PT, R46, 0x380, PT ;  /* 0x000003802e00780c */ /* 0x000fe20003f46070 */
[----:B------:R-:W1:Y:S01]  /*bf40*/  LDS R37, [R0+0x4200] ;  /* 0x0042000000257984 */ /* 0x000e620000000800 */
[----:B------:R-:W-:-:S03]  /*bf50*/  FADD.FTZ R14, RZ, R14 ;  /* 0x0000000eff0e7221 */ /* 0x000fc60000010000 */
[----:B------:R-:W-:Y:S01]  /*bf60*/  @P1 STG.E desc[UR6][R4.64], R15 ;  /* 0x0000000f04001986 */ /* 0x000fe2000c101906 */
[----:B----4-:R-:W-:-:S03]  /*bf70*/  FADD.FTZ R14, R14, R25 ;  /* 0x000000190e0e7221 */ /* 0x010fc60000010000 */
[----:B------:R-:W2:Y:S01]  /*bf80*/  LDS R15, [R0+0xa00] ;  /* 0x000a0000000f7984 */ /* 0x000ea20000000800 */
[----:B0-----:R-:W-:Y:S02]  /*bf90*/  @P5 MOV R2, R50 ;  /* 0x0000003200025202 */ /* 0x001fe40000000f00 */
[----:B------:R-:W-:Y:S01]  /*bfa0*/  @P5 MOV R3, R53 ;  /* 0x0000003500035202 */ /* 0x000fe20000000f00 */
[----:B------:R-:W0:Y:S01]  /*bfb0*/  LDS R16, [R0+0xc00] ;  /* 0x000c000000107984 */ /* 0x000e220000000800 */
[----:B------:R-:W-:-:S03]  /*bfc0*/  @P5 IADD3 R50, P1, PT, R50, 0x200, RZ ;  /* 0x0000020032325810 */ /* 0x000fc60007f3e0ff */
[----:B------:R-:W3:Y:S01]  /*bfd0*/  LDS R17, [R0+0x2000] ;  /* 0x0020000000117984 */ /* 0x000ee20000000800 */
[----:B------:R-:W-:Y:S01]  /*bfe0*/  @P5 IADD3.X R53, PT, PT, RZ, R53, RZ, P1, !PT ;  /* 0x00000035ff355210 */ /* 0x000fe20000ffe4ff */
[----:B------:R-:W-:Y:S02]  /*bff0*/  FADD.FTZ R14, R14, R35 ;  /* 0x000000230e0e7221 */ /* 0x000fe40000010000 */
[----:B------:R-:W4:Y:S01]  /*c000*/  LDS R23, [R0+0x3400] ;  /* 0x0034000000177984 */ /* 0x000f220000000800 */
[----:B------:R-:W-:Y:S01]  /*c010*/  ISETP.GE.U32.AND P1, PT, R46, 0x400, PT ;  /* 0x000004002e00780c */ /* 0x000fe20003f26070 */
[----:B------:R-:W-:Y:S02]  /*c020*/  FADD.FTZ R29, R14, R21 ;  /* 0x000000150e1d7221 */ /* 0x000fe40000010000 */
[----:B------:R1:W-:Y:S04]  /*c030*/  @P5 STG.E desc[UR6][R2.64], R49 ;  /* 0x0000003102005986 */ /* 0x0003e8000c101906 */
[----:B------:R-:W4:Y:S04]  /*c040*/  LDS R31, [R0+0x4800] ;  /* 0x00480000001f7984 */ /* 0x000f280000000800 */
[----:B------:R-:W-:Y:S01]  /*c050*/  LDS R19, [R0+0x2200] ;  /* 0x0022000000137984 */ /* 0x000fe20000000800 */
[----:B-1----:R-:W-:-:S03]  /*c060*/  @P5 MOV R2, R48 ;  /* 0x0000003000025202 */ /* 0x002fc60000000f00 */
[----:B------:R-:W1:Y:S01]  /*c070*/  LDS R8, [R0+0x1000] ;  /* 0x0010000000087984 */ /* 0x000e620000000800 */
[-C--:B------:R-:W-:Y:S02]  /*c080*/  @P5 MOV R3, R51.reuse ;  /* 0x0000003300035202 */ /* 0x080fe40000000f00 */
[----:B------:R-:W-:Y:S01]  /*c090*/  @P5 IADD3 R48, P6, PT, R48, 0x200, RZ ;  /* 0x0000020030305810 */ /* 0x000fe20007fde0ff */
[----:B------:R-:W-:Y:S01]  /*c0a0*/  FADD.FTZ R37, R6, R37 ;  /* 0x0000002506257221 */ /* 0x000fe20000010000 */
[----:B------:R-:W-:Y:S02]  /*c0b0*/  LDS R25, [R0+0x3600] ;  /* 0x0036000000197984 */ /* 0x000fe40000000800 */
[----:B------:R-:W-:Y:S02]  /*c0c0*/  @P5 IADD3.X R51, PT, PT, RZ, R51, RZ, P6, !PT ;  /* 0x00000033ff335210 */ /* 0x000fe400037fe4ff */
[----:B------:R-:W1:Y:S01]  /*c0d0*/  LDS R6, [R0+0xe00] ;  /* 0x000e000000067984 */ /* 0x000e620000000800 */
[----:B------:R-:W-:Y:S01]  /*c0e0*/  @P0 MOV R4, R48 ;  /* 0x0000003000040202 */ /* 0x000fe20000000f00 */
[----:B--2---:R-:W-:Y:S01]  /*c0f0*/  FADD.FTZ R15, RZ, R15 ;  /* 0x0000000fff0f7221 */ /* 0x004fe20000010000 */
[----:B------:R-:W-:Y:S01]  /*c100*/  @P0 MOV R5, R51 ;  /* 0x0000003300050202 */ /* 0x000fe20000000f00 */
[----:B------:R2:W-:Y:S01]  /*c110*/  @P5 STG.E desc[UR6][R2.64], R69 ;  /* 0x0000004502005986 */ /* 0x0005e2000c101906 */
[----:B------:R-:W-:Y:S01]  /*c120*/  ISETP.GE.U32.AND P5, PT, R46, 0x480, PT ;  /* 0x000004802e00780c */ /* 0x000fe20003fa6070 */
[----:B------:R-:W-:Y:S01]  /*c130*/  FADD.FTZ R15, R15, R18 ;  /* 0x000000120f0f7221 */ /* 0x000fe20000010000 */
[----:B0-----:R-:W-:Y:S01]  /*c140*/  FADD.FTZ R16, RZ, R16 ;  /* 0x00000010ff107221 */ /* 0x001fe20000010000 */
[----:B------:R-:W0:Y:S02]  /*c150*/  LDS R21, [R0+0x2400] ;  /* 0x0024000000157984 */ /* 0x000e240000000800 */
[----:B------:R-:W-:Y:S01]  /*c160*/  FADD.FTZ R15, R15, R20 ;  /* 0x000000140f0f7221 */ /* 0x000fe20000010000 */
[----:B---3--:R-:W-:Y:S01]  /*c170*/  FADD.FTZ R16, R16, R17 ;  /* 0x0000001110107221 */ /* 0x008fe20000010000 */
[----:B------:R-:W3:Y:S03]  /*c180*/  LDS R33, [R0+0x4a00] ;  /* 0x004a000000217984 */ /* 0x000ee60000000800 */
[----:B----4-:R-:W-:Y:S01]  /*c190*/  FADD.FTZ R16, R16, R23 ;  /* 0x0000001710107221 */ /* 0x010fe20000010000 */
[----:B--2---:R-:W-:Y:S01]  /*c1a0*/  @P0 MOV R2, R50 ;  /* 0x0000003200020202 */ /* 0x004fe20000000f00 */
[----:B------:R-:W2:Y:S01]  /*c1b0*/  LDS R27, [R0+0x3800] ;  /* 0x00380000001b7984 */ /* 0x000ea20000000800 */
[----:B------:R-:W-:-:S02]  /*c1c0*/  @P0 IADD3 R50, P6, PT, R50, 0x200, RZ ;  /* 0x0000020032320810 */ /* 0x000fc40007fde0ff */
[-C--:B------:R-:W-:Y:S01]  /*c1d0*/  @P0 MOV R3, R53.reuse ;  /* 0x0000003500030202 */ /* 0x080fe20000000f00 */
[----:B------:R-:W-:Y:S01]  /*c1e0*/  LDS R10, [R0+0x2600] ;  /* 0x00260000000a7984 */ /* 0x000fe20000000800 */
[----:B------:R-:W-:Y:S01]  /*c1f0*/  @P0 IADD3.X R53, PT, PT, RZ, R53, RZ, P6, !PT ;  /* 0x00000035ff350210 */ /* 0x000fe200037fe4ff */
[----:B------:R-:W-:Y:S01]  /*c200*/  FADD.FTZ R31, R16, R31 ;  /* 0x0000001f101f7221 */ /* 0x000fe20000010000 */
[----:B------:R-:W-:Y:S01]  /*c210*/  @P0 IADD3 R48, P6, PT, R48, 0x200, RZ ;  /* 0x0000020030300810 */ /* 0x000fe20007fde0ff */
[----:B------:R4:W-:Y:S03]  /*c220*/  @P0 STG.E desc[UR6][R2.64], R37 ;  /* 0x0000002502000986 */ /* 0x0009e6000c101906 */
[----:B------:R-:W-:Y:S01]  /*c230*/  @P0 IADD3.X R51, PT, PT, RZ, R51, RZ, P6, !PT ;  /* 0x00000033ff330210 */ /* 0x000fe200037fe4ff */
[----:B------:R0:W-:Y:S01]  /*c240*/  @P0 STG.E desc[UR6][R4.64], R7 ;  /* 0x0000000704000986 */ /* 0x0001e2000c101906 */
[----:B------:R-:W-:Y:S01]  /*c250*/  ISETP.GE.U32.AND P6, PT, R46, 0x500, PT ;  /* 0x000005002e00780c */ /* 0x000fe20003fc6070 */
[----:B-1----:R-:W-:-:S02]  /*c260*/  FADD.FTZ R8, RZ, R8 ;  /* 0x00000008ff087221 */ /* 0x002fc40000010000 */
[----:B------:R-:W1:Y:S01]  /*c270*/  LDS R7, [R0+0x1200] ;  /* 0x0012000000077984 */ /* 0x000e620000000800 */
[----:B----4-:R-:W-:-:S03]  /*c280*/  @P4 MOV R2, R50 ;  /* 0x0000003200024202 */ /* 0x010fc60000000f00 */
[----:B------:R-:W-:Y:S01]  /*c290*/  LDS R17, [R0+0x4e00] ;  /* 0x004e000000117984 */ /* 0x000fe20000000800 */
[-C--:B------:R-:W-:Y:S01]  /*c2a0*/  @P4 MOV R3, R53.reuse ;  /* 0x0000003500034202 */ /* 0x080fe20000000f00 */
[----:B------:R-:W-:Y:S01]  /*c2b0*/  FADD.FTZ R6, RZ, R6 ;  /* 0x00000006ff067221 */ /* 0x000fe20000010000 */
[----:B------:R-:W-:Y:S01]  /*c2c0*/  @P4 IADD3 R50, P0, PT, R50, 0x200, RZ ;  /* 0x0000020032324810 */ /* 0x000fe20007f1e0ff */
[----:B0-----:R-:W-:Y:S02]  /*c2d0*/  FADD.FTZ R5, R15, R22 ;  /* 0x000000160f057221 */ /* 0x001fe40000010000 */
[----:B------:R0:W-:Y:S01]  /*c2e0*/  @P4 STG.E desc[UR6][R2.64], R29 ;  /* 0x0000001d02004986 */ /* 0x0001e2000c101906 */
[----:B------:R-:W-:Y:S01]  /*c2f0*/  @P4 IADD3.X R53, PT, PT, RZ, R53, RZ, P0, !PT ;  /* 0x00000035ff354210 */ /* 0x000fe200007fe4ff */
[----:B------:R-:W-:Y:S02]  /*c300*/  FADD.FTZ R6, R6, R19 ;  /* 0x0000001306067221 */ /* 0x000fe40000010000 */
[----:B------:R-:W4:Y:S01]  /*c310*/  LDS R29, [R0+0x4c00] ;  /* 0x004c0000001d7984 */ /* 0x000f220000000800 */
[----:B------:R-:W-:Y:S01]  /*c320*/  FADD.FTZ R8, R8, R21 ;  /* 0x0000001508087221 */ /* 0x000fe20000010000 */
[----:B------:R-:W-:-:S02]  /*c330*/  FADD.FTZ R6, R6, R25 ;  /* 0x0000001906067221 */ /* 0x000fc40000010000 */
[----:B------:R-:W4:Y:S02]  /*c340*/  LDS R15, [R0+0x3a00] ;  /* 0x003a0000000f7984 */ /* 0x000f240000000800 */
[----:B---3--:R-:W-:Y:S01]  /*c350*/  FADD.FTZ R33, R6, R33 ;  /* 0x0000002106217221 */ /* 0x008fe20000010000 */
[----:B0-----:R-:W-:Y:S01]  /*c360*/  @P4 MOV R2, R48 ;  /* 0x0000003000024202 */ /* 0x001fe20000000f00 */
[----:B--2---:R-:W-:Y:S01]  /*c370*/  FADD.FTZ R8, R8, R27 ;  /* 0x0000001b08087221 */ /* 0x004fe20000010000 */
[----:B------:R-:W-:Y:S02]  /*c380*/  @P4 MOV R3, R51 ;  /* 0x0000003300034202 */ /* 0x000fe40000000f00 */
[----:B------:R-:W-:-:S03]  /*c390*/  @P4 IADD3 R48, P0, PT, R48, 0x200, RZ ;  /* 0x0000020030304810 */ /* 0x000fc60007f1e0ff */
[----:B------:R0:W-:Y:S01]  /*c3a0*/  @P4 STG.E desc[UR6][R2.64], R71 ;  /* 0x0000004702004986 */ /* 0x0001e2000c101906 */
[----:B------:R-:W-:Y:S01]  /*c3b0*/  @P4 IADD3.X R51, PT, PT, RZ, R51, RZ, P0, !PT ;  /* 0x00000033ff334210 */ /* 0x000fe200007fe4ff */
[----:B-1----:R-:W-:Y:S01]  /*c3c0*/  FADD.FTZ R7, RZ, R7 ;  /* 0x00000007ff077221 */ /* 0x002fe20000010000 */
[----:B0-----:R-:W-:Y:S02]  /*c3d0*/  @P3 MOV R2, R50 ;  /* 0x0000003200023202 */ /* 0x001fe40000000f00 */
[----:B------:R-:W-:Y:S01]  /*c3e0*/  @P3 MOV R3, R53 ;  /* 0x0000003500033202 */ /* 0x000fe20000000f00 */
[----:B------:R-:W-:Y:S01]  /*c3f0*/  FADD.FTZ R10, R7, R10 ;  /* 0x0000000a070a7221 */ /* 0x000fe20000010000 */
        /* <DEDUP_REMOVED lines=49> */
.L_x_13290:
[----:B--2---:R-:W-:Y:S01]  /*c710*/  HFMA2 R146, -RZ, RZ, 0, 5.9604644775390625e-08 ;  /* 0x00000001ff927431 */ /* 0x004fe200000001ff */
[----:B------:R-:W-:Y:S01]  /*c720*/  BSSY B1, `(.L_x_13397) ;  /* 0x0000007000017945 */ /* 0x000fe20003800000 */
[----:B------:R-:W-:Y:S02]  /*c730*/  MOV R147, R206 ;  /* 0x000000ce00937202 */ /* 0x000fe40000000f00 */
[----:B0-----:R-:W-:Y:S02]  /*c740*/  MOV R145, 0x1f ;  /* 0x0000001f00917802 */ /* 0x001fe40000000f00 */
[----:B------:R-:W-:-:S07]  /*c750*/  MOV R144, 0xffffffff ;  /* 0xffffffff00907802 */ /* 0x000fce0000000f00 */
[----:B-----5:R-:W-:Y:S05]  /*c760*/  WARPSYNC.COLLECTIVE R144, `(.L_x_13398) ;  /* 0x0000000090087348 */ /* 0x020fea0003c00000 */
[----:B------:R0:W1:Y:S02]  /*c770*/  SHFL.BFLY P6, R150, R147, R146, R145 ;  /* 0x0c00009293967389 */ /* 0x00006400000c0091 */
[----:B01---5:R-:W-:Y:S05]  /*c780*/  ENDCOLLECTIVE ;  /* 0x000000000000791b */ /* 0x023fea0003800000 */
.L_x_13398:
[----:B------:R-:W-:Y:S05]  /*c790*/  BSYNC B1 ;  /* 0x0000000000017941 */ /* 0x000fea0003800000 */
.L_x_13397:
        /* <DEDUP_REMOVED lines=8> */
.L_x_13399:
[----:B------:R-:W-:Y:S01]  /*c820*/  MOV R147, R148 ;  /* 0x0000009400937202 */ /* 0x000fe20000000f00 */
[----:B------:R-:W-:Y:S02]  /*c830*/  HFMA2 R146, -RZ, RZ, 0, 1.1920928955078125e-07 ;  /* 0x00000002ff927431 */ /* 0x000fe400000001ff */
[----:B------:R-:W-:-:S07]  /*c840*/  FADD.FTZ R149, R150, R205 ;  /* 0x000000cd96957221 */ /* 0x000fce0000010000 */
[----:B------:R-:W-:Y:S05]  /*c850*/  WARPSYNC.COLLECTIVE R144, `(.L_x_13400) ;  /* 0x0000000090087348 */ /* 0x000fea0003c00000 */
[----:B------:R0:W1:Y:S02]  /*c860*/  SHFL.BFLY P6, R150, R147, R146, R145 ;  /* 0x0c00009293967389 */ /* 0x00006400000c0091 */
[----:B01----:R-:W-:Y:S05]  /*c870*/  ENDCOLLECTIVE ;  /* 0x000000000000791b */ /* 0x003fea0003800000 */
.L_x_13400:
[----:B------:R-:W-:Y:S01]  /*c880*/  MOV R147, R149 ;  /* 0x0000009500937202 */ /* 0x000fe20000000f00 */
[----:B------:R-:W-:-:S07]  /*c890*/  FADD.FTZ R148, R148, R150 ;  /* 0x0000009694947221 */ /* 0x000fce0000010000 */
[----:B------:R-:W-:Y:S05]  /*c8a0*/  WARPSYNC.COLLECTIVE R144, `(.L_x_13401) ;  /* 0x0000000090087348 */ /* 0x000fea0003c00000 */
[----:B------:R0:W1:Y:S02]  /*c8b0*/  SHFL.BFLY P6, R150, R147, R146, R145 ;  /* 0x0c00009293967389 */ /* 0x00006400000c0091 */
[----:B01----:R-:W-:Y:S05]  /*c8c0*/  ENDCOLLECTIVE ;  /* 0x000000000000791b */ /* 0x003fea0003800000 */
.L_x_13401:
[----:B------:R-:W-:Y:S01]  /*c8d0*/  MOV R147, R148 ;  /* 0x0000009400937202 */ /* 0x000fe20000000f00 */
[----:B------:R-:W-:Y:S02]  /*c8e0*/  HFMA2 R146, -RZ, RZ, 0, 2.384185791015625e-07 ;  /* 0x00000004ff927431 */ /* 0x000fe400000001ff */
[----:B------:R-:W-:-:S07]  /*c8f0*/  FADD.FTZ R149, R149, R150 ;  /* 0x0000009695957221 */ /* 0x000fce0000010000 */
[----:B------:R-:W-:Y:S05]  /*c900*/  WARPSYNC.COLLECTIVE R144, `(.L_x_13402) ;  /* 0x0000000090087348 */ /* 0x000fea0003c00000 */
[----:B------:R0:W1:Y:S02]  /*c910*/  SHFL.BFLY P6, R150, R147, R146, R145 ;  /* 0x0c00009293967389 */ /* 0x00006400000c0091 */
[----:B01----:R-:W-:Y:S05]  /*c920*/  ENDCOLLECTIVE ;  /* 0x000000000000791b */ /* 0x003fea0003800000 */
.L_x_13402:
[----:B------:R-:W-:Y:S01]  /*c930*/  MOV R147, R149 ;  /* 0x0000009500937202 */ /* 0x000fe20000000f00 */
[----:B------:R-:W-:-:S07]  /*c940*/  FADD.FTZ R148, R148, R150 ;  /* 0x0000009694947221 */ /* 0x000fce0000010000 */
[----:B------:R-:W-:Y:S05]  /*c950*/  WARPSYNC.COLLECTIVE R144, `(.L_x_13403) ;  /* 0x0000000090087348 */ /* 0x000fea0003c00000 */
[----:B------:R0:W1:Y:S02]  /*c960*/  SHFL.BFLY P6, R150, R147, R146, R145 ;  /* 0x0c00009293967389 */ /* 0x00006400000c0091 */
[----:B01----:R-:W-:Y:S05]  /*c970*/  ENDCOLLECTIVE ;  /* 0x000000000000791b */ /* 0x003fea0003800000 */
.L_x_13403:
[----:B------:R-:W-:Y:S01]  /*c980*/  MOV R147, R148 ;  /* 0x0000009400937202 */ /* 0x000fe20000000f00 */
[----:B------:R-:W-:Y:S02]  /*c990*/  HFMA2 R146, -RZ, RZ, 0, 4.76837158203125e-07 ;  /* 0x00000008ff927431 */ /* 0x000fe400000001ff */
[----:B------:R-:W-:-:S07]  /*c9a0*/  FADD.FTZ R149, R149, R150 ;  /* 0x0000009695957221 */ /* 0x000fce0000010000 */
[----:B------:R-:W-:Y:S05]  /*c9b0*/  WARPSYNC.COLLECTIVE R144, `(.L_x_13404) ;  /* 0x0000000090087348 */ /* 0x000fea0003c00000 */
[----:B------:R0:W1:Y:S02]  /*c9c0*/  SHFL.BFLY P6, R150, R147, R146, R145 ;  /* 0x0c00009293967389 */ /* 0x00006400000c0091 */
[----:B01----:R-:W-:Y:S05]  /*c9d0*/  ENDCOLLECTIVE ;  /* 0x000000000000791b */ /* 0x003fea0003800000 */
.L_x_13404:
[----:B------:R-:W-:Y:S01]  /*c9e0*/  MOV R147, R149 ;  /* 0x0000009500937202 */ /* 0x000fe20000000f00 */
[----:B------:R-:W-:-:S07]  /*c9f0*/  FADD.FTZ R148, R148, R150 ;  /* 0x0000009694947221 */ /* 0x000fce0000010000 */
[----:B------:R-:W-:Y:S05]  /*ca00*/  WARPSYNC.COLLECTIVE R144, `(.L_x_13405) ;  /* 0x0000000090087348 */ /* 0x000fea0003c00000 */
[----:B------:R0:W1:Y:S02]  /*ca10*/  SHFL.BFLY P6, R150, R147, R146, R145 ;  /* 0x0c00009293967389 */ /* 0x00006400000c0091 */
[----:B01----:R-:W-:Y:S05]  /*ca20*/  ENDCOLLECTIVE ;  /* 0x000000000000791b */ /* 0x003fea0003800000 */
.L_x_13405:
[----:B------:R-:W-:Y:S01]  /*ca30*/  MOV R147, R148 ;  /* 0x0000009400937202 */ /* 0x000fe20000000f00 */
[----:B------:R-:W-:Y:S02]  /*ca40*/  HFMA2 R146, -RZ, RZ, 0, 9.5367431640625e-07 ;  /* 0x00000010ff927431 */ /* 0x000fe400000001ff */
[----:B------:R-:W-:-:S07]  /*ca50*/  FADD.FTZ R149, R149, R150 ;  /* 0x0000009695957221 */ /* 0x000fce0000010000 */
[----:B------:R-:W-:Y:S05]  /*ca60*/  WARPSYNC.COLLECTIVE R144, `(.L_x_13406) ;  /* 0x0000000090087348 */ /* 0x000fea0003c00000 */
[----:B------:R0:W1:Y:S02]  /*ca70*/  SHFL.BFLY P6, R150, R147, R146, R145 ;  /* 0x0c00009293967389 */ /* 0x00006400000c0091 */
[----:B01----:R-:W-:Y:S05]  /*ca80*/  ENDCOLLECTIVE ;  /* 0x000000000000791b */ /* 0x003fea0003800000 */
.L_x_13406:
[----:B------:R-:W-:Y:S02]  /*ca90*/  MOV R147, R149 ;  /* 0x0000009500937202 */ /* 0x000fe40000000f00 */
[----:B------:R-:W-:-:S07]  /*caa0*/  MOV R151, R150 ;  /* 0x0000009600977202 */ /* 0x000fce0000000f00 */
[----:B------:R-:W-:Y:S05]  /*cab0*/  WARPSYNC.COLLECTIVE R144, `(.L_x_13407) ;  /* 0x0000000090087348 */ /* 0x000fea0003c00000 */
[----:B------:R0:W1:Y:S02]  /*cac0*/  SHFL.BFLY P6, R150, R147, R146, R145 ;  /* 0x0c00009293967389 */ /* 0x00006400000c0091 */
[----:B01----:R-:W-:Y:S05]  /*cad0*/  ENDCOLLECTIVE ;  /* 0x000000000000791b */ /* 0x003fea0003800000 */
.L_x_13407:
[----:B------:R-:W-:Y:S05]  /*cae0*/  BRA `(.L_x_13408) ;  /* 0xffffff6400547947 */ /* 0x000fea000383ffff */
.L_x_13409:
        /* <DEDUP_REMOVED lines=9> */
.L_x_25463:


//--------------------- .text._ZN10layer_norm22ln_bwd_finalize_kernelINS_22Kernel_traits_finalizeILj1280Ef6__halfS2_S2_fjLb0ELj1024ELj4ENS_18Kernel_traits_baseILj1280EfS2_S2_S2_fjLj1024EEEEELb0ELb1EEEvNS_9BwdParamsE --------------------------
	.section	.text._ZN10layer_norm22ln_bwd_finalize_kernelINS_22Kernel_traits_finalizeILj1280Ef6__halfS2_S2_fjLb0ELj1024ELj4ENS_18Kernel_traits_baseILj1280EfS2_S2_S2_fjLj1024EEEEELb0ELb1EEEvNS_9BwdParamsE,"ax",@progbits
	.align	128
        .global         _ZN10layer_norm22ln_bwd_finalize_kernelINS_22Kernel_traits_finalizeILj1280Ef6__halfS2_S2_fjLb0ELj1024ELj4ENS_18Kernel_traits_baseILj1280EfS2_S2_S2_fjLj1024EEEEELb0ELb1EEEvNS_9BwdParamsE
        .type           _ZN10layer_norm22ln_bwd_finalize_kernelINS_22Kernel_traits_finalizeILj1280Ef6__halfS2_S2_fjLb0ELj1024ELj4ENS_18Kernel_traits_baseILj1280EfS2_S2_S2_fjLj1024EEEEELb0ELb1EEEvNS_9BwdParamsE,@function
        .size           _ZN10layer_norm22ln_bwd_finalize_kernelINS_22Kernel_traits_finalizeILj1280Ef6__halfS2_S2_fjLb0ELj1024ELj4ENS_18Kernel_traits_baseILj1280EfS2_S2_S2_fjLj1024EEEEELb0ELb1EEEvNS_9BwdParamsE,(.L_x_25464 - _ZN10layer_norm22ln_bwd_finalize_kernelINS_22Kernel_traits_finalizeILj1280Ef6__halfS2_S2_fjLb0ELj1024ELj4ENS_18Kernel_traits_baseILj1280EfS2_S2_S2_fjLj1024EEEEELb0ELb1EEEvNS_9BwdParamsE)
        .other          _ZN10layer_norm22ln_bwd_finalize_kernelINS_22Kernel_traits_finalizeILj1280Ef6__halfS2_S2_fjLb0ELj1024ELj4ENS_18Kernel_traits_baseILj1280EfS2_S2_S2_fjLj1024EEEEELb0ELb1EEEvNS_9BwdParamsE,@"STO_CUDA_ENTRY STV_DEFAULT"
_ZN10layer_norm22ln_bwd_finalize_kernelINS_22Kernel_traits_finalizeILj1280Ef6__halfS2_S2_fjLb0ELj1024ELj4ENS_18Kernel_traits_baseILj1280EfS2_S2_S2_fjLj1024EEEEELb0ELb1EEEvNS_9BwdParamsE:
.text._ZN10layer_norm22ln_bwd_finalize_kernelINS_22Kernel_traits_finalizeILj1280Ef6__halfS2_S2_fjLb0ELj1024ELj4ENS_18Kernel_traits_baseILj1280EfS2_S2_S2_fjLj1024EEEEELb0ELb1EEEvNS_9BwdParamsE:
        /* <DEDUP_REMOVED lines=81> */
.L_x_13414:
        /* <DEDUP_REMOVED lines=118> */
.L_x_13413:
[----:B------:R-:W-:Y:S05]  /*0c70*/  BSYNC.RECONVERGENT B1 ;  /* 0x0000000000017941 */ /* 0x000fea0003800200 */
.L_x_13412:
        /* <DEDUP_REMOVED lines=77> */
.L_x_13416:
[----:B------:R-:W-:Y:S05]  /*1150*/  BSYNC.RECONVERGENT B1 ;  /* 0x0000000000017941 */ /* 0x000fea0003800200 */
.L_x_13415:
        /* <DEDUP_REMOVED lines=38> */
.L_x_13418:
[----:B------:R-:W-:Y:S05]  /*13c0*/  BSYNC.RECONVERGENT B1 ;  /* 0x0000000000017941 */ /* 0x000fea0003800200 */
.L_x_13417:
        /* <DEDUP_REMOVED lines=8> */
.L_x_13419:
        /* <DEDUP_REMOVED lines=10> */
.L_x_13411:
[----:B------:R-:W-:Y:S05]  /*14f0*/  BSYNC.RECONVERGENT B0 ;  /* 0x0000000000007941 */ /* 0x000fea0003800200 */
.L_x_13410:
        /* <DEDUP_REMOVED lines=55> */
.L_x_13420:
        /* <DEDUP_REMOVED lines=9> */
.L_x_25464:


//--------------------- .text._ZN10layer_norm13ln_bwd_kernelINS_13Kernel_traitsIf6__halfS2_S2_fjLj1280ELj1ELj4ELj1ELj16ENS_18Kernel_traits_baseILj1280EfS2_S2_S2_fjLj128EEEEELb1ELb0ELb1ELb1EEEvNS_9BwdParamsE --------------------------
	.section	.text._ZN10layer_norm13ln_bwd_kernelINS_13Kernel_traitsIf6__halfS2_S2_fjLj1280ELj1ELj4ELj1ELj16ENS_18Kernel_traits_baseILj1280EfS2_S2_S2_fjLj128EEEEELb1ELb0ELb1ELb1EEEvNS_9BwdParamsE,"ax",@progbits
	.align	128
        .global         _ZN10layer_norm13ln_bwd_kernelINS_13Kernel_traitsIf6__halfS2_S2_fjLj1280ELj1ELj4ELj1ELj16ENS_18Kernel_traits_baseILj1280EfS2_S2_S2_fjLj128EEEEELb1ELb0ELb1ELb1EEEvNS_9BwdParamsE
        .type           _ZN10layer_norm13ln_bwd_kernelINS_13Kernel_traitsIf6__halfS2_S2_fjLj1280ELj1ELj4ELj1ELj16ENS_18Kernel_traits_baseILj1280EfS2_S2_S2_fjLj128EEEEELb1ELb0ELb1ELb1EEEvNS_9BwdParamsE,@function
        .size           _ZN10layer_norm13ln_bwd_kernelINS_13Kernel_traitsIf6__halfS2_S2_fjLj1280ELj1ELj4ELj1ELj16ENS_18Kernel_traits_baseILj1280EfS2_S2_S2_fjLj128EEEEELb1ELb0ELb1ELb1EEEvNS_9BwdParamsE,(.L_x_25465 - _ZN10layer_norm13ln_bwd_kernelINS_13Kernel_traitsIf6__halfS2_S2_fjLj1280ELj1ELj4ELj1ELj16ENS_18Kernel_traits_baseILj1280EfS2_S2_S2_fjLj128EEEEELb1ELb0ELb1ELb1EEEvNS_9BwdParamsE)
        .other          _ZN10layer_norm13ln_bwd_kernelINS_13Kernel_traitsIf6__halfS2_S2_fjLj1280ELj1ELj4ELj1ELj16ENS_18Kernel_traits_baseILj1280EfS2_S2_S2_fjLj128EEEEELb1ELb0ELb1ELb1EEEvNS_9BwdParamsE,@"STO_CUDA_ENTRY STV_DEFAULT"
_ZN10layer_norm13ln_bwd_kernelINS_13Kernel_traitsIf6__halfS2_S2_fjLj1280ELj1ELj4ELj1ELj16ENS_18Kernel_traits_baseILj1280EfS2_S2_S2_fjLj128EEEEELb1ELb0ELb1ELb1EEEvNS_9BwdParamsE:
.text._ZN10layer_norm13ln_bwd_kernelINS_13Kernel_traitsIf6__halfS2_S2_fjLj1280ELj1ELj4ELj1ELj16ENS_18Kernel_traits_baseILj1280EfS2_S2_S2_fjLj128EEEEELb1ELb0ELb1ELb1EEEvNS_9BwdParamsE:
        /* <DEDUP_REMOVED lines=74> */
.L_x_13523:
        /* <DEDUP_REMOVED lines=16> */
[----:B------:R-:W-:-:S07]  /*05a0*/  IADD3 R8, PT, PT, R3, -0x1, RZ ;  /* 0xffffffff03087810 */ /* 0x000fce0007ffe0ff */
[----:B------:R-:W2:Y:S01]  /*05b0*/  LDC.64 R20, c[0x0][0x3a8] ;  /* 0x0000ea00ff147b82 */ /* 0x000ea20000000a00 */
[----:B------:R-:W-:Y:S01]  /*05c0*/  SHF.R.S32.HI R5, RZ, 0x1f, R0 ;  /* 0x0000001fff057819 */ /* 0x000fe20000011400 */
[----:B------:R-:W-:Y:S02]  /*05d0*/  IMAD R8, R8, UR8, RZ ;  /* 0x0000000808087c24 */ /* 0x000fe4000f8e02ff */
[----:B------:R-:W-:Y:S01]  /*05e0*/  IMAD.WIDE R174, R2, 0x4, R174 ;  /* 0x0000000402ae7825 */ /* 0x000fe200078e02ae */
[----:B------:R-:W-:Y:S01]  /*05f0*/  LEA.HI R5, R5, R0, RZ, 0x3 ;  /* 0x0000000005057211 */ /* 0x000fe200078f18ff */
[----:B------:R-:W3:Y:S04]  /*0600*/  LDL R206, [R1+0x4] ;  /* 0x0000040001ce7983 */ /* 0x000ee80000100800 */
[----:B------:R4:W3:Y:S01]  /*0610*/  LDG.E R184, desc[UR6][R174.64] ;  /* 0x00000006aeb87981 */ /* 0x0008e2000c1e1900 */
[----:B0-----:R-:W-:-:S02]  /*0620*/  LOP3.LUT R0, R9, 0x1f, RZ, 0xc0, !PT ;  /* 0x0000001f09007812 */ /* 0x001fc400078ec0ff */
[----:B------:R-:W-:Y:S02]  /*0630*/  SHF.R.S32.HI R9, RZ, 0x1f, R8 ;  /* 0x0000001fff097819 */ /* 0x000fe40000011408 */
[----:B------:R-:W-:Y:S02]  /*0640*/  LEA.HI.SX32 R163, R5, R0, 0x1d ;  /* 0x0000000005a37211 */ /* 0x000fe400078feaff */
[----:B------:R-:W-:Y:S02]  /*0650*/  LEA.HI R9, R9, R8, RZ, 0x3 ;  /* 0x0000000809097211 */ /* 0x000fe400078f18ff */
[C---:B------:R-:W-:Y:S01]  /*0660*/  IADD3 R171, PT, PT, R163.reuse, 0x40, RZ ;  /* 0x00000040a3ab7810 */ /* 0x040fe20007ffe0ff */
[----:B--2---:R-:W-:Y:S01]  /*0670*/  IMAD.WIDE.U32 R156, R163, 0x10, R20 ;  /* 0x00000010a39c7825 */ /* 0x004fe200078e0014 */
[----:B------:R-:W-:-:S05]  /*0680*/  LEA.HI.SX32 R9, R9, R0, 0x1d ;  /* 0x0000000009097211 */ /* 0x000fca00078feaff */
[----:B-1----:R-:W-:Y:S01]  /*0690*/  IMAD.WIDE.U32 R144, R9, 0x10, R6 ;  /* 0x0000001009907825 */ /* 0x002fe200078e0006 */
[----:B------:R-:W-:Y:S01]  /*06a0*/  IADD3 R169, PT, PT, R163, 0x20, RZ ;  /* 0x00000020a3a97810 */ /* 0x000fe20007ffe0ff */
[----:B------:R-:W2:Y:S04]  /*06b0*/  LDG.E.128 R156, desc[UR6][R156.64] ;  /* 0x000000069c9c7981 */ /* 0x000ea8000c1e1d00 */
[----:B------:R-:W4:Y:S01]  /*06c0*/  LDG.E.128 R144, desc[UR6][R144.64] ;  /* 0x0000000690907981 */ /* 0x000f22000c1e1d00 */
[----:B------:R-:W-:Y:S01]  /*06d0*/  IADD3 R25, PT, PT, R9, 0x20, RZ ;  /* 0x0000002009197810 */ /* 0x000fe20007ffe0ff */
[----:B------:R-:W-:Y:S01]  /*06e0*/  IMAD.WIDE.U32 R28, R171, 0x10, R20 ;  /* 0x00000010ab1c7825 */ /* 0x000fe200078e0014 */
[----:B------:R-:W-:-:S03]  /*06f0*/  IADD3 R161, PT, PT, R163, 0x60, RZ ;  /* 0x00000060a3a17810 */ /* 0x000fc60007ffe0ff */
[----:B------:R-:W-:Y:S01]  /*0700*/  IMAD.WIDE.U32 R24, R25, 0x10, R6 ;  /* 0x0000001019187825 */ /* 0x000fe200078e0006 */
[----:B------:R-:W-:Y:S01]  /*0710*/  IADD3 R177, PT, PT, R163, 0x80, RZ ;  /* 0x00000080a3b17810 */ /* 0x000fe20007ffe0ff */
[----:B------:R-:W3:Y:S02]  /*0720*/  LDG.E.128 R28, desc[UR6][R28.64] ;  /* 0x000000061c1c7981 */ /* 0x000ee4000c1e1d00 */
[--C-:B------:R-:W-:Y:S01]  /*0730*/  IMAD.WIDE.U32 R164, R169, 0x10, R20.reuse ;  /* 0x00000010a9a47825 */ /* 0x100fe200078e0014 */
[----:B------:R-:W-:Y:S01]  /*0740*/  IADD3 R17, PT, PT, R9, 0x40, RZ ;  /* 0x0000004009117810 */ /* 0x000fe20007ffe0ff */
[----:B------:R-:W2:Y:S02]  /*0750*/  LDG.E.128 R24, desc[UR6][R24.64] ;  /* 0x0000000618187981 */ /* 0x000ea4000c1e1d00 */
[--C-:B------:R-:W-:Y:S02]  /*0760*/  IMAD.WIDE.U32 R148, R161, 0x10, R20.reuse ;  /* 0x00000010a1947825 */ /* 0x100fe400078e0014 */
[----:B------:R-:W2:Y:S02]  /*0770*/  LDG.E.128 R164, desc[UR6][R164.64] ;  /* 0x00000006a4a47981 */ /* 0x000ea4000c1e1d00 */
[----:B------:R-:W-:-:S02]  /*0780*/  IMAD.WIDE.U32 R20, R177, 0x10, R20 ;  /* 0x00000010b1147825 */ /* 0x000fc400078e0014 */
[----:B------:R-:W2:Y:S02]  /*0790*/  LDG.E.128 R148, desc[UR6][R148.64] ;  /* 0x0000000694947981 */ /* 0x000ea4000c1e1d00 */
[----:B------:R-:W-:Y:S02]  /*07a0*/  IMAD.WIDE.U32 R16, R17, 0x10, R6 ;  /* 0x0000001011107825 */ /* 0x000fe400078e0006 */
[----:B------:R-:W2:Y:S04]  /*07b0*/  LDG.E.128 R20, desc[UR6][R20.64] ;  /* 0x0000000614147981 */ /* 0x000ea8000c1e1d00 */
[----:B------:R-:W2:Y:S01]  /*07c0*/  LDG.E.128 R16, desc[UR6][R16.64] ;  /* 0x0000000610107981 */ /* 0x000ea2000c1e1d00 */
[----:B------:R-:W-:Y:S02]  /*07d0*/  MOV R207, UR14 ;  /* 0x0000000e00cf7c02 */ /* 0x000fe40008000f00 */
[----:B------:R-:W-:-:S02]  /*07e0*/  MOV R208, UR15 ;  /* 0x0000000f00d07c02 */ /* 0x000fc40008000f00 */
[----:B------:R-:W-:-:S04]  /*07f0*/  ISETP.NE.U32.AND P0, PT, R207, RZ, PT ;  /* 0x000000ffcf00720c */ /* 0x000fc80003f05070 */
[----:B------:R-:W-:Y:S02]  /*0800*/  ISETP.NE.AND.EX P0, PT, R208, RZ, PT, P0 ;  /* 0x000000ffd000720c */ /* 0x000fe40003f05300 */
[----:B-----5:R-:W-:Y:S02]  /*0810*/  ISETP.GE.AND P2, PT, R173, 0x1, PT ;  /* 0x00000001ad00780c */ /* 0x020fe40003f46270 */
[C---:B------:R-:W-:Y:S02]  /*0820*/  IADD3 R13, PT, PT, R9.reuse, 0x60, RZ ;  /* 0x00000060090d7810 */ /* 0x040fe40007ffe0ff */
[----:B------:R-:W-:-:S03]  /*0830*/  IADD3 R9, PT, PT, R9, 0x80, RZ ;  /* 0x0000008009097810 */ /* 0x000fc60007ffe0ff */
[----:B------:R-:W-:-:S04]  /*0840*/  IMAD.WIDE.U32 R12, R13, 0x10, R6 ;  /* 0x000000100d0c7825 */ /* 0x000fc800078e0006 */
[----:B------:R-:W0:Y:S01]  /*0850*/  @P0 LDC.64 R178, c[0x0][0x438] ;  /* 0x00010e00ffb20b82 */ /* 0x000e220000000a00 */
[----:B------:R-:W-:Y:S01]  /*0860*/  IMAD.WIDE.U32 R8, R9, 0x10, R6 ;  /* 0x0000001009087825 */ /* 0x000fe200078e0006 */
[----:B------:R-:W-:Y:S01]  /*0870*/  @P2 IADD3 R5, PT, PT, R173, -0x1, RZ ;  /* 0xffffffffad052810 */ /* 0x000fe20007ffe0ff */
[----:B------:R-:W2:Y:S05]  /*0880*/  LDG.E.128 R12, desc[UR6][R12.64] ;  /* 0x000000060c0c7981 */ /* 0x000eaa000c1e1d00 */
[----:B------:R-:W1:Y:S01]  /*0890*/  @P0 LDC.64 R32, c[0x0][0x438] ;  /* 0x00010e00ff200b82 */ /* 0x000e620000000a00 */
[----:B------:R-:W-:Y:S01]  /*08a0*/  @P2 IMAD R5, R5, UR8, RZ ;  /* 0x0000000805052c24 */ /* 0x000fe2000f8e02ff */
[----:B------:R-:W-:Y:S01]  /*08b0*/  MOV R155, RZ ;  /* 0x000000ff009b7202 */ /* 0x000fe20000000f00 */
[----:B------:R-:W2:Y:S05]  /*08c0*/  LDG.E.128 R8, desc[UR6][R8.64] ;  /* 0x0000000608087981 */ /* 0x000eaa000c1e1d00 */
[----:B------:R-:W1:Y:S08]  /*08d0*/  @P0 LDC.64 R152, c[0x0][0x438] ;  /* 0x00010e00ff980b82 */ /* 0x000e700000000a00 */
[----:B------:R-:W1:Y:S08]  /*08e0*/  @P0 LDC.64 R6, c[0x0][0x438] ;  /* 0x00010e00ff060b82 */ /* 0x000e700000000a00 */
[----:B------:R-:W1:Y:S01]  /*08f0*/  @P0 LDC.64 R34, c[0x0][0x438] ;  /* 0x00010e00ff220b82 */ /* 0x000e620000000a00 */
[----:B------:R-:W-:-:S04]  /*0900*/  @P2 SHF.R.S32.HI R154, RZ, 0x1f, R5 ;  /* 0x0000001fff9a2819 */ /* 0x000fc80000011405 */
[----:B------:R-:W-:Y:S01]  /*0910*/  @P2 LEA.HI R5, R154, R5, RZ, 0x3 ;  /* 0x000000059a052211 */ /* 0x000fe200078f18ff */
[----:B0-----:R-:W-:-:S03]  /*0920*/  @P0 IMAD.WIDE.U32 R178, R161, 0x10, R178 ;  /* 0x00000010a1b20825 */ /* 0x001fc600078e00b2 */
[----:B------:R-:W-:Y:S01]  /*0930*/  @P2 LEA.HI.SX32 R155, R5, R0, 0x1d ;  /* 0x00000000059b2211 */ /* 0x000fe200078feaff */
[----:B-1----:R-:W-:Y:S01]  /*0940*/  @P0 IMAD.WIDE.U32 R32, R163, 0x10, R32 ;  /* 0x00000010a3200825 */ /* 0x002fe200078e0020 */
[----:B------:R-:W-:Y:S01]  /*0950*/  ISETP.NE.AND P3, PT, RZ, UR9, PT ;  /* 0x00000009ff007c0c */ /* 0x000fe2000bf65270 */
[----:B------:R-:W5:Y:S02]  /*0960*/  @P0 LDG.E.128 R40, desc[UR6][R178.64] ;  /* 0x00000006b2280981 */ /* 0x000f64000c1e1d00 */
[----:B------:R-:W-:Y:S02]  /*0970*/  @P0 IMAD.WIDE.U32 R152, R171, 0x10, R152 ;  /* 0x00000010ab980825 */ /* 0x000fe400078e0098 */
[----:B------:R0:W5:Y:S02]  /*0980*/  @P0 LDG.E.128 R52, desc[UR6][R32.64] ;  /* 0x0000000620340981 */ /* 0x000164000c1e1d00 */
[----:B------:R-:W-:Y:S02]  /*0990*/  @P0 IMAD.WIDE.U32 R6, R177, 0x10, R6 ;  /* 0x00000010b1060825 */ /* 0x000fe400078e0006 */
[----:B------:R-:W5:Y:S02]  /*09a0*/  @P0 LDG.E.128 R44, desc[UR6][R152.64] ;  /* 0x00000006982c0981 */ /* 0x000f64000c1e1d00 */
[----:B------:R-:W-:-:S02]  /*09b0*/  @P0 IMAD.WIDE.U32 R34, R169, 0x10, R34 ;  /* 0x00000010a9220825 */ /* 0x000fc400078e0022 */
[----:B------:R-:W5:Y:S04]  /*09c0*/  @P0 LDG.E.128 R36, desc[UR6][R6.64] ;  /* 0x0000000606240981 */ /* 0x000f68000c1e1d00 */
[----:B------:R1:W5:Y:S01]  /*09d0*/  @P0 LDG.E.128 R48, desc[UR6][R34.64] ;  /* 0x0000000622300981 */ /* 0x000362000c1e1d00 */
[--C-:B----4-:R-:W-:Y:S02]  /*09e0*/  HADD2.F32 R200, -RZ, R144.reuse.H0_H0 ;  /* 0x20000090ffc87230 */ /* 0x110fe40000004100 */
[----:B------:R-:W-:Y:S02]  /*09f0*/  HADD2.F32 R195, -RZ, R144.H1_H1 ;  /* 0x30000090ffc37230 */ /* 0x000fe40000004100 */
[--C-:B------:R-:W-:Y:S02]  /*0a00*/  HADD2.F32 R202, -RZ, R145.reuse.H0_H0 ;  /* 0x20000091ffca7230 */ /* 0x100fe40000004100 */
[----:B------:R-:W-:-:S02]  /*0a10*/  HADD2.F32 R201, -RZ, R145.H1_H1 ;  /* 0x30000091ffc97230 */ /* 0x000fc40000004100 */
[----:B------:R-:W4:Y:S01]  /*0a20*/  LDC.64 R144, c[0x0][0x3b0] ;  /* 0x0000ec00ff907b82 */ /* 0x000f220000000a00 */
[--C-:B---3--:R-:W-:Y:S02]  /*0a30*/  HADD2.F32 R162, -RZ, R29.reuse.H0_H0 ;  /* 0x2000001dffa27230 */ /* 0x108fe40000004100 */
[----:B------:R-:W-:Y:S02]  /*0a40*/  HADD2.F32 R161, -RZ, R29.H1_H1 ;  /* 0x3000001dffa17230 */ /* 0x000fe40000004100 */
[--C-:B--2---:R-:W-:Y:S02]  /*0a50*/  HADD2.F32 R247, -RZ, R25.reuse.H0_H0 ;  /* 0x20000019fff77230 */ /* 0x104fe40000004100 */
[----:B------:R-:W-:Y:S01]  /*0a60*/  HADD2.F32 R246, -RZ, R25.H1_H1 ;  /* 0x30000019fff67230 */ /* 0x000fe20000004100 */
[C---:B------:R-:W-:Y:S02]  /*0a70*/  IADD3 R25, PT, PT, R155.reuse, 0x60, RZ ;  /* 0x000000609b197810 */ /* 0x040fe40007ffe0ff */
[----:B------:R-:W-:Y:S01]  /*0a80*/  IADD3 R29, PT, PT, R155, 0x80, RZ ;  /* 0x000000809b1d7810 */ /* 0x000fe20007ffe0ff */
[----:B------:R-:W-:-:S02]  /*0a90*/  HADD2.F32 R183, -RZ, R157.H0_H0 ;  /* 0x2000009dffb77230 */ /* 0x000fc40000004100 */
[----:B------:R-:W-:Y:S01]  /*0aa0*/  HADD2.F32 R182, -RZ, R157.H1_H1 ;  /* 0x3000009dffb67230 */ /* 0x000fe20000004100 */
[C---:B------:R-:W-:Y:S01]  /*0ab0*/  IADD3 R157, PT, PT, R155.reuse, 0x40, RZ ;  /* 0x000000409b9d7810 */ /* 0x040fe20007ffe0ff */
[--C-:B------:R-:W-:Y:S02]  /*0ac0*/  HADD2.F32 R175, -RZ, R159.reuse.H0_H0 ;  /* 0x2000009fffaf7230 */ /* 0x100fe40000004100 */
[----:B------:R-:W-:Y:S01]  /*0ad0*/  HADD2.F32 R174, -RZ, R159.H1_H1 ;  /* 0x3000009fffae7230 */ /* 0x000fe20000004100 */
[----:B------:R-:W-:Y:S01]  /*0ae0*/  IADD3 R159, PT, PT, R155, 0x20, RZ ;  /* 0x000000209b9f7810 */ /* 0x000fe20007ffe0ff */
[--C-:B------:R-:W-:Y:S02]  /*0af0*/  HADD2.F32 R177, -RZ, R164.reuse.H0_H0 ;  /* 0x200000a4ffb17230 */ /* 0x100fe40000004100 */
[----:B------:R-:W-:Y:S02]  /*0b00*/  HADD2.F32 R176, -RZ, R164.H1_H1 ;  /* 0x300000a4ffb07230 */ /* 0x000fe40000004100 */
[----:B------:R-:W-:-:S02]  /*0b10*/  HADD2.F32 R172, -RZ, R165.H0_H0 ;  /* 0x200000a5ffac7230 */ /* 0x000fc40000004100 */
[----:B------:R-:W-:Y:S02]  /*0b20*/  HADD2.F32 R171, -RZ, R165.H1_H1 ;  /* 0x300000a5ffab7230 */ /* 0x000fe40000004100 */
[----:B----4-:R-:W-:-:S04]  /*0b30*/  IMAD.WIDE.U32 R164, R155, 0x8, R144 ;  /* 0x000000089ba47825 */ /* 0x010fc800078e0090 */
[--C-:B------:R-:W-:Y:S02]  /*0b40*/  HADD2.F32 R170, -RZ, R166.reuse.H0_H0 ;  /* 0x200000a6ffaa7230 */ /* 0x100fe40000004100 */
[----:B------:R-:W-:Y:S02]  /*0b50*/  HADD2.F32 R169, -RZ, R166.H1_H1 ;  /* 0x300000a6ffa97230 */ /* 0x000fe40000004100 */
[--C-:B------:R-:W-:Y:S02]  /*0b60*/  HADD2.F32 R245, -RZ, R24.reuse.H0_H0 ;  /* 0x20000018fff57230 */ /* 0x100fe40000004100 */
[----:B------:R-:W-:Y:S02]  /*0b70*/  HADD2.F32 R244, -RZ, R24.H1_H1 ;  /* 0x30000018fff47230 */ /* 0x000fe40000004100 */
[----:B------:R-:W-:-:S04]  /*0b80*/  IMAD.WIDE.U32 R154, R25, 0x8, R144 ;  /* 0x00000008199a7825 */ /* 0x000fc800078e0090 */
[--C-:B------:R-:W-:Y:S02]  /*0b90*/  HADD2.F32 R185, -RZ, R27.reuse.H0_H0 ;  /* 0x2000001bffb97230 */ /* 0x100fe40000004100 */
[----:B------:R-:W-:Y:S02]  /*0ba0*/  HADD2.F32 R205, -RZ, R27.H1_H1 ;  /* 0x3000001bffcd7230 */ /* 0x000fe40000004100 */
[--C-:B------:R-:W-:Y:S02]  /*0bb0*/  HADD2.F32 R166, -RZ, R28.reuse.H0_H0 ;  /* 0x2000001cffa67230 */ /* 0x100fe40000004100 */
[----:B------:R-:W-:Y:S02]  /*0bc0*/  HADD2.F32 R163, -RZ, R28.H1_H1 ;  /* 0x3000001cffa37230 */ /* 0x000fe40000004100 */
[----:B------:R-:W-:Y:S01]  /*0bd0*/  IMAD.WIDE.U32 R24, R29, 0x8, R144 ;  /* 0x000000081d187825 */ /* 0x000fe200078e0090 */
[----:B------:R-:W-:-:S03]  /*0be0*/  FSEL R29, R184, RZ, !P3 ;  /* 0x000000ffb81d7208 */ /* 0x000fc60005800000 */
[--C-:B------:R-:W-:Y:S02]  /*0bf0*/  HADD2.F32 R27, -RZ, R31.reuse.H0_H0 ;  /* 0x2000001fff1b7230 */ /* 0x100fe40000004100 */
[----:B------:R-:W-:Y:S02]  /*0c00*/  HADD2.F32 R28, -RZ, R31.H1_H1 ;  /* 0x3000001fff1c7230 */ /* 0x000fe40000004100 */
[--C-:B------:R-:W-:Y:S02]  /*0c10*/  HADD2.F32 R0, -RZ, R156.reuse.H0_H0 ;  /* 0x2000009cff007230 */ /* 0x100fe40000004100 */
[----:B------:R-:W-:Y:S02]  /*0c20*/  HADD2.F32 R5, -RZ, R156.H1_H1 ;  /* 0x3000009cff057230 */ /* 0x000fe40000004100 */
[--C-:B------:R-:W-:Y:S02]  /*0c30*/  HADD2.F32 R181, -RZ, R158.reuse.H0_H0 ;  /* 0x2000009effb57230 */ /* 0x100fe40000004100 */
[----:B------:R-:W-:-:S02]  /*0c40*/  HADD2.F32 R180, -RZ, R158.H1_H1 ;  /* 0x3000009effb47230 */ /* 0x000fc40000004100 */
[----:B0-----:R-:W-:Y:S02]  /*0c50*/  HADD2.F32 R32, -RZ, R22.H1_H1 ;  /* 0x30000016ff207230 */ /* 0x001fe40000004100 */
[----:B------:R-:W-:Y:S02]  /*0c60*/  HADD2.F32 R31, -RZ, R23.H0_H0 ;  /* 0x20000017ff1f7230 */ /* 0x000fe40000004100 */
        /* <DEDUP_REMOVED lines=8> */
[--C-:B------:R-:W-:Y:S02]  /*0cf0*/  HADD2.F32 R33, -RZ, R148.reuse.H0_H0 ;  /* 0x20000094ff217230 */ /* 0x100fe40000004100 */
[----:B-1----:R-:W-:Y:S02]  /*0d00*/  HADD2.F32 R34, -RZ, R148.H1_H1 ;  /* 0x30000094ff227230 */ /* 0x002fe40000004100 */
[----:B------:R-:W-:Y:S02]  /*0d10*/  HADD2.F32 R168, -RZ, R167.H0_H0 ;  /* 0x200000a7ffa87230 */ /* 0x000fe40000004100 */
[----:B------:R-:W-:Y:S02]  /*0d20*/  HADD2.F32 R160, -RZ, R30.H0_H0 ;  /* 0x2000001effa07230 */ /* 0x000fe40000004100 */
[----:B------:R-:W-:Y:S02]  /*0d30*/  HADD2.F32 R35, -RZ, R149.H0_H0 ;  /* 0x20000095ff237230 */ /* 0x000fe40000004100 */
[----:B------:R-:W-:-:S02]  /*0d40*/  HADD2.F32 R153, -RZ, R20.H0_H0 ;  /* 0x20000014ff997230 */ /* 0x000fc40000004100 */
[----:B------:R-:W-:Y:S02]  /*0d50*/  HADD2.F32 R152, -RZ, R20.H1_H1 ;  /* 0x30000014ff987230 */ /* 0x000fe40000004100 */
[--C-:B------:R-:W-:Y:S02]  /*0d60*/  HADD2.F32 R186, -RZ, R16.reuse.H0_H0 ;  /* 0x20000010ffba7230 */ /* 0x100fe40000004100 */
[----:B------:R-:W-:Y:S02]  /*0d70*/  HADD2.F32 R187, -RZ, R16.H1_H1 ;  /* 0x30000010ffbb7230 */ /* 0x000fe40000004100 */
[C---:B------:R-:W-:Y:S01]  /*0d80*/  FADD.FTZ R6, -R29.reuse, R183 ;  /* 0x000000b71d067221 */ /* 0x040fe20000010100 */
[----:B------:R-:W-:Y:S02]  /*0d90*/  HADD2.F32 R26, -RZ, R30.H1_H1 ;  /* 0x3000001eff1a7230 */ /* 0x000fe40000004100 */
        /* <DEDUP_REMOVED lines=9> */
[----:B------:R-:W-:Y:S01]  /*0e30*/  HADD2.F32 R148, -RZ, R151.H1_H1 ;  /* 0x30000097ff947230 */ /* 0x000fe20000004100 */
[----:B------:R-:W-:Y:S01]  /*0e40*/  MOV R16, R185 ;  /* 0x000000b900107202 */ /* 0x000fe20000000f00 */
[----:B------:R-:W-:Y:S01]  /*0e50*/  HADD2.F32 R167, -RZ, R167.H1_H1 ;  /* 0x300000a7ffa77230 */ /* 0x000fe20000004100 */
[----:B------:R0:W5:Y:S01]  /*0e60*/  LDG.E.64 R182, desc[UR6][R24.64] ;  /* 0x0000000618b67981 */ /* 0x000162000c1e1b00 */
[----:B------:R-:W-:-:S02]  /*0e70*/  HADD2.F32 R151, -RZ, R21.H0_H0 ;  /* 0x20000015ff977230 */ /* 0x000fc40000004100 */
[----:B------:R-:W-:Y:S01]  /*0e80*/  HADD2.F32 R150, -RZ, R21.H1_H1 ;  /* 0x30000015ff967230 */ /* 0x000fe20000004100 */
[----:B------:R-:W5:Y:S01]  /*0e90*/  LDG.E.64 R174, desc[UR6][R164.64] ;  /* 0x00000006a4ae7981 */ /* 0x000f62000c1e1b00 */
[----:B------:R-:W-:Y:S02]  /*0ea0*/  HADD2.F32 R149, -RZ, R22.H0_H0 ;  /* 0x20000016ff957230 */ /* 0x000fe40000004100 */
[C---:B------:R-:W-:Y:S01]  /*0eb0*/  FADD.FTZ R22, -R29.reuse, R163 ;  /* 0x000000a31d167221 */ /* 0x040fe20000010100 */
[----:B------:R-:W-:Y:S02]  /*0ec0*/  HADD2.F32 R30, -RZ, R23.H1_H1 ;  /* 0x30000017ff1e7230 */ /* 0x000fe40000004100 */
[C---:B------:R-:W-:Y:S01]  /*0ed0*/  FADD.FTZ R23, -R29.reuse, R162 ;  /* 0x000000a21d177221 */ /* 0x040fe20000010100 */
[C---:B------:R-:W-:Y:S01]  /*0ee0*/  FADD.FTZ R162, -R29.reuse, R32 ;  /* 0x000000201da27221 */ /* 0x040fe20000010100 */
[----:B------:R-:W-:Y:S01]  /*0ef0*/  FADD.FTZ R163, -R29, R31 ;  /* 0x0000001f1da37221 */ /* 0x000fe20000010100 */
[--C-:B------:R-:W-:Y:S01]  /*0f00*/  HADD2.F32 R184, -RZ, R17.reuse.H0_H0 ;  /* 0x20000011ffb87230 */ /* 0x100fe20000004100 */
[----:B------:R-:W5:Y:S01]  /*0f10*/  LDG.E.64 R176, desc[UR6][R158.64] ;  /* 0x000000069eb07981 */ /* 0x000f62000c1e1b00 */
[----:B------:R-:W-:Y:S01]  /*0f20*/  HADD2.F32 R185, -RZ, R17.H1_H1 ;  /* 0x30000011ffb97230 */ /* 0x000fe20000004100 */
[----:B------:R-:W-:Y:S01]  /*0f30*/  MOV R17, R205 ;  /* 0x000000cd00117202 */ /* 0x000fe20000000f00 */
[--C-:B------:R-:W-:Y:S01]  /*0f40*/  HADD2.F32 R31, -RZ, R19.reuse.H0_H0 ;  /* 0x20000013ff1f7230 */ /* 0x100fe20000004100 */
[----:B------:R1:W5:Y:S01]  /*0f50*/  LDG.E.64 R178, desc[UR6][R156.64] ;  /* 0x000000069cb27981 */ /* 0x000362000c1e1b00 */
[----:B------:R-:W-:-:S02]  /*0f60*/  HADD2.F32 R32, -RZ, R19.H1_H1 ;  /* 0x30000013ff207230 */ /* 0x000fc40000004100 */
[C---:B0-----:R-:W-:Y:S01]  /*0f70*/  FADD.FTZ R24, -R29.reuse, R161 ;  /* 0x000000a11d187221 */ /* 0x041fe20000010100 */
[C---:B------:R-:W-:Y:S01]  /*0f80*/  FADD.FTZ R25, -R29.reuse, R160 ;  /* 0x000000a01d197221 */ /* 0x040fe20000010100 */
[----:B------:R-:W2:Y:S01]  /*0f90*/  LDL R205, [R1+0x8] ;  /* 0x0000080001cd7983 */ /* 0x000ea20000100800 */
[C---:B------:R-:W-:Y:S01]  /*0fa0*/  FADD.FTZ R0, -R29.reuse, R0 ;  /* 0x000000001d007221 */ /* 0x040fe20000010100 */
[C---:B------:R-:W-:Y:S01]  /*0fb0*/  FADD.FTZ R5, -R29.reuse, R5 ;  /* 0x000000051d057221 */ /* 0x040fe20000010100 */
[C---:B------:R-:W-:Y:S01]  /*0fc0*/  FADD.FTZ R199, -R29.reuse, R181 ;  /* 0x000000b51dc77221 */ /* 0x040fe20000010100 */
[----:B------:R-:W3:Y:S01]  /*0fd0*/  LDL R19, [R1] ;  /* 0x0000000001137983 */ /* 0x000ee20000100800 */
        /* <DEDUP_REMOVED lines=24> */
[----:B------:R-:W-:Y:S01]  /*1160*/  FADD.FTZ R164, -R29, R30 ;  /* 0x0000001e1da47221 */ /* 0x000fe20000010100 */
[----:B------:R-:W-:-:S02]  /*1170*/  HADD2.F32 R29, -RZ, R18.H0_H0 ;  /* 0x20000012ff1d7230 */ /* 0x000fc40000004100 */
[C---:B------:R-:W-:Y:S01]  /*1180*/  FMUL.FTZ R5, R4.reuse, R5 ;  /* 0x0000000504057220 */ /* 0x040fe20000410000 */
[----:B------:R-:W-:Y:S01]  /*1190*/  HADD2.F32 R30, -RZ, R18.H1_H1 ;  /* 0x30000012ff1e7230 */ /* 0x000fe20000004100 */
[----:B------:R-:W-:Y:S01]  /*11a0*/  MOV R18, R204 ;  /* 0x000000cc00127202 */ /* 0x000fe20000000f00 */
[C---:B------:R-:W-:Y:S01]  /*11b0*/  FMUL.FTZ R6, R4.reuse, R6 ;  /* 0x0000000604067220 */ /* 0x040fe20000410000 */
[----:B------:R-:W4:Y:S01]  /*11c0*/  LDL R204, [R1+0xc] ;  /* 0x00000c0001cc7983 */ /* 0x000f220000100800 */
[--C-:B------:R-:W-:Y:S02]  /*11d0*/  HADD2.F32 R167, -RZ, R9.reuse.H0_H0 ;  /* 0x20000009ffa77230 */ /* 0x100fe40000004100 */
[----:B------:R-:W-:Y:S02]  /*11e0*/  HADD2.F32 R168, -RZ, R9.H1_H1 ;  /* 0x30000009ffa87230 */ /* 0x000fe40000004100 */
[----:B------:R-:W-:Y:S01]  /*11f0*/  FMUL.FTZ R9, R4, R198 ;  /* 0x000000c604097220 */ /* 0x000fe20000410000 */
[----:B------:R-:W-:-:S02]  /*1200*/  HADD2.F32 R149, -RZ, R12.H0_H0 ;  /* 0x2000000cff957230 */ /* 0x000fc40000004100 */
[C---:B------:R-:W-:Y:S01]  /*1210*/  FMUL.FTZ R23, R4.reuse, R23 ;  /* 0x0000001704177220 */ /* 0x040fe20000410000 */
[----:B------:R-:W-:Y:S02]  /*1220*/  HADD2.F32 R150, -RZ, R12.H1_H1 ;  /* 0x3000000cff967230 */ /* 0x000fe40000004100 */
[C---:B------:R-:W-:Y:S01]  /*1230*/  FMUL.FTZ R0, R4.reuse, R0 ;  /* 0x0000000004007220 */ /* 0x040fe20000410000 */
[--C-:B------:R-:W-:Y:S02]  /*1240*/  HADD2.F32 R169, -RZ, R10.reuse.H0_H0 ;  /* 0x2000000affa97230 */ /* 0x100fe40000004100 */
[----:B------:R-:W-:Y:S01]  /*1250*/  FMUL.FTZ R7, R4, R7 ;  /* 0x0000000704077220 */ /* 0x000fe20000410000 */
[----:B------:R-:W-:Y:S02]  /*1260*/  HADD2.F32 R170, -RZ, R10.H1_H1 ;  /* 0x3000000affaa7230 */ /* 0x000fe40000004100 */
[----:B------:R-:W-:Y:S01]  /*1270*/  FADD.FTZ R133, R133, R195 ;  /* 0x000000c385857221 */ /* 0x000fe20000010000 */
[-C--:B------:R-:W-:Y:S01]  /*1280*/  FFMA.FTZ R57, R5, R195.reuse, R57 ;  /* 0x000000c305397223 */ /* 0x080fe20000010039 */
[----:B------:R-:W-:Y:S01]  /*1290*/  FMUL.FTZ R206, R206, R195 ;  /* 0x000000c3cece7220 */ /* 0x000fe20000410000 */
[----:B------:R-:W-:Y:S01]  /*12a0*/  FADD.FTZ R134, R134, R202 ;  /* 0x000000ca86867221 */ /* 0x000fe20000010000 */
[----:B------:R-:W-:Y:S01]  /*12b0*/  FFMA.FTZ R58, R6, R202, R58 ;  /* 0x000000ca063a7223 */ /* 0x000fe2000001003a */
[C---:B------:R-:W-:Y:S01]  /*12c0*/  FMUL.FTZ R22, R4.reuse, R22 ;  /* 0x0000001604167220 */ /* 0x040fe20000410000 */
[C---:B------:R-:W-:Y:S01]  /*12d0*/  FMUL.FTZ R10, R4.reuse, R197 ;  /* 0x000000c5040a7220 */ /* 0x040fe20000410000 */
[----:B------:R-:W-:Y:S01]  /*12e0*/  MOV R195, R18 ;  /* 0x0000001200c37202 */ /* 0x000fe20000000f00 */
[----:B------:R-:W-:Y:S01]  /*12f0*/  FADD.FTZ R129, R129, R209 ;  /* 0x000000d181817221 */ /* 0x000fe20000010000 */
[----:B------:R-:W-:Y:S01]  /*1300*/  FFMA.FTZ R61, R9, R209, R61 ;  /* 0x000000d1093d7223 */ /* 0x000fe2000001003d */
[C---:B------:R-:W-:Y:S01]  /*1310*/  FMUL.FTZ R18, R4.reuse, R189 ;  /* 0x000000bd04127220 */ /* 0x040fe20000410000 */
        /* <DEDUP_REMOVED lines=15> */
[----:B------:R-:W-:-:S02]  /*1410*/  HADD2.F32 R165, -RZ, R8.H0_H0 ;  /* 0x20000008ffa57230 */ /* 0x000fc40000004100 */
[----:B------:R-:W-:Y:S01]  /*1420*/  FADD.FTZ R128, R128, R203 ;  /* 0x000000cb80807221 */ /* 0x000fe20000010000 */
[----:B------:R-:W-:Y:S02]  /*1430*/  HADD2.F32 R166, -RZ, R8.H1_H1 ;  /* 0x30000008ffa67230 */ /* 0x000fe40000004100 */
[----:B------:R-:W-:Y:S01]  /*1440*/  FMUL.FTZ R8, R4, R199 ;  /* 0x000000c704087220 */ /* 0x000fe20000410000 */
[----:B------:R-:W-:Y:S01]  /*1450*/  FADD.FTZ R132, R132, R200 ;  /* 0x000000c884847221 */ /* 0x000fe20000010000 */
[----:B------:R0:W5:Y:S02]  /*1460*/  LDG.E.64 R180, desc[UR6][R154.64] ;  /* 0x000000069ab47981 */ /* 0x000164000c1e1b00 */
[-C--:B------:R-:W-:Y:S01]  /*1470*/  FFMA.FTZ R60, R8, R203.reuse, R60 ;  /* 0x000000cb083c7223 */ /* 0x080fe2000001003c */
[----:B------:R-:W-:Y:S01]  /*1480*/  FMUL.FTZ R203, R248, R203 ;  /* 0x000000cbf8cb7220 */ /* 0x000fe20000410000 */
[--C-:B------:R-:W-:Y:S02]  /*1490*/  HADD2.F32 R171, -RZ, R11.reuse.H0_H0 ;  /* 0x2000000bffab7230 */ /* 0x100fe40000004100 */
[----:B------:R-:W-:Y:S01]  /*14a0*/  FFMA.FTZ R56, R0, R200, R56 ;  /* 0x000000c800387223 */ /* 0x000fe20000010038 */
[----:B------:R-:W-:-:S02]  /*14b0*/  HADD2.F32 R172, -RZ, R11.H1_H1 ;  /* 0x3000000bffac7230 */ /* 0x000fc40000004100 */
[----:B------:R-:W-:Y:S01]  /*14c0*/  FMUL.FTZ R11, R4, R196 ;  /* 0x000000c4040b7220 */ /* 0x000fe20000410000 */
[--C-:B------:R-:W-:Y:S02]  /*14d0*/  HADD2.F32 R151, -RZ, R13.reuse.H0_H0 ;  /* 0x2000000dff977230 */ /* 0x100fe40000004100 */
[----:B------:R-:W-:Y:S01]  /*14e0*/  FMUL.FTZ R199, R240, R245 ;  /* 0x000000f5f0c77220 */ /* 0x000fe20000410000 */
[----:B------:R-:W-:Y:S02]  /*14f0*/  HADD2.F32 R152, -RZ, R13.H1_H1 ;  /* 0x3000000dff987230 */ /* 0x000fe40000004100 */
[----:B------:R-:W-:Y:S01]  /*1500*/  FMUL.FTZ R13, R4, R194 ;  /* 0x000000c2040d7220 */ /* 0x000fe20000410000 */
[--C-:B------:R-:W-:Y:S02]  /*1510*/  HADD2.F32 R153, -RZ, R14.reuse.H0_H0 ;  /* 0x2000000eff997230 */ /* 0x100fe40000004100 */
[----:B------:R-:W-:Y:S01]  /*1520*/  FMUL.FTZ R198, R241, R244 ;  /* 0x000000f4f1c67220 */ /* 0x000fe20000410000 */
[----:B0-----:R-:W-:-:S02]  /*1530*/  HADD2.F32 R154, -RZ, R14.H1_H1 ;  /* 0x3000000eff9a7230 */ /* 0x001fc40000004100 */
[----:B------:R-:W-:Y:S01]  /*1540*/  FMUL.FTZ R14, R4, R193 ;  /* 0x000000c1040e7220 */ /* 0x000fe20000410000 */
[--C-:B------:R-:W-:Y:S02]  /*1550*/  HADD2.F32 R155, -RZ, R15.reuse.H0_H0 ;  /* 0x2000000fff9b7230 */ /* 0x100fe40000004100 */
[----:B------:R-:W-:Y:S01]  /*1560*/  FMUL.FTZ R197, R242, R247 ;  /* 0x000000f7f2c57220 */ /* 0x000fe20000410000 */
[----:B------:R-:W-:Y:S02]  /*1570*/  HADD2.F32 R156, -RZ, R15.H1_H1 ;  /* 0x3000000fff9c7230 */ /* 0x000fe40000004100 */
[----:B------:R-:W-:Y:S01]  /*1580*/  FMUL.FTZ R15, R4, R192 ;  /* 0x000000c0040f7220 */ /* 0x000fe20000410000 */
[----:B------:R-:W-:Y:S01]  /*1590*/  FMUL.FTZ R196, R243, R246 ;  /* 0x000000f6f3c47220 */ /* 0x000fe20000410000 */
[----:B------:R-:W-:Y:S01]  /*15a0*/  FADD.FTZ R120, R120, R195 ;  /* 0x000000c378787221 */ /* 0x000fe20000010000 */
[----:B------:R-:W-:Y:S01]  /*15b0*/  FMUL.FTZ R194, R237, R252 ;  /* 0x000000fcedc27220 */ /* 0x000fe20000410000 */
[C---:B------:R-:W-:Y:S01]  /*15c0*/  FMUL.FTZ R20, R4.reuse, R20 ;  /* 0x0000001404147220 */ /* 0x040fe20000410000 */
[C---:B------:R-:W-:Y:S01]  /*15d0*/  FMUL.FTZ R25, R4.reuse, R25 ;  /* 0x0000001904197220 */ /* 0x040fe20000410000 */
[----:B------:R-:W-:Y:S01]  /*15e0*/  FMUL.FTZ R26, R4, R26 ;  /* 0x0000001a041a7220 */ /* 0x000fe20000410000 */
[----:B------:R-:W-:-:S02]  /*15f0*/  FADD.FTZ R112, R112, R29 ;  /* 0x0000001d70707221 */ /* 0x000fc40000010000 */
[-C--:B------:R-:W-:Y:S01]  /*1600*/  FFMA.FTZ R76, R25, R29.reuse, R76 ;  /* 0x0000001d194c7223 */ /* 0x080fe2000001004c */
[----:B------:R-:W-:Y:S01]  /*1610*/  FMUL.FTZ R29, R228, R29 ;  /* 0x0000001de41d7220 */ /* 0x000fe20000410000 */
        /* <DEDUP_REMOVED lines=9> */
[-C--:B------:R-:W-:Y:S01]  /*16b0*/  FFMA.FTZ R79, R28, R32.reuse, R79 ;  /* 0x000000201c4f7223 */ /* 0x080fe2000001004f */
[C---:B------:R-:W-:Y:S01]  /*16c0*/  FMUL.FTZ R33, R4.reuse, R33 ;  /* 0x0000002104217220 */ /* 0x040fe20000410000 */
        /* <DEDUP_REMOVED lines=45> */
[----:B--2---:R-:W-:Y:S01]  /*19a0*/  FMUL.FTZ R205, R205, R202 ;  /* 0x000000cacdcd7220 */ /* 0x004fe20000410000 */
[----:B------:R-:W-:Y:S01]  /*19b0*/  FMUL.FTZ R202, R249, R209 ;  /* 0x000000d1f9ca7220 */ /* 0x000fe20000410000 */
[----:B------:R-:W-:Y:S01]  /*19c0*/  MOV R209, R17 ;  /* 0x0000001100d17202 */ /* 0x000fe20000000f00 */
[----:B---3--:R-:W-:Y:S01]  /*19d0*/  FMUL.FTZ R12, R19, R200 ;  /* 0x000000c8130c7220 */ /* 0x008fe20000410000 */
[----:B------:R-:W-:Y:S01]  /*19e0*/  FMUL.FTZ R17, R4, R190 ;  /* 0x000000be04117220 */ /* 0x000fe20000410000 */
[----:B------:R-:W-:-:S02]  /*19f0*/  FMUL.FTZ R190, R233, R187 ;  /* 0x000000bbe9be7220 */ /* 0x000fc40000410000 */
[----:B------:R-:W-:Y:S01]  /*1a00*/  FFMA.FTZ R184, R0, R12, RZ ;  /* 0x0000000c00b87223 */ /* 0x000fe200000100ff */
[----:B------:R-:W-:Y:S01]  /*1a10*/  FADD.FTZ R187, RZ, R12 ;  /* 0x0000000cffbb7221 */ /* 0x000fe20000010000 */
[----:B------:R-:W-:Y:S01]  /*1a20*/  FMUL.FTZ R19, R4, R188 ;  /* 0x000000bc04137220 */ /* 0x000fe20000410000 */
[----:B------:R-:W-:Y:S01]  /*1a30*/  FMUL.FTZ R188, R235, R185 ;  /* 0x000000b9ebbc7220 */ /* 0x000fe20000410000 */
[----:B------:R-:W-:-:S04]  /*1a40*/  FFMA.FTZ R185, R5, R206, R184 ;  /* 0x000000ce05b97223 */ /* 0x000fc800000100b8 */
[----:B------:R-:W-:Y:S01]  /*1a50*/  FFMA.FTZ R184, R6, R205, R185 ;  /* 0x000000cd06b87223 */ /* 0x000fe200000100b9 */
[----:B----4-:R-:W-:Y:S01]  /*1a60*/  FMUL.FTZ R204, R204, R201 ;  /* 0x000000c9cccc7220 */ /* 0x010fe20000410000 */
[----:B------:R-:W-:Y:S01]  /*1a70*/  FMUL.FTZ R201, R250, R211 ;  /* 0x000000d3fac97220 */ /* 0x000fe20000410000 */
[----:B------:R-:W-:Y:S01]  /*1a80*/  MOV R211, R16 ;  /* 0x0000001000d37202 */ /* 0x000fe20000000f00 */
[----:B------:R-:W-:Y:S01]  /*1a90*/  FMUL.FTZ R16, R4, R191 ;  /* 0x000000bf04107220 */ /* 0x000fe20000410000 */
        /* <DEDUP_REMOVED lines=8> */
[----:B------:R-:W-:-:S03]  /*1b20*/  FMUL.FTZ R200, R251, R210 ;  /* 0x000000d2fbc87220 */ /* 0x000fc60000410000 */
        /* <DEDUP_REMOVED lines=11> */
[-C--:B------:R-:W-:Y:S01]  /*1be0*/  FFMA.FTZ R68, R17, R195.reuse, R68 ;  /* 0x000000c311447223 */ /* 0x080fe20000010044 */
[----:B------:R-:W-:Y:S01]  /*1bf0*/  FMUL.FTZ R195, R236, R195 ;  /* 0x000000c3ecc37220 */ /* 0x000fe20000410000 */
        /* <DEDUP_REMOVED lines=95> */
[----:B------:R-:W-:Y:S06]  /*21f0*/  BRA `(.L_x_13425) ;  /* 0x0000000400147947 */ /* 0x000fec0003800000 */
.L_x_13424:
        /* <DEDUP_REMOVED lines=33> */
.L_x_13426:
        /* <DEDUP_REMOVED lines=36> */
.L_x_13425:
[----:B------:R-:W-:Y:S05]  /*2650*/  BSYNC.RECONVERGENT B1 ;  /* 0x0000000000017941 */ /* 0x000fea0003800200 */
.L_x_13423:
        /* <DEDUP_REMOVED lines=20> */
.L_x_13535:
        /* <DEDUP_REMOVED lines=40> */
.L_x_13432:
[----:B------:R-:W-:Y:S05]  /*2a20*/  BSYNC.RECONVERGENT B2 ;  /* 0x0000000000027941 */ /* 0x000fea0003800200 */
.L_x_13431:
        /* <DEDUP_REMOVED lines=13> */
.L_x_13434:
[----:B------:R-:W-:Y:S05]  /*2b00*/  BSYNC.RECONVERGENT B2 ;  /* 0x0000000000027941 */ /* 0x000fea0003800200 */
.L_x_13433:
        /* <DEDUP_REMOVED lines=13> */
.L_x_13436:
[----:B------:R-:W-:Y:S05]  /*2be0*/  BSYNC.RECONVERGENT B2 ;  /* 0x0000000000027941 */ /* 0x000fea0003800200 */
.L_x_13435:
        /* <DEDUP_REMOVED lines=13> */
.L_x_13438:
[----:B------:R-:W-:Y:S05]  /*2cc0*/  BSYNC.RECONVERGENT B2 ;  /* 0x0000000000027941 */ /* 0x000fea0003800200 */
.L_x_13437:
        /* <DEDUP_REMOVED lines=13> */
.L_x_13440:
[----:B------:R-:W-:Y:S05]  /*2da0*/  BSYNC.RECONVERGENT B2 ;  /* 0x0000000000027941 */ /* 0x000fea0003800200 */
.L_x_13439:
        /* <DEDUP_REMOVED lines=13> */
.L_x_13442:
[----:B------:R-:W-:Y:S05]  /*2e80*/  BSYNC.RECONVERGENT B2 ;  /* 0x0000000000027941 */ /* 0x000fea0003800200 */
.L_x_13441:
        /* <DEDUP_REMOVED lines=13> */
.L_x_13444:
[----:B------:R-:W-:Y:S05]  /*2f60*/  BSYNC.RECONVERGENT B2 ;  /* 0x0000000000027941 */ /* 0x000fea0003800200 */
.L_x_13443:
        /* <DEDUP_REMOVED lines=11> */
[----:B------:R-:W-:-:S04]  /*3020*/  F2FP.F16.F32.PACK_AB R175, RZ, R175 ;  /* 0x000000afffaf723e */ /* 0x000fc800000000ff */
[----:B------:R-:W-:Y:S01]  /*3030*/  PRMT R139, R139, 0x5410, R175 ;  /* 0x000054108b8b7816 */ /* 0x000fe200000000af */
[----:B------:R-:W-:Y:S06]  /*3040*/  BRA `(.L_x_13445) ;  /* 0x0000001000747947 */ /* 0x000fec0003800000 */
.L_x_13430:
        /* <DEDUP_REMOVED lines=28> */
[----:B------:R-:W-:Y:S01]  /*3210*/  @P2 F2FP.F16.F32.PACK_AB R184, RZ, R184 ;  /* 0x000000b8ffb8223e */ /* 0x000fe200000000ff */
[----:B------:R-:W-:Y:S01]  /*3220*/  FADD.FTZ R143, R205, -R143 ;  /* 0x8000008fcd8f7221 */ /* 0x000fe20000010000 */
[----:B------:R-:W-:-:S02]  /*3230*/  @P2 FSEL R142, R142, RZ, P3 ;  /* 0x000000ff8e8e2208 */ /* 0x000fc40001800000 */
[----:B------:R-:W-:Y:S01]  /*3240*/  @P2 PRMT R136, R184, 0x7610, R136 ;  /* 0x00007610b8882816 */ /* 0x000fe20000000088 */
[----:B------:R-:W-:Y:S01]  /*3250*/  FMUL.FTZ R143, R4, R143 ;  /* 0x0000008f048f7220 */ /* 0x000fe20000410000 */
[----:B------:R-:W-:Y:S02]  /*3260*/  @P2 F2FP.F16.F32.PACK_AB R142, RZ, R142 ;  /* 0x0000008eff8e223e */ /* 0x000fe400000000ff */
        /* <DEDUP_REMOVED lines=25> */
[----:B0-----:R-:W-:Y:S01]  /*3400*/  @P2 FMUL.FTZ R141, R142, R141 ;  /* 0x0000008d8e8d2220 */ /* 0x001fe20000410000 */
        /* <DEDUP_REMOVED lines=35> */
.L_x_13429:
        /* <DEDUP_REMOVED lines=84> */
[----:B------:R-:W-:-:S04]  /*3b80*/  ISETP.GE.U32.AND P0, PT, R174, RZ, PT ;  /* 0x000000ffae00720c */ /* 0x000fc80003f06070 */
[----:B------:R-:W-:Y:S01]  /*3b90*/  ISETP.GE.U32.AND.EX P0, PT, R175, 0x1000000, PT, P0 ;  /* 0x01000000af00780c */ /* 0x000fe20003f06100 */
[----:B------:R-:W-:-:S04]  /*3ba0*/  @P1 FFMA.FTZ R175, R11, R186, R187 ;  /* 0x000000ba0baf1223 */ /* 0x000fc800000100bb */
[----:B------:R-:W-:Y:S01]  /*3bb0*/  @P1 FADD.FTZ R174, R200, -R175 ;  /* 0x800000afc8ae1221 */ /* 0x000fe20000010000 */
[----:B------:R-:W-:-:S05]  /*3bc0*/  HADD2.F32 R175, -RZ, R55.H1_H1 ;  /* 0x30000037ffaf7230 */ /* 0x000fca0000004100 */
[----:B------:R-:W-:-:S04]  /*3bd0*/  @P1 FFMA.FTZ R175, R4, R174, R175 ;  /* 0x000000ae04af1223 */ /* 0x000fc800000100af */
[----:B------:R-:W-:-:S04]  /*3be0*/  FMUL.FTZ R175, R175, UR13 ;  /* 0x0000000dafaf7c20 */ /* 0x000fc80008410000 */
[----:B------:R-:W-:-:S05]  /*3bf0*/  FMUL.FTZ R175, R175, UR12 ;  /* 0x0000000cafaf7c20 */ /* 0x000fca0008410000 */
[----:B------:R-:W-:-:S04]  /*3c00*/  FSEL R175, R175, RZ, P0 ;  /* 0x000000ffafaf7208 */ /* 0x000fc80000000000 */
[----:B------:R-:W-:-:S04]  /*3c10*/  F2FP.F16.F32.PACK_AB R175, RZ, R175 ;  /* 0x000000afffaf723e */ /* 0x000fc800000000ff */
[----:B------:R-:W-:Y:S01]  /*3c20*/  PRMT R139, R139, 0x5410, R175 ;  /* 0x000054108b8b7816 */ /* 0x000fe200000000af */
[----:B------:R-:W-:Y:S06]  /*3c30*/  BRA `(.L_x_13445) ;  /* 0x0000000400787947 */ /* 0x000fec0003800000 */
.L_x_13446:
[----:B------:R-:W-:Y:S01]  /*3c40*/  ISETP.GT.AND P0, PT, R3, RZ, PT ;  /* 0x000000ff0300720c */ /* 0x000fe20003f04270 */
[----:B------:R-:W-:Y:S01]  /*3c50*/  @P1 FFMA.FTZ R141, R0, R186, R187 ;  /* 0x000000ba008d1223 */ /* 0x000fe200000100bb */
[--C-:B-----5:R-:W-:Y:S01]  /*3c60*/  HADD2.F32 R184, -RZ, R52.reuse.H0_H0 ;  /* 0x20000034ffb87230 */ /* 0x120fe20000004100 */
[----:B------:R-:W0:Y:S01]  /*3c70*/  @P2 LDC.64 R142, c[0x0][0x408] ;  /* 0x00010200ff8e2b82 */ /* 0x000e220000000a00 */
[----:B------:R-:W-:Y:S02]  /*3c80*/  HADD2.F32 R185, -RZ, R52.H1_H1 ;  /* 0x30000034ffb97230 */ /* 0x000fe40000004100 */
[----:B------:R-:W-:Y:S01]  /*3c90*/  @P1 FADD.FTZ R141, R12, -R141 ;  /* 0x8000008d0c8d1221 */ /* 0x000fe20000010000 */
[----:B------:R-:W-:Y:S01]  /*3ca0*/  @P2 LOP3.LUT P3, RZ, R174, 0xff0000, RZ, 0xc0, !PT ;  /* 0x00ff0000aeff2812 */ /* 0x000fe2000786c0ff */
[----:B------:R-:W-:Y:S02]  /*3cb0*/  HADD2.F32 R247, -RZ, R54.H1_H1 ;  /* 0x30000036fff77230 */ /* 0x000fe40000004100 */
[----:B------:R-:W-:Y:S01]  /*3cc0*/  @P1 FFMA.FTZ R184, R4, R141, R184 ;  /* 0x0000008d04b81223 */ /* 0x000fe200000100b8 */
[----:B------:R-:W-:Y:S01]  /*3cd0*/  @P2 LOP3.LUT P1, RZ, R174, 0xff, RZ, 0xc0, !PT ;  /* 0x000000ffaeff2812 */ /* 0x000fe2000782c0ff */
[----:B------:R-:W-:-:S02]  /*3ce0*/  HADD2.F32 R245, -RZ, R55.H0_H0 ;  /* 0x20000037fff57230 */ /* 0x000fc40000004100 */
[-CC-:B------:R-:W-:Y:S01]  /*3cf0*/  @P0 FFMA.FTZ R141, R5, R186.reuse, R187.reuse ;  /* 0x000000ba058d0223 */ /* 0x180fe200000100bb */
[----:B------:R-:W-:Y:S01]  /*3d00*/  @P0 FFMA.FTZ R244, R6, R186, R187 ;  /* 0x000000ba06f40223 */ /* 0x000fe200000100bb */
[----:B------:R-:W-:Y:S02]  /*3d10*/  HADD2.F32 R246, -RZ, R55.H1_H1 ;  /* 0x30000037fff67230 */ /* 0x000fe40000004100 */
[----:B------:R-:W-:-:S04]  /*3d20*/  @P0 FADD.FTZ R141, R206, -R141 ;  /* 0x8000008dce8d0221 */ /* 0x000fc80000010000 */
[----:B------:R-:W-:Y:S02]  /*3d30*/  @P0 FFMA.FTZ R185, R4, R141, R185 ;  /* 0x0000008d04b90223 */ /* 0x000fe400000100b9 */
[----:B------:R-:W1:Y:S02]  /*3d40*/  @P2 LDC.64 R140, c[0x0][0x408] ;  /* 0x00010200ff8c2b82 */ /* 0x000e640000000a00 */
[----:B0-----:R-:W-:-:S04]  /*3d50*/  @P2 FMUL.FTZ R143, R185, R143 ;  /* 0x0000008fb98f2220 */ /* 0x001fc80000410000 */
[----:B------:R-:W-:Y:S01]  /*3d60*/  @P2 FMUL.FTZ R142, R143, R142 ;  /* 0x0000008e8f8e2220 */ /* 0x000fe20000410000 */
[----:B------:R-:W-:Y:S02]  /*3d70*/  HADD2.F32 R143, -RZ, R53.H0_H0 ;  /* 0x20000035ff8f7230 */ /* 0x000fe40000004100 */
[----:B-1----:R-:W-:-:S04]  /*3d80*/  @P2 FMUL.FTZ R141, R184, R141 ;  /* 0x0000008db88d2220 */ /* 0x002fc80000410000 */
[----:B------:R-:W-:Y:S01]  /*3d90*/  @P2 FMUL.FTZ R140, R141, R140 ;  /* 0x0000008c8d8c2220 */ /* 0x000fe20000410000 */
[----:B------:R-:W-:Y:S01]  /*3da0*/  @P0 FADD.FTZ R141, R205, -R244 ;  /* 0x800000f4cd8d0221 */ /* 0x000fe20000010000 */
[----:B------:R-:W-:-:S03]  /*3db0*/  HADD2.F32 R244, -RZ, R53.H1_H1 ;  /* 0x30000035fff47230 */ /* 0x000fc60000004100 */
[----:B------:R-:W-:Y:S01]  /*3dc0*/  @P2 FSEL R140, R140, RZ, P1 ;  /* 0x000000ff8c8c2208 */ /* 0x000fe20000800000 */
[----:B------:R-:W-:Y:S01]  /*3dd0*/  @P0 FFMA.FTZ R143, R4, R141, R143 ;  /* 0x0000008d048f0223 */ /* 0x000fe2000001008f */
[----:B------:R-:W-:Y:S02]  /*3de0*/  @P2 LOP3.LUT P1, RZ, R174, 0xff00, RZ, 0xc0, !PT ;  /* 0x0000ff00aeff2812 */ /* 0x000fe4000782c0ff */
[----:B------:R-:W-:Y:S02]  /*3df0*/  @P2 F2FP.F16.F32.PACK_AB R140, RZ, R140 ;  /* 0x0000008cff8c223e */ /* 0x000fe400000000ff */
[----:B------:R-:W-:Y:S02]  /*3e00*/  @P2 FSEL R142, R142, RZ, P1 ;  /* 0x000000ff8e8e2208 */ /* 0x000fe40000800000 */
[----:B------:R-:W-:Y:S02]  /*3e10*/  @P2 PRMT R136, R140, 0x7610, R136 ;  /* 0x000076108c882816 */ /* 0x000fe40000000088 */
[----:B------:R-:W0:Y:S01]  /*3e20*/  @P2 LDC.64 R140, c[0x0][0x408] ;  /* 0x00010200ff8c2b82 */ /* 0x000e220000000a00 */
[----:B------:R-:W-:Y:S01]  /*3e30*/  @P2 LOP3.LUT P1, RZ, R174, 0xff000000, RZ, 0xc0, !PT ;  /* 0xff000000aeff2812 */ /* 0x000fe2000782c0ff */
[----:B0-----:R-:W-:-:S04]  /*3e40*/  @P2 FMUL.FTZ R141, R143, R141 ;  /* 0x0000008d8f8d2220 */ /* 0x001fc80000410000 */
[----:B------:R-:W-:-:S05]  /*3e50*/  @P2 FMUL.FTZ R140, R141, R140 ;  /* 0x0000008c8d8c2220 */ /* 0x000fca0000410000 */
[----:B------:R-:W-:Y:S02]  /*3e60*/  @P2 FSEL R141, R140, RZ, P3 ;  /* 0x000000ff8c8d2208 */ /* 0x000fe40001800000 */
[----:B------:R-:W-:Y:S01]  /*3e70*/  @P2 F2FP.F16.F32.PACK_AB R140, RZ, R142 ;  /* 0x0000008eff8c223e */ /* 0x000fe200000000ff */
[----:B------:R-:W-:Y:S01]  /*3e80*/  @P0 FFMA.FTZ R142, R7, R186, R187 ;  /* 0x000000ba078e0223 */ /* 0x000fe200000100bb */
[----:B------:R-:W-:Y:S02]  /*3e90*/  @P2 F2FP.F16.F32.PACK_AB R141, RZ, R141 ;  /* 0x0000008dff8d223e */ /* 0x000fe400000000ff */
[----:B------:R-:W-:Y:S01]  /*3ea0*/  @P2 PRMT R136, R136, 0x5410, R140 ;  /* 0x0000541088882816 */ /* 0x000fe2000000008c */
[----:B------:R-:W-:Y:S01]  /*3eb0*/  @P0 FADD.FTZ R142, R204, -R142 ;  /* 0x8000008ecc8e0221 */ /* 0x000fe20000010000 */
[----:B------:R-:W-:Y:S02]  /*3ec0*/  @P2 PRMT R137, R141, 0x7610, R137 ;  /* 0x000076108d892816 */ /* 0x000fe40000000089 */
[----:B------:R-:W0:Y:S01]  /*3ed0*/  @P2 LDC.64 R140, c[0x0][0x408] ;  /* 0x00010200ff8c2b82 */ /* 0x000e220000000a00 */
[----:B------:R-:W-:Y:S01]  /*3ee0*/  @P0 FFMA.FTZ R244, R4, R142, R244 ;  /* 0x0000008e04f40223 */ /* 0x000fe200000100f4 */
[----:B------:R-:W-:-:S03]  /*3ef0*/  HADD2.F32 R142, -RZ, R54.H0_H0 ;  /* 0x20000036ff8e7230 */ /* 0x000fc60000004100 */
        /* <DEDUP_REMOVED lines=44> */
[----:B------:R-:W-:Y:S02]  /*41c0*/  F2FP.F16.F32.PACK_AB R141, R244, R143 ;  /* 0x0000008ff48d723e */ /* 0x000fe400000000ff */
[----:B------:R-:W-:Y:S02]  /*41d0*/  F2FP.F16.F32.PACK_AB R140, R185, R184 ;  /* 0x000000b8b98c723e */ /* 0x000fe400000000ff */
[----:B------:R-:W-:Y:S02]  /*41e0*/  @P2 FSEL R174, R174, RZ, P0 ;  /* 0x000000ffaeae2208 */ /* 0x000fe40000000000 */
[----:B------:R-:W-:Y:S02]  /*41f0*/  F2FP.F16.F32.PACK_AB R143, R246, R245 ;  /* 0x000000f5f68f723e */ /* 0x000fe400000000ff */
[----:B------:R-:W-:-:S04]  /*4200*/  @P2 F2FP.F16.F32.PACK_AB R174, RZ, R174 ;  /* 0x000000aeffae223e */ /* 0x000fc800000000ff */
[----:B------:R-:W-:-:S07]  /*4210*/  @P2 PRMT R139, R139, 0x5410, R174 ;  /* 0x000054108b8b2816 */ /* 0x000fce00000000ae */
.L_x_13445:
[----:B------:R-:W-:Y:S05]  /*4220*/  BSYNC.RECONVERGENT B1 ;  /* 0x0000000000017941 */ /* 0x000fea0003800200 */
.L_x_13428:
        /* <DEDUP_REMOVED lines=14> */
[--C-:B0-----:R-:W-:Y:S01]  /*4310*/  HADD2.F32 R175, -RZ, R48.reuse.H0_H0 ;  /* 0x20000030ffaf7230 */ /* 0x101fe20000004100 */
[----:B------:R-:W0:Y:S01]  /*4320*/  @P2 LDC.64 R142, c[0x0][0x408] ;  /* 0x00010200ff8e2b82 */ /* 0x000e220000000a00 */
[----:B------:R-:W-:Y:S01]  /*4330*/  HADD2.F32 R184, -RZ, R48.H1_H1 ;  /* 0x30000030ffb87230 */ /* 0x000fe20000004100 */
[C---:B------:R-:W-:Y:S01]  /*4340*/  @P2 LOP3.LUT P5, RZ, R176.reuse, 0xff00, RZ, 0xc0, !PT ;  /* 0x0000ff00b0ff2812 */ /* 0x040fe200078ac0ff */
[----:B------:R-:W-:Y:S01]  /*4350*/  HADD2.F32 R207, -RZ, R49.H1_H1 ;  /* 0x30000031ffcf7230 */ /* 0x000fe20000004100 */
[----:B------:R-:W-:Y:S01]  /*4360*/  @P2 LOP3.LUT P4, RZ, R176, 0xff, RZ, 0xc0, !PT ;  /* 0x000000ffb0ff2812 */ /* 0x000fe2000788c0ff */
[----:B------:R-:W-:-:S06]  /*4370*/  HADD2.F32 R209, -RZ, R50.H0_H0 ;  /* 0x20000032ffd17230 */ /* 0x000fcc0000004100 */
[-CC-:B------:R-:W-:Y:S01]  /*4380*/  @P3 FFMA.FTZ R140, R13, R186.reuse, R187.reuse ;  /* 0x000000ba0d8c3223 */ /* 0x180fe200000100bb */
[-CC-:B------:R-:W-:Y:S01]  /*4390*/  @P3 FFMA.FTZ R141, R14, R186.reuse, R187.reuse ;  /* 0x000000ba0e8d3223 */ /* 0x180fe200000100bb */
[-CC-:B------:R-:W-:Y:S01]  /*43a0*/  @P3 FFMA.FTZ R174, R15, R186.reuse, R187.reuse ;  /* 0x000000ba0fae3223 */ /* 0x180fe200000100bb */
[----:B------:R-:W-:Y:S01]  /*43b0*/  @P3 FFMA.FTZ R245, R20, R186, R187 ;  /* 0x000000ba14f53223 */ /* 0x000fe200000100bb */
[----:B------:R-:W-:Y:S01]  /*43c0*/  @P3 FADD.FTZ R140, R199, -R140 ;  /* 0x8000008cc78c3221 */ /* 0x000fe20000010000 */
[----:B------:R-:W-:Y:S01]  /*43d0*/  @P3 FADD.FTZ R141, R198, -R141 ;  /* 0x8000008dc68d3221 */ /* 0x000fe20000010000 */
[----:B------:R-:W-:Y:S01]  /*43e0*/  @P3 FADD.FTZ R185, R197, -R174 ;  /* 0x800000aec5b93221 */ /* 0x000fe20000010000 */
[----:B------:R-:W-:Y:S02]  /*43f0*/  HADD2.F32 R174, -RZ, R49.H0_H0 ;  /* 0x20000031ffae7230 */ /* 0x000fe40000004100 */
[C---:B------:R-:W-:Y:S01]  /*4400*/  @P3 FFMA.FTZ R175, R4.reuse, R140, R175 ;  /* 0x0000008c04af3223 */ /* 0x040fe200000100af */
[----:B------:R-:W-:Y:S01]  /*4410*/  @P3 FFMA.FTZ R184, R4, R141, R184 ;  /* 0x0000008d04b83223 */ /* 0x000fe200000100b8 */
[----:B------:R-:W-:Y:S01]  /*4420*/  @P3 FADD.FTZ R245, R192, -R245 ;  /* 0x800000f5c0f53221 */ /* 0x000fe20000010000 */
[----:B------:R-:W1:Y:S01]  /*4430*/  @P2 LDC.64 R140, c[0x0][0x408] ;  /* 0x00010200ff8c2b82 */ /* 0x000e620000000a00 */
[----:B------:R-:W-:Y:S01]  /*4440*/  @P3 FFMA.FTZ R174, R4, R185, R174 ;  /* 0x000000b904ae3223 */ /* 0x000fe200000100ae */
[----:B0-----:R-:W-:-:S04]  /*4450*/  @P2 FMUL.FTZ R143, R175, R143 ;  /* 0x0000008faf8f2220 */ /* 0x001fc80000410000 */
[----:B------:R-:W-:Y:S02]  /*4460*/  @P2 FMUL.FTZ R185, R143, R142 ;  /* 0x0000008e8fb92220 */ /* 0x000fe40000410000 */
[----:B------:R-:W0:Y:S01]  /*4470*/  @P2 LDC.64 R142, c[0x0][0x408] ;  /* 0x00010200ff8e2b82 */ /* 0x000e220000000a00 */
[----:B-1----:R-:W-:-:S04]  /*4480*/  @P2 FMUL.FTZ R141, R184, R141 ;  /* 0x0000008db88d2220 */ /* 0x002fc80000410000 */
[----:B------:R-:W-:Y:S01]  /*4490*/  @P2 FMUL.FTZ R208, R141, R140 ;  /* 0x0000008c8dd02220 */ /* 0x000fe20000410000 */
[----:B------:R-:W-:Y:S01]  /*44a0*/  @P3 FFMA.FTZ R141, R16, R186, R187 ;  /* 0x000000ba108d3223 */ /* 0x000fe200000100bb */
[----:B0-----:R-:W-:-:S03]  /*44b0*/  @P2 FMUL.FTZ R143, R174, R143 ;  /* 0x0000008fae8f2220 */ /* 0x001fc60000410000 */
        /* <DEDUP_REMOVED lines=10> */
[----:B------:R-:W-:Y:S01]  /*4560*/  @P2 F2FP.F16.F32.PACK_AB R142, RZ, R142 ;  /* 0x0000008eff8e223e */ /* 0x000fe200000000ff */
[----:B------:R-:W-:Y:S01]  /*4570*/  @P3 FFMA.FTZ R209, R4, R208, R209 ;  /* 0x000000d004d13223 */ /* 0x000fe200000100d1 */
[----:B------:R-:W-:Y:S01]  /*4580*/  @P2 FSEL R208, R143, RZ, P4 ;  /* 0x000000ff8fd02208 */ /* 0x000fe20002000000 */
[----:B------:R-:W-:Y:S01]  /*4590*/  @P3 FFMA.FTZ R143, R18, R186, R187 ;  /* 0x000000ba128f3223 */ /* 0x000fe200000100bb */
[----:B------:R-:W-:-:S02]  /*45a0*/  @P2 PRMT R136, R142, 0x7610, R136 ;  /* 0x000076108e882816 */ /* 0x000fc40000000088 */
[----:B------:R-:W-:Y:S01]  /*45b0*/  @P2 LOP3.LUT P4, RZ, R177, 0xff, RZ, 0xc0, !PT ;  /* 0x000000ffb1ff2812 */ /* 0x000fe2000788c0ff */
[----:B------:R-:W-:Y:S01]  /*45c0*/  @P3 FADD.FTZ R143, R194, -R143 ;  /* 0x8000008fc28f3221 */ /* 0x000fe20000010000 */
[----:B------:R-:W-:Y:S02]  /*45d0*/  @P2 F2FP.F16.F32.PACK_AB R208, RZ, R208 ;  /* 0x000000d0ffd0223e */ /* 0x000fe400000000ff */
[----:B------:R-:W-:Y:S02]  /*45e0*/  @P2 F2FP.F16.F32.PACK_AB R210, RZ, R210 ;  /* 0x000000d2ffd2223e */ /* 0x000fe400000000ff */
[----:B------:R-:W-:Y:S01]  /*45f0*/  @P2 PRMT R137, R208, 0x7610, R137 ;  /* 0x00007610d0892816 */ /* 0x000fe20000000089 */
[----:B------:R-:W-:Y:S01]  /*4600*/  HADD2.F32 R208, -RZ, R51.H1_H1 ;  /* 0x30000033ffd07230 */ /* 0x000fe20000004100 */
[----:B------:R-:W-:-:S04]  /*4610*/  @P2 PRMT R136, R136, 0x5410, R210 ;  /* 0x0000541088882816 */ /* 0x000fc800000000d2 */
[----:B------:R-:W-:Y:S01]  /*4620*/  @P3 FFMA.FTZ R208, R4, R245, R208 ;  /* 0x000000f504d03223 */ /* 0x000fe200000100d0 */
[----:B0-----:R-:W-:-:S04]  /*4630*/  @P2 FMUL.FTZ R141, R207, R141 ;  /* 0x0000008dcf8d2220 */ /* 0x001fc80000410000 */
[----:B------:R-:W-:-:S05]  /*4640*/  @P2 FMUL.FTZ R140, R141, R140 ;  /* 0x0000008c8d8c2220 */ /* 0x000fca0000410000 */
[----:B------:R-:W-:Y:S02]  /*4650*/  @P2 FSEL R185, R140, RZ, P5 ;  /* 0x000000ff8cb92208 */ /* 0x000fe40002800000 */
[----:B------:R-:W0:Y:S02]  /*4660*/  @P2 LDC.64 R140, c[0x0][0x408] ;  /* 0x00010200ff8c2b82 */ /* 0x000e240000000a00 */
[----:B------:R-:W-:-:S04]  /*4670*/  @P2 F2FP.F16.F32.PACK_AB R185, RZ, R185 ;  /* 0x000000b9ffb9223e */ /* 0x000fc800000000ff */
[----:B------:R-:W-:Y:S01]  /*4680*/  @P2 PRMT R137, R137, 0x5410, R185 ;  /* 0x0000541089892816 */ /* 0x000fe200000000b9 */
[----:B0-----:R-:W-:-:S04]  /*4690*/  @P2 FMUL.FTZ R141, R209, R141 ;  /* 0x0000008dd18d2220 */ /* 0x001fc80000410000 */
[----:B------:R-:W-:Y:S01]  /*46a0*/  @P2 FMUL.FTZ R141, R141, R140 ;  /* 0x0000008c8d8d2220 */ /* 0x000fe20000410000 */
[----:B------:R-:W-:Y:S01]  /*46b0*/  F2FP.F16.F32.PACK_AB R140, R184, R175 ;  /* 0x000000afb88c723e */ /* 0x000fe200000000ff */
[----:B------:R-:W-:-:S03]  /*46c0*/  HADD2.F32 R184, -RZ, R50.H1_H1 ;  /* 0x30000032ffb87230 */ /* 0x000fc60000004100 */
[----:B------:R-:W-:Y:S02]  /*46d0*/  @P2 FSEL R175, R141, RZ, P4 ;  /* 0x000000ff8daf2208 */ /* 0x000fe40002000000 */
[----:B------:R-:W-:Y:S01]  /*46e0*/  @P3 FFMA.FTZ R184, R4, R143, R184 ;  /* 0x0000008f04b83223 */ /* 0x000fe200000100b8 */
[----:B------:R-:W-:Y:S01]  /*46f0*/  F2FP.F16.F32.PACK_AB R141, R207, R174 ;  /* 0x000000aecf8d723e */ /* 0x000fe200000000ff */
[----:B------:R-:W0:Y:S01]  /*4700*/  @P2 LDC.64 R142, c[0x0][0x408] ;  /* 0x00010200ff8e2b82 */ /* 0x000e220000000a00 */
[----:B------:R-:W-:Y:S01]  /*4710*/  @P3 FFMA.FTZ R174, R19, R186, R187 ;  /* 0x000000ba13ae3223 */ /* 0x000fe200000100bb */
[----:B------:R-:W-:Y:S01]  /*4720*/  HADD2.F32 R207, -RZ, R51.H0_H0 ;  /* 0x20000033ffcf7230 */ /* 0x000fe20000004100 */
[----:B------:R-:W-:Y:S02]  /*4730*/  @P2 LOP3.LUT P4, RZ, R177, 0xff00, RZ, 0xc0, !PT ;  /* 0x0000ff00b1ff2812 */ /* 0x000fe4000788c0ff */
[----:B------:R-:W-:-:S04]  /*4740*/  @P2 F2FP.F16.F32.PACK_AB R175, RZ, R175 ;  /* 0x000000afffaf223e */ /* 0x000fc800000000ff */
        /* <DEDUP_REMOVED lines=8> */
[----:B------:R-:W-:-:S04]  /*47d0*/  @P2 F2FP.F16.F32.PACK_AB R174, RZ, R174 ;  /* 0x000000aeffae223e */ /* 0x000fc800000000ff */
[----:B------:R-:W-:Y:S01]  /*47e0*/  @P2 PRMT R138, R138, 0x5410, R174 ;  /* 0x000054108a8a2816 */ /* 0x000fe200000000ae */
[----:B0-----:R-:W-:-:S04]  /*47f0*/  @P2 FMUL.FTZ R143, R207, R143 ;  /* 0x0000008fcf8f2220 */ /* 0x001fc80000410000 */
[----:B------:R-:W-:-:S05]  /*4800*/  @P2 FMUL.FTZ R142, R143, R142 ;  /* 0x0000008e8f8e2220 */ /* 0x000fca0000410000 */
[----:B------:R-:W-:Y:S02]  /*4810*/  @P2 FSEL R143, R142, RZ, P4 ;  /* 0x000000ff8e8f2208 */ /* 0x000fe40002000000 */
[----:B------:R-:W-:Y:S02]  /*4820*/  F2FP.F16.F32.PACK_AB R142, R184, R209 ;  /* 0x000000d1b88e723e */ /* 0x000fe400000000ff */
        /* <DEDUP_REMOVED lines=12> */
.L_x_13449:
[----:B------:R-:W-:Y:S01]  /*48f0*/  ISETP.GT.AND P3, PT, R3, RZ, PT ;  /* 0x000000ff0300720c */ /* 0x000fe20003f64270 */
[----:B0-----:R-:W0:Y:S01]  /*4900*/  @P2 LDC.64 R174, c[0x0][0x408] ;  /* 0x00010200ffae2b82 */ /* 0x001e220000000a00 */
[----:B------:R-:W-:Y:S01]  /*4910*/  HADD2.F32 R185, -RZ, R48.H0_H0 ;  /* 0x20000030ffb97230 */ /* 0x000fe20000004100 */
[C---:B------:R-:W-:Y:S01]  /*4920*/  @P2 LOP3.LUT P5, RZ, R176.reuse, 0xff00, RZ, 0xc0, !PT ;  /* 0x0000ff00b0ff2812 */ /* 0x040fe200078ac0ff */
[----:B------:R-:W-:Y:S01]  /*4930*/  HADD2.F32 R209, -RZ, R49.H1_H1 ;  /* 0x30000031ffd17230 */ /* 0x000fe20000004100 */
[----:B------:R-:W-:-:S08]  /*4940*/  @P2 LOP3.LUT P4, RZ, R176, 0xff, RZ, 0xc0, !PT ;  /* 0x000000ffb0ff2812 */ /* 0x000fd0000788c0ff */
[-CC-:B------:R-:W-:Y:S01]  /*4950*/  @P3 FFMA.FTZ R184, R13, R186.reuse, R187.reuse ;  /* 0x000000ba0db83223 */ /* 0x180fe200000100bb */
[----:B------:R-:W-:-:S03]  /*4960*/  @P3 FFMA.FTZ R208, R15, R186, R187 ;  /* 0x000000ba0fd03223 */ /* 0x000fc600000100bb */
[----:B------:R-:W-:Y:S01]  /*4970*/  @P3 FADD.FTZ R184, R199, -R184 ;  /* 0x800000b8c7b83221 */ /* 0x000fe20000010000 */
[----:B------:R-:W-:-:S03]  /*4980*/  @P3 FADD.FTZ R208, R197, -R208 ;  /* 0x800000d0c5d03221 */ /* 0x000fc60000010000 */
[----:B------:R-:W-:-:S04]  /*4990*/  @P3 FFMA.FTZ R185, R4, R184, R185 ;  /* 0x000000b804b93223 */ /* 0x000fc800000100b9 */
[----:B0-----:R-:W-:Y:S01]  /*49a0*/  @P2 FMUL.FTZ R175, R185, R175 ;  /* 0x000000afb9af2220 */ /* 0x001fe20000410000 */
[----:B------:R-:W-:-:S04]  /*49b0*/  @P3 FFMA.FTZ R185, R14, R186, R187 ;  /* 0x000000ba0eb93223 */ /* 0x000fc800000100bb */
[----:B------:R-:W-:Y:S01]  /*49c0*/  @P3 FADD.FTZ R184, R198, -R185 ;  /* 0x800000b9c6b83221 */ /* 0x000fe20000010000 */
[----:B------:R-:W-:-:S05]  /*49d0*/  HADD2.F32 R185, -RZ, R48.H1_H1 ;  /* 0x30000030ffb97230 */ /* 0x000fca0000004100 */
[----:B------:R-:W-:Y:S01]  /*49e0*/  @P3 FFMA.FTZ R185, R4, R184, R185 ;  /* 0x000000b804b93223 */ /* 0x000fe200000100b9 */
[----:B------:R-:W-:Y:S02]  /*49f0*/  @P2 FMUL.FTZ R184, R175, R174 ;  /* 0x000000aeafb82220 */ /* 0x000fe40000410000 */
[----:B------:R-:W0:Y:S03]  /*4a00*/  @P2 LDC.64 R174, c[0x0][0x408] ;  /* 0x00010200ffae2b82 */ /* 0x000e260000000a00 */
[----:B------:R-:W-:Y:S02]  /*4a10*/  @P2 FSEL R184, R184, RZ, P4 ;  /* 0x000000ffb8b82208 */ /* 0x000fe40002000000 */
[----:B------:R-:W-:Y:S02]  /*4a20*/  @P2 LOP3.LUT P4, RZ, R176, 0xff0000, RZ, 0xc0, !PT ;  /* 0x00ff0000b0ff2812 */ /* 0x000fe4000788c0ff */
[----:B------:R-:W-:-:S04]  /*4a30*/  @P2 F2FP.F16.F32.PACK_AB R184, RZ, R184 ;  /* 0x000000b8ffb8223e */ /* 0x000fc800000000ff */
[----:B------:R-:W-:Y:S01]  /*4a40*/  @P2 PRMT R136, R184, 0x7610, R136 ;  /* 0x00007610b8882816 */ /* 0x000fe20000000088 */
[----:B------:R-:W-:-:S04]  /*4a50*/  @P3 FFMA.FTZ R184, R17, R186, R187 ;  /* 0x000000ba11b83223 */ /* 0x000fc800000100bb */
[----:B------:R-:W-:Y:S01]  /*4a60*/  @P3 FADD.FTZ R184, R195, -R184 ;  /* 0x800000b8c3b83221 */ /* 0x000fe20000010000 */
[----:B0-----:R-:W-:Y:S01]  /*4a70*/  @P2 FMUL.FTZ R175, R185, R175 ;  /* 0x000000afb9af2220 */ /* 0x001fe20000410000 */
[----:B------:R-:W-:-:S03]  /*4a80*/  HADD2.F32 R185, -RZ, R49.H0_H0 ;  /* 0x20000031ffb97230 */ /* 0x000fc60000004100 */
[----:B------:R-:W-:Y:S02]  /*4a90*/  @P2 FMUL.FTZ R174, R175, R174 ;  /* 0x000000aeafae2220 */ /* 0x000fe40000410000 */
[----:B------:R-:W-:Y:S01]  /*4aa0*/  @P3 FFMA.FTZ R185, R4, R208, R185 ;  /* 0x000000d004b93223 */ /* 0x000fe200000100b9 */
[----:B------:R-:W-:Y:S02]  /*4ab0*/  @P3 FFMA.FTZ R208, R19, R186, R187 ;  /* 0x000000ba13d03223 */ /* 0x000fe400000100bb */
[----:B------:R-:W-:Y:S02]  /*4ac0*/  @P2 FSEL R207, R174, RZ, P5 ;  /* 0x000000ffaecf2208 */ /* 0x000fe40002800000 */
[----:B------:R-:W0:Y:S01]  /*4ad0*/  @P2 LDC.64 R174, c[0x0][0x408] ;  /* 0x00010200ffae2b82 */ /* 0x000e220000000a00 */
[----:B------:R-:W-:Y:S01]  /*4ae0*/  @P2 LOP3.LUT P5, RZ, R176, 0xff000000, RZ, 0xc0, !PT ;  /* 0xff000000b0ff2812 */ /* 0x000fe200078ac0ff */
[----:B------:R-:W-:Y:S01]  /*4af0*/  @P3 FADD.FTZ R208, R193, -R208 ;  /* 0x800000d0c1d03221 */ /* 0x000fe20000010000 */
[----:B------:R-:W-:-:S04]  /*4b00*/  @P2 F2FP.F16.F32.PACK_AB R207, RZ, R207 ;  /* 0x000000cfffcf223e */ /* 0x000fc800000000ff */
[----:B------:R-:W-:Y:S01]  /*4b10*/  @P2 PRMT R136, R136, 0x5410, R207 ;  /* 0x0000541088882816 */ /* 0x000fe200000000cf */
[----:B------:R-:W-:-:S05]  /*4b20*/  HADD2.F32 R207, -RZ, R50.H0_H0 ;  /* 0x20000032ffcf7230 */ /* 0x000fca0000004100 */
        /* <DEDUP_REMOVED lines=9> */
[----:B------:R-:W-:-:S04]  /*4bc0*/  @P2 F2FP.F16.F32.PACK_AB R185, RZ, R185 ;  /* 0x000000b9ffb9223e */ /* 0x000fc800000000ff */
[----:B------:R-:W-:Y:S01]  /*4bd0*/  @P2 PRMT R137, R185, 0x7610, R137 ;  /* 0x00007610b9892816 */ /* 0x000fe20000000089 */
[----:B------:R-:W-:Y:S01]  /*4be0*/  @P3 FFMA.FTZ R185, R18, R186, R187 ;  /* 0x000000ba12b93223 */ /* 0x000fe200000100bb */
[----:B0-----:R-:W-:-:S04]  /*4bf0*/  @P2 FMUL.FTZ R175, R209, R175 ;  /* 0x000000afd1af2220 */ /* 0x001fc80000410000 */
[----:B------:R-:W-:-:S05]  /*4c00*/  @P2 FMUL.FTZ R174, R175, R174 ;  /* 0x000000aeafae2220 */ /* 0x000fca0000410000 */
[----:B------:R-:W-:Y:S02]  /*4c10*/  @P2 FSEL R174, R174, RZ, P5 ;  /* 0x000000ffaeae2208 */ /* 0x000fe40002800000 */
[----:B------:R-:W-:Y:S02]  /*4c20*/  @P2 LOP3.LUT P5, RZ, R177, 0xff00, RZ, 0xc0, !PT ;  /* 0x0000ff00b1ff2812 */ /* 0x000fe400078ac0ff */
[----:B------:R-:W-:Y:S02]  /*4c30*/  @P2 F2FP.F16.F32.PACK_AB R184, RZ, R174 ;  /* 0x000000aeffb8223e */ /* 0x000fe400000000ff */
[----:B------:R-:W0:Y:S02]  /*4c40*/  @P2 LDC.64 R174, c[0x0][0x408] ;  /* 0x00010200ffae2b82 */ /* 0x000e240000000a00 */
[----:B------:R-:W-:Y:S01]  /*4c50*/  @P2 PRMT R137, R137, 0x5410, R184 ;  /* 0x0000541089892816 */ /* 0x000fe200000000b8 */
[----:B------:R-:W-:Y:S01]  /*4c60*/  @P3 FADD.FTZ R184, R194, -R185 ;  /* 0x800000b9c2b83221 */ /* 0x000fe20000010000 */
[----:B------:R-:W-:-:S05]  /*4c70*/  HADD2.F32 R185, -RZ, R50.H1_H1 ;  /* 0x30000032ffb97230 */ /* 0x000fca0000004100 */
[----:B------:R-:W-:Y:S01]  /*4c80*/  @P3 FFMA.FTZ R185, R4, R184, R185 ;  /* 0x000000b804b93223 */ /* 0x000fe200000100b9 */
[----:B0-----:R-:W-:-:S04]  /*4c90*/  @P2 FMUL.FTZ R175, R207, R175 ;  /* 0x000000afcfaf2220 */ /* 0x001fc80000410000 */
[----:B------:R-:W-:Y:S02]  /*4ca0*/  @P2 FMUL.FTZ R184, R175, R174 ;  /* 0x000000aeafb82220 */ /* 0x000fe40000410000 */
[----:B------:R-:W0:Y:S03]  /*4cb0*/  @P2 LDC.64 R174, c[0x0][0x408] ;  /* 0x00010200ffae2b82 */ /* 0x000e260000000a00 */
[----:B------:R-:W-:Y:S02]  /*4cc0*/  @P2 FSEL R184, R184, RZ, P4 ;  /* 0x000000ffb8b82208 */ /* 0x000fe40002000000 */
[----:B------:R-:W-:Y:S02]  /*4cd0*/  @P2 LOP3.LUT P4, RZ, R177, 0xff0000, RZ, 0xc0, !PT ;  /* 0x00ff0000b1ff2812 */ /* 0x000fe4000788c0ff */
[----:B------:R-:W-:-:S04]  /*4ce0*/  @P2 F2FP.F16.F32.PACK_AB R184, RZ, R184 ;  /* 0x000000b8ffb8223e */ /* 0x000fc800000000ff */
[----:B------:R-:W-:Y:S01]  /*4cf0*/  @P2 PRMT R138, R184, 0x7610, R138 ;  /* 0x00007610b88a2816 */ /* 0x000fe2000000008a */
[----:B0-----:R-:W-:Y:S01]  /*4d00*/  @P2 FMUL.FTZ R175, R185, R175 ;  /* 0x000000afb9af2220 */ /* 0x001fe20000410000 */
[----:B------:R-:W-:-:S03]  /*4d10*/  HADD2.F32 R185, -RZ, R51.H0_H0 ;  /* 0x20000033ffb97230 */ /* 0x000fc60000004100 */
[----:B------:R-:W-:Y:S02]  /*4d20*/  @P2 FMUL.FTZ R174, R175, R174 ;  /* 0x000000aeafae2220 */ /* 0x000fe40000410000 */
[----:B------:R-:W-:-:S03]  /*4d30*/  @P3 FFMA.FTZ R185, R4, R208, R185 ;  /* 0x000000d004b93223 */ /* 0x000fc600000100b9 */
[----:B------:R-:W-:Y:S02]  /*4d40*/  @P2 FSEL R207, R174, RZ, P5 ;  /* 0x000000ffaecf2208 */ /* 0x000fe40002800000 */
[----:B------:R-:W0:Y:S02]  /*4d50*/  @P2 LDC.64 R174, c[0x0][0x408] ;  /* 0x00010200ffae2b82 */ /* 0x000e240000000a00 */
[----:B------:R-:W-:-:S04]  /*4d60*/  @P2 F2FP.F16.F32.PACK_AB R207, RZ, R207 ;  /* 0x000000cfffcf223e */ /* 0x000fc800000000ff */
[----:B------:R-:W-:Y:S01]  /*4d70*/  @P2 PRMT R138, R138, 0x5410, R207 ;  /* 0x000054108a8a2816 */ /* 0x000fe200000000cf */
        /* <DEDUP_REMOVED lines=18> */
.L_x_13448:
        /* <DEDUP_REMOVED lines=25> */
[----:B------:R-:W-:Y:S01]  /*5030*/  @P2 F2FP.F16.F32.PACK_AB R185, RZ, R185 ;  /* 0x000000b9ffb9223e */ /* 0x000fe200000000ff */
[----:B------:R-:W-:Y:S01]  /*5040*/  @P2 FMUL.FTZ R207, R143, R142 ;  /* 0x0000008e8fcf2220 */ /* 0x000fe20000410000 */
[----:B------:R-:W-:-:S02]  /*5050*/  FFMA.FTZ R143, R16, R186, R187 ;  /* 0x000000ba108f7223 */ /* 0x000fc400000100bb */
[----:B------:R-:W-:Y:S02]  /*5060*/  @P2 PRMT R136, R185, 0x7610, R136 ;  /* 0x00007610b9882816 */ /* 0x000fe40000000088 */
[----:B------:R-:W-:Y:S01]  /*5070*/  FADD.FTZ R143, R196, -R143 ;  /* 0x8000008fc48f7221 */ /* 0x000fe20000010000 */
[----:B------:R-:W-:Y:S02]  /*5080*/  @P2 FSEL R207, R207, RZ, P4 ;  /* 0x000000ffcfcf2208 */ /* 0x000fe40002000000 */
[----:B------:R-:W-:Y:S01]  /*5090*/  @P2 LOP3.LUT P4, RZ, R177, 0xff, RZ, 0xc0, !PT ;  /* 0x000000ffb1ff2812 */ /* 0x000fe2000788c0ff */
[----:B------:R-:W-:Y:S01]  /*50a0*/  FMUL.FTZ R143, R4, R143 ;  /* 0x0000008f048f7220 */ /* 0x000fe20000410000 */
[----:B------:R-:W-:-:S04]  /*50b0*/  @P2 F2FP.F16.F32.PACK_AB R185, RZ, R207 ;  /* 0x000000cfffb9223e */ /* 0x000fc800000000ff */
        /* <DEDUP_REMOVED lines=10> */
[----:B------:R-:W-:Y:S02]  /*5160*/  @P2 F2FP.F16.F32.PACK_AB R142, RZ, R142 ;  /* 0x0000008eff8e223e */ /* 0x000fe400000000ff */
        /* <DEDUP_REMOVED lines=9> */
[----:B------:R-:W-:Y:S02]  /*5200*/  @P2 F2FP.F16.F32.PACK_AB R207, RZ, R140 ;  /* 0x0000008cffcf223e */ /* 0x000fe400000000ff */
[----:B------:R-:W0:Y:S02]  /*5210*/  @P2 LDC.64 R140, c[0x0][0x408] ;  /* 0x00010200ff8c2b82 */ /* 0x000e240000000a00 */
[----:B------:R-:W-:Y:S01]  /*5220*/  @P2 PRMT R137, R137, 0x5410, R207 ;  /* 0x0000541089892816 */ /* 0x000fe200000000cf */
[----:B------:R-:W-:-:S04]  /*5230*/  FADD.FTZ R207, R193, -R208 ;  /* 0x800000d0c1cf7221 */ /* 0x000fc80000010000 */
[----:B------:R-:W-:-:S05]  /*5240*/  FMUL.FTZ R208, R4, R207 ;  /* 0x000000cf04d07220 */ /* 0x000fca0000410000 */
[----:B------:R-:W-:Y:S01]  /*5250*/  FSEL R208, R208, RZ, P3 ;  /* 0x000000ffd0d07208 */ /* 0x000fe20001800000 */
        /* <DEDUP_REMOVED lines=18> */
[----:B------:R-:W-:Y:S01]  /*5380*/  FFMA.FTZ R143, R20, R186, R187 ;  /* 0x000000ba148f7223 */ /* 0x000fe200000100bb */
[----:B------:R-:W-:Y:S02]  /*5390*/  F2FP.F16.F32.PACK_AB R140, R175, R174 ;  /* 0x000000aeaf8c723e */ /* 0x000fe400000000ff */
[----:B------:R-:W-:Y:S01]  /*53a0*/  @P2 FSEL R207, R207, RZ, P4 ;  /* 0x000000ffcfcf2208 */ /* 0x000fe20002000000 */
[----:B------:R-:W-:-:S03]  /*53b0*/  FADD.FTZ R143, R192, -R143 ;  /* 0x8000008fc08f7221 */ /* 0x000fc60000010000 */
[----:B------:R-:W-:Y:S01]  /*53c0*/  @P2 F2FP.F16.F32.PACK_AB R207, RZ, R207 ;  /* 0x000000cfffcf223e */ /* 0x000fe200000000ff */
[----:B------:R-:W-:-:S03]  /*53d0*/  FMUL.FTZ R143, R4, R143 ;  /* 0x0000008f048f7220 */ /* 0x000fc60000410000 */
[----:B------:R-:W-:Y:S02]  /*53e0*/  @P2 PRMT R139, R207, 0x7610, R139 ;  /* 0x00007610cf8b2816 */ /* 0x000fe4000000008b */
        /* <DEDUP_REMOVED lines=11> */
.L_x_13451:
        /* <DEDUP_REMOVED lines=13> */
.L_x_13453:
[----:B------:R-:W-:Y:S05]  /*5570*/  BSYNC.RECONVERGENT B2 ;  /* 0x0000000000027941 */ /* 0x000fea0003800200 */
.L_x_13452:
        /* <DEDUP_REMOVED lines=13> */
.L_x_13455:
[----:B------:R-:W-:Y:S05]  /*5650*/  BSYNC.RECONVERGENT B2 ;  /* 0x0000000000027941 */ /* 0x000fea0003800200 */
.L_x_13454:
        /* <DEDUP_REMOVED lines=13> */
.L_x_13457:
[----:B------:R-:W-:Y:S05]  /*5730*/  BSYNC.RECONVERGENT B2 ;  /* 0x0000000000027941 */ /* 0x000fea0003800200 */
.L_x_13456:
        /* <DEDUP_REMOVED lines=13> */
.L_x_13459:
[----:B------:R-:W-:Y:S05]  /*5810*/  BSYNC.RECONVERGENT B2 ;  /* 0x0000000000027941 */ /* 0x000fea0003800200 */
.L_x_13458:
        /* <DEDUP_REMOVED lines=13> */
.L_x_13461:
[----:B------:R-:W-:Y:S05]  /*58f0*/  BSYNC.RECONVERGENT B2 ;  /* 0x0000000000027941 */ /* 0x000fea0003800200 */
.L_x_13460:
        /* <DEDUP_REMOVED lines=13> */
.L_x_13463:
[----:B------:R-:W-:Y:S05]  /*59d0*/  BSYNC.RECONVERGENT B2 ;  /* 0x0000000000027941 */ /* 0x000fea0003800200 */
.L_x_13462:
        /* <DEDUP_REMOVED lines=13> */
.L_x_13465:
[----:B------:R-:W-:Y:S05]  /*5ab0*/  BSYNC.RECONVERGENT B2 ;  /* 0x0000000000027941 */ /* 0x000fea0003800200 */
.L_x_13464:
        /* <DEDUP_REMOVED lines=11> */
[----:B------:R-:W-:-:S04]  /*5b70*/  F2FP.F16.F32.PACK_AB R174, RZ, R174 ;  /* 0x000000aeffae723e */ /* 0x000fc800000000ff */
[----:B------:R-:W-:-:S07]  /*5b80*/  PRMT R139, R139, 0x5410, R174 ;  /* 0x000054108b8b7816 */ /* 0x000fce00000000ae */
.L_x_13450:
[----:B------:R-:W-:Y:S05]  /*5b90*/  BSYNC.RECONVERGENT B1 ;  /* 0x0000000000017941 */ /* 0x000fea0003800200 */
.L_x_13447:
[----:B------:R-:W1:Y:S01]  /*5ba0*/  @P0 LDC.64 R176, c[0x0][0x478] ;  /* 0x00011e00ffb00b82 */ /* 0x000e620000000a00 */
[----:B------:R-:W-:Y:S01]  /*5bb0*/  @P0 IADD3 R185, PT, PT, R211, 0x20, RZ ;  /* 0x00000020d3b90810 */ /* 0x000fe20007ffe0ff */
[----:B------:R-:W-:Y:S01]  /*5bc0*/  BSSY.RECONVERGENT B1, `(.L_x_13466) ;  /* 0x0000192000017945 */ /* 0x000fe20003800200 */
[----:B------:R-:W-:-:S05]  /*5bd0*/  @P2 IADD3 R207, PT, PT, R173, 0x20, RZ ;  /* 0x00000020adcf2810 */ /* 0x000fca0007ffe0ff */
        /* <DEDUP_REMOVED lines=8> */
[--C-:B------:R-:W-:Y:S01]  /*5c60*/  HADD2.F32 R185, -RZ, R44.reuse.H0_H0 ;  /* 0x2000002cffb97230 */ /* 0x100fe20000004100 */
[----:B-1----:R-:W0:Y:S01]  /*5c70*/  @P2 LDC.64 R142, c[0x0][0x408] ;  /* 0x00010200ff8e2b82 */ /* 0x002e220000000a00 */
[----:B------:R-:W-:Y:S01]  /*5c80*/  HADD2.F32 R184, -RZ, R44.H1_H1 ;  /* 0x3000002cffb87230 */ /* 0x000fe20000004100 */
[C---:B------:R-:W-:Y:S01]  /*5c90*/  @P2 LOP3.LUT P4, RZ, R178.reuse, 0xff, RZ, 0xc0, !PT ;  /* 0x000000ffb2ff2812 */ /* 0x040fe2000788c0ff */
[--C-:B------:R-:W-:Y:S01]  /*5ca0*/  HADD2.F32 R176, -RZ, R45.reuse.H0_H0 ;  /* 0x2000002dffb07230 */ /* 0x100fe20000004100 */
[----:B------:R-:W-:Y:S01]  /*5cb0*/  @P2 LOP3.LUT P5, RZ, R178, 0xff00, RZ, 0xc0, !PT ;  /* 0x0000ff00b2ff2812 */ /* 0x000fe200078ac0ff */
[----:B------:R-:W-:Y:S02]  /*5cc0*/  HADD2.F32 R177, -RZ, R45.H1_H1 ;  /* 0x3000002dffb17230 */ /* 0x000fe40000004100 */
[----:B------:R-:W-:-:S04]  /*5cd0*/  HADD2.F32 R210, -RZ, R46.H1_H1 ;  /* 0x3000002effd27230 */ /* 0x000fc80000004100 */
        /* <DEDUP_REMOVED lines=8> */
[C---:B------:R-:W-:Y:S01]  /*5d60*/  @P3 FFMA.FTZ R184, R4.reuse, R141, R184 ;  /* 0x0000008d04b83223 */ /* 0x040fe200000100b8 */
[----:B------:R-:W-:-:S02]  /*5d70*/  @P3 FFMA.FTZ R177, R4, R175, R177 ;  /* 0x000000af04b13223 */ /* 0x000fc400000100b1 */
[----:B------:R-:W-:Y:S01]  /*5d80*/  @P3 FADD.FTZ R141, R189, -R140 ;  /* 0x8000008cbd8d3221 */ /* 0x000fe20000010000 */
[----:B0-----:R-:W-:Y:S01]  /*5d90*/  @P2 FMUL.FTZ R207, R184, R143 ;  /* 0x0000008fb8cf2220 */ /* 0x001fe20000410000 */
        /* <DEDUP_REMOVED lines=9> */
[----:B------:R-:W-:Y:S02]  /*5e30*/  HADD2.F32 R174, -RZ, R46.H0_H0 ;  /* 0x2000002effae7230 */ /* 0x000fe40000004100 */
[----:B------:R-:W-:Y:S02]  /*5e40*/  @P2 FMUL.FTZ R143, R141, R140 ;  /* 0x0000008c8d8f2220 */ /* 0x000fe40000410000 */
[----:B------:R-:W0:Y:S01]  /*5e50*/  @P2 LDC.64 R140, c[0x0][0x408] ;  /* 0x00010200ff8c2b82 */ /* 0x000e220000000a00 */
[----:B------:R-:W-:Y:S01]  /*5e60*/  @P3 FFMA.FTZ R174, R4, R175, R174 ;  /* 0x000000af04ae3223 */ /* 0x000fe200000100ae */
[----:B------:R-:W-:Y:S02]  /*5e70*/  @P2 FSEL R175, R207, RZ, P5 ;  /* 0x000000ffcfaf2208 */ /* 0x000fe40002800000 */
[----:B------:R-:W-:Y:S02]  /*5e80*/  @P2 FSEL R209, R143, RZ, P4 ;  /* 0x000000ff8fd12208 */ /* 0x000fe40002000000 */
[----:B------:R-:W-:-:S02]  /*5e90*/  @P2 LOP3.LUT P4, RZ, R178, 0xff0000, RZ, 0xc0, !PT ;  /* 0x00ff0000b2ff2812 */ /* 0x000fc4000788c0ff */
[----:B------:R-:W-:Y:S02]  /*5ea0*/  @P2 LOP3.LUT P5, RZ, R178, 0xff000000, RZ, 0xc0, !PT ;  /* 0xff000000b2ff2812 */ /* 0x000fe400078ac0ff */
[----:B------:R-:W-:Y:S01]  /*5eb0*/  @P2 FSEL R207, R142, RZ, P4 ;  /* 0x000000ff8ecf2208 */ /* 0x000fe20002000000 */
[----:B------:R-:W-:Y:S01]  /*5ec0*/  @P3 FFMA.FTZ R142, R27, R186, R187 ;  /* 0x000000ba1b8e3223 */ /* 0x000fe200000100bb */
[----:B------:R-:W-:Y:S02]  /*5ed0*/  @P2 LOP3.LUT P4, RZ, R179, 0xff, RZ, 0xc0, !PT ;  /* 0x000000ffb3ff2812 */ /* 0x000fe4000788c0ff */
[----:B------:R-:W-:Y:S02]  /*5ee0*/  @P2 F2FP.F16.F32.PACK_AB R209, RZ, R209 ;  /* 0x000000d1ffd1223e */ /* 0x000fe400000000ff */
[----:B------:R-:W-:Y:S02]  /*5ef0*/  @P2 F2FP.F16.F32.PACK_AB R207, RZ, R207 ;  /* 0x000000cfffcf223e */ /* 0x000fe400000000ff */
[----:B------:R-:W-:-:S02]  /*5f00*/  @P2 F2FP.F16.F32.PACK_AB R175, RZ, R175 ;  /* 0x000000afffaf223e */ /* 0x000fc400000000ff */
[----:B------:R-:W-:Y:S02]  /*5f10*/  @P2 PRMT R136, R209, 0x7610, R136 ;  /* 0x00007610d1882816 */ /* 0x000fe40000000088 */
[----:B------:R-:W-:Y:S01]  /*5f20*/  @P2 PRMT R137, R207, 0x7610, R137 ;  /* 0x00007610cf892816 */ /* 0x000fe20000000089 */
[----:B0-----:R-:W-:Y:S01]  /*5f30*/  @P2 FMUL.FTZ R141, R177, R141 ;  /* 0x0000008db18d2220 */ /* 0x001fe20000410000 */
[----:B------:R-:W-:-:S03]  /*5f40*/  @P2 PRMT R136, R136, 0x5410, R175 ;  /* 0x0000541088882816 */ /* 0x000fc600000000af */
[----:B------:R-:W-:Y:S02]  /*5f50*/  @P2 FMUL.FTZ R208, R141, R140 ;  /* 0x0000008c8dd02220 */ /* 0x000fe40000410000 */
[----:B------:R-:W0:Y:S03]  /*5f60*/  @P2 LDC.64 R140, c[0x0][0x408] ;  /* 0x00010200ff8c2b82 */ /* 0x000e260000000a00 */
[----:B------:R-:W-:-:S04]  /*5f70*/  @P2 FSEL R208, R208, RZ, P5 ;  /* 0x000000ffd0d02208 */ /* 0x000fc80002800000 */
[----:B------:R-:W-:-:S04]  /*5f80*/  @P2 F2FP.F16.F32.PACK_AB R208, RZ, R208 ;  /* 0x000000d0ffd0223e */ /* 0x000fc800000000ff */
[----:B------:R-:W-:Y:S01]  /*5f90*/  @P2 PRMT R137, R137, 0x5410, R208 ;  /* 0x0000541089892816 */ /* 0x000fe200000000d0 */
[----:B0-----:R-:W-:-:S04]  /*5fa0*/  @P2 FMUL.FTZ R141, R174, R141 ;  /* 0x0000008dae8d2220 */ /* 0x001fc80000410000 */
[----:B------:R-:W-:Y:S01]  /*5fb0*/  @P2 FMUL.FTZ R244, R141, R140 ;  /* 0x0000008c8df42220 */ /* 0x000fe20000410000 */
[----:B------:R-:W-:-:S04]  /*5fc0*/  @P3 FFMA.FTZ R141, R26, R186, R187 ;  /* 0x000000ba1a8d3223 */ /* 0x000fc800000100bb */
[----:B------:R-:W-:Y:S01]  /*5fd0*/  @P3 FADD.FTZ R141, R30, -R141 ;  /* 0x8000008d1e8d3221 */ /* 0x000fe20000010000 */
[----:B------:R-:W-:Y:S02]  /*5fe0*/  @P2 FSEL R244, R244, RZ, P4 ;  /* 0x000000fff4f42208 */ /* 0x000fe40002000000 */
[----:B------:R-:W-:Y:S01]  /*5ff0*/  @P2 LOP3.LUT P4, RZ, R179, 0xff0000, RZ, 0xc0, !PT ;  /* 0x00ff0000b3ff2812 */ /* 0x000fe2000788c0ff */
[----:B------:R-:W-:Y:S02]  /*6000*/  @P3 FFMA.FTZ R210, R4, R141, R210 ;  /* 0x0000008d04d23223 */ /* 0x000fe400000100d2 */
[----:B------:R-:W0:Y:S02]  /*6010*/  @P2 LDC.64 R140, c[0x0][0x408] ;  /* 0x00010200ff8c2b82 */ /* 0x000e240000000a00 */
[----:B0-----:R-:W-:-:S04]  /*6020*/  @P2 FMUL.FTZ R141, R210, R141 ;  /* 0x0000008dd28d2220 */ /* 0x001fc80000410000 */
[----:B------:R-:W-:Y:S01]  /*6030*/  @P2 FMUL.FTZ R245, R141, R140 ;  /* 0x0000008c8df52220 */ /* 0x000fe20000410000 */
[----:B------:R-:W-:Y:S01]  /*6040*/  @P3 FADD.FTZ R141, R31, -R142 ;  /* 0x8000008e1f8d3221 */ /* 0x000fe20000010000 */
[----:B------:R-:W-:Y:S01]  /*6050*/  F2FP.F16.F32.PACK_AB R140, R184, R185 ;  /* 0x000000b9b88c723e */ /* 0x000fe200000000ff */
[----:B------:R-:W0:Y:S01]  /*6060*/  @P2 LDC.64 R142, c[0x0][0x408] ;  /* 0x00010200ff8e2b82 */ /* 0x000e220000000a00 */
[----:B------:R-:W-:Y:S02]  /*6070*/  HADD2.F32 R184, -RZ, R47.H0_H0 ;  /* 0x2000002fffb87230 */ /* 0x000fe40000004100 */
[----:B------:R-:W-:-:S03]  /*6080*/  @P3 FFMA.FTZ R185, R28, R186, R187 ;  /* 0x000000ba1cb93223 */ /* 0x000fc600000100bb */
[----:B------:R-:W-:Y:S01]  /*6090*/  @P3 FFMA.FTZ R184, R4, R141, R184 ;  /* 0x0000008d04b83223 */ /* 0x000fe200000100b8 */
[----:B------:R-:W-:Y:S01]  /*60a0*/  F2FP.F16.F32.PACK_AB R141, R177, R176 ;  /* 0x000000b0b18d723e */ /* 0x000fe200000000ff */
[----:B------:R-:W-:Y:S02]  /*60b0*/  HADD2.F32 R176, -RZ, R47.H1_H1 ;  /* 0x3000002fffb07230 */ /* 0x000fe40000004100 */
[----:B------:R-:W-:-:S04]  /*60c0*/  @P3 FADD.FTZ R185, R32, -R185 ;  /* 0x800000b920b93221 */ /* 0x000fc80000010000 */
[----:B------:R-:W-:Y:S01]  /*60d0*/  @P3 FFMA.FTZ R176, R4, R185, R176 ;  /* 0x000000b904b03223 */ /* 0x000fe200000100b0 */
[----:B------:R-:W-:-:S04]  /*60e0*/  @P2 LOP3.LUT P3, RZ, R179, 0xff00, RZ, 0xc0, !PT ;  /* 0x0000ff00b3ff2812 */ /* 0x000fc8000786c0ff */
[----:B------:R-:W-:-:S04]  /*60f0*/  @P2 FSEL R245, R245, RZ, P3 ;  /* 0x000000fff5f52208 */ /* 0x000fc80001800000 */
[----:B------:R-:W-:Y:S01]  /*6100*/  @P2 F2FP.F16.F32.PACK_AB R245, RZ, R245 ;  /* 0x000000f5fff5223e */ /* 0x000fe200000000ff */
[----:B0-----:R-:W-:-:S04]  /*6110*/  @P2 FMUL.FTZ R143, R184, R143 ;  /* 0x0000008fb88f2220 */ /* 0x001fc80000410000 */
[----:B------:R-:W-:Y:S01]  /*6120*/  @P2 FMUL.FTZ R177, R143, R142 ;  /* 0x0000008e8fb12220 */ /* 0x000fe20000410000 */
[----:B------:R-:W-:Y:S02]  /*6130*/  @P2 F2FP.F16.F32.PACK_AB R143, RZ, R244 ;  /* 0x000000f4ff8f223e */ /* 0x000fe400000000ff */
[----:B------:R-:W-:Y:S02]  /*6140*/  F2FP.F16.F32.PACK_AB R142, R210, R174 ;  /* 0x000000aed28e723e */ /* 0x000fe400000000ff */
[----:B------:R-:W-:Y:S02]  /*6150*/  @P2 FSEL R177, R177, RZ, P4 ;  /* 0x000000ffb1b12208 */ /* 0x000fe40002000000 */
[----:B------:R-:W-:Y:S02]  /*6160*/  @P2 PRMT R138, R143, 0x7610, R138 ;  /* 0x000076108f8a2816 */ /* 0x000fe4000000008a */
[----:B------:R-:W-:Y:S02]  /*6170*/  @P2 F2FP.F16.F32.PACK_AB R177, RZ, R177 ;  /* 0x000000b1ffb1223e */ /* 0x000fe400000000ff */
[----:B------:R-:W-:-:S02]  /*6180*/  @P2 PRMT R138, R138, 0x5410, R245 ;  /* 0x000054108a8a2816 */ /* 0x000fc400000000f5 */
        /* <DEDUP_REMOVED lines=11> */
.L_x_13468:
[----:B------:R-:W-:Y:S01]  /*6240*/  ISETP.GT.AND P3, PT, R3, RZ, PT ;  /* 0x000000ff0300720c */ /* 0x000fe20003f64270 */
[--C-:B------:R-:W-:Y:S01]  /*6250*/  HADD2.F32 R185, -RZ, R44.reuse.H0_H0 ;  /* 0x2000002cffb97230 */ /* 0x100fe20000004100 */
[----:B-1----:R-:W0:Y:S01]  /*6260*/  @P2 LDC.64 R176, c[0x0][0x408] ;  /* 0x00010200ffb02b82 */ /* 0x002e220000000a00 */
[----:B------:R-:W-:Y:S01]  /*6270*/  HADD2.F32 R207, -RZ, R44.H1_H1 ;  /* 0x3000002cffcf7230 */ /* 0x000fe20000004100 */
[C---:B------:R-:W-:Y:S02]  /*6280*/  @P2 LOP3.LUT P4, RZ, R178.reuse, 0xff, RZ, 0xc0, !PT ;  /* 0x000000ffb2ff2812 */ /* 0x040fe4000788c0ff */
[----:B------:R-:W-:Y:S02]  /*6290*/  @P2 LOP3.LUT P5, RZ, R178, 0xff00, RZ, 0xc0, !PT ;  /* 0x0000ff00b2ff2812 */ /* 0x000fe400078ac0ff */
[----:B------:R-:W-:-:S05]  /*62a0*/  @P2 LOP3.LUT P6, RZ, R179, 0xff0000, RZ, 0xc0, !PT ;  /* 0x00ff0000b3ff2812 */ /* 0x000fca00078cc0ff */
[-CC-:B------:R-:W-:Y:S01]  /*62b0*/  @P3 FFMA.FTZ R174, R21, R186.reuse, R187.reuse ;  /* 0x000000ba15ae3223 */ /* 0x180fe200000100bb */
[-CC-:B------:R-:W-:Y:S01]  /*62c0*/  @P3 FFMA.FTZ R175, R22, R186.reuse, R187.reuse ;  /* 0x000000ba16af3223 */ /* 0x180fe200000100bb */
[----:B------:R-:W-:Y:S02]  /*62d0*/  @P3 FFMA.FTZ R184, R23, R186, R187 ;  /* 0x000000ba17b83223 */ /* 0x000fe400000100bb */
[----:B------:R-:W-:Y:S01]  /*62e0*/  @P3 FADD.FTZ R174, R191, -R174 ;  /* 0x800000aebfae3221 */ /* 0x000fe20000010000 */
[----:B------:R-:W-:Y:S01]  /*62f0*/  @P3 FADD.FTZ R175, R190, -R175 ;  /* 0x800000afbeaf3221 */ /* 0x000fe20000010000 */
[----:B------:R-:W-:Y:S02]  /*6300*/  @P3 FADD.FTZ R184, R189, -R184 ;  /* 0x800000b8bdb83221 */ /* 0x000fe40000010000 */
[C---:B------:R-:W-:Y:S01]  /*6310*/  @P3 FFMA.FTZ R185, R4.reuse, R174, R185 ;  /* 0x000000ae04b93223 */ /* 0x040fe200000100b9 */
[----:B------:R-:W-:Y:S02]  /*6320*/  @P3 FFMA.FTZ R207, R4, R175, R207 ;  /* 0x000000af04cf3223 */ /* 0x000fe400000100cf */
[----:B------:R-:W1:Y:S02]  /*6330*/  @P2 LDC.64 R174, c[0x0][0x408] ;  /* 0x00010200ffae2b82 */ /* 0x000e640000000a00 */
[----:B0-----:R-:W-:Y:S01]  /*6340*/  @P2 FMUL.FTZ R177, R207, R177 ;  /* 0x000000b1cfb12220 */ /* 0x001fe20000410000 */
[----:B-1----:R-:W-:Y:S01]  /*6350*/  @P2 FMUL.FTZ R185, R185, R175 ;  /* 0x000000afb9b92220 */ /* 0x002fe20000410000 */
[----:B------:R-:W-:-:S03]  /*6360*/  HADD2.F32 R175, -RZ, R45.H0_H0 ;  /* 0x2000002dffaf7230 */ /* 0x000fc60000004100 */
[----:B------:R-:W-:Y:S01]  /*6370*/  @P2 FMUL.FTZ R174, R185, R174 ;  /* 0x000000aeb9ae2220 */ /* 0x000fe20000410000 */
[----:B------:R-:W-:Y:S01]  /*6380*/  @P2 FMUL.FTZ R185, R177, R176 ;  /* 0x000000b0b1b92220 */ /* 0x000fe20000410000 */
[----:B------:R-:W-:Y:S01]  /*6390*/  @P3 FFMA.FTZ R175, R4, R184, R175 ;  /* 0x000000b804af3223 */ /* 0x000fe200000100af */
[----:B------:R-:W0:Y:S02]  /*63a0*/  @P2 LDC.64 R176, c[0x0][0x408] ;  /* 0x00010200ffb02b82 */ /* 0x000e240000000a00 */
[----:B------:R-:W-:Y:S02]  /*63b0*/  @P2 FSEL R184, R174, RZ, P4 ;  /* 0x000000ffaeb82208 */ /* 0x000fe40002000000 */
[----:B------:R-:W-:Y:S01]  /*63c0*/  @P2 FSEL R207, R185, RZ, P5 ;  /* 0x000000ffb9cf2208 */ /* 0x000fe20002800000 */
[----:B------:R-:W-:Y:S01]  /*63d0*/  @P3 FFMA.FTZ R185, R24, R186, R187 ;  /* 0x000000ba18b93223 */ /* 0x000fe200000100bb */
[----:B------:R-:W-:Y:S02]  /*63e0*/  @P2 F2FP.F16.F32.PACK_AB R184, RZ, R184 ;  /* 0x000000b8ffb8223e */ /* 0x000fe400000000ff */
[----:B------:R-:W-:Y:S01]  /*63f0*/  @P2 F2FP.F16.F32.PACK_AB R207, RZ, R207 ;  /* 0x000000cfffcf223e */ /* 0x000fe200000000ff */
[----:B------:R-:W-:Y:S01]  /*6400*/  @P3 FADD.FTZ R174, R188, -R185 ;  /* 0x800000b9bcae3221 */ /* 0x000fe20000010000 */
[----:B------:R-:W-:Y:S01]  /*6410*/  @P2 PRMT R136, R184, 0x7610, R136 ;  /* 0x00007610b8882816 */ /* 0x000fe20000000088 */
[----:B------:R-:W-:Y:S01]  /*6420*/  HADD2.F32 R185, -RZ, R45.H1_H1 ;  /* 0x3000002dffb97230 */ /* 0x000fe20000004100 */
[----:B------:R-:W-:-:S02]  /*6430*/  @P2 LOP3.LUT P4, RZ, R178, 0xff0000, RZ, 0xc0, !PT ;  /* 0x00ff0000b2ff2812 */ /* 0x000fc4000788c0ff */
[----:B------:R-:W-:Y:S01]  /*6440*/  @P2 PRMT R136, R136, 0x5410, R207 ;  /* 0x0000541088882816 */ /* 0x000fe200000000cf */
[----:B------:R-:W-:Y:S02]  /*6450*/  HADD2.F32 R207, -RZ, R46.H0_H0 ;  /* 0x2000002effcf7230 */ /* 0x000fe40000004100 */
[----:B------:R-:W-:Y:S01]  /*6460*/  @P3 FFMA.FTZ R185, R4, R174, R185 ;  /* 0x000000ae04b93223 */ /* 0x000fe200000100b9 */
[----:B------:R-:W-:Y:S01]  /*6470*/  @P2 LOP3.LUT P5, RZ, R178, 0xff000000, RZ, 0xc0, !PT ;  /* 0xff000000b2ff2812 */ /* 0x000fe200078ac0ff */
        /* <DEDUP_REMOVED lines=8> */
[----:B------:R-:W-:Y:S01]  /*6500*/  @P2 F2FP.F16.F32.PACK_AB R184, RZ, R184 ;  /* 0x000000b8ffb8223e */ /* 0x000fe200000000ff */
        /* <DEDUP_REMOVED lines=9> */
[----:B------:R-:W-:Y:S01]  /*65a0*/  HADD2.F32 R207, -RZ, R46.H1_H1 ;  /* 0x3000002effcf7230 */ /* 0x000fe20000004100 */
[----:B------:R-:W-:Y:S02]  /*65b0*/  @P2 F2FP.F16.F32.PACK_AB R185, RZ, R185 ;  /* 0x000000b9ffb9223e */ /* 0x000fe400000000ff */
[----:B------:R-:W-:Y:S02]  /*65c0*/  @P2 FMUL.FTZ R176, R177, R176 ;  /* 0x000000b0b1b02220 */ /* 0x000fe40000410000 */
[----:B------:R-:W-:Y:S01]  /*65d0*/  @P3 FFMA.FTZ R207, R4, R175, R207 ;  /* 0x000000af04cf3223 */ /* 0x000fe200000100cf */
[----:B------:R-:W-:Y:S01]  /*65e0*/  @P2 PRMT R137, R137, 0x5410, R185 ;  /* 0x0000541089892816 */ /* 0x000fe200000000b9 */
[----:B------:R-:W0:Y:S01]  /*65f0*/  @P2 LDC.64 R174, c[0x0][0x408] ;  /* 0x00010200ffae2b82 */ /* 0x000e220000000a00 */
[----:B------:R-:W-:-:S04]  /*6600*/  @P2 FSEL R176, R176, RZ, P4 ;  /* 0x000000ffb0b02208 */ /* 0x000fc80002000000 */
[----:B------:R-:W-:-:S04]  /*6610*/  @P2 F2FP.F16.F32.PACK_AB R176, RZ, R176 ;  /* 0x000000b0ffb0223e */ /* 0x000fc800000000ff */
[----:B------:R-:W-:Y:S01]  /*6620*/  @P2 PRMT R138, R176, 0x7610, R138 ;  /* 0x00007610b08a2816 */ /* 0x000fe2000000008a */
[----:B0-----:R-:W-:Y:S01]  /*6630*/  @P2 FMUL.FTZ R175, R207, R175 ;  /* 0x000000afcfaf2220 */ /* 0x001fe20000410000 */
[----:B------:R-:W-:-:S03]  /*6640*/  HADD2.F32 R207, -RZ, R47.H0_H0 ;  /* 0x2000002fffcf7230 */ /* 0x000fc60000004100 */
[----:B------:R-:W-:Y:S01]  /*6650*/  @P2 FMUL.FTZ R177, R175, R174 ;  /* 0x000000aeafb12220 */ /* 0x000fe20000410000 */
[----:B------:R-:W-:-:S04]  /*6660*/  @P3 FFMA.FTZ R174, R27, R186, R187 ;  /* 0x000000ba1bae3223 */ /* 0x000fc800000100bb */
[----:B------:R-:W-:Y:S01]  /*6670*/  @P3 FADD.FTZ R174, R31, -R174 ;  /* 0x800000ae1fae3221 */ /* 0x000fe20000010000 */
[----:B------:R-:W-:-:S03]  /*6680*/  @P2 FSEL R177, R177, RZ, P5 ;  /* 0x000000ffb1b12208 */ /* 0x000fc60002800000 */
[----:B------:R-:W-:Y:S01]  /*6690*/  @P3 FFMA.FTZ R207, R4, R174, R207 ;  /* 0x000000ae04cf3223 */ /* 0x000fe200000100cf */
[----:B------:R-:W-:Y:S01]  /*66a0*/  @P2 F2FP.F16.F32.PACK_AB R177, RZ, R177 ;  /* 0x000000b1ffb1223e */ /* 0x000fe200000000ff */
[----:B------:R-:W0:Y:S03]  /*66b0*/  @P2 LDC.64 R174, c[0x0][0x408] ;  /* 0x00010200ffae2b82 */ /* 0x000e260000000a00 */
        /* <DEDUP_REMOVED lines=19> */
.L_x_13467:
[----:B------:R-:W-:Y:S05]  /*67f0*/  @!P0 BRA `(.L_x_13470) ;  /* 0x00000004007c8947 */ /* 0x000fea0003800000 */
[----:B-1----:R-:W0:Y:S01]  /*6800*/  @P2 LDC.64 R140, c[0x0][0x408] ;  /* 0x00010200ff8c2b82 */ /* 0x002e220000000a00 */
[-CC-:B------:R-:W-:Y:S01]  /*6810*/  FFMA.FTZ R174, R21, R186.reuse, R187.reuse ;  /* 0x000000ba15ae7223 */ /* 0x180fe200000100bb */
[-CC-:B------:R-:W-:Y:S01]  /*6820*/  FFMA.FTZ R177, R22, R186.reuse, R187.reuse ;  /* 0x000000ba16b17223 */ /* 0x180fe200000100bb */
[----:B------:R-:W-:Y:S01]  /*6830*/  ISETP.GT.AND P3, PT, R3, RZ, PT ;  /* 0x000000ff0300720c */ /* 0x000fe20003f64270 */
[-C--:B------:R-:W-:Y:S01]  /*6840*/  FFMA.FTZ R176, R23, R186.reuse, R187 ;  /* 0x000000ba17b07223 */ /* 0x080fe200000100bb */
[----:B------:R-:W-:Y:S01]  /*6850*/  FADD.FTZ R175, R191, -R174 ;  /* 0x800000aebfaf7221 */ /* 0x000fe20000010000 */
[----:B------:R-:W-:Y:S01]  /*6860*/  FADD.FTZ R177, R190, -R177 ;  /* 0x800000b1beb17221 */ /* 0x000fe20000010000 */
[----:B------:R-:W-:Y:S01]  /*6870*/  FFMA.FTZ R207, R24, R186, R187 ;  /* 0x000000ba18cf7223 */ /* 0x000fe200000100bb */
[----:B------:R-:W1:Y:S01]  /*6880*/  @P2 LDC.64 R142, c[0x0][0x408] ;  /* 0x00010200ff8e2b82 */ /* 0x000e620000000a00 */
[C---:B------:R-:W-:Y:S01]  /*6890*/  FMUL.FTZ R175, R4.reuse, R175 ;  /* 0x000000af04af7220 */ /* 0x040fe20000410000 */
[----:B------:R-:W-:Y:S01]  /*68a0*/  FMUL.FTZ R174, R4, R177 ;  /* 0x000000b104ae7220 */ /* 0x000fe20000410000 */
[----:B------:R-:W-:Y:S01]  /*68b0*/  FADD.FTZ R177, R189, -R176 ;  /* 0x800000b0bdb17221 */ /* 0x000fe20000010000 */
[----:B------:R-:W-:Y:S01]  /*68c0*/  FADD.FTZ R207, R188, -R207 ;  /* 0x800000cfbccf7221 */ /* 0x000fe20000010000 */
[----:B------:R-:W-:-:S02]  /*68d0*/  @P2 LOP3.LUT P4, RZ, R178, 0xff, RZ, 0xc0, !PT ;  /* 0x000000ffb2ff2812 */ /* 0x000fc4000788c0ff */
[----:B------:R-:W-:Y:S01]  /*68e0*/  FSEL R175, R175, RZ, P3 ;  /* 0x000000ffafaf7208 */ /* 0x000fe20001800000 */
[----:B------:R-:W-:Y:S01]  /*68f0*/  FMUL.FTZ R176, R4, R177 ;  /* 0x000000b104b07220 */ /* 0x000fe20000410000 */
[----:B------:R-:W-:Y:S01]  /*6900*/  FSEL R174, R174, RZ, P3 ;  /* 0x000000ffaeae7208 */ /* 0x000fe20001800000 */
[----:B------:R-:W-:Y:S01]  /*6910*/  FMUL.FTZ R177, R4, R207 ;  /* 0x000000cf04b17220 */ /* 0x000fe20000410000 */
[----:B------:R-:W-:Y:S02]  /*6920*/  @P2 LOP3.LUT P5, RZ, R178, 0xff0000, RZ, 0xc0, !PT ;  /* 0x00ff0000b2ff2812 */ /* 0x000fe400078ac0ff */
[----:B------:R-:W-:Y:S02]  /*6930*/  FSEL R176, R176, RZ, P3 ;  /* 0x000000ffb0b07208 */ /* 0x000fe40001800000 */
[----:B------:R-:W-:Y:S01]  /*6940*/  FSEL R177, R177, RZ, P3 ;  /* 0x000000ffb1b17208 */ /* 0x000fe20001800000 */
[----:B0-----:R-:W-:-:S04]  /*6950*/  @P2 FMUL.FTZ R141, R175, R141 ;  /* 0x0000008daf8d2220 */ /* 0x001fc80000410000 */
[----:B------:R-:W-:Y:S02]  /*6960*/  @P2 FMUL.FTZ R184, R141, R140 ;  /* 0x0000008c8db82220 */ /* 0x000fe40000410000 */
        /* <DEDUP_REMOVED lines=8> */
[C---:B------:R-:W-:Y:S01]  /*69f0*/  @P2 LOP3.LUT P4, RZ, R178.reuse, 0xff00, RZ, 0xc0, !PT ;  /* 0x0000ff00b2ff2812 */ /* 0x040fe2000788c0ff */
[----:B-1----:R-:W-:Y:S01]  /*6a00*/  @P2 FMUL.FTZ R143, R177, R143 ;  /* 0x0000008fb18f2220 */ /* 0x002fe20000410000 */
[----:B------:R-:W-:Y:S01]  /*6a10*/  @P2 FSEL R141, R141, RZ, P5 ;  /* 0x000000ff8d8d2208 */ /* 0x000fe20002800000 */
[----:B------:R-:W-:Y:S01]  /*6a20*/  FADD.FTZ R207, R29, -R184 ;  /* 0x800000b81dcf7221 */ /* 0x000fe20000010000 */
[----:B------:R-:W-:Y:S01]  /*6a30*/  @P2 LOP3.LUT P5, RZ, R178, 0xff000000, RZ, 0xc0, !PT ;  /* 0xff000000b2ff2812 */ /* 0x000fe200078ac0ff */
[----:B------:R-:W-:Y:S01]  /*6a40*/  @P2 FMUL.FTZ R142, R143, R142 ;  /* 0x0000008e8f8e2220 */ /* 0x000fe20000410000 */
[----:B------:R-:W-:Y:S01]  /*6a50*/  @P2 F2FP.F16.F32.PACK_AB R140, RZ, R140 ;  /* 0x0000008cff8c223e */ /* 0x000fe200000000ff */
[----:B------:R-:W-:Y:S01]  /*6a60*/  FMUL.FTZ R207, R4, R207 ;  /* 0x000000cf04cf7220 */ /* 0x000fe20000410000 */
[----:B------:R-:W-:-:S02]  /*6a70*/  @P2 F2FP.F16.F32.PACK_AB R141, RZ, R141 ;  /* 0x0000008dff8d223e */ /* 0x000fc400000000ff */
[----:B------:R-:W-:Y:S02]  /*6a80*/  @P2 FSEL R142, R142, RZ, P5 ;  /* 0x000000ff8e8e2208 */ /* 0x000fe40002800000 */
[----:B------:R-:W-:Y:S02]  /*6a90*/  @P2 PRMT R136, R140, 0x7610, R136 ;  /* 0x000076108c882816 */ /* 0x000fe40000000088 */
[----:B------:R-:W-:Y:S02]  /*6aa0*/  @P2 PRMT R137, R141, 0x7610, R137 ;  /* 0x000076108d892816 */ /* 0x000fe40000000089 */
[----:B------:R-:W-:Y:S01]  /*6ab0*/  @P2 F2FP.F16.F32.PACK_AB R142, RZ, R142 ;  /* 0x0000008eff8e223e */ /* 0x000fe200000000ff */
[----:B------:R-:W0:Y:S01]  /*6ac0*/  @P2 LDC.64 R140, c[0x0][0x408] ;  /* 0x00010200ff8c2b82 */ /* 0x000e220000000a00 */
[----:B------:R-:W-:Y:S02]  /*6ad0*/  @P2 FSEL R185, R185, RZ, P4 ;  /* 0x000000ffb9b92208 */ /* 0x000fe40002000000 */
[----:B------:R-:W-:-:S02]  /*6ae0*/  @P2 PRMT R137, R137, 0x5410, R142 ;  /* 0x0000541089892816 */ /* 0x000fc4000000008e */
[----:B------:R-:W-:Y:S02]  /*6af0*/  @P2 F2FP.F16.F32.PACK_AB R185, RZ, R185 ;  /* 0x000000b9ffb9223e */ /* 0x000fe400000000ff */
[----:B------:R-:W-:Y:S01]  /*6b00*/  FSEL R207, R207, RZ, P3 ;  /* 0x000000ffcfcf7208 */ /* 0x000fe20001800000 */
[----:B------:R-:W1:Y:S01]  /*6b10*/  @P2 LDC.64 R142, c[0x0][0x408] ;  /* 0x00010200ff8e2b82 */ /* 0x000e620000000a00 */
[----:B------:R-:W-:Y:S01]  /*6b20*/  @P2 PRMT R136, R136, 0x5410, R185 ;  /* 0x0000541088882816 */ /* 0x000fe200000000b9 */
[----:B------:R-:W-:Y:S01]  /*6b30*/  FFMA.FTZ R185, R26, R186, R187 ;  /* 0x000000ba1ab97223 */ /* 0x000fe200000100bb */
[C---:B------:R-:W-:Y:S02]  /*6b40*/  @P2 LOP3.LUT P4, RZ, R179.reuse, 0xff, RZ, 0xc0, !PT ;  /* 0x000000ffb3ff2812 */ /* 0x040fe4000788c0ff */
[----:B------:R-:W-:Y:S01]  /*6b50*/  @P2 LOP3.LUT P5, RZ, R179, 0xff00, RZ, 0xc0, !PT ;  /* 0x0000ff00b3ff2812 */ /* 0x000fe200078ac0ff */
[----:B------:R-:W-:-:S04]  /*6b60*/  FADD.FTZ R185, R30, -R185 ;  /* 0x800000b91eb97221 */ /* 0x000fc80000010000 */
[----:B------:R-:W-:-:S05]  /*6b70*/  FMUL.FTZ R184, R4, R185 ;  /* 0x000000b904b87220 */ /* 0x000fca0000410000 */
[----:B------:R-:W-:Y:S01]  /*6b80*/  FSEL R184, R184, RZ, P3 ;  /* 0x000000ffb8b87208 */ /* 0x000fe20001800000 */
[----:B0-----:R-:W-:-:S04]  /*6b90*/  @P2 FMUL.FTZ R141, R207, R141 ;  /* 0x0000008dcf8d2220 */ /* 0x001fc80000410000 */
[----:B------:R-:W-:Y:S01]  /*6ba0*/  @P2 FMUL.FTZ R140, R141, R140 ;  /* 0x0000008c8d8c2220 */ /* 0x000fe20000410000 */
[----:B-1----:R-:W-:-:S04]  /*6bb0*/  @P2 FMUL.FTZ R143, R184, R143 ;  /* 0x0000008fb88f2220 */ /* 0x002fc80000410000 */
[----:B------:R-:W-:Y:S02]  /*6bc0*/  @P2 FSEL R185, R140, RZ, P4 ;  /* 0x000000ff8cb92208 */ /* 0x000fe40002000000 */
[----:B------:R-:W0:Y:S01]  /*6bd0*/  @P2 LDC.64 R140, c[0x0][0x408] ;  /* 0x00010200ff8c2b82 */ /* 0x000e220000000a00 */
[----:B------:R-:W-:Y:S01]  /*6be0*/  @P2 FMUL.FTZ R142, R143, R142 ;  /* 0x0000008e8f8e2220 */ /* 0x000fe20000410000 */
[----:B------:R-:W-:Y:S02]  /*6bf0*/  @P2 LOP3.LUT P4, RZ, R179, 0xff0000, RZ, 0xc0, !PT ;  /* 0x00ff0000b3ff2812 */ /* 0x000fe4000788c0ff */
[----:B------:R-:W-:Y:S02]  /*6c00*/  @P2 F2FP.F16.F32.PACK_AB R185, RZ, R185 ;  /* 0x000000b9ffb9223e */ /* 0x000fe400000000ff */
[----:B------:R-:W-:Y:S01]  /*6c10*/  @P2 FSEL R143, R142, RZ, P5 ;  /* 0x000000ff8e8f2208 */ /* 0x000fe20002800000 */
[----:B------:R-:W-:Y:S01]  /*6c20*/  FFMA.FTZ R142, R27, R186, R187 ;  /* 0x000000ba1b8e7223 */ /* 0x000fe200000100bb */
[----:B------:R-:W-:-:S02]  /*6c30*/  @P2 PRMT R138, R185, 0x7610, R138 ;  /* 0x00007610b98a2816 */ /* 0x000fc4000000008a */
[----:B------:R-:W-:Y:S01]  /*6c40*/  @P2 F2FP.F16.F32.PACK_AB R143, RZ, R143 ;  /* 0x0000008fff8f223e */ /* 0x000fe200000000ff */
[----:B------:R-:W-:Y:S01]  /*6c50*/  FADD.FTZ R209, R31, -R142 ;  /* 0x8000008e1fd17221 */ /* 0x000fe20000010000 */
[----:B------:R-:W-:Y:S02]  /*6c60*/  F2FP.F16.F32.PACK_AB R142, R184, R207 ;  /* 0x000000cfb88e723e */ /* 0x000fe400000000ff */
[----:B------:R-:W-:Y:S01]  /*6c70*/  @P2 PRMT R138, R138, 0x5410, R143 ;  /* 0x000054108a8a2816 */ /* 0x000fe2000000008f */
[----:B------:R-:W-:-:S05]  /*6c80*/  FMUL.FTZ R208, R4, R209 ;  /* 0x000000d104d07220 */ /* 0x000fca0000410000 */
[----:B------:R-:W-:-:S05]  /*6c90*/  FSEL R208, R208, RZ, P3 ;  /* 0x000000ffd0d07208 */ /* 0x000fca0001800000 */
        /* <DEDUP_REMOVED lines=21> */
.L_x_13470:
        /* <DEDUP_REMOVED lines=13> */
.L_x_13472:
[----:B------:R-:W-:Y:S05]  /*6ec0*/  BSYNC.RECONVERGENT B2 ;  /* 0x0000000000027941 */ /* 0x000fea0003800200 */
.L_x_13471:
        /* <DEDUP_REMOVED lines=13> */
.L_x_13474:
[----:B------:R-:W-:Y:S05]  /*6fa0*/  BSYNC.RECONVERGENT B2 ;  /* 0x0000000000027941 */ /* 0x000fea0003800200 */
.L_x_13473:
        /* <DEDUP_REMOVED lines=13> */
.L_x_13476:
[----:B------:R-:W-:Y:S05]  /*7080*/  BSYNC.RECONVERGENT B2 ;  /* 0x0000000000027941 */ /* 0x000fea0003800200 */
.L_x_13475:
        /* <DEDUP_REMOVED lines=13> */
.L_x_13478:
[----:B------:R-:W-:Y:S05]  /*7160*/  BSYNC.RECONVERGENT B2 ;  /* 0x0000000000027941 */ /* 0x000fea0003800200 */
.L_x_13477:
        /* <DEDUP_REMOVED lines=13> */
.L_x_13480:
[----:B------:R-:W-:Y:S05]  /*7240*/  BSYNC.RECONVERGENT B2 ;  /* 0x0000000000027941 */ /* 0x000fea0003800200 */
.L_x_13479:
        /* <DEDUP_REMOVED lines=13> */
.L_x_13482:
[----:B------:R-:W-:Y:S05]  /*7320*/  BSYNC.RECONVERGENT B2 ;  /* 0x0000000000027941 */ /* 0x000fea0003800200 */
.L_x_13481:
        /* <DEDUP_REMOVED lines=13> */
.L_x_13484:
[----:B------:R-:W-:Y:S05]  /*7400*/  BSYNC.RECONVERGENT B2 ;  /* 0x0000000000027941 */ /* 0x000fea0003800200 */
.L_x_13483:
        /* <DEDUP_REMOVED lines=13> */
.L_x_13469:
[----:B------:R-:W-:Y:S05]  /*74e0*/  BSYNC.RECONVERGENT B1 ;  /* 0x0000000000017941 */ /* 0x000fea0003800200 */
.L_x_13466:
[----:B-1----:R-:W0:Y:S01]  /*74f0*/  @P0 LDC.64 R176, c[0x0][0x478] ;  /* 0x00011e00ffb00b82 */ /* 0x002e220000000a00 */
        /* <DEDUP_REMOVED lines=11> */
[--C-:B------:R-:W-:Y:S01]  /*75b0*/  HADD2.F32 R179, -RZ, R40.reuse.H0_H0 ;  /* 0x20000028ffb37230 */ /* 0x100fe20000004100 */
[----:B0-----:R-:W0:Y:S01]  /*75c0*/  @P2 LDC.64 R174, c[0x0][0x408] ;  /* 0x00010200ffae2b82 */ /* 0x001e220000000a00 */
[----:B------:R-:W-:Y:S01]  /*75d0*/  HADD2.F32 R184, -RZ, R40.H1_H1 ;  /* 0x30000028ffb87230 */ /* 0x000fe20000004100 */
[C---:B------:R-:W-:Y:S01]  /*75e0*/  @P2 LOP3.LUT P4, RZ, R180.reuse, 0xff, RZ, 0xc0, !PT ;  /* 0x000000ffb4ff2812 */ /* 0x040fe2000788c0ff */
[--C-:B------:R-:W-:Y:S01]  /*75f0*/  HADD2.F32 R177, -RZ, R41.reuse.H0_H0 ;  /* 0x20000029ffb17230 */ /* 0x100fe20000004100 */
[----:B------:R-:W-:Y:S01]  /*7600*/  @P2 LOP3.LUT P5, RZ, R180, 0xff00, RZ, 0xc0, !PT ;  /* 0x0000ff00b4ff2812 */ /* 0x000fe200078ac0ff */
[----:B------:R-:W-:Y:S02]  /*7610*/  HADD2.F32 R178, -RZ, R41.H1_H1 ;  /* 0x30000029ffb27230 */ /* 0x000fe40000004100 */
[----:B------:R-:W-:Y:S01]  /*7620*/  HADD2.F32 R209, -RZ, R43.H0_H0 ;  /* 0x2000002bffd17230 */ /* 0x000fe20000004100 */
[----:B------:R-:W1:Y:S03]  /*7630*/  @P2 LDC.64 R142, c[0x0][0x408] ;  /* 0x00010200ff8e2b82 */ /* 0x000e660000000a00 */
[-CC-:B------:R-:W-:Y:S01]  /*7640*/  @P3 FFMA.FTZ R140, R33, R186.reuse, R187.reuse ;  /* 0x000000ba218c3223 */ /* 0x180fe200000100bb */
[-CC-:B------:R-:W-:Y:S01]  /*7650*/  @P3 FFMA.FTZ R141, R34, R186.reuse, R187.reuse ;  /* 0x000000ba228d3223 */ /* 0x180fe200000100bb */
[----:B------:R-:W-:-:S02]  /*7660*/  @P3 FFMA.FTZ R176, R145, R186, R187 ;  /* 0x000000ba91b03223 */ /* 0x000fc400000100bb */
[----:B------:R-:W-:Y:S01]  /*7670*/  @P3 FADD.FTZ R140, R149, -R140 ;  /* 0x8000008c958c3221 */ /* 0x000fe20000010000 */
[----:B------:R-:W-:Y:S01]  /*7680*/  @P3 FADD.FTZ R141, R150, -R141 ;  /* 0x8000008d968d3221 */ /* 0x000fe20000010000 */
[----:B------:R-:W-:Y:S01]  /*7690*/  @P3 FADD.FTZ R185, R153, -R176 ;  /* 0x800000b099b93221 */ /* 0x000fe20000010000 */
[----:B------:R-:W-:Y:S02]  /*76a0*/  HADD2.F32 R176, -RZ, R42.H0_H0 ;  /* 0x2000002affb07230 */ /* 0x000fe40000004100 */
[C---:B------:R-:W-:Y:S01]  /*76b0*/  @P3 FFMA.FTZ R179, R4.reuse, R140, R179 ;  /* 0x0000008c04b33223 */ /* 0x040fe200000100b3 */
[----:B------:R-:W-:Y:S01]  /*76c0*/  @P3 FFMA.FTZ R184, R4, R141, R184 ;  /* 0x0000008d04b83223 */ /* 0x000fe200000100b8 */
[-CC-:B------:R-:W-:Y:S01]  /*76d0*/  @P3 FFMA.FTZ R140, R35, R186.reuse, R187.reuse ;  /* 0x000000ba238c3223 */ /* 0x180fe200000100bb */
[----:B------:R-:W-:Y:S01]  /*76e0*/  @P3 FFMA.FTZ R141, R144, R186, R187 ;  /* 0x000000ba908d3223 */ /* 0x000fe200000100bb */
[----:B------:R-:W-:Y:S01]  /*76f0*/  @P3 FFMA.FTZ R176, R4, R185, R176 ;  /* 0x000000b904b03223 */ /* 0x000fe200000100b0 */
[----:B0-----:R-:W-:Y:S01]  /*7700*/  @P2 FMUL.FTZ R175, R179, R175 ;  /* 0x000000afb3af2220 */ /* 0x001fe20000410000 */
[----:B------:R-:W-:Y:S01]  /*7710*/  @P3 FADD.FTZ R140, R151, -R140 ;  /* 0x8000008c978c3221 */ /* 0x000fe20000010000 */
[----:B------:R-:W-:-:S02]  /*7720*/  @P3 FADD.FTZ R141, R152, -R141 ;  /* 0x8000008d988d3221 */ /* 0x000fc40000010000 */
[----:B------:R-:W-:Y:S01]  /*7730*/  @P2 FMUL.FTZ R185, R175, R174 ;  /* 0x000000aeafb92220 */ /* 0x000fe20000410000 */
[C---:B------:R-:W-:Y:S01]  /*7740*/  @P3 FFMA.FTZ R177, R4.reuse, R140, R177 ;  /* 0x0000008c04b13223 */ /* 0x040fe200000100b1 */
[----:B------:R-:W-:Y:S01]  /*7750*/  @P3 FFMA.FTZ R178, R4, R141, R178 ;  /* 0x0000008d04b23223 */ /* 0x000fe200000100b2 */
[----:B------:R-:W0:Y:S01]  /*7760*/  @P2 LDC.64 R174, c[0x0][0x408] ;  /* 0x00010200ffae2b82 */ /* 0x000e220000000a00 */
[----:B-1----:R-:W-:Y:S01]  /*7770*/  @P2 FMUL.FTZ R143, R184, R143 ;  /* 0x0000008fb88f2220 */ /* 0x002fe20000410000 */
[----:B------:R-:W-:Y:S02]  /*7780*/  @P2 FSEL R185, R185, RZ, P4 ;  /* 0x000000ffb9b92208 */ /* 0x000fe40002000000 */
[----:B------:R-:W-:Y:S01]  /*7790*/  @P2 LOP3.LUT P4, RZ, R180, 0xff0000, RZ, 0xc0, !PT ;  /* 0x00ff0000b4ff2812 */ /* 0x000fe2000788c0ff */
[----:B------:R-:W-:Y:S01]  /*77a0*/  @P2 FMUL.FTZ R143, R143, R142 ;  /* 0x0000008e8f8f2220 */ /* 0x000fe20000410000 */
[----:B------:R-:W-:Y:S01]  /*77b0*/  HADD2.F32 R142, -RZ, R42.H1_H1 ;  /* 0x3000002aff8e7230 */ /* 0x000fe20000004100 */
[----:B------:R-:W-:Y:S01]  /*77c0*/  @P2 F2FP.F16.F32.PACK_AB R185, RZ, R185 ;  /* 0x000000b9ffb9223e */ /* 0x000fe200000000ff */
[----:B------:R-:W1:Y:S02]  /*77d0*/  @P2 LDC.64 R140, c[0x0][0x408] ;  /* 0x00010200ff8c2b82 */ /* 0x000e640000000a00 */
[----:B------:R-:W-:-:S02]  /*77e0*/  @P2 FSEL R143, R143, RZ, P5 ;  /* 0x000000ff8f8f2208 */ /* 0x000fc40002800000 */
[----:B------:R-:W-:Y:S02]  /*77f0*/  @P2 LOP3.LUT P5, RZ, R180, 0xff000000, RZ, 0xc0, !PT ;  /* 0xff000000b4ff2812 */ /* 0x000fe400078ac0ff */
[----:B------:R-:W-:Y:S02]  /*7800*/  @P2 F2FP.F16.F32.PACK_AB R143, RZ, R143 ;  /* 0x0000008fff8f223e */ /* 0x000fe400000000ff */
[----:B------:R-:W-:-:S04]  /*7810*/  @P2 PRMT R136, R185, 0x7610, R136 ;  /* 0x00007610b9882816 */ /* 0x000fc80000000088 */
[----:B------:R-:W-:Y:S01]  /*7820*/  @P2 PRMT R136, R136, 0x5410, R143 ;  /* 0x0000541088882816 */ /* 0x000fe2000000008f */
[----:B0-----:R-:W-:-:S04]  /*7830*/  @P2 FMUL.FTZ R175, R178, R175 ;  /* 0x000000afb2af2220 */ /* 0x001fc80000410000 */
[----:B------:R-:W-:Y:S01]  /*7840*/  @P2 FMUL.FTZ R208, R175, R174 ;  /* 0x000000aeafd02220 */ /* 0x000fe20000410000 */
[----:B------:R-:W-:Y:S01]  /*7850*/  @P3 FFMA.FTZ R175, R146, R186, R187 ;  /* 0x000000ba92af3223 */ /* 0x000fe200000100bb */
[----:B-1----:R-:W-:-:S03]  /*7860*/  @P2 FMUL.FTZ R141, R177, R141 ;  /* 0x0000008db18d2220 */ /* 0x002fc60000410000 */
[----:B------:R-:W-:Y:S01]  /*7870*/  @P3 FADD.FTZ R175, R154, -R175 ;  /* 0x800000af9aaf3221 */ /* 0x000fe20000010000 */
[----:B------:R-:W-:Y:S01]  /*7880*/  @P2 FSEL R208, R208, RZ, P5 ;  /* 0x000000ffd0d02208 */ /* 0x000fe20002800000 */
[----:B------:R-:W-:Y:S02]  /*7890*/  @P2 FMUL.FTZ R207, R141, R140 ;  /* 0x0000008c8dcf2220 */ /* 0x000fe40000410000 */
[----:B------:R-:W-:Y:S01]  /*78a0*/  @P3 FFMA.FTZ R142, R4, R175, R142 ;  /* 0x000000af048e3223 */ /* 0x000fe2000001008e */
[----:B------:R-:W0:Y:S01]  /*78b0*/  @P2 LDC.64 R140, c[0x0][0x408] ;  /* 0x00010200ff8c2b82 */ /* 0x000e220000000a00 */
[----:B------:R-:W-:Y:S02]  /*78c0*/  @P2 F2FP.F16.F32.PACK_AB R208, RZ, R208 ;  /* 0x000000d0ffd0223e */ /* 0x000fe400000000ff */
[----:B------:R-:W-:Y:S02]  /*78d0*/  @P2 FSEL R207, R207, RZ, P4 ;  /* 0x000000ffcfcf2208 */ /* 0x000fe40002000000 */
[----:B------:R-:W-:-:S02]  /*78e0*/  @P2 LOP3.LUT P4, RZ, R181, 0xff0000, RZ, 0xc0, !PT ;  /* 0x00ff0000b5ff2812 */ /* 0x000fc4000788c0ff */
[----:B------:R-:W-:-:S04]  /*78f0*/  @P2 F2FP.F16.F32.PACK_AB R207, RZ, R207 ;  /* 0x000000cfffcf223e */ /* 0x000fc800000000ff */
[----:B------:R-:W-:-:S04]  /*7900*/  @P2 PRMT R137, R207, 0x7610, R137 ;  /* 0x00007610cf892816 */ /* 0x000fc80000000089 */
[----:B------:R-:W-:Y:S01]  /*7910*/  @P2 PRMT R137, R137, 0x5410, R208 ;  /* 0x0000541089892816 */ /* 0x000fe200000000d0 */
[----:B0-----:R-:W-:-:S04]  /*7920*/  @P2 FMUL.FTZ R141, R176, R141 ;  /* 0x0000008db08d2220 */ /* 0x001fc80000410000 */
[----:B------:R-:W-:Y:S02]  /*7930*/  @P2 FMUL.FTZ R174, R141, R140 ;  /* 0x0000008c8dae2220 */ /* 0x000fe40000410000 */
[----:B------:R-:W0:Y:S02]  /*7940*/  @P2 LDC.64 R140, c[0x0][0x408] ;  /* 0x00010200ff8c2b82 */ /* 0x000e240000000a00 */
[C---:B0-----:R-:W-:Y:S01]  /*7950*/  @P2 FMUL.FTZ R141, R142.reuse, R141 ;  /* 0x0000008d8e8d2220 */ /* 0x041fe20000410000 */
[----:B------:R-:W-:-:S03]  /*7960*/  F2FP.F16.F32.PACK_AB R142, R142, R176 ;  /* 0x000000b08e8e723e */ /* 0x000fc600000000ff */
[----:B------:R-:W-:Y:S01]  /*7970*/  @P2 FMUL.FTZ R175, R141, R140 ;  /* 0x0000008c8daf2220 */ /* 0x000fe20000410000 */
[----:B------:R-:W-:-:S04]  /*7980*/  @P3 FFMA.FTZ R140, R147, R186, R187 ;  /* 0x000000ba938c3223 */ /* 0x000fc800000100bb */
[----:B------:R-:W-:-:S04]  /*7990*/  @P3 FADD.FTZ R140, R155, -R140 ;  /* 0x8000008c9b8c3221 */ /* 0x000fc80000010000 */
[----:B------:R-:W-:Y:S02]  /*79a0*/  @P3 FFMA.FTZ R209, R4, R140, R209 ;  /* 0x0000008c04d13223 */ /* 0x000fe400000100d1 */
[----:B------:R-:W0:Y:S02]  /*79b0*/  @P2 LDC.64 R140, c[0x0][0x408] ;  /* 0x00010200ff8c2b82 */ /* 0x000e240000000a00 */
[----:B0-----:R-:W-:-:S04]  /*79c0*/  @P2 FMUL.FTZ R141, R209, R141 ;  /* 0x0000008dd18d2220 */ /* 0x001fc80000410000 */
[----:B------:R-:W-:Y:S01]  /*79d0*/  @P2 FMUL.FTZ R210, R141, R140 ;  /* 0x0000008c8dd22220 */ /* 0x000fe20000410000 */
[----:B------:R-:W-:Y:S01]  /*79e0*/  @P3 FFMA.FTZ R141, R148, R186, R187 ;  /* 0x000000ba948d3223 */ /* 0x000fe200000100bb */
[----:B------:R-:W-:Y:S01]  /*79f0*/  F2FP.F16.F32.PACK_AB R140, R184, R179 ;  /* 0x000000b3b88c723e */ /* 0x000fe200000000ff */
[----:B------:R-:W-:Y:S02]  /*7a00*/  HADD2.F32 R179, -RZ, R43.H1_H1 ;  /* 0x3000002bffb37230 */ /* 0x000fe40000004100 */
[----:B------:R-:W-:Y:S01]  /*7a10*/  @P3 FADD.FTZ R141, R156, -R141 ;  /* 0x8000008d9c8d3221 */ /* 0x000fe20000010000 */
[----:B------:R-:W-:-:S03]  /*7a20*/  @P2 FSEL R210, R210, RZ, P4 ;  /* 0x000000ffd2d22208 */ /* 0x000fc60002000000 */
[----:B------:R-:W-:Y:S01]  /*7a30*/  @P3 FFMA.FTZ R179, R4, R141, R179 ;  /* 0x0000008d04b33223 */ /* 0x000fe200000100b3 */
[C---:B------:R-:W-:Y:S02]  /*7a40*/  @P2 LOP3.LUT P3, RZ, R181.reuse, 0xff, RZ, 0xc0, !PT ;  /* 0x000000ffb5ff2812 */ /* 0x040fe4000786c0ff */
[----:B------:R-:W-:Y:S02]  /*7a50*/  @P2 F2FP.F16.F32.PACK_AB R210, RZ, R210 ;  /* 0x000000d2ffd2223e */ /* 0x000fe400000000ff */
[----:B------:R-:W-:Y:S02]  /*7a60*/  @P2 FSEL R174, R174, RZ, P3 ;  /* 0x000000ffaeae2208 */ /* 0x000fe40001800000 */
[----:B------:R-:W-:Y:S02]  /*7a70*/  @P2 LOP3.LUT P3, RZ, R181, 0xff00, RZ, 0xc0, !PT ;  /* 0x0000ff00b5ff2812 */ /* 0x000fe4000786c0ff */
[----:B------:R-:W-:Y:S02]  /*7a80*/  @P2 F2FP.F16.F32.PACK_AB R174, RZ, R174 ;  /* 0x000000aeffae223e */ /* 0x000fe400000000ff */
[----:B------:R-:W-:-:S02]  /*7a90*/  @P2 FSEL R175, R175, RZ, P3 ;  /* 0x000000ffafaf2208 */ /* 0x000fc40001800000 */
[----:B------:R-:W-:Y:S02]  /*7aa0*/  @P2 PRMT R138, R174, 0x7610, R138 ;  /* 0x00007610ae8a2816 */ /* 0x000fe4000000008a */
[----:B------:R-:W-:Y:S02]  /*7ab0*/  @P2 F2FP.F16.F32.PACK_AB R175, RZ, R175 ;  /* 0x000000afffaf223e */ /* 0x000fe400000000ff */
[----:B------:R-:W-:Y:S02]  /*7ac0*/  F2FP.F16.F32.PACK_AB R141, R178, R177 ;  /* 0x000000b1b28d723e */ /* 0x000fe400000000ff */
[----:B------:R-:W-:Y:S02]  /*7ad0*/  @P2 PRMT R138, R138, 0x5410, R175 ;  /* 0x000054108a8a2816 */ /* 0x000fe400000000af */
        /* <DEDUP_REMOVED lines=11> */
.L_x_13487:
[----:B------:R-:W-:Y:S01]  /*7b90*/  ISETP.GT.AND P3, PT, R3, RZ, PT ;  /* 0x000000ff0300720c */ /* 0x000fe20003f64270 */
[----:B------:R-:W-:Y:S01]  /*7ba0*/  HADD2.F32 R179, -RZ, R40.H0_H0 ;  /* 0x20000028ffb37230 */ /* 0x000fe20000004100 */
[----:B0-----:R-:W0:Y:S01]  /*7bb0*/  @P2 LDC.64 R176, c[0x0][0x408] ;  /* 0x00010200ffb02b82 */ /* 0x001e220000000a00 */
[C---:B------:R-:W-:Y:S01]  /*7bc0*/  @P2 LOP3.LUT P4, RZ, R180.reuse, 0xff, RZ, 0xc0, !PT ;  /* 0x000000ffb4ff2812 */ /* 0x040fe2000788c0ff */
[----:B------:R-:W-:Y:S01]  /*7bd0*/  HADD2.F32 R207, -RZ, R41.H1_H1 ;  /* 0x30000029ffcf7230 */ /* 0x000fe20000004100 */
[----:B------:R-:W-:Y:S02]  /*7be0*/  @P2 LOP3.LUT P5, RZ, R180, 0xff00, RZ, 0xc0, !PT ;  /* 0x0000ff00b4ff2812 */ /* 0x000fe400078ac0ff */
[----:B------:R-:W-:-:S06]  /*7bf0*/  @P2 LOP3.LUT P6, RZ, R181, 0xff0000, RZ, 0xc0, !PT ;  /* 0x00ff0000b5ff2812 */ /* 0x000fcc00078cc0ff */
[-CC-:B------:R-:W-:Y:S01]  /*7c00*/  @P3 FFMA.FTZ R174, R33, R186.reuse, R187.reuse ;  /* 0x000000ba21ae3223 */ /* 0x180fe200000100bb */
[----:B------:R-:W-:-:S03]  /*7c10*/  @P3 FFMA.FTZ R185, R34, R186, R187 ;  /* 0x000000ba22b93223 */ /* 0x000fc600000100bb */
[----:B------:R-:W-:Y:S02]  /*7c20*/  @P3 FADD.FTZ R178, R149, -R174 ;  /* 0x800000ae95b23221 */ /* 0x000fe40000010000 */
[----:B------:R-:W1:Y:S02]  /*7c30*/  @P2 LDC.64 R174, c[0x0][0x408] ;  /* 0x00010200ffae2b82 */ /* 0x000e640000000a00 */
[----:B------:R-:W-:Y:S01]  /*7c40*/  @P3 FFMA.FTZ R179, R4, R178, R179 ;  /* 0x000000b204b33223 */ /* 0x000fe200000100b3 */
[----:B------:R-:W-:Y:S01]  /*7c50*/  @P3 FADD.FTZ R178, R150, -R185 ;  /* 0x800000b996b23221 */ /* 0x000fe20000010000 */
[----:B------:R-:W-:-:S05]  /*7c60*/  HADD2.F32 R185, -RZ, R40.H1_H1 ;  /* 0x30000028ffb97230 */ /* 0x000fca0000004100 */
[----:B------:R-:W-:Y:S01]  /*7c70*/  @P3 FFMA.FTZ R185, R4, R178, R185 ;  /* 0x000000b204b93223 */ /* 0x000fe200000100b9 */
[----:B------:R-:W-:-:S03]  /*7c80*/  @P3 FFMA.FTZ R178, R35, R186, R187 ;  /* 0x000000ba23b23223 */ /* 0x000fc600000100bb */
[----:B0-----:R-:W-:Y:S01]  /*7c90*/  @P2 FMUL.FTZ R177, R185, R177 ;  /* 0x000000b1b9b12220 */ /* 0x001fe20000410000 */
[----:B------:R-:W-:Y:S01]  /*7ca0*/  @P3 FADD.FTZ R178, R151, -R178 ;  /* 0x800000b297b23221 */ /* 0x000fe20000010000 */
[----:B------:R-:W-:Y:S02]  /*7cb0*/  HADD2.F32 R185, -RZ, R42.H0_H0 ;  /* 0x2000002affb97230 */ /* 0x000fe40000004100 */
[----:B------:R-:W-:Y:S01]  /*7cc0*/  @P2 FMUL.FTZ R176, R177, R176 ;  /* 0x000000b0b1b02220 */ /* 0x000fe20000410000 */
[----:B------:R-:W-:-:S04]  /*7cd0*/  @P3 FFMA.FTZ R177, R144, R186, R187 ;  /* 0x000000ba90b13223 */ /* 0x000fc800000100bb */
[----:B------:R-:W-:Y:S01]  /*7ce0*/  @P2 FSEL R176, R176, RZ, P5 ;  /* 0x000000ffb0b02208 */ /* 0x000fe20002800000 */
[----:B------:R-:W-:Y:S01]  /*7cf0*/  @P3 FADD.FTZ R177, R152, -R177 ;  /* 0x800000b198b13221 */ /* 0x000fe20000010000 */
[----:B-1----:R-:W-:Y:S01]  /*7d00*/  @P2 FMUL.FTZ R179, R179, R175 ;  /* 0x000000afb3b32220 */ /* 0x002fe20000410000 */
[----:B------:R-:W-:Y:S01]  /*7d10*/  HADD2.F32 R175, -RZ, R41.H0_H0 ;  /* 0x20000029ffaf7230 */ /* 0x000fe20000004100 */
[----:B------:R-:W-:Y:S01]  /*7d20*/  @P2 F2FP.F16.F32.PACK_AB R176, RZ, R176 ;  /* 0x000000b0ffb0223e */ /* 0x000fe200000000ff */
[----:B------:R-:W-:Y:S01]  /*7d30*/  @P3 FFMA.FTZ R207, R4, R177, R207 ;  /* 0x000000b104cf3223 */ /* 0x000fe200000100cf */
[----:B------:R-:W-:Y:S01]  /*7d40*/  @P2 FMUL.FTZ R174, R179, R174 ;  /* 0x000000aeb3ae2220 */ /* 0x000fe20000410000 */
[----:B------:R-:W-:Y:S01]  /*7d50*/  @P2 LOP3.LUT P5, RZ, R180, 0xff000000, RZ, 0xc0, !PT ;  /* 0xff000000b4ff2812 */ /* 0x000fe200078ac0ff */
[----:B------:R-:W-:Y:S02]  /*7d60*/  @P3 FFMA.FTZ R175, R4, R178, R175 ;  /* 0x000000b204af3223 */ /* 0x000fe400000100af */
[----:B------:R-:W0:Y:S01]  /*7d70*/  @P2 LDC.64 R178, c[0x0][0x408] ;  /* 0x00010200ffb22b82 */ /* 0x000e220000000a00 */
[----:B------:R-:W-:-:S02]  /*7d80*/  @P2 FSEL R174, R174, RZ, P4 ;  /* 0x000000ffaeae2208 */ /* 0x000fc40002000000 */
[----:B------:R-:W-:Y:S02]  /*7d90*/  @P2 LOP3.LUT P4, RZ, R180, 0xff0000, RZ, 0xc0, !PT ;  /* 0x00ff0000b4ff2812 */ /* 0x000fe4000788c0ff */
[----:B------:R-:W-:-:S04]  /*7da0*/  @P2 F2FP.F16.F32.PACK_AB R174, RZ, R174 ;  /* 0x000000aeffae223e */ /* 0x000fc800000000ff */
[----:B------:R-:W-:Y:S01]  /*7db0*/  @P2 PRMT R136, R174, 0x7610, R136 ;  /* 0x00007610ae882816 */ /* 0x000fe20000000088 */
[----:B------:R-:W-:-:S03]  /*7dc0*/  @P3 FFMA.FTZ R174, R145, R186, R187 ;  /* 0x000000ba91ae3223 */ /* 0x000fc600000100bb */
[----:B------:R-:W-:Y:S01]  /*7dd0*/  @P2 PRMT R136, R136, 0x5410, R176 ;  /* 0x0000541088882816 */ /* 0x000fe200000000b0 */
[----:B------:R-:W-:Y:S01]  /*7de0*/  @P3 FADD.FTZ R174, R153, -R174 ;  /* 0x800000ae99ae3221 */ /* 0x000fe20000010000 */
[----:B------:R-:W1:Y:S03]  /*7df0*/  @P2 LDC.64 R176, c[0x0][0x408] ;  /* 0x00010200ffb02b82 */ /* 0x000e660000000a00 */
[----:B------:R-:W-:Y:S01]  /*7e00*/  @P3 FFMA.FTZ R185, R4, R174, R185 ;  /* 0x000000ae04b93223 */ /* 0x000fe200000100b9 */
[----:B0-----:R-:W-:-:S04]  /*7e10*/  @P2 FMUL.FTZ R179, R175, R179 ;  /* 0x000000b3afb32220 */ /* 0x001fc80000410000 */
[----:B------:R-:W0:Y:S01]  /*7e20*/  @P2 LDC.64 R174, c[0x0][0x408] ;  /* 0x00010200ffae2b82 */ /* 0x000e220000000a00 */
[----:B------:R-:W-:Y:S01]  /*7e30*/  @P2 FMUL.FTZ R184, R179, R178 ;  /* 0x000000b2b3b82220 */ /* 0x000fe20000410000 */
[----:B-1----:R-:W-:Y:S01]  /*7e40*/  @P2 FMUL.FTZ R207, R207, R177 ;  /* 0x000000b1cfcf2220 */ /* 0x002fe20000410000 */
[----:B------:R-:W-:-:S04]  /*7e50*/  @P3 FFMA.FTZ R177, R146, R186, R187 ;  /* 0x000000ba92b13223 */ /* 0x000fc800000100bb */
[----:B------:R-:W-:Y:S01]  /*7e60*/  @P3 FADD.FTZ R178, R154, -R177 ;  /* 0x800000b19ab23221 */ /* 0x000fe20000010000 */
[----:B------:R-:W-:Y:S02]  /*7e70*/  HADD2.F32 R177, -RZ, R42.H1_H1 ;  /* 0x3000002affb17230 */ /* 0x000fe40000004100 */
[----:B0-----:R-:W-:Y:S01]  /*7e80*/  @P2 FMUL.FTZ R175, R185, R175 ;  /* 0x000000afb9af2220 */ /* 0x001fe20000410000 */
[----:B------:R-:W-:Y:S01]  /*7e90*/  @P2 FMUL.FTZ R185, R207, R176 ;  /* 0x000000b0cfb92220 */ /* 0x000fe20000410000 */
[----:B------:R-:W-:Y:S02]  /*7ea0*/  HADD2.F32 R207, -RZ, R43.H0_H0 ;  /* 0x2000002bffcf7230 */ /* 0x000fe40000004100 */
[----:B------:R-:W-:Y:S01]  /*7eb0*/  @P3 FFMA.FTZ R177, R4, R178, R177 ;  /* 0x000000b204b13223 */ /* 0x000fe200000100b1 */
[----:B------:R-:W-:Y:S01]  /*7ec0*/  @P2 FMUL.FTZ R176, R175, R174 ;  /* 0x000000aeafb02220 */ /* 0x000fe20000410000 */
[----:B------:R-:W-:Y:S01]  /*7ed0*/  @P3 FFMA.FTZ R174, R147, R186, R187 ;  /* 0x000000ba93ae3223 */ /* 0x000fe200000100bb */
[----:B------:R-:W0:Y:S03]  /*7ee0*/  @P2 LDC.64 R178, c[0x0][0x408] ;  /* 0x00010200ffb22b82 */ /* 0x000e260000000a00 */
[----:B------:R-:W-:-:S04]  /*7ef0*/  @P3 FADD.FTZ R174, R155, -R174 ;  /* 0x800000ae9bae3221 */ /* 0x000fc80000010000 */
[----:B------:R-:W-:Y:S02]  /*7f00*/  @P3 FFMA.FTZ R207, R4, R174, R207 ;  /* 0x000000ae04cf3223 */ /* 0x000fe400000100cf */
[----:B------:R-:W1:Y:S01]  /*7f10*/  @P2 LDC.64 R174, c[0x0][0x408] ;  /* 0x00010200ffae2b82 */ /* 0x000e620000000a00 */
[----:B0-----:R-:W-:-:S04]  /*7f20*/  @P2 FMUL.FTZ R179, R177, R179 ;  /* 0x000000b3b1b32220 */ /* 0x001fc80000410000 */
[----:B------:R-:W-:Y:S01]  /*7f30*/  @P2 FMUL.FTZ R178, R179, R178 ;  /* 0x000000b2b3b22220 */ /* 0x000fe20000410000 */
[----:B-1----:R-:W-:-:S04]  /*7f40*/  @P2 FMUL.FTZ R175, R207, R175 ;  /* 0x000000afcfaf2220 */ /* 0x002fc80000410000 */
[----:B------:R-:W-:Y:S01]  /*7f50*/  @P2 FMUL.FTZ R177, R175, R174 ;  /* 0x000000aeafb12220 */ /* 0x000fe20000410000 */
[----:B------:R-:W-:Y:S02]  /*7f60*/  @P2 FSEL R174, R184, RZ, P4 ;  /* 0x000000ffb8ae2208 */ /* 0x000fe40002000000 */
[----:B------:R-:W-:Y:S02]  /*7f70*/  @P2 LOP3.LUT P4, RZ, R181, 0xff, RZ, 0xc0, !PT ;  /* 0x000000ffb5ff2812 */ /* 0x000fe4000788c0ff */
[----:B------:R-:W-:Y:S02]  /*7f80*/  @P2 FSEL R175, R185, RZ, P5 ;  /* 0x000000ffb9af2208 */ /* 0x000fe40002800000 */
[----:B------:R-:W-:Y:S02]  /*7f90*/  @P2 LOP3.LUT P5, RZ, R181, 0xff00, RZ, 0xc0, !PT ;  /* 0x0000ff00b5ff2812 */ /* 0x000fe400078ac0ff */
[----:B------:R-:W-:Y:S02]  /*7fa0*/  @P2 FSEL R176, R176, RZ, P4 ;  /* 0x000000ffb0b02208 */ /* 0x000fe40002000000 */
[----:B------:R-:W-:-:S02]  /*7fb0*/  @P2 F2FP.F16.F32.PACK_AB R174, RZ, R174 ;  /* 0x000000aeffae223e */ /* 0x000fc400000000ff */
[----:B------:R-:W-:Y:S02]  /*7fc0*/  @P2 FSEL R178, R178, RZ, P5 ;  /* 0x000000ffb2b22208 */ /* 0x000fe40002800000 */
[----:B------:R-:W-:Y:S02]  /*7fd0*/  @P2 FSEL R177, R177, RZ, P6 ;  /* 0x000000ffb1b12208 */ /* 0x000fe40003000000 */
[----:B------:R-:W-:Y:S02]  /*7fe0*/  @P2 F2FP.F16.F32.PACK_AB R176, RZ, R176 ;  /* 0x000000b0ffb0223e */ /* 0x000fe400000000ff */
[----:B------:R-:W-:Y:S02]  /*7ff0*/  @P2 F2FP.F16.F32.PACK_AB R175, RZ, R175 ;  /* 0x000000afffaf223e */ /* 0x000fe400000000ff */
[----:B------:R-:W-:Y:S02]  /*8000*/  @P2 F2FP.F16.F32.PACK_AB R178, RZ, R178 ;  /* 0x000000b2ffb2223e */ /* 0x000fe400000000ff */
[----:B------:R-:W-:-:S02]  /*8010*/  @P2 F2FP.F16.F32.PACK_AB R177, RZ, R177 ;  /* 0x000000b1ffb1223e */ /* 0x000fc400000000ff */
[----:B------:R-:W-:Y:S02]  /*8020*/  @P2 PRMT R137, R174, 0x7610, R137 ;  /* 0x00007610ae892816 */ /* 0x000fe40000000089 */
[----:B------:R-:W-:Y:S02]  /*8030*/  @P2 PRMT R138, R176, 0x7610, R138 ;  /* 0x00007610b08a2816 */ /* 0x000fe4000000008a */
[----:B------:R-:W-:Y:S02]  /*8040*/  @P2 PRMT R137, R137, 0x5410, R175 ;  /* 0x0000541089892816 */ /* 0x000fe400000000af */
[----:B------:R-:W-:Y:S02]  /*8050*/  @P2 PRMT R138, R138, 0x5410, R178 ;  /* 0x000054108a8a2816 */ /* 0x000fe400000000b2 */
        /* <DEDUP_REMOVED lines=14> */
.L_x_13486:
[----:B------:R-:W-:Y:S05]  /*8140*/  @!P0 BRA `(.L_x_13489) ;  /* 0x00000004007c8947 */ /* 0x000fea0003800000 */
[----:B0-----:R-:W0:Y:S01]  /*8150*/  @P2 LDC.64 R140, c[0x0][0x408] ;  /* 0x00010200ff8c2b82 */ /* 0x001e220000000a00 */
[-CC-:B------:R-:W-:Y:S01]  /*8160*/  FFMA.FTZ R174, R33, R186.reuse, R187.reuse ;  /* 0x000000ba21ae7223 */ /* 0x180fe200000100bb */
[----:B------:R-:W-:Y:S01]  /*8170*/  ISETP.GT.AND P3, PT, R3, RZ, PT ;  /* 0x000000ff0300720c */ /* 0x000fe20003f64270 */
[-CC-:B------:R-:W-:Y:S01]  /*8180*/  FFMA.FTZ R177, R34, R186.reuse, R187.reuse ;  /* 0x000000ba22b17223 */ /* 0x180fe200000100bb */
[-CC-:B------:R-:W-:Y:S01]  /*8190*/  FFMA.FTZ R184, R35, R186.reuse, R187.reuse ;  /* 0x000000ba23b87223 */ /* 0x180fe200000100bb */
[----:B------:R-:W-:Y:S01]  /*81a0*/  FADD.FTZ R175, R149, -R174 ;  /* 0x800000ae95af7221 */ /* 0x000fe20000010000 */
[----:B------:R-:W-:Y:S01]  /*81b0*/  FFMA.FTZ R179, R144, R186, R187 ;  /* 0x000000ba90b37223 */ /* 0x000fe200000100bb */
[----:B------:R-:W-:Y:S01]  /*81c0*/  FADD.FTZ R177, R150, -R177 ;  /* 0x800000b196b17221 */ /* 0x000fe20000010000 */
[----:B------:R-:W1:Y:S01]  /*81d0*/  @P2 LDC.64 R142, c[0x0][0x408] ;  /* 0x00010200ff8e2b82 */ /* 0x000e620000000a00 */
[----:B------:R-:W-:Y:S01]  /*81e0*/  FMUL.FTZ R174, R4, R175 ;  /* 0x000000af04ae7220 */ /* 0x000fe20000410000 */
[----:B------:R-:W-:Y:S01]  /*81f0*/  FADD.FTZ R179, R152, -R179 ;  /* 0x800000b398b37221 */ /* 0x000fe20000010000 */
[----:B------:R-:W-:Y:S01]  /*8200*/  FMUL.FTZ R175, R4, R177 ;  /* 0x000000b104af7220 */ /* 0x000fe20000410000 */
[----:B------:R-:W-:Y:S01]  /*8210*/  FADD.FTZ R177, R151, -R184 ;  /* 0x800000b897b17221 */ /* 0x000fe20000010000 */
[----:B------:R-:W-:Y:S01]  /*8220*/  @P2 LOP3.LUT P4, RZ, R180, 0xff, RZ, 0xc0, !PT ;  /* 0x000000ffb4ff2812 */ /* 0x000fe2000788c0ff */
[----:B------:R-:W-:Y:S01]  /*8230*/  FMUL.FTZ R185, R4, R179 ;  /* 0x000000b304b97220 */ /* 0x000fe20000410000 */
[----:B------:R-:W-:Y:S01]  /*8240*/  FSEL R174, R174, RZ, P3 ;  /* 0x000000ffaeae7208 */ /* 0x000fe20001800000 */
[----:B------:R-:W-:Y:S01]  /*8250*/  FMUL.FTZ R177, R4, R177 ;  /* 0x000000b104b17220 */ /* 0x000fe20000410000 */
[----:B------:R-:W-:-:S02]  /*8260*/  FSEL R175, R175, RZ, P3 ;  /* 0x000000ffafaf7208 */ /* 0x000fc40001800000 */
[----:B------:R-:W-:Y:S02]  /*8270*/  @P2 LOP3.LUT P5, RZ, R180, 0xff00, RZ, 0xc0, !PT ;  /* 0x0000ff00b4ff2812 */ /* 0x000fe400078ac0ff */
[----:B------:R-:W-:Y:S01]  /*8280*/  FSEL R177, R177, RZ, P3 ;  /* 0x000000ffb1b17208 */ /* 0x000fe20001800000 */
[----:B0-----:R-:W-:-:S04]  /*8290*/  @P2 FMUL.FTZ R141, R174, R141 ;  /* 0x0000008dae8d2220 */ /* 0x001fc80000410000 */
[----:B------:R-:W-:Y:S02]  /*82a0*/  @P2 FMUL.FTZ R176, R141, R140 ;  /* 0x0000008c8db02220 */ /* 0x000fe40000410000 */
[----:B------:R-:W0:Y:S01]  /*82b0*/  @P2 LDC.64 R140, c[0x0][0x408] ;  /* 0x00010200ff8c2b82 */ /* 0x000e220000000a00 */
[----:B-1----:R-:W-:Y:S02]  /*82c0*/  @P2 FMUL.FTZ R143, R175, R143 ;  /* 0x0000008faf8f2220 */ /* 0x002fe40000410000 */
[----:B------:R-:W-:Y:S02]  /*82d0*/  @P2 FSEL R179, R176, RZ, P4 ;  /* 0x000000ffb0b32208 */ /* 0x000fe40002000000 */
[----:B------:R-:W-:Y:S01]  /*82e0*/  FSEL R176, R185, RZ, P3 ;  /* 0x000000ffb9b07208 */ /* 0x000fe20001800000 */
[----:B------:R-:W-:Y:S01]  /*82f0*/  @P2 FMUL.FTZ R178, R143, R142 ;  /* 0x0000008e8fb22220 */ /* 0x000fe20000410000 */
[----:B------:R-:W-:Y:S01]  /*8300*/  @P2 LOP3.LUT P4, RZ, R180, 0xff0000, RZ, 0xc0, !PT ;  /* 0x00ff0000b4ff2812 */ /* 0x000fe2000788c0ff */
[----:B------:R-:W1:Y:S03]  /*8310*/  @P2 LDC.64 R142, c[0x0][0x408] ;  /* 0x00010200ff8e2b82 */ /* 0x000e660000000a00 */
[----:B------:R-:W-:-:S02]  /*8320*/  @P2 FSEL R184, R178, RZ, P5 ;  /* 0x000000ffb2b82208 */ /* 0x000fc40002800000 */
[----:B------:R-:W-:Y:S02]  /*8330*/  @P2 F2FP.F16.F32.PACK_AB R178, RZ, R179 ;  /* 0x000000b3ffb2223e */ /* 0x000fe400000000ff */
[----:B------:R-:W-:Y:S02]  /*8340*/  @P2 F2FP.F16.F32.PACK_AB R185, RZ, R184 ;  /* 0x000000b8ffb9223e */ /* 0x000fe400000000ff */
[----:B------:R-:W-:Y:S01]  /*8350*/  @P2 PRMT R136, R178, 0x7610, R136 ;  /* 0x00007610b2882816 */ /* 0x000fe20000000088 */
[-C--:B------:R-:W-:Y:S01]  /*8360*/  FFMA.FTZ R178, R145, R186.reuse, R187 ;  /* 0x000000ba91b27223 */ /* 0x080fe200000100bb */
[----:B------:R-:W-:Y:S02]  /*8370*/  @P2 LOP3.LUT P5, RZ, R180, 0xff000000, RZ, 0xc0, !PT ;  /* 0xff000000b4ff2812 */ /* 0x000fe400078ac0ff */
[----:B------:R-:W-:Y:S01]  /*8380*/  @P2 PRMT R136, R136, 0x5410, R185 ;  /* 0x0000541088882816 */ /* 0x000fe200000000b9 */
[----:B------:R-:W-:Y:S01]  /*8390*/  FADD.FTZ R207, R153, -R178 ;  /* 0x800000b299cf7221 */ /* 0x000fe20000010000 */
[----:B------:R-:W-:Y:S01]  /*83a0*/  FFMA.FTZ R185, R146, R186, R187 ;  /* 0x000000ba92b97223 */ /* 0x000fe200000100bb */
[----:B0-----:R-:W-:-:S02]  /*83b0*/  @P2 FMUL.FTZ R141, R177, R141 ;  /* 0x0000008db18d2220 */ /* 0x001fc40000410000 */
[----:B------:R-:W-:Y:S01]  /*83c0*/  FMUL.FTZ R207, R4, R207 ;  /* 0x000000cf04cf7220 */ /* 0x000fe20000410000 */
[----:B------:R-:W-:Y:S01]  /*83d0*/  FADD.FTZ R185, R154, -R185 ;  /* 0x800000b99ab97221 */ /* 0x000fe20000010000 */
[----:B------:R-:W-:Y:S02]  /*83e0*/  @P2 FMUL.FTZ R179, R141, R140 ;  /* 0x0000008c8db32220 */ /* 0x000fe40000410000 */
[----:B------:R-:W0:Y:S01]  /*83f0*/  @P2 LDC.64 R140, c[0x0][0x408] ;  /* 0x00010200ff8c2b82 */ /* 0x000e220000000a00 */
[----:B------:R-:W-:Y:S01]  /*8400*/  FSEL R207, R207, RZ, P3 ;  /* 0x000000ffcfcf7208 */ /* 0x000fe20001800000 */
[----:B-1----:R-:W-:Y:S01]  /*8410*/  @P2 FMUL.FTZ R143, R176, R143 ;  /* 0x0000008fb08f2220 */ /* 0x002fe20000410000 */
[----:B------:R-:W-:Y:S01]  /*8420*/  FMUL.FTZ R185, R4, R185 ;  /* 0x000000b904b97220 */ /* 0x000fe20000410000 */
[----:B------:R-:W-:Y:S02]  /*8430*/  @P2 FSEL R179, R179, RZ, P4 ;  /* 0x000000ffb3b32208 */ /* 0x000fe40002000000 */
[----:B------:R-:W-:Y:S01]  /*8440*/  @P2 FMUL.FTZ R184, R143, R142 ;  /* 0x0000008e8fb82220 */ /* 0x000fe20000410000 */
[----:B------:R-:W-:Y:S01]  /*8450*/  @P2 LOP3.LUT P4, RZ, R181, 0xff, RZ, 0xc0, !PT ;  /* 0x000000ffb5ff2812 */ /* 0x000fe2000788c0ff */
[----:B------:R-:W1:Y:S01]  /*8460*/  @P2 LDC.64 R142, c[0x0][0x408] ;  /* 0x00010200ff8e2b82 */ /* 0x000e620000000a00 */
[----:B------:R-:W-:Y:S01]  /*8470*/  FSEL R185, R185, RZ, P3 ;  /* 0x000000ffb9b97208 */ /* 0x000fe20001800000 */
[----:B0-----:R-:W-:-:S04]  /*8480*/  @P2 FMUL.FTZ R141, R207, R141 ;  /* 0x0000008dcf8d2220 */ /* 0x001fc80000410000 */
[----:B------:R-:W-:Y:S01]  /*8490*/  @P2 FMUL.FTZ R178, R141, R140 ;  /* 0x0000008c8db22220 */ /* 0x000fe20000410000 */
[----:B------:R-:W-:Y:S02]  /*84a0*/  @P2 FSEL R140, R184, RZ, P5 ;  /* 0x000000ffb88c2208 */ /* 0x000fe40002800000 */
[----:B------:R-:W-:Y:S01]  /*84b0*/  @P2 F2FP.F16.F32.PACK_AB R184, RZ, R179 ;  /* 0x000000b3ffb8223e */ /* 0x000fe200000000ff */
[----:B-1----:R-:W-:Y:S01]  /*84c0*/  @P2 FMUL.FTZ R143, R185, R143 ;  /* 0x0000008fb98f2220 */ /* 0x002fe20000410000 */
[----:B------:R-:W-:Y:S02]  /*84d0*/  @P2 F2FP.F16.F32.PACK_AB R179, RZ, R140 ;  /* 0x0000008cffb3223e */ /* 0x000fe400000000ff */
[----:B------:R-:W0:Y:S01]  /*84e0*/  @P2 LDC.64 R140, c[0x0][0x408] ;  /* 0x00010200ff8c2b82 */ /* 0x000e220000000a00 */
[----:B------:R-:W-:Y:S01]  /*84f0*/  @P2 FMUL.FTZ R143, R143, R142 ;  /* 0x0000008e8f8f2220 */ /* 0x000fe20000410000 */
[----:B------:R-:W-:Y:S01]  /*8500*/  FFMA.FTZ R142, R147, R186, R187 ;  /* 0x000000ba938e7223 */ /* 0x000fe200000100bb */
[----:B------:R-:W-:-:S02]  /*8510*/  @P2 LOP3.LUT P5, RZ, R181, 0xff00, RZ, 0xc0, !PT ;  /* 0x0000ff00b5ff2812 */ /* 0x000fc400078ac0ff */
[----:B------:R-:W-:Y:S01]  /*8520*/  @P2 FSEL R178, R178, RZ, P4 ;  /* 0x000000ffb2b22208 */ /* 0x000fe20002000000 */
[----:B------:R-:W-:Y:S01]  /*8530*/  FADD.FTZ R209, R155, -R142 ;  /* 0x8000008e9bd17221 */ /* 0x000fe20000010000 */
[----:B------:R-:W-:Y:S02]  /*8540*/  @P2 LOP3.LUT P4, RZ, R181, 0xff0000, RZ, 0xc0, !PT ;  /* 0x00ff0000b5ff2812 */ /* 0x000fe4000788c0ff */
[----:B------:R-:W-:Y:S01]  /*8550*/  @P2 PRMT R137, R184, 0x7610, R137 ;  /* 0x00007610b8892816 */ /* 0x000fe20000000089 */
[----:B------:R-:W-:Y:S01]  /*8560*/  FMUL.FTZ R208, R4, R209 ;  /* 0x000000d104d07220 */ /* 0x000fe20000410000 */
[----:B------:R-:W-:Y:S02]  /*8570*/  F2FP.F16.F32.PACK_AB R142, R185, R207 ;  /* 0x000000cfb98e723e */ /* 0x000fe400000000ff */
[----:B------:R-:W-:Y:S02]  /*8580*/  @P2 PRMT R137, R137, 0x5410, R179 ;  /* 0x0000541089892816 */ /* 0x000fe400000000b3 */
[----:B------:R-:W-:-:S05]  /*8590*/  FSEL R208, R208, RZ, P3 ;  /* 0x000000ffd0d07208 */ /* 0x000fca0001800000 */
[----:B0-----:R-:W-:-:S04]  /*85a0*/  @P2 FMUL.FTZ R141, R208, R141 ;  /* 0x0000008dd08d2220 */ /* 0x001fc80000410000 */
[----:B------:R-:W-:Y:S01]  /*85b0*/  @P2 FMUL.FTZ R209, R141, R140 ;  /* 0x0000008c8dd12220 */ /* 0x000fe20000410000 */
[----:B------:R-:W-:Y:S01]  /*85c0*/  F2FP.F16.F32.PACK_AB R140, R175, R174 ;  /* 0x000000aeaf8c723e */ /* 0x000fe200000000ff */
[----:B------:R-:W-:Y:S01]  /*85d0*/  FFMA.FTZ R175, R148, R186, R187 ;  /* 0x000000ba94af7223 */ /* 0x000fe200000100bb */
[----:B------:R-:W-:Y:S02]  /*85e0*/  @P2 FSEL R174, R143, RZ, P5 ;  /* 0x000000ff8fae2208 */ /* 0x000fe40002800000 */
[----:B------:R-:W-:Y:S01]  /*85f0*/  @P2 F2FP.F16.F32.PACK_AB R143, RZ, R178 ;  /* 0x000000b2ff8f223e */ /* 0x000fe200000000ff */
[----:B------:R-:W-:Y:S01]  /*8600*/  FADD.FTZ R175, R156, -R175 ;  /* 0x800000af9caf7221 */ /* 0x000fe20000010000 */
[----:B------:R-:W-:Y:S02]  /*8610*/  @P2 FSEL R209, R209, RZ, P4 ;  /* 0x000000ffd1d12208 */ /* 0x000fe40002000000 */
[----:B------:R-:W-:Y:S01]  /*8620*/  @P2 F2FP.F16.F32.PACK_AB R174, RZ, R174 ;  /* 0x000000aeffae223e */ /* 0x000fe200000000ff */
[----:B------:R-:W-:Y:S01]  /*8630*/  FMUL.FTZ R175, R4, R175 ;  /* 0x000000af04af7220 */ /* 0x000fe20000410000 */
[----:B------:R-:W-:-:S02]  /*8640*/  @P2 F2FP.F16.F32.PACK_AB R209, RZ, R209 ;  /* 0x000000d1ffd1223e */ /* 0x000fc400000000ff */
[----:B------:R-:W-:Y:S02]  /*8650*/  @P2 PRMT R138, R143, 0x7610, R138 ;  /* 0x000076108f8a2816 */ /* 0x000fe4000000008a */
[----:B------:R-:W-:Y:S02]  /*8660*/  FSEL R175, R175, RZ, P3 ;  /* 0x000000ffafaf7208 */ /* 0x000fe40001800000 */
        /* <DEDUP_REMOVED lines=13> */
.L_x_13489:
        /* <DEDUP_REMOVED lines=13> */
.L_x_13491:
[----:B------:R-:W-:Y:S05]  /*8810*/  BSYNC.RECONVERGENT B2 ;  /* 0x0000000000027941 */ /* 0x000fea0003800200 */
.L_x_13490:
        /* <DEDUP_REMOVED lines=13> */
.L_x_13493:
[----:B------:R-:W-:Y:S05]  /*88f0*/  BSYNC.RECONVERGENT B2 ;  /* 0x0000000000027941 */ /* 0x000fea0003800200 */
.L_x_13492:
        /* <DEDUP_REMOVED lines=13> */
.L_x_13495:
[----:B------:R-:W-:Y:S05]  /*89d0*/  BSYNC.RECONVERGENT B2 ;  /* 0x0000000000027941 */ /* 0x000fea0003800200 */
.L_x_13494:
        /* <DEDUP_REMOVED lines=13> */
.L_x_13497:
[----:B------:R-:W-:Y:S05]  /*8ab0*/  BSYNC.RECONVERGENT B2 ;  /* 0x0000000000027941 */ /* 0x000fea0003800200 */
.L_x_13496:
        /* <DEDUP_REMOVED lines=13> */
.L_x_13499:
[----:B------:R-:W-:Y:S05]  /*8b90*/  BSYNC.RECONVERGENT B2 ;  /* 0x0000000000027941 */ /* 0x000fea0003800200 */
.L_x_13498:
        /* <DEDUP_REMOVED lines=13> */
.L_x_13501:
[----:B------:R-:W-:Y:S05]  /*8c70*/  BSYNC.RECONVERGENT B2 ;  /* 0x0000000000027941 */ /* 0x000fea0003800200 */
.L_x_13500:
        /* <DEDUP_REMOVED lines=13> */
.L_x_13503:
[----:B------:R-:W-:Y:S05]  /*8d50*/  BSYNC.RECONVERGENT B2 ;  /* 0x0000000000027941 */ /* 0x000fea0003800200 */
.L_x_13502:
        /* <DEDUP_REMOVED lines=13> */
.L_x_13488:
[----:B------:R-:W-:Y:S05]  /*8e30*/  BSYNC.RECONVERGENT B1 ;  /* 0x0000000000017941 */ /* 0x000fea0003800200 */
.L_x_13485:
        /* <DEDUP_REMOVED lines=15> */
[----:B------:R-:W-:Y:S01]  /*8f30*/  @P2 LOP3.LUT P3, RZ, R182, 0xff00, RZ, 0xc0, !PT ;  /* 0x0000ff00b6ff2812 */ /* 0x000fe2000786c0ff */
[--C-:B------:R-:W-:Y:S02]  /*8f40*/  HADD2.F32 R178, -RZ, R37.reuse.H0_H0 ;  /* 0x20000025ffb27230 */ /* 0x100fe40000004100 */
[----:B------:R-:W-:Y:S02]  /*8f50*/  HADD2.F32 R177, -RZ, R37.H1_H1 ;  /* 0x30000025ffb17230 */ /* 0x000fe40000004100 */
[--C-:B------:R-:W-:Y:S02]  /*8f60*/  HADD2.F32 R179, -RZ, R38.reuse.H0_H0 ;  /* 0x20000026ffb37230 */ /* 0x100fe40000004100 */
[----:B------:R-:W-:-:S02]  /*8f70*/  HADD2.F32 R181, -RZ, R38.H1_H1 ;  /* 0x30000026ffb57230 */ /* 0x000fc40000004100 */
        /* <DEDUP_REMOVED lines=12> */
[----:B------:R-:W-:Y:S01]  /*9040*/  @P1 FFMA.FTZ R175, R162, R186, R187 ;  /* 0x000000baa2af1223 */ /* 0x000fe200000100bb */
[----:B------:R-:W-:Y:S01]  /*9050*/  @P1 FADD.FTZ R141, R167, -R140 ;  /* 0x8000008ca78d1221 */ /* 0x000fe20000010000 */
[----:B0-----:R-:W-:Y:S01]  /*9060*/  @P2 FMUL.FTZ R143, R176, R143 ;  /* 0x0000008fb08f2220 */ /* 0x001fe20000410000 */
[----:B------:R-:W-:Y:S01]  /*9070*/  @P1 FFMA.FTZ R179, R4, R174, R179 ;  /* 0x000000ae04b31223 */ /* 0x000fe200000100b3 */
[----:B------:R-:W-:Y:S01]  /*9080*/  @P1 FADD.FTZ R185, R170, -R175 ;  /* 0x800000afaab91221 */ /* 0x000fe20000010000 */
[C---:B------:R-:W-:Y:S01]  /*9090*/  @P1 FFMA.FTZ R178, R4.reuse, R141, R178 ;  /* 0x0000008d04b21223 */ /* 0x040fe200000100b2 */
[----:B------:R-:W-:Y:S01]  /*90a0*/  @P2 FMUL.FTZ R180, R143, R142 ;  /* 0x0000008e8fb42220 */ /* 0x000fe20000410000 */
[----:B------:R-:W0:Y:S01]  /*90b0*/  @P2 LDC.64 R140, c[0x0][0x408] ;  /* 0x00010200ff8c2b82 */ /* 0x000e220000000a00 */
[----:B------:R-:W-:Y:S01]  /*90c0*/  @P1 FFMA.FTZ R181, R4, R185, R181 ;  /* 0x000000b904b51223 */ /* 0x000fe200000100b5 */
[-CC-:B------:R-:W-:Y:S01]  /*90d0*/  @P1 FFMA.FTZ R185, R164, R186.reuse, R187.reuse ;  /* 0x000000baa4b91223 */ /* 0x180fe200000100bb */
[----:B------:R-:W-:Y:S01]  /*90e0*/  @P1 FFMA.FTZ R208, R163, R186, R187 ;  /* 0x000000baa3d01223 */ /* 0x000fe200000100bb */
[----:B------:R-:W-:Y:S01]  /*90f0*/  HADD2.F32 R187, -RZ, R39.H0_H0 ;  /* 0x20000027ffbb7230 */ /* 0x000fe20000004100 */
[----:B------:R-:W-:Y:S01]  /*9100*/  @P2 FSEL R180, R180, RZ, P3 ;  /* 0x000000ffb4b42208 */ /* 0x000fe20001800000 */
[----:B------:R-:W-:Y:S01]  /*9110*/  @P1 FADD.FTZ R185, R172, -R185 ;  /* 0x800000b9acb91221 */ /* 0x000fe20000010000 */
[----:B------:R-:W-:Y:S01]  /*9120*/  @P1 FADD.FTZ R208, R171, -R208 ;  /* 0x800000d0abd01221 */ /* 0x000fe20000010000 */
[----:B------:R-:W1:Y:S01]  /*9130*/  @P2 LDC.64 R142, c[0x0][0x408] ;  /* 0x00010200ff8e2b82 */ /* 0x000e620000000a00 */
[----:B------:R-:W-:-:S02]  /*9140*/  @P2 LOP3.LUT P3, RZ, R182, 0xff000000, RZ, 0xc0, !PT ;  /* 0xff000000b6ff2812 */ /* 0x000fc4000786c0ff */
[----:B------:R-:W-:Y:S01]  /*9150*/  @P1 FFMA.FTZ R187, R4, R208, R187 ;  /* 0x000000d004bb1223 */ /* 0x000fe200000100bb */
[----:B------:R-:W-:-:S04]  /*9160*/  @P2 F2FP.F16.F32.PACK_AB R180, RZ, R180 ;  /* 0x000000b4ffb4223e */ /* 0x000fc800000000ff */
[----:B------:R-:W2:Y:S01]  /*9170*/  @P2 LDC.64 R174, c[0x0][0x408] ;  /* 0x00010200ffae2b82 */ /* 0x000ea20000000a00 */
[----:B0-----:R-:W-:-:S04]  /*9180*/  @P2 FMUL.FTZ R141, R3, R141 ;  /* 0x0000008d038d2220 */ /* 0x001fc80000410000 */
[----:B------:R-:W-:-:S03]  /*9190*/  @P2 FMUL.FTZ R184, R141, R140 ;  /* 0x0000008c8db82220 */ /* 0x000fc60000410000 */
[----:B------:R-:W0:Y:S01]  /*91a0*/  @P2 LDC.64 R140, c[0x0][0x408] ;  /* 0x00010200ff8c2b82 */ /* 0x000e220000000a00 */
[----:B-1----:R-:W-:-:S04]  /*91b0*/  @P2 FMUL.FTZ R143, R177, R143 ;  /* 0x0000008fb18f2220 */ /* 0x002fc80000410000 */
[----:B------:R-:W-:-:S03]  /*91c0*/  @P2 FMUL.FTZ R207, R143, R142 ;  /* 0x0000008e8fcf2220 */ /* 0x000fc60000410000 */
[----:B------:R-:W1:Y:S01]  /*91d0*/  @P2 LDC.64 R142, c[0x0][0x408] ;  /* 0x00010200ff8e2b82 */ /* 0x000e620000000a00 */
[----:B--2---:R-:W-:-:S04]  /*91e0*/  @P2 FMUL.FTZ R175, R179, R175 ;  /* 0x000000afb3af2220 */ /* 0x004fc80000410000 */
[----:B------:R-:W-:Y:S01]  /*91f0*/  @P2 FMUL.FTZ R174, R175, R174 ;  /* 0x000000aeafae2220 */ /* 0x000fe20000410000 */
[----:B------:R-:W-:-:S05]  /*9200*/  HADD2.F32 R175, -RZ, R39.H1_H1 ;  /* 0x30000027ffaf7230 */ /* 0x000fca0000004100 */
[----:B------:R-:W-:Y:S01]  /*9210*/  @P1 FFMA.FTZ R175, R4, R185, R175 ;  /* 0x000000b904af1223 */ /* 0x000fe200000100af */
[----:B------:R-:W-:Y:S02]  /*9220*/  @P2 LOP3.LUT P1, RZ, R182, 0xff, RZ, 0xc0, !PT ;  /* 0x000000ffb6ff2812 */ /* 0x000fe4000782c0ff */
[----:B------:R-:W-:Y:S01]  /*9230*/  @P2 FSEL R185, R207, RZ, P3 ;  /* 0x000000ffcfb92208 */ /* 0x000fe20001800000 */
[----:B0-----:R-:W-:Y:S01]  /*9240*/  @P2 FMUL.FTZ R141, R178, R141 ;  /* 0x0000008db28d2220 */ /* 0x001fe20000410000 */
[----:B------:R-:W-:Y:S02]  /*9250*/  @P2 LOP3.LUT P3, RZ, R183, 0xff0000, RZ, 0xc0, !PT ;  /* 0x00ff0000b7ff2812 */ /* 0x000fe4000786c0ff */
[----:B------:R-:W-:Y:S01]  /*9260*/  @P2 F2FP.F16.F32.PACK_AB R185, RZ, R185 ;  /* 0x000000b9ffb9223e */ /* 0x000fe200000000ff */
[----:B------:R-:W-:Y:S02]  /*9270*/  @P2 FMUL.FTZ R186, R141, R140 ;  /* 0x0000008c8dba2220 */ /* 0x000fe40000410000 */
[----:B------:R-:W0:Y:S01]  /*9280*/  @P2 LDC.64 R140, c[0x0][0x408] ;  /* 0x00010200ff8c2b82 */ /* 0x000e220000000a00 */
[----:B-1----:R-:W-:-:S04]  /*9290*/  @P2 FMUL.FTZ R143, R187, R143 ;  /* 0x0000008fbb8f2220 */ /* 0x002fc80000410000 */
        /* <DEDUP_REMOVED lines=8> */
[----:B------:R-:W-:Y:S02]  /*9320*/  @P2 LOP3.LUT P1, RZ, R183, 0xff00, RZ, 0xc0, !PT ;  /* 0x0000ff00b7ff2812 */ /* 0x000fe4000782c0ff */
[----:B------:R-:W-:Y:S01]  /*9330*/  @P2 F2FP.F16.F32.PACK_AB R174, RZ, R174 ;  /* 0x000000aeffae223e */ /* 0x000fe200000000ff */
[----:B0-----:R-:W-:Y:S01]  /*9340*/  @P2 FMUL.FTZ R141, R181, R141 ;  /* 0x0000008db58d2220 */ /* 0x001fe20000410000 */
[----:B------:R-:W-:Y:S02]  /*9350*/  @P2 FSEL R4, R4, RZ, P3 ;  /* 0x000000ff04042208 */ /* 0x000fe40001800000 */
[----:B------:R-:W-:Y:S01]  /*9360*/  @P2 PRMT R136, R143, 0x7610, R136 ;  /* 0x000076108f882816 */ /* 0x000fe20000000088 */
[----:B------:R-:W-:Y:S01]  /*9370*/  @P2 FMUL.FTZ R208, R141, R140 ;  /* 0x0000008c8dd02220 */ /* 0x000fe20000410000 */
[----:B------:R-:W-:-:S02]  /*9380*/  @P2 F2FP.F16.F32.PACK_AB R4, RZ, R4 ;  /* 0x00000004ff04223e */ /* 0x000fc400000000ff */
[----:B------:R-:W-:Y:S02]  /*9390*/  @P2 PRMT R137, R184, 0x7610, R137 ;  /* 0x00007610b8892816 */ /* 0x000fe40000000089 */
[----:B------:R-:W-:Y:S02]  /*93a0*/  @P2 FSEL R208, R208, RZ, P1 ;  /* 0x000000ffd0d02208 */ /* 0x000fe40000800000 */
[----:B------:R-:W-:Y:S02]  /*93b0*/  @P2 PRMT R138, R174, 0x7610, R138 ;  /* 0x00007610ae8a2816 */ /* 0x000fe4000000008a */
[----:B------:R-:W-:Y:S02]  /*93c0*/  @P2 F2FP.F16.F32.PACK_AB R208, RZ, R208 ;  /* 0x000000d0ffd0223e */ /* 0x000fe400000000ff */
[----:B------:R-:W-:Y:S02]  /*93d0*/  F2FP.F16.F32.PACK_AB R142, R181, R179 ;  /* 0x000000b3b58e723e */ /* 0x000fe400000000ff */
[----:B------:R-:W-:-:S02]  /*93e0*/  F2FP.F16.F32.PACK_AB R141, R177, R178 ;  /* 0x000000b2b18d723e */ /* 0x000fc400000000ff */
[----:B------:R-:W-:Y:S02]  /*93f0*/  F2FP.F16.F32.PACK_AB R140, R176, R3 ;  /* 0x00000003b08c723e */ /* 0x000fe400000000ff */
[----:B------:R-:W-:Y:S02]  /*9400*/  @P2 PRMT R136, R136, 0x5410, R180 ;  /* 0x0000541088882816 */ /* 0x000fe400000000b4 */
[----:B------:R-:W-:Y:S02]  /*9410*/  @P2 PRMT R137, R137, 0x5410, R185 ;  /* 0x0000541089892816 */ /* 0x000fe400000000b9 */
        /* <DEDUP_REMOVED lines=12> */
.L_x_13506:
[----:B------:R-:W-:Y:S01]  /*94e0*/  ISETP.GT.AND P1, PT, R3, RZ, PT ;  /* 0x000000ff0300720c */ /* 0x000fe20003f24270 */
[--C-:B------:R-:W-:Y:S01]  /*94f0*/  HADD2.F32 R179, -RZ, R36.reuse.H0_H0 ;  /* 0x20000024ffb37230 */ /* 0x100fe20000004100 */
[----:B0-----:R-:W0:Y:S01]  /*9500*/  @P2 LDC.64 R176, c[0x0][0x408] ;  /* 0x00010200ffb02b82 */ /* 0x001e220000000a00 */
[----:B------:R-:W-:Y:S01]  /*9510*/  HADD2.F32 R181, -RZ, R36.H1_H1 ;  /* 0x30000024ffb57230 */ /* 0x000fe20000004100 */
[C---:B------:R-:W-:Y:S01]  /*9520*/  @P2 LOP3.LUT P3, RZ, R182.reuse, 0xff, RZ, 0xc0, !PT ;  /* 0x000000ffb6ff2812 */ /* 0x040fe2000786c0ff */
[----:B------:R-:W-:Y:S01]  /*9530*/  HADD2.F32 R207, -RZ, R37.H0_H0 ;  /* 0x20000025ffcf7230 */ /* 0x000fe20000004100 */
[----:B------:R-:W-:Y:S01]  /*9540*/  @P2 LOP3.LUT P4, RZ, R182, 0xff00, RZ, 0xc0, !PT ;  /* 0x0000ff00b6ff2812 */ /* 0x000fe2000788c0ff */
[----:B------:R-:W-:Y:S01]  /*9550*/  HADD2.F32 R185, -RZ, R38.H1_H1 ;  /* 0x30000026ffb97230 */ /* 0x000fe20000004100 */
        /* <DEDUP_REMOVED lines=9> */
[----:B------:R-:W1:Y:S01]  /*95f0*/  @P2 LDC.64 R174, c[0x0][0x408] ;  /* 0x00010200ffae2b82 */ /* 0x000e620000000a00 */
[----:B------:R-:W-:Y:S01]  /*9600*/  @P1 FFMA.FTZ R3, R160, R186, R187 ;  /* 0x000000baa0031223 */ /* 0x000fe200000100bb */
[----:B------:R-:W-:Y:S01]  /*9610*/  @P1 FFMA.FTZ R207, R4, R178, R207 ;  /* 0x000000b204cf1223 */ /* 0x000fe200000100cf */
[----:B0-----:R-:W-:Y:S01]  /*9620*/  @P2 FMUL.FTZ R177, R181, R177 ;  /* 0x000000b1b5b12220 */ /* 0x001fe20000410000 */
[----:B------:R-:W-:-:S02]  /*9630*/  HADD2.F32 R181, -RZ, R38.H0_H0 ;  /* 0x20000026ffb57230 */ /* 0x000fc40000004100 */
[----:B------:R-:W-:Y:S01]  /*9640*/  @P1 FADD.FTZ R178, R168, -R3 ;  /* 0x80000003a8b21221 */ /* 0x000fe20000010000 */
[----:B------:R-:W-:Y:S02]  /*9650*/  HADD2.F32 R3, -RZ, R37.H1_H1 ;  /* 0x30000025ff037230 */ /* 0x000fe40000004100 */
[----:B------:R-:W-:-:S03]  /*9660*/  @P2 FMUL.FTZ R176, R177, R176 ;  /* 0x000000b0b1b02220 */ /* 0x000fc60000410000 */
[----:B------:R-:W-:Y:S01]  /*9670*/  @P1 FFMA.FTZ R3, R4, R178, R3 ;  /* 0x000000b204031223 */ /* 0x000fe20000010003 */
[----:B------:R-:W-:Y:S01]  /*9680*/  @P1 FFMA.FTZ R178, R161, R186, R187 ;  /* 0x000000baa1b21223 */ /* 0x000fe200000100bb */
[----:B------:R-:W-:Y:S02]  /*9690*/  @P2 FSEL R176, R176, RZ, P4 ;  /* 0x000000ffb0b02208 */ /* 0x000fe40002000000 */
[----:B------:R-:W-:Y:S01]  /*96a0*/  @P2 LOP3.LUT P4, RZ, R182, 0xff000000, RZ, 0xc0, !PT ;  /* 0xff000000b6ff2812 */ /* 0x000fe2000788c0ff */
[----:B------:R-:W-:Y:S01]  /*96b0*/  @P1 FADD.FTZ R178, R169, -R178 ;  /* 0x800000b2a9b21221 */ /* 0x000fe20000010000 */
[----:B------:R-:W-:-:S03]  /*96c0*/  @P2 F2FP.F16.F32.PACK_AB R176, RZ, R176 ;  /* 0x000000b0ffb0223e */ /* 0x000fc600000000ff */
[----:B------:R-:W-:Y:S01]  /*96d0*/  @P1 FFMA.FTZ R181, R4, R178, R181 ;  /* 0x000000b204b51223 */ /* 0x000fe200000100b5 */
[----:B-1----:R-:W-:Y:S02]  /*96e0*/  @P2 FMUL.FTZ R175, R179, R175 ;  /* 0x000000afb3af2220 */ /* 0x002fe40000410000 */
[----:B------:R-:W0:Y:S02]  /*96f0*/  @P2 LDC.64 R178, c[0x0][0x408] ;  /* 0x00010200ffb22b82 */ /* 0x000e240000000a00 */
[----:B------:R-:W-:Y:S01]  /*9700*/  @P2 FMUL.FTZ R174, R175, R174 ;  /* 0x000000aeafae2220 */ /* 0x000fe20000410000 */
[----:B------:R-:W-:-:S04]  /*9710*/  @P1 FFMA.FTZ R175, R162, R186, R187 ;  /* 0x000000baa2af1223 */ /* 0x000fc800000100bb */
[----:B------:R-:W-:Y:S01]  /*9720*/  @P2 FSEL R174, R174, RZ, P3 ;  /* 0x000000ffaeae2208 */ /* 0x000fe20001800000 */
[----:B------:R-:W-:Y:S01]  /*9730*/  @P1 FADD.FTZ R180, R170, -R175 ;  /* 0x800000afaab41221 */ /* 0x000fe20000010000 */
[----:B------:R-:W-:Y:S02]  /*9740*/  @P2 LOP3.LUT P3, RZ, R182, 0xff0000, RZ, 0xc0, !PT ;  /* 0x00ff0000b6ff2812 */ /* 0x000fe4000786c0ff */
[----:B------:R-:W-:Y:S01]  /*9750*/  @P2 F2FP.F16.F32.PACK_AB R174, RZ, R174 ;  /* 0x000000aeffae223e */ /* 0x000fe200000000ff */
[----:B------:R-:W-:Y:S01]  /*9760*/  @P1 FFMA.FTZ R185, R4, R180, R185 ;  /* 0x000000b404b91223 */ /* 0x000fe200000100b9 */
[----:B------:R-:W-:Y:S02]  /*9770*/  @P1 FFMA.FTZ R180, R163, R186, R187 ;  /* 0x000000baa3b41223 */ /* 0x000fe400000100bb */
[----:B------:R-:W-:Y:S02]  /*9780*/  @P2 PRMT R136, R174, 0x7610, R136 ;  /* 0x00007610ae882816 */ /* 0x000fe40000000088 */
[----:B------:R-:W-:Y:S01]  /*9790*/  @P1 FADD.FTZ R180, R171, -R180 ;  /* 0x800000b4abb41221 */ /* 0x000fe20000010000 */
[----:B------:R-:W1:Y:S01]  /*97a0*/  @P2 LDC.64 R174, c[0x0][0x408] ;  /* 0x00010200ffae2b82 */ /* 0x000e620000000a00 */
[----:B------:R-:W-:Y:S01]  /*97b0*/  @P2 PRMT R136, R136, 0x5410, R176 ;  /* 0x0000541088882816 */ /* 0x000fe200000000b0 */
[----:B0-----:R-:W-:Y:S01]  /*97c0*/  @P2 FMUL.FTZ R179, R207, R179 ;  /* 0x000000b3cfb32220 */ /* 0x001fe20000410000 */
[----:B------:R-:W-:-:S05]  /*97d0*/  HADD2.F32 R207, -RZ, R39.H0_H0 ;  /* 0x20000027ffcf7230 */ /* 0x000fca0000004100 */
[----:B------:R-:W0:Y:S01]  /*97e0*/  @P2 LDC.64 R176, c[0x0][0x408] ;  /* 0x00010200ffb02b82 */ /* 0x000e220000000a00 */
[----:B------:R-:W-:Y:S01]  /*97f0*/  @P2 FMUL.FTZ R184, R179, R178 ;  /* 0x000000b2b3b82220 */ /* 0x000fe20000410000 */
[----:B------:R-:W-:-:S04]  /*9800*/  @P1 FFMA.FTZ R207, R4, R180, R207 ;  /* 0x000000b404cf1223 */ /* 0x000fc800000100cf */
[----:B------:R-:W-:Y:S02]  /*9810*/  @P2 FSEL R184, R184, RZ, P3 ;  /* 0x000000ffb8b82208 */ /* 0x000fe40001800000 */
[----:B------:R-:W2:Y:S01]  /*9820*/  @P2 LDC.64 R178, c[0x0][0x408] ;  /* 0x00010200ffb22b82 */ /* 0x000ea20000000a00 */
[----:B------:R-:W-:Y:S02]  /*9830*/  @P2 LOP3.LUT P3, RZ, R183, 0xff, RZ, 0xc0, !PT ;  /* 0x000000ffb7ff2812 */ /* 0x000fe4000786c0ff */
[----:B------:R-:W-:-:S04]  /*9840*/  @P2 F2FP.F16.F32.PACK_AB R184, RZ, R184 ;  /* 0x000000b8ffb8223e */ /* 0x000fc800000000ff */
[----:B------:R-:W-:Y:S01]  /*9850*/  @P2 PRMT R137, R184, 0x7610, R137 ;  /* 0x00007610b8892816 */ /* 0x000fe20000000089 */
[----:B-1----:R-:W-:-:S04]  /*9860*/  @P2 FMUL.FTZ R175, R3, R175 ;  /* 0x000000af03af2220 */ /* 0x002fc80000410000 */
[----:B------:R-:W-:Y:S01]  /*9870*/  @P2 FMUL.FTZ R174, R175, R174 ;  /* 0x000000aeafae2220 */ /* 0x000fe20000410000 */
[----:B0-----:R-:W-:-:S04]  /*9880*/  @P2 FMUL.FTZ R177, R181, R177 ;  /* 0x000000b1b5b12220 */ /* 0x001fc80000410000 */
[----:B------:R-:W-:Y:S01]  /*9890*/  @P2 FSEL R174, R174, RZ, P4 ;  /* 0x000000ffaeae2208 */ /* 0x000fe20002000000 */
[----:B------:R-:W0:Y:S01]  /*98a0*/  @P2 LDC.64 R180, c[0x0][0x408] ;  /* 0x00010200ffb42b82 */ /* 0x000e220000000a00 */
        /* <DEDUP_REMOVED lines=30> */
.L_x_13505:
        /* <DEDUP_REMOVED lines=10> */
[C---:B------:R-:W-:Y:S01]  /*9b30*/  FMUL.FTZ R3, R4.reuse, R3 ;  /* 0x0000000304037220 */ /* 0x040fe20000410000 */
        /* <DEDUP_REMOVED lines=9> */
[----:B------:R-:W-:Y:S01]  /*9bd0*/  FMUL.FTZ R180, R4, R185 ;  /* 0x000000b904b47220 */ /* 0x000fe20000410000 */
[----:B------:R-:W-:Y:S01]  /*9be0*/  FSEL R178, R178, RZ, P1 ;  /* 0x000000ffb2b27208 */ /* 0x000fe20000800000 */
[----:B------:R-:W-:Y:S01]  /*9bf0*/  FFMA.FTZ R209, R162, R186, R187 ;  /* 0x000000baa2d17223 */ /* 0x000fe200000100bb */
[----:B------:R-:W-:Y:S01]  /*9c00*/  FMUL.FTZ R208, R4, R207 ;  /* 0x000000cf04d07220 */ /* 0x000fe20000410000 */
[----:B------:R-:W-:Y:S01]  /*9c10*/  @P2 LOP3.LUT P3, RZ, R182, 0xff, RZ, 0xc0, !PT ;  /* 0x000000ffb6ff2812 */ /* 0x000fe2000786c0ff */
[----:B0-----:R-:W-:Y:S01]  /*9c20*/  @P2 FMUL.FTZ R141, R3, R141 ;  /* 0x0000008d038d2220 */ /* 0x001fe20000410000 */
[----:B------:R-:W-:Y:S01]  /*9c30*/  FSEL R180, R180, RZ, P1 ;  /* 0x000000ffb4b47208 */ /* 0x000fe20000800000 */
[----:B------:R-:W-:Y:S01]  /*9c40*/  FADD.FTZ R185, R170, -R209 ;  /* 0x800000d1aab97221 */ /* 0x000fe20000010000 */
[----:B------:R-:W-:Y:S01]  /*9c50*/  FSEL R208, R208, RZ, P1 ;  /* 0x000000ffd0d07208 */ /* 0x000fe20000800000 */
[----:B------:R-:W-:Y:S01]  /*9c60*/  @P2 FMUL.FTZ R177, R141, R140 ;  /* 0x0000008c8db12220 */ /* 0x000fe20000410000 */
[----:B------:R-:W-:Y:S01]  /*9c70*/  @P2 LOP3.LUT P4, RZ, R182, 0xff00, RZ, 0xc0, !PT ;  /* 0x0000ff00b6ff2812 */ /* 0x000fe2000788c0ff */
[----:B------:R-:W0:Y:S01]  /*9c80*/  @P2 LDC.64 R140, c[0x0][0x408] ;  /* 0x00010200ff8c2b82 */ /* 0x000e220000000a00 */
[----:B------:R-:W-:Y:S01]  /*9c90*/  FMUL.FTZ R185, R4, R185 ;  /* 0x000000b904b97220 */ /* 0x000fe20000410000 */
[----:B-1----:R-:W-:Y:S01]  /*9ca0*/  @P2 FMUL.FTZ R143, R176, R143 ;  /* 0x0000008fb08f2220 */ /* 0x002fe20000410000 */
[----:B------:R-:W-:-:S02]  /*9cb0*/  @P2 FSEL R177, R177, RZ, P3 ;  /* 0x000000ffb1b12208 */ /* 0x000fc40001800000 */
[----:B------:R-:W-:Y:S01]  /*9cc0*/  @P2 LOP3.LUT P3, RZ, R182, 0xff0000, RZ, 0xc0, !PT ;  /* 0x00ff0000b6ff2812 */ /* 0x000fe2000786c0ff */
[----:B------:R-:W-:Y:S01]  /*9cd0*/  @P2 FMUL.FTZ R181, R143, R142 ;  /* 0x0000008e8fb52220 */ /* 0x000fe20000410000 */
[----:B------:R-:W-:Y:S01]  /*9ce0*/  FSEL R185, R185, RZ, P1 ;  /* 0x000000ffb9b97208 */ /* 0x000fe20000800000 */
[----:B------:R-:W1:Y:S01]  /*9cf0*/  @P2 LDC.64 R142, c[0x0][0x408] ;  /* 0x00010200ff8e2b82 */ /* 0x000e620000000a00 */
[----:B------:R-:W-:Y:S01]  /*9d00*/  @P2 F2FP.F16.F32.PACK_AB R177, RZ, R177 ;  /* 0x000000b1ffb1223e */ /* 0x000fe200000000ff */
[----:B--2---:R-:W-:Y:S01]  /*9d10*/  @P2 FMUL.FTZ R175, R178, R175 ;  /* 0x000000afb2af2220 */ /* 0x004fe20000410000 */
[----:B------:R-:W-:Y:S02]  /*9d20*/  @P2 FSEL R181, R181, RZ, P4 ;  /* 0x000000ffb5b52208 */ /* 0x000fe40002000000 */
[----:B------:R-:W-:Y:S01]  /*9d30*/  @P2 LOP3.LUT P4, RZ, R183, 0xff, RZ, 0xc0, !PT ;  /* 0x000000ffb7ff2812 */ /* 0x000fe2000788c0ff */
[----:B------:R-:W-:Y:S01]  /*9d40*/  @P2 FMUL.FTZ R179, R175, R174 ;  /* 0x000000aeafb32220 */ /* 0x000fe20000410000 */
[----:B------:R-:W-:Y:S01]  /*9d50*/  @P2 F2FP.F16.F32.PACK_AB R181, RZ, R181 ;  /* 0x000000b5ffb5223e */ /* 0x000fe200000000ff */
[----:B------:R-:W2:Y:S01]  /*9d60*/  @P2 LDC.64 R174, c[0x0][0x408] ;  /* 0x00010200ffae2b82 */ /* 0x000ea20000000a00 */
[----:B------:R-:W-:-:S02]  /*9d70*/  @P2 PRMT R136, R177, 0x7610, R136 ;  /* 0x00007610b1882816 */ /* 0x000fc40000000088 */
[----:B------:R-:W-:Y:S02]  /*9d80*/  @P2 FSEL R179, R179, RZ, P3 ;  /* 0x000000ffb3b32208 */ /* 0x000fe40001800000 */
[----:B------:R-:W-:Y:S02]  /*9d90*/  @P2 LOP3.LUT P3, RZ, R182, 0xff000000, RZ, 0xc0, !PT ;  /* 0xff000000b6ff2812 */ /* 0x000fe4000786c0ff */
[----:B------:R-:W-:Y:S01]  /*9da0*/  @P2 F2FP.F16.F32.PACK_AB R179, RZ, R179 ;  /* 0x000000b3ffb3223e */ /* 0x000fe200000000ff */
[----:B0-----:R-:W-:Y:S01]  /*9db0*/  @P2 FMUL.FTZ R141, R180, R141 ;  /* 0x0000008db48d2220 */ /* 0x001fe20000410000 */
[----:B------:R-:W-:Y:S02]  /*9dc0*/  @P2 PRMT R136, R136, 0x5410, R181 ;  /* 0x0000541088882816 */ /* 0x000fe400000000b5 */
[----:B------:R-:W-:Y:S01]  /*9dd0*/  @P2 PRMT R137, R179, 0x7610, R137 ;  /* 0x00007610b3892816 */ /* 0x000fe20000000089 */
[----:B------:R-:W-:Y:S02]  /*9de0*/  @P2 FMUL.FTZ R184, R141, R140 ;  /* 0x0000008c8db82220 */ /* 0x000fe40000410000 */
[----:B------:R-:W0:Y:S01]  /*9df0*/  @P2 LDC.64 R140, c[0x0][0x408] ;  /* 0x00010200ff8c2b82 */ /* 0x000e220000000a00 */
[----:B-1----:R-:W-:-:S02]  /*9e00*/  @P2 FMUL.FTZ R143, R208, R143 ;  /* 0x0000008fd08f2220 */ /* 0x002fc40000410000 */
[----:B------:R-:W-:Y:S02]  /*9e10*/  @P2 FSEL R184, R184, RZ, P3 ;  /* 0x000000ffb8b82208 */ /* 0x000fe40001800000 */
[----:B------:R-:W-:Y:S01]  /*9e20*/  @P2 LOP3.LUT P3, RZ, R183, 0xff00, RZ, 0xc0, !PT ;  /* 0x0000ff00b7ff2812 */ /* 0x000fe2000786c0ff */
[----:B------:R-:W-:Y:S01]  /*9e30*/  @P2 FMUL.FTZ R143, R143, R142 ;  /* 0x0000008e8f8f2220 */ /* 0x000fe20000410000 */
[-CC-:B------:R-:W-:Y:S01]  /*9e40*/  FFMA.FTZ R142, R163, R186.reuse, R187.reuse ;  /* 0x000000baa38e7223 */ /* 0x180fe200000100bb */
[----:B------:R-:W-:Y:S01]  /*9e50*/  FFMA.FTZ R187, R164, R186, R187 ;  /* 0x000000baa4bb7223 */ /* 0x000fe200000100bb */
[----:B------:R-:W-:Y:S01]  /*9e60*/  @P2 F2FP.F16.F32.PACK_AB R184, RZ, R184 ;  /* 0x000000b8ffb8223e */ /* 0x000fe200000000ff */
[----:B--2---:R-:W-:Y:S01]  /*9e70*/  @P2 FMUL.FTZ R175, R185, R175 ;  /* 0x000000afb9af2220 */ /* 0x004fe20000410000 */
[----:B------:R-:W-:Y:S01]  /*9e80*/  @P2 FSEL R143, R143, RZ, P4 ;  /* 0x000000ff8f8f2208 */ /* 0x000fe20002000000 */
[----:B------:R-:W-:Y:S01]  /*9e90*/  FADD.FTZ R187, R172, -R187 ;  /* 0x800000bbacbb7221 */ /* 0x000fe20000010000 */
[----:B------:R-:W-:Y:S01]  /*9ea0*/  @P2 LOP3.LUT P4, RZ, R183, 0xff0000, RZ, 0xc0, !PT ;  /* 0x00ff0000b7ff2812 */ /* 0x000fe2000788c0ff */
[----:B------:R-:W-:Y:S01]  /*9eb0*/  @P2 FMUL.FTZ R174, R175, R174 ;  /* 0x000000aeafae2220 */ /* 0x000fe20000410000 */
[----:B------:R-:W-:Y:S01]  /*9ec0*/  FADD.FTZ R175, R171, -R142 ;  /* 0x8000008eabaf7221 */ /* 0x000fe20000010000 */
[----:B------:R-:W-:-:S02]  /*9ed0*/  @P2 F2FP.F16.F32.PACK_AB R143, RZ, R143 ;  /* 0x0000008fff8f223e */ /* 0x000fc400000000ff */
[----:B------:R-:W-:Y:S01]  /*9ee0*/  @P2 PRMT R137, R137, 0x5410, R184 ;  /* 0x0000541089892816 */ /* 0x000fe200000000b8 */
[C---:B------:R-:W-:Y:S01]  /*9ef0*/  FMUL.FTZ R142, R4.reuse, R175 ;  /* 0x000000af048e7220 */ /* 0x040fe20000410000 */
[----:B------:R-:W-:Y:S01]  /*9f00*/  FMUL.FTZ R4, R4, R187 ;  /* 0x000000bb04047220 */ /* 0x000fe20000410000 */
[----:B------:R-:W-:Y:S02]  /*9f10*/  @P2 FSEL R174, R174, RZ, P3 ;  /* 0x000000ffaeae2208 */ /* 0x000fe40001800000 */
[----:B------:R-:W-:Y:S02]  /*9f20*/  @P2 PRMT R138, R143, 0x7610, R138 ;  /* 0x000076108f8a2816 */ /* 0x000fe4000000008a */
[----:B------:R-:W-:Y:S02]  /*9f30*/  FSEL R186, R142, RZ, P1 ;  /* 0x000000ff8eba7208 */ /* 0x000fe40000800000 */
[----:B------:R-:W-:Y:S02]  /*9f40*/  @P2 F2FP.F16.F32.PACK_AB R174, RZ, R174 ;  /* 0x000000aeffae223e */ /* 0x000fe400000000ff */
[----:B------:R-:W-:Y:S01]  /*9f50*/  F2FP.F16.F32.PACK_AB R142, R185, R208 ;  /* 0x000000d0b98e723e */ /* 0x000fe200000000ff */
[----:B0-----:R-:W-:Y:S01]  /*9f60*/  @P2 FMUL.FTZ R141, R186, R141 ;  /* 0x0000008dba8d2220 */ /* 0x001fe20000410000 */
[----:B------:R-:W-:-:S03]  /*9f70*/  @P2 PRMT R138, R138, 0x5410, R174 ;  /* 0x000054108a8a2816 */ /* 0x000fc600000000ae */
[----:B------:R-:W-:Y:S01]  /*9f80*/  @P2 FMUL.FTZ R175, R141, R140 ;  /* 0x0000008c8daf2220 */ /* 0x000fe20000410000 */
[----:B------:R-:W-:Y:S02]  /*9f90*/  F2FP.F16.F32.PACK_AB R140, R176, R3 ;  /* 0x00000003b08c723e */ /* 0x000fe400000000ff */
[----:B------:R-:W-:Y:S02]  /*9fa0*/  FSEL R3, R4, RZ, P1 ;  /* 0x000000ff04037208 */ /* 0x000fe40000800000 */
[----:B------:R-:W-:Y:S02]  /*9fb0*/  @P2 FSEL R175, R175, RZ, P4 ;  /* 0x000000ffafaf2208 */ /* 0x000fe40002000000 */
[----:B------:R-:W-:Y:S02]  /*9fc0*/  F2FP.F16.F32.PACK_AB R141, R180, R178 ;  /* 0x000000b2b48d723e */ /* 0x000fe400000000ff */
[----:B------:R-:W-:Y:S02]  /*9fd0*/  @P2 F2FP.F16.F32.PACK_AB R175, RZ, R175 ;  /* 0x000000afffaf223e */ /* 0x000fe400000000ff */
[----:B------:R-:W-:-:S02]  /*9fe0*/  F2FP.F16.F32.PACK_AB R143, R3, R186 ;  /* 0x000000ba038f723e */ /* 0x000fc400000000ff */
        /* <DEDUP_REMOVED lines=10> */
.L_x_13508:
        /* <DEDUP_REMOVED lines=14> */
.L_x_13510:
[----:B------:R-:W-:Y:S05]  /*a170*/  BSYNC.RECONVERGENT B2 ;  /* 0x0000000000027941 */ /* 0x000fea0003800200 */
.L_x_13509:
        /* <DEDUP_REMOVED lines=13> */
.L_x_13512:
[----:B------:R-:W-:Y:S05]  /*a250*/  BSYNC.RECONVERGENT B2 ;  /* 0x0000000000027941 */ /* 0x000fea0003800200 */
.L_x_13511:
        /* <DEDUP_REMOVED lines=13> */
.L_x_13514:
[----:B------:R-:W-:Y:S05]  /*a330*/  BSYNC.RECONVERGENT B2 ;  /* 0x0000000000027941 */ /* 0x000fea0003800200 */
.L_x_13513:
        /* <DEDUP_REMOVED lines=13> */
.L_x_13516:
[----:B------:R-:W-:Y:S05]  /*a410*/  BSYNC.RECONVERGENT B2 ;  /* 0x0000000000027941 */ /* 0x000fea0003800200 */
.L_x_13515:
        /* <DEDUP_REMOVED lines=13> */
.L_x_13518:
[----:B------:R-:W-:Y:S05]  /*a4f0*/  BSYNC.RECONVERGENT B2 ;  /* 0x0000000000027941 */ /* 0x000fea0003800200 */
.L_x_13517:
        /* <DEDUP_REMOVED lines=13> */
.L_x_13520:
[----:B------:R-:W-:Y:S05]  /*a5d0*/  BSYNC.RECONVERGENT B2 ;  /* 0x0000000000027941 */ /* 0x000fea0003800200 */
.L_x_13519:
        /* <DEDUP_REMOVED lines=14> */
.L_x_13522:
[----:B------:R-:W-:Y:S05]  /*a6c0*/  BSYNC.RECONVERGENT B2 ;  /* 0x0000000000027941 */ /* 0x000fea0003800200 */
.L_x_13521:
        /* <DEDUP_REMOVED lines=9> */
[----:B------:R-:W-:-:S04]  /*a760*/  @P2 F2FP.F16.F32.PACK_AB R174, RZ, R174 ;  /* 0x000000aeffae223e */ /* 0x000fc800000000ff */
[----:B------:R-:W-:-:S07]  /*a770*/  @P2 PRMT R139, R139, 0x5410, R174 ;  /* 0x000054108b8b2816 */ /* 0x000fce00000000ae */
.L_x_13507:
[----:B------:R-:W-:Y:S05]  /*a780*/  BSYNC.RECONVERGENT B1 ;  /* 0x0000000000017941 */ /* 0x000fea0003800200 */
.L_x_13504:
        /* <DEDUP_REMOVED lines=12> */
.L_x_13422:
[----:B------:R-:W-:Y:S05]  /*a850*/  BSYNC B0 ;  /* 0x0000000000007941 */ /* 0x000fea0003800000 */
.L_x_13421:
        /* <DEDUP_REMOVED lines=225> */
.L_x_13427:
        /* <DEDUP_REMOVED lines=8> */
.L_x_13525:
[----:B------:R-:W-:Y:S05]  /*b6f0*/  BSYNC B1 ;  /* 0x0000000000017941 */ /* 0x000fea0003800000 */
.L_x_13524:
        /* <DEDUP_REMOVED lines=8> */
.L_x_13526:
[----:B------:R-:W-:Y:S01]  /*b780*/  MOV R211, R245 ;  /* 0x000000f500d37202 */ /* 0x000fe20000000f00 */
[----:B------:R-:W-:Y:S01]  /*b790*/  HFMA2 R184, -RZ, RZ, 0, 1.1920928955078125e-07 ;  /* 0x00000002ffb87431 */ /* 0x000fe200000001ff */
[----:B------:R-:W-:-:S07]  /*b7a0*/  MOV R187, R244 ;  /* 0x000000f400bb7202 */ /* 0x000fce0000000f00 */
[----:B------:R-:W-:Y:S05]  /*b7b0*/  WARPSYNC.COLLECTIVE R186, `(.L_x_13527) ;  /* 0x00000000ba087348 */ /* 0x000fea0003c00000 */
[----:B------:R0:W1:Y:S02]  /*b7c0*/  SHFL.BFLY P0, R244, R211, R184, R185 ;  /* 0x0c0000b8d3f47389 */ /* 0x00006400000000b9 */
[----:B01----:R-:W-:Y:S05]  /*b7d0*/  ENDCOLLECTIVE ;  /* 0x000000000000791b */ /* 0x003fea0003800000 */
.L_x_13527:
[----:B------:R-:W-:-:S05]  /*b7e0*/  FADD.FTZ R246, R187, R210 ;  /* 0x000000d2bbf67221 */ /* 0x000fca0000010000 */
[----:B------:R-:W-:Y:S01]  /*b7f0*/  MOV R211, R246 ;  /* 0x000000f600d37202 */ /* 0x000fe20000000f00 */
[----:B------:R-:W-:-:S07]  /*b800*/  FADD.FTZ R247, R245, R244 ;  /* 0x000000f4f5f77221 */ /* 0x000fce0000010000 */
[----:B------:R-:W-:Y:S05]  /*b810*/  WARPSYNC.COLLECTIVE R186, `(.L_x_13528) ;  /* 0x00000000ba087348 */ /* 0x000fea0003c00000 */
[----:B------:R0:W1:Y:S02]  /*b820*/  SHFL.BFLY P0, R244, R211, R184, R185 ;  /* 0x0c0000b8d3f47389 */ /* 0x00006400000000b9 */
[----:B01----:R-:W-:Y:S05]  /*b830*/  ENDCOLLECTIVE ;  /* 0x000000000000791b */ /* 0x003fea0003800000 */
.L_x_13528:
[----:B------:R-:W-:Y:S01]  /*b840*/  MOV R211, R247 ;  /* 0x000000f700d37202 */ /* 0x000fe20000000f00 */
[----:B------:R-:W-:Y:S01]  /*b850*/  HFMA2 R184, -RZ, RZ, 0, 2.384185791015625e-07 ;  /* 0x00000004ffb87431 */ /* 0x000fe200000001ff */
[----:B------:R-:W-:-:S07]  /*b860*/  MOV R187, R244 ;  /* 0x000000f400bb7202 */ /* 0x000fce0000000f00 */
[----:B------:R-:W-:Y:S05]  /*b870*/  WARPSYNC.COLLECTIVE R186, `(.L_x_13529) ;  /* 0x00000000ba087348 */ /* 0x000fea0003c00000 */
[----:B------:R0:W1:Y:S02]  /*b880*/  SHFL.BFLY P0, R244, R211, R184, R185 ;  /* 0x0c0000b8d3f47389 */ /* 0x00006400000000b9 */
[----:B01----:R-:W-:Y:S05]  /*b890*/  ENDCOLLECTIVE ;  /* 0x000000000000791b */ /* 0x003fea0003800000 */
.L_x_13529:
[----:B------:R-:W-:-:S05]  /*b8a0*/  FADD.FTZ R252, R246, R187 ;  /* 0x000000bbf6fc7221 */ /* 0x000fca0000010000 */
[----:B------:R-:W-:Y:S01]  /*b8b0*/  MOV R211, R252 ;  /* 0x000000fc00d37202 */ /* 0x000fe20000000f00 */
[----:B------:R-:W-:-:S07]  /*b8c0*/  FADD.FTZ R187, R247, R244 ;  /* 0x000000f4f7bb7221 */ /* 0x000fce0000010000 */
[----:B------:R-:W-:Y:S05]  /*b8d0*/  WARPSYNC.COLLECTIVE R186, `(.L_x_13530) ;  /* 0x00000000ba087348 */ /* 0x000fea0003c00000 */
[----:B------:R0:W1:Y:S02]  /*b8e0*/  SHFL.BFLY P0, R244, R211, R184, R185 ;  /* 0x0c0000b8d3f47389 */ /* 0x00006400000000b9 */
[----:B01----:R-:W-:Y:S05]  /*b8f0*/  ENDCOLLECTIVE ;  /* 0x000000000000791b */ /* 0x003fea0003800000 */
.L_x_13530:
[----:B------:R-:W-:Y:S01]  /*b900*/  MOV R211, R187 ;  /* 0x000000bb00d37202 */ /* 0x000fe20000000f00 */
[----:B------:R-:W-:Y:S01]  /*b910*/  HFMA2 R184, -RZ, RZ, 0, 4.76837158203125e-07 ;  /* 0x00000008ffb87431 */ /* 0x000fe200000001ff */
[----:B------:R-:W-:-:S07]  /*b920*/  MOV R209, R244 ;  /* 0x000000f400d17202 */ /* 0x000fce0000000f00 */
[----:B------:R-:W-:Y:S05]  /*b930*/  WARPSYNC.COLLECTIVE R186, `(.L_x_13531) ;  /* 0x00000000ba087348 */ /* 0x000fea0003c00000 */
[----:B------:R0:W1:Y:S02]  /*b940*/  SHFL.BFLY P0, R244, R211, R184, R185 ;  /* 0x0c0000b8d3f47389 */ /* 0x00006400000000b9 */
[----:B01----:R-:W-:Y:S05]  /*b950*/  ENDCOLLECTIVE ;  /* 0x000000000000791b */ /* 0x003fea0003800000 */
.L_x_13531:
[----:B------:R-:W-:-:S05]  /*b960*/  FADD.FTZ R209, R252, R209 ;  /* 0x000000d1fcd17221 */ /* 0x000fca0000010000 */
[----:B------:R-:W-:Y:S01]  /*b970*/  MOV R211, R209 ;  /* 0x000000d100d37202 */ /* 0x000fe20000000f00 */
[----:B------:R-:W-:-:S07]  /*b980*/  FADD.FTZ R187, R187, R244 ;  /* 0x000000f4bbbb7221 */ /* 0x000fce0000010000 */
[----:B------:R-:W-:Y:S05]  /*b990*/  WARPSYNC.COLLECTIVE R186, `(.L_x_13532) ;  /* 0x00000000ba087348 */ /* 0x000fea0003c00000 */
[----:B------:R0:W1:Y:S02]  /*b9a0*/  SHFL.BFLY P0, R244, R211, R184, R185 ;  /* 0x0c0000b8d3f47389 */ /* 0x00006400000000b9 */
[----:B01----:R-:W-:Y:S05]  /*b9b0*/  ENDCOLLECTIVE ;  /* 0x000000000000791b */ /* 0x003fea0003800000 */
.L_x_13532:
[----:B------:R-:W-:Y:S01]  /*b9c0*/  MOV R211, R187 ;  /* 0x000000bb00d37202 */ /* 0x000fe20000000f00 */
[----:B------:R-:W-:Y:S01]  /*b9d0*/  HFMA2 R184, -RZ, RZ, 0, 9.5367431640625e-07 ;  /* 0x00000010ffb87431 */ /* 0x000fe200000001ff */
[----:B------:R-:W-:-:S07]  /*b9e0*/  MOV R210, R244 ;  /* 0x000000f400d27202 */ /* 0x000fce0000000f00 */
[----:B------:R-:W-:Y:S05]  /*b9f0*/  WARPSYNC.COLLECTIVE R186, `(.L_x_13533) ;  /* 0x00000000ba087348 */ /* 0x000fea0003c00000 */
[----:B------:R0:W1:Y:S02]  /*ba00*/  SHFL.BFLY P0, R244, R211, R184, R185 ;  /* 0x0c0000b8d3f47389 */ /* 0x00006400000000b9 */
[----:B01----:R-:W-:Y:S05]  /*ba10*/  ENDCOLLECTIVE ;  /* 0x000000000000791b */ /* 0x003fea0003800000 */
.L_x_13533:
[----:B------:R-:W-:-:S05]  /*ba20*/  FADD.FTZ R209, R209, R210 ;  /* 0x000000d2d1d17221 */ /* 0x000fca0000010000 */
[----:B------:R-:W-:Y:S02]  /*ba30*/  MOV R211, R209 ;  /* 0x000000d100d37202 */ /* 0x000fe40000000f00 */
[----:B------:R-:W-:-:S07]  /*ba40*/  MOV R210, R244 ;  /* 0x000000f400d27202 */ /* 0x000fce0000000f00 */
[----:B------:R-:W-:Y:S05]  /*ba50*/  WARPSYNC.COLLECTIVE R186, `(.L_x_13534) ;  /* 0x00000000ba087348 */ /* 0x000fea0003c00000 */
[----:B------:R0:W1:Y:S02]  /*ba60*/  SHFL.BFLY P0, R244, R211, R184, R185 ;  /* 0x0c0000b8d3f47389 */ /* 0x00006400000000b9 */
[----:B01----:R-:W-:Y:S05]  /*ba70*/  ENDCOLLECTIVE ;  /* 0x000000000000791b */ /* 0x003fea0003800000 */
.L_x_13534:
[----:B------:R-:W-:Y:S05]  /*ba80*/  BRA `(.L_x_13535) ;  /* 0xffffff6c00447947 */ /* 0x000fea000383ffff */
.L_x_13536:
        /* <DEDUP_REMOVED lines=15> */
.L_x_25465:


//--------------------- .text._ZN10layer_norm13ln_bwd_kernelINS_13Kernel_traitsIf6__halfS2_S2_fjLj1280ELj1ELj4ELj1ELj16ENS_18Kernel_traits_baseILj1280EfS2_S2_S2_fjLj128EEEEELb1ELb1ELb0ELb0EEEvNS_9BwdParamsE --------------------------
	.section	.text._ZN10layer_norm13ln_bwd_kernelINS_13Kernel_traitsIf6__halfS2_S2_fjLj1280ELj1ELj4ELj1ELj16ENS_18Kernel_traits_baseILj1280EfS2_S2_S2_fjLj128EEEEELb1ELb1ELb0ELb0EEEvNS_9BwdParamsE,"ax",@progbits
	.align	128
        .global         _ZN10layer_norm13ln_bwd_kernelINS_13Kernel_traitsIf6__halfS2_S2_fjLj1280ELj1ELj4ELj1ELj16ENS_18Kernel_traits_baseILj1280EfS2_S2_S2_fjLj128EEEEELb1ELb1ELb0ELb0EEEvNS_9BwdParamsE
        .type           _ZN10layer_norm13ln_bwd_kernelINS_13Kernel_traitsIf6__halfS2_S2_fjLj1280ELj1ELj4ELj1ELj16ENS_18Kernel_traits_baseILj1280EfS2_S2_S2_fjLj128EEEEELb1ELb1ELb0ELb0EEEvNS_9BwdParamsE,@function
        .size           _ZN10layer_norm13ln_bwd_kernelINS_13Kernel_traitsIf6__halfS2_S2_fjLj1280ELj1ELj4ELj1ELj16ENS_18Kernel_traits_baseILj1280EfS2_S2_S2_fjLj128EEEEELb1ELb1ELb0ELb0EEEvNS_9BwdParamsE,(.L_x_25466 - _ZN10layer_norm13ln_bwd_kernelINS_13Kernel_traitsIf6__halfS2_S2_fjLj1280ELj1ELj4ELj1ELj16ENS_18Kernel_traits_baseILj1280EfS2_S2_S2_fjLj128EEEEELb1ELb1ELb0ELb0EEEvNS_9BwdParamsE)
        .other          _ZN10layer_norm13ln_bwd_kernelINS_13Kernel_traitsIf6__halfS2_S2_fjLj1280ELj1ELj4ELj1ELj16ENS_18Kernel_traits_baseILj1280EfS2_S2_S2_fjLj128EEEEELb1ELb1ELb0ELb0EEEvNS_9BwdParamsE,@"STO_CUDA_ENTRY STV_DEFAULT"
_ZN10layer_norm13ln_bwd_kernelINS_13Kernel_traitsIf6__halfS2_S2_fjLj1280ELj1ELj4ELj1ELj16ENS_18Kernel_traits_baseILj1280EfS2_S2_S2_fjLj128EEEEELb1ELb1ELb0ELb0EEEvNS_9BwdParamsE:
.text._ZN10layer_norm13ln_bwd_kernelINS_13Kernel_traitsIf6__halfS2_S2_fjLj1280ELj1ELj4ELj1ELj16ENS_18Kernel_traits_baseILj1280EfS2_S2_S2_fjLj128EEEEELb1ELb1ELb0ELb0EEEvNS_9BwdParamsE:
        /* <DEDUP_REMOVED lines=279> */
.L_x_13588:
        /* <DEDUP_REMOVED lines=23> */
[----:B0-----:R-:W-:-:S02]  /*12e0*/  HFMA2 R17, -RZ, RZ, 1.875, 0 ;  /* 0x3f800000ff117431 */ /* 0x001fc400000001ff */
[----:B--2---:R-:W-:Y:S02]  /*12f0*/  @P0 HADD2.F32 R17, -RZ, R15.H0_H0 ;  /* 0x2000000fff110230 */ /* 0x004fe40000004100 */
        /* <DEDUP_REMOVED lines=12> */
[----:B------:R1:W-:Y:S07]  /*13c0*/  STL [R1+0x154], R2 ;  /* 0x0001540201007387 */ /* 0x0003ee0000100800 */
[----:B------:R-:W2:Y:S01]  /*13d0*/  LDC.64 R180, c[0x0][0x428] ;  /* 0x00010a00ffb47b82 */ /* 0x000ea20000000a00 */
[----:B------:R-:W-:Y:S01]  /*13e0*/  ISETP.NE.U32.AND P0, PT, RZ, UR10, PT ;  /* 0x0000000aff007c0c */ /* 0x000fe2000bf05070 */
[----:B-1----:R-:W3:Y:S06]  /*13f0*/  LDL.LU R2, [R1+0xa0] ;  /* 0x0000a00001027983 */ /* 0x002eec0000300800 */
[----:B------:R-:W1:Y:S01]  /*1400*/  LDC.64 R202, c[0x0][0x3b0] ;  /* 0x0000ec00ffca7b82 */ /* 0x000e620000000a00 */
[----:B0-----:R-:W-:-:S04]  /*1410*/  IMAD.WIDE.U32 R20, R15, 0x10, R20 ;  /* 0x000000100f147825 */ /* 0x001fc800078e0014 */
[----:B--2---:R-:W-:Y:S01]  /*1420*/  IMAD.WIDE.U32 R180, R15, 0x10, R180 ;  /* 0x000000100fb47825 */ /* 0x004fe200078e00b4 */
[----:B------:R0:W2:Y:S01]  /*1430*/  LDG.E.128 R176, desc[UR6][R20.64] ;  /* 0x0000000614b07981 */ /* 0x0000a2000c1e1d00 */
[----:B------:R-:W-:-:S03]  /*1440*/  ISETP.NE.AND.EX P0, PT, RZ, UR11, PT, P0 ;  /* 0x0000000bff007c0c */ /* 0x000fc6000bf05300 */
[----:B------:R-:W4:Y:S04]  /*1450*/  LDL R249, [R1+0x144] ;  /* 0x0001440001f97983 */ /* 0x000f280000100800 */
[----:B------:R-:W3:Y:S04]  /*1460*/  LDG.E.128 R180, desc[UR6][R180.64] ;  /* 0x00000006b4b47981 */ /* 0x000ee8000c1e1d00 */
[----:B------:R-:W4:Y:S02]  /*1470*/  LDL R248, [R1+0x148] ;  /* 0x0001480001f87983 */ /* 0x000f240000100800 */
[----:B0-----:R-:W0:Y:S02]  /*1480*/  @P0 LDC.64 R20, c[0x0][0x438] ;  /* 0x00010e00ff140b82 */ /* 0x001e240000000a00 */
[----:B------:R-:W4:Y:S04]  /*1490*/  LDL R252, [R1+0x14c] ;  /* 0x00014c0001fc7983 */ /* 0x000f280000100800 */
[----:B------:R-:W4:Y:S04]  /*14a0*/  LDL.LU R251, [R1+0x90] ;  /* 0x0000900001fb7983 */ /* 0x000f280000300800 */
[----:B------:R-:W4:Y:S01]  /*14b0*/  LDL R250, [R1+0x130] ;  /* 0x0001300001fa7983 */ /* 0x000f220000100800 */
[----:B0-----:R-:W-:-:S05]  /*14c0*/  @P0 IMAD.WIDE.U32 R20, R15, 0x10, R20 ;  /* 0x000000100f140825 */ /* 0x001fca00078e0014 */
[----:B------:R1:W5:Y:S02]  /*14d0*/  @P0 LDG.E.128 R44, desc[UR6][R20.64] ;  /* 0x00000006142c0981 */ /* 0x000364000c1e1d00 */
[----:B-1----:R-:W-:-:S06]  /*14e0*/  IMAD.WIDE.U32 R20, R15, 0x8, R202 ;  /* 0x000000080f147825 */ /* 0x002fcc00078e00ca */
[----:B------:R-:W5:Y:S01]  /*14f0*/  LDG.E.64 R20, desc[UR6][R20.64] ;  /* 0x0000000614147981 */ /* 0x000f62000c1e1b00 */
[----:B--2---:R-:W-:Y:S02]  /*1500*/  HADD2.F32 R207, -RZ, R176.H1_H1 ;  /* 0x300000b0ffcf7230 */ /* 0x004fe40000004100 */
[--C-:B------:R-:W-:Y:S02]  /*1510*/  HADD2.F32 R206, -RZ, R177.reuse.H0_H0 ;  /* 0x200000b1ffce7230 */ /* 0x100fe40000004100 */
[----:B------:R-:W-:Y:S02]  /*1520*/  HADD2.F32 R227, -RZ, R177.H1_H1 ;  /* 0x300000b1ffe37230 */ /* 0x000fe40000004100 */
[--C-:B------:R-:W-:Y:S02]  /*1530*/  HADD2.F32 R212, -RZ, R178.reuse.H1_H1 ;  /* 0x300000b2ffd47230 */ /* 0x100fe40000004100 */
[----:B------:R-:W-:Y:S01]  /*1540*/  FADD.FTZ R228, -R18, R207 ;  /* 0x000000cf12e47221 */ /* 0x000fe20000010100 */
[----:B------:R-:W-:-:S02]  /*1550*/  HADD2.F32 R208, -RZ, R178.H0_H0 ;  /* 0x200000b2ffd07230 */ /* 0x000fc40000004100 */
[----:B------:R-:W-:Y:S02]  /*1560*/  HADD2.F32 R205, -RZ, R179.H0_H0 ;  /* 0x200000b3ffcd7230 */ /* 0x000fe40000004100 */
[C---:B------:R-:W-:Y:S01]  /*1570*/  FADD.FTZ R207, -R18.reuse, R206 ;  /* 0x000000ce12cf7221 */ /* 0x040fe20000010100 */
[--C-:B---3--:R-:W-:Y:S02]  /*1580*/  HADD2.F32 R204, -RZ, R180.reuse.H0_H0 ;  /* 0x200000b4ffcc7230 */ /* 0x108fe40000004100 */
[----:B------:R-:W-:Y:S01]  /*1590*/  FADD.FTZ R206, -R18, R227 ;  /* 0x000000e312ce7221 */ /* 0x000fe20000010100 */
[----:B------:R-:W-:Y:S01]  /*15a0*/  HADD2.F32 R203, -RZ, R180.H1_H1 ;  /* 0x300000b4ffcb7230 */ /* 0x000fe20000004100 */
[----:B------:R-:W2:Y:S01]  /*15b0*/  LDL.LU R227, [R1+0xac] ;  /* 0x0000ac0001e37983 */ /* 0x000ea20000300800 */
[----:B------:R-:W-:Y:S02]  /*15c0*/  HADD2.F32 R0, -RZ, R176.H0_H0 ;  /* 0x200000b0ff007230 */ /* 0x000fe40000004100 */
[----:B------:R-:W-:-:S02]  /*15d0*/  HADD2.F32 R180, -RZ, R182.H0_H0 ;  /* 0x200000b6ffb47230 */ /* 0x000fc40000004100 */
[----:B------:R-:W-:Y:S02]  /*15e0*/  HADD2.F32 R178, -RZ, R182.H1_H1 ;  /* 0x300000b6ffb27230 */ /* 0x000fe40000004100 */
[C---:B------:R-:W-:Y:S01]  /*15f0*/  FADD.FTZ R182, -R18.reuse, R212 ;  /* 0x000000d412b67221 */ /* 0x040fe20000010100 */
[----:B------:R-:W-:Y:S01]  /*1600*/  HADD2.F32 R177, -RZ, R179.H1_H1 ;  /* 0x300000b3ffb17230 */ /* 0x000fe20000004100 */
[----:B------:R-:W3:Y:S01]  /*1610*/  LDL R212, [R1+0x140] ;  /* 0x0001400001d47983 */ /* 0x000ee20000100800 */
[--C-:B------:R-:W-:Y:S02]  /*1620*/  HADD2.F32 R176, -RZ, R183.reuse.H0_H0 ;  /* 0x200000b7ffb07230 */ /* 0x100fe40000004100 */
[C---:B------:R-:W-:Y:S01]  /*1630*/  FADD.FTZ R179, -R18.reuse, R205 ;  /* 0x000000cd12b37221 */ /* 0x040fe20000010100 */
[----:B------:R-:W-:Y:S02]  /*1640*/  HADD2.F32 R19, -RZ, R183.H1_H1 ;  /* 0x300000b7ff137230 */ /* 0x000fe40000004100 */
[----:B------:R-:W-:Y:S01]  /*1650*/  FADD.FTZ R183, -R18, R208 ;  /* 0x000000d012b77221 */ /* 0x000fe20000010100 */
[----:B------:R-:W3:Y:S01]  /*1660*/  LDL.LU R205, [R1+0xa8] ;  /* 0x0000a80001cd7983 */ /* 0x000ee20000300800 */
[----:B-----5:R-:W-:-:S03]  /*1670*/  FMUL.FTZ R208, R16, R228 ;  /* 0x000000e410d07220 */ /* 0x020fc60000410000 */
[----:B------:R-:W3:Y:S01]  /*1680*/  LDL.LU R228, [R1+0xa4] ;  /* 0x0000a40001e47983 */ /* 0x000ee20000300800 */
[----:B------:R-:W-:Y:S01]  /*1690*/  FADD.FTZ R0, -R18, R0 ;  /* 0x0000000012007221 */ /* 0x000fe20000010100 */
[----:B------:R-:W-:-:S03]  /*16a0*/  HADD2.F32 R202, -RZ, R181.H0_H0 ;  /* 0x200000b5ffca7230 */ /* 0x000fc60000004100 */
[C---:B------:R-:W-:Y:S01]  /*16b0*/  FMUL.FTZ R0, R16.reuse, R0 ;  /* 0x0000000010007220 */ /* 0x040fe20000410000 */
[----:B------:R-:W-:-:S03]  /*16c0*/  FMUL.FTZ R207, R16, R207 ;  /* 0x000000cf10cf7220 */ /* 0x000fc60000410000 */
[----:B------:R-:W-:Y:S01]  /*16d0*/  FFMA.FTZ R2, R0, R204, R2 ;  /* 0x000000cc00027223 */ /* 0x000fe20000010002 */
[----:B------:R-:W-:Y:S02]  /*16e0*/  HADD2.F32 R181, -RZ, R181.H1_H1 ;  /* 0x300000b5ffb57230 */ /* 0x000fe40000004100 */
[----:B----4-:R-:W-:Y:S01]  /*16f0*/  FMUL.FTZ R249, R249, R203 ;  /* 0x000000cbf9f97220 */ /* 0x010fe20000410000 */
[----:B------:R-:W-:Y:S01]  /*1700*/  FMUL.FTZ R206, R16, R206 ;  /* 0x000000ce10ce7220 */ /* 0x000fe20000410000 */
[----:B------:R0:W-:Y:S01]  /*1710*/  STL [R1+0xa0], R2 ;  /* 0x0000a00201007387 */ /* 0x0001e20000100800 */
[-C--:B------:R-:W-:Y:S01]  /*1720*/  FMUL.FTZ R248, R248, R202.reuse ;  /* 0x000000caf8f87220 */ /* 0x080fe20000410000 */
[----:B------:R-:W-:Y:S02]  /*1730*/  FADD.FTZ R125, R125, R203 ;  /* 0x000000cb7d7d7221 */ /* 0x000fe40000010000 */
[----:B0-----:R0:W5:Y:S01]  /*1740*/  LDL.LU R2, [R1+0x154] ;  /* 0x0001540001027983 */ /* 0x0011620000300800 */
[----:B------:R-:W-:Y:S01]  /*1750*/  FADD.FTZ R126, R126, R202 ;  /* 0x000000ca7e7e7221 */ /* 0x000fe20000010000 */
[----:B------:R-:W-:Y:S01]  /*1760*/  FADD.FTZ R124, R124, R204 ;  /* 0x000000cc7c7c7221 */ /* 0x000fe20000010000 */
[----:B--2---:R-:W-:Y:S01]  /*1770*/  FFMA.FTZ R227, R206, R181, R227 ;  /* 0x000000b5cee37223 */ /* 0x004fe200000100e3 */
[----:B---3--:R-:W-:Y:S01]  /*1780*/  FFMA.FTZ R205, R207, R202, R205 ;  /* 0x000000cacfcd7223 */ /* 0x008fe200000100cd */
[----:B------:R-:W-:-:S05]  /*1790*/  FFMA.FTZ R228, R208, R203, R228 ;  /* 0x000000cbd0e47223 */ /* 0x000fca00000100e4 */
[----:B------:R1:W-:Y:S04]  /*17a0*/  STL [R1+0xa4], R228 ;  /* 0x0000a4e401007387 */ /* 0x0003e80000100800 */
[----:B------:R-:W-:Y:S04]  /*17b0*/  STL [R1+0x4], R249 ;  /* 0x000004f901007387 */ /* 0x000fe80000100800 */
[----:B------:R2:W-:Y:S04]  /*17c0*/  STL [R1+0xa8], R205 ;  /* 0x0000a8cd01007387 */ /* 0x0005e80000100800 */
[----:B-1----:R-:W3:Y:S04]  /*17d0*/  LDL.LU R228, [R1+0x94] ;  /* 0x0000940001e47983 */ /* 0x002ee80000300800 */
[----:B------:R-:W4:Y:S01]  /*17e0*/  LDL R203, [R1+0x134] ;  /* 0x0001340001cb7983 */ /* 0x000f220000100800 */
[----:B--2---:R-:W-:-:S03]  /*17f0*/  FMUL.FTZ R205, R16, R183 ;  /* 0x000000b710cd7220 */ /* 0x004fc60000410000 */
[----:B------:R-:W-:Y:S01]  /*1800*/  STL [R1], R248 ;  /* 0x000000f801007387 */ /* 0x000fe20000100800 */
[----:B------:R-:W-:-:S03]  /*1810*/  FFMA.FTZ R251, R205, R180, R251 ;  /* 0x000000b4cdfb7223 */ /* 0x000fc600000100fb */
[----:B------:R1:W-:Y:S01]  /*1820*/  STL [R1+0xac], R227 ;  /* 0x0000ace301007387 */ /* 0x0003e20000100800 */
[----:B------:R-:W-:Y:S01]  /*1830*/  FMUL.FTZ R212, R212, R204 ;  /* 0x000000ccd4d47220 */ /* 0x000fe20000410000 */
[----:B------:R-:W-:Y:S02]  /*1840*/  FMUL.FTZ R204, R16, R182 ;  /* 0x000000b610cc7220 */ /* 0x000fe40000410000 */
[----:B-1----:R-:W2:Y:S04]  /*1850*/  LDL.LU R227, [R1+0x98] ;  /* 0x0000980001e37983 */ /* 0x002ea80000300800 */
[----:B------:R-:W2:Y:S04]  /*1860*/  LDL R202, [R1+0x138] ;  /* 0x0001380001ca7983 */ /* 0x000ea80000100800 */
[----:B------:R-:W2:Y:S04]  /*1870*/  LDL R183, [R1+0x13c] ;  /* 0x00013c0001b77983 */ /* 0x000ea80000100800 */
[----:B------:R1:W-:Y:S04]  /*1880*/  STL [R1+0x90], R251 ;  /* 0x000090fb01007387 */ /* 0x0003e80000100800 */
[----:B------:R-:W2:Y:S01]  /*1890*/  LDL.LU R182, [R1+0x9c] ;  /* 0x00009c0001b67983 */ /* 0x000ea20000300800 */
[----:B------:R-:W-:Y:S01]  /*18a0*/  FADD.FTZ R127, R127, R181 ;  /* 0x000000b57f7f7221 */ /* 0x000fe20000010000 */
[----:B------:R-:W-:Y:S01]  /*18b0*/  FMUL.FTZ R252, R252, R181 ;  /* 0x000000b5fcfc7220 */ /* 0x000fe20000410000 */
[----:B------:R-:W-:Y:S01]  /*18c0*/  FADD.FTZ R120, R120, R180 ;  /* 0x000000b478787221 */ /* 0x000fe20000010000 */
[----:B------:R-:W-:Y:S01]  /*18d0*/  FFMA.FTZ R181, R0, R212, RZ ;  /* 0x000000d400b57223 */ /* 0x000fe200000100ff */
[----:B-1----:R-:W-:Y:S01]  /*18e0*/  FMUL.FTZ R251, R250, R180 ;  /* 0x000000b4fafb7220 */ /* 0x002fe20000410000 */
[----:B------:R-:W-:Y:S01]  /*18f0*/  FADD.FTZ R180, RZ, R212 ;  /* 0x000000d4ffb47221 */ /* 0x000fe20000010000 */
[----:B------:R-:W-:Y:S01]  /*1900*/  FADD.FTZ R177, -R18, R177 ;  /* 0x000000b112b17221 */ /* 0x000fe20000010100 */
[----:B------:R-:W-:-:S02]  /*1910*/  FFMA.FTZ R181, R208, R249, R181 ;  /* 0x000000f9d0b57223 */ /* 0x000fc400000100b5 */
[----:B------:R-:W-:Y:S01]  /*1920*/  FADD.FTZ R180, R180, R249 ;  /* 0x000000f9b4b47221 */ /* 0x000fe20000010000 */
[----:B------:R-:W-:-:S03]  /*1930*/  FADD.FTZ R121, R121, R178 ;  /* 0x000000b279797221 */ /* 0x000fc60000010000 */
[----:B------:R-:W-:Y:S01]  /*1940*/  FADD.FTZ R180, R180, R248 ;  /* 0x000000f8b4b47221 */ /* 0x000fe20000010000 */
[----:B------:R-:W-:Y:S01]  /*1950*/  FADD.FTZ R123, R123, R19 ;  /* 0x000000137b7b7221 */ /* 0x000fe20000010000 */
[----:B------:R-:W-:Y:S01]  /*1960*/  FADD.FTZ R122, R122, R176 ;  /* 0x000000b07a7a7221 */ /* 0x000fe20000010000 */
[-C--:B---3--:R-:W-:Y:S01]  /*1970*/  FFMA.FTZ R228, R204, R178.reuse, R228 ;  /* 0x000000b2cce47223 */ /* 0x088fe200000100e4 */
[----:B----4-:R-:W-:Y:S01]  /*1980*/  FMUL.FTZ R250, R203, R178 ;  /* 0x000000b2cbfa7220 */ /* 0x010fe20000410000 */
[----:B------:R-:W-:-:S03]  /*1990*/  FMUL.FTZ R203, R16, R179 ;  /* 0x000000b310cb7220 */ /* 0x000fc60000410000 */
[----:B------:R1:W-:Y:S01]  /*19a0*/  STL [R1+0x94], R228 ;  /* 0x000094e401007387 */ /* 0x0003e20000100800 */
[----:B------:R-:W-:Y:S01]  /*19b0*/  FFMA.FTZ R178, R207, R248, R181 ;  /* 0x000000f8cfb27223 */ /* 0x000fe200000100b5 */
[----:B------:R-:W-:-:S03]  /*19c0*/  FADD.FTZ R179, R180, R252 ;  /* 0x000000fcb4b37221 */ /* 0x000fc60000010000 */
[----:B------:R-:W-:Y:S01]  /*19d0*/  FFMA.FTZ R178, R206, R252, R178 ;  /* 0x000000fcceb27223 */ /* 0x000fe200000100b2 */
[-C--:B--2---:R-:W-:Y:S01]  /*19e0*/  FFMA.FTZ R227, R203, R176.reuse, R227 ;  /* 0x000000b0cbe37223 */ /* 0x084fe200000100e3 */
[----:B------:R-:W-:Y:S01]  /*19f0*/  FMUL.FTZ R249, R202, R176 ;  /* 0x000000b0caf97220 */ /* 0x000fe20000410000 */
[----:B------:R-:W-:-:S03]  /*1a00*/  FMUL.FTZ R202, R16, R177 ;  /* 0x000000b110ca7220 */ /* 0x000fc60000410000 */
[----:B------:R2:W-:Y:S01]  /*1a10*/  STL [R1+0x98], R227 ;  /* 0x000098e301007387 */ /* 0x0005e20000100800 */
[----:B------:R-:W-:-:S05]  /*1a20*/  FFMA.FTZ R182, R202, R19, R182 ;  /* 0x00000013cab67223 */ /* 0x000fca00000100b6 */
[----:B------:R0:W-:Y:S01]  /*1a30*/  STL [R1+0x9c], R182 ;  /* 0x00009cb601007387 */ /* 0x0001e20000100800 */
[----:B------:R-:W-:Y:S01]  /*1a40*/  FADD.FTZ R179, R179, R251 ;  /* 0x000000fbb3b37221 */ /* 0x000fe20000010000 */
[----:B------:R-:W-:-:S03]  /*1a50*/  FFMA.FTZ R178, R205, R251, R178 ;  /* 0x000000fbcdb27223 */ /* 0x000fc600000100b2 */
[----:B------:R-:W-:Y:S01]  /*1a60*/  FADD.FTZ R179, R179, R250 ;  /* 0x000000fab3b37221 */ /* 0x000fe20000010000 */
[----:B------:R-:W-:Y:S01]  /*1a70*/  FFMA.FTZ R178, R204, R250, R178 ;  /* 0x000000faccb27223 */ /* 0x000fe200000100b2 */
[----:B------:R-:W-:Y:S02]  /*1a80*/  FMUL.FTZ R248, R183, R19 ;  /* 0x00000013b7f87220 */ /* 0x000fe40000410000 */
[----:B------:R-:W-:Y:S01]  /*1a90*/  FADD.FTZ R19, R179, R249 ;  /* 0x000000f9b3137221 */ /* 0x000fe20000010000 */
[----:B------:R-:W-:-:S03]  /*1aa0*/  FFMA.FTZ R178, R203, R249, R178 ;  /* 0x000000f9cbb27223 */ /* 0x000fc600000100b2 */
[----:B-1----:R-:W-:Y:S01]  /*1ab0*/  FADD.FTZ R228, R19, R248 ;  /* 0x000000f813e47221 */ /* 0x002fe20000010000 */
[----:B--2---:R-:W-:Y:S01]  /*1ac0*/  FFMA.FTZ R227, R202, R248, R178 ;  /* 0x000000f8cae37223 */ /* 0x004fe200000100b2 */
[----:B0-----:R-:W-:-:S07]  /*1ad0*/  IADD3 R19, PT, PT, R15, 0x20, RZ ;  /* 0x000000200f137810 */ /* 0x001fce0007ffe0ff */
.L_x_13540:
[----:B------:R-:W-:Y:S05]  /*1ae0*/  BSYNC.RECONVERGENT B1 ;  /* 0x0000000000017941 */ /* 0x000fea0003800200 */
.L_x_13539:
[----:B------:R-:W-:Y:S04]  /*1af0*/  BSSY.RECONVERGENT B1, `(.L_x_13541) ;  /* 0x0000073000017945 */ /* 0x000fe80003800200 */
[----:B------:R-:W-:Y:S05]  /*1b00*/  @!P2 BRA `(.L_x_13542) ;  /* 0x0000000400c4a947 */ /* 0x000fea0003800000 */
[----:B------:R-:W0:Y:S01]  /*1b10*/  LDC.64 R22, c[0x0][0x3a8] ;  /* 0x0000ea00ff167b82 */ /* 0x000e220000000a00 */
[----:B------:R1:W-:Y:S07]  /*1b20*/  STL [R1+0x154], R0 ;  /* 0x0001540001007387 */ /* 0x0003ee0000100800 */
[----:B------:R-:W2:Y:S01]  /*1b30*/  LDC.64 R180, c[0x0][0x428] ;  /* 0x00010a00ffb47b82 */ /* 0x000ea20000000a00 */
[----:B-1----:R-:W3:Y:S04]  /*1b40*/  LDL.LU R0, [R1+0x80] ;  /* 0x0000800001007983 */ /* 0x002ee80000300800 */
[----:B------:R-:W4:Y:S01]  /*1b50*/  LDL R247, [R1+0x120] ;  /* 0x0001200001f77983 */ /* 0x000f220000100800 */
[----:B------:R-:W-:-:S02]  /*1b60*/  ISETP.NE.U32.AND P0, PT, RZ, UR10, PT ;  /* 0x0000000aff007c0c */ /* 0x000fc4000bf05070 */
[----:B------:R-:W1:Y:S01]  /*1b70*/  LDC.64 R196, c[0x0][0x3b0] ;  /* 0x0000ec00ffc47b82 */ /* 0x000e620000000a00 */
[----:B------:R-:W4:Y:S01]  /*1b80*/  LDL R246, [R1+0x124] ;  /* 0x0001240001f67983 */ /* 0x000f220000100800 */
[----:B0-----:R-:W-:-:S03]  /*1b90*/  IMAD.WIDE.U32 R22, R19, 0x10, R22 ;  /* 0x0000001013167825 */ /* 0x001fc600078e0016 */
[----:B------:R-:W4:Y:S04]  /*1ba0*/  LDL R245, [R1+0x128] ;  /* 0x0001280001f57983 */ /* 0x000f280000100800 */
[----:B------:R0:W3:Y:S01]  /*1bb0*/  LDG.E.128 R176, desc[UR6][R22.64] ;  /* 0x0000000616b07981 */ /* 0x0000e2000c1e1d00 */
[----:B--2---:R-:W-:-:S03]  /*1bc0*/  IMAD.WIDE.U32 R180, R19, 0x10, R180 ;  /* 0x0000001013b47825 */ /* 0x004fc600078e00b4 */
[----:B------:R-:W2:Y:S04]  /*1bd0*/  LDL R244, [R1+0x12c] ;  /* 0x00012c0001f47983 */ /* 0x000ea80000100800 */
[----:B------:R-:W4:Y:S01]  /*1be0*/  LDG.E.128 R180, desc[UR6][R180.64] ;  /* 0x00000006b4b47981 */ /* 0x000f22000c1e1d00 */
[----:B------:R-:W-:-:S13]  /*1bf0*/  ISETP.NE.AND.EX P0, PT, RZ, UR11, PT, P0 ;  /* 0x0000000bff007c0c */ /* 0x000fda000bf05300 */
[----:B0-----:R-:W0:Y:S02]  /*1c00*/  @P0 LDC.64 R22, c[0x0][0x438] ;  /* 0x00010e00ff160b82 */ /* 0x001e240000000a00 */
[----:B0-----:R-:W-:-:S05]  /*1c10*/  @P0 IMAD.WIDE.U32 R22, R19, 0x10, R22 ;  /* 0x0000001013160825 */ /* 0x001fca00078e0016 */
[----:B------:R1:W5:Y:S02]  /*1c20*/  @P0 LDG.E.128 R40, desc[UR6][R22.64] ;  /* 0x0000000616280981 */ /* 0x000364000c1e1d00 */
[----:B-1----:R-:W-:-:S06]  /*1c30*/  IMAD.WIDE.U32 R22, R19, 0x8, R196 ;  /* 0x0000000813167825 */ /* 0x002fcc00078e00c4 */
[----:B------:R-:W5:Y:S01]  /*1c40*/  LDG.E.64 R22, desc[UR6][R22.64] ;  /* 0x0000000616167981 */ /* 0x000f62000c1e1b00 */
[----:B---3--:R-:W-:Y:S02]  /*1c50*/  HADD2.F32 R198, -RZ, R176.H0_H0 ;  /* 0x200000b0ffc67230 */ /* 0x008fe40000004100 */
[--C-:B------:R-:W-:Y:S02]  /*1c60*/  HADD2.F32 R201, -RZ, R178.reuse.H1_H1 ;  /* 0x300000b2ffc97230 */ /* 0x100fe40000004100 */
[----:B------:R-:W-:Y:S02]  /*1c70*/  HADD2.F32 R240, -RZ, R178.H0_H0 ;  /* 0x200000b2fff07230 */ /* 0x000fe40000004100 */
[----:B------:R-:W-:Y:S01]  /*1c80*/  FADD.FTZ R242, -R18, R198 ;  /* 0x000000c612f27221 */ /* 0x000fe20000010100 */
[--C-:B------:R-:W-:Y:S02]  /*1c90*/  HADD2.F32 R178, -RZ, R179.reuse.H0_H0 ;  /* 0x200000b3ffb27230 */ /* 0x100fe40000004100 */
[----:B------:R-:W-:-:S02]  /*1ca0*/  HADD2.F32 R243, -RZ, R179.H1_H1 ;  /* 0x300000b3fff37230 */ /* 0x000fc40000004100 */
[--C-:B----4-:R-:W-:Y:S02]  /*1cb0*/  HADD2.F32 R195, -RZ, R181.reuse.H0_H0 ;  /* 0x200000b5ffc37230 */ /* 0x110fe40000004100 */
[----:B------:R-:W-:Y:S02]  /*1cc0*/  HADD2.F32 R187, -RZ, R181.H1_H1 ;  /* 0x300000b5ffbb7230 */ /* 0x000fe40000004100 */
[--C-:B------:R-:W-:Y:S02]  /*1cd0*/  HADD2.F32 R181, -RZ, R182.reuse.H0_H0 ;  /* 0x200000b6ffb57230 */ /* 0x100fe40000004100 */
[----:B------:R-:W-:Y:S02]  /*1ce0*/  HADD2.F32 R179, -RZ, R182.H1_H1 ;  /* 0x300000b6ffb37230 */ /* 0x000fe40000004100 */
[----:B------:R-:W-:Y:S01]  /*1cf0*/  FADD.FTZ R182, -R18, R201 ;  /* 0x000000c912b67221 */ /* 0x000fe20000010100 */
[----:B------:R-:W-:Y:S02]  /*1d00*/  HADD2.F32 R197, -RZ, R180.H0_H0 ;  /* 0x200000b4ffc57230 */ /* 0x000fe40000004100 */
[----:B-----5:R-:W-:Y:S01]  /*1d10*/  FMUL.FTZ R201, R16, R242 ;  /* 0x000000f210c97220 */ /* 0x020fe20000410000 */
[----:B------:R-:W-:-:S02]  /*1d20*/  HADD2.F32 R241, -RZ, R177.H1_H1 ;  /* 0x300000b1fff17230 */ /* 0x000fc40000004100 */
[----:B------:R-:W-:Y:S02]  /*1d30*/  HADD2.F32 R200, -RZ, R176.H1_H1 ;  /* 0x300000b0ffc87230 */ /* 0x000fe40000004100 */
[----:B------:R-:W-:Y:S01]  /*1d40*/  FFMA.FTZ R0, R201, R197, R0 ;  /* 0x000000c5c9007223 */ /* 0x000fe20000010000 */
[----:B------:R-:W-:Y:S02]  /*1d50*/  HADD2.F32 R199, -RZ, R177.H0_H0 ;  /* 0x200000b1ffc77230 */ /* 0x000fe40000004100 */
[C---:B------:R-:W-:Y:S01]  /*1d60*/  FADD.FTZ R198, -R18.reuse, R241 ;  /* 0x000000f112c67221 */ /* 0x040fe20000010100 */
[----:B------:R-:W-:Y:S01]  /*1d70*/  HADD2.F32 R196, -RZ, R180.H1_H1 ;  /* 0x300000b4ffc47230 */ /* 0x000fe20000004100 */
[----:B------:R-:W3:Y:S01]  /*1d80*/  LDL.LU R241, [R1+0x8c] ;  /* 0x00008c0001f17983 */ /* 0x000ee20000300800 */
[--C-:B------:R-:W-:Y:S02]  /*1d90*/  HADD2.F32 R177, -RZ, R183.reuse.H0_H0 ;  /* 0x200000b7ffb17230 */ /* 0x100fe40000004100 */
[----:B------:R-:W-:Y:S01]  /*1da0*/  FADD.FTZ R180, -R18, R178 ;  /* 0x000000b212b47221 */ /* 0x000fe20000010100 */
[----:B------:R-:W-:-:S02]  /*1db0*/  HADD2.F32 R176, -RZ, R183.H1_H1 ;  /* 0x300000b7ffb07230 */ /* 0x000fc40000004100 */
[C---:B------:R-:W-:Y:S01]  /*1dc0*/  FADD.FTZ R183, -R18.reuse, R240 ;  /* 0x000000f012b77221 */ /* 0x040fe20000010100 */
[----:B------:R-:W-:Y:S01]  /*1dd0*/  FADD.FTZ R178, -R18, R243 ;  /* 0x000000f312b27221 */ /* 0x000fe20000010100 */
[----:B------:R-:W4:Y:S01]  /*1de0*/  LDL.LU R240, [R1+0x88] ;  /* 0x0000880001f07983 */ /* 0x000f220000300800 */
[----:B------:R-:W-:Y:S01]  /*1df0*/  FADD.FTZ R116, R116, R197 ;  /* 0x000000c574747221 */ /* 0x000fe20000010000 */
[----:B------:R-:W-:Y:S02]  /*1e00*/  FMUL.FTZ R247, R247, R197 ;  /* 0x000000c5f7f77220 */ /* 0x000fe40000410000 */
[----:B------:R-:W2:Y:S04]  /*1e10*/  LDL R242, [R1+0x114] ;  /* 0x0001140001f27983 */ /* 0x000ea80000100800 */
[----:B------:R-:W2:Y:S04]  /*1e20*/  LDL R243, [R1+0x110] ;  /* 0x0001100001f37983 */ /* 0x000ea80000100800 */
[----:B------:R0:W-:Y:S04]  /*1e30*/  STL [R1+0x80], R0 ;  /* 0x0000800001007387 */ /* 0x0001e80000100800 */
[----:B0-----:R0:W5:Y:S04]  /*1e40*/  LDL.LU R0, [R1+0x154] ;  /* 0x0001540001007983 */ /* 0x0011680000300800 */
[----:B------:R-:W3:Y:S01]  /*1e50*/  LDL.LU R197, [R1+0x84] ;  /* 0x0000840001c57983 */ /* 0x000ee20000300800 */
[----:B------:R-:W-:-:S04]  /*1e60*/  FADD.FTZ R200, -R18, R200 ;  /* 0x000000c812c87221 */ /* 0x000fc80000010100 */
[----:B------:R-:W-:Y:S01]  /*1e70*/  FMUL.FTZ R200, R16, R200 ;  /* 0x000000c810c87220 */ /* 0x000fe20000410000 */
[----:B------:R-:W-:Y:S01]  /*1e80*/  FADD.FTZ R117, R117, R196 ;  /* 0x000000c475757221 */ /* 0x000fe20000010000 */
[----:B------:R-:W-:Y:S01]  /*1e90*/  FMUL.FTZ R246, R246, R196 ;  /* 0x000000c4f6f67220 */ /* 0x000fe20000410000 */
[----:B------:R-:W-:-:S04]  /*1ea0*/  FADD.FTZ R199, -R18, R199 ;  /* 0x000000c712c77221 */ /* 0x000fc80000010100 */
[----:B------:R-:W-:Y:S01]  /*1eb0*/  FMUL.FTZ R199, R16, R199 ;  /* 0x000000c710c77220 */ /* 0x000fe20000410000 */
[----:B------:R-:W-:Y:S01]  /*1ec0*/  FADD.FTZ R118, R118, R195 ;  /* 0x000000c376767221 */ /* 0x000fe20000010000 */
[-C--:B------:R-:W-:Y:S01]  /*1ed0*/  FMUL.FTZ R245, R245, R195.reuse ;  /* 0x000000c3f5f57220 */ /* 0x080fe20000410000 */
[----:B---3--:R-:W-:Y:S02]  /*1ee0*/  FFMA.FTZ R197, R200, R196, R197 ;  /* 0x000000c4c8c57223 */ /* 0x008fe400000100c5 */
[----:B------:R-:W3:Y:S01]  /*1ef0*/  LDL.LU R196, [R1+0x70] ;  /* 0x0000700001c47983 */ /* 0x000ee20000300800 */
[----:B----4-:R-:W-:-:S03]  /*1f00*/  FFMA.FTZ R240, R199, R195, R240 ;  /* 0x000000c3c7f07223 */ /* 0x010fc600000100f0 */
[----:B------:R1:W-:Y:S01]  /*1f10*/  STL [R1+0x84], R197 ;  /* 0x000084c501007387 */ /* 0x0003e20000100800 */
[----:B------:R-:W-:-:S03]  /*1f20*/  FMUL.FTZ R198, R16, R198 ;  /* 0x000000c610c67220 */ /* 0x000fc60000410000 */
[----:B------:R-:W4:Y:S01]  /*1f30*/  LDL.LU R195, [R1+0x74] ;  /* 0x0000740001c37983 */ /* 0x000f220000300800 */
[-C--:B------:R-:W-:Y:S01]  /*1f40*/  FFMA.FTZ R241, R198, R187.reuse, R241 ;  /* 0x000000bbc6f17223 */ /* 0x080fe200000100f1 */
[----:B------:R-:W-:Y:S01]  /*1f50*/  FADD.FTZ R119, R119, R187 ;  /* 0x000000bb77777221 */ /* 0x000fe20000010000 */
[----:B--2---:R-:W-:Y:S01]  /*1f60*/  FMUL.FTZ R244, R244, R187 ;  /* 0x000000bbf4f47220 */ /* 0x004fe20000410000 */
[----:B------:R2:W-:Y:S04]  /*1f70*/  STL [R1+0x88], R240 ;  /* 0x000088f001007387 */ /* 0x0005e80000100800 */
[----:B------:R-:W4:Y:S01]  /*1f80*/  LDL.LU R187, [R1+0x78] ;  /* 0x0000780001bb7983 */ /* 0x000f220000300800 */
[----:B-1----:R-:W-:-:S03]  /*1f90*/  FMUL.FTZ R197, R16, R183 ;  /* 0x000000b710c57220 */ /* 0x002fc60000410000 */
[----:B------:R1:W-:Y:S01]  /*1fa0*/  STL [R1+0x8c], R241 ;  /* 0x00008cf101007387 */ /* 0x0003e20000100800 */
[----:B------:R-:W-:Y:S01]  /*1fb0*/  FADD.FTZ R112, R112, R181 ;  /* 0x000000b570707221 */ /* 0x000fe20000010000 */
[-C--:B------:R-:W-:Y:S02]  /*1fc0*/  FMUL.FTZ R243, R243, R181.reuse ;  /* 0x000000b5f3f37220 */ /* 0x080fe40000410000 */
[----:B--2---:R-:W2:Y:S04]  /*1fd0*/  LDL R240, [R1+0x11c] ;  /* 0x00011c0001f07983 */ /* 0x004ea80000100800 */
[----:B-1----:R-:W2:Y:S01]  /*1fe0*/  LDL R241, [R1+0x118] ;  /* 0x0001180001f17983 */ /* 0x002ea20000100800 */
[----:B---3--:R-:W-:Y:S01]  /*1ff0*/  FFMA.FTZ R196, R197, R181, R196 ;  /* 0x000000b5c5c47223 */ /* 0x008fe200000100c4 */
[----:B------:R-:W-:-:S02]  /*2000*/  FADD.FTZ R181, R228, R247 ;  /* 0x000000f7e4b57221 */ /* 0x000fc40000010000 */
[----:B------:R-:W3:Y:S01]  /*2010*/  LDL.LU R228, [R1+0x7c] ;  /* 0x00007c0001e47983 */ /* 0x000ee20000300800 */
[----:B------:R-:W-:-:S03]  /*2020*/  FFMA.FTZ R183, R201, R247, R227 ;  /* 0x000000f7c9b77223 */ /* 0x000fc600000100e3 */
[----:B------:R1:W-:Y:S01]  /*2030*/  STL [R1+0x70], R196 ;  /* 0x000070c401007387 */ /* 0x0003e20000100800 */
[----:B------:R-:W-:Y:S01]  /*2040*/  FADD.FTZ R181, R181, R246 ;  /* 0x000000f6b5b57221 */ /* 0x000fe20000010000 */
[----:B------:R-:W-:Y:S01]  /*2050*/  FFMA.FTZ R183, R200, R246, R183 ;  /* 0x000000f6c8b77223 */ /* 0x000fe200000100b7 */
[----:B-1----:R-:W-:-:S04]  /*2060*/  FMUL.FTZ R196, R16, R182 ;  /* 0x000000b610c47220 */ /* 0x002fc80000410000 */
[-C--:B----4-:R-:W-:Y:S01]  /*2070*/  FFMA.FTZ R195, R196, R179.reuse, R195 ;  /* 0x000000b3c4c37223 */ /* 0x090fe200000100c3 */
[----:B------:R-:W-:Y:S01]  /*2080*/  FADD.FTZ R113, R113, R179 ;  /* 0x000000b371717221 */ /* 0x000fe20000010000 */
[----:B------:R-:W-:Y:S01]  /*2090*/  FMUL.FTZ R242, R242, R179 ;  /* 0x000000b3f2f27220 */ /* 0x000fe20000410000 */
[----:B------:R-:W-:Y:S01]  /*20a0*/  FADD.FTZ R179, R181, R245 ;  /* 0x000000f5b5b37221 */ /* 0x000fe20000010000 */
[----:B------:R-:W-:Y:S01]  /*20b0*/  FFMA.FTZ R183, R199, R245, R183 ;  /* 0x000000f5c7b77223 */ /* 0x000fe200000100b7 */
[----:B------:R1:W-:Y:S02]  /*20c0*/  STL [R1+0x74], R195 ;  /* 0x000074c301007387 */ /* 0x0003e40000100800 */
[----:B------:R-:W-:Y:S01]  /*20d0*/  FADD.FTZ R179, R179, R244 ;  /* 0x000000f4b3b37221 */ /* 0x000fe20000010000 */
[----:B------:R-:W-:Y:S01]  /*20e0*/  FFMA.FTZ R183, R198, R244, R183 ;  /* 0x000000f4c6b77223 */ /* 0x000fe200000100b7 */
[----:B-1----:R-:W-:Y:S01]  /*20f0*/  FMUL.FTZ R195, R16, R180 ;  /* 0x000000b410c37220 */ /* 0x002fe20000410000 */
[----:B------:R-:W-:-:S03]  /*2100*/  FADD.FTZ R114, R114, R177 ;  /* 0x000000b172727221 */ /* 0x000fc60000010000 */
[-C--:B------:R-:W-:Y:S01]  /*2110*/  FFMA.FTZ R187, R195, R177.reuse, R187 ;  /* 0x000000b1c3bb7223 */ /* 0x080fe200000100bb */
[----:B--2---:R-:W-:Y:S01]  /*2120*/  FMUL.FTZ R241, R241, R177 ;  /* 0x000000b1f1f17220 */ /* 0x004fe20000410000 */
[----:B------:R-:W-:Y:S01]  /*2130*/  FADD.FTZ R179, R179, R243 ;  /* 0x000000f3b3b37221 */ /* 0x000fe20000010000 */
[----:B------:R-:W-:Y:S02]  /*2140*/  FFMA.FTZ R177, R197, R243, R183 ;  /* 0x000000f3c5b17223 */ /* 0x000fe400000100b7 */
[----:B------:R1:W-:Y:S01]  /*2150*/  STL [R1+0x78], R187 ;  /* 0x000078bb01007387 */ /* 0x0003e20000100800 */
[----:B------:R-:W-:Y:S01]  /*2160*/  FADD.FTZ R179, R179, R242 ;  /* 0x000000f2b3b37221 */ /* 0x000fe20000010000 */
[----:B------:R-:W-:Y:S01]  /*2170*/  FFMA.FTZ R177, R196, R242, R177 ;  /* 0x000000f2c4b17223 */ /* 0x000fe200000100b1 */
[----:B------:R-:W-:Y:S01]  /*2180*/  FMUL.FTZ R240, R240, R176 ;  /* 0x000000b0f0f07220 */ /* 0x000fe20000410000 */
[----:B-1----:R-:W-:Y:S01]  /*2190*/  FMUL.FTZ R187, R16, R178 ;  /* 0x000000b210bb7220 */ /* 0x002fe20000410000 */
[----:B------:R-:W-:Y:S01]  /*21a0*/  FADD.FTZ R179, R179, R241 ;  /* 0x000000f1b3b37221 */ /* 0x000fe20000010000 */
[----:B------:R-:W-:Y:S01]  /*21b0*/  FFMA.FTZ R177, R195, R241, R177 ;  /* 0x000000f1c3b17223 */ /* 0x000fe200000100b1 */
[----:B------:R-:W-:Y:S01]  /*21c0*/  FADD.FTZ R115, R115, R176 ;  /* 0x000000b073737221 */ /* 0x000fe20000010000 */
[----:B------:R-:W-:-:S02]  /*21d0*/  IADD3 R19, PT, PT, R19, 0x20, RZ ;  /* 0x0000002013137810 */ /* 0x000fc40007ffe0ff */
[C---:B------:R-:W-:Y:S01]  /*21e0*/  FFMA.FTZ R227, R187.reuse, R240, R177 ;  /* 0x000000f0bbe37223 */ /* 0x040fe200000100b1 */
[----:B---3--:R-:W-:-:S05]  /*21f0*/  FFMA.FTZ R228, R187, R176, R228 ;  /* 0x000000b0bbe47223 */ /* 0x008fca00000100e4 */
[----:B------:R1:W-:Y:S02]  /*2200*/  STL [R1+0x7c], R228 ;  /* 0x00007ce401007387 */ /* 0x0003e40000100800 */
[----:B01----:R-:W-:-:S07]  /*2210*/  FADD.FTZ R228, R179, R240 ;  /* 0x000000f0b3e47221 */ /* 0x003fce0000010000 */
.L_x_13542:
[----:B------:R-:W-:Y:S05]  /*2220*/  BSYNC.RECONVERGENT B1 ;  /* 0x0000000000017941 */ /* 0x000fea0003800200 */
.L_x_13541:
[----:B------:R-:W-:Y:S04]  /*2230*/  BSSY.RECONVERGENT B1, `(.L_x_13543) ;  /* 0x0000073000017945 */ /* 0x000fe80003800200 */
[----:B------:R-:W-:Y:S05]  /*2240*/  @!P1 BRA `(.L_x_13544) ;  /* 0x0000000400c49947 */ /* 0x000fea0003800000 */
[----:B-----5:R-:W0:Y:S01]  /*2250*/  LDC.64 R2, c[0x0][0x3a8] ;  /* 0x0000ea00ff027b82 */ /* 0x020e220000000a00 */
[----:B------:R1:W-:Y:S07]  /*2260*/  STL [R1+0x154], R0 ;  /* 0x0001540001007387 */ /* 0x0003ee0000100800 */
[----:B------:R-:W2:Y:S01]  /*2270*/  LDC.64 R4, c[0x0][0x428] ;  /* 0x00010a00ff047b82 */ /* 0x000ea20000000a00 */
[----:B-1----:R-:W3:Y:S04]  /*2280*/  LDL.LU R0, [R1+0x60] ;  /* 0x0000600001007983 */ /* 0x002ee80000300800 */
[----:B------:R-:W4:Y:S01]  /*2290*/  LDL R239, [R1+0x100] ;  /* 0x0001000001ef7983 */ /* 0x000f220000100800 */
[----:B------:R-:W-:-:S03]  /*22a0*/  ISETP.NE.U32.AND P0, PT, RZ, UR10, PT ;  /* 0x0000000aff007c0c */ /* 0x000fc6000bf05070 */
[----:B------:R-:W4:Y:S01]  /*22b0*/  LDL R238, [R1+0x104] ;  /* 0x0001040001ee7983 */ /* 0x000f220000100800 */
[----:B0-----:R-:W-:-:S03]  /*22c0*/  IMAD.WIDE.U32 R2, R19, 0x10, R2 ;  /* 0x0000001013027825 */ /* 0x001fc600078e0002 */
[----:B------:R-:W4:Y:S04]  /*22d0*/  LDL R237, [R1+0x108] ;  /* 0x0001080001ed7983 */ /* 0x000f280000100800 */
[----:B------:R-:W3:Y:S01]  /*22e0*/  LDG.E.128 R176, desc[UR6][R2.64] ;  /* 0x0000000602b07981 */ /* 0x000ee2000c1e1d00 */
[----:B--2---:R-:W-:-:S05]  /*22f0*/  IMAD.WIDE.U32 R4, R19, 0x10, R4 ;  /* 0x0000001013047825 */ /* 0x004fca00078e0004 */
[----:B------:R0:W2:Y:S01]  /*2300*/  LDG.E.128 R180, desc[UR6][R4.64] ;  /* 0x0000000604b47981 */ /* 0x0000a2000c1e1d00 */
[----:B------:R-:W-:Y:S01]  /*2310*/  ISETP.NE.AND.EX P0, PT, RZ, UR11, PT, P0 ;  /* 0x0000000bff007c0c */ /* 0x000fe2000bf05300 */
[----:B0-----:R-:W0:-:S12]  /*2320*/  LDC.64 R4, c[0x0][0x3b0] ;  /* 0x0000ec00ff047b82 */ /* 0x001e180000000a00 */
[----:B------:R-:W1:Y:S02]  /*2330*/  @P0 LDC.64 R2, c[0x0][0x438] ;  /* 0x00010e00ff020b82 */ /* 0x000e640000000a00 */
[----:B-1----:R-:W-:-:S05]  /*2340*/  @P0 IMAD.WIDE.U32 R2, R19, 0x10, R2 ;  /* 0x0000001013020825 */ /* 0x002fca00078e0002 */
[----:B------:R0:W5:Y:S02]  /*2350*/  @P0 LDG.E.128 R36, desc[UR6][R2.64] ;  /* 0x0000000602240981 */ /* 0x000164000c1e1d00 */
[----:B0-----:R-:W-:-:S05]  /*2360*/  IMAD.WIDE.U32 R2, R19, 0x8, R4 ;  /* 0x0000000813027825 */ /* 0x001fca00078e0004 */
[----:B------:R0:W5:Y:S01]  /*2370*/  LDG.E.64 R24, desc[UR6][R2.64] ;  /* 0x0000000602187981 */ /* 0x000162000c1e1b00 */
[--C-:B---3--:R-:W-:Y:S02]  /*2380*/  HADD2.F32 R193, -RZ, R176.reuse.H0_H0 ;  /* 0x200000b0ffc17230 */ /* 0x108fe40000004100 */
[--C-:B------:R-:W-:Y:S02]  /*2390*/  HADD2.F32 R194, -RZ, R177.reuse.H0_H0 ;  /* 0x200000b1ffc27230 */ /* 0x100fe40000004100 */
[----:B------:R-:W-:Y:S02]  /*23a0*/  HADD2.F32 R232, -RZ, R176.H1_H1 ;  /* 0x300000b0ffe87230 */ /* 0x000fe40000004100 */
[----:B------:R-:W-:Y:S01]  /*23b0*/  FADD.FTZ R235, -R18, R193 ;  /* 0x000000c112eb7221 */ /* 0x000fe20000010100 */
[----:B------:R-:W-:Y:S02]  /*23c0*/  HADD2.F32 R234, -RZ, R177.H1_H1 ;  /* 0x300000b1ffea7230 */ /* 0x000fe40000004100 */
[----:B--2---:R-:W-:-:S02]  /*23d0*/  HADD2.F32 R6, -RZ, R183.H0_H0 ;  /* 0x200000b7ff067230 */ /* 0x004fc40000004100 */
[----:B------:R-:W-:Y:S02]  /*23e0*/  HADD2.F32 R176, -RZ, R183.H1_H1 ;  /* 0x300000b7ffb07230 */ /* 0x000fe40000004100 */
[----:B------:R-:W-:Y:S01]  /*23f0*/  FADD.FTZ R183, -R18, R194 ;  /* 0x000000c212b77221 */ /* 0x000fe20000010100 */
[----:B------:R-:W-:Y:S02]  /*2400*/  HADD2.F32 R192, -RZ, R180.H0_H0 ;  /* 0x200000b4ffc07230 */ /* 0x000fe40000004100 */
[----:B------:R-:W-:Y:S01]  /*2410*/  FMUL.FTZ R194, R16, R235 ;  /* 0x000000eb10c27220 */ /* 0x000fe20000410000 */
[--C-:B------:R-:W-:Y:S02]  /*2420*/  HADD2.F32 R233, -RZ, R178.reuse.H0_H0 ;  /* 0x200000b2ffe97230 */ /* 0x100fe40000004100 */
[----:B------:R-:W-:Y:S02]  /*2430*/  HADD2.F32 R177, -RZ, R178.H1_H1 ;  /* 0x300000b2ffb17230 */ /* 0x000fe40000004100 */
[----:B------:R-:W-:-:S02]  /*2440*/  HADD2.F32 R236, -RZ, R179.H1_H1 ;  /* 0x300000b3ffec7230 */ /* 0x000fc40000004100 */
[----:B------:R-:W-:Y:S01]  /*2450*/  FADD.FTZ R193, -R18, R232 ;  /* 0x000000e812c17221 */ /* 0x000fe20000010100 */
[----:B------:R-:W-:Y:S02]  /*2460*/  HADD2.F32 R178, -RZ, R179.H0_H0 ;  /* 0x200000b3ffb27230 */ /* 0x000fe40000004100 */
[----:B------:R-:W-:Y:S01]  /*2470*/  FFMA.FTZ R0, R194, R192, R0 ;  /* 0x000000c0c2007223 */ /* 0x000fe20000010000 */
[--C-:B------:R-:W-:Y:S01]  /*2480*/  HADD2.F32 R4, -RZ, R182.reuse.H0_H0 ;  /* 0x200000b6ff047230 */ /* 0x100fe20000004100 */
[----:B------:R-:W2:Y:S01]  /*2490*/  LDL R232, [R1+0x10c] ;  /* 0x00010c0001e87983 */ /* 0x000ea20000100800 */
[----:B------:R-:W-:Y:S02]  /*24a0*/  HADD2.F32 R5, -RZ, R182.H1_H1 ;  /* 0x300000b6ff057230 */ /* 0x000fe40000004100 */
[----:B------:R-:W-:Y:S01]  /*24b0*/  FADD.FTZ R182, -R18, R234 ;  /* 0x000000ea12b67221 */ /* 0x000fe20000010100 */
[--C-:B0-----:R-:W-:Y:S01]  /*24c0*/  HADD2.F32 R3, -RZ, R181.reuse.H0_H0 ;  /* 0x200000b5ff037230 */ /* 0x101fe20000004100 */
[----:B------:R-:W3:Y:S01]  /*24d0*/  LDL R234, [R1+0xf4] ;  /* 0x0000f40001ea7983 */ /* 0x000ee20000100800 */
[----:B------:R-:W-:-:S02]  /*24e0*/  HADD2.F32 R179, -RZ, R181.H1_H1 ;  /* 0x300000b5ffb37230 */ /* 0x000fc40000004100 */
[C---:B------:R-:W-:Y:S01]  /*24f0*/  FADD.FTZ R181, -R18.reuse, R233 ;  /* 0x000000e912b57221 */ /* 0x040fe20000010100 */
[----:B------:R-:W-:Y:S01]  /*2500*/  HADD2.F32 R2, -RZ, R180.H1_H1 ;  /* 0x300000b4ff027230 */ /* 0x000fe20000004100 */
[----:B------:R-:W2:Y:S01]  /*2510*/  LDL.LU R233, [R1+0x6c] ;  /* 0x00006c0001e97983 */ /* 0x000ea20000300800 */
[C---:B------:R-:W-:Y:S01]  /*2520*/  FADD.FTZ R180, -R18.reuse, R177 ;  /* 0x000000b112b47221 */ /* 0x040fe20000010100 */
[----:B------:R-:W-:Y:S02]  /*2530*/  FADD.FTZ R177, -R18, R236 ;  /* 0x000000ec12b17221 */ /* 0x000fe40000010100 */
[----:B------:R-:W3:Y:S01]  /*2540*/  LDL R235, [R1+0xf0] ;  /* 0x0000f00001eb7983 */ /* 0x000ee20000100800 */
[----:B------:R-:W-:Y:S01]  /*2550*/  FADD.FTZ R108, R108, R192 ;  /* 0x000000c06c6c7221 */ /* 0x000fe20000010000 */
[----:B----4-:R-:W-:Y:S02]  /*2560*/  FMUL.FTZ R239, R239, R192 ;  /* 0x000000c0efef7220 */ /* 0x010fe40000410000 */
[----:B------:R-:W4:Y:S01]  /*2570*/  LDL.LU R236, [R1+0x68] ;  /* 0x0000680001ec7983 */ /* 0x000f220000300800 */
[----:B------:R-:W-:-:S03]  /*2580*/  FMUL.FTZ R192, R16, R183 ;  /* 0x000000b710c07220 */ /* 0x000fc60000410000 */
[----:B------:R0:W-:Y:S04]  /*2590*/  STL [R1+0x60], R0 ;  /* 0x0000600001007387 */ /* 0x0001e80000100800 */
[----:B0-----:R0:W5:Y:S04]  /*25a0*/  LDL.LU R0, [R1+0x154] ;  /* 0x0001540001007983 */ /* 0x0011680000300800 */
[----:B------:R-:W2:Y:S01]  /*25b0*/  LDL.LU R183, [R1+0x64] ;  /* 0x0000640001b77983 */ /* 0x000ea20000300800 */
[----:B------:R-:W-:Y:S01]  /*25c0*/  FMUL.FTZ R193, R16, R193 ;  /* 0x000000c110c17220 */ /* 0x000fe20000410000 */
[----:B------:R-:W-:Y:S01]  /*25d0*/  FADD.FTZ R109, R109, R2 ;  /* 0x000000026d6d7221 */ /* 0x000fe20000010000 */
[-C--:B------:R-:W-:Y:S01]  /*25e0*/  FMUL.FTZ R238, R238, R2.reuse ;  /* 0x00000002eeee7220 */ /* 0x080fe20000410000 */
[----:B------:R-:W-:Y:S01]  /*25f0*/  FADD.FTZ R110, R110, R3 ;  /* 0x000000036e6e7221 */ /* 0x000fe20000010000 */
[-C--:B------:R-:W-:Y:S01]  /*2600*/  FMUL.FTZ R237, R237, R3.reuse ;  /* 0x00000003eded7220 */ /* 0x080fe20000410000 */
[----:B------:R-:W-:Y:S01]  /*2610*/  FADD.FTZ R111, R111, R179 ;  /* 0x000000b36f6f7221 */ /* 0x000fe20000010000 */
[----:B----4-:R-:W-:Y:S01]  /*2620*/  FFMA.FTZ R236, R192, R3, R236 ;  /* 0x00000003c0ec7223 */ /* 0x010fe200000100ec */
[C---:B------:R-:W-:Y:S01]  /*2630*/  FMUL.FTZ R3, R16.reuse, R181 ;  /* 0x000000b510037220 */ /* 0x040fe20000410000 */
[----:B--2---:R-:W-:Y:S01]  /*2640*/  FFMA.FTZ R183, R193, R2, R183 ;  /* 0x00000002c1b77223 */ /* 0x004fe200000100b7 */
[----:B------:R-:W-:-:S04]  /*2650*/  FMUL.FTZ R2, R16, R182 ;  /* 0x000000b610027220 */ /* 0x000fc80000410000 */
[-C--:B------:R-:W-:Y:S01]  /*2660*/  FFMA.FTZ R233, R2, R179.reuse, R233 ;  /* 0x000000b302e97223 */ /* 0x080fe200000100e9 */
[----:B------:R-:W-:Y:S04]  /*2670*/  STL [R1+0x64], R183 ;  /* 0x000064b701007387 */ /* 0x000fe80000100800 */
[----:B------:R1:W-:Y:S04]  /*2680*/  STL [R1+0x68], R236 ;  /* 0x000068ec01007387 */ /* 0x0003e80000100800 */
[----:B------:R-:W2:Y:S04]  /*2690*/  LDL.LU R181, [R1+0x50] ;  /* 0x0000500001b57983 */ /* 0x000ea80000300800 */
[----:B------:R4:W-:Y:S01]  /*26a0*/  STL [R1+0x6c], R233 ;  /* 0x00006ce901007387 */ /* 0x0009e20000100800 */
[----:B-1----:R-:W-:Y:S01]  /*26b0*/  FMUL.FTZ R236, R232, R179 ;  /* 0x000000b3e8ec7220 */ /* 0x002fe20000410000 */
[----:B------:R-:W-:-:S02]  /*26c0*/  FADD.FTZ R179, R228, R239 ;  /* 0x000000efe4b37221 */ /* 0x000fc40000010000 */
[----:B----4-:R-:W4:Y:S04]  /*26d0*/  LDL.LU R233, [R1+0x58] ;  /* 0x0000580001e97983 */ /* 0x010f280000300800 */
[----:B------:R-:W4:Y:S04]  /*26e0*/  LDL R232, [R1+0xf8] ;  /* 0x0000f80001e87983 */ /* 0x000f280000100800 */
[----:B------:R-:W4:Y:S04]  /*26f0*/  LDL.LU R183, [R1+0x5c] ;  /* 0x00005c0001b77983 */ /* 0x000f280000300800 */
[----:B------:R-:W4:Y:S04]  /*2700*/  LDL R182, [R1+0xfc] ;  /* 0x0000fc0001b67983 */ /* 0x000f280000100800 */
[----:B------:R-:W4:Y:S01]  /*2710*/  LDL.LU R228, [R1+0x54] ;  /* 0x0000540001e47983 */ /* 0x000f220000300800 */
[----:B------:R-:W-:Y:S01]  /*2720*/  FADD.FTZ R104, R104, R4 ;  /* 0x0000000468687221 */ /* 0x000fe20000010000 */
[----:B---3--:R-:W-:Y:S01]  /*2730*/  FMUL.FTZ R235, R235, R4 ;  /* 0x00000004ebeb7220 */ /* 0x008fe20000410000 */
[----:B------:R-:W-:Y:S01]  /*2740*/  FADD.FTZ R178, -R18, R178 ;  /* 0x000000b212b27221 */ /* 0x000fe20000010100 */
[----:B------:R-:W-:Y:S01]  /*2750*/  FADD.FTZ R105, R105, R5 ;  /* 0x0000000569697221 */ /* 0x000fe20000010000 */
[----:B------:R-:W-:Y:S01]  /*2760*/  FMUL.FTZ R234, R234, R5 ;  /* 0x00000005eaea7220 */ /* 0x000fe20000410000 */
[----:B------:R-:W-:Y:S01]  /*2770*/  FADD.FTZ R106, R106, R6 ;  /* 0x000000066a6a7221 */ /* 0x000fe20000010000 */
[----:B------:R-:W-:-:S04]  /*2780*/  FADD.FTZ R179, R179, R238 ;  /* 0x000000eeb3b37221 */ /* 0x000fc80000010000 */
[----:B------:R-:W-:-:S04]  /*2790*/  FADD.FTZ R179, R179, R237 ;  /* 0x000000edb3b37221 */ /* 0x000fc80000010000 */
[----:B------:R-:W-:-:S04]  /*27a0*/  FADD.FTZ R179, R179, R236 ;  /* 0x000000ecb3b37221 */ /* 0x000fc80000010000 */
[----:B------:R-:W-:-:S04]  /*27b0*/  FADD.FTZ R179, R179, R235 ;  /* 0x000000ebb3b37221 */ /* 0x000fc80000010000 */
[----:B------:R-:W-:Y:S01]  /*27c0*/  FADD.FTZ R179, R179, R234 ;  /* 0x000000eab3b37221 */ /* 0x000fe20000010000 */
[----:B------:R-:W-:Y:S01]  /*27d0*/  FADD.FTZ R107, R107, R176 ;  /* 0x000000b06b6b7221 */ /* 0x000fe20000010000 */
[----:B------:R-:W-:Y:S01]  /*27e0*/  IADD3 R19, PT, PT, R19, 0x20, RZ ;  /* 0x0000002013137810 */ /* 0x000fe20007ffe0ff */
[----:B--2---:R-:W-:Y:S01]  /*27f0*/  FFMA.FTZ R181, R3, R4, R181 ;  /* 0x0000000403b57223 */ /* 0x004fe200000100b5 */
[----:B------:R-:W-:-:S04]  /*2800*/  FMUL.FTZ R4, R16, R180 ;  /* 0x000000b410047220 */ /* 0x000fc80000410000 */
[----:B------:R1:W-:Y:S02]  /*2810*/  STL [R1+0x50], R181 ;  /* 0x000050b501007387 */ /* 0x0003e40000100800 */
[----:B-1----:R-:W-:Y:S01]  /*2820*/  FFMA.FTZ R181, R194, R239, R227 ;  /* 0x000000efc2b57223 */ /* 0x002fe200000100e3 */
[----:B----4-:R-:W-:Y:S01]  /*2830*/  FFMA.FTZ R228, R4, R5, R228 ;  /* 0x0000000504e47223 */ /* 0x010fe200000100e4 */
[----:B------:R-:W-:-:S04]  /*2840*/  FMUL.FTZ R5, R16, R178 ;  /* 0x000000b210057220 */ /* 0x000fc80000410000 */
[----:B------:R-:W-:Y:S01]  /*2850*/  FFMA.FTZ R233, R5, R6, R233 ;  /* 0x0000000605e97223 */ /* 0x000fe200000100e9 */
[----:B------:R-:W-:Y:S04]  /*2860*/  STL [R1+0x54], R228 ;  /* 0x000054e401007387 */ /* 0x000fe80000100800 */
[----:B------:R1:W-:Y:S01]  /*2870*/  STL [R1+0x58], R233 ;  /* 0x000058e901007387 */ /* 0x0003e20000100800 */
[----:B------:R-:W-:Y:S01]  /*2880*/  FFMA.FTZ R181, R193, R238, R181 ;  /* 0x000000eec1b57223 */ /* 0x000fe200000100b5 */
[----:B-1----:R-:W-:Y:S01]  /*2890*/  FMUL.FTZ R233, R232, R6 ;  /* 0x00000006e8e97220 */ /* 0x002fe20000410000 */
[----:B------:R-:W-:-:S04]  /*28a0*/  FMUL.FTZ R6, R16, R177 ;  /* 0x000000b110067220 */ /* 0x000fc80000410000 */
[----:B------:R-:W-:Y:S01]  /*28b0*/  FFMA.FTZ R183, R6, R176, R183 ;  /* 0x000000b006b77223 */ /* 0x000fe200000100b7 */
[----:B------:R-:W-:-:S04]  /*28c0*/  FFMA.FTZ R181, R192, R237, R181 ;  /* 0x000000edc0b57223 */ /* 0x000fc800000100b5 */
[----:B------:R0:W-:Y:S01]  /*28d0*/  STL [R1+0x5c], R183 ;  /* 0x00005cb701007387 */ /* 0x0001e20000100800 */
[----:B------:R-:W-:-:S04]  /*28e0*/  FFMA.FTZ R178, R2, R236, R181 ;  /* 0x000000ec02b27223 */ /* 0x000fc800000100b5 */
[----:B------:R-:W-:-:S04]  /*28f0*/  FFMA.FTZ R178, R3, R235, R178 ;  /* 0x000000eb03b27223 */ /* 0x000fc800000100b2 */
[----:B------:R-:W-:Y:S01]  /*2900*/  FFMA.FTZ R178, R4, R234, R178 ;  /* 0x000000ea04b27223 */ /* 0x000fe200000100b2 */
[----:B------:R-:W-:Y:S01]  /*2910*/  FMUL.FTZ R232, R182, R176 ;  /* 0x000000b0b6e87220 */ /* 0x000fe20000410000 */
[----:B------:R-:W-:Y:S02]  /*2920*/  FADD.FTZ R179, R179, R233 ;  /* 0x000000e9b3b37221 */ /* 0x000fe40000010000 */
[----:B------:R-:W-:Y:S02]  /*2930*/  FFMA.FTZ R178, R5, R233, R178 ;  /* 0x000000e905b27223 */ /* 0x000fe400000100b2 */
[----:B------:R-:W-:Y:S02]  /*2940*/  FADD.FTZ R228, R179, R232 ;  /* 0x000000e8b3e47221 */ /* 0x000fe40000010000 */
[----:B0-----:R-:W-:-:S07]  /*2950*/  FFMA.FTZ R227, R6, R232, R178 ;  /* 0x000000e806e37223 */ /* 0x001fce00000100b2 */
.L_x_13544:
[----:B------:R-:W-:Y:S05]  /*2960*/  BSYNC.RECONVERGENT B1 ;  /* 0x0000000000017941 */ /* 0x000fea0003800200 */
.L_x_13543:
[----:B------:R-:W-:Y:S04]  /*2970*/  BSSY.RECONVERGENT B1, `(.L_x_13545) ;  /* 0x0000073000017945 */ /* 0x000fe80003800200 */
[----:B------:R-:W-:Y:S05]  /*2980*/  @!P5 BRA `(.L_x_13546) ;  /* 0x0000000400c4d947 */ /* 0x000fea0003800000 */
[----:B------:R-:W0:Y:S01]  /*2990*/  LDC.64 R8, c[0x0][0x3a8] ;  /* 0x0000ea00ff087b82 */ /* 0x000e220000000a00 */
[----:B-----5:R1:W-:Y:S07]  /*29a0*/  STL [R1+0x154], R0 ;  /* 0x0001540001007387 */ /* 0x0203ee0000100800 */
[----:B------:R-:W2:Y:S01]  /*29b0*/  LDC.64 R12, c[0x0][0x428] ;  /* 0x00010a00ff0c7b82 */ /* 0x000ea20000000a00 */
[----:B------:R-:W-:Y:S01]  /*29c0*/  ISETP.NE.U32.AND P0, PT, RZ, UR10, PT ;  /* 0x0000000aff007c0c */ /* 0x000fe2000bf05070 */
[----:B-1----:R-:W3:Y:S06]  /*29d0*/  LDL.LU R0, [R1+0x40] ;  /* 0x0000400001007983 */ /* 0x002eec0000300800 */
[----:B------:R-:W1:Y:S01]  /*29e0*/  LDC.64 R26, c[0x0][0x3b0] ;  /* 0x0000ec00ff1a7b82 */ /* 0x000e620000000a00 */
[----:B0-----:R-:W-:-:S04]  /*29f0*/  IMAD.WIDE.U32 R8, R19, 0x10, R8 ;  /* 0x0000001013087825 */ /* 0x001fc800078e0008 */
[----:B--2---:R-:W-:Y:S02]  /*2a00*/  IMAD.WIDE.U32 R12, R19, 0x10, R12 ;  /* 0x00000010130c7825 */ /* 0x004fe400078e000c */
[----:B------:R-:W2:Y:S04]  /*2a10*/  LDG.E.128 R8, desc[UR6][R8.64] ;  /* 0x0000000608087981 */ /* 0x000ea8000c1e1d00 */
[----:B------:R0:W4:Y:S01]  /*2a20*/  LDG.E.128 R176, desc[UR6][R12.64] ;  /* 0x000000060cb07981 */ /* 0x000122000c1e1d00 */
[----:B------:R-:W-:-:S03]  /*2a30*/  ISETP.NE.AND.EX P0, PT, RZ, UR11, PT, P0 ;  /* 0x0000000bff007c0c */ /* 0x000fc6000bf05300 */
[----:B------:R-:W3:Y:S04]  /*2a40*/  LDL R231, [R1+0xe0] ;  /* 0x0000e00001e77983 */ /* 0x000ee80000100800 */
[----:B------:R-:W3:Y:S04]  /*2a50*/  LDL R230, [R1+0xe4] ;  /* 0x0000e40001e67983 */ /* 0x000ee80000100800 */
[----:B------:R-:W3:Y:S02]  /*2a60*/  LDL R229, [R1+0xe8] ;  /* 0x0000e80001e57983 */ /* 0x000ee40000100800 */
[----:B0-----:R-:W0:Y:S02]  /*2a70*/  @P0 LDC.64 R12, c[0x0][0x438] ;  /* 0x00010e00ff0c0b82 */ /* 0x001e240000000a00 */
[----:B0-----:R-:W-:-:S05]  /*2a80*/  @P0 IMAD.WIDE.U32 R12, R19, 0x10, R12 ;  /* 0x00000010130c0825 */ /* 0x001fca00078e000c */
[----:B------:R1:W5:Y:S02]  /*2a90*/  @P0 LDG.E.128 R32, desc[UR6][R12.64] ;  /* 0x000000060c200981 */ /* 0x000364000c1e1d00 */
[----:B-1----:R-:W-:-:S05]  /*2aa0*/  IMAD.WIDE.U32 R12, R19, 0x8, R26 ;  /* 0x00000008130c7825 */ /* 0x002fca00078e001a */
[----:B------:R4:W5:Y:S01]  /*2ab0*/  LDG.E.64 R26, desc[UR6][R12.64] ;  /* 0x000000060c1a7981 */ /* 0x000962000c1e1b00 */
[----:B--2---:R-:W-:Y:S02]  /*2ac0*/  HADD2.F32 R181, -RZ, R8.H1_H1 ;  /* 0x30000008ffb57230 */ /* 0x004fe40000004100 */
[--C-:B------:R-:W-:Y:S02]  /*2ad0*/  HADD2.F32 R222, -RZ, R10.reuse.H0_H0 ;  /* 0x2000000affde7230 */ /* 0x100fe40000004100 */
[----:B------:R-:W-:Y:S02]  /*2ae0*/  HADD2.F32 R183, -RZ, R10.H1_H1 ;  /* 0x3000000affb77230 */ /* 0x000fe40000004100 */
[--C-:B------:R-:W-:Y:S02]  /*2af0*/  HADD2.F32 R182, -RZ, R11.reuse.H0_H0 ;  /* 0x2000000bffb67230 */ /* 0x100fe40000004100 */
[----:B------:R-:W-:Y:S01]  /*2b00*/  FADD.FTZ R225, -R18, R181 ;  /* 0x000000b512e17221 */ /* 0x000fe20000010100 */
[----:B------:R-:W-:-:S02]  /*2b10*/  HADD2.F32 R226, -RZ, R11.H1_H1 ;  /* 0x3000000bffe27230 */ /* 0x000fc40000004100 */
[C---:B------:R-:W-:Y:S01]  /*2b20*/  FADD.FTZ R181, -R18.reuse, R222 ;  /* 0x000000de12b57221 */ /* 0x040fe20000010100 */
[----:B------:R-:W-:Y:S01]  /*2b30*/  HADD2.F32 R7, -RZ, R8.H0_H0 ;  /* 0x20000008ff077230 */ /* 0x000fe20000004100 */
[----:B------:R-:W2:Y:S01]  /*2b40*/  LDL R222, [R1+0xec] ;  /* 0x0000ec0001de7983 */ /* 0x000ea20000100800 */
[--C-:B----4-:R-:W-:Y:S02]  /*2b50*/  HADD2.F32 R12, -RZ, R178.reuse.H0_H0 ;  /* 0x200000b2ff0c7230 */ /* 0x110fe40000004100 */
[----:B------:R-:W-:Y:S02]  /*2b60*/  HADD2.F32 R13, -RZ, R178.H1_H1 ;  /* 0x300000b2ff0d7230 */ /* 0x000fe40000004100 */
[----:B------:R-:W-:Y:S01]  /*2b70*/  FADD.FTZ R178, -R18, R183 ;  /* 0x000000b712b27221 */ /* 0x000fe20000010100 */
[--C-:B------:R-:W-:Y:S01]  /*2b80*/  HADD2.F32 R8, -RZ, R9.reuse.H0_H0 ;  /* 0x20000009ff087230 */ /* 0x100fe20000004100 */
[----:B------:R-:W4:Y:S01]  /*2b90*/  LDL.LU R183, [R1+0x4c] ;  /* 0x00004c0001b77983 */ /* 0x000f220000300800 */
[----:B------:R-:W-:-:S02]  /*2ba0*/  HADD2.F32 R223, -RZ, R9.H1_H1 ;  /* 0x30000009ffdf7230 */ /* 0x000fc40000004100 */
[--C-:B------:R-:W-:Y:S02]  /*2bb0*/  HADD2.F32 R11, -RZ, R177.reuse.H0_H0 ;  /* 0x200000b1ff0b7230 */ /* 0x100fe40000004100 */
[----:B------:R-:W-:Y:S02]  /*2bc0*/  HADD2.F32 R180, -RZ, R177.H1_H1 ;  /* 0x300000b1ffb47230 */ /* 0x000fe40000004100 */
[C---:B------:R-:W-:Y:S01]  /*2bd0*/  FADD.FTZ R177, -R18.reuse, R182 ;  /* 0x000000b612b17221 */ /* 0x040fe20000010100 */
[--C-:B------:R-:W-:Y:S01]  /*2be0*/  HADD2.F32 R9, -RZ, R176.reuse.H0_H0 ;  /* 0x200000b0ff097230 */ /* 0x100fe20000004100 */
[----:B------:R-:W2:Y:S01]  /*2bf0*/  LDL.LU R182, [R1+0x48] ;  /* 0x0000480001b67983 */ /* 0x000ea20000300800 */
[----:B------:R-:W-:Y:S02]  /*2c00*/  HADD2.F32 R10, -RZ, R176.H1_H1 ;  /* 0x300000b0ff0a7230 */ /* 0x000fe40000004100 */
[C---:B------:R-:W-:Y:S02]  /*2c10*/  FADD.FTZ R176, -R18.reuse, R226 ;  /* 0x000000e212b07221 */ /* 0x040fe40000010100 */
[----:B------:R-:W4:Y:S01]  /*2c20*/  LDL.LU R226, [R1+0x44] ;  /* 0x0000440001e27983 */ /* 0x000f220000300800 */
[C---:B------:R-:W-:Y:S01]  /*2c30*/  FADD.FTZ R7, -R18.reuse, R7 ;  /* 0x0000000712077221 */ /* 0x040fe20000010100 */
[----:B------:R-:W-:-:S03]  /*2c40*/  FADD.FTZ R224, -R18, R8 ;  /* 0x0000000812e07221 */ /* 0x000fc60000010100 */
[----:B------:R-:W-:Y:S01]  /*2c50*/  FMUL.FTZ R7, R16, R7 ;  /* 0x0000000710077220 */ /* 0x000fe20000410000 */
[----:B------:R-:W-:Y:S01]  /*2c60*/  FADD.FTZ R100, R100, R9 ;  /* 0x0000000964647221 */ /* 0x000fe20000010000 */
[----:B------:R-:W-:Y:S01]  /*2c70*/  FMUL.FTZ R8, R16, R225 ;  /* 0x000000e110087220 */ /* 0x000fe20000410000 */
[-C--:B---3--:R-:W-:Y:S01]  /*2c80*/  FMUL.FTZ R231, R231, R9.reuse ;  /* 0x00000009e7e77220 */ /* 0x088fe20000410000 */
[----:B------:R-:W-:Y:S01]  /*2c90*/  FFMA.FTZ R0, R7, R9, R0 ;  /* 0x0000000907007223 */ /* 0x000fe20000010000 */
[----:B------:R-:W-:Y:S01]  /*2ca0*/  FADD.FTZ R223, -R18, R223 ;  /* 0x000000df12df7221 */ /* 0x000fe20000010100 */
[----:B------:R-:W-:Y:S01]  /*2cb0*/  FMUL.FTZ R9, R16, R224 ;  /* 0x000000e010097220 */ /* 0x000fe20000410000 */
[----:B------:R-:W-:Y:S01]  /*2cc0*/  FADD.FTZ R101, R101, R10 ;  /* 0x0000000a65657221 */ /* 0x000fe20000010000 */
[----:B------:R-:W-:Y:S01]  /*2cd0*/  FMUL.FTZ R230, R230, R10 ;  /* 0x0000000ae6e67220 */ /* 0x000fe20000410000 */
[----:B------:R-:W3:Y:S01]  /*2ce0*/  LDL R225, [R1+0xd0] ;  /* 0x0000d00001e17983 */ /* 0x000ee20000100800 */
[----:B------:R-:W-:-:S03]  /*2cf0*/  FADD.FTZ R102, R102, R11 ;  /* 0x0000000b66667221 */ /* 0x000fc60000010000 */
[----:B------:R0:W-:Y:S01]  /*2d00*/  STL [R1+0x40], R0 ;  /* 0x0000400001007387 */ /* 0x0001e20000100800 */
[-C--:B------:R-:W-:Y:S01]  /*2d10*/  FMUL.FTZ R229, R229, R11.reuse ;  /* 0x0000000be5e57220 */ /* 0x080fe20000410000 */
[----:B------:R-:W-:Y:S02]  /*2d20*/  FADD.FTZ R103, R103, R180 ;  /* 0x000000b467677221 */ /* 0x000fe40000010000 */
[----:B0-----:R0:W5:Y:S04]  /*2d30*/  LDL.LU R0, [R1+0x154] ;  /* 0x0001540001007983 */ /* 0x0011680000300800 */
[----:B------:R-:W3:Y:S01]  /*2d40*/  LDL R224, [R1+0xd4] ;  /* 0x0000d40001e07983 */ /* 0x000ee20000100800 */
[----:B--2---:R-:W-:Y:S01]  /*2d50*/  FFMA.FTZ R182, R9, R11, R182 ;  /* 0x0000000b09b67223 */ /* 0x004fe200000100b6 */
[----:B----4-:R-:W-:Y:S01]  /*2d60*/  FFMA.FTZ R226, R8, R10, R226 ;  /* 0x0000000a08e27223 */ /* 0x010fe200000100e2 */
[C---:B------:R-:W-:Y:S01]  /*2d70*/  FMUL.FTZ R10, R16.reuse, R223 ;  /* 0x000000df100a7220 */ /* 0x040fe20000410000 */
[----:B------:R-:W-:-:S03]  /*2d80*/  FMUL.FTZ R11, R16, R181 ;  /* 0x000000b5100b7220 */ /* 0x000fc60000410000 */
[----:B------:R1:W-:Y:S01]  /*2d90*/  STL [R1+0x44], R226 ;  /* 0x000044e201007387 */ /* 0x0003e20000100800 */
[----:B------:R-:W-:-:S03]  /*2da0*/  FFMA.FTZ R183, R10, R180, R183 ;  /* 0x000000b40ab77223 */ /* 0x000fc600000100b7 */
[----:B------:R-:W-:Y:S04]  /*2db0*/  STL [R1+0x48], R182 ;  /* 0x000048b601007387 */ /* 0x000fe80000100800 */
[----:B------:R-:W2:Y:S01]  /*2dc0*/  LDL.LU R181, [R1+0x30] ;  /* 0x0000300001b57983 */ /* 0x000ea20000300800 */
[----:B-1----:R-:W-:-:S03]  /*2dd0*/  FMUL.FTZ R226, R222, R180 ;  /* 0x000000b4dee27220 */ /* 0x002fc60000410000 */
[----:B------:R-:W4:Y:S01]  /*2de0*/  LDL.LU R223, [R1+0x38] ;  /* 0x0000380001df7983 */ /* 0x000f220000300800 */
[----:B------:R-:W-:-:S03]  /*2df0*/  FADD.FTZ R180, R228, R231 ;  /* 0x000000e7e4b47221 */ /* 0x000fc60000010000 */
[----:B------:R-:W4:Y:S04]  /*2e00*/  LDL R222, [R1+0xd8] ;  /* 0x0000d80001de7983 */ /* 0x000f280000100800 */
[----:B------:R1:W-:Y:S04]  /*2e10*/  STL [R1+0x4c], R183 ;  /* 0x00004cb701007387 */ /* 0x0003e80000100800 */
[----:B-1----:R-:W4:Y:S04]  /*2e20*/  LDL.LU R183, [R1+0x3c] ;  /* 0x00003c0001b77983 */ /* 0x002f280000300800 */
[----:B------:R-:W4:Y:S04]  /*2e30*/  LDL R182, [R1+0xdc] ;  /* 0x0000dc0001b67983 */ /* 0x000f280000100800 */
[----:B------:R-:W4:Y:S01]  /*2e40*/  LDL.LU R228, [R1+0x34] ;  /* 0x0000340001e47983 */ /* 0x000f220000300800 */
[----:B------:R-:W-:Y:S01]  /*2e50*/  FADD.FTZ R96, R96, R12 ;  /* 0x0000000c60607221 */ /* 0x000fe20000010000 */
[----:B---3--:R-:W-:Y:S01]  /*2e60*/  FMUL.FTZ R225, R225, R12 ;  /* 0x0000000ce1e17220 */ /* 0x008fe20000410000 */
[----:B------:R-:W-:-:S02]  /*2e70*/  HADD2.F32 R14, -RZ, R179.H0_H0 ;  /* 0x200000b3ff0e7230 */ /* 0x000fc40000004100 */
[----:B------:R-:W-:Y:S01]  /*2e80*/  FADD.FTZ R97, R97, R13 ;  /* 0x0000000d61617221 */ /* 0x000fe20000010000 */
[----:B------:R-:W-:Y:S01]  /*2e90*/  FMUL.FTZ R224, R224, R13 ;  /* 0x0000000de0e07220 */ /* 0x000fe20000410000 */
[----:B------:R-:W-:Y:S02]  /*2ea0*/  HADD2.F32 R179, -RZ, R179.H1_H1 ;  /* 0x300000b3ffb37230 */ /* 0x000fe40000004100 */
[----:B------:R-:W-:Y:S01]  /*2eb0*/  FADD.FTZ R98, R98, R14 ;  /* 0x0000000e62627221 */ /* 0x000fe20000010000 */
[----:B------:R-:W-:Y:S02]  /*2ec0*/  IADD3 R19, PT, PT, R19, 0x20, RZ ;  /* 0x0000002013137810 */ /* 0x000fe40007ffe0ff */
[----:B------:R-:W-:Y:S01]  /*2ed0*/  FADD.FTZ R99, R99, R179 ;  /* 0x000000b363637221 */ /* 0x000fe20000010000 */
[----:B--2---:R-:W-:Y:S01]  /*2ee0*/  FFMA.FTZ R181, R11, R12, R181 ;  /* 0x0000000c0bb57223 */ /* 0x004fe200000100b5 */
[----:B------:R-:W-:-:S04]  /*2ef0*/  FMUL.FTZ R12, R16, R178 ;  /* 0x000000b2100c7220 */ /* 0x000fc80000410000 */
[----:B------:R1:W-:Y:S01]  /*2f00*/  STL [R1+0x30], R181 ;  /* 0x000030b501007387 */ /* 0x0003e20000100800 */
[----:B------:R-:W-:Y:S01]  /*2f10*/  FADD.FTZ R178, R180, R230 ;  /* 0x000000e6b4b27221 */ /* 0x000fe20000010000 */
        /* <DEDUP_REMOVED lines=23> */
[----:B0-----:R-:W-:-:S07]  /*3090*/  FFMA.FTZ R227, R14, R222, R177 ;  /* 0x000000de0ee37223 */ /* 0x001fce00000100b1 */
.L_x_13546:
[----:B------:R-:W-:Y:S05]  /*30a0*/  BSYNC.RECONVERGENT B1 ;  /* 0x0000000000017941 */ /* 0x000fea0003800200 */
.L_x_13545:
        /* <DEDUP_REMOVED lines=9> */
[----:B------:R-:W1:Y:S01]  /*3140*/  LDC.64 R184, c[0x0][0x3b0] ;  /* 0x0000ec00ffb87b82 */ /* 0x000e620000000a00 */
[----:B------:R-:W4:Y:S04]  /*3150*/  LDL.LU R219, [R1+0x28] ;  /* 0x0000280001db7983 */ /* 0x000f280000300800 */
[----:B------:R-:W2:Y:S03]  /*3160*/  LDL R218, [R1+0xc8] ;  /* 0x0000c80001da7983 */ /* 0x000ea60000100800 */
[----:B------:R-:W1:Y:S01]  /*3170*/  @P5 LDC.64 R176, c[0x0][0x438] ;  /* 0x00010e00ffb05b82 */ /* 0x000e620000000a00 */
[----:B------:R-:W3:Y:S04]  /*3180*/  LDL.LU R217, [R1+0x2c] ;  /* 0x00002c0001d97983 */ /* 0x000ee80000300800 */
[----:B------:R-:W2:Y:S01]  /*3190*/  LDL R216, [R1+0xcc] ;  /* 0x0000cc0001d87983 */ /* 0x000ea20000100800 */
[----:B0-----:R-:W-:-:S03]  /*31a0*/  IMAD.WIDE.U32 R180, R19, 0x10, R180 ;  /* 0x0000001013b47825 */ /* 0x001fc600078e00b4 */
[----:B------:R-:W2:Y:S04]  /*31b0*/  LDL R215, [R1+0xb0] ;  /* 0x0000b00001d77983 */ /* 0x000ea80000100800 */
[----:B------:R-:W2:Y:S04]  /*31c0*/  LDL R214, [R1+0xb4] ;  /* 0x0000b40001d67983 */ /* 0x000ea80000100800 */
[----:B------:R-:W4:Y:S01]  /*31d0*/  LDG.E.128 R180, desc[UR6][R180.64] ;  /* 0x00000006b4b47981 */ /* 0x000f22000c1e1d00 */
[----:B-1----:R-:W-:-:S05]  /*31e0*/  @P5 IMAD.WIDE.U32 R176, R19, 0x10, R176 ;  /* 0x0000001013b05825 */ /* 0x002fca00078e00b0 */
[----:B------:R0:W5:Y:S02]  /*31f0*/  @P5 LDG.E.128 R28, desc[UR6][R176.64] ;  /* 0x00000006b01c5981 */ /* 0x000164000c1e1d00 */
[----:B0-----:R-:W0:Y:S02]  /*3200*/  LDC.64 R176, c[0x0][0x3a8] ;  /* 0x0000ea00ffb07b82 */ /* 0x001e240000000a00 */
[----:B0-----:R-:W-:-:S06]  /*3210*/  IMAD.WIDE.U32 R176, R19, 0x10, R176 ;  /* 0x0000001013b07825 */ /* 0x001fcc00078e00b0 */
[----:B------:R-:W3:Y:S01]  /*3220*/  LDG.E.128 R176, desc[UR6][R176.64] ;  /* 0x00000006b0b07981 */ /* 0x000ee2000c1e1d00 */
[----:B------:R-:W-:-:S06]  /*3230*/  IMAD.WIDE.U32 R184, R19, 0x8, R184 ;  /* 0x0000000813b87825 */ /* 0x000fcc00078e00b8 */
[----:B------:R-:W5:Y:S01]  /*3240*/  LDG.E.64 R184, desc[UR6][R184.64] ;  /* 0x00000006b8b87981 */ /* 0x000f62000c1e1b00 */
[--C-:B---3--:R-:W-:Y:S02]  /*3250*/  HADD2.F32 R190, -RZ, R176.reuse.H0_H0 ;  /* 0x200000b0ffbe7230 */ /* 0x108fe40000004100 */
[----:B------:R-:W-:Y:S02]  /*3260*/  HADD2.F32 R191, -RZ, R176.H1_H1 ;  /* 0x300000b0ffbf7230 */ /* 0x000fe40000004100 */
[--C-:B------:R-:W-:Y:S02]  /*3270*/  HADD2.F32 R186, -RZ, R177.reuse.H0_H0 ;  /* 0x200000b1ffba7230 */ /* 0x100fe40000004100 */
[--C-:B------:R-:W-:Y:S02]  /*3280*/  HADD2.F32 R176, -RZ, R178.reuse.H0_H0 ;  /* 0x200000b2ffb07230 */ /* 0x100fe40000004100 */
[----:B------:R-:W-:Y:S02]  /*3290*/  HADD2.F32 R189, -RZ, R177.H1_H1 ;  /* 0x300000b1ffbd7230 */ /* 0x000fe40000004100 */
[----:B------:R-:W-:-:S02]  /*32a0*/  HADD2.F32 R188, -RZ, R178.H1_H1 ;  /* 0x300000b2ffbc7230 */ /* 0x000fc40000004100 */
        /* <DEDUP_REMOVED lines=11> */
[----:B----4-:R-:W-:-:S02]  /*3360*/  HADD2.F32 R178, -RZ, R183.H0_H0 ;  /* 0x200000b7ffb27230 */ /* 0x010fc40000004100 */
[----:B------:R-:W-:Y:S01]  /*3370*/  FMUL.FTZ R211, R16, R190 ;  /* 0x000000be10d37220 */ /* 0x000fe20000410000 */
[----:B------:R-:W-:Y:S02]  /*3380*/  HADD2.F32 R177, -RZ, R183.H1_H1 ;  /* 0x300000b7ffb17230 */ /* 0x000fe40000004100 */
[----:B------:R-:W3:Y:S04]  /*3390*/  LDL.LU R183, [R1+0x24] ;  /* 0x0000240001b77983 */ /* 0x000ee80000300800 */
[----:B------:R-:W4:Y:S01]  /*33a0*/  LDL.LU R190, [R1+0x20] ;  /* 0x0000200001be7983 */ /* 0x000f220000300800 */
[--C-:B------:R-:W-:Y:S02]  /*33b0*/  HADD2.F32 R210, -RZ, R180.reuse.H0_H0 ;  /* 0x200000b4ffd27230 */ /* 0x100fe40000004100 */
[----:B------:R-:W-:-:S02]  /*33c0*/  HADD2.F32 R189, -RZ, R180.H1_H1 ;  /* 0x300000b4ffbd7230 */ /* 0x000fc40000004100 */
[----:B------:R-:W-:Y:S01]  /*33d0*/  FMUL.FTZ R191, R16, R191 ;  /* 0x000000bf10bf7220 */ /* 0x000fe20000410000 */
[----:B------:R-:W-:-:S05]  /*33e0*/  HADD2.F32 R188, -RZ, R181.H0_H0 ;  /* 0x200000b5ffbc7230 */ /* 0x000fca0000004100 */
[----:B------:R-:W-:Y:S01]  /*33f0*/  FFMA.FTZ R219, R191, R188, R219 ;  /* 0x000000bcbfdb7223 */ /* 0x000fe200000100db */
[----:B------:R-:W-:Y:S02]  /*3400*/  HADD2.F32 R181, -RZ, R181.H1_H1 ;  /* 0x300000b5ffb57230 */ /* 0x000fe40000004100 */
[----:B------:R-:W-:Y:S01]  /*3410*/  FADD.FTZ R93, R93, R189 ;  /* 0x000000bd5d5d7221 */ /* 0x000fe20000010000 */
[----:B------:R-:W-:Y:S02]  /*3420*/  HADD2.F32 R180, -RZ, R182.H0_H0 ;  /* 0x200000b6ffb47230 */ /* 0x000fe40000004100 */
[----:B---3--:R-:W-:Y:S01]  /*3430*/  FFMA.FTZ R183, R211, R189, R183 ;  /* 0x000000bdd3b77223 */ /* 0x008fe200000100b7 */
[----:B----4-:R-:W-:-:S05]  /*3440*/  FFMA.FTZ R190, R209, R210, R190 ;  /* 0x000000d2d1be7223 */ /* 0x010fca00000100be */
[----:B------:R0:W-:Y:S04]  /*3450*/  STL [R1+0x20], R190 ;  /* 0x000020be01007387 */ /* 0x0001e80000100800 */
[----:B------:R1:W-:Y:S04]  /*3460*/  STL [R1+0x24], R183 ;  /* 0x000024b701007387 */ /* 0x0003e80000100800 */
[----:B------:R3:W-:Y:S01]  /*3470*/  STL [R1+0x28], R219 ;  /* 0x000028db01007387 */ /* 0x0007e20000100800 */
[----:B0-----:R-:W-:-:S03]  /*3480*/  FMUL.FTZ R190, R16, R186 ;  /* 0x000000ba10be7220 */ /* 0x001fc60000410000 */
[----:B------:R-:W4:Y:S04]  /*3490*/  LDL R186, [R1+0xb8] ;  /* 0x0000b80001ba7983 */ /* 0x000f280000100800 */
[----:B-1----:R-:W4:Y:S01]  /*34a0*/  LDL R183, [R1+0xbc] ;  /* 0x0000bc0001b77983 */ /* 0x002f220000100800 */
[----:B------:R-:W-:Y:S01]  /*34b0*/  FFMA.FTZ R217, R190, R181, R217 ;  /* 0x000000b5bed97223 */ /* 0x000fe200000100d9 */
[----:B------:R-:W-:Y:S01]  /*34c0*/  FMUL.FTZ R220, R220, R189 ;  /* 0x000000bddcdc7220 */ /* 0x000fe20000410000 */
[----:B------:R-:W-:Y:S01]  /*34d0*/  FMUL.FTZ R189, R16, R179 ;  /* 0x000000b310bd7220 */ /* 0x000fe20000410000 */
[----:B--2---:R-:W-:Y:S01]  /*34e0*/  FMUL.FTZ R221, R221, R210 ;  /* 0x000000d2dddd7220 */ /* 0x004fe20000410000 */
[----:B------:R-:W-:Y:S01]  /*34f0*/  FADD.FTZ R88, R88, R180 ;  /* 0x000000b458587221 */ /* 0x000fe20000010000 */
[----:B------:R0:W-:Y:S01]  /*3500*/  STL [R1+0x2c], R217 ;  /* 0x00002cd901007387 */ /* 0x0001e20000100800 */
[----:B------:R-:W-:Y:S01]  /*3510*/  FFMA.FTZ R128, R189, R180, R128 ;  /* 0x000000b4bd807223 */ /* 0x000fe20000010080 */
[----:B------:R-:W-:Y:S01]  /*3520*/  FADD.FTZ R179, R228, R221 ;  /* 0x000000dde4b37221 */ /* 0x000fe20000010000 */
[----:B------:R-:W-:Y:S01]  /*3530*/  FADD.FTZ R94, R94, R188 ;  /* 0x000000bc5e5e7221 */ /* 0x000fe20000010000 */
[----:B---3--:R-:W-:Y:S01]  /*3540*/  FMUL.FTZ R219, R218, R188 ;  /* 0x000000bcdadb7220 */ /* 0x008fe20000410000 */
[----:B------:R-:W-:Y:S01]  /*3550*/  FMUL.FTZ R188, R16, R176 ;  /* 0x000000b010bc7220 */ /* 0x000fe20000410000 */
[----:B0-----:R-:W-:Y:S01]  /*3560*/  FMUL.FTZ R217, R215, R180 ;  /* 0x000000b4d7d97220 */ /* 0x001fe20000410000 */
[----:B------:R-:W-:Y:S01]  /*3570*/  FFMA.FTZ R180, R209, R221, R227 ;  /* 0x000000ddd1b47223 */ /* 0x000fe200000100e3 */
[----:B------:R-:W-:-:S03]  /*3580*/  FADD.FTZ R179, R179, R220 ;  /* 0x000000dcb3b37221 */ /* 0x000fc60000010000 */
[----:B------:R-:W-:Y:S01]  /*3590*/  FFMA.FTZ R176, R211, R220, R180 ;  /* 0x000000dcd3b07223 */ /* 0x000fe200000100b4 */
[----:B------:R-:W-:Y:S01]  /*35a0*/  FMUL.FTZ R218, R216, R181 ;  /* 0x000000b5d8da7220 */ /* 0x000fe20000410000 */
[----:B------:R-:W-:Y:S02]  /*35b0*/  FADD.FTZ R179, R179, R219 ;  /* 0x000000dbb3b37221 */ /* 0x000fe40000010000 */
[----:B------:R-:W-:Y:S01]  /*35c0*/  FFMA.FTZ R176, R191, R219, R176 ;  /* 0x000000dbbfb07223 */ /* 0x000fe200000100b0 */
[----:B------:R-:W-:Y:S01]  /*35d0*/  FADD.FTZ R92, R92, R210 ;  /* 0x000000d25c5c7221 */ /* 0x000fe20000010000 */
[----:B------:R-:W-:Y:S02]  /*35e0*/  HADD2.F32 R182, -RZ, R182.H1_H1 ;  /* 0x300000b6ffb67230 */ /* 0x000fe40000004100 */
[----:B------:R-:W-:Y:S01]  /*35f0*/  FMUL.FTZ R210, R16, R19 ;  /* 0x0000001310d27220 */ /* 0x000fe20000410000 */
[----:B------:R-:W-:Y:S01]  /*3600*/  FADD.FTZ R19, R179, R218 ;  /* 0x000000dab3137221 */ /* 0x000fe20000010000 */
[----:B------:R-:W-:Y:S01]  /*3610*/  FFMA.FTZ R176, R190, R218, R176 ;  /* 0x000000dabeb07223 */ /* 0x000fe200000100b0 */
[----:B------:R-:W-:-:S02]  /*3620*/  FMUL.FTZ R216, R214, R182 ;  /* 0x000000b6d6d87220 */ /* 0x000fc40000410000 */
[----:B------:R-:W-:Y:S01]  /*3630*/  FADD.FTZ R19, R19, R217 ;  /* 0x000000d913137221 */ /* 0x000fe20000010000 */
[----:B------:R-:W-:-:S03]  /*3640*/  FFMA.FTZ R176, R189, R217, R176 ;  /* 0x000000d9bdb07223 */ /* 0x000fc600000100b0 */
[----:B------:R-:W-:Y:S01]  /*3650*/  FADD.FTZ R19, R19, R216 ;  /* 0x000000d813137221 */ /* 0x000fe20000010000 */
[----:B------:R-:W-:Y:S01]  /*3660*/  FADD.FTZ R95, R95, R181 ;  /* 0x000000b55f5f7221 */ /* 0x000fe20000010000 */
[----:B------:R-:W-:Y:S01]  /*3670*/  FADD.FTZ R89, R89, R182 ;  /* 0x000000b659597221 */ /* 0x000fe20000010000 */
[----:B------:R-:W-:Y:S01]  /*3680*/  FFMA.FTZ R129, R188, R182, R129 ;  /* 0x000000b6bc817223 */ /* 0x000fe20000010081 */
[----:B------:R-:W-:Y:S01]  /*3690*/  FADD.FTZ R90, R90, R178 ;  /* 0x000000b25a5a7221 */ /* 0x000fe20000010000 */
[-C--:B------:R-:W-:Y:S01]  /*36a0*/  FFMA.FTZ R130, R210, R178.reuse, R130 ;  /* 0x000000b2d2827223 */ /* 0x080fe20000010082 */
[----:B------:R-:W-:Y:S01]  /*36b0*/  FADD.FTZ R91, R91, R177 ;  /* 0x000000b15b5b7221 */ /* 0x000fe20000010000 */
[----:B----4-:R-:W-:Y:S01]  /*36c0*/  FMUL.FTZ R215, R186, R178 ;  /* 0x000000b2bad77220 */ /* 0x010fe20000410000 */
[----:B------:R-:W-:Y:S01]  /*36d0*/  FMUL.FTZ R186, R16, R18 ;  /* 0x0000001210ba7220 */ /* 0x000fe20000410000 */
[----:B------:R-:W-:Y:S01]  /*36e0*/  FFMA.FTZ R18, R188, R216, R176 ;  /* 0x000000d8bc127223 */ /* 0x000fe200000100b0 */
[----:B------:R-:W-:Y:S01]  /*36f0*/  FMUL.FTZ R214, R183, R177 ;  /* 0x000000b1b7d67220 */ /* 0x000fe20000410000 */
[----:B------:R-:W-:-:S02]  /*3700*/  FADD.FTZ R19, R19, R215 ;  /* 0x000000d713137221 */ /* 0x000fc40000010000 */
[----:B------:R-:W-:Y:S01]  /*3710*/  FFMA.FTZ R18, R210, R215, R18 ;  /* 0x000000d7d2127223 */ /* 0x000fe20000010012 */
[C---:B------:R-:W-:Y:S01]  /*3720*/  FFMA.FTZ R131, R186.reuse, R177, R131 ;  /* 0x000000b1ba837223 */ /* 0x040fe20000010083 */
[----:B------:R-:W-:Y:S02]  /*3730*/  FADD.FTZ R228, R19, R214 ;  /* 0x000000d613e47221 */ /* 0x000fe40000010000 */
[----:B------:R-:W-:-:S07]  /*3740*/  FFMA.FTZ R227, R186, R214, R18 ;  /* 0x000000d6bae37223 */ /* 0x000fce0000010012 */
.L_x_13548:
[----:B------:R-:W-:Y:S05]  /*3750*/  BSYNC.RECONVERGENT B1 ;  /* 0x0000000000017941 */ /* 0x000fea0003800200 */
.L_x_13547:
        /* <DEDUP_REMOVED lines=22> */
.L_x_13618:
        /* <DEDUP_REMOVED lines=20> */
[----:B-----5:R-:W-:Y:S02]  /*3a00*/  @P4 HADD2.F32 R181, -RZ, R177.H0_H0 ;  /* 0x200000b1ffb54230 */ /* 0x020fe40000004100 */
[----:B--2---:R-:W-:Y:S01]  /*3a10*/  FADD.FTZ R180, R182, -R180 ;  /* 0x800000b4b6b47221 */ /* 0x004fe20000010000 */
[----:B------:R-:W-:-:S03]  /*3a20*/  HFMA2 R182, -RZ, RZ, 0, 0 ;  /* 0x00000000ffb67431 */ /* 0x000fc600000001ff */
[----:B------:R-:W-:-:S04]  /*3a30*/  FMUL.FTZ R180, R16, R180 ;  /* 0x000000b410b47220 */ /* 0x000fc80000410000 */
[----:B------:R-:W-:-:S04]  /*3a40*/  FMUL.FTZ R180, R180, R17 ;  /* 0x00000011b4b47220 */ /* 0x000fc80000410000 */
        /* <DEDUP_REMOVED lines=10> */
[----:B------:R-:W-:Y:S01]  /*3af0*/  @P4 HADD2.F32 R86, -RZ, R177.H1_H1 ;  /* 0x300000b1ff564230 */ /* 0x000fe20000004100 */
[----:B------:R-:W-:Y:S01]  /*3b00*/  MOV R177, RZ ;  /* 0x000000ff00b17202 */ /* 0x000fe20000000f00 */
[----:B------:R-:W-:-:S04]  /*3b10*/  FMUL.FTZ R180, R180, UR14 ;  /* 0x0000000eb4b47c20 */ /* 0x000fc80008410000 */
[----:B------:R-:W-:Y:S01]  /*3b20*/  @P4 FMUL.FTZ R177, R86, R180 ;  /* 0x000000b456b14220 */ /* 0x000fe20000410000 */
[----:B------:R-:W-:Y:S01]  /*3b30*/  FFMA.FTZ R86, R205, R18, R19 ;  /* 0x00000012cd567223 */ /* 0x000fe20000010013 */
[----:B------:R-:W-:Y:S02]  /*3b40*/  FMUL.FTZ R183, R171, R180 ;  /* 0x000000b4abb77220 */ /* 0x000fe40000410000 */
[----:B------:R-:W-:Y:S01]  /*3b50*/  FADD.FTZ R87, R87, R177 ;  /* 0x000000b157577221 */ /* 0x000fe20000010000 */
[----:B------:R-:W-:Y:S01]  /*3b60*/  FADD.FTZ R86, R251, -R86 ;  /* 0x80000056fb567221 */ /* 0x000fe20000010000 */
[----:B------:R-:W-:Y:S01]  /*3b70*/  @P5 HADD2.F32 R177, -RZ, R178.H0_H0 ;  /* 0x200000b2ffb15230 */ /* 0x000fe20000004100 */
[----:B------:R-:W-:Y:S02]  /*3b80*/  FSEL R183, R183, RZ, P4 ;  /* 0x000000ffb7b77208 */ /* 0x000fe40002000000 */
[----:B------:R-:W-:Y:S01]  /*3b90*/  FMUL.FTZ R86, R16, R86 ;  /* 0x0000005610567220 */ /* 0x000fe20000410000 */
[----:B------:R-:W-:-:S03]  /*3ba0*/  LOP3.LUT P4, RZ, R21, 0xff00, RZ, 0xc0, !PT ;  /* 0x0000ff0015ff7812 */ /* 0x000fc6000788c0ff */
[----:B------:R-:W-:-:S04]  /*3bb0*/  FMUL.FTZ R86, R86, R17 ;  /* 0x0000001156567220 */ /* 0x000fc80000410000 */
[----:B------:R-:W-:Y:S01]  /*3bc0*/  FMUL.FTZ R228, R86, UR14 ;  /* 0x0000000e56e47c20 */ /* 0x000fe20008410000 */
[----:B------:R-:W-:-:S03]  /*3bd0*/  HFMA2 R86, -RZ, RZ, 0, 0 ;  /* 0x00000000ff567431 */ /* 0x000fc600000001ff */
[-C--:B------:R-:W-:Y:S01]  /*3be0*/  @P5 FMUL.FTZ R86, R177, R228.reuse ;  /* 0x000000e4b1565220 */ /* 0x080fe20000410000 */
[----:B------:R-:W-:-:S03]  /*3bf0*/  MOV R177, R228 ;  /* 0x000000e400b17202 */ /* 0x000fc60000000f00 */
[----:B------:R-:W-:Y:S01]  /*3c00*/  FADD.FTZ R181, R80, R86 ;  /* 0x0000005650b57221 */ /* 0x000fe20000010000 */
[----:B------:R-:W-:-:S04]  /*3c10*/  FFMA.FTZ R80, R204, R18, R19 ;  /* 0x00000012cc507223 */ /* 0x000fc80000010013 */
[----:B------:R-:W-:-:S04]  /*3c20*/  FADD.FTZ R80, R250, -R80 ;  /* 0x80000050fa507221 */ /* 0x000fc80000010000 */
[----:B------:R-:W-:-:S04]  /*3c30*/  FMUL.FTZ R80, R16, R80 ;  /* 0x0000005010507220 */ /* 0x000fc80000410000 */
[----:B------:R-:W-:Y:S01]  /*3c40*/  FMUL.FTZ R86, R80, R17 ;  /* 0x0000001150567220 */ /* 0x000fe20000410000 */
[----:B------:R-:W-:-:S03]  /*3c50*/  @P4 HADD2.F32 R80, -RZ, R178.H1_H1 ;  /* 0x300000b2ff504230 */ /* 0x000fc60000004100 */
[----:B------:R-:W-:Y:S01]  /*3c60*/  FMUL.FTZ R228, R86, UR14 ;  /* 0x0000000e56e47c20 */ /* 0x000fe20008410000 */
[----:B------:R-:W-:-:S03]  /*3c70*/  HFMA2 R86, -RZ, RZ, 0, 0 ;  /* 0x00000000ff567431 */ /* 0x000fc600000001ff */
[----:B------:R-:W-:Y:S01]  /*3c80*/  @P4 FMUL.FTZ R86, R80, R228 ;  /* 0x000000e450564220 */ /* 0x000fe20000410000 */
[----:B------:R-:W-:-:S03]  /*3c90*/  FFMA.FTZ R80, R203, R18, R19 ;  /* 0x00000012cb507223 */ /* 0x000fc60000010013 */
[----:B------:R-:W-:Y:S01]  /*3ca0*/  FADD.FTZ R180, R81, R86 ;  /* 0x0000005651b47221 */ /* 0x000fe20000010000 */
[----:B------:R-:W-:Y:S01]  /*3cb0*/  FADD.FTZ R80, R249, -R80 ;  /* 0x80000050f9507221 */ /* 0x000fe20000010000 */
[----:B------:R-:W-:Y:S01]  /*3cc0*/  @P6 HADD2.F32 R86, -RZ, R179.H0_H0 ;  /* 0x200000b3ff566230 */ /* 0x000fe20000004100 */
[----:B------:R-:W-:Y:S02]  /*3cd0*/  MOV R81, RZ ;  /* 0x000000ff00517202 */ /* 0x000fe40000000f00 */
        /* <DEDUP_REMOVED lines=15> */
[----:B------:R-:W-:Y:S01]  /*3dd0*/  @P6 HADD2.F32 R82, -RZ, R179.H1_H1 ;  /* 0x300000b3ff526230 */ /* 0x000fe20000004100 */
[----:B------:R-:W-:-:S04]  /*3de0*/  MOV R179, R177 ;  /* 0x000000b100b37202 */ /* 0x000fc80000000f00 */
[----:B------:R-:W-:Y:S01]  /*3df0*/  @P6 FMUL.FTZ R86, R82, R81 ;  /* 0x0000005152566220 */ /* 0x000fe20000410000 */
[----:B------:R-:W-:-:S03]  /*3e00*/  FMUL.FTZ R82, R164, R179 ;  /* 0x000000b3a4527220 */ /* 0x000fc60000410000 */
[----:B------:R-:W-:Y:S01]  /*3e10*/  FADD.FTZ R177, R83, R86 ;  /* 0x0000005653b17221 */ /* 0x000fe20000010000 */
[----:B------:R-:W-:Y:S01]  /*3e20*/  FMUL.FTZ R83, R167, R81 ;  /* 0x00000051a7537220 */ /* 0x000fe20000410000 */
[----:B------:R-:W-:Y:S01]  /*3e30*/  FMUL.FTZ R81, R165, R228 ;  /* 0x000000e4a5517220 */ /* 0x000fe20000410000 */
[----:B------:R-:W-:Y:S01]  /*3e40*/  FSEL R82, R82, RZ, P5 ;  /* 0x000000ff52527208 */ /* 0x000fe20002800000 */
[----:B------:R-:W2:Y:S02]  /*3e50*/  LDL R228, [R1+0x4] ;  /* 0x0000040001e47983 */ /* 0x000ea40000100800 */
[----:B------:R-:W-:Y:S02]  /*3e60*/  FSEL R83, R83, RZ, P6 ;  /* 0x000000ff53537208 */ /* 0x000fe40003000000 */
[----:B------:R-:W-:Y:S02]  /*3e70*/  FSEL R81, R81, RZ, P4 ;  /* 0x000000ff51517208 */ /* 0x000fe40002000000 */
[----:B------:R-:W-:Y:S01]  /*3e80*/  F2FP.F16.F32.PACK_AB R83, R83, R80 ;  /* 0x000000505353723e */ /* 0x000fe200000000ff */
[----:B------:R-:W-:Y:S01]  /*3e90*/  FFMA.FTZ R80, R0, R18, R19 ;  /* 0x0000001200507223 */ /* 0x000fe20000010013 */
[----:B------:R-:W-:-:S03]  /*3ea0*/  LOP3.LUT P4, RZ, R20, 0xff, RZ, 0xc0, !PT ;  /* 0x000000ff14ff7812 */ /* 0x000fc6000788c0ff */
[----:B------:R-:W-:-:S04]  /*3eb0*/  FADD.FTZ R80, R212, -R80 ;  /* 0x80000050d4507221 */ /* 0x000fc80000010000 */
[----:B------:R-:W-:-:S04]  /*3ec0*/  FMUL.FTZ R80, R16, R80 ;  /* 0x0000005010507220 */ /* 0x000fc80000410000 */
[----:B------:R-:W-:Y:S02]  /*3ed0*/  FMUL.FTZ R80, R80, R17 ;  /* 0x0000001150507220 */ /* 0x000fe40000410000 */
[----:B------:R-:W-:Y:S02]  /*3ee0*/  @P4 HADD2.F32 R86, -RZ, R176.H0_H0 ;  /* 0x200000b0ff564230 */ /* 0x000fe40000004100 */
[----:B------:R-:W-:Y:S01]  /*3ef0*/  FMUL.FTZ R179, R80, UR14 ;  /* 0x0000000e50b37c20 */ /* 0x000fe20008410000 */
[----:B------:R-:W-:-:S03]  /*3f00*/  MOV R80, RZ ;  /* 0x000000ff00507202 */ /* 0x000fc60000000f00 */
[----:B------:R-:W-:-:S04]  /*3f10*/  @P4 FMUL.FTZ R80, R86, R179 ;  /* 0x000000b356504220 */ /* 0x000fc80000410000 */
[----:B------:R-:W-:Y:S01]  /*3f20*/  FADD.FTZ R86, R84, R80 ;  /* 0x0000005054567221 */ /* 0x000fe20000010000 */
[----:B------:R-:W-:Y:S01]  /*3f30*/  FMUL.FTZ R80, R168, R179 ;  /* 0x000000b3a8507220 */ /* 0x000fe20000410000 */
[----:B------:R-:W-:-:S04]  /*3f40*/  FFMA.FTZ R84, R208, R18, R19 ;  /* 0x00000012d0547223 */ /* 0x000fc80000010013 */
[----:B------:R-:W-:Y:S02]  /*3f50*/  FSEL R80, R80, RZ, P4 ;  /* 0x000000ff50507208 */ /* 0x000fe40002000000 */
[----:B------:R-:W-:-:S13]  /*3f60*/  LOP3.LUT P4, RZ, R20, 0xff00, RZ, 0xc0, !PT ;  /* 0x0000ff0014ff7812 */ /* 0x000fda000788c0ff */
[----:B------:R-:W-:Y:S01]  /*3f70*/  @P4 HADD2.F32 R176, -RZ, R176.H1_H1 ;  /* 0x300000b0ffb04230 */ /* 0x000fe20000004100 */
[----:B------:R-:W-:Y:S02]  /*3f80*/  F2FP.F16.F32.PACK_AB R82, R81, R82 ;  /* 0x000000525152723e */ /* 0x000fe400000000ff */
[----:B------:R-:W-:Y:S01]  /*3f90*/  F2FP.F16.F32.PACK_AB R81, R183, R227 ;  /* 0x000000e3b751723e */ /* 0x000fe200000000ff */
[----:B--2---:R-:W-:-:S04]  /*3fa0*/  FADD.FTZ R84, R228, -R84 ;  /* 0x80000054e4547221 */ /* 0x004fc80000010000 */
[----:B------:R-:W-:-:S04]  /*3fb0*/  FMUL.FTZ R84, R16, R84 ;  /* 0x0000005410547220 */ /* 0x000fc80000410000 */
[----:B------:R-:W-:-:S04]  /*3fc0*/  FMUL.FTZ R84, R84, R17 ;  /* 0x0000001154547220 */ /* 0x000fc80000410000 */
[----:B------:R-:W-:Y:S01]  /*3fd0*/  FMUL.FTZ R179, R84, UR14 ;  /* 0x0000000e54b37c20 */ /* 0x000fe20008410000 */
[----:B------:R-:W-:-:S03]  /*3fe0*/  HFMA2 R84, -RZ, RZ, 0, 0 ;  /* 0x00000000ff547431 */ /* 0x000fc600000001ff */
[----:B------:R-:W-:-:S04]  /*3ff0*/  @P4 FMUL.FTZ R84, R176, R179 ;  /* 0x000000b3b0544220 */ /* 0x000fc80000410000 */
[----:B------:R-:W-:Y:S01]  /*4000*/  FADD.FTZ R176, R85, R84 ;  /* 0x0000005455b07221 */ /* 0x000fe20000010000 */
[----:B------:R-:W-:-:S05]  /*4010*/  FMUL.FTZ R84, R169, R179 ;  /* 0x000000b3a9547220 */ /* 0x000fca0000410000 */
[----:B------:R-:W-:-:S04]  /*4020*/  FSEL R84, R84, RZ, P4 ;  /* 0x000000ff54547208 */ /* 0x000fc80002000000 */
[----:B------:R-:W-:Y:S01]  /*4030*/  F2FP.F16.F32.PACK_AB R80, R84, R80 ;  /* 0x000000505450723e */ /* 0x000fe200000000ff */
[----:B------:R-:W-:Y:S06]  /*4040*/  BRA `(.L_x_13555) ;  /* 0x0000000400b47947 */ /* 0x000fec0003800000 */
.L_x_13554:
[----:B------:R-:W2:Y:S01]  /*4050*/  LDL R183, [R1] ;  /* 0x0000000001b77983 */ /* 0x000ea20000100800 */
[----:B------:R-:W-:Y:S01]  /*4060*/  FFMA.FTZ R172, R207, R18, R19 ;  /* 0x00000012cfac7223 */ /* 0x000fe20000010013 */
[----:B------:R-:W-:Y:S02]  /*4070*/  LOP3.LUT P4, RZ, R20, 0xff0000, RZ, 0xc0, !PT ;  /* 0x00ff000014ff7812 */ /* 0x000fe4000788c0ff */
[----:B------:R-:W-:Y:S01]  /*4080*/  MOV R182, RZ ;  /* 0x000000ff00b67202 */ /* 0x000fe20000000f00 */
[----:B-----5:R0:W-:Y:S10]  /*4090*/  STL [R1+0x154], R2 ;  /* 0x0001540201007387 */ /* 0x0201f40000100800 */
[----:B------:R-:W-:-:S02]  /*40a0*/  @P4 HADD2.F32 R174, -RZ, R177.H0_H0 ;  /* 0x200000b1ffae4230 */ /* 0x000fc40000004100 */
[----:B--2---:R-:W-:-:S04]  /*40b0*/  FADD.FTZ R172, R183, -R172 ;  /* 0x800000acb7ac7221 */ /* 0x004fc80000010000 */
[----:B------:R-:W-:-:S04]  /*40c0*/  FMUL.FTZ R173, R16, R172 ;  /* 0x000000ac10ad7220 */ /* 0x000fc80000410000 */
[----:B------:R-:W-:-:S04]  /*40d0*/  FMUL.FTZ R172, R173, R17 ;  /* 0x00000011adac7220 */ /* 0x000fc80000410000 */
[----:B------:R-:W-:-:S04]  /*40e0*/  FMUL.FTZ R172, R172, UR14 ;  /* 0x0000000eacac7c20 */ /* 0x000fc80008410000 */
[-C--:B------:R-:W-:Y:S01]  /*40f0*/  @P4 FMUL.FTZ R182, R174, R172.reuse ;  /* 0x000000acaeb64220 */ /* 0x080fe20000410000 */
[----:B------:R-:W-:-:S03]  /*4100*/  FMUL.FTZ R172, R170, R172 ;  /* 0x000000acaaac7220 */ /* 0x000fc60000410000 */
[----:B------:R-:W-:Y:S02]  /*4110*/  FADD.FTZ R182, R86, R182 ;  /* 0x000000b656b67221 */ /* 0x000fe40000010000 */
[----:B0-----:R-:W-:Y:S01]  /*4120*/  FSEL R2, R172, RZ, P4 ;  /* 0x000000ffac027208 */ /* 0x001fe20002000000 */
[----:B------:R-:W-:Y:S01]  /*4130*/  FFMA.FTZ R172, R206, R18, R19 ;  /* 0x00000012ceac7223 */ /* 0x000fe20000010013 */
[----:B------:R-:W-:-:S03]  /*4140*/  LOP3.LUT P4, RZ, R20, 0xff000000, RZ, 0xc0, !PT ;  /* 0xff00000014ff7812 */ /* 0x000fc6000788c0ff */
[----:B------:R-:W-:-:S04]  /*4150*/  FADD.FTZ R172, R252, -R172 ;  /* 0x800000acfcac7221 */ /* 0x000fc80000010000 */
[----:B------:R-:W-:-:S04]  /*4160*/  FMUL.FTZ R172, R16, R172 ;  /* 0x000000ac10ac7220 */ /* 0x000fc80000410000 */
[----:B------:R-:W-:Y:S02]  /*4170*/  FMUL.FTZ R175, R172, R17 ;  /* 0x00000011acaf7220 */ /* 0x000fe40000410000 */
[----:B------:R-:W-:Y:S02]  /*4180*/  @P4 HADD2.F32 R174, -RZ, R177.H1_H1 ;  /* 0x300000b1ffae4230 */ /* 0x000fe40000004100 */
[----:B------:R-:W-:Y:S02]  /*4190*/  HFMA2 R177, -RZ, RZ, 0, 0 ;  /* 0x00000000ffb17431 */ /* 0x000fe400000001ff */
[----:B------:R-:W-:-:S04]  /*41a0*/  FMUL.FTZ R175, R175, UR14 ;  /* 0x0000000eafaf7c20 */ /* 0x000fc80008410000 */
[-C--:B------:R-:W-:Y:S01]  /*41b0*/  @P4 FMUL.FTZ R177, R174, R175.reuse ;  /* 0x000000afaeb14220 */ /* 0x080fe20000410000 */
[----:B------:R-:W-:Y:S01]  /*41c0*/  FMUL.FTZ R175, R171, R175 ;  /* 0x000000afabaf7220 */ /* 0x000fe20000410000 */
[----:B------:R-:W-:Y:S02]  /*41d0*/  FFMA.FTZ R174, R205, R18, R19 ;  /* 0x00000012cdae7223 */ /* 0x000fe40000010013 */
[----:B------:R-:W-:Y:S02]  /*41e0*/  FADD.FTZ R87, R87, R177 ;  /* 0x000000b157577221 */ /* 0x000fe40000010000 */
[----:B------:R-:W-:Y:S01]  /*41f0*/  FSEL R228, R175, RZ, P4 ;  /* 0x000000ffafe47208 */ /* 0x000fe20002000000 */
[----:B------:R-:W-:Y:S01]  /*4200*/  FADD.FTZ R174, R251, -R174 ;  /* 0x800000aefbae7221 */ /* 0x000fe20000010000 */
[----:B------:R-:W-:-:S03]  /*4210*/  LOP3.LUT P4, RZ, R21, 0xff, RZ, 0xc0, !PT ;  /* 0x000000ff15ff7812 */ /* 0x000fc6000788c0ff */
[----:B------:R-:W-:-:S04]  /*4220*/  FMUL.FTZ R174, R16, R174 ;  /* 0x000000ae10ae7220 */ /* 0x000fc80000410000 */
[----:B------:R-:W-:-:S04]  /*4230*/  FMUL.FTZ R175, R174, R17 ;  /* 0x00000011aeaf7220 */ /* 0x000fc80000410000 */
[----:B------:R-:W-:Y:S01]  /*4240*/  FMUL.FTZ R180, R175, UR14 ;  /* 0x0000000eafb47c20 */ /* 0x000fe20008410000 */
[----:B------:R-:W-:Y:S01]  /*4250*/  MOV R175, RZ ;  /* 0x000000ff00af7202 */ /* 0x000fe20000000f00 */
[----:B------:R-:W-:-:S05]  /*4260*/  @P4 HADD2.F32 R181, -RZ, R178.H0_H0 ;  /* 0x200000b2ffb54230 */ /* 0x000fca0000004100 */
        /* <DEDUP_REMOVED lines=11> */
[C---:B------:R-:W-:Y:S01]  /*4320*/  FMUL.FTZ R177, R86.reuse, R17 ;  /* 0x0000001156b17220 */ /* 0x040fe20000410000 */
[----:B------:R-:W-:Y:S01]  /*4330*/  F2FP.F16.F32.PACK_AB R174, R86, R174 ;  /* 0x000000ae56ae723e */ /* 0x000fe200000000ff */
[----:B------:R-:W-:Y:S01]  /*4340*/  @P4 HADD2.F32 R180, -RZ, R178.H1_H1 ;  /* 0x300000b2ffb44230 */ /* 0x000fe20000004100 */
[----:B------:R-:W-:Y:S01]  /*4350*/  MOV R86, RZ ;  /* 0x000000ff00567202 */ /* 0x000fe20000000f00 */
[----:B------:R-:W-:Y:S01]  /*4360*/  FMUL.FTZ R178, R177, UR14 ;  /* 0x0000000eb1b27c20 */ /* 0x000fe20008410000 */
[----:B------:R-:W-:-:S03]  /*4370*/  HFMA2 R177, -RZ, RZ, 0, 0 ;  /* 0x00000000ffb17431 */ /* 0x000fc600000001ff */
[-C--:B------:R-:W-:Y:S01]  /*4380*/  FMUL.FTZ R175, R165, R178.reuse ;  /* 0x000000b2a5af7220 */ /* 0x080fe20000410000 */
[----:B------:R-:W-:-:S04]  /*4390*/  @P4 FMUL.FTZ R177, R180, R178 ;  /* 0x000000b2b4b14220 */ /* 0x000fc80000410000 */
[----:B------:R-:W-:Y:S01]  /*43a0*/  FSEL R183, R175, RZ, P4 ;  /* 0x000000ffafb77208 */ /* 0x000fe20002000000 */
[----:B------:R-:W-:Y:S01]  /*43b0*/  FADD.FTZ R180, R81, R177 ;  /* 0x000000b151b47221 */ /* 0x000fe20000010000 */
[----:B------:R-:W-:Y:S01]  /*43c0*/  LOP3.LUT P4, RZ, R21, 0xff0000, RZ, 0xc0, !PT ;  /* 0x00ff000015ff7812 */ /* 0x000fe2000788c0ff */
[----:B------:R-:W-:-:S04]  /*43d0*/  FMUL.FTZ R81, R80, R17 ;  /* 0x0000001150517220 */ /* 0x000fc80000410000 */
[----:B------:R-:W-:Y:S01]  /*43e0*/  FMUL.FTZ R175, R81, UR14 ;  /* 0x0000000e51af7c20 */ /* 0x000fe20008410000 */
[----:B------:R-:W-:-:S07]  /*43f0*/  MOV R81, RZ ;  /* 0x000000ff00517202 */ /* 0x000fce0000000f00 */
[----:B------:R-:W-:-:S05]  /*4400*/  @P4 HADD2.F32 R177, -RZ, R179.H0_H0 ;  /* 0x200000b3ffb14230 */ /* 0x000fca0000004100 */
        /* <DEDUP_REMOVED lines=9> */
[----:B------:R-:W-:-:S08]  /*44a0*/  FMUL.FTZ R177, R82, R17 ;  /* 0x0000001152b17220 */ /* 0x000fd00000410000 */
[----:B------:R-:W-:Y:S02]  /*44b0*/  @P4 HADD2.F32 R175, -RZ, R179.H1_H1 ;  /* 0x300000b3ffaf4230 */ /* 0x000fe40000004100 */
[----:B------:R-:W-:Y:S01]  /*44c0*/  FMUL.FTZ R179, R177, UR14 ;  /* 0x0000000eb1b37c20 */ /* 0x000fe20008410000 */
[----:B------:R-:W-:-:S03]  /*44d0*/  HFMA2 R177, -RZ, RZ, 0, 0 ;  /* 0x00000000ffb17431 */ /* 0x000fc600000001ff */
[-C--:B------:R-:W-:Y:S01]  /*44e0*/  @P4 FMUL.FTZ R177, R175, R179.reuse ;  /* 0x000000b3afb14220 */ /* 0x080fe20000410000 */
[----:B------:R-:W-:Y:S01]  /*44f0*/  F2FP.F16.F32.PACK_AB R175, R82, R80 ;  /* 0x0000005052af723e */ /* 0x000fe200000000ff */
        /* <DEDUP_REMOVED lines=9> */
[----:B------:R-:W-:-:S05]  /*4590*/  @P4 HADD2.F32 R179, -RZ, R176.H0_H0 ;  /* 0x200000b0ffb34230 */ /* 0x000fca0000004100 */
[-C--:B------:R-:W-:Y:S02]  /*45a0*/  @P4 FMUL.FTZ R86, R179, R82.reuse ;  /* 0x00000052b3564220 */ /* 0x080fe40000410000 */
[----:B------:R-:W2:Y:S01]  /*45b0*/  LDL R179, [R1+0x4] ;  /* 0x0000040001b37983 */ /* 0x000ea20000100800 */
[----:B------:R-:W-:Y:S01]  /*45c0*/  F2FP.F16.F32.PACK_AB R83, R83, R81 ;  /* 0x000000515353723e */ /* 0x000fe200000000ff */
[----:B------:R-:W-:Y:S01]  /*45d0*/  FMUL.FTZ R82, R168, R82 ;  /* 0x00000052a8527220 */ /* 0x000fe20000410000 */
[----:B------:R-:W-:Y:S01]  /*45e0*/  F2FP.F16.F32.PACK_AB R81, R228, R2 ;  /* 0x00000002e451723e */ /* 0x000fe200000000ff */
[----:B------:R-:W-:Y:S01]  /*45f0*/  FADD.FTZ R86, R84, R86 ;  /* 0x0000005654567221 */ /* 0x000fe20000010000 */
[----:B------:R0:W5:Y:S01]  /*4600*/  LDL.LU R2, [R1+0x154] ;  /* 0x0001540001027983 */ /* 0x0001620000300800 */
[----:B------:R-:W-:Y:S02]  /*4610*/  F2FP.F16.F32.PACK_AB R173, R172, R173 ;  /* 0x000000adacad723e */ /* 0x000fe400000000ff */
[----:B------:R-:W-:Y:S01]  /*4620*/  FSEL R84, R82, RZ, P4 ;  /* 0x000000ff52547208 */ /* 0x000fe20002000000 */
[----:B------:R-:W-:Y:S01]  /*4630*/  FFMA.FTZ R82, R208, R18, R19 ;  /* 0x00000012d0527223 */ /* 0x000fe20000010013 */
[----:B------:R-:W-:-:S13]  /*4640*/  LOP3.LUT P4, RZ, R20, 0xff00, RZ, 0xc0, !PT ;  /* 0x0000ff0014ff7812 */ /* 0x000fda000788c0ff */
[----:B------:R-:W-:Y:S02]  /*4650*/  @P4 HADD2.F32 R172, -RZ, R176.H1_H1 ;  /* 0x300000b0ffac4230 */ /* 0x000fe40000004100 */
[----:B------:R-:W-:Y:S02]  /*4660*/  HFMA2 R176, -RZ, RZ, 0, 0 ;  /* 0x00000000ffb07431 */ /* 0x000fe400000001ff */
[----:B--2---:R-:W-:-:S04]  /*4670*/  FADD.FTZ R82, R179, -R82 ;  /* 0x80000052b3527221 */ /* 0x004fc80000010000 */
[----:B------:R-:W-:-:S04]  /*4680*/  FMUL.FTZ R82, R16, R82 ;  /* 0x0000005210527220 */ /* 0x000fc80000410000 */
[----:B------:R-:W-:-:S04]  /*4690*/  FMUL.FTZ R179, R82, R17 ;  /* 0x0000001152b37220 */ /* 0x000fc80000410000 */
[----:B------:R-:W-:-:S04]  /*46a0*/  FMUL.FTZ R179, R179, UR14 ;  /* 0x0000000eb3b37c20 */ /* 0x000fc80008410000 */
[-C--:B------:R-:W-:Y:S01]  /*46b0*/  @P4 FMUL.FTZ R176, R172, R179.reuse ;  /* 0x000000b3acb04220 */ /* 0x080fe20000410000 */
[----:B------:R-:W-:Y:S01]  /*46c0*/  F2FP.F16.F32.PACK_AB R172, R82, R80 ;  /* 0x0000005052ac723e */ /* 0x000fe200000000ff */
[----:B------:R-:W-:Y:S01]  /*46d0*/  FMUL.FTZ R80, R169, R179 ;  /* 0x000000b3a9507220 */ /* 0x000fe20000410000 */
[----:B------:R-:W-:Y:S01]  /*46e0*/  F2FP.F16.F32.PACK_AB R82, R183, R227 ;  /* 0x000000e3b752723e */ /* 0x000fe200000000ff */
[----:B------:R-:W-:-:S03]  /*46f0*/  FADD.FTZ R176, R85, R176 ;  /* 0x000000b055b07221 */ /* 0x000fc60000010000 */
[----:B------:R-:W-:-:S04]  /*4700*/  FSEL R80, R80, RZ, P4 ;  /* 0x000000ff50507208 */ /* 0x000fc80002000000 */
[----:B0-----:R-:W-:-:S07]  /*4710*/  F2FP.F16.F32.PACK_AB R80, R80, R84 ;  /* 0x000000545050723e */ /* 0x001fce00000000ff */
.L_x_13555:
        /* <DEDUP_REMOVED lines=14> */
.L_x_13553:
[----:B------:R-:W-:Y:S05]  /*4800*/  BSYNC.RECONVERGENT B2 ;  /* 0x0000000000027941 */ /* 0x000fea0003800200 */
.L_x_13552:
        /* <DEDUP_REMOVED lines=9> */
[C---:B------:R-:W-:Y:S02]  /*48a0*/  LOP3.LUT P4, RZ, R22.reuse, 0xff0000, RZ, 0xc0, !PT ;  /* 0x00ff000016ff7812 */ /* 0x040fe4000788c0ff */
[----:B------:R-:W-:Y:S01]  /*48b0*/  LOP3.LUT P3, RZ, R22, 0xff000000, RZ, 0xc0, !PT ;  /* 0xff00000016ff7812 */ /* 0x000fe2000786c0ff */
[----:B------:R-:W-:Y:S01]  /*48c0*/  FADD.FTZ R172, R245, -R172 ;  /* 0x800000acf5ac7221 */ /* 0x000fe20000010000 */
[----:B------:R-:W-:Y:S02]  /*48d0*/  MOV R182, RZ ;  /* 0x000000ff00b67202 */ /* 0x000fe40000000f00 */
[----:B------:R-:W-:Y:S01]  /*48e0*/  MOV R181, RZ ;  /* 0x000000ff00b57202 */ /* 0x000fe20000000f00 */
[----:B-----5:R-:W-:Y:S01]  /*48f0*/  FMUL.FTZ R173, R16, R172 ;  /* 0x000000ac10ad7220 */ /* 0x020fe20000410000 */
[----:B------:R-:W-:-:S03]  /*4900*/  FFMA.FTZ R172, R198, R18, R19 ;  /* 0x00000012c6ac7223 */ /* 0x000fc60000010013 */
[-C--:B------:R-:W-:Y:S01]  /*4910*/  FMUL.FTZ R174, R17, R173.reuse ;  /* 0x000000ad11ae7220 */ /* 0x080fe20000410000 */
[----:B------:R-:W-:Y:S01]  /*4920*/  FADD.FTZ R172, R244, -R172 ;  /* 0x800000acf4ac7221 */ /* 0x000fe20000010000 */
[--C-:B------:R-:W-:Y:S02]  /*4930*/  @P4 HADD2.F32 R175, -RZ, R177.reuse.H0_H0 ;  /* 0x200000b1ffaf4230 */ /* 0x100fe40000004100 */
[----:B------:R-:W-:Y:S01]  /*4940*/  FMUL.FTZ R174, R174, UR14 ;  /* 0x0000000eaeae7c20 */ /* 0x000fe20008410000 */
[----:B------:R-:W-:Y:S01]  /*4950*/  FMUL.FTZ R172, R16, R172 ;  /* 0x000000ac10ac7220 */ /* 0x000fe20000410000 */
[----:B------:R-:W-:Y:S02]  /*4960*/  @P3 HADD2.F32 R180, -RZ, R177.H1_H1 ;  /* 0x300000b1ffb43230 */ /* 0x000fe40000004100 */
[----:B------:R-:W-:Y:S02]  /*4970*/  HFMA2 R177, -RZ, RZ, 0, 0 ;  /* 0x00000000ffb17431 */ /* 0x000fe400000001ff */
[----:B------:R-:W-:Y:S01]  /*4980*/  @P4 FMUL.FTZ R182, R175, R174 ;  /* 0x000000aeafb64220 */ /* 0x000fe20000410000 */
[----:B------:R-:W-:Y:S01]  /*4990*/  FMUL.FTZ R175, R17, R172 ;  /* 0x000000ac11af7220 */ /* 0x000fe20000410000 */
[----:B------:R-:W-:Y:S01]  /*49a0*/  FMUL.FTZ R174, R162, R174 ;  /* 0x000000aea2ae7220 */ /* 0x000fe20000410000 */
[----:B------:R-:W-:Y:S01]  /*49b0*/  F2FP.F16.F32.PACK_AB R173, R172, R173 ;  /* 0x000000adacad723e */ /* 0x000fe200000000ff */
[----:B------:R-:W-:Y:S01]  /*49c0*/  FADD.FTZ R182, R78, R182 ;  /* 0x000000b64eb67221 */ /* 0x000fe20000010000 */
[----:B------:R-:W-:Y:S01]  /*49d0*/  FFMA.FTZ R78, R197, R18, R19 ;  /* 0x00000012c54e7223 */ /* 0x000fe20000010013 */
[----:B------:R-:W-:Y:S01]  /*49e0*/  FMUL.FTZ R175, R175, UR14 ;  /* 0x0000000eafaf7c20 */ /* 0x000fe20008410000 */
[----:B------:R-:W-:-:S02]  /*49f0*/  FSEL R174, R174, RZ, P4 ;  /* 0x000000ffaeae7208 */ /* 0x000fc40002000000 */
[----:B------:R-:W-:Y:S01]  /*4a00*/  LOP3.LUT P4, RZ, R23, 0xff, RZ, 0xc0, !PT ;  /* 0x000000ff17ff7812 */ /* 0x000fe2000788c0ff */
[----:B------:R-:W-:Y:S01]  /*4a10*/  FADD.FTZ R78, R243, -R78 ;  /* 0x8000004ef34e7221 */ /* 0x000fe20000010000 */
[-C--:B------:R-:W-:Y:S01]  /*4a20*/  @P3 FMUL.FTZ R177, R180, R175.reuse ;  /* 0x000000afb4b13220 */ /* 0x080fe20000410000 */
[----:B------:R-:W-:Y:S01]  /*4a30*/  FMUL.FTZ R175, R163, R175 ;  /* 0x000000afa3af7220 */ /* 0x000fe20000410000 */
[----:B------:R0:W-:Y:S01]  /*4a40*/  STL [R1+0x8], R174 ;  /* 0x000008ae01007387 */ /* 0x0001e20000100800 */
[----:B------:R-:W-:Y:S01]  /*4a50*/  FMUL.FTZ R78, R16, R78 ;  /* 0x0000004e104e7220 */ /* 0x000fe20000410000 */
[----:B------:R-:W-:Y:S01]  /*4a60*/  FADD.FTZ R79, R79, R177 ;  /* 0x000000b14f4f7221 */ /* 0x000fe20000010000 */
[----:B------:R-:W-:Y:S01]  /*4a70*/  HFMA2 R177, -RZ, RZ, 0, 0 ;  /* 0x00000000ffb17431 */ /* 0x000fe200000001ff */
[----:B------:R-:W-:Y:S01]  /*4a80*/  FSEL R228, R175, RZ, P3 ;  /* 0x000000ffafe47208 */ /* 0x000fe20001800000 */
[----:B------:R-:W-:Y:S01]  /*4a90*/  FMUL.FTZ R175, R17, R78 ;  /* 0x0000004e11af7220 */ /* 0x000fe20000410000 */
[----:B------:R-:W-:-:S03]  /*4aa0*/  LOP3.LUT P3, RZ, R23, 0xff00, RZ, 0xc0, !PT ;  /* 0x0000ff0017ff7812 */ /* 0x000fc6000786c0ff */
[----:B------:R-:W-:Y:S01]  /*4ab0*/  FMUL.FTZ R180, R175, UR14 ;  /* 0x0000000eafb47c20 */ /* 0x000fe20008410000 */
[----:B0-----:R-:W-:Y:S01]  /*4ac0*/  FFMA.FTZ R174, R196, R18, R19 ;  /* 0x00000012c4ae7223 */ /* 0x001fe20000010013 */
[----:B------:R-:W-:-:S03]  /*4ad0*/  @P4 HADD2.F32 R175, -RZ, R178.H0_H0 ;  /* 0x200000b2ffaf4230 */ /* 0x000fc60000004100 */
[----:B------:R-:W-:Y:S02]  /*4ae0*/  FADD.FTZ R174, R242, -R174 ;  /* 0x800000aef2ae7221 */ /* 0x000fe40000010000 */
[----:B------:R-:W-:Y:S02]  /*4af0*/  @P4 FMUL.FTZ R181, R175, R180 ;  /* 0x000000b4afb54220 */ /* 0x000fe40000410000 */
[----:B------:R-:W-:Y:S01]  /*4b00*/  FMUL.FTZ R174, R16, R174 ;  /* 0x000000ae10ae7220 */ /* 0x000fe20000410000 */
[----:B------:R-:W-:Y:S02]  /*4b10*/  @P3 HADD2.F32 R178, -RZ, R178.H1_H1 ;  /* 0x300000b2ffb23230 */ /* 0x000fe40000004100 */
[----:B------:R-:W-:Y:S01]  /*4b20*/  FADD.FTZ R181, R72, R181 ;  /* 0x000000b548b57221 */ /* 0x000fe20000010000 */
[----:B------:R-:W-:Y:S01]  /*4b30*/  FFMA.FTZ R72, R195, R18, R19 ;  /* 0x00000012c3487223 */ /* 0x000fe20000010013 */
[----:B------:R-:W-:Y:S01]  /*4b40*/  FMUL.FTZ R175, R17, R174 ;  /* 0x000000ae11af7220 */ /* 0x000fe20000410000 */
[----:B------:R-:W-:-:S02]  /*4b50*/  F2FP.F16.F32.PACK_AB R174, R174, R78 ;  /* 0x0000004eaeae723e */ /* 0x000fc400000000ff */
[----:B------:R-:W-:Y:S01]  /*4b60*/  FADD.FTZ R72, R241, -R72 ;  /* 0x80000048f1487221 */ /* 0x000fe20000010000 */
[----:B------:R-:W-:Y:S01]  /*4b70*/  FMUL.FTZ R175, R175, UR14 ;  /* 0x0000000eafaf7c20 */ /* 0x000fe20008410000 */
[----:B------:R-:W-:Y:S02]  /*4b80*/  MOV R78, RZ ;  /* 0x000000ff004e7202 */ /* 0x000fe40000000f00 */
[----:B------:R-:W-:Y:S01]  /*4b90*/  FMUL.FTZ R72, R16, R72 ;  /* 0x0000004810487220 */ /* 0x000fe20000410000 */
[-C--:B------:R-:W-:Y:S01]  /*4ba0*/  @P3 FMUL.FTZ R177, R178, R175.reuse ;  /* 0x000000afb2b13220 */ /* 0x080fe20000410000 */
[----:B------:R-:W-:Y:S01]  /*4bb0*/  FMUL.FTZ R178, R156, R180 ;  /* 0x000000b49cb27220 */ /* 0x000fe20000410000 */
[----:B------:R-:W-:Y:S02]  /*4bc0*/  FMUL.FTZ R175, R157, R175 ;  /* 0x000000af9daf7220 */ /* 0x000fe40000410000 */
[----:B------:R-:W-:Y:S01]  /*4bd0*/  FADD.FTZ R180, R73, R177 ;  /* 0x000000b149b47221 */ /* 0x000fe20000010000 */
[----:B------:R-:W-:Y:S01]  /*4be0*/  FMUL.FTZ R73, R17, R72 ;  /* 0x0000004811497220 */ /* 0x000fe20000410000 */
[----:B------:R-:W-:-:S02]  /*4bf0*/  FSEL R227, R178, RZ, P4 ;  /* 0x000000ffb2e37208 */ /* 0x000fc40002000000 */
[----:B------:R-:W-:Y:S01]  /*4c00*/  LOP3.LUT P4, RZ, R23, 0xff0000, RZ, 0xc0, !PT ;  /* 0x00ff000017ff7812 */ /* 0x000fe2000788c0ff */
[----:B------:R-:W-:Y:S01]  /*4c10*/  FMUL.FTZ R73, R73, UR14 ;  /* 0x0000000e49497c20 */ /* 0x000fe20008410000 */
[----:B------:R-:W-:Y:S02]  /*4c20*/  MOV R178, RZ ;  /* 0x000000ff00b27202 */ /* 0x000fe40000000f00 */
[----:B------:R-:W-:Y:S02]  /*4c30*/  FSEL R183, R175, RZ, P3 ;  /* 0x000000ffafb77208 */ /* 0x000fe40001800000 */
[----:B------:R-:W-:-:S04]  /*4c40*/  ISETP.GE.U32.AND P3, PT, R22, RZ, PT ;  /* 0x000000ff1600720c */ /* 0x000fc80003f66070 */
[----:B------:R-:W-:-:S03]  /*4c50*/  ISETP.GE.U32.AND.EX P3, PT, R23, 0x1000000, PT, P3 ;  /* 0x010000001700780c */ /* 0x000fc60003f66130 */
[----:B------:R-:W-:-:S05]  /*4c60*/  @P4 HADD2.F32 R177, -RZ, R179.H0_H0 ;  /* 0x200000b3ffb14230 */ /* 0x000fca0000004100 */
[----:B------:R-:W-:Y:S01]  /*4c70*/  @P4 FMUL.FTZ R178, R177, R73 ;  /* 0x00000049b1b24220 */ /* 0x000fe20000410000 */
[----:B------:R-:W-:-:S03]  /*4c80*/  HFMA2 R177, -RZ, RZ, 0, 0 ;  /* 0x00000000ffb17431 */ /* 0x000fc600000001ff */
[----:B------:R-:W-:Y:S01]  /*4c90*/  FADD.FTZ R178, R74, R178 ;  /* 0x000000b24ab27221 */ /* 0x000fe20000010000 */
[----:B------:R-:W-:Y:S01]  /*4ca0*/  FFMA.FTZ R74, R187, R18, R19 ;  /* 0x00000012bb4a7223 */ /* 0x000fe20000010013 */
[----:B------:R-:W-:-:S03]  /*4cb0*/  @P3 HADD2.F32 R179, -RZ, R179.H1_H1 ;  /* 0x300000b3ffb33230 */ /* 0x000fc60000004100 */
[----:B------:R-:W-:-:S04]  /*4cc0*/  FADD.FTZ R74, R240, -R74 ;  /* 0x8000004af04a7221 */ /* 0x000fc80000010000 */
[----:B------:R-:W-:-:S04]  /*4cd0*/  FMUL.FTZ R175, R16, R74 ;  /* 0x0000004a10af7220 */ /* 0x000fc80000410000 */
[----:B------:R-:W-:Y:S01]  /*4ce0*/  FMUL.FTZ R74, R17, R175 ;  /* 0x000000af114a7220 */ /* 0x000fe20000410000 */
[----:B------:R-:W-:Y:S01]  /*4cf0*/  F2FP.F16.F32.PACK_AB R175, R175, R72 ;  /* 0x00000048afaf723e */ /* 0x000fe200000000ff */
        /* <DEDUP_REMOVED lines=14> */
[--C-:B------:R-:W-:Y:S02]  /*4de0*/  @P4 HADD2.F32 R179, -RZ, R176.reuse.H0_H0 ;  /* 0x200000b0ffb34230 */ /* 0x100fe40000004100 */
[----:B------:R-:W-:-:S03]  /*4df0*/  @P3 HADD2.F32 R176, -RZ, R176.H1_H1 ;  /* 0x300000b0ffb03230 */ /* 0x000fc60000004100 */
[----:B------:R-:W-:Y:S01]  /*4e00*/  @P4 FMUL.FTZ R78, R179, R73 ;  /* 0x00000049b34e4220 */ /* 0x000fe20000410000 */
[----:B------:R-:W-:-:S03]  /*4e10*/  HFMA2 R179, -RZ, RZ, 0, 0 ;  /* 0x00000000ffb37431 */ /* 0x000fc600000001ff */
        /* <DEDUP_REMOVED lines=9> */
[----:B------:R-:W-:Y:S01]  /*4eb0*/  F2FP.F16.F32.PACK_AB R172, R172, R72 ;  /* 0x00000048acac723e */ /* 0x000fe200000000ff */
[----:B------:R-:W-:Y:S01]  /*4ec0*/  FMUL.FTZ R73, R160, R73 ;  /* 0x00000049a0497220 */ /* 0x000fe20000410000 */
[----:B------:R-:W-:Y:S01]  /*4ed0*/  FMUL.FTZ R72, R161, R76 ;  /* 0x0000004ca1487220 */ /* 0x000fe20000410000 */
[----:B------:R-:W-:Y:S02]  /*4ee0*/  F2FP.F16.F32.PACK_AB R75, R74, R75 ;  /* 0x0000004b4a4b723e */ /* 0x000fe400000000ff */
[----:B------:R-:W-:Y:S02]  /*4ef0*/  F2FP.F16.F32.PACK_AB R74, R183, R227 ;  /* 0x000000e3b74a723e */ /* 0x000fe400000000ff */
[----:B------:R-:W-:-:S02]  /*4f00*/  FSEL R76, R73, RZ, P4 ;  /* 0x000000ff494c7208 */ /* 0x000fc40002000000 */
[----:B------:R-:W-:-:S04]  /*4f10*/  FSEL R72, R72, RZ, P3 ;  /* 0x000000ff48487208 */ /* 0x000fc80001800000 */
[----:B------:R-:W-:Y:S02]  /*4f20*/  F2FP.F16.F32.PACK_AB R72, R72, R76 ;  /* 0x0000004c4848723e */ /* 0x000fe400000000ff */
[----:B--2---:R-:W-:Y:S01]  /*4f30*/  F2FP.F16.F32.PACK_AB R73, R228, R179 ;  /* 0x000000b3e449723e */ /* 0x004fe200000000ff */
[----:B------:R-:W-:Y:S06]  /*4f40*/  BRA `(.L_x_13559) ;  /* 0x0000000400947947 */ /* 0x000fec0003800000 */
.L_x_13558:
[----:B------:R-:W-:Y:S01]  /*4f50*/  FFMA.FTZ R180, R199, R18, R19 ;  /* 0x00000012c7b47223 */ /* 0x000fe20000010013 */
[C---:B------:R-:W-:Y:S02]  /*4f60*/  LOP3.LUT P3, RZ, R22.reuse, 0xff0000, RZ, 0xc0, !PT ;  /* 0x00ff000016ff7812 */ /* 0x040fe4000786c0ff */
[----:B------:R-:W-:Y:S01]  /*4f70*/  MOV R182, RZ ;  /* 0x000000ff00b67202 */ /* 0x000fe20000000f00 */
[----:B------:R-:W-:Y:S01]  /*4f80*/  FADD.FTZ R180, R245, -R180 ;  /* 0x800000b4f5b47221 */ /* 0x000fe20000010000 */
[----:B------:R-:W-:Y:S02]  /*4f90*/  LOP3.LUT P5, RZ, R22, 0xff000000, RZ, 0xc0, !PT ;  /* 0xff00000016ff7812 */ /* 0x000fe400078ac0ff */
[C---:B------:R-:W-:Y:S01]  /*4fa0*/  LOP3.LUT P4, RZ, R23.reuse, 0xff, RZ, 0xc0, !PT ;  /* 0x000000ff17ff7812 */ /* 0x040fe2000788c0ff */
[----:B-----5:R-:W-:Y:S01]  /*4fb0*/  FMUL.FTZ R180, R16, R180 ;  /* 0x000000b410b47220 */ /* 0x020fe20000410000 */
[----:B------:R-:W-:-:S03]  /*4fc0*/  LOP3.LUT P6, RZ, R23, 0xff0000, RZ, 0xc0, !PT ;  /* 0x00ff000017ff7812 */ /* 0x000fc600078cc0ff */
[----:B------:R-:W-:Y:S02]  /*4fd0*/  FMUL.FTZ R180, R17, R180 ;  /* 0x000000b411b47220 */ /* 0x000fe40000410000 */
[--C-:B------:R-:W-:Y:S02]  /*4fe0*/  @P3 HADD2.F32 R181, -RZ, R177.reuse.H0_H0 ;  /* 0x200000b1ffb53230 */ /* 0x100fe40000004100 */
[----:B------:R-:W-:Y:S02]  /*4ff0*/  FMUL.FTZ R180, R180, UR14 ;  /* 0x0000000eb4b47c20 */ /* 0x000fe40008410000 */
[----:B------:R-:W-:Y:S02]  /*5000*/  @P5 HADD2.F32 R177, -RZ, R177.H1_H1 ;  /* 0x300000b1ffb15230 */ /* 0x000fe40000004100 */
[----:B------:R-:W-:Y:S01]  /*5010*/  @P3 FMUL.FTZ R182, R181, R180 ;  /* 0x000000b4b5b63220 */ /* 0x000fe20000410000 */
[----:B------:R-:W-:Y:S01]  /*5020*/  FFMA.FTZ R181, R198, R18, R19 ;  /* 0x00000012c6b57223 */ /* 0x000fe20000010013 */
[----:B------:R-:W-:Y:S01]  /*5030*/  FMUL.FTZ R183, R162, R180 ;  /* 0x000000b4a2b77220 */ /* 0x000fe20000410000 */
[----:B------:R-:W-:-:S02]  /*5040*/  @P4 HADD2.F32 R180, -RZ, R178.H0_H0 ;  /* 0x200000b2ffb44230 */ /* 0x000fc40000004100 */
[----:B------:R-:W-:Y:S01]  /*5050*/  FADD.FTZ R182, R78, R182 ;  /* 0x000000b64eb67221 */ /* 0x000fe20000010000 */
[----:B------:R-:W-:Y:S01]  /*5060*/  FADD.FTZ R181, R244, -R181 ;  /* 0x800000b5f4b57221 */ /* 0x000fe20000010000 */
[----:B------:R-:W-:-:S03]  /*5070*/  FSEL R183, R183, RZ, P3 ;  /* 0x000000ffb7b77208 */ /* 0x000fc60001800000 */
[----:B------:R-:W-:Y:S01]  /*5080*/  FMUL.FTZ R181, R16, R181 ;  /* 0x000000b510b57220 */ /* 0x000fe20000410000 */
[----:B------:R-:W-:-:S03]  /*5090*/  LOP3.LUT P3, RZ, R23, 0xff00, RZ, 0xc0, !PT ;  /* 0x0000ff0017ff7812 */ /* 0x000fc6000786c0ff */
[----:B------:R-:W-:-:S04]  /*50a0*/  FMUL.FTZ R78, R17, R181 ;  /* 0x000000b5114e7220 */ /* 0x000fc80000410000 */
[----:B------:R-:W-:Y:S01]  /*50b0*/  FMUL.FTZ R227, R78, UR14 ;  /* 0x0000000e4ee37c20 */ /* 0x000fe20008410000 */
[----:B------:R-:W-:-:S03]  /*50c0*/  HFMA2 R78, -RZ, RZ, 0, 0 ;  /* 0x00000000ff4e7431 */ /* 0x000fc600000001ff */
[----:B------:R-:W-:Y:S01]  /*50d0*/  @P5 FMUL.FTZ R78, R177, R227 ;  /* 0x000000e3b14e5220 */ /* 0x000fe20000410000 */
[----:B------:R-:W-:-:S03]  /*50e0*/  FFMA.FTZ R177, R197, R18, R19 ;  /* 0x00000012c5b17223 */ /* 0x000fc60000010013 */
[----:B------:R-:W-:Y:S01]  /*50f0*/  FADD.FTZ R79, R79, R78 ;  /* 0x0000004e4f4f7221 */ /* 0x000fe20000010000 */
[----:B------:R-:W-:-:S04]  /*5100*/  FADD.FTZ R177, R243, -R177 ;  /* 0x800000b1f3b17221 */ /* 0x000fc80000010000 */
[----:B------:R-:W-:-:S04]  /*5110*/  FMUL.FTZ R177, R16, R177 ;  /* 0x000000b110b17220 */ /* 0x000fc80000410000 */
[----:B------:R-:W-:-:S04]  /*5120*/  FMUL.FTZ R177, R17, R177 ;  /* 0x000000b111b17220 */ /* 0x000fc80000410000 */
[----:B------:R-:W-:Y:S01]  /*5130*/  FMUL.FTZ R78, R177, UR14 ;  /* 0x0000000eb14e7c20 */ /* 0x000fe20008410000 */
[----:B------:R-:W-:-:S03]  /*5140*/  MOV R177, RZ ;  /* 0x000000ff00b17202 */ /* 0x000fc60000000f00 */
[----:B------:R-:W-:-:S04]  /*5150*/  @P4 FMUL.FTZ R177, R180, R78 ;  /* 0x0000004eb4b14220 */ /* 0x000fc80000410000 */
        /* <DEDUP_REMOVED lines=29> */
[----:B------:R-:W-:-:S05]  /*5330*/  @P6 HADD2.F32 R74, -RZ, R179.H1_H1 ;  /* 0x300000b3ff4a6230 */ /* 0x000fca0000004100 */
[-C--:B------:R-:W-:Y:S01]  /*5340*/  @P6 FMUL.FTZ R177, R74, R73.reuse ;  /* 0x000000494ab16220 */ /* 0x080fe20000410000 */
[----:B------:R-:W-:Y:S01]  /*5350*/  FMUL.FTZ R74, R156, R78 ;  /* 0x0000004e9c4a7220 */ /* 0x000fe20000410000 */
[----:B------:R-:W-:Y:S02]  /*5360*/  MOV R78, RZ ;  /* 0x000000ff004e7202 */ /* 0x000fe40000000f00 */
[----:B------:R-:W-:Y:S01]  /*5370*/  FADD.FTZ R177, R75, R177 ;  /* 0x000000b14bb17221 */ /* 0x000fe20000010000 */
[----:B------:R-:W-:Y:S01]  /*5380*/  FMUL.FTZ R75, R159, R73 ;  /* 0x000000499f4b7220 */ /* 0x000fe20000410000 */
[----:B------:R-:W-:Y:S01]  /*5390*/  FSEL R74, R74, RZ, P4 ;  /* 0x000000ff4a4a7208 */ /* 0x000fe20002000000 */
[----:B------:R-:W-:Y:S01]  /*53a0*/  FMUL.FTZ R73, R163, R227 ;  /* 0x000000e3a3497220 */ /* 0x000fe20000410000 */
[----:B------:R-:W-:Y:S02]  /*53b0*/  LOP3.LUT P4, RZ, R22, 0xff, RZ, 0xc0, !PT ;  /* 0x000000ff16ff7812 */ /* 0x000fe4000788c0ff */
[----:B------:R-:W-:-:S02]  /*53c0*/  FSEL R75, R75, RZ, P6 ;  /* 0x000000ff4b4b7208 */ /* 0x000fc40003000000 */
[----:B------:R-:W-:Y:S02]  /*53d0*/  FSEL R73, R73, RZ, P5 ;  /* 0x000000ff49497208 */ /* 0x000fe40002800000 */
[----:B------:R-:W-:Y:S01]  /*53e0*/  F2FP.F16.F32.PACK_AB R75, R75, R72 ;  /* 0x000000484b4b723e */ /* 0x000fe200000000ff */
[----:B------:R-:W-:Y:S01]  /*53f0*/  FFMA.FTZ R72, R201, R18, R19 ;  /* 0x00000012c9487223 */ /* 0x000fe20000010013 */
[----:B------:R-:W-:-:S03]  /*5400*/  F2FP.F16.F32.PACK_AB R73, R73, R183 ;  /* 0x000000b74949723e */ /* 0x000fc600000000ff */
[----:B------:R-:W-:-:S04]  /*5410*/  FADD.FTZ R72, R247, -R72 ;  /* 0x80000048f7487221 */ /* 0x000fc80000010000 */
[----:B------:R-:W-:-:S04]  /*5420*/  FMUL.FTZ R72, R16, R72 ;  /* 0x0000004810487220 */ /* 0x000fc80000410000 */
[----:B------:R-:W-:-:S04]  /*5430*/  FMUL.FTZ R72, R17, R72 ;  /* 0x0000004811487220 */ /* 0x000fc80000410000 */
[----:B------:R-:W-:Y:S01]  /*5440*/  FMUL.FTZ R227, R72, UR14 ;  /* 0x0000000e48e37c20 */ /* 0x000fe20008410000 */
[----:B------:R-:W-:-:S05]  /*5450*/  @P4 HADD2.F32 R72, -RZ, R176.H0_H0 ;  /* 0x200000b0ff484230 */ /* 0x000fca0000004100 */
[----:B------:R-:W-:Y:S01]  /*5460*/  @P4 FMUL.FTZ R78, R72, R227 ;  /* 0x000000e3484e4220 */ /* 0x000fe20000410000 */
[----:B------:R-:W-:-:S03]  /*5470*/  FMUL.FTZ R72, R157, R228 ;  /* 0x000000e49d487220 */ /* 0x000fc60000410000 */
[----:B------:R-:W-:Y:S01]  /*5480*/  FADD.FTZ R78, R76, R78 ;  /* 0x0000004e4c4e7221 */ /* 0x000fe20000010000 */
[----:B------:R-:W-:Y:S01]  /*5490*/  FFMA.FTZ R76, R200, R18, R19 ;  /* 0x00000012c84c7223 */ /* 0x000fe20000010013 */
[----:B------:R-:W-:Y:S02]  /*54a0*/  FSEL R72, R72, RZ, P3 ;  /* 0x000000ff48487208 */ /* 0x000fe40001800000 */
[----:B------:R-:W-:Y:S01]  /*54b0*/  LOP3.LUT P3, RZ, R22, 0xff00, RZ, 0xc0, !PT ;  /* 0x0000ff0016ff7812 */ /* 0x000fe2000786c0ff */
[----:B------:R-:W-:Y:S01]  /*54c0*/  FADD.FTZ R76, R246, -R76 ;  /* 0x8000004cf64c7221 */ /* 0x000fe20000010000 */
[----:B------:R-:W-:-:S03]  /*54d0*/  F2FP.F16.F32.PACK_AB R74, R72, R74 ;  /* 0x0000004a484a723e */ /* 0x000fc600000000ff */
[----:B------:R-:W-:-:S04]  /*54e0*/  FMUL.FTZ R76, R16, R76 ;  /* 0x0000004c104c7220 */ /* 0x000fc80000410000 */
[----:B------:R-:W-:-:S04]  /*54f0*/  FMUL.FTZ R76, R17, R76 ;  /* 0x0000004c114c7220 */ /* 0x000fc80000410000 */
[----:B------:R-:W-:Y:S02]  /*5500*/  @P3 HADD2.F32 R176, -RZ, R176.H1_H1 ;  /* 0x300000b0ffb03230 */ /* 0x000fe40000004100 */
[----:B------:R-:W-:Y:S01]  /*5510*/  FMUL.FTZ R179, R76, UR14 ;  /* 0x0000000e4cb37c20 */ /* 0x000fe20008410000 */
[----:B------:R-:W-:-:S03]  /*5520*/  HFMA2 R76, -RZ, RZ, 0, 0 ;  /* 0x00000000ff4c7431 */ /* 0x000fc600000001ff */
[----:B------:R-:W-:-:S04]  /*5530*/  @P3 FMUL.FTZ R76, R176, R179 ;  /* 0x000000b3b04c3220 */ /* 0x000fc80000410000 */
[----:B------:R-:W-:Y:S01]  /*5540*/  FADD.FTZ R176, R77, R76 ;  /* 0x0000004c4db07221 */ /* 0x000fe20000010000 */
[----:B------:R-:W-:Y:S01]  /*5550*/  FMUL.FTZ R76, R160, R227 ;  /* 0x000000e3a04c7220 */ /* 0x000fe20000410000 */
[----:B------:R-:W-:-:S04]  /*5560*/  FMUL.FTZ R77, R161, R179 ;  /* 0x000000b3a14d7220 */ /* 0x000fc80000410000 */
[----:B------:R-:W-:Y:S02]  /*5570*/  FSEL R72, R76, RZ, P4 ;  /* 0x000000ff4c487208 */ /* 0x000fe40002000000 */
[----:B------:R-:W-:-:S04]  /*5580*/  FSEL R77, R77, RZ, P3 ;  /* 0x000000ff4d4d7208 */ /* 0x000fc80001800000 */
[----:B------:R-:W-:-:S07]  /*5590*/  F2FP.F16.F32.PACK_AB R72, R77, R72 ;  /* 0x000000484d48723e */ /* 0x000fce00000000ff */
.L_x_13559:
        /* <DEDUP_REMOVED lines=14> */
.L_x_13557:
[----:B------:R-:W-:Y:S05]  /*5680*/  BSYNC.RECONVERGENT B2 ;  /* 0x0000000000027941 */ /* 0x000fea0003800200 */
.L_x_13556:
        /* <DEDUP_REMOVED lines=9> */
[C---:B-----5:R-:W-:Y:S01]  /*5720*/  LOP3.LUT P2, RZ, R24.reuse, 0xff0000, RZ, 0xc0, !PT ;  /* 0x00ff000018ff7812 */ /* 0x060fe2000784c0ff */
[----:B------:R0:W-:Y:S01]  /*5730*/  STL [R1+0x154], R0 ;  /* 0x0001540001007387 */ /* 0x0001e20000100800 */
[----:B------:R-:W-:Y:S01]  /*5740*/  LOP3.LUT P3, RZ, R24, 0xff000000, RZ, 0xc0, !PT ;  /* 0xff00000018ff7812 */ /* 0x000fe2000786c0ff */
[----:B------:R-:W-:Y:S01]  /*5750*/  FADD.FTZ R172, R237, -R172 ;  /* 0x800000acedac7221 */ /* 0x000fe20000010000 */
[----:B------:R-:W-:Y:S02]  /*5760*/  MOV R175, RZ ;  /* 0x000000ff00af7202 */ /* 0x000fe40000000f00 */
[----:B------:R-:W-:Y:S01]  /*5770*/  LOP3.LUT P4, RZ, R25, 0xff, RZ, 0xc0, !PT ;  /* 0x000000ff19ff7812 */ /* 0x000fe2000788c0ff */
[----:B------:R-:W-:Y:S01]  /*5780*/  FMUL.FTZ R173, R16, R172 ;  /* 0x000000ac10ad7220 */ /* 0x000fe20000410000 */
[----:B------:R-:W-:Y:S01]  /*5790*/  FFMA.FTZ R172, R2, R18, R19 ;  /* 0x0000001202ac7223 */ /* 0x000fe20000010013 */
[----:B------:R-:W-:-:S02]  /*57a0*/  MOV R182, RZ ;  /* 0x000000ff00b67202 */ /* 0x000fc40000000f00 */
[CC--:B------:R-:W-:Y:S01]  /*57b0*/  FMUL.FTZ R174, R17.reuse, R173.reuse ;  /* 0x000000ad11ae7220 */ /* 0x0c0fe20000410000 */
        /* <DEDUP_REMOVED lines=8> */
[----:B------:R-:W-:-:S02]  /*5840*/  F2FP.F16.F32.PACK_AB R173, R172, R173 ;  /* 0x000000adacad723e */ /* 0x000fc400000000ff */
[----:B------:R-:W-:Y:S01]  /*5850*/  FADD.FTZ R227, R70, R175 ;  /* 0x000000af46e37221 */ /* 0x000fe20000010000 */
[----:B------:R-:W-:Y:S01]  /*5860*/  FMUL.FTZ R180, R180, UR14 ;  /* 0x0000000eb4b47c20 */ /* 0x000fe20008410000 */
[----:B------:R-:W-:-:S03]  /*5870*/  FFMA.FTZ R70, R3, R18, R19 ;  /* 0x0000001203467223 */ /* 0x000fc60000010013 */
[----:B------:R-:W-:Y:S01]  /*5880*/  @P3 FMUL.FTZ R177, R181, R180 ;  /* 0x000000b4b5b13220 */ /* 0x000fe20000410000 */
[----:B------:R-:W-:-:S03]  /*5890*/  FADD.FTZ R70, R235, -R70 ;  /* 0x80000046eb467221 */ /* 0x000fc60000010000 */
[----:B------:R-:W-:Y:S01]  /*58a0*/  FADD.FTZ R183, R71, R177 ;  /* 0x000000b147b77221 */ /* 0x000fe20000010000 */
[----:B------:R-:W-:Y:S01]  /*58b0*/  FMUL.FTZ R71, R154, R174 ;  /* 0x000000ae9a477220 */ /* 0x000fe20000410000 */
[----:B------:R-:W-:Y:S01]  /*58c0*/  FMUL.FTZ R70, R16, R70 ;  /* 0x0000004610467220 */ /* 0x000fe20000410000 */
[----:B------:R-:W-:Y:S02]  /*58d0*/  @P4 HADD2.F32 R174, -RZ, R178.H0_H0 ;  /* 0x200000b2ffae4230 */ /* 0x000fe40000004100 */
[----:B------:R-:W-:Y:S01]  /*58e0*/  HFMA2 R177, -RZ, RZ, 0, 0 ;  /* 0x00000000ffb17431 */ /* 0x000fe200000001ff */
[----:B0-----:R-:W-:Y:S01]  /*58f0*/  FSEL R0, R71, RZ, P2 ;  /* 0x000000ff47007208 */ /* 0x001fe20001000000 */
[----:B------:R-:W-:Y:S01]  /*5900*/  FFMA.FTZ R71, R4, R18, R19 ;  /* 0x0000001204477223 */ /* 0x000fe20000010013 */
[----:B------:R-:W-:Y:S01]  /*5910*/  FMUL.FTZ R175, R17, R70 ;  /* 0x0000004611af7220 */ /* 0x000fe20000410000 */
[----:B------:R-:W-:Y:S02]  /*5920*/  LOP3.LUT P2, RZ, R25, 0xff00, RZ, 0xc0, !PT ;  /* 0x0000ff0019ff7812 */ /* 0x000fe4000784c0ff */
[----:B------:R-:W-:Y:S01]  /*5930*/  FADD.FTZ R71, R234, -R71 ;  /* 0x80000047ea477221 */ /* 0x000fe20000010000 */
[----:B------:R-:W-:Y:S01]  /*5940*/  FMUL.FTZ R175, R175, UR14 ;  /* 0x0000000eafaf7c20 */ /* 0x000fe20008410000 */
[----:B------:R0:W-:Y:S02]  /*5950*/  STL [R1+0x10], R0 ;  /* 0x0000100001007387 */ /* 0x0001e40000100800 */
[----:B------:R-:W-:Y:S01]  /*5960*/  FMUL.FTZ R71, R16, R71 ;  /* 0x0000004710477220 */ /* 0x000fe20000410000 */
[-C--:B------:R-:W-:Y:S01]  /*5970*/  @P4 FMUL.FTZ R182, R174, R175.reuse ;  /* 0x000000afaeb64220 */ /* 0x080fe20000410000 */
[----:B------:R-:W-:-:S02]  /*5980*/  FMUL.FTZ R175, R148, R175 ;  /* 0x000000af94af7220 */ /* 0x000fc40000410000 */
[----:B------:R-:W-:Y:S01]  /*5990*/  FMUL.FTZ R174, R17, R71 ;  /* 0x0000004711ae7220 */ /* 0x000fe20000410000 */
[----:B------:R-:W-:Y:S01]  /*59a0*/  FADD.FTZ R182, R64, R182 ;  /* 0x000000b640b67221 */ /* 0x000fe20000010000 */
[----:B------:R-:W-:Y:S01]  /*59b0*/  FFMA.FTZ R64, R5, R18, R19 ;  /* 0x0000001205407223 */ /* 0x000fe20000010013 */
[----:B------:R-:W-:Y:S01]  /*59c0*/  @P2 HADD2.F32 R178, -RZ, R178.H1_H1 ;  /* 0x300000b2ffb22230 */ /* 0x000fe20000004100 */
[----:B0-----:R-:W-:Y:S01]  /*59d0*/  FSEL R0, R175, RZ, P4 ;  /* 0x000000ffaf007208 */ /* 0x001fe20002000000 */
[----:B------:R-:W-:Y:S01]  /*59e0*/  FMUL.FTZ R174, R174, UR14 ;  /* 0x0000000eaeae7c20 */ /* 0x000fe20008410000 */
[----:B------:R-:W-:Y:S01]  /*59f0*/  LOP3.LUT P4, RZ, R25, 0xff0000, RZ, 0xc0, !PT ;  /* 0x00ff000019ff7812 */ /* 0x000fe2000788c0ff */
[----:B------:R-:W-:Y:S01]  /*5a00*/  FADD.FTZ R64, R233, -R64 ;  /* 0x80000040e9407221 */ /* 0x000fe20000010000 */
[----:B------:R-:W-:Y:S01]  /*5a10*/  MOV R175, RZ ;  /* 0x000000ff00af7202 */ /* 0x000fe20000000f00 */
[-C--:B------:R-:W-:Y:S01]  /*5a20*/  @P2 FMUL.FTZ R177, R178, R174.reuse ;  /* 0x000000aeb2b12220 */ /* 0x080fe20000410000 */
[----:B------:R-:W-:Y:S01]  /*5a30*/  FMUL.FTZ R174, R149, R174 ;  /* 0x000000ae95ae7220 */ /* 0x000fe20000410000 */
[----:B------:R-:W-:-:S02]  /*5a40*/  FMUL.FTZ R64, R16, R64 ;  /* 0x0000004010407220 */ /* 0x000fc40000410000 */
[----:B------:R-:W-:Y:S02]  /*5a50*/  FADD.FTZ R181, R65, R177 ;  /* 0x000000b141b57221 */ /* 0x000fe40000010000 */
[----:B------:R-:W-:Y:S01]  /*5a60*/  FMUL.FTZ R65, R17, R64 ;  /* 0x0000004011417220 */ /* 0x000fe20000410000 */
[----:B------:R-:W-:Y:S01]  /*5a70*/  FSEL R228, R174, RZ, P2 ;  /* 0x000000ffaee47208 */ /* 0x000fe20001000000 */
[----:B------:R-:W-:Y:S01]  /*5a80*/  HFMA2 R174, -RZ, RZ, 0, 0 ;  /* 0x00000000ffae7431 */ /* 0x000fe200000001ff */
[----:B------:R-:W-:Y:S01]  /*5a90*/  ISETP.GE.U32.AND P2, PT, R24, RZ, PT ;  /* 0x000000ff1800720c */ /* 0x000fe20003f46070 */
[----:B------:R-:W-:Y:S02]  /*5aa0*/  @P4 HADD2.F32 R177, -RZ, R179.H0_H0 ;  /* 0x200000b3ffb14230 */ /* 0x000fe40000004100 */
[----:B------:R-:W-:Y:S01]  /*5ab0*/  FMUL.FTZ R65, R65, UR14 ;  /* 0x0000000e41417c20 */ /* 0x000fe20008410000 */
[----:B------:R-:W-:-:S03]  /*5ac0*/  ISETP.GE.U32.AND.EX P2, PT, R25, 0x1000000, PT, P2 ;  /* 0x010000001900780c */ /* 0x000fc60003f46120 */
[----:B------:R-:W-:-:S04]  /*5ad0*/  @P4 FMUL.FTZ R175, R177, R65 ;  /* 0x00000041b1af4220 */ /* 0x000fc80000410000 */
[----:B------:R-:W-:Y:S01]  /*5ae0*/  FADD.FTZ R178, R66, R175 ;  /* 0x000000af42b27221 */ /* 0x000fe20000010000 */
[----:B------:R-:W-:-:S04]  /*5af0*/  FFMA.FTZ R66, R6, R18, R19 ;  /* 0x0000001206427223 */ /* 0x000fc80000010013 */
[----:B------:R-:W-:Y:S01]  /*5b00*/  FADD.FTZ R66, R232, -R66 ;  /* 0x80000042e8427221 */ /* 0x000fe20000010000 */
[----:B------:R-:W-:-:S03]  /*5b10*/  @P2 HADD2.F32 R179, -RZ, R179.H1_H1 ;  /* 0x300000b3ffb32230 */ /* 0x000fc60000004100 */
[----:B------:R-:W-:-:S04]  /*5b20*/  FMUL.FTZ R175, R16, R66 ;  /* 0x0000004210af7220 */ /* 0x000fc80000410000 */
[----:B------:R-:W-:Y:S01]  /*5b30*/  FMUL.FTZ R66, R17, R175 ;  /* 0x000000af11427220 */ /* 0x000fe20000410000 */
[----:B------:R-:W-:Y:S01]  /*5b40*/  F2FP.F16.F32.PACK_AB R175, R175, R64 ;  /* 0x00000040afaf723e */ /* 0x000fe200000000ff */
[----:B------:R-:W-:Y:S01]  /*5b50*/  FMUL.FTZ R64, R150, R65 ;  /* 0x0000004196407220 */ /* 0x000fe20000410000 */
[----:B------:R-:W-:Y:S01]  /*5b60*/  FFMA.FTZ R65, R194, R18, R19 ;  /* 0x00000012c2417223 */ /* 0x000fe20000010013 */
[----:B------:R-:W-:-:S03]  /*5b70*/  FMUL.FTZ R66, R66, UR14 ;  /* 0x0000000e42427c20 */ /* 0x000fc60008410000 */
[----:B------:R-:W-:Y:S01]  /*5b80*/  FADD.FTZ R65, R239, -R65 ;  /* 0x80000041ef417221 */ /* 0x000fe20000010000 */
[-C--:B------:R-:W-:Y:S01]  /*5b90*/  @P2 FMUL.FTZ R174, R179, R66.reuse ;  /* 0x00000042b3ae2220 */ /* 0x080fe20000410000 */
[----:B------:R-:W-:Y:S01]  /*5ba0*/  FSEL R179, R64, RZ, P4 ;  /* 0x000000ff40b37208 */ /* 0x000fe20002000000 */
[----:B------:R-:W-:Y:S01]  /*5bb0*/  FMUL.FTZ R66, R151, R66 ;  /* 0x0000004297427220 */ /* 0x000fe20000410000 */
[----:B------:R-:W-:Y:S01]  /*5bc0*/  LOP3.LUT P4, RZ, R24, 0xff, RZ, 0xc0, !PT ;  /* 0x000000ff18ff7812 */ /* 0x000fe2000788c0ff */
[----:B------:R-:W-:Y:S01]  /*5bd0*/  FMUL.FTZ R65, R16, R65 ;  /* 0x0000004110417220 */ /* 0x000fe20000410000 */
[----:B------:R-:W-:Y:S01]  /*5be0*/  FADD.FTZ R177, R67, R174 ;  /* 0x000000ae43b17221 */ /* 0x000fe20000010000 */
[----:B------:R-:W-:Y:S02]  /*5bf0*/  F2FP.F16.F32.PACK_AB R174, R71, R70 ;  /* 0x0000004647ae723e */ /* 0x000fe400000000ff */
[----:B------:R-:W-:Y:S01]  /*5c00*/  FMUL.FTZ R64, R17, R65 ;  /* 0x0000004111407220 */ /* 0x000fe20000410000 */
[----:B------:R-:W-:-:S02]  /*5c10*/  MOV R67, RZ ;  /* 0x000000ff00437202 */ /* 0x000fc40000000f00 */
[----:B------:R-:W-:Y:S01]  /*5c20*/  FSEL R66, R66, RZ, P2 ;  /* 0x000000ff42427208 */ /* 0x000fe20001000000 */
[----:B------:R-:W-:Y:S01]  /*5c30*/  FMUL.FTZ R64, R64, UR14 ;  /* 0x0000000e40407c20 */ /* 0x000fe20008410000 */
[----:B------:R-:W-:-:S03]  /*5c40*/  LOP3.LUT P2, RZ, R24, 0xff00, RZ, 0xc0, !PT ;  /* 0x0000ff0018ff7812 */ /* 0x000fc6000784c0ff */
[----:B------:R-:W-:-:S05]  /*5c50*/  @P4 HADD2.F32 R70, -RZ, R176.H0_H0 ;  /* 0x200000b0ff464230 */ /* 0x000fca0000004100 */
[----:B------:R-:W-:-:S04]  /*5c60*/  @P4 FMUL.FTZ R67, R70, R64 ;  /* 0x0000004046434220 */ /* 0x000fc80000410000 */
[----:B------:R-:W-:Y:S01]  /*5c70*/  FADD.FTZ R70, R68, R67 ;  /* 0x0000004344467221 */ /* 0x000fe20000010000 */
[----:B------:R-:W-:Y:S01]  /*5c80*/  FFMA.FTZ R67, R193, R18, R19 ;  /* 0x00000012c1437223 */ /* 0x000fe20000010013 */
[----:B------:R-:W-:Y:S02]  /*5c90*/  @P2 HADD2.F32 R71, -RZ, R176.H1_H1 ;  /* 0x300000b0ff472230 */ /* 0x000fe40000004100 */
[----:B------:R-:W-:Y:S01]  /*5ca0*/  HFMA2 R172, -RZ, RZ, 0, 0 ;  /* 0x00000000ffac7431 */ /* 0x000fe200000001ff */
[----:B------:R-:W2:Y:S01]  /*5cb0*/  LDL.LU R176, [R1+0x10] ;  /* 0x0000100001b07983 */ /* 0x000ea20000300800 */
[----:B------:R-:W-:-:S04]  /*5cc0*/  FADD.FTZ R67, R238, -R67 ;  /* 0x80000043ee437221 */ /* 0x000fc80000010000 */
[----:B------:R-:W-:-:S04]  /*5cd0*/  FMUL.FTZ R67, R16, R67 ;  /* 0x0000004310437220 */ /* 0x000fc80000410000 */
[----:B------:R-:W-:-:S04]  /*5ce0*/  FMUL.FTZ R68, R17, R67 ;  /* 0x0000004311447220 */ /* 0x000fc80000410000 */
[----:B------:R-:W-:-:S04]  /*5cf0*/  FMUL.FTZ R68, R68, UR14 ;  /* 0x0000000e44447c20 */ /* 0x000fc80008410000 */
[----:B------:R-:W-:-:S04]  /*5d00*/  @P2 FMUL.FTZ R172, R71, R68 ;  /* 0x0000004447ac2220 */ /* 0x000fc80000410000 */
[----:B------:R-:W-:Y:S01]  /*5d10*/  FADD.FTZ R71, R69, R172 ;  /* 0x000000ac45477221 */ /* 0x000fe20000010000 */
[----:B------:R-:W-:Y:S02]  /*5d20*/  F2FP.F16.F32.PACK_AB R172, R67, R65 ;  /* 0x0000004143ac723e */ /* 0x000fe400000000ff */
[----:B------:R-:W-:Y:S02]  /*5d30*/  F2FP.F16.F32.PACK_AB R67, R66, R179 ;  /* 0x000000b34243723e */ /* 0x000fe400000000ff */
[----:B------:R-:W-:Y:S02]  /*5d40*/  F2FP.F16.F32.PACK_AB R66, R228, R0 ;  /* 0x00000000e442723e */ /* 0x000fe400000000ff */
[----:B------:R0:W5:Y:S01]  /*5d50*/  LDL.LU R0, [R1+0x154] ;  /* 0x0001540001007983 */ /* 0x0001620000300800 */
[----:B------:R-:W-:Y:S01]  /*5d60*/  FMUL.FTZ R65, R155, R180 ;  /* 0x000000b49b417220 */ /* 0x000fe20000410000 */
[----:B------:R-:W-:Y:S01]  /*5d70*/  FMUL.FTZ R64, R152, R64 ;  /* 0x0000004098407220 */ /* 0x000fe20000410000 */
[----:B------:R-:W-:-:S03]  /*5d80*/  FMUL.FTZ R68, R153, R68 ;  /* 0x0000004499447220 */ /* 0x000fc60000410000 */
[----:B------:R-:W-:Y:S02]  /*5d90*/  FSEL R65, R65, RZ, P3 ;  /* 0x000000ff41417208 */ /* 0x000fe40001800000 */
[----:B------:R-:W-:Y:S02]  /*5da0*/  FSEL R64, R64, RZ, P4 ;  /* 0x000000ff40407208 */ /* 0x000fe40002000000 */
[----:B------:R-:W-:-:S04]  /*5db0*/  FSEL R68, R68, RZ, P2 ;  /* 0x000000ff44447208 */ /* 0x000fc80001000000 */
[----:B------:R-:W-:Y:S02]  /*5dc0*/  F2FP.F16.F32.PACK_AB R64, R68, R64 ;  /* 0x000000404440723e */ /* 0x000fe400000000ff */
[----:B--2---:R-:W-:Y:S01]  /*5dd0*/  F2FP.F16.F32.PACK_AB R65, R65, R176 ;  /* 0x000000b04141723e */ /* 0x004fe200000000ff */
[----:B0-----:R-:W-:Y:S06]  /*5de0*/  BRA `(.L_x_13563) ;  /* 0x0000000400a07947 */ /* 0x001fec0003800000 */
.L_x_13562:
[----:B------:R-:W-:Y:S01]  /*5df0*/  FFMA.FTZ R180, R192, R18, R19 ;  /* 0x00000012c0b47223 */ /* 0x000fe20000010013 */
[C---:B-----5:R-:W-:Y:S02]  /*5e00*/  LOP3.LUT P5, RZ, R24.reuse, 0xff0000, RZ, 0xc0, !PT ;  /* 0x00ff000018ff7812 */ /* 0x060fe400078ac0ff */
[----:B------:R-:W-:Y:S01]  /*5e10*/  MOV R182, RZ ;  /* 0x000000ff00b67202 */ /* 0x000fe20000000f00 */
[----:B------:R-:W-:Y:S01]  /*5e20*/  FADD.FTZ R180, R237, -R180 ;  /* 0x800000b4edb47221 */ /* 0x000fe20000010000 */
[----:B------:R-:W-:Y:S02]  /*5e30*/  LOP3.LUT P2, RZ, R24, 0xff000000, RZ, 0xc0, !PT ;  /* 0xff00000018ff7812 */ /* 0x000fe4000784c0ff */
[C---:B------:R-:W-:Y:S01]  /*5e40*/  LOP3.LUT P4, RZ, R25.reuse, 0xff, RZ, 0xc0, !PT ;  /* 0x000000ff19ff7812 */ /* 0x040fe2000788c0ff */
[----:B------:R-:W-:Y:S01]  /*5e50*/  FMUL.FTZ R180, R16, R180 ;  /* 0x000000b410b47220 */ /* 0x000fe20000410000 */
[C---:B------:R-:W-:Y:S02]  /*5e60*/  LOP3.LUT P3, RZ, R25.reuse, 0xff00, RZ, 0xc0, !PT ;  /* 0x0000ff0019ff7812 */ /* 0x040fe4000786c0ff */
[----:B------:R-:W-:Y:S01]  /*5e70*/  LOP3.LUT P6, RZ, R25, 0xff0000, RZ, 0xc0, !PT ;  /* 0x00ff000019ff7812 */ /* 0x000fe200078cc0ff */
[----:B------:R-:W-:-:S02]  /*5e80*/  FMUL.FTZ R180, R17, R180 ;  /* 0x000000b411b47220 */ /* 0x000fc40000410000 */
[----:B------:R-:W-:Y:S02]  /*5e90*/  @P5 HADD2.F32 R181, -RZ, R177.H0_H0 ;  /* 0x200000b1ffb55230 */ /* 0x000fe40000004100 */
[----:B------:R-:W-:-:S04]  /*5ea0*/  FMUL.FTZ R180, R180, UR14 ;  /* 0x0000000eb4b47c20 */ /* 0x000fc80008410000 */
[----:B------:R-:W-:Y:S01]  /*5eb0*/  @P5 FMUL.FTZ R182, R181, R180 ;  /* 0x000000b4b5b65220 */ /* 0x000fe20000410000 */
[----:B------:R-:W-:-:S03]  /*5ec0*/  FFMA.FTZ R181, R2, R18, R19 ;  /* 0x0000001202b57223 */ /* 0x000fc60000010013 */
[----:B------:R-:W-:Y:S01]  /*5ed0*/  FADD.FTZ R227, R70, R182 ;  /* 0x000000b646e37221 */ /* 0x000fe20000010000 */
[----:B------:R-:W-:Y:S01]  /*5ee0*/  FADD.FTZ R181, R236, -R181 ;  /* 0x800000b5ecb57221 */ /* 0x000fe20000010000 */
[----:B------:R-:W-:Y:S02]  /*5ef0*/  @P2 HADD2.F32 R70, -RZ, R177.H1_H1 ;  /* 0x300000b1ff462230 */ /* 0x000fe40000004100 */
[----:B------:R-:W-:Y:S02]  /*5f00*/  HFMA2 R177, -RZ, RZ, 0, 0 ;  /* 0x00000000ffb17431 */ /* 0x000fe400000001ff */
[----:B------:R-:W-:-:S04]  /*5f10*/  FMUL.FTZ R181, R16, R181 ;  /* 0x000000b510b57220 */ /* 0x000fc80000410000 */
[----:B------:R-:W-:-:S04]  /*5f20*/  FMUL.FTZ R181, R17, R181 ;  /* 0x000000b511b57220 */ /* 0x000fc80000410000 */
[----:B------:R-:W-:-:S04]  /*5f30*/  FMUL.FTZ R228, R181, UR14 ;  /* 0x0000000eb5e47c20 */ /* 0x000fc80008410000 */
        /* <DEDUP_REMOVED lines=9> */
[----:B------:R-:W-:Y:S01]  /*5fd0*/  @P4 FMUL.FTZ R71, R177, R70 ;  /* 0x00000046b1474220 */ /* 0x000fe20000410000 */
        /* <DEDUP_REMOVED lines=42> */
[----:B------:R-:W-:Y:S01]  /*6280*/  F2FP.F16.F32.PACK_AB R67, R67, R64 ;  /* 0x000000404343723e */ /* 0x000fe200000000ff */
[----:B------:R-:W-:Y:S01]  /*6290*/  FFMA.FTZ R64, R194, R18, R19 ;  /* 0x00000012c2407223 */ /* 0x000fe20000010013 */
[----:B------:R-:W-:-:S03]  /*62a0*/  FSEL R65, R65, RZ, P5 ;  /* 0x000000ff41417208 */ /* 0x000fc60002800000 */
        /* <DEDUP_REMOVED lines=12> */
[----:B------:R-:W-:Y:S01]  /*6370*/  F2FP.F16.F32.PACK_AB R66, R64, R66 ;  /* 0x000000424042723e */ /* 0x000fe200000000ff */
[----:B------:R-:W-:Y:S02]  /*6380*/  FMUL.FTZ R64, R155, R180 ;  /* 0x000000b49b407220 */ /* 0x000fe40000410000 */
[----:B------:R-:W-:-:S04]  /*6390*/  FMUL.FTZ R68, R16, R68 ;  /* 0x0000004410447220 */ /* 0x000fc80000410000 */
[----:B------:R-:W-:-:S04]  /*63a0*/  FMUL.FTZ R68, R17, R68 ;  /* 0x0000004411447220 */ /* 0x000fc80000410000 */
[----:B------:R-:W-:Y:S02]  /*63b0*/  @P3 HADD2.F32 R71, -RZ, R176.H1_H1 ;  /* 0x300000b0ff473230 */ /* 0x000fe40000004100 */
[----:B------:R-:W-:Y:S01]  /*63c0*/  FMUL.FTZ R68, R68, UR14 ;  /* 0x0000000e44447c20 */ /* 0x000fe20008410000 */
[----:B------:R-:W-:-:S03]  /*63d0*/  MOV R176, RZ ;  /* 0x000000ff00b07202 */ /* 0x000fc60000000f00 */
[-C--:B------:R-:W-:Y:S01]  /*63e0*/  @P3 FMUL.FTZ R176, R71, R68.reuse ;  /* 0x0000004447b03220 */ /* 0x080fe20000410000 */
[----:B------:R-:W-:-:S03]  /*63f0*/  FMUL.FTZ R68, R153, R68 ;  /* 0x0000004499447220 */ /* 0x000fc60000410000 */
[----:B------:R-:W-:Y:S01]  /*6400*/  FADD.FTZ R71, R69, R176 ;  /* 0x000000b045477221 */ /* 0x000fe20000010000 */
[----:B------:R-:W-:Y:S01]  /*6410*/  FMUL.FTZ R69, R152, R179 ;  /* 0x000000b398457220 */ /* 0x000fe20000410000 */
[----:B------:R-:W-:Y:S02]  /*6420*/  FSEL R176, R64, RZ, P2 ;  /* 0x000000ff40b07208 */ /* 0x000fe40001000000 */
[----:B------:R-:W-:Y:S02]  /*6430*/  FSEL R68, R68, RZ, P3 ;  /* 0x000000ff44447208 */ /* 0x000fe40001800000 */
[----:B------:R-:W-:Y:S02]  /*6440*/  FSEL R64, R69, RZ, P4 ;  /* 0x000000ff45407208 */ /* 0x000fe40002000000 */
[----:B------:R-:W-:Y:S02]  /*6450*/  F2FP.F16.F32.PACK_AB R65, R176, R65 ;  /* 0x00000041b041723e */ /* 0x000fe400000000ff */
[----:B------:R-:W-:-:S07]  /*6460*/  F2FP.F16.F32.PACK_AB R64, R68, R64 ;  /* 0x000000404440723e */ /* 0x000fce00000000ff */
.L_x_13563:
        /* <DEDUP_REMOVED lines=15> */
.L_x_13561:
[----:B------:R-:W-:Y:S05]  /*6560*/  BSYNC.RECONVERGENT B2 ;  /* 0x0000000000027941 */ /* 0x000fea0003800200 */
.L_x_13560:
        /* <DEDUP_REMOVED lines=12> */
[----:B------:R-:W-:Y:S01]  /*6630*/  HFMA2 R183, -RZ, RZ, 0, 0 ;  /* 0x00000000ffb77431 */ /* 0x000fe200000001ff */
[----:B------:R-:W-:Y:S01]  /*6640*/  LOP3.LUT P5, RZ, R26, 0xff000000, RZ, 0xc0, !PT ;  /* 0xff0000001aff7812 */ /* 0x000fe200078ac0ff */
[----:B------:R-:W-:Y:S01]  /*6650*/  FADD.FTZ R172, R229, -R172 ;  /* 0x800000ace5ac7221 */ /* 0x000fe20000010000 */
[C---:B------:R-:W-:Y:S01]  /*6660*/  LOP3.LUT P4, RZ, R27.reuse, 0xff, RZ, 0xc0, !PT ;  /* 0x000000ff1bff7812 */ /* 0x040fe2000788c0ff */
[----:B------:R-:W-:Y:S01]  /*6670*/  STL [R1+0x158], R2 ;  /* 0x0001580201007387 */ /* 0x000fe20000100800 */
[----:B------:R-:W-:Y:S01]  /*6680*/  LOP3.LUT P1, RZ, R27, 0xff00, RZ, 0xc0, !PT ;  /* 0x0000ff001bff7812 */ /* 0x000fe2000782c0ff */
[----:B------:R-:W-:Y:S01]  /*6690*/  FMUL.FTZ R173, R16, R172 ;  /* 0x000000ac10ad7220 */ /* 0x000fe20000410000 */
[----:B------:R-:W-:Y:S01]  /*66a0*/  FFMA.FTZ R172, R10, R18, R19 ;  /* 0x000000120aac7223 */ /* 0x000fe20000010013 */
[----:B------:R0:W-:Y:S02]  /*66b0*/  STL [R1+0x154], R0 ;  /* 0x0001540001007387 */ /* 0x0001e40000100800 */
[----:B------:R-:W-:Y:S01]  /*66c0*/  FMUL.FTZ R174, R17, R173 ;  /* 0x000000ad11ae7220 */ /* 0x000fe20000410000 */
[----:B------:R-:W-:Y:S01]  /*66d0*/  FADD.FTZ R172, R226, -R172 ;  /* 0x800000ace2ac7221 */ /* 0x000fe20000010000 */
[----:B------:R-:W-:-:S02]  /*66e0*/  @P3 HADD2.F32 R175, -RZ, R177.H0_H0 ;  /* 0x200000b1ffaf3230 */ /* 0x000fc40000004100 */
[----:B------:R-:W-:Y:S01]  /*66f0*/  FMUL.FTZ R180, R174, UR14 ;  /* 0x0000000eaeb47c20 */ /* 0x000fe20008410000 */
[----:B------:R-:W-:Y:S02]  /*6700*/  HFMA2 R174, -RZ, RZ, 0, 0 ;  /* 0x00000000ffae7431 */ /* 0x000fe400000001ff */
[----:B------:R-:W-:Y:S01]  /*6710*/  FMUL.FTZ R172, R16, R172 ;  /* 0x000000ac10ac7220 */ /* 0x000fe20000410000 */
[----:B------:R-:W-:Y:S02]  /*6720*/  @P5 HADD2.F32 R177, -RZ, R177.H1_H1 ;  /* 0x300000b1ffb15230 */ /* 0x000fe40000004100 */
[----:B------:R-:W-:Y:S01]  /*6730*/  @P3 FMUL.FTZ R174, R175, R180 ;  /* 0x000000b4afae3220 */ /* 0x000fe20000410000 */
[----:B------:R-:W-:Y:S01]  /*6740*/  FMUL.FTZ R175, R17, R172 ;  /* 0x000000ac11af7220 */ /* 0x000fe20000410000 */
[----:B------:R-:W-:Y:S02]  /*6750*/  F2FP.F16.F32.PACK_AB R173, R172, R173 ;  /* 0x000000adacad723e */ /* 0x000fe400000000ff */
[----:B------:R-:W-:Y:S01]  /*6760*/  FADD.FTZ R228, R62, R174 ;  /* 0x000000ae3ee47221 */ /* 0x000fe20000010000 */
[----:B------:R-:W-:Y:S01]  /*6770*/  FFMA.FTZ R62, R11, R18, R19 ;  /* 0x000000120b3e7223 */ /* 0x000fe20000010013 */
[----:B------:R-:W-:Y:S01]  /*6780*/  FMUL.FTZ R181, R175, UR14 ;  /* 0x0000000eafb57c20 */ /* 0x000fe20008410000 */
[----:B------:R-:W-:Y:S01]  /*6790*/  MOV R175, RZ ;  /* 0x000000ff00af7202 */ /* 0x000fe20000000f00 */
[----:B------:R-:W-:-:S02]  /*67a0*/  @P4 HADD2.F32 R174, -RZ, R178.H0_H0 ;  /* 0x200000b2ffae4230 */ /* 0x000fc40000004100 */
[----:B------:R-:W-:Y:S01]  /*67b0*/  FADD.FTZ R62, R225, -R62 ;  /* 0x8000003ee13e7221 */ /* 0x000fe20000010000 */
[----:B------:R-:W-:Y:S01]  /*67c0*/  @P5 FMUL.FTZ R175, R177, R181 ;  /* 0x000000b5b1af5220 */ /* 0x000fe20000410000 */
[----:B------:R-:W-:Y:S01]  /*67d0*/  @P1 HADD2.F32 R178, -RZ, R178.H1_H1 ;  /* 0x300000b2ffb21230 */ /* 0x000fe20000004100 */
[----:B------:R-:W-:Y:S01]  /*67e0*/  MOV R177, RZ ;  /* 0x000000ff00b17202 */ /* 0x000fe20000000f00 */
[----:B------:R-:W-:Y:S01]  /*67f0*/  FMUL.FTZ R62, R16, R62 ;  /* 0x0000003e103e7220 */ /* 0x000fe20000410000 */
[----:B------:R-:W-:Y:S01]  /*6800*/  FADD.FTZ R227, R63, R175 ;  /* 0x000000af3fe37221 */ /* 0x000fe20000010000 */
[----:B------:R-:W-:Y:S02]  /*6810*/  FFMA.FTZ R63, R12, R18, R19 ;  /* 0x000000120c3f7223 */ /* 0x000fe40000010013 */
[----:B------:R-:W-:Y:S02]  /*6820*/  FMUL.FTZ R175, R17, R62 ;  /* 0x0000003e11af7220 */ /* 0x000fe40000410000 */
[----:B------:R-:W-:-:S02]  /*6830*/  FADD.FTZ R63, R224, -R63 ;  /* 0x8000003fe03f7221 */ /* 0x000fc40000010000 */
[----:B------:R-:W-:Y:S02]  /*6840*/  FMUL.FTZ R175, R175, UR14 ;  /* 0x0000000eafaf7c20 */ /* 0x000fe40008410000 */
[----:B------:R-:W-:Y:S02]  /*6850*/  FMUL.FTZ R63, R16, R63 ;  /* 0x0000003f103f7220 */ /* 0x000fe40000410000 */
        /* <DEDUP_REMOVED lines=8> */
[----:B------:R-:W-:Y:S01]  /*68e0*/  FADD.FTZ R56, R223, -R56 ;  /* 0x80000038df387221 */ /* 0x000fe20000010000 */
[----:B------:R-:W-:-:S02]  /*68f0*/  HFMA2 R175, -RZ, RZ, 0, 0 ;  /* 0x00000000ffaf7431 */ /* 0x000fc400000001ff */
[-C--:B------:R-:W-:Y:S01]  /*6900*/  @P1 FMUL.FTZ R177, R178, R174.reuse ;  /* 0x000000aeb2b11220 */ /* 0x080fe20000410000 */
[----:B------:R-:W-:Y:S01]  /*6910*/  FMUL.FTZ R174, R141, R174 ;  /* 0x000000ae8dae7220 */ /* 0x000fe20000410000 */
[----:B------:R-:W-:Y:S01]  /*6920*/  FMUL.FTZ R56, R16, R56 ;  /* 0x0000003810387220 */ /* 0x000fe20000410000 */
[----:B------:R0:W-:Y:S01]  /*6930*/  STL [R1+0x14], R0 ;  /* 0x0000140001007387 */ /* 0x0001e20000100800 */
[----:B------:R-:W-:Y:S02]  /*6940*/  FADD.FTZ R182, R57, R177 ;  /* 0x000000b139b67221 */ /* 0x000fe40000010000 */
[----:B------:R-:W-:-:S03]  /*6950*/  FMUL.FTZ R57, R17, R56 ;  /* 0x0000003811397220 */ /* 0x000fc60000410000 */
[----:B------:R-:W-:Y:S02]  /*6960*/  @P4 HADD2.F32 R177, -RZ, R179.H0_H0 ;  /* 0x200000b3ffb14230 */ /* 0x000fe40000004100 */
[----:B------:R-:W-:Y:S01]  /*6970*/  FMUL.FTZ R57, R57, UR14 ;  /* 0x0000000e39397c20 */ /* 0x000fe20008410000 */
[----:B0-----:R-:W-:-:S03]  /*6980*/  FSEL R0, R174, RZ, P1 ;  /* 0x000000ffae007208 */ /* 0x001fc60000800000 */
[----:B------:R-:W-:Y:S01]  /*6990*/  @P4 FMUL.FTZ R175, R177, R57 ;  /* 0x00000039b1af4220 */ /* 0x000fe20000410000 */
[----:B------:R-:W-:Y:S02]  /*69a0*/  ISETP.GE.U32.AND P1, PT, R26, RZ, PT ;  /* 0x000000ff1a00720c */ /* 0x000fe40003f26070 */
[----:B------:R-:W-:Y:S01]  /*69b0*/  MOV R174, RZ ;  /* 0x000000ff00ae7202 */ /* 0x000fe20000000f00 */
[----:B------:R-:W-:Y:S01]  /*69c0*/  FADD.FTZ R178, R58, R175 ;  /* 0x000000af3ab27221 */ /* 0x000fe20000010000 */
[----:B------:R-:W-:Y:S01]  /*69d0*/  FFMA.FTZ R58, R14, R18, R19 ;  /* 0x000000120e3a7223 */ /* 0x000fe20000010013 */
[----:B------:R-:W-:-:S03]  /*69e0*/  ISETP.GE.U32.AND.EX P1, PT, R27, 0x1000000, PT, P1 ;  /* 0x010000001b00780c */ /* 0x000fc60003f26110 */
[----:B------:R-:W-:-:S04]  /*69f0*/  FADD.FTZ R58, R222, -R58 ;  /* 0x8000003ade3a7221 */ /* 0x000fc80000010000 */
[----:B------:R-:W-:-:S04]  /*6a00*/  FMUL.FTZ R175, R16, R58 ;  /* 0x0000003a10af7220 */ /* 0x000fc80000410000 */
[----:B------:R-:W-:Y:S01]  /*6a10*/  FMUL.FTZ R58, R17, R175 ;  /* 0x000000af113a7220 */ /* 0x000fe20000410000 */
[----:B------:R-:W-:Y:S01]  /*6a20*/  F2FP.F16.F32.PACK_AB R175, R175, R56 ;  /* 0x00000038afaf723e */ /* 0x000fe200000000ff */
[----:B------:R-:W-:Y:S01]  /*6a30*/  FMUL.FTZ R56, R142, R57 ;  /* 0x000000398e387220 */ /* 0x000fe20000410000 */
[----:B------:R-:W-:Y:S02]  /*6a40*/  @P1 HADD2.F32 R179, -RZ, R179.H1_H1 ;  /* 0x300000b3ffb31230 */ /* 0x000fe40000004100 */
[----:B------:R-:W-:Y:S01]  /*6a50*/  FFMA.FTZ R57, R7, R18, R19 ;  /* 0x0000001207397223 */ /* 0x000fe20000010013 */
[----:B------:R-:W-:Y:S01]  /*6a60*/  FMUL.FTZ R58, R58, UR14 ;  /* 0x0000000e3a3a7c20 */ /* 0x000fe20008410000 */
[----:B------:R-:W-:Y:S02]  /*6a70*/  FSEL R2, R56, RZ, P4 ;  /* 0x000000ff38027208 */ /* 0x000fe40002000000 */
[----:B------:R-:W-:Y:S01]  /*6a80*/  FADD.FTZ R57, R231, -R57 ;  /* 0x80000039e7397221 */ /* 0x000fe20000010000 */
[----:B------:R-:W-:Y:S01]  /*6a90*/  LOP3.LUT P4, RZ, R26, 0xff, RZ, 0xc0, !PT ;  /* 0x000000ff1aff7812 */ /* 0x000fe2000788c0ff */
[-C--:B------:R-:W-:Y:S01]  /*6aa0*/  @P1 FMUL.FTZ R174, R179, R58.reuse ;  /* 0x0000003ab3ae1220 */ /* 0x080fe20000410000 */
[----:B------:R-:W-:Y:S01]  /*6ab0*/  FMUL.FTZ R58, R143, R58 ;  /* 0x0000003a8f3a7220 */ /* 0x000fe20000410000 */
[----:B------:R-:W-:-:S02]  /*6ac0*/  FMUL.FTZ R57, R16, R57 ;  /* 0x0000003910397220 */ /* 0x000fc40000410000 */
[----:B------:R-:W-:Y:S01]  /*6ad0*/  FADD.FTZ R177, R59, R174 ;  /* 0x000000ae3bb17221 */ /* 0x000fe20000010000 */
[----:B------:R-:W-:Y:S01]  /*6ae0*/  F2FP.F16.F32.PACK_AB R174, R63, R62 ;  /* 0x0000003e3fae723e */ /* 0x000fe200000000ff */
[----:B------:R-:W-:Y:S01]  /*6af0*/  FMUL.FTZ R56, R17, R57 ;  /* 0x0000003911387220 */ /* 0x000fe20000410000 */
[----:B------:R-:W-:Y:S01]  /*6b00*/  FSEL R179, R58, RZ, P1 ;  /* 0x000000ff3ab37208 */ /* 0x000fe20000800000 */
[----:B------:R-:W-:Y:S01]  /*6b10*/  HFMA2 R59, -RZ, RZ, 0, 0 ;  /* 0x00000000ff3b7431 */ /* 0x000fe200000001ff */
[----:B------:R-:W-:Y:S01]  /*6b20*/  LOP3.LUT P1, RZ, R26, 0xff00, RZ, 0xc0, !PT ;  /* 0x0000ff001aff7812 */ /* 0x000fe2000782c0ff */
[----:B------:R-:W-:Y:S01]  /*6b30*/  FMUL.FTZ R56, R56, UR14 ;  /* 0x0000000e38387c20 */ /* 0x000fe20008410000 */
[----:B------:R-:W-:Y:S01]  /*6b40*/  FFMA.FTZ R58, R8, R18, R19 ;  /* 0x00000012083a7223 */ /* 0x000fe20000010013 */
[----:B------:R-:W-:-:S03]  /*6b50*/  @P4 HADD2.F32 R62, -RZ, R176.H0_H0 ;  /* 0x200000b0ff3e4230 */ /* 0x000fc60000004100 */
[----:B------:R-:W-:Y:S02]  /*6b60*/  FADD.FTZ R58, R230, -R58 ;  /* 0x8000003ae63a7221 */ /* 0x000fe40000010000 */
[----:B------:R-:W-:Y:S02]  /*6b70*/  @P4 FMUL.FTZ R59, R62, R56 ;  /* 0x000000383e3b4220 */ /* 0x000fe40000410000 */
[----:B------:R-:W-:Y:S02]  /*6b80*/  FMUL.FTZ R58, R16, R58 ;  /* 0x0000003a103a7220 */ /* 0x000fe40000410000 */
[----:B------:R-:W-:Y:S01]  /*6b90*/  FADD.FTZ R62, R60, R59 ;  /* 0x0000003b3c3e7221 */ /* 0x000fe20000010000 */
[----:B------:R-:W-:Y:S02]  /*6ba0*/  @P1 HADD2.F32 R59, -RZ, R176.H1_H1 ;  /* 0x300000b0ff3b1230 */ /* 0x000fe40000004100 */
[----:B------:R-:W-:Y:S01]  /*6bb0*/  FMUL.FTZ R60, R17, R58 ;  /* 0x0000003a113c7220 */ /* 0x000fe20000410000 */
[----:B------:R-:W2:Y:S01]  /*6bc0*/  LDL.LU R176, [R1+0x14] ;  /* 0x0000140001b07983 */ /* 0x000ea20000300800 */
[----:B------:R-:W-:-:S02]  /*6bd0*/  MOV R63, RZ ;  /* 0x000000ff003f7202 */ /* 0x000fc40000000f00 */
[----:B------:R-:W-:Y:S01]  /*6be0*/  FMUL.FTZ R60, R60, UR14 ;  /* 0x0000000e3c3c7c20 */ /* 0x000fe20008410000 */
[----:B------:R-:W-:-:S03]  /*6bf0*/  F2FP.F16.F32.PACK_AB R172, R58, R57 ;  /* 0x000000393aac723e */ /* 0x000fc600000000ff */
[----:B------:R-:W-:Y:S01]  /*6c00*/  @P1 FMUL.FTZ R63, R59, R60 ;  /* 0x0000003c3b3f1220 */ /* 0x000fe20000410000 */
[----:B------:R-:W-:Y:S02]  /*6c10*/  F2FP.F16.F32.PACK_AB R59, R179, R2 ;  /* 0x00000002b33b723e */ /* 0x000fe400000000ff */
[----:B------:R0:W5:Y:S01]  /*6c20*/  LDL.LU R2, [R1+0x158] ;  /* 0x0001580001027983 */ /* 0x0001620000300800 */
[----:B------:R-:W-:Y:S01]  /*6c30*/  FADD.FTZ R63, R61, R63 ;  /* 0x0000003f3d3f7221 */ /* 0x000fe20000010000 */
[----:B------:R-:W-:Y:S01]  /*6c40*/  FMUL.FTZ R57, R146, R180 ;  /* 0x000000b492397220 */ /* 0x000fe20000410000 */
[----:B--2---:R-:W-:Y:S02]  /*6c50*/  F2FP.F16.F32.PACK_AB R58, R0, R176 ;  /* 0x000000b0003a723e */ /* 0x004fe400000000ff */
[----:B------:R0:W5:Y:S01]  /*6c60*/  LDL.LU R0, [R1+0x154] ;  /* 0x0001540001007983 */ /* 0x0001620000300800 */
[----:B------:R-:W-:Y:S01]  /*6c70*/  FMUL.FTZ R61, R147, R181 ;  /* 0x000000b5933d7220 */ /* 0x000fe20000410000 */
[----:B------:R-:W-:Y:S01]  /*6c80*/  FMUL.FTZ R56, R144, R56 ;  /* 0x0000003890387220 */ /* 0x000fe20000410000 */
[----:B------:R-:W-:Y:S01]  /*6c90*/  FMUL.FTZ R60, R145, R60 ;  /* 0x0000003c913c7220 */ /* 0x000fe20000410000 */
[----:B------:R-:W-:-:S02]  /*6ca0*/  FSEL R57, R57, RZ, P3 ;  /* 0x000000ff39397208 */ /* 0x000fc40001800000 */
[----:B------:R-:W-:Y:S02]  /*6cb0*/  FSEL R61, R61, RZ, P5 ;  /* 0x000000ff3d3d7208 */ /* 0x000fe40002800000 */
[----:B------:R-:W-:Y:S02]  /*6cc0*/  FSEL R56, R56, RZ, P4 ;  /* 0x000000ff38387208 */ /* 0x000fe40002000000 */
[----:B------:R-:W-:Y:S02]  /*6cd0*/  FSEL R60, R60, RZ, P1 ;  /* 0x000000ff3c3c7208 */ /* 0x000fe40000800000 */
[----:B------:R-:W-:Y:S02]  /*6ce0*/  F2FP.F16.F32.PACK_AB R57, R61, R57 ;  /* 0x000000393d39723e */ /* 0x000fe400000000ff */
[----:B------:R-:W-:Y:S01]  /*6cf0*/  F2FP.F16.F32.PACK_AB R56, R60, R56 ;  /* 0x000000383c38723e */ /* 0x000fe200000000ff */
[----:B0-----:R-:W-:Y:S06]  /*6d00*/  BRA `(.L_x_13567) ;  /* 0x0000000400947947 */ /* 0x001fec0003800000 */
.L_x_13566:
        /* <DEDUP_REMOVED lines=11> */
[----:B------:R-:W-:-:S05]  /*6dc0*/  @P3 HADD2.F32 R180, -RZ, R177.H0_H0 ;  /* 0x200000b1ffb43230 */ /* 0x000fca0000004100 */
[----:B------:R-:W-:Y:S01]  /*6dd0*/  @P3 FMUL.FTZ R182, R180, R181 ;  /* 0x000000b5b4b63220 */ /* 0x000fe20000410000 */
[----:B------:R-:W-:-:S03]  /*6de0*/  FFMA.FTZ R180, R10, R18, R19 ;  /* 0x000000120ab47223 */ /* 0x000fc60000010013 */
[----:B------:R-:W-:Y:S01]  /*6df0*/  FADD.FTZ R228, R62, R182 ;  /* 0x000000b63ee47221 */ /* 0x000fe20000010000 */
[----:B------:R-:W-:Y:S01]  /*6e00*/  FADD.FTZ R180, R226, -R180 ;  /* 0x800000b4e2b47221 */ /* 0x000fe20000010000 */
[----:B------:R-:W-:Y:S01]  /*6e10*/  @P5 HADD2.F32 R62, -RZ, R177.H1_H1 ;  /* 0x300000b1ff3e5230 */ /* 0x000fe20000004100 */
[----:B------:R-:W-:Y:S02]  /*6e20*/  MOV R177, RZ ;  /* 0x000000ff00b17202 */ /* 0x000fe40000000f00 */
[----:B------:R-:W-:-:S04]  /*6e30*/  FMUL.FTZ R180, R16, R180 ;  /* 0x000000b410b47220 */ /* 0x000fc80000410000 */
[----:B------:R-:W-:-:S04]  /*6e40*/  FMUL.FTZ R180, R17, R180 ;  /* 0x000000b411b47220 */ /* 0x000fc80000410000 */
[----:B------:R-:W-:-:S04]  /*6e50*/  FMUL.FTZ R180, R180, UR14 ;  /* 0x0000000eb4b47c20 */ /* 0x000fc80008410000 */
[----:B------:R-:W-:Y:S01]  /*6e60*/  @P5 FMUL.FTZ R177, R62, R180 ;  /* 0x000000b43eb15220 */ /* 0x000fe20000410000 */
[----:B------:R-:W-:-:S03]  /*6e70*/  FFMA.FTZ R62, R11, R18, R19 ;  /* 0x000000120b3e7223 */ /* 0x000fc60000010013 */
[----:B------:R-:W-:Y:S01]  /*6e80*/  FADD.FTZ R227, R63, R177 ;  /* 0x000000b13fe37221 */ /* 0x000fe20000010000 */
[----:B------:R-:W-:Y:S01]  /*6e90*/  FADD.FTZ R62, R225, -R62 ;  /* 0x8000003ee13e7221 */ /* 0x000fe20000010000 */
[----:B------:R-:W-:Y:S02]  /*6ea0*/  @P6 HADD2.F32 R177, -RZ, R178.H0_H0 ;  /* 0x200000b2ffb16230 */ /* 0x000fe40000004100 */
        /* <DEDUP_REMOVED lines=8> */
[----:B------:R-:W-:-:S03]  /*6f30*/  @P4 HADD2.F32 R63, -RZ, R178.H1_H1 ;  /* 0x300000b2ff3f4230 */ /* 0x000fc60000004100 */
[----:B------:R-:W-:-:S04]  /*6f40*/  FADD.FTZ R56, R224, -R56 ;  /* 0x80000038e0387221 */ /* 0x000fc80000010000 */
        /* <DEDUP_REMOVED lines=8> */
[----:B------:R-:W-:Y:S02]  /*6fd0*/  @P1 HADD2.F32 R177, -RZ, R179.H0_H0 ;  /* 0x200000b3ffb11230 */ /* 0x000fe40000004100 */
        /* <DEDUP_REMOVED lines=20> */
[----:B------:R-:W-:-:S03]  /*7120*/  FMUL.FTZ R58, R143, R58 ;  /* 0x0000003a8f3a7220 */ /* 0x000fc60000410000 */
[----:B------:R-:W-:Y:S02]  /*7130*/  FADD.FTZ R177, R59, R177 ;  /* 0x000000b13bb17221 */ /* 0x000fe40000010000 */
[----:B------:R-:W-:Y:S02]  /*7140*/  FSEL R58, R58, RZ, P1 ;  /* 0x000000ff3a3a7208 */ /* 0x000fe40000800000 */
[----:B------:R-:W-:Y:S02]  /*7150*/  LOP3.LUT P1, RZ, R26, 0xff, RZ, 0xc0, !PT ;  /* 0x000000ff1aff7812 */ /* 0x000fe4000782c0ff */
[----:B------:R-:W-:Y:S01]  /*7160*/  F2FP.F16.F32.PACK_AB R59, R58, R57 ;  /* 0x000000393a3b723e */ /* 0x000fe200000000ff */
[----:B------:R-:W-:Y:S01]  /*7170*/  FFMA.FTZ R57, R7, R18, R19 ;  /* 0x0000001207397223 */ /* 0x000fe20000010013 */
[----:B------:R-:W-:Y:S01]  /*7180*/  FMUL.FTZ R58, R140, R62 ;  /* 0x0000003e8c3a7220 */ /* 0x000fe20000410000 */
[----:B------:R-:W-:Y:S02]  /*7190*/  HFMA2 R62, -RZ, RZ, 0, 0 ;  /* 0x00000000ff3e7431 */ /* 0x000fe400000001ff */
[----:B------:R-:W-:-:S02]  /*71a0*/  FADD.FTZ R57, R231, -R57 ;  /* 0x80000039e7397221 */ /* 0x000fc40000010000 */
[----:B------:R-:W-:Y:S02]  /*71b0*/  FSEL R58, R58, RZ, P6 ;  /* 0x000000ff3a3a7208 */ /* 0x000fe40003000000 */
[----:B------:R-:W-:Y:S02]  /*71c0*/  FMUL.FTZ R57, R16, R57 ;  /* 0x0000003910397220 */ /* 0x000fe40000410000 */
[----:B------:R-:W-:Y:S01]  /*71d0*/  @P1 HADD2.F32 R63, -RZ, R176.H0_H0 ;  /* 0x200000b0ff3f1230 */ /* 0x000fe20000004100 */
[----:B------:R-:W-:Y:S01]  /*71e0*/  F2FP.F16.F32.PACK_AB R58, R56, R58 ;  /* 0x0000003a383a723e */ /* 0x000fe200000000ff */
[----:B------:R-:W-:Y:S01]  /*71f0*/  FMUL.FTZ R57, R17, R57 ;  /* 0x0000003911397220 */ /* 0x000fe20000410000 */
[----:B------:R-:W-:-:S03]  /*7200*/  FMUL.FTZ R56, R146, R181 ;  /* 0x000000b592387220 */ /* 0x000fc60000410000 */
[----:B------:R-:W-:Y:S02]  /*7210*/  FMUL.FTZ R57, R57, UR14 ;  /* 0x0000000e39397c20 */ /* 0x000fe40008410000 */
[----:B------:R-:W-:Y:S02]  /*7220*/  FSEL R56, R56, RZ, P3 ;  /* 0x000000ff38387208 */ /* 0x000fe40001800000 */
[-C--:B------:R-:W-:Y:S01]  /*7230*/  @P1 FMUL.FTZ R62, R63, R57.reuse ;  /* 0x000000393f3e1220 */ /* 0x080fe20000410000 */
[----:B------:R-:W-:Y:S01]  /*7240*/  @P4 HADD2.F32 R63, -RZ, R176.H1_H1 ;  /* 0x300000b0ff3f4230 */ /* 0x000fe20000004100 */
[----:B------:R-:W-:Y:S01]  /*7250*/  MOV R176, RZ ;  /* 0x000000ff00b07202 */ /* 0x000fe20000000f00 */
[----:B------:R-:W-:Y:S01]  /*7260*/  FMUL.FTZ R57, R144, R57 ;  /* 0x0000003990397220 */ /* 0x000fe20000410000 */
        /* <DEDUP_REMOVED lines=13> */
[----:B------:R-:W-:Y:S02]  /*7340*/  F2FP.F16.F32.PACK_AB R57, R176, R56 ;  /* 0x00000038b039723e */ /* 0x000fe400000000ff */
[----:B------:R-:W-:-:S07]  /*7350*/  F2FP.F16.F32.PACK_AB R56, R60, R61 ;  /* 0x0000003d3c38723e */ /* 0x000fce00000000ff */
.L_x_13567:
        /* <DEDUP_REMOVED lines=15> */
.L_x_13565:
[----:B------:R-:W-:Y:S05]  /*7450*/  BSYNC.RECONVERGENT B2 ;  /* 0x0000000000027941 */ /* 0x000fea0003800200 */
.L_x_13564:
        /* <DEDUP_REMOVED lines=8> */
[----:B------:R-:W-:Y:S01]  /*74e0*/  LOP3.LUT P5, RZ, R184, 0xff0000, RZ, 0xc0, !PT ;  /* 0x00ff0000b8ff7812 */ /* 0x000fe200078ac0ff */
[----:B------:R-:W-:Y:S01]  /*74f0*/  FFMA.FTZ R173, R190, R18, R19 ;  /* 0x00000012bead7223 */ /* 0x000fe20000010013 */
[----:B------:R-:W-:Y:S01]  /*7500*/  LOP3.LUT P4, RZ, R184, 0xff000000, RZ, 0xc0, !PT ;  /* 0xff000000b8ff7812 */ /* 0x000fe2000788c0ff */
[----:B------:R-:W-:Y:S01]  /*7510*/  FADD.FTZ R172, R219, -R172 ;  /* 0x800000acdbac7221 */ /* 0x000fe20000010000 */
[----:B-----5:R-:W-:Y:S01]  /*7520*/  STL [R1+0x158], R2 ;  /* 0x0001580201007387 */ /* 0x020fe20000100800 */
[----:B------:R-:W-:Y:S01]  /*7530*/  FADD.FTZ R173, R218, -R173 ;  /* 0x800000addaad7221 */ /* 0x000fe20000010000 */
[C---:B------:R-:W-:Y:S01]  /*7540*/  LOP3.LUT P1, RZ, R185.reuse, 0xff, RZ, 0xc0, !PT ;  /* 0x000000ffb9ff7812 */ /* 0x040fe2000782c0ff */
[C---:B------:R-:W-:Y:S01]  /*7550*/  FMUL.FTZ R172, R16.reuse, R172 ;  /* 0x000000ac10ac7220 */ /* 0x040fe20000410000 */
[----:B------:R0:W-:Y:S01]  /*7560*/  STL [R1+0x154], R0 ;  /* 0x0001540001007387 */ /* 0x0001e20000100800 */
[----:B------:R-:W-:Y:S01]  /*7570*/  FMUL.FTZ R173, R16, R173 ;  /* 0x000000ad10ad7220 */ /* 0x000fe20000410000 */
[----:B------:R-:W-:Y:S01]  /*7580*/  LOP3.LUT P2, RZ, R185, 0xff00, RZ, 0xc0, !PT ;  /* 0x0000ff00b9ff7812 */ /* 0x000fe2000784c0ff */
[----:B------:R-:W-:Y:S01]  /*7590*/  FMUL.FTZ R174, R17, R172 ;  /* 0x000000ac11ae7220 */ /* 0x000fe20000410000 */
[----:B------:R-:W-:Y:S01]  /*75a0*/  LOP3.LUT P3, RZ, R185, 0xff0000, RZ, 0xc0, !PT ;  /* 0x00ff0000b9ff7812 */ /* 0x000fe2000786c0ff */
[----:B------:R-:W-:-:S02]  /*75b0*/  @P5 HADD2.F32 R175, -RZ, R177.H0_H0 ;  /* 0x200000b1ffaf5230 */ /* 0x000fc40000004100 */
[----:B------:R-:W-:Y:S01]  /*75c0*/  FMUL.FTZ R180, R174, UR14 ;  /* 0x0000000eaeb47c20 */ /* 0x000fe20008410000 */
[----:B------:R-:W-:Y:S02]  /*75d0*/  HFMA2 R174, -RZ, RZ, 0, 0 ;  /* 0x00000000ffae7431 */ /* 0x000fe400000001ff */
[----:B------:R-:W-:Y:S02]  /*75e0*/  @P4 HADD2.F32 R181, -RZ, R177.H1_H1 ;  /* 0x300000b1ffb54230 */ /* 0x000fe40000004100 */
[----:B------:R-:W-:Y:S01]  /*75f0*/  @P5 FMUL.FTZ R174, R175, R180 ;  /* 0x000000b4afae5220 */ /* 0x000fe20000410000 */
[----:B------:R-:W-:Y:S01]  /*7600*/  FMUL.FTZ R175, R17, R173 ;  /* 0x000000ad11af7220 */ /* 0x000fe20000410000 */
[----:B------:R-:W-:Y:S02]  /*7610*/  F2FP.F16.F32.PACK_AB R173, R173, R172 ;  /* 0x000000acadad723e */ /* 0x000fe400000000ff */
[----:B0-----:R-:W-:Y:S01]  /*7620*/  FADD.FTZ R0, R54, R174 ;  /* 0x000000ae36007221 */ /* 0x001fe20000010000 */
[----:B------:R-:W-:Y:S01]  /*7630*/  FMUL.FTZ R177, R175, UR14 ;  /* 0x0000000eafb17c20 */ /* 0x000fe20008410000 */
[----:B------:R-:W-:Y:S01]  /*7640*/  FFMA.FTZ R54, R189, R18, R19 ;  /* 0x00000012bd367223 */ /* 0x000fe20000010013 */
[----:B------:R-:W-:-:S02]  /*7650*/  MOV R175, RZ ;  /* 0x000000ff00af7202 */ /* 0x000fc40000000f00 */
[----:B------:R-:W-:Y:S01]  /*7660*/  @P4 FMUL.FTZ R175, R181, R177 ;  /* 0x000000b1b5af4220 */ /* 0x000fe20000410000 */
[----:B------:R-:W-:Y:S01]  /*7670*/  FADD.FTZ R54, R217, -R54 ;  /* 0x80000036d9367221 */ /* 0x000fe20000010000 */
[----:B------:R0:W-:Y:S02]  /*7680*/  STL [R1+0x8], R0 ;  /* 0x0000080001007387 */ /* 0x0001e40000100800 */
[----:B------:R-:W-:Y:S01]  /*7690*/  FADD.FTZ R228, R55, R175 ;  /* 0x000000af37e47221 */ /* 0x000fe20000010000 */
[----:B------:R-:W-:Y:S01]  /*76a0*/  FMUL.FTZ R55, R16, R54 ;  /* 0x0000003610377220 */ /* 0x000fe20000410000 */
[----:B------:R-:W-:Y:S01]  /*76b0*/  FFMA.FTZ R54, R188, R18, R19 ;  /* 0x00000012bc367223 */ /* 0x000fe20000010013 */
[----:B------:R-:W-:Y:S02]  /*76c0*/  HFMA2 R175, -RZ, RZ, 0, 0 ;  /* 0x00000000ffaf7431 */ /* 0x000fe400000001ff */
[----:B------:R-:W-:Y:S01]  /*76d0*/  FMUL.FTZ R174, R17, R55 ;  /* 0x0000003711ae7220 */ /* 0x000fe20000410000 */
[----:B------:R-:W-:-:S03]  /*76e0*/  FADD.FTZ R54, R216, -R54 ;  /* 0x80000036d8367221 */ /* 0x000fc60000010000 */
[----:B------:R-:W-:Y:S01]  /*76f0*/  FMUL.FTZ R182, R174, UR14 ;  /* 0x0000000eaeb67c20 */ /* 0x000fe20008410000 */
[--C-:B------:R-:W-:Y:S02]  /*7700*/  @P1 HADD2.F32 R174, -RZ, R178.reuse.H0_H0 ;  /* 0x200000b2ffae1230 */ /* 0x100fe40000004100 */
[----:B------:R-:W-:Y:S01]  /*7710*/  FMUL.FTZ R54, R16, R54 ;  /* 0x0000003610367220 */ /* 0x000fe20000410000 */
[----:B------:R-:W-:Y:S02]  /*7720*/  @P2 HADD2.F32 R178, -RZ, R178.H1_H1 ;  /* 0x300000b2ffb22230 */ /* 0x000fe40000004100 */
[----:B------:R-:W-:Y:S01]  /*7730*/  @P1 FMUL.FTZ R175, R174, R182 ;  /* 0x000000b6aeaf1220 */ /* 0x000fe20000410000 */
[----:B------:R-:W-:-:S03]  /*7740*/  FMUL.FTZ R174, R17, R54 ;  /* 0x0000003611ae7220 */ /* 0x000fc60000410000 */
[----:B------:R-:W-:Y:S01]  /*7750*/  FADD.FTZ R227, R48, R175 ;  /* 0x000000af30e37221 */ /* 0x000fe20000010000 */
[----:B------:R-:W-:Y:S01]  /*7760*/  FFMA.FTZ R48, R210, R18, R19 ;  /* 0x00000012d2307223 */ /* 0x000fe20000010013 */
[----:B------:R-:W-:Y:S01]  /*7770*/  FMUL.FTZ R181, R174, UR14 ;  /* 0x0000000eaeb57c20 */ /* 0x000fe20008410000 */
[----:B------:R-:W-:Y:S02]  /*7780*/  MOV R174, RZ ;  /* 0x000000ff00ae7202 */ /* 0x000fe40000000f00 */
[----:B------:R-:W-:Y:S01]  /*7790*/  FADD.FTZ R48, R215, -R48 ;  /* 0x80000030d7307221 */ /* 0x000fe20000010000 */
[----:B------:R-:W-:-:S03]  /*77a0*/  @P2 FMUL.FTZ R174, R178, R181 ;  /* 0x000000b5b2ae2220 */ /* 0x000fc60000410000 */
[----:B------:R-:W-:Y:S01]  /*77b0*/  FMUL.FTZ R175, R16, R48 ;  /* 0x0000003010af7220 */ /* 0x000fe20000410000 */
[----:B------:R-:W-:Y:S01]  /*77c0*/  FADD.FTZ R183, R49, R174 ;  /* 0x000000ae31b77221 */ /* 0x000fe20000010000 */
[----:B------:R-:W-:Y:S02]  /*77d0*/  @P3 HADD2.F32 R49, -RZ, R179.H0_H0 ;  /* 0x200000b3ff313230 */ /* 0x000fe40000004100 */
[----:B------:R-:W-:-:S04]  /*77e0*/  FMUL.FTZ R48, R17, R175 ;  /* 0x000000af11307220 */ /* 0x000fc80000410000 */
[----:B------:R-:W-:Y:S01]  /*77f0*/  FMUL.FTZ R174, R48, UR14 ;  /* 0x0000000e30ae7c20 */ /* 0x000fe20008410000 */
[----:B------:R-:W-:-:S03]  /*7800*/  HFMA2 R48, -RZ, RZ, 0, 0 ;  /* 0x00000000ff307431 */ /* 0x000fc600000001ff */
[----:B------:R-:W-:Y:S01]  /*7810*/  @P3 FMUL.FTZ R48, R49, R174 ;  /* 0x000000ae31303220 */ /* 0x000fe20000410000 */
[----:B------:R-:W-:-:S03]  /*7820*/  FMUL.FTZ R49, R132, R182 ;  /* 0x000000b684317220 */ /* 0x000fc60000410000 */
[----:B------:R-:W-:Y:S01]  /*7830*/  FADD.FTZ R182, R50, R48 ;  /* 0x0000003032b67221 */ /* 0x000fe20000010000 */
[----:B------:R-:W-:Y:S01]  /*7840*/  FFMA.FTZ R48, R186, R18, R19 ;  /* 0x00000012ba307223 */ /* 0x000fe20000010013 */
[----:B0-----:R-:W-:Y:S01]  /*7850*/  FSEL R0, R49, RZ, P1 ;  /* 0x000000ff31007208 */ /* 0x001fe20000800000 */
[----:B------:R-:W-:Y:S01]  /*7860*/  HFMA2 R50, -RZ, RZ, 0, 0 ;  /* 0x00000000ff327431 */ /* 0x000fe200000001ff */
[----:B------:R-:W-:Y:S01]  /*7870*/  ISETP.GE.U32.AND P1, PT, R184, RZ, PT ;  /* 0x000000ffb800720c */ /* 0x000fe20003f26070 */
[----:B------:R-:W-:-:S03]  /*7880*/  FADD.FTZ R48, R214, -R48 ;  /* 0x80000030d6307221 */ /* 0x000fc60000010000 */
[----:B------:R-:W-:Y:S01]  /*7890*/  ISETP.GE.U32.AND.EX P1, PT, R185, 0x1000000, PT, P1 ;  /* 0x01000000b900780c */ /* 0x000fe20003f26110 */
[----:B------:R-:W-:-:S04]  /*78a0*/  FMUL.FTZ R178, R16, R48 ;  /* 0x0000003010b27220 */ /* 0x000fc80000410000 */
[C---:B------:R-:W-:Y:S01]  /*78b0*/  FMUL.FTZ R48, R178.reuse, R17 ;  /* 0x00000011b2307220 */ /* 0x040fe20000410000 */
[----:B------:R-:W-:-:S07]  /*78c0*/  F2FP.F16.F32.PACK_AB R175, R178, R175 ;  /* 0x000000afb2af723e */ /* 0x000fce00000000ff */
[----:B------:R-:W-:Y:S02]  /*78d0*/  @P1 HADD2.F32 R49, -RZ, R179.H1_H1 ;  /* 0x300000b3ff311230 */ /* 0x000fe40000004100 */
[----:B------:R-:W-:Y:S01]  /*78e0*/  FMUL.FTZ R179, R48, UR14 ;  /* 0x0000000e30b37c20 */ /* 0x000fe20008410000 */
[----:B------:R-:W-:-:S03]  /*78f0*/  MOV R48, RZ ;  /* 0x000000ff00307202 */ /* 0x000fc60000000f00 */
[----:B------:R-:W-:Y:S01]  /*7900*/  @P1 FMUL.FTZ R48, R179, R49 ;  /* 0x00000031b3301220 */ /* 0x000fe20000410000 */
[-CC-:B------:R-:W-:Y:S01]  /*7910*/  FFMA.FTZ R49, R209, R18.reuse, R19.reuse ;  /* 0x00000012d1317223 */ /* 0x180fe20000010013 */
[----:B------:R-:W-:Y:S02]  /*7920*/  FFMA.FTZ R18, R211, R18, R19 ;  /* 0x00000012d3127223 */ /* 0x000fe40000010013 */
[----:B------:R-:W-:Y:S01]  /*7930*/  FADD.FTZ R51, R51, R48 ;  /* 0x0000003033337221 */ /* 0x000fe20000010000 */
[----:B------:R-:W-:Y:S01]  /*7940*/  FMUL.FTZ R48, R133, R181 ;  /* 0x000000b585307220 */ /* 0x000fe20000410000 */
[----:B------:R-:W-:Y:S01]  /*7950*/  FADD.FTZ R49, R221, -R49 ;  /* 0x80000031dd317221 */ /* 0x000fe20000010000 */
[----:B------:R-:W-:Y:S01]  /*7960*/  FADD.FTZ R19, R220, -R18 ;  /* 0x80000012dc137221 */ /* 0x000fe20000010000 */
[----:B------:R-:W-:Y:S01]  /*7970*/  FMUL.FTZ R18, R134, R174 ;  /* 0x000000ae86127220 */ /* 0x000fe20000410000 */
[----:B------:R-:W-:Y:S01]  /*7980*/  F2FP.F16.F32.PACK_AB R174, R54, R55 ;  /* 0x0000003736ae723e */ /* 0x000fe200000000ff */
[----:B------:R-:W-:Y:S01]  /*7990*/  FMUL.FTZ R49, R16, R49 ;  /* 0x0000003110317220 */ /* 0x000fe20000410000 */
[----:B------:R-:W-:Y:S01]  /*79a0*/  FSEL R2, R48, RZ, P2 ;  /* 0x000000ff30027208 */ /* 0x000fe20001000000 */
[----:B------:R-:W-:Y:S01]  /*79b0*/  FMUL.FTZ R16, R16, R19 ;  /* 0x0000001310107220 */ /* 0x000fe20000410000 */
[----:B------:R-:W-:Y:S01]  /*79c0*/  LOP3.LUT P2, RZ, R184, 0xff, RZ, 0xc0, !PT ;  /* 0x000000ffb8ff7812 */ /* 0x000fe2000784c0ff */
[CC--:B------:R-:W-:Y:S01]  /*79d0*/  FMUL.FTZ R48, R17.reuse, R49.reuse ;  /* 0x0000003111307220 */ /* 0x0c0fe20000410000 */
[----:B------:R-:W-:Y:S01]  /*79e0*/  FSEL R18, R18, RZ, P3 ;  /* 0x000000ff12127208 */ /* 0x000fe20001800000 */
[----:B------:R-:W-:Y:S01]  /*79f0*/  FMUL.FTZ R17, R17, R16 ;  /* 0x0000001011117220 */ /* 0x000fe20000410000 */
[----:B------:R-:W-:Y:S01]  /*7a00*/  LOP3.LUT P3, RZ, R184, 0xff00, RZ, 0xc0, !PT ;  /* 0x0000ff00b8ff7812 */ /* 0x000fe2000786c0ff */
[----:B------:R-:W-:Y:S01]  /*7a10*/  FMUL.FTZ R48, R48, UR14 ;  /* 0x0000000e30307c20 */ /* 0x000fe20008410000 */
[----:B------:R-:W-:-:S07]  /*7a20*/  F2FP.F16.F32.PACK_AB R172, R16, R49 ;  /* 0x0000003110ac723e */ /* 0x000fce00000000ff */
[----:B------:R-:W-:-:S04]  /*7a30*/  @P2 HADD2.F32 R181, -RZ, R176.H0_H0 ;  /* 0x200000b0ffb52230 */ /* 0x000fc80000004100 */
[----:B------:R-:W-:Y:S02]  /*7a40*/  @P3 HADD2.F32 R19, -RZ, R176.H1_H1 ;  /* 0x300000b0ff133230 */ /* 0x000fe40000004100 */
[----:B------:R-:W-:-:S04]  /*7a50*/  @P2 FMUL.FTZ R50, R181, R48 ;  /* 0x00000030b5322220 */ /* 0x000fc80000410000 */
[----:B------:R-:W-:Y:S01]  /*7a60*/  FADD.FTZ R50, R52, R50 ;  /* 0x0000003234327221 */ /* 0x000fe20000010000 */
[----:B------:R-:W-:Y:S01]  /*7a70*/  FMUL.FTZ R52, R17, UR14 ;  /* 0x0000000e11347c20 */ /* 0x000fe20008410000 */
[----:B------:R-:W-:-:S03]  /*7a80*/  MOV R17, RZ ;  /* 0x000000ff00117202 */ /* 0x000fc60000000f00 */
[----:B------:R-:W-:-:S04]  /*7a90*/  @P3 FMUL.FTZ R17, R19, R52 ;  /* 0x0000003413113220 */ /* 0x000fc80000410000 */
[----:B------:R-:W-:Y:S01]  /*7aa0*/  FADD.FTZ R53, R53, R17 ;  /* 0x0000001135357221 */ /* 0x000fe20000010000 */
[----:B------:R-:W-:-:S05]  /*7ab0*/  FMUL.FTZ R17, R135, R179 ;  /* 0x000000b387117220 */ /* 0x000fca0000410000 */
[----:B------:R-:W-:-:S04]  /*7ac0*/  FSEL R17, R17, RZ, P1 ;  /* 0x000000ff11117208 */ /* 0x000fc80000800000 */
[----:B------:R-:W-:Y:S02]  /*7ad0*/  F2FP.F16.F32.PACK_AB R19, R17, R18 ;  /* 0x000000121113723e */ /* 0x000fe400000000ff */
[----:B------:R-:W-:Y:S02]  /*7ae0*/  F2FP.F16.F32.PACK_AB R18, R2, R0 ;  /* 0x000000000212723e */ /* 0x000fe400000000ff */
        /* <DEDUP_REMOVED lines=10> */
[----:B------:R-:W-:Y:S02]  /*7b90*/  F2FP.F16.F32.PACK_AB R17, R17, R16 ;  /* 0x000000101111723e */ /* 0x000fe400000000ff */
[----:B------:R-:W-:Y:S01]  /*7ba0*/  F2FP.F16.F32.PACK_AB R16, R49, R48 ;  /* 0x000000303110723e */ /* 0x000fe200000000ff */
[----:B0-----:R-:W-:Y:S06]  /*7bb0*/  BRA `(.L_x_13570) ;  /* 0x0000000400987947 */ /* 0x001fec0003800000 */
.L_x_13569:
        /* <DEDUP_REMOVED lines=18> */
[----:B------:R-:W-:Y:S01]  /*7ce0*/  FMUL.FTZ R180, R16, R180 ;  /* 0x000000b410b47220 */ /* 0x000fe20000410000 */
[----:B------:R0:W-:Y:S03]  /*7cf0*/  STL [R1+0x8], R182 ;  /* 0x000008b601007387 */ /* 0x0001e60000100800 */
        /* <DEDUP_REMOVED lines=15> */
[----:B------:R-:W-:-:S04]  /*7df0*/  FFMA.FTZ R48, R188, R18, R19 ;  /* 0x00000012bc307223 */ /* 0x000fc80000010013 */
[----:B------:R-:W-:-:S04]  /*7e00*/  FADD.FTZ R48, R216, -R48 ;  /* 0x80000030d8307221 */ /* 0x000fc80000010000 */
[----:B------:R-:W-:-:S04]  /*7e10*/  FMUL.FTZ R48, R16, R48 ;  /* 0x0000003010307220 */ /* 0x000fc80000410000 */
[----:B------:R-:W-:Y:S01]  /*7e20*/  FMUL.FTZ R55, R17, R48 ;  /* 0x0000003011377220 */ /* 0x000fe20000410000 */
[----:B------:R-:W-:-:S03]  /*7e30*/  @P2 HADD2.F32 R48, -RZ, R178.H1_H1 ;  /* 0x300000b2ff302230 */ /* 0x000fc60000004100 */
[----:B------:R-:W-:-:S04]  /*7e40*/  FMUL.FTZ R55, R55, UR14 ;  /* 0x0000000e37377c20 */ /* 0x000fc80008410000 */
[----:B------:R-:W-:Y:S01]  /*7e50*/  @P2 FMUL.FTZ R177, R48, R55 ;  /* 0x0000003730b12220 */ /* 0x000fe20000410000 */
[----:B------:R-:W-:-:S03]  /*7e60*/  FFMA.FTZ R48, R210, R18, R19 ;  /* 0x00000012d2307223 */ /* 0x000fc60000010013 */
[----:B------:R-:W-:Y:S01]  /*7e70*/  FADD.FTZ R183, R49, R177 ;  /* 0x000000b131b77221 */ /* 0x000fe20000010000 */
[----:B------:R-:W-:Y:S01]  /*7e80*/  FADD.FTZ R48, R215, -R48 ;  /* 0x80000030d7307221 */ /* 0x000fe20000010000 */
[----:B------:R-:W-:-:S03]  /*7e90*/  @P3 HADD2.F32 R177, -RZ, R179.H0_H0 ;  /* 0x200000b3ffb13230 */ /* 0x000fc60000004100 */
[----:B------:R-:W-:-:S04]  /*7ea0*/  FMUL.FTZ R48, R16, R48 ;  /* 0x0000003010307220 */ /* 0x000fc80000410000 */
[----:B------:R-:W-:-:S04]  /*7eb0*/  FMUL.FTZ R48, R17, R48 ;  /* 0x0000003011307220 */ /* 0x000fc80000410000 */
[----:B------:R-:W-:Y:S01]  /*7ec0*/  FMUL.FTZ R49, R48, UR14 ;  /* 0x0000000e30317c20 */ /* 0x000fe20008410000 */
[----:B------:R-:W-:-:S03]  /*7ed0*/  HFMA2 R48, -RZ, RZ, 0, 0 ;  /* 0x00000000ff307431 */ /* 0x000fc600000001ff */
[----:B------:R-:W-:Y:S01]  /*7ee0*/  @P3 FMUL.FTZ R48, R177, R49 ;  /* 0x00000031b1303220 */ /* 0x000fe20000410000 */
[----:B------:R-:W-:Y:S01]  /*7ef0*/  FMUL.FTZ R177, R133, R55 ;  /* 0x0000003785b17220 */ /* 0x000fe20000410000 */
[-CC-:B------:R-:W-:Y:S01]  /*7f00*/  FFMA.FTZ R55, R209, R18.reuse, R19.reuse ;  /* 0x00000012d1377223 */ /* 0x180fe20000010013 */
[----:B------:R-:W-:Y:S01]  /*7f10*/  FMUL.FTZ R49, R134, R49 ;  /* 0x0000003186317220 */ /* 0x000fe20000410000 */
[----:B0-----:R-:W-:Y:S01]  /*7f20*/  FADD.FTZ R182, R50, R48 ;  /* 0x0000003032b67221 */ /* 0x001fe20000010000 */
[----:B------:R-:W-:Y:S01]  /*7f30*/  FSEL R48, R54, RZ, P1 ;  /* 0x000000ff36307208 */ /* 0x000fe20000800000 */
[-CC-:B------:R-:W-:Y:S01]  /*7f40*/  FFMA.FTZ R50, R186, R18.reuse, R19.reuse ;  /* 0x00000012ba327223 */ /* 0x180fe20000010013 */
[----:B------:R-:W-:Y:S01]  /*7f50*/  ISETP.GE.U32.AND P1, PT, R184, RZ, PT ;  /* 0x000000ffb800720c */ /* 0x000fe20003f26070 */
[----:B------:R-:W-:Y:S01]  /*7f60*/  FFMA.FTZ R19, R211, R18, R19 ;  /* 0x00000012d3137223 */ /* 0x000fe20000010013 */
[----:B------:R-:W-:Y:S01]  /*7f70*/  FADD.FTZ R55, R221, -R55 ;  /* 0x80000037dd377221 */ /* 0x000fe20000010000 */
[----:B------:R-:W-:Y:S01]  /*7f80*/  FADD.FTZ R50, R214, -R50 ;  /* 0x80000032d6327221 */ /* 0x000fe20000010000 */
[----:B------:R-:W-:Y:S01]  /*7f90*/  ISETP.GE.U32.AND.EX P1, PT, R185, 0x1000000, PT, P1 ;  /* 0x01000000b900780c */ /* 0x000fe20003f26110 */
[----:B------:R-:W-:Y:S01]  /*7fa0*/  FADD.FTZ R19, R220, -R19 ;  /* 0x80000013dc137221 */ /* 0x000fe20000010000 */
[----:B------:R-:W-:Y:S01]  /*7fb0*/  FSEL R18, R177, RZ, P2 ;  /* 0x000000ffb1127208 */ /* 0x000fe20001000000 */
[----:B------:R-:W-:Y:S01]  /*7fc0*/  FMUL.FTZ R50, R16, R50 ;  /* 0x0000003210327220 */ /* 0x000fe20000410000 */
[----:B------:R-:W-:Y:S01]  /*7fd0*/  LOP3.LUT P2, RZ, R184, 0xff, RZ, 0xc0, !PT ;  /* 0x000000ffb8ff7812 */ /* 0x000fe2000784c0ff */
[C---:B------:R-:W-:Y:S01]  /*7fe0*/  FMUL.FTZ R55, R16.reuse, R55 ;  /* 0x0000003710377220 */ /* 0x040fe20000410000 */
[----:B------:R-:W-:Y:S01]  /*7ff0*/  FMUL.FTZ R16, R16, R19 ;  /* 0x0000001310107220 */ /* 0x000fe20000410000 */
[----:B------:R-:W-:Y:S01]  /*8000*/  FMUL.FTZ R50, R17, R50 ;  /* 0x0000003211327220 */ /* 0x000fe20000410000 */
[----:B------:R-:W-:Y:S01]  /*8010*/  FSEL R19, R49, RZ, P3 ;  /* 0x000000ff31137208 */ /* 0x000fe20001800000 */
[----:B------:R-:W-:Y:S01]  /*8020*/  FMUL.FTZ R49, R17, R55 ;  /* 0x0000003711317220 */ /* 0x000fe20000410000 */
[----:B------:R-:W-:Y:S01]  /*8030*/  LOP3.LUT P3, RZ, R184, 0xff00, RZ, 0xc0, !PT ;  /* 0x0000ff00b8ff7812 */ /* 0x000fe2000786c0ff */
[----:B------:R-:W-:Y:S01]  /*8040*/  FMUL.FTZ R50, R50, UR14 ;  /* 0x0000000e32327c20 */ /* 0x000fe20008410000 */
[----:B------:R-:W-:Y:S01]  /*8050*/  MOV R54, RZ ;  /* 0x000000ff00367202 */ /* 0x000fe20000000f00 */
[----:B------:R-:W-:-:S02]  /*8060*/  @P1 HADD2.F32 R179, -RZ, R179.H1_H1 ;  /* 0x300000b3ffb31230 */ /* 0x000fc40000004100 */
[----:B------:R-:W-:Y:S01]  /*8070*/  FMUL.FTZ R17, R17, R16 ;  /* 0x0000001011117220 */ /* 0x000fe20000410000 */
[----:B------:R-:W-:Y:S01]  /*8080*/  FMUL.FTZ R16, R49, UR14 ;  /* 0x0000000e31107c20 */ /* 0x000fe20008410000 */
[----:B------:R-:W-:Y:S01]  /*8090*/  HFMA2 R49, -RZ, RZ, 0, 0 ;  /* 0x00000000ff317431 */ /* 0x000fe200000001ff */
[----:B------:R-:W-:Y:S01]  /*80a0*/  F2FP.F16.F32.PACK_AB R18, R18, R48 ;  /* 0x000000301212723e */ /* 0x000fe200000000ff */
[----:B------:R-:W-:Y:S01]  /*80b0*/  @P1 FMUL.FTZ R54, R179, R50 ;  /* 0x00000032b3361220 */ /* 0x000fe20000410000 */
[----:B------:R-:W-:Y:S01]  /*80c0*/  FMUL.FTZ R17, R17, UR14 ;  /* 0x0000000e11117c20 */ /* 0x000fe20008410000 */
[----:B------:R-:W-:Y:S02]  /*80d0*/  FMUL.FTZ R48, R138, R181 ;  /* 0x000000b58a307220 */ /* 0x000fe40000410000 */
[----:B------:R-:W-:Y:S01]  /*80e0*/  FADD.FTZ R51, R51, R54 ;  /* 0x0000003633337221 */ /* 0x000fe20000010000 */
[--C-:B------:R-:W-:Y:S02]  /*80f0*/  @P2 HADD2.F32 R54, -RZ, R176.reuse.H0_H0 ;  /* 0x200000b0ff362230 */ /* 0x100fe40000004100 */
[----:B------:R-:W-:-:S02]  /*8100*/  @P3 HADD2.F32 R55, -RZ, R176.H1_H1 ;  /* 0x300000b0ff373230 */ /* 0x000fc40000004100 */
[----:B------:R-:W-:Y:S01]  /*8110*/  FMUL.FTZ R176, R135, R50 ;  /* 0x0000003287b07220 */ /* 0x000fe20000410000 */
[----:B------:R-:W-:Y:S01]  /*8120*/  FSEL R48, R48, RZ, P5 ;  /* 0x000000ff30307208 */ /* 0x000fe20002800000 */
[-C--:B------:R-:W-:Y:S01]  /*8130*/  @P2 FMUL.FTZ R49, R54, R16.reuse ;  /* 0x0000001036312220 */ /* 0x080fe20000410000 */
[----:B------:R-:W-:Y:S01]  /*8140*/  MOV R54, RZ ;  /* 0x000000ff00367202 */ /* 0x000fe20000000f00 */
[-C--:B------:R-:W-:Y:S01]  /*8150*/  @P3 FMUL.FTZ R54, R55, R17.reuse ;  /* 0x0000001137363220 */ /* 0x080fe20000410000 */
[----:B------:R-:W-:Y:S01]  /*8160*/  FMUL.FTZ R16, R136, R16 ;  /* 0x0000001088107220 */ /* 0x000fe20000410000 */
[----:B------:R-:W-:Y:S01]  /*8170*/  FADD.FTZ R50, R52, R49 ;  /* 0x0000003134327221 */ /* 0x000fe20000010000 */
[----:B------:R-:W-:Y:S01]  /*8180*/  FSEL R49, R176, RZ, P1 ;  /* 0x000000ffb0317208 */ /* 0x000fe20000800000 */
[----:B------:R-:W-:Y:S01]  /*8190*/  FMUL.FTZ R17, R137, R17 ;  /* 0x0000001189117220 */ /* 0x000fe20000410000 */
[----:B------:R-:W-:Y:S01]  /*81a0*/  FADD.FTZ R53, R53, R54 ;  /* 0x0000003635357221 */ /* 0x000fe20000010000 */
[----:B------:R-:W-:-:S02]  /*81b0*/  FSEL R16, R16, RZ, P2 ;  /* 0x000000ff10107208 */ /* 0x000fc40001000000 */
[----:B------:R-:W-:Y:S01]  /*81c0*/  F2FP.F16.F32.PACK_AB R19, R49, R19 ;  /* 0x000000133113723e */ /* 0x000fe200000000ff */
[----:B------:R-:W-:Y:S01]  /*81d0*/  FMUL.FTZ R49, R139, R180 ;  /* 0x000000b48b317220 */ /* 0x000fe20000410000 */
[----:B------:R-:W-:-:S04]  /*81e0*/  FSEL R52, R17, RZ, P3 ;  /* 0x000000ff11347208 */ /* 0x000fc80001800000 */
[----:B------:R-:W-:Y:S02]  /*81f0*/  FSEL R49, R49, RZ, P4 ;  /* 0x000000ff31317208 */ /* 0x000fe40002000000 */
[----:B------:R-:W-:Y:S02]  /*8200*/  F2FP.F16.F32.PACK_AB R16, R52, R16 ;  /* 0x000000103410723e */ /* 0x000fe400000000ff */
[----:B------:R-:W-:-:S07]  /*8210*/  F2FP.F16.F32.PACK_AB R17, R49, R48 ;  /* 0x000000303111723e */ /* 0x000fce00000000ff */
.L_x_13570:
        /* <DEDUP_REMOVED lines=13> */
.L_x_13551:
[----:B------:R-:W-:-:S04]  /*82f0*/  UISETP.NE.U32.AND UP0, UPT, UR12, URZ, UPT ;  /* 0x000000ff0c00728c */ /* 0x000fc8000bf05070 */
[----:B------:R-:W-:-:S09]  /*8300*/  UISETP.NE.AND.EX UP0, UPT, UR13, URZ, UPT, UP0 ;  /* 0x000000ff0d00728c */ /* 0x000fd2000bf05300 */
[----:B------:R-:W-:Y:S05]  /*8310*/  BRA.U UP0, `(.L_x_13571) ;  /* 0x0000002500547547 */ /* 0x000fea000b800000 */
[----:B------:R-:W-:Y:S04]  /*8320*/  BSSY.RECONVERGENT B2, `(.L_x_13572) ;  /* 0x0000078000027945 */ /* 0x000fe80003800200 */
[----:B------:R-:W-:Y:S05]  /*8330*/  @!P3 BRA `(.L_x_13573) ;  /* 0x0000000400d8b947 */ /* 0x000fea0003800000 */
[----:B------:R-:W0:Y:S01]  /*8340*/  LDC.64 R176, c[0x0][0x390] ;  /* 0x0000e400ffb07b82 */ /* 0x000e220000000a00 */
[----:B-1---5:R-:W-:Y:S01]  /*8350*/  FFMA.FTZ R178, R0, R18, R19 ;  /* 0x0000001200b27223 */ /* 0x022fe20000010013 */
[----:B------:R-:W-:Y:S01]  /*8360*/  HADD2.F32 R179, -RZ, R44.H0_H0 ;  /* 0x2000002cffb37230 */ /* 0x000fe20000004100 */
[----:B------:R-:W2:Y:S02]  /*8370*/  LDL R227, [R1+0x4] ;  /* 0x0000040001e37983 */ /* 0x000ea40000100800 */
[----:B------:R-:W-:Y:S02]  /*8380*/  FADD.FTZ R178, R212, -R178 ;  /* 0x800000b2d4b27221 */ /* 0x000fe40000010000 */
[----:B------:R-:W3:Y:S02]  /*8390*/  LDL R183, [R1] ;  /* 0x0000000001b77983 */ /* 0x000ee40000100800 */
[----:B------:R-:W-:Y:S01]  /*83a0*/  FFMA.FTZ R180, R16, R178, R179 ;  /* 0x000000b210b47223 */ /* 0x000fe200000100b3 */
[----:B0-----:R-:W-:-:S06]  /*83b0*/  IMAD.WIDE.U32 R176, R15, 0x10, R176 ;  /* 0x000000100fb07825 */ /* 0x001fcc00078e00b0 */
[----:B------:R-:W4:Y:S01]  /*83c0*/  LDG.E.128 R176, desc[UR6][R176.64] ;  /* 0x00000006b0b07981 */ /* 0x000f22000c1e1d00 */
[----:B------:R-:W-:Y:S01]  /*83d0*/  LOP3.LUT P3, RZ, R20, 0xff, RZ, 0xc0, !PT ;  /* 0x000000ff14ff7812 */ /* 0x000fe2000786c0ff */
[----:B------:R-:W-:Y:S01]  /*83e0*/  FMUL.FTZ R180, R180, R17 ;  /* 0x00000011b4b47220 */ /* 0x000fe20000410000 */
[----:B------:R-:W-:Y:S01]  /*83f0*/  HFMA2 R181, -RZ, RZ, 0, 0 ;  /* 0x00000000ffb57431 */ /* 0x000fe200000001ff */
[----:B------:R-:W-:Y:S02]  /*8400*/  LOP3.LUT P4, RZ, R20, 0xff00, RZ, 0xc0, !PT ;  /* 0x0000ff0014ff7812 */ /* 0x000fe4000788c0ff */
[----:B------:R-:W-:-:S08]  /*8410*/  FMUL.FTZ R180, R180, UR14 ;  /* 0x0000000eb4b47c20 */ /* 0x000fd00008410000 */
[----:B----4-:R-:W-:-:S03]  /*8420*/  @P3 HADD2.F32 R182, -RZ, R176.H0_H0 ;  /* 0x200000b0ffb63230 */ /* 0x010fc60000004100 */
[----:B------:R-:W-:Y:S02]  /*8430*/  @P4 HADD2.F32 R176, -RZ, R176.H1_H1 ;  /* 0x300000b0ffb04230 */ /* 0x000fe40000004100 */
[----:B------:R-:W-:Y:S01]  /*8440*/  @P3 FMUL.FTZ R181, R180, R182 ;  /* 0x000000b6b4b53220 */ /* 0x000fe20000410000 */
[----:B------:R-:W-:-:S03]  /*8450*/  HADD2.F32 R182, -RZ, R44.H1_H1 ;  /* 0x3000002cffb67230 */ /* 0x000fc60000004100 */
[----:B------:R-:W-:Y:S01]  /*8460*/  FADD.FTZ R84, R84, R181 ;  /* 0x000000b554547221 */ /* 0x000fe20000010000 */
[----:B------:R-:W-:-:S04]  /*8470*/  FFMA.FTZ R181, R208, R18, R19 ;  /* 0x00000012d0b57223 */ /* 0x000fc80000010013 */
[----:B--2---:R-:W-:-:S04]  /*8480*/  FADD.FTZ R181, R227, -R181 ;  /* 0x800000b5e3b57221 */ /* 0x004fc80000010000 */
[----:B------:R-:W-:Y:S01]  /*8490*/  FFMA.FTZ R181, R16, R181, R182 ;  /* 0x000000b510b57223 */ /* 0x000fe200000100b6 */
[----:B------:R-:W-:-:S03]  /*84a0*/  MOV R182, RZ ;  /* 0x000000ff00b67202 */ /* 0x000fc60000000f00 */
        /* <DEDUP_REMOVED lines=11> */
[----:B------:R-:W-:Y:S01]  /*8560*/  F2FP.F16.F32.PACK_AB R176, R181, R176 ;  /* 0x000000b0b5b0723e */ /* 0x000fe200000000ff */
[----:B------:R-:W-:Y:S01]  /*8570*/  HADD2.F32 R181, -RZ, R45.H0_H0 ;  /* 0x2000002dffb57230 */ /* 0x000fe20000004100 */
[----:B------:R-:W-:-:S04]  /*8580*/  LOP3.LUT P4, RZ, R20, 0xff000000, RZ, 0xc0, !PT ;  /* 0xff00000014ff7812 */ /* 0x000fc8000788c0ff */
[----:B------:R-:W-:Y:S01]  /*8590*/  FFMA.FTZ R180, R16, R180, R181 ;  /* 0x000000b410b47223 */ /* 0x000fe200000100b5 */
[----:B------:R-:W-:-:S03]  /*85a0*/  HFMA2 R181, -RZ, RZ, 0, 0 ;  /* 0x00000000ffb57431 */ /* 0x000fc600000001ff */
[----:B------:R-:W-:Y:S01]  /*85b0*/  FMUL.FTZ R180, R180, R17 ;  /* 0x00000011b4b47220 */ /* 0x000fe20000410000 */
[----:B------:R-:W-:-:S03]  /*85c0*/  @P3 HADD2.F32 R182, -RZ, R177.H0_H0 ;  /* 0x200000b1ffb63230 */ /* 0x000fc60000004100 */
[----:B------:R-:W-:Y:S01]  /*85d0*/  FMUL.FTZ R180, R180, UR14 ;  /* 0x0000000eb4b47c20 */ /* 0x000fe20008410000 */
[----:B------:R-:W-:-:S03]  /*85e0*/  @P4 HADD2.F32 R177, -RZ, R177.H1_H1 ;  /* 0x300000b1ffb14230 */ /* 0x000fc60000004100 */
[----:B------:R-:W-:Y:S01]  /*85f0*/  @P3 FMUL.FTZ R181, R180, R182 ;  /* 0x000000b6b4b53220 */ /* 0x000fe20000410000 */
[----:B------:R-:W-:-:S03]  /*8600*/  HADD2.F32 R182, -RZ, R45.H1_H1 ;  /* 0x3000002dffb67230 */ /* 0x000fc60000004100 */
[----:B------:R-:W-:Y:S01]  /*8610*/  FADD.FTZ R86, R86, R181 ;  /* 0x000000b556567221 */ /* 0x000fe20000010000 */
[----:B------:R-:W-:-:S04]  /*8620*/  FFMA.FTZ R181, R206, R18, R19 ;  /* 0x00000012ceb57223 */ /* 0x000fc80000010013 */
[----:B------:R-:W-:-:S04]  /*8630*/  FADD.FTZ R181, R252, -R181 ;  /* 0x800000b5fcb57221 */ /* 0x000fc80000010000 */
        /* <DEDUP_REMOVED lines=42> */
[----:B------:R-:W-:-:S04]  /*88e0*/  ISETP.GE.U32.AND P3, PT, R20, RZ, PT ;  /* 0x000000ff1400720c */ /* 0x000fc80003f66070 */
[----:B------:R-:W-:Y:S01]  /*88f0*/  FFMA.FTZ R180, R16, R180, R181 ;  /* 0x000000b410b47223 */ /* 0x000fe200000100b5 */
[----:B------:R-:W-:Y:S01]  /*8900*/  HFMA2 R181, -RZ, RZ, 0, 0 ;  /* 0x00000000ffb57431 */ /* 0x000fe200000001ff */
[----:B------:R-:W-:Y:S02]  /*8910*/  ISETP.GE.U32.AND.EX P3, PT, R21, 0x1000000, PT, P3 ;  /* 0x010000001500780c */ /* 0x000fe40003f66130 */
[----:B------:R-:W-:Y:S01]  /*8920*/  FMUL.FTZ R180, R180, R17 ;  /* 0x00000011b4b47220 */ /* 0x000fe20000410000 */
[----:B------:R-:W-:-:S03]  /*8930*/  @P4 HADD2.F32 R182, -RZ, R179.H0_H0 ;  /* 0x200000b3ffb64230 */ /* 0x000fc60000004100 */
[----:B------:R-:W-:-:S04]  /*8940*/  FMUL.FTZ R180, R180, UR14 ;  /* 0x0000000eb4b47c20 */ /* 0x000fc80008410000 */
[----:B------:R-:W-:Y:S01]  /*8950*/  @P4 FMUL.FTZ R181, R180, R182 ;  /* 0x000000b6b4b54220 */ /* 0x000fe20000410000 */
[----:B------:R-:W-:Y:S02]  /*8960*/  HADD2.F32 R182, -RZ, R47.H1_H1 ;  /* 0x3000002fffb67230 */ /* 0x000fe40000004100 */
[----:B------:R-:W-:Y:S02]  /*8970*/  @P3 HADD2.F32 R179, -RZ, R179.H1_H1 ;  /* 0x300000b3ffb33230 */ /* 0x000fe40000004100 */
        /* <DEDUP_REMOVED lines=13> */
[----:B------:R-:W-:Y:S02]  /*8a50*/  F2FP.F16.F32.PACK_AB R179, R181, R179 ;  /* 0x000000b3b5b3723e */ /* 0x000fe400000000ff */
[----:B------:R-:W0:Y:S02]  /*8a60*/  LDC.64 R180, c[0x0][0x468] ;  /* 0x00011a00ffb47b82 */ /* 0x000e240000000a00 */
[C---:B0-----:R-:W-:Y:S01]  /*8a70*/  IMAD.WIDE.U32 R180, R15.reuse, 0x10, R180 ;  /* 0x000000100fb47825 */ /* 0x041fe200078e00b4 */
[----:B------:R-:W-:-:S04]  /*8a80*/  IADD3 R15, PT, PT, R15, 0x20, RZ ;  /* 0x000000200f0f7810 */ /* 0x000fc80007ffe0ff */
[----:B------:R0:W-:Y:S03]  /*8a90*/  STG.E.128 desc[UR6][R180.64], R176 ;  /* 0x000000b0b4007986 */ /* 0x0001e6000c101d06 */
.L_x_13573:
[----:B------:R-:W-:Y:S05]  /*8aa0*/  BSYNC.RECONVERGENT B2 ;  /* 0x0000000000027941 */ /* 0x000fea0003800200 */
.L_x_13572:
[----:B------:R-:W-:Y:S04]  /*8ab0*/  BSSY.RECONVERGENT B2, `(.L_x_13574) ;  /* 0x0000076000027945 */ /* 0x000fe80003800200 */
[----:B------:R-:W-:Y:S05]  /*8ac0*/  @!P2 BRA `(.L_x_13575) ;  /* 0x0000000400d0a947 */ /* 0x000fea0003800000 */
[----:B0-----:R-:W0:Y:S01]  /*8ad0*/  LDC.64 R176, c[0x0][0x390] ;  /* 0x0000e400ffb07b82 */ /* 0x001e220000000a00 */
[----:B-1----:R-:W-:Y:S01]  /*8ae0*/  FFMA.FTZ R178, R201, R18, R19 ;  /* 0x00000012c9b27223 */ /* 0x002fe20000010013 */
[----:B------:R-:W-:-:S03]  /*8af0*/  HADD2.F32 R179, -RZ, R40.H0_H0 ;  /* 0x20000028ffb37230 */ /* 0x000fc60000004100 */
        /* <DEDUP_REMOVED lines=9> */
[----:B--2---:R-:W-:-:S03]  /*8b90*/  @P2 HADD2.F32 R182, -RZ, R176.H0_H0 ;  /* 0x200000b0ffb62230 */ /* 0x004fc60000004100 */
[----:B------:R-:W-:Y:S02]  /*8ba0*/  @P3 HADD2.F32 R176, -RZ, R176.H1_H1 ;  /* 0x300000b0ffb03230 */ /* 0x000fe40000004100 */
        /* <DEDUP_REMOVED lines=102> */
.L_x_13575:
[----:B------:R-:W-:Y:S05]  /*9210*/  BSYNC.RECONVERGENT B2 ;  /* 0x0000000000027941 */ /* 0x000fea0003800200 */
.L_x_13574:
[----:B------:R-:W-:Y:S04]  /*9220*/  BSSY.RECONVERGENT B2, `(.L_x_13576) ;  /* 0x0000076000027945 */ /* 0x000fe80003800200 */
[----:B------:R-:W-:Y:S05]  /*9230*/  @!P1 BRA `(.L_x_13577) ;  /* 0x0000000400d09947 */ /* 0x000fea0003800000 */
[----:B0-2---:R-:W0:Y:S01]  /*9240*/  LDC.64 R176, c[0x0][0x390] ;  /* 0x0000e400ffb07b82 */ /* 0x005e220000000a00 */
[----:B-1----:R-:W-:Y:S01]  /*9250*/  FFMA.FTZ R178, R194, R18, R19 ;  /* 0x00000012c2b27223 */ /* 0x002fe20000010013 */
[----:B-----5:R-:W-:-:S03]  /*9260*/  HADD2.F32 R179, -RZ, R36.H0_H0 ;  /* 0x20000024ffb37230 */ /* 0x020fc60000004100 */
[----:B------:R-:W-:-:S04]  /*9270*/  FADD.FTZ R178, R239, -R178 ;  /* 0x800000b2efb27221 */ /* 0x000fc80000010000 */
[----:B------:R-:W-:Y:S01]  /*9280*/  FFMA.FTZ R180, R16, R178, R179 ;  /* 0x000000b210b47223 */ /* 0x000fe200000100b3 */
        /* <DEDUP_REMOVED lines=111> */
.L_x_13577:
[----:B------:R-:W-:Y:S05]  /*9980*/  BSYNC.RECONVERGENT B2 ;  /* 0x0000000000027941 */ /* 0x000fea0003800200 */
.L_x_13576:
[----:B0-23--:R-:W2:Y:S01]  /*9990*/  LDL.LU R176, [R1+0x14] ;  /* 0x0000140001b07983 */ /* 0x00dea20000300800 */
[----:B------:R-:W-:Y:S01]  /*99a0*/  BSSY.RECONVERGENT B2, `(.L_x_13578) ;  /* 0x0000077000027945 */ /* 0x000fe20003800200 */
[----:B--2---:R-:W-:-:S13]  /*99b0*/  ISETP.NE.AND P1, PT, R176, RZ, PT ;  /* 0x000000ffb000720c */ /* 0x004fda0003f25270 */
[----:B------:R-:W-:Y:S05]  /*99c0*/  @!P1 BRA `(.L_x_13579) ;  /* 0x0000000400d09947 */ /* 0x000fea0003800000 */
[----:B------:R-:W0:Y:S01]  /*99d0*/  LDC.64 R176, c[0x0][0x390] ;  /* 0x0000e400ffb07b82 */ /* 0x000e220000000a00 */
        /* <DEDUP_REMOVED lines=115> */
.L_x_13579:
[----:B------:R-:W-:Y:S05]  /*a110*/  BSYNC.RECONVERGENT B2 ;  /* 0x0000000000027941 */ /* 0x000fea0003800200 */
.L_x_13578:
[----:B------:R-:W-:Y:S05]  /*a120*/  @!P0 BRA `(.L_x_13568) ;  /* 0x0000002c00ac8947 */ /* 0x000fea0003800000 */
[----:B0-----:R-:W0:Y:S01]  /*a130*/  LDC.64 R180, c[0x0][0x390] ;  /* 0x0000e400ffb47b82 */ /* 0x001e220000000a00 */
[-CC-:B------:R-:W-:Y:S01]  /*a140*/  FFMA.FTZ R176, R186, R18.reuse, R19.reuse ;  /* 0x00000012bab07223 */ /* 0x180fe20000010013 */
[----:B-1----:R-:W-:Y:S01]  /*a150*/  FFMA.FTZ R178, R209, R18, R19 ;  /* 0x00000012d1b27223 */ /* 0x002fe20000010013 */
[----:B------:R-:W-:Y:S02]  /*a160*/  HADD2.F32 R179, -RZ, R28.H0_H0 ;  /* 0x2000001cffb37230 */ /* 0x000fe40000004100 */
[----:B------:R-:W-:Y:S01]  /*a170*/  FADD.FTZ R182, R214, -R176 ;  /* 0x800000b0d6b67221 */ /* 0x000fe20000010000 */
[----:B------:R-:W-:Y:S01]  /*a180*/  FADD.FTZ R178, R221, -R178 ;  /* 0x800000b2ddb27221 */ /* 0x000fe20000010000 */
[----:B0-----:R-:W-:-:S04]  /*a190*/  IMAD.WIDE.U32 R176, R15, 0x10, R180 ;  /* 0x000000100fb07825 */ /* 0x001fc800078e00b4 */
[----:B------:R-:W-:-:S05]  /*a1a0*/  HADD2.F32 R180, -RZ, R31.H1_H1 ;  /* 0x3000001fffb47230 */ /* 0x000fca0000004100 */
[C---:B-----5:R-:W-:Y:S01]  /*a1b0*/  FFMA.FTZ R182, R16.reuse, R182, R180 ;  /* 0x000000b610b67223 */ /* 0x060fe200000100b4 */
        /* <DEDUP_REMOVED lines=8> */
[--C-:B--2---:R-:W-:Y:S02]  /*a240*/  @P0 HADD2.F32 R181, -RZ, R176.reuse.H0_H0 ;  /* 0x200000b0ffb50230 */ /* 0x104fe40000004100 */
        /* <DEDUP_REMOVED lines=13> */
[----:B------:R-:W-:Y:S01]  /*a320*/  FADD.FTZ R53, R53, R181 ;  /* 0x000000b535357221 */ /* 0x000fe20000010000 */
[----:B------:R-:W-:Y:S01]  /*a330*/  HADD2.F32 R181, -RZ, R29.H0_H0 ;  /* 0x2000001dffb57230 */ /* 0x000fe20000004100 */
[----:B------:R-:W-:Y:S02]  /*a340*/  FSEL R176, R176, RZ, P0 ;  /* 0x000000ffb0b07208 */ /* 0x000fe40000000000 */
[----:B------:R-:W-:Y:S02]  /*a350*/  FSEL R180, R180, RZ, P1 ;  /* 0x000000ffb4b47208 */ /* 0x000fe40000800000 */
[----:B------:R-:W-:-:S02]  /*a360*/  LOP3.LUT P0, RZ, R184, 0xff0000, RZ, 0xc0, !PT ;  /* 0x00ff0000b8ff7812 */ /* 0x000fc4000780c0ff */
[----:B------:R-:W-:Y:S01]  /*a370*/  F2FP.F16.F32.PACK_AB R180, R180, R176 ;  /* 0x000000b0b4b4723e */ /* 0x000fe200000000ff */
[----:B------:R-:W-:Y:S01]  /*a380*/  FFMA.FTZ R176, R191, R18, R19 ;  /* 0x00000012bfb07223 */ /* 0x000fe20000010013 */
[----:B------:R-:W-:-:S03]  /*a390*/  LOP3.LUT P1, RZ, R184, 0xff000000, RZ, 0xc0, !PT ;  /* 0xff000000b8ff7812 */ /* 0x000fc6000782c0ff */
[----:B------:R-:W-:-:S04]  /*a3a0*/  FADD.FTZ R176, R219, -R176 ;  /* 0x800000b0dbb07221 */ /* 0x000fc80000010000 */
[----:B------:R-:W-:Y:S02]  /*a3b0*/  FFMA.FTZ R176, R16, R176, R181 ;  /* 0x000000b010b07223 */ /* 0x000fe400000100b5 */
[--C-:B------:R-:W-:Y:S02]  /*a3c0*/  @P0 HADD2.F32 R181, -RZ, R177.reuse.H0_H0 ;  /* 0x200000b1ffb50230 */ /* 0x100fe40000004100 */
[----:B------:R-:W-:Y:S02]  /*a3d0*/  FMUL.FTZ R176, R176, R17 ;  /* 0x00000011b0b07220 */ /* 0x000fe40000410000 */
[----:B------:R-:W-:Y:S02]  /*a3e0*/  @P1 HADD2.F32 R177, -RZ, R177.H1_H1 ;  /* 0x300000b1ffb11230 */ /* 0x000fe40000004100 */
[----:B------:R-:W-:Y:S01]  /*a3f0*/  FMUL.FTZ R183, R176, UR14 ;  /* 0x0000000eb0b77c20 */ /* 0x000fe20008410000 */
[----:B------:R-:W-:-:S03]  /*a400*/  HFMA2 R176, -RZ, RZ, 0, 0 ;  /* 0x00000000ffb07431 */ /* 0x000fc600000001ff */
        /* <DEDUP_REMOVED lines=16> */
[----:B------:R-:W-:Y:S01]  /*a510*/  F2FP.F16.F32.PACK_AB R181, R176, R177 ;  /* 0x000000b1b0b5723e */ /* 0x000fe200000000ff */
[----:B------:R-:W-:Y:S01]  /*a520*/  FFMA.FTZ R176, R189, R18, R19 ;  /* 0x00000012bdb07223 */ /* 0x000fe20000010013 */
[----:B------:R-:W-:Y:S01]  /*a530*/  HADD2.F32 R177, -RZ, R30.H0_H0 ;  /* 0x2000001effb17230 */ /* 0x000fe20000004100 */
[----:B------:R-:W-:Y:S02]  /*a540*/  LOP3.LUT P1, RZ, R185, 0xff00, RZ, 0xc0, !PT ;  /* 0x0000ff00b9ff7812 */ /* 0x000fe4000782c0ff */
[----:B------:R-:W-:-:S04]  /*a550*/  FADD.FTZ R176, R217, -R176 ;  /* 0x800000b0d9b07221 */ /* 0x000fc80000010000 */
[----:B------:R-:W-:Y:S02]  /*a560*/  FFMA.FTZ R176, R16, R176, R177 ;  /* 0x000000b010b07223 */ /* 0x000fe400000100b1 */
[----:B------:R-:W-:Y:S02]  /*a570*/  @P0 HADD2.F32 R177, -RZ, R178.H0_H0 ;  /* 0x200000b2ffb10230 */ /* 0x000fe40000004100 */
[----:B------:R-:W-:-:S03]  /*a580*/  FMUL.FTZ R176, R176, R17 ;  /* 0x00000011b0b07220 */ /* 0x000fc60000410000 */
[----:B------:R-:W-:Y:S02]  /*a590*/  @P1 HADD2.F32 R178, -RZ, R178.H1_H1 ;  /* 0x300000b2ffb21230 */ /* 0x000fe40000004100 */
[----:B------:R-:W-:Y:S01]  /*a5a0*/  FMUL.FTZ R183, R176, UR14 ;  /* 0x0000000eb0b77c20 */ /* 0x000fe20008410000 */
[----:B------:R-:W-:-:S03]  /*a5b0*/  HFMA2 R176, -RZ, RZ, 0, 0 ;  /* 0x00000000ffb07431 */ /* 0x000fc600000001ff */
[----:B------:R-:W-:Y:S01]  /*a5c0*/  @P0 FMUL.FTZ R176, R183, R177 ;  /* 0x000000b1b7b00220 */ /* 0x000fe20000410000 */
[----:B------:R-:W-:-:S03]  /*a5d0*/  HADD2.F32 R177, -RZ, R30.H1_H1 ;  /* 0x3000001effb17230 */ /* 0x000fc60000004100 */
[----:B------:R-:W-:Y:S01]  /*a5e0*/  FADD.FTZ R48, R48, R176 ;  /* 0x000000b030307221 */ /* 0x000fe20000010000 */
[-CC-:B------:R-:W-:Y:S01]  /*a5f0*/  FFMA.FTZ R176, R188, R18.reuse, R19.reuse ;  /* 0x00000012bcb07223 */ /* 0x180fe20000010013 */
[----:B------:R-:W-:Y:S01]  /*a600*/  FFMA.FTZ R18, R210, R18, R19 ;  /* 0x00000012d2127223 */ /* 0x000fe20000010013 */
[----:B------:R-:W-:Y:S02]  /*a610*/  HADD2.F32 R19, -RZ, R31.H0_H0 ;  /* 0x2000001fff137230 */ /* 0x000fe40000004100 */
[----:B------:R-:W-:Y:S01]  /*a620*/  FADD.FTZ R176, R216, -R176 ;  /* 0x800000b0d8b07221 */ /* 0x000fe20000010000 */
[----:B------:R-:W-:-:S03]  /*a630*/  FADD.FTZ R18, R215, -R18 ;  /* 0x80000012d7127221 */ /* 0x000fc60000010000 */
[C---:B------:R-:W-:Y:S01]  /*a640*/  FFMA.FTZ R176, R16.reuse, R176, R177 ;  /* 0x000000b010b07223 */ /* 0x040fe200000100b1 */
[----:B------:R-:W-:Y:S01]  /*a650*/  FFMA.FTZ R18, R16, R18, R19 ;  /* 0x0000001210127223 */ /* 0x000fe20000010013 */
[----:B------:R-:W-:Y:S01]  /*a660*/  MOV R177, RZ ;  /* 0x000000ff00b17202 */ /* 0x000fe20000000f00 */
[-C--:B------:R-:W-:Y:S01]  /*a670*/  FMUL.FTZ R16, R182, R17.reuse ;  /* 0x00000011b6107220 */ /* 0x080fe20000410000 */
[-C--:B------:R-:W-:Y:S01]  /*a680*/  FMUL.FTZ R176, R176, R17.reuse ;  /* 0x00000011b0b07220 */ /* 0x080fe20000410000 */
[----:B------:R-:W-:Y:S01]  /*a690*/  FMUL.FTZ R18, R18, R17 ;  /* 0x0000001112127220 */ /* 0x000fe20000410000 */
[----:B------:R-:W-:Y:S02]  /*a6a0*/  FMUL.FTZ R17, R132, R183 ;  /* 0x000000b784117220 */ /* 0x000fe40000410000 */
[----:B------:R-:W-:-:S03]  /*a6b0*/  FMUL.FTZ R176, R176, UR14 ;  /* 0x0000000eb0b07c20 */ /* 0x000fc60008410000 */
[----:B------:R-:W-:Y:S01]  /*a6c0*/  FSEL R17, R17, RZ, P0 ;  /* 0x000000ff11117208 */ /* 0x000fe20000000000 */
[----:B------:R-:W-:Y:S01]  /*a6d0*/  @P1 FMUL.FTZ R177, R176, R178 ;  /* 0x000000b2b0b11220 */ /* 0x000fe20000410000 */
[----:B------:R-:W-:Y:S01]  /*a6e0*/  FMUL.FTZ R19, R133, R176 ;  /* 0x000000b085137220 */ /* 0x000fe20000410000 */
[----:B------:R-:W-:Y:S02]  /*a6f0*/  ISETP.GE.U32.AND P0, PT, R184, RZ, PT ;  /* 0x000000ffb800720c */ /* 0x000fe40003f06070 */
[----:B------:R-:W-:Y:S02]  /*a700*/  FADD.FTZ R49, R49, R177 ;  /* 0x000000b131317221 */ /* 0x000fe40000010000 */
[----:B------:R-:W-:Y:S01]  /*a710*/  FSEL R19, R19, RZ, P1 ;  /* 0x000000ff13137208 */ /* 0x000fe20000800000 */
[----:B------:R-:W0:Y:S01]  /*a720*/  LDC.64 R176, c[0x0][0x468] ;  /* 0x00011a00ffb07b82 */ /* 0x000e220000000a00 */
[----:B------:R-:W-:Y:S02]  /*a730*/  ISETP.GE.U32.AND.EX P0, PT, R185, 0x1000000, PT, P0 ;  /* 0x01000000b900780c */ /* 0x000fe40003f06100 */
[----:B------:R-:W-:Y:S01]  /*a740*/  F2FP.F16.F32.PACK_AB R182, R19, R17 ;  /* 0x0000001113b6723e */ /* 0x000fe200000000ff */
[----:B------:R-:W-:-:S02]  /*a750*/  @P2 HADD2.F32 R19, -RZ, R179.H0_H0 ;  /* 0x200000b3ff132230 */ /* 0x000fc40000004100 */
[----:B------:R-:W-:Y:S01]  /*a760*/  FMUL.FTZ R17, R18, UR14 ;  /* 0x0000000e12117c20 */ /* 0x000fe20008410000 */
[----:B------:R-:W-:-:S03]  /*a770*/  HFMA2 R18, -RZ, RZ, 0, 0 ;  /* 0x00000000ff127431 */ /* 0x000fc600000001ff */
[----:B------:R-:W-:Y:S01]  /*a780*/  @P2 FMUL.FTZ R18, R17, R19 ;  /* 0x0000001311122220 */ /* 0x000fe20000410000 */
[----:B------:R-:W-:Y:S01]  /*a790*/  FMUL.FTZ R19, R16, UR14 ;  /* 0x0000000e10137c20 */ /* 0x000fe20008410000 */
[----:B------:R-:W-:Y:S02]  /*a7a0*/  FMUL.FTZ R17, R134, R17 ;  /* 0x0000001186117220 */ /* 0x000fe40000410000 */
[----:B------:R-:W-:Y:S01]  /*a7b0*/  FADD.FTZ R50, R50, R18 ;  /* 0x0000001232327221 */ /* 0x000fe20000010000 */
[----:B------:R-:W-:Y:S02]  /*a7c0*/  FMUL.FTZ R16, R135, R19 ;  /* 0x0000001387107220 */ /* 0x000fe40000410000 */
[----:B------:R-:W-:-:S03]  /*a7d0*/  FSEL R17, R17, RZ, P2 ;  /* 0x000000ff11117208 */ /* 0x000fc60001000000 */
[----:B------:R-:W-:-:S04]  /*a7e0*/  FSEL R16, R16, RZ, P0 ;  /* 0x000000ff10107208 */ /* 0x000fc80000000000 */
[----:B------:R-:W-:Y:S01]  /*a7f0*/  F2FP.F16.F32.PACK_AB R183, R16, R17 ;  /* 0x0000001110b7723e */ /* 0x000fe200000000ff */
[----:B0-----:R-:W-:-:S04]  /*a800*/  IMAD.WIDE.U32 R16, R15, 0x10, R176 ;  /* 0x000000100f107825 */ /* 0x001fc800078e00b0 */
[----:B------:R-:W-:Y:S01]  /*a810*/  @P0 HADD2.F32 R15, -RZ, R179.H1_H1 ;  /* 0x300000b3ff0f0230 */ /* 0x000fe20000004100 */
[----:B------:R0:W-:Y:S02]  /*a820*/  STG.E.128 desc[UR6][R16.64], R180 ;  /* 0x000000b410007986 */ /* 0x0001e4000c101d06 */
[----:B0-----:R-:W-:Y:S02]  /*a830*/  MOV R16, RZ ;  /* 0x000000ff00107202 */ /* 0x001fe40000000f00 */
[----:B------:R-:W-:-:S04]  /*a840*/  @P0 FMUL.FTZ R16, R19, R15 ;  /* 0x0000000f13100220 */ /* 0x000fc80000410000 */
[----:B------:R-:W-:Y:S01]  /*a850*/  FADD.FTZ R51, R51, R16 ;  /* 0x0000001033337221 */ /* 0x000fe20000010000 */
[----:B------:R-:W-:Y:S06]  /*a860*/  BRA `(.L_x_13568) ;  /* 0x0000002400dc7947 */ /* 0x000fec0003800000 */
.L_x_13571:
        /* <DEDUP_REMOVED lines=10> */
[--C-:B------:R-:W-:Y:S02]  /*a910*/  HADD2.F32 R174, -RZ, R44.reuse.H1_H1 ;  /* 0x3000002cffae7230 */ /* 0x100fe40000004100 */
[----:B0----5:R-:W-:Y:S01]  /*a920*/  FFMA.FTZ R172, R0, R18, R19 ;  /* 0x0000001200ac7223 */ /* 0x021fe20000010013 */
[----:B------:R-:W-:-:S03]  /*a930*/  HADD2.F32 R173, -RZ, R44.H0_H0 ;  /* 0x2000002cffad7230 */ /* 0x000fc60000004100 */
[----:B------:R-:W-:-:S04]  /*a940*/  FADD.FTZ R172, R212, -R172 ;  /* 0x800000acd4ac7221 */ /* 0x000fc80000010000 */
[----:B------:R-:W-:-:S04]  /*a950*/  FFMA.FTZ R172, R16, R172, R173 ;  /* 0x000000ac10ac7223 */ /* 0x000fc800000100ad */
[----:B------:R-:W-:-:S04]  /*a960*/  FMUL.FTZ R173, R172, R17 ;  /* 0x00000011acad7220 */ /* 0x000fc80000410000 */
[----:B------:R-:W-:Y:S01]  /*a970*/  FMUL.FTZ R181, R173, UR14 ;  /* 0x0000000eadb57c20 */ /* 0x000fe20008410000 */
[----:B----4-:R-:W-:-:S05]  /*a980*/  @P4 HADD2.F32 R173, -RZ, R176.H0_H0 ;  /* 0x200000b0ffad4230 */ /* 0x010fca0000004100 */
[----:B------:R-:W-:Y:S01]  /*a990*/  @P4 FMUL.FTZ R175, R181, R173 ;  /* 0x000000adb5af4220 */ /* 0x000fe20000410000 */
[----:B------:R-:W-:-:S03]  /*a9a0*/  FFMA.FTZ R173, R208, R18, R19 ;  /* 0x00000012d0ad7223 */ /* 0x000fc60000010013 */
[----:B------:R-:W-:Y:S01]  /*a9b0*/  FADD.FTZ R84, R84, R175 ;  /* 0x000000af54547221 */ /* 0x000fe20000010000 */
[----:B--2---:R-:W-:Y:S01]  /*a9c0*/  FADD.FTZ R173, R180, -R173 ;  /* 0x800000adb4ad7221 */ /* 0x004fe20000010000 */
[----:B------:R-:W-:-:S03]  /*a9d0*/  MOV R180, RZ ;  /* 0x000000ff00b47202 */ /* 0x000fc60000000f00 */
[----:B------:R-:W-:-:S04]  /*a9e0*/  FFMA.FTZ R173, R16, R173, R174 ;  /* 0x000000ad10ad7223 */ /* 0x000fc800000100ae */
[C---:B------:R-:W-:Y:S01]  /*a9f0*/  FMUL.FTZ R174, R173.reuse, R17 ;  /* 0x00000011adae7220 */ /* 0x040fe20000410000 */
[----:B------:R-:W-:Y:S01]  /*aa00*/  F2FP.F16.F32.PACK_AB R172, R173, R172 ;  /* 0x000000acadac723e */ /* 0x000fe200000000ff */
[----:B------:R-:W-:Y:S02]  /*aa10*/  @P3 HADD2.F32 R173, -RZ, R176.H1_H1 ;  /* 0x300000b0ffad3230 */ /* 0x000fe40000004100 */
[----:B------:R-:W-:Y:S01]  /*aa20*/  FMUL.FTZ R176, R168, R181 ;  /* 0x000000b5a8b07220 */ /* 0x000fe20000410000 */
[----:B------:R-:W-:Y:S01]  /*aa30*/  FMUL.FTZ R174, R174, UR14 ;  /* 0x0000000eaeae7c20 */ /* 0x000fe20008410000 */
[----:B------:R-:W-:-:S03]  /*aa40*/  HADD2.F32 R181, -RZ, R45.H0_H0 ;  /* 0x2000002dffb57230 */ /* 0x000fc60000004100 */
[----:B------:R-:W-:Y:S01]  /*aa50*/  @P3 FMUL.FTZ R180, R174, R173 ;  /* 0x000000adaeb43220 */ /* 0x000fe20000410000 */
[----:B------:R-:W-:Y:S01]  /*aa60*/  FFMA.FTZ R173, R207, R18, R19 ;  /* 0x00000012cfad7223 */ /* 0x000fe20000010013 */
[----:B------:R-:W-:Y:S01]  /*aa70*/  FSEL R176, R176, RZ, P4 ;  /* 0x000000ffb0b07208 */ /* 0x000fe20002000000 */
[----:B------:R-:W-:Y:S01]  /*aa80*/  FMUL.FTZ R174, R169, R174 ;  /* 0x000000aea9ae7220 */ /* 0x000fe20000410000 */
[----:B------:R-:W-:Y:S01]  /*aa90*/  LOP3.LUT P4, RZ, R20, 0xff0000, RZ, 0xc0, !PT ;  /* 0x00ff000014ff7812 */ /* 0x000fe2000788c0ff */
[----:B---3--:R-:W-:Y:S01]  /*aaa0*/  FADD.FTZ R173, R182, -R173 ;  /* 0x800000adb6ad7221 */ /* 0x008fe20000010000 */
[----:B------:R-:W-:Y:S02]  /*aab0*/  FADD.FTZ R85, R85, R180 ;  /* 0x000000b455557221 */ /* 0x000fe40000010000 */
[----:B------:R-:W-:Y:S01]  /*aac0*/  FSEL R174, R174, RZ, P3 ;  /* 0x000000ffaeae7208 */ /* 0x000fe20001800000 */
[----:B------:R-:W-:Y:S01]  /*aad0*/  FFMA.FTZ R173, R16, R173, R181 ;  /* 0x000000ad10ad7223 */ /* 0x000fe200000100b5 */
[----:B------:R-:W-:-:S02]  /*aae0*/  LOP3.LUT P3, RZ, R20, 0xff000000, RZ, 0xc0, !PT ;  /* 0xff00000014ff7812 */ /* 0x000fc4000786c0ff */
[----:B------:R-:W-:Y:S01]  /*aaf0*/  F2FP.F16.F32.PACK_AB R176, R174, R176 ;  /* 0x000000b0aeb0723e */ /* 0x000fe200000000ff */
[----:B------:R-:W-:Y:S01]  /*ab00*/  FMUL.FTZ R175, R173, R17 ;  /* 0x00000011adaf7220 */ /* 0x000fe20000410000 */
[----:B------:R-:W-:-:S03]  /*ab10*/  FFMA.FTZ R174, R205, R18, R19 ;  /* 0x00000012cdae7223 */ /* 0x000fc60000010013 */
[----:B------:R-:W-:Y:S02]  /*ab20*/  @P4 HADD2.F32 R180, -RZ, R177.H0_H0 ;  /* 0x200000b1ffb44230 */ /* 0x000fe40000004100 */
[----:B------:R-:W-:Y:S01]  /*ab30*/  FMUL.FTZ R181, R175, UR14 ;  /* 0x0000000eafb57c20 */ /* 0x000fe20008410000 */
[----:B------:R-:W-:Y:S02]  /*ab40*/  HFMA2 R175, -RZ, RZ, 0, 0 ;  /* 0x00000000ffaf7431 */ /* 0x000fe400000001ff */
[----:B------:R-:W-:Y:S01]  /*ab50*/  FADD.FTZ R174, R251, -R174 ;  /* 0x800000aefbae7221 */ /* 0x000fe20000010000 */
[----:B------:R-:W-:Y:S01]  /*ab60*/  @P4 FMUL.FTZ R175, R181, R180 ;  /* 0x000000b4b5af4220 */ /* 0x000fe20000410000 */
[----:B------:R-:W-:Y:S02]  /*ab70*/  HADD2.F32 R180, -RZ, R45.H1_H1 ;  /* 0x3000002dffb47230 */ /* 0x000fe40000004100 */
[----:B------:R-:W-:Y:S02]  /*ab80*/  @P3 HADD2.F32 R177, -RZ, R177.H1_H1 ;  /* 0x300000b1ffb13230 */ /* 0x000fe40000004100 */
[----:B------:R-:W-:Y:S01]  /*ab90*/  FADD.FTZ R86, R86, R175 ;  /* 0x000000af56567221 */ /* 0x000fe20000010000 */
[----:B------:R-:W-:-:S04]  /*aba0*/  FFMA.FTZ R175, R206, R18, R19 ;  /* 0x00000012ceaf7223 */ /* 0x000fc80000010013 */
[----:B------:R-:W-:-:S04]  /*abb0*/  FADD.FTZ R175, R252, -R175 ;  /* 0x800000affcaf7221 */ /* 0x000fc80000010000 */
[----:B------:R-:W-:-:S05]  /*abc0*/  FFMA.FTZ R175, R16, R175, R180 ;  /* 0x000000af10af7223 */ /* 0x000fca00000100b4 */
[C---:B------:R-:W-:Y:S01]  /*abd0*/  F2FP.F16.F32.PACK_AB R173, R175.reuse, R173 ;  /* 0x000000adafad723e */ /* 0x040fe200000000ff */
[----:B------:R-:W-:-:S04]  /*abe0*/  FMUL.FTZ R175, R175, R17 ;  /* 0x00000011afaf7220 */ /* 0x000fc80000410000 */
[----:B------:R-:W-:Y:S01]  /*abf0*/  FMUL.FTZ R180, R175, UR14 ;  /* 0x0000000eafb47c20 */ /* 0x000fe20008410000 */
[----:B------:R-:W-:-:S03]  /*ac00*/  MOV R175, RZ ;  /* 0x000000ff00af7202 */ /* 0x000fc60000000f00 */
[----:B------:R-:W-:Y:S01]  /*ac10*/  @P3 FMUL.FTZ R175, R180, R177 ;  /* 0x000000b1b4af3220 */ /* 0x000fe20000410000 */
[----:B------:R-:W-:Y:S01]  /*ac20*/  FMUL.FTZ R177, R170, R181 ;  /* 0x000000b5aab17220 */ /* 0x000fe20000410000 */
[----:B------:R-:W-:Y:S02]  /*ac30*/  HADD2.F32 R181, -RZ, R46.H0_H0 ;  /* 0x2000002effb57230 */ /* 0x000fe40000004100 */
[----:B------:R-:W-:Y:S01]  /*ac40*/  FMUL.FTZ R180, R171, R180 ;  /* 0x000000b4abb47220 */ /* 0x000fe20000410000 */
[----:B------:R-:W-:Y:S01]  /*ac50*/  FADD.FTZ R87, R87, R175 ;  /* 0x000000af57577221 */ /* 0x000fe20000010000 */
[----:B------:R-:W-:Y:S01]  /*ac60*/  FSEL R177, R177, RZ, P4 ;  /* 0x000000ffb1b17208 */ /* 0x000fe20002000000 */
[----:B------:R-:W-:Y:S01]  /*ac70*/  FFMA.FTZ R174, R16, R174, R181 ;  /* 0x000000ae10ae7223 */ /* 0x000fe200000100b5 */
[C---:B------:R-:W-:Y:S02]  /*ac80*/  LOP3.LUT P4, RZ, R21.reuse, 0xff, RZ, 0xc0, !PT ;  /* 0x000000ff15ff7812 */ /* 0x040fe4000788c0ff */
[----:B------:R-:W-:Y:S01]  /*ac90*/  FSEL R180, R180, RZ, P3 ;  /* 0x000000ffb4b47208 */ /* 0x000fe20001800000 */
[----:B------:R-:W-:Y:S01]  /*aca0*/  FMUL.FTZ R175, R174, R17 ;  /* 0x00000011aeaf7220 */ /* 0x000fe20000410000 */
[----:B------:R-:W-:-:S02]  /*acb0*/  LOP3.LUT P3, RZ, R21, 0xff00, RZ, 0xc0, !PT ;  /* 0x0000ff0015ff7812 */ /* 0x000fc4000786c0ff */
[----:B------:R-:W-:Y:S01]  /*acc0*/  F2FP.F16.F32.PACK_AB R177, R180, R177 ;  /* 0x000000b1b4b1723e */ /* 0x000fe200000000ff */
[----:B------:R-:W-:Y:S01]  /*acd0*/  FMUL.FTZ R175, R175, UR14 ;  /* 0x0000000eafaf7c20 */ /* 0x000fe20008410000 */
[----:B------:R-:W-:-:S05]  /*ace0*/  HFMA2 R180, -RZ, RZ, 0, 0 ;  /* 0x00000000ffb47431 */ /* 0x000fca00000001ff */
[----:B------:R-:W-:-:S05]  /*acf0*/  @P4 HADD2.F32 R181, -RZ, R178.H0_H0 ;  /* 0x200000b2ffb54230 */ /* 0x000fca0000004100 */
[----:B------:R-:W-:Y:S01]  /*ad00*/  @P4 FMUL.FTZ R180, R175, R181 ;  /* 0x000000b5afb44220 */ /* 0x000fe20000410000 */
[----:B------:R-:W-:Y:S02]  /*ad10*/  HADD2.F32 R181, -RZ, R46.H1_H1 ;  /* 0x3000002effb57230 */ /* 0x000fe40000004100 */
[----:B------:R-:W-:Y:S01]  /*ad20*/  FMUL.FTZ R175, R164, R175 ;  /* 0x000000afa4af7220 */ /* 0x000fe20000410000 */
[----:B------:R-:W-:Y:S01]  /*ad30*/  FADD.FTZ R80, R80, R180 ;  /* 0x000000b450507221 */ /* 0x000fe20000010000 */
[----:B------:R-:W-:-:S03]  /*ad40*/  FFMA.FTZ R180, R204, R18, R19 ;  /* 0x00000012ccb47223 */ /* 0x000fc60000010013 */
[----:B------:R-:W-:Y:S01]  /*ad50*/  FSEL R175, R175, RZ, P4 ;  /* 0x000000ffafaf7208 */ /* 0x000fe20002000000 */
[----:B------:R-:W-:Y:S01]  /*ad60*/  FADD.FTZ R180, R250, -R180 ;  /* 0x800000b4fab47221 */ /* 0x000fe20000010000 */
[----:B------:R-:W-:-:S03]  /*ad70*/  LOP3.LUT P4, RZ, R21, 0xff0000, RZ, 0xc0, !PT ;  /* 0x00ff000015ff7812 */ /* 0x000fc6000788c0ff */
[----:B------:R-:W-:-:S04]  /*ad80*/  FFMA.FTZ R180, R16, R180, R181 ;  /* 0x000000b410b47223 */ /* 0x000fc800000100b5 */
[C---:B------:R-:W-:Y:S01]  /*ad90*/  FMUL.FTZ R181, R180.reuse, R17 ;  /* 0x00000011b4b57220 */ /* 0x040fe20000410000 */
[----:B------:R-:W-:Y:S01]  /*ada0*/  F2FP.F16.F32.PACK_AB R174, R180, R174 ;  /* 0x000000aeb4ae723e */ /* 0x000fe200000000ff */
[----:B------:R-:W-:Y:S02]  /*adb0*/  @P3 HADD2.F32 R180, -RZ, R178.H1_H1 ;  /* 0x300000b2ffb43230 */ /* 0x000fe40000004100 */
[----:B------:R-:W-:Y:S01]  /*adc0*/  FMUL.FTZ R178, R181, UR14 ;  /* 0x0000000eb5b27c20 */ /* 0x000fe20008410000 */
[----:B------:R-:W-:Y:S01]  /*add0*/  MOV R181, RZ ;  /* 0x000000ff00b57202 */ /* 0x000fe20000000f00 */
[----:B------:R-:W-:Y:S02]  /*ade0*/  @P4 HADD2.F32 R182, -RZ, R179.H0_H0 ;  /* 0x200000b3ffb64230 */ /* 0x000fe40000004100 */
[----:B------:R-:W-:Y:S01]  /*adf0*/  @P3 FMUL.FTZ R181, R178, R180 ;  /* 0x000000b4b2b53220 */ /* 0x000fe20000410000 */
[----:B------:R-:W-:Y:S01]  /*ae00*/  FFMA.FTZ R180, R203, R18, R19 ;  /* 0x00000012cbb47223 */ /* 0x000fe20000010013 */
[----:B------:R-:W-:-:S02]  /*ae10*/  FMUL.FTZ R178, R165, R178 ;  /* 0x000000b2a5b27220 */ /* 0x000fc40000410000 */
[----:B------:R-:W-:Y:S01]  /*ae20*/  FADD.FTZ R81, R81, R181 ;  /* 0x000000b551517221 */ /* 0x000fe20000010000 */
[----:B------:R-:W-:Y:S02]  /*ae30*/  HADD2.F32 R181, -RZ, R47.H0_H0 ;  /* 0x2000002fffb57230 */ /* 0x000fe40000004100 */
[----:B------:R-:W-:Y:S01]  /*ae40*/  FADD.FTZ R180, R249, -R180 ;  /* 0x800000b4f9b47221 */ /* 0x000fe20000010000 */
[----:B------:R-:W-:Y:S02]  /*ae50*/  FSEL R178, R178, RZ, P3 ;  /* 0x000000ffb2b27208 */ /* 0x000fe40001800000 */
[----:B------:R-:W-:Y:S01]  /*ae60*/  ISETP.GE.U32.AND P3, PT, R20, RZ, PT ;  /* 0x000000ff1400720c */ /* 0x000fe20003f66070 */
[----:B------:R-:W-:Y:S01]  /*ae70*/  FFMA.FTZ R180, R16, R180, R181 ;  /* 0x000000b410b47223 */ /* 0x000fe200000100b5 */
[----:B------:R-:W-:Y:S02]  /*ae80*/  F2FP.F16.F32.PACK_AB R178, R178, R175 ;  /* 0x000000afb2b2723e */ /* 0x000fe400000000ff */
[----:B------:R-:W-:Y:S01]  /*ae90*/  ISETP.GE.U32.AND.EX P3, PT, R21, 0x1000000, PT, P3 ;  /* 0x010000001500780c */ /* 0x000fe20003f66130 */
[----:B------:R-:W-:-:S04]  /*aea0*/  FMUL.FTZ R175, R180, R17 ;  /* 0x00000011b4af7220 */ /* 0x000fc80000410000 */
[----:B------:R-:W-:Y:S01]  /*aeb0*/  FMUL.FTZ R181, R175, UR14 ;  /* 0x0000000eafb57c20 */ /* 0x000fe20008410000 */
[----:B------:R-:W-:-:S03]  /*aec0*/  HFMA2 R175, -RZ, RZ, 0, 0 ;  /* 0x00000000ffaf7431 */ /* 0x000fc600000001ff */
[----:B------:R-:W-:Y:S01]  /*aed0*/  @P4 FMUL.FTZ R175, R181, R182 ;  /* 0x000000b6b5af4220 */ /* 0x000fe20000410000 */
[----:B------:R-:W-:-:S03]  /*aee0*/  HADD2.F32 R182, -RZ, R47.H1_H1 ;  /* 0x3000002fffb67230 */ /* 0x000fc60000004100 */
[----:B------:R-:W-:Y:S01]  /*aef0*/  FADD.FTZ R82, R82, R175 ;  /* 0x000000af52527221 */ /* 0x000fe20000010000 */
[----:B------:R-:W-:Y:S01]  /*af00*/  FFMA.FTZ R175, R202, R18, R19 ;  /* 0x00000012caaf7223 */ /* 0x000fe20000010013 */
[----:B------:R-:W-:-:S03]  /*af10*/  @P3 HADD2.F32 R179, -RZ, R179.H1_H1 ;  /* 0x300000b3ffb33230 */ /* 0x000fc60000004100 */
[----:B------:R-:W-:-:S04]  /*af20*/  FADD.FTZ R175, R248, -R175 ;  /* 0x800000aff8af7221 */ /* 0x000fc80000010000 */
[----:B------:R-:W-:-:S05]  /*af30*/  FFMA.FTZ R182, R16, R175, R182 ;  /* 0x000000af10b67223 */ /* 0x000fca00000100b6 */
[C---:B------:R-:W-:Y:S01]  /*af40*/  F2FP.F16.F32.PACK_AB R175, R182.reuse, R180 ;  /* 0x000000b4b6af723e */ /* 0x040fe200000000ff */
        /* <DEDUP_REMOVED lines=10> */
[----:B------:R-:W-:Y:S01]  /*aff0*/  F2FP.F16.F32.PACK_AB R179, R182, R179 ;  /* 0x000000b3b6b3723e */ /* 0x000fe200000000ff */
[----:B0-----:R-:W-:-:S05]  /*b000*/  IMAD.WIDE.U32 R180, R15, 0x10, R180 ;  /* 0x000000100fb47825 */ /* 0x001fca00078e00b4 */
[----:B------:R0:W-:Y:S02]  /*b010*/  STG.E.128 desc[UR6][R180.64], R172 ;  /* 0x000000acb4007986 */ /* 0x0001e4000c101d06 */
[----:B0-----:R-:W0:Y:S02]  /*b020*/  LDC.64 R180, c[0x0][0x468] ;  /* 0x00011a00ffb47b82 */ /* 0x001e240000000a00 */
[C---:B0-----:R-:W-:Y:S01]  /*b030*/  IMAD.WIDE.U32 R180, R15.reuse, 0x10, R180 ;  /* 0x000000100fb47825 */ /* 0x041fe200078e00b4 */
[----:B------:R-:W-:-:S04]  /*b040*/  IADD3 R15, PT, PT, R15, 0x20, RZ ;  /* 0x000000200f0f7810 */ /* 0x000fc80007ffe0ff */
[----:B------:R0:W-:Y:S03]  /*b050*/  STG.E.128 desc[UR6][R180.64], R176 ;  /* 0x000000b0b4007986 */ /* 0x0001e6000c101d06 */
.L_x_13581:
[----:B------:R-:W-:Y:S05]  /*b060*/  BSYNC.RECONVERGENT B2 ;  /* 0x0000000000027941 */ /* 0x000fea0003800200 */
.L_x_13580:
[----:B------:R-:W-:Y:S04]  /*b070*/  BSSY.RECONVERGENT B2, `(.L_x_13582) ;  /* 0x000007d000027945 */ /* 0x000fe80003800200 */
[----:B------:R-:W-:Y:S05]  /*b080*/  @!P2 BRA `(.L_x_13583) ;  /* 0x0000000400eca947 */ /* 0x000fea0003800000 */
[----:B------:R-:W2:Y:S02]  /*b090*/  LDC.64 R172, c[0x0][0x390] ;  /* 0x0000e400ffac7b82 */ /* 0x000ea40000000a00 */
[----:B--2---:R-:W-:-:S05]  /*b0a0*/  IMAD.WIDE.U32 R172, R15, 0x10, R172 ;  /* 0x000000100fac7825 */ /* 0x004fca00078e00ac */
[----:B01----:R0:W2:Y:S01]  /*b0b0*/  LDG.E.128 R176, desc[UR6][R172.64] ;  /* 0x00000006acb07981 */ /* 0x0030a2000c1e1d00 */
[C---:B------:R-:W-:Y:S01]  /*b0c0*/  LOP3.LUT P4, RZ, R22.reuse, 0xff, RZ, 0xc0, !PT ;  /* 0x000000ff16ff7812 */ /* 0x040fe2000788c0ff */
[----:B------:R-:W-:Y:S01]  /*b0d0*/  HFMA2 R175, -RZ, RZ, 0, 0 ;  /* 0x00000000ffaf7431 */ /* 0x000fe200000001ff */
[C---:B------:R-:W-:Y:S01]  /*b0e0*/  LOP3.LUT P2, RZ, R22.reuse, 0xff00, RZ, 0xc0, !PT ;  /* 0x0000ff0016ff7812 */ /* 0x040fe2000784c0ff */
[--C-:B------:R-:W-:Y:S01]  /*b0f0*/  HADD2.F32 R180, -RZ, R40.reuse.H1_H1 ;  /* 0x30000028ffb47230 */ /* 0x100fe20000004100 */
[----:B------:R-:W-:Y:S01]  /*b100*/  LOP3.LUT P3, RZ, R22, 0xff0000, RZ, 0xc0, !PT ;  /* 0x00ff000016ff7812 */ /* 0x000fe2000786c0ff */
[----:B------:R-:W-:Y:S02]  /*b110*/  HADD2.F32 R181, -RZ, R41.H0_H0 ;  /* 0x20000029ffb57230 */ /* 0x000fe40000004100 */
[----:B0-----:R-:W-:Y:S01]  /*b120*/  FFMA.FTZ R172, R201, R18, R19 ;  /* 0x00000012c9ac7223 */ /* 0x001fe20000010013 */
[----:B------:R-:W-:-:S03]  /*b130*/  HADD2.F32 R173, -RZ, R40.H0_H0 ;  /* 0x20000028ffad7230 */ /* 0x000fc60000004100 */
[----:B------:R-:W-:-:S04]  /*b140*/  FADD.FTZ R172, R247, -R172 ;  /* 0x800000acf7ac7221 */ /* 0x000fc80000010000 */
[----:B-----5:R-:W-:-:S04]  /*b150*/  FFMA.FTZ R172, R16, R172, R173 ;  /* 0x000000ac10ac7223 */ /* 0x020fc800000100ad */
[----:B------:R-:W-:-:S04]  /*b160*/  FMUL.FTZ R174, R172, R17 ;  /* 0x00000011acae7220 */ /* 0x000fc80000410000 */
[----:B------:R-:W-:Y:S01]  /*b170*/  FMUL.FTZ R174, R174, UR14 ;  /* 0x0000000eaeae7c20 */ /* 0x000fe20008410000 */
[----:B--2---:R-:W-:-:S05]  /*b180*/  @P4 HADD2.F32 R173, -RZ, R176.H0_H0 ;  /* 0x200000b0ffad4230 */ /* 0x004fca0000004100 */
[----:B------:R-:W-:Y:S01]  /*b190*/  @P4 FMUL.FTZ R175, R174, R173 ;  /* 0x000000adaeaf4220 */ /* 0x000fe20000410000 */
[----:B------:R-:W-:-:S03]  /*b1a0*/  FFMA.FTZ R173, R200, R18, R19 ;  /* 0x00000012c8ad7223 */ /* 0x000fc60000010013 */
[----:B------:R-:W-:Y:S01]  /*b1b0*/  FADD.FTZ R76, R76, R175 ;  /* 0x000000af4c4c7221 */ /* 0x000fe20000010000 */
[----:B------:R-:W-:-:S04]  /*b1c0*/  FADD.FTZ R173, R246, -R173 ;  /* 0x800000adf6ad7221 */ /* 0x000fc80000010000 */
[----:B------:R-:W-:-:S04]  /*b1d0*/  FFMA.FTZ R173, R16, R173, R180 ;  /* 0x000000ad10ad7223 */ /* 0x000fc800000100b4 */
[C---:B------:R-:W-:Y:S01]  /*b1e0*/  FMUL.FTZ R180, R173.reuse, R17 ;  /* 0x00000011adb47220 */ /* 0x040fe20000410000 */
[----:B------:R-:W-:Y:S01]  /*b1f0*/  F2FP.F16.F32.PACK_AB R172, R173, R172 ;  /* 0x000000acadac723e */ /* 0x000fe200000000ff */
[----:B------:R-:W-:Y:S02]  /*b200*/  @P2 HADD2.F32 R173, -RZ, R176.H1_H1 ;  /* 0x300000b0ffad2230 */ /* 0x000fe40000004100 */
[----:B------:R-:W-:Y:S01]  /*b210*/  FMUL.FTZ R176, R180, UR14 ;  /* 0x0000000eb4b07c20 */ /* 0x000fe20008410000 */
[----:B------:R-:W-:-:S03]  /*b220*/  MOV R180, RZ ;  /* 0x000000ff00b47202 */ /* 0x000fc60000000f00 */
[----:B------:R-:W-:Y:S01]  /*b230*/  @P2 FMUL.FTZ R180, R176, R173 ;  /* 0x000000adb0b42220 */ /* 0x000fe20000410000 */
[----:B------:R-:W-:Y:S01]  /*b240*/  FFMA.FTZ R173, R199, R18, R19 ;  /* 0x00000012c7ad7223 */ /* 0x000fe20000010013 */
[----:B------:R-:W-:Y:S02]  /*b250*/  FMUL.FTZ R176, R161, R176 ;  /* 0x000000b0a1b07220 */ /* 0x000fe40000410000 */
[----:B------:R-:W-:Y:S01]  /*b260*/  FADD.FTZ R77, R77, R180 ;  /* 0x000000b44d4d7221 */ /* 0x000fe20000010000 */
[----:B------:R-:W-:Y:S01]  /*b270*/  FADD.FTZ R173, R245, -R173 ;  /* 0x800000adf5ad7221 */ /* 0x000fe20000010000 */
[----:B------:R-:W-:Y:S01]  /*b280*/  HFMA2 R180, -RZ, RZ, 0, 0 ;  /* 0x00000000ffb47431 */ /* 0x000fe200000001ff */
[----:B------:R-:W-:Y:S02]  /*b290*/  FSEL R176, R176, RZ, P2 ;  /* 0x000000ffb0b07208 */ /* 0x000fe40001000000 */
[----:B------:R-:W-:Y:S01]  /*b2a0*/  FFMA.FTZ R173, R16, R173, R181 ;  /* 0x000000ad10ad7223 */ /* 0x000fe200000100b5 */
[----:B------:R-:W-:Y:S01]  /*b2b0*/  @P3 HADD2.F32 R181, -RZ, R177.H0_H0 ;  /* 0x200000b1ffb53230 */ /* 0x000fe20000004100 */
[----:B------:R-:W-:-:S02]  /*b2c0*/  LOP3.LUT P2, RZ, R23, 0xff, RZ, 0xc0, !PT ;  /* 0x000000ff17ff7812 */ /* 0x000fc4000784c0ff */
[----:B------:R-:W-:-:S04]  /*b2d0*/  FMUL.FTZ R175, R173, R17 ;  /* 0x00000011adaf7220 */ /* 0x000fc80000410000 */
[----:B------:R-:W-:-:S04]  /*b2e0*/  FMUL.FTZ R175, R175, UR14 ;  /* 0x0000000eafaf7c20 */ /* 0x000fc80008410000 */
[----:B------:R-:W-:Y:S01]  /*b2f0*/  @P3 FMUL.FTZ R180, R175, R181 ;  /* 0x000000b5afb43220 */ /* 0x000fe20000410000 */
[----:B------:R-:W-:Y:S01]  /*b300*/  FFMA.FTZ R181, R198, R18, R19 ;  /* 0x00000012c6b57223 */ /* 0x000fe20000010013 */
[----:B------:R-:W-:Y:S02]  /*b310*/  FMUL.FTZ R175, R162, R175 ;  /* 0x000000afa2af7220 */ /* 0x000fe40000410000 */
[----:B------:R-:W-:Y:S01]  /*b320*/  FADD.FTZ R78, R78, R180 ;  /* 0x000000b44e4e7221 */ /* 0x000fe20000010000 */
[----:B------:R-:W-:Y:S01]  /*b330*/  FMUL.FTZ R180, R160, R174 ;  /* 0x000000aea0b47220 */ /* 0x000fe20000410000 */
[----:B------:R-:W-:Y:S02]  /*b340*/  HADD2.F32 R174, -RZ, R41.H1_H1 ;  /* 0x30000029ffae7230 */ /* 0x000fe40000004100 */
[----:B------:R-:W-:Y:S01]  /*b350*/  FADD.FTZ R181, R244, -R181 ;  /* 0x800000b5f4b57221 */ /* 0x000fe20000010000 */
[----:B------:R-:W-:Y:S02]  /*b360*/  FSEL R175, R175, RZ, P3 ;  /* 0x000000ffafaf7208 */ /* 0x000fe40001800000 */
[----:B------:R-:W-:Y:S01]  /*b370*/  FSEL R180, R180, RZ, P4 ;  /* 0x000000ffb4b47208 */ /* 0x000fe20002000000 */
[----:B------:R-:W-:Y:S01]  /*b380*/  FFMA.FTZ R174, R16, R181, R174 ;  /* 0x000000b510ae7223 */ /* 0x000fe200000100ae */
[----:B------:R-:W-:-:S02]  /*b390*/  LOP3.LUT P4, RZ, R22, 0xff000000, RZ, 0xc0, !PT ;  /* 0xff00000016ff7812 */ /* 0x000fc4000788c0ff */
[----:B------:R-:W-:Y:S01]  /*b3a0*/  F2FP.F16.F32.PACK_AB R176, R176, R180 ;  /* 0x000000b4b0b0723e */ /* 0x000fe200000000ff */
[----:B------:R-:W-:Y:S01]  /*b3b0*/  HADD2.F32 R180, -RZ, R42.H0_H0 ;  /* 0x2000002affb47230 */ /* 0x000fe20000004100 */
[C---:B------:R-:W-:Y:S01]  /*b3c0*/  F2FP.F16.F32.PACK_AB R173, R174.reuse, R173 ;  /* 0x000000adaead723e */ /* 0x040fe200000000ff */
[----:B------:R-:W-:Y:S01]  /*b3d0*/  FMUL.FTZ R174, R174, R17 ;  /* 0x00000011aeae7220 */ /* 0x000fe20000410000 */
[----:B------:R-:W-:-:S03]  /*b3e0*/  LOP3.LUT P3, RZ, R23, 0xff0000, RZ, 0xc0, !PT ;  /* 0x00ff000017ff7812 */ /* 0x000fc6000786c0ff */
[----:B------:R-:W-:Y:S01]  /*b3f0*/  FMUL.FTZ R181, R174, UR14 ;  /* 0x0000000eaeb57c20 */ /* 0x000fe20008410000 */
[----:B------:R-:W-:-:S03]  /*b400*/  MOV R174, RZ ;  /* 0x000000ff00ae7202 */ /* 0x000fc60000000f00 */
[----:B------:R-:W-:-:S05]  /*b410*/  @P4 HADD2.F32 R177, -RZ, R177.H1_H1 ;  /* 0x300000b1ffb14230 */ /* 0x000fca0000004100 */
[----:B------:R-:W-:Y:S01]  /*b420*/  @P4 FMUL.FTZ R174, R181, R177 ;  /* 0x000000b1b5ae4220 */ /* 0x000fe20000410000 */
[----:B------:R-:W-:Y:S01]  /*b430*/  FFMA.FTZ R177, R197, R18, R19 ;  /* 0x00000012c5b17223 */ /* 0x000fe20000010013 */
[----:B------:R-:W-:Y:S01]  /*b440*/  FMUL.FTZ R181, R163, R181 ;  /* 0x000000b5a3b57220 */ /* 0x000fe20000410000 */
[----:B------:R-:W-:Y:S02]  /*b450*/  @P3 HADD2.F32 R182, -RZ, R179.H0_H0 ;  /* 0x200000b3ffb63230 */ /* 0x000fe40000004100 */
[----:B------:R-:W-:Y:S01]  /*b460*/  FADD.FTZ R79, R79, R174 ;  /* 0x000000ae4f4f7221 */ /* 0x000fe20000010000 */
[----:B------:R-:W-:Y:S01]  /*b470*/  FADD.FTZ R177, R243, -R177 ;  /* 0x800000b1f3b17221 */ /* 0x000fe20000010000 */
[----:B------:R-:W-:-:S03]  /*b480*/  HFMA2 R174, -RZ, RZ, 0, 0 ;  /* 0x00000000ffae7431 */ /* 0x000fc600000001ff */
[----:B------:R-:W-:Y:S01]  /*b490*/  FFMA.FTZ R180, R16, R177, R180 ;  /* 0x000000b110b47223 */ /* 0x000fe200000100b4 */
[----:B------:R-:W-:Y:S01]  /*b4a0*/  FSEL R177, R181, RZ, P4 ;  /* 0x000000ffb5b17208 */ /* 0x000fe20002000000 */
[----:B------:R-:W-:Y:S01]  /*b4b0*/  @P2 HADD2.F32 R181, -RZ, R178.H0_H0 ;  /* 0x200000b2ffb52230 */ /* 0x000fe20000004100 */
[----:B------:R-:W-:Y:S02]  /*b4c0*/  LOP3.LUT P4, RZ, R23, 0xff00, RZ, 0xc0, !PT ;  /* 0x0000ff0017ff7812 */ /* 0x000fe4000788c0ff */
[----:B------:R-:W-:Y:S01]  /*b4d0*/  F2FP.F16.F32.PACK_AB R177, R177, R175 ;  /* 0x000000afb1b1723e */ /* 0x000fe200000000ff */
[----:B------:R-:W-:-:S04]  /*b4e0*/  FMUL.FTZ R175, R180, R17 ;  /* 0x00000011b4af7220 */ /* 0x000fc80000410000 */
[----:B------:R-:W-:-:S04]  /*b4f0*/  FMUL.FTZ R175, R175, UR14 ;  /* 0x0000000eafaf7c20 */ /* 0x000fc80008410000 */
[----:B------:R-:W-:Y:S01]  /*b500*/  @P2 FMUL.FTZ R174, R175, R181 ;  /* 0x000000b5afae2220 */ /* 0x000fe20000410000 */
[----:B------:R-:W-:Y:S02]  /*b510*/  HADD2.F32 R181, -RZ, R42.H1_H1 ;  /* 0x3000002affb57230 */ /* 0x000fe40000004100 */
[----:B------:R-:W-:Y:S01]  /*b520*/  FMUL.FTZ R175, R156, R175 ;  /* 0x000000af9caf7220 */ /* 0x000fe20000410000 */
[----:B------:R-:W-:Y:S02]  /*b530*/  @P4 HADD2.F32 R178, -RZ, R178.H1_H1 ;  /* 0x300000b2ffb24230 */ /* 0x000fe40000004100 */
[----:B------:R-:W-:Y:S01]  /*b540*/  FADD.FTZ R72, R72, R174 ;  /* 0x000000ae48487221 */ /* 0x000fe20000010000 */
[----:B------:R-:W-:Y:S01]  /*b550*/  FFMA.FTZ R174, R196, R18, R19 ;  /* 0x00000012c4ae7223 */ /* 0x000fe20000010013 */
[----:B------:R-:W-:-:S03]  /*b560*/  FSEL R175, R175, RZ, P2 ;  /* 0x000000ffafaf7208 */ /* 0x000fc60001000000 */
[----:B------:R-:W-:Y:S01]  /*b570*/  FADD.FTZ R174, R242, -R174 ;  /* 0x800000aef2ae7221 */ /* 0x000fe20000010000 */
[----:B------:R-:W-:-:S03]  /*b580*/  ISETP.GE.U32.AND P2, PT, R22, RZ, PT ;  /* 0x000000ff1600720c */ /* 0x000fc60003f46070 */
[----:B------:R-:W-:Y:S01]  /*b590*/  FFMA.FTZ R181, R16, R174, R181 ;  /* 0x000000ae10b57223 */ /* 0x000fe200000100b5 */
[----:B------:R-:W-:-:S04]  /*b5a0*/  ISETP.GE.U32.AND.EX P2, PT, R23, 0x1000000, PT, P2 ;  /* 0x010000001700780c */ /* 0x000fc80003f46120 */
[C---:B------:R-:W-:Y:S01]  /*b5b0*/  F2FP.F16.F32.PACK_AB R174, R181.reuse, R180 ;  /* 0x000000b4b5ae723e */ /* 0x040fe200000000ff */
[----:B------:R-:W-:Y:S01]  /*b5c0*/  FMUL.FTZ R181, R181, R17 ;  /* 0x00000011b5b57220 */ /* 0x000fe20000410000 */
[----:B------:R-:W-:-:S03]  /*b5d0*/  MOV R180, RZ ;  /* 0x000000ff00b47202 */ /* 0x000fc60000000f00 */
[----:B------:R-:W-:-:S04]  /*b5e0*/  FMUL.FTZ R181, R181, UR14 ;  /* 0x0000000eb5b57c20 */ /* 0x000fc80008410000 */
[----:B------:R-:W-:Y:S01]  /*b5f0*/  @P4 FMUL.FTZ R180, R181, R178 ;  /* 0x000000b2b5b44220 */ /* 0x000fe20000410000 */
[----:B------:R-:W-:Y:S01]  /*b600*/  FFMA.FTZ R178, R195, R18, R19 ;  /* 0x00000012c3b27223 */ /* 0x000fe20000010013 */
[----:B------:R-:W-:Y:S01]  /*b610*/  FMUL.FTZ R181, R157, R181 ;  /* 0x000000b59db57220 */ /* 0x000fe20000410000 */
[----:B------:R-:W-:Y:S02]  /*b620*/  @P2 HADD2.F32 R179, -RZ, R179.H1_H1 ;  /* 0x300000b3ffb32230 */ /* 0x000fe40000004100 */
[----:B------:R-:W-:Y:S01]  /*b630*/  FADD.FTZ R73, R73, R180 ;  /* 0x000000b449497221 */ /* 0x000fe20000010000 */
[----:B------:R-:W-:Y:S02]  /*b640*/  HADD2.F32 R180, -RZ, R43.H0_H0 ;  /* 0x2000002bffb47230 */ /* 0x000fe40000004100 */
[----:B------:R-:W-:-:S04]  /*b650*/  FADD.FTZ R178, R241, -R178 ;  /* 0x800000b2f1b27221 */ /* 0x000fc80000010000 */
[----:B------:R-:W-:Y:S01]  /*b660*/  FFMA.FTZ R180, R16, R178, R180 ;  /* 0x000000b210b47223 */ /* 0x000fe200000100b4 */
[----:B------:R-:W-:-:S04]  /*b670*/  FSEL R178, R181, RZ, P4 ;  /* 0x000000ffb5b27208 */ /* 0x000fc80002000000 */
[----:B------:R-:W-:Y:S01]  /*b680*/  F2FP.F16.F32.PACK_AB R178, R178, R175 ;  /* 0x000000afb2b2723e */ /* 0x000fe200000000ff */
[----:B------:R-:W-:-:S04]  /*b690*/  FMUL.FTZ R175, R180, R17 ;  /* 0x00000011b4af7220 */ /* 0x000fc80000410000 */
[----:B------:R-:W-:Y:S01]  /*b6a0*/  FMUL.FTZ R181, R175, UR14 ;  /* 0x0000000eafb57c20 */ /* 0x000fe20008410000 */
[----:B------:R-:W-:-:S03]  /*b6b0*/  HFMA2 R175, -RZ, RZ, 0, 0 ;  /* 0x00000000ffaf7431 */ /* 0x000fc600000001ff */
[----:B------:R-:W-:Y:S01]  /*b6c0*/  @P3 FMUL.FTZ R175, R181, R182 ;  /* 0x000000b6b5af3220 */ /* 0x000fe20000410000 */
[----:B------:R-:W-:-:S03]  /*b6d0*/  HADD2.F32 R182, -RZ, R43.H1_H1 ;  /* 0x3000002bffb67230 */ /* 0x000fc60000004100 */
[----:B------:R-:W-:Y:S01]  /*b6e0*/  FADD.FTZ R74, R74, R175 ;  /* 0x000000af4a4a7221 */ /* 0x000fe20000010000 */
[----:B------:R-:W-:-:S04]  /*b6f0*/  FFMA.FTZ R175, R187, R18, R19 ;  /* 0x00000012bbaf7223 */ /* 0x000fc80000010013 */
        /* <DEDUP_REMOVED lines=20> */
.L_x_13583:
[----:B------:R-:W-:Y:S05]  /*b840*/  BSYNC.RECONVERGENT B2 ;  /* 0x0000000000027941 */ /* 0x000fea0003800200 */
.L_x_13582:
[----:B------:R-:W-:Y:S04]  /*b850*/  BSSY.RECONVERGENT B2, `(.L_x_13584) ;  /* 0x000007d000027945 */ /* 0x000fe80003800200 */
[----:B------:R-:W-:Y:S05]  /*b860*/  @!P1 BRA `(.L_x_13585) ;  /* 0x0000000400ec9947 */ /* 0x000fea0003800000 */
[----:B------:R-:W3:Y:S02]  /*b870*/  LDC.64 R172, c[0x0][0x390] ;  /* 0x0000e400ffac7b82 */ /* 0x000ee40000000a00 */
[----:B---3--:R-:W-:-:S05]  /*b880*/  IMAD.WIDE.U32 R172, R15, 0x10, R172 ;  /* 0x000000100fac7825 */ /* 0x008fca00078e00ac */
[----:B012---:R0:W2:Y:S01]  /*b890*/  LDG.E.128 R176, desc[UR6][R172.64] ;  /* 0x00000006acb07981 */ /* 0x0070a2000c1e1d00 */
[C---:B-----5:R-:W-:Y:S01]  /*b8a0*/  LOP3.LUT P3, RZ, R24.reuse, 0xff, RZ, 0xc0, !PT ;  /* 0x000000ff18ff7812 */ /* 0x060fe2000786c0ff */
[--C-:B------:R-:W-:Y:S01]  /*b8b0*/  HADD2.F32 R180, -RZ, R36.reuse.H1_H1 ;  /* 0x30000024ffb47230 */ /* 0x100fe20000004100 */
[C---:B------:R-:W-:Y:S01]  /*b8c0*/  LOP3.LUT P4, RZ, R24.reuse, 0xff00, RZ, 0xc0, !PT ;  /* 0x0000ff0018ff7812 */ /* 0x040fe2000788c0ff */
[----:B------:R-:W-:Y:S01]  /*b8d0*/  HADD2.F32 R181, -RZ, R37.H0_H0 ;  /* 0x20000025ffb57230 */ /* 0x000fe20000004100 */
[C---:B------:R-:W-:Y:S02]  /*b8e0*/  LOP3.LUT P1, RZ, R24.reuse, 0xff0000, RZ, 0xc0, !PT ;  /* 0x00ff000018ff7812 */ /* 0x040fe4000782c0ff */
[----:B------:R-:W-:Y:S01]  /*b8f0*/  LOP3.LUT P2, RZ, R24, 0xff000000, RZ, 0xc0, !PT ;  /* 0xff00000018ff7812 */ /* 0x000fe2000784c0ff */
[----:B0-----:R-:W-:Y:S01]  /*b900*/  FFMA.FTZ R172, R194, R18, R19 ;  /* 0x00000012c2ac7223 */ /* 0x001fe20000010013 */
[----:B------:R-:W-:-:S03]  /*b910*/  HADD2.F32 R173, -RZ, R36.H0_H0 ;  /* 0x20000024ffad7230 */ /* 0x000fc60000004100 */
[----:B------:R-:W-:-:S04]  /*b920*/  FADD.FTZ R172, R239, -R172 ;  /* 0x800000acefac7221 */ /* 0x000fc80000010000 */
[----:B------:R-:W-:Y:S01]  /*b930*/  FFMA.FTZ R172, R16, R172, R173 ;  /* 0x000000ac10ac7223 */ /* 0x000fe200000100ad */
[----:B------:R-:W-:-:S03]  /*b940*/  HFMA2 R173, -RZ, RZ, 0, 0 ;  /* 0x00000000ffad7431 */ /* 0x000fc600000001ff */
[----:B------:R-:W-:-:S04]  /*b950*/  FMUL.FTZ R174, R172, R17 ;  /* 0x00000011acae7220 */ /* 0x000fc80000410000 */
[----:B------:R-:W-:Y:S01]  /*b960*/  FMUL.FTZ R174, R174, UR14 ;  /* 0x0000000eaeae7c20 */ /* 0x000fe20008410000 */
[----:B--2---:R-:W-:-:S05]  /*b970*/  @P3 HADD2.F32 R175, -RZ, R176.H0_H0 ;  /* 0x200000b0ffaf3230 */ /* 0x004fca0000004100 */
[----:B------:R-:W-:Y:S01]  /*b980*/  @P3 FMUL.FTZ R173, R174, R175 ;  /* 0x000000afaead3220 */ /* 0x000fe20000410000 */
[----:B------:R-:W-:Y:S01]  /*b990*/  FFMA.FTZ R175, R193, R18, R19 ;  /* 0x00000012c1af7223 */ /* 0x000fe20000010013 */
[----:B------:R-:W-:Y:S02]  /*b9a0*/  FMUL.FTZ R174, R152, R174 ;  /* 0x000000ae98ae7220 */ /* 0x000fe40000410000 */
[----:B------:R-:W-:Y:S01]  /*b9b0*/  FADD.FTZ R68, R68, R173 ;  /* 0x000000ad44447221 */ /* 0x000fe20000010000 */
[----:B------:R-:W-:Y:S01]  /*b9c0*/  FADD.FTZ R175, R238, -R175 ;  /* 0x800000afeeaf7221 */ /* 0x000fe20000010000 */
[----:B------:R-:W-:-:S03]  /*b9d0*/  HFMA2 R173, -RZ, RZ, 0, 0 ;  /* 0x00000000ffad7431 */ /* 0x000fc600000001ff */
[----:B------:R-:W-:Y:S01]  /*b9e0*/  FFMA.FTZ R175, R16, R175, R180 ;  /* 0x000000af10af7223 */ /* 0x000fe200000100b4 */
[----:B------:R-:W-:-:S04]  /*b9f0*/  @P4 HADD2.F32 R180, -RZ, R176.H1_H1 ;  /* 0x300000b0ffb44230 */ /* 0x000fc80000004100 */
[C---:B------:R-:W-:Y:S01]  /*ba00*/  F2FP.F16.F32.PACK_AB R172, R175.reuse, R172 ;  /* 0x000000acafac723e */ /* 0x040fe200000000ff */
[----:B------:R-:W-:-:S04]  /*ba10*/  FMUL.FTZ R175, R175, R17 ;  /* 0x00000011afaf7220 */ /* 0x000fc80000410000 */
[----:B------:R-:W-:Y:S01]  /*ba20*/  FMUL.FTZ R176, R175, UR14 ;  /* 0x0000000eafb07c20 */ /* 0x000fe20008410000 */
[----:B------:R-:W-:-:S03]  /*ba30*/  MOV R175, RZ ;  /* 0x000000ff00af7202 */ /* 0x000fc60000000f00 */
[----:B------:R-:W-:Y:S01]  /*ba40*/  @P4 FMUL.FTZ R175, R176, R180 ;  /* 0x000000b4b0af4220 */ /* 0x000fe20000410000 */
[----:B------:R-:W-:Y:S01]  /*ba50*/  FFMA.FTZ R180, R192, R18, R19 ;  /* 0x00000012c0b47223 */ /* 0x000fe20000010013 */
[----:B------:R-:W-:Y:S02]  /*ba60*/  FMUL.FTZ R176, R153, R176 ;  /* 0x000000b099b07220 */ /* 0x000fe40000410000 */
[----:B------:R-:W-:Y:S01]  /*ba70*/  FADD.FTZ R69, R69, R175 ;  /* 0x000000af45457221 */ /* 0x000fe20000010000 */
[----:B------:R-:W-:Y:S02]  /*ba80*/  FADD.FTZ R180, R237, -R180 ;  /* 0x800000b4edb47221 */ /* 0x000fe40000010000 */
[----:B------:R-:W-:Y:S02]  /*ba90*/  FSEL R176, R176, RZ, P4 ;  /* 0x000000ffb0b07208 */ /* 0x000fe40002000000 */
[----:B------:R-:W-:Y:S01]  /*baa0*/  FFMA.FTZ R180, R16, R180, R181 ;  /* 0x000000b410b47223 */ /* 0x000fe200000100b5 */
[----:B------:R-:W-:-:S02]  /*bab0*/  @P1 HADD2.F32 R181, -RZ, R177.H0_H0 ;  /* 0x200000b1ffb51230 */ /* 0x000fc40000004100 */
[----:B------:R-:W-:Y:S02]  /*bac0*/  @P2 HADD2.F32 R177, -RZ, R177.H1_H1 ;  /* 0x300000b1ffb12230 */ /* 0x000fe40000004100 */
[----:B------:R-:W-:-:S04]  /*bad0*/  FMUL.FTZ R175, R180, R17 ;  /* 0x00000011b4af7220 */ /* 0x000fc80000410000 */
[----:B------:R-:W-:-:S04]  /*bae0*/  FMUL.FTZ R175, R175, UR14 ;  /* 0x0000000eafaf7c20 */ /* 0x000fc80008410000 */
        /* <DEDUP_REMOVED lines=8> */
[----:B------:R-:W-:-:S05]  /*bb70*/  FFMA.FTZ R181, R16, R173, R181 ;  /* 0x000000ad10b57223 */ /* 0x000fca00000100b5 */
[C---:B------:R-:W-:Y:S01]  /*bb80*/  F2FP.F16.F32.PACK_AB R173, R181.reuse, R180 ;  /* 0x000000b4b5ad723e */ /* 0x040fe200000000ff */
[----:B------:R-:W-:Y:S01]  /*bb90*/  FMUL.FTZ R181, R181, R17 ;  /* 0x00000011b5b57220 */ /* 0x000fe20000410000 */
[----:B------:R-:W-:Y:S02]  /*bba0*/  FSEL R180, R174, RZ, P3 ;  /* 0x000000ffaeb47208 */ /* 0x000fe40001800000 */
[----:B------:R-:W-:Y:S01]  /*bbb0*/  MOV R174, RZ ;  /* 0x000000ff00ae7202 */ /* 0x000fe20000000f00 */
[----:B------:R-:W-:Y:S01]  /*bbc0*/  FMUL.FTZ R181, R181, UR14 ;  /* 0x0000000eb5b57c20 */ /* 0x000fe20008410000 */
[----:B------:R-:W-:Y:S01]  /*bbd0*/  F2FP.F16.F32.PACK_AB R176, R176, R180 ;  /* 0x000000b4b0b0723e */ /* 0x000fe200000000ff */
[----:B------:R-:W-:Y:S01]  /*bbe0*/  HADD2.F32 R180, -RZ, R38.H0_H0 ;  /* 0x20000026ffb47230 */ /* 0x000fe20000004100 */
[----:B------:R-:W-:Y:S01]  /*bbf0*/  LOP3.LUT P3, RZ, R25, 0xff, RZ, 0xc0, !PT ;  /* 0x000000ff19ff7812 */ /* 0x000fe2000786c0ff */
[----:B------:R-:W-:Y:S01]  /*bc00*/  @P2 FMUL.FTZ R174, R181, R177 ;  /* 0x000000b1b5ae2220 */ /* 0x000fe20000410000 */
[----:B------:R-:W-:Y:S01]  /*bc10*/  FFMA.FTZ R177, R3, R18, R19 ;  /* 0x0000001203b17223 */ /* 0x000fe20000010013 */
[----:B------:R-:W-:-:S02]  /*bc20*/  FMUL.FTZ R181, R155, R181 ;  /* 0x000000b59bb57220 */ /* 0x000fc40000410000 */
[----:B------:R-:W-:Y:S01]  /*bc30*/  FADD.FTZ R71, R71, R174 ;  /* 0x000000ae47477221 */ /* 0x000fe20000010000 */
[----:B------:R-:W-:Y:S01]  /*bc40*/  FADD.FTZ R177, R235, -R177 ;  /* 0x800000b1ebb17221 */ /* 0x000fe20000010000 */
[----:B------:R-:W-:-:S03]  /*bc50*/  HFMA2 R174, -RZ, RZ, 0, 0 ;  /* 0x00000000ffae7431 */ /* 0x000fc600000001ff */
[----:B------:R-:W-:Y:S01]  /*bc60*/  FFMA.FTZ R180, R16, R177, R180 ;  /* 0x000000b110b47223 */ /* 0x000fe200000100b4 */
[----:B------:R-:W-:Y:S02]  /*bc70*/  FSEL R177, R181, RZ, P2 ;  /* 0x000000ffb5b17208 */ /* 0x000fe40001000000 */
[--C-:B------:R-:W-:Y:S01]  /*bc80*/  @P3 HADD2.F32 R181, -RZ, R178.reuse.H0_H0 ;  /* 0x200000b2ffb53230 */ /* 0x100fe20000004100 */
[----:B------:R-:W-:Y:S01]  /*bc90*/  LOP3.LUT P2, RZ, R25, 0xff0000, RZ, 0xc0, !PT ;  /* 0x00ff000019ff7812 */ /* 0x000fe2000784c0ff */
[----:B------:R-:W-:Y:S01]  /*bca0*/  @P1 HADD2.F32 R178, -RZ, R178.H1_H1 ;  /* 0x300000b2ffb21230 */ /* 0x000fe20000004100 */
[----:B------:R-:W-:Y:S01]  /*bcb0*/  F2FP.F16.F32.PACK_AB R177, R177, R175 ;  /* 0x000000afb1b1723e */ /* 0x000fe200000000ff */
[----:B------:R-:W-:-:S04]  /*bcc0*/  FMUL.FTZ R175, R180, R17 ;  /* 0x00000011b4af7220 */ /* 0x000fc80000410000 */
[----:B------:R-:W-:-:S04]  /*bcd0*/  FMUL.FTZ R175, R175, UR14 ;  /* 0x0000000eafaf7c20 */ /* 0x000fc80008410000 */
[----:B------:R-:W-:Y:S01]  /*bce0*/  @P3 FMUL.FTZ R174, R175, R181 ;  /* 0x000000b5afae3220 */ /* 0x000fe20000410000 */
[----:B------:R-:W-:Y:S02]  /*bcf0*/  HADD2.F32 R181, -RZ, R38.H1_H1 ;  /* 0x30000026ffb57230 */ /* 0x000fe40000004100 */
[----:B------:R-:W-:Y:S01]  /*bd00*/  FMUL.FTZ R175, R148, R175 ;  /* 0x000000af94af7220 */ /* 0x000fe20000410000 */
[----:B------:R-:W-:Y:S02]  /*bd10*/  @P2 HADD2.F32 R182, -RZ, R179.H0_H0 ;  /* 0x200000b3ffb62230 */ /* 0x000fe40000004100 */
[----:B------:R-:W-:Y:S01]  /*bd20*/  FADD.FTZ R64, R64, R174 ;  /* 0x000000ae40407221 */ /* 0x000fe20000010000 */
[----:B------:R-:W-:Y:S01]  /*bd30*/  FFMA.FTZ R174, R4, R18, R19 ;  /* 0x0000001204ae7223 */ /* 0x000fe20000010013 */
[----:B------:R-:W-:-:S03]  /*bd40*/  FSEL R175, R175, RZ, P3 ;  /* 0x000000ffafaf7208 */ /* 0x000fc60001800000 */
[----:B------:R-:W-:-:S04]  /*bd50*/  FADD.FTZ R174, R234, -R174 ;  /* 0x800000aeeaae7221 */ /* 0x000fc80000010000 */
[----:B------:R-:W-:-:S05]  /*bd60*/  FFMA.FTZ R181, R16, R174, R181 ;  /* 0x000000ae10b57223 */ /* 0x000fca00000100b5 */
[C---:B------:R-:W-:Y:S01]  /*bd70*/  F2FP.F16.F32.PACK_AB R174, R181.reuse, R180 ;  /* 0x000000b4b5ae723e */ /* 0x040fe200000000ff */
[----:B------:R-:W-:Y:S01]  /*bd80*/  FMUL.FTZ R181, R181, R17 ;  /* 0x00000011b5b57220 */ /* 0x000fe20000410000 */
[----:B------:R-:W-:-:S03]  /*bd90*/  MOV R180, RZ ;  /* 0x000000ff00b47202 */ /* 0x000fc60000000f00 */
[----:B------:R-:W-:-:S04]  /*bda0*/  FMUL.FTZ R181, R181, UR14 ;  /* 0x0000000eb5b57c20 */ /* 0x000fc80008410000 */
[----:B------:R-:W-:Y:S01]  /*bdb0*/  @P1 FMUL.FTZ R180, R181, R178 ;  /* 0x000000b2b5b41220 */ /* 0x000fe20000410000 */
[----:B------:R-:W-:Y:S01]  /*bdc0*/  FFMA.FTZ R178, R5, R18, R19 ;  /* 0x0000001205b27223 */ /* 0x000fe20000010013 */
[----:B------:R-:W-:Y:S02]  /*bdd0*/  FMUL.FTZ R181, R149, R181 ;  /* 0x000000b595b57220 */ /* 0x000fe40000410000 */
[----:B------:R-:W-:Y:S01]  /*bde0*/  FADD.FTZ R65, R65, R180 ;  /* 0x000000b441417221 */ /* 0x000fe20000010000 */
[----:B------:R-:W-:Y:S02]  /*bdf0*/  HADD2.F32 R180, -RZ, R39.H0_H0 ;  /* 0x20000027ffb47230 */ /* 0x000fe40000004100 */
[----:B------:R-:W-:-:S04]  /*be00*/  FADD.FTZ R178, R233, -R178 ;  /* 0x800000b2e9b27221 */ /* 0x000fc80000010000 */
[----:B------:R-:W-:Y:S01]  /*be10*/  FFMA.FTZ R180, R16, R178, R180 ;  /* 0x000000b210b47223 */ /* 0x000fe200000100b4 */
[----:B------:R-:W-:Y:S02]  /*be20*/  FSEL R178, R181, RZ, P1 ;  /* 0x000000ffb5b27208 */ /* 0x000fe40000800000 */
[----:B------:R-:W-:Y:S02]  /*be30*/  ISETP.GE.U32.AND P1, PT, R24, RZ, PT ;  /* 0x000000ff1800720c */ /* 0x000fe40003f26070 */
[----:B------:R-:W-:Y:S01]  /*be40*/  F2FP.F16.F32.PACK_AB R178, R178, R175 ;  /* 0x000000afb2b2723e */ /* 0x000fe200000000ff */
[----:B------:R-:W-:Y:S01]  /*be50*/  FMUL.FTZ R175, R180, R17 ;  /* 0x00000011b4af7220 */ /* 0x000fe20000410000 */
[----:B------:R-:W-:-:S03]  /*be60*/  ISETP.GE.U32.AND.EX P1, PT, R25, 0x1000000, PT, P1 ;  /* 0x010000001900780c */ /* 0x000fc60003f26110 */
        /* <DEDUP_REMOVED lines=27> */
.L_x_13585:
[----:B------:R-:W-:Y:S05]  /*c020*/  BSYNC.RECONVERGENT B2 ;  /* 0x0000000000027941 */ /* 0x000fea0003800200 */
.L_x_13584:
[----:B0-23--:R-:W2:Y:S01]  /*c030*/  LDL.LU R176, [R1+0x14] ;  /* 0x0000140001b07983 */ /* 0x00dea20000300800 */
[----:B------:R-:W-:Y:S01]  /*c040*/  BSSY.RECONVERGENT B2, `(.L_x_13586) ;  /* 0x000007e000027945 */ /* 0x000fe20003800200 */
[----:B--2---:R-:W-:-:S13]  /*c050*/  ISETP.NE.AND P1, PT, R176, RZ, PT ;  /* 0x000000ffb000720c */ /* 0x004fda0003f25270 */
[----:B------:R-:W-:Y:S05]  /*c060*/  @!P1 BRA `(.L_x_13587) ;  /* 0x0000000400ec9947 */ /* 0x000fea0003800000 */
[----:B------:R-:W0:Y:S02]  /*c070*/  LDC.64 R172, c[0x0][0x390] ;  /* 0x0000e400ffac7b82 */ /* 0x000e240000000a00 */
[----:B0-----:R-:W-:-:S05]  /*c080*/  IMAD.WIDE.U32 R172, R15, 0x10, R172 ;  /* 0x000000100fac7825 */ /* 0x001fca00078e00ac */
[----:B-1----:R0:W2:Y:S01]  /*c090*/  LDG.E.128 R176, desc[UR6][R172.64] ;  /* 0x00000006acb07981 */ /* 0x0020a2000c1e1d00 */
        /* <DEDUP_REMOVED lines=33> */
[--C-:B------:R-:W-:Y:S01]  /*c2b0*/  @P3 HADD2.F32 R181, -RZ, R177.reuse.H0_H0 ;  /* 0x200000b1ffb53230 */ /* 0x100fe20000004100 */
[----:B------:R-:W-:Y:S01]  /*c2c0*/  LOP3.LUT P2, RZ, R27, 0xff00, RZ, 0xc0, !PT ;  /* 0x0000ff001bff7812 */ /* 0x000fe2000784c0ff */
[----:B------:R-:W-:-:S02]  /*c2d0*/  @P4 HADD2.F32 R177, -RZ, R177.H1_H1 ;  /* 0x300000b1ffb14230 */ /* 0x000fc40000004100 */
        /* <DEDUP_REMOVED lines=21> */
[----:B------:R-:W-:Y:S01]  /*c430*/  FMUL.FTZ R181, R147, R181 ;  /* 0x000000b593b57220 */ /* 0x000fe20000410000 */
[----:B------:R-:W-:-:S02]  /*c440*/  @P3 HADD2.F32 R182, -RZ, R179.H0_H0 ;  /* 0x200000b3ffb63230 */ /* 0x000fc40000004100 */
[----:B------:R-:W-:Y:S01]  /*c450*/  FADD.FTZ R63, R63, R174 ;  /* 0x000000ae3f3f7221 */ /* 0x000fe20000010000 */
[----:B------:R-:W-:Y:S01]  /*c460*/  FADD.FTZ R177, R225, -R177 ;  /* 0x800000b1e1b17221 */ /* 0x000fe20000010000 */
[----:B------:R-:W-:-:S03]  /*c470*/  HFMA2 R174, -RZ, RZ, 0, 0 ;  /* 0x00000000ffae7431 */ /* 0x000fc600000001ff */
[----:B------:R-:W-:Y:S01]  /*c480*/  FFMA.FTZ R180, R16, R177, R180 ;  /* 0x000000b110b47223 */ /* 0x000fe200000100b4 */
[----:B------:R-:W-:Y:S01]  /*c490*/  FSEL R177, R181, RZ, P4 ;  /* 0x000000ffb5b17208 */ /* 0x000fe20002000000 */
[----:B------:R-:W-:-:S03]  /*c4a0*/  @P1 HADD2.F32 R181, -RZ, R178.H0_H0 ;  /* 0x200000b2ffb51230 */ /* 0x000fc60000004100 */
[----:B------:R-:W-:Y:S01]  /*c4b0*/  F2FP.F16.F32.PACK_AB R177, R177, R175 ;  /* 0x000000afb1b1723e */ /* 0x000fe200000000ff */
[----:B------:R-:W-:Y:S01]  /*c4c0*/  FMUL.FTZ R175, R180, R17 ;  /* 0x00000011b4af7220 */ /* 0x000fe20000410000 */
[----:B------:R-:W-:-:S03]  /*c4d0*/  @P2 HADD2.F32 R178, -RZ, R178.H1_H1 ;  /* 0x300000b2ffb22230 */ /* 0x000fc60000004100 */
        /* <DEDUP_REMOVED lines=52> */
.L_x_13587:
[----:B------:R-:W-:Y:S05]  /*c820*/  BSYNC.RECONVERGENT B2 ;  /* 0x0000000000027941 */ /* 0x000fea0003800200 */
.L_x_13586:
[----:B------:R-:W-:Y:S05]  /*c830*/  @!P0 BRA `(.L_x_13568) ;  /* 0x0000000400e88947 */ /* 0x000fea0003800000 */
[----:B------:R-:W2:Y:S02]  /*c840*/  LDC.64 R172, c[0x0][0x390] ;  /* 0x0000e400ffac7b82 */ /* 0x000ea40000000a00 */
[----:B--2---:R-:W-:-:S05]  /*c850*/  IMAD.WIDE.U32 R172, R15, 0x10, R172 ;  /* 0x000000100fac7825 */ /* 0x004fca00078e00ac */
[----:B01----:R0:W2:Y:S01]  /*c860*/  LDG.E.128 R176, desc[UR6][R172.64] ;  /* 0x00000006acb07981 */ /* 0x0030a2000c1e1d00 */
[----:B------:R-:W-:Y:S01]  /*c870*/  FFMA.FTZ R175, R209, R18, R19 ;  /* 0x00000012d1af7223 */ /* 0x000fe20000010013 */
[C---:B------:R-:W-:Y:S02]  /*c880*/  LOP3.LUT P0, RZ, R184.reuse, 0xff, RZ, 0xc0, !PT ;  /* 0x000000ffb8ff7812 */ /* 0x040fe4000780c0ff */
[C---:B------:R-:W-:Y:S01]  /*c890*/  LOP3.LUT P1, RZ, R184.reuse, 0xff00, RZ, 0xc0, !PT ;  /* 0x0000ff00b8ff7812 */ /* 0x040fe2000782c0ff */
[----:B------:R-:W-:Y:S01]  /*c8a0*/  FADD.FTZ R175, R221, -R175 ;  /* 0x800000afddaf7221 */ /* 0x000fe20000010000 */
[----:B------:R-:W-:Y:S02]  /*c8b0*/  LOP3.LUT P2, RZ, R184, 0xff0000, RZ, 0xc0, !PT ;  /* 0x00ff0000b8ff7812 */ /* 0x000fe4000784c0ff */
[----:B------:R-:W-:Y:S01]  /*c8c0*/  LOP3.LUT P3, RZ, R185, 0xff0000, RZ, 0xc0, !PT ;  /* 0x00ff0000b9ff7812 */ /* 0x000fe2000786c0ff */
[----:B0-----:R-:W-:Y:S02]  /*c8d0*/  HADD2.F32 R172, -RZ, R28.H0_H0 ;  /* 0x2000001cffac7230 */ /* 0x001fe40000004100 */
[----:B------:R-:W-:-:S03]  /*c8e0*/  HADD2.F32 R173, -RZ, R31.H1_H1 ;  /* 0x3000001fffad7230 */ /* 0x000fc60000004100 */
[----:B-----5:R-:W-:Y:S01]  /*c8f0*/  FFMA.FTZ R175, R16, R175, R172 ;  /* 0x000000af10af7223 */ /* 0x020fe200000100ac */
[----:B------:R-:W-:-:S03]  /*c900*/  FFMA.FTZ R172, R186, R18, R19 ;  /* 0x00000012baac7223 */ /* 0x000fc60000010013 */
[----:B------:R-:W-:Y:S01]  /*c910*/  FMUL.FTZ R174, R175, R17 ;  /* 0x00000011afae7220 */ /* 0x000fe20000410000 */
[----:B------:R-:W-:-:S03]  /*c920*/  FADD.FTZ R172, R214, -R172 ;  /* 0x800000acd6ac7221 */ /* 0x000fc60000010000 */
[----:B------:R-:W-:Y:S01]  /*c930*/  FMUL.FTZ R174, R174, UR14 ;  /* 0x0000000eaeae7c20 */ /* 0x000fe20008410000 */
[----:B------:R-:W-:Y:S01]  /*c940*/  FFMA.FTZ R182, R16, R172, R173 ;  /* 0x000000ac10b67223 */ /* 0x000fe200000100ad */
[----:B------:R-:W-:Y:S02]  /*c950*/  HFMA2 R172, -RZ, RZ, 0, 0 ;  /* 0x00000000ffac7431 */ /* 0x000fe400000001ff */
[--C-:B--2---:R-:W-:Y:S02]  /*c960*/  @P0 HADD2.F32 R173, -RZ, R176.reuse.H0_H0 ;  /* 0x200000b0ffad0230 */ /* 0x104fe40000004100 */
[----:B------:R-:W-:-:S03]  /*c970*/  @P1 HADD2.F32 R176, -RZ, R176.H1_H1 ;  /* 0x300000b0ffb01230 */ /* 0x000fc60000004100 */
        /* <DEDUP_REMOVED lines=11> */
[----:B------:R-:W-:Y:S02]  /*ca30*/  FFMA.FTZ R175, R191, R18, R19 ;  /* 0x00000012bfaf7223 */ /* 0x000fe40000010013 */
[----:B------:R-:W-:Y:S01]  /*ca40*/  FMUL.FTZ R180, R173, UR14 ;  /* 0x0000000eadb47c20 */ /* 0x000fe20008410000 */
[----:B------:R-:W-:Y:S01]  /*ca50*/  MOV R173, RZ ;  /* 0x000000ff00ad7202 */ /* 0x000fe20000000f00 */
[----:B------:R-:W-:Y:S02]  /*ca60*/  FADD.FTZ R175, R219, -R175 ;  /* 0x800000afdbaf7221 */ /* 0x000fe40000010000 */
[----:B------:R-:W-:Y:S01]  /*ca70*/  @P1 FMUL.FTZ R173, R180, R176 ;  /* 0x000000b0b4ad1220 */ /* 0x000fe20000410000 */
[----:B------:R-:W-:Y:S02]  /*ca80*/  HADD2.F32 R176, -RZ, R29.H0_H0 ;  /* 0x2000001dffb07230 */ /* 0x000fe40000004100 */
[----:B------:R-:W-:Y:S01]  /*ca90*/  FMUL.FTZ R180, R137, R180 ;  /* 0x000000b489b47220 */ /* 0x000fe20000410000 */
[----:B------:R-:W-:Y:S01]  /*caa0*/  FADD.FTZ R53, R53, R173 ;  /* 0x000000ad35357221 */ /* 0x000fe20000010000 */
[----:B------:R-:W-:-:S02]  /*cab0*/  HFMA2 R173, -RZ, RZ, 0, 0 ;  /* 0x00000000ffad7431 */ /* 0x000fc400000001ff */
        /* <DEDUP_REMOVED lines=14> */
[----:B------:R-:W-:Y:S01]  /*cba0*/  FADD.FTZ R173, R218, -R173 ;  /* 0x800000addaad7221 */ /* 0x000fe20000010000 */
[----:B------:R-:W-:-:S03]  /*cbb0*/  LOP3.LUT P2, RZ, R185, 0xff00, RZ, 0xc0, !PT ;  /* 0x0000ff00b9ff7812 */ /* 0x000fc6000784c0ff */
[----:B------:R-:W-:-:S05]  /*cbc0*/  FFMA.FTZ R180, R16, R173, R180 ;  /* 0x000000ad10b47223 */ /* 0x000fca00000100b4 */
[C---:B------:R-:W-:Y:S01]  /*cbd0*/  F2FP.F16.F32.PACK_AB R173, R180.reuse, R175 ;  /* 0x000000afb4ad723e */ /* 0x040fe200000000ff */
[----:B------:R-:W-:Y:S01]  /*cbe0*/  FMUL.FTZ R180, R180, R17 ;  /* 0x00000011b4b47220 */ /* 0x000fe20000410000 */
[----:B------:R-:W-:Y:S01]  /*cbf0*/  @P0 HADD2.F32 R175, -RZ, R177.H1_H1 ;  /* 0x300000b1ffaf0230 */ /* 0x000fe20000004100 */
[----:B------:R-:W-:Y:S02]  /*cc00*/  MOV R177, RZ ;  /* 0x000000ff00b17202 */ /* 0x000fe40000000f00 */
        /* <DEDUP_REMOVED lines=16> */
[----:B------:R-:W-:Y:S02]  /*cd10*/  HADD2.F32 R181, -RZ, R30.H1_H1 ;  /* 0x3000001effb57230 */ /* 0x000fe40000004100 */
[----:B------:R-:W-:Y:S01]  /*cd20*/  FMUL.FTZ R180, R132, R180 ;  /* 0x000000b484b47220 */ /* 0x000fe20000410000 */
[----:B------:R-:W-:Y:S01]  /*cd30*/  FADD.FTZ R48, R48, R174 ;  /* 0x000000ae30307221 */ /* 0x000fe20000010000 */
[-CC-:B------:R-:W-:Y:S01]  /*cd40*/  FFMA.FTZ R174, R188, R18.reuse, R19.reuse ;  /* 0x00000012bcae7223 */ /* 0x180fe20000010013 */
[----:B------:R-:W-:Y:S01]  /*cd50*/  FFMA.FTZ R18, R210, R18, R19 ;  /* 0x00000012d2127223 */ /* 0x000fe20000010013 */
[----:B------:R-:W-:Y:S01]  /*cd60*/  HADD2.F32 R19, -RZ, R31.H0_H0 ;  /* 0x2000001fff137230 */ /* 0x000fe20000004100 */
[----:B------:R-:W-:Y:S01]  /*cd70*/  FSEL R180, R180, RZ, P1 ;  /* 0x000000ffb4b47208 */ /* 0x000fe20000800000 */
[----:B------:R-:W-:Y:S01]  /*cd80*/  FADD.FTZ R174, R216, -R174 ;  /* 0x800000aed8ae7221 */ /* 0x000fe20000010000 */
[----:B------:R-:W-:-:S03]  /*cd90*/  FADD.FTZ R18, R215, -R18 ;  /* 0x80000012d7127221 */ /* 0x000fc60000010000 */
[C---:B------:R-:W-:Y:S01]  /*cda0*/  FFMA.FTZ R181, R16.reuse, R174, R181 ;  /* 0x000000ae10b57223 */ /* 0x040fe200000100b5 */
[----:B------:R-:W-:Y:S02]  /*cdb0*/  FFMA.FTZ R16, R16, R18, R19 ;  /* 0x0000001210107223 */ /* 0x000fe40000010013 */
[----:B------:R-:W0:Y:S02]  /*cdc0*/  LDC.64 R18, c[0x0][0x478] ;  /* 0x00011e00ff127b82 */ /* 0x000e240000000a00 */
[C---:B------:R-:W-:Y:S01]  /*cdd0*/  F2FP.F16.F32.PACK_AB R174, R181.reuse, R175 ;  /* 0x000000afb5ae723e */ /* 0x040fe200000000ff */
[----:B------:R-:W-:Y:S01]  /*cde0*/  FMUL.FTZ R181, R181, R17 ;  /* 0x00000011b5b57220 */ /* 0x000fe20000410000 */
[----:B------:R-:W-:-:S03]  /*cdf0*/  @P2 HADD2.F32 R175, -RZ, R178.H1_H1 ;  /* 0x300000b2ffaf2230 */ /* 0x000fc60000004100 */
[----:B------:R-:W-:Y:S01]  /*ce00*/  FMUL.FTZ R178, R181, UR14 ;  /* 0x0000000eb5b27c20 */ /* 0x000fe20008410000 */
[----:B------:R-:W-:-:S03]  /*ce10*/  MOV R181, RZ ;  /* 0x000000ff00b57202 */ /* 0x000fc60000000f00 */
[----:B------:R-:W-:Y:S01]  /*ce20*/  @P2 FMUL.FTZ R181, R178, R175 ;  /* 0x000000afb2b52220 */ /* 0x000fe20000410000 */
[----:B------:R-:W-:Y:S01]  /*ce30*/  FMUL.FTZ R178, R133, R178 ;  /* 0x000000b285b27220 */ /* 0x000fe20000410000 */
[----:B------:R-:W-:Y:S01]  /*ce40*/  F2FP.F16.F32.PACK_AB R175, R182, R16 ;  /* 0x00000010b6af723e */ /* 0x000fe200000000ff */
[----:B------:R-:W-:Y:S01]  /*ce50*/  FMUL.FTZ R16, R16, R17 ;  /* 0x0000001110107220 */ /* 0x000fe20000410000 */
[----:B------:R-:W-:Y:S02]  /*ce60*/  FADD.FTZ R49, R49, R181 ;  /* 0x000000b531317221 */ /* 0x000fe40000010000 */
[----:B------:R-:W-:Y:S01]  /*ce70*/  FSEL R178, R178, RZ, P2 ;  /* 0x000000ffb2b27208 */ /* 0x000fe20001000000 */
[----:B------:R-:W-:-:S03]  /*ce80*/  FMUL.FTZ R16, R16, UR14 ;  /* 0x0000000e10107c20 */ /* 0x000fc60008410000 */
[----:B------:R-:W-:Y:S02]  /*ce90*/  F2FP.F16.F32.PACK_AB R178, R178, R180 ;  /* 0x000000b4b2b2723e */ /* 0x000fe400000000ff */
[----:B------:R-:W1:Y:S01]  /*cea0*/  LDC.64 R180, c[0x0][0x468] ;  /* 0x00011a00ffb47b82 */ /* 0x000e620000000a00 */
[----:B0-----:R-:W-:-:S05]  /*ceb0*/  IMAD.WIDE.U32 R18, R15, 0x10, R18 ;  /* 0x000000100f127825 */ /* 0x001fca00078e0012 */
[----:B------:R0:W-:Y:S02]  /*cec0*/  STG.E.128 desc[UR6][R18.64], R172 ;  /* 0x000000ac12007986 */ /* 0x0001e4000c101d06 */
[----:B0-----:R-:W-:Y:S01]  /*ced0*/  FMUL.FTZ R19, R182, R17 ;  /* 0x00000011b6137220 */ /* 0x001fe20000410000 */
[----:B------:R-:W-:Y:S02]  /*cee0*/  @P3 HADD2.F32 R17, -RZ, R179.H0_H0 ;  /* 0x200000b3ff113230 */ /* 0x000fe40000004100 */
[----:B------:R-:W-:-:S03]  /*cef0*/  HFMA2 R18, -RZ, RZ, 0, 0 ;  /* 0x00000000ff127431 */ /* 0x000fc600000001ff */
[----:B------:R-:W-:Y:S01]  /*cf00*/  @P3 FMUL.FTZ R18, R16, R17 ;  /* 0x0000001110123220 */ /* 0x000fe20000410000 */
[----:B------:R-:W-:Y:S02]  /*cf10*/  @P0 HADD2.F32 R17, -RZ, R179.H1_H1 ;  /* 0x300000b3ff110230 */ /* 0x000fe40000004100 */
[----:B------:R-:W-:Y:S01]  /*cf20*/  FMUL.FTZ R179, R19, UR14 ;  /* 0x0000000e13b37c20 */ /* 0x000fe20008410000 */
[----:B------:R-:W-:Y:S01]  /*cf30*/  MOV R19, RZ ;  /* 0x000000ff00137202 */ /* 0x000fe20000000f00 */
[----:B------:R-:W-:Y:S01]  /*cf40*/  FMUL.FTZ R16, R134, R16 ;  /* 0x0000001086107220 */ /* 0x000fe20000410000 */
[----:B------:R-:W-:Y:S01]  /*cf50*/  FADD.FTZ R50, R50, R18 ;  /* 0x0000001232327221 */ /* 0x000fe20000010000 */
[----:B------:R-:W-:Y:S01]  /*cf60*/  @P0 FMUL.FTZ R19, R179, R17 ;  /* 0x00000011b3130220 */ /* 0x000fe20000410000 */
[----:B------:R-:W-:Y:S02]  /*cf70*/  FMUL.FTZ R17, R135, R179 ;  /* 0x000000b387117220 */ /* 0x000fe40000410000 */
[----:B------:R-:W-:Y:S01]  /*cf80*/  FSEL R16, R16, RZ, P3 ;  /* 0x000000ff10107208 */ /* 0x000fe20001800000 */
[----:B------:R-:W-:-:S02]  /*cf90*/  FADD.FTZ R51, R51, R19 ;  /* 0x0000001333337221 */ /* 0x000fc40000010000 */
[----:B------:R-:W-:-:S04]  /*cfa0*/  FSEL R17, R17, RZ, P0 ;  /* 0x000000ff11117208 */ /* 0x000fc80000000000 */
[----:B------:R-:W-:Y:S01]  /*cfb0*/  F2FP.F16.F32.PACK_AB R179, R17, R16 ;  /* 0x0000001011b3723e */ /* 0x000fe200000000ff */
[----:B-1----:R-:W-:-:S05]  /*cfc0*/  IMAD.WIDE.U32 R16, R15, 0x10, R180 ;  /* 0x000000100f107825 */ /* 0x002fca00078e00b4 */
[----:B------:R2:W-:Y:S02]  /*cfd0*/  STG.E.128 desc[UR6][R16.64], R176 ;  /* 0x000000b010007986 */ /* 0x0005e4000c101d06 */
.L_x_13568:
[----:B------:R-:W-:Y:S05]  /*cfe0*/  BSYNC.RECONVERGENT B1 ;  /* 0x0000000000017941 */ /* 0x000fea0003800200 */
.L_x_13550:
[----:B--2--5:R-:W2:Y:S02]  /*cff0*/  LDC.64 R16, c[0x0][0x380] ;  /* 0x0000e000ff107b82 */ /* 0x024ea40000000a00 */
[----:B--2---:R-:W-:-:S04]  /*d000*/  LEA R213, R16, R213, 0x2 ;  /* 0x000000d510d57211 */ /* 0x004fc800078e10ff */
[----:B------:R-:W-:-:S13]  /*d010*/  ISETP.GE.AND P0, PT, R213, R17, PT ;  /* 0x00000011d500720c */ /* 0x000fda0003f06270 */
[----:B------:R-:W-:Y:S05]  /*d020*/  @!P0 BRA `(.L_x_13588) ;  /* 0xffffff4000508947 */ /* 0x000fea000383ffff */
.L_x_13538:
[----:B------:R-:W-:Y:S05]  /*d030*/  BSYNC B0 ;  /* 0x0000000000007941 */ /* 0x000fea0003800000 */
.L_x_13537:
        /* <DEDUP_REMOVED lines=249> */
.L_x_13590:
[----:B------:R-:W-:Y:S05]  /*dfd0*/  BSYNC.RECONVERGENT B0 ;  /* 0x0000000000007941 */ /* 0x000fea0003800200 */
.L_x_13589:
        /* <DEDUP_REMOVED lines=17> */
.L_x_13592:
[----:B------:R-:W-:Y:S05]  /*e0f0*/  BSYNC.RECONVERGENT B0 ;  /* 0x0000000000007941 */ /* 0x000fea0003800200 */
.L_x_13591:
        /* <DEDUP_REMOVED lines=17> */
.L_x_13594:
[----:B------:R-:W-:Y:S05]  /*e210*/  BSYNC.RECONVERGENT B0 ;  /* 0x0000000000007941 */ /* 0x000fea0003800200 */
.L_x_13593:
        /* <DEDUP_REMOVED lines=134> */
.L_x_13596:
[----:B------:R-:W-:Y:S05]  /*ea80*/  BSYNC.RECONVERGENT B0 ;  /* 0x0000000000007941 */ /* 0x000fea0003800200 */
.L_x_13595:
        /* <DEDUP_REMOVED lines=17> */
.L_x_13598:
[----:B------:R-:W-:Y:S05]  /*eba0*/  BSYNC.RECONVERGENT B0 ;  /* 0x0000000000007941 */ /* 0x000fea0003800200 */
.L_x_13597:
        /* <DEDUP_REMOVED lines=17> */
.L_x_13600:
[----:B------:R-:W-:Y:S05]  /*ecc0*/  BSYNC.RECONVERGENT B0 ;  /* 0x0000000000007941 */ /* 0x000fea0003800200 */
.L_x_13599:
        /* <DEDUP_REMOVED lines=17> */
.L_x_13602:
[----:B------:R-:W-:Y:S05]  /*ede0*/  BSYNC.RECONVERGENT B0 ;  /* 0x0000000000007941 */ /* 0x000fea0003800200 */
.L_x_13601:
        /* <DEDUP_REMOVED lines=17> */
.L_x_13604:
[----:B------:R-:W-:Y:S05]  /*ef00*/  BSYNC.RECONVERGENT B0 ;  /* 0x0000000000007941 */ /* 0x000fea0003800200 */
.L_x_13603:
        /* <DEDUP_REMOVED lines=17> */
.L_x_13606:
[----:B------:R-:W-:Y:S05]  /*f020*/  BSYNC.RECONVERGENT B0 ;  /* 0x0000000000007941 */ /* 0x000fea0003800200 */
.L_x_13605:
        /* <DEDUP_REMOVED lines=11> */
.L_x_13549:
        /* <DEDUP_REMOVED lines=8> */
.L_x_13608:
[----:B------:R-:W-:Y:S05]  /*f160*/  BSYNC B1 ;  /* 0x0000000000017941 */ /* 0x000fea0003800000 */
.L_x_13607:
        /* <DEDUP_REMOVED lines=9> */
.L_x_13609:
        /* <DEDUP_REMOVED lines=8> */
.L_x_13610:
[----:B------:R-:W-:Y:S02]  /*f280*/  MOV R177, R179 ;  /* 0x000000b300b17202 */ /* 0x000fe40000000f00 */
[----:B------:R-:W-:-:S05]  /*f290*/  MOV R18, R180 ;  /* 0x000000b400127202 */ /* 0x000fca0000000f00 */
[----:B------:R-:W-:Y:S01]  /*f2a0*/  FADD.FTZ R178, R178, R18 ;  /* 0x00000012b2b27221 */ /* 0x000fe20000010000 */
[----:B------:R-:W-:-:S07]  /*f2b0*/  MOV R18, 0xffffffff ;  /* 0xffffffff00127802 */ /* 0x000fce0000000f00 */
[----:B------:R-:W-:Y:S05]  /*f2c0*/  WARPSYNC.COLLECTIVE R18, `(.L_x_13611) ;  /* 0x0000000012087348 */ /* 0x000fea0003c00000 */
[----:B------:R0:W1:Y:S02]  /*f2d0*/  SHFL.BFLY P6, R180, R177, R176, R19 ;  /* 0x0c0000b0b1b47389 */ /* 0x00006400000c0013 */
[----:B01----:R-:W-:Y:S05]  /*f2e0*/  ENDCOLLECTIVE ;  /* 0x000000000000791b */ /* 0x003fea0003800000 */
.L_x_13611:
        /* <DEDUP_REMOVED lines=8> */
.L_x_13612:
[----:B------:R-:W-:Y:S02]  /*f370*/  MOV R177, R179 ;  /* 0x000000b300b17202 */ /* 0x000fe40000000f00 */
[----:B------:R-:W-:-:S05]  /*f380*/  MOV R18, R180 ;  /* 0x000000b400127202 */ /* 0x000fca0000000f00 */
[----:B------:R-:W-:Y:S01]  /*f390*/  FADD.FTZ R178, R178, R18 ;  /* 0x00000012b2b27221 */ /* 0x000fe20000010000 */
[----:B------:R-:W-:-:S07]  /*f3a0*/  MOV R18, 0xffffffff ;  /* 0xffffffff00127802 */ /* 0x000fce0000000f00 */
[----:B------:R-:W-:Y:S05]  /*f3b0*/  WARPSYNC.COLLECTIVE R18, `(.L_x_13613) ;  /* 0x0000000012087348 */ /* 0x000fea0003c00000 */
[----:B------:R0:W1:Y:S02]  /*f3c0*/  SHFL.BFLY P6, R180, R177, R176, R19 ;  /* 0x0c0000b0b1b47389 */ /* 0x00006400000c0013 */
[----:B01----:R-:W-:Y:S05]  /*f3d0*/  ENDCOLLECTIVE ;  /* 0x000000000000791b */ /* 0x003fea0003800000 */
.L_x_13613:
        /* <DEDUP_REMOVED lines=8> */
.L_x_13614:
[----:B------:R-:W-:Y:S02]  /*f460*/  MOV R177, R179 ;  /* 0x000000b300b17202 */ /* 0x000fe40000000f00 */
[----:B------:R-:W-:-:S05]  /*f470*/  MOV R18, R180 ;  /* 0x000000b400127202 */ /* 0x000fca0000000f00 */
[----:B------:R-:W-:Y:S01]  /*f480*/  FADD.FTZ R178, R178, R18 ;  /* 0x00000012b2b27221 */ /* 0x000fe20000010000 */
[----:B------:R-:W-:-:S07]  /*f490*/  MOV R18, 0xffffffff ;  /* 0xffffffff00127802 */ /* 0x000fce0000000f00 */
[----:B------:R-:W-:Y:S05]  /*f4a0*/  WARPSYNC.COLLECTIVE R18, `(.L_x_13615) ;  /* 0x0000000012087348 */ /* 0x000fea0003c00000 */
[----:B------:R0:W1:Y:S02]  /*f4b0*/  SHFL.BFLY P6, R180, R177, R176, R19 ;  /* 0x0c0000b0b1b47389 */ /* 0x00006400000c0013 */
[----:B01----:R-:W-:Y:S05]  /*f4c0*/  ENDCOLLECTIVE ;  /* 0x000000000000791b */ /* 0x003fea0003800000 */
.L_x_13615:
        /* <DEDUP_REMOVED lines=8> */
.L_x_13616:
[----:B------:R-:W-:Y:S02]  /*f550*/  MOV R177, R179 ;  /* 0x000000b300b17202 */ /* 0x000fe40000000f00 */
[----:B------:R-:W-:-:S07]  /*f560*/  MOV R181, R180 ;  /* 0x000000b400b57202 */ /* 0x000fce0000000f00 */
[----:B------:R-:W-:Y:S05]  /*f570*/  WARPSYNC.COLLECTIVE R18, `(.L_x_13617) ;  /* 0x0000000012087348 */ /* 0x000fea0003c00000 */
[----:B------:R0:W1:Y:S02]  /*f580*/  SHFL.BFLY P6, R180, R177, R176, R19 ;  /* 0x0c0000b0b1b47389 */ /* 0x00006400000c0013 */
[----:B01----:R-:W-:Y:S05]  /*f590*/  ENDCOLLECTIVE ;  /* 0x000000000000791b */ /* 0x003fea0003800000 */
.L_x_13617:
[----:B------:R-:W-:Y:S01]  /*f5a0*/  MOV R18, R180 ;  /* 0x000000b400127202 */ /* 0x000fe20000000f00 */
[----:B------:R-:W-:Y:S06]  /*f5b0*/  BRA `(.L_x_13618) ;  /* 0xffffff4000c07947 */ /* 0x000fec000383ffff */
.L_x_13619:
        /* <DEDUP_REMOVED lines=12> */
.L_x_25466:


//--------------------- .text._ZN10layer_norm13ln_bwd_kernelINS_13Kernel_traitsIf6__halfS2_S2_fjLj1280ELj1ELj4ELj1ELj16ENS_18Kernel_traits_baseILj1280EfS2_S2_S2_fjLj128EEEEELb1ELb1ELb0ELb1EEEvNS_9BwdParamsE --------------------------
	.section	.text._ZN10layer_norm13ln_bwd_kernelINS_13Kernel_traitsIf6__halfS2_S2_fjLj1280ELj1ELj4ELj1ELj16ENS_18Kernel_traits_baseILj1280EfS2_S2_S2_fjLj128EEEEELb1ELb1ELb0ELb1EEEvNS_9BwdParamsE,"ax",@progbits
	.align	128
        .global         _ZN10layer_norm13ln_bwd_kernelINS_13Kernel_traitsIf6__halfS2_S2_fjLj1280ELj1ELj4ELj1ELj16ENS_18Kernel_traits_baseILj1280EfS2_S2_S2_fjLj128EEEEELb1ELb1ELb0ELb1EEEvNS_9BwdParamsE
        .type           _ZN10layer_norm13ln_bwd_kernelINS_13Kernel_traitsIf6__halfS2_S2_fjLj1280ELj1ELj4ELj1ELj16ENS_18Kernel_traits_baseILj1280EfS2_S2_S2_fjLj128EEEEELb1ELb1ELb0ELb1EEEvNS_9BwdParamsE,@function
        .size           _ZN10layer_norm13ln_bwd_kernelINS_13Kernel_traitsIf6__halfS2_S2_fjLj1280ELj1ELj4ELj1ELj16ENS_18Kernel_traits_baseILj1280EfS2_S2_S2_fjLj128EEEEELb1ELb1ELb0ELb1EEEvNS_9BwdParamsE,(.L_x_25467 - _ZN10layer_norm13ln_bwd_kernelINS_13Kernel_traitsIf6__halfS2_S2_fjLj1280ELj1ELj4ELj1ELj16ENS_18Kernel_traits_baseILj1280EfS2_S2_S2_fjLj128EEEEELb1ELb1ELb0ELb1EEEvNS_9BwdParamsE)
        .other          _ZN10layer_norm13ln_bwd_kernelINS_13Kernel_traitsIf6__halfS2_S2_fjLj1280ELj1ELj4ELj1ELj16ENS_18Kernel_traits_baseILj1280EfS2_S2_S2_fjLj128EEEEELb1ELb1ELb0ELb1EEEvNS_9BwdParamsE,@"STO_CUDA_ENTRY STV_DEFAULT"
_ZN10layer_norm13ln_bwd_kernelINS_13Kernel_traitsIf6__halfS2_S2_fjLj1280ELj1ELj4ELj1ELj16ENS_18Kernel_traits_baseILj1280EfS2_S2_S2_fjLj128EEEEELb1ELb1ELb0ELb1EEEvNS_9BwdParamsE:
.text._ZN10layer_norm13ln_bwd_kernelINS_13Kernel_traitsIf6__halfS2_S2_fjLj1280ELj1ELj4ELj1ELj16ENS_18Kernel_traits_baseILj1280EfS2_S2_S2_fjLj128EEEEELb1ELb1ELb0ELb1EEEvNS_9BwdParamsE:
        /* <DEDUP_REMOVED lines=231> */
.L_x_13648:
[----:B0-----:R-:W2:Y:S01]  /*0e70*/  LDL R0, [R1+0x264] ;  /* 0x0002640001007983 */ /* 0x001ea20000100800 */
[----:B-1----:R-:W0:Y:S08]  /*0e80*/  LDC.64 R4, c[0x0][0x3c0] ;  /* 0x0000f000ff047b82 */ /* 0x002e300000000a00 */
[----:B------:R-:W1:Y:S01]  /*0e90*/  LDC.64 R8, c[0x0][0x3c8] ;  /* 0x0000f200ff087b82 */ /* 0x000e620000000a00 */
[----:B0-----:R-:W-:-:S05]  /*0ea0*/  IMAD.WIDE R4, R6, 0x4, R4 ;  /* 0x0000000406047825 */ /* 0x001fca00078e0204 */
[----:B------:R-:W3:Y:S01]  /*0eb0*/  LDG.E R146, desc[UR6][R4.64] ;  /* 0x0000000604927981 */ /* 0x000ee2000c1e1900 */
[----:B--2---:R-:W-:-:S13]  /*0ec0*/  ISETP.NE.AND P2, PT, R0, RZ, PT ;  /* 0x000000ff0000720c */ /* 0x004fda0003f45270 */
[----:B------:R-:W0:Y:S02]  /*0ed0*/  @P2 LDC.64 R2, c[0x0][0x3e0] ;  /* 0x0000f800ff022b82 */ /* 0x000e240000000a00 */
[----:B0-----:R-:W-:-:S05]  /*0ee0*/  @P2 IMAD.WIDE R2, R6, 0x2, R2 ;  /* 0x0000000206022825 */ /* 0x001fca00078e0202 */
[----:B------:R1:W2:Y:S01]  /*0ef0*/  @P2 LDG.E.U16 R0, desc[UR6][R2.64] ;  /* 0x0000000602002981 */ /* 0x0002a2000c1e1500 */
[----:B------:R-:W0:Y:S01]  /*0f00*/  S2R R10, SR_TID.X ;  /* 0x00000000000a7919 */ /* 0x000e220000002100 */
[----:B-1----:R-:W-:-:S05]  /*0f10*/  IMAD.WIDE R2, R6, 0x4, R8 ;  /* 0x0000000406027825 */ /* 0x002fca00078e0208 */
        /* <DEDUP_REMOVED lines=8> */
[----:B------:R-:W-:Y:S01]  /*0fa0*/  LEA.HI R8, R8, R7, RZ, 0x3 ;  /* 0x0000000708087211 */ /* 0x000fe200078f18ff */
[----:B------:R-:W-:Y:S01]  /*0fb0*/  HFMA2 R4, -RZ, RZ, 1.875, 0 ;  /* 0x3f800000ff047431 */ /* 0x000fe200000001ff */
[----:B---3--:R-:W-:Y:S02]  /*0fc0*/  FSEL R146, R146, RZ, !P1 ;  /* 0x000000ff92927208 */ /* 0x008fe40004800000 */
[----:B------:R-:W-:Y:S01]  /*0fd0*/  LEA.HI.SX32 R200, R8, R2, 0x1d ;  /* 0x0000000208c87211 */ /* 0x000fe200078feaff */
[----:B--2---:R-:W-:Y:S01]  /*0fe0*/  @P2 HADD2.F32 R4, -RZ, R0.H0_H0 ;  /* 0x20000000ff042230 */ /* 0x004fe20000004100 */
[----:B0-----:R-:W-:Y:S06]  /*0ff0*/  @P0 BRA `(.L_x_13623) ;  /* 0x0000001800180947 */ /* 0x001fec0003800000 */
        /* <DEDUP_REMOVED lines=8> */
[----:B-1----:R-:W-:Y:S02]  /*1080*/  IMAD.WIDE.U32 R140, R200, 0x10, R20 ;  /* 0x00000010c88c7825 */ /* 0x002fe400078e0014 */
[----:B------:R-:W3:Y:S02]  /*1090*/  LDG.E.128 R152, desc[UR6][R152.64] ;  /* 0x0000000698987981 */ /* 0x000ee4000c1e1d00 */
[--C-:B------:R-:W-:Y:S02]  /*10a0*/  IMAD.WIDE.U32 R32, R181, 0x10, R12.reuse ;  /* 0x00000010b5207825 */ /* 0x100fe400078e000c */
[----:B------:R-:W4:Y:S02]  /*10b0*/  LDG.E.128 R140, desc[UR6][R140.64] ;  /* 0x000000068c8c7981 */ /* 0x000f24000c1e1d00 */
[----:B------:R-:W-:Y:S02]  /*10c0*/  IMAD.WIDE.U32 R148, R3, 0x10, R12 ;  /* 0x0000001003947825 */ /* 0x000fe400078e000c */
[----:B------:R-:W4:Y:S02]  /*10d0*/  LDG.E.128 R32, desc[UR6][R32.64] ;  /* 0x0000000620207981 */ /* 0x000f24000c1e1d00 */
[----:B------:R-:W-:-:S02]  /*10e0*/  IMAD.WIDE.U32 R28, R181, 0x10, R20 ;  /* 0x00000010b51c7825 */ /* 0x000fc400078e0014 */
[----:B------:R-:W4:Y:S04]  /*10f0*/  LDG.E.128 R148, desc[UR6][R148.64] ;  /* 0x0000000694947981 */ /* 0x000f28000c1e1d00 */
[----:B------:R-:W4:Y:S01]  /*1100*/  LDG.E.128 R28, desc[UR6][R28.64] ;  /* 0x000000061c1c7981 */ /* 0x000f22000c1e1d00 */
[----:B------:R-:W-:-:S04]  /*1110*/  IMAD.WIDE.U32 R24, R160, 0x10, R12 ;  /* 0x00000010a0187825 */ /* 0x000fc800078e000c */
[--C-:B------:R-:W-:Y:S02]  /*1120*/  IMAD.WIDE.U32 R8, R160, 0x10, R20.reuse ;  /* 0x00000010a0087825 */ /* 0x100fe400078e0014 */
[----:B------:R-:W4:Y:S04]  /*1130*/  LDG.E.128 R24, desc[UR6][R24.64] ;  /* 0x0000000618187981 */ /* 0x000f28000c1e1d00 */
[----:B------:R-:W4:Y:S01]  /*1140*/  LDG.E.128 R8, desc[UR6][R8.64] ;  /* 0x0000000608087981 */ /* 0x000f22000c1e1d00 */
[----:B------:R-:W-:-:S04]  /*1150*/  IMAD.WIDE.U32 R16, R2, 0x10, R20 ;  /* 0x0000001002107825 */ /* 0x000fc800078e0014 */
[----:B------:R-:W-:Y:S02]  /*1160*/  IMAD.WIDE.U32 R20, R3, 0x10, R20 ;  /* 0x0000001003147825 */ /* 0x000fe400078e0014 */
[----:B------:R-:W4:Y:S04]  /*1170*/  LDG.E.128 R16, desc[UR6][R16.64] ;  /* 0x0000000610107981 */ /* 0x000f28000c1e1d00 */
[----:B------:R-:W4:Y:S01]  /*1180*/  LDG.E.128 R20, desc[UR6][R20.64] ;  /* 0x0000000614147981 */ /* 0x000f22000c1e1d00 */
[----:B------:R-:W-:-:S06]  /*1190*/  IMAD.WIDE.U32 R12, R2, 0x10, R12 ;  /* 0x00000010020c7825 */ /* 0x000fcc00078e000c */
[----:B------:R-:W4:Y:S01]  /*11a0*/  LDG.E.128 R12, desc[UR6][R12.64] ;  /* 0x000000060c0c7981 */ /* 0x000f22000c1e1d00 */
[----:B--2---:R-:W-:-:S04]  /*11b0*/  IMAD.WIDE.U32 R182, R200, 0x8, R144 ;  /* 0x00000008c8b67825 */ /* 0x004fc800078e0090 */
[--C-:B------:R-:W-:Y:S02]  /*11c0*/  IMAD.WIDE.U32 R172, R181, 0x8, R144.reuse ;  /* 0x00000008b5ac7825 */ /* 0x100fe400078e0090 */
[----:B------:R-:W5:Y:S02]  /*11d0*/  LDG.E.64 R182, desc[UR6][R182.64] ;  /* 0x00000006b6b67981 */ /* 0x000f64000c1e1b00 */
[----:B------:R-:W-:Y:S02]  /*11e0*/  IMAD.WIDE.U32 R162, R160, 0x8, R144 ;  /* 0x00000008a0a27825 */ /* 0x000fe400078e0090 */
[----:B------:R-:W5:Y:S04]  /*11f0*/  LDG.E.64 R172, desc[UR6][R172.64] ;  /* 0x00000006acac7981 */ /* 0x000f68000c1e1b00 */
[----:B------:R-:W5:Y:S01]  /*1200*/  LDG.E.64 R162, desc[UR6][R162.64] ;  /* 0x00000006a2a27981 */ /* 0x000f62000c1e1b00 */
[----:B---3--:R-:W-:-:S02]  /*1210*/  HADD2.F32 R0, -RZ, R152.H0_H0 ;  /* 0x20000098ff007230 */ /* 0x008fc40000004100 */
        /* <DEDUP_REMOVED lines=8> */
[----:B------:R-:W-:Y:S02]  /*12a0*/  IMAD.WIDE.U32 R152, R3, 0x8, R144 ;  /* 0x0000000803987825 */ /* 0x000fe400078e0090 */
[----:B------:R-:W5:Y:S04]  /*12b0*/  LDG.E.64 R154, desc[UR6][R154.64] ;  /* 0x000000069a9a7981 */ /* 0x000f68000c1e1b00 */
[----:B------:R-:W5:Y:S01]  /*12c0*/  LDG.E.64 R152, desc[UR6][R152.64] ;  /* 0x0000000698987981 */ /* 0x000f62000c1e1b00 */
[--C-:B----4-:R-:W-:Y:S02]  /*12d0*/  HADD2.F32 R204, -RZ, R140.reuse.H0_H0 ;  /* 0x2000008cffcc7230 */ /* 0x110fe40000004100 */
[----:B------:R-:W-:Y:S01]  /*12e0*/  FADD.FTZ R0, -R146, R0 ;  /* 0x0000000092007221 */ /* 0x000fe20000010100 */
[----:B------:R-:W-:-:S02]  /*12f0*/  HADD2.F32 R203, -RZ, R140.H1_H1 ;  /* 0x3000008cffcb7230 */ /* 0x000fc40000004100 */
[----:B------:R-:W-:Y:S01]  /*1300*/  FADD.FTZ R229, -R146, R229 ;  /* 0x000000e592e57221 */ /* 0x000fe20000010100 */
[----:B------:R-:W-:Y:S01]  /*1310*/  FMUL.FTZ R216, R100, R204 ;  /* 0x000000cc64d87220 */ /* 0x000fe20000410000 */
[----:B-----5:R-:W-:Y:S01]  /*1320*/  FMUL.FTZ R0, R5, R0 ;  /* 0x0000000005007220 */ /* 0x020fe20000410000 */
[--C-:B------:R-:W-:Y:S02]  /*1330*/  HADD2.F32 R202, -RZ, R141.reuse.H0_H0 ;  /* 0x2000008dffca7230 */ /* 0x100fe40000004100 */
[----:B------:R-:W-:Y:S01]  /*1340*/  FADD.FTZ R224, -R146, R224 ;  /* 0x000000e092e07221 */ /* 0x000fe20000010100 */
[----:B------:R-:W-:Y:S01]  /*1350*/  FMUL.FTZ R228, R101, R203 ;  /* 0x000000cb65e47220 */ /* 0x000fe20000410000 */
[C---:B------:R-:W-:Y:S01]  /*1360*/  FMUL.FTZ R229, R5.reuse, R229 ;  /* 0x000000e505e57220 */ /* 0x040fe20000410000 */
[----:B------:R-:W-:Y:S01]  /*1370*/  FFMA.FTZ R245, R0, R216, RZ ;  /* 0x000000d800f57223 */ /* 0x000fe200000100ff */
[----:B------:R-:W-:Y:S02]  /*1380*/  HADD2.F32 R201, -RZ, R141.H1_H1 ;  /* 0x3000008dffc97230 */ /* 0x000fe40000004100 */
[----:B------:R-:W-:Y:S01]  /*1390*/  FADD.FTZ R225, -R146, R225 ;  /* 0x000000e192e17221 */ /* 0x000fe20000010100 */
[----:B------:R-:W-:Y:S01]  /*13a0*/  FMUL.FTZ R222, R102, R202 ;  /* 0x000000ca66de7220 */ /* 0x000fe20000410000 */
[----:B------:R-:W-:Y:S01]  /*13b0*/  FMUL.FTZ R224, R5, R224 ;  /* 0x000000e005e07220 */ /* 0x000fe20000410000 */
[----:B------:R-:W-:Y:S01]  /*13c0*/  FFMA.FTZ R245, R229, R228, R245 ;  /* 0x000000e4e5f57223 */ /* 0x000fe200000100f5 */
[----:B------:R-:W-:-:S02]  /*13d0*/  HADD2.F32 R159, -RZ, R142.H0_H0 ;  /* 0x2000008eff9f7230 */ /* 0x000fc40000004100 */
[----:B------:R-:W-:Y:S01]  /*13e0*/  FADD.FTZ R219, -R146, R219 ;  /* 0x000000db92db7221 */ /* 0x000fe20000010100 */
[----:B------:R-:W-:Y:S01]  /*13f0*/  FMUL.FTZ R223, R103, R201 ;  /* 0x000000c967df7220 */ /* 0x000fe20000410000 */
[C---:B------:R-:W-:Y:S01]  /*1400*/  FMUL.FTZ R225, R5.reuse, R225 ;  /* 0x000000e105e17220 */ /* 0x040fe20000410000 */
[----:B------:R-:W-:Y:S01]  /*1410*/  FFMA.FTZ R245, R224, R222, R245 ;  /* 0x000000dee0f57223 */ /* 0x000fe200000100f5 */
[----:B------:R-:W-:Y:S02]  /*1420*/  HADD2.F32 R158, -RZ, R142.H1_H1 ;  /* 0x3000008eff9e7230 */ /* 0x000fe40000004100 */
[----:B------:R-:W-:Y:S01]  /*1430*/  FADD.FTZ R220, -R146, R220 ;  /* 0x000000dc92dc7221 */ /* 0x000fe20000010100 */
[----:B------:R-:W-:Y:S01]  /*1440*/  FMUL.FTZ R217, R104, R159 ;  /* 0x0000009f68d97220 */ /* 0x000fe20000410000 */
[----:B------:R-:W-:Y:S01]  /*1450*/  FMUL.FTZ R219, R5, R219 ;  /* 0x000000db05db7220 */ /* 0x000fe20000410000 */
[----:B------:R-:W-:Y:S01]  /*1460*/  FFMA.FTZ R245, R225, R223, R245 ;  /* 0x000000dfe1f57223 */ /* 0x000fe200000100f5 */
[----:B------:R-:W-:-:S02]  /*1470*/  HADD2.F32 R157, -RZ, R143.H0_H0 ;  /* 0x2000008fff9d7230 */ /* 0x000fc40000004100 */
[----:B------:R-:W-:Y:S01]  /*1480*/  FADD.FTZ R243, RZ, R216 ;  /* 0x000000d8fff37221 */ /* 0x000fe20000010000 */
[C---:B------:R-:W-:Y:S01]  /*1490*/  FADD.FTZ R215, -R146.reuse, R215 ;  /* 0x000000d792d77221 */ /* 0x040fe20000010100 */
[----:B------:R-:W-:Y:S01]  /*14a0*/  FMUL.FTZ R218, R105, R158 ;  /* 0x0000009e69da7220 */ /* 0x000fe20000410000 */
[----:B------:R-:W-:Y:S01]  /*14b0*/  FMUL.FTZ R220, R5, R220 ;  /* 0x000000dc05dc7220 */ /* 0x000fe20000410000 */
[----:B------:R-:W-:Y:S01]  /*14c0*/  FFMA.FTZ R245, R219, R217, R245 ;  /* 0x000000d9dbf57223 */ /* 0x000fe200000100f5 */
[----:B------:R-:W-:Y:S02]  /*14d0*/  HADD2.F32 R156, -RZ, R143.H1_H1 ;  /* 0x3000008fff9c7230 */ /* 0x000fe40000004100 */
[----:B------:R-:W-:Y:S01]  /*14e0*/  FADD.FTZ R243, R243, R228 ;  /* 0x000000e4f3f37221 */ /* 0x000fe20000010000 */
[----:B------:R-:W-:Y:S02]  /*14f0*/  HADD2.F32 R192, -RZ, R32.H0_H0 ;  /* 0x20000020ffc07230 */ /* 0x000fe40000004100 */
[----:B------:R-:W-:Y:S01]  /*1500*/  FADD.FTZ R213, -R146, R213 ;  /* 0x000000d592d57221 */ /* 0x000fe20000010100 */
[----:B------:R-:W-:Y:S01]  /*1510*/  FMUL.FTZ R214, R106, R157 ;  /* 0x0000009d6ad67220 */ /* 0x000fe20000410000 */
[----:B------:R-:W-:Y:S01]  /*1520*/  FMUL.FTZ R215, R5, R215 ;  /* 0x000000d705d77220 */ /* 0x000fe20000410000 */
[----:B------:R-:W-:Y:S01]  /*1530*/  FFMA.FTZ R245, R220, R218, R245 ;  /* 0x000000dadcf57223 */ /* 0x000fe200000100f5 */
[----:B------:R-:W-:-:S02]  /*1540*/  HADD2.F32 R242, -RZ, R151.H0_H0 ;  /* 0x20000097fff27230 */ /* 0x000fc40000004100 */
[----:B------:R-:W-:Y:S01]  /*1550*/  FADD.FTZ R243, R243, R222 ;  /* 0x000000def3f37221 */ /* 0x000fe20000010000 */
[----:B------:R-:W-:Y:S02]  /*1560*/  HADD2.F32 R168, -RZ, R151.H1_H1 ;  /* 0x30000097ffa87230 */ /* 0x000fe40000004100 */
[----:B------:R-:W-:Y:S01]  /*1570*/  FADD.FTZ R192, -R146, R192 ;  /* 0x000000c092c07221 */ /* 0x000fe20000010100 */
[----:B------:R-:W-:Y:S02]  /*1580*/  HADD2.F32 R193, -RZ, R32.H1_H1 ;  /* 0x30000020ffc17230 */ /* 0x000fe40000004100 */
[----:B------:R-:W-:Y:S01]  /*1590*/  FMUL.FTZ R212, R107, R156 ;  /* 0x0000009c6bd47220 */ /* 0x000fe20000410000 */
[----:B------:R-:W-:Y:S02]  /*15a0*/  HADD2.F32 R151, -RZ, R28.H0_H0 ;  /* 0x2000001cff977230 */ /* 0x000fe40000004100 */
[----:B------:R-:W-:Y:S01]  /*15b0*/  FMUL.FTZ R213, R5, R213 ;  /* 0x000000d505d57220 */ /* 0x000fe20000410000 */
[----:B------:R-:W-:Y:S01]  /*15c0*/  FFMA.FTZ R245, R215, R214, R245 ;  /* 0x000000d6d7f57223 */ /* 0x000fe200000100f5 */
[----:B------:R-:W-:-:S02]  /*15d0*/  HADD2.F32 R7, -RZ, R150.H0_H0 ;  /* 0x20000096ff077230 */ /* 0x000fc40000004100 */
[----:B------:R-:W-:Y:S01]  /*15e0*/  FADD.FTZ R243, R243, R223 ;  /* 0x000000dff3f37221 */ /* 0x000fe20000010000 */
[----:B------:R-:W-:Y:S02]  /*15f0*/  HADD2.F32 R161, -RZ, R150.H1_H1 ;  /* 0x30000096ffa17230 */ /* 0x000fe40000004100 */
[----:B------:R-:W-:Y:S01]  /*1600*/  FADD.FTZ R193, -R146, R193 ;  /* 0x000000c192c17221 */ /* 0x000fe20000010100 */
[----:B------:R-:W-:Y:S02]  /*1610*/  HADD2.F32 R194, -RZ, R33.H0_H0 ;  /* 0x20000021ffc27230 */ /* 0x000fe40000004100 */
[----:B------:R-:W-:Y:S01]  /*1620*/  FMUL.FTZ R184, R108, R151 ;  /* 0x000000976cb87220 */ /* 0x000fe20000410000 */
[----:B------:R-:W-:Y:S02]  /*1630*/  HADD2.F32 R150, -RZ, R28.H1_H1 ;  /* 0x3000001cff967230 */ /* 0x000fe40000004100 */
        /* <DEDUP_REMOVED lines=15> */
[--C-:B------:R-:W-:Y:S02]  /*1730*/  HADD2.F32 R196, -RZ, R34.reuse.H0_H0 ;  /* 0x20000022ffc47230 */ /* 0x100fe40000004100 */
[----:B------:R-:W-:Y:S01]  /*1740*/  FMUL.FTZ R186, R110, R149 ;  /* 0x000000956eba7220 */ /* 0x000fe20000410000 */
[----:B------:R-:W-:Y:S02]  /*1750*/  HADD2.F32 R148, -RZ, R29.H1_H1 ;  /* 0x3000001dff947230 */ /* 0x000fe40000004100 */
[----:B------:R-:W-:Y:S01]  /*1760*/  FMUL.FTZ R194, R5, R194 ;  /* 0x000000c205c27220 */ /* 0x000fe20000410000 */
[----:B------:R-:W-:Y:S01]  /*1770*/  FFMA.FTZ R245, R193, R185, R245 ;  /* 0x000000b9c1f57223 */ /* 0x000fe200000100f5 */
[----:B------:R-:W-:-:S02]  /*1780*/  HADD2.F32 R197, -RZ, R34.H1_H1 ;  /* 0x30000022ffc57230 */ /* 0x000fc40000004100 */
[----:B------:R-:W-:Y:S01]  /*1790*/  FADD.FTZ R243, R243, R214 ;  /* 0x000000d6f3f37221 */ /* 0x000fe20000010000 */
[--C-:B------:R-:W-:Y:S02]  /*17a0*/  HADD2.F32 R147, -RZ, R30.reuse.H0_H0 ;  /* 0x2000001eff937230 */ /* 0x100fe40000004100 */
[----:B------:R-:W-:Y:S01]  /*17b0*/  FADD.FTZ R196, -R146, R196 ;  /* 0x000000c492c47221 */ /* 0x000fe20000010100 */
[----:B------:R-:W-:Y:S01]  /*17c0*/  FMUL.FTZ R187, R111, R148 ;  /* 0x000000946fbb7220 */ /* 0x000fe20000410000 */
[----:B------:R-:W-:Y:S01]  /*17d0*/  FMUL.FTZ R195, R5, R195 ;  /* 0x000000c305c37220 */ /* 0x000fe20000410000 */
[----:B------:R-:W-:Y:S01]  /*17e0*/  FFMA.FTZ R245, R194, R186, R245 ;  /* 0x000000bac2f57223 */ /* 0x000fe200000100f5 */
[----:B------:R-:W-:Y:S02]  /*17f0*/  HADD2.F32 R198, -RZ, R35.H0_H0 ;  /* 0x20000023ffc67230 */ /* 0x000fe40000004100 */
[----:B------:R-:W-:Y:S01]  /*1800*/  FADD.FTZ R243, R243, R212 ;  /* 0x000000d4f3f37221 */ /* 0x000fe20000010000 */
[----:B------:R-:W-:-:S02]  /*1810*/  HADD2.F32 R143, -RZ, R30.H1_H1 ;  /* 0x3000001eff8f7230 */ /* 0x000fc40000004100 */
[----:B------:R-:W-:Y:S01]  /*1820*/  FADD.FTZ R197, -R146, R197 ;  /* 0x000000c592c57221 */ /* 0x000fe20000010100 */
[----:B------:R-:W-:Y:S01]  /*1830*/  FMUL.FTZ R188, R112, R147 ;  /* 0x0000009370bc7220 */ /* 0x000fe20000410000 */
[----:B------:R-:W-:Y:S01]  /*1840*/  FMUL.FTZ R196, R5, R196 ;  /* 0x000000c405c47220 */ /* 0x000fe20000410000 */
[----:B------:R-:W-:Y:S01]  /*1850*/  FFMA.FTZ R245, R195, R187, R245 ;  /* 0x000000bbc3f57223 */ /* 0x000fe200000100f5 */
[----:B------:R-:W-:Y:S02]  /*1860*/  HADD2.F32 R199, -RZ, R35.H1_H1 ;  /* 0x30000023ffc77230 */ /* 0x000fe40000004100 */
[----:B------:R-:W-:Y:S01]  /*1870*/  FADD.FTZ R243, R243, R184 ;  /* 0x000000b8f3f37221 */ /* 0x000fe20000010000 */
[--C-:B------:R-:W-:Y:S02]  /*1880*/  HADD2.F32 R142, -RZ, R31.reuse.H0_H0 ;  /* 0x2000001fff8e7230 */ /* 0x100fe40000004100 */
[----:B------:R-:W-:Y:S01]  /*1890*/  FADD.FTZ R198, -R146, R198 ;  /* 0x000000c692c67221 */ /* 0x000fe20000010100 */
[----:B------:R-:W-:Y:S01]  /*18a0*/  FMUL.FTZ R189, R113, R143 ;  /* 0x0000008f71bd7220 */ /* 0x000fe20000410000 */
        /* <DEDUP_REMOVED lines=9> */
[----:B------:R-:W-:Y:S02]  /*1940*/  HADD2.F32 R174, -RZ, R24.H1_H1 ;  /* 0x30000018ffae7230 */ /* 0x000fe40000004100 */
[----:B------:R-:W-:Y:S01]  /*1950*/  FADD.FTZ R243, R243, R186 ;  /* 0x000000baf3f37221 */ /* 0x000fe20000010000 */
[----:B------:R-:W-:-:S02]  /*1960*/  HADD2.F32 R140, -RZ, R8.H0_H0 ;  /* 0x20000008ff8c7230 */ /* 0x000fc40000004100 */
[----:B------:R-:W-:Y:S01]  /*1970*/  FADD.FTZ R171, -R146, R171 ;  /* 0x000000ab92ab7221 */ /* 0x000fe20000010100 */
[----:B------:R-:W-:Y:S01]  /*1980*/  FMUL.FTZ R191, R115, R141 ;  /* 0x0000008d73bf7220 */ /* 0x000fe20000410000 */
[----:B------:R-:W-:Y:S01]  /*1990*/  FMUL.FTZ R199, R5, R199 ;  /* 0x000000c705c77220 */ /* 0x000fe20000410000 */
[----:B------:R-:W-:Y:S01]  /*19a0*/  FFMA.FTZ R245, R198, R190, R245 ;  /* 0x000000bec6f57223 */ /* 0x000fe200000100f5 */
[--C-:B------:R-:W-:Y:S02]  /*19b0*/  HADD2.F32 R175, -RZ, R25.reuse.H0_H0 ;  /* 0x20000019ffaf7230 */ /* 0x100fe40000004100 */
[C---:B------:R-:W-:Y:S01]  /*19c0*/  FADD.FTZ R35, -R146.reuse, R161 ;  /* 0x000000a192237221 */ /* 0x040fe20000010100 */
[----:B------:R-:W-:Y:S02]  /*19d0*/  HADD2.F32 R206, -RZ, R8.H1_H1 ;  /* 0x30000008ffce7230 */ /* 0x000fe40000004100 */
[----:B------:R-:W-:Y:S01]  /*19e0*/  FADD.FTZ R243, R243, R187 ;  /* 0x000000bbf3f37221 */ /* 0x000fe20000010000 */
[----:B------:R-:W-:Y:S01]  /*19f0*/  FADD.FTZ R174, -R146, R174 ;  /* 0x000000ae92ae7221 */ /* 0x000fe20000010100 */
[----:B------:R-:W-:Y:S01]  /*1a00*/  FMUL.FTZ R161, R116, R140 ;  /* 0x0000008c74a17220 */ /* 0x000fe20000410000 */
[----:B------:R-:W-:Y:S01]  /*1a10*/  FMUL.FTZ R171, R5, R171 ;  /* 0x000000ab05ab7220 */ /* 0x000fe20000410000 */
[----:B------:R-:W-:Y:S01]  /*1a20*/  FFMA.FTZ R245, R199, R191, R245 ;  /* 0x000000bfc7f57223 */ /* 0x000fe200000100f5 */
[----:B------:R-:W-:-:S02]  /*1a30*/  HADD2.F32 R176, -RZ, R25.H1_H1 ;  /* 0x30000019ffb07230 */ /* 0x000fc40000004100 */
[C---:B------:R-:W-:Y:S01]  /*1a40*/  FADD.FTZ R29, -R146.reuse, R164 ;  /* 0x000000a4921d7221 */ /* 0x040fe20000010100 */
[--C-:B------:R-:W-:Y:S02]  /*1a50*/  HADD2.F32 R205, -RZ, R9.reuse.H0_H0 ;  /* 0x20000009ffcd7230 */ /* 0x100fe40000004100 */
[----:B------:R-:W-:Y:S01]  /*1a60*/  FADD.FTZ R243, R243, R188 ;  /* 0x000000bcf3f37221 */ /* 0x000fe20000010000 */
[C---:B------:R-:W-:Y:S01]  /*1a70*/  FADD.FTZ R175, -R146.reuse, R175 ;  /* 0x000000af92af7221 */ /* 0x040fe20000010100 */
[----:B------:R-:W-:Y:S01]  /*1a80*/  FMUL.FTZ R164, R117, R206 ;  /* 0x000000ce75a47220 */ /* 0x000fe20000410000 */
[----:B------:R-:W-:Y:S01]  /*1a90*/  FMUL.FTZ R174, R5, R174 ;  /* 0x000000ae05ae7220 */ /* 0x000fe20000410000 */
[----:B------:R-:W-:Y:S01]  /*1aa0*/  FFMA.FTZ R245, R171, R161, R245 ;  /* 0x000000a1abf57223 */ /* 0x000fe200000100f5 */
[----:B------:R-:W-:Y:S02]  /*1ab0*/  HADD2.F32 R177, -RZ, R26.H0_H0 ;  /* 0x2000001affb17230 */ /* 0x000fe40000004100 */
[----:B------:R-:W-:Y:S01]  /*1ac0*/  FADD.FTZ R31, -R146, R165 ;  /* 0x000000a5921f7221 */ /* 0x000fe20000010100 */
[----:B------:R-:W-:-:S02]  /*1ad0*/  HADD2.F32 R208, -RZ, R9.H1_H1 ;  /* 0x30000009ffd07230 */ /* 0x000fc40000004100 */
[----:B------:R-:W-:Y:S01]  /*1ae0*/  FADD.FTZ R243, R243, R189 ;  /* 0x000000bdf3f37221 */ /* 0x000fe20000010000 */
[----:B------:R-:W-:Y:S01]  /*1af0*/  FADD.FTZ R176, -R146, R176 ;  /* 0x000000b092b07221 */ /* 0x000fe20000010100 */
[----:B------:R-:W-:Y:S01]  /*1b00*/  FMUL.FTZ R165, R118, R205 ;  /* 0x000000cd76a57220 */ /* 0x000fe20000410000 */
[----:B------:R-:W-:Y:S01]  /*1b10*/  FMUL.FTZ R175, R5, R175 ;  /* 0x000000af05af7220 */ /* 0x000fe20000410000 */
[----:B------:R-:W-:Y:S01]  /*1b20*/  FFMA.FTZ R245, R174, R164, R245 ;  /* 0x000000a4aef57223 */ /* 0x000fe200000100f5 */
[----:B------:R-:W-:Y:S02]  /*1b30*/  HADD2.F32 R178, -RZ, R26.H1_H1 ;  /* 0x3000001affb27230 */ /* 0x000fe40000004100 */
[C---:B------:R-:W-:Y:S01]  /*1b40*/  FADD.FTZ R25, -R146.reuse, R166 ;  /* 0x000000a692197221 */ /* 0x040fe20000010100 */
[----:B------:R-:W-:Y:S02]  /*1b50*/  HADD2.F32 R207, -RZ, R10.H0_H0 ;  /* 0x2000000affcf7230 */ /* 0x000fe40000004100 */
[----:B------:R-:W-:Y:S01]  /*1b60*/  FADD.FTZ R243, R243, R190 ;  /* 0x000000bef3f37221 */ /* 0x000fe20000010000 */
[----:B------:R-:W-:Y:S01]  /*1b70*/  FADD.FTZ R177, -R146, R177 ;  /* 0x000000b192b17221 */ /* 0x000fe20000010100 */
[----:B------:R-:W-:Y:S01]  /*1b80*/  FMUL.FTZ R166, R119, R208 ;  /* 0x000000d077a67220 */ /* 0x000fe20000410000 */
[----:B------:R-:W-:Y:S01]  /*1b90*/  FMUL.FTZ R176, R5, R176 ;  /* 0x000000b005b07220 */ /* 0x000fe20000410000 */
[----:B------:R-:W-:Y:S01]  /*1ba0*/  FFMA.FTZ R245, R175, R165, R245 ;  /* 0x000000a5aff57223 */ /* 0x000fe200000100f5 */
[----:B------:R-:W-:-:S02]  /*1bb0*/  HADD2.F32 R179, -RZ, R27.H0_H0 ;  /* 0x2000001bffb37230 */ /* 0x000fc40000004100 */
[----:B------:R-:W-:Y:S01]  /*1bc0*/  FADD.FTZ R243, R243, R191 ;  /* 0x000000bff3f37221 */ /* 0x000fe20000010000 */
[----:B------:R-:W-:Y:S02]  /*1bd0*/  HADD2.F32 R180, -RZ, R27.H1_H1 ;  /* 0x3000001bffb47230 */ /* 0x000fe40000004100 */
[C---:B------:R-:W-:Y:S01]  /*1be0*/  FADD.FTZ R27, -R146.reuse, R167 ;  /* 0x000000a7921b7221 */ /* 0x040fe20000010100 */
[----:B------:R-:W-:Y:S02]  /*1bf0*/  HADD2.F32 R210, -RZ, R10.H1_H1 ;  /* 0x3000000affd27230 */ /* 0x000fe40000004100 */
[----:B------:R-:W-:Y:S01]  /*1c00*/  FADD.FTZ R178, -R146, R178 ;  /* 0x000000b292b27221 */ /* 0x000fe20000010100 */
[----:B------:R-:W-:Y:S01]  /*1c10*/  FMUL.FTZ R167, R120, R207 ;  /* 0x000000cf78a77220 */ /* 0x000fe20000410000 */
[----:B------:R-:W-:Y:S01]  /*1c20*/  FMUL.FTZ R177, R5, R177 ;  /* 0x000000b105b17220 */ /* 0x000fe20000410000 */
[----:B------:R-:W-:Y:S01]  /*1c30*/  FFMA.FTZ R245, R176, R166, R245 ;  /* 0x000000a6b0f57223 */ /* 0x000fe200000100f5 */
[C---:B------:R-:W-:Y:S01]  /*1c40*/  FADD.FTZ R242, -R146.reuse, R242 ;  /* 0x000000f292f27221 */ /* 0x040fe20000010100 */
[----:B------:R-:W-:Y:S01]  /*1c50*/  FADD.FTZ R24, -R146, R168 ;  /* 0x000000a892187221 */ /* 0x000fe20000010100 */
[----:B------:R-:W-:Y:S01]  /*1c60*/  FADD.FTZ R243, R243, R161 ;  /* 0x000000a1f3f37221 */ /* 0x000fe20000010000 */
[----:B------:R-:W-:Y:S01]  /*1c70*/  FMUL.FTZ R168, R121, R210 ;  /* 0x000000d279a87220 */ /* 0x000fe20000410000 */
[----:B------:R-:W-:Y:S01]  /*1c80*/  FMUL.FTZ R178, R5, R178 ;  /* 0x000000b205b27220 */ /* 0x000fe20000410000 */
[----:B------:R-:W-:Y:S01]  /*1c90*/  FFMA.FTZ R245, R177, R167, R245 ;  /* 0x000000a7b1f57223 */ /* 0x000fe200000100f5 */
[----:B------:R-:W-:-:S02]  /*1ca0*/  HADD2.F32 R240, -RZ, R23.H0_H0 ;  /* 0x20000017fff07230 */ /* 0x000fc40000004100 */
[----:B------:R-:W-:Y:S01]  /*1cb0*/  FADD.FTZ R243, R243, R164 ;  /* 0x000000a4f3f37221 */ /* 0x000fe20000010000 */
[----:B------:R-:W-:Y:S02]  /*1cc0*/  HADD2.F32 R244, -RZ, R23.H1_H1 ;  /* 0x30000017fff47230 */ /* 0x000fe40000004100 */
[----:B------:R-:W-:Y:S01]  /*1cd0*/  FMUL.FTZ R23, R5, R242 ;  /* 0x000000f205177220 */ /* 0x000fe20000410000 */
[----:B------:R-:W-:Y:S01]  /*1ce0*/  FFMA.FTZ R242, R178, R168, R245 ;  /* 0x000000a8b2f27223 */ /* 0x000fe200000100f5 */
[----:B------:R-:W-:Y:S01]  /*1cf0*/  FMUL.FTZ R246, R0, R204 ;  /* 0x000000cc00f67220 */ /* 0x000fe20000410000 */
[----:B------:R-:W-:Y:S01]  /*1d00*/  FMUL.FTZ R245, R229, R203 ;  /* 0x000000cbe5f57220 */ /* 0x000fe20000410000 */
[----:B------:R-:W-:-:S03]  /*1d10*/  FADD.FTZ R243, R243, R165 ;  /* 0x000000a5f3f37221 */ /* 0x000fc60000010000 */
[----:B------:R0:W-:Y:S01]  /*1d20*/  STL [R1+0x7c], R246 ;  /* 0x00007cf601007387 */ /* 0x0001e20000100800 */
[----:B------:R-:W-:-:S03]  /*1d30*/  FADD.FTZ R243, R243, R166 ;  /* 0x000000a6f3f37221 */ /* 0x000fc60000010000 */
[----:B------:R1:W-:Y:S01]  /*1d40*/  STL [R1+0x78], R245 ;  /* 0x000078f501007387 */ /* 0x0003e20000100800 */
[--C-:B------:R-:W-:Y:S02]  /*1d50*/  HADD2.F32 R209, -RZ, R11.reuse.H0_H0 ;  /* 0x2000000bffd17230 */ /* 0x100fe40000004100 */
[----:B0-----:R-:W-:Y:S01]  /*1d60*/  FMUL.FTZ R246, R224, R202 ;  /* 0x000000cae0f67220 */ /* 0x001fe20000410000 */
[----:B-1----:R-:W-:Y:S01]  /*1d70*/  FMUL.FTZ R245, R225, R201 ;  /* 0x000000c9e1f57220 */ /* 0x002fe20000410000 */
[----:B------:R-:W-:Y:S01]  /*1d80*/  FADD.FTZ R179, -R146, R179 ;  /* 0x000000b392b37221 */ /* 0x000fe20000010100 */
[----:B------:R-:W-:Y:S02]  /*1d90*/  FADD.FTZ R243, R243, R167 ;  /* 0x000000a7f3f37221 */ /* 0x000fe40000010000 */
[----:B------:R0:W-:Y:S01]  /*1da0*/  STL [R1+0x74], R246 ;  /* 0x000074f601007387 */ /* 0x0001e20000100800 */
[----:B------:R-:W-:-:S03]  /*1db0*/  HADD2.F32 R211, -RZ, R11.H1_H1 ;  /* 0x3000000bffd37230 */ /* 0x000fc60000004100 */
[----:B------:R1:W-:Y:S01]  /*1dc0*/  STL [R1+0x70], R245 ;  /* 0x000070f501007387 */ /* 0x0003e20000100800 */
[--C-:B------:R-:W-:Y:S02]  /*1dd0*/  HADD2.F32 R26, -RZ, R12.reuse.H0_H0 ;  /* 0x2000000cff1a7230 */ /* 0x100fe40000004100 */
[----:B------:R-:W-:Y:S01]  /*1de0*/  FADD.FTZ R180, -R146, R180 ;  /* 0x000000b492b47221 */ /* 0x000fe20000010100 */
[----:B------:R-:W-:Y:S01]  /*1df0*/  FMUL.FTZ R169, R122, R209 ;  /* 0x000000d17aa97220 */ /* 0x000fe20000410000 */
[----:B0-----:R-:W-:Y:S01]  /*1e00*/  FMUL.FTZ R246, R219, R159 ;  /* 0x0000009fdbf67220 */ /* 0x001fe20000410000 */
[----:B------:R-:W-:Y:S01]  /*1e10*/  FMUL.FTZ R179, R5, R179 ;  /* 0x000000b305b37220 */ /* 0x000fe20000410000 */
[----:B------:R-:W-:Y:S01]  /*1e20*/  FADD.FTZ R243, R243, R168 ;  /* 0x000000a8f3f37221 */ /* 0x000fe20000010000 */
[----:B-1----:R-:W-:Y:S02]  /*1e30*/  FMUL.FTZ R245, R220, R158 ;  /* 0x0000009edcf57220 */ /* 0x002fe40000410000 */
[----:B------:R0:W-:Y:S01]  /*1e40*/  STL [R1+0x6c], R246 ;  /* 0x00006cf601007387 */ /* 0x0001e20000100800 */
[----:B------:R-:W-:-:S02]  /*1e50*/  HADD2.F32 R28, -RZ, R12.H1_H1 ;  /* 0x3000000cff1c7230 */ /* 0x000fc40000004100 */
[C---:B------:R-:W-:Y:S01]  /*1e60*/  FADD.FTZ R26, -R146.reuse, R26 ;  /* 0x0000001a921a7221 */ /* 0x040fe20000010100 */
[--C-:B------:R-:W-:Y:S01]  /*1e70*/  HADD2.F32 R221, -RZ, R16.reuse.H0_H0 ;  /* 0x20000010ffdd7230 */ /* 0x100fe20000004100 */
[----:B------:R1:W-:Y:S01]  /*1e80*/  STL [R1+0x68], R245 ;  /* 0x000068f501007387 */ /* 0x0003e20000100800 */
[----:B------:R-:W-:Y:S01]  /*1e90*/  FMUL.FTZ R170, R123, R211 ;  /* 0x000000d37baa7220 */ /* 0x000fe20000410000 */
[----:B------:R-:W-:Y:S01]  /*1ea0*/  FMUL.FTZ R180, R5, R180 ;  /* 0x000000b405b47220 */ /* 0x000fe20000410000 */
[----:B------:R-:W-:Y:S01]  /*1eb0*/  FADD.FTZ R243, R243, R169 ;  /* 0x000000a9f3f37221 */ /* 0x000fe20000010000 */
[----:B------:R-:W-:Y:S01]  /*1ec0*/  FFMA.FTZ R242, R179, R169, R242 ;  /* 0x000000a9b3f27223 */ /* 0x000fe200000100f2 */
[----:B0-----:R-:W-:Y:S01]  /*1ed0*/  FMUL.FTZ R246, R215, R157 ;  /* 0x0000009dd7f67220 */ /* 0x001fe20000410000 */
[----:B------:R-:W-:Y:S02]  /*1ee0*/  HADD2.F32 R30, -RZ, R13.H0_H0 ;  /* 0x2000000dff1e7230 */ /* 0x000fe40000004100 */
[----:B-1----:R-:W-:Y:S01]  /*1ef0*/  FMUL.FTZ R245, R213, R156 ;  /* 0x0000009cd5f57220 */ /* 0x002fe20000410000 */
[----:B------:R-:W-:Y:S01]  /*1f00*/  FADD.FTZ R33, -R146, R7 ;  /* 0x0000000792217221 */ /* 0x000fe20000010100 */
[----:B------:R-:W-:-:S02]  /*1f10*/  HADD2.F32 R227, -RZ, R16.H1_H1 ;  /* 0x30000010ffe37230 */ /* 0x000fc40000004100 */
[----:B------:R-:W-:Y:S01]  /*1f20*/  FADD.FTZ R28, -R146, R28 ;  /* 0x0000001c921c7221 */ /* 0x000fe20000010100 */
[----:B------:R-:W-:Y:S01]  /*1f30*/  FMUL.FTZ R7, R124, R221 ;  /* 0x000000dd7c077220 */ /* 0x000fe20000410000 */
[----:B------:R-:W-:Y:S01]  /*1f40*/  FMUL.FTZ R26, R5, R26 ;  /* 0x0000001a051a7220 */ /* 0x000fe20000410000 */
[----:B------:R-:W-:Y:S01]  /*1f50*/  FADD.FTZ R243, R243, R170 ;  /* 0x000000aaf3f37221 */ /* 0x000fe20000010000 */
[----:B------:R-:W-:Y:S01]  /*1f60*/  FFMA.FTZ R242, R180, R170, R242 ;  /* 0x000000aab4f27223 */ /* 0x000fe200000100f2 */
[----:B------:R0:W-:Y:S01]  /*1f70*/  STL [R1+0x64], R246 ;  /* 0x000064f601007387 */ /* 0x0001e20000100800 */
[----:B------:R-:W-:-:S03]  /*1f80*/  HADD2.F32 R32, -RZ, R13.H1_H1 ;  /* 0x3000000dff207230 */ /* 0x000fc60000004100 */
[----:B------:R1:W-:Y:S01]  /*1f90*/  STL [R1+0x60], R245 ;  /* 0x000060f501007387 */ /* 0x0003e20000100800 */
[----:B------:R-:W-:Y:S02]  /*1fa0*/  HADD2.F32 R226, -RZ, R17.H0_H0 ;  /* 0x20000011ffe27230 */ /* 0x000fe40000004100 */
[----:B------:R-:W-:Y:S01]  /*1fb0*/  FADD.FTZ R30, -R146, R30 ;  /* 0x0000001e921e7221 */ /* 0x000fe20000010100 */
[----:B------:R-:W-:Y:S01]  /*1fc0*/  FMUL.FTZ R8, R125, R227 ;  /* 0x000000e37d087220 */ /* 0x000fe20000410000 */
[----:B0-----:R-:W-:Y:S01]  /*1fd0*/  FMUL.FTZ R246, R192, R151 ;  /* 0x00000097c0f67220 */ /* 0x001fe20000410000 */
[----:B------:R-:W-:Y:S01]  /*1fe0*/  FMUL.FTZ R28, R5, R28 ;  /* 0x0000001c051c7220 */ /* 0x000fe20000410000 */
[----:B------:R-:W-:Y:S01]  /*1ff0*/  FADD.FTZ R243, R243, R7 ;  /* 0x00000007f3f37221 */ /* 0x000fe20000010000 */
[----:B-1----:R-:W-:Y:S01]  /*2000*/  FMUL.FTZ R245, R193, R150 ;  /* 0x00000096c1f57220 */ /* 0x002fe20000410000 */
[----:B------:R-:W-:Y:S01]  /*2010*/  FFMA.FTZ R242, R26, R7, R242 ;  /* 0x000000071af27223 */ /* 0x000fe200000100f2 */
[----:B------:R0:W-:Y:S01]  /*2020*/  STL [R1+0x5c], R246 ;  /* 0x00005cf601007387 */ /* 0x0001e20000100800 */
[----:B------:R-:W-:-:S02]  /*2030*/  HADD2.F32 R34, -RZ, R14.H0_H0 ;  /* 0x2000000eff227230 */ /* 0x000fc40000004100 */
[----:B------:R-:W-:Y:S01]  /*2040*/  FADD.FTZ R32, -R146, R32 ;  /* 0x0000002092207221 */ /* 0x000fe20000010100 */
[----:B------:R-:W-:Y:S01]  /*2050*/  HADD2.F32 R231, -RZ, R17.H1_H1 ;  /* 0x30000011ffe77230 */ /* 0x000fe20000004100 */
[----:B------:R1:W-:Y:S01]  /*2060*/  STL [R1+0x58], R245 ;  /* 0x000058f501007387 */ /* 0x0003e20000100800 */
[----:B------:R-:W-:Y:S01]  /*2070*/  FMUL.FTZ R9, R126, R226 ;  /* 0x000000e27e097220 */ /* 0x000fe20000410000 */
[----:B------:R-:W-:Y:S01]  /*2080*/  FMUL.FTZ R30, R5, R30 ;  /* 0x0000001e051e7220 */ /* 0x000fe20000410000 */
[----:B------:R-:W-:Y:S01]  /*2090*/  FADD.FTZ R243, R243, R8 ;  /* 0x00000008f3f37221 */ /* 0x000fe20000010000 */
[----:B------:R-:W-:Y:S01]  /*20a0*/  FFMA.FTZ R242, R28, R8, R242 ;  /* 0x000000081cf27223 */ /* 0x000fe200000100f2 */
[----:B0-----:R-:W-:Y:S01]  /*20b0*/  FMUL.FTZ R246, R194, R149 ;  /* 0x00000095c2f67220 */ /* 0x001fe20000410000 */
[----:B------:R-:W-:Y:S02]  /*20c0*/  HADD2.F32 R144, -RZ, R14.H1_H1 ;  /* 0x3000000eff907230 */ /* 0x000fe40000004100 */
[----:B-1----:R-:W-:Y:S01]  /*20d0*/  FMUL.FTZ R245, R195, R148 ;  /* 0x00000094c3f57220 */ /* 0x002fe20000410000 */
[----:B------:R-:W-:-:S02]  /*20e0*/  HADD2.F32 R230, -RZ, R18.H0_H0 ;  /* 0x20000012ffe67230 */ /* 0x000fc40000004100 */
[----:B------:R-:W-:Y:S01]  /*20f0*/  FADD.FTZ R34, -R146, R34 ;  /* 0x0000002292227221 */ /* 0x000fe20000010100 */
[----:B------:R-:W-:Y:S01]  /*2100*/  FMUL.FTZ R10, R127, R231 ;  /* 0x000000e77f0a7220 */ /* 0x000fe20000410000 */
[----:B------:R-:W-:Y:S01]  /*2110*/  FMUL.FTZ R32, R5, R32 ;  /* 0x0000002005207220 */ /* 0x000fe20000410000 */
[----:B------:R-:W-:Y:S01]  /*2120*/  FADD.FTZ R243, R243, R9 ;  /* 0x00000009f3f37221 */ /* 0x000fe20000010000 */
[----:B------:R-:W-:Y:S01]  /*2130*/  FFMA.FTZ R242, R30, R9, R242 ;  /* 0x000000091ef27223 */ /* 0x000fe200000100f2 */
[----:B------:R0:W-:Y:S01]  /*2140*/  STL [R1+0x54], R246 ;  /* 0x000054f601007387 */ /* 0x0001e20000100800 */
[----:B------:R-:W-:-:S03]  /*2150*/  HADD2.F32 R145, -RZ, R15.H0_H0 ;  /* 0x2000000fff917230 */ /* 0x000fc60000004100 */
[----:B------:R1:W-:Y:S01]  /*2160*/  STL [R1+0x50], R245 ;  /* 0x000050f501007387 */ /* 0x0003e20000100800 */
[----:B------:R-:W-:Y:S02]  /*2170*/  HADD2.F32 R233, -RZ, R18.H1_H1 ;  /* 0x30000012ffe97230 */ /* 0x000fe40000004100 */
        /* <DEDUP_REMOVED lines=8> */
[----:B------:R-:W-:-:S02]  /*2200*/  HADD2.F32 R15, -RZ, R15.H1_H1 ;  /* 0x3000000fff0f7230 */ /* 0x000fc40000004100 */
[----:B------:R-:W-:Y:S01]  /*2210*/  FADD.FTZ R145, -R146, R145 ;  /* 0x0000009192917221 */ /* 0x000fe20000010100 */
[--C-:B------:R-:W-:Y:S01]  /*2220*/  HADD2.F32 R232, -RZ, R19.reuse.H0_H0 ;  /* 0x20000013ffe87230 */ /* 0x100fe20000004100 */
        /* <DEDUP_REMOVED lines=16> */
[----:B------:R-:W-:Y:S01]  /*2330*/  FMUL.FTZ R14, R131, R235 ;  /* 0x000000eb830e7220 */ /* 0x000fe20000410000 */
[----:B------:R-:W-:Y:S01]  /*2340*/  FMUL.FTZ R146, R5, R146 ;  /* 0x0000009205927220 */ /* 0x000fe20000410000 */
[----:B------:R-:W-:Y:S01]  /*2350*/  FADD.FTZ R243, R243, R13 ;  /* 0x0000000df3f37221 */ /* 0x000fe20000010000 */
[----:B0-----:R-:W-:Y:S01]  /*2360*/  FMUL.FTZ R246, R171, R140 ;  /* 0x0000008cabf67220 */ /* 0x001fe20000410000 */
[----:B------:R-:W-:Y:S01]  /*2370*/  FFMA.FTZ R242, R145, R13, R242 ;  /* 0x0000000d91f27223 */ /* 0x000fe200000100f2 */
[----:B-1----:R-:W-:-:S03]  /*2380*/  FMUL.FTZ R245, R174, R206 ;  /* 0x000000ceaef57220 */ /* 0x002fc60000410000 */
[----:B------:R0:W-:Y:S01]  /*2390*/  STL [R1+0x3c], R246 ;  /* 0x00003cf601007387 */ /* 0x0001e20000100800 */
[----:B------:R-:W-:Y:S02]  /*23a0*/  HADD2.F32 R237, -RZ, R20.H1_H1 ;  /* 0x30000014ffed7230 */ /* 0x000fe40000004100 */
[----:B------:R-:W-:Y:S01]  /*23b0*/  FMUL.FTZ R15, R132, R234 ;  /* 0x000000ea840f7220 */ /* 0x000fe20000410000 */
[----:B------:R-:W-:Y:S01]  /*23c0*/  FMUL.FTZ R25, R5, R25 ;  /* 0x0000001905197220 */ /* 0x000fe20000410000 */
[----:B------:R1:W-:Y:S01]  /*23d0*/  STL [R1+0x38], R245 ;  /* 0x000038f501007387 */ /* 0x0003e20000100800 */
[----:B------:R-:W-:Y:S01]  /*23e0*/  FADD.FTZ R243, R243, R14 ;  /* 0x0000000ef3f37221 */ /* 0x000fe20000010000 */
[----:B------:R-:W-:Y:S01]  /*23f0*/  FFMA.FTZ R242, R146, R14, R242 ;  /* 0x0000000e92f27223 */ /* 0x000fe200000100f2 */
[----:B0-----:R-:W-:Y:S01]  /*2400*/  FMUL.FTZ R246, R175, R205 ;  /* 0x000000cdaff67220 */ /* 0x001fe20000410000 */
[--C-:B------:R-:W-:Y:S02]  /*2410*/  HADD2.F32 R236, -RZ, R21.reuse.H0_H0 ;  /* 0x20000015ffec7230 */ /* 0x100fe40000004100 */
[----:B-1----:R-:W-:Y:S01]  /*2420*/  FMUL.FTZ R245, R176, R208 ;  /* 0x000000d0b0f57220 */ /* 0x002fe20000410000 */
[----:B------:R-:W-:Y:S01]  /*2430*/  FMUL.FTZ R16, R133, R237 ;  /* 0x000000ed85107220 */ /* 0x000fe20000410000 */
[----:B------:R-:W-:Y:S01]  /*2440*/  FMUL.FTZ R27, R5, R27 ;  /* 0x0000001b051b7220 */ /* 0x000fe20000410000 */
[----:B------:R-:W-:Y:S01]  /*2450*/  FADD.FTZ R243, R243, R15 ;  /* 0x0000000ff3f37221 */ /* 0x000fe20000010000 */
[----:B------:R-:W-:Y:S01]  /*2460*/  FFMA.FTZ R242, R25, R15, R242 ;  /* 0x0000000f19f27223 */ /* 0x000fe200000100f2 */
[----:B------:R0:W-:Y:S01]  /*2470*/  STL [R1+0x34], R246 ;  /* 0x000034f601007387 */ /* 0x0001e20000100800 */
[----:B------:R-:W-:-:S03]  /*2480*/  HADD2.F32 R239, -RZ, R21.H1_H1 ;  /* 0x30000015ffef7230 */ /* 0x000fc60000004100 */
[----:B------:R1:W-:Y:S01]  /*2490*/  STL [R1+0x30], R245 ;  /* 0x000030f501007387 */ /* 0x0003e20000100800 */
[----:B------:R-:W-:Y:S01]  /*24a0*/  FMUL.FTZ R17, R134, R236 ;  /* 0x000000ec86117220 */ /* 0x000fe20000410000 */
[----:B------:R-:W-:Y:S01]  /*24b0*/  FMUL.FTZ R29, R5, R29 ;  /* 0x0000001d051d7220 */ /* 0x000fe20000410000 */
[----:B------:R-:W-:Y:S01]  /*24c0*/  FADD.FTZ R243, R243, R16 ;  /* 0x00000010f3f37221 */ /* 0x000fe20000010000 */
[----:B------:R-:W-:Y:S01]  /*24d0*/  FFMA.FTZ R242, R27, R16, R242 ;  /* 0x000000101bf27223 */ /* 0x000fe200000100f2 */
[----:B------:R-:W-:Y:S01]  /*24e0*/  FMUL.FTZ R247, R179, R209 ;  /* 0x000000d1b3f77220 */ /* 0x000fe20000410000 */
[----:B0-----:R-:W-:Y:S01]  /*24f0*/  FMUL.FTZ R246, R178, R210 ;  /* 0x000000d2b2f67220 */ /* 0x001fe20000410000 */
[----:B-1----:R-:W-:Y:S01]  /*2500*/  FMUL.FTZ R245, R177, R207 ;  /* 0x000000cfb1f57220 */ /* 0x002fe20000410000 */
[----:B------:R-:W-:Y:S02]  /*2510*/  HADD2.F32 R238, -RZ, R22.H0_H0 ;  /* 0x20000016ffee7230 */ /* 0x000fe40000004100 */
[----:B------:R-:W-:Y:S01]  /*2520*/  FMUL.FTZ R18, R135, R239 ;  /* 0x000000ef87127220 */ /* 0x000fe20000410000 */
[----:B------:R-:W-:Y:S01]  /*2530*/  FMUL.FTZ R31, R5, R31 ;  /* 0x0000001f051f7220 */ /* 0x000fe20000410000 */
[----:B------:R-:W-:Y:S01]  /*2540*/  FADD.FTZ R243, R243, R17 ;  /* 0x00000011f3f37221 */ /* 0x000fe20000010000 */
[----:B------:R0:W-:Y:S01]  /*2550*/  STL [R1+0x2c], R245 ;  /* 0x00002cf501007387 */ /* 0x0001e20000100800 */
[----:B------:R-:W-:-:S03]  /*2560*/  FFMA.FTZ R242, R29, R17, R242 ;  /* 0x000000111df27223 */ /* 0x000fc600000100f2 */
[----:B------:R1:W-:Y:S01]  /*2570*/  STL [R1+0x28], R246 ;  /* 0x000028f601007387 */ /* 0x0003e20000100800 */
[----:B------:R-:W-:-:S03]  /*2580*/  HADD2.F32 R241, -RZ, R22.H1_H1 ;  /* 0x30000016fff17230 */ /* 0x000fc60000004100 */
[----:B------:R2:W-:Y:S01]  /*2590*/  STL [R1+0x24], R247 ;  /* 0x000024f701007387 */ /* 0x0005e20000100800 */
[----:B0-----:R-:W-:Y:S01]  /*25a0*/  FMUL.FTZ R245, R180, R211 ;  /* 0x000000d3b4f57220 */ /* 0x001fe20000410000 */
[----:B------:R-:W-:Y:S01]  /*25b0*/  FMUL.FTZ R19, R136, R238 ;  /* 0x000000ee88137220 */ /* 0x000fe20000410000 */
[----:B-1----:R-:W-:Y:S01]  /*25c0*/  FMUL.FTZ R246, R26, R221 ;  /* 0x000000dd1af67220 */ /* 0x002fe20000410000 */
[----:B------:R-:W-:Y:S01]  /*25d0*/  FMUL.FTZ R33, R5, R33 ;  /* 0x0000002105217220 */ /* 0x000fe20000410000 */
[----:B------:R-:W-:Y:S01]  /*25e0*/  FADD.FTZ R243, R243, R18 ;  /* 0x00000012f3f37221 */ /* 0x000fe20000010000 */
[----:B--2---:R-:W-:Y:S01]  /*25f0*/  FMUL.FTZ R247, R28, R227 ;  /* 0x000000e31cf77220 */ /* 0x004fe20000410000 */
        /* <DEDUP_REMOVED lines=9> */
[----:B-1----:R-:W-:-:S04]  /*2690*/  FMUL.FTZ R246, R32, R231 ;  /* 0x000000e720f67220 */ /* 0x002fc80000410000 */
[----:B------:R0:W-:Y:S01]  /*26a0*/  STL [R1+0x14], R245 ;  /* 0x000014f501007387 */ /* 0x0001e20000100800 */
[----:B--2---:R-:W-:Y:S01]  /*26b0*/  FMUL.FTZ R247, R34, R230 ;  /* 0x000000e622f77220 */ /* 0x004fe20000410000 */
[----:B------:R-:W-:Y:S01]  /*26c0*/  FMUL.FTZ R21, R138, R240 ;  /* 0x000000f08a157220 */ /* 0x000fe20000410000 */
[----:B------:R-:W-:Y:S01]  /*26d0*/  FADD.FTZ R243, R243, R20 ;  /* 0x00000014f3f37221 */ /* 0x000fe20000010000 */
[----:B------:R-:W-:Y:S01]  /*26e0*/  FFMA.FTZ R242, R35, R20, R242 ;  /* 0x0000001423f27223 */ /* 0x000fe200000100f2 */
[----:B------:R1:W-:Y:S01]  /*26f0*/  STL [R1+0x10], R246 ;  /* 0x000010f601007387 */ /* 0x0003e20000100800 */
[----:B0-----:R-:W-:-:S03]  /*2700*/  FMUL.FTZ R245, R144, R233 ;  /* 0x000000e990f57220 */ /* 0x001fc60000410000 */
[----:B------:R0:W-:Y:S01]  /*2710*/  STL [R1+0xc], R247 ;  /* 0x00000cf701007387 */ /* 0x0001e20000100800 */
[----:B------:R-:W-:Y:S01]  /*2720*/  FMUL.FTZ R22, R139, R244 ;  /* 0x000000f48b167220 */ /* 0x000fe20000410000 */
[----:B------:R-:W-:Y:S01]  /*2730*/  FMUL.FTZ R24, R5, R24 ;  /* 0x0000001805187220 */ /* 0x000fe20000410000 */
[----:B------:R-:W-:Y:S01]  /*2740*/  FADD.FTZ R243, R243, R21 ;  /* 0x00000015f3f37221 */ /* 0x000fe20000010000 */
[----:B-1----:R-:W-:Y:S01]  /*2750*/  FMUL.FTZ R246, R145, R232 ;  /* 0x000000e891f67220 */ /* 0x002fe20000410000 */
[----:B------:R-:W-:Y:S01]  /*2760*/  FFMA.FTZ R242, R23, R21, R242 ;  /* 0x0000001517f27223 */ /* 0x000fe200000100f2 */
[----:B0-----:R-:W-:Y:S01]  /*2770*/  FMUL.FTZ R247, R146, R235 ;  /* 0x000000eb92f77220 */ /* 0x001fe20000410000 */
[----:B------:R0:W-:Y:S01]  /*2780*/  STL [R1+0x8], R245 ;  /* 0x000008f501007387 */ /* 0x0001e20000100800 */
[----:B------:R-:W-:Y:S01]  /*2790*/  FADD.FTZ R243, R243, R22 ;  /* 0x00000016f3f37221 */ /* 0x000fe20000010000 */
[C---:B------:R-:W-:Y:S02]  /*27a0*/  FFMA.FTZ R242, R24.reuse, R22, R242 ;  /* 0x0000001618f27223 */ /* 0x040fe400000100f2 */
[----:B------:R1:W-:Y:S01]  /*27b0*/  STL [R1+0x4], R246 ;  /* 0x000004f601007387 */ /* 0x0003e20000100800 */
[----:B------:R-:W-:Y:S01]  /*27c0*/  FMUL.FTZ R248, R31, R239 ;  /* 0x000000ef1ff87220 */ /* 0x000fe20000410000 */
[----:B------:R-:W-:Y:S01]  /*27d0*/  FMUL.FTZ R249, R33, R238 ;  /* 0x000000ee21f97220 */ /* 0x000fe20000410000 */
[----:B------:R-:W-:Y:S01]  /*27e0*/  FMUL.FTZ R250, R35, R241 ;  /* 0x000000f123fa7220 */ /* 0x000fe20000410000 */
[----:B------:R2:W-:Y:S01]  /*27f0*/  STL [R1], R247 ;  /* 0x000000f701007387 */ /* 0x0005e20000100800 */
[----:B------:R-:W-:Y:S01]  /*2800*/  FMUL.FTZ R251, R23, R240 ;  /* 0x000000f017fb7220 */ /* 0x000fe20000410000 */
[----:B0-----:R-:W-:Y:S01]  /*2810*/  FMUL.FTZ R245, R25, R234 ;  /* 0x000000ea19f57220 */ /* 0x001fe20000410000 */
[----:B------:R-:W-:Y:S01]  /*2820*/  FMUL.FTZ R252, R24, R244 ;  /* 0x000000f418fc7220 */ /* 0x000fe20000410000 */
[----:B-1----:R-:W-:Y:S01]  /*2830*/  FMUL.FTZ R246, R27, R237 ;  /* 0x000000ed1bf67220 */ /* 0x002fe20000410000 */
[----:B--2---:R-:W-:Y:S01]  /*2840*/  FMUL.FTZ R247, R29, R236 ;  /* 0x000000ec1df77220 */ /* 0x004fe20000410000 */
[----:B------:R-:W-:Y:S06]  /*2850*/  BRA `(.L_x_13624) ;  /* 0x0000001800407947 */ /* 0x000fec0003800000 */
.L_x_13623:
[----:B------:R-:W0:Y:S01]  /*2860*/  LDC.64 R12, c[0x0][0x3a8] ;  /* 0x0000ea00ff0c7b82 */ /* 0x000e220000000a00 */
[----:B------:R-:W-:-:S07]  /*2870*/  IADD3 R3, PT, PT, R200, 0x80, RZ ;  /* 0x00000080c8037810 */ /* 0x000fce0007ffe0ff */
[----:B------:R-:W1:Y:S01]  /*2880*/  LDC.64 R20, c[0x0][0x428] ;  /* 0x00010a00ff147b82 */ /* 0x000e620000000a00 */
[C---:B------:R-:W-:Y:S02]  /*2890*/  IADD3 R181, PT, PT, R200.reuse, 0x20, RZ ;  /* 0x00000020c8b57810 */ /* 0x040fe40007ffe0ff */
[C---:B------:R-:W-:Y:S02]  /*28a0*/  IADD3 R160, PT, PT, R200.reuse, 0x40, RZ ;  /* 0x00000040c8a07810 */ /* 0x040fe40007ffe0ff */
[----:B------:R-:W-:-:S03]  /*28b0*/  IADD3 R2, PT, PT, R200, 0x60, RZ ;  /* 0x00000060c8027810 */ /* 0x000fc60007ffe0ff */
[----:B------:R-:W2:Y:S01]  /*28c0*/  LDC.64 R152, c[0x0][0x3b0] ;  /* 0x0000ec00ff987b82 */ /* 0x000ea20000000a00 */
[----:B0-----:R-:W-:-:S07]  /*28d0*/  IMAD.WIDE.U32 R44, R3, 0x10, R12 ;  /* 0x00000010032c7825 */ /* 0x001fce00078e000c */
[----:B------:R-:W0:Y:S01]  /*28e0*/  LDC.64 R54, c[0x0][0x438] ;  /* 0x00010e00ff367b82 */ /* 0x000e220000000a00 */
[C---:B------:R-:W-:Y:S01]  /*28f0*/  IMAD.WIDE.U32 R48, R200.reuse, 0x10, R12 ;  /* 0x00000010c8307825 */ /* 0x040fe200078e000c */
[----:B------:R-:W3:Y:S03]  /*2900*/  LDG.E.128 R44, desc[UR6][R44.64] ;  /* 0x000000062c2c7981 */ /* 0x000ee6000c1e1d00 */
        /* <DEDUP_REMOVED lines=22> */
[----:B------:R-:W-:Y:S02]  /*2a70*/  IMAD.WIDE.U32 R154, R2, 0x8, R152 ;  /* 0x00000008029a7825 */ /* 0x000fe400078e0098 */
[----:B------:R-:W5:Y:S02]  /*2a80*/  LDG.E.64 R162, desc[UR6][R162.64] ;  /* 0x00000006a2a27981 */ /* 0x000f64000c1e1b00 */
[----:B0-----:R-:W-:-:S02]  /*2a90*/  IMAD.WIDE.U32 R56, R200, 0x10, R54 ;  /* 0x00000010c8387825 */ /* 0x001fc400078e0036 */
[----:B------:R-:W5:Y:S02]  /*2aa0*/  LDG.E.64 R154, desc[UR6][R154.64] ;  /* 0x000000069a9a7981 */ /* 0x000f64000c1e1b00 */
[----:B------:R-:W-:Y:S02]  /*2ab0*/  IMAD.WIDE.U32 R52, R181, 0x10, R54 ;  /* 0x00000010b5347825 */ /* 0x000fe400078e0036 */
[----:B------:R-:W5:Y:S02]  /*2ac0*/  LDG.E.128 R56, desc[UR6][R56.64] ;  /* 0x0000000638387981 */ /* 0x000f64000c1e1d00 */
[----:B------:R-:W-:-:S06]  /*2ad0*/  IMAD.WIDE.U32 R152, R3, 0x8, R152 ;  /* 0x0000000803987825 */ /* 0x000fcc00078e0098 */
[----:B------:R-:W5:Y:S01]  /*2ae0*/  LDG.E.64 R152, desc[UR6][R152.64] ;  /* 0x0000000698987981 */ /* 0x000f62000c1e1b00 */
        /* <DEDUP_REMOVED lines=31> */
[C---:B------:R-:W-:Y:S01]  /*2ce0*/  FADD.FTZ R0, -R146.reuse, R0 ;  /* 0x0000000092007221 */ /* 0x040fe20000010100 */
[----:B------:R-:W-:Y:S01]  /*2cf0*/  FADD.FTZ R229, -R146, R229 ;  /* 0x000000e592e57221 */ /* 0x000fe20000010100 */
[----:B------:R-:W-:Y:S02]  /*2d00*/  FMUL.FTZ R216, R100, R204 ;  /* 0x000000cc64d87220 */ /* 0x000fe40000410000 */
[----:B-----5:R-:W-:Y:S01]  /*2d10*/  FMUL.FTZ R0, R5, R0 ;  /* 0x0000000005007220 */ /* 0x020fe20000410000 */
[----:B------:R-:W-:Y:S01]  /*2d20*/  FADD.FTZ R224, -R146, R224 ;  /* 0x000000e092e07221 */ /* 0x000fe20000010100 */
[----:B------:R-:W-:Y:S01]  /*2d30*/  FMUL.FTZ R228, R101, R203 ;  /* 0x000000cb65e47220 */ /* 0x000fe20000410000 */
[C---:B------:R-:W-:Y:S01]  /*2d40*/  FMUL.FTZ R229, R5.reuse, R229 ;  /* 0x000000e505e57220 */ /* 0x040fe20000410000 */
[----:B------:R-:W-:Y:S01]  /*2d50*/  FFMA.FTZ R245, R0, R216, RZ ;  /* 0x000000d800f57223 */ /* 0x000fe200000100ff */
[----:B------:R-:W-:Y:S01]  /*2d60*/  FADD.FTZ R225, -R146, R225 ;  /* 0x000000e192e17221 */ /* 0x000fe20000010100 */
[----:B------:R-:W-:Y:S01]  /*2d70*/  FMUL.FTZ R222, R102, R202 ;  /* 0x000000ca66de7220 */ /* 0x000fe20000410000 */
[----:B------:R-:W-:Y:S01]  /*2d80*/  FMUL.FTZ R224, R5, R224 ;  /* 0x000000e005e07220 */ /* 0x000fe20000410000 */
[----:B------:R-:W-:Y:S01]  /*2d90*/  FFMA.FTZ R245, R229, R228, R245 ;  /* 0x000000e4e5f57223 */ /* 0x000fe200000100f5 */
[----:B------:R-:W-:Y:S01]  /*2da0*/  FADD.FTZ R219, -R146, R219 ;  /* 0x000000db92db7221 */ /* 0x000fe20000010100 */
[----:B------:R-:W-:Y:S01]  /*2db0*/  FMUL.FTZ R223, R103, R201 ;  /* 0x000000c967df7220 */ /* 0x000fe20000410000 */
[C---:B------:R-:W-:Y:S01]  /*2dc0*/  FMUL.FTZ R225, R5.reuse, R225 ;  /* 0x000000e105e17220 */ /* 0x040fe20000410000 */
[----:B------:R-:W-:Y:S01]  /*2dd0*/  FFMA.FTZ R245, R224, R222, R245 ;  /* 0x000000dee0f57223 */ /* 0x000fe200000100f5 */
[----:B------:R-:W-:Y:S01]  /*2de0*/  FADD.FTZ R220, -R146, R220 ;  /* 0x000000dc92dc7221 */ /* 0x000fe20000010100 */
[----:B------:R-:W-:Y:S01]  /*2df0*/  FMUL.FTZ R217, R104, R159 ;  /* 0x0000009f68d97220 */ /* 0x000fe20000410000 */
[----:B------:R-:W-:Y:S01]  /*2e00*/  FMUL.FTZ R219, R5, R219 ;  /* 0x000000db05db7220 */ /* 0x000fe20000410000 */
[----:B------:R-:W-:Y:S01]  /*2e10*/  FFMA.FTZ R245, R225, R223, R245 ;  /* 0x000000dfe1f57223 */ /* 0x000fe200000100f5 */
[----:B------:R-:W-:Y:S01]  /*2e20*/  FADD.FTZ R243, RZ, R216 ;  /* 0x000000d8fff37221 */ /* 0x000fe20000010000 */
[----:B------:R-:W-:Y:S01]  /*2e30*/  FADD.FTZ R215, -R146, R215 ;  /* 0x000000d792d77221 */ /* 0x000fe20000010100 */
[----:B------:R-:W-:Y:S01]  /*2e40*/  FMUL.FTZ R218, R105, R158 ;  /* 0x0000009e69da7220 */ /* 0x000fe20000410000 */
[----:B------:R-:W-:Y:S01]  /*2e50*/  FMUL.FTZ R220, R5, R220 ;  /* 0x000000dc05dc7220 */ /* 0x000fe20000410000 */
[----:B------:R-:W-:Y:S01]  /*2e60*/  FFMA.FTZ R245, R219, R217, R245 ;  /* 0x000000d9dbf57223 */ /* 0x000fe200000100f5 */
[----:B------:R-:W-:-:S02]  /*2e70*/  HADD2.F32 R192, -RZ, R32.H0_H0 ;  /* 0x20000020ffc07230 */ /* 0x000fc40000004100 */
[----:B------:R-:W-:Y:S01]  /*2e80*/  FADD.FTZ R243, R243, R228 ;  /* 0x000000e4f3f37221 */ /* 0x000fe20000010000 */
[----:B------:R-:W-:Y:S01]  /*2e90*/  FADD.FTZ R213, -R146, R213 ;  /* 0x000000d592d57221 */ /* 0x000fe20000010100 */
        /* <DEDUP_REMOVED lines=25> */
[----:B------:R-:W-:Y:S01]  /*3030*/  FADD.FTZ R243, R243, R218 ;  /* 0x000000daf3f37221 */ /* 0x000fe20000010000 */
[----:B------:R-:W-:Y:S02]  /*3040*/  HADD2.F32 R148, -RZ, R29.H1_H1 ;  /* 0x3000001dff947230 */ /* 0x000fe40000004100 */
        /* <DEDUP_REMOVED lines=272> */
[----:B--2---:R-:W-:-:S07]  /*4150*/  FMUL.FTZ R247, R29, R236 ;  /* 0x000000ec1df77220 */ /* 0x004fce0000410000 */
.L_x_13624:
        /* <DEDUP_REMOVED lines=214> */
[----:B------:R1:W-:Y:S04]  /*4ec0*/  STL [R1+0x10], R15 ;  /* 0x0000100f01007387 */ /* 0x0003e80000100800 */
[----:B-1----:R0:W5:Y:S04]  /*4ed0*/  LDL.LU R15, [R1+0x2a0] ;  /* 0x0002a000010f7983 */ /* 0x0021680000300800 */
[----:B------:R0:W5:Y:S01]  /*4ee0*/  LDL.LU R14, [R1+0x29c] ;  /* 0x00029c00010e7983 */ /* 0x0001620000300800 */
[----:B------:R-:W-:Y:S01]  /*4ef0*/  FADD.FTZ R249, R249, R10 ;  /* 0x0000000af9f97221 */ /* 0x000fe20000010000 */
[----:B------:R-:W-:Y:S01]  /*4f00*/  FADD.FTZ R250, R250, R9 ;  /* 0x00000009fafa7221 */ /* 0x000fe20000010000 */
[----:B--2---:R-:W-:Y:S01]  /*4f10*/  FADD.FTZ R251, R251, R8 ;  /* 0x00000008fbfb7221 */ /* 0x004fe20000010000 */
[----:B------:R1:W-:Y:S01]  /*4f20*/  STL [R1+0xc], R245 ;  /* 0x00000cf501007387 */ /* 0x0003e20000100800 */
[----:B---3--:R-:W-:Y:S01]  /*4f30*/  FADD.FTZ R252, R252, R7 ;  /* 0x00000007fcfc7221 */ /* 0x008fe20000010000 */
[----:B----4-:R-:W-:Y:S01]  /*4f40*/  FADD.FTZ R204, R204, R6 ;  /* 0x00000006cccc7221 */ /* 0x010fe20000010000 */
[----:B------:R-:W-:Y:S01]  /*4f50*/  FADD.FTZ R203, R203, R5 ;  /* 0x00000005cbcb7221 */ /* 0x000fe20000010000 */
[----:B------:R2:W-:Y:S01]  /*4f60*/  STL [R1+0x8], R13 ;  /* 0x0000080d01007387 */ /* 0x0005e20000100800 */
[----:B------:R-:W-:Y:S01]  /*4f70*/  FADD.FTZ R202, R202, R4 ;  /* 0x00000004caca7221 */ /* 0x000fe20000010000 */
[----:B------:R-:W-:-:S02]  /*4f80*/  FADD.FTZ R201, R201, R3 ;  /* 0x00000003c9c97221 */ /* 0x000fc40000010000 */
[----:B------:R3:W-:Y:S01]  /*4f90*/  STL [R1+0x4], R12 ;  /* 0x0000040c01007387 */ /* 0x0007e20000100800 */
[----:B------:R-:W-:-:S03]  /*4fa0*/  FADD.FTZ R159, R159, R2 ;  /* 0x000000029f9f7221 */ /* 0x000fc60000010000 */
[----:B------:R4:W-:Y:S01]  /*4fb0*/  STL [R1], R11 ;  /* 0x0000000b01007387 */ /* 0x0009e20000100800 */
[----:B------:R-:W-:-:S03]  /*4fc0*/  FADD.FTZ R158, R158, R0 ;  /* 0x000000009e9e7221 */ /* 0x000fc60000010000 */
[----:B------:R-:W4:Y:S04]  /*4fd0*/  LDL.LU R248, [R1+0x1a8] ;  /* 0x0001a80001f87983 */ /* 0x000f280000300800 */
[----:B------:R-:W4:Y:S04]  /*4fe0*/  LDL.LU R247, [R1+0x1ac] ;  /* 0x0001ac0001f77983 */ /* 0x000f280000300800 */
[----:B------:R-:W4:Y:S04]  /*4ff0*/  LDL.LU R246, [R1+0x164] ;  /* 0x0001640001f67983 */ /* 0x000f280000300800 */
[----:B-1----:R-:W4:Y:S04]  /*5000*/  LDL.LU R245, [R1+0x198] ;  /* 0x0001980001f57983 */ /* 0x002f280000300800 */
        /* <DEDUP_REMOVED lines=213> */
.L_x_13660:
        /* <DEDUP_REMOVED lines=13> */
[----:B------:R-:W-:Y:S01]  /*5e30*/  LOP3.LUT P5, RZ, R182, 0xff0000, RZ, 0xc0, !PT ;  /* 0x00ff0000b6ff7812 */ /* 0x000fe200078ac0ff */
[C---:B------:R-:W-:Y:S01]  /*5e40*/  FFMA.FTZ R225, R147.reuse, R225, R148 ;  /* 0x000000e193e17223 */ /* 0x040fe20000010094 */
[----:B------:R-:W-:Y:S01]  /*5e50*/  UMOV UR4, UR5 ;  /* 0x0000000500047c82 */ /* 0x000fe20008000000 */
[----:B------:R-:W-:Y:S01]  /*5e60*/  FADD.FTZ R224, -R224, R222 ;  /* 0x000000dee0e07221 */ /* 0x000fe20000010100 */
[----:B------:R-:W-:Y:S01]  /*5e70*/  LOP3.LUT P4, RZ, R182, 0xff000000, RZ, 0xc0, !PT ;  /* 0xff000000b6ff7812 */ /* 0x000fe2000788c0ff */
[----:B------:R-:W-:Y:S01]  /*5e80*/  FFMA.FTZ R219, R147, R219, R148 ;  /* 0x000000db93db7223 */ /* 0x000fe20000010094 */
[----:B------:R-:W-:Y:S01]  /*5e90*/  FADD.FTZ R223, -R225, R223 ;  /* 0x000000dfe1df7221 */ /* 0x000fe20000010100 */
[----:B-----5:R-:W-:Y:S01]  /*5ea0*/  FMUL.FTZ R224, R5, R224 ;  /* 0x000000e005e07220 */ /* 0x020fe20000410000 */
[----:B------:R-:W-:Y:S01]  /*5eb0*/  LOP3.LUT P0, RZ, R183, 0xff, RZ, 0xc0, !PT ;  /* 0x000000ffb7ff7812 */ /* 0x000fe2000780c0ff */
[----:B------:R-:W-:-:S02]  /*5ec0*/  HFMA2 R149, -RZ, RZ, 0, 0 ;  /* 0x00000000ff957431 */ /* 0x000fc400000001ff */
[----:B------:R-:W-:Y:S01]  /*5ed0*/  FADD.FTZ R219, -R219, R217 ;  /* 0x000000d9dbdb7221 */ /* 0x000fe20000010100 */
[----:B------:R-:W-:Y:S01]  /*5ee0*/  FMUL.FTZ R201, R224, R4 ;  /* 0x00000004e0c97220 */ /* 0x000fe20000410000 */
[----:B------:R-:W-:Y:S01]  /*5ef0*/  FFMA.FTZ R220, R147, R220, R148 ;  /* 0x000000dc93dc7223 */ /* 0x000fe20000010094 */
[--C-:B------:R-:W-:Y:S02]  /*5f00*/  @P5 HADD2.F32 R150, -RZ, R141.reuse.H0_H0 ;  /* 0x2000008dff965230 */ /* 0x100fe40000004100 */
[----:B------:R-:W-:Y:S01]  /*5f10*/  FMUL.FTZ R219, R5, R219 ;  /* 0x000000db05db7220 */ /* 0x000fe20000410000 */
[----:B------:R-:W-:Y:S01]  /*5f20*/  FMUL.FTZ R201, R201, UR4 ;  /* 0x00000004c9c97c20 */ /* 0x000fe20008410000 */
[----:B------:R-:W-:Y:S01]  /*5f30*/  LOP3.LUT P2, RZ, R183, 0xff00, RZ, 0xc0, !PT ;  /* 0x0000ff00b7ff7812 */ /* 0x000fe2000784c0ff */
[----:B------:R-:W-:Y:S02]  /*5f40*/  @P4 HADD2.F32 R151, -RZ, R141.H1_H1 ;  /* 0x3000008dff974230 */ /* 0x000fe40000004100 */
[----:B------:R-:W-:Y:S01]  /*5f50*/  FMUL.FTZ R156, R219, R4 ;  /* 0x00000004db9c7220 */ /* 0x000fe20000410000 */
[----:B------:R-:W-:Y:S01]  /*5f60*/  @P5 FMUL.FTZ R149, R201, R150 ;  /* 0x00000096c9955220 */ /* 0x000fe20000410000 */
[----:B------:R-:W-:Y:S01]  /*5f70*/  FMUL.FTZ R150, R5, R223 ;  /* 0x000000df05967220 */ /* 0x000fe20000410000 */
[----:B------:R-:W-:Y:S01]  /*5f80*/  FADD.FTZ R220, -R220, R218 ;  /* 0x000000dadcdc7221 */ /* 0x000fe20000010100 */
[----:B------:R-:W-:-:S02]  /*5f90*/  @P0 HADD2.F32 R157, -RZ, R142.H0_H0 ;  /* 0x2000008eff9d0230 */ /* 0x000fc40000004100 */
[----:B------:R-:W-:Y:S01]  /*5fa0*/  FMUL.FTZ R156, R156, UR4 ;  /* 0x000000049c9c7c20 */ /* 0x000fe20008410000 */
[----:B------:R-:W-:Y:S01]  /*5fb0*/  FMUL.FTZ R150, R150, R4 ;  /* 0x0000000496967220 */ /* 0x000fe20000410000 */
[----:B------:R-:W-:Y:S01]  /*5fc0*/  FMUL.FTZ R220, R5, R220 ;  /* 0x000000dc05dc7220 */ /* 0x000fe20000410000 */
[----:B------:R-:W-:Y:S01]  /*5fd0*/  FFMA.FTZ R215, R147, R215, R148 ;  /* 0x000000d793d77223 */ /* 0x000fe20000010094 */
[----:B------:R-:W-:Y:S01]  /*5fe0*/  LOP3.LUT P3, RZ, R183, 0xff0000, RZ, 0xc0, !PT ;  /* 0x00ff0000b7ff7812 */ /* 0x000fe2000786c0ff */
[----:B------:R-:W-:Y:S01]  /*5ff0*/  FMUL.FTZ R141, R150, UR4 ;  /* 0x00000004968d7c20 */ /* 0x000fe20008410000 */
[----:B------:R-:W-:Y:S01]  /*6000*/  MOV R150, RZ ;  /* 0x000000ff00967202 */ /* 0x000fe20000000f00 */
[----:B------:R-:W-:Y:S01]  /*6010*/  FADD.FTZ R215, -R215, R214 ;  /* 0x000000d6d7d77221 */ /* 0x000fe20000010100 */
[----:B------:R-:W-:Y:S02]  /*6020*/  @P2 HADD2.F32 R158, -RZ, R142.H1_H1 ;  /* 0x3000008eff9e2230 */ /* 0x000fe40000004100 */
[----:B------:R-:W-:Y:S01]  /*6030*/  @P4 FMUL.FTZ R150, R141, R151 ;  /* 0x000000978d964220 */ /* 0x000fe20000410000 */
[----:B------:R-:W-:-:S02]  /*6040*/  HFMA2 R151, -RZ, RZ, 0, 0 ;  /* 0x00000000ff977431 */ /* 0x000fc400000001ff */
[----:B------:R-:W-:Y:S01]  /*6050*/  @P0 FMUL.FTZ R151, R156, R157 ;  /* 0x0000009d9c970220 */ /* 0x000fe20000410000 */
[----:B------:R-:W-:Y:S01]  /*6060*/  FMUL.FTZ R157, R220, R4 ;  /* 0x00000004dc9d7220 */ /* 0x000fe20000410000 */
[----:B------:R-:W-:Y:S01]  /*6070*/  FMUL.FTZ R202, R64, R156 ;  /* 0x0000009c40ca7220 */ /* 0x000fe20000410000 */
[----:B------:R-:W-:Y:S01]  /*6080*/  FMUL.FTZ R215, R5, R215 ;  /* 0x000000d705d77220 */ /* 0x000fe20000410000 */
[----:B------:R-:W-:Y:S01]  /*6090*/  FFMA.FTZ R213, R147, R213, R148 ;  /* 0x000000d593d57223 */ /* 0x000fe20000010094 */
[----:B------:R-:W-:Y:S01]  /*60a0*/  FMUL.FTZ R142, R157, UR4 ;  /* 0x000000049d8e7c20 */ /* 0x000fe20008410000 */
[----:B------:R-:W-:Y:S01]  /*60b0*/  MOV R157, RZ ;  /* 0x000000ff009d7202 */ /* 0x000fe20000000f00 */
[----:B------:R-:W-:Y:S01]  /*60c0*/  FMUL.FTZ R215, R215, R4 ;  /* 0x00000004d7d77220 */ /* 0x000fe20000410000 */
[----:B------:R-:W-:Y:S01]  /*60d0*/  FSEL R202, R202, RZ, P0 ;  /* 0x000000ffcaca7208 */ /* 0x000fe20000000000 */
[----:B------:R-:W-:Y:S01]  /*60e0*/  @P2 FMUL.FTZ R157, R142, R158 ;  /* 0x0000009e8e9d2220 */ /* 0x000fe20000410000 */
[----:B------:R-:W-:Y:S01]  /*60f0*/  ISETP.GE.U32.AND P0, PT, R182, RZ, PT ;  /* 0x000000ffb600720c */ /* 0x000fe20003f06070 */
[----:B------:R-:W-:Y:S01]  /*6100*/  FMUL.FTZ R142, R65, R142 ;  /* 0x0000008e418e7220 */ /* 0x000fe20000410000 */
[----:B------:R-:W-:-:S02]  /*6110*/  @P3 HADD2.F32 R159, -RZ, R143.H0_H0 ;  /* 0x2000008fff9f3230 */ /* 0x000fc40000004100 */
[----:B------:R-:W-:Y:S01]  /*6120*/  FMUL.FTZ R158, R215, UR4 ;  /* 0x00000004d79e7c20 */ /* 0x000fe20008410000 */
[----:B------:R-:W-:Y:S01]  /*6130*/  ISETP.GE.U32.AND.EX P0, PT, R183, 0x1000000, PT, P0 ;  /* 0x01000000b700780c */ /* 0x000fe20003f06100 */
[----:B------:R-:W-:Y:S01]  /*6140*/  FFMA.FTZ R0, R147, R0, R148 ;  /* 0x0000000093007223 */ /* 0x000fe20000010094 */
[----:B------:R-:W-:Y:S01]  /*6150*/  FSEL R142, R142, RZ, P2 ;  /* 0x000000ff8e8e7208 */ /* 0x000fe20001000000 */
[----:B------:R-:W-:Y:S01]  /*6160*/  FADD.FTZ R212, -R213, R212 ;  /* 0x000000d4d5d47221 */ /* 0x000fe20000010100 */
[----:B------:R-:W-:Y:S01]  /*6170*/  LOP3.LUT P2, RZ, R182, 0xff, RZ, 0xc0, !PT ;  /* 0x000000ffb6ff7812 */ /* 0x000fe2000784c0ff */
[----:B------:R-:W-:Y:S02]  /*6180*/  HFMA2 R156, -RZ, RZ, 0, 0 ;  /* 0x00000000ff9c7431 */ /* 0x000fe400000001ff */
[----:B------:R-:W-:Y:S01]  /*6190*/  @P3 FMUL.FTZ R156, R158, R159 ;  /* 0x0000009f9e9c3220 */ /* 0x000fe20000410000 */
[----:B------:R-:W-:Y:S01]  /*61a0*/  FADD.FTZ R216, -R0, R216 ;  /* 0x000000d800d87221 */ /* 0x000fe20000010100 */
[----:B------:R-:W-:Y:S01]  /*61b0*/  FMUL.FTZ R158, R66, R158 ;  /* 0x0000009e429e7220 */ /* 0x000fe20000410000 */
[----:B------:R-:W-:Y:S01]  /*61c0*/  FMUL.FTZ R212, R5, R212 ;  /* 0x000000d405d47220 */ /* 0x000fe20000410000 */
[----:B------:R-:W-:Y:S01]  /*61d0*/  FFMA.FTZ R229, R147, R229, R148 ;  /* 0x000000e593e57223 */ /* 0x000fe20000010094 */
[----:B------:R-:W-:Y:S01]  /*61e0*/  FMUL.FTZ R216, R5, R216 ;  /* 0x000000d805d87220 */ /* 0x000fe20000410000 */
[----:B------:R-:W-:Y:S01]  /*61f0*/  MOV R159, RZ ;  /* 0x000000ff009f7202 */ /* 0x000fe20000000f00 */
[-C--:B------:R-:W-:Y:S01]  /*6200*/  FMUL.FTZ R212, R212, R4.reuse ;  /* 0x00000004d4d47220 */ /* 0x080fe20000410000 */
[----:B------:R-:W-:Y:S01]  /*6210*/  FSEL R183, R158, RZ, P3 ;  /* 0x000000ff9eb77208 */ /* 0x000fe20001800000 */
[----:B------:R-:W-:Y:S01]  /*6220*/  FADD.FTZ R228, -R229, R228 ;  /* 0x000000e4e5e47221 */ /* 0x000fe20000010100 */
[----:B------:R-:W-:Y:S01]  /*6230*/  LOP3.LUT P3, RZ, R182, 0xff00, RZ, 0xc0, !PT ;  /* 0x0000ff00b6ff7812 */ /* 0x000fe2000786c0ff */
[----:B------:R-:W-:Y:S01]  /*6240*/  FMUL.FTZ R182, R216, R4 ;  /* 0x00000004d8b67220 */ /* 0x000fe20000410000 */
[----:B------:R-:W-:-:S02]  /*6250*/  @P0 HADD2.F32 R0, -RZ, R143.H1_H1 ;  /* 0x3000008fff000230 */ /* 0x000fc40000004100 */
[----:B------:R-:W-:Y:S01]  /*6260*/  FMUL.FTZ R143, R212, UR4 ;  /* 0x00000004d48f7c20 */ /* 0x000fe20008410000 */
[--C-:B------:R-:W-:Y:S02]  /*6270*/  @P2 HADD2.F32 R158, -RZ, R140.reuse.H0_H0 ;  /* 0x2000008cff9e2230 */ /* 0x100fe40000004100 */
[----:B------:R-:W-:Y:S01]  /*6280*/  FMUL.FTZ R182, R182, UR4 ;  /* 0x00000004b6b67c20 */ /* 0x000fe20008410000 */
[----:B------:R-:W-:Y:S01]  /*6290*/  FMUL.FTZ R228, R5, R228 ;  /* 0x000000e405e47220 */ /* 0x000fe20000410000 */
[----:B------:R-:W-:Y:S01]  /*62a0*/  @P0 FMUL.FTZ R159, R143, R0 ;  /* 0x000000008f9f0220 */ /* 0x000fe20000410000 */
[----:B------:R-:W-:Y:S02]  /*62b0*/  HFMA2 R0, -RZ, RZ, 0, 0 ;  /* 0x00000000ff007431 */ /* 0x000fe400000001ff */
[----:B------:R-:W-:Y:S01]  /*62c0*/  @P2 FMUL.FTZ R0, R182, R158 ;  /* 0x0000009eb6002220 */ /* 0x000fe20000410000 */
[----:B------:R-:W-:Y:S01]  /*62d0*/  FMUL.FTZ R158, R228, R4 ;  /* 0x00000004e49e7220 */ /* 0x000fe20000410000 */
[----:B------:R-:W-:Y:S01]  /*62e0*/  FMUL.FTZ R143, R67, R143 ;  /* 0x0000008f438f7220 */ /* 0x000fe20000410000 */
[----:B------:R-:W-:Y:S01]  /*62f0*/  FMUL.FTZ R201, R62, R201 ;  /* 0x000000c93ec97220 */ /* 0x000fe20000410000 */
[----:B------:R-:W-:-:S02]  /*6300*/  @P3 HADD2.F32 R203, -RZ, R140.H1_H1 ;  /* 0x3000008cffcb3230 */ /* 0x000fc40000004100 */
[----:B------:R-:W-:Y:S01]  /*6310*/  FMUL.FTZ R140, R158, UR4 ;  /* 0x000000049e8c7c20 */ /* 0x000fe20008410000 */
[----:B------:R-:W-:Y:S01]  /*6320*/  MOV R158, RZ ;  /* 0x000000ff009e7202 */ /* 0x000fe20000000f00 */
[----:B------:R-:W-:Y:S01]  /*6330*/  FMUL.FTZ R141, R63, R141 ;  /* 0x0000008d3f8d7220 */ /* 0x000fe20000410000 */
[----:B------:R-:W-:Y:S01]  /*6340*/  FMUL.FTZ R182, R60, R182 ;  /* 0x000000b63cb67220 */ /* 0x000fe20000410000 */
[----:B------:R-:W-:Y:S01]  /*6350*/  @P3 FMUL.FTZ R158, R140, R203 ;  /* 0x000000cb8c9e3220 */ /* 0x000fe20000410000 */
[----:B------:R-:W-:Y:S01]  /*6360*/  FMUL.FTZ R140, R61, R140 ;  /* 0x0000008c3d8c7220 */ /* 0x000fe20000410000 */
        /* <DEDUP_REMOVED lines=10> */
.L_x_13627:
[C-C-:B------:R-:W-:Y:S01]  /*6410*/  FFMA.FTZ R224, R147.reuse, R224, R148.reuse ;  /* 0x000000e093e07223 */ /* 0x140fe20000010094 */
[C---:B------:R-:W-:Y:S01]  /*6420*/  LOP3.LUT P2, RZ, R182.reuse, 0xff0000, RZ, 0xc0, !PT ;  /* 0x00ff0000b6ff7812 */ /* 0x040fe2000784c0ff */
[----:B-----5:R-:W-:Y:S01]  /*6430*/  FFMA.FTZ R36, R147, R225, R148 ;  /* 0x000000e193247223 */ /* 0x020fe20000010094 */
[----:B------:R-:W-:Y:S01]  /*6440*/  LOP3.LUT P3, RZ, R182, 0xff000000, RZ, 0xc0, !PT ;  /* 0xff000000b6ff7812 */ /* 0x000fe2000786c0ff */
[----:B------:R-:W-:Y:S01]  /*6450*/  FADD.FTZ R37, -R224, R222 ;  /* 0x000000dee0257221 */ /* 0x000fe20000010100 */
[----:B------:R-:W-:Y:S01]  /*6460*/  UMOV UR4, UR5 ;  /* 0x0000000500047c82 */ /* 0x000fe20008000000 */
[----:B------:R-:W-:Y:S01]  /*6470*/  FADD.FTZ R36, -R36, R223 ;  /* 0x000000df24247221 */ /* 0x000fe20000010100 */
[----:B------:R-:W-:Y:S02]  /*6480*/  HFMA2 R149, -RZ, RZ, 0, 0 ;  /* 0x00000000ff957431 */ /* 0x000fe400000001ff */
[----:B------:R-:W-:Y:S01]  /*6490*/  FMUL.FTZ R37, R5, R37 ;  /* 0x0000002505257220 */ /* 0x000fe20000410000 */
[----:B------:R-:W-:Y:S01]  /*64a0*/  FFMA.FTZ R219, R147, R219, R148 ;  /* 0x000000db93db7223 */ /* 0x000fe20000010094 */
[----:B------:R-:W-:Y:S01]  /*64b0*/  FMUL.FTZ R36, R5, R36 ;  /* 0x0000002405247220 */ /* 0x000fe20000410000 */
[----:B------:R-:W-:Y:S01]  /*64c0*/  CS2R R150, SRZ ;  /* 0x0000000000967805 */ /* 0x000fe2000001ff00 */
[----:B------:R-:W-:Y:S01]  /*64d0*/  FMUL.FTZ R201, R37, R4 ;  /* 0x0000000425c97220 */ /* 0x000fe20000410000 */
[----:B------:R-:W-:Y:S01]  /*64e0*/  LOP3.LUT P4, RZ, R183, 0xff, RZ, 0xc0, !PT ;  /* 0x000000ffb7ff7812 */ /* 0x000fe2000788c0ff */
[----:B------:R-:W-:-:S02]  /*64f0*/  @P2 HADD2.F32 R38, -RZ, R141.H0_H0 ;  /* 0x2000008dff262230 */ /* 0x000fc40000004100 */
[----:B------:R-:W-:Y:S01]  /*6500*/  FMUL.FTZ R39, R36, R4 ;  /* 0x0000000424277220 */ /* 0x000fe20000410000 */
[----:B------:R-:W-:Y:S01]  /*6510*/  FMUL.FTZ R201, R201, UR4 ;  /* 0x00000004c9c97c20 */ /* 0x000fe20008410000 */
[--C-:B------:R-:W-:Y:S01]  /*6520*/  FFMA.FTZ R158, R147, R220, R148.reuse ;  /* 0x000000dc939e7223 */ /* 0x100fe20000010094 */
[----:B------:R-:W-:Y:S01]  /*6530*/  LOP3.LUT P5, RZ, R183, 0xff00, RZ, 0xc0, !PT ;  /* 0x0000ff00b7ff7812 */ /* 0x000fe200078ac0ff */
[----:B------:R-:W-:Y:S01]  /*6540*/  FFMA.FTZ R215, R147, R215, R148 ;  /* 0x000000d793d77223 */ /* 0x000fe20000010094 */
[----:B------:R-:W-:Y:S01]  /*6550*/  @P2 FMUL.FTZ R149, R201, R38 ;  /* 0x00000026c9952220 */ /* 0x000fe20000410000 */
[----:B------:R-:W-:Y:S02]  /*6560*/  @P3 HADD2.F32 R38, -RZ, R141.H1_H1 ;  /* 0x3000008dff263230 */ /* 0x000fe40000004100 */
[----:B------:R-:W-:Y:S01]  /*6570*/  FMUL.FTZ R141, R39, UR4 ;  /* 0x00000004278d7c20 */ /* 0x000fe20008410000 */
[----:B------:R-:W-:Y:S01]  /*6580*/  FADD.FTZ R158, -R158, R218 ;  /* 0x000000da9e9e7221 */ /* 0x000fe20000010100 */
[----:B------:R-:W-:Y:S01]  /*6590*/  LOP3.LUT P6, RZ, R183, 0xff0000, RZ, 0xc0, !PT ;  /* 0x00ff0000b7ff7812 */ /* 0x000fe200078cc0ff */
[----:B------:R-:W-:Y:S01]  /*65a0*/  FADD.FTZ R214, -R215, R214 ;  /* 0x000000d6d7d67221 */ /* 0x000fe20000010100 */
[----:B------:R-:W-:Y:S01]  /*65b0*/  @P3 FMUL.FTZ R150, R141, R38 ;  /* 0x000000268d963220 */ /* 0x000fe20000410000 */
[----:B------:R-:W-:Y:S01]  /*65c0*/  FADD.FTZ R38, -R219, R217 ;  /* 0x000000d9db267221 */ /* 0x000fe20000010100 */
[----:B------:R-:W-:-:S02]  /*65d0*/  @P4 HADD2.F32 R156, -RZ, R142.H0_H0 ;  /* 0x2000008eff9c4230 */ /* 0x000fc40000004100 */
[C---:B------:R-:W-:Y:S01]  /*65e0*/  FMUL.FTZ R158, R5.reuse, R158 ;  /* 0x0000009e059e7220 */ /* 0x040fe20000410000 */
[----:B------:R-:W-:Y:S01]  /*65f0*/  MOV R157, RZ ;  /* 0x000000ff009d7202 */ /* 0x000fe20000000f00 */
[----:B------:R-:W-:Y:S01]  /*6600*/  FMUL.FTZ R38, R5, R38 ;  /* 0x0000002605267220 */ /* 0x000fe20000410000 */
[----:B------:R-:W-:Y:S01]  /*6610*/  @P5 HADD2.F32 R142, -RZ, R142.H1_H1 ;  /* 0x3000008eff8e5230 */ /* 0x000fe20000004100 */
[----:B------:R-:W-:Y:S01]  /*6620*/  ISETP.GE.U32.AND P0, PT, R182, RZ, PT ;  /* 0x000000ffb600720c */ /* 0x000fe20003f06070 */
[C-C-:B------:R-:W-:Y:S01]  /*6630*/  FFMA.FTZ R213, R147.reuse, R213, R148.reuse ;  /* 0x000000d593d57223 */ /* 0x140fe20000010094 */
[----:B------:R-:W-:Y:S01]  /*6640*/  FMUL.FTZ R39, R38, R4 ;  /* 0x0000000426277220 */ /* 0x000fe20000410000 */
[----:B------:R-:W-:Y:S01]  /*6650*/  FFMA.FTZ R203, R147, R0, R148 ;  /* 0x0000000093cb7223 */ /* 0x000fe20000010094 */
[----:B------:R-:W-:Y:S01]  /*6660*/  ISETP.GE.U32.AND.EX P0, PT, R183, 0x1000000, PT, P0 ;  /* 0x01000000b700780c */ /* 0x000fe20003f06100 */
[----:B------:R-:W-:Y:S01]  /*6670*/  FADD.FTZ R213, -R213, R212 ;  /* 0x000000d4d5d57221 */ /* 0x000fe20000010100 */
[----:B------:R-:W-:Y:S01]  /*6680*/  FMUL.FTZ R39, R39, UR4 ;  /* 0x0000000427277c20 */ /* 0x000fe20008410000 */
[----:B------:R-:W-:Y:S01]  /*6690*/  FADD.FTZ R203, -R203, R216 ;  /* 0x000000d8cbcb7221 */ /* 0x000fe20000010100 */
[----:B------:R-:W-:Y:S01]  /*66a0*/  FFMA.FTZ R229, R147, R229, R148 ;  /* 0x000000e593e57223 */ /* 0x000fe20000010094 */
[----:B------:R-:W-:Y:S01]  /*66b0*/  FMUL.FTZ R0, R5, R213 ;  /* 0x000000d505007220 */ /* 0x000fe20000410000 */
[----:B------:R-:W-:Y:S01]  /*66c0*/  @P4 FMUL.FTZ R151, R39, R156 ;  /* 0x0000009c27974220 */ /* 0x000fe20000410000 */
[C---:B------:R-:W-:Y:S01]  /*66d0*/  FMUL.FTZ R156, R158.reuse, R4 ;  /* 0x000000049e9c7220 */ /* 0x040fe20000410000 */
[----:B------:R-:W-:Y:S01]  /*66e0*/  FMUL.FTZ R203, R5, R203 ;  /* 0x000000cb05cb7220 */ /* 0x000fe20000410000 */
[----:B------:R-:W-:Y:S01]  /*66f0*/  FADD.FTZ R228, -R229, R228 ;  /* 0x000000e4e5e47221 */ /* 0x000fe20000010100 */
[----:B------:R-:W-:Y:S01]  /*6700*/  F2FP.F16.F32.PACK_AB R38, R158, R38 ;  /* 0x000000269e26723e */ /* 0x000fe200000000ff */
[----:B------:R-:W-:Y:S01]  /*6710*/  FMUL.FTZ R156, R156, UR4 ;  /* 0x000000049c9c7c20 */ /* 0x000fe20008410000 */
[----:B------:R-:W-:Y:S01]  /*6720*/  FMUL.FTZ R201, R62, R201 ;  /* 0x000000c93ec97220 */ /* 0x000fe20000410000 */
[----:B------:R-:W-:-:S02]  /*6730*/  @P0 HADD2.F32 R183, -RZ, R143.H1_H1 ;  /* 0x3000008fffb70230 */ /* 0x000fc40000004100 */
[----:B------:R-:W-:Y:S01]  /*6740*/  FMUL.FTZ R228, R5, R228 ;  /* 0x000000e405e47220 */ /* 0x000fe20000410000 */
[----:B------:R-:W-:Y:S01]  /*6750*/  @P5 FMUL.FTZ R157, R156, R142 ;  /* 0x0000008e9c9d5220 */ /* 0x000fe20000410000 */
[----:B------:R-:W-:Y:S01]  /*6760*/  FMUL.FTZ R142, R64, R39 ;  /* 0x00000027408e7220 */ /* 0x000fe20000410000 */
[----:B------:R-:W-:Y:S01]  /*6770*/  FMUL.FTZ R202, R65, R156 ;  /* 0x0000009c41ca7220 */ /* 0x000fe20000410000 */
[----:B------:R-:W-:Y:S01]  /*6780*/  FMUL.FTZ R39, R5, R214 ;  /* 0x000000d605277220 */ /* 0x000fe20000410000 */
[----:B------:R-:W-:Y:S02]  /*6790*/  HFMA2 R156, -RZ, RZ, 0, 0 ;  /* 0x00000000ff9c7431 */ /* 0x000fe400000001ff */
[----:B------:R-:W-:Y:S01]  /*67a0*/  FMUL.FTZ R141, R63, R141 ;  /* 0x0000008d3f8d7220 */ /* 0x000fe20000410000 */
[----:B------:R-:W-:Y:S01]  /*67b0*/  FSEL R142, R142, RZ, P4 ;  /* 0x000000ff8e8e7208 */ /* 0x000fe20002000000 */
[----:B------:R-:W-:Y:S01]  /*67c0*/  FMUL.FTZ R159, R39, R4 ;  /* 0x00000004279f7220 */ /* 0x000fe20000410000 */
[----:B------:R-:W-:-:S02]  /*67d0*/  FSEL R202, R202, RZ, P5 ;  /* 0x000000ffcaca7208 */ /* 0x000fc40002800000 */
[C---:B------:R-:W-:Y:S01]  /*67e0*/  LOP3.LUT P4, RZ, R182.reuse, 0xff, RZ, 0xc0, !PT ;  /* 0x000000ffb6ff7812 */ /* 0x040fe2000788c0ff */
[----:B------:R-:W-:Y:S01]  /*67f0*/  FMUL.FTZ R159, R159, UR4 ;  /* 0x000000049f9f7c20 */ /* 0x000fe20008410000 */
[----:B------:R-:W-:Y:S01]  /*6800*/  LOP3.LUT P5, RZ, R182, 0xff00, RZ, 0xc0, !PT ;  /* 0x0000ff00b6ff7812 */ /* 0x000fe200078ac0ff */
[----:B------:R-:W-:Y:S01]  /*6810*/  @P6 HADD2.F32 R182, -RZ, R143.H0_H0 ;  /* 0x2000008fffb66230 */ /* 0x000fe20000004100 */
[----:B------:R-:W-:Y:S02]  /*6820*/  F2FP.F16.F32.PACK_AB R39, R0, R39 ;  /* 0x000000270027723e */ /* 0x000fe400000000ff */
[----:B------:R-:W-:Y:S02]  /*6830*/  FSEL R201, R201, RZ, P2 ;  /* 0x000000ffc9c97208 */ /* 0x000fe40001000000 */
[----:B------:R-:W-:Y:S01]  /*6840*/  @P6 FMUL.FTZ R156, R159, R182 ;  /* 0x000000b69f9c6220 */ /* 0x000fe20000410000 */
[----:B------:R-:W-:Y:S01]  /*6850*/  FMUL.FTZ R182, R66, R159 ;  /* 0x0000009f42b67220 */ /* 0x000fe20000410000 */
[----:B------:R-:W-:Y:S01]  /*6860*/  FMUL.FTZ R159, R0, R4 ;  /* 0x00000004009f7220 */ /* 0x000fe20000410000 */
[----:B------:R-:W-:Y:S01]  /*6870*/  HFMA2 R0, -RZ, RZ, 0, 0 ;  /* 0x00000000ff007431 */ /* 0x000fe200000001ff */
[----:B------:R-:W-:Y:S01]  /*6880*/  FSEL R141, R141, RZ, P3 ;  /* 0x000000ff8d8d7208 */ /* 0x000fe20001800000 */
[----:B------:R-:W-:-:S02]  /*6890*/  @P4 HADD2.F32 R158, -RZ, R140.H0_H0 ;  /* 0x2000008cff9e4230 */ /* 0x000fc40000004100 */
[----:B------:R-:W-:Y:S01]  /*68a0*/  FMUL.FTZ R143, R159, UR4 ;  /* 0x000000049f8f7c20 */ /* 0x000fe20008410000 */
[----:B------:R-:W-:Y:S01]  /*68b0*/  MOV R159, RZ ;  /* 0x000000ff009f7202 */ /* 0x000fe20000000f00 */
[----:B------:R-:W-:Y:S01]  /*68c0*/  @P5 HADD2.F32 R204, -RZ, R140.H1_H1 ;  /* 0x3000008cffcc5230 */ /* 0x000fe20000004100 */
[----:B------:R-:W-:Y:S01]  /*68d0*/  FSEL R182, R182, RZ, P6 ;  /* 0x000000ffb6b67208 */ /* 0x000fe20003000000 */
[----:B------:R-:W-:Y:S01]  /*68e0*/  @P0 FMUL.FTZ R159, R143, R183 ;  /* 0x000000b78f9f0220 */ /* 0x000fe20000410000 */
[----:B------:R-:W-:Y:S01]  /*68f0*/  FMUL.FTZ R183, R203, R4 ;  /* 0x00000004cbb77220 */ /* 0x000fe20000410000 */
[----:B------:R-:W-:Y:S01]  /*6900*/  FMUL.FTZ R143, R67, R143 ;  /* 0x0000008f438f7220 */ /* 0x000fe20000410000 */
[----:B------:R-:W-:Y:S02]  /*6910*/  F2FP.F16.F32.PACK_AB R37, R36, R37 ;  /* 0x000000252425723e */ /* 0x000fe400000000ff */
[----:B------:R-:W-:Y:S01]  /*6920*/  FMUL.FTZ R183, R183, UR4 ;  /* 0x00000004b7b77c20 */ /* 0x000fe20008410000 */
[----:B------:R-:W-:-:S02]  /*6930*/  F2FP.F16.F32.PACK_AB R36, R228, R203 ;  /* 0x000000cbe424723e */ /* 0x000fc400000000ff */
[----:B------:R-:W-:Y:S01]  /*6940*/  FSEL R143, R143, RZ, P0 ;  /* 0x000000ff8f8f7208 */ /* 0x000fe20000000000 */
[----:B------:R-:W-:Y:S01]  /*6950*/  @P4 FMUL.FTZ R0, R183, R158 ;  /* 0x0000009eb7004220 */ /* 0x000fe20000410000 */
[----:B------:R-:W-:Y:S01]  /*6960*/  FMUL.FTZ R158, R228, R4 ;  /* 0x00000004e49e7220 */ /* 0x000fe20000410000 */
[----:B------:R-:W-:Y:S01]  /*6970*/  FMUL.FTZ R183, R60, R183 ;  /* 0x000000b73cb77220 */ /* 0x000fe20000410000 */
[----:B------:R-:W-:Y:S02]  /*6980*/  F2FP.F16.F32.PACK_AB R143, R143, R182 ;  /* 0x000000b68f8f723e */ /* 0x000fe400000000ff */
[----:B------:R-:W-:Y:S01]  /*6990*/  FMUL.FTZ R140, R158, UR4 ;  /* 0x000000049e8c7c20 */ /* 0x000fe20008410000 */
[----:B------:R-:W-:Y:S02]  /*69a0*/  MOV R158, RZ ;  /* 0x000000ff009e7202 */ /* 0x000fe40000000f00 */
[----:B------:R-:W-:Y:S01]  /*69b0*/  FSEL R183, R183, RZ, P4 ;  /* 0x000000ffb7b77208 */ /* 0x000fe20002000000 */
[----:B------:R-:W-:Y:S01]  /*69c0*/  @P5 FMUL.FTZ R158, R140, R204 ;  /* 0x000000cc8c9e5220 */ /* 0x000fe20000410000 */
[----:B------:R-:W-:Y:S01]  /*69d0*/  FMUL.FTZ R140, R61, R140 ;  /* 0x0000008c3d8c7220 */ /* 0x000fe20000410000 */
[----:B------:R-:W-:-:S02]  /*69e0*/  F2FP.F16.F32.PACK_AB R142, R202, R142 ;  /* 0x0000008eca8e723e */ /* 0x000fc400000000ff */
[----:B------:R-:W-:Y:S02]  /*69f0*/  F2FP.F16.F32.PACK_AB R141, R141, R201 ;  /* 0x000000c98d8d723e */ /* 0x000fe400000000ff */
[----:B------:R-:W-:-:S04]  /*6a00*/  FSEL R140, R140, RZ, P5 ;  /* 0x000000ff8c8c7208 */ /* 0x000fc80002800000 */
[----:B------:R-:W-:-:S07]  /*6a10*/  F2FP.F16.F32.PACK_AB R140, R140, R183 ;  /* 0x000000b78c8c723e */ /* 0x000fce00000000ff */
.L_x_13628:
        /* <DEDUP_REMOVED lines=14> */
[C-C-:B------:R-:W-:Y:S01]  /*6b00*/  FFMA.FTZ R194, R147.reuse, R195, R148.reuse ;  /* 0x000000c393c27223 */ /* 0x140fe20000010094 */
[----:B------:R-:W-:Y:S01]  /*6b10*/  CS2R R182, SRZ ;  /* 0x0000000000b67805 */ /* 0x000fe2000001ff00 */
[----:B------:R-:W-:Y:S01]  /*6b20*/  FFMA.FTZ R196, R147, R196, R148 ;  /* 0x000000c493c47223 */ /* 0x000fe20000010094 */
[----:B------:R-:W-:Y:S01]  /*6b30*/  FMUL.FTZ R37, R5, R37 ;  /* 0x0000002505257220 */ /* 0x000fe20000410000 */
[----:B------:R-:W-:Y:S01]  /*6b40*/  FADD.FTZ R194, -R194, R187 ;  /* 0x000000bbc2c27221 */ /* 0x000fe20000010100 */
[----:B------:R-:W-:Y:S01]  /*6b50*/  LOP3.LUT P4, RZ, R173, 0xff, RZ, 0xc0, !PT ;  /* 0x000000ffadff7812 */ /* 0x000fe2000788c0ff */
[----:B------:R-:W-:Y:S01]  /*6b60*/  FADD.FTZ R36, -R36, R185 ;  /* 0x000000b924247221 */ /* 0x000fe20000010100 */
[----:B------:R-:W-:Y:S01]  /*6b70*/  FMUL.FTZ R193, R37, R4 ;  /* 0x0000000425c17220 */ /* 0x000fe20000410000 */
[----:B------:R-:W-:Y:S01]  /*6b80*/  FMUL.FTZ R194, R5, R194 ;  /* 0x000000c205c27220 */ /* 0x000fe20000410000 */
[--C-:B-----5:R-:W-:Y:S01]  /*6b90*/  @P2 HADD2.F32 R38, -RZ, R141.reuse.H0_H0 ;  /* 0x2000008dff262230 */ /* 0x120fe20000004100 */
[----:B------:R-:W-:Y:S01]  /*6ba0*/  LOP3.LUT P5, RZ, R173, 0xff00, RZ, 0xc0, !PT ;  /* 0x0000ff00adff7812 */ /* 0x000fe200078ac0ff */
[----:B------:R-:W-:Y:S01]  /*6bb0*/  FMUL.FTZ R193, R193, UR4 ;  /* 0x00000004c1c17c20 */ /* 0x000fe20008410000 */
[----:B------:R-:W-:Y:S01]  /*6bc0*/  FMUL.FTZ R39, R194, R4 ;  /* 0x00000004c2277220 */ /* 0x000fe20000410000 */
[----:B------:R-:W-:Y:S01]  /*6bd0*/  HFMA2 R185, -RZ, RZ, 0, 0 ;  /* 0x00000000ffb97431 */ /* 0x000fe200000001ff */
[----:B------:R-:W-:Y:S01]  /*6be0*/  LOP3.LUT P6, RZ, R173, 0xff0000, RZ, 0xc0, !PT ;  /* 0x00ff0000adff7812 */ /* 0x000fe200078cc0ff */
[----:B------:R-:W-:Y:S01]  /*6bf0*/  @P2 FMUL.FTZ R182, R193, R38 ;  /* 0x00000026c1b62220 */ /* 0x000fe20000410000 */
[----:B------:R-:W-:-:S02]  /*6c00*/  @P3 HADD2.F32 R38, -RZ, R141.H1_H1 ;  /* 0x3000008dff263230 */ /* 0x000fc40000004100 */
[----:B------:R-:W-:Y:S01]  /*6c10*/  FMUL.FTZ R141, R39, UR4 ;  /* 0x00000004278d7c20 */ /* 0x000fe20008410000 */
[--C-:B------:R-:W-:Y:S01]  /*6c20*/  @P4 HADD2.F32 R186, -RZ, R142.reuse.H0_H0 ;  /* 0x2000008effba4230 */ /* 0x100fe20000004100 */
[----:B------:R-:W-:Y:S01]  /*6c30*/  ISETP.GE.U32.AND P0, PT, R172, RZ, PT ;  /* 0x000000ffac00720c */ /* 0x000fe20003f06070 */
[----:B------:R-:W-:Y:S01]  /*6c40*/  FFMA.FTZ R199, R147, R199, R148 ;  /* 0x000000c793c77223 */ /* 0x000fe20000010094 */
[----:B------:R-:W-:Y:S01]  /*6c50*/  @P3 FMUL.FTZ R183, R141, R38 ;  /* 0x000000268db73220 */ /* 0x000fe20000410000 */
[----:B------:R-:W-:Y:S01]  /*6c60*/  FADD.FTZ R38, -R196, R188 ;  /* 0x000000bcc4267221 */ /* 0x000fe20000010100 */
[--C-:B------:R-:W-:Y:S01]  /*6c70*/  FFMA.FTZ R188, R147, R197, R148.reuse ;  /* 0x000000c593bc7223 */ /* 0x100fe20000010094 */
[----:B------:R-:W-:Y:S01]  /*6c80*/  @P5 HADD2.F32 R142, -RZ, R142.H1_H1 ;  /* 0x3000008eff8e5230 */ /* 0x000fe20000004100 */
[----:B------:R-:W-:Y:S01]  /*6c90*/  ISETP.GE.U32.AND.EX P0, PT, R173, 0x1000000, PT, P0 ;  /* 0x01000000ad00780c */ /* 0x000fe20003f06100 */
[----:B------:R-:W-:Y:S01]  /*6ca0*/  FMUL.FTZ R38, R5, R38 ;  /* 0x0000002605267220 */ /* 0x000fe20000410000 */
[----:B------:R-:W-:Y:S01]  /*6cb0*/  FADD.FTZ R188, -R188, R189 ;  /* 0x000000bdbcbc7221 */ /* 0x000fe20000010100 */
[----:B------:R-:W-:Y:S01]  /*6cc0*/  FFMA.FTZ R189, R147, R198, R148 ;  /* 0x000000c693bd7223 */ /* 0x000fe20000010094 */
[----:B------:R-:W-:-:S02]  /*6cd0*/  @P6 HADD2.F32 R173, -RZ, R143.H0_H0 ;  /* 0x2000008fffad6230 */ /* 0x000fc40000004100 */
[----:B------:R-:W-:Y:S01]  /*6ce0*/  FMUL.FTZ R39, R38, R4 ;  /* 0x0000000426277220 */ /* 0x000fe20000410000 */
[----:B------:R-:W-:Y:S01]  /*6cf0*/  FMUL.FTZ R188, R5, R188 ;  /* 0x000000bc05bc7220 */ /* 0x000fe20000410000 */
[----:B------:R-:W-:Y:S01]  /*6d00*/  FADD.FTZ R189, -R189, R190 ;  /* 0x000000bebdbd7221 */ /* 0x000fe20000010100 */
[----:B------:R-:W-:Y:S01]  /*6d10*/  FMUL.FTZ R36, R5, R36 ;  /* 0x0000002405247220 */ /* 0x000fe20000410000 */
[----:B------:R-:W-:Y:S01]  /*6d20*/  FMUL.FTZ R39, R39, UR4 ;  /* 0x0000000427277c20 */ /* 0x000fe20008410000 */
[C---:B------:R-:W-:Y:S01]  /*6d30*/  FMUL.FTZ R187, R188.reuse, R4 ;  /* 0x00000004bcbb7220 */ /* 0x040fe20000410000 */
[----:B------:R-:W-:Y:S01]  /*6d40*/  F2FP.F16.F32.PACK_AB R38, R188, R38 ;  /* 0x00000026bc26723e */ /* 0x000fe200000000ff */
[----:B------:R-:W-:Y:S02]  /*6d50*/  HFMA2 R188, -RZ, RZ, 0, 0 ;  /* 0x00000000ffbc7431 */ /* 0x000fe400000001ff */
[----:B------:R-:W-:Y:S01]  /*6d60*/  @P4 FMUL.FTZ R185, R39, R186 ;  /* 0x000000ba27b94220 */ /* 0x000fe20000410000 */
[----:B------:R-:W-:Y:S01]  /*6d70*/  FMUL.FTZ R187, R187, UR4 ;  /* 0x00000004bbbb7c20 */ /* 0x000fe20008410000 */
[----:B------:R-:W-:Y:S01]  /*6d80*/  MOV R186, RZ ;  /* 0x000000ff00ba7202 */ /* 0x000fe20000000f00 */
[----:B------:R-:W-:Y:S01]  /*6d90*/  FMUL.FTZ R193, R70, R193 ;  /* 0x000000c146c17220 */ /* 0x000fe20000410000 */
[----:B------:R-:W-:Y:S01]  /*6da0*/  FMUL.FTZ R141, R71, R141 ;  /* 0x0000008d478d7220 */ /* 0x000fe20000410000 */
[----:B------:R-:W-:Y:S01]  /*6db0*/  @P5 FMUL.FTZ R186, R187, R142 ;  /* 0x0000008ebbba5220 */ /* 0x000fe20000410000 */
[----:B------:R-:W-:Y:S01]  /*6dc0*/  FMUL.FTZ R142, R72, R39 ;  /* 0x00000027488e7220 */ /* 0x000fe20000410000 */
[----:B------:R-:W-:Y:S01]  /*6dd0*/  FMUL.FTZ R190, R73, R187 ;  /* 0x000000bb49be7220 */ /* 0x000fe20000410000 */
[----:B------:R-:W-:Y:S01]  /*6de0*/  FMUL.FTZ R39, R5, R189 ;  /* 0x000000bd05277220 */ /* 0x000fe20000410000 */
[----:B------:R-:W-:-:S02]  /*6df0*/  HFMA2 R187, -RZ, RZ, 0, 0 ;  /* 0x00000000ffbb7431 */ /* 0x000fc400000001ff */
[----:B------:R-:W-:Y:S01]  /*6e00*/  @P0 HADD2.F32 R189, -RZ, R143.H1_H1 ;  /* 0x3000008fffbd0230 */ /* 0x000fe20000004100 */
[----:B------:R-:W-:Y:S02]  /*6e10*/  FSEL R142, R142, RZ, P4 ;  /* 0x000000ff8e8e7208 */ /* 0x000fe40002000000 */
[----:B------:R-:W-:Y:S02]  /*6e20*/  FSEL R190, R190, RZ, P5 ;  /* 0x000000ffbebe7208 */ /* 0x000fe40002800000 */
[C---:B------:R-:W-:Y:S02]  /*6e30*/  LOP3.LUT P4, RZ, R172.reuse, 0xff, RZ, 0xc0, !PT ;  /* 0x000000ffacff7812 */ /* 0x040fe4000788c0ff */
[----:B------:R-:W-:Y:S01]  /*6e40*/  LOP3.LUT P5, RZ, R172, 0xff00, RZ, 0xc0, !PT ;  /* 0x0000ff00acff7812 */ /* 0x000fe200078ac0ff */
[----:B------:R-:W-:Y:S01]  /*6e50*/  FMUL.FTZ R172, R39, R4 ;  /* 0x0000000427ac7220 */ /* 0x000fe20000410000 */
[----:B------:R-:W-:Y:S02]  /*6e60*/  FSEL R193, R193, RZ, P2 ;  /* 0x000000ffc1c17208 */ /* 0x000fe40001000000 */
[----:B------:R-:W-:Y:S01]  /*6e70*/  FSEL R141, R141, RZ, P3 ;  /* 0x000000ff8d8d7208 */ /* 0x000fe20001800000 */
[----:B------:R-:W-:Y:S01]  /*6e80*/  FMUL.FTZ R172, R172, UR4 ;  /* 0x00000004acac7c20 */ /* 0x000fe20008410000 */
[----:B------:R-:W-:-:S02]  /*6e90*/  F2FP.F16.F32.PACK_AB R37, R194, R37 ;  /* 0x00000025c225723e */ /* 0x000fc400000000ff */
[----:B------:R-:W-:Y:S01]  /*6ea0*/  F2FP.F16.F32.PACK_AB R142, R190, R142 ;  /* 0x0000008ebe8e723e */ /* 0x000fe200000000ff */
[----:B------:R-:W-:Y:S01]  /*6eb0*/  @P6 FMUL.FTZ R187, R172, R173 ;  /* 0x000000adacbb6220 */ /* 0x000fe20000410000 */
[----:B------:R-:W-:Y:S01]  /*6ec0*/  FADD.FTZ R173, -R199, R191 ;  /* 0x000000bfc7ad7221 */ /* 0x000fe20000010100 */
[----:B------:R-:W-:Y:S01]  /*6ed0*/  FFMA.FTZ R191, R147, R192, R148 ;  /* 0x000000c093bf7223 */ /* 0x000fe20000010094 */
[----:B------:R-:W-:Y:S01]  /*6ee0*/  FMUL.FTZ R172, R74, R172 ;  /* 0x000000ac4aac7220 */ /* 0x000fe20000410000 */
[----:B------:R-:W-:Y:S02]  /*6ef0*/  @P5 HADD2.F32 R192, -RZ, R140.H1_H1 ;  /* 0x3000008cffc05230 */ /* 0x000fe40000004100 */
[----:B------:R-:W-:Y:S01]  /*6f00*/  FMUL.FTZ R173, R5, R173 ;  /* 0x000000ad05ad7220 */ /* 0x000fe20000410000 */
[----:B------:R-:W-:Y:S01]  /*6f10*/  FADD.FTZ R191, -R191, R184 ;  /* 0x000000b8bfbf7221 */ /* 0x000fe20000010100 */
[----:B------:R-:W-:Y:S02]  /*6f20*/  F2FP.F16.F32.PACK_AB R141, R141, R193 ;  /* 0x000000c18d8d723e */ /* 0x000fe400000000ff */
[----:B------:R-:W-:Y:S01]  /*6f30*/  FMUL.FTZ R184, R173, R4 ;  /* 0x00000004adb87220 */ /* 0x000fe20000410000 */
[----:B------:R-:W-:Y:S01]  /*6f40*/  FMUL.FTZ R191, R5, R191 ;  /* 0x000000bf05bf7220 */ /* 0x000fe20000410000 */
[----:B------:R-:W-:-:S02]  /*6f50*/  F2FP.F16.F32.PACK_AB R39, R173, R39 ;  /* 0x00000027ad27723e */ /* 0x000fc400000000ff */
[----:B------:R-:W-:Y:S01]  /*6f60*/  FMUL.FTZ R143, R184, UR4 ;  /* 0x00000004b88f7c20 */ /* 0x000fe20008410000 */
[-C--:B------:R-:W-:Y:S01]  /*6f70*/  FMUL.FTZ R173, R191, R4.reuse ;  /* 0x00000004bfad7220 */ /* 0x080fe20000410000 */
[----:B------:R-:W-:Y:S02]  /*6f80*/  MOV R184, RZ ;  /* 0x000000ff00b87202 */ /* 0x000fe40000000f00 */
[----:B------:R-:W-:Y:S01]  /*6f90*/  @P0 FMUL.FTZ R184, R143, R189 ;  /* 0x000000bd8fb80220 */ /* 0x000fe20000410000 */
[----:B------:R-:W-:Y:S02]  /*6fa0*/  @P4 HADD2.F32 R189, -RZ, R140.H0_H0 ;  /* 0x2000008cffbd4230 */ /* 0x000fe40000004100 */
[----:B------:R-:W-:Y:S01]  /*6fb0*/  FMUL.FTZ R173, R173, UR4 ;  /* 0x00000004adad7c20 */ /* 0x000fe20008410000 */
[----:B------:R-:W-:Y:S01]  /*6fc0*/  FMUL.FTZ R143, R75, R143 ;  /* 0x0000008f4b8f7220 */ /* 0x000fe20000410000 */
[----:B------:R-:W-:Y:S02]  /*6fd0*/  FSEL R172, R172, RZ, P6 ;  /* 0x000000ffacac7208 */ /* 0x000fe40003000000 */
[----:B------:R-:W-:Y:S01]  /*6fe0*/  @P4 FMUL.FTZ R188, R173, R189 ;  /* 0x000000bdadbc4220 */ /* 0x000fe20000410000 */
[----:B------:R-:W-:Y:S01]  /*6ff0*/  FMUL.FTZ R189, R36, R4 ;  /* 0x0000000424bd7220 */ /* 0x000fe20000410000 */
[----:B------:R-:W-:Y:S01]  /*7000*/  FMUL.FTZ R173, R68, R173 ;  /* 0x000000ad44ad7220 */ /* 0x000fe20000410000 */
[----:B------:R-:W-:-:S02]  /*7010*/  FSEL R143, R143, RZ, P0 ;  /* 0x000000ff8f8f7208 */ /* 0x000fc40000000000 */
[----:B------:R-:W-:Y:S01]  /*7020*/  FMUL.FTZ R140, R189, UR4 ;  /* 0x00000004bd8c7c20 */ /* 0x000fe20008410000 */
[----:B------:R-:W-:Y:S02]  /*7030*/  MOV R189, RZ ;  /* 0x000000ff00bd7202 */ /* 0x000fe40000000f00 */
[----:B------:R-:W-:Y:S01]  /*7040*/  FSEL R173, R173, RZ, P4 ;  /* 0x000000ffadad7208 */ /* 0x000fe20002000000 */
[----:B------:R-:W-:Y:S01]  /*7050*/  @P5 FMUL.FTZ R189, R140, R192 ;  /* 0x000000c08cbd5220 */ /* 0x000fe20000410000 */
[----:B------:R-:W-:Y:S01]  /*7060*/  FMUL.FTZ R140, R69, R140 ;  /* 0x0000008c458c7220 */ /* 0x000fe20000410000 */
[----:B------:R-:W-:Y:S02]  /*7070*/  F2FP.F16.F32.PACK_AB R36, R36, R191 ;  /* 0x000000bf2424723e */ /* 0x000fe400000000ff */
[----:B------:R-:W-:Y:S02]  /*7080*/  F2FP.F16.F32.PACK_AB R143, R143, R172 ;  /* 0x000000ac8f8f723e */ /* 0x000fe400000000ff */
[----:B------:R-:W-:-:S04]  /*7090*/  FSEL R140, R140, RZ, P5 ;  /* 0x000000ff8c8c7208 */ /* 0x000fc80002800000 */
[----:B------:R-:W-:Y:S01]  /*70a0*/  F2FP.F16.F32.PACK_AB R140, R140, R173 ;  /* 0x000000ad8c8c723e */ /* 0x000fe200000000ff */
[----:B------:R-:W-:Y:S06]  /*70b0*/  BRA `(.L_x_13630) ;  /* 0x0000000400747947 */ /* 0x000fec0003800000 */
.L_x_13629:
[C-C-:B------:R-:W-:Y:S01]  /*70c0*/  FFMA.FTZ R194, R147.reuse, R194, R148.reuse ;  /* 0x000000c293c27223 */ /* 0x140fe20000010094 */
[C---:B------:R-:W-:Y:S01]  /*70d0*/  LOP3.LUT P5, RZ, R172.reuse, 0xff0000, RZ, 0xc0, !PT ;  /* 0x00ff0000acff7812 */ /* 0x040fe200078ac0ff */
[C---:B------:R-:W-:Y:S01]  /*70e0*/  FFMA.FTZ R195, R147.reuse, R195, R148 ;  /* 0x000000c393c37223 */ /* 0x040fe20000010094 */
[----:B------:R-:W-:Y:S01]  /*70f0*/  LOP3.LUT P4, RZ, R172, 0xff000000, RZ, 0xc0, !PT ;  /* 0xff000000acff7812 */ /* 0x000fe2000788c0ff */
[----:B------:R-:W-:Y:S01]  /*7100*/  FADD.FTZ R182, -R194, R186 ;  /* 0x000000bac2b67221 */ /* 0x000fe20000010100 */
[----:B------:R-:W-:Y:S01]  /*7110*/  FFMA.FTZ R196, R147, R196, R148 ;  /* 0x000000c493c47223 */ /* 0x000fe20000010094 */
[----:B------:R-:W-:Y:S01]  /*7120*/  FADD.FTZ R187, -R195, R187 ;  /* 0x000000bbc3bb7221 */ /* 0x000fe20000010100 */
[----:B------:R-:W-:Y:S01]  /*7130*/  LOP3.LUT P0, RZ, R173, 0xff, RZ, 0xc0, !PT ;  /* 0x000000ffadff7812 */ /* 0x000fe2000780c0ff */
[----:B------:R-:W-:Y:S01]  /*7140*/  FMUL.FTZ R182, R5, R182 ;  /* 0x000000b605b67220 */ /* 0x000fe20000410000 */
[----:B------:R-:W-:Y:S01]  /*7150*/  FADD.FTZ R196, -R196, R188 ;  /* 0x000000bcc4c47221 */ /* 0x000fe20000010100 */
[C-C-:B------:R-:W-:Y:S01]  /*7160*/  FFMA.FTZ R193, R147.reuse, R193, R148.reuse ;  /* 0x000000c193c17223 */ /* 0x140fe20000010094 */
[----:B------:R-:W-:Y:S01]  /*7170*/  FFMA.FTZ R197, R147, R197, R148 ;  /* 0x000000c593c57223 */ /* 0x000fe20000010094 */
[----:B------:R-:W-:Y:S01]  /*7180*/  FMUL.FTZ R182, R4, R182 ;  /* 0x000000b604b67220 */ /* 0x000fe20000410000 */
[----:B------:R-:W-:Y:S01]  /*7190*/  FMUL.FTZ R196, R5, R196 ;  /* 0x000000c405c47220 */ /* 0x000fe20000410000 */
[----:B-----5:R-:W-:Y:S01]  /*71a0*/  @P5 HADD2.F32 R183, -RZ, R141.H0_H0 ;  /* 0x2000008dffb75230 */ /* 0x020fe20000004100 */
[----:B------:R-:W-:Y:S01]  /*71b0*/  LOP3.LUT P2, RZ, R173, 0xff00, RZ, 0xc0, !PT ;  /* 0x0000ff00adff7812 */ /* 0x000fe2000784c0ff */
[----:B------:R-:W-:Y:S01]  /*71c0*/  FMUL.FTZ R194, R182, UR4 ;  /* 0x00000004b6c27c20 */ /* 0x000fe20008410000 */
[----:B------:R-:W-:-:S02]  /*71d0*/  HFMA2 R182, -RZ, RZ, 0, 0 ;  /* 0x00000000ffb67431 */ /* 0x000fc400000001ff */
[----:B------:R-:W-:Y:S01]  /*71e0*/  FADD.FTZ R193, -R193, R185 ;  /* 0x000000b9c1c17221 */ /* 0x000fe20000010100 */
[----:B------:R-:W-:Y:S02]  /*71f0*/  @P4 HADD2.F32 R185, -RZ, R141.H1_H1 ;  /* 0x3000008dffb94230 */ /* 0x000fe40000004100 */
[----:B------:R-:W-:Y:S01]  /*7200*/  @P5 FMUL.FTZ R182, R183, R194 ;  /* 0x000000c2b7b65220 */ /* 0x000fe20000410000 */
[----:B------:R-:W-:Y:S01]  /*7210*/  FMUL.FTZ R183, R5, R187 ;  /* 0x000000bb05b77220 */ /* 0x000fe20000410000 */
[C---:B------:R-:W-:Y:S01]  /*7220*/  FMUL.FTZ R187, R4.reuse, R196 ;  /* 0x000000c404bb7220 */ /* 0x040fe20000410000 */
[----:B------:R-:W-:Y:S01]  /*7230*/  FADD.FTZ R197, -R197, R189 ;  /* 0x000000bdc5c57221 */ /* 0x000fe20000010100 */
[----:B------:R-:W-:Y:S02]  /*7240*/  @P0 HADD2.F32 R186, -RZ, R142.H0_H0 ;  /* 0x2000008effba0230 */ /* 0x000fe40000004100 */
[----:B------:R-:W-:Y:S01]  /*7250*/  FMUL.FTZ R183, R4, R183 ;  /* 0x000000b704b77220 */ /* 0x000fe20000410000 */
[----:B------:R-:W-:Y:S01]  /*7260*/  FFMA.FTZ R198, R147, R198, R148 ;  /* 0x000000c693c67223 */ /* 0x000fe20000010094 */
[----:B------:R-:W-:Y:S01]  /*7270*/  FMUL.FTZ R187, R187, UR4 ;  /* 0x00000004bbbb7c20 */ /* 0x000fe20008410000 */
[----:B------:R-:W-:Y:S01]  /*7280*/  FMUL.FTZ R197, R5, R197 ;  /* 0x000000c505c57220 */ /* 0x000fe20000410000 */
[----:B------:R-:W-:Y:S01]  /*7290*/  FMUL.FTZ R141, R183, UR4 ;  /* 0x00000004b78d7c20 */ /* 0x000fe20008410000 */
[----:B------:R-:W-:Y:S01]  /*72a0*/  MOV R183, RZ ;  /* 0x000000ff00b77202 */ /* 0x000fe20000000f00 */
[----:B------:R-:W-:Y:S01]  /*72b0*/  FADD.FTZ R198, -R198, R190 ;  /* 0x000000bec6c67221 */ /* 0x000fe20000010100 */
[----:B------:R-:W-:Y:S01]  /*72c0*/  LOP3.LUT P3, RZ, R173, 0xff0000, RZ, 0xc0, !PT ;  /* 0x00ff0000adff7812 */ /* 0x000fe2000786c0ff */
[----:B------:R-:W-:Y:S01]  /*72d0*/  @P4 FMUL.FTZ R183, R185, R141 ;  /* 0x0000008db9b74220 */ /* 0x000fe20000410000 */
[----:B------:R-:W-:-:S02]  /*72e0*/  HFMA2 R185, -RZ, RZ, 0, 0 ;  /* 0x00000000ffb97431 */ /* 0x000fc400000001ff */
[----:B------:R-:W-:Y:S01]  /*72f0*/  @P0 FMUL.FTZ R185, R186, R187 ;  /* 0x000000bbbab90220 */ /* 0x000fe20000410000 */
[----:B------:R-:W-:Y:S01]  /*7300*/  FMUL.FTZ R186, R4, R197 ;  /* 0x000000c504ba7220 */ /* 0x000fe20000410000 */
[----:B------:R-:W-:Y:S01]  /*7310*/  FMUL.FTZ R190, R72, R187 ;  /* 0x000000bb48be7220 */ /* 0x000fe20000410000 */
[----:B------:R-:W-:Y:S02]  /*7320*/  @P2 HADD2.F32 R188, -RZ, R142.H1_H1 ;  /* 0x3000008effbc2230 */ /* 0x000fe40000004100 */
[----:B------:R-:W-:Y:S01]  /*7330*/  FMUL.FTZ R198, R5, R198 ;  /* 0x000000c605c67220 */ /* 0x000fe20000410000 */
[----:B------:R-:W-:Y:S01]  /*7340*/  FMUL.FTZ R142, R186, UR4 ;  /* 0x00000004ba8e7c20 */ /* 0x000fe20008410000 */
[----:B------:R-:W-:Y:S01]  /*7350*/  MOV R186, RZ ;  /* 0x000000ff00ba7202 */ /* 0x000fe20000000f00 */
[--C-:B------:R-:W-:Y:S01]  /*7360*/  FFMA.FTZ R199, R147, R199, R148.reuse ;  /* 0x000000c793c77223 */ /* 0x100fe20000010094 */
[----:B------:R-:W-:Y:S01]  /*7370*/  FSEL R190, R190, RZ, P0 ;  /* 0x000000ffbebe7208 */ /* 0x000fe20000000000 */
[----:B------:R-:W-:Y:S01]  /*7380*/  FMUL.FTZ R198, R4, R198 ;  /* 0x000000c604c67220 */ /* 0x000fe20000410000 */
[----:B------:R-:W-:Y:S01]  /*7390*/  ISETP.GE.U32.AND P0, PT, R172, RZ, PT ;  /* 0x000000ffac00720c */ /* 0x000fe20003f06070 */
[-C--:B------:R-:W-:Y:S01]  /*73a0*/  @P2 FMUL.FTZ R186, R188, R142.reuse ;  /* 0x0000008ebcba2220 */ /* 0x080fe20000410000 */
[----:B------:R-:W-:Y:S01]  /*73b0*/  FMUL.FTZ R142, R73, R142 ;  /* 0x0000008e498e7220 */ /* 0x000fe20000410000 */
[--C-:B------:R-:W-:Y:S01]  /*73c0*/  @P3 HADD2.F32 R189, -RZ, R143.reuse.H0_H0 ;  /* 0x2000008fffbd3230 */ /* 0x100fe20000004100 */
[----:B------:R-:W-:Y:S01]  /*73d0*/  ISETP.GE.U32.AND.EX P0, PT, R173, 0x1000000, PT, P0 ;  /* 0x01000000ad00780c */ /* 0x000fe20003f06100 */
[----:B------:R-:W-:Y:S01]  /*73e0*/  FMUL.FTZ R188, R198, UR4 ;  /* 0x00000004c6bc7c20 */ /* 0x000fe20008410000 */
[----:B------:R-:W-:Y:S01]  /*73f0*/  FADD.FTZ R191, -R199, R191 ;  /* 0x000000bfc7bf7221 */ /* 0x000fe20000010100 */
[----:B------:R-:W-:Y:S01]  /*7400*/  FFMA.FTZ R192, R147, R192, R148 ;  /* 0x000000c093c07223 */ /* 0x000fe20000010094 */
[----:B------:R-:W-:Y:S01]  /*7410*/  HFMA2 R187, -RZ, RZ, 0, 0 ;  /* 0x00000000ffbb7431 */ /* 0x000fe200000001ff */
[----:B------:R-:W-:Y:S01]  /*7420*/  FSEL R142, R142, RZ, P2 ;  /* 0x000000ff8e8e7208 */ /* 0x000fe20001000000 */
[-C--:B------:R-:W-:Y:S01]  /*7430*/  @P3 FMUL.FTZ R187, R189, R188.reuse ;  /* 0x000000bcbdbb3220 */ /* 0x080fe20000410000 */
[----:B------:R-:W-:Y:S01]  /*7440*/  LOP3.LUT P2, RZ, R172, 0xff, RZ, 0xc0, !PT ;  /* 0x000000ffacff7812 */ /* 0x000fe2000784c0ff */
[----:B------:R-:W-:Y:S01]  /*7450*/  FMUL.FTZ R188, R74, R188 ;  /* 0x000000bc4abc7220 */ /* 0x000fe20000410000 */
[C---:B------:R-:W-:Y:S01]  /*7460*/  FMUL.FTZ R191, R5.reuse, R191 ;  /* 0x000000bf05bf7220 */ /* 0x040fe20000410000 */
[----:B------:R-:W-:Y:S01]  /*7470*/  FADD.FTZ R192, -R192, R184 ;  /* 0x000000b8c0c07221 */ /* 0x000fe20000010100 */
[----:B------:R-:W-:Y:S01]  /*7480*/  MOV R184, RZ ;  /* 0x000000ff00b87202 */ /* 0x000fe20000000f00 */
[C---:B------:R-:W-:Y:S01]  /*7490*/  FMUL.FTZ R193, R5.reuse, R193 ;  /* 0x000000c105c17220 */ /* 0x040fe20000410000 */
[----:B------:R-:W-:Y:S01]  /*74a0*/  FMUL.FTZ R191, R4, R191 ;  /* 0x000000bf04bf7220 */ /* 0x000fe20000410000 */
[----:B------:R-:W-:Y:S01]  /*74b0*/  FSEL R173, R188, RZ, P3 ;  /* 0x000000ffbcad7208 */ /* 0x000fe20001800000 */
[----:B------:R-:W-:Y:S01]  /*74c0*/  FMUL.FTZ R192, R5, R192 ;  /* 0x000000c005c07220 */ /* 0x000fe20000410000 */
[----:B------:R-:W-:Y:S01]  /*74d0*/  LOP3.LUT P3, RZ, R172, 0xff00, RZ, 0xc0, !PT ;  /* 0x0000ff00acff7812 */ /* 0x000fe2000786c0ff */
[----:B------:R-:W-:-:S02]  /*74e0*/  @P0 HADD2.F32 R172, -RZ, R143.H1_H1 ;  /* 0x3000008fffac0230 */ /* 0x000fc40000004100 */
[----:B------:R-:W-:Y:S01]  /*74f0*/  FMUL.FTZ R143, R191, UR4 ;  /* 0x00000004bf8f7c20 */ /* 0x000fe20008410000 */
[----:B------:R-:W-:Y:S01]  /*7500*/  FMUL.FTZ R192, R4, R192 ;  /* 0x000000c004c07220 */ /* 0x000fe20000410000 */
[--C-:B------:R-:W-:Y:S02]  /*7510*/  @P2 HADD2.F32 R189, -RZ, R140.reuse.H0_H0 ;  /* 0x2000008cffbd2230 */ /* 0x100fe40000004100 */
[----:B------:R-:W-:Y:S02]  /*7520*/  HFMA2 R188, -RZ, RZ, 0, 0 ;  /* 0x00000000ffbc7431 */ /* 0x000fe400000001ff */
[-C--:B------:R-:W-:Y:S01]  /*7530*/  @P0 FMUL.FTZ R184, R172, R143.reuse ;  /* 0x0000008facb80220 */ /* 0x080fe20000410000 */
[----:B------:R-:W-:Y:S01]  /*7540*/  FMUL.FTZ R172, R192, UR4 ;  /* 0x00000004c0ac7c20 */ /* 0x000fe20008410000 */
[----:B------:R-:W-:Y:S01]  /*7550*/  FMUL.FTZ R143, R75, R143 ;  /* 0x0000008f4b8f7220 */ /* 0x000fe20000410000 */
[----:B------:R-:W-:Y:S01]  /*7560*/  FMUL.FTZ R194, R70, R194 ;  /* 0x000000c246c27220 */ /* 0x000fe20000410000 */
[----:B------:R-:W-:Y:S01]  /*7570*/  FMUL.FTZ R141, R71, R141 ;  /* 0x0000008d478d7220 */ /* 0x000fe20000410000 */
[----:B------:R-:W-:Y:S01]  /*7580*/  @P2 FMUL.FTZ R188, R189, R172 ;  /* 0x000000acbdbc2220 */ /* 0x000fe20000410000 */
[----:B------:R-:W-:Y:S01]  /*7590*/  FMUL.FTZ R189, R4, R193 ;  /* 0x000000c104bd7220 */ /* 0x000fe20000410000 */
[----:B------:R-:W-:-:S02]  /*75a0*/  @P3 HADD2.F32 R191, -RZ, R140.H1_H1 ;  /* 0x3000008cffbf3230 */ /* 0x000fc40000004100 */
[----:B------:R-:W-:Y:S01]  /*75b0*/  FMUL.FTZ R172, R68, R172 ;  /* 0x000000ac44ac7220 */ /* 0x000fe20000410000 */
[----:B------:R-:W-:Y:S01]  /*75c0*/  FSEL R143, R143, RZ, P0 ;  /* 0x000000ff8f8f7208 */ /* 0x000fe20000000000 */
[----:B------:R-:W-:Y:S01]  /*75d0*/  FMUL.FTZ R140, R189, UR4 ;  /* 0x00000004bd8c7c20 */ /* 0x000fe20008410000 */
[----:B------:R-:W-:Y:S02]  /*75e0*/  MOV R189, RZ ;  /* 0x000000ff00bd7202 */ /* 0x000fe40000000f00 */
[----:B------:R-:W-:Y:S01]  /*75f0*/  FSEL R194, R194, RZ, P5 ;  /* 0x000000ffc2c27208 */ /* 0x000fe20002800000 */
[-C--:B------:R-:W-:Y:S01]  /*7600*/  @P3 FMUL.FTZ R189, R191, R140.reuse ;  /* 0x0000008cbfbd3220 */ /* 0x080fe20000410000 */
[----:B------:R-:W-:Y:S01]  /*7610*/  FMUL.FTZ R140, R69, R140 ;  /* 0x0000008c458c7220 */ /* 0x000fe20000410000 */
[----:B------:R-:W-:Y:S02]  /*7620*/  FSEL R141, R141, RZ, P4 ;  /* 0x000000ff8d8d7208 */ /* 0x000fe40002000000 */
[----:B------:R-:W-:-:S02]  /*7630*/  FSEL R172, R172, RZ, P2 ;  /* 0x000000ffacac7208 */ /* 0x000fc40001000000 */
[----:B------:R-:W-:Y:S02]  /*7640*/  FSEL R140, R140, RZ, P3 ;  /* 0x000000ff8c8c7208 */ /* 0x000fe40001800000 */
[----:B------:R-:W-:Y:S02]  /*7650*/  F2FP.F16.F32.PACK_AB R143, R143, R173 ;  /* 0x000000ad8f8f723e */ /* 0x000fe400000000ff */
[----:B------:R-:W-:Y:S02]  /*7660*/  F2FP.F16.F32.PACK_AB R142, R142, R190 ;  /* 0x000000be8e8e723e */ /* 0x000fe400000000ff */
[----:B------:R-:W-:Y:S02]  /*7670*/  F2FP.F16.F32.PACK_AB R141, R141, R194 ;  /* 0x000000c28d8d723e */ /* 0x000fe400000000ff */
[----:B------:R-:W-:-:S07]  /*7680*/  F2FP.F16.F32.PACK_AB R140, R140, R172 ;  /* 0x000000ac8c8c723e */ /* 0x000fce00000000ff */
.L_x_13630:
        /* <DEDUP_REMOVED lines=10> */
[--C-:B------:R-:W-:Y:S01]  /*7730*/  FFMA.FTZ R173, R147, R176, R148.reuse ;  /* 0x000000b093ad7223 */ /* 0x100fe20000010094 */
[----:B------:R-:W-:Y:S01]  /*7740*/  LOP3.LUT P3, RZ, R162, 0xff000000, RZ, 0xc0, !PT ;  /* 0xff000000a2ff7812 */ /* 0x000fe2000786c0ff */
[----:B------:R-:W-:Y:S01]  /*7750*/  FADD.FTZ R37, -R175, R165 ;  /* 0x000000a5af257221 */ /* 0x000fe20000010100 */
[----:B------:R-:W-:Y:S01]  /*7760*/  FFMA.FTZ R36, R147, R174, R148 ;  /* 0x000000ae93247223 */ /* 0x000fe20000010094 */
[----:B------:R-:W-:Y:S01]  /*7770*/  FADD.FTZ R173, -R173, R166 ;  /* 0x000000a6adad7221 */ /* 0x000fe20000010100 */
[----:B------:R-:W-:Y:S01]  /*7780*/  FFMA.FTZ R177, R147, R177, R148 ;  /* 0x000000b193b17223 */ /* 0x000fe20000010094 */
[C---:B------:R-:W-:Y:S01]  /*7790*/  FMUL.FTZ R37, R5.reuse, R37 ;  /* 0x0000002505257220 */ /* 0x040fe20000410000 */
[----:B------:R-:W-:Y:S01]  /*77a0*/  FADD.FTZ R36, -R36, R164 ;  /* 0x000000a424247221 */ /* 0x000fe20000010100 */
[----:B------:R-:W-:Y:S01]  /*77b0*/  FMUL.FTZ R173, R5, R173 ;  /* 0x000000ad05ad7220 */ /* 0x000fe20000410000 */
[----:B------:R-:W-:Y:S01]  /*77c0*/  CS2R R164, SRZ ;  /* 0x0000000000a47805 */ /* 0x000fe2000001ff00 */
[----:B------:R-:W-:Y:S01]  /*77d0*/  FMUL.FTZ R172, R37, R4 ;  /* 0x0000000425ac7220 */ /* 0x000fe20000410000 */
[----:B------:R-:W-:Y:S01]  /*77e0*/  LOP3.LUT P4, RZ, R163, 0xff, RZ, 0xc0, !PT ;  /* 0x000000ffa3ff7812 */ /* 0x000fe2000788c0ff */
[----:B-----5:R-:W-:-:S02]  /*77f0*/  @P2 HADD2.F32 R38, -RZ, R141.H0_H0 ;  /* 0x2000008dff262230 */ /* 0x020fc40000004100 */
[----:B------:R-:W-:Y:S01]  /*7800*/  FMUL.FTZ R39, R173, R4 ;  /* 0x00000004ad277220 */ /* 0x000fe20000410000 */
[----:B------:R-:W-:Y:S01]  /*7810*/  FMUL.FTZ R172, R172, UR4 ;  /* 0x00000004acac7c20 */ /* 0x000fe20008410000 */
[----:B------:R-:W-:Y:S01]  /*7820*/  FFMA.FTZ R175, R147, R178, R148 ;  /* 0x000000b293af7223 */ /* 0x000fe20000010094 */
[----:B------:R-:W-:Y:S01]  /*7830*/  LOP3.LUT P5, RZ, R163, 0xff00, RZ, 0xc0, !PT ;  /* 0x0000ff00a3ff7812 */ /* 0x000fe200078ac0ff */
[----:B------:R-:W-:Y:S02]  /*7840*/  HFMA2 R166, -RZ, RZ, 0, 0 ;  /* 0x00000000ffa67431 */ /* 0x000fe400000001ff */
[----:B------:R-:W-:Y:S01]  /*7850*/  @P2 FMUL.FTZ R164, R172, R38 ;  /* 0x00000026aca42220 */ /* 0x000fe20000410000 */
[----:B------:R-:W-:Y:S02]  /*7860*/  @P3 HADD2.F32 R38, -RZ, R141.H1_H1 ;  /* 0x3000008dff263230 */ /* 0x000fe40000004100 */
[----:B------:R-:W-:Y:S01]  /*7870*/  FMUL.FTZ R141, R39, UR4 ;  /* 0x00000004278d7c20 */ /* 0x000fe20008410000 */
[----:B------:R-:W-:Y:S01]  /*7880*/  FADD.FTZ R175, -R175, R168 ;  /* 0x000000a8afaf7221 */ /* 0x000fe20000010100 */
[----:B------:R-:W-:Y:S01]  /*7890*/  FFMA.FTZ R179, R147, R179, R148 ;  /* 0x000000b393b37223 */ /* 0x000fe20000010094 */
[----:B------:R-:W-:Y:S01]  /*78a0*/  LOP3.LUT P6, RZ, R163, 0xff0000, RZ, 0xc0, !PT ;  /* 0x00ff0000a3ff7812 */ /* 0x000fe200078cc0ff */
[----:B------:R-:W-:Y:S01]  /*78b0*/  @P3 FMUL.FTZ R165, R141, R38 ;  /* 0x000000268da53220 */ /* 0x000fe20000410000 */
[----:B------:R-:W-:Y:S01]  /*78c0*/  FADD.FTZ R38, -R177, R167 ;  /* 0x000000a7b1267221 */ /* 0x000fe20000010100 */
[----:B------:R-:W-:-:S02]  /*78d0*/  @P4 HADD2.F32 R167, -RZ, R142.H0_H0 ;  /* 0x2000008effa74230 */ /* 0x000fc40000004100 */
[----:B------:R-:W-:Y:S01]  /*78e0*/  FMUL.FTZ R175, R5, R175 ;  /* 0x000000af05af7220 */ /* 0x000fe20000410000 */
[----:B------:R-:W-:Y:S01]  /*78f0*/  FADD.FTZ R169, -R179, R169 ;  /* 0x000000a9b3a97221 */ /* 0x000fe20000010100 */
[----:B------:R-:W-:Y:S01]  /*7900*/  FMUL.FTZ R38, R5, R38 ;  /* 0x0000002605267220 */ /* 0x000fe20000410000 */
[----:B------:R-:W-:Y:S01]  /*7910*/  @P5 HADD2.F32 R168, -RZ, R142.H1_H1 ;  /* 0x3000008effa85230 */ /* 0x000fe20000004100 */
[----:B------:R-:W-:Y:S01]  /*7920*/  ISETP.GE.U32.AND P0, PT, R162, RZ, PT ;  /* 0x000000ffa200720c */ /* 0x000fe20003f06070 */
[----:B------:R-:W-:Y:S01]  /*7930*/  FFMA.FTZ R180, R147, R180, R148 ;  /* 0x000000b493b47223 */ /* 0x000fe20000010094 */
[----:B------:R-:W-:Y:S01]  /*7940*/  FMUL.FTZ R39, R38, R4 ;  /* 0x0000000426277220 */ /* 0x000fe20000410000 */
[----:B------:R-:W-:Y:S01]  /*7950*/  FMUL.FTZ R36, R5, R36 ;  /* 0x0000002405247220 */ /* 0x000fe20000410000 */
[----:B------:R-:W-:Y:S01]  /*7960*/  ISETP.GE.U32.AND.EX P0, PT, R163, 0x1000000, PT, P0 ;  /* 0x01000000a300780c */ /* 0x000fe20003f06100 */
[----:B------:R-:W-:Y:S01]  /*7970*/  FADD.FTZ R170, -R180, R170 ;  /* 0x000000aab4aa7221 */ /* 0x000fe20000010100 */
[----:B------:R-:W-:Y:S01]  /*7980*/  FMUL.FTZ R39, R39, UR4 ;  /* 0x0000000427277c20 */ /* 0x000fe20008410000 */
[----:B------:R-:W-:Y:S01]  /*7990*/  @P6 HADD2.F32 R163, -RZ, R143.H0_H0 ;  /* 0x2000008fffa36230 */ /* 0x000fe20000004100 */
[----:B------:R-:W-:Y:S01]  /*79a0*/  F2FP.F16.F32.PACK_AB R37, R173, R37 ;  /* 0x00000025ad25723e */ /* 0x000fe200000000ff */
[----:B------:R-:W-:Y:S01]  /*79b0*/  FMUL.FTZ R170, R5, R170 ;  /* 0x000000aa05aa7220 */ /* 0x000fe20000410000 */
[----:B------:R-:W-:Y:S01]  /*79c0*/  @P4 FMUL.FTZ R166, R39, R167 ;  /* 0x000000a727a64220 */ /* 0x000fe20000410000 */
[----:B------:R-:W-:Y:S01]  /*79d0*/  FMUL.FTZ R167, R175, R4 ;  /* 0x00000004afa77220 */ /* 0x000fe20000410000 */
[----:B------:R-:W-:Y:S01]  /*79e0*/  FMUL.FTZ R39, R80, R39 ;  /* 0x0000002750277220 */ /* 0x000fe20000410000 */
[----:B------:R-:W-:Y:S01]  /*79f0*/  FMUL.FTZ R172, R78, R172 ;  /* 0x000000ac4eac7220 */ /* 0x000fe20000410000 */
[----:B------:R-:W-:Y:S01]  /*7a00*/  FMUL.FTZ R141, R79, R141 ;  /* 0x0000008d4f8d7220 */ /* 0x000fe20000410000 */
[----:B------:R-:W-:Y:S01]  /*7a10*/  FMUL.FTZ R142, R167, UR4 ;  /* 0x00000004a78e7c20 */ /* 0x000fe20008410000 */
[----:B------:R-:W-:-:S02]  /*7a20*/  MOV R167, RZ ;  /* 0x000000ff00a77202 */ /* 0x000fc40000000f00 */
[----:B------:R-:W-:Y:S01]  /*7a30*/  FSEL R172, R172, RZ, P2 ;  /* 0x000000ffacac7208 */ /* 0x000fe20001000000 */
[----:B------:R-:W-:Y:S01]  /*7a40*/  FMUL.FTZ R174, R81, R142 ;  /* 0x0000008e51ae7220 */ /* 0x000fe20000410000 */
[----:B------:R-:W-:Y:S01]  /*7a50*/  @P5 FMUL.FTZ R167, R142, R168 ;  /* 0x000000a88ea75220 */ /* 0x000fe20000410000 */
[----:B------:R-:W-:Y:S01]  /*7a60*/  FSEL R142, R39, RZ, P4 ;  /* 0x000000ff278e7208 */ /* 0x000fe20002000000 */
[----:B------:R-:W-:Y:S01]  /*7a70*/  FMUL.FTZ R39, R5, R169 ;  /* 0x000000a905277220 */ /* 0x000fe20000410000 */
[----:B------:R-:W-:Y:S01]  /*7a80*/  LOP3.LUT P4, RZ, R162, 0xff, RZ, 0xc0, !PT ;  /* 0x000000ffa2ff7812 */ /* 0x000fe2000788c0ff */
[-C--:B------:R-:W-:Y:S01]  /*7a90*/  FMUL.FTZ R169, R170, R4.reuse ;  /* 0x00000004aaa97220 */ /* 0x080fe20000410000 */
[----:B------:R-:W-:Y:S01]  /*7aa0*/  FSEL R174, R174, RZ, P5 ;  /* 0x000000ffaeae7208 */ /* 0x000fe20002800000 */
[----:B------:R-:W-:Y:S01]  /*7ab0*/  HFMA2 R168, -RZ, RZ, 0, 0 ;  /* 0x00000000ffa87431 */ /* 0x000fe200000001ff */
[----:B------:R-:W-:Y:S01]  /*7ac0*/  LOP3.LUT P5, RZ, R162, 0xff00, RZ, 0xc0, !PT ;  /* 0x0000ff00a2ff7812 */ /* 0x000fe200078ac0ff */
[----:B------:R-:W-:Y:S01]  /*7ad0*/  FMUL.FTZ R162, R39, R4 ;  /* 0x0000000427a27220 */ /* 0x000fe20000410000 */
[----:B------:R-:W-:Y:S01]  /*7ae0*/  F2FP.F16.F32.PACK_AB R39, R170, R39 ;  /* 0x00000027aa27723e */ /* 0x000fe200000000ff */
[----:B------:R-:W-:Y:S01]  /*7af0*/  HFMA2 R170, -RZ, RZ, 0, 0 ;  /* 0x00000000ffaa7431 */ /* 0x000fe200000001ff */
[----:B------:R-:W-:Y:S01]  /*7b00*/  FSEL R141, R141, RZ, P3 ;  /* 0x000000ff8d8d7208 */ /* 0x000fe20001800000 */
[----:B------:R-:W-:Y:S01]  /*7b10*/  FMUL.FTZ R162, R162, UR4 ;  /* 0x00000004a2a27c20 */ /* 0x000fe20008410000 */
[----:B------:R-:W-:-:S02]  /*7b20*/  F2FP.F16.F32.PACK_AB R38, R175, R38 ;  /* 0x00000026af26723e */ /* 0x000fc400000000ff */
[----:B------:R-:W-:Y:S01]  /*7b30*/  F2FP.F16.F32.PACK_AB R142, R174, R142 ;  /* 0x0000008eae8e723e */ /* 0x000fe200000000ff */
[----:B------:R-:W-:Y:S01]  /*7b40*/  @P6 FMUL.FTZ R168, R162, R163 ;  /* 0x000000a3a2a86220 */ /* 0x000fe20000410000 */
[----:B------:R-:W-:Y:S02]  /*7b50*/  @P0 HADD2.F32 R163, -RZ, R143.H1_H1 ;  /* 0x3000008fffa30230 */ /* 0x000fe40000004100 */
[----:B------:R-:W-:Y:S01]  /*7b60*/  FMUL.FTZ R143, R169, UR4 ;  /* 0x00000004a98f7c20 */ /* 0x000fe20008410000 */
[----:B------:R-:W-:Y:S01]  /*7b70*/  MOV R169, RZ ;  /* 0x000000ff00a97202 */ /* 0x000fe20000000f00 */
[--C-:B------:R-:W-:Y:S02]  /*7b80*/  @P5 HADD2.F32 R173, -RZ, R140.reuse.H1_H1 ;  /* 0x3000008cffad5230 */ /* 0x100fe40000004100 */
[----:B------:R-:W-:Y:S01]  /*7b90*/  FMUL.FTZ R162, R82, R162 ;  /* 0x000000a252a27220 */ /* 0x000fe20000410000 */
[----:B------:R-:W-:Y:S01]  /*7ba0*/  @P0 FMUL.FTZ R169, R143, R163 ;  /* 0x000000a38fa90220 */ /* 0x000fe20000410000 */
[----:B------:R-:W-:Y:S01]  /*7bb0*/  FFMA.FTZ R163, R147, R171, R148 ;  /* 0x000000ab93a37223 */ /* 0x000fe20000010094 */
[----:B------:R-:W-:-:S02]  /*7bc0*/  @P4 HADD2.F32 R171, -RZ, R140.H0_H0 ;  /* 0x2000008cffab4230 */ /* 0x000fc40000004100 */
[----:B------:R-:W-:Y:S01]  /*7bd0*/  FMUL.FTZ R143, R83, R143 ;  /* 0x0000008f538f7220 */ /* 0x000fe20000410000 */
[----:B------:R-:W-:Y:S01]  /*7be0*/  FSEL R162, R162, RZ, P6 ;  /* 0x000000ffa2a27208 */ /* 0x000fe20003000000 */
[----:B------:R-:W-:Y:S01]  /*7bf0*/  FADD.FTZ R163, -R163, R161 ;  /* 0x000000a1a3a37221 */ /* 0x000fe20000010100 */
[----:B------:R-:W-:Y:S02]  /*7c00*/  F2FP.F16.F32.PACK_AB R141, R141, R172 ;  /* 0x000000ac8d8d723e */ /* 0x000fe400000000ff */
[----:B------:R-:W-:Y:S01]  /*7c10*/  FSEL R143, R143, RZ, P0 ;  /* 0x000000ff8f8f7208 */ /* 0x000fe20000000000 */
[----:B------:R-:W-:-:S03]  /*7c20*/  FMUL.FTZ R163, R5, R163 ;  /* 0x000000a305a37220 */ /* 0x000fc60000410000 */
[----:B------:R-:W-:Y:S01]  /*7c30*/  F2FP.F16.F32.PACK_AB R143, R143, R162 ;  /* 0x000000a28f8f723e */ /* 0x000fe200000000ff */
[----:B------:R-:W-:-:S04]  /*7c40*/  FMUL.FTZ R161, R163, R4 ;  /* 0x00000004a3a17220 */ /* 0x000fc80000410000 */
[----:B------:R-:W-:-:S04]  /*7c50*/  FMUL.FTZ R161, R161, UR4 ;  /* 0x00000004a1a17c20 */ /* 0x000fc80008410000 */
        /* <DEDUP_REMOVED lines=8> */
[----:B------:R-:W-:-:S05]  /*7ce0*/  FMUL.FTZ R140, R77, R140 ;  /* 0x0000008c4d8c7220 */ /* 0x000fca0000410000 */
[----:B------:R-:W-:-:S04]  /*7cf0*/  FSEL R140, R140, RZ, P5 ;  /* 0x000000ff8c8c7208 */ /* 0x000fc80002800000 */
[----:B------:R-:W-:Y:S01]  /*7d00*/  F2FP.F16.F32.PACK_AB R140, R140, R161 ;  /* 0x000000a18c8c723e */ /* 0x000fe200000000ff */
[----:B------:R-:W-:Y:S06]  /*7d10*/  BRA `(.L_x_13632) ;  /* 0x0000000400747947 */ /* 0x000fec0003800000 */
.L_x_13631:
[C-C-:B------:R-:W-:Y:S01]  /*7d20*/  FFMA.FTZ R175, R147.reuse, R175, R148.reuse ;  /* 0x000000af93af7223 */ /* 0x140fe20000010094 */
[C---:B------:R-:W-:Y:S01]  /*7d30*/  LOP3.LUT P5, RZ, R162.reuse, 0xff0000, RZ, 0xc0, !PT ;  /* 0x00ff0000a2ff7812 */ /* 0x040fe200078ac0ff */
[C-C-:B------:R-:W-:Y:S01]  /*7d40*/  FFMA.FTZ R176, R147.reuse, R176, R148.reuse ;  /* 0x000000b093b07223 */ /* 0x140fe20000010094 */
[----:B------:R-:W-:Y:S01]  /*7d50*/  FFMA.FTZ R172, R147, R174, R148 ;  /* 0x000000ae93ac7223 */ /* 0x000fe20000010094 */
[----:B------:R-:W-:Y:S01]  /*7d60*/  FADD.FTZ R175, -R175, R165 ;  /* 0x000000a5afaf7221 */ /* 0x000fe20000010100 */
[----:B------:R-:W-:Y:S01]  /*7d70*/  LOP3.LUT P4, RZ, R162, 0xff000000, RZ, 0xc0, !PT ;  /* 0xff000000a2ff7812 */ /* 0x000fe2000788c0ff */
[----:B------:R-:W-:Y:S01]  /*7d80*/  FADD.FTZ R166, -R176, R166 ;  /* 0x000000a6b0a67221 */ /* 0x000fe20000010100 */
[----:B------:R-:W-:Y:S01]  /*7d90*/  FADD.FTZ R172, -R172, R164 ;  /* 0x000000a4acac7221 */ /* 0x000fe20000010100 */
[----:B------:R-:W-:Y:S01]  /*7da0*/  FMUL.FTZ R175, R5, R175 ;  /* 0x000000af05af7220 */ /* 0x000fe20000410000 */
[----:B------:R-:W-:Y:S02]  /*7db0*/  HFMA2 R164, -RZ, RZ, 0, 0 ;  /* 0x00000000ffa47431 */ /* 0x000fe400000001ff */
[----:B------:R-:W-:Y:S01]  /*7dc0*/  FFMA.FTZ R177, R147, R177, R148 ;  /* 0x000000b193b17223 */ /* 0x000fe20000010094 */
[C---:B------:R-:W-:Y:S01]  /*7dd0*/  LOP3.LUT P0, RZ, R163.reuse, 0xff, RZ, 0xc0, !PT ;  /* 0x000000ffa3ff7812 */ /* 0x040fe2000780c0ff */
[----:B------:R-:W-:Y:S01]  /*7de0*/  FMUL.FTZ R173, R4, R175 ;  /* 0x000000af04ad7220 */ /* 0x000fe20000410000 */
[----:B------:R-:W-:Y:S01]  /*7df0*/  LOP3.LUT P2, RZ, R163, 0xff00, RZ, 0xc0, !PT ;  /* 0x0000ff00a3ff7812 */ /* 0x000fe2000784c0ff */
[----:B-----5:R-:W-:-:S02]  /*7e00*/  @P5 HADD2.F32 R165, -RZ, R141.H0_H0 ;  /* 0x2000008dffa55230 */ /* 0x020fc40000004100 */
[--C-:B------:R-:W-:Y:S01]  /*7e10*/  FFMA.FTZ R179, R147, R179, R148.reuse ;  /* 0x000000b393b37223 */ /* 0x100fe20000010094 */
[----:B------:R-:W-:Y:S01]  /*7e20*/  FMUL.FTZ R173, R173, UR4 ;  /* 0x00000004adad7c20 */ /* 0x000fe20008410000 */
[----:B------:R-:W-:Y:S01]  /*7e30*/  LOP3.LUT P3, RZ, R163, 0xff0000, RZ, 0xc0, !PT ;  /* 0x00ff0000a3ff7812 */ /* 0x000fe2000786c0ff */
[----:B------:R-:W-:Y:S01]  /*7e40*/  FFMA.FTZ R180, R147, R180, R148 ;  /* 0x000000b493b47223 */ /* 0x000fe20000010094 */
[----:B------:R-:W-:Y:S01]  /*7e50*/  FADD.FTZ R169, -R179, R169 ;  /* 0x000000a9b3a97221 */ /* 0x000fe20000010100 */
[----:B------:R-:W-:Y:S01]  /*7e60*/  @P5 FMUL.FTZ R164, R165, R173 ;  /* 0x000000ada5a45220 */ /* 0x000fe20000410000 */
[C---:B------:R-:W-:Y:S01]  /*7e70*/  FMUL.FTZ R165, R5.reuse, R166 ;  /* 0x000000a605a57220 */ /* 0x040fe20000410000 */
[----:B------:R-:W-:Y:S02]  /*7e80*/  @P4 HADD2.F32 R166, -RZ, R141.H1_H1 ;  /* 0x3000008dffa64230 */ /* 0x000fe40000004100 */
[----:B------:R-:W-:Y:S01]  /*7e90*/  FMUL.FTZ R169, R5, R169 ;  /* 0x000000a905a97220 */ /* 0x000fe20000410000 */
[----:B------:R-:W-:-:S02]  /*7ea0*/  @P0 HADD2.F32 R174, -RZ, R142.H0_H0 ;  /* 0x2000008effae0230 */ /* 0x000fc40000004100 */
[----:B------:R-:W-:Y:S01]  /*7eb0*/  FMUL.FTZ R165, R4, R165 ;  /* 0x000000a504a57220 */ /* 0x000fe20000410000 */
[----:B------:R-:W-:Y:S01]  /*7ec0*/  FADD.FTZ R170, -R180, R170 ;  /* 0x000000aab4aa7221 */ /* 0x000fe20000010100 */
[----:B------:R-:W-:Y:S01]  /*7ed0*/  FMUL.FTZ R169, R4, R169 ;  /* 0x000000a904a97220 */ /* 0x000fe20000410000 */
[--C-:B------:R-:W-:Y:S01]  /*7ee0*/  FFMA.FTZ R171, R147, R171, R148.reuse ;  /* 0x000000ab93ab7223 */ /* 0x100fe20000010094 */
[----:B------:R-:W-:Y:S01]  /*7ef0*/  FMUL.FTZ R141, R165, UR4 ;  /* 0x00000004a58d7c20 */ /* 0x000fe20008410000 */
[----:B------:R-:W-:Y:S01]  /*7f00*/  MOV R165, RZ ;  /* 0x000000ff00a57202 */ /* 0x000fe20000000f00 */
[----:B------:R-:W-:Y:S02]  /*7f10*/  @P3 HADD2.F32 R175, -RZ, R143.H0_H0 ;  /* 0x2000008fffaf3230 */ /* 0x000fe40000004100 */
[----:B------:R-:W-:Y:S01]  /*7f20*/  FMUL.FTZ R169, R169, UR4 ;  /* 0x00000004a9a97c20 */ /* 0x000fe20008410000 */
[----:B------:R-:W-:Y:S01]  /*7f30*/  @P4 FMUL.FTZ R165, R166, R141 ;  /* 0x0000008da6a54220 */ /* 0x000fe20000410000 */
[----:B------:R-:W-:Y:S01]  /*7f40*/  FADD.FTZ R166, -R177, R167 ;  /* 0x000000a7b1a67221 */ /* 0x000fe20000010100 */
[----:B------:R-:W-:Y:S01]  /*7f50*/  FFMA.FTZ R167, R147, R178, R148 ;  /* 0x000000b293a77223 */ /* 0x000fe20000010094 */
[----:B------:R-:W-:Y:S01]  /*7f60*/  FMUL.FTZ R170, R5, R170 ;  /* 0x000000aa05aa7220 */ /* 0x000fe20000410000 */
[----:B------:R-:W-:Y:S01]  /*7f70*/  FADD.FTZ R171, -R171, R161 ;  /* 0x000000a1abab7221 */ /* 0x000fe20000010100 */
[----:B------:R-:W-:Y:S01]  /*7f80*/  FMUL.FTZ R166, R5, R166 ;  /* 0x000000a605a67220 */ /* 0x000fe20000410000 */
[----:B------:R-:W-:Y:S01]  /*7f90*/  FADD.FTZ R167, -R167, R168 ;  /* 0x000000a8a7a77221 */ /* 0x000fe20000010100 */
[C---:B------:R-:W-:Y:S01]  /*7fa0*/  FMUL.FTZ R170, R4.reuse, R170 ;  /* 0x000000aa04aa7220 */ /* 0x040fe20000410000 */
[C---:B------:R-:W-:Y:S01]  /*7fb0*/  FMUL.FTZ R171, R5.reuse, R171 ;  /* 0x000000ab05ab7220 */ /* 0x040fe20000410000 */
[----:B------:R-:W-:Y:S01]  /*7fc0*/  FMUL.FTZ R166, R4, R166 ;  /* 0x000000a604a67220 */ /* 0x000fe20000410000 */
[----:B------:R-:W-:Y:S01]  /*7fd0*/  FMUL.FTZ R167, R5, R167 ;  /* 0x000000a705a77220 */ /* 0x000fe20000410000 */
[----:B------:R-:W-:Y:S01]  /*7fe0*/  FMUL.FTZ R173, R78, R173 ;  /* 0x000000ad4ead7220 */ /* 0x000fe20000410000 */
[----:B------:R-:W-:Y:S01]  /*7ff0*/  FMUL.FTZ R171, R4, R171 ;  /* 0x000000ab04ab7220 */ /* 0x000fe20000410000 */
[----:B------:R-:W-:Y:S01]  /*8000*/  FMUL.FTZ R168, R166, UR4 ;  /* 0x00000004a6a87c20 */ /* 0x000fe20008410000 */
[----:B------:R-:W-:Y:S01]  /*8010*/  FMUL.FTZ R167, R4, R167 ;  /* 0x000000a704a77220 */ /* 0x000fe20000410000 */
[----:B------:R-:W-:-:S02]  /*8020*/  HFMA2 R166, -RZ, RZ, 0, 0 ;  /* 0x00000000ffa67431 */ /* 0x000fc400000001ff */
[----:B------:R-:W-:Y:S01]  /*8030*/  FMUL.FTZ R141, R79, R141 ;  /* 0x0000008d4f8d7220 */ /* 0x000fe20000410000 */
[----:B------:R-:W-:Y:S01]  /*8040*/  @P0 FMUL.FTZ R166, R174, R168 ;  /* 0x000000a8aea60220 */ /* 0x000fe20000410000 */
[----:B------:R-:W-:Y:S02]  /*8050*/  @P2 HADD2.F32 R174, -RZ, R142.H1_H1 ;  /* 0x3000008effae2230 */ /* 0x000fe40000004100 */
[----:B------:R-:W-:Y:S01]  /*8060*/  FMUL.FTZ R142, R167, UR4 ;  /* 0x00000004a78e7c20 */ /* 0x000fe20008410000 */
[----:B------:R-:W-:Y:S02]  /*8070*/  MOV R167, RZ ;  /* 0x000000ff00a77202 */ /* 0x000fe40000000f00 */
[----:B------:R-:W-:Y:S01]  /*8080*/  FSEL R173, R173, RZ, P5 ;  /* 0x000000ffadad7208 */ /* 0x000fe20002800000 */
[----:B------:R-:W-:Y:S01]  /*8090*/  @P2 FMUL.FTZ R167, R174, R142 ;  /* 0x0000008eaea72220 */ /* 0x000fe20000410000 */
[----:B------:R-:W-:Y:S01]  /*80a0*/  FMUL.FTZ R174, R80, R168 ;  /* 0x000000a850ae7220 */ /* 0x000fe20000410000 */
[----:B------:R-:W-:Y:S01]  /*80b0*/  FMUL.FTZ R142, R81, R142 ;  /* 0x0000008e518e7220 */ /* 0x000fe20000410000 */
[----:B------:R-:W-:-:S02]  /*80c0*/  HFMA2 R168, -RZ, RZ, 0, 0 ;  /* 0x00000000ffa87431 */ /* 0x000fc400000001ff */
[-C--:B------:R-:W-:Y:S01]  /*80d0*/  @P3 FMUL.FTZ R168, R175, R169.reuse ;  /* 0x000000a9afa83220 */ /* 0x080fe20000410000 */
[----:B------:R-:W-:Y:S01]  /*80e0*/  FMUL.FTZ R169, R82, R169 ;  /* 0x000000a952a97220 */ /* 0x000fe20000410000 */
[----:B------:R-:W-:Y:S02]  /*80f0*/  FSEL R174, R174, RZ, P0 ;  /* 0x000000ffaeae7208 */ /* 0x000fe40000000000 */
[----:B------:R-:W-:Y:S02]  /*8100*/  ISETP.GE.U32.AND P0, PT, R162, RZ, PT ;  /* 0x000000ffa200720c */ /* 0x000fe40003f06070 */
[----:B------:R-:W-:Y:S02]  /*8110*/  FSEL R142, R142, RZ, P2 ;  /* 0x000000ff8e8e7208 */ /* 0x000fe40001000000 */
[----:B------:R-:W-:Y:S02]  /*8120*/  ISETP.GE.U32.AND.EX P0, PT, R163, 0x1000000, PT, P0 ;  /* 0x01000000a300780c */ /* 0x000fe40003f06100 */
[----:B------:R-:W-:-:S02]  /*8130*/  LOP3.LUT P2, RZ, R162, 0xff, RZ, 0xc0, !PT ;  /* 0x000000ffa2ff7812 */ /* 0x000fc4000784c0ff */
[----:B------:R-:W-:Y:S02]  /*8140*/  FSEL R163, R169, RZ, P3 ;  /* 0x000000ffa9a37208 */ /* 0x000fe40001800000 */
[----:B------:R-:W-:Y:S02]  /*8150*/  LOP3.LUT P3, RZ, R162, 0xff00, RZ, 0xc0, !PT ;  /* 0x0000ff00a2ff7812 */ /* 0x000fe4000786c0ff */
[----:B------:R-:W-:Y:S02]  /*8160*/  MOV R169, RZ ;  /* 0x000000ff00a97202 */ /* 0x000fe40000000f00 */
[----:B------:R-:W-:Y:S02]  /*8170*/  FSEL R141, R141, RZ, P4 ;  /* 0x000000ff8d8d7208 */ /* 0x000fe40002000000 */
[----:B------:R-:W-:Y:S01]  /*8180*/  F2FP.F16.F32.PACK_AB R142, R142, R174 ;  /* 0x000000ae8e8e723e */ /* 0x000fe200000000ff */
[----:B------:R-:W-:Y:S02]  /*8190*/  @P0 HADD2.F32 R161, -RZ, R143.H1_H1 ;  /* 0x3000008fffa10230 */ /* 0x000fe40000004100 */
[----:B------:R-:W-:Y:S01]  /*81a0*/  FMUL.FTZ R143, R170, UR4 ;  /* 0x00000004aa8f7c20 */ /* 0x000fe20008410000 */
[----:B------:R-:W-:-:S02]  /*81b0*/  @P2 HADD2.F32 R162, -RZ, R140.H0_H0 ;  /* 0x2000008cffa22230 */ /* 0x000fc40000004100 */
[----:B------:R-:W-:Y:S01]  /*81c0*/  HFMA2 R170, -RZ, RZ, 0, 0 ;  /* 0x00000000ffaa7431 */ /* 0x000fe200000001ff */
[----:B------:R-:W-:Y:S01]  /*81d0*/  F2FP.F16.F32.PACK_AB R141, R141, R173 ;  /* 0x000000ad8d8d723e */ /* 0x000fe200000000ff */
[-C--:B------:R-:W-:Y:S01]  /*81e0*/  @P0 FMUL.FTZ R169, R161, R143.reuse ;  /* 0x0000008fa1a90220 */ /* 0x080fe20000410000 */
[----:B------:R-:W-:Y:S01]  /*81f0*/  FMUL.FTZ R161, R171, UR4 ;  /* 0x00000004aba17c20 */ /* 0x000fe20008410000 */
[----:B------:R-:W-:Y:S01]  /*8200*/  FMUL.FTZ R171, R5, R172 ;  /* 0x000000ac05ab7220 */ /* 0x000fe20000410000 */
[----:B------:R-:W-:Y:S02]  /*8210*/  FMUL.FTZ R143, R83, R143 ;  /* 0x0000008f538f7220 */ /* 0x000fe40000410000 */
[----:B------:R-:W-:Y:S01]  /*8220*/  @P2 FMUL.FTZ R170, R162, R161 ;  /* 0x000000a1a2aa2220 */ /* 0x000fe20000410000 */
[----:B------:R-:W-:Y:S01]  /*8230*/  FMUL.FTZ R171, R4, R171 ;  /* 0x000000ab04ab7220 */ /* 0x000fe20000410000 */
[----:B------:R-:W-:Y:S02]  /*8240*/  @P3 HADD2.F32 R162, -RZ, R140.H1_H1 ;  /* 0x3000008cffa23230 */ /* 0x000fe40000004100 */
[----:B------:R-:W-:Y:S01]  /*8250*/  FMUL.FTZ R161, R76, R161 ;  /* 0x000000a14ca17220 */ /* 0x000fe20000410000 */
[----:B------:R-:W-:Y:S01]  /*8260*/  FSEL R143, R143, RZ, P0 ;  /* 0x000000ff8f8f7208 */ /* 0x000fe20000000000 */
[----:B------:R-:W-:Y:S01]  /*8270*/  FMUL.FTZ R140, R171, UR4 ;  /* 0x00000004ab8c7c20 */ /* 0x000fe20008410000 */
[----:B------:R-:W-:-:S02]  /*8280*/  MOV R171, RZ ;  /* 0x000000ff00ab7202 */ /* 0x000fc40000000f00 */
[----:B------:R-:W-:Y:S01]  /*8290*/  FSEL R161, R161, RZ, P2 ;  /* 0x000000ffa1a17208 */ /* 0x000fe20001000000 */
[-C--:B------:R-:W-:Y:S01]  /*82a0*/  @P3 FMUL.FTZ R171, R162, R140.reuse ;  /* 0x0000008ca2ab3220 */ /* 0x080fe20000410000 */
[----:B------:R-:W-:Y:S01]  /*82b0*/  FMUL.FTZ R140, R77, R140 ;  /* 0x0000008c4d8c7220 */ /* 0x000fe20000410000 */
[----:B------:R-:W-:-:S04]  /*82c0*/  F2FP.F16.F32.PACK_AB R143, R143, R163 ;  /* 0x000000a38f8f723e */ /* 0x000fc800000000ff */
[----:B------:R-:W-:-:S04]  /*82d0*/  FSEL R140, R140, RZ, P3 ;  /* 0x000000ff8c8c7208 */ /* 0x000fc80001800000 */
[----:B------:R-:W-:-:S07]  /*82e0*/  F2FP.F16.F32.PACK_AB R140, R140, R161 ;  /* 0x000000a18c8c723e */ /* 0x000fce00000000ff */
.L_x_13632:
        /* <DEDUP_REMOVED lines=10> */
[--C-:B------:R-:W-:Y:S01]  /*8390*/  FFMA.FTZ R30, R147, R30, R148.reuse ;  /* 0x0000001e931e7223 */ /* 0x100fe20000010094 */
[----:B------:R-:W-:Y:S01]  /*83a0*/  LOP3.LUT P5, RZ, R155, 0xff00, RZ, 0xc0, !PT ;  /* 0x0000ff009bff7812 */ /* 0x000fe200078ac0ff */
[----:B------:R-:W-:Y:S01]  /*83b0*/  FADD.FTZ R34, -R34, R11 ;  /* 0x0000000b22227221 */ /* 0x000fe20000010100 */
[C-C-:B------:R-:W-:Y:S01]  /*83c0*/  FFMA.FTZ R11, R147.reuse, R144, R148.reuse ;  /* 0x00000090930b7223 */ /* 0x140fe20000010094 */
[----:B------:R-:W-:Y:S01]  /*83d0*/  LOP3.LUT P2, RZ, R154, 0xff0000, RZ, 0xc0, !PT ;  /* 0x00ff00009aff7812 */ /* 0x000fe2000784c0ff */
[----:B------:R-:W-:Y:S01]  /*83e0*/  FFMA.FTZ R32, R147, R32, R148 ;  /* 0x0000002093207223 */ /* 0x000fe20000010094 */
[----:B------:R-:W-:Y:S01]  /*83f0*/  FMUL.FTZ R38, R5, R34 ;  /* 0x0000002205267220 */ /* 0x000fe20000410000 */
[----:B------:R-:W-:Y:S01]  /*8400*/  FADD.FTZ R11, -R11, R12 ;  /* 0x0000000c0b0b7221 */ /* 0x000fe20000010100 */
[----:B------:R-:W-:Y:S01]  /*8410*/  FADD.FTZ R30, -R30, R9 ;  /* 0x000000091e1e7221 */ /* 0x000fe20000010100 */
[----:B------:R-:W-:Y:S01]  /*8420*/  LOP3.LUT P3, RZ, R154, 0xff000000, RZ, 0xc0, !PT ;  /* 0xff0000009aff7812 */ /* 0x000fe2000786c0ff */
[----:B------:R-:W-:Y:S01]  /*8430*/  FFMA.FTZ R39, R147, R145, R148 ;  /* 0x0000009193277223 */ /* 0x000fe20000010094 */
[----:B------:R-:W-:Y:S01]  /*8440*/  FMUL.FTZ R11, R5, R11 ;  /* 0x0000000b050b7220 */ /* 0x000fe20000410000 */
[-C--:B------:R-:W-:Y:S01]  /*8450*/  FMUL.FTZ R12, R38, R4.reuse ;  /* 0x00000004260c7220 */ /* 0x080fe20000410000 */
[----:B------:R-:W-:Y:S01]  /*8460*/  FADD.FTZ R10, -R32, R10 ;  /* 0x0000000a200a7221 */ /* 0x000fe20000010100 */
[----:B------:R-:W-:Y:S01]  /*8470*/  LOP3.LUT P6, RZ, R155, 0xff0000, RZ, 0xc0, !PT ;  /* 0x00ff00009bff7812 */ /* 0x000fe200078cc0ff */
[----:B------:R-:W-:Y:S01]  /*8480*/  FMUL.FTZ R36, R11, R4 ;  /* 0x000000040b247220 */ /* 0x000fe20000410000 */
[----:B------:R-:W-:Y:S01]  /*8490*/  FMUL.FTZ R37, R5, R30 ;  /* 0x0000001e05257220 */ /* 0x000fe20000410000 */
[----:B-----5:R-:W-:-:S02]  /*84a0*/  @P4 HADD2.F32 R34, -RZ, R142.H0_H0 ;  /* 0x2000008eff224230 */ /* 0x020fc40000004100 */
[----:B------:R-:W-:Y:S01]  /*84b0*/  FADD.FTZ R39, -R39, R13 ;  /* 0x0000000d27277221 */ /* 0x000fe20000010100 */
[----:B------:R-:W-:Y:S01]  /*84c0*/  FMUL.FTZ R12, R12, UR4 ;  /* 0x000000040c0c7c20 */ /* 0x000fe20008410000 */
[----:B------:R-:W-:Y:S01]  /*84d0*/  FMUL.FTZ R10, R5, R10 ;  /* 0x0000000a050a7220 */ /* 0x000fe20000410000 */
[----:B------:R-:W-:Y:S02]  /*84e0*/  @P5 HADD2.F32 R142, -RZ, R142.H1_H1 ;  /* 0x3000008eff8e5230 */ /* 0x000fe40000004100 */
[----:B------:R-:W-:Y:S01]  /*84f0*/  FMUL.FTZ R36, R36, UR4 ;  /* 0x0000000424247c20 */ /* 0x000fe20008410000 */
[----:B------:R-:W-:Y:S01]  /*8500*/  FMUL.FTZ R9, R37, R4 ;  /* 0x0000000425097220 */ /* 0x000fe20000410000 */
[----:B------:R-:W-:Y:S01]  /*8510*/  HFMA2 R32, -RZ, RZ, 0, 0 ;  /* 0x00000000ff207431 */ /* 0x000fe200000001ff */
[----:B------:R-:W-:Y:S01]  /*8520*/  ISETP.GE.U32.AND P0, PT, R154, RZ, PT ;  /* 0x000000ff9a00720c */ /* 0x000fe20003f06070 */
[----:B------:R-:W-:Y:S01]  /*8530*/  FMUL.FTZ R39, R5, R39 ;  /* 0x0000002705277220 */ /* 0x000fe20000410000 */
[----:B------:R-:W-:Y:S01]  /*8540*/  @P4 FMUL.FTZ R32, R12, R34 ;  /* 0x000000220c204220 */ /* 0x000fe20000410000 */
[C-C-:B------:R-:W-:Y:S01]  /*8550*/  FFMA.FTZ R28, R147.reuse, R28, R148.reuse ;  /* 0x0000001c931c7223 */ /* 0x140fe20000010094 */
[----:B------:R-:W-:Y:S01]  /*8560*/  FMUL.FTZ R160, R10, R4 ;  /* 0x000000040aa07220 */ /* 0x000fe20000410000 */
[----:B------:R-:W-:Y:S01]  /*8570*/  MOV R34, RZ ;  /* 0x000000ff00227202 */ /* 0x000fe20000000f00 */
[----:B------:R-:W-:Y:S01]  /*8580*/  FFMA.FTZ R146, R147, R146, R148 ;  /* 0x0000009293927223 */ /* 0x000fe20000010094 */
[----:B------:R-:W-:-:S02]  /*8590*/  @P2 HADD2.F32 R30, -RZ, R141.H0_H0 ;  /* 0x2000008dff1e2230 */ /* 0x000fc40000004100 */
[----:B------:R-:W-:Y:S01]  /*85a0*/  @P5 FMUL.FTZ R34, R36, R142 ;  /* 0x0000008e24225220 */ /* 0x000fe20000410000 */
[----:B------:R-:W-:Y:S01]  /*85b0*/  FMUL.FTZ R13, R89, R36 ;  /* 0x00000024590d7220 */ /* 0x000fe20000410000 */
[----:B------:R-:W-:Y:S01]  /*85c0*/  FMUL.FTZ R9, R9, UR4 ;  /* 0x0000000409097c20 */ /* 0x000fe20008410000 */
[----:B------:R-:W-:Y:S01]  /*85d0*/  ISETP.GE.U32.AND.EX P0, PT, R155, 0x1000000, PT, P0 ;  /* 0x010000009b00780c */ /* 0x000fe20003f06100 */
[----:B------:R-:W-:Y:S01]  /*85e0*/  FMUL.FTZ R36, R39, R4 ;  /* 0x0000000427247220 */ /* 0x000fe20000410000 */
[----:B------:R-:W-:Y:S02]  /*85f0*/  @P3 HADD2.F32 R141, -RZ, R141.H1_H1 ;  /* 0x3000008dff8d3230 */ /* 0x000fe40000004100 */
[----:B------:R-:W-:Y:S01]  /*8600*/  FADD.FTZ R8, -R28, R8 ;  /* 0x000000081c087221 */ /* 0x000fe20000010100 */
[----:B------:R-:W-:Y:S01]  /*8610*/  FMUL.FTZ R160, R160, UR4 ;  /* 0x00000004a0a07c20 */ /* 0x000fe20008410000 */
[----:B------:R-:W-:Y:S01]  /*8620*/  FADD.FTZ R14, -R146, R14 ;  /* 0x0000000e920e7221 */ /* 0x000fe20000010100 */
[----:B------:R-:W-:-:S02]  /*8630*/  HFMA2 R28, -RZ, RZ, 0, 0 ;  /* 0x00000000ff1c7431 */ /* 0x000fc400000001ff */
[----:B------:R-:W-:Y:S01]  /*8640*/  FMUL.FTZ R12, R88, R12 ;  /* 0x0000000c580c7220 */ /* 0x000fe20000410000 */
[--C-:B------:R-:W-:Y:S02]  /*8650*/  @P6 HADD2.F32 R142, -RZ, R143.reuse.H0_H0 ;  /* 0x2000008fff8e6230 */ /* 0x100fe40000004100 */
[----:B------:R-:W-:Y:S01]  /*8660*/  @P2 FMUL.FTZ R28, R9, R30 ;  /* 0x0000001e091c2220 */ /* 0x000fe20000410000 */
[----:B------:R-:W-:Y:S01]  /*8670*/  FMUL.FTZ R36, R36, UR4 ;  /* 0x0000000424247c20 */ /* 0x000fe20008410000 */
[----:B------:R-:W-:Y:S01]  /*8680*/  MOV R30, RZ ;  /* 0x000000ff001e7202 */ /* 0x000fe20000000f00 */
[----:B------:R-:W-:Y:S01]  /*8690*/  @P3 FMUL.FTZ R30, R160, R141 ;  /* 0x0000008da01e3220 */ /* 0x000fe20000410000 */
[----:B------:R-:W-:Y:S01]  /*86a0*/  FMUL.FTZ R144, R5, R14 ;  /* 0x0000000e05907220 */ /* 0x000fe20000410000 */
[----:B------:R-:W-:Y:S02]  /*86b0*/  HFMA2 R141, -RZ, RZ, 0, 0 ;  /* 0x00000000ff8d7431 */ /* 0x000fe400000001ff */
[----:B------:R-:W-:Y:S01]  /*86c0*/  FFMA.FTZ R26, R147, R26, R148 ;  /* 0x0000001a931a7223 */ /* 0x000fe20000010094 */
[----:B------:R-:W-:Y:S01]  /*86d0*/  FSEL R12, R12, RZ, P4 ;  /* 0x000000ff0c0c7208 */ /* 0x000fe20002000000 */
[----:B------:R-:W-:Y:S01]  /*86e0*/  @P6 FMUL.FTZ R141, R36, R142 ;  /* 0x0000008e248d6220 */ /* 0x000fe20000410000 */
[----:B------:R-:W-:Y:S01]  /*86f0*/  LOP3.LUT P4, RZ, R154, 0xff, RZ, 0xc0, !PT ;  /* 0x000000ff9aff7812 */ /* 0x000fe2000788c0ff */
[----:B------:R-:W-:Y:S01]  /*8700*/  FMUL.FTZ R142, R90, R36 ;  /* 0x000000245a8e7220 */ /* 0x000fe20000410000 */
[----:B------:R-:W-:Y:S01]  /*8710*/  FSEL R13, R13, RZ, P5 ;  /* 0x000000ff0d0d7208 */ /* 0x000fe20002800000 */
[----:B------:R-:W-:Y:S01]  /*8720*/  FMUL.FTZ R36, R144, R4 ;  /* 0x0000000490247220 */ /* 0x000fe20000410000 */
[----:B------:R-:W-:Y:S01]  /*8730*/  LOP3.LUT P5, RZ, R154, 0xff00, RZ, 0xc0, !PT ;  /* 0x0000ff009aff7812 */ /* 0x000fe200078ac0ff */
[----:B------:R-:W-:Y:S01]  /*8740*/  FADD.FTZ R7, -R26, R7 ;  /* 0x000000071a077221 */ /* 0x000fe20000010100 */
[----:B------:R-:W-:-:S02]  /*8750*/  @P0 HADD2.F32 R143, -RZ, R143.H1_H1 ;  /* 0x3000008fff8f0230 */ /* 0x000fc40000004100 */
[----:B------:R-:W-:Y:S01]  /*8760*/  FMUL.FTZ R36, R36, UR4 ;  /* 0x0000000424247c20 */ /* 0x000fe20008410000 */
[----:B------:R-:W-:Y:S01]  /*8770*/  F2FP.F16.F32.PACK_AB R38, R11, R38 ;  /* 0x000000260b26723e */ /* 0x000fe200000000ff */
[C---:B------:R-:W-:Y:S01]  /*8780*/  FMUL.FTZ R11, R5.reuse, R7 ;  /* 0x00000007050b7220 */ /* 0x040fe20000410000 */
[----:B------:R-:W-:Y:S01]  /*8790*/  F2FP.F16.F32.PACK_AB R37, R10, R37 ;  /* 0x000000250a25723e */ /* 0x000fe200000000ff */
[----:B------:R-:W-:Y:S01]  /*87a0*/  FMUL.FTZ R10, R5, R8 ;  /* 0x00000008050a7220 */ /* 0x000fe20000410000 */
[----:B------:R-:W-:Y:S01]  /*87b0*/  MOV R14, RZ ;  /* 0x000000ff000e7202 */ /* 0x000fe20000000f00 */
[----:B------:R-:W-:Y:S01]  /*87c0*/  @P0 FMUL.FTZ R14, R36, R143 ;  /* 0x0000008f240e0220 */ /* 0x000fe20000410000 */
[-C--:B------:R-:W-:Y:S01]  /*87d0*/  FMUL.FTZ R143, R11, R4.reuse ;  /* 0x000000040b8f7220 */ /* 0x080fe20000410000 */
[----:B------:R-:W-:Y:S01]  /*87e0*/  FMUL.FTZ R8, R10, R4 ;  /* 0x000000040a087220 */ /* 0x000fe20000410000 */
[----:B------:R-:W-:Y:S02]  /*87f0*/  @P4 HADD2.F32 R26, -RZ, R140.H0_H0 ;  /* 0x2000008cff1a4230 */ /* 0x000fe40000004100 */
[----:B------:R-:W-:-:S02]  /*8800*/  HFMA2 R7, -RZ, RZ, 0, 0 ;  /* 0x00000000ff077431 */ /* 0x000fc400000001ff */
[----:B------:R-:W-:Y:S01]  /*8810*/  FMUL.FTZ R143, R143, UR4 ;  /* 0x000000048f8f7c20 */ /* 0x000fe20008410000 */
[----:B------:R-:W-:Y:S02]  /*8820*/  @P5 HADD2.F32 R140, -RZ, R140.H1_H1 ;  /* 0x3000008cff8c5230 */ /* 0x000fe40000004100 */
[----:B------:R-:W-:Y:S01]  /*8830*/  FMUL.FTZ R8, R8, UR4 ;  /* 0x0000000408087c20 */ /* 0x000fe20008410000 */
[----:B------:R-:W-:Y:S01]  /*8840*/  FMUL.FTZ R36, R91, R36 ;  /* 0x000000245b247220 */ /* 0x000fe20000410000 */
        /* <DEDUP_REMOVED lines=20> */
.L_x_13633:
[C-C-:B------:R-:W-:Y:S01]  /*8990*/  FFMA.FTZ R32, R147.reuse, R32, R148.reuse ;  /* 0x0000002093207223 */ /* 0x140fe20000010094 */
[--C-:B------:R-:W-:Y:S01]  /*89a0*/  FFMA.FTZ R34, R147, R34, R148.reuse ;  /* 0x0000002293227223 */ /* 0x100fe20000010094 */
[----:B------:R-:W-:Y:S01]  /*89b0*/  LOP3.LUT P0, RZ, R155, 0xff, RZ, 0xc0, !PT ;  /* 0x000000ff9bff7812 */ /* 0x000fe2000780c0ff */
[C---:B------:R-:W-:Y:S01]  /*89c0*/  FFMA.FTZ R144, R147.reuse, R144, R148 ;  /* 0x0000009093907223 */ /* 0x040fe20000010094 */
[----:B------:R-:W-:Y:S01]  /*89d0*/  FADD.FTZ R10, -R32, R10 ;  /* 0x0000000a200a7221 */ /* 0x000fe20000010100 */
[C-C-:B------:R-:W-:Y:S01]  /*89e0*/  FFMA.FTZ R30, R147.reuse, R30, R148.reuse ;  /* 0x0000001e931e7223 */ /* 0x140fe20000010094 */
[----:B------:R-:W-:Y:S01]  /*89f0*/  FFMA.FTZ R145, R147, R145, R148 ;  /* 0x0000009193917223 */ /* 0x000fe20000010094 */
[----:B------:R-:W-:Y:S01]  /*8a00*/  FADD.FTZ R12, -R144, R12 ;  /* 0x0000000c900c7221 */ /* 0x000fe20000010100 */
[----:B------:R-:W-:Y:S01]  /*8a10*/  FMUL.FTZ R10, R5, R10 ;  /* 0x0000000a050a7220 */ /* 0x000fe20000410000 */
[----:B------:R-:W-:Y:S01]  /*8a20*/  LOP3.LUT P5, RZ, R154, 0xff0000, RZ, 0xc0, !PT ;  /* 0x00ff00009aff7812 */ /* 0x000fe200078ac0ff */
[----:B------:R-:W-:-:S02]  /*8a30*/  HFMA2 R32, -RZ, RZ, 0, 0 ;  /* 0x00000000ff207431 */ /* 0x000fc400000001ff */
[----:B------:R-:W-:Y:S01]  /*8a40*/  FADD.FTZ R30, -R30, R9 ;  /* 0x000000091e1e7221 */ /* 0x000fe20000010100 */
[----:B------:R-:W-:Y:S01]  /*8a50*/  FMUL.FTZ R160, R4, R10 ;  /* 0x0000000a04a07220 */ /* 0x000fe20000410000 */
[----:B------:R-:W-:Y:S01]  /*8a60*/  FADD.FTZ R10, -R34, R11 ;  /* 0x0000000b220a7221 */ /* 0x000fe20000010100 */
[----:B------:R-:W-:Y:S01]  /*8a70*/  LOP3.LUT P4, RZ, R154, 0xff000000, RZ, 0xc0, !PT ;  /* 0xff0000009aff7812 */ /* 0x000fe2000788c0ff */
[----:B------:R-:W-:Y:S01]  /*8a80*/  FMUL.FTZ R30, R5, R30 ;  /* 0x0000001e051e7220 */ /* 0x000fe20000410000 */
[----:B------:R-:W-:Y:S01]  /*8a90*/  LOP3.LUT P2, RZ, R155, 0xff00, RZ, 0xc0, !PT ;  /* 0x0000ff009bff7812 */ /* 0x000fe2000784c0ff */
[----:B------:R-:W-:Y:S01]  /*8aa0*/  FMUL.FTZ R10, R5, R10 ;  /* 0x0000000a050a7220 */ /* 0x000fe20000410000 */
[----:B------:R-:W-:Y:S01]  /*8ab0*/  LOP3.LUT P3, RZ, R155, 0xff0000, RZ, 0xc0, !PT ;  /* 0x00ff00009bff7812 */ /* 0x000fe2000786c0ff */
[C---:B------:R-:W-:Y:S01]  /*8ac0*/  FMUL.FTZ R9, R4.reuse, R30 ;  /* 0x0000001e04097220 */ /* 0x040fe20000410000 */
[----:B------:R-:W-:Y:S01]  /*8ad0*/  FFMA.FTZ R28, R147, R28, R148 ;  /* 0x0000001c931c7223 */ /* 0x000fe20000010094 */
[----:B------:R-:W-:Y:S01]  /*8ae0*/  FMUL.FTZ R10, R4, R10 ;  /* 0x0000000a040a7220 */ /* 0x000fe20000410000 */
[----:B-----5:R-:W-:-:S02]  /*8af0*/  @P5 HADD2.F32 R30, -RZ, R141.H0_H0 ;  /* 0x2000008dff1e5230 */ /* 0x020fc40000004100 */
[----:B------:R-:W-:Y:S01]  /*8b00*/  FMUL.FTZ R9, R9, UR4 ;  /* 0x0000000409097c20 */ /* 0x000fe20008410000 */
[----:B------:R-:W-:Y:S01]  /*8b10*/  FADD.FTZ R8, -R28, R8 ;  /* 0x000000081c087221 */ /* 0x000fe20000010100 */
[----:B------:R-:W-:Y:S01]  /*8b20*/  FMUL.FTZ R11, R10, UR4 ;  /* 0x000000040a0b7c20 */ /* 0x000fe20008410000 */
[--C-:B------:R-:W-:Y:S02]  /*8b30*/  @P0 HADD2.F32 R10, -RZ, R142.reuse.H0_H0 ;  /* 0x2000008eff0a0230 */ /* 0x100fe40000004100 */
[----:B------:R-:W-:Y:S01]  /*8b40*/  FMUL.FTZ R160, R160, UR4 ;  /* 0x00000004a0a07c20 */ /* 0x000fe20008410000 */
[----:B------:R-:W-:Y:S02]  /*8b50*/  @P4 HADD2.F32 R141, -RZ, R141.H1_H1 ;  /* 0x3000008dff8d4230 */ /* 0x000fe40000004100 */
[----:B------:R-:W-:Y:S02]  /*8b60*/  HFMA2 R28, -RZ, RZ, 0, 0 ;  /* 0x00000000ff1c7431 */ /* 0x000fe400000001ff */
[----:B------:R-:W-:-:S02]  /*8b70*/  @P2 HADD2.F32 R142, -RZ, R142.H1_H1 ;  /* 0x3000008eff8e2230 */ /* 0x000fc40000004100 */
[----:B------:R-:W-:Y:S01]  /*8b80*/  @P0 FMUL.FTZ R32, R10, R11 ;  /* 0x0000000b0a200220 */ /* 0x000fe20000410000 */
[----:B------:R-:W-:Y:S01]  /*8b90*/  FMUL.FTZ R10, R5, R12 ;  /* 0x0000000c050a7220 */ /* 0x000fe20000410000 */
[----:B------:R-:W-:Y:S01]  /*8ba0*/  FADD.FTZ R12, -R145, R13 ;  /* 0x0000000d910c7221 */ /* 0x000fe20000010100 */
[----:B------:R-:W-:Y:S01]  /*8bb0*/  @P5 FMUL.FTZ R28, R30, R9 ;  /* 0x000000091e1c5220 */ /* 0x000fe20000410000 */
[----:B------:R-:W-:Y:S01]  /*8bc0*/  MOV R30, RZ ;  /* 0x000000ff001e7202 */ /* 0x000fe20000000f00 */
[----:B------:R-:W-:Y:S01]  /*8bd0*/  FMUL.FTZ R10, R4, R10 ;  /* 0x0000000a040a7220 */ /* 0x000fe20000410000 */
[----:B------:R-:W-:Y:S01]  /*8be0*/  FMUL.FTZ R12, R5, R12 ;  /* 0x0000000c050c7220 */ /* 0x000fe20000410000 */
[----:B------:R-:W-:Y:S01]  /*8bf0*/  MOV R34, RZ ;  /* 0x000000ff00227202 */ /* 0x000fe20000000f00 */
[----:B------:R-:W-:Y:S01]  /*8c00*/  @P4 FMUL.FTZ R30, R141, R160 ;  /* 0x000000a08d1e4220 */ /* 0x000fe20000410000 */
[----:B------:R-:W-:Y:S01]  /*8c10*/  FMUL.FTZ R10, R10, UR4 ;  /* 0x000000040a0a7c20 */ /* 0x000fe20008410000 */
[----:B------:R-:W-:Y:S01]  /*8c20*/  FMUL.FTZ R12, R4, R12 ;  /* 0x0000000c040c7220 */ /* 0x000fe20000410000 */
[----:B------:R-:W-:-:S02]  /*8c30*/  HFMA2 R141, -RZ, RZ, 0, 0 ;  /* 0x00000000ff8d7431 */ /* 0x000fc400000001ff */
[--C-:B------:R-:W-:Y:S01]  /*8c40*/  FFMA.FTZ R26, R147, R26, R148.reuse ;  /* 0x0000001a931a7223 */ /* 0x100fe20000010094 */
[-C--:B------:R-:W-:Y:S01]  /*8c50*/  @P2 FMUL.FTZ R34, R142, R10.reuse ;  /* 0x0000000a8e222220 */ /* 0x080fe20000410000 */
[----:B------:R-:W-:Y:S01]  /*8c60*/  FMUL.FTZ R13, R12, UR4 ;  /* 0x000000040c0d7c20 */ /* 0x000fe20008410000 */
[----:B------:R-:W-:Y:S01]  /*8c70*/  FMUL.FTZ R12, R88, R11 ;  /* 0x0000000b580c7220 */ /* 0x000fe20000410000 */
[----:B------:R-:W-:Y:S02]  /*8c80*/  @P3 HADD2.F32 R11, -RZ, R143.H0_H0 ;  /* 0x2000008fff0b3230 */ /* 0x000fe40000004100 */
[----:B------:R-:W-:Y:S01]  /*8c90*/  FMUL.FTZ R10, R89, R10 ;  /* 0x0000000a590a7220 */ /* 0x000fe20000410000 */
[----:B------:R-:W-:Y:S01]  /*8ca0*/  FFMA.FTZ R146, R147, R146, R148 ;  /* 0x0000009293927223 */ /* 0x000fe20000010094 */
[----:B------:R-:W-:Y:S01]  /*8cb0*/  FADD.FTZ R26, -R26, R7 ;  /* 0x000000071a1a7221 */ /* 0x000fe20000010100 */
[----:B------:R-:W-:Y:S01]  /*8cc0*/  FSEL R12, R12, RZ, P0 ;  /* 0x000000ff0c0c7208 */ /* 0x000fe20000000000 */
[-C--:B------:R-:W-:Y:S01]  /*8cd0*/  @P3 FMUL.FTZ R141, R11, R13.reuse ;  /* 0x0000000d0b8d3220 */ /* 0x080fe20000410000 */
[----:B------:R-:W-:Y:S01]  /*8ce0*/  FMUL.FTZ R11, R90, R13 ;  /* 0x0000000d5a0b7220 */ /* 0x000fe20000410000 */
[----:B------:R-:W-:Y:S01]  /*8cf0*/  ISETP.GE.U32.AND P0, PT, R154, RZ, PT ;  /* 0x000000ff9a00720c */ /* 0x000fe20003f06070 */
[----:B------:R-:W-:Y:S01]  /*8d00*/  FADD.FTZ R14, -R146, R14 ;  /* 0x0000000e920e7221 */ /* 0x000fe20000010100 */
[----:B------:R-:W-:Y:S01]  /*8d10*/  FSEL R10, R10, RZ, P2 ;  /* 0x000000ff0a0a7208 */ /* 0x000fe20001000000 */
[C---:B------:R-:W-:Y:S01]  /*8d20*/  FMUL.FTZ R26, R5.reuse, R26 ;  /* 0x0000001a051a7220 */ /* 0x040fe20000410000 */
[----:B------:R-:W-:Y:S01]  /*8d30*/  LOP3.LUT P2, RZ, R154, 0xff, RZ, 0xc0, !PT ;  /* 0x000000ff9aff7812 */ /* 0x000fe2000784c0ff */
[----:B------:R-:W-:Y:S01]  /*8d40*/  FMUL.FTZ R14, R5, R14 ;  /* 0x0000000e050e7220 */ /* 0x000fe20000410000 */
[----:B------:R-:W-:Y:S01]  /*8d50*/  FSEL R11, R11, RZ, P3 ;  /* 0x000000ff0b0b7208 */ /* 0x000fe20001800000 */
[----:B------:R-:W-:Y:S01]  /*8d60*/  FMUL.FTZ R8, R5, R8 ;  /* 0x0000000805087220 */ /* 0x000fe20000410000 */
[----:B------:R-:W-:Y:S01]  /*8d70*/  ISETP.GE.U32.AND.EX P0, PT, R155, 0x1000000, PT, P0 ;  /* 0x010000009b00780c */ /* 0x000fe20003f06100 */
[----:B------:R-:W-:Y:S01]  /*8d80*/  FMUL.FTZ R13, R4, R26 ;  /* 0x0000001a040d7220 */ /* 0x000fe20000410000 */
[----:B------:R-:W-:Y:S01]  /*8d90*/  LOP3.LUT P3, RZ, R154, 0xff00, RZ, 0xc0, !PT ;  /* 0x0000ff009aff7812 */ /* 0x000fe2000786c0ff */
[C---:B------:R-:W-:Y:S01]  /*8da0*/  FMUL.FTZ R14, R4.reuse, R14 ;  /* 0x0000000e040e7220 */ /* 0x040fe20000410000 */
[----:B------:R-:W-:Y:S01]  /*8db0*/  FMUL.FTZ R8, R4, R8 ;  /* 0x0000000804087220 */ /* 0x000fe20000410000 */
[----:B------:R-:W-:Y:S01]  /*8dc0*/  FMUL.FTZ R13, R13, UR4 ;  /* 0x000000040d0d7c20 */ /* 0x000fe20008410000 */
[----:B------:R-:W-:-:S02]  /*8dd0*/  HFMA2 R7, -RZ, RZ, 0, 0 ;  /* 0x00000000ff077431 */ /* 0x000fc400000001ff */
[----:B------:R-:W-:Y:S01]  /*8de0*/  FMUL.FTZ R142, R14, UR4 ;  /* 0x000000040e8e7c20 */ /* 0x000fe20008410000 */
[----:B------:R-:W-:Y:S01]  /*8df0*/  FMUL.FTZ R8, R8, UR4 ;  /* 0x0000000408087c20 */ /* 0x000fe20008410000 */
[--C-:B------:R-:W-:Y:S01]  /*8e00*/  @P2 HADD2.F32 R26, -RZ, R140.reuse.H0_H0 ;  /* 0x2000008cff1a2230 */ /* 0x100fe20000004100 */
[----:B------:R-:W-:Y:S01]  /*8e10*/  MOV R14, RZ ;  /* 0x000000ff000e7202 */ /* 0x000fe20000000f00 */
[----:B------:R-:W-:Y:S01]  /*8e20*/  FMUL.FTZ R9, R86, R9 ;  /* 0x0000000956097220 */ /* 0x000fe20000410000 */
[----:B------:R-:W-:Y:S01]  /*8e30*/  FMUL.FTZ R160, R87, R160 ;  /* 0x000000a057a07220 */ /* 0x000fe20000410000 */
[----:B------:R-:W-:Y:S02]  /*8e40*/  @P0 HADD2.F32 R143, -RZ, R143.H1_H1 ;  /* 0x3000008fff8f0230 */ /* 0x000fe40000004100 */
[-C--:B------:R-:W-:Y:S01]  /*8e50*/  @P2 FMUL.FTZ R7, R26, R13.reuse ;  /* 0x0000000d1a072220 */ /* 0x080fe20000410000 */
[----:B------:R-:W-:Y:S01]  /*8e60*/  @P3 HADD2.F32 R140, -RZ, R140.H1_H1 ;  /* 0x3000008cff8c3230 */ /* 0x000fe20000004100 */
[----:B------:R-:W-:Y:S01]  /*8e70*/  MOV R26, RZ ;  /* 0x000000ff001a7202 */ /* 0x000fe20000000f00 */
[----:B------:R-:W-:Y:S01]  /*8e80*/  FMUL.FTZ R13, R84, R13 ;  /* 0x0000000d540d7220 */ /* 0x000fe20000410000 */
[-C--:B------:R-:W-:Y:S01]  /*8e90*/  @P0 FMUL.FTZ R14, R143, R142.reuse ;  /* 0x0000008e8f0e0220 */ /* 0x080fe20000410000 */
[----:B------:R-:W-:Y:S01]  /*8ea0*/  FMUL.FTZ R142, R91, R142 ;  /* 0x0000008e5b8e7220 */ /* 0x000fe20000410000 */
[-C--:B------:R-:W-:Y:S01]  /*8eb0*/  @P3 FMUL.FTZ R26, R140, R8.reuse ;  /* 0x000000088c1a3220 */ /* 0x080fe20000410000 */
[----:B------:R-:W-:Y:S01]  /*8ec0*/  FMUL.FTZ R8, R85, R8 ;  /* 0x0000000855087220 */ /* 0x000fe20000410000 */
        /* <DEDUP_REMOVED lines=8> */
[----:B------:R-:W-:-:S07]  /*8f50*/  F2FP.F16.F32.PACK_AB R8, R8, R13 ;  /* 0x0000000d0808723e */ /* 0x000fce00000000ff */
.L_x_13634:
        /* <DEDUP_REMOVED lines=11> */
[--C-:B------:R-:W-:Y:S01]  /*9010*/  FFMA.FTZ R27, R147, R31, R148.reuse ;  /* 0x0000001f931b7223 */ /* 0x100fe20000010094 */
[----:B------:R-:W-:Y:S01]  /*9020*/  FADD.FTZ R29, -R29, R17 ;  /* 0x000000111d1d7221 */ /* 0x000fe20000010100 */
[----:B------:R-:W-:Y:S01]  /*9030*/  LOP3.LUT P3, RZ, R152, 0xff000000, RZ, 0xc0, !PT ;  /* 0xff00000098ff7812 */ /* 0x000fe2000786c0ff */
[----:B------:R-:W-:Y:S01]  /*9040*/  FFMA.FTZ R33, R147, R33, R148 ;  /* 0x0000002193217223 */ /* 0x000fe20000010094 */
[----:B------:R-:W-:Y:S01]  /*9050*/  FADD.FTZ R27, -R27, R18 ;  /* 0x000000121b1b7221 */ /* 0x000fe20000010100 */
[----:B------:R-:W-:Y:S01]  /*9060*/  FMUL.FTZ R37, R5, R29 ;  /* 0x0000001d05257220 */ /* 0x000fe20000410000 */
[----:B------:R-:W-:Y:S01]  /*9070*/  LOP3.LUT P4, RZ, R153, 0xff, RZ, 0xc0, !PT ;  /* 0x000000ff99ff7812 */ /* 0x000fe2000788c0ff */
[----:B------:R-:W-:Y:S01]  /*9080*/  FADD.FTZ R33, -R33, R19 ;  /* 0x0000001321217221 */ /* 0x000fe20000010100 */
[----:B------:R-:W-:Y:S01]  /*9090*/  FMUL.FTZ R27, R5, R27 ;  /* 0x0000001b051b7220 */ /* 0x000fe20000410000 */
[----:B------:R-:W-:Y:S01]  /*90a0*/  FMUL.FTZ R2, R37, R4 ;  /* 0x0000000425027220 */ /* 0x000fe20000410000 */
[----:B------:R-:W-:-:S02]  /*90b0*/  HFMA2 R12, -RZ, RZ, 0, 0 ;  /* 0x00000000ff0c7431 */ /* 0x000fc400000001ff */
[--C-:B-----5:R-:W-:Y:S02]  /*90c0*/  @P2 HADD2.F32 R13, -RZ, R9.reuse.H0_H0 ;  /* 0x20000009ff0d2230 */ /* 0x120fe40000004100 */
[----:B------:R-:W-:Y:S01]  /*90d0*/  FMUL.FTZ R38, R5, R33 ;  /* 0x0000002105267220 */ /* 0x000fe20000410000 */
[----:B------:R-:W-:Y:S01]  /*90e0*/  FMUL.FTZ R2, R2, UR4 ;  /* 0x0000000402027c20 */ /* 0x000fe20008410000 */
[----:B------:R-:W-:Y:S01]  /*90f0*/  FFMA.FTZ R29, R147, R35, R148 ;  /* 0x00000023931d7223 */ /* 0x000fe20000010094 */
[----:B------:R-:W-:Y:S01]  /*9100*/  LOP3.LUT P5, RZ, R153, 0xff00, RZ, 0xc0, !PT ;  /* 0x0000ff0099ff7812 */ /* 0x000fe200078ac0ff */
[----:B------:R-:W-:Y:S01]  /*9110*/  FADD.FTZ R36, -R36, R16 ;  /* 0x0000001024247221 */ /* 0x000fe20000010100 */
[----:B------:R-:W-:Y:S01]  /*9120*/  @P2 FMUL.FTZ R12, R2, R13 ;  /* 0x0000000d020c2220 */ /* 0x000fe20000410000 */
[-C--:B------:R-:W-:Y:S01]  /*9130*/  FMUL.FTZ R13, R27, R4.reuse ;  /* 0x000000041b0d7220 */ /* 0x080fe20000410000 */
[----:B------:R-:W-:Y:S01]  /*9140*/  FMUL.FTZ R18, R38, R4 ;  /* 0x0000000426127220 */ /* 0x000fe20000410000 */
[----:B------:R-:W-:-:S02]  /*9150*/  @P3 HADD2.F32 R16, -RZ, R9.H1_H1 ;  /* 0x30000009ff103230 */ /* 0x000fc40000004100 */
[----:B------:R-:W-:Y:S01]  /*9160*/  FADD.FTZ R29, -R29, R20 ;  /* 0x000000141d1d7221 */ /* 0x000fe20000010100 */
[----:B------:R-:W-:Y:S01]  /*9170*/  FMUL.FTZ R9, R13, UR4 ;  /* 0x000000040d097c20 */ /* 0x000fe20008410000 */
[--C-:B------:R-:W-:Y:S02]  /*9180*/  @P4 HADD2.F32 R17, -RZ, R10.reuse.H0_H0 ;  /* 0x2000000aff114230 */ /* 0x100fe40000004100 */
[----:B------:R-:W-:Y:S01]  /*9190*/  FMUL.FTZ R18, R18, UR4 ;  /* 0x0000000412127c20 */ /* 0x000fe20008410000 */
[----:B------:R-:W-:Y:S01]  /*91a0*/  MOV R13, RZ ;  /* 0x000000ff000d7202 */ /* 0x000fe20000000f00 */
[----:B------:R-:W-:Y:S01]  /*91b0*/  FMUL.FTZ R29, R5, R29 ;  /* 0x0000001d051d7220 */ /* 0x000fe20000410000 */
[----:B------:R-:W-:Y:S01]  /*91c0*/  @P3 FMUL.FTZ R13, R9, R16 ;  /* 0x00000010090d3220 */ /* 0x000fe20000410000 */
[----:B------:R-:W-:Y:S02]  /*91d0*/  HFMA2 R16, -RZ, RZ, 0, 0 ;  /* 0x00000000ff107431 */ /* 0x000fe400000001ff */
[----:B------:R-:W-:Y:S01]  /*91e0*/  @P4 FMUL.FTZ R16, R18, R17 ;  /* 0x0000001112104220 */ /* 0x000fe20000410000 */
[----:B------:R-:W-:Y:S01]  /*91f0*/  FMUL.FTZ R17, R29, R4 ;  /* 0x000000041d117220 */ /* 0x000fe20000410000 */
[----:B------:R-:W-:Y:S01]  /*9200*/  @P5 HADD2.F32 R19, -RZ, R10.H1_H1 ;  /* 0x3000000aff135230 */ /* 0x000fe20000004100 */
[----:B------:R-:W-:Y:S01]  /*9210*/  ISETP.GE.U32.AND P0, PT, R152, RZ, PT ;  /* 0x000000ff9800720c */ /* 0x000fe20003f06070 */
[--C-:B------:R-:W-:Y:S01]  /*9220*/  FFMA.FTZ R39, R147, R23, R148.reuse ;  /* 0x0000001793277223 */ /* 0x100fe20000010094 */
[----:B------:R-:W-:Y:S01]  /*9230*/  FMUL.FTZ R10, R17, UR4 ;  /* 0x00000004110a7c20 */ /* 0x000fe20008410000 */
[----:B------:R-:W-:Y:S01]  /*9240*/  MOV R17, RZ ;  /* 0x000000ff00117202 */ /* 0x000fe20000000f00 */
[----:B------:R-:W-:Y:S01]  /*9250*/  FMUL.FTZ R18, R96, R18 ;  /* 0x0000001260127220 */ /* 0x000fe20000410000 */
[----:B------:R-:W-:Y:S01]  /*9260*/  ISETP.GE.U32.AND.EX P0, PT, R153, 0x1000000, PT, P0 ;  /* 0x010000009900780c */ /* 0x000fe20003f06100 */
[----:B------:R-:W-:Y:S01]  /*9270*/  @P5 FMUL.FTZ R17, R10, R19 ;  /* 0x000000130a115220 */ /* 0x000fe20000410000 */
[--C-:B------:R-:W-:Y:S01]  /*9280*/  FFMA.FTZ R19, R147, R24, R148.reuse ;  /* 0x0000001893137223 */ /* 0x100fe20000010094 */
[----:B------:R-:W-:Y:S01]  /*9290*/  LOP3.LUT P6, RZ, R153, 0xff0000, RZ, 0xc0, !PT ;  /* 0x00ff000099ff7812 */ /* 0x000fe200078cc0ff */
[----:B------:R-:W-:Y:S01]  /*92a0*/  FADD.FTZ R39, -R39, R21 ;  /* 0x0000001527277221 */ /* 0x000fe20000010100 */
[----:B------:R-:W-:Y:S01]  /*92b0*/  FFMA.FTZ R23, R147, R25, R148 ;  /* 0x0000001993177223 */ /* 0x000fe20000010094 */
[----:B------:R-:W-:Y:S01]  /*92c0*/  FADD.FTZ R19, -R19, R22 ;  /* 0x0000001613137221 */ /* 0x000fe20000010100 */
[----:B------:R-:W-:Y:S01]  /*92d0*/  FMUL.FTZ R21, R97, R10 ;  /* 0x0000000a61157220 */ /* 0x000fe20000410000 */
[----:B------:R-:W-:Y:S01]  /*92e0*/  FSEL R10, R18, RZ, P4 ;  /* 0x000000ff120a7208 */ /* 0x000fe20002000000 */
[C---:B------:R-:W-:Y:S01]  /*92f0*/  FMUL.FTZ R39, R5.reuse, R39 ;  /* 0x0000002705277220 */ /* 0x040fe20000410000 */
[----:B------:R-:W-:Y:S01]  /*9300*/  FMUL.FTZ R24, R5, R19 ;  /* 0x0000001305187220 */ /* 0x000fe20000410000 */
[----:B------:R-:W-:Y:S01]  /*9310*/  FADD.FTZ R23, -R23, R15 ;  /* 0x0000000f17177221 */ /* 0x000fe20000010100 */
[----:B------:R-:W-:Y:S01]  /*9320*/  LOP3.LUT P4, RZ, R152, 0xff, RZ, 0xc0, !PT ;  /* 0x000000ff98ff7812 */ /* 0x000fe2000788c0ff */
[-C--:B------:R-:W-:Y:S01]  /*9330*/  FMUL.FTZ R20, R39, R4.reuse ;  /* 0x0000000427147220 */ /* 0x080fe20000410000 */
[----:B------:R-:W-:Y:S01]  /*9340*/  FSEL R21, R21, RZ, P5 ;  /* 0x000000ff15157208 */ /* 0x000fe20002800000 */
[----:B------:R-:W-:Y:S01]  /*9350*/  FMUL.FTZ R15, R24, R4 ;  /* 0x00000004180f7220 */ /* 0x000fe20000410000 */
[----:B------:R-:W-:Y:S01]  /*9360*/  LOP3.LUT P5, RZ, R152, 0xff00, RZ, 0xc0, !PT ;  /* 0x0000ff0098ff7812 */ /* 0x000fe200078ac0ff */
[C---:B------:R-:W-:Y:S01]  /*9370*/  FMUL.FTZ R36, R5.reuse, R36 ;  /* 0x0000002405247220 */ /* 0x040fe20000410000 */
[----:B------:R-:W-:Y:S01]  /*9380*/  FMUL.FTZ R23, R5, R23 ;  /* 0x0000001705177220 */ /* 0x000fe20000410000 */
[----:B------:R-:W-:-:S02]  /*9390*/  @P6 HADD2.F32 R22, -RZ, R11.H0_H0 ;  /* 0x2000000bff166230 */ /* 0x000fc40000004100 */
[----:B------:R-:W-:Y:S01]  /*93a0*/  FMUL.FTZ R20, R20, UR4 ;  /* 0x0000000414147c20 */ /* 0x000fe20008410000 */
[----:B------:R-:W-:Y:S02]  /*93b0*/  @P0 HADD2.F32 R5, -RZ, R11.H1_H1 ;  /* 0x3000000bff050230 */ /* 0x000fe40000004100 */
[----:B------:R-:W-:Y:S01]  /*93c0*/  FMUL.FTZ R11, R15, UR4 ;  /* 0x000000040f0b7c20 */ /* 0x000fe20008410000 */
[----:B------:R-:W-:Y:S01]  /*93d0*/  MOV R19, RZ ;  /* 0x000000ff00137202 */ /* 0x000fe20000000f00 */
[----:B------:R-:W-:Y:S02]  /*93e0*/  HFMA2 R18, -RZ, RZ, 0, 0 ;  /* 0x00000000ff127431 */ /* 0x000fe400000001ff */
[----:B------:R-:W-:Y:S01]  /*93f0*/  @P6 FMUL.FTZ R18, R20, R22 ;  /* 0x0000001614126220 */ /* 0x000fe20000410000 */
[----:B------:R-:W-:Y:S01]  /*9400*/  @P0 FMUL.FTZ R19, R11, R5 ;  /* 0x000000050b130220 */ /* 0x000fe20000410000 */
[----:B------:R-:W-:Y:S01]  /*9410*/  FMUL.FTZ R5, R23, R4 ;  /* 0x0000000417057220 */ /* 0x000fe20000410000 */
[----:B------:R-:W-:Y:S01]  /*9420*/  FMUL.FTZ R22, R98, R20 ;  /* 0x0000001462167220 */ /* 0x000fe20000410000 */
[----:B------:R-:W-:Y:S01]  /*9430*/  FMUL.FTZ R4, R36, R4 ;  /* 0x0000000424047220 */ /* 0x000fe20000410000 */
[----:B------:R-:W-:-:S02]  /*9440*/  @P4 HADD2.F32 R20, -RZ, R8.H0_H0 ;  /* 0x20000008ff144230 */ /* 0x000fc40000004100 */
[----:B------:R-:W-:Y:S01]  /*9450*/  FMUL.FTZ R5, R5, UR4 ;  /* 0x0000000405057c20 */ /* 0x000fe20008410000 */
[----:B------:R-:W-:Y:S02]  /*9460*/  @P5 HADD2.F32 R8, -RZ, R8.H1_H1 ;  /* 0x30000008ff085230 */ /* 0x000fe40000004100 */
[----:B------:R-:W-:Y:S01]  /*9470*/  FMUL.FTZ R4, R4, UR4 ;  /* 0x0000000404047c20 */ /* 0x000fe20008410000 */
[----:B------:R-:W-:Y:S02]  /*9480*/  HFMA2 R15, -RZ, RZ, 0, 0 ;  /* 0x00000000ff0f7431 */ /* 0x000fe400000001ff */
        /* <DEDUP_REMOVED lines=19> */
[----:B------:R-:W-:Y:S02]  /*95c0*/  F2FP.F16.F32.PACK_AB R10, R21, R10 ;  /* 0x0000000a150a723e */ /* 0x000fe400000000ff */
[----:B------:R-:W-:-:S02]  /*95d0*/  F2FP.F16.F32.PACK_AB R9, R9, R2 ;  /* 0x000000020909723e */ /* 0x000fc400000000ff */
[----:B------:R-:W-:Y:S01]  /*95e0*/  F2FP.F16.F32.PACK_AB R8, R4, R5 ;  /* 0x000000050408723e */ /* 0x000fe200000000ff */
[----:B------:R-:W-:Y:S06]  /*95f0*/  BRA `(.L_x_13636) ;  /* 0x0000000400747947 */ /* 0x000fec0003800000 */
.L_x_13635:
[C-C-:B------:R-:W-:Y:S01]  /*9600*/  FFMA.FTZ R29, R147.reuse, R29, R148.reuse ;  /* 0x0000001d931d7223 */ /* 0x140fe20000010094 */
[C---:B------:R-:W-:Y:S01]  /*9610*/  LOP3.LUT P5, RZ, R152.reuse, 0xff0000, RZ, 0xc0, !PT ;  /* 0x00ff000098ff7812 */ /* 0x040fe200078ac0ff */
[----:B------:R-:W-:Y:S01]  /*9620*/  FFMA.FTZ R31, R147, R31, R148 ;  /* 0x0000001f931f7223 */ /* 0x000fe20000010094 */
[----:B------:R-:W-:Y:S01]  /*9630*/  LOP3.LUT P4, RZ, R152, 0xff000000, RZ, 0xc0, !PT ;  /* 0xff00000098ff7812 */ /* 0x000fe2000788c0ff */
[----:B------:R-:W-:Y:S01]  /*9640*/  FADD.FTZ R29, -R29, R17 ;  /* 0x000000111d1d7221 */ /* 0x000fe20000010100 */
[----:B------:R-:W-:Y:S02]  /*9650*/  HFMA2 R12, -RZ, RZ, 0, 0 ;  /* 0x00000000ff0c7431 */ /* 0x000fe400000001ff */
[----:B------:R-:W-:Y:S01]  /*9660*/  FADD.FTZ R18, -R31, R18 ;  /* 0x000000121f127221 */ /* 0x000fe20000010100 */
[--C-:B------:R-:W-:Y:S01]  /*9670*/  FFMA.FTZ R27, R147, R27, R148.reuse ;  /* 0x0000001b931b7223 */ /* 0x100fe20000010094 */
[----:B------:R-:W-:Y:S01]  /*9680*/  FMUL.FTZ R29, R5, R29 ;  /* 0x0000001d051d7220 */ /* 0x000fe20000410000 */
[----:B------:R-:W-:Y:S01]  /*9690*/  FFMA.FTZ R33, R147, R33, R148 ;  /* 0x0000002193217223 */ /* 0x000fe20000010094 */
[----:B------:R-:W-:Y:S01]  /*96a0*/  LOP3.LUT P0, RZ, R153, 0xff, RZ, 0xc0, !PT ;  /* 0x000000ff99ff7812 */ /* 0x000fe2000780c0ff */
[----:B------:R-:W-:Y:S01]  /*96b0*/  FADD.FTZ R27, -R27, R16 ;  /* 0x000000101b1b7221 */ /* 0x000fe20000010100 */
[----:B------:R-:W-:Y:S01]  /*96c0*/  FMUL.FTZ R2, R4, R29 ;  /* 0x0000001d04027220 */ /* 0x000fe20000410000 */
[----:B------:R-:W-:Y:S01]  /*96d0*/  FFMA.FTZ R35, R147, R35, R148 ;  /* 0x0000002393237223 */ /* 0x000fe20000010094 */
[--C-:B-----5:R-:W-:Y:S01]  /*96e0*/  @P5 HADD2.F32 R13, -RZ, R9.reuse.H0_H0 ;  /* 0x20000009ff0d5230 */ /* 0x120fe20000004100 */
[----:B------:R-:W-:Y:S01]  /*96f0*/  LOP3.LUT P3, RZ, R153, 0xff00, RZ, 0xc0, !PT ;  /* 0x0000ff0099ff7812 */ /* 0x000fe2000786c0ff */
[----:B------:R-:W-:Y:S01]  /*9700*/  FMUL.FTZ R2, R2, UR4 ;  /* 0x0000000402027c20 */ /* 0x000fe20008410000 */
[----:B------:R-:W-:-:S02]  /*9710*/  @P4 HADD2.F32 R16, -RZ, R9.H1_H1 ;  /* 0x30000009ff104230 */ /* 0x000fc40000004100 */
[----:B------:R-:W-:Y:S01]  /*9720*/  FFMA.FTZ R23, R147, R23, R148 ;  /* 0x0000001793177223 */ /* 0x000fe20000010094 */
[----:B------:R-:W-:Y:S01]  /*9730*/  FADD.FTZ R20, -R35, R20 ;  /* 0x0000001423147221 */ /* 0x000fe20000010100 */
[----:B------:R-:W-:Y:S01]  /*9740*/  @P5 FMUL.FTZ R12, R13, R2 ;  /* 0x000000020d0c5220 */ /* 0x000fe20000410000 */
[----:B------:R-:W-:Y:S01]  /*9750*/  FMUL.FTZ R13, R5, R18 ;  /* 0x00000012050d7220 */ /* 0x000fe20000410000 */
[----:B------:R-:W-:Y:S01]  /*9760*/  LOP3.LUT P2, RZ, R153, 0xff0000, RZ, 0xc0, !PT ;  /* 0x00ff000099ff7812 */ /* 0x000fe2000784c0ff */
[--C-:B------:R-:W-:Y:S02]  /*9770*/  @P0 HADD2.F32 R17, -RZ, R10.reuse.H0_H0 ;  /* 0x2000000aff110230 */ /* 0x100fe40000004100 */
[----:B------:R-:W-:Y:S01]  /*9780*/  FADD.FTZ R23, -R23, R21 ;  /* 0x0000001517177221 */ /* 0x000fe20000010100 */
[----:B------:R-:W-:Y:S01]  /*9790*/  FMUL.FTZ R13, R4, R13 ;  /* 0x0000000d040d7220 */ /* 0x000fe20000410000 */
[C-C-:B------:R-:W-:Y:S01]  /*97a0*/  FFMA.FTZ R24, R147.reuse, R24, R148.reuse ;  /* 0x0000001893187223 */ /* 0x140fe20000010094 */
[----:B------:R-:W-:Y:S01]  /*97b0*/  FFMA.FTZ R25, R147, R25, R148 ;  /* 0x0000001993197223 */ /* 0x000fe20000010094 */
[----:B------:R-:W-:Y:S01]  /*97c0*/  FMUL.FTZ R23, R5, R23 ;  /* 0x0000001705177220 */ /* 0x000fe20000410000 */
[----:B------:R-:W-:Y:S01]  /*97d0*/  FMUL.FTZ R9, R13, UR4 ;  /* 0x000000040d097c20 */ /* 0x000fe20008410000 */
[----:B------:R-:W-:Y:S01]  /*97e0*/  MOV R13, RZ ;  /* 0x000000ff000d7202 */ /* 0x000fe20000000f00 */
[----:B------:R-:W-:-:S02]  /*97f0*/  @P3 HADD2.F32 R18, -RZ, R10.H1_H1 ;  /* 0x3000000aff123230 */ /* 0x000fc40000004100 */
[----:B------:R-:W-:Y:S01]  /*9800*/  FADD.FTZ R24, -R24, R22 ;  /* 0x0000001618187221 */ /* 0x000fe20000010100 */
[----:B------:R-:W-:Y:S01]  /*9810*/  @P4 FMUL.FTZ R13, R16, R9 ;  /* 0x00000009100d4220 */ /* 0x000fe20000410000 */
[----:B------:R-:W-:Y:S01]  /*9820*/  FADD.FTZ R16, -R33, R19 ;  /* 0x0000001321107221 */ /* 0x000fe20000010100 */
[----:B------:R-:W-:Y:S02]  /*9830*/  @P2 HADD2.F32 R21, -RZ, R11.H0_H0 ;  /* 0x2000000bff152230 */ /* 0x000fe40000004100 */
[----:B------:R-:W-:Y:S01]  /*9840*/  FMUL.FTZ R24, R5, R24 ;  /* 0x0000001805187220 */ /* 0x000fe20000410000 */
[----:B------:R-:W-:Y:S01]  /*9850*/  FADD.FTZ R25, -R25, R15 ;  /* 0x0000000f19197221 */ /* 0x000fe20000010100 */
[C---:B------:R-:W-:Y:S01]  /*9860*/  FMUL.FTZ R16, R5.reuse, R16 ;  /* 0x0000001005107220 */ /* 0x040fe20000410000 */
[C---:B------:R-:W-:Y:S01]  /*9870*/  FMUL.FTZ R27, R5.reuse, R27 ;  /* 0x0000001b051b7220 */ /* 0x040fe20000410000 */
[C---:B------:R-:W-:Y:S01]  /*9880*/  FMUL.FTZ R24, R4.reuse, R24 ;  /* 0x0000001804187220 */ /* 0x040fe20000410000 */
[----:B------:R-:W-:Y:S01]  /*9890*/  FMUL.FTZ R25, R5, R25 ;  /* 0x0000001905197220 */ /* 0x000fe20000410000 */
[----:B------:R-:W-:Y:S01]  /*98a0*/  FMUL.FTZ R16, R4, R16 ;  /* 0x0000001004107220 */ /* 0x000fe20000410000 */
[----:B------:R-:W-:-:S02]  /*98b0*/  HFMA2 R15, -RZ, RZ, 0, 0 ;  /* 0x00000000ff0f7431 */ /* 0x000fc400000001ff */
[----:B------:R-:W-:Y:S01]  /*98c0*/  FMUL.FTZ R24, R24, UR4 ;  /* 0x0000000418187c20 */ /* 0x000fe20008410000 */
[----:B------:R-:W-:Y:S01]  /*98d0*/  FMUL.FTZ R2, R94, R2 ;  /* 0x000000025e027220 */ /* 0x000fe20000410000 */
[----:B------:R-:W-:Y:S01]  /*98e0*/  FMUL.FTZ R19, R16, UR4 ;  /* 0x0000000410137c20 */ /* 0x000fe20008410000 */
[----:B------:R-:W-:Y:S02]  /*98f0*/  HFMA2 R16, -RZ, RZ, 0, 0 ;  /* 0x00000000ff107431 */ /* 0x000fe400000001ff */
[----:B------:R-:W-:Y:S01]  /*9900*/  FMUL.FTZ R9, R95, R9 ;  /* 0x000000095f097220 */ /* 0x000fe20000410000 */
[----:B------:R-:W-:Y:S01]  /*9910*/  @P0 FMUL.FTZ R16, R17, R19 ;  /* 0x0000001311100220 */ /* 0x000fe20000410000 */
[----:B------:R-:W-:Y:S01]  /*9920*/  FMUL.FTZ R17, R5, R20 ;  /* 0x0000001405117220 */ /* 0x000fe20000410000 */
[C---:B------:R-:W-:Y:S01]  /*9930*/  FMUL.FTZ R20, R4.reuse, R23 ;  /* 0x0000001704147220 */ /* 0x040fe20000410000 */
[----:B------:R-:W-:Y:S01]  /*9940*/  FMUL.FTZ R5, R4, R27 ;  /* 0x0000001b04057220 */ /* 0x000fe20000410000 */
[----:B------:R-:W-:Y:S01]  /*9950*/  FSEL R2, R2, RZ, P5 ;  /* 0x000000ff02027208 */ /* 0x000fe20002800000 */
[----:B------:R-:W-:Y:S01]  /*9960*/  FMUL.FTZ R17, R4, R17 ;  /* 0x0000001104117220 */ /* 0x000fe20000410000 */
[----:B------:R-:W-:Y:S01]  /*9970*/  FMUL.FTZ R20, R20, UR4 ;  /* 0x0000000414147c20 */ /* 0x000fe20008410000 */
[----:B------:R-:W-:Y:S01]  /*9980*/  FMUL.FTZ R4, R4, R25 ;  /* 0x0000001904047220 */ /* 0x000fe20000410000 */
[----:B------:R-:W-:Y:S01]  /*9990*/  FMUL.FTZ R5, R5, UR4 ;  /* 0x0000000405057c20 */ /* 0x000fe20008410000 */
[----:B------:R-:W-:Y:S01]  /*99a0*/  FMUL.FTZ R10, R17, UR4 ;  /* 0x00000004110a7c20 */ /* 0x000fe20008410000 */
[----:B------:R-:W-:Y:S01]  /*99b0*/  MOV R17, RZ ;  /* 0x000000ff00117202 */ /* 0x000fe20000000f00 */
[----:B------:R-:W-:Y:S01]  /*99c0*/  FMUL.FTZ R23, R98, R20 ;  /* 0x0000001462177220 */ /* 0x000fe20000410000 */
[----:B------:R-:W-:Y:S01]  /*99d0*/  FMUL.FTZ R4, R4, UR4 ;  /* 0x0000000404047c20 */ /* 0x000fe20008410000 */
[----:B------:R-:W-:Y:S01]  /*99e0*/  @P3 FMUL.FTZ R17, R18, R10 ;  /* 0x0000000a12113220 */ /* 0x000fe20000410000 */
[----:B------:R-:W-:-:S02]  /*99f0*/  HFMA2 R18, -RZ, RZ, 0, 0 ;  /* 0x00000000ff127431 */ /* 0x000fc400000001ff */
[----:B------:R-:W-:Y:S01]  /*9a00*/  @P2 FMUL.FTZ R18, R21, R20 ;  /* 0x0000001415122220 */ /* 0x000fe20000410000 */
[----:B------:R-:W-:Y:S01]  /*9a10*/  FMUL.FTZ R21, R96, R19 ;  /* 0x0000001360157220 */ /* 0x000fe20000410000 */
[----:B------:R-:W-:Y:S01]  /*9a20*/  FMUL.FTZ R10, R97, R10 ;  /* 0x0000000a610a7220 */ /* 0x000fe20000410000 */
[----:B------:R-:W-:Y:S02]  /*9a30*/  FSEL R23, R23, RZ, P2 ;  /* 0x000000ff17177208 */ /* 0x000fe40001000000 */
[C---:B------:R-:W-:Y:S02]  /*9a40*/  LOP3.LUT P2, RZ, R152.reuse, 0xff00, RZ, 0xc0, !PT ;  /* 0x0000ff0098ff7812 */ /* 0x040fe4000784c0ff */
[----:B------:R-:W-:Y:S02]  /*9a50*/  FSEL R21, R21, RZ, P0 ;  /* 0x000000ff15157208 */ /* 0x000fe40000000000 */
[----:B------:R-:W-:Y:S02]  /*9a60*/  ISETP.GE.U32.AND P0, PT, R152, RZ, PT ;  /* 0x000000ff9800720c */ /* 0x000fe40003f06070 */
[----:B------:R-:W-:-:S02]  /*9a70*/  FSEL R10, R10, RZ, P3 ;  /* 0x000000ff0a0a7208 */ /* 0x000fc40001800000 */
[----:B------:R-:W-:Y:S02]  /*9a80*/  ISETP.GE.U32.AND.EX P0, PT, R153, 0x1000000, PT, P0 ;  /* 0x010000009900780c */ /* 0x000fe40003f06100 */
[----:B------:R-:W-:Y:S02]  /*9a90*/  LOP3.LUT P3, RZ, R152, 0xff, RZ, 0xc0, !PT ;  /* 0x000000ff98ff7812 */ /* 0x000fe4000786c0ff */
[----:B------:R-:W-:Y:S02]  /*9aa0*/  MOV R19, RZ ;  /* 0x000000ff00137202 */ /* 0x000fe40000000f00 */
[----:B------:R-:W-:Y:S02]  /*9ab0*/  MOV R20, RZ ;  /* 0x000000ff00147202 */ /* 0x000fe40000000f00 */
[----:B------:R-:W-:Y:S02]  /*9ac0*/  FSEL R9, R9, RZ, P4 ;  /* 0x000000ff09097208 */ /* 0x000fe40002000000 */
[----:B------:R-:W-:-:S02]  /*9ad0*/  F2FP.F16.F32.PACK_AB R10, R10, R21 ;  /* 0x000000150a0a723e */ /* 0x000fc400000000ff */
[----:B------:R-:W-:Y:S01]  /*9ae0*/  F2FP.F16.F32.PACK_AB R9, R9, R2 ;  /* 0x000000020909723e */ /* 0x000fe200000000ff */
[----:B------:R-:W-:-:S05]  /*9af0*/  @P0 HADD2.F32 R11, -RZ, R11.H1_H1 ;  /* 0x3000000bff0b0230 */ /* 0x000fca0000004100 */
[----:B------:R-:W-:Y:S01]  /*9b00*/  @P0 FMUL.FTZ R19, R11, R24 ;  /* 0x000000180b130220 */ /* 0x000fe20000410000 */
[--C-:B------:R-:W-:Y:S02]  /*9b10*/  @P3 HADD2.F32 R11, -RZ, R8.reuse.H0_H0 ;  /* 0x20000008ff0b3230 */ /* 0x100fe40000004100 */
[----:B------:R-:W-:-:S03]  /*9b20*/  @P2 HADD2.F32 R8, -RZ, R8.H1_H1 ;  /* 0x30000008ff082230 */ /* 0x000fc60000004100 */
[----:B------:R-:W-:Y:S01]  /*9b30*/  @P3 FMUL.FTZ R15, R11, R4 ;  /* 0x000000040b0f3220 */ /* 0x000fe20000410000 */
[----:B------:R-:W-:Y:S01]  /*9b40*/  FMUL.FTZ R11, R99, R24 ;  /* 0x00000018630b7220 */ /* 0x000fe20000410000 */
[-C--:B------:R-:W-:Y:S01]  /*9b50*/  @P2 FMUL.FTZ R20, R8, R5.reuse ;  /* 0x0000000508142220 */ /* 0x080fe20000410000 */
[----:B------:R-:W-:Y:S01]  /*9b60*/  FMUL.FTZ R4, R92, R4 ;  /* 0x000000045c047220 */ /* 0x000fe20000410000 */
[----:B------:R-:W-:Y:S02]  /*9b70*/  FMUL.FTZ R5, R93, R5 ;  /* 0x000000055d057220 */ /* 0x000fe40000410000 */
[----:B------:R-:W-:Y:S02]  /*9b80*/  FSEL R11, R11, RZ, P0 ;  /* 0x000000ff0b0b7208 */ /* 0x000fe40000000000 */
[----:B------:R-:W-:Y:S02]  /*9b90*/  FSEL R4, R4, RZ, P3 ;  /* 0x000000ff04047208 */ /* 0x000fe40001800000 */
[----:B------:R-:W-:-:S02]  /*9ba0*/  FSEL R5, R5, RZ, P2 ;  /* 0x000000ff05057208 */ /* 0x000fc40001000000 */
[----:B------:R-:W-:Y:S02]  /*9bb0*/  F2FP.F16.F32.PACK_AB R11, R11, R23 ;  /* 0x000000170b0b723e */ /* 0x000fe400000000ff */
[----:B------:R-:W-:-:S07]  /*9bc0*/  F2FP.F16.F32.PACK_AB R8, R5, R4 ;  /* 0x000000040508723e */ /* 0x000fce00000000ff */
.L_x_13636:
[----:B------:R-:W0:Y:S02]  /*9bd0*/  @P1 LDC.64 R4, c[0x0][0x478] ;  /* 0x00011e00ff041b82 */ /* 0x000e240000000a00 */
[----:B0-----:R-:W-:-:S04]  /*9be0*/  @P1 IMAD.WIDE.U32 R4, R3, 0x10, R4 ;  /* 0x0000001003041825 */ /* 0x001fc800078e0004 */
[----:B------:R-:W-:Y:S01]  /*9bf0*/  IMAD.WIDE.U32 R2, R3, 0x10, R202 ;  /* 0x0000001003027825 */ /* 0x000fe200078e00ca */
[----:B------:R1:W-:Y:S04]  /*9c00*/  @P1 STG.E.128 desc[UR6][R4.64], R36 ;  /* 0x0000002404001986 */ /* 0x0003e8000c101d06 */
[----:B------:R1:W-:Y:S01]  /*9c10*/  STG.E.128 desc[UR6][R2.64], R8 ;  /* 0x0000000802007986 */ /* 0x0003e2000c101d06 */
[----:B------:R-:W-:Y:S05]  /*9c20*/  BRA `(.L_x_13637) ;  /* 0x0000004000dc7947 */ /* 0x000fea0003800000 */
.L_x_13626:
[----:B------:R-:W0:Y:S02]  /*9c30*/  LDC.64 R206, c[0x0][0x390] ;  /* 0x0000e400ffce7b82 */ /* 0x000e240000000a00 */
[----:B0-----:R-:W-:-:S06]  /*9c40*/  IMAD.WIDE.U32 R140, R200, 0x10, R206 ;  /* 0x00000010c88c7825 */ /* 0x001fcc00078e00ce */
[----:B------:R-:W5:Y:S01]  /*9c50*/  LDG.E.128 R140, desc[UR6][R140.64] ;  /* 0x000000068c8c7981 */ /* 0x000f62000c1e1d00 */
[----:B------:R-:W-:-:S04]  /*9c60*/  UISETP.NE.U32.AND UP0, UPT, UR16, URZ, UPT ;  /* 0x000000ff1000728c */ /* 0x000fc8000bf05070 */
[----:B------:R-:W-:-:S09]  /*9c70*/  UISETP.NE.AND.EX UP0, UPT, UR17, URZ, UPT, UP0 ;  /* 0x000000ff1100728c */ /* 0x000fd2000bf05300 */
[----:B------:R-:W-:Y:S05]  /*9c80*/  BRA.U UP0, `(.L_x_13638) ;  /* 0x00000005009c7547 */ /* 0x000fea000b800000 */
[C---:B-----5:R-:W-:Y:S01]  /*9c90*/  FFMA.FTZ R0, R147.reuse, R0, R148 ;  /* 0x0000000093007223 */ /* 0x060fe20000010094 */
[----:B------:R-:W-:Y:S01]  /*9ca0*/  LOP3.LUT P4, RZ, R182, 0xff, RZ, 0xc0, !PT ;  /* 0x000000ffb6ff7812 */ /* 0x000fe2000788c0ff */
[----:B------:R-:W-:Y:S01]  /*9cb0*/  HADD2.F32 R149, -RZ, R56.H0_H0 ;  /* 0x20000038ff957230 */ /* 0x000fe20000004100 */
[----:B------:R-:W-:Y:S01]  /*9cc0*/  UMOV UR4, UR5 ;  /* 0x0000000500047c82 */ /* 0x000fe20008000000 */
[----:B------:R-:W-:Y:S01]  /*9cd0*/  FADD.FTZ R0, -R0, R216 ;  /* 0x000000d800007221 */ /* 0x000fe20000010100 */
[C-C-:B------:R-:W-:Y:S01]  /*9ce0*/  FFMA.FTZ R229, R147.reuse, R229, R148.reuse ;  /* 0x000000e593e57223 */ /* 0x140fe20000010094 */
[----:B------:R-:W-:Y:S01]  /*9cf0*/  LOP3.LUT P1, RZ, R182, 0xff00, RZ, 0xc0, !PT ;  /* 0x0000ff00b6ff7812 */ /* 0x000fe2000782c0ff */
[----:B------:R-:W-:Y:S01]  /*9d00*/  FFMA.FTZ R224, R147, R224, R148 ;  /* 0x000000e093e07223 */ /* 0x000fe20000010094 */
[----:B------:R-:W-:Y:S01]  /*9d10*/  FFMA.FTZ R0, R5, R0, R149 ;  /* 0x0000000005007223 */ /* 0x000fe20000010095 */
[----:B------:R-:W-:Y:S01]  /*9d20*/  FADD.FTZ R228, -R229, R228 ;  /* 0x000000e4e5e47221 */ /* 0x000fe20000010100 */
[----:B------:R-:W-:Y:S01]  /*9d30*/  MOV R158, RZ ;  /* 0x000000ff009e7202 */ /* 0x000fe20000000f00 */
[----:B------:R-:W-:Y:S01]  /*9d40*/  FADD.FTZ R224, -R224, R222 ;  /* 0x000000dee0e07221 */ /* 0x000fe20000010100 */
[----:B------:R-:W-:Y:S01]  /*9d50*/  FMUL.FTZ R0, R0, R4 ;  /* 0x0000000400007220 */ /* 0x000fe20000410000 */
[----:B------:R-:W-:Y:S01]  /*9d60*/  LOP3.LUT P3, RZ, R182, 0xff0000, RZ, 0xc0, !PT ;  /* 0x00ff0000b6ff7812 */ /* 0x000fe2000786c0ff */
[----:B------:R-:W-:-:S02]  /*9d70*/  @P4 HADD2.F32 R149, -RZ, R140.H0_H0 ;  /* 0x2000008cff954230 */ /* 0x000fc40000004100 */
[--C-:B------:R-:W-:Y:S01]  /*9d80*/  FFMA.FTZ R225, R147, R225, R148.reuse ;  /* 0x000000e193e17223 */ /* 0x100fe20000010094 */
[----:B------:R-:W-:Y:S01]  /*9d90*/  FMUL.FTZ R201, R0, UR4 ;  /* 0x0000000400c97c20 */ /* 0x000fe20008410000 */
[----:B------:R-:W-:Y:S01]  /*9da0*/  HFMA2 R0, -RZ, RZ, 0, 0 ;  /* 0x00000000ff007431 */ /* 0x000fe200000001ff */
[----:B------:R-:W-:Y:S01]  /*9db0*/  LOP3.LUT P2, RZ, R182, 0xff000000, RZ, 0xc0, !PT ;  /* 0xff000000b6ff7812 */ /* 0x000fe2000784c0ff */
[----:B------:R-:W-:Y:S01]  /*9dc0*/  FADD.FTZ R223, -R225, R223 ;  /* 0x000000dfe1df7221 */ /* 0x000fe20000010100 */
[----:B------:R-:W-:Y:S01]  /*9dd0*/  @P4 FMUL.FTZ R0, R201, R149 ;  /* 0x00000095c9004220 */ /* 0x000fe20000410000 */
[----:B------:R-:W-:Y:S02]  /*9de0*/  HADD2.F32 R149, -RZ, R56.H1_H1 ;  /* 0x30000038ff957230 */ /* 0x000fe40000004100 */
[--C-:B------:R-:W-:Y:S01]  /*9df0*/  FFMA.FTZ R219, R147, R219, R148.reuse ;  /* 0x000000db93db7223 */ /* 0x100fe20000010094 */
[----:B------:R-:W-:Y:S01]  /*9e00*/  LOP3.LUT P0, RZ, R183, 0xff, RZ, 0xc0, !PT ;  /* 0x000000ffb7ff7812 */ /* 0x000fe2000780c0ff */
[----:B------:R-:W-:Y:S01]  /*9e10*/  FFMA.FTZ R215, R147, R215, R148 ;  /* 0x000000d793d77223 */ /* 0x000fe20000010094 */
[----:B------:R-:W-:Y:S01]  /*9e20*/  LOP3.LUT P5, RZ, R183, 0xff0000, RZ, 0xc0, !PT ;  /* 0x00ff0000b7ff7812 */ /* 0x000fe200078ac0ff */
[----:B------:R-:W-:Y:S01]  /*9e30*/  FFMA.FTZ R149, R5, R228, R149 ;  /* 0x000000e405957223 */ /* 0x000fe20000010095 */
[----:B------:R-:W-:Y:S01]  /*9e40*/  FADD.FTZ R219, -R219, R217 ;  /* 0x000000d9dbdb7221 */ /* 0x000fe20000010100 */
[----:B------:R-:W-:-:S02]  /*9e50*/  HADD2.F32 R157, -RZ, R59.H0_H0 ;  /* 0x2000003bff9d7230 */ /* 0x000fc40000004100 */
[----:B------:R-:W-:Y:S01]  /*9e60*/  FADD.FTZ R156, -R215, R214 ;  /* 0x000000d6d79c7221 */ /* 0x000fe20000010100 */
[----:B------:R-:W-:Y:S01]  /*9e70*/  FMUL.FTZ R150, R149, R4 ;  /* 0x0000000495967220 */ /* 0x000fe20000410000 */
[----:B------:R-:W-:Y:S02]  /*9e80*/  @P1 HADD2.F32 R149, -RZ, R140.H1_H1 ;  /* 0x3000008cff951230 */ /* 0x000fe40000004100 */
[----:B------:R-:W-:Y:S01]  /*9e90*/  FFMA.FTZ R220, R147, R220, R148 ;  /* 0x000000dc93dc7223 */ /* 0x000fe20000010094 */
[--C-:B------:R-:W-:Y:S02]  /*9ea0*/  @P2 HADD2.F32 R151, -RZ, R141.reuse.H1_H1 ;  /* 0x3000008dff972230 */ /* 0x100fe40000004100 */
[----:B------:R-:W-:Y:S01]  /*9eb0*/  FMUL.FTZ R140, R150, UR4 ;  /* 0x00000004968c7c20 */ /* 0x000fe20008410000 */
[----:B------:R-:W-:Y:S02]  /*9ec0*/  @P3 HADD2.F32 R150, -RZ, R141.H0_H0 ;  /* 0x2000008dff963230 */ /* 0x000fe40000004100 */
[----:B------:R-:W-:Y:S01]  /*9ed0*/  FFMA.FTZ R156, R5, R156, R157 ;  /* 0x0000009c059c7223 */ /* 0x000fe2000001009d */
[----:B------:R-:W-:-:S02]  /*9ee0*/  @P0 HADD2.F32 R157, -RZ, R142.H0_H0 ;  /* 0x2000008eff9d0230 */ /* 0x000fc40000004100 */
[----:B------:R-:W-:Y:S01]  /*9ef0*/  @P1 FMUL.FTZ R158, R140, R149 ;  /* 0x000000958c9e1220 */ /* 0x000fe20000410000 */
[----:B------:R-:W-:Y:S02]  /*9f00*/  HADD2.F32 R149, -RZ, R57.H0_H0 ;  /* 0x20000039ff957230 */ /* 0x000fe40000004100 */
[----:B------:R-:W-:Y:S01]  /*9f10*/  FMUL.FTZ R156, R156, R4 ;  /* 0x000000049c9c7220 */ /* 0x000fe20000410000 */
[----:B------:R-:W-:Y:S02]  /*9f20*/  @P5 HADD2.F32 R159, -RZ, R143.H0_H0 ;  /* 0x2000008fff9f5230 */ /* 0x000fe40000004100 */
[----:B------:R-:W-:Y:S01]  /*9f30*/  FADD.FTZ R218, -R220, R218 ;  /* 0x000000dadcda7221 */ /* 0x000fe20000010100 */
[----:B------:R-:W-:Y:S01]  /*9f40*/  FMUL.FTZ R201, R60, R201 ;  /* 0x000000c93cc97220 */ /* 0x000fe20000410000 */
[----:B------:R-:W-:Y:S01]  /*9f50*/  FFMA.FTZ R149, R5, R224, R149 ;  /* 0x000000e005957223 */ /* 0x000fe20000010095 */
[----:B------:R-:W-:-:S03]  /*9f60*/  FMUL.FTZ R140, R61, R140 ;  /* 0x0000008c3d8c7220 */ /* 0x000fc60000410000 */
[----:B------:R-:W-:Y:S01]  /*9f70*/  FMUL.FTZ R149, R149, R4 ;  /* 0x0000000495957220 */ /* 0x000fe20000410000 */
[----:B------:R-:W-:Y:S02]  /*9f80*/  FSEL R201, R201, RZ, P4 ;  /* 0x000000ffc9c97208 */ /* 0x000fe40002000000 */
[----:B------:R-:W-:Y:S01]  /*9f90*/  FSEL R140, R140, RZ, P1 ;  /* 0x000000ff8c8c7208 */ /* 0x000fe20000800000 */
[----:B------:R-:W-:Y:S01]  /*9fa0*/  FMUL.FTZ R202, R149, UR4 ;  /* 0x0000000495ca7c20 */ /* 0x000fe20008410000 */
[----:B------:R-:W-:Y:S02]  /*9fb0*/  HFMA2 R149, -RZ, RZ, 0, 0 ;  /* 0x00000000ff957431 */ /* 0x000fe400000001ff */
[----:B------:R-:W-:Y:S01]  /*9fc0*/  F2FP.F16.F32.PACK_AB R140, R140, R201 ;  /* 0x000000c98c8c723e */ /* 0x000fe200000000ff */
[----:B------:R-:W-:Y:S01]  /*9fd0*/  @P3 FMUL.FTZ R149, R202, R150 ;  /* 0x00000096ca953220 */ /* 0x000fe20000410000 */
[----:B------:R-:W-:Y:S02]  /*9fe0*/  HADD2.F32 R150, -RZ, R57.H1_H1 ;  /* 0x30000039ff967230 */ /* 0x000fe40000004100 */
[----:B------:R-:W-:-:S03]  /*9ff0*/  FMUL.FTZ R202, R62, R202 ;  /* 0x000000ca3eca7220 */ /* 0x000fc60000410000 */
[----:B------:R-:W-:Y:S02]  /*a000*/  FFMA.FTZ R150, R5, R223, R150 ;  /* 0x000000df05967223 */ /* 0x000fe40000010096 */
[----:B------:R-:W-:Y:S02]  /*a010*/  FSEL R202, R202, RZ, P3 ;  /* 0x000000ffcaca7208 */ /* 0x000fe40001800000 */
[----:B------:R-:W-:-:S04]  /*a020*/  FMUL.FTZ R150, R150, R4 ;  /* 0x0000000496967220 */ /* 0x000fc80000410000 */
[----:B------:R-:W-:Y:S01]  /*a030*/  FMUL.FTZ R141, R150, UR4 ;  /* 0x00000004968d7c20 */ /* 0x000fe20008410000 */
[----:B------:R-:W-:-:S03]  /*a040*/  MOV R150, RZ ;  /* 0x000000ff00967202 */ /* 0x000fc60000000f00 */
[----:B------:R-:W-:Y:S01]  /*a050*/  @P2 FMUL.FTZ R150, R141, R151 ;  /* 0x000000978d962220 */ /* 0x000fe20000410000 */
[----:B------:R-:W-:Y:S02]  /*a060*/  HADD2.F32 R151, -RZ, R58.H0_H0 ;  /* 0x2000003aff977230 */ /* 0x000fe40000004100 */
[----:B------:R-:W-:-:S03]  /*a070*/  FMUL.FTZ R141, R63, R141 ;  /* 0x0000008d3f8d7220 */ /* 0x000fc60000410000 */
[----:B------:R-:W-:Y:S02]  /*a080*/  FFMA.FTZ R151, R5, R219, R151 ;  /* 0x000000db05977223 */ /* 0x000fe40000010097 */
[----:B------:R-:W-:Y:S02]  /*a090*/  FSEL R141, R141, RZ, P2 ;  /* 0x000000ff8d8d7208 */ /* 0x000fe40001000000 */
[----:B------:R-:W-:Y:S02]  /*a0a0*/  FMUL.FTZ R151, R151, R4 ;  /* 0x0000000497977220 */ /* 0x000fe40000410000 */
[----:B------:R-:W-:Y:S02]  /*a0b0*/  F2FP.F16.F32.PACK_AB R141, R141, R202 ;  /* 0x000000ca8d8d723e */ /* 0x000fe400000000ff */
[----:B------:R-:W-:Y:S01]  /*a0c0*/  FMUL.FTZ R203, R151, UR4 ;  /* 0x0000000497cb7c20 */ /* 0x000fe20008410000 */
[----:B------:R-:W-:-:S03]  /*a0d0*/  HFMA2 R151, -RZ, RZ, 0, 0 ;  /* 0x00000000ff977431 */ /* 0x000fc600000001ff */
[----:B------:R-:W-:Y:S01]  /*a0e0*/  @P0 FMUL.FTZ R151, R203, R157 ;  /* 0x0000009dcb970220 */ /* 0x000fe20000410000 */
[----:B------:R-:W-:Y:S01]  /*a0f0*/  FMUL.FTZ R157, R156, UR4 ;  /* 0x000000049c9d7c20 */ /* 0x000fe20008410000 */
[----:B------:R-:W-:Y:S01]  /*a100*/  MOV R156, RZ ;  /* 0x000000ff009c7202 */ /* 0x000fe20000000f00 */
[----:B------:R-:W-:Y:S02]  /*a110*/  FMUL.FTZ R203, R64, R203 ;  /* 0x000000cb40cb7220 */ /* 0x000fe40000410000 */
[----:B------:R-:W-:Y:S01]  /*a120*/  @P5 FMUL.FTZ R156, R157, R159 ;  /* 0x0000009f9d9c5220 */ /* 0x000fe20000410000 */
[----:B------:R-:W-:Y:S01]  /*a130*/  FMUL.FTZ R157, R66, R157 ;  /* 0x0000009d429d7220 */ /* 0x000fe20000410000 */
[----:B------:R-:W-:Y:S01]  /*a140*/  FFMA.FTZ R159, R147, R213, R148 ;  /* 0x000000d5939f7223 */ /* 0x000fe20000010094 */
[----:B------:R-:W-:Y:S02]  /*a150*/  FSEL R203, R203, RZ, P0 ;  /* 0x000000ffcbcb7208 */ /* 0x000fe40000000000 */
[----:B------:R-:W-:Y:S01]  /*a160*/  ISETP.GE.U32.AND P0, PT, R182, RZ, PT ;  /* 0x000000ffb600720c */ /* 0x000fe20003f06070 */
[----:B------:R-:W-:Y:S01]  /*a170*/  FADD.FTZ R159, -R159, R212 ;  /* 0x000000d49f9f7221 */ /* 0x000fe20000010100 */
[----:B------:R-:W-:Y:S01]  /*a180*/  FSEL R182, R157, RZ, P5 ;  /* 0x000000ff9db67208 */ /* 0x000fe20002800000 */
[----:B------:R-:W-:Y:S01]  /*a190*/  HADD2.F32 R157, -RZ, R58.H1_H1 ;  /* 0x3000003aff9d7230 */ /* 0x000fe20000004100 */
[----:B------:R-:W-:-:S02]  /*a1a0*/  LOP3.LUT P5, RZ, R183, 0xff00, RZ, 0xc0, !PT ;  /* 0x0000ff00b7ff7812 */ /* 0x000fc400078ac0ff */
[----:B------:R-:W-:Y:S01]  /*a1b0*/  ISETP.GE.U32.AND.EX P0, PT, R183, 0x1000000, PT, P0 ;  /* 0x01000000b700780c */ /* 0x000fe20003f06100 */
[----:B------:R-:W-:Y:S02]  /*a1c0*/  HADD2.F32 R183, -RZ, R59.H1_H1 ;  /* 0x3000003bffb77230 */ /* 0x000fe40000004100 */
[----:B------:R-:W-:-:S04]  /*a1d0*/  FFMA.FTZ R157, R5, R218, R157 ;  /* 0x000000da059d7223 */ /* 0x000fc8000001009d */
[----:B------:R-:W-:Y:S01]  /*a1e0*/  FMUL.FTZ R157, R157, R4 ;  /* 0x000000049d9d7220 */ /* 0x000fe20000410000 */
[----:B------:R-:W-:-:S03]  /*a1f0*/  FFMA.FTZ R159, R5, R159, R183 ;  /* 0x0000009f059f7223 */ /* 0x000fc600000100b7 */
[----:B------:R-:W-:Y:S02]  /*a200*/  @P5 HADD2.F32 R183, -RZ, R142.H1_H1 ;  /* 0x3000008effb75230 */ /* 0x000fe40000004100 */
[----:B------:R-:W-:Y:S01]  /*a210*/  FMUL.FTZ R142, R157, UR4 ;  /* 0x000000049d8e7c20 */ /* 0x000fe20008410000 */
[----:B------:R-:W-:Y:S01]  /*a220*/  FMUL.FTZ R159, R159, R4 ;  /* 0x000000049f9f7220 */ /* 0x000fe20000410000 */
[----:B------:R-:W-:Y:S02]  /*a230*/  HFMA2 R157, -RZ, RZ, 0, 0 ;  /* 0x00000000ff9d7431 */ /* 0x000fe400000001ff */
[----:B------:R-:W-:Y:S02]  /*a240*/  @P0 HADD2.F32 R143, -RZ, R143.H1_H1 ;  /* 0x3000008fff8f0230 */ /* 0x000fe40000004100 */
[----:B------:R-:W-:Y:S01]  /*a250*/  @P5 FMUL.FTZ R157, R142, R183 ;  /* 0x000000b78e9d5220 */ /* 0x000fe20000410000 */
[----:B------:R-:W-:Y:S01]  /*a260*/  FMUL.FTZ R183, R159, UR4 ;  /* 0x000000049fb77c20 */ /* 0x000fe20008410000 */
[----:B------:R-:W-:Y:S01]  /*a270*/  MOV R159, RZ ;  /* 0x000000ff009f7202 */ /* 0x000fe20000000f00 */
[----:B------:R-:W-:-:S02]  /*a280*/  FMUL.FTZ R142, R65, R142 ;  /* 0x0000008e418e7220 */ /* 0x000fc40000410000 */
[----:B------:R-:W-:Y:S01]  /*a290*/  @P0 FMUL.FTZ R159, R183, R143 ;  /* 0x0000008fb79f0220 */ /* 0x000fe20000410000 */
[----:B------:R-:W-:Y:S02]  /*a2a0*/  FMUL.FTZ R183, R67, R183 ;  /* 0x000000b743b77220 */ /* 0x000fe40000410000 */
[----:B------:R-:W-:-:S03]  /*a2b0*/  FSEL R142, R142, RZ, P5 ;  /* 0x000000ff8e8e7208 */ /* 0x000fc60002800000 */
[----:B------:R-:W-:Y:S02]  /*a2c0*/  FSEL R143, R183, RZ, P0 ;  /* 0x000000ffb78f7208 */ /* 0x000fe40000000000 */
[----:B------:R-:W-:Y:S02]  /*a2d0*/  F2FP.F16.F32.PACK_AB R142, R142, R203 ;  /* 0x000000cb8e8e723e */ /* 0x000fe400000000ff */
[----:B------:R-:W-:Y:S01]  /*a2e0*/  F2FP.F16.F32.PACK_AB R143, R143, R182 ;  /* 0x000000b68f8f723e */ /* 0x000fe200000000ff */
[----:B------:R-:W-:Y:S06]  /*a2f0*/  BRA `(.L_x_13639) ;  /* 0x0000000400a47947 */ /* 0x000fec0003800000 */
.L_x_13638:
[C---:B------:R-:W-:Y:S01]  /*a300*/  FFMA.FTZ R224, R147.reuse, R224, R148 ;  /* 0x000000e093e07223 */ /* 0x040fe20000010094 */
[----:B------:R-:W-:Y:S01]  /*a310*/  LOP3.LUT P1, RZ, R182, 0xff0000, RZ, 0xc0, !PT ;  /* 0x00ff0000b6ff7812 */ /* 0x000fe2000782c0ff */
[----:B-----5:R-:W-:Y:S01]  /*a320*/  HADD2.F32 R36, -RZ, R57.H0_H0 ;  /* 0x20000039ff247230 */ /* 0x020fe20000004100 */
[----:B------:R-:W-:Y:S01]  /*a330*/  UMOV UR4, UR5 ;  /* 0x0000000500047c82 */ /* 0x000fe20008000000 */
[----:B------:R-:W-:Y:S01]  /*a340*/  FADD.FTZ R37, -R224, R222 ;  /* 0x000000dee0257221 */ /* 0x000fe20000010100 */
[----:B------:R-:W-:Y:S01]  /*a350*/  FFMA.FTZ R225, R147, R225, R148 ;  /* 0x000000e193e17223 */ /* 0x000fe20000010094 */
[----:B------:R-:W-:Y:S01]  /*a360*/  HFMA2 R149, -RZ, RZ, 0, 0 ;  /* 0x00000000ff957431 */ /* 0x000fe200000001ff */
[----:B------:R-:W-:Y:S01]  /*a370*/  LOP3.LUT P2, RZ, R182, 0xff000000, RZ, 0xc0, !PT ;  /* 0xff000000b6ff7812 */ /* 0x000fe2000784c0ff */
[----:B------:R-:W-:Y:S01]  /*a380*/  FFMA.FTZ R37, R5, R37, R36 ;  /* 0x0000002505257223 */ /* 0x000fe20000010024 */
[----:B------:R-:W-:Y:S01]  /*a390*/  FADD.FTZ R36, -R225, R223 ;  /* 0x000000dfe1247221 */ /* 0x000fe20000010100 */
[----:B------:R-:W-:Y:S01]  /*a3a0*/  FFMA.FTZ R219, R147, R219, R148 ;  /* 0x000000db93db7223 */ /* 0x000fe20000010094 */
[----:B------:R-:W-:Y:S01]  /*a3b0*/  CS2R R150, SRZ ;  /* 0x0000000000967805 */ /* 0x000fe2000001ff00 */
[----:B------:R-:W-:Y:S01]  /*a3c0*/  FMUL.FTZ R201, R37, R4 ;  /* 0x0000000425c97220 */ /* 0x000fe20000410000 */
[----:B------:R-:W-:Y:S01]  /*a3d0*/  LOP3.LUT P5, RZ, R183, 0xff, RZ, 0xc0, !PT ;  /* 0x000000ffb7ff7812 */ /* 0x000fe200078ac0ff */
[----:B------:R-:W-:-:S02]  /*a3e0*/  @P1 HADD2.F32 R38, -RZ, R141.H0_H0 ;  /* 0x2000008dff261230 */ /* 0x000fc40000004100 */
[--C-:B------:R-:W-:Y:S01]  /*a3f0*/  FFMA.FTZ R158, R147, R220, R148.reuse ;  /* 0x000000dc939e7223 */ /* 0x100fe20000010094 */
[----:B------:R-:W-:Y:S01]  /*a400*/  FMUL.FTZ R201, R201, UR4 ;  /* 0x00000004c9c97c20 */ /* 0x000fe20008410000 */
[----:B------:R-:W-:Y:S01]  /*a410*/  LOP3.LUT P3, RZ, R183, 0xff00, RZ, 0xc0, !PT ;  /* 0x0000ff00b7ff7812 */ /* 0x000fe2000786c0ff */
[----:B------:R-:W-:Y:S01]  /*a420*/  FFMA.FTZ R215, R147, R215, R148 ;  /* 0x000000d793d77223 */ /* 0x000fe20000010094 */
[----:B------:R-:W-:Y:S01]  /*a430*/  FADD.FTZ R158, -R158, R218 ;  /* 0x000000da9e9e7221 */ /* 0x000fe20000010100 */
[----:B------:R-:W-:Y:S01]  /*a440*/  @P1 FMUL.FTZ R149, R38, R201 ;  /* 0x000000c926951220 */ /* 0x000fe20000410000 */
[----:B------:R-:W-:Y:S01]  /*a450*/  HADD2.F32 R38, -RZ, R57.H1_H1 ;  /* 0x30000039ff267230 */ /* 0x000fe20000004100 */
[----:B------:R-:W-:Y:S01]  /*a460*/  LOP3.LUT P6, RZ, R183, 0xff0000, RZ, 0xc0, !PT ;  /* 0x00ff0000b7ff7812 */ /* 0x000fe200078cc0ff */
[----:B------:R-:W-:Y:S01]  /*a470*/  FADD.FTZ R214, -R215, R214 ;  /* 0x000000d6d7d67221 */ /* 0x000fe20000010100 */
[C---:B------:R-:W-:Y:S01]  /*a480*/  ISETP.GE.U32.AND P0, PT, R182.reuse, RZ, PT ;  /* 0x000000ffb600720c */ /* 0x040fe20003f06070 */
[----:B------:R-:W-:Y:S01]  /*a490*/  FFMA.FTZ R213, R147, R213, R148 ;  /* 0x000000d593d57223 */ /* 0x000fe20000010094 */
[----:B------:R-:W-:Y:S01]  /*a4a0*/  FFMA.FTZ R36, R5, R36, R38 ;  /* 0x0000002405247223 */ /* 0x000fe20000010026 */
[----:B------:R-:W-:Y:S01]  /*a4b0*/  @P2 HADD2.F32 R38, -RZ, R141.H1_H1 ;  /* 0x3000008dff262230 */ /* 0x000fe20000004100 */
[----:B------:R-:W-:Y:S01]  /*a4c0*/  LOP3.LUT P4, RZ, R182, 0xff, RZ, 0xc0, !PT ;  /* 0x000000ffb6ff7812 */ /* 0x000fe2000788c0ff */
[----:B------:R-:W-:-:S02]  /*a4d0*/  @P5 HADD2.F32 R156, -RZ, R142.H0_H0 ;  /* 0x2000008eff9c5230 */ /* 0x000fc40000004100 */
[----:B------:R-:W-:Y:S01]  /*a4e0*/  FMUL.FTZ R39, R36, R4 ;  /* 0x0000000424277220 */ /* 0x000fe20000410000 */
[----:B------:R-:W-:Y:S01]  /*a4f0*/  ISETP.GE.U32.AND.EX P0, PT, R183, 0x1000000, PT, P0 ;  /* 0x01000000b700780c */ /* 0x000fe20003f06100 */
[----:B------:R-:W-:Y:S01]  /*a500*/  FADD.FTZ R183, -R213, R212 ;  /* 0x000000d4d5b77221 */ /* 0x000fe20000010100 */
[--C-:B------:R-:W-:Y:S01]  /*a510*/  FFMA.FTZ R203, R147, R0, R148.reuse ;  /* 0x0000000093cb7223 */ /* 0x100fe20000010094 */
[----:B------:R-:W-:Y:S01]  /*a520*/  FMUL.FTZ R141, R39, UR4 ;  /* 0x00000004278d7c20 */ /* 0x000fe20008410000 */
[----:B------:R-:W-:Y:S02]  /*a530*/  HADD2.F32 R39, -RZ, R58.H0_H0 ;  /* 0x2000003aff277230 */ /* 0x000fe40000004100 */
[----:B------:R-:W-:Y:S01]  /*a540*/  FFMA.FTZ R229, R147, R229, R148 ;  /* 0x000000e593e57223 */ /* 0x000fe20000010094 */
[----:B------:R-:W-:Y:S01]  /*a550*/  FADD.FTZ R203, -R203, R216 ;  /* 0x000000d8cbcb7221 */ /* 0x000fe20000010100 */
[----:B------:R-:W-:Y:S01]  /*a560*/  @P2 FMUL.FTZ R150, R38, R141 ;  /* 0x0000008d26962220 */ /* 0x000fe20000410000 */
[----:B------:R-:W-:Y:S01]  /*a570*/  FADD.FTZ R38, -R219, R217 ;  /* 0x000000d9db267221 */ /* 0x000fe20000010100 */
[----:B------:R-:W-:Y:S01]  /*a580*/  FADD.FTZ R228, -R229, R228 ;  /* 0x000000e4e5e47221 */ /* 0x000fe20000010100 */
[----:B------:R-:W-:Y:S01]  /*a590*/  FMUL.FTZ R201, R62, R201 ;  /* 0x000000c93ec97220 */ /* 0x000fe20000410000 */
[----:B------:R-:W-:Y:S01]  /*a5a0*/  FMUL.FTZ R141, R63, R141 ;  /* 0x0000008d3f8d7220 */ /* 0x000fe20000410000 */
[----:B------:R-:W-:Y:S01]  /*a5b0*/  FFMA.FTZ R38, R5, R38, R39 ;  /* 0x0000002605267223 */ /* 0x000fe20000010027 */
[----:B------:R-:W-:Y:S01]  /*a5c0*/  @P0 HADD2.F32 R0, -RZ, R143.H1_H1 ;  /* 0x3000008fff000230 */ /* 0x000fe20000004100 */
[----:B------:R-:W-:-:S02]  /*a5d0*/  F2FP.F16.F32.PACK_AB R37, R36, R37 ;  /* 0x000000252425723e */ /* 0x000fc400000000ff */
[----:B------:R-:W-:Y:S01]  /*a5e0*/  FMUL.FTZ R39, R38, R4 ;  /* 0x0000000426277220 */ /* 0x000fe20000410000 */
[----:B------:R-:W-:Y:S02]  /*a5f0*/  FSEL R201, R201, RZ, P1 ;  /* 0x000000ffc9c97208 */ /* 0x000fe40000800000 */
[----:B------:R-:W-:Y:S01]  /*a600*/  FSEL R141, R141, RZ, P2 ;  /* 0x000000ff8d8d7208 */ /* 0x000fe20001000000 */
[----:B------:R-:W-:-:S03]  /*a610*/  FMUL.FTZ R39, R39, UR4 ;  /* 0x0000000427277c20 */ /* 0x000fc60008410000 */
[----:B------:R-:W-:Y:S01]  /*a620*/  F2FP.F16.F32.PACK_AB R141, R141, R201 ;  /* 0x000000c98d8d723e */ /* 0x000fe200000000ff */
[-C--:B------:R-:W-:Y:S01]  /*a630*/  @P5 FMUL.FTZ R151, R156, R39.reuse ;  /* 0x000000279c975220 */ /* 0x080fe20000410000 */
[----:B------:R-:W-:Y:S02]  /*a640*/  HADD2.F32 R156, -RZ, R58.H1_H1 ;  /* 0x3000003aff9c7230 */ /* 0x000fe40000004100 */
[----:B------:R-:W-:-:S03]  /*a650*/  FMUL.FTZ R202, R64, R39 ;  /* 0x0000002740ca7220 */ /* 0x000fc60000410000 */
[----:B------:R-:W-:Y:S01]  /*a660*/  FFMA.FTZ R158, R5, R158, R156 ;  /* 0x0000009e059e7223 */ /* 0x000fe2000001009c */
[----:B------:R-:W-:Y:S01]  /*a670*/  @P3 HADD2.F32 R156, -RZ, R142.H1_H1 ;  /* 0x3000008eff9c3230 */ /* 0x000fe20000004100 */
[----:B------:R-:W-:Y:S02]  /*a680*/  FSEL R202, R202, RZ, P5 ;  /* 0x000000ffcaca7208 */ /* 0x000fe40002800000 */
[----:B------:R-:W-:Y:S01]  /*a690*/  FMUL.FTZ R157, R158, R4 ;  /* 0x000000049e9d7220 */ /* 0x000fe20000410000 */
[----:B------:R-:W-:Y:S01]  /*a6a0*/  LOP3.LUT P5, RZ, R182, 0xff00, RZ, 0xc0, !PT ;  /* 0x0000ff00b6ff7812 */ /* 0x000fe200078ac0ff */
[----:B------:R-:W-:Y:S01]  /*a6b0*/  @P6 HADD2.F32 R182, -RZ, R143.H0_H0 ;  /* 0x2000008fffb66230 */ /* 0x000fe20000004100 */
[----:B------:R-:W-:Y:S01]  /*a6c0*/  F2FP.F16.F32.PACK_AB R38, R158, R38 ;  /* 0x000000269e26723e */ /* 0x000fe200000000ff */
[----:B------:R-:W-:Y:S01]  /*a6d0*/  FMUL.FTZ R142, R157, UR4 ;  /* 0x000000049d8e7c20 */ /* 0x000fe20008410000 */
[----:B------:R-:W-:Y:S01]  /*a6e0*/  MOV R157, RZ ;  /* 0x000000ff009d7202 */ /* 0x000fe20000000f00 */
[----:B------:R-:W-:-:S02]  /*a6f0*/  @P4 HADD2.F32 R158, -RZ, R140.H0_H0 ;  /* 0x2000008cff9e4230 */ /* 0x000fc40000004100 */
[-C--:B------:R-:W-:Y:S01]  /*a700*/  @P3 FMUL.FTZ R157, R156, R142.reuse ;  /* 0x0000008e9c9d3220 */ /* 0x080fe20000410000 */
[----:B------:R-:W-:Y:S02]  /*a710*/  HADD2.F32 R156, -RZ, R59.H0_H0 ;  /* 0x2000003bff9c7230 */ /* 0x000fe40000004100 */
[----:B------:R-:W-:-:S03]  /*a720*/  FMUL.FTZ R142, R65, R142 ;  /* 0x0000008e418e7220 */ /* 0x000fc60000410000 */
[----:B------:R-:W-:Y:S01]  /*a730*/  FFMA.FTZ R39, R5, R214, R156 ;  /* 0x000000d605277223 */ /* 0x000fe2000001009c */
[----:B------:R-:W-:Y:S02]  /*a740*/  HFMA2 R156, -RZ, RZ, 0, 0 ;  /* 0x00000000ff9c7431 */ /* 0x000fe400000001ff */
[----:B------:R-:W-:Y:S01]  /*a750*/  @P5 HADD2.F32 R204, -RZ, R140.H1_H1 ;  /* 0x3000008cffcc5230 */ /* 0x000fe20000004100 */
[----:B------:R-:W-:Y:S01]  /*a760*/  FSEL R142, R142, RZ, P3 ;  /* 0x000000ff8e8e7208 */ /* 0x000fe20001800000 */
[----:B------:R-:W-:-:S03]  /*a770*/  FMUL.FTZ R159, R39, R4 ;  /* 0x00000004279f7220 */ /* 0x000fc60000410000 */
[----:B------:R-:W-:Y:S01]  /*a780*/  F2FP.F16.F32.PACK_AB R142, R142, R202 ;  /* 0x000000ca8e8e723e */ /* 0x000fe200000000ff */
[----:B------:R-:W-:-:S04]  /*a790*/  FMUL.FTZ R159, R159, UR4 ;  /* 0x000000049f9f7c20 */ /* 0x000fc80008410000 */
[-C--:B------:R-:W-:Y:S01]  /*a7a0*/  @P6 FMUL.FTZ R156, R182, R159.reuse ;  /* 0x0000009fb69c6220 */ /* 0x080fe20000410000 */
[----:B------:R-:W-:Y:S01]  /*a7b0*/  FMUL.FTZ R182, R66, R159 ;  /* 0x0000009f42b67220 */ /* 0x000fe20000410000 */
[----:B------:R-:W-:-:S04]  /*a7c0*/  HADD2.F32 R159, -RZ, R59.H1_H1 ;  /* 0x3000003bff9f7230 */ /* 0x000fc80000004100 */
[----:B------:R-:W-:Y:S01]  /*a7d0*/  FSEL R182, R182, RZ, P6 ;  /* 0x000000ffb6b67208 */ /* 0x000fe20003000000 */
[----:B------:R-:W-:-:S04]  /*a7e0*/  FFMA.FTZ R183, R5, R183, R159 ;  /* 0x000000b705b77223 */ /* 0x000fc8000001009f */
[C---:B------:R-:W-:Y:S01]  /*a7f0*/  FMUL.FTZ R159, R183.reuse, R4 ;  /* 0x00000004b79f7220 */ /* 0x040fe20000410000 */
[----:B------:R-:W-:-:S03]  /*a800*/  F2FP.F16.F32.PACK_AB R39, R183, R39 ;  /* 0x00000027b727723e */ /* 0x000fc600000000ff */
[----:B------:R-:W-:Y:S01]  /*a810*/  FMUL.FTZ R143, R159, UR4 ;  /* 0x000000049f8f7c20 */ /* 0x000fe20008410000 */
[----:B------:R-:W-:-:S03]  /*a820*/  MOV R159, RZ ;  /* 0x000000ff009f7202 */ /* 0x000fc60000000f00 */
[-C--:B------:R-:W-:Y:S01]  /*a830*/  @P0 FMUL.FTZ R159, R0, R143.reuse ;  /* 0x0000008f009f0220 */ /* 0x080fe20000410000 */
[----:B------:R-:W-:Y:S02]  /*a840*/  HADD2.F32 R0, -RZ, R56.H0_H0 ;  /* 0x20000038ff007230 */ /* 0x000fe40000004100 */
[----:B------:R-:W-:-:S03]  /*a850*/  FMUL.FTZ R143, R67, R143 ;  /* 0x0000008f438f7220 */ /* 0x000fc60000410000 */
[----:B------:R-:W-:Y:S01]  /*a860*/  FFMA.FTZ R203, R5, R203, R0 ;  /* 0x000000cb05cb7223 */ /* 0x000fe20000010000 */
[----:B------:R-:W-:Y:S01]  /*a870*/  HADD2.F32 R0, -RZ, R56.H1_H1 ;  /* 0x30000038ff007230 */ /* 0x000fe20000004100 */
[----:B------:R-:W-:Y:S02]  /*a880*/  FSEL R143, R143, RZ, P0 ;  /* 0x000000ff8f8f7208 */ /* 0x000fe40000000000 */
[----:B------:R-:W-:Y:S02]  /*a890*/  FMUL.FTZ R183, R203, R4 ;  /* 0x00000004cbb77220 */ /* 0x000fe40000410000 */
[----:B------:R-:W-:Y:S01]  /*a8a0*/  FFMA.FTZ R228, R5, R228, R0 ;  /* 0x000000e405e47223 */ /* 0x000fe20000010000 */
[----:B------:R-:W-:Y:S02]  /*a8b0*/  HFMA2 R0, -RZ, RZ, 0, 0 ;  /* 0x00000000ff007431 */ /* 0x000fe400000001ff */
[----:B------:R-:W-:Y:S01]  /*a8c0*/  FMUL.FTZ R183, R183, UR4 ;  /* 0x00000004b7b77c20 */ /* 0x000fe20008410000 */
[----:B------:R-:W-:-:S02]  /*a8d0*/  F2FP.F16.F32.PACK_AB R143, R143, R182 ;  /* 0x000000b68f8f723e */ /* 0x000fc400000000ff */
[----:B------:R-:W-:Y:S01]  /*a8e0*/  F2FP.F16.F32.PACK_AB R36, R228, R203 ;  /* 0x000000cbe424723e */ /* 0x000fe200000000ff */
[-C--:B------:R-:W-:Y:S01]  /*a8f0*/  @P4 FMUL.FTZ R0, R158, R183.reuse ;  /* 0x000000b79e004220 */ /* 0x080fe20000410000 */
[----:B------:R-:W-:Y:S01]  /*a900*/  FMUL.FTZ R158, R228, R4 ;  /* 0x00000004e49e7220 */ /* 0x000fe20000410000 */
[----:B------:R-:W-:-:S03]  /*a910*/  FMUL.FTZ R183, R60, R183 ;  /* 0x000000b73cb77220 */ /* 0x000fc60000410000 */
[----:B------:R-:W-:Y:S01]  /*a920*/  FMUL.FTZ R140, R158, UR4 ;  /* 0x000000049e8c7c20 */ /* 0x000fe20008410000 */
[----:B------:R-:W-:Y:S02]  /*a930*/  MOV R158, RZ ;  /* 0x000000ff009e7202 */ /* 0x000fe40000000f00 */
[----:B------:R-:W-:Y:S01]  /*a940*/  FSEL R183, R183, RZ, P4 ;  /* 0x000000ffb7b77208 */ /* 0x000fe20002000000 */
[-C--:B------:R-:W-:Y:S01]  /*a950*/  @P5 FMUL.FTZ R158, R204, R140.reuse ;  /* 0x0000008ccc9e5220 */ /* 0x080fe20000410000 */
[----:B------:R-:W-:-:S05]  /*a960*/  FMUL.FTZ R140, R61, R140 ;  /* 0x0000008c3d8c7220 */ /* 0x000fca0000410000 */
[----:B------:R-:W-:-:S04]  /*a970*/  FSEL R140, R140, RZ, P5 ;  /* 0x000000ff8c8c7208 */ /* 0x000fc80002800000 */
[----:B------:R-:W-:-:S07]  /*a980*/  F2FP.F16.F32.PACK_AB R140, R140, R183 ;  /* 0x000000b78c8c723e */ /* 0x000fce00000000ff */
.L_x_13639:
        /* <DEDUP_REMOVED lines=13> */
[----:B------:R-:W-:Y:S02]  /*aa60*/  HADD2.F32 R36, -RZ, R53.H0_H0 ;  /* 0x20000035ff247230 */ /* 0x000fe40000004100 */
[C---:B------:R-:W-:Y:S01]  /*aa70*/  FFMA.FTZ R195, R147.reuse, R195, R148 ;  /* 0x000000c393c37223 */ /* 0x040fe20000010094 */
[----:B------:R-:W-:Y:S01]  /*aa80*/  FADD.FTZ R37, -R194, R186 ;  /* 0x000000bac2257221 */ /* 0x000fe20000010100 */
[----:B------:R-:W-:Y:S01]  /*aa90*/  FFMA.FTZ R194, R147, R193, R148 ;  /* 0x000000c193c27223 */ /* 0x000fe20000010094 */
[----:B------:R-:W-:Y:S02]  /*aaa0*/  CS2R R182, SRZ ;  /* 0x0000000000b67805 */ /* 0x000fe4000001ff00 */
[----:B------:R-:W-:Y:S01]  /*aab0*/  LOP3.LUT P3, RZ, R172, 0xff000000, RZ, 0xc0, !PT ;  /* 0xff000000acff7812 */ /* 0x000fe2000786c0ff */
[----:B------:R-:W-:Y:S01]  /*aac0*/  FFMA.FTZ R37, R5, R37, R36 ;  /* 0x0000002505257223 */ /* 0x000fe20000010024 */
[----:B------:R-:W-:Y:S01]  /*aad0*/  FADD.FTZ R36, -R195, R187 ;  /* 0x000000bbc3247221 */ /* 0x000fe20000010100 */
[----:B------:R-:W-:Y:S01]  /*aae0*/  FFMA.FTZ R196, R147, R196, R148 ;  /* 0x000000c493c47223 */ /* 0x000fe20000010094 */
[----:B------:R-:W-:Y:S01]  /*aaf0*/  LOP3.LUT P4, RZ, R173, 0xff, RZ, 0xc0, !PT ;  /* 0x000000ffadff7812 */ /* 0x000fe2000788c0ff */
[----:B------:R-:W-:Y:S01]  /*ab00*/  FMUL.FTZ R193, R37, R4 ;  /* 0x0000000425c17220 */ /* 0x000fe20000410000 */
[----:B------:R-:W-:Y:S01]  /*ab10*/  FADD.FTZ R194, -R194, R185 ;  /* 0x000000b9c2c27221 */ /* 0x000fe20000010100 */
[----:B-----5:R-:W-:-:S02]  /*ab20*/  @P2 HADD2.F32 R38, -RZ, R141.H0_H0 ;  /* 0x2000008dff262230 */ /* 0x020fc40000004100 */
[----:B------:R-:W-:Y:S02]  /*ab30*/  HFMA2 R185, -RZ, RZ, 0, 0 ;  /* 0x00000000ffb97431 */ /* 0x000fe400000001ff */
[----:B------:R-:W-:Y:S01]  /*ab40*/  FMUL.FTZ R193, R193, UR4 ;  /* 0x00000004c1c17c20 */ /* 0x000fe20008410000 */
[----:B------:R-:W-:Y:S01]  /*ab50*/  LOP3.LUT P5, RZ, R173, 0xff00, RZ, 0xc0, !PT ;  /* 0x0000ff00adff7812 */ /* 0x000fe200078ac0ff */
[--C-:B------:R-:W-:Y:S01]  /*ab60*/  FFMA.FTZ R198, R147, R198, R148.reuse ;  /* 0x000000c693c67223 */ /* 0x100fe20000010094 */
[----:B------:R-:W-:Y:S01]  /*ab70*/  LOP3.LUT P6, RZ, R173, 0xff0000, RZ, 0xc0, !PT ;  /* 0x00ff0000adff7812 */ /* 0x000fe200078cc0ff */
[----:B------:R-:W-:Y:S01]  /*ab80*/  @P2 FMUL.FTZ R182, R193, R38 ;  /* 0x00000026c1b62220 */ /* 0x000fe20000410000 */
[----:B------:R-:W-:Y:S01]  /*ab90*/  HADD2.F32 R38, -RZ, R53.H1_H1 ;  /* 0x30000035ff267230 */ /* 0x000fe20000004100 */
[----:B------:R-:W-:Y:S01]  /*aba0*/  ISETP.GE.U32.AND P0, PT, R172, RZ, PT ;  /* 0x000000ffac00720c */ /* 0x000fe20003f06070 */
[----:B------:R-:W-:Y:S01]  /*abb0*/  FFMA.FTZ R199, R147, R199, R148 ;  /* 0x000000c793c77223 */ /* 0x000fe20000010094 */
[----:B------:R-:W-:-:S02]  /*abc0*/  FMUL.FTZ R193, R70, R193 ;  /* 0x000000c146c17220 */ /* 0x000fc40000410000 */
[----:B------:R-:W-:Y:S01]  /*abd0*/  FFMA.FTZ R36, R5, R36, R38 ;  /* 0x0000002405247223 */ /* 0x000fe20000010026 */
[----:B------:R-:W-:Y:S01]  /*abe0*/  @P3 HADD2.F32 R38, -RZ, R141.H1_H1 ;  /* 0x3000008dff263230 */ /* 0x000fe20000004100 */
[----:B------:R-:W-:Y:S02]  /*abf0*/  ISETP.GE.U32.AND.EX P0, PT, R173, 0x1000000, PT, P0 ;  /* 0x01000000ad00780c */ /* 0x000fe40003f06100 */
[C---:B------:R-:W-:Y:S01]  /*ac00*/  FMUL.FTZ R39, R36.reuse, R4 ;  /* 0x0000000424277220 */ /* 0x040fe20000410000 */
[----:B------:R-:W-:Y:S01]  /*ac10*/  FSEL R193, R193, RZ, P2 ;  /* 0x000000ffc1c17208 */ /* 0x000fe20001000000 */
[----:B------:R-:W-:Y:S01]  /*ac20*/  @P6 HADD2.F32 R173, -RZ, R143.H0_H0 ;  /* 0x2000008fffad6230 */ /* 0x000fe20000004100 */
[----:B------:R-:W-:Y:S01]  /*ac30*/  F2FP.F16.F32.PACK_AB R37, R36, R37 ;  /* 0x000000252425723e */ /* 0x000fe200000000ff */
[----:B------:R-:W-:Y:S01]  /*ac40*/  FMUL.FTZ R141, R39, UR4 ;  /* 0x00000004278d7c20 */ /* 0x000fe20008410000 */
[----:B------:R-:W-:-:S03]  /*ac50*/  HADD2.F32 R39, -RZ, R54.H0_H0 ;  /* 0x20000036ff277230 */ /* 0x000fc60000004100 */
[----:B------:R-:W-:Y:S01]  /*ac60*/  @P3 FMUL.FTZ R183, R141, R38 ;  /* 0x000000268db73220 */ /* 0x000fe20000410000 */
[----:B------:R-:W-:Y:S01]  /*ac70*/  FADD.FTZ R38, -R196, R188 ;  /* 0x000000bcc4267221 */ /* 0x000fe20000010100 */
[----:B------:R-:W-:Y:S01]  /*ac80*/  FFMA.FTZ R188, R147, R197, R148 ;  /* 0x000000c593bc7223 */ /* 0x000fe20000010094 */
[----:B------:R-:W-:Y:S02]  /*ac90*/  FMUL.FTZ R141, R71, R141 ;  /* 0x0000008d478d7220 */ /* 0x000fe40000410000 */
[----:B------:R-:W-:Y:S01]  /*aca0*/  FFMA.FTZ R38, R5, R38, R39 ;  /* 0x0000002605267223 */ /* 0x000fe20000010027 */
[----:B------:R-:W-:Y:S02]  /*acb0*/  @P4 HADD2.F32 R39, -RZ, R142.H0_H0 ;  /* 0x2000008eff274230 */ /* 0x000fe40000004100 */
[----:B------:R-:W-:Y:S01]  /*acc0*/  FADD.FTZ R188, -R188, R189 ;  /* 0x000000bdbcbc7221 */ /* 0x000fe20000010100 */
[----:B------:R-:W-:Y:S02]  /*acd0*/  HADD2.F32 R189, -RZ, R55.H0_H0 ;  /* 0x20000037ffbd7230 */ /* 0x000fe40000004100 */
[----:B------:R-:W-:Y:S01]  /*ace0*/  FMUL.FTZ R187, R38, R4 ;  /* 0x0000000426bb7220 */ /* 0x000fe20000410000 */
[----:B------:R-:W-:-:S03]  /*acf0*/  FSEL R141, R141, RZ, P3 ;  /* 0x000000ff8d8d7208 */ /* 0x000fc60001800000 */
[----:B------:R-:W-:Y:S01]  /*ad00*/  FMUL.FTZ R187, R187, UR4 ;  /* 0x00000004bbbb7c20 */ /* 0x000fe20008410000 */
[----:B------:R-:W-:-:S03]  /*ad10*/  F2FP.F16.F32.PACK_AB R141, R141, R193 ;  /* 0x000000c18d8d723e */ /* 0x000fc600000000ff */
[----:B------:R-:W-:Y:S01]  /*ad20*/  @P4 FMUL.FTZ R185, R187, R39 ;  /* 0x00000027bbb94220 */ /* 0x000fe20000410000 */
[----:B------:R-:W-:Y:S02]  /*ad30*/  HADD2.F32 R39, -RZ, R54.H1_H1 ;  /* 0x30000036ff277230 */ /* 0x000fe40000004100 */
[----:B------:R-:W-:-:S03]  /*ad40*/  FMUL.FTZ R187, R72, R187 ;  /* 0x000000bb48bb7220 */ /* 0x000fc60000410000 */
[----:B------:R-:W-:Y:S01]  /*ad50*/  FFMA.FTZ R188, R5, R188, R39 ;  /* 0x000000bc05bc7223 */ /* 0x000fe20000010027 */
[----:B------:R-:W-:-:S03]  /*ad60*/  @P5 HADD2.F32 R39, -RZ, R142.H1_H1 ;  /* 0x3000008eff275230 */ /* 0x000fc60000004100 */
[C---:B------:R-:W-:Y:S01]  /*ad70*/  FMUL.FTZ R186, R188.reuse, R4 ;  /* 0x00000004bcba7220 */ /* 0x040fe20000410000 */
[----:B------:R-:W-:Y:S01]  /*ad80*/  F2FP.F16.F32.PACK_AB R38, R188, R38 ;  /* 0x00000026bc26723e */ /* 0x000fe200000000ff */
[----:B------:R-:W-:Y:S02]  /*ad90*/  HFMA2 R188, -RZ, RZ, 0, 0 ;  /* 0x00000000ffbc7431 */ /* 0x000fe400000001ff */
[----:B------:R-:W-:Y:S01]  /*ada0*/  FMUL.FTZ R142, R186, UR4 ;  /* 0x00000004ba8e7c20 */ /* 0x000fe20008410000 */
[----:B------:R-:W-:-:S03]  /*adb0*/  MOV R186, RZ ;  /* 0x000000ff00ba7202 */ /* 0x000fc60000000f00 */
[----:B------:R-:W-:Y:S01]  /*adc0*/  @P5 FMUL.FTZ R186, R142, R39 ;  /* 0x000000278eba5220 */ /* 0x000fe20000410000 */
[----:B------:R-:W-:Y:S01]  /*add0*/  FADD.FTZ R39, -R198, R190 ;  /* 0x000000bec6277221 */ /* 0x000fe20000010100 */
[----:B------:R-:W-:Y:S01]  /*ade0*/  FMUL.FTZ R190, R73, R142 ;  /* 0x0000008e49be7220 */ /* 0x000fe20000410000 */
[----:B------:R-:W-:Y:S01]  /*adf0*/  FSEL R142, R187, RZ, P4 ;  /* 0x000000ffbb8e7208 */ /* 0x000fe20002000000 */
[----:B------:R-:W-:Y:S02]  /*ae00*/  HFMA2 R187, -RZ, RZ, 0, 0 ;  /* 0x00000000ffbb7431 */ /* 0x000fe400000001ff */
[----:B------:R-:W-:Y:S01]  /*ae10*/  FFMA.FTZ R39, R5, R39, R189 ;  /* 0x0000002705277223 */ /* 0x000fe200000100bd */
[----:B------:R-:W-:Y:S01]  /*ae20*/  LOP3.LUT P4, RZ, R172, 0xff, RZ, 0xc0, !PT ;  /* 0x000000ffacff7812 */ /* 0x000fe2000788c0ff */
[----:B------:R-:W-:Y:S01]  /*ae30*/  HADD2.F32 R189, -RZ, R55.H1_H1 ;  /* 0x30000037ffbd7230 */ /* 0x000fe20000004100 */
[----:B------:R-:W-:Y:S02]  /*ae40*/  FSEL R190, R190, RZ, P5 ;  /* 0x000000ffbebe7208 */ /* 0x000fe40002800000 */
[----:B------:R-:W-:Y:S01]  /*ae50*/  LOP3.LUT P5, RZ, R172, 0xff00, RZ, 0xc0, !PT ;  /* 0x0000ff00acff7812 */ /* 0x000fe200078ac0ff */
[----:B------:R-:W-:Y:S01]  /*ae60*/  FMUL.FTZ R172, R39, R4 ;  /* 0x0000000427ac7220 */ /* 0x000fe20000410000 */
[----:B------:R-:W-:-:S03]  /*ae70*/  F2FP.F16.F32.PACK_AB R142, R190, R142 ;  /* 0x0000008ebe8e723e */ /* 0x000fc600000000ff */
[----:B------:R-:W-:-:S04]  /*ae80*/  FMUL.FTZ R172, R172, UR4 ;  /* 0x00000004acac7c20 */ /* 0x000fc80008410000 */
[----:B------:R-:W-:Y:S01]  /*ae90*/  @P6 FMUL.FTZ R187, R172, R173 ;  /* 0x000000adacbb6220 */ /* 0x000fe20000410000 */
[----:B------:R-:W-:Y:S01]  /*aea0*/  FADD.FTZ R173, -R199, R191 ;  /* 0x000000bfc7ad7221 */ /* 0x000fe20000010100 */
[----:B------:R-:W-:Y:S01]  /*aeb0*/  FFMA.FTZ R191, R147, R192, R148 ;  /* 0x000000c093bf7223 */ /* 0x000fe20000010094 */
[----:B------:R-:W-:Y:S01]  /*aec0*/  FMUL.FTZ R172, R74, R172 ;  /* 0x000000ac4aac7220 */ /* 0x000fe20000410000 */
[----:B------:R-:W-:Y:S02]  /*aed0*/  @P5 HADD2.F32 R192, -RZ, R140.H1_H1 ;  /* 0x3000008cffc05230 */ /* 0x000fe40000004100 */
[----:B------:R-:W-:Y:S01]  /*aee0*/  FFMA.FTZ R173, R5, R173, R189 ;  /* 0x000000ad05ad7223 */ /* 0x000fe200000100bd */
[----:B------:R-:W-:Y:S01]  /*aef0*/  FADD.FTZ R191, -R191, R184 ;  /* 0x000000b8bfbf7221 */ /* 0x000fe20000010100 */
[----:B------:R-:W-:Y:S01]  /*af00*/  @P0 HADD2.F32 R189, -RZ, R143.H1_H1 ;  /* 0x3000008fffbd0230 */ /* 0x000fe20000004100 */
[----:B------:R-:W-:Y:S01]  /*af10*/  FSEL R172, R172, RZ, P6 ;  /* 0x000000ffacac7208 */ /* 0x000fe20003000000 */
[C---:B------:R-:W-:Y:S01]  /*af20*/  FMUL.FTZ R184, R173.reuse, R4 ;  /* 0x00000004adb87220 */ /* 0x040fe20000410000 */
[----:B------:R-:W-:Y:S01]  /*af30*/  F2FP.F16.F32.PACK_AB R39, R173, R39 ;  /* 0x00000027ad27723e */ /* 0x000fe200000000ff */
[----:B------:R-:W-:-:S02]  /*af40*/  HADD2.F32 R173, -RZ, R52.H0_H0 ;  /* 0x20000034ffad7230 */ /* 0x000fc40000004100 */
[----:B------:R-:W-:Y:S01]  /*af50*/  FMUL.FTZ R143, R184, UR4 ;  /* 0x00000004b88f7c20 */ /* 0x000fe20008410000 */
[----:B------:R-:W-:Y:S02]  /*af60*/  MOV R184, RZ ;  /* 0x000000ff00b87202 */ /* 0x000fe40000000f00 */
[----:B------:R-:W-:Y:S01]  /*af70*/  FFMA.FTZ R191, R5, R191, R173 ;  /* 0x000000bf05bf7223 */ /* 0x000fe200000100ad */
[----:B------:R-:W-:Y:S02]  /*af80*/  HADD2.F32 R173, -RZ, R52.H1_H1 ;  /* 0x30000034ffad7230 */ /* 0x000fe40000004100 */
[----:B------:R-:W-:Y:S01]  /*af90*/  @P0 FMUL.FTZ R184, R143, R189 ;  /* 0x000000bd8fb80220 */ /* 0x000fe20000410000 */
[----:B------:R-:W-:Y:S02]  /*afa0*/  @P4 HADD2.F32 R189, -RZ, R140.H0_H0 ;  /* 0x2000008cffbd4230 */ /* 0x000fe40000004100 */
[----:B------:R-:W-:Y:S01]  /*afb0*/  FMUL.FTZ R143, R75, R143 ;  /* 0x0000008f4b8f7220 */ /* 0x000fe20000410000 */
[----:B------:R-:W-:Y:S01]  /*afc0*/  FFMA.FTZ R194, R5, R194, R173 ;  /* 0x000000c205c27223 */ /* 0x000fe200000100ad */
[----:B------:R-:W-:-:S03]  /*afd0*/  FMUL.FTZ R173, R191, R4 ;  /* 0x00000004bfad7220 */ /* 0x000fc60000410000 */
[----:B------:R-:W-:Y:S01]  /*afe0*/  FSEL R143, R143, RZ, P0 ;  /* 0x000000ff8f8f7208 */ /* 0x000fe20000000000 */
[----:B------:R-:W-:Y:S01]  /*aff0*/  FMUL.FTZ R173, R173, UR4 ;  /* 0x00000004adad7c20 */ /* 0x000fe20008410000 */
[C---:B------:R-:W-:Y:S02]  /*b000*/  F2FP.F16.F32.PACK_AB R36, R194.reuse, R191 ;  /* 0x000000bfc224723e */ /* 0x040fe400000000ff */
[----:B------:R-:W-:Y:S01]  /*b010*/  F2FP.F16.F32.PACK_AB R143, R143, R172 ;  /* 0x000000ac8f8f723e */ /* 0x000fe200000000ff */
[----:B------:R-:W-:Y:S01]  /*b020*/  @P4 FMUL.FTZ R188, R173, R189 ;  /* 0x000000bdadbc4220 */ /* 0x000fe20000410000 */
[----:B------:R-:W-:Y:S01]  /*b030*/  FMUL.FTZ R189, R194, R4 ;  /* 0x00000004c2bd7220 */ /* 0x000fe20000410000 */
[----:B------:R-:W-:-:S03]  /*b040*/  FMUL.FTZ R173, R68, R173 ;  /* 0x000000ad44ad7220 */ /* 0x000fc60000410000 */
        /* <DEDUP_REMOVED lines=8> */
.L_x_13640:
[C-C-:B------:R-:W-:Y:S01]  /*b0d0*/  FFMA.FTZ R194, R147.reuse, R194, R148.reuse ;  /* 0x000000c293c27223 */ /* 0x140fe20000010094 */
[----:B------:R-:W-:Y:S01]  /*b0e0*/  LOP3.LUT P5, RZ, R172, 0xff0000, RZ, 0xc0, !PT ;  /* 0x00ff0000acff7812 */ /* 0x000fe200078ac0ff */
[----:B------:R-:W-:Y:S02]  /*b0f0*/  HADD2.F32 R182, -RZ, R53.H0_H0 ;  /* 0x20000035ffb67230 */ /* 0x000fe40000004100 */
[C---:B------:R-:W-:Y:S01]  /*b100*/  FFMA.FTZ R200, R147.reuse, R193, R148 ;  /* 0x000000c193c87223 */ /* 0x040fe20000010094 */
[----:B------:R-:W-:Y:S01]  /*b110*/  FADD.FTZ R194, -R194, R186 ;  /* 0x000000bac2c27221 */ /* 0x000fe20000010100 */
[----:B------:R-:W-:Y:S01]  /*b120*/  FFMA.FTZ R195, R147, R195, R148 ;  /* 0x000000c393c37223 */ /* 0x000fe20000010094 */
[----:B------:R-:W-:Y:S01]  /*b130*/  LOP3.LUT P4, RZ, R172, 0xff000000, RZ, 0xc0, !PT ;  /* 0xff000000acff7812 */ /* 0x000fe2000788c0ff */
[----:B------:R-:W-:Y:S01]  /*b140*/  FADD.FTZ R200, -R200, R185 ;  /* 0x000000b9c8c87221 */ /* 0x000fe20000010100 */
[----:B------:R-:W-:Y:S01]  /*b150*/  FFMA.FTZ R182, R5, R194, R182 ;  /* 0x000000c205b67223 */ /* 0x000fe200000100b6 */
[----:B------:R-:W-:Y:S01]  /*b160*/  FADD.FTZ R187, -R195, R187 ;  /* 0x000000bbc3bb7221 */ /* 0x000fe20000010100 */
[--C-:B------:R-:W-:Y:S01]  /*b170*/  FFMA.FTZ R196, R147, R196, R148.reuse ;  /* 0x000000c493c47223 */ /* 0x100fe20000010094 */
[----:B------:R-:W-:Y:S01]  /*b180*/  LOP3.LUT P0, RZ, R173, 0xff, RZ, 0xc0, !PT ;  /* 0x000000ffadff7812 */ /* 0x000fe2000780c0ff */
[----:B------:R-:W-:Y:S01]  /*b190*/  FMUL.FTZ R182, R4, R182 ;  /* 0x000000b604b67220 */ /* 0x000fe20000410000 */
[----:B------:R-:W-:Y:S01]  /*b1a0*/  FFMA.FTZ R197, R147, R197, R148 ;  /* 0x000000c593c57223 */ /* 0x000fe20000010094 */
[----:B-----5:R-:W-:-:S02]  /*b1b0*/  @P5 HADD2.F32 R183, -RZ, R141.H0_H0 ;  /* 0x2000008dffb75230 */ /* 0x020fc40000004100 */
[----:B------:R-:W-:Y:S01]  /*b1c0*/  FADD.FTZ R188, -R196, R188 ;  /* 0x000000bcc4bc7221 */ /* 0x000fe20000010100 */
[----:B------:R-:W-:Y:S01]  /*b1d0*/  FMUL.FTZ R193, R182, UR4 ;  /* 0x00000004b6c17c20 */ /* 0x000fe20008410000 */
[----:B------:R-:W-:Y:S01]  /*b1e0*/  HFMA2 R182, -RZ, RZ, 0, 0 ;  /* 0x00000000ffb67431 */ /* 0x000fe200000001ff */
[----:B------:R-:W-:Y:S01]  /*b1f0*/  LOP3.LUT P3, RZ, R173, 0xff00, RZ, 0xc0, !PT ;  /* 0x0000ff00adff7812 */ /* 0x000fe2000786c0ff */
[----:B------:R-:W-:Y:S02]  /*b200*/  @P4 HADD2.F32 R185, -RZ, R141.H1_H1 ;  /* 0x3000008dffb94230 */ /* 0x000fe40000004100 */
[----:B------:R-:W-:Y:S01]  /*b210*/  @P5 FMUL.FTZ R182, R183, R193 ;  /* 0x000000c1b7b65220 */ /* 0x000fe20000410000 */
[----:B------:R-:W-:Y:S02]  /*b220*/  HADD2.F32 R183, -RZ, R53.H1_H1 ;  /* 0x30000035ffb77230 */ /* 0x000fe40000004100 */
[----:B------:R-:W-:Y:S01]  /*b230*/  FADD.FTZ R197, -R197, R189 ;  /* 0x000000bdc5c57221 */ /* 0x000fe20000010100 */
[----:B------:R-:W-:Y:S01]  /*b240*/  LOP3.LUT P2, RZ, R173, 0xff0000, RZ, 0xc0, !PT ;  /* 0x00ff0000adff7812 */ /* 0x000fe2000784c0ff */
[----:B------:R-:W-:-:S02]  /*b250*/  @P0 HADD2.F32 R186, -RZ, R142.H0_H0 ;  /* 0x2000008effba0230 */ /* 0x000fc40000004100 */
[--C-:B------:R-:W-:Y:S01]  /*b260*/  FFMA.FTZ R199, R147, R199, R148.reuse ;  /* 0x000000c793c77223 */ /* 0x100fe20000010094 */
[----:B------:R-:W-:Y:S01]  /*b270*/  FFMA.FTZ R183, R5, R187, R183 ;  /* 0x000000bb05b77223 */ /* 0x000fe200000100b7 */
[----:B------:R-:W-:Y:S01]  /*b280*/  FFMA.FTZ R187, R147, R198, R148 ;  /* 0x000000c693bb7223 */ /* 0x000fe20000010094 */
[----:B------:R-:W-:Y:S02]  /*b290*/  HADD2.F32 R189, -RZ, R52.H1_H1 ;  /* 0x30000034ffbd7230 */ /* 0x000fe40000004100 */
[----:B------:R-:W-:Y:S01]  /*b2a0*/  FADD.FTZ R199, -R199, R191 ;  /* 0x000000bfc7c77221 */ /* 0x000fe20000010100 */
[----:B------:R-:W-:Y:S01]  /*b2b0*/  FMUL.FTZ R183, R4, R183 ;  /* 0x000000b704b77220 */ /* 0x000fe20000410000 */
[----:B------:R-:W-:Y:S01]  /*b2c0*/  FADD.FTZ R187, -R187, R190 ;  /* 0x000000bebbbb7221 */ /* 0x000fe20000010100 */
[----:B------:R-:W-:Y:S01]  /*b2d0*/  FMUL.FTZ R193, R70, R193 ;  /* 0x000000c146c17220 */ /* 0x000fe20000410000 */
[----:B------:R-:W-:Y:S01]  /*b2e0*/  FFMA.FTZ R189, R5, R200, R189 ;  /* 0x000000c805bd7223 */ /* 0x000fe200000100bd */
[----:B------:R-:W-:Y:S01]  /*b2f0*/  FMUL.FTZ R141, R183, UR4 ;  /* 0x00000004b78d7c20 */ /* 0x000fe20008410000 */
[----:B------:R-:W-:-:S02]  /*b300*/  MOV R183, RZ ;  /* 0x000000ff00b77202 */ /* 0x000fc40000000f00 */
[C---:B------:R-:W-:Y:S01]  /*b310*/  FMUL.FTZ R189, R4.reuse, R189 ;  /* 0x000000bd04bd7220 */ /* 0x040fe20000410000 */
[-C--:B------:R-:W-:Y:S01]  /*b320*/  @P4 FMUL.FTZ R183, R185, R141.reuse ;  /* 0x0000008db9b74220 */ /* 0x080fe20000410000 */
[----:B------:R-:W-:Y:S02]  /*b330*/  HADD2.F32 R185, -RZ, R54.H0_H0 ;  /* 0x20000036ffb97230 */ /* 0x000fe40000004100 */
[----:B------:R-:W-:Y:S01]  /*b340*/  FMUL.FTZ R141, R71, R141 ;  /* 0x0000008d478d7220 */ /* 0x000fe20000410000 */
[----:B------:R-:W-:Y:S02]  /*b350*/  FSEL R193, R193, RZ, P5 ;  /* 0x000000ffc1c17208 */ /* 0x000fe40002800000 */
[----:B------:R-:W-:Y:S01]  /*b360*/  FFMA.FTZ R185, R5, R188, R185 ;  /* 0x000000bc05b97223 */ /* 0x000fe200000100b9 */
[----:B------:R-:W-:Y:S01]  /*b370*/  HADD2.F32 R188, -RZ, R55.H0_H0 ;  /* 0x20000037ffbc7230 */ /* 0x000fe20000004100 */
[----:B------:R-:W-:Y:S02]  /*b380*/  FSEL R141, R141, RZ, P4 ;  /* 0x000000ff8d8d7208 */ /* 0x000fe40002000000 */
[----:B------:R-:W-:-:S02]  /*b390*/  FMUL.FTZ R185, R4, R185 ;  /* 0x000000b904b97220 */ /* 0x000fc40000410000 */
[----:B------:R-:W-:Y:S01]  /*b3a0*/  FFMA.FTZ R187, R5, R187, R188 ;  /* 0x000000bb05bb7223 */ /* 0x000fe200000100bc */
[----:B------:R-:W-:Y:S02]  /*b3b0*/  @P3 HADD2.F32 R188, -RZ, R142.H1_H1 ;  /* 0x3000008effbc3230 */ /* 0x000fe40000004100 */
[----:B------:R-:W-:Y:S01]  /*b3c0*/  FMUL.FTZ R190, R185, UR4 ;  /* 0x00000004b9be7c20 */ /* 0x000fe20008410000 */
[----:B------:R-:W-:Y:S02]  /*b3d0*/  HFMA2 R185, -RZ, RZ, 0, 0 ;  /* 0x00000000ffb97431 */ /* 0x000fe400000001ff */
[----:B------:R-:W-:Y:S01]  /*b3e0*/  FMUL.FTZ R187, R4, R187 ;  /* 0x000000bb04bb7220 */ /* 0x000fe20000410000 */
[----:B------:R-:W-:Y:S01]  /*b3f0*/  F2FP.F16.F32.PACK_AB R141, R141, R193 ;  /* 0x000000c18d8d723e */ /* 0x000fe200000000ff */
[----:B------:R-:W-:Y:S01]  /*b400*/  @P0 FMUL.FTZ R185, R186, R190 ;  /* 0x000000bebab90220 */ /* 0x000fe20000410000 */
[----:B------:R-:W-:Y:S02]  /*b410*/  HADD2.F32 R186, -RZ, R54.H1_H1 ;  /* 0x30000036ffba7230 */ /* 0x000fe40000004100 */
[----:B------:R-:W-:Y:S01]  /*b420*/  FMUL.FTZ R194, R187, UR4 ;  /* 0x00000004bbc27c20 */ /* 0x000fe20008410000 */
[----:B------:R-:W-:-:S02]  /*b430*/  HFMA2 R187, -RZ, RZ, 0, 0 ;  /* 0x00000000ffbb7431 */ /* 0x000fc400000001ff */
[----:B------:R-:W-:Y:S01]  /*b440*/  FMUL.FTZ R190, R72, R190 ;  /* 0x000000be48be7220 */ /* 0x000fe20000410000 */
[----:B------:R-:W-:-:S04]  /*b450*/  FFMA.FTZ R186, R5, R197, R186 ;  /* 0x000000c505ba7223 */ /* 0x000fc800000100ba */
[----:B------:R-:W-:Y:S01]  /*b460*/  FSEL R190, R190, RZ, P0 ;  /* 0x000000ffbebe7208 */ /* 0x000fe20000000000 */
[----:B------:R-:W-:Y:S01]  /*b470*/  FMUL.FTZ R186, R4, R186 ;  /* 0x000000ba04ba7220 */ /* 0x000fe20000410000 */
[----:B------:R-:W-:-:S03]  /*b480*/  ISETP.GE.U32.AND P0, PT, R172, RZ, PT ;  /* 0x000000ffac00720c */ /* 0x000fc60003f06070 */
[----:B------:R-:W-:Y:S01]  /*b490*/  FMUL.FTZ R142, R186, UR4 ;  /* 0x00000004ba8e7c20 */ /* 0x000fe20008410000 */
[----:B------:R-:W-:Y:S02]  /*b4a0*/  MOV R186, RZ ;  /* 0x000000ff00ba7202 */ /* 0x000fe40000000f00 */
[----:B------:R-:W-:Y:S01]  /*b4b0*/  ISETP.GE.U32.AND.EX P0, PT, R173, 0x1000000, PT, P0 ;  /* 0x01000000ad00780c */ /* 0x000fe20003f06100 */
[-C--:B------:R-:W-:Y:S01]  /*b4c0*/  @P3 FMUL.FTZ R186, R188, R142.reuse ;  /* 0x0000008ebcba3220 */ /* 0x080fe20000410000 */
[----:B------:R-:W-:Y:S02]  /*b4d0*/  @P2 HADD2.F32 R188, -RZ, R143.H0_H0 ;  /* 0x2000008fffbc2230 */ /* 0x000fe40000004100 */
[----:B------:R-:W-:-:S03]  /*b4e0*/  FMUL.FTZ R142, R73, R142 ;  /* 0x0000008e498e7220 */ /* 0x000fc60000410000 */
[-C--:B------:R-:W-:Y:S01]  /*b4f0*/  @P2 FMUL.FTZ R187, R188, R194.reuse ;  /* 0x000000c2bcbb2220 */ /* 0x080fe20000410000 */
[----:B------:R-:W-:Y:S01]  /*b500*/  FMUL.FTZ R194, R74, R194 ;  /* 0x000000c24ac27220 */ /* 0x000fe20000410000 */
[----:B------:R-:W-:Y:S01]  /*b510*/  FSEL R142, R142, RZ, P3 ;  /* 0x000000ff8e8e7208 */ /* 0x000fe20001800000 */
[----:B------:R-:W-:Y:S01]  /*b520*/  HADD2.F32 R188, -RZ, R52.H0_H0 ;  /* 0x20000034ffbc7230 */ /* 0x000fe20000004100 */
[----:B------:R-:W-:Y:S02]  /*b530*/  LOP3.LUT P3, RZ, R172, 0xff, RZ, 0xc0, !PT ;  /* 0x000000ffacff7812 */ /* 0x000fe4000786c0ff */
[----:B------:R-:W-:Y:S01]  /*b540*/  FSEL R194, R194, RZ, P2 ;  /* 0x000000ffc2c27208 */ /* 0x000fe20001000000 */
[----:B------:R-:W-:Y:S01]  /*b550*/  @P0 HADD2.F32 R173, -RZ, R143.H1_H1 ;  /* 0x3000008fffad0230 */ /* 0x000fe20000004100 */
[----:B------:R-:W-:Y:S01]  /*b560*/  LOP3.LUT P2, RZ, R172, 0xff00, RZ, 0xc0, !PT ;  /* 0x0000ff00acff7812 */ /* 0x000fe2000784c0ff */
[----:B------:R-:W-:Y:S01]  /*b570*/  HADD2.F32 R172, -RZ, R55.H1_H1 ;  /* 0x30000037ffac7230 */ /* 0x000fe20000004100 */
[----:B------:R-:W-:-:S04]  /*b580*/  F2FP.F16.F32.PACK_AB R142, R142, R190 ;  /* 0x000000be8e8e723e */ /* 0x000fc800000000ff */
[----:B------:R-:W-:Y:S01]  /*b590*/  FFMA.FTZ R199, R5, R199, R172 ;  /* 0x000000c705c77223 */ /* 0x000fe200000100ac */
[----:B------:R-:W-:-:S03]  /*b5a0*/  FFMA.FTZ R172, R147, R192, R148 ;  /* 0x000000c093ac7223 */ /* 0x000fc60000010094 */
[----:B------:R-:W-:Y:S01]  /*b5b0*/  FMUL.FTZ R199, R4, R199 ;  /* 0x000000c704c77220 */ /* 0x000fe20000410000 */
[----:B------:R-:W-:Y:S01]  /*b5c0*/  FADD.FTZ R172, -R172, R184 ;  /* 0x000000b8acac7221 */ /* 0x000fe20000010100 */
[----:B------:R-:W-:Y:S02]  /*b5d0*/  MOV R184, RZ ;  /* 0x000000ff00b87202 */ /* 0x000fe40000000f00 */
[----:B------:R-:W-:Y:S01]  /*b5e0*/  FMUL.FTZ R143, R199, UR4 ;  /* 0x00000004c78f7c20 */ /* 0x000fe20008410000 */
[----:B------:R-:W-:Y:S01]  /*b5f0*/  FFMA.FTZ R172, R5, R172, R188 ;  /* 0x000000ac05ac7223 */ /* 0x000fe200000100bc */
[----:B------:R-:W-:Y:S02]  /*b600*/  HFMA2 R188, -RZ, RZ, 0, 0 ;  /* 0x00000000ffbc7431 */ /* 0x000fe400000001ff */
[----:B------:R-:W-:Y:S01]  /*b610*/  @P0 FMUL.FTZ R184, R173, R143 ;  /* 0x0000008fadb80220 */ /* 0x000fe20000410000 */
[----:B------:R-:W-:Y:S01]  /*b620*/  FMUL.FTZ R172, R4, R172 ;  /* 0x000000ac04ac7220 */ /* 0x000fe20000410000 */
[----:B------:R-:W-:-:S02]  /*b630*/  @P3 HADD2.F32 R173, -RZ, R140.H0_H0 ;  /* 0x2000008cffad3230 */ /* 0x000fc40000004100 */
[----:B------:R-:W-:Y:S01]  /*b640*/  FMUL.FTZ R143, R75, R143 ;  /* 0x0000008f4b8f7220 */ /* 0x000fe20000410000 */
[----:B------:R-:W-:-:S04]  /*b650*/  FMUL.FTZ R172, R172, UR4 ;  /* 0x00000004acac7c20 */ /* 0x000fc80008410000 */
[----:B------:R-:W-:Y:S01]  /*b660*/  FSEL R143, R143, RZ, P0 ;  /* 0x000000ff8f8f7208 */ /* 0x000fe20000000000 */
[-C--:B------:R-:W-:Y:S01]  /*b670*/  @P3 FMUL.FTZ R188, R173, R172.reuse ;  /* 0x000000acadbc3220 */ /* 0x080fe20000410000 */
[----:B------:R-:W-:Y:S02]  /*b680*/  @P2 HADD2.F32 R173, -RZ, R140.H1_H1 ;  /* 0x3000008cffad2230 */ /* 0x000fe40000004100 */
[----:B------:R-:W-:Y:S01]  /*b690*/  FMUL.FTZ R140, R189, UR4 ;  /* 0x00000004bd8c7c20 */ /* 0x000fe20008410000 */
[----:B------:R-:W-:Y:S01]  /*b6a0*/  MOV R189, RZ ;  /* 0x000000ff00bd7202 */ /* 0x000fe20000000f00 */
[----:B------:R-:W-:Y:S01]  /*b6b0*/  FMUL.FTZ R172, R68, R172 ;  /* 0x000000ac44ac7220 */ /* 0x000fe20000410000 */
[----:B------:R-:W-:Y:S01]  /*b6c0*/  F2FP.F16.F32.PACK_AB R143, R143, R194 ;  /* 0x000000c28f8f723e */ /* 0x000fe200000000ff */
[-C--:B------:R-:W-:Y:S01]  /*b6d0*/  @P2 FMUL.FTZ R189, R173, R140.reuse ;  /* 0x0000008cadbd2220 */ /* 0x080fe20000410000 */
[----:B------:R-:W-:Y:S02]  /*b6e0*/  FMUL.FTZ R140, R69, R140 ;  /* 0x0000008c458c7220 */ /* 0x000fe40000410000 */
[----:B------:R-:W-:-:S03]  /*b6f0*/  FSEL R172, R172, RZ, P3 ;  /* 0x000000ffacac7208 */ /* 0x000fc60001800000 */
[----:B------:R-:W-:-:S04]  /*b700*/  FSEL R140, R140, RZ, P2 ;  /* 0x000000ff8c8c7208 */ /* 0x000fc80001000000 */
[----:B------:R-:W-:-:S07]  /*b710*/  F2FP.F16.F32.PACK_AB R140, R140, R172 ;  /* 0x000000ac8c8c723e */ /* 0x000fce00000000ff */
.L_x_13641:
        /* <DEDUP_REMOVED lines=10> */
[----:B------:R-:W-:Y:S02]  /*b7c0*/  HADD2.F32 R38, -RZ, R49.H0_H0 ;  /* 0x20000031ff267230 */ /* 0x000fe40000004100 */
[--C-:B------:R-:W-:Y:S01]  /*b7d0*/  FFMA.FTZ R36, R147, R174, R148.reuse ;  /* 0x000000ae93247223 */ /* 0x100fe20000010094 */
[----:B------:R-:W-:Y:S01]  /*b7e0*/  FADD.FTZ R37, -R175, R165 ;  /* 0x000000a5af257221 */ /* 0x000fe20000010100 */
[----:B------:R-:W-:Y:S01]  /*b7f0*/  FFMA.FTZ R173, R147, R176, R148 ;  /* 0x000000b093ad7223 */ /* 0x000fe20000010094 */
[----:B------:R-:W-:Y:S01]  /*b800*/  LOP3.LUT P3, RZ, R162, 0xff000000, RZ, 0xc0, !PT ;  /* 0xff000000a2ff7812 */ /* 0x000fe2000786c0ff */
[----:B------:R-:W-:Y:S01]  /*b810*/  FADD.FTZ R36, -R36, R164 ;  /* 0x000000a424247221 */ /* 0x000fe20000010100 */
[----:B------:R-:W-:Y:S01]  /*b820*/  FFMA.FTZ R37, R5, R37, R38 ;  /* 0x0000002505257223 */ /* 0x000fe20000010026 */
[----:B------:R-:W-:Y:S01]  /*b830*/  CS2R R164, SRZ ;  /* 0x0000000000a47805 */ /* 0x000fe2000001ff00 */
[----:B------:R-:W-:Y:S01]  /*b840*/  FADD.FTZ R173, -R173, R166 ;  /* 0x000000a6adad7221 */ /* 0x000fe20000010100 */
[----:B------:R-:W-:Y:S01]  /*b850*/  FFMA.FTZ R177, R147, R177, R148 ;  /* 0x000000b193b17223 */ /* 0x000fe20000010094 */
[----:B------:R-:W-:Y:S01]  /*b860*/  FMUL.FTZ R172, R37, R4 ;  /* 0x0000000425ac7220 */ /* 0x000fe20000410000 */
[----:B------:R-:W-:Y:S01]  /*b870*/  LOP3.LUT P4, RZ, R163, 0xff, RZ, 0xc0, !PT ;  /* 0x000000ffa3ff7812 */ /* 0x000fe2000788c0ff */
[----:B-----5:R-:W-:-:S02]  /*b880*/  @P2 HADD2.F32 R38, -RZ, R141.H0_H0 ;  /* 0x2000008dff262230 */ /* 0x020fc40000004100 */
[----:B------:R-:W-:Y:S01]  /*b890*/  FFMA.FTZ R175, R147, R178, R148 ;  /* 0x000000b293af7223 */ /* 0x000fe20000010094 */
        /* <DEDUP_REMOVED lines=9> */
[----:B------:R-:W-:Y:S01]  /*b930*/  ISETP.GE.U32.AND P0, PT, R162, RZ, PT ;  /* 0x000000ffa200720c */ /* 0x000fe20003f06070 */
[----:B------:R-:W-:Y:S01]  /*b940*/  FFMA.FTZ R173, R5, R173, R38 ;  /* 0x000000ad05ad7223 */ /* 0x000fe20000010026 */
[----:B------:R-:W-:-:S02]  /*b950*/  @P3 HADD2.F32 R38, -RZ, R141.H1_H1 ;  /* 0x3000008dff263230 */ /* 0x000fc40000004100 */
[----:B------:R-:W-:Y:S01]  /*b960*/  FADD.FTZ R179, -R179, R169 ;  /* 0x000000a9b3b37221 */ /* 0x000fe20000010100 */
[----:B------:R-:W-:Y:S01]  /*b970*/  FFMA.FTZ R169, R147, R180, R148 ;  /* 0x000000b493a97223 */ /* 0x000fe20000010094 */
[----:B------:R-:W-:Y:S01]  /*b980*/  FMUL.FTZ R39, R173, R4 ;  /* 0x00000004ad277220 */ /* 0x000fe20000410000 */
[----:B------:R-:W-:Y:S01]  /*b990*/  @P5 HADD2.F32 R168, -RZ, R142.H1_H1 ;  /* 0x3000008effa85230 */ /* 0x000fe20000004100 */
[----:B------:R-:W-:Y:S01]  /*b9a0*/  ISETP.GE.U32.AND.EX P0, PT, R163, 0x1000000, PT, P0 ;  /* 0x01000000a300780c */ /* 0x000fe20003f06100 */
[----:B------:R-:W-:Y:S01]  /*b9b0*/  FADD.FTZ R169, -R169, R170 ;  /* 0x000000aaa9a97221 */ /* 0x000fe20000010100 */
[----:B------:R-:W-:Y:S01]  /*b9c0*/  FMUL.FTZ R141, R39, UR4 ;  /* 0x00000004278d7c20 */ /* 0x000fe20008410000 */
[----:B------:R-:W-:Y:S02]  /*b9d0*/  HADD2.F32 R39, -RZ, R50.H0_H0 ;  /* 0x20000032ff277230 */ /* 0x000fe40000004100 */
[----:B------:R-:W-:Y:S01]  /*b9e0*/  FADD.FTZ R161, -R171, R161 ;  /* 0x000000a1aba17221 */ /* 0x000fe20000010100 */
[----:B------:R-:W-:-:S02]  /*b9f0*/  HADD2.F32 R170, -RZ, R51.H0_H0 ;  /* 0x20000033ffaa7230 */ /* 0x000fc40000004100 */
[----:B------:R-:W-:Y:S01]  /*ba00*/  @P3 FMUL.FTZ R165, R141, R38 ;  /* 0x000000268da53220 */ /* 0x000fe20000410000 */
[----:B------:R-:W-:Y:S01]  /*ba10*/  FADD.FTZ R38, -R177, R167 ;  /* 0x000000a7b1267221 */ /* 0x000fe20000010100 */
[----:B------:R-:W-:Y:S01]  /*ba20*/  @P4 HADD2.F32 R167, -RZ, R142.H0_H0 ;  /* 0x2000008effa74230 */ /* 0x000fe20000004100 */
[----:B------:R-:W-:Y:S01]  /*ba30*/  F2FP.F16.F32.PACK_AB R37, R173, R37 ;  /* 0x00000025ad25723e */ /* 0x000fe200000000ff */
[C---:B------:R-:W-:Y:S01]  /*ba40*/  FFMA.FTZ R170, R5.reuse, R179, R170 ;  /* 0x000000b305aa7223 */ /* 0x040fe200000100aa */
[----:B------:R-:W-:Y:S01]  /*ba50*/  FFMA.FTZ R38, R5, R38, R39 ;  /* 0x0000002605267223 */ /* 0x000fe20000010027 */
[----:B------:R-:W-:Y:S01]  /*ba60*/  FMUL.FTZ R172, R78, R172 ;  /* 0x000000ac4eac7220 */ /* 0x000fe20000410000 */
[----:B------:R-:W-:Y:S02]  /*ba70*/  @P0 HADD2.F32 R163, -RZ, R143.H1_H1 ;  /* 0x3000008fffa30230 */ /* 0x000fe40000004100 */
[----:B------:R-:W-:Y:S01]  /*ba80*/  FMUL.FTZ R141, R79, R141 ;  /* 0x0000008d4f8d7220 */ /* 0x000fe20000410000 */
[----:B------:R-:W-:Y:S01]  /*ba90*/  FMUL.FTZ R39, R38, R4 ;  /* 0x0000000426277220 */ /* 0x000fe20000410000 */
[----:B------:R-:W-:-:S03]  /*baa0*/  FSEL R172, R172, RZ, P2 ;  /* 0x000000ffacac7208 */ /* 0x000fc60001000000 */
[----:B------:R-:W-:Y:S01]  /*bab0*/  FMUL.FTZ R39, R39, UR4 ;  /* 0x0000000427277c20 */ /* 0x000fe20008410000 */
[----:B------:R-:W-:-:S03]  /*bac0*/  FSEL R141, R141, RZ, P3 ;  /* 0x000000ff8d8d7208 */ /* 0x000fc60001800000 */
[----:B------:R-:W-:Y:S01]  /*bad0*/  @P4 FMUL.FTZ R166, R39, R167 ;  /* 0x000000a727a64220 */ /* 0x000fe20000410000 */
[----:B------:R-:W-:Y:S02]  /*bae0*/  HADD2.F32 R167, -RZ, R50.H1_H1 ;  /* 0x30000032ffa77230 */ /* 0x000fe40000004100 */
[----:B------:R-:W-:Y:S01]  /*baf0*/  FMUL.FTZ R39, R80, R39 ;  /* 0x0000002750277220 */ /* 0x000fe20000410000 */
[----:B------:R-:W-:Y:S02]  /*bb00*/  F2FP.F16.F32.PACK_AB R141, R141, R172 ;  /* 0x000000ac8d8d723e */ /* 0x000fe400000000ff */
[----:B------:R-:W-:-:S04]  /*bb10*/  FFMA.FTZ R175, R5, R175, R167 ;  /* 0x000000af05af7223 */ /* 0x000fc800000100a7 */
[C---:B------:R-:W-:Y:S01]  /*bb20*/  FMUL.FTZ R167, R175.reuse, R4 ;  /* 0x00000004afa77220 */ /* 0x040fe20000410000 */
[----:B------:R-:W-:-:S03]  /*bb30*/  F2FP.F16.F32.PACK_AB R38, R175, R38 ;  /* 0x00000026af26723e */ /* 0x000fc600000000ff */
[----:B------:R-:W-:Y:S01]  /*bb40*/  FMUL.FTZ R142, R167, UR4 ;  /* 0x00000004a78e7c20 */ /* 0x000fe20008410000 */
[----:B------:R-:W-:-:S03]  /*bb50*/  MOV R167, RZ ;  /* 0x000000ff00a77202 */ /* 0x000fc60000000f00 */
[----:B------:R-:W-:Y:S01]  /*bb60*/  FMUL.FTZ R174, R81, R142 ;  /* 0x0000008e51ae7220 */ /* 0x000fe20000410000 */
[----:B------:R-:W-:Y:S01]  /*bb70*/  @P5 FMUL.FTZ R167, R142, R168 ;  /* 0x000000a88ea75220 */ /* 0x000fe20000410000 */
[----:B------:R-:W-:Y:S01]  /*bb80*/  FSEL R142, R39, RZ, P4 ;  /* 0x000000ff278e7208 */ /* 0x000fe20002000000 */
[----:B------:R-:W-:Y:S01]  /*bb90*/  FMUL.FTZ R39, R170, R4 ;  /* 0x00000004aa277220 */ /* 0x000fe20000410000 */
[----:B------:R-:W-:Y:S01]  /*bba0*/  LOP3.LUT P4, RZ, R162, 0xff, RZ, 0xc0, !PT ;  /* 0x000000ffa2ff7812 */ /* 0x000fe2000788c0ff */
[----:B------:R-:W-:Y:S01]  /*bbb0*/  HFMA2 R168, -RZ, RZ, 0, 0 ;  /* 0x00000000ffa87431 */ /* 0x000fe200000001ff */
[----:B------:R-:W-:Y:S01]  /*bbc0*/  FSEL R174, R174, RZ, P5 ;  /* 0x000000ffaeae7208 */ /* 0x000fe20002800000 */
[----:B------:R-:W-:Y:S01]  /*bbd0*/  FMUL.FTZ R39, R39, UR4 ;  /* 0x0000000427277c20 */ /* 0x000fe20008410000 */
[----:B------:R-:W-:Y:S01]  /*bbe0*/  LOP3.LUT P5, RZ, R162, 0xff00, RZ, 0xc0, !PT ;  /* 0x0000ff00a2ff7812 */ /* 0x000fe200078ac0ff */
[----:B------:R-:W-:Y:S01]  /*bbf0*/  @P6 HADD2.F32 R162, -RZ, R143.H0_H0 ;  /* 0x2000008fffa26230 */ /* 0x000fe20000004100 */
[----:B------:R-:W-:-:S04]  /*bc00*/  F2FP.F16.F32.PACK_AB R142, R174, R142 ;  /* 0x0000008eae8e723e */ /* 0x000fc800000000ff */
[----:B------:R-:W-:Y:S01]  /*bc10*/  @P6 FMUL.FTZ R168, R39, R162 ;  /* 0x000000a227a86220 */ /* 0x000fe20000410000 */
[----:B------:R-:W-:Y:S01]  /*bc20*/  FMUL.FTZ R162, R82, R39 ;  /* 0x0000002752a27220 */ /* 0x000fe20000410000 */
[----:B------:R-:W-:Y:S02]  /*bc30*/  HADD2.F32 R39, -RZ, R51.H1_H1 ;  /* 0x30000033ff277230 */ /* 0x000fe40000004100 */
[--C-:B------:R-:W-:Y:S02]  /*bc40*/  @P4 HADD2.F32 R171, -RZ, R140.reuse.H0_H0 ;  /* 0x2000008cffab4230 */ /* 0x100fe40000004100 */
[----:B------:R-:W-:Y:S01]  /*bc50*/  FSEL R162, R162, RZ, P6 ;  /* 0x000000ffa2a27208 */ /* 0x000fe20003000000 */
        /* <DEDUP_REMOVED lines=8> */
[----:B------:R-:W-:Y:S02]  /*bce0*/  HADD2.F32 R163, -RZ, R48.H0_H0 ;  /* 0x20000030ffa37230 */ /* 0x000fe40000004100 */
[----:B------:R-:W-:-:S03]  /*bcf0*/  FMUL.FTZ R143, R83, R143 ;  /* 0x0000008f538f7220 */ /* 0x000fc60000410000 */
[----:B------:R-:W-:Y:S01]  /*bd00*/  FFMA.FTZ R163, R5, R161, R163 ;  /* 0x000000a105a37223 */ /* 0x000fe200000100a3 */
[----:B------:R-:W-:Y:S01]  /*bd10*/  HADD2.F32 R161, -RZ, R48.H1_H1 ;  /* 0x30000030ffa17230 */ /* 0x000fe20000004100 */
[----:B------:R-:W-:-:S04]  /*bd20*/  FSEL R143, R143, RZ, P0 ;  /* 0x000000ff8f8f7208 */ /* 0x000fc80000000000 */
[----:B------:R-:W-:Y:S01]  /*bd30*/  FFMA.FTZ R36, R5, R36, R161 ;  /* 0x0000002405247223 */ /* 0x000fe200000100a1 */
[----:B------:R-:W-:Y:S01]  /*bd40*/  FMUL.FTZ R161, R163, R4 ;  /* 0x00000004a3a17220 */ /* 0x000fe20000410000 */
[----:B------:R-:W-:-:S03]  /*bd50*/  F2FP.F16.F32.PACK_AB R143, R143, R162 ;  /* 0x000000a28f8f723e */ /* 0x000fc600000000ff */
        /* <DEDUP_REMOVED lines=13> */
.L_x_13642:
[C-C-:B------:R-:W-:Y:S01]  /*be30*/  FFMA.FTZ R173, R147.reuse, R174, R148.reuse ;  /* 0x000000ae93ad7223 */ /* 0x140fe20000010094 */
[C-C-:B------:R-:W-:Y:S01]  /*be40*/  FFMA.FTZ R175, R147.reuse, R175, R148.reuse ;  /* 0x000000af93af7223 */ /* 0x140fe20000010094 */
[C---:B------:R-:W-:Y:S01]  /*be50*/  LOP3.LUT P5, RZ, R162.reuse, 0xff0000, RZ, 0xc0, !PT ;  /* 0x00ff0000a2ff7812 */ /* 0x040fe200078ac0ff */
[----:B------:R-:W-:Y:S01]  /*be60*/  FFMA.FTZ R176, R147, R176, R148 ;  /* 0x000000b093b07223 */ /* 0x000fe20000010094 */
[----:B------:R-:W-:Y:S01]  /*be70*/  FADD.FTZ R173, -R173, R164 ;  /* 0x000000a4adad7221 */ /* 0x000fe20000010100 */
[----:B------:R-:W-:Y:S02]  /*be80*/  HADD2.F32 R164, -RZ, R49.H0_H0 ;  /* 0x20000031ffa47230 */ /* 0x000fe40000004100 */
        /* <DEDUP_REMOVED lines=9> */
[----:B-----5:R-:W-:Y:S01]  /*bf20*/  @P5 HADD2.F32 R165, -RZ, R141.H0_H0 ;  /* 0x2000008dffa55230 */ /* 0x020fe20000004100 */
[----:B------:R-:W-:Y:S01]  /*bf30*/  LOP3.LUT P3, RZ, R163, 0xff00, RZ, 0xc0, !PT ;  /* 0x0000ff00a3ff7812 */ /* 0x000fe2000786c0ff */
[----:B------:R-:W-:Y:S01]  /*bf40*/  FADD.FTZ R168, -R178, R168 ;  /* 0x000000a8b2a87221 */ /* 0x000fe20000010100 */
[----:B------:R-:W-:Y:S01]  /*bf50*/  FMUL.FTZ R172, R164, UR4 ;  /* 0x00000004a4ac7c20 */ /* 0x000fe20008410000 */
[----:B------:R-:W-:-:S02]  /*bf60*/  HFMA2 R164, -RZ, RZ, 0, 0 ;  /* 0x00000000ffa47431 */ /* 0x000fc400000001ff */
[--C-:B------:R-:W-:Y:S01]  /*bf70*/  FFMA.FTZ R179, R147, R179, R148.reuse ;  /* 0x000000b393b37223 */ /* 0x100fe20000010094 */
[----:B------:R-:W-:Y:S01]  /*bf80*/  LOP3.LUT P2, RZ, R163, 0xff0000, RZ, 0xc0, !PT ;  /* 0x00ff0000a3ff7812 */ /* 0x000fe2000784c0ff */
[----:B------:R-:W-:Y:S01]  /*bf90*/  @P5 FMUL.FTZ R164, R165, R172 ;  /* 0x000000aca5a45220 */ /* 0x000fe20000410000 */
[----:B------:R-:W-:Y:S02]  /*bfa0*/  HADD2.F32 R165, -RZ, R49.H1_H1 ;  /* 0x30000031ffa57230 */ /* 0x000fe40000004100 */
[----:B------:R-:W-:Y:S01]  /*bfb0*/  FADD.FTZ R179, -R179, R169 ;  /* 0x000000a9b3b37221 */ /* 0x000fe20000010100 */
[----:B------:R-:W-:Y:S02]  /*bfc0*/  @P0 HADD2.F32 R167, -RZ, R142.H0_H0 ;  /* 0x2000008effa70230 */ /* 0x000fe40000004100 */
[C-C-:B------:R-:W-:Y:S01]  /*bfd0*/  FFMA.FTZ R180, R147.reuse, R180, R148.reuse ;  /* 0x000000b493b47223 */ /* 0x140fe20000010094 */
[----:B------:R-:W-:Y:S01]  /*bfe0*/  FFMA.FTZ R171, R147, R171, R148 ;  /* 0x000000ab93ab7223 */ /* 0x000fe20000010094 */
[----:B------:R-:W-:Y:S01]  /*bff0*/  FFMA.FTZ R165, R5, R166, R165 ;  /* 0x000000a605a57223 */ /* 0x000fe200000100a5 */
[----:B------:R-:W-:-:S02]  /*c000*/  @P4 HADD2.F32 R166, -RZ, R141.H1_H1 ;  /* 0x3000008dffa64230 */ /* 0x000fc40000004100 */
[----:B------:R-:W-:Y:S01]  /*c010*/  FADD.FTZ R180, -R180, R170 ;  /* 0x000000aab4b47221 */ /* 0x000fe20000010100 */
[----:B------:R-:W-:Y:S01]  /*c020*/  FADD.FTZ R161, -R171, R161 ;  /* 0x000000a1aba17221 */ /* 0x000fe20000010100 */
[----:B------:R-:W-:Y:S01]  /*c030*/  FMUL.FTZ R165, R4, R165 ;  /* 0x000000a504a57220 */ /* 0x000fe20000410000 */
[----:B------:R-:W-:Y:S01]  /*c040*/  CS2R R170, SRZ ;  /* 0x0000000000aa7805 */ /* 0x000fe2000001ff00 */
[----:B------:R-:W-:Y:S02]  /*c050*/  @P2 HADD2.F32 R175, -RZ, R143.H0_H0 ;  /* 0x2000008fffaf2230 */ /* 0x000fe40000004100 */
[----:B------:R-:W-:Y:S01]  /*c060*/  FMUL.FTZ R172, R78, R172 ;  /* 0x000000ac4eac7220 */ /* 0x000fe20000410000 */
[----:B------:R-:W-:Y:S01]  /*c070*/  FMUL.FTZ R141, R165, UR4 ;  /* 0x00000004a58d7c20 */ /* 0x000fe20008410000 */
[----:B------:R-:W-:-:S03]  /*c080*/  MOV R165, RZ ;  /* 0x000000ff00a57202 */ /* 0x000fc60000000f00 */
[-C--:B------:R-:W-:Y:S01]  /*c090*/  @P4 FMUL.FTZ R165, R166, R141.reuse ;  /* 0x0000008da6a54220 */ /* 0x080fe20000410000 */
[----:B------:R-:W-:Y:S02]  /*c0a0*/  HADD2.F32 R166, -RZ, R50.H0_H0 ;  /* 0x20000032ffa67230 */ /* 0x000fe40000004100 */
[----:B------:R-:W-:Y:S01]  /*c0b0*/  FMUL.FTZ R141, R79, R141 ;  /* 0x0000008d4f8d7220 */ /* 0x000fe20000410000 */
[----:B------:R-:W-:Y:S02]  /*c0c0*/  FSEL R172, R172, RZ, P5 ;  /* 0x000000ffacac7208 */ /* 0x000fe40002800000 */
[----:B------:R-:W-:Y:S02]  /*c0d0*/  FFMA.FTZ R166, R5, R177, R166 ;  /* 0x000000b105a67223 */ /* 0x000fe400000100a6 */
[----:B------:R-:W-:Y:S02]  /*c0e0*/  FSEL R141, R141, RZ, P4 ;  /* 0x000000ff8d8d7208 */ /* 0x000fe40002000000 */
[----:B------:R-:W-:-:S02]  /*c0f0*/  FMUL.FTZ R166, R4, R166 ;  /* 0x000000a604a67220 */ /* 0x000fc40000410000 */
[----:B------:R-:W-:Y:S02]  /*c100*/  F2FP.F16.F32.PACK_AB R141, R141, R172 ;  /* 0x000000ac8d8d723e */ /* 0x000fe400000000ff */
[----:B------:R-:W-:Y:S01]  /*c110*/  FMUL.FTZ R174, R166, UR4 ;  /* 0x00000004a6ae7c20 */ /* 0x000fe20008410000 */
[----:B------:R-:W-:-:S03]  /*c120*/  HFMA2 R166, -RZ, RZ, 0, 0 ;  /* 0x00000000ffa67431 */ /* 0x000fc600000001ff */
[-C--:B------:R-:W-:Y:S01]  /*c130*/  @P0 FMUL.FTZ R166, R167, R174.reuse ;  /* 0x000000aea7a60220 */ /* 0x080fe20000410000 */
[----:B------:R-:W-:Y:S02]  /*c140*/  HADD2.F32 R167, -RZ, R50.H1_H1 ;  /* 0x30000032ffa77230 */ /* 0x000fe40000004100 */
[----:B------:R-:W-:-:S03]  /*c150*/  FMUL.FTZ R174, R80, R174 ;  /* 0x000000ae50ae7220 */ /* 0x000fc60000410000 */
[----:B------:R-:W-:Y:S01]  /*c160*/  FFMA.FTZ R167, R5, R168, R167 ;  /* 0x000000a805a77223 */ /* 0x000fe200000100a7 */
[----:B------:R-:W-:Y:S01]  /*c170*/  @P3 HADD2.F32 R168, -RZ, R142.H1_H1 ;  /* 0x3000008effa83230 */ /* 0x000fe20000004100 */
[----:B------:R-:W-:Y:S02]  /*c180*/  FSEL R174, R174, RZ, P0 ;  /* 0x000000ffaeae7208 */ /* 0x000fe40000000000 */
[----:B------:R-:W-:Y:S01]  /*c190*/  FMUL.FTZ R167, R4, R167 ;  /* 0x000000a704a77220 */ /* 0x000fe20000410000 */
[----:B------:R-:W-:-:S03]  /*c1a0*/  ISETP.GE.U32.AND P0, PT, R162, RZ, PT ;  /* 0x000000ffa200720c */ /* 0x000fc60003f06070 */
[----:B------:R-:W-:Y:S01]  /*c1b0*/  FMUL.FTZ R142, R167, UR4 ;  /* 0x00000004a78e7c20 */ /* 0x000fe20008410000 */
[----:B------:R-:W-:Y:S02]  /*c1c0*/  MOV R167, RZ ;  /* 0x000000ff00a77202 */ /* 0x000fe40000000f00 */
[----:B------:R-:W-:Y:S01]  /*c1d0*/  ISETP.GE.U32.AND.EX P0, PT, R163, 0x1000000, PT, P0 ;  /* 0x01000000a300780c */ /* 0x000fe20003f06100 */
[-C--:B------:R-:W-:Y:S01]  /*c1e0*/  @P3 FMUL.FTZ R167, R168, R142.reuse ;  /* 0x0000008ea8a73220 */ /* 0x080fe20000410000 */
[----:B------:R-:W-:Y:S02]  /*c1f0*/  HADD2.F32 R168, -RZ, R51.H0_H0 ;  /* 0x20000033ffa87230 */ /* 0x000fe40000004100 */
[----:B------:R-:W-:-:S03]  /*c200*/  FMUL.FTZ R142, R81, R142 ;  /* 0x0000008e518e7220 */ /* 0x000fc60000410000 */
[----:B------:R-:W-:Y:S02]  /*c210*/  FFMA.FTZ R168, R5, R179, R168 ;  /* 0x000000b305a87223 */ /* 0x000fe400000100a8 */
[----:B------:R-:W-:Y:S02]  /*c220*/  FSEL R142, R142, RZ, P3 ;  /* 0x000000ff8e8e7208 */ /* 0x000fe40001800000 */
[----:B------:R-:W-:Y:S01]  /*c230*/  LOP3.LUT P3, RZ, R162, 0xff, RZ, 0xc0, !PT ;  /* 0x000000ffa2ff7812 */ /* 0x000fe2000786c0ff */
[----:B------:R-:W-:Y:S01]  /*c240*/  FMUL.FTZ R168, R4, R168 ;  /* 0x000000a804a87220 */ /* 0x000fe20000410000 */
[----:B------:R-:W-:-:S03]  /*c250*/  F2FP.F16.F32.PACK_AB R142, R142, R174 ;  /* 0x000000ae8e8e723e */ /* 0x000fc600000000ff */
[----:B------:R-:W-:Y:S01]  /*c260*/  FMUL.FTZ R169, R168, UR4 ;  /* 0x00000004a8a97c20 */ /* 0x000fe20008410000 */
[----:B------:R-:W-:-:S03]  /*c270*/  HFMA2 R168, -RZ, RZ, 0, 0 ;  /* 0x00000000ffa87431 */ /* 0x000fc600000001ff */
[-C--:B------:R-:W-:Y:S01]  /*c280*/  @P2 FMUL.FTZ R168, R175, R169.reuse ;  /* 0x000000a9afa82220 */ /* 0x080fe20000410000 */
[----:B------:R-:W-:Y:S01]  /*c290*/  FMUL.FTZ R175, R82, R169 ;  /* 0x000000a952af7220 */ /* 0x000fe20000410000 */
[----:B------:R-:W-:-:S04]  /*c2a0*/  MOV R169, RZ ;  /* 0x000000ff00a97202 */ /* 0x000fc80000000f00 */
[----:B------:R-:W-:Y:S02]  /*c2b0*/  FSEL R175, R175, RZ, P2 ;  /* 0x000000ffafaf7208 */ /* 0x000fe40001000000 */
[----:B------:R-:W-:Y:S01]  /*c2c0*/  LOP3.LUT P2, RZ, R162, 0xff00, RZ, 0xc0, !PT ;  /* 0x0000ff00a2ff7812 */ /* 0x000fe2000784c0ff */
[----:B------:R-:W-:-:S05]  /*c2d0*/  HADD2.F32 R162, -RZ, R51.H1_H1 ;  /* 0x30000033ffa27230 */ /* 0x000fca0000004100 */
[----:B------:R-:W-:-:S04]  /*c2e0*/  FFMA.FTZ R162, R5, R180, R162 ;  /* 0x000000b405a27223 */ /* 0x000fc800000100a2 */
[----:B------:R-:W-:Y:S01]  /*c2f0*/  FMUL.FTZ R163, R4, R162 ;  /* 0x000000a204a37220 */ /* 0x000fe20000410000 */
[----:B------:R-:W-:-:S03]  /*c300*/  @P0 HADD2.F32 R162, -RZ, R143.H1_H1 ;  /* 0x3000008fffa20230 */ /* 0x000fc60000004100 */
[----:B------:R-:W-:Y:S01]  /*c310*/  FMUL.FTZ R143, R163, UR4 ;  /* 0x00000004a38f7c20 */ /* 0x000fe20008410000 */
[----:B------:R-:W-:-:S03]  /*c320*/  HADD2.F32 R163, -RZ, R48.H0_H0 ;  /* 0x20000030ffa37230 */ /* 0x000fc60000004100 */
[----:B------:R-:W-:Y:S01]  /*c330*/  @P0 FMUL.FTZ R169, R162, R143 ;  /* 0x0000008fa2a90220 */ /* 0x000fe20000410000 */
[----:B------:R-:W-:Y:S02]  /*c340*/  @P3 HADD2.F32 R162, -RZ, R140.H0_H0 ;  /* 0x2000008cffa23230 */ /* 0x000fe40000004100 */
[----:B------:R-:W-:Y:S01]  /*c350*/  FFMA.FTZ R161, R5, R161, R163 ;  /* 0x000000a105a17223 */ /* 0x000fe200000100a3 */
[----:B------:R-:W-:Y:S02]  /*c360*/  HADD2.F32 R163, -RZ, R48.H1_H1 ;  /* 0x30000030ffa37230 */ /* 0x000fe40000004100 */
[----:B------:R-:W-:Y:S01]  /*c370*/  FMUL.FTZ R143, R83, R143 ;  /* 0x0000008f538f7220 */ /* 0x000fe20000410000 */
[C---:B------:R-:W-:Y:S02]  /*c380*/  FMUL.FTZ R161, R4.reuse, R161 ;  /* 0x000000a104a17220 */ /* 0x040fe40000410000 */
[----:B------:R-:W-:Y:S02]  /*c390*/  FFMA.FTZ R163, R5, R173, R163 ;  /* 0x000000ad05a37223 */ /* 0x000fe400000100a3 */
[----:B------:R-:W-:Y:S01]  /*c3a0*/  FSEL R143, R143, RZ, P0 ;  /* 0x000000ff8f8f7208 */ /* 0x000fe20000000000 */
[----:B------:R-:W-:Y:S01]  /*c3b0*/  FMUL.FTZ R161, R161, UR4 ;  /* 0x00000004a1a17c20 */ /* 0x000fe20008410000 */
[----:B------:R-:W-:-:S02]  /*c3c0*/  FMUL.FTZ R163, R4, R163 ;  /* 0x000000a304a37220 */ /* 0x000fc40000410000 */
[----:B------:R-:W-:Y:S01]  /*c3d0*/  F2FP.F16.F32.PACK_AB R143, R143, R175 ;  /* 0x000000af8f8f723e */ /* 0x000fe200000000ff */
[-C--:B------:R-:W-:Y:S01]  /*c3e0*/  @P3 FMUL.FTZ R170, R162, R161.reuse ;  /* 0x000000a1a2aa3220 */ /* 0x080fe20000410000 */
[----:B------:R-:W-:Y:S02]  /*c3f0*/  @P2 HADD2.F32 R162, -RZ, R140.H1_H1 ;  /* 0x3000008cffa22230 */ /* 0x000fe40000004100 */
[----:B------:R-:W-:Y:S01]  /*c400*/  FMUL.FTZ R140, R163, UR4 ;  /* 0x00000004a38c7c20 */ /* 0x000fe20008410000 */
[----:B------:R-:W-:-:S03]  /*c410*/  FMUL.FTZ R161, R76, R161 ;  /* 0x000000a14ca17220 */ /* 0x000fc60000410000 */
[-C--:B------:R-:W-:Y:S01]  /*c420*/  @P2 FMUL.FTZ R171, R162, R140.reuse ;  /* 0x0000008ca2ab2220 */ /* 0x080fe20000410000 */
[----:B------:R-:W-:Y:S01]  /*c430*/  FMUL.FTZ R140, R77, R140 ;  /* 0x0000008c4d8c7220 */ /* 0x000fe20000410000 */
[----:B------:R-:W-:-:S04]  /*c440*/  FSEL R161, R161, RZ, P3 ;  /* 0x000000ffa1a17208 */ /* 0x000fc80001800000 */
[----:B------:R-:W-:-:S04]  /*c450*/  FSEL R140, R140, RZ, P2 ;  /* 0x000000ff8c8c7208 */ /* 0x000fc80001000000 */
[----:B------:R-:W-:-:S07]  /*c460*/  F2FP.F16.F32.PACK_AB R140, R140, R161 ;  /* 0x000000a18c8c723e */ /* 0x000fce00000000ff */
.L_x_13643:
        /* <DEDUP_REMOVED lines=10> */
[----:B------:R-:W-:Y:S02]  /*c510*/  HADD2.F32 R37, -RZ, R45.H0_H0 ;  /* 0x2000002dff257230 */ /* 0x000fe40000004100 */
[C-C-:B------:R-:W-:Y:S01]  /*c520*/  FFMA.FTZ R36, R147.reuse, R28, R148.reuse ;  /* 0x0000001c93247223 */ /* 0x140fe20000010094 */
[----:B------:R-:W-:Y:S01]  /*c530*/  FADD.FTZ R30, -R30, R9 ;  /* 0x000000091e1e7221 */ /* 0x000fe20000010100 */
[----:B------:R-:W-:Y:S01]  /*c540*/  FFMA.FTZ R34, R147, R34, R148 ;  /* 0x0000002293227223 */ /* 0x000fe20000010094 */
[----:B------:R-:W-:Y:S01]  /*c550*/  LOP3.LUT P4, RZ, R155, 0xff, RZ, 0xc0, !PT ;  /* 0x000000ff9bff7812 */ /* 0x000fe2000788c0ff */
[----:B------:R-:W-:Y:S01]  /*c560*/  FADD.FTZ R36, -R36, R8 ;  /* 0x0000000824247221 */ /* 0x000fe20000010100 */
[----:B------:R-:W-:Y:S01]  /*c570*/  FFMA.FTZ R37, R5, R30, R37 ;  /* 0x0000001e05257223 */ /* 0x000fe20000010025 */
[----:B------:R-:W-:-:S02]  /*c580*/  HADD2.F32 R38, -RZ, R46.H0_H0 ;  /* 0x2000002eff267230 */ /* 0x000fc40000004100 */
[----:B------:R-:W-:Y:S01]  /*c590*/  FADD.FTZ R34, -R34, R11 ;  /* 0x0000000b22227221 */ /* 0x000fe20000010100 */
[--C-:B------:R-:W-:Y:S01]  /*c5a0*/  FFMA.FTZ R11, R147, R144, R148.reuse ;  /* 0x00000090930b7223 */ /* 0x100fe20000010094 */
[----:B------:R-:W-:Y:S01]  /*c5b0*/  FMUL.FTZ R8, R37, R4 ;  /* 0x0000000425087220 */ /* 0x000fe20000410000 */
[----:B------:R-:W-:Y:S01]  /*c5c0*/  FFMA.FTZ R32, R147, R32, R148 ;  /* 0x0000002093207223 */ /* 0x000fe20000010094 */
[----:B-----5:R-:W-:Y:S02]  /*c5d0*/  @P2 HADD2.F32 R9, -RZ, R141.H0_H0 ;  /* 0x2000008dff092230 */ /* 0x020fe40000004100 */
[----:B------:R-:W-:Y:S01]  /*c5e0*/  FFMA.FTZ R38, R5, R34, R38 ;  /* 0x0000002205267223 */ /* 0x000fe20000010026 */
[----:B------:R-:W-:Y:S01]  /*c5f0*/  FMUL.FTZ R8, R8, UR4 ;  /* 0x0000000408087c20 */ /* 0x000fe20008410000 */
[----:B------:R-:W-:Y:S01]  /*c600*/  HFMA2 R28, -RZ, RZ, 0, 0 ;  /* 0x00000000ff1c7431 */ /* 0x000fe200000001ff */
[----:B------:R-:W-:Y:S01]  /*c610*/  LOP3.LUT P3, RZ, R154, 0xff000000, RZ, 0xc0, !PT ;  /* 0xff0000009aff7812 */ /* 0x000fe2000786c0ff */
[----:B------:R-:W-:Y:S01]  /*c620*/  FADD.FTZ R11, -R11, R12 ;  /* 0x0000000c0b0b7221 */ /* 0x000fe20000010100 */
[----:B------:R-:W-:Y:S01]  /*c630*/  @P2 FMUL.FTZ R28, R8, R9 ;  /* 0x00000009081c2220 */ /* 0x000fe20000410000 */
[----:B------:R-:W-:-:S02]  /*c640*/  HADD2.F32 R9, -RZ, R45.H1_H1 ;  /* 0x3000002dff097230 */ /* 0x000fc40000004100 */
[----:B------:R-:W-:Y:S01]  /*c650*/  FMUL.FTZ R12, R38, R4 ;  /* 0x00000004260c7220 */ /* 0x000fe20000410000 */
[----:B------:R-:W-:Y:S01]  /*c660*/  FADD.FTZ R10, -R32, R10 ;  /* 0x0000000a200a7221 */ /* 0x000fe20000010100 */
[----:B------:R-:W-:Y:S02]  /*c670*/  @P4 HADD2.F32 R34, -RZ, R142.H0_H0 ;  /* 0x2000008eff224230 */ /* 0x000fe40000004100 */
[----:B------:R-:W-:Y:S02]  /*c680*/  HFMA2 R32, -RZ, RZ, 0, 0 ;  /* 0x00000000ff207431 */ /* 0x000fe400000001ff */
[----:B------:R-:W-:Y:S01]  /*c690*/  FMUL.FTZ R12, R12, UR4 ;  /* 0x000000040c0c7c20 */ /* 0x000fe20008410000 */
[----:B------:R-:W-:Y:S01]  /*c6a0*/  FFMA.FTZ R10, R5, R10, R9 ;  /* 0x0000000a050a7223 */ /* 0x000fe20000010009 */
[----:B------:R-:W-:Y:S01]  /*c6b0*/  LOP3.LUT P5, RZ, R155, 0xff00, RZ, 0xc0, !PT ;  /* 0x0000ff009bff7812 */ /* 0x000fe200078ac0ff */
[----:B------:R-:W-:Y:S01]  /*c6c0*/  FFMA.FTZ R145, R147, R145, R148 ;  /* 0x0000009193917223 */ /* 0x000fe20000010094 */
[----:B------:R-:W-:Y:S01]  /*c6d0*/  @P4 FMUL.FTZ R32, R12, R34 ;  /* 0x000000220c204220 */ /* 0x000fe20000410000 */
[----:B------:R-:W-:Y:S01]  /*c6e0*/  FMUL.FTZ R9, R10, R4 ;  /* 0x000000040a097220 */ /* 0x000fe20000410000 */
[----:B------:R-:W-:Y:S01]  /*c6f0*/  HADD2.F32 R34, -RZ, R46.H1_H1 ;  /* 0x3000002eff227230 */ /* 0x000fe20000004100 */
[----:B------:R-:W-:Y:S01]  /*c700*/  MOV R30, RZ ;  /* 0x000000ff001e7202 */ /* 0x000fe20000000f00 */
[----:B------:R-:W-:-:S02]  /*c710*/  @P3 HADD2.F32 R141, -RZ, R141.H1_H1 ;  /* 0x3000008dff8d3230 */ /* 0x000fc40000004100 */
[----:B------:R-:W-:Y:S01]  /*c720*/  FMUL.FTZ R9, R9, UR4 ;  /* 0x0000000409097c20 */ /* 0x000fe20008410000 */
[----:B------:R-:W-:Y:S01]  /*c730*/  FADD.FTZ R39, -R145, R13 ;  /* 0x0000000d91277221 */ /* 0x000fe20000010100 */
[----:B------:R-:W-:Y:S01]  /*c740*/  FFMA.FTZ R11, R5, R11, R34 ;  /* 0x0000000b050b7223 */ /* 0x000fe20000010022 */
[----:B------:R-:W-:Y:S01]  /*c750*/  LOP3.LUT P6, RZ, R155, 0xff0000, RZ, 0xc0, !PT ;  /* 0x00ff00009bff7812 */ /* 0x000fe200078cc0ff */
[----:B------:R-:W-:Y:S01]  /*c760*/  @P3 FMUL.FTZ R30, R9, R141 ;  /* 0x0000008d091e3220 */ /* 0x000fe20000410000 */
[----:B------:R-:W-:Y:S02]  /*c770*/  HADD2.F32 R13, -RZ, R47.H0_H0 ;  /* 0x2000002fff0d7230 */ /* 0x000fe40000004100 */
[----:B------:R-:W-:Y:S01]  /*c780*/  FMUL.FTZ R141, R11, R4 ;  /* 0x000000040b8d7220 */ /* 0x000fe20000410000 */
[----:B------:R-:W-:Y:S01]  /*c790*/  @P5 HADD2.F32 R142, -RZ, R142.H1_H1 ;  /* 0x3000008eff8e5230 */ /* 0x000fe20000004100 */
[----:B------:R-:W-:Y:S01]  /*c7a0*/  MOV R34, RZ ;  /* 0x000000ff00227202 */ /* 0x000fe20000000f00 */
[----:B------:R-:W-:Y:S01]  /*c7b0*/  FMUL.FTZ R12, R88, R12 ;  /* 0x0000000c580c7220 */ /* 0x000fe20000410000 */
[----:B------:R-:W-:Y:S01]  /*c7c0*/  FMUL.FTZ R141, R141, UR4 ;  /* 0x000000048d8d7c20 */ /* 0x000fe20008410000 */
[----:B------:R-:W-:Y:S01]  /*c7d0*/  FFMA.FTZ R39, R5, R39, R13 ;  /* 0x0000002705277223 */ /* 0x000fe2000001000d */
[C-C-:B------:R-:W-:Y:S01]  /*c7e0*/  FFMA.FTZ R146, R147.reuse, R146, R148.reuse ;  /* 0x0000009293927223 */ /* 0x140fe20000010094 */
[----:B------:R-:W-:Y:S01]  /*c7f0*/  FFMA.FTZ R26, R147, R26, R148 ;  /* 0x0000001a931a7223 */ /* 0x000fe20000010094 */
[----:B------:R-:W-:Y:S01]  /*c800*/  @P5 FMUL.FTZ R34, R141, R142 ;  /* 0x0000008e8d225220 */ /* 0x000fe20000410000 */
[----:B------:R-:W-:Y:S01]  /*c810*/  FMUL.FTZ R142, R39, R4 ;  /* 0x00000004278e7220 */ /* 0x000fe20000410000 */
[----:B------:R-:W-:-:S02]  /*c820*/  @P6 HADD2.F32 R144, -RZ, R143.H0_H0 ;  /* 0x2000008fff906230 */ /* 0x000fc40000004100 */
[----:B------:R-:W-:Y:S01]  /*c830*/  FMUL.FTZ R13, R89, R141 ;  /* 0x0000008d590d7220 */ /* 0x000fe20000410000 */
[----:B------:R-:W-:Y:S02]  /*c840*/  HFMA2 R141, -RZ, RZ, 0, 0 ;  /* 0x00000000ff8d7431 */ /* 0x000fe400000001ff */
[----:B------:R-:W-:Y:S01]  /*c850*/  FMUL.FTZ R142, R142, UR4 ;  /* 0x000000048e8e7c20 */ /* 0x000fe20008410000 */
[----:B------:R-:W-:Y:S01]  /*c860*/  FSEL R12, R12, RZ, P4 ;  /* 0x000000ff0c0c7208 */ /* 0x000fe20002000000 */
[----:B------:R-:W-:Y:S01]  /*c870*/  FADD.FTZ R14, -R146, R14 ;  /* 0x0000000e920e7221 */ /* 0x000fe20000010100 */
[----:B------:R-:W-:Y:S01]  /*c880*/  LOP3.LUT P4, RZ, R154, 0xff, RZ, 0xc0, !PT ;  /* 0x000000ff9aff7812 */ /* 0x000fe2000788c0ff */
[----:B------:R-:W-:Y:S01]  /*c890*/  @P6 FMUL.FTZ R141, R142, R144 ;  /* 0x000000908e8d6220 */ /* 0x000fe20000410000 */
[----:B------:R-:W-:Y:S01]  /*c8a0*/  HADD2.F32 R144, -RZ, R47.H1_H1 ;  /* 0x3000002fff907230 */ /* 0x000fe20000004100 */
[----:B------:R-:W-:Y:S01]  /*c8b0*/  F2FP.F16.F32.PACK_AB R37, R10, R37 ;  /* 0x000000250a25723e */ /* 0x000fe200000000ff */
[--C-:B------:R-:W-:Y:S01]  /*c8c0*/  HADD2.F32 R10, -RZ, R44.reuse.H0_H0 ;  /* 0x2000002cff0a7230 */ /* 0x100fe20000004100 */
[----:B------:R-:W-:Y:S01]  /*c8d0*/  ISETP.GE.U32.AND P0, PT, R154, RZ, PT ;  /* 0x000000ff9a00720c */ /* 0x000fe20003f06070 */
[----:B------:R-:W-:Y:S01]  /*c8e0*/  FADD.FTZ R7, -R26, R7 ;  /* 0x000000071a077221 */ /* 0x000fe20000010100 */
[----:B------:R-:W-:Y:S01]  /*c8f0*/  FFMA.FTZ R144, R5, R14, R144 ;  /* 0x0000000e05907223 */ /* 0x000fe20000010090 */
[----:B------:R-:W-:Y:S01]  /*c900*/  FSEL R13, R13, RZ, P5 ;  /* 0x000000ff0d0d7208 */ /* 0x000fe20002800000 */
[----:B------:R-:W-:Y:S01]  /*c910*/  FMUL.FTZ R8, R86, R8 ;  /* 0x0000000856087220 */ /* 0x000fe20000410000 */
[----:B------:R-:W-:Y:S01]  /*c920*/  LOP3.LUT P5, RZ, R154, 0xff00, RZ, 0xc0, !PT ;  /* 0x0000ff009aff7812 */ /* 0x000fe200078ac0ff */
[----:B------:R-:W-:Y:S01]  /*c930*/  FFMA.FTZ R10, R5, R7, R10 ;  /* 0x00000007050a7223 */ /* 0x000fe2000001000a */
[----:B------:R-:W-:Y:S01]  /*c940*/  ISETP.GE.U32.AND.EX P0, PT, R155, 0x1000000, PT, P0 ;  /* 0x010000009b00780c */ /* 0x000fe20003f06100 */
[----:B------:R-:W-:-:S02]  /*c950*/  HADD2.F32 R7, -RZ, R44.H1_H1 ;  /* 0x3000002cff077230 */ /* 0x000fc40000004100 */
[CC--:B------:R-:W-:Y:S01]  /*c960*/  FMUL.FTZ R14, R144.reuse, R4.reuse ;  /* 0x00000004900e7220 */ /* 0x0c0fe20000410000 */
[----:B------:R-:W-:Y:S01]  /*c970*/  F2FP.F16.F32.PACK_AB R39, R144, R39 ;  /* 0x000000279027723e */ /* 0x000fe200000000ff */
[----:B------:R-:W-:Y:S01]  /*c980*/  FMUL.FTZ R144, R10, R4 ;  /* 0x000000040a907220 */ /* 0x000fe20000410000 */
[----:B------:R-:W-:Y:S01]  /*c990*/  F2FP.F16.F32.PACK_AB R38, R11, R38 ;  /* 0x000000260b26723e */ /* 0x000fe200000000ff */
[----:B------:R-:W-:Y:S01]  /*c9a0*/  FFMA.FTZ R36, R5, R36, R7 ;  /* 0x0000002405247223 */ /* 0x000fe20000010007 */
[----:B------:R-:W-:Y:S02]  /*c9b0*/  @P4 HADD2.F32 R11, -RZ, R140.H0_H0 ;  /* 0x2000008cff0b4230 */ /* 0x000fe40000004100 */
[----:B------:R-:W-:Y:S01]  /*c9c0*/  FMUL.FTZ R144, R144, UR4 ;  /* 0x0000000490907c20 */ /* 0x000fe20008410000 */
[----:B------:R-:W-:Y:S02]  /*c9d0*/  HFMA2 R7, -RZ, RZ, 0, 0 ;  /* 0x00000000ff077431 */ /* 0x000fe400000001ff */
[----:B------:R-:W-:Y:S01]  /*c9e0*/  FMUL.FTZ R26, R36, R4 ;  /* 0x00000004241a7220 */ /* 0x000fe20000410000 */
[----:B------:R-:W-:Y:S01]  /*c9f0*/  FMUL.FTZ R9, R87, R9 ;  /* 0x0000000957097220 */ /* 0x000fe20000410000 */
[----:B------:R-:W-:Y:S01]  /*ca00*/  @P4 FMUL.FTZ R7, R144, R11 ;  /* 0x0000000b90074220 */ /* 0x000fe20000410000 */
[----:B------:R-:W-:-:S02]  /*ca10*/  @P0 HADD2.F32 R145, -RZ, R143.H1_H1 ;  /* 0x3000008fff910230 */ /* 0x000fc40000004100 */
[----:B------:R-:W-:Y:S01]  /*ca20*/  FMUL.FTZ R143, R14, UR4 ;  /* 0x000000040e8f7c20 */ /* 0x000fe20008410000 */
[----:B------:R-:W-:Y:S02]  /*ca30*/  @P5 HADD2.F32 R11, -RZ, R140.H1_H1 ;  /* 0x3000008cff0b5230 */ /* 0x000fe40000004100 */
[----:B------:R-:W-:Y:S01]  /*ca40*/  FMUL.FTZ R140, R26, UR4 ;  /* 0x000000041a8c7c20 */ /* 0x000fe20008410000 */
        /* <DEDUP_REMOVED lines=18> */
[----:B------:R-:W-:Y:S01]  /*cb70*/  F2FP.F16.F32.PACK_AB R8, R140, R144 ;  /* 0x000000908c08723e */ /* 0x000fe200000000ff */
[----:B------:R-:W-:Y:S06]  /*cb80*/  BRA `(.L_x_13645) ;  /* 0x0000000400947947 */ /* 0x000fec0003800000 */
.L_x_13644:
[C-C-:B------:R-:W-:Y:S01]  /*cb90*/  FFMA.FTZ R160, R147.reuse, R28, R148.reuse ;  /* 0x0000001c93a07223 */ /* 0x140fe20000010094 */
[C-C-:B------:R-:W-:Y:S01]  /*cba0*/  FFMA.FTZ R30, R147.reuse, R30, R148.reuse ;  /* 0x0000001e931e7223 */ /* 0x140fe20000010094 */
[----:B------:R-:W-:Y:S01]  /*cbb0*/  LOP3.LUT P5, RZ, R154, 0xff0000, RZ, 0xc0, !PT ;  /* 0x00ff00009aff7812 */ /* 0x000fe200078ac0ff */
[C---:B------:R-:W-:Y:S01]  /*cbc0*/  FFMA.FTZ R32, R147.reuse, R32, R148 ;  /* 0x0000002093207223 */ /* 0x040fe20000010094 */
[----:B------:R-:W-:Y:S01]  /*cbd0*/  FADD.FTZ R160, -R160, R8 ;  /* 0x00000008a0a07221 */ /* 0x000fe20000010100 */
[----:B------:R-:W-:Y:S02]  /*cbe0*/  HADD2.F32 R8, -RZ, R45.H0_H0 ;  /* 0x2000002dff087230 */ /* 0x000fe40000004100 */
[----:B------:R-:W-:Y:S01]  /*cbf0*/  FADD.FTZ R30, -R30, R9 ;  /* 0x000000091e1e7221 */ /* 0x000fe20000010100 */
[----:B------:R-:W-:Y:S02]  /*cc00*/  HFMA2 R28, -RZ, RZ, 0, 0 ;  /* 0x00000000ff1c7431 */ /* 0x000fe400000001ff */
[----:B------:R-:W-:Y:S01]  /*cc10*/  FADD.FTZ R10, -R32, R10 ;  /* 0x0000000a200a7221 */ /* 0x000fe20000010100 */
[----:B------:R-:W-:Y:S01]  /*cc20*/  FFMA.FTZ R34, R147, R34, R148 ;  /* 0x0000002293227223 */ /* 0x000fe20000010094 */
[----:B------:R-:W-:Y:S01]  /*cc30*/  FFMA.FTZ R8, R5, R30, R8 ;  /* 0x0000001e05087223 */ /* 0x000fe20000010008 */
[----:B------:R-:W-:Y:S01]  /*cc40*/  LOP3.LUT P0, RZ, R155, 0xff, RZ, 0xc0, !PT ;  /* 0x000000ff9bff7812 */ /* 0x000fe2000780c0ff */
[----:B------:R-:W-:Y:S01]  /*cc50*/  FFMA.FTZ R144, R147, R144, R148 ;  /* 0x0000009093907223 */ /* 0x000fe20000010094 */
[----:B------:R-:W-:Y:S01]  /*cc60*/  FADD.FTZ R34, -R34, R11 ;  /* 0x0000000b22227221 */ /* 0x000fe20000010100 */
[----:B------:R-:W-:Y:S01]  /*cc70*/  FMUL.FTZ R8, R4, R8 ;  /* 0x0000000804087220 */ /* 0x000fe20000410000 */
[----:B-----5:R-:W-:-:S02]  /*cc80*/  @P5 HADD2.F32 R9, -RZ, R141.H0_H0 ;  /* 0x2000008dff095230 */ /* 0x020fc40000004100 */
[----:B------:R-:W-:Y:S02]  /*cc90*/  HFMA2 R32, -RZ, RZ, 0, 0 ;  /* 0x00000000ff207431 */ /* 0x000fe400000001ff */
[----:B------:R-:W-:Y:S01]  /*cca0*/  FADD.FTZ R12, -R144, R12 ;  /* 0x0000000c900c7221 */ /* 0x000fe20000010100 */
[----:B------:R-:W-:Y:S01]  /*ccb0*/  FMUL.FTZ R8, R8, UR4 ;  /* 0x0000000408087c20 */ /* 0x000fe20008410000 */
[----:B------:R-:W-:Y:S01]  /*ccc0*/  LOP3.LUT P4, RZ, R154, 0xff000000, RZ, 0xc0, !PT ;  /* 0xff0000009aff7812 */ /* 0x000fe2000788c0ff */
[----:B------:R-:W-:Y:S01]  /*ccd0*/  FFMA.FTZ R145, R147, R145, R148 ;  /* 0x0000009193917223 */ /* 0x000fe20000010094 */
[----:B------:R-:W-:Y:S01]  /*cce0*/  LOP3.LUT P3, RZ, R155, 0xff00, RZ, 0xc0, !PT ;  /* 0x0000ff009bff7812 */ /* 0x000fe2000786c0ff */
[----:B------:R-:W-:Y:S01]  /*ccf0*/  @P5 FMUL.FTZ R28, R9, R8 ;  /* 0x00000008091c5220 */ /* 0x000fe20000410000 */
[----:B------:R-:W-:Y:S01]  /*cd00*/  HADD2.F32 R9, -RZ, R45.H1_H1 ;  /* 0x3000002dff097230 */ /* 0x000fe20000004100 */
[----:B------:R-:W-:Y:S01]  /*cd10*/  LOP3.LUT P2, RZ, R155, 0xff0000, RZ, 0xc0, !PT ;  /* 0x00ff00009bff7812 */ /* 0x000fe2000784c0ff */
[----:B------:R-:W-:-:S02]  /*cd20*/  @P0 HADD2.F32 R11, -RZ, R142.H0_H0 ;  /* 0x2000008eff0b0230 */ /* 0x000fc40000004100 */
[----:B------:R-:W-:Y:S01]  /*cd30*/  FADD.FTZ R145, -R145, R13 ;  /* 0x0000000d91917221 */ /* 0x000fe20000010100 */
[----:B------:R-:W-:Y:S01]  /*cd40*/  MOV R30, RZ ;  /* 0x000000ff001e7202 */ /* 0x000fe20000000f00 */
[----:B------:R-:W-:Y:S01]  /*cd50*/  FFMA.FTZ R9, R5, R10, R9 ;  /* 0x0000000a05097223 */ /* 0x000fe20000010009 */
[----:B------:R-:W-:Y:S02]  /*cd60*/  HADD2.F32 R10, -RZ, R46.H0_H0 ;  /* 0x2000002eff0a7230 */ /* 0x000fe40000004100 */
[C-C-:B------:R-:W-:Y:S01]  /*cd70*/  FFMA.FTZ R146, R147.reuse, R146, R148.reuse ;  /* 0x0000009293927223 */ /* 0x140fe20000010094 */
[----:B------:R-:W-:Y:S01]  /*cd80*/  FFMA.FTZ R26, R147, R26, R148 ;  /* 0x0000001a931a7223 */ /* 0x000fe20000010094 */
[----:B------:R-:W-:Y:S01]  /*cd90*/  FMUL.FTZ R9, R4, R9 ;  /* 0x0000000904097220 */ /* 0x000fe20000410000 */
[----:B------:R-:W-:Y:S02]  /*cda0*/  @P4 HADD2.F32 R141, -RZ, R141.H1_H1 ;  /* 0x3000008dff8d4230 */ /* 0x000fe40000004100 */
[----:B------:R-:W-:Y:S01]  /*cdb0*/  FFMA.FTZ R10, R5, R34, R10 ;  /* 0x00000022050a7223 */ /* 0x000fe2000001000a */
[----:B------:R-:W-:-:S02]  /*cdc0*/  @P3 HADD2.F32 R142, -RZ, R142.H1_H1 ;  /* 0x3000008eff8e3230 */ /* 0x000fc40000004100 */
[----:B------:R-:W-:Y:S01]  /*cdd0*/  FMUL.FTZ R9, R9, UR4 ;  /* 0x0000000409097c20 */ /* 0x000fe20008410000 */
[----:B------:R-:W-:Y:S02]  /*cde0*/  @P2 HADD2.F32 R13, -RZ, R143.H0_H0 ;  /* 0x2000008fff0d2230 */ /* 0x000fe40000004100 */
[----:B------:R-:W-:Y:S01]  /*cdf0*/  FMUL.FTZ R10, R4, R10 ;  /* 0x0000000a040a7220 */ /* 0x000fe20000410000 */
[----:B------:R-:W-:Y:S01]  /*ce00*/  MOV R34, RZ ;  /* 0x000000ff00227202 */ /* 0x000fe20000000f00 */
[----:B------:R-:W-:Y:S01]  /*ce10*/  @P4 FMUL.FTZ R30, R141, R9 ;  /* 0x000000098d1e4220 */ /* 0x000fe20000410000 */
[----:B------:R-:W-:Y:S02]  /*ce20*/  HFMA2 R141, -RZ, RZ, 0, 0 ;  /* 0x00000000ff8d7431 */ /* 0x000fe400000001ff */
[----:B------:R-:W-:Y:S01]  /*ce30*/  FMUL.FTZ R10, R10, UR4 ;  /* 0x000000040a0a7c20 */ /* 0x000fe20008410000 */
[----:B------:R-:W-:Y:S01]  /*ce40*/  FADD.FTZ R146, -R146, R14 ;  /* 0x0000000e92927221 */ /* 0x000fe20000010100 */
[----:B------:R-:W-:Y:S01]  /*ce50*/  FADD.FTZ R7, -R26, R7 ;  /* 0x000000071a077221 */ /* 0x000fe20000010100 */
[----:B------:R-:W-:-:S02]  /*ce60*/  HADD2.F32 R26, -RZ, R44.H1_H1 ;  /* 0x3000002cff1a7230 */ /* 0x000fc40000004100 */
[-C--:B------:R-:W-:Y:S01]  /*ce70*/  @P0 FMUL.FTZ R32, R11, R10.reuse ;  /* 0x0000000a0b200220 */ /* 0x080fe20000410000 */
[----:B------:R-:W-:Y:S02]  /*ce80*/  HADD2.F32 R11, -RZ, R46.H1_H1 ;  /* 0x3000002eff0b7230 */ /* 0x000fe40000004100 */
[----:B------:R-:W-:Y:S01]  /*ce90*/  FMUL.FTZ R10, R88, R10 ;  /* 0x0000000a580a7220 */ /* 0x000fe20000410000 */
[----:B------:R-:W-:Y:S01]  /*cea0*/  MOV R14, RZ ;  /* 0x000000ff000e7202 */ /* 0x000fe20000000f00 */
[C---:B------:R-:W-:Y:S01]  /*ceb0*/  FFMA.FTZ R26, R5.reuse, R160, R26 ;  /* 0x000000a0051a7223 */ /* 0x040fe2000001001a */
[----:B------:R-:W-:Y:S01]  /*cec0*/  FMUL.FTZ R8, R86, R8 ;  /* 0x0000000856087220 */ /* 0x000fe20000410000 */
[----:B------:R-:W-:Y:S01]  /*ced0*/  FFMA.FTZ R11, R5, R12, R11 ;  /* 0x0000000c050b7223 */ /* 0x000fe2000001000b */
[----:B------:R-:W-:Y:S02]  /*cee0*/  HADD2.F32 R12, -RZ, R47.H0_H0 ;  /* 0x2000002fff0c7230 */ /* 0x000fe40000004100 */
[C---:B------:R-:W-:Y:S01]  /*cef0*/  FMUL.FTZ R26, R4.reuse, R26 ;  /* 0x0000001a041a7220 */ /* 0x040fe20000410000 */
[----:B------:R-:W-:Y:S01]  /*cf00*/  FMUL.FTZ R9, R87, R9 ;  /* 0x0000000957097220 */ /* 0x000fe20000410000 */
[----:B------:R-:W-:Y:S01]  /*cf10*/  FMUL.FTZ R11, R4, R11 ;  /* 0x0000000b040b7220 */ /* 0x000fe20000410000 */
[----:B------:R-:W-:Y:S01]  /*cf20*/  FSEL R8, R8, RZ, P5 ;  /* 0x000000ff08087208 */ /* 0x000fe20002800000 */
[----:B------:R-:W-:-:S02]  /*cf30*/  FFMA.FTZ R12, R5, R145, R12 ;  /* 0x00000091050c7223 */ /* 0x000fc4000001000c */
[----:B------:R-:W-:Y:S01]  /*cf40*/  FMUL.FTZ R11, R11, UR4 ;  /* 0x000000040b0b7c20 */ /* 0x000fe20008410000 */
[----:B------:R-:W-:Y:S01]  /*cf50*/  FSEL R9, R9, RZ, P4 ;  /* 0x000000ff09097208 */ /* 0x000fe20002000000 */
[----:B------:R-:W-:Y:S02]  /*cf60*/  FMUL.FTZ R12, R4, R12 ;  /* 0x0000000c040c7220 */ /* 0x000fe40000410000 */
[-C--:B------:R-:W-:Y:S01]  /*cf70*/  @P3 FMUL.FTZ R34, R142, R11.reuse ;  /* 0x0000000b8e223220 */ /* 0x080fe20000410000 */
[----:B------:R-:W-:Y:S01]  /*cf80*/  FMUL.FTZ R11, R89, R11 ;  /* 0x0000000b590b7220 */ /* 0x000fe20000410000 */
[----:B------:R-:W-:Y:S01]  /*cf90*/  FMUL.FTZ R12, R12, UR4 ;  /* 0x000000040c0c7c20 */ /* 0x000fe20008410000 */
[----:B------:R-:W-:-:S03]  /*cfa0*/  F2FP.F16.F32.PACK_AB R9, R9, R8 ;  /* 0x000000080909723e */ /* 0x000fc600000000ff */
[-C--:B------:R-:W-:Y:S01]  /*cfb0*/  @P2 FMUL.FTZ R141, R13, R12.reuse ;  /* 0x0000000c0d8d2220 */ /* 0x080fe20000410000 */
[----:B------:R-:W-:Y:S01]  /*cfc0*/  FMUL.FTZ R13, R90, R12 ;  /* 0x0000000c5a0d7220 */ /* 0x000fe20000410000 */
[----:B------:R-:W-:Y:S02]  /*cfd0*/  FSEL R12, R10, RZ, P0 ;  /* 0x000000ff0a0c7208 */ /* 0x000fe40000000000 */
[----:B------:R-:W-:Y:S02]  /*cfe0*/  FSEL R10, R11, RZ, P3 ;  /* 0x000000ff0b0a7208 */ /* 0x000fe40001800000 */
[----:B------:R-:W-:Y:S01]  /*cff0*/  FSEL R11, R13, RZ, P2 ;  /* 0x000000ff0d0b7208 */ /* 0x000fe20001000000 */
[----:B------:R-:W-:Y:S01]  /*d000*/  HADD2.F32 R13, -RZ, R47.H1_H1 ;  /* 0x3000002fff0d7230 */ /* 0x000fe20000004100 */
[C---:B------:R-:W-:Y:S02]  /*d010*/  ISETP.GE.U32.AND P0, PT, R154.reuse, RZ, PT ;  /* 0x000000ff9a00720c */ /* 0x040fe40003f06070 */
[----:B------:R-:W-:-:S02]  /*d020*/  LOP3.LUT P3, RZ, R154, 0xff, RZ, 0xc0, !PT ;  /* 0x000000ff9aff7812 */ /* 0x000fc4000786c0ff */
[----:B------:R-:W-:Y:S01]  /*d030*/  FFMA.FTZ R13, R5, R146, R13 ;  /* 0x00000092050d7223 */ /* 0x000fe2000001000d */
[----:B------:R-:W-:Y:S02]  /*d040*/  ISETP.GE.U32.AND.EX P0, PT, R155, 0x1000000, PT, P0 ;  /* 0x010000009b00780c */ /* 0x000fe40003f06100 */
[----:B------:R-:W-:Y:S01]  /*d050*/  LOP3.LUT P2, RZ, R154, 0xff00, RZ, 0xc0, !PT ;  /* 0x0000ff009aff7812 */ /* 0x000fe2000784c0ff */
[----:B------:R-:W-:Y:S01]  /*d060*/  FMUL.FTZ R13, R4, R13 ;  /* 0x0000000d040d7220 */ /* 0x000fe20000410000 */
[----:B------:R-:W-:-:S03]  /*d070*/  F2FP.F16.F32.PACK_AB R10, R10, R12 ;  /* 0x0000000c0a0a723e */ /* 0x000fc600000000ff */
[----:B------:R-:W-:Y:S01]  /*d080*/  FMUL.FTZ R142, R13, UR4 ;  /* 0x000000040d8e7c20 */ /* 0x000fe20008410000 */
[----:B------:R-:W-:-:S05]  /*d090*/  HADD2.F32 R13, -RZ, R44.H0_H0 ;  /* 0x2000002cff0d7230 */ /* 0x000fca0000004100 */
[----:B------:R-:W-:Y:S01]  /*d0a0*/  FFMA.FTZ R7, R5, R7, R13 ;  /* 0x0000000705077223 */ /* 0x000fe2000001000d */
[----:B------:R-:W-:-:S03]  /*d0b0*/  @P0 HADD2.F32 R143, -RZ, R143.H1_H1 ;  /* 0x3000008fff8f0230 */ /* 0x000fc60000004100 */
[----:B------:R-:W-:Y:S02]  /*d0c0*/  FMUL.FTZ R7, R4, R7 ;  /* 0x0000000704077220 */ /* 0x000fe40000410000 */
[-C--:B------:R-:W-:Y:S01]  /*d0d0*/  @P0 FMUL.FTZ R14, R143, R142.reuse ;  /* 0x0000008e8f0e0220 */ /* 0x080fe20000410000 */
[--C-:B------:R-:W-:Y:S02]  /*d0e0*/  @P3 HADD2.F32 R143, -RZ, R140.reuse.H0_H0 ;  /* 0x2000008cff8f3230 */ /* 0x100fe40000004100 */
[----:B------:R-:W-:Y:S01]  /*d0f0*/  FMUL.FTZ R13, R7, UR4 ;  /* 0x00000004070d7c20 */ /* 0x000fe20008410000 */
[----:B------:R-:W-:Y:S02]  /*d100*/  HFMA2 R7, -RZ, RZ, 0, 0 ;  /* 0x00000000ff077431 */ /* 0x000fe400000001ff */
[----:B------:R-:W-:Y:S01]  /*d110*/  FMUL.FTZ R142, R91, R142 ;  /* 0x0000008e5b8e7220 */ /* 0x000fe20000410000 */
[----:B------:R-:W-:Y:S01]  /*d120*/  @P3 FMUL.FTZ R7, R143, R13 ;  /* 0x0000000d8f073220 */ /* 0x000fe20000410000 */
[----:B------:R-:W-:-:S02]  /*d130*/  @P2 HADD2.F32 R143, -RZ, R140.H1_H1 ;  /* 0x3000008cff8f2230 */ /* 0x000fc40000004100 */
[----:B------:R-:W-:Y:S01]  /*d140*/  FMUL.FTZ R140, R26, UR4 ;  /* 0x000000041a8c7c20 */ /* 0x000fe20008410000 */
[----:B------:R-:W-:Y:S01]  /*d150*/  MOV R26, RZ ;  /* 0x000000ff001a7202 */ /* 0x000fe20000000f00 */
[----:B------:R-:W-:Y:S01]  /*d160*/  FMUL.FTZ R13, R84, R13 ;  /* 0x0000000d540d7220 */ /* 0x000fe20000410000 */
[----:B------:R-:W-:Y:S01]  /*d170*/  FSEL R142, R142, RZ, P0 ;  /* 0x000000ff8e8e7208 */ /* 0x000fe20000000000 */
[-C--:B------:R-:W-:Y:S01]  /*d180*/  @P2 FMUL.FTZ R26, R143, R140.reuse ;  /* 0x0000008c8f1a2220 */ /* 0x080fe20000410000 */
[----:B------:R-:W-:Y:S02]  /*d190*/  FMUL.FTZ R140, R85, R140 ;  /* 0x0000008c558c7220 */ /* 0x000fe40000410000 */
[----:B------:R-:W-:Y:S02]  /*d1a0*/  FSEL R13, R13, RZ, P3 ;  /* 0x000000ff0d0d7208 */ /* 0x000fe40001800000 */
[----:B------:R-:W-:Y:S02]  /*d1b0*/  F2FP.F16.F32.PACK_AB R11, R142, R11 ;  /* 0x0000000b8e0b723e */ /* 0x000fe400000000ff */
[----:B------:R-:W-:-:S04]  /*d1c0*/  FSEL R140, R140, RZ, P2 ;  /* 0x000000ff8c8c7208 */ /* 0x000fc80001000000 */
[----:B------:R-:W-:-:S07]  /*d1d0*/  F2FP.F16.F32.PACK_AB R8, R140, R13 ;  /* 0x0000000d8c08723e */ /* 0x000fce00000000ff */
.L_x_13645:
        /* <DEDUP_REMOVED lines=13> */
[--C-:B------:R-:W-:Y:S01]  /*d2b0*/  FFMA.FTZ R27, R147, R31, R148.reuse ;  /* 0x0000001f931b7223 */ /* 0x100fe20000010094 */
[----:B------:R-:W-:Y:S01]  /*d2c0*/  HFMA2 R12, -RZ, RZ, 0, 0 ;  /* 0x00000000ff0c7431 */ /* 0x000fe200000001ff */
[----:B------:R-:W-:Y:S01]  /*d2d0*/  LOP3.LUT P3, RZ, R152, 0xff000000, RZ, 0xc0, !PT ;  /* 0xff00000098ff7812 */ /* 0x000fe2000786c0ff */
[----:B------:R-:W-:Y:S01]  /*d2e0*/  FFMA.FTZ R37, R5, R29, R37 ;  /* 0x0000001d05257223 */ /* 0x000fe20000010025 */
[----:B------:R-:W-:Y:S01]  /*d2f0*/  FFMA.FTZ R33, R147, R33, R148 ;  /* 0x0000002193217223 */ /* 0x000fe20000010094 */
[----:B------:R-:W-:Y:S01]  /*d300*/  FADD.FTZ R27, -R27, R18 ;  /* 0x000000121b1b7221 */ /* 0x000fe20000010100 */
[----:B------:R-:W-:Y:S01]  /*d310*/  LOP3.LUT P4, RZ, R153, 0xff, RZ, 0xc0, !PT ;  /* 0x000000ff99ff7812 */ /* 0x000fe2000788c0ff */
[----:B------:R-:W-:Y:S01]  /*d320*/  FMUL.FTZ R2, R37, R4 ;  /* 0x0000000425027220 */ /* 0x000fe20000410000 */
[----:B------:R-:W-:-:S02]  /*d330*/  HADD2.F32 R38, -RZ, R42.H0_H0 ;  /* 0x2000002aff267230 */ /* 0x000fc40000004100 */
[----:B------:R-:W-:Y:S01]  /*d340*/  FADD.FTZ R33, -R33, R19 ;  /* 0x0000001321217221 */ /* 0x000fe20000010100 */
[----:B-----5:R-:W-:Y:S02]  /*d350*/  @P2 HADD2.F32 R13, -RZ, R9.H0_H0 ;  /* 0x20000009ff0d2230 */ /* 0x020fe40000004100 */
[----:B------:R-:W-:Y:S01]  /*d360*/  FMUL.FTZ R2, R2, UR4 ;  /* 0x0000000402027c20 */ /* 0x000fe20008410000 */
[----:B------:R-:W-:Y:S01]  /*d370*/  FADD.FTZ R36, -R36, R16 ;  /* 0x0000001024247221 */ /* 0x000fe20000010100 */
[----:B------:R-:W-:Y:S01]  /*d380*/  FFMA.FTZ R38, R5, R33, R38 ;  /* 0x0000002105267223 */ /* 0x000fe20000010026 */
[----:B------:R-:W-:Y:S01]  /*d390*/  FFMA.FTZ R29, R147, R35, R148 ;  /* 0x00000023931d7223 */ /* 0x000fe20000010094 */
[----:B------:R-:W-:Y:S01]  /*d3a0*/  @P2 FMUL.FTZ R12, R2, R13 ;  /* 0x0000000d020c2220 */ /* 0x000fe20000410000 */
[----:B------:R-:W-:Y:S02]  /*d3b0*/  HADD2.F32 R13, -RZ, R41.H1_H1 ;  /* 0x30000029ff0d7230 */ /* 0x000fe40000004100 */
[----:B------:R-:W-:Y:S01]  /*d3c0*/  FMUL.FTZ R18, R38, R4 ;  /* 0x0000000426127220 */ /* 0x000fe20000410000 */
[----:B------:R-:W-:Y:S01]  /*d3d0*/  @P3 HADD2.F32 R16, -RZ, R9.H1_H1 ;  /* 0x30000009ff103230 */ /* 0x000fe20000004100 */
[----:B------:R-:W-:Y:S01]  /*d3e0*/  LOP3.LUT P5, RZ, R153, 0xff00, RZ, 0xc0, !PT ;  /* 0x0000ff0099ff7812 */ /* 0x000fe200078ac0ff */
[----:B------:R-:W-:-:S02]  /*d3f0*/  @P4 HADD2.F32 R17, -RZ, R10.H0_H0 ;  /* 0x2000000aff114230 */ /* 0x000fc40000004100 */
[----:B------:R-:W-:Y:S01]  /*d400*/  FFMA.FTZ R27, R5, R27, R13 ;  /* 0x0000001b051b7223 */ /* 0x000fe2000001000d */
[----:B------:R-:W-:Y:S01]  /*d410*/  FMUL.FTZ R18, R18, UR4 ;  /* 0x0000000412127c20 */ /* 0x000fe20008410000 */
[----:B------:R-:W-:Y:S01]  /*d420*/  FADD.FTZ R29, -R29, R20 ;  /* 0x000000141d1d7221 */ /* 0x000fe20000010100 */
[--C-:B------:R-:W-:Y:S01]  /*d430*/  FFMA.FTZ R23, R147, R23, R148.reuse ;  /* 0x0000001793177223 */ /* 0x100fe20000010094 */
[----:B------:R-:W-:Y:S01]  /*d440*/  FMUL.FTZ R13, R27, R4 ;  /* 0x000000041b0d7220 */ /* 0x000fe20000410000 */
[----:B------:R-:W-:Y:S01]  /*d450*/  LOP3.LUT P6, RZ, R153, 0xff0000, RZ, 0xc0, !PT ;  /* 0x00ff000099ff7812 */ /* 0x000fe200078cc0ff */
[----:B------:R-:W-:Y:S01]  /*d460*/  FFMA.FTZ R24, R147, R24, R148 ;  /* 0x0000001893187223 */ /* 0x000fe20000010094 */
[----:B------:R-:W-:Y:S01]  /*d470*/  FADD.FTZ R23, -R23, R21 ;  /* 0x0000001517177221 */ /* 0x000fe20000010100 */
[----:B------:R-:W-:Y:S01]  /*d480*/  FMUL.FTZ R9, R13, UR4 ;  /* 0x000000040d097c20 */ /* 0x000fe20008410000 */
[----:B------:R-:W-:Y:S01]  /*d490*/  MOV R13, RZ ;  /* 0x000000ff000d7202 */ /* 0x000fe20000000f00 */
[----:B------:R-:W-:-:S02]  /*d4a0*/  HADD2.F32 R39, -RZ, R43.H1_H1 ;  /* 0x3000002bff277230 */ /* 0x000fc40000004100 */
[----:B------:R-:W-:Y:S01]  /*d4b0*/  FADD.FTZ R24, -R24, R22 ;  /* 0x0000001618187221 */ /* 0x000fe20000010100 */
[----:B------:R-:W-:Y:S01]  /*d4c0*/  @P3 FMUL.FTZ R13, R9, R16 ;  /* 0x00000010090d3220 */ /* 0x000fe20000410000 */
[----:B------:R-:W-:Y:S02]  /*d4d0*/  HFMA2 R16, -RZ, RZ, 0, 0 ;  /* 0x00000000ff107431 */ /* 0x000fe400000001ff */
[----:B------:R-:W-:Y:S01]  /*d4e0*/  @P4 FMUL.FTZ R16, R18, R17 ;  /* 0x0000001112104220 */ /* 0x000fe20000410000 */
[----:B------:R-:W-:Y:S01]  /*d4f0*/  HADD2.F32 R17, -RZ, R42.H1_H1 ;  /* 0x3000002aff117230 */ /* 0x000fe20000004100 */
[----:B------:R-:W-:Y:S01]  /*d500*/  ISETP.GE.U32.AND P0, PT, R152, RZ, PT ;  /* 0x000000ff9800720c */ /* 0x000fe20003f06070 */
[----:B------:R-:W-:Y:S02]  /*d510*/  @P5 HADD2.F32 R19, -RZ, R10.H1_H1 ;  /* 0x3000000aff135230 */ /* 0x000fe40000004100 */
[C---:B------:R-:W-:Y:S01]  /*d520*/  FFMA.FTZ R39, R5.reuse, R24, R39 ;  /* 0x0000001805277223 */ /* 0x040fe20000010027 */
[----:B------:R-:W-:Y:S01]  /*d530*/  FMUL.FTZ R18, R96, R18 ;  /* 0x0000001260127220 */ /* 0x000fe20000410000 */
[----:B------:R-:W-:Y:S01]  /*d540*/  FFMA.FTZ R29, R5, R29, R17 ;  /* 0x0000001d051d7223 */ /* 0x000fe20000010011 */
[----:B------:R-:W-:Y:S01]  /*d550*/  FFMA.FTZ R24, R147, R25, R148 ;  /* 0x0000001993187223 */ /* 0x000fe20000010094 */
[----:B------:R-:W-:Y:S01]  /*d560*/  ISETP.GE.U32.AND.EX P0, PT, R153, 0x1000000, PT, P0 ;  /* 0x010000009900780c */ /* 0x000fe20003f06100 */
[----:B------:R-:W-:-:S02]  /*d570*/  @P6 HADD2.F32 R20, -RZ, R11.H0_H0 ;  /* 0x2000000bff146230 */ /* 0x000fc40000004100 */
[----:B------:R-:W-:Y:S01]  /*d580*/  FMUL.FTZ R17, R29, R4 ;  /* 0x000000041d117220 */ /* 0x000fe20000410000 */
[----:B------:R-:W-:Y:S01]  /*d590*/  FADD.FTZ R24, -R24, R15 ;  /* 0x0000000f18187221 */ /* 0x000fe20000010100 */
[----:B------:R-:W-:Y:S02]  /*d5a0*/  HADD2.F32 R15, -RZ, R40.H1_H1 ;  /* 0x30000028ff0f7230 */ /* 0x000fe40000004100 */
[----:B------:R-:W-:Y:S01]  /*d5b0*/  FMUL.FTZ R2, R94, R2 ;  /* 0x000000025e027220 */ /* 0x000fe20000410000 */
[----:B------:R-:W-:Y:S01]  /*d5c0*/  FMUL.FTZ R10, R17, UR4 ;  /* 0x00000004110a7c20 */ /* 0x000fe20008410000 */
[----:B------:R-:W-:Y:S01]  /*d5d0*/  MOV R17, RZ ;  /* 0x000000ff00117202 */ /* 0x000fe20000000f00 */
[----:B------:R-:W-:Y:S01]  /*d5e0*/  FMUL.FTZ R9, R95, R9 ;  /* 0x000000095f097220 */ /* 0x000fe20000410000 */
[----:B------:R-:W-:Y:S01]  /*d5f0*/  FFMA.FTZ R36, R5, R36, R15 ;  /* 0x0000002405247223 */ /* 0x000fe2000001000f */
[----:B------:R-:W-:Y:S01]  /*d600*/  @P5 FMUL.FTZ R17, R10, R19 ;  /* 0x000000130a115220 */ /* 0x000fe20000410000 */
[----:B------:R-:W-:-:S02]  /*d610*/  HADD2.F32 R19, -RZ, R43.H0_H0 ;  /* 0x2000002bff137230 */ /* 0x000fc40000004100 */
[----:B------:R-:W-:Y:S01]  /*d620*/  FMUL.FTZ R21, R97, R10 ;  /* 0x0000000a61157220 */ /* 0x000fe20000410000 */
[----:B------:R-:W-:Y:S01]  /*d630*/  FSEL R10, R18, RZ, P4 ;  /* 0x000000ff120a7208 */ /* 0x000fe20002000000 */
[----:B------:R-:W-:Y:S01]  /*d640*/  HFMA2 R18, -RZ, RZ, 0, 0 ;  /* 0x00000000ff127431 */ /* 0x000fe200000001ff */
[C---:B------:R-:W-:Y:S01]  /*d650*/  LOP3.LUT P4, RZ, R152.reuse, 0xff, RZ, 0xc0, !PT ;  /* 0x000000ff98ff7812 */ /* 0x040fe2000788c0ff */
[----:B------:R-:W-:Y:S01]  /*d660*/  FFMA.FTZ R23, R5, R23, R19 ;  /* 0x0000001705177223 */ /* 0x000fe20000010013 */
[----:B------:R-:W-:Y:S01]  /*d670*/  FSEL R21, R21, RZ, P5 ;  /* 0x000000ff15157208 */ /* 0x000fe20002800000 */
[-C--:B------:R-:W-:Y:S01]  /*d680*/  FMUL.FTZ R15, R39, R4.reuse ;  /* 0x00000004270f7220 */ /* 0x080fe20000410000 */
        /* <DEDUP_REMOVED lines=8> */
[----:B------:R-:W-:Y:S01]  /*d710*/  FMUL.FTZ R22, R98, R19 ;  /* 0x0000001362167220 */ /* 0x000fe20000410000 */
[----:B------:R-:W-:Y:S01]  /*d720*/  HADD2.F32 R19, -RZ, R40.H0_H0 ;  /* 0x20000028ff137230 */ /* 0x000fe20000004100 */
[----:B------:R-:W-:Y:S01]  /*d730*/  F2FP.F16.F32.PACK_AB R37, R27, R37 ;  /* 0x000000251b25723e */ /* 0x000fe200000000ff */
[--C-:B------:R-:W-:Y:S01]  /*d740*/  @P4 HADD2.F32 R20, -RZ, R8.reuse.H0_H0 ;  /* 0x20000008ff144230 */ /* 0x100fe20000004100 */
[----:B------:R-:W-:Y:S01]  /*d750*/  F2FP.F16.F32.PACK_AB R10, R21, R10 ;  /* 0x0000000a150a723e */ /* 0x000fe200000000ff */
[----:B------:R-:W-:Y:S02]  /*d760*/  @P5 HADD2.F32 R8, -RZ, R8.H1_H1 ;  /* 0x30000008ff085230 */ /* 0x000fe40000004100 */
[----:B------:R-:W-:Y:S01]  /*d770*/  FFMA.FTZ R24, R5, R24, R19 ;  /* 0x0000001805187223 */ /* 0x000fe20000010013 */
[----:B------:R-:W-:-:S02]  /*d780*/  @P0 HADD2.F32 R5, -RZ, R11.H1_H1 ;  /* 0x3000000bff050230 */ /* 0x000fc40000004100 */
[----:B------:R-:W-:Y:S01]  /*d790*/  FMUL.FTZ R11, R15, UR4 ;  /* 0x000000040f0b7c20 */ /* 0x000fe20008410000 */
[----:B------:R-:W-:Y:S01]  /*d7a0*/  MOV R19, RZ ;  /* 0x000000ff00137202 */ /* 0x000fe20000000f00 */
[----:B------:R-:W-:Y:S01]  /*d7b0*/  HFMA2 R15, -RZ, RZ, 0, 0 ;  /* 0x00000000ff0f7431 */ /* 0x000fe200000001ff */
[----:B------:R-:W-:Y:S01]  /*d7c0*/  FSEL R22, R22, RZ, P6 ;  /* 0x000000ff16167208 */ /* 0x000fe20003000000 */
[----:B------:R-:W-:Y:S01]  /*d7d0*/  @P0 FMUL.FTZ R19, R11, R5 ;  /* 0x000000050b130220 */ /* 0x000fe20000410000 */
[-C--:B------:R-:W-:Y:S01]  /*d7e0*/  FMUL.FTZ R5, R24, R4.reuse ;  /* 0x0000000418057220 */ /* 0x080fe20000410000 */
[C---:B------:R-:W-:Y:S01]  /*d7f0*/  FMUL.FTZ R4, R36.reuse, R4 ;  /* 0x0000000424047220 */ /* 0x040fe20000410000 */
[----:B------:R-:W-:Y:S01]  /*d800*/  FMUL.FTZ R11, R99, R11 ;  /* 0x0000000b630b7220 */ /* 0x000fe20000410000 */
[----:B------:R-:W-:Y:S01]  /*d810*/  F2FP.F16.F32.PACK_AB R36, R36, R24 ;  /* 0x000000182424723e */ /* 0x000fe200000000ff */
[----:B------:R-:W-:Y:S01]  /*d820*/  FMUL.FTZ R5, R5, UR4 ;  /* 0x0000000405057c20 */ /* 0x000fe20008410000 */
[----:B------:R-:W-:Y:S01]  /*d830*/  FMUL.FTZ R4, R4, UR4 ;  /* 0x0000000404047c20 */ /* 0x000fe20008410000 */
[----:B------:R-:W-:-:S02]  /*d840*/  F2FP.F16.F32.PACK_AB R9, R9, R2 ;  /* 0x000000020909723e */ /* 0x000fc400000000ff */
        /* <DEDUP_REMOVED lines=8> */
[----:B------:R-:W-:Y:S02]  /*d8d0*/  F2FP.F16.F32.PACK_AB R11, R11, R22 ;  /* 0x000000160b0b723e */ /* 0x000fe400000000ff */
[----:B------:R-:W-:Y:S01]  /*d8e0*/  F2FP.F16.F32.PACK_AB R8, R4, R5 ;  /* 0x000000050408723e */ /* 0x000fe200000000ff */
[----:B------:R-:W-:Y:S06]  /*d8f0*/  BRA `(.L_x_13647) ;  /* 0x0000000400947947 */ /* 0x000fec0003800000 */
.L_x_13646:
[C-C-:B------:R-:W-:Y:S01]  /*d900*/  FFMA.FTZ R29, R147.reuse, R29, R148.reuse ;  /* 0x0000001d931d7223 */ /* 0x140fe20000010094 */
[C---:B------:R-:W-:Y:S01]  /*d910*/  LOP3.LUT P5, RZ, R152.reuse, 0xff0000, RZ, 0xc0, !PT ;  /* 0x00ff000098ff7812 */ /* 0x040fe200078ac0ff */
[----:B------:R-:W-:Y:S02]  /*d920*/  HADD2.F32 R2, -RZ, R41.H0_H0 ;  /* 0x20000029ff027230 */ /* 0x000fe40000004100 */
[----:B------:R-:W-:Y:S01]  /*d930*/  FFMA.FTZ R31, R147, R31, R148 ;  /* 0x0000001f931f7223 */ /* 0x000fe20000010094 */
[----:B------:R-:W-:Y:S01]  /*d940*/  FADD.FTZ R29, -R29, R17 ;  /* 0x000000111d1d7221 */ /* 0x000fe20000010100 */
[----:B------:R-:W-:Y:S01]  /*d950*/  HFMA2 R12, -RZ, RZ, 0, 0 ;  /* 0x00000000ff0c7431 */ /* 0x000fe200000001ff */
[----:B------:R-:W-:Y:S01]  /*d960*/  LOP3.LUT P4, RZ, R152, 0xff000000, RZ, 0xc0, !PT ;  /* 0xff00000098ff7812 */ /* 0x000fe2000788c0ff */
[----:B------:R-:W-:Y:S01]  /*d970*/  FADD.FTZ R18, -R31, R18 ;  /* 0x000000121f127221 */ /* 0x000fe20000010100 */
[----:B------:R-:W-:Y:S01]  /*d980*/  FFMA.FTZ R2, R5, R29, R2 ;  /* 0x0000001d05027223 */ /* 0x000fe20000010002 */
[C-C-:B------:R-:W-:Y:S01]  /*d990*/  FFMA.FTZ R27, R147.reuse, R27, R148.reuse ;  /* 0x0000001b931b7223 */ /* 0x140fe20000010094 */
[----:B------:R-:W-:Y:S01]  /*d9a0*/  FFMA.FTZ R33, R147, R33, R148 ;  /* 0x0000002193217223 */ /* 0x000fe20000010094 */
[----:B------:R-:W-:Y:S01]  /*d9b0*/  LOP3.LUT P0, RZ, R153, 0xff, RZ, 0xc0, !PT ;  /* 0x000000ff99ff7812 */ /* 0x000fe2000780c0ff */
[----:B------:R-:W-:Y:S01]  /*d9c0*/  FMUL.FTZ R2, R4, R2 ;  /* 0x0000000204027220 */ /* 0x000fe20000410000 */
[----:B------:R-:W-:Y:S01]  /*d9d0*/  FADD.FTZ R27, -R27, R16 ;  /* 0x000000101b1b7221 */ /* 0x000fe20000010100 */
[----:B-----5:R-:W-:-:S02]  /*d9e0*/  @P5 HADD2.F32 R13, -RZ, R9.H0_H0 ;  /* 0x20000009ff0d5230 */ /* 0x020fc40000004100 */
[----:B------:R-:W-:Y:S01]  /*d9f0*/  FADD.FTZ R33, -R33, R19 ;  /* 0x0000001321217221 */ /* 0x000fe20000010100 */
[----:B------:R-:W-:Y:S01]  /*da00*/  FMUL.FTZ R2, R2, UR4 ;  /* 0x0000000402027c20 */ /* 0x000fe20008410000 */
[----:B------:R-:W-:Y:S01]  /*da10*/  FFMA.FTZ R35, R147, R35, R148 ;  /* 0x0000002393237223 */ /* 0x000fe20000010094 */
[----:B------:R-:W-:Y:S01]  /*da20*/  LOP3.LUT P2, RZ, R153, 0xff00, RZ, 0xc0, !PT ;  /* 0x0000ff0099ff7812 */ /* 0x000fe2000784c0ff */
[----:B------:R-:W-:Y:S02]  /*da30*/  @P4 HADD2.F32 R16, -RZ, R9.H1_H1 ;  /* 0x30000009ff104230 */ /* 0x000fe40000004100 */
[----:B------:R-:W-:Y:S01]  /*da40*/  @P5 FMUL.FTZ R12, R13, R2 ;  /* 0x000000020d0c5220 */ /* 0x000fe20000410000 */
[----:B------:R-:W-:Y:S02]  /*da50*/  HADD2.F32 R13, -RZ, R41.H1_H1 ;  /* 0x30000029ff0d7230 */ /* 0x000fe40000004100 */
[----:B------:R-:W-:Y:S01]  /*da60*/  FADD.FTZ R20, -R35, R20 ;  /* 0x0000001423147221 */ /* 0x000fe20000010100 */
[----:B------:R-:W-:Y:S01]  /*da70*/  FFMA.FTZ R23, R147, R23, R148 ;  /* 0x0000001793177223 */ /* 0x000fe20000010094 */
[----:B------:R-:W-:-:S02]  /*da80*/  @P0 HADD2.F32 R17, -RZ, R10.H0_H0 ;  /* 0x2000000aff110230 */ /* 0x000fc40000004100 */
[--C-:B------:R-:W-:Y:S01]  /*da90*/  FFMA.FTZ R25, R147, R25, R148.reuse ;  /* 0x0000001993197223 */ /* 0x100fe20000010094 */
[----:B------:R-:W-:Y:S01]  /*daa0*/  FFMA.FTZ R13, R5, R18, R13 ;  /* 0x00000012050d7223 */ /* 0x000fe2000001000d */
[----:B------:R-:W-:Y:S01]  /*dab0*/  FADD.FTZ R23, -R23, R21 ;  /* 0x0000001517177221 */ /* 0x000fe20000010100 */
[----:B------:R-:W-:Y:S01]  /*dac0*/  FFMA.FTZ R24, R147, R24, R148 ;  /* 0x0000001893187223 */ /* 0x000fe20000010094 */
[----:B------:R-:W-:Y:S02]  /*dad0*/  HADD2.F32 R21, -RZ, R40.H0_H0 ;  /* 0x20000028ff157230 */ /* 0x000fe40000004100 */
[----:B------:R-:W-:Y:S01]  /*dae0*/  FMUL.FTZ R13, R4, R13 ;  /* 0x0000000d040d7220 */ /* 0x000fe20000410000 */
[----:B------:R-:W-:Y:S01]  /*daf0*/  @P2 HADD2.F32 R19, -RZ, R10.H1_H1 ;  /* 0x3000000aff132230 */ /* 0x000fe20000004100 */
[----:B------:R-:W-:Y:S01]  /*db00*/  LOP3.LUT P3, RZ, R153, 0xff0000, RZ, 0xc0, !PT ;  /* 0x00ff000099ff7812 */ /* 0x000fe2000786c0ff */
[----:B------:R-:W-:Y:S01]  /*db10*/  FADD.FTZ R24, -R24, R22 ;  /* 0x0000001618187221 */ /* 0x000fe20000010100 */
[----:B------:R-:W-:Y:S01]  /*db20*/  FMUL.FTZ R9, R13, UR4 ;  /* 0x000000040d097c20 */ /* 0x000fe20008410000 */
[----:B------:R-:W-:Y:S01]  /*db30*/  MOV R13, RZ ;  /* 0x000000ff000d7202 */ /* 0x000fe20000000f00 */
[----:B------:R-:W-:-:S02]  /*db40*/  FMUL.FTZ R2, R94, R2 ;  /* 0x000000025e027220 */ /* 0x000fc40000410000 */
        /* <DEDUP_REMOVED lines=10> */
[----:B------:R-:W-:Y:S01]  /*dbf0*/  @P0 FMUL.FTZ R16, R17, R18 ;  /* 0x0000001211100220 */ /* 0x000fe20000410000 */
[----:B------:R-:W-:-:S05]  /*dc00*/  HADD2.F32 R17, -RZ, R42.H1_H1 ;  /* 0x3000002aff117230 */ /* 0x000fca0000004100 */
[----:B------:R-:W-:Y:S01]  /*dc10*/  FFMA.FTZ R17, R5, R20, R17 ;  /* 0x0000001405117223 */ /* 0x000fe20000010011 */
[----:B------:R-:W-:-:S03]  /*dc20*/  HADD2.F32 R20, -RZ, R43.H0_H0 ;  /* 0x2000002bff147230 */ /* 0x000fc60000004100 */
[----:B------:R-:W-:Y:S02]  /*dc30*/  FMUL.FTZ R17, R4, R17 ;  /* 0x0000001104117220 */ /* 0x000fe40000410000 */
[----:B------:R-:W-:Y:S01]  /*dc40*/  FFMA.FTZ R23, R5, R23, R20 ;  /* 0x0000001705177223 */ /* 0x000fe20000010014 */
[----:B------:R-:W-:Y:S02]  /*dc50*/  HADD2.F32 R20, -RZ, R40.H1_H1 ;  /* 0x30000028ff147230 */ /* 0x000fe40000004100 */
[----:B------:R-:W-:Y:S01]  /*dc60*/  FMUL.FTZ R10, R17, UR4 ;  /* 0x00000004110a7c20 */ /* 0x000fe20008410000 */
[----:B------:R-:W-:-:S03]  /*dc70*/  MOV R17, RZ ;  /* 0x000000ff00117202 */ /* 0x000fc60000000f00 */
[----:B------:R-:W-:Y:S01]  /*dc80*/  @P2 FMUL.FTZ R17, R19, R10 ;  /* 0x0000000a13112220 */ /* 0x000fe20000410000 */
[----:B------:R-:W-:Y:S01]  /*dc90*/  FADD.FTZ R19, -R25, R15 ;  /* 0x0000000f19137221 */ /* 0x000fe20000010100 */
[----:B------:R-:W-:Y:S02]  /*dca0*/  HADD2.F32 R15, -RZ, R43.H1_H1 ;  /* 0x3000002bff0f7230 */ /* 0x000fe40000004100 */
[C---:B------:R-:W-:Y:S01]  /*dcb0*/  FFMA.FTZ R27, R5.reuse, R27, R20 ;  /* 0x0000001b051b7223 */ /* 0x040fe20000010014 */
[----:B------:R-:W-:Y:S01]  /*dcc0*/  FMUL.FTZ R20, R4, R23 ;  /* 0x0000001704147220 */ /* 0x000fe20000410000 */
[C---:B------:R-:W-:Y:S01]  /*dcd0*/  FFMA.FTZ R19, R5.reuse, R19, R21 ;  /* 0x0000001305137223 */ /* 0x040fe20000010015 */
[----:B------:R-:W-:Y:S02]  /*dce0*/  @P3 HADD2.F32 R21, -RZ, R11.H0_H0 ;  /* 0x2000000bff153230 */ /* 0x000fe40000004100 */
[----:B------:R-:W-:Y:S01]  /*dcf0*/  FFMA.FTZ R15, R5, R24, R15 ;  /* 0x00000018050f7223 */ /* 0x000fe2000001000f */
[----:B------:R-:W-:Y:S01]  /*dd00*/  FMUL.FTZ R5, R96, R18 ;  /* 0x0000001260057220 */ /* 0x000fe20000410000 */
[----:B------:R-:W-:Y:S01]  /*dd10*/  FMUL.FTZ R20, R20, UR4 ;  /* 0x0000000414147c20 */ /* 0x000fe20008410000 */
[----:B------:R-:W-:-:S02]  /*dd20*/  HFMA2 R18, -RZ, RZ, 0, 0 ;  /* 0x00000000ff127431 */ /* 0x000fc400000001ff */
[----:B------:R-:W-:Y:S01]  /*dd30*/  FMUL.FTZ R10, R97, R10 ;  /* 0x0000000a610a7220 */ /* 0x000fe20000410000 */
[----:B------:R-:W-:Y:S01]  /*dd40*/  FMUL.FTZ R15, R4, R15 ;  /* 0x0000000f040f7220 */ /* 0x000fe20000410000 */
[----:B------:R-:W-:Y:S01]  /*dd50*/  FSEL R5, R5, RZ, P0 ;  /* 0x000000ff05057208 */ /* 0x000fe20000000000 */
[-C--:B------:R-:W-:Y:S01]  /*dd60*/  @P3 FMUL.FTZ R18, R21, R20.reuse ;  /* 0x0000001415123220 */ /* 0x080fe20000410000 */
[----:B------:R-:W-:Y:S01]  /*dd70*/  ISETP.GE.U32.AND P0, PT, R152, RZ, PT ;  /* 0x000000ff9800720c */ /* 0x000fe20003f06070 */
[----:B------:R-:W-:Y:S01]  /*dd80*/  FMUL.FTZ R21, R98, R20 ;  /* 0x0000001462157220 */ /* 0x000fe20000410000 */
[----:B------:R-:W-:Y:S01]  /*dd90*/  FSEL R10, R10, RZ, P2 ;  /* 0x000000ff0a0a7208 */ /* 0x000fe20001000000 */
[C---:B------:R-:W-:Y:S01]  /*dda0*/  FMUL.FTZ R20, R4.reuse, R19 ;  /* 0x0000001304147220 */ /* 0x040fe20000410000 */
[----:B------:R-:W-:Y:S01]  /*ddb0*/  ISETP.GE.U32.AND.EX P0, PT, R153, 0x1000000, PT, P0 ;  /* 0x010000009900780c */ /* 0x000fe20003f06100 */
[----:B------:R-:W-:Y:S01]  /*ddc0*/  FMUL.FTZ R27, R4, R27 ;  /* 0x0000001b041b7220 */ /* 0x000fe20000410000 */
[----:B------:R-:W-:-:S02]  /*ddd0*/  LOP3.LUT P2, RZ, R152, 0xff, RZ, 0xc0, !PT ;  /* 0x000000ff98ff7812 */ /* 0x000fc4000784c0ff */
[----:B------:R-:W-:Y:S02]  /*dde0*/  FSEL R21, R21, RZ, P3 ;  /* 0x000000ff15157208 */ /* 0x000fe40001800000 */
[----:B------:R-:W-:Y:S02]  /*ddf0*/  LOP3.LUT P3, RZ, R152, 0xff00, RZ, 0xc0, !PT ;  /* 0x0000ff0098ff7812 */ /* 0x000fe4000786c0ff */
[----:B------:R-:W-:Y:S02]  /*de00*/  MOV R19, RZ ;  /* 0x000000ff00137202 */ /* 0x000fe40000000f00 */
[----:B------:R-:W-:-:S03]  /*de10*/  F2FP.F16.F32.PACK_AB R10, R10, R5 ;  /* 0x000000050a0a723e */ /* 0x000fc600000000ff */
[----:B------:R-:W-:Y:S02]  /*de20*/  @P0 HADD2.F32 R4, -RZ, R11.H1_H1 ;  /* 0x3000000bff040230 */ /* 0x000fe40000004100 */
[----:B------:R-:W-:Y:S01]  /*de30*/  FMUL.FTZ R11, R15, UR4 ;  /* 0x000000040f0b7c20 */ /* 0x000fe20008410000 */
[----:B------:R-:W-:-:S03]  /*de40*/  HFMA2 R15, -RZ, RZ, 0, 0 ;  /* 0x00000000ff0f7431 */ /* 0x000fc600000001ff */
[-C--:B------:R-:W-:Y:S01]  /*de50*/  @P0 FMUL.FTZ R19, R4, R11.reuse ;  /* 0x0000000b04130220 */ /* 0x080fe20000410000 */
[----:B------:R-:W-:Y:S01]  /*de60*/  FMUL.FTZ R4, R20, UR4 ;  /* 0x0000000414047c20 */ /* 0x000fe20008410000 */
[--C-:B------:R-:W-:Y:S02]  /*de70*/  @P2 HADD2.F32 R20, -RZ, R8.reuse.H0_H0 ;  /* 0x20000008ff142230 */ /* 0x100fe40000004100 */
[----:B------:R-:W-:Y:S01]  /*de80*/  FMUL.FTZ R11, R99, R11 ;  /* 0x0000000b630b7220 */ /* 0x000fe20000410000 */
[----:B------:R-:W-:Y:S02]  /*de90*/  @P3 HADD2.F32 R22, -RZ, R8.H1_H1 ;  /* 0x30000008ff163230 */ /* 0x000fe40000004100 */
[----:B------:R-:W-:Y:S01]  /*dea0*/  FMUL.FTZ R8, R27, UR4 ;  /* 0x000000041b087c20 */ /* 0x000fe20008410000 */
[----:B------:R-:W-:Y:S01]  /*deb0*/  @P2 FMUL.FTZ R15, R20, R4 ;  /* 0x00000004140f2220 */ /* 0x000fe20000410000 */
[----:B------:R-:W-:Y:S02]  /*dec0*/  MOV R20, RZ ;  /* 0x000000ff00147202 */ /* 0x000fe40000000f00 */
[----:B------:R-:W-:Y:S01]  /*ded0*/  @P3 FMUL.FTZ R20, R22, R8 ;  /* 0x0000000816143220 */ /* 0x000fe20000410000 */
[----:B------:R-:W-:Y:S01]  /*dee0*/  FMUL.FTZ R4, R92, R4 ;  /* 0x000000045c047220 */ /* 0x000fe20000410000 */
[----:B------:R-:W-:Y:S01]  /*def0*/  FMUL.FTZ R8, R93, R8 ;  /* 0x000000085d087220 */ /* 0x000fe20000410000 */
[----:B------:R-:W-:-:S03]  /*df00*/  FSEL R11, R11, RZ, P0 ;  /* 0x000000ff0b0b7208 */ /* 0x000fc60000000000 */
[----:B------:R-:W-:Y:S02]  /*df10*/  FSEL R4, R4, RZ, P2 ;  /* 0x000000ff04047208 */ /* 0x000fe40001000000 */
[----:B------:R-:W-:Y:S02]  /*df20*/  FSEL R8, R8, RZ, P3 ;  /* 0x000000ff08087208 */ /* 0x000fe40001800000 */
[----:B------:R-:W-:Y:S02]  /*df30*/  F2FP.F16.F32.PACK_AB R11, R11, R21 ;  /* 0x000000150b0b723e */ /* 0x000fe400000000ff */
[----:B------:R-:W-:-:S07]  /*df40*/  F2FP.F16.F32.PACK_AB R8, R8, R4 ;  /* 0x000000040808723e */ /* 0x000fce00000000ff */
.L_x_13647:
[----:B------:R-:W0:Y:S02]  /*df50*/  @P1 LDC.64 R4, c[0x0][0x478] ;  /* 0x00011e00ff041b82 */ /* 0x000e240000000a00 */
[----:B0-----:R-:W-:-:S04]  /*df60*/  @P1 IMAD.WIDE.U32 R4, R3, 0x10, R4 ;  /* 0x0000001003041825 */ /* 0x001fc800078e0004 */
[----:B------:R-:W-:Y:S01]  /*df70*/  IMAD.WIDE.U32 R2, R3, 0x10, R202 ;  /* 0x0000001003027825 */ /* 0x000fe200078e00ca */
[----:B------:R0:W-:Y:S04]  /*df80*/  @P1 STG.E.128 desc[UR6][R4.64], R36 ;  /* 0x0000002404001986 */ /* 0x0001e8000c101d06 */
[----:B------:R0:W-:Y:S02]  /*df90*/  STG.E.128 desc[UR6][R2.64], R8 ;  /* 0x0000000802007986 */ /* 0x0001e4000c101d06 */
.L_x_13637:
        /* <DEDUP_REMOVED lines=125> */
.L_x_13622:
        /* <DEDUP_REMOVED lines=104> */
.L_x_13621:
[----:B------:R-:W-:Y:S05]  /*edf0*/  BSYNC B0 ;  /* 0x0000000000007941 */ /* 0x000fea0003800000 */
.L_x_13620:
        /* <DEDUP_REMOVED lines=331> */
.L_x_13625:
[----:B------:R-:W-:Y:S01]  /*102b0*/  HFMA2 R246, -RZ, RZ, 0, 5.9604644775390625e-08 ;  /* 0x00000001fff67431 */ /* 0x000fe200000001ff */
[----:B------:R-:W-:Y:S01]  /*102c0*/  BSSY B2, `(.L_x_13649) ;  /* 0x0000006000027945 */ /* 0x000fe20003800000 */
[----:B------:R-:W-:Y:S02]  /*102d0*/  MOV R245, 0x1f ;  /* 0x0000001f00f57802 */ /* 0x000fe40000000f00 */
[----:B------:R-:W-:-:S07]  /*102e0*/  MOV R244, 0xffffffff ;  /* 0xffffffff00f47802 */ /* 0x000fce0000000f00 */
[----:B-----5:R-:W-:Y:S05]  /*102f0*/  WARPSYNC.COLLECTIVE R244, `(.L_x_13650) ;  /* 0x00000000f4087348 */ /* 0x020fea0003c00000 */
[----:B------:R0:W1:Y:S02]  /*10300*/  SHFL.BFLY P2, R244, R243, R246, R245 ;  /* 0x0c0000f6f3f47389 */ /* 0x00006400000400f5 */
[----:B01---5:R-:W-:Y:S05]  /*10310*/  ENDCOLLECTIVE ;  /* 0x000000000000791b */ /* 0x023fea0003800000 */
.L_x_13650:
[----:B------:R-:W-:Y:S05]  /*10320*/  BSYNC B2 ;  /* 0x0000000000027941 */ /* 0x000fea0003800000 */
.L_x_13649:
        /* <DEDUP_REMOVED lines=9> */
.L_x_13651:
[----:B------:R-:W-:Y:S01]  /*103c0*/  MOV R243, R248 ;  /* 0x000000f800f37202 */ /* 0x000fe20000000f00 */
[----:B------:R-:W-:Y:S02]  /*103d0*/  HFMA2 R246, -RZ, RZ, 0, 1.1920928955078125e-07 ;  /* 0x00000002fff67431 */ /* 0x000fe400000001ff */
[----:B------:R-:W-:Y:S01]  /*103e0*/  FADD.FTZ R242, R244, R242 ;  /* 0x000000f2f4f27221 */ /* 0x000fe20000010000 */
[----:B------:R-:W-:-:S07]  /*103f0*/  MOV R244, 0xffffffff ;  /* 0xffffffff00f47802 */ /* 0x000fce0000000f00 */
[----:B------:R-:W-:Y:S05]  /*10400*/  WARPSYNC.COLLECTIVE R244, `(.L_x_13652) ;  /* 0x00000000f4087348 */ /* 0x000fea0003c00000 */
[----:B------:R0:W1:Y:S02]  /*10410*/  SHFL.BFLY P2, R244, R243, R246, R245 ;  /* 0x0c0000f6f3f47389 */ /* 0x00006400000400f5 */
[----:B01----:R-:W-:Y:S05]  /*10420*/  ENDCOLLECTIVE ;  /* 0x000000000000791b */ /* 0x003fea0003800000 */
.L_x_13652:
[----:B------:R-:W-:Y:S01]  /*10430*/  MOV R243, R242 ;  /* 0x000000f200f37202 */ /* 0x000fe20000000f00 */
[----:B------:R-:W-:Y:S01]  /*10440*/  FADD.FTZ R248, R248, R244 ;  /* 0x000000f4f8f87221 */ /* 0x000fe20000010000 */
[----:B------:R-:W-:-:S07]  /*10450*/  MOV R244, 0xffffffff ;  /* 0xffffffff00f47802 */ /* 0x000fce0000000f00 */
[----:B------:R-:W-:Y:S05]  /*10460*/  WARPSYNC.COLLECTIVE R244, `(.L_x_13653) ;  /* 0x00000000f4087348 */ /* 0x000fea0003c00000 */
[----:B------:R0:W1:Y:S02]  /*10470*/  SHFL.BFLY P2, R244, R243, R246, R245 ;  /* 0x0c0000f6f3f47389 */ /* 0x00006400000400f5 */
[----:B01----:R-:W-:Y:S05]  /*10480*/  ENDCOLLECTIVE ;  /* 0x000000000000791b */ /* 0x003fea0003800000 */
.L_x_13653:
[----:B------:R-:W-:Y:S01]  /*10490*/  MOV R243, R248 ;  /* 0x000000f800f37202 */ /* 0x000fe20000000f00 */
[----:B------:R-:W-:Y:S02]  /*104a0*/  HFMA2 R246, -RZ, RZ, 0, 2.384185791015625e-07 ;  /* 0x00000004fff67431 */ /* 0x000fe400000001ff */
[----:B------:R-:W-:Y:S01]  /*104b0*/  FADD.FTZ R242, R242, R244 ;  /* 0x000000f4f2f27221 */ /* 0x000fe20000010000 */
[----:B------:R-:W-:-:S07]  /*104c0*/  MOV R244, 0xffffffff ;  /* 0xffffffff00f47802 */ /* 0x000fce0000000f00 */
[----:B------:R-:W-:Y:S05]  /*104d0*/  WARPSYNC.COLLECTIVE R244, `(.L_x_13654) ;  /* 0x00000000f4087348 */ /* 0x000fea0003c00000 */
[----:B------:R0:W1:Y:S02]  /*104e0*/  SHFL.BFLY P2, R244, R243, R246, R245 ;  /* 0x0c0000f6f3f47389 */ /* 0x00006400000400f5 */
[----:B01----:R-:W-:Y:S05]  /*104f0*/  ENDCOLLECTIVE ;  /* 0x000000000000791b */ /* 0x003fea0003800000 */
.L_x_13654:
[----:B------:R-:W-:Y:S01]  /*10500*/  MOV R243, R242 ;  /* 0x000000f200f37202 */ /* 0x000fe20000000f00 */
[----:B------:R-:W-:Y:S01]  /*10510*/  FADD.FTZ R248, R248, R244 ;  /* 0x000000f4f8f87221 */ /* 0x000fe20000010000 */
[----:B------:R-:W-:-:S07]  /*10520*/  MOV R244, 0xffffffff ;  /* 0xffffffff00f47802 */ /* 0x000fce0000000f00 */
[----:B------:R-:W-:Y:S05]  /*10530*/  WARPSYNC.COLLECTIVE R244, `(.L_x_13655) ;  /* 0x00000000f4087348 */ /* 0x000fea0003c00000 */
[----:B------:R0:W1:Y:S02]  /*10540*/  SHFL.BFLY P2, R244, R243, R246, R245 ;  /* 0x0c0000f6f3f47389 */ /* 0x00006400000400f5 */
[----:B01----:R-:W-:Y:S05]  /*10550*/  ENDCOLLECTIVE ;  /* 0x000000000000791b */ /* 0x003fea0003800000 */
.L_x_13655:
[----:B------:R-:W-:Y:S01]  /*10560*/  MOV R243, R248 ;  /* 0x000000f800f37202 */ /* 0x000fe20000000f00 */
[----:B------:R-:W-:Y:S02]  /*10570*/  HFMA2 R246, -RZ, RZ, 0, 4.76837158203125e-07 ;  /* 0x00000008fff67431 */ /* 0x000fe400000001ff */
[----:B------:R-:W-:Y:S01]  /*10580*/  FADD.FTZ R242, R242, R244 ;  /* 0x000000f4f2f27221 */ /* 0x000fe20000010000 */
[----:B------:R-:W-:-:S07]  /*10590*/  MOV R244, 0xffffffff ;  /* 0xffffffff00f47802 */ /* 0x000fce0000000f00 */
[----:B------:R-:W-:Y:S05]  /*105a0*/  WARPSYNC.COLLECTIVE R244, `(.L_x_13656) ;  /* 0x00000000f4087348 */ /* 0x000fea0003c00000 */
[----:B------:R0:W1:Y:S02]  /*105b0*/  SHFL.BFLY P2, R244, R243, R246, R245 ;  /* 0x0c0000f6f3f47389 */ /* 0x00006400000400f5 */
[----:B01----:R-:W-:Y:S05]  /*105c0*/  ENDCOLLECTIVE ;  /* 0x000000000000791b */ /* 0x003fea0003800000 */
.L_x_13656:
[----:B------:R-:W-:Y:S01]  /*105d0*/  MOV R243, R242 ;  /* 0x000000f200f37202 */ /* 0x000fe20000000f00 */
[----:B------:R-:W-:Y:S01]  /*105e0*/  FADD.FTZ R248, R248, R244 ;  /* 0x000000f4f8f87221 */ /* 0x000fe20000010000 */
[----:B------:R-:W-:-:S07]  /*105f0*/  MOV R244, 0xffffffff ;  /* 0xffffffff00f47802 */ /* 0x000fce0000000f00 */
[----:B------:R-:W-:Y:S05]  /*10600*/  WARPSYNC.COLLECTIVE R244, `(.L_x_13657) ;  /* 0x00000000f4087348 */ /* 0x000fea0003c00000 */
[----:B------:R0:W1:Y:S02]  /*10610*/  SHFL.BFLY P2, R244, R243, R246, R245 ;  /* 0x0c0000f6f3f47389 */ /* 0x00006400000400f5 */
[----:B01----:R-:W-:Y:S05]  /*10620*/  ENDCOLLECTIVE ;  /* 0x000000000000791b */ /* 0x003fea0003800000 */
.L_x_13657:
        /* <DEDUP_REMOVED lines=88> */
.L_x_13658:
        /* <DEDUP_REMOVED lines=36> */
.L_x_13659:
[----:B------:R3:W-:Y:S04]  /*10df0*/  STL [R1+0xbc], R239 ;  /* 0x0000bcef01007387 */ /* 0x0007e80000100800 */
[----:B------:R3:W-:Y:S04]  /*10e00*/  STL [R1+0xc0], R238 ;  /* 0x0000c0ee01007387 */ /* 0x0007e80000100800 */
[----:B------:R3:W-:Y:S04]  /*10e10*/  STL [R1+0xc4], R241 ;  /* 0x0000c4f101007387 */ /* 0x0007e80000100800 */
[----:B------:R3:W-:Y:S04]  /*10e20*/  STL [R1+0xc8], R240 ;  /* 0x0000c8f001007387 */ /* 0x0007e80000100800 */
[----:B------:R3:W-:Y:S01]  /*10e30*/  STL [R1+0xcc], R247 ;  /* 0x0000ccf701007387 */ /* 0x0007e20000100800 */
[----:B------:R-:W-:Y:S01]  /*10e40*/  MOV R141, R244 ;  /* 0x000000f4008d7202 */ /* 0x000fe20000000f00 */
[----:B------:R-:W-:Y:S06]  /*10e50*/  BRA `(.L_x_13660) ;  /* 0xffffff4c00c07947 */ /* 0x000fec000383ffff */
.L_x_13661:
        /* <DEDUP_REMOVED lines=10> */
.L_x_25467:


//--------------------- .text._ZN10layer_norm22ln_bwd_finalize_kernelINS_22Kernel_traits_finalizeILj1280Ef6__halfS2_S2_fjLb1ELj1024ELj4ENS_18Kernel_traits_baseILj1280EfS2_S2_S2_fjLj1024EEEEELb1ELb0EEEvNS_9BwdParamsE --------------------------
	.section	.text._ZN10layer_norm22ln_bwd_finalize_kernelINS_22Kernel_traits_finalizeILj1280Ef6__halfS2_S2_fjLb1ELj1024ELj4ENS_18Kernel_traits_baseILj1280EfS2_S2_S2_fjLj1024EEEEELb1ELb0EEEvNS_9BwdParamsE,"ax",@progbits
	.align	128
        .global         _ZN10layer_norm22ln_bwd_finalize_kernelINS_22Kernel_traits_finalizeILj1280Ef6__halfS2_S2_fjLb1ELj1024ELj4ENS_18Kernel_traits_baseILj1280EfS2_S2_S2_fjLj1024EEEEELb1ELb0EEEvNS_9BwdParamsE
        .type           _ZN10layer_norm22ln_bwd_finalize_kernelINS_22Kernel_traits_finalizeILj1280Ef6__halfS2_S2_fjLb1ELj1024ELj4ENS_18Kernel_traits_baseILj1280EfS2_S2_S2_fjLj1024EEEEELb1ELb0EEEvNS_9BwdParamsE,@function
        .size           _ZN10layer_norm22ln_bwd_finalize_kernelINS_22Kernel_traits_finalizeILj1280Ef6__halfS2_S2_fjLb1ELj1024ELj4ENS_18Kernel_traits_baseILj1280EfS2_S2_S2_fjLj1024EEEEELb1ELb0EEEvNS_9BwdParamsE,(.L_x_25468 - _ZN10layer_norm22ln_bwd_finalize_kernelINS_22Kernel_traits_finalizeILj1280Ef6__halfS2_S2_fjLb1ELj1024ELj4ENS_18Kernel_traits_baseILj1280EfS2_S2_S2_fjLj1024EEEEELb1ELb0EEEvNS_9BwdParamsE)
        .other          _ZN10layer_norm22ln_bwd_finalize_kernelINS_22Kernel_traits_finalizeILj1280Ef6__halfS2_S2_fjLb1ELj1024ELj4ENS_18Kernel_traits_baseILj1280EfS2_S2_S2_fjLj1024EEEEELb1ELb0EEEvNS_9BwdParamsE,@"STO_CUDA_ENTRY STV_DEFAULT"
_ZN10layer_norm22ln_bwd_finalize_kernelINS_22Kernel_traits_finalizeILj1280Ef6__halfS2_S2_fjLb1ELj1024ELj4ENS_18Kernel_traits_baseILj1280EfS2_S2_S2_fjLj1024EEEEELb1ELb0EEEvNS_9BwdParamsE:
.text._ZN10layer_norm22ln_bwd_finalize_kernelINS_22Kernel_traits_finalizeILj1280Ef6__halfS2_S2_fjLb1ELj1024ELj4ENS_18Kernel_traits_baseILj1280EfS2_S2_S2_fjLj1024EEEEELb1ELb0EEEvNS_9BwdParamsE:
        /* <DEDUP_REMOVED lines=60> */
.L_x_13666:
        /* <DEDUP_REMOVED lines=87> */
.L_x_13665:
[----:B------:R-:W-:Y:S05]  /*0930*/  BSYNC.RECONVERGENT B1 ;  /* 0x0000000000017941 */ /* 0x000fea0003800200 */
.L_x_13664:
        /* <DEDUP_REMOVED lines=49> */
.L_x_13668:
[----:B------:R-:W-:Y:S05]  /*0c50*/  BSYNC.RECONVERGENT B1 ;  /* 0x0000000000017941 */ /* 0x000fea0003800200 */
.L_x_13667:
        /* <DEDUP_REMOVED lines=29> */
.L_x_13670:
[----:B------:R-:W-:Y:S05]  /*0e30*/  BSYNC.RECONVERGENT B1 ;  /* 0x0000000000017941 */ /* 0x000fea0003800200 */
.L_x_13669:
        /* <DEDUP_REMOVED lines=14> */
.L_x_13663:
[----:B------:R-:W-:Y:S05]  /*0f20*/  BSYNC.RECONVERGENT B0 ;  /* 0x0000000000007941 */ /* 0x000fea0003800200 */
.L_x_13662:
        /* <DEDUP_REMOVED lines=72> */
.L_x_13671:
        /* <DEDUP_REMOVED lines=13> */
.L_x_25468:


//--------------------- .text._ZN10layer_norm13ln_bwd_kernelINS_13Kernel_traitsIf6__halfS2_S2_fjLj1280ELj1ELj4ELj1ELj16ENS_18Kernel_traits_baseILj1280EfS2_S2_S2_fjLj128EEEEELb1ELb1ELb1ELb0EEEvNS_9BwdParamsE --------------------------
	.section	.text._ZN10layer_norm13ln_bwd_kernelINS_13Kernel_traitsIf6__halfS2_S2_fjLj1280ELj1ELj4ELj1ELj16ENS_18Kernel_traits_baseILj1280EfS2_S2_S2_fjLj128EEEEELb1ELb1ELb1ELb0EEEvNS_9BwdParamsE,"ax",@progbits
	.align	128
        .global         _ZN10layer_norm13ln_bwd_kernelINS_13Kernel_traitsIf6__halfS2_S2_fjLj1280ELj1ELj4ELj1ELj16ENS_18Kernel_traits_baseILj1280EfS2_S2_S2_fjLj128EEEEELb1ELb1ELb1ELb0EEEvNS_9BwdParamsE
        .type           _ZN10layer_norm13ln_bwd_kernelINS_13Kernel_traitsIf6__halfS2_S2_fjLj1280ELj1ELj4ELj1ELj16ENS_18Kernel_traits_baseILj1280EfS2_S2_S2_fjLj128EEEEELb1ELb1ELb1ELb0EEEvNS_9BwdParamsE,@function
        .size           _ZN10layer_norm13ln_bwd_kernelINS_13Kernel_traitsIf6__halfS2_S2_fjLj1280ELj1ELj4ELj1ELj16ENS_18Kernel_traits_baseILj1280EfS2_S2_S2_fjLj128EEEEELb1ELb1ELb1ELb0EEEvNS_9BwdParamsE,(.L_x_25469 - _ZN10layer_norm13ln_bwd_kernelINS_13Kernel_traitsIf6__halfS2_S2_fjLj1280ELj1ELj4ELj1ELj16ENS_18Kernel_traits_baseILj1280EfS2_S2_S2_fjLj128EEEEELb1ELb1ELb1ELb0EEEvNS_9BwdParamsE)
        .other          _ZN10layer_norm13ln_bwd_kernelINS_13Kernel_traitsIf6__halfS2_S2_fjLj1280ELj1ELj4ELj1ELj16ENS_18Kernel_traits_baseILj1280EfS2_S2_S2_fjLj128EEEEELb1ELb1ELb1ELb0EEEvNS_9BwdParamsE,@"STO_CUDA_ENTRY STV_DEFAULT"
_ZN10layer_norm13ln_bwd_kernelINS_13Kernel_traitsIf6__halfS2_S2_fjLj1280ELj1ELj4ELj1ELj16ENS_18Kernel_traits_baseILj1280EfS2_S2_S2_fjLj128EEEEELb1ELb1ELb1ELb0EEEvNS_9BwdParamsE:
.text._ZN10layer_norm13ln_bwd_kernelINS_13Kernel_traitsIf6__halfS2_S2_fjLj1280ELj1ELj4ELj1ELj16ENS_18Kernel_traits_baseILj1280EfS2_S2_S2_fjLj128EEEEELb1ELb1ELb1ELb0EEEvNS_9BwdParamsE:
        /* <DEDUP_REMOVED lines=279> */
.L_x_14090:
[----:B-1----:R-:W1:Y:S08]  /*1170*/  LDC.64 R2, c[0x0][0x3f8] ;  /* 0x0000fe00ff027b82 */ /* 0x002e700000000a00 */
[----:B--2---:R-:W2:Y:S01]  /*1180*/  LDC.64 R8, c[0x0][0x3f0] ;  /* 0x0000fc00ff087b82 */ /* 0x004ea20000000a00 */
[----:B-1----:R-:W-:-:S05]  /*1190*/  IMAD.WIDE R2, R6, 0x4, R2 ;  /* 0x0000000406027825 */ /* 0x002fca00078e0202 */
[----:B---3-5:R1:W3:Y:S01]  /*11a0*/  LDG.E R5, desc[UR6][R2.64] ;  /* 0x0000000602057981 */ /* 0x0282e2000c1e1900 */
        /* <DEDUP_REMOVED lines=21> */
[----:B--2---:R-:W-:Y:S01]  /*1300*/  IMAD R8, R6, R9, RZ ;  /* 0x0000000906087224 */ /* 0x004fe200078e02ff */
[----:B------:R-:W-:-:S02]  /*1310*/  ISETP.GE.U32.AND P2, PT, R7, 0x40, PT ;  /* 0x000000400700780c */ /* 0x000fc40003f46070 */
[----:B-1----:R-:W-:Y:S02]  /*1320*/  IADD3 R3, PT, PT, R5, -0x1, RZ ;  /* 0xffffffff05037810 */ /* 0x002fe40007ffe0ff */
[C---:B------:R-:W-:Y:S02]  /*1330*/  ISETP.GE.U32.AND P3, PT, R7.reuse, 0x60, PT ;  /* 0x000000600700780c */ /* 0x040fe40003f66070 */
[----:B------:R-:W-:Y:S01]  /*1340*/  ISETP.GE.U32.AND P4, PT, R7, 0x80, PT ;  /* 0x000000800700780c */ /* 0x000fe20003f86070 */
[----:B------:R-:W-:Y:S01]  /*1350*/  IMAD R10, R3, R9, RZ ;  /* 0x00000009030a7224 */ /* 0x000fe200078e02ff */
        /* <DEDUP_REMOVED lines=20> */
[----:B--2---:R-:W2:Y:S04]  /*14a0*/  LDL.LU R8, [R1+0x24] ;  /* 0x0000240001087983 */ /* 0x004ea80000300800 */
[----:B------:R4:W-:Y:S01]  /*14b0*/  STL [R1+0x180], R7 ;  /* 0x0001800701007387 */ /* 0x0009e20000100800 */
[----:B------:R-:W-:-:S02]  /*14c0*/  ISETP.NE.U32.AND P5, PT, RZ, UR10, PT ;  /* 0x0000000aff007c0c */ /* 0x000fc4000bfa5070 */
[----:B------:R-:W0:Y:S01]  /*14d0*/  LDC.64 R200, c[0x0][0x3b0] ;  /* 0x0000ec00ffc87b82 */ /* 0x000e220000000a00 */
[----:B-1----:R-:W-:Y:S01]  /*14e0*/  IMAD.WIDE.U32 R172, R207, 0x10, R172 ;  /* 0x00000010cfac7825 */ /* 0x002fe200078e00ac */
[----:B----4-:R-:W4:Y:S04]  /*14f0*/  LDL.LU R7, [R1+0xc4] ;  /* 0x0000c40001077983 */ /* 0x010f280000300800 */
[----:B------:R1:W-:Y:S04]  /*1500*/  STL [R1+0x17c], R6 ;  /* 0x00017c0601007387 */ /* 0x0003e80000100800 */
[----:B------:R-:W2:Y:S01]  /*1510*/  LDG.E.128 R172, desc[UR6][R172.64] ;  /* 0x00000006acac7981 */ /* 0x000ea2000c1e1d00 */
[----:B---3--:R-:W-:-:S03]  /*1520*/  IMAD.WIDE.U32 R176, R10, 0x10, R176 ;  /* 0x000000100ab07825 */ /* 0x008fc600078e00b0 */
[----:B-1----:R-:W3:Y:S04]  /*1530*/  LDL.LU R6, [R1+0xc8] ;  /* 0x0000c80001067983 */ /* 0x002ee80000300800 */
[----:B------:R-:W4:Y:S04]  /*1540*/  LDG.E.128 R176, desc[UR6][R176.64] ;  /* 0x00000006b0b07981 */ /* 0x000f28000c1e1d00 */
[----:B------:R-:W3:Y:S04]  /*1550*/  LDL R252, [R1+0x174] ;  /* 0x0001740001fc7983 */ /* 0x000ee80000100800 */
[----:B------:R1:W-:Y:S04]  /*1560*/  STL [R1+0x178], R5 ;  /* 0x0001780501007387 */ /* 0x0003e80000100800 */
[----:B-1----:R-:W3:Y:S01]  /*1570*/  LDL.LU R5, [R1+0xd0] ;  /* 0x0000d00001057983 */ /* 0x002ee20000300800 */
[----:B------:R-:W-:-:S13]  /*1580*/  ISETP.NE.AND.EX P5, PT, RZ, UR11, PT, P5 ;  /* 0x0000000bff007c0c */ /* 0x000fda000bfa5350 */
[----:B------:R-:W1:Y:S01]  /*1590*/  @P5 LDC.64 R186, c[0x0][0x438] ;  /* 0x00010e00ffba5b82 */ /* 0x000e620000000a00 */
[----:B--2---:R-:W-:Y:S02]  /*15a0*/  HADD2.F32 R203, -RZ, R172.H1_H1 ;  /* 0x300000acffcb7230 */ /* 0x004fe40000004100 */
[--C-:B------:R-:W-:Y:S02]  /*15b0*/  HADD2.F32 R204, -RZ, R173.reuse.H1_H1 ;  /* 0x300000adffcc7230 */ /* 0x100fe40000004100 */
[----:B------:R-:W-:Y:S02]  /*15c0*/  HADD2.F32 R202, -RZ, R173.H0_H0 ;  /* 0x200000adffca7230 */ /* 0x000fe40000004100 */
[--C-:B------:R-:W-:Y:S02]  /*15d0*/  HADD2.F32 R209, -RZ, R174.reuse.H0_H0 ;  /* 0x200000aeffd17230 */ /* 0x100fe40000004100 */
[----:B------:R-:W-:Y:S01]  /*15e0*/  FADD.FTZ R206, -R2, R203 ;  /* 0x000000cb02ce7221 */ /* 0x000fe20000010100 */
[----:B------:R-:W-:-:S02]  /*15f0*/  HADD2.F32 R205, -RZ, R174.H1_H1 ;  /* 0x300000aeffcd7230 */ /* 0x000fc40000004100 */
[C---:B------:R-:W-:Y:S01]  /*1600*/  FADD.FTZ R203, -R2.reuse, R204 ;  /* 0x000000cc02cb7221 */ /* 0x040fe20000010100 */
[C---:B------:R-:W-:Y:S01]  /*1610*/  FADD.FTZ R208, -R2.reuse, R202 ;  /* 0x000000ca02d07221 */ /* 0x040fe20000010100 */
[----:B------:R-:W2:Y:S01]  /*1620*/  LDL.LU R204, [R1+0x28] ;  /* 0x0000280001cc7983 */ /* 0x000ea20000300800 */
[--C-:B----4-:R-:W-:Y:S02]  /*1630*/  HADD2.F32 R173, -RZ, R179.reuse.H0_H0 ;  /* 0x200000b3ffad7230 */ /* 0x110fe40000004100 */
[C---:B------:R-:W-:Y:S01]  /*1640*/  FADD.FTZ R202, -R2.reuse, R209 ;  /* 0x000000d102ca7221 */ /* 0x040fe20000010100 */
[----:B------:R-:W-:Y:S01]  /*1650*/  HADD2.F32 R174, -RZ, R179.H1_H1 ;  /* 0x300000b3ffae7230 */ /* 0x000fe20000004100 */
[----:B------:R-:W4:Y:S01]  /*1660*/  LDL.LU R209, [R1+0x30] ;  /* 0x0000300001d17983 */ /* 0x000f220000300800 */
[----:B------:R-:W-:-:S03]  /*1670*/  FADD.FTZ R179, -R2, R205 ;  /* 0x000000cd02b37221 */ /* 0x000fc60000010100 */
[----:B------:R-:W3:Y:S01]  /*1680*/  LDL R205, [R1+0x168] ;  /* 0x0001680001cd7983 */ /* 0x000ee20000100800 */
[----:B-1----:R-:W-:-:S04]  /*1690*/  @P5 IMAD.WIDE.U32 R186, R207, 0x10, R186 ;  /* 0x00000010cfba5825 */ /* 0x002fc800078e00ba */
[----:B------:R-:W-:Y:S01]  /*16a0*/  HADD2.F32 R0, -RZ, R172.H0_H0 ;  /* 0x200000acff007230 */ /* 0x000fe20000004100 */
[----:B------:R0:W5:Y:S01]  /*16b0*/  @P5 LDG.E.128 R32, desc[UR6][R186.64] ;  /* 0x00000006ba205981 */ /* 0x000162000c1e1d00 */
[----:B------:R-:W-:-:S03]  /*16c0*/  HADD2.F32 R250, -RZ, R175.H0_H0 ;  /* 0x200000affffa7230 */ /* 0x000fc60000004100 */
[----:B------:R-:W-:Y:S01]  /*16d0*/  FADD.FTZ R0, -R2, R0 ;  /* 0x0000000002007221 */ /* 0x000fe20000010100 */
[----:B------:R-:W-:Y:S02]  /*16e0*/  HADD2.F32 R251, -RZ, R175.H1_H1 ;  /* 0x300000affffb7230 */ /* 0x000fe40000004100 */
[----:B0-----:R-:W-:-:S04]  /*16f0*/  IMAD.WIDE.U32 R186, R3, 0x8, R200 ;  /* 0x0000000803ba7825 */ /* 0x001fc800078e00c8 */
[----:B-----5:R-:W-:Y:S01]  /*1700*/  FMUL.FTZ R0, R4, R0 ;  /* 0x0000000004007220 */ /* 0x020fe20000410000 */
[--C-:B------:R-:W-:Y:S02]  /*1710*/  HADD2.F32 R201, -RZ, R176.reuse.H0_H0 ;  /* 0x200000b0ffc97230 */ /* 0x100fe40000004100 */
[----:B------:R-:W-:Y:S02]  /*1720*/  HADD2.F32 R200, -RZ, R176.H1_H1 ;  /* 0x300000b0ffc87230 */ /* 0x000fe40000004100 */
[----:B------:R-:W-:Y:S01]  /*1730*/  FADD.FTZ R176, -R2, R250 ;  /* 0x000000fa02b07221 */ /* 0x000fe20000010100 */
[--C-:B------:R-:W-:Y:S02]  /*1740*/  HADD2.F32 R172, -RZ, R178.reuse.H0_H0 ;  /* 0x200000b2ffac7230 */ /* 0x100fe40000004100 */
[----:B------:R-:W-:Y:S01]  /*1750*/  FADD.FTZ R8, R8, R201 ;  /* 0x000000c908087221 */ /* 0x000fe20000010000 */
[----:B------:R-:W-:Y:S02]  /*1760*/  HADD2.F32 R175, -RZ, R178.H1_H1 ;  /* 0x300000b2ffaf7230 */ /* 0x000fe40000004100 */
[----:B------:R-:W-:Y:S01]  /*1770*/  FFMA.FTZ R7, R0, R201, R7 ;  /* 0x000000c900077223 */ /* 0x000fe20000010007 */
[----:B------:R-:W4:Y:S01]  /*1780*/  LDL R250, [R1+0x170] ;  /* 0x0001700001fa7983 */ /* 0x000f220000100800 */
[----:B------:R-:W-:-:S03]  /*1790*/  FADD.FTZ R178, -R2, R251 ;  /* 0x000000fb02b27221 */ /* 0x000fc60000010100 */
[----:B------:R-:W4:Y:S04]  /*17a0*/  LDL.LU R251, [R1+0xcc] ;  /* 0x0000cc0001fb7983 */ /* 0x000f280000300800 */
[----:B------:R0:W-:Y:S01]  /*17b0*/  STL [R1+0x24], R8 ;  /* 0x0000240801007387 */ /* 0x0001e20000100800 */
[C---:B------:R-:W-:Y:S01]  /*17c0*/  FMUL.FTZ R206, R4.reuse, R206 ;  /* 0x000000ce04ce7220 */ /* 0x040fe20000410000 */
[----:B------:R-:W-:Y:S02]  /*17d0*/  HADD2.F32 R199, -RZ, R177.H0_H0 ;  /* 0x200000b1ffc77230 */ /* 0x000fe40000004100 */
[C---:B------:R-:W-:Y:S01]  /*17e0*/  FMUL.FTZ R203, R4.reuse, R203 ;  /* 0x000000cb04cb7220 */ /* 0x040fe20000410000 */
[----:B------:R-:W-:Y:S01]  /*17f0*/  FMUL.FTZ R202, R4, R202 ;  /* 0x000000ca04ca7220 */ /* 0x000fe20000410000 */
[----:B------:R-:W5:Y:S04]  /*1800*/  LDG.E.64 R186, desc[UR6][R186.64] ;  /* 0x00000006baba7981 */ /* 0x000f68000c1e1b00 */
[----:B0-----:R1:W5:Y:S04]  /*1810*/  LDL.LU R8, [R1+0x184] ;  /* 0x0001840001087983 */ /* 0x0013680000300800 */
[----:B------:R0:W-:Y:S04]  /*1820*/  STL [R1+0xc4], R7 ;  /* 0x0000c40701007387 */ /* 0x0001e80000100800 */
[----:B0-----:R1:W5:Y:S01]  /*1830*/  LDL.LU R7, [R1+0x180] ;  /* 0x0001800001077983 */ /* 0x0013620000300800 */
[----:B--2---:R-:W-:Y:S01]  /*1840*/  FADD.FTZ R204, R204, R200 ;  /* 0x000000c8cccc7221 */ /* 0x004fe20000010000 */
[----:B---3--:R-:W-:-:S02]  /*1850*/  FMUL.FTZ R205, R205, R201 ;  /* 0x000000c9cdcd7220 */ /* 0x008fc40000410000 */
[----:B------:R-:W2:Y:S04]  /*1860*/  LDL R201, [R1+0x158] ;  /* 0x0001580001c97983 */ /* 0x000ea80000100800 */
[----:B------:R0:W-:Y:S02]  /*1870*/  STL [R1+0x28], R204 ;  /* 0x000028cc01007387 */ /* 0x0001e40000100800 */
[----:B0-----:R-:W-:Y:S02]  /*1880*/  FMUL.FTZ R204, R4, R208 ;  /* 0x000000d004cc7220 */ /* 0x001fe40000410000 */
[----:B------:R-:W3:Y:S01]  /*1890*/  LDL R208, [R1+0x16c] ;  /* 0x00016c0001d07983 */ /* 0x000ee20000100800 */
[----:B------:R-:W-:-:S05]  /*18a0*/  FFMA.FTZ R6, R206, R200, R6 ;  /* 0x000000c8ce067223 */ /* 0x000fca0000010006 */
[----:B------:R0:W-:Y:S04]  /*18b0*/  STL [R1+0xc8], R6 ;  /* 0x0000c80601007387 */ /* 0x0001e80000100800 */
[----:B0-----:R1:W5:Y:S01]  /*18c0*/  LDL.LU R6, [R1+0x17c] ;  /* 0x00017c0001067983 */ /* 0x0013620000300800 */
[----:B---3--:R-:W-:-:S03]  /*18d0*/  FMUL.FTZ R208, R208, R200 ;  /* 0x000000c8d0d07220 */ /* 0x008fc60000410000 */
[----:B------:R-:W3:Y:S01]  /*18e0*/  LDL.LU R200, [R1+0x2c] ;  /* 0x00002c0001c87983 */ /* 0x000ee20000300800 */
[----:B----4-:R-:W-:-:S03]  /*18f0*/  FFMA.FTZ R251, R204, R199, R251 ;  /* 0x000000c7ccfb7223 */ /* 0x010fc600000100fb */
[----:B------:R-:W-:Y:S01]  /*1900*/  STL [R1+0xc], R208 ;  /* 0x00000cd001007387 */ /* 0x000fe20000100800 */
[----:B------:R-:W-:Y:S02]  /*1910*/  HADD2.F32 R177, -RZ, R177.H1_H1 ;  /* 0x300000b1ffb17230 */ /* 0x000fe40000004100 */
[----:B---3--:R-:W-:-:S05]  /*1920*/  FADD.FTZ R200, R200, R199 ;  /* 0x000000c7c8c87221 */ /* 0x008fca0000010000 */
[----:B------:R0:W-:Y:S02]  /*1930*/  STL [R1+0x2c], R200 ;  /* 0x00002cc801007387 */ /* 0x0001e40000100800 */
[----:B0-----:R-:W-:Y:S02]  /*1940*/  FMUL.FTZ R200, R250, R199 ;  /* 0x000000c7fac87220 */ /* 0x001fe40000410000 */
[----:B------:R-:W3:Y:S01]  /*1950*/  LDL.LU R199, [R1+0xb4] ;  /* 0x0000b40001c77983 */ /* 0x000ee20000300800 */
[----:B------:R-:W-:Y:S01]  /*1960*/  FADD.FTZ R209, R209, R177 ;  /* 0x000000b1d1d17221 */ /* 0x000fe20000010000 */
[-C--:B------:R-:W-:Y:S02]  /*1970*/  FFMA.FTZ R5, R203, R177.reuse, R5 ;  /* 0x000000b1cb057223 */ /* 0x080fe40000010005 */
[----:B------:R0:W-:Y:S04]  /*1980*/  STL [R1+0xcc], R251 ;  /* 0x0000ccfb01007387 */ /* 0x0001e80000100800 */
[----:B------:R-:W-:Y:S04]  /*1990*/  STL [R1+0x8], R200 ;  /* 0x000008c801007387 */ /* 0x000fe80000100800 */
[----:B------:R-:W-:Y:S01]  /*19a0*/  STL [R1+0x30], R209 ;  /* 0x000030d101007387 */ /* 0x000fe20000100800 */
[----:B0-----:R-:W-:-:S03]  /*19b0*/  FMUL.FTZ R251, R252, R177 ;  /* 0x000000b1fcfb7220 */ /* 0x001fc60000410000 */
[----:B------:R0:W-:Y:S04]  /*19c0*/  STL [R1+0xd0], R5 ;  /* 0x0000d00501007387 */ /* 0x0001e80000100800 */
[----:B0-----:R-:W4:Y:S04]  /*19d0*/  LDL.LU R5, [R1+0xb8] ;  /* 0x0000b80001057983 */ /* 0x001f280000300800 */
[----:B------:R-:W4:Y:S04]  /*19e0*/  LDL R252, [R1+0x15c] ;  /* 0x00015c0001fc7983 */ /* 0x000f280000100800 */
[----:B------:R-:W4:Y:S01]  /*19f0*/  LDL.LU R250, [R1+0xbc] ;  /* 0x0000bc0001fa7983 */ /* 0x000f220000300800 */
[----:B------:R-:W-:-:S03]  /*1a00*/  FADD.FTZ R108, R108, R172 ;  /* 0x000000ac6c6c7221 */ /* 0x000fc60000010000 */
[----:B------:R-:W4:Y:S01]  /*1a10*/  LDL R209, [R1+0x160] ;  /* 0x0001600001d17983 */ /* 0x000f220000100800 */
[----:B------:R-:W-:-:S03]  /*1a20*/  FADD.FTZ R177, RZ, R205 ;  /* 0x000000cdffb17221 */ /* 0x000fc60000010000 */
[----:B------:R-:W-:Y:S01]  /*1a30*/  STL [R1+0x4], R251 ;  /* 0x000004fb01007387 */ /* 0x000fe20000100800 */
[----:B------:R-:W-:Y:S01]  /*1a40*/  FADD.FTZ R177, R177, R208 ;  /* 0x000000d0b1b17221 */ /* 0x000fe20000010000 */
[----:B---3--:R-:W-:-:S05]  /*1a50*/  FFMA.FTZ R199, R202, R172, R199 ;  /* 0x000000accac77223 */ /* 0x008fca00000100c7 */
[----:B------:R2:W-:Y:S02]  /*1a60*/  STL [R1+0xb4], R199 ;  /* 0x0000b4c701007387 */ /* 0x0005e40000100800 */
[----:B--2---:R-:W-:Y:S01]  /*1a70*/  FMUL.FTZ R199, R201, R172 ;  /* 0x000000acc9c77220 */ /* 0x004fe20000410000 */
[----:B------:R-:W-:Y:S01]  /*1a80*/  FFMA.FTZ R172, R0, R205, RZ ;  /* 0x000000cd00ac7223 */ /* 0x000fe200000100ff */
[----:B------:R-:W-:-:S03]  /*1a90*/  FMUL.FTZ R201, R4, R179 ;  /* 0x000000b304c97220 */ /* 0x000fc60000410000 */
[----:B------:R0:W-:Y:S01]  /*1aa0*/  STL [R1], R199 ;  /* 0x000000c701007387 */ /* 0x0001e20000100800 */
[----:B------:R-:W-:-:S03]  /*1ab0*/  FFMA.FTZ R172, R206, R208, R172 ;  /* 0x000000d0ceac7223 */ /* 0x000fc600000100ac */
[----:B------:R-:W2:Y:S04]  /*1ac0*/  LDL.LU R208, [R1+0xc0] ;  /* 0x0000c00001d07983 */ /* 0x000ea80000300800 */
[----:B------:R-:W3:Y:S01]  /*1ad0*/  LDL R179, [R1+0x164] ;  /* 0x0001640001b37983 */ /* 0x000ee20000100800 */
[----:B------:R-:W-:Y:S01]  /*1ae0*/  FADD.FTZ R109, R109, R175 ;  /* 0x000000af6d6d7221 */ /* 0x000fe20000010000 */
[-C--:B----4-:R-:W-:Y:S01]  /*1af0*/  FFMA.FTZ R5, R201, R175.reuse, R5 ;  /* 0x000000afc9057223 */ /* 0x090fe20000010005 */
        /* <DEDUP_REMOVED lines=10> */
[----:B------:R-:W-:Y:S01]  /*1ba0*/  FFMA.FTZ R172, R202, R199, R172 ;  /* 0x000000c7caac7223 */ /* 0x000fe200000100ac */
[----:B0-----:R-:W-:Y:S01]  /*1bb0*/  FMUL.FTZ R199, R4, R178 ;  /* 0x000000b204c77220 */ /* 0x001fe20000410000 */
[----:B------:R0:W-:Y:S01]  /*1bc0*/  STL [R1+0xb8], R5 ;  /* 0x0000b80501007387 */ /* 0x0001e20000100800 */
[----:B------:R-:W-:Y:S01]  /*1bd0*/  FADD.FTZ R173, R173, R252 ;  /* 0x000000fcadad7221 */ /* 0x000fe20000010000 */
[----:B------:R-:W-:-:S03]  /*1be0*/  FFMA.FTZ R172, R201, R252, R172 ;  /* 0x000000fcc9ac7223 */ /* 0x000fc600000100ac */
[----:B------:R-:W-:Y:S01]  /*1bf0*/  FADD.FTZ R173, R173, R251 ;  /* 0x000000fbadad7221 */ /* 0x000fe20000010000 */
[----:B------:R-:W-:Y:S01]  /*1c00*/  FFMA.FTZ R172, R200, R251, R172 ;  /* 0x000000fbc8ac7223 */ /* 0x000fe200000100ac */
[----:B0-----:R1:W5:Y:S04]  /*1c10*/  LDL.LU R5, [R1+0x178] ;  /* 0x0001780001057983 */ /* 0x0013680000300800 */
[----:B------:R3:W-:Y:S01]  /*1c20*/  STL [R1+0xbc], R250 ;  /* 0x0000bcfa01007387 */ /* 0x0007e20000100800 */
[----:B------:R-:W-:Y:S01]  /*1c30*/  IADD3 R10, PT, PT, R10, 0x20, RZ ;  /* 0x000000200a0a7810 */ /* 0x000fe20007ffe0ff */
        /* <DEDUP_REMOVED lines=8> */
.L_x_13677:
[----:B------:R-:W-:Y:S05]  /*1cc0*/  BSYNC.RECONVERGENT B2 ;  /* 0x0000000000027941 */ /* 0x000fea0003800200 */
.L_x_13676:
[----:B------:R-:W-:Y:S04]  /*1cd0*/  BSSY.RECONVERGENT B2, `(.L_x_13678) ;  /* 0x0000074000027945 */ /* 0x000fe80003800200 */
[----:B------:R-:W-:Y:S05]  /*1ce0*/  @!P2 BRA `(.L_x_13679) ;  /* 0x0000000400c8a947 */ /* 0x000fea0003800000 */
[----:B------:R-:W1:Y:S01]  /*1cf0*/  LDC.64 R172, c[0x0][0x3a8] ;  /* 0x0000ea00ffac7b82 */ /* 0x000e620000000a00 */
[----:B------:R-:W2:Y:S04]  /*1d00*/  LDL R249, [R1+0x148] ;  /* 0x0001480001f97983 */ /* 0x000ea80000100800 */
[----:B------:R-:W3:Y:S03]  /*1d10*/  LDL R248, [R1+0x14c] ;  /* 0x00014c0001f87983 */ /* 0x000ee60000100800 */
[----:B------:R-:W4:Y:S01]  /*1d20*/  LDC.64 R176, c[0x0][0x428] ;  /* 0x00010a00ffb07b82 */ /* 0x000f220000000a00 */
[----:B------:R-:W3:Y:S04]  /*1d30*/  LDL R247, [R1+0x150] ;  /* 0x0001500001f77983 */ /* 0x000ee80000100800 */
[----:B------:R-:W3:Y:S01]  /*1d40*/  LDL R246, [R1+0x154] ;  /* 0x0001540001f67983 */ /* 0x000ee20000100800 */
[----:B------:R-:W-:-:S02]  /*1d50*/  ISETP.NE.U32.AND P5, PT, RZ, UR10, PT ;  /* 0x0000000aff007c0c */ /* 0x000fc4000bfa5070 */
[----:B------:R-:W0:Y:S01]  /*1d60*/  LDC.64 R184, c[0x0][0x3b0] ;  /* 0x0000ec00ffb87b82 */ /* 0x000e220000000a00 */
[----:B-1----:R-:W-:-:S06]  /*1d70*/  IMAD.WIDE.U32 R172, R207, 0x10, R172 ;  /* 0x00000010cfac7825 */ /* 0x002fcc00078e00ac */
[----:B------:R-:W2:Y:S01]  /*1d80*/  LDG.E.128 R172, desc[UR6][R172.64] ;  /* 0x00000006acac7981 */ /* 0x000ea2000c1e1d00 */
[----:B----4-:R-:W-:-:S06]  /*1d90*/  IMAD.WIDE.U32 R176, R10, 0x10, R176 ;  /* 0x000000100ab07825 */ /* 0x010fcc00078e00b0 */
[----:B------:R-:W4:Y:S01]  /*1da0*/  LDG.E.128 R176, desc[UR6][R176.64] ;  /* 0x00000006b0b07981 */ /* 0x000f22000c1e1d00 */
[----:B------:R-:W-:-:S13]  /*1db0*/  ISETP.NE.AND.EX P5, PT, RZ, UR11, PT, P5 ;  /* 0x0000000bff007c0c */ /* 0x000fda000bfa5350 */
[----:B------:R-:W1:Y:S01]  /*1dc0*/  @P5 LDC.64 R182, c[0x0][0x438] ;  /* 0x00010e00ffb65b82 */ /* 0x000e620000000a00 */
[--C-:B--2---:R-:W-:Y:S02]  /*1dd0*/  HADD2.F32 R196, -RZ, R173.reuse.H1_H1 ;  /* 0x300000adffc47230 */ /* 0x104fe40000004100 */
[--C-:B------:R-:W-:Y:S02]  /*1de0*/  HADD2.F32 R195, -RZ, R172.reuse.H0_H0 ;  /* 0x200000acffc37230 */ /* 0x100fe40000004100 */
[----:B------:R-:W-:Y:S02]  /*1df0*/  HADD2.F32 R194, -RZ, R172.H1_H1 ;  /* 0x300000acffc27230 */ /* 0x000fe40000004100 */
[----:B------:R-:W-:Y:S02]  /*1e00*/  HADD2.F32 R197, -RZ, R173.H0_H0 ;  /* 0x200000adffc57230 */ /* 0x000fe40000004100 */
[--C-:B----4-:R-:W-:Y:S02]  /*1e10*/  HADD2.F32 R173, -RZ, R179.reuse.H0_H0 ;  /* 0x200000b3ffad7230 */ /* 0x110fe40000004100 */
[----:B------:R-:W-:-:S02]  /*1e20*/  HADD2.F32 R172, -RZ, R179.H1_H1 ;  /* 0x300000b3ffac7230 */ /* 0x000fc40000004100 */
[----:B------:R-:W-:Y:S02]  /*1e30*/  FADD.FTZ R179, -R2, R196 ;  /* 0x000000c402b37221 */ /* 0x000fe40000010100 */
[----:B------:R-:W2:Y:S01]  /*1e40*/  LDL.LU R196, [R1+0xa4] ;  /* 0x0000a40001c47983 */ /* 0x000ea20000300800 */
[----:B-1----:R-:W-:-:S04]  /*1e50*/  @P5 IMAD.WIDE.U32 R182, R207, 0x10, R182 ;  /* 0x00000010cfb65825 */ /* 0x002fc800078e00b6 */
[----:B------:R-:W-:Y:S01]  /*1e60*/  FADD.FTZ R198, -R2, R195 ;  /* 0x000000c302c67221 */ /* 0x000fe20000010100 */
[----:B------:R0:W5:Y:S01]  /*1e70*/  @P5 LDG.E.128 R28, desc[UR6][R182.64] ;  /* 0x00000006b61c5981 */ /* 0x000162000c1e1d00 */
[--C-:B------:R-:W-:Y:S02]  /*1e80*/  HADD2.F32 R242, -RZ, R174.reuse.H1_H1 ;  /* 0x300000aefff27230 */ /* 0x100fe40000004100 */
[----:B------:R-:W-:Y:S02]  /*1e90*/  HADD2.F32 R243, -RZ, R174.H0_H0 ;  /* 0x200000aefff37230 */ /* 0x000fe40000004100 */
[----:B------:R-:W-:Y:S02]  /*1ea0*/  HADD2.F32 R244, -RZ, R175.H0_H0 ;  /* 0x200000affff47230 */ /* 0x000fe40000004100 */
[----:B0-----:R-:W-:-:S04]  /*1eb0*/  IMAD.WIDE.U32 R182, R3, 0x8, R184 ;  /* 0x0000000803b67825 */ /* 0x001fc800078e00b8 */
[----:B------:R-:W-:Y:S01]  /*1ec0*/  FADD.FTZ R195, -R2, R194 ;  /* 0x000000c202c37221 */ /* 0x000fe20000010100 */
[----:B-----5:R-:W-:Y:S01]  /*1ed0*/  FMUL.FTZ R198, R4, R198 ;  /* 0x000000c604c67220 */ /* 0x020fe20000410000 */
[----:B------:R-:W-:Y:S01]  /*1ee0*/  HADD2.F32 R245, -RZ, R175.H1_H1 ;  /* 0x300000affff57230 */ /* 0x000fe20000004100 */
[----:B------:R0:W5:Y:S01]  /*1ef0*/  LDG.E.64 R184, desc[UR6][R182.64] ;  /* 0x00000006b6b87981 */ /* 0x000162000c1e1b00 */
[--C-:B------:R-:W-:Y:S02]  /*1f00*/  HADD2.F32 R175, -RZ, R178.reuse.H0_H0 ;  /* 0x200000b2ffaf7230 */ /* 0x100fe40000004100 */
[----:B------:R-:W-:Y:S02]  /*1f10*/  HADD2.F32 R174, -RZ, R178.H1_H1 ;  /* 0x300000b2ffae7230 */ /* 0x000fe40000004100 */
[C---:B------:R-:W-:Y:S01]  /*1f20*/  FADD.FTZ R178, -R2.reuse, R243 ;  /* 0x000000f302b27221 */ /* 0x040fe20000010100 */
[----:B------:R-:W-:Y:S01]  /*1f30*/  FADD.FTZ R194, -R2, R197 ;  /* 0x000000c502c27221 */ /* 0x000fe20000010100 */
[----:B------:R-:W4:Y:S01]  /*1f40*/  LDL.LU R243, [R1+0xb0] ;  /* 0x0000b00001f37983 */ /* 0x000f220000300800 */
[----:B0-----:R-:W-:-:S02]  /*1f50*/  HADD2.F32 R183, -RZ, R176.H0_H0 ;  /* 0x200000b0ffb77230 */ /* 0x001fc40000004100 */
[----:B------:R-:W-:Y:S02]  /*1f60*/  HADD2.F32 R182, -RZ, R176.H1_H1 ;  /* 0x300000b0ffb67230 */ /* 0x000fe40000004100 */
[C---:B------:R-:W-:Y:S01]  /*1f70*/  FADD.FTZ R176, -R2.reuse, R242 ;  /* 0x000000f202b07221 */ /* 0x040fe20000010100 */
[C---:B------:R-:W-:Y:S01]  /*1f80*/  FADD.FTZ R242, -R2.reuse, R244 ;  /* 0x000000f402f27221 */ /* 0x040fe20000010100 */
[----:B------:R-:W-:Y:S01]  /*1f90*/  FADD.FTZ R244, -R2, R245 ;  /* 0x000000f502f47221 */ /* 0x000fe20000010100 */
[----:B------:R-:W-:Y:S01]  /*1fa0*/  FMUL.FTZ R197, R4, R195 ;  /* 0x000000c304c57220 */ /* 0x000fe20000410000 */
[----:B------:R-:W4:Y:S01]  /*1fb0*/  LDL R245, [R1+0x138] ;  /* 0x0001380001f57983 */ /* 0x000f220000100800 */
[----:B------:R-:W-:Y:S01]  /*1fc0*/  FADD.FTZ R104, R104, R183 ;  /* 0x000000b768687221 */ /* 0x000fe20000010000 */
[-C--:B------:R-:W-:Y:S02]  /*1fd0*/  FMUL.FTZ R249, R249, R183.reuse ;  /* 0x000000b7f9f97220 */ /* 0x080fe40000410000 */
[----:B------:R-:W4:Y:S01]  /*1fe0*/  LDL.LU R195, [R1+0xa8] ;  /* 0x0000a80001c37983 */ /* 0x000f220000300800 */
[----:B--2---:R-:W-:-:S03]  /*1ff0*/  FFMA.FTZ R196, R198, R183, R196 ;  /* 0x000000b7c6c47223 */ /* 0x004fc600000100c4 */
[----:B------:R-:W2:Y:S04]  /*2000*/  LDL.LU R183, [R1+0x94] ;  /* 0x0000940001b77983 */ /* 0x000ea80000300800 */
[----:B------:R0:W-:Y:S02]  /*2010*/  STL [R1+0xa4], R196 ;  /* 0x0000a4c401007387 */ /* 0x0001e40000100800 */
[----:B0-----:R-:W-:Y:S02]  /*2020*/  FMUL.FTZ R196, R4, R194 ;  /* 0x000000c204c47220 */ /* 0x001fe40000410000 */
[----:B------:R-:W2:Y:S01]  /*2030*/  LDL.LU R194, [R1+0xac] ;  /* 0x0000ac0001c27983 */ /* 0x000ea20000300800 */
[--C-:B------:R-:W-:Y:S02]  /*2040*/  HADD2.F32 R181, -RZ, R177.reuse.H0_H0 ;  /* 0x200000b1ffb57230 */ /* 0x100fe40000004100 */
[----:B------:R-:W-:-:S03]  /*2050*/  HADD2.F32 R177, -RZ, R177.H1_H1 ;  /* 0x300000b1ffb17230 */ /* 0x000fc60000004100 */
[----:B------:R-:W-:Y:S01]  /*2060*/  FADD.FTZ R106, R106, R181 ;  /* 0x000000b56a6a7221 */ /* 0x000fe20000010000 */
[----:B---3--:R-:W-:Y:S01]  /*2070*/  FMUL.FTZ R247, R247, R181 ;  /* 0x000000b5f7f77220 */ /* 0x008fe20000410000 */
[----:B------:R-:W-:Y:S01]  /*2080*/  FADD.FTZ R105, R105, R182 ;  /* 0x000000b669697221 */ /* 0x000fe20000010000 */
[-C--:B------:R-:W-:Y:S01]  /*2090*/  FMUL.FTZ R248, R248, R182.reuse ;  /* 0x000000b6f8f87220 */ /* 0x080fe20000410000 */
[----:B----4-:R-:W-:-:S05]  /*20a0*/  FFMA.FTZ R195, R197, R182, R195 ;  /* 0x000000b6c5c37223 */ /* 0x010fca00000100c3 */
[----:B------:R0:W-:Y:S02]  /*20b0*/  STL [R1+0xa8], R195 ;  /* 0x0000a8c301007387 */ /* 0x0001e40000100800 */
[----:B0-----:R-:W-:-:S04]  /*20c0*/  FMUL.FTZ R195, R4, R179 ;  /* 0x000000b304c37220 */ /* 0x001fc80000410000 */
[----:B------:R-:W-:Y:S01]  /*20d0*/  FFMA.FTZ R243, R195, R177, R243 ;  /* 0x000000b1c3f37223 */ /* 0x000fe200000100f3 */
[----:B------:R-:W-:Y:S01]  /*20e0*/  FADD.FTZ R100, R100, R175 ;  /* 0x000000af64647221 */ /* 0x000fe20000010000 */
[----:B------:R-:W-:Y:S01]  /*20f0*/  FMUL.FTZ R245, R245, R175 ;  /* 0x000000aff5f57220 */ /* 0x000fe20000410000 */
[----:B--2---:R-:W-:Y:S01]  /*2100*/  FFMA.FTZ R194, R196, R181, R194 ;  /* 0x000000b5c4c27223 */ /* 0x004fe200000100c2 */
[----:B------:R-:W-:Y:S02]  /*2110*/  MOV R181, R244 ;  /* 0x000000f400b57202 */ /* 0x000fe40000000f00 */
[----:B------:R-:W2:Y:S04]  /*2120*/  LDL.LU R244, [R1+0x98] ;  /* 0x0000980001f47983 */ /* 0x000ea80000300800 */
[----:B------:R0:W-:Y:S04]  /*2130*/  STL [R1+0xac], R194 ;  /* 0x0000acc201007387 */ /* 0x0001e80000100800 */
[----:B------:R-:W3:Y:S04]  /*2140*/  LDL R182, [R1+0x13c] ;  /* 0x00013c0001b67983 */ /* 0x000ee80000100800 */
[----:B------:R1:W-:Y:S01]  /*2150*/  STL [R1+0xb0], R243 ;  /* 0x0000b0f301007387 */ /* 0x0003e20000100800 */
[----:B0-----:R-:W-:-:S04]  /*2160*/  FMUL.FTZ R194, R4, R178 ;  /* 0x000000b204c27220 */ /* 0x001fc80000410000 */
[----:B------:R-:W-:Y:S01]  /*2170*/  FFMA.FTZ R183, R194, R175, R183 ;  /* 0x000000afc2b77223 */ /* 0x000fe200000100b7 */
[----:B------:R-:W-:Y:S01]  /*2180*/  FADD.FTZ R175, R209, R249 ;  /* 0x000000f9d1af7221 */ /* 0x000fe20000010000 */
[----:B-1----:R-:W4:Y:S04]  /*2190*/  LDL R243, [R1+0x140] ;  /* 0x0001400001f37983 */ /* 0x002f280000100800 */
[----:B------:R-:W4:Y:S04]  /*21a0*/  LDL.LU R179, [R1+0xa0] ;  /* 0x0000a00001b37983 */ /* 0x000f280000300800 */
[----:B------:R-:W4:Y:S04]  /*21b0*/  LDL R178, [R1+0x144] ;  /* 0x0001440001b27983 */ /* 0x000f280000100800 */
[----:B------:R-:W4:Y:S04]  /*21c0*/  LDL.LU R209, [R1+0x9c] ;  /* 0x00009c0001d17983 */ /* 0x000f280000300800 */
[----:B------:R0:W-:Y:S02]  /*21d0*/  STL [R1+0x94], R183 ;  /* 0x000094b701007387 */ /* 0x0001e40000100800 */
[----:B0-----:R-:W-:Y:S01]  /*21e0*/  FMUL.FTZ R183, R4, R176 ;  /* 0x000000b004b77220 */ /* 0x001fe20000410000 */
[----:B------:R-:W-:Y:S01]  /*21f0*/  FADD.FTZ R107, R107, R177 ;  /* 0x000000b16b6b7221 */ /* 0x000fe20000010000 */
[----:B------:R-:W-:Y:S01]  /*2200*/  FMUL.FTZ R246, R246, R177 ;  /* 0x000000b1f6f67220 */ /* 0x000fe20000410000 */
[----:B------:R-:W-:Y:S01]  /*2210*/  FMUL.FTZ R181, R4, R181 ;  /* 0x000000b504b57220 */ /* 0x000fe20000410000 */
[----:B------:R-:W-:Y:S01]  /*2220*/  FFMA.FTZ R177, R198, R249, R208 ;  /* 0x000000f9c6b17223 */ /* 0x000fe200000100d0 */
[----:B------:R-:W-:-:S03]  /*2230*/  FADD.FTZ R175, R175, R248 ;  /* 0x000000f8afaf7221 */ /* 0x000fc60000010000 */
[----:B------:R-:W-:Y:S01]  /*2240*/  FFMA.FTZ R177, R197, R248, R177 ;  /* 0x000000f8c5b17223 */ /* 0x000fe200000100b1 */
[----:B------:R-:W-:Y:S01]  /*2250*/  FADD.FTZ R101, R101, R174 ;  /* 0x000000ae65657221 */ /* 0x000fe20000010000 */
[----:B------:R-:W-:Y:S01]  /*2260*/  FADD.FTZ R175, R175, R247 ;  /* 0x000000f7afaf7221 */ /* 0x000fe20000010000 */
[----:B------:R-:W-:-:S03]  /*2270*/  FADD.FTZ R102, R102, R173 ;  /* 0x000000ad66667221 */ /* 0x000fc60000010000 */
[----:B------:R-:W-:Y:S01]  /*2280*/  FADD.FTZ R175, R175, R246 ;  /* 0x000000f6afaf7221 */ /* 0x000fe20000010000 */
[----:B------:R-:W-:Y:S01]  /*2290*/  FADD.FTZ R103, R103, R172 ;  /* 0x000000ac67677221 */ /* 0x000fe20000010000 */
[----:B------:R-:W-:Y:S02]  /*22a0*/  IADD3 R10, PT, PT, R10, 0x20, RZ ;  /* 0x000000200a0a7810 */ /* 0x000fe40007ffe0ff */
[----:B------:R-:W-:Y:S02]  /*22b0*/  IADD3 R3, PT, PT, R3, 0x20, RZ ;  /* 0x0000002003037810 */ /* 0x000fe40007ffe0ff */
[----:B------:R-:W-:Y:S01]  /*22c0*/  IADD3 R207, PT, PT, R207, 0x20, RZ ;  /* 0x00000020cfcf7810 */ /* 0x000fe20007ffe0ff */
[----:B--2---:R-:W-:-:S05]  /*22d0*/  FFMA.FTZ R244, R183, R174, R244 ;  /* 0x000000aeb7f47223 */ /* 0x004fca00000100f4 */
[----:B------:R3:W-:Y:S02]  /*22e0*/  STL [R1+0x98], R244 ;  /* 0x000098f401007387 */ /* 0x0007e40000100800 */
[----:B---3--:R-:W-:Y:S01]  /*22f0*/  FMUL.FTZ R244, R182, R174 ;  /* 0x000000aeb6f47220 */ /* 0x008fe20000410000 */
[----:B------:R-:W-:Y:S01]  /*2300*/  FMUL.FTZ R182, R4, R242 ;  /* 0x000000f204b67220 */ /* 0x000fe20000410000 */
[----:B------:R-:W-:Y:S01]  /*2310*/  FFMA.FTZ R174, R196, R247, R177 ;  /* 0x000000f7c4ae7223 */ /* 0x000fe200000100b1 */
[----:B----4-:R-:W-:Y:S02]  /*2320*/  FFMA.FTZ R179, R181, R172, R179 ;  /* 0x000000acb5b37223 */ /* 0x010fe400000100b3 */
[----:B------:R-:W-:-:S05]  /*2330*/  FFMA.FTZ R209, R182, R173, R209 ;  /* 0x000000adb6d17223 */ /* 0x000fca00000100d1 */
[----:B------:R0:W-:Y:S04]  /*2340*/  STL [R1+0x9c], R209 ;  /* 0x00009cd101007387 */ /* 0x0001e80000100800 */
[----:B------:R1:W-:Y:S01]  /*2350*/  STL [R1+0xa0], R179 ;  /* 0x0000a0b301007387 */ /* 0x0003e20000100800 */
[----:B------:R-:W-:Y:S01]  /*2360*/  FFMA.FTZ R174, R195, R246, R174 ;  /* 0x000000f6c3ae7223 */ /* 0x000fe200000100ae */
[----:B------:R-:W-:Y:S01]  /*2370*/  FMUL.FTZ R243, R243, R173 ;  /* 0x000000adf3f37220 */ /* 0x000fe20000410000 */
[----:B------:R-:W-:Y:S02]  /*2380*/  FADD.FTZ R173, R175, R245 ;  /* 0x000000f5afad7221 */ /* 0x000fe40000010000 */
[----:B------:R-:W-:Y:S02]  /*2390*/  FFMA.FTZ R174, R194, R245, R174 ;  /* 0x000000f5c2ae7223 */ /* 0x000fe400000100ae */
[----:B------:R-:W-:-:S02]  /*23a0*/  FADD.FTZ R173, R173, R244 ;  /* 0x000000f4adad7221 */ /* 0x000fc40000010000 */
[----:B------:R-:W-:Y:S01]  /*23b0*/  FFMA.FTZ R174, R183, R244, R174 ;  /* 0x000000f4b7ae7223 */ /* 0x000fe200000100ae */
[----:B------:R-:W-:Y:S01]  /*23c0*/  FMUL.FTZ R242, R178, R172 ;  /* 0x000000acb2f27220 */ /* 0x000fe20000410000 */
[----:B------:R-:W-:Y:S02]  /*23d0*/  FADD.FTZ R173, R173, R243 ;  /* 0x000000f3adad7221 */ /* 0x000fe40000010000 */
[----:B------:R-:W-:Y:S02]  /*23e0*/  FFMA.FTZ R172, R182, R243, R174 ;  /* 0x000000f3b6ac7223 */ /* 0x000fe400000100ae */
[----:B0-----:R-:W-:Y:S02]  /*23f0*/  FADD.FTZ R209, R173, R242 ;  /* 0x000000f2add17221 */ /* 0x001fe40000010000 */
[----:B-1----:R-:W-:-:S07]  /*2400*/  FFMA.FTZ R208, R181, R242, R172 ;  /* 0x000000f2b5d07223 */ /* 0x002fce00000100ac */
.L_x_13679:
[----:B------:R-:W-:Y:S05]  /*2410*/  BSYNC.RECONVERGENT B2 ;  /* 0x0000000000027941 */ /* 0x000fea0003800200 */
.L_x_13678:
[----:B------:R-:W-:Y:S04]  /*2420*/  BSSY.RECONVERGENT B2, `(.L_x_13680) ;  /* 0x0000075000027945 */ /* 0x000fe80003800200 */
[----:B------:R-:W-:Y:S05]  /*2430*/  @!P3 BRA `(.L_x_13681) ;  /* 0x0000000400ccb947 */ /* 0x000fea0003800000 */
[----:B------:R-:W1:Y:S01]  /*2440*/  LDC.64 R18, c[0x0][0x3a8] ;  /* 0x0000ea00ff127b82 */ /* 0x000e620000000a00 */
[----:B------:R2:W-:Y:S07]  /*2450*/  STL [R1+0x178], R0 ;  /* 0x0001780001007387 */ /* 0x0005ee0000100800 */
[----:B------:R-:W3:Y:S01]  /*2460*/  LDC.64 R172, c[0x0][0x428] ;  /* 0x00010a00ffac7b82 */ /* 0x000ee20000000a00 */
[----:B--2---:R-:W2:Y:S04]  /*2470*/  LDL.LU R0, [R1+0x84] ;  /* 0x0000840001007983 */ /* 0x004ea80000300800 */
[----:B------:R-:W4:Y:S01]  /*2480*/  LDL R241, [R1+0x128] ;  /* 0x0001280001f17983 */ /* 0x000f220000100800 */
[----:B------:R-:W-:-:S02]  /*2490*/  ISETP.NE.U32.AND P5, PT, RZ, UR10, PT ;  /* 0x0000000aff007c0c */ /* 0x000fc4000bfa5070 */
[----:B------:R-:W0:Y:S01]  /*24a0*/  LDC.64 R176, c[0x0][0x3b0] ;  /* 0x0000ec00ffb07b82 */ /* 0x000e220000000a00 */
[----:B------:R-:W4:Y:S01]  /*24b0*/  LDL R240, [R1+0x12c] ;  /* 0x00012c0001f07983 */ /* 0x000f220000100800 */
[----:B-1----:R-:W-:-:S03]  /*24c0*/  IMAD.WIDE.U32 R18, R207, 0x10, R18 ;  /* 0x00000010cf127825 */ /* 0x002fc600078e0012 */
[----:B------:R-:W4:Y:S04]  /*24d0*/  LDL R239, [R1+0x130] ;  /* 0x0001300001ef7983 */ /* 0x000f280000100800 */
[----:B------:R1:W2:Y:S01]  /*24e0*/  LDG.E.128 R20, desc[UR6][R18.64] ;  /* 0x0000000612147981 */ /* 0x0002a2000c1e1d00 */
[----:B---3--:R-:W-:-:S03]  /*24f0*/  IMAD.WIDE.U32 R172, R10, 0x10, R172 ;  /* 0x000000100aac7825 */ /* 0x008fc600078e00ac */
[----:B------:R-:W3:Y:S04]  /*2500*/  LDL R238, [R1+0x134] ;  /* 0x0001340001ee7983 */ /* 0x000ee80000100800 */
[----:B------:R-:W4:Y:S01]  /*2510*/  LDG.E.128 R172, desc[UR6][R172.64] ;  /* 0x00000006acac7981 */ /* 0x000f22000c1e1d00 */
[----:B------:R-:W-:-:S13]  /*2520*/  ISETP.NE.AND.EX P5, PT, RZ, UR11, PT, P5 ;  /* 0x0000000bff007c0c */ /* 0x000fda000bfa5350 */
[----:B-1----:R-:W1:Y:S02]  /*2530*/  @P5 LDC.64 R18, c[0x0][0x438] ;  /* 0x00010e00ff125b82 */ /* 0x002e640000000a00 */
[----:B-1----:R-:W-:-:S05]  /*2540*/  @P5 IMAD.WIDE.U32 R18, R207, 0x10, R18 ;  /* 0x00000010cf125825 */ /* 0x002fca00078e0012 */
[----:B------:R0:W5:Y:S02]  /*2550*/  @P5 LDG.E.128 R24, desc[UR6][R18.64] ;  /* 0x0000000612185981 */ /* 0x000164000c1e1d00 */
[----:B0-----:R-:W-:-:S05]  /*2560*/  IMAD.WIDE.U32 R18, R3, 0x8, R176 ;  /* 0x0000000803127825 */ /* 0x001fca00078e00b0 */
[----:B------:R0:W5:Y:S01]  /*2570*/  LDG.E.64 R188, desc[UR6][R18.64] ;  /* 0x0000000612bc7981 */ /* 0x000162000c1e1b00 */
[--C-:B--2---:R-:W-:Y:S02]  /*2580*/  HADD2.F32 R177, -RZ, R20.reuse.H0_H0 ;  /* 0x20000014ffb17230 */ /* 0x104fe40000004100 */
[----:B------:R-:W-:Y:S02]  /*2590*/  HADD2.F32 R176, -RZ, R20.H1_H1 ;  /* 0x30000014ffb07230 */ /* 0x000fe40000004100 */
[----:B------:R-:W-:Y:S02]  /*25a0*/  HADD2.F32 R180, -RZ, R21.H1_H1 ;  /* 0x30000015ffb47230 */ /* 0x000fe40000004100 */
[----:B------:R-:W-:Y:S01]  /*25b0*/  FADD.FTZ R179, -R2, R177 ;  /* 0x000000b102b37221 */ /* 0x000fe20000010100 */
[--C-:B------:R-:W-:Y:S02]  /*25c0*/  HADD2.F32 R236, -RZ, R23.reuse.H0_H0 ;  /* 0x20000017ffec7230 */ /* 0x100fe40000004100 */
[----:B------:R-:W-:-:S02]  /*25d0*/  HADD2.F32 R237, -RZ, R23.H1_H1 ;  /* 0x30000017ffed7230 */ /* 0x000fc40000004100 */
[C---:B------:R-:W-:Y:S01]  /*25e0*/  FADD.FTZ R23, -R2.reuse, R176 ;  /* 0x000000b002177221 */ /* 0x040fe20000010100 */
[--C-:B------:R-:W-:Y:S02]  /*25f0*/  HADD2.F32 R235, -RZ, R22.reuse.H0_H0 ;  /* 0x20000016ffeb7230 */ /* 0x100fe40000004100 */
[----:B------:R-:W-:Y:S01]  /*2600*/  FADD.FTZ R176, -R2, R180 ;  /* 0x000000b402b07221 */ /* 0x000fe20000010100 */
[----:B------:R-:W-:Y:S02]  /*2610*/  HADD2.F32 R234, -RZ, R22.H1_H1 ;  /* 0x30000016ffea7230 */ /* 0x000fe40000004100 */
[----:B-----5:R-:W-:Y:S01]  /*2620*/  FMUL.FTZ R180, R4, R179 ;  /* 0x000000b304b47220 */ /* 0x020fe20000410000 */
[----:B----4-:R-:W-:Y:S02]  /*2630*/  HADD2.F32 R22, -RZ, R172.H0_H0 ;  /* 0x200000acff167230 */ /* 0x010fe40000004100 */
[----:B------:R-:W-:Y:S02]  /*2640*/  HADD2.F32 R178, -RZ, R21.H0_H0 ;  /* 0x20000015ffb27230 */ /* 0x000fe40000004100 */
[----:B0-----:R-:W-:-:S02]  /*2650*/  HADD2.F32 R19, -RZ, R174.H0_H0 ;  /* 0x200000aeff137230 */ /* 0x001fc40000004100 */
[----:B------:R-:W-:Y:S01]  /*2660*/  FFMA.FTZ R0, R180, R22, R0 ;  /* 0x00000016b4007223 */ /* 0x000fe20000010000 */
[----:B------:R-:W-:Y:S02]  /*2670*/  HADD2.F32 R18, -RZ, R174.H1_H1 ;  /* 0x300000aeff127230 */ /* 0x000fe40000004100 */
[C---:B------:R-:W-:Y:S01]  /*2680*/  FADD.FTZ R178, -R2.reuse, R178 ;  /* 0x000000b202b27221 */ /* 0x040fe20000010100 */
[----:B------:R-:W-:Y:S02]  /*2690*/  HADD2.F32 R21, -RZ, R172.H1_H1 ;  /* 0x300000acff157230 */ /* 0x000fe40000004100 */
[C---:B------:R-:W-:Y:S01]  /*26a0*/  FADD.FTZ R174, -R2.reuse, R235 ;  /* 0x000000eb02ae7221 */ /* 0x040fe20000010100 */
[C---:B------:R-:W-:Y:S01]  /*26b0*/  FADD.FTZ R172, -R2.reuse, R234 ;  /* 0x000000ea02ac7221 */ /* 0x040fe20000010100 */
[----:B------:R-:W2:Y:S01]  /*26c0*/  LDL.LU R235, [R1+0x90] ;  /* 0x0000900001eb7983 */ /* 0x000ea20000300800 */
[C---:B------:R-:W-:Y:S01]  /*26d0*/  FADD.FTZ R177, -R2.reuse, R236 ;  /* 0x000000ec02b17221 */ /* 0x040fe20000010100 */
[----:B------:R-:W-:-:S02]  /*26e0*/  FADD.FTZ R179, -R2, R237 ;  /* 0x000000ed02b37221 */ /* 0x000fc40000010100 */
[----:B------:R-:W4:Y:S01]  /*26f0*/  LDL.LU R234, [R1+0x8c] ;  /* 0x00008c0001ea7983 */ /* 0x000f220000300800 */
[----:B------:R-:W-:Y:S01]  /*2700*/  FADD.FTZ R96, R96, R22 ;  /* 0x0000001660607221 */ /* 0x000fe20000010000 */
[----:B------:R-:W-:Y:S02]  /*2710*/  FMUL.FTZ R241, R241, R22 ;  /* 0x00000016f1f17220 */ /* 0x000fe40000410000 */
[----:B------:R-:W2:Y:S01]  /*2720*/  LDL R236, [R1+0x11c] ;  /* 0x00011c0001ec7983 */ /* 0x000ea20000100800 */
[----:B------:R-:W-:-:S03]  /*2730*/  FMUL.FTZ R22, R4, R178 ;  /* 0x000000b204167220 */ /* 0x000fc60000410000 */
[----:B------:R-:W2:Y:S04]  /*2740*/  LDL R237, [R1+0x118] ;  /* 0x0001180001ed7983 */ /* 0x000ea80000100800 */
[----:B------:R0:W-:Y:S04]  /*2750*/  STL [R1+0x84], R0 ;  /* 0x0000840001007387 */ /* 0x0001e80000100800 */
[----:B0-----:R1:W5:Y:S04]  /*2760*/  LDL.LU R0, [R1+0x178] ;  /* 0x0001780001007983 */ /* 0x0013680000300800 */
[----:B------:R-:W2:Y:S01]  /*2770*/  LDL.LU R178, [R1+0x88] ;  /* 0x0000880001b27983 */ /* 0x000ea20000300800 */
[----:B------:R-:W-:Y:S01]  /*2780*/  FMUL.FTZ R23, R4, R23 ;  /* 0x0000001704177220 */ /* 0x000fe20000410000 */
[----:B------:R-:W-:-:S02]  /*2790*/  HADD2.F32 R20, -RZ, R173.H0_H0 ;  /* 0x200000adff147230 */ /* 0x000fc40000004100 */
[----:B------:R-:W-:Y:S01]  /*27a0*/  FADD.FTZ R97, R97, R21 ;  /* 0x0000001561617221 */ /* 0x000fe20000010000 */
[----:B------:R-:W-:Y:S02]  /*27b0*/  HADD2.F32 R173, -RZ, R173.H1_H1 ;  /* 0x300000adffad7230 */ /* 0x000fe40000004100 */
[----:B------:R-:W-:Y:S01]  /*27c0*/  FMUL.FTZ R240, R240, R21 ;  /* 0x00000015f0f07220 */ /* 0x000fe20000410000 */
[----:B------:R-:W-:Y:S01]  /*27d0*/  FADD.FTZ R98, R98, R20 ;  /* 0x0000001462627221 */ /* 0x000fe20000010000 */
[-C--:B------:R-:W-:Y:S01]  /*27e0*/  FMUL.FTZ R239, R239, R20.reuse ;  /* 0x00000014efef7220 */ /* 0x080fe20000410000 */
[----:B------:R-:W-:Y:S01]  /*27f0*/  FADD.FTZ R99, R99, R173 ;  /* 0x000000ad63637221 */ /* 0x000fe20000010000 */
[----:B---3--:R-:W-:Y:S01]  /*2800*/  FMUL.FTZ R238, R238, R173 ;  /* 0x000000adeeee7220 */ /* 0x008fe20000410000 */
[----:B----4-:R-:W-:Y:S01]  /*2810*/  FFMA.FTZ R234, R22, R20, R234 ;  /* 0x0000001416ea7223 */ /* 0x010fe200000100ea */
[C---:B------:R-:W-:Y:S01]  /*2820*/  FMUL.FTZ R20, R4.reuse, R174 ;  /* 0x000000ae04147220 */ /* 0x040fe20000410000 */
[----:B--2---:R-:W-:Y:S01]  /*2830*/  FFMA.FTZ R178, R23, R21, R178 ;  /* 0x0000001517b27223 */ /* 0x004fe200000100b2 */
[----:B------:R-:W-:-:S04]  /*2840*/  FMUL.FTZ R21, R4, R176 ;  /* 0x000000b004157220 */ /* 0x000fc80000410000 */
[----:B------:R-:W-:Y:S01]  /*2850*/  FFMA.FTZ R235, R21, R173, R235 ;  /* 0x000000ad15eb7223 */ /* 0x000fe200000100eb */
[----:B------:R-:W-:Y:S04]  /*2860*/  STL [R1+0x88], R178 ;  /* 0x000088b201007387 */ /* 0x000fe80000100800 */
[----:B------:R-:W-:Y:S04]  /*2870*/  STL [R1+0x8c], R234 ;  /* 0x00008cea01007387 */ /* 0x000fe80000100800 */
[----:B------:R-:W2:Y:S04]  /*2880*/  LDL.LU R174, [R1+0x74] ;  /* 0x0000740001ae7983 */ /* 0x000ea80000300800 */
[----:B------:R0:W-:Y:S01]  /*2890*/  STL [R1+0x90], R235 ;  /* 0x000090eb01007387 */ /* 0x0001e20000100800 */
[----:B------:R-:W-:-:S03]  /*28a0*/  FADD.FTZ R173, R209, R241 ;  /* 0x000000f1d1ad7221 */ /* 0x000fc60000010000 */
[----:B0-----:R-:W3:Y:S04]  /*28b0*/  LDL.LU R235, [R1+0x7c] ;  /* 0x00007c0001eb7983 */ /* 0x001ee80000300800 */
[----:B------:R-:W4:Y:S04]  /*28c0*/  LDL R234, [R1+0x120] ;  /* 0x0001200001ea7983 */ /* 0x000f280000100800 */
[----:B------:R-:W4:Y:S04]  /*28d0*/  LDL.LU R178, [R1+0x80] ;  /* 0x0000800001b27983 */ /* 0x000f280000300800 */
[----:B------:R-:W4:Y:S04]  /*28e0*/  LDL R176, [R1+0x124] ;  /* 0x0001240001b07983 */ /* 0x000f280000100800 */
[----:B------:R-:W3:Y:S01]  /*28f0*/  LDL.LU R209, [R1+0x78] ;  /* 0x0000780001d17983 */ /* 0x000ee20000300800 */
[----:B------:R-:W-:Y:S01]  /*2900*/  FADD.FTZ R92, R92, R19 ;  /* 0x000000135c5c7221 */ /* 0x000fe20000010000 */
[----:B------:R-:W-:Y:S01]  /*2910*/  FMUL.FTZ R237, R237, R19 ;  /* 0x00000013eded7220 */ /* 0x000fe20000410000 */
[----:B------:R-:W-:-:S02]  /*2920*/  HADD2.F32 R17, -RZ, R175.H0_H0 ;  /* 0x200000afff117230 */ /* 0x000fc40000004100 */
[----:B------:R-:W-:Y:S01]  /*2930*/  FADD.FTZ R93, R93, R18 ;  /* 0x000000125d5d7221 */ /* 0x000fe20000010000 */
[----:B------:R-:W-:Y:S01]  /*2940*/  FMUL.FTZ R236, R236, R18 ;  /* 0x00000012ecec7220 */ /* 0x000fe20000410000 */
[----:B------:R-:W-:Y:S02]  /*2950*/  HADD2.F32 R175, -RZ, R175.H1_H1 ;  /* 0x300000afffaf7230 */ /* 0x000fe40000004100 */
[----:B------:R-:W-:Y:S01]  /*2960*/  FADD.FTZ R94, R94, R17 ;  /* 0x000000115e5e7221 */ /* 0x000fe20000010000 */
[----:B------:R-:W-:Y:S01]  /*2970*/  FADD.FTZ R173, R173, R240 ;  /* 0x000000f0adad7221 */ /* 0x000fe20000010000 */
[----:B------:R-:W-:Y:S01]  /*2980*/  IADD3 R10, PT, PT, R10, 0x20, RZ ;  /* 0x000000200a0a7810 */ /* 0x000fe20007ffe0ff */
[----:B------:R-:W-:Y:S01]  /*2990*/  FADD.FTZ R95, R95, R175 ;  /* 0x000000af5f5f7221 */ /* 0x000fe20000010000 */
[----:B------:R-:W-:Y:S02]  /*29a0*/  IADD3 R3, PT, PT, R3, 0x20, RZ ;  /* 0x0000002003037810 */ /* 0x000fe40007ffe0ff */
[----:B------:R-:W-:Y:S01]  /*29b0*/  IADD3 R207, PT, PT, R207, 0x20, RZ ;  /* 0x00000020cfcf7810 */ /* 0x000fe20007ffe0ff */
[----:B--2---:R-:W-:Y:S01]  /*29c0*/  FFMA.FTZ R174, R20, R19, R174 ;  /* 0x0000001314ae7223 */ /* 0x004fe200000100ae */
[----:B------:R-:W-:-:S04]  /*29d0*/  FMUL.FTZ R19, R4, R172 ;  /* 0x000000ac04137220 */ /* 0x000fc80000410000 */
[----:B------:R0:W-:Y:S01]  /*29e0*/  STL [R1+0x74], R174 ;  /* 0x000074ae01007387 */ /* 0x0001e20000100800 */
[----:B------:R-:W-:Y:S01]  /*29f0*/  FADD.FTZ R172, R173, R239 ;  /* 0x000000efadac7221 */ /* 0x000fe20000010000 */
[----:B0-----:R-:W-:Y:S01]  /*2a00*/  FFMA.FTZ R174, R180, R241, R208 ;  /* 0x000000f1b4ae7223 */ /* 0x001fe200000100d0 */
[----:B---3--:R-:W-:Y:S01]  /*2a10*/  FFMA.FTZ R209, R19, R18, R209 ;  /* 0x0000001213d17223 */ /* 0x008fe200000100d1 */
[----:B------:R-:W-:-:S04]  /*2a20*/  FMUL.FTZ R18, R4, R177 ;  /* 0x000000b104127220 */ /* 0x000fc80000410000 */
[-C--:B------:R-:W-:Y:S01]  /*2a30*/  FFMA.FTZ R235, R18, R17.reuse, R235 ;  /* 0x0000001112eb7223 */ /* 0x080fe200000100eb */
[----:B------:R-:W-:Y:S04]  /*2a40*/  STL [R1+0x78], R209 ;  /* 0x000078d101007387 */ /* 0x000fe80000100800 */
[----:B------:R4:W-:Y:S01]  /*2a50*/  STL [R1+0x7c], R235 ;  /* 0x00007ceb01007387 */ /* 0x0009e20000100800 */
[----:B------:R-:W-:Y:S01]  /*2a60*/  FFMA.FTZ R174, R23, R240, R174 ;  /* 0x000000f017ae7223 */ /* 0x000fe200000100ae */
[----:B----4-:R-:W-:Y:S01]  /*2a70*/  FMUL.FTZ R235, R234, R17 ;  /* 0x00000011eaeb7220 */ /* 0x010fe20000410000 */
[----:B------:R-:W-:-:S04]  /*2a80*/  FMUL.FTZ R17, R4, R179 ;  /* 0x000000b304117220 */ /* 0x000fc80000410000 */
[----:B------:R-:W-:Y:S01]  /*2a90*/  FFMA.FTZ R178, R17, R175, R178 ;  /* 0x000000af11b27223 */ /* 0x000fe200000100b2 */
[----:B------:R-:W-:Y:S01]  /*2aa0*/  FFMA.FTZ R174, R22, R239, R174 ;  /* 0x000000ef16ae7223 */ /* 0x000fe200000100ae */
[----:B------:R-:W-:-:S03]  /*2ab0*/  FADD.FTZ R172, R172, R238 ;  /* 0x000000eeacac7221 */ /* 0x000fc60000010000 */
[----:B------:R1:W-:Y:S01]  /*2ac0*/  STL [R1+0x80], R178 ;  /* 0x000080b201007387 */ /* 0x0003e20000100800 */
[----:B------:R-:W-:Y:S01]  /*2ad0*/  FFMA.FTZ R174, R21, R238, R174 ;  /* 0x000000ee15ae7223 */ /* 0x000fe200000100ae */
[----:B------:R-:W-:-:S03]  /*2ae0*/  FADD.FTZ R172, R172, R237 ;  /* 0x000000edacac7221 */ /* 0x000fc60000010000 */
[----:B------:R-:W-:Y:S01]  /*2af0*/  FFMA.FTZ R174, R20, R237, R174 ;  /* 0x000000ed14ae7223 */ /* 0x000fe200000100ae */
[----:B------:R-:W-:-:S03]  /*2b00*/  FADD.FTZ R172, R172, R236 ;  /* 0x000000ecacac7221 */ /* 0x000fc60000010000 */
[----:B------:R-:W-:Y:S01]  /*2b10*/  FFMA.FTZ R174, R19, R236, R174 ;  /* 0x000000ec13ae7223 */ /* 0x000fe200000100ae */
[----:B------:R-:W-:Y:S01]  /*2b20*/  FADD.FTZ R173, R172, R235 ;  /* 0x000000ebacad7221 */ /* 0x000fe20000010000 */
[----:B------:R-:W-:Y:S02]  /*2b30*/  FMUL.FTZ R234, R176, R175 ;  /* 0x000000afb0ea7220 */ /* 0x000fe40000410000 */
[----:B------:R-:W-:Y:S02]  /*2b40*/  FFMA.FTZ R172, R18, R235, R174 ;  /* 0x000000eb12ac7223 */ /* 0x000fe400000100ae */
[----:B------:R-:W-:Y:S02]  /*2b50*/  FADD.FTZ R209, R173, R234 ;  /* 0x000000eaadd17221 */ /* 0x000fe40000010000 */
[----:B-1----:R-:W-:-:S07]  /*2b60*/  FFMA.FTZ R208, R17, R234, R172 ;  /* 0x000000ea11d07223 */ /* 0x002fce00000100ac */
.L_x_13681:
[----:B------:R-:W-:Y:S05]  /*2b70*/  BSYNC.RECONVERGENT B2 ;  /* 0x0000000000027941 */ /* 0x000fea0003800200 */
.L_x_13680:
[----:B------:R-:W-:Y:S04]  /*2b80*/  BSSY.RECONVERGENT B2, `(.L_x_13682) ;  /* 0x0000077000027945 */ /* 0x000fe80003800200 */
[----:B------:R-:W-:Y:S05]  /*2b90*/  @!P4 BRA `(.L_x_13683) ;  /* 0x0000000400d4c947 */ /* 0x000fea0003800000 */
[----:B------:R-:W1:Y:S01]  /*2ba0*/  LDC.64 R12, c[0x0][0x3a8] ;  /* 0x0000ea00ff0c7b82 */ /* 0x000e620000000a00 */
[----:B-----5:R2:W-:Y:S07]  /*2bb0*/  STL [R1+0x17c], R5 ;  /* 0x00017c0501007387 */ /* 0x0205ee0000100800 */
[----:B------:R-:W3:Y:S01]  /*2bc0*/  LDC.64 R172, c[0x0][0x428] ;  /* 0x00010a00ffac7b82 */ /* 0x000ee20000000a00 */
[----:B--2---:R-:W2:Y:S04]  /*2bd0*/  LDL.LU R5, [R1+0x64] ;  /* 0x0000640001057983 */ /* 0x004ea80000300800 */
[----:B------:R-:W4:Y:S01]  /*2be0*/  LDL R233, [R1+0x108] ;  /* 0x0001080001e97983 */ /* 0x000f220000100800 */
[----:B------:R-:W-:-:S02]  /*2bf0*/  ISETP.NE.U32.AND P5, PT, RZ, UR10, PT ;  /* 0x0000000aff007c0c */ /* 0x000fc4000bfa5070 */
[----:B------:R-:W0:Y:S01]  /*2c00*/  LDC.64 R178, c[0x0][0x3b0] ;  /* 0x0000ec00ffb27b82 */ /* 0x000e220000000a00 */
[----:B------:R3:W-:Y:S01]  /*2c10*/  STL [R1+0x178], R0 ;  /* 0x0001780001007387 */ /* 0x0007e20000100800 */
[----:B-1----:R-:W-:-:S04]  /*2c20*/  IMAD.WIDE.U32 R12, R207, 0x10, R12 ;  /* 0x00000010cf0c7825 */ /* 0x002fc800078e000c */
[----:B---3--:R-:W-:Y:S02]  /*2c30*/  IMAD.WIDE.U32 R172, R10, 0x10, R172 ;  /* 0x000000100aac7825 */ /* 0x008fe400078e00ac */
[----:B------:R-:W3:Y:S01]  /*2c40*/  LDG.E.128 R12, desc[UR6][R12.64] ;  /* 0x000000060c0c7981 */ /* 0x000ee2000c1e1d00 */
[----:B------:R-:W-:-:S03]  /*2c50*/  ISETP.NE.AND.EX P5, PT, RZ, UR11, PT, P5 ;  /* 0x0000000bff007c0c */ /* 0x000fc6000bfa5350 */
[----:B------:R-:W4:Y:S04]  /*2c60*/  LDL.LU R0, [R1+0x68] ;  /* 0x0000680001007983 */ /* 0x000f280000300800 */
[----:B------:R-:W2:Y:S04]  /*2c70*/  LDG.E.128 R172, desc[UR6][R172.64] ;  /* 0x00000006acac7981 */ /* 0x000ea8000c1e1d00 */
[----:B------:R-:W4:Y:S02]  /*2c80*/  LDL R232, [R1+0x10c] ;  /* 0x00010c0001e87983 */ /* 0x000f240000100800 */
[----:B------:R-:W1:Y:S02]  /*2c90*/  @P5 LDC.64 R176, c[0x0][0x438] ;  /* 0x00010e00ffb05b82 */ /* 0x000e640000000a00 */
[----:B------:R-:W4:Y:S04]  /*2ca0*/  LDL R231, [R1+0x110] ;  /* 0x0001100001e77983 */ /* 0x000f280000100800 */
[----:B------:R-:W4:Y:S04]  /*2cb0*/  LDL R230, [R1+0x114] ;  /* 0x0001140001e67983 */ /* 0x000f280000100800 */
[----:B------:R-:W4:Y:S01]  /*2cc0*/  LDL R229, [R1+0xf8] ;  /* 0x0000f80001e57983 */ /* 0x000f220000100800 */
[----:B-1----:R-:W-:-:S05]  /*2cd0*/  @P5 IMAD.WIDE.U32 R176, R207, 0x10, R176 ;  /* 0x00000010cfb05825 */ /* 0x002fca00078e00b0 */
[----:B------:R0:W5:Y:S02]  /*2ce0*/  @P5 LDG.E.128 R152, desc[UR6][R176.64] ;  /* 0x00000006b0985981 */ /* 0x000164000c1e1d00 */
[----:B0-----:R-:W-:-:S05]  /*2cf0*/  IMAD.WIDE.U32 R176, R3, 0x8, R178 ;  /* 0x0000000803b07825 */ /* 0x001fca00078e00b2 */
[----:B------:R3:W5:Y:S02]  /*2d00*/  LDG.E.64 R190, desc[UR6][R176.64] ;  /* 0x00000006b0be7981 */ /* 0x000764000c1e1b00 */
[--C-:B---3--:R-:W-:Y:S02]  /*2d10*/  HADD2.F32 R177, -RZ, R12.reuse.H0_H0 ;  /* 0x2000000cffb17230 */ /* 0x108fe40000004100 */
[----:B------:R-:W-:Y:S02]  /*2d20*/  HADD2.F32 R178, -RZ, R13.H0_H0 ;  /* 0x2000000dffb27230 */ /* 0x000fe40000004100 */
[----:B------:R-:W-:Y:S02]  /*2d30*/  HADD2.F32 R16, -RZ, R12.H1_H1 ;  /* 0x3000000cff107230 */ /* 0x000fe40000004100 */
[----:B------:R-:W-:Y:S01]  /*2d40*/  FADD.FTZ R211, -R2, R177 ;  /* 0x000000b102d37221 */ /* 0x000fe20000010100 */
[--C-:B------:R-:W-:Y:S02]  /*2d50*/  HADD2.F32 R213, -RZ, R14.reuse.H0_H0 ;  /* 0x2000000effd57230 */ /* 0x100fe40000004100 */
[----:B------:R-:W-:-:S02]  /*2d60*/  HADD2.F32 R212, -RZ, R14.H1_H1 ;  /* 0x3000000effd47230 */ /* 0x000fc40000004100 */
[--C-:B------:R-:W-:Y:S02]  /*2d70*/  HADD2.F32 R214, -RZ, R15.reuse.H0_H0 ;  /* 0x2000000fffd67230 */ /* 0x100fe40000004100 */
[----:B------:R-:W-:Y:S02]  /*2d80*/  HADD2.F32 R215, -RZ, R15.H1_H1 ;  /* 0x3000000fffd77230 */ /* 0x000fe40000004100 */
[C---:B------:R-:W-:Y:S01]  /*2d90*/  FADD.FTZ R210, -R2.reuse, R178 ;  /* 0x000000b202d27221 */ /* 0x040fe20000010100 */
[----:B--2---:R-:W-:Y:S02]  /*2da0*/  HADD2.F32 R14, -RZ, R172.H0_H0 ;  /* 0x200000acff0e7230 */ /* 0x004fe40000004100 */
[C---:B------:R-:W-:Y:S01]  /*2db0*/  FADD.FTZ R15, -R2.reuse, R16 ;  /* 0x00000010020f7221 */ /* 0x040fe20000010100 */
[C---:B------:R-:W-:Y:S01]  /*2dc0*/  FADD.FTZ R178, -R2.reuse, R213 ;  /* 0x000000d502b27221 */ /* 0x040fe20000010100 */
[C---:B------:R-:W-:Y:S01]  /*2dd0*/  FADD.FTZ R177, -R2.reuse, R212 ;  /* 0x000000d402b17221 */ /* 0x040fe20000010100 */
[----:B------:R-:W2:Y:S01]  /*2de0*/  LDL.LU R213, [R1+0x70] ;  /* 0x0000700001d57983 */ /* 0x000ea20000300800 */
[----:B------:R-:W-:Y:S01]  /*2df0*/  FADD.FTZ R212, -R2, R214 ;  /* 0x000000d602d47221 */ /* 0x000fe20000010100 */
[----:B------:R-:W-:Y:S01]  /*2e00*/  FMUL.FTZ R16, R4, R211 ;  /* 0x000000d304107220 */ /* 0x000fe20000410000 */
[----:B------:R-:W-:Y:S01]  /*2e10*/  FADD.FTZ R214, -R2, R215 ;  /* 0x000000d702d67221 */ /* 0x000fe20000010100 */
[----:B------:R-:W3:Y:S02]  /*2e20*/  LDL R211, [R1+0xfc] ;  /* 0x0000fc0001d37983 */ /* 0x000ee40000100800 */
[----:B------:R-:W-:-:S02]  /*2e30*/  FFMA.FTZ R5, R16, R14, R5 ;  /* 0x0000000e10057223 */ /* 0x000fc40000010005 */
[----:B------:R-:W3:Y:S01]  /*2e40*/  LDL.LU R215, [R1+0x6c] ;  /* 0x00006c0001d77983 */ /* 0x000ee20000300800 */
[----:B------:R-:W-:Y:S01]  /*2e50*/  FADD.FTZ R88, R88, R14 ;  /* 0x0000000e58587221 */ /* 0x000fe20000010000 */
[----:B----4-:R-:W-:Y:S01]  /*2e60*/  FMUL.FTZ R233, R233, R14 ;  /* 0x0000000ee9e97220 */ /* 0x010fe20000410000 */
[----:B------:R-:W-:Y:S01]  /*2e70*/  FMUL.FTZ R14, R4, R210 ;  /* 0x000000d2040e7220 */ /* 0x000fe20000410000 */
[----:B------:R0:W-:Y:S04]  /*2e80*/  STL [R1+0x64], R5 ;  /* 0x0000640501007387 */ /* 0x0001e80000100800 */
[----:B0-----:R1:W5:Y:S04]  /*2e90*/  LDL.LU R5, [R1+0x17c] ;  /* 0x00017c0001057983 */ /* 0x0013680000300800 */
[----:B------:R-:W4:Y:S01]  /*2ea0*/  LDL.LU R210, [R1+0x54] ;  /* 0x0000540001d27983 */ /* 0x000f220000300800 */
[----:B------:R-:W-:-:S02]  /*2eb0*/  HADD2.F32 R179, -RZ, R13.H1_H1 ;  /* 0x3000000dffb37230 */ /* 0x000fc40000004100 */
[----:B------:R-:W-:Y:S01]  /*2ec0*/  FMUL.FTZ R15, R4, R15 ;  /* 0x0000000f040f7220 */ /* 0x000fe20000410000 */
[----:B------:R-:W-:Y:S02]  /*2ed0*/  HADD2.F32 R13, -RZ, R172.H1_H1 ;  /* 0x300000acff0d7230 */ /* 0x000fe40000004100 */
[--C-:B------:R-:W-:Y:S02]  /*2ee0*/  HADD2.F32 R12, -RZ, R173.reuse.H0_H0 ;  /* 0x200000adff0c7230 */ /* 0x100fe40000004100 */
[----:B------:R-:W-:Y:S01]  /*2ef0*/  FADD.FTZ R179, -R2, R179 ;  /* 0x000000b302b37221 */ /* 0x000fe20000010100 */
[----:B------:R-:W-:Y:S02]  /*2f00*/  HADD2.F32 R176, -RZ, R173.H1_H1 ;  /* 0x300000adffb07230 */ /* 0x000fe40000004100 */
[----:B------:R-:W-:Y:S01]  /*2f10*/  FADD.FTZ R89, R89, R13 ;  /* 0x0000000d59597221 */ /* 0x000fe20000010000 */
[-C--:B------:R-:W-:Y:S01]  /*2f20*/  FFMA.FTZ R0, R15, R13.reuse, R0 ;  /* 0x0000000d0f007223 */ /* 0x080fe20000010000 */
[----:B------:R-:W-:Y:S01]  /*2f30*/  FMUL.FTZ R232, R232, R13 ;  /* 0x0000000de8e87220 */ /* 0x000fe20000410000 */
[----:B------:R-:W-:Y:S01]  /*2f40*/  FMUL.FTZ R13, R4, R179 ;  /* 0x000000b3040d7220 */ /* 0x000fe20000410000 */
[----:B------:R-:W-:-:S02]  /*2f50*/  HADD2.F32 R173, -RZ, R174.H0_H0 ;  /* 0x200000aeffad7230 */ /* 0x000fc40000004100 */
[----:B------:R-:W-:Y:S01]  /*2f60*/  FADD.FTZ R90, R90, R12 ;  /* 0x0000000c5a5a7221 */ /* 0x000fe20000010000 */
[----:B------:R0:W-:Y:S01]  /*2f70*/  STL [R1+0x68], R0 ;  /* 0x0000680001007387 */ /* 0x0001e20000100800 */
[----:B------:R-:W-:Y:S01]  /*2f80*/  FMUL.FTZ R231, R231, R12 ;  /* 0x0000000ce7e77220 */ /* 0x000fe20000410000 */
[----:B------:R-:W-:Y:S01]  /*2f90*/  FADD.FTZ R84, R84, R173 ;  /* 0x000000ad54547221 */ /* 0x000fe20000010000 */
[----:B------:R-:W-:Y:S01]  /*2fa0*/  FMUL.FTZ R229, R229, R173 ;  /* 0x000000ade5e57220 */ /* 0x000fe20000410000 */
[----:B0-----:R1:W5:Y:S01]  /*2fb0*/  LDL.LU R0, [R1+0x178] ;  /* 0x0001780001007983 */ /* 0x0013620000300800 */
[----:B--2---:R-:W-:Y:S01]  /*2fc0*/  FFMA.FTZ R213, R13, R176, R213 ;  /* 0x000000b00dd57223 */ /* 0x004fe200000100d5 */
[----:B---3--:R-:W-:Y:S01]  /*2fd0*/  FFMA.FTZ R215, R14, R12, R215 ;  /* 0x0000000c0ed77223 */ /* 0x008fe200000100d7 */
[----:B------:R-:W-:-:S04]  /*2fe0*/  FMUL.FTZ R12, R4, R178 ;  /* 0x000000b2040c7220 */ /* 0x000fc80000410000 */
[----:B------:R0:W-:Y:S04]  /*2ff0*/  STL [R1+0x6c], R215 ;  /* 0x00006cd701007387 */ /* 0x0001e80000100800 */
[----:B0-----:R-:W2:Y:S04]  /*3000*/  LDL.LU R215, [R1+0x5c] ;  /* 0x00005c0001d77983 */ /* 0x001ea80000300800 */
[----:B------:R0:W-:Y:S01]  /*3010*/  STL [R1+0x70], R213 ;  /* 0x000070d501007387 */ /* 0x0001e20000100800 */
[----:B----4-:R-:W-:Y:S01]  /*3020*/  FFMA.FTZ R210, R12, R173, R210 ;  /* 0x000000ad0cd27223 */ /* 0x010fe200000100d2 */
[----:B------:R-:W-:-:S02]  /*3030*/  FADD.FTZ R173, R209, R233 ;  /* 0x000000e9d1ad7221 */ /* 0x000fc40000010000 */
[----:B0-----:R-:W3:Y:S04]  /*3040*/  LDL R213, [R1+0x100] ;  /* 0x0001000001d57983 */ /* 0x001ee80000100800 */
[----:B------:R-:W4:Y:S04]  /*3050*/  LDL.LU R179, [R1+0x60] ;  /* 0x0000600001b37983 */ /* 0x000f280000300800 */
[----:B------:R-:W3:Y:S04]  /*3060*/  LDL R178, [R1+0x104] ;  /* 0x0001040001b27983 */ /* 0x000ee80000100800 */
[----:B------:R-:W3:Y:S01]  /*3070*/  LDL.LU R209, [R1+0x58] ;  /* 0x0000580001d17983 */ /* 0x000ee20000300800 */
[----:B------:R-:W-:-:S02]  /*3080*/  HADD2.F32 R174, -RZ, R174.H1_H1 ;  /* 0x300000aeffae7230 */ /* 0x000fc40000004100 */
[----:B------:R-:W-:Y:S01]  /*3090*/  FMUL.FTZ R212, R4, R212 ;  /* 0x000000d404d47220 */ /* 0x000fe20000410000 */
[--C-:B------:R-:W-:Y:S01]  /*30a0*/  HADD2.F32 R172, -RZ, R175.reuse.H0_H0 ;  /* 0x200000afffac7230 */ /* 0x100fe20000004100 */
[----:B------:R0:W-:Y:S01]  /*30b0*/  STL [R1+0x54], R210 ;  /* 0x000054d201007387 */ /* 0x0001e20000100800 */
[----:B------:R-:W-:Y:S02]  /*30c0*/  HADD2.F32 R175, -RZ, R175.H1_H1 ;  /* 0x300000afffaf7230 */ /* 0x000fe40000004100 */
[----:B------:R-:W-:Y:S01]  /*30d0*/  FADD.FTZ R91, R91, R176 ;  /* 0x000000b05b5b7221 */ /* 0x000fe20000010000 */
[----:B------:R-:W-:Y:S01]  /*30e0*/  FMUL.FTZ R230, R230, R176 ;  /* 0x000000b0e6e67220 */ /* 0x000fe20000410000 */
[----:B------:R-:W-:Y:S01]  /*30f0*/  FMUL.FTZ R214, R4, R214 ;  /* 0x000000d604d67220 */ /* 0x000fe20000410000 */
[----:B------:R-:W-:Y:S01]  /*3100*/  FFMA.FTZ R176, R16, R233, R208 ;  /* 0x000000e910b07223 */ /* 0x000fe200000100d0 */
[----:B0-----:R-:W-:Y:S01]  /*3110*/  FMUL.FTZ R210, R4, R177 ;  /* 0x000000b104d27220 */ /* 0x001fe20000410000 */
[----:B------:R-:W-:-:S02]  /*3120*/  FADD.FTZ R173, R173, R232 ;  /* 0x000000e8adad7221 */ /* 0x000fc40000010000 */
[----:B------:R-:W-:Y:S01]  /*3130*/  FFMA.FTZ R176, R15, R232, R176 ;  /* 0x000000e80fb07223 */ /* 0x000fe200000100b0 */
[----:B------:R-:W-:Y:S01]  /*3140*/  FADD.FTZ R85, R85, R174 ;  /* 0x000000ae55557221 */ /* 0x000fe20000010000 */
[----:B------:R-:W-:Y:S01]  /*3150*/  FMUL.FTZ R211, R211, R174 ;  /* 0x000000aed3d37220 */ /* 0x000fe20000410000 */
[----:B------:R-:W-:Y:S01]  /*3160*/  FADD.FTZ R173, R173, R231 ;  /* 0x000000e7adad7221 */ /* 0x000fe20000010000 */
[----:B------:R-:W-:-:S03]  /*3170*/  FADD.FTZ R86, R86, R172 ;  /* 0x000000ac56567221 */ /* 0x000fc60000010000 */
[----:B------:R-:W-:Y:S01]  /*3180*/  FADD.FTZ R173, R173, R230 ;  /* 0x000000e6adad7221 */ /* 0x000fe20000010000 */
[----:B------:R-:W-:Y:S01]  /*3190*/  IADD3 R10, PT, PT, R10, 0x20, RZ ;  /* 0x000000200a0a7810 */ /* 0x000fe20007ffe0ff */
[----:B------:R-:W-:Y:S01]  /*31a0*/  FADD.FTZ R87, R87, R175 ;  /* 0x000000af57577221 */ /* 0x000fe20000010000 */
[----:B------:R-:W-:Y:S02]  /*31b0*/  IADD3 R3, PT, PT, R3, 0x20, RZ ;  /* 0x0000002003037810 */ /* 0x000fe40007ffe0ff */
[----:B------:R-:W-:Y:S01]  /*31c0*/  IADD3 R207, PT, PT, R207, 0x20, RZ ;  /* 0x00000020cfcf7810 */ /* 0x000fe20007ffe0ff */
[----:B--2---:R-:W-:Y:S01]  /*31d0*/  FFMA.FTZ R215, R212, R172, R215 ;  /* 0x000000acd4d77223 */ /* 0x004fe200000100d7 */
[----:B----4-:R-:W-:Y:S01]  /*31e0*/  FFMA.FTZ R179, R214, R175, R179 ;  /* 0x000000afd6b37223 */ /* 0x010fe200000100b3 */
[----:B---3--:R-:W-:Y:S01]  /*31f0*/  FFMA.FTZ R209, R210, R174, R209 ;  /* 0x000000aed2d17223 */ /* 0x008fe200000100d1 */
[----:B------:R-:W-:-:S04]  /*3200*/  FFMA.FTZ R174, R14, R231, R176 ;  /* 0x000000e70eae7223 */ /* 0x000fc800000100b0 */
[----:B------:R-:W-:Y:S04]  /*3210*/  STL [R1+0x58], R209 ;  /* 0x000058d101007387 */ /* 0x000fe80000100800 */
[----:B------:R0:W-:Y:S04]  /*3220*/  STL [R1+0x5c], R215 ;  /* 0x00005cd701007387 */ /* 0x0001e80000100800 */
[----:B------:R1:W-:Y:S01]  /*3230*/  STL [R1+0x60], R179 ;  /* 0x000060b301007387 */ /* 0x0003e20000100800 */
[----:B------:R-:W-:Y:S01]  /*3240*/  FFMA.FTZ R174, R13, R230, R174 ;  /* 0x000000e60dae7223 */ /* 0x000fe200000100ae */
[----:B------:R-:W-:Y:S01]  /*3250*/  FMUL.FTZ R213, R213, R172 ;  /* 0x000000acd5d57220 */ /* 0x000fe20000410000 */
[----:B------:R-:W-:-:S02]  /*3260*/  FADD.FTZ R172, R173, R229 ;  /* 0x000000e5adac7221 */ /* 0x000fc40000010000 */
[----:B------:R-:W-:Y:S02]  /*3270*/  FFMA.FTZ R174, R12, R229, R174 ;  /* 0x000000e50cae7223 */ /* 0x000fe400000100ae */
[----:B------:R-:W-:Y:S02]  /*3280*/  FADD.FTZ R172, R172, R211 ;  /* 0x000000d3acac7221 */ /* 0x000fe40000010000 */
[----:B------:R-:W-:Y:S01]  /*3290*/  FFMA.FTZ R174, R210, R211, R174 ;  /* 0x000000d3d2ae7223 */ /* 0x000fe200000100ae */
[----:B0-----:R-:W-:Y:S01]  /*32a0*/  FMUL.FTZ R215, R178, R175 ;  /* 0x000000afb2d77220 */ /* 0x001fe20000410000 */
[----:B------:R-:W-:Y:S02]  /*32b0*/  FADD.FTZ R173, R172, R213 ;  /* 0x000000d5acad7221 */ /* 0x000fe40000010000 */
[----:B------:R-:W-:Y:S02]  /*32c0*/  FFMA.FTZ R172, R212, R213, R174 ;  /* 0x000000d5d4ac7223 */ /* 0x000fe400000100ae */
[----:B------:R-:W-:-:S02]  /*32d0*/  FADD.FTZ R209, R173, R215 ;  /* 0x000000d7add17221 */ /* 0x000fc40000010000 */
[----:B-1----:R-:W-:-:S07]  /*32e0*/  FFMA.FTZ R208, R214, R215, R172 ;  /* 0x000000d7d6d07223 */ /* 0x002fce00000100ac */
.L_x_13683:
[----:B------:R-:W-:Y:S05]  /*32f0*/  BSYNC.RECONVERGENT B2 ;  /* 0x0000000000027941 */ /* 0x000fea0003800200 */
.L_x_13682:
[----:B-----5:R-:W-:-:S13]  /*3300*/  ISETP.GE.U32.AND P5, PT, R7, 0xa0, PT ;  /* 0x000000a00700780c */ /* 0x020fda0003fa6070 */
[----:B------:R-:W-:Y:S05]  /*3310*/  @!P5 BRA `(.L_x_13684) ;  /* 0x0000000c0040d947 */ /* 0x000fea0003800000 */
[----:B------:R-:W-:Y:S01]  /*3320*/  ISETP.NE.U32.AND P6, PT, RZ, UR10, PT ;  /* 0x0000000aff007c0c */ /* 0x000fe2000bfc5070 */
[----:B------:R-:W1:Y:S01]  /*3330*/  LDC.64 R176, c[0x0][0x428] ;  /* 0x00010a00ffb07b82 */ /* 0x000e620000000a00 */
[----:B------:R2:W-:Y:S02]  /*3340*/  STL [R1+0x17c], R5 ;  /* 0x00017c0501007387 */ /* 0x0005e40000100800 */
[----:B------:R-:W-:Y:S02]  /*3350*/  ISETP.NE.AND.EX P6, PT, RZ, UR11, PT, P6 ;  /* 0x0000000bff007c0c */ /* 0x000fe4000bfc5360 */
[----:B--2---:R-:W2:Y:S04]  /*3360*/  LDL.LU R5, [R1+0x44] ;  /* 0x0000440001057983 */ /* 0x004ea80000300800 */
[----:B------:R3:W-:Y:S07]  /*3370*/  STL [R1+0x178], R0 ;  /* 0x0001780001007387 */ /* 0x0007ee0000100800 */
[----:B------:R-:W4:Y:S01]  /*3380*/  @P6 LDC.64 R172, c[0x0][0x438] ;  /* 0x00010e00ffac6b82 */ /* 0x000f220000000a00 */
[----:B------:R-:W2:Y:S01]  /*3390*/  LDL R220, [R1+0xec] ;  /* 0x0000ec0001dc7983 */ /* 0x000ea20000100800 */
[----:B-1----:R-:W-:-:S03]  /*33a0*/  IMAD.WIDE.U32 R10, R10, 0x10, R176 ;  /* 0x000000100a0a7825 */ /* 0x002fc600078e00b0 */
[----:B---3--:R-:W3:Y:S04]  /*33b0*/  LDL R0, [R1+0xe8] ;  /* 0x0000e80001007983 */ /* 0x008ee80000100800 */
[----:B------:R1:W2:Y:S04]  /*33c0*/  LDG.E.128 R176, desc[UR6][R10.64] ;  /* 0x000000060ab07981 */ /* 0x0002a8000c1e1d00 */
[----:B------:R-:W3:Y:S04]  /*33d0*/  LDL.LU R221, [R1+0x4c] ;  /* 0x00004c0001dd7983 */ /* 0x000ee80000300800 */
[----:B------:R-:W3:Y:S01]  /*33e0*/  LDL R222, [R1+0xf0] ;  /* 0x0000f00001de7983 */ /* 0x000ee20000100800 */
[----:B-1----:R-:W1:Y:S01]  /*33f0*/  LDC.64 R10, c[0x0][0x3b0] ;  /* 0x0000ec00ff0a7b82 */ /* 0x002e620000000a00 */
[----:B----4-:R-:W-:-:S02]  /*3400*/  @P6 IMAD.WIDE.U32 R172, R207, 0x10, R172 ;  /* 0x00000010cfac6825 */ /* 0x010fc400078e00ac */
[----:B------:R-:W4:Y:S04]  /*3410*/  LDL.LU R223, [R1+0x50] ;  /* 0x0000500001df7983 */ /* 0x000f280000300800 */
[----:B------:R0:W5:Y:S04]  /*3420*/  @P6 LDG.E.128 R156, desc[UR6][R172.64] ;  /* 0x00000006ac9c6981 */ /* 0x000168000c1e1d00 */
[----:B------:R-:W4:Y:S04]  /*3430*/  LDL R228, [R1+0xf4] ;  /* 0x0000f40001e47983 */ /* 0x000f280000100800 */
[----:B------:R-:W4:Y:S01]  /*3440*/  LDL.LU R224, [R1+0x34] ;  /* 0x0000340001e07983 */ /* 0x000f220000300800 */
[----:B0-----:R-:W0:Y:S03]  /*3450*/  LDC.64 R172, c[0x0][0x3a8] ;  /* 0x0000ea00ffac7b82 */ /* 0x001e260000000a00 */
[----:B------:R-:W4:Y:S04]  /*3460*/  LDL R225, [R1+0xd8] ;  /* 0x0000d80001e17983 */ /* 0x000f280000100800 */
[----:B------:R-:W4:Y:S01]  /*3470*/  LDL.LU R226, [R1+0x38] ;  /* 0x0000380001e27983 */ /* 0x000f220000300800 */
[----:B-1----:R-:W-:-:S03]  /*3480*/  IMAD.WIDE.U32 R10, R3, 0x8, R10 ;  /* 0x00000008030a7825 */ /* 0x002fc600078e000a */
[----:B------:R-:W4:Y:S04]  /*3490*/  LDL R227, [R1+0xdc] ;  /* 0x0000dc0001e37983 */ /* 0x000f280000100800 */
[----:B------:R1:W5:Y:S01]  /*34a0*/  LDG.E.64 R192, desc[UR6][R10.64] ;  /* 0x000000060ac07981 */ /* 0x000362000c1e1b00 */
[----:B0-----:R-:W-:-:S06]  /*34b0*/  IMAD.WIDE.U32 R172, R207, 0x10, R172 ;  /* 0x00000010cfac7825 */ /* 0x001fcc00078e00ac */
[----:B------:R-:W1:Y:S02]  /*34c0*/  LDG.E.128 R172, desc[UR6][R172.64] ;  /* 0x00000006acac7981 */ /* 0x000e64000c1e1d00 */
[--C-:B-1----:R-:W-:Y:S02]  /*34d0*/  HADD2.F32 R11, -RZ, R172.reuse.H0_H0 ;  /* 0x200000acff0b7230 */ /* 0x102fe40000004100 */
[----:B------:R-:W-:Y:S02]  /*34e0*/  HADD2.F32 R207, -RZ, R172.H1_H1 ;  /* 0x300000acffcf7230 */ /* 0x000fe40000004100 */
[--C-:B------:R-:W-:Y:S02]  /*34f0*/  HADD2.F32 R172, -RZ, R173.reuse.H0_H0 ;  /* 0x200000adffac7230 */ /* 0x100fe40000004100 */
[----:B------:R-:W-:Y:S02]  /*3500*/  HADD2.F32 R173, -RZ, R173.H1_H1 ;  /* 0x300000adffad7230 */ /* 0x000fe40000004100 */
[----:B------:R-:W-:-:S02]  /*3510*/  HADD2.F32 R10, -RZ, R174.H0_H0 ;  /* 0x200000aeff0a7230 */ /* 0x000fc40000004100 */
[----:B------:R-:W-:Y:S02]  /*3520*/  HADD2.F32 R174, -RZ, R174.H1_H1 ;  /* 0x300000aeffae7230 */ /* 0x000fe40000004100 */
        /* <DEDUP_REMOVED lines=11> */
[----:B------:R-:W-:Y:S02]  /*35e0*/  HADD2.F32 R174, -RZ, R178.H1_H1 ;  /* 0x300000b2ffae7230 */ /* 0x000fe40000004100 */
[----:B------:R-:W2:Y:S01]  /*35f0*/  LDL.LU R178, [R1+0x48] ;  /* 0x0000480001b27983 */ /* 0x000ea20000300800 */
[--C-:B------:R-:W-:Y:S02]  /*3600*/  HADD2.F32 R219, -RZ, R176.reuse.H1_H1 ;  /* 0x300000b0ffdb7230 */ /* 0x100fe40000004100 */
[C---:B------:R-:W-:Y:S01]  /*3610*/  FMUL.FTZ R216, R4.reuse, R216 ;  /* 0x000000d804d87220 */ /* 0x040fe20000410000 */
[----:B------:R-:W-:Y:S02]  /*3620*/  HADD2.F32 R217, -RZ, R176.H0_H0 ;  /* 0x200000b0ffd97230 */ /* 0x000fe40000004100 */
[----:B------:R-:W-:Y:S01]  /*3630*/  FMUL.FTZ R11, R4, R11 ;  /* 0x0000000b040b7220 */ /* 0x000fe20000410000 */
[--C-:B------:R-:W-:Y:S02]  /*3640*/  HADD2.F32 R176, -RZ, R177.reuse.H0_H0 ;  /* 0x200000b1ffb07230 */ /* 0x100fe40000004100 */
[----:B------:R-:W-:Y:S01]  /*3650*/  FADD.FTZ R81, R81, R219 ;  /* 0x000000db51517221 */ /* 0x000fe20000010000 */
[----:B------:R-:W-:-:S02]  /*3660*/  HADD2.F32 R177, -RZ, R177.H1_H1 ;  /* 0x300000b1ffb17230 */ /* 0x000fc40000004100 */
[-C--:B------:R-:W-:Y:S01]  /*3670*/  FFMA.FTZ R5, R11, R217.reuse, R5 ;  /* 0x000000d90b057223 */ /* 0x080fe20000010005 */
[----:B------:R-:W-:Y:S01]  /*3680*/  FMUL.FTZ R218, R4, R218 ;  /* 0x000000da04da7220 */ /* 0x000fe20000410000 */
[----:B------:R-:W-:Y:S01]  /*3690*/  FADD.FTZ R80, R80, R217 ;  /* 0x000000d950507221 */ /* 0x000fe20000010000 */
[----:B---3--:R-:W-:Y:S02]  /*36a0*/  FMUL.FTZ R217, R0, R217 ;  /* 0x000000d900d97220 */ /* 0x008fe40000410000 */
[----:B------:R-:W-:Y:S01]  /*36b0*/  FFMA.FTZ R221, R218, R176, R221 ;  /* 0x000000b0dadd7223 */ /* 0x000fe200000100dd */
[----:B------:R0:W-:Y:S04]  /*36c0*/  STL [R1+0x44], R5 ;  /* 0x0000440501007387 */ /* 0x0001e80000100800 */
[----:B0-----:R1:W5:Y:S04]  /*36d0*/  LDL.LU R5, [R1+0x17c] ;  /* 0x00017c0001057983 */ /* 0x0013680000300800 */
[----:B------:R1:W5:Y:S01]  /*36e0*/  LDL.LU R0, [R1+0x178] ;  /* 0x0001780001007983 */ /* 0x0003620000300800 */
[----:B------:R-:W-:Y:S01]  /*36f0*/  FADD.FTZ R82, R82, R176 ;  /* 0x000000b052527221 */ /* 0x000fe20000010000 */
[-C--:B--2---:R-:W-:Y:S01]  /*3700*/  FFMA.FTZ R178, R216, R219.reuse, R178 ;  /* 0x000000dbd8b27223 */ /* 0x084fe200000100b2 */
[----:B------:R-:W-:Y:S01]  /*3710*/  FMUL.FTZ R219, R220, R219 ;  /* 0x000000dbdcdb7220 */ /* 0x000fe20000410000 */
[----:B------:R-:W-:-:S04]  /*3720*/  FMUL.FTZ R220, R4, R207 ;  /* 0x000000cf04dc7220 */ /* 0x000fc80000410000 */
[-C--:B----4-:R-:W-:Y:S01]  /*3730*/  FFMA.FTZ R223, R220, R177.reuse, R223 ;  /* 0x000000b1dcdf7223 */ /* 0x090fe200000100df */
[----:B------:R-:W-:Y:S04]  /*3740*/  STL [R1+0x48], R178 ;  /* 0x000048b201007387 */ /* 0x000fe80000100800 */
[----:B------:R-:W-:Y:S04]  /*3750*/  STL [R1+0x4c], R221 ;  /* 0x00004cdd01007387 */ /* 0x000fe80000100800 */
[----:B------:R0:W-:Y:S02]  /*3760*/  STL [R1+0x50], R223 ;  /* 0x000050df01007387 */ /* 0x0001e40000100800 */
[----:B0-----:R-:W-:-:S02]  /*3770*/  FMUL.FTZ R223, R228, R177 ;  /* 0x000000b1e4df7220 */ /* 0x001fc40000410000 */
[----:B------:R-:W2:Y:S01]  /*3780*/  LDL.LU R228, [R1+0x3c] ;  /* 0x00003c0001e47983 */ /* 0x000ea20000300800 */
[----:B------:R-:W-:-:S03]  /*3790*/  FMUL.FTZ R221, R222, R176 ;  /* 0x000000b0dedd7220 */ /* 0x000fc60000410000 */
[----:B------:R-:W3:Y:S04]  /*37a0*/  LDL R176, [R1+0xe0] ;  /* 0x0000e00001b07983 */ /* 0x000ee80000100800 */
[----:B------:R-:W4:Y:S04]  /*37b0*/  LDL.LU R207, [R1+0x40] ;  /* 0x0000400001cf7983 */ /* 0x000f280000300800 */
[----:B------:R-:W4:Y:S01]  /*37c0*/  LDL R178, [R1+0xe4] ;  /* 0x0000e40001b27983 */ /* 0x000f220000100800 */
[----:B------:R-:W-:-:S04]  /*37d0*/  FMUL.FTZ R222, R4, R173 ;  /* 0x000000ad04de7220 */ /* 0x000fc80000410000 */
[----:B------:R-:W-:-:S05]  /*37e0*/  FFMA.FTZ R224, R222, R175, R224 ;  /* 0x000000afdee07223 */ /* 0x000fca00000100e0 */
[----:B------:R0:W-:Y:S01]  /*37f0*/  STL [R1+0x34], R224 ;  /* 0x000034e001007387 */ /* 0x0001e20000100800 */
[----:B------:R-:W-:Y:S01]  /*3800*/  FADD.FTZ R76, R76, R175 ;  /* 0x000000af4c4c7221 */ /* 0x000fe20000010000 */
[----:B------:R-:W-:Y:S01]  /*3810*/  FADD.FTZ R173, R209, R217 ;  /* 0x000000d9d1ad7221 */ /* 0x000fe20000010000 */
[----:B0-----:R-:W-:Y:S01]  /*3820*/  FMUL.FTZ R224, R225, R175 ;  /* 0x000000afe1e07220 */ /* 0x001fe20000410000 */
[----:B------:R-:W-:Y:S01]  /*3830*/  FMUL.FTZ R225, R4, R10 ;  /* 0x0000000a04e17220 */ /* 0x000fe20000410000 */
[----:B------:R-:W-:-:S03]  /*3840*/  FFMA.FTZ R175, R11, R217, R208 ;  /* 0x000000d90baf7223 */ /* 0x000fc600000100d0 */
[-C--:B------:R-:W-:Y:S01]  /*3850*/  FFMA.FTZ R226, R225, R174.reuse, R226 ;  /* 0x000000aee1e27223 */ /* 0x080fe200000100e2 */
[----:B------:R-:W-:Y:S01]  /*3860*/  FADD.FTZ R10, R173, R219 ;  /* 0x000000dbad0a7221 */ /* 0x000fe20000010000 */
[--C-:B------:R-:W-:Y:S02]  /*3870*/  HADD2.F32 R172, -RZ, R179.reuse.H0_H0 ;  /* 0x200000b3ffac7230 */ /* 0x100fe40000004100 */
[----:B------:R-:W-:Y:S01]  /*3880*/  FFMA.FTZ R175, R216, R219, R175 ;  /* 0x000000dbd8af7223 */ /* 0x000fe200000100af */
[----:B------:R0:W-:Y:S01]  /*3890*/  STL [R1+0x38], R226 ;  /* 0x000038e201007387 */ /* 0x0001e20000100800 */
[----:B------:R-:W-:Y:S02]  /*38a0*/  FADD.FTZ R10, R10, R221 ;  /* 0x000000dd0a0a7221 */ /* 0x000fe40000010000 */
[----:B------:R-:W-:Y:S01]  /*38b0*/  FFMA.FTZ R175, R218, R221, R175 ;  /* 0x000000dddaaf7223 */ /* 0x000fe200000100af */
[----:B0-----:R-:W-:Y:S01]  /*38c0*/  FMUL.FTZ R226, R227, R174 ;  /* 0x000000aee3e27220 */ /* 0x001fe20000410000 */
[----:B------:R-:W-:Y:S01]  /*38d0*/  FMUL.FTZ R227, R4, R3 ;  /* 0x0000000304e37220 */ /* 0x000fe20000410000 */
[----:B------:R-:W-:Y:S01]  /*38e0*/  FADD.FTZ R3, R10, R223 ;  /* 0x000000df0a037221 */ /* 0x000fe20000010000 */
[----:B------:R-:W-:Y:S01]  /*38f0*/  FFMA.FTZ R10, R220, R223, R175 ;  /* 0x000000dfdc0a7223 */ /* 0x000fe200000100af */
[----:B------:R-:W-:-:S03]  /*3900*/  HADD2.F32 R179, -RZ, R179.H1_H1 ;  /* 0x300000b3ffb37230 */ /* 0x000fc60000004100 */
[----:B------:R-:W-:Y:S01]  /*3910*/  FFMA.FTZ R10, R222, R224, R10 ;  /* 0x000000e0de0a7223 */ /* 0x000fe2000001000a */
[----:B------:R-:W-:-:S04]  /*3920*/  FADD.FTZ R3, R3, R224 ;  /* 0x000000e003037221 */ /* 0x000fc80000010000 */
[----:B------:R-:W-:Y:S01]  /*3930*/  FADD.FTZ R3, R3, R226 ;  /* 0x000000e203037221 */ /* 0x000fe20000010000 */
[----:B------:R-:W-:Y:S01]  /*3940*/  FADD.FTZ R83, R83, R177 ;  /* 0x000000b153537221 */ /* 0x000fe20000010000 */
[----:B------:R-:W-:Y:S01]  /*3950*/  FADD.FTZ R77, R77, R174 ;  /* 0x000000ae4d4d7221 */ /* 0x000fe20000010000 */
[----:B------:R-:W-:Y:S01]  /*3960*/  FADD.FTZ R78, R78, R172 ;  /* 0x000000ac4e4e7221 */ /* 0x000fe20000010000 */
[----:B------:R-:W-:Y:S01]  /*3970*/  FADD.FTZ R79, R79, R179 ;  /* 0x000000b34f4f7221 */ /* 0x000fe20000010000 */
[----:B--2---:R-:W-:-:S05]  /*3980*/  FFMA.FTZ R228, R227, R172, R228 ;  /* 0x000000ace3e47223 */ /* 0x004fca00000100e4 */
[----:B------:R3:W-:Y:S02]  /*3990*/  STL [R1+0x3c], R228 ;  /* 0x00003ce401007387 */ /* 0x0007e40000100800 */
[----:B---3--:R-:W-:Y:S01]  /*39a0*/  FMUL.FTZ R228, R176, R172 ;  /* 0x000000acb0e47220 */ /* 0x008fe20000410000 */
[----:B------:R-:W-:Y:S01]  /*39b0*/  FMUL.FTZ R176, R4, R2 ;  /* 0x0000000204b07220 */ /* 0x000fe20000410000 */
[----:B------:R-:W-:Y:S01]  /*39c0*/  FFMA.FTZ R2, R225, R226, R10 ;  /* 0x000000e2e1027223 */ /* 0x000fe2000001000a */
[-C--:B----4-:R-:W-:Y:S02]  /*39d0*/  FMUL.FTZ R10, R178, R179.reuse ;  /* 0x000000b3b20a7220 */ /* 0x090fe40000410000 */
[----:B------:R-:W-:Y:S01]  /*39e0*/  FFMA.FTZ R207, R176, R179, R207 ;  /* 0x000000b3b0cf7223 */ /* 0x000fe200000100cf */
[----:B------:R1:W-:Y:S04]  /*39f0*/  STL [R1+0x14], R176 ;  /* 0x000014b001007387 */ /* 0x0003e80000100800 */
[----:B------:R1:W-:Y:S04]  /*3a00*/  STL [R1+0x40], R207 ;  /* 0x000040cf01007387 */ /* 0x0003e80000100800 */
[----:B------:R1:W-:Y:S01]  /*3a10*/  STL [R1+0x10], R10 ;  /* 0x0000100a01007387 */ /* 0x0003e20000100800 */
[----:B------:R-:W-:Y:S01]  /*3a20*/  FADD.FTZ R3, R3, R228 ;  /* 0x000000e403037221 */ /* 0x000fe20000010000 */
[----:B------:R-:W-:-:S03]  /*3a30*/  FFMA.FTZ R2, R227, R228, R2 ;  /* 0x000000e4e3027223 */ /* 0x000fc60000010002 */
[----:B------:R-:W-:Y:S01]  /*3a40*/  FADD.FTZ R209, R3, R10 ;  /* 0x0000000a03d17221 */ /* 0x000fe20000010000 */
[----:B------:R-:W-:Y:S01]  /*3a50*/  FFMA.FTZ R208, R176, R10, R2 ;  /* 0x0000000ab0d07223 */ /* 0x000fe20000010002 */
[----:B------:R-:W-:Y:S06]  /*3a60*/  BRA `(.L_x_13684) ;  /* 0x00000004006c7947 */ /* 0x000fec0003800000 */
.L_x_13675:
[----:B------:R-:W3:Y:S01]  /*3a70*/  LDL R2, [R1+0x18] ;  /* 0x0000180001027983 */ /* 0x000ee20000100800 */
[----:B------:R-:W-:Y:S01]  /*3a80*/  MOV R9, UR15 ;  /* 0x0000000f00097c02 */ /* 0x000fe20008000f00 */
[----:B------:R-:W-:Y:S01]  /*3a90*/  UISETP.NE.U32.AND UP0, UPT, UR10, URZ, UPT ;  /* 0x000000ff0a00728c */ /* 0x000fe2000bf05070 */
[----:B------:R-:W1:Y:S03]  /*3aa0*/  S2R R10, SR_TID.X ;  /* 0x00000000000a7919 */ /* 0x000e660000002100 */
[----:B------:R-:W-:Y:S01]  /*3ab0*/  IMAD R3, R6, R9, RZ ;  /* 0x0000000906037224 */ /* 0x000fe200078e02ff */
[----:B------:R-:W-:-:S04]  /*3ac0*/  UISETP.NE.AND.EX UP0, UPT, UR11, URZ, UPT, UP0 ;  /* 0x000000ff0b00728c */ /* 0x000fc8000bf05300 */
[----:B--2---:R-:W-:-:S04]  /*3ad0*/  SHF.R.S32.HI R8, RZ, 0x1f, R3 ;  /* 0x0000001fff087819 */ /* 0x004fc80000011403 */
        /* <DEDUP_REMOVED lines=35> */
[----:B--2---:R-:W-:Y:S05]  /*3d10*/  @!P5 BRA `(.L_x_13684) ;  /* 0x0000000000c0d947 */ /* 0x004fea0003800000 */
[----:B------:R-:W1:Y:S02]  /*3d20*/  LDC.64 R2, c[0x0][0x3b0] ;  /* 0x0000ec00ff027b82 */ /* 0x000e640000000a00 */
[----:B-1----:R-:W-:-:S05]  /*3d30*/  IMAD.WIDE.U32 R2, R10, 0x8, R2 ;  /* 0x000000080a027825 */ /* 0x002fca00078e0002 */
[----:B------:R2:W5:Y:S01]  /*3d40*/  LDG.E.64 R192, desc[UR6][R2.64] ;  /* 0x0000000602c07981 */ /* 0x000562000c1e1b00 */
[----:B------:R-:W-:Y:S05]  /*3d50*/  BRA `(.L_x_13684) ;  /* 0x0000000000b07947 */ /* 0x000fea0003800000 */
.L_x_13685:
        /* <DEDUP_REMOVED lines=44> */
.L_x_13684:
[----:B------:R-:W-:Y:S05]  /*4020*/  BSYNC.RECONVERGENT B1 ;  /* 0x0000000000017941 */ /* 0x000fea0003800200 */
.L_x_13674:
[----:B------:R-:W-:-:S03]  /*4030*/  UMOV UR4, 0xffffffff ;  /* 0xffffffff00047882 */ /* 0x000fc60000000000 */
[----:B------:R-:W-:Y:S05]  /*4040*/  BRA.DIV UR4, `(.L_x_13686) ;  /* 0x0000010204207947 */ /* 0x000fea000b800000 */
        /* <DEDUP_REMOVED lines=18> */
.L_x_14120:
[----:B------:R-:W3:Y:S04]  /*4170*/  LDL.LU R10, [R1+0x18] ;  /* 0x00001800010a7983 */ /* 0x000ee80000300800 */
[----:B------:R-:W4:Y:S01]  /*4180*/  LDL.LU R175, [R1+0x1c] ;  /* 0x00001c0001af7983 */ /* 0x000f220000300800 */
[----:B------:R-:W-:Y:S01]  /*4190*/  FADD.FTZ R3, R173, R176 ;  /* 0x000000b0ad037221 */ /* 0x000fe20000010000 */
[----:B--2---:R-:W-:Y:S01]  /*41a0*/  FADD.FTZ R2, R174, R2 ;  /* 0x00000002ae027221 */ /* 0x004fe20000010000 */
[----:B------:R-:W-:Y:S01]  /*41b0*/  ISETP.NE.AND P6, PT, RZ, UR8, PT ;  /* 0x00000008ff007c0c */ /* 0x000fe2000bfc5270 */
[----:B------:R-:W-:Y:S01]  /*41c0*/  BSSY.RECONVERGENT B1, `(.L_x_13687) ;  /* 0x00002df000017945 */ /* 0x000fe20003800200 */
[----:B------:R-:W-:Y:S01]  /*41d0*/  FMUL.FTZ R3, R3, UR9 ;  /* 0x0000000903037c20 */ /* 0x000fe20008410000 */
[----:B-1----:R-:W-:-:S04]  /*41e0*/  HFMA2 R173, -RZ, RZ, 0, 0 ;  /* 0x00000000ffad7431 */ /* 0x002fc800000001ff */
[----:B------:R-:W-:Y:S02]  /*41f0*/  FSEL R3, R3, RZ, !P6 ;  /* 0x000000ff03037208 */ /* 0x000fe40007000000 */
[----:B---3--:R-:W-:-:S05]  /*4200*/  @P0 IADD3 R10, PT, PT, R10, -0x1, RZ ;  /* 0xffffffff0a0a0810 */ /* 0x008fca0007ffe0ff */
[----:B------:R-:W-:-:S05]  /*4210*/  @P0 IMAD R10, R10, R9, RZ ;  /* 0x000000090a0a0224 */ /* 0x000fca00078e02ff */
[----:B------:R-:W-:-:S04]  /*4220*/  @P0 SHF.R.S32.HI R172, RZ, 0x1f, R10 ;  /* 0x0000001fffac0819 */ /* 0x000fc8000001140a */
[----:B------:R-:W-:Y:S02]  /*4230*/  @P0 LEA.HI R10, R172, R10, RZ, 0x3 ;  /* 0x0000000aac0a0211 */ /* 0x000fe400078f18ff */
[----:B----4-:R-:W-:Y:S02]  /*4240*/  MOV R172, R175 ;  /* 0x000000af00ac7202 */ /* 0x010fe40000000f00 */
[----:B------:R-:W-:Y:S01]  /*4250*/  @P0 LEA.HI.SX32 R173, R10, R8, 0x1d ;  /* 0x000000080aad0211 */ /* 0x000fe200078feaff */
[----:B------:R-:W-:Y:S01]  /*4260*/  FMUL.FTZ R10, R2, UR9 ;  /* 0x00000009020a7c20 */ /* 0x000fe20008410000 */
[----:B------:R-:W-:Y:S06]  /*4270*/  @!P1 BRA `(.L_x_13688) ;  /* 0x0000002c004c9947 */ /* 0x000fec0003800000 */
[----:B------:R-:W-:Y:S04]  /*4280*/  BSSY.RECONVERGENT B2, `(.L_x_13689) ;  /* 0x0000005000027945 */ /* 0x000fe80003800200 */
[----:B------:R-:W-:Y:S05]  /*4290*/  @!P0 BRA `(.L_x_13690) ;  /* 0x00000000000c8947 */ /* 0x000fea0003800000 */
[----:B------:R-:W1:Y:S02]  /*42a0*/  LDC.64 R160, c[0x0][0x390] ;  /* 0x0000e400ffa07b82 */ /* 0x000e640000000a00 */
[----:B-1----:R-:W-:-:S06]  /*42b0*/  IMAD.WIDE.U32 R160, R173, 0x10, R160 ;  /* 0x00000010ada07825 */ /* 0x002fcc00078e00a0 */
[----:B------:R-:W5:Y:S02]  /*42c0*/  LDG.E.128 R160, desc[UR6][R160.64] ;  /* 0x00000006a0a07981 */ /* 0x000f64000c1e1d00 */
.L_x_13690:
[----:B------:R-:W-:Y:S05]  /*42d0*/  BSYNC.RECONVERGENT B2 ;  /* 0x0000000000027941 */ /* 0x000fea0003800200 */
.L_x_13689:
        /* <DEDUP_REMOVED lines=24> */
.L_x_13697:
[----:B------:R-:W-:Y:S05]  /*4460*/  BSYNC.RECONVERGENT B4 ;  /* 0x0000000000047941 */ /* 0x000fea0003800200 */
.L_x_13696:
        /* <DEDUP_REMOVED lines=10> */
[----:B------:R-:W-:-:S04]  /*4510*/  F2FP.F16.F32.PACK_AB R174, RZ, R174 ;  /* 0x000000aeffae723e */ /* 0x000fc800000000ff */
[----:B------:R-:W-:-:S07]  /*4520*/  PRMT R164, R174, 0x7610, R164 ;  /* 0x00007610aea47816 */ /* 0x000fce00000000a4 */
.L_x_13695:
[----:B------:R-:W-:Y:S05]  /*4530*/  BSYNC.RECONVERGENT B3 ;  /* 0x0000000000037941 */ /* 0x000fea0003800200 */
.L_x_13694:
        /* <DEDUP_REMOVED lines=16> */
.L_x_13701:
[----:B------:R-:W-:Y:S05]  /*4640*/  BSYNC.RECONVERGENT B4 ;  /* 0x0000000000047941 */ /* 0x000fea0003800200 */
.L_x_13700:
        /* <DEDUP_REMOVED lines=12> */
.L_x_13699:
[----:B------:R-:W-:Y:S05]  /*4710*/  BSYNC.RECONVERGENT B3 ;  /* 0x0000000000037941 */ /* 0x000fea0003800200 */
.L_x_13698:
        /* <DEDUP_REMOVED lines=16> */
.L_x_13705:
[----:B------:R-:W-:Y:S05]  /*4820*/  BSYNC.RECONVERGENT B4 ;  /* 0x0000000000047941 */ /* 0x000fea0003800200 */
.L_x_13704:
        /* <DEDUP_REMOVED lines=12> */
.L_x_13703:
[----:B------:R-:W-:Y:S05]  /*48f0*/  BSYNC.RECONVERGENT B3 ;  /* 0x0000000000037941 */ /* 0x000fea0003800200 */
.L_x_13702:
        /* <DEDUP_REMOVED lines=16> */
.L_x_13709:
[----:B------:R-:W-:Y:S05]  /*4a00*/  BSYNC.RECONVERGENT B4 ;  /* 0x0000000000047941 */ /* 0x000fea0003800200 */
.L_x_13708:
        /* <DEDUP_REMOVED lines=12> */
.L_x_13707:
[----:B------:R-:W-:Y:S05]  /*4ad0*/  BSYNC.RECONVERGENT B3 ;  /* 0x0000000000037941 */ /* 0x000fea0003800200 */
.L_x_13706:
        /* <DEDUP_REMOVED lines=16> */
.L_x_13713:
[----:B------:R-:W-:Y:S05]  /*4be0*/  BSYNC.RECONVERGENT B4 ;  /* 0x0000000000047941 */ /* 0x000fea0003800200 */
.L_x_13712:
        /* <DEDUP_REMOVED lines=12> */
.L_x_13711:
[----:B------:R-:W-:Y:S05]  /*4cb0*/  BSYNC.RECONVERGENT B3 ;  /* 0x0000000000037941 */ /* 0x000fea0003800200 */
.L_x_13710:
        /* <DEDUP_REMOVED lines=15> */
.L_x_13717:
[----:B------:R-:W-:Y:S05]  /*4db0*/  BSYNC.RECONVERGENT B4 ;  /* 0x0000000000047941 */ /* 0x000fea0003800200 */
.L_x_13716:
        /* <DEDUP_REMOVED lines=12> */
.L_x_13715:
[----:B------:R-:W-:Y:S05]  /*4e80*/  BSYNC.RECONVERGENT B3 ;  /* 0x0000000000037941 */ /* 0x000fea0003800200 */
.L_x_13714:
        /* <DEDUP_REMOVED lines=15> */
.L_x_13721:
[----:B------:R-:W-:Y:S05]  /*4f80*/  BSYNC.RECONVERGENT B4 ;  /* 0x0000000000047941 */ /* 0x000fea0003800200 */
.L_x_13720:
        /* <DEDUP_REMOVED lines=12> */
.L_x_13719:
[----:B------:R-:W-:Y:S05]  /*5050*/  BSYNC.RECONVERGENT B3 ;  /* 0x0000000000037941 */ /* 0x000fea0003800200 */
.L_x_13718:
        /* <DEDUP_REMOVED lines=15> */
.L_x_13724:
[----:B------:R-:W-:Y:S05]  /*5150*/  BSYNC.RECONVERGENT B3 ;  /* 0x0000000000037941 */ /* 0x000fea0003800200 */
.L_x_13723:
        /* <DEDUP_REMOVED lines=11> */
[----:B------:R-:W-:Y:S01]  /*5210*/  PRMT R167, R167, 0x5410, R174 ;  /* 0x00005410a7a77816 */ /* 0x000fe200000000ae */
[----:B------:R-:W-:Y:S06]  /*5220*/  BRA `(.L_x_13722) ;  /* 0x0000001c00347947 */ /* 0x000fec0003800000 */
.L_x_13693:
[----:B------:R-:W2:Y:S01]  /*5230*/  LDL R174, [R1+0xc] ;  /* 0x00000c0001ae7983 */ /* 0x000ea20000100800 */
[-CC-:B------:R-:W-:Y:S01]  /*5240*/  FFMA.FTZ R171, R206, R10.reuse, R3.reuse ;  /* 0x0000000aceab7223 */ /* 0x180fe20000010003 */
[----:B-----5:R-:W-:Y:S01]  /*5250*/  FFMA.FTZ R168, R0, R10, R3 ;  /* 0x0000000a00a87223 */ /* 0x020fe20000010003 */
[----:B------:R-:W-:Y:S01]  /*5260*/  ISETP.GT.AND P1, PT, R5, RZ, PT ;  /* 0x000000ff0500720c */ /* 0x000fe20003f24270 */
        /* <DEDUP_REMOVED lines=12> */
[----:B------:R-:W-:-:S05]  /*5330*/  @P6 HADD2.F32 R174, -RZ, R160.H0_H0 ;  /* 0x200000a0ffae6230 */ /* 0x000fca0000004100 */
[-C--:B------:R-:W-:Y:S01]  /*5340*/  @P6 FMUL.FTZ R170, R174, R169.reuse ;  /* 0x000000a9aeaa6220 */ /* 0x080fe20000410000 */
[----:B------:R-:W-:-:S03]  /*5350*/  FMUL.FTZ R169, R148, R169 ;  /* 0x000000a994a97220 */ /* 0x000fc60000410000 */
[----:B------:R-:W-:Y:S02]  /*5360*/  FADD.FTZ R72, R72, R170 ;  /* 0x000000aa48487221 */ /* 0x000fe40000010000 */
[----:B------:R-:W-:-:S04]  /*5370*/  FSEL R169, R169, RZ, P6 ;  /* 0x000000ffa9a97208 */ /* 0x000fc80003000000 */
[----:B------:R-:W-:-:S04]  /*5380*/  F2FP.F16.F32.PACK_AB R169, RZ, R169 ;  /* 0x000000a9ffa9723e */ /* 0x000fc800000000ff */
[----:B------:R-:W-:-:S07]  /*5390*/  PRMT R164, R169, 0x7610, R164 ;  /* 0x00007610a9a47816 */ /* 0x000fce00000000a4 */
.L_x_13726:
[----:B------:R-:W-:Y:S05]  /*53a0*/  BSYNC.RECONVERGENT B3 ;  /* 0x0000000000037941 */ /* 0x000fea0003800200 */
.L_x_13725:
[----:B------:R-:W-:Y:S04]  /*53b0*/  BSSY.RECONVERGENT B3, `(.L_x_13727) ;  /* 0x000000d000037945 */ /* 0x000fe80003800200 */
[----:B------:R-:W-:Y:S05]  /*53c0*/  @!P0 BRA `(.L_x_13728) ;  /* 0x00000000002c8947 */ /* 0x000fea0003800000 */
[----:B------:R-:W-:Y:S01]  /*53d0*/  LOP3.LUT P6, RZ, R186, 0xff00, RZ, 0xc0, !PT ;  /* 0x0000ff00baff7812 */ /* 0x000fe200078cc0ff */
[----:B------:R-:W-:Y:S01]  /*53e0*/  FMUL.FTZ R169, R171, UR13 ;  /* 0x0000000daba97c20 */ /* 0x000fe20008410000 */
[----:B------:R-:W-:-:S03]  /*53f0*/  MOV R170, RZ ;  /* 0x000000ff00aa7202 */ /* 0x000fc60000000f00 */
[----:B------:R-:W-:-:S08]  /*5400*/  FMUL.FTZ R169, R169, UR12 ;  /* 0x0000000ca9a97c20 */ /* 0x000fd00008410000 */
[----:B------:R-:W-:-:S05]  /*5410*/  @P6 HADD2.F32 R174, -RZ, R160.H1_H1 ;  /* 0x300000a0ffae6230 */ /* 0x000fca0000004100 */
[-C--:B------:R-:W-:Y:S01]  /*5420*/  @P6 FMUL.FTZ R170, R174, R169.reuse ;  /* 0x000000a9aeaa6220 */ /* 0x080fe20000410000 */
[----:B------:R-:W-:-:S03]  /*5430*/  FMUL.FTZ R169, R149, R169 ;  /* 0x000000a995a97220 */ /* 0x000fc60000410000 */
[----:B------:R-:W-:Y:S02]  /*5440*/  FADD.FTZ R73, R73, R170 ;  /* 0x000000aa49497221 */ /* 0x000fe40000010000 */
[----:B------:R-:W-:-:S04]  /*5450*/  FSEL R169, R169, RZ, P6 ;  /* 0x000000ffa9a97208 */ /* 0x000fc80003000000 */
[----:B------:R-:W-:-:S04]  /*5460*/  F2FP.F16.F32.PACK_AB R169, RZ, R169 ;  /* 0x000000a9ffa9723e */ /* 0x000fc800000000ff */
[----:B------:R-:W-:-:S07]  /*5470*/  PRMT R164, R164, 0x5410, R169 ;  /* 0x00005410a4a47816 */ /* 0x000fce00000000a9 */
.L_x_13728:
[----:B------:R-:W-:Y:S05]  /*5480*/  BSYNC.RECONVERGENT B3 ;  /* 0x0000000000037941 */ /* 0x000fea0003800200 */
.L_x_13727:
        /* <DEDUP_REMOVED lines=18> */
.L_x_13730:
[----:B------:R-:W-:Y:S05]  /*55b0*/  BSYNC.RECONVERGENT B3 ;  /* 0x0000000000037941 */ /* 0x000fea0003800200 */
.L_x_13729:
        /* <DEDUP_REMOVED lines=18> */
.L_x_13732:
[----:B------:R-:W-:Y:S05]  /*56e0*/  BSYNC.RECONVERGENT B3 ;  /* 0x0000000000037941 */ /* 0x000fea0003800200 */
.L_x_13731:
        /* <DEDUP_REMOVED lines=18> */
.L_x_13734:
[----:B------:R-:W-:Y:S05]  /*5810*/  BSYNC.RECONVERGENT B3 ;  /* 0x0000000000037941 */ /* 0x000fea0003800200 */
.L_x_13733:
        /* <DEDUP_REMOVED lines=17> */
.L_x_13736:
[----:B------:R-:W-:Y:S05]  /*5930*/  BSYNC.RECONVERGENT B3 ;  /* 0x0000000000037941 */ /* 0x000fea0003800200 */
.L_x_13735:
        /* <DEDUP_REMOVED lines=24> */
.L_x_13738:
[----:B------:R-:W-:Y:S05]  /*5ac0*/  BSYNC.RECONVERGENT B3 ;  /* 0x0000000000037941 */ /* 0x000fea0003800200 */
.L_x_13737:
        /* <DEDUP_REMOVED lines=8> */
[----:B------:R-:W-:-:S04]  /*5b50*/  @P1 FMUL.FTZ R174, R175, R176 ;  /* 0x000000b0afae1220 */ /* 0x000fc80000410000 */
[----:B------:R-:W-:Y:S01]  /*5b60*/  FADD.FTZ R71, R71, R174 ;  /* 0x000000ae47477221 */ /* 0x000fe20000010000 */
[----:B------:R-:W-:-:S05]  /*5b70*/  FMUL.FTZ R174, R147, R176 ;  /* 0x000000b093ae7220 */ /* 0x000fca0000410000 */
[----:B------:R-:W-:-:S04]  /*5b80*/  FSEL R174, R174, RZ, P1 ;  /* 0x000000ffaeae7208 */ /* 0x000fc80000800000 */
[----:B------:R-:W-:-:S04]  /*5b90*/  F2FP.F16.F32.PACK_AB R174, RZ, R174 ;  /* 0x000000aeffae723e */ /* 0x000fc800000000ff */
[----:B------:R-:W-:Y:S01]  /*5ba0*/  PRMT R167, R167, 0x5410, R174 ;  /* 0x00005410a7a77816 */ /* 0x000fe200000000ae */
[----:B------:R-:W-:Y:S06]  /*5bb0*/  BRA `(.L_x_13722) ;  /* 0x0000001000d07947 */ /* 0x000fec0003800000 */
.L_x_13692:
        /* <DEDUP_REMOVED lines=9> */
[----:B------:R-:W-:Y:S01]  /*5c50*/  HADD2.F32 R175, -RZ, R32.H0_H0 ;  /* 0x20000020ffaf7230 */ /* 0x000fe20000004100 */
[----:B------:R-:W-:Y:S02]  /*5c60*/  LOP3.LUT P1, RZ, R186, 0xff, RZ, 0xc0, !PT ;  /* 0x000000ffbaff7812 */ /* 0x000fe4000782c0ff */
[----:B------:R-:W-:-:S04]  /*5c70*/  @P6 FADD.FTZ R174, R205, -R174 ;  /* 0x800000aecdae6221 */ /* 0x000fc80000010000 */
[----:B------:R-:W-:Y:S01]  /*5c80*/  @P6 FFMA.FTZ R175, R4, R174, R175 ;  /* 0x000000ae04af6223 */ /* 0x000fe200000100af */
[----:B------:R-:W-:-:S03]  /*5c90*/  HFMA2 R174, -RZ, RZ, 0, 0 ;  /* 0x00000000ffae7431 */ /* 0x000fc600000001ff */
[----:B------:R-:W-:-:S04]  /*5ca0*/  FMUL.FTZ R175, R175, UR13 ;  /* 0x0000000dafaf7c20 */ /* 0x000fc80008410000 */
[----:B------:R-:W-:Y:S01]  /*5cb0*/  FMUL.FTZ R176, R175, UR12 ;  /* 0x0000000cafb07c20 */ /* 0x000fe20008410000 */
[----:B------:R-:W-:-:S05]  /*5cc0*/  @P1 HADD2.F32 R175, -RZ, R160.H0_H0 ;  /* 0x200000a0ffaf1230 */ /* 0x000fca0000004100 */
[----:B------:R-:W-:-:S04]  /*5cd0*/  @P1 FMUL.FTZ R174, R175, R176 ;  /* 0x000000b0afae1220 */ /* 0x000fc80000410000 */
[----:B------:R-:W-:Y:S01]  /*5ce0*/  FADD.FTZ R72, R72, R174 ;  /* 0x000000ae48487221 */ /* 0x000fe20000010000 */
[----:B------:R-:W-:-:S05]  /*5cf0*/  FMUL.FTZ R174, R148, R176 ;  /* 0x000000b094ae7220 */ /* 0x000fca0000410000 */
[----:B------:R-:W-:-:S04]  /*5d00*/  FSEL R174, R174, RZ, P1 ;  /* 0x000000ffaeae7208 */ /* 0x000fc80000800000 */
[----:B------:R-:W-:-:S04]  /*5d10*/  F2FP.F16.F32.PACK_AB R174, RZ, R174 ;  /* 0x000000aeffae723e */ /* 0x000fc800000000ff */
[----:B------:R-:W-:-:S07]  /*5d20*/  PRMT R164, R174, 0x7610, R164 ;  /* 0x00007610aea47816 */ /* 0x000fce00000000a4 */
.L_x_13741:
[----:B------:R-:W-:Y:S05]  /*5d30*/  BSYNC.RECONVERGENT B3 ;  /* 0x0000000000037941 */ /* 0x000fea0003800200 */
.L_x_13740:
[----:B------:R-:W-:Y:S04]  /*5d40*/  BSSY.RECONVERGENT B3, `(.L_x_13742) ;  /* 0x0000012000037945 */ /* 0x000fe80003800200 */
[----:B------:R-:W-:Y:S05]  /*5d50*/  @!P0 BRA `(.L_x_13743) ;  /* 0x0000000000408947 */ /* 0x000fea0003800000 */
[----:B------:R-:W2:Y:S01]  /*5d60*/  LDL R175, [R1+0xc] ;  /* 0x00000c0001af7983 */ /* 0x000ea20000100800 */
[----:B------:R-:W-:Y:S01]  /*5d70*/  @P6 FFMA.FTZ R174, R206, R10, R3 ;  /* 0x0000000aceae6223 */ /* 0x000fe20000010003 */
[----:B------:R-:W-:-:S03]  /*5d80*/  LOP3.LUT P1, RZ, R186, 0xff00, RZ, 0xc0, !PT ;  /* 0x0000ff00baff7812 */ /* 0x000fc6000782c0ff */
[----:B--2---:R-:W-:Y:S01]  /*5d90*/  @P6 FADD.FTZ R174, R175, -R174 ;  /* 0x800000aeafae6221 */ /* 0x004fe20000010000 */
[----:B------:R-:W-:-:S05]  /*5da0*/  HADD2.F32 R175, -RZ, R32.H1_H1 ;  /* 0x30000020ffaf7230 */ /* 0x000fca0000004100 */
[----:B------:R-:W-:Y:S01]  /*5db0*/  @P6 FFMA.FTZ R175, R4, R174, R175 ;  /* 0x000000ae04af6223 */ /* 0x000fe200000100af */
[----:B------:R-:W-:-:S03]  /*5dc0*/  MOV R174, RZ ;  /* 0x000000ff00ae7202 */ /* 0x000fc60000000f00 */
[----:B------:R-:W-:-:S04]  /*5dd0*/  FMUL.FTZ R175, R175, UR13 ;  /* 0x0000000dafaf7c20 */ /* 0x000fc80008410000 */
[----:B------:R-:W-:Y:S01]  /*5de0*/  FMUL.FTZ R176, R175, UR12 ;  /* 0x0000000cafb07c20 */ /* 0x000fe20008410000 */
[----:B------:R-:W-:-:S05]  /*5df0*/  @P1 HADD2.F32 R175, -RZ, R160.H1_H1 ;  /* 0x300000a0ffaf1230 */ /* 0x000fca0000004100 */
[----:B------:R-:W-:-:S04]  /*5e00*/  @P1 FMUL.FTZ R174, R175, R176 ;  /* 0x000000b0afae1220 */ /* 0x000fc80000410000 */
[----:B------:R-:W-:Y:S01]  /*5e10*/  FADD.FTZ R73, R73, R174 ;  /* 0x000000ae49497221 */ /* 0x000fe20000010000 */
[----:B------:R-:W-:-:S05]  /*5e20*/  FMUL.FTZ R174, R149, R176 ;  /* 0x000000b095ae7220 */ /* 0x000fca0000410000 */
[----:B------:R-:W-:-:S04]  /*5e30*/  FSEL R174, R174, RZ, P1 ;  /* 0x000000ffaeae7208 */ /* 0x000fc80000800000 */
[----:B------:R-:W-:-:S04]  /*5e40*/  F2FP.F16.F32.PACK_AB R174, RZ, R174 ;  /* 0x000000aeffae723e */ /* 0x000fc800000000ff */
[----:B------:R-:W-:-:S07]  /*5e50*/  PRMT R164, R164, 0x5410, R174 ;  /* 0x00005410a4a47816 */ /* 0x000fce00000000ae */
.L_x_13743:
[----:B------:R-:W-:Y:S05]  /*5e60*/  BSYNC.RECONVERGENT B3 ;  /* 0x0000000000037941 */ /* 0x000fea0003800200 */
.L_x_13742:
[----:B------:R-:W-:Y:S04]  /*5e70*/  BSSY.RECONVERGENT B3, `(.L_x_13744) ;  /* 0x0000012000037945 */ /* 0x000fe80003800200 */
[----:B------:R-:W-:Y:S05]  /*5e80*/  @!P0 BRA `(.L_x_13745) ;  /* 0x0000000000408947 */ /* 0x000fea0003800000 */
[----:B------:R-:W2:Y:S01]  /*5e90*/  LDL R175, [R1+0x8] ;  /* 0x0000080001af7983 */ /* 0x000ea20000100800 */
[----:B------:R-:W-:Y:S01]  /*5ea0*/  @P6 FFMA.FTZ R174, R204, R10, R3 ;  /* 0x0000000accae6223 */ /* 0x000fe20000010003 */
[----:B------:R-:W-:-:S03]  /*5eb0*/  LOP3.LUT P1, RZ, R186, 0xff0000, RZ, 0xc0, !PT ;  /* 0x00ff0000baff7812 */ /* 0x000fc6000782c0ff */
[----:B--2---:R-:W-:Y:S01]  /*5ec0*/  @P6 FADD.FTZ R174, R175, -R174 ;  /* 0x800000aeafae6221 */ /* 0x004fe20000010000 */
[----:B------:R-:W-:-:S05]  /*5ed0*/  HADD2.F32 R175, -RZ, R33.H0_H0 ;  /* 0x20000021ffaf7230 */ /* 0x000fca0000004100 */
        /* <DEDUP_REMOVED lines=11> */
.L_x_13745:
[----:B------:R-:W-:Y:S05]  /*5f90*/  BSYNC.RECONVERGENT B3 ;  /* 0x0000000000037941 */ /* 0x000fea0003800200 */
.L_x_13744:
        /* <DEDUP_REMOVED lines=18> */
.L_x_13747:
[----:B------:R-:W-:Y:S05]  /*60c0*/  BSYNC.RECONVERGENT B3 ;  /* 0x0000000000037941 */ /* 0x000fea0003800200 */
.L_x_13746:
[----:B------:R-:W-:Y:S04]  /*60d0*/  BSSY.RECONVERGENT B3, `(.L_x_13748) ;  /* 0x0000012000037945 */ /* 0x000fe80003800200 */
[----:B------:R-:W-:Y:S05]  /*60e0*/  @!P0 BRA `(.L_x_13749) ;  /* 0x0000000000408947 */ /* 0x000fea0003800000 */
[----:B------:R-:W2:Y:S01]  /*60f0*/  LDL R175, [R1] ;  /* 0x0000000001af7983 */ /* 0x000ea20000100800 */
        /* <DEDUP_REMOVED lines=15> */
.L_x_13749:
[----:B------:R-:W-:Y:S05]  /*61f0*/  BSYNC.RECONVERGENT B3 ;  /* 0x0000000000037941 */ /* 0x000fea0003800200 */
.L_x_13748:
[----:B------:R-:W-:Y:S04]  /*6200*/  BSSY.RECONVERGENT B3, `(.L_x_13750) ;  /* 0x0000011000037945 */ /* 0x000fe80003800200 */
[----:B------:R-:W-:Y:S05]  /*6210*/  @!P0 BRA `(.L_x_13751) ;  /* 0x00000000003c8947 */ /* 0x000fea0003800000 */
[----:B------:R-:W-:Y:S01]  /*6220*/  @P6 FFMA.FTZ R174, R201, R10, R3 ;  /* 0x0000000ac9ae6223 */ /* 0x000fe20000010003 */
[----:B------:R-:W-:Y:S01]  /*6230*/  HADD2.F32 R175, -RZ, R34.H1_H1 ;  /* 0x30000022ffaf7230 */ /* 0x000fe20000004100 */
[----:B------:R-:W-:Y:S02]  /*6240*/  LOP3.LUT P1, RZ, R187, 0xff00, RZ, 0xc0, !PT ;  /* 0x0000ff00bbff7812 */ /* 0x000fe4000782c0ff */
[----:B------:R-:W-:-:S04]  /*6250*/  @P6 FADD.FTZ R174, R252, -R174 ;  /* 0x800000aefcae6221 */ /* 0x000fc80000010000 */
        /* <DEDUP_REMOVED lines=11> */
.L_x_13751:
[----:B------:R-:W-:Y:S05]  /*6310*/  BSYNC.RECONVERGENT B3 ;  /* 0x0000000000037941 */ /* 0x000fea0003800200 */
.L_x_13750:
[----:B------:R-:W-:Y:S04]  /*6320*/  BSSY.RECONVERGENT B3, `(.L_x_13752) ;  /* 0x0000011000037945 */ /* 0x000fe80003800200 */
[----:B------:R-:W-:Y:S05]  /*6330*/  @!P0 BRA `(.L_x_13753) ;  /* 0x00000000003c8947 */ /* 0x000fea0003800000 */
        /* <DEDUP_REMOVED lines=15> */
.L_x_13753:
[----:B------:R-:W-:Y:S05]  /*6430*/  BSYNC.RECONVERGENT B3 ;  /* 0x0000000000037941 */ /* 0x000fea0003800200 */
.L_x_13752:
[----:B------:R-:W-:Y:S05]  /*6440*/  @!P0 BRA `(.L_x_13722) ;  /* 0x0000000800ac8947 */ /* 0x000fea0003800000 */
[----:B------:R-:W-:Y:S01]  /*6450*/  @P6 FFMA.FTZ R174, R199, R10, R3 ;  /* 0x0000000ac7ae6223 */ /* 0x000fe20000010003 */
[----:B------:R-:W-:Y:S01]  /*6460*/  ISETP.GE.U32.AND P1, PT, R186, RZ, PT ;  /* 0x000000ffba00720c */ /* 0x000fe20003f26070 */
[----:B------:R-:W-:Y:S02]  /*6470*/  HADD2.F32 R175, -RZ, R35.H1_H1 ;  /* 0x30000023ffaf7230 */ /* 0x000fe40000004100 */
[----:B------:R-:W-:Y:S01]  /*6480*/  @P6 FADD.FTZ R174, R250, -R174 ;  /* 0x800000aefaae6221 */ /* 0x000fe20000010000 */
[----:B------:R-:W-:-:S03]  /*6490*/  ISETP.GE.U32.AND.EX P1, PT, R187, 0x1000000, PT, P1 ;  /* 0x01000000bb00780c */ /* 0x000fc60003f26110 */
[----:B------:R-:W-:Y:S01]  /*64a0*/  @P6 FFMA.FTZ R175, R4, R174, R175 ;  /* 0x000000ae04af6223 */ /* 0x000fe200000100af */
[----:B------:R-:W-:-:S03]  /*64b0*/  MOV R174, RZ ;  /* 0x000000ff00ae7202 */ /* 0x000fc60000000f00 */
[----:B------:R-:W-:-:S04]  /*64c0*/  FMUL.FTZ R175, R175, UR13 ;  /* 0x0000000dafaf7c20 */ /* 0x000fc80008410000 */
[----:B------:R-:W-:Y:S02]  /*64d0*/  FMUL.FTZ R176, R175, UR12 ;  /* 0x0000000cafb07c20 */ /* 0x000fe40008410000 */
        /* <DEDUP_REMOVED lines=8> */
.L_x_13739:
[----:B------:R-:W2:Y:S04]  /*6560*/  LDL R175, [R1+0xc] ;  /* 0x00000c0001af7983 */ /* 0x000ea80000100800 */
[----:B------:R-:W3:Y:S04]  /*6570*/  LDL R174, [R1+0x8] ;  /* 0x0000080001ae7983 */ /* 0x000ee80000100800 */
[----:B------:R-:W4:Y:S01]  /*6580*/  LDL.LU R176, [R1+0x20] ;  /* 0x0000200001b07983 */ /* 0x000f220000300800 */
[----:B-----5:R-:W-:Y:S01]  /*6590*/  ISETP.GT.AND P1, PT, R5, RZ, PT ;  /* 0x000000ff0500720c */ /* 0x020fe20003f24270 */
[----:B------:R-:W-:Y:S01]  /*65a0*/  HADD2.F32 R168, -RZ, R32.H1_H1 ;  /* 0x30000020ffa87230 */ /* 0x000fe20000004100 */
[----:B------:R-:W-:Y:S11]  /*65b0*/  BSSY.RECONVERGENT B3, `(.L_x_13754) ;  /* 0x0000019000037945 */ /* 0x000ff60003800200 */
[----:B------:R-:W-:-:S04]  /*65c0*/  @P1 FFMA.FTZ R169, R206, R10, R3 ;  /* 0x0000000acea91223 */ /* 0x000fc80000010003 */
[----:B--2---:R-:W-:Y:S01]  /*65d0*/  @P1 FADD.FTZ R169, R175, -R169 ;  /* 0x800000a9afa91221 */ /* 0x004fe20000010000 */
[----:B------:R-:W-:-:S03]  /*65e0*/  HADD2.F32 R175, -RZ, R32.H0_H0 ;  /* 0x20000020ffaf7230 */ /* 0x000fc60000004100 */
[----:B------:R-:W-:Y:S01]  /*65f0*/  @P1 FFMA.FTZ R168, R4, R169, R168 ;  /* 0x000000a904a81223 */ /* 0x000fe200000100a8 */
[----:B------:R-:W-:Y:S01]  /*6600*/  @P1 FFMA.FTZ R169, R204, R10, R3 ;  /* 0x0000000acca91223 */ /* 0x000fe20000010003 */
[----:B----4-:R-:W-:-:S03]  /*6610*/  ISETP.NE.AND P6, PT, R176, RZ, PT ;  /* 0x000000ffb000720c */ /* 0x010fc60003fc5270 */
[----:B---3--:R-:W-:Y:S01]  /*6620*/  @P1 FADD.FTZ R169, R174, -R169 ;  /* 0x800000a9aea91221 */ /* 0x008fe20000010000 */
[----:B------:R-:W-:-:S05]  /*6630*/  HADD2.F32 R174, -RZ, R33.H0_H0 ;  /* 0x20000021ffae7230 */ /* 0x000fca0000004100 */
        /* <DEDUP_REMOVED lines=16> */
.L_x_13755:
[----:B------:R-:W-:Y:S05]  /*6740*/  BSYNC.RECONVERGENT B3 ;  /* 0x0000000000037941 */ /* 0x000fea0003800200 */
.L_x_13754:
        /* <DEDUP_REMOVED lines=13> */
.L_x_13757:
[----:B------:R-:W-:Y:S05]  /*6820*/  BSYNC.RECONVERGENT B3 ;  /* 0x0000000000037941 */ /* 0x000fea0003800200 */
.L_x_13756:
[----:B------:R-:W-:Y:S04]  /*6830*/  BSSY.RECONVERGENT B3, `(.L_x_13758) ;  /* 0x000000d000037945 */ /* 0x000fe80003800200 */
[----:B------:R-:W-:Y:S05]  /*6840*/  @!P0 BRA `(.L_x_13759) ;  /* 0x00000000002c8947 */ /* 0x000fea0003800000 */
        /* <DEDUP_REMOVED lines=11> */
.L_x_13759:
[----:B------:R-:W-:Y:S05]  /*6900*/  BSYNC.RECONVERGENT B3 ;  /* 0x0000000000037941 */ /* 0x000fea0003800200 */
.L_x_13758:
[----:B------:R-:W2:Y:S01]  /*6910*/  LDL R169, [R1+0x4] ;  /* 0x0000040001a97983 */ /* 0x000ea20000100800 */
[----:B------:R-:W-:Y:S01]  /*6920*/  @P1 FFMA.FTZ R170, R203, R10, R3 ;  /* 0x0000000acbaa1223 */ /* 0x000fe20000010003 */
[----:B------:R-:W-:Y:S03]  /*6930*/  BSSY.RECONVERGENT B3, `(.L_x_13760) ;  /* 0x0000010000037945 */ /* 0x000fe60003800200 */
[----:B--2---:R-:W-:Y:S01]  /*6940*/  @P1 FADD.FTZ R170, R169, -R170 ;  /* 0x800000aaa9aa1221 */ /* 0x004fe20000010000 */
[----:B------:R-:W-:-:S05]  /*6950*/  HADD2.F32 R169, -RZ, R33.H1_H1 ;  /* 0x30000021ffa97230 */ /* 0x000fca0000004100 */
[----:B------:R-:W-:Y:S01]  /*6960*/  @P1 FFMA.FTZ R169, R4, R170, R169 ;  /* 0x000000aa04a91223 */ /* 0x000fe200000100a9 */
        /* <DEDUP_REMOVED lines=12> */
.L_x_13761:
[----:B------:R-:W-:Y:S05]  /*6a30*/  BSYNC.RECONVERGENT B3 ;  /* 0x0000000000037941 */ /* 0x000fea0003800200 */
.L_x_13760:
[----:B------:R-:W2:Y:S01]  /*6a40*/  LDL R170, [R1] ;  /* 0x0000000001aa7983 */ /* 0x000ea20000100800 */
[----:B------:R-:W-:Y:S01]  /*6a50*/  @P1 FFMA.FTZ R171, R202, R10, R3 ;  /* 0x0000000acaab1223 */ /* 0x000fe20000010003 */
[----:B------:R-:W-:Y:S03]  /*6a60*/  BSSY.RECONVERGENT B3, `(.L_x_13762) ;  /* 0x0000010000037945 */ /* 0x000fe60003800200 */
        /* <DEDUP_REMOVED lines=15> */
.L_x_13763:
[----:B------:R-:W-:Y:S05]  /*6b60*/  BSYNC.RECONVERGENT B3 ;  /* 0x0000000000037941 */ /* 0x000fea0003800200 */
.L_x_13762:
        /* <DEDUP_REMOVED lines=17> */
.L_x_13765:
[----:B------:R-:W-:Y:S05]  /*6c80*/  BSYNC.RECONVERGENT B3 ;  /* 0x0000000000037941 */ /* 0x000fea0003800200 */
.L_x_13764:
        /* <DEDUP_REMOVED lines=24> */
.L_x_13767:
[----:B------:R-:W-:Y:S05]  /*6e10*/  BSYNC.RECONVERGENT B3 ;  /* 0x0000000000037941 */ /* 0x000fea0003800200 */
.L_x_13766:
        /* <DEDUP_REMOVED lines=13> */
[----:B------:R-:W-:-:S07]  /*6ef0*/  PRMT R167, R167, 0x5410, R174 ;  /* 0x00005410a7a77816 */ /* 0x000fce00000000ae */
.L_x_13722:
[----:B------:R-:W-:Y:S05]  /*6f00*/  BSYNC.RECONVERGENT B2 ;  /* 0x0000000000027941 */ /* 0x000fea0003800200 */
.L_x_13691:
        /* <DEDUP_REMOVED lines=10> */
.L_x_13688:
[----:B------:R-:W-:Y:S05]  /*6fb0*/  BSYNC.RECONVERGENT B1 ;  /* 0x0000000000017941 */ /* 0x000fea0003800200 */
.L_x_13687:
[----:B------:R-:W-:Y:S04]  /*6fc0*/  BSSY.RECONVERGENT B1, `(.L_x_13768) ;  /* 0x00002bf000017945 */ /* 0x000fe80003800200 */
[----:B------:R-:W-:Y:S05]  /*6fd0*/  @!P2 BRA `(.L_x_13769) ;  /* 0x0000002800f4a947 */ /* 0x000fea0003800000 */
[----:B------:R-:W-:Y:S04]  /*6fe0*/  BSSY.RECONVERGENT B2, `(.L_x_13770) ;  /* 0x0000005000027945 */ /* 0x000fe80003800200 */
[----:B------:R-:W-:Y:S05]  /*6ff0*/  @!P0 BRA `(.L_x_13771) ;  /* 0x00000000000c8947 */ /* 0x000fea0003800000 */
[----:B-----5:R-:W2:Y:S02]  /*7000*/  LDC.64 R160, c[0x0][0x390] ;  /* 0x0000e400ffa07b82 */ /* 0x020ea40000000a00 */
[----:B--2---:R-:W-:-:S06]  /*7010*/  IMAD.WIDE.U32 R160, R173, 0x10, R160 ;  /* 0x00000010ada07825 */ /* 0x004fcc00078e00a0 */
[----:B------:R-:W5:Y:S02]  /*7020*/  LDG.E.128 R160, desc[UR6][R160.64] ;  /* 0x00000006a0a07981 */ /* 0x000f64000c1e1d00 */
.L_x_13771:
[----:B------:R-:W-:Y:S05]  /*7030*/  BSYNC.RECONVERGENT B2 ;  /* 0x0000000000027941 */ /* 0x000fea0003800200 */
.L_x_13770:
        /* <DEDUP_REMOVED lines=9> */
[--C-:B------:R-:W-:Y:S01]  /*70d0*/  HADD2.F32 R171, -RZ, R28.reuse.H1_H1 ;  /* 0x3000001cffab7230 */ /* 0x100fe20000004100 */
[----:B------:R-:W-:Y:S01]  /*70e0*/  BSSY.RECONVERGENT B3, `(.L_x_13775) ;  /* 0x0000018000037945 */ /* 0x000fe20003800200 */
[----:B------:R-:W-:Y:S02]  /*70f0*/  HADD2.F32 R169, -RZ, R29.H0_H0 ;  /* 0x2000001dffa97230 */ /* 0x000fe40000004100 */
[----:B------:R-:W-:-:S08]  /*7100*/  HADD2.F32 R168, -RZ, R28.H0_H0 ;  /* 0x2000001cffa87230 */ /* 0x000fd00000004100 */
        /* <DEDUP_REMOVED lines=14> */
[----:B-1----:R-:W-:-:S05]  /*71f0*/  @P6 HADD2.F32 R174, -RZ, R160.H0_H0 ;  /* 0x200000a0ffae6230 */ /* 0x002fca0000004100 */
[-C--:B------:R-:W-:Y:S01]  /*7200*/  @P6 FMUL.FTZ R170, R174, R2.reuse ;  /* 0x00000002aeaa6220 */ /* 0x080fe20000410000 */
[----:B------:R-:W-:-:S03]  /*7210*/  FMUL.FTZ R2, R140, R2 ;  /* 0x000000028c027220 */ /* 0x000fc60000410000 */
[----:B------:R-:W-:Y:S02]  /*7220*/  FADD.FTZ R64, R64, R170 ;  /* 0x000000aa40407221 */ /* 0x000fe40000010000 */
[----:B------:R-:W-:-:S04]  /*7230*/  FSEL R2, R2, RZ, P6 ;  /* 0x000000ff02027208 */ /* 0x000fc80003000000 */
[----:B------:R-:W-:-:S04]  /*7240*/  F2FP.F16.F32.PACK_AB R2, RZ, R2 ;  /* 0x00000002ff02723e */ /* 0x000fc800000000ff */
[----:B------:R-:W-:-:S07]  /*7250*/  PRMT R164, R2, 0x7610, R164 ;  /* 0x0000761002a47816 */ /* 0x000fce00000000a4 */
.L_x_13776:
[----:B------:R-:W-:Y:S05]  /*7260*/  BSYNC.RECONVERGENT B3 ;  /* 0x0000000000037941 */ /* 0x000fea0003800200 */
.L_x_13775:
[----:B------:R-:W-:Y:S04]  /*7270*/  BSSY.RECONVERGENT B3, `(.L_x_13777) ;  /* 0x000000d000037945 */ /* 0x000fe80003800200 */
[----:B------:R-:W-:Y:S05]  /*7280*/  @!P0 BRA `(.L_x_13778) ;  /* 0x00000000002c8947 */ /* 0x000fea0003800000 */
[----:B------:R-:W-:Y:S01]  /*7290*/  LOP3.LUT P6, RZ, R184, 0xff00, RZ, 0xc0, !PT ;  /* 0x0000ff00b8ff7812 */ /* 0x000fe200078cc0ff */
[----:B------:R-:W-:Y:S01]  /*72a0*/  FMUL.FTZ R2, R171, UR13 ;  /* 0x0000000dab027c20 */ /* 0x000fe20008410000 */
[----:B------:R-:W-:-:S03]  /*72b0*/  MOV R170, RZ ;  /* 0x000000ff00aa7202 */ /* 0x000fc60000000f00 */
[----:B------:R-:W-:-:S08]  /*72c0*/  FMUL.FTZ R2, R2, UR12 ;  /* 0x0000000c02027c20 */ /* 0x000fd00008410000 */
[----:B-1----:R-:W-:-:S05]  /*72d0*/  @P6 HADD2.F32 R174, -RZ, R160.H1_H1 ;  /* 0x300000a0ffae6230 */ /* 0x002fca0000004100 */
[-C--:B------:R-:W-:Y:S01]  /*72e0*/  @P6 FMUL.FTZ R170, R174, R2.reuse ;  /* 0x00000002aeaa6220 */ /* 0x080fe20000410000 */
[----:B------:R-:W-:-:S03]  /*72f0*/  FMUL.FTZ R2, R141, R2 ;  /* 0x000000028d027220 */ /* 0x000fc60000410000 */
[----:B------:R-:W-:Y:S02]  /*7300*/  FADD.FTZ R65, R65, R170 ;  /* 0x000000aa41417221 */ /* 0x000fe40000010000 */
[----:B------:R-:W-:-:S04]  /*7310*/  FSEL R2, R2, RZ, P6 ;  /* 0x000000ff02027208 */ /* 0x000fc80003000000 */
[----:B------:R-:W-:-:S04]  /*7320*/  F2FP.F16.F32.PACK_AB R2, RZ, R2 ;  /* 0x00000002ff02723e */ /* 0x000fc800000000ff */
[----:B------:R-:W-:-:S07]  /*7330*/  PRMT R164, R164, 0x5410, R2 ;  /* 0x00005410a4a47816 */ /* 0x000fce0000000002 */
.L_x_13778:
[----:B------:R-:W-:Y:S05]  /*7340*/  BSYNC.RECONVERGENT B3 ;  /* 0x0000000000037941 */ /* 0x000fea0003800200 */
.L_x_13777:
[----:B------:R-:W-:Y:S04]  /*7350*/  BSSY.RECONVERGENT B3, `(.L_x_13779) ;  /* 0x000000d000037945 */ /* 0x000fe80003800200 */
[----:B------:R-:W-:Y:S05]  /*7360*/  @!P0 BRA `(.L_x_13780) ;  /* 0x00000000002c8947 */ /* 0x000fea0003800000 */
        /* <DEDUP_REMOVED lines=11> */
.L_x_13780:
[----:B------:R-:W-:Y:S05]  /*7420*/  BSYNC.RECONVERGENT B3 ;  /* 0x0000000000037941 */ /* 0x000fea0003800200 */
.L_x_13779:
[----:B------:R-:W-:Y:S01]  /*7430*/  @P1 FFMA.FTZ R2, R195, R10, R3 ;  /* 0x0000000ac3021223 */ /* 0x000fe20000010003 */
[----:B-1----:R-:W-:Y:S01]  /*7440*/  HADD2.F32 R174, -RZ, R29.H1_H1 ;  /* 0x3000001dffae7230 */ /* 0x002fe20000004100 */
        /* <DEDUP_REMOVED lines=15> */
.L_x_13782:
[----:B------:R-:W-:Y:S05]  /*7540*/  BSYNC.RECONVERGENT B3 ;  /* 0x0000000000037941 */ /* 0x000fea0003800200 */
.L_x_13781:
        /* <DEDUP_REMOVED lines=17> */
.L_x_13784:
[----:B------:R-:W-:Y:S05]  /*7660*/  BSYNC.RECONVERGENT B3 ;  /* 0x0000000000037941 */ /* 0x000fea0003800200 */
.L_x_13783:
        /* <DEDUP_REMOVED lines=17> */
.L_x_13786:
[----:B------:R-:W-:Y:S05]  /*7780*/  BSYNC.RECONVERGENT B3 ;  /* 0x0000000000037941 */ /* 0x000fea0003800200 */
.L_x_13785:
        /* <DEDUP_REMOVED lines=24> */
.L_x_13788:
[----:B------:R-:W-:Y:S05]  /*7910*/  BSYNC.RECONVERGENT B3 ;  /* 0x0000000000037941 */ /* 0x000fea0003800200 */
.L_x_13787:
[----:B------:R-:W-:Y:S01]  /*7920*/  F2FP.F16.F32.PACK_AB R171, R174, R2 ;  /* 0x00000002aeab723e */ /* 0x000fe200000000ff */
[----:B------:R-:W-:Y:S06]  /*7930*/  @!P0 BRA `(.L_x_13789) ;  /* 0x0000002000788947 */ /* 0x000fec0003800000 */
[----:B------:R-:W-:Y:S01]  /*7940*/  ISETP.GE.U32.AND P1, PT, R184, RZ, PT ;  /* 0x000000ffb800720c */ /* 0x000fe20003f26070 */
[----:B------:R-:W-:Y:S01]  /*7950*/  FMUL.FTZ R2, R174, UR13 ;  /* 0x0000000dae027c20 */ /* 0x000fe20008410000 */
[----:B------:R-:W-:Y:S02]  /*7960*/  MOV R174, RZ ;  /* 0x000000ff00ae7202 */ /* 0x000fe40000000f00 */
[----:B------:R-:W-:Y:S01]  /*7970*/  ISETP.GE.U32.AND.EX P1, PT, R185, 0x1000000, PT, P1 ;  /* 0x01000000b900780c */ /* 0x000fe20003f26110 */
[----:B------:R-:W-:-:S12]  /*7980*/  FMUL.FTZ R2, R2, UR12 ;  /* 0x0000000c02027c20 */ /* 0x000fd80008410000 */
[----:B------:R-:W-:-:S05]  /*7990*/  @P1 HADD2.F32 R175, -RZ, R163.H1_H1 ;  /* 0x300000a3ffaf1230 */ /* 0x000fca0000004100 */
[-C--:B------:R-:W-:Y:S01]  /*79a0*/  @P1 FMUL.FTZ R174, R175, R2.reuse ;  /* 0x00000002afae1220 */ /* 0x080fe20000410000 */
[----:B------:R-:W-:-:S03]  /*79b0*/  FMUL.FTZ R2, R139, R2 ;  /* 0x000000028b027220 */ /* 0x000fc60000410000 */
[----:B------:R-:W-:Y:S02]  /*79c0*/  FADD.FTZ R63, R63, R174 ;  /* 0x000000ae3f3f7221 */ /* 0x000fe40000010000 */
[----:B------:R-:W-:-:S04]  /*79d0*/  FSEL R2, R2, RZ, P1 ;  /* 0x000000ff02027208 */ /* 0x000fc80000800000 */
[----:B------:R-:W-:-:S04]  /*79e0*/  F2FP.F16.F32.PACK_AB R2, RZ, R2 ;  /* 0x00000002ff02723e */ /* 0x000fc800000000ff */
[----:B------:R-:W-:Y:S01]  /*79f0*/  PRMT R167, R167, 0x5410, R2 ;  /* 0x00005410a7a77816 */ /* 0x000fe20000000002 */
[----:B------:R-:W-:Y:S06]  /*7a00*/  BRA `(.L_x_13789) ;  /* 0x0000002000447947 */ /* 0x000fec0003800000 */
.L_x_13774:
[----:B------:R-:W-:Y:S01]  /*7a10*/  BSSY.RECONVERGENT B3, `(.L_x_13790) ;  /* 0x0000012000037945 */ /* 0x000fe20003800200 */
[----:B-----5:R-:W-:-:S03]  /*7a20*/  ISETP.GT.AND P6, PT, R5, RZ, PT ;  /* 0x000000ff0500720c */ /* 0x020fc60003fc4270 */
[----:B------:R-:W-:Y:S10]  /*7a30*/  @!P0 BRA `(.L_x_13791) ;  /* 0x00000000003c8947 */ /* 0x000ff40003800000 */
[----:B------:R-:W-:Y:S01]  /*7a40*/  @P6 FFMA.FTZ R2, R198, R10, R3 ;  /* 0x0000000ac6026223 */ /* 0x000fe20000010003 */
[----:B------:R-:W-:Y:S01]  /*7a50*/  LOP3.LUT P1, RZ, R184, 0xff, RZ, 0xc0, !PT ;  /* 0x000000ffb8ff7812 */ /* 0x000fe2000782c0ff */
[----:B-1----:R-:W-:Y:S02]  /*7a60*/  HADD2.F32 R174, -RZ, R28.H0_H0 ;  /* 0x2000001cffae7230 */ /* 0x002fe40000004100 */
[----:B------:R-:W-:-:S04]  /*7a70*/  @P6 FADD.FTZ R2, R249, -R2 ;  /* 0x80000002f9026221 */ /* 0x000fc80000010000 */
[----:B------:R-:W-:-:S04]  /*7a80*/  @P6 FFMA.FTZ R174, R4, R2, R174 ;  /* 0x0000000204ae6223 */ /* 0x000fc800000100ae */
[----:B------:R-:W-:Y:S01]  /*7a90*/  FMUL.FTZ R2, R174, UR13 ;  /* 0x0000000dae027c20 */ /* 0x000fe20008410000 */
[----:B------:R-:W-:Y:S02]  /*7aa0*/  HFMA2 R174, -RZ, RZ, 0, 0 ;  /* 0x00000000ffae7431 */ /* 0x000fe400000001ff */
[----:B------:R-:W-:Y:S02]  /*7ab0*/  @P1 HADD2.F32 R175, -RZ, R160.H0_H0 ;  /* 0x200000a0ffaf1230 */ /* 0x000fe40000004100 */
[----:B------:R-:W-:-:S04]  /*7ac0*/  FMUL.FTZ R2, R2, UR12 ;  /* 0x0000000c02027c20 */ /* 0x000fc80008410000 */
[-C--:B------:R-:W-:Y:S01]  /*7ad0*/  @P1 FMUL.FTZ R174, R175, R2.reuse ;  /* 0x00000002afae1220 */ /* 0x080fe20000410000 */
[----:B------:R-:W-:-:S03]  /*7ae0*/  FMUL.FTZ R2, R140, R2 ;  /* 0x000000028c027220 */ /* 0x000fc60000410000 */
[----:B------:R-:W-:Y:S02]  /*7af0*/  FADD.FTZ R64, R64, R174 ;  /* 0x000000ae40407221 */ /* 0x000fe40000010000 */
[----:B------:R-:W-:-:S04]  /*7b00*/  FSEL R2, R2, RZ, P1 ;  /* 0x000000ff02027208 */ /* 0x000fc80000800000 */
[----:B------:R-:W-:-:S04]  /*7b10*/  F2FP.F16.F32.PACK_AB R2, RZ, R2 ;  /* 0x00000002ff02723e */ /* 0x000fc800000000ff */
[----:B------:R-:W-:-:S07]  /*7b20*/  PRMT R164, R2, 0x7610, R164 ;  /* 0x0000761002a47816 */ /* 0x000fce00000000a4 */
.L_x_13791:
[----:B------:R-:W-:Y:S05]  /*7b30*/  BSYNC.RECONVERGENT B3 ;  /* 0x0000000000037941 */ /* 0x000fea0003800200 */
.L_x_13790:
[----:B------:R-:W-:Y:S04]  /*7b40*/  BSSY.RECONVERGENT B3, `(.L_x_13792) ;  /* 0x0000011000037945 */ /* 0x000fe80003800200 */
[----:B------:R-:W-:Y:S05]  /*7b50*/  @!P0 BRA `(.L_x_13793) ;  /* 0x00000000003c8947 */ /* 0x000fea0003800000 */
[----:B------:R-:W-:Y:S01]  /*7b60*/  @P6 FFMA.FTZ R2, R197, R10, R3 ;  /* 0x0000000ac5026223 */ /* 0x000fe20000010003 */
[----:B------:R-:W-:Y:S01]  /*7b70*/  LOP3.LUT P1, RZ, R184, 0xff00, RZ, 0xc0, !PT ;  /* 0x0000ff00b8ff7812 */ /* 0x000fe2000782c0ff */
[----:B-1----:R-:W-:Y:S02]  /*7b80*/  HADD2.F32 R174, -RZ, R28.H1_H1 ;  /* 0x3000001cffae7230 */ /* 0x002fe40000004100 */
[----:B------:R-:W-:-:S04]  /*7b90*/  @P6 FADD.FTZ R2, R248, -R2 ;  /* 0x80000002f8026221 */ /* 0x000fc80000010000 */
[----:B------:R-:W-:-:S04]  /*7ba0*/  @P6 FFMA.FTZ R174, R4, R2, R174 ;  /* 0x0000000204ae6223 */ /* 0x000fc800000100ae */
[----:B------:R-:W-:Y:S01]  /*7bb0*/  FMUL.FTZ R2, R174, UR13 ;  /* 0x0000000dae027c20 */ /* 0x000fe20008410000 */
[----:B------:R-:W-:Y:S01]  /*7bc0*/  MOV R174, RZ ;  /* 0x000000ff00ae7202 */ /* 0x000fe20000000f00 */
[----:B------:R-:W-:Y:S02]  /*7bd0*/  @P1 HADD2.F32 R175, -RZ, R160.H1_H1 ;  /* 0x300000a0ffaf1230 */ /* 0x000fe40000004100 */
[----:B------:R-:W-:-:S04]  /*7be0*/  FMUL.FTZ R2, R2, UR12 ;  /* 0x0000000c02027c20 */ /* 0x000fc80008410000 */
[-C--:B------:R-:W-:Y:S01]  /*7bf0*/  @P1 FMUL.FTZ R174, R175, R2.reuse ;  /* 0x00000002afae1220 */ /* 0x080fe20000410000 */
[----:B------:R-:W-:-:S03]  /*7c00*/  FMUL.FTZ R2, R141, R2 ;  /* 0x000000028d027220 */ /* 0x000fc60000410000 */
[----:B------:R-:W-:Y:S02]  /*7c10*/  FADD.FTZ R65, R65, R174 ;  /* 0x000000ae41417221 */ /* 0x000fe40000010000 */
[----:B------:R-:W-:-:S04]  /*7c20*/  FSEL R2, R2, RZ, P1 ;  /* 0x000000ff02027208 */ /* 0x000fc80000800000 */
[----:B------:R-:W-:-:S04]  /*7c30*/  F2FP.F16.F32.PACK_AB R2, RZ, R2 ;  /* 0x00000002ff02723e */ /* 0x000fc800000000ff */
[----:B------:R-:W-:-:S07]  /*7c40*/  PRMT R164, R164, 0x5410, R2 ;  /* 0x00005410a4a47816 */ /* 0x000fce0000000002 */
.L_x_13793:
[----:B------:R-:W-:Y:S05]  /*7c50*/  BSYNC.RECONVERGENT B3 ;  /* 0x0000000000037941 */ /* 0x000fea0003800200 */
.L_x_13792:
[----:B------:R-:W-:Y:S04]  /*7c60*/  BSSY.RECONVERGENT B3, `(.L_x_13794) ;  /* 0x0000011000037945 */ /* 0x000fe80003800200 */
[----:B------:R-:W-:Y:S05]  /*7c70*/  @!P0 BRA `(.L_x_13795) ;  /* 0x00000000003c8947 */ /* 0x000fea0003800000 */
        /* <DEDUP_REMOVED lines=15> */
.L_x_13795:
[----:B------:R-:W-:Y:S05]  /*7d70*/  BSYNC.RECONVERGENT B3 ;  /* 0x0000000000037941 */ /* 0x000fea0003800200 */
.L_x_13794:
        /* <DEDUP_REMOVED lines=17> */
.L_x_13797:
[----:B------:R-:W-:Y:S05]  /*7e90*/  BSYNC.RECONVERGENT B3 ;  /* 0x0000000000037941 */ /* 0x000fea0003800200 */
.L_x_13796:
        /* <DEDUP_REMOVED lines=17> */
.L_x_13799:
[----:B------:R-:W-:Y:S05]  /*7fb0*/  BSYNC.RECONVERGENT B3 ;  /* 0x0000000000037941 */ /* 0x000fea0003800200 */
.L_x_13798:
        /* <DEDUP_REMOVED lines=17> */
.L_x_13801:
[----:B------:R-:W-:Y:S05]  /*80d0*/  BSYNC.RECONVERGENT B3 ;  /* 0x0000000000037941 */ /* 0x000fea0003800200 */
.L_x_13800:
        /* <DEDUP_REMOVED lines=17> */
.L_x_13803:
[----:B------:R-:W-:Y:S05]  /*81f0*/  BSYNC.RECONVERGENT B3 ;  /* 0x0000000000037941 */ /* 0x000fea0003800200 */
.L_x_13802:
[----:B------:R-:W-:Y:S05]  /*8200*/  @!P0 BRA `(.L_x_13789) ;  /* 0x0000001800448947 */ /* 0x000fea0003800000 */
[----:B------:R-:W-:Y:S01]  /*8210*/  ISETP.GE.U32.AND P1, PT, R184, RZ, PT ;  /* 0x000000ffb800720c */ /* 0x000fe20003f26070 */
[----:B------:R-:W-:Y:S01]  /*8220*/  @P6 FFMA.FTZ R2, R181, R10, R3 ;  /* 0x0000000ab5026223 */ /* 0x000fe20000010003 */
[----:B-1----:R-:W-:Y:S02]  /*8230*/  HADD2.F32 R174, -RZ, R31.H1_H1 ;  /* 0x3000001fffae7230 */ /* 0x002fe40000004100 */
[----:B------:R-:W-:Y:S01]  /*8240*/  ISETP.GE.U32.AND.EX P1, PT, R185, 0x1000000, PT, P1 ;  /* 0x01000000b900780c */ /* 0x000fe20003f26110 */
[----:B------:R-:W-:-:S04]  /*8250*/  @P6 FADD.FTZ R2, R242, -R2 ;  /* 0x80000002f2026221 */ /* 0x000fc80000010000 */
[----:B------:R-:W-:-:S04]  /*8260*/  @P6 FFMA.FTZ R174, R4, R2, R174 ;  /* 0x0000000204ae6223 */ /* 0x000fc800000100ae */
[----:B------:R-:W-:Y:S01]  /*8270*/  FMUL.FTZ R2, R174, UR13 ;  /* 0x0000000dae027c20 */ /* 0x000fe20008410000 */
[----:B------:R-:W-:-:S03]  /*8280*/  MOV R174, RZ ;  /* 0x000000ff00ae7202 */ /* 0x000fc60000000f00 */
[----:B------:R-:W-:Y:S02]  /*8290*/  @P1 HADD2.F32 R175, -RZ, R163.H1_H1 ;  /* 0x300000a3ffaf1230 */ /* 0x000fe40000004100 */
[----:B------:R-:W-:-:S04]  /*82a0*/  FMUL.FTZ R2, R2, UR12 ;  /* 0x0000000c02027c20 */ /* 0x000fc80008410000 */
[-C--:B------:R-:W-:Y:S01]  /*82b0*/  @P1 FMUL.FTZ R174, R175, R2.reuse ;  /* 0x00000002afae1220 */ /* 0x080fe20000410000 */
[----:B------:R-:W-:-:S03]  /*82c0*/  FMUL.FTZ R2, R139, R2 ;  /* 0x000000028b027220 */ /* 0x000fc60000410000 */
[----:B------:R-:W-:Y:S02]  /*82d0*/  FADD.FTZ R63, R63, R174 ;  /* 0x000000ae3f3f7221 */ /* 0x000fe40000010000 */
[----:B------:R-:W-:-:S04]  /*82e0*/  FSEL R2, R2, RZ, P1 ;  /* 0x000000ff02027208 */ /* 0x000fc80000800000 */
[----:B------:R-:W-:-:S04]  /*82f0*/  F2FP.F16.F32.PACK_AB R2, RZ, R2 ;  /* 0x00000002ff02723e */ /* 0x000fc800000000ff */
[----:B------:R-:W-:Y:S01]  /*8300*/  PRMT R167, R167, 0x5410, R2 ;  /* 0x00005410a7a77816 */ /* 0x000fe20000000002 */
[----:B------:R-:W-:Y:S06]  /*8310*/  BRA `(.L_x_13789) ;  /* 0x0000001800007947 */ /* 0x000fec0003800000 */
.L_x_13773:
        /* <DEDUP_REMOVED lines=25> */
[----:B-1----:R-:W-:-:S07]  /*84b0*/  PRMT R164, R169, 0x7610, R164 ;  /* 0x00007610a9a47816 */ /* 0x002fce00000000a4 */
.L_x_13806:
[----:B------:R-:W-:Y:S05]  /*84c0*/  BSYNC.RECONVERGENT B3 ;  /* 0x0000000000037941 */ /* 0x000fea0003800200 */
.L_x_13805:
        /* <DEDUP_REMOVED lines=12> */
[----:B-1----:R-:W-:-:S07]  /*8590*/  PRMT R164, R164, 0x5410, R169 ;  /* 0x00005410a4a47816 */ /* 0x002fce00000000a9 */
.L_x_13808:
[----:B------:R-:W-:Y:S05]  /*85a0*/  BSYNC.RECONVERGENT B3 ;  /* 0x0000000000037941 */ /* 0x000fea0003800200 */
.L_x_13807:
        /* <DEDUP_REMOVED lines=17> */
.L_x_13810:
[----:B------:R-:W-:Y:S05]  /*86c0*/  BSYNC.RECONVERGENT B3 ;  /* 0x0000000000037941 */ /* 0x000fea0003800200 */
.L_x_13809:
        /* <DEDUP_REMOVED lines=17> */
.L_x_13812:
[----:B------:R-:W-:Y:S05]  /*87e0*/  BSYNC.RECONVERGENT B3 ;  /* 0x0000000000037941 */ /* 0x000fea0003800200 */
.L_x_13811:
        /* <DEDUP_REMOVED lines=17> */
.L_x_13814:
[----:B------:R-:W-:Y:S05]  /*8900*/  BSYNC.RECONVERGENT B3 ;  /* 0x0000000000037941 */ /* 0x000fea0003800200 */
.L_x_13813:
        /* <DEDUP_REMOVED lines=17> */
.L_x_13816:
[----:B------:R-:W-:Y:S05]  /*8a20*/  BSYNC.RECONVERGENT B3 ;  /* 0x0000000000037941 */ /* 0x000fea0003800200 */
.L_x_13815:
        /* <DEDUP_REMOVED lines=24> */
.L_x_13818:
[----:B------:R-:W-:Y:S05]  /*8bb0*/  BSYNC.RECONVERGENT B3 ;  /* 0x0000000000037941 */ /* 0x000fea0003800200 */
.L_x_13817:
        /* <DEDUP_REMOVED lines=15> */
.L_x_13804:
        /* <DEDUP_REMOVED lines=8> */
[----:B-1----:R-:W-:Y:S02]  /*8d30*/  HADD2.F32 R174, -RZ, R160.H0_H0 ;  /* 0x200000a0ffae7230 */ /* 0x002fe40000004100 */
[----:B------:R-:W-:-:S04]  /*8d40*/  FADD.FTZ R2, R249, -R2 ;  /* 0x80000002f9027221 */ /* 0x000fc80000010000 */
[----:B------:R-:W-:-:S05]  /*8d50*/  FMUL.FTZ R2, R4, R2 ;  /* 0x0000000204027220 */ /* 0x000fca0000410000 */
[----:B------:R-:W-:-:S05]  /*8d60*/  FSEL R2, R2, RZ, P6 ;  /* 0x000000ff02027208 */ /* 0x000fca0003000000 */
[----:B------:R-:W-:-:S04]  /*8d70*/  FMUL.FTZ R2, R2, UR13 ;  /* 0x0000000d02027c20 */ /* 0x000fc80008410000 */
[----:B------:R-:W-:-:S04]  /*8d80*/  FMUL.FTZ R2, R2, UR12 ;  /* 0x0000000c02027c20 */ /* 0x000fc80008410000 */
[----:B------:R-:W-:-:S07]  /*8d90*/  FMUL.FTZ R2, R174, R2 ;  /* 0x00000002ae027220 */ /* 0x000fce0000410000 */
.L_x_13822:
[----:B------:R-:W-:Y:S05]  /*8da0*/  BSYNC.RECONVERGENT B4 ;  /* 0x0000000000047941 */ /* 0x000fea0003800200 */
.L_x_13821:
        /* <DEDUP_REMOVED lines=11> */
[----:B-1----:R-:W-:-:S07]  /*8e60*/  PRMT R164, R2, 0x7610, R164 ;  /* 0x0000761002a47816 */ /* 0x002fce00000000a4 */
.L_x_13820:
[----:B------:R-:W-:Y:S05]  /*8e70*/  BSYNC.RECONVERGENT B3 ;  /* 0x0000000000037941 */ /* 0x000fea0003800200 */
.L_x_13819:
        /* <DEDUP_REMOVED lines=8> */
[----:B-1----:R-:W-:Y:S02]  /*8f00*/  HADD2.F32 R174, -RZ, R160.H1_H1 ;  /* 0x300000a0ffae7230 */ /* 0x002fe40000004100 */
[----:B------:R-:W-:-:S04]  /*8f10*/  FADD.FTZ R2, R248, -R2 ;  /* 0x80000002f8027221 */ /* 0x000fc80000010000 */
[----:B------:R-:W-:-:S05]  /*8f20*/  FMUL.FTZ R2, R4, R2 ;  /* 0x0000000204027220 */ /* 0x000fca0000410000 */
[----:B------:R-:W-:-:S05]  /*8f30*/  FSEL R2, R2, RZ, P6 ;  /* 0x000000ff02027208 */ /* 0x000fca0003000000 */
[----:B------:R-:W-:-:S04]  /*8f40*/  FMUL.FTZ R2, R2, UR13 ;  /* 0x0000000d02027c20 */ /* 0x000fc80008410000 */
[----:B------:R-:W-:-:S04]  /*8f50*/  FMUL.FTZ R2, R2, UR12 ;  /* 0x0000000c02027c20 */ /* 0x000fc80008410000 */
[----:B------:R-:W-:-:S07]  /*8f60*/  FMUL.FTZ R2, R174, R2 ;  /* 0x00000002ae027220 */ /* 0x000fce0000410000 */
.L_x_13826:
[----:B------:R-:W-:Y:S05]  /*8f70*/  BSYNC.RECONVERGENT B4 ;  /* 0x0000000000047941 */ /* 0x000fea0003800200 */
.L_x_13825:
        /* <DEDUP_REMOVED lines=12> */
.L_x_13824:
[----:B------:R-:W-:Y:S05]  /*9040*/  BSYNC.RECONVERGENT B3 ;  /* 0x0000000000037941 */ /* 0x000fea0003800200 */
.L_x_13823:
        /* <DEDUP_REMOVED lines=15> */
.L_x_13830:
[----:B------:R-:W-:Y:S05]  /*9140*/  BSYNC.RECONVERGENT B4 ;  /* 0x0000000000047941 */ /* 0x000fea0003800200 */
.L_x_13829:
        /* <DEDUP_REMOVED lines=12> */
.L_x_13828:
[----:B------:R-:W-:Y:S05]  /*9210*/  BSYNC.RECONVERGENT B3 ;  /* 0x0000000000037941 */ /* 0x000fea0003800200 */
.L_x_13827:
        /* <DEDUP_REMOVED lines=15> */
.L_x_13834:
[----:B------:R-:W-:Y:S05]  /*9310*/  BSYNC.RECONVERGENT B4 ;  /* 0x0000000000047941 */ /* 0x000fea0003800200 */
.L_x_13833:
        /* <DEDUP_REMOVED lines=12> */
.L_x_13832:
[----:B------:R-:W-:Y:S05]  /*93e0*/  BSYNC.RECONVERGENT B3 ;  /* 0x0000000000037941 */ /* 0x000fea0003800200 */
.L_x_13831:
        /* <DEDUP_REMOVED lines=15> */
.L_x_13838:
[----:B------:R-:W-:Y:S05]  /*94e0*/  BSYNC.RECONVERGENT B4 ;  /* 0x0000000000047941 */ /* 0x000fea0003800200 */
.L_x_13837:
        /* <DEDUP_REMOVED lines=12> */
.L_x_13836:
[----:B------:R-:W-:Y:S05]  /*95b0*/  BSYNC.RECONVERGENT B3 ;  /* 0x0000000000037941 */ /* 0x000fea0003800200 */
.L_x_13835:
        /* <DEDUP_REMOVED lines=15> */
.L_x_13842:
[----:B------:R-:W-:Y:S05]  /*96b0*/  BSYNC.RECONVERGENT B4 ;  /* 0x0000000000047941 */ /* 0x000fea0003800200 */
.L_x_13841:
        /* <DEDUP_REMOVED lines=12> */
.L_x_13840:
[----:B------:R-:W-:Y:S05]  /*9780*/  BSYNC.RECONVERGENT B3 ;  /* 0x0000000000037941 */ /* 0x000fea0003800200 */
.L_x_13839:
        /* <DEDUP_REMOVED lines=15> */
.L_x_13846:
[----:B------:R-:W-:Y:S05]  /*9880*/  BSYNC.RECONVERGENT B4 ;  /* 0x0000000000047941 */ /* 0x000fea0003800200 */
.L_x_13845:
        /* <DEDUP_REMOVED lines=12> */
.L_x_13844:
[----:B------:R-:W-:Y:S05]  /*9950*/  BSYNC.RECONVERGENT B3 ;  /* 0x0000000000037941 */ /* 0x000fea0003800200 */
.L_x_13843:
        /* <DEDUP_REMOVED lines=15> */
.L_x_13848:
[----:B------:R-:W-:Y:S05]  /*9a50*/  BSYNC.RECONVERGENT B3 ;  /* 0x0000000000037941 */ /* 0x000fea0003800200 */
.L_x_13847:
        /* <DEDUP_REMOVED lines=12> */
.L_x_13789:
[----:B------:R-:W-:Y:S05]  /*9b20*/  BSYNC.RECONVERGENT B2 ;  /* 0x0000000000027941 */ /* 0x000fea0003800200 */
.L_x_13772:
        /* <DEDUP_REMOVED lines=8> */
.L_x_13769:
[----:B------:R-:W-:Y:S05]  /*9bb0*/  BSYNC.RECONVERGENT B1 ;  /* 0x0000000000017941 */ /* 0x000fea0003800200 */
.L_x_13768:
[----:B------:R-:W-:Y:S04]  /*9bc0*/  BSSY.RECONVERGENT B1, `(.L_x_13849) ;  /* 0x00002bf000017945 */ /* 0x000fe80003800200 */
[----:B------:R-:W-:Y:S05]  /*9bd0*/  @!P3 BRA `(.L_x_13850) ;  /* 0x0000002800f4b947 */ /* 0x000fea0003800000 */
[----:B------:R-:W-:Y:S04]  /*9be0*/  BSSY.RECONVERGENT B2, `(.L_x_13851) ;  /* 0x0000005000027945 */ /* 0x000fe80003800200 */
[----:B------:R-:W-:Y:S05]  /*9bf0*/  @!P0 BRA `(.L_x_13852) ;  /* 0x00000000000c8947 */ /* 0x000fea0003800000 */
[----:B-----5:R-:W3:Y:S02]  /*9c00*/  LDC.64 R160, c[0x0][0x390] ;  /* 0x0000e400ffa07b82 */ /* 0x020ee40000000a00 */
[----:B---3--:R-:W-:-:S06]  /*9c10*/  IMAD.WIDE.U32 R160, R173, 0x10, R160 ;  /* 0x00000010ada07825 */ /* 0x008fcc00078e00a0 */
[----:B------:R-:W5:Y:S02]  /*9c20*/  LDG.E.128 R160, desc[UR6][R160.64] ;  /* 0x00000006a0a07981 */ /* 0x000f64000c1e1d00 */
.L_x_13852:
[----:B------:R-:W-:Y:S05]  /*9c30*/  BSYNC.RECONVERGENT B2 ;  /* 0x0000000000027941 */ /* 0x000fea0003800200 */
.L_x_13851:
        /* <DEDUP_REMOVED lines=27> */
[----:B-12---:R-:W-:-:S05]  /*9df0*/  @P3 HADD2.F32 R174, -RZ, R160.H0_H0 ;  /* 0x200000a0ffae3230 */ /* 0x006fca0000004100 */
[-C--:B------:R-:W-:Y:S01]  /*9e00*/  @P3 FMUL.FTZ R170, R174, R2.reuse ;  /* 0x00000002aeaa3220 */ /* 0x080fe20000410000 */
[----:B------:R-:W-:-:S03]  /*9e10*/  FMUL.FTZ R2, R132, R2 ;  /* 0x0000000284027220 */ /* 0x000fc60000410000 */
[----:B------:R-:W-:Y:S02]  /*9e20*/  FADD.FTZ R56, R56, R170 ;  /* 0x000000aa38387221 */ /* 0x000fe40000010000 */
[----:B------:R-:W-:-:S04]  /*9e30*/  FSEL R2, R2, RZ, P3 ;  /* 0x000000ff02027208 */ /* 0x000fc80001800000 */
[----:B------:R-:W-:-:S04]  /*9e40*/  F2FP.F16.F32.PACK_AB R2, RZ, R2 ;  /* 0x00000002ff02723e */ /* 0x000fc800000000ff */
[----:B------:R-:W-:-:S07]  /*9e50*/  PRMT R164, R2, 0x7610, R164 ;  /* 0x0000761002a47816 */ /* 0x000fce00000000a4 */
.L_x_13857:
[----:B------:R-:W-:Y:S05]  /*9e60*/  BSYNC.RECONVERGENT B3 ;  /* 0x0000000000037941 */ /* 0x000fea0003800200 */
.L_x_13856:
[----:B------:R-:W-:Y:S04]  /*9e70*/  BSSY.RECONVERGENT B3, `(.L_x_13858) ;  /* 0x000000d000037945 */ /* 0x000fe80003800200 */
[----:B------:R-:W-:Y:S05]  /*9e80*/  @!P0 BRA `(.L_x_13859) ;  /* 0x00000000002c8947 */ /* 0x000fea0003800000 */
[----:B------:R-:W-:Y:S01]  /*9e90*/  LOP3.LUT P3, RZ, R188, 0xff00, RZ, 0xc0, !PT ;  /* 0x0000ff00bcff7812 */ /* 0x000fe2000786c0ff */
[----:B------:R-:W-:Y:S01]  /*9ea0*/  FMUL.FTZ R2, R171, UR13 ;  /* 0x0000000dab027c20 */ /* 0x000fe20008410000 */
[----:B------:R-:W-:-:S03]  /*9eb0*/  MOV R170, RZ ;  /* 0x000000ff00aa7202 */ /* 0x000fc60000000f00 */
[----:B------:R-:W-:-:S08]  /*9ec0*/  FMUL.FTZ R2, R2, UR12 ;  /* 0x0000000c02027c20 */ /* 0x000fd00008410000 */
[----:B-12---:R-:W-:-:S05]  /*9ed0*/  @P3 HADD2.F32 R174, -RZ, R160.H1_H1 ;  /* 0x300000a0ffae3230 */ /* 0x006fca0000004100 */
[-C--:B------:R-:W-:Y:S01]  /*9ee0*/  @P3 FMUL.FTZ R170, R174, R2.reuse ;  /* 0x00000002aeaa3220 */ /* 0x080fe20000410000 */
[----:B------:R-:W-:-:S03]  /*9ef0*/  FMUL.FTZ R2, R133, R2 ;  /* 0x0000000285027220 */ /* 0x000fc60000410000 */
[----:B------:R-:W-:Y:S02]  /*9f00*/  FADD.FTZ R57, R57, R170 ;  /* 0x000000aa39397221 */ /* 0x000fe40000010000 */
[----:B------:R-:W-:-:S04]  /*9f10*/  FSEL R2, R2, RZ, P3 ;  /* 0x000000ff02027208 */ /* 0x000fc80001800000 */
[----:B------:R-:W-:-:S04]  /*9f20*/  F2FP.F16.F32.PACK_AB R2, RZ, R2 ;  /* 0x00000002ff02723e */ /* 0x000fc800000000ff */
[----:B------:R-:W-:-:S07]  /*9f30*/  PRMT R164, R164, 0x5410, R2 ;  /* 0x00005410a4a47816 */ /* 0x000fce0000000002 */
.L_x_13859:
[----:B------:R-:W-:Y:S05]  /*9f40*/  BSYNC.RECONVERGENT B3 ;  /* 0x0000000000037941 */ /* 0x000fea0003800200 */
.L_x_13858:
[----:B------:R-:W-:Y:S04]  /*9f50*/  BSSY.RECONVERGENT B3, `(.L_x_13860) ;  /* 0x000000d000037945 */ /* 0x000fe80003800200 */
[----:B------:R-:W-:Y:S05]  /*9f60*/  @!P0 BRA `(.L_x_13861) ;  /* 0x00000000002c8947 */ /* 0x000fea0003800000 */
        /* <DEDUP_REMOVED lines=11> */
.L_x_13861:
[----:B------:R-:W-:Y:S05]  /*a020*/  BSYNC.RECONVERGENT B3 ;  /* 0x0000000000037941 */ /* 0x000fea0003800200 */
.L_x_13860:
[----:B------:R-:W-:Y:S01]  /*a030*/  @P1 FFMA.FTZ R2, R21, R10, R3 ;  /* 0x0000000a15021223 */ /* 0x000fe20000010003 */
[----:B-12---:R-:W-:Y:S01]  /*a040*/  HADD2.F32 R174, -RZ, R25.H1_H1 ;  /* 0x30000019ffae7230 */ /* 0x006fe20000004100 */
        /* <DEDUP_REMOVED lines=15> */
.L_x_13863:
[----:B------:R-:W-:Y:S05]  /*a140*/  BSYNC.RECONVERGENT B3 ;  /* 0x0000000000037941 */ /* 0x000fea0003800200 */
.L_x_13862:
        /* <DEDUP_REMOVED lines=17> */
.L_x_13865:
[----:B------:R-:W-:Y:S05]  /*a260*/  BSYNC.RECONVERGENT B3 ;  /* 0x0000000000037941 */ /* 0x000fea0003800200 */
.L_x_13864:
        /* <DEDUP_REMOVED lines=17> */
.L_x_13867:
[----:B------:R-:W-:Y:S05]  /*a380*/  BSYNC.RECONVERGENT B3 ;  /* 0x0000000000037941 */ /* 0x000fea0003800200 */
.L_x_13866:
        /* <DEDUP_REMOVED lines=24> */
.L_x_13869:
[----:B------:R-:W-:Y:S05]  /*a510*/  BSYNC.RECONVERGENT B3 ;  /* 0x0000000000037941 */ /* 0x000fea0003800200 */
.L_x_13868:
        /* <DEDUP_REMOVED lines=15> */
.L_x_13855:
[----:B------:R-:W-:Y:S01]  /*a610*/  BSSY.RECONVERGENT B3, `(.L_x_13871) ;  /* 0x0000012000037945 */ /* 0x000fe20003800200 */
[----:B-----5:R-:W-:-:S03]  /*a620*/  ISETP.GT.AND P3, PT, R5, RZ, PT ;  /* 0x000000ff0500720c */ /* 0x020fc60003f64270 */
[----:B------:R-:W-:Y:S10]  /*a630*/  @!P0 BRA `(.L_x_13872) ;  /* 0x00000000003c8947 */ /* 0x000ff40003800000 */
[----:B------:R-:W-:Y:S01]  /*a640*/  @P3 FFMA.FTZ R2, R180, R10, R3 ;  /* 0x0000000ab4023223 */ /* 0x000fe20000010003 */
[----:B------:R-:W-:Y:S01]  /*a650*/  LOP3.LUT P1, RZ, R188, 0xff, RZ, 0xc0, !PT ;  /* 0x000000ffbcff7812 */ /* 0x000fe2000782c0ff */
[----:B-12---:R-:W-:Y:S02]  /*a660*/  HADD2.F32 R174, -RZ, R24.H0_H0 ;  /* 0x20000018ffae7230 */ /* 0x006fe40000004100 */
        /* <DEDUP_REMOVED lines=12> */
.L_x_13872:
[----:B------:R-:W-:Y:S05]  /*a730*/  BSYNC.RECONVERGENT B3 ;  /* 0x0000000000037941 */ /* 0x000fea0003800200 */
.L_x_13871:
[----:B------:R-:W-:Y:S04]  /*a740*/  BSSY.RECONVERGENT B3, `(.L_x_13873) ;  /* 0x0000011000037945 */ /* 0x000fe80003800200 */
[----:B------:R-:W-:Y:S05]  /*a750*/  @!P0 BRA `(.L_x_13874) ;  /* 0x00000000003c8947 */ /* 0x000fea0003800000 */
[----:B------:R-:W-:Y:S01]  /*a760*/  @P3 FFMA.FTZ R2, R23, R10, R3 ;  /* 0x0000000a17023223 */ /* 0x000fe20000010003 */
[----:B------:R-:W-:Y:S01]  /*a770*/  LOP3.LUT P1, RZ, R188, 0xff00, RZ, 0xc0, !PT ;  /* 0x0000ff00bcff7812 */ /* 0x000fe2000782c0ff */
[----:B-12---:R-:W-:Y:S02]  /*a780*/  HADD2.F32 R174, -RZ, R24.H1_H1 ;  /* 0x30000018ffae7230 */ /* 0x006fe40000004100 */
        /* <DEDUP_REMOVED lines=12> */
.L_x_13874:
[----:B------:R-:W-:Y:S05]  /*a850*/  BSYNC.RECONVERGENT B3 ;  /* 0x0000000000037941 */ /* 0x000fea0003800200 */
.L_x_13873:
[----:B------:R-:W-:Y:S04]  /*a860*/  BSSY.RECONVERGENT B3, `(.L_x_13875) ;  /* 0x0000011000037945 */ /* 0x000fe80003800200 */
[----:B------:R-:W-:Y:S05]  /*a870*/  @!P0 BRA `(.L_x_13876) ;  /* 0x00000000003c8947 */ /* 0x000fea0003800000 */
        /* <DEDUP_REMOVED lines=15> */
.L_x_13876:
[----:B------:R-:W-:Y:S05]  /*a970*/  BSYNC.RECONVERGENT B3 ;  /* 0x0000000000037941 */ /* 0x000fea0003800200 */
.L_x_13875:
        /* <DEDUP_REMOVED lines=17> */
.L_x_13878:
[----:B------:R-:W-:Y:S05]  /*aa90*/  BSYNC.RECONVERGENT B3 ;  /* 0x0000000000037941 */ /* 0x000fea0003800200 */
.L_x_13877:
        /* <DEDUP_REMOVED lines=17> */
.L_x_13880:
[----:B------:R-:W-:Y:S05]  /*abb0*/  BSYNC.RECONVERGENT B3 ;  /* 0x0000000000037941 */ /* 0x000fea0003800200 */
.L_x_13879:
        /* <DEDUP_REMOVED lines=17> */
.L_x_13882:
[----:B------:R-:W-:Y:S05]  /*acd0*/  BSYNC.RECONVERGENT B3 ;  /* 0x0000000000037941 */ /* 0x000fea0003800200 */
.L_x_13881:
        /* <DEDUP_REMOVED lines=17> */
.L_x_13884:
[----:B------:R-:W-:Y:S05]  /*adf0*/  BSYNC.RECONVERGENT B3 ;  /* 0x0000000000037941 */ /* 0x000fea0003800200 */
.L_x_13883:
[----:B------:R-:W-:Y:S05]  /*ae00*/  @!P0 BRA `(.L_x_13870) ;  /* 0x0000001800448947 */ /* 0x000fea0003800000 */
[----:B------:R-:W-:Y:S01]  /*ae10*/  ISETP.GE.U32.AND P1, PT, R188, RZ, PT ;  /* 0x000000ffbc00720c */ /* 0x000fe20003f26070 */
[----:B------:R-:W-:Y:S01]  /*ae20*/  @P3 FFMA.FTZ R2, R17, R10, R3 ;  /* 0x0000000a11023223 */ /* 0x000fe20000010003 */
[----:B-12---:R-:W-:Y:S02]  /*ae30*/  HADD2.F32 R174, -RZ, R27.H1_H1 ;  /* 0x3000001bffae7230 */ /* 0x006fe40000004100 */
        /* <DEDUP_REMOVED lines=14> */
.L_x_13854:
        /* <DEDUP_REMOVED lines=25> */
[----:B-12---:R-:W-:-:S07]  /*b0b0*/  PRMT R164, R169, 0x7610, R164 ;  /* 0x00007610a9a47816 */ /* 0x006fce00000000a4 */
.L_x_13887:
[----:B------:R-:W-:Y:S05]  /*b0c0*/  BSYNC.RECONVERGENT B3 ;  /* 0x0000000000037941 */ /* 0x000fea0003800200 */
.L_x_13886:
        /* <DEDUP_REMOVED lines=12> */
[----:B-12---:R-:W-:-:S07]  /*b190*/  PRMT R164, R164, 0x5410, R169 ;  /* 0x00005410a4a47816 */ /* 0x006fce00000000a9 */
.L_x_13889:
[----:B------:R-:W-:Y:S05]  /*b1a0*/  BSYNC.RECONVERGENT B3 ;  /* 0x0000000000037941 */ /* 0x000fea0003800200 */
.L_x_13888:
        /* <DEDUP_REMOVED lines=17> */
.L_x_13891:
[----:B------:R-:W-:Y:S05]  /*b2c0*/  BSYNC.RECONVERGENT B3 ;  /* 0x0000000000037941 */ /* 0x000fea0003800200 */
.L_x_13890:
        /* <DEDUP_REMOVED lines=17> */
.L_x_13893:
[----:B------:R-:W-:Y:S05]  /*b3e0*/  BSYNC.RECONVERGENT B3 ;  /* 0x0000000000037941 */ /* 0x000fea0003800200 */
.L_x_13892:
        /* <DEDUP_REMOVED lines=17> */
.L_x_13895:
[----:B------:R-:W-:Y:S05]  /*b500*/  BSYNC.RECONVERGENT B3 ;  /* 0x0000000000037941 */ /* 0x000fea0003800200 */
.L_x_13894:
        /* <DEDUP_REMOVED lines=17> */
.L_x_13897:
[----:B------:R-:W-:Y:S05]  /*b620*/  BSYNC.RECONVERGENT B3 ;  /* 0x0000000000037941 */ /* 0x000fea0003800200 */
.L_x_13896:
        /* <DEDUP_REMOVED lines=24> */
.L_x_13899:
[----:B------:R-:W-:Y:S05]  /*b7b0*/  BSYNC.RECONVERGENT B3 ;  /* 0x0000000000037941 */ /* 0x000fea0003800200 */
.L_x_13898:
        /* <DEDUP_REMOVED lines=15> */
.L_x_13885:
        /* <DEDUP_REMOVED lines=8> */
[----:B-12---:R-:W-:Y:S02]  /*b930*/  HADD2.F32 R174, -RZ, R160.H0_H0 ;  /* 0x200000a0ffae7230 */ /* 0x006fe40000004100 */
[----:B------:R-:W-:-:S04]  /*b940*/  FADD.FTZ R2, R241, -R2 ;  /* 0x80000002f1027221 */ /* 0x000fc80000010000 */
[----:B------:R-:W-:-:S05]  /*b950*/  FMUL.FTZ R2, R4, R2 ;  /* 0x0000000204027220 */ /* 0x000fca0000410000 */
[----:B------:R-:W-:-:S05]  /*b960*/  FSEL R2, R2, RZ, P3 ;  /* 0x000000ff02027208 */ /* 0x000fca0001800000 */
[----:B------:R-:W-:-:S04]  /*b970*/  FMUL.FTZ R2, R2, UR13 ;  /* 0x0000000d02027c20 */ /* 0x000fc80008410000 */
[----:B------:R-:W-:-:S04]  /*b980*/  FMUL.FTZ R2, R2, UR12 ;  /* 0x0000000c02027c20 */ /* 0x000fc80008410000 */
[----:B------:R-:W-:-:S07]  /*b990*/  FMUL.FTZ R2, R174, R2 ;  /* 0x00000002ae027220 */ /* 0x000fce0000410000 */
.L_x_13903:
[----:B------:R-:W-:Y:S05]  /*b9a0*/  BSYNC.RECONVERGENT B4 ;  /* 0x0000000000047941 */ /* 0x000fea0003800200 */
.L_x_13902:
        /* <DEDUP_REMOVED lines=11> */
[----:B-12---:R-:W-:-:S07]  /*ba60*/  PRMT R164, R2, 0x7610, R164 ;  /* 0x0000761002a47816 */ /* 0x006fce00000000a4 */
.L_x_13901:
[----:B------:R-:W-:Y:S05]  /*ba70*/  BSYNC.RECONVERGENT B3 ;  /* 0x0000000000037941 */ /* 0x000fea0003800200 */
.L_x_13900:
        /* <DEDUP_REMOVED lines=8> */
[----:B-12---:R-:W-:Y:S02]  /*bb00*/  HADD2.F32 R174, -RZ, R160.H1_H1 ;  /* 0x300000a0ffae7230 */ /* 0x006fe40000004100 */
[----:B------:R-:W-:-:S04]  /*bb10*/  FADD.FTZ R2, R240, -R2 ;  /* 0x80000002f0027221 */ /* 0x000fc80000010000 */
[----:B------:R-:W-:-:S05]  /*bb20*/  FMUL.FTZ R2, R4, R2 ;  /* 0x0000000204027220 */ /* 0x000fca0000410000 */
[----:B------:R-:W-:-:S05]  /*bb30*/  FSEL R2, R2, RZ, P3 ;  /* 0x000000ff02027208 */ /* 0x000fca0001800000 */
[----:B------:R-:W-:-:S04]  /*bb40*/  FMUL.FTZ R2, R2, UR13 ;  /* 0x0000000d02027c20 */ /* 0x000fc80008410000 */
[----:B------:R-:W-:-:S04]  /*bb50*/  FMUL.FTZ R2, R2, UR12 ;  /* 0x0000000c02027c20 */ /* 0x000fc80008410000 */
[----:B------:R-:W-:-:S07]  /*bb60*/  FMUL.FTZ R2, R174, R2 ;  /* 0x00000002ae027220 */ /* 0x000fce0000410000 */
.L_x_13907:
[----:B------:R-:W-:Y:S05]  /*bb70*/  BSYNC.RECONVERGENT B4 ;  /* 0x0000000000047941 */ /* 0x000fea0003800200 */
.L_x_13906:
        /* <DEDUP_REMOVED lines=12> */
.L_x_13905:
[----:B------:R-:W-:Y:S05]  /*bc40*/  BSYNC.RECONVERGENT B3 ;  /* 0x0000000000037941 */ /* 0x000fea0003800200 */
.L_x_13904:
        /* <DEDUP_REMOVED lines=15> */
.L_x_13911:
[----:B------:R-:W-:Y:S05]  /*bd40*/  BSYNC.RECONVERGENT B4 ;  /* 0x0000000000047941 */ /* 0x000fea0003800200 */
.L_x_13910:
        /* <DEDUP_REMOVED lines=12> */
.L_x_13909:
[----:B------:R-:W-:Y:S05]  /*be10*/  BSYNC.RECONVERGENT B3 ;  /* 0x0000000000037941 */ /* 0x000fea0003800200 */
.L_x_13908:
        /* <DEDUP_REMOVED lines=15> */
.L_x_13915:
[----:B------:R-:W-:Y:S05]  /*bf10*/  BSYNC.RECONVERGENT B4 ;  /* 0x0000000000047941 */ /* 0x000fea0003800200 */
.L_x_13914:
        /* <DEDUP_REMOVED lines=12> */
.L_x_13913:
[----:B------:R-:W-:Y:S05]  /*bfe0*/  BSYNC.RECONVERGENT B3 ;  /* 0x0000000000037941 */ /* 0x000fea0003800200 */
.L_x_13912:
        /* <DEDUP_REMOVED lines=15> */
.L_x_13919:
[----:B------:R-:W-:Y:S05]  /*c0e0*/  BSYNC.RECONVERGENT B4 ;  /* 0x0000000000047941 */ /* 0x000fea0003800200 */
.L_x_13918:
        /* <DEDUP_REMOVED lines=12> */
.L_x_13917:
[----:B------:R-:W-:Y:S05]  /*c1b0*/  BSYNC.RECONVERGENT B3 ;  /* 0x0000000000037941 */ /* 0x000fea0003800200 */
.L_x_13916:
        /* <DEDUP_REMOVED lines=15> */
.L_x_13923:
[----:B------:R-:W-:Y:S05]  /*c2b0*/  BSYNC.RECONVERGENT B4 ;  /* 0x0000000000047941 */ /* 0x000fea0003800200 */
.L_x_13922:
        /* <DEDUP_REMOVED lines=12> */
.L_x_13921:
[----:B------:R-:W-:Y:S05]  /*c380*/  BSYNC.RECONVERGENT B3 ;  /* 0x0000000000037941 */ /* 0x000fea0003800200 */
.L_x_13920:
        /* <DEDUP_REMOVED lines=15> */
.L_x_13927:
[----:B------:R-:W-:Y:S05]  /*c480*/  BSYNC.RECONVERGENT B4 ;  /* 0x0000000000047941 */ /* 0x000fea0003800200 */
.L_x_13926:
        /* <DEDUP_REMOVED lines=12> */
.L_x_13925:
[----:B------:R-:W-:Y:S05]  /*c550*/  BSYNC.RECONVERGENT B3 ;  /* 0x0000000000037941 */ /* 0x000fea0003800200 */
.L_x_13924:
        /* <DEDUP_REMOVED lines=15> */
.L_x_13929:
[----:B------:R-:W-:Y:S05]  /*c650*/  BSYNC.RECONVERGENT B3 ;  /* 0x0000000000037941 */ /* 0x000fea0003800200 */
.L_x_13928:
        /* <DEDUP_REMOVED lines=12> */
.L_x_13870:
[----:B------:R-:W-:Y:S05]  /*c720*/  BSYNC.RECONVERGENT B2 ;  /* 0x0000000000027941 */ /* 0x000fea0003800200 */
.L_x_13853:
        /* <DEDUP_REMOVED lines=8> */
.L_x_13850:
[----:B------:R-:W-:Y:S05]  /*c7b0*/  BSYNC.RECONVERGENT B1 ;  /* 0x0000000000017941 */ /* 0x000fea0003800200 */
.L_x_13849:
[----:B------:R-:W-:Y:S04]  /*c7c0*/  BSSY.RECONVERGENT B1, `(.L_x_13930) ;  /* 0x00002bf000017945 */ /* 0x000fe80003800200 */
[----:B------:R-:W-:Y:S05]  /*c7d0*/  @!P4 BRA `(.L_x_13931) ;  /* 0x0000002800f4c947 */ /* 0x000fea0003800000 */
[----:B------:R-:W-:Y:S04]  /*c7e0*/  BSSY.RECONVERGENT B2, `(.L_x_13932) ;  /* 0x0000005000027945 */ /* 0x000fe80003800200 */
[----:B------:R-:W-:Y:S05]  /*c7f0*/  @!P0 BRA `(.L_x_13933) ;  /* 0x00000000000c8947 */ /* 0x000fea0003800000 */
[----:B-----5:R-:W4:Y:S02]  /*c800*/  LDC.64 R160, c[0x0][0x390] ;  /* 0x0000e400ffa07b82 */ /* 0x020f240000000a00 */
[----:B----4-:R-:W-:-:S06]  /*c810*/  IMAD.WIDE.U32 R160, R173, 0x10, R160 ;  /* 0x00000010ada07825 */ /* 0x010fcc00078e00a0 */
[----:B------:R-:W5:Y:S02]  /*c820*/  LDG.E.128 R160, desc[UR6][R160.64] ;  /* 0x00000006a0a07981 */ /* 0x000f64000c1e1d00 */
.L_x_13933:
[----:B------:R-:W-:Y:S05]  /*c830*/  BSYNC.RECONVERGENT B2 ;  /* 0x0000000000027941 */ /* 0x000fea0003800200 */
.L_x_13932:
        /* <DEDUP_REMOVED lines=27> */
[----:B-123--:R-:W-:-:S05]  /*c9f0*/  @P3 HADD2.F32 R174, -RZ, R160.H0_H0 ;  /* 0x200000a0ffae3230 */ /* 0x00efca0000004100 */
[-C--:B------:R-:W-:Y:S01]  /*ca00*/  @P3 FMUL.FTZ R170, R174, R2.reuse ;  /* 0x00000002aeaa3220 */ /* 0x080fe20000410000 */
[----:B------:R-:W-:-:S03]  /*ca10*/  FMUL.FTZ R2, R124, R2 ;  /* 0x000000027c027220 */ /* 0x000fc60000410000 */
[----:B------:R-:W-:Y:S02]  /*ca20*/  FADD.FTZ R48, R48, R170 ;  /* 0x000000aa30307221 */ /* 0x000fe40000010000 */
[----:B------:R-:W-:-:S04]  /*ca30*/  FSEL R2, R2, RZ, P3 ;  /* 0x000000ff02027208 */ /* 0x000fc80001800000 */
[----:B------:R-:W-:-:S04]  /*ca40*/  F2FP.F16.F32.PACK_AB R2, RZ, R2 ;  /* 0x00000002ff02723e */ /* 0x000fc800000000ff */
[----:B------:R-:W-:-:S07]  /*ca50*/  PRMT R164, R2, 0x7610, R164 ;  /* 0x0000761002a47816 */ /* 0x000fce00000000a4 */
.L_x_13938:
[----:B------:R-:W-:Y:S05]  /*ca60*/  BSYNC.RECONVERGENT B3 ;  /* 0x0000000000037941 */ /* 0x000fea0003800200 */
.L_x_13937:
[----:B------:R-:W-:Y:S04]  /*ca70*/  BSSY.RECONVERGENT B3, `(.L_x_13939) ;  /* 0x000000d000037945 */ /* 0x000fe80003800200 */
[----:B------:R-:W-:Y:S05]  /*ca80*/  @!P0 BRA `(.L_x_13940) ;  /* 0x00000000002c8947 */ /* 0x000fea0003800000 */
[----:B------:R-:W-:Y:S01]  /*ca90*/  LOP3.LUT P3, RZ, R190, 0xff00, RZ, 0xc0, !PT ;  /* 0x0000ff00beff7812 */ /* 0x000fe2000786c0ff */
[----:B------:R-:W-:Y:S01]  /*caa0*/  FMUL.FTZ R2, R171, UR13 ;  /* 0x0000000dab027c20 */ /* 0x000fe20008410000 */
[----:B------:R-:W-:-:S03]  /*cab0*/  MOV R170, RZ ;  /* 0x000000ff00aa7202 */ /* 0x000fc60000000f00 */
[----:B------:R-:W-:-:S08]  /*cac0*/  FMUL.FTZ R2, R2, UR12 ;  /* 0x0000000c02027c20 */ /* 0x000fd00008410000 */
[----:B-123--:R-:W-:-:S05]  /*cad0*/  @P3 HADD2.F32 R174, -RZ, R160.H1_H1 ;  /* 0x300000a0ffae3230 */ /* 0x00efca0000004100 */
[-C--:B------:R-:W-:Y:S01]  /*cae0*/  @P3 FMUL.FTZ R170, R174, R2.reuse ;  /* 0x00000002aeaa3220 */ /* 0x080fe20000410000 */
[----:B------:R-:W-:-:S03]  /*caf0*/  FMUL.FTZ R2, R125, R2 ;  /* 0x000000027d027220 */ /* 0x000fc60000410000 */
[----:B------:R-:W-:Y:S02]  /*cb00*/  FADD.FTZ R49, R49, R170 ;  /* 0x000000aa31317221 */ /* 0x000fe40000010000 */
[----:B------:R-:W-:-:S04]  /*cb10*/  FSEL R2, R2, RZ, P3 ;  /* 0x000000ff02027208 */ /* 0x000fc80001800000 */
[----:B------:R-:W-:-:S04]  /*cb20*/  F2FP.F16.F32.PACK_AB R2, RZ, R2 ;  /* 0x00000002ff02723e */ /* 0x000fc800000000ff */
[----:B------:R-:W-:-:S07]  /*cb30*/  PRMT R164, R164, 0x5410, R2 ;  /* 0x00005410a4a47816 */ /* 0x000fce0000000002 */
.L_x_13940:
[----:B------:R-:W-:Y:S05]  /*cb40*/  BSYNC.RECONVERGENT B3 ;  /* 0x0000000000037941 */ /* 0x000fea0003800200 */
.L_x_13939:
[----:B------:R-:W-:Y:S04]  /*cb50*/  BSSY.RECONVERGENT B3, `(.L_x_13941) ;  /* 0x000000d000037945 */ /* 0x000fe80003800200 */
[----:B------:R-:W-:Y:S05]  /*cb60*/  @!P0 BRA `(.L_x_13942) ;  /* 0x00000000002c8947 */ /* 0x000fea0003800000 */
        /* <DEDUP_REMOVED lines=11> */
.L_x_13942:
[----:B------:R-:W-:Y:S05]  /*cc20*/  BSYNC.RECONVERGENT B3 ;  /* 0x0000000000037941 */ /* 0x000fea0003800200 */
.L_x_13941:
[----:B------:R-:W-:Y:S01]  /*cc30*/  @P1 FFMA.FTZ R2, R13, R10, R3 ;  /* 0x0000000a0d021223 */ /* 0x000fe20000010003 */
[----:B-123--:R-:W-:Y:S01]  /*cc40*/  HADD2.F32 R174, -RZ, R153.H1_H1 ;  /* 0x30000099ffae7230 */ /* 0x00efe20000004100 */
        /* <DEDUP_REMOVED lines=15> */
.L_x_13944:
[----:B------:R-:W-:Y:S05]  /*cd40*/  BSYNC.RECONVERGENT B3 ;  /* 0x0000000000037941 */ /* 0x000fea0003800200 */
.L_x_13943:
        /* <DEDUP_REMOVED lines=17> */
.L_x_13946:
[----:B------:R-:W-:Y:S05]  /*ce60*/  BSYNC.RECONVERGENT B3 ;  /* 0x0000000000037941 */ /* 0x000fea0003800200 */
.L_x_13945:
        /* <DEDUP_REMOVED lines=17> */
.L_x_13948:
[----:B------:R-:W-:Y:S05]  /*cf80*/  BSYNC.RECONVERGENT B3 ;  /* 0x0000000000037941 */ /* 0x000fea0003800200 */
.L_x_13947:
        /* <DEDUP_REMOVED lines=24> */
.L_x_13950:
[----:B------:R-:W-:Y:S05]  /*d110*/  BSYNC.RECONVERGENT B3 ;  /* 0x0000000000037941 */ /* 0x000fea0003800200 */
.L_x_13949:
        /* <DEDUP_REMOVED lines=15> */
.L_x_13936:
[----:B------:R-:W-:Y:S01]  /*d210*/  BSSY.RECONVERGENT B3, `(.L_x_13952) ;  /* 0x0000012000037945 */ /* 0x000fe20003800200 */
[----:B-----5:R-:W-:-:S03]  /*d220*/  ISETP.GT.AND P3, PT, R5, RZ, PT ;  /* 0x000000ff0500720c */ /* 0x020fc60003f64270 */
[----:B------:R-:W-:Y:S10]  /*d230*/  @!P0 BRA `(.L_x_13953) ;  /* 0x00000000003c8947 */ /* 0x000ff40003800000 */
[----:B------:R-:W-:Y:S01]  /*d240*/  @P3 FFMA.FTZ R2, R16, R10, R3 ;  /* 0x0000000a10023223 */ /* 0x000fe20000010003 */
[----:B------:R-:W-:Y:S01]  /*d250*/  LOP3.LUT P1, RZ, R190, 0xff, RZ, 0xc0, !PT ;  /* 0x000000ffbeff7812 */ /* 0x000fe2000782c0ff */
[----:B-123--:R-:W-:Y:S02]  /*d260*/  HADD2.F32 R174, -RZ, R152.H0_H0 ;  /* 0x20000098ffae7230 */ /* 0x00efe40000004100 */
        /* <DEDUP_REMOVED lines=12> */
.L_x_13953:
[----:B------:R-:W-:Y:S05]  /*d330*/  BSYNC.RECONVERGENT B3 ;  /* 0x0000000000037941 */ /* 0x000fea0003800200 */
.L_x_13952:
[----:B------:R-:W-:Y:S04]  /*d340*/  BSSY.RECONVERGENT B3, `(.L_x_13954) ;  /* 0x0000011000037945 */ /* 0x000fe80003800200 */
[----:B------:R-:W-:Y:S05]  /*d350*/  @!P0 BRA `(.L_x_13955) ;  /* 0x00000000003c8947 */ /* 0x000fea0003800000 */
[----:B------:R-:W-:Y:S01]  /*d360*/  @P3 FFMA.FTZ R2, R15, R10, R3 ;  /* 0x0000000a0f023223 */ /* 0x000fe20000010003 */
[----:B------:R-:W-:Y:S01]  /*d370*/  LOP3.LUT P1, RZ, R190, 0xff00, RZ, 0xc0, !PT ;  /* 0x0000ff00beff7812 */ /* 0x000fe2000782c0ff */
[----:B-123--:R-:W-:Y:S02]  /*d380*/  HADD2.F32 R174, -RZ, R152.H1_H1 ;  /* 0x30000098ffae7230 */ /* 0x00efe40000004100 */
        /* <DEDUP_REMOVED lines=12> */
.L_x_13955:
[----:B------:R-:W-:Y:S05]  /*d450*/  BSYNC.RECONVERGENT B3 ;  /* 0x0000000000037941 */ /* 0x000fea0003800200 */
.L_x_13954:
[----:B------:R-:W-:Y:S04]  /*d460*/  BSSY.RECONVERGENT B3, `(.L_x_13956) ;  /* 0x0000011000037945 */ /* 0x000fe80003800200 */
[----:B------:R-:W-:Y:S05]  /*d470*/  @!P0 BRA `(.L_x_13957) ;  /* 0x00000000003c8947 */ /* 0x000fea0003800000 */
        /* <DEDUP_REMOVED lines=15> */
.L_x_13957:
[----:B------:R-:W-:Y:S05]  /*d570*/  BSYNC.RECONVERGENT B3 ;  /* 0x0000000000037941 */ /* 0x000fea0003800200 */
.L_x_13956:
        /* <DEDUP_REMOVED lines=17> */
.L_x_13959:
[----:B------:R-:W-:Y:S05]  /*d690*/  BSYNC.RECONVERGENT B3 ;  /* 0x0000000000037941 */ /* 0x000fea0003800200 */
.L_x_13958:
        /* <DEDUP_REMOVED lines=17> */
.L_x_13961:
[----:B------:R-:W-:Y:S05]  /*d7b0*/  BSYNC.RECONVERGENT B3 ;  /* 0x0000000000037941 */ /* 0x000fea0003800200 */
.L_x_13960:
        /* <DEDUP_REMOVED lines=17> */
.L_x_13963:
[----:B------:R-:W-:Y:S05]  /*d8d0*/  BSYNC.RECONVERGENT B3 ;  /* 0x0000000000037941 */ /* 0x000fea0003800200 */
.L_x_13962:
        /* <DEDUP_REMOVED lines=17> */
.L_x_13965:
[----:B------:R-:W-:Y:S05]  /*d9f0*/  BSYNC.RECONVERGENT B3 ;  /* 0x0000000000037941 */ /* 0x000fea0003800200 */
.L_x_13964:
[----:B------:R-:W-:Y:S05]  /*da00*/  @!P0 BRA `(.L_x_13951) ;  /* 0x0000001800448947 */ /* 0x000fea0003800000 */
[----:B------:R-:W-:Y:S01]  /*da10*/  ISETP.GE.U32.AND P1, PT, R190, RZ, PT ;  /* 0x000000ffbe00720c */ /* 0x000fe20003f26070 */
[----:B------:R-:W-:Y:S01]  /*da20*/  @P3 FFMA.FTZ R2, R214, R10, R3 ;  /* 0x0000000ad6023223 */ /* 0x000fe20000010003 */
[----:B-123--:R-:W-:Y:S02]  /*da30*/  HADD2.F32 R174, -RZ, R155.H1_H1 ;  /* 0x3000009bffae7230 */ /* 0x00efe40000004100 */
        /* <DEDUP_REMOVED lines=14> */
.L_x_13935:
        /* <DEDUP_REMOVED lines=25> */
[----:B-123--:R-:W-:-:S07]  /*dcb0*/  PRMT R164, R169, 0x7610, R164 ;  /* 0x00007610a9a47816 */ /* 0x00efce00000000a4 */
.L_x_13968:
[----:B------:R-:W-:Y:S05]  /*dcc0*/  BSYNC.RECONVERGENT B3 ;  /* 0x0000000000037941 */ /* 0x000fea0003800200 */
.L_x_13967:
        /* <DEDUP_REMOVED lines=12> */
[----:B-123--:R-:W-:-:S07]  /*dd90*/  PRMT R164, R164, 0x5410, R169 ;  /* 0x00005410a4a47816 */ /* 0x00efce00000000a9 */
.L_x_13970:
[----:B------:R-:W-:Y:S05]  /*dda0*/  BSYNC.RECONVERGENT B3 ;  /* 0x0000000000037941 */ /* 0x000fea0003800200 */
.L_x_13969:
        /* <DEDUP_REMOVED lines=17> */
.L_x_13972:
[----:B------:R-:W-:Y:S05]  /*dec0*/  BSYNC.RECONVERGENT B3 ;  /* 0x0000000000037941 */ /* 0x000fea0003800200 */
.L_x_13971:
        /* <DEDUP_REMOVED lines=17> */
.L_x_13974:
[----:B------:R-:W-:Y:S05]  /*dfe0*/  BSYNC.RECONVERGENT B3 ;  /* 0x0000000000037941 */ /* 0x000fea0003800200 */
.L_x_13973:
        /* <DEDUP_REMOVED lines=17> */
.L_x_13976:
[----:B------:R-:W-:Y:S05]  /*e100*/  BSYNC.RECONVERGENT B3 ;  /* 0x0000000000037941 */ /* 0x000fea0003800200 */
.L_x_13975:
        /* <DEDUP_REMOVED lines=17> */
.L_x_13978:
[----:B------:R-:W-:Y:S05]  /*e220*/  BSYNC.RECONVERGENT B3 ;  /* 0x0000000000037941 */ /* 0x000fea0003800200 */
.L_x_13977:
        /* <DEDUP_REMOVED lines=24> */
.L_x_13980:
[----:B------:R-:W-:Y:S05]  /*e3b0*/  BSYNC.RECONVERGENT B3 ;  /* 0x0000000000037941 */ /* 0x000fea0003800200 */
.L_x_13979:
        /* <DEDUP_REMOVED lines=15> */
.L_x_13966:
        /* <DEDUP_REMOVED lines=8> */
[----:B-123--:R-:W-:Y:S02]  /*e530*/  HADD2.F32 R174, -RZ, R160.H0_H0 ;  /* 0x200000a0ffae7230 */ /* 0x00efe40000004100 */
[----:B------:R-:W-:-:S04]  /*e540*/  FADD.FTZ R2, R233, -R2 ;  /* 0x80000002e9027221 */ /* 0x000fc80000010000 */
[----:B------:R-:W-:-:S05]  /*e550*/  FMUL.FTZ R2, R4, R2 ;  /* 0x0000000204027220 */ /* 0x000fca0000410000 */
[----:B------:R-:W-:-:S05]  /*e560*/  FSEL R2, R2, RZ, P3 ;  /* 0x000000ff02027208 */ /* 0x000fca0001800000 */
[----:B------:R-:W-:-:S04]  /*e570*/  FMUL.FTZ R2, R2, UR13 ;  /* 0x0000000d02027c20 */ /* 0x000fc80008410000 */
[----:B------:R-:W-:-:S04]  /*e580*/  FMUL.FTZ R2, R2, UR12 ;  /* 0x0000000c02027c20 */ /* 0x000fc80008410000 */
[----:B------:R-:W-:-:S07]  /*e590*/  FMUL.FTZ R2, R174, R2 ;  /* 0x00000002ae027220 */ /* 0x000fce0000410000 */
.L_x_13984:
[----:B------:R-:W-:Y:S05]  /*e5a0*/  BSYNC.RECONVERGENT B4 ;  /* 0x0000000000047941 */ /* 0x000fea0003800200 */
.L_x_13983:
        /* <DEDUP_REMOVED lines=11> */
[----:B-123--:R-:W-:-:S07]  /*e660*/  PRMT R164, R2, 0x7610, R164 ;  /* 0x0000761002a47816 */ /* 0x00efce00000000a4 */
.L_x_13982:
[----:B------:R-:W-:Y:S05]  /*e670*/  BSYNC.RECONVERGENT B3 ;  /* 0x0000000000037941 */ /* 0x000fea0003800200 */
.L_x_13981:
        /* <DEDUP_REMOVED lines=8> */
[----:B-123--:R-:W-:Y:S02]  /*e700*/  HADD2.F32 R174, -RZ, R160.H1_H1 ;  /* 0x300000a0ffae7230 */ /* 0x00efe40000004100 */
[----:B------:R-:W-:-:S04]  /*e710*/  FADD.FTZ R2, R232, -R2 ;  /* 0x80000002e8027221 */ /* 0x000fc80000010000 */
[----:B------:R-:W-:-:S05]  /*e720*/  FMUL.FTZ R2, R4, R2 ;  /* 0x0000000204027220 */ /* 0x000fca0000410000 */
[----:B------:R-:W-:-:S05]  /*e730*/  FSEL R2, R2, RZ, P3 ;  /* 0x000000ff02027208 */ /* 0x000fca0001800000 */
[----:B------:R-:W-:-:S04]  /*e740*/  FMUL.FTZ R2, R2, UR13 ;  /* 0x0000000d02027c20 */ /* 0x000fc80008410000 */
[----:B------:R-:W-:-:S04]  /*e750*/  FMUL.FTZ R2, R2, UR12 ;  /* 0x0000000c02027c20 */ /* 0x000fc80008410000 */
[----:B------:R-:W-:-:S07]  /*e760*/  FMUL.FTZ R2, R174, R2 ;  /* 0x00000002ae027220 */ /* 0x000fce0000410000 */
.L_x_13988:
[----:B------:R-:W-:Y:S05]  /*e770*/  BSYNC.RECONVERGENT B4 ;  /* 0x0000000000047941 */ /* 0x000fea0003800200 */
.L_x_13987:
        /* <DEDUP_REMOVED lines=12> */
.L_x_13986:
[----:B------:R-:W-:Y:S05]  /*e840*/  BSYNC.RECONVERGENT B3 ;  /* 0x0000000000037941 */ /* 0x000fea0003800200 */
.L_x_13985:
        /* <DEDUP_REMOVED lines=15> */
.L_x_13992:
[----:B------:R-:W-:Y:S05]  /*e940*/  BSYNC.RECONVERGENT B4 ;  /* 0x0000000000047941 */ /* 0x000fea0003800200 */
.L_x_13991:
        /* <DEDUP_REMOVED lines=12> */
.L_x_13990:
[----:B------:R-:W-:Y:S05]  /*ea10*/  BSYNC.RECONVERGENT B3 ;  /* 0x0000000000037941 */ /* 0x000fea0003800200 */
.L_x_13989:
        /* <DEDUP_REMOVED lines=15> */
.L_x_13996:
[----:B------:R-:W-:Y:S05]  /*eb10*/  BSYNC.RECONVERGENT B4 ;  /* 0x0000000000047941 */ /* 0x000fea0003800200 */
.L_x_13995:
        /* <DEDUP_REMOVED lines=12> */
.L_x_13994:
[----:B------:R-:W-:Y:S05]  /*ebe0*/  BSYNC.RECONVERGENT B3 ;  /* 0x0000000000037941 */ /* 0x000fea0003800200 */
.L_x_13993:
        /* <DEDUP_REMOVED lines=15> */
.L_x_14000:
[----:B------:R-:W-:Y:S05]  /*ece0*/  BSYNC.RECONVERGENT B4 ;  /* 0x0000000000047941 */ /* 0x000fea0003800200 */
.L_x_13999:
        /* <DEDUP_REMOVED lines=12> */
.L_x_13998:
[----:B------:R-:W-:Y:S05]  /*edb0*/  BSYNC.RECONVERGENT B3 ;  /* 0x0000000000037941 */ /* 0x000fea0003800200 */
.L_x_13997:
        /* <DEDUP_REMOVED lines=15> */
.L_x_14004:
[----:B------:R-:W-:Y:S05]  /*eeb0*/  BSYNC.RECONVERGENT B4 ;  /* 0x0000000000047941 */ /* 0x000fea0003800200 */
.L_x_14003:
        /* <DEDUP_REMOVED lines=12> */
.L_x_14002:
[----:B------:R-:W-:Y:S05]  /*ef80*/  BSYNC.RECONVERGENT B3 ;  /* 0x0000000000037941 */ /* 0x000fea0003800200 */
.L_x_14001:
        /* <DEDUP_REMOVED lines=15> */
.L_x_14008:
[----:B------:R-:W-:Y:S05]  /*f080*/  BSYNC.RECONVERGENT B4 ;  /* 0x0000000000047941 */ /* 0x000fea0003800200 */
.L_x_14007:
        /* <DEDUP_REMOVED lines=12> */
.L_x_14006:
[----:B------:R-:W-:Y:S05]  /*f150*/  BSYNC.RECONVERGENT B3 ;  /* 0x0000000000037941 */ /* 0x000fea0003800200 */
.L_x_14005:
        /* <DEDUP_REMOVED lines=15> */
.L_x_14010:
[----:B------:R-:W-:Y:S05]  /*f250*/  BSYNC.RECONVERGENT B3 ;  /* 0x0000000000037941 */ /* 0x000fea0003800200 */
.L_x_14009:
        /* <DEDUP_REMOVED lines=12> */
.L_x_13951:
[----:B------:R-:W-:Y:S05]  /*f320*/  BSYNC.RECONVERGENT B2 ;  /* 0x0000000000027941 */ /* 0x000fea0003800200 */
.L_x_13934:
        /* <DEDUP_REMOVED lines=8> */
.L_x_13931:
[----:B------:R-:W-:Y:S05]  /*f3b0*/  BSYNC.RECONVERGENT B1 ;  /* 0x0000000000017941 */ /* 0x000fea0003800200 */
.L_x_13930:
[----:B------:R-:W-:Y:S04]  /*f3c0*/  BSSY.RECONVERGENT B1, `(.L_x_14011) ;  /* 0x00002bb000017945 */ /* 0x000fe80003800200 */
[----:B------:R-:W-:Y:S05]  /*f3d0*/  @!P5 BRA `(.L_x_14012) ;  /* 0x0000002800e4d947 */ /* 0x000fea0003800000 */
[----:B------:R-:W-:Y:S04]  /*f3e0*/  BSSY.RECONVERGENT B2, `(.L_x_14013) ;  /* 0x0000005000027945 */ /* 0x000fe80003800200 */
[----:B------:R-:W-:Y:S05]  /*f3f0*/  @!P0 BRA `(.L_x_14014) ;  /* 0x00000000000c8947 */ /* 0x000fea0003800000 */
[----:B-----5:R-:W0:Y:S02]  /*f400*/  LDC.64 R160, c[0x0][0x390] ;  /* 0x0000e400ffa07b82 */ /* 0x020e240000000a00 */
[----:B0-----:R-:W-:-:S06]  /*f410*/  IMAD.WIDE.U32 R160, R173, 0x10, R160 ;  /* 0x00000010ada07825 */ /* 0x001fcc00078e00a0 */
[----:B------:R-:W5:Y:S02]  /*f420*/  LDG.E.128 R160, desc[UR6][R160.64] ;  /* 0x00000006a0a07981 */ /* 0x000f64000c1e1d00 */
.L_x_14014:
[----:B------:R-:W-:Y:S05]  /*f430*/  BSYNC.RECONVERGENT B2 ;  /* 0x0000000000027941 */ /* 0x000fea0003800200 */
.L_x_14013:
        /* <DEDUP_REMOVED lines=33> */
[----:B-1234-:R-:W-:-:S07]  /*f650*/  PRMT R164, R2, 0x7610, R164 ;  /* 0x0000761002a47816 */ /* 0x01efce00000000a4 */
.L_x_14019:
[----:B------:R-:W-:Y:S05]  /*f660*/  BSYNC.RECONVERGENT B3 ;  /* 0x0000000000037941 */ /* 0x000fea0003800200 */
.L_x_14018:
        /* <DEDUP_REMOVED lines=12> */
[----:B-1234-:R-:W-:-:S07]  /*f730*/  PRMT R164, R164, 0x5410, R2 ;  /* 0x00005410a4a47816 */ /* 0x01efce0000000002 */
.L_x_14021:
[----:B------:R-:W-:Y:S05]  /*f740*/  BSYNC.RECONVERGENT B3 ;  /* 0x0000000000037941 */ /* 0x000fea0003800200 */
.L_x_14020:
        /* <DEDUP_REMOVED lines=13> */
.L_x_14023:
[----:B------:R-:W-:Y:S05]  /*f820*/  BSYNC.RECONVERGENT B3 ;  /* 0x0000000000037941 */ /* 0x000fea0003800200 */
.L_x_14022:
        /* <DEDUP_REMOVED lines=10> */
[----:B-1234-:R-:W-:-:S05]  /*f8d0*/  @P1 HADD2.F32 R174, -RZ, R161.H1_H1 ;  /* 0x300000a1ffae1230 */ /* 0x01efca0000004100 */
[-C--:B------:R-:W-:Y:S01]  /*f8e0*/  @P1 FMUL.FTZ R170, R174, R2.reuse ;  /* 0x00000002aeaa1220 */ /* 0x080fe20000410000 */
[----:B------:R-:W-:-:S03]  /*f8f0*/  FMUL.FTZ R2, R119, R2 ;  /* 0x0000000277027220 */ /* 0x000fc60000410000 */
[----:B------:R-:W-:Y:S02]  /*f900*/  FADD.FTZ R43, R43, R170 ;  /* 0x000000aa2b2b7221 */ /* 0x000fe40000010000 */
[----:B------:R-:W-:-:S04]  /*f910*/  FSEL R2, R2, RZ, P1 ;  /* 0x000000ff02027208 */ /* 0x000fc80000800000 */
[----:B------:R-:W-:-:S04]  /*f920*/  F2FP.F16.F32.PACK_AB R2, RZ, R2 ;  /* 0x00000002ff02723e */ /* 0x000fc800000000ff */
[----:B------:R-:W-:-:S07]  /*f930*/  PRMT R165, R165, 0x5410, R2 ;  /* 0x00005410a5a57816 */ /* 0x000fce0000000002 */
.L_x_14025:
[----:B------:R-:W-:Y:S05]  /*f940*/  BSYNC.RECONVERGENT B3 ;  /* 0x0000000000037941 */ /* 0x000fea0003800200 */
.L_x_14024:
[----:B------:R-:W5:Y:S04]  /*f950*/  LDL R177, [R1+0x14] ;  /* 0x0000140001b17983 */ /* 0x000f680000100800 */
[----:B------:R-:W5:Y:S01]  /*f960*/  LDL R176, [R1+0x10] ;  /* 0x0000100001b07983 */ /* 0x000f620000100800 */
[----:B------:R-:W-:Y:S01]  /*f970*/  @P3 FFMA.FTZ R2, R222, R10, R3 ;  /* 0x0000000ade023223 */ /* 0x000fe20000010003 */
[--C-:B------:R-:W-:Y:S01]  /*f980*/  HADD2.F32 R170, -RZ, R158.reuse.H0_H0 ;  /* 0x2000009effaa7230 */ /* 0x100fe20000004100 */
[----:B------:R-:W-:Y:S01]  /*f990*/  BSSY.RECONVERGENT B3, `(.L_x_14026) ;  /* 0x000001b000037945 */ /* 0x000fe20003800200 */
[----:B-1234-:R-:W-:Y:S02]  /*f9a0*/  HADD2.F32 R174, -RZ, R158.H1_H1 ;  /* 0x3000009effae7230 */ /* 0x01efe40000004100 */
        /* <DEDUP_REMOVED lines=9> */
[----:B-----5:R-:W-:-:S04]  /*fa40*/  @P3 FFMA.FTZ R3, R177, R10, R3 ;  /* 0x0000000ab1033223 */ /* 0x020fc80000010003 */
[----:B------:R-:W-:Y:S01]  /*fa50*/  @P3 FADD.FTZ R10, R176, -R3 ;  /* 0x80000003b00a3221 */ /* 0x000fe20000010000 */
[----:B------:R-:W-:-:S05]  /*fa60*/  HADD2.F32 R3, -RZ, R159.H1_H1 ;  /* 0x3000009fff037230 */ /* 0x000fca0000004100 */
        /* <DEDUP_REMOVED lines=13> */
.L_x_14027:
[----:B------:R-:W-:Y:S05]  /*fb40*/  BSYNC.RECONVERGENT B3 ;  /* 0x0000000000037941 */ /* 0x000fea0003800200 */
.L_x_14026:
        /* <DEDUP_REMOVED lines=13> */
.L_x_14029:
[----:B------:R-:W-:Y:S05]  /*fc20*/  BSYNC.RECONVERGENT B3 ;  /* 0x0000000000037941 */ /* 0x000fea0003800200 */
.L_x_14028:
        /* <DEDUP_REMOVED lines=16> */
.L_x_14031:
[----:B------:R-:W-:Y:S05]  /*fd30*/  BSYNC.RECONVERGENT B3 ;  /* 0x0000000000037941 */ /* 0x000fea0003800200 */
.L_x_14030:
        /* <DEDUP_REMOVED lines=15> */
.L_x_14017:
[----:B------:R-:W-:Y:S01]  /*fe30*/  BSSY.RECONVERGENT B3, `(.L_x_14033) ;  /* 0x0000012000037945 */ /* 0x000fe20003800200 */
[----:B-----5:R-:W-:-:S03]  /*fe40*/  ISETP.GT.AND P1, PT, R5, RZ, PT ;  /* 0x000000ff0500720c */ /* 0x020fc60003f24270 */
[----:B------:R-:W-:Y:S10]  /*fe50*/  @!P0 BRA `(.L_x_14034) ;  /* 0x00000000003c8947 */ /* 0x000ff40003800000 */
[----:B------:R-:W-:Y:S01]  /*fe60*/  @P1 FFMA.FTZ R2, R11, R10, R3 ;  /* 0x0000000a0b021223 */ /* 0x000fe20000010003 */
[----:B------:R-:W-:Y:S01]  /*fe70*/  LOP3.LUT P3, RZ, R192, 0xff, RZ, 0xc0, !PT ;  /* 0x000000ffc0ff7812 */ /* 0x000fe2000786c0ff */
[----:B------:R-:W-:Y:S02]  /*fe80*/  HADD2.F32 R5, -RZ, R156.H0_H0 ;  /* 0x2000009cff057230 */ /* 0x000fe40000004100 */
[----:B------:R-:W-:-:S04]  /*fe90*/  @P1 FADD.FTZ R2, R217, -R2 ;  /* 0x80000002d9021221 */ /* 0x000fc80000010000 */
[----:B------:R-:W-:-:S04]  /*fea0*/  @P1 FFMA.FTZ R5, R4, R2, R5 ;  /* 0x0000000204051223 */ /* 0x000fc80000010005 */
[----:B------:R-:W-:Y:S01]  /*feb0*/  FMUL.FTZ R2, R5, UR13 ;  /* 0x0000000d05027c20 */ /* 0x000fe20008410000 */
[----:B------:R-:W-:Y:S02]  /*fec0*/  HFMA2 R5, -RZ, RZ, 0, 0 ;  /* 0x00000000ff057431 */ /* 0x000fe400000001ff */
[----:B-1234-:R-:W-:Y:S02]  /*fed0*/  @P3 HADD2.F32 R174, -RZ, R160.H0_H0 ;  /* 0x200000a0ffae3230 */ /* 0x01efe40000004100 */
[----:B------:R-:W-:-:S04]  /*fee0*/  FMUL.FTZ R2, R2, UR12 ;  /* 0x0000000c02027c20 */ /* 0x000fc80008410000 */
[-C--:B------:R-:W-:Y:S01]  /*fef0*/  @P3 FMUL.FTZ R5, R174, R2.reuse ;  /* 0x00000002ae053220 */ /* 0x080fe20000410000 */
[----:B------:R-:W-:-:S03]  /*ff00*/  FMUL.FTZ R2, R116, R2 ;  /* 0x0000000274027220 */ /* 0x000fc60000410000 */
[----:B------:R-:W-:Y:S02]  /*ff10*/  FADD.FTZ R40, R40, R5 ;  /* 0x0000000528287221 */ /* 0x000fe40000010000 */
[----:B------:R-:W-:-:S04]  /*ff20*/  FSEL R2, R2, RZ, P3 ;  /* 0x000000ff02027208 */ /* 0x000fc80001800000 */
[----:B------:R-:W-:-:S04]  /*ff30*/  F2FP.F16.F32.PACK_AB R2, RZ, R2 ;  /* 0x00000002ff02723e */ /* 0x000fc800000000ff */
[----:B------:R-:W-:-:S07]  /*ff40*/  PRMT R164, R2, 0x7610, R164 ;  /* 0x0000761002a47816 */ /* 0x000fce00000000a4 */
.L_x_14034:
[----:B------:R-:W-:Y:S05]  /*ff50*/  BSYNC.RECONVERGENT B3 ;  /* 0x0000000000037941 */ /* 0x000fea0003800200 */
.L_x_14033:
[----:B------:R-:W-:Y:S04]  /*ff60*/  BSSY.RECONVERGENT B3, `(.L_x_14035) ;  /* 0x0000011000037945 */ /* 0x000fe80003800200 */
[----:B------:R-:W-:Y:S05]  /*ff70*/  @!P0 BRA `(.L_x_14036) ;  /* 0x00000000003c8947 */ /* 0x000fea0003800000 */
[----:B------:R-:W-:Y:S01]  /*ff80*/  @P1 FFMA.FTZ R2, R216, R10, R3 ;  /* 0x0000000ad8021223 */ /* 0x000fe20000010003 */
[----:B------:R-:W-:Y:S01]  /*ff90*/  LOP3.LUT P3, RZ, R192, 0xff00, RZ, 0xc0, !PT ;  /* 0x0000ff00c0ff7812 */ /* 0x000fe2000786c0ff */
[----:B------:R-:W-:Y:S02]  /*ffa0*/  HADD2.F32 R5, -RZ, R156.H1_H1 ;  /* 0x3000009cff057230 */ /* 0x000fe40000004100 */
[----:B------:R-:W-:-:S04]  /*ffb0*/  @P1 FADD.FTZ R2, R219, -R2 ;  /* 0x80000002db021221 */ /* 0x000fc80000010000 */
[----:B------:R-:W-:-:S04]  /*ffc0*/  @P1 FFMA.FTZ R5, R4, R2, R5 ;  /* 0x0000000204051223 */ /* 0x000fc80000010005 */
[----:B------:R-:W-:Y:S01]  /*ffd0*/  FMUL.FTZ R2, R5, UR13 ;  /* 0x0000000d05027c20 */ /* 0x000fe20008410000 */
[----:B------:R-:W-:Y:S01]  /*ffe0*/  MOV R5, RZ ;  /* 0x000000ff00057202 */ /* 0x000fe20000000f00 */
[----:B-1234-:R-:W-:Y:S02]  /*fff0*/  @P3 HADD2.F32 R174, -RZ, R160.H1_H1 ;  /* 0x300000a0ffae3230 */ /* 0x01efe40000004100 */
[----:B------:R-:W-:-:S04]  /*10000*/  FMUL.FTZ R2, R2, UR12 ;  /* 0x0000000c02027c20 */ /* 0x000fc80008410000 */
[-C--:B------:R-:W-:Y:S01]  /*10010*/  @P3 FMUL.FTZ R5, R174, R2.reuse ;  /* 0x00000002ae053220 */ /* 0x080fe20000410000 */
[----:B------:R-:W-:-:S03]  /*10020*/  FMUL.FTZ R2, R117, R2 ;  /* 0x0000000275027220 */ /* 0x000fc60000410000 */
[----:B------:R-:W-:Y:S02]  /*10030*/  FADD.FTZ R41, R41, R5 ;  /* 0x0000000529297221 */ /* 0x000fe40000010000 */
[----:B------:R-:W-:-:S04]  /*10040*/  FSEL R2, R2, RZ, P3 ;  /* 0x000000ff02027208 */ /* 0x000fc80001800000 */
[----:B------:R-:W-:-:S04]  /*10050*/  F2FP.F16.F32.PACK_AB R2, RZ, R2 ;  /* 0x00000002ff02723e */ /* 0x000fc800000000ff */
[----:B------:R-:W-:-:S07]  /*10060*/  PRMT R164, R164, 0x5410, R2 ;  /* 0x00005410a4a47816 */ /* 0x000fce0000000002 */
.L_x_14036:
[----:B------:R-:W-:Y:S05]  /*10070*/  BSYNC.RECONVERGENT B3 ;  /* 0x0000000000037941 */ /* 0x000fea0003800200 */
.L_x_14035:
[----:B------:R-:W-:Y:S04]  /*10080*/  BSSY.RECONVERGENT B3, `(.L_x_14037) ;  /* 0x0000011000037945 */ /* 0x000fe80003800200 */
[----:B------:R-:W-:Y:S05]  /*10090*/  @!P0 BRA `(.L_x_14038) ;  /* 0x00000000003c8947 */ /* 0x000fea0003800000 */
        /* <DEDUP_REMOVED lines=15> */
.L_x_14038:
[----:B------:R-:W-:Y:S05]  /*10190*/  BSYNC.RECONVERGENT B3 ;  /* 0x0000000000037941 */ /* 0x000fea0003800200 */
.L_x_14037:
        /* <DEDUP_REMOVED lines=17> */
.L_x_14040:
[----:B------:R-:W-:Y:S05]  /*102b0*/  BSYNC.RECONVERGENT B3 ;  /* 0x0000000000037941 */ /* 0x000fea0003800200 */
.L_x_14039:
        /* <DEDUP_REMOVED lines=17> */
.L_x_14042:
[----:B------:R-:W-:Y:S05]  /*103d0*/  BSYNC.RECONVERGENT B3 ;  /* 0x0000000000037941 */ /* 0x000fea0003800200 */
.L_x_14041:
        /* <DEDUP_REMOVED lines=17> */
.L_x_14044:
[----:B------:R-:W-:Y:S05]  /*104f0*/  BSYNC.RECONVERGENT B3 ;  /* 0x0000000000037941 */ /* 0x000fea0003800200 */
.L_x_14043:
        /* <DEDUP_REMOVED lines=17> */
.L_x_14046:
[----:B------:R-:W-:Y:S05]  /*10610*/  BSYNC.RECONVERGENT B3 ;  /* 0x0000000000037941 */ /* 0x000fea0003800200 */
.L_x_14045:
[----:B------:R-:W-:Y:S05]  /*10620*/  @!P0 BRA `(.L_x_14032) ;  /* 0x0000001800348947 */ /* 0x000fea0003800000 */
[----:B------:R-:W5:Y:S04]  /*10630*/  LDL R2, [R1+0x14] ;  /* 0x0000140001027983 */ /* 0x000f680000100800 */
[----:B------:R-:W2:Y:S01]  /*10640*/  LDL R5, [R1+0x10] ;  /* 0x0000100001057983 */ /* 0x000ea20000100800 */
[----:B-----5:R-:W-:Y:S01]  /*10650*/  @P1 FFMA.FTZ R2, R2, R10, R3 ;  /* 0x0000000a02021223 */ /* 0x020fe20000010003 */
[----:B------:R-:W-:-:S03]  /*10660*/  HADD2.F32 R3, -RZ, R159.H1_H1 ;  /* 0x3000009fff037230 */ /* 0x000fc60000004100 */
[----:B--2---:R-:W-:-:S04]  /*10670*/  @P1 FADD.FTZ R2, R5, -R2 ;  /* 0x8000000205021221 */ /* 0x004fc80000010000 */
[----:B------:R-:W-:Y:S01]  /*10680*/  @P1 FFMA.FTZ R3, R4, R2, R3 ;  /* 0x0000000204031223 */ /* 0x000fe20000010003 */
[----:B------:R-:W-:-:S03]  /*10690*/  ISETP.GE.U32.AND P1, PT, R192, RZ, PT ;  /* 0x000000ffc000720c */ /* 0x000fc60003f26070 */
[----:B------:R-:W-:Y:S01]  /*106a0*/  FMUL.FTZ R2, R3, UR13 ;  /* 0x0000000d03027c20 */ /* 0x000fe20008410000 */
[----:B------:R-:W-:Y:S02]  /*106b0*/  ISETP.GE.U32.AND.EX P1, PT, R193, 0x1000000, PT, P1 ;  /* 0x01000000c100780c */ /* 0x000fe40003f26110 */
[----:B------:R-:W-:Y:S01]  /*106c0*/  MOV R3, RZ ;  /* 0x000000ff00037202 */ /* 0x000fe20000000f00 */
[----:B------:R-:W-:-:S10]  /*106d0*/  FMUL.FTZ R2, R2, UR12 ;  /* 0x0000000c02027c20 */ /* 0x000fd40008410000 */
[----:B------:R-:W-:-:S05]  /*106e0*/  @P1 HADD2.F32 R4, -RZ, R163.H1_H1 ;  /* 0x300000a3ff041230 */ /* 0x000fca0000004100 */
[-C--:B------:R-:W-:Y:S01]  /*106f0*/  @P1 FMUL.FTZ R3, R4, R2.reuse ;  /* 0x0000000204031220 */ /* 0x080fe20000410000 */
[----:B------:R-:W-:-:S03]  /*10700*/  FMUL.FTZ R2, R115, R2 ;  /* 0x0000000273027220 */ /* 0x000fc60000410000 */
[----:B------:R-:W-:Y:S02]  /*10710*/  FADD.FTZ R39, R39, R3 ;  /* 0x0000000327277221 */ /* 0x000fe40000010000 */
[----:B------:R-:W-:-:S04]  /*10720*/  FSEL R2, R2, RZ, P1 ;  /* 0x000000ff02027208 */ /* 0x000fc80000800000 */
[----:B------:R-:W-:-:S04]  /*10730*/  F2FP.F16.F32.PACK_AB R2, RZ, R2 ;  /* 0x00000002ff02723e */ /* 0x000fc800000000ff */
[----:B-1-34-:R-:W-:Y:S01]  /*10740*/  PRMT R167, R167, 0x5410, R2 ;  /* 0x00005410a7a77816 */ /* 0x01afe20000000002 */
[----:B------:R-:W-:Y:S06]  /*10750*/  BRA `(.L_x_14032) ;  /* 0x0000001400e87947 */ /* 0x000fec0003800000 */
.L_x_14016:
        /* <DEDUP_REMOVED lines=26> */
.L_x_14049:
[----:B------:R-:W-:Y:S05]  /*10900*/  BSYNC.RECONVERGENT B3 ;  /* 0x0000000000037941 */ /* 0x000fea0003800200 */
.L_x_14048:
        /* <DEDUP_REMOVED lines=13> */
.L_x_14051:
[----:B------:R-:W-:Y:S05]  /*109e0*/  BSYNC.RECONVERGENT B3 ;  /* 0x0000000000037941 */ /* 0x000fea0003800200 */
.L_x_14050:
        /* <DEDUP_REMOVED lines=17> */
.L_x_14053:
[----:B------:R-:W-:Y:S05]  /*10b00*/  BSYNC.RECONVERGENT B3 ;  /* 0x0000000000037941 */ /* 0x000fea0003800200 */
.L_x_14052:
        /* <DEDUP_REMOVED lines=17> */
.L_x_14055:
[----:B------:R-:W-:Y:S05]  /*10c20*/  BSYNC.RECONVERGENT B3 ;  /* 0x0000000000037941 */ /* 0x000fea0003800200 */
.L_x_14054:
[----:B------:R-:W5:Y:S04]  /*10c30*/  LDL R176, [R1+0x14] ;  /* 0x0000140001b07983 */ /* 0x000f680000100800 */
[----:B-1234-:R-:W2:Y:S01]  /*10c40*/  LDL R175, [R1+0x10] ;  /* 0x0000100001af7983 */ /* 0x01eea20000100800 */
[-CC-:B------:R-:W-:Y:S01]  /*10c50*/  FFMA.FTZ R174, R225, R10.reuse, R3.reuse ;  /* 0x0000000ae1ae7223 */ /* 0x180fe20000010003 */
[-CC-:B------:R-:W-:Y:S01]  /*10c60*/  FFMA.FTZ R171, R222, R10.reuse, R3.reuse ;  /* 0x0000000adeab7223 */ /* 0x180fe20000010003 */
[----:B------:R-:W-:Y:S01]  /*10c70*/  FFMA.FTZ R170, R227, R10, R3 ;  /* 0x0000000ae3aa7223 */ /* 0x000fe20000010003 */
[----:B------:R-:W-:Y:S02]  /*10c80*/  BSSY.RECONVERGENT B3, `(.L_x_14056) ;  /* 0x0000018000037945 */ /* 0x000fe40003800200 */
[----:B------:R-:W-:Y:S01]  /*10c90*/  FADD.FTZ R171, R224, -R171 ;  /* 0x800000abe0ab7221 */ /* 0x000fe20000010000 */
[----:B------:R-:W-:-:S03]  /*10ca0*/  FADD.FTZ R170, R228, -R170 ;  /* 0x800000aae4aa7221 */ /* 0x000fc60000010000 */
[----:B------:R-:W-:Y:S01]  /*10cb0*/  FMUL.FTZ R171, R4, R171 ;  /* 0x000000ab04ab7220 */ /* 0x000fe20000410000 */
[----:B-----5:R-:W-:Y:S01]  /*10cc0*/  FFMA.FTZ R3, R176, R10, R3 ;  /* 0x0000000ab0037223 */ /* 0x020fe20000010003 */
[----:B------:R-:W-:-:S03]  /*10cd0*/  FADD.FTZ R10, R226, -R174 ;  /* 0x800000aee20a7221 */ /* 0x000fc60000010000 */
[----:B--2---:R-:W-:Y:S01]  /*10ce0*/  FADD.FTZ R174, R175, -R3 ;  /* 0x80000003afae7221 */ /* 0x004fe20000010000 */
[C---:B------:R-:W-:Y:S01]  /*10cf0*/  FMUL.FTZ R10, R4.reuse, R10 ;  /* 0x0000000a040a7220 */ /* 0x040fe20000410000 */
[C---:B------:R-:W-:Y:S01]  /*10d00*/  FMUL.FTZ R3, R4.reuse, R170 ;  /* 0x000000aa04037220 */ /* 0x040fe20000410000 */
[----:B------:R-:W-:Y:S01]  /*10d10*/  FSEL R170, R171, RZ, P1 ;  /* 0x000000ffabaa7208 */ /* 0x000fe20000800000 */
[----:B------:R-:W-:Y:S02]  /*10d20*/  FMUL.FTZ R4, R4, R174 ;  /* 0x000000ae04047220 */ /* 0x000fe40000410000 */
        /* <DEDUP_REMOVED lines=13> */
.L_x_14057:
[----:B------:R-:W-:Y:S05]  /*10e00*/  BSYNC.RECONVERGENT B3 ;  /* 0x0000000000037941 */ /* 0x000fea0003800200 */
.L_x_14056:
        /* <DEDUP_REMOVED lines=13> */
.L_x_14059:
[----:B------:R-:W-:Y:S05]  /*10ee0*/  BSYNC.RECONVERGENT B3 ;  /* 0x0000000000037941 */ /* 0x000fea0003800200 */
.L_x_14058:
[----:B------:R-:W-:Y:S01]  /*10ef0*/  BSSY.RECONVERGENT B3, `(.L_x_14060) ;  /* 0x0000012000037945 */ /* 0x000fe20003800200 */
[----:B------:R-:W-:Y:S02]  /*10f00*/  F2FP.F16.F32.PACK_AB R169, R168, R169 ;  /* 0x000000a9a8a9723e */ /* 0x000fe400000000ff */
[----:B------:R-:W-:Y:S02]  /*10f10*/  F2FP.F16.F32.PACK_AB R168, R2, R5 ;  /* 0x0000000502a8723e */ /* 0x000fe400000000ff */
[----:B------:R-:W-:Y:S02]  /*10f20*/  F2FP.F16.F32.PACK_AB R170, R10, R170 ;  /* 0x000000aa0aaa723e */ /* 0x000fe400000000ff */
        /* <DEDUP_REMOVED lines=14> */
.L_x_14061:
[----:B------:R-:W-:Y:S05]  /*11010*/  BSYNC.RECONVERGENT B3 ;  /* 0x0000000000037941 */ /* 0x000fea0003800200 */
.L_x_14060:
        /* <DEDUP_REMOVED lines=15> */
.L_x_14047:
        /* <DEDUP_REMOVED lines=8> */
[----:B-1234-:R-:W-:Y:S02]  /*11190*/  HADD2.F32 R174, -RZ, R160.H0_H0 ;  /* 0x200000a0ffae7230 */ /* 0x01efe40000004100 */
[----:B------:R-:W-:-:S04]  /*111a0*/  FADD.FTZ R2, R217, -R2 ;  /* 0x80000002d9027221 */ /* 0x000fc80000010000 */
[----:B------:R-:W-:-:S05]  /*111b0*/  FMUL.FTZ R2, R4, R2 ;  /* 0x0000000204027220 */ /* 0x000fca0000410000 */
[----:B------:R-:W-:-:S05]  /*111c0*/  FSEL R2, R2, RZ, P3 ;  /* 0x000000ff02027208 */ /* 0x000fca0001800000 */
[----:B------:R-:W-:-:S04]  /*111d0*/  FMUL.FTZ R2, R2, UR13 ;  /* 0x0000000d02027c20 */ /* 0x000fc80008410000 */
[----:B------:R-:W-:-:S04]  /*111e0*/  FMUL.FTZ R2, R2, UR12 ;  /* 0x0000000c02027c20 */ /* 0x000fc80008410000 */
[----:B------:R-:W-:-:S07]  /*111f0*/  FMUL.FTZ R2, R174, R2 ;  /* 0x00000002ae027220 */ /* 0x000fce0000410000 */
.L_x_14065:
[----:B------:R-:W-:Y:S05]  /*11200*/  BSYNC.RECONVERGENT B4 ;  /* 0x0000000000047941 */ /* 0x000fea0003800200 */
.L_x_14064:
        /* <DEDUP_REMOVED lines=11> */
[----:B-1234-:R-:W-:-:S07]  /*112c0*/  PRMT R164, R2, 0x7610, R164 ;  /* 0x0000761002a47816 */ /* 0x01efce00000000a4 */
.L_x_14063:
[----:B------:R-:W-:Y:S05]  /*112d0*/  BSYNC.RECONVERGENT B3 ;  /* 0x0000000000037941 */ /* 0x000fea0003800200 */
.L_x_14062:
        /* <DEDUP_REMOVED lines=8> */
[----:B-1234-:R-:W-:Y:S02]  /*11360*/  HADD2.F32 R174, -RZ, R160.H1_H1 ;  /* 0x300000a0ffae7230 */ /* 0x01efe40000004100 */
[----:B------:R-:W-:-:S04]  /*11370*/  FADD.FTZ R2, R219, -R2 ;  /* 0x80000002db027221 */ /* 0x000fc80000010000 */
[----:B------:R-:W-:-:S05]  /*11380*/  FMUL.FTZ R2, R4, R2 ;  /* 0x0000000204027220 */ /* 0x000fca0000410000 */
[----:B------:R-:W-:-:S05]  /*11390*/  FSEL R2, R2, RZ, P3 ;  /* 0x000000ff02027208 */ /* 0x000fca0001800000 */
[----:B------:R-:W-:-:S04]  /*113a0*/  FMUL.FTZ R2, R2, UR13 ;  /* 0x0000000d02027c20 */ /* 0x000fc80008410000 */
[----:B------:R-:W-:-:S04]  /*113b0*/  FMUL.FTZ R2, R2, UR12 ;  /* 0x0000000c02027c20 */ /* 0x000fc80008410000 */
[----:B------:R-:W-:-:S07]  /*113c0*/  FMUL.FTZ R2, R174, R2 ;  /* 0x00000002ae027220 */ /* 0x000fce0000410000 */
.L_x_14069:
[----:B------:R-:W-:Y:S05]  /*113d0*/  BSYNC.RECONVERGENT B4 ;  /* 0x0000000000047941 */ /* 0x000fea0003800200 */
.L_x_14068:
        /* <DEDUP_REMOVED lines=12> */
.L_x_14067:
[----:B------:R-:W-:Y:S05]  /*114a0*/  BSYNC.RECONVERGENT B3 ;  /* 0x0000000000037941 */ /* 0x000fea0003800200 */
.L_x_14066:
        /* <DEDUP_REMOVED lines=15> */
.L_x_14073:
[----:B------:R-:W-:Y:S05]  /*115a0*/  BSYNC.RECONVERGENT B4 ;  /* 0x0000000000047941 */ /* 0x000fea0003800200 */
.L_x_14072:
        /* <DEDUP_REMOVED lines=12> */
.L_x_14071:
[----:B------:R-:W-:Y:S05]  /*11670*/  BSYNC.RECONVERGENT B3 ;  /* 0x0000000000037941 */ /* 0x000fea0003800200 */
.L_x_14070:
        /* <DEDUP_REMOVED lines=15> */
.L_x_14077:
[----:B------:R-:W-:Y:S05]  /*11770*/  BSYNC.RECONVERGENT B4 ;  /* 0x0000000000047941 */ /* 0x000fea0003800200 */
.L_x_14076:
        /* <DEDUP_REMOVED lines=12> */
.L_x_14075:
[----:B------:R-:W-:Y:S05]  /*11840*/  BSYNC.RECONVERGENT B3 ;  /* 0x0000000000037941 */ /* 0x000fea0003800200 */
.L_x_14074:
        /* <DEDUP_REMOVED lines=15> */
.L_x_14081:
[----:B------:R-:W-:Y:S05]  /*11940*/  BSYNC.RECONVERGENT B4 ;  /* 0x0000000000047941 */ /* 0x000fea0003800200 */
.L_x_14080:
        /* <DEDUP_REMOVED lines=12> */
.L_x_14079:
[----:B------:R-:W-:Y:S05]  /*11a10*/  BSYNC.RECONVERGENT B3 ;  /* 0x0000000000037941 */ /* 0x000fea0003800200 */
.L_x_14078:
        /* <DEDUP_REMOVED lines=15> */
.L_x_14085:
[----:B------:R-:W-:Y:S05]  /*11b10*/  BSYNC.RECONVERGENT B4 ;  /* 0x0000000000047941 */ /* 0x000fea0003800200 */
.L_x_14084:
        /* <DEDUP_REMOVED lines=12> */
.L_x_14083:
[----:B------:R-:W-:Y:S05]  /*11be0*/  BSYNC.RECONVERGENT B3 ;  /* 0x0000000000037941 */ /* 0x000fea0003800200 */
.L_x_14082:
        /* <DEDUP_REMOVED lines=15> */
.L_x_14089:
[----:B------:R-:W-:Y:S05]  /*11ce0*/  BSYNC.RECONVERGENT B4 ;  /* 0x0000000000047941 */ /* 0x000fea0003800200 */
.L_x_14088:
        /* <DEDUP_REMOVED lines=12> */
.L_x_14087:
[----:B------:R-:W-:Y:S05]  /*11db0*/  BSYNC.RECONVERGENT B3 ;  /* 0x0000000000037941 */ /* 0x000fea0003800200 */
.L_x_14086:
[----:B------:R-:W-:Y:S05]  /*11dc0*/  @!P0 BRA `(.L_x_14032) ;  /* 0x00000000004c8947 */ /* 0x000fea0003800000 */
[----:B-1234-:R-:W2:Y:S04]  /*11dd0*/  LDL R174, [R1+0x14] ;  /* 0x0000140001ae7983 */ /* 0x01eea80000100800 */
[----:B------:R-:W3:Y:S01]  /*11de0*/  LDL R2, [R1+0x10] ;  /* 0x0000100001027983 */ /* 0x000ee20000100800 */
[----:B-----5:R-:W-:Y:S02]  /*11df0*/  ISETP.GE.U32.AND P1, PT, R192, RZ, PT ;  /* 0x000000ffc000720c */ /* 0x020fe40003f26070 */
[----:B------:R-:W-:Y:S02]  /*11e00*/  ISETP.GT.AND P3, PT, R5, RZ, PT ;  /* 0x000000ff0500720c */ /* 0x000fe40003f64270 */
[----:B------:R-:W-:Y:S01]  /*11e10*/  ISETP.GE.U32.AND.EX P1, PT, R193, 0x1000000, PT, P1 ;  /* 0x01000000c100780c */ /* 0x000fe20003f26110 */
[----:B--2---:R-:W-:-:S04]  /*11e20*/  FFMA.FTZ R3, R174, R10, R3 ;  /* 0x0000000aae037223 */ /* 0x004fc80000010003 */
[----:B---3--:R-:W-:-:S04]  /*11e30*/  FADD.FTZ R3, R2, -R3 ;  /* 0x8000000302037221 */ /* 0x008fc80000010000 */
[----:B------:R-:W-:-:S04]  /*11e40*/  FMUL.FTZ R3, R4, R3 ;  /* 0x0000000304037220 */ /* 0x000fc80000410000 */
[----:B------:R-:W-:Y:S01]  /*11e50*/  @P1 HADD2.F32 R4, -RZ, R163.H1_H1 ;  /* 0x300000a3ff041230 */ /* 0x000fe20000004100 */
[----:B------:R-:W-:-:S05]  /*11e60*/  FSEL R3, R3, RZ, P3 ;  /* 0x000000ff03037208 */ /* 0x000fca0001800000 */
[----:B------:R-:W-:Y:S01]  /*11e70*/  FMUL.FTZ R2, R3, UR13 ;  /* 0x0000000d03027c20 */ /* 0x000fe20008410000 */
[----:B------:R-:W-:-:S03]  /*11e80*/  MOV R3, RZ ;  /* 0x000000ff00037202 */ /* 0x000fc60000000f00 */
[----:B------:R-:W-:-:S04]  /*11e90*/  FMUL.FTZ R2, R2, UR12 ;  /* 0x0000000c02027c20 */ /* 0x000fc80008410000 */
[-C--:B------:R-:W-:Y:S01]  /*11ea0*/  @P1 FMUL.FTZ R3, R4, R2.reuse ;  /* 0x0000000204031220 */ /* 0x080fe20000410000 */
[----:B------:R-:W-:-:S03]  /*11eb0*/  FMUL.FTZ R2, R115, R2 ;  /* 0x0000000273027220 */ /* 0x000fc60000410000 */
[----:B------:R-:W-:Y:S02]  /*11ec0*/  FADD.FTZ R39, R39, R3 ;  /* 0x0000000327277221 */ /* 0x000fe40000010000 */
[----:B------:R-:W-:-:S04]  /*11ed0*/  FSEL R2, R2, RZ, P1 ;  /* 0x000000ff02027208 */ /* 0x000fc80000800000 */
[----:B------:R-:W-:-:S04]  /*11ee0*/  F2FP.F16.F32.PACK_AB R2, RZ, R2 ;  /* 0x00000002ff02723e */ /* 0x000fc800000000ff */
[----:B------:R-:W-:-:S07]  /*11ef0*/  PRMT R167, R167, 0x5410, R2 ;  /* 0x00005410a7a77816 */ /* 0x000fce0000000002 */
.L_x_14032:
[----:B------:R-:W-:Y:S05]  /*11f00*/  BSYNC.RECONVERGENT B2 ;  /* 0x0000000000027941 */ /* 0x000fea0003800200 */
.L_x_14015:
[----:B------:R-:W0:Y:S02]  /*11f10*/  @P2 LDC.64 R2, c[0x0][0x478] ;  /* 0x00011e00ff022b82 */ /* 0x000e240000000a00 */
[----:B0-----:R-:W-:-:S05]  /*11f20*/  @P2 IMAD.WIDE.U32 R2, R172, 0x10, R2 ;  /* 0x00000010ac022825 */ /* 0x001fca00078e0002 */
[----:B------:R0:W-:Y:S02]  /*11f30*/  @P2 STG.E.128 desc[UR6][R2.64], R168 ;  /* 0x000000a802002986 */ /* 0x0001e4000c101d06 */
[----:B0-----:R-:W0:Y:S02]  /*11f40*/  @P0 LDC.64 R2, c[0x0][0x468] ;  /* 0x00011a00ff020b82 */ /* 0x001e240000000a00 */
[----:B0-----:R-:W-:-:S05]  /*11f50*/  @P0 IMAD.WIDE.U32 R2, R173, 0x10, R2 ;  /* 0x00000010ad020825 */ /* 0x001fca00078e0002 */
[----:B------:R0:W-:Y:S02]  /*11f60*/  @P0 STG.E.128 desc[UR6][R2.64], R164 ;  /* 0x000000a402000986 */ /* 0x0001e4000c101d06 */
.L_x_14012:
[----:B------:R-:W-:Y:S05]  /*11f70*/  BSYNC.RECONVERGENT B1 ;  /* 0x0000000000017941 */ /* 0x000fea0003800200 */
.L_x_14011:
[----:B0-----:R-:W0:Y:S02]  /*11f80*/  LDC.64 R2, c[0x0][0x380] ;  /* 0x0000e000ff027b82 */ /* 0x001e240000000a00 */
[----:B0-----:R-:W-:-:S04]  /*11f90*/  LEA R6, R2, R6, 0x2 ;  /* 0x0000000602067211 */ /* 0x001fc800078e10ff */
[----:B------:R-:W-:-:S13]  /*11fa0*/  ISETP.GE.AND P0, PT, R6, R3, PT ;  /* 0x000000030600720c */ /* 0x000fda0003f06270 */
[----:B------:R-:W-:Y:S05]  /*11fb0*/  @!P0 BRA `(.L_x_14090) ;  /* 0xfffffef0006c8947 */ /* 0x000fea000383ffff */
.L_x_13673:
[----:B------:R-:W-:Y:S05]  /*11fc0*/  BSYNC B0 ;  /* 0x0000000000007941 */ /* 0x000fea0003800000 */
.L_x_13672:
[----:B------:R-:W2:Y:S04]  /*11fd0*/  LDL.LU R176, [R1+0x24] ;  /* 0x0000240001b07983 */ /* 0x000ea80000300800 */
[----:B------:R-:W2:Y:S04]  /*11fe0*/  LDL.LU R177, [R1+0x28] ;  /* 0x0000280001b17983 */ /* 0x000ea80000300800 */
[----:B------:R-:W2:Y:S04]  /*11ff0*/  LDL.LU R178, [R1+0x2c] ;  /* 0x00002c0001b27983 */ /* 0x000ea80000300800 */
[----:B------:R-:W2:Y:S01]  /*12000*/  LDL.LU R179, [R1+0x30] ;  /* 0x0000300001b37983 */ /* 0x000ea20000300800 */
[----:B-----5:R-:W-:Y:S01]  /*12010*/  MOV R0, 0x400 ;  /* 0x0000040000007802 */ /* 0x020fe20000000f00 */
[----:B------:R-:W0:Y:S01]  /*12020*/  S2R R172, SR_TID.X ;  /* 0x0000000000ac7919 */ /* 0x000e220000002100 */
[----:B------:R-:W1:Y:S01]  /*12030*/  S2R R3, SR_CgaCtaId ;  /* 0x0000000000037919 */ /* 0x000e620000008800 */
[----:B0-----:R-:W-:-:S02]  /*12040*/  SHF.R.U32.HI R5, RZ, 0x5, R172 ;  /* 0x00000005ff057819 */ /* 0x001fc400000116ac */
[----:B-1----:R-:W-:-:S03]  /*12050*/  LEA R3, R3, R0, 0x18 ;  /* 0x0000000003037211 */ /* 0x002fc600078ec0ff */
[----:B------:R-:W-:-:S05]  /*12060*/  IMAD R8, R5, 0xa0, R8 ;  /* 0x000000a005087824 */ /* 0x000fca00078e0208 */
[----:B------:R-:W-:-:S05]  /*12070*/  LEA R34, R8, R3, 0x5 ;  /* 0x0000000308227211 */ /* 0x000fca00078e28ff */
[----:B--2---:R0:W-:Y:S04]  /*12080*/  STS.128 [R34], R176 ;  /* 0x000000b022007388 */ /* 0x0041e80000000c00 */
        /* <DEDUP_REMOVED lines=8> */
[----:B---34-:R-:W3:Y:S04]  /*12110*/  LDL.LU R164, [R1+0x54] ;  /* 0x0000540001a47983 */ /* 0x018ee80000300800 */
        /* <DEDUP_REMOVED lines=99> */
[----:B---3--:R-:W-:Y:S04]  /*12750*/  STS.128 [R34+0x800], R220 ;  /* 0x000800dc22007388 */ /* 0x008fe80000000c00 */
[----:B----4-:R-:W-:Y:S04]  /*12760*/  STS.128 [R34+0x410], R216 ;  /* 0x000410d822007388 */ /* 0x010fe80000000c00 */
        /* <DEDUP_REMOVED lines=73> */
[----:B0-----:R-:W0:Y:S01]  /*12c00*/  LDC R41, c[0x0][0x388] ;  /* 0x0000e200ff297b82 */ /* 0x001e220000000800 */
[----:B-1----:R-:W-:-:S04]  /*12c10*/  LOP3.LUT R38, R172, 0x7f, RZ, 0x3c, !PT ;  /* 0x0000007fac267812 */ /* 0x002fc800078e3cff */
[----:B------:R-:W-:Y:S01]  /*12c20*/  IADD3 R42, PT, PT, R38, R9, RZ ;  /* 0x00000009262a7210 */ /* 0x000fe20007ffe0ff */
[----:B------:R-:W-:-:S03]  /*12c30*/  FADD.FTZ R9, R35, R94 ;  /* 0x0000005e23097221 */ /* 0x000fc60000010000 */
        /* <DEDUP_REMOVED lines=15> */
[----:B------:R-:W-:Y:S01]  /*12d30*/  IADD3 R44, P1, PT, R35, UR16, RZ ;  /* 0x00000010232c7c10 */ /* 0x000fe2000ff3e0ff */
[----:B------:R-:W4:Y:S01]  /*12d40*/  LDS R37, [R0+0x3c00] ;  /* 0x003c000000257984 */ /* 0x000f220000000800 */
[C---:B------:R-:W-:Y:S02]  /*12d50*/  IADD3.X R75, PT, PT, R71.reuse, UR19, RZ, P0, !PT ;  /* 0x00000013474b7c10 */ /* 0x040fe400087fe4ff */
[----:B------:R-:W-:Y:S01]  /*12d60*/  IADD3.X R73, PT, PT, R71, UR17, RZ, P1, !PT ;  /* 0x0000001147497c10 */ /* 0x000fe20008ffe4ff */
[----:B------:R-:W4:Y:S01]  /*12d70*/  LDS R34, [R0+0x2a00] ;  /* 0x002a000000227984 */ /* 0x000f220000000800 */
[C---:B------:R-:W-:Y:S02]  /*12d80*/  ISETP.GE.U32.AND P0, PT, R42.reuse, 0x200, PT ;  /* 0x000002002a00780c */ /* 0x040fe40003f06070 */
[----:B------:R-:W-:Y:S01]  /*12d90*/  ISETP.GE.U32.AND P1, PT, R42, 0x280, PT ;  /* 0x000002802a00780c */ /* 0x000fe20003f26070 */
[----:B------:R-:W4:Y:S04]  /*12da0*/  LDS R36, [R0+0x2c00] ;  /* 0x002c000000247984 */ /* 0x000f280000000800 */
[----:B------:R-:W4:Y:S01]  /*12db0*/  LDS R39, [R0+0x3e00] ;  /* 0x003e000000277984 */ /* 0x000f220000000800 */
[----:B-1----:R-:W-:-:S03]  /*12dc0*/  FADD.FTZ R72, RZ, R72 ;  /* 0x00000048ff487221 */ /* 0x002fc60000010000 */
[----:B------:R-:W1:Y:S01]  /*12dd0*/  LDS R45, [R0+0x4000] ;  /* 0x00400000002d7984 */ /* 0x000e620000000800 */
[----:B--2---:R-:W-:Y:S01]  /*12de0*/  FADD.FTZ R57, R72, R57 ;  /* 0x0000003948397221 */ /* 0x004fe20000010000 */
[----:B---3--:R-:W-:Y:S01]  /*12df0*/  FADD.FTZ R68, RZ, R68 ;  /* 0x00000044ff447221 */ /* 0x008fe20000010000 */
[----:B0-----:R-:W-:Y:S02]  /*12e00*/  FADD.FTZ R64, RZ, R64 ;  /* 0x00000040ff407221 */ /* 0x001fe40000010000 */
[----:B----4-:R-:W-:Y:S01]  /*12e10*/  FADD.FTZ R40, R57, R40 ;  /* 0x0000002839287221 */ /* 0x010fe20000010000 */
[----:B------:R-:W-:Y:S01]  /*12e20*/  FADD.FTZ R53, R68, R53 ;  /* 0x0000003544357221 */ /* 0x000fe20000010000 */
[----:B------:R-:W-:Y:S02]  /*12e30*/  FADD.FTZ R49, R64, R49 ;  /* 0x0000003140317221 */ /* 0x000fe40000010000 */
[----:B------:R-:W-:Y:S01]  /*12e40*/  FADD.FTZ R41, R40, R37 ;  /* 0x0000002528297221 */ /* 0x000fe20000010000 */
[----:B------:R-:W-:Y:S01]  /*12e50*/  IADD3 R40, P2, PT, R35, UR4, RZ ;  /* 0x0000000423287c10 */ /* 0x000fe2000ff5e0ff */
[----:B------:R-:W-:-:S03]  /*12e60*/  FADD.FTZ R34, R53, R34 ;  /* 0x0000002235227221 */ /* 0x000fc60000010000 */
[----:B------:R-:W-:Y:S02]  /*12e70*/  IADD3.X R71, PT, PT, R71, UR5, RZ, P2, !PT ;  /* 0x0000000547477c10 */ /* 0x000fe400097fe4ff */
[----:B------:R-:W-:Y:S01]  /*12e80*/  ISETP.GE.U32.AND P2, PT, R42, 0x100, PT ;  /* 0x000001002a00780c */ /* 0x000fe20003f46070 */
[----:B------:R-:W-:Y:S01]  /*12e90*/  FADD.FTZ R36, R49, R36 ;  /* 0x0000002431247221 */ /* 0x000fe20000010000 */
[----:B------:R-:W-:-:S03]  /*12ea0*/  FADD.FTZ R43, R34, R39 ;  /* 0x00000027222b7221 */ /* 0x000fc60000010000 */
[----:B-1----:R-:W-:Y:S01]  /*12eb0*/  FADD.FTZ R45, R36, R45 ;  /* 0x0000002d242d7221 */ /* 0x002fe20000010000 */
[----:B------:R-:W-:Y:S07]  /*12ec0*/  @!P4 BRA `(.L_x_14092) ;  /* 0x00000000003cc947 */ /* 0x000fee0003800000 */
        /* <DEDUP_REMOVED lines=15> */
.L_x_14092:
[----:B------:R-:W-:Y:S05]  /*12fc0*/  BSYNC.RECONVERGENT B0 ;  /* 0x0000000000007941 */ /* 0x000fea0003800200 */
.L_x_14091:
        /* <DEDUP_REMOVED lines=17> */
.L_x_14094:
[----:B------:R-:W-:Y:S05]  /*130e0*/  BSYNC.RECONVERGENT B0 ;  /* 0x0000000000007941 */ /* 0x000fea0003800200 */
.L_x_14093:
        /* <DEDUP_REMOVED lines=17> */
.L_x_14096:
[----:B------:R-:W-:Y:S05]  /*13200*/  BSYNC.RECONVERGENT B0 ;  /* 0x0000000000007941 */ /* 0x000fea0003800200 */
.L_x_14095:
[----:B------:R-:W-:Y:S01]  /*13210*/  FADD.FTZ R76, RZ, R76 ;  /* 0x0000004cff4c7221 */ /* 0x000fe20000010000 */
[----:B------:R-:W-:Y:S01]  /*13220*/  FADD.FTZ R77, RZ, R77 ;  /* 0x0000004dff4d7221 */ /* 0x000fe20000010000 */
[----:B012---:R-:W-:Y:S01]  /*13230*/  FADD.FTZ R34, RZ, R79 ;  /* 0x0000004fff227221 */ /* 0x007fe20000010000 */
[----:B------:R-:W-:Y:S01]  /*13240*/  FADD.FTZ R36, RZ, R33 ;  /* 0x00000021ff247221 */ /* 0x000fe20000010000 */
        /* <DEDUP_REMOVED lines=130> */
.L_x_14098:
[----:B------:R-:W-:Y:S05]  /*13a70*/  BSYNC.RECONVERGENT B0 ;  /* 0x0000000000007941 */ /* 0x000fea0003800200 */
.L_x_14097:
        /* <DEDUP_REMOVED lines=17> */
.L_x_14100:
[----:B------:R-:W-:Y:S05]  /*13b90*/  BSYNC.RECONVERGENT B0 ;  /* 0x0000000000007941 */ /* 0x000fea0003800200 */
.L_x_14099:
        /* <DEDUP_REMOVED lines=17> */
.L_x_14102:
[----:B------:R-:W-:Y:S05]  /*13cb0*/  BSYNC.RECONVERGENT B0 ;  /* 0x0000000000007941 */ /* 0x000fea0003800200 */
.L_x_14101:
        /* <DEDUP_REMOVED lines=17> */
.L_x_14104:
[----:B------:R-:W-:Y:S05]  /*13dd0*/  BSYNC.RECONVERGENT B0 ;  /* 0x0000000000007941 */ /* 0x000fea0003800200 */
.L_x_14103:
        /* <DEDUP_REMOVED lines=17> */
.L_x_14106:
[----:B------:R-:W-:Y:S05]  /*13ef0*/  BSYNC.RECONVERGENT B0 ;  /* 0x0000000000007941 */ /* 0x000fea0003800200 */
.L_x_14105:
        /* <DEDUP_REMOVED lines=17> */
.L_x_14108:
[----:B------:R-:W-:Y:S05]  /*14010*/  BSYNC.RECONVERGENT B0 ;  /* 0x0000000000007941 */ /* 0x000fea0003800200 */
.L_x_14107:
        /* <DEDUP_REMOVED lines=11> */
.L_x_13686:
[----:B-1----:R-:W-:Y:S01]  /*140d0*/  HFMA2 R10, -RZ, RZ, 0, 5.9604644775390625e-08 ;  /* 0x00000001ff0a7431 */ /* 0x002fe200000001ff */
[----:B------:R-:W-:Y:S01]  /*140e0*/  BSSY B1, `(.L_x_14109) ;  /* 0x0000007000017945 */ /* 0x000fe20003800000 */
[----:B------:R-:W-:Y:S02]  /*140f0*/  MOV R172, R209 ;  /* 0x000000d100ac7202 */ /* 0x000fe40000000f00 */
[----:B--23--:R-:W-:Y:S02]  /*14100*/  MOV R3, 0x1f ;  /* 0x0000001f00037802 */ /* 0x00cfe40000000f00 */
[----:B------:R-:W-:-:S07]  /*14110*/  MOV R2, 0xffffffff ;  /* 0xffffffff00027802 */ /* 0x000fce0000000f00 */
[----:B0----5:R-:W-:Y:S05]  /*14120*/  WARPSYNC.COLLECTIVE R2, `(.L_x_14110) ;  /* 0x0000000002087348 */ /* 0x021fea0003c00000 */
[----:B------:R1:W2:Y:S02]  /*14130*/  SHFL.BFLY P6, R175, R172, R10, R3 ;  /* 0x0c00000aacaf7389 */ /* 0x0002a400000c0003 */
[----:B012--5:R-:W-:Y:S05]  /*14140*/  ENDCOLLECTIVE ;  /* 0x000000000000791b */ /* 0x027fea0003800000 */
.L_x_14110:
[----:B------:R-:W-:Y:S05]  /*14150*/  BSYNC B1 ;  /* 0x0000000000017941 */ /* 0x000fea0003800000 */
.L_x_14109:
        /* <DEDUP_REMOVED lines=9> */
.L_x_14111:
        /* <DEDUP_REMOVED lines=8> */
.L_x_14112:
[----:B------:R-:W-:Y:S02]  /*14270*/  MOV R172, R174 ;  /* 0x000000ae00ac7202 */ /* 0x000fe40000000f00 */
[----:B------:R-:W-:-:S05]  /*14280*/  MOV R2, R175 ;  /* 0x000000af00027202 */ /* 0x000fca0000000f00 */
[----:B------:R-:W-:Y:S01]  /*14290*/  FADD.FTZ R173, R173, R2 ;  /* 0x00000002adad7221 */ /* 0x000fe20000010000 */
[----:B------:R-:W-:-:S07]  /*142a0*/  MOV R2, 0xffffffff ;  /* 0xffffffff00027802 */ /* 0x000fce0000000f00 */
[----:B------:R-:W-:Y:S05]  /*142b0*/  WARPSYNC.COLLECTIVE R2, `(.L_x_14113) ;  /* 0x0000000002087348 */ /* 0x000fea0003c00000 */
[----:B------:R0:W1:Y:S02]  /*142c0*/  SHFL.BFLY P6, R175, R172, R10, R3 ;  /* 0x0c00000aacaf7389 */ /* 0x00006400000c0003 */
[----:B01----:R-:W-:Y:S05]  /*142d0*/  ENDCOLLECTIVE ;  /* 0x000000000000791b */ /* 0x003fea0003800000 */
.L_x_14113:
        /* <DEDUP_REMOVED lines=8> */
.L_x_14114:
[----:B------:R-:W-:Y:S02]  /*14360*/  MOV R172, R174 ;  /* 0x000000ae00ac7202 */ /* 0x000fe40000000f00 */
[----:B------:R-:W-:-:S05]  /*14370*/  MOV R2, R175 ;  /* 0x000000af00027202 */ /* 0x000fca0000000f00 */
[----:B------:R-:W-:Y:S01]  /*14380*/  FADD.FTZ R173, R173, R2 ;  /* 0x00000002adad7221 */ /* 0x000fe20000010000 */
[----:B------:R-:W-:-:S07]  /*14390*/  MOV R2, 0xffffffff ;  /* 0xffffffff00027802 */ /* 0x000fce0000000f00 */
[----:B------:R-:W-:Y:S05]  /*143a0*/  WARPSYNC.COLLECTIVE R2, `(.L_x_14115) ;  /* 0x0000000002087348 */ /* 0x000fea0003c00000 */
[----:B------:R0:W1:Y:S02]  /*143b0*/  SHFL.BFLY P6, R175, R172, R10, R3 ;  /* 0x0c00000aacaf7389 */ /* 0x00006400000c0003 */
[----:B01----:R-:W-:Y:S05]  /*143c0*/  ENDCOLLECTIVE ;  /* 0x000000000000791b */ /* 0x003fea0003800000 */
.L_x_14115:
        /* <DEDUP_REMOVED lines=8> */
.L_x_14116:
[----:B------:R-:W-:Y:S02]  /*14450*/  MOV R172, R174 ;  /* 0x000000ae00ac7202 */ /* 0x000fe40000000f00 */
[----:B------:R-:W-:-:S05]  /*14460*/  MOV R2, R175 ;  /* 0x000000af00027202 */ /* 0x000fca0000000f00 */
[----:B------:R-:W-:Y:S01]  /*14470*/  FADD.FTZ R173, R173, R2 ;  /* 0x00000002adad7221 */ /* 0x000fe20000010000 */
[----:B------:R-:W-:-:S07]  /*14480*/  MOV R2, 0xffffffff ;  /* 0xffffffff00027802 */ /* 0x000fce0000000f00 */
[----:B------:R-:W-:Y:S05]  /*14490*/  WARPSYNC.COLLECTIVE R2, `(.L_x_14117) ;  /* 0x0000000002087348 */ /* 0x000fea0003c00000 */
[----:B------:R0:W1:Y:S02]  /*144a0*/  SHFL.BFLY P6, R175, R172, R10, R3 ;  /* 0x0c00000aacaf7389 */ /* 0x00006400000c0003 */
[----:B01----:R-:W-:Y:S05]  /*144b0*/  ENDCOLLECTIVE ;  /* 0x000000000000791b */ /* 0x003fea0003800000 */
.L_x_14117:
        /* <DEDUP_REMOVED lines=8> */
.L_x_14118:
[----:B------:R-:W-:Y:S02]  /*14540*/  MOV R172, R174 ;  /* 0x000000ae00ac7202 */ /* 0x000fe40000000f00 */
[----:B------:R-:W-:-:S07]  /*14550*/  MOV R176, R175 ;  /* 0x000000af00b07202 */ /* 0x000fce0000000f00 */
[----:B------:R-:W-:Y:S05]  /*14560*/  WARPSYNC.COLLECTIVE R2, `(.L_x_14119) ;  /* 0x0000000002087348 */ /* 0x000fea0003c00000 */
[----:B------:R0:W1:Y:S02]  /*14570*/  SHFL.BFLY P6, R175, R172, R10, R3 ;  /* 0x0c00000aacaf7389 */ /* 0x00006400000c0003 */
[----:B01----:R-:W-:Y:S05]  /*14580*/  ENDCOLLECTIVE ;  /* 0x000000000000791b */ /* 0x003fea0003800000 */
.L_x_14119:
[----:B------:R-:W-:Y:S01]  /*14590*/  MOV R2, R175 ;  /* 0x000000af00027202 */ /* 0x000fe20000000f00 */
[----:B------:R-:W-:Y:S06]  /*145a0*/  BRA `(.L_x_14120) ;  /* 0xfffffef800f07947 */ /* 0x000fec000383ffff */
.L_x_14121:
        /* <DEDUP_REMOVED lines=13> */
.L_x_25469:


//--------------------- .text._ZN10layer_norm22ln_bwd_finalize_kernelINS_22Kernel_traits_finalizeILj1280Ef6__halfS2_S2_fjLb1ELj1024ELj4ENS_18Kernel_traits_baseILj1280EfS2_S2_S2_fjLj1024EEEEELb1ELb1EEEvNS_9BwdParamsE --------------------------
	.section	.text._ZN10layer_norm22ln_bwd_finalize_kernelINS_22Kernel_traits_finalizeILj1280Ef6__halfS2_S2_fjLb1ELj1024ELj4ENS_18Kernel_traits_baseILj1280EfS2_S2_S2_fjLj1024EEEEELb1ELb1EEEvNS_9BwdParamsE,"ax",@progbits
	.align	128
        .global         _ZN10layer_norm22ln_bwd_finalize_kernelINS_22Kernel_traits_finalizeILj1280Ef6__halfS2_S2_fjLb1ELj1024ELj4ENS_18Kernel_traits_baseILj1280EfS2_S2_S2_fjLj1024EEEEELb1ELb1EEEvNS_9BwdParamsE
        .type           _ZN10layer_norm22ln_bwd_finalize_kernelINS_22Kernel_traits_finalizeILj1280Ef6__halfS2_S2_fjLb1ELj1024ELj4ENS_18Kernel_traits_baseILj1280EfS2_S2_S2_fjLj1024EEEEELb1ELb1EEEvNS_9BwdParamsE,@function
        .size           _ZN10layer_norm22ln_bwd_finalize_kernelINS_22Kernel_traits_finalizeILj1280Ef6__halfS2_S2_fjLb1ELj1024ELj4ENS_18Kernel_traits_baseILj1280EfS2_S2_S2_fjLj1024EEEEELb1ELb1EEEvNS_9BwdParamsE,(.L_x_25470 - _ZN10layer_norm22ln_bwd_finalize_kernelINS_22Kernel_traits_finalizeILj1280Ef6__halfS2_S2_fjLb1ELj1024ELj4ENS_18Kernel_traits_baseILj1280EfS2_S2_S2_fjLj1024EEEEELb1ELb1EEEvNS_9BwdParamsE)
        .other          _ZN10layer_norm22ln_bwd_finalize_kernelINS_22Kernel_traits_finalizeILj1280Ef6__halfS2_S2_fjLb1ELj1024ELj4ENS_18Kernel_traits_baseILj1280EfS2_S2_S2_fjLj1024EEEEELb1ELb1EEEvNS_9BwdParamsE,@"STO_CUDA_ENTRY STV_DEFAULT"
_ZN10layer_norm22ln_bwd_finalize_kernelINS_22Kernel_traits_finalizeILj1280Ef6__halfS2_S2_fjLb1ELj1024ELj4ENS_18Kernel_traits_baseILj1280EfS2_S2_S2_fjLj1024EEEEELb1ELb1EEEvNS_9BwdParamsE:
.text._ZN10layer_norm22ln_bwd_finalize_kernelINS_22Kernel_traits_finalizeILj1280Ef6__halfS2_S2_fjLb1ELj1024ELj4ENS_18Kernel_traits_baseILj1280EfS2_S2_S2_fjLj1024EEEEELb1ELb1EEEvNS_9BwdParamsE:
        /* <DEDUP_REMOVED lines=60> */
.L_x_14126:
        /* <DEDUP_REMOVED lines=87> */
.L_x_14125:
[----:B------:R-:W-:Y:S05]  /*0930*/  BSYNC.RECONVERGENT B1 ;  /* 0x0000000000017941 */ /* 0x000fea0003800200 */
.L_x_14124:
        /* <DEDUP_REMOVED lines=50> */
.L_x_14128:
[----:B------:R-:W-:Y:S05]  /*0c60*/  BSYNC.RECONVERGENT B1 ;  /* 0x0000000000017941 */ /* 0x000fea0003800200 */
.L_x_14127:
        /* <DEDUP_REMOVED lines=30> */
.L_x_14130:
[----:B------:R-:W-:Y:S05]  /*0e50*/  BSYNC.RECONVERGENT B1 ;  /* 0x0000000000017941 */ /* 0x000fea0003800200 */
.L_x_14129:
        /* <DEDUP_REMOVED lines=15> */
.L_x_14123:
[----:B------:R-:W-:Y:S05]  /*0f50*/  BSYNC.RECONVERGENT B0 ;  /* 0x0000000000007941 */ /* 0x000fea0003800200 */
.L_x_14122:
        /* <DEDUP_REMOVED lines=70> */
.L_x_14131:
        /* <DEDUP_REMOVED lines=12> */
.L_x_25470:


//--------------------- .text._ZN10layer_norm13ln_bwd_kernelINS_13Kernel_traitsIf6__halfS2_S2_fjLj1280ELj1ELj4ELj1ELj16ENS_18Kernel_traits_baseILj1280EfS2_S2_S2_fjLj128EEEEELb1ELb1ELb1ELb1EEEvNS_9BwdParamsE --------------------------
	.section	.text._ZN10layer_norm13ln_bwd_kernelINS_13Kernel_traitsIf6__halfS2_S2_fjLj1280ELj1ELj4ELj1ELj16ENS_18Kernel_traits_baseILj1280EfS2_S2_S2_fjLj128EEEEELb1ELb1ELb1ELb1EEEvNS_9BwdParamsE,"ax",@progbits
	.align	128
        .global         _ZN10layer_norm13ln_bwd_kernelINS_13Kernel_traitsIf6__halfS2_S2_fjLj1280ELj1ELj4ELj1ELj16ENS_18Kernel_traits_baseILj1280EfS2_S2_S2_fjLj128EEEEELb1ELb1ELb1ELb1EEEvNS_9BwdParamsE
        .type           _ZN10layer_norm13ln_bwd_kernelINS_13Kernel_traitsIf6__halfS2_S2_fjLj1280ELj1ELj4ELj1ELj16ENS_18Kernel_traits_baseILj1280EfS2_S2_S2_fjLj128EEEEELb1ELb1ELb1ELb1EEEvNS_9BwdParamsE,@function
        .size           _ZN10layer_norm13ln_bwd_kernelINS_13Kernel_traitsIf6__halfS2_S2_fjLj1280ELj1ELj4ELj1ELj16ENS_18Kernel_traits_baseILj1280EfS2_S2_S2_fjLj128EEEEELb1ELb1ELb1ELb1EEEvNS_9BwdParamsE,(.L_x_25471 - _ZN10layer_norm13ln_bwd_kernelINS_13Kernel_traitsIf6__halfS2_S2_fjLj1280ELj1ELj4ELj1ELj16ENS_18Kernel_traits_baseILj1280EfS2_S2_S2_fjLj128EEEEELb1ELb1ELb1ELb1EEEvNS_9BwdParamsE)
        .other          _ZN10layer_norm13ln_bwd_kernelINS_13Kernel_traitsIf6__halfS2_S2_fjLj1280ELj1ELj4ELj1ELj16ENS_18Kernel_traits_baseILj1280EfS2_S2_S2_fjLj128EEEEELb1ELb1ELb1ELb1EEEvNS_9BwdParamsE,@"STO_CUDA_ENTRY STV_DEFAULT"
_ZN10layer_norm13ln_bwd_kernelINS_13Kernel_traitsIf6__halfS2_S2_fjLj1280ELj1ELj4ELj1ELj16ENS_18Kernel_traits_baseILj1280EfS2_S2_S2_fjLj128EEEEELb1ELb1ELb1ELb1EEEvNS_9BwdParamsE:
.text._ZN10layer_norm13ln_bwd_kernelINS_13Kernel_traitsIf6__halfS2_S2_fjLj1280ELj1ELj4ELj1ELj16ENS_18Kernel_traits_baseILj1280EfS2_S2_S2_fjLj128EEEEELb1ELb1ELb1ELb1EEEvNS_9BwdParamsE:
        /* <DEDUP_REMOVED lines=145> */
.L_x_14530:
        /* <DEDUP_REMOVED lines=15> */
[----:B------:R-:W-:Y:S01]  /*0a00*/  IADD3 R6, PT, PT, R250, -0x1, RZ ;  /* 0xfffffffffa067810 */ /* 0x000fe20007ffe0ff */
[----:B------:R-:W-:Y:S01]  /*0a10*/  IMAD R0, R251, UR8, RZ ;  /* 0x00000008fb007c24 */ /* 0x000fe2000f8e02ff */
[----:B------:R-:W-:Y:S03]  /*0a20*/  STL [R1+0x190], R62 ;  /* 0x0001903e01007387 */ /* 0x000fe60000100800 */
[----:B------:R-:W-:Y:S01]  /*0a30*/  IMAD R6, R6, UR8, RZ ;  /* 0x0000000806067c24 */ /* 0x000fe2000f8e02ff */
[----:B------:R-:W-:Y:S01]  /*0a40*/  SHF.R.S32.HI R7, RZ, 0x1f, R0 ;  /* 0x0000001fff077819 */ /* 0x000fe20000011400 */
[----:B------:R-:W2:Y:S01]  /*0a50*/  LDC.64 R4, c[0x0][0x3a8] ;  /* 0x0000ea00ff047b82 */ /* 0x000ea20000000a00 */
[----:B------:R-:W-:Y:S01]  /*0a60*/  MOV R247, UR14 ;  /* 0x0000000e00f77c02 */ /* 0x000fe20008000f00 */
[----:B------:R-:W-:Y:S01]  /*0a70*/  STL [R1+0x18c], R61 ;  /* 0x00018c3d01007387 */ /* 0x000fe20000100800 */
[----:B------:R-:W-:-:S02]  /*0a80*/  SHF.R.S32.HI R9, RZ, 0x1f, R6 ;  /* 0x0000001fff097819 */ /* 0x000fc40000011406 */
[----:B------:R-:W-:Y:S01]  /*0a90*/  LEA.HI R7, R7, R0, RZ, 0x3 ;  /* 0x0000000007077211 */ /* 0x000fe200078f18ff */
[----:B------:R-:W-:Y:S01]  /*0aa0*/  STL [R1+0x188], R60 ;  /* 0x0001883c01007387 */ /* 0x000fe20000100800 */
[----:B------:R-:W-:Y:S02]  /*0ab0*/  LEA.HI R9, R9, R6, RZ, 0x3 ;  /* 0x0000000609097211 */ /* 0x000fe400078f18ff */
[----:B0-----:R-:W-:Y:S01]  /*0ac0*/  LOP3.LUT R210, R210, 0x1f, RZ, 0xc0, !PT ;  /* 0x0000001fd2d27812 */ /* 0x001fe200078ec0ff */
[----:B------:R-:W-:Y:S03]  /*0ad0*/  STL [R1+0x184], R59 ;  /* 0x0001843b01007387 */ /* 0x000fe60000100800 */
[-C--:B------:R-:W-:Y:S01]  /*0ae0*/  LEA.HI.SX32 R18, R9, R210.reuse, 0x1d ;  /* 0x000000d209127211 */ /* 0x080fe200078feaff */
[----:B------:R-:W-:Y:S01]  /*0af0*/  STL [R1+0x180], R58 ;  /* 0x0001803a01007387 */ /* 0x000fe20000100800 */
[----:B------:R-:W-:-:S03]  /*0b00*/  LEA.HI.SX32 R208, R7, R210, 0x1d ;  /* 0x000000d207d07211 */ /* 0x000fc600078feaff */
[----:B-1----:R-:W-:Y:S01]  /*0b10*/  IMAD.WIDE.U32 R6, R18, 0x10, R2 ;  /* 0x0000001012067825 */ /* 0x002fe200078e0002 */
[C---:B------:R-:W-:Y:S01]  /*0b20*/  IADD3 R207, PT, PT, R208.reuse, 0x20, RZ ;  /* 0x00000020d0cf7810 */ /* 0x040fe20007ffe0ff */
[----:B------:R-:W-:Y:S01]  /*0b30*/  STL [R1+0x17c], R57 ;  /* 0x00017c3901007387 */ /* 0x000fe20000100800 */
[C---:B------:R-:W-:Y:S01]  /*0b40*/  IADD3 R206, PT, PT, R208.reuse, 0x40, RZ ;  /* 0x00000040d0ce7810 */ /* 0x040fe20007ffe0ff */
[C---:B--2---:R-:W-:Y:S02]  /*0b50*/  IMAD.WIDE.U32 R184, R208.reuse, 0x10, R4 ;  /* 0x00000010d0b87825 */ /* 0x044fe400078e0004 */
[----:B------:R0:W2:Y:S01]  /*0b60*/  LDG.E.128 R24, desc[UR6][R6.64] ;  /* 0x0000000606187981 */ /* 0x0000a2000c1e1d00 */
[C---:B------:R-:W-:Y:S02]  /*0b70*/  IADD3 R189, PT, PT, R208.reuse, 0x60, RZ ;  /* 0x00000060d0bd7810 */ /* 0x040fe40007ffe0ff */
[----:B------:R-:W-:Y:S01]  /*0b80*/  IADD3 R0, PT, PT, R208, 0x80, RZ ;  /* 0x00000080d0007810 */ /* 0x000fe20007ffe0ff */
[----:B------:R-:W3:Y:S01]  /*0b90*/  LDG.E.128 R184, desc[UR6][R184.64] ;  /* 0x00000006b8b87981 */ /* 0x000ee2000c1e1d00 */
[----:B------:R-:W-:-:S02]  /*0ba0*/  IADD3 R16, PT, PT, R18, 0x40, RZ ;  /* 0x0000004012107810 */ /* 0x000fc40007ffe0ff */
[----:B------:R-:W-:Y:S01]  /*0bb0*/  IADD3 R19, PT, PT, R18, 0x60, RZ ;  /* 0x0000006012137810 */ /* 0x000fe20007ffe0ff */
[----:B------:R-:W-:Y:S01]  /*0bc0*/  STL [R1+0x178], R56 ;  /* 0x0001783801007387 */ /* 0x000fe20000100800 */
[----:B0-----:R-:W-:Y:S01]  /*0bd0*/  IMAD.WIDE.U32 R6, R207, 0x10, R4 ;  /* 0x00000010cf067825 */ /* 0x001fe200078e0004 */
[----:B------:R-:W-:Y:S02]  /*0be0*/  MOV R188, UR15 ;  /* 0x0000000f00bc7c02 */ /* 0x000fe40008000f00 */
[----:B------:R-:W-:Y:S04]  /*0bf0*/  STL [R1+0x174], R55 ;  /* 0x0001743701007387 */ /* 0x000fe80000100800 */
[----:B------:R0:W4:Y:S01]  /*0c00*/  LDG.E.128 R12, desc[UR6][R6.64] ;  /* 0x00000006060c7981 */ /* 0x000122000c1e1d00 */
[----:B------:R-:W-:Y:S01]  /*0c10*/  IMAD.WIDE.U32 R16, R16, 0x10, R2 ;  /* 0x0000001010107825 */ /* 0x000fe200078e0002 */
[----:B------:R-:W-:-:S02]  /*0c20*/  ISETP.NE.U32.AND P0, PT, R247, RZ, PT ;  /* 0x000000fff700720c */ /* 0x000fc40003f05070 */
[----:B-----5:R-:W-:Y:S01]  /*0c30*/  ISETP.GE.AND P3, PT, R248, 0x1, PT ;  /* 0x00000001f800780c */ /* 0x020fe20003f66270 */
[----:B------:R-:W-:Y:S04]  /*0c40*/  STL [R1+0x170], R54 ;  /* 0x0001703601007387 */ /* 0x000fe80000100800 */
[----:B------:R1:W4:Y:S01]  /*0c50*/  LDG.E.128 R180, desc[UR6][R16.64] ;  /* 0x0000000610b47981 */ /* 0x000322000c1e1d00 */
[----:B0-----:R-:W-:Y:S01]  /*0c60*/  IMAD.WIDE.U32 R6, R206, 0x10, R4 ;  /* 0x00000010ce067825 */ /* 0x001fe200078e0004 */
[----:B------:R-:W-:Y:S02]  /*0c70*/  ISETP.NE.AND.EX P0, PT, R188, RZ, PT, P0 ;  /* 0x000000ffbc00720c */ /* 0x000fe40003f05300 */
[----:B------:R-:W-:Y:S04]  /*0c80*/  STL [R1+0x16c], R53 ;  /* 0x00016c3501007387 */ /* 0x000fe80000100800 */
[----:B------:R0:W4:Y:S01]  /*0c90*/  LDG.E.128 R8, desc[UR6][R6.64] ;  /* 0x0000000606087981 */ /* 0x000122000c1e1d00 */
[----:B-1----:R-:W-:-:S03]  /*0ca0*/  IMAD.WIDE.U32 R16, R19, 0x10, R2 ;  /* 0x0000001013107825 */ /* 0x002fc600078e0002 */
[----:B------:R-:W-:Y:S03]  /*0cb0*/  STL [R1+0x168], R52 ;  /* 0x0001683401007387 */ /* 0x000fe60000100800 */
[----:B------:R-:W1:Y:S01]  /*0cc0*/  @P0 LDC.64 R190, c[0x0][0x438] ;  /* 0x00010e00ffbe0b82 */ /* 0x000e620000000a00 */
[----:B------:R-:W4:Y:S01]  /*0cd0*/  LDG.E.128 R20, desc[UR6][R16.64] ;  /* 0x0000000610147981 */ /* 0x000f22000c1e1d00 */
[----:B0-----:R-:W-:-:S03]  /*0ce0*/  IMAD.WIDE.U32 R6, R189, 0x10, R4 ;  /* 0x00000010bd067825 */ /* 0x001fc600078e0004 */
[----:B------:R-:W-:Y:S01]  /*0cf0*/  STL [R1+0x164], R51 ;  /* 0x0001643301007387 */ /* 0x000fe20000100800 */
[----:B------:R-:W-:Y:S02]  /*0d00*/  IMAD.WIDE.U32 R4, R0, 0x10, R4 ;  /* 0x0000001000047825 */ /* 0x000fe400078e0004 */
[----:B------:R-:W0:Y:S01]  /*0d10*/  @P0 LDC.64 R204, c[0x0][0x438] ;  /* 0x00010e00ffcc0b82 */ /* 0x000e220000000a00 */
[----:B------:R1:W4:Y:S04]  /*0d20*/  LDG.E.128 R196, desc[UR6][R6.64] ;  /* 0x0000000606c47981 */ /* 0x000328000c1e1d00 */
[----:B------:R1:W4:Y:S03]  /*0d30*/  LDG.E.128 R192, desc[UR6][R4.64] ;  /* 0x0000000604c07981 */ /* 0x000326000c1e1d00 */
[----:B------:R-:W0:Y:S01]  /*0d40*/  @P0 LDC.64 R202, c[0x0][0x438] ;  /* 0x00010e00ffca0b82 */ /* 0x000e220000000a00 */
[----:B------:R-:W-:Y:S01]  /*0d50*/  STL [R1+0x160], R50 ;  /* 0x0001603201007387 */ /* 0x000fe20000100800 */
[----:B-1----:R-:W-:-:S03]  /*0d60*/  IMAD.WIDE R6, R251, 0x4, R200 ;  /* 0x00000004fb067825 */ /* 0x002fc600078e02c8 */
[----:B------:R-:W-:Y:S01]  /*0d70*/  STL [R1+0x15c], R49 ;  /* 0x00015c3101007387 */ /* 0x000fe20000100800 */
[C---:B------:R-:W-:Y:S02]  /*0d80*/  IADD3 R4, PT, PT, R18.reuse, 0x20, RZ ;  /* 0x0000002012047810 */ /* 0x040fe40007ffe0ff */
[----:B------:R-:W1:Y:S01]  /*0d90*/  @P0 LDC.64 R200, c[0x0][0x438] ;  /* 0x00010e00ffc80b82 */ /* 0x000e620000000a00 */
[----:B------:R-:W4:Y:S01]  /*0da0*/  LDG.E R223, desc[UR6][R6.64] ;  /* 0x0000000606df7981 */ /* 0x000f22000c1e1900 */
[----:B------:R-:W-:Y:S01]  /*0db0*/  IADD3 R18, PT, PT, R18, 0x80, RZ ;  /* 0x0000008012127810 */ /* 0x000fe20007ffe0ff */
[--C-:B------:R-:W-:Y:S02]  /*0dc0*/  IMAD.WIDE.U32 R4, R4, 0x10, R2.reuse ;  /* 0x0000001004047825 */ /* 0x100fe400078e0002 */
[----:B------:R-:W-:Y:S02]  /*0dd0*/  STL [R1+0x158], R48 ;  /* 0x0001583001007387 */ /* 0x000fe40000100800 */
[----:B------:R-:W-:-:S02]  /*0de0*/  IMAD.WIDE.U32 R2, R18, 0x10, R2 ;  /* 0x0000001012027825 */ /* 0x000fc400078e0002 */
[----:B------:R-:W4:Y:S04]  /*0df0*/  LDG.E.128 R4, desc[UR6][R4.64] ;  /* 0x0000000604047981 */ /* 0x000f28000c1e1d00 */
[----:B------:R0:W4:Y:S04]  /*0e00*/  LDG.E.128 R16, desc[UR6][R2.64] ;  /* 0x0000000602107981 */ /* 0x000128000c1e1d00 */
[----:B------:R0:W-:Y:S02]  /*0e10*/  STL [R1+0x4], R188 ;  /* 0x000004bc01007387 */ /* 0x0001e40000100800 */
[----:B0-----:R-:W0:Y:S01]  /*0e20*/  @P0 LDC.64 R2, c[0x0][0x438] ;  /* 0x00010e00ff020b82 */ /* 0x001e220000000a00 */
[----:B------:R-:W-:-:S05]  /*0e30*/  @P3 IADD3 R188, PT, PT, R248, -0x1, RZ ;  /* 0xfffffffff8bc3810 */ /* 0x000fca0007ffe0ff */
[----:B------:R-:W-:-:S05]  /*0e40*/  @P3 IMAD R188, R188, UR8, RZ ;  /* 0x00000008bcbc3c24 */ /* 0x000fca000f8e02ff */
[----:B------:R-:W-:-:S04]  /*0e50*/  @P3 SHF.R.S32.HI R209, RZ, 0x1f, R188 ;  /* 0x0000001fffd13819 */ /* 0x000fc800000114bc */
[----:B------:R-:W-:Y:S02]  /*0e60*/  @P3 LEA.HI R209, R209, R188, RZ, 0x3 ;  /* 0x000000bcd1d13211 */ /* 0x000fe400078f18ff */
[----:B------:R-:W-:Y:S02]  /*0e70*/  MOV R188, RZ ;  /* 0x000000ff00bc7202 */ /* 0x000fe40000000f00 */
[----:B------:R-:W-:Y:S01]  /*0e80*/  @P3 LEA.HI.SX32 R188, R209, R210, 0x1d ;  /* 0x000000d2d1bc3211 */ /* 0x000fe200078feaff */
[----:B------:R-:W-:Y:S02]  /*0e90*/  @P0 IMAD.WIDE.U32 R210, R0, 0x10, R190 ;  /* 0x0000001000d20825 */ /* 0x000fe400078e00be */
[----:B------:R-:W1:Y:S02]  /*0ea0*/  LDC.64 R190, c[0x0][0x3b0] ;  /* 0x0000ec00ffbe7b82 */ /* 0x000e640000000a00 */
[----:B0-----:R-:W-:Y:S01]  /*0eb0*/  @P0 IMAD.WIDE.U32 R2, R206, 0x10, R2 ;  /* 0x00000010ce020825 */ /* 0x001fe200078e0002 */
[----:B------:R-:W-:Y:S01]  /*0ec0*/  ISETP.NE.AND P2, PT, RZ, UR9, PT ;  /* 0x00000009ff007c0c */ /* 0x000fe2000bf45270 */
[----:B------:R-:W5:Y:S02]  /*0ed0*/  @P0 LDG.E.128 R28, desc[UR6][R210.64] ;  /* 0x00000006d21c0981 */ /* 0x000f64000c1e1d00 */
[----:B------:R-:W-:-:S02]  /*0ee0*/  @P0 IMAD.WIDE.U32 R216, R208, 0x10, R204 ;  /* 0x00000010d0d80825 */ /* 0x000fc400078e00cc */
[----:B------:R0:W5:Y:S02]  /*0ef0*/  @P0 LDG.E.128 R36, desc[UR6][R2.64] ;  /* 0x0000000602240981 */ /* 0x000164000c1e1d00 */
[----:B------:R-:W-:Y:S02]  /*0f00*/  @P0 IMAD.WIDE.U32 R218, R207, 0x10, R202 ;  /* 0x00000010cfda0825 */ /* 0x000fe400078e00ca */
[----:B------:R-:W5:Y:S02]  /*0f10*/  @P0 LDG.E.128 R44, desc[UR6][R216.64] ;  /* 0x00000006d82c0981 */ /* 0x000f64000c1e1d00 */
[----:B-1----:R-:W-:Y:S02]  /*0f20*/  @P0 IMAD.WIDE.U32 R212, R189, 0x10, R200 ;  /* 0x00000010bdd40825 */ /* 0x002fe400078e00c8 */
[----:B------:R1:W5:Y:S04]  /*0f30*/  @P0 LDG.E.128 R40, desc[UR6][R218.64] ;  /* 0x00000006da280981 */ /* 0x000368000c1e1d00 */
[----:B------:R1:W5:Y:S01]  /*0f40*/  @P0 LDG.E.128 R32, desc[UR6][R212.64] ;  /* 0x00000006d4200981 */ /* 0x000362000c1e1d00 */
[----:B------:R-:W-:-:S04]  /*0f50*/  IMAD.WIDE.U32 R200, R188, 0x8, R190 ;  /* 0x00000008bcc87825 */ /* 0x000fc800078e00be */
[--C-:B--2---:R-:W-:Y:S02]  /*0f60*/  HADD2.F32 R233, -RZ, R24.reuse.H0_H0 ;  /* 0x20000018ffe97230 */ /* 0x104fe40000004100 */
[----:B------:R-:W-:Y:S02]  /*0f70*/  HADD2.F32 R232, -RZ, R24.H1_H1 ;  /* 0x30000018ffe87230 */ /* 0x000fe40000004100 */
[--C-:B---3--:R-:W-:Y:S02]  /*0f80*/  HADD2.F32 R220, -RZ, R185.reuse.H0_H0 ;  /* 0x200000b9ffdc7230 */ /* 0x108fe40000004100 */
[----:B------:R-:W-:Y:S02]  /*0f90*/  HADD2.F32 R221, -RZ, R185.H1_H1 ;  /* 0x300000b9ffdd7230 */ /* 0x000fe40000004100 */
[--C-:B------:R-:W-:Y:S02]  /*0fa0*/  HADD2.F32 R207, -RZ, R187.reuse.H0_H0 ;  /* 0x200000bbffcf7230 */ /* 0x100fe40000004100 */
[----:B------:R-:W-:-:S02]  /*0fb0*/  HADD2.F32 R206, -RZ, R187.H1_H1 ;  /* 0x300000bbffce7230 */ /* 0x000fc40000004100 */
[--C-:B----4-:R-:W-:Y:S02]  /*0fc0*/  HADD2.F32 R209, -RZ, R13.reuse.H0_H0 ;  /* 0x2000000dffd17230 */ /* 0x110fe40000004100 */
[----:B------:R-:W-:Y:S01]  /*0fd0*/  HADD2.F32 R208, -RZ, R13.H1_H1 ;  /* 0x3000000dffd07230 */ /* 0x000fe20000004100 */
[C---:B------:R-:W-:Y:S01]  /*0fe0*/  IADD3 R13, PT, PT, R188.reuse, 0x40, RZ ;  /* 0x00000040bc0d7810 */ /* 0x040fe20007ffe0ff */
[--C-:B------:R-:W-:Y:S02]  /*0ff0*/  HADD2.F32 R203, -RZ, R15.reuse.H0_H0 ;  /* 0x2000000fffcb7230 */ /* 0x100fe40000004100 */
[----:B------:R-:W-:Y:S01]  /*1000*/  HADD2.F32 R202, -RZ, R15.H1_H1 ;  /* 0x3000000fffca7230 */ /* 0x000fe20000004100 */
[C---:B------:R-:W-:Y:S01]  /*1010*/  IADD3 R15, PT, PT, R188.reuse, 0x20, RZ ;  /* 0x00000020bc0f7810 */ /* 0x040fe20007ffe0ff */
[--C-:B------:R-:W-:Y:S02]  /*1020*/  HADD2.F32 R227, -RZ, R12.reuse.H0_H0 ;  /* 0x2000000cffe37230 */ /* 0x100fe40000004100 */
[----:B------:R-:W-:Y:S01]  /*1030*/  HADD2.F32 R228, -RZ, R12.H1_H1 ;  /* 0x3000000cffe47230 */ /* 0x000fe20000004100 */
[----:B------:R-:W-:Y:S01]  /*1040*/  IADD3 R12, PT, PT, R188, 0x80, RZ ;  /* 0x00000080bc0c7810 */ /* 0x000fe20007ffe0ff */
[----:B------:R-:W-:-:S02]  /*1050*/  HADD2.F32 R205, -RZ, R14.H0_H0 ;  /* 0x2000000effcd7230 */ /* 0x000fc40000004100 */
[----:B------:R-:W-:Y:S01]  /*1060*/  HADD2.F32 R204, -RZ, R14.H1_H1 ;  /* 0x3000000effcc7230 */ /* 0x000fe20000004100 */
[----:B------:R-:W-:Y:S01]  /*1070*/  IADD3 R14, PT, PT, R188, 0x60, RZ ;  /* 0x00000060bc0e7810 */ /* 0x000fe20007ffe0ff */
[--C-:B------:R-:W-:Y:S02]  /*1080*/  HADD2.F32 R240, -RZ, R25.reuse.H0_H0 ;  /* 0x20000019fff07230 */ /* 0x100fe40000004100 */
[----:B------:R-:W-:Y:S02]  /*1090*/  HADD2.F32 R48, -RZ, R25.H1_H1 ;  /* 0x30000019ff307230 */ /* 0x000fe40000004100 */
[--C-:B------:R-:W-:Y:S02]  /*10a0*/  HADD2.F32 R49, -RZ, R26.reuse.H0_H0 ;  /* 0x2000001aff317230 */ /* 0x100fe40000004100 */
[----:B------:R-:W-:Y:S02]  /*10b0*/  HADD2.F32 R50, -RZ, R26.H1_H1 ;  /* 0x3000001aff327230 */ /* 0x000fe40000004100 */
[----:B------:R-:W-:-:S04]  /*10c0*/  IMAD.WIDE.U32 R188, R15, 0x8, R190 ;  /* 0x000000080fbc7825 */ /* 0x000fc800078e00be */
[----:B------:R-:W-:-:S04]  /*10d0*/  IMAD.WIDE.U32 R24, R13, 0x8, R190 ;  /* 0x000000080d187825 */ /* 0x000fc800078e00be */
[--C-:B------:R-:W-:Y:S02]  /*10e0*/  HADD2.F32 R0, -RZ, R184.reuse.H0_H0 ;  /* 0x200000b8ff007230 */ /* 0x100fe40000004100 */
[----:B------:R-:W-:Y:S02]  /*10f0*/  HADD2.F32 R222, -RZ, R184.H1_H1 ;  /* 0x300000b8ffde7230 */ /* 0x000fe40000004100 */
[----:B------:R-:W-:-:S04]  /*1100*/  IMAD.WIDE.U32 R14, R14, 0x8, R190 ;  /* 0x000000080e0e7825 */ /* 0x000fc800078e00be */
[----:B------:R-:W-:-:S04]  /*1110*/  IMAD.WIDE.U32 R12, R12, 0x8, R190 ;  /* 0x000000080c0c7825 */ /* 0x000fc800078e00be */
[--C-:B------:R-:W-:Y:S02]  /*1120*/  HADD2.F32 R187, -RZ, R10.reuse.H0_H0 ;  /* 0x2000000affbb7230 */ /* 0x100fe40000004100 */
[----:B------:R-:W-:Y:S01]  /*1130*/  HADD2.F32 R26, -RZ, R10.H1_H1 ;  /* 0x3000000aff1a7230 */ /* 0x000fe20000004100 */
[----:B0-----:R-:W-:Y:S01]  /*1140*/  FSEL R2, R223, RZ, !P2 ;  /* 0x000000ffdf027208 */ /* 0x001fe20005000000 */
[--C-:B------:R-:W-:Y:S02]  /*1150*/  HADD2.F32 R214, -RZ, R186.reuse.H0_H0 ;  /* 0x200000baffd67230 */ /* 0x100fe40000004100 */
[----:B------:R-:W-:Y:S02]  /*1160*/  HADD2.F32 R215, -RZ, R186.H1_H1 ;  /* 0x300000baffd77230 */ /* 0x000fe40000004100 */
[--C-:B------:R-:W-:Y:S02]  /*1170*/  HADD2.F32 R191, -RZ, R8.reuse.H0_H0 ;  /* 0x20000008ffbf7230 */ /* 0x100fe40000004100 */
[----:B------:R-:W-:Y:S01]  /*1180*/  FADD.FTZ R225, -R2, R220 ;  /* 0x000000dc02e17221 */ /* 0x000fe20000010100 */
[----:B------:R-:W-:-:S02]  /*1190*/  HADD2.F32 R190, -RZ, R8.H1_H1 ;  /* 0x30000008ffbe7230 */ /* 0x000fc40000004100 */
[----:B------:R-:W-:Y:S01]  /*11a0*/  FADD.FTZ R224, -R2, R221 ;  /* 0x000000dd02e07221 */ /* 0x000fe20000010100 */
[--C-:B------:R-:W-:Y:S02]  /*11b0*/  HADD2.F32 R185, -RZ, R9.reuse.H0_H0 ;  /* 0x20000009ffb97230 */ /* 0x100fe40000004100 */
[----:B------:R-:W-:Y:S02]  /*11c0*/  HADD2.F32 R184, -RZ, R9.H1_H1 ;  /* 0x30000009ffb87230 */ /* 0x000fe40000004100 */
[--C-:B------:R-:W-:Y:S02]  /*11d0*/  HADD2.F32 R237, -RZ, R11.reuse.H0_H0 ;  /* 0x2000000bffed7230 */ /* 0x100fe40000004100 */
[----:B------:R-:W-:Y:S02]  /*11e0*/  HADD2.F32 R236, -RZ, R11.H1_H1 ;  /* 0x3000000bffec7230 */ /* 0x000fe40000004100 */
[----:B------:R-:W-:Y:S02]  /*11f0*/  HADD2.F32 R10, -RZ, R197.H1_H1 ;  /* 0x300000c5ff0a7230 */ /* 0x000fe40000004100 */
[----:B------:R-:W-:-:S02]  /*1200*/  HADD2.F32 R230, -RZ, R198.H0_H0 ;  /* 0x200000c6ffe67230 */ /* 0x000fc40000004100 */
[C---:B------:R-:W-:Y:S01]  /*1210*/  FADD.FTZ R221, -R2.reuse, R207 ;  /* 0x000000cf02dd7221 */ /* 0x040fe20000010100 */
[--C-:B------:R-:W-:Y:S02]  /*1220*/  HADD2.F32 R186, -RZ, R196.reuse.H0_H0 ;  /* 0x200000c4ffba7230 */ /* 0x100fe40000004100 */
[----:B------:R-:W-:Y:S01]  /*1230*/  FADD.FTZ R220, -R2, R206 ;  /* 0x000000ce02dc7221 */ /* 0x000fe20000010100 */
[----:B------:R-:W-:Y:S01]  /*1240*/  HADD2.F32 R11, -RZ, R196.H1_H1 ;  /* 0x300000c4ff0b7230 */ /* 0x000fe20000004100 */
[----:B------:R-:W5:Y:S01]  /*1250*/  LDG.E.64 R206, desc[UR6][R200.64] ;  /* 0x00000006c8ce7981 */ /* 0x000f62000c1e1b00 */
[----:B------:R-:W-:Y:S02]  /*1260*/  HADD2.F32 R229, -RZ, R198.H1_H1 ;  /* 0x300000c6ffe57230 */ /* 0x000fe40000004100 */
[----:B------:R-:W-:Y:S02]  /*1270*/  HADD2.F32 R234, -RZ, R199.H1_H1 ;  /* 0x300000c7ffea7230 */ /* 0x000fe40000004100 */
[----:B------:R-:W-:-:S02]  /*1280*/  HADD2.F32 R9, -RZ, R192.H1_H1 ;  /* 0x300000c0ff097230 */ /* 0x000fc40000004100 */
[----:B------:R-:W-:Y:S02]  /*1290*/  HADD2.F32 R8, -RZ, R193.H0_H0 ;  /* 0x200000c1ff087230 */ /* 0x000fe40000004100 */
[----:B------:R-:W-:Y:S02]  /*12a0*/  HADD2.F32 R196, -RZ, R197.H0_H0 ;  /* 0x200000c5ffc47230 */ /* 0x000fe40000004100 */
[----:B-1----:R-:W-:Y:S01]  /*12b0*/  FADD.FTZ R219, -R2, R227 ;  /* 0x000000e302db7221 */ /* 0x002fe20000010100 */
[----:B------:R-:W-:Y:S01]  /*12c0*/  HADD2.F32 R235, -RZ, R199.H0_H0 ;  /* 0x200000c7ffeb7230 */ /* 0x000fe20000004100 */
[----:B------:R0:W5:Y:S01]  /*12d0*/  LDG.E.64 R200, desc[UR6][R14.64] ;  /* 0x000000060ec87981 */ /* 0x000162000c1e1b00 */
[--C-:B------:R-:W-:Y:S02]  /*12e0*/  HADD2.F32 R197, -RZ, R194.reuse.H0_H0 ;  /* 0x200000c2ffc57230 */ /* 0x100fe40000004100 */
[----:B------:R-:W-:Y:S01]  /*12f0*/  HADD2.F32 R231, -RZ, R195.H0_H0 ;  /* 0x200000c3ffe77230 */ /* 0x000fe20000004100 */
[----:B------:R1:W5:Y:S01]  /*1300*/  LDG.E.64 R198, desc[UR6][R12.64] ;  /* 0x000000060cc67981 */ /* 0x000362000c1e1b00 */
[----:B------:R-:W-:-:S02]  /*1310*/  HADD2.F32 R194, -RZ, R194.H1_H1 ;  /* 0x300000c2ffc27230 */ /* 0x000fc40000004100 */
[C---:B------:R-:W-:Y:S01]  /*1320*/  FADD.FTZ R213, -R2.reuse, R203 ;  /* 0x000000cb02d57221 */ /* 0x040fe20000010100 */
[----:B------:R-:W-:Y:S01]  /*1330*/  HADD2.F32 R195, -RZ, R195.H1_H1 ;  /* 0x300000c3ffc37230 */ /* 0x000fe20000004100 */
[----:B------:R-:W2:Y:S01]  /*1340*/  LDL R227, [R1+0x144] ;  /* 0x0001440001e37983 */ /* 0x000ea20000100800 */
[C---:B------:R-:W-:Y:S01]  /*1350*/  FADD.FTZ R212, -R2.reuse, R202 ;  /* 0x000000ca02d47221 */ /* 0x040fe20000010100 */
[C---:B0-----:R-:W-:Y:S01]  /*1360*/  FADD.FTZ R14, -R2.reuse, R10 ;  /* 0x0000000a020e7221 */ /* 0x041fe20000010100 */
[----:B------:R-:W-:Y:S01]  /*1370*/  HADD2.F32 R3, -RZ, R193.H1_H1 ;  /* 0x300000c1ff037230 */ /* 0x000fe20000004100 */
[----:B------:R0:W5:Y:S01]  /*1380*/  LDG.E.64 R202, desc[UR6][R24.64] ;  /* 0x0000000618ca7981 */ /* 0x000162000c1e1b00 */
[C---:B------:R-:W-:Y:S01]  /*1390*/  FADD.FTZ R10, -R2.reuse, R234 ;  /* 0x000000ea020a7221 */ /* 0x040fe20000010100 */
[C---:B-1----:R-:W-:Y:S01]  /*13a0*/  FADD.FTZ R13, -R2.reuse, R230 ;  /* 0x000000e6020d7221 */ /* 0x042fe20000010100 */
[C---:B------:R-:W-:Y:S01]  /*13b0*/  FADD.FTZ R12, -R2.reuse, R229 ;  /* 0x000000e5020c7221 */ /* 0x040fe20000010100 */
[----:B------:R-:W3:Y:S01]  /*13c0*/  LDL.LU R230, [R1+0x34] ;  /* 0x0000340001e67983 */ /* 0x000ee20000300800 */
[C---:B------:R-:W-:Y:S01]  /*13d0*/  FADD.FTZ R61, -R2.reuse, R9 ;  /* 0x00000009023d7221 */ /* 0x040fe20000010100 */
[----:B------:R-:W-:Y:S01]  /*13e0*/  FADD.FTZ R60, -R2, R8 ;  /* 0x00000008023c7221 */ /* 0x000fe20000010100 */
[----:B------:R-:W-:-:S02]  /*13f0*/  HADD2.F32 R51, -RZ, R27.H0_H0 ;  /* 0x2000001bff337230 */ /* 0x000fc40000004100 */
[C---:B------:R-:W-:Y:S01]  /*1400*/  FADD.FTZ R217, -R2.reuse, R209 ;  /* 0x000000d102d97221 */ /* 0x040fe20000010100 */
[C---:B------:R-:W-:Y:S01]  /*1410*/  FADD.FTZ R216, -R2.reuse, R208 ;  /* 0x000000d002d87221 */ /* 0x040fe20000010100 */
[C---:B------:R-:W-:Y:S01]  /*1420*/  FADD.FTZ R193, -R2.reuse, R191 ;  /* 0x000000bf02c17221 */ /* 0x040fe20000010100 */
[C---:B0-----:R-:W-:Y:S01]  /*1430*/  FADD.FTZ R24, -R2.reuse, R11 ;  /* 0x0000000b02187221 */ /* 0x041fe20000010100 */
[----:B------:R-:W4:Y:S01]  /*1440*/  LDL R229, [R1+0x140] ;  /* 0x0001400001e57983 */ /* 0x000f220000100800 */
[--C-:B------:R-:W-:Y:S02]  /*1450*/  HADD2.F32 R9, -RZ, R20.reuse.H0_H0 ;  /* 0x20000014ff097230 */ /* 0x100fe40000004100 */
[----:B------:R-:W-:Y:S01]  /*1460*/  FADD.FTZ R191, -R2, R185 ;  /* 0x000000b902bf7221 */ /* 0x000fe20000010100 */
[----:B------:R-:W-:Y:S01]  /*1470*/  HADD2.F32 R8, -RZ, R20.H1_H1 ;  /* 0x30000014ff087230 */ /* 0x000fe20000004100 */
[----:B------:R-:W2:Y:S01]  /*1480*/  LDL R234, [R1+0x13c] ;  /* 0x00013c0001ea7983 */ /* 0x000ea20000100800 */
[----:B------:R-:W-:-:S02]  /*1490*/  HADD2.F32 R52, -RZ, R27.H1_H1 ;  /* 0x3000001bff347230 */ /* 0x000fc40000004100 */
[C---:B------:R-:W-:Y:S01]  /*14a0*/  FADD.FTZ R11, -R2.reuse, R235 ;  /* 0x000000eb020b7221 */ /* 0x040fe20000010100 */
[--C-:B------:R-:W-:Y:S01]  /*14b0*/  HADD2.F32 R210, -RZ, R4.reuse.H0_H0 ;  /* 0x20000004ffd27230 */ /* 0x100fe20000004100 */
[----:B------:R-:W4:Y:S01]  /*14c0*/  LDL.LU R20, [R1+0x30] ;  /* 0x0000300001147983 */ /* 0x000f220000300800 */
        /* <DEDUP_REMOVED lines=8> */
[C---:B------:R-:W-:Y:S01]  /*1550*/  FADD.FTZ R57, -R2.reuse, R194 ;  /* 0x000000c202397221 */ /* 0x040fe20000010100 */
[C---:B------:R-:W-:Y:S01]  /*1560*/  FADD.FTZ R55, -R2.reuse, R195 ;  /* 0x000000c302377221 */ /* 0x040fe20000010100 */
[----:B------:R-:W2:Y:S01]  /*1570*/  LDL R235, [R1+0x138] ;  /* 0x0001380001eb7983 */ /* 0x000ea20000100800 */
[--C-:B------:R-:W-:Y:S02]  /*1580*/  HADD2.F32 R5, -RZ, R22.reuse.H0_H0 ;  /* 0x20000016ff057230 */ /* 0x100fe40000004100 */
[C---:B------:R-:W-:Y:S01]  /*1590*/  FADD.FTZ R192, -R2.reuse, R190 ;  /* 0x000000be02c07221 */ /* 0x040fe20000010100 */
[----:B------:R-:W-:Y:S02]  /*15a0*/  HADD2.F32 R4, -RZ, R22.H1_H1 ;  /* 0x30000016ff047230 */ /* 0x000fe40000004100 */
[----:B------:R-:W-:Y:S01]  /*15b0*/  FADD.FTZ R26, -R2, R236 ;  /* 0x000000ec021a7221 */ /* 0x000fe20000010100 */
[--C-:B------:R-:W-:Y:S01]  /*15c0*/  HADD2.F32 R196, -RZ, R6.reuse.H0_H0 ;  /* 0x20000006ffc47230 */ /* 0x100fe20000004100 */
[----:B------:R-:W2:Y:S01]  /*15d0*/  LDL.LU R22, [R1+0x2c] ;  /* 0x00002c0001167983 */ /* 0x000ea20000300800 */
[----:B------:R-:W-:-:S02]  /*15e0*/  HADD2.F32 R197, -RZ, R6.H1_H1 ;  /* 0x30000006ffc57230 */ /* 0x000fc40000004100 */
[C---:B------:R-:W-:Y:S01]  /*15f0*/  FADD.FTZ R190, -R2.reuse, R184 ;  /* 0x000000b802be7221 */ /* 0x040fe20000010100 */
[--C-:B------:R-:W-:Y:S02]  /*1600*/  HADD2.F32 R194, -RZ, R7.reuse.H0_H0 ;  /* 0x20000007ffc27230 */ /* 0x100fe40000004100 */
[C---:B------:R-:W-:Y:S01]  /*1610*/  FADD.FTZ R56, -R2.reuse, R231 ;  /* 0x000000e702387221 */ /* 0x040fe20000010100 */
[----:B------:R-:W-:Y:S01]  /*1620*/  HADD2.F32 R195, -RZ, R7.H1_H1 ;  /* 0x30000007ffc37230 */ /* 0x000fe20000004100 */
[----:B------:R-:W2:Y:S01]  /*1630*/  LDL R236, [R1+0x154] ;  /* 0x0001540001ec7983 */ /* 0x000ea20000100800 */
[--C-:B------:R-:W-:Y:S02]  /*1640*/  HADD2.F32 R7, -RZ, R21.reuse.H0_H0 ;  /* 0x20000015ff077230 */ /* 0x100fe40000004100 */
[----:B------:R-:W-:Y:S01]  /*1650*/  FADD.FTZ R184, -R2, R237 ;  /* 0x000000ed02b87221 */ /* 0x000fe20000010100 */
[----:B------:R-:W-:Y:S01]  /*1660*/  HADD2.F32 R6, -RZ, R21.H1_H1 ;  /* 0x30000015ff067230 */ /* 0x000fe20000004100 */
[----:B------:R-:W-:Y:S01]  /*1670*/  MOV R231, R51 ;  /* 0x0000003300e77202 */ /* 0x000fe20000000f00 */
[--C-:B------:R-:W-:Y:S01]  /*1680*/  HADD2.F32 R54, -RZ, R16.reuse.H0_H0 ;  /* 0x20000010ff367230 */ /* 0x100fe20000004100 */
[----:B------:R-:W-:Y:S01]  /*1690*/  MOV R21, R50 ;  /* 0x0000003200157202 */ /* 0x000fe20000000f00 */
[----:B------:R-:W-:-:S02]  /*16a0*/  HADD2.F32 R252, -RZ, R16.H1_H1 ;  /* 0x30000010fffc7230 */ /* 0x000fc40000004100 */
[----:B------:R-:W2:Y:S01]  /*16b0*/  LDL.LU R16, [R1+0x28] ;  /* 0x0000280001107983 */ /* 0x000ea20000300800 */
[--C-:B------:R-:W-:Y:S02]  /*16c0*/  HADD2.F32 R51, -RZ, R18.reuse.H0_H0 ;  /* 0x20000012ff337230 */ /* 0x100fe40000004100 */
[C---:B------:R-:W-:Y:S01]  /*16d0*/  FMUL.FTZ R246, R249.reuse, R226 ;  /* 0x000000e2f9f67220 */ /* 0x040fe20000410000 */
[----:B------:R-:W-:Y:S01]  /*16e0*/  HADD2.F32 R50, -RZ, R18.H1_H1 ;  /* 0x30000012ff327230 */ /* 0x000fe20000004100 */
[----:B------:R-:W2:Y:S01]  /*16f0*/  LDL R239, [R1+0x148] ;  /* 0x0001480001ef7983 */ /* 0x000ea20000100800 */
[----:B------:R-:W-:-:S03]  /*1700*/  FMUL.FTZ R245, R249, R225 ;  /* 0x000000e1f9f57220 */ /* 0x000fc60000410000 */
[----:B------:R-:W2:Y:S01]  /*1710*/  LDL R238, [R1+0x14c] ;  /* 0x00014c0001ee7983 */ /* 0x000ea20000100800 */
[----:B------:R-:W-:-:S03]  /*1720*/  FMUL.FTZ R244, R249, R224 ;  /* 0x000000e0f9f47220 */ /* 0x000fc60000410000 */
[----:B------:R-:W2:Y:S04]  /*1730*/  LDL R237, [R1+0x150] ;  /* 0x0001500001ed7983 */ /* 0x000ea80000100800 */
[----:B------:R-:W2:Y:S04]  /*1740*/  LDL.LU R18, [R1+0x24] ;  /* 0x0000240001127983 */ /* 0x000ea80000300800 */
[----:B------:R-:W2:Y:S04]  /*1750*/  LDL.LU R226, [R1+0x20] ;  /* 0x0000200001e27983 */ /* 0x000ea80000300800 */
[----:B------:R-:W2:Y:S04]  /*1760*/  LDL.LU R225, [R1+0x1c] ;  /* 0x00001c0001e17983 */ /* 0x000ea80000300800 */
[----:B------:R-:W2:Y:S01]  /*1770*/  LDL.LU R224, [R1+0x18] ;  /* 0x0000180001e07983 */ /* 0x000ea20000300800 */
        /* <DEDUP_REMOVED lines=9> */
[C---:B------:R-:W-:Y:S01]  /*1810*/  FADD.FTZ R62, -R2.reuse, R27 ;  /* 0x0000001b023e7221 */ /* 0x040fe20000010100 */
[----:B------:R-:W-:Y:S01]  /*1820*/  FADD.FTZ R59, -R2, R3 ;  /* 0x00000003023b7221 */ /* 0x000fe20000010100 */
[----:B------:R-:W-:-:S02]  /*1830*/  HADD2.F32 R3, -RZ, R23.H0_H0 ;  /* 0x20000017ff037230 */ /* 0x000fc40000004100 */
[----:B------:R-:W-:Y:S02]  /*1840*/  HADD2.F32 R53, -RZ, R17.H0_H0 ;  /* 0x20000011ff357230 */ /* 0x000fe40000004100 */
[C---:B------:R-:W-:Y:S01]  /*1850*/  FMUL.FTZ R243, R249.reuse, R223 ;  /* 0x000000dff9f37220 */ /* 0x040fe20000410000 */
[----:B------:R-:W-:Y:S01]  /*1860*/  HADD2.F32 R2, -RZ, R23.H1_H1 ;  /* 0x30000017ff027230 */ /* 0x000fe20000004100 */
[----:B------:R-:W-:Y:S01]  /*1870*/  MOV R23, R49 ;  /* 0x0000003100177202 */ /* 0x000fe20000000f00 */
[----:B------:R-:W-:Y:S01]  /*1880*/  HADD2.F32 R52, -RZ, R17.H1_H1 ;  /* 0x30000011ff347230 */ /* 0x000fe20000004100 */
[----:B------:R-:W-:Y:S01]  /*1890*/  MOV R17, R48 ;  /* 0x0000003000117202 */ /* 0x000fe20000000f00 */
[--C-:B------:R-:W-:Y:S02]  /*18a0*/  HADD2.F32 R49, -RZ, R19.reuse.H0_H0 ;  /* 0x20000013ff317230 */ /* 0x100fe40000004100 */
[C---:B------:R-:W-:Y:S01]  /*18b0*/  FMUL.FTZ R242, R249.reuse, R222 ;  /* 0x000000def9f27220 */ /* 0x040fe20000410000 */
[----:B------:R-:W-:Y:S01]  /*18c0*/  HADD2.F32 R48, -RZ, R19.H1_H1 ;  /* 0x30000013ff307230 */ /* 0x000fe20000004100 */
[----:B------:R-:W-:Y:S01]  /*18d0*/  MOV R19, R240 ;  /* 0x000000f000137202 */ /* 0x000fe20000000f00 */
[C---:B------:R-:W-:Y:S01]  /*18e0*/  FMUL.FTZ R241, R249.reuse, R221 ;  /* 0x000000ddf9f17220 */ /* 0x040fe20000410000 */
[----:B------:R-:W-:Y:S01]  /*18f0*/  FMUL.FTZ R240, R249, R220 ;  /* 0x000000dcf9f07220 */ /* 0x000fe20000410000 */
[----:B------:R-:W-:Y:S01]  /*1900*/  FFMA.FTZ R92, R243, R23, R92 ;  /* 0x00000017f35c7223 */ /* 0x000fe2000001005c */
[----:B------:R-:W-:Y:S01]  /*1910*/  FMUL.FTZ R0, R249, R0 ;  /* 0x00000000f9007220 */ /* 0x000fe20000410000 */
[----:B------:R-:W-:Y:S01]  /*1920*/  FFMA.FTZ R93, R242, R21, R93 ;  /* 0x00000015f25d7223 */ /* 0x000fe2000001005d */
[----:B------:R-:W-:Y:S01]  /*1930*/  FFMA.FTZ R90, R245, R19, R90 ;  /* 0x00000013f55a7223 */ /* 0x000fe2000001005a */
[----:B------:R-:W-:Y:S01]  /*1940*/  FFMA.FTZ R91, R244, R17, R91 ;  /* 0x00000011f45b7223 */ /* 0x000fe2000001005b */
[----:B------:R-:W-:Y:S01]  /*1950*/  FFMA.FTZ R88, R0, R233, R88 ;  /* 0x000000e900587223 */ /* 0x000fe20000010058 */
[----:B------:R-:W-:Y:S01]  /*1960*/  FFMA.FTZ R94, R241, R231, R94 ;  /* 0x000000e7f15e7223 */ /* 0x000fe2000001005e */
[----:B------:R-:W-:Y:S01]  /*1970*/  FFMA.FTZ R89, R246, R232, R89 ;  /* 0x000000e8f6597223 */ /* 0x000fe20000010059 */
[----:B------:R-:W-:Y:S01]  /*1980*/  FFMA.FTZ R95, R240, R228, R95 ;  /* 0x000000e4f05f7223 */ /* 0x000fe2000001005f */
[----:B------:R0:W5:Y:S01]  /*1990*/  LDG.E.64 R204, desc[UR6][R188.64] ;  /* 0x00000006bccc7981 */ /* 0x000162000c1e1b00 */
[----:B---3--:R-:W-:Y:S01]  /*19a0*/  FADD.FTZ R230, R230, R228 ;  /* 0x000000e4e6e67221 */ /* 0x008fe20000010000 */
[----:B----4-:R-:W-:Y:S01]  /*19b0*/  FADD.FTZ R20, R20, R231 ;  /* 0x000000e714147221 */ /* 0x010fe20000010000 */
[----:B--2---:R-:W-:Y:S01]  /*19c0*/  FMUL.FTZ R234, R234, R21 ;  /* 0x00000015eaea7220 */ /* 0x004fe20000410000 */
[----:B------:R-:W-:Y:S01]  /*19d0*/  FADD.FTZ R22, R22, R21 ;  /* 0x0000001516167221 */ /* 0x000fe20000010000 */
[----:B------:R-:W-:Y:S01]  /*19e0*/  FMUL.FTZ R235, R235, R23 ;  /* 0x00000017ebeb7220 */ /* 0x000fe20000410000 */
[----:B------:R-:W-:Y:S01]  /*19f0*/  FADD.FTZ R16, R16, R23 ;  /* 0x0000001710107221 */ /* 0x000fe20000010000 */
[----:B------:R-:W-:Y:S01]  /*1a00*/  FADD.FTZ R18, R18, R17 ;  /* 0x0000001112127221 */ /* 0x000fe20000010000 */
[----:B------:R-:W-:Y:S01]  /*1a10*/  FADD.FTZ R226, R226, R19 ;  /* 0x00000013e2e27221 */ /* 0x000fe20000010000 */
[----:B------:R-:W-:Y:S01]  /*1a20*/  FADD.FTZ R225, R225, R232 ;  /* 0x000000e8e1e17221 */ /* 0x000fe20000010000 */
[----:B------:R-:W-:-:S05]  /*1a30*/  FADD.FTZ R224, R224, R233 ;  /* 0x000000e9e0e07221 */ /* 0x000fca0000010000 */
[----:B------:R-:W-:Y:S04]  /*1a40*/  STL [R1+0x18], R224 ;  /* 0x000018e001007387 */ /* 0x000fe80000100800 */
[----:B------:R-:W-:Y:S04]  /*1a50*/  STL [R1+0x1c], R225 ;  /* 0x00001ce101007387 */ /* 0x000fe80000100800 */
[----:B------:R-:W-:Y:S04]  /*1a60*/  STL [R1+0x20], R226 ;  /* 0x000020e201007387 */ /* 0x000fe80000100800 */
[----:B------:R-:W-:Y:S04]  /*1a70*/  STL [R1+0x24], R18 ;  /* 0x0000241201007387 */ /* 0x000fe80000100800 */
[----:B------:R-:W-:Y:S04]  /*1a80*/  STL [R1+0x28], R16 ;  /* 0x0000281001007387 */ /* 0x000fe80000100800 */
[----:B------:R1:W-:Y:S04]  /*1a90*/  STL [R1+0x2c], R22 ;  /* 0x00002c1601007387 */ /* 0x0003e80000100800 */
[----:B------:R2:W-:Y:S04]  /*1aa0*/  STL [R1+0x30], R20 ;  /* 0x0000301401007387 */ /* 0x0005e80000100800 */
[----:B------:R-:W3:Y:S04]  /*1ab0*/  LDL R223, [R1+0x128] ;  /* 0x0001280001df7983 */ /* 0x000ee80000100800 */
[----:B------:R4:W-:Y:S04]  /*1ac0*/  STL [R1+0x34], R230 ;  /* 0x000034e601007387 */ /* 0x0009e80000100800 */
[----:B------:R-:W3:Y:S04]  /*1ad0*/  LDL R222, [R1+0x12c] ;  /* 0x00012c0001de7983 */ /* 0x000ee80000100800 */
[----:B------:R-:W3:Y:S04]  /*1ae0*/  LDL R221, [R1+0x130] ;  /* 0x0001300001dd7983 */ /* 0x000ee80000100800 */
[----:B------:R-:W3:Y:S01]  /*1af0*/  LDL R220, [R1+0x134] ;  /* 0x0001340001dc7983 */ /* 0x000ee20000100800 */
[----:B------:R-:W-:-:S03]  /*1b00*/  FMUL.FTZ R237, R237, R19 ;  /* 0x00000013eded7220 */ /* 0x000fc60000410000 */
[----:B------:R-:W3:Y:S04]  /*1b10*/  LDL.LU R23, [R1+0x48] ;  /* 0x0000480001177983 */ /* 0x000ee80000300800 */
[----:B-1----:R-:W3:Y:S01]  /*1b20*/  LDL R22, [R1+0x118] ;  /* 0x0001180001167983 */ /* 0x002ee20000100800 */
[----:B------:R-:W-:-:S03]  /*1b30*/  FMUL.FTZ R239, R239, R233 ;  /* 0x000000e9efef7220 */ /* 0x000fc60000410000 */
[----:B------:R-:W3:Y:S01]  /*1b40*/  LDL.LU R21, [R1+0x4c] ;  /* 0x00004c0001157983 */ /* 0x000ee20000300800 */
[----:B------:R-:W-:-:S03]  /*1b50*/  FMUL.FTZ R236, R236, R17 ;  /* 0x00000011ecec7220 */ /* 0x000fc60000410000 */
[----:B--2---:R-:W2:Y:S01]  /*1b60*/  LDL R20, [R1+0x11c] ;  /* 0x00011c0001147983 */ /* 0x004ea20000100800 */
[----:B------:R-:W-:-:S03]  /*1b70*/  FMUL.FTZ R233, R229, R231 ;  /* 0x000000e7e5e97220 */ /* 0x000fc60000410000 */
[----:B------:R-:W2:Y:S01]  /*1b80*/  LDL.LU R19, [R1+0x50] ;  /* 0x0000500001137983 */ /* 0x000ea20000300800 */
[----:B------:R-:W-:-:S03]  /*1b90*/  FMUL.FTZ R231, R249, R219 ;  /* 0x000000dbf9e77220 */ /* 0x000fc60000410000 */
[----:B------:R-:W2:Y:S01]  /*1ba0*/  LDL R18, [R1+0x120] ;  /* 0x0001200001127983 */ /* 0x000ea20000100800 */
[----:B------:R-:W-:Y:S01]  /*1bb0*/  FMUL.FTZ R238, R238, R232 ;  /* 0x000000e8eeee7220 */ /* 0x000fe20000410000 */
[----:B----4-:R-:W-:Y:S02]  /*1bc0*/  FMUL.FTZ R230, R249, R218 ;  /* 0x000000daf9e67220 */ /* 0x010fe40000410000 */
[----:B------:R-:W4:Y:S01]  /*1bd0*/  LDL.LU R17, [R1+0x54] ;  /* 0x0000540001117983 */ /* 0x000f220000300800 */
[----:B------:R-:W-:Y:S01]  /*1be0*/  FMUL.FTZ R232, R227, R228 ;  /* 0x000000e4e3e87220 */ /* 0x000fe20000410000 */
[C---:B------:R-:W-:Y:S02]  /*1bf0*/  FMUL.FTZ R229, R249.reuse, R217 ;  /* 0x000000d9f9e57220 */ /* 0x040fe40000410000 */
[----:B------:R-:W4:Y:S01]  /*1c00*/  LDL R16, [R1+0x124] ;  /* 0x0001240001107983 */ /* 0x000f220000100800 */
[----:B------:R-:W-:-:S03]  /*1c10*/  FMUL.FTZ R228, R249, R216 ;  /* 0x000000d8f9e47220 */ /* 0x000fc60000410000 */
[----:B------:R-:W4:Y:S04]  /*1c20*/  LDL.LU R219, [R1+0x44] ;  /* 0x0000440001db7983 */ /* 0x000f280000300800 */
[----:B------:R-:W4:Y:S04]  /*1c30*/  LDL.LU R218, [R1+0x40] ;  /* 0x0000400001da7983 */ /* 0x000f280000300800 */
[----:B------:R-:W4:Y:S04]  /*1c40*/  LDL.LU R217, [R1+0x3c] ;  /* 0x00003c0001d97983 */ /* 0x000f280000300800 */
[----:B------:R-:W4:Y:S01]  /*1c50*/  LDL.LU R216, [R1+0x38] ;  /* 0x0000380001d87983 */ /* 0x000f220000300800 */
[C---:B------:R-:W-:Y:S01]  /*1c60*/  FMUL.FTZ R226, R249.reuse, R214 ;  /* 0x000000d6f9e27220 */ /* 0x040fe20000410000 */
[C---:B------:R-:W-:Y:S01]  /*1c70*/  FMUL.FTZ R227, R249.reuse, R215 ;  /* 0x000000d7f9e37220 */ /* 0x040fe20000410000 */
[C---:B------:R-:W-:Y:S01]  /*1c80*/  FMUL.FTZ R224, R249.reuse, R212 ;  /* 0x000000d4f9e07220 */ /* 0x040fe20000410000 */
[----:B------:R-:W-:Y:S01]  /*1c90*/  FMUL.FTZ R225, R249, R213 ;  /* 0x000000d5f9e17220 */ /* 0x000fe20000410000 */
[----:B------:R-:W-:Y:S01]  /*1ca0*/  FFMA.FTZ R101, R226, R197, R101 ;  /* 0x000000c5e2657223 */ /* 0x000fe20000010065 */
[----:B------:R-:W-:Y:S01]  /*1cb0*/  FFMA.FTZ R100, R227, R196, R100 ;  /* 0x000000c4e3647223 */ /* 0x000fe20000010064 */
[----:B------:R-:W-:Y:S01]  /*1cc0*/  FFMA.FTZ R103, R224, R195, R103 ;  /* 0x000000c3e0677223 */ /* 0x000fe20000010067 */
[----:B------:R-:W-:Y:S01]  /*1cd0*/  FFMA.FTZ R102, R225, R194, R102 ;  /* 0x000000c2e1667223 */ /* 0x000fe20000010066 */
[C---:B------:R-:W-:Y:S01]  /*1ce0*/  FMUL.FTZ R215, R249.reuse, R193 ;  /* 0x000000c1f9d77220 */ /* 0x040fe20000410000 */
[C---:B------:R-:W-:Y:S01]  /*1cf0*/  FMUL.FTZ R214, R249.reuse, R192 ;  /* 0x000000c0f9d67220 */ /* 0x040fe20000410000 */
[C---:B------:R-:W-:Y:S01]  /*1d00*/  FMUL.FTZ R213, R249.reuse, R191 ;  /* 0x000000bff9d57220 */ /* 0x040fe20000410000 */
[----:B------:R-:W-:Y:S01]  /*1d10*/  FMUL.FTZ R212, R249, R190 ;  /* 0x000000bef9d47220 */ /* 0x000fe20000410000 */
[----:B---3--:R-:W-:Y:S01]  /*1d20*/  FADD.FTZ R23, R23, R196 ;  /* 0x000000c417177221 */ /* 0x008fe20000010000 */
[----:B------:R-:W-:Y:S01]  /*1d30*/  FADD.FTZ R21, R21, R197 ;  /* 0x000000c515157221 */ /* 0x000fe20000010000 */
[----:B--2---:R-:W-:Y:S01]  /*1d40*/  FADD.FTZ R19, R19, R194 ;  /* 0x000000c213137221 */ /* 0x004fe20000010000 */
[----:B----4-:R-:W-:Y:S01]  /*1d50*/  FADD.FTZ R17, R17, R195 ;  /* 0x000000c311117221 */ /* 0x010fe20000010000 */
[----:B------:R-:W-:Y:S01]  /*1d60*/  FADD.FTZ R219, R219, R209 ;  /* 0x000000d1dbdb7221 */ /* 0x000fe20000010000 */
[----:B------:R-:W-:Y:S01]  /*1d70*/  FADD.FTZ R218, R218, R208 ;  /* 0x000000d0dada7221 */ /* 0x000fe20000010000 */
[----:B------:R-:W-:Y:S01]  /*1d80*/  FADD.FTZ R217, R217, R211 ;  /* 0x000000d3d9d97221 */ /* 0x000fe20000010000 */
[----:B------:R-:W-:-:S05]  /*1d90*/  FADD.FTZ R216, R216, R210 ;  /* 0x000000d2d8d87221 */ /* 0x000fca0000010000 */
[----:B------:R-:W-:Y:S04]  /*1da0*/  STL [R1+0x38], R216 ;  /* 0x000038d801007387 */ /* 0x000fe80000100800 */
[----:B------:R-:W-:Y:S04]  /*1db0*/  STL [R1+0x3c], R217 ;  /* 0x00003cd901007387 */ /* 0x000fe80000100800 */
[----:B------:R1:W-:Y:S04]  /*1dc0*/  STL [R1+0x40], R218 ;  /* 0x000040da01007387 */ /* 0x0003e80000100800 */
[----:B------:R2:W-:Y:S04]  /*1dd0*/  STL [R1+0x44], R219 ;  /* 0x000044db01007387 */ /* 0x0005e80000100800 */
[----:B------:R-:W-:Y:S01]  /*1de0*/  STL [R1+0x48], R23 ;  /* 0x0000481701007387 */ /* 0x000fe20000100800 */
[----:B-1----:R-:W-:-:S03]  /*1df0*/  FMUL.FTZ R218, R20, R197 ;  /* 0x000000c514da7220 */ /* 0x002fc60000410000 */
[----:B------:R-:W-:Y:S01]  /*1e00*/  STL [R1+0x4c], R21 ;  /* 0x00004c1501007387 */ /* 0x000fe20000100800 */
[----:B------:R-:W-:Y:S01]  /*1e10*/  FMUL.FTZ R216, R16, R195 ;  /* 0x000000c310d87220 */ /* 0x000fe20000410000 */
[----:B--2---:R-:W-:Y:S02]  /*1e20*/  FMUL.FTZ R219, R22, R196 ;  /* 0x000000c416db7220 */ /* 0x004fe40000410000 */
[----:B------:R-:W-:Y:S01]  /*1e30*/  STL [R1+0x50], R19 ;  /* 0x0000501301007387 */ /* 0x000fe20000100800 */
[----:B------:R-:W-:-:S03]  /*1e40*/  FMUL.FTZ R217, R18, R194 ;  /* 0x000000c212d97220 */ /* 0x000fc60000410000 */
[----:B------:R-:W2:Y:S04]  /*1e50*/  LDL R197, [R1+0x108] ;  /* 0x0001080001c57983 */ /* 0x000ea80000100800 */
[----:B------:R1:W-:Y:S04]  /*1e60*/  STL [R1+0x54], R17 ;  /* 0x0000541101007387 */ /* 0x0003e80000100800 */
[----:B------:R-:W3:Y:S04]  /*1e70*/  LDL R196, [R1+0x10c] ;  /* 0x00010c0001c47983 */ /* 0x000ee80000100800 */
[----:B------:R-:W4:Y:S04]  /*1e80*/  LDL.LU R195, [R1+0x60] ;  /* 0x0000600001c37983 */ /* 0x000f280000300800 */
[----:B------:R-:W2:Y:S04]  /*1e90*/  LDL R194, [R1+0x110] ;  /* 0x0001100001c27983 */ /* 0x000ea80000100800 */
[----:B-1----:R-:W3:Y:S04]  /*1ea0*/  LDL.LU R17, [R1+0x64] ;  /* 0x0000640001117983 */ /* 0x002ee80000300800 */
[----:B------:R-:W2:Y:S04]  /*1eb0*/  LDL R16, [R1+0x114] ;  /* 0x0001140001107983 */ /* 0x000ea80000100800 */
[----:B------:R-:W2:Y:S04]  /*1ec0*/  LDL.LU R23, [R1+0x6c] ;  /* 0x00006c0001177983 */ /* 0x000ea80000300800 */
[----:B------:R-:W2:Y:S04]  /*1ed0*/  LDL R18, [R1+0xfc] ;  /* 0x0000fc0001127983 */ /* 0x000ea80000100800 */
[----:B------:R-:W2:Y:S04]  /*1ee0*/  LDL.LU R22, [R1+0x70] ;  /* 0x0000700001167983 */ /* 0x000ea80000300800 */
[----:B------:R-:W2:Y:S04]  /*1ef0*/  LDL R21, [R1+0x100] ;  /* 0x0001000001157983 */ /* 0x000ea80000100800 */
[----:B------:R-:W2:Y:S04]  /*1f00*/  LDL.LU R20, [R1+0x74] ;  /* 0x0000740001147983 */ /* 0x000ea80000300800 */
[----:B------:R-:W2:Y:S04]  /*1f10*/  LDL R19, [R1+0x104] ;  /* 0x0001040001137983 */ /* 0x000ea80000100800 */
[----:B------:R-:W2:Y:S04]  /*1f20*/  LDL R193, [R1+0xf8] ;  /* 0x0000f80001c17983 */ /* 0x000ea80000100800 */
[----:B------:R-:W2:Y:S04]  /*1f30*/  LDL.LU R192, [R1+0x68] ;  /* 0x0000680001c07983 */ /* 0x000ea80000300800 */
[----:B------:R-:W2:Y:S04]  /*1f40*/  LDL.LU R191, [R1+0x5c] ;  /* 0x00005c0001bf7983 */ /* 0x000ea80000300800 */
[----:B------:R-:W2:Y:S01]  /*1f50*/  LDL.LU R190, [R1+0x58] ;  /* 0x0000580001be7983 */ /* 0x000ea20000300800 */
[----:B0-----:R-:W-:-:S02]  /*1f60*/  HADD2.F32 R188, -RZ, R180.H0_H0 ;  /* 0x200000b4ffbc7230 */ /* 0x001fc40000004100 */
[----:B------:R-:W-:Y:S02]  /*1f70*/  HADD2.F32 R189, -RZ, R180.H1_H1 ;  /* 0x300000b4ffbd7230 */ /* 0x000fe40000004100 */
[--C-:B------:R-:W-:Y:S02]  /*1f80*/  HADD2.F32 R186, -RZ, R181.reuse.H0_H0 ;  /* 0x200000b5ffba7230 */ /* 0x100fe40000004100 */
[----:B------:R-:W-:Y:S02]  /*1f90*/  HADD2.F32 R181, -RZ, R181.H1_H1 ;  /* 0x300000b5ffb57230 */ /* 0x000fe40000004100 */
[--C-:B------:R-:W-:Y:S02]  /*1fa0*/  HADD2.F32 R180, -RZ, R182.reuse.H0_H0 ;  /* 0x200000b6ffb47230 */ /* 0x100fe40000004100 */
[----:B------:R-:W-:Y:S02]  /*1fb0*/  HADD2.F32 R182, -RZ, R182.H1_H1 ;  /* 0x300000b6ffb67230 */ /* 0x000fe40000004100 */
[----:B------:R-:W-:-:S02]  /*1fc0*/  HADD2.F32 R27, -RZ, R183.H0_H0 ;  /* 0x200000b7ff1b7230 */ /* 0x000fc40000004100 */
[----:B------:R-:W-:Y:S02]  /*1fd0*/  HADD2.F32 R183, -RZ, R183.H1_H1 ;  /* 0x300000b7ffb77230 */ /* 0x000fe40000004100 */
[-C--:B------:R-:W-:Y:S01]  /*1fe0*/  FFMA.FTZ R97, R230, R211.reuse, R97 ;  /* 0x000000d3e6617223 */ /* 0x080fe20000010061 */
[----:B------:R-:W-:Y:S01]  /*1ff0*/  FMUL.FTZ R222, R222, R211 ;  /* 0x000000d3dede7220 */ /* 0x000fe20000410000 */
[-C--:B------:R-:W-:Y:S01]  /*2000*/  FFMA.FTZ R99, R228, R209.reuse, R99 ;  /* 0x000000d1e4637223 */ /* 0x080fe20000010063 */
[----:B------:R-:W-:Y:S01]  /*2010*/  FMUL.FTZ R220, R220, R209 ;  /* 0x000000d1dcdc7220 */ /* 0x000fe20000410000 */
[C---:B------:R-:W-:Y:S01]  /*2020*/  FMUL.FTZ R211, R249.reuse, R187 ;  /* 0x000000bbf9d37220 */ /* 0x040fe20000410000 */
[----:B------:R-:W-:Y:S01]  /*2030*/  FMUL.FTZ R209, R249, R184 ;  /* 0x000000b8f9d17220 */ /* 0x000fe20000410000 */
[-C--:B------:R-:W-:Y:S01]  /*2040*/  FFMA.FTZ R98, R229, R208.reuse, R98 ;  /* 0x000000d0e5627223 */ /* 0x080fe20000010062 */
[----:B------:R-:W-:Y:S01]  /*2050*/  FMUL.FTZ R221, R221, R208 ;  /* 0x000000d0dddd7220 */ /* 0x000fe20000410000 */
[----:B------:R-:W-:Y:S01]  /*2060*/  FMUL.FTZ R208, R249, R26 ;  /* 0x0000001af9d07220 */ /* 0x000fe20000410000 */
[----:B------:R-:W-:Y:S01]  /*2070*/  FFMA.FTZ R107, R212, R181, R107 ;  /* 0x000000b5d46b7223 */ /* 0x000fe2000001006b */
[----:B------:R-:W-:Y:S01]  /*2080*/  FFMA.FTZ R108, R211, R180, R108 ;  /* 0x000000b4d36c7223 */ /* 0x000fe2000001006c */
[----:B------:R-:W-:Y:S01]  /*2090*/  FFMA.FTZ R110, R209, R27, R110 ;  /* 0x0000001bd16e7223 */ /* 0x000fe2000001006e */
        /* <DEDUP_REMOVED lines=9> */
[----:B----4-:R-:W-:Y:S01]  /*2130*/  FADD.FTZ R195, R195, R186 ;  /* 0x000000bac3c37221 */ /* 0x010fe20000010000 */
[----:B---3--:R-:W-:Y:S01]  /*2140*/  FADD.FTZ R17, R17, R181 ;  /* 0x000000b511117221 */ /* 0x008fe20000010000 */
[----:B--2---:R-:W-:Y:S01]  /*2150*/  FADD.FTZ R23, R23, R182 ;  /* 0x000000b617177221 */ /* 0x004fe20000010000 */
[----:B------:R-:W-:Y:S01]  /*2160*/  FADD.FTZ R191, R191, R189 ;  /* 0x000000bdbfbf7221 */ /* 0x000fe20000010000 */
[----:B------:R-:W-:-:S05]  /*2170*/  FADD.FTZ R190, R190, R188 ;  /* 0x000000bcbebe7221 */ /* 0x000fca0000010000 */
[----:B------:R-:W-:Y:S04]  /*2180*/  STL [R1+0x58], R190 ;  /* 0x000058be01007387 */ /* 0x000fe80000100800 */
[----:B------:R-:W-:Y:S04]  /*2190*/  STL [R1+0x5c], R191 ;  /* 0x00005cbf01007387 */ /* 0x000fe80000100800 */
[----:B------:R0:W-:Y:S04]  /*21a0*/  STL [R1+0x60], R195 ;  /* 0x000060c301007387 */ /* 0x0001e80000100800 */
[----:B------:R1:W-:Y:S01]  /*21b0*/  STL [R1+0x64], R17 ;  /* 0x0000641101007387 */ /* 0x0003e20000100800 */
[----:B0-----:R-:W-:Y:S01]  /*21c0*/  FMUL.FTZ R195, R194, R186 ;  /* 0x000000bac2c37220 */ /* 0x001fe20000410000 */
[----:B------:R-:W-:Y:S01]  /*21d0*/  FMUL.FTZ R194, R16, R181 ;  /* 0x000000b510c27220 */ /* 0x000fe20000410000 */
[----:B------:R-:W-:Y:S01]  /*21e0*/  FFMA.FTZ R16, R0, R239, RZ ;  /* 0x000000ef00107223 */ /* 0x000fe200000100ff */
[----:B-1----:R-:W-:-:S03]  /*21f0*/  FADD.FTZ R17, RZ, R239 ;  /* 0x000000efff117221 */ /* 0x002fc60000010000 */
[----:B------:R-:W-:Y:S01]  /*2200*/  FFMA.FTZ R16, R246, R238, R16 ;  /* 0x000000eef6107223 */ /* 0x000fe20000010010 */
[----:B------:R-:W-:Y:S01]  /*2210*/  FADD.FTZ R192, R192, R180 ;  /* 0x000000b4c0c07221 */ /* 0x000fe20000010000 */
[----:B------:R-:W-:Y:S02]  /*2220*/  FADD.FTZ R17, R238, R17 ;  /* 0x00000011ee117221 */ /* 0x000fe40000010000 */
[----:B------:R-:W-:Y:S02]  /*2230*/  FFMA.FTZ R16, R245, R237, R16 ;  /* 0x000000edf5107223 */ /* 0x000fe40000010010 */
[----:B------:R-:W-:Y:S01]  /*2240*/  FADD.FTZ R17, R237, R17 ;  /* 0x00000011ed117221 */ /* 0x000fe20000010000 */
[----:B------:R0:W-:Y:S01]  /*2250*/  STL [R1+0x68], R192 ;  /* 0x000068c001007387 */ /* 0x0001e20000100800 */
[----:B------:R-:W-:Y:S01]  /*2260*/  FFMA.FTZ R16, R244, R236, R16 ;  /* 0x000000ecf4107223 */ /* 0x000fe20000010010 */
[----:B------:R-:W-:Y:S01]  /*2270*/  FADD.FTZ R22, R22, R27 ;  /* 0x0000001b16167221 */ /* 0x000fe20000010000 */
[----:B0-----:R-:W-:Y:S01]  /*2280*/  FMUL.FTZ R192, R18, R182 ;  /* 0x000000b612c07220 */ /* 0x001fe20000410000 */
[----:B------:R-:W-:Y:S01]  /*2290*/  FADD.FTZ R18, R236, R17 ;  /* 0x00000011ec127221 */ /* 0x000fe20000010000 */
[----:B------:R-:W-:-:S03]  /*22a0*/  FFMA.FTZ R17, R243, R235, R16 ;  /* 0x000000ebf3117223 */ /* 0x000fc60000010010 */
[----:B------:R-:W-:Y:S01]  /*22b0*/  FADD.FTZ R16, R235, R18 ;  /* 0x00000012eb107221 */ /* 0x000fe20000010000 */
[----:B------:R-:W-:Y:S01]  /*22c0*/  FADD.FTZ R20, R20, R183 ;  /* 0x000000b714147221 */ /* 0x000fe20000010000 */
[----:B------:R-:W-:Y:S02]  /*22d0*/  FFMA.FTZ R17, R242, R234, R17 ;  /* 0x000000eaf2117223 */ /* 0x000fe40000010011 */
[----:B------:R-:W-:Y:S01]  /*22e0*/  FADD.FTZ R16, R234, R16 ;  /* 0x00000010ea107221 */ /* 0x000fe20000010000 */
[----:B------:R0:W-:Y:S01]  /*22f0*/  STL [R1+0x6c], R23 ;  /* 0x00006c1701007387 */ /* 0x0001e20000100800 */
[----:B------:R-:W-:Y:S01]  /*2300*/  FFMA.FTZ R17, R241, R233, R17 ;  /* 0x000000e9f1117223 */ /* 0x000fe20000010011 */
[----:B------:R-:W-:Y:S01]  /*2310*/  FMUL.FTZ R193, R193, R180 ;  /* 0x000000b4c1c17220 */ /* 0x000fe20000410000 */
[----:B------:R-:W-:Y:S01]  /*2320*/  FMUL.FTZ R191, R21, R27 ;  /* 0x0000001b15bf7220 */ /* 0x000fe20000410000 */
[----:B------:R1:W-:Y:S01]  /*2330*/  STL [R1+0x70], R22 ;  /* 0x0000701601007387 */ /* 0x0003e20000100800 */
[----:B------:R-:W-:-:S03]  /*2340*/  FADD.FTZ R16, R233, R16 ;  /* 0x00000010e9107221 */ /* 0x000fc60000010000 */
[----:B------:R2:W-:Y:S01]  /*2350*/  STL [R1+0x74], R20 ;  /* 0x0000741401007387 */ /* 0x0005e20000100800 */
[----:B------:R-:W-:-:S03]  /*2360*/  FFMA.FTZ R17, R240, R232, R17 ;  /* 0x000000e8f0117223 */ /* 0x000fc60000010011 */
[----:B------:R-:W3:Y:S01]  /*2370*/  LDL R181, [R1+0xe8] ;  /* 0x0000e80001b57983 */ /* 0x000ee20000100800 */
[----:B------:R-:W-:-:S03]  /*2380*/  FADD.FTZ R16, R232, R16 ;  /* 0x00000010e8107221 */ /* 0x000fc60000010000 */
[----:B------:R-:W4:Y:S04]  /*2390*/  LDL R180, [R1+0xec] ;  /* 0x0000ec0001b47983 */ /* 0x000f280000100800 */
[----:B------:R-:W4:Y:S04]  /*23a0*/  LDL R27, [R1+0xf0] ;  /* 0x0000f000011b7983 */ /* 0x000f280000100800 */
[----:B------:R-:W4:Y:S01]  /*23b0*/  LDL R26, [R1+0xf4] ;  /* 0x0000f400011a7983 */ /* 0x000f220000100800 */
[----:B------:R-:W-:-:S03]  /*23c0*/  FMUL.FTZ R196, R196, R189 ;  /* 0x000000bdc4c47220 */ /* 0x000fc60000410000 */
[----:B0-----:R-:W4:Y:S01]  /*23d0*/  LDL.LU R23, [R1+0x8c] ;  /* 0x00008c0001177983 */ /* 0x001f220000300800 */
[----:B------:R-:W-:-:S03]  /*23e0*/  FMUL.FTZ R190, R19, R183 ;  /* 0x000000b713be7220 */ /* 0x000fc60000410000 */
[----:B-1----:R-:W4:Y:S01]  /*23f0*/  LDL R22, [R1+0xdc] ;  /* 0x0000dc0001167983 */ /* 0x002f220000100800 */
[----:B------:R-:W-:Y:S01]  /*2400*/  FMUL.FTZ R197, R197, R188 ;  /* 0x000000bcc5c57220 */ /* 0x000fe20000410000 */
[C---:B------:R-:W-:Y:S02]  /*2410*/  FMUL.FTZ R189, R249.reuse, R25 ;  /* 0x00000019f9bd7220 */ /* 0x040fe40000410000 */
[----:B------:R-:W4:Y:S01]  /*2420*/  LDL.LU R21, [R1+0x90] ;  /* 0x0000900001157983 */ /* 0x000f220000300800 */
[C---:B------:R-:W-:Y:S01]  /*2430*/  FMUL.FTZ R188, R249.reuse, R24 ;  /* 0x00000018f9bc7220 */ /* 0x040fe20000410000 */
[----:B------:R-:W-:Y:S02]  /*2440*/  FMUL.FTZ R186, R249, R14 ;  /* 0x0000000ef9ba7220 */ /* 0x000fe40000410000 */
[----:B--2---:R-:W2:Y:S01]  /*2450*/  LDL R20, [R1+0xe0] ;  /* 0x0000e00001147983 */ /* 0x004ea20000100800 */
[----:B------:R-:W-:-:S03]  /*2460*/  FFMA.FTZ R14, R231, R223, R17 ;  /* 0x000000dfe70e7223 */ /* 0x000fc60000010011 */
[----:B------:R-:W2:Y:S01]  /*2470*/  LDL.LU R19, [R1+0x94] ;  /* 0x0000940001137983 */ /* 0x000ea20000300800 */
[----:B------:R-:W-:-:S03]  /*2480*/  FADD.FTZ R15, R223, R16 ;  /* 0x00000010df0f7221 */ /* 0x000fc60000010000 */
[----:B------:R-:W2:Y:S04]  /*2490*/  LDL R18, [R1+0xe4] ;  /* 0x0000e40001127983 */ /* 0x000ea80000100800 */
[----:B------:R-:W2:Y:S04]  /*24a0*/  LDL R25, [R1+0xd8] ;  /* 0x0000d80001197983 */ /* 0x000ea80000100800 */
[----:B------:R-:W2:Y:S04]  /*24b0*/  LDL.LU R24, [R1+0x88] ;  /* 0x0000880001187983 */ /* 0x000ea80000300800 */
[----:B------:R-:W2:Y:S04]  /*24c0*/  LDL.LU R17, [R1+0x84] ;  /* 0x0000840001117983 */ /* 0x000ea80000300800 */
[----:B------:R-:W2:Y:S04]  /*24d0*/  LDL.LU R16, [R1+0x80] ;  /* 0x0000800001107983 */ /* 0x000ea80000300800 */
[----:B------:R-:W2:Y:S04]  /*24e0*/  LDL.LU R13, [R1+0x7c] ;  /* 0x00007c00010d7983 */ /* 0x000ea80000300800 */
[----:B------:R-:W2:Y:S01]  /*24f0*/  LDL.LU R12, [R1+0x78] ;  /* 0x00007800010c7983 */ /* 0x000ea20000300800 */
[----:B------:R-:W-:Y:S01]  /*2500*/  FFMA.FTZ R14, R230, R222, R14 ;  /* 0x000000dee60e7223 */ /* 0x000fe2000001000e */
[----:B------:R-:W-:Y:S01]  /*2510*/  FFMA.FTZ R111, R208, R183, R111 ;  /* 0x000000b7d06f7223 */ /* 0x000fe2000001006f */
[----:B------:R-:W-:-:S02]  /*2520*/  FMUL.FTZ R183, R249, R11 ;  /* 0x0000000bf9b77220 */ /* 0x000fc40000410000 */
[----:B------:R-:W-:Y:S01]  /*2530*/  FFMA.FTZ R11, R229, R221, R14 ;  /* 0x000000dde50b7223 */ /* 0x000fe2000001000e */
[----:B------:R-:W-:Y:S01]  /*2540*/  FADD.FTZ R15, R222, R15 ;  /* 0x0000000fde0f7221 */ /* 0x000fe20000010000 */
[----:B------:R-:W-:Y:S02]  /*2550*/  FFMA.FTZ R109, R210, R182, R109 ;  /* 0x000000b6d26d7223 */ /* 0x000fe4000001006d */
[----:B------:R-:W-:Y:S01]  /*2560*/  FFMA.FTZ R11, R228, R220, R11 ;  /* 0x000000dce40b7223 */ /* 0x000fe2000001000b */
[----:B------:R-:W-:Y:S01]  /*2570*/  FMUL.FTZ R182, R249, R10 ;  /* 0x0000000af9b67220 */ /* 0x000fe20000410000 */
[----:B------:R-:W-:Y:S01]  /*2580*/  FADD.FTZ R10, R221, R15 ;  /* 0x0000000fdd0a7221 */ /* 0x000fe20000010000 */
[----:B------:R-:W-:-:S03]  /*2590*/  FFMA.FTZ R112, R189, R9, R112 ;  /* 0x00000009bd707223 */ /* 0x000fc60000010070 */
[----:B------:R-:W-:Y:S01]  /*25a0*/  FADD.FTZ R10, R220, R10 ;  /* 0x0000000adc0a7221 */ /* 0x000fe20000010000 */
[----:B------:R-:W-:-:S03]  /*25b0*/  FFMA.FTZ R113, R188, R8, R113 ;  /* 0x00000008bc717223 */ /* 0x000fc60000010071 */
[----:B------:R-:W-:Y:S01]  /*25c0*/  FADD.FTZ R10, R219, R10 ;  /* 0x0000000adb0a7221 */ /* 0x000fe20000010000 */
[----:B------:R-:W-:Y:S01]  /*25d0*/  FFMA.FTZ R114, R187, R7, R114 ;  /* 0x00000007bb727223 */ /* 0x000fe20000010072 */
[----:B------:R-:W-:Y:S01]  /*25e0*/  FFMA.FTZ R115, R186, R6, R115 ;  /* 0x00000006ba737223 */ /* 0x000fe20000010073 */
[----:B------:R-:W-:Y:S01]  /*25f0*/  FFMA.FTZ R116, R185, R5, R116 ;  /* 0x00000005b9747223 */ /* 0x000fe20000010074 */
[----:B------:R-:W-:Y:S01]  /*2600*/  FFMA.FTZ R117, R184, R4, R117 ;  /* 0x00000004b8757223 */ /* 0x000fe20000010075 */
[----:B------:R-:W-:Y:S01]  /*2610*/  FFMA.FTZ R118, R183, R3, R118 ;  /* 0x00000003b7767223 */ /* 0x000fe20000010076 */
[C---:B------:R-:W-:Y:S01]  /*2620*/  FMUL.FTZ R15, R249.reuse, R56 ;  /* 0x00000038f90f7220 */ /* 0x040fe20000410000 */
[----:B------:R-:W-:Y:S01]  /*2630*/  FMUL.FTZ R14, R249, R55 ;  /* 0x00000037f90e7220 */ /* 0x000fe20000410000 */
[----:B------:R-:W-:Y:S01]  /*2640*/  FFMA.FTZ R119, R182, R2, R119 ;  /* 0x00000002b6777223 */ /* 0x000fe20000010077 */
[----:B---3--:R-:W-:Y:S01]  /*2650*/  FMUL.FTZ R181, R181, R9 ;  /* 0x00000009b5b57220 */ /* 0x008fe20000410000 */
[----:B----4-:R-:W-:Y:S01]  /*2660*/  FMUL.FTZ R180, R180, R8 ;  /* 0x00000008b4b47220 */ /* 0x010fe20000410000 */
[----:B------:R-:W-:Y:S01]  /*2670*/  FMUL.FTZ R27, R27, R7 ;  /* 0x000000071b1b7220 */ /* 0x000fe20000410000 */
[----:B------:R-:W-:Y:S01]  /*2680*/  FMUL.FTZ R26, R26, R6 ;  /* 0x000000061a1a7220 */ /* 0x000fe20000410000 */
[----:B------:R-:W-:Y:S01]  /*2690*/  FADD.FTZ R23, R23, R4 ;  /* 0x0000000417177221 */ /* 0x000fe20000010000 */
[----:B------:R-:W-:Y:S01]  /*26a0*/  FADD.FTZ R21, R21, R3 ;  /* 0x0000000315157221 */ /* 0x000fe20000010000 */
[----:B--2---:R-:W-:Y:S01]  /*26b0*/  FADD.FTZ R19, R19, R2 ;  /* 0x0000000213137221 */ /* 0x004fe20000010000 */
[----:B------:R-:W-:Y:S01]  /*26c0*/  FADD.FTZ R12, R12, R9 ;  /* 0x000000090c0c7221 */ /* 0x000fe20000010000 */
[----:B------:R-:W-:-:S04]  /*26d0*/  FFMA.FTZ R9, R227, R219, R11 ;  /* 0x000000dbe3097223 */ /* 0x000fc8000001000b */
[----:B------:R-:W-:Y:S01]  /*26e0*/  FFMA.FTZ R9, R226, R218, R9 ;  /* 0x000000dae2097223 */ /* 0x000fe20000010009 */
[----:B------:R-:W-:-:S03]  /*26f0*/  FADD.FTZ R13, R13, R8 ;  /* 0x000000080d0d7221 */ /* 0x000fc60000010000 */
[----:B------:R-:W-:Y:S01]  /*2700*/  FFMA.FTZ R9, R225, R217, R9 ;  /* 0x000000d9e1097223 */ /* 0x000fe20000010009 */
[----:B------:R-:W-:Y:S01]  /*2710*/  FADD.FTZ R8, R218, R10 ;  /* 0x0000000ada087221 */ /* 0x000fe20000010000 */
[----:B------:R-:W-:Y:S02]  /*2720*/  FADD.FTZ R16, R16, R7 ;  /* 0x0000000710107221 */ /* 0x000fe40000010000 */
        /* <DEDUP_REMOVED lines=8> */
[----:B------:R-:W-:Y:S01]  /*27b0*/  FMUL.FTZ R25, R25, R5 ;  /* 0x0000000519197220 */ /* 0x000fe20000410000 */
[----:B------:R-:W-:Y:S01]  /*27c0*/  STL [R1+0x78], R12 ;  /* 0x0000780c01007387 */ /* 0x000fe20000100800 */
[----:B------:R-:W-:Y:S01]  /*27d0*/  FFMA.FTZ R5, R213, R195, R7 ;  /* 0x000000c3d5057223 */ /* 0x000fe20000010007 */
[----:B------:R-:W-:-:S02]  /*27e0*/  FADD.FTZ R6, R196, R6 ;  /* 0x00000006c4067221 */ /* 0x000fc40000010000 */
[----:B------:R-:W-:Y:S01]  /*27f0*/  STL [R1+0x7c], R13 ;  /* 0x00007c0d01007387 */ /* 0x000fe20000100800 */
[----:B------:R-:W-:-:S03]  /*2800*/  FFMA.FTZ R5, R212, R194, R5 ;  /* 0x000000c2d4057223 */ /* 0x000fc60000010005 */
[----:B------:R-:W-:Y:S04]  /*2810*/  STL [R1+0x80], R16 ;  /* 0x0000801001007387 */ /* 0x000fe80000100800 */
[----:B------:R-:W-:Y:S01]  /*2820*/  STL [R1+0x84], R17 ;  /* 0x0000841101007387 */ /* 0x000fe20000100800 */
[----:B------:R-:W-:-:S03]  /*2830*/  FADD.FTZ R6, R195, R6 ;  /* 0x00000006c3067221 */ /* 0x000fc60000010000 */
[----:B------:R0:W-:Y:S01]  /*2840*/  STL [R1+0x88], R24 ;  /* 0x0000881801007387 */ /* 0x0001e20000100800 */
[----:B------:R-:W-:-:S03]  /*2850*/  FFMA.FTZ R5, R211, R193, R5 ;  /* 0x000000c1d3057223 */ /* 0x000fc60000010005 */
[----:B------:R1:W-:Y:S04]  /*2860*/  STL [R1+0x8c], R23 ;  /* 0x00008c1701007387 */ /* 0x0003e80000100800 */
[----:B------:R2:W-:Y:S01]  /*2870*/  STL [R1+0x90], R21 ;  /* 0x0000901501007387 */ /* 0x0005e20000100800 */
[----:B0-----:R-:W-:-:S03]  /*2880*/  FMUL.FTZ R24, R22, R4 ;  /* 0x0000000416187220 */ /* 0x001fc60000410000 */
[----:B------:R0:W-:Y:S01]  /*2890*/  STL [R1+0x94], R19 ;  /* 0x0000941301007387 */ /* 0x0001e20000100800 */
[----:B-1----:R-:W-:Y:S01]  /*28a0*/  FMUL.FTZ R23, R20, R3 ;  /* 0x0000000314177220 */ /* 0x002fe20000410000 */
[C---:B------:R-:W-:Y:S01]  /*28b0*/  FMUL.FTZ R20, R249.reuse, R61 ;  /* 0x0000003df9147220 */ /* 0x040fe20000410000 */
[----:B------:R-:W-:Y:S01]  /*28c0*/  FMUL.FTZ R22, R18, R2 ;  /* 0x0000000212167220 */ /* 0x000fe20000410000 */
[C---:B--2---:R-:W-:Y:S02]  /*28d0*/  FMUL.FTZ R21, R249.reuse, R62 ;  /* 0x0000003ef9157220 */ /* 0x044fe40000410000 */
[----:B------:R1:W5:Y:S01]  /*28e0*/  LDL.LU R62, [R1+0x190] ;  /* 0x00019000013e7983 */ /* 0x0003620000300800 */
[C---:B------:R-:W-:Y:S01]  /*28f0*/  FMUL.FTZ R18, R249.reuse, R59 ;  /* 0x0000003bf9127220 */ /* 0x040fe20000410000 */
[C---:B0-----:R-:W-:Y:S02]  /*2900*/  FMUL.FTZ R19, R249.reuse, R60 ;  /* 0x0000003cf9137220 */ /* 0x041fe40000410000 */
[----:B------:R1:W5:Y:S01]  /*2910*/  LDL.LU R61, [R1+0x18c] ;  /* 0x00018c00013d7983 */ /* 0x0003620000300800 */
[----:B------:R-:W-:Y:S01]  /*2920*/  FADD.FTZ R4, R194, R6 ;  /* 0x00000006c2047221 */ /* 0x000fe20000010000 */
[----:B------:R-:W-:-:S02]  /*2930*/  FMUL.FTZ R17, R249, R58 ;  /* 0x0000003af9117220 */ /* 0x000fc40000410000 */
[----:B------:R1:W5:Y:S01]  /*2940*/  LDL.LU R60, [R1+0x188] ;  /* 0x00018800013c7983 */ /* 0x0003620000300800 */
[----:B------:R-:W-:-:S03]  /*2950*/  FFMA.FTZ R3, R210, R192, R5 ;  /* 0x000000c0d2037223 */ /* 0x000fc60000010005 */
[----:B------:R1:W5:Y:S01]  /*2960*/  LDL.LU R59, [R1+0x184] ;  /* 0x00018400013b7983 */ /* 0x0003620000300800 */
[----:B------:R-:W-:-:S03]  /*2970*/  FMUL.FTZ R16, R249, R57 ;  /* 0x00000039f9107220 */ /* 0x000fc60000410000 */
[----:B------:R-:W2:Y:S01]  /*2980*/  LDL.LU R9, [R1+0x98] ;  /* 0x0000980001097983 */ /* 0x000ea20000300800 */
[----:B------:R-:W-:-:S03]  /*2990*/  FADD.FTZ R4, R193, R4 ;  /* 0x00000004c1047221 */ /* 0x000fc60000010000 */
[----:B------:R1:W5:Y:S04]  /*29a0*/  LDL.LU R58, [R1+0x180] ;  /* 0x00018000013a7983 */ /* 0x0003680000300800 */
[----:B------:R-:W3:Y:S04]  /*29b0*/  LDL R5, [R1+0xc8] ;  /* 0x0000c80001057983 */ /* 0x000ee80000100800 */
[----:B------:R1:W5:Y:S01]  /*29c0*/  LDL.LU R57, [R1+0x17c] ;  /* 0x00017c0001397983 */ /* 0x0003620000300800 */
[----:B------:R-:W-:-:S03]  /*29d0*/  FADD.FTZ R4, R192, R4 ;  /* 0x00000004c0047221 */ /* 0x000fc60000010000 */
[----:B------:R-:W4:Y:S04]  /*29e0*/  LDL.LU R10, [R1+0x9c] ;  /* 0x00009c00010a7983 */ /* 0x000f280000300800 */
[----:B------:R1:W5:Y:S04]  /*29f0*/  LDL.LU R56, [R1+0x178] ;  /* 0x0001780001387983 */ /* 0x0003680000300800 */
[----:B------:R1:W5:Y:S04]  /*2a00*/  LDL.LU R55, [R1+0x174] ;  /* 0x0001740001377983 */ /* 0x0003680000300800 */
[----:B------:R-:W4:Y:S04]  /*2a10*/  LDL R8, [R1+0xcc] ;  /* 0x0000cc0001087983 */ /* 0x000f280000100800 */
[----:B------:R-:W4:Y:S01]  /*2a20*/  LDL.LU R7, [R1+0xa0] ;  /* 0x0000a00001077983 */ /* 0x000f220000300800 */
[----:B------:R-:W-:-:S03]  /*2a30*/  FADD.FTZ R2, R191, R4 ;  /* 0x00000004bf027221 */ /* 0x000fc60000010000 */
[----:B------:R-:W4:Y:S01]  /*2a40*/  LDL R4, [R1+0xd0] ;  /* 0x0000d00001047983 */ /* 0x000f220000100800 */
[----:B------:R-:W-:-:S03]  /*2a50*/  FFMA.FTZ R120, R21, R54, R120 ;  /* 0x0000003615787223 */ /* 0x000fc60000010078 */
[----:B------:R-:W4:Y:S01]  /*2a60*/  LDL.LU R6, [R1+0xa4] ;  /* 0x0000a40001067983 */ /* 0x000f220000300800 */
[----:B------:R-:W-:Y:S01]  /*2a70*/  FFMA.FTZ R122, R19, R53, R122 ;  /* 0x00000035137a7223 */ /* 0x000fe2000001007a */
[----:B--2---:R-:W-:-:S05]  /*2a80*/  FADD.FTZ R9, R9, R54 ;  /* 0x0000003609097221 */ /* 0x004fca0000010000 */
[----:B------:R0:W-:Y:S01]  /*2a90*/  STL [R1+0x98], R9 ;  /* 0x0000980901007387 */ /* 0x0001e20000100800 */
[----:B---3--:R-:W-:-:S03]  /*2aa0*/  FMUL.FTZ R13, R5, R54 ;  /* 0x00000036050d7220 */ /* 0x008fc60000410000 */
[----:B------:R1:W5:Y:S04]  /*2ab0*/  LDL.LU R54, [R1+0x170] ;  /* 0x0001700001367983 */ /* 0x0003680000300800 */
[----:B------:R-:W2:Y:S01]  /*2ac0*/  LDL R5, [R1+0xd4] ;  /* 0x0000d40001057983 */ /* 0x000ea20000100800 */
[----:B----4-:R-:W-:-:S03]  /*2ad0*/  FADD.FTZ R10, R10, R252 ;  /* 0x000000fc0a0a7221 */ /* 0x010fc60000010000 */
[----:B0-----:R-:W3:Y:S04]  /*2ae0*/  LDL.LU R9, [R1+0xa8] ;  /* 0x0000a80001097983 */ /* 0x001ee80000300800 */
[----:B------:R2:W-:Y:S01]  /*2af0*/  STL [R1+0x9c], R10 ;  /* 0x00009c0a01007387 */ /* 0x0005e20000100800 */
[----:B------:R-:W-:Y:S01]  /*2b00*/  FADD.FTZ R7, R7, R53 ;  /* 0x0000003507077221 */ /* 0x000fe20000010000 */
[----:B------:R-:W-:-:S04]  /*2b10*/  FMUL.FTZ R11, R4, R53 ;  /* 0x00000035040b7220 */ /* 0x000fc80000410000 */
[----:B------:R0:W-:Y:S04]  /*2b20*/  STL [R1+0xa0], R7 ;  /* 0x0000a00701007387 */ /* 0x0001e80000100800 */
[----:B------:R1:W5:Y:S04]  /*2b30*/  LDL.LU R53, [R1+0x16c] ;  /* 0x00016c0001357983 */ /* 0x0003680000300800 */
[----:B------:R-:W4:Y:S01]  /*2b40*/  LDL R4, [R1+0xb8] ;  /* 0x0000b80001047983 */ /* 0x000f220000100800 */
[----:B------:R-:W-:Y:S01]  /*2b50*/  FADD.FTZ R6, R6, R52 ;  /* 0x0000003406067221 */ /* 0x000fe20000010000 */
[-C--:B------:R-:W-:Y:S01]  /*2b60*/  FFMA.FTZ R121, R20, R252.reuse, R121 ;  /* 0x000000fc14797223 */ /* 0x080fe20000010079 */
[----:B------:R-:W-:-:S02]  /*2b70*/  FMUL.FTZ R12, R8, R252 ;  /* 0x000000fc080c7220 */ /* 0x000fc40000410000 */
[----:B------:R-:W4:Y:S01]  /*2b80*/  LDL.LU R252, [R1+0xac] ;  /* 0x0000ac0001fc7983 */ /* 0x000f220000300800 */
[----:B------:R-:W-:-:S03]  /*2b90*/  FFMA.FTZ R123, R18, R52, R123 ;  /* 0x00000034127b7223 */ /* 0x000fc6000001007b */
[----:B------:R-:W4:Y:S04]  /*2ba0*/  LDL R8, [R1+0xbc] ;  /* 0x0000bc0001087983 */ /* 0x000f280000100800 */
[----:B------:R1:W-:Y:S01]  /*2bb0*/  STL [R1+0xa4], R6 ;  /* 0x0000a40601007387 */ /* 0x0003e20000100800 */
[----:B------:R-:W-:Y:S01]  /*2bc0*/  FFMA.FTZ R124, R17, R51, R124 ;  /* 0x00000033117c7223 */ /* 0x000fe2000001007c */
[----:B--2---:R-:W-:Y:S02]  /*2bd0*/  FMUL.FTZ R10, R5, R52 ;  /* 0x00000034050a7220 */ /* 0x004fe40000410000 */
[----:B------:R2:W5:Y:S01]  /*2be0*/  LDL.LU R52, [R1+0x168] ;  /* 0x0001680001347983 */ /* 0x0005620000300800 */
[----:B---3--:R-:W-:-:S03]  /*2bf0*/  FADD.FTZ R9, R9, R51 ;  /* 0x0000003309097221 */ /* 0x008fc60000010000 */
[----:B0-----:R-:W3:Y:S04]  /*2c00*/  LDL.LU R7, [R1+0xb0] ;  /* 0x0000b00001077983 */ /* 0x001ee80000300800 */
[----:B-1----:R-:W2:Y:S04]  /*2c10*/  LDL R6, [R1+0xc0] ;  /* 0x0000c00001067983 */ /* 0x002ea80000100800 */
[----:B------:R-:W2:Y:S04]  /*2c20*/  LDL.LU R5, [R1+0xb4] ;  /* 0x0000b40001057983 */ /* 0x000ea80000300800 */
[----:B------:R4:W-:Y:S02]  /*2c30*/  STL [R1+0xa8], R9 ;  /* 0x0000a80901007387 */ /* 0x0009e40000100800 */
[----:B----4-:R-:W-:-:S02]  /*2c40*/  FMUL.FTZ R9, R4, R51 ;  /* 0x0000003304097220 */ /* 0x010fc40000410000 */
[----:B------:R0:W5:Y:S04]  /*2c50*/  LDL.LU R51, [R1+0x164] ;  /* 0x0001640001337983 */ /* 0x0001680000300800 */
[----:B------:R-:W4:Y:S01]  /*2c60*/  LDL R4, [R1+0xc4] ;  /* 0x0000c40001047983 */ /* 0x000f220000100800 */
[----:B------:R-:W-:Y:S01]  /*2c70*/  FADD.FTZ R252, R252, R50 ;  /* 0x00000032fcfc7221 */ /* 0x000fe20000010000 */
[-C--:B------:R-:W-:Y:S01]  /*2c80*/  FFMA.FTZ R125, R16, R50.reuse, R125 ;  /* 0x00000032107d7223 */ /* 0x080fe2000001007d */
[----:B------:R-:W-:-:S03]  /*2c90*/  FMUL.FTZ R8, R8, R50 ;  /* 0x0000003208087220 */ /* 0x000fc60000410000 */
[----:B------:R-:W-:Y:S01]  /*2ca0*/  STL [R1+0xac], R252 ;  /* 0x0000acfc01007387 */ /* 0x000fe20000100800 */
[----:B------:R-:W-:-:S03]  /*2cb0*/  FFMA.FTZ R126, R15, R49, R126 ;  /* 0x000000310f7e7223 */ /* 0x000fc6000001007e */
[----:B------:R0:W5:Y:S01]  /*2cc0*/  LDL.LU R50, [R1+0x160] ;  /* 0x0001600001327983 */ /* 0x0001620000300800 */
[----:B------:R-:W-:Y:S01]  /*2cd0*/  FFMA.FTZ R127, R14, R48, R127 ;  /* 0x000000300e7f7223 */ /* 0x000fe2000001007f */
[----:B------:R-:W-:Y:S01]  /*2ce0*/  FFMA.FTZ R3, R209, R191, R3 ;  /* 0x000000bfd1037223 */ /* 0x000fe20000010003 */
[----:B------:R-:W-:-:S03]  /*2cf0*/  FADD.FTZ R2, R190, R2 ;  /* 0x00000002be027221 */ /* 0x000fc60000010000 */
[----:B------:R-:W-:Y:S01]  /*2d00*/  FFMA.FTZ R3, R208, R190, R3 ;  /* 0x000000bed0037223 */ /* 0x000fe20000010003 */
[----:B------:R-:W-:-:S03]  /*2d10*/  FADD.FTZ R2, R181, R2 ;  /* 0x00000002b5027221 */ /* 0x000fc60000010000 */
[----:B------:R-:W-:Y:S01]  /*2d20*/  FFMA.FTZ R3, R189, R181, R3 ;  /* 0x000000b5bd037223 */ /* 0x000fe20000010003 */
[----:B---3--:R-:W-:-:S05]  /*2d30*/  FADD.FTZ R7, R7, R49 ;  /* 0x0000003107077221 */ /* 0x008fca0000010000 */
[----:B------:R1:W-:Y:S01]  /*2d40*/  STL [R1+0xb0], R7 ;  /* 0x0000b00701007387 */ /* 0x0003e20000100800 */
[----:B--2---:R-:W-:Y:S01]  /*2d50*/  FADD.FTZ R5, R5, R48 ;  /* 0x0000003005057221 */ /* 0x004fe20000010000 */
[----:B-1----:R-:W-:Y:S02]  /*2d60*/  FMUL.FTZ R7, R6, R49 ;  /* 0x0000003106077220 */ /* 0x002fe40000410000 */
[----:B------:R0:W5:Y:S04]  /*2d70*/  LDL.LU R49, [R1+0x15c] ;  /* 0x00015c0001317983 */ /* 0x0001680000300800 */
[----:B------:R1:W-:Y:S01]  /*2d80*/  STL [R1+0xb4], R5 ;  /* 0x0000b40501007387 */ /* 0x0003e20000100800 */
[----:B----4-:R-:W-:-:S03]  /*2d90*/  FMUL.FTZ R6, R4, R48 ;  /* 0x0000003004067220 */ /* 0x010fc60000410000 */
[----:B------:R0:W5:Y:S01]  /*2da0*/  LDL.LU R48, [R1+0x158] ;  /* 0x0001580001307983 */ /* 0x0001620000300800 */
        /* <DEDUP_REMOVED lines=29> */
[----:B-1----:R-:W-:Y:S01]  /*2f80*/  FADD.FTZ R5, R2, R6 ;  /* 0x0000000602057221 */ /* 0x002fe20000010000 */
[----:B0-----:R-:W-:Y:S06]  /*2f90*/  BRA `(.L_x_14136) ;  /* 0x0000000400287947 */ /* 0x001fec0003800000 */
.L_x_14135:
        /* <DEDUP_REMOVED lines=36> */
.L_x_14137:
        /* <DEDUP_REMOVED lines=38> */
.L_x_14136:
[----:B------:R-:W-:Y:S05]  /*3440*/  BSYNC.RECONVERGENT B1 ;  /* 0x0000000000017941 */ /* 0x000fea0003800200 */
.L_x_14134:
        /* <DEDUP_REMOVED lines=22> */
.L_x_14542:
        /* <DEDUP_REMOVED lines=48> */
[----:B0-----:R-:W-:-:S04]  /*38b0*/  HADD2.F32 R2, -RZ, R168.H0_H0 ;  /* 0x200000a8ff027230 */ /* 0x001fc80000004100 */
[----:B------:R-:W-:-:S05]  /*38c0*/  FSEL R252, R252, RZ, P0 ;  /* 0x000000fffcfc7208 */ /* 0x000fca0000000000 */
[----:B------:R-:W-:-:S04]  /*38d0*/  FMUL.FTZ R252, R252, UR13 ;  /* 0x0000000dfcfc7c20 */ /* 0x000fc80008410000 */
[----:B------:R-:W-:-:S04]  /*38e0*/  FMUL.FTZ R252, R252, UR12 ;  /* 0x0000000cfcfc7c20 */ /* 0x000fc80008410000 */
[----:B------:R-:W-:Y:S02]  /*38f0*/  FMUL.FTZ R252, R2, R252 ;  /* 0x000000fc02fc7220 */ /* 0x000fe40000410000 */
[----:B------:R0:W5:Y:S05]  /*3900*/  LDL.LU R2, [R1+0x158] ;  /* 0x0001580001027983 */ /* 0x00016a0000300800 */
.L_x_14145:
[----:B------:R-:W-:Y:S05]  /*3910*/  BSYNC.RECONVERGENT B3 ;  /* 0x0000000000037941 */ /* 0x000fea0003800200 */
.L_x_14144:
        /* <DEDUP_REMOVED lines=12> */
.L_x_14143:
[----:B------:R-:W-:Y:S05]  /*39e0*/  BSYNC.RECONVERGENT B2 ;  /* 0x0000000000027941 */ /* 0x000fea0003800200 */
.L_x_14142:
        /* <DEDUP_REMOVED lines=11> */
[----:B-1----:R-:W-:-:S04]  /*3aa0*/  HADD2.F32 R0, -RZ, R168.H1_H1 ;  /* 0x300000a8ff007230 */ /* 0x002fc80000004100 */
[----:B------:R-:W-:-:S05]  /*3ab0*/  FSEL R252, R252, RZ, P1 ;  /* 0x000000fffcfc7208 */ /* 0x000fca0000800000 */
[----:B------:R-:W-:-:S04]  /*3ac0*/  FMUL.FTZ R252, R252, UR13 ;  /* 0x0000000dfcfc7c20 */ /* 0x000fc80008410000 */
[----:B------:R-:W-:-:S04]  /*3ad0*/  FMUL.FTZ R252, R252, UR12 ;  /* 0x0000000cfcfc7c20 */ /* 0x000fc80008410000 */
[----:B------:R-:W-:Y:S02]  /*3ae0*/  FMUL.FTZ R252, R0, R252 ;  /* 0x000000fc00fc7220 */ /* 0x000fe40000410000 */
[----:B------:R1:W5:Y:S05]  /*3af0*/  LDL.LU R0, [R1+0x158] ;  /* 0x0001580001007983 */ /* 0x00036a0000300800 */
.L_x_14149:
[----:B------:R-:W-:Y:S05]  /*3b00*/  BSYNC.RECONVERGENT B3 ;  /* 0x0000000000037941 */ /* 0x000fea0003800200 */
.L_x_14148:
        /* <DEDUP_REMOVED lines=12> */
.L_x_14147:
[----:B------:R-:W-:Y:S05]  /*3bd0*/  BSYNC.RECONVERGENT B2 ;  /* 0x0000000000027941 */ /* 0x000fea0003800200 */
.L_x_14146:
        /* <DEDUP_REMOVED lines=11> */
[----:B--2---:R-:W-:-:S04]  /*3c90*/  HADD2.F32 R0, -RZ, R169.H0_H0 ;  /* 0x200000a9ff007230 */ /* 0x004fc80000004100 */
[----:B------:R-:W-:-:S05]  /*3ca0*/  FSEL R252, R252, RZ, P1 ;  /* 0x000000fffcfc7208 */ /* 0x000fca0000800000 */
[----:B------:R-:W-:-:S04]  /*3cb0*/  FMUL.FTZ R252, R252, UR13 ;  /* 0x0000000dfcfc7c20 */ /* 0x000fc80008410000 */
[----:B------:R-:W-:-:S04]  /*3cc0*/  FMUL.FTZ R252, R252, UR12 ;  /* 0x0000000cfcfc7c20 */ /* 0x000fc80008410000 */
[----:B------:R-:W-:Y:S02]  /*3cd0*/  FMUL.FTZ R252, R0, R252 ;  /* 0x000000fc00fc7220 */ /* 0x000fe40000410000 */
[----:B------:R2:W5:Y:S05]  /*3ce0*/  LDL.LU R0, [R1+0x158] ;  /* 0x0001580001007983 */ /* 0x00056a0000300800 */
.L_x_14153:
[----:B------:R-:W-:Y:S05]  /*3cf0*/  BSYNC.RECONVERGENT B3 ;  /* 0x0000000000037941 */ /* 0x000fea0003800200 */
.L_x_14152:
        /* <DEDUP_REMOVED lines=12> */
.L_x_14151:
[----:B------:R-:W-:Y:S05]  /*3dc0*/  BSYNC.RECONVERGENT B2 ;  /* 0x0000000000027941 */ /* 0x000fea0003800200 */
.L_x_14150:
        /* <DEDUP_REMOVED lines=11> */
[----:B---3--:R-:W-:-:S04]  /*3e80*/  HADD2.F32 R0, -RZ, R169.H1_H1 ;  /* 0x300000a9ff007230 */ /* 0x008fc80000004100 */
[----:B------:R-:W-:-:S05]  /*3e90*/  FSEL R252, R252, RZ, P1 ;  /* 0x000000fffcfc7208 */ /* 0x000fca0000800000 */
[----:B------:R-:W-:-:S04]  /*3ea0*/  FMUL.FTZ R252, R252, UR13 ;  /* 0x0000000dfcfc7c20 */ /* 0x000fc80008410000 */
[----:B------:R-:W-:-:S04]  /*3eb0*/  FMUL.FTZ R252, R252, UR12 ;  /* 0x0000000cfcfc7c20 */ /* 0x000fc80008410000 */
[----:B------:R-:W-:Y:S02]  /*3ec0*/  FMUL.FTZ R252, R0, R252 ;  /* 0x000000fc00fc7220 */ /* 0x000fe40000410000 */
[----:B------:R3:W5:Y:S05]  /*3ed0*/  LDL.LU R0, [R1+0x158] ;  /* 0x0001580001007983 */ /* 0x00076a0000300800 */
.L_x_14157:
[----:B------:R-:W-:Y:S05]  /*3ee0*/  BSYNC.RECONVERGENT B3 ;  /* 0x0000000000037941 */ /* 0x000fea0003800200 */
.L_x_14156:
        /* <DEDUP_REMOVED lines=12> */
.L_x_14155:
[----:B------:R-:W-:Y:S05]  /*3fb0*/  BSYNC.RECONVERGENT B2 ;  /* 0x0000000000027941 */ /* 0x000fea0003800200 */
.L_x_14154:
        /* <DEDUP_REMOVED lines=11> */
[----:B----4-:R-:W-:-:S04]  /*4070*/  HADD2.F32 R0, -RZ, R170.H0_H0 ;  /* 0x200000aaff007230 */ /* 0x010fc80000004100 */
[----:B------:R-:W-:-:S05]  /*4080*/  FSEL R252, R252, RZ, P1 ;  /* 0x000000fffcfc7208 */ /* 0x000fca0000800000 */
[----:B------:R-:W-:-:S04]  /*4090*/  FMUL.FTZ R252, R252, UR13 ;  /* 0x0000000dfcfc7c20 */ /* 0x000fc80008410000 */
[----:B------:R-:W-:-:S04]  /*40a0*/  FMUL.FTZ R252, R252, UR12 ;  /* 0x0000000cfcfc7c20 */ /* 0x000fc80008410000 */
[----:B------:R-:W-:Y:S02]  /*40b0*/  FMUL.FTZ R252, R0, R252 ;  /* 0x000000fc00fc7220 */ /* 0x000fe40000410000 */
[----:B------:R4:W5:Y:S05]  /*40c0*/  LDL.LU R0, [R1+0x158] ;  /* 0x0001580001007983 */ /* 0x00096a0000300800 */
.L_x_14161:
[----:B------:R-:W-:Y:S05]  /*40d0*/  BSYNC.RECONVERGENT B3 ;  /* 0x0000000000037941 */ /* 0x000fea0003800200 */
.L_x_14160:
        /* <DEDUP_REMOVED lines=12> */
.L_x_14159:
[----:B------:R-:W-:Y:S05]  /*41a0*/  BSYNC.RECONVERGENT B2 ;  /* 0x0000000000027941 */ /* 0x000fea0003800200 */
.L_x_14158:
        /* <DEDUP_REMOVED lines=11> */
[----:B0-----:R-:W-:-:S04]  /*4260*/  HADD2.F32 R0, -RZ, R170.H1_H1 ;  /* 0x300000aaff007230 */ /* 0x001fc80000004100 */
[----:B------:R-:W-:-:S05]  /*4270*/  FSEL R252, R252, RZ, P1 ;  /* 0x000000fffcfc7208 */ /* 0x000fca0000800000 */
[----:B------:R-:W-:-:S04]  /*4280*/  FMUL.FTZ R252, R252, UR13 ;  /* 0x0000000dfcfc7c20 */ /* 0x000fc80008410000 */
[----:B------:R-:W-:-:S04]  /*4290*/  FMUL.FTZ R252, R252, UR12 ;  /* 0x0000000cfcfc7c20 */ /* 0x000fc80008410000 */
[----:B------:R-:W-:Y:S02]  /*42a0*/  FMUL.FTZ R252, R0, R252 ;  /* 0x000000fc00fc7220 */ /* 0x000fe40000410000 */
[----:B------:R0:W5:Y:S05]  /*42b0*/  LDL.LU R0, [R1+0x158] ;  /* 0x0001580001007983 */ /* 0x00016a0000300800 */
.L_x_14165:
[----:B------:R-:W-:Y:S05]  /*42c0*/  BSYNC.RECONVERGENT B3 ;  /* 0x0000000000037941 */ /* 0x000fea0003800200 */
.L_x_14164:
        /* <DEDUP_REMOVED lines=12> */
.L_x_14163:
[----:B------:R-:W-:Y:S05]  /*4390*/  BSYNC.RECONVERGENT B2 ;  /* 0x0000000000027941 */ /* 0x000fea0003800200 */
.L_x_14162:
        /* <DEDUP_REMOVED lines=17> */
.L_x_14169:
[----:B------:R-:W-:Y:S05]  /*44b0*/  BSYNC.RECONVERGENT B3 ;  /* 0x0000000000037941 */ /* 0x000fea0003800200 */
.L_x_14168:
        /* <DEDUP_REMOVED lines=12> */
.L_x_14167:
[----:B------:R-:W-:Y:S05]  /*4580*/  BSYNC.RECONVERGENT B2 ;  /* 0x0000000000027941 */ /* 0x000fea0003800200 */
.L_x_14166:
[----:B------:R-:W-:Y:S05]  /*4590*/  @!P3 BRA `(.L_x_14170) ;  /* 0x0000002000a0b947 */ /* 0x000fea0003800000 */
[----:B-----5:R-:W-:Y:S01]  /*45a0*/  ISETP.GE.U32.AND P0, PT, R206, RZ, PT ;  /* 0x000000ffce00720c */ /* 0x020fe20003f06070 */
[----:B------:R-:W-:Y:S01]  /*45b0*/  BSSY.RECONVERGENT B2, `(.L_x_14171) ;  /* 0x000000d000027945 */ /* 0x000fe20003800200 */
[----:B------:R-:W-:Y:S02]  /*45c0*/  HFMA2 R206, -RZ, RZ, 0, 0 ;  /* 0x00000000ffce7431 */ /* 0x000fe400000001ff */
        /* <DEDUP_REMOVED lines=11> */
.L_x_14172:
[----:B------:R-:W-:Y:S05]  /*4680*/  BSYNC.RECONVERGENT B2 ;  /* 0x0000000000027941 */ /* 0x000fea0003800200 */
.L_x_14171:
        /* <DEDUP_REMOVED lines=13> */
.L_x_14141:
        /* <DEDUP_REMOVED lines=17> */
[----:B0-----:R-:W-:-:S05]  /*4870*/  @P1 HADD2.F32 R178, -RZ, R168.H0_H0 ;  /* 0x200000a8ffb21230 */ /* 0x001fca0000004100 */
[-C--:B------:R-:W-:Y:S01]  /*4880*/  @P1 FMUL.FTZ R177, R178, R176.reuse ;  /* 0x000000b0b2b11220 */ /* 0x080fe20000410000 */
[----:B------:R-:W-:-:S03]  /*4890*/  FMUL.FTZ R176, R48, R176 ;  /* 0x000000b030b07220 */ /* 0x000fc60000410000 */
[----:B------:R-:W-:Y:S02]  /*48a0*/  FADD.FTZ R164, R164, R177 ;  /* 0x000000b1a4a47221 */ /* 0x000fe40000010000 */
[----:B------:R-:W-:-:S04]  /*48b0*/  FSEL R176, R176, RZ, P1 ;  /* 0x000000ffb0b07208 */ /* 0x000fc80000800000 */
[----:B------:R-:W-:-:S04]  /*48c0*/  F2FP.F16.F32.PACK_AB R176, RZ, R176 ;  /* 0x000000b0ffb0723e */ /* 0x000fc800000000ff */
[----:B------:R-:W-:-:S07]  /*48d0*/  PRMT R172, R176, 0x7610, R172 ;  /* 0x00007610b0ac7816 */ /* 0x000fce00000000ac */
.L_x_14174:
[----:B------:R-:W-:Y:S05]  /*48e0*/  BSYNC.RECONVERGENT B2 ;  /* 0x0000000000027941 */ /* 0x000fea0003800200 */
.L_x_14173:
[----:B------:R-:W-:Y:S04]  /*48f0*/  BSSY.RECONVERGENT B2, `(.L_x_14175) ;  /* 0x000000d000027945 */ /* 0x000fe80003800200 */
[----:B------:R-:W-:Y:S05]  /*4900*/  @!P3 BRA `(.L_x_14176) ;  /* 0x00000000002cb947 */ /* 0x000fea0003800000 */
[----:B------:R-:W-:Y:S01]  /*4910*/  LOP3.LUT P1, RZ, R206, 0xff00, RZ, 0xc0, !PT ;  /* 0x0000ff00ceff7812 */ /* 0x000fe2000782c0ff */
[----:B------:R-:W-:Y:S01]  /*4920*/  FMUL.FTZ R176, R179, UR13 ;  /* 0x0000000db3b07c20 */ /* 0x000fe20008410000 */
[----:B------:R-:W-:-:S03]  /*4930*/  HFMA2 R177, -RZ, RZ, 0, 0 ;  /* 0x00000000ffb17431 */ /* 0x000fc600000001ff */
[----:B------:R-:W-:-:S08]  /*4940*/  FMUL.FTZ R176, R176, UR12 ;  /* 0x0000000cb0b07c20 */ /* 0x000fd00008410000 */
[----:B0-----:R-:W-:-:S05]  /*4950*/  @P1 HADD2.F32 R178, -RZ, R168.H1_H1 ;  /* 0x300000a8ffb21230 */ /* 0x001fca0000004100 */
[-C--:B------:R-:W-:Y:S01]  /*4960*/  @P1 FMUL.FTZ R177, R178, R176.reuse ;  /* 0x000000b0b2b11220 */ /* 0x080fe20000410000 */
[----:B------:R-:W-:-:S03]  /*4970*/  FMUL.FTZ R176, R49, R176 ;  /* 0x000000b031b07220 */ /* 0x000fc60000410000 */
[----:B------:R-:W-:Y:S02]  /*4980*/  FADD.FTZ R165, R165, R177 ;  /* 0x000000b1a5a57221 */ /* 0x000fe40000010000 */
[----:B------:R-:W-:-:S04]  /*4990*/  FSEL R176, R176, RZ, P1 ;  /* 0x000000ffb0b07208 */ /* 0x000fc80000800000 */
[----:B------:R-:W-:-:S04]  /*49a0*/  F2FP.F16.F32.PACK_AB R176, RZ, R176 ;  /* 0x000000b0ffb0723e */ /* 0x000fc800000000ff */
[----:B------:R-:W-:-:S07]  /*49b0*/  PRMT R172, R172, 0x5410, R176 ;  /* 0x00005410acac7816 */ /* 0x000fce00000000b0 */
.L_x_14176:
[----:B------:R-:W-:Y:S05]  /*49c0*/  BSYNC.RECONVERGENT B2 ;  /* 0x0000000000027941 */ /* 0x000fea0003800200 */
.L_x_14175:
        /* <DEDUP_REMOVED lines=17> */
.L_x_14178:
[----:B------:R-:W-:Y:S05]  /*4ae0*/  BSYNC.RECONVERGENT B2 ;  /* 0x0000000000027941 */ /* 0x000fea0003800200 */
.L_x_14177:
        /* <DEDUP_REMOVED lines=17> */
.L_x_14180:
[----:B------:R-:W-:Y:S05]  /*4c00*/  BSYNC.RECONVERGENT B2 ;  /* 0x0000000000027941 */ /* 0x000fea0003800200 */
.L_x_14179:
        /* <DEDUP_REMOVED lines=11> */
[----:B0-----:R-:W-:-:S05]  /*4cc0*/  @P1 HADD2.F32 R0, -RZ, R170.H0_H0 ;  /* 0x200000aaff001230 */ /* 0x001fca0000004100 */
[-C--:B------:R-:W-:Y:S02]  /*4cd0*/  @P1 FMUL.FTZ R252, R0, R176.reuse ;  /* 0x000000b000fc1220 */ /* 0x080fe40000410000 */
[----:B------:R0:W5:Y:S01]  /*4ce0*/  LDL.LU R0, [R1+0x158] ;  /* 0x0001580001007983 */ /* 0x0001620000300800 */
[----:B------:R-:W-:Y:S01]  /*4cf0*/  FMUL.FTZ R176, R52, R176 ;  /* 0x000000b034b07220 */ /* 0x000fe20000410000 */
[----:B------:R-:W-:-:S04]  /*4d00*/  FADD.FTZ R160, R160, R252 ;  /* 0x000000fca0a07221 */ /* 0x000fc80000010000 */
[----:B------:R-:W-:-:S04]  /*4d10*/  FSEL R176, R176, RZ, P1 ;  /* 0x000000ffb0b07208 */ /* 0x000fc80000800000 */
[----:B------:R-:W-:-:S04]  /*4d20*/  F2FP.F16.F32.PACK_AB R176, RZ, R176 ;  /* 0x000000b0ffb0723e */ /* 0x000fc800000000ff */
[----:B0-----:R-:W-:-:S07]  /*4d30*/  PRMT R174, R176, 0x7610, R174 ;  /* 0x00007610b0ae7816 */ /* 0x001fce00000000ae */
.L_x_14182:
[----:B------:R-:W-:Y:S05]  /*4d40*/  BSYNC.RECONVERGENT B2 ;  /* 0x0000000000027941 */ /* 0x000fea0003800200 */
.L_x_14181:
        /* <DEDUP_REMOVED lines=8> */
[----:B------:R0:W-:Y:S03]  /*4dd0*/  STL [R1+0x15c], R2 ;  /* 0x00015c0201007387 */ /* 0x0001e60000100800 */
[----:B------:R-:W-:Y:S01]  /*4de0*/  FMUL.FTZ R252, R252, UR12 ;  /* 0x0000000cfcfc7c20 */ /* 0x000fe20008410000 */
[----:B-----5:R1:W-:Y:S07]  /*4df0*/  STL [R1+0x158], R0 ;  /* 0x0001580001007387 */ /* 0x0203ee0000100800 */
[----:B0-----:R-:W-:-:S02]  /*4e00*/  @P1 HADD2.F32 R2, -RZ, R170.H1_H1 ;  /* 0x300000aaff021230 */ /* 0x001fc40000004100 */
[----:B-1----:R-:W-:-:S03]  /*4e10*/  HFMA2 R0, -RZ, RZ, 0, 0 ;  /* 0x00000000ff007431 */ /* 0x002fc600000001ff */
[-C--:B------:R-:W-:Y:S02]  /*4e20*/  @P1 FMUL.FTZ R0, R2, R252.reuse ;  /* 0x000000fc02001220 */ /* 0x080fe40000410000 */
[----:B------:R0:W5:Y:S02]  /*4e30*/  LDL.LU R2, [R1+0x15c] ;  /* 0x00015c0001027983 */ /* 0x0001640000300800 */
[----:B------:R-:W-:Y:S02]  /*4e40*/  FADD.FTZ R161, R161, R0 ;  /* 0x00000000a1a17221 */ /* 0x000fe40000010000 */
[----:B------:R0:W5:Y:S01]  /*4e50*/  LDL.LU R0, [R1+0x158] ;  /* 0x0001580001007983 */ /* 0x0001620000300800 */
[----:B------:R-:W-:-:S05]  /*4e60*/  FMUL.FTZ R252, R53, R252 ;  /* 0x000000fc35fc7220 */ /* 0x000fca0000410000 */
[----:B------:R-:W-:-:S04]  /*4e70*/  FSEL R252, R252, RZ, P1 ;  /* 0x000000fffcfc7208 */ /* 0x000fc80000800000 */
[----:B------:R-:W-:-:S04]  /*4e80*/  F2FP.F16.F32.PACK_AB R252, RZ, R252 ;  /* 0x000000fcfffc723e */ /* 0x000fc800000000ff */
[----:B0-----:R-:W-:-:S07]  /*4e90*/  PRMT R174, R174, 0x5410, R252 ;  /* 0x00005410aeae7816 */ /* 0x001fce00000000fc */
.L_x_14184:
[----:B------:R-:W-:Y:S05]  /*4ea0*/  BSYNC.RECONVERGENT B2 ;  /* 0x0000000000027941 */ /* 0x000fea0003800200 */
.L_x_14183:
[----:B------:R-:W2:Y:S01]  /*4eb0*/  LDL.LU R252, [R1+0xc] ;  /* 0x00000c0001fc7983 */ /* 0x000ea20000300800 */
[----:B------:R-:W-:-:S03]  /*4ec0*/  F2FP.F16.F32.PACK_AB R178, R176, R178 ;  /* 0x000000b2b0b2723e */ /* 0x000fc600000000ff */
[----:B------:R-:W2:Y:S01]  /*4ed0*/  LDL.LU R176, [R1+0x8] ;  /* 0x0000080001b07983 */ /* 0x000ea20000300800 */
[----:B------:R-:W-:Y:S01]  /*4ee0*/  F2FP.F16.F32.PACK_AB R177, R177, R179 ;  /* 0x000000b3b1b1723e */ /* 0x000fe200000000ff */
[----:B------:R-:W-:Y:S01]  /*4ef0*/  FFMA.FTZ R179, R240, R4, R5 ;  /* 0x00000004f0b37223 */ /* 0x000fe20000010005 */
[----:B------:R-:W-:Y:S03]  /*4f00*/  BSSY.RECONVERGENT B2, `(.L_x_14185) ;  /* 0x000001a000027945 */ /* 0x000fe60003800200 */
[----:B------:R-:W-:-:S04]  /*4f10*/  FADD.FTZ R179, R232, -R179 ;  /* 0x800000b3e8b37221 */ /* 0x000fc80000010000 */
[----:B------:R-:W-:-:S05]  /*4f20*/  FMUL.FTZ R179, R249, R179 ;  /* 0x000000b3f9b37220 */ /* 0x000fca0000410000 */
[----:B------:R-:W-:-:S05]  /*4f30*/  FSEL R179, R179, RZ, P0 ;  /* 0x000000ffb3b37208 */ /* 0x000fca0000000000 */
[----:B------:R0:W-:Y:S01]  /*4f40*/  STL [R1+0x8], R179 ;  /* 0x000008b301007387 */ /* 0x0001e20000100800 */
[----:B--2---:R-:W-:Y:S01]  /*4f50*/  F2FP.F16.F32.PACK_AB R176, R176, R252 ;  /* 0x000000fcb0b0723e */ /* 0x004fe200000000ff */
        /* <DEDUP_REMOVED lines=10> */
[----:B0-----:R-:W-:Y:S01]  /*5000*/  @P0 HADD2.F32 R2, -RZ, R171.H0_H0 ;  /* 0x200000abff020230 */ /* 0x001fe20000004100 */
[----:B-1----:R-:W-:-:S04]  /*5010*/  MOV R0, RZ ;  /* 0x000000ff00007202 */ /* 0x002fc80000000f00 */
        /* <DEDUP_REMOVED lines=8> */
.L_x_14186:
[----:B------:R-:W-:Y:S05]  /*50a0*/  BSYNC.RECONVERGENT B2 ;  /* 0x0000000000027941 */ /* 0x000fea0003800200 */
.L_x_14185:
[----:B------:R-:W2:Y:S02]  /*50b0*/  LDL R252, [R1+0x8] ;  /* 0x0000080001fc7983 */ /* 0x000ea40000100800 */
[----:B--2---:R-:W-:Y:S01]  /*50c0*/  F2FP.F16.F32.PACK_AB R179, R252, R179 ;  /* 0x000000b3fcb3723e */ /* 0x004fe200000000ff */
[----:B------:R-:W-:Y:S06]  /*50d0*/  @!P3 BRA `(.L_x_14170) ;  /* 0x0000001400d0b947 */ /* 0x000fec0003800000 */
[----:B------:R-:W-:Y:S01]  /*50e0*/  ISETP.GE.U32.AND P0, PT, R206, RZ, PT ;  /* 0x000000ffce00720c */ /* 0x000fe20003f06070 */
[----:B------:R-:W-:-:S03]  /*50f0*/  FMUL.FTZ R206, R252, UR13 ;  /* 0x0000000dfcce7c20 */ /* 0x000fc60008410000 */
[----:B------:R-:W-:Y:S01]  /*5100*/  ISETP.GE.U32.AND.EX P0, PT, R207, 0x1000000, PT, P0 ;  /* 0x01000000cf00780c */ /* 0x000fe20003f06100 */
[----:B------:R-:W-:Y:S01]  /*5110*/  FMUL.FTZ R252, R206, UR12 ;  /* 0x0000000ccefc7c20 */ /* 0x000fe20008410000 */
[----:B------:R-:W-:-:S11]  /*5120*/  HFMA2 R206, -RZ, RZ, 0, 0 ;  /* 0x00000000ffce7431 */ /* 0x000fd600000001ff */
        /* <DEDUP_REMOVED lines=8> */
.L_x_14140:
        /* <DEDUP_REMOVED lines=14> */
[----:B------:R-:W-:-:S05]  /*5290*/  HADD2.F32 R252, -RZ, R44.H0_H0 ;  /* 0x2000002cfffc7230 */ /* 0x000fca0000004100 */
[----:B------:R-:W-:-:S03]  /*52a0*/  @P1 FFMA.FTZ R252, R249, R3, R252 ;  /* 0x00000003f9fc1223 */ /* 0x000fc600000100fc */
[----:B------:R-:W-:Y:S02]  /*52b0*/  @P0 HADD2.F32 R3, -RZ, R168.H0_H0 ;  /* 0x200000a8ff030230 */ /* 0x000fe40000004100 */
        /* <DEDUP_REMOVED lines=9> */
[----:B------:R-:W-:-:S04]  /*5350*/  F2FP.F16.F32.PACK_AB R252, RZ, R252 ;  /* 0x000000fcfffc723e */ /* 0x000fc800000000ff */
[----:B0-----:R-:W-:-:S07]  /*5360*/  PRMT R172, R252, 0x7610, R172 ;  /* 0x00007610fcac7816 */ /* 0x001fce00000000ac */
.L_x_14189:
[----:B------:R-:W-:Y:S05]  /*5370*/  BSYNC.RECONVERGENT B2 ;  /* 0x0000000000027941 */ /* 0x000fea0003800200 */
.L_x_14188:
[----:B------:R-:W-:Y:S04]  /*5380*/  BSSY.RECONVERGENT B2, `(.L_x_14190) ;  /* 0x0000015000027945 */ /* 0x000fe80003800200 */
[----:B------:R-:W-:Y:S05]  /*5390*/  @!P3 BRA `(.L_x_14191) ;  /* 0x00000000004cb947 */ /* 0x000fea0003800000 */
[----:B------:R-:W-:Y:S01]  /*53a0*/  @P1 FFMA.FTZ R252, R246, R4, R5 ;  /* 0x00000004f6fc1223 */ /* 0x000fe20000010005 */
[----:B-----5:R0:W-:Y:S01]  /*53b0*/  STL [R1+0x15c], R2 ;  /* 0x00015c0201007387 */ /* 0x0201e20000100800 */
[----:B------:R-:W-:-:S03]  /*53c0*/  LOP3.LUT P0, RZ, R206, 0xff00, RZ, 0xc0, !PT ;  /* 0x0000ff00ceff7812 */ /* 0x000fc6000780c0ff */
[----:B------:R1:W-:Y:S01]  /*53d0*/  STL [R1+0x158], R0 ;  /* 0x0001580001007387 */ /* 0x0003e20000100800 */
[----:B0-----:R-:W-:Y:S01]  /*53e0*/  @P1 FADD.FTZ R2, R238, -R252 ;  /* 0x800000fcee021221 */ /* 0x001fe20000010000 */
[----:B------:R-:W-:-:S05]  /*53f0*/  HADD2.F32 R252, -RZ, R44.H1_H1 ;  /* 0x3000002cfffc7230 */ /* 0x000fca0000004100 */
[----:B------:R-:W-:-:S03]  /*5400*/  @P1 FFMA.FTZ R252, R249, R2, R252 ;  /* 0x00000002f9fc1223 */ /* 0x000fc600000100fc */
[----:B------:R-:W-:Y:S02]  /*5410*/  @P0 HADD2.F32 R2, -RZ, R168.H1_H1 ;  /* 0x300000a8ff020230 */ /* 0x000fe40000004100 */
[----:B------:R-:W-:-:S04]  /*5420*/  FMUL.FTZ R252, R252, UR13 ;  /* 0x0000000dfcfc7c20 */ /* 0x000fc80008410000 */
[----:B-1----:R-:W-:Y:S01]  /*5430*/  FMUL.FTZ R0, R252, UR12 ;  /* 0x0000000cfc007c20 */ /* 0x002fe20008410000 */
[----:B------:R-:W-:-:S03]  /*5440*/  HFMA2 R252, -RZ, RZ, 0, 0 ;  /* 0x00000000fffc7431 */ /* 0x000fc600000001ff */
        /* <DEDUP_REMOVED lines=8> */
.L_x_14191:
[----:B------:R-:W-:Y:S05]  /*54d0*/  BSYNC.RECONVERGENT B2 ;  /* 0x0000000000027941 */ /* 0x000fea0003800200 */
.L_x_14190:
[----:B------:R-:W-:Y:S04]  /*54e0*/  BSSY.RECONVERGENT B2, `(.L_x_14192) ;  /* 0x0000015000027945 */ /* 0x000fe80003800200 */
[----:B------:R-:W-:Y:S05]  /*54f0*/  @!P3 BRA `(.L_x_14193) ;  /* 0x00000000004cb947 */ /* 0x000fea0003800000 */
[----:B------:R-:W-:Y:S01]  /*5500*/  @P1 FFMA.FTZ R252, R245, R4, R5 ;  /* 0x00000004f5fc1223 */ /* 0x000fe20000010005 */
[----:B-----5:R0:W-:Y:S01]  /*5510*/  STL [R1+0x15c], R2 ;  /* 0x00015c0201007387 */ /* 0x0201e20000100800 */
        /* <DEDUP_REMOVED lines=17> */
.L_x_14193:
[----:B------:R-:W-:Y:S05]  /*5630*/  BSYNC.RECONVERGENT B2 ;  /* 0x0000000000027941 */ /* 0x000fea0003800200 */
.L_x_14192:
        /* <DEDUP_REMOVED lines=21> */
.L_x_14195:
[----:B------:R-:W-:Y:S05]  /*5790*/  BSYNC.RECONVERGENT B2 ;  /* 0x0000000000027941 */ /* 0x000fea0003800200 */
.L_x_14194:
        /* <DEDUP_REMOVED lines=21> */
.L_x_14197:
[----:B------:R-:W-:Y:S05]  /*58f0*/  BSYNC.RECONVERGENT B2 ;  /* 0x0000000000027941 */ /* 0x000fea0003800200 */
.L_x_14196:
        /* <DEDUP_REMOVED lines=21> */
.L_x_14199:
[----:B------:R-:W-:Y:S05]  /*5a50*/  BSYNC.RECONVERGENT B2 ;  /* 0x0000000000027941 */ /* 0x000fea0003800200 */
.L_x_14198:
        /* <DEDUP_REMOVED lines=21> */
.L_x_14201:
[----:B------:R-:W-:Y:S05]  /*5bb0*/  BSYNC.RECONVERGENT B2 ;  /* 0x0000000000027941 */ /* 0x000fea0003800200 */
.L_x_14200:
[----:B------:R-:W-:Y:S05]  /*5bc0*/  @!P3 BRA `(.L_x_14170) ;  /* 0x0000000c0014b947 */ /* 0x000fea0003800000 */
[----:B-----5:R-:W-:Y:S01]  /*5bd0*/  ISETP.GE.U32.AND P0, PT, R206, RZ, PT ;  /* 0x000000ffce00720c */ /* 0x020fe20003f06070 */
[----:B------:R-:W-:-:S03]  /*5be0*/  HADD2.F32 R206, -RZ, R47.H1_H1 ;  /* 0x3000002fffce7230 */ /* 0x000fc60000004100 */
[----:B------:R-:W-:Y:S01]  /*5bf0*/  ISETP.GE.U32.AND.EX P0, PT, R207, 0x1000000, PT, P0 ;  /* 0x01000000cf00780c */ /* 0x000fe20003f06100 */
[----:B------:R-:W-:-:S04]  /*5c00*/  @P1 FFMA.FTZ R207, R240, R4, R5 ;  /* 0x00000004f0cf1223 */ /* 0x000fc80000010005 */
[----:B------:R-:W-:-:S04]  /*5c10*/  @P1 FADD.FTZ R207, R232, -R207 ;  /* 0x800000cfe8cf1221 */ /* 0x000fc80000010000 */
[----:B------:R-:W-:-:S04]  /*5c20*/  @P1 FFMA.FTZ R206, R249, R207, R206 ;  /* 0x000000cff9ce1223 */ /* 0x000fc800000100ce */
[----:B------:R-:W-:Y:S01]  /*5c30*/  FMUL.FTZ R206, R206, UR13 ;  /* 0x0000000dcece7c20 */ /* 0x000fe20008410000 */
[----:B------:R-:W-:-:S03]  /*5c40*/  @P0 HADD2.F32 R207, -RZ, R171.H1_H1 ;  /* 0x300000abffcf0230 */ /* 0x000fc60000004100 */
[----:B------:R-:W-:Y:S01]  /*5c50*/  FMUL.FTZ R252, R206, UR12 ;  /* 0x0000000ccefc7c20 */ /* 0x000fe20008410000 */
[----:B------:R-:W-:-:S03]  /*5c60*/  HFMA2 R206, -RZ, RZ, 0, 0 ;  /* 0x00000000ffce7431 */ /* 0x000fc600000001ff */
[----:B------:R-:W-:-:S04]  /*5c70*/  @P0 FMUL.FTZ R206, R207, R252 ;  /* 0x000000fccfce0220 */ /* 0x000fc80000410000 */
[----:B------:R-:W-:Y:S01]  /*5c80*/  FADD.FTZ R163, R163, R206 ;  /* 0x000000cea3a37221 */ /* 0x000fe20000010000 */
[----:B------:R-:W-:-:S05]  /*5c90*/  FMUL.FTZ R206, R55, R252 ;  /* 0x000000fc37ce7220 */ /* 0x000fca0000410000 */
[----:B------:R-:W-:-:S04]  /*5ca0*/  FSEL R206, R206, RZ, P0 ;  /* 0x000000ffcece7208 */ /* 0x000fc80000000000 */
[----:B------:R-:W-:-:S04]  /*5cb0*/  F2FP.F16.F32.PACK_AB R206, RZ, R206 ;  /* 0x000000ceffce723e */ /* 0x000fc800000000ff */
[----:B------:R-:W-:Y:S01]  /*5cc0*/  PRMT R175, R175, 0x5410, R206 ;  /* 0x00005410afaf7816 */ /* 0x000fe200000000ce */
[----:B------:R-:W-:Y:S06]  /*5cd0*/  BRA `(.L_x_14170) ;  /* 0x0000000800d07947 */ /* 0x000fec0003800000 */
.L_x_14187:
[----:B------:R-:W-:Y:S01]  /*5ce0*/  ISETP.GT.AND P0, PT, R250, RZ, PT ;  /* 0x000000fffa00720c */ /* 0x000fe20003f04270 */
[--C-:B-----5:R-:W-:Y:S01]  /*5cf0*/  HADD2.F32 R252, -RZ, R44.reuse.H1_H1 ;  /* 0x3000002cfffc7230 */ /* 0x120fe20000004100 */
[----:B------:R-:W-:Y:S01]  /*5d00*/  BSSY.RECONVERGENT B2, `(.L_x_14202) ;  /* 0x0000019000027945 */ /* 0x000fe20003800200 */
[----:B------:R-:W-:-:S10]  /*5d10*/  HADD2.F32 R178, -RZ, R44.H0_H0 ;  /* 0x2000002cffb27230 */ /* 0x000fd40000004100 */
[-CC-:B------:R-:W-:Y:S01]  /*5d20*/  @P0 FFMA.FTZ R176, R246, R4.reuse, R5.reuse ;  /* 0x00000004f6b00223 */ /* 0x180fe20000010005 */
[----:B------:R-:W-:-:S03]  /*5d30*/  @P0 FFMA.FTZ R177, R245, R4, R5 ;  /* 0x00000004f5b10223 */ /* 0x000fc60000010005 */
[----:B------:R-:W-:Y:S01]  /*5d40*/  @P0 FADD.FTZ R176, R238, -R176 ;  /* 0x800000b0eeb00221 */ /* 0x000fe20000010000 */
[----:B------:R-:W-:-:S03]  /*5d50*/  @P0 FADD.FTZ R177, R237, -R177 ;  /* 0x800000b1edb10221 */ /* 0x000fc60000010000 */
[----:B------:R-:W-:Y:S01]  /*5d60*/  @P0 FFMA.FTZ R252, R249, R176, R252 ;  /* 0x000000b0f9fc0223 */ /* 0x000fe200000100fc */
[----:B------:R-:W-:-:S05]  /*5d70*/  HADD2.F32 R176, -RZ, R45.H0_H0 ;  /* 0x2000002dffb07230 */ /* 0x000fca0000004100 */
        /* <DEDUP_REMOVED lines=17> */
.L_x_14203:
[----:B------:R-:W-:Y:S05]  /*5e90*/  BSYNC.RECONVERGENT B2 ;  /* 0x0000000000027941 */ /* 0x000fea0003800200 */
.L_x_14202:
[----:B------:R-:W-:Y:S04]  /*5ea0*/  BSSY.RECONVERGENT B2, `(.L_x_14204) ;  /* 0x000000d000027945 */ /* 0x000fe80003800200 */
[----:B------:R-:W-:Y:S05]  /*5eb0*/  @!P3 BRA `(.L_x_14205) ;  /* 0x00000000002cb947 */ /* 0x000fea0003800000 */
[----:B------:R-:W-:Y:S01]  /*5ec0*/  LOP3.LUT P1, RZ, R206, 0xff00, RZ, 0xc0, !PT ;  /* 0x0000ff00ceff7812 */ /* 0x000fe2000782c0ff */
[----:B------:R-:W-:Y:S01]  /*5ed0*/  FMUL.FTZ R177, R252, UR13 ;  /* 0x0000000dfcb17c20 */ /* 0x000fe20008410000 */
[----:B0-----:R-:W-:-:S03]  /*5ee0*/  HFMA2 R178, -RZ, RZ, 0, 0 ;  /* 0x00000000ffb27431 */ /* 0x001fc600000001ff */
        /* <DEDUP_REMOVED lines=8> */
.L_x_14205:
[----:B------:R-:W-:Y:S05]  /*5f70*/  BSYNC.RECONVERGENT B2 ;  /* 0x0000000000027941 */ /* 0x000fea0003800200 */
.L_x_14204:
[----:B------:R-:W-:Y:S04]  /*5f80*/  BSSY.RECONVERGENT B2, `(.L_x_14206) ;  /* 0x000000d000027945 */ /* 0x000fe80003800200 */
        /* <DEDUP_REMOVED lines=12> */
.L_x_14207:
[----:B------:R-:W-:Y:S05]  /*6050*/  BSYNC.RECONVERGENT B2 ;  /* 0x0000000000027941 */ /* 0x000fea0003800200 */
.L_x_14206:
[----:B------:R-:W-:Y:S01]  /*6060*/  @P0 FFMA.FTZ R177, R244, R4, R5 ;  /* 0x00000004f4b10223 */ /* 0x000fe20000010005 */
[----:B------:R-:W-:Y:S03]  /*6070*/  BSSY.RECONVERGENT B2, `(.L_x_14208) ;  /* 0x0000012000027945 */ /* 0x000fe60003800200 */
[----:B0-----:R-:W-:Y:S01]  /*6080*/  @P0 FADD.FTZ R178, R236, -R177 ;  /* 0x800000b1ecb20221 */ /* 0x001fe20000010000 */
[----:B------:R-:W-:-:S05]  /*6090*/  HADD2.F32 R177, -RZ, R45.H1_H1 ;  /* 0x3000002dffb17230 */ /* 0x000fca0000004100 */
[----:B------:R-:W-:Y:S01]  /*60a0*/  @P0 FFMA.FTZ R177, R249, R178, R177 ;  /* 0x000000b2f9b10223 */ /* 0x000fe200000100b1 */
[----:B------:R-:W-:Y:S06]  /*60b0*/  @!P3 BRA `(.L_x_14209) ;  /* 0x000000000034b947 */ /* 0x000fec0003800000 */
[----:B------:R-:W-:Y:S01]  /*60c0*/  LOP3.LUT P1, RZ, R206, 0xff000000, RZ, 0xc0, !PT ;  /* 0xff000000ceff7812 */ /* 0x000fe2000782c0ff */
[----:B------:R-:W-:Y:S01]  /*60d0*/  FMUL.FTZ R178, R177, UR13 ;  /* 0x0000000db1b27c20 */ /* 0x000fe20008410000 */
[----:B------:R0:W-:Y:S01]  /*60e0*/  STL [R1+0x158], R0 ;  /* 0x0001580001007387 */ /* 0x0001e20000100800 */
[----:B------:R-:W-:Y:S02]  /*60f0*/  HFMA2 R179, -RZ, RZ, 0, 0 ;  /* 0x00000000ffb37431 */ /* 0x000fe400000001ff */
[----:B------:R-:W-:-:S08]  /*6100*/  FMUL.FTZ R178, R178, UR12 ;  /* 0x0000000cb2b27c20 */ /* 0x000fd00008410000 */
[----:B0-----:R-:W-:-:S05]  /*6110*/  @P1 HADD2.F32 R0, -RZ, R169.H1_H1 ;  /* 0x300000a9ff001230 */ /* 0x001fca0000004100 */
[-C--:B------:R-:W-:Y:S02]  /*6120*/  @P1 FMUL.FTZ R179, R0, R178.reuse ;  /* 0x000000b200b31220 */ /* 0x080fe40000410000 */
[----:B------:R0:W5:Y:S01]  /*6130*/  LDL.LU R0, [R1+0x158] ;  /* 0x0001580001007983 */ /* 0x0001620000300800 */
[----:B------:R-:W-:Y:S01]  /*6140*/  FMUL.FTZ R178, R51, R178 ;  /* 0x000000b233b27220 */ /* 0x000fe20000410000 */
[----:B------:R-:W-:-:S04]  /*6150*/  FADD.FTZ R167, R167, R179 ;  /* 0x000000b3a7a77221 */ /* 0x000fc80000010000 */
[----:B------:R-:W-:-:S04]  /*6160*/  FSEL R178, R178, RZ, P1 ;  /* 0x000000ffb2b27208 */ /* 0x000fc80000800000 */
[----:B------:R-:W-:-:S04]  /*6170*/  F2FP.F16.F32.PACK_AB R178, RZ, R178 ;  /* 0x000000b2ffb2723e */ /* 0x000fc800000000ff */
[----:B0-----:R-:W-:-:S07]  /*6180*/  PRMT R173, R173, 0x5410, R178 ;  /* 0x00005410adad7816 */ /* 0x001fce00000000b2 */
.L_x_14209:
[----:B------:R-:W-:Y:S05]  /*6190*/  BSYNC.RECONVERGENT B2 ;  /* 0x0000000000027941 */ /* 0x000fea0003800200 */
.L_x_14208:
[----:B------:R-:W-:Y:S01]  /*61a0*/  @P0 FFMA.FTZ R178, R243, R4, R5 ;  /* 0x00000004f3b20223 */ /* 0x000fe20000010005 */
[----:B------:R-:W-:Y:S03]  /*61b0*/  BSSY.RECONVERGENT B2, `(.L_x_14210) ;  /* 0x0000014000027945 */ /* 0x000fe60003800200 */
[----:B------:R-:W-:Y:S01]  /*61c0*/  @P0 FADD.FTZ R179, R235, -R178 ;  /* 0x800000b2ebb30221 */ /* 0x000fe20000010000 */
[----:B------:R-:W-:-:S05]  /*61d0*/  HADD2.F32 R178, -RZ, R46.H0_H0 ;  /* 0x2000002effb27230 */ /* 0x000fca0000004100 */
[----:B------:R-:W-:Y:S01]  /*61e0*/  @P0 FFMA.FTZ R178, R249, R179, R178 ;  /* 0x000000b3f9b20223 */ /* 0x000fe200000100b2 */
[----:B------:R-:W-:Y:S06]  /*61f0*/  @!P3 BRA `(.L_x_14211) ;  /* 0x00000000003cb947 */ /* 0x000fec0003800000 */
[----:B------:R-:W-:Y:S01]  /*6200*/  LOP3.LUT P1, RZ, R207, 0xff, RZ, 0xc0, !PT ;  /* 0x000000ffcfff7812 */ /* 0x000fe2000782c0ff */
[----:B------:R-:W-:Y:S01]  /*6210*/  FMUL.FTZ R179, R178, UR13 ;  /* 0x0000000db2b37c20 */ /* 0x000fe20008410000 */
[----:B------:R0:W-:Y:S03]  /*6220*/  STL [R1+0x15c], R2 ;  /* 0x00015c0201007387 */ /* 0x0001e60000100800 */
[----:B------:R-:W-:Y:S01]  /*6230*/  FMUL.FTZ R179, R179, UR12 ;  /* 0x0000000cb3b37c20 */ /* 0x000fe20008410000 */
[----:B-----5:R1:W-:Y:S07]  /*6240*/  STL [R1+0x158], R0 ;  /* 0x0001580001007387 */ /* 0x0203ee0000100800 */
        /* <DEDUP_REMOVED lines=10> */
.L_x_14211:
[----:B------:R-:W-:Y:S05]  /*62f0*/  BSYNC.RECONVERGENT B2 ;  /* 0x0000000000027941 */ /* 0x000fea0003800200 */
.L_x_14210:
[----:B------:R-:W-:Y:S01]  /*6300*/  @P0 FFMA.FTZ R179, R242, R4, R5 ;  /* 0x00000004f2b30223 */ /* 0x000fe20000010005 */
[----:B-----5:R0:W-:Y:S03]  /*6310*/  STL [R1+0x158], R0 ;  /* 0x0001580001007387 */ /* 0x0201e60000100800 */
[----:B0-----:R-:W-:Y:S01]  /*6320*/  @P0 FADD.FTZ R0, R234, -R179 ;  /* 0x800000b3ea000221 */ /* 0x001fe20000010000 */
[----:B------:R-:W-:-:S05]  /*6330*/  HADD2.F32 R179, -RZ, R46.H1_H1 ;  /* 0x3000002effb37230 */ /* 0x000fca0000004100 */
[----:B------:R-:W-:Y:S02]  /*6340*/  @P0 FFMA.FTZ R179, R249, R0, R179 ;  /* 0x00000000f9b30223 */ /* 0x000fe400000100b3 */
[----:B------:R0:W5:Y:S01]  /*6350*/  LDL.LU R0, [R1+0x158] ;  /* 0x0001580001007983 */ /* 0x0001620000300800 */
[----:B------:R-:W-:Y:S04]  /*6360*/  BSSY.RECONVERGENT B2, `(.L_x_14212) ;  /* 0x0000018000027945 */ /* 0x000fe80003800200 */
[----:B------:R-:W-:Y:S05]  /*6370*/  @!P3 BRA `(.L_x_14213) ;  /* 0x000000000058b947 */ /* 0x000fea0003800000 */
[----:B------:R-:W-:Y:S01]  /*6380*/  LOP3.LUT P1, RZ, R207, 0xff00, RZ, 0xc0, !PT ;  /* 0x0000ff00cfff7812 */ /* 0x000fe2000782c0ff */
[----:B------:R1:W-:Y:S04]  /*6390*/  STL [R1+0x168], R5 ;  /* 0x0001680501007387 */ /* 0x0003e80000100800 */
[----:B------:R2:W-:Y:S04]  /*63a0*/  STL [R1+0x164], R4 ;  /* 0x0001640401007387 */ /* 0x0005e80000100800 */
[----:B------:R3:W-:Y:S01]  /*63b0*/  STL [R1+0x160], R3 ;  /* 0x0001600301007387 */ /* 0x0007e20000100800 */
[----:B-1----:R-:W-:-:S03]  /*63c0*/  FMUL.FTZ R5, R179, UR13 ;  /* 0x0000000db3057c20 */ /* 0x002fc60008410000 */
[----:B------:R1:W-:Y:S01]  /*63d0*/  STL [R1+0x15c], R2 ;  /* 0x00015c0201007387 */ /* 0x0003e20000100800 */
[----:B--2---:R-:W-:-:S03]  /*63e0*/  HFMA2 R4, -RZ, RZ, 0, 0 ;  /* 0x00000000ff047431 */ /* 0x004fc600000001ff */
[----:B-----5:R2:W-:Y:S01]  /*63f0*/  STL [R1+0x158], R0 ;  /* 0x0001580001007387 */ /* 0x0205e20000100800 */
[----:B---3--:R-:W-:Y:S01]  /*6400*/  FMUL.FTZ R3, R5, UR12 ;  /* 0x0000000c05037c20 */ /* 0x008fe20008410000 */
[----:B------:R-:W-:-:S05]  /*6410*/  @P1 HADD2.F32 R5, -RZ, R170.H1_H1 ;  /* 0x300000aaff051230 */ /* 0x000fca0000004100 */
[-C--:B------:R-:W-:Y:S01]  /*6420*/  @P1 FMUL.FTZ R4, R5, R3.reuse ;  /* 0x0000000305041220 */ /* 0x080fe20000410000 */
[----:B------:R-:W-:Y:S01]  /*6430*/  FMUL.FTZ R3, R53, R3 ;  /* 0x0000000335037220 */ /* 0x000fe20000410000 */
[----:B------:R3:W5:Y:S02]  /*6440*/  LDL.LU R5, [R1+0x168] ;  /* 0x0001680001057983 */ /* 0x0007640000300800 */
[----:B------:R-:W-:Y:S02]  /*6450*/  FADD.FTZ R161, R161, R4 ;  /* 0x00000004a1a17221 */ /* 0x000fe40000010000 */
[----:B------:R-:W-:Y:S01]  /*6460*/  FSEL R3, R3, RZ, P1 ;  /* 0x000000ff03037208 */ /* 0x000fe20000800000 */
[----:B------:R3:W5:Y:S03]  /*6470*/  LDL.LU R4, [R1+0x164] ;  /* 0x0001640001047983 */ /* 0x0007660000300800 */
[----:B-1----:R-:W-:-:S02]  /*6480*/  F2FP.F16.F32.PACK_AB R2, RZ, R3 ;  /* 0x00000003ff02723e */ /* 0x002fc400000000ff */
[----:B------:R3:W5:Y:S02]  /*6490*/  LDL.LU R3, [R1+0x160] ;  /* 0x0001600001037983 */ /* 0x0007640000300800 */
[----:B--2---:R-:W-:Y:S02]  /*64a0*/  PRMT R0, R2, 0x7610, R0 ;  /* 0x0000761002007816 */ /* 0x004fe40000000000 */
[----:B------:R3:W5:Y:S02]  /*64b0*/  LDL.LU R2, [R1+0x15c] ;  /* 0x00015c0001027983 */ /* 0x0007640000300800 */
[----:B------:R-:W-:Y:S02]  /*64c0*/  PRMT R174, R174, 0x5410, R0 ;  /* 0x00005410aeae7816 */ /* 0x000fe40000000000 */
[----:B------:R3:W5:Y:S05]  /*64d0*/  LDL.LU R0, [R1+0x158] ;  /* 0x0001580001007983 */ /* 0x00076a0000300800 */
.L_x_14213:
[----:B------:R-:W-:Y:S05]  /*64e0*/  BSYNC.RECONVERGENT B2 ;  /* 0x0000000000027941 */ /* 0x000fea0003800200 */
.L_x_14212:
[----:B-----5:R1:W-:Y:S04]  /*64f0*/  STL [R1+0x15c], R2 ;  /* 0x00015c0201007387 */ /* 0x0203e80000100800 */
[----:B------:R2:W-:Y:S01]  /*6500*/  STL [R1+0x158], R0 ;  /* 0x0001580001007387 */ /* 0x0005e20000100800 */
[----:B-1----:R-:W-:Y:S01]  /*6510*/  @P0 FFMA.FTZ R2, R241, R4, R5 ;  /* 0x00000004f1020223 */ /* 0x002fe20000010005 */
[----:B--2---:R-:W-:-:S03]  /*6520*/  HADD2.F32 R0, -RZ, R47.H0_H0 ;  /* 0x2000002fff007230 */ /* 0x004fc60000004100 */
[----:B------:R-:W-:Y:S01]  /*6530*/  @P0 FADD.FTZ R2, R233, -R2 ;  /* 0x80000002e9020221 */ /* 0x000fe20000010000 */
[----:B------:R-:W-:-:S03]  /*6540*/  F2FP.F16.F32.PACK_AB R177, R177, R176 ;  /* 0x000000b0b1b1723e */ /* 0x000fc600000000ff */
[----:B------:R-:W-:Y:S01]  /*6550*/  @P0 FFMA.FTZ R0, R249, R2, R0 ;  /* 0x00000002f9000223 */ /* 0x000fe20000010000 */
[----:B------:R-:W-:Y:S01]  /*6560*/  F2FP.F16.F32.PACK_AB R178, R179, R178 ;  /* 0x000000b2b3b2723e */ /* 0x000fe200000000ff */
[----:B------:R1:W5:Y:S01]  /*6570*/  LDL.LU R2, [R1+0x15c] ;  /* 0x00015c0001027983 */ /* 0x0003620000300800 */
[----:B------:R-:W-:-:S03]  /*6580*/  @P0 FFMA.FTZ R176, R240, R4, R5 ;  /* 0x00000004f0b00223 */ /* 0x000fc60000010005 */
[----:B------:R-:W2:Y:S01]  /*6590*/  LDL.LU R179, [R1] ;  /* 0x0000000001b37983 */ /* 0x000ea20000300800 */
[----:B------:R-:W-:-:S03]  /*65a0*/  @P0 FADD.FTZ R176, R232, -R176 ;  /* 0x800000b0e8b00221 */ /* 0x000fc60000010000 */
[----:B------:R4:W-:Y:S02]  /*65b0*/  STL [R1+0x8], R0 ;  /* 0x0000080001007387 */ /* 0x0009e40000100800 */
[----:B----4-:R-:W-:-:S05]  /*65c0*/  HADD2.F32 R0, -RZ, R47.H1_H1 ;  /* 0x3000002fff007230 */ /* 0x010fca0000004100 */
[----:B------:R-:W-:-:S05]  /*65d0*/  @P0 FFMA.FTZ R0, R249, R176, R0 ;  /* 0x000000b0f9000223 */ /* 0x000fca0000010000 */
[----:B------:R4:W-:Y:S04]  /*65e0*/  STL [R1+0xc], R0 ;  /* 0x00000c0001007387 */ /* 0x0009e80000100800 */
[----:B----4-:R1:W5:Y:S01]  /*65f0*/  LDL.LU R0, [R1+0x158] ;  /* 0x0001580001007983 */ /* 0x0103620000300800 */
[----:B------:R-:W-:Y:S01]  /*6600*/  BSSY.RECONVERGENT B2, `(.L_x_14214) ;  /* 0x0000011000027945 */ /* 0x000fe20003800200 */
[----:B--2---:R-:W-:-:S03]  /*6610*/  F2FP.F16.F32.PACK_AB R176, R252, R179 ;  /* 0x000000b3fcb0723e */ /* 0x004fc600000000ff */
[----:B-1----:R-:W-:Y:S05]  /*6620*/  @!P3 BRA `(.L_x_14215) ;  /* 0x000000000038b947 */ /* 0x002fea0003800000 */
[----:B------:R-:W2:Y:S01]  /*6630*/  LDL R179, [R1+0x8] ;  /* 0x0000080001b37983 */ /* 0x000ea20000100800 */
[----:B------:R-:W-:Y:S02]  /*6640*/  LOP3.LUT P0, RZ, R207, 0xff0000, RZ, 0xc0, !PT ;  /* 0x00ff0000cfff7812 */ /* 0x000fe4000780c0ff */
[----:B------:R-:W-:Y:S01]  /*6650*/  MOV R252, RZ ;  /* 0x000000ff00fc7202 */ /* 0x000fe20000000f00 */
[----:B-----5:R1:W-:Y:S10]  /*6660*/  STL [R1+0x158], R0 ;  /* 0x0001580001007387 */ /* 0x0203f40000100800 */
[----:B-1----:R-:W-:-:S02]  /*6670*/  @P0 HADD2.F32 R0, -RZ, R171.H0_H0 ;  /* 0x200000abff000230 */ /* 0x002fc40000004100 */
[----:B--2---:R-:W-:-:S04]  /*6680*/  FMUL.FTZ R179, R179, UR13 ;  /* 0x0000000db3b37c20 */ /* 0x004fc80008410000 */
[----:B------:R-:W-:-:S04]  /*6690*/  FMUL.FTZ R179, R179, UR12 ;  /* 0x0000000cb3b37c20 */ /* 0x000fc80008410000 */
[-C--:B------:R-:W-:Y:S02]  /*66a0*/  @P0 FMUL.FTZ R252, R0, R179.reuse ;  /* 0x000000b300fc0220 */ /* 0x080fe40000410000 */
[----:B------:R1:W5:Y:S01]  /*66b0*/  LDL.LU R0, [R1+0x158] ;  /* 0x0001580001007983 */ /* 0x0003620000300800 */
[----:B------:R-:W-:Y:S01]  /*66c0*/  FMUL.FTZ R179, R54, R179 ;  /* 0x000000b336b37220 */ /* 0x000fe20000410000 */
[----:B------:R-:W-:-:S04]  /*66d0*/  FADD.FTZ R162, R162, R252 ;  /* 0x000000fca2a27221 */ /* 0x000fc80000010000 */
[----:B------:R-:W-:-:S04]  /*66e0*/  FSEL R179, R179, RZ, P0 ;  /* 0x000000ffb3b37208 */ /* 0x000fc80000000000 */
[----:B------:R-:W-:-:S04]  /*66f0*/  F2FP.F16.F32.PACK_AB R179, RZ, R179 ;  /* 0x000000b3ffb3723e */ /* 0x000fc800000000ff */
[----:B-1----:R-:W-:-:S07]  /*6700*/  PRMT R175, R179, 0x7610, R175 ;  /* 0x00007610b3af7816 */ /* 0x002fce00000000af */
.L_x_14215:
[----:B------:R-:W-:Y:S05]  /*6710*/  BSYNC.RECONVERGENT B2 ;  /* 0x0000000000027941 */ /* 0x000fea0003800200 */
.L_x_14214:
[----:B------:R-:W2:Y:S04]  /*6720*/  LDL.LU R179, [R1+0x8] ;  /* 0x0000080001b37983 */ /* 0x000ea80000300800 */
        /* <DEDUP_REMOVED lines=14> */
[----:B------:R-:W-:-:S07]  /*6810*/  PRMT R175, R175, 0x5410, R206 ;  /* 0x00005410afaf7816 */ /* 0x000fce00000000ce */
.L_x_14170:
[----:B------:R-:W-:Y:S05]  /*6820*/  BSYNC.RECONVERGENT B1 ;  /* 0x0000000000017941 */ /* 0x000fea0003800200 */
.L_x_14139:
        /* <DEDUP_REMOVED lines=18> */
.L_x_14217:
[----:B------:R-:W-:Y:S05]  /*6950*/  BSYNC.RECONVERGENT B1 ;  /* 0x0000000000017941 */ /* 0x000fea0003800200 */
.L_x_14216:
[----:B------:R-:W-:Y:S04]  /*6960*/  BSSY.RECONVERGENT B1, `(.L_x_14218) ;  /* 0x00002a6000017945 */ /* 0x000fe80003800200 */
[----:B------:R-:W-:Y:S05]  /*6970*/  @!P0 BRA `(.L_x_14219) ;  /* 0x00000010009c8947 */ /* 0x000fea0003800000 */
[----:B------:R-:W-:Y:S05]  /*6980*/  @!P1 BRA `(.L_x_14220) ;  /* 0x0000000800549947 */ /* 0x000fea0003800000 */
[----:B------:R-:W-:Y:S01]  /*6990*/  ISETP.GT.AND P2, PT, R250, RZ, PT ;  /* 0x000000fffa00720c */ /* 0x000fe20003f44270 */
        /* <DEDUP_REMOVED lines=18> */
[----:B--2--5:R-:W-:-:S05]  /*6ac0*/  @P4 HADD2.F32 R206, -RZ, R168.H0_H0 ;  /* 0x200000a8ffce4230 */ /* 0x024fca0000004100 */
[-C--:B------:R-:W-:Y:S01]  /*6ad0*/  @P4 FMUL.FTZ R178, R206, R2.reuse ;  /* 0x00000002ceb24220 */ /* 0x080fe20000410000 */
[----:B------:R-:W-:-:S03]  /*6ae0*/  FMUL.FTZ R2, R56, R2 ;  /* 0x0000000238027220 */ /* 0x000fc60000410000 */
[----:B------:R-:W-:Y:S02]  /*6af0*/  FADD.FTZ R156, R156, R178 ;  /* 0x000000b29c9c7221 */ /* 0x000fe40000010000 */
[----:B------:R-:W-:-:S04]  /*6b00*/  FSEL R2, R2, RZ, P4 ;  /* 0x000000ff02027208 */ /* 0x000fc80002000000 */
[----:B------:R-:W-:-:S04]  /*6b10*/  F2FP.F16.F32.PACK_AB R2, RZ, R2 ;  /* 0x00000002ff02723e */ /* 0x000fc800000000ff */
[----:B------:R-:W-:-:S07]  /*6b20*/  PRMT R172, R2, 0x7610, R172 ;  /* 0x0000761002ac7816 */ /* 0x000fce00000000ac */
.L_x_14222:
[----:B------:R-:W-:Y:S05]  /*6b30*/  BSYNC.RECONVERGENT B2 ;  /* 0x0000000000027941 */ /* 0x000fea0003800200 */
.L_x_14221:
[----:B------:R-:W-:Y:S04]  /*6b40*/  BSSY.RECONVERGENT B2, `(.L_x_14223) ;  /* 0x000000d000027945 */ /* 0x000fe80003800200 */
[----:B------:R-:W-:Y:S05]  /*6b50*/  @!P3 BRA `(.L_x_14224) ;  /* 0x00000000002cb947 */ /* 0x000fea0003800000 */
[----:B------:R-:W-:Y:S01]  /*6b60*/  LOP3.LUT P4, RZ, R204, 0xff00, RZ, 0xc0, !PT ;  /* 0x0000ff00ccff7812 */ /* 0x000fe2000788c0ff */
[----:B------:R-:W-:Y:S01]  /*6b70*/  FMUL.FTZ R2, R176, UR13 ;  /* 0x0000000db0027c20 */ /* 0x000fe20008410000 */
[----:B------:R-:W-:-:S03]  /*6b80*/  HFMA2 R178, -RZ, RZ, 0, 0 ;  /* 0x00000000ffb27431 */ /* 0x000fc600000001ff */
[----:B------:R-:W-:-:S08]  /*6b90*/  FMUL.FTZ R2, R2, UR12 ;  /* 0x0000000c02027c20 */ /* 0x000fd00008410000 */
[----:B--2--5:R-:W-:-:S05]  /*6ba0*/  @P4 HADD2.F32 R206, -RZ, R168.H1_H1 ;  /* 0x300000a8ffce4230 */ /* 0x024fca0000004100 */
[-C--:B------:R-:W-:Y:S01]  /*6bb0*/  @P4 FMUL.FTZ R178, R206, R2.reuse ;  /* 0x00000002ceb24220 */ /* 0x080fe20000410000 */
[----:B------:R-:W-:-:S03]  /*6bc0*/  FMUL.FTZ R2, R57, R2 ;  /* 0x0000000239027220 */ /* 0x000fc60000410000 */
[----:B------:R-:W-:Y:S02]  /*6bd0*/  FADD.FTZ R157, R157, R178 ;  /* 0x000000b29d9d7221 */ /* 0x000fe40000010000 */
[----:B------:R-:W-:-:S04]  /*6be0*/  FSEL R2, R2, RZ, P4 ;  /* 0x000000ff02027208 */ /* 0x000fc80002000000 */
[----:B------:R-:W-:-:S04]  /*6bf0*/  F2FP.F16.F32.PACK_AB R2, RZ, R2 ;  /* 0x00000002ff02723e */ /* 0x000fc800000000ff */
[----:B------:R-:W-:-:S07]  /*6c00*/  PRMT R172, R172, 0x5410, R2 ;  /* 0x00005410acac7816 */ /* 0x000fce0000000002 */
.L_x_14224:
[----:B------:R-:W-:Y:S05]  /*6c10*/  BSYNC.RECONVERGENT B2 ;  /* 0x0000000000027941 */ /* 0x000fea0003800200 */
.L_x_14223:
[----:B------:R-:W-:Y:S04]  /*6c20*/  BSSY.RECONVERGENT B2, `(.L_x_14225) ;  /* 0x000000d000027945 */ /* 0x000fe80003800200 */
[----:B------:R-:W-:Y:S05]  /*6c30*/  @!P3 BRA `(.L_x_14226) ;  /* 0x00000000002cb947 */ /* 0x000fea0003800000 */
        /* <DEDUP_REMOVED lines=11> */
.L_x_14226:
[----:B------:R-:W-:Y:S05]  /*6cf0*/  BSYNC.RECONVERGENT B2 ;  /* 0x0000000000027941 */ /* 0x000fea0003800200 */
.L_x_14225:
[----:B------:R-:W-:Y:S01]  /*6d00*/  @P2 FFMA.FTZ R2, R228, R4, R5 ;  /* 0x00000004e4022223 */ /* 0x000fe20000010005 */
[----:B--2---:R-:W-:Y:S01]  /*6d10*/  HADD2.F32 R206, -RZ, R41.H1_H1 ;  /* 0x30000029ffce7230 */ /* 0x004fe20000004100 */
        /* <DEDUP_REMOVED lines=8> */
[----:B-----5:R-:W-:-:S05]  /*6da0*/  @P4 HADD2.F32 R207, -RZ, R169.H1_H1 ;  /* 0x300000a9ffcf4230 */ /* 0x020fca0000004100 */
[-C--:B------:R-:W-:Y:S01]  /*6db0*/  @P4 FMUL.FTZ R178, R207, R2.reuse ;  /* 0x00000002cfb24220 */ /* 0x080fe20000410000 */
[----:B------:R-:W-:-:S03]  /*6dc0*/  FMUL.FTZ R2, R59, R2 ;  /* 0x000000023b027220 */ /* 0x000fc60000410000 */
[----:B------:R-:W-:Y:S02]  /*6dd0*/  FADD.FTZ R159, R159, R178 ;  /* 0x000000b29f9f7221 */ /* 0x000fe40000010000 */
[----:B------:R-:W-:-:S04]  /*6de0*/  FSEL R2, R2, RZ, P4 ;  /* 0x000000ff02027208 */ /* 0x000fc80002000000 */
[----:B------:R-:W-:-:S04]  /*6df0*/  F2FP.F16.F32.PACK_AB R2, RZ, R2 ;  /* 0x00000002ff02723e */ /* 0x000fc800000000ff */
[----:B------:R-:W-:-:S07]  /*6e00*/  PRMT R173, R173, 0x5410, R2 ;  /* 0x00005410adad7816 */ /* 0x000fce0000000002 */
.L_x_14228:
[----:B------:R-:W-:Y:S05]  /*6e10*/  BSYNC.RECONVERGENT B2 ;  /* 0x0000000000027941 */ /* 0x000fea0003800200 */
.L_x_14227:
        /* <DEDUP_REMOVED lines=11> */
[-C--:B------:R-:W-:Y:S01]  /*6ed0*/  @P4 FMUL.FTZ R178, R247, R2.reuse ;  /* 0x00000002f7b24220 */ /* 0x080fe20000410000 */
[----:B------:R-:W-:-:S03]  /*6ee0*/  FMUL.FTZ R2, R60, R2 ;  /* 0x000000023c027220 */ /* 0x000fc60000410000 */
[----:B------:R-:W-:Y:S02]  /*6ef0*/  FADD.FTZ R152, R152, R178 ;  /* 0x000000b298987221 */ /* 0x000fe40000010000 */
[----:B------:R-:W-:-:S04]  /*6f00*/  FSEL R2, R2, RZ, P4 ;  /* 0x000000ff02027208 */ /* 0x000fc80002000000 */
[----:B------:R-:W-:-:S04]  /*6f10*/  F2FP.F16.F32.PACK_AB R2, RZ, R2 ;  /* 0x00000002ff02723e */ /* 0x000fc800000000ff */
[----:B------:R-:W-:-:S07]  /*6f20*/  PRMT R174, R2, 0x7610, R174 ;  /* 0x0000761002ae7816 */ /* 0x000fce00000000ae */
.L_x_14230:
[----:B------:R-:W-:Y:S05]  /*6f30*/  BSYNC.RECONVERGENT B2 ;  /* 0x0000000000027941 */ /* 0x000fea0003800200 */
.L_x_14229:
        /* <DEDUP_REMOVED lines=17> */
.L_x_14232:
[----:B------:R-:W-:Y:S05]  /*7050*/  BSYNC.RECONVERGENT B2 ;  /* 0x0000000000027941 */ /* 0x000fea0003800200 */
.L_x_14231:
        /* <DEDUP_REMOVED lines=24> */
.L_x_14234:
[----:B------:R-:W-:Y:S05]  /*71e0*/  BSYNC.RECONVERGENT B2 ;  /* 0x0000000000027941 */ /* 0x000fea0003800200 */
.L_x_14233:
[----:B------:R-:W-:Y:S01]  /*71f0*/  F2FP.F16.F32.PACK_AB R179, R206, R2 ;  /* 0x00000002ceb3723e */ /* 0x000fe200000000ff */
[----:B------:R-:W-:Y:S06]  /*7200*/  @!P3 BRA `(.L_x_14235) ;  /* 0x00000020006cb947 */ /* 0x000fec0003800000 */
[----:B------:R-:W-:Y:S01]  /*7210*/  ISETP.GE.U32.AND P2, PT, R204, RZ, PT ;  /* 0x000000ffcc00720c */ /* 0x000fe20003f46070 */
[----:B------:R-:W-:Y:S01]  /*7220*/  FMUL.FTZ R2, R206, UR13 ;  /* 0x0000000dce027c20 */ /* 0x000fe20008410000 */
[----:B------:R-:W-:Y:S02]  /*7230*/  HFMA2 R204, -RZ, RZ, 0, 0 ;  /* 0x00000000ffcc7431 */ /* 0x000fe400000001ff */
[----:B------:R-:W-:Y:S01]  /*7240*/  ISETP.GE.U32.AND.EX P2, PT, R205, 0x1000000, PT, P2 ;  /* 0x01000000cd00780c */ /* 0x000fe20003f46120 */
[----:B------:R-:W-:-:S12]  /*7250*/  FMUL.FTZ R2, R2, UR12 ;  /* 0x0000000c02027c20 */ /* 0x000fd80008410000 */
[----:B-----5:R-:W-:-:S05]  /*7260*/  @P2 HADD2.F32 R205, -RZ, R171.H1_H1 ;  /* 0x300000abffcd2230 */ /* 0x020fca0000004100 */
[-C--:B------:R-:W-:Y:S01]  /*7270*/  @P2 FMUL.FTZ R204, R205, R2.reuse ;  /* 0x00000002cdcc2220 */ /* 0x080fe20000410000 */
[----:B------:R-:W-:-:S03]  /*7280*/  FMUL.FTZ R2, R63, R2 ;  /* 0x000000023f027220 */ /* 0x000fc60000410000 */
[----:B------:R-:W-:Y:S02]  /*7290*/  FADD.FTZ R155, R155, R204 ;  /* 0x000000cc9b9b7221 */ /* 0x000fe40000010000 */
[----:B------:R-:W-:-:S04]  /*72a0*/  FSEL R2, R2, RZ, P2 ;  /* 0x000000ff02027208 */ /* 0x000fc80001000000 */
[----:B------:R-:W-:-:S04]  /*72b0*/  F2FP.F16.F32.PACK_AB R2, RZ, R2 ;  /* 0x00000002ff02723e */ /* 0x000fc800000000ff */
[----:B------:R-:W-:Y:S01]  /*72c0*/  PRMT R175, R175, 0x5410, R2 ;  /* 0x00005410afaf7816 */ /* 0x000fe20000000002 */
[----:B------:R-:W-:Y:S06]  /*72d0*/  BRA `(.L_x_14235) ;  /* 0x0000002000387947 */ /* 0x000fec0003800000 */
.L_x_14220:
[----:B------:R-:W-:Y:S01]  /*72e0*/  BSSY.RECONVERGENT B2, `(.L_x_14236) ;  /* 0x0000012000027945 */ /* 0x000fe20003800200 */
[----:B------:R-:W-:-:S03]  /*72f0*/  ISETP.GT.AND P4, PT, R250, RZ, PT ;  /* 0x000000fffa00720c */ /* 0x000fc60003f84270 */
[----:B------:R-:W-:Y:S10]  /*7300*/  @!P3 BRA `(.L_x_14237) ;  /* 0x00000000003cb947 */ /* 0x000ff40003800000 */
[----:B------:R-:W-:Y:S01]  /*7310*/  @P4 FFMA.FTZ R2, R231, R4, R5 ;  /* 0x00000004e7024223 */ /* 0x000fe20000010005 */
[----:B------:R-:W-:Y:S01]  /*7320*/  LOP3.LUT P2, RZ, R204, 0xff, RZ, 0xc0, !PT ;  /* 0x000000ffccff7812 */ /* 0x000fe2000784c0ff */
[----:B--2---:R-:W-:Y:S02]  /*7330*/  HADD2.F32 R206, -RZ, R40.H0_H0 ;  /* 0x20000028ffce7230 */ /* 0x004fe40000004100 */
[----:B------:R-:W-:-:S04]  /*7340*/  @P4 FADD.FTZ R2, R223, -R2 ;  /* 0x80000002df024221 */ /* 0x000fc80000010000 */
[----:B------:R-:W-:-:S04]  /*7350*/  @P4 FFMA.FTZ R206, R249, R2, R206 ;  /* 0x00000002f9ce4223 */ /* 0x000fc800000100ce */
[----:B------:R-:W-:Y:S02]  /*7360*/  FMUL.FTZ R2, R206, UR13 ;  /* 0x0000000dce027c20 */ /* 0x000fe40008410000 */
[----:B-----5:R-:W-:Y:S02]  /*7370*/  @P2 HADD2.F32 R206, -RZ, R168.H0_H0 ;  /* 0x200000a8ffce2230 */ /* 0x020fe40000004100 */
[----:B------:R-:W-:Y:S01]  /*7380*/  FMUL.FTZ R207, R2, UR12 ;  /* 0x0000000c02cf7c20 */ /* 0x000fe20008410000 */
[----:B------:R-:W-:-:S03]  /*7390*/  MOV R2, RZ ;  /* 0x000000ff00027202 */ /* 0x000fc60000000f00 */
[----:B------:R-:W-:-:S04]  /*73a0*/  @P2 FMUL.FTZ R2, R206, R207 ;  /* 0x000000cfce022220 */ /* 0x000fc80000410000 */
[----:B------:R-:W-:Y:S01]  /*73b0*/  FADD.FTZ R156, R156, R2 ;  /* 0x000000029c9c7221 */ /* 0x000fe20000010000 */
[----:B------:R-:W-:-:S05]  /*73c0*/  FMUL.FTZ R2, R56, R207 ;  /* 0x000000cf38027220 */ /* 0x000fca0000410000 */
[----:B------:R-:W-:-:S04]  /*73d0*/  FSEL R2, R2, RZ, P2 ;  /* 0x000000ff02027208 */ /* 0x000fc80001000000 */
[----:B------:R-:W-:-:S04]  /*73e0*/  F2FP.F16.F32.PACK_AB R2, RZ, R2 ;  /* 0x00000002ff02723e */ /* 0x000fc800000000ff */
[----:B------:R-:W-:-:S07]  /*73f0*/  PRMT R172, R2, 0x7610, R172 ;  /* 0x0000761002ac7816 */ /* 0x000fce00000000ac */
.L_x_14237:
[----:B------:R-:W-:Y:S05]  /*7400*/  BSYNC.RECONVERGENT B2 ;  /* 0x0000000000027941 */ /* 0x000fea0003800200 */
.L_x_14236:
[----:B------:R-:W-:Y:S04]  /*7410*/  BSSY.RECONVERGENT B2, `(.L_x_14238) ;  /* 0x0000011000027945 */ /* 0x000fe80003800200 */
[----:B------:R-:W-:Y:S05]  /*7420*/  @!P3 BRA `(.L_x_14239) ;  /* 0x00000000003cb947 */ /* 0x000fea0003800000 */
[----:B------:R-:W-:Y:S01]  /*7430*/  @P4 FFMA.FTZ R2, R230, R4, R5 ;  /* 0x00000004e6024223 */ /* 0x000fe20000010005 */
[----:B------:R-:W-:Y:S01]  /*7440*/  LOP3.LUT P2, RZ, R204, 0xff00, RZ, 0xc0, !PT ;  /* 0x0000ff00ccff7812 */ /* 0x000fe2000784c0ff */
[----:B--2---:R-:W-:Y:S02]  /*7450*/  HADD2.F32 R206, -RZ, R40.H1_H1 ;  /* 0x30000028ffce7230 */ /* 0x004fe40000004100 */
[----:B------:R-:W-:-:S04]  /*7460*/  @P4 FADD.FTZ R2, R222, -R2 ;  /* 0x80000002de024221 */ /* 0x000fc80000010000 */
[----:B------:R-:W-:-:S04]  /*7470*/  @P4 FFMA.FTZ R206, R249, R2, R206 ;  /* 0x00000002f9ce4223 */ /* 0x000fc800000100ce */
[----:B------:R-:W-:Y:S02]  /*7480*/  FMUL.FTZ R2, R206, UR13 ;  /* 0x0000000dce027c20 */ /* 0x000fe40008410000 */
[----:B-----5:R-:W-:Y:S02]  /*7490*/  @P2 HADD2.F32 R206, -RZ, R168.H1_H1 ;  /* 0x300000a8ffce2230 */ /* 0x020fe40000004100 */
[----:B------:R-:W-:Y:S01]  /*74a0*/  FMUL.FTZ R207, R2, UR12 ;  /* 0x0000000c02cf7c20 */ /* 0x000fe20008410000 */
[----:B------:R-:W-:-:S03]  /*74b0*/  HFMA2 R2, -RZ, RZ, 0, 0 ;  /* 0x00000000ff027431 */ /* 0x000fc600000001ff */
[----:B------:R-:W-:-:S04]  /*74c0*/  @P2 FMUL.FTZ R2, R206, R207 ;  /* 0x000000cfce022220 */ /* 0x000fc80000410000 */
[----:B------:R-:W-:Y:S01]  /*74d0*/  FADD.FTZ R157, R157, R2 ;  /* 0x000000029d9d7221 */ /* 0x000fe20000010000 */
[----:B------:R-:W-:-:S05]  /*74e0*/  FMUL.FTZ R2, R57, R207 ;  /* 0x000000cf39027220 */ /* 0x000fca0000410000 */
[----:B------:R-:W-:-:S04]  /*74f0*/  FSEL R2, R2, RZ, P2 ;  /* 0x000000ff02027208 */ /* 0x000fc80001000000 */
[----:B------:R-:W-:-:S04]  /*7500*/  F2FP.F16.F32.PACK_AB R2, RZ, R2 ;  /* 0x00000002ff02723e */ /* 0x000fc800000000ff */
[----:B------:R-:W-:-:S07]  /*7510*/  PRMT R172, R172, 0x5410, R2 ;  /* 0x00005410acac7816 */ /* 0x000fce0000000002 */
.L_x_14239:
[----:B------:R-:W-:Y:S05]  /*7520*/  BSYNC.RECONVERGENT B2 ;  /* 0x0000000000027941 */ /* 0x000fea0003800200 */
.L_x_14238:
[----:B------:R-:W-:Y:S04]  /*7530*/  BSSY.RECONVERGENT B2, `(.L_x_14240) ;  /* 0x0000011000027945 */ /* 0x000fe80003800200 */
[----:B------:R-:W-:Y:S05]  /*7540*/  @!P3 BRA `(.L_x_14241) ;  /* 0x00000000003cb947 */ /* 0x000fea0003800000 */
        /* <DEDUP_REMOVED lines=15> */
.L_x_14241:
[----:B------:R-:W-:Y:S05]  /*7640*/  BSYNC.RECONVERGENT B2 ;  /* 0x0000000000027941 */ /* 0x000fea0003800200 */
.L_x_14240:
        /* <DEDUP_REMOVED lines=17> */
.L_x_14243:
[----:B------:R-:W-:Y:S05]  /*7760*/  BSYNC.RECONVERGENT B2 ;  /* 0x0000000000027941 */ /* 0x000fea0003800200 */
.L_x_14242:
        /* <DEDUP_REMOVED lines=17> */
.L_x_14245:
[----:B------:R-:W-:Y:S05]  /*7880*/  BSYNC.RECONVERGENT B2 ;  /* 0x0000000000027941 */ /* 0x000fea0003800200 */
.L_x_14244:
        /* <DEDUP_REMOVED lines=17> */
.L_x_14247:
[----:B------:R-:W-:Y:S05]  /*79a0*/  BSYNC.RECONVERGENT B2 ;  /* 0x0000000000027941 */ /* 0x000fea0003800200 */
.L_x_14246:
        /* <DEDUP_REMOVED lines=17> */
.L_x_14249:
[----:B------:R-:W-:Y:S05]  /*7ac0*/  BSYNC.RECONVERGENT B2 ;  /* 0x0000000000027941 */ /* 0x000fea0003800200 */
.L_x_14248:
[----:B------:R-:W-:Y:S05]  /*7ad0*/  @!P3 BRA `(.L_x_14235) ;  /* 0x000000180038b947 */ /* 0x000fea0003800000 */
[----:B------:R-:W-:Y:S01]  /*7ae0*/  ISETP.GE.U32.AND P2, PT, R204, RZ, PT ;  /* 0x000000ffcc00720c */ /* 0x000fe20003f46070 */
[----:B------:R-:W-:Y:S01]  /*7af0*/  @P4 FFMA.FTZ R2, R224, R4, R5 ;  /* 0x00000004e0024223 */ /* 0x000fe20000010005 */
[----:B------:R-:W-:Y:S02]  /*7b00*/  HADD2.F32 R204, -RZ, R43.H1_H1 ;  /* 0x3000002bffcc7230 */ /* 0x000fe40000004100 */
[----:B------:R-:W-:Y:S01]  /*7b10*/  ISETP.GE.U32.AND.EX P2, PT, R205, 0x1000000, PT, P2 ;  /* 0x01000000cd00780c */ /* 0x000fe20003f46120 */
[----:B------:R-:W-:-:S04]  /*7b20*/  @P4 FADD.FTZ R2, R216, -R2 ;  /* 0x80000002d8024221 */ /* 0x000fc80000010000 */
[----:B------:R-:W-:-:S04]  /*7b30*/  @P4 FFMA.FTZ R204, R249, R2, R204 ;  /* 0x00000002f9cc4223 */ /* 0x000fc800000100cc */
[----:B------:R-:W-:Y:S01]  /*7b40*/  FMUL.FTZ R2, R204, UR13 ;  /* 0x0000000dcc027c20 */ /* 0x000fe20008410000 */
[----:B------:R-:W-:-:S03]  /*7b50*/  HFMA2 R204, -RZ, RZ, 0, 0 ;  /* 0x00000000ffcc7431 */ /* 0x000fc600000001ff */
[----:B-----5:R-:W-:Y:S02]  /*7b60*/  @P2 HADD2.F32 R205, -RZ, R171.H1_H1 ;  /* 0x300000abffcd2230 */ /* 0x020fe40000004100 */
[----:B------:R-:W-:-:S04]  /*7b70*/  FMUL.FTZ R2, R2, UR12 ;  /* 0x0000000c02027c20 */ /* 0x000fc80008410000 */
[-C--:B------:R-:W-:Y:S01]  /*7b80*/  @P2 FMUL.FTZ R204, R205, R2.reuse ;  /* 0x00000002cdcc2220 */ /* 0x080fe20000410000 */
[----:B------:R-:W-:-:S03]  /*7b90*/  FMUL.FTZ R2, R63, R2 ;  /* 0x000000023f027220 */ /* 0x000fc60000410000 */
[----:B------:R-:W-:Y:S02]  /*7ba0*/  FADD.FTZ R155, R155, R204 ;  /* 0x000000cc9b9b7221 */ /* 0x000fe40000010000 */
[----:B------:R-:W-:-:S04]  /*7bb0*/  FSEL R2, R2, RZ, P2 ;  /* 0x000000ff02027208 */ /* 0x000fc80001000000 */
[----:B------:R-:W-:-:S04]  /*7bc0*/  F2FP.F16.F32.PACK_AB R2, RZ, R2 ;  /* 0x00000002ff02723e */ /* 0x000fc800000000ff */
[----:B--2---:R-:W-:Y:S01]  /*7bd0*/  PRMT R175, R175, 0x5410, R2 ;  /* 0x00005410afaf7816 */ /* 0x004fe20000000002 */
[----:B------:R-:W-:Y:S06]  /*7be0*/  BRA `(.L_x_14235) ;  /* 0x0000001400f47947 */ /* 0x000fec0003800000 */
.L_x_14219:
        /* <DEDUP_REMOVED lines=22> */
[----:B--2---:R-:W-:-:S07]  /*7d50*/  PRMT R172, R177, 0x7610, R172 ;  /* 0x00007610b1ac7816 */ /* 0x004fce00000000ac */
.L_x_14252:
[----:B------:R-:W-:Y:S05]  /*7d60*/  BSYNC.RECONVERGENT B2 ;  /* 0x0000000000027941 */ /* 0x000fea0003800200 */
.L_x_14251:
[----:B------:R-:W-:Y:S04]  /*7d70*/  BSSY.RECONVERGENT B2, `(.L_x_14253) ;  /* 0x000000d000027945 */ /* 0x000fe80003800200 */
[----:B------:R-:W-:Y:S05]  /*7d80*/  @!P3 BRA `(.L_x_14254) ;  /* 0x00000000002cb947 */ /* 0x000fea0003800000 */
        /* <DEDUP_REMOVED lines=10> */
[----:B--2---:R-:W-:-:S07]  /*7e30*/  PRMT R172, R172, 0x5410, R177 ;  /* 0x00005410acac7816 */ /* 0x004fce00000000b1 */
.L_x_14254:
[----:B------:R-:W-:Y:S05]  /*7e40*/  BSYNC.RECONVERGENT B2 ;  /* 0x0000000000027941 */ /* 0x000fea0003800200 */
.L_x_14253:
        /* <DEDUP_REMOVED lines=17> */
.L_x_14256:
[----:B------:R-:W-:Y:S05]  /*7f60*/  BSYNC.RECONVERGENT B2 ;  /* 0x0000000000027941 */ /* 0x000fea0003800200 */
.L_x_14255:
        /* <DEDUP_REMOVED lines=17> */
.L_x_14258:
[----:B------:R-:W-:Y:S05]  /*8080*/  BSYNC.RECONVERGENT B2 ;  /* 0x0000000000027941 */ /* 0x000fea0003800200 */
.L_x_14257:
[----:B------:R-:W-:Y:S01]  /*8090*/  FFMA.FTZ R178, R227, R4, R5 ;  /* 0x00000004e3b27223 */ /* 0x000fe20000010005 */
[----:B------:R-:W-:Y:S03]  /*80a0*/  BSSY.RECONVERGENT B2, `(.L_x_14259) ;  /* 0x0000010000027945 */ /* 0x000fe60003800200 */
[----:B------:R-:W-:-:S04]  /*80b0*/  FADD.FTZ R178, R219, -R178 ;  /* 0x800000b2dbb27221 */ /* 0x000fc80000010000 */
[----:B------:R-:W-:-:S05]  /*80c0*/  FMUL.FTZ R178, R249, R178 ;  /* 0x000000b2f9b27220 */ /* 0x000fca0000410000 */
[----:B------:R-:W-:Y:S01]  /*80d0*/  FSEL R178, R178, RZ, P2 ;  /* 0x000000ffb2b27208 */ /* 0x000fe20001000000 */
[----:B------:R-:W-:Y:S06]  /*80e0*/  @!P3 BRA `(.L_x_14260) ;  /* 0x00000000002cb947 */ /* 0x000fec0003800000 */
[----:B------:R-:W-:Y:S01]  /*80f0*/  LOP3.LUT P4, RZ, R205, 0xff, RZ, 0xc0, !PT ;  /* 0x000000ffcdff7812 */ /* 0x000fe2000788c0ff */
[----:B--2---:R-:W-:Y:S01]  /*8100*/  FMUL.FTZ R206, R178, UR13 ;  /* 0x0000000db2ce7c20 */ /* 0x004fe20008410000 */
        /* <DEDUP_REMOVED lines=9> */
.L_x_14260:
[----:B------:R-:W-:Y:S05]  /*81a0*/  BSYNC.RECONVERGENT B2 ;  /* 0x0000000000027941 */ /* 0x000fea0003800200 */
.L_x_14259:
[----:B--2---:R-:W-:Y:S01]  /*81b0*/  FFMA.FTZ R206, R226, R4, R5 ;  /* 0x00000004e2ce7223 */ /* 0x004fe20000010005 */
        /* <DEDUP_REMOVED lines=16> */
.L_x_14262:
[----:B------:R-:W-:Y:S05]  /*82c0*/  BSYNC.RECONVERGENT B2 ;  /* 0x0000000000027941 */ /* 0x000fea0003800200 */
.L_x_14261:
        /* <DEDUP_REMOVED lines=24> */
.L_x_14264:
[----:B------:R-:W-:Y:S05]  /*8450*/  BSYNC.RECONVERGENT B2 ;  /* 0x0000000000027941 */ /* 0x000fea0003800200 */
.L_x_14263:
        /* <DEDUP_REMOVED lines=15> */
.L_x_14250:
[----:B------:R-:W-:Y:S04]  /*8550*/  BSSY.RECONVERGENT B2, `(.L_x_14265) ;  /* 0x000001c000027945 */ /* 0x000fe80003800200 */
[----:B------:R-:W-:Y:S05]  /*8560*/  @!P3 BRA `(.L_x_14266) ;  /* 0x000000000068b947 */ /* 0x000fea0003800000 */
[----:B------:R-:W-:Y:S01]  /*8570*/  LOP3.LUT P2, RZ, R204, 0xff, RZ, 0xc0, !PT ;  /* 0x000000ffccff7812 */ /* 0x000fe2000784c0ff */
[----:B------:R-:W-:Y:S01]  /*8580*/  BSSY.RECONVERGENT B3, `(.L_x_14267) ;  /* 0x000000c000037945 */ /* 0x000fe20003800200 */
[----:B------:R-:W-:-:S11]  /*8590*/  MOV R2, RZ ;  /* 0x000000ff00027202 */ /* 0x000fd60000000f00 */
[----:B------:R-:W-:Y:S05]  /*85a0*/  @!P2 BRA `(.L_x_14268) ;  /* 0x000000000024a947 */ /* 0x000fea0003800000 */
[----:B------:R-:W-:Y:S01]  /*85b0*/  FFMA.FTZ R2, R231, R4, R5 ;  /* 0x00000004e7027223 */ /* 0x000fe20000010005 */
[----:B------:R-:W-:Y:S01]  /*85c0*/  ISETP.GT.AND P4, PT, R250, RZ, PT ;  /* 0x000000fffa00720c */ /* 0x000fe20003f84270 */
[----:B--2--5:R-:W-:Y:S02]  /*85d0*/  HADD2.F32 R206, -RZ, R168.H0_H0 ;  /* 0x200000a8ffce7230 */ /* 0x024fe40000004100 */
[----:B------:R-:W-:-:S04]  /*85e0*/  FADD.FTZ R2, R223, -R2 ;  /* 0x80000002df027221 */ /* 0x000fc80000010000 */
[----:B------:R-:W-:-:S05]  /*85f0*/  FMUL.FTZ R2, R249, R2 ;  /* 0x00000002f9027220 */ /* 0x000fca0000410000 */
[----:B------:R-:W-:-:S05]  /*8600*/  FSEL R2, R2, RZ, P4 ;  /* 0x000000ff02027208 */ /* 0x000fca0002000000 */
[----:B------:R-:W-:-:S04]  /*8610*/  FMUL.FTZ R2, R2, UR13 ;  /* 0x0000000d02027c20 */ /* 0x000fc80008410000 */
[----:B------:R-:W-:-:S04]  /*8620*/  FMUL.FTZ R2, R2, UR12 ;  /* 0x0000000c02027c20 */ /* 0x000fc80008410000 */
[----:B------:R-:W-:-:S07]  /*8630*/  FMUL.FTZ R2, R206, R2 ;  /* 0x00000002ce027220 */ /* 0x000fce0000410000 */
.L_x_14268:
[----:B------:R-:W-:Y:S05]  /*8640*/  BSYNC.RECONVERGENT B3 ;  /* 0x0000000000037941 */ /* 0x000fea0003800200 */
.L_x_14267:
        /* <DEDUP_REMOVED lines=11> */
[----:B--2---:R-:W-:-:S07]  /*8700*/  PRMT R172, R2, 0x7610, R172 ;  /* 0x0000761002ac7816 */ /* 0x004fce00000000ac */
.L_x_14266:
[----:B------:R-:W-:Y:S05]  /*8710*/  BSYNC.RECONVERGENT B2 ;  /* 0x0000000000027941 */ /* 0x000fea0003800200 */
.L_x_14265:
[----:B------:R-:W-:Y:S04]  /*8720*/  BSSY.RECONVERGENT B2, `(.L_x_14269) ;  /* 0x000001c000027945 */ /* 0x000fe80003800200 */
[----:B------:R-:W-:Y:S05]  /*8730*/  @!P3 BRA `(.L_x_14270) ;  /* 0x000000000068b947 */ /* 0x000fea0003800000 */
[----:B------:R-:W-:Y:S01]  /*8740*/  LOP3.LUT P2, RZ, R204, 0xff00, RZ, 0xc0, !PT ;  /* 0x0000ff00ccff7812 */ /* 0x000fe2000784c0ff */
[----:B------:R-:W-:Y:S01]  /*8750*/  BSSY.RECONVERGENT B3, `(.L_x_14271) ;  /* 0x000000c000037945 */ /* 0x000fe20003800200 */
[----:B------:R-:W-:-:S11]  /*8760*/  HFMA2 R2, -RZ, RZ, 0, 0 ;  /* 0x00000000ff027431 */ /* 0x000fd600000001ff */
[----:B------:R-:W-:Y:S05]  /*8770*/  @!P2 BRA `(.L_x_14272) ;  /* 0x000000000024a947 */ /* 0x000fea0003800000 */
[----:B------:R-:W-:Y:S01]  /*8780*/  FFMA.FTZ R2, R230, R4, R5 ;  /* 0x00000004e6027223 */ /* 0x000fe20000010005 */
[----:B------:R-:W-:Y:S01]  /*8790*/  ISETP.GT.AND P4, PT, R250, RZ, PT ;  /* 0x000000fffa00720c */ /* 0x000fe20003f84270 */
[----:B--2--5:R-:W-:Y:S02]  /*87a0*/  HADD2.F32 R206, -RZ, R168.H1_H1 ;  /* 0x300000a8ffce7230 */ /* 0x024fe40000004100 */
[----:B------:R-:W-:-:S04]  /*87b0*/  FADD.FTZ R2, R222, -R2 ;  /* 0x80000002de027221 */ /* 0x000fc80000010000 */
[----:B------:R-:W-:-:S05]  /*87c0*/  FMUL.FTZ R2, R249, R2 ;  /* 0x00000002f9027220 */ /* 0x000fca0000410000 */
[----:B------:R-:W-:-:S05]  /*87d0*/  FSEL R2, R2, RZ, P4 ;  /* 0x000000ff02027208 */ /* 0x000fca0002000000 */
[----:B------:R-:W-:-:S04]  /*87e0*/  FMUL.FTZ R2, R2, UR13 ;  /* 0x0000000d02027c20 */ /* 0x000fc80008410000 */
[----:B------:R-:W-:-:S04]  /*87f0*/  FMUL.FTZ R2, R2, UR12 ;  /* 0x0000000c02027c20 */ /* 0x000fc80008410000 */
[----:B------:R-:W-:-:S07]  /*8800*/  FMUL.FTZ R2, R206, R2 ;  /* 0x00000002ce027220 */ /* 0x000fce0000410000 */
.L_x_14272:
[----:B------:R-:W-:Y:S05]  /*8810*/  BSYNC.RECONVERGENT B3 ;  /* 0x0000000000037941 */ /* 0x000fea0003800200 */
.L_x_14271:
        /* <DEDUP_REMOVED lines=12> */
.L_x_14270:
[----:B------:R-:W-:Y:S05]  /*88e0*/  BSYNC.RECONVERGENT B2 ;  /* 0x0000000000027941 */ /* 0x000fea0003800200 */
.L_x_14269:
        /* <DEDUP_REMOVED lines=15> */
.L_x_14276:
[----:B------:R-:W-:Y:S05]  /*89e0*/  BSYNC.RECONVERGENT B3 ;  /* 0x0000000000037941 */ /* 0x000fea0003800200 */
.L_x_14275:
        /* <DEDUP_REMOVED lines=12> */
.L_x_14274:
[----:B------:R-:W-:Y:S05]  /*8ab0*/  BSYNC.RECONVERGENT B2 ;  /* 0x0000000000027941 */ /* 0x000fea0003800200 */
.L_x_14273:
        /* <DEDUP_REMOVED lines=15> */
.L_x_14280:
[----:B------:R-:W-:Y:S05]  /*8bb0*/  BSYNC.RECONVERGENT B3 ;  /* 0x0000000000037941 */ /* 0x000fea0003800200 */
.L_x_14279:
        /* <DEDUP_REMOVED lines=12> */
.L_x_14278:
[----:B------:R-:W-:Y:S05]  /*8c80*/  BSYNC.RECONVERGENT B2 ;  /* 0x0000000000027941 */ /* 0x000fea0003800200 */
.L_x_14277:
        /* <DEDUP_REMOVED lines=15> */
.L_x_14284:
[----:B------:R-:W-:Y:S05]  /*8d80*/  BSYNC.RECONVERGENT B3 ;  /* 0x0000000000037941 */ /* 0x000fea0003800200 */
.L_x_14283:
        /* <DEDUP_REMOVED lines=12> */
.L_x_14282:
[----:B------:R-:W-:Y:S05]  /*8e50*/  BSYNC.RECONVERGENT B2 ;  /* 0x0000000000027941 */ /* 0x000fea0003800200 */
.L_x_14281:
        /* <DEDUP_REMOVED lines=15> */
.L_x_14288:
[----:B------:R-:W-:Y:S05]  /*8f50*/  BSYNC.RECONVERGENT B3 ;  /* 0x0000000000037941 */ /* 0x000fea0003800200 */
.L_x_14287:
        /* <DEDUP_REMOVED lines=12> */
.L_x_14286:
[----:B------:R-:W-:Y:S05]  /*9020*/  BSYNC.RECONVERGENT B2 ;  /* 0x0000000000027941 */ /* 0x000fea0003800200 */
.L_x_14285:
        /* <DEDUP_REMOVED lines=15> */
.L_x_14292:
[----:B------:R-:W-:Y:S05]  /*9120*/  BSYNC.RECONVERGENT B3 ;  /* 0x0000000000037941 */ /* 0x000fea0003800200 */
.L_x_14291:
        /* <DEDUP_REMOVED lines=12> */
.L_x_14290:
[----:B------:R-:W-:Y:S05]  /*91f0*/  BSYNC.RECONVERGENT B2 ;  /* 0x0000000000027941 */ /* 0x000fea0003800200 */
.L_x_14289:
[----:B------:R-:W-:Y:S05]  /*9200*/  @!P3 BRA `(.L_x_14235) ;  /* 0x00000000006cb947 */ /* 0x000fea0003800000 */
[----:B------:R-:W-:Y:S01]  /*9210*/  ISETP.GE.U32.AND P2, PT, R204, RZ, PT ;  /* 0x000000ffcc00720c */ /* 0x000fe20003f46070 */
[----:B------:R-:W-:Y:S01]  /*9220*/  BSSY.RECONVERGENT B2, `(.L_x_14293) ;  /* 0x000000d000027945 */ /* 0x000fe20003800200 */
[----:B------:R-:W-:Y:S02]  /*9230*/  HFMA2 R2, -RZ, RZ, 0, 0 ;  /* 0x00000000ff027431 */ /* 0x000fe400000001ff */
        /* <DEDUP_REMOVED lines=11> */
.L_x_14294:
[----:B------:R-:W-:Y:S05]  /*92f0*/  BSYNC.RECONVERGENT B2 ;  /* 0x0000000000027941 */ /* 0x000fea0003800200 */
.L_x_14293:
        /* <DEDUP_REMOVED lines=12> */
.L_x_14235:
[----:B------:R-:W-:Y:S05]  /*93c0*/  BSYNC.RECONVERGENT B1 ;  /* 0x0000000000017941 */ /* 0x000fea0003800200 */
.L_x_14218:
        /* <DEDUP_REMOVED lines=14> */
.L_x_14296:
[----:B------:R-:W-:Y:S05]  /*94b0*/  BSYNC.RECONVERGENT B1 ;  /* 0x0000000000017941 */ /* 0x000fea0003800200 */
.L_x_14295:
        /* <DEDUP_REMOVED lines=22> */
[----:B---3-5:R-:W-:-:S05]  /*9620*/  @P4 HADD2.F32 R204, -RZ, R168.H0_H0 ;  /* 0x200000a8ffcc4230 */ /* 0x028fca0000004100 */
[-C--:B------:R-:W-:Y:S01]  /*9630*/  @P4 FMUL.FTZ R178, R204, R2.reuse ;  /* 0x00000002ccb24220 */ /* 0x080fe20000410000 */
[----:B------:R-:W-:-:S03]  /*9640*/  FMUL.FTZ R2, R64, R2 ;  /* 0x0000000240027220 */ /* 0x000fc60000410000 */
[----:B------:R-:W-:Y:S02]  /*9650*/  FADD.FTZ R148, R148, R178 ;  /* 0x000000b294947221 */ /* 0x000fe40000010000 */
[----:B------:R-:W-:-:S04]  /*9660*/  FSEL R2, R2, RZ, P4 ;  /* 0x000000ff02027208 */ /* 0x000fc80002000000 */
[----:B------:R-:W-:-:S04]  /*9670*/  F2FP.F16.F32.PACK_AB R2, RZ, R2 ;  /* 0x00000002ff02723e */ /* 0x000fc800000000ff */
[----:B--2---:R-:W-:-:S07]  /*9680*/  PRMT R172, R2, 0x7610, R172 ;  /* 0x0000761002ac7816 */ /* 0x004fce00000000ac */
.L_x_14301:
[----:B------:R-:W-:Y:S05]  /*9690*/  BSYNC.RECONVERGENT B2 ;  /* 0x0000000000027941 */ /* 0x000fea0003800200 */
.L_x_14300:
[----:B------:R-:W-:Y:S04]  /*96a0*/  BSSY.RECONVERGENT B2, `(.L_x_14302) ;  /* 0x000000d000027945 */ /* 0x000fe80003800200 */
[----:B------:R-:W-:Y:S05]  /*96b0*/  @!P3 BRA `(.L_x_14303) ;  /* 0x00000000002cb947 */ /* 0x000fea0003800000 */
[----:B------:R-:W-:Y:S01]  /*96c0*/  LOP3.LUT P4, RZ, R202, 0xff00, RZ, 0xc0, !PT ;  /* 0x0000ff00caff7812 */ /* 0x000fe2000788c0ff */
[----:B------:R-:W-:Y:S01]  /*96d0*/  FMUL.FTZ R2, R176, UR13 ;  /* 0x0000000db0027c20 */ /* 0x000fe20008410000 */
[----:B------:R-:W-:-:S03]  /*96e0*/  HFMA2 R178, -RZ, RZ, 0, 0 ;  /* 0x00000000ffb27431 */ /* 0x000fc600000001ff */
[----:B------:R-:W-:-:S08]  /*96f0*/  FMUL.FTZ R2, R2, UR12 ;  /* 0x0000000c02027c20 */ /* 0x000fd00008410000 */
[----:B---3-5:R-:W-:-:S05]  /*9700*/  @P4 HADD2.F32 R204, -RZ, R168.H1_H1 ;  /* 0x300000a8ffcc4230 */ /* 0x028fca0000004100 */
[-C--:B------:R-:W-:Y:S01]  /*9710*/  @P4 FMUL.FTZ R178, R204, R2.reuse ;  /* 0x00000002ccb24220 */ /* 0x080fe20000410000 */
[----:B------:R-:W-:-:S03]  /*9720*/  FMUL.FTZ R2, R65, R2 ;  /* 0x0000000241027220 */ /* 0x000fc60000410000 */
[----:B------:R-:W-:Y:S02]  /*9730*/  FADD.FTZ R149, R149, R178 ;  /* 0x000000b295957221 */ /* 0x000fe40000010000 */
[----:B------:R-:W-:-:S04]  /*9740*/  FSEL R2, R2, RZ, P4 ;  /* 0x000000ff02027208 */ /* 0x000fc80002000000 */
[----:B------:R-:W-:-:S04]  /*9750*/  F2FP.F16.F32.PACK_AB R2, RZ, R2 ;  /* 0x00000002ff02723e */ /* 0x000fc800000000ff */
[----:B--2---:R-:W-:-:S07]  /*9760*/  PRMT R172, R172, 0x5410, R2 ;  /* 0x00005410acac7816 */ /* 0x004fce0000000002 */
.L_x_14303:
[----:B------:R-:W-:Y:S05]  /*9770*/  BSYNC.RECONVERGENT B2 ;  /* 0x0000000000027941 */ /* 0x000fea0003800200 */
.L_x_14302:
[----:B------:R-:W-:Y:S04]  /*9780*/  BSSY.RECONVERGENT B2, `(.L_x_14304) ;  /* 0x000000d000027945 */ /* 0x000fe80003800200 */
[----:B------:R-:W-:Y:S05]  /*9790*/  @!P3 BRA `(.L_x_14305) ;  /* 0x00000000002cb947 */ /* 0x000fea0003800000 */
        /* <DEDUP_REMOVED lines=11> */
.L_x_14305:
[----:B------:R-:W-:Y:S05]  /*9850*/  BSYNC.RECONVERGENT B2 ;  /* 0x0000000000027941 */ /* 0x000fea0003800200 */
.L_x_14304:
[----:B------:R-:W-:Y:S01]  /*9860*/  @P2 FFMA.FTZ R2, R212, R4, R5 ;  /* 0x00000004d4022223 */ /* 0x000fe20000010005 */
[----:B---3--:R-:W-:Y:S01]  /*9870*/  HADD2.F32 R204, -RZ, R37.H1_H1 ;  /* 0x30000025ffcc7230 */ /* 0x008fe20000004100 */
        /* <DEDUP_REMOVED lines=15> */
.L_x_14307:
[----:B------:R-:W-:Y:S05]  /*9970*/  BSYNC.RECONVERGENT B2 ;  /* 0x0000000000027941 */ /* 0x000fea0003800200 */
.L_x_14306:
        /* <DEDUP_REMOVED lines=17> */
.L_x_14309:
[----:B------:R-:W-:Y:S05]  /*9a90*/  BSYNC.RECONVERGENT B2 ;  /* 0x0000000000027941 */ /* 0x000fea0003800200 */
.L_x_14308:
        /* <DEDUP_REMOVED lines=17> */
.L_x_14311:
[----:B------:R-:W-:Y:S05]  /*9bb0*/  BSYNC.RECONVERGENT B2 ;  /* 0x0000000000027941 */ /* 0x000fea0003800200 */
.L_x_14310:
[--C-:B------:R-:W-:Y:S01]  /*9bc0*/  @P2 FFMA.FTZ R2, R209, R4, R5.reuse ;  /* 0x00000004d1022223 */ /* 0x100fe20000010005 */
[----:B------:R-:W-:Y:S01]  /*9bd0*/  F2FP.F16.F32.PACK_AB R178, R205, R178 ;  /* 0x000000b2cdb2723e */ /* 0x000fe200000000ff */
[----:B------:R-:W-:Y:S01]  /*9be0*/  @P2 FFMA.FTZ R205, R208, R4, R5 ;  /* 0x00000004d0cd2223 */ /* 0x000fe20000010005 */
[----:B------:R-:W-:Y:S01]  /*9bf0*/  F2FP.F16.F32.PACK_AB R177, R204, R177 ;  /* 0x000000b1ccb1723e */ /* 0x000fe200000000ff */
[----:B--2---:R-:W-:Y:S01]  /*9c00*/  @P2 FADD.FTZ R206, R191, -R2 ;  /* 0x80000002bfce2221 */ /* 0x004fe20000010000 */
        /* <DEDUP_REMOVED lines=19> */
.L_x_14313:
[----:B------:R-:W-:Y:S05]  /*9d40*/  BSYNC.RECONVERGENT B2 ;  /* 0x0000000000027941 */ /* 0x000fea0003800200 */
.L_x_14312:
        /* <DEDUP_REMOVED lines=15> */
.L_x_14299:
[----:B------:R-:W-:Y:S01]  /*9e40*/  BSSY.RECONVERGENT B2, `(.L_x_14315) ;  /* 0x0000012000027945 */ /* 0x000fe20003800200 */
[----:B------:R-:W-:-:S03]  /*9e50*/  ISETP.GT.AND P4, PT, R250, RZ, PT ;  /* 0x000000fffa00720c */ /* 0x000fc60003f84270 */
[----:B------:R-:W-:Y:S10]  /*9e60*/  @!P3 BRA `(.L_x_14316) ;  /* 0x00000000003cb947 */ /* 0x000ff40003800000 */
[----:B------:R-:W-:Y:S01]  /*9e70*/  @P4 FFMA.FTZ R2, R215, R4, R5 ;  /* 0x00000004d7024223 */ /* 0x000fe20000010005 */
[----:B------:R-:W-:Y:S01]  /*9e80*/  LOP3.LUT P2, RZ, R202, 0xff, RZ, 0xc0, !PT ;  /* 0x000000ffcaff7812 */ /* 0x000fe2000784c0ff */
[----:B---3--:R-:W-:Y:S02]  /*9e90*/  HADD2.F32 R204, -RZ, R36.H0_H0 ;  /* 0x20000024ffcc7230 */ /* 0x008fe40000004100 */
[----:B------:R-:W-:-:S04]  /*9ea0*/  @P4 FADD.FTZ R2, R197, -R2 ;  /* 0x80000002c5024221 */ /* 0x000fc80000010000 */
[----:B------:R-:W-:-:S04]  /*9eb0*/  @P4 FFMA.FTZ R204, R249, R2, R204 ;  /* 0x00000002f9cc4223 */ /* 0x000fc800000100cc */
[----:B------:R-:W-:Y:S01]  /*9ec0*/  FMUL.FTZ R2, R204, UR13 ;  /* 0x0000000dcc027c20 */ /* 0x000fe20008410000 */
[----:B------:R-:W-:Y:S01]  /*9ed0*/  MOV R204, RZ ;  /* 0x000000ff00cc7202 */ /* 0x000fe20000000f00 */
[----:B-----5:R-:W-:Y:S02]  /*9ee0*/  @P2 HADD2.F32 R205, -RZ, R168.H0_H0 ;  /* 0x200000a8ffcd2230 */ /* 0x020fe40000004100 */
[----:B------:R-:W-:-:S04]  /*9ef0*/  FMUL.FTZ R2, R2, UR12 ;  /* 0x0000000c02027c20 */ /* 0x000fc80008410000 */
[-C--:B------:R-:W-:Y:S01]  /*9f00*/  @P2 FMUL.FTZ R204, R205, R2.reuse ;  /* 0x00000002cdcc2220 */ /* 0x080fe20000410000 */
[----:B------:R-:W-:-:S03]  /*9f10*/  FMUL.FTZ R2, R64, R2 ;  /* 0x0000000240027220 */ /* 0x000fc60000410000 */
[----:B------:R-:W-:Y:S02]  /*9f20*/  FADD.FTZ R148, R148, R204 ;  /* 0x000000cc94947221 */ /* 0x000fe40000010000 */
[----:B------:R-:W-:-:S04]  /*9f30*/  FSEL R2, R2, RZ, P2 ;  /* 0x000000ff02027208 */ /* 0x000fc80001000000 */
[----:B------:R-:W-:-:S04]  /*9f40*/  F2FP.F16.F32.PACK_AB R2, RZ, R2 ;  /* 0x00000002ff02723e */ /* 0x000fc800000000ff */
[----:B--2---:R-:W-:-:S07]  /*9f50*/  PRMT R172, R2, 0x7610, R172 ;  /* 0x0000761002ac7816 */ /* 0x004fce00000000ac */
.L_x_14316:
[----:B------:R-:W-:Y:S05]  /*9f60*/  BSYNC.RECONVERGENT B2 ;  /* 0x0000000000027941 */ /* 0x000fea0003800200 */
.L_x_14315:
[----:B------:R-:W-:Y:S04]  /*9f70*/  BSSY.RECONVERGENT B2, `(.L_x_14317) ;  /* 0x0000011000027945 */ /* 0x000fe80003800200 */
[----:B------:R-:W-:Y:S05]  /*9f80*/  @!P3 BRA `(.L_x_14318) ;  /* 0x00000000003cb947 */ /* 0x000fea0003800000 */
[----:B------:R-:W-:Y:S01]  /*9f90*/  @P4 FFMA.FTZ R2, R214, R4, R5 ;  /* 0x00000004d6024223 */ /* 0x000fe20000010005 */
[----:B------:R-:W-:Y:S01]  /*9fa0*/  LOP3.LUT P2, RZ, R202, 0xff00, RZ, 0xc0, !PT ;  /* 0x0000ff00caff7812 */ /* 0x000fe2000784c0ff */
[----:B---3--:R-:W-:Y:S02]  /*9fb0*/  HADD2.F32 R204, -RZ, R36.H1_H1 ;  /* 0x30000024ffcc7230 */ /* 0x008fe40000004100 */
[----:B------:R-:W-:-:S04]  /*9fc0*/  @P4 FADD.FTZ R2, R196, -R2 ;  /* 0x80000002c4024221 */ /* 0x000fc80000010000 */
[----:B------:R-:W-:-:S04]  /*9fd0*/  @P4 FFMA.FTZ R204, R249, R2, R204 ;  /* 0x00000002f9cc4223 */ /* 0x000fc800000100cc */
[----:B------:R-:W-:Y:S01]  /*9fe0*/  FMUL.FTZ R2, R204, UR13 ;  /* 0x0000000dcc027c20 */ /* 0x000fe20008410000 */
[----:B------:R-:W-:Y:S02]  /*9ff0*/  HFMA2 R204, -RZ, RZ, 0, 0 ;  /* 0x00000000ffcc7431 */ /* 0x000fe400000001ff */
[----:B-----5:R-:W-:Y:S02]  /*a000*/  @P2 HADD2.F32 R205, -RZ, R168.H1_H1 ;  /* 0x300000a8ffcd2230 */ /* 0x020fe40000004100 */
[----:B------:R-:W-:-:S04]  /*a010*/  FMUL.FTZ R2, R2, UR12 ;  /* 0x0000000c02027c20 */ /* 0x000fc80008410000 */
[-C--:B------:R-:W-:Y:S01]  /*a020*/  @P2 FMUL.FTZ R204, R205, R2.reuse ;  /* 0x00000002cdcc2220 */ /* 0x080fe20000410000 */
[----:B------:R-:W-:-:S03]  /*a030*/  FMUL.FTZ R2, R65, R2 ;  /* 0x0000000241027220 */ /* 0x000fc60000410000 */
[----:B------:R-:W-:Y:S02]  /*a040*/  FADD.FTZ R149, R149, R204 ;  /* 0x000000cc95957221 */ /* 0x000fe40000010000 */
[----:B------:R-:W-:-:S04]  /*a050*/  FSEL R2, R2, RZ, P2 ;  /* 0x000000ff02027208 */ /* 0x000fc80001000000 */
[----:B------:R-:W-:-:S04]  /*a060*/  F2FP.F16.F32.PACK_AB R2, RZ, R2 ;  /* 0x00000002ff02723e */ /* 0x000fc800000000ff */
[----:B--2---:R-:W-:-:S07]  /*a070*/  PRMT R172, R172, 0x5410, R2 ;  /* 0x00005410acac7816 */ /* 0x004fce0000000002 */
.L_x_14318:
[----:B------:R-:W-:Y:S05]  /*a080*/  BSYNC.RECONVERGENT B2 ;  /* 0x0000000000027941 */ /* 0x000fea0003800200 */
.L_x_14317:
[----:B------:R-:W-:Y:S04]  /*a090*/  BSSY.RECONVERGENT B2, `(.L_x_14319) ;  /* 0x0000011000027945 */ /* 0x000fe80003800200 */
[----:B------:R-:W-:Y:S05]  /*a0a0*/  @!P3 BRA `(.L_x_14320) ;  /* 0x00000000003cb947 */ /* 0x000fea0003800000 */
        /* <DEDUP_REMOVED lines=15> */
.L_x_14320:
[----:B------:R-:W-:Y:S05]  /*a1a0*/  BSYNC.RECONVERGENT B2 ;  /* 0x0000000000027941 */ /* 0x000fea0003800200 */
.L_x_14319:
        /* <DEDUP_REMOVED lines=17> */
.L_x_14322:
[----:B------:R-:W-:Y:S05]  /*a2c0*/  BSYNC.RECONVERGENT B2 ;  /* 0x0000000000027941 */ /* 0x000fea0003800200 */
.L_x_14321:
        /* <DEDUP_REMOVED lines=17> */
.L_x_14324:
[----:B------:R-:W-:Y:S05]  /*a3e0*/  BSYNC.RECONVERGENT B2 ;  /* 0x0000000000027941 */ /* 0x000fea0003800200 */
.L_x_14323:
        /* <DEDUP_REMOVED lines=17> */
.L_x_14326:
[----:B------:R-:W-:Y:S05]  /*a500*/  BSYNC.RECONVERGENT B2 ;  /* 0x0000000000027941 */ /* 0x000fea0003800200 */
.L_x_14325:
        /* <DEDUP_REMOVED lines=17> */
.L_x_14328:
[----:B------:R-:W-:Y:S05]  /*a620*/  BSYNC.RECONVERGENT B2 ;  /* 0x0000000000027941 */ /* 0x000fea0003800200 */
.L_x_14327:
        /* <DEDUP_REMOVED lines=16> */
[----:B--23--:R-:W-:Y:S01]  /*a730*/  PRMT R175, R175, 0x5410, R2 ;  /* 0x00005410afaf7816 */ /* 0x00cfe20000000002 */
[----:B------:R-:W-:Y:S06]  /*a740*/  BRA `(.L_x_14314) ;  /* 0x0000001400f47947 */ /* 0x000fec0003800000 */
.L_x_14298:
        /* <DEDUP_REMOVED lines=22> */
[----:B--23--:R-:W-:-:S07]  /*a8b0*/  PRMT R172, R177, 0x7610, R172 ;  /* 0x00007610b1ac7816 */ /* 0x00cfce00000000ac */
.L_x_14331:
[----:B------:R-:W-:Y:S05]  /*a8c0*/  BSYNC.RECONVERGENT B2 ;  /* 0x0000000000027941 */ /* 0x000fea0003800200 */
.L_x_14330:
        /* <DEDUP_REMOVED lines=12> */
[----:B--23--:R-:W-:-:S07]  /*a990*/  PRMT R172, R172, 0x5410, R177 ;  /* 0x00005410acac7816 */ /* 0x00cfce00000000b1 */
.L_x_14333:
[----:B------:R-:W-:Y:S05]  /*a9a0*/  BSYNC.RECONVERGENT B2 ;  /* 0x0000000000027941 */ /* 0x000fea0003800200 */
.L_x_14332:
        /* <DEDUP_REMOVED lines=17> */
.L_x_14335:
[----:B------:R-:W-:Y:S05]  /*aac0*/  BSYNC.RECONVERGENT B2 ;  /* 0x0000000000027941 */ /* 0x000fea0003800200 */
.L_x_14334:
        /* <DEDUP_REMOVED lines=17> */
.L_x_14337:
[----:B------:R-:W-:Y:S05]  /*abe0*/  BSYNC.RECONVERGENT B2 ;  /* 0x0000000000027941 */ /* 0x000fea0003800200 */
.L_x_14336:
        /* <DEDUP_REMOVED lines=17> */
.L_x_14339:
[----:B------:R-:W-:Y:S05]  /*ad00*/  BSYNC.RECONVERGENT B2 ;  /* 0x0000000000027941 */ /* 0x000fea0003800200 */
.L_x_14338:
        /* <DEDUP_REMOVED lines=17> */
.L_x_14341:
[----:B------:R-:W-:Y:S05]  /*ae20*/  BSYNC.RECONVERGENT B2 ;  /* 0x0000000000027941 */ /* 0x000fea0003800200 */
.L_x_14340:
        /* <DEDUP_REMOVED lines=24> */
.L_x_14343:
[----:B------:R-:W-:Y:S05]  /*afb0*/  BSYNC.RECONVERGENT B2 ;  /* 0x0000000000027941 */ /* 0x000fea0003800200 */
.L_x_14342:
        /* <DEDUP_REMOVED lines=13> */
[----:B--2---:R-:W-:Y:S01]  /*b090*/  PRMT R175, R175, 0x5410, R2 ;  /* 0x00005410afaf7816 */ /* 0x004fe20000000002 */
[----:B------:R-:W-:Y:S06]  /*b0a0*/  BRA `(.L_x_14314) ;  /* 0x0000000c009c7947 */ /* 0x000fec0003800000 */
.L_x_14329:
        /* <DEDUP_REMOVED lines=8> */
[----:B---3-5:R-:W-:Y:S02]  /*b130*/  HADD2.F32 R204, -RZ, R168.H0_H0 ;  /* 0x200000a8ffcc7230 */ /* 0x028fe40000004100 */
[----:B------:R-:W-:-:S04]  /*b140*/  FADD.FTZ R2, R197, -R2 ;  /* 0x80000002c5027221 */ /* 0x000fc80000010000 */
[----:B------:R-:W-:-:S05]  /*b150*/  FMUL.FTZ R2, R249, R2 ;  /* 0x00000002f9027220 */ /* 0x000fca0000410000 */
[----:B------:R-:W-:-:S05]  /*b160*/  FSEL R2, R2, RZ, P4 ;  /* 0x000000ff02027208 */ /* 0x000fca0002000000 */
[----:B------:R-:W-:-:S04]  /*b170*/  FMUL.FTZ R2, R2, UR13 ;  /* 0x0000000d02027c20 */ /* 0x000fc80008410000 */
[----:B------:R-:W-:-:S04]  /*b180*/  FMUL.FTZ R2, R2, UR12 ;  /* 0x0000000c02027c20 */ /* 0x000fc80008410000 */
[----:B------:R-:W-:-:S07]  /*b190*/  FMUL.FTZ R2, R204, R2 ;  /* 0x00000002cc027220 */ /* 0x000fce0000410000 */
.L_x_14347:
[----:B------:R-:W-:Y:S05]  /*b1a0*/  BSYNC.RECONVERGENT B3 ;  /* 0x0000000000037941 */ /* 0x000fea0003800200 */
.L_x_14346:
        /* <DEDUP_REMOVED lines=11> */
[----:B--23--:R-:W-:-:S07]  /*b260*/  PRMT R172, R2, 0x7610, R172 ;  /* 0x0000761002ac7816 */ /* 0x00cfce00000000ac */
.L_x_14345:
[----:B------:R-:W-:Y:S05]  /*b270*/  BSYNC.RECONVERGENT B2 ;  /* 0x0000000000027941 */ /* 0x000fea0003800200 */
.L_x_14344:
        /* <DEDUP_REMOVED lines=8> */
[----:B---3-5:R-:W-:Y:S02]  /*b300*/  HADD2.F32 R204, -RZ, R168.H1_H1 ;  /* 0x300000a8ffcc7230 */ /* 0x028fe40000004100 */
[----:B------:R-:W-:-:S04]  /*b310*/  FADD.FTZ R2, R196, -R2 ;  /* 0x80000002c4027221 */ /* 0x000fc80000010000 */
[----:B------:R-:W-:-:S05]  /*b320*/  FMUL.FTZ R2, R249, R2 ;  /* 0x00000002f9027220 */ /* 0x000fca0000410000 */
[----:B------:R-:W-:-:S05]  /*b330*/  FSEL R2, R2, RZ, P4 ;  /* 0x000000ff02027208 */ /* 0x000fca0002000000 */
[----:B------:R-:W-:-:S04]  /*b340*/  FMUL.FTZ R2, R2, UR13 ;  /* 0x0000000d02027c20 */ /* 0x000fc80008410000 */
[----:B------:R-:W-:-:S04]  /*b350*/  FMUL.FTZ R2, R2, UR12 ;  /* 0x0000000c02027c20 */ /* 0x000fc80008410000 */
[----:B------:R-:W-:-:S07]  /*b360*/  FMUL.FTZ R2, R204, R2 ;  /* 0x00000002cc027220 */ /* 0x000fce0000410000 */
.L_x_14351:
[----:B------:R-:W-:Y:S05]  /*b370*/  BSYNC.RECONVERGENT B3 ;  /* 0x0000000000037941 */ /* 0x000fea0003800200 */
.L_x_14350:
        /* <DEDUP_REMOVED lines=12> */
.L_x_14349:
[----:B------:R-:W-:Y:S05]  /*b440*/  BSYNC.RECONVERGENT B2 ;  /* 0x0000000000027941 */ /* 0x000fea0003800200 */
.L_x_14348:
        /* <DEDUP_REMOVED lines=15> */
.L_x_14355:
[----:B------:R-:W-:Y:S05]  /*b540*/  BSYNC.RECONVERGENT B3 ;  /* 0x0000000000037941 */ /* 0x000fea0003800200 */
.L_x_14354:
        /* <DEDUP_REMOVED lines=12> */
.L_x_14353:
[----:B------:R-:W-:Y:S05]  /*b610*/  BSYNC.RECONVERGENT B2 ;  /* 0x0000000000027941 */ /* 0x000fea0003800200 */
.L_x_14352:
        /* <DEDUP_REMOVED lines=15> */
.L_x_14359:
[----:B------:R-:W-:Y:S05]  /*b710*/  BSYNC.RECONVERGENT B3 ;  /* 0x0000000000037941 */ /* 0x000fea0003800200 */
.L_x_14358:
        /* <DEDUP_REMOVED lines=12> */
.L_x_14357:
[----:B------:R-:W-:Y:S05]  /*b7e0*/  BSYNC.RECONVERGENT B2 ;  /* 0x0000000000027941 */ /* 0x000fea0003800200 */
.L_x_14356:
        /* <DEDUP_REMOVED lines=15> */
.L_x_14363:
[----:B------:R-:W-:Y:S05]  /*b8e0*/  BSYNC.RECONVERGENT B3 ;  /* 0x0000000000037941 */ /* 0x000fea0003800200 */
.L_x_14362:
        /* <DEDUP_REMOVED lines=12> */
.L_x_14361:
[----:B------:R-:W-:Y:S05]  /*b9b0*/  BSYNC.RECONVERGENT B2 ;  /* 0x0000000000027941 */ /* 0x000fea0003800200 */
.L_x_14360:
        /* <DEDUP_REMOVED lines=15> */
.L_x_14367:
[----:B------:R-:W-:Y:S05]  /*bab0*/  BSYNC.RECONVERGENT B3 ;  /* 0x0000000000037941 */ /* 0x000fea0003800200 */
.L_x_14366:
        /* <DEDUP_REMOVED lines=12> */
.L_x_14365:
[----:B------:R-:W-:Y:S05]  /*bb80*/  BSYNC.RECONVERGENT B2 ;  /* 0x0000000000027941 */ /* 0x000fea0003800200 */
.L_x_14364:
        /* <DEDUP_REMOVED lines=15> */
.L_x_14371:
[----:B------:R-:W-:Y:S05]  /*bc80*/  BSYNC.RECONVERGENT B3 ;  /* 0x0000000000037941 */ /* 0x000fea0003800200 */
.L_x_14370:
        /* <DEDUP_REMOVED lines=12> */
.L_x_14369:
[----:B------:R-:W-:Y:S05]  /*bd50*/  BSYNC.RECONVERGENT B2 ;  /* 0x0000000000027941 */ /* 0x000fea0003800200 */
.L_x_14368:
        /* <DEDUP_REMOVED lines=15> */
.L_x_14373:
[----:B------:R-:W-:Y:S05]  /*be50*/  BSYNC.RECONVERGENT B2 ;  /* 0x0000000000027941 */ /* 0x000fea0003800200 */
.L_x_14372:
        /* <DEDUP_REMOVED lines=12> */
.L_x_14314:
[----:B------:R-:W-:Y:S05]  /*bf20*/  BSYNC.RECONVERGENT B1 ;  /* 0x0000000000017941 */ /* 0x000fea0003800200 */
.L_x_14297:
        /* <DEDUP_REMOVED lines=14> */
.L_x_14375:
[----:B------:R-:W-:Y:S05]  /*c010*/  BSYNC.RECONVERGENT B1 ;  /* 0x0000000000017941 */ /* 0x000fea0003800200 */
.L_x_14374:
        /* <DEDUP_REMOVED lines=22> */
[----:B0----5:R-:W-:-:S05]  /*c180*/  @P4 HADD2.F32 R202, -RZ, R168.H0_H0 ;  /* 0x200000a8ffca4230 */ /* 0x021fca0000004100 */
[-C--:B------:R-:W-:Y:S01]  /*c190*/  @P4 FMUL.FTZ R178, R202, R2.reuse ;  /* 0x00000002cab24220 */ /* 0x080fe20000410000 */
[----:B------:R-:W-:-:S03]  /*c1a0*/  FMUL.FTZ R2, R72, R2 ;  /* 0x0000000248027220 */ /* 0x000fc60000410000 */
[----:B------:R-:W-:Y:S02]  /*c1b0*/  FADD.FTZ R140, R140, R178 ;  /* 0x000000b28c8c7221 */ /* 0x000fe40000010000 */
[----:B------:R-:W-:-:S04]  /*c1c0*/  FSEL R2, R2, RZ, P4 ;  /* 0x000000ff02027208 */ /* 0x000fc80002000000 */
[----:B------:R-:W-:-:S04]  /*c1d0*/  F2FP.F16.F32.PACK_AB R2, RZ, R2 ;  /* 0x00000002ff02723e */ /* 0x000fc800000000ff */
[----:B--23--:R-:W-:-:S07]  /*c1e0*/  PRMT R172, R2, 0x7610, R172 ;  /* 0x0000761002ac7816 */ /* 0x00cfce00000000ac */
.L_x_14380:
[----:B------:R-:W-:Y:S05]  /*c1f0*/  BSYNC.RECONVERGENT B2 ;  /* 0x0000000000027941 */ /* 0x000fea0003800200 */
.L_x_14379:
[----:B------:R-:W-:Y:S04]  /*c200*/  BSSY.RECONVERGENT B2, `(.L_x_14381) ;  /* 0x000000d000027945 */ /* 0x000fe80003800200 */
[----:B------:R-:W-:Y:S05]  /*c210*/  @!P3 BRA `(.L_x_14382) ;  /* 0x00000000002cb947 */ /* 0x000fea0003800000 */
[----:B------:R-:W-:Y:S01]  /*c220*/  LOP3.LUT P4, RZ, R200, 0xff00, RZ, 0xc0, !PT ;  /* 0x0000ff00c8ff7812 */ /* 0x000fe2000788c0ff */
[----:B------:R-:W-:Y:S01]  /*c230*/  FMUL.FTZ R2, R176, UR13 ;  /* 0x0000000db0027c20 */ /* 0x000fe20008410000 */
[----:B------:R-:W-:-:S03]  /*c240*/  HFMA2 R178, -RZ, RZ, 0, 0 ;  /* 0x00000000ffb27431 */ /* 0x000fc600000001ff */
[----:B------:R-:W-:-:S08]  /*c250*/  FMUL.FTZ R2, R2, UR12 ;  /* 0x0000000c02027c20 */ /* 0x000fd00008410000 */
[----:B0----5:R-:W-:-:S05]  /*c260*/  @P4 HADD2.F32 R202, -RZ, R168.H1_H1 ;  /* 0x300000a8ffca4230 */ /* 0x021fca0000004100 */
[-C--:B------:R-:W-:Y:S01]  /*c270*/  @P4 FMUL.FTZ R178, R202, R2.reuse ;  /* 0x00000002cab24220 */ /* 0x080fe20000410000 */
[----:B------:R-:W-:-:S03]  /*c280*/  FMUL.FTZ R2, R73, R2 ;  /* 0x0000000249027220 */ /* 0x000fc60000410000 */
[----:B------:R-:W-:Y:S02]  /*c290*/  FADD.FTZ R141, R141, R178 ;  /* 0x000000b28d8d7221 */ /* 0x000fe40000010000 */
[----:B------:R-:W-:-:S04]  /*c2a0*/  FSEL R2, R2, RZ, P4 ;  /* 0x000000ff02027208 */ /* 0x000fc80002000000 */
[----:B------:R-:W-:-:S04]  /*c2b0*/  F2FP.F16.F32.PACK_AB R2, RZ, R2 ;  /* 0x00000002ff02723e */ /* 0x000fc800000000ff */
[----:B--23--:R-:W-:-:S07]  /*c2c0*/  PRMT R172, R172, 0x5410, R2 ;  /* 0x00005410acac7816 */ /* 0x00cfce0000000002 */
.L_x_14382:
[----:B------:R-:W-:Y:S05]  /*c2d0*/  BSYNC.RECONVERGENT B2 ;  /* 0x0000000000027941 */ /* 0x000fea0003800200 */
.L_x_14381:
[----:B------:R-:W-:Y:S04]  /*c2e0*/  BSSY.RECONVERGENT B2, `(.L_x_14383) ;  /* 0x000000d000027945 */ /* 0x000fe80003800200 */
[----:B------:R-:W-:Y:S05]  /*c2f0*/  @!P3 BRA `(.L_x_14384) ;  /* 0x00000000002cb947 */ /* 0x000fea0003800000 */
        /* <DEDUP_REMOVED lines=11> */
.L_x_14384:
[----:B------:R-:W-:Y:S05]  /*c3b0*/  BSYNC.RECONVERGENT B2 ;  /* 0x0000000000027941 */ /* 0x000fea0003800200 */
.L_x_14383:
[----:B------:R-:W-:Y:S01]  /*c3c0*/  @P2 FFMA.FTZ R2, R186, R4, R5 ;  /* 0x00000004ba022223 */ /* 0x000fe20000010005 */
[----:B0-----:R-:W-:Y:S01]  /*c3d0*/  HADD2.F32 R202, -RZ, R33.H1_H1 ;  /* 0x30000021ffca7230 */ /* 0x001fe20000004100 */
        /* <DEDUP_REMOVED lines=15> */
.L_x_14386:
[----:B------:R-:W-:Y:S05]  /*c4d0*/  BSYNC.RECONVERGENT B2 ;  /* 0x0000000000027941 */ /* 0x000fea0003800200 */
.L_x_14385:
        /* <DEDUP_REMOVED lines=17> */
.L_x_14388:
[----:B------:R-:W-:Y:S05]  /*c5f0*/  BSYNC.RECONVERGENT B2 ;  /* 0x0000000000027941 */ /* 0x000fea0003800200 */
.L_x_14387:
        /* <DEDUP_REMOVED lines=17> */
.L_x_14390:
[----:B------:R-:W-:Y:S05]  /*c710*/  BSYNC.RECONVERGENT B2 ;  /* 0x0000000000027941 */ /* 0x000fea0003800200 */
.L_x_14389:
[-CC-:B------:R-:W-:Y:S01]  /*c720*/  @P2 FFMA.FTZ R2, R183, R4.reuse, R5.reuse ;  /* 0x00000004b7022223 */ /* 0x180fe20000010005 */
[----:B------:R-:W-:Y:S01]  /*c730*/  F2FP.F16.F32.PACK_AB R178, R178, R203 ;  /* 0x000000cbb2b2723e */ /* 0x000fe200000000ff */
[----:B------:R-:W-:Y:S01]  /*c740*/  @P2 FFMA.FTZ R203, R182, R4, R5 ;  /* 0x00000004b6cb2223 */ /* 0x000fe20000010005 */
[----:B------:R-:W-:Y:S01]  /*c750*/  F2FP.F16.F32.PACK_AB R177, R202, R177 ;  /* 0x000000b1cab1723e */ /* 0x000fe200000000ff */
[----:B---3--:R-:W-:Y:S01]  /*c760*/  @P2 FADD.FTZ R204, R23, -R2 ;  /* 0x8000000217cc2221 */ /* 0x008fe20000010000 */
        /* <DEDUP_REMOVED lines=19> */
.L_x_14392:
[----:B------:R-:W-:Y:S05]  /*c8a0*/  BSYNC.RECONVERGENT B2 ;  /* 0x0000000000027941 */ /* 0x000fea0003800200 */
.L_x_14391:
        /* <DEDUP_REMOVED lines=15> */
.L_x_14378:
[----:B------:R-:W-:Y:S01]  /*c9a0*/  BSSY.RECONVERGENT B2, `(.L_x_14394) ;  /* 0x0000012000027945 */ /* 0x000fe20003800200 */
[----:B------:R-:W-:-:S03]  /*c9b0*/  ISETP.GT.AND P4, PT, R250, RZ, PT ;  /* 0x000000fffa00720c */ /* 0x000fc60003f84270 */
[----:B------:R-:W-:Y:S10]  /*c9c0*/  @!P3 BRA `(.L_x_14395) ;  /* 0x00000000003cb947 */ /* 0x000ff40003800000 */
[----:B------:R-:W-:Y:S01]  /*c9d0*/  @P4 FFMA.FTZ R2, R189, R4, R5 ;  /* 0x00000004bd024223 */ /* 0x000fe20000010005 */
[----:B------:R-:W-:Y:S01]  /*c9e0*/  LOP3.LUT P2, RZ, R200, 0xff, RZ, 0xc0, !PT ;  /* 0x000000ffc8ff7812 */ /* 0x000fe2000784c0ff */
[----:B0-----:R-:W-:Y:S02]  /*c9f0*/  HADD2.F32 R202, -RZ, R32.H0_H0 ;  /* 0x20000020ffca7230 */ /* 0x001fe40000004100 */
        /* <DEDUP_REMOVED lines=11> */
[----:B--23--:R-:W-:-:S07]  /*cab0*/  PRMT R172, R2, 0x7610, R172 ;  /* 0x0000761002ac7816 */ /* 0x00cfce00000000ac */
.L_x_14395:
[----:B------:R-:W-:Y:S05]  /*cac0*/  BSYNC.RECONVERGENT B2 ;  /* 0x0000000000027941 */ /* 0x000fea0003800200 */
.L_x_14394:
[----:B------:R-:W-:Y:S04]  /*cad0*/  BSSY.RECONVERGENT B2, `(.L_x_14396) ;  /* 0x0000011000027945 */ /* 0x000fe80003800200 */
[----:B------:R-:W-:Y:S05]  /*cae0*/  @!P3 BRA `(.L_x_14397) ;  /* 0x00000000003cb947 */ /* 0x000fea0003800000 */
[----:B------:R-:W-:Y:S01]  /*caf0*/  @P4 FFMA.FTZ R2, R188, R4, R5 ;  /* 0x00000004bc024223 */ /* 0x000fe20000010005 */
[----:B------:R-:W-:Y:S01]  /*cb00*/  LOP3.LUT P2, RZ, R200, 0xff00, RZ, 0xc0, !PT ;  /* 0x0000ff00c8ff7812 */ /* 0x000fe2000784c0ff */
[----:B0-----:R-:W-:Y:S02]  /*cb10*/  HADD2.F32 R202, -RZ, R32.H1_H1 ;  /* 0x30000020ffca7230 */ /* 0x001fe40000004100 */
        /* <DEDUP_REMOVED lines=11> */
[----:B--23--:R-:W-:-:S07]  /*cbd0*/  PRMT R172, R172, 0x5410, R2 ;  /* 0x00005410acac7816 */ /* 0x00cfce0000000002 */
.L_x_14397:
[----:B------:R-:W-:Y:S05]  /*cbe0*/  BSYNC.RECONVERGENT B2 ;  /* 0x0000000000027941 */ /* 0x000fea0003800200 */
.L_x_14396:
[----:B------:R-:W-:Y:S04]  /*cbf0*/  BSSY.RECONVERGENT B2, `(.L_x_14398) ;  /* 0x0000011000027945 */ /* 0x000fe80003800200 */
[----:B------:R-:W-:Y:S05]  /*cc00*/  @!P3 BRA `(.L_x_14399) ;  /* 0x00000000003cb947 */ /* 0x000fea0003800000 */
        /* <DEDUP_REMOVED lines=15> */
.L_x_14399:
[----:B------:R-:W-:Y:S05]  /*cd00*/  BSYNC.RECONVERGENT B2 ;  /* 0x0000000000027941 */ /* 0x000fea0003800200 */
.L_x_14398:
        /* <DEDUP_REMOVED lines=17> */
.L_x_14401:
[----:B------:R-:W-:Y:S05]  /*ce20*/  BSYNC.RECONVERGENT B2 ;  /* 0x0000000000027941 */ /* 0x000fea0003800200 */
.L_x_14400:
        /* <DEDUP_REMOVED lines=17> */
.L_x_14403:
[----:B------:R-:W-:Y:S05]  /*cf40*/  BSYNC.RECONVERGENT B2 ;  /* 0x0000000000027941 */ /* 0x000fea0003800200 */
.L_x_14402:
        /* <DEDUP_REMOVED lines=17> */
.L_x_14405:
[----:B------:R-:W-:Y:S05]  /*d060*/  BSYNC.RECONVERGENT B2 ;  /* 0x0000000000027941 */ /* 0x000fea0003800200 */
.L_x_14404:
        /* <DEDUP_REMOVED lines=17> */
.L_x_14407:
[----:B------:R-:W-:Y:S05]  /*d180*/  BSYNC.RECONVERGENT B2 ;  /* 0x0000000000027941 */ /* 0x000fea0003800200 */
.L_x_14406:
        /* <DEDUP_REMOVED lines=16> */
[----:B0-23--:R-:W-:Y:S01]  /*d290*/  PRMT R175, R175, 0x5410, R2 ;  /* 0x00005410afaf7816 */ /* 0x00dfe20000000002 */
[----:B------:R-:W-:Y:S06]  /*d2a0*/  BRA `(.L_x_14393) ;  /* 0x0000001400f47947 */ /* 0x000fec0003800000 */
.L_x_14377:
        /* <DEDUP_REMOVED lines=22> */
[----:B0-23--:R-:W-:-:S07]  /*d410*/  PRMT R172, R177, 0x7610, R172 ;  /* 0x00007610b1ac7816 */ /* 0x00dfce00000000ac */
.L_x_14410:
[----:B------:R-:W-:Y:S05]  /*d420*/  BSYNC.RECONVERGENT B2 ;  /* 0x0000000000027941 */ /* 0x000fea0003800200 */
.L_x_14409:
        /* <DEDUP_REMOVED lines=12> */
[----:B0-23--:R-:W-:-:S07]  /*d4f0*/  PRMT R172, R172, 0x5410, R177 ;  /* 0x00005410acac7816 */ /* 0x00dfce00000000b1 */
.L_x_14412:
[----:B------:R-:W-:Y:S05]  /*d500*/  BSYNC.RECONVERGENT B2 ;  /* 0x0000000000027941 */ /* 0x000fea0003800200 */
.L_x_14411:
        /* <DEDUP_REMOVED lines=17> */
.L_x_14414:
[----:B------:R-:W-:Y:S05]  /*d620*/  BSYNC.RECONVERGENT B2 ;  /* 0x0000000000027941 */ /* 0x000fea0003800200 */
.L_x_14413:
        /* <DEDUP_REMOVED lines=17> */
.L_x_14416:
[----:B------:R-:W-:Y:S05]  /*d740*/  BSYNC.RECONVERGENT B2 ;  /* 0x0000000000027941 */ /* 0x000fea0003800200 */
.L_x_14415:
[----:B------:R-:W-:Y:S01]  /*d750*/  FFMA.FTZ R178, R185, R4, R5 ;  /* 0x00000004b9b27223 */ /* 0x000fe20000010005 */
[----:B------:R-:W-:Y:S03]  /*d760*/  BSSY.RECONVERGENT B2, `(.L_x_14417) ;  /* 0x0000010000027945 */ /* 0x000fe60003800200 */
[----:B------:R-:W-:-:S04]  /*d770*/  FADD.FTZ R178, R25, -R178 ;  /* 0x800000b219b27221 */ /* 0x000fc80000010000 */
[----:B------:R-:W-:-:S05]  /*d780*/  FMUL.FTZ R178, R249, R178 ;  /* 0x000000b2f9b27220 */ /* 0x000fca0000410000 */
[----:B------:R-:W-:Y:S01]  /*d790*/  FSEL R178, R178, RZ, P2 ;  /* 0x000000ffb2b27208 */ /* 0x000fe20001000000 */
[----:B------:R-:W-:Y:S06]  /*d7a0*/  @!P3 BRA `(.L_x_14418) ;  /* 0x00000000002cb947 */ /* 0x000fec0003800000 */
[----:B------:R-:W-:Y:S01]  /*d7b0*/  LOP3.LUT P4, RZ, R201, 0xff, RZ, 0xc0, !PT ;  /* 0x000000ffc9ff7812 */ /* 0x000fe2000788c0ff */
[----:B0-----:R-:W-:Y:S01]  /*d7c0*/  FMUL.FTZ R202, R178, UR13 ;  /* 0x0000000db2ca7c20 */ /* 0x001fe20008410000 */
        /* <DEDUP_REMOVED lines=9> */
.L_x_14418:
[----:B------:R-:W-:Y:S05]  /*d860*/  BSYNC.RECONVERGENT B2 ;  /* 0x0000000000027941 */ /* 0x000fea0003800200 */
.L_x_14417:
[----:B0-----:R-:W-:Y:S01]  /*d870*/  FFMA.FTZ R202, R184, R4, R5 ;  /* 0x00000004b8ca7223 */ /* 0x001fe20000010005 */
        /* <DEDUP_REMOVED lines=16> */
.L_x_14420:
[----:B------:R-:W-:Y:S05]  /*d980*/  BSYNC.RECONVERGENT B2 ;  /* 0x0000000000027941 */ /* 0x000fea0003800200 */
.L_x_14419:
        /* <DEDUP_REMOVED lines=24> */
.L_x_14422:
[----:B------:R-:W-:Y:S05]  /*db10*/  BSYNC.RECONVERGENT B2 ;  /* 0x0000000000027941 */ /* 0x000fea0003800200 */
.L_x_14421:
        /* <DEDUP_REMOVED lines=13> */
[----:B--23--:R-:W-:Y:S01]  /*dbf0*/  PRMT R175, R175, 0x5410, R2 ;  /* 0x00005410afaf7816 */ /* 0x00cfe20000000002 */
[----:B------:R-:W-:Y:S06]  /*dc00*/  BRA `(.L_x_14393) ;  /* 0x0000000c009c7947 */ /* 0x000fec0003800000 */
.L_x_14408:
        /* <DEDUP_REMOVED lines=8> */
[----:B0----5:R-:W-:Y:S02]  /*dc90*/  HADD2.F32 R202, -RZ, R168.H0_H0 ;  /* 0x200000a8ffca7230 */ /* 0x021fe40000004100 */
[----:B------:R-:W-:-:S04]  /*dca0*/  FADD.FTZ R2, R181, -R2 ;  /* 0x80000002b5027221 */ /* 0x000fc80000010000 */
[----:B------:R-:W-:-:S05]  /*dcb0*/  FMUL.FTZ R2, R249, R2 ;  /* 0x00000002f9027220 */ /* 0x000fca0000410000 */
[----:B------:R-:W-:-:S05]  /*dcc0*/  FSEL R2, R2, RZ, P4 ;  /* 0x000000ff02027208 */ /* 0x000fca0002000000 */
[----:B------:R-:W-:-:S04]  /*dcd0*/  FMUL.FTZ R2, R2, UR13 ;  /* 0x0000000d02027c20 */ /* 0x000fc80008410000 */
[----:B------:R-:W-:-:S04]  /*dce0*/  FMUL.FTZ R2, R2, UR12 ;  /* 0x0000000c02027c20 */ /* 0x000fc80008410000 */
[----:B------:R-:W-:-:S07]  /*dcf0*/  FMUL.FTZ R2, R202, R2 ;  /* 0x00000002ca027220 */ /* 0x000fce0000410000 */
.L_x_14426:
[----:B------:R-:W-:Y:S05]  /*dd00*/  BSYNC.RECONVERGENT B3 ;  /* 0x0000000000037941 */ /* 0x000fea0003800200 */
.L_x_14425:
        /* <DEDUP_REMOVED lines=11> */
[----:B0-23--:R-:W-:-:S07]  /*ddc0*/  PRMT R172, R2, 0x7610, R172 ;  /* 0x0000761002ac7816 */ /* 0x00dfce00000000ac */
.L_x_14424:
[----:B------:R-:W-:Y:S05]  /*ddd0*/  BSYNC.RECONVERGENT B2 ;  /* 0x0000000000027941 */ /* 0x000fea0003800200 */
.L_x_14423:
        /* <DEDUP_REMOVED lines=8> */
[----:B0----5:R-:W-:Y:S02]  /*de60*/  HADD2.F32 R202, -RZ, R168.H1_H1 ;  /* 0x300000a8ffca7230 */ /* 0x021fe40000004100 */
[----:B------:R-:W-:-:S04]  /*de70*/  FADD.FTZ R2, R180, -R2 ;  /* 0x80000002b4027221 */ /* 0x000fc80000010000 */
[----:B------:R-:W-:-:S05]  /*de80*/  FMUL.FTZ R2, R249, R2 ;  /* 0x00000002f9027220 */ /* 0x000fca0000410000 */
[----:B------:R-:W-:-:S05]  /*de90*/  FSEL R2, R2, RZ, P4 ;  /* 0x000000ff02027208 */ /* 0x000fca0002000000 */
[----:B------:R-:W-:-:S04]  /*dea0*/  FMUL.FTZ R2, R2, UR13 ;  /* 0x0000000d02027c20 */ /* 0x000fc80008410000 */
[----:B------:R-:W-:-:S04]  /*deb0*/  FMUL.FTZ R2, R2, UR12 ;  /* 0x0000000c02027c20 */ /* 0x000fc80008410000 */
[----:B------:R-:W-:-:S07]  /*dec0*/  FMUL.FTZ R2, R202, R2 ;  /* 0x00000002ca027220 */ /* 0x000fce0000410000 */
.L_x_14430:
[----:B------:R-:W-:Y:S05]  /*ded0*/  BSYNC.RECONVERGENT B3 ;  /* 0x0000000000037941 */ /* 0x000fea0003800200 */
.L_x_14429:
        /* <DEDUP_REMOVED lines=12> */
.L_x_14428:
[----:B------:R-:W-:Y:S05]  /*dfa0*/  BSYNC.RECONVERGENT B2 ;  /* 0x0000000000027941 */ /* 0x000fea0003800200 */
.L_x_14427:
        /* <DEDUP_REMOVED lines=15> */
.L_x_14434:
[----:B------:R-:W-:Y:S05]  /*e0a0*/  BSYNC.RECONVERGENT B3 ;  /* 0x0000000000037941 */ /* 0x000fea0003800200 */
.L_x_14433:
        /* <DEDUP_REMOVED lines=12> */
.L_x_14432:
[----:B------:R-:W-:Y:S05]  /*e170*/  BSYNC.RECONVERGENT B2 ;  /* 0x0000000000027941 */ /* 0x000fea0003800200 */
.L_x_14431:
        /* <DEDUP_REMOVED lines=15> */
.L_x_14438:
[----:B------:R-:W-:Y:S05]  /*e270*/  BSYNC.RECONVERGENT B3 ;  /* 0x0000000000037941 */ /* 0x000fea0003800200 */
.L_x_14437:
        /* <DEDUP_REMOVED lines=12> */
.L_x_14436:
[----:B------:R-:W-:Y:S05]  /*e340*/  BSYNC.RECONVERGENT B2 ;  /* 0x0000000000027941 */ /* 0x000fea0003800200 */
.L_x_14435:
        /* <DEDUP_REMOVED lines=15> */
.L_x_14442:
[----:B------:R-:W-:Y:S05]  /*e440*/  BSYNC.RECONVERGENT B3 ;  /* 0x0000000000037941 */ /* 0x000fea0003800200 */
.L_x_14441:
        /* <DEDUP_REMOVED lines=12> */
.L_x_14440:
[----:B------:R-:W-:Y:S05]  /*e510*/  BSYNC.RECONVERGENT B2 ;  /* 0x0000000000027941 */ /* 0x000fea0003800200 */
.L_x_14439:
        /* <DEDUP_REMOVED lines=15> */
.L_x_14446:
[----:B------:R-:W-:Y:S05]  /*e610*/  BSYNC.RECONVERGENT B3 ;  /* 0x0000000000037941 */ /* 0x000fea0003800200 */
.L_x_14445:
        /* <DEDUP_REMOVED lines=12> */
.L_x_14444:
[----:B------:R-:W-:Y:S05]  /*e6e0*/  BSYNC.RECONVERGENT B2 ;  /* 0x0000000000027941 */ /* 0x000fea0003800200 */
.L_x_14443:
        /* <DEDUP_REMOVED lines=15> */
.L_x_14450:
[----:B------:R-:W-:Y:S05]  /*e7e0*/  BSYNC.RECONVERGENT B3 ;  /* 0x0000000000037941 */ /* 0x000fea0003800200 */
.L_x_14449:
        /* <DEDUP_REMOVED lines=12> */
.L_x_14448:
[----:B------:R-:W-:Y:S05]  /*e8b0*/  BSYNC.RECONVERGENT B2 ;  /* 0x0000000000027941 */ /* 0x000fea0003800200 */
.L_x_14447:
        /* <DEDUP_REMOVED lines=15> */
.L_x_14452:
[----:B------:R-:W-:Y:S05]  /*e9b0*/  BSYNC.RECONVERGENT B2 ;  /* 0x0000000000027941 */ /* 0x000fea0003800200 */
.L_x_14451:
        /* <DEDUP_REMOVED lines=12> */
.L_x_14393:
[----:B------:R-:W-:Y:S05]  /*ea80*/  BSYNC.RECONVERGENT B1 ;  /* 0x0000000000017941 */ /* 0x000fea0003800200 */
.L_x_14376:
        /* <DEDUP_REMOVED lines=14> */
.L_x_14454:
[----:B------:R-:W-:Y:S05]  /*eb70*/  BSYNC.RECONVERGENT B1 ;  /* 0x0000000000017941 */ /* 0x000fea0003800200 */
.L_x_14453:
        /* <DEDUP_REMOVED lines=29> */
.L_x_14459:
[----:B------:R-:W-:Y:S05]  /*ed50*/  BSYNC.RECONVERGENT B2 ;  /* 0x0000000000027941 */ /* 0x000fea0003800200 */
.L_x_14458:
        /* <DEDUP_REMOVED lines=13> */
.L_x_14461:
[----:B------:R-:W-:Y:S05]  /*ee30*/  BSYNC.RECONVERGENT B2 ;  /* 0x0000000000027941 */ /* 0x000fea0003800200 */
.L_x_14460:
[----:B------:R-:W-:Y:S04]  /*ee40*/  BSSY.RECONVERGENT B2, `(.L_x_14462) ;  /* 0x000000d000027945 */ /* 0x000fe80003800200 */
[----:B------:R-:W-:Y:S05]  /*ee50*/  @!P3 BRA `(.L_x_14463) ;  /* 0x00000000002cb947 */ /* 0x000fea0003800000 */
        /* <DEDUP_REMOVED lines=11> */
.L_x_14463:
[----:B------:R-:W-:Y:S05]  /*ef10*/  BSYNC.RECONVERGENT B2 ;  /* 0x0000000000027941 */ /* 0x000fea0003800200 */
.L_x_14462:
        /* <DEDUP_REMOVED lines=17> */
.L_x_14465:
[----:B------:R-:W-:Y:S05]  /*f030*/  BSYNC.RECONVERGENT B2 ;  /* 0x0000000000027941 */ /* 0x000fea0003800200 */
.L_x_14464:
        /* <DEDUP_REMOVED lines=29> */
.L_x_14467:
[----:B------:R-:W-:Y:S05]  /*f210*/  BSYNC.RECONVERGENT B2 ;  /* 0x0000000000027941 */ /* 0x000fea0003800200 */
.L_x_14466:
        /* <DEDUP_REMOVED lines=13> */
.L_x_14469:
[----:B------:R-:W-:Y:S05]  /*f2f0*/  BSYNC.RECONVERGENT B2 ;  /* 0x0000000000027941 */ /* 0x000fea0003800200 */
.L_x_14468:
        /* <DEDUP_REMOVED lines=16> */
.L_x_14471:
[----:B------:R-:W-:Y:S05]  /*f400*/  BSYNC.RECONVERGENT B2 ;  /* 0x0000000000027941 */ /* 0x000fea0003800200 */
.L_x_14470:
        /* <DEDUP_REMOVED lines=15> */
.L_x_14457:
[----:B------:R-:W-:Y:S01]  /*f500*/  BSSY.RECONVERGENT B2, `(.L_x_14473) ;  /* 0x0000012000027945 */ /* 0x000fe20003800200 */
[----:B------:R-:W-:-:S03]  /*f510*/  ISETP.GT.AND P0, PT, R250, RZ, PT ;  /* 0x000000fffa00720c */ /* 0x000fc60003f04270 */
[----:B------:R-:W-:Y:S10]  /*f520*/  @!P3 BRA `(.L_x_14474) ;  /* 0x00000000003cb947 */ /* 0x000ff40003800000 */
[----:B------:R-:W-:Y:S01]  /*f530*/  @P0 FFMA.FTZ R2, R21, R4, R5 ;  /* 0x0000000415020223 */ /* 0x000fe20000010005 */
        /* <DEDUP_REMOVED lines=14> */
.L_x_14474:
[----:B------:R-:W-:Y:S05]  /*f620*/  BSYNC.RECONVERGENT B2 ;  /* 0x0000000000027941 */ /* 0x000fea0003800200 */
.L_x_14473:
        /* <DEDUP_REMOVED lines=17> */
.L_x_14476:
[----:B------:R-:W-:Y:S05]  /*f740*/  BSYNC.RECONVERGENT B2 ;  /* 0x0000000000027941 */ /* 0x000fea0003800200 */
.L_x_14475:
        /* <DEDUP_REMOVED lines=17> */
.L_x_14478:
[----:B------:R-:W-:Y:S05]  /*f860*/  BSYNC.RECONVERGENT B2 ;  /* 0x0000000000027941 */ /* 0x000fea0003800200 */
.L_x_14477:
        /* <DEDUP_REMOVED lines=17> */
.L_x_14480:
[----:B------:R-:W-:Y:S05]  /*f980*/  BSYNC.RECONVERGENT B2 ;  /* 0x0000000000027941 */ /* 0x000fea0003800200 */
.L_x_14479:
        /* <DEDUP_REMOVED lines=17> */
.L_x_14482:
[----:B------:R-:W-:Y:S05]  /*faa0*/  BSYNC.RECONVERGENT B2 ;  /* 0x0000000000027941 */ /* 0x000fea0003800200 */
.L_x_14481:
        /* <DEDUP_REMOVED lines=17> */
.L_x_14484:
[----:B------:R-:W-:Y:S05]  /*fbc0*/  BSYNC.RECONVERGENT B2 ;  /* 0x0000000000027941 */ /* 0x000fea0003800200 */
.L_x_14483:
        /* <DEDUP_REMOVED lines=17> */
.L_x_14486:
[----:B------:R-:W-:Y:S05]  /*fce0*/  BSYNC.RECONVERGENT B2 ;  /* 0x0000000000027941 */ /* 0x000fea0003800200 */
.L_x_14485:
[----:B------:R-:W-:Y:S05]  /*fcf0*/  @!P3 BRA `(.L_x_14472) ;  /* 0x000000180010b947 */ /* 0x000fea0003800000 */
[----:B------:R-:W-:Y:S01]  /*fd00*/  @P0 FFMA.FTZ R2, R14, R4, R5 ;  /* 0x000000040e020223 */ /* 0x000fe20000010005 */
[----:B------:R-:W-:-:S03]  /*fd10*/  HADD2.F32 R4, -RZ, R31.H1_H1 ;  /* 0x3000001fff047230 */ /* 0x000fc60000004100 */
[----:B------:R-:W-:-:S04]  /*fd20*/  @P0 FADD.FTZ R2, R6, -R2 ;  /* 0x8000000206020221 */ /* 0x000fc80000010000 */
[----:B------:R-:W-:Y:S01]  /*fd30*/  @P0 FFMA.FTZ R4, R249, R2, R4 ;  /* 0x00000002f9040223 */ /* 0x000fe20000010004 */
[----:B------:R-:W-:-:S03]  /*fd40*/  ISETP.GE.U32.AND P0, PT, R198, RZ, PT ;  /* 0x000000ffc600720c */ /* 0x000fc60003f06070 */
[----:B------:R-:W-:Y:S01]  /*fd50*/  FMUL.FTZ R2, R4, UR13 ;  /* 0x0000000d04027c20 */ /* 0x000fe20008410000 */
[----:B------:R-:W-:-:S03]  /*fd60*/  ISETP.GE.U32.AND.EX P0, PT, R199, 0x1000000, PT, P0 ;  /* 0x01000000c700780c */ /* 0x000fc60003f06100 */
[----:B------:R-:W-:Y:S01]  /*fd70*/  FMUL.FTZ R4, R2, UR12 ;  /* 0x0000000c02047c20 */ /* 0x000fe20008410000 */
[----:B------:R-:W-:-:S09]  /*fd80*/  HFMA2 R2, -RZ, RZ, 0, 0 ;  /* 0x00000000ff027431 */ /* 0x000fd200000001ff */
        /* <DEDUP_REMOVED lines=8> */
.L_x_14456:
        /* <DEDUP_REMOVED lines=23> */
.L_x_14489:
[----:B------:R-:W-:Y:S05]  /*ff80*/  BSYNC.RECONVERGENT B2 ;  /* 0x0000000000027941 */ /* 0x000fea0003800200 */
.L_x_14488:
        /* <DEDUP_REMOVED lines=13> */
.L_x_14491:
[----:B------:R-:W-:Y:S05]  /*10060*/  BSYNC.RECONVERGENT B2 ;  /* 0x0000000000027941 */ /* 0x000fea0003800200 */
.L_x_14490:
        /* <DEDUP_REMOVED lines=17> */
.L_x_14493:
[----:B------:R-:W-:Y:S05]  /*10180*/  BSYNC.RECONVERGENT B2 ;  /* 0x0000000000027941 */ /* 0x000fea0003800200 */
.L_x_14492:
        /* <DEDUP_REMOVED lines=17> */
.L_x_14495:
[----:B------:R-:W-:Y:S05]  /*102a0*/  BSYNC.RECONVERGENT B2 ;  /* 0x0000000000027941 */ /* 0x000fea0003800200 */
.L_x_14494:
        /* <DEDUP_REMOVED lines=27> */
.L_x_14497:
[----:B------:R-:W-:Y:S05]  /*10460*/  BSYNC.RECONVERGENT B2 ;  /* 0x0000000000027941 */ /* 0x000fea0003800200 */
.L_x_14496:
        /* <DEDUP_REMOVED lines=13> */
.L_x_14499:
[----:B------:R-:W-:Y:S05]  /*10540*/  BSYNC.RECONVERGENT B2 ;  /* 0x0000000000027941 */ /* 0x000fea0003800200 */
.L_x_14498:
        /* <DEDUP_REMOVED lines=18> */
.L_x_14501:
[----:B------:R-:W-:Y:S05]  /*10670*/  BSYNC.RECONVERGENT B2 ;  /* 0x0000000000027941 */ /* 0x000fea0003800200 */
.L_x_14500:
        /* <DEDUP_REMOVED lines=15> */
.L_x_14487:
        /* <DEDUP_REMOVED lines=15> */
.L_x_14505:
[----:B------:R-:W-:Y:S05]  /*10860*/  BSYNC.RECONVERGENT B3 ;  /* 0x0000000000037941 */ /* 0x000fea0003800200 */
.L_x_14504:
        /* <DEDUP_REMOVED lines=12> */
.L_x_14503:
[----:B------:R-:W-:Y:S05]  /*10930*/  BSYNC.RECONVERGENT B2 ;  /* 0x0000000000027941 */ /* 0x000fea0003800200 */
.L_x_14502:
        /* <DEDUP_REMOVED lines=15> */
.L_x_14509:
[----:B------:R-:W-:Y:S05]  /*10a30*/  BSYNC.RECONVERGENT B3 ;  /* 0x0000000000037941 */ /* 0x000fea0003800200 */
.L_x_14508:
        /* <DEDUP_REMOVED lines=12> */
.L_x_14507:
[----:B------:R-:W-:Y:S05]  /*10b00*/  BSYNC.RECONVERGENT B2 ;  /* 0x0000000000027941 */ /* 0x000fea0003800200 */
.L_x_14506:
        /* <DEDUP_REMOVED lines=15> */
.L_x_14513:
[----:B------:R-:W-:Y:S05]  /*10c00*/  BSYNC.RECONVERGENT B3 ;  /* 0x0000000000037941 */ /* 0x000fea0003800200 */
.L_x_14512:
        /* <DEDUP_REMOVED lines=12> */
.L_x_14511:
[----:B------:R-:W-:Y:S05]  /*10cd0*/  BSYNC.RECONVERGENT B2 ;  /* 0x0000000000027941 */ /* 0x000fea0003800200 */
.L_x_14510:
        /* <DEDUP_REMOVED lines=15> */
.L_x_14517:
[----:B------:R-:W-:Y:S05]  /*10dd0*/  BSYNC.RECONVERGENT B3 ;  /* 0x0000000000037941 */ /* 0x000fea0003800200 */
.L_x_14516:
        /* <DEDUP_REMOVED lines=12> */
.L_x_14515:
[----:B------:R-:W-:Y:S05]  /*10ea0*/  BSYNC.RECONVERGENT B2 ;  /* 0x0000000000027941 */ /* 0x000fea0003800200 */
.L_x_14514:
        /* <DEDUP_REMOVED lines=15> */
.L_x_14521:
[----:B------:R-:W-:Y:S05]  /*10fa0*/  BSYNC.RECONVERGENT B3 ;  /* 0x0000000000037941 */ /* 0x000fea0003800200 */
.L_x_14520:
        /* <DEDUP_REMOVED lines=12> */
.L_x_14519:
[----:B------:R-:W-:Y:S05]  /*11070*/  BSYNC.RECONVERGENT B2 ;  /* 0x0000000000027941 */ /* 0x000fea0003800200 */
.L_x_14518:
        /* <DEDUP_REMOVED lines=15> */
.L_x_14525:
[----:B------:R-:W-:Y:S05]  /*11170*/  BSYNC.RECONVERGENT B3 ;  /* 0x0000000000037941 */ /* 0x000fea0003800200 */
.L_x_14524:
        /* <DEDUP_REMOVED lines=12> */
.L_x_14523:
[----:B------:R-:W-:Y:S05]  /*11240*/  BSYNC.RECONVERGENT B2 ;  /* 0x0000000000027941 */ /* 0x000fea0003800200 */
.L_x_14522:
        /* <DEDUP_REMOVED lines=15> */
.L_x_14529:
[----:B------:R-:W-:Y:S05]  /*11340*/  BSYNC.RECONVERGENT B3 ;  /* 0x0000000000037941 */ /* 0x000fea0003800200 */
.L_x_14528:
        /* <DEDUP_REMOVED lines=12> */
.L_x_14527:
[----:B------:R-:W-:Y:S05]  /*11410*/  BSYNC.RECONVERGENT B2 ;  /* 0x0000000000027941 */ /* 0x000fea0003800200 */
.L_x_14526:
        /* <DEDUP_REMOVED lines=8> */
[----:B------:R-:W-:Y:S01]  /*114a0*/  FMUL.FTZ R2, R2, UR13 ;  /* 0x0000000d02027c20 */ /* 0x000fe20008410000 */
[----:B-----5:R-:W-:-:S03]  /*114b0*/  @P0 HADD2.F32 R5, -RZ, R171.H1_H1 ;  /* 0x300000abff050230 */ /* 0x020fc60000004100 */
[----:B------:R-:W-:Y:S01]  /*114c0*/  FMUL.FTZ R4, R2, UR12 ;  /* 0x0000000c02047c20 */ /* 0x000fe20008410000 */
[----:B------:R-:W-:-:S03]  /*114d0*/  HFMA2 R2, -RZ, RZ, 0, 0 ;  /* 0x00000000ff027431 */ /* 0x000fc600000001ff */
[-C--:B------:R-:W-:Y:S01]  /*114e0*/  @P0 FMUL.FTZ R2, R5, R4.reuse ;  /* 0x0000000405020220 */ /* 0x080fe20000410000 */
[----:B------:R-:W-:-:S03]  /*114f0*/  FMUL.FTZ R4, R87, R4 ;  /* 0x0000000457047220 */ /* 0x000fc60000410000 */
[----:B------:R-:W-:Y:S02]  /*11500*/  FADD.FTZ R131, R131, R2 ;  /* 0x0000000283837221 */ /* 0x000fe40000010000 */
[----:B------:R-:W-:-:S04]  /*11510*/  FSEL R4, R4, RZ, P0 ;  /* 0x000000ff04047208 */ /* 0x000fc80000000000 */
[----:B------:R-:W-:-:S04]  /*11520*/  F2FP.F16.F32.PACK_AB R2, RZ, R4 ;  /* 0x00000004ff02723e */ /* 0x000fc800000000ff */
[----:B--23--:R-:W-:-:S07]  /*11530*/  PRMT R175, R175, 0x5410, R2 ;  /* 0x00005410afaf7816 */ /* 0x00cfce0000000002 */
.L_x_14472:
[----:B------:R-:W-:Y:S05]  /*11540*/  BSYNC.RECONVERGENT B1 ;  /* 0x0000000000017941 */ /* 0x000fea0003800200 */
.L_x_14455:
        /* <DEDUP_REMOVED lines=11> */
.L_x_14133:
[----:B------:R-:W-:Y:S05]  /*11600*/  BSYNC B0 ;  /* 0x0000000000007941 */ /* 0x000fea0003800000 */
.L_x_14132:
        /* <DEDUP_REMOVED lines=371> */
.L_x_14138:
[----:B01----:R-:W-:Y:S01]  /*12d40*/  HFMA2 R3, -RZ, RZ, 0, 1.847743988037109375e-06 ;  /* 0x0000001fff037431 */ /* 0x003fe200000001ff */
[----:B------:R-:W-:Y:S01]  /*12d50*/  BSSY B1, `(.L_x_14531) ;  /* 0x0000006000017945 */ /* 0x000fe20003800000 */
[----:B------:R-:W-:Y:S02]  /*12d60*/  MOV R4, 0x1 ;  /* 0x0000000100047802 */ /* 0x000fe40000000f00 */
[----:B------:R-:W-:-:S07]  /*12d70*/  MOV R2, 0xffffffff ;  /* 0xffffffff00027802 */ /* 0x000fce0000000f00 */
[----:B-----5:R-:W-:Y:S05]  /*12d80*/  WARPSYNC.COLLECTIVE R2, `(.L_x_14532) ;  /* 0x0000000002087348 */ /* 0x020fea0003c00000 */
[----:B------:R0:W1:Y:S02]  /*12d90*/  SHFL.BFLY P0, R2, R5, R4, R3 ;  /* 0x0c00000405027389 */ /* 0x0000640000000003 */
[----:B01---5:R-:W-:Y:S05]  /*12da0*/  ENDCOLLECTIVE ;  /* 0x000000000000791b */ /* 0x023fea0003800000 */
.L_x_14532:
[----:B------:R-:W-:Y:S05]  /*12db0*/  BSYNC B1 ;  /* 0x0000000000017941 */ /* 0x000fea0003800000 */
.L_x_14531:
        /* <DEDUP_REMOVED lines=9> */
.L_x_14533:
[----:B------:R-:W-:Y:S01]  /*12e50*/  MOV R5, R0 ;  /* 0x0000000000057202 */ /* 0x000fe20000000f00 */
[----:B------:R-:W-:Y:S02]  /*12e60*/  HFMA2 R4, -RZ, RZ, 0, 1.1920928955078125e-07 ;  /* 0x00000002ff047431 */ /* 0x000fe400000001ff */
[----:B------:R-:W-:Y:S01]  /*12e70*/  FADD.FTZ R252, R2, R252 ;  /* 0x000000fc02fc7221 */ /* 0x000fe20000010000 */
[----:B------:R-:W-:-:S07]  /*12e80*/  MOV R2, 0xffffffff ;  /* 0xffffffff00027802 */ /* 0x000fce0000000f00 */
[----:B------:R-:W-:Y:S05]  /*12e90*/  WARPSYNC.COLLECTIVE R2, `(.L_x_14534) ;  /* 0x0000000002087348 */ /* 0x000fea0003c00000 */
[----:B------:R0:W1:Y:S02]  /*12ea0*/  SHFL.BFLY P0, R2, R5, R4, R3 ;  /* 0x0c00000405027389 */ /* 0x0000640000000003 */
[----:B01----:R-:W-:Y:S05]  /*12eb0*/  ENDCOLLECTIVE ;  /* 0x000000000000791b */ /* 0x003fea0003800000 */
.L_x_14534:
[----:B------:R-:W-:Y:S01]  /*12ec0*/  MOV R5, R252 ;  /* 0x000000fc00057202 */ /* 0x000fe20000000f00 */
[----:B------:R-:W-:Y:S01]  /*12ed0*/  FADD.FTZ R0, R0, R2 ;  /* 0x0000000200007221 */ /* 0x000fe20000010000 */
[----:B------:R-:W-:-:S07]  /*12ee0*/  MOV R2, 0xffffffff ;  /* 0xffffffff00027802 */ /* 0x000fce0000000f00 */
[----:B------:R-:W-:Y:S05]  /*12ef0*/  WARPSYNC.COLLECTIVE R2, `(.L_x_14535) ;  /* 0x0000000002087348 */ /* 0x000fea0003c00000 */
[----:B------:R0:W1:Y:S02]  /*12f00*/  SHFL.BFLY P0, R2, R5, R4, R3 ;  /* 0x0c00000405027389 */ /* 0x0000640000000003 */
[----:B01----:R-:W-:Y:S05]  /*12f10*/  ENDCOLLECTIVE ;  /* 0x000000000000791b */ /* 0x003fea0003800000 */
.L_x_14535:
[----:B------:R-:W-:Y:S01]  /*12f20*/  MOV R5, R0 ;  /* 0x0000000000057202 */ /* 0x000fe20000000f00 */
[----:B------:R-:W-:Y:S02]  /*12f30*/  HFMA2 R4, -RZ, RZ, 0, 2.384185791015625e-07 ;  /* 0x00000004ff047431 */ /* 0x000fe400000001ff */
[----:B------:R-:W-:Y:S01]  /*12f40*/  FADD.FTZ R252, R252, R2 ;  /* 0x00000002fcfc7221 */ /* 0x000fe20000010000 */
[----:B------:R-:W-:-:S07]  /*12f50*/  MOV R2, 0xffffffff ;  /* 0xffffffff00027802 */ /* 0x000fce0000000f00 */
[----:B------:R-:W-:Y:S05]  /*12f60*/  WARPSYNC.COLLECTIVE R2, `(.L_x_14536) ;  /* 0x0000000002087348 */ /* 0x000fea0003c00000 */
[----:B------:R0:W1:Y:S02]  /*12f70*/  SHFL.BFLY P0, R2, R5, R4, R3 ;  /* 0x0c00000405027389 */ /* 0x0000640000000003 */
[----:B01----:R-:W-:Y:S05]  /*12f80*/  ENDCOLLECTIVE ;  /* 0x000000000000791b */ /* 0x003fea0003800000 */
.L_x_14536:
[----:B------:R-:W-:Y:S01]  /*12f90*/  MOV R5, R252 ;  /* 0x000000fc00057202 */ /* 0x000fe20000000f00 */
[----:B------:R-:W-:Y:S01]  /*12fa0*/  FADD.FTZ R0, R0, R2 ;  /* 0x0000000200007221 */ /* 0x000fe20000010000 */
[----:B------:R-:W-:-:S07]  /*12fb0*/  MOV R2, 0xffffffff ;  /* 0xffffffff00027802 */ /* 0x000fce0000000f00 */
[----:B------:R-:W-:Y:S05]  /*12fc0*/  WARPSYNC.COLLECTIVE R2, `(.L_x_14537) ;  /* 0x0000000002087348 */ /* 0x000fea0003c00000 */
[----:B------:R0:W1:Y:S02]  /*12fd0*/  SHFL.BFLY P0, R2, R5, R4, R3 ;  /* 0x0c00000405027389 */ /* 0x0000640000000003 */
[----:B01----:R-:W-:Y:S05]  /*12fe0*/  ENDCOLLECTIVE ;  /* 0x000000000000791b */ /* 0x003fea0003800000 */
.L_x_14537:
[----:B------:R-:W-:Y:S01]  /*12ff0*/  MOV R5, R0 ;  /* 0x0000000000057202 */ /* 0x000fe20000000f00 */
[----:B------:R-:W-:Y:S02]  /*13000*/  HFMA2 R4, -RZ, RZ, 0, 4.76837158203125e-07 ;  /* 0x00000008ff047431 */ /* 0x000fe400000001ff */
[----:B------:R-:W-:Y:S01]  /*13010*/  FADD.FTZ R252, R252, R2 ;  /* 0x00000002fcfc7221 */ /* 0x000fe20000010000 */
[----:B------:R-:W-:-:S07]  /*13020*/  MOV R2, 0xffffffff ;  /* 0xffffffff00027802 */ /* 0x000fce0000000f00 */
[----:B------:R-:W-:Y:S05]  /*13030*/  WARPSYNC.COLLECTIVE R2, `(.L_x_14538) ;  /* 0x0000000002087348 */ /* 0x000fea0003c00000 */
[----:B------:R0:W1:Y:S02]  /*13040*/  SHFL.BFLY P0, R2, R5, R4, R3 ;  /* 0x0c00000405027389 */ /* 0x0000640000000003 */
[----:B01----:R-:W-:Y:S05]  /*13050*/  ENDCOLLECTIVE ;  /* 0x000000000000791b */ /* 0x003fea0003800000 */
.L_x_14538:
[----:B------:R-:W-:Y:S01]  /*13060*/  MOV R5, R252 ;  /* 0x000000fc00057202 */ /* 0x000fe20000000f00 */
[----:B------:R-:W-:Y:S01]  /*13070*/  FADD.FTZ R0, R0, R2 ;  /* 0x0000000200007221 */ /* 0x000fe20000010000 */
[----:B------:R-:W-:-:S04]  /*13080*/  MOV R2, 0xffffffff ;  /* 0xffffffff00027802 */ /* 0x000fc80000000f00 */
[----:B------:R0:W-:Y:S03]  /*13090*/  STL [R1], R0 ;  /* 0x0000000001007387 */ /* 0x0001e60000100800 */
[----:B0-----:R-:W-:Y:S05]  /*130a0*/  WARPSYNC.COLLECTIVE R2, `(.L_x_14539) ;  /* 0x0000000002087348 */ /* 0x001fea0003c00000 */
[----:B------:R1:W2:Y:S02]  /*130b0*/  SHFL.BFLY P0, R2, R5, R4, R3 ;  /* 0x0c00000405027389 */ /* 0x0002a40000000003 */
[----:B012---:R-:W-:Y:S05]  /*130c0*/  ENDCOLLECTIVE ;  /* 0x000000000000791b */ /* 0x007fea0003800000 */
.L_x_14539:
        /* <DEDUP_REMOVED lines=8> */
.L_x_14540:
[----:B------:R-:W-:Y:S01]  /*13150*/  MOV R5, R252 ;  /* 0x000000fc00057202 */ /* 0x000fe20000000f00 */
[----:B------:R0:W-:Y:S02]  /*13160*/  STL [R1+0x8], R2 ;  /* 0x0000080201007387 */ /* 0x0001e40000100800 */
[----:B0-----:R-:W-:-:S07]  /*13170*/  MOV R2, 0xffffffff ;  /* 0xffffffff00027802 */ /* 0x001fce0000000f00 */
[----:B------:R-:W-:Y:S05]  /*13180*/  WARPSYNC.COLLECTIVE R2, `(.L_x_14541) ;  /* 0x0000000002087348 */ /* 0x000fea0003c00000 */
[----:B------:R0:W1:Y:S02]  /*13190*/  SHFL.BFLY P0, R2, R5, R4, R3 ;  /* 0x0c00000405027389 */ /* 0x0000640000000003 */
[----:B01----:R-:W-:Y:S05]  /*131a0*/  ENDCOLLECTIVE ;  /* 0x000000000000791b */ /* 0x003fea0003800000 */
.L_x_14541:
[----:B------:R-:W-:Y:S05]  /*131b0*/  BRA `(.L_x_14542) ;  /* 0xffffff0000fc7947 */ /* 0x000fea000383ffff */
.L_x_14543:
        /* <DEDUP_REMOVED lines=12> */
.L_x_25471:


//--------------------- .text._ZN10layer_norm13ln_bwd_kernelINS_13Kernel_traitsI6__halfS2_fS2_fjLj1280ELj1ELj4ELj1ELj16ENS_18Kernel_traits_baseILj1280ES2_S2_fS2_fjLj128EEEEELb0ELb0ELb0ELb0EEEvNS_9BwdParamsE --------------------------
	.section	.text._ZN10layer_norm13ln_bwd_kernelINS_13Kernel_traitsI6__halfS2_fS2_fjLj1280ELj1ELj4ELj1ELj16ENS_18Kernel_traits_baseILj1280ES2_S2_fS2_fjLj128EEEEELb0ELb0ELb0ELb0EEEvNS_9BwdParamsE,"ax",@progbits
	.align	128
        .global         _ZN10layer_norm13ln_bwd_kernelINS_13Kernel_traitsI6__halfS2_fS2_fjLj1280ELj1ELj4ELj1ELj16ENS_18Kernel_traits_baseILj1280ES2_S2_fS2_fjLj128EEEEELb0ELb0ELb0ELb0EEEvNS_9BwdParamsE
        .type           _ZN10layer_norm13ln_bwd_kernelINS_13Kernel_traitsI6__halfS2_fS2_fjLj1280ELj1ELj4ELj1ELj16ENS_18Kernel_traits_baseILj1280ES2_S2_fS2_fjLj128EEEEELb0ELb0ELb0ELb0EEEvNS_9BwdParamsE,@function
        .size           _ZN10layer_norm13ln_bwd_kernelINS_13Kernel_traitsI6__halfS2_fS2_fjLj1280ELj1ELj4ELj1ELj16ENS_18Kernel_traits_baseILj1280ES2_S2_fS2_fjLj128EEEEELb0ELb0ELb0ELb0EEEvNS_9BwdParamsE,(.L_x_25472 - _ZN10layer_norm13ln_bwd_kernelINS_13Kernel_traitsI6__halfS2_fS2_fjLj1280ELj1ELj4ELj1ELj16ENS_18Kernel_traits_baseILj1280ES2_S2_fS2_fjLj128EEEEELb0ELb0ELb0ELb0EEEvNS_9BwdParamsE)
        .other          _ZN10layer_norm13ln_bwd_kernelINS_13Kernel_traitsI6__halfS2_fS2_fjLj1280ELj1ELj4ELj1ELj16ENS_18Kernel_traits_baseILj1280ES2_S2_fS2_fjLj128EEEEELb0ELb0ELb0ELb0EEEvNS_9BwdParamsE,@"STO_CUDA_ENTRY STV_DEFAULT"
_ZN10layer_norm13ln_bwd_kernelINS_13Kernel_traitsI6__halfS2_fS2_fjLj1280ELj1ELj4ELj1ELj16ENS_18Kernel_traits_baseILj1280ES2_S2_fS2_fjLj128EEEEELb0ELb0ELb0ELb0EEEvNS_9BwdParamsE:
.text._ZN10layer_norm13ln_bwd_kernelINS_13Kernel_traitsI6__halfS2_fS2_fjLj1280ELj1ELj4ELj1ELj16ENS_18Kernel_traits_baseILj1280ES2_S2_fS2_fjLj128EEEEELb0ELb0ELb0ELb0EEEvNS_9BwdParamsE:
        /* <DEDUP_REMOVED lines=131> */
.L_x_14595:
[----:B------:R-:W0:Y:S08]  /*0830*/  @P5 LDC.64 R2, c[0x0][0x3e0] ;  /* 0x0000f800ff025b82 */ /* 0x000e300000000a00 */
[----:B-1234-:R-:W1:Y:S01]  /*0840*/  LDC.64 R172, c[0x0][0x3c0] ;  /* 0x0000f000ffac7b82 */ /* 0x01ee620000000a00 */
[----:B0-----:R-:W-:-:S05]  /*0850*/  @P5 IMAD.WIDE R2, R188, 0x2, R2 ;  /* 0x00000002bc025825 */ /* 0x001fca00078e0202 */
[----:B------:R1:W2:Y:S02]  /*0860*/  @P5 LDG.E.U16 R174, desc[UR6][R2.64] ;  /* 0x0000000602ae5981 */ /* 0x0002a4000c1e1500 */
[----:B-1----:R-:W-:-:S05]  /*0870*/  IMAD.WIDE R2, R188, 0x4, R172 ;  /* 0x00000004bc027825 */ /* 0x002fca00078e02ac */
[----:B------:R0:W3:Y:S01]  /*0880*/  LDG.E R204, desc[UR6][R2.64] ;  /* 0x0000000602cc7981 */ /* 0x0000e2000c1e1900 */
[----:B------:R-:W1:Y:S01]  /*0890*/  S2R R252, SR_TID.X ;  /* 0x0000000000fc7919 */ /* 0x000e620000002100 */
[----:B0-----:R-:W0:Y:S01]  /*08a0*/  LDC.64 R2, c[0x0][0x3c8] ;  /* 0x0000f200ff027b82 */ /* 0x001e220000000a00 */
[----:B------:R-:W-:Y:S02]  /*08b0*/  MOV R250, UR14 ;  /* 0x0000000e00fa7c02 */ /* 0x000fe40008000f00 */
[----:B------:R-:W-:-:S03]  /*08c0*/  ISETP.GE.U32.AND P4, PT, R249, 0x20, PT ;  /* 0x00000020f900780c */ /* 0x000fc60003f86070 */
[----:B------:R-:W-:-:S05]  /*08d0*/  IMAD R172, R188, R250, RZ ;  /* 0x000000fabcac7224 */ /* 0x000fca00078e02ff */
[----:B------:R-:W-:-:S04]  /*08e0*/  SHF.R.S32.HI R173, RZ, 0x1f, R172 ;  /* 0x0000001fffad7819 */ /* 0x000fc800000114ac */
[----:B------:R-:W-:Y:S01]  /*08f0*/  LEA.HI R172, R173, R172, RZ, 0x3 ;  /* 0x000000acadac7211 */ /* 0x000fe200078f18ff */
[----:B------:R-:W-:Y:S01]  /*0900*/  BSSY.RECONVERGENT B1, `(.L_x_14546) ;  /* 0x0000066000017945 */ /* 0x000fe20003800200 */
[----:B------:R-:W-:Y:S01]  /*0910*/  ISETP.NE.AND P0, PT, RZ, UR8, PT ;  /* 0x00000008ff007c0c */ /* 0x000fe2000bf05270 */
[----:B0-----:R-:W-:Y:S01]  /*0920*/  IMAD.WIDE R2, R188, 0x4, R2 ;  /* 0x00000004bc027825 */ /* 0x001fe200078e0202 */
[----:B-1----:R-:W-:-:S03]  /*0930*/  LOP3.LUT R251, R252, 0x1f, RZ, 0xc0, !PT ;  /* 0x0000001ffcfb7812 */ /* 0x002fc600078ec0ff */
[----:B------:R-:W-:Y:S02]  /*0940*/  HFMA2 R214, -RZ, RZ, 0, 0 ;  /* 0x00000000ffd67431 */ /* 0x000fe400000001ff */
[----:B-----5:R0:W5:Y:S01]  /*0950*/  LDG.E R3, desc[UR6][R2.64] ;  /* 0x0000000602037981 */ /* 0x020162000c1e1900 */
[----:B------:R-:W-:Y:S01]  /*0960*/  HFMA2 R0, -RZ, RZ, 1.875, 0 ;  /* 0x3f800000ff007431 */ /* 0x000fe200000001ff */
[C---:B------:R-:W-:Y:S02]  /*0970*/  ISETP.GE.U32.AND P3, PT, R249.reuse, 0x40, PT ;  /* 0x00000040f900780c */ /* 0x040fe40003f66070 */
[C---:B------:R-:W-:Y:S02]  /*0980*/  ISETP.GE.U32.AND P2, PT, R249.reuse, 0x60, PT ;  /* 0x00000060f900780c */ /* 0x040fe40003f46070 */
[----:B------:R-:W-:Y:S02]  /*0990*/  ISETP.GE.U32.AND P1, PT, R249, 0x80, PT ;  /* 0x00000080f900780c */ /* 0x000fe40003f26070 */
[----:B------:R-:W-:-:S02]  /*09a0*/  MOV R213, RZ ;  /* 0x000000ff00d57202 */ /* 0x000fc40000000f00 */
[----:B0-----:R-:W-:-:S04]  /*09b0*/  LEA.HI.SX32 R2, R172, R251, 0x1d ;  /* 0x000000fbac027211 */ /* 0x001fc800078feaff */
[----:B------:R-:W-:Y:S01]  /*09c0*/  MOV R216, R2 ;  /* 0x0000000200d87202 */ /* 0x000fe20000000f00 */
[----:B--2---:R-:W-:Y:S01]  /*09d0*/  @P5 HADD2.F32 R0, -RZ, R174.H0_H0 ;  /* 0x200000aeff005230 */ /* 0x004fe20000004100 */
[----:B---3--:R-:W-:Y:S01]  /*09e0*/  FSEL R204, R204, RZ, !P0 ;  /* 0x000000ffcccc7208 */ /* 0x008fe20004000000 */
[----:B------:R-:W-:Y:S06]  /*09f0*/  @!P4 BRA `(.L_x_14547) ;  /* 0x000000040058c947 */ /* 0x000fec0003800000 */
        /* <DEDUP_REMOVED lines=8> */
[----:B------:R-:W-:Y:S01]  /*0a80*/  ISETP.NE.AND.EX P0, PT, RZ, UR11, PT, P0 ;  /* 0x0000000bff007c0c */ /* 0x000fe2000bf05300 */
[--C-:B------:R-:W-:Y:S02]  /*0a90*/  HADD2.F32 R226, -RZ, R144.reuse.H0_H0 ;  /* 0x20000090ffe27230 */ /* 0x100fe40000004100 */
[----:B------:R-:W-:Y:S02]  /*0aa0*/  HADD2.F32 R245, -RZ, R144.H1_H1 ;  /* 0x30000090fff57230 */ /* 0x000fe40000004100 */
[----:B------:R-:W-:Y:S02]  /*0ab0*/  HADD2.F32 R241, -RZ, R145.H0_H0 ;  /* 0x20000091fff17230 */ /* 0x000fe40000004100 */
[----:B------:R-:W-:-:S06]  /*0ac0*/  HADD2.F32 R233, -RZ, R146.H0_H0 ;  /* 0x20000092ffe97230 */ /* 0x000fcc0000004100 */
[----:B------:R-:W0:Y:S01]  /*0ad0*/  @P0 LDC.64 R216, c[0x0][0x438] ;  /* 0x00010e00ffd80b82 */ /* 0x000e220000000a00 */
[----:B------:R-:W-:Y:S02]  /*0ae0*/  HADD2.F32 R220, -RZ, R146.H1_H1 ;  /* 0x30000092ffdc7230 */ /* 0x000fe40000004100 */
[----:B------:R-:W-:Y:S02]  /*0af0*/  HADD2.F32 R237, -RZ, R145.H1_H1 ;  /* 0x30000091ffed7230 */ /* 0x000fe40000004100 */
[----:B------:R-:W-:Y:S02]  /*0b00*/  HADD2.F32 R202, -RZ, R147.H1_H1 ;  /* 0x30000093ffca7230 */ /* 0x000fe40000004100 */
[----:B0-----:R-:W-:-:S05]  /*0b10*/  @P0 IMAD.WIDE.U32 R216, R2, 0x20, R216 ;  /* 0x0000002002d80825 */ /* 0x001fca00078e00d8 */
[----:B------:R-:W5:Y:S04]  /*0b20*/  @P0 LDG.E.128 R44, desc[UR6][R216.64] ;  /* 0x00000006d82c0981 */ /* 0x000f68000c1e1d00 */
[----:B------:R0:W5:Y:S02]  /*0b30*/  @P0 LDG.E.128 R40, desc[UR6][R216.64+0x10] ;  /* 0x00001006d8280981 */ /* 0x000164000c1e1d00 */
[----:B0-----:R-:W-:Y:S01]  /*0b40*/  HADD2.F32 R217, -RZ, R147.H0_H0 ;  /* 0x20000093ffd97230 */ /* 0x001fe20000004100 */
[----:B------:R-:W-:Y:S01]  /*0b50*/  IADD3 R216, PT, PT, R2, 0x20, RZ ;  /* 0x0000002002d87810 */ /* 0x000fe20007ffe0ff */
[----:B--2---:R-:W-:-:S04]  /*0b60*/  FADD.FTZ R180, -R204, R180 ;  /* 0x000000b4ccb47221 */ /* 0x004fc80000010100 */
[C---:B-----5:R-:W-:Y:S01]  /*0b70*/  FMUL.FTZ R189, R3.reuse, R180 ;  /* 0x000000b403bd7220 */ /* 0x060fe20000410000 */
[C---:B------:R-:W-:Y:S01]  /*0b80*/  FADD.FTZ R180, -R204.reuse, R181 ;  /* 0x000000b5ccb47221 */ /* 0x040fe20000010100 */
[----:B------:R-:W-:Y:S01]  /*0b90*/  FADD.FTZ R182, -R204, R182 ;  /* 0x000000b6ccb67221 */ /* 0x000fe20000010100 */
[--C-:B---3--:R-:W-:Y:S02]  /*0ba0*/  HADD2.F32 R5, -RZ, R172.reuse.H0_H0 ;  /* 0x200000acff057230 */ /* 0x108fe40000004100 */
[C---:B------:R-:W-:Y:S01]  /*0bb0*/  FMUL.FTZ R193, R3.reuse, R180 ;  /* 0x000000b403c17220 */ /* 0x040fe20000410000 */
[----:B------:R-:W-:Y:S02]  /*0bc0*/  HADD2.F32 R172, -RZ, R172.H1_H1 ;  /* 0x300000acffac7230 */ /* 0x000fe40000004100 */
[----:B------:R-:W-:Y:S01]  /*0bd0*/  FMUL.FTZ R187, R3, R182 ;  /* 0x000000b603bb7220 */ /* 0x000fe20000410000 */
[----:B------:R-:W-:Y:S01]  /*0be0*/  FADD.FTZ R84, R84, R5 ;  /* 0x0000000554547221 */ /* 0x000fe20000010000 */
[-C--:B------:R-:W-:Y:S01]  /*0bf0*/  FFMA.FTZ R124, R189, R5.reuse, R124 ;  /* 0x00000005bd7c7223 */ /* 0x080fe2000001007c */
[----:B------:R-:W-:Y:S01]  /*0c00*/  FMUL.FTZ R226, R226, R5 ;  /* 0x00000005e2e27220 */ /* 0x000fe20000410000 */
[----:B------:R-:W-:-:S02]  /*0c10*/  HADD2.F32 R5, -RZ, R173.H0_H0 ;  /* 0x200000adff057230 */ /* 0x000fc40000004100 */
[----:B------:R-:W-:Y:S01]  /*0c20*/  FADD.FTZ R85, R85, R172 ;  /* 0x000000ac55557221 */ /* 0x000fe20000010000 */
[-C--:B------:R-:W-:Y:S01]  /*0c30*/  FFMA.FTZ R125, R193, R172.reuse, R125 ;  /* 0x000000acc17d7223 */ /* 0x080fe2000001007d */
[----:B------:R-:W-:Y:S01]  /*0c40*/  FMUL.FTZ R245, R245, R172 ;  /* 0x000000acf5f57220 */ /* 0x000fe20000410000 */
[C---:B------:R-:W-:Y:S01]  /*0c50*/  FADD.FTZ R172, -R204.reuse, R183 ;  /* 0x000000b7ccac7221 */ /* 0x040fe20000010100 */
[----:B----4-:R-:W-:Y:S01]  /*0c60*/  FADD.FTZ R176, -R204, R176 ;  /* 0x000000b0ccb07221 */ /* 0x010fe20000010100 */
[----:B------:R-:W-:Y:S01]  /*0c70*/  FADD.FTZ R86, R86, R5 ;  /* 0x0000000556567221 */ /* 0x000fe20000010000 */
[-C--:B------:R-:W-:Y:S01]  /*0c80*/  FFMA.FTZ R126, R187, R5.reuse, R126 ;  /* 0x00000005bb7e7223 */ /* 0x080fe2000001007e */
[----:B------:R-:W-:Y:S01]  /*0c90*/  FMUL.FTZ R241, R241, R5 ;  /* 0x00000005f1f17220 */ /* 0x000fe20000410000 */
[--C-:B------:R-:W-:Y:S02]  /*0ca0*/  HADD2.F32 R13, -RZ, R174.reuse.H0_H0 ;  /* 0x200000aeff0d7230 */ /* 0x100fe40000004100 */
[C---:B------:R-:W-:Y:S01]  /*0cb0*/  FMUL.FTZ R5, R3.reuse, R172 ;  /* 0x000000ac03057220 */ /* 0x040fe20000410000 */
[----:B------:R-:W-:Y:S01]  /*0cc0*/  FMUL.FTZ R9, R3, R176 ;  /* 0x000000b003097220 */ /* 0x000fe20000410000 */
[----:B------:R-:W-:Y:S01]  /*0cd0*/  FADD.FTZ R172, -R204, R177 ;  /* 0x000000b1ccac7221 */ /* 0x000fe20000010100 */
[----:B------:R-:W-:-:S02]  /*0ce0*/  HADD2.F32 R174, -RZ, R174.H1_H1 ;  /* 0x300000aeffae7230 */ /* 0x000fc40000004100 */
[----:B------:R-:W-:Y:S01]  /*0cf0*/  FADD.FTZ R80, R80, R13 ;  /* 0x0000000d50507221 */ /* 0x000fe20000010000 */
[-C--:B------:R-:W-:Y:S01]  /*0d00*/  FFMA.FTZ R120, R9, R13.reuse, R120 ;  /* 0x0000000d09787223 */ /* 0x080fe20000010078 */
[----:B------:R-:W-:Y:S01]  /*0d10*/  FMUL.FTZ R233, R233, R13 ;  /* 0x0000000de9e97220 */ /* 0x000fe20000410000 */
[----:B------:R-:W-:Y:S01]  /*0d20*/  FMUL.FTZ R13, R3, R172 ;  /* 0x000000ac030d7220 */ /* 0x000fe20000410000 */
[----:B------:R-:W-:Y:S01]  /*0d30*/  FADD.FTZ R81, R81, R174 ;  /* 0x000000ae51517221 */ /* 0x000fe20000010000 */
[-C--:B------:R-:W-:Y:S01]  /*0d40*/  FMUL.FTZ R220, R220, R174.reuse ;  /* 0x000000aedcdc7220 */ /* 0x080fe20000410000 */
[----:B------:R-:W-:Y:S01]  /*0d50*/  FADD.FTZ R172, RZ, R226 ;  /* 0x000000e2ffac7221 */ /* 0x000fe20000010000 */
[----:B------:R-:W-:Y:S01]  /*0d60*/  FFMA.FTZ R121, R13, R174, R121 ;  /* 0x000000ae0d797223 */ /* 0x000fe20000010079 */
[----:B------:R-:W-:Y:S01]  /*0d70*/  FFMA.FTZ R174, R189, R226, RZ ;  /* 0x000000e2bdae7223 */ /* 0x000fe200000100ff */
[----:B------:R-:W-:Y:S02]  /*0d80*/  HADD2.F32 R180, -RZ, R173.H1_H1 ;  /* 0x300000adffb47230 */ /* 0x000fe40000004100 */
[----:B------:R-:W-:Y:S01]  /*0d90*/  FADD.FTZ R172, R172, R245 ;  /* 0x000000f5acac7221 */ /* 0x000fe20000010000 */
[----:B------:R-:W-:-:S02]  /*0da0*/  FFMA.FTZ R174, R193, R245, R174 ;  /* 0x000000f5c1ae7223 */ /* 0x000fc400000100ae */
[----:B------:R-:W-:Y:S01]  /*0db0*/  FMUL.FTZ R237, R237, R180 ;  /* 0x000000b4eded7220 */ /* 0x000fe20000410000 */
        /* <DEDUP_REMOVED lines=10> */
[-C--:B------:R-:W-:Y:S01]  /*0e60*/  FMUL.FTZ R217, R217, R21.reuse ;  /* 0x00000015d9d97220 */ /* 0x080fe20000410000 */
        /* <DEDUP_REMOVED lines=15> */
.L_x_14547:
[----:B------:R-:W-:Y:S05]  /*0f60*/  BSYNC.RECONVERGENT B1 ;  /* 0x0000000000017941 */ /* 0x000fea0003800200 */
.L_x_14546:
[----:B------:R-:W-:Y:S04]  /*0f70*/  BSSY.RECONVERGENT B1, `(.L_x_14548) ;  /* 0x0000058000017945 */ /* 0x000fe80003800200 */
        /* <DEDUP_REMOVED lines=10> */
[----:B------:R-:W0:Y:S01]  /*1020*/  @P0 LDC.64 R200, c[0x0][0x438] ;  /* 0x00010e00ffc80b82 */ /* 0x000e220000000a00 */
[--C-:B------:R-:W-:Y:S02]  /*1030*/  HADD2.F32 R236, -RZ, R141.reuse.H1_H1 ;  /* 0x3000008dffec7230 */ /* 0x100fe40000004100 */
[----:B------:R-:W-:Y:S02]  /*1040*/  HADD2.F32 R248, -RZ, R140.H0_H0 ;  /* 0x2000008cfff87230 */ /* 0x000fe40000004100 */
[----:B------:R-:W-:Y:S02]  /*1050*/  HADD2.F32 R232, -RZ, R142.H0_H0 ;  /* 0x2000008effe87230 */ /* 0x000fe40000004100 */
[----:B------:R-:W-:Y:S02]  /*1060*/  HADD2.F32 R244, -RZ, R140.H1_H1 ;  /* 0x3000008cfff47230 */ /* 0x000fe40000004100 */
[----:B------:R-:W-:Y:S02]  /*1070*/  HADD2.F32 R240, -RZ, R141.H0_H0 ;  /* 0x2000008dfff07230 */ /* 0x000fe40000004100 */
[----:B0-----:R-:W-:-:S05]  /*1080*/  @P0 IMAD.WIDE.U32 R200, R216, 0x20, R200 ;  /* 0x00000020d8c80825 */ /* 0x001fca00078e00c8 */
[----:B------:R-:W5:Y:S04]  /*1090*/  @P0 LDG.E.128 R36, desc[UR6][R200.64] ;  /* 0x00000006c8240981 */ /* 0x000f68000c1e1d00 */
[----:B------:R0:W5:Y:S01]  /*10a0*/  @P0 LDG.E.128 R32, desc[UR6][R200.64+0x10] ;  /* 0x00001006c8200981 */ /* 0x000162000c1e1d00 */
[--C-:B------:R-:W-:Y:S02]  /*10b0*/  HADD2.F32 R212, -RZ, R143.reuse.H0_H0 ;  /* 0x2000008fffd47230 */ /* 0x100fe40000004100 */
[----:B0-----:R-:W-:Y:S01]  /*10c0*/  HADD2.F32 R200, -RZ, R143.H1_H1 ;  /* 0x3000008fffc87230 */ /* 0x001fe20000004100 */
[----:B------:R-:W-:Y:S01]  /*10d0*/  IADD3 R216, PT, PT, R216, 0x20, RZ ;  /* 0x00000020d8d87810 */ /* 0x000fe20007ffe0ff */
[C---:B--2---:R-:W-:Y:S01]  /*10e0*/  FADD.FTZ R6, -R204.reuse, R183 ;  /* 0x000000b7cc067221 */ /* 0x044fe20000010100 */
[----:B------:R-:W-:-:S03]  /*10f0*/  FADD.FTZ R192, -R204, R181 ;  /* 0x000000b5ccc07221 */ /* 0x000fc60000010100 */
[----:B-----5:R-:W-:Y:S01]  /*1100*/  FMUL.FTZ R6, R3, R6 ;  /* 0x0000000603067220 */ /* 0x020fe20000410000 */
[--C-:B---3--:R-:W-:Y:S02]  /*1110*/  HADD2.F32 R181, -RZ, R173.reuse.H0_H0 ;  /* 0x200000adffb57230 */ /* 0x108fe40000004100 */
[----:B------:R-:W-:Y:S02]  /*1120*/  HADD2.F32 R173, -RZ, R173.H1_H1 ;  /* 0x300000adffad7230 */ /* 0x000fe40000004100 */
[C---:B------:R-:W-:Y:S01]  /*1130*/  FADD.FTZ R180, -R204.reuse, R180 ;  /* 0x000000b4ccb47221 */ /* 0x040fe20000010100 */
[----:B------:R-:W-:Y:S02]  /*1140*/  HADD2.F32 R227, -RZ, R172.H0_H0 ;  /* 0x200000acffe37230 */ /* 0x000fe40000004100 */
[----:B----4-:R-:W-:Y:S01]  /*1150*/  FADD.FTZ R10, -R204, R176 ;  /* 0x000000b0cc0a7221 */ /* 0x010fe20000010100 */
[----:B------:R-:W-:Y:S01]  /*1160*/  FADD.FTZ R79, R79, R173 ;  /* 0x000000ad4f4f7221 */ /* 0x000fe20000010000 */
[-C--:B------:R-:W-:Y:S01]  /*1170*/  FFMA.FTZ R119, R6, R173.reuse, R119 ;  /* 0x000000ad06777223 */ /* 0x080fe20000010077 */
[----:B------:R-:W-:Y:S01]  /*1180*/  FMUL.FTZ R236, R236, R173 ;  /* 0x000000adecec7220 */ /* 0x000fe20000410000 */
[----:B------:R-:W-:-:S02]  /*1190*/  HADD2.F32 R173, -RZ, R174.H0_H0 ;  /* 0x200000aeffad7230 */ /* 0x000fc40000004100 */
[C---:B------:R-:W-:Y:S01]  /*11a0*/  FMUL.FTZ R10, R3.reuse, R10 ;  /* 0x0000000a030a7220 */ /* 0x040fe20000410000 */
[----:B------:R-:W-:Y:S02]  /*11b0*/  HADD2.F32 R172, -RZ, R172.H1_H1 ;  /* 0x300000acffac7230 */ /* 0x000fe40000004100 */
[C---:B------:R-:W-:Y:S01]  /*11c0*/  FMUL.FTZ R201, R3.reuse, R180 ;  /* 0x000000b403c97220 */ /* 0x040fe20000410000 */
[----:B------:R-:W-:Y:S01]  /*11d0*/  FMUL.FTZ R248, R248, R227 ;  /* 0x000000e3f8f87220 */ /* 0x000fe20000410000 */
[----:B------:R-:W-:Y:S01]  /*11e0*/  FADD.FTZ R72, R72, R173 ;  /* 0x000000ad48487221 */ /* 0x000fe20000010000 */
[-C--:B------:R-:W-:Y:S01]  /*11f0*/  FFMA.FTZ R112, R10, R173.reuse, R112 ;  /* 0x000000ad0a707223 */ /* 0x080fe20000010070 */
[----:B------:R-:W-:Y:S01]  /*1200*/  FMUL.FTZ R232, R232, R173 ;  /* 0x000000ade8e87220 */ /* 0x000fe20000410000 */
[----:B------:R-:W-:Y:S01]  /*1210*/  FMUL.FTZ R192, R3, R192 ;  /* 0x000000c003c07220 */ /* 0x000fe20000410000 */
        /* <DEDUP_REMOVED lines=8> */
[----:B------:R-:W-:-:S02]  /*12a0*/  FADD.FTZ R76, R76, R227 ;  /* 0x000000e34c4c7221 */ /* 0x000fc40000010000 */
[----:B------:R-:W-:Y:S01]  /*12b0*/  FADD.FTZ R213, R213, R240 ;  /* 0x000000f0d5d57221 */ /* 0x000fe20000010000 */
[----:B------:R-:W-:Y:S01]  /*12c0*/  FFMA.FTZ R173, R186, R240, R173 ;  /* 0x000000f0baad7223 */ /* 0x000fe200000100ad */
[----:B------:R-:W-:Y:S01]  /*12d0*/  FFMA.FTZ R116, R201, R227, R116 ;  /* 0x000000e3c9747223 */ /* 0x000fe20000010074 */
[----:B------:R-:W-:Y:S01]  /*12e0*/  FADD.FTZ R14, -R204, R177 ;  /* 0x000000b1cc0e7221 */ /* 0x000fe20000010100 */
[----:B------:R-:W-:Y:S02]  /*12f0*/  HADD2.F32 R174, -RZ, R174.H1_H1 ;  /* 0x300000aeffae7230 */ /* 0x000fe40000004100 */
[----:B------:R-:W-:Y:S01]  /*1300*/  FADD.FTZ R213, R213, R236 ;  /* 0x000000ecd5d57221 */ /* 0x000fe20000010000 */
[----:B------:R-:W-:Y:S02]  /*1310*/  HADD2.F32 R227, -RZ, R142.H1_H1 ;  /* 0x3000008effe37230 */ /* 0x000fe40000004100 */
[----:B------:R-:W-:Y:S01]  /*1320*/  FFMA.FTZ R173, R6, R236, R173 ;  /* 0x000000ec06ad7223 */ /* 0x000fe200000100ad */
[----:B------:R-:W-:Y:S01]  /*1330*/  FMUL.FTZ R14, R3, R14 ;  /* 0x0000000e030e7220 */ /* 0x000fe20000410000 */
[----:B------:R-:W-:Y:S01]  /*1340*/  FADD.FTZ R77, R77, R172 ;  /* 0x000000ac4d4d7221 */ /* 0x000fe20000010000 */
[----:B------:R-:W-:Y:S01]  /*1350*/  FFMA.FTZ R117, R192, R172, R117 ;  /* 0x000000acc0757223 */ /* 0x000fe20000010075 */
[----:B------:R-:W-:-:S02]  /*1360*/  HADD2.F32 R177, -RZ, R175.H0_H0 ;  /* 0x200000afffb17230 */ /* 0x000fc40000004100 */
[----:B------:R-:W-:Y:S01]  /*1370*/  FMUL.FTZ R227, R227, R174 ;  /* 0x000000aee3e37220 */ /* 0x000fe20000410000 */
[----:B------:R-:W-:Y:S01]  /*1380*/  FADD.FTZ R18, -R204, R178 ;  /* 0x000000b2cc127221 */ /* 0x000fe20000010100 */
[----:B------:R-:W-:Y:S01]  /*1390*/  FADD.FTZ R172, R213, R232 ;  /* 0x000000e8d5ac7221 */ /* 0x000fe20000010000 */
[----:B------:R-:W-:Y:S01]  /*13a0*/  FFMA.FTZ R173, R10, R232, R173 ;  /* 0x000000e80aad7223 */ /* 0x000fe200000100ad */
[----:B------:R-:W-:Y:S01]  /*13b0*/  FADD.FTZ R73, R73, R174 ;  /* 0x000000ae49497221 */ /* 0x000fe20000010000 */
[----:B------:R-:W-:Y:S01]  /*13c0*/  FFMA.FTZ R113, R14, R174, R113 ;  /* 0x000000ae0e717223 */ /* 0x000fe20000010071 */
[----:B------:R-:W-:Y:S02]  /*13d0*/  HADD2.F32 R174, -RZ, R175.H1_H1 ;  /* 0x300000afffae7230 */ /* 0x000fe40000004100 */
[C---:B------:R-:W-:Y:S01]  /*13e0*/  FMUL.FTZ R18, R3.reuse, R18 ;  /* 0x0000001203127220 */ /* 0x040fe20000410000 */
        /* <DEDUP_REMOVED lines=16> */
.L_x_14549:
[----:B------:R-:W-:Y:S05]  /*14f0*/  BSYNC.RECONVERGENT B1 ;  /* 0x0000000000017941 */ /* 0x000fea0003800200 */
.L_x_14548:
        /* <DEDUP_REMOVED lines=12> */
[--C-:B------:R-:W-:Y:S02]  /*15c0*/  HADD2.F32 R247, -RZ, R136.reuse.H0_H0 ;  /* 0x20000088fff77230 */ /* 0x100fe40000004100 */
[----:B------:R-:W-:Y:S02]  /*15d0*/  HADD2.F32 R243, -RZ, R136.H1_H1 ;  /* 0x30000088fff37230 */ /* 0x000fe40000004100 */
[--C-:B------:R-:W-:Y:S02]  /*15e0*/  HADD2.F32 R239, -RZ, R137.reuse.H0_H0 ;  /* 0x20000089ffef7230 */ /* 0x100fe40000004100 */
[----:B------:R-:W-:Y:S02]  /*15f0*/  HADD2.F32 R235, -RZ, R137.H1_H1 ;  /* 0x30000089ffeb7230 */ /* 0x000fe40000004100 */
[----:B0-----:R-:W-:-:S05]  /*1600*/  @P0 IMAD.WIDE.U32 R198, R216, 0x20, R198 ;  /* 0x00000020d8c60825 */ /* 0x001fca00078e00c6 */
[----:B------:R-:W5:Y:S04]  /*1610*/  @P0 LDG.E.128 R28, desc[UR6][R198.64] ;  /* 0x00000006c61c0981 */ /* 0x000f68000c1e1d00 */
[----:B------:R0:W5:Y:S01]  /*1620*/  @P0 LDG.E.128 R24, desc[UR6][R198.64+0x10] ;  /* 0x00001006c6180981 */ /* 0x000162000c1e1d00 */
[--C-:B------:R-:W-:Y:S02]  /*1630*/  HADD2.F32 R231, -RZ, R138.reuse.H0_H0 ;  /* 0x2000008affe77230 */ /* 0x100fe40000004100 */
[----:B------:R-:W-:Y:S02]  /*1640*/  HADD2.F32 R225, -RZ, R138.H1_H1 ;  /* 0x3000008affe17230 */ /* 0x000fe40000004100 */
[--C-:B------:R-:W-:Y:S02]  /*1650*/  HADD2.F32 R211, -RZ, R139.reuse.H0_H0 ;  /* 0x2000008bffd37230 */ /* 0x100fe40000004100 */
[----:B0-----:R-:W-:Y:S01]  /*1660*/  HADD2.F32 R198, -RZ, R139.H1_H1 ;  /* 0x3000008bffc67230 */ /* 0x001fe20000004100 */
[----:B------:R-:W-:Y:S01]  /*1670*/  IADD3 R216, PT, PT, R216, 0x20, RZ ;  /* 0x00000020d8d87810 */ /* 0x000fe20007ffe0ff */
[C---:B--2---:R-:W-:Y:S01]  /*1680*/  FADD.FTZ R180, -R204.reuse, R180 ;  /* 0x000000b4ccb47221 */ /* 0x044fe20000010100 */
[----:B------:R-:W-:-:S03]  /*1690*/  FADD.FTZ R182, -R204, R182 ;  /* 0x000000b6ccb67221 */ /* 0x000fc60000010100 */
[----:B-----5:R-:W-:Y:S01]  /*16a0*/  FMUL.FTZ R199, R3, R180 ;  /* 0x000000b403c77220 */ /* 0x020fe20000410000 */
[----:B------:R-:W-:Y:S01]  /*16b0*/  FADD.FTZ R180, -R204, R181 ;  /* 0x000000b5ccb47221 */ /* 0x000fe20000010100 */
[----:B---3--:R-:W-:-:S03]  /*16c0*/  HADD2.F32 R7, -RZ, R172.H0_H0 ;  /* 0x200000acff077230 */ /* 0x008fc60000004100 */
[C---:B------:R-:W-:Y:S01]  /*16d0*/  FMUL.FTZ R191, R3.reuse, R180 ;  /* 0x000000b403bf7220 */ /* 0x040fe20000410000 */
[----:B------:R-:W-:Y:S02]  /*16e0*/  HADD2.F32 R172, -RZ, R172.H1_H1 ;  /* 0x300000acffac7230 */ /* 0x000fe40000004100 */
[----:B------:R-:W-:Y:S01]  /*16f0*/  FMUL.FTZ R185, R3, R182 ;  /* 0x000000b603b97220 */ /* 0x000fe20000410000 */
[----:B------:R-:W-:Y:S01]  /*1700*/  FADD.FTZ R68, R68, R7 ;  /* 0x0000000744447221 */ /* 0x000fe20000010000 */
[-C--:B------:R-:W-:Y:S01]  /*1710*/  FFMA.FTZ R108, R199, R7.reuse, R108 ;  /* 0x00000007c76c7223 */ /* 0x080fe2000001006c */
[----:B------:R-:W-:Y:S01]  /*1720*/  FMUL.FTZ R247, R247, R7 ;  /* 0x00000007f7f77220 */ /* 0x000fe20000410000 */
[--C-:B------:R-:W-:Y:S02]  /*1730*/  HADD2.F32 R7, -RZ, R173.reuse.H0_H0 ;  /* 0x200000adff077230 */ /* 0x100fe40000004100 */
[----:B------:R-:W-:Y:S01]  /*1740*/  FADD.FTZ R180, -R204, R183 ;  /* 0x000000b7ccb47221 */ /* 0x000fe20000010100 */
[----:B------:R-:W-:Y:S01]  /*1750*/  FADD.FTZ R69, R69, R172 ;  /* 0x000000ac45457221 */ /* 0x000fe20000010000 */
[-C--:B------:R-:W-:Y:S01]  /*1760*/  FFMA.FTZ R109, R191, R172.reuse, R109 ;  /* 0x000000acbf6d7223 */ /* 0x080fe2000001006d */
[----:B------:R-:W-:Y:S01]  /*1770*/  FMUL.FTZ R243, R243, R172 ;  /* 0x000000acf3f37220 */ /* 0x000fe20000410000 */
[----:B------:R-:W-:Y:S01]  /*1780*/  FADD.FTZ R70, R70, R7 ;  /* 0x0000000746467221 */ /* 0x000fe20000010000 */
[-C--:B------:R-:W-:Y:S01]  /*1790*/  FFMA.FTZ R110, R185, R7.reuse, R110 ;  /* 0x00000007b96e7223 */ /* 0x080fe2000001006e */
[----:B------:R-:W-:Y:S01]  /*17a0*/  FMUL.FTZ R239, R239, R7 ;  /* 0x00000007efef7220 */ /* 0x000fe20000410000 */
[----:B------:R-:W-:-:S02]  /*17b0*/  HADD2.F32 R172, -RZ, R173.H1_H1 ;  /* 0x300000adffac7230 */ /* 0x000fc40000004100 */
[----:B------:R-:W-:Y:S01]  /*17c0*/  FMUL.FTZ R7, R3, R180 ;  /* 0x000000b403077220 */ /* 0x000fe20000410000 */
[C---:B----4-:R-:W-:Y:S01]  /*17d0*/  FADD.FTZ R176, -R204.reuse, R176 ;  /* 0x000000b0ccb07221 */ /* 0x050fe20000010100 */
[----:B------:R-:W-:Y:S02]  /*17e0*/  HADD2.F32 R15, -RZ, R174.H0_H0 ;  /* 0x200000aeff0f7230 */ /* 0x000fe40000004100 */
[----:B------:R-:W-:Y:S01]  /*17f0*/  FADD.FTZ R71, R71, R172 ;  /* 0x000000ac47477221 */ /* 0x000fe20000010000 */
[-C--:B------:R-:W-:Y:S01]  /*1800*/  FFMA.FTZ R111, R7, R172.reuse, R111 ;  /* 0x000000ac076f7223 */ /* 0x080fe2000001006f */
[----:B------:R-:W-:Y:S01]  /*1810*/  FMUL.FTZ R235, R235, R172 ;  /* 0x000000acebeb7220 */ /* 0x000fe20000410000 */
[----:B------:R-:W-:Y:S01]  /*1820*/  FMUL.FTZ R11, R3, R176 ;  /* 0x000000b0030b7220 */ /* 0x000fe20000410000 */
[----:B------:R-:W-:Y:S01]  /*1830*/  FADD.FTZ R172, -R204, R177 ;  /* 0x000000b1ccac7221 */ /* 0x000fe20000010100 */
[----:B------:R-:W-:Y:S01]  /*1840*/  FADD.FTZ R64, R64, R15 ;  /* 0x0000000f40407221 */ /* 0x000fe20000010000 */
[-C--:B------:R-:W-:Y:S01]  /*1850*/  FMUL.FTZ R231, R231, R15.reuse ;  /* 0x0000000fe7e77220 */ /* 0x080fe20000410000 */
        /* <DEDUP_REMOVED lines=10> */
[----:B------:R-:W-:Y:S01]  /*1900*/  FFMA.FTZ R214, R7, R235, R214 ;  /* 0x000000eb07d67223 */ /* 0x000fe200000100d6 */
[----:B------:R-:W-:Y:S01]  /*1910*/  FADD.FTZ R178, -R204, R178 ;  /* 0x000000b2ccb27221 */ /* 0x000fe20000010100 */
[--C-:B------:R-:W-:Y:S02]  /*1920*/  HADD2.F32 R23, -RZ, R175.reuse.H0_H0 ;  /* 0x200000afff177230 */ /* 0x100fe40000004100 */
[-C--:B------:R-:W-:Y:S01]  /*1930*/  FMUL.FTZ R225, R225, R174.reuse ;  /* 0x000000aee1e17220 */ /* 0x080fe20000410000 */
[----:B------:R-:W-:Y:S01]  /*1940*/  FADD.FTZ R172, R172, R231 ;  /* 0x000000e7acac7221 */ /* 0x000fe20000010000 */
[----:B------:R-:W-:Y:S01]  /*1950*/  FFMA.FTZ R214, R11, R231, R214 ;  /* 0x000000e70bd67223 */ /* 0x000fe200000100d6 */
[----:B------:R-:W-:Y:S01]  /*1960*/  FADD.FTZ R65, R65, R174 ;  /* 0x000000ae41417221 */ /* 0x000fe20000010000 */
[----:B------:R-:W-:Y:S01]  /*1970*/  FFMA.FTZ R105, R15, R174, R105 ;  /* 0x000000ae0f697223 */ /* 0x000fe20000010069 */
[----:B------:R-:W-:Y:S01]  /*1980*/  FMUL.FTZ R19, R3, R178 ;  /* 0x000000b203137220 */ /* 0x000fe20000410000 */
[----:B------:R-:W-:-:S02]  /*1990*/  HADD2.F32 R174, -RZ, R175.H1_H1 ;  /* 0x300000afffae7230 */ /* 0x000fc40000004100 */
[----:B------:R-:W-:Y:S01]  /*19a0*/  FMUL.FTZ R211, R211, R23 ;  /* 0x00000017d3d37220 */ /* 0x000fe20000410000 */
[----:B------:R-:W-:Y:S01]  /*19b0*/  FADD.FTZ R176, -R204, R179 ;  /* 0x000000b3ccb07221 */ /* 0x000fe20000010100 */
        /* <DEDUP_REMOVED lines=12> */
.L_x_14551:
[----:B------:R-:W-:Y:S05]  /*1a80*/  BSYNC.RECONVERGENT B1 ;  /* 0x0000000000017941 */ /* 0x000fea0003800200 */
.L_x_14550:
        /* <DEDUP_REMOVED lines=88> */
.L_x_14553:
[----:B------:R-:W-:Y:S05]  /*2010*/  BSYNC.RECONVERGENT B1 ;  /* 0x0000000000017941 */ /* 0x000fea0003800200 */
.L_x_14552:
        /* <DEDUP_REMOVED lines=16> */
[----:B------:R-:W-:-:S02]  /*2120*/  HADD2.F32 R228, -RZ, R128.H0_H0 ;  /* 0x20000080ffe47230 */ /* 0x000fc40000004100 */
[--C-:B------:R-:W-:Y:S02]  /*2130*/  HADD2.F32 R221, -RZ, R129.reuse.H0_H0 ;  /* 0x20000081ffdd7230 */ /* 0x100fe40000004100 */
[----:B------:R-:W-:Y:S02]  /*2140*/  HADD2.F32 R223, -RZ, R128.H1_H1 ;  /* 0x30000080ffdf7230 */ /* 0x000fe40000004100 */
[----:B------:R-:W-:Y:S02]  /*2150*/  HADD2.F32 R208, -RZ, R130.H0_H0 ;  /* 0x20000082ffd07230 */ /* 0x000fe40000004100 */
[----:B------:R-:W-:Y:S02]  /*2160*/  HADD2.F32 R218, -RZ, R129.H1_H1 ;  /* 0x30000081ffda7230 */ /* 0x000fe40000004100 */
[----:B------:R-:W-:Y:S02]  /*2170*/  HADD2.F32 R203, -RZ, R131.H0_H0 ;  /* 0x20000083ffcb7230 */ /* 0x000fe40000004100 */
[C---:B--2---:R-:W-:Y:S01]  /*2180*/  FADD.FTZ R194, -R204.reuse, R172 ;  /* 0x000000acccc27221 */ /* 0x044fe20000010100 */
[----:B------:R-:W-:Y:S01]  /*2190*/  FADD.FTZ R224, -R204, R173 ;  /* 0x000000adcce07221 */ /* 0x000fe20000010100 */
[----:B---3--:R-:W-:-:S02]  /*21a0*/  HADD2.F32 R173, -RZ, R180.H0_H0 ;  /* 0x200000b4ffad7230 */ /* 0x008fc40000004100 */
[----:B-----5:R-:W-:Y:S01]  /*21b0*/  FMUL.FTZ R229, R3, R194 ;  /* 0x000000c203e57220 */ /* 0x020fe20000410000 */
[----:B------:R-:W-:Y:S02]  /*21c0*/  FADD.FTZ R222, -R204, R174 ;  /* 0x000000aeccde7221 */ /* 0x000fe40000010100 */
[----:B------:R-:W-:Y:S01]  /*21d0*/  FADD.FTZ R52, R52, R173 ;  /* 0x000000ad34347221 */ /* 0x000fe20000010000 */
[-C--:B------:R-:W-:Y:S01]  /*21e0*/  FFMA.FTZ R92, R229, R173.reuse, R92 ;  /* 0x000000ade55c7223 */ /* 0x080fe2000001005c */
[----:B------:R-:W-:Y:S01]  /*21f0*/  FMUL.FTZ R228, R228, R173 ;  /* 0x000000ade4e47220 */ /* 0x000fe20000410000 */
[----:B------:R-:W-:Y:S02]  /*2200*/  HADD2.F32 R173, -RZ, R181.H0_H0 ;  /* 0x200000b5ffad7230 */ /* 0x000fe40000004100 */
[----:B------:R-:W-:Y:S01]  /*2210*/  FMUL.FTZ R222, R3, R222 ;  /* 0x000000de03de7220 */ /* 0x000fe20000410000 */
[C---:B----4-:R-:W-:Y:S01]  /*2220*/  FADD.FTZ R174, -R204.reuse, R176 ;  /* 0x000000b0ccae7221 */ /* 0x050fe20000010100 */
[----:B------:R-:W-:Y:S01]  /*2230*/  FADD.FTZ R172, -R204, R177 ;  /* 0x000000b1ccac7221 */ /* 0x000fe20000010100 */
[----:B------:R-:W-:-:S02]  /*2240*/  HADD2.F32 R180, -RZ, R180.H1_H1 ;  /* 0x300000b4ffb47230 */ /* 0x000fc40000004100 */
[----:B------:R-:W-:Y:S01]  /*2250*/  FADD.FTZ R54, R54, R173 ;  /* 0x000000ad36367221 */ /* 0x000fe20000010000 */
[-C--:B------:R-:W-:Y:S01]  /*2260*/  FFMA.FTZ R94, R222, R173.reuse, R94 ;  /* 0x000000adde5e7223 */ /* 0x080fe2000001005e */
[----:B------:R-:W-:Y:S01]  /*2270*/  FMUL.FTZ R221, R221, R173 ;  /* 0x000000addddd7220 */ /* 0x000fe20000410000 */
[----:B------:R-:W-:Y:S02]  /*2280*/  HADD2.F32 R173, -RZ, R182.H0_H0 ;  /* 0x200000b6ffad7230 */ /* 0x000fe40000004100 */
[C---:B------:R-:W-:Y:S01]  /*2290*/  FMUL.FTZ R209, R3.reuse, R174 ;  /* 0x000000ae03d17220 */ /* 0x040fe20000410000 */
[----:B------:R-:W-:Y:S01]  /*22a0*/  FMUL.FTZ R207, R3, R172 ;  /* 0x000000ac03cf7220 */ /* 0x000fe20000410000 */
[----:B------:R-:W-:Y:S01]  /*22b0*/  FMUL.FTZ R223, R223, R180 ;  /* 0x000000b4dfdf7220 */ /* 0x000fe20000410000 */
[----:B------:R-:W-:Y:S01]  /*22c0*/  FADD.FTZ R172, R213, R228 ;  /* 0x000000e4d5ac7221 */ /* 0x000fe20000010000 */
[----:B------:R-:W-:Y:S01]  /*22d0*/  FADD.FTZ R48, R48, R173 ;  /* 0x000000ad30307221 */ /* 0x000fe20000010000 */
[-C--:B------:R-:W-:Y:S01]  /*22e0*/  FFMA.FTZ R88, R209, R173.reuse, R88 ;  /* 0x000000add1587223 */ /* 0x080fe20000010058 */
[----:B------:R-:W-:Y:S01]  /*22f0*/  FMUL.FTZ R208, R208, R173 ;  /* 0x000000add0d07220 */ /* 0x000fe20000410000 */
[----:B------:R-:W-:Y:S01]  /*2300*/  FMUL.FTZ R224, R3, R224 ;  /* 0x000000e003e07220 */ /* 0x000fe20000410000 */
[----:B------:R-:W-:Y:S01]  /*2310*/  FFMA.FTZ R173, R229, R228, R214 ;  /* 0x000000e4e5ad7223 */ /* 0x000fe200000100d6 */
[----:B------:R-:W-:-:S02]  /*2320*/  HADD2.F32 R176, -RZ, R181.H1_H1 ;  /* 0x300000b5ffb07230 */ /* 0x000fc40000004100 */
[----:B------:R-:W-:Y:S01]  /*2330*/  FADD.FTZ R172, R172, R223 ;  /* 0x000000dfacac7221 */ /* 0x000fe20000010000 */
[----:B------:R-:W-:Y:S01]  /*2340*/  FADD.FTZ R206, -R204, R175 ;  /* 0x000000afccce7221 */ /* 0x000fe20000010100 */
[----:B------:R-:W-:Y:S02]  /*2350*/  FFMA.FTZ R173, R224, R223, R173 ;  /* 0x000000dfe0ad7223 */ /* 0x000fe400000100ad */
[----:B------:R-:W-:Y:S01]  /*2360*/  FADD.FTZ R175, R172, R221 ;  /* 0x000000ddacaf7221 */ /* 0x000fe20000010000 */
[----:B------:R-:W-:Y:S01]  /*2370*/  FMUL.FTZ R219, R3, R206 ;  /* 0x000000ce03db7220 */ /* 0x000fe20000410000 */
[----:B------:R-:W-:Y:S01]  /*2380*/  FMUL.FTZ R218, R218, R176 ;  /* 0x000000b0dada7220 */ /* 0x000fe20000410000 */
[----:B------:R-:W-:Y:S01]  /*2390*/  FFMA.FTZ R172, R222, R221, R173 ;  /* 0x000000dddeac7223 */ /* 0x000fe200000100ad */
[----:B------:R-:W-:Y:S01]  /*23a0*/  FADD.FTZ R178, -R204, R178 ;  /* 0x000000b2ccb27221 */ /* 0x000fe20000010100 */
[----:B------:R-:W-:Y:S02]  /*23b0*/  HADD2.F32 R182, -RZ, R182.H1_H1 ;  /* 0x300000b6ffb67230 */ /* 0x000fe40000004100 */
[----:B------:R-:W-:Y:S01]  /*23c0*/  FADD.FTZ R175, R175, R218 ;  /* 0x000000daafaf7221 */ /* 0x000fe20000010000 */
[----:B------:R-:W-:-:S02]  /*23d0*/  HADD2.F32 R206, -RZ, R130.H1_H1 ;  /* 0x30000082ffce7230 */ /* 0x000fc40000004100 */
[----:B------:R-:W-:Y:S01]  /*23e0*/  FFMA.FTZ R172, R219, R218, R172 ;  /* 0x000000dadbac7223 */ /* 0x000fe200000100ac */
[--C-:B------:R-:W-:Y:S02]  /*23f0*/  HADD2.F32 R174, -RZ, R183.reuse.H0_H0 ;  /* 0x200000b7ffae7230 */ /* 0x100fe40000004100 */
[----:B------:R-:W-:Y:S01]  /*2400*/  FMUL.FTZ R205, R3, R178 ;  /* 0x000000b203cd7220 */ /* 0x000fe20000410000 */
[----:B------:R-:W-:Y:S01]  /*2410*/  FADD.FTZ R175, R175, R208 ;  /* 0x000000d0afaf7221 */ /* 0x000fe20000010000 */
[----:B------:R-:W-:Y:S01]  /*2420*/  FMUL.FTZ R206, R206, R182 ;  /* 0x000000b6cece7220 */ /* 0x000fe20000410000 */
[----:B------:R-:W-:Y:S01]  /*2430*/  FFMA.FTZ R172, R209, R208, R172 ;  /* 0x000000d0d1ac7223 */ /* 0x000fe200000100ac */
[----:B------:R-:W-:Y:S01]  /*2440*/  FADD.FTZ R55, R55, R176 ;  /* 0x000000b037377221 */ /* 0x000fe20000010000 */
[----:B------:R-:W-:Y:S01]  /*2450*/  FFMA.FTZ R95, R219, R176, R95 ;  /* 0x000000b0db5f7223 */ /* 0x000fe2000001005f */
[----:B------:R-:W-:Y:S01]  /*2460*/  FADD.FTZ R50, R50, R174 ;  /* 0x000000ae32327221 */ /* 0x000fe20000010000 */
[-C--:B------:R-:W-:Y:S01]  /*2470*/  FFMA.FTZ R90, R205, R174.reuse, R90 ;  /* 0x000000aecd5a7223 */ /* 0x080fe2000001005a */
[----:B------:R-:W-:Y:S01]  /*2480*/  FMUL.FTZ R203, R203, R174 ;  /* 0x000000aecbcb7220 */ /* 0x000fe20000410000 */
[----:B------:R-:W-:-:S02]  /*2490*/  HADD2.F32 R176, -RZ, R183.H1_H1 ;  /* 0x300000b7ffb07230 */ /* 0x000fc40000004100 */
[----:B------:R-:W-:Y:S01]  /*24a0*/  FADD.FTZ R204, -R204, R179 ;  /* 0x000000b3cccc7221 */ /* 0x000fe20000010100 */
[----:B------:R-:W-:Y:S02]  /*24b0*/  HADD2.F32 R194, -RZ, R131.H1_H1 ;  /* 0x30000083ffc27230 */ /* 0x000fe40000004100 */
        /* <DEDUP_REMOVED lines=14> */
.L_x_14555:
[----:B------:R-:W-:Y:S05]  /*25a0*/  BSYNC.RECONVERGENT B1 ;  /* 0x0000000000017941 */ /* 0x000fea0003800200 */
.L_x_14554:
        /* <DEDUP_REMOVED lines=23> */
.L_x_14607:
        /* <DEDUP_REMOVED lines=19> */
[-C--:B0-----:R-:W-:Y:S01]  /*2850*/  FFMA.FTZ R180, R9, R177.reuse, R176 ;  /* 0x000000b109b47223 */ /* 0x081fe200000100b0 */
        /* <DEDUP_REMOVED lines=9> */
[----:B------:R-:W-:Y:S01]  /*28f0*/  FMUL.FTZ R175, R175, R0 ;  /* 0x00000000afaf7220 */ /* 0x000fe20000410000 */
[-C--:B------:R-:W-:Y:S01]  /*2900*/  FFMA.FTZ R173, R13, R177.reuse, R176 ;  /* 0x000000b10dad7223 */ /* 0x080fe200000100b0 */
[----:B------:R-:W-:Y:S01]  /*2910*/  FADD.FTZ R174, R241, -R174 ;  /* 0x800000aef1ae7221 */ /* 0x000fe20000010000 */
[----:B------:R-:W-:Y:S01]  /*2920*/  FADD.FTZ R204, R217, -R204 ;  /* 0x800000ccd9cc7221 */ /* 0x000fe20000010000 */
[----:B------:R-:W-:Y:S01]  /*2930*/  FMUL.FTZ R179, R3, R180 ;  /* 0x000000b403b37220 */ /* 0x000fe20000410000 */
[----:B------:R-:W-:Y:S01]  /*2940*/  F2FP.F16.F32.PACK_AB R172, R175, R172 ;  /* 0x000000acafac723e */ /* 0x000fe200000000ff */
        /* <DEDUP_REMOVED lines=13> */
[----:B------:R-:W-:Y:S01]  /*2a20*/  FMUL.FTZ R180, R213, R0 ;  /* 0x00000000d5b47220 */ /* 0x000fe20000410000 */
[----:B------:R-:W-:-:S02]  /*2a30*/  F2FP.F16.F32.PACK_AB R173, R174, R173 ;  /* 0x000000adaead723e */ /* 0x000fc400000000ff */
[----:B------:R-:W-:Y:S02]  /*2a40*/  F2FP.F16.F32.PACK_AB R174, R178, R179 ;  /* 0x000000b3b2ae723e */ /* 0x000fe400000000ff */
[----:B------:R-:W-:Y:S01]  /*2a50*/  F2FP.F16.F32.PACK_AB R175, R180, R175 ;  /* 0x000000afb4af723e */ /* 0x000fe200000000ff */
[----:B------:R-:W-:Y:S06]  /*2a60*/  BRA `(.L_x_14562) ;  /* 0x0000000000907947 */ /* 0x000fec0003800000 */
.L_x_14561:
        /* <DEDUP_REMOVED lines=16> */
[----:B------:R-:W-:-:S02]  /*2b70*/  FFMA.FTZ R170, R193, R177, R176 ;  /* 0x000000b1c1aa7223 */ /* 0x000fc400000100b0 */
[----:B------:R-:W-:Y:S01]  /*2b80*/  F2FP.F16.F32.PACK_AB R175, R168, R175 ;  /* 0x000000afa8af723e */ /* 0x000fe200000000ff */
[-CC-:B------:R-:W-:Y:S01]  /*2b90*/  FFMA.FTZ R168, R187, R177.reuse, R176.reuse ;  /* 0x000000b1bba87223 */ /* 0x180fe200000100b0 */
[----:B------:R-:W-:Y:S01]  /*2ba0*/  F2FP.F16.F32.PACK_AB R174, R169, R174 ;  /* 0x000000aea9ae723e */ /* 0x000fe200000000ff */
[-C--:B------:R-:W-:Y:S01]  /*2bb0*/  FFMA.FTZ R169, R189, R177.reuse, R176 ;  /* 0x000000b1bda97223 */ /* 0x080fe200000100b0 */
[----:B------:R-:W-:Y:S01]  /*2bc0*/  FADD.FTZ R172, R245, -R170 ;  /* 0x800000aaf5ac7221 */ /* 0x000fe20000010000 */
[----:B------:R-:W-:Y:S01]  /*2bd0*/  FADD.FTZ R178, R241, -R168 ;  /* 0x800000a8f1b27221 */ /* 0x000fe20000010000 */
[----:B------:R-:W-:-:S03]  /*2be0*/  FFMA.FTZ R168, R5, R177, R176 ;  /* 0x000000b105a87223 */ /* 0x000fc600000100b0 */
[----:B------:R-:W-:Y:S01]  /*2bf0*/  FMUL.FTZ R170, R3, R178 ;  /* 0x000000b203aa7220 */ /* 0x000fe20000410000 */
[----:B0-----:R-:W-:Y:S01]  /*2c00*/  FADD.FTZ R180, R237, -R168 ;  /* 0x800000a8edb47221 */ /* 0x001fe20000010000 */
[----:B------:R-:W-:Y:S01]  /*2c10*/  FADD.FTZ R168, R226, -R169 ;  /* 0x800000a9e2a87221 */ /* 0x000fe20000010000 */
[C---:B------:R-:W-:Y:S01]  /*2c20*/  FMUL.FTZ R169, R3.reuse, R172 ;  /* 0x000000ac03a97220 */ /* 0x040fe20000410000 */
[----:B------:R-:W-:Y:S01]  /*2c30*/  FMUL.FTZ R173, R170, R0 ;  /* 0x00000000aaad7220 */ /* 0x000fe20000410000 */
[C---:B------:R-:W-:Y:S01]  /*2c40*/  FMUL.FTZ R171, R3.reuse, R180 ;  /* 0x000000b403ab7220 */ /* 0x040fe20000410000 */
[----:B------:R-:W-:Y:S01]  /*2c50*/  FMUL.FTZ R168, R3, R168 ;  /* 0x000000a803a87220 */ /* 0x000fe20000410000 */
[-C--:B------:R-:W-:Y:S02]  /*2c60*/  FMUL.FTZ R179, R169, R0.reuse ;  /* 0x00000000a9b37220 */ /* 0x080fe40000410000 */
[-C--:B------:R-:W-:Y:S01]  /*2c70*/  FMUL.FTZ R178, R171, R0.reuse ;  /* 0x00000000abb27220 */ /* 0x080fe20000410000 */
[----:B------:R-:W-:-:S04]  /*2c80*/  FMUL.FTZ R172, R168, R0 ;  /* 0x00000000a8ac7220 */ /* 0x000fc80000410000 */
[----:B------:R-:W-:Y:S02]  /*2c90*/  F2FP.F16.F32.PACK_AB R173, R178, R173 ;  /* 0x000000adb2ad723e */ /* 0x000fe400000000ff */
[----:B------:R-:W-:-:S07]  /*2ca0*/  F2FP.F16.F32.PACK_AB R172, R179, R172 ;  /* 0x000000acb3ac723e */ /* 0x000fce00000000ff */
.L_x_14562:
[----:B------:R-:W0:Y:S08]  /*2cb0*/  @P4 LDC.64 R178, c[0x0][0x478] ;  /* 0x00011e00ffb24b82 */ /* 0x000e300000000a00 */
[----:B------:R-:W1:Y:S01]  /*2cc0*/  LDC.64 R180, c[0x0][0x468] ;  /* 0x00011a00ffb47b82 */ /* 0x000e620000000a00 */
[----:B0-----:R-:W-:-:S05]  /*2cd0*/  @P4 IMAD.WIDE.U32 R178, R2, 0x20, R178 ;  /* 0x0000002002b24825 */ /* 0x001fca00078e00b2 */
[----:B------:R-:W-:Y:S04]  /*2ce0*/  @P4 STG.E.128 desc[UR6][R178.64], R168 ;  /* 0x000000a8b2004986 */ /* 0x000fe8000c101d06 */
[----:B------:R1:W-:Y:S02]  /*2cf0*/  @P4 STG.E.128 desc[UR6][R178.64+0x10], R164 ;  /* 0x000010a4b2004986 */ /* 0x0003e4000c101d06 */
[C---:B-1----:R-:W-:Y:S01]  /*2d00*/  IMAD.WIDE.U32 R178, R2.reuse, 0x10, R180 ;  /* 0x0000001002b27825 */ /* 0x042fe200078e00b4 */
[----:B------:R-:W-:-:S04]  /*2d10*/  IADD3 R2, PT, PT, R2, 0x20, RZ ;  /* 0x0000002002027810 */ /* 0x000fc80007ffe0ff */
[----:B------:R1:W-:Y:S03]  /*2d20*/  STG.E.128 desc[UR6][R178.64], R172 ;  /* 0x000000acb2007986 */ /* 0x0003e6000c101d06 */
.L_x_14560:
[----:B------:R-:W-:Y:S05]  /*2d30*/  BSYNC.RECONVERGENT B2 ;  /* 0x0000000000027941 */ /* 0x000fea0003800200 */
.L_x_14559:
        /* <DEDUP_REMOVED lines=11> */
[----:B-1----:R-:W-:Y:S01]  /*2df0*/  FADD.FTZ R172, R200, -R169 ;  /* 0x800000a9c8ac7221 */ /* 0x002fe20000010000 */
        /* <DEDUP_REMOVED lines=9> */
[-CC-:B------:R-:W-:Y:S01]  /*2e90*/  FFMA.FTZ R173, R6, R177.reuse, R176.reuse ;  /* 0x000000b106ad7223 */ /* 0x180fe200000100b0 */
[-CC-:B------:R-:W-:Y:S01]  /*2ea0*/  FFMA.FTZ R171, R192, R177.reuse, R176.reuse ;  /* 0x000000b1c0ab7223 */ /* 0x180fe200000100b0 */
[----:B------:R-:W-:Y:S01]  /*2eb0*/  F2FP.F16.F32.PACK_AB R174, R169, R174 ;  /* 0x000000aea9ae723e */ /* 0x000fe200000000ff */
[--C-:B------:R-:W-:Y:S01]  /*2ec0*/  FFMA.FTZ R169, R186, R177, R176.reuse ;  /* 0x000000b1baa97223 */ /* 0x100fe200000100b0 */
[----:B------:R-:W-:Y:S01]  /*2ed0*/  F2FP.F16.F32.PACK_AB R175, R168, R175 ;  /* 0x000000afa8af723e */ /* 0x000fe200000000ff */
[----:B------:R-:W-:Y:S01]  /*2ee0*/  FADD.FTZ R178, R236, -R173 ;  /* 0x800000adecb27221 */ /* 0x000fe20000010000 */
[----:B------:R-:W-:Y:S01]  /*2ef0*/  FADD.FTZ R172, R244, -R171 ;  /* 0x800000abf4ac7221 */ /* 0x000fe20000010000 */
[----:B------:R-:W-:Y:S01]  /*2f00*/  FADD.FTZ R170, R240, -R169 ;  /* 0x800000a9f0aa7221 */ /* 0x000fe20000010000 */
[----:B------:R-:W-:Y:S01]  /*2f10*/  FFMA.FTZ R169, R201, R177, R176 ;  /* 0x000000b1c9a97223 */ /* 0x000fe200000100b0 */
[----:B------:R-:W-:-:S02]  /*2f20*/  FMUL.FTZ R171, R3, R178 ;  /* 0x000000b203ab7220 */ /* 0x000fc40000410000 */
[C---:B------:R-:W-:Y:S01]  /*2f30*/  FMUL.FTZ R170, R3.reuse, R170 ;  /* 0x000000aa03aa7220 */ /* 0x040fe20000410000 */
[----:B------:R-:W-:Y:S01]  /*2f40*/  FADD.FTZ R168, R248, -R169 ;  /* 0x800000a9f8a87221 */ /* 0x000fe20000010000 */
[----:B------:R-:W-:Y:S01]  /*2f50*/  FMUL.FTZ R169, R3, R172 ;  /* 0x000000ac03a97220 */ /* 0x000fe20000410000 */
[-C--:B------:R-:W-:Y:S01]  /*2f60*/  FMUL.FTZ R178, R171, R0.reuse ;  /* 0x00000000abb27220 */ /* 0x080fe20000410000 */
[----:B------:R-:W-:Y:S01]  /*2f70*/  FMUL.FTZ R173, R170, R0 ;  /* 0x00000000aaad7220 */ /* 0x000fe20000410000 */
[----:B------:R-:W-:Y:S01]  /*2f80*/  FMUL.FTZ R168, R3, R168 ;  /* 0x000000a803a87220 */ /* 0x000fe20000410000 */
[----:B0-----:R-:W-:-:S03]  /*2f90*/  FMUL.FTZ R179, R169, R0 ;  /* 0x00000000a9b37220 */ /* 0x001fc60000410000 */
[----:B------:R-:W-:Y:S01]  /*2fa0*/  FMUL.FTZ R172, R168, R0 ;  /* 0x00000000a8ac7220 */ /* 0x000fe20000410000 */
[----:B------:R-:W-:-:S04]  /*2fb0*/  F2FP.F16.F32.PACK_AB R173, R178, R173 ;  /* 0x000000adb2ad723e */ /* 0x000fc800000000ff */
[----:B------:R-:W-:Y:S01]  /*2fc0*/  F2FP.F16.F32.PACK_AB R172, R179, R172 ;  /* 0x000000acb3ac723e */ /* 0x000fe200000000ff */
[----:B------:R-:W-:Y:S06]  /*2fd0*/  BRA `(.L_x_14566) ;  /* 0x0000000000907947 */ /* 0x000fec0003800000 */
.L_x_14565:
[-CC-:B-1----:R-:W-:Y:S01]  /*2fe0*/  FFMA.FTZ R173, R201, R177.reuse, R176.reuse ;  /* 0x000000b1c9ad7223 */ /* 0x182fe200000100b0 */
[-CC-:B------:R-:W-:Y:S01]  /*2ff0*/  FFMA.FTZ R175, R192, R177.reuse, R176.reuse ;  /* 0x000000b1c0af7223 */ /* 0x180fe200000100b0 */
[-CC-:B0-----:R-:W-:Y:S01]  /*3000*/  FFMA.FTZ R179, R10, R177.reuse, R176.reuse ;  /* 0x000000b10ab37223 */ /* 0x181fe200000100b0 */
        /* <DEDUP_REMOVED lines=11> */
[----:B------:R-:W-:Y:S01]  /*30c0*/  FFMA.FTZ R173, R186, R177, R176 ;  /* 0x000000b1baad7223 */ /* 0x000fe200000100b0 */
[----:B------:R-:W-:-:S03]  /*30d0*/  FMUL.FTZ R179, R179, R0 ;  /* 0x00000000b3b37220 */ /* 0x000fc60000410000 */
[----:B------:R-:W-:Y:S01]  /*30e0*/  F2FP.F16.F32.PACK_AB R172, R175, R172 ;  /* 0x000000acafac723e */ /* 0x000fe200000000ff */
[-CC-:B------:R-:W-:Y:S01]  /*30f0*/  FFMA.FTZ R175, R6, R177.reuse, R176.reuse ;  /* 0x000000b106af7223 */ /* 0x180fe200000100b0 */
[----:B------:R-:W-:Y:S01]  /*3100*/  FADD.FTZ R174, R240, -R173 ;  /* 0x800000adf0ae7221 */ /* 0x000fe20000010000 */
[-CC-:B------:R-:W-:Y:S02]  /*3110*/  FFMA.FTZ R173, R18, R177.reuse, R176.reuse ;  /* 0x000000b112ad7223 */ /* 0x180fe400000100b0 */
[----:B------:R-:W-:Y:S01]  /*3120*/  FADD.FTZ R178, R236, -R175 ;  /* 0x800000afecb27221 */ /* 0x000fe20000010000 */
[----:B------:R-:W-:Y:S01]  /*3130*/  FFMA.FTZ R175, R22, R177, R176 ;  /* 0x000000b116af7223 */ /* 0x000fe200000100b0 */
[----:B------:R-:W-:Y:S01]  /*3140*/  FADD.FTZ R204, R212, -R173 ;  /* 0x800000add4cc7221 */ /* 0x000fe20000010000 */
[C---:B------:R-:W-:Y:S02]  /*3150*/  FMUL.FTZ R173, R3.reuse, R174 ;  /* 0x000000ae03ad7220 */ /* 0x040fe40000410000 */
        /* <DEDUP_REMOVED lines=8> */
[----:B------:R-:W-:-:S02]  /*31e0*/  FMUL.FTZ R180, R213, R0 ;  /* 0x00000000d5b47220 */ /* 0x000fc40000410000 */
[----:B------:R-:W-:Y:S02]  /*31f0*/  F2FP.F16.F32.PACK_AB R173, R174, R173 ;  /* 0x000000adaead723e */ /* 0x000fe400000000ff */
[----:B------:R-:W-:Y:S02]  /*3200*/  F2FP.F16.F32.PACK_AB R174, R178, R179 ;  /* 0x000000b3b2ae723e */ /* 0x000fe400000000ff */
[----:B------:R-:W-:-:S07]  /*3210*/  F2FP.F16.F32.PACK_AB R175, R180, R175 ;  /* 0x000000afb4af723e */ /* 0x000fce00000000ff */
.L_x_14566:
        /* <DEDUP_REMOVED lines=8> */
.L_x_14564:
[----:B------:R-:W-:Y:S05]  /*32a0*/  BSYNC.RECONVERGENT B2 ;  /* 0x0000000000027941 */ /* 0x000fea0003800200 */
.L_x_14563:
        /* <DEDUP_REMOVED lines=10> */
[----:B-12---:R-:W-:Y:S01]  /*3350*/  FADD.FTZ R172, R198, -R165 ;  /* 0x800000a5c6ac7221 */ /* 0x006fe20000010000 */
        /* <DEDUP_REMOVED lines=8> */
[-CC-:B------:R-:W-:Y:S01]  /*33e0*/  FFMA.FTZ R172, R7, R177.reuse, R176.reuse ;  /* 0x000000b107ac7223 */ /* 0x180fe200000100b0 */
[--C-:B------:R-:W-:Y:S01]  /*33f0*/  FFMA.FTZ R170, R191, R177, R176.reuse ;  /* 0x000000b1bfaa7223 */ /* 0x100fe200000100b0 */
[-C--:B------:R-:W-:Y:S01]  /*3400*/  FMUL.FTZ R174, R164, R0.reuse ;  /* 0x00000000a4ae7220 */ /* 0x080fe20000410000 */
[----:B------:R-:W-:Y:S01]  /*3410*/  FMUL.FTZ R169, R165, R0 ;  /* 0x00000000a5a97220 */ /* 0x000fe20000410000 */
[----:B------:R-:W-:Y:S01]  /*3420*/  F2FP.F16.F32.PACK_AB R175, R168, R175 ;  /* 0x000000afa8af723e */ /* 0x000fe200000000ff */
[-C--:B------:R-:W-:Y:S01]  /*3430*/  FFMA.FTZ R168, R185, R177.reuse, R176 ;  /* 0x000000b1b9a87223 */ /* 0x080fe200000100b0 */
[----:B0-----:R-:W-:Y:S01]  /*3440*/  FADD.FTZ R180, R235, -R172 ;  /* 0x800000acebb47221 */ /* 0x001fe20000010000 */
[----:B------:R-:W-:Y:S01]  /*3450*/  FADD.FTZ R172, R243, -R170 ;  /* 0x800000aaf3ac7221 */ /* 0x000fe20000010000 */
[----:B------:R-:W-:Y:S01]  /*3460*/  F2FP.F16.F32.PACK_AB R174, R169, R174 ;  /* 0x000000aea9ae723e */ /* 0x000fe200000000ff */
        /* <DEDUP_REMOVED lines=11> */
[----:B------:R-:W-:-:S04]  /*3520*/  F2FP.F16.F32.PACK_AB R173, R178, R173 ;  /* 0x000000adb2ad723e */ /* 0x000fc800000000ff */
[----:B------:R-:W-:Y:S01]  /*3530*/  F2FP.F16.F32.PACK_AB R172, R179, R172 ;  /* 0x000000acb3ac723e */ /* 0x000fe200000000ff */
[----:B------:R-:W-:Y:S06]  /*3540*/  BRA `(.L_x_14570) ;  /* 0x0000000000907947 */ /* 0x000fec0003800000 */
.L_x_14569:
[-CC-:B-12---:R-:W-:Y:S01]  /*3550*/  FFMA.FTZ R172, R199, R177.reuse, R176.reuse ;  /* 0x000000b1c7ac7223 */ /* 0x186fe200000100b0 */
[-CC-:B------:R-:W-:Y:S01]  /*3560*/  FFMA.FTZ R174, R191, R177.reuse, R176.reuse ;  /* 0x000000b1bfae7223 */ /* 0x180fe200000100b0 */
[-CC-:B------:R-:W-:Y:S01]  /*3570*/  FFMA.FTZ R178, R7, R177.reuse, R176.reuse ;  /* 0x000000b107b27223 */ /* 0x180fe200000100b0 */
[-C--:B0-----:R-:W-:Y:S01]  /*3580*/  FFMA.FTZ R180, R11, R177.reuse, R176 ;  /* 0x000000b10bb47223 */ /* 0x081fe200000100b0 */
[----:B------:R-:W-:Y:S01]  /*3590*/  FADD.FTZ R172, R247, -R172 ;  /* 0x800000acf7ac7221 */ /* 0x000fe20000010000 */
[----:B------:R-:W-:Y:S01]  /*35a0*/  FADD.FTZ R174, R243, -R174 ;  /* 0x800000aef3ae7221 */ /* 0x000fe20000010000 */
[-CC-:B------:R-:W-:Y:S01]  /*35b0*/  FFMA.FTZ R182, R15, R177.reuse, R176.reuse ;  /* 0x000000b10fb67223 */ /* 0x180fe200000100b0 */
[-CC-:B------:R-:W-:Y:S01]  /*35c0*/  FFMA.FTZ R204, R19, R177.reuse, R176.reuse ;  /* 0x000000b113cc7223 */ /* 0x180fe200000100b0 */
[C---:B-----5:R-:W-:Y:S01]  /*35d0*/  FMUL.FTZ R173, R3.reuse, R172 ;  /* 0x000000ac03ad7220 */ /* 0x060fe20000410000 */
[----:B------:R-:W-:Y:S01]  /*35e0*/  FMUL.FTZ R175, R3, R174 ;  /* 0x000000ae03af7220 */ /* 0x000fe20000410000 */
[-C--:B------:R-:W-:Y:S01]  /*35f0*/  FFMA.FTZ R174, R185, R177.reuse, R176 ;  /* 0x000000b1b9ae7223 */ /* 0x080fe200000100b0 */
[----:B------:R-:W-:Y:S01]  /*3600*/  FADD.FTZ R178, R235, -R178 ;  /* 0x800000b2ebb27221 */ /* 0x000fe20000010000 */
[-C--:B------:R-:W-:Y:S01]  /*3610*/  FMUL.FTZ R172, R173, R0.reuse ;  /* 0x00000000adac7220 */ /* 0x080fe20000410000 */
[----:B------:R-:W-:Y:S01]  /*3620*/  FFMA.FTZ R173, R23, R177, R176 ;  /* 0x000000b117ad7223 */ /* 0x000fe200000100b0 */
[----:B------:R-:W-:Y:S01]  /*3630*/  FMUL.FTZ R175, R175, R0 ;  /* 0x00000000afaf7220 */ /* 0x000fe20000410000 */
[----:B------:R-:W-:Y:S01]  /*3640*/  FADD.FTZ R174, R239, -R174 ;  /* 0x800000aeefae7221 */ /* 0x000fe20000010000 */
[----:B------:R-:W-:Y:S01]  /*3650*/  FADD.FTZ R180, R231, -R180 ;  /* 0x800000b4e7b47221 */ /* 0x000fe20000010000 */
[----:B------:R-:W-:Y:S01]  /*3660*/  FADD.FTZ R182, R225, -R182 ;  /* 0x800000b6e1b67221 */ /* 0x000fe20000010000 */
[----:B------:R-:W-:Y:S01]  /*3670*/  FADD.FTZ R204, R211, -R204 ;  /* 0x800000ccd3cc7221 */ /* 0x000fe20000010000 */
[----:B------:R-:W-:Y:S01]  /*3680*/  FADD.FTZ R214, R198, -R173 ;  /* 0x800000adc6d67221 */ /* 0x000fe20000010000 */
[----:B------:R-:W-:Y:S01]  /*3690*/  F2FP.F16.F32.PACK_AB R172, R175, R172 ;  /* 0x000000acafac723e */ /* 0x000fe200000000ff */
        /* <DEDUP_REMOVED lines=15> */
.L_x_14570:
        /* <DEDUP_REMOVED lines=8> */
.L_x_14568:
[----:B------:R-:W-:Y:S05]  /*3810*/  BSYNC.RECONVERGENT B2 ;  /* 0x0000000000027941 */ /* 0x000fea0003800200 */
.L_x_14567:
        /* <DEDUP_REMOVED lines=11> */
[----:B-123--:R-:W-:Y:S01]  /*38d0*/  FADD.FTZ R172, R196, -R169 ;  /* 0x800000a9c4ac7221 */ /* 0x00efe20000010000 */
        /* <DEDUP_REMOVED lines=30> */
.L_x_14573:
[-CC-:B-123--:R-:W-:Y:S01]  /*3ac0*/  FFMA.FTZ R173, R197, R177.reuse, R176.reuse ;  /* 0x000000b1c5ad7223 */ /* 0x18efe200000100b0 */
        /* <DEDUP_REMOVED lines=35> */
.L_x_14574:
        /* <DEDUP_REMOVED lines=8> */
.L_x_14572:
[----:B------:R-:W-:Y:S05]  /*3d80*/  BSYNC.RECONVERGENT B2 ;  /* 0x0000000000027941 */ /* 0x000fea0003800200 */
.L_x_14571:
[----:B------:R-:W-:Y:S05]  /*3d90*/  @!P0 BRA `(.L_x_14575) ;  /* 0x0000002000548947 */ /* 0x000fea0003800000 */
[----:B------:R-:W-:-:S04]  /*3da0*/  ISETP.NE.U32.AND P0, PT, RZ, UR12, PT ;  /* 0x0000000cff007c0c */ /* 0x000fc8000bf05070 */
[----:B------:R-:W-:-:S13]  /*3db0*/  ISETP.NE.AND.EX P0, PT, RZ, UR13, PT, P0 ;  /* 0x0000000dff007c0c */ /* 0x000fda000bf05300 */
[----:B------:R-:W-:Y:S05]  /*3dc0*/  @!P0 BRA `(.L_x_14576) ;  /* 0x0000000000948947 */ /* 0x000fea0003800000 */
[-CC-:B------:R-:W-:Y:S01]  /*3dd0*/  FFMA.FTZ R166, R222, R177.reuse, R176.reuse ;  /* 0x000000b1dea67223 */ /* 0x180fe200000100b0 */
[-CC-:B-1234-:R-:W-:Y:S01]  /*3de0*/  FFMA.FTZ R173, R195, R177.reuse, R176.reuse ;  /* 0x000000b1c3ad7223 */ /* 0x19efe200000100b0 */
[-CC-:B------:R-:W-:Y:S01]  /*3df0*/  FFMA.FTZ R170, R205, R177.reuse, R176.reuse ;  /* 0x000000b1cdaa7223 */ /* 0x180fe200000100b0 */
[-C--:B------:R-:W-:Y:S01]  /*3e00*/  FFMA.FTZ R167, R219, R177.reuse, R176 ;  /* 0x000000b1dba77223 */ /* 0x080fe200000100b0 */
[----:B------:R-:W-:Y:S01]  /*3e10*/  FADD.FTZ R166, R221, -R166 ;  /* 0x800000a6dda67221 */ /* 0x000fe20000010000 */
[----:B0-----:R-:W-:Y:S01]  /*3e20*/  FADD.FTZ R180, R194, -R173 ;  /* 0x800000adc2b47221 */ /* 0x001fe20000010000 */
[----:B------:R-:W-:Y:S01]  /*3e30*/  FADD.FTZ R178, R203, -R170 ;  /* 0x800000aacbb27221 */ /* 0x000fe20000010000 */
[-CC-:B------:R-:W-:Y:S01]  /*3e40*/  FFMA.FTZ R164, R224, R177.reuse, R176.reuse ;  /* 0x000000b1e0a47223 */ /* 0x180fe200000100b0 */
[-CC-:B------:R-:W-:Y:S01]  /*3e50*/  FFMA.FTZ R165, R229, R177.reuse, R176.reuse ;  /* 0x000000b1e5a57223 */ /* 0x180fe200000100b0 */
[-CC-:B------:R-:W-:Y:S01]  /*3e60*/  FFMA.FTZ R169, R209, R177.reuse, R176.reuse ;  /* 0x000000b1d1a97223 */ /* 0x180fe200000100b0 */
[----:B------:R-:W-:Y:S01]  /*3e70*/  FFMA.FTZ R171, R207, R177, R176 ;  /* 0x000000b1cfab7223 */ /* 0x000fe200000100b0 */
[----:B------:R-:W-:Y:S01]  /*3e80*/  FADD.FTZ R172, R218, -R167 ;  /* 0x800000a7daac7221 */ /* 0x000fe20000010000 */
[C---:B-----5:R-:W-:Y:S01]  /*3e90*/  FMUL.FTZ R170, R3.reuse, R166 ;  /* 0x000000a603aa7220 */ /* 0x060fe20000410000 */
[C---:B------:R-:W-:Y:S01]  /*3ea0*/  FMUL.FTZ R167, R3.reuse, R180 ;  /* 0x000000b403a77220 */ /* 0x040fe20000410000 */
[----:B------:R-:W-:Y:S01]  /*3eb0*/  FMUL.FTZ R166, R3, R178 ;  /* 0x000000b203a67220 */ /* 0x000fe20000410000 */
[----:B------:R-:W-:Y:S01]  /*3ec0*/  FADD.FTZ R164, R223, -R164 ;  /* 0x800000a4dfa47221 */ /* 0x000fe20000010000 */
        /* <DEDUP_REMOVED lines=10> */
[----:B------:R-:W-:Y:S01]  /*3f70*/  F2FP.F16.F32.PACK_AB R175, R172, R175 ;  /* 0x000000afacaf723e */ /* 0x000fe200000000ff */
[-C--:B------:R-:W-:Y:S01]  /*3f80*/  FMUL.FTZ R173, R170, R0.reuse ;  /* 0x00000000aaad7220 */ /* 0x080fe20000410000 */
        /* <DEDUP_REMOVED lines=9> */
.L_x_14576:
[-CC-:B-1234-:R-:W-:Y:S01]  /*4020*/  FFMA.FTZ R173, R229, R177.reuse, R176.reuse ;  /* 0x000000b1e5ad7223 */ /* 0x19efe200000100b0 */
[-CC-:B------:R-:W-:Y:S01]  /*4030*/  FFMA.FTZ R183, R195, R177.reuse, R176.reuse ;  /* 0x000000b1c3b77223 */ /* 0x180fe200000100b0 */
[-CC-:B------:R-:W-:Y:S01]  /*4040*/  FFMA.FTZ R174, R224, R177.reuse, R176.reuse ;  /* 0x000000b1e0ae7223 */ /* 0x180fe200000100b0 */
[-CC-:B------:R-:W-:Y:S01]  /*4050*/  FFMA.FTZ R178, R222, R177.reuse, R176.reuse ;  /* 0x000000b1deb27223 */ /* 0x180fe200000100b0 */
[-CC-:B------:R-:W-:Y:S01]  /*4060*/  FFMA.FTZ R175, R219, R177.reuse, R176.reuse ;  /* 0x000000b1dbaf7223 */ /* 0x180fe200000100b0 */
[-CC-:B0-----:R-:W-:Y:S01]  /*4070*/  FFMA.FTZ R179, R209, R177.reuse, R176.reuse ;  /* 0x000000b1d1b37223 */ /* 0x181fe200000100b0 */
        /* <DEDUP_REMOVED lines=30> */
.L_x_14577:
        /* <DEDUP_REMOVED lines=8> */
.L_x_14558:
        /* <DEDUP_REMOVED lines=8> */
[----:B0-----:R-:W0:Y:S01]  /*4360*/  LDC.64 R178, c[0x0][0x468] ;  /* 0x00011a00ffb27b82 */ /* 0x001e220000000a00 */
[-C--:B------:R-:W-:Y:S01]  /*4370*/  FFMA.FTZ R183, R189, R177.reuse, R176 ;  /* 0x000000b1bdb77223 */ /* 0x080fe200000100b0 */
[----:B------:R-:W-:Y:S01]  /*4380*/  FADD.FTZ R172, R241, -R172 ;  /* 0x800000acf1ac7221 */ /* 0x000fe20000010000 */
[----:B------:R-:W-:Y:S02]  /*4390*/  FADD.FTZ R174, R237, -R174 ;  /* 0x800000aeedae7221 */ /* 0x000fe40000010000 */
[----:B------:R-:W-:Y:S01]  /*43a0*/  FADD.FTZ R204, R226, -R183 ;  /* 0x800000b7e2cc7221 */ /* 0x000fe20000010000 */
[C---:B-----5:R-:W-:Y:S01]  /*43b0*/  FFMA.FTZ R173, R3.reuse, R172, R46 ;  /* 0x000000ac03ad7223 */ /* 0x060fe2000001002e */
[----:B------:R-:W-:Y:S01]  /*43c0*/  FFMA.FTZ R175, R3, R174, R47 ;  /* 0x000000ae03af7223 */ /* 0x000fe2000001002f */
[-C--:B------:R-:W-:Y:S01]  /*43d0*/  FFMA.FTZ R174, R17, R177.reuse, R176 ;  /* 0x000000b111ae7223 */ /* 0x080fe200000100b0 */
[----:B------:R-:W-:Y:S01]  /*43e0*/  FFMA.FTZ R204, R3, R204, R44 ;  /* 0x000000cc03cc7223 */ /* 0x000fe2000001002c */
[-C--:B------:R-:W-:Y:S01]  /*43f0*/  FMUL.FTZ R173, R173, R0.reuse ;  /* 0x00000000adad7220 */ /* 0x080fe20000410000 */
[----:B------:R-:W-:Y:S01]  /*4400*/  FMUL.FTZ R172, R175, R0 ;  /* 0x00000000afac7220 */ /* 0x000fe20000410000 */
[----:B------:R-:W-:Y:S01]  /*4410*/  FFMA.FTZ R175, R13, R177, R176 ;  /* 0x000000b10daf7223 */ /* 0x000fe200000100b0 */
[----:B------:R-:W-:-:S03]  /*4420*/  FADD.FTZ R213, R217, -R174 ;  /* 0x800000aed9d57221 */ /* 0x000fc60000010000 */
[----:B------:R-:W-:Y:S01]  /*4430*/  F2FP.F16.F32.PACK_AB R173, R172, R173 ;  /* 0x000000adacad723e */ /* 0x000fe200000000ff */
[-CC-:B------:R-:W-:Y:S01]  /*4440*/  FFMA.FTZ R172, R9, R177.reuse, R176.reuse ;  /* 0x000000b109ac7223 */ /* 0x180fe200000100b0 */
[----:B------:R-:W-:Y:S01]  /*4450*/  FADD.FTZ R180, R220, -R175 ;  /* 0x800000afdcb47221 */ /* 0x000fe20000010000 */
[----:B------:R-:W-:Y:S01]  /*4460*/  FFMA.FTZ R175, R21, R177, R176 ;  /* 0x000000b115af7223 */ /* 0x000fe200000100b0 */
[----:B------:R-:W-:Y:S01]  /*4470*/  FFMA.FTZ R213, R3, R213, R42 ;  /* 0x000000d503d57223 */ /* 0x000fe2000001002a */
[----:B------:R-:W-:Y:S01]  /*4480*/  FADD.FTZ R181, R233, -R172 ;  /* 0x800000ace9b57221 */ /* 0x000fe20000010000 */
[----:B------:R-:W-:Y:S01]  /*4490*/  FFMA.FTZ R172, R193, R177, R176 ;  /* 0x000000b1c1ac7223 */ /* 0x000fe200000100b0 */
[----:B------:R-:W-:Y:S01]  /*44a0*/  FADD.FTZ R182, R202, -R175 ;  /* 0x800000afcab67221 */ /* 0x000fe20000010000 */
[C---:B------:R-:W-:Y:S01]  /*44b0*/  FFMA.FTZ R183, R3.reuse, R180, R41 ;  /* 0x000000b403b77223 */ /* 0x040fe20000010029 */
[----:B------:R-:W-:Y:S01]  /*44c0*/  FFMA.FTZ R181, R3, R181, R40 ;  /* 0x000000b503b57223 */ /* 0x000fe20000010028 */
[----:B------:R-:W-:Y:S01]  /*44d0*/  FADD.FTZ R174, R245, -R172 ;  /* 0x800000acf5ae7221 */ /* 0x000fe20000010000 */
[----:B------:R-:W-:Y:S01]  /*44e0*/  FFMA.FTZ R172, R3, R182, R43 ;  /* 0x000000b603ac7223 */ /* 0x000fe2000001002b */
[-C--:B------:R-:W-:Y:S01]  /*44f0*/  FMUL.FTZ R183, R183, R0.reuse ;  /* 0x00000000b7b77220 */ /* 0x080fe20000410000 */
[----:B------:R-:W-:Y:S01]  /*4500*/  FMUL.FTZ R213, R213, R0 ;  /* 0x00000000d5d57220 */ /* 0x000fe20000410000 */
[----:B------:R-:W-:Y:S01]  /*4510*/  FFMA.FTZ R175, R3, R174, R45 ;  /* 0x000000ae03af7223 */ /* 0x000fe2000001002d */
        /* <DEDUP_REMOVED lines=8> */
[----:B------:R-:W-:-:S03]  /*45a0*/  IADD3 R2, PT, PT, R2, 0x20, RZ ;  /* 0x0000002002027810 */ /* 0x000fc60007ffe0ff */
[----:B------:R1:W-:Y:S04]  /*45b0*/  STG.E.128 desc[UR6][R178.64], R172 ;  /* 0x000000acb2007986 */ /* 0x0003e8000c101d06 */
.L_x_14580:
[----:B------:R-:W-:Y:S05]  /*45c0*/  BSYNC.RECONVERGENT B2 ;  /* 0x0000000000027941 */ /* 0x000fea0003800200 */
.L_x_14579:
[----:B------:R-:W-:Y:S04]  /*45d0*/  BSSY.RECONVERGENT B2, `(.L_x_14581) ;  /* 0x000002a000027945 */ /* 0x000fe80003800200 */
[----:B------:R-:W-:Y:S05]  /*45e0*/  @!P3 BRA `(.L_x_14582) ;  /* 0x0000000000a0b947 */ /* 0x000fea0003800000 */
[-CC-:B-1----:R-:W-:Y:S01]  /*45f0*/  FFMA.FTZ R173, R201, R177.reuse, R176.reuse ;  /* 0x000000b1c9ad7223 */ /* 0x182fe200000100b0 */
[-CC-:B------:R-:W-:Y:S01]  /*4600*/  FFMA.FTZ R175, R192, R177.reuse, R176.reuse ;  /* 0x000000b1c0af7223 */ /* 0x180fe200000100b0 */
[-CC-:B0-----:R-:W-:Y:S01]  /*4610*/  FFMA.FTZ R179, R10, R177.reuse, R176.reuse ;  /* 0x000000b10ab37223 */ /* 0x181fe200000100b0 */
[-CC-:B------:R-:W-:Y:S01]  /*4620*/  FFMA.FTZ R180, R14, R177.reuse, R176.reuse ;  /* 0x000000b10eb47223 */ /* 0x180fe200000100b0 */
[----:B------:R-:W-:Y:S01]  /*4630*/  FADD.FTZ R173, R248, -R173 ;  /* 0x800000adf8ad7221 */ /* 0x000fe20000010000 */
[----:B------:R-:W-:Y:S01]  /*4640*/  FADD.FTZ R172, R244, -R175 ;  /* 0x800000aff4ac7221 */ /* 0x000fe20000010000 */
[----:B------:R-:W-:Y:S01]  /*4650*/  FADD.FTZ R181, R232, -R179 ;  /* 0x800000b3e8b57221 */ /* 0x000fe20000010000 */
[----:B------:R-:W-:Y:S01]  /*4660*/  FFMA.FTZ R183, R22, R177, R176 ;  /* 0x000000b116b77223 */ /* 0x000fe200000100b0 */
[C---:B-----5:R-:W-:Y:S01]  /*4670*/  FFMA.FTZ R173, R3.reuse, R173, R36 ;  /* 0x000000ad03ad7223 */ /* 0x060fe20000010024 */
[----:B------:R-:W-:Y:S01]  /*4680*/  FFMA.FTZ R175, R3, R172, R37 ;  /* 0x000000ac03af7223 */ /* 0x000fe20000010025 */
[----:B------:R-:W0:Y:S01]  /*4690*/  LDC.64 R178, c[0x0][0x468] ;  /* 0x00011a00ffb27b82 */ /* 0x000e220000000a00 */
[----:B------:R-:W-:Y:S01]  /*46a0*/  FADD.FTZ R180, R227, -R180 ;  /* 0x800000b4e3b47221 */ /* 0x000fe20000010000 */
[-C--:B------:R-:W-:Y:S01]  /*46b0*/  FMUL.FTZ R172, R173, R0.reuse ;  /* 0x00000000adac7220 */ /* 0x080fe20000410000 */
[----:B------:R-:W-:Y:S01]  /*46c0*/  FMUL.FTZ R175, R175, R0 ;  /* 0x00000000afaf7220 */ /* 0x000fe20000410000 */
[----:B------:R-:W-:Y:S01]  /*46d0*/  FFMA.FTZ R173, R186, R177, R176 ;  /* 0x000000b1baad7223 */ /* 0x000fe200000100b0 */
[----:B------:R-:W-:Y:S01]  /*46e0*/  FADD.FTZ R182, R200, -R183 ;  /* 0x800000b7c8b67221 */ /* 0x000fe20000010000 */
[C---:B------:R-:W-:Y:S01]  /*46f0*/  FFMA.FTZ R181, R3.reuse, R181, R32 ;  /* 0x000000b503b57223 */ /* 0x040fe20000010020 */
[----:B------:R-:W-:Y:S01]  /*4700*/  FFMA.FTZ R183, R3, R180, R33 ;  /* 0x000000b403b77223 */ /* 0x000fe20000010021 */
[----:B------:R-:W-:Y:S01]  /*4710*/  F2FP.F16.F32.PACK_AB R172, R175, R172 ;  /* 0x000000acafac723e */ /* 0x000fe200000000ff */
[-CC-:B------:R-:W-:Y:S01]  /*4720*/  FFMA.FTZ R175, R6, R177.reuse, R176.reuse ;  /* 0x000000b106af7223 */ /* 0x180fe200000100b0 */
[----:B------:R-:W-:Y:S01]  /*4730*/  FADD.FTZ R173, R240, -R173 ;  /* 0x800000adf0ad7221 */ /* 0x000fe20000010000 */
[----:B------:R-:W-:Y:S01]  /*4740*/  FFMA.FTZ R182, R3, R182, R35 ;  /* 0x000000b603b67223 */ /* 0x000fe20000010023 */
[-C--:B------:R-:W-:Y:S01]  /*4750*/  FMUL.FTZ R181, R181, R0.reuse ;  /* 0x00000000b5b57220 */ /* 0x080fe20000410000 */
[----:B------:R-:W-:Y:S01]  /*4760*/  FADD.FTZ R174, R236, -R175 ;  /* 0x800000afecae7221 */ /* 0x000fe20000010000 */
[----:B------:R-:W-:Y:S01]  /*4770*/  FFMA.FTZ R175, R18, R177, R176 ;  /* 0x000000b112af7223 */ /* 0x000fe200000100b0 */
[----:B------:R-:W-:Y:S01]  /*4780*/  FFMA.FTZ R173, R3, R173, R38 ;  /* 0x000000ad03ad7223 */ /* 0x000fe20000010026 */
[-C--:B------:R-:W-:Y:S01]  /*4790*/  FMUL.FTZ R180, R183, R0.reuse ;  /* 0x00000000b7b47220 */ /* 0x080fe20000410000 */
[----:B------:R-:W-:Y:S01]  /*47a0*/  FMUL.FTZ R182, R182, R0 ;  /* 0x00000000b6b67220 */ /* 0x000fe20000410000 */
[----:B------:R-:W-:Y:S01]  /*47b0*/  FADD.FTZ R213, R212, -R175 ;  /* 0x800000afd4d57221 */ /* 0x000fe20000010000 */
[----:B------:R-:W-:Y:S01]  /*47c0*/  FFMA.FTZ R175, R3, R174, R39 ;  /* 0x000000ae03af7223 */ /* 0x000fe20000010027 */
[----:B------:R-:W-:-:S02]  /*47d0*/  FMUL.FTZ R173, R173, R0 ;  /* 0x00000000adad7220 */ /* 0x000fc40000410000 */
[----:B------:R-:W-:Y:S01]  /*47e0*/  FFMA.FTZ R213, R3, R213, R34 ;  /* 0x000000d503d57223 */ /* 0x000fe20000010022 */
[----:B------:R-:W-:Y:S01]  /*47f0*/  FMUL.FTZ R174, R175, R0 ;  /* 0x00000000afae7220 */ /* 0x000fe20000410000 */
[C---:B0-----:R-:W-:Y:S01]  /*4800*/  IMAD.WIDE.U32 R178, R2.reuse, 0x10, R178 ;  /* 0x0000001002b27825 */ /* 0x041fe200078e00b2 */
[----:B------:R-:W-:-:S03]  /*4810*/  IADD3 R2, PT, PT, R2, 0x20, RZ ;  /* 0x0000002002027810 */ /* 0x000fc60007ffe0ff */
[----:B------:R-:W-:Y:S01]  /*4820*/  FMUL.FTZ R175, R213, R0 ;  /* 0x00000000d5af7220 */ /* 0x000fe20000410000 */
[----:B------:R-:W-:Y:S02]  /*4830*/  F2FP.F16.F32.PACK_AB R173, R174, R173 ;  /* 0x000000adaead723e */ /* 0x000fe400000000ff */
[----:B------:R-:W-:Y:S02]  /*4840*/  F2FP.F16.F32.PACK_AB R174, R180, R181 ;  /* 0x000000b5b4ae723e */ /* 0x000fe400000000ff */
[----:B------:R-:W-:-:S05]  /*4850*/  F2FP.F16.F32.PACK_AB R175, R182, R175 ;  /* 0x000000afb6af723e */ /* 0x000fca00000000ff */
[----:B------:R2:W-:Y:S02]  /*4860*/  STG.E.128 desc[UR6][R178.64], R172 ;  /* 0x000000acb2007986 */ /* 0x0005e4000c101d06 */
.L_x_14582:
[----:B------:R-:W-:Y:S05]  /*4870*/  BSYNC.RECONVERGENT B2 ;  /* 0x0000000000027941 */ /* 0x000fea0003800200 */
.L_x_14581:
[----:B------:R-:W-:Y:S04]  /*4880*/  BSSY.RECONVERGENT B2, `(.L_x_14583) ;  /* 0x000002a000027945 */ /* 0x000fe80003800200 */
[----:B------:R-:W-:Y:S05]  /*4890*/  @!P2 BRA `(.L_x_14584) ;  /* 0x0000000000a0a947 */ /* 0x000fea0003800000 */
[-CC-:B-12---:R-:W-:Y:S01]  /*48a0*/  FFMA.FTZ R172, R199, R177.reuse, R176.reuse ;  /* 0x000000b1c7ac7223 */ /* 0x186fe200000100b0 */
[-CC-:B------:R-:W-:Y:S01]  /*48b0*/  FFMA.FTZ R174, R191, R177.reuse, R176.reuse ;  /* 0x000000b1bfae7223 */ /* 0x180fe200000100b0 */
[-CC-:B------:R-:W-:Y:S01]  /*48c0*/  FFMA.FTZ R178, R7, R177.reuse, R176.reuse ;  /* 0x000000b107b27223 */ /* 0x180fe200000100b0 */
[-C--:B0-----:R-:W-:Y:S01]  /*48d0*/  FFMA.FTZ R180, R11, R177.reuse, R176 ;  /* 0x000000b10bb47223 */ /* 0x081fe200000100b0 */
[----:B------:R-:W-:Y:S01]  /*48e0*/  FADD.FTZ R172, R247, -R172 ;  /* 0x800000acf7ac7221 */ /* 0x000fe20000010000 */
[----:B------:R-:W-:Y:S01]  /*48f0*/  FADD.FTZ R174, R243, -R174 ;  /* 0x800000aef3ae7221 */ /* 0x000fe20000010000 */
[-C--:B------:R-:W-:Y:S01]  /*4900*/  FFMA.FTZ R182, R19, R177.reuse, R176 ;  /* 0x000000b113b67223 */ /* 0x080fe200000100b0 */
[----:B------:R-:W-:Y:S01]  /*4910*/  FADD.FTZ R181, R231, -R180 ;  /* 0x800000b4e7b57221 */ /* 0x000fe20000010000 */
[C---:B-----5:R-:W-:Y:S01]  /*4920*/  FFMA.FTZ R173, R3.reuse, R172, R28 ;  /* 0x000000ac03ad7223 */ /* 0x060fe2000001001c */
[----:B------:R-:W-:Y:S01]  /*4930*/  FFMA.FTZ R175, R3, R174, R29 ;  /* 0x000000ae03af7223 */ /* 0x000fe2000001001d */
[-CC-:B------:R-:W-:Y:S01]  /*4940*/  FFMA.FTZ R174, R185, R177.reuse, R176.reuse ;  /* 0x000000b1b9ae7223 */ /* 0x180fe200000100b0 */
[-C--:B------:R-:W-:Y:S01]  /*4950*/  FFMA.FTZ R180, R15, R177.reuse, R176 ;  /* 0x000000b10fb47223 */ /* 0x080fe200000100b0 */
[-C--:B------:R-:W-:Y:S01]  /*4960*/  FMUL.FTZ R172, R173, R0.reuse ;  /* 0x00000000adac7220 */ /* 0x080fe20000410000 */
[----:B------:R-:W-:Y:S01]  /*4970*/  FMUL.FTZ R175, R175, R0 ;  /* 0x00000000afaf7220 */ /* 0x000fe20000410000 */
[----:B------:R-:W-:Y:S01]  /*4980*/  FADD.FTZ R173, R239, -R174 ;  /* 0x800000aeefad7221 */ /* 0x000fe20000010000 */
[----:B------:R-:W-:Y:S01]  /*4990*/  FADD.FTZ R174, R235, -R178 ;  /* 0x800000b2ebae7221 */ /* 0x000fe20000010000 */
[----:B------:R-:W-:Y:S01]  /*49a0*/  FADD.FTZ R213, R211, -R182 ;  /* 0x800000b6d3d57221 */ /* 0x000fe20000010000 */
[----:B------:R-:W0:Y:S01]  /*49b0*/  LDC.64 R178, c[0x0][0x468] ;  /* 0x00011a00ffb27b82 */ /* 0x000e220000000a00 */
[----:B------:R-:W-:Y:S01]  /*49c0*/  F2FP.F16.F32.PACK_AB R172, R175, R172 ;  /* 0x000000acafac723e */ /* 0x000fe200000000ff */
[----:B------:R-:W-:Y:S01]  /*49d0*/  FFMA.FTZ R175, R23, R177, R176 ;  /* 0x000000b117af7223 */ /* 0x000fe200000100b0 */
[----:B------:R-:W-:Y:S01]  /*49e0*/  FADD.FTZ R180, R225, -R180 ;  /* 0x800000b4e1b47221 */ /* 0x000fe20000010000 */
[C---:B------:R-:W-:Y:S01]  /*49f0*/  FFMA.FTZ R173, R3.reuse, R173, R30 ;  /* 0x000000ad03ad7223 */ /* 0x040fe2000001001e */
[C---:B------:R-:W-:Y:S01]  /*4a00*/  FFMA.FTZ R181, R3.reuse, R181, R24 ;  /* 0x000000b503b57223 */ /* 0x040fe20000010018 */
        /* <DEDUP_REMOVED lines=14> */
[C---:B0-----:R-:W-:Y:S01]  /*4af0*/  IMAD.WIDE.U32 R178, R2.reuse, 0x10, R178 ;  /* 0x0000001002b27825 */ /* 0x041fe200078e00b2 */
[----:B------:R-:W-:-:S04]  /*4b00*/  IADD3 R2, PT, PT, R2, 0x20, RZ ;  /* 0x0000002002027810 */ /* 0x000fc80007ffe0ff */
[----:B------:R3:W-:Y:S03]  /*4b10*/  STG.E.128 desc[UR6][R178.64], R172 ;  /* 0x000000acb2007986 */ /* 0x0007e6000c101d06 */
.L_x_14584:
[----:B------:R-:W-:Y:S05]  /*4b20*/  BSYNC.RECONVERGENT B2 ;  /* 0x0000000000027941 */ /* 0x000fea0003800200 */
.L_x_14583:
[----:B------:R-:W-:Y:S04]  /*4b30*/  BSSY.RECONVERGENT B2, `(.L_x_14585) ;  /* 0x000002a000027945 */ /* 0x000fe80003800200 */
[----:B------:R-:W-:Y:S05]  /*4b40*/  @!P1 BRA `(.L_x_14586) ;  /* 0x0000000000a09947 */ /* 0x000fea0003800000 */
[-CC-:B-123--:R-:W-:Y:S01]  /*4b50*/  FFMA.FTZ R173, R197, R177.reuse, R176.reuse ;  /* 0x000000b1c5ad7223 */ /* 0x18efe200000100b0 */
        /* <DEDUP_REMOVED lines=39> */
.L_x_14586:
[----:B------:R-:W-:Y:S05]  /*4dd0*/  BSYNC.RECONVERGENT B2 ;  /* 0x0000000000027941 */ /* 0x000fea0003800200 */
.L_x_14585:
[----:B------:R-:W-:Y:S05]  /*4de0*/  @!P0 BRA `(.L_x_14575) ;  /* 0x0000001000408947 */ /* 0x000fea0003800000 */
[-CC-:B------:R-:W-:Y:S01]  /*4df0*/  FFMA.FTZ R181, R195, R177.reuse, R176.reuse ;  /* 0x000000b1c3b57223 */ /* 0x180fe200000100b0 */
[-CC-:B-1234-:R-:W-:Y:S01]  /*4e00*/  FFMA.FTZ R174, R222, R177.reuse, R176.reuse ;  /* 0x000000b1deae7223 */ /* 0x19efe200000100b0 */
        /* <DEDUP_REMOVED lines=10> */
[----:B-----5:R-:W-:Y:S01]  /*4eb0*/  FFMA.FTZ R175, R3, R176, R163 ;  /* 0x000000b003af7223 */ /* 0x020fe200000100a3 */
[----:B------:R-:W-:Y:S01]  /*4ec0*/  FADD.FTZ R178, R206, -R183 ;  /* 0x800000b7ceb27221 */ /* 0x000fe20000010000 */
[----:B------:R-:W0:Y:S01]  /*4ed0*/  LDC.64 R176, c[0x0][0x468] ;  /* 0x00011a00ffb07b82 */ /* 0x000e220000000a00 */
        /* <DEDUP_REMOVED lines=21> */
[----:B0-----:R-:W-:Y:S01]  /*5030*/  IMAD.WIDE.U32 R2, R2, 0x10, R176 ;  /* 0x0000001002027825 */ /* 0x001fe200078e00b0 */
[----:B------:R-:W-:-:S05]  /*5040*/  F2FP.F16.F32.PACK_AB R175, R175, R180 ;  /* 0x000000b4afaf723e */ /* 0x000fca00000000ff */
[----:B------:R0:W-:Y:S01]  /*5050*/  STG.E.128 desc[UR6][R2.64], R172 ;  /* 0x000000ac02007986 */ /* 0x0001e2000c101d06 */
[----:B------:R-:W-:Y:S05]  /*5060*/  BRA `(.L_x_14575) ;  /* 0x0000000c00a07947 */ /* 0x000fea0003800000 */
.L_x_14578:
[----:B------:R-:W-:Y:S04]  /*5070*/  BSSY.RECONVERGENT B2, `(.L_x_14587) ;  /* 0x000002e000027945 */ /* 0x000fe80003800200 */
        /* <DEDUP_REMOVED lines=8> */
[----:B------:R-:W1:Y:S01]  /*5100*/  LDC.64 R172, c[0x0][0x478] ;  /* 0x00011e00ffac7b82 */ /* 0x000e620000000a00 */
[----:B------:R-:W-:Y:S01]  /*5110*/  FADD.FTZ R178, R202, -R171 ;  /* 0x800000abcab27221 */ /* 0x000fe20000010000 */
[----:B------:R-:W-:Y:S01]  /*5120*/  FADD.FTZ R175, R233, -R170 ;  /* 0x800000aae9af7221 */ /* 0x000fe20000010000 */
[----:B0-----:R-:W-:Y:S01]  /*5130*/  FADD.FTZ R179, R217, -R168 ;  /* 0x800000a8d9b37221 */ /* 0x001fe20000010000 */
[C---:B-----5:R-:W-:Y:S01]  /*5140*/  FFMA.FTZ R170, R3.reuse, R167, R46 ;  /* 0x000000a703aa7223 */ /* 0x060fe2000001002e */
[C---:B------:R-:W-:Y:S01]  /*5150*/  FFMA.FTZ R171, R3.reuse, R166, R47 ;  /* 0x000000a603ab7223 */ /* 0x040fe2000001002f */
[C---:B------:R-:W-:Y:S01]  /*5160*/  FFMA.FTZ R167, R3.reuse, R178, R43 ;  /* 0x000000b203a77223 */ /* 0x040fe2000001002b */
[----:B------:R-:W-:Y:S01]  /*5170*/  FFMA.FTZ R166, R3, R179, R42 ;  /* 0x000000b303a67223 */ /* 0x000fe2000001002a */
[-CC-:B------:R-:W-:Y:S01]  /*5180*/  FFMA.FTZ R165, R189, R177.reuse, R176.reuse ;  /* 0x000000b1bda57223 */ /* 0x180fe200000100b0 */
[-CC-:B------:R-:W-:Y:S01]  /*5190*/  FFMA.FTZ R164, R193, R177.reuse, R176.reuse ;  /* 0x000000b1c1a47223 */ /* 0x180fe200000100b0 */
[----:B------:R-:W0:Y:S01]  /*51a0*/  LDC.64 R178, c[0x0][0x468] ;  /* 0x00011a00ffb27b82 */ /* 0x000e220000000a00 */
[----:B------:R-:W-:Y:S01]  /*51b0*/  FFMA.FTZ R169, R13, R177, R176 ;  /* 0x000000b10da97223 */ /* 0x000fe200000100b0 */
[----:B------:R-:W-:Y:S01]  /*51c0*/  FADD.FTZ R165, R226, -R165 ;  /* 0x800000a5e2a57221 */ /* 0x000fe20000010000 */
[----:B------:R-:W-:Y:S01]  /*51d0*/  FADD.FTZ R164, R245, -R164 ;  /* 0x800000a4f5a47221 */ /* 0x000fe20000010000 */
[----:B------:R-:W-:Y:S01]  /*51e0*/  FMUL.FTZ R180, R167, R0 ;  /* 0x00000000a7b47220 */ /* 0x000fe20000410000 */
        /* <DEDUP_REMOVED lines=9> */
[----:B-1----:R-:W-:Y:S01]  /*5280*/  IMAD.WIDE.U32 R172, R2, 0x20, R172 ;  /* 0x0000002002ac7825 */ /* 0x002fe200078e00ac */
[----:B------:R-:W-:-:S03]  /*5290*/  F2FP.F16.F32.PACK_AB R175, R180, R175 ;  /* 0x000000afb4af723e */ /* 0x000fc600000000ff */
[-C--:B------:R-:W-:Y:S01]  /*52a0*/  FMUL.FTZ R180, R169, R0.reuse ;  /* 0x00000000a9b47220 */ /* 0x080fe20000410000 */
[----:B------:R-:W-:Y:S01]  /*52b0*/  FMUL.FTZ R183, R168, R0 ;  /* 0x00000000a8b77220 */ /* 0x000fe20000410000 */
[----:B------:R-:W-:Y:S01]  /*52c0*/  F2FP.F16.F32.PACK_AB R174, R181, R174 ;  /* 0x000000aeb5ae723e */ /* 0x000fe200000000ff */
[----:B------:R-:W-:Y:S01]  /*52d0*/  FMUL.FTZ R181, R170, R0 ;  /* 0x00000000aab57220 */ /* 0x000fe20000410000 */
[----:B------:R-:W-:Y:S04]  /*52e0*/  STG.E.128 desc[UR6][R172.64], R168 ;  /* 0x000000a8ac007986 */ /* 0x000fe8000c101d06 */
[----:B------:R1:W-:Y:S01]  /*52f0*/  STG.E.128 desc[UR6][R172.64+0x10], R164 ;  /* 0x000010a4ac007986 */ /* 0x0003e2000c101d06 */
[C---:B0-----:R-:W-:Y:S01]  /*5300*/  IMAD.WIDE.U32 R178, R2.reuse, 0x10, R178 ;  /* 0x0000001002b27825 */ /* 0x041fe200078e00b2 */
[----:B------:R-:W-:-:S02]  /*5310*/  IADD3 R2, PT, PT, R2, 0x20, RZ ;  /* 0x0000002002027810 */ /* 0x000fc40007ffe0ff */
[----:B-1----:R-:W-:Y:S02]  /*5320*/  F2FP.F16.F32.PACK_AB R173, R182, R181 ;  /* 0x000000b5b6ad723e */ /* 0x002fe400000000ff */
[----:B------:R-:W-:-:S05]  /*5330*/  F2FP.F16.F32.PACK_AB R172, R180, R183 ;  /* 0x000000b7b4ac723e */ /* 0x000fca00000000ff */
[----:B------:R1:W-:Y:S02]  /*5340*/  STG.E.128 desc[UR6][R178.64], R172 ;  /* 0x000000acb2007986 */ /* 0x0003e4000c101d06 */
.L_x_14588:
[----:B------:R-:W-:Y:S05]  /*5350*/  BSYNC.RECONVERGENT B2 ;  /* 0x0000000000027941 */ /* 0x000fea0003800200 */
.L_x_14587:
[----:B------:R-:W-:Y:S04]  /*5360*/  BSSY.RECONVERGENT B2, `(.L_x_14589) ;  /* 0x000002e000027945 */ /* 0x000fe80003800200 */
[----:B------:R-:W-:Y:S05]  /*5370*/  @!P3 BRA `(.L_x_14590) ;  /* 0x0000000000b0b947 */ /* 0x000fea0003800000 */
[-CC-:B------:R-:W-:Y:S01]  /*5380*/  FFMA.FTZ R167, R192, R177.reuse, R176.reuse ;  /* 0x000000b1c0a77223 */ /* 0x180fe200000100b0 */
[-CC-:B------:R-:W-:Y:S01]  /*5390*/  FFMA.FTZ R169, R6, R177.reuse, R176.reuse ;  /* 0x000000b106a97223 */ /* 0x180fe200000100b0 */
[-CC-:B------:R-:W-:Y:S01]  /*53a0*/  FFMA.FTZ R171, R10, R177.reuse, R176.reuse ;  /* 0x000000b10aab7223 */ /* 0x180fe200000100b0 */
[----:B-1----:R-:W1:Y:S01]  /*53b0*/  LDC.64 R172, c[0x0][0x478] ;  /* 0x00011e00ffac7b82 */ /* 0x002e620000000a00 */
[----:B------:R-:W-:Y:S01]  /*53c0*/  FADD.FTZ R164, R244, -R167 ;  /* 0x800000a7f4a47221 */ /* 0x000fe20000010000 */
[----:B------:R-:W-:Y:S01]  /*53d0*/  FADD.FTZ R166, R236, -R169 ;  /* 0x800000a9eca67221 */ /* 0x000fe20000010000 */
[----:B------:R-:W-:Y:S01]  /*53e0*/  FADD.FTZ R175, R232, -R171 ;  /* 0x800000abe8af7221 */ /* 0x000fe20000010000 */
[-CC-:B------:R-:W-:Y:S01]  /*53f0*/  FFMA.FTZ R167, R186, R177.reuse, R176.reuse ;  /* 0x000000b1baa77223 */ /* 0x180fe200000100b0 */
[-CC-:B------:R-:W-:Y:S01]  /*5400*/  FFMA.FTZ R169, R18, R177.reuse, R176.reuse ;  /* 0x000000b112a97223 */ /* 0x180fe200000100b0 */
[-CC-:B------:R-:W-:Y:S01]  /*5410*/  FFMA.FTZ R171, R22, R177.reuse, R176.reuse ;  /* 0x000000b116ab7223 */ /* 0x180fe200000100b0 */
[----:B------:R-:W-:Y:S01]  /*5420*/  FFMA.FTZ R165, R201, R177, R176 ;  /* 0x000000b1c9a57223 */ /* 0x000fe200000100b0 */
[----:B------:R-:W-:Y:S01]  /*5430*/  FADD.FTZ R167, R240, -R167 ;  /* 0x800000a7f0a77221 */ /* 0x000fe20000010000 */
[----:B0-----:R-:W-:Y:S01]  /*5440*/  FADD.FTZ R179, R212, -R169 ;  /* 0x800000a9d4b37221 */ /* 0x001fe20000010000 */
[----:B------:R-:W-:Y:S01]  /*5450*/  FADD.FTZ R178, R200, -R171 ;  /* 0x800000abc8b27221 */ /* 0x000fe20000010000 */
[C---:B-----5:R-:W-:Y:S01]  /*5460*/  FFMA.FTZ R171, R3.reuse, R166, R39 ;  /* 0x000000a603ab7223 */ /* 0x060fe20000010027 */
[C---:B------:R-:W-:Y:S01]  /*5470*/  FFMA.FTZ R170, R3.reuse, R167, R38 ;  /* 0x000000a703aa7223 */ /* 0x040fe20000010026 */
[C---:B------:R-:W-:Y:S01]  /*5480*/  FFMA.FTZ R166, R3.reuse, R179, R34 ;  /* 0x000000b303a67223 */ /* 0x040fe20000010022 */
[C---:B------:R-:W-:Y:S01]  /*5490*/  FFMA.FTZ R167, R3.reuse, R178, R35 ;  /* 0x000000b203a77223 */ /* 0x040fe20000010023 */
[----:B------:R-:W-:Y:S01]  /*54a0*/  FFMA.FTZ R168, R14, R177, R176 ;  /* 0x000000b10ea87223 */ /* 0x000fe200000100b0 */
[----:B------:R-:W0:Y:S01]  /*54b0*/  LDC.64 R178, c[0x0][0x468] ;  /* 0x00011a00ffb27b82 */ /* 0x000e220000000a00 */
[----:B------:R-:W-:Y:S01]  /*54c0*/  FADD.FTZ R165, R248, -R165 ;  /* 0x800000a5f8a57221 */ /* 0x000fe20000010000 */
[----:B------:R-:W-:Y:S01]  /*54d0*/  FFMA.FTZ R169, R3, R164, R37 ;  /* 0x000000a403a97223 */ /* 0x000fe20000010025 */
[----:B------:R-:W-:Y:S01]  /*54e0*/  FADD.FTZ R174, R227, -R168 ;  /* 0x800000a8e3ae7221 */ /* 0x000fe20000010000 */
[C---:B------:R-:W-:Y:S01]  /*54f0*/  FFMA.FTZ R164, R3.reuse, R175, R32 ;  /* 0x000000af03a47223 */ /* 0x040fe20000010020 */
[C---:B------:R-:W-:Y:S01]  /*5500*/  FFMA.FTZ R168, R3.reuse, R165, R36 ;  /* 0x000000a503a87223 */ /* 0x040fe20000010024 */
[----:B------:R-:W-:Y:S01]  /*5510*/  FMUL.FTZ R175, R166, R0 ;  /* 0x00000000a6af7220 */ /* 0x000fe20000410000 */
[----:B------:R-:W-:Y:S01]  /*5520*/  FFMA.FTZ R165, R3, R174, R33 ;  /* 0x000000ae03a57223 */ /* 0x000fe20000010021 */
[-C--:B------:R-:W-:Y:S01]  /*5530*/  FMUL.FTZ R180, R167, R0.reuse ;  /* 0x00000000a7b47220 */ /* 0x080fe20000410000 */
[----:B------:R-:W-:Y:S01]  /*5540*/  FMUL.FTZ R174, R164, R0 ;  /* 0x00000000a4ae7220 */ /* 0x000fe20000410000 */
[----:B-1----:R-:W-:-:S04]  /*5550*/  IMAD.WIDE.U32 R172, R2, 0x20, R172 ;  /* 0x0000002002ac7825 */ /* 0x002fc800078e00ac */
[-C--:B------:R-:W-:Y:S01]  /*5560*/  FMUL.FTZ R181, R165, R0.reuse ;  /* 0x00000000a5b57220 */ /* 0x080fe20000410000 */
[-C--:B------:R-:W-:Y:S01]  /*5570*/  FMUL.FTZ R182, R170, R0.reuse ;  /* 0x00000000aab67220 */ /* 0x080fe20000410000 */
[----:B------:R-:W-:Y:S01]  /*5580*/  F2FP.F16.F32.PACK_AB R175, R180, R175 ;  /* 0x000000afb4af723e */ /* 0x000fe200000000ff */
        /* <DEDUP_REMOVED lines=11> */
.L_x_14590:
[----:B------:R-:W-:Y:S05]  /*5640*/  BSYNC.RECONVERGENT B2 ;  /* 0x0000000000027941 */ /* 0x000fea0003800200 */
.L_x_14589:
[----:B------:R-:W-:Y:S04]  /*5650*/  BSSY.RECONVERGENT B2, `(.L_x_14591) ;  /* 0x000002e000027945 */ /* 0x000fe80003800200 */
[----:B------:R-:W-:Y:S05]  /*5660*/  @!P2 BRA `(.L_x_14592) ;  /* 0x0000000000b0a947 */ /* 0x000fea0003800000 */
[-CC-:B------:R-:W-:Y:S01]  /*5670*/  FFMA.FTZ R168, R185, R177.reuse, R176.reuse ;  /* 0x000000b1b9a87223 */ /* 0x180fe200000100b0 */
[-CC-:B------:R-:W-:Y:S01]  /*5680*/  FFMA.FTZ R170, R7, R177.reuse, R176.reuse ;  /* 0x000000b107aa7223 */ /* 0x180fe200000100b0 */
[-C--:B-12---:R-:W-:Y:S01]  /*5690*/  FFMA.FTZ R178, R11, R177.reuse, R176 ;  /* 0x000000b10bb27223 */ /* 0x086fe200000100b0 */
[----:B------:R-:W1:Y:S01]  /*56a0*/  LDC.64 R172, c[0x0][0x478] ;  /* 0x00011e00ffac7b82 */ /* 0x000e620000000a00 */
        /* <DEDUP_REMOVED lines=9> */
[C---:B-----5:R-:W-:Y:S01]  /*5740*/  FFMA.FTZ R170, R3.reuse, R165, R30 ;  /* 0x000000a503aa7223 */ /* 0x060fe2000001001e */
[----:B------:R-:W-:Y:S01]  /*5750*/  FFMA.FTZ R165, R3, R178, R25 ;  /* 0x000000b203a57223 */ /* 0x000fe20000010019 */
[----:B------:R-:W-:Y:S01]  /*5760*/  FFMA.FTZ R169, R23, R177, R176 ;  /* 0x000000b117a97223 */ /* 0x000fe200000100b0 */
[----:B0-----:R-:W0:Y:S01]  /*5770*/  LDC.64 R178, c[0x0][0x468] ;  /* 0x00011a00ffb27b82 */ /* 0x001e220000000a00 */
        /* <DEDUP_REMOVED lines=13> */
[----:B-1----:R-:W-:-:S04]  /*5850*/  IMAD.WIDE.U32 R172, R2, 0x20, R172 ;  /* 0x0000002002ac7825 */ /* 0x002fc800078e00ac */
[----:B------:R-:W-:Y:S01]  /*5860*/  FMUL.FTZ R182, R170, R0 ;  /* 0x00000000aab67220 */ /* 0x000fe20000410000 */
[----:B------:R-:W-:Y:S01]  /*5870*/  F2FP.F16.F32.PACK_AB R174, R181, R174 ;  /* 0x000000aeb5ae723e */ /* 0x000fe200000000ff */
[-C--:B------:R-:W-:Y:S01]  /*5880*/  FMUL.FTZ R183, R171, R0.reuse ;  /* 0x00000000abb77220 */ /* 0x080fe20000410000 */
[----:B------:R-:W-:Y:S01]  /*5890*/  F2FP.F16.F32.PACK_AB R175, R180, R175 ;  /* 0x000000afb4af723e */ /* 0x000fe200000000ff */
[-C--:B------:R-:W-:Y:S01]  /*58a0*/  FMUL.FTZ R180, R168, R0.reuse ;  /* 0x00000000a8b47220 */ /* 0x080fe20000410000 */
[----:B------:R-:W-:Y:S01]  /*58b0*/  FMUL.FTZ R181, R169, R0 ;  /* 0x00000000a9b57220 */ /* 0x000fe20000410000 */
[----:B------:R-:W-:Y:S01]  /*58c0*/  STG.E.128 desc[UR6][R172.64], R168 ;  /* 0x000000a8ac007986 */ /* 0x000fe2000c101d06 */
[----:B0-----:R-:W-:-:S03]  /*58d0*/  IMAD.WIDE.U32 R178, R2, 0x10, R178 ;  /* 0x0000001002b27825 */ /* 0x001fc600078e00b2 */
[----:B------:R0:W-:Y:S01]  /*58e0*/  STG.E.128 desc[UR6][R172.64+0x10], R164 ;  /* 0x000010a4ac007986 */ /* 0x0001e2000c101d06 */
[----:B------:R-:W-:Y:S02]  /*58f0*/  IADD3 R2, PT, PT, R2, 0x20, RZ ;  /* 0x0000002002027810 */ /* 0x000fe40007ffe0ff */
[----:B0-----:R-:W-:Y:S02]  /*5900*/  F2FP.F16.F32.PACK_AB R173, R183, R182 ;  /* 0x000000b6b7ad723e */ /* 0x001fe400000000ff */
[----:B------:R-:W-:-:S05]  /*5910*/  F2FP.F16.F32.PACK_AB R172, R181, R180 ;  /* 0x000000b4b5ac723e */ /* 0x000fca00000000ff */
[----:B------:R3:W-:Y:S02]  /*5920*/  STG.E.128 desc[UR6][R178.64], R172 ;  /* 0x000000acb2007986 */ /* 0x0007e4000c101d06 */
.L_x_14592:
[----:B------:R-:W-:Y:S05]  /*5930*/  BSYNC.RECONVERGENT B2 ;  /* 0x0000000000027941 */ /* 0x000fea0003800200 */
.L_x_14591:
[----:B------:R-:W-:Y:S04]  /*5940*/  BSSY.RECONVERGENT B2, `(.L_x_14593) ;  /* 0x000002e000027945 */ /* 0x000fe80003800200 */
[----:B------:R-:W-:Y:S05]  /*5950*/  @!P1 BRA `(.L_x_14594) ;  /* 0x0000000000b09947 */ /* 0x000fea0003800000 */
[-CC-:B------:R-:W-:Y:S01]  /*5960*/  FFMA.FTZ R167, R190, R177.reuse, R176.reuse ;  /* 0x000000b1bea77223 */ /* 0x180fe200000100b0 */
[-CC-:B------:R-:W-:Y:S01]  /*5970*/  FFMA.FTZ R169, R8, R177.reuse, R176.reuse ;  /* 0x000000b108a97223 */ /* 0x180fe200000100b0 */
[-CC-:B------:R-:W-:Y:S01]  /*5980*/  FFMA.FTZ R171, R12, R177.reuse, R176.reuse ;  /* 0x000000b10cab7223 */ /* 0x180fe200000100b0 */
[----:B-123--:R-:W1:Y:S01]  /*5990*/  LDC.64 R172, c[0x0][0x478] ;  /* 0x00011e00ffac7b82 */ /* 0x00ee620000000a00 */
        /* <DEDUP_REMOVED lines=40> */
.L_x_14594:
[----:B------:R-:W-:Y:S05]  /*5c20*/  BSYNC.RECONVERGENT B2 ;  /* 0x0000000000027941 */ /* 0x000fea0003800200 */
.L_x_14593:
[----:B------:R-:W-:Y:S05]  /*5c30*/  @!P0 BRA `(.L_x_14575) ;  /* 0x0000000000ac8947 */ /* 0x000fea0003800000 */
[-CC-:B------:R-:W-:Y:S01]  /*5c40*/  FFMA.FTZ R171, R195, R177.reuse, R176.reuse ;  /* 0x000000b1c3ab7223 */ /* 0x180fe200000100b0 */
[-CC-:B------:R-:W-:Y:S01]  /*5c50*/  FFMA.FTZ R165, R229, R177.reuse, R176.reuse ;  /* 0x000000b1e5a57223 */ /* 0x180fe200000100b0 */
[-CC-:B------:R-:W-:Y:S01]  /*5c60*/  FFMA.FTZ R164, R224, R177.reuse, R176.reuse ;  /* 0x000000b1e0a47223 */ /* 0x180fe200000100b0 */
[-CC-:B------:R-:W-:Y:S01]  /*5c70*/  FFMA.FTZ R166, R222, R177.reuse, R176.reuse ;  /* 0x000000b1dea67223 */ /* 0x180fe200000100b0 */
[-CC-:B------:R-:W-:Y:S01]  /*5c80*/  FFMA.FTZ R167, R219, R177.reuse, R176.reuse ;  /* 0x000000b1dba77223 */ /* 0x180fe200000100b0 */
[-CC-:B------:R-:W-:Y:S01]  /*5c90*/  FFMA.FTZ R169, R209, R177.reuse, R176.reuse ;  /* 0x000000b1d1a97223 */ /* 0x180fe200000100b0 */
[-CC-:B-1234-:R-:W-:Y:S01]  /*5ca0*/  FFMA.FTZ R175, R207, R177.reuse, R176.reuse ;  /* 0x000000b1cfaf7223 */ /* 0x19efe200000100b0 */
[----:B------:R-:W-:Y:S01]  /*5cb0*/  FFMA.FTZ R176, R205, R177, R176 ;  /* 0x000000b1cdb07223 */ /* 0x000fe200000100b0 */
[----:B0-----:R-:W0:Y:S01]  /*5cc0*/  LDC.64 R178, c[0x0][0x468] ;  /* 0x00011a00ffb27b82 */ /* 0x001e220000000a00 */
[----:B------:R-:W-:Y:S01]  /*5cd0*/  FADD.FTZ R168, R194, -R171 ;  /* 0x800000abc2a87221 */ /* 0x000fe20000010000 */
[----:B------:R-:W-:Y:S01]  /*5ce0*/  FADD.FTZ R172, R206, -R175 ;  /* 0x800000afceac7221 */ /* 0x000fe20000010000 */
[----:B------:R-:W-:Y:S01]  /*5cf0*/  FADD.FTZ R175, R203, -R176 ;  /* 0x800000b0cbaf7221 */ /* 0x000fe20000010000 */
[----:B------:R-:W-:Y:S01]  /*5d00*/  FADD.FTZ R171, R221, -R166 ;  /* 0x800000a6ddab7221 */ /* 0x000fe20000010000 */
[----:B------:R-:W-:Y:S01]  /*5d10*/  FADD.FTZ R166, R218, -R167 ;  /* 0x800000a7daa67221 */ /* 0x000fe20000010000 */
[----:B------:R-:W-:Y:S01]  /*5d20*/  FADD.FTZ R165, R228, -R165 ;  /* 0x800000a5e4a57221 */ /* 0x000fe20000010000 */
[C---:B-----5:R-:W-:Y:S01]  /*5d30*/  FFMA.FTZ R167, R3.reuse, R168, R163 ;  /* 0x000000a803a77223 */ /* 0x060fe200000100a3 */
[----:B------:R-:W1:Y:S01]  /*5d40*/  LDC.64 R176, c[0x0][0x478] ;  /* 0x00011e00ffb07b82 */ /* 0x000e620000000a00 */
[C---:B------:R-:W-:Y:S01]  /*5d50*/  FFMA.FTZ R170, R3.reuse, R171, R158 ;  /* 0x000000ab03aa7223 */ /* 0x040fe2000001009e */
[C---:B------:R-:W-:Y:S01]  /*5d60*/  FFMA.FTZ R171, R3.reuse, R166, R159 ;  /* 0x000000a603ab7223 */ /* 0x040fe2000001009f */
[----:B------:R-:W-:Y:S01]  /*5d70*/  FFMA.FTZ R166, R3, R175, R162 ;  /* 0x000000af03a67223 */ /* 0x000fe200000100a2 */
[----:B------:R-:W-:Y:S01]  /*5d80*/  FADD.FTZ R164, R223, -R164 ;  /* 0x800000a4dfa47221 */ /* 0x000fe20000010000 */
[C---:B------:R-:W-:Y:S01]  /*5d90*/  FFMA.FTZ R168, R3.reuse, R165, R156 ;  /* 0x000000a503a87223 */ /* 0x040fe2000001009c */
[----:B------:R-:W-:Y:S01]  /*5da0*/  FADD.FTZ R173, R208, -R169 ;  /* 0x800000a9d0ad7221 */ /* 0x000fe20000010000 */
[----:B------:R-:W-:Y:S01]  /*5db0*/  FFMA.FTZ R165, R3, R172, R161 ;  /* 0x000000ac03a57223 */ /* 0x000fe200000100a1 */
[-C--:B------:R-:W-:Y:S01]  /*5dc0*/  FMUL.FTZ R172, R167, R0.reuse ;  /* 0x00000000a7ac7220 */ /* 0x080fe20000410000 */
[----:B------:R-:W-:Y:S01]  /*5dd0*/  FMUL.FTZ R175, R166, R0 ;  /* 0x00000000a6af7220 */ /* 0x000fe20000410000 */
[C---:B------:R-:W-:Y:S01]  /*5de0*/  FFMA.FTZ R169, R3.reuse, R164, R157 ;  /* 0x000000a403a97223 */ /* 0x040fe2000001009d */
[----:B------:R-:W-:Y:S01]  /*5df0*/  FFMA.FTZ R164, R3, R173, R160 ;  /* 0x000000ad03a47223 */ /* 0x000fe200000100a0 */
[-C--:B------:R-:W-:Y:S01]  /*5e00*/  FMUL.FTZ R181, R165, R0.reuse ;  /* 0x00000000a5b57220 */ /* 0x080fe20000410000 */
[-C--:B------:R-:W-:Y:S01]  /*5e10*/  FMUL.FTZ R173, R170, R0.reuse ;  /* 0x00000000aaad7220 */ /* 0x080fe20000410000 */
[----:B------:R-:W-:Y:S01]  /*5e20*/  F2FP.F16.F32.PACK_AB R175, R172, R175 ;  /* 0x000000afacaf723e */ /* 0x000fe200000000ff */
[-C--:B------:R-:W-:Y:S01]  /*5e30*/  FMUL.FTZ R172, R168, R0.reuse ;  /* 0x00000000a8ac7220 */ /* 0x080fe20000410000 */
[-C--:B------:R-:W-:Y:S01]  /*5e40*/  FMUL.FTZ R3, R169, R0.reuse ;  /* 0x00000000a9037220 */ /* 0x080fe20000410000 */
[-C--:B------:R-:W-:Y:S01]  /*5e50*/  FMUL.FTZ R174, R164, R0.reuse ;  /* 0x00000000a4ae7220 */ /* 0x080fe20000410000 */
[----:B------:R-:W-:-:S03]  /*5e60*/  FMUL.FTZ R180, R171, R0 ;  /* 0x00000000abb47220 */ /* 0x000fc60000410000 */
[----:B------:R-:W-:Y:S02]  /*5e70*/  F2FP.F16.F32.PACK_AB R172, R3, R172 ;  /* 0x000000ac03ac723e */ /* 0x000fe400000000ff */
[----:B------:R-:W-:Y:S01]  /*5e80*/  F2FP.F16.F32.PACK_AB R174, R181, R174 ;  /* 0x000000aeb5ae723e */ /* 0x000fe200000000ff */
[----:B-1----:R-:W-:Y:S01]  /*5e90*/  IMAD.WIDE.U32 R176, R2, 0x20, R176 ;  /* 0x0000002002b07825 */ /* 0x002fe200078e00b0 */
[----:B------:R-:W-:-:S03]  /*5ea0*/  F2FP.F16.F32.PACK_AB R173, R180, R173 ;  /* 0x000000adb4ad723e */ /* 0x000fc600000000ff */
[----:B0-----:R-:W-:Y:S01]  /*5eb0*/  IMAD.WIDE.U32 R2, R2, 0x10, R178 ;  /* 0x0000001002027825 */ /* 0x001fe200078e00b2 */
[----:B------:R0:W-:Y:S04]  /*5ec0*/  STG.E.128 desc[UR6][R176.64], R168 ;  /* 0x000000a8b0007986 */ /* 0x0001e8000c101d06 */
[----:B------:R0:W-:Y:S04]  /*5ed0*/  STG.E.128 desc[UR6][R176.64+0x10], R164 ;  /* 0x000010a4b0007986 */ /* 0x0001e8000c101d06 */
[----:B------:R0:W-:Y:S02]  /*5ee0*/  STG.E.128 desc[UR6][R2.64], R172 ;  /* 0x000000ac02007986 */ /* 0x0001e4000c101d06 */
.L_x_14575:
[----:B------:R-:W-:Y:S05]  /*5ef0*/  BSYNC.RECONVERGENT B1 ;  /* 0x0000000000017941 */ /* 0x000fea0003800200 */
.L_x_14557:
[----:B0----5:R-:W0:Y:S02]  /*5f00*/  LDC.64 R2, c[0x0][0x380] ;  /* 0x0000e000ff027b82 */ /* 0x021e240000000a00 */
[----:B0-----:R-:W-:-:S04]  /*5f10*/  LEA R188, R2, R188, 0x2 ;  /* 0x000000bc02bc7211 */ /* 0x001fc800078e10ff */
[----:B------:R-:W-:-:S13]  /*5f20*/  ISETP.GE.AND P0, PT, R188, R3, PT ;  /* 0x00000003bc00720c */ /* 0x000fda0003f06270 */
[----:B------:R-:W-:Y:S05]  /*5f30*/  @!P0 BRA `(.L_x_14595) ;  /* 0xffffffa8003c8947 */ /* 0x000fea000383ffff */
.L_x_14545:
[----:B------:R-:W-:Y:S05]  /*5f40*/  BSYNC B0 ;  /* 0x0000000000007941 */ /* 0x000fea0003800000 */
.L_x_14544:
        /* <DEDUP_REMOVED lines=16> */
[----:B------:R0:W-:Y:S04]  /*6050*/  STS.128 [R251+0xc00], R60 ;  /* 0x000c003cfb007388 */ /* 0x0001e80000000c00 */
[----:B------:R-:W-:Y:S04]  /*6060*/  STS.128 [R251+0xc10], R56 ;  /* 0x000c1038fb007388 */ /* 0x000fe80000000c00 */
[----:B------:R-:W-:Y:S04]  /*6070*/  STS.128 [R251+0x1000], R52 ;  /* 0x00100034fb007388 */ /* 0x000fe80000000c00 */
[----:B------:R1:W-:Y:S01]  /*6080*/  STS.128 [R251+0x1010], R48 ;  /* 0x00101030fb007388 */ /* 0x0003e20000000c00 */
[----:B------:R-:W-:Y:S01]  /*6090*/  BAR.SYNC.DEFER_BLOCKING 0x0 ;  /* 0x0000000000007b1d */ /* 0x000fe20000010000 */
[----:B0-----:R-:W-:Y:S01]  /*60a0*/  LOP3.LUT R63, R252, 0x7f, RZ, 0x3c, !PT ;  /* 0x0000007ffc3f7812 */ /* 0x001fe200078e3cff */
[----:B-1----:R-:W-:-:S03]  /*60b0*/  IMAD R51, R250, UR4, RZ ;  /* 0x00000004fa337c24 */ /* 0x002fc6000f8e02ff */
[----:B------:R-:W-:Y:S02]  /*60c0*/  IADD3 R250, PT, PT, R63, R250, RZ ;  /* 0x000000fa3ffa7210 */ /* 0x000fe40007ffe0ff */
[----:B------:R-:W-:Y:S02]  /*60d0*/  IADD3 R44, P0, PT, R51, R252, RZ ;  /* 0x000000fc332c7210 */ /* 0x000fe40007f1e0ff */
[C---:B------:R-:W-:Y:S02]  /*60e0*/  ISETP.GE.U32.AND P5, PT, R250.reuse, 0x180, PT ;  /* 0x00000180fa00780c */ /* 0x040fe40003fa6070 */
[----:B------:R-:W-:Y:S02]  /*60f0*/  IADD3.X R65, PT, PT, RZ, RZ, RZ, P0, !PT ;  /* 0x000000ffff417210 */ /* 0x000fe400007fe4ff */
[----:B------:R-:W-:Y:S01]  /*6100*/  ISETP.GE.U32.AND P4, PT, R250, 0x280, PT ;  /* 0x00000280fa00780c */ /* 0x000fe20003f86070 */
[----:B------:R-:W0:Y:S01]  /*6110*/  LDS R2, [R0] ;  /* 0x0000000000027984 */ /* 0x000e220000000800 */
[----:B------:R-:W-:-:S02]  /*6120*/  SHF.L.U64.HI R65, R44, 0x2, R65 ;  /* 0x000000022c417819 */ /* 0x000fc40000010241 */
[----:B------:R-:W-:Y:S01]  /*6130*/  SHF.L.U32 R44, R44, 0x2, RZ ;  /* 0x000000022c2c7819 */ /* 0x000fe200000006ff */
[----:B------:R-:W1:Y:S03]  /*6140*/  LDS R5, [R0+0x1400] ;  /* 0x0014000000057984 */ /* 0x000e660000000800 */
[C---:B--2---:R-:W-:Y:S01]  /*6150*/  IADD3 R46, P0, PT, R44.reuse, UR18, RZ ;  /* 0x000000122c2e7c10 */ /* 0x044fe2000ff1e0ff */
[----:B------:R-:W2:Y:S01]  /*6160*/  LDS R3, [R0+0x200] ;  /* 0x0002000000037984 */ /* 0x000ea20000000800 */
[----:B------:R-:W-:Y:S02]  /*6170*/  IADD3 R44, P1, PT, R44, UR16, RZ ;  /* 0x000000102c2c7c10 */ /* 0x000fe4000ff3e0ff */
[----:B------:R-:W-:Y:S01]  /*6180*/  IADD3.X R67, PT, PT, R65, UR19, RZ, P0, !PT ;  /* 0x0000001341437c10 */ /* 0x000fe200087fe4ff */
[----:B------:R-:W3:Y:S01]  /*6190*/  LDS R14, [R0+0x1600] ;  /* 0x00160000000e7984 */ /* 0x000ee20000000800 */
[----:B------:R-:W-:-:S02]  /*61a0*/  ISETP.GE.U32.AND P0, PT, R250, 0x80, PT ;  /* 0x00000080fa00780c */ /* 0x000fc40003f06070 */
[----:B------:R-:W-:Y:S01]  /*61b0*/  IADD3.X R65, PT, PT, R65, UR17, RZ, P1, !PT ;  /* 0x0000001141417c10 */ /* 0x000fe20008ffe4ff */
[----:B------:R-:W4:Y:S01]  /*61c0*/  LDS R4, [R0+0x400] ;  /* 0x0004000000047984 */ /* 0x000f220000000800 */
[----:B------:R-:W-:-:S03]  /*61d0*/  ISETP.GE.U32.AND P1, PT, R250, 0x100, PT ;  /* 0x00000100fa00780c */ /* 0x000fc60003f26070 */
        /* <DEDUP_REMOVED lines=271> */
.L_x_14556:
        /* <DEDUP_REMOVED lines=8> */
.L_x_14597:
[----:B------:R-:W-:Y:S05]  /*7350*/  BSYNC B1 ;  /* 0x0000000000017941 */ /* 0x000fea0003800000 */
.L_x_14596:
        /* <DEDUP_REMOVED lines=8> */
.L_x_14598:
[----:B------:R-:W-:-:S05]  /*73e0*/  FADD.FTZ R172, R172, R213 ;  /* 0x000000d5acac7221 */ /* 0x000fca0000010000 */
[----:B------:R-:W-:Y:S01]  /*73f0*/  MOV R204, R172 ;  /* 0x000000ac00cc7202 */ /* 0x000fe20000000f00 */
[----:B------:R-:W-:Y:S01]  /*7400*/  HFMA2 R183, -RZ, RZ, 0, 1.1920928955078125e-07 ;  /* 0x00000002ffb77431 */ /* 0x000fe200000001ff */
[----:B------:R-:W-:-:S07]  /*7410*/  MOV R173, R182 ;  /* 0x000000b600ad7202 */ /* 0x000fce0000000f00 */
[----:B------:R-:W-:Y:S05]  /*7420*/  WARPSYNC.COLLECTIVE R181, `(.L_x_14599) ;  /* 0x00000000b5087348 */ /* 0x000fea0003c00000 */
[----:B------:R0:W1:Y:S02]  /*7430*/  SHFL.BFLY P6, R182, R204, R183, R216 ;  /* 0x0c0000b7ccb67389 */ /* 0x00006400000c00d8 */
[----:B01----:R-:W-:Y:S05]  /*7440*/  ENDCOLLECTIVE ;  /* 0x000000000000791b */ /* 0x003fea0003800000 */
.L_x_14599:
[----:B------:R-:W-:-:S05]  /*7450*/  FADD.FTZ R173, R173, R214 ;  /* 0x000000d6adad7221 */ /* 0x000fca0000010000 */
[----:B------:R-:W-:Y:S02]  /*7460*/  MOV R204, R173 ;  /* 0x000000ad00cc7202 */ /* 0x000fe40000000f00 */
[----:B------:R-:W-:-:S07]  /*7470*/  MOV R175, R182 ;  /* 0x000000b600af7202 */ /* 0x000fce0000000f00 */
[----:B------:R-:W-:Y:S05]  /*7480*/  WARPSYNC.COLLECTIVE R181, `(.L_x_14600) ;  /* 0x00000000b5087348 */ /* 0x000fea0003c00000 */
[----:B------:R0:W1:Y:S02]  /*7490*/  SHFL.BFLY P6, R182, R204, R183, R216 ;  /* 0x0c0000b7ccb67389 */ /* 0x00006400000c00d8 */
[----:B01----:R-:W-:Y:S05]  /*74a0*/  ENDCOLLECTIVE ;  /* 0x000000000000791b */ /* 0x003fea0003800000 */
.L_x_14600:
[----:B------:R-:W-:-:S05]  /*74b0*/  FADD.FTZ R175, R172, R175 ;  /* 0x000000afacaf7221 */ /* 0x000fca0000010000 */
[----:B------:R-:W-:Y:S01]  /*74c0*/  MOV R204, R175 ;  /* 0x000000af00cc7202 */ /* 0x000fe20000000f00 */
[----:B------:R-:W-:Y:S01]  /*74d0*/  HFMA2 R183, -RZ, RZ, 0, 2.384185791015625e-07 ;  /* 0x00000004ffb77431 */ /* 0x000fe200000001ff */
[----:B------:R-:W-:-:S07]  /*74e0*/  MOV R174, R182 ;  /* 0x000000b600ae7202 */ /* 0x000fce0000000f00 */
[----:B------:R-:W-:Y:S05]  /*74f0*/  WARPSYNC.COLLECTIVE R181, `(.L_x_14601) ;  /* 0x00000000b5087348 */ /* 0x000fea0003c00000 */
[----:B------:R0:W1:Y:S02]  /*7500*/  SHFL.BFLY P6, R182, R204, R183, R216 ;  /* 0x0c0000b7ccb67389 */ /* 0x00006400000c00d8 */
[----:B01----:R-:W-:Y:S05]  /*7510*/  ENDCOLLECTIVE ;  /* 0x000000000000791b */ /* 0x003fea0003800000 */
.L_x_14601:
[----:B------:R-:W-:-:S05]  /*7520*/  FADD.FTZ R174, R173, R174 ;  /* 0x000000aeadae7221 */ /* 0x000fca0000010000 */
[----:B------:R-:W-:Y:S02]  /*7530*/  MOV R204, R174 ;  /* 0x000000ae00cc7202 */ /* 0x000fe40000000f00 */
[----:B------:R-:W-:-:S07]  /*7540*/  MOV R176, R182 ;  /* 0x000000b600b07202 */ /* 0x000fce0000000f00 */
[----:B------:R-:W-:Y:S05]  /*7550*/  WARPSYNC.COLLECTIVE R181, `(.L_x_14602) ;  /* 0x00000000b5087348 */ /* 0x000fea0003c00000 */
[----:B------:R0:W1:Y:S02]  /*7560*/  SHFL.BFLY P6, R182, R204, R183, R216 ;  /* 0x0c0000b7ccb67389 */ /* 0x00006400000c00d8 */
[----:B01----:R-:W-:Y:S05]  /*7570*/  ENDCOLLECTIVE ;  /* 0x000000000000791b */ /* 0x003fea0003800000 */
.L_x_14602:
[----:B------:R-:W-:-:S05]  /*7580*/  FADD.FTZ R176, R175, R176 ;  /* 0x000000b0afb07221 */ /* 0x000fca0000010000 */
[----:B------:R-:W-:Y:S01]  /*7590*/  MOV R204, R176 ;  /* 0x000000b000cc7202 */ /* 0x000fe20000000f00 */
[----:B------:R-:W-:Y:S01]  /*75a0*/  HFMA2 R183, -RZ, RZ, 0, 4.76837158203125e-07 ;  /* 0x00000008ffb77431 */ /* 0x000fe200000001ff */
[----:B------:R-:W-:-:S07]  /*75b0*/  MOV R177, R182 ;  /* 0x000000b600b17202 */ /* 0x000fce0000000f00 */
[----:B------:R-:W-:Y:S05]  /*75c0*/  WARPSYNC.COLLECTIVE R181, `(.L_x_14603) ;  /* 0x00000000b5087348 */ /* 0x000fea0003c00000 */
[----:B------:R0:W1:Y:S02]  /*75d0*/  SHFL.BFLY P6, R182, R204, R183, R216 ;  /* 0x0c0000b7ccb67389 */ /* 0x00006400000c00d8 */
[----:B01----:R-:W-:Y:S05]  /*75e0*/  ENDCOLLECTIVE ;  /* 0x000000000000791b */ /* 0x003fea0003800000 */
.L_x_14603:
[----:B------:R-:W-:-:S05]  /*75f0*/  FADD.FTZ R177, R174, R177 ;  /* 0x000000b1aeb17221 */ /* 0x000fca0000010000 */
[----:B------:R-:W-:Y:S02]  /*7600*/  MOV R204, R177 ;  /* 0x000000b100cc7202 */ /* 0x000fe40000000f00 */
[----:B------:R-:W-:-:S07]  /*7610*/  MOV R179, R182 ;  /* 0x000000b600b37202 */ /* 0x000fce0000000f00 */
[----:B------:R-:W-:Y:S05]  /*7620*/  WARPSYNC.COLLECTIVE R181, `(.L_x_14604) ;  /* 0x00000000b5087348 */ /* 0x000fea0003c00000 */
[----:B------:R0:W1:Y:S02]  /*7630*/  SHFL.BFLY P6, R182, R204, R183, R216 ;  /* 0x0c0000b7ccb67389 */ /* 0x00006400000c00d8 */
[----:B01----:R-:W-:Y:S05]  /*7640*/  ENDCOLLECTIVE ;  /* 0x000000000000791b */ /* 0x003fea0003800000 */
.L_x_14604:
[----:B------:R-:W-:-:S05]  /*7650*/  FADD.FTZ R179, R176, R179 ;  /* 0x000000b3b0b37221 */ /* 0x000fca0000010000 */
[----:B------:R-:W-:Y:S01]  /*7660*/  MOV R204, R179 ;  /* 0x000000b300cc7202 */ /* 0x000fe20000000f00 */
[----:B------:R-:W-:Y:S01]  /*7670*/  HFMA2 R183, -RZ, RZ, 0, 9.5367431640625e-07 ;  /* 0x00000010ffb77431 */ /* 0x000fe200000001ff */
[----:B------:R-:W-:-:S07]  /*7680*/  MOV R180, R182 ;  /* 0x000000b600b47202 */ /* 0x000fce0000000f00 */
[----:B------:R-:W-:Y:S05]  /*7690*/  WARPSYNC.COLLECTIVE R181, `(.L_x_14605) ;  /* 0x00000000b5087348 */ /* 0x000fea0003c00000 */
[----:B------:R0:W1:Y:S02]  /*76a0*/  SHFL.BFLY P6, R182, R204, R183, R216 ;  /* 0x0c0000b7ccb67389 */ /* 0x00006400000c00d8 */
[----:B01----:R-:W-:Y:S05]  /*76b0*/  ENDCOLLECTIVE ;  /* 0x000000000000791b */ /* 0x003fea0003800000 */
.L_x_14605:
[----:B------:R-:W-:-:S05]  /*76c0*/  FADD.FTZ R180, R177, R180 ;  /* 0x000000b4b1b47221 */ /* 0x000fca0000010000 */
[----:B------:R-:W-:Y:S02]  /*76d0*/  MOV R204, R180 ;  /* 0x000000b400cc7202 */ /* 0x000fe40000000f00 */
[----:B------:R-:W-:-:S07]  /*76e0*/  MOV R172, R182 ;  /* 0x000000b600ac7202 */ /* 0x000fce0000000f00 */
[----:B------:R-:W-:Y:S05]  /*76f0*/  WARPSYNC.COLLECTIVE R181, `(.L_x_14606) ;  /* 0x00000000b5087348 */ /* 0x000fea0003c00000 */
[----:B------:R0:W1:Y:S02]  /*7700*/  SHFL.BFLY P6, R182, R204, R183, R216 ;  /* 0x0c0000b7ccb67389 */ /* 0x00006400000c00d8 */
[----:B01----:R-:W-:Y:S05]  /*7710*/  ENDCOLLECTIVE ;  /* 0x000000000000791b */ /* 0x003fea0003800000 */
.L_x_14606:
[----:B------:R-:W-:Y:S01]  /*7720*/  MOV R173, R182 ;  /* 0x000000b600ad7202 */ /* 0x000fe20000000f00 */
[----:B------:R-:W-:Y:S06]  /*7730*/  BRA `(.L_x_14607) ;  /* 0xffffffac00f87947 */ /* 0x000fec000383ffff */
.L_x_14608:
        /* <DEDUP_REMOVED lines=12> */
.L_x_25472:


//--------------------- .text._ZN10layer_norm13ln_bwd_kernelINS_13Kernel_traitsI6__halfS2_fS2_fjLj1280ELj1ELj4ELj1ELj16ENS_18Kernel_traits_baseILj1280ES2_S2_fS2_fjLj128EEEEELb0ELb0ELb0ELb1EEEvNS_9BwdParamsE --------------------------
	.section	.text._ZN10layer_norm13ln_bwd_kernelINS_13Kernel_traitsI6__halfS2_fS2_fjLj1280ELj1ELj4ELj1ELj16ENS_18Kernel_traits_baseILj1280ES2_S2_fS2_fjLj128EEEEELb0ELb0ELb0ELb1EEEvNS_9BwdParamsE,"ax",@progbits
	.align	128
        .global         _ZN10layer_norm13ln_bwd_kernelINS_13Kernel_traitsI6__halfS2_fS2_fjLj1280ELj1ELj4ELj1ELj16ENS_18Kernel_traits_baseILj1280ES2_S2_fS2_fjLj128EEEEELb0ELb0ELb0ELb1EEEvNS_9BwdParamsE
        .type           _ZN10layer_norm13ln_bwd_kernelINS_13Kernel_traitsI6__halfS2_fS2_fjLj1280ELj1ELj4ELj1ELj16ENS_18Kernel_traits_baseILj1280ES2_S2_fS2_fjLj128EEEEELb0ELb0ELb0ELb1EEEvNS_9BwdParamsE,@function
        .size           _ZN10layer_norm13ln_bwd_kernelINS_13Kernel_traitsI6__halfS2_fS2_fjLj1280ELj1ELj4ELj1ELj16ENS_18Kernel_traits_baseILj1280ES2_S2_fS2_fjLj128EEEEELb0ELb0ELb0ELb1EEEvNS_9BwdParamsE,(.L_x_25473 - _ZN10layer_norm13ln_bwd_kernelINS_13Kernel_traitsI6__halfS2_fS2_fjLj1280ELj1ELj4ELj1ELj16ENS_18Kernel_traits_baseILj1280ES2_S2_fS2_fjLj128EEEEELb0ELb0ELb0ELb1EEEvNS_9BwdParamsE)
        .other          _ZN10layer_norm13ln_bwd_kernelINS_13Kernel_traitsI6__halfS2_fS2_fjLj1280ELj1ELj4ELj1ELj16ENS_18Kernel_traits_baseILj1280ES2_S2_fS2_fjLj128EEEEELb0ELb0ELb0ELb1EEEvNS_9BwdParamsE,@"STO_CUDA_ENTRY STV_DEFAULT"
_ZN10layer_norm13ln_bwd_kernelINS_13Kernel_traitsI6__halfS2_fS2_fjLj1280ELj1ELj4ELj1ELj16ENS_18Kernel_traits_baseILj1280ES2_S2_fS2_fjLj128EEEEELb0ELb0ELb0ELb1EEEvNS_9BwdParamsE:
.text._ZN10layer_norm13ln_bwd_kernelINS_13Kernel_traitsI6__halfS2_fS2_fjLj1280ELj1ELj4ELj1ELj16ENS_18Kernel_traits_baseILj1280ES2_S2_fS2_fjLj128EEEEELb0ELb0ELb0ELb1EEEvNS_9BwdParamsE:
        /* <DEDUP_REMOVED lines=100> */
[--C-:B--2---:R-:W-:Y:S02]  /*0640*/  HADD2.F32 R2, -RZ, R24.reuse.H0_H0 ;  /* 0x20000018ff027230 */ /* 0x104fe40000004100 */
[----:B------:R-:W-:Y:S02]  /*0650*/  HADD2.F32 R0, -RZ, R24.H1_H1 ;  /* 0x30000018ff007230 */ /* 0x000fe40000004100 */
[----:B------:R-:W-:Y:S01]  /*0660*/  HADD2.F32 R3, -RZ, R25.H0_H0 ;  /* 0x20000019ff037230 */ /* 0x000fe20000004100 */
[----:B------:R0:W-:Y:S01]  /*0670*/  STL [R1+0x1c], R2 ;  /* 0x00001c0201007387 */ /* 0x0001e20000100800 */
[----:B---3--:R-:W-:-:S02]  /*0680*/  HADD2.F32 R249, -RZ, R20.H0_H0 ;  /* 0x20000014fff97230 */ /* 0x008fc40000004100 */
[----:B------:R-:W-:Y:S01]  /*0690*/  HADD2.F32 R248, -RZ, R20.H1_H1 ;  /* 0x30000014fff87230 */ /* 0x000fe20000004100 */
[----:B------:R1:W-:Y:S01]  /*06a0*/  STL [R1+0x18], R0 ;  /* 0x0000180001007387 */ /* 0x0003e20000100800 */
[--C-:B------:R-:W-:Y:S02]  /*06b0*/  HADD2.F32 R247, -RZ, R21.reuse.H0_H0 ;  /* 0x20000015fff77230 */ /* 0x100fe40000004100 */
[----:B------:R-:W-:Y:S01]  /*06c0*/  HADD2.F32 R246, -RZ, R21.H1_H1 ;  /* 0x30000015fff67230 */ /* 0x000fe20000004100 */
[----:B------:R2:W-:Y:S01]  /*06d0*/  STL [R1+0x14], R3 ;  /* 0x0000140301007387 */ /* 0x0005e20000100800 */
[--C-:B------:R-:W-:Y:S01]  /*06e0*/  HADD2.F32 R245, -RZ, R22.reuse.H0_H0 ;  /* 0x20000016fff57230 */ /* 0x100fe20000004100 */
[----:B------:R-:W-:Y:S01]  /*06f0*/  CS2R R20, SRZ ;  /* 0x0000000000147805 */ /* 0x000fe2000001ff00 */
[----:B0-----:R-:W-:Y:S01]  /*0700*/  HADD2.F32 R2, -RZ, R25.H1_H1 ;  /* 0x30000019ff027230 */ /* 0x001fe20000004100 */
[----:B------:R-:W-:Y:S01]  /*0710*/  CS2R R24, SRZ ;  /* 0x0000000000187805 */ /* 0x000fe2000001ff00 */
[----:B------:R-:W-:-:S02]  /*0720*/  HADD2.F32 R244, -RZ, R22.H1_H1 ;  /* 0x30000016fff47230 */ /* 0x000fc40000004100 */
[--C-:B-1----:R-:W-:Y:S01]  /*0730*/  HADD2.F32 R0, -RZ, R26.reuse.H0_H0 ;  /* 0x2000001aff007230 */ /* 0x102fe20000004100 */
[----:B------:R0:W-:Y:S01]  /*0740*/  STL [R1+0x10], R2 ;  /* 0x0000100201007387 */ /* 0x0001e20000100800 */
[--C-:B------:R-:W-:Y:S02]  /*0750*/  HADD2.F32 R243, -RZ, R23.reuse.H0_H0 ;  /* 0x20000017fff37230 */ /* 0x100fe40000004100 */
[----:B--2---:R-:W-:Y:S01]  /*0760*/  HADD2.F32 R3, -RZ, R26.H1_H1 ;  /* 0x3000001aff037230 */ /* 0x004fe20000004100 */
[----:B------:R1:W-:Y:S01]  /*0770*/  STL [R1+0xc], R0 ;  /* 0x00000c0001007387 */ /* 0x0003e20000100800 */
[----:B------:R-:W-:Y:S01]  /*0780*/  HADD2.F32 R242, -RZ, R23.H1_H1 ;  /* 0x30000017fff27230 */ /* 0x000fe20000004100 */
[----:B------:R-:W-:Y:S01]  /*0790*/  CS2R R22, SRZ ;  /* 0x0000000000167805 */ /* 0x000fe2000001ff00 */
[--C-:B----4-:R-:W-:Y:S01]  /*07a0*/  HADD2.F32 R241, -RZ, R16.reuse.H0_H0 ;  /* 0x20000010fff17230 */ /* 0x110fe20000004100 */
[----:B------:R-:W-:Y:S01]  /*07b0*/  STL [R1+0x8], R3 ;  /* 0x0000080301007387 */ /* 0x000fe20000100800 */
[----:B------:R-:W-:-:S02]  /*07c0*/  HADD2.F32 R240, -RZ, R16.H1_H1 ;  /* 0x30000010fff07230 */ /* 0x000fc40000004100 */
[----:B0-----:R-:W-:Y:S02]  /*07d0*/  HADD2.F32 R2, -RZ, R27.H0_H0 ;  /* 0x2000001bff027230 */ /* 0x001fe40000004100 */
[----:B------:R-:W-:Y:S02]  /*07e0*/  HADD2.F32 R239, -RZ, R17.H0_H0 ;  /* 0x20000011ffef7230 */ /* 0x000fe40000004100 */
[----:B-1----:R-:W-:Y:S01]  /*07f0*/  HADD2.F32 R0, -RZ, R27.H1_H1 ;  /* 0x3000001bff007230 */ /* 0x002fe20000004100 */
[----:B------:R0:W-:Y:S01]  /*0800*/  STL [R1+0x4], R2 ;  /* 0x0000040201007387 */ /* 0x0001e20000100800 */
[----:B------:R-:W-:Y:S01]  /*0810*/  HADD2.F32 R238, -RZ, R17.H1_H1 ;  /* 0x30000011ffee7230 */ /* 0x000fe20000004100 */
[----:B------:R-:W-:Y:S01]  /*0820*/  CS2R R16, SRZ ;  /* 0x0000000000107805 */ /* 0x000fe2000001ff00 */
[--C-:B------:R-:W-:Y:S01]  /*0830*/  HADD2.F32 R235, -RZ, R18.reuse.H0_H0 ;  /* 0x20000012ffeb7230 */ /* 0x100fe20000004100 */
[----:B------:R1:W-:Y:S01]  /*0840*/  STL [R1], R0 ;  /* 0x0000000001007387 */ /* 0x0003e20000100800 */
[----:B------:R-:W-:Y:S01]  /*0850*/  HADD2.F32 R234, -RZ, R18.H1_H1 ;  /* 0x30000012ffea7230 */ /* 0x000fe20000004100 */
[----:B------:R-:W-:Y:S01]  /*0860*/  CS2R R26, SRZ ;  /* 0x00000000001a7805 */ /* 0x000fe2000001ff00 */
[----:B------:R-:W-:-:S02]  /*0870*/  HADD2.F32 R233, -RZ, R19.H0_H0 ;  /* 0x20000013ffe97230 */ /* 0x000fc40000004100 */
[----:B------:R-:W-:Y:S01]  /*0880*/  HADD2.F32 R232, -RZ, R19.H1_H1 ;  /* 0x30000013ffe87230 */ /* 0x000fe20000004100 */
[----:B0-----:R-:W-:Y:S01]  /*0890*/  CS2R R2, SRZ ;  /* 0x0000000000027805 */ /* 0x001fe2000001ff00 */
[--C-:B-----5:R-:W-:Y:S01]  /*08a0*/  HADD2.F32 R231, -RZ, R12.reuse.H0_H0 ;  /* 0x2000000cffe77230 */ /* 0x120fe20000004100 */
[----:B------:R-:W-:Y:S01]  /*08b0*/  CS2R R18, SRZ ;  /* 0x0000000000127805 */ /* 0x000fe2000001ff00 */
[----:B------:R-:W-:Y:S01]  /*08c0*/  HADD2.F32 R230, -RZ, R12.H1_H1 ;  /* 0x3000000cffe67230 */ /* 0x000fe20000004100 */
[----:B-1----:R-:W-:Y:S01]  /*08d0*/  MOV R0, RZ ;  /* 0x000000ff00007202 */ /* 0x002fe20000000f00 */
[--C-:B------:R-:W-:Y:S02]  /*08e0*/  HADD2.F32 R229, -RZ, R13.reuse.H0_H0 ;  /* 0x2000000dffe57230 */ /* 0x100fe40000004100 */
[----:B------:R-:W-:Y:S01]  /*08f0*/  HADD2.F32 R228, -RZ, R13.H1_H1 ;  /* 0x3000000dffe47230 */ /* 0x000fe20000004100 */
[----:B------:R-:W-:Y:S01]  /*0900*/  CS2R R12, SRZ ;  /* 0x00000000000c7805 */ /* 0x000fe2000001ff00 */
[----:B------:R-:W-:-:S02]  /*0910*/  HADD2.F32 R227, -RZ, R14.H0_H0 ;  /* 0x2000000effe37230 */ /* 0x000fc40000004100 */
[----:B------:R-:W-:Y:S02]  /*0920*/  HADD2.F32 R226, -RZ, R14.H1_H1 ;  /* 0x3000000effe27230 */ /* 0x000fe40000004100 */
[--C-:B------:R-:W-:Y:S02]  /*0930*/  HADD2.F32 R225, -RZ, R15.reuse.H0_H0 ;  /* 0x2000000fffe17230 */ /* 0x100fe40000004100 */
[----:B------:R-:W-:Y:S01]  /*0940*/  HADD2.F32 R224, -RZ, R15.H1_H1 ;  /* 0x3000000fffe07230 */ /* 0x000fe20000004100 */
[----:B------:R-:W-:Y:S01]  /*0950*/  CS2R R14, SRZ ;  /* 0x00000000000e7805 */ /* 0x000fe2000001ff00 */
[--C-:B------:R-:W-:Y:S02]  /*0960*/  HADD2.F32 R223, -RZ, R4.reuse.H0_H0 ;  /* 0x20000004ffdf7230 */ /* 0x100fe40000004100 */
[----:B------:R-:W-:Y:S02]  /*0970*/  HADD2.F32 R222, -RZ, R4.H1_H1 ;  /* 0x30000004ffde7230 */ /* 0x000fe40000004100 */
[----:B------:R-:W-:-:S02]  /*0980*/  HADD2.F32 R221, -RZ, R5.H0_H0 ;  /* 0x20000005ffdd7230 */ /* 0x000fc40000004100 */
[----:B------:R-:W-:Y:S01]  /*0990*/  HADD2.F32 R208, -RZ, R5.H1_H1 ;  /* 0x30000005ffd07230 */ /* 0x000fe20000004100 */
[----:B------:R-:W-:Y:S01]  /*09a0*/  CS2R R4, SRZ ;  /* 0x0000000000047805 */ /* 0x000fe2000001ff00 */
[--C-:B------:R-:W-:Y:S02]  /*09b0*/  HADD2.F32 R207, -RZ, R6.reuse.H0_H0 ;  /* 0x20000006ffcf7230 */ /* 0x100fe40000004100 */
[----:B------:R-:W-:Y:S02]  /*09c0*/  HADD2.F32 R206, -RZ, R6.H1_H1 ;  /* 0x30000006ffce7230 */ /* 0x000fe40000004100 */
[--C-:B------:R-:W-:Y:S02]  /*09d0*/  HADD2.F32 R205, -RZ, R7.reuse.H0_H0 ;  /* 0x20000007ffcd7230 */ /* 0x100fe40000004100 */
[----:B------:R-:W-:Y:S01]  /*09e0*/  HADD2.F32 R204, -RZ, R7.H1_H1 ;  /* 0x30000007ffcc7230 */ /* 0x000fe20000004100 */
[----:B------:R-:W-:-:S07]  /*09f0*/  CS2R R6, SRZ ;  /* 0x0000000000067805 */ /* 0x000fce000001ff00 */
.L_x_14626:
        /* <DEDUP_REMOVED lines=10> */
[----:B------:R-:W4:Y:S03]  /*0aa0*/  LDC.64 R128, c[0x0][0x3a8] ;  /* 0x0000ea00ff807b82 */ /* 0x000f260000000a00 */
[----:B------:R-:W3:Y:S05]  /*0ab0*/  LDL R250, [R1+0x10] ;  /* 0x0000100001fa7983 */ /* 0x000eea0000100800 */
        /* <DEDUP_REMOVED lines=11> */
[----:B------:R-:W-:Y:S01]  /*0b70*/  IMAD.WIDE.U32 R88, R202, 0x10, R140 ;  /* 0x00000010ca587825 */ /* 0x000fe200078e008c */
[----:B------:R-:W-:Y:S01]  /*0b80*/  ISETP.NE.AND P2, PT, RZ, UR8, PT ;  /* 0x00000008ff007c0c */ /* 0x000fe2000bf45270 */
[----:B------:R-:W3:Y:S04]  /*0b90*/  LDL R236, [R1+0x8] ;  /* 0x0000080001ec7983 */ /* 0x000ee80000100800 */
[----:B------:R-:W2:Y:S01]  /*0ba0*/  LDG.E.128 R84, desc[UR6][R92.64] ;  /* 0x000000065c547981 */ /* 0x000ea2000c1e1d00 */
[----:B------:R-:W-:-:S03]  /*0bb0*/  IMAD.WIDE R176, R9, 0x4, R176 ;  /* 0x0000000409b07825 */ /* 0x000fc600078e02b0 */
[----:B------:R-:W3:Y:S04]  /*0bc0*/  LDG.E.128 R88, desc[UR6][R88.64] ;  /* 0x0000000658587981 */ /* 0x000ee8000c1e1d00 */
[----:B------:R0:W3:Y:S01]  /*0bd0*/  LDG.E R193, desc[UR6][R176.64] ;  /* 0x00000006b0c17981 */ /* 0x0000e2000c1e1900 */
[----:B------:R-:W-:Y:S02]  /*0be0*/  ISETP.NE.AND.EX P1, PT, RZ, UR11, PT, P1 ;  /* 0x0000000bff007c0c */ /* 0x000fe4000bf25310 */
[C---:B------:R-:W-:Y:S01]  /*0bf0*/  IADD3 R178, PT, PT, R202.reuse, 0x20, RZ ;  /* 0x00000020cab27810 */ /* 0x040fe20007ffe0ff */
[----:B------:R-:W3:Y:S10]  /*0c00*/  LDG.E.128 R92, desc[UR6][R92.64+0x10] ;  /* 0x000010065c5c7981 */ /* 0x000ef4000c1e1d00 */
[----:B0-----:R-:W0:Y:S01]  /*0c10*/  @P1 LDC.64 R176, c[0x0][0x438] ;  /* 0x00010e00ffb01b82 */ /* 0x001e220000000a00 */
[----:B------:R-:W-:-:S02]  /*0c20*/  IADD3 R179, PT, PT, R202, 0x40, RZ ;  /* 0x00000040cab37810 */ /* 0x000fc40007ffe0ff */
[C---:B------:R-:W-:Y:S02]  /*0c30*/  IADD3 R180, PT, PT, R202.reuse, 0x60, RZ ;  /* 0x00000060cab47810 */ /* 0x040fe40007ffe0ff */
[----:B------:R-:W-:-:S03]  /*0c40*/  IADD3 R182, PT, PT, R202, 0x80, RZ ;  /* 0x00000080cab67810 */ /* 0x000fc60007ffe0ff */
[----:B------:R-:W1:Y:S01]  /*0c50*/  @P1 LDC.64 R216, c[0x0][0x438] ;  /* 0x00010e00ffd81b82 */ /* 0x000e620000000a00 */
[----:B------:R-:W-:-:S07]  /*0c60*/  MOV R189, 0x3f800000 ;  /* 0x3f80000000bd7802 */ /* 0x000fce0000000f00 */
[----:B------:R-:W1:Y:S01]  /*0c70*/  @P1 LDC.64 R210, c[0x0][0x438] ;  /* 0x00010e00ffd21b82 */ /* 0x000e620000000a00 */
[----:B0-----:R-:W-:-:S07]  /*0c80*/  @P1 IMAD.WIDE.U32 R176, R178, 0x20, R176 ;  /* 0x00000020b2b01825 */ /* 0x001fce00078e00b0 */
[----:B------:R-:W0:Y:S01]  /*0c90*/  @P1 LDC.64 R212, c[0x0][0x438] ;  /* 0x00010e00ffd41b82 */ /* 0x000e220000000a00 */
[----:B-----5:R-:W5:Y:S04]  /*0ca0*/  @P1 LDG.E.128 R44, desc[UR6][R176.64] ;  /* 0x00000006b02c1981 */ /* 0x020f68000c1e1d00 */
[----:B------:R3:W5:Y:S01]  /*0cb0*/  @P1 LDG.E.128 R48, desc[UR6][R176.64+0x10] ;  /* 0x00001006b0301981 */ /* 0x000762000c1e1d00 */
[C---:B------:R-:W-:Y:S02]  /*0cc0*/  IMAD.WIDE.U32 R104, R178.reuse, 0x20, R128 ;  /* 0x00000020b2687825 */ /* 0x040fe400078e0080 */
[----:B------:R-:W0:Y:S02]  /*0cd0*/  @P1 LDC.64 R214, c[0x0][0x438] ;  /* 0x00010e00ffd61b82 */ /* 0x000e240000000a00 */
[----:B------:R-:W-:Y:S01]  /*0ce0*/  IMAD.WIDE.U32 R100, R178, 0x10, R140 ;  /* 0x00000010b2647825 */ /* 0x000fe200078e008c */
[----:B------:R-:W3:Y:S05]  /*0cf0*/  LDG.E.128 R96, desc[UR6][R104.64] ;  /* 0x0000000668607981 */ /* 0x000eea000c1e1d00 */
[----:B------:R-:W3:Y:S04]  /*0d00*/  LDG.E.128 R100, desc[UR6][R100.64] ;  /* 0x0000000664647981 */ /* 0x000ee8000c1e1d00 */
[----:B------:R-:W3:Y:S01]  /*0d10*/  LDG.E.128 R104, desc[UR6][R104.64+0x10] ;  /* 0x0000100668687981 */ /* 0x000ee2000c1e1d00 */
[----:B------:R-:W-:-:S04]  /*0d20*/  IMAD.WIDE.U32 R112, R179, 0x20, R128 ;  /* 0x00000020b3707825 */ /* 0x000fc800078e0080 */
[----:B------:R-:W-:Y:S01]  /*0d30*/  IMAD.WIDE.U32 R132, R179, 0x10, R140 ;  /* 0x00000010b3847825 */ /* 0x000fe200078e008c */
[----:B------:R-:W3:Y:S05]  /*0d40*/  LDG.E.128 R108, desc[UR6][R112.64] ;  /* 0x00000006706c7981 */ /* 0x000eea000c1e1d00 */
        /* <DEDUP_REMOVED lines=8> */
[----:B------:R-:W-:-:S06]  /*0dd0*/  IMAD.WIDE.U32 R136, R180, 0x10, R140 ;  /* 0x00000010b4887825 */ /* 0x000fcc00078e008c */
[----:B------:R-:W3:Y:S01]  /*0de0*/  LDG.E.128 R136, desc[UR6][R136.64] ;  /* 0x0000000688887981 */ /* 0x000ee2000c1e1d00 */
[----:B------:R-:W-:-:S06]  /*0df0*/  IMAD.WIDE.U32 R140, R182, 0x10, R140 ;  /* 0x00000010b68c7825 */ /* 0x000fcc00078e008c */
[----:B------:R-:W3:Y:S01]  /*0e00*/  LDG.E.128 R140, desc[UR6][R140.64] ;  /* 0x000000068c8c7981 */ /* 0x000ee2000c1e1d00 */
[----:B----4-:R-:W-:-:S05]  /*0e10*/  FSEL R209, R209, RZ, !P2 ;  /* 0x000000ffd1d17208 */ /* 0x010fca0005000000 */
[----:B--2---:R-:W-:Y:S01]  /*0e20*/  FADD.FTZ R84, -R209, R84 ;  /* 0x00000054d1547221 */ /* 0x004fe20000010100 */
[----:B---3--:R-:W-:-:S03]  /*0e30*/  HADD2.F32 R176, -RZ, R88.H0_H0 ;  /* 0x20000058ffb07230 */ /* 0x008fc60000004100 */
[----:B------:R-:W-:Y:S02]  /*0e40*/  FMUL.FTZ R84, R193, R84 ;  /* 0x00000054c1547220 */ /* 0x000fe40000410000 */
[----:B------:R-:W-:Y:S02]  /*0e50*/  FADD.FTZ R12, R176, R12 ;  /* 0x0000000cb00c7221 */ /* 0x000fe40000010000 */
[-C--:B------:R-:W-:Y:S01]  /*0e60*/  FFMA.FTZ R160, R84, R176.reuse, R160 ;  /* 0x000000b054a07223 */ /* 0x080fe200000100a0 */
[----:B------:R-:W-:Y:S02]  /*0e70*/  FMUL.FTZ R176, R219, R176 ;  /* 0x000000b0dbb07220 */ /* 0x000fe40000410000 */
[----:B------:R-:W2:Y:S01]  /*0e80*/  LDL R219, [R1] ;  /* 0x0000000001db7983 */ /* 0x000ea20000100800 */
[----:B------:R-:W-:Y:S02]  /*0e90*/  @P0 HADD2.F32 R189, -RZ, R184.H0_H0 ;  /* 0x200000b8ffbd0230 */ /* 0x000fe40000004100 */
[----:B-1----:R-:W-:-:S04]  /*0ea0*/  @P1 IMAD.WIDE.U32 R184, R202, 0x20, R216 ;  /* 0x00000020cab81825 */ /* 0x002fc800078e00d8 */
[C---:B------:R-:W-:Y:S01]  /*0eb0*/  FADD.FTZ R94, -R209.reuse, R94 ;  /* 0x0000005ed15e7221 */ /* 0x040fe20000010100 */
[C---:B------:R-:W-:Y:S01]  /*0ec0*/  FADD.FTZ R95, -R209.reuse, R95 ;  /* 0x0000005fd15f7221 */ /* 0x040fe20000010100 */
[----:B------:R-:W-:Y:S01]  /*0ed0*/  HADD2.F32 R177, -RZ, R88.H1_H1 ;  /* 0x30000058ffb17230 */ /* 0x000fe20000004100 */
[----:B------:R-:W5:Y:S01]  /*0ee0*/  @P1 LDG.E.128 R36, desc[UR6][R184.64] ;  /* 0x00000006b8241981 */ /* 0x000f62000c1e1d00 */
[--C-:B------:R-:W-:Y:S02]  /*0ef0*/  HADD2.F32 R88, -RZ, R89.reuse.H0_H0 ;  /* 0x20000059ff587230 */ /* 0x100fe40000004100 */
[----:B------:R-:W-:Y:S01]  /*0f00*/  FADD.FTZ R85, -R209, R85 ;  /* 0x00000055d1557221 */ /* 0x000fe20000010100 */
[----:B------:R1:W5:Y:S01]  /*0f10*/  @P1 LDG.E.128 R40, desc[UR6][R184.64+0x10] ;  /* 0x00001006b8281981 */ /* 0x000362000c1e1d00 */
[C---:B------:R-:W-:Y:S01]  /*0f20*/  FMUL.FTZ R94, R193.reuse, R94 ;  /* 0x0000005ec15e7220 */ /* 0x040fe20000410000 */
[----:B------:R-:W-:Y:S01]  /*0f30*/  FMUL.FTZ R95, R193, R95 ;  /* 0x0000005fc15f7220 */ /* 0x000fe20000410000 */
[----:B------:R-:W-:Y:S01]  /*0f40*/  FADD.FTZ R86, -R209, R86 ;  /* 0x00000056d1567221 */ /* 0x000fe20000010100 */
[----:B------:R-:W-:Y:S01]  /*0f50*/  FMUL.FTZ R85, R193, R85 ;  /* 0x00000055c1557220 */ /* 0x000fe20000410000 */
[----:B-1----:R-:W-:-:S02]  /*0f60*/  HADD2.F32 R184, -RZ, R89.H1_H1 ;  /* 0x30000059ffb87230 */ /* 0x002fc40000004100 */
[--C-:B------:R-:W-:Y:S02]  /*0f70*/  HADD2.F32 R89, -RZ, R90.reuse.H0_H0 ;  /* 0x2000005aff597230 */ /* 0x100fe40000004100 */
[----:B------:R-:W-:Y:S02]  /*0f80*/  HADD2.F32 R185, -RZ, R90.H1_H1 ;  /* 0x3000005affb97230 */ /* 0x000fe40000004100 */
[--C-:B------:R-:W-:Y:S02]  /*0f90*/  HADD2.F32 R90, -RZ, R91.reuse.H0_H0 ;  /* 0x2000005bff5a7230 */ /* 0x100fe40000004100 */
[----:B------:R-:W-:Y:S02]  /*0fa0*/  HADD2.F32 R91, -RZ, R91.H1_H1 ;  /* 0x3000005bff5b7230 */ /* 0x000fe40000004100 */
[----:B------:R-:W-:Y:S01]  /*0fb0*/  FADD.FTZ R87, -R209, R87 ;  /* 0x00000057d1577221 */ /* 0x000fe20000010100 */
[----:B------:R-:W-:Y:S01]  /*0fc0*/  FMUL.FTZ R86, R193, R86 ;  /* 0x00000056c1567220 */ /* 0x000fe20000410000 */
[----:B------:R-:W-:Y:S01]  /*0fd0*/  FADD.FTZ R165, R90, R165 ;  /* 0x000000a55aa57221 */ /* 0x000fe20000010000 */
[-C--:B------:R-:W-:Y:S01]  /*0fe0*/  FFMA.FTZ R154, R94, R90.reuse, R154 ;  /* 0x0000005a5e9a7223 */ /* 0x080fe2000001009a */
[----:B------:R-:W-:Y:S01]  /*0ff0*/  FADD.FTZ R166, R91, R166 ;  /* 0x000000a65ba67221 */ /* 0x000fe20000010000 */
[----:B------:R-:W-:Y:S01]  /*1000*/  FFMA.FTZ R153, R95, R91, R153 ;  /* 0x0000005b5f997223 */ /* 0x000fe20000010099 */
[----:B------:R-:W-:Y:S01]  /*1010*/  FADD.FTZ R11, R177, R11 ;  /* 0x0000000bb10b7221 */ /* 0x000fe20000010000 */
[-C--:B------:R-:W-:Y:S01]  /*1020*/  FFMA.FTZ R159, R85, R177.reuse, R159 ;  /* 0x000000b1559f7223 */ /* 0x080fe2000001009f */
[----:B------:R-:W-:Y:S01]  /*1030*/  FMUL.FTZ R90, R220, R90 ;  /* 0x0000005adc5a7220 */ /* 0x000fe20000410000 */
[----:B------:R-:W-:Y:S01]  /*1040*/  FMUL.FTZ R177, R252, R177 ;  /* 0x000000b1fcb17220 */ /* 0x000fe20000410000 */
[----:B------:R-:W-:Y:S01]  /*1050*/  FFMA.FTZ R220, R84, R176, RZ ;  /* 0x000000b054dc7223 */ /* 0x000fe200000100ff */
[----:B------:R-:W-:Y:S01]  /*1060*/  FADD.FTZ R92, -R209, R92 ;  /* 0x0000005cd15c7221 */ /* 0x000fe20000010100 */
[----:B------:R-:W-:Y:S01]  /*1070*/  FMUL.FTZ R87, R193, R87 ;  /* 0x00000057c1577220 */ /* 0x000fe20000410000 */
[----:B------:R-:W-:Y:S01]  /*1080*/  FADD.FTZ R161, R88, R161 ;  /* 0x000000a158a17221 */ /* 0x000fe20000010000 */
[-C--:B------:R-:W-:Y:S01]  /*1090*/  FFMA.FTZ R158, R86, R88.reuse, R158 ;  /* 0x00000058569e7223 */ /* 0x080fe2000001009e */
[----:B------:R-:W-:Y:S01]  /*10a0*/  FMUL.FTZ R88, R251, R88 ;  /* 0x00000058fb587220 */ /* 0x000fe20000410000 */
[----:B------:R-:W-:Y:S01]  /*10b0*/  FFMA.FTZ R220, R85, R177, R220 ;  /* 0x000000b155dc7223 */ /* 0x000fe200000100dc */
[----:B------:R-:W-:Y:S01]  /*10c0*/  FADD.FTZ R93, -R209, R93 ;  /* 0x0000005dd15d7221 */ /* 0x000fe20000010100 */
        /* <DEDUP_REMOVED lines=12> */
[----:B------:R-:W-:-:S04]  /*1190*/  @P1 IMAD.WIDE.U32 R178, R179, 0x20, R210 ;  /* 0x00000020b3b21825 */ /* 0x000fc800078e00d2 */
[----:B------:R-:W-:Y:S01]  /*11a0*/  FMUL.FTZ R185, R236, R185 ;  /* 0x000000b9ecb97220 */ /* 0x000fe20000410000 */
[----:B------:R-:W-:Y:S01]  /*11b0*/  FFMA.FTZ R220, R92, R89, R220 ;  /* 0x000000595cdc7223 */ /* 0x000fe200000100dc */
[----:B------:R-:W-:Y:S01]  /*11c0*/  FADD.FTZ R96, -R209, R96 ;  /* 0x00000060d1607221 */ /* 0x000fe20000010100 */
[----:B------:R-:W5:Y:S02]  /*11d0*/  @P1 LDG.E.128 R52, desc[UR6][R178.64] ;  /* 0x00000006b2341981 */ /* 0x000f64000c1e1d00 */
[----:B------:R-:W-:Y:S01]  /*11e0*/  FFMA.FTZ R220, R93, R185, R220 ;  /* 0x000000b95ddc7223 */ /* 0x000fe200000100dc */
[----:B------:R-:W-:Y:S01]  /*11f0*/  FADD.FTZ R97, -R209, R97 ;  /* 0x00000061d1617221 */ /* 0x000fe20000010100 */
[----:B------:R1:W5:Y:S01]  /*1200*/  @P1 LDG.E.128 R56, desc[UR6][R178.64+0x10] ;  /* 0x00001006b2381981 */ /* 0x000362000c1e1d00 */
[----:B------:R-:W-:Y:S01]  /*1210*/  FMUL.FTZ R96, R193, R96 ;  /* 0x00000060c1607220 */ /* 0x000fe20000410000 */
[----:B------:R-:W-:Y:S01]  /*1220*/  FFMA.FTZ R220, R94, R90, R220 ;  /* 0x0000005a5edc7223 */ /* 0x000fe200000100dc */
[----:B------:R-:W-:Y:S01]  /*1230*/  FADD.FTZ R98, -R209, R98 ;  /* 0x00000062d1627221 */ /* 0x000fe20000010100 */
[----:B------:R-:W-:Y:S01]  /*1240*/  FMUL.FTZ R97, R193, R97 ;  /* 0x00000061c1617220 */ /* 0x000fe20000410000 */
[----:B-1----:R-:W-:-:S02]  /*1250*/  HADD2.F32 R178, -RZ, R100.H0_H0 ;  /* 0x20000064ffb27230 */ /* 0x002fc40000004100 */
[----:B------:R-:W-:Y:S02]  /*1260*/  HADD2.F32 R179, -RZ, R100.H1_H1 ;  /* 0x30000064ffb37230 */ /* 0x000fe40000004100 */
[----:B0-----:R-:W-:-:S04]  /*1270*/  @P1 IMAD.WIDE.U32 R180, R180, 0x20, R212 ;  /* 0x00000020b4b41825 */ /* 0x001fc800078e00d4 */
[----:B------:R-:W-:Y:S01]  /*1280*/  FADD.FTZ R167, R178, R167 ;  /* 0x000000a7b2a77221 */ /* 0x000fe20000010000 */
[-C--:B------:R-:W-:Y:S01]  /*1290*/  FFMA.FTZ R152, R96, R178.reuse, R152 ;  /* 0x000000b260987223 */ /* 0x080fe20000010098 */
[----:B------:R-:W-:Y:S01]  /*12a0*/  FMUL.FTZ R178, R249, R178 ;  /* 0x000000b2f9b27220 */ /* 0x000fe20000410000 */
[----:B------:R-:W-:Y:S02]  /*12b0*/  HADD2.F32 R100, -RZ, R101.H0_H0 ;  /* 0x20000065ff647230 */ /* 0x000fe40000004100 */
[----:B------:R-:W-:Y:S01]  /*12c0*/  FADD.FTZ R99, -R209, R99 ;  /* 0x00000063d1637221 */ /* 0x000fe20000010100 */
[----:B------:R-:W-:Y:S01]  /*12d0*/  FMUL.FTZ R98, R193, R98 ;  /* 0x00000062c1627220 */ /* 0x000fe20000410000 */
[----:B------:R-:W-:Y:S01]  /*12e0*/  FADD.FTZ R168, R179, R168 ;  /* 0x000000a8b3a87221 */ /* 0x000fe20000010000 */
[-C--:B------:R-:W-:Y:S01]  /*12f0*/  FFMA.FTZ R151, R97, R179.reuse, R151 ;  /* 0x000000b361977223 */ /* 0x080fe20000010097 */
[----:B------:R-:W-:Y:S01]  /*1300*/  FMUL.FTZ R179, R248, R179 ;  /* 0x000000b3f8b37220 */ /* 0x000fe20000410000 */
[----:B------:R-:W5:Y:S01]  /*1310*/  @P1 LDG.E.128 R60, desc[UR6][R180.64] ;  /* 0x00000006b43c1981 */ /* 0x000f62000c1e1d00 */
[----:B------:R-:W-:Y:S01]  /*1320*/  FADD.FTZ R104, -R209, R104 ;  /* 0x00000068d1687221 */ /* 0x000fe20000010100 */
[----:B------:R-:W-:-:S02]  /*1330*/  FMUL.FTZ R99, R193, R99 ;  /* 0x00000063c1637220 */ /* 0x000fc40000410000 */
[----:B------:R0:W5:Y:S01]  /*1340*/  @P1 LDG.E.128 R64, desc[UR6][R180.64+0x10] ;  /* 0x00001006b4401981 */ /* 0x000162000c1e1d00 */
[----:B------:R-:W-:Y:S01]  /*1350*/  FADD.FTZ R169, R100, R169 ;  /* 0x000000a964a97221 */ /* 0x000fe20000010000 */
[-C--:B------:R-:W-:Y:S01]  /*1360*/  FFMA.FTZ R150, R98, R100.reuse, R150 ;  /* 0x0000006462967223 */ /* 0x080fe20000010096 */
[----:B------:R-:W-:Y:S01]  /*1370*/  FMUL.FTZ R100, R247, R100 ;  /* 0x00000064f7647220 */ /* 0x000fe20000410000 */
[----:B------:R-:W-:Y:S01]  /*1380*/  FADD.FTZ R105, -R209, R105 ;  /* 0x00000069d1697221 */ /* 0x000fe20000010100 */
[----:B------:R-:W-:Y:S01]  /*1390*/  FMUL.FTZ R104, R193, R104 ;  /* 0x00000068c1687220 */ /* 0x000fe20000410000 */
[----:B0-----:R-:W-:Y:S02]  /*13a0*/  HADD2.F32 R180, -RZ, R101.H1_H1 ;  /* 0x30000065ffb47230 */ /* 0x001fe40000004100 */
[----:B------:R-:W-:-:S03]  /*13b0*/  HADD2.F32 R101, -RZ, R102.H0_H0 ;  /* 0x20000066ff657230 */ /* 0x000fc60000004100 */
[----:B------:R-:W-:Y:S01]  /*13c0*/  FADD.FTZ R170, R180, R170 ;  /* 0x000000aab4aa7221 */ /* 0x000fe20000010000 */
[-C--:B------:R-:W-:Y:S01]  /*13d0*/  FFMA.FTZ R149, R99, R180.reuse, R149 ;  /* 0x000000b463957223 */ /* 0x080fe20000010095 */
[----:B------:R-:W-:Y:S01]  /*13e0*/  FMUL.FTZ R180, R246, R180 ;  /* 0x000000b4f6b47220 */ /* 0x000fe20000410000 */
[----:B------:R-:W-:Y:S02]  /*13f0*/  HADD2.F32 R181, -RZ, R102.H1_H1 ;  /* 0x30000066ffb57230 */ /* 0x000fe40000004100 */
[----:B------:R-:W-:Y:S01]  /*1400*/  FADD.FTZ R106, -R209, R106 ;  /* 0x0000006ad16a7221 */ /* 0x000fe20000010100 */
[----:B------:R-:W-:Y:S01]  /*1410*/  FADD.FTZ R171, R101, R171 ;  /* 0x000000ab65ab7221 */ /* 0x000fe20000010000 */
[----:B------:R-:W-:Y:S01]  /*1420*/  FMUL.FTZ R105, R193, R105 ;  /* 0x00000069c1697220 */ /* 0x000fe20000410000 */
[-C--:B------:R-:W-:Y:S01]  /*1430*/  FFMA.FTZ R148, R104, R101.reuse, R148 ;  /* 0x0000006568947223 */ /* 0x080fe20000010094 */
[----:B------:R-:W-:Y:S01]  /*1440*/  FMUL.FTZ R101, R245, R101 ;  /* 0x00000065f5657220 */ /* 0x000fe20000410000 */
[----:B------:R-:W-:-:S02]  /*1450*/  HADD2.F32 R102, -RZ, R103.H0_H0 ;  /* 0x20000067ff667230 */ /* 0x000fc40000004100 */
[----:B------:R-:W-:Y:S01]  /*1460*/  FADD.FTZ R107, -R209, R107 ;  /* 0x0000006bd16b7221 */ /* 0x000fe20000010100 */
[----:B------:R-:W-:Y:S01]  /*1470*/  FADD.FTZ R172, R181, R172 ;  /* 0x000000acb5ac7221 */ /* 0x000fe20000010000 */
[----:B------:R-:W-:Y:S01]  /*1480*/  FMUL.FTZ R106, R193, R106 ;  /* 0x0000006ac16a7220 */ /* 0x000fe20000410000 */
[----:B------:R-:W-:Y:S01]  /*1490*/  FFMA.FTZ R147, R105, R181, R147 ;  /* 0x000000b569937223 */ /* 0x000fe20000010093 */
[----:B------:R-:W-:-:S04]  /*14a0*/  @P1 IMAD.WIDE.U32 R182, R182, 0x20, R214 ;  /* 0x00000020b6b61825 */ /* 0x000fc800078e00d6 */
[----:B------:R-:W-:Y:S01]  /*14b0*/  FMUL.FTZ R181, R244, R181 ;  /* 0x000000b5f4b57220 */ /* 0x000fe20000410000 */
[----:B------:R-:W-:Y:S01]  /*14c0*/  FADD.FTZ R108, -R209, R108 ;  /* 0x0000006cd16c7221 */ /* 0x000fe20000010100 */
[----:B------:R-:W-:Y:S01]  /*14d0*/  FADD.FTZ R173, R102, R173 ;  /* 0x000000ad66ad7221 */ /* 0x000fe20000010000 */
[----:B------:R-:W-:Y:S02]  /*14e0*/  HADD2.F32 R103, -RZ, R103.H1_H1 ;  /* 0x30000067ff677230 */ /* 0x000fe40000004100 */
[----:B------:R-:W-:Y:S01]  /*14f0*/  FMUL.FTZ R107, R193, R107 ;  /* 0x0000006bc16b7220 */ /* 0x000fe20000410000 */
[-C--:B------:R-:W-:Y:S01]  /*1500*/  FFMA.FTZ R146, R106, R102.reuse, R146 ;  /* 0x000000666a927223 */ /* 0x080fe20000010092 */
[----:B------:R-:W-:Y:S01]  /*1510*/  FMUL.FTZ R102, R243, R102 ;  /* 0x00000066f3667220 */ /* 0x000fe20000410000 */
[----:B------:R-:W5:Y:S01]  /*1520*/  @P1 LDG.E.128 R68, desc[UR6][R182.64] ;  /* 0x00000006b6441981 */ /* 0x000f62000c1e1d00 */
[----:B------:R-:W-:Y:S01]  /*1530*/  FADD.FTZ R109, -R209, R109 ;  /* 0x0000006dd16d7221 */ /* 0x000fe20000010100 */
[----:B------:R-:W-:-:S02]  /*1540*/  FADD.FTZ R174, R103, R174 ;  /* 0x000000ae67ae7221 */ /* 0x000fc40000010000 */
[----:B------:R0:W5:Y:S01]  /*1550*/  @P1 LDG.E.128 R72, desc[UR6][R182.64+0x10] ;  /* 0x00001006b6481981 */ /* 0x000162000c1e1d00 */
[-C--:B------:R-:W-:Y:S01]  /*1560*/  FFMA.FTZ R145, R107, R103.reuse, R145 ;  /* 0x000000676b917223 */ /* 0x080fe20000010091 */
[----:B------:R-:W-:Y:S01]  /*1570*/  FMUL.FTZ R108, R193, R108 ;  /* 0x0000006cc16c7220 */ /* 0x000fe20000410000 */
[----:B------:R-:W-:Y:S01]  /*1580*/  FMUL.FTZ R103, R242, R103 ;  /* 0x00000067f2677220 */ /* 0x000fe20000410000 */
[----:B------:R-:W-:Y:S01]  /*1590*/  FADD.FTZ R110, -R209, R110 ;  /* 0x0000006ed16e7221 */ /* 0x000fe20000010100 */
[----:B------:R-:W-:Y:S01]  /*15a0*/  FMUL.FTZ R109, R193, R109 ;  /* 0x0000006dc16d7220 */ /* 0x000fe20000410000 */
[--C-:B0-----:R-:W-:Y:S02]  /*15b0*/  HADD2.F32 R182, -RZ, R132.reuse.H0_H0 ;  /* 0x20000084ffb67230 */ /* 0x101fe40000004100 */
[----:B------:R-:W-:-:S03]  /*15c0*/  HADD2.F32 R132, -RZ, R132.H1_H1 ;  /* 0x30000084ff847230 */ /* 0x000fc60000004100 */
[----:B------:R-:W-:Y:S01]  /*15d0*/  FADD.FTZ R175, R182, R175 ;  /* 0x000000afb6af7221 */ /* 0x000fe20000010000 */
[-C--:B------:R-:W-:Y:S01]  /*15e0*/  FFMA.FTZ R144, R108, R182.reuse, R144 ;  /* 0x000000b66c907223 */ /* 0x080fe20000010090 */
[----:B------:R-:W-:Y:S01]  /*15f0*/  FMUL.FTZ R182, R241, R182 ;  /* 0x000000b6f1b67220 */ /* 0x000fe20000410000 */
[--C-:B------:R-:W-:Y:S02]  /*1600*/  HADD2.F32 R183, -RZ, R133.reuse.H0_H0 ;  /* 0x20000085ffb77230 */ /* 0x100fe40000004100 */
[----:B------:R-:W-:Y:S01]  /*1610*/  FADD.FTZ R111, -R209, R111 ;  /* 0x0000006fd16f7221 */ /* 0x000fe20000010100 */
[----:B------:R-:W-:Y:S01]  /*1620*/  FMUL.FTZ R110, R193, R110 ;  /* 0x0000006ec16e7220 */ /* 0x000fe20000410000 */
[----:B------:R-:W-:Y:S01]  /*1630*/  FADD.FTZ R186, R132, R186 ;  /* 0x000000ba84ba7221 */ /* 0x000fe20000010000 */
[-C--:B------:R-:W-:Y:S01]  /*1640*/  FFMA.FTZ R35, R109, R132.reuse, R35 ;  /* 0x000000846d237223 */ /* 0x080fe20000010023 */
[----:B------:R-:W-:Y:S01]  /*1650*/  FMUL.FTZ R132, R240, R132 ;  /* 0x00000084f0847220 */ /* 0x000fe20000410000 */
[----:B------:R-:W-:-:S02]  /*1660*/  HADD2.F32 R133, -RZ, R133.H1_H1 ;  /* 0x30000085ff857230 */ /* 0x000fc40000004100 */
[----:B------:R-:W-:Y:S01]  /*1670*/  FADD.FTZ R112, -R209, R112 ;  /* 0x00000070d1707221 */ /* 0x000fe20000010100 */
[----:B------:R-:W-:Y:S01]  /*1680*/  FMUL.FTZ R111, R193, R111 ;  /* 0x0000006fc16f7220 */ /* 0x000fe20000410000 */
[----:B------:R-:W-:Y:S01]  /*1690*/  FADD.FTZ R187, R183, R187 ;  /* 0x000000bbb7bb7221 */ /* 0x000fe20000010000 */
[-C--:B------:R-:W-:Y:S01]  /*16a0*/  FFMA.FTZ R34, R110, R183.reuse, R34 ;  /* 0x000000b76e227223 */ /* 0x080fe20000010022 */
[----:B------:R-:W-:Y:S01]  /*16b0*/  FMUL.FTZ R183, R239, R183 ;  /* 0x000000b7efb77220 */ /* 0x000fe20000410000 */
        /* <DEDUP_REMOVED lines=20> */
[----:B------:R-:W-:Y:S01]  /*1800*/  FADD.FTZ R188, R133, R188 ;  /* 0x000000bc85bc7221 */ /* 0x000fe20000010000 */
[----:B------:R-:W-:Y:S01]  /*1810*/  FMUL.FTZ R112, R193, R112 ;  /* 0x00000070c1707220 */ /* 0x000fe20000410000 */
[-C--:B------:R-:W-:Y:S01]  /*1820*/  FFMA.FTZ R33, R111, R133.reuse, R33 ;  /* 0x000000856f217223 */ /* 0x080fe20000010021 */
[----:B------:R-:W-:Y:S01]  /*1830*/  FMUL.FTZ R133, R238, R133 ;  /* 0x00000085ee857220 */ /* 0x000fe20000410000 */
[----:B------:R-:W-:Y:S02]  /*1840*/  HADD2.F32 R134, -RZ, R134.H1_H1 ;  /* 0x30000086ff867230 */ /* 0x000fe40000004100 */
[----:B------:R-:W-:Y:S01]  /*1850*/  FADD.FTZ R190, R209, R190 ;  /* 0x000000bed1be7221 */ /* 0x000fe20000010000 */
[----:B------:R-:W-:Y:S01]  /*1860*/  FFMA.FTZ R32, R112, R209, R32 ;  /* 0x000000d170207223 */ /* 0x000fe20000010020 */
[----:B------:R-:W-:Y:S01]  /*1870*/  FMUL.FTZ R113, R193, R113 ;  /* 0x00000071c1717220 */ /* 0x000fe20000410000 */
[----:B------:R-:W-:Y:S01]  /*1880*/  FMUL.FTZ R209, R235, R209 ;  /* 0x000000d1ebd17220 */ /* 0x000fe20000410000 */
[----:B------:R-:W-:-:S02]  /*1890*/  HADD2.F32 R210, -RZ, R135.H0_H0 ;  /* 0x20000087ffd27230 */ /* 0x000fc40000004100 */
[----:B------:R-:W-:Y:S01]  /*18a0*/  FADD.FTZ R191, R134, R191 ;  /* 0x000000bf86bf7221 */ /* 0x000fe20000010000 */
[----:B------:R-:W-:Y:S01]  /*18b0*/  FFMA.FTZ R31, R113, R134, R31 ;  /* 0x00000086711f7223 */ /* 0x000fe2000001001f */
[C---:B------:R-:W-:Y:S01]  /*18c0*/  FMUL.FTZ R114, R193.reuse, R114 ;  /* 0x00000072c1727220 */ /* 0x040fe20000410000 */
[----:B------:R-:W-:Y:S01]  /*18d0*/  FMUL.FTZ R134, R234, R134 ;  /* 0x00000086ea867220 */ /* 0x000fe20000410000 */
[----:B------:R-:W-:Y:S02]  /*18e0*/  HADD2.F32 R135, -RZ, R135.H1_H1 ;  /* 0x30000087ff877230 */ /* 0x000fe40000004100 */
[----:B------:R-:W-:Y:S01]  /*18f0*/  FADD.FTZ R192, R210, R192 ;  /* 0x000000c0d2c07221 */ /* 0x000fe20000010000 */
[-C--:B------:R-:W-:Y:S01]  /*1900*/  FFMA.FTZ R30, R114, R210.reuse, R30 ;  /* 0x000000d2721e7223 */ /* 0x080fe2000001001e */
[----:B------:R-:W-:Y:S01]  /*1910*/  FMUL.FTZ R115, R193, R115 ;  /* 0x00000073c1737220 */ /* 0x000fe20000410000 */
[----:B------:R-:W-:Y:S01]  /*1920*/  FMUL.FTZ R210, R233, R210 ;  /* 0x000000d2e9d27220 */ /* 0x000fe20000410000 */
[----:B------:R-:W-:-:S02]  /*1930*/  HADD2.F32 R211, -RZ, R136.H0_H0 ;  /* 0x20000088ffd37230 */ /* 0x000fc40000004100 */
[----:B------:R-:W-:Y:S01]  /*1940*/  FADD.FTZ R194, R135, R194 ;  /* 0x000000c287c27221 */ /* 0x000fe20000010000 */
[----:B------:R-:W-:Y:S01]  /*1950*/  FFMA.FTZ R29, R115, R135, R29 ;  /* 0x00000087731d7223 */ /* 0x000fe2000001001d */
[----:B------:R-:W-:Y:S01]  /*1960*/  FMUL.FTZ R116, R193, R116 ;  /* 0x00000074c1747220 */ /* 0x000fe20000410000 */
[----:B--2---:R-:W-:Y:S01]  /*1970*/  FMUL.FTZ R91, R219, R91 ;  /* 0x0000005bdb5b7220 */ /* 0x004fe20000410000 */
[----:B------:R-:W-:-:S04]  /*1980*/  FADD.FTZ R219, RZ, R176 ;  /* 0x000000b0ffdb7221 */ /* 0x000fc80000010000 */
        /* <DEDUP_REMOVED lines=36> */
[----:B------:R-:W-:Y:S01]  /*1bd0*/  FMUL.FTZ R135, R232, R135 ;  /* 0x00000087e8877220 */ /* 0x000fe20000410000 */
[----:B------:R-:W-:Y:S02]  /*1be0*/  FFMA.FTZ R220, R114, R210, R220 ;  /* 0x000000d272dc7223 */ /* 0x000fe400000100dc */
[----:B------:R-:W-:Y:S01]  /*1bf0*/  FADD.FTZ R219, R210, R219 ;  /* 0x000000dbd2db7221 */ /* 0x000fe20000010000 */
[----:B------:R-:W-:Y:S02]  /*1c00*/  HADD2.F32 R136, -RZ, R136.H1_H1 ;  /* 0x30000088ff887230 */ /* 0x000fe40000004100 */
[----:B------:R-:W-:Y:S01]  /*1c10*/  FMUL.FTZ R117, R193, R117 ;  /* 0x00000075c1757220 */ /* 0x000fe20000410000 */
[----:B------:R-:W-:Y:S01]  /*1c20*/  FADD.FTZ R195, R211, R195 ;  /* 0x000000c3d3c37221 */ /* 0x000fe20000010000 */
[-C--:B------:R-:W-:Y:S01]  /*1c30*/  FFMA.FTZ R28, R116, R211.reuse, R28 ;  /* 0x000000d3741c7223 */ /* 0x080fe2000001001c */
[----:B------:R-:W-:Y:S01]  /*1c40*/  FMUL.FTZ R211, R231, R211 ;  /* 0x000000d3e7d37220 */ /* 0x000fe20000410000 */
[----:B------:R-:W-:Y:S01]  /*1c50*/  FFMA.FTZ R220, R115, R135, R220 ;  /* 0x0000008773dc7223 */ /* 0x000fe200000100dc */
[----:B------:R-:W-:Y:S01]  /*1c60*/  FADD.FTZ R219, R135, R219 ;  /* 0x000000db87db7221 */ /* 0x000fe20000010000 */
[----:B------:R-:W-:-:S02]  /*1c70*/  HADD2.F32 R212, -RZ, R137.H0_H0 ;  /* 0x20000089ffd47230 */ /* 0x000fc40000004100 */
[----:B------:R-:W-:Y:S01]  /*1c80*/  FMUL.FTZ R118, R193, R118 ;  /* 0x00000076c1767220 */ /* 0x000fe20000410000 */
[----:B------:R-:W-:Y:S01]  /*1c90*/  FADD.FTZ R196, R136, R196 ;  /* 0x000000c488c47221 */ /* 0x000fe20000010000 */
[-C--:B------:R-:W-:Y:S01]  /*1ca0*/  FFMA.FTZ R27, R117, R136.reuse, R27 ;  /* 0x00000088751b7223 */ /* 0x080fe2000001001b */
[----:B------:R-:W-:Y:S01]  /*1cb0*/  FMUL.FTZ R136, R230, R136 ;  /* 0x00000088e6887220 */ /* 0x000fe20000410000 */
[----:B------:R-:W-:Y:S01]  /*1cc0*/  FFMA.FTZ R220, R116, R211, R220 ;  /* 0x000000d374dc7223 */ /* 0x000fe200000100dc */
        /* <DEDUP_REMOVED lines=9> */
[----:B------:R-:W-:Y:S01]  /*1d60*/  FADD.FTZ R198, R137, R198 ;  /* 0x000000c689c67221 */ /* 0x000fe20000010000 */
[-C--:B------:R-:W-:Y:S01]  /*1d70*/  FFMA.FTZ R25, R119, R137.reuse, R25 ;  /* 0x0000008977197223 */ /* 0x080fe20000010019 */
[----:B------:R-:W-:Y:S01]  /*1d80*/  FMUL.FTZ R120, R193, R120 ;  /* 0x00000078c1787220 */ /* 0x000fe20000410000 */
[----:B------:R-:W-:Y:S01]  /*1d90*/  FMUL.FTZ R137, R228, R137 ;  /* 0x00000089e4897220 */ /* 0x000fe20000410000 */
[----:B------:R-:W-:Y:S01]  /*1da0*/  FFMA.FTZ R220, R118, R212, R220 ;  /* 0x000000d476dc7223 */ /* 0x000fe200000100dc */
[----:B------:R-:W-:Y:S01]  /*1db0*/  FADD.FTZ R219, R219, R212 ;  /* 0x000000d4dbdb7221 */ /* 0x000fe20000010000 */
[----:B------:R-:W-:Y:S02]  /*1dc0*/  HADD2.F32 R138, -RZ, R138.H1_H1 ;  /* 0x3000008aff8a7230 */ /* 0x000fe40000004100 */
[----:B------:R-:W-:Y:S01]  /*1dd0*/  FADD.FTZ R199, R213, R199 ;  /* 0x000000c7d5c77221 */ /* 0x000fe20000010000 */
[----:B------:R-:W-:Y:S01]  /*1de0*/  FFMA.FTZ R24, R120, R213, R24 ;  /* 0x000000d578187223 */ /* 0x000fe20000010018 */
[----:B------:R-:W-:Y:S01]  /*1df0*/  FMUL.FTZ R121, R193, R121 ;  /* 0x00000079c1797220 */ /* 0x000fe20000410000 */
[----:B------:R-:W-:Y:S01]  /*1e00*/  FMUL.FTZ R213, R227, R213 ;  /* 0x000000d5e3d57220 */ /* 0x000fe20000410000 */
[----:B------:R-:W-:Y:S01]  /*1e10*/  FFMA.FTZ R220, R119, R137, R220 ;  /* 0x0000008977dc7223 */ /* 0x000fe200000100dc */
[----:B------:R-:W-:Y:S01]  /*1e20*/  FADD.FTZ R219, R219, R137 ;  /* 0x00000089dbdb7221 */ /* 0x000fe20000010000 */
[----:B------:R-:W-:-:S02]  /*1e30*/  HADD2.F32 R214, -RZ, R139.H0_H0 ;  /* 0x2000008bffd67230 */ /* 0x000fc40000004100 */
[----:B------:R-:W-:Y:S01]  /*1e40*/  FADD.FTZ R200, R138, R200 ;  /* 0x000000c88ac87221 */ /* 0x000fe20000010000 */
[----:B------:R-:W-:Y:S01]  /*1e50*/  FFMA.FTZ R23, R121, R138, R23 ;  /* 0x0000008a79177223 */ /* 0x000fe20000010017 */
[----:B------:R-:W-:Y:S01]  /*1e60*/  FMUL.FTZ R122, R193, R122 ;  /* 0x0000007ac17a7220 */ /* 0x000fe20000410000 */
[----:B------:R-:W-:Y:S01]  /*1e70*/  FMUL.FTZ R138, R226, R138 ;  /* 0x0000008ae28a7220 */ /* 0x000fe20000410000 */
[----:B------:R-:W-:Y:S01]  /*1e80*/  FFMA.FTZ R220, R120, R213, R220 ;  /* 0x000000d578dc7223 */ /* 0x000fe200000100dc */
[----:B------:R-:W-:Y:S01]  /*1e90*/  FADD.FTZ R219, R219, R213 ;  /* 0x000000d5dbdb7221 */ /* 0x000fe20000010000 */
[----:B------:R-:W-:Y:S02]  /*1ea0*/  HADD2.F32 R139, -RZ, R139.H1_H1 ;  /* 0x3000008bff8b7230 */ /* 0x000fe40000004100 */
[----:B------:R-:W-:Y:S01]  /*1eb0*/  FADD.FTZ R201, R214, R201 ;  /* 0x000000c9d6c97221 */ /* 0x000fe20000010000 */
[-C--:B------:R-:W-:Y:S01]  /*1ec0*/  FFMA.FTZ R22, R122, R214.reuse, R22 ;  /* 0x000000d67a167223 */ /* 0x080fe20000010016 */
[----:B------:R-:W-:Y:S01]  /*1ed0*/  FMUL.FTZ R123, R193, R123 ;  /* 0x0000007bc17b7220 */ /* 0x000fe20000410000 */
        /* <DEDUP_REMOVED lines=61> */
[----:B------:R-:W-:Y:S01]  /*22b0*/  UMOV UR4, 0xffffffff ;  /* 0xffffffff00047882 */ /* 0x000fe20000000000 */
[----:B------:R-:W-:Y:S01]  /*22c0*/  FMUL.FTZ R143, R204, R143 ;  /* 0x0000008fcc8f7220 */ /* 0x000fe20000410000 */
        /* <DEDUP_REMOVED lines=23> */
.L_x_14638:
        /* <DEDUP_REMOVED lines=205> */
.L_x_14614:
        /* <DEDUP_REMOVED lines=51> */
[----:B------:R-:W-:Y:S01]  /*3440*/  F2FP.F16.F32.PACK_AB R86, R101, R86 ;  /* 0x000000566556723e */ /* 0x000fe200000000ff */
[-CC-:B------:R-:W-:Y:S01]  /*3450*/  FFMA.FTZ R105, R105, R219.reuse, R220.reuse ;  /* 0x000000db69697223 */ /* 0x180fe200000100dc */
[----:B------:R-:W-:Y:S01]  /*3460*/  IADD3 R107, PT, PT, R202, 0x20, RZ ;  /* 0x00000020ca6b7810 */ /* 0x000fe20007ffe0ff */
[----:B------:R-:W-:Y:S01]  /*3470*/  FFMA.FTZ R108, R108, R219, R220 ;  /* 0x000000db6c6c7223 */ /* 0x000fe200000100dc */
[C---:B------:R-:W-:Y:S01]  /*3480*/  IADD3 R109, PT, PT, R202.reuse, 0x40, RZ ;  /* 0x00000040ca6d7810 */ /* 0x040fe20007ffe0ff */
[----:B------:R0:W-:Y:S01]  /*3490*/  STG.E.128 desc[UR6][R84.64], R76 ;  /* 0x0000004c54007986 */ /* 0x0001e2000c101d06 */
[----:B------:R-:W-:Y:S01]  /*34a0*/  IADD3 R101, PT, PT, R202, 0x60, RZ ;  /* 0x00000060ca657810 */ /* 0x000fe20007ffe0ff */
[----:B------:R-:W-:Y:S01]  /*34b0*/  FADD.FTZ R181, R181, -R105 ;  /* 0x80000069b5b57221 */ /* 0x000fe20000010000 */
[----:B------:R-:W-:Y:S01]  /*34c0*/  F2FP.F16.F32.PACK_AB R87, R100, R87 ;  /* 0x000000576457723e */ /* 0x000fe200000000ff */
        /* <DEDUP_REMOVED lines=18> */
[----:B--2---:R-:W-:Y:S01]  /*35f0*/  F2FP.F16.F32.PACK_AB R85, R97, R96 ;  /* 0x000000606155723e */ /* 0x004fe200000000ff */
[----:B------:R-:W-:Y:S01]  /*3600*/  IMAD.WIDE.U32 R96, R101, 0x20, R98 ;  /* 0x0000002065607825 */ /* 0x000fe200078e0062 */
[----:B------:R-:W-:-:S03]  /*3610*/  F2FP.F16.F32.PACK_AB R84, R89, R88 ;  /* 0x000000585954723e */ /* 0x000fc600000000ff */
        /* <DEDUP_REMOVED lines=36> */
[----:B------:R-:W-:Y:S01]  /*3860*/  F2FP.F16.F32.PACK_AB R87, R92, R87 ;  /* 0x000000575c57723e */ /* 0x000fe200000000ff */
[-C--:B------:R-:W-:Y:S01]  /*3870*/  FMUL.FTZ R112, R82, R189.reuse ;  /* 0x000000bd52707220 */ /* 0x080fe20000410000 */
[----:B------:R-:W-:Y:S01]  /*3880*/  F2FP.F16.F32.PACK_AB R86, R93, R86 ;  /* 0x000000565d56723e */ /* 0x000fe200000000ff */
[----:B------:R-:W-:Y:S01]  /*3890*/  FMUL.FTZ R113, R83, R189 ;  /* 0x000000bd53717220 */ /* 0x000fe20000410000 */
[----:B------:R-:W-:Y:S01]  /*38a0*/  F2FP.F16.F32.PACK_AB R85, R84, R85 ;  /* 0x000000555455723e */ /* 0x000fe200000000ff */
        /* <DEDUP_REMOVED lines=16> */
[-CC-:B------:R-:W-:Y:S01]  /*39b0*/  FFMA.FTZ R131, R131, R219.reuse, R220.reuse ;  /* 0x000000db83837223 */ /* 0x180fe200000100dc */
[----:B------:R-:W-:Y:S01]  /*39c0*/  F2FP.F16.F32.PACK_AB R84, R91, R90 ;  /* 0x0000005a5b54723e */ /* 0x000fe200000000ff */
        /* <DEDUP_REMOVED lines=16> */
[----:B------:R-:W-:Y:S01]  /*3ad0*/  F2FP.F16.F32.PACK_AB R91, R113, R112 ;  /* 0x00000070715b723e */ /* 0x000fe200000000ff */
[----:B------:R-:W-:Y:S01]  /*3ae0*/  FADD.FTZ R125, R140, -R125 ;  /* 0x8000007d8c7d7221 */ /* 0x000fe20000010000 */
[----:B------:R-:W-:Y:S01]  /*3af0*/  F2FP.F16.F32.PACK_AB R90, R111, R110 ;  /* 0x0000006e6f5a723e */ /* 0x000fe200000000ff */
[----:B------:R0:W-:Y:S01]  /*3b00*/  STG.E.128 desc[UR6][R106.64], R84 ;  /* 0x000000546a007986 */ /* 0x0001e2000c101d06 */
[----:B------:R-:W-:Y:S01]  /*3b10*/  F2FP.F16.F32.PACK_AB R89, R92, R89 ;  /* 0x000000595c59723e */ /* 0x000fe200000000ff */
[----:B------:R-:W-:Y:S01]  /*3b20*/  FFMA.FTZ R92, R193, R116, R60 ;  /* 0x00000074c15c7223 */ /* 0x000fe2000001003c */
[----:B------:R-:W-:Y:S01]  /*3b30*/  F2FP.F16.F32.PACK_AB R88, R93, R88 ;  /* 0x000000585d58723e */ /* 0x000fe200000000ff */
        /* <DEDUP_REMOVED lines=40> */
[----:B------:R-:W-:Y:S02]  /*3dc0*/  F2FP.F16.F32.PACK_AB R95, R106, R95 ;  /* 0x0000005f6a5f723e */ /* 0x000fe400000000ff */
[----:B------:R-:W-:Y:S01]  /*3dd0*/  F2FP.F16.F32.PACK_AB R94, R105, R94 ;  /* 0x0000005e695e723e */ /* 0x000fe200000000ff */
[----:B------:R2:W-:Y:S01]  /*3de0*/  STG.E.128 desc[UR6][R100.64], R88 ;  /* 0x0000005864007986 */ /* 0x0005e2000c101d06 */
[----:B------:R-:W-:Y:S02]  /*3df0*/  F2FP.F16.F32.PACK_AB R93, R104, R93 ;  /* 0x0000005d685d723e */ /* 0x000fe400000000ff */
[----:B------:R-:W-:Y:S01]  /*3e00*/  F2FP.F16.F32.PACK_AB R92, R189, R92 ;  /* 0x0000005cbd5c723e */ /* 0x000fe200000000ff */
[----:B------:R2:W-:Y:S04]  /*3e10*/  STG.E.128 desc[UR6][R98.64], R76 ;  /* 0x0000004c62007986 */ /* 0x0005e8000c101d06 */
[----:B------:R2:W-:Y:S04]  /*3e20*/  STG.E.128 desc[UR6][R98.64+0x10], R80 ;  /* 0x0000105062007986 */ /* 0x0005e8000c101d06 */
[----:B------:R2:W-:Y:S01]  /*3e30*/  STG.E.128 desc[UR6][R102.64], R92 ;  /* 0x0000005c66007986 */ /* 0x0005e2000c101d06 */
[----:B------:R-:W-:Y:S05]  /*3e40*/  BRA `(.L_x_14615) ;  /* 0x00000018005c7947 */ /* 0x000fea0003800000 */
.L_x_14613:
        /* <DEDUP_REMOVED lines=11> */
[-CC-:B------:R-:W-:Y:S01]  /*3f00*/  FFMA.FTZ R85, R85, R219.reuse, R220.reuse ;  /* 0x000000db55557223 */ /* 0x180fe200000100dc */
[C---:B------:R-:W-:Y:S01]  /*3f10*/  FMUL.FTZ R94, R193.reuse, R94 ;  /* 0x0000005ec15e7220 */ /* 0x040fe20000410000 */
[----:B------:R-:W-:Y:S01]  /*3f20*/  FMUL.FTZ R88, R193, R88 ;  /* 0x00000058c1587220 */ /* 0x000fe20000410000 */
[----:B------:R-:W-:Y:S01]  /*3f30*/  FADD.FTZ R184, R184, -R87 ;  /* 0x80000057b8b87221 */ /* 0x000fe20000010000 */
[-CC-:B------:R-:W-:Y:S01]  /*3f40*/  FFMA.FTZ R92, R92, R219.reuse, R220.reuse ;  /* 0x000000db5c5c7223 */ /* 0x180fe200000100dc */
[----:B------:R-:W-:Y:S01]  /*3f50*/  FFMA.FTZ R90, R93, R219, R220 ;  /* 0x000000db5d5a7223 */ /* 0x000fe200000100dc */
[-C--:B------:R-:W-:Y:S01]  /*3f60*/  FMUL.FTZ R87, R94, R189.reuse ;  /* 0x000000bd5e577220 */ /* 0x080fe20000410000 */
[----:B------:R-:W-:Y:S01]  /*3f70*/  FMUL.FTZ R94, R88, R189 ;  /* 0x000000bd585e7220 */ /* 0x000fe20000410000 */
        /* <DEDUP_REMOVED lines=17> */
[----:B------:R-:W-:Y:S02]  /*4090*/  F2FP.F16.F32.PACK_AB R86, R91, R86 ;  /* 0x000000565b56723e */ /* 0x000fe400000000ff */
[----:B------:R-:W-:Y:S02]  /*40a0*/  F2FP.F16.F32.PACK_AB R85, R184, R85 ;  /* 0x00000055b855723e */ /* 0x000fe400000000ff */
[----:B------:R-:W-:Y:S01]  /*40b0*/  F2FP.F16.F32.PACK_AB R84, R89, R88 ;  /* 0x000000585954723e */ /* 0x000fe200000000ff */
[----:B------:R-:W-:Y:S06]  /*40c0*/  BRA `(.L_x_14617) ;  /* 0x0000000000907947 */ /* 0x000fec0003800000 */
.L_x_14616:
        /* <DEDUP_REMOVED lines=10> */
[-C--:B------:R-:W-:Y:S01]  /*4170*/  FFMA.FTZ R79, R94, R219.reuse, R220 ;  /* 0x000000db5e4f7223 */ /* 0x080fe200000100dc */
[----:B------:R-:W-:Y:S01]  /*4180*/  FADD.FTZ R92, R89, -R92 ;  /* 0x8000005c595c7221 */ /* 0x000fe20000010000 */
[----:B------:R-:W-:Y:S01]  /*4190*/  FADD.FTZ R84, R185, -R80 ;  /* 0x80000050b9547221 */ /* 0x000fe20000010000 */
[----:B------:R-:W-:Y:S01]  /*41a0*/  FFMA.FTZ R87, R87, R219, R220 ;  /* 0x000000db57577223 */ /* 0x000fe200000100dc */
[----:B------:R-:W-:Y:S01]  /*41b0*/  FADD.FTZ R82, R90, -R79 ;  /* 0x8000004f5a527221 */ /* 0x000fe20000010000 */
[C---:B------:R-:W-:Y:S01]  /*41c0*/  FMUL.FTZ R80, R193.reuse, R92 ;  /* 0x0000005cc1507220 */ /* 0x040fe20000410000 */
[C---:B------:R-:W-:Y:S01]  /*41d0*/  FMUL.FTZ R81, R193.reuse, R84 ;  /* 0x00000054c1517220 */ /* 0x040fe20000410000 */
[C---:B------:R-:W-:Y:S01]  /*41e0*/  FMUL.FTZ R83, R193.reuse, R86 ;  /* 0x00000056c1537220 */ /* 0x040fe20000410000 */
[----:B------:R-:W-:Y:S01]  /*41f0*/  FMUL.FTZ R82, R193, R82 ;  /* 0x00000052c1527220 */ /* 0x000fe20000410000 */
[-C--:B------:R-:W-:Y:S01]  /*4200*/  FMUL.FTZ R86, R80, R189.reuse ;  /* 0x000000bd50567220 */ /* 0x080fe20000410000 */
[-C--:B------:R-:W-:Y:S01]  /*4210*/  FMUL.FTZ R79, R81, R189.reuse ;  /* 0x000000bd514f7220 */ /* 0x080fe20000410000 */
[----:B------:R-:W-:Y:S01]  /*4220*/  FADD.FTZ R184, R184, -R87 ;  /* 0x80000057b8b87221 */ /* 0x000fe20000010000 */
[-C--:B------:R-:W-:Y:S01]  /*4230*/  FMUL.FTZ R87, R82, R189.reuse ;  /* 0x000000bd52577220 */ /* 0x080fe20000410000 */
[----:B------:R-:W-:Y:S01]  /*4240*/  FMUL.FTZ R84, R83, R189 ;  /* 0x000000bd53547220 */ /* 0x000fe20000410000 */
[----:B------:R-:W-:Y:S01]  /*4250*/  FMUL.FTZ R78, R193, R78 ;  /* 0x0000004ec14e7220 */ /* 0x000fe20000410000 */
[----:B------:R-:W-:Y:S01]  /*4260*/  F2FP.F16.F32.PACK_AB R86, R79, R86 ;  /* 0x000000564f56723e */ /* 0x000fe200000000ff */
[C---:B------:R-:W-:Y:S01]  /*4270*/  FMUL.FTZ R79, R193.reuse, R184 ;  /* 0x000000b8c14f7220 */ /* 0x040fe20000410000 */
[C---:B------:R-:W-:Y:S01]  /*4280*/  FMUL.FTZ R76, R193.reuse, R76 ;  /* 0x0000004cc14c7220 */ /* 0x040fe20000410000 */
[----:B------:R-:W-:Y:S01]  /*4290*/  FMUL.FTZ R77, R193, R77 ;  /* 0x0000004dc14d7220 */ /* 0x000fe20000410000 */
[----:B------:R-:W-:Y:S01]  /*42a0*/  F2FP.F16.F32.PACK_AB R87, R84, R87 ;  /* 0x000000575457723e */ /* 0x000fe200000000ff */
[-C--:B------:R-:W-:Y:S01]  /*42b0*/  FMUL.FTZ R85, R78, R189.reuse ;  /* 0x000000bd4e557220 */ /* 0x080fe20000410000 */
[-C--:B------:R-:W-:Y:S01]  /*42c0*/  FMUL.FTZ R88, R79, R189.reuse ;  /* 0x000000bd4f587220 */ /* 0x080fe20000410000 */
[-C--:B------:R-:W-:Y:S01]  /*42d0*/  FMUL.FTZ R84, R76, R189.reuse ;  /* 0x000000bd4c547220 */ /* 0x080fe20000410000 */
[----:B------:R-:W-:-:S03]  /*42e0*/  FMUL.FTZ R89, R77, R189 ;  /* 0x000000bd4d597220 */ /* 0x000fc60000410000 */
[----:B------:R-:W-:Y:S02]  /*42f0*/  F2FP.F16.F32.PACK_AB R85, R88, R85 ;  /* 0x000000555855723e */ /* 0x000fe400000000ff */
[----:B------:R-:W-:-:S07]  /*4300*/  F2FP.F16.F32.PACK_AB R84, R89, R84 ;  /* 0x000000545954723e */ /* 0x000fce00000000ff */
.L_x_14617:
        /* <DEDUP_REMOVED lines=11> */
[-CC-:B------:R-:W-:Y:S01]  /*43c0*/  FFMA.FTZ R104, R104, R219.reuse, R220.reuse ;  /* 0x000000db68687223 */ /* 0x180fe200000100dc */
[----:B------:R-:W-:Y:S01]  /*43d0*/  FADD.FTZ R76, R178, -R77 ;  /* 0x8000004db24c7221 */ /* 0x000fe20000010000 */
[-CC-:B------:R-:W-:Y:S01]  /*43e0*/  FFMA.FTZ R77, R98, R219.reuse, R220.reuse ;  /* 0x000000db624d7223 */ /* 0x180fe200000100dc */
[-CC-:B------:R-:W-:Y:S01]  /*43f0*/  FFMA.FTZ R80, R105, R219.reuse, R220.reuse ;  /* 0x000000db69507223 */ /* 0x180fe200000100dc */
[-C--:B0-----:R-:W-:Y:S01]  /*4400*/  FFMA.FTZ R86, R107, R219.reuse, R220 ;  /* 0x000000db6b567223 */ /* 0x081fe200000100dc */
        /* <DEDUP_REMOVED lines=29> */
.L_x_14618:
[-CC-:B0-----:R-:W-:Y:S01]  /*45e0*/  FFMA.FTZ R85, R96, R219.reuse, R220.reuse ;  /* 0x000000db60557223 */ /* 0x181fe200000100dc */
        /* <DEDUP_REMOVED lines=33> */
[----:B------:R-:W-:Y:S02]  /*4800*/  F2FP.F16.F32.PACK_AB R85, R180, R85 ;  /* 0x00000055b455723e */ /* 0x000fe400000000ff */
[----:B------:R-:W-:-:S07]  /*4810*/  F2FP.F16.F32.PACK_AB R84, R89, R84 ;  /* 0x000000545954723e */ /* 0x000fce00000000ff */
.L_x_14619:
        /* <DEDUP_REMOVED lines=45> */
.L_x_14620:
        /* <DEDUP_REMOVED lines=36> */
.L_x_14621:
        /* <DEDUP_REMOVED lines=45> */
.L_x_14622:
        /* <DEDUP_REMOVED lines=36> */
.L_x_14623:
        /* <DEDUP_REMOVED lines=45> */
.L_x_14624:
        /* <DEDUP_REMOVED lines=36> */
.L_x_14625:
[----:B------:R-:W0:Y:S01]  /*5750*/  @P1 LDC.64 R88, c[0x0][0x478] ;  /* 0x00011e00ff581b82 */ /* 0x000e220000000a00 */
[----:B------:R-:W-:-:S05]  /*5760*/  IADD3 R91, PT, PT, R202, 0x80, RZ ;  /* 0x00000080ca5b7810 */ /* 0x000fca0007ffe0ff */
[----:B0-----:R-:W-:-:S04]  /*5770*/  @P1 IMAD.WIDE.U32 R88, R91, 0x20, R88 ;  /* 0x000000205b581825 */ /* 0x001fc800078e0058 */
[----:B------:R-:W-:Y:S01]  /*5780*/  IMAD.WIDE.U32 R90, R91, 0x10, R92 ;  /* 0x000000105b5a7825 */ /* 0x000fe200078e005c */
[----:B------:R0:W-:Y:S04]  /*5790*/  @P1 STG.E.128 desc[UR6][R88.64], R76 ;  /* 0x0000004c58001986 */ /* 0x0001e8000c101d06 */
[----:B------:R0:W-:Y:S04]  /*57a0*/  @P1 STG.E.128 desc[UR6][R88.64+0x10], R80 ;  /* 0x0000105058001986 */ /* 0x0001e8000c101d06 */
[----:B------:R0:W-:Y:S02]  /*57b0*/  STG.E.128 desc[UR6][R90.64], R84 ;  /* 0x000000545a007986 */ /* 0x0001e4000c101d06 */
.L_x_14615:
[----:B012---:R-:W0:Y:S02]  /*57c0*/  LDC.64 R84, c[0x0][0x380] ;  /* 0x0000e000ff547b82 */ /* 0x007e240000000a00 */
[----:B0-----:R-:W-:-:S04]  /*57d0*/  LEA R9, R84, R9, 0x2 ;  /* 0x0000000954097211 */ /* 0x001fc800078e10ff */
[----:B------:R-:W-:-:S13]  /*57e0*/  ISETP.GE.AND P1, PT, R9, R85, PT ;  /* 0x000000550900720c */ /* 0x000fda0003f26270 */
[----:B------:R-:W-:Y:S05]  /*57f0*/  @!P1 BRA `(.L_x_14626) ;  /* 0xffffffb000809947 */ /* 0x000fea000383ffff */
[----:B------:R-:W-:Y:S05]  /*5800*/  BSYNC B1 ;  /* 0x0000000000017941 */ /* 0x000fea0003800000 */
.L_x_14611:
        /* <DEDUP_REMOVED lines=71> */
.L_x_14610:
[----:B------:R-:W-:Y:S05]  /*5c80*/  BSYNC B0 ;  /* 0x0000000000007941 */ /* 0x000fea0003800000 */
.L_x_14609:
        /* <DEDUP_REMOVED lines=225> */
.L_x_14612:
        /* <DEDUP_REMOVED lines=8> */
.L_x_14628:
[----:B------:R-:W-:Y:S05]  /*6b20*/  BSYNC B2 ;  /* 0x0000000000027941 */ /* 0x000fea0003800000 */
.L_x_14627:
        /* <DEDUP_REMOVED lines=8> */
.L_x_14629:
[----:B------:R-:W-:Y:S01]  /*6bb0*/  MOV R252, R219 ;  /* 0x000000db00fc7202 */ /* 0x000fe20000000f00 */
[----:B------:R-:W-:Y:S02]  /*6bc0*/  HFMA2 R251, -RZ, RZ, 0, 1.1920928955078125e-07 ;  /* 0x00000002fffb7431 */ /* 0x000fe400000001ff */
[----:B------:R-:W-:Y:S01]  /*6bd0*/  FADD.FTZ R220, R220, R237 ;  /* 0x000000eddcdc7221 */ /* 0x000fe20000010000 */
[----:B------:R-:W-:-:S07]  /*6be0*/  MOV R237, 0xffffffff ;  /* 0xffffffff00ed7802 */ /* 0x000fce0000000f00 */
[----:B------:R-:W-:Y:S05]  /*6bf0*/  WARPSYNC.COLLECTIVE R237, `(.L_x_14630) ;  /* 0x00000000ed087348 */ /* 0x000fea0003c00000 */
[----:B------:R0:W1:Y:S02]  /*6c00*/  SHFL.BFLY P3, R237, R252, R251, R250 ;  /* 0x0c0000fbfced7389 */ /* 0x00006400000600fa */
[----:B01----:R-:W-:Y:S05]  /*6c10*/  ENDCOLLECTIVE ;  /* 0x000000000000791b */ /* 0x003fea0003800000 */
.L_x_14630:
[----:B------:R-:W-:Y:S01]  /*6c20*/  MOV R252, R220 ;  /* 0x000000dc00fc7202 */ /* 0x000fe20000000f00 */
[----:B------:R-:W-:Y:S01]  /*6c30*/  FADD.FTZ R219, R219, R237 ;  /* 0x000000eddbdb7221 */ /* 0x000fe20000010000 */
[----:B------:R-:W-:-:S07]  /*6c40*/  MOV R237, 0xffffffff ;  /* 0xffffffff00ed7802 */ /* 0x000fce0000000f00 */
[----:B------:R-:W-:Y:S05]  /*6c50*/  WARPSYNC.COLLECTIVE R237, `(.L_x_14631) ;  /* 0x00000000ed087348 */ /* 0x000fea0003c00000 */
[----:B------:R0:W1:Y:S02]  /*6c60*/  SHFL.BFLY P3, R237, R252, R251, R250 ;  /* 0x0c0000fbfced7389 */ /* 0x00006400000600fa */
[----:B01----:R-:W-:Y:S05]  /*6c70*/  ENDCOLLECTIVE ;  /* 0x000000000000791b */ /* 0x003fea0003800000 */
.L_x_14631:
[----:B------:R-:W-:Y:S01]  /*6c80*/  MOV R252, R219 ;  /* 0x000000db00fc7202 */ /* 0x000fe20000000f00 */
[----:B------:R-:W-:Y:S02]  /*6c90*/  HFMA2 R251, -RZ, RZ, 0, 2.384185791015625e-07 ;  /* 0x00000004fffb7431 */ /* 0x000fe400000001ff */
[----:B------:R-:W-:Y:S01]  /*6ca0*/  FADD.FTZ R220, R220, R237 ;  /* 0x000000eddcdc7221 */ /* 0x000fe20000010000 */
[----:B------:R-:W-:-:S07]  /*6cb0*/  MOV R237, 0xffffffff ;  /* 0xffffffff00ed7802 */ /* 0x000fce0000000f00 */
[----:B------:R-:W-:Y:S05]  /*6cc0*/  WARPSYNC.COLLECTIVE R237, `(.L_x_14632) ;  /* 0x00000000ed087348 */ /* 0x000fea0003c00000 */
[----:B------:R0:W1:Y:S02]  /*6cd0*/  SHFL.BFLY P3, R237, R252, R251, R250 ;  /* 0x0c0000fbfced7389 */ /* 0x00006400000600fa */
[----:B01----:R-:W-:Y:S05]  /*6ce0*/  ENDCOLLECTIVE ;  /* 0x000000000000791b */ /* 0x003fea0003800000 */
.L_x_14632:
[----:B------:R-:W-:Y:S01]  /*6cf0*/  MOV R252, R220 ;  /* 0x000000dc00fc7202 */ /* 0x000fe20000000f00 */
[----:B------:R-:W-:Y:S01]  /*6d00*/  FADD.FTZ R219, R219, R237 ;  /* 0x000000eddbdb7221 */ /* 0x000fe20000010000 */
[----:B------:R-:W-:-:S07]  /*6d10*/  MOV R237, 0xffffffff ;  /* 0xffffffff00ed7802 */ /* 0x000fce0000000f00 */
[----:B------:R-:W-:Y:S05]  /*6d20*/  WARPSYNC.COLLECTIVE R237, `(.L_x_14633) ;  /* 0x00000000ed087348 */ /* 0x000fea0003c00000 */
[----:B------:R0:W1:Y:S02]  /*6d30*/  SHFL.BFLY P3, R237, R252, R251, R250 ;  /* 0x0c0000fbfced7389 */ /* 0x00006400000600fa */
[----:B01----:R-:W-:Y:S05]  /*6d40*/  ENDCOLLECTIVE ;  /* 0x000000000000791b */ /* 0x003fea0003800000 */
.L_x_14633:
[----:B------:R-:W-:Y:S01]  /*6d50*/  MOV R252, R219 ;  /* 0x000000db00fc7202 */ /* 0x000fe20000000f00 */
[----:B------:R-:W-:Y:S02]  /*6d60*/  HFMA2 R251, -RZ, RZ, 0, 4.76837158203125e-07 ;  /* 0x00000008fffb7431 */ /* 0x000fe400000001ff */
[----:B------:R-:W-:Y:S01]  /*6d70*/  FADD.FTZ R220, R220, R237 ;  /* 0x000000eddcdc7221 */ /* 0x000fe20000010000 */
[----:B------:R-:W-:-:S07]  /*6d80*/  MOV R237, 0xffffffff ;  /* 0xffffffff00ed7802 */ /* 0x000fce0000000f00 */
[----:B------:R-:W-:Y:S05]  /*6d90*/  WARPSYNC.COLLECTIVE R237, `(.L_x_14634) ;  /* 0x00000000ed087348 */ /* 0x000fea0003c00000 */
[----:B------:R0:W1:Y:S02]  /*6da0*/  SHFL.BFLY P3, R237, R252, R251, R250 ;  /* 0x0c0000fbfced7389 */ /* 0x00006400000600fa */
[----:B01----:R-:W-:Y:S05]  /*6db0*/  ENDCOLLECTIVE ;  /* 0x000000000000791b */ /* 0x003fea0003800000 */
.L_x_14634:
[----:B------:R-:W-:Y:S01]  /*6dc0*/  MOV R252, R220 ;  /* 0x000000dc00fc7202 */ /* 0x000fe20000000f00 */
[----:B------:R-:W-:Y:S01]  /*6dd0*/  FADD.FTZ R219, R219, R237 ;  /* 0x000000eddbdb7221 */ /* 0x000fe20000010000 */
[----:B------:R-:W-:-:S07]  /*6de0*/  MOV R237, 0xffffffff ;  /* 0xffffffff00ed7802 */ /* 0x000fce0000000f00 */
[----:B------:R-:W-:Y:S05]  /*6df0*/  WARPSYNC.COLLECTIVE R237, `(.L_x_14635) ;  /* 0x00000000ed087348 */ /* 0x000fea0003c00000 */
[----:B------:R0:W1:Y:S02]  /*6e00*/  SHFL.BFLY P3, R237, R252, R251, R250 ;  /* 0x0c0000fbfced7389 */ /* 0x00006400000600fa */
[----:B01----:R-:W-:Y:S05]  /*6e10*/  ENDCOLLECTIVE ;  /* 0x000000000000791b */ /* 0x003fea0003800000 */
.L_x_14635:
[----:B------:R-:W-:Y:S01]  /*6e20*/  MOV R252, R219 ;  /* 0x000000db00fc7202 */ /* 0x000fe20000000f00 */
[----:B------:R-:W-:Y:S02]  /*6e30*/  HFMA2 R251, -RZ, RZ, 0, 9.5367431640625e-07 ;  /* 0x00000010fffb7431 */ /* 0x000fe400000001ff */
[----:B------:R-:W-:Y:S01]  /*6e40*/  FADD.FTZ R220, R220, R237 ;  /* 0x000000eddcdc7221 */ /* 0x000fe20000010000 */
[----:B------:R-:W-:-:S07]  /*6e50*/  MOV R237, 0xffffffff ;  /* 0xffffffff00ed7802 */ /* 0x000fce0000000f00 */
[----:B------:R-:W-:Y:S05]  /*6e60*/  WARPSYNC.COLLECTIVE R237, `(.L_x_14636) ;  /* 0x00000000ed087348 */ /* 0x000fea0003c00000 */
[----:B------:R0:W1:Y:S02]  /*6e70*/  SHFL.BFLY P3, R237, R252, R251, R250 ;  /* 0x0c0000fbfced7389 */ /* 0x00006400000600fa */
[----:B01----:R-:W-:Y:S05]  /*6e80*/  ENDCOLLECTIVE ;  /* 0x000000000000791b */ /* 0x003fea0003800000 */
.L_x_14636:
[----:B------:R-:W-:Y:S02]  /*6e90*/  MOV R252, R220 ;  /* 0x000000dc00fc7202 */ /* 0x000fe40000000f00 */
[----:B------:R-:W-:Y:S02]  /*6ea0*/  MOV R236, R237 ;  /* 0x000000ed00ec7202 */ /* 0x000fe40000000f00 */
[----:B------:R-:W-:-:S07]  /*6eb0*/  MOV R237, 0xffffffff ;  /* 0xffffffff00ed7802 */ /* 0x000fce0000000f00 */
[----:B------:R-:W-:Y:S05]  /*6ec0*/  WARPSYNC.COLLECTIVE R237, `(.L_x_14637) ;  /* 0x00000000ed087348 */ /* 0x000fea0003c00000 */
[----:B------:R0:W1:Y:S02]  /*6ed0*/  SHFL.BFLY P3, R237, R252, R251, R250 ;  /* 0x0c0000fbfced7389 */ /* 0x00006400000600fa */
[----:B01----:R-:W-:Y:S05]  /*6ee0*/  ENDCOLLECTIVE ;  /* 0x000000000000791b */ /* 0x003fea0003800000 */
.L_x_14637:
[----:B------:R-:W-:Y:S05]  /*6ef0*/  BRA `(.L_x_14638) ;  /* 0xffffffb400507947 */ /* 0x000fea000383ffff */
.L_x_14639:
        /* <DEDUP_REMOVED lines=16> */
.L_x_25473:


//--------------------- .text._ZN10layer_norm13ln_bwd_kernelINS_13Kernel_traitsI6__halfS2_fS2_fjLj1280ELj1ELj4ELj1ELj16ENS_18Kernel_traits_baseILj1280ES2_S2_fS2_fjLj128EEEEELb0ELb0ELb1ELb0EEEvNS_9BwdParamsE --------------------------
	.section	.text._ZN10layer_norm13ln_bwd_kernelINS_13Kernel_traitsI6__halfS2_fS2_fjLj1280ELj1ELj4ELj1ELj16ENS_18Kernel_traits_baseILj1280ES2_S2_fS2_fjLj128EEEEELb0ELb0ELb1ELb0EEEvNS_9BwdParamsE,"ax",@progbits
	.align	128
        .global         _ZN10layer_norm13ln_bwd_kernelINS_13Kernel_traitsI6__halfS2_fS2_fjLj1280ELj1ELj4ELj1ELj16ENS_18Kernel_traits_baseILj1280ES2_S2_fS2_fjLj128EEEEELb0ELb0ELb1ELb0EEEvNS_9BwdParamsE
        .type           _ZN10layer_norm13ln_bwd_kernelINS_13Kernel_traitsI6__halfS2_fS2_fjLj1280ELj1ELj4ELj1ELj16ENS_18Kernel_traits_baseILj1280ES2_S2_fS2_fjLj128EEEEELb0ELb0ELb1ELb0EEEvNS_9BwdParamsE,@function
        .size           _ZN10layer_norm13ln_bwd_kernelINS_13Kernel_traitsI6__halfS2_fS2_fjLj1280ELj1ELj4ELj1ELj16ENS_18Kernel_traits_baseILj1280ES2_S2_fS2_fjLj128EEEEELb0ELb0ELb1ELb0EEEvNS_9BwdParamsE,(.L_x_25474 - _ZN10layer_norm13ln_bwd_kernelINS_13Kernel_traitsI6__halfS2_fS2_fjLj1280ELj1ELj4ELj1ELj16ENS_18Kernel_traits_baseILj1280ES2_S2_fS2_fjLj128EEEEELb0ELb0ELb1ELb0EEEvNS_9BwdParamsE)
        .other          _ZN10layer_norm13ln_bwd_kernelINS_13Kernel_traitsI6__halfS2_fS2_fjLj1280ELj1ELj4ELj1ELj16ENS_18Kernel_traits_baseILj1280ES2_S2_fS2_fjLj128EEEEELb0ELb0ELb1ELb0EEEvNS_9BwdParamsE,@"STO_CUDA_ENTRY STV_DEFAULT"
_ZN10layer_norm13ln_bwd_kernelINS_13Kernel_traitsI6__halfS2_fS2_fjLj1280ELj1ELj4ELj1ELj16ENS_18Kernel_traits_baseILj1280ES2_S2_fS2_fjLj128EEEEELb0ELb0ELb1ELb0EEEvNS_9BwdParamsE:
.text._ZN10layer_norm13ln_bwd_kernelINS_13Kernel_traitsI6__halfS2_fS2_fjLj1280ELj1ELj4ELj1ELj16ENS_18Kernel_traits_baseILj1280ES2_S2_fS2_fjLj128EEEEELb0ELb0ELb1ELb0EEEvNS_9BwdParamsE:
        /* <DEDUP_REMOVED lines=132> */
.L_x_14829:
        /* <DEDUP_REMOVED lines=54> */
[----:B------:R-:W-:Y:S02]  /*0ba0*/  HADD2.F32 R227, -RZ, R34.H0_H0 ;  /* 0x20000022ffe37230 */ /* 0x000fe40000004100 */
[--C-:B------:R-:W-:Y:S02]  /*0bb0*/  HADD2.F32 R232, -RZ, R32.reuse.H0_H0 ;  /* 0x20000020ffe87230 */ /* 0x100fe40000004100 */
[----:B------:R-:W-:Y:S02]  /*0bc0*/  HADD2.F32 R236, -RZ, R33.H0_H0 ;  /* 0x20000021ffec7230 */ /* 0x000fe40000004100 */
[----:B------:R-:W-:Y:S02]  /*0bd0*/  HADD2.F32 R240, -RZ, R32.H1_H1 ;  /* 0x30000020fff07230 */ /* 0x000fe40000004100 */
[----:B0-----:R-:W-:-:S05]  /*0be0*/  @P0 IMAD.WIDE.U32 R22, R2, 0x20, R22 ;  /* 0x0000002002160825 */ /* 0x001fca00078e0016 */
[----:B------:R-:W5:Y:S04]  /*0bf0*/  @P0 LDG.E.128 R136, desc[UR6][R22.64] ;  /* 0x0000000616880981 */ /* 0x000f68000c1e1d00 */
[----:B------:R0:W5:Y:S01]  /*0c00*/  @P0 LDG.E.128 R140, desc[UR6][R22.64+0x10] ;  /* 0x00001006168c0981 */ /* 0x000162000c1e1d00 */
[----:B------:R-:W-:Y:S02]  /*0c10*/  HADD2.F32 R231, -RZ, R33.H1_H1 ;  /* 0x30000021ffe77230 */ /* 0x000fe40000004100 */
[----:B------:R-:W-:Y:S01]  /*0c20*/  HADD2.F32 R217, -RZ, R34.H1_H1 ;  /* 0x30000022ffd97230 */ /* 0x000fe20000004100 */
[----:B------:R-:W-:Y:S02]  /*0c30*/  IADD3 R214, PT, PT, R214, 0x20, RZ ;  /* 0x00000020d6d67810 */ /* 0x000fe40007ffe0ff */
[----:B------:R-:W-:Y:S01]  /*0c40*/  IADD3 R2, PT, PT, R2, 0x20, RZ ;  /* 0x0000002002027810 */ /* 0x000fe20007ffe0ff */
[----:B--2---:R-:W-:-:S04]  /*0c50*/  FADD.FTZ R177, -R3, R177 ;  /* 0x000000b103b17221 */ /* 0x004fc80000010100 */
[----:B-----5:R-:W-:Y:S01]  /*0c60*/  FMUL.FTZ R14, R4, R177 ;  /* 0x000000b1040e7220 */ /* 0x020fe20000410000 */
[C---:B------:R-:W-:Y:S01]  /*0c70*/  FADD.FTZ R199, -R3.reuse, R176 ;  /* 0x000000b003c77221 */ /* 0x040fe20000010100 */
[----:B----4-:R-:W-:-:S04]  /*0c80*/  FADD.FTZ R177, -R3, R184 ;  /* 0x000000b803b17221 */ /* 0x010fc80000010100 */
[C---:B------:R-:W-:Y:S01]  /*0c90*/  FMUL.FTZ R190, R4.reuse, R177 ;  /* 0x000000b104be7220 */ /* 0x040fe20000410000 */
[----:B---3--:R-:W-:Y:S02]  /*0ca0*/  HADD2.F32 R177, -RZ, R182.H0_H0 ;  /* 0x200000b6ffb17230 */ /* 0x008fe40000004100 */
[----:B------:R-:W-:Y:S01]  /*0cb0*/  FMUL.FTZ R0, R4, R199 ;  /* 0x000000c704007220 */ /* 0x000fe20000410000 */
[----:B------:R-:W-:Y:S02]  /*0cc0*/  HADD2.F32 R199, -RZ, R180.H0_H0 ;  /* 0x200000b4ffc77230 */ /* 0x000fe40000004100 */
[----:B0-----:R-:W-:Y:S01]  /*0cd0*/  FADD.FTZ R23, -R3, R178 ;  /* 0x000000b203177221 */ /* 0x001fe20000010100 */
[----:B------:R-:W-:Y:S01]  /*0ce0*/  FADD.FTZ R96, R96, R177 ;  /* 0x000000b160607221 */ /* 0x000fe20000010000 */
[-C--:B------:R-:W-:Y:S01]  /*0cf0*/  FFMA.FTZ R56, R190, R177.reuse, R56 ;  /* 0x000000b1be387223 */ /* 0x080fe20000010038 */
[----:B------:R-:W-:Y:S01]  /*0d00*/  FMUL.FTZ R227, R227, R177 ;  /* 0x000000b1e3e37220 */ /* 0x000fe20000410000 */
[----:B------:R-:W-:Y:S01]  /*0d10*/  FADD.FTZ R177, -R3, R186 ;  /* 0x000000ba03b17221 */ /* 0x000fe20000010100 */
[----:B------:R-:W-:Y:S01]  /*0d20*/  FADD.FTZ R92, R92, R199 ;  /* 0x000000c75c5c7221 */ /* 0x000fe20000010000 */
[-C--:B------:R-:W-:Y:S01]  /*0d30*/  FFMA.FTZ R52, R0, R199.reuse, R52 ;  /* 0x000000c700347223 */ /* 0x080fe20000010034 */
[----:B------:R-:W-:Y:S01]  /*0d40*/  FMUL.FTZ R232, R232, R199 ;  /* 0x000000c7e8e87220 */ /* 0x000fe20000410000 */
[C---:B------:R-:W-:Y:S01]  /*0d50*/  FMUL.FTZ R22, R4.reuse, R23 ;  /* 0x0000001704167220 */ /* 0x040fe20000410000 */
[----:B------:R-:W-:Y:S01]  /*0d60*/  FMUL.FTZ R198, R4, R177 ;  /* 0x000000b104c67220 */ /* 0x000fe20000410000 */
[----:B------:R-:W-:-:S02]  /*0d70*/  HADD2.F32 R23, -RZ, R181.H0_H0 ;  /* 0x200000b5ff177230 */ /* 0x000fc40000004100 */
[----:B------:R-:W-:Y:S02]  /*0d80*/  HADD2.F32 R177, -RZ, R183.H0_H0 ;  /* 0x200000b7ffb17230 */ /* 0x000fe40000004100 */
[----:B------:R-:W-:Y:S02]  /*0d90*/  HADD2.F32 R199, -RZ, R35.H0_H0 ;  /* 0x20000023ffc77230 */ /* 0x000fe40000004100 */
[----:B------:R-:W-:Y:S01]  /*0da0*/  FADD.FTZ R179, -R3, R179 ;  /* 0x000000b303b37221 */ /* 0x000fe20000010100 */
[----:B------:R-:W-:Y:S02]  /*0db0*/  HADD2.F32 R180, -RZ, R180.H1_H1 ;  /* 0x300000b4ffb47230 */ /* 0x000fe40000004100 */
[----:B------:R-:W-:Y:S01]  /*0dc0*/  FADD.FTZ R94, R94, R23 ;  /* 0x000000175e5e7221 */ /* 0x000fe20000010000 */
[-C--:B------:R-:W-:Y:S01]  /*0dd0*/  FFMA.FTZ R54, R22, R23.reuse, R54 ;  /* 0x0000001716367223 */ /* 0x080fe20000010036 */
[----:B------:R-:W-:Y:S01]  /*0de0*/  FMUL.FTZ R236, R236, R23 ;  /* 0x00000017ecec7220 */ /* 0x000fe20000410000 */
[----:B------:R-:W-:Y:S01]  /*0df0*/  FADD.FTZ R98, R98, R177 ;  /* 0x000000b162627221 */ /* 0x000fe20000010000 */
[-C--:B------:R-:W-:Y:S01]  /*0e00*/  FFMA.FTZ R58, R198, R177.reuse, R58 ;  /* 0x000000b1c63a7223 */ /* 0x080fe2000001003a */
[----:B------:R-:W-:Y:S01]  /*0e10*/  FMUL.FTZ R199, R199, R177 ;  /* 0x000000b1c7c77220 */ /* 0x000fe20000410000 */
[----:B------:R-:W-:Y:S01]  /*0e20*/  FMUL.FTZ R240, R240, R180 ;  /* 0x000000b4f0f07220 */ /* 0x000fe20000410000 */
[----:B------:R-:W-:Y:S01]  /*0e30*/  FMUL.FTZ R23, R4, R179 ;  /* 0x000000b304177220 */ /* 0x000fe20000410000 */
[----:B------:R-:W-:Y:S01]  /*0e40*/  FADD.FTZ R177, RZ, R232 ;  /* 0x000000e8ffb17221 */ /* 0x000fe20000010000 */
[----:B------:R-:W-:Y:S01]  /*0e50*/  FFMA.FTZ R179, R0, R232, RZ ;  /* 0x000000e800b37223 */ /* 0x000fe200000100ff */
[----:B------:R-:W-:-:S02]  /*0e60*/  HADD2.F32 R176, -RZ, R181.H1_H1 ;  /* 0x300000b5ffb07230 */ /* 0x000fc40000004100 */
[----:B------:R-:W-:Y:S01]  /*0e70*/  FADD.FTZ R177, R177, R240 ;  /* 0x000000f0b1b17221 */ /* 0x000fe20000010000 */
[C---:B------:R-:W-:Y:S01]  /*0e80*/  FFMA.FTZ R179, R14.reuse, R240, R179 ;  /* 0x000000f00eb37223 */ /* 0x040fe200000100b3 */
[----:B------:R-:W-:Y:S01]  /*0e90*/  FADD.FTZ R93, R93, R180 ;  /* 0x000000b45d5d7221 */ /* 0x000fe20000010000 */
[----:B------:R-:W-:Y:S01]  /*0ea0*/  FFMA.FTZ R53, R14, R180, R53 ;  /* 0x000000b40e357223 */ /* 0x000fe20000010035 */
[----:B------:R-:W-:Y:S01]  /*0eb0*/  FMUL.FTZ R231, R231, R176 ;  /* 0x000000b0e7e77220 */ /* 0x000fe20000410000 */
        /* <DEDUP_REMOVED lines=8> */
[----:B------:R-:W-:Y:S01]  /*0f40*/  FADD.FTZ R178, R178, R227 ;  /* 0x000000e3b2b27221 */ /* 0x000fe20000010000 */
[----:B------:R-:W-:Y:S01]  /*0f50*/  FADD.FTZ R95, R95, R176 ;  /* 0x000000b05f5f7221 */ /* 0x000fe20000010000 */
[----:B------:R-:W-:Y:S01]  /*0f60*/  FFMA.FTZ R55, R23, R176, R55 ;  /* 0x000000b017377223 */ /* 0x000fe20000010037 */
[----:B------:R-:W-:Y:S01]  /*0f70*/  FMUL.FTZ R192, R4, R185 ;  /* 0x000000b904c07220 */ /* 0x000fe20000410000 */
[----:B------:R-:W-:Y:S01]  /*0f80*/  FFMA.FTZ R177, R190, R227, R177 ;  /* 0x000000e3beb17223 */ /* 0x000fe200000100b1 */
[----:B------:R-:W-:-:S02]  /*0f90*/  HADD2.F32 R176, -RZ, R183.H1_H1 ;  /* 0x300000b7ffb07230 */ /* 0x000fc40000004100 */
[----:B------:R-:W-:Y:S02]  /*0fa0*/  HADD2.F32 R179, -RZ, R35.H1_H1 ;  /* 0x30000023ffb37230 */ /* 0x000fe40000004100 */
[----:B------:R-:W-:Y:S01]  /*0fb0*/  FMUL.FTZ R247, R4, R187 ;  /* 0x000000bb04f77220 */ /* 0x000fe20000410000 */
[----:B------:R-:W-:Y:S01]  /*0fc0*/  FADD.FTZ R178, R178, R217 ;  /* 0x000000d9b2b27221 */ /* 0x000fe20000010000 */
[----:B------:R-:W-:Y:S01]  /*0fd0*/  FFMA.FTZ R177, R192, R217, R177 ;  /* 0x000000d9c0b17223 */ /* 0x000fe200000100b1 */
[----:B------:R-:W-:Y:S01]  /*0fe0*/  FADD.FTZ R99, R99, R176 ;  /* 0x000000b063637221 */ /* 0x000fe20000010000 */
[-C--:B------:R-:W-:Y:S01]  /*0ff0*/  FMUL.FTZ R215, R179, R176.reuse ;  /* 0x000000b0b3d77220 */ /* 0x080fe20000410000 */
[----:B------:R-:W-:Y:S01]  /*1000*/  FFMA.FTZ R59, R247, R176, R59 ;  /* 0x000000b0f73b7223 */ /* 0x000fe2000001003b */
[----:B------:R-:W-:Y:S01]  /*1010*/  FADD.FTZ R178, R178, R199 ;  /* 0x000000c7b2b27221 */ /* 0x000fe20000010000 */
[----:B------:R-:W-:Y:S01]  /*1020*/  FFMA.FTZ R176, R198, R199, R177 ;  /* 0x000000c7c6b07223 */ /* 0x000fe200000100b1 */
[----:B------:R-:W-:Y:S01]  /*1030*/  FADD.FTZ R97, R97, R182 ;  /* 0x000000b661617221 */ /* 0x000fe20000010000 */
[----:B------:R0:W-:Y:S01]  /*1040*/  STL [R1], R215 ;  /* 0x000000d701007387 */ /* 0x0001e20000100800 */
[----:B------:R-:W-:Y:S01]  /*1050*/  FADD.FTZ R216, R178, R215 ;  /* 0x000000d7b2d87221 */ /* 0x000fe20000010000 */
[----:B------:R-:W-:Y:S01]  /*1060*/  FFMA.FTZ R57, R192, R182, R57 ;  /* 0x000000b6c0397223 */ /* 0x000fe20000010039 */
[----:B0-----:R-:W-:-:S07]  /*1070*/  FFMA.FTZ R215, R247, R215, R176 ;  /* 0x000000d7f7d77223 */ /* 0x001fce00000100b0 */
.L_x_14645:
[----:B------:R-:W-:Y:S05]  /*1080*/  BSYNC.RECONVERGENT B2 ;  /* 0x0000000000027941 */ /* 0x000fea0003800200 */
.L_x_14644:
        /* <DEDUP_REMOVED lines=13> */
[--C-:B------:R-:W-:Y:S02]  /*1160*/  HADD2.F32 R243, -RZ, R36.reuse.H0_H0 ;  /* 0x20000024fff37230 */ /* 0x100fe40000004100 */
[----:B------:R-:W-:Y:S02]  /*1170*/  HADD2.F32 R230, -RZ, R37.H1_H1 ;  /* 0x30000025ffe67230 */ /* 0x000fe40000004100 */
[----:B------:R-:W-:Y:S02]  /*1180*/  HADD2.F32 R239, -RZ, R36.H1_H1 ;  /* 0x30000024ffef7230 */ /* 0x000fe40000004100 */
[----:B------:R-:W-:Y:S02]  /*1190*/  HADD2.F32 R226, -RZ, R38.H0_H0 ;  /* 0x20000026ffe27230 */ /* 0x000fe40000004100 */
[----:B0-----:R-:W-:-:S05]  /*11a0*/  @P0 IMAD.WIDE.U32 R200, R2, 0x20, R200 ;  /* 0x0000002002c80825 */ /* 0x001fca00078e00c8 */
[----:B------:R-:W5:Y:S04]  /*11b0*/  @P0 LDG.E.128 R144, desc[UR6][R200.64] ;  /* 0x00000006c8900981 */ /* 0x000f68000c1e1d00 */
[----:B------:R0:W5:Y:S01]  /*11c0*/  @P0 LDG.E.128 R148, desc[UR6][R200.64+0x10] ;  /* 0x00001006c8940981 */ /* 0x000162000c1e1d00 */
[----:B------:R-:W-:Y:S02]  /*11d0*/  HADD2.F32 R222, -RZ, R38.H1_H1 ;  /* 0x30000026ffde7230 */ /* 0x000fe40000004100 */
[----:B0-----:R-:W-:Y:S01]  /*11e0*/  HADD2.F32 R201, -RZ, R39.H0_H0 ;  /* 0x20000027ffc97230 */ /* 0x001fe20000004100 */
[----:B------:R-:W-:Y:S02]  /*11f0*/  IADD3 R214, PT, PT, R214, 0x20, RZ ;  /* 0x00000020d6d67810 */ /* 0x000fe40007ffe0ff */
[----:B------:R-:W-:Y:S01]  /*1200*/  IADD3 R2, PT, PT, R2, 0x20, RZ ;  /* 0x0000002002027810 */ /* 0x000fe20007ffe0ff */
[C---:B--2---:R-:W-:Y:S01]  /*1210*/  FADD.FTZ R17, -R3.reuse, R186 ;  /* 0x000000ba03117221 */ /* 0x044fe20000010100 */
[C---:B------:R-:W-:Y:S01]  /*1220*/  FADD.FTZ R13, -R3.reuse, R184 ;  /* 0x000000b8030d7221 */ /* 0x040fe20000010100 */
[----:B------:R-:W-:-:S02]  /*1230*/  FADD.FTZ R187, -R3, R187 ;  /* 0x000000bb03bb7221 */ /* 0x000fc40000010100 */
[C---:B-----5:R-:W-:Y:S01]  /*1240*/  FMUL.FTZ R17, R4.reuse, R17 ;  /* 0x0000001104117220 */ /* 0x060fe20000410000 */
[----:B------:R-:W-:Y:S01]  /*1250*/  FMUL.FTZ R10, R4, R13 ;  /* 0x0000000d040a7220 */ /* 0x000fe20000410000 */
[--C-:B---3--:R-:W-:Y:S02]  /*1260*/  HADD2.F32 R20, -RZ, R177.reuse.H0_H0 ;  /* 0x200000b1ff147230 */ /* 0x108fe40000004100 */
[--C-:B------:R-:W-:Y:S02]  /*1270*/  HADD2.F32 R13, -RZ, R176.reuse.H0_H0 ;  /* 0x200000b0ff0d7230 */ /* 0x100fe40000004100 */
[----:B------:R-:W-:Y:S02]  /*1280*/  HADD2.F32 R177, -RZ, R177.H1_H1 ;  /* 0x300000b1ffb17230 */ /* 0x000fe40000004100 */
[----:B------:R-:W-:Y:S01]  /*1290*/  FADD.FTZ R102, R102, R20 ;  /* 0x0000001466667221 */ /* 0x000fe20000010000 */
[-C--:B------:R-:W-:Y:S01]  /*12a0*/  FFMA.FTZ R62, R17, R20.reuse, R62 ;  /* 0x00000014113e7223 */ /* 0x080fe2000001003e */
[----:B------:R-:W-:Y:S01]  /*12b0*/  FMUL.FTZ R235, R235, R20 ;  /* 0x00000014ebeb7220 */ /* 0x000fe20000410000 */
[----:B------:R-:W-:Y:S01]  /*12c0*/  FMUL.FTZ R20, R4, R187 ;  /* 0x000000bb04147220 */ /* 0x000fe20000410000 */
[C---:B------:R-:W-:Y:S01]  /*12d0*/  FADD.FTZ R185, -R3.reuse, R185 ;  /* 0x000000b903b97221 */ /* 0x040fe20000010100 */
[C---:B----4-:R-:W-:Y:S01]  /*12e0*/  FADD.FTZ R189, -R3.reuse, R180 ;  /* 0x000000b403bd7221 */ /* 0x050fe20000010100 */
[----:B------:R-:W-:Y:S01]  /*12f0*/  FADD.FTZ R181, -R3, R181 ;  /* 0x000000b503b57221 */ /* 0x000fe20000010100 */
[----:B------:R-:W-:Y:S01]  /*1300*/  FADD.FTZ R100, R100, R13 ;  /* 0x0000000d64647221 */ /* 0x000fe20000010000 */
[-C--:B------:R-:W-:Y:S01]  /*1310*/  FFMA.FTZ R60, R10, R13.reuse, R60 ;  /* 0x0000000d0a3c7223 */ /* 0x080fe2000001003c */
[----:B------:R-:W-:Y:S01]  /*1320*/  FMUL.FTZ R243, R243, R13 ;  /* 0x0000000df3f37220 */ /* 0x000fe20000410000 */
[----:B------:R-:W-:-:S02]  /*1330*/  HADD2.F32 R176, -RZ, R176.H1_H1 ;  /* 0x300000b0ffb07230 */ /* 0x000fc40000004100 */
[----:B------:R-:W-:Y:S01]  /*1340*/  FADD.FTZ R103, R103, R177 ;  /* 0x000000b167677221 */ /* 0x000fe20000010000 */
[-C--:B------:R-:W-:Y:S01]  /*1350*/  FFMA.FTZ R63, R20, R177.reuse, R63 ;  /* 0x000000b1143f7223 */ /* 0x080fe2000001003f */
[----:B------:R-:W-:Y:S01]  /*1360*/  FMUL.FTZ R230, R230, R177 ;  /* 0x000000b1e6e67220 */ /* 0x000fe20000410000 */
[C---:B------:R-:W-:Y:S01]  /*1370*/  FMUL.FTZ R13, R4.reuse, R185 ;  /* 0x000000b9040d7220 */ /* 0x040fe20000410000 */
[----:B------:R-:W-:Y:S02]  /*1380*/  HADD2.F32 R177, -RZ, R178.H0_H0 ;  /* 0x200000b2ffb17230 */ /* 0x000fe40000004100 */
[C---:B------:R-:W-:Y:S01]  /*1390*/  FMUL.FTZ R189, R4.reuse, R189 ;  /* 0x000000bd04bd7220 */ /* 0x040fe20000410000 */
[----:B------:R-:W-:Y:S01]  /*13a0*/  FMUL.FTZ R193, R4, R181 ;  /* 0x000000b504c17220 */ /* 0x000fe20000410000 */
[----:B------:R-:W-:Y:S01]  /*13b0*/  FADD.FTZ R181, -R3, R182 ;  /* 0x000000b603b57221 */ /* 0x000fe20000010100 */
[----:B------:R-:W-:Y:S01]  /*13c0*/  FADD.FTZ R101, R101, R176 ;  /* 0x000000b065657221 */ /* 0x000fe20000010000 */
[-C--:B------:R-:W-:Y:S01]  /*13d0*/  FFMA.FTZ R61, R13, R176.reuse, R61 ;  /* 0x000000b00d3d7223 */ /* 0x080fe2000001003d */
[----:B------:R-:W-:Y:S01]  /*13e0*/  FMUL.FTZ R239, R239, R176 ;  /* 0x000000b0efef7220 */ /* 0x000fe20000410000 */
[----:B------:R-:W-:Y:S01]  /*13f0*/  FADD.FTZ R216, R216, R243 ;  /* 0x000000f3d8d87221 */ /* 0x000fe20000010000 */
[----:B------:R-:W-:Y:S01]  /*1400*/  FADD.FTZ R104, R104, R177 ;  /* 0x000000b168687221 */ /* 0x000fe20000010000 */
[-C--:B------:R-:W-:Y:S01]  /*1410*/  FFMA.FTZ R64, R189, R177.reuse, R64 ;  /* 0x000000b1bd407223 */ /* 0x080fe20000010040 */
[----:B------:R-:W-:Y:S01]  /*1420*/  FMUL.FTZ R226, R226, R177 ;  /* 0x000000b1e2e27220 */ /* 0x000fe20000410000 */
        /* <DEDUP_REMOVED lines=11> */
[----:B------:R-:W-:-:S02]  /*14e0*/  HADD2.F32 R178, -RZ, R178.H1_H1 ;  /* 0x300000b2ffb27230 */ /* 0x000fc40000004100 */
        /* <DEDUP_REMOVED lines=19> */
.L_x_14647:
[----:B------:R-:W-:Y:S05]  /*1620*/  BSYNC.RECONVERGENT B2 ;  /* 0x0000000000027941 */ /* 0x000fea0003800200 */
.L_x_14646:
        /* <DEDUP_REMOVED lines=12> */
[----:B------:R-:W-:-:S10]  /*16f0*/  HADD2.F32 R238, -RZ, R40.H1_H1 ;  /* 0x30000028ffee7230 */ /* 0x000fd40000004100 */
[----:B------:R-:W0:Y:S01]  /*1700*/  @P0 LDC.64 R202, c[0x0][0x438] ;  /* 0x00010e00ffca0b82 */ /* 0x000e220000000a00 */
[--C-:B------:R-:W-:Y:S02]  /*1710*/  HADD2.F32 R225, -RZ, R42.reuse.H0_H0 ;  /* 0x2000002affe17230 */ /* 0x100fe40000004100 */
[--C-:B------:R-:W-:Y:S02]  /*1720*/  HADD2.F32 R234, -RZ, R41.reuse.H0_H0 ;  /* 0x20000029ffea7230 */ /* 0x100fe40000004100 */
[----:B------:R-:W-:Y:S02]  /*1730*/  HADD2.F32 R221, -RZ, R42.H1_H1 ;  /* 0x3000002affdd7230 */ /* 0x000fe40000004100 */
[----:B------:R-:W-:Y:S02]  /*1740*/  HADD2.F32 R229, -RZ, R41.H1_H1 ;  /* 0x30000029ffe57230 */ /* 0x000fe40000004100 */
[----:B0-----:R-:W-:-:S05]  /*1750*/  @P0 IMAD.WIDE.U32 R202, R2, 0x20, R202 ;  /* 0x0000002002ca0825 */ /* 0x001fca00078e00ca */
[----:B------:R-:W5:Y:S04]  /*1760*/  @P0 LDG.E.128 R152, desc[UR6][R202.64] ;  /* 0x00000006ca980981 */ /* 0x000f68000c1e1d00 */
[----:B------:R0:W5:Y:S01]  /*1770*/  @P0 LDG.E.128 R156, desc[UR6][R202.64+0x10] ;  /* 0x00001006ca9c0981 */ /* 0x000162000c1e1d00 */
[--C-:B------:R-:W-:Y:S02]  /*1780*/  HADD2.F32 R251, -RZ, R43.reuse.H1_H1 ;  /* 0x3000002bfffb7230 */ /* 0x100fe40000004100 */
[----:B0-----:R-:W-:Y:S01]  /*1790*/  HADD2.F32 R203, -RZ, R43.H0_H0 ;  /* 0x2000002bffcb7230 */ /* 0x001fe20000004100 */
[----:B------:R-:W-:Y:S02]  /*17a0*/  IADD3 R214, PT, PT, R214, 0x20, RZ ;  /* 0x00000020d6d67810 */ /* 0x000fe40007ffe0ff */
[----:B------:R-:W-:Y:S01]  /*17b0*/  IADD3 R2, PT, PT, R2, 0x20, RZ ;  /* 0x0000002002027810 */ /* 0x000fe20007ffe0ff */
[C---:B--2---:R-:W-:Y:S01]  /*17c0*/  FADD.FTZ R9, -R3.reuse, R184 ;  /* 0x000000b803097221 */ /* 0x044fe20000010100 */
[----:B------:R-:W-:-:S03]  /*17d0*/  FADD.FTZ R185, -R3, R185 ;  /* 0x000000b903b97221 */ /* 0x000fc60000010100 */
[C---:B-----5:R-:W-:Y:S01]  /*17e0*/  FMUL.FTZ R9, R4.reuse, R9 ;  /* 0x0000000904097220 */ /* 0x060fe20000410000 */
[--C-:B---3--:R-:W-:Y:S02]  /*17f0*/  HADD2.F32 R19, -RZ, R176.reuse.H0_H0 ;  /* 0x200000b0ff137230 */ /* 0x108fe40000004100 */
[----:B------:R-:W-:Y:S01]  /*1800*/  FMUL.FTZ R12, R4, R185 ;  /* 0x000000b9040c7220 */ /* 0x000fe20000410000 */
[----:B------:R-:W-:Y:S02]  /*1810*/  HADD2.F32 R176, -RZ, R176.H1_H1 ;  /* 0x300000b0ffb07230 */ /* 0x000fe40000004100 */
[----:B------:R-:W-:Y:S01]  /*1820*/  FADD.FTZ R108, R108, R19 ;  /* 0x000000136c6c7221 */ /* 0x000fe20000010000 */
[-C--:B------:R-:W-:Y:S01]  /*1830*/  FFMA.FTZ R68, R9, R19.reuse, R68 ;  /* 0x0000001309447223 */ /* 0x080fe20000010044 */
[----:B------:R-:W-:Y:S01]  /*1840*/  FMUL.FTZ R242, R242, R19 ;  /* 0x00000013f2f27220 */ /* 0x000fe20000410000 */
[----:B------:R-:W-:Y:S01]  /*1850*/  FADD.FTZ R19, -R3, R186 ;  /* 0x000000ba03137221 */ /* 0x000fe20000010100 */
[----:B------:R-:W-:Y:S01]  /*1860*/  FADD.FTZ R109, R109, R176 ;  /* 0x000000b06d6d7221 */ /* 0x000fe20000010000 */
[-C--:B------:R-:W-:Y:S01]  /*1870*/  FFMA.FTZ R69, R12, R176.reuse, R69 ;  /* 0x000000b00c457223 */ /* 0x080fe20000010045 */
[----:B------:R-:W-:Y:S01]  /*1880*/  FMUL.FTZ R238, R238, R176 ;  /* 0x000000b0eeee7220 */ /* 0x000fe20000410000 */
[----:B------:R-:W-:Y:S01]  /*1890*/  FMUL.FTZ R16, R4, R19 ;  /* 0x0000001304107220 */ /* 0x000fe20000410000 */
[----:B------:R-:W-:-:S02]  /*18a0*/  HADD2.F32 R19, -RZ, R177.H0_H0 ;  /* 0x200000b1ff137230 */ /* 0x000fc40000004100 */
[----:B------:R-:W-:Y:S02]  /*18b0*/  HADD2.F32 R176, -RZ, R177.H1_H1 ;  /* 0x300000b1ffb07230 */ /* 0x000fe40000004100 */
[----:B----4-:R-:W-:-:S04]  /*18c0*/  FADD.FTZ R177, -R3, R180 ;  /* 0x000000b403b17221 */ /* 0x010fc80000010100 */
[----:B------:R-:W-:Y:S01]  /*18d0*/  FMUL.FTZ R188, R4, R177 ;  /* 0x000000b104bc7220 */ /* 0x000fe20000410000 */
[----:B------:R-:W-:-:S05]  /*18e0*/  HADD2.F32 R177, -RZ, R178.H0_H0 ;  /* 0x200000b2ffb17230 */ /* 0x000fca0000004100 */
[----:B------:R-:W-:Y:S01]  /*18f0*/  FADD.FTZ R112, R112, R177 ;  /* 0x000000b170707221 */ /* 0x000fe20000010000 */
[-C--:B------:R-:W-:Y:S01]  /*1900*/  FFMA.FTZ R72, R188, R177.reuse, R72 ;  /* 0x000000b1bc487223 */ /* 0x080fe20000010048 */
[----:B------:R-:W-:Y:S01]  /*1910*/  FMUL.FTZ R225, R225, R177 ;  /* 0x000000b1e1e17220 */ /* 0x000fe20000410000 */
[C---:B------:R-:W-:Y:S01]  /*1920*/  FADD.FTZ R177, -R3.reuse, R182 ;  /* 0x000000b603b17221 */ /* 0x040fe20000010100 */
[----:B------:R-:W-:Y:S01]  /*1930*/  FADD.FTZ R181, -R3, R181 ;  /* 0x000000b503b57221 */ /* 0x000fe20000010100 */
[----:B------:R-:W-:Y:S02]  /*1940*/  FFMA.FTZ R215, R9, R242, R215 ;  /* 0x000000f209d77223 */ /* 0x000fe400000100d7 */
[----:B------:R-:W-:Y:S01]  /*1950*/  FMUL.FTZ R202, R4, R177 ;  /* 0x000000b104ca7220 */ /* 0x000fe20000410000 */
[----:B------:R-:W-:Y:S01]  /*1960*/  FADD.FTZ R177, R216, R242 ;  /* 0x000000f2d8b17221 */ /* 0x000fe20000010000 */
[----:B------:R-:W-:Y:S02]  /*1970*/  HADD2.F32 R178, -RZ, R178.H1_H1 ;  /* 0x300000b2ffb27230 */ /* 0x000fe40000004100 */
[----:B------:R-:W-:Y:S01]  /*1980*/  FMUL.FTZ R194, R4, R181 ;  /* 0x000000b504c27220 */ /* 0x000fe20000410000 */
[----:B------:R-:W-:Y:S01]  /*1990*/  FADD.FTZ R187, -R3, R187 ;  /* 0x000000bb03bb7221 */ /* 0x000fe20000010100 */
[-C--:B------:R-:W-:Y:S01]  /*19a0*/  FMUL.FTZ R234, R234, R19.reuse ;  /* 0x00000013eaea7220 */ /* 0x080fe20000410000 */
        /* <DEDUP_REMOVED lines=10> */
[----:B------:R-:W-:-:S03]  /*1a50*/  FFMA.FTZ R180, R16, R234, R215 ;  /* 0x000000ea10b47223 */ /* 0x000fc600000100d7 */
[----:B------:R-:W-:Y:S01]  /*1a60*/  FADD.FTZ R178, R178, R229 ;  /* 0x000000e5b2b27221 */ /* 0x000fe20000010000 */
[----:B------:R-:W-:Y:S01]  /*1a70*/  FFMA.FTZ R177, R19, R229, R180 ;  /* 0x000000e513b17223 */ /* 0x000fe200000100b4 */
[--C-:B------:R-:W-:Y:S02]  /*1a80*/  HADD2.F32 R181, -RZ, R179.reuse.H0_H0 ;  /* 0x200000b3ffb57230 */ /* 0x100fe40000004100 */
[----:B------:R-:W-:Y:S01]  /*1a90*/  FADD.FTZ R183, -R3, R183 ;  /* 0x000000b703b77221 */ /* 0x000fe20000010100 */
[----:B------:R-:W-:Y:S01]  /*1aa0*/  FADD.FTZ R178, R178, R225 ;  /* 0x000000e1b2b27221 */ /* 0x000fe20000010000 */
[----:B------:R-:W-:Y:S01]  /*1ab0*/  FFMA.FTZ R177, R188, R225, R177 ;  /* 0x000000e1bcb17223 */ /* 0x000fe200000100b1 */
        /* <DEDUP_REMOVED lines=16> */
.L_x_14649:
[----:B------:R-:W-:Y:S05]  /*1bc0*/  BSYNC.RECONVERGENT B2 ;  /* 0x0000000000027941 */ /* 0x000fea0003800200 */
.L_x_14648:
        /* <DEDUP_REMOVED lines=89> */
.L_x_14651:
[----:B------:R-:W-:Y:S05]  /*2160*/  BSYNC.RECONVERGENT B2 ;  /* 0x0000000000027941 */ /* 0x000fea0003800200 */
.L_x_14650:
        /* <DEDUP_REMOVED lines=12> */
[----:B------:R-:W-:Y:S02]  /*2230*/  HADD2.F32 R218, -RZ, R49.H0_H0 ;  /* 0x20000031ffda7230 */ /* 0x000fe40000004100 */
[----:B------:R-:W-:Y:S02]  /*2240*/  HADD2.F32 R219, -RZ, R48.H1_H1 ;  /* 0x30000030ffdb7230 */ /* 0x000fe40000004100 */
[----:B0-----:R-:W-:-:S05]  /*2250*/  @P0 IMAD.WIDE.U32 R196, R2, 0x20, R196 ;  /* 0x0000002002c40825 */ /* 0x001fca00078e00c4 */
[----:B------:R-:W5:Y:S04]  /*2260*/  @P0 LDG.E.128 R28, desc[UR6][R196.64] ;  /* 0x00000006c41c0981 */ /* 0x000f68000c1e1d00 */
[----:B------:R0:W5:Y:S01]  /*2270*/  @P0 LDG.E.128 R24, desc[UR6][R196.64+0x10] ;  /* 0x00001006c4180981 */ /* 0x000162000c1e1d00 */
[--C-:B------:R-:W-:Y:S02]  /*2280*/  HADD2.F32 R213, -RZ, R51.reuse.H0_H0 ;  /* 0x20000033ffd57230 */ /* 0x100fe40000004100 */
[----:B------:R-:W-:Y:S02]  /*2290*/  HADD2.F32 R248, -RZ, R51.H1_H1 ;  /* 0x30000033fff87230 */ /* 0x000fe40000004100 */
[C---:B--2---:R-:W-:Y:S01]  /*22a0*/  FADD.FTZ R209, -R3.reuse, R178 ;  /* 0x000000b203d17221 */ /* 0x044fe20000010100 */
[C---:B------:R-:W-:Y:S01]  /*22b0*/  FADD.FTZ R191, -R3.reuse, R176 ;  /* 0x000000b003bf7221 */ /* 0x040fe20000010100 */
[C---:B------:R-:W-:Y:S01]  /*22c0*/  FADD.FTZ R211, -R3.reuse, R177 ;  /* 0x000000b103d37221 */ /* 0x040fe20000010100 */
[----:B------:R-:W-:Y:S01]  /*22d0*/  FADD.FTZ R207, -R3, R179 ;  /* 0x000000b303cf7221 */ /* 0x000fe20000010100 */
[C---:B0----5:R-:W-:Y:S01]  /*22e0*/  FMUL.FTZ R197, R4.reuse, R209 ;  /* 0x000000d104c57220 */ /* 0x061fe20000410000 */
[----:B------:R-:W-:Y:S01]  /*22f0*/  FMUL.FTZ R191, R4, R191 ;  /* 0x000000bf04bf7220 */ /* 0x000fe20000410000 */
[----:B---3--:R-:W-:-:S02]  /*2300*/  HADD2.F32 R2, -RZ, R184.H0_H0 ;  /* 0x200000b8ff027230 */ /* 0x008fc40000004100 */
[C---:B----4-:R-:W-:Y:S01]  /*2310*/  FADD.FTZ R179, -R3.reuse, R180 ;  /* 0x000000b403b37221 */ /* 0x050fe20000010100 */
[C---:B------:R-:W-:Y:S01]  /*2320*/  FADD.FTZ R181, -R3.reuse, R181 ;  /* 0x000000b503b57221 */ /* 0x040fe20000010100 */
[C---:B------:R-:W-:Y:S01]  /*2330*/  FADD.FTZ R177, -R3.reuse, R182 ;  /* 0x000000b603b17221 */ /* 0x040fe20000010100 */
[----:B------:R-:W-:Y:S01]  /*2340*/  FADD.FTZ R183, -R3, R183 ;  /* 0x000000b703b77221 */ /* 0x000fe20000010100 */
[----:B------:R-:W-:Y:S02]  /*2350*/  HADD2.F32 R3, -RZ, R185.H0_H0 ;  /* 0x200000b9ff037230 */ /* 0x000fe40000004100 */
[-C--:B------:R-:W-:Y:S01]  /*2360*/  FMUL.FTZ R223, R223, R2.reuse ;  /* 0x00000002dfdf7220 */ /* 0x080fe20000410000 */
[----:B------:R-:W-:Y:S02]  /*2370*/  HADD2.F32 R184, -RZ, R184.H1_H1 ;  /* 0x300000b8ffb87230 */ /* 0x000fe40000004100 */
[----:B------:R-:W-:Y:S01]  /*2380*/  FADD.FTZ R84, R84, R2 ;  /* 0x0000000254547221 */ /* 0x000fe20000010000 */
[----:B------:R-:W-:Y:S01]  /*2390*/  FFMA.FTZ R124, R191, R2, R124 ;  /* 0x00000002bf7c7223 */ /* 0x000fe2000001007c */
[----:B------:R-:W-:Y:S01]  /*23a0*/  FADD.FTZ R86, R86, R3 ;  /* 0x0000000356567221 */ /* 0x000fe20000010000 */
[-C--:B------:R-:W-:Y:S01]  /*23b0*/  FFMA.FTZ R126, R197, R3.reuse, R126 ;  /* 0x00000003c57e7223 */ /* 0x080fe2000001007e */
[----:B------:R-:W-:Y:S01]  /*23c0*/  FMUL.FTZ R218, R218, R3 ;  /* 0x00000003dada7220 */ /* 0x000fe20000410000 */
[----:B------:R-:W-:Y:S01]  /*23d0*/  FMUL.FTZ R206, R4, R207 ;  /* 0x000000cf04ce7220 */ /* 0x000fe20000410000 */
[----:B------:R-:W-:-:S02]  /*23e0*/  HADD2.F32 R3, -RZ, R186.H0_H0 ;  /* 0x200000baff037230 */ /* 0x000fc40000004100 */
[----:B------:R-:W-:Y:S01]  /*23f0*/  FMUL.FTZ R208, R4, R179 ;  /* 0x000000b304d07220 */ /* 0x000fe20000410000 */
[----:B------:R-:W-:Y:S02]  /*2400*/  HADD2.F32 R209, -RZ, R50.H0_H0 ;  /* 0x20000032ffd17230 */ /* 0x000fe40000004100 */
[----:B------:R-:W-:Y:S01]  /*2410*/  FMUL.FTZ R219, R219, R184 ;  /* 0x000000b8dbdb7220 */ /* 0x000fe20000410000 */
[----:B------:R-:W-:Y:S02]  /*2420*/  HADD2.F32 R2, -RZ, R185.H1_H1 ;  /* 0x300000b9ff027230 */ /* 0x000fe40000004100 */
[----:B------:R-:W-:Y:S01]  /*2430*/  FADD.FTZ R216, R216, R223 ;  /* 0x000000dfd8d87221 */ /* 0x000fe20000010000 */
[----:B------:R-:W-:Y:S02]  /*2440*/  HADD2.F32 R207, -RZ, R49.H1_H1 ;  /* 0x30000031ffcf7230 */ /* 0x000fe40000004100 */
        /* <DEDUP_REMOVED lines=11> */
[----:B------:R-:W-:Y:S01]  /*2500*/  FFMA.FTZ R3, R197, R218, R2 ;  /* 0x000000dac5037223 */ /* 0x000fe20000010002 */
[----:B------:R-:W-:Y:S02]  /*2510*/  HADD2.F32 R186, -RZ, R186.H1_H1 ;  /* 0x300000baffba7230 */ /* 0x000fe40000004100 */
[----:B------:R-:W-:Y:S02]  /*2520*/  HADD2.F32 R211, -RZ, R50.H1_H1 ;  /* 0x30000032ffd37230 */ /* 0x000fe40000004100 */
        /* <DEDUP_REMOVED lines=27> */
.L_x_14643:
        /* <DEDUP_REMOVED lines=42> */
.L_x_14652:
[----:B------:R-:W-:Y:S05]  /*2980*/  BSYNC.RECONVERGENT B1 ;  /* 0x0000000000017941 */ /* 0x000fea0003800200 */
.L_x_14642:
        /* <DEDUP_REMOVED lines=22> */
.L_x_14841:
[----:B-1----:R-:W4:Y:S04]  /*2af0*/  LDL R3, [R1+0x4] ;  /* 0x0000040001037983 */ /* 0x002f280000100800 */
[----:B------:R-:W4:Y:S04]  /*2b00*/  LDL R181, [R1+0x8] ;  /* 0x0000080001b57983 */ /* 0x000f280000100800 */
[----:B------:R1:W5:Y:S01]  /*2b10*/  LDL.LU R177, [R1+0xc] ;  /* 0x00000c0001b17983 */ /* 0x0003620000300800 */
[----:B------:R-:W-:Y:S01]  /*2b20*/  @P2 IADD3 R2, PT, PT, R214, -0x1, RZ ;  /* 0xffffffffd6022810 */ /* 0x000fe20007ffe0ff */
[----:B--2---:R-:W-:Y:S01]  /*2b30*/  FADD.FTZ R182, R179, R182 ;  /* 0x000000b6b3b67221 */ /* 0x004fe20000010000 */
[----:B------:R-:W-:Y:S01]  /*2b40*/  ISETP.GE.U32.AND P3, PT, R7, 0x20, PT ;  /* 0x000000200700780c */ /* 0x000fe20003f66070 */
[----:B---3--:R-:W-:Y:S01]  /*2b50*/  FADD.FTZ R178, R180, R178 ;  /* 0x000000b2b4b27221 */ /* 0x008fe20000010000 */
[----:B------:R-:W-:Y:S01]  /*2b60*/  ISETP.NE.AND P0, PT, RZ, UR8, PT ;  /* 0x00000008ff007c0c */ /* 0x000fe2000bf05270 */
[----:B------:R-:W-:Y:S01]  /*2b70*/  BSSY.RECONVERGENT B2, `(.L_x_14654) ;  /* 0x0000173000027945 */ /* 0x000fe20003800200 */
[----:B------:R-:W-:-:S02]  /*2b80*/  HFMA2 R176, -RZ, RZ, 0, 0 ;  /* 0x00000000ffb07431 */ /* 0x000fc400000001ff */
[----:B0-----:R-:W-:Y:S01]  /*2b90*/  FMUL.FTZ R179, R178, UR9 ;  /* 0x00000009b2b37c20 */ /* 0x001fe20008410000 */
[----:B----4-:R-:W-:-:S05]  /*2ba0*/  @P2 IMAD R2, R2, R3, RZ ;  /* 0x0000000302022224 */ /* 0x010fca00078e02ff */
[----:B------:R-:W-:-:S04]  /*2bb0*/  @P2 SHF.R.S32.HI R3, RZ, 0x1f, R2 ;  /* 0x0000001fff032819 */ /* 0x000fc80000011402 */
[----:B------:R-:W-:Y:S01]  /*2bc0*/  @P2 LEA.HI R3, R3, R2, RZ, 0x3 ;  /* 0x0000000203032211 */ /* 0x000fe200078f18ff */
[----:B------:R-:W-:-:S03]  /*2bd0*/  FMUL.FTZ R2, R182, UR9 ;  /* 0x00000009b6027c20 */ /* 0x000fc60008410000 */
[----:B------:R-:W-:Y:S02]  /*2be0*/  @P2 LEA.HI.SX32 R176, R3, R181, 0x1d ;  /* 0x000000b503b02211 */ /* 0x000fe400078feaff */
[----:B------:R-:W-:Y:S01]  /*2bf0*/  FSEL R178, R2, RZ, !P0 ;  /* 0x000000ff02b27208 */ /* 0x000fe20004000000 */
        /* <DEDUP_REMOVED lines=18> */
[----:B------:R-:W-:-:S04]  /*2d20*/  F2FP.F16.F32.PACK_AB R3, RZ, R3 ;  /* 0x00000003ff03723e */ /* 0x000fc800000000ff */
[----:B------:R-:W-:-:S07]  /*2d30*/  PRMT R172, R3, 0x7610, R172 ;  /* 0x0000761003ac7816 */ /* 0x000fce00000000ac */
.L_x_14660:
[----:B------:R-:W-:Y:S05]  /*2d40*/  BSYNC.RECONVERGENT B3 ;  /* 0x0000000000037941 */ /* 0x000fea0003800200 */
.L_x_14659:
        /* <DEDUP_REMOVED lines=10> */
.L_x_14662:
[----:B------:R-:W-:Y:S05]  /*2df0*/  BSYNC.RECONVERGENT B3 ;  /* 0x0000000000037941 */ /* 0x000fea0003800200 */
.L_x_14661:
        /* <DEDUP_REMOVED lines=10> */
.L_x_14664:
[----:B------:R-:W-:Y:S05]  /*2ea0*/  BSYNC.RECONVERGENT B3 ;  /* 0x0000000000037941 */ /* 0x000fea0003800200 */
.L_x_14663:
        /* <DEDUP_REMOVED lines=10> */
.L_x_14666:
[----:B------:R-:W-:Y:S05]  /*2f50*/  BSYNC.RECONVERGENT B3 ;  /* 0x0000000000037941 */ /* 0x000fea0003800200 */
.L_x_14665:
        /* <DEDUP_REMOVED lines=10> */
.L_x_14668:
[----:B------:R-:W-:Y:S05]  /*3000*/  BSYNC.RECONVERGENT B3 ;  /* 0x0000000000037941 */ /* 0x000fea0003800200 */
.L_x_14667:
        /* <DEDUP_REMOVED lines=10> */
.L_x_14670:
[----:B------:R-:W-:Y:S05]  /*30b0*/  BSYNC.RECONVERGENT B3 ;  /* 0x0000000000037941 */ /* 0x000fea0003800200 */
.L_x_14669:
        /* <DEDUP_REMOVED lines=10> */
.L_x_14672:
[----:B------:R-:W-:Y:S05]  /*3160*/  BSYNC.RECONVERGENT B3 ;  /* 0x0000000000037941 */ /* 0x000fea0003800200 */
.L_x_14671:
        /* <DEDUP_REMOVED lines=8> */
[----:B------:R-:W-:-:S04]  /*31f0*/  F2FP.F16.F32.PACK_AB R3, RZ, R3 ;  /* 0x00000003ff03723e */ /* 0x000fc800000000ff */
[----:B------:R-:W-:Y:S01]  /*3200*/  PRMT R175, R175, 0x5410, R3 ;  /* 0x00005410afaf7816 */ /* 0x000fe20000000003 */
[----:B------:R-:W-:Y:S06]  /*3210*/  BRA `(.L_x_14673) ;  /* 0x0000000c00f07947 */ /* 0x000fec0003800000 */
.L_x_14658:
[----:B------:R-:W2:Y:S01]  /*3220*/  LDL R180, [R1] ;  /* 0x0000000001b47983 */ /* 0x000ea20000100800 */
[-CC-:B------:R-:W-:Y:S01]  /*3230*/  FFMA.FTZ R2, R198, R179.reuse, R178.reuse ;  /* 0x000000b3c6027223 */ /* 0x180fe200000100b2 */
        /* <DEDUP_REMOVED lines=42> */
.L_x_14675:
[----:B------:R-:W-:Y:S05]  /*34e0*/  BSYNC.RECONVERGENT B3 ;  /* 0x0000000000037941 */ /* 0x000fea0003800200 */
.L_x_14674:
        /* <DEDUP_REMOVED lines=10> */
.L_x_14677:
[----:B------:R-:W-:Y:S05]  /*3590*/  BSYNC.RECONVERGENT B3 ;  /* 0x0000000000037941 */ /* 0x000fea0003800200 */
.L_x_14676:
        /* <DEDUP_REMOVED lines=10> */
.L_x_14679:
[----:B------:R-:W-:Y:S05]  /*3640*/  BSYNC.RECONVERGENT B3 ;  /* 0x0000000000037941 */ /* 0x000fea0003800200 */
.L_x_14678:
        /* <DEDUP_REMOVED lines=10> */
.L_x_14681:
[----:B------:R-:W-:Y:S05]  /*36f0*/  BSYNC.RECONVERGENT B3 ;  /* 0x0000000000037941 */ /* 0x000fea0003800200 */
.L_x_14680:
        /* <DEDUP_REMOVED lines=10> */
.L_x_14683:
[----:B------:R-:W-:Y:S05]  /*37a0*/  BSYNC.RECONVERGENT B3 ;  /* 0x0000000000037941 */ /* 0x000fea0003800200 */
.L_x_14682:
        /* <DEDUP_REMOVED lines=10> */
.L_x_14685:
[----:B------:R-:W-:Y:S05]  /*3850*/  BSYNC.RECONVERGENT B3 ;  /* 0x0000000000037941 */ /* 0x000fea0003800200 */
.L_x_14684:
        /* <DEDUP_REMOVED lines=10> */
.L_x_14687:
[----:B------:R-:W-:Y:S05]  /*3900*/  BSYNC.RECONVERGENT B3 ;  /* 0x0000000000037941 */ /* 0x000fea0003800200 */
.L_x_14686:
[----:B------:R-:W-:Y:S05]  /*3910*/  @!P2 BRA `(.L_x_14673) ;  /* 0x000000080030a947 */ /* 0x000fea0003800000 */
[----:B------:R-:W-:-:S05]  /*3920*/  FMUL.FTZ R2, R135, UR12 ;  /* 0x0000000c87027c20 */ /* 0x000fca0008410000 */
[----:B------:R-:W-:-:S04]  /*3930*/  F2FP.F16.F32.PACK_AB R2, RZ, R2 ;  /* 0x00000002ff02723e */ /* 0x000fc800000000ff */
[----:B------:R-:W-:Y:S01]  /*3940*/  PRMT R175, R175, 0x5410, R2 ;  /* 0x00005410afaf7816 */ /* 0x000fe20000000002 */
[----:B------:R-:W-:Y:S06]  /*3950*/  BRA `(.L_x_14673) ;  /* 0x0000000800207947 */ /* 0x000fec0003800000 */
.L_x_14657:
[----:B------:R-:W-:Y:S02]  /*3960*/  MOV R184, UR14 ;  /* 0x0000000e00b87c02 */ /* 0x000fe40008000f00 */
[----:B------:R-:W-:Y:S02]  /*3970*/  MOV R185, UR15 ;  /* 0x0000000f00b97c02 */ /* 0x000fe40008000f00 */
[----:B------:R-:W-:-:S04]  /*3980*/  ISETP.NE.U32.AND P0, PT, R184, RZ, PT ;  /* 0x000000ffb800720c */ /* 0x000fc80003f05070 */
[----:B------:R-:W-:-:S13]  /*3990*/  ISETP.NE.AND.EX P0, PT, R185, RZ, PT, P0 ;  /* 0x000000ffb900720c */ /* 0x000fda0003f05300 */
[----:B------:R-:W-:Y:S05]  /*39a0*/  @P0 BRA `(.L_x_14688) ;  /* 0x0000000400080947 */ /* 0x000fea0003800000 */
[----:B------:R-:W-:Y:S01]  /*39b0*/  @P1 FFMA.FTZ R3, R0, R179, R178 ;  /* 0x000000b300031223 */ /* 0x000fe200000100b2 */
[----:B-----5:R-:W-:Y:S01]  /*39c0*/  MOV R2, R136 ;  /* 0x0000008800027202 */ /* 0x020fe20000000f00 */
[----:B------:R-:W0:Y:S01]  /*39d0*/  @P2 LDC R181, c[0x0][0x40c] ;  /* 0x00010300ffb52b82 */ /* 0x000e220000000800 */
[----:B------:R-:W-:Y:S01]  /*39e0*/  MOV R180, R137 ;  /* 0x0000008900b47202 */ /* 0x000fe20000000f00 */
[----:B------:R-:W-:-:S04]  /*39f0*/  @P1 FADD.FTZ R3, R232, -R3 ;  /* 0x80000003e8031221 */ /* 0x000fc80000010000 */
[----:B------:R-:W-:Y:S01]  /*3a00*/  @P1 FFMA.FTZ R2, R4, R3, R136 ;  /* 0x0000000304021223 */ /* 0x000fe20000010088 */
[----:B------:R-:W-:-:S04]  /*3a10*/  @P1 FFMA.FTZ R3, R14, R179, R178 ;  /* 0x000000b30e031223 */ /* 0x000fc800000100b2 */
[----:B------:R-:W-:-:S04]  /*3a20*/  @P1 FADD.FTZ R3, R240, -R3 ;  /* 0x80000003f0031221 */ /* 0x000fc80000010000 */
[----:B------:R-:W-:Y:S02]  /*3a30*/  @P1 FFMA.FTZ R180, R4, R3, R137 ;  /* 0x0000000304b41223 */ /* 0x000fe40000010089 */
[----:B------:R-:W1:Y:S02]  /*3a40*/  @P2 LDC R3, c[0x0][0x40c] ;  /* 0x00010300ff032b82 */ /* 0x000e640000000800 */
[----:B0-----:R-:W-:Y:S01]  /*3a50*/  @P2 FMUL.FTZ R180, R180, R181 ;  /* 0x000000b5b4b42220 */ /* 0x001fe20000410000 */
[----:B------:R-:W-:-:S04]  /*3a60*/  @P1 FFMA.FTZ R181, R22, R179, R178 ;  /* 0x000000b316b51223 */ /* 0x000fc800000100b2 */
[----:B------:R-:W-:Y:S01]  /*3a70*/  @P1 FADD.FTZ R181, R236, -R181 ;  /* 0x800000b5ecb51221 */ /* 0x000fe20000010000 */
[----:B-1----:R-:W-:Y:S01]  /*3a80*/  @P2 FMUL.FTZ R3, R2, R3 ;  /* 0x0000000302032220 */ /* 0x002fe20000410000 */
[----:B------:R-:W-:Y:S02]  /*3a90*/  MOV R2, R138 ;  /* 0x0000008a00027202 */ /* 0x000fe40000000f00 */
[----:B------:R-:W-:Y:S01]  /*3aa0*/  @P1 FFMA.FTZ R2, R4, R181, R138 ;  /* 0x000000b504021223 */ /* 0x000fe2000001008a */
[----:B------:R-:W-:Y:S01]  /*3ab0*/  @P2 F2FP.F16.F32.PACK_AB R181, RZ, R180 ;  /* 0x000000b4ffb5223e */ /* 0x000fe200000000ff */
[----:B------:R-:W-:Y:S01]  /*3ac0*/  @P1 FFMA.FTZ R180, R23, R179, R178 ;  /* 0x000000b317b41223 */ /* 0x000fe200000100b2 */
[----:B------:R-:W-:-:S03]  /*3ad0*/  @P2 F2FP.F16.F32.PACK_AB R3, RZ, R3 ;  /* 0x00000003ff03223e */ /* 0x000fc600000000ff */
[----:B------:R-:W-:Y:S01]  /*3ae0*/  @P1 FADD.FTZ R182, R231, -R180 ;  /* 0x800000b4e7b61221 */ /* 0x000fe20000010000 */
[----:B------:R-:W-:Y:S02]  /*3af0*/  @P2 PRMT R172, R3, 0x7610, R172 ;  /* 0x0000761003ac2816 */ /* 0x000fe400000000ac */
[----:B------:R-:W0:Y:S01]  /*3b00*/  @P2 LDC R3, c[0x0][0x40c] ;  /* 0x00010300ff032b82 */ /* 0x000e220000000800 */
[----:B------:R-:W-:Y:S01]  /*3b10*/  MOV R180, R139 ;  /* 0x0000008b00b47202 */ /* 0x000fe20000000f00 */
[----:B------:R-:W-:Y:S01]  /*3b20*/  @P1 FFMA.FTZ R180, R4, R182, R139 ;  /* 0x000000b604b41223 */ /* 0x000fe2000001008b */
[----:B------:R-:W-:Y:S01]  /*3b30*/  @P2 PRMT R172, R172, 0x5410, R181 ;  /* 0x00005410acac2816 */ /* 0x000fe200000000b5 */
[----:B------:R-:W-:-:S04]  /*3b40*/  @P1 FFMA.FTZ R182, R192, R179, R178 ;  /* 0x000000b3c0b61223 */ /* 0x000fc800000100b2 */
[----:B------:R-:W1:Y:S01]  /*3b50*/  @P2 LDC R181, c[0x0][0x40c] ;  /* 0x00010300ffb52b82 */ /* 0x000e620000000800 */
[----:B------:R-:W-:Y:S01]  /*3b60*/  @P1 FADD.FTZ R182, R217, -R182 ;  /* 0x800000b6d9b61221 */ /* 0x000fe20000010000 */
[----:B0-----:R-:W-:-:S05]  /*3b70*/  @P2 FMUL.FTZ R2, R2, R3 ;  /* 0x0000000302022220 */ /* 0x001fca0000410000 */
[----:B------:R-:W-:Y:S01]  /*3b80*/  @P2 F2FP.F16.F32.PACK_AB R2, RZ, R2 ;  /* 0x00000002ff02223e */ /* 0x000fe200000000ff */
[----:B-1----:R-:W-:Y:S01]  /*3b90*/  @P2 FMUL.FTZ R3, R180, R181 ;  /* 0x000000b5b4032220 */ /* 0x002fe20000410000 */
[----:B------:R-:W-:Y:S02]  /*3ba0*/  @P1 FFMA.FTZ R180, R190, R179, R178 ;  /* 0x000000b3beb41223 */ /* 0x000fe400000100b2 */
[----:B------:R-:W-:Y:S02]  /*3bb0*/  @P2 PRMT R173, R2, 0x7610, R173 ;  /* 0x0000761002ad2816 */ /* 0x000fe400000000ad */
[----:B------:R-:W-:Y:S01]  /*3bc0*/  @P1 FADD.FTZ R181, R227, -R180 ;  /* 0x800000b4e3b51221 */ /* 0x000fe20000010000 */
[----:B------:R-:W-:Y:S02]  /*3bd0*/  MOV R180, R140 ;  /* 0x0000008c00b47202 */ /* 0x000fe40000000f00 */
[----:B------:R-:W-:Y:S01]  /*3be0*/  @P2 F2FP.F16.F32.PACK_AB R3, RZ, R3 ;  /* 0x00000003ff03223e */ /* 0x000fe200000000ff */
[----:B------:R-:W-:-:S02]  /*3bf0*/  @P1 FFMA.FTZ R180, R4, R181, R140 ;  /* 0x000000b504b41223 */ /* 0x000fc4000001008c */
[----:B------:R-:W0:Y:S01]  /*3c00*/  @P2 LDC R181, c[0x0][0x40c] ;  /* 0x00010300ffb52b82 */ /* 0x000e220000000800 */
[----:B------:R-:W-:Y:S01]  /*3c10*/  @P2 PRMT R173, R173, 0x5410, R3 ;  /* 0x00005410adad2816 */ /* 0x000fe20000000003 */
[----:B0-----:R-:W-:Y:S01]  /*3c20*/  @P2 FMUL.FTZ R180, R180, R181 ;  /* 0x000000b5b4b42220 */ /* 0x001fe20000410000 */
[----:B------:R-:W-:Y:S01]  /*3c30*/  MOV R181, R141 ;  /* 0x0000008d00b57202 */ /* 0x000fe20000000f00 */
[----:B------:R-:W-:-:S04]  /*3c40*/  @P1 FFMA.FTZ R181, R4, R182, R141 ;  /* 0x000000b604b51223 */ /* 0x000fc8000001008d */
[----:B------:R-:W0:Y:S01]  /*3c50*/  @P2 LDC R182, c[0x0][0x40c] ;  /* 0x00010300ffb62b82 */ /* 0x000e220000000800 */
[----:B------:R-:W-:-:S04]  /*3c60*/  @P2 F2FP.F16.F32.PACK_AB R180, RZ, R180 ;  /* 0x000000b4ffb4223e */ /* 0x000fc800000000ff */
[----:B------:R-:W-:Y:S01]  /*3c70*/  @P2 PRMT R174, R180, 0x7610, R174 ;  /* 0x00007610b4ae2816 */ /* 0x000fe200000000ae */
[----:B0-----:R-:W-:Y:S01]  /*3c80*/  @P2 FMUL.FTZ R181, R181, R182 ;  /* 0x000000b6b5b52220 */ /* 0x001fe20000410000 */
[----:B------:R-:W-:-:S04]  /*3c90*/  @P1 FFMA.FTZ R182, R198, R179, R178 ;  /* 0x000000b3c6b61223 */ /* 0x000fc800000100b2 */
[----:B------:R-:W-:Y:S01]  /*3ca0*/  @P1 FADD.FTZ R183, R199, -R182 ;  /* 0x800000b6c7b71221 */ /* 0x000fe20000010000 */
[----:B------:R-:W-:Y:S02]  /*3cb0*/  MOV R182, R142 ;  /* 0x0000008e00b67202 */ /* 0x000fe40000000f00 */
[----:B------:R-:W-:Y:S01]  /*3cc0*/  @P2 F2FP.F16.F32.PACK_AB R181, RZ, R181 ;  /* 0x000000b5ffb5223e */ /* 0x000fe200000000ff */
[----:B------:R-:W-:Y:S02]  /*3cd0*/  @P1 FFMA.FTZ R182, R4, R183, R142 ;  /* 0x000000b704b61223 */ /* 0x000fe4000001008e */
[----:B------:R-:W0:Y:S01]  /*3ce0*/  @P2 LDC R183, c[0x0][0x40c] ;  /* 0x00010300ffb72b82 */ /* 0x000e220000000800 */
[----:B------:R-:W-:Y:S01]  /*3cf0*/  @P2 PRMT R174, R174, 0x5410, R181 ;  /* 0x00005410aeae2816 */ /* 0x000fe200000000b5 */
[----:B0-----:R-:W-:-:S05]  /*3d00*/  @P2 FMUL.FTZ R182, R182, R183 ;  /* 0x000000b7b6b62220 */ /* 0x001fca0000410000 */
[----:B------:R-:W-:-:S04]  /*3d10*/  @P2 F2FP.F16.F32.PACK_AB R182, RZ, R182 ;  /* 0x000000b6ffb6223e */ /* 0x000fc800000000ff */
        /* <DEDUP_REMOVED lines=8> */
[----:B------:R-:W-:-:S04]  /*3da0*/  F2FP.F16.F32.PACK_AB R2, RZ, R2 ;  /* 0x00000002ff02723e */ /* 0x000fc800000000ff */
[----:B------:R-:W-:Y:S01]  /*3db0*/  PRMT R175, R175, 0x5410, R2 ;  /* 0x00005410afaf7816 */ /* 0x000fe20000000002 */
[----:B------:R-:W-:Y:S06]  /*3dc0*/  BRA `(.L_x_14673) ;  /* 0x0000000400047947 */ /* 0x000fec0003800000 */
.L_x_14688:
[----:B------:R-:W2:Y:S01]  /*3dd0*/  LDL R3, [R1] ;  /* 0x0000000001037983 */ /* 0x000ea20000100800 */
[--C-:B------:R-:W-:Y:S01]  /*3de0*/  @P1 FFMA.FTZ R2, R247, R179, R178.reuse ;  /* 0x000000b3f7021223 */ /* 0x100fe200000100b2 */
[----:B-----5:R-:W-:Y:S01]  /*3df0*/  MOV R135, R143 ;  /* 0x0000008f00877202 */ /* 0x020fe20000000f00 */
[----:B------:R-:W0:Y:S01]  /*3e00*/  @P2 LDC R171, c[0x0][0x40c] ;  /* 0x00010300ffab2b82 */ /* 0x000e220000000800 */
[----:B------:R-:W-:Y:S01]  /*3e10*/  MOV R134, R142 ;  /* 0x0000008e00867202 */ /* 0x000fe20000000f00 */
[----:B------:R-:W-:Y:S01]  /*3e20*/  @P1 FFMA.FTZ R214, R192, R179, R178 ;  /* 0x000000b3c0d61223 */ /* 0x000fe200000100b2 */
[----:B------:R-:W-:Y:S02]  /*3e30*/  MOV R168, R136 ;  /* 0x0000008800a87202 */ /* 0x000fe40000000f00 */
[----:B------:R-:W-:Y:S01]  /*3e40*/  MOV R169, R137 ;  /* 0x0000008900a97202 */ /* 0x000fe20000000f00 */
[----:B------:R-:W-:Y:S01]  /*3e50*/  @P1 FADD.FTZ R214, R217, -R214 ;  /* 0x800000d6d9d61221 */ /* 0x000fe20000010000 */
[----:B------:R-:W-:Y:S01]  /*3e60*/  MOV R170, R138 ;  /* 0x0000008a00aa7202 */ /* 0x000fe20000000f00 */
[----:B------:R-:W1:Y:S08]  /*3e70*/  @P2 LDC R132, c[0x0][0x40c] ;  /* 0x00010300ff842b82 */ /* 0x000e700000000800 */
[----:B------:R-:W3:Y:S08]  /*3e80*/  @P2 LDC R181, c[0x0][0x40c] ;  /* 0x00010300ffb52b82 */ /* 0x000ef00000000800 */
[----:B------:R-:W4:Y:S08]  /*3e90*/  @P2 LDC R186, c[0x0][0x40c] ;  /* 0x00010300ffba2b82 */ /* 0x000f300000000800 */
[----:B------:R-:W0:Y:S08]  /*3ea0*/  @P2 LDC R133, c[0x0][0x40c] ;  /* 0x00010300ff852b82 */ /* 0x000e300000000800 */
[----:B------:R-:W1:Y:S01]  /*3eb0*/  @P2 LDC R182, c[0x0][0x40c] ;  /* 0x00010300ffb62b82 */ /* 0x000e620000000800 */
[----:B--2---:R-:W-:-:S04]  /*3ec0*/  @P1 FADD.FTZ R2, R3, -R2 ;  /* 0x8000000203021221 */ /* 0x004fc80000010000 */
[----:B------:R-:W-:Y:S01]  /*3ed0*/  @P1 FFMA.FTZ R135, R4, R2, R143 ;  /* 0x0000000204871223 */ /* 0x000fe2000001008f */
[----:B------:R-:W-:-:S03]  /*3ee0*/  @P1 FFMA.FTZ R2, R198, R179, R178 ;  /* 0x000000b3c6021223 */ /* 0x000fc600000100b2 */
[----:B-1----:R-:W-:Y:S01]  /*3ef0*/  @P2 FMUL.FTZ R182, R135, R182 ;  /* 0x000000b687b62220 */ /* 0x002fe20000410000 */
[----:B------:R-:W-:-:S04]  /*3f00*/  @P1 FADD.FTZ R3, R199, -R2 ;  /* 0x80000002c7031221 */ /* 0x000fc80000010000 */
[----:B------:R-:W-:Y:S01]  /*3f10*/  @P1 FFMA.FTZ R134, R4, R3, R142 ;  /* 0x0000000304861223 */ /* 0x000fe2000001008e */
[----:B------:R-:W-:Y:S01]  /*3f20*/  @P1 FFMA.FTZ R3, R0, R179, R178 ;  /* 0x000000b300031223 */ /* 0x000fe200000100b2 */
[----:B------:R-:W-:Y:S02]  /*3f30*/  @P2 F2FP.F16.F32.PACK_AB R182, RZ, R182 ;  /* 0x000000b6ffb6223e */ /* 0x000fe400000000ff */
[----:B0-----:R-:W-:Y:S01]  /*3f40*/  @P2 FMUL.FTZ R133, R134, R133 ;  /* 0x0000008586852220 */ /* 0x001fe20000410000 */
[----:B------:R-:W-:-:S04]  /*3f50*/  @P1 FADD.FTZ R3, R232, -R3 ;  /* 0x80000003e8031221 */ /* 0x000fc80000010000 */
[----:B------:R-:W-:Y:S01]  /*3f60*/  @P1 FFMA.FTZ R168, R4, R3, R136 ;  /* 0x0000000304a81223 */ /* 0x000fe20000010088 */
[--C-:B------:R-:W-:Y:S01]  /*3f70*/  @P1 FFMA.FTZ R3, R14, R179, R178.reuse ;  /* 0x000000b30e031223 */ /* 0x100fe200000100b2 */
[----:B------:R-:W-:Y:S02]  /*3f80*/  @P2 F2FP.F16.F32.PACK_AB R133, RZ, R133 ;  /* 0x00000085ff85223e */ /* 0x000fe400000000ff */
[----:B------:R-:W-:Y:S01]  /*3f90*/  @P2 FMUL.FTZ R2, R168, R171 ;  /* 0x000000aba8022220 */ /* 0x000fe20000410000 */
[----:B------:R-:W-:Y:S01]  /*3fa0*/  @P1 FADD.FTZ R3, R240, -R3 ;  /* 0x80000003f0031221 */ /* 0x000fe20000010000 */
[--C-:B------:R-:W-:Y:S01]  /*3fb0*/  @P1 FFMA.FTZ R171, R22, R179, R178.reuse ;  /* 0x000000b316ab1223 */ /* 0x100fe200000100b2 */
[----:B------:R-:W-:Y:S02]  /*3fc0*/  @P2 PRMT R175, R133, 0x7610, R175 ;  /* 0x0000761085af2816 */ /* 0x000fe400000000af */
[----:B------:R-:W-:Y:S01]  /*3fd0*/  @P1 FFMA.FTZ R169, R4, R3, R137 ;  /* 0x0000000304a91223 */ /* 0x000fe20000010089 */
[----:B------:R-:W-:Y:S01]  /*3fe0*/  @P1 FADD.FTZ R171, R236, -R171 ;  /* 0x800000abecab1221 */ /* 0x000fe20000010000 */
[----:B------:R-:W-:Y:S01]  /*3ff0*/  MOV R133, R141 ;  /* 0x0000008d00857202 */ /* 0x000fe20000000f00 */
[C---:B------:R-:W-:Y:S01]  /*4000*/  @P1 FFMA.FTZ R133, R4.reuse, R214, R141 ;  /* 0x000000d604851223 */ /* 0x040fe2000001008d */
[----:B------:R-:W-:Y:S01]  /*4010*/  @P2 FMUL.FTZ R3, R169, R132 ;  /* 0x00000084a9032220 */ /* 0x000fe20000410000 */
[----:B------:R-:W-:Y:S01]  /*4020*/  @P1 FFMA.FTZ R132, R23, R179, R178 ;  /* 0x000000b317841223 */ /* 0x000fe200000100b2 */
[----:B------:R-:W-:Y:S01]  /*4030*/  @P1 FFMA.FTZ R170, R4, R171, R138 ;  /* 0x000000ab04aa1223 */ /* 0x000fe2000001008a */
[----:B------:R-:W-:-:S02]  /*4040*/  MOV R171, R139 ;  /* 0x0000008b00ab7202 */ /* 0x000fc40000000f00 */
[----:B------:R-:W-:Y:S01]  /*4050*/  @P1 FADD.FTZ R132, R231, -R132 ;  /* 0x80000084e7841221 */ /* 0x000fe20000010000 */
[----:B---3--:R-:W-:Y:S01]  /*4060*/  @P2 FMUL.FTZ R180, R170, R181 ;  /* 0x000000b5aab42220 */ /* 0x008fe20000410000 */
[----:B------:R-:W-:Y:S02]  /*4070*/  @P2 PRMT R175, R175, 0x5410, R182 ;  /* 0x00005410afaf2816 */ /* 0x000fe400000000b6 */
[----:B------:R-:W-:Y:S01]  /*4080*/  @P1 FFMA.FTZ R171, R4, R132, R139 ;  /* 0x0000008404ab1223 */ /* 0x000fe2000001008b */
[----:B------:R-:W-:Y:S01]  /*4090*/  @P1 FFMA.FTZ R132, R190, R179, R178 ;  /* 0x000000b3be841223 */ /* 0x000fe200000100b2 */
[----:B------:R-:W-:Y:S02]  /*40a0*/  @P2 F2FP.F16.F32.PACK_AB R2, RZ, R2 ;  /* 0x00000002ff02223e */ /* 0x000fe400000000ff */
[----:B----4-:R-:W-:Y:S01]  /*40b0*/  @P2 FMUL.FTZ R181, R171, R186 ;  /* 0x000000baabb52220 */ /* 0x010fe20000410000 */
[----:B------:R-:W-:Y:S01]  /*40c0*/  @P1 FADD.FTZ R183, R227, -R132 ;  /* 0x80000084e3b71221 */ /* 0x000fe20000010000 */
[----:B------:R-:W-:Y:S01]  /*40d0*/  MOV R132, R140 ;  /* 0x0000008c00847202 */ /* 0x000fe20000000f00 */
[----:B------:R-:W0:Y:S01]  /*40e0*/  @P2 LDC R186, c[0x0][0x40c] ;  /* 0x00010300ffba2b82 */ /* 0x000e220000000800 */
[----:B------:R-:W-:Y:S01]  /*40f0*/  @P2 F2FP.F16.F32.PACK_AB R180, RZ, R180 ;  /* 0x000000b4ffb4223e */ /* 0x000fe200000000ff */
[----:B------:R-:W-:Y:S01]  /*4100*/  @P1 FFMA.FTZ R132, R4, R183, R140 ;  /* 0x000000b704841223 */ /* 0x000fe2000001008c */
[----:B------:R-:W-:-:S02]  /*4110*/  @P2 F2FP.F16.F32.PACK_AB R3, RZ, R3 ;  /* 0x00000003ff03223e */ /* 0x000fc400000000ff */
[----:B------:R-:W-:Y:S02]  /*4120*/  @P2 F2FP.F16.F32.PACK_AB R181, RZ, R181 ;  /* 0x000000b5ffb5223e */ /* 0x000fe400000000ff */
[----:B------:R-:W-:Y:S01]  /*4130*/  @P2 PRMT R172, R2, 0x7610, R172 ;  /* 0x0000761002ac2816 */ /* 0x000fe200000000ac */
[----:B------:R-:W1:Y:S01]  /*4140*/  @P2 LDC R183, c[0x0][0x40c] ;  /* 0x00010300ffb72b82 */ /* 0x000e620000000800 */
[----:B------:R-:W-:Y:S02]  /*4150*/  @P2 PRMT R173, R180, 0x7610, R173 ;  /* 0x00007610b4ad2816 */ /* 0x000fe400000000ad */
[----:B------:R-:W-:Y:S02]  /*4160*/  @P2 PRMT R172, R172, 0x5410, R3 ;  /* 0x00005410acac2816 */ /* 0x000fe40000000003 */
[----:B------:R-:W-:Y:S01]  /*4170*/  @P2 PRMT R173, R173, 0x5410, R181 ;  /* 0x00005410adad2816 */ /* 0x000fe200000000b5 */
[----:B-1----:R-:W-:Y:S01]  /*4180*/  @P2 FMUL.FTZ R182, R132, R183 ;  /* 0x000000b784b62220 */ /* 0x002fe20000410000 */
[----:B0-----:R-:W-:-:S04]  /*4190*/  @P2 FMUL.FTZ R183, R133, R186 ;  /* 0x000000ba85b72220 */ /* 0x001fc80000410000 */
[----:B------:R-:W-:Y:S02]  /*41a0*/  @P2 F2FP.F16.F32.PACK_AB R182, RZ, R182 ;  /* 0x000000b6ffb6223e */ /* 0x000fe400000000ff */
[----:B------:R-:W-:Y:S02]  /*41b0*/  @P2 F2FP.F16.F32.PACK_AB R183, RZ, R183 ;  /* 0x000000b7ffb7223e */ /* 0x000fe400000000ff */
[----:B------:R-:W-:-:S04]  /*41c0*/  @P2 PRMT R174, R182, 0x7610, R174 ;  /* 0x00007610b6ae2816 */ /* 0x000fc800000000ae */
[----:B------:R-:W-:-:S07]  /*41d0*/  @P2 PRMT R174, R174, 0x5410, R183 ;  /* 0x00005410aeae2816 */ /* 0x000fce00000000b7 */
.L_x_14673:
[----:B------:R-:W-:Y:S05]  /*41e0*/  BSYNC.RECONVERGENT B1 ;  /* 0x0000000000017941 */ /* 0x000fea0003800200 */
.L_x_14656:
        /* <DEDUP_REMOVED lines=11> */
.L_x_14655:
[----:B------:R-:W-:Y:S05]  /*42a0*/  BSYNC.RECONVERGENT B2 ;  /* 0x0000000000027941 */ /* 0x000fea0003800200 */
.L_x_14654:
        /* <DEDUP_REMOVED lines=13> */
[----:B------:R-:W0:Y:S01]  /*4380*/  @P2 LDC R132, c[0x0][0x40c] ;  /* 0x00010300ff842b82 */ /* 0x000e220000000800 */
[----:B------:R-:W-:Y:S01]  /*4390*/  MOV R168, R144 ;  /* 0x0000009000a87202 */ /* 0x000fe20000000f00 */
[----:B------:R-:W-:Y:S01]  /*43a0*/  @P1 FADD.FTZ R3, R243, -R2 ;  /* 0x80000002f3031221 */ /* 0x000fe20000010000 */
[----:B------:R-:W-:Y:S01]  /*43b0*/  @P1 FFMA.FTZ R2, R13, R179, R178 ;  /* 0x000000b30d021223 */ /* 0x000fe200000100b2 */
[----:B------:R-:W-:Y:S02]  /*43c0*/  MOV R170, R146 ;  /* 0x0000009200aa7202 */ /* 0x000fe40000000f00 */
[----:B------:R-:W-:Y:S01]  /*43d0*/  @P1 FFMA.FTZ R168, R4, R3, R144 ;  /* 0x0000000304a81223 */ /* 0x000fe20000010090 */
[----:B------:R-:W-:Y:S01]  /*43e0*/  @P1 FADD.FTZ R2, R239, -R2 ;  /* 0x80000002ef021221 */ /* 0x000fe20000010000 */
[----:B------:R-:W1:Y:S01]  /*43f0*/  @P2 LDC R133, c[0x0][0x40c] ;  /* 0x00010300ff852b82 */ /* 0x000e620000000800 */
[----:B------:R-:W-:-:S02]  /*4400*/  MOV R171, R147 ;  /* 0x0000009300ab7202 */ /* 0x000fc40000000f00 */
[----:B------:R-:W-:Y:S01]  /*4410*/  @P1 FFMA.FTZ R169, R4, R2, R145 ;  /* 0x0000000204a91223 */ /* 0x000fe20000010091 */
[----:B------:R-:W-:Y:S01]  /*4420*/  @P1 FFMA.FTZ R2, R17, R179, R178 ;  /* 0x000000b311021223 */ /* 0x000fe200000100b2 */
[----:B------:R-:W-:-:S03]  /*4430*/  MOV R134, R150 ;  /* 0x0000009600867202 */ /* 0x000fc60000000f00 */
[----:B------:R-:W-:Y:S01]  /*4440*/  @P1 FADD.FTZ R3, R235, -R2 ;  /* 0x80000002eb031221 */ /* 0x000fe20000010000 */
[----:B------:R-:W-:Y:S01]  /*4450*/  @P1 FFMA.FTZ R2, R200, R179, R178 ;  /* 0x000000b3c8021223 */ /* 0x000fe200000100b2 */
[----:B------:R-:W2:Y:S02]  /*4460*/  @P2 LDC R183, c[0x0][0x40c] ;  /* 0x00010300ffb72b82 */ /* 0x000ea40000000800 */
[----:B------:R-:W-:Y:S01]  /*4470*/  @P1 FFMA.FTZ R170, R4, R3, R146 ;  /* 0x0000000304aa1223 */ /* 0x000fe20000010092 */
[----:B------:R-:W-:Y:S01]  /*4480*/  @P1 FFMA.FTZ R3, R20, R179, R178 ;  /* 0x000000b314031223 */ /* 0x000fe200000100b2 */
[----:B------:R-:W-:Y:S01]  /*4490*/  @P1 FADD.FTZ R185, R201, -R2 ;  /* 0x80000002c9b91221 */ /* 0x000fe20000010000 */
[----:B0-----:R-:W-:Y:S02]  /*44a0*/  @P2 FMUL.FTZ R181, R169, R132 ;  /* 0x00000084a9b52220 */ /* 0x001fe40000410000 */
[----:B------:R-:W-:Y:S01]  /*44b0*/  @P1 FADD.FTZ R3, R230, -R3 ;  /* 0x80000003e6031221 */ /* 0x000fe20000010000 */
[----:B------:R-:W-:Y:S01]  /*44c0*/  MOV R132, R148 ;  /* 0x0000009400847202 */ /* 0x000fe20000000f00 */
[----:B------:R-:W0:Y:S01]  /*44d0*/  @P2 LDC R135, c[0x0][0x40c] ;  /* 0x00010300ff872b82 */ /* 0x000e220000000800 */
[C---:B------:R-:W-:Y:S01]  /*44e0*/  @P1 FFMA.FTZ R134, R4.reuse, R185, R150 ;  /* 0x000000b904861223 */ /* 0x040fe20000010096 */
[----:B------:R-:W-:Y:S01]  /*44f0*/  @P1 FFMA.FTZ R171, R4, R3, R147 ;  /* 0x0000000304ab1223 */ /* 0x000fe20000010093 */
[----:B------:R-:W-:Y:S01]  /*4500*/  @P1 FFMA.FTZ R3, R189, R179, R178 ;  /* 0x000000b3bd031223 */ /* 0x000fe200000100b2 */
[----:B------:R-:W-:Y:S01]  /*4510*/  @P2 F2FP.F16.F32.PACK_AB R181, RZ, R181 ;  /* 0x000000b5ffb5223e */ /* 0x000fe200000000ff */
[----:B-1----:R-:W-:Y:S01]  /*4520*/  @P2 FMUL.FTZ R180, R168, R133 ;  /* 0x00000085a8b42220 */ /* 0x002fe20000410000 */
[----:B------:R-:W-:Y:S01]  /*4530*/  MOV R133, R149 ;  /* 0x0000009500857202 */ /* 0x000fe20000000f00 */
[----:B------:R-:W-:Y:S01]  /*4540*/  @P1 FADD.FTZ R3, R226, -R3 ;  /* 0x80000003e2031221 */ /* 0x000fe20000010000 */
[----:B------:R-:W1:Y:S02]  /*4550*/  @P2 LDC R182, c[0x0][0x40c] ;  /* 0x00010300ffb62b82 */ /* 0x000e640000000800 */
[----:B------:R-:W-:Y:S01]  /*4560*/  @P2 F2FP.F16.F32.PACK_AB R180, RZ, R180 ;  /* 0x000000b4ffb4223e */ /* 0x000fe200000000ff */
[----:B------:R-:W-:Y:S01]  /*4570*/  @P1 FFMA.FTZ R132, R4, R3, R148 ;  /* 0x0000000304841223 */ /* 0x000fe20000010094 */
[----:B------:R-:W-:-:S02]  /*4580*/  @P1 FFMA.FTZ R3, R193, R179, R178 ;  /* 0x000000b3c1031223 */ /* 0x000fc400000100b2 */
[----:B------:R-:W-:Y:S02]  /*4590*/  @P2 PRMT R172, R180, 0x7610, R172 ;  /* 0x00007610b4ac2816 */ /* 0x000fe400000000ac */
[----:B------:R-:W-:Y:S01]  /*45a0*/  @P1 FADD.FTZ R3, R222, -R3 ;  /* 0x80000003de031221 */ /* 0x000fe20000010000 */
[----:B------:R-:W3:Y:S01]  /*45b0*/  @P2 LDC R2, c[0x0][0x40c] ;  /* 0x00010300ff022b82 */ /* 0x000ee20000000800 */
[----:B------:R-:W-:Y:S01]  /*45c0*/  @P2 PRMT R172, R172, 0x5410, R181 ;  /* 0x00005410acac2816 */ /* 0x000fe200000000b5 */
[----:B------:R-:W-:Y:S01]  /*45d0*/  @P1 FFMA.FTZ R181, R246, R179, R178 ;  /* 0x000000b3f6b51223 */ /* 0x000fe200000100b2 */
[----:B------:R-:W-:Y:S01]  /*45e0*/  @P1 FFMA.FTZ R133, R4, R3, R149 ;  /* 0x0000000304851223 */ /* 0x000fe20000010095 */
[----:B------:R-:W-:Y:S02]  /*45f0*/  MOV R180, R151 ;  /* 0x0000009700b47202 */ /* 0x000fe40000000f00 */
[----:B------:R-:W-:Y:S01]  /*4600*/  @P1 FADD.FTZ R184, R252, -R181 ;  /* 0x800000b5fcb81221 */ /* 0x000fe20000010000 */
[----:B--2---:R-:W-:Y:S01]  /*4610*/  @P2 FMUL.FTZ R181, R170, R183 ;  /* 0x000000b7aab52220 */ /* 0x004fe20000410000 */
[----:B------:R-:W2:Y:S01]  /*4620*/  @P2 LDC R3, c[0x0][0x40c] ;  /* 0x00010300ff032b82 */ /* 0x000ea20000000800 */
[----:B0-----:R-:W-:Y:S01]  /*4630*/  @P2 FMUL.FTZ R135, R132, R135 ;  /* 0x0000008784872220 */ /* 0x001fe20000410000 */
[----:B------:R-:W-:-:S02]  /*4640*/  @P1 FFMA.FTZ R180, R4, R184, R151 ;  /* 0x000000b804b41223 */ /* 0x000fc40000010097 */
[----:B------:R-:W-:Y:S02]  /*4650*/  @P2 F2FP.F16.F32.PACK_AB R181, RZ, R181 ;  /* 0x000000b5ffb5223e */ /* 0x000fe400000000ff */
[----:B------:R-:W-:Y:S01]  /*4660*/  @P2 F2FP.F16.F32.PACK_AB R135, RZ, R135 ;  /* 0x00000087ff87223e */ /* 0x000fe200000000ff */
[----:B-1----:R-:W-:Y:S01]  /*4670*/  @P2 FMUL.FTZ R182, R171, R182 ;  /* 0x000000b6abb62220 */ /* 0x002fe20000410000 */
[----:B------:R-:W-:Y:S02]  /*4680*/  @P2 PRMT R173, R181, 0x7610, R173 ;  /* 0x00007610b5ad2816 */ /* 0x000fe400000000ad */
[----:B------:R-:W-:Y:S02]  /*4690*/  @P2 PRMT R174, R135, 0x7610, R174 ;  /* 0x0000761087ae2816 */ /* 0x000fe400000000ae */
[----:B------:R-:W-:Y:S02]  /*46a0*/  @P2 F2FP.F16.F32.PACK_AB R182, RZ, R182 ;  /* 0x000000b6ffb6223e */ /* 0x000fe400000000ff */
[----:B------:R-:W-:Y:S01]  /*46b0*/  MOV R135, R180 ;  /* 0x000000b400877202 */ /* 0x000fe20000000f00 */
[----:B---3--:R-:W-:Y:S01]  /*46c0*/  @P2 FMUL.FTZ R2, R133, R2 ;  /* 0x0000000285022220 */ /* 0x008fe20000410000 */
[----:B------:R-:W-:-:S04]  /*46d0*/  @P2 PRMT R173, R173, 0x5410, R182 ;  /* 0x00005410adad2816 */ /* 0x000fc800000000b6 */
        /* <DEDUP_REMOVED lines=10> */
.L_x_14693:
[----:B------:R-:W1:Y:S01]  /*4780*/  @P2 LDC R181, c[0x0][0x40c] ;  /* 0x00010300ffb52b82 */ /* 0x000e620000000800 */
[-CC-:B0-----:R-:W-:Y:S01]  /*4790*/  @P1 FFMA.FTZ R2, R10, R179.reuse, R178.reuse ;  /* 0x000000b30a021223 */ /* 0x181fe200000100b2 */
[----:B------:R-:W-:-:S03]  /*47a0*/  @P1 FFMA.FTZ R180, R13, R179, R178 ;  /* 0x000000b30db41223 */ /* 0x000fc600000100b2 */
[----:B------:R-:W-:Y:S01]  /*47b0*/  @P1 FADD.FTZ R3, R243, -R2 ;  /* 0x80000002f3031221 */ /* 0x000fe20000010000 */
[----:B-----5:R-:W-:Y:S02]  /*47c0*/  MOV R2, R144 ;  /* 0x0000009000027202 */ /* 0x020fe40000000f00 */
[----:B------:R-:W0:Y:S01]  /*47d0*/  @P2 LDC R183, c[0x0][0x40c] ;  /* 0x00010300ffb72b82 */ /* 0x000e220000000800 */
[----:B------:R-:W-:Y:S01]  /*47e0*/  @P1 FFMA.FTZ R2, R4, R3, R144 ;  /* 0x0000000304021223 */ /* 0x000fe20000010090 */
[----:B------:R-:W-:Y:S01]  /*47f0*/  @P1 FADD.FTZ R3, R239, -R180 ;  /* 0x800000b4ef031221 */ /* 0x000fe20000010000 */
[----:B------:R-:W-:-:S03]  /*4800*/  MOV R180, R145 ;  /* 0x0000009100b47202 */ /* 0x000fc60000000f00 */
[----:B------:R-:W-:Y:S01]  /*4810*/  @P1 FFMA.FTZ R180, R4, R3, R145 ;  /* 0x0000000304b41223 */ /* 0x000fe20000010091 */
[----:B-1----:R-:W-:Y:S01]  /*4820*/  @P2 FMUL.FTZ R3, R2, R181 ;  /* 0x000000b502032220 */ /* 0x002fe20000410000 */
[----:B------:R-:W-:Y:S02]  /*4830*/  @P1 FFMA.FTZ R2, R17, R179, R178 ;  /* 0x000000b311021223 */ /* 0x000fe400000100b2 */
[----:B0-----:R-:W-:Y:S02]  /*4840*/  @P2 FMUL.FTZ R181, R180, R183 ;  /* 0x000000b7b4b52220 */ /* 0x001fe40000410000 */
[----:B------:R-:W-:Y:S01]  /*4850*/  @P2 F2FP.F16.F32.PACK_AB R180, RZ, R3 ;  /* 0x00000003ffb4223e */ /* 0x000fe200000000ff */
[----:B------:R-:W-:Y:S01]  /*4860*/  @P1 FADD.FTZ R183, R235, -R2 ;  /* 0x80000002ebb71221 */ /* 0x000fe20000010000 */
[----:B------:R-:W-:Y:S01]  /*4870*/  @P1 FFMA.FTZ R3, R20, R179, R178 ;  /* 0x000000b314031223 */ /* 0x000fe200000100b2 */
[----:B------:R-:W-:Y:S02]  /*4880*/  MOV R2, R146 ;  /* 0x0000009200027202 */ /* 0x000fe40000000f00 */
[----:B------:R-:W-:Y:S01]  /*4890*/  @P2 F2FP.F16.F32.PACK_AB R182, RZ, R181 ;  /* 0x000000b5ffb6223e */ /* 0x000fe200000000ff */
[----:B------:R-:W-:Y:S01]  /*48a0*/  @P1 FFMA.FTZ R2, R4, R183, R146 ;  /* 0x000000b704021223 */ /* 0x000fe20000010092 */
[----:B------:R-:W0:Y:S01]  /*48b0*/  @P2 LDC R181, c[0x0][0x40c] ;  /* 0x00010300ffb52b82 */ /* 0x000e220000000800 */
[----:B------:R-:W-:Y:S01]  /*48c0*/  @P2 PRMT R172, R180, 0x7610, R172 ;  /* 0x00007610b4ac2816 */ /* 0x000fe200000000ac */
[----:B------:R-:W-:Y:S01]  /*48d0*/  @P1 FADD.FTZ R183, R230, -R3 ;  /* 0x80000003e6b71221 */ /* 0x000fe20000010000 */
[----:B------:R-:W-:-:S02]  /*48e0*/  MOV R3, R147 ;  /* 0x0000009300037202 */ /* 0x000fc40000000f00 */
[----:B------:R-:W-:Y:S01]  /*48f0*/  @P2 PRMT R172, R172, 0x5410, R182 ;  /* 0x00005410acac2816 */ /* 0x000fe200000000b6 */
[----:B------:R-:W-:Y:S01]  /*4900*/  @P1 FFMA.FTZ R3, R4, R183, R147 ;  /* 0x000000b704031223 */ /* 0x000fe20000010093 */
[----:B------:R-:W-:Y:S01]  /*4910*/  @P1 FFMA.FTZ R183, R189, R179, R178 ;  /* 0x000000b3bdb71223 */ /* 0x000fe200000100b2 */
[----:B------:R-:W1:Y:S01]  /*4920*/  @P2 LDC R182, c[0x0][0x40c] ;  /* 0x00010300ffb62b82 */ /* 0x000e620000000800 */
[----:B------:R-:W-:Y:S02]  /*4930*/  MOV R180, R148 ;  /* 0x0000009400b47202 */ /* 0x000fe40000000f00 */
[----:B------:R-:W-:-:S04]  /*4940*/  @P1 FADD.FTZ R183, R226, -R183 ;  /* 0x800000b7e2b71221 */ /* 0x000fc80000010000 */
        /* <DEDUP_REMOVED lines=8> */
[----:B------:R-:W-:Y:S02]  /*49d0*/  @P2 F2FP.F16.F32.PACK_AB R2, RZ, R2 ;  /* 0x00000002ff02223e */ /* 0x000fe400000000ff */
[----:B------:R-:W-:Y:S02]  /*49e0*/  @P2 F2FP.F16.F32.PACK_AB R3, RZ, R3 ;  /* 0x00000003ff03223e */ /* 0x000fe400000000ff */
[----:B------:R-:W-:-:S03]  /*49f0*/  @P2 PRMT R173, R2, 0x7610, R173 ;  /* 0x0000761002ad2816 */ /* 0x000fc600000000ad */
[----:B------:R-:W1:Y:S01]  /*4a00*/  @P2 LDC R183, c[0x0][0x40c] ;  /* 0x00010300ffb72b82 */ /* 0x000e620000000800 */
[----:B------:R-:W-:Y:S01]  /*4a10*/  @P2 PRMT R173, R173, 0x5410, R3 ;  /* 0x00005410adad2816 */ /* 0x000fe20000000003 */
[----:B0-----:R-:W-:Y:S01]  /*4a20*/  @P2 FMUL.FTZ R181, R181, R182 ;  /* 0x000000b6b5b52220 */ /* 0x001fe20000410000 */
[----:B------:R-:W-:-:S04]  /*4a30*/  @P1 FFMA.FTZ R182, R200, R179, R178 ;  /* 0x000000b3c8b61223 */ /* 0x000fc800000100b2 */
[----:B------:R-:W-:Y:S01]  /*4a40*/  @P2 F2FP.F16.F32.PACK_AB R181, RZ, R181 ;  /* 0x000000b5ffb5223e */ /* 0x000fe200000000ff */
[----:B-1----:R-:W-:Y:S01]  /*4a50*/  @P2 FMUL.FTZ R180, R180, R183 ;  /* 0x000000b7b4b42220 */ /* 0x002fe20000410000 */
[----:B------:R-:W-:Y:S01]  /*4a60*/  @P1 FADD.FTZ R183, R201, -R182 ;  /* 0x800000b6c9b71221 */ /* 0x000fe20000010000 */
[----:B------:R-:W-:-:S03]  /*4a70*/  MOV R182, R150 ;  /* 0x0000009600b67202 */ /* 0x000fc60000000f00 */
[----:B------:R-:W-:Y:S01]  /*4a80*/  @P1 FFMA.FTZ R182, R4, R183, R150 ;  /* 0x000000b704b61223 */ /* 0x000fe20000010096 */
[----:B------:R-:W-:Y:S01]  /*4a90*/  @P2 F2FP.F16.F32.PACK_AB R180, RZ, R180 ;  /* 0x000000b4ffb4223e */ /* 0x000fe200000000ff */
[----:B------:R-:W0:Y:S03]  /*4aa0*/  @P2 LDC R183, c[0x0][0x40c] ;  /* 0x00010300ffb72b82 */ /* 0x000e260000000800 */
[----:B------:R-:W-:-:S04]  /*4ab0*/  @P2 PRMT R174, R180, 0x7610, R174 ;  /* 0x00007610b4ae2816 */ /* 0x000fc800000000ae */
[----:B------:R-:W-:Y:S01]  /*4ac0*/  @P2 PRMT R174, R174, 0x5410, R181 ;  /* 0x00005410aeae2816 */ /* 0x000fe200000000b5 */
[----:B0-----:R-:W-:-:S05]  /*4ad0*/  @P2 FMUL.FTZ R182, R182, R183 ;  /* 0x000000b7b6b62220 */ /* 0x001fca0000410000 */
[----:B------:R-:W-:-:S04]  /*4ae0*/  @P2 F2FP.F16.F32.PACK_AB R182, RZ, R182 ;  /* 0x000000b6ffb6223e */ /* 0x000fc800000000ff */
[----:B------:R-:W-:Y:S01]  /*4af0*/  @P2 PRMT R175, R182, 0x7610, R175 ;  /* 0x00007610b6af2816 */ /* 0x000fe200000000af */
[----:B------:R-:W-:Y:S06]  /*4b00*/  @!P2 BRA `(.L_x_14694) ;  /* 0x0000000c0054a947 */ /* 0x000fec0003800000 */
[----:B------:R-:W-:Y:S01]  /*4b10*/  @P1 FFMA.FTZ R3, R246, R179, R178 ;  /* 0x000000b3f6031223 */ /* 0x000fe200000100b2 */
[----:B------:R-:W-:-:S03]  /*4b20*/  MOV R2, R151 ;  /* 0x0000009700027202 */ /* 0x000fc60000000f00 */
[----:B------:R-:W-:-:S04]  /*4b30*/  @P1 FADD.FTZ R3, R252, -R3 ;  /* 0x80000003fc031221 */ /* 0x000fc80000010000 */
[----:B------:R-:W-:-:S04]  /*4b40*/  @P1 FFMA.FTZ R2, R4, R3, R151 ;  /* 0x0000000304021223 */ /* 0x000fc80000010097 */
[----:B------:R-:W-:-:S05]  /*4b50*/  FMUL.FTZ R2, R2, UR12 ;  /* 0x0000000c02027c20 */ /* 0x000fca0008410000 */
[----:B------:R-:W-:-:S04]  /*4b60*/  F2FP.F16.F32.PACK_AB R2, RZ, R2 ;  /* 0x00000002ff02723e */ /* 0x000fc800000000ff */
[----:B------:R-:W-:Y:S01]  /*4b70*/  PRMT R175, R175, 0x5410, R2 ;  /* 0x00005410afaf7816 */ /* 0x000fe20000000002 */
[----:B------:R-:W-:Y:S06]  /*4b80*/  BRA `(.L_x_14694) ;  /* 0x0000000c00347947 */ /* 0x000fec0003800000 */
.L_x_14692:
[----:B------:R-:W-:-:S04]  /*4b90*/  UISETP.NE.U32.AND UP0, UPT, UR14, URZ, UPT ;  /* 0x000000ff0e00728c */ /* 0x000fc8000bf05070 */
[----:B------:R-:W-:-:S06]  /*4ba0*/  UISETP.NE.AND.EX UP0, UPT, UR15, URZ, UPT, UP0 ;  /* 0x000000ff0f00728c */ /* 0x000fcc000bf05300 */
[----:B------:R-:W-:-:S13]  /*4bb0*/  PLOP3.LUT P0, PT, PT, PT, UP0, 0x80, 0x8 ;  /* 0x000000000008781c */ /* 0x000fda0003f0f008 */
        /* <DEDUP_REMOVED lines=44> */
.L_x_14697:
[----:B------:R-:W-:Y:S05]  /*4e80*/  BSYNC.RECONVERGENT B3 ;  /* 0x0000000000037941 */ /* 0x000fea0003800200 */
.L_x_14696:
        /* <DEDUP_REMOVED lines=10> */
.L_x_14699:
[----:B------:R-:W-:Y:S05]  /*4f30*/  BSYNC.RECONVERGENT B3 ;  /* 0x0000000000037941 */ /* 0x000fea0003800200 */
.L_x_14698:
        /* <DEDUP_REMOVED lines=10> */
.L_x_14701:
[----:B------:R-:W-:Y:S05]  /*4fe0*/  BSYNC.RECONVERGENT B3 ;  /* 0x0000000000037941 */ /* 0x000fea0003800200 */
.L_x_14700:
        /* <DEDUP_REMOVED lines=10> */
.L_x_14703:
[----:B------:R-:W-:Y:S05]  /*5090*/  BSYNC.RECONVERGENT B3 ;  /* 0x0000000000037941 */ /* 0x000fea0003800200 */
.L_x_14702:
        /* <DEDUP_REMOVED lines=10> */
.L_x_14705:
[----:B------:R-:W-:Y:S05]  /*5140*/  BSYNC.RECONVERGENT B3 ;  /* 0x0000000000037941 */ /* 0x000fea0003800200 */
.L_x_14704:
        /* <DEDUP_REMOVED lines=10> */
.L_x_14707:
[----:B------:R-:W-:Y:S05]  /*51f0*/  BSYNC.RECONVERGENT B3 ;  /* 0x0000000000037941 */ /* 0x000fea0003800200 */
.L_x_14706:
        /* <DEDUP_REMOVED lines=10> */
.L_x_14709:
[----:B------:R-:W-:Y:S05]  /*52a0*/  BSYNC.RECONVERGENT B3 ;  /* 0x0000000000037941 */ /* 0x000fea0003800200 */
.L_x_14708:
[----:B------:R-:W-:Y:S05]  /*52b0*/  @!P2 BRA `(.L_x_14694) ;  /* 0x000000040068a947 */ /* 0x000fea0003800000 */
[----:B------:R-:W-:-:S05]  /*52c0*/  FMUL.FTZ R2, R135, UR12 ;  /* 0x0000000c87027c20 */ /* 0x000fca0008410000 */
[----:B------:R-:W-:-:S04]  /*52d0*/  F2FP.F16.F32.PACK_AB R2, RZ, R2 ;  /* 0x00000002ff02723e */ /* 0x000fc800000000ff */
[----:B------:R-:W-:Y:S01]  /*52e0*/  PRMT R175, R175, 0x5410, R2 ;  /* 0x00005410afaf7816 */ /* 0x000fe20000000002 */
[----:B------:R-:W-:Y:S06]  /*52f0*/  BRA `(.L_x_14694) ;  /* 0x0000000400587947 */ /* 0x000fec0003800000 */
.L_x_14695:
        /* <DEDUP_REMOVED lines=8> */
[----:B------:R-:W-:-:S04]  /*5380*/  F2FP.F16.F32.PACK_AB R3, RZ, R3 ;  /* 0x00000003ff03723e */ /* 0x000fc800000000ff */
[----:B------:R-:W-:-:S07]  /*5390*/  PRMT R172, R3, 0x7610, R172 ;  /* 0x0000761003ac7816 */ /* 0x000fce00000000ac */
.L_x_14711:
[----:B------:R-:W-:Y:S05]  /*53a0*/  BSYNC.RECONVERGENT B3 ;  /* 0x0000000000037941 */ /* 0x000fea0003800200 */
.L_x_14710:
        /* <DEDUP_REMOVED lines=10> */
.L_x_14713:
[----:B------:R-:W-:Y:S05]  /*5450*/  BSYNC.RECONVERGENT B3 ;  /* 0x0000000000037941 */ /* 0x000fea0003800200 */
.L_x_14712:
        /* <DEDUP_REMOVED lines=10> */
.L_x_14715:
[----:B------:R-:W-:Y:S05]  /*5500*/  BSYNC.RECONVERGENT B3 ;  /* 0x0000000000037941 */ /* 0x000fea0003800200 */
.L_x_14714:
        /* <DEDUP_REMOVED lines=10> */
.L_x_14717:
[----:B------:R-:W-:Y:S05]  /*55b0*/  BSYNC.RECONVERGENT B3 ;  /* 0x0000000000037941 */ /* 0x000fea0003800200 */
.L_x_14716:
        /* <DEDUP_REMOVED lines=10> */
.L_x_14719:
[----:B------:R-:W-:Y:S05]  /*5660*/  BSYNC.RECONVERGENT B3 ;  /* 0x0000000000037941 */ /* 0x000fea0003800200 */
.L_x_14718:
        /* <DEDUP_REMOVED lines=10> */
.L_x_14721:
[----:B------:R-:W-:Y:S05]  /*5710*/  BSYNC.RECONVERGENT B3 ;  /* 0x0000000000037941 */ /* 0x000fea0003800200 */
.L_x_14720:
        /* <DEDUP_REMOVED lines=10> */
.L_x_14723:
[----:B------:R-:W-:Y:S05]  /*57c0*/  BSYNC.RECONVERGENT B3 ;  /* 0x0000000000037941 */ /* 0x000fea0003800200 */
.L_x_14722:
        /* <DEDUP_REMOVED lines=9> */
.L_x_14694:
[----:B------:R-:W-:Y:S05]  /*5860*/  BSYNC.RECONVERGENT B1 ;  /* 0x0000000000017941 */ /* 0x000fea0003800200 */
.L_x_14691:
        /* <DEDUP_REMOVED lines=9> */
.L_x_14690:
[----:B------:R-:W-:Y:S05]  /*5900*/  BSYNC.RECONVERGENT B2 ;  /* 0x0000000000027941 */ /* 0x000fea0003800200 */
.L_x_14689:
        /* <DEDUP_REMOVED lines=11> */
[----:B01----:R-:W0:Y:S01]  /*59c0*/  @P2 LDC R2, c[0x0][0x40c] ;  /* 0x00010300ff022b82 */ /* 0x003e220000000800 */
[----:B------:R-:W-:Y:S01]  /*59d0*/  @P1 FFMA.FTZ R3, R9, R179, R178 ;  /* 0x000000b309031223 */ /* 0x000fe200000100b2 */
[----:B-----5:R-:W-:Y:S02]  /*59e0*/  MOV R168, R152 ;  /* 0x0000009800a87202 */ /* 0x020fe40000000f00 */
[----:B------:R-:W-:Y:S01]  /*59f0*/  MOV R169, R153 ;  /* 0x0000009900a97202 */ /* 0x000fe20000000f00 */
[----:B------:R-:W-:Y:S01]  /*5a00*/  @P1 FADD.FTZ R3, R242, -R3 ;  /* 0x80000003f2031221 */ /* 0x000fe20000010000 */
[----:B------:R-:W-:Y:S02]  /*5a10*/  MOV R171, R155 ;  /* 0x0000009b00ab7202 */ /* 0x000fe40000000f00 */
[----:B------:R-:W1:Y:S01]  /*5a20*/  @P2 LDC R133, c[0x0][0x40c] ;  /* 0x00010300ff852b82 */ /* 0x000e620000000800 */
[----:B------:R-:W-:Y:S01]  /*5a30*/  @P1 FFMA.FTZ R168, R4, R3, R152 ;  /* 0x0000000304a81223 */ /* 0x000fe20000010098 */
[----:B------:R-:W-:Y:S01]  /*5a40*/  @P1 FFMA.FTZ R3, R12, R179, R178 ;  /* 0x000000b30c031223 */ /* 0x000fe200000100b2 */
[----:B------:R-:W-:-:S02]  /*5a50*/  MOV R170, R154 ;  /* 0x0000009a00aa7202 */ /* 0x000fc40000000f00 */
[----:B------:R-:W-:Y:S01]  /*5a60*/  MOV R132, R156 ;  /* 0x0000009c00847202 */ /* 0x000fe20000000f00 */
[----:B------:R-:W-:Y:S01]  /*5a70*/  @P1 FADD.FTZ R3, R238, -R3 ;  /* 0x80000003ee031221 */ /* 0x000fe20000010000 */
[----:B------:R-:W-:Y:S01]  /*5a80*/  MOV R134, R158 ;  /* 0x0000009e00867202 */ /* 0x000fe20000000f00 */
[----:B------:R-:W2:Y:S02]  /*5a90*/  @P2 LDC R183, c[0x0][0x40c] ;  /* 0x00010300ffb72b82 */ /* 0x000ea40000000800 */
[----:B------:R-:W-:Y:S01]  /*5aa0*/  @P1 FFMA.FTZ R169, R4, R3, R153 ;  /* 0x0000000304a91223 */ /* 0x000fe20000010099 */
[----:B------:R-:W-:-:S04]  /*5ab0*/  @P1 FFMA.FTZ R3, R16, R179, R178 ;  /* 0x000000b310031223 */ /* 0x000fc800000100b2 */
[----:B------:R-:W-:Y:S01]  /*5ac0*/  @P1 FADD.FTZ R3, R234, -R3 ;  /* 0x80000003ea031221 */ /* 0x000fe20000010000 */
[----:B0-----:R-:W-:Y:S01]  /*5ad0*/  @P2 FMUL.FTZ R181, R169, R2 ;  /* 0x00000002a9b52220 */ /* 0x001fe20000410000 */
[----:B------:R-:W-:Y:S01]  /*5ae0*/  @P1 FFMA.FTZ R2, R19, R179, R178 ;  /* 0x000000b313021223 */ /* 0x000fe200000100b2 */
[----:B------:R-:W0:Y:S01]  /*5af0*/  @P2 LDC R135, c[0x0][0x40c] ;  /* 0x00010300ff872b82 */ /* 0x000e220000000800 */
[----:B------:R-:W-:Y:S02]  /*5b00*/  @P1 FFMA.FTZ R170, R4, R3, R154 ;  /* 0x0000000304aa1223 */ /* 0x000fe4000001009a */
[----:B------:R-:W-:Y:S01]  /*5b10*/  @P1 FADD.FTZ R2, R229, -R2 ;  /* 0x80000002e5021221 */ /* 0x000fe20000010000 */
[----:B------:R-:W-:Y:S01]  /*5b20*/  @P2 F2FP.F16.F32.PACK_AB R181, RZ, R181 ;  /* 0x000000b5ffb5223e */ /* 0x000fe200000000ff */
[----:B-1----:R-:W-:Y:S02]  /*5b30*/  @P2 FMUL.FTZ R180, R168, R133 ;  /* 0x00000085a8b42220 */ /* 0x002fe40000410000 */
[----:B------:R-:W-:Y:S01]  /*5b40*/  @P1 FFMA.FTZ R171, R4, R2, R155 ;  /* 0x0000000204ab1223 */ /* 0x000fe2000001009b */
[----:B------:R-:W-:Y:S01]  /*5b50*/  @P1 FFMA.FTZ R2, R188, R179, R178 ;  /* 0x000000b3bc021223 */ /* 0x000fe200000100b2 */
[----:B------:R-:W-:Y:S01]  /*5b60*/  MOV R133, R157 ;  /* 0x0000009d00857202 */ /* 0x000fe20000000f00 */
[----:B------:R-:W1:Y:S01]  /*5b70*/  @P2 LDC R182, c[0x0][0x40c] ;  /* 0x00010300ffb62b82 */ /* 0x000e620000000800 */
[----:B------:R-:W-:Y:S01]  /*5b80*/  @P2 F2FP.F16.F32.PACK_AB R180, RZ, R180 ;  /* 0x000000b4ffb4223e */ /* 0x000fe200000000ff */
[----:B------:R-:W-:Y:S01]  /*5b90*/  @P1 FADD.FTZ R3, R225, -R2 ;  /* 0x80000002e1031221 */ /* 0x000fe20000010000 */
[----:B------:R-:W-:-:S02]  /*5ba0*/  @P1 FFMA.FTZ R2, R194, R179, R178 ;  /* 0x000000b3c2021223 */ /* 0x000fc400000100b2 */
[----:B------:R-:W-:Y:S01]  /*5bb0*/  @P2 PRMT R172, R180, 0x7610, R172 ;  /* 0x00007610b4ac2816 */ /* 0x000fe200000000ac */
[----:B------:R-:W-:Y:S01]  /*5bc0*/  @P1 FFMA.FTZ R132, R4, R3, R156 ;  /* 0x0000000304841223 */ /* 0x000fe2000001009c */
[----:B------:R-:W-:Y:S01]  /*5bd0*/  @P1 FADD.FTZ R2, R221, -R2 ;  /* 0x80000002dd021221 */ /* 0x000fe20000010000 */
[----:B------:R-:W3:Y:S01]  /*5be0*/  @P2 LDC R3, c[0x0][0x40c] ;  /* 0x00010300ff032b82 */ /* 0x000ee20000000800 */
[----:B------:R-:W-:Y:S01]  /*5bf0*/  @P2 PRMT R172, R172, 0x5410, R181 ;  /* 0x00005410acac2816 */ /* 0x000fe200000000b5 */
[-CC-:B------:R-:W-:Y:S01]  /*5c00*/  @P1 FFMA.FTZ R180, R245, R179.reuse, R178.reuse ;  /* 0x000000b3f5b41223 */ /* 0x180fe200000100b2 */
[----:B------:R-:W-:Y:S01]  /*5c10*/  @P1 FFMA.FTZ R133, R4, R2, R157 ;  /* 0x0000000204851223 */ /* 0x000fe2000001009d */
[----:B------:R-:W-:Y:S01]  /*5c20*/  @P1 FFMA.FTZ R2, R202, R179, R178 ;  /* 0x000000b3ca021223 */ /* 0x000fe200000100b2 */
[----:B--2---:R-:W-:Y:S01]  /*5c30*/  @P2 FMUL.FTZ R181, R170, R183 ;  /* 0x000000b7aab52220 */ /* 0x004fe20000410000 */
[----:B0-----:R-:W-:Y:S01]  /*5c40*/  @P2 FMUL.FTZ R135, R132, R135 ;  /* 0x0000008784872220 */ /* 0x001fe20000410000 */
[----:B------:R-:W-:Y:S01]  /*5c50*/  @P1 FADD.FTZ R184, R251, -R180 ;  /* 0x800000b4fbb81221 */ /* 0x000fe20000010000 */
[----:B------:R-:W-:Y:S01]  /*5c60*/  @P1 FADD.FTZ R185, R203, -R2 ;  /* 0x80000002cbb91221 */ /* 0x000fe20000010000 */
[----:B------:R-:W-:Y:S01]  /*5c70*/  MOV R180, R159 ;  /* 0x0000009f00b47202 */ /* 0x000fe20000000f00 */
[----:B------:R-:W0:Y:S01]  /*5c80*/  @P2 LDC R2, c[0x0][0x40c] ;  /* 0x00010300ff022b82 */ /* 0x000e220000000800 */
[----:B------:R-:W-:Y:S01]  /*5c90*/  @P2 F2FP.F16.F32.PACK_AB R181, RZ, R181 ;  /* 0x000000b5ffb5223e */ /* 0x000fe200000000ff */
[C---:B------:R-:W-:Y:S01]  /*5ca0*/  @P1 FFMA.FTZ R134, R4.reuse, R185, R158 ;  /* 0x000000b904861223 */ /* 0x040fe2000001009e */
[----:B------:R-:W-:Y:S01]  /*5cb0*/  @P2 F2FP.F16.F32.PACK_AB R135, RZ, R135 ;  /* 0x00000087ff87223e */ /* 0x000fe200000000ff */
[----:B------:R-:W-:Y:S01]  /*5cc0*/  @P1 FFMA.FTZ R180, R4, R184, R159 ;  /* 0x000000b804b41223 */ /* 0x000fe2000001009f */
[----:B------:R-:W-:Y:S01]  /*5cd0*/  @P2 PRMT R173, R181, 0x7610, R173 ;  /* 0x00007610b5ad2816 */ /* 0x000fe200000000ad */
[----:B-1----:R-:W-:Y:S01]  /*5ce0*/  @P2 FMUL.FTZ R182, R171, R182 ;  /* 0x000000b6abb62220 */ /* 0x002fe20000410000 */
[----:B------:R-:W-:-:S02]  /*5cf0*/  @P2 PRMT R174, R135, 0x7610, R174 ;  /* 0x0000761087ae2816 */ /* 0x000fc400000000ae */
[----:B------:R-:W-:Y:S02]  /*5d00*/  MOV R135, R180 ;  /* 0x000000b400877202 */ /* 0x000fe40000000f00 */
[----:B------:R-:W-:Y:S01]  /*5d10*/  @P2 F2FP.F16.F32.PACK_AB R182, RZ, R182 ;  /* 0x000000b6ffb6223e */ /* 0x000fe200000000ff */
[----:B---3--:R-:W-:-:S03]  /*5d20*/  @P2 FMUL.FTZ R3, R134, R3 ;  /* 0x0000000386032220 */ /* 0x008fc60000410000 */
[----:B------:R-:W-:Y:S02]  /*5d30*/  @P2 PRMT R173, R173, 0x5410, R182 ;  /* 0x00005410adad2816 */ /* 0x000fe400000000b6 */
[----:B------:R-:W-:-:S04]  /*5d40*/  @P2 F2FP.F16.F32.PACK_AB R3, RZ, R3 ;  /* 0x00000003ff03223e */ /* 0x000fc800000000ff */
        /* <DEDUP_REMOVED lines=9> */
.L_x_14728:
[----:B------:R-:W2:Y:S01]  /*5de0*/  @P2 LDC R181, c[0x0][0x40c] ;  /* 0x00010300ffb52b82 */ /* 0x000ea20000000800 */
[-CC-:B01----:R-:W-:Y:S01]  /*5df0*/  @P1 FFMA.FTZ R3, R9, R179.reuse, R178.reuse ;  /* 0x000000b309031223 */ /* 0x183fe200000100b2 */
[----:B-----5:R-:W-:Y:S01]  /*5e00*/  MOV R2, R152 ;  /* 0x0000009800027202 */ /* 0x020fe20000000f00 */
[----:B------:R-:W-:Y:S01]  /*5e10*/  @P1 FFMA.FTZ R184, R19, R179, R178 ;  /* 0x000000b313b81223 */ /* 0x000fe200000100b2 */
[----:B------:R-:W-:Y:S01]  /*5e20*/  MOV R180, R153 ;  /* 0x0000009900b47202 */ /* 0x000fe20000000f00 */
[----:B------:R-:W-:Y:S02]  /*5e30*/  @P1 FADD.FTZ R3, R242, -R3 ;  /* 0x80000003f2031221 */ /* 0x000fe40000010000 */
[----:B------:R-:W-:Y:S01]  /*5e40*/  @P1 FADD.FTZ R184, R229, -R184 ;  /* 0x800000b8e5b81221 */ /* 0x000fe20000010000 */
[----:B------:R-:W0:Y:S01]  /*5e50*/  @P2 LDC R183, c[0x0][0x40c] ;  /* 0x00010300ffb72b82 */ /* 0x000e220000000800 */
[----:B------:R-:W-:Y:S01]  /*5e60*/  @P1 FFMA.FTZ R2, R4, R3, R152 ;  /* 0x0000000304021223 */ /* 0x000fe20000010098 */
[----:B------:R-:W-:-:S04]  /*5e70*/  @P1 FFMA.FTZ R3, R12, R179, R178 ;  /* 0x000000b30c031223 */ /* 0x000fc800000100b2 */
[----:B------:R-:W-:-:S04]  /*5e80*/  @P1 FADD.FTZ R3, R238, -R3 ;  /* 0x80000003ee031221 */ /* 0x000fc80000010000 */
[----:B------:R-:W-:Y:S01]  /*5e90*/  @P1 FFMA.FTZ R180, R4, R3, R153 ;  /* 0x0000000304b41223 */ /* 0x000fe20000010099 */
[----:B--2---:R-:W-:Y:S01]  /*5ea0*/  @P2 FMUL.FTZ R3, R2, R181 ;  /* 0x000000b502032220 */ /* 0x004fe20000410000 */
[----:B------:R-:W-:Y:S02]  /*5eb0*/  MOV R2, R154 ;  /* 0x0000009a00027202 */ /* 0x000fe40000000f00 */
[----:B0-----:R-:W-:Y:S02]  /*5ec0*/  @P2 FMUL.FTZ R181, R180, R183 ;  /* 0x000000b7b4b52220 */ /* 0x001fe40000410000 */
[----:B------:R-:W-:Y:S01]  /*5ed0*/  @P2 F2FP.F16.F32.PACK_AB R180, RZ, R3 ;  /* 0x00000003ffb4223e */ /* 0x000fe200000000ff */
[----:B------:R-:W-:Y:S01]  /*5ee0*/  @P1 FFMA.FTZ R183, R16, R179, R178 ;  /* 0x000000b310b71223 */ /* 0x000fe200000100b2 */
[----:B------:R-:W-:Y:S01]  /*5ef0*/  MOV R3, R155 ;  /* 0x0000009b00037202 */ /* 0x000fe20000000f00 */
[----:B------:R-:W-:Y:S01]  /*5f00*/  @P1 FFMA.FTZ R3, R4, R184, R155 ;  /* 0x000000b804031223 */ /* 0x000fe2000001009b */
[----:B------:R-:W-:Y:S01]  /*5f10*/  @P2 F2FP.F16.F32.PACK_AB R182, RZ, R181 ;  /* 0x000000b5ffb6223e */ /* 0x000fe200000000ff */
[----:B------:R-:W-:Y:S01]  /*5f20*/  @P1 FADD.FTZ R183, R234, -R183 ;  /* 0x800000b7eab71221 */ /* 0x000fe20000010000 */
[----:B------:R-:W-:Y:S01]  /*5f30*/  @P2 PRMT R172, R180, 0x7610, R172 ;  /* 0x00007610b4ac2816 */ /* 0x000fe200000000ac */
[----:B------:R-:W0:Y:S01]  /*5f40*/  @P2 LDC R181, c[0x0][0x40c] ;  /* 0x00010300ffb52b82 */ /* 0x000e220000000800 */
[----:B------:R-:W-:Y:S01]  /*5f50*/  @P1 FFMA.FTZ R180, R188, R179, R178 ;  /* 0x000000b3bcb41223 */ /* 0x000fe200000100b2 */
[----:B------:R-:W-:Y:S01]  /*5f60*/  @P1 FFMA.FTZ R2, R4, R183, R154 ;  /* 0x000000b704021223 */ /* 0x000fe2000001009a */
[----:B------:R-:W-:Y:S01]  /*5f70*/  @P2 PRMT R172, R172, 0x5410, R182 ;  /* 0x00005410acac2816 */ /* 0x000fe200000000b6 */
[----:B------:R-:W-:Y:S01]  /*5f80*/  @P1 FFMA.FTZ R184, R194, R179, R178 ;  /* 0x000000b3c2b81223 */ /* 0x000fe200000100b2 */
[----:B------:R-:W-:Y:S01]  /*5f90*/  @P1 FADD.FTZ R183, R225, -R180 ;  /* 0x800000b4e1b71221 */ /* 0x000fe20000010000 */
[----:B------:R-:W-:-:S02]  /*5fa0*/  MOV R180, R156 ;  /* 0x0000009c00b47202 */ /* 0x000fc40000000f00 */
[----:B------:R-:W1:Y:S01]  /*5fb0*/  @P2 LDC R182, c[0x0][0x40c] ;  /* 0x00010300ffb62b82 */ /* 0x000e620000000800 */
[----:B------:R-:W-:Y:S01]  /*5fc0*/  @P1 FFMA.FTZ R180, R4, R183, R156 ;  /* 0x000000b704b41223 */ /* 0x000fe2000001009c */
[----:B------:R-:W-:-:S06]  /*5fd0*/  @P1 FADD.FTZ R184, R221, -R184 ;  /* 0x800000b8ddb81221 */ /* 0x000fcc0000010000 */
[----:B------:R-:W2:Y:S01]  /*5fe0*/  @P2 LDC R183, c[0x0][0x40c] ;  /* 0x00010300ffb72b82 */ /* 0x000ea20000000800 */
[----:B0-----:R-:W-:Y:S01]  /*5ff0*/  @P2 FMUL.FTZ R2, R2, R181 ;  /* 0x000000b502022220 */ /* 0x001fe20000410000 */
[----:B------:R-:W-:Y:S01]  /*6000*/  MOV R181, R157 ;  /* 0x0000009d00b57202 */ /* 0x000fe20000000f00 */
[----:B------:R-:W-:-:S03]  /*6010*/  @P1 FFMA.FTZ R181, R4, R184, R157 ;  /* 0x000000b804b51223 */ /* 0x000fc6000001009d */
[----:B------:R-:W-:Y:S01]  /*6020*/  @P2 F2FP.F16.F32.PACK_AB R2, RZ, R2 ;  /* 0x00000002ff02223e */ /* 0x000fe200000000ff */
[----:B-1----:R-:W-:-:S03]  /*6030*/  @P2 FMUL.FTZ R3, R3, R182 ;  /* 0x000000b603032220 */ /* 0x002fc60000410000 */
[----:B------:R-:W-:Y:S01]  /*6040*/  @P2 PRMT R173, R2, 0x7610, R173 ;  /* 0x0000761002ad2816 */ /* 0x000fe200000000ad */
[----:B------:R-:W0:Y:S01]  /*6050*/  @P2 LDC R182, c[0x0][0x40c] ;  /* 0x00010300ffb62b82 */ /* 0x000e220000000800 */
[----:B------:R-:W-:Y:S01]  /*6060*/  @P2 F2FP.F16.F32.PACK_AB R3, RZ, R3 ;  /* 0x00000003ff03223e */ /* 0x000fe200000000ff */
[----:B--2---:R-:W-:-:S03]  /*6070*/  @P2 FMUL.FTZ R180, R180, R183 ;  /* 0x000000b7b4b42220 */ /* 0x004fc60000410000 */
[----:B------:R-:W-:Y:S02]  /*6080*/  @P2 PRMT R173, R173, 0x5410, R3 ;  /* 0x00005410adad2816 */ /* 0x000fe40000000003 */
        /* <DEDUP_REMOVED lines=14> */
[----:B------:R-:W-:-:S04]  /*6170*/  @P1 FFMA.FTZ R2, R245, R179, R178 ;  /* 0x000000b3f5021223 */ /* 0x000fc800000100b2 */
[----:B------:R-:W-:Y:S01]  /*6180*/  @P1 FADD.FTZ R3, R251, -R2 ;  /* 0x80000002fb031221 */ /* 0x000fe20000010000 */
[----:B------:R-:W-:-:S03]  /*6190*/  MOV R2, R159 ;  /* 0x0000009f00027202 */ /* 0x000fc60000000f00 */
[----:B------:R-:W-:-:S04]  /*61a0*/  @P1 FFMA.FTZ R2, R4, R3, R159 ;  /* 0x0000000304021223 */ /* 0x000fc8000001009f */
[----:B------:R-:W-:-:S05]  /*61b0*/  FMUL.FTZ R2, R2, UR12 ;  /* 0x0000000c02027c20 */ /* 0x000fca0008410000 */
[----:B------:R-:W-:-:S04]  /*61c0*/  F2FP.F16.F32.PACK_AB R2, RZ, R2 ;  /* 0x00000002ff02723e */ /* 0x000fc800000000ff */
[----:B------:R-:W-:Y:S01]  /*61d0*/  PRMT R175, R175, 0x5410, R2 ;  /* 0x00005410afaf7816 */ /* 0x000fe20000000002 */
[----:B------:R-:W-:Y:S06]  /*61e0*/  BRA `(.L_x_14729) ;  /* 0x0000000c00347947 */ /* 0x000fec0003800000 */
.L_x_14727:
[----:B------:R-:W-:-:S04]  /*61f0*/  UISETP.NE.U32.AND UP0, UPT, UR14, URZ, UPT ;  /* 0x000000ff0e00728c */ /* 0x000fc8000bf05070 */
[----:B------:R-:W-:-:S06]  /*6200*/  UISETP.NE.AND.EX UP0, UPT, UR15, URZ, UPT, UP0 ;  /* 0x000000ff0f00728c */ /* 0x000fcc000bf05300 */
[----:B------:R-:W-:-:S13]  /*6210*/  PLOP3.LUT P0, PT, PT, PT, UP0, 0x80, 0x8 ;  /* 0x000000000008781c */ /* 0x000fda0003f0f008 */
[----:B------:R-:W-:Y:S05]  /*6220*/  @!P0 BRA `(.L_x_14730) ;  /* 0x0000000400cc8947 */ /* 0x000fea0003800000 */
[-CC-:B01----:R-:W-:Y:S01]  /*6230*/  FFMA.FTZ R2, R202, R179.reuse, R178.reuse ;  /* 0x000000b3ca027223 */ /* 0x183fe200000100b2 */
        /* <DEDUP_REMOVED lines=42> */
.L_x_14732:
[----:B------:R-:W-:Y:S05]  /*64e0*/  BSYNC.RECONVERGENT B3 ;  /* 0x0000000000037941 */ /* 0x000fea0003800200 */
.L_x_14731:
        /* <DEDUP_REMOVED lines=10> */
.L_x_14734:
[----:B------:R-:W-:Y:S05]  /*6590*/  BSYNC.RECONVERGENT B3 ;  /* 0x0000000000037941 */ /* 0x000fea0003800200 */
.L_x_14733:
        /* <DEDUP_REMOVED lines=10> */
.L_x_14736:
[----:B------:R-:W-:Y:S05]  /*6640*/  BSYNC.RECONVERGENT B3 ;  /* 0x0000000000037941 */ /* 0x000fea0003800200 */
.L_x_14735:
        /* <DEDUP_REMOVED lines=10> */
.L_x_14738:
[----:B------:R-:W-:Y:S05]  /*66f0*/  BSYNC.RECONVERGENT B3 ;  /* 0x0000000000037941 */ /* 0x000fea0003800200 */
.L_x_14737:
        /* <DEDUP_REMOVED lines=10> */
.L_x_14740:
[----:B------:R-:W-:Y:S05]  /*67a0*/  BSYNC.RECONVERGENT B3 ;  /* 0x0000000000037941 */ /* 0x000fea0003800200 */
.L_x_14739:
        /* <DEDUP_REMOVED lines=10> */
.L_x_14742:
[----:B------:R-:W-:Y:S05]  /*6850*/  BSYNC.RECONVERGENT B3 ;  /* 0x0000000000037941 */ /* 0x000fea0003800200 */
.L_x_14741:
        /* <DEDUP_REMOVED lines=10> */
.L_x_14744:
[----:B------:R-:W-:Y:S05]  /*6900*/  BSYNC.RECONVERGENT B3 ;  /* 0x0000000000037941 */ /* 0x000fea0003800200 */
.L_x_14743:
[----:B------:R-:W-:Y:S05]  /*6910*/  @!P2 BRA `(.L_x_14729) ;  /* 0x000000040068a947 */ /* 0x000fea0003800000 */
[----:B------:R-:W-:-:S05]  /*6920*/  FMUL.FTZ R2, R135, UR12 ;  /* 0x0000000c87027c20 */ /* 0x000fca0008410000 */
[----:B------:R-:W-:-:S04]  /*6930*/  F2FP.F16.F32.PACK_AB R2, RZ, R2 ;  /* 0x00000002ff02723e */ /* 0x000fc800000000ff */
[----:B------:R-:W-:Y:S01]  /*6940*/  PRMT R175, R175, 0x5410, R2 ;  /* 0x00005410afaf7816 */ /* 0x000fe20000000002 */
[----:B------:R-:W-:Y:S06]  /*6950*/  BRA `(.L_x_14729) ;  /* 0x0000000400587947 */ /* 0x000fec0003800000 */
.L_x_14730:
        /* <DEDUP_REMOVED lines=8> */
[----:B------:R-:W-:-:S04]  /*69e0*/  F2FP.F16.F32.PACK_AB R3, RZ, R3 ;  /* 0x00000003ff03723e */ /* 0x000fc800000000ff */
[----:B------:R-:W-:-:S07]  /*69f0*/  PRMT R172, R3, 0x7610, R172 ;  /* 0x0000761003ac7816 */ /* 0x000fce00000000ac */
.L_x_14746:
[----:B------:R-:W-:Y:S05]  /*6a00*/  BSYNC.RECONVERGENT B3 ;  /* 0x0000000000037941 */ /* 0x000fea0003800200 */
.L_x_14745:
        /* <DEDUP_REMOVED lines=10> */
.L_x_14748:
[----:B------:R-:W-:Y:S05]  /*6ab0*/  BSYNC.RECONVERGENT B3 ;  /* 0x0000000000037941 */ /* 0x000fea0003800200 */
.L_x_14747:
        /* <DEDUP_REMOVED lines=10> */
.L_x_14750:
[----:B------:R-:W-:Y:S05]  /*6b60*/  BSYNC.RECONVERGENT B3 ;  /* 0x0000000000037941 */ /* 0x000fea0003800200 */
.L_x_14749:
        /* <DEDUP_REMOVED lines=10> */
.L_x_14752:
[----:B------:R-:W-:Y:S05]  /*6c10*/  BSYNC.RECONVERGENT B3 ;  /* 0x0000000000037941 */ /* 0x000fea0003800200 */
.L_x_14751:
        /* <DEDUP_REMOVED lines=10> */
.L_x_14754:
[----:B------:R-:W-:Y:S05]  /*6cc0*/  BSYNC.RECONVERGENT B3 ;  /* 0x0000000000037941 */ /* 0x000fea0003800200 */
.L_x_14753:
        /* <DEDUP_REMOVED lines=10> */
.L_x_14756:
[----:B------:R-:W-:Y:S05]  /*6d70*/  BSYNC.RECONVERGENT B3 ;  /* 0x0000000000037941 */ /* 0x000fea0003800200 */
.L_x_14755:
        /* <DEDUP_REMOVED lines=10> */
.L_x_14758:
[----:B------:R-:W-:Y:S05]  /*6e20*/  BSYNC.RECONVERGENT B3 ;  /* 0x0000000000037941 */ /* 0x000fea0003800200 */
.L_x_14757:
        /* <DEDUP_REMOVED lines=9> */
.L_x_14729:
[----:B------:R-:W-:Y:S05]  /*6ec0*/  BSYNC.RECONVERGENT B1 ;  /* 0x0000000000017941 */ /* 0x000fea0003800200 */
.L_x_14726:
        /* <DEDUP_REMOVED lines=9> */
.L_x_14725:
[----:B------:R-:W-:Y:S05]  /*6f60*/  BSYNC.RECONVERGENT B2 ;  /* 0x0000000000027941 */ /* 0x000fea0003800200 */
.L_x_14724:
        /* <DEDUP_REMOVED lines=77> */
.L_x_14763:
[----:B------:R-:W3:Y:S01]  /*7440*/  @P2 LDC R181, c[0x0][0x40c] ;  /* 0x00010300ffb52b82 */ /* 0x000ee20000000800 */
[-CC-:B012---:R-:W-:Y:S01]  /*7450*/  @P1 FFMA.FTZ R2, R8, R179.reuse, R178.reuse ;  /* 0x000000b308021223 */ /* 0x187fe200000100b2 */
        /* <DEDUP_REMOVED lines=8> */
[----:B---3--:R-:W-:Y:S01]  /*74e0*/  @P2 FMUL.FTZ R3, R2, R181 ;  /* 0x000000b502032220 */ /* 0x008fe20000410000 */
        /* <DEDUP_REMOVED lines=54> */
.L_x_14762:
[----:B------:R-:W-:-:S04]  /*7850*/  UISETP.NE.U32.AND UP0, UPT, UR14, URZ, UPT ;  /* 0x000000ff0e00728c */ /* 0x000fc8000bf05070 */
[----:B------:R-:W-:-:S06]  /*7860*/  UISETP.NE.AND.EX UP0, UPT, UR15, URZ, UPT, UP0 ;  /* 0x000000ff0f00728c */ /* 0x000fcc000bf05300 */
[----:B------:R-:W-:-:S13]  /*7870*/  PLOP3.LUT P0, PT, PT, PT, UP0, 0x80, 0x8 ;  /* 0x000000000008781c */ /* 0x000fda0003f0f008 */
[----:B------:R-:W-:Y:S05]  /*7880*/  @!P0 BRA `(.L_x_14765) ;  /* 0x0000000400cc8947 */ /* 0x000fea0003800000 */
[-CC-:B012---:R-:W-:Y:S01]  /*7890*/  FFMA.FTZ R2, R204, R179.reuse, R178.reuse ;  /* 0x000000b3cc027223 */ /* 0x187fe200000100b2 */
        /* <DEDUP_REMOVED lines=42> */
.L_x_14767:
[----:B------:R-:W-:Y:S05]  /*7b40*/  BSYNC.RECONVERGENT B3 ;  /* 0x0000000000037941 */ /* 0x000fea0003800200 */
.L_x_14766:
        /* <DEDUP_REMOVED lines=10> */
.L_x_14769:
[----:B------:R-:W-:Y:S05]  /*7bf0*/  BSYNC.RECONVERGENT B3 ;  /* 0x0000000000037941 */ /* 0x000fea0003800200 */
.L_x_14768:
        /* <DEDUP_REMOVED lines=10> */
.L_x_14771:
[----:B------:R-:W-:Y:S05]  /*7ca0*/  BSYNC.RECONVERGENT B3 ;  /* 0x0000000000037941 */ /* 0x000fea0003800200 */
.L_x_14770:
        /* <DEDUP_REMOVED lines=10> */
.L_x_14773:
[----:B------:R-:W-:Y:S05]  /*7d50*/  BSYNC.RECONVERGENT B3 ;  /* 0x0000000000037941 */ /* 0x000fea0003800200 */
.L_x_14772:
        /* <DEDUP_REMOVED lines=10> */
.L_x_14775:
[----:B------:R-:W-:Y:S05]  /*7e00*/  BSYNC.RECONVERGENT B3 ;  /* 0x0000000000037941 */ /* 0x000fea0003800200 */
.L_x_14774:
        /* <DEDUP_REMOVED lines=10> */
.L_x_14777:
[----:B------:R-:W-:Y:S05]  /*7eb0*/  BSYNC.RECONVERGENT B3 ;  /* 0x0000000000037941 */ /* 0x000fea0003800200 */
.L_x_14776:
        /* <DEDUP_REMOVED lines=10> */
.L_x_14779:
[----:B------:R-:W-:Y:S05]  /*7f60*/  BSYNC.RECONVERGENT B3 ;  /* 0x0000000000037941 */ /* 0x000fea0003800200 */
.L_x_14778:
[----:B------:R-:W-:Y:S05]  /*7f70*/  @!P2 BRA `(.L_x_14764) ;  /* 0x000000040068a947 */ /* 0x000fea0003800000 */
[----:B------:R-:W-:-:S05]  /*7f80*/  FMUL.FTZ R2, R135, UR12 ;  /* 0x0000000c87027c20 */ /* 0x000fca0008410000 */
[----:B------:R-:W-:-:S04]  /*7f90*/  F2FP.F16.F32.PACK_AB R2, RZ, R2 ;  /* 0x00000002ff02723e */ /* 0x000fc800000000ff */
[----:B------:R-:W-:Y:S01]  /*7fa0*/  PRMT R175, R175, 0x5410, R2 ;  /* 0x00005410afaf7816 */ /* 0x000fe20000000002 */
[----:B------:R-:W-:Y:S06]  /*7fb0*/  BRA `(.L_x_14764) ;  /* 0x0000000400587947 */ /* 0x000fec0003800000 */
.L_x_14765:
        /* <DEDUP_REMOVED lines=8> */
[----:B------:R-:W-:-:S04]  /*8040*/  F2FP.F16.F32.PACK_AB R3, RZ, R3 ;  /* 0x00000003ff03723e */ /* 0x000fc800000000ff */
[----:B------:R-:W-:-:S07]  /*8050*/  PRMT R172, R3, 0x7610, R172 ;  /* 0x0000761003ac7816 */ /* 0x000fce00000000ac */
.L_x_14781:
[----:B------:R-:W-:Y:S05]  /*8060*/  BSYNC.RECONVERGENT B3 ;  /* 0x0000000000037941 */ /* 0x000fea0003800200 */
.L_x_14780:
        /* <DEDUP_REMOVED lines=10> */
.L_x_14783:
[----:B------:R-:W-:Y:S05]  /*8110*/  BSYNC.RECONVERGENT B3 ;  /* 0x0000000000037941 */ /* 0x000fea0003800200 */
.L_x_14782:
        /* <DEDUP_REMOVED lines=10> */
.L_x_14785:
[----:B------:R-:W-:Y:S05]  /*81c0*/  BSYNC.RECONVERGENT B3 ;  /* 0x0000000000037941 */ /* 0x000fea0003800200 */
.L_x_14784:
        /* <DEDUP_REMOVED lines=10> */
.L_x_14787:
[----:B------:R-:W-:Y:S05]  /*8270*/  BSYNC.RECONVERGENT B3 ;  /* 0x0000000000037941 */ /* 0x000fea0003800200 */
.L_x_14786:
        /* <DEDUP_REMOVED lines=10> */
.L_x_14789:
[----:B------:R-:W-:Y:S05]  /*8320*/  BSYNC.RECONVERGENT B3 ;  /* 0x0000000000037941 */ /* 0x000fea0003800200 */
.L_x_14788:
        /* <DEDUP_REMOVED lines=10> */
.L_x_14791:
[----:B------:R-:W-:Y:S05]  /*83d0*/  BSYNC.RECONVERGENT B3 ;  /* 0x0000000000037941 */ /* 0x000fea0003800200 */
.L_x_14790:
        /* <DEDUP_REMOVED lines=10> */
.L_x_14793:
[----:B------:R-:W-:Y:S05]  /*8480*/  BSYNC.RECONVERGENT B3 ;  /* 0x0000000000037941 */ /* 0x000fea0003800200 */
.L_x_14792:
        /* <DEDUP_REMOVED lines=9> */
.L_x_14764:
[----:B------:R-:W-:Y:S05]  /*8520*/  BSYNC.RECONVERGENT B1 ;  /* 0x0000000000017941 */ /* 0x000fea0003800200 */
.L_x_14761:
        /* <DEDUP_REMOVED lines=9> */
.L_x_14760:
[----:B------:R-:W-:Y:S05]  /*85c0*/  BSYNC.RECONVERGENT B2 ;  /* 0x0000000000027941 */ /* 0x000fea0003800200 */
.L_x_14759:
        /* <DEDUP_REMOVED lines=11> */
[-CC-:B0123--:R-:W-:Y:S01]  /*8680*/  @P1 FFMA.FTZ R3, R249, R179.reuse, R178.reuse ;  /* 0x000000b3f9031223 */ /* 0x18ffe200000100b2 */
[-CC-:B------:R-:W-:Y:S01]  /*8690*/  @P1 FFMA.FTZ R132, R191, R179.reuse, R178.reuse ;  /* 0x000000b3bf841223 */ /* 0x180fe200000100b2 */
[--C-:B------:R-:W-:Y:S01]  /*86a0*/  @P1 FFMA.FTZ R5, R197, R179, R178.reuse ;  /* 0x000000b3c5051223 */ /* 0x100fe200000100b2 */
[----:B-----5:R-:W-:Y:S01]  /*86b0*/  MOV R135, R27 ;  /* 0x0000001b00877202 */ /* 0x020fe20000000f00 */
[----:B------:R-:W-:Y:S01]  /*86c0*/  @P1 FADD.FTZ R3, R248, -R3 ;  /* 0x80000003f8031221 */ /* 0x000fe20000010000 */
[-CC-:B------:R-:W-:Y:S01]  /*86d0*/  @P1 FFMA.FTZ R180, R206, R179.reuse, R178.reuse ;  /* 0x000000b3ceb41223 */ /* 0x180fe200000100b2 */
[-CC-:B------:R-:W-:Y:S01]  /*86e0*/  @P1 FFMA.FTZ R182, R208, R179.reuse, R178.reuse ;  /* 0x000000b3d0b61223 */ /* 0x180fe200000100b2 */
[----:B------:R-:W-:Y:S01]  /*86f0*/  @P1 FFMA.FTZ R2, R210, R179, R178 ;  /* 0x000000b3d2021223 */ /* 0x000fe200000100b2 */
[----:B------:R-:W-:Y:S01]  /*8700*/  @P1 FFMA.FTZ R135, R4, R3, R27 ;  /* 0x0000000304871223 */ /* 0x000fe2000001001b */
[----:B------:R-:W-:Y:S01]  /*8710*/  @P1 FADD.FTZ R3, R223, -R132 ;  /* 0x80000084df031221 */ /* 0x000fe20000010000 */
[----:B------:R-:W-:Y:S01]  /*8720*/  @P1 FADD.FTZ R5, R218, -R5 ;  /* 0x80000005da051221 */ /* 0x000fe20000010000 */
[----:B------:R-:W-:Y:S01]  /*8730*/  MOV R168, R28 ;  /* 0x0000001c00a87202 */ /* 0x000fe20000000f00 */
[----:B------:R-:W-:Y:S01]  /*8740*/  @P1 FFMA.FTZ R134, R196, R179, R178 ;  /* 0x000000b3c4861223 */ /* 0x000fe200000100b2 */
[----:B------:R-:W-:Y:S01]  /*8750*/  @P1 FFMA.FTZ R168, R4, R3, R28 ;  /* 0x0000000304a81223 */ /* 0x000fe2000001001c */
[----:B------:R-:W-:Y:S01]  /*8760*/  MOV R170, R30 ;  /* 0x0000001e00aa7202 */ /* 0x000fe20000000f00 */
[----:B------:R-:W-:Y:S01]  /*8770*/  @P1 FADD.FTZ R180, R207, -R180 ;  /* 0x800000b4cfb41221 */ /* 0x000fe20000010000 */
[----:B------:R-:W-:Y:S01]  /*8780*/  @P1 FADD.FTZ R3, R209, -R182 ;  /* 0x800000b6d1031221 */ /* 0x000fe20000010000 */
[----:B------:R-:W-:Y:S01]  /*8790*/  @P1 FADD.FTZ R2, R211, -R2 ;  /* 0x80000002d3021221 */ /* 0x000fe20000010000 */
[----:B------:R-:W-:Y:S01]  /*87a0*/  @P1 FFMA.FTZ R178, R212, R179, R178 ;  /* 0x000000b3d4b21223 */ /* 0x000fe200000100b2 */
[C---:B------:R-:W-:Y:S01]  /*87b0*/  @P1 FFMA.FTZ R170, R4.reuse, R5, R30 ;  /* 0x0000000504aa1223 */ /* 0x040fe2000001001e */
[----:B------:R-:W0:Y:S01]  /*87c0*/  @P2 LDC R183, c[0x0][0x40c] ;  /* 0x00010300ffb72b82 */ /* 0x000e220000000800 */
[----:B------:R-:W-:Y:S01]  /*87d0*/  MOV R171, R31 ;  /* 0x0000001f00ab7202 */ /* 0x000fe20000000f00 */
[C---:B------:R-:W-:Y:S01]  /*87e0*/  @P1 FFMA.FTZ R171, R4.reuse, R180, R31 ;  /* 0x000000b404ab1223 */ /* 0x040fe2000001001f */
[----:B------:R-:W-:Y:S01]  /*87f0*/  MOV R132, R24 ;  /* 0x0000001800847202 */ /* 0x000fe20000000f00 */
[C---:B------:R-:W-:Y:S01]  /*8800*/  @P1 FFMA.FTZ R132, R4.reuse, R3, R24 ;  /* 0x0000000304841223 */ /* 0x040fe20000010018 */
[----:B------:R-:W-:Y:S01]  /*8810*/  MOV R133, R25 ;  /* 0x0000001900857202 */ /* 0x000fe20000000f00 */
[C---:B------:R-:W-:Y:S01]  /*8820*/  @P1 FFMA.FTZ R133, R4.reuse, R2, R25 ;  /* 0x0000000204851223 */ /* 0x040fe20000010019 */
[----:B------:R-:W-:Y:S01]  /*8830*/  @P1 FADD.FTZ R134, R219, -R134 ;  /* 0x80000086db861221 */ /* 0x000fe20000010000 */
[----:B------:R-:W1:Y:S01]  /*8840*/  @P2 LDC R179, c[0x0][0x40c] ;  /* 0x00010300ffb32b82 */ /* 0x000e620000000800 */
[----:B------:R-:W-:Y:S01]  /*8850*/  @P1 FADD.FTZ R181, R213, -R178 ;  /* 0x800000b2d5b51221 */ /* 0x000fe20000010000 */
[----:B------:R-:W-:Y:S01]  /*8860*/  MOV R169, R29 ;  /* 0x0000001d00a97202 */ /* 0x000fe20000000f00 */
[C---:B------:R-:W-:Y:S01]  /*8870*/  @P1 FFMA.FTZ R169, R4.reuse, R134, R29 ;  /* 0x0000008604a91223 */ /* 0x040fe2000001001d */
[----:B------:R-:W-:Y:S01]  /*8880*/  MOV R134, R26 ;  /* 0x0000001a00867202 */ /* 0x000fe20000000f00 */
[----:B------:R-:W-:-:S03]  /*8890*/  @P1 FFMA.FTZ R134, R4, R181, R26 ;  /* 0x000000b504861223 */ /* 0x000fc6000001001a */
[----:B------:R-:W2:Y:S08]  /*88a0*/  @P2 LDC R5, c[0x0][0x40c] ;  /* 0x00010300ff052b82 */ /* 0x000eb00000000800 */
[----:B------:R-:W3:Y:S01]  /*88b0*/  @P2 LDC R182, c[0x0][0x40c] ;  /* 0x00010300ffb62b82 */ /* 0x000ee20000000800 */
[----:B0-----:R-:W-:-:S05]  /*88c0*/  @P2 FMUL.FTZ R4, R168, R183 ;  /* 0x000000b7a8042220 */ /* 0x001fca0000410000 */
[----:B------:R-:W-:Y:S02]  /*88d0*/  @P2 F2FP.F16.F32.PACK_AB R4, RZ, R4 ;  /* 0x00000004ff04223e */ /* 0x000fe400000000ff */
[----:B------:R-:W0:Y:S01]  /*88e0*/  @P2 LDC R180, c[0x0][0x40c] ;  /* 0x00010300ffb42b82 */ /* 0x000e220000000800 */
[----:B-1----:R-:W-:Y:S01]  /*88f0*/  @P2 FMUL.FTZ R179, R170, R179 ;  /* 0x000000b3aab32220 */ /* 0x002fe20000410000 */
[----:B------:R-:W-:-:S04]  /*8900*/  @P2 PRMT R172, R4, 0x7610, R172 ;  /* 0x0000761004ac2816 */ /* 0x000fc800000000ac */
[----:B------:R-:W-:Y:S02]  /*8910*/  @P2 F2FP.F16.F32.PACK_AB R179, RZ, R179 ;  /* 0x000000b3ffb3223e */ /* 0x000fe400000000ff */
[----:B------:R-:W1:Y:S01]  /*8920*/  @P2 LDC R2, c[0x0][0x40c] ;  /* 0x00010300ff022b82 */ /* 0x000e620000000800 */
[----:B--2---:R-:W-:Y:S01]  /*8930*/  @P2 FMUL.FTZ R5, R132, R5 ;  /* 0x0000000584052220 */ /* 0x004fe20000410000 */
[----:B------:R-:W-:-:S04]  /*8940*/  @P2 PRMT R173, R179, 0x7610, R173 ;  /* 0x00007610b3ad2816 */ /* 0x000fc800000000ad */
[----:B------:R-:W-:Y:S02]  /*8950*/  @P2 F2FP.F16.F32.PACK_AB R5, RZ, R5 ;  /* 0x00000005ff05223e */ /* 0x000fe400000000ff */
[----:B------:R-:W2:Y:S01]  /*8960*/  @P2 LDC R3, c[0x0][0x40c] ;  /* 0x00010300ff032b82 */ /* 0x000ea20000000800 */
[----:B---3--:R-:W-:Y:S01]  /*8970*/  @P2 FMUL.FTZ R178, R169, R182 ;  /* 0x000000b6a9b22220 */ /* 0x008fe20000410000 */
[----:B------:R-:W-:-:S04]  /*8980*/  @P2 PRMT R174, R5, 0x7610, R174 ;  /* 0x0000761005ae2816 */ /* 0x000fc800000000ae */
[----:B------:R-:W-:Y:S01]  /*8990*/  @P2 F2FP.F16.F32.PACK_AB R178, RZ, R178 ;  /* 0x000000b2ffb2223e */ /* 0x000fe200000000ff */
[----:B0-----:R-:W-:-:S03]  /*89a0*/  @P2 FMUL.FTZ R180, R171, R180 ;  /* 0x000000b4abb42220 */ /* 0x001fc60000410000 */
[----:B------:R-:W-:Y:S02]  /*89b0*/  @P2 PRMT R172, R172, 0x5410, R178 ;  /* 0x00005410acac2816 */ /* 0x000fe400000000b2 */
        /* <DEDUP_REMOVED lines=13> */
.L_x_14798:
[----:B------:R-:W4:Y:S01]  /*8a90*/  @P2 LDC R181, c[0x0][0x40c] ;  /* 0x00010300ffb52b82 */ /* 0x000f220000000800 */
[-CC-:B0123--:R-:W-:Y:S01]  /*8aa0*/  @P1 FFMA.FTZ R2, R191, R179.reuse, R178.reuse ;  /* 0x000000b3bf021223 */ /* 0x18ffe200000100b2 */
[-CC-:B------:R-:W-:Y:S01]  /*8ab0*/  @P1 FFMA.FTZ R180, R196, R179.reuse, R178.reuse ;  /* 0x000000b3c4b41223 */ /* 0x180fe200000100b2 */
[-CC-:B------:R-:W-:Y:S01]  /*8ac0*/  @P1 FFMA.FTZ R5, R197, R179.reuse, R178.reuse ;  /* 0x000000b3c5051223 */ /* 0x180fe200000100b2 */
[----:B------:R-:W-:Y:S01]  /*8ad0*/  @P1 FFMA.FTZ R184, R212, R179, R178 ;  /* 0x000000b3d4b81223 */ /* 0x000fe200000100b2 */
[----:B------:R-:W-:Y:S01]  /*8ae0*/  @P1 FADD.FTZ R3, R223, -R2 ;  /* 0x80000002df031221 */ /* 0x000fe20000010000 */
[----:B------:R-:W-:Y:S01]  /*8af0*/  @P1 FADD.FTZ R180, R219, -R180 ;  /* 0x800000b4dbb41221 */ /* 0x000fe20000010000 */
[----:B-----5:R-:W-:Y:S01]  /*8b00*/  MOV R2, R28 ;  /* 0x0000001c00027202 */ /* 0x020fe20000000f00 */
[----:B------:R-:W0:Y:S01]  /*8b10*/  @P2 LDC R182, c[0x0][0x40c] ;  /* 0x00010300ffb62b82 */ /* 0x000e220000000800 */
[C---:B------:R-:W-:Y:S01]  /*8b20*/  @P1 FFMA.FTZ R2, R4.reuse, R3, R28 ;  /* 0x0000000304021223 */ /* 0x040fe2000001001c */
[----:B------:R-:W-:Y:S01]  /*8b30*/  MOV R3, R29 ;  /* 0x0000001d00037202 */ /* 0x000fe20000000f00 */
[----:B------:R-:W-:Y:S01]  /*8b40*/  @P1 FFMA.FTZ R3, R4, R180, R29 ;  /* 0x000000b404031223 */ /* 0x000fe2000001001d */
[----:B------:R-:W-:Y:S01]  /*8b50*/  @P1 FADD.FTZ R183, R218, -R5 ;  /* 0x80000005dab71221 */ /* 0x000fe20000010000 */
[----:B------:R-:W-:-:S03]  /*8b60*/  MOV R5, R30 ;  /* 0x0000001e00057202 */ /* 0x000fc60000000f00 */
[----:B------:R-:W1:Y:S01]  /*8b70*/  @P2 LDC R180, c[0x0][0x40c] ;  /* 0x00010300ffb42b82 */ /* 0x000e620000000800 */
[----:B------:R-:W-:Y:S01]  /*8b80*/  @P1 FFMA.FTZ R5, R4, R183, R30 ;  /* 0x000000b704051223 */ /* 0x000fe2000001001e */
[----:B----4-:R-:W-:-:S05]  /*8b90*/  @P2 FMUL.FTZ R181, R2, R181 ;  /* 0x000000b502b52220 */ /* 0x010fca0000410000 */
[----:B------:R-:W-:Y:S01]  /*8ba0*/  @P2 F2FP.F16.F32.PACK_AB R181, RZ, R181 ;  /* 0x000000b5ffb5223e */ /* 0x000fe200000000ff */
[----:B0-----:R-:W-:Y:S01]  /*8bb0*/  @P2 FMUL.FTZ R2, R3, R182 ;  /* 0x000000b603022220 */ /* 0x001fe20000410000 */
[----:B------:R-:W-:Y:S01]  /*8bc0*/  @P1 FFMA.FTZ R182, R206, R179, R178 ;  /* 0x000000b3ceb61223 */ /* 0x000fe200000100b2 */
[----:B------:R-:W-:Y:S02]  /*8bd0*/  MOV R3, R31 ;  /* 0x0000001f00037202 */ /* 0x000fe40000000f00 */
[----:B------:R-:W-:Y:S01]  /*8be0*/  @P2 PRMT R172, R181, 0x7610, R172 ;  /* 0x00007610b5ac2816 */ /* 0x000fe200000000ac */
[----:B------:R-:W-:Y:S01]  /*8bf0*/  @P1 FADD.FTZ R182, R207, -R182 ;  /* 0x800000b6cfb61221 */ /* 0x000fe20000010000 */
[----:B------:R-:W-:Y:S01]  /*8c00*/  @P2 F2FP.F16.F32.PACK_AB R183, RZ, R2 ;  /* 0x00000002ffb7223e */ /* 0x000fe200000000ff */
[----:B------:R-:W0:Y:S01]  /*8c10*/  @P2 LDC R181, c[0x0][0x40c] ;  /* 0x00010300ffb52b82 */ /* 0x000e220000000800 */
[----:B-1----:R-:W-:Y:S01]  /*8c20*/  @P2 FMUL.FTZ R5, R5, R180 ;  /* 0x000000b405052220 */ /* 0x002fe20000410000 */
[----:B------:R-:W-:Y:S01]  /*8c30*/  @P1 FFMA.FTZ R3, R4, R182, R31 ;  /* 0x000000b604031223 */ /* 0x000fe2000001001f */
[-CC-:B------:R-:W-:Y:S01]  /*8c40*/  @P1 FFMA.FTZ R180, R210, R179.reuse, R178.reuse ;  /* 0x000000b3d2b41223 */ /* 0x180fe200000100b2 */
[----:B------:R-:W-:Y:S01]  /*8c50*/  @P2 PRMT R172, R172, 0x5410, R183 ;  /* 0x00005410acac2816 */ /* 0x000fe200000000b7 */
[----:B------:R-:W-:Y:S01]  /*8c60*/  @P1 FFMA.FTZ R2, R208, R179, R178 ;  /* 0x000000b3d0021223 */ /* 0x000fe200000100b2 */
[----:B------:R-:W-:Y:S01]  /*8c70*/  @P2 F2FP.F16.F32.PACK_AB R5, RZ, R5 ;  /* 0x00000005ff05223e */ /* 0x000fe200000000ff */
[----:B------:R-:W-:Y:S01]  /*8c80*/  @P1 FADD.FTZ R183, R211, -R180 ;  /* 0x800000b4d3b71221 */ /* 0x000fe20000010000 */
[----:B------:R-:W1:Y:S01]  /*8c90*/  @P2 LDC R182, c[0x0][0x40c] ;  /* 0x00010300ffb62b82 */ /* 0x000e620000000800 */
[----:B------:R-:W-:Y:S01]  /*8ca0*/  MOV R180, R25 ;  /* 0x0000001900b47202 */ /* 0x000fe20000000f00 */
[----:B------:R-:W-:Y:S01]  /*8cb0*/  @P1 FADD.FTZ R185, R209, -R2 ;  /* 0x80000002d1b91221 */ /* 0x000fe20000010000 */
[C---:B------:R-:W-:Y:S01]  /*8cc0*/  @P1 FFMA.FTZ R180, R4.reuse, R183, R25 ;  /* 0x000000b704b41223 */ /* 0x040fe20000010019 */
[----:B------:R-:W-:Y:S01]  /*8cd0*/  @P1 FADD.FTZ R183, R213, -R184 ;  /* 0x800000b8d5b71221 */ /* 0x000fe20000010000 */
[----:B------:R-:W-:Y:S01]  /*8ce0*/  MOV R2, R24 ;  /* 0x0000001800027202 */ /* 0x000fe20000000f00 */
[----:B------:R-:W-:Y:S01]  /*8cf0*/  @P1 FFMA.FTZ R2, R4, R185, R24 ;  /* 0x000000b904021223 */ /* 0x000fe20000010018 */
[----:B------:R-:W-:Y:S01]  /*8d00*/  @P2 PRMT R173, R5, 0x7610, R173 ;  /* 0x0000761005ad2816 */ /* 0x000fe200000000ad */
[----:B------:R-:W2:Y:S02]  /*8d10*/  @P2 LDC R184, c[0x0][0x40c] ;  /* 0x00010300ffb82b82 */ /* 0x000ea40000000800 */
[----:B0-----:R-:W-:-:S05]  /*8d20*/  @P2 FMUL.FTZ R181, R2, R181 ;  /* 0x000000b502b52220 */ /* 0x001fca0000410000 */
[----:B------:R-:W-:Y:S01]  /*8d30*/  @P2 F2FP.F16.F32.PACK_AB R181, RZ, R181 ;  /* 0x000000b5ffb5223e */ /* 0x000fe200000000ff */
[----:B-1----:R-:W-:Y:S01]  /*8d40*/  @P2 FMUL.FTZ R182, R3, R182 ;  /* 0x000000b603b62220 */ /* 0x002fe20000410000 */
[----:B------:R-:W-:Y:S01]  /*8d50*/  MOV R3, R26 ;  /* 0x0000001a00037202 */ /* 0x000fe20000000f00 */
[----:B------:R-:W-:Y:S01]  /*8d60*/  @P1 FFMA.FTZ R3, R4, R183, R26 ;  /* 0x000000b704031223 */ /* 0x000fe2000001001a */
[----:B------:R-:W-:Y:S01]  /*8d70*/  @P2 PRMT R174, R181, 0x7610, R174 ;  /* 0x00007610b5ae2816 */ /* 0x000fe200000000ae */
[----:B------:R-:W0:Y:S01]  /*8d80*/  @P2 LDC R183, c[0x0][0x40c] ;  /* 0x00010300ffb72b82 */ /* 0x000e220000000800 */
[----:B------:R-:W-:Y:S01]  /*8d90*/  @P2 F2FP.F16.F32.PACK_AB R182, RZ, R182 ;  /* 0x000000b6ffb6223e */ /* 0x000fe200000000ff */
[----:B--2---:R-:W-:-:S03]  /*8da0*/  @P2 FMUL.FTZ R3, R3, R184 ;  /* 0x000000b803032220 */ /* 0x004fc60000410000 */
[----:B------:R-:W-:Y:S02]  /*8db0*/  @P2 PRMT R173, R173, 0x5410, R182 ;  /* 0x00005410adad2816 */ /* 0x000fe400000000b6 */
[----:B------:R-:W-:-:S04]  /*8dc0*/  @P2 F2FP.F16.F32.PACK_AB R3, RZ, R3 ;  /* 0x00000003ff03223e */ /* 0x000fc800000000ff */
        /* <DEDUP_REMOVED lines=13> */
.L_x_14797:
        /* <DEDUP_REMOVED lines=13> */
[----:B------:R-:W-:-:S04]  /*8f70*/  F2FP.F16.F32.PACK_AB R2, RZ, R2 ;  /* 0x00000002ff02723e */ /* 0x000fc800000000ff */
[----:B------:R-:W-:-:S07]  /*8f80*/  PRMT R172, R2, 0x7610, R172 ;  /* 0x0000761002ac7816 */ /* 0x000fce00000000ac */
.L_x_14802:
[----:B------:R-:W-:Y:S05]  /*8f90*/  BSYNC.RECONVERGENT B3 ;  /* 0x0000000000037941 */ /* 0x000fea0003800200 */
.L_x_14801:
        /* <DEDUP_REMOVED lines=10> */
.L_x_14804:
[----:B------:R-:W-:Y:S05]  /*9040*/  BSYNC.RECONVERGENT B3 ;  /* 0x0000000000037941 */ /* 0x000fea0003800200 */
.L_x_14803:
        /* <DEDUP_REMOVED lines=10> */
.L_x_14806:
[----:B------:R-:W-:Y:S05]  /*90f0*/  BSYNC.RECONVERGENT B3 ;  /* 0x0000000000037941 */ /* 0x000fea0003800200 */
.L_x_14805:
        /* <DEDUP_REMOVED lines=10> */
.L_x_14808:
[----:B------:R-:W-:Y:S05]  /*91a0*/  BSYNC.RECONVERGENT B3 ;  /* 0x0000000000037941 */ /* 0x000fea0003800200 */
.L_x_14807:
        /* <DEDUP_REMOVED lines=10> */
.L_x_14810:
[----:B------:R-:W-:Y:S05]  /*9250*/  BSYNC.RECONVERGENT B3 ;  /* 0x0000000000037941 */ /* 0x000fea0003800200 */
.L_x_14809:
        /* <DEDUP_REMOVED lines=10> */
.L_x_14812:
[----:B------:R-:W-:Y:S05]  /*9300*/  BSYNC.RECONVERGENT B3 ;  /* 0x0000000000037941 */ /* 0x000fea0003800200 */
.L_x_14811:
        /* <DEDUP_REMOVED lines=10> */
.L_x_14814:
[----:B------:R-:W-:Y:S05]  /*93b0*/  BSYNC.RECONVERGENT B3 ;  /* 0x0000000000037941 */ /* 0x000fea0003800200 */
.L_x_14813:
        /* <DEDUP_REMOVED lines=34> */
[----:B------:R-:W-:-:S04]  /*95e0*/  F2FP.F16.F32.PACK_AB R2, RZ, R2 ;  /* 0x00000002ff02723e */ /* 0x000fc800000000ff */
[----:B------:R-:W-:Y:S01]  /*95f0*/  PRMT R175, R175, 0x5410, R2 ;  /* 0x00005410afaf7816 */ /* 0x000fe20000000002 */
[----:B------:R-:W-:Y:S06]  /*9600*/  BRA `(.L_x_14799) ;  /* 0x0000000400587947 */ /* 0x000fec0003800000 */
.L_x_14800:
        /* <DEDUP_REMOVED lines=11> */
.L_x_14816:
[----:B------:R-:W-:Y:S05]  /*96c0*/  BSYNC.RECONVERGENT B3 ;  /* 0x0000000000037941 */ /* 0x000fea0003800200 */
.L_x_14815:
        /* <DEDUP_REMOVED lines=10> */
.L_x_14818:
[----:B------:R-:W-:Y:S05]  /*9770*/  BSYNC.RECONVERGENT B3 ;  /* 0x0000000000037941 */ /* 0x000fea0003800200 */
.L_x_14817:
        /* <DEDUP_REMOVED lines=10> */
.L_x_14820:
[----:B------:R-:W-:Y:S05]  /*9820*/  BSYNC.RECONVERGENT B3 ;  /* 0x0000000000037941 */ /* 0x000fea0003800200 */
.L_x_14819:
        /* <DEDUP_REMOVED lines=10> */
.L_x_14822:
[----:B------:R-:W-:Y:S05]  /*98d0*/  BSYNC.RECONVERGENT B3 ;  /* 0x0000000000037941 */ /* 0x000fea0003800200 */
.L_x_14821:
        /* <DEDUP_REMOVED lines=10> */
.L_x_14824:
[----:B------:R-:W-:Y:S05]  /*9980*/  BSYNC.RECONVERGENT B3 ;  /* 0x0000000000037941 */ /* 0x000fea0003800200 */
.L_x_14823:
        /* <DEDUP_REMOVED lines=10> */
.L_x_14826:
[----:B------:R-:W-:Y:S05]  /*9a30*/  BSYNC.RECONVERGENT B3 ;  /* 0x0000000000037941 */ /* 0x000fea0003800200 */
.L_x_14825:
        /* <DEDUP_REMOVED lines=11> */
.L_x_14828:
[----:B------:R-:W-:Y:S05]  /*9af0*/  BSYNC.RECONVERGENT B3 ;  /* 0x0000000000037941 */ /* 0x000fea0003800200 */
.L_x_14827:
[----:B------:R-:W-:Y:S01]  /*9b00*/  FADD.FTZ R181, R248, -R181 ;  /* 0x800000b5f8b57221 */ /* 0x000fe20000010000 */
[----:B------:R-:W-:-:S03]  /*9b10*/  ISETP.GT.AND P1, PT, R5, RZ, PT ;  /* 0x000000ff0500720c */ /* 0x000fc60003f24270 */
[----:B-----5:R-:W-:-:S05]  /*9b20*/  FMUL.FTZ R181, R4, R181 ;  /* 0x000000b504b57220 */ /* 0x020fca0000410000 */
[----:B------:R-:W-:-:S05]  /*9b30*/  FSEL R181, R181, RZ, P1 ;  /* 0x000000ffb5b57208 */ /* 0x000fca0000800000 */
[----:B0-----:R-:W-:-:S05]  /*9b40*/  @P2 FMUL.FTZ R2, R181, R2 ;  /* 0x00000002b5022220 */ /* 0x001fca0000410000 */
[----:B------:R-:W-:-:S04]  /*9b50*/  @P2 F2FP.F16.F32.PACK_AB R2, RZ, R2 ;  /* 0x00000002ff02223e */ /* 0x000fc800000000ff */
[----:B------:R-:W-:-:S07]  /*9b60*/  @P2 PRMT R175, R175, 0x5410, R2 ;  /* 0x00005410afaf2816 */ /* 0x000fce0000000002 */
.L_x_14799:
[----:B------:R-:W-:Y:S05]  /*9b70*/  BSYNC.RECONVERGENT B1 ;  /* 0x0000000000017941 */ /* 0x000fea0003800200 */
.L_x_14796:
[----:B------:R-:W0:Y:S08]  /*9b80*/  @P0 LDC.64 R2, c[0x0][0x478] ;  /* 0x00011e00ff020b82 */ /* 0x000e300000000a00 */
[----:B------:R-:W1:Y:S01]  /*9b90*/  @P2 LDC.64 R4, c[0x0][0x468] ;  /* 0x00011a00ff042b82 */ /* 0x000e620000000a00 */
[----:B0-----:R-:W-:-:S05]  /*9ba0*/  @P0 IMAD.WIDE.U32 R2, R177, 0x20, R2 ;  /* 0x00000020b1020825 */ /* 0x001fca00078e0002 */
[----:B------:R4:W-:Y:S01]  /*9bb0*/  @P0 STG.E.128 desc[UR6][R2.64], R168 ;  /* 0x000000a802000986 */ /* 0x0009e2000c101d06 */
[----:B-1----:R-:W-:-:S03]  /*9bc0*/  @P2 IMAD.WIDE.U32 R4, R176, 0x10, R4 ;  /* 0x00000010b0042825 */ /* 0x002fc600078e0004 */
[----:B------:R4:W-:Y:S04]  /*9bd0*/  @P0 STG.E.128 desc[UR6][R2.64+0x10], R132 ;  /* 0x0000108402000986 */ /* 0x0009e8000c101d06 */
[----:B------:R4:W-:Y:S02]  /*9be0*/  @P2 STG.E.128 desc[UR6][R4.64], R172 ;  /* 0x000000ac04002986 */ /* 0x0009e4000c101d06 */
.L_x_14795:
[----:B------:R-:W-:Y:S05]  /*9bf0*/  BSYNC.RECONVERGENT B2 ;  /* 0x0000000000027941 */ /* 0x000fea0003800200 */
.L_x_14794:
[----:B01234-:R-:W0:Y:S02]  /*9c00*/  LDC.64 R2, c[0x0][0x380] ;  /* 0x0000e000ff027b82 */ /* 0x01fe240000000a00 */
[----:B0-----:R-:W-:-:S04]  /*9c10*/  LEA R6, R2, R6, 0x2 ;  /* 0x0000000602067211 */ /* 0x001fc800078e10ff */
[----:B------:R-:W-:-:S13]  /*9c20*/  ISETP.GE.AND P0, PT, R6, R3, PT ;  /* 0x000000030600720c */ /* 0x000fda0003f06270 */
[----:B------:R-:W-:Y:S05]  /*9c30*/  @!P0 BRA `(.L_x_14829) ;  /* 0xffffff6c00008947 */ /* 0x000fea000383ffff */
.L_x_14641:
[----:B------:R-:W-:Y:S05]  /*9c40*/  BSYNC B0 ;  /* 0x0000000000007941 */ /* 0x000fea0003800000 */
.L_x_14640:
        /* <DEDUP_REMOVED lines=316> */
.L_x_14653:
        /* <DEDUP_REMOVED lines=8> */
.L_x_14831:
[----:B------:R-:W-:Y:S05]  /*b090*/  BSYNC B1 ;  /* 0x0000000000017941 */ /* 0x000fea0003800000 */
.L_x_14830:
        /* <DEDUP_REMOVED lines=8> */
.L_x_14832:
[----:B------:R-:W-:Y:S01]  /*b120*/  MOV R177, R181 ;  /* 0x000000b500b17202 */ /* 0x000fe20000000f00 */
[----:B------:R-:W-:Y:S01]  /*b130*/  HFMA2 R176, -RZ, RZ, 0, 1.1920928955078125e-07 ;  /* 0x00000002ffb07431 */ /* 0x000fe200000001ff */
[----:B------:R-:W-:-:S07]  /*b140*/  MOV R180, R178 ;  /* 0x000000b200b47202 */ /* 0x000fce0000000f00 */
[----:B------:R-:W-:Y:S05]  /*b150*/  WARPSYNC.COLLECTIVE R2, `(.L_x_14833) ;  /* 0x0000000002087348 */ /* 0x000fea0003c00000 */
[----:B------:R0:W1:Y:S02]  /*b160*/  SHFL.BFLY P0, R178, R177, R176, R3 ;  /* 0x0c0000b0b1b27389 */ /* 0x0000640000000003 */
[----:B01----:R-:W-:Y:S05]  /*b170*/  ENDCOLLECTIVE ;  /* 0x000000000000791b */ /* 0x003fea0003800000 */
.L_x_14833:
[----:B------:R-:W-:-:S05]  /*b180*/  FADD.FTZ R182, R180, R215 ;  /* 0x000000d7b4b67221 */ /* 0x000fca0000010000 */
[----:B------:R-:W-:Y:S01]  /*b190*/  MOV R177, R182 ;  /* 0x000000b600b17202 */ /* 0x000fe20000000f00 */
[----:B------:R-:W-:-:S07]  /*b1a0*/  FADD.FTZ R183, R181, R178 ;  /* 0x000000b2b5b77221 */ /* 0x000fce0000010000 */
[----:B------:R-:W-:Y:S05]  /*b1b0*/  WARPSYNC.COLLECTIVE R2, `(.L_x_14834) ;  /* 0x0000000002087348 */ /* 0x000fea0003c00000 */
[----:B------:R0:W1:Y:S02]  /*b1c0*/  SHFL.BFLY P0, R178, R177, R176, R3 ;  /* 0x0c0000b0b1b27389 */ /* 0x0000640000000003 */
[----:B01----:R-:W-:Y:S05]  /*b1d0*/  ENDCOLLECTIVE ;  /* 0x000000000000791b */ /* 0x003fea0003800000 */
.L_x_14834:
[----:B------:R-:W-:Y:S01]  /*b1e0*/  MOV R177, R183 ;  /* 0x000000b700b17202 */ /* 0x000fe20000000f00 */
[----:B------:R-:W-:Y:S01]  /*b1f0*/  HFMA2 R176, -RZ, RZ, 0, 2.384185791015625e-07 ;  /* 0x00000004ffb07431 */ /* 0x000fe200000001ff */
[----:B------:R-:W-:-:S07]  /*b200*/  MOV R179, R178 ;  /* 0x000000b200b37202 */ /* 0x000fce0000000f00 */
[----:B------:R-:W-:Y:S05]  /*b210*/  WARPSYNC.COLLECTIVE R2, `(.L_x_14835) ;  /* 0x0000000002087348 */ /* 0x000fea0003c00000 */
[----:B------:R0:W1:Y:S02]  /*b220*/  SHFL.BFLY P0, R178, R177, R176, R3 ;  /* 0x0c0000b0b1b27389 */ /* 0x0000640000000003 */
[----:B01----:R-:W-:Y:S05]  /*b230*/  ENDCOLLECTIVE ;  /* 0x000000000000791b */ /* 0x003fea0003800000 */
.L_x_14835:
[----:B------:R-:W-:-:S05]  /*b240*/  FADD.FTZ R184, R182, R179 ;  /* 0x000000b3b6b87221 */ /* 0x000fca0000010000 */
[----:B------:R-:W-:Y:S01]  /*b250*/  MOV R177, R184 ;  /* 0x000000b800b17202 */ /* 0x000fe20000000f00 */
[----:B------:R-:W-:-:S07]  /*b260*/  FADD.FTZ R185, R183, R178 ;  /* 0x000000b2b7b97221 */ /* 0x000fce0000010000 */
[----:B------:R-:W-:Y:S05]  /*b270*/  WARPSYNC.COLLECTIVE R2, `(.L_x_14836) ;  /* 0x0000000002087348 */ /* 0x000fea0003c00000 */
[----:B------:R0:W1:Y:S02]  /*b280*/  SHFL.BFLY P0, R178, R177, R176, R3 ;  /* 0x0c0000b0b1b27389 */ /* 0x0000640000000003 */
[----:B01----:R-:W-:Y:S05]  /*b290*/  ENDCOLLECTIVE ;  /* 0x000000000000791b */ /* 0x003fea0003800000 */
.L_x_14836:
[----:B------:R-:W-:Y:S01]  /*b2a0*/  MOV R177, R185 ;  /* 0x000000b900b17202 */ /* 0x000fe20000000f00 */
[----:B------:R-:W-:Y:S01]  /*b2b0*/  HFMA2 R176, -RZ, RZ, 0, 4.76837158203125e-07 ;  /* 0x00000008ffb07431 */ /* 0x000fe200000001ff */
[----:B------:R-:W-:-:S07]  /*b2c0*/  MOV R179, R178 ;  /* 0x000000b200b37202 */ /* 0x000fce0000000f00 */
[----:B------:R-:W-:Y:S05]  /*b2d0*/  WARPSYNC.COLLECTIVE R2, `(.L_x_14837) ;  /* 0x0000000002087348 */ /* 0x000fea0003c00000 */
[----:B------:R0:W1:Y:S02]  /*b2e0*/  SHFL.BFLY P0, R178, R177, R176, R3 ;  /* 0x0c0000b0b1b27389 */ /* 0x0000640000000003 */
[----:B01----:R-:W-:Y:S05]  /*b2f0*/  ENDCOLLECTIVE ;  /* 0x000000000000791b */ /* 0x003fea0003800000 */
.L_x_14837:
[----:B------:R-:W-:-:S05]  /*b300*/  FADD.FTZ R186, R184, R179 ;  /* 0x000000b3b8ba7221 */ /* 0x000fca0000010000 */
[----:B------:R-:W-:Y:S01]  /*b310*/  MOV R177, R186 ;  /* 0x000000ba00b17202 */ /* 0x000fe20000000f00 */
[----:B------:R-:W-:-:S07]  /*b320*/  FADD.FTZ R179, R185, R178 ;  /* 0x000000b2b9b37221 */ /* 0x000fce0000010000 */
[----:B------:R-:W-:Y:S05]  /*b330*/  WARPSYNC.COLLECTIVE R2, `(.L_x_14838) ;  /* 0x0000000002087348 */ /* 0x000fea0003c00000 */
[----:B------:R0:W1:Y:S02]  /*b340*/  SHFL.BFLY P0, R178, R177, R176, R3 ;  /* 0x0c0000b0b1b27389 */ /* 0x0000640000000003 */
[----:B01----:R-:W-:Y:S05]  /*b350*/  ENDCOLLECTIVE ;  /* 0x000000000000791b */ /* 0x003fea0003800000 */
.L_x_14838:
[----:B------:R-:W-:Y:S01]  /*b360*/  MOV R177, R179 ;  /* 0x000000b300b17202 */ /* 0x000fe20000000f00 */
[----:B------:R-:W-:Y:S01]  /*b370*/  HFMA2 R176, -RZ, RZ, 0, 9.5367431640625e-07 ;  /* 0x00000010ffb07431 */ /* 0x000fe200000001ff */
[----:B------:R-:W-:-:S07]  /*b380*/  MOV R187, R178 ;  /* 0x000000b200bb7202 */ /* 0x000fce0000000f00 */
[----:B------:R-:W-:Y:S05]  /*b390*/  WARPSYNC.COLLECTIVE R2, `(.L_x_14839) ;  /* 0x0000000002087348 */ /* 0x000fea0003c00000 */
[----:B------:R0:W1:Y:S02]  /*b3a0*/  SHFL.BFLY P0, R178, R177, R176, R3 ;  /* 0x0c0000b0b1b27389 */ /* 0x0000640000000003 */
[----:B01----:R-:W-:Y:S05]  /*b3b0*/  ENDCOLLECTIVE ;  /* 0x000000000000791b */ /* 0x003fea0003800000 */
.L_x_14839:
[----:B------:R-:W-:-:S05]  /*b3c0*/  FADD.FTZ R180, R186, R187 ;  /* 0x000000bbbab47221 */ /* 0x000fca0000010000 */
[----:B------:R-:W-:Y:S02]  /*b3d0*/  MOV R177, R180 ;  /* 0x000000b400b17202 */ /* 0x000fe40000000f00 */
[----:B------:R-:W-:-:S07]  /*b3e0*/  MOV R182, R178 ;  /* 0x000000b200b67202 */ /* 0x000fce0000000f00 */
[----:B------:R-:W-:Y:S05]  /*b3f0*/  WARPSYNC.COLLECTIVE R2, `(.L_x_14840) ;  /* 0x0000000002087348 */ /* 0x000fea0003c00000 */
[----:B------:R0:W1:Y:S02]  /*b400*/  SHFL.BFLY P0, R178, R177, R176, R3 ;  /* 0x0c0000b0b1b27389 */ /* 0x0000640000000003 */
[----:B01----:R-:W-:Y:S05]  /*b410*/  ENDCOLLECTIVE ;  /* 0x000000000000791b */ /* 0x003fea0003800000 */
.L_x_14840:
[----:B------:R-:W-:Y:S05]  /*b420*/  BRA `(.L_x_14841) ;  /* 0xffffff7400b07947 */ /* 0x000fea000383ffff */
.L_x_14842:
        /* <DEDUP_REMOVED lines=13> */
.L_x_25474:


//--------------------- .text._ZN10layer_norm13ln_bwd_kernelINS_13Kernel_traitsI6__halfS2_fS2_fjLj1280ELj1ELj4ELj1ELj16ENS_18Kernel_traits_baseILj1280ES2_S2_fS2_fjLj128EEEEELb0ELb0ELb1ELb1EEEvNS_9BwdParamsE --------------------------
	.section	.text._ZN10layer_norm13ln_bwd_kernelINS_13Kernel_traitsI6__halfS2_fS2_fjLj1280ELj1ELj4ELj1ELj16ENS_18Kernel_traits_baseILj1280ES2_S2_fS2_fjLj128EEEEELb0ELb0ELb1ELb1EEEvNS_9BwdParamsE,"ax",@progbits
	.align	128
        .global         _ZN10layer_norm13ln_bwd_kernelINS_13Kernel_traitsI6__halfS2_fS2_fjLj1280ELj1ELj4ELj1ELj16ENS_18Kernel_traits_baseILj1280ES2_S2_fS2_fjLj128EEEEELb0ELb0ELb1ELb1EEEvNS_9BwdParamsE
        .type           _ZN10layer_norm13ln_bwd_kernelINS_13Kernel_traitsI6__halfS2_fS2_fjLj1280ELj1ELj4ELj1ELj16ENS_18Kernel_traits_baseILj1280ES2_S2_fS2_fjLj128EEEEELb0ELb0ELb1ELb1EEEvNS_9BwdParamsE,@function
        .size           _ZN10layer_norm13ln_bwd_kernelINS_13Kernel_traitsI6__halfS2_fS2_fjLj1280ELj1ELj4ELj1ELj16ENS_18Kernel_traits_baseILj1280ES2_S2_fS2_fjLj128EEEEELb0ELb0ELb1ELb1EEEvNS_9BwdParamsE,(.L_x_25475 - _ZN10layer_norm13ln_bwd_kernelINS_13Kernel_traitsI6__halfS2_fS2_fjLj1280ELj1ELj4ELj1ELj16ENS_18Kernel_traits_baseILj1280ES2_S2_fS2_fjLj128EEEEELb0ELb0ELb1ELb1EEEvNS_9BwdParamsE)
        .other          _ZN10layer_norm13ln_bwd_kernelINS_13Kernel_traitsI6__halfS2_fS2_fjLj1280ELj1ELj4ELj1ELj16ENS_18Kernel_traits_baseILj1280ES2_S2_fS2_fjLj128EEEEELb0ELb0ELb1ELb1EEEvNS_9BwdParamsE,@"STO_CUDA_ENTRY STV_DEFAULT"
_ZN10layer_norm13ln_bwd_kernelINS_13Kernel_traitsI6__halfS2_fS2_fjLj1280ELj1ELj4ELj1ELj16ENS_18Kernel_traits_baseILj1280ES2_S2_fS2_fjLj128EEEEELb0ELb0ELb1ELb1EEEvNS_9BwdParamsE:
.text._ZN10layer_norm13ln_bwd_kernelINS_13Kernel_traitsI6__halfS2_fS2_fjLj1280ELj1ELj4ELj1ELj16ENS_18Kernel_traits_baseILj1280ES2_S2_fS2_fjLj128EEEEELb0ELb0ELb1ELb1EEEvNS_9BwdParamsE:
        /* <DEDUP_REMOVED lines=67> */
.L_x_15014:
        /* <DEDUP_REMOVED lines=17> */
[----:B------:R-:W-:Y:S02]  /*0540*/  IADD3 R10, PT, PT, R3, -0x1, RZ ;  /* 0xffffffff030a7810 */ /* 0x000fe40007ffe0ff */
[----:B------:R-:W-:Y:S02]  /*0550*/  SHF.R.S32.HI R167, RZ, 0x1f, R2 ;  /* 0x0000001fffa77819 */ /* 0x000fe40000011402 */
[----:B------:R-:W-:Y:S01]  /*0560*/  SHF.R.S32.HI R11, RZ, 0x1f, R0 ;  /* 0x0000001fff0b7819 */ /* 0x000fe20000011400 */
[----:B------:R-:W-:Y:S01]  /*0570*/  IMAD R10, R10, UR9, RZ ;  /* 0x000000090a0a7c24 */ /* 0x000fe2000f8e02ff */
[----:B------:R-:W2:Y:S01]  /*0580*/  LDC.64 R8, c[0x0][0x428] ;  /* 0x00010a00ff087b82 */ /* 0x000ea20000000a00 */
[----:B------:R-:W-:-:S02]  /*0590*/  LEA R166, P0, R2, UR10, 0x2 ;  /* 0x0000000a02a67c11 */ /* 0x000fc4000f8010ff */
[----:B------:R-:W-:Y:S02]  /*05a0*/  LEA.HI R11, R11, R0, RZ, 0x3 ;  /* 0x000000000b0b7211 */ /* 0x000fe400078f18ff */
[----:B------:R-:W-:Y:S02]  /*05b0*/  SHF.R.S32.HI R165, RZ, 0x1f, R10 ;  /* 0x0000001fffa57819 */ /* 0x000fe4000001140a */
[----:B------:R-:W-:Y:S02]  /*05c0*/  LEA.HI.X R167, R2, UR11, R167, 0x2, P0 ;  /* 0x0000000b02a77c11 */ /* 0x000fe400080f14a7 */
[----:B------:R-:W-:-:S03]  /*05d0*/  LEA.HI R165, R165, R10, RZ, 0x3 ;  /* 0x0000000aa5a57211 */ /* 0x000fc600078f18ff */
[----:B------:R-:W3:Y:S01]  /*05e0*/  LDG.E R0, desc[UR6][R166.64] ;  /* 0x00000006a6007981 */ /* 0x000ee2000c1e1900 */
[----:B0-----:R-:W-:-:S04]  /*05f0*/  LOP3.LUT R164, R164, 0x1f, RZ, 0xc0, !PT ;  /* 0x0000001fa4a47812 */ /* 0x001fc800078ec0ff */
[----:B------:R-:W-:-:S05]  /*0600*/  LEA.HI.SX32 R230, R11, R164, 0x1d ;  /* 0x000000a40be67211 */ /* 0x000fca00078feaff */
[C---:B-1----:R-:W-:Y:S01]  /*0610*/  IMAD.WIDE.U32 R10, R230.reuse, 0x20, R6 ;  /* 0x00000020e60a7825 */ /* 0x042fe200078e0006 */
[----:B------:R-:W-:Y:S02]  /*0620*/  LEA.HI.SX32 R227, R165, R164, 0x1d ;  /* 0x000000a4a5e37211 */ /* 0x000fe400078feaff */
[C---:B------:R-:W-:Y:S02]  /*0630*/  IADD3 R228, PT, PT, R230.reuse, 0x20, RZ ;  /* 0x00000020e6e47810 */ /* 0x040fe40007ffe0ff */
[----:B------:R-:W4:Y:S01]  /*0640*/  LDG.E.128 R220, desc[UR6][R10.64] ;  /* 0x000000060adc7981 */ /* 0x000f22000c1e1d00 */
[C---:B------:R-:W-:Y:S02]  /*0650*/  IADD3 R234, PT, PT, R230.reuse, 0x40, RZ ;  /* 0x00000040e6ea7810 */ /* 0x040fe40007ffe0ff */
[----:B------:R-:W-:Y:S01]  /*0660*/  IADD3 R232, PT, PT, R230, 0x60, RZ ;  /* 0x00000060e6e87810 */ /* 0x000fe20007ffe0ff */
[----:B------:R0:W4:Y:S01]  /*0670*/  LDG.E.128 R184, desc[UR6][R10.64+0x10] ;  /* 0x000010060ab87981 */ /* 0x000122000c1e1d00 */
[----:B--2---:R-:W-:-:S04]  /*0680*/  IMAD.WIDE.U32 R180, R227, 0x10, R8 ;  /* 0x00000010e3b47825 */ /* 0x004fc800078e0008 */
[--C-:B------:R-:W-:Y:S02]  /*0690*/  IMAD.WIDE.U32 R164, R228, 0x20, R6.reuse ;  /* 0x00000020e4a47825 */ /* 0x100fe400078e0006 */
[----:B------:R-:W2:Y:S01]  /*06a0*/  LDG.E.128 R180, desc[UR6][R180.64] ;  /* 0x00000006b4b47981 */ /* 0x000ea2000c1e1d00 */
[----:B0-----:R-:W-:Y:S01]  /*06b0*/  IADD3 R11, PT, PT, R230, 0x80, RZ ;  /* 0x00000080e60b7810 */ /* 0x001fe20007ffe0ff */
[--C-:B------:R-:W-:Y:S02]  /*06c0*/  IMAD.WIDE.U32 R168, R234, 0x20, R6.reuse ;  /* 0x00000020eaa87825 */ /* 0x100fe400078e0006 */
[----:B------:R-:W2:Y:S02]  /*06d0*/  LDG.E.128 R188, desc[UR6][R164.64] ;  /* 0x00000006a4bc7981 */ /* 0x000ea4000c1e1d00 */
[--C-:B------:R-:W-:Y:S02]  /*06e0*/  IMAD.WIDE.U32 R170, R232, 0x20, R6.reuse ;  /* 0x00000020e8aa7825 */ /* 0x100fe400078e0006 */
[----:B------:R0:W2:Y:S02]  /*06f0*/  LDG.E.128 R196, desc[UR6][R164.64+0x10] ;  /* 0x00001006a4c47981 */ /* 0x0000a4000c1e1d00 */
[----:B------:R-:W-:-:S02]  /*0700*/  IMAD.WIDE.U32 R224, R11, 0x20, R6 ;  /* 0x000000200be07825 */ /* 0x000fc400078e0006 */
[----:B------:R-:W2:Y:S04]  /*0710*/  LDG.E.128 R200, desc[UR6][R168.64] ;  /* 0x00000006a8c87981 */ /* 0x000ea8000c1e1d00 */
[----:B------:R1:W2:Y:S04]  /*0720*/  LDG.E.128 R176, desc[UR6][R168.64+0x10] ;  /* 0x00001006a8b07981 */ /* 0x0002a8000c1e1d00 */
[----:B------:R-:W2:Y:S04]  /*0730*/  LDG.E.128 R208, desc[UR6][R170.64] ;  /* 0x00000006aad07981 */ /* 0x000ea8000c1e1d00 */
[----:B------:R-:W2:Y:S04]  /*0740*/  LDG.E.128 R212, desc[UR6][R170.64+0x10] ;  /* 0x00001006aad47981 */ /* 0x000ea8000c1e1d00 */
[----:B------:R-:W2:Y:S04]  /*0750*/  LDG.E.128 R216, desc[UR6][R224.64] ;  /* 0x00000006e0d87981 */ /* 0x000ea8000c1e1d00 */
[----:B------:R1:W2:Y:S01]  /*0760*/  LDG.E.128 R172, desc[UR6][R224.64+0x10] ;  /* 0x00001006e0ac7981 */ /* 0x0002a2000c1e1d00 */
[----:B------:R-:W-:-:S05]  /*0770*/  IADD3 R193, PT, PT, R227, 0x20, RZ ;  /* 0x00000020e3c17810 */ /* 0x000fca0007ffe0ff */
[----:B------:R-:W-:-:S06]  /*0780*/  IMAD.WIDE.U32 R192, R193, 0x10, R8 ;  /* 0x00000010c1c07825 */ /* 0x000fcc00078e0008 */
[----:B------:R-:W2:Y:S01]  /*0790*/  LDG.E.128 R192, desc[UR6][R192.64] ;  /* 0x00000006c0c07981 */ /* 0x000ea2000c1e1d00 */
[----:B------:R-:W-:-:S05]  /*07a0*/  IADD3 R205, PT, PT, R227, 0x40, RZ ;  /* 0x00000040e3cd7810 */ /* 0x000fca0007ffe0ff */
[----:B------:R-:W-:-:S06]  /*07b0*/  IMAD.WIDE.U32 R204, R205, 0x10, R8 ;  /* 0x00000010cdcc7825 */ /* 0x000fcc00078e0008 */
[----:B------:R-:W2:Y:S01]  /*07c0*/  LDG.E.128 R204, desc[UR6][R204.64] ;  /* 0x00000006cccc7981 */ /* 0x000ea2000c1e1d00 */
[----:B0-----:R-:W-:-:S05]  /*07d0*/  IADD3 R165, PT, PT, R227, 0x60, RZ ;  /* 0x00000060e3a57810 */ /* 0x001fca0007ffe0ff */
[----:B------:R-:W-:-:S06]  /*07e0*/  IMAD.WIDE.U32 R164, R165, 0x10, R8 ;  /* 0x00000010a5a47825 */ /* 0x000fcc00078e0008 */
[----:B------:R-:W2:Y:S01]  /*07f0*/  LDG.E.128 R164, desc[UR6][R164.64] ;  /* 0x00000006a4a47981 */ /* 0x000ea2000c1e1d00 */
[----:B------:R-:W-:-:S05]  /*0800*/  IADD3 R7, PT, PT, R227, 0x80, RZ ;  /* 0x00000080e3077810 */ /* 0x000fca0007ffe0ff */
[----:B-1----:R-:W-:-:S06]  /*0810*/  IMAD.WIDE.U32 R168, R7, 0x10, R8 ;  /* 0x0000001007a87825 */ /* 0x002fcc00078e0008 */
        /* <DEDUP_REMOVED lines=14> */
[----:B------:R-:W5:Y:S01]  /*0900*/  @P0 LDG.E.128 R108, desc[UR6][R230.64+0x10] ;  /* 0x00001006e66c0981 */ /* 0x000f62000c1e1d00 */
[----:B------:R-:W-:-:S03]  /*0910*/  @P0 IMAD.WIDE.U32 R232, R232, 0x20, R8 ;  /* 0x00000020e8e80825 */ /* 0x000fc600078e0008 */
[----:B------:R-:W5:Y:S04]  /*0920*/  @P0 LDG.E.128 R120, desc[UR6][R234.64] ;  /* 0x00000006ea780981 */ /* 0x000f68000c1e1d00 */
[----:B------:R1:W5:Y:S01]  /*0930*/  @P0 LDG.E.128 R124, desc[UR6][R234.64+0x10] ;  /* 0x00001006ea7c0981 */ /* 0x000362000c1e1d00 */
[----:B------:R-:W-:-:S03]  /*0940*/  @P0 IMAD.WIDE.U32 R224, R11, 0x20, R224 ;  /* 0x000000200be00825 */ /* 0x000fc600078e00e0 */
[----:B------:R-:W5:Y:S01]  /*0950*/  @P0 LDG.E.128 R128, desc[UR6][R232.64] ;  /* 0x00000006e8800981 */ /* 0x000f62000c1e1d00 */
[----:B------:R-:W-:-:S03]  /*0960*/  HADD2.F32 R237, -RZ, R100.H1_H1 ;  /* 0x30000064ffed7230 */ /* 0x000fc60000004100 */
[----:B------:R-:W5:Y:S01]  /*0970*/  @P0 LDG.E.128 R136, desc[UR6][R224.64] ;  /* 0x00000006e0880981 */ /* 0x000f62000c1e1d00 */
[----:B-1----:R-:W-:-:S03]  /*0980*/  HADD2.F32 R235, -RZ, R100.H0_H0 ;  /* 0x20000064ffeb7230 */ /* 0x002fc60000004100 */
[----:B------:R1:W5:Y:S01]  /*0990*/  @P0 LDG.E.128 R140, desc[UR6][R224.64+0x10] ;  /* 0x00001006e08c0981 */ /* 0x000362000c1e1d00 */
[--C-:B------:R-:W-:Y:S02]  /*09a0*/  HADD2.F32 R234, -RZ, R101.reuse.H0_H0 ;  /* 0x20000065ffea7230 */ /* 0x100fe40000004100 */
[----:B0-----:R-:W-:Y:S01]  /*09b0*/  @P0 IMAD.WIDE.U32 R228, R228, 0x20, R238 ;  /* 0x00000020e4e40825 */ /* 0x001fe200078e00ee */
[----:B------:R-:W5:Y:S04]  /*09c0*/  @P0 LDG.E.128 R132, desc[UR6][R232.64+0x10] ;  /* 0x00001006e8840981 */ /* 0x000f68000c1e1d00 */
[----:B------:R-:W5:Y:S01]  /*09d0*/  @P0 LDG.E.128 R112, desc[UR6][R228.64] ;  /* 0x00000006e4700981 */ /* 0x000f62000c1e1d00 */
[----:B-1----:R-:W-:Y:S02]  /*09e0*/  HADD2.F32 R224, -RZ, R101.H1_H1 ;  /* 0x30000065ffe07230 */ /* 0x002fe40000004100 */
[----:B------:R-:W-:Y:S01]  /*09f0*/  HADD2.F32 R225, -RZ, R102.H0_H0 ;  /* 0x20000066ffe17230 */ /* 0x000fe20000004100 */
[----:B------:R0:W5:Y:S01]  /*0a00*/  @P0 LDG.E.128 R116, desc[UR6][R228.64+0x10] ;  /* 0x00001006e4740981 */ /* 0x000162000c1e1d00 */
[----:B---3--:R-:W-:-:S05]  /*0a10*/  FSEL R0, R0, RZ, !P1 ;  /* 0x000000ff00007208 */ /* 0x008fca0004800000 */
[C---:B----4-:R-:W-:Y:S01]  /*0a20*/  FADD.FTZ R9, -R0.reuse, R220 ;  /* 0x000000dc00097221 */ /* 0x050fe20000010100 */
        /* <DEDUP_REMOVED lines=8> */
[--C-:B--2---:R-:W-:Y:S02]  /*0ab0*/  HADD2.F32 R10, -RZ, R180.reuse.H0_H0 ;  /* 0x200000b4ff0a7230 */ /* 0x104fe40000004100 */
        /* <DEDUP_REMOVED lines=34> */
[----:B------:R-:W-:-:S02]  /*0ce0*/  HADD2.F32 R11, -RZ, R181.H0_H0 ;  /* 0x200000b5ff0b7230 */ /* 0x000fc40000004100 */
[C---:B------:R-:W-:Y:S01]  /*0cf0*/  FMUL.FTZ R9, R4.reuse, R8 ;  /* 0x0000000804097220 */ /* 0x040fe20000410000 */
[----:B------:R-:W-:Y:S02]  /*0d00*/  HADD2.F32 R181, -RZ, R181.H1_H1 ;  /* 0x300000b5ffb57230 */ /* 0x000fe40000004100 */
[----:B------:R-:W-:Y:S01]  /*0d10*/  FMUL.FTZ R223, R4, R223 ;  /* 0x000000df04df7220 */ /* 0x000fe20000410000 */
[--C-:B------:R-:W-:Y:S02]  /*0d20*/  HADD2.F32 R220, -RZ, R182.reuse.H0_H0 ;  /* 0x200000b6ffdc7230 */ /* 0x100fe40000004100 */
[-C--:B------:R-:W-:Y:S01]  /*0d30*/  FMUL.FTZ R8, R235, R10.reuse ;  /* 0x0000000aeb087220 */ /* 0x080fe20000410000 */
[----:B------:R-:W-:Y:S01]  /*0d40*/  FFMA.FTZ R148, R0, R10, R148 ;  /* 0x0000000a00947223 */ /* 0x000fe20000010094 */
[----:B------:R-:W-:Y:S01]  /*0d50*/  FADD.FTZ R144, R144, R10 ;  /* 0x0000000a90907221 */ /* 0x000fe20000010000 */
[----:B------:R-:W-:Y:S01]  /*0d60*/  FMUL.FTZ R184, R4, R184 ;  /* 0x000000b804b87220 */ /* 0x000fe20000410000 */
[-C--:B------:R-:W-:Y:S01]  /*0d70*/  FMUL.FTZ R10, R237, R180.reuse ;  /* 0x000000b4ed0a7220 */ /* 0x080fe20000410000 */
[----:B------:R-:W-:Y:S01]  /*0d80*/  FFMA.FTZ R149, R9, R180, R149 ;  /* 0x000000b409957223 */ /* 0x000fe20000010095 */
[----:B------:R-:W-:Y:S01]  /*0d90*/  FADD.FTZ R145, R145, R180 ;  /* 0x000000b491917221 */ /* 0x000fe20000010000 */
[-C--:B------:R-:W-:Y:S01]  /*0da0*/  FMUL.FTZ R180, R234, R11.reuse ;  /* 0x0000000beab47220 */ /* 0x080fe20000410000 */
[----:B------:R-:W-:Y:S01]  /*0db0*/  FFMA.FTZ R150, R222, R11, R150 ;  /* 0x0000000bde967223 */ /* 0x000fe20000010096 */
[----:B------:R-:W-:Y:S01]  /*0dc0*/  FADD.FTZ R146, R146, R11 ;  /* 0x0000000b92927221 */ /* 0x000fe20000010000 */
[-C--:B------:R-:W-:Y:S01]  /*0dd0*/  FMUL.FTZ R11, R224, R181.reuse ;  /* 0x000000b5e00b7220 */ /* 0x080fe20000410000 */
[----:B------:R-:W-:Y:S01]  /*0de0*/  FFMA.FTZ R151, R223, R181, R151 ;  /* 0x000000b5df977223 */ /* 0x000fe20000010097 */
[----:B------:R-:W-:Y:S01]  /*0df0*/  FADD.FTZ R147, R147, R181 ;  /* 0x000000b593937221 */ /* 0x000fe20000010000 */
[----:B------:R-:W-:-:S02]  /*0e00*/  HADD2.F32 R182, -RZ, R182.H1_H1 ;  /* 0x300000b6ffb67230 */ /* 0x000fc40000004100 */
[-C--:B------:R-:W-:Y:S01]  /*0e10*/  FMUL.FTZ R181, R225, R220.reuse ;  /* 0x000000dce1b57220 */ /* 0x080fe20000410000 */
[----:B------:R-:W-:Y:S02]  /*0e20*/  HADD2.F32 R235, -RZ, R102.H1_H1 ;  /* 0x30000066ffeb7230 */ /* 0x000fe40000004100 */
[----:B------:R-:W-:Y:S01]  /*0e30*/  FADD.FTZ R152, R152, R220 ;  /* 0x000000dc98987221 */ /* 0x000fe20000010000 */
[----:B------:R-:W-:Y:S01]  /*0e40*/  FFMA.FTZ R36, R184, R220, R36 ;  /* 0x000000dcb8247223 */ /* 0x000fe20000010024 */
[----:B------:R-:W-:Y:S02]  /*0e50*/  HADD2.F32 R221, -RZ, R183.H0_H0 ;  /* 0x200000b7ffdd7230 */ /* 0x000fe40000004100 */
[C---:B------:R-:W-:Y:S01]  /*0e60*/  FMUL.FTZ R220, R4.reuse, R185 ;  /* 0x000000b904dc7220 */ /* 0x040fe20000410000 */
[----:B------:R-:W-:Y:S02]  /*0e70*/  HADD2.F32 R224, -RZ, R103.H0_H0 ;  /* 0x20000067ffe07230 */ /* 0x000fe40000004100 */
[----:B------:R-:W-:Y:S01]  /*0e80*/  FMUL.FTZ R186, R4, R186 ;  /* 0x000000ba04ba7220 */ /* 0x000fe20000410000 */
[----:B------:R-:W-:-:S02]  /*0e90*/  HADD2.F32 R183, -RZ, R183.H1_H1 ;  /* 0x300000b7ffb77230 */ /* 0x000fc40000004100 */
        /* <DEDUP_REMOVED lines=8> */
[----:B------:R-:W-:Y:S02]  /*0f20*/  HADD2.F32 R191, -RZ, R192.H0_H0 ;  /* 0x200000c0ffbf7230 */ /* 0x000fe40000004100 */
[----:B------:R-:W-:Y:S01]  /*0f30*/  FMUL.FTZ R187, R234, R183 ;  /* 0x000000b7eabb7220 */ /* 0x000fe20000410000 */
[----:B------:R-:W-:-:S02]  /*0f40*/  HADD2.F32 R224, -RZ, R96.H0_H0 ;  /* 0x20000060ffe07230 */ /* 0x000fc40000004100 */
[----:B------:R-:W-:Y:S01]  /*0f50*/  FMUL.FTZ R188, R4, R188 ;  /* 0x000000bc04bc7220 */ /* 0x000fe20000410000 */
[----:B------:R-:W-:Y:S02]  /*0f60*/  HADD2.F32 R227, -RZ, R192.H1_H1 ;  /* 0x300000c0ffe37230 */ /* 0x000fe40000004100 */
[----:B------:R-:W-:Y:S02]  /*0f70*/  HADD2.F32 R234, -RZ, R96.H1_H1 ;  /* 0x30000060ffea7230 */ /* 0x000fe40000004100 */
[----:B------:R-:W-:Y:S02]  /*0f80*/  HADD2.F32 R192, -RZ, R193.H0_H0 ;  /* 0x200000c1ffc07230 */ /* 0x000fe40000004100 */
[----:B------:R-:W-:Y:S02]  /*0f90*/  HADD2.F32 R225, -RZ, R97.H0_H0 ;  /* 0x20000061ffe17230 */ /* 0x000fe40000004100 */
[----:B------:R-:W-:Y:S01]  /*0fa0*/  FADD.FTZ R155, R155, R183 ;  /* 0x000000b79b9b7221 */ /* 0x000fe20000010000 */
[----:B------:R-:W-:Y:S01]  /*0fb0*/  FFMA.FTZ R39, R221, R183, R39 ;  /* 0x000000b7dd277223 */ /* 0x000fe20000010027 */
[-C--:B------:R-:W-:Y:S01]  /*0fc0*/  FMUL.FTZ R183, R224, R191.reuse ;  /* 0x000000bfe0b77220 */ /* 0x080fe20000410000 */
[----:B------:R-:W-:Y:S01]  /*0fd0*/  FFMA.FTZ R156, R188, R191, R156 ;  /* 0x000000bfbc9c7223 */ /* 0x000fe2000001009c */
[----:B------:R-:W-:Y:S01]  /*0fe0*/  FADD.FTZ R160, R160, R191 ;  /* 0x000000bfa0a07221 */ /* 0x000fe20000010000 */
[----:B------:R-:W-:Y:S01]  /*0ff0*/  FMUL.FTZ R191, R234, R227 ;  /* 0x000000e3eabf7220 */ /* 0x000fe20000410000 */
[----:B------:R-:W-:-:S02]  /*1000*/  HADD2.F32 R193, -RZ, R193.H1_H1 ;  /* 0x300000c1ffc17230 */ /* 0x000fc40000004100 */
[C---:B------:R-:W-:Y:S01]  /*1010*/  FMUL.FTZ R190, R4.reuse, R190 ;  /* 0x000000be04be7220 */ /* 0x040fe20000410000 */
[----:B------:R-:W-:Y:S02]  /*1020*/  HADD2.F32 R234, -RZ, R97.H1_H1 ;  /* 0x30000061ffea7230 */ /* 0x000fe40000004100 */
[----:B------:R-:W-:Y:S01]  /*1030*/  FMUL.FTZ R224, R225, R192 ;  /* 0x000000c0e1e07220 */ /* 0x000fe20000410000 */
[----:B0-----:R-:W-:Y:S02]  /*1040*/  HADD2.F32 R228, -RZ, R194.H0_H0 ;  /* 0x200000c2ffe47230 */ /* 0x001fe40000004100 */
[C---:B------:R-:W-:Y:S01]  /*1050*/  FMUL.FTZ R189, R4.reuse, R189 ;  /* 0x000000bd04bd7220 */ /* 0x040fe20000410000 */
[C---:B------:R-:W-:Y:S01]  /*1060*/  FMUL.FTZ R226, R4.reuse, R226 ;  /* 0x000000e204e27220 */ /* 0x040fe20000410000 */
[----:B------:R-:W-:Y:S02]  /*1070*/  HADD2.F32 R225, -RZ, R98.H0_H0 ;  /* 0x20000062ffe17230 */ /* 0x000fe40000004100 */
[----:B------:R-:W-:Y:S01]  /*1080*/  FMUL.FTZ R196, R4, R196 ;  /* 0x000000c404c47220 */ /* 0x000fe20000410000 */
[----:B------:R-:W-:Y:S01]  /*1090*/  FFMA.FTZ R158, R190, R192, R158 ;  /* 0x000000c0be9e7223 */ /* 0x000fe2000001009e */
[----:B------:R-:W-:Y:S01]  /*10a0*/  FADD.FTZ R162, R162, R192 ;  /* 0x000000c0a2a27221 */ /* 0x000fe20000010000 */
        /* <DEDUP_REMOVED lines=11> */
[----:B------:R-:W-:Y:S01]  /*1160*/  FMUL.FTZ R197, R4, R197 ;  /* 0x000000c504c57220 */ /* 0x000fe20000410000 */
[----:B------:R-:W-:Y:S02]  /*1170*/  HADD2.F32 R228, -RZ, R99.H0_H0 ;  /* 0x20000063ffe47230 */ /* 0x000fe40000004100 */
[----:B------:R-:W-:-:S02]  /*1180*/  HADD2.F32 R195, -RZ, R195.H1_H1 ;  /* 0x300000c3ffc37230 */ /* 0x000fc40000004100 */
[----:B------:R-:W-:Y:S02]  /*1190*/  HADD2.F32 R234, -RZ, R99.H1_H1 ;  /* 0x30000063ffea7230 */ /* 0x000fe40000004100 */
[-C--:B------:R-:W-:Y:S01]  /*11a0*/  FMUL.FTZ R225, R227, R194.reuse ;  /* 0x000000c2e3e17220 */ /* 0x080fe20000410000 */
[----:B------:R-:W-:Y:S01]  /*11b0*/  FADD.FTZ R33, R33, R194 ;  /* 0x000000c221217221 */ /* 0x000fe20000010000 */
[----:B------:R-:W-:Y:S01]  /*11c0*/  FFMA.FTZ R41, R197, R194, R41 ;  /* 0x000000c2c5297223 */ /* 0x000fe20000010029 */
[----:B------:R-:W-:Y:S01]  /*11d0*/  FMUL.FTZ R194, R228, R229 ;  /* 0x000000e5e4c27220 */ /* 0x000fe20000410000 */
[----:B------:R-:W-:Y:S02]  /*11e0*/  HADD2.F32 R203, -RZ, R204.H0_H0 ;  /* 0x200000ccffcb7230 */ /* 0x000fe40000004100 */
[----:B------:R-:W-:Y:S01]  /*11f0*/  FMUL.FTZ R199, R4, R199 ;  /* 0x000000c704c77220 */ /* 0x000fe20000410000 */
[----:B------:R-:W-:Y:S02]  /*1200*/  HADD2.F32 R228, -RZ, R92.H0_H0 ;  /* 0x2000005cffe47230 */ /* 0x000fe40000004100 */
[----:B------:R-:W-:Y:S01]  /*1210*/  FMUL.FTZ R227, R234, R195 ;  /* 0x000000c3eae37220 */ /* 0x000fe20000410000 */
[----:B------:R-:W-:-:S02]  /*1220*/  HADD2.F32 R231, -RZ, R204.H1_H1 ;  /* 0x300000ccffe77230 */ /* 0x000fc40000004100 */
[C---:B------:R-:W-:Y:S01]  /*1230*/  FMUL.FTZ R198, R4.reuse, R198 ;  /* 0x000000c604c67220 */ /* 0x040fe20000410000 */
[----:B------:R-:W-:Y:S01]  /*1240*/  FMUL.FTZ R200, R4, R200 ;  /* 0x000000c804c87220 */ /* 0x000fe20000410000 */
[----:B------:R-:W-:Y:S02]  /*1250*/  HADD2.F32 R234, -RZ, R92.H1_H1 ;  /* 0x3000005cffea7230 */ /* 0x000fe40000004100 */
[----:B------:R-:W-:Y:S01]  /*1260*/  FADD.FTZ R35, R35, R195 ;  /* 0x000000c323237221 */ /* 0x000fe20000010000 */
[----:B------:R-:W-:Y:S01]  /*1270*/  FFMA.FTZ R43, R199, R195, R43 ;  /* 0x000000c3c72b7223 */ /* 0x000fe2000001002b */
[----:B------:R-:W-:Y:S01]  /*1280*/  FADD.FTZ R34, R34, R229 ;  /* 0x000000e522227221 */ /* 0x000fe20000010000 */
[----:B------:R-:W-:Y:S01]  /*1290*/  FFMA.FTZ R42, R198, R229, R42 ;  /* 0x000000e5c62a7223 */ /* 0x000fe2000001002a */
[-C--:B------:R-:W-:Y:S01]  /*12a0*/  FMUL.FTZ R195, R228, R203.reuse ;  /* 0x000000cbe4c37220 */ /* 0x080fe20000410000 */
[----:B------:R-:W-:Y:S01]  /*12b0*/  FFMA.FTZ R76, R200, R203, R76 ;  /* 0x000000cbc84c7223 */ /* 0x000fe2000001004c */
[----:B------:R-:W-:Y:S01]  /*12c0*/  FADD.FTZ R80, R80, R203 ;  /* 0x000000cb50507221 */ /* 0x000fe20000010000 */
[----:B------:R-:W-:-:S02]  /*12d0*/  HADD2.F32 R204, -RZ, R205.H0_H0 ;  /* 0x200000cdffcc7230 */ /* 0x000fc40000004100 */
[----:B------:R-:W-:Y:S01]  /*12e0*/  FMUL.FTZ R203, R234, R231 ;  /* 0x000000e7eacb7220 */ /* 0x000fe20000410000 */
[----:B------:R-:W-:Y:S02]  /*12f0*/  HADD2.F32 R229, -RZ, R93.H0_H0 ;  /* 0x2000005dffe57230 */ /* 0x000fe40000004100 */
[C---:B------:R-:W-:Y:S01]  /*1300*/  FMUL.FTZ R202, R4.reuse, R202 ;  /* 0x000000ca04ca7220 */ /* 0x040fe20000410000 */
[----:B------:R-:W-:Y:S02]  /*1310*/  HADD2.F32 R205, -RZ, R205.H1_H1 ;  /* 0x300000cdffcd7230 */ /* 0x000fe40000004100 */
[----:B------:R-:W-:Y:S01]  /*1320*/  FMUL.FTZ R230, R4, R230 ;  /* 0x000000e604e67220 */ /* 0x000fe20000410000 */
[----:B------:R-:W-:Y:S02]  /*1330*/  HADD2.F32 R234, -RZ, R93.H1_H1 ;  /* 0x3000005dffea7230 */ /* 0x000fe40000004100 */
[-C--:B------:R-:W-:Y:S01]  /*1340*/  FMUL.FTZ R228, R229, R204.reuse ;  /* 0x000000cce5e47220 */ /* 0x080fe20000410000 */
[----:B------:R-:W-:Y:S01]  /*1350*/  FFMA.FTZ R78, R202, R204, R78 ;  /* 0x000000ccca4e7223 */ /* 0x000fe2000001004e */
[----:B------:R-:W-:Y:S01]  /*1360*/  FADD.FTZ R82, R82, R204 ;  /* 0x000000cc52527221 */ /* 0x000fe20000010000 */
[----:B------:R-:W-:-:S02]  /*1370*/  HADD2.F32 R232, -RZ, R206.H0_H0 ;  /* 0x200000ceffe87230 */ /* 0x000fc40000004100 */
[-C--:B------:R-:W-:Y:S01]  /*1380*/  FMUL.FTZ R204, R234, R205.reuse ;  /* 0x000000cdeacc7220 */ /* 0x080fe20000410000 */
[----:B------:R-:W-:Y:S02]  /*1390*/  HADD2.F32 R229, -RZ, R94.H0_H0 ;  /* 0x2000005effe57230 */ /* 0x000fe40000004100 */
[----:B------:R-:W-:Y:S01]  /*13a0*/  FFMA.FTZ R79, R230, R205, R79 ;  /* 0x000000cde64f7223 */ /* 0x000fe2000001004f */
[----:B------:R-:W-:Y:S01]  /*13b0*/  FADD.FTZ R83, R83, R205 ;  /* 0x000000cd53537221 */ /* 0x000fe20000010000 */
[C---:B------:R-:W-:Y:S01]  /*13c0*/  FMUL.FTZ R205, R4.reuse, R176 ;  /* 0x000000b004cd7220 */ /* 0x040fe20000410000 */
[----:B------:R-:W-:Y:S01]  /*13d0*/  FMUL.FTZ R201, R4, R201 ;  /* 0x000000c904c97220 */ /* 0x000fe20000410000 */
[----:B------:R-:W-:Y:S02]  /*13e0*/  HADD2.F32 R233, -RZ, R206.H1_H1 ;  /* 0x300000ceffe97230 */ /* 0x000fe40000004100 */
[----:B------:R-:W-:Y:S01]  /*13f0*/  FMUL.FTZ R176, R229, R232 ;  /* 0x000000e8e5b07220 */ /* 0x000fe20000410000 */
[----:B------:R-:W-:-:S02]  /*1400*/  HADD2.F32 R206, -RZ, R207.H0_H0 ;  /* 0x200000cfffce7230 */ /* 0x000fc40000004100 */
[----:B------:R-:W-:Y:S01]  /*1410*/  FADD.FTZ R44, R44, R232 ;  /* 0x000000e82c2c7221 */ /* 0x000fe20000010000 */
[----:B------:R-:W-:Y:S01]  /*1420*/  FFMA.FTZ R48, R205, R232, R48 ;  /* 0x000000e8cd307223 */ /* 0x000fe20000010030 */
[----:B------:R-:W-:Y:S02]  /*1430*/  HADD2.F32 R235, -RZ, R95.H0_H0 ;  /* 0x2000005fffeb7230 */ /* 0x000fe40000004100 */
[----:B------:R-:W-:Y:S01]  /*1440*/  FFMA.FTZ R77, R201, R231, R77 ;  /* 0x000000e7c94d7223 */ /* 0x000fe2000001004d */
[----:B------:R-:W-:Y:S02]  /*1450*/  HADD2.F32 R207, -RZ, R207.H1_H1 ;  /* 0x300000cfffcf7230 */ /* 0x000fe40000004100 */
[----:B------:R-:W-:Y:S01]  /*1460*/  FADD.FTZ R81, R81, R231 ;  /* 0x000000e751517221 */ /* 0x000fe20000010000 */
[----:B------:R-:W-:Y:S02]  /*1470*/  HADD2.F32 R234, -RZ, R94.H1_H1 ;  /* 0x3000005effea7230 */ /* 0x000fe40000004100 */
[----:B------:R-:W-:Y:S01]  /*1480*/  FMUL.FTZ R178, R4, R178 ;  /* 0x000000b204b27220 */ /* 0x000fe20000410000 */
[----:B------:R-:W-:-:S02]  /*1490*/  HADD2.F32 R232, -RZ, R95.H1_H1 ;  /* 0x3000005fffe87230 */ /* 0x000fc40000004100 */
[C---:B------:R-:W-:Y:S01]  /*14a0*/  FMUL.FTZ R229, R4.reuse, R177 ;  /* 0x000000b104e57220 */ /* 0x040fe20000410000 */
[----:B------:R-:W-:Y:S01]  /*14b0*/  FMUL.FTZ R231, R4, R179 ;  /* 0x000000b304e77220 */ /* 0x000fe20000410000 */
[-C--:B------:R-:W-:Y:S01]  /*14c0*/  FMUL.FTZ R179, R235, R206.reuse ;  /* 0x000000ceebb37220 */ /* 0x080fe20000410000 */
        /* <DEDUP_REMOVED lines=8> */
[----:B------:R-:W-:-:S02]  /*1550*/  HADD2.F32 R207, -RZ, R88.H0_H0 ;  /* 0x20000058ffcf7230 */ /* 0x000fc40000004100 */
        /* <DEDUP_REMOVED lines=10> */
[----:B------:R-:W-:Y:S01]  /*1600*/  FFMA.FTZ R13, R232, R164, R13 ;  /* 0x000000a4e80d7223 */ /* 0x000fe2000001000d */
[----:B------:R-:W-:Y:S01]  /*1610*/  FADD.FTZ R17, R17, R164 ;  /* 0x000000a411117221 */ /* 0x000fe20000010000 */
[----:B------:R-:W-:Y:S02]  /*1620*/  HADD2.F32 R233, -RZ, R89.H0_H0 ;  /* 0x20000059ffe97230 */ /* 0x000fe40000004100 */
[C---:B------:R-:W-:Y:S01]  /*1630*/  FMUL.FTZ R210, R4.reuse, R210 ;  /* 0x000000d204d27220 */ /* 0x040fe20000410000 */
[----:B------:R-:W-:Y:S02]  /*1640*/  HADD2.F32 R165, -RZ, R165.H1_H1 ;  /* 0x300000a5ffa57230 */ /* 0x000fe40000004100 */
[----:B------:R-:W-:Y:S01]  /*1650*/  FMUL.FTZ R234, R4, R211 ;  /* 0x000000d304ea7220 */ /* 0x000fe20000410000 */
[----:B------:R-:W-:Y:S02]  /*1660*/  HADD2.F32 R164, -RZ, R89.H1_H1 ;  /* 0x30000059ffa47230 */ /* 0x000fe40000004100 */
[-C--:B------:R-:W-:Y:S01]  /*1670*/  FFMA.FTZ R14, R210, R235.reuse, R14 ;  /* 0x000000ebd20e7223 */ /* 0x080fe2000001000e */
[----:B------:R-:W-:Y:S01]  /*1680*/  FADD.FTZ R18, R18, R235 ;  /* 0x000000eb12127221 */ /* 0x000fe20000010000 */
[----:B------:R-:W-:Y:S01]  /*1690*/  FMUL.FTZ R233, R233, R235 ;  /* 0x000000ebe9e97220 */ /* 0x000fe20000410000 */
[-C--:B------:R-:W-:Y:S01]  /*16a0*/  FFMA.FTZ R15, R234, R165.reuse, R15 ;  /* 0x000000a5ea0f7223 */ /* 0x080fe2000001000f */
[----:B------:R-:W-:Y:S01]  /*16b0*/  FMUL.FTZ R211, R164, R165 ;  /* 0x000000a5a4d37220 */ /* 0x000fe20000410000 */
[----:B------:R-:W-:Y:S01]  /*16c0*/  FADD.FTZ R19, R19, R165 ;  /* 0x000000a513137221 */ /* 0x000fe20000010000 */
[----:B------:R-:W-:-:S02]  /*16d0*/  HADD2.F32 R165, -RZ, R166.H0_H0 ;  /* 0x200000a6ffa57230 */ /* 0x000fc40000004100 */
[C---:B------:R-:W-:Y:S01]  /*16e0*/  FMUL.FTZ R235, R4.reuse, R212 ;  /* 0x000000d404eb7220 */ /* 0x040fe20000410000 */
[----:B------:R-:W-:Y:S02]  /*16f0*/  HADD2.F32 R164, -RZ, R166.H1_H1 ;  /* 0x300000a6ffa47230 */ /* 0x000fe40000004100 */
[----:B------:R-:W-:Y:S01]  /*1700*/  FMUL.FTZ R213, R4, R213 ;  /* 0x000000d504d57220 */ /* 0x000fe20000410000 */
[--C-:B------:R-:W-:Y:S02]  /*1710*/  HADD2.F32 R212, -RZ, R90.reuse.H0_H0 ;  /* 0x2000005affd47230 */ /* 0x100fe40000004100 */
[----:B------:R-:W-:Y:S02]  /*1720*/  HADD2.F32 R166, -RZ, R90.H1_H1 ;  /* 0x3000005affa67230 */ /* 0x000fe40000004100 */
[----:B------:R-:W-:Y:S01]  /*1730*/  FADD.FTZ R52, R52, R165 ;  /* 0x000000a534347221 */ /* 0x000fe20000010000 */
[-C--:B------:R-:W-:Y:S01]  /*1740*/  FFMA.FTZ R56, R235, R165.reuse, R56 ;  /* 0x000000a5eb387223 */ /* 0x080fe20000010038 */
[----:B------:R-:W-:Y:S01]  /*1750*/  FMUL.FTZ R212, R212, R165 ;  /* 0x000000a5d4d47220 */ /* 0x000fe20000410000 */
[----:B------:R-:W-:Y:S01]  /*1760*/  FADD.FTZ R53, R53, R164 ;  /* 0x000000a435357221 */ /* 0x000fe20000010000 */
[-C--:B------:R-:W-:Y:S01]  /*1770*/  FFMA.FTZ R57, R213, R164.reuse, R57 ;  /* 0x000000a4d5397223 */ /* 0x080fe20000010039 */
[----:B------:R-:W-:Y:S01]  /*1780*/  FMUL.FTZ R166, R166, R164 ;  /* 0x000000a4a6a67220 */ /* 0x000fe20000410000 */
[----:B------:R-:W-:-:S02]  /*1790*/  HADD2.F32 R165, -RZ, R167.H0_H0 ;  /* 0x200000a7ffa57230 */ /* 0x000fc40000004100 */
[----:B------:R-:W-:Y:S02]  /*17a0*/  HADD2.F32 R164, -RZ, R91.H0_H0 ;  /* 0x2000005bffa47230 */ /* 0x000fe40000004100 */
[C---:B------:R-:W-:Y:S01]  /*17b0*/  FMUL.FTZ R214, R4.reuse, R214 ;  /* 0x000000d604d67220 */ /* 0x040fe20000410000 */
[----:B------:R-:W-:Y:S02]  /*17c0*/  HADD2.F32 R239, -RZ, R167.H1_H1 ;  /* 0x300000a7ffef7230 */ /* 0x000fe40000004100 */
[----:B------:R-:W-:Y:S01]  /*17d0*/  FMUL.FTZ R236, R4, R215 ;  /* 0x000000d704ec7220 */ /* 0x000fe20000410000 */
[-C--:B------:R-:W-:Y:S01]  /*17e0*/  FMUL.FTZ R167, R164, R165.reuse ;  /* 0x000000a5a4a77220 */ /* 0x080fe20000410000 */
[----:B------:R-:W-:Y:S01]  /*17f0*/  FFMA.FTZ R164, R0, R8, RZ ;  /* 0x0000000800a47223 */ /* 0x000fe200000100ff */
[----:B------:R-:W-:Y:S01]  /*1800*/  FADD.FTZ R215, RZ, R8 ;  /* 0x00000008ffd77221 */ /* 0x000fe20000010000 */
[----:B------:R-:W-:Y:S01]  /*1810*/  FADD.FTZ R54, R54, R165 ;  /* 0x000000a536367221 */ /* 0x000fe20000010000 */
[----:B------:R-:W-:Y:S01]  /*1820*/  FFMA.FTZ R58, R214, R165, R58 ;  /* 0x000000a5d63a7223 */ /* 0x000fe2000001003a */
[----:B------:R-:W-:-:S02]  /*1830*/  HADD2.F32 R238, -RZ, R91.H1_H1 ;  /* 0x3000005bffee7230 */ /* 0x000fc40000004100 */
[----:B------:R-:W-:Y:S01]  /*1840*/  FFMA.FTZ R165, R9, R10, R164 ;  /* 0x0000000a09a57223 */ /* 0x000fe200000100a4 */
[----:B------:R-:W-:Y:S02]  /*1850*/  FADD.FTZ R237, R10, R215 ;  /* 0x000000d70aed7221 */ /* 0x000fe40000010000 */
[----:B------:R-:W-:Y:S01]  /*1860*/  FMUL.FTZ R215, R238, R239 ;  /* 0x000000efeed77220 */ /* 0x000fe20000410000 */
        /* <DEDUP_REMOVED lines=21> */
[----:B------:R-:W-:Y:S02]  /*19c0*/  HADD2.F32 R168, -RZ, R84.H1_H1 ;  /* 0x30000054ffa87230 */ /* 0x000fe40000004100 */
        /* <DEDUP_REMOVED lines=8> */
[----:B------:R-:W-:-:S03]  /*1a50*/  FADD.FTZ R240, R193, R240 ;  /* 0x000000f0c1f07221 */ /* 0x000fc60000010000 */
[----:B------:R-:W-:Y:S01]  /*1a60*/  FFMA.FTZ R165, R197, R225, R164 ;  /* 0x000000e1c5a57223 */ /* 0x000fe200000100a4 */
[----:B------:R-:W-:Y:S01]  /*1a70*/  FADD.FTZ R239, R225, R240 ;  /* 0x000000f0e1ef7221 */ /* 0x000fe20000010000 */
[C---:B------:R-:W-:Y:S01]  /*1a80*/  FMUL.FTZ R237, R4.reuse, R216 ;  /* 0x000000d804ed7220 */ /* 0x040fe20000410000 */
[----:B------:R-:W-:Y:S02]  /*1a90*/  HADD2.F32 R216, -RZ, R84.H0_H0 ;  /* 0x20000054ffd87230 */ /* 0x000fe40000004100 */
[----:B------:R-:W-:Y:S01]  /*1aa0*/  FMUL.FTZ R238, R4, R218 ;  /* 0x000000da04ee7220 */ /* 0x000fe20000410000 */
[----:B------:R-:W-:Y:S01]  /*1ab0*/  FFMA.FTZ R164, R198, R194, R165 ;  /* 0x000000c2c6a47223 */ /* 0x000fe200000100a5 */
[----:B------:R-:W-:Y:S01]  /*1ac0*/  FADD.FTZ R218, R194, R239 ;  /* 0x000000efc2da7221 */ /* 0x000fe20000010000 */
[----:B------:R-:W-:Y:S01]  /*1ad0*/  FFMA.FTZ R68, R237, R241, R68 ;  /* 0x000000f1ed447223 */ /* 0x000fe20000010044 */
[----:B------:R-:W-:Y:S01]  /*1ae0*/  FADD.FTZ R64, R64, R241 ;  /* 0x000000f140407221 */ /* 0x000fe20000010000 */
[----:B------:R-:W-:Y:S01]  /*1af0*/  FFMA.FTZ R239, R199, R227, R164 ;  /* 0x000000e3c7ef7223 */ /* 0x000fe200000100a4 */
[----:B------:R-:W-:Y:S01]  /*1b00*/  FMUL.FTZ R216, R216, R241 ;  /* 0x000000f1d8d87220 */ /* 0x000fe20000410000 */
[----:B------:R-:W-:Y:S01]  /*1b10*/  FADD.FTZ R240, R227, R218 ;  /* 0x000000dae3f07221 */ /* 0x000fe20000010000 */
[----:B------:R-:W-:-:S02]  /*1b20*/  HADD2.F32 R241, -RZ, R169.H0_H0 ;  /* 0x200000a9fff17230 */ /* 0x000fc40000004100 */
[----:B------:R-:W-:Y:S02]  /*1b30*/  HADD2.F32 R165, -RZ, R85.H0_H0 ;  /* 0x20000055ffa57230 */ /* 0x000fe40000004100 */
[----:B------:R-:W-:Y:S01]  /*1b40*/  FFMA.FTZ R164, R200, R195, R239 ;  /* 0x000000c3c8a47223 */ /* 0x000fe200000100ef */
[----:B------:R-:W-:Y:S01]  /*1b50*/  FADD.FTZ R240, R195, R240 ;  /* 0x000000f0c3f07221 */ /* 0x000fe20000010000 */
[----:B------:R-:W-:Y:S02]  /*1b60*/  HADD2.F32 R242, -RZ, R169.H1_H1 ;  /* 0x300000a9fff27230 */ /* 0x000fe40000004100 */
        /* <DEDUP_REMOVED lines=20> */
[----:B------:R-:W-:Y:S02]  /*1cb0*/  FMUL.FTZ R219, R4, R219 ;  /* 0x000000db04db7220 */ /* 0x000fe40000410000 */
[----:B------:R-:W-:Y:S01]  /*1cc0*/  FFMA.FTZ R165, R210, R233, R165 ;  /* 0x000000e9d2a57223 */ /* 0x000fe200000100a5 */
[----:B------:R-:W-:Y:S01]  /*1cd0*/  FADD.FTZ R164, R164, R233 ;  /* 0x000000e9a4a47221 */ /* 0x000fe20000010000 */
[----:B------:R-:W-:Y:S01]  /*1ce0*/  FFMA.FTZ R70, R238, R241, R70 ;  /* 0x000000f1ee467223 */ /* 0x000fe20000010046 */
[----:B------:R-:W-:Y:S01]  /*1cf0*/  FADD.FTZ R66, R66, R241 ;  /* 0x000000f142427221 */ /* 0x000fe20000010000 */
[-C--:B------:R-:W-:Y:S01]  /*1d00*/  FFMA.FTZ R71, R219, R242.reuse, R71 ;  /* 0x000000f2db477223 */ /* 0x080fe20000010047 */
[----:B------:R-:W-:Y:S01]  /*1d10*/  FADD.FTZ R67, R67, R242 ;  /* 0x000000f243437221 */ /* 0x000fe20000010000 */
[----:B------:R-:W-:Y:S01]  /*1d20*/  FMUL.FTZ R169, R239, R242 ;  /* 0x000000f2efa97220 */ /* 0x000fe20000410000 */
[----:B------:R-:W-:-:S02]  /*1d30*/  HADD2.F32 R241, -RZ, R170.H0_H0 ;  /* 0x200000aafff17230 */ /* 0x000fc40000004100 */
[----:B------:R-:W-:Y:S02]  /*1d40*/  HADD2.F32 R242, -RZ, R170.H1_H1 ;  /* 0x300000aafff27230 */ /* 0x000fe40000004100 */
[----:B------:R-:W-:Y:S01]  /*1d50*/  FFMA.FTZ R170, R234, R211, R165 ;  /* 0x000000d3eaaa7223 */ /* 0x000fe200000100a5 */
[----:B------:R-:W-:Y:S01]  /*1d60*/  FMUL.FTZ R239, R4, R172 ;  /* 0x000000ac04ef7220 */ /* 0x000fe20000410000 */
[----:B------:R-:W-:Y:S01]  /*1d70*/  FADD.FTZ R165, R164, R211 ;  /* 0x000000d3a4a57221 */ /* 0x000fe20000010000 */
[--C-:B------:R-:W-:Y:S02]  /*1d80*/  HADD2.F32 R172, -RZ, R86.reuse.H0_H0 ;  /* 0x20000056ffac7230 */ /* 0x100fe40000004100 */
[----:B------:R-:W-:Y:S01]  /*1d90*/  FFMA.FTZ R164, R235, R212, R170 ;  /* 0x000000d4eba47223 */ /* 0x000fe200000100aa */
[----:B------:R-:W-:Y:S01]  /*1da0*/  FADD.FTZ R165, R165, R212 ;  /* 0x000000d4a5a57221 */ /* 0x000fe20000010000 */
[-C--:B------:R-:W-:Y:S01]  /*1db0*/  FFMA.FTZ R24, R239, R241.reuse, R24 ;  /* 0x000000f1ef187223 */ /* 0x080fe20000010018 */
[----:B------:R-:W-:Y:S01]  /*1dc0*/  FADD.FTZ R20, R20, R241 ;  /* 0x000000f114147221 */ /* 0x000fe20000010000 */
[----:B------:R-:W-:Y:S01]  /*1dd0*/  FMUL.FTZ R172, R172, R241 ;  /* 0x000000f1acac7220 */ /* 0x000fe20000410000 */
[----:B------:R-:W-:Y:S01]  /*1de0*/  FFMA.FTZ R241, R213, R166, R164 ;  /* 0x000000a6d5f17223 */ /* 0x000fe200000100a4 */
[----:B------:R-:W-:Y:S01]  /*1df0*/  FADD.FTZ R164, R165, R166 ;  /* 0x000000a6a5a47221 */ /* 0x000fe20000010000 */
[----:B------:R-:W-:-:S02]  /*1e00*/  HADD2.F32 R240, -RZ, R86.H1_H1 ;  /* 0x30000056fff07230 */ /* 0x000fc40000004100 */
[----:B------:R-:W-:Y:S01]  /*1e10*/  FFMA.FTZ R241, R214, R167, R241 ;  /* 0x000000a7d6f17223 */ /* 0x000fe200000100f1 */
[----:B------:R-:W-:Y:S02]  /*1e20*/  FADD.FTZ R164, R164, R167 ;  /* 0x000000a7a4a47221 */ /* 0x000fe40000010000 */
[----:B------:R-:W-:Y:S01]  /*1e30*/  FMUL.FTZ R170, R240, R242 ;  /* 0x000000f2f0aa7220 */ /* 0x000fe20000410000 */
        /* <DEDUP_REMOVED lines=14> */
[----:B------:R-:W-:Y:S02]  /*1f20*/  HADD2.F32 R243, -RZ, R171.H0_H0 ;  /* 0x200000abfff37230 */ /* 0x000fe40000004100 */
[----:B------:R-:W-:Y:S02]  /*1f30*/  HADD2.F32 R174, -RZ, R87.H0_H0 ;  /* 0x20000057ffae7230 */ /* 0x000fe40000004100 */
[----:B------:R-:W-:Y:S01]  /*1f40*/  FFMA.FTZ R242, R239, R172, R242 ;  /* 0x000000aceff27223 */ /* 0x000fe200000100f2 */
[----:B------:R-:W-:Y:S01]  /*1f50*/  FADD.FTZ R165, R165, R172 ;  /* 0x000000aca5a57221 */ /* 0x000fe20000010000 */
[----:B------:R-:W-:Y:S02]  /*1f60*/  HADD2.F32 R244, -RZ, R171.H1_H1 ;  /* 0x300000abfff47230 */ /* 0x000fe40000004100 */
[----:B------:R-:W-:-:S02]  /*1f70*/  HADD2.F32 R241, -RZ, R87.H1_H1 ;  /* 0x30000057fff17230 */ /* 0x000fc40000004100 */
[----:B------:R-:W-:Y:S01]  /*1f80*/  FMUL.FTZ R174, R174, R243 ;  /* 0x000000f3aeae7220 */ /* 0x000fe20000410000 */
        /* <DEDUP_REMOVED lines=12> */
[----:B------:R-:W-:Y:S06]  /*2050*/  BRA `(.L_x_14847) ;  /* 0x00000000007c7947 */ /* 0x000fec0003800000 */
.L_x_14846:
        /* <DEDUP_REMOVED lines=31> */
.L_x_14847:
[----:B------:R-:W-:Y:S05]  /*2250*/  BSYNC.RECONVERGENT B1 ;  /* 0x0000000000017941 */ /* 0x000fea0003800200 */
.L_x_14845:
        /* <DEDUP_REMOVED lines=21> */
.L_x_15026:
        /* <DEDUP_REMOVED lines=37> */
.L_x_14853:
[----:B------:R-:W-:Y:S05]  /*2600*/  BSYNC.RECONVERGENT B2 ;  /* 0x0000000000027941 */ /* 0x000fea0003800200 */
.L_x_14852:
        /* <DEDUP_REMOVED lines=10> */
.L_x_14855:
[----:B------:R-:W-:Y:S05]  /*26b0*/  BSYNC.RECONVERGENT B2 ;  /* 0x0000000000027941 */ /* 0x000fea0003800200 */
.L_x_14854:
        /* <DEDUP_REMOVED lines=10> */
.L_x_14857:
[----:B------:R-:W-:Y:S05]  /*2760*/  BSYNC.RECONVERGENT B2 ;  /* 0x0000000000027941 */ /* 0x000fea0003800200 */
.L_x_14856:
        /* <DEDUP_REMOVED lines=10> */
.L_x_14859:
[----:B------:R-:W-:Y:S05]  /*2810*/  BSYNC.RECONVERGENT B2 ;  /* 0x0000000000027941 */ /* 0x000fea0003800200 */
.L_x_14858:
        /* <DEDUP_REMOVED lines=10> */
.L_x_14861:
[----:B------:R-:W-:Y:S05]  /*28c0*/  BSYNC.RECONVERGENT B2 ;  /* 0x0000000000027941 */ /* 0x000fea0003800200 */
.L_x_14860:
        /* <DEDUP_REMOVED lines=10> */
.L_x_14863:
[----:B------:R-:W-:Y:S05]  /*2970*/  BSYNC.RECONVERGENT B2 ;  /* 0x0000000000027941 */ /* 0x000fea0003800200 */
.L_x_14862:
        /* <DEDUP_REMOVED lines=10> */
.L_x_14865:
[----:B------:R-:W-:Y:S05]  /*2a20*/  BSYNC.RECONVERGENT B2 ;  /* 0x0000000000027941 */ /* 0x000fea0003800200 */
.L_x_14864:
        /* <DEDUP_REMOVED lines=10> */
.L_x_14851:
        /* <DEDUP_REMOVED lines=43> */
.L_x_14868:
[----:B------:R-:W-:Y:S05]  /*2d80*/  BSYNC.RECONVERGENT B2 ;  /* 0x0000000000027941 */ /* 0x000fea0003800200 */
.L_x_14867:
        /* <DEDUP_REMOVED lines=10> */
.L_x_14870:
[----:B------:R-:W-:Y:S05]  /*2e30*/  BSYNC.RECONVERGENT B2 ;  /* 0x0000000000027941 */ /* 0x000fea0003800200 */
.L_x_14869:
        /* <DEDUP_REMOVED lines=10> */
.L_x_14872:
[----:B------:R-:W-:Y:S05]  /*2ee0*/  BSYNC.RECONVERGENT B2 ;  /* 0x0000000000027941 */ /* 0x000fea0003800200 */
.L_x_14871:
        /* <DEDUP_REMOVED lines=10> */
.L_x_14874:
[----:B------:R-:W-:Y:S05]  /*2f90*/  BSYNC.RECONVERGENT B2 ;  /* 0x0000000000027941 */ /* 0x000fea0003800200 */
.L_x_14873:
        /* <DEDUP_REMOVED lines=10> */
.L_x_14876:
[----:B------:R-:W-:Y:S05]  /*3040*/  BSYNC.RECONVERGENT B2 ;  /* 0x0000000000027941 */ /* 0x000fea0003800200 */
.L_x_14875:
        /* <DEDUP_REMOVED lines=10> */
.L_x_14878:
[----:B------:R-:W-:Y:S05]  /*30f0*/  BSYNC.RECONVERGENT B2 ;  /* 0x0000000000027941 */ /* 0x000fea0003800200 */
.L_x_14877:
        /* <DEDUP_REMOVED lines=10> */
.L_x_14880:
[----:B------:R-:W-:Y:S05]  /*31a0*/  BSYNC.RECONVERGENT B2 ;  /* 0x0000000000027941 */ /* 0x000fea0003800200 */
.L_x_14879:
[----:B------:R-:W-:Y:S05]  /*31b0*/  @!P3 BRA `(.L_x_14866) ;  /* 0x000000080028b947 */ /* 0x000fea0003800000 */
[----:B------:R-:W-:-:S05]  /*31c0*/  FMUL.FTZ R6, R63, UR13 ;  /* 0x0000000d3f067c20 */ /* 0x000fca0008410000 */
[----:B------:R-:W-:-:S04]  /*31d0*/  F2FP.F16.F32.PACK_AB R6, RZ, R6 ;  /* 0x00000006ff06723e */ /* 0x000fc800000000ff */
[----:B------:R-:W-:Y:S01]  /*31e0*/  PRMT R75, R75, 0x5410, R6 ;  /* 0x000054104b4b7816 */ /* 0x000fe20000000006 */
[----:B------:R-:W-:Y:S06]  /*31f0*/  BRA `(.L_x_14866) ;  /* 0x0000000800187947 */ /* 0x000fec0003800000 */
.L_x_14850:
[----:B------:R-:W-:Y:S02]  /*3200*/  MOV R247, UR20 ;  /* 0x0000001400f77c02 */ /* 0x000fe40008000f00 */
[----:B------:R-:W-:Y:S02]  /*3210*/  MOV R245, UR21 ;  /* 0x0000001500f57c02 */ /* 0x000fe40008000f00 */
[----:B------:R-:W-:-:S04]  /*3220*/  ISETP.NE.U32.AND P1, PT, R247, RZ, PT ;  /* 0x000000fff700720c */ /* 0x000fc80003f25070 */
[----:B------:R-:W-:-:S13]  /*3230*/  ISETP.NE.AND.EX P1, PT, R245, RZ, PT, P1 ;  /* 0x000000fff500720c */ /* 0x000fda0003f25310 */
[----:B------:R-:W-:Y:S05]  /*3240*/  @P1 BRA `(.L_x_14881) ;  /* 0x0000000400041947 */ /* 0x000fea0003800000 */
[----:B------:R-:W0:Y:S01]  /*3250*/  @P3 LDC R165, c[0x0][0x40c] ;  /* 0x00010300ffa53b82 */ /* 0x000e220000000800 */
[-CC-:B------:R-:W-:Y:S01]  /*3260*/  @P2 FFMA.FTZ R7, R0, R5.reuse, R246.reuse ;  /* 0x0000000500072223 */ /* 0x180fe200000100f6 */
[----:B------:R-:W-:Y:S01]  /*3270*/  MOV R6, R104 ;  /* 0x0000006800067202 */ /* 0x000fe20000000f00 */
[----:B------:R-:W-:Y:S01]  /*3280*/  @P2 FFMA.FTZ R250, R223, R5, R246 ;  /* 0x00000005dffa2223 */ /* 0x000fe200000100f6 */
[----:B------:R-:W-:Y:S01]  /*3290*/  MOV R164, R105 ;  /* 0x0000006900a47202 */ /* 0x000fe20000000f00 */
[----:B------:R-:W-:Y:S02]  /*32a0*/  @P2 FADD.FTZ R7, R8, -R7 ;  /* 0x8000000708072221 */ /* 0x000fe40000010000 */
[----:B------:R-:W-:Y:S01]  /*32b0*/  @P2 FADD.FTZ R250, R11, -R250 ;  /* 0x800000fa0bfa2221 */ /* 0x000fe20000010000 */
[----:B------:R-:W1:Y:S01]  /*32c0*/  @P3 LDC R249, c[0x0][0x40c] ;  /* 0x00010300fff93b82 */ /* 0x000e620000000800 */
[----:B------:R-:W-:Y:S01]  /*32d0*/  @P2 FFMA.FTZ R6, R4, R7, R104 ;  /* 0x0000000704062223 */ /* 0x000fe20000010068 */
[----:B------:R-:W-:-:S04]  /*32e0*/  @P2 FFMA.FTZ R7, R9, R5, R246 ;  /* 0x0000000509072223 */ /* 0x000fc800000100f6 */
[----:B------:R-:W-:-:S04]  /*32f0*/  @P2 FADD.FTZ R7, R10, -R7 ;  /* 0x800000070a072221 */ /* 0x000fc80000010000 */
[----:B------:R-:W-:Y:S01]  /*3300*/  @P2 FFMA.FTZ R164, R4, R7, R105 ;  /* 0x0000000704a42223 */ /* 0x000fe20000010069 */
[----:B0-----:R-:W-:Y:S01]  /*3310*/  @P3 FMUL.FTZ R7, R6, R165 ;  /* 0x000000a506073220 */ /* 0x001fe20000410000 */
[----:B------:R-:W-:Y:S02]  /*3320*/  MOV R6, R106 ;  /* 0x0000006a00067202 */ /* 0x000fe40000000f00 */
[----:B-1----:R-:W-:Y:S02]  /*3330*/  @P3 FMUL.FTZ R165, R164, R249 ;  /* 0x000000f9a4a53220 */ /* 0x002fe40000410000 */
[----:B------:R-:W-:Y:S01]  /*3340*/  @P3 F2FP.F16.F32.PACK_AB R164, RZ, R7 ;  /* 0x00000007ffa4323e */ /* 0x000fe200000000ff */
[----:B------:R-:W-:Y:S01]  /*3350*/  @P2 FFMA.FTZ R249, R222, R5, R246 ;  /* 0x00000005def92223 */ /* 0x000fe200000100f6 */
[----:B------:R-:W-:Y:S01]  /*3360*/  MOV R7, R107 ;  /* 0x0000006b00077202 */ /* 0x000fe20000000f00 */
[----:B------:R-:W-:Y:S01]  /*3370*/  @P2 FFMA.FTZ R7, R4, R250, R107 ;  /* 0x000000fa04072223 */ /* 0x000fe2000001006b */
[----:B------:R-:W-:Y:S01]  /*3380*/  @P3 F2FP.F16.F32.PACK_AB R248, RZ, R165 ;  /* 0x000000a5fff8323e */ /* 0x000fe200000000ff */
[----:B------:R-:W-:Y:S01]  /*3390*/  @P2 FADD.FTZ R249, R180, -R249 ;  /* 0x800000f9b4f92221 */ /* 0x000fe20000010000 */
[----:B------:R-:W-:Y:S01]  /*33a0*/  @P3 PRMT R72, R164, 0x7610, R72 ;  /* 0x00007610a4483816 */ /* 0x000fe20000000048 */
[----:B------:R-:W-:Y:S01]  /*33b0*/  @P2 FFMA.FTZ R164, R184, R5, R246 ;  /* 0x00000005b8a42223 */ /* 0x000fe200000100f6 */
[----:B------:R-:W0:Y:S01]  /*33c0*/  @P3 LDC R165, c[0x0][0x40c] ;  /* 0x00010300ffa53b82 */ /* 0x000e220000000800 */
[----:B------:R-:W-:Y:S01]  /*33d0*/  @P2 FFMA.FTZ R6, R4, R249, R106 ;  /* 0x000000f904062223 */ /* 0x000fe2000001006a */
[----:B------:R-:W-:Y:S01]  /*33e0*/  @P3 PRMT R72, R72, 0x5410, R248 ;  /* 0x0000541048483816 */ /* 0x000fe200000000f8 */
[----:B------:R-:W-:Y:S01]  /*33f0*/  @P2 FADD.FTZ R249, R181, -R164 ;  /* 0x800000a4b5f92221 */ /* 0x000fe20000010000 */
[----:B------:R-:W-:Y:S01]  /*3400*/  MOV R164, R108 ;  /* 0x0000006c00a47202 */ /* 0x000fe20000000f00 */
[----:B------:R-:W-:-:S02]  /*3410*/  @P2 FFMA.FTZ R250, R220, R5, R246 ;  /* 0x00000005dcfa2223 */ /* 0x000fc400000100f6 */
[----:B------:R-:W-:Y:S01]  /*3420*/  @P2 FFMA.FTZ R164, R4, R249, R108 ;  /* 0x000000f904a42223 */ /* 0x000fe2000001006c */
[----:B------:R-:W1:Y:S01]  /*3430*/  @P3 LDC R248, c[0x0][0x40c] ;  /* 0x00010300fff83b82 */ /* 0x000e620000000800 */
[----:B------:R-:W-:-:S07]  /*3440*/  @P2 FADD.FTZ R250, R185, -R250 ;  /* 0x800000fab9fa2221 */ /* 0x000fce0000010000 */
        /* <DEDUP_REMOVED lines=9> */
[----:B--2---:R-:W-:Y:S01]  /*34e0*/  @P3 FMUL.FTZ R164, R164, R249 ;  /* 0x000000f9a4a43220 */ /* 0x004fe20000410000 */
[----:B------:R-:W-:Y:S02]  /*34f0*/  @P2 FFMA.FTZ R249, R186, R5, R246 ;  /* 0x00000005baf92223 */ /* 0x000fe400000100f6 */
[----:B------:R-:W-:Y:S02]  /*3500*/  @P3 PRMT R73, R73, 0x5410, R7 ;  /* 0x0000541049493816 */ /* 0x000fe40000000007 */
[----:B------:R-:W-:Y:S01]  /*3510*/  @P2 FADD.FTZ R249, R182, -R249 ;  /* 0x800000f9b6f92221 */ /* 0x000fe20000010000 */
[----:B------:R-:W-:-:S04]  /*3520*/  @P3 F2FP.F16.F32.PACK_AB R164, RZ, R164 ;  /* 0x000000a4ffa4323e */ /* 0x000fc800000000ff */
[----:B------:R-:W-:Y:S01]  /*3530*/  @P3 PRMT R74, R164, 0x7610, R74 ;  /* 0x00007610a44a3816 */ /* 0x000fe2000000004a */
[----:B0-----:R-:W-:Y:S01]  /*3540*/  @P3 FMUL.FTZ R165, R165, R248 ;  /* 0x000000f8a5a53220 */ /* 0x001fe20000410000 */
[----:B------:R-:W-:Y:S01]  /*3550*/  MOV R248, R110 ;  /* 0x0000006e00f87202 */ /* 0x000fe20000000f00 */
[----:B------:R-:W-:Y:S02]  /*3560*/  @P2 FFMA.FTZ R248, R4, R249, R110 ;  /* 0x000000f904f82223 */ /* 0x000fe4000001006e */
[----:B------:R-:W0:Y:S01]  /*3570*/  @P3 LDC R249, c[0x0][0x40c] ;  /* 0x00010300fff93b82 */ /* 0x000e220000000800 */
[----:B------:R-:W-:-:S04]  /*3580*/  @P3 F2FP.F16.F32.PACK_AB R165, RZ, R165 ;  /* 0x000000a5ffa5323e */ /* 0x000fc800000000ff */
        /* <DEDUP_REMOVED lines=13> */
.L_x_14881:
[----:B------:R-:W0:Y:S01]  /*3660*/  @P3 LDC R31, c[0x0][0x40c] ;  /* 0x00010300ff1f3b82 */ /* 0x000e220000000800 */
        /* <DEDUP_REMOVED lines=8> */
[----:B------:R-:W-:Y:S01]  /*36f0*/  @P2 FFMA.FTZ R62, R4, R7, R110 ;  /* 0x00000007043e2223 */ /* 0x000fe2000001006e */
[----:B------:R-:W-:Y:S01]  /*3700*/  @P2 FFMA.FTZ R7, R0, R5, R246 ;  /* 0x0000000500072223 */ /* 0x000fe200000100f6 */
[----:B------:R-:W-:Y:S01]  /*3710*/  @P2 FFMA.FTZ R63, R4, R6, R111 ;  /* 0x00000006043f2223 */ /* 0x000fe2000001006f */
[----:B------:R-:W-:-:S02]  /*3720*/  MOV R30, R106 ;  /* 0x0000006a001e7202 */ /* 0x000fc40000000f00 */
[----:B------:R-:W-:Y:S01]  /*3730*/  @P2 FADD.FTZ R29, R8, -R7 ;  /* 0x80000007081d2221 */ /* 0x000fe20000010000 */
[----:B------:R-:W-:Y:S01]  /*3740*/  MOV R60, R108 ;  /* 0x0000006c003c7202 */ /* 0x000fe20000000f00 */
[----:B------:R-:W2:Y:S02]  /*3750*/  @P3 LDC R164, c[0x0][0x40c] ;  /* 0x00010300ffa43b82 */ /* 0x000ea40000000800 */
[----:B------:R-:W-:Y:S01]  /*3760*/  @P2 FFMA.FTZ R28, R4, R29, R104 ;  /* 0x0000001d041c2223 */ /* 0x000fe20000010068 */
[----:B------:R-:W-:-:S04]  /*3770*/  @P2 FFMA.FTZ R29, R9, R5, R246 ;  /* 0x00000005091d2223 */ /* 0x000fc800000100f6 */
[----:B------:R-:W-:Y:S01]  /*3780*/  @P2 FADD.FTZ R6, R10, -R29 ;  /* 0x8000001d0a062221 */ /* 0x000fe20000010000 */
[----:B0-----:R-:W-:Y:S01]  /*3790*/  @P3 FMUL.FTZ R7, R62, R31 ;  /* 0x0000001f3e073220 */ /* 0x001fe20000410000 */
[----:B------:R-:W-:Y:S01]  /*37a0*/  MOV R29, R105 ;  /* 0x00000069001d7202 */ /* 0x000fe20000000f00 */
[-CC-:B------:R-:W-:Y:S01]  /*37b0*/  @P2 FFMA.FTZ R31, R222, R5.reuse, R246.reuse ;  /* 0x00000005de1f2223 */ /* 0x180fe200000100f6 */
[----:B------:R-:W-:Y:S01]  /*37c0*/  @P2 FFMA.FTZ R29, R4, R6, R105 ;  /* 0x00000006041d2223 */ /* 0x000fe20000010069 */
[----:B------:R-:W-:Y:S01]  /*37d0*/  @P2 FFMA.FTZ R6, R223, R5, R246 ;  /* 0x00000005df062223 */ /* 0x000fe200000100f6 */
[----:B------:R-:W0:Y:S01]  /*37e0*/  @P3 LDC R249, c[0x0][0x40c] ;  /* 0x00010300fff93b82 */ /* 0x000e220000000800 */
[----:B------:R-:W-:Y:S01]  /*37f0*/  @P2 FADD.FTZ R31, R180, -R31 ;  /* 0x8000001fb41f2221 */ /* 0x000fe20000010000 */
[----:B------:R-:W-:Y:S01]  /*3800*/  @P3 F2FP.F16.F32.PACK_AB R7, RZ, R7 ;  /* 0x00000007ff07323e */ /* 0x000fe200000000ff */
[----:B------:R-:W-:Y:S02]  /*3810*/  @P2 FADD.FTZ R6, R11, -R6 ;  /* 0x800000060b062221 */ /* 0x000fe40000010000 */
[C---:B------:R-:W-:Y:S01]  /*3820*/  @P2 FFMA.FTZ R30, R4.reuse, R31, R106 ;  /* 0x0000001f041e2223 */ /* 0x040fe2000001006a */
[----:B------:R-:W-:Y:S01]  /*3830*/  MOV R31, R107 ;  /* 0x0000006b001f7202 */ /* 0x000fe20000000f00 */
[----:B------:R-:W-:Y:S01]  /*3840*/  @P2 FFMA.FTZ R31, R4, R6, R107 ;  /* 0x00000006041f2223 */ /* 0x000fe2000001006b */
[-C--:B------:R-:W-:Y:S01]  /*3850*/  @P2 FFMA.FTZ R6, R184, R5.reuse, R246 ;  /* 0x00000005b8062223 */ /* 0x080fe200000100f6 */
[----:B------:R-:W3:Y:S01]  /*3860*/  @P3 LDC R252, c[0x0][0x40c] ;  /* 0x00010300fffc3b82 */ /* 0x000ee20000000800 */
[----:B------:R-:W-:Y:S01]  /*3870*/  @P3 PRMT R75, R7, 0x7610, R75 ;  /* 0x00007610074b3816 */ /* 0x000fe2000000004b */
[----:B--2---:R-:W-:Y:S01]  /*3880*/  @P3 FMUL.FTZ R164, R63, R164 ;  /* 0x000000a43fa43220 */ /* 0x004fe20000410000 */
[----:B------:R-:W-:Y:S01]  /*3890*/  @P2 FADD.FTZ R61, R181, -R6 ;  /* 0x80000006b53d2221 */ /* 0x000fe20000010000 */
[----:B------:R-:W-:-:S03]  /*38a0*/  @P2 FFMA.FTZ R6, R220, R5, R246 ;  /* 0x00000005dc062223 */ /* 0x000fc600000100f6 */
[C---:B------:R-:W-:Y:S01]  /*38b0*/  @P2 FFMA.FTZ R60, R4.reuse, R61, R108 ;  /* 0x0000003d043c2223 */ /* 0x040fe2000001006c */
[----:B------:R-:W-:Y:S01]  /*38c0*/  @P2 FADD.FTZ R6, R185, -R6 ;  /* 0x80000006b9062221 */ /* 0x000fe20000010000 */
[----:B------:R-:W-:Y:S01]  /*38d0*/  MOV R61, R109 ;  /* 0x0000006d003d7202 */ /* 0x000fe20000000f00 */
[----:B------:R-:W2:Y:S01]  /*38e0*/  @P3 LDC R250, c[0x0][0x40c] ;  /* 0x00010300fffa3b82 */ /* 0x000ea20000000800 */
[----:B------:R-:W-:Y:S01]  /*38f0*/  @P3 F2FP.F16.F32.PACK_AB R164, RZ, R164 ;  /* 0x000000a4ffa4323e */ /* 0x000fe200000000ff */
[----:B------:R-:W-:Y:S01]  /*3900*/  @P2 FFMA.FTZ R61, R4, R6, R109 ;  /* 0x00000006043d2223 */ /* 0x000fe2000001006d */
[----:B-1----:R-:W-:Y:S02]  /*3910*/  @P3 FMUL.FTZ R6, R28, R165 ;  /* 0x000000a51c063220 */ /* 0x002fe40000410000 */
[----:B------:R-:W-:Y:S01]  /*3920*/  @P3 PRMT R75, R75, 0x5410, R164 ;  /* 0x000054104b4b3816 */ /* 0x000fe200000000a4 */
[----:B0-----:R-:W-:Y:S02]  /*3930*/  @P3 FMUL.FTZ R164, R30, R249 ;  /* 0x000000f91ea43220 */ /* 0x001fe40000410000 */
[----:B------:R-:W0:Y:S01]  /*3940*/  @P3 LDC R165, c[0x0][0x40c] ;  /* 0x00010300ffa53b82 */ /* 0x000e220000000800 */
[----:B------:R-:W-:-:S02]  /*3950*/  @P3 F2FP.F16.F32.PACK_AB R6, RZ, R6 ;  /* 0x00000006ff06323e */ /* 0x000fc400000000ff */
[----:B------:R-:W-:Y:S02]  /*3960*/  @P3 F2FP.F16.F32.PACK_AB R164, RZ, R164 ;  /* 0x000000a4ffa4323e */ /* 0x000fe400000000ff */
[----:B------:R-:W-:Y:S01]  /*3970*/  @P3 PRMT R72, R6, 0x7610, R72 ;  /* 0x0000761006483816 */ /* 0x000fe20000000048 */
[----:B---3--:R-:W-:Y:S01]  /*3980*/  @P3 FMUL.FTZ R7, R29, R252 ;  /* 0x000000fc1d073220 */ /* 0x008fe20000410000 */
[----:B------:R-:W-:Y:S01]  /*3990*/  @P3 PRMT R73, R164, 0x7610, R73 ;  /* 0x00007610a4493816 */ /* 0x000fe20000000049 */
[----:B------:R-:W1:Y:S03]  /*39a0*/  @P3 LDC R248, c[0x0][0x40c] ;  /* 0x00010300fff83b82 */ /* 0x000e660000000800 */
[----:B------:R-:W-:-:S04]  /*39b0*/  @P3 F2FP.F16.F32.PACK_AB R7, RZ, R7 ;  /* 0x00000007ff07323e */ /* 0x000fc800000000ff */
[----:B------:R-:W-:Y:S01]  /*39c0*/  @P3 PRMT R72, R72, 0x5410, R7 ;  /* 0x0000541048483816 */ /* 0x000fe20000000007 */
[----:B--2---:R-:W-:Y:S01]  /*39d0*/  @P3 FMUL.FTZ R250, R31, R250 ;  /* 0x000000fa1ffa3220 */ /* 0x004fe20000410000 */
[----:B0-----:R-:W-:-:S04]  /*39e0*/  @P3 FMUL.FTZ R249, R60, R165 ;  /* 0x000000a53cf93220 */ /* 0x001fc80000410000 */
[----:B------:R-:W-:Y:S02]  /*39f0*/  @P3 F2FP.F16.F32.PACK_AB R165, RZ, R250 ;  /* 0x000000faffa5323e */ /* 0x000fe400000000ff */
[----:B------:R-:W-:Y:S02]  /*3a00*/  @P3 F2FP.F16.F32.PACK_AB R249, RZ, R249 ;  /* 0x000000f9fff9323e */ /* 0x000fe400000000ff */
[----:B------:R-:W-:Y:S01]  /*3a10*/  @P3 PRMT R73, R73, 0x5410, R165 ;  /* 0x0000541049493816 */ /* 0x000fe200000000a5 */
[----:B-1----:R-:W-:Y:S01]  /*3a20*/  @P3 FMUL.FTZ R248, R61, R248 ;  /* 0x000000f83df83220 */ /* 0x002fe20000410000 */
[----:B------:R-:W-:-:S04]  /*3a30*/  @P3 PRMT R74, R249, 0x7610, R74 ;  /* 0x00007610f94a3816 */ /* 0x000fc8000000004a */
[----:B------:R-:W-:-:S04]  /*3a40*/  @P3 F2FP.F16.F32.PACK_AB R248, RZ, R248 ;  /* 0x000000f8fff8323e */ /* 0x000fc800000000ff */
[----:B------:R-:W-:-:S07]  /*3a50*/  @P3 PRMT R74, R74, 0x5410, R248 ;  /* 0x000054104a4a3816 */ /* 0x000fce00000000f8 */
.L_x_14866:
[----:B------:R-:W-:Y:S05]  /*3a60*/  BSYNC.RECONVERGENT B1 ;  /* 0x0000000000017941 */ /* 0x000fea0003800200 */
.L_x_14849:
        /* <DEDUP_REMOVED lines=12> */
[----:B0-----:R-:W-:Y:S01]  /*3b30*/  @P2 FFMA.FTZ R6, R188, R5, R246 ;  /* 0x00000005bc062223 */ /* 0x001fe200000100f6 */
[----:B------:R-:W-:Y:S01]  /*3b40*/  MOV R28, R112 ;  /* 0x00000070001c7202 */ /* 0x000fe20000000f00 */
[----:B------:R-:W0:Y:S01]  /*3b50*/  @P3 LDC R60, c[0x0][0x40c] ;  /* 0x00010300ff3c3b82 */ /* 0x000e220000000800 */
[----:B------:R-:W-:Y:S01]  /*3b60*/  MOV R29, R113 ;  /* 0x00000071001d7202 */ /* 0x000fe20000000f00 */
[----:B------:R-:W-:Y:S01]  /*3b70*/  @P2 FADD.FTZ R7, R183, -R6 ;  /* 0x80000006b7072221 */ /* 0x000fe20000010000 */
[-CC-:B------:R-:W-:Y:S01]  /*3b80*/  @P2 FFMA.FTZ R6, R189, R5.reuse, R246.reuse ;  /* 0x00000005bd062223 */ /* 0x180fe200000100f6 */
[----:B------:R-:W-:Y:S01]  /*3b90*/  @P2 FFMA.FTZ R31, R190, R5, R246 ;  /* 0x00000005be1f2223 */ /* 0x000fe200000100f6 */
[----:B------:R-:W-:Y:S01]  /*3ba0*/  MOV R63, R119 ;  /* 0x00000077003f7202 */ /* 0x000fe20000000f00 */
[----:B------:R-:W-:Y:S01]  /*3bb0*/  @P2 FFMA.FTZ R28, R4, R7, R112 ;  /* 0x00000007041c2223 */ /* 0x000fe20000010070 */
[----:B------:R-:W-:Y:S01]  /*3bc0*/  @P2 FADD.FTZ R6, R191, -R6 ;  /* 0x80000006bf062221 */ /* 0x000fe20000010000 */
[----:B------:R-:W1:Y:S01]  /*3bd0*/  @P3 LDC R7, c[0x0][0x40c] ;  /* 0x00010300ff073b82 */ /* 0x000e620000000800 */
[----:B------:R-:W-:Y:S01]  /*3be0*/  @P2 FADD.FTZ R31, R224, -R31 ;  /* 0x8000001fe01f2221 */ /* 0x000fe20000010000 */
[-CC-:B------:R-:W-:Y:S01]  /*3bf0*/  @P2 FFMA.FTZ R62, R197, R5.reuse, R246.reuse ;  /* 0x00000005c53e2223 */ /* 0x180fe200000100f6 */
[----:B------:R-:W-:Y:S01]  /*3c00*/  @P2 FFMA.FTZ R29, R4, R6, R113 ;  /* 0x00000006041d2223 */ /* 0x000fe20000010071 */
[-CC-:B------:R-:W-:Y:S01]  /*3c10*/  @P2 FFMA.FTZ R6, R199, R5.reuse, R246.reuse ;  /* 0x00000005c7062223 */ /* 0x180fe200000100f6 */
[----:B------:R-:W-:Y:S01]  /*3c20*/  @P2 FFMA.FTZ R247, R198, R5, R246 ;  /* 0x00000005c6f72223 */ /* 0x000fe200000100f6 */
[----:B------:R-:W-:-:S02]  /*3c30*/  @P2 FADD.FTZ R62, R225, -R62 ;  /* 0x8000003ee13e2221 */ /* 0x000fc40000010000 */
[----:B------:R-:W-:Y:S01]  /*3c40*/  @P2 FADD.FTZ R30, R227, -R6 ;  /* 0x80000006e31e2221 */ /* 0x000fe20000010000 */
[----:B------:R-:W2:Y:S01]  /*3c50*/  @P3 LDC R249, c[0x0][0x40c] ;  /* 0x00010300fff93b82 */ /* 0x000ea20000000800 */
[----:B------:R-:W-:Y:S02]  /*3c60*/  @P2 FADD.FTZ R247, R194, -R247 ;  /* 0x800000f7c2f72221 */ /* 0x000fe40000010000 */
[C---:B------:R-:W-:Y:S01]  /*3c70*/  @P2 FFMA.FTZ R63, R4.reuse, R30, R119 ;  /* 0x0000001e043f2223 */ /* 0x040fe20000010077 */
[----:B------:R-:W-:Y:S01]  /*3c80*/  MOV R30, R114 ;  /* 0x00000072001e7202 */ /* 0x000fe20000000f00 */
[----:B------:R-:W-:Y:S01]  /*3c90*/  @P2 FFMA.FTZ R30, R4, R31, R114 ;  /* 0x0000001f041e2223 */ /* 0x000fe20000010072 */
[----:B------:R-:W-:Y:S02]  /*3ca0*/  @P2 FFMA.FTZ R31, R226, R5, R246 ;  /* 0x00000005e21f2223 */ /* 0x000fe400000100f6 */
[----:B------:R-:W3:Y:S01]  /*3cb0*/  @P3 LDC R245, c[0x0][0x40c] ;  /* 0x00010300fff53b82 */ /* 0x000ee20000000800 */
[----:B-1----:R-:W-:-:S07]  /*3cc0*/  @P3 FMUL.FTZ R6, R28, R7 ;  /* 0x000000071c063220 */ /* 0x002fce0000410000 */
[----:B------:R-:W1:Y:S01]  /*3cd0*/  @P3 LDC R248, c[0x0][0x40c] ;  /* 0x00010300fff83b82 */ /* 0x000e620000000800 */
[----:B0-----:R-:W-:Y:S01]  /*3ce0*/  @P3 FMUL.FTZ R7, R29, R60 ;  /* 0x0000003c1d073220 */ /* 0x001fe20000410000 */
[----:B------:R-:W-:Y:S01]  /*3cf0*/  @P2 FADD.FTZ R60, R192, -R31 ;  /* 0x8000001fc03c2221 */ /* 0x000fe20000010000 */
[----:B------:R-:W-:Y:S02]  /*3d00*/  MOV R31, R115 ;  /* 0x00000073001f7202 */ /* 0x000fe40000000f00 */
[----:B------:R-:W-:Y:S01]  /*3d10*/  @P3 F2FP.F16.F32.PACK_AB R6, RZ, R6 ;  /* 0x00000006ff06323e */ /* 0x000fe200000000ff */
[----:B------:R-:W-:Y:S01]  /*3d20*/  @P2 FFMA.FTZ R31, R4, R60, R115 ;  /* 0x0000003c041f2223 */ /* 0x000fe20000010073 */
[----:B------:R-:W-:Y:S01]  /*3d30*/  @P2 FFMA.FTZ R60, R196, R5, R246 ;  /* 0x00000005c43c2223 */ /* 0x000fe200000100f6 */
[----:B------:R-:W0:Y:S01]  /*3d40*/  @P3 LDC R164, c[0x0][0x40c] ;  /* 0x00010300ffa43b82 */ /* 0x000e220000000800 */
[----:B------:R-:W-:Y:S02]  /*3d50*/  @P3 F2FP.F16.F32.PACK_AB R7, RZ, R7 ;  /* 0x00000007ff07323e */ /* 0x000fe400000000ff */
[----:B------:R-:W-:Y:S01]  /*3d60*/  @P2 FADD.FTZ R61, R193, -R60 ;  /* 0x8000003cc13d2221 */ /* 0x000fe20000010000 */
[----:B------:R-:W-:-:S02]  /*3d70*/  MOV R60, R116 ;  /* 0x00000074003c7202 */ /* 0x000fc40000000f00 */
[----:B------:R-:W-:Y:S01]  /*3d80*/  @P3 PRMT R72, R6, 0x7610, R72 ;  /* 0x0000761006483816 */ /* 0x000fe20000000048 */
[C---:B------:R-:W-:Y:S01]  /*3d90*/  @P2 FFMA.FTZ R60, R4.reuse, R61, R116 ;  /* 0x0000003d043c2223 */ /* 0x040fe20000010074 */
[----:B------:R-:W4:Y:S01]  /*3da0*/  @P3 LDC R165, c[0x0][0x40c] ;  /* 0x00010300ffa53b82 */ /* 0x000f220000000800 */
[----:B------:R-:W-:Y:S01]  /*3db0*/  MOV R61, R117 ;  /* 0x00000075003d7202 */ /* 0x000fe20000000f00 */
[C---:B------:R-:W-:Y:S01]  /*3dc0*/  @P2 FFMA.FTZ R61, R4.reuse, R62, R117 ;  /* 0x0000003e043d2223 */ /* 0x040fe20000010075 */
[----:B------:R-:W-:Y:S01]  /*3dd0*/  MOV R62, R118 ;  /* 0x00000076003e7202 */ /* 0x000fe20000000f00 */
[----:B------:R-:W-:Y:S01]  /*3de0*/  @P2 FFMA.FTZ R62, R4, R247, R118 ;  /* 0x000000f7043e2223 */ /* 0x000fe20000010076 */
[----:B--2---:R-:W-:Y:S01]  /*3df0*/  @P3 FMUL.FTZ R247, R30, R249 ;  /* 0x000000f91ef73220 */ /* 0x004fe20000410000 */
[----:B---3--:R-:W-:Y:S01]  /*3e00*/  @P3 FMUL.FTZ R245, R60, R245 ;  /* 0x000000f53cf53220 */ /* 0x008fe20000410000 */
[----:B------:R-:W-:Y:S01]  /*3e10*/  @P3 PRMT R72, R72, 0x5410, R7 ;  /* 0x0000541048483816 */ /* 0x000fe20000000007 */
[----:B-1----:R-:W-:-:S02]  /*3e20*/  @P3 FMUL.FTZ R248, R31, R248 ;  /* 0x000000f81ff83220 */ /* 0x002fc40000410000 */
[----:B------:R-:W-:Y:S02]  /*3e30*/  @P3 F2FP.F16.F32.PACK_AB R6, RZ, R247 ;  /* 0x000000f7ff06323e */ /* 0x000fe400000000ff */
[----:B------:R-:W-:Y:S02]  /*3e40*/  @P3 F2FP.F16.F32.PACK_AB R245, RZ, R245 ;  /* 0x000000f5fff5323e */ /* 0x000fe400000000ff */
[----:B------:R-:W-:Y:S01]  /*3e50*/  @P3 F2FP.F16.F32.PACK_AB R7, RZ, R248 ;  /* 0x000000f8ff07323e */ /* 0x000fe200000000ff */
[----:B0-----:R-:W-:Y:S01]  /*3e60*/  @P3 FMUL.FTZ R164, R61, R164 ;  /* 0x000000a43da43220 */ /* 0x001fe20000410000 */
[----:B------:R-:W-:Y:S02]  /*3e70*/  @P3 PRMT R73, R6, 0x7610, R73 ;  /* 0x0000761006493816 */ /* 0x000fe40000000049 */
[----:B------:R-:W-:Y:S02]  /*3e80*/  @P3 PRMT R74, R245, 0x7610, R74 ;  /* 0x00007610f54a3816 */ /* 0x000fe4000000004a */
[----:B------:R-:W-:-:S02]  /*3e90*/  @P3 F2FP.F16.F32.PACK_AB R164, RZ, R164 ;  /* 0x000000a4ffa4323e */ /* 0x000fc400000000ff */
[----:B------:R-:W-:Y:S01]  /*3ea0*/  @P3 PRMT R73, R73, 0x5410, R7 ;  /* 0x0000541049493816 */ /* 0x000fe20000000007 */
[----:B----4-:R-:W-:Y:S01]  /*3eb0*/  @P3 FMUL.FTZ R165, R62, R165 ;  /* 0x000000a53ea53220 */ /* 0x010fe20000410000 */
[----:B------:R-:W-:-:S04]  /*3ec0*/  @P3 PRMT R74, R74, 0x5410, R164 ;  /* 0x000054104a4a3816 */ /* 0x000fc800000000a4 */
[----:B------:R-:W-:-:S04]  /*3ed0*/  @P3 F2FP.F16.F32.PACK_AB R165, RZ, R165 ;  /* 0x000000a5ffa5323e */ /* 0x000fc800000000ff */
[----:B------:R-:W-:Y:S01]  /*3ee0*/  @P3 PRMT R75, R165, 0x7610, R75 ;  /* 0x00007610a54b3816 */ /* 0x000fe2000000004b */
[----:B------:R-:W-:Y:S06]  /*3ef0*/  @!P3 BRA `(.L_x_14885) ;  /* 0x00000010003cb947 */ /* 0x000fec0003800000 */
[----:B------:R-:W-:-:S05]  /*3f00*/  FMUL.FTZ R6, R63, UR13 ;  /* 0x0000000d3f067c20 */ /* 0x000fca0008410000 */
[----:B------:R-:W-:-:S04]  /*3f10*/  F2FP.F16.F32.PACK_AB R6, RZ, R6 ;  /* 0x00000006ff06723e */ /* 0x000fc800000000ff */
[----:B------:R-:W-:Y:S01]  /*3f20*/  PRMT R75, R75, 0x5410, R6 ;  /* 0x000054104b4b7816 */ /* 0x000fe20000000006 */
[----:B------:R-:W-:Y:S06]  /*3f30*/  BRA `(.L_x_14885) ;  /* 0x00000010002c7947 */ /* 0x000fec0003800000 */
.L_x_14884:
[----:B------:R-:W1:Y:S01]  /*3f40*/  @P3 LDC R248, c[0x0][0x40c] ;  /* 0x00010300fff83b82 */ /* 0x000e620000000800 */
[--C-:B0-----:R-:W-:Y:S01]  /*3f50*/  @P2 FFMA.FTZ R6, R188, R5, R246.reuse ;  /* 0x00000005bc062223 */ /* 0x101fe200000100f6 */
[----:B------:R-:W-:Y:S01]  /*3f60*/  MOV R165, R113 ;  /* 0x0000007100a57202 */ /* 0x000fe20000000f00 */
[-C--:B------:R-:W-:Y:S01]  /*3f70*/  @P2 FFMA.FTZ R250, R197, R5.reuse, R246 ;  /* 0x00000005c5fa2223 */ /* 0x080fe200000100f6 */
[----:B------:R-:W-:Y:S01]  /*3f80*/  MOV R164, R112 ;  /* 0x0000007000a47202 */ /* 0x000fe20000000f00 */
[----:B------:R-:W-:Y:S01]  /*3f90*/  @P2 FADD.FTZ R7, R183, -R6 ;  /* 0x80000006b7072221 */ /* 0x000fe20000010000 */
[----:B------:R-:W-:Y:S01]  /*3fa0*/  @P2 FFMA.FTZ R6, R189, R5, R246 ;  /* 0x00000005bd062223 */ /* 0x000fe200000100f6 */
[----:B------:R-:W-:Y:S01]  /*3fb0*/  @P2 FADD.FTZ R250, R225, -R250 ;  /* 0x800000fae1fa2221 */ /* 0x000fe20000010000 */
[----:B------:R-:W0:Y:S01]  /*3fc0*/  @P3 LDC R245, c[0x0][0x40c] ;  /* 0x00010300fff53b82 */ /* 0x000e220000000800 */
[----:B------:R-:W-:Y:S01]  /*3fd0*/  @P2 FFMA.FTZ R164, R4, R7, R112 ;  /* 0x0000000704a42223 */ /* 0x000fe20000010070 */
[----:B------:R-:W-:Y:S01]  /*3fe0*/  @P2 FADD.FTZ R6, R191, -R6 ;  /* 0x80000006bf062221 */ /* 0x000fe20000010000 */
[----:B------:R-:W-:-:S03]  /*3ff0*/  @P2 FFMA.FTZ R7, R190, R5, R246 ;  /* 0x00000005be072223 */ /* 0x000fc600000100f6 */
[----:B------:R-:W-:Y:S01]  /*4000*/  @P2 FFMA.FTZ R165, R4, R6, R113 ;  /* 0x0000000604a52223 */ /* 0x000fe20000010071 */
[----:B------:R-:W-:Y:S01]  /*4010*/  @P2 FADD.FTZ R247, R224, -R7 ;  /* 0x80000007e0f72221 */ /* 0x000fe20000010000 */
[----:B------:R-:W-:Y:S02]  /*4020*/  MOV R7, R114 ;  /* 0x0000007200077202 */ /* 0x000fe40000000f00 */
[----:B------:R-:W-:Y:S01]  /*4030*/  MOV R6, R115 ;  /* 0x0000007300067202 */ /* 0x000fe20000000f00 */
[----:B------:R-:W-:Y:S01]  /*4040*/  @P2 FFMA.FTZ R7, R4, R247, R114 ;  /* 0x000000f704072223 */ /* 0x000fe20000010072 */
[----:B------:R-:W-:Y:S01]  /*4050*/  @P2 FFMA.FTZ R247, R226, R5, R246 ;  /* 0x00000005e2f72223 */ /* 0x000fe200000100f6 */
[----:B-1----:R-:W-:-:S03]  /*4060*/  @P3 FMUL.FTZ R165, R165, R248 ;  /* 0x000000f8a5a53220 */ /* 0x002fc60000410000 */
[----:B------:R-:W-:Y:S01]  /*4070*/  @P2 FADD.FTZ R247, R192, -R247 ;  /* 0x800000f7c0f72221 */ /* 0x000fe20000010000 */
[----:B------:R-:W1:Y:S01]  /*4080*/  @P3 LDC R248, c[0x0][0x40c] ;  /* 0x00010300fff83b82 */ /* 0x000e620000000800 */
[----:B------:R-:W-:Y:S02]  /*4090*/  @P3 F2FP.F16.F32.PACK_AB R249, RZ, R165 ;  /* 0x000000a5fff9323e */ /* 0x000fe400000000ff */
[----:B------:R-:W-:Y:S01]  /*40a0*/  @P2 FFMA.FTZ R6, R4, R247, R115 ;  /* 0x000000f704062223 */ /* 0x000fe20000010073 */
[----:B------:R-:W-:Y:S01]  /*40b0*/  MOV R165, R117 ;  /* 0x0000007500a57202 */ /* 0x000fe20000000f00 */
[----:B0-----:R-:W-:Y:S01]  /*40c0*/  @P3 FMUL.FTZ R245, R164, R245 ;  /* 0x000000f5a4f53220 */ /* 0x001fe20000410000 */
[----:B------:R-:W-:Y:S01]  /*40d0*/  @P2 FFMA.FTZ R164, R196, R5, R246 ;  /* 0x00000005c4a42223 */ /* 0x000fe200000100f6 */
[----:B------:R-:W-:Y:S02]  /*40e0*/  @P2 FFMA.FTZ R165, R4, R250, R117 ;  /* 0x000000fa04a52223 */ /* 0x000fe40000010075 */
[----:B------:R-:W0:Y:S01]  /*40f0*/  @P3 LDC R250, c[0x0][0x40c] ;  /* 0x00010300fffa3b82 */ /* 0x000e220000000800 */
[----:B------:R-:W-:Y:S01]  /*4100*/  @P3 F2FP.F16.F32.PACK_AB R245, RZ, R245 ;  /* 0x000000f5fff5323e */ /* 0x000fe200000000ff */
[----:B------:R-:W-:Y:S01]  /*4110*/  @P2 FADD.FTZ R247, R193, -R164 ;  /* 0x800000a4c1f72221 */ /* 0x000fe20000010000 */
[----:B------:R-:W-:-:S02]  /*4120*/  MOV R164, R116 ;  /* 0x0000007400a47202 */ /* 0x000fc40000000f00 */
[----:B------:R-:W-:Y:S01]  /*4130*/  @P3 PRMT R72, R245, 0x7610, R72 ;  /* 0x00007610f5483816 */ /* 0x000fe20000000048 */
[----:B------:R-:W-:Y:S01]  /*4140*/  @P2 FFMA.FTZ R245, R198, R5, R246 ;  /* 0x00000005c6f52223 */ /* 0x000fe200000100f6 */
[----:B------:R-:W-:Y:S02]  /*4150*/  @P2 FFMA.FTZ R164, R4, R247, R116 ;  /* 0x000000f704a42223 */ /* 0x000fe40000010074 */
[----:B------:R-:W-:Y:S01]  /*4160*/  @P3 PRMT R72, R72, 0x5410, R249 ;  /* 0x0000541048483816 */ /* 0x000fe200000000f9 */
[----:B------:R-:W-:Y:S01]  /*4170*/  @P2 FADD.FTZ R249, R194, -R245 ;  /* 0x800000f5c2f92221 */ /* 0x000fe20000010000 */
[----:B------:R-:W-:Y:S01]  /*4180*/  MOV R245, R118 ;  /* 0x0000007600f57202 */ /* 0x000fe20000000f00 */
[----:B------:R-:W2:Y:S02]  /*4190*/  @P3 LDC R247, c[0x0][0x40c] ;  /* 0x00010300fff73b82 */ /* 0x000ea40000000800 */
[----:B------:R-:W-:Y:S01]  /*41a0*/  @P2 FFMA.FTZ R245, R4, R249, R118 ;  /* 0x000000f904f52223 */ /* 0x000fe20000010076 */
[----:B-1----:R-:W-:-:S05]  /*41b0*/  @P3 FMUL.FTZ R7, R7, R248 ;  /* 0x000000f807073220 */ /* 0x002fca0000410000 */
[----:B------:R-:W1:Y:S01]  /*41c0*/  @P3 LDC R249, c[0x0][0x40c] ;  /* 0x00010300fff93b82 */ /* 0x000e620000000800 */
[----:B------:R-:W-:-:S04]  /*41d0*/  @P3 F2FP.F16.F32.PACK_AB R7, RZ, R7 ;  /* 0x00000007ff07323e */ /* 0x000fc800000000ff */
[----:B------:R-:W-:-:S03]  /*41e0*/  @P3 PRMT R73, R7, 0x7610, R73 ;  /* 0x0000761007493816 */ /* 0x000fc60000000049 */
[----:B------:R-:W3:Y:S01]  /*41f0*/  @P3 LDC R248, c[0x0][0x40c] ;  /* 0x00010300fff83b82 */ /* 0x000ee20000000800 */
[----:B--2---:R-:W-:-:S05]  /*4200*/  @P3 FMUL.FTZ R247, R6, R247 ;  /* 0x000000f706f73220 */ /* 0x004fca0000410000 */
[----:B------:R-:W-:Y:S01]  /*4210*/  @P3 F2FP.F16.F32.PACK_AB R247, RZ, R247 ;  /* 0x000000f7fff7323e */ /* 0x000fe200000000ff */
[----:B-1----:R-:W-:-:S03]  /*4220*/  @P3 FMUL.FTZ R6, R164, R249 ;  /* 0x000000f9a4063220 */ /* 0x002fc60000410000 */
[----:B------:R-:W-:Y:S02]  /*4230*/  @P3 PRMT R73, R73, 0x5410, R247 ;  /* 0x0000541049493816 */ /* 0x000fe400000000f7 */
[----:B------:R-:W-:Y:S01]  /*4240*/  @P3 F2FP.F16.F32.PACK_AB R6, RZ, R6 ;  /* 0x00000006ff06323e */ /* 0x000fe200000000ff */
[----:B---3--:R-:W-:Y:S01]  /*4250*/  @P3 FMUL.FTZ R164, R165, R248 ;  /* 0x000000f8a5a43220 */ /* 0x008fe20000410000 */
[----:B0-----:R-:W-:Y:S02]  /*4260*/  @P3 FMUL.FTZ R165, R245, R250 ;  /* 0x000000faf5a53220 */ /* 0x001fe40000410000 */
[----:B------:R-:W-:Y:S02]  /*4270*/  @P3 PRMT R74, R6, 0x7610, R74 ;  /* 0x00007610064a3816 */ /* 0x000fe4000000004a */
[----:B------:R-:W-:Y:S02]  /*4280*/  @P3 F2FP.F16.F32.PACK_AB R164, RZ, R164 ;  /* 0x000000a4ffa4323e */ /* 0x000fe400000000ff */
[----:B------:R-:W-:-:S02]  /*4290*/  @P3 F2FP.F16.F32.PACK_AB R165, RZ, R165 ;  /* 0x000000a5ffa5323e */ /* 0x000fc400000000ff */
[----:B------:R-:W-:Y:S02]  /*42a0*/  @P3 PRMT R74, R74, 0x5410, R164 ;  /* 0x000054104a4a3816 */ /* 0x000fe400000000a4 */
        /* <DEDUP_REMOVED lines=10> */
.L_x_14883:
        /* <DEDUP_REMOVED lines=44> */
.L_x_14888:
[----:B------:R-:W-:Y:S05]  /*4610*/  BSYNC.RECONVERGENT B2 ;  /* 0x0000000000027941 */ /* 0x000fea0003800200 */
.L_x_14887:
        /* <DEDUP_REMOVED lines=10> */
.L_x_14890:
[----:B------:R-:W-:Y:S05]  /*46c0*/  BSYNC.RECONVERGENT B2 ;  /* 0x0000000000027941 */ /* 0x000fea0003800200 */
.L_x_14889:
        /* <DEDUP_REMOVED lines=10> */
.L_x_14892:
[----:B------:R-:W-:Y:S05]  /*4770*/  BSYNC.RECONVERGENT B2 ;  /* 0x0000000000027941 */ /* 0x000fea0003800200 */
.L_x_14891:
        /* <DEDUP_REMOVED lines=10> */
.L_x_14894:
[----:B------:R-:W-:Y:S05]  /*4820*/  BSYNC.RECONVERGENT B2 ;  /* 0x0000000000027941 */ /* 0x000fea0003800200 */
.L_x_14893:
        /* <DEDUP_REMOVED lines=10> */
.L_x_14896:
[----:B------:R-:W-:Y:S05]  /*48d0*/  BSYNC.RECONVERGENT B2 ;  /* 0x0000000000027941 */ /* 0x000fea0003800200 */
.L_x_14895:
        /* <DEDUP_REMOVED lines=10> */
.L_x_14898:
[----:B------:R-:W-:Y:S05]  /*4980*/  BSYNC.RECONVERGENT B2 ;  /* 0x0000000000027941 */ /* 0x000fea0003800200 */
.L_x_14897:
        /* <DEDUP_REMOVED lines=10> */
.L_x_14900:
[----:B------:R-:W-:Y:S05]  /*4a30*/  BSYNC.RECONVERGENT B2 ;  /* 0x0000000000027941 */ /* 0x000fea0003800200 */
.L_x_14899:
[----:B------:R-:W-:Y:S05]  /*4a40*/  @!P3 BRA `(.L_x_14885) ;  /* 0x000000040068b947 */ /* 0x000fea0003800000 */
[----:B------:R-:W-:-:S05]  /*4a50*/  FMUL.FTZ R6, R63, UR13 ;  /* 0x0000000d3f067c20 */ /* 0x000fca0008410000 */
[----:B------:R-:W-:-:S04]  /*4a60*/  F2FP.F16.F32.PACK_AB R6, RZ, R6 ;  /* 0x00000006ff06723e */ /* 0x000fc800000000ff */
[----:B------:R-:W-:Y:S01]  /*4a70*/  PRMT R75, R75, 0x5410, R6 ;  /* 0x000054104b4b7816 */ /* 0x000fe20000000006 */
[----:B------:R-:W-:Y:S06]  /*4a80*/  BRA `(.L_x_14885) ;  /* 0x0000000400587947 */ /* 0x000fec0003800000 */
.L_x_14886:
        /* <DEDUP_REMOVED lines=10> */
.L_x_14902:
[----:B------:R-:W-:Y:S05]  /*4b30*/  BSYNC.RECONVERGENT B2 ;  /* 0x0000000000027941 */ /* 0x000fea0003800200 */
.L_x_14901:
        /* <DEDUP_REMOVED lines=10> */
.L_x_14904:
[----:B------:R-:W-:Y:S05]  /*4be0*/  BSYNC.RECONVERGENT B2 ;  /* 0x0000000000027941 */ /* 0x000fea0003800200 */
.L_x_14903:
        /* <DEDUP_REMOVED lines=10> */
.L_x_14906:
[----:B------:R-:W-:Y:S05]  /*4c90*/  BSYNC.RECONVERGENT B2 ;  /* 0x0000000000027941 */ /* 0x000fea0003800200 */
.L_x_14905:
        /* <DEDUP_REMOVED lines=10> */
.L_x_14908:
[----:B------:R-:W-:Y:S05]  /*4d40*/  BSYNC.RECONVERGENT B2 ;  /* 0x0000000000027941 */ /* 0x000fea0003800200 */
.L_x_14907:
        /* <DEDUP_REMOVED lines=10> */
.L_x_14910:
[----:B------:R-:W-:Y:S05]  /*4df0*/  BSYNC.RECONVERGENT B2 ;  /* 0x0000000000027941 */ /* 0x000fea0003800200 */
.L_x_14909:
        /* <DEDUP_REMOVED lines=10> */
.L_x_14912:
[----:B------:R-:W-:Y:S05]  /*4ea0*/  BSYNC.RECONVERGENT B2 ;  /* 0x0000000000027941 */ /* 0x000fea0003800200 */
.L_x_14911:
        /* <DEDUP_REMOVED lines=10> */
.L_x_14914:
[----:B------:R-:W-:Y:S05]  /*4f50*/  BSYNC.RECONVERGENT B2 ;  /* 0x0000000000027941 */ /* 0x000fea0003800200 */
.L_x_14913:
        /* <DEDUP_REMOVED lines=9> */
.L_x_14885:
[----:B------:R-:W-:Y:S05]  /*4ff0*/  BSYNC.RECONVERGENT B1 ;  /* 0x0000000000017941 */ /* 0x000fea0003800200 */
.L_x_14882:
        /* <DEDUP_REMOVED lines=18> */
[----:B------:R-:W-:Y:S01]  /*5120*/  @P2 FFMA.FTZ R6, R201, R5, R246 ;  /* 0x00000005c9062223 */ /* 0x000fe200000100f6 */
[----:B------:R-:W-:Y:S01]  /*5130*/  MOV R63, R127 ;  /* 0x0000007f003f7202 */ /* 0x000fe20000000f00 */
[----:B------:R-:W1:Y:S01]  /*5140*/  @P3 LDC R60, c[0x0][0x40c] ;  /* 0x00010300ff3c3b82 */ /* 0x000e620000000800 */
[----:B------:R-:W-:Y:S01]  /*5150*/  @P2 FFMA.FTZ R28, R4, R7, R120 ;  /* 0x00000007041c2223 */ /* 0x000fe20000010078 */
[----:B------:R-:W-:Y:S01]  /*5160*/  @P2 FADD.FTZ R6, R203, -R6 ;  /* 0x80000006cb062221 */ /* 0x000fe20000010000 */
[-CC-:B------:R-:W-:Y:S01]  /*5170*/  @P2 FFMA.FTZ R7, R231, R5.reuse, R246.reuse ;  /* 0x00000005e7072223 */ /* 0x180fe200000100f6 */
[----:B------:R-:W-:Y:S01]  /*5180*/  @P2 FFMA.FTZ R62, R229, R5, R246 ;  /* 0x00000005e53e2223 */ /* 0x000fe200000100f6 */
[----:B------:R-:W-:Y:S01]  /*5190*/  @P2 FADD.FTZ R61, R176, -R61 ;  /* 0x8000003db03d2221 */ /* 0x000fe20000010000 */
[----:B------:R-:W-:Y:S01]  /*51a0*/  @P2 FFMA.FTZ R29, R4, R6, R121 ;  /* 0x00000006041d2223 */ /* 0x000fe20000010079 */
[----:B------:R-:W-:Y:S01]  /*51b0*/  @P2 FADD.FTZ R30, R206, -R7 ;  /* 0x80000007ce1e2221 */ /* 0x000fe20000010000 */
[----:B------:R-:W2:Y:S01]  /*51c0*/  @P3 LDC R249, c[0x0][0x40c] ;  /* 0x00010300fff93b82 */ /* 0x000ea20000000800 */
[----:B------:R-:W-:-:S02]  /*51d0*/  @P2 FADD.FTZ R62, R177, -R62 ;  /* 0x8000003eb13e2221 */ /* 0x000fc40000010000 */
[----:B------:R-:W-:Y:S01]  /*51e0*/  @P2 FFMA.FTZ R63, R4, R30, R127 ;  /* 0x0000001e043f2223 */ /* 0x000fe2000001007f */
[----:B------:R-:W-:Y:S01]  /*51f0*/  MOV R30, R122 ;  /* 0x0000007a001e7202 */ /* 0x000fe20000000f00 */
[----:B0-----:R-:W-:Y:S01]  /*5200*/  @P3 FMUL.FTZ R6, R28, R31 ;  /* 0x0000001f1c063220 */ /* 0x001fe20000410000 */
[----:B------:R-:W-:Y:S02]  /*5210*/  @P2 FFMA.FTZ R31, R202, R5, R246 ;  /* 0x00000005ca1f2223 */ /* 0x000fe400000100f6 */
[----:B------:R-:W0:Y:S02]  /*5220*/  @P3 LDC R245, c[0x0][0x40c] ;  /* 0x00010300fff53b82 */ /* 0x000e240000000800 */
[----:B------:R-:W-:Y:S01]  /*5230*/  @P2 FADD.FTZ R31, R228, -R31 ;  /* 0x8000001fe41f2221 */ /* 0x000fe20000010000 */
[----:B------:R-:W-:Y:S01]  /*5240*/  @P3 F2FP.F16.F32.PACK_AB R6, RZ, R6 ;  /* 0x00000006ff06323e */ /* 0x000fe200000000ff */
[----:B-1----:R-:W-:Y:S02]  /*5250*/  @P3 FMUL.FTZ R7, R29, R60 ;  /* 0x0000003c1d073220 */ /* 0x002fe40000410000 */
[----:B------:R-:W-:Y:S01]  /*5260*/  @P2 FFMA.FTZ R30, R4, R31, R122 ;  /* 0x0000001f041e2223 */ /* 0x000fe2000001007a */
[----:B------:R-:W-:Y:S01]  /*5270*/  @P2 FFMA.FTZ R31, R230, R5, R246 ;  /* 0x00000005e61f2223 */ /* 0x000fe200000100f6 */
[----:B------:R-:W1:Y:S01]  /*5280*/  @P3 LDC R248, c[0x0][0x40c] ;  /* 0x00010300fff83b82 */ /* 0x000e620000000800 */
[----:B------:R-:W-:-:S02]  /*5290*/  @P3 PRMT R72, R6, 0x7610, R72 ;  /* 0x0000761006483816 */ /* 0x000fc40000000048 */
[----:B------:R-:W-:Y:S01]  /*52a0*/  @P2 FADD.FTZ R60, R204, -R31 ;  /* 0x8000001fcc3c2221 */ /* 0x000fe20000010000 */
[----:B------:R-:W-:Y:S02]  /*52b0*/  MOV R31, R123 ;  /* 0x0000007b001f7202 */ /* 0x000fe40000000f00 */
[----:B------:R-:W-:Y:S01]  /*52c0*/  @P3 F2FP.F16.F32.PACK_AB R7, RZ, R7 ;  /* 0x00000007ff07323e */ /* 0x000fe200000000ff */
[C---:B------:R-:W-:Y:S01]  /*52d0*/  @P2 FFMA.FTZ R31, R4.reuse, R60, R123 ;  /* 0x0000003c041f2223 */ /* 0x040fe2000001007b */
[----:B------:R-:W3:Y:S01]  /*52e0*/  @P3 LDC R164, c[0x0][0x40c] ;  /* 0x00010300ffa43b82 */ /* 0x000ee20000000800 */
[----:B------:R-:W-:Y:S01]  /*52f0*/  MOV R60, R124 ;  /* 0x0000007c003c7202 */ /* 0x000fe20000000f00 */
[C---:B------:R-:W-:Y:S01]  /*5300*/  @P2 FFMA.FTZ R60, R4.reuse, R61, R124 ;  /* 0x0000003d043c2223 */ /* 0x040fe2000001007c */
[----:B------:R-:W-:Y:S01]  /*5310*/  MOV R61, R125 ;  /* 0x0000007d003d7202 */ /* 0x000fe20000000f00 */
[----:B------:R-:W-:Y:S01]  /*5320*/  @P2 FFMA.FTZ R61, R4, R62, R125 ;  /* 0x0000003e043d2223 */ /* 0x000fe2000001007d */
[----:B------:R-:W-:Y:S01]  /*5330*/  @P2 FFMA.FTZ R62, R178, R5, R246 ;  /* 0x00000005b23e2223 */ /* 0x000fe200000100f6 */
[----:B------:R-:W-:Y:S01]  /*5340*/  @P3 PRMT R72, R72, 0x5410, R7 ;  /* 0x0000541048483816 */ /* 0x000fe20000000007 */
[----:B0-----:R-:W-:Y:S01]  /*5350*/  @P3 FMUL.FTZ R245, R60, R245 ;  /* 0x000000f53cf53220 */ /* 0x001fe20000410000 */
[----:B------:R-:W0:Y:S01]  /*5360*/  @P3 LDC R165, c[0x0][0x40c] ;  /* 0x00010300ffa53b82 */ /* 0x000e220000000800 */
[----:B------:R-:W-:Y:S01]  /*5370*/  @P2 FADD.FTZ R247, R179, -R62 ;  /* 0x8000003eb3f72221 */ /* 0x000fe20000010000 */
[----:B------:R-:W-:-:S02]  /*5380*/  MOV R62, R126 ;  /* 0x0000007e003e7202 */ /* 0x000fc40000000f00 */
[----:B------:R-:W-:Y:S01]  /*5390*/  @P3 F2FP.F16.F32.PACK_AB R245, RZ, R245 ;  /* 0x000000f5fff5323e */ /* 0x000fe200000000ff */
[----:B------:R-:W-:Y:S01]  /*53a0*/  @P2 FFMA.FTZ R62, R4, R247, R126 ;  /* 0x000000f7043e2223 */ /* 0x000fe2000001007e */
[----:B--2---:R-:W-:Y:S01]  /*53b0*/  @P3 FMUL.FTZ R247, R30, R249 ;  /* 0x000000f91ef73220 */ /* 0x004fe20000410000 */
[----:B-1----:R-:W-:Y:S01]  /*53c0*/  @P3 FMUL.FTZ R248, R31, R248 ;  /* 0x000000f81ff83220 */ /* 0x002fe20000410000 */
[----:B------:R-:W-:-:S03]  /*53d0*/  @P3 PRMT R74, R245, 0x7610, R74 ;  /* 0x00007610f54a3816 */ /* 0x000fc6000000004a */
[----:B------:R-:W-:Y:S02]  /*53e0*/  @P3 F2FP.F16.F32.PACK_AB R6, RZ, R247 ;  /* 0x000000f7ff06323e */ /* 0x000fe400000000ff */
[----:B------:R-:W-:Y:S02]  /*53f0*/  @P3 F2FP.F16.F32.PACK_AB R7, RZ, R248 ;  /* 0x000000f8ff07323e */ /* 0x000fe400000000ff */
[----:B------:R-:W-:Y:S01]  /*5400*/  @P3 PRMT R73, R6, 0x7610, R73 ;  /* 0x0000761006493816 */ /* 0x000fe20000000049 */
[----:B---3--:R-:W-:-:S03]  /*5410*/  @P3 FMUL.FTZ R164, R61, R164 ;  /* 0x000000a43da43220 */ /* 0x008fc60000410000 */
[----:B------:R-:W-:Y:S02]  /*5420*/  @P3 PRMT R73, R73, 0x5410, R7 ;  /* 0x0000541049493816 */ /* 0x000fe40000000007 */
        /* <DEDUP_REMOVED lines=10> */
.L_x_14917:
[----:B------:R-:W1:Y:S01]  /*54d0*/  @P3 LDC R248, c[0x0][0x40c] ;  /* 0x00010300fff83b82 */ /* 0x000e620000000800 */
[-CC-:B0-----:R-:W-:Y:S01]  /*54e0*/  @P2 FFMA.FTZ R6, R200, R5.reuse, R246.reuse ;  /* 0x00000005c8062223 */ /* 0x181fe200000100f6 */
[----:B------:R-:W-:Y:S01]  /*54f0*/  MOV R164, R120 ;  /* 0x0000007800a47202 */ /* 0x000fe20000000f00 */
[----:B------:R-:W-:Y:S01]  /*5500*/  @P2 FFMA.FTZ R250, R229, R5, R246 ;  /* 0x00000005e5fa2223 */ /* 0x000fe200000100f6 */
        /* <DEDUP_REMOVED lines=21> */
[-CC-:B------:R-:W-:Y:S01]  /*5660*/  @P2 FFMA.FTZ R247, R205, R5.reuse, R246.reuse ;  /* 0x00000005cdf72223 */ /* 0x180fe200000100f6 */
[----:B------:R-:W-:Y:S01]  /*5670*/  @P2 FFMA.FTZ R165, R4, R250, R125 ;  /* 0x000000fa04a52223 */ /* 0x000fe2000001007d */
[----:B------:R-:W-:Y:S01]  /*5680*/  @P2 FFMA.FTZ R250, R178, R5, R246 ;  /* 0x00000005b2fa2223 */ /* 0x000fe200000100f6 */
[----:B------:R-:W-:Y:S01]  /*5690*/  MOV R164, R124 ;  /* 0x0000007c00a47202 */ /* 0x000fe20000000f00 */
[----:B------:R-:W-:Y:S01]  /*56a0*/  @P2 FADD.FTZ R247, R176, -R247 ;  /* 0x800000f7b0f72221 */ /* 0x000fe20000010000 */
[----:B------:R-:W-:-:S03]  /*56b0*/  @P3 F2FP.F16.F32.PACK_AB R245, RZ, R245 ;  /* 0x000000f5fff5323e */ /* 0x000fc600000000ff */
[----:B------:R-:W-:Y:S01]  /*56c0*/  @P2 FFMA.FTZ R164, R4, R247, R124 ;  /* 0x000000f704a42223 */ /* 0x000fe2000001007c */
[----:B------:R-:W-:Y:S01]  /*56d0*/  @P3 PRMT R72, R245, 0x7610, R72 ;  /* 0x00007610f5483816 */ /* 0x000fe20000000048 */
[----:B------:R-:W0:Y:S01]  /*56e0*/  @P3 LDC R247, c[0x0][0x40c] ;  /* 0x00010300fff73b82 */ /* 0x000e220000000800 */
[----:B------:R-:W-:Y:S02]  /*56f0*/  MOV R245, R126 ;  /* 0x0000007e00f57202 */ /* 0x000fe40000000f00 */
[----:B------:R-:W-:Y:S01]  /*5700*/  @P3 PRMT R72, R72, 0x5410, R249 ;  /* 0x0000541048483816 */ /* 0x000fe200000000f9 */
[----:B------:R-:W-:Y:S01]  /*5710*/  @P2 FADD.FTZ R249, R179, -R250 ;  /* 0x800000fab3f92221 */ /* 0x000fe20000010000 */
[----:B-1----:R-:W-:-:S03]  /*5720*/  @P3 FMUL.FTZ R7, R7, R248 ;  /* 0x000000f807073220 */ /* 0x002fc60000410000 */
[----:B------:R-:W-:Y:S01]  /*5730*/  @P2 FFMA.FTZ R245, R4, R249, R126 ;  /* 0x000000f904f52223 */ /* 0x000fe2000001007e */
[----:B------:R-:W1:Y:S01]  /*5740*/  @P3 LDC R248, c[0x0][0x40c] ;  /* 0x00010300fff83b82 */ /* 0x000e620000000800 */
[----:B------:R-:W-:-:S04]  /*5750*/  @P3 F2FP.F16.F32.PACK_AB R7, RZ, R7 ;  /* 0x00000007ff07323e */ /* 0x000fc800000000ff */
[----:B------:R-:W-:-:S03]  /*5760*/  @P3 PRMT R73, R7, 0x7610, R73 ;  /* 0x0000761007493816 */ /* 0x000fc60000000049 */
[----:B------:R-:W2:Y:S01]  /*5770*/  @P3 LDC R249, c[0x0][0x40c] ;  /* 0x00010300fff93b82 */ /* 0x000ea20000000800 */
[----:B0-----:R-:W-:-:S07]  /*5780*/  @P3 FMUL.FTZ R247, R6, R247 ;  /* 0x000000f706f73220 */ /* 0x001fce0000410000 */
[----:B------:R-:W0:Y:S01]  /*5790*/  @P3 LDC R250, c[0x0][0x40c] ;  /* 0x00010300fffa3b82 */ /* 0x000e220000000800 */
[----:B------:R-:W-:-:S04]  /*57a0*/  @P3 F2FP.F16.F32.PACK_AB R247, RZ, R247 ;  /* 0x000000f7fff7323e */ /* 0x000fc800000000ff */
[----:B------:R-:W-:Y:S01]  /*57b0*/  @P3 PRMT R73, R73, 0x5410, R247 ;  /* 0x0000541049493816 */ /* 0x000fe200000000f7 */
[----:B--2---:R-:W-:Y:S01]  /*57c0*/  @P3 FMUL.FTZ R6, R164, R249 ;  /* 0x000000f9a4063220 */ /* 0x004fe20000410000 */
[----:B-1----:R-:W-:-:S04]  /*57d0*/  @P3 FMUL.FTZ R164, R165, R248 ;  /* 0x000000f8a5a43220 */ /* 0x002fc80000410000 */
[----:B------:R-:W-:Y:S02]  /*57e0*/  @P3 F2FP.F16.F32.PACK_AB R6, RZ, R6 ;  /* 0x00000006ff06323e */ /* 0x000fe400000000ff */
[----:B------:R-:W-:Y:S01]  /*57f0*/  @P3 F2FP.F16.F32.PACK_AB R164, RZ, R164 ;  /* 0x000000a4ffa4323e */ /* 0x000fe200000000ff */
[----:B0-----:R-:W-:Y:S01]  /*5800*/  @P3 FMUL.FTZ R165, R245, R250 ;  /* 0x000000faf5a53220 */ /* 0x001fe20000410000 */
[----:B------:R-:W-:-:S04]  /*5810*/  @P3 PRMT R74, R6, 0x7610, R74 ;  /* 0x00007610064a3816 */ /* 0x000fc8000000004a */
[----:B------:R-:W-:Y:S02]  /*5820*/  @P3 F2FP.F16.F32.PACK_AB R165, RZ, R165 ;  /* 0x000000a5ffa5323e */ /* 0x000fe400000000ff */
        /* <DEDUP_REMOVED lines=11> */
.L_x_14916:
        /* <DEDUP_REMOVED lines=44> */
.L_x_14921:
[----:B------:R-:W-:Y:S05]  /*5ba0*/  BSYNC.RECONVERGENT B2 ;  /* 0x0000000000027941 */ /* 0x000fea0003800200 */
.L_x_14920:
        /* <DEDUP_REMOVED lines=10> */
.L_x_14923:
[----:B------:R-:W-:Y:S05]  /*5c50*/  BSYNC.RECONVERGENT B2 ;  /* 0x0000000000027941 */ /* 0x000fea0003800200 */
.L_x_14922:
        /* <DEDUP_REMOVED lines=10> */
.L_x_14925:
[----:B------:R-:W-:Y:S05]  /*5d00*/  BSYNC.RECONVERGENT B2 ;  /* 0x0000000000027941 */ /* 0x000fea0003800200 */
.L_x_14924:
        /* <DEDUP_REMOVED lines=10> */
.L_x_14927:
[----:B------:R-:W-:Y:S05]  /*5db0*/  BSYNC.RECONVERGENT B2 ;  /* 0x0000000000027941 */ /* 0x000fea0003800200 */
.L_x_14926:
        /* <DEDUP_REMOVED lines=10> */
.L_x_14929:
[----:B------:R-:W-:Y:S05]  /*5e60*/  BSYNC.RECONVERGENT B2 ;  /* 0x0000000000027941 */ /* 0x000fea0003800200 */
.L_x_14928:
        /* <DEDUP_REMOVED lines=10> */
.L_x_14931:
[----:B------:R-:W-:Y:S05]  /*5f10*/  BSYNC.RECONVERGENT B2 ;  /* 0x0000000000027941 */ /* 0x000fea0003800200 */
.L_x_14930:
        /* <DEDUP_REMOVED lines=10> */
.L_x_14933:
[----:B------:R-:W-:Y:S05]  /*5fc0*/  BSYNC.RECONVERGENT B2 ;  /* 0x0000000000027941 */ /* 0x000fea0003800200 */
.L_x_14932:
[----:B------:R-:W-:Y:S05]  /*5fd0*/  @!P3 BRA `(.L_x_14918) ;  /* 0x000000040068b947 */ /* 0x000fea0003800000 */
[----:B------:R-:W-:-:S05]  /*5fe0*/  FMUL.FTZ R6, R63, UR13 ;  /* 0x0000000d3f067c20 */ /* 0x000fca0008410000 */
[----:B------:R-:W-:-:S04]  /*5ff0*/  F2FP.F16.F32.PACK_AB R6, RZ, R6 ;  /* 0x00000006ff06723e */ /* 0x000fc800000000ff */
[----:B------:R-:W-:Y:S01]  /*6000*/  PRMT R75, R75, 0x5410, R6 ;  /* 0x000054104b4b7816 */ /* 0x000fe20000000006 */
[----:B------:R-:W-:Y:S06]  /*6010*/  BRA `(.L_x_14918) ;  /* 0x0000000400587947 */ /* 0x000fec0003800000 */
.L_x_14919:
        /* <DEDUP_REMOVED lines=10> */
.L_x_14935:
[----:B------:R-:W-:Y:S05]  /*60c0*/  BSYNC.RECONVERGENT B2 ;  /* 0x0000000000027941 */ /* 0x000fea0003800200 */
.L_x_14934:
        /* <DEDUP_REMOVED lines=10> */
.L_x_14937:
[----:B------:R-:W-:Y:S05]  /*6170*/  BSYNC.RECONVERGENT B2 ;  /* 0x0000000000027941 */ /* 0x000fea0003800200 */
.L_x_14936:
        /* <DEDUP_REMOVED lines=10> */
.L_x_14939:
[----:B------:R-:W-:Y:S05]  /*6220*/  BSYNC.RECONVERGENT B2 ;  /* 0x0000000000027941 */ /* 0x000fea0003800200 */
.L_x_14938:
        /* <DEDUP_REMOVED lines=10> */
.L_x_14941:
[----:B------:R-:W-:Y:S05]  /*62d0*/  BSYNC.RECONVERGENT B2 ;  /* 0x0000000000027941 */ /* 0x000fea0003800200 */
.L_x_14940:
        /* <DEDUP_REMOVED lines=10> */
.L_x_14943:
[----:B------:R-:W-:Y:S05]  /*6380*/  BSYNC.RECONVERGENT B2 ;  /* 0x0000000000027941 */ /* 0x000fea0003800200 */
.L_x_14942:
        /* <DEDUP_REMOVED lines=10> */
.L_x_14945:
[----:B------:R-:W-:Y:S05]  /*6430*/  BSYNC.RECONVERGENT B2 ;  /* 0x0000000000027941 */ /* 0x000fea0003800200 */
.L_x_14944:
        /* <DEDUP_REMOVED lines=10> */
.L_x_14947:
[----:B------:R-:W-:Y:S05]  /*64e0*/  BSYNC.RECONVERGENT B2 ;  /* 0x0000000000027941 */ /* 0x000fea0003800200 */
.L_x_14946:
        /* <DEDUP_REMOVED lines=9> */
.L_x_14918:
[----:B------:R-:W-:Y:S05]  /*6580*/  BSYNC.RECONVERGENT B1 ;  /* 0x0000000000017941 */ /* 0x000fea0003800200 */
.L_x_14915:
        /* <DEDUP_REMOVED lines=17> */
[--C-:B------:R-:W-:Y:S01]  /*66a0*/  @P2 FFMA.FTZ R6, R232, R5, R246.reuse ;  /* 0x00000005e8062223 */ /* 0x100fe200000100f6 */
[----:B------:R-:W-:Y:S01]  /*66b0*/  MOV R63, R135 ;  /* 0x00000087003f7202 */ /* 0x000fe20000000f00 */
[----:B------:R-:W-:Y:S01]  /*66c0*/  @P2 FFMA.FTZ R61, R235, R5, R246 ;  /* 0x00000005eb3d2223 */ /* 0x000fe200000100f6 */
[----:B------:R-:W-:Y:S01]  /*66d0*/  @P2 FFMA.FTZ R28, R4, R7, R128 ;  /* 0x00000007041c2223 */ /* 0x000fe20000010080 */
[----:B------:R-:W-:Y:S01]  /*66e0*/  @P2 FADD.FTZ R6, R207, -R6 ;  /* 0x80000006cf062221 */ /* 0x000fe20000010000 */
[----:B------:R-:W1:Y:S01]  /*66f0*/  @P3 LDC R7, c[0x0][0x40c] ;  /* 0x00010300ff073b82 */ /* 0x000e620000000800 */
[----:B------:R-:W-:-:S02]  /*6700*/  @P2 FADD.FTZ R61, R212, -R61 ;  /* 0x8000003dd43d2221 */ /* 0x000fc40000010000 */
[----:B------:R-:W-:Y:S01]  /*6710*/  @P2 FFMA.FTZ R29, R4, R6, R129 ;  /* 0x00000006041d2223 */ /* 0x000fe20000010081 */
[----:B------:R-:W-:-:S04]  /*6720*/  @P2 FFMA.FTZ R6, R236, R5, R246 ;  /* 0x00000005ec062223 */ /* 0x000fc800000100f6 */
[----:B------:R-:W-:Y:S01]  /*6730*/  @P2 FADD.FTZ R30, R215, -R6 ;  /* 0x80000006d71e2221 */ /* 0x000fe20000010000 */
[----:B------:R-:W2:Y:S03]  /*6740*/  @P3 LDC R249, c[0x0][0x40c] ;  /* 0x00010300fff93b82 */ /* 0x000ea60000000800 */
        /* <DEDUP_REMOVED lines=11> */
[----:B------:R-:W-:Y:S01]  /*6800*/  @P3 F2FP.F16.F32.PACK_AB R6, RZ, R6 ;  /* 0x00000006ff06323e */ /* 0x000fe200000000ff */
[----:B------:R-:W-:Y:S01]  /*6810*/  @P2 FADD.FTZ R60, R211, -R60 ;  /* 0x8000003cd33c2221 */ /* 0x000fe20000010000 */
[----:B------:R-:W-:-:S02]  /*6820*/  @P3 F2FP.F16.F32.PACK_AB R7, RZ, R7 ;  /* 0x00000007ff07323e */ /* 0x000fc400000000ff */
[----:B------:R-:W-:Y:S01]  /*6830*/  @P3 PRMT R72, R6, 0x7610, R72 ;  /* 0x0000761006483816 */ /* 0x000fe20000000048 */
[C---:B------:R-:W-:Y:S01]  /*6840*/  @P2 FFMA.FTZ R31, R4.reuse, R60, R131 ;  /* 0x0000003c041f2223 */ /* 0x040fe20000010083 */
[----:B------:R-:W-:Y:S01]  /*6850*/  MOV R60, R132 ;  /* 0x00000084003c7202 */ /* 0x000fe20000000f00 */
[----:B------:R-:W1:Y:S01]  /*6860*/  @P3 LDC R164, c[0x0][0x40c] ;  /* 0x00010300ffa43b82 */ /* 0x000e620000000800 */
[----:B------:R-:W-:Y:S01]  /*6870*/  @P2 FFMA.FTZ R60, R4, R61, R132 ;  /* 0x0000003d043c2223 */ /* 0x000fe20000010084 */
[----:B------:R-:W-:Y:S01]  /*6880*/  @P2 FFMA.FTZ R61, R213, R5, R246 ;  /* 0x00000005d53d2223 */ /* 0x000fe200000100f6 */
[----:B------:R-:W-:-:S03]  /*6890*/  @P3 PRMT R72, R72, 0x5410, R7 ;  /* 0x0000541048483816 */ /* 0x000fc60000000007 */
[----:B------:R-:W-:Y:S01]  /*68a0*/  @P2 FADD.FTZ R62, R166, -R61 ;  /* 0x8000003da63e2221 */ /* 0x000fe20000010000 */
[----:B------:R-:W-:Y:S01]  /*68b0*/  MOV R61, R133 ;  /* 0x00000085003d7202 */ /* 0x000fe20000000f00 */
[----:B------:R-:W4:Y:S01]  /*68c0*/  @P3 LDC R165, c[0x0][0x40c] ;  /* 0x00010300ffa53b82 */ /* 0x000f220000000800 */
[----:B---3--:R-:W-:Y:S01]  /*68d0*/  @P3 FMUL.FTZ R245, R60, R245 ;  /* 0x000000f53cf53220 */ /* 0x008fe20000410000 */
[----:B------:R-:W-:Y:S01]  /*68e0*/  @P2 FFMA.FTZ R61, R4, R62, R133 ;  /* 0x0000003e043d2223 */ /* 0x000fe20000010085 */
[----:B------:R-:W-:-:S03]  /*68f0*/  @P2 FFMA.FTZ R62, R214, R5, R246 ;  /* 0x00000005d63e2223 */ /* 0x000fc600000100f6 */
[----:B------:R-:W-:Y:S01]  /*6900*/  @P3 F2FP.F16.F32.PACK_AB R245, RZ, R245 ;  /* 0x000000f5fff5323e */ /* 0x000fe200000000ff */
[----:B------:R-:W-:Y:S01]  /*6910*/  @P2 FADD.FTZ R247, R167, -R62 ;  /* 0x8000003ea7f72221 */ /* 0x000fe20000010000 */
[----:B------:R-:W-:Y:S01]  /*6920*/  MOV R62, R134 ;  /* 0x00000086003e7202 */ /* 0x000fe20000000f00 */
[----:B0-----:R-:W-:Y:S01]  /*6930*/  @P3 FMUL.FTZ R248, R31, R248 ;  /* 0x000000f81ff83220 */ /* 0x001fe20000410000 */
[----:B------:R-:W-:Y:S01]  /*6940*/  @P3 PRMT R74, R245, 0x7610, R74 ;  /* 0x00007610f54a3816 */ /* 0x000fe2000000004a */
[----:B------:R-:W-:Y:S01]  /*6950*/  @P2 FFMA.FTZ R62, R4, R247, R134 ;  /* 0x000000f7043e2223 */ /* 0x000fe20000010086 */
[----:B--2---:R-:W-:Y:S02]  /*6960*/  @P3 FMUL.FTZ R247, R30, R249 ;  /* 0x000000f91ef73220 */ /* 0x004fe40000410000 */
[----:B------:R-:W-:Y:S01]  /*6970*/  @P3 F2FP.F16.F32.PACK_AB R7, RZ, R248 ;  /* 0x000000f8ff07323e */ /* 0x000fe200000000ff */
[----:B-1----:R-:W-:Y:S02]  /*6980*/  @P3 FMUL.FTZ R164, R61, R164 ;  /* 0x000000a43da43220 */ /* 0x002fe40000410000 */
[----:B------:R-:W-:-:S03]  /*6990*/  @P3 F2FP.F16.F32.PACK_AB R6, RZ, R247 ;  /* 0x000000f7ff06323e */ /* 0x000fc600000000ff */
[----:B------:R-:W-:Y:S02]  /*69a0*/  @P3 F2FP.F16.F32.PACK_AB R164, RZ, R164 ;  /* 0x000000a4ffa4323e */ /* 0x000fe400000000ff */
[----:B------:R-:W-:Y:S01]  /*69b0*/  @P3 PRMT R73, R6, 0x7610, R73 ;  /* 0x0000761006493816 */ /* 0x000fe20000000049 */
[----:B----4-:R-:W-:Y:S01]  /*69c0*/  @P3 FMUL.FTZ R165, R62, R165 ;  /* 0x000000a53ea53220 */ /* 0x010fe20000410000 */
[----:B------:R-:W-:Y:S02]  /*69d0*/  @P3 PRMT R74, R74, 0x5410, R164 ;  /* 0x000054104a4a3816 */ /* 0x000fe400000000a4 */
        /* <DEDUP_REMOVED lines=8> */
.L_x_14950:
[----:B------:R-:W1:Y:S01]  /*6a60*/  @P3 LDC R248, c[0x0][0x40c] ;  /* 0x00010300fff83b82 */ /* 0x000e620000000800 */
[----:B0-----:R-:W-:Y:S01]  /*6a70*/  @P2 FFMA.FTZ R6, R208, R5, R246 ;  /* 0x00000005d0062223 */ /* 0x001fe200000100f6 */
[----:B------:R-:W-:Y:S02]  /*6a80*/  MOV R165, R129 ;  /* 0x0000008100a57202 */ /* 0x000fe40000000f00 */
[----:B------:R-:W-:Y:S01]  /*6a90*/  MOV R164, R128 ;  /* 0x0000008000a47202 */ /* 0x000fe20000000f00 */
[----:B------:R-:W-:Y:S01]  /*6aa0*/  @P2 FADD.FTZ R7, R209, -R6 ;  /* 0x80000006d1072221 */ /* 0x000fe20000010000 */
[----:B------:R-:W-:Y:S02]  /*6ab0*/  @P2 FFMA.FTZ R6, R232, R5, R246 ;  /* 0x00000005e8062223 */ /* 0x000fe400000100f6 */
[----:B------:R-:W0:Y:S01]  /*6ac0*/  @P3 LDC R245, c[0x0][0x40c] ;  /* 0x00010300fff53b82 */ /* 0x000e220000000800 */
[----:B------:R-:W-:Y:S01]  /*6ad0*/  @P2 FFMA.FTZ R164, R4, R7, R128 ;  /* 0x0000000704a42223 */ /* 0x000fe20000010080 */
[----:B------:R-:W-:Y:S01]  /*6ae0*/  @P2 FADD.FTZ R6, R207, -R6 ;  /* 0x80000006cf062221 */ /* 0x000fe20000010000 */
[----:B------:R-:W-:-:S03]  /*6af0*/  MOV R7, R130 ;  /* 0x0000008200077202 */ /* 0x000fc60000000f00 */
[----:B------:R-:W-:Y:S01]  /*6b00*/  @P2 FFMA.FTZ R165, R4, R6, R129 ;  /* 0x0000000604a52223 */ /* 0x000fe20000010081 */
[----:B------:R-:W-:-:S04]  /*6b10*/  @P2 FFMA.FTZ R6, R210, R5, R246 ;  /* 0x00000005d2062223 */ /* 0x000fc800000100f6 */
[----:B------:R-:W-:Y:S01]  /*6b20*/  @P2 FADD.FTZ R247, R233, -R6 ;  /* 0x80000006e9f72221 */ /* 0x000fe20000010000 */
[----:B------:R-:W-:-:S03]  /*6b30*/  @P2 FFMA.FTZ R6, R234, R5, R246 ;  /* 0x00000005ea062223 */ /* 0x000fc600000100f6 */
[C---:B------:R-:W-:Y:S01]  /*6b40*/  @P2 FFMA.FTZ R7, R4.reuse, R247, R130 ;  /* 0x000000f704072223 */ /* 0x040fe20000010082 */
[----:B-1----:R-:W-:Y:S01]  /*6b50*/  @P3 FMUL.FTZ R165, R165, R248 ;  /* 0x000000f8a5a53220 */ /* 0x002fe20000410000 */
[----:B------:R-:W-:Y:S01]  /*6b60*/  @P2 FADD.FTZ R247, R211, -R6 ;  /* 0x80000006d3f72221 */ /* 0x000fe20000010000 */
[----:B------:R-:W1:Y:S01]  /*6b70*/  @P3 LDC R248, c[0x0][0x40c] ;  /* 0x00010300fff83b82 */ /* 0x000e620000000800 */
[----:B------:R-:W-:Y:S02]  /*6b80*/  MOV R6, R131 ;  /* 0x0000008300067202 */ /* 0x000fe40000000f00 */
[----:B------:R-:W-:Y:S01]  /*6b90*/  @P3 F2FP.F16.F32.PACK_AB R249, RZ, R165 ;  /* 0x000000a5fff9323e */ /* 0x000fe200000000ff */
[--C-:B------:R-:W-:Y:S01]  /*6ba0*/  @P2 FFMA.FTZ R165, R213, R5, R246.reuse ;  /* 0x00000005d5a52223 */ /* 0x100fe200000100f6 */
[----:B------:R-:W-:Y:S01]  /*6bb0*/  @P2 FFMA.FTZ R6, R4, R247, R131 ;  /* 0x000000f704062223 */ /* 0x000fe20000010083 */
[----:B0-----:R-:W-:Y:S01]  /*6bc0*/  @P3 FMUL.FTZ R245, R164, R245 ;  /* 0x000000f5a4f53220 */ /* 0x001fe20000410000 */
[----:B------:R-:W-:Y:S01]  /*6bd0*/  @P2 FFMA.FTZ R247, R235, R5, R246 ;  /* 0x00000005ebf72223 */ /* 0x000fe200000100f6 */
[----:B------:R-:W-:Y:S01]  /*6be0*/  @P2 FADD.FTZ R250, R166, -R165 ;  /* 0x800000a5a6fa2221 */ /* 0x000fe20000010000 */
[----:B------:R-:W-:-:S02]  /*6bf0*/  MOV R165, R133 ;  /* 0x0000008500a57202 */ /* 0x000fc40000000f00 */
[----:B------:R-:W-:Y:S01]  /*6c00*/  @P3 F2FP.F16.F32.PACK_AB R245, RZ, R245 ;  /* 0x000000f5fff5323e */ /* 0x000fe200000000ff */
[----:B------:R-:W-:Y:S01]  /*6c10*/  @P2 FFMA.FTZ R165, R4, R250, R133 ;  /* 0x000000fa04a52223 */ /* 0x000fe20000010085 */
[----:B------:R-:W-:Y:S01]  /*6c20*/  @P2 FFMA.FTZ R250, R214, R5, R246 ;  /* 0x00000005d6fa2223 */ /* 0x000fe200000100f6 */
[----:B------:R-:W-:Y:S01]  /*6c30*/  @P2 FADD.FTZ R247, R212, -R247 ;  /* 0x800000f7d4f72221 */ /* 0x000fe20000010000 */
[----:B------:R-:W-:Y:S02]  /*6c40*/  @P3 PRMT R72, R245, 0x7610, R72 ;  /* 0x00007610f5483816 */ /* 0x000fe40000000048 */
[----:B------:R-:W-:Y:S01]  /*6c50*/  MOV R164, R132 ;  /* 0x0000008400a47202 */ /* 0x000fe20000000f00 */
[----:B------:R-:W-:Y:S01]  /*6c60*/  @P2 FFMA.FTZ R164, R4, R247, R132 ;  /* 0x000000f704a42223 */ /* 0x000fe20000010084 */
[----:B------:R-:W-:Y:S01]  /*6c70*/  @P3 PRMT R72, R72, 0x5410, R249 ;  /* 0x0000541048483816 */ /* 0x000fe200000000f9 */
[----:B------:R-:W-:Y:S01]  /*6c80*/  @P2 FADD.FTZ R249, R167, -R250 ;  /* 0x800000faa7f92221 */ /* 0x000fe20000010000 */
[----:B------:R-:W-:Y:S01]  /*6c90*/  MOV R245, R134 ;  /* 0x0000008600f57202 */ /* 0x000fe20000000f00 */
[----:B------:R-:W0:Y:S02]  /*6ca0*/  @P3 LDC R247, c[0x0][0x40c] ;  /* 0x00010300fff73b82 */ /* 0x000e240000000800 */
[----:B------:R-:W-:Y:S01]  /*6cb0*/  @P2 FFMA.FTZ R245, R4, R249, R134 ;  /* 0x000000f904f52223 */ /* 0x000fe20000010086 */
[----:B-1----:R-:W-:-:S05]  /*6cc0*/  @P3 FMUL.FTZ R7, R7, R248 ;  /* 0x000000f807073220 */ /* 0x002fca0000410000 */
[----:B------:R-:W1:Y:S01]  /*6cd0*/  @P3 LDC R249, c[0x0][0x40c] ;  /* 0x00010300fff93b82 */ /* 0x000e620000000800 */
[----:B------:R-:W-:-:S04]  /*6ce0*/  @P3 F2FP.F16.F32.PACK_AB R7, RZ, R7 ;  /* 0x00000007ff07323e */ /* 0x000fc800000000ff */
[----:B------:R-:W-:-:S03]  /*6cf0*/  @P3 PRMT R73, R7, 0x7610, R73 ;  /* 0x0000761007493816 */ /* 0x000fc60000000049 */
[----:B------:R-:W2:Y:S08]  /*6d00*/  @P3 LDC R248, c[0x0][0x40c] ;  /* 0x00010300fff83b82 */ /* 0x000eb00000000800 */
[----:B------:R-:W3:Y:S01]  /*6d10*/  @P3 LDC R250, c[0x0][0x40c] ;  /* 0x00010300fffa3b82 */ /* 0x000ee20000000800 */
[----:B0-----:R-:W-:-:S05]  /*6d20*/  @P3 FMUL.FTZ R247, R6, R247 ;  /* 0x000000f706f73220 */ /* 0x001fca0000410000 */
[----:B------:R-:W-:Y:S01]  /*6d30*/  @P3 F2FP.F16.F32.PACK_AB R247, RZ, R247 ;  /* 0x000000f7fff7323e */ /* 0x000fe200000000ff */
[----:B-1----:R-:W-:-:S03]  /*6d40*/  @P3 FMUL.FTZ R6, R164, R249 ;  /* 0x000000f9a4063220 */ /* 0x002fc60000410000 */
[----:B------:R-:W-:Y:S02]  /*6d50*/  @P3 PRMT R73, R73, 0x5410, R247 ;  /* 0x0000541049493816 */ /* 0x000fe400000000f7 */
[----:B------:R-:W-:Y:S01]  /*6d60*/  @P3 F2FP.F16.F32.PACK_AB R6, RZ, R6 ;  /* 0x00000006ff06323e */ /* 0x000fe200000000ff */
[----:B--2---:R-:W-:-:S03]  /*6d70*/  @P3 FMUL.FTZ R164, R165, R248 ;  /* 0x000000f8a5a43220 */ /* 0x004fc60000410000 */
[----:B------:R-:W-:Y:S02]  /*6d80*/  @P3 PRMT R74, R6, 0x7610, R74 ;  /* 0x00007610064a3816 */ /* 0x000fe4000000004a */
[----:B------:R-:W-:Y:S01]  /*6d90*/  @P3 F2FP.F16.F32.PACK_AB R164, RZ, R164 ;  /* 0x000000a4ffa4323e */ /* 0x000fe200000000ff */
[----:B---3--:R-:W-:-:S03]  /*6da0*/  @P3 FMUL.FTZ R165, R245, R250 ;  /* 0x000000faf5a53220 */ /* 0x008fc60000410000 */
[----:B------:R-:W-:Y:S02]  /*6db0*/  @P3 PRMT R74, R74, 0x5410, R164 ;  /* 0x000054104a4a3816 */ /* 0x000fe400000000a4 */
        /* <DEDUP_REMOVED lines=11> */
.L_x_14949:
        /* <DEDUP_REMOVED lines=44> */
.L_x_14954:
[----:B------:R-:W-:Y:S05]  /*7130*/  BSYNC.RECONVERGENT B2 ;  /* 0x0000000000027941 */ /* 0x000fea0003800200 */
.L_x_14953:
        /* <DEDUP_REMOVED lines=10> */
.L_x_14956:
[----:B------:R-:W-:Y:S05]  /*71e0*/  BSYNC.RECONVERGENT B2 ;  /* 0x0000000000027941 */ /* 0x000fea0003800200 */
.L_x_14955:
        /* <DEDUP_REMOVED lines=10> */
.L_x_14958:
[----:B------:R-:W-:Y:S05]  /*7290*/  BSYNC.RECONVERGENT B2 ;  /* 0x0000000000027941 */ /* 0x000fea0003800200 */
.L_x_14957:
        /* <DEDUP_REMOVED lines=10> */
.L_x_14960:
[----:B------:R-:W-:Y:S05]  /*7340*/  BSYNC.RECONVERGENT B2 ;  /* 0x0000000000027941 */ /* 0x000fea0003800200 */
.L_x_14959:
        /* <DEDUP_REMOVED lines=10> */
.L_x_14962:
[----:B------:R-:W-:Y:S05]  /*73f0*/  BSYNC.RECONVERGENT B2 ;  /* 0x0000000000027941 */ /* 0x000fea0003800200 */
.L_x_14961:
        /* <DEDUP_REMOVED lines=10> */
.L_x_14964:
[----:B------:R-:W-:Y:S05]  /*74a0*/  BSYNC.RECONVERGENT B2 ;  /* 0x0000000000027941 */ /* 0x000fea0003800200 */
.L_x_14963:
        /* <DEDUP_REMOVED lines=10> */
.L_x_14966:
[----:B------:R-:W-:Y:S05]  /*7550*/  BSYNC.RECONVERGENT B2 ;  /* 0x0000000000027941 */ /* 0x000fea0003800200 */
.L_x_14965:
[----:B------:R-:W-:Y:S05]  /*7560*/  @!P3 BRA `(.L_x_14951) ;  /* 0x000000040068b947 */ /* 0x000fea0003800000 */
[----:B------:R-:W-:-:S05]  /*7570*/  FMUL.FTZ R6, R63, UR13 ;  /* 0x0000000d3f067c20 */ /* 0x000fca0008410000 */
[----:B------:R-:W-:-:S04]  /*7580*/  F2FP.F16.F32.PACK_AB R6, RZ, R6 ;  /* 0x00000006ff06723e */ /* 0x000fc800000000ff */
[----:B------:R-:W-:Y:S01]  /*7590*/  PRMT R75, R75, 0x5410, R6 ;  /* 0x000054104b4b7816 */ /* 0x000fe20000000006 */
[----:B------:R-:W-:Y:S06]  /*75a0*/  BRA `(.L_x_14951) ;  /* 0x0000000400587947 */ /* 0x000fec0003800000 */
.L_x_14952:
        /* <DEDUP_REMOVED lines=10> */
.L_x_14968:
[----:B------:R-:W-:Y:S05]  /*7650*/  BSYNC.RECONVERGENT B2 ;  /* 0x0000000000027941 */ /* 0x000fea0003800200 */
.L_x_14967:
        /* <DEDUP_REMOVED lines=10> */
.L_x_14970:
[----:B------:R-:W-:Y:S05]  /*7700*/  BSYNC.RECONVERGENT B2 ;  /* 0x0000000000027941 */ /* 0x000fea0003800200 */
.L_x_14969:
        /* <DEDUP_REMOVED lines=10> */
.L_x_14972:
[----:B------:R-:W-:Y:S05]  /*77b0*/  BSYNC.RECONVERGENT B2 ;  /* 0x0000000000027941 */ /* 0x000fea0003800200 */
.L_x_14971:
        /* <DEDUP_REMOVED lines=10> */
.L_x_14974:
[----:B------:R-:W-:Y:S05]  /*7860*/  BSYNC.RECONVERGENT B2 ;  /* 0x0000000000027941 */ /* 0x000fea0003800200 */
.L_x_14973:
        /* <DEDUP_REMOVED lines=10> */
.L_x_14976:
[----:B------:R-:W-:Y:S05]  /*7910*/  BSYNC.RECONVERGENT B2 ;  /* 0x0000000000027941 */ /* 0x000fea0003800200 */
.L_x_14975:
        /* <DEDUP_REMOVED lines=10> */
.L_x_14978:
[----:B------:R-:W-:Y:S05]  /*79c0*/  BSYNC.RECONVERGENT B2 ;  /* 0x0000000000027941 */ /* 0x000fea0003800200 */
.L_x_14977:
        /* <DEDUP_REMOVED lines=10> */
.L_x_14980:
[----:B------:R-:W-:Y:S05]  /*7a70*/  BSYNC.RECONVERGENT B2 ;  /* 0x0000000000027941 */ /* 0x000fea0003800200 */
.L_x_14979:
        /* <DEDUP_REMOVED lines=9> */
.L_x_14951:
[----:B------:R-:W-:Y:S05]  /*7b10*/  BSYNC.RECONVERGENT B1 ;  /* 0x0000000000017941 */ /* 0x000fea0003800200 */
.L_x_14948:
        /* <DEDUP_REMOVED lines=16> */
[----:B------:R-:W-:Y:S01]  /*7c20*/  @P2 FADD.FTZ R31, R218, -R31 ;  /* 0x8000001fda1f2221 */ /* 0x000fe20000010000 */
[-C--:B------:R-:W-:Y:S01]  /*7c30*/  @P2 FFMA.FTZ R165, R173, R5.reuse, R246 ;  /* 0x00000005ada52223 */ /* 0x080fe200000100f6 */
[----:B------:R-:W-:Y:S01]  /*7c40*/  @P2 FADD.FTZ R60, R169, -R60 ;  /* 0x8000003ca93c2221 */ /* 0x000fe20000010000 */
[----:B------:R-:W-:Y:S01]  /*7c50*/  MOV R30, R138 ;  /* 0x0000008a001e7202 */ /* 0x000fe20000000f00 */
[-CC-:B------:R-:W-:Y:S01]  /*7c60*/  @P2 FFMA.FTZ R3, R237, R5.reuse, R246.reuse ;  /* 0x00000005ed032223 */ /* 0x180fe200000100f6 */
[----:B------:R-:W-:Y:S01]  /*7c70*/  @P2 FFMA.FTZ R7, R217, R5, R246 ;  /* 0x00000005d9072223 */ /* 0x000fe200000100f6 */
[----:B------:R-:W-:Y:S01]  /*7c80*/  @P2 FADD.FTZ R6, R241, -R6 ;  /* 0x80000006f1062221 */ /* 0x000fe20000010000 */
[----:B------:R-:W-:Y:S01]  /*7c90*/  @P2 FFMA.FTZ R30, R4, R31, R138 ;  /* 0x0000001f041e2223 */ /* 0x000fe2000001008a */
[----:B------:R-:W-:Y:S01]  /*7ca0*/  @P2 FADD.FTZ R61, R172, -R61 ;  /* 0x8000003dac3d2221 */ /* 0x000fe20000010000 */
[----:B------:R-:W-:Y:S01]  /*7cb0*/  @P2 FFMA.FTZ R5, R240, R5, R246 ;  /* 0x00000005f0052223 */ /* 0x000fe200000100f6 */
[----:B------:R-:W-:Y:S01]  /*7cc0*/  MOV R31, R139 ;  /* 0x0000008b001f7202 */ /* 0x000fe20000000f00 */
[----:B------:R-:W-:Y:S01]  /*7cd0*/  @P2 FADD.FTZ R165, R170, -R165 ;  /* 0x800000a5aaa52221 */ /* 0x000fe20000010000 */
        /* <DEDUP_REMOVED lines=8> */
[----:B------:R-:W0:Y:S01]  /*7d60*/  @P3 LDC R164, c[0x0][0x40c] ;  /* 0x00010300ffa43b82 */ /* 0x000e220000000800 */
[----:B------:R-:W-:Y:S01]  /*7d70*/  @P2 FFMA.FTZ R61, R4, R165, R141 ;  /* 0x000000a5043d2223 */ /* 0x000fe2000001008d */
[----:B------:R-:W-:Y:S01]  /*7d80*/  @P2 FADD.FTZ R7, R174, -R5 ;  /* 0x80000005ae072221 */ /* 0x000fe20000010000 */
[----:B------:R-:W-:Y:S01]  /*7d90*/  MOV R28, R136 ;  /* 0x00000088001c7202 */ /* 0x000fe20000000f00 */
[C---:B------:R-:W-:Y:S01]  /*7da0*/  @P2 FFMA.FTZ R28, R4.reuse, R3, R136 ;  /* 0x00000003041c2223 */ /* 0x040fe20000010088 */
[----:B------:R-:W-:Y:S01]  /*7db0*/  MOV R29, R137 ;  /* 0x00000089001d7202 */ /* 0x000fe20000000f00 */
[C---:B------:R-:W-:Y:S01]  /*7dc0*/  @P2 FFMA.FTZ R29, R4.reuse, R6, R137 ;  /* 0x00000006041d2223 */ /* 0x040fe20000010089 */
[----:B------:R-:W-:Y:S01]  /*7dd0*/  MOV R62, R142 ;  /* 0x0000008e003e7202 */ /* 0x000fe20000000f00 */
[----:B------:R-:W1:Y:S01]  /*7de0*/  @P3 LDC R245, c[0x0][0x40c] ;  /* 0x00010300fff53b82 */ /* 0x000e620000000800 */
[----:B------:R-:W-:-:S07]  /*7df0*/  @P2 FFMA.FTZ R62, R4, R7, R142 ;  /* 0x00000007043e2223 */ /* 0x000fce000001008e */
[----:B------:R-:W2:Y:S08]  /*7e00*/  @P3 LDC R165, c[0x0][0x40c] ;  /* 0x00010300ffa53b82 */ /* 0x000eb00000000800 */
[----:B------:R-:W3:Y:S01]  /*7e10*/  @P3 LDC R5, c[0x0][0x40c] ;  /* 0x00010300ff053b82 */ /* 0x000ee20000000800 */
[----:B0-----:R-:W-:-:S05]  /*7e20*/  @P3 FMUL.FTZ R7, R29, R164 ;  /* 0x000000a41d073220 */ /* 0x001fca0000410000 */
[----:B------:R-:W-:Y:S02]  /*7e30*/  @P3 F2FP.F16.F32.PACK_AB R7, RZ, R7 ;  /* 0x00000007ff07323e */ /* 0x000fe400000000ff */
[----:B------:R-:W0:Y:S01]  /*7e40*/  @P3 LDC R246, c[0x0][0x40c] ;  /* 0x00010300fff63b82 */ /* 0x000e220000000800 */
[----:B-1----:R-:W-:-:S05]  /*7e50*/  @P3 FMUL.FTZ R4, R28, R245 ;  /* 0x000000f51c043220 */ /* 0x002fca0000410000 */
[----:B------:R-:W-:Y:S02]  /*7e60*/  @P3 F2FP.F16.F32.PACK_AB R4, RZ, R4 ;  /* 0x00000004ff04323e */ /* 0x000fe400000000ff */
[----:B------:R-:W1:Y:S01]  /*7e70*/  @P3 LDC R6, c[0x0][0x40c] ;  /* 0x00010300ff063b82 */ /* 0x000e620000000800 */
[----:B--2---:R-:W-:Y:S01]  /*7e80*/  @P3 FMUL.FTZ R164, R30, R165 ;  /* 0x000000a51ea43220 */ /* 0x004fe20000410000 */
[----:B------:R-:W-:-:S04]  /*7e90*/  @P3 PRMT R72, R4, 0x7610, R72 ;  /* 0x0000761004483816 */ /* 0x000fc80000000048 */
[----:B------:R-:W-:Y:S02]  /*7ea0*/  @P3 F2FP.F16.F32.PACK_AB R164, RZ, R164 ;  /* 0x000000a4ffa4323e */ /* 0x000fe400000000ff */
[----:B------:R-:W2:Y:S01]  /*7eb0*/  @P3 LDC R3, c[0x0][0x40c] ;  /* 0x00010300ff033b82 */ /* 0x000ea20000000800 */
[----:B---3--:R-:W-:Y:S01]  /*7ec0*/  @P3 FMUL.FTZ R5, R60, R5 ;  /* 0x000000053c053220 */ /* 0x008fe20000410000 */
[----:B------:R-:W-:Y:S02]  /*7ed0*/  @P3 PRMT R73, R164, 0x7610, R73 ;  /* 0x00007610a4493816 */ /* 0x000fe40000000049 */
[----:B------:R-:W-:Y:S02]  /*7ee0*/  @P3 PRMT R72, R72, 0x5410, R7 ;  /* 0x0000541048483816 */ /* 0x000fe40000000007 */
        /* <DEDUP_REMOVED lines=16> */
.L_x_14983:
        /* <DEDUP_REMOVED lines=12> */
[----:B------:R-:W-:-:S04]  /*80b0*/  @P2 FFMA.FTZ R3, R238, R5, R246 ;  /* 0x00000005ee032223 */ /* 0x000fc800000100f6 */
[----:B------:R-:W-:-:S04]  /*80c0*/  @P2 FADD.FTZ R3, R218, -R3 ;  /* 0x80000003da032221 */ /* 0x000fc80000010000 */
[C---:B------:R-:W-:Y:S01]  /*80d0*/  @P2 FFMA.FTZ R164, R4.reuse, R3, R138 ;  /* 0x0000000304a42223 */ /* 0x040fe2000001008a */
[----:B------:R-:W-:Y:S01]  /*80e0*/  @P2 FADD.FTZ R3, R169, -R6 ;  /* 0x80000006a9032221 */ /* 0x000fe20000010000 */
[----:B------:R-:W-:Y:S01]  /*80f0*/  MOV R6, R139 ;  /* 0x0000008b00067202 */ /* 0x000fe20000000f00 */
[----:B0-----:R-:W-:Y:S02]  /*8100*/  @P3 FMUL.FTZ R247, R7, R248 ;  /* 0x000000f807f73220 */ /* 0x001fe40000410000 */
[----:B------:R-:W-:Y:S01]  /*8110*/  @P2 FFMA.FTZ R6, R4, R3, R139 ;  /* 0x0000000304062223 */ /* 0x000fe2000001008b */
[-CC-:B------:R-:W-:Y:S01]  /*8120*/  @P2 FFMA.FTZ R3, R239, R5.reuse, R246.reuse ;  /* 0x00000005ef032223 */ /* 0x180fe200000100f6 */
[----:B------:R-:W-:Y:S01]  /*8130*/  @P2 FFMA.FTZ R7, R173, R5, R246 ;  /* 0x00000005ad072223 */ /* 0x000fe200000100f6 */
[----:B------:R-:W-:Y:S02]  /*8140*/  @P3 F2FP.F16.F32.PACK_AB R247, RZ, R247 ;  /* 0x000000f7fff7323e */ /* 0x000fe400000000ff */
[----:B------:R-:W-:Y:S01]  /*8150*/  @P2 FADD.FTZ R245, R172, -R3 ;  /* 0x80000003acf52221 */ /* 0x000fe20000010000 */
[----:B------:R-:W-:Y:S01]  /*8160*/  MOV R3, R140 ;  /* 0x0000008c00037202 */ /* 0x000fe20000000f00 */
[----:B-1----:R-:W-:Y:S01]  /*8170*/  @P3 FMUL.FTZ R165, R165, R250 ;  /* 0x000000faa5a53220 */ /* 0x002fe20000410000 */
[----:B------:R-:W-:Y:S01]  /*8180*/  @P2 FADD.FTZ R248, R170, -R7 ;  /* 0x80000007aaf82221 */ /* 0x000fe20000010000 */
[C---:B------:R-:W-:Y:S01]  /*8190*/  @P2 FFMA.FTZ R3, R4.reuse, R245, R140 ;  /* 0x000000f504032223 */ /* 0x040fe2000001008c */
[----:B------:R-:W-:Y:S01]  /*81a0*/  MOV R7, R141 ;  /* 0x0000008d00077202 */ /* 0x000fe20000000f00 */
[----:B------:R-:W0:Y:S01]  /*81b0*/  @P3 LDC R245, c[0x0][0x40c] ;  /* 0x00010300fff53b82 */ /* 0x000e220000000800 */
[----:B------:R-:W-:Y:S01]  /*81c0*/  @P2 FFMA.FTZ R7, R4, R248, R141 ;  /* 0x000000f804072223 */ /* 0x000fe2000001008d */
[----:B------:R-:W-:Y:S01]  /*81d0*/  @P3 F2FP.F16.F32.PACK_AB R248, RZ, R165 ;  /* 0x000000a5fff8323e */ /* 0x000fe200000000ff */
[----:B------:R-:W-:Y:S01]  /*81e0*/  @P2 FFMA.FTZ R165, R240, R5, R246 ;  /* 0x00000005f0a52223 */ /* 0x000fe200000100f6 */
[----:B------:R-:W-:-:S03]  /*81f0*/  @P3 PRMT R72, R247, 0x7610, R72 ;  /* 0x00007610f7483816 */ /* 0x000fc60000000048 */
[----:B------:R-:W-:Y:S01]  /*8200*/  @P2 FADD.FTZ R249, R174, -R165 ;  /* 0x800000a5aef92221 */ /* 0x000fe20000010000 */
[----:B------:R-:W-:Y:S01]  /*8210*/  @P3 PRMT R72, R72, 0x5410, R248 ;  /* 0x0000541048483816 */ /* 0x000fe200000000f8 */
[----:B------:R-:W1:Y:S01]  /*8220*/  @P3 LDC R247, c[0x0][0x40c] ;  /* 0x00010300fff73b82 */ /* 0x000e620000000800 */
[----:B------:R-:W-:Y:S01]  /*8230*/  MOV R165, R142 ;  /* 0x0000008e00a57202 */ /* 0x000fe20000000f00 */
[----:B------:R-:W-:-:S06]  /*8240*/  @P2 FFMA.FTZ R165, R4, R249, R142 ;  /* 0x000000f904a52223 */ /* 0x000fcc000001008e */
[----:B------:R-:W2:Y:S01]  /*8250*/  @P3 LDC R248, c[0x0][0x40c] ;  /* 0x00010300fff83b82 */ /* 0x000ea20000000800 */
[----:B0-----:R-:W-:-:S07]  /*8260*/  @P3 FMUL.FTZ R245, R164, R245 ;  /* 0x000000f5a4f53220 */ /* 0x001fce0000410000 */
[----:B------:R-:W0:Y:S01]  /*8270*/  @P3 LDC R250, c[0x0][0x40c] ;  /* 0x00010300fffa3b82 */ /* 0x000e220000000800 */
[----:B------:R-:W-:-:S07]  /*8280*/  @P3 F2FP.F16.F32.PACK_AB R245, RZ, R245 ;  /* 0x000000f5fff5323e */ /* 0x000fce00000000ff */
[----:B------:R-:W3:Y:S01]  /*8290*/  @P3 LDC R164, c[0x0][0x40c] ;  /* 0x00010300ffa43b82 */ /* 0x000ee20000000800 */
[----:B-1----:R-:W-:Y:S01]  /*82a0*/  @P3 FMUL.FTZ R6, R6, R247 ;  /* 0x000000f706063220 */ /* 0x002fe20000410000 */
[----:B------:R-:W-:-:S04]  /*82b0*/  @P3 PRMT R73, R245, 0x7610, R73 ;  /* 0x00007610f5493816 */ /* 0x000fc80000000049 */
[----:B------:R-:W-:Y:S01]  /*82c0*/  @P3 F2FP.F16.F32.PACK_AB R6, RZ, R6 ;  /* 0x00000006ff06323e */ /* 0x000fe200000000ff */
[----:B--2---:R-:W-:-:S03]  /*82d0*/  @P3 FMUL.FTZ R7, R7, R248 ;  /* 0x000000f807073220 */ /* 0x004fc60000410000 */
[----:B------:R-:W-:Y:S02]  /*82e0*/  @P3 PRMT R73, R73, 0x5410, R6 ;  /* 0x0000541049493816 */ /* 0x000fe40000000006 */
[----:B------:R-:W-:Y:S01]  /*82f0*/  @P3 F2FP.F16.F32.PACK_AB R7, RZ, R7 ;  /* 0x00000007ff07323e */ /* 0x000fe200000000ff */
[----:B---3--:R-:W-:Y:S01]  /*8300*/  @P3 FMUL.FTZ R3, R3, R164 ;  /* 0x000000a403033220 */ /* 0x008fe20000410000 */
[----:B0-----:R-:W-:-:S04]  /*8310*/  @P3 FMUL.FTZ R164, R165, R250 ;  /* 0x000000faa5a43220 */ /* 0x001fc80000410000 */
[----:B------:R-:W-:Y:S02]  /*8320*/  @P3 F2FP.F16.F32.PACK_AB R3, RZ, R3 ;  /* 0x00000003ff03323e */ /* 0x000fe400000000ff */
[----:B------:R-:W-:Y:S02]  /*8330*/  @P3 F2FP.F16.F32.PACK_AB R164, RZ, R164 ;  /* 0x000000a4ffa4323e */ /* 0x000fe400000000ff */
        /* <DEDUP_REMOVED lines=12> */
.L_x_14982:
        /* <DEDUP_REMOVED lines=12> */
.L_x_14987:
[----:B------:R-:W-:Y:S05]  /*84c0*/  BSYNC.RECONVERGENT B2 ;  /* 0x0000000000027941 */ /* 0x000fea0003800200 */
.L_x_14986:
        /* <DEDUP_REMOVED lines=10> */
.L_x_14989:
[----:B------:R-:W-:Y:S05]  /*8570*/  BSYNC.RECONVERGENT B2 ;  /* 0x0000000000027941 */ /* 0x000fea0003800200 */
.L_x_14988:
        /* <DEDUP_REMOVED lines=10> */
.L_x_14991:
[----:B------:R-:W-:Y:S05]  /*8620*/  BSYNC.RECONVERGENT B2 ;  /* 0x0000000000027941 */ /* 0x000fea0003800200 */
.L_x_14990:
        /* <DEDUP_REMOVED lines=10> */
.L_x_14993:
[----:B------:R-:W-:Y:S05]  /*86d0*/  BSYNC.RECONVERGENT B2 ;  /* 0x0000000000027941 */ /* 0x000fea0003800200 */
.L_x_14992:
        /* <DEDUP_REMOVED lines=10> */
.L_x_14995:
[----:B------:R-:W-:Y:S05]  /*8780*/  BSYNC.RECONVERGENT B2 ;  /* 0x0000000000027941 */ /* 0x000fea0003800200 */
.L_x_14994:
        /* <DEDUP_REMOVED lines=10> */
.L_x_14997:
[----:B------:R-:W-:Y:S05]  /*8830*/  BSYNC.RECONVERGENT B2 ;  /* 0x0000000000027941 */ /* 0x000fea0003800200 */
.L_x_14996:
        /* <DEDUP_REMOVED lines=10> */
.L_x_14999:
[----:B------:R-:W-:Y:S05]  /*88e0*/  BSYNC.RECONVERGENT B2 ;  /* 0x0000000000027941 */ /* 0x000fea0003800200 */
.L_x_14998:
        /* <DEDUP_REMOVED lines=37> */
.L_x_14985:
        /* <DEDUP_REMOVED lines=11> */
.L_x_15001:
[----:B------:R-:W-:Y:S05]  /*8bf0*/  BSYNC.RECONVERGENT B2 ;  /* 0x0000000000027941 */ /* 0x000fea0003800200 */
.L_x_15000:
        /* <DEDUP_REMOVED lines=10> */
.L_x_15003:
[----:B------:R-:W-:Y:S05]  /*8ca0*/  BSYNC.RECONVERGENT B2 ;  /* 0x0000000000027941 */ /* 0x000fea0003800200 */
.L_x_15002:
        /* <DEDUP_REMOVED lines=10> */
.L_x_15005:
[----:B------:R-:W-:Y:S05]  /*8d50*/  BSYNC.RECONVERGENT B2 ;  /* 0x0000000000027941 */ /* 0x000fea0003800200 */
.L_x_15004:
        /* <DEDUP_REMOVED lines=10> */
.L_x_15007:
[----:B------:R-:W-:Y:S05]  /*8e00*/  BSYNC.RECONVERGENT B2 ;  /* 0x0000000000027941 */ /* 0x000fea0003800200 */
.L_x_15006:
        /* <DEDUP_REMOVED lines=10> */
.L_x_15009:
[----:B------:R-:W-:Y:S05]  /*8eb0*/  BSYNC.RECONVERGENT B2 ;  /* 0x0000000000027941 */ /* 0x000fea0003800200 */
.L_x_15008:
        /* <DEDUP_REMOVED lines=10> */
.L_x_15011:
[----:B------:R-:W-:Y:S05]  /*8f60*/  BSYNC.RECONVERGENT B2 ;  /* 0x0000000000027941 */ /* 0x000fea0003800200 */
.L_x_15010:
        /* <DEDUP_REMOVED lines=11> */
.L_x_15013:
[----:B------:R-:W-:Y:S05]  /*9020*/  BSYNC.RECONVERGENT B2 ;  /* 0x0000000000027941 */ /* 0x000fea0003800200 */
.L_x_15012:
[----:B------:R-:W-:Y:S01]  /*9030*/  FADD.FTZ R5, R241, -R164 ;  /* 0x800000a4f1057221 */ /* 0x000fe20000010000 */
[----:B------:R-:W-:-:S03]  /*9040*/  ISETP.GT.AND P0, PT, R3, RZ, PT ;  /* 0x000000ff0300720c */ /* 0x000fc60003f04270 */
[----:B------:R-:W-:-:S05]  /*9050*/  FMUL.FTZ R5, R4, R5 ;  /* 0x0000000504057220 */ /* 0x000fca0000410000 */
[----:B------:R-:W-:-:S05]  /*9060*/  FSEL R5, R5, RZ, P0 ;  /* 0x000000ff05057208 */ /* 0x000fca0000000000 */
[----:B0-----:R-:W-:-:S05]  /*9070*/  @P3 FMUL.FTZ R6, R5, R6 ;  /* 0x0000000605063220 */ /* 0x001fca0000410000 */
[----:B------:R-:W-:-:S04]  /*9080*/  @P3 F2FP.F16.F32.PACK_AB R6, RZ, R6 ;  /* 0x00000006ff06323e */ /* 0x000fc800000000ff */
[----:B------:R-:W-:-:S07]  /*9090*/  @P3 PRMT R75, R75, 0x5410, R6 ;  /* 0x000054104b4b3816 */ /* 0x000fce0000000006 */
.L_x_14984:
[----:B------:R-:W-:Y:S05]  /*90a0*/  BSYNC.RECONVERGENT B1 ;  /* 0x0000000000017941 */ /* 0x000fea0003800200 */
.L_x_14981:
        /* <DEDUP_REMOVED lines=13> */
.L_x_14844:
[----:B------:R-:W-:Y:S05]  /*9180*/  BSYNC B0 ;  /* 0x0000000000007941 */ /* 0x000fea0003800000 */
.L_x_14843:
        /* <DEDUP_REMOVED lines=67> */
[----:B-----5:R-:W-:Y:S01]  /*95c0*/  FADD.FTZ R6, RZ, R6 ;  /* 0x00000006ff067221 */ /* 0x020fe20000010000 */
[----:B------:R-:W-:Y:S02]  /*95d0*/  FADD.FTZ R5, R5, R18 ;  /* 0x0000001205057221 */ /* 0x000fe40000010000 */
[----:B------:R-:W5:Y:S01]  /*95e0*/  LDS R45, [R0+0x3c00] ;  /* 0x003c0000002d7984 */ /* 0x000f620000000800 */
[----:B------:R-:W2:Y:S01]  /*95f0*/  LDC R18, c[0x0][0x388] ;  /* 0x0000e200ff127b82 */ /* 0x000ea20000000800 */
[----:B------:R-:W-:Y:S01]  /*9600*/  FADD.FTZ R6, R6, R21 ;  /* 0x0000001506067221 */ /* 0x000fe20000010000 */
[----:B------:R-:W-:Y:S01]  /*9610*/  FADD.FTZ R7, RZ, R7 ;  /* 0x00000007ff077221 */ /* 0x000fe20000010000 */
[----:B------:R-:W5:Y:S01]  /*9620*/  LDS R44, [R0+0x3e00] ;  /* 0x003e0000002c7984 */ /* 0x000f620000000800 */
[----:B------:R-:W-:Y:S02]  /*9630*/  FADD.FTZ R9, R9, R22 ;  /* 0x0000001609097221 */ /* 0x000fe40000010000 */
[----:B------:R-:W-:Y:S01]  /*9640*/  FADD.FTZ R7, R7, R20 ;  /* 0x0000001407077221 */ /* 0x000fe20000010000 */
[----:B------:R-:W5:Y:S01]  /*9650*/  LDS R46, [R0+0x4000] ;  /* 0x00400000002e7984 */ /* 0x000f620000000800 */
[----:B------:R-:W-:-:S03]  /*9660*/  FADD.FTZ R11, R11, R28 ;  /* 0x0000001c0b0b7221 */ /* 0x000fc60000010000 */
[----:B------:R-:W5:Y:S01]  /*9670*/  LDS R47, [R0+0x4200] ;  /* 0x00420000002f7984 */ /* 0x000f620000000800 */
[----:B------:R-:W-:-:S03]  /*9680*/  FADD.FTZ R10, R10, R29 ;  /* 0x0000001d0a0a7221 */ /* 0x000fc60000010000 */
[----:B------:R-:W5:Y:S01]  /*9690*/  LDS R53, [R0+0x4400] ;  /* 0x0044000000357984 */ /* 0x000f620000000800 */
[----:B------:R-:W-:-:S03]  /*96a0*/  FADD.FTZ R2, R2, R31 ;  /* 0x0000001f02027221 */ /* 0x000fc60000010000 */
[----:B------:R-:W-:Y:S01]  /*96b0*/  LDS R52, [R0+0x4600] ;  /* 0x0046000000347984 */ /* 0x000fe20000000800 */
[----:B0-----:R-:W-:-:S03]  /*96c0*/  FADD.FTZ R3, R3, R30 ;  /* 0x0000001e03037221 */ /* 0x001fc60000010000 */
[----:B------:R-:W0:Y:S01]  /*96d0*/  LDS R55, [R0+0x4800] ;  /* 0x0048000000377984 */ /* 0x000e220000000800 */
[----:B-1----:R-:W-:Y:S01]  /*96e0*/  FADD.FTZ R4, R4, R33 ;  /* 0x0000002104047221 */ /* 0x002fe20000010000 */
[----:B--2---:R-:W-:Y:S02]  /*96f0*/  IMAD R18, R18, UR4, RZ ;  /* 0x0000000412127c24 */ /* 0x004fe4000f8e02ff */
[----:B------:R-:W-:Y:S01]  /*9700*/  LDS R54, [R0+0x4a00] ;  /* 0x004a000000367984 */ /* 0x000fe20000000800 */
[----:B------:R-:W-:Y:S02]  /*9710*/  FADD.FTZ R5, R5, R32 ;  /* 0x0000002005057221 */ /* 0x000fe40000010000 */
[----:B------:R-:W-:Y:S01]  /*9720*/  IADD3 R171, P0, PT, R18, R171, RZ ;  /* 0x000000ab12ab7210 */ /* 0x000fe20007f1e0ff */
[----:B------:R-:W1:Y:S01]  /*9730*/  LDS R61, [R0+0x4c00] ;  /* 0x004c0000003d7984 */ /* 0x000e620000000800 */
[----:B---3--:R-:W-:-:S03]  /*9740*/  FADD.FTZ R6, R6, R35 ;  /* 0x0000002306067221 */ /* 0x008fc60000010000 */
[----:B------:R-:W2:Y:S01]  /*9750*/  LDS R60, [R0+0x4e00] ;  /* 0x004e0000003c7984 */ /* 0x000ea20000000800 */
[----:B----4-:R-:W-:Y:S01]  /*9760*/  FADD.FTZ R7, R7, R34 ;  /* 0x0000002207077221 */ /* 0x010fe20000010000 */
[----:B------:R-:W-:Y:S01]  /*9770*/  BAR.SYNC.DEFER_BLOCKING 0x0 ;  /* 0x0000000000007b1d */ /* 0x000fe20000010000 */
[----:B-----5:R-:W-:Y:S01]  /*9780*/  FADD.FTZ R45, R8, R45 ;  /* 0x0000002d082d7221 */ /* 0x020fe20000010000 */
[----:B------:R-:W-:Y:S01]  /*9790*/  FADD.FTZ R9, R9, R44 ;  /* 0x0000002c09097221 */ /* 0x000fe20000010000 */
[----:B------:R-:W-:Y:S01]  /*97a0*/  FADD.FTZ R11, R11, R46 ;  /* 0x0000002e0b0b7221 */ /* 0x000fe20000010000 */
[----:B------:R-:W-:Y:S01]  /*97b0*/  FADD.FTZ R47, R10, R47 ;  /* 0x0000002f0a2f7221 */ /* 0x000fe20000010000 */
[----:B------:R-:W-:Y:S01]  /*97c0*/  FADD.FTZ R53, R2, R53 ;  /* 0x0000003502357221 */ /* 0x000fe20000010000 */
[----:B------:R-:W-:Y:S01]  /*97d0*/  IADD3.X R2, PT, PT, RZ, RZ, RZ, P0, !PT ;  /* 0x000000ffff027210 */ /* 0x000fe200007fe4ff */
[----:B------:R-:W-:Y:S01]  /*97e0*/  STS.128 [R243], R148 ;  /* 0x00000094f3007388 */ /* 0x000fe20000000c00 */
[----:B0-----:R-:W-:Y:S01]  /*97f0*/  FADD.FTZ R55, R4, R55 ;  /* 0x0000003704377221 */ /* 0x001fe20000010000 */
[----:B------:R-:W-:-:S02]  /*9800*/  SHF.L.U32 R4, R171, 0x2, RZ ;  /* 0x00000002ab047819 */ /* 0x000fc400000006ff */
[----:B------:R-:W-:Y:S04]  /*9810*/  STS.128 [R243+0x10], R36 ;  /* 0x00001024f3007388 */ /* 0x000fe80000000c00 */
[----:B------:R-:W-:Y:S01]  /*9820*/  STS.128 [R243+0x400], R156 ;  /* 0x0004009cf3007388 */ /* 0x000fe20000000c00 */
[----:B-1----:R-:W-:-:S03]  /*9830*/  FADD.FTZ R61, R6, R61 ;  /* 0x0000003d063d7221 */ /* 0x002fc60000010000 */
[----:B------:R-:W-:Y:S01]  /*9840*/  STS.128 [R243+0x410], R40 ;  /* 0x00041028f3007388 */ /* 0x000fe20000000c00 */
[----:B--2---:R-:W-:-:S03]  /*9850*/  FADD.FTZ R7, R7, R60 ;  /* 0x0000003c07077221 */ /* 0x004fc60000010000 */
[----:B------:R-:W-:Y:S04]  /*9860*/  STS.128 [R243+0x800], R76 ;  /* 0x0008004cf3007388 */ /* 0x000fe80000000c00 */
[----:B------:R-:W-:Y:S04]  /*9870*/  STS.128 [R243+0x810], R48 ;  /* 0x00081030f3007388 */ /* 0x000fe80000000c00 */
[----:B------:R0:W-:Y:S04]  /*9880*/  STS.128 [R243+0xc00], R12 ;  /* 0x000c000cf3007388 */ /* 0x0001e80000000c00 */
[----:B------:R-:W-:Y:S04]  /*9890*/  STS.128 [R243+0xc10], R56 ;  /* 0x000c1038f3007388 */ /* 0x000fe80000000c00 */
[----:B------:R-:W-:Y:S04]  /*98a0*/  STS.128 [R243+0x1000], R68 ;  /* 0x00100044f3007388 */ /* 0x000fe80000000c00 */
[----:B------:R-:W-:Y:S01]  /*98b0*/  STS.128 [R243+0x1010], R24 ;  /* 0x00101018f3007388 */ /* 0x000fe20000000c00 */
[----:B------:R-:W-:Y:S01]  /*98c0*/  BAR.SYNC.DEFER_BLOCKING 0x0 ;  /* 0x0000000000007b1d */ /* 0x000fe20000010000 */
[----:B0-----:R-:W-:Y:S01]  /*98d0*/  FADD.FTZ R15, R5, R54 ;  /* 0x00000036050f7221 */ /* 0x001fe20000010000 */
[----:B------:R-:W-:-:S04]  /*98e0*/  FADD.FTZ R13, R3, R52 ;  /* 0x00000034030d7221 */ /* 0x000fc80000010000 */
        /* <DEDUP_REMOVED lines=20> */
[----:B-----5:R-:W-:Y:S01]  /*9a30*/  FADD.FTZ R31, R14, R27 ;  /* 0x0000001b0e1f7221 */ /* 0x020fe20000010000 */
[----:B------:R-:W-:Y:S02]  /*9a40*/  SHF.L.U64.HI R14, R171, 0x2, R2 ;  /* 0x00000002ab0e7819 */ /* 0x000fe40000010202 */
[----:B------:R-:W4:Y:S01]  /*9a50*/  LDS R35, [R0+0x2e00] ;  /* 0x002e000000237984 */ /* 0x000f220000000800 */
[----:B------:R-:W-:Y:S01]  /*9a60*/  IADD3 R2, P0, PT, R4, UR18, RZ ;  /* 0x0000001204027c10 */ /* 0x000fe2000ff1e0ff */
[----:B------:R-:W-:Y:S01]  /*9a70*/  FADD.FTZ R5, R12, R25 ;  /* 0x000000190c057221 */ /* 0x000fe20000010000 */
[----:B------:R-:W-:Y:S01]  /*9a80*/  IADD3 R4, P1, PT, R4, UR16, RZ ;  /* 0x0000001004047c10 */ /* 0x000fe2000ff3e0ff */
[----:B------:R-:W5:Y:S01]  /*9a90*/  LDS R12, [R0+0xa00] ;  /* 0x000a0000000c7984 */ /* 0x000f620000000800 */
[C---:B------:R-:W-:Y:S01]  /*9aa0*/  IADD3.X R3, PT, PT, R14.reuse, UR19, RZ, P0, !PT ;  /* 0x000000130e037c10 */ /* 0x040fe200087fe4ff */
[----:B------:R-:W-:Y:S01]  /*9ab0*/  FADD.FTZ R49, R5, R16 ;  /* 0x0000001005317221 */ /* 0x000fe20000010000 */
[----:B------:R-:W-:Y:S01]  /*9ac0*/  IADD3.X R5, PT, PT, R14, UR17, RZ, P1, !PT ;  /* 0x000000110e057c10 */ /* 0x000fe20008ffe4ff */
        /* <DEDUP_REMOVED lines=14> */
[----:B------:R-:W3:Y:S04]  /*9bb0*/  LDS R57, [R0+0x4200] ;  /* 0x0042000000397984 */ /* 0x000ee80000000800 */
        /* <DEDUP_REMOVED lines=21> */
[----:B------:R-:W-:-:S03]  /*9d10*/  FADD.FTZ R12, R12, R39 ;  /* 0x000000270c0c7221 */ /* 0x000fc60000010000 */
[----:B------:R-:W3:Y:S01]  /*9d20*/  LDS R22, [R0+0x3800] ;  /* 0x0038000000167984 */ /* 0x000ee20000000800 */
[----:B----4-:R-:W-:-:S03]  /*9d30*/  FADD.FTZ R16, R16, R29 ;  /* 0x0000001d10107221 */ /* 0x010fc60000010000 */
[----:B------:R-:W-:Y:S01]  /*9d40*/  STG.E desc[UR6][R4.64], R45 ;  /* 0x0000002d04007986 */ /* 0x000fe2000c101906 */
[----:B-----5:R-:W-:-:S03]  /*9d50*/  FADD.FTZ R18, RZ, R18 ;  /* 0x00000012ff127221 */ /* 0x020fc60000010000 */
[----:B------:R-:W4:Y:S01]  /*9d60*/  LDS R45, [R0+0x4a00] ;  /* 0x004a0000002d7984 */ /* 0x000f220000000800 */
        /* <DEDUP_REMOVED lines=16> */
[----:B------:R-:W-:Y:S04]  /*9e70*/  STG.E desc[UR6][R4.64+0x600], R47 ;  /* 0x0006002f04007986 */ /* 0x000fe8000c101906 */
        /* <DEDUP_REMOVED lines=17> */
.L_x_14848:
        /* <DEDUP_REMOVED lines=8> */
.L_x_15016:
[----:B------:R-:W-:Y:S05]  /*a010*/  BSYNC B1 ;  /* 0x0000000000017941 */ /* 0x000fea0003800000 */
.L_x_15015:
        /* <DEDUP_REMOVED lines=9> */
.L_x_15017:
[----:B------:R-:W-:Y:S01]  /*a0b0*/  MOV R252, R245 ;  /* 0x000000f500fc7202 */ /* 0x000fe20000000f00 */
[----:B------:R-:W-:Y:S01]  /*a0c0*/  HFMA2 R164, -RZ, RZ, 0, 1.1920928955078125e-07 ;  /* 0x00000002ffa47431 */ /* 0x000fe200000001ff */
[----:B------:R-:W-:-:S07]  /*a0d0*/  MOV R244, R250 ;  /* 0x000000fa00f47202 */ /* 0x000fce0000000f00 */
[----:B------:R-:W-:Y:S05]  /*a0e0*/  WARPSYNC.COLLECTIVE R243, `(.L_x_15018) ;  /* 0x00000000f3087348 */ /* 0x000fea0003c00000 */
[----:B------:R0:W1:Y:S02]  /*a0f0*/  SHFL.BFLY P1, R250, R252, R164, R165 ;  /* 0x0c0000a4fcfa7389 */ /* 0x00006400000200a5 */
[----:B01----:R-:W-:Y:S05]  /*a100*/  ENDCOLLECTIVE ;  /* 0x000000000000791b */ /* 0x003fea0003800000 */
.L_x_15018:
[----:B------:R-:W-:-:S05]  /*a110*/  FADD.FTZ R244, R244, R171 ;  /* 0x000000abf4f47221 */ /* 0x000fca0000010000 */
[----:B------:R-:W-:Y:S02]  /*a120*/  MOV R252, R244 ;  /* 0x000000f400fc7202 */ /* 0x000fe40000000f00 */
[----:B------:R-:W-:-:S07]  /*a130*/  MOV R246, R250 ;  /* 0x000000fa00f67202 */ /* 0x000fce0000000f00 */
[----:B------:R-:W-:Y:S05]  /*a140*/  WARPSYNC.COLLECTIVE R243, `(.L_x_15019) ;  /* 0x00000000f3087348 */ /* 0x000fea0003c00000 */
[----:B------:R0:W1:Y:S02]  /*a150*/  SHFL.BFLY P1, R250, R252, R164, R165 ;  /* 0x0c0000a4fcfa7389 */ /* 0x00006400000200a5 */
[----:B01----:R-:W-:Y:S05]  /*a160*/  ENDCOLLECTIVE ;  /* 0x000000000000791b */ /* 0x003fea0003800000 */
.L_x_15019:
[----:B------:R-:W-:-:S05]  /*a170*/  FADD.FTZ R246, R245, R246 ;  /* 0x000000f6f5f67221 */ /* 0x000fca0000010000 */
[----:B------:R-:W-:Y:S01]  /*a180*/  MOV R252, R246 ;  /* 0x000000f600fc7202 */ /* 0x000fe20000000f00 */
[----:B------:R-:W-:Y:S01]  /*a190*/  HFMA2 R164, -RZ, RZ, 0, 2.384185791015625e-07 ;  /* 0x00000004ffa47431 */ /* 0x000fe200000001ff */
[----:B------:R-:W-:-:S07]  /*a1a0*/  MOV R247, R250 ;  /* 0x000000fa00f77202 */ /* 0x000fce0000000f00 */
[----:B------:R-:W-:Y:S05]  /*a1b0*/  WARPSYNC.COLLECTIVE R243, `(.L_x_15020) ;  /* 0x00000000f3087348 */ /* 0x000fea0003c00000 */
[----:B------:R0:W1:Y:S02]  /*a1c0*/  SHFL.BFLY P1, R250, R252, R164, R165 ;  /* 0x0c0000a4fcfa7389 */ /* 0x00006400000200a5 */
[----:B01----:R-:W-:Y:S05]  /*a1d0*/  ENDCOLLECTIVE ;  /* 0x000000000000791b */ /* 0x003fea0003800000 */
.L_x_15020:
[----:B------:R-:W-:-:S05]  /*a1e0*/  FADD.FTZ R247, R244, R247 ;  /* 0x000000f7f4f77221 */ /* 0x000fca0000010000 */
[----:B------:R-:W-:Y:S02]  /*a1f0*/  MOV R252, R247 ;  /* 0x000000f700fc7202 */ /* 0x000fe40000000f00 */
[----:B------:R-:W-:-:S07]  /*a200*/  MOV R249, R250 ;  /* 0x000000fa00f97202 */ /* 0x000fce0000000f00 */
[----:B------:R-:W-:Y:S05]  /*a210*/  WARPSYNC.COLLECTIVE R243, `(.L_x_15021) ;  /* 0x00000000f3087348 */ /* 0x000fea0003c00000 */
[----:B------:R0:W1:Y:S02]  /*a220*/  SHFL.BFLY P1, R250, R252, R164, R165 ;  /* 0x0c0000a4fcfa7389 */ /* 0x00006400000200a5 */
[----:B01----:R-:W-:Y:S05]  /*a230*/  ENDCOLLECTIVE ;  /* 0x000000000000791b */ /* 0x003fea0003800000 */
.L_x_15021:
[----:B------:R-:W-:-:S05]  /*a240*/  FADD.FTZ R249, R246, R249 ;  /* 0x000000f9f6f97221 */ /* 0x000fca0000010000 */
[----:B------:R-:W-:Y:S01]  /*a250*/  MOV R252, R249 ;  /* 0x000000f900fc7202 */ /* 0x000fe20000000f00 */
[----:B------:R-:W-:Y:S01]  /*a260*/  HFMA2 R164, -RZ, RZ, 0, 4.76837158203125e-07 ;  /* 0x00000008ffa47431 */ /* 0x000fe200000001ff */
[----:B------:R-:W-:-:S07]  /*a270*/  MOV R248, R250 ;  /* 0x000000fa00f87202 */ /* 0x000fce0000000f00 */
[----:B------:R-:W-:Y:S05]  /*a280*/  WARPSYNC.COLLECTIVE R243, `(.L_x_15022) ;  /* 0x00000000f3087348 */ /* 0x000fea0003c00000 */
[----:B------:R0:W1:Y:S02]  /*a290*/  SHFL.BFLY P1, R250, R252, R164, R165 ;  /* 0x0c0000a4fcfa7389 */ /* 0x00006400000200a5 */
[----:B01----:R-:W-:Y:S05]  /*a2a0*/  ENDCOLLECTIVE ;  /* 0x000000000000791b */ /* 0x003fea0003800000 */
.L_x_15022:
[----:B------:R-:W-:-:S05]  /*a2b0*/  FADD.FTZ R248, R247, R248 ;  /* 0x000000f8f7f87221 */ /* 0x000fca0000010000 */
[----:B------:R-:W-:Y:S02]  /*a2c0*/  MOV R252, R248 ;  /* 0x000000f800fc7202 */ /* 0x000fe40000000f00 */
[----:B------:R-:W-:-:S07]  /*a2d0*/  MOV R242, R250 ;  /* 0x000000fa00f27202 */ /* 0x000fce0000000f00 */
[----:B------:R-:W-:Y:S05]  /*a2e0*/  WARPSYNC.COLLECTIVE R243, `(.L_x_15023) ;  /* 0x00000000f3087348 */ /* 0x000fea0003c00000 */
[----:B------:R0:W1:Y:S02]  /*a2f0*/  SHFL.BFLY P1, R250, R252, R164, R165 ;  /* 0x0c0000a4fcfa7389 */ /* 0x00006400000200a5 */
[----:B01----:R-:W-:Y:S05]  /*a300*/  ENDCOLLECTIVE ;  /* 0x000000000000791b */ /* 0x003fea0003800000 */
.L_x_15023:
[----:B------:R-:W-:-:S05]  /*a310*/  FADD.FTZ R242, R249, R242 ;  /* 0x000000f2f9f27221 */ /* 0x000fca0000010000 */
[----:B------:R-:W-:Y:S01]  /*a320*/  MOV R252, R242 ;  /* 0x000000f200fc7202 */ /* 0x000fe20000000f00 */
[----:B------:R-:W-:Y:S01]  /*a330*/  HFMA2 R164, -RZ, RZ, 0, 9.5367431640625e-07 ;  /* 0x00000010ffa47431 */ /* 0x000fe200000001ff */
[----:B------:R-:W-:-:S07]  /*a340*/  MOV R171, R250 ;  /* 0x000000fa00ab7202 */ /* 0x000fce0000000f00 */
[----:B------:R-:W-:Y:S05]  /*a350*/  WARPSYNC.COLLECTIVE R243, `(.L_x_15024) ;  /* 0x00000000f3087348 */ /* 0x000fea0003c00000 */
[----:B------:R0:W1:Y:S02]  /*a360*/  SHFL.BFLY P1, R250, R252, R164, R165 ;  /* 0x0c0000a4fcfa7389 */ /* 0x00006400000200a5 */
[----:B01----:R-:W-:Y:S05]  /*a370*/  ENDCOLLECTIVE ;  /* 0x000000000000791b */ /* 0x003fea0003800000 */
.L_x_15024:
[----:B------:R-:W-:-:S05]  /*a380*/  FADD.FTZ R245, R248, R171 ;  /* 0x000000abf8f57221 */ /* 0x000fca0000010000 */
[----:B------:R-:W-:Y:S02]  /*a390*/  MOV R252, R245 ;  /* 0x000000f500fc7202 */ /* 0x000fe40000000f00 */
[----:B------:R-:W-:-:S07]  /*a3a0*/  MOV R251, R250 ;  /* 0x000000fa00fb7202 */ /* 0x000fce0000000f00 */
[----:B------:R-:W-:Y:S05]  /*a3b0*/  WARPSYNC.COLLECTIVE R243, `(.L_x_15025) ;  /* 0x00000000f3087348 */ /* 0x000fea0003c00000 */
[----:B------:R0:W1:Y:S02]  /*a3c0*/  SHFL.BFLY P1, R250, R252, R164, R165 ;  /* 0x0c0000a4fcfa7389 */ /* 0x00006400000200a5 */
[----:B01----:R-:W-:Y:S05]  /*a3d0*/  ENDCOLLECTIVE ;  /* 0x000000000000791b */ /* 0x003fea0003800000 */
.L_x_15025:
[----:B------:R-:W-:Y:S01]  /*a3e0*/  MOV R244, R250 ;  /* 0x000000fa00f47202 */ /* 0x000fe20000000f00 */
[----:B------:R-:W-:Y:S06]  /*a3f0*/  BRA `(.L_x_15026) ;  /* 0xffffff7c00ec7947 */ /* 0x000fec000383ffff */
.L_x_15027:
        /* <DEDUP_REMOVED lines=16> */
.L_x_25475:


//--------------------- .text._ZN10layer_norm13ln_bwd_kernelINS_13Kernel_traitsI6__halfS2_fS2_fjLj1280ELj1ELj4ELj1ELj16ENS_18Kernel_traits_baseILj1280ES2_S2_fS2_fjLj128EEEEELb0ELb1ELb0ELb0EEEvNS_9BwdParamsE --------------------------
	.section	.text._ZN10layer_norm13ln_bwd_kernelINS_13Kernel_traitsI6__halfS2_fS2_fjLj1280ELj1ELj4ELj1ELj16ENS_18Kernel_traits_baseILj1280ES2_S2_fS2_fjLj128EEEEELb0ELb1ELb0ELb0EEEvNS_9BwdParamsE,"ax",@progbits
	.align	128
        .global         _ZN10layer_norm13ln_bwd_kernelINS_13Kernel_traitsI6__halfS2_fS2_fjLj1280ELj1ELj4ELj1ELj16ENS_18Kernel_traits_baseILj1280ES2_S2_fS2_fjLj128EEEEELb0ELb1ELb0ELb0EEEvNS_9BwdParamsE
        .type           _ZN10layer_norm13ln_bwd_kernelINS_13Kernel_traitsI6__halfS2_fS2_fjLj1280ELj1ELj4ELj1ELj16ENS_18Kernel_traits_baseILj1280ES2_S2_fS2_fjLj128EEEEELb0ELb1ELb0ELb0EEEvNS_9BwdParamsE,@function
        .size           _ZN10layer_norm13ln_bwd_kernelINS_13Kernel_traitsI6__halfS2_fS2_fjLj1280ELj1ELj4ELj1ELj16ENS_18Kernel_traits_baseILj1280ES2_S2_fS2_fjLj128EEEEELb0ELb1ELb0ELb0EEEvNS_9BwdParamsE,(.L_x_25476 - _ZN10layer_norm13ln_bwd_kernelINS_13Kernel_traitsI6__halfS2_fS2_fjLj1280ELj1ELj4ELj1ELj16ENS_18Kernel_traits_baseILj1280ES2_S2_fS2_fjLj128EEEEELb0ELb1ELb0ELb0EEEvNS_9BwdParamsE)
        .other          _ZN10layer_norm13ln_bwd_kernelINS_13Kernel_traitsI6__halfS2_fS2_fjLj1280ELj1ELj4ELj1ELj16ENS_18Kernel_traits_baseILj1280ES2_S2_fS2_fjLj128EEEEELb0ELb1ELb0ELb0EEEvNS_9BwdParamsE,@"STO_CUDA_ENTRY STV_DEFAULT"
_ZN10layer_norm13ln_bwd_kernelINS_13Kernel_traitsI6__halfS2_fS2_fjLj1280ELj1ELj4ELj1ELj16ENS_18Kernel_traits_baseILj1280ES2_S2_fS2_fjLj128EEEEELb0ELb1ELb0ELb0EEEvNS_9BwdParamsE:
.text._ZN10layer_norm13ln_bwd_kernelINS_13Kernel_traitsI6__halfS2_fS2_fjLj1280ELj1ELj4ELj1ELj16ENS_18Kernel_traits_baseILj1280ES2_S2_fS2_fjLj128EEEEELb0ELb1ELb0ELb0EEEvNS_9BwdParamsE:
        /* <DEDUP_REMOVED lines=30> */
[C---:B---3--:R-:W-:Y:S01]  /*01e0*/  @P0 IMAD.WIDE.U32 R2, R27.reuse, 0x10, R2 ;  /* 0x000000101b020825 */ /* 0x048fe200078e0002 */
[----:B------:R3:W-:Y:S06]  /*01f0*/  STL [R1+0xdc], RZ ;  /* 0x0000dcff01007387 */ /* 0x0007ec0000100800 */
[----:B------:R-:W3:Y:S01]  /*0200*/  @P2 LDC.64 R14, c[0x0][0x3d0] ;  /* 0x0000f400ff0e2b82 */ /* 0x000ee20000000a00 */
[C---:B----4-:R-:W-:Y:S01]  /*0210*/  @P0 IMAD.WIDE.U32 R4, R27.reuse, 0x10, R4 ;  /* 0x000000101b040825 */ /* 0x050fe200078e0004 */
[----:B------:R-:W-:-:S06]  /*0220*/  @P0 LOP3.LUT R27, R27, 0x20, RZ, 0xfc, !PT ;  /* 0x000000201b1b0812 */ /* 0x000fcc00078efcff */
[----:B------:R-:W4:Y:S01]  /*0230*/  @P2 LDC.64 R16, c[0x0][0x3e8] ;  /* 0x0000fa00ff102b82 */ /* 0x000f220000000a00 */
[----:B-1----:R-:W-:-:S07]  /*0240*/  @P1 IMAD.WIDE.U32 R10, R27, 0x10, R6 ;  /* 0x000000101b0a1825 */ /* 0x002fce00078e0006 */
[----:B------:R-:W1:Y:S01]  /*0250*/  @P3 LDC.64 R18, c[0x0][0x3d0] ;  /* 0x0000f400ff123b82 */ /* 0x000e620000000a00 */
[C---:B--2---:R-:W-:Y:S01]  /*0260*/  @P1 IMAD.WIDE.U32 R12, R27.reuse, 0x10, R8 ;  /* 0x000000101b0c1825 */ /* 0x044fe200078e0008 */
[----:B------:R-:W-:Y:S01]  /*0270*/  @P1 IADD3 R27, PT, PT, R27, 0x20, RZ ;  /* 0x000000201b1b1810 */ /* 0x000fe20007ffe0ff */
[----:B0-----:R0:W5:Y:S04]  /*0280*/  @P1 LDG.E.128 R172, desc[UR6][R10.64] ;  /* 0x000000060aac1981 */ /* 0x001168000c1e1d00 */
[----:B------:R0:W5:Y:S01]  /*0290*/  @P1 LDG.E.128 R168, desc[UR6][R12.64] ;  /* 0x000000060ca81981 */ /* 0x000162000c1e1d00 */
[----:B------:R-:W2:Y:S01]  /*02a0*/  @P3 LDC.64 R20, c[0x0][0x3e8] ;  /* 0x0000fa00ff143b82 */ /* 0x000ea20000000a00 */
[----:B---3--:R-:W-:-:S07]  /*02b0*/  @P2 IMAD.WIDE.U32 R14, R27, 0x10, R14 ;  /* 0x000000101b0e2825 */ /* 0x008fce00078e000e */
[----:B------:R-:W3:Y:S01]  /*02c0*/  @P4 LDC.64 R22, c[0x0][0x3d0] ;  /* 0x0000f400ff164b82 */ /* 0x000ee20000000a00 */
[C---:B----4-:R-:W-:Y:S01]  /*02d0*/  @P2 IMAD.WIDE.U32 R16, R27.reuse, 0x10, R16 ;  /* 0x000000101b102825 */ /* 0x050fe200078e0010 */
[----:B------:R-:W-:Y:S01]  /*02e0*/  @P2 IADD3 R27, PT, PT, R27, 0x20, RZ ;  /* 0x000000201b1b2810 */ /* 0x000fe20007ffe0ff */
[----:B------:R0:W5:Y:S04]  /*02f0*/  @P2 LDG.E.128 R164, desc[UR6][R14.64] ;  /* 0x000000060ea42981 */ /* 0x000168000c1e1d00 */
[----:B------:R0:W5:Y:S01]  /*0300*/  @P2 LDG.E.128 R160, desc[UR6][R16.64] ;  /* 0x0000000610a02981 */ /* 0x000162000c1e1d00 */
[----:B------:R-:W4:Y:S01]  /*0310*/  @P4 LDC.64 R24, c[0x0][0x3e8] ;  /* 0x0000fa00ff184b82 */ /* 0x000f220000000a00 */
[C---:B-1----:R-:W-:Y:S02]  /*0320*/  @P3 IMAD.WIDE.U32 R18, R27.reuse, 0x10, R18 ;  /* 0x000000101b123825 */ /* 0x042fe400078e0012 */
[----:B------:R0:W-:Y:S04]  /*0330*/  STL [R1+0xe0], RZ ;  /* 0x0000e0ff01007387 */ /* 0x0001e80000100800 */
[----:B------:R0:W5:Y:S01]  /*0340*/  @P3 LDG.E.128 R156, desc[UR6][R18.64] ;  /* 0x00000006129c3981 */ /* 0x000162000c1e1d00 */
[C---:B--2---:R-:W-:Y:S01]  /*0350*/  @P3 IMAD.WIDE.U32 R20, R27.reuse, 0x10, R20 ;  /* 0x000000101b143825 */ /* 0x044fe200078e0014 */
[----:B------:R-:W-:Y:S01]  /*0360*/  @P3 IADD3 R27, PT, PT, R27, 0x20, RZ ;  /* 0x000000201b1b3810 */ /* 0x000fe20007ffe0ff */
[----:B------:R-:W1:Y:S01]  /*0370*/  S2UR UR4, SR_CTAID.X ;  /* 0x00000000000479c3 */ /* 0x000e620000002500 */
[----:B------:R-:W-:Y:S01]  /*0380*/  SHF.R.U32.HI R240, RZ, 0x5, R26 ;  /* 0x00000005fff07819 */ /* 0x000fe2000001161a */
[----:B------:R0:W5:Y:S02]  /*0390*/  @P0 LDG.E.128 R180, desc[UR6][R2.64] ;  /* 0x0000000602b40981 */ /* 0x000164000c1e1d00 */
[----:B---3--:R-:W-:-:S02]  /*03a0*/  @P4 IMAD.WIDE.U32 R6, R27, 0x10, R22 ;  /* 0x000000101b064825 */ /* 0x008fc400078e0016 */
        /* <DEDUP_REMOVED lines=42> */
[----:B-1----:R-:W-:-:S03]  /*0650*/  USHF.L.U32 UR4, UR4, 0x2, URZ ;  /* 0x0000000204047899 */ /* 0x002fc600080006ff */
        /* <DEDUP_REMOVED lines=136> */
.L_x_15080:
[----:B------:R-:W1:Y:S01]  /*0ee0*/  @P5 LDC.64 R18, c[0x0][0x3e0] ;  /* 0x0000f800ff125b82 */ /* 0x000e620000000a00 */
[----:B------:R-:W2:Y:S01]  /*0ef0*/  LDL R186, [R1+0x20] ;  /* 0x0000200001ba7983 */ /* 0x000ea20000100800 */
[----:B-1----:R-:W-:-:S05]  /*0f00*/  @P5 IMAD.WIDE R18, R240, 0x2, R18 ;  /* 0x00000002f0125825 */ /* 0x002fca00078e0212 */
[----:B------:R1:W3:Y:S02]  /*0f10*/  @P5 LDG.E.U16 R20, desc[UR6][R18.64] ;  /* 0x0000000612145981 */ /* 0x0002e4000c1e1500 */
[----:B-1----:R-:W1:Y:S02]  /*0f20*/  LDC.64 R18, c[0x0][0x3c0] ;  /* 0x0000f000ff127b82 */ /* 0x002e640000000a00 */
[----:B-1----:R-:W-:-:S05]  /*0f30*/  IMAD.WIDE R18, R240, 0x4, R18 ;  /* 0x00000004f0127825 */ /* 0x002fca00078e0212 */
[----:B------:R1:W4:Y:S02]  /*0f40*/  LDG.E R184, desc[UR6][R18.64] ;  /* 0x0000000612b87981 */ /* 0x000324000c1e1900 */
[----:B-1----:R-:W1:Y:S01]  /*0f50*/  LDC.64 R18, c[0x0][0x3c8] ;  /* 0x0000f200ff127b82 */ /* 0x002e620000000a00 */
[----:B------:R-:W0:Y:S01]  /*0f60*/  S2R R185, SR_TID.X ;  /* 0x0000000000b97919 */ /* 0x000e220000002100 */
[----:B------:R-:W-:Y:S01]  /*0f70*/  MOV R187, UR15 ;  /* 0x0000000f00bb7c02 */ /* 0x000fe20008000f00 */
[----:B------:R-:W-:Y:S01]  /*0f80*/  HFMA2 R21, -RZ, RZ, 1.875, 0 ;  /* 0x3f800000ff157431 */ /* 0x000fe200000001ff */
[----:B------:R-:W-:Y:S01]  /*0f90*/  ISETP.NE.AND P0, PT, RZ, UR8, PT ;  /* 0x00000008ff007c0c */ /* 0x000fe2000bf05270 */
[----:B-1----:R-:W-:-:S05]  /*0fa0*/  IMAD.WIDE R18, R240, 0x4, R18 ;  /* 0x00000004f0127825 */ /* 0x002fca00078e0212 */
[----:B-----5:R1:W5:Y:S01]  /*0fb0*/  LDG.E R22, desc[UR6][R18.64] ;  /* 0x0000000612167981 */ /* 0x020362000c1e1900 */
[----:B------:R-:W-:Y:S01]  /*0fc0*/  BSSY.RECONVERGENT B1, `(.L_x_15030) ;  /* 0x000008a000017945 */ /* 0x000fe20003800200 */
[----:B------:R-:W-:Y:S02]  /*0fd0*/  MOV R216, RZ ;  /* 0x000000ff00d87202 */ /* 0x000fe40000000f00 */
[----:B------:R-:W-:Y:S01]  /*0fe0*/  STL [R1+0x24], R187 ;  /* 0x000024bb01007387 */ /* 0x000fe20000100800 */
[----:B-1----:R-:W-:-:S05]  /*0ff0*/  IMAD R18, R240, R187, RZ ;  /* 0x000000bbf0127224 */ /* 0x002fca00078e02ff */
[----:B------:R-:W-:-:S04]  /*1000*/  SHF.R.S32.HI R19, RZ, 0x1f, R18 ;  /* 0x0000001fff137819 */ /* 0x000fc80000011412 */
[----:B------:R-:W-:Y:S02]  /*1010*/  LEA.HI R18, R19, R18, RZ, 0x3 ;  /* 0x0000001213127211 */ /* 0x000fe400078f18ff */
[----:B0-----:R-:W-:-:S04]  /*1020*/  LOP3.LUT R19, R185, 0x1f, RZ, 0xc0, !PT ;  /* 0x0000001fb9137812 */ /* 0x001fc800078ec0ff */
[----:B------:R-:W-:Y:S01]  /*1030*/  LEA.HI.SX32 R18, R18, R19, 0x1d ;  /* 0x0000001312127211 */ /* 0x000fe200078feaff */
[----:B------:R4:W-:Y:S03]  /*1040*/  STL [R1+0x28], R19 ;  /* 0x0000281301007387 */ /* 0x0009e60000100800 */
[----:B------:R-:W-:Y:S02]  /*1050*/  MOV R221, R18 ;  /* 0x0000001200dd7202 */ /* 0x000fe40000000f00 */
[C---:B--2---:R-:W-:Y:S02]  /*1060*/  ISETP.GE.U32.AND P4, PT, R186.reuse, 0x20, PT ;  /* 0x00000020ba00780c */ /* 0x044fe40003f86070 */
[C---:B------:R-:W-:Y:S02]  /*1070*/  ISETP.GE.U32.AND P3, PT, R186.reuse, 0x40, PT ;  /* 0x00000040ba00780c */ /* 0x040fe40003f66070 */
[----:B------:R-:W-:-:S02]  /*1080*/  ISETP.GE.U32.AND P2, PT, R186, 0x60, PT ;  /* 0x00000060ba00780c */ /* 0x000fc40003f46070 */
[----:B------:R-:W-:Y:S01]  /*1090*/  ISETP.GE.U32.AND P1, PT, R186, 0x80, PT ;  /* 0x00000080ba00780c */ /* 0x000fe20003f26070 */
[----:B---3--:R-:W-:Y:S02]  /*10a0*/  @P5 HADD2.F32 R21, -RZ, R20.H0_H0 ;  /* 0x20000014ff155230 */ /* 0x008fe40000004100 */
[----:B------:R-:W-:Y:S01]  /*10b0*/  HFMA2 R20, -RZ, RZ, 0, 0 ;  /* 0x00000000ff147431 */ /* 0x000fe200000001ff */
[----:B----4-:R-:W-:-:S03]  /*10c0*/  FSEL R19, R184, RZ, !P0 ;  /* 0x000000ffb8137208 */ /* 0x010fc60004000000 */
[----:B------:R-:W-:Y:S06]  /*10d0*/  @!P4 BRA `(.L_x_15031) ;  /* 0x0000000400e0c947 */ /* 0x000fec0003800000 */
[----:B------:R-:W0:Y:S01]  /*10e0*/  LDC.64 R184, c[0x0][0x428] ;  /* 0x00010a00ffb87b82 */ /* 0x000e220000000a00 */
[----:B------:R-:W2:Y:S04]  /*10f0*/  LDL.LU R233, [R1+0x3c] ;  /* 0x00003c0001e97983 */ /* 0x000ea80000300800 */
[----:B------:R-:W3:Y:S03]  /*1100*/  LDL.LU R213, [R1+0xdc] ;  /* 0x0000dc0001d57983 */ /* 0x000ee60000300800 */
[----:B------:R-:W1:Y:S01]  /*1110*/  LDC.64 R16, c[0x0][0x3a8] ;  /* 0x0000ea00ff107b82 */ /* 0x000e620000000a00 */
[----:B------:R-:W4:Y:S04]  /*1120*/  LDL.LU R221, [R1+0x40] ;  /* 0x0000400001dd7983 */ /* 0x000f280000300800 */
[----:B------:R-:W4:Y:S04]  /*1130*/  LDL.LU R209, [R1+0xe0] ;  /* 0x0000e00001d17983 */ /* 0x000f280000300800 */
[----:B------:R-:W4:Y:S04]  /*1140*/  LDL.LU R216, [R1+0x44] ;  /* 0x0000440001d87983 */ /* 0x000f280000300800 */
[----:B------:R-:W4:Y:S01]  /*1150*/  LDL.LU R204, [R1+0xe4] ;  /* 0x0000e40001cc7983 */ /* 0x000f220000300800 */
[----:B0-----:R-:W-:Y:S01]  /*1160*/  IMAD.WIDE.U32 R184, R18, 0x10, R184 ;  /* 0x0000001012b87825 */ /* 0x001fe200078e00b8 */
[----:B------:R-:W-:-:S02]  /*1170*/  ISETP.NE.U32.AND P0, PT, RZ, UR10, PT ;  /* 0x0000000aff007c0c */ /* 0x000fc4000bf05070 */
[----:B------:R-:W4:Y:S04]  /*1180*/  LDL.LU R249, [R1+0x48] ;  /* 0x0000480001f97983 */ /* 0x000f280000300800 */
[----:B------:R-:W2:Y:S01]  /*1190*/  LDG.E.128 R184, desc[UR6][R184.64] ;  /* 0x00000006b8b87981 */ /* 0x000ea2000c1e1d00 */
[C---:B-1----:R-:W-:Y:S01]  /*11a0*/  IMAD.WIDE.U32 R16, R18.reuse, 0x20, R16 ;  /* 0x0000002012107825 */ /* 0x042fe200078e0010 */
[----:B------:R-:W-:Y:S02]  /*11b0*/  ISETP.NE.AND.EX P0, PT, RZ, UR11, PT, P0 ;  /* 0x0000000bff007c0c */ /* 0x000fe4000bf05300 */
[----:B------:R-:W4:Y:S04]  /*11c0*/  LDL.LU R23, [R1+0xe8] ;  /* 0x0000e80001177983 */ /* 0x000f280000300800 */
[----:B------:R-:W3:Y:S04]  /*11d0*/  LDG.E.128 R196, desc[UR6][R16.64] ;  /* 0x0000000610c47981 */ /* 0x000ee8000c1e1d00 */
[----:B------:R0:W4:Y:S04]  /*11e0*/  LDG.E.128 R188, desc[UR6][R16.64+0x10] ;  /* 0x0000100610bc7981 */ /* 0x000128000c1e1d00 */
[----:B------:R-:W4:Y:S04]  /*11f0*/  LDL.LU R20, [R1+0x2c] ;  /* 0x00002c0001147983 */ /* 0x000f280000300800 */
[----:B------:R-:W4:Y:S01]  /*1200*/  LDL.LU R245, [R1+0xcc] ;  /* 0x0000cc0001f57983 */ /* 0x000f220000300800 */
[----:B0-----:R-:W0:Y:S03]  /*1210*/  @P0 LDC.64 R16, c[0x0][0x438] ;  /* 0x00010e00ff100b82 */ /* 0x001e260000000a00 */
[----:B------:R-:W4:Y:S04]  /*1220*/  LDL.LU R232, [R1+0xd0] ;  /* 0x0000d00001e87983 */ /* 0x000f280000300800 */
[----:B------:R-:W4:Y:S04]  /*1230*/  LDL.LU R231, [R1+0x34] ;  /* 0x0000340001e77983 */ /* 0x000f280000300800 */
[----:B------:R-:W4:Y:S01]  /*1240*/  LDL.LU R224, [R1+0xd4] ;  /* 0x0000d40001e07983 */ /* 0x000f220000300800 */
[----:B0-----:R-:W-:-:S05]  /*1250*/  @P0 IMAD.WIDE.U32 R16, R18, 0x20, R16 ;  /* 0x0000002012100825 */ /* 0x001fca00078e0010 */
[----:B------:R-:W5:Y:S04]  /*1260*/  @P0 LDG.E.128 R68, desc[UR6][R16.64] ;  /* 0x0000000610440981 */ /* 0x000f68000c1e1d00 */
[----:B------:R0:W5:Y:S02]  /*1270*/  @P0 LDG.E.128 R64, desc[UR6][R16.64+0x10] ;  /* 0x0000100610400981 */ /* 0x000164000c1e1d00 */
[----:B0-----:R-:W-:Y:S02]  /*1280*/  HADD2.F32 R17, -RZ, R180.H0_H0 ;  /* 0x200000b4ff117230 */ /* 0x001fe40000004100 */
[----:B--2---:R-:W-:-:S05]  /*1290*/  HADD2.F32 R16, -RZ, R184.H0_H0 ;  /* 0x200000b8ff107230 */ /* 0x004fca0000004100 */
[----:B------:R-:W-:Y:S01]  /*12a0*/  FADD.FTZ R233, R233, R16 ;  /* 0x00000010e9e97221 */ /* 0x000fe20000010000 */
[----:B---3--:R-:W-:-:S04]  /*12b0*/  FADD.FTZ R15, -R19, R196 ;  /* 0x000000c4130f7221 */ /* 0x008fc80000010100 */
[----:B-----5:R-:W-:Y:S01]  /*12c0*/  FMUL.FTZ R208, R22, R15 ;  /* 0x0000000f16d07220 */ /* 0x020fe20000410000 */
[----:B------:R-:W-:Y:S02]  /*12d0*/  FADD.FTZ R15, -R19, R197 ;  /* 0x000000c5130f7221 */ /* 0x000fe40000010100 */
[----:B------:R-:W2:Y:S01]  /*12e0*/  LDL.LU R197, [R1+0x30] ;  /* 0x0000300001c57983 */ /* 0x000ea20000300800 */
[----:B------:R-:W-:-:S03]  /*12f0*/  FFMA.FTZ R213, R208, R16, R213 ;  /* 0x00000010d0d57223 */ /* 0x000fc600000100d5 */
[----:B------:R0:W-:Y:S04]  /*1300*/  STL [R1+0x3c], R233 ;  /* 0x00003ce901007387 */ /* 0x0001e80000100800 */
[----:B------:R1:W-:Y:S01]  /*1310*/  STL [R1+0xdc], R213 ;  /* 0x0000dcd501007387 */ /* 0x0003e20000100800 */
[----:B0-----:R-:W-:Y:S01]  /*1320*/  FMUL.FTZ R233, R17, R16 ;  /* 0x0000001011e97220 */ /* 0x001fe20000410000 */
[----:B------:R-:W-:Y:S02]  /*1330*/  HADD2.F32 R16, -RZ, R184.H1_H1 ;  /* 0x300000b8ff107230 */ /* 0x000fe40000004100 */
[----:B-1----:R-:W-:Y:S01]  /*1340*/  FMUL.FTZ R213, R22, R15 ;  /* 0x0000000f16d57220 */ /* 0x002fe20000410000 */
[----:B------:R-:W-:Y:S02]  /*1350*/  HADD2.F32 R15, -RZ, R180.H1_H1 ;  /* 0x300000b4ff0f7230 */ /* 0x000fe40000004100 */
[----:B----4-:R-:W-:Y:S01]  /*1360*/  FADD.FTZ R221, R221, R16 ;  /* 0x00000010dddd7221 */ /* 0x010fe20000010000 */
[----:B------:R-:W-:-:S04]  /*1370*/  FFMA.FTZ R209, R213, R16, R209 ;  /* 0x00000010d5d17223 */ /* 0x000fc800000100d1 */
[----:B------:R0:W-:Y:S01]  /*1380*/  STL [R1+0x40], R221 ;  /* 0x000040dd01007387 */ /* 0x0001e20000100800 */
[----:B------:R-:W-:-:S03]  /*1390*/  FADD.FTZ R17, -R19, R198 ;  /* 0x000000c613117221 */ /* 0x000fc60000010100 */
[----:B------:R1:W-:Y:S01]  /*13a0*/  STL [R1+0xe0], R209 ;  /* 0x0000e0d101007387 */ /* 0x0003e20000100800 */
[----:B0-----:R-:W-:Y:S01]  /*13b0*/  FMUL.FTZ R221, R15, R16 ;  /* 0x000000100fdd7220 */ /* 0x001fe20000410000 */
[----:B------:R-:W-:Y:S02]  /*13c0*/  HADD2.F32 R16, -RZ, R185.H0_H0 ;  /* 0x200000b9ff107230 */ /* 0x000fe40000004100 */
[----:B-1----:R-:W-:Y:S01]  /*13d0*/  FMUL.FTZ R209, R22, R17 ;  /* 0x0000001116d17220 */ /* 0x002fe20000410000 */
[----:B------:R-:W-:Y:S02]  /*13e0*/  HADD2.F32 R17, -RZ, R181.H0_H0 ;  /* 0x200000b5ff117230 */ /* 0x000fe40000004100 */
[----:B------:R-:W-:Y:S01]  /*13f0*/  FADD.FTZ R216, R216, R16 ;  /* 0x00000010d8d87221 */ /* 0x000fe20000010000 */
[----:B------:R-:W-:Y:S01]  /*1400*/  STL [R1+0x10], R221 ;  /* 0x000010dd01007387 */ /* 0x000fe20000100800 */
[----:B------:R-:W-:-:S03]  /*1410*/  FFMA.FTZ R204, R209, R16, R204 ;  /* 0x00000010d1cc7223 */ /* 0x000fc600000100cc */
[----:B------:R0:W-:Y:S04]  /*1420*/  STL [R1+0x44], R216 ;  /* 0x000044d801007387 */ /* 0x0001e80000100800 */
[----:B------:R1:W-:Y:S01]  /*1430*/  STL [R1+0xe4], R204 ;  /* 0x0000e4cc01007387 */ /* 0x0003e20000100800 */
[----:B0-----:R-:W-:Y:S01]  /*1440*/  FMUL.FTZ R216, R17, R16 ;  /* 0x0000001011d87220 */ /* 0x001fe20000410000 */
[----:B------:R-:W-:-:S04]  /*1450*/  FADD.FTZ R17, -R19, R188 ;  /* 0x000000bc13117221 */ /* 0x000fc80000010100 */
[----:B------:R-:W-:Y:S04]  /*1460*/  STL [R1], R216 ;  /* 0x000000d801007387 */ /* 0x000fe80000100800 */
[----:B------:R-:W3:Y:S04]  /*1470*/  LDL.LU R196, [R1+0x38] ;  /* 0x0000380001c47983 */ /* 0x000ee80000300800 */
[----:B------:R-:W4:Y:S01]  /*1480*/  LDL.LU R188, [R1+0xd8] ;  /* 0x0000d80001bc7983 */ /* 0x000f220000300800 */
[----:B------:R-:W-:Y:S01]  /*1490*/  FADD.FTZ R15, -R19, R199 ;  /* 0x000000c7130f7221 */ /* 0x000fe20000010100 */
[----:B------:R-:W-:-:S03]  /*14a0*/  HADD2.F32 R16, -RZ, R185.H1_H1 ;  /* 0x300000b9ff107230 */ /* 0x000fc60000004100 */
[----:B-1----:R-:W-:Y:S01]  /*14b0*/  FMUL.FTZ R204, R22, R15 ;  /* 0x0000000f16cc7220 */ /* 0x002fe20000410000 */
[----:B------:R-:W-:Y:S02]  /*14c0*/  HADD2.F32 R15, -RZ, R181.H1_H1 ;  /* 0x300000b5ff0f7230 */ /* 0x000fe40000004100 */
[----:B------:R-:W-:Y:S01]  /*14d0*/  FADD.FTZ R249, R249, R16 ;  /* 0x00000010f9f97221 */ /* 0x000fe20000010000 */
[----:B------:R-:W-:-:S04]  /*14e0*/  FFMA.FTZ R23, R204, R16, R23 ;  /* 0x00000010cc177223 */ /* 0x000fc80000010017 */
[----:B------:R0:W-:Y:S04]  /*14f0*/  STL [R1+0x48], R249 ;  /* 0x000048f901007387 */ /* 0x0001e80000100800 */
[----:B------:R1:W-:Y:S01]  /*1500*/  STL [R1+0xe8], R23 ;  /* 0x0000e81701007387 */ /* 0x0003e20000100800 */
[----:B0-----:R-:W-:Y:S01]  /*1510*/  FMUL.FTZ R249, R15, R16 ;  /* 0x000000100ff97220 */ /* 0x001fe20000410000 */
[----:B------:R-:W-:Y:S02]  /*1520*/  HADD2.F32 R16, -RZ, R186.H0_H0 ;  /* 0x200000baff107230 */ /* 0x000fe40000004100 */
[----:B-1----:R-:W-:Y:S01]  /*1530*/  FMUL.FTZ R23, R22, R17 ;  /* 0x0000001116177220 */ /* 0x002fe20000410000 */
[----:B------:R-:W-:-:S03]  /*1540*/  HADD2.F32 R17, -RZ, R182.H0_H0 ;  /* 0x200000b6ff117230 */ /* 0x000fc60000004100 */
[----:B------:R-:W-:Y:S01]  /*1550*/  FFMA.FTZ R245, R23, R16, R245 ;  /* 0x0000001017f57223 */ /* 0x000fe200000100f5 */
[----:B------:R-:W-:Y:S01]  /*1560*/  FADD.FTZ R15, -R19, R189 ;  /* 0x000000bd130f7221 */ /* 0x000fe20000010100 */
[----:B------:R-:W-:-:S03]  /*1570*/  FADD.FTZ R20, R20, R16 ;  /* 0x0000001014147221 */ /* 0x000fc60000010000 */
[----:B------:R0:W-:Y:S02]  /*1580*/  STL [R1+0xcc], R245 ;  /* 0x0000ccf501007387 */ /* 0x0001e40000100800 */
[----:B0-----:R-:W-:Y:S01]  /*1590*/  FMUL.FTZ R245, R17, R16 ;  /* 0x0000001011f57220 */ /* 0x001fe20000410000 */
[----:B------:R-:W-:Y:S02]  /*15a0*/  HADD2.F32 R16, -RZ, R186.H1_H1 ;  /* 0x300000baff107230 */ /* 0x000fe40000004100 */
[----:B------:R-:W-:Y:S01]  /*15b0*/  FMUL.FTZ R17, R22, R15 ;  /* 0x0000000f16117220 */ /* 0x000fe20000410000 */
[----:B------:R-:W-:-:S03]  /*15c0*/  HADD2.F32 R15, -RZ, R182.H1_H1 ;  /* 0x300000b6ff0f7230 */ /* 0x000fc60000004100 */
[-C--:B------:R-:W-:Y:S01]  /*15d0*/  FFMA.FTZ R232, R17, R16.reuse, R232 ;  /* 0x0000001011e87223 */ /* 0x080fe200000100e8 */
[----:B------:R0:W-:Y:S04]  /*15e0*/  STL [R1+0x2c], R20 ;  /* 0x00002c1401007387 */ /* 0x0001e80000100800 */
[----:B------:R1:W-:Y:S01]  /*15f0*/  STL [R1+0xd0], R232 ;  /* 0x0000d0e801007387 */ /* 0x0003e20000100800 */
[----:B0-----:R-:W-:Y:S01]  /*1600*/  FADD.FTZ R20, -R19, R190 ;  /* 0x000000be13147221 */ /* 0x001fe20000010100 */
[----:B-1----:R-:W-:Y:S01]  /*1610*/  FMUL.FTZ R232, R15, R16 ;  /* 0x000000100fe87220 */ /* 0x002fe20000410000 */
[----:B------:R-:W-:-:S05]  /*1620*/  HADD2.F32 R15, -RZ, R187.H0_H0 ;  /* 0x200000bbff0f7230 */ /* 0x000fca0000004100 */
[----:B------:R-:W-:Y:S01]  /*1630*/  FADD.FTZ R231, R231, R15 ;  /* 0x0000000fe7e77221 */ /* 0x000fe20000010000 */
[----:B------:R-:W-:Y:S01]  /*1640*/  FADD.FTZ R186, -R19, R191 ;  /* 0x000000bf13ba7221 */ /* 0x000fe20000010100 */
[----:B--2---:R-:W-:Y:S01]  /*1650*/  FADD.FTZ R197, R197, R16 ;  /* 0x00000010c5c57221 */ /* 0x004fe20000010000 */
[----:B------:R-:W-:Y:S01]  /*1660*/  FMUL.FTZ R16, R22, R20 ;  /* 0x0000001416107220 */ /* 0x000fe20000410000 */
[----:B------:R-:W-:-:S03]  /*1670*/  HADD2.F32 R20, -RZ, R183.H0_H0 ;  /* 0x200000b7ff147230 */ /* 0x000fc60000004100 */
[----:B------:R-:W-:Y:S01]  /*1680*/  STL [R1+0x30], R197 ;  /* 0x000030c501007387 */ /* 0x000fe20000100800 */
[----:B------:R-:W-:-:S03]  /*1690*/  FFMA.FTZ R224, R16, R15, R224 ;  /* 0x0000000f10e07223 */ /* 0x000fc600000100e0 */
[----:B------:R0:W-:Y:S02]  /*16a0*/  STL [R1+0x34], R231 ;  /* 0x000034e701007387 */ /* 0x0001e40000100800 */
[----:B0-----:R-:W-:Y:S01]  /*16b0*/  FMUL.FTZ R231, R20, R15 ;  /* 0x0000000f14e77220 */ /* 0x001fe20000410000 */
[----:B------:R-:W-:Y:S01]  /*16c0*/  FFMA.FTZ R15, R208, R233, RZ ;  /* 0x000000e9d00f7223 */ /* 0x000fe200000100ff */
[----:B------:R-:W-:-:S03]  /*16d0*/  FADD.FTZ R20, RZ, R233 ;  /* 0x000000e9ff147221 */ /* 0x000fc60000010000 */
[----:B------:R-:W-:Y:S01]  /*16e0*/  FFMA.FTZ R15, R213, R221, R15 ;  /* 0x000000ddd50f7223 */ /* 0x000fe2000001000f */
[----:B------:R-:W-:-:S03]  /*16f0*/  FADD.FTZ R184, R20, R221 ;  /* 0x000000dd14b87221 */ /* 0x000fc60000010000 */
[----:B------:R-:W-:Y:S01]  /*1700*/  FFMA.FTZ R15, R209, R216, R15 ;  /* 0x000000d8d10f7223 */ /* 0x000fe2000001000f */
[----:B------:R-:W-:-:S03]  /*1710*/  HADD2.F32 R20, -RZ, R187.H1_H1 ;  /* 0x300000bbff147230 */ /* 0x000fc60000004100 */
[----:B------:R-:W-:Y:S01]  /*1720*/  FFMA.FTZ R185, R204, R249, R15 ;  /* 0x000000f9ccb97223 */ /* 0x000fe2000001000f */
[----:B------:R-:W-:Y:S01]  /*1730*/  FMUL.FTZ R15, R22, R186 ;  /* 0x000000ba160f7220 */ /* 0x000fe20000410000 */
[----:B------:R0:W-:Y:S01]  /*1740*/  STL [R1+0xd4], R224 ;  /* 0x0000d4e001007387 */ /* 0x0001e20000100800 */
[----:B------:R-:W-:-:S04]  /*1750*/  FADD.FTZ R184, R184, R216 ;  /* 0x000000d8b8b87221 */ /* 0x000fc80000010000 */
[----:B------:R-:W-:Y:S01]  /*1760*/  FADD.FTZ R184, R184, R249 ;  /* 0x000000f9b8b87221 */ /* 0x000fe20000010000 */
[----:B------:R-:W-:Y:S01]  /*1770*/  FFMA.FTZ R185, R23, R245, R185 ;  /* 0x000000f517b97223 */ /* 0x000fe200000100b9 */
[----:B------:R-:W-:Y:S02]  /*1780*/  HADD2.F32 R186, -RZ, R183.H1_H1 ;  /* 0x300000b7ffba7230 */ /* 0x000fe40000004100 */
[----:B------:R-:W-:Y:S01]  /*1790*/  FADD.FTZ R184, R184, R245 ;  /* 0x000000f5b8b87221 */ /* 0x000fe20000010000 */
[----:B------:R-:W-:-:S03]  /*17a0*/  FFMA.FTZ R185, R17, R232, R185 ;  /* 0x000000e811b97223 */ /* 0x000fc600000100b9 */
[----:B------:R-:W-:Y:S01]  /*17b0*/  FADD.FTZ R184, R184, R232 ;  /* 0x000000e8b8b87221 */ /* 0x000fe20000010000 */
[----:B---3--:R-:W-:Y:S01]  /*17c0*/  FADD.FTZ R196, R196, R20 ;  /* 0x00000014c4c47221 */ /* 0x008fe20000010000 */
[----:B----4-:R-:W-:-:S04]  /*17d0*/  FFMA.FTZ R188, R15, R20, R188 ;  /* 0x000000140fbc7223 */ /* 0x010fc800000100bc */
[----:B------:R1:W-:Y:S04]  /*17e0*/  STL [R1+0x38], R196 ;  /* 0x000038c401007387 */ /* 0x0003e80000100800 */
[----:B------:R1:W-:Y:S01]  /*17f0*/  STL [R1+0xd8], R188 ;  /* 0x0000d8bc01007387 */ /* 0x0003e20000100800 */
[----:B0-----:R-:W-:Y:S01]  /*1800*/  FMUL.FTZ R224, R186, R20 ;  /* 0x00000014bae07220 */ /* 0x001fe20000410000 */
[----:B------:R-:W-:Y:S01]  /*1810*/  FADD.FTZ R20, R184, R231 ;  /* 0x000000e7b8147221 */ /* 0x000fe20000010000 */
[----:B------:R-:W-:Y:S01]  /*1820*/  FFMA.FTZ R185, R16, R231, R185 ;  /* 0x000000e710b97223 */ /* 0x000fe200000100b9 */
[----:B------:R-:W-:Y:S02]  /*1830*/  IADD3 R221, PT, PT, R18, 0x20, RZ ;  /* 0x0000002012dd7810 */ /* 0x000fe40007ffe0ff */
[----:B------:R-:W-:Y:S01]  /*1840*/  FADD.FTZ R216, R20, R224 ;  /* 0x000000e014d87221 */ /* 0x000fe20000010000 */
[----:B------:R-:W-:-:S07]  /*1850*/  FFMA.FTZ R20, R15, R224, R185 ;  /* 0x000000e00f147223 */ /* 0x000fce00000100b9 */
.L_x_15031:
[----:B------:R-:W-:Y:S05]  /*1860*/  BSYNC.RECONVERGENT B1 ;  /* 0x0000000000017941 */ /* 0x000fea0003800200 */
.L_x_15030:
[----:B------:R-:W-:Y:S04]  /*1870*/  BSSY.RECONVERGENT B1, `(.L_x_15032) ;  /* 0x000006a000017945 */ /* 0x000fe80003800200 */
[----:B------:R-:W-:Y:S05]  /*1880*/  @!P3 BRA `(.L_x_15033) ;  /* 0x0000000400a0b947 */ /* 0x000fea0003800000 */
[----:B------:R-:W0:Y:S01]  /*1890*/  LDC.64 R12, c[0x0][0x3a8] ;  /* 0x0000ea00ff0c7b82 */ /* 0x000e220000000a00 */
[----:B------:R-:W2:Y:S04]  /*18a0*/  LDL.LU R203, [R1+0xbc] ;  /* 0x0000bc0001cb7983 */ /* 0x000ea80000300800 */
[----:B------:R-:W3:Y:S03]  /*18b0*/  LDL.LU R220, [R1+0xc0] ;  /* 0x0000c00001dc7983 */ /* 0x000ee60000300800 */
[----:B------:R-:W4:Y:S01]  /*18c0*/  LDC.64 R184, c[0x0][0x428] ;  /* 0x00010a00ffb87b82 */ /* 0x000f220000000a00 */
[----:B------:R-:W3:Y:S01]  /*18d0*/  LDL.LU R14, [R1+0xc4] ;  /* 0x0000c400010e7983 */ /* 0x000ee20000300800 */
[----:B------:R-:W-:-:S03]  /*18e0*/  ISETP.NE.U32.AND P0, PT, RZ, UR10, PT ;  /* 0x0000000aff007c0c */ /* 0x000fc6000bf05070 */
[----:B------:R-:W3:Y:S01]  /*18f0*/  LDL.LU R248, [R1+0xc8] ;  /* 0x0000c80001f87983 */ /* 0x000ee20000300800 */
[----:B0-----:R-:W-:-:S04]  /*1900*/  IMAD.WIDE.U32 R12, R221, 0x20, R12 ;  /* 0x00000020dd0c7825 */ /* 0x001fc800078e000c */
[----:B----4-:R-:W-:Y:S01]  /*1910*/  IMAD.WIDE.U32 R184, R221, 0x10, R184 ;  /* 0x00000010ddb87825 */ /* 0x010fe200078e00b8 */
[----:B-1----:R-:W4:Y:S04]  /*1920*/  LDG.E.128 R196, desc[UR6][R12.64] ;  /* 0x000000060cc47981 */ /* 0x002f28000c1e1d00 */
[----:B------:R0:W3:Y:S04]  /*1930*/  LDG.E.128 R188, desc[UR6][R12.64+0x10] ;  /* 0x000010060cbc7981 */ /* 0x0000e8000c1e1d00 */
[----:B------:R-:W2:Y:S01]  /*1940*/  LDG.E.128 R184, desc[UR6][R184.64] ;  /* 0x00000006b8b87981 */ /* 0x000ea2000c1e1d00 */
[----:B------:R-:W-:-:S03]  /*1950*/  ISETP.NE.AND.EX P0, PT, RZ, UR11, PT, P0 ;  /* 0x0000000bff007c0c */ /* 0x000fc6000bf05300 */
[----:B------:R-:W3:Y:S04]  /*1960*/  LDL.LU R244, [R1+0xac] ;  /* 0x0000ac0001f47983 */ /* 0x000ee80000300800 */
[----:B------:R-:W3:Y:S04]  /*1970*/  LDL.LU R239, [R1+0xb0] ;  /* 0x0000b00001ef7983 */ /* 0x000ee80000300800 */
[----:B------:R-:W3:Y:S02]  /*1980*/  LDL.LU R230, [R1+0xb4] ;  /* 0x0000b40001e67983 */ /* 0x000ee40000300800 */
[----:B0-----:R-:W0:Y:S02]  /*1990*/  @P0 LDC.64 R12, c[0x0][0x438] ;  /* 0x00010e00ff0c0b82 */ /* 0x001e240000000a00 */
[----:B0-----:R-:W-:-:S05]  /*19a0*/  @P0 IMAD.WIDE.U32 R12, R221, 0x20, R12 ;  /* 0x00000020dd0c0825 */ /* 0x001fca00078e000c */
[----:B------:R-:W5:Y:S04]  /*19b0*/  @P0 LDG.E.128 R60, desc[UR6][R12.64] ;  /* 0x000000060c3c0981 */ /* 0x000f68000c1e1d00 */
[----:B------:R0:W5:Y:S02]  /*19c0*/  @P0 LDG.E.128 R56, desc[UR6][R12.64+0x10] ;  /* 0x000010060c380981 */ /* 0x000164000c1e1d00 */
[----:B0-----:R-:W-:Y:S02]  /*19d0*/  HADD2.F32 R13, -RZ, R172.H0_H0 ;  /* 0x200000acff0d7230 */ /* 0x001fe40000004100 */
[----:B----4-:R-:W-:-:S04]  /*19e0*/  FADD.FTZ R11, -R19, R196 ;  /* 0x000000c4130b7221 */ /* 0x010fc80000010100 */
[----:B-----5:R-:W-:Y:S01]  /*19f0*/  FMUL.FTZ R217, R22, R11 ;  /* 0x0000000b16d97220 */ /* 0x020fe20000410000 */
[----:B------:R-:W-:Y:S01]  /*1a00*/  FADD.FTZ R11, -R19, R197 ;  /* 0x000000c5130b7221 */ /* 0x000fe20000010100 */
[----:B--2---:R-:W-:-:S03]  /*1a10*/  HADD2.F32 R12, -RZ, R184.H0_H0 ;  /* 0x200000b8ff0c7230 */ /* 0x004fc60000004100 */
[----:B------:R-:W-:Y:S02]  /*1a20*/  FMUL.FTZ R212, R22, R11 ;  /* 0x0000000b16d47220 */ /* 0x000fe40000410000 */
[----:B------:R-:W-:Y:S01]  /*1a30*/  FADD.FTZ R140, R140, R12 ;  /* 0x0000000c8c8c7221 */ /* 0x000fe20000010000 */
[-C--:B------:R-:W-:Y:S01]  /*1a40*/  FFMA.FTZ R203, R217, R12.reuse, R203 ;  /* 0x0000000cd9cb7223 */ /* 0x080fe200000100cb */
[----:B------:R-:W-:Y:S01]  /*1a50*/  FMUL.FTZ R196, R13, R12 ;  /* 0x0000000c0dc47220 */ /* 0x000fe20000410000 */
[----:B------:R-:W-:Y:S02]  /*1a60*/  HADD2.F32 R12, -RZ, R184.H1_H1 ;  /* 0x300000b8ff0c7230 */ /* 0x000fe40000004100 */
[----:B------:R-:W-:-:S03]  /*1a70*/  HADD2.F32 R11, -RZ, R172.H1_H1 ;  /* 0x300000acff0b7230 */ /* 0x000fc60000004100 */
[----:B---3--:R-:W-:Y:S01]  /*1a80*/  FFMA.FTZ R220, R212, R12, R220 ;  /* 0x0000000cd4dc7223 */ /* 0x008fe200000100dc */
[----:B------:R-:W-:Y:S01]  /*1a90*/  STL [R1+0xbc], R203 ;  /* 0x0000bccb01007387 */ /* 0x000fe20000100800 */
[----:B------:R-:W-:Y:S01]  /*1aa0*/  FADD.FTZ R13, -R19, R198 ;  /* 0x000000c6130d7221 */ /* 0x000fe20000010100 */
[----:B------:R-:W-:Y:S02]  /*1ab0*/  FADD.FTZ R141, R141, R12 ;  /* 0x0000000c8d8d7221 */ /* 0x000fe40000010000 */
[----:B------:R-:W-:Y:S01]  /*1ac0*/  STL [R1+0x1c], R196 ;  /* 0x00001cc401007387 */ /* 0x000fe20000100800 */
[----:B------:R-:W-:-:S03]  /*1ad0*/  FMUL.FTZ R207, R22, R13 ;  /* 0x0000000d16cf7220 */ /* 0x000fc60000410000 */
[----:B------:R0:W-:Y:S02]  /*1ae0*/  STL [R1+0xc0], R220 ;  /* 0x0000c0dc01007387 */ /* 0x0001e40000100800 */
[----:B0-----:R-:W-:Y:S01]  /*1af0*/  FMUL.FTZ R220, R11, R12 ;  /* 0x0000000c0bdc7220 */ /* 0x001fe20000410000 */
[----:B------:R-:W-:-:S05]  /*1b00*/  HADD2.F32 R12, -RZ, R185.H0_H0 ;  /* 0x200000b9ff0c7230 */ /* 0x000fca0000004100 */
[----:B------:R-:W-:Y:S01]  /*1b10*/  FFMA.FTZ R14, R207, R12, R14 ;  /* 0x0000000ccf0e7223 */ /* 0x000fe2000001000e */
[----:B------:R-:W-:Y:S04]  /*1b20*/  STL [R1+0xc], R220 ;  /* 0x00000cdc01007387 */ /* 0x000fe80000100800 */
[----:B------:R0:W-:Y:S02]  /*1b30*/  STL [R1+0xc4], R14 ;  /* 0x0000c40e01007387 */ /* 0x0001e40000100800 */
[----:B0-----:R-:W-:Y:S02]  /*1b40*/  FADD.FTZ R14, -R19, R188 ;  /* 0x000000bc130e7221 */ /* 0x001fe40000010100 */
[----:B------:R-:W2:Y:S01]  /*1b50*/  LDL.LU R188, [R1+0xb8] ;  /* 0x0000b80001bc7983 */ /* 0x000ea20000300800 */
[----:B------:R-:W-:-:S02]  /*1b60*/  HADD2.F32 R13, -RZ, R173.H0_H0 ;  /* 0x200000adff0d7230 */ /* 0x000fc40000004100 */
[----:B------:R-:W-:Y:S01]  /*1b70*/  FADD.FTZ R11, -R19, R199 ;  /* 0x000000c7130b7221 */ /* 0x000fe20000010100 */
[----:B------:R-:W-:Y:S02]  /*1b80*/  FADD.FTZ R142, R142, R12 ;  /* 0x0000000c8e8e7221 */ /* 0x000fe40000010000 */
[----:B------:R-:W-:Y:S01]  /*1b90*/  FMUL.FTZ R252, R13, R12 ;  /* 0x0000000c0dfc7220 */ /* 0x000fe20000410000 */
[----:B------:R-:W-:Y:S02]  /*1ba0*/  HADD2.F32 R12, -RZ, R185.H1_H1 ;  /* 0x300000b9ff0c7230 */ /* 0x000fe40000004100 */
[----:B------:R-:W-:Y:S01]  /*1bb0*/  FMUL.FTZ R203, R22, R11 ;  /* 0x0000000b16cb7220 */ /* 0x000fe20000410000 */
[----:B------:R-:W-:-:S03]  /*1bc0*/  HADD2.F32 R11, -RZ, R173.H1_H1 ;  /* 0x300000adff0b7230 */ /* 0x000fc60000004100 */
[----:B------:R-:W-:Y:S01]  /*1bd0*/  FFMA.FTZ R248, R203, R12, R248 ;  /* 0x0000000ccbf87223 */ /* 0x000fe200000100f8 */
[----:B------:R-:W-:Y:S01]  /*1be0*/  FADD.FTZ R143, R143, R12 ;  /* 0x0000000c8f8f7221 */ /* 0x000fe20000010000 */
[----:B------:R-:W-:-:S03]  /*1bf0*/  FMUL.FTZ R14, R22, R14 ;  /* 0x0000000e160e7220 */ /* 0x000fc60000410000 */
[----:B------:R0:W-:Y:S01]  /*1c00*/  STL [R1+0xc8], R248 ;  /* 0x0000c8f801007387 */ /* 0x0001e20000100800 */
[----:B------:R-:W-:Y:S02]  /*1c10*/  HADD2.F32 R13, -RZ, R174.H0_H0 ;  /* 0x200000aeff0d7230 */ /* 0x000fe40000004100 */
[----:B0-----:R-:W-:Y:S01]  /*1c20*/  FMUL.FTZ R248, R11, R12 ;  /* 0x0000000c0bf87220 */ /* 0x001fe20000410000 */
[----:B------:R-:W-:Y:S02]  /*1c30*/  HADD2.F32 R12, -RZ, R186.H0_H0 ;  /* 0x200000baff0c7230 */ /* 0x000fe40000004100 */
[----:B------:R-:W-:-:S03]  /*1c40*/  FADD.FTZ R11, -R19, R189 ;  /* 0x000000bd130b7221 */ /* 0x000fc60000010100 */
[----:B------:R-:W-:Y:S01]  /*1c50*/  FFMA.FTZ R244, R14, R12, R244 ;  /* 0x0000000c0ef47223 */ /* 0x000fe200000100f4 */
[----:B------:R-:W-:-:S04]  /*1c60*/  FADD.FTZ R136, R136, R12 ;  /* 0x0000000c88887221 */ /* 0x000fc80000010000 */
[----:B------:R0:W-:Y:S02]  /*1c70*/  STL [R1+0xac], R244 ;  /* 0x0000acf401007387 */ /* 0x0001e40000100800 */
[----:B0-----:R-:W-:Y:S01]  /*1c80*/  FMUL.FTZ R244, R13, R12 ;  /* 0x0000000c0df47220 */ /* 0x001fe20000410000 */
[----:B------:R-:W-:Y:S02]  /*1c90*/  HADD2.F32 R12, -RZ, R186.H1_H1 ;  /* 0x300000baff0c7230 */ /* 0x000fe40000004100 */
[----:B------:R-:W-:Y:S01]  /*1ca0*/  FMUL.FTZ R13, R22, R11 ;  /* 0x0000000b160d7220 */ /* 0x000fe20000410000 */
[----:B------:R-:W-:-:S03]  /*1cb0*/  HADD2.F32 R11, -RZ, R174.H1_H1 ;  /* 0x300000aeff0b7230 */ /* 0x000fc60000004100 */
[----:B------:R-:W-:Y:S01]  /*1cc0*/  FFMA.FTZ R239, R13, R12, R239 ;  /* 0x0000000c0def7223 */ /* 0x000fe200000100ef */
[----:B------:R-:W-:-:S04]  /*1cd0*/  FADD.FTZ R137, R137, R12 ;  /* 0x0000000c89897221 */ /* 0x000fc80000010000 */
[----:B------:R0:W-:Y:S02]  /*1ce0*/  STL [R1+0xb0], R239 ;  /* 0x0000b0ef01007387 */ /* 0x0001e40000100800 */
[----:B0-----:R-:W-:Y:S01]  /*1cf0*/  FMUL.FTZ R239, R11, R12 ;  /* 0x0000000c0bef7220 */ /* 0x001fe20000410000 */
[----:B------:R-:W-:Y:S01]  /*1d00*/  FADD.FTZ R12, -R19, R190 ;  /* 0x000000be130c7221 */ /* 0x000fe20000010100 */
[----:B------:R-:W-:-:S03]  /*1d10*/  HADD2.F32 R11, -RZ, R187.H0_H0 ;  /* 0x200000bbff0b7230 */ /* 0x000fc60000004100 */
[----:B------:R-:W-:Y:S01]  /*1d20*/  FMUL.FTZ R12, R22, R12 ;  /* 0x0000000c160c7220 */ /* 0x000fe20000410000 */
[----:B------:R-:W-:-:S03]  /*1d30*/  HADD2.F32 R184, -RZ, R175.H0_H0 ;  /* 0x200000afffb87230 */ /* 0x000fc60000004100 */
[----:B------:R-:W-:Y:S01]  /*1d40*/  FFMA.FTZ R230, R12, R11, R230 ;  /* 0x0000000b0ce67223 */ /* 0x000fe200000100e6 */
[----:B------:R-:W-:Y:S01]  /*1d50*/  FADD.FTZ R185, R216, R196 ;  /* 0x000000c4d8b97221 */ /* 0x000fe20000010000 */
[----:B------:R-:W-:-:S03]  /*1d60*/  FADD.FTZ R138, R138, R11 ;  /* 0x0000000b8a8a7221 */ /* 0x000fc60000010000 */
[----:B------:R0:W-:Y:S01]  /*1d70*/  STL [R1+0xb4], R230 ;  /* 0x0000b4e601007387 */ /* 0x0001e20000100800 */
[----:B------:R-:W-:Y:S01]  /*1d80*/  FFMA.FTZ R20, R217, R196, R20 ;  /* 0x000000c4d9147223 */ /* 0x000fe20000010014 */
[----:B0-----:R-:W-:Y:S01]  /*1d90*/  FMUL.FTZ R230, R184, R11 ;  /* 0x0000000bb8e67220 */ /* 0x001fe20000410000 */
[----:B------:R-:W-:Y:S01]  /*1da0*/  FADD.FTZ R11, R185, R220 ;  /* 0x000000dcb90b7221 */ /* 0x000fe20000010000 */
[----:B------:R-:W-:-:S03]  /*1db0*/  FADD.FTZ R185, -R19, R191 ;  /* 0x000000bf13b97221 */ /* 0x000fc60000010100 */
[----:B------:R-:W-:Y:S01]  /*1dc0*/  FADD.FTZ R11, R11, R252 ;  /* 0x000000fc0b0b7221 */ /* 0x000fe20000010000 */
[----:B------:R-:W-:Y:S01]  /*1dd0*/  FFMA.FTZ R184, R212, R220, R20 ;  /* 0x000000dcd4b87223 */ /* 0x000fe20000010014 */
[----:B------:R-:W-:Y:S02]  /*1de0*/  HADD2.F32 R20, -RZ, R187.H1_H1 ;  /* 0x300000bbff147230 */ /* 0x000fe40000004100 */
[----:B------:R-:W-:Y:S01]  /*1df0*/  FADD.FTZ R186, R11, R248 ;  /* 0x000000f80bba7221 */ /* 0x000fe20000010000 */
[----:B------:R-:W-:Y:S01]  /*1e00*/  FMUL.FTZ R11, R22, R185 ;  /* 0x000000b9160b7220 */ /* 0x000fe20000410000 */
[----:B------:R-:W-:-:S04]  /*1e10*/  FFMA.FTZ R184, R207, R252, R184 ;  /* 0x000000fccfb87223 */ /* 0x000fc800000100b8 */
[----:B------:R-:W-:Y:S01]  /*1e20*/  FFMA.FTZ R184, R203, R248, R184 ;  /* 0x000000f8cbb87223 */ /* 0x000fe200000100b8 */
[----:B------:R-:W-:Y:S01]  /*1e30*/  FADD.FTZ R185, R186, R244 ;  /* 0x000000f4bab97221 */ /* 0x000fe20000010000 */
[----:B------:R-:W-:Y:S02]  /*1e40*/  HADD2.F32 R186, -RZ, R175.H1_H1 ;  /* 0x300000afffba7230 */ /* 0x000fe40000004100 */
[----:B------:R-:W-:Y:S01]  /*1e50*/  FFMA.FTZ R187, R14, R244, R184 ;  /* 0x000000f40ebb7223 */ /* 0x000fe200000100b8 */
[----:B------:R-:W-:Y:S01]  /*1e60*/  FADD.FTZ R184, R185, R239 ;  /* 0x000000efb9b87221 */ /* 0x000fe20000010000 */
[----:B------:R-:W-:Y:S02]  /*1e70*/  FADD.FTZ R139, R139, R20 ;  /* 0x000000148b8b7221 */ /* 0x000fe40000010000 */
[----:B------:R-:W-:Y:S01]  /*1e80*/  FFMA.FTZ R185, R13, R239, R187 ;  /* 0x000000ef0db97223 */ /* 0x000fe200000100bb */
[----:B------:R-:W-:-:S03]  /*1e90*/  FMUL.FTZ R220, R186, R20 ;  /* 0x00000014badc7220 */ /* 0x000fc60000410000 */
[----:B------:R-:W-:Y:S01]  /*1ea0*/  FFMA.FTZ R185, R12, R230, R185 ;  /* 0x000000e60cb97223 */ /* 0x000fe200000100b9 */
[----:B------:R-:W-:Y:S01]  /*1eb0*/  IADD3 R221, PT, PT, R221, 0x20, RZ ;  /* 0x00000020dddd7810 */ /* 0x000fe20007ffe0ff */
[----:B--2---:R-:W-:-:S05]  /*1ec0*/  FFMA.FTZ R188, R11, R20, R188 ;  /* 0x000000140bbc7223 */ /* 0x004fca00000100bc */
[----:B------:R0:W-:Y:S01]  /*1ed0*/  STL [R1+0xb8], R188 ;  /* 0x0000b8bc01007387 */ /* 0x0001e20000100800 */
[----:B------:R-:W-:-:S04]  /*1ee0*/  FADD.FTZ R20, R184, R230 ;  /* 0x000000e6b8147221 */ /* 0x000fc80000010000 */
[----:B------:R-:W-:Y:S01]  /*1ef0*/  FADD.FTZ R216, R20, R220 ;  /* 0x000000dc14d87221 */ /* 0x000fe20000010000 */
[----:B------:R-:W-:-:S07]  /*1f00*/  FFMA.FTZ R20, R11, R220, R185 ;  /* 0x000000dc0b147223 */ /* 0x000fce00000100b9 */
.L_x_15033:
[----:B------:R-:W-:Y:S05]  /*1f10*/  BSYNC.RECONVERGENT B1 ;  /* 0x0000000000017941 */ /* 0x000fea0003800200 */
.L_x_15032:
        /* <DEDUP_REMOVED lines=9> */
[----:B--2---:R-:W-:-:S04]  /*1fb0*/  IMAD.WIDE.U32 R8, R221, 0x20, R8 ;  /* 0x00000020dd087825 */ /* 0x004fc800078e0008 */
[----:B0-----:R-:W-:Y:S01]  /*1fc0*/  IMAD.WIDE.U32 R184, R221, 0x10, R184 ;  /* 0x00000010ddb87825 */ /* 0x001fe200078e00b8 */
[----:B-1----:R-:W2:Y:S04]  /*1fd0*/  LDG.E.128 R196, desc[UR6][R8.64] ;  /* 0x0000000608c47981 */ /* 0x002ea8000c1e1d00 */
[----:B------:R0:W4:Y:S04]  /*1fe0*/  LDG.E.128 R188, desc[UR6][R8.64+0x10] ;  /* 0x0000100608bc7981 */ /* 0x000128000c1e1d00 */
[----:B------:R-:W3:Y:S01]  /*1ff0*/  LDG.E.128 R184, desc[UR6][R184.64] ;  /* 0x00000006b8b87981 */ /* 0x000ee2000c1e1d00 */
[----:B------:R-:W-:-:S03]  /*2000*/  ISETP.NE.AND.EX P0, PT, RZ, UR11, PT, P0 ;  /* 0x0000000bff007c0c */ /* 0x000fc6000bf05300 */
[----:B------:R-:W4:Y:S04]  /*2010*/  LDL.LU R243, [R1+0x8c] ;  /* 0x00008c0001f37983 */ /* 0x000f280000300800 */
[----:B------:R-:W4:Y:S04]  /*2020*/  LDL.LU R238, [R1+0x90] ;  /* 0x0000900001ee7983 */ /* 0x000f280000300800 */
[----:B------:R-:W4:Y:S02]  /*2030*/  LDL.LU R229, [R1+0x94] ;  /* 0x0000940001e57983 */ /* 0x000f240000300800 */
[----:B0-----:R-:W0:Y:S02]  /*2040*/  @P0 LDC.64 R8, c[0x0][0x438] ;  /* 0x00010e00ff080b82 */ /* 0x001e240000000a00 */
[----:B0-----:R-:W-:-:S05]  /*2050*/  @P0 IMAD.WIDE.U32 R8, R221, 0x20, R8 ;  /* 0x00000020dd080825 */ /* 0x001fca00078e0008 */
[----:B------:R-:W5:Y:S04]  /*2060*/  @P0 LDG.E.128 R52, desc[UR6][R8.64] ;  /* 0x0000000608340981 */ /* 0x000f68000c1e1d00 */
[----:B------:R0:W5:Y:S02]  /*2070*/  @P0 LDG.E.128 R48, desc[UR6][R8.64+0x10] ;  /* 0x0000100608300981 */ /* 0x000164000c1e1d00 */
[----:B0-----:R-:W-:Y:S02]  /*2080*/  HADD2.F32 R9, -RZ, R164.H0_H0 ;  /* 0x200000a4ff097230 */ /* 0x001fe40000004100 */
[----:B--2---:R-:W-:-:S04]  /*2090*/  FADD.FTZ R7, -R19, R196 ;  /* 0x000000c413077221 */ /* 0x004fc80000010100 */
[----:B-----5:R-:W-:Y:S01]  /*20a0*/  FMUL.FTZ R215, R22, R7 ;  /* 0x0000000716d77220 */ /* 0x020fe20000410000 */
[----:B------:R-:W-:Y:S01]  /*20b0*/  FADD.FTZ R7, -R19, R197 ;  /* 0x000000c513077221 */ /* 0x000fe20000010100 */
[----:B---3--:R-:W-:-:S03]  /*20c0*/  HADD2.F32 R8, -RZ, R184.H0_H0 ;  /* 0x200000b8ff087230 */ /* 0x008fc60000004100 */
[----:B------:R-:W-:Y:S02]  /*20d0*/  FMUL.FTZ R211, R22, R7 ;  /* 0x0000000716d37220 */ /* 0x000fe40000410000 */
[----:B------:R-:W-:Y:S01]  /*20e0*/  FADD.FTZ R132, R132, R8 ;  /* 0x0000000884847221 */ /* 0x000fe20000010000 */
[-C--:B------:R-:W-:Y:S01]  /*20f0*/  FFMA.FTZ R202, R215, R8.reuse, R202 ;  /* 0x00000008d7ca7223 */ /* 0x080fe200000100ca */
[----:B------:R-:W-:Y:S01]  /*2100*/  FMUL.FTZ R196, R9, R8 ;  /* 0x0000000809c47220 */ /* 0x000fe20000410000 */
[----:B------:R-:W-:Y:S02]  /*2110*/  HADD2.F32 R8, -RZ, R184.H1_H1 ;  /* 0x300000b8ff087230 */ /* 0x000fe40000004100 */
[----:B------:R-:W-:-:S03]  /*2120*/  HADD2.F32 R7, -RZ, R164.H1_H1 ;  /* 0x300000a4ff077230 */ /* 0x000fc60000004100 */
[----:B----4-:R-:W-:Y:S01]  /*2130*/  FFMA.FTZ R219, R211, R8, R219 ;  /* 0x00000008d3db7223 */ /* 0x010fe200000100db */
        /* <DEDUP_REMOVED lines=72> */
.L_x_15035:
[----:B------:R-:W-:Y:S05]  /*25c0*/  BSYNC.RECONVERGENT B1 ;  /* 0x0000000000017941 */ /* 0x000fea0003800200 */
.L_x_15034:
        /* <DEDUP_REMOVED lines=8> */
[----:B------:R-:W4:Y:S01]  /*2650*/  LDL.LU R246, [R1+0x88] ;  /* 0x0000880001f67983 */ /* 0x000f220000300800 */
[----:B---3--:R-:W-:-:S04]  /*2660*/  IMAD.WIDE.U32 R4, R221, 0x20, R4 ;  /* 0x00000020dd047825 */ /* 0x008fc800078e0004 */
[----:B0-----:R-:W-:Y:S01]  /*2670*/  IMAD.WIDE.U32 R184, R221, 0x10, R184 ;  /* 0x00000010ddb87825 */ /* 0x001fe200078e00b8 */
[----:B-1----:R-:W3:Y:S04]  /*2680*/  LDG.E.128 R196, desc[UR6][R4.64] ;  /* 0x0000000604c47981 */ /* 0x002ee8000c1e1d00 */
[----:B--2---:R0:W2:Y:S04]  /*2690*/  LDG.E.128 R188, desc[UR6][R4.64+0x10] ;  /* 0x0000100604bc7981 */ /* 0x0040a8000c1e1d00 */
[----:B------:R-:W4:Y:S01]  /*26a0*/  LDG.E.128 R184, desc[UR6][R184.64] ;  /* 0x00000006b8b87981 */ /* 0x000f22000c1e1d00 */
[----:B------:R-:W-:-:S03]  /*26b0*/  ISETP.NE.AND.EX P0, PT, RZ, UR11, PT, P0 ;  /* 0x0000000bff007c0c */ /* 0x000fc6000bf05300 */
[----:B------:R-:W2:Y:S04]  /*26c0*/  LDL.LU R242, [R1+0x6c] ;  /* 0x00006c0001f27983 */ /* 0x000ea80000300800 */
[----:B------:R-:W2:Y:S04]  /*26d0*/  LDL.LU R237, [R1+0x70] ;  /* 0x0000700001ed7983 */ /* 0x000ea80000300800 */
[----:B------:R-:W2:Y:S02]  /*26e0*/  LDL.LU R223, [R1+0x74] ;  /* 0x0000740001df7983 */ /* 0x000ea40000300800 */
[----:B0-----:R-:W0:Y:S02]  /*26f0*/  @P0 LDC.64 R4, c[0x0][0x438] ;  /* 0x00010e00ff040b82 */ /* 0x001e240000000a00 */
[----:B0-----:R-:W-:-:S05]  /*2700*/  @P0 IMAD.WIDE.U32 R4, R221, 0x20, R4 ;  /* 0x00000020dd040825 */ /* 0x001fca00078e0004 */
[----:B------:R-:W5:Y:S04]  /*2710*/  @P0 LDG.E.128 R44, desc[UR6][R4.64] ;  /* 0x00000006042c0981 */ /* 0x000f68000c1e1d00 */
[----:B------:R0:W5:Y:S02]  /*2720*/  @P0 LDG.E.128 R40, desc[UR6][R4.64+0x10] ;  /* 0x0000100604280981 */ /* 0x000164000c1e1d00 */
[----:B0-----:R-:W-:Y:S02]  /*2730*/  HADD2.F32 R5, -RZ, R156.H0_H0 ;  /* 0x2000009cff057230 */ /* 0x001fe40000004100 */
[----:B---3--:R-:W-:-:S04]  /*2740*/  FADD.FTZ R3, -R19, R196 ;  /* 0x000000c413037221 */ /* 0x008fc80000010100 */
[----:B-----5:R-:W-:Y:S01]  /*2750*/  FMUL.FTZ R214, R22, R3 ;  /* 0x0000000316d67220 */ /* 0x020fe20000410000 */
[----:B------:R-:W-:Y:S01]  /*2760*/  FADD.FTZ R3, -R19, R197 ;  /* 0x000000c513037221 */ /* 0x000fe20000010100 */
[----:B----4-:R-:W-:-:S03]  /*2770*/  HADD2.F32 R4, -RZ, R184.H0_H0 ;  /* 0x200000b8ff047230 */ /* 0x010fc60000004100 */
[----:B------:R-:W-:Y:S02]  /*2780*/  FMUL.FTZ R210, R22, R3 ;  /* 0x0000000316d27220 */ /* 0x000fe40000410000 */
[----:B------:R-:W-:Y:S01]  /*2790*/  FADD.FTZ R124, R124, R4 ;  /* 0x000000047c7c7221 */ /* 0x000fe20000010000 */
[-C--:B------:R-:W-:Y:S01]  /*27a0*/  FFMA.FTZ R201, R214, R4.reuse, R201 ;  /* 0x00000004d6c97223 */ /* 0x080fe200000100c9 */
[----:B------:R-:W-:Y:S01]  /*27b0*/  FMUL.FTZ R196, R5, R4 ;  /* 0x0000000405c47220 */ /* 0x000fe20000410000 */
[----:B------:R-:W-:Y:S02]  /*27c0*/  HADD2.F32 R4, -RZ, R184.H1_H1 ;  /* 0x300000b8ff047230 */ /* 0x000fe40000004100 */
[----:B------:R-:W-:-:S03]  /*27d0*/  HADD2.F32 R3, -RZ, R156.H1_H1 ;  /* 0x3000009cff037230 */ /* 0x000fc60000004100 */
[----:B------:R-:W-:Y:S01]  /*27e0*/  FFMA.FTZ R218, R210, R4, R218 ;  /* 0x00000004d2da7223 */ /* 0x000fe200000100da */
        /* <DEDUP_REMOVED lines=11> */
[----:B--2---:R-:W-:Y:S02]  /*28a0*/  FADD.FTZ R6, -R19, R188 ;  /* 0x000000bc13067221 */ /* 0x004fe40000010100 */
        /* <DEDUP_REMOVED lines=60> */
.L_x_15037:
[----:B------:R-:W-:Y:S05]  /*2c70*/  BSYNC.RECONVERGENT B1 ;  /* 0x0000000000017941 */ /* 0x000fea0003800200 */
.L_x_15036:
[----:B------:R-:W4:Y:S01]  /*2c80*/  LDL R184, [R1+0x20] ;  /* 0x0000200001b87983 */ /* 0x000f220000100800 */
[----:B------:R-:W-:Y:S01]  /*2c90*/  BSSY.RECONVERGENT B1, `(.L_x_15038) ;  /* 0x0000068000017945 */ /* 0x000fe20003800200 */
[----:B----4-:R-:W-:-:S13]  /*2ca0*/  ISETP.GE.U32.AND P0, PT, R184, 0xa0, PT ;  /* 0x000000a0b800780c */ /* 0x010fda0003f06070 */
[----:B------:R-:W-:Y:S05]  /*2cb0*/  @!P0 BRA `(.L_x_15039) ;  /* 0x0000000400948947 */ /* 0x000fea0003800000 */
[----:B------:R-:W-:Y:S01]  /*2cc0*/  ISETP.NE.U32.AND P6, PT, RZ, UR10, PT ;  /* 0x0000000aff007c0c */ /* 0x000fe2000bfc5070 */
[----:B------:R-:W4:Y:S01]  /*2cd0*/  LDC.64 R186, c[0x0][0x428] ;  /* 0x00010a00ffba7b82 */ /* 0x000f220000000a00 */
[----:B------:R-:W2:Y:S02]  /*2ce0*/  LDL.LU R228, [R1+0x5c] ;  /* 0x00005c0001e47983 */ /* 0x000ea40000300800 */
[----:B------:R-:W-:Y:S02]  /*2cf0*/  ISETP.NE.AND.EX P6, PT, RZ, UR11, PT, P6 ;  /* 0x0000000bff007c0c */ /* 0x000fe4000bfc5360 */
[----:B------:R-:W2:Y:S04]  /*2d00*/  LDL.LU R227, [R1+0x60] ;  /* 0x0000600001e37983 */ /* 0x000ea80000300800 */
[----:B------:R-:W2:Y:S04]  /*2d10*/  LDL.LU R226, [R1+0x64] ;  /* 0x0000640001e27983 */ /* 0x000ea80000300800 */
[----:B------:R-:W2:Y:S03]  /*2d20*/  LDL.LU R225, [R1+0x68] ;  /* 0x0000680001e17983 */ /* 0x000ea60000300800 */
[----:B------:R-:W0:Y:S01]  /*2d30*/  @P6 LDC.64 R184, c[0x0][0x438] ;  /* 0x00010e00ffb86b82 */ /* 0x000e220000000a00 */
[----:B------:R-:W2:Y:S04]  /*2d40*/  LDL.LU R222, [R1+0x4c] ;  /* 0x00004c0001de7983 */ /* 0x000ea80000300800 */
[----:B------:R-:W2:Y:S01]  /*2d50*/  LDL.LU R199, [R1+0x50] ;  /* 0x0000500001c77983 */ /* 0x000ea20000300800 */
[----:B----4-:R-:W-:-:S03]  /*2d60*/  IMAD.WIDE.U32 R186, R221, 0x10, R186 ;  /* 0x00000010ddba7825 */ /* 0x010fc600078e00ba */
[----:B------:R-:W4:Y:S01]  /*2d70*/  LDL.LU R198, [R1+0x54] ;  /* 0x0000540001c67983 */ /* 0x000f220000300800 */
[----:B0-----:R-:W-:-:S05]  /*2d80*/  @P6 IMAD.WIDE.U32 R184, R221, 0x20, R184 ;  /* 0x00000020ddb86825 */ /* 0x001fca00078e00b8 */
[----:B------:R-:W5:Y:S04]  /*2d90*/  @P6 LDG.E.128 R36, desc[UR6][R184.64] ;  /* 0x00000006b8246981 */ /* 0x000f68000c1e1d00 */
[----:B------:R0:W5:Y:S02]  /*2da0*/  @P6 LDG.E.128 R32, desc[UR6][R184.64+0x10] ;  /* 0x00001006b8206981 */ /* 0x000164000c1e1d00 */
[----:B0-----:R-:W0:Y:S02]  /*2db0*/  LDC.64 R184, c[0x0][0x3a8] ;  /* 0x0000ea00ffb87b82 */ /* 0x001e240000000a00 */
[----:B0-----:R-:W-:-:S05]  /*2dc0*/  IMAD.WIDE.U32 R184, R221, 0x20, R184 ;  /* 0x00000020ddb87825 */ /* 0x001fca00078e00b8 */
[----:B-123--:R-:W2:Y:S04]  /*2dd0*/  LDG.E.128 R188, desc[UR6][R184.64] ;  /* 0x00000006b8bc7981 */ /* 0x00eea8000c1e1d00 */
[----:B------:R-:W3:Y:S04]  /*2de0*/  LDG.E.128 R192, desc[UR6][R184.64+0x10] ;  /* 0x00001006b8c07981 */ /* 0x000ee8000c1e1d00 */
[----:B------:R-:W4:Y:S01]  /*2df0*/  LDG.E.128 R184, desc[UR6][R186.64] ;  /* 0x00000006bab87981 */ /* 0x000f22000c1e1d00 */
[C---:B--2---:R-:W-:Y:S01]  /*2e00*/  FADD.FTZ R197, -R19.reuse, R188 ;  /* 0x000000bc13c57221 */ /* 0x044fe20000010100 */
[C---:B------:R-:W-:Y:S01]  /*2e10*/  FADD.FTZ R196, -R19.reuse, R189 ;  /* 0x000000bd13c47221 */ /* 0x040fe20000010100 */
[C---:B------:R-:W-:Y:S01]  /*2e20*/  FADD.FTZ R190, -R19.reuse, R190 ;  /* 0x000000be13be7221 */ /* 0x040fe20000010100 */
[C---:B------:R-:W-:Y:S01]  /*2e30*/  FADD.FTZ R191, -R19.reuse, R191 ;  /* 0x000000bf13bf7221 */ /* 0x040fe20000010100 */
[C---:B---3--:R-:W-:Y:S01]  /*2e40*/  FADD.FTZ R189, -R19.reuse, R192 ;  /* 0x000000c013bd7221 */ /* 0x048fe20000010100 */
[C---:B------:R-:W-:Y:S01]  /*2e50*/  FADD.FTZ R188, -R19.reuse, R193 ;  /* 0x000000c113bc7221 */ /* 0x040fe20000010100 */
[C---:B------:R-:W-:Y:S01]  /*2e60*/  FADD.FTZ R2, -R19.reuse, R194 ;  /* 0x000000c213027221 */ /* 0x040fe20000010100 */
[----:B------:R-:W-:Y:S01]  /*2e70*/  FADD.FTZ R0, -R19, R195 ;  /* 0x000000c313007221 */ /* 0x000fe20000010100 */
[----:B------:R-:W-:-:S02]  /*2e80*/  HADD2.F32 R192, -RZ, R148.H0_H0 ;  /* 0x20000094ffc07230 */ /* 0x000fc40000004100 */
[C---:B-----5:R-:W-:Y:S01]  /*2e90*/  FMUL.FTZ R200, R22.reuse, R197 ;  /* 0x000000c516c87220 */ /* 0x060fe20000410000 */
[C---:B------:R-:W-:Y:S01]  /*2ea0*/  FMUL.FTZ R236, R22.reuse, R196 ;  /* 0x000000c416ec7220 */ /* 0x040fe20000410000 */
[C---:B------:R-:W-:Y:S01]  /*2eb0*/  FMUL.FTZ R195, R22.reuse, R190 ;  /* 0x000000be16c37220 */ /* 0x040fe20000410000 */
[----:B------:R-:W-:Y:S01]  /*2ec0*/  FMUL.FTZ R194, R22, R191 ;  /* 0x000000bf16c27220 */ /* 0x000fe20000410000 */
[----:B----4-:R-:W-:-:S05]  /*2ed0*/  HADD2.F32 R19, -RZ, R184.H0_H0 ;  /* 0x200000b8ff137230 */ /* 0x010fca0000004100 */
[----:B------:R-:W-:Y:S01]  /*2ee0*/  FADD.FTZ R116, R116, R19 ;  /* 0x0000001374747221 */ /* 0x000fe20000010000 */
[-C--:B------:R-:W-:Y:S01]  /*2ef0*/  FFMA.FTZ R228, R200, R19.reuse, R228 ;  /* 0x00000013c8e47223 */ /* 0x080fe200000100e4 */
[----:B------:R-:W-:Y:S01]  /*2f00*/  FMUL.FTZ R241, R192, R19 ;  /* 0x00000013c0f17220 */ /* 0x000fe20000410000 */
[----:B------:R-:W-:Y:S02]  /*2f10*/  HADD2.F32 R19, -RZ, R184.H1_H1 ;  /* 0x300000b8ff137230 */ /* 0x000fe40000004100 */
[----:B------:R-:W-:Y:S01]  /*2f20*/  HADD2.F32 R184, -RZ, R148.H1_H1 ;  /* 0x30000094ffb87230 */ /* 0x000fe20000004100 */
[----:B------:R0:W-:Y:S02]  /*2f30*/  STL [R1+0x5c], R228 ;  /* 0x00005ce401007387 */ /* 0x0001e40000100800 */
[----:B------:R-:W-:Y:S01]  /*2f40*/  FADD.FTZ R117, R117, R19 ;  /* 0x0000001375757221 */ /* 0x000fe20000010000 */
[-C--:B------:R-:W-:Y:S01]  /*2f50*/  FFMA.FTZ R227, R236, R19.reuse, R227 ;  /* 0x00000013ece37223 */ /* 0x080fe200000100e3 */
[----:B------:R-:W-:Y:S01]  /*2f60*/  FMUL.FTZ R235, R184, R19 ;  /* 0x00000013b8eb7220 */ /* 0x000fe20000410000 */
[----:B------:R-:W-:-:S02]  /*2f70*/  HADD2.F32 R19, -RZ, R185.H0_H0 ;  /* 0x200000b9ff137230 */ /* 0x000fc40000004100 */
[----:B------:R-:W-:Y:S01]  /*2f80*/  HADD2.F32 R184, -RZ, R149.H0_H0 ;  /* 0x20000095ffb87230 */ /* 0x000fe20000004100 */
[----:B------:R1:W-:Y:S02]  /*2f90*/  STL [R1+0x60], R227 ;  /* 0x000060e301007387 */ /* 0x0003e40000100800 */
[-C--:B------:R-:W-:Y:S01]  /*2fa0*/  FFMA.FTZ R226, R195, R19.reuse, R226 ;  /* 0x00000013c3e27223 */ /* 0x080fe200000100e2 */
[----:B------:R-:W-:Y:S01]  /*2fb0*/  FADD.FTZ R118, R118, R19 ;  /* 0x0000001376767221 */ /* 0x000fe20000010000 */
[----:B------:R-:W-:Y:S01]  /*2fc0*/  FMUL.FTZ R234, R184, R19 ;  /* 0x00000013b8ea7220 */ /* 0x000fe20000410000 */
[----:B------:R-:W-:Y:S02]  /*2fd0*/  HADD2.F32 R19, -RZ, R185.H1_H1 ;  /* 0x300000b9ff137230 */ /* 0x000fe40000004100 */
[----:B------:R2:W-:Y:S01]  /*2fe0*/  STL [R1+0x64], R226 ;  /* 0x000064e201007387 */ /* 0x0005e20000100800 */
[----:B------:R-:W-:Y:S02]  /*2ff0*/  HADD2.F32 R184, -RZ, R149.H1_H1 ;  /* 0x30000095ffb87230 */ /* 0x000fe40000004100 */
[----:B------:R-:W-:Y:S01]  /*3000*/  FADD.FTZ R119, R119, R19 ;  /* 0x0000001377777221 */ /* 0x000fe20000010000 */
[----:B------:R-:W3:Y:S01]  /*3010*/  LDL.LU R190, [R1+0x58] ;  /* 0x0000580001be7983 */ /* 0x000ee20000300800 */
[-C--:B------:R-:W-:Y:S01]  /*3020*/  FFMA.FTZ R225, R194, R19.reuse, R225 ;  /* 0x00000013c2e17223 */ /* 0x080fe200000100e1 */
[----:B0-----:R-:W-:Y:S01]  /*3030*/  FMUL.FTZ R228, R184, R19 ;  /* 0x00000013b8e47220 */ /* 0x001fe20000410000 */
[----:B------:R-:W-:-:S02]  /*3040*/  HADD2.F32 R19, -RZ, R186.H0_H0 ;  /* 0x200000baff137230 */ /* 0x000fc40000004100 */
[----:B------:R-:W-:Y:S01]  /*3050*/  FMUL.FTZ R193, R22, R189 ;  /* 0x000000bd16c17220 */ /* 0x000fe20000410000 */
[----:B------:R-:W-:Y:S02]  /*3060*/  HADD2.F32 R184, -RZ, R150.H0_H0 ;  /* 0x20000096ffb87230 */ /* 0x000fe40000004100 */
[----:B------:R-:W-:Y:S01]  /*3070*/  FADD.FTZ R112, R112, R19 ;  /* 0x0000001370707221 */ /* 0x000fe20000010000 */
[-C--:B------:R-:W-:Y:S02]  /*3080*/  FFMA.FTZ R222, R193, R19.reuse, R222 ;  /* 0x00000013c1de7223 */ /* 0x080fe400000100de */
[----:B-1----:R-:W-:Y:S01]  /*3090*/  FMUL.FTZ R227, R184, R19 ;  /* 0x00000013b8e37220 */ /* 0x002fe20000410000 */
[----:B------:R-:W-:Y:S02]  /*30a0*/  HADD2.F32 R19, -RZ, R186.H1_H1 ;  /* 0x300000baff137230 */ /* 0x000fe40000004100 */
[----:B------:R-:W-:Y:S02]  /*30b0*/  HADD2.F32 R184, -RZ, R150.H1_H1 ;  /* 0x30000096ffb87230 */ /* 0x000fe40000004100 */
[----:B------:R-:W-:Y:S01]  /*30c0*/  FMUL.FTZ R192, R22, R188 ;  /* 0x000000bc16c07220 */ /* 0x000fe20000410000 */
[----:B------:R-:W-:-:S02]  /*30d0*/  HADD2.F32 R185, -RZ, R151.H0_H0 ;  /* 0x20000097ffb97230 */ /* 0x000fc40000004100 */
[----:B------:R-:W-:Y:S01]  /*30e0*/  FADD.FTZ R113, R113, R19 ;  /* 0x0000001371717221 */ /* 0x000fe20000010000 */
[-C--:B--2---:R-:W-:Y:S01]  /*30f0*/  FMUL.FTZ R226, R184, R19.reuse ;  /* 0x00000013b8e27220 */ /* 0x084fe20000410000 */
[----:B------:R-:W-:Y:S01]  /*3100*/  FADD.FTZ R184, R216, R241 ;  /* 0x000000f1d8b87221 */ /* 0x000fe20000010000 */
[----:B------:R-:W-:Y:S01]  /*3110*/  FFMA.FTZ R199, R192, R19, R199 ;  /* 0x00000013c0c77223 */ /* 0x000fe200000100c7 */
[--C-:B------:R-:W-:Y:S02]  /*3120*/  HADD2.F32 R19, -RZ, R187.reuse.H0_H0 ;  /* 0x200000bbff137230 */ /* 0x100fe40000004100 */
[----:B------:R-:W-:Y:S01]  /*3130*/  FMUL.FTZ R2, R22, R2 ;  /* 0x0000000216027220 */ /* 0x000fe20000410000 */
[----:B------:R-:W-:Y:S01]  /*3140*/  FFMA.FTZ R186, R200, R241, R20 ;  /* 0x000000f1c8ba7223 */ /* 0x000fe20000010014 */
[----:B------:R-:W-:Y:S01]  /*3150*/  FADD.FTZ R20, R184, R235 ;  /* 0x000000ebb8147221 */ /* 0x000fe20000010000 */
[----:B------:R0:W-:Y:S01]  /*3160*/  STL [R1+0x68], R225 ;  /* 0x000068e101007387 */ /* 0x0001e20000100800 */
[----:B------:R-:W-:Y:S01]  /*3170*/  FADD.FTZ R114, R114, R19 ;  /* 0x0000001372727221 */ /* 0x000fe20000010000 */
[-C--:B------:R-:W-:Y:S01]  /*3180*/  FFMA.FTZ R198, R2, R19.reuse, R198 ;  /* 0x0000001302c67223 */ /* 0x080fe200000100c6 */
[----:B------:R-:W-:Y:S01]  /*3190*/  FMUL.FTZ R0, R22, R0 ;  /* 0x0000000016007220 */ /* 0x000fe20000410000 */
[----:B0-----:R-:W-:Y:S01]  /*31a0*/  FMUL.FTZ R225, R185, R19 ;  /* 0x00000013b9e17220 */ /* 0x001fe20000410000 */
[----:B------:R-:W-:Y:S01]  /*31b0*/  FADD.FTZ R19, R20, R234 ;  /* 0x000000ea14137221 */ /* 0x000fe20000010000 */
[----:B------:R-:W-:-:S02]  /*31c0*/  HADD2.F32 R20, -RZ, R187.H1_H1 ;  /* 0x300000bbff147230 */ /* 0x000fc40000004100 */
[----:B------:R-:W-:Y:S01]  /*31d0*/  FFMA.FTZ R184, R236, R235, R186 ;  /* 0x000000ebecb87223 */ /* 0x000fe200000100ba */
[----:B------:R0:W-:Y:S04]  /*31e0*/  STL [R1+0x4c], R222 ;  /* 0x00004cde01007387 */ /* 0x0001e80000100800 */
        /* <DEDUP_REMOVED lines=9> */
[----:B------:R-:W-:Y:S01]  /*3280*/  FFMA.FTZ R185, R192, R226, R185 ;  /* 0x000000e2c0b97223 */ /* 0x000fe200000100b9 */
[----:B------:R-:W-:Y:S01]  /*3290*/  FADD.FTZ R115, R115, R20 ;  /* 0x0000001473737221 */ /* 0x000fe20000010000 */
[----:B0-----:R-:W-:Y:S01]  /*32a0*/  FMUL.FTZ R222, R184, R20 ;  /* 0x00000014b8de7220 */ /* 0x001fe20000410000 */
[----:B------:R-:W-:-:S04]  /*32b0*/  FADD.FTZ R19, R19, R225 ;  /* 0x000000e113137221 */ /* 0x000fc80000010000 */
[----:B------:R-:W-:Y:S01]  /*32c0*/  FADD.FTZ R216, R19, R222 ;  /* 0x000000de13d87221 */ /* 0x000fe20000010000 */
[----:B---3--:R-:W-:-:S05]  /*32d0*/  FFMA.FTZ R190, R0, R20, R190 ;  /* 0x0000001400be7223 */ /* 0x008fca00000100be */
[----:B------:R4:W-:Y:S01]  /*32e0*/  STL [R1+0x58], R190 ;  /* 0x000058be01007387 */ /* 0x0009e20000100800 */
[----:B------:R-:W-:-:S04]  /*32f0*/  FFMA.FTZ R20, R2, R225, R185 ;  /* 0x000000e102147223 */ /* 0x000fc800000100b9 */
[----:B------:R-:W-:-:S07]  /*3300*/  FFMA.FTZ R20, R0, R222, R20 ;  /* 0x000000de00147223 */ /* 0x000fce0000010014 */
.L_x_15039:
[----:B------:R-:W-:Y:S05]  /*3310*/  BSYNC.RECONVERGENT B1 ;  /* 0x0000000000017941 */ /* 0x000fea0003800200 */
.L_x_15038:
[----:B------:R-:W-:Y:S01]  /*3320*/  ISETP.NE.U32.AND P6, PT, RZ, UR10, PT ;  /* 0x0000000aff007c0c */ /* 0x000fe2000bfc5070 */
[----:B------:R-:W-:-:S03]  /*3330*/  UMOV UR4, 0xffffffff ;  /* 0xffffffff00047882 */ /* 0x000fc60000000000 */
[----:B------:R-:W-:-:S04]  /*3340*/  ISETP.NE.AND.EX P6, PT, RZ, UR11, PT, P6 ;  /* 0x0000000bff007c0c */ /* 0x000fc8000bfc5360 */
[----:B----4-:R-:W-:Y:S01]  /*3350*/  P2R R190, PR, RZ, 0x40 ;  /* 0x00000040ffbe7803 */ /* 0x010fe20000000000 */
[----:B------:R-:W-:Y:S08]  /*3360*/  BRA.DIV UR4, `(.L_x_15040) ;  /* 0x0000008a04307947 */ /* 0x000ff0000b800000 */
[----:B------:R-:W0:Y:S02]  /*3370*/  SHFL.BFLY PT, R19, R216, 0x1, 0x1f ;  /* 0x0c201f00d8137f89 */ /* 0x000e2400000e0000 */
[----:B0123--:R-:W-:Y:S02]  /*3380*/  FADD.FTZ R188, R19, R216 ;  /* 0x000000d813bc7221 */ /* 0x00ffe40000010000 */
        /* <DEDUP_REMOVED lines=16> */
.L_x_15110:
        /* <DEDUP_REMOVED lines=15> */
[----:B------:R1:W5:Y:S01]  /*3580*/  LDL R196, [R1] ;  /* 0x0000000001c47983 */ /* 0x0003620000100800 */
[----:B0-----:R-:W-:-:S06]  /*3590*/  IMAD.WIDE.U32 R184, R18, 0x10, R184 ;  /* 0x0000001012b87825 */ /* 0x001fcc00078e00b8 */
[----:B------:R-:W5:Y:S01]  /*35a0*/  LDG.E.128 R184, desc[UR6][R184.64] ;  /* 0x00000006b8b87981 */ /* 0x000f62000c1e1d00 */
[----:B------:R-:W-:-:S04]  /*35b0*/  ISETP.NE.U32.AND P4, PT, RZ, UR12, PT ;  /* 0x0000000cff007c0c */ /* 0x000fc8000bf85070 */
[----:B------:R-:W-:-:S13]  /*35c0*/  ISETP.NE.AND.EX P4, PT, RZ, UR13, PT, P4 ;  /* 0x0000000dff007c0c */ /* 0x000fda000bf85340 */
[----:B-1----:R-:W-:Y:S05]  /*35d0*/  @P4 BRA `(.L_x_15045) ;  /* 0x0000000400144947 */ /* 0x002fea0003800000 */
        /* <DEDUP_REMOVED lines=69> */
.L_x_15045:
[----:B------:R-:W-:Y:S01]  /*3a30*/  FFMA.FTZ R24, R16, R19, R20 ;  /* 0x0000001310187223 */ /* 0x000fe20000010014 */
[----:B-----5:R-:W-:Y:S02]  /*3a40*/  HADD2.F32 R27, -RZ, R187.H0_H0 ;  /* 0x200000bbff1b7230 */ /* 0x020fe40000004100 */
[----:B------:R-:W-:Y:S02]  /*3a50*/  HADD2.F32 R25, -RZ, R179.H0_H0 ;  /* 0x200000b3ff197230 */ /* 0x000fe40000004100 */
[----:B------:R-:W-:-:S04]  /*3a60*/  FADD.FTZ R24, R231, -R24 ;  /* 0x80000018e7187221 */ /* 0x000fc80000010000 */
[----:B------:R-:W-:Y:S01]  /*3a70*/  FMUL.FTZ R30, R22, R24 ;  /* 0x00000018161e7220 */ /* 0x000fe20000410000 */
[----:B------:R-:W-:-:S03]  /*3a80*/  FFMA.FTZ R24, R15, R19, R20 ;  /* 0x000000130f187223 */ /* 0x000fc60000010014 */
[----:B------:R-:W-:Y:S01]  /*3a90*/  FMUL.FTZ R26, R30, R21 ;  /* 0x000000151e1a7220 */ /* 0x000fe20000410000 */
[----:B------:R-:W-:-:S03]  /*3aa0*/  FADD.FTZ R24, R224, -R24 ;  /* 0x80000018e0187221 */ /* 0x000fc60000010000 */
[----:B------:R-:W-:Y:S01]  /*3ab0*/  FFMA.FTZ R189, R26, R27, R106 ;  /* 0x0000001b1abd7223 */ /* 0x000fe2000001006a */
[----:B------:R-:W-:Y:S01]  /*3ac0*/  FMUL.FTZ R31, R22, R24 ;  /* 0x00000018161f7220 */ /* 0x000fe20000410000 */
[----:B------:R-:W-:Y:S01]  /*3ad0*/  FMUL.FTZ R25, R26, R25 ;  /* 0x000000191a197220 */ /* 0x000fe20000410000 */
[----:B------:R-:W-:Y:S02]  /*3ae0*/  HADD2.F32 R27, -RZ, R187.H1_H1 ;  /* 0x300000bbff1b7230 */ /* 0x000fe40000004100 */
[----:B------:R-:W-:Y:S02]  /*3af0*/  HADD2.F32 R24, -RZ, R179.H1_H1 ;  /* 0x300000b3ff187230 */ /* 0x000fe40000004100 */
[----:B------:R-:W-:-:S04]  /*3b00*/  FMUL.FTZ R26, R31, R21 ;  /* 0x000000151f1a7220 */ /* 0x000fc80000410000 */
[C---:B------:R-:W-:Y:S01]  /*3b10*/  FFMA.FTZ R188, R26.reuse, R27, R107 ;  /* 0x0000001b1abc7223 */ /* 0x040fe2000001006b */
[----:B------:R-:W-:Y:S01]  /*3b20*/  FMUL.FTZ R26, R26, R24 ;  /* 0x000000181a1a7220 */ /* 0x000fe20000410000 */
[----:B------:R-:W-:Y:S01]  /*3b30*/  FFMA.FTZ R24, R23, R19, R20 ;  /* 0x0000001317187223 */ /* 0x000fe20000010014 */
[----:B------:R-:W-:-:S03]  /*3b40*/  HADD2.F32 R27, -RZ, R186.H0_H0 ;  /* 0x200000baff1b7230 */ /* 0x000fc60000004100 */
[----:B------:R-:W-:Y:S01]  /*3b50*/  FADD.FTZ R24, R245, -R24 ;  /* 0x80000018f5187221 */ /* 0x000fe20000010000 */
[----:B------:R-:W-:Y:S01]  /*3b60*/  F2FP.F16.F32.PACK_AB R107, R26, R25 ;  /* 0x000000191a6b723e */ /* 0x000fe200000000ff */
[----:B------:R-:W-:Y:S02]  /*3b70*/  FFMA.FTZ R25, R17, R19, R20 ;  /* 0x0000001311197223 */ /* 0x000fe40000010014 */
[----:B------:R-:W-:Y:S01]  /*3b80*/  FMUL.FTZ R28, R22, R24 ;  /* 0x00000018161c7220 */ /* 0x000fe20000410000 */
[----:B------:R-:W-:Y:S02]  /*3b90*/  HADD2.F32 R24, -RZ, R178.H0_H0 ;  /* 0x200000b2ff187230 */ /* 0x000fe40000004100 */
[----:B------:R-:W-:Y:S01]  /*3ba0*/  FADD.FTZ R25, R232, -R25 ;  /* 0x80000019e8197221 */ /* 0x000fe20000010000 */
[----:B------:R-:W-:-:S03]  /*3bb0*/  FMUL.FTZ R26, R28, R21 ;  /* 0x000000151c1a7220 */ /* 0x000fc60000410000 */
[----:B------:R-:W-:Y:S01]  /*3bc0*/  FMUL.FTZ R29, R22, R25 ;  /* 0x00000019161d7220 */ /* 0x000fe20000410000 */
[----:B------:R-:W-:Y:S02]  /*3bd0*/  HADD2.F32 R25, -RZ, R178.H1_H1 ;  /* 0x300000b2ff197230 */ /* 0x000fe40000004100 */
[C---:B------:R-:W-:Y:S01]  /*3be0*/  FFMA.FTZ R187, R26.reuse, R27, R104 ;  /* 0x0000001b1abb7223 */ /* 0x040fe20000010068 */
[----:B------:R-:W-:Y:S01]  /*3bf0*/  FMUL.FTZ R24, R26, R24 ;  /* 0x000000181a187220 */ /* 0x000fe20000410000 */
[----:B------:R-:W-:Y:S02]  /*3c00*/  HADD2.F32 R27, -RZ, R186.H1_H1 ;  /* 0x300000baff1b7230 */ /* 0x000fe40000004100 */
[----:B------:R-:W-:Y:S01]  /*3c10*/  FMUL.FTZ R26, R29, R21 ;  /* 0x000000151d1a7220 */ /* 0x000fe20000410000 */
[----:B------:R-:W-:-:S03]  /*3c20*/  HADD2.F32 R104, -RZ, R185.H1_H1 ;  /* 0x300000b9ff687230 */ /* 0x000fc60000004100 */
[C---:B------:R-:W-:Y:S01]  /*3c30*/  FFMA.FTZ R186, R26.reuse, R27, R105 ;  /* 0x0000001b1aba7223 */ /* 0x040fe20000010069 */
        /* <DEDUP_REMOVED lines=33> */
[----:B------:R-:W-:-:S05]  /*3e50*/  FMUL.FTZ R109, R108, R109 ;  /* 0x0000006d6c6d7220 */ /* 0x000fca0000410000 */
[----:B------:R-:W-:-:S07]  /*3e60*/  F2FP.F16.F32.PACK_AB R104, R109, R104 ;  /* 0x000000686d68723e */ /* 0x000fce00000000ff */
.L_x_15046:
        /* <DEDUP_REMOVED lines=14> */
.L_x_15044:
[----:B------:R-:W-:Y:S05]  /*3f50*/  BSYNC.RECONVERGENT B2 ;  /* 0x0000000000027941 */ /* 0x000fea0003800200 */
.L_x_15043:
        /* <DEDUP_REMOVED lines=79> */
.L_x_15049:
        /* <DEDUP_REMOVED lines=68> */
.L_x_15050:
        /* <DEDUP_REMOVED lines=14> */
.L_x_15048:
[----:B------:R-:W-:Y:S05]  /*4970*/  BSYNC.RECONVERGENT B2 ;  /* 0x0000000000027941 */ /* 0x000fea0003800200 */
.L_x_15047:
        /* <DEDUP_REMOVED lines=79> */
.L_x_15053:
        /* <DEDUP_REMOVED lines=68> */
.L_x_15054:
        /* <DEDUP_REMOVED lines=14> */
.L_x_15052:
[----:B------:R-:W-:Y:S05]  /*5390*/  BSYNC.RECONVERGENT B2 ;  /* 0x0000000000027941 */ /* 0x000fea0003800200 */
.L_x_15051:
        /* <DEDUP_REMOVED lines=79> */
.L_x_15057:
        /* <DEDUP_REMOVED lines=68> */
.L_x_15058:
        /* <DEDUP_REMOVED lines=14> */
.L_x_15056:
[----:B------:R-:W-:Y:S05]  /*5db0*/  BSYNC.RECONVERGENT B2 ;  /* 0x0000000000027941 */ /* 0x000fea0003800200 */
.L_x_15055:
        /* <DEDUP_REMOVED lines=9> */
[----:B-----5:R-:W-:Y:S02]  /*5e50*/  HADD2.F32 R25, -RZ, R187.H1_H1 ;  /* 0x300000bbff197230 */ /* 0x020fe40000004100 */
[----:B------:R-:W-:Y:S01]  /*5e60*/  FADD.FTZ R24, R222, -R24 ;  /* 0x80000018de187221 */ /* 0x000fe20000010000 */
[----:B------:R-:W-:Y:S01]  /*5e70*/  FADD.FTZ R26, R225, -R26 ;  /* 0x8000001ae11a7221 */ /* 0x000fe20000010000 */
[----:B------:R-:W-:Y:S02]  /*5e80*/  HADD2.F32 R27, -RZ, R147.H0_H0 ;  /* 0x20000093ff1b7230 */ /* 0x000fe40000004100 */
[C---:B------:R-:W-:Y:S01]  /*5e90*/  FMUL.FTZ R31, R22.reuse, R24 ;  /* 0x00000018161f7220 */ /* 0x040fe20000410000 */
[----:B------:R-:W-:Y:S01]  /*5ea0*/  FMUL.FTZ R30, R22, R26 ;  /* 0x0000001a161e7220 */ /* 0x000fe20000410000 */
[----:B------:R-:W-:-:S02]  /*5eb0*/  HADD2.F32 R26, -RZ, R187.H0_H0 ;  /* 0x200000bbff1a7230 */ /* 0x000fc40000004100 */
[----:B------:R-:W-:-:S04]  /*5ec0*/  FMUL.FTZ R24, R31, R21 ;  /* 0x000000151f187220 */ /* 0x000fc80000410000 */
[----:B------:R-:W-:Y:S01]  /*5ed0*/  FFMA.FTZ R190, R24, R25, R75 ;  /* 0x0000001918be7223 */ /* 0x000fe2000001004b */
[----:B------:R-:W-:-:S04]  /*5ee0*/  FMUL.FTZ R25, R30, R21 ;  /* 0x000000151e197220 */ /* 0x000fc80000410000 */
[C---:B------:R-:W-:Y:S01]  /*5ef0*/  FFMA.FTZ R188, R25.reuse, R26, R74 ;  /* 0x0000001a19bc7223 */ /* 0x040fe2000001004a */
[----:B------:R-:W-:Y:S02]  /*5f00*/  HADD2.F32 R26, -RZ, R147.H1_H1 ;  /* 0x30000093ff1a7230 */ /* 0x000fe40000004100 */
[----:B------:R-:W-:Y:S01]  /*5f10*/  FMUL.FTZ R27, R25, R27 ;  /* 0x0000001b191b7220 */ /* 0x000fe20000410000 */
[----:B------:R-:W-:Y:S02]  /*5f20*/  HADD2.F32 R25, -RZ, R186.H0_H0 ;  /* 0x200000baff197230 */ /* 0x000fe40000004100 */
[----:B------:R-:W-:Y:S01]  /*5f30*/  FMUL.FTZ R26, R24, R26 ;  /* 0x0000001a181a7220 */ /* 0x000fe20000410000 */
[----:B------:R-:W-:-:S04]  /*5f40*/  FFMA.FTZ R24, R193, R19, R20 ;  /* 0x00000013c1187223 */ /* 0x000fc80000010014 */
[----:B------:R-:W-:Y:S01]  /*5f50*/  FADD.FTZ R24, R227, -R24 ;  /* 0x80000018e3187221 */ /* 0x000fe20000010000 */
[----:B------:R-:W-:Y:S01]  /*5f60*/  F2FP.F16.F32.PACK_AB R75, R26, R27 ;  /* 0x0000001b1a4b723e */ /* 0x000fe200000000ff */
[----:B------:R-:W-:Y:S02]  /*5f70*/  FFMA.FTZ R26, R192, R19, R20 ;  /* 0x00000013c01a7223 */ /* 0x000fe40000010014 */
[----:B------:R-:W-:Y:S02]  /*5f80*/  FMUL.FTZ R28, R22, R24 ;  /* 0x00000018161c7220 */ /* 0x000fe40000410000 */
[----:B------:R-:W-:Y:S02]  /*5f90*/  FADD.FTZ R26, R226, -R26 ;  /* 0x8000001ae21a7221 */ /* 0x000fe40000010000 */
[----:B------:R-:W-:Y:S02]  /*5fa0*/  FMUL.FTZ R24, R28, R21 ;  /* 0x000000151c187220 */ /* 0x000fe40000410000 */
[----:B------:R-:W-:Y:S01]  /*5fb0*/  FMUL.FTZ R29, R22, R26 ;  /* 0x0000001a161d7220 */ /* 0x000fe20000410000 */
[----:B------:R-:W-:-:S02]  /*5fc0*/  HADD2.F32 R26, -RZ, R186.H1_H1 ;  /* 0x300000baff1a7230 */ /* 0x000fc40000004100 */
[----:B------:R-:W-:Y:S01]  /*5fd0*/  FFMA.FTZ R187, R24, R25, R72 ;  /* 0x0000001918bb7223 */ /* 0x000fe20000010048 */
[----:B------:R-:W-:Y:S02]  /*5fe0*/  HADD2.F32 R25, -RZ, R146.H0_H0 ;  /* 0x20000092ff197230 */ /* 0x000fe40000004100 */
[----:B------:R-:W-:-:S03]  /*5ff0*/  HADD2.F32 R72, -RZ, R185.H1_H1 ;  /* 0x300000b9ff487230 */ /* 0x000fc60000004100 */
[----:B------:R-:W-:Y:S01]  /*6000*/  FMUL.FTZ R24, R24, R25 ;  /* 0x0000001918187220 */ /* 0x000fe20000410000 */
        /* <DEDUP_REMOVED lines=27> */
[----:B------:R-:W-:-:S04]  /*61c0*/  FMUL.FTZ R24, R22, R24 ;  /* 0x0000001816187220 */ /* 0x000fc80000410000 */
[----:B------:R-:W-:-:S04]  /*61d0*/  FMUL.FTZ R25, R24, R21 ;  /* 0x0000001518197220 */ /* 0x000fc80000410000 */
[----:B------:R-:W-:Y:S01]  /*61e0*/  FFMA.FTZ R76, R25, R72, R76 ;  /* 0x00000048194c7223 */ /* 0x000fe2000001004c */
[----:B------:R-:W-:-:S05]  /*61f0*/  HADD2.F32 R72, -RZ, R144.H0_H0 ;  /* 0x20000090ff487230 */ /* 0x000fca0000004100 */
[----:B------:R-:W-:Y:S01]  /*6200*/  FMUL.FTZ R72, R25, R72 ;  /* 0x0000004819487220 */ /* 0x000fe20000410000 */
[----:B------:R-:W-:Y:S01]  /*6210*/  FMUL.FTZ R25, R22, R19 ;  /* 0x0000001316197220 */ /* 0x000fe20000410000 */
[----:B------:R-:W-:-:S03]  /*6220*/  HADD2.F32 R22, -RZ, R184.H1_H1 ;  /* 0x300000b8ff167230 */ /* 0x000fc60000004100 */
[----:B------:R-:W-:-:S04]  /*6230*/  FMUL.FTZ R19, R25, R21 ;  /* 0x0000001519137220 */ /* 0x000fc80000410000 */
[C---:B------:R-:W-:Y:S01]  /*6240*/  FFMA.FTZ R22, R19.reuse, R22, R77 ;  /* 0x0000001613167223 */ /* 0x040fe2000001004d */
[----:B------:R-:W-:-:S05]  /*6250*/  FMUL.FTZ R19, R19, R20 ;  /* 0x0000001413137220 */ /* 0x000fca0000410000 */
[----:B------:R-:W-:Y:S01]  /*6260*/  F2FP.F16.F32.PACK_AB R72, R19, R72 ;  /* 0x000000481348723e */ /* 0x000fe200000000ff */
[----:B------:R-:W-:Y:S06]  /*6270*/  BRA `(.L_x_15061) ;  /* 0x0000000400107947 */ /* 0x000fec0003800000 */
.L_x_15060:
        /* <DEDUP_REMOVED lines=68> */
.L_x_15061:
        /* <DEDUP_REMOVED lines=13> */
.L_x_15042:
[----:B------:R-:W-:Y:S04]  /*6790*/  BSSY.RECONVERGENT B2, `(.L_x_15062) ;  /* 0x00000a3000027945 */ /* 0x000fe80003800200 */
[----:B------:R-:W-:Y:S05]  /*67a0*/  @!P4 BRA `(.L_x_15063) ;  /* 0x000000080084c947 */ /* 0x000fea0003800000 */
[----:B------:R-:W0:Y:S01]  /*67b0*/  LDC.64 R184, c[0x0][0x390] ;  /* 0x0000e400ffb87b82 */ /* 0x000e220000000a00 */
[----:B------:R1:W5:Y:S04]  /*67c0*/  LDL R196, [R1] ;  /* 0x0000000001c47983 */ /* 0x0003680000100800 */
[----:B------:R1:W5:Y:S01]  /*67d0*/  LDL R191, [R1+0x10] ;  /* 0x0000100001bf7983 */ /* 0x0003620000100800 */
[----:B0-----:R-:W-:-:S06]  /*67e0*/  IMAD.WIDE.U32 R184, R18, 0x10, R184 ;  /* 0x0000001012b87825 */ /* 0x001fcc00078e00b8 */
[----:B------:R-:W5:Y:S01]  /*67f0*/  LDG.E.128 R184, desc[UR6][R184.64] ;  /* 0x00000006b8b87981 */ /* 0x000f62000c1e1d00 */
[----:B------:R-:W-:-:S04]  /*6800*/  UISETP.NE.U32.AND UP0, UPT, UR12, URZ, UPT ;  /* 0x000000ff0c00728c */ /* 0x000fc8000bf05070 */
[----:B------:R-:W-:-:S09]  /*6810*/  UISETP.NE.AND.EX UP0, UPT, UR13, URZ, UPT, UP0 ;  /* 0x000000ff0d00728c */ /* 0x000fd2000bf05300 */
[----:B-1----:R-:W-:Y:S05]  /*6820*/  BRA.U UP0, `(.L_x_15064) ;  /* 0x0000000500147547 */ /* 0x002fea000b800000 */
[----:B------:R-:W-:Y:S01]  /*6830*/  FFMA.FTZ R188, R16, R19, R20 ;  /* 0x0000001310bc7223 */ /* 0x000fe20000010014 */
[--C-:B-----5:R-:W-:Y:S02]  /*6840*/  HADD2.F32 R189, -RZ, R187.reuse.H0_H0 ;  /* 0x200000bbffbd7230 */ /* 0x120fe40000004100 */
[----:B------:R-:W-:Y:S02]  /*6850*/  HADD2.F32 R187, -RZ, R187.H1_H1 ;  /* 0x300000bbffbb7230 */ /* 0x000fe40000004100 */
[----:B------:R-:W-:-:S04]  /*6860*/  FADD.FTZ R188, R231, -R188 ;  /* 0x800000bce7bc7221 */ /* 0x000fc80000010000 */
[----:B------:R-:W-:-:S04]  /*6870*/  FFMA.FTZ R188, R22, R188, R66 ;  /* 0x000000bc16bc7223 */ /* 0x000fc80000010042 */
[----:B------:R-:W-:-:S04]  /*6880*/  FMUL.FTZ R190, R188, R21 ;  /* 0x00000015bcbe7220 */ /* 0x000fc80000410000 */
[----:B------:R-:W-:Y:S01]  /*6890*/  FFMA.FTZ R189, R190, R189, R106 ;  /* 0x000000bdbebd7223 */ /* 0x000fe2000001006a */
[----:B------:R-:W-:-:S05]  /*68a0*/  HADD2.F32 R106, -RZ, R179.H0_H0 ;  /* 0x200000b3ff6a7230 */ /* 0x000fca0000004100 */
[----:B------:R-:W-:Y:S01]  /*68b0*/  FMUL.FTZ R190, R106, R190 ;  /* 0x000000be6abe7220 */ /* 0x000fe20000410000 */
[----:B------:R-:W-:-:S04]  /*68c0*/  FFMA.FTZ R106, R15, R19, R20 ;  /* 0x000000130f6a7223 */ /* 0x000fc80000010014 */
[----:B------:R-:W-:-:S04]  /*68d0*/  FADD.FTZ R106, R224, -R106 ;  /* 0x8000006ae06a7221 */ /* 0x000fc80000010000 */
[----:B------:R-:W-:-:S04]  /*68e0*/  FFMA.FTZ R106, R22, R106, R67 ;  /* 0x0000006a166a7223 */ /* 0x000fc80000010043 */
        /* <DEDUP_REMOVED lines=8> */
[----:B------:R-:W-:-:S04]  /*6970*/  FFMA.FTZ R106, R22, R106, R64 ;  /* 0x0000006a166a7223 */ /* 0x000fc80000010040 */
[----:B------:R-:W-:-:S04]  /*6980*/  FMUL.FTZ R106, R106, R21 ;  /* 0x000000156a6a7220 */ /* 0x000fc80000410000 */
[----:B------:R-:W-:Y:S01]  /*6990*/  FFMA.FTZ R187, R106, R187, R104 ;  /* 0x000000bb6abb7223 */ /* 0x000fe20000010068 */
[----:B------:R-:W-:-:S05]  /*69a0*/  HADD2.F32 R104, -RZ, R178.H0_H0 ;  /* 0x200000b2ff687230 */ /* 0x000fca0000004100 */
[----:B------:R-:W-:Y:S01]  /*69b0*/  FMUL.FTZ R190, R104, R106 ;  /* 0x0000006a68be7220 */ /* 0x000fe20000410000 */
[----:B------:R-:W-:Y:S01]  /*69c0*/  FFMA.FTZ R104, R17, R19, R20 ;  /* 0x0000001311687223 */ /* 0x000fe20000010014 */
[----:B------:R-:W-:-:S03]  /*69d0*/  HADD2.F32 R106, -RZ, R186.H1_H1 ;  /* 0x300000baff6a7230 */ /* 0x000fc60000004100 */
[----:B------:R-:W-:-:S04]  /*69e0*/  FADD.FTZ R104, R232, -R104 ;  /* 0x80000068e8687221 */ /* 0x000fc80000010000 */
[----:B------:R-:W-:-:S04]  /*69f0*/  FFMA.FTZ R104, R22, R104, R65 ;  /* 0x0000006816687223 */ /* 0x000fc80000010041 */
        /* <DEDUP_REMOVED lines=8> */
[----:B------:R-:W-:-:S04]  /*6a80*/  FFMA.FTZ R104, R22, R104, R70 ;  /* 0x0000006816687223 */ /* 0x000fc80000010046 */
        /* <DEDUP_REMOVED lines=28> */
[----:B------:R-:W-:-:S05]  /*6c50*/  FMUL.FTZ R104, R108, R104 ;  /* 0x000000686c687220 */ /* 0x000fca0000410000 */
[----:B------:R-:W-:Y:S01]  /*6c60*/  F2FP.F16.F32.PACK_AB R104, R104, R190 ;  /* 0x000000be6868723e */ /* 0x000fe200000000ff */
[----:B------:R-:W-:Y:S06]  /*6c70*/  BRA `(.L_x_15065) ;  /* 0x0000000400107947 */ /* 0x000fec0003800000 */
.L_x_15064:
[----:B------:R-:W-:Y:S01]  /*6c80*/  FFMA.FTZ R24, R16, R19, R20 ;  /* 0x0000001310187223 */ /* 0x000fe20000010014 */
[----:B-----5:R-:W-:Y:S02]  /*6c90*/  HADD2.F32 R27, -RZ, R187.H0_H0 ;  /* 0x200000bbff1b7230 */ /* 0x020fe40000004100 */
[----:B------:R-:W-:Y:S02]  /*6ca0*/  HADD2.F32 R25, -RZ, R179.H0_H0 ;  /* 0x200000b3ff197230 */ /* 0x000fe40000004100 */
[----:B------:R-:W-:-:S04]  /*6cb0*/  FADD.FTZ R24, R231, -R24 ;  /* 0x80000018e7187221 */ /* 0x000fc80000010000 */
[----:B------:R-:W-:Y:S01]  /*6cc0*/  FFMA.FTZ R30, R22, R24, R66 ;  /* 0x00000018161e7223 */ /* 0x000fe20000010042 */
[----:B------:R-:W-:-:S03]  /*6cd0*/  FFMA.FTZ R24, R15, R19, R20 ;  /* 0x000000130f187223 */ /* 0x000fc60000010014 */
[----:B------:R-:W-:Y:S01]  /*6ce0*/  FMUL.FTZ R26, R30, R21 ;  /* 0x000000151e1a7220 */ /* 0x000fe20000410000 */
[----:B------:R-:W-:-:S03]  /*6cf0*/  FADD.FTZ R24, R224, -R24 ;  /* 0x80000018e0187221 */ /* 0x000fc60000010000 */
[----:B------:R-:W-:Y:S01]  /*6d00*/  FFMA.FTZ R189, R26, R27, R106 ;  /* 0x0000001b1abd7223 */ /* 0x000fe2000001006a */
[----:B------:R-:W-:Y:S01]  /*6d10*/  FFMA.FTZ R31, R22, R24, R67 ;  /* 0x00000018161f7223 */ /* 0x000fe20000010043 */
[----:B------:R-:W-:Y:S01]  /*6d20*/  FMUL.FTZ R25, R25, R26 ;  /* 0x0000001a19197220 */ /* 0x000fe20000410000 */
[----:B------:R-:W-:Y:S02]  /*6d30*/  HADD2.F32 R27, -RZ, R187.H1_H1 ;  /* 0x300000bbff1b7230 */ /* 0x000fe40000004100 */
[----:B------:R-:W-:Y:S02]  /*6d40*/  HADD2.F32 R24, -RZ, R179.H1_H1 ;  /* 0x300000b3ff187230 */ /* 0x000fe40000004100 */
[----:B------:R-:W-:-:S04]  /*6d50*/  FMUL.FTZ R26, R31, R21 ;  /* 0x000000151f1a7220 */ /* 0x000fc80000410000 */
[----:B------:R-:W-:Y:S01]  /*6d60*/  FFMA.FTZ R188, R26, R27, R107 ;  /* 0x0000001b1abc7223 */ /* 0x000fe2000001006b */
[----:B------:R-:W-:Y:S01]  /*6d70*/  FMUL.FTZ R26, R24, R26 ;  /* 0x0000001a181a7220 */ /* 0x000fe20000410000 */
[----:B------:R-:W-:Y:S01]  /*6d80*/  FFMA.FTZ R24, R23, R19, R20 ;  /* 0x0000001317187223 */ /* 0x000fe20000010014 */
[----:B------:R-:W-:-:S03]  /*6d90*/  HADD2.F32 R27, -RZ, R186.H0_H0 ;  /* 0x200000baff1b7230 */ /* 0x000fc60000004100 */
[----:B------:R-:W-:Y:S01]  /*6da0*/  FADD.FTZ R24, R245, -R24 ;  /* 0x80000018f5187221 */ /* 0x000fe20000010000 */
[----:B------:R-:W-:Y:S01]  /*6db0*/  F2FP.F16.F32.PACK_AB R107, R26, R25 ;  /* 0x000000191a6b723e */ /* 0x000fe200000000ff */
[----:B------:R-:W-:Y:S02]  /*6dc0*/  FFMA.FTZ R25, R17, R19, R20 ;  /* 0x0000001311197223 */ /* 0x000fe40000010014 */
[----:B------:R-:W-:Y:S01]  /*6dd0*/  FFMA.FTZ R28, R22, R24, R64 ;  /* 0x00000018161c7223 */ /* 0x000fe20000010040 */
[----:B------:R-:W-:Y:S02]  /*6de0*/  HADD2.F32 R24, -RZ, R178.H0_H0 ;  /* 0x200000b2ff187230 */ /* 0x000fe40000004100 */
[----:B------:R-:W-:Y:S01]  /*6df0*/  FADD.FTZ R25, R232, -R25 ;  /* 0x80000019e8197221 */ /* 0x000fe20000010000 */
[----:B------:R-:W-:-:S03]  /*6e00*/  FMUL.FTZ R26, R28, R21 ;  /* 0x000000151c1a7220 */ /* 0x000fc60000410000 */
[----:B------:R-:W-:Y:S01]  /*6e10*/  FFMA.FTZ R29, R22, R25, R65 ;  /* 0x00000019161d7223 */ /* 0x000fe20000010041 */
[----:B------:R-:W-:Y:S02]  /*6e20*/  HADD2.F32 R25, -RZ, R178.H1_H1 ;  /* 0x300000b2ff197230 */ /* 0x000fe40000004100 */
[----:B------:R-:W-:Y:S01]  /*6e30*/  FFMA.FTZ R187, R26, R27, R104 ;  /* 0x0000001b1abb7223 */ /* 0x000fe20000010068 */
[----:B------:R-:W-:Y:S01]  /*6e40*/  FMUL.FTZ R24, R24, R26 ;  /* 0x0000001a18187220 */ /* 0x000fe20000410000 */
[----:B------:R-:W-:Y:S02]  /*6e50*/  HADD2.F32 R27, -RZ, R186.H1_H1 ;  /* 0x300000baff1b7230 */ /* 0x000fe40000004100 */
[----:B------:R-:W-:Y:S01]  /*6e60*/  FMUL.FTZ R26, R29, R21 ;  /* 0x000000151d1a7220 */ /* 0x000fe20000410000 */
[----:B------:R-:W-:-:S03]  /*6e70*/  HADD2.F32 R104, -RZ, R185.H1_H1 ;  /* 0x300000b9ff687230 */ /* 0x000fc60000004100 */
[----:B------:R-:W-:Y:S01]  /*6e80*/  FFMA.FTZ R186, R26, R27, R105 ;  /* 0x0000001b1aba7223 */ /* 0x000fe20000010069 */
        /* <DEDUP_REMOVED lines=33> */
[----:B------:R-:W-:-:S05]  /*70a0*/  FMUL.FTZ R109, R109, R108 ;  /* 0x0000006c6d6d7220 */ /* 0x000fca0000410000 */
[----:B------:R-:W-:-:S07]  /*70b0*/  F2FP.F16.F32.PACK_AB R104, R109, R104 ;  /* 0x000000686d68723e */ /* 0x000fce00000000ff */
.L_x_15065:
        /* <DEDUP_REMOVED lines=16> */
.L_x_15063:
[----:B------:R-:W-:Y:S05]  /*71c0*/  BSYNC.RECONVERGENT B2 ;  /* 0x0000000000027941 */ /* 0x000fea0003800200 */
.L_x_15062:
        /* <DEDUP_REMOVED lines=79> */
.L_x_15068:
        /* <DEDUP_REMOVED lines=67> */
[----:B------:R-:W-:-:S07]  /*7af0*/  F2FP.F16.F32.PACK_AB R96, R96, R190 ;  /* 0x000000be6060723e */ /* 0x000fce00000000ff */
.L_x_15069:
        /* <DEDUP_REMOVED lines=14> */
.L_x_15067:
[----:B------:R-:W-:Y:S05]  /*7be0*/  BSYNC.RECONVERGENT B2 ;  /* 0x0000000000027941 */ /* 0x000fea0003800200 */
.L_x_15066:
        /* <DEDUP_REMOVED lines=79> */
.L_x_15072:
        /* <DEDUP_REMOVED lines=68> */
.L_x_15073:
        /* <DEDUP_REMOVED lines=14> */
.L_x_15071:
[----:B------:R-:W-:Y:S05]  /*8600*/  BSYNC.RECONVERGENT B2 ;  /* 0x0000000000027941 */ /* 0x000fea0003800200 */
.L_x_15070:
        /* <DEDUP_REMOVED lines=79> */
.L_x_15076:
        /* <DEDUP_REMOVED lines=68> */
.L_x_15077:
        /* <DEDUP_REMOVED lines=14> */
.L_x_15075:
[----:B------:R-:W-:Y:S05]  /*9020*/  BSYNC.RECONVERGENT B2 ;  /* 0x0000000000027941 */ /* 0x000fea0003800200 */
.L_x_15074:
        /* <DEDUP_REMOVED lines=13> */
[C---:B------:R-:W-:Y:S01]  /*9100*/  FFMA.FTZ R31, R22.reuse, R24, R35 ;  /* 0x00000018161f7223 */ /* 0x040fe20000010023 */
[----:B------:R-:W-:Y:S01]  /*9110*/  FFMA.FTZ R30, R22, R26, R34 ;  /* 0x0000001a161e7223 */ /* 0x000fe20000010022 */
[----:B------:R-:W-:-:S02]  /*9120*/  HADD2.F32 R26, -RZ, R187.H0_H0 ;  /* 0x200000bbff1a7230 */ /* 0x000fc40000004100 */
[----:B------:R-:W-:-:S04]  /*9130*/  FMUL.FTZ R24, R31, R21 ;  /* 0x000000151f187220 */ /* 0x000fc80000410000 */
[----:B------:R-:W-:Y:S01]  /*9140*/  FFMA.FTZ R190, R24, R25, R75 ;  /* 0x0000001918be7223 */ /* 0x000fe2000001004b */
[----:B------:R-:W-:-:S04]  /*9150*/  FMUL.FTZ R25, R30, R21 ;  /* 0x000000151e197220 */ /* 0x000fc80000410000 */
[----:B------:R-:W-:Y:S01]  /*9160*/  FFMA.FTZ R188, R25, R26, R74 ;  /* 0x0000001a19bc7223 */ /* 0x000fe2000001004a */
        /* <DEDUP_REMOVED lines=8> */
[----:B------:R-:W-:Y:S02]  /*91f0*/  FFMA.FTZ R28, R22, R24, R32 ;  /* 0x00000018161c7223 */ /* 0x000fe40000010020 */
[----:B------:R-:W-:Y:S02]  /*9200*/  FADD.FTZ R26, R226, -R26 ;  /* 0x8000001ae21a7221 */ /* 0x000fe40000010000 */
[----:B------:R-:W-:Y:S02]  /*9210*/  FMUL.FTZ R24, R28, R21 ;  /* 0x000000151c187220 */ /* 0x000fe40000410000 */
[----:B------:R-:W-:Y:S01]  /*9220*/  FFMA.FTZ R29, R22, R26, R33 ;  /* 0x0000001a161d7223 */ /* 0x000fe20000010021 */
        /* <DEDUP_REMOVED lines=32> */
[----:B------:R-:W-:-:S04]  /*9430*/  FFMA.FTZ R24, R22, R24, R36 ;  /* 0x0000001816187223 */ /* 0x000fc80000010024 */
[----:B------:R-:W-:-:S04]  /*9440*/  FMUL.FTZ R25, R24, R21 ;  /* 0x0000001518197220 */ /* 0x000fc80000410000 */
[----:B------:R-:W-:Y:S01]  /*9450*/  FFMA.FTZ R76, R25, R72, R76 ;  /* 0x00000048194c7223 */ /* 0x000fe2000001004c */
[----:B------:R-:W-:-:S05]  /*9460*/  HADD2.F32 R72, -RZ, R144.H0_H0 ;  /* 0x20000090ff487230 */ /* 0x000fca0000004100 */
[----:B------:R-:W-:Y:S01]  /*9470*/  FMUL.FTZ R72, R72, R25 ;  /* 0x0000001948487220 */ /* 0x000fe20000410000 */
[----:B------:R-:W-:Y:S01]  /*9480*/  FFMA.FTZ R25, R22, R19, R37 ;  /* 0x0000001316197223 */ /* 0x000fe20000010025 */
[----:B------:R-:W-:-:S03]  /*9490*/  HADD2.F32 R22, -RZ, R184.H1_H1 ;  /* 0x300000b8ff167230 */ /* 0x000fc60000004100 */
[----:B------:R-:W-:-:S04]  /*94a0*/  FMUL.FTZ R19, R25, R21 ;  /* 0x0000001519137220 */ /* 0x000fc80000410000 */
[----:B------:R-:W-:Y:S01]  /*94b0*/  FFMA.FTZ R22, R19, R22, R77 ;  /* 0x0000001613167223 */ /* 0x000fe2000001004d */
[----:B------:R-:W-:-:S05]  /*94c0*/  FMUL.FTZ R19, R20, R19 ;  /* 0x0000001314137220 */ /* 0x000fca0000410000 */
[----:B------:R-:W-:Y:S01]  /*94d0*/  F2FP.F16.F32.PACK_AB R72, R19, R72 ;  /* 0x000000481348723e */ /* 0x000fe200000000ff */
[----:B------:R-:W-:Y:S06]  /*94e0*/  BRA `(.L_x_15079) ;  /* 0x0000000400107947 */ /* 0x000fec0003800000 */
.L_x_15078:
[----:B------:R-:W-:Y:S01]  /*94f0*/  FFMA.FTZ R188, R0, R19, R20 ;  /* 0x0000001300bc7223 */ /* 0x000fe20000010014 */
[--C-:B-----5:R-:W-:Y:S02]  /*9500*/  HADD2.F32 R190, -RZ, R187.reuse.H1_H1 ;  /* 0x300000bbffbe7230 */ /* 0x120fe40000004100 */
[----:B------:R-:W-:Y:S02]  /*9510*/  HADD2.F32 R187, -RZ, R187.H0_H0 ;  /* 0x200000bbffbb7230 */ /* 0x000fe40000004100 */
        /* <DEDUP_REMOVED lines=54> */
[C---:B------:R-:W-:Y:S01]  /*9880*/  FFMA.FTZ R72, R22.reuse, R72, R36 ;  /* 0x0000004816487223 */ /* 0x040fe20000010024 */
[----:B------:R-:W-:Y:S01]  /*9890*/  FFMA.FTZ R19, R22, R19, R37 ;  /* 0x0000001316137223 */ /* 0x000fe20000010025 */
[----:B------:R-:W-:-:S02]  /*98a0*/  HADD2.F32 R22, -RZ, R184.H1_H1 ;  /* 0x300000b8ff167230 */ /* 0x000fc40000004100 */
[-C--:B------:R-:W-:Y:S01]  /*98b0*/  FMUL.FTZ R72, R72, R21.reuse ;  /* 0x0000001548487220 */ /* 0x080fe20000410000 */
[----:B------:R-:W-:-:S03]  /*98c0*/  FMUL.FTZ R19, R19, R21 ;  /* 0x0000001513137220 */ /* 0x000fc60000410000 */
[----:B------:R-:W-:Y:S01]  /*98d0*/  FFMA.FTZ R76, R72, R185, R76 ;  /* 0x000000b9484c7223 */ /* 0x000fe2000001004c */
[----:B------:R-:W-:Y:S02]  /*98e0*/  HADD2.F32 R185, -RZ, R144.H0_H0 ;  /* 0x20000090ffb97230 */ /* 0x000fe40000004100 */
[----:B------:R-:W-:Y:S01]  /*98f0*/  FMUL.FTZ R20, R20, R19 ;  /* 0x0000001314147220 */ /* 0x000fe20000410000 */
[----:B------:R-:W-:Y:S02]  /*9900*/  FFMA.FTZ R22, R19, R22, R77 ;  /* 0x0000001613167223 */ /* 0x000fe4000001004d */
[----:B------:R-:W-:-:S05]  /*9910*/  FMUL.FTZ R72, R185, R72 ;  /* 0x00000048b9487220 */ /* 0x000fca0000410000 */
[----:B------:R-:W-:-:S07]  /*9920*/  F2FP.F16.F32.PACK_AB R72, R20, R72 ;  /* 0x000000481448723e */ /* 0x000fce00000000ff */
.L_x_15079:
        /* <DEDUP_REMOVED lines=12> */
.L_x_15059:
[----:B------:R-:W-:Y:S05]  /*99f0*/  BSYNC.RECONVERGENT B1 ;  /* 0x0000000000017941 */ /* 0x000fea0003800200 */
.L_x_15041:
[----:B------:R-:W0:Y:S02]  /*9a00*/  LDC.64 R18, c[0x0][0x380] ;  /* 0x0000e000ff127b82 */ /* 0x000e240000000a00 */
[----:B0-----:R-:W-:-:S04]  /*9a10*/  LEA R240, R18, R240, 0x2 ;  /* 0x000000f012f07211 */ /* 0x001fc800078e10ff */
[----:B------:R-:W-:-:S13]  /*9a20*/  ISETP.GE.AND P0, PT, R240, R19, PT ;  /* 0x00000013f000720c */ /* 0x000fda0003f06270 */
[----:B------:R-:W-:Y:S05]  /*9a30*/  @!P0 BRA `(.L_x_15080) ;  /* 0xffffff7400288947 */ /* 0x000fea000383ffff */
.L_x_15029:
[----:B------:R-:W-:Y:S05]  /*9a40*/  BSYNC B0 ;  /* 0x0000000000007941 */ /* 0x000fea0003800000 */
.L_x_15028:
        /* <DEDUP_REMOVED lines=11> */
[----:B------:R-:W3:Y:S01]  /*9b00*/  LDL.LU R185, [R1+0x54] ;  /* 0x0000540001b97983 */ /* 0x000ee20000300800 */
[----:B------:R-:W0:Y:S03]  /*9b10*/  S2R R184, SR_TID.X ;  /* 0x0000000000b87919 */ /* 0x000e260000002100 */
        /* <DEDUP_REMOVED lines=8> */
[----:B------:R-:W3:Y:S01]  /*9ba0*/  LDL.LU R194, [R1+0x74] ;  /* 0x0000740001c27983 */ /* 0x000ee20000300800 */
[----:B0-----:R-:W-:-:S03]  /*9bb0*/  SHF.R.U32.HI R0, RZ, 0x5, R184 ;  /* 0x00000005ff007819 */ /* 0x001fc600000116b8 */
        /* <DEDUP_REMOVED lines=17> */
[----:B------:R-:W0:Y:S02]  /*9cd0*/  S2R R3, SR_CgaCtaId ;  /* 0x0000000000037919 */ /* 0x000e240000008800 */
[----:B0-----:R-:W-:Y:S01]  /*9ce0*/  LEA R3, R3, R2, 0x18 ;  /* 0x0000000203037211 */ /* 0x001fe200078ec0ff */
[----:B--2---:R-:W-:-:S02]  /*9cf0*/  IMAD R0, R0, 0xa0, R216 ;  /* 0x000000a000007824 */ /* 0x004fc400078e02d8 */
[----:B------:R-:W2:Y:S03]  /*9d00*/  LDL.LU R216, [R1+0xbc] ;  /* 0x0000bc0001d87983 */ /* 0x000ea60000300800 */
[-C--:B------:R-:W-:Y:S01]  /*9d10*/  LEA R33, R0, R3.reuse, 0x5 ;  /* 0x0000000300217211 */ /* 0x080fe200078e28ff */
        /* <DEDUP_REMOVED lines=11> */
[----:B----4-:R0:W-:Y:S01]  /*9dd0*/  STS.128 [R33+0x10], R188 ;  /* 0x000010bc21007388 */ /* 0x0101e20000000c00 */
[----:B------:R-:W-:Y:S05]  /*9de0*/  WARPSYNC.ALL ;  /* 0x0000000000007948 */ /* 0x000fea0003800000 */
[----:B---3--:R1:W-:Y:S01]  /*9df0*/  STS.128 [R33], R196 ;  /* 0x000000c421007388 */ /* 0x0083e20000000c00 */
[----:B------:R-:W-:Y:S01]  /*9e00*/  LEA R0, R184, R3, 0x2 ;  /* 0x00000003b8007211 */ /* 0x000fe200078e10ff */
[----:B------:R-:W3:Y:S02]  /*9e10*/  LDCU.128 UR16, c[0x0][0x440] ;  /* 0x00008800ff1077ac */ /* 0x000ee40008000c00 */
[----:B------:R-:W-:Y:S01]  /*9e20*/  STS.128 [R33+0x400], R140 ;  /* 0x0004008c21007388 */ /* 0x000fe20000000c00 */
[----:B------:R-:W4:Y:S01]  /*9e30*/  LDCU.64 UR4, c[0x0][0x460] ;  /* 0x00008c00ff0477ac */ /* 0x000f220008000a00 */
[----:B0-----:R-:W-:-:S02]  /*9e40*/  MOV R190, R185 ;  /* 0x000000b900be7202 */ /* 0x001fc40000000f00 */
[----:B------:R-:W4:Y:S01]  /*9e50*/  LDL.LU R185, [R1+0x24] ;  /* 0x0000240001b97983 */ /* 0x000f220000300800 */
[----:B------:R-:W-:Y:S02]  /*9e60*/  MOV R191, R22 ;  /* 0x0000001600bf7202 */ /* 0x000fe40000000f00 */
[----:B------:R-:W-:Y:S01]  /*9e70*/  MOV R188, R187 ;  /* 0x000000bb00bc7202 */ /* 0x000fe20000000f00 */
[----:B------:R-:W-:Y:S01]  /*9e80*/  STS.128 [R33+0x410], R136 ;  /* 0x0004108821007388 */ /* 0x000fe20000000c00 */
[----:B-1----:R-:W-:Y:S02]  /*9e90*/  MOV R196, R21 ;  /* 0x0000001500c47202 */ /* 0x002fe40000000f00 */
[----:B------:R-:W-:Y:S01]  /*9ea0*/  MOV R197, R20 ;  /* 0x0000001400c57202 */ /* 0x000fe20000000f00 */
[----:B------:R-:W-:Y:S01]  /*9eb0*/  STS.128 [R33+0x800], R132 ;  /* 0x0008008421007388 */ /* 0x000fe20000000c00 */
[----:B------:R-:W-:Y:S02]  /*9ec0*/  MOV R198, R19 ;  /* 0x0000001300c67202 */ /* 0x000fe40000000f00 */
[----:B------:R-:W-:Y:S01]  /*9ed0*/  MOV R189, R186 ;  /* 0x000000ba00bd7202 */ /* 0x000fe20000000f00 */
[----:B------:R-:W-:Y:S01]  /*9ee0*/  STS.128 [R33+0x810], R128 ;  /* 0x0008108021007388 */ /* 0x000fe20000000c00 */
[----:B------:R-:W-:-:S03]  /*9ef0*/  MOV R199, R18 ;  /* 0x0000001200c77202 */ /* 0x000fc60000000f00 */
        /* <DEDUP_REMOVED lines=111> */
[----:B---3--:R-:W-:Y:S01]  /*a5f0*/  FADD.FTZ R34, RZ, R34 ;  /* 0x00000022ff227221 */ /* 0x008fe20000010000 */
[----:B------:R-:W-:-:S06]  /*a600*/  FADD.FTZ R36, R36, R39 ;  /* 0x0000002724247221 */ /* 0x000fcc0000010000 */
[----:B------:R-:W3:Y:S01]  /*a610*/  S2UR UR14, SR_CTAID.X ;  /* 0x00000000000e79c3 */ /* 0x000ee20000002500 */
[----:B------:R-:W-:-:S07]  /*a620*/  FADD.FTZ R34, R34, R37 ;  /* 0x0000002522227221 */ /* 0x000fce0000010000 */
[----:B----4-:R-:W3:Y:S01]  /*a630*/  LDC R77, c[0x0][0x388] ;  /* 0x0000e200ff4d7b82 */ /* 0x010ee20000000800 */
        /* <DEDUP_REMOVED lines=12> */
[----:B0-----:R-:W-:Y:S01]  /*a700*/  LOP3.LUT R33, R184, 0x7f, RZ, 0x3c, !PT ;  /* 0x0000007fb8217812 */ /* 0x001fe200078e3cff */
[----:B------:R-:W-:Y:S01]  /*a710*/  FADD.FTZ R35, RZ, R35 ;  /* 0x00000023ff237221 */ /* 0x000fe20000010000 */
[----:B------:R-:W-:Y:S01]  /*a720*/  FADD.FTZ R52, RZ, R52 ;  /* 0x00000034ff347221 */ /* 0x000fe20000010000 */
        /* <DEDUP_REMOVED lines=63> */
.L_x_15082:
[----:B------:R-:W-:Y:S05]  /*ab20*/  BSYNC.RECONVERGENT B0 ;  /* 0x0000000000007941 */ /* 0x000fea0003800200 */
.L_x_15081:
        /* <DEDUP_REMOVED lines=17> */
.L_x_15084:
[----:B------:R-:W-:Y:S05]  /*ac40*/  BSYNC.RECONVERGENT B0 ;  /* 0x0000000000007941 */ /* 0x000fea0003800200 */
.L_x_15083:
        /* <DEDUP_REMOVED lines=17> */
.L_x_15086:
[----:B------:R-:W-:Y:S05]  /*ad60*/  BSYNC.RECONVERGENT B0 ;  /* 0x0000000000007941 */ /* 0x000fea0003800200 */
.L_x_15085:
        /* <DEDUP_REMOVED lines=134> */
.L_x_15088:
[----:B------:R-:W-:Y:S05]  /*b5d0*/  BSYNC.RECONVERGENT B0 ;  /* 0x0000000000007941 */ /* 0x000fea0003800200 */
.L_x_15087:
        /* <DEDUP_REMOVED lines=17> */
.L_x_15090:
[----:B------:R-:W-:Y:S05]  /*b6f0*/  BSYNC.RECONVERGENT B0 ;  /* 0x0000000000007941 */ /* 0x000fea0003800200 */
.L_x_15089:
        /* <DEDUP_REMOVED lines=17> */
.L_x_15092:
[----:B------:R-:W-:Y:S05]  /*b810*/  BSYNC.RECONVERGENT B0 ;  /* 0x0000000000007941 */ /* 0x000fea0003800200 */
.L_x_15091:
        /* <DEDUP_REMOVED lines=17> */
.L_x_15094:
[----:B------:R-:W-:Y:S05]  /*b930*/  BSYNC.RECONVERGENT B0 ;  /* 0x0000000000007941 */ /* 0x000fea0003800200 */
.L_x_15093:
        /* <DEDUP_REMOVED lines=17> */
.L_x_15096:
[----:B------:R-:W-:Y:S05]  /*ba50*/  BSYNC.RECONVERGENT B0 ;  /* 0x0000000000007941 */ /* 0x000fea0003800200 */
.L_x_15095:
        /* <DEDUP_REMOVED lines=17> */
.L_x_15098:
[----:B------:R-:W-:Y:S05]  /*bb70*/  BSYNC.RECONVERGENT B0 ;  /* 0x0000000000007941 */ /* 0x000fea0003800200 */
.L_x_15097:
        /* <DEDUP_REMOVED lines=11> */
.L_x_15040:
        /* <DEDUP_REMOVED lines=8> */
.L_x_15100:
[----:B------:R-:W-:Y:S05]  /*bcb0*/  BSYNC B1 ;  /* 0x0000000000017941 */ /* 0x000fea0003800000 */
.L_x_15099:
        /* <DEDUP_REMOVED lines=9> */
.L_x_15101:
        /* <DEDUP_REMOVED lines=8> */
.L_x_15102:
[----:B------:R-:W-:Y:S02]  /*bdd0*/  MOV R186, R187 ;  /* 0x000000bb00ba7202 */ /* 0x000fe40000000f00 */
[----:B------:R-:W-:-:S05]  /*bde0*/  MOV R19, R189 ;  /* 0x000000bd00137202 */ /* 0x000fca0000000f00 */
[----:B------:R-:W-:Y:S01]  /*bdf0*/  FADD.FTZ R20, R188, R19 ;  /* 0x00000013bc147221 */ /* 0x000fe20000010000 */
[----:B------:R-:W-:-:S07]  /*be00*/  MOV R19, 0xffffffff ;  /* 0xffffffff00137802 */ /* 0x000fce0000000f00 */
[----:B------:R-:W-:Y:S05]  /*be10*/  WARPSYNC.COLLECTIVE R19, `(.L_x_15103) ;  /* 0x0000000013087348 */ /* 0x000fea0003c00000 */
[----:B------:R0:W1:Y:S02]  /*be20*/  SHFL.BFLY P6, R189, R186, R185, R184 ;  /* 0x0c0000b9babd7389 */ /* 0x00006400000c00b8 */
[----:B01----:R-:W-:Y:S05]  /*be30*/  ENDCOLLECTIVE ;  /* 0x000000000000791b */ /* 0x003fea0003800000 */
.L_x_15103:
        /* <DEDUP_REMOVED lines=8> */
.L_x_15104:
[----:B------:R-:W-:Y:S02]  /*bec0*/  MOV R186, R187 ;  /* 0x000000bb00ba7202 */ /* 0x000fe40000000f00 */
[----:B------:R-:W-:-:S05]  /*bed0*/  MOV R19, R189 ;  /* 0x000000bd00137202 */ /* 0x000fca0000000f00 */
[----:B------:R-:W-:Y:S01]  /*bee0*/  FADD.FTZ R20, R20, R19 ;  /* 0x0000001314147221 */ /* 0x000fe20000010000 */
[----:B------:R-:W-:-:S07]  /*bef0*/  MOV R19, 0xffffffff ;  /* 0xffffffff00137802 */ /* 0x000fce0000000f00 */
[----:B------:R-:W-:Y:S05]  /*bf00*/  WARPSYNC.COLLECTIVE R19, `(.L_x_15105) ;  /* 0x0000000013087348 */ /* 0x000fea0003c00000 */
[----:B------:R0:W1:Y:S02]  /*bf10*/  SHFL.BFLY P6, R189, R186, R185, R184 ;  /* 0x0c0000b9babd7389 */ /* 0x00006400000c00b8 */
[----:B01----:R-:W-:Y:S05]  /*bf20*/  ENDCOLLECTIVE ;  /* 0x000000000000791b */ /* 0x003fea0003800000 */
.L_x_15105:
        /* <DEDUP_REMOVED lines=8> */
.L_x_15106:
[----:B------:R-:W-:Y:S02]  /*bfb0*/  MOV R186, R187 ;  /* 0x000000bb00ba7202 */ /* 0x000fe40000000f00 */
[----:B------:R-:W-:-:S05]  /*bfc0*/  MOV R19, R189 ;  /* 0x000000bd00137202 */ /* 0x000fca0000000f00 */
[----:B------:R-:W-:Y:S01]  /*bfd0*/  FADD.FTZ R20, R20, R19 ;  /* 0x0000001314147221 */ /* 0x000fe20000010000 */
[----:B------:R-:W-:-:S07]  /*bfe0*/  MOV R19, 0xffffffff ;  /* 0xffffffff00137802 */ /* 0x000fce0000000f00 */
[----:B------:R-:W-:Y:S05]  /*bff0*/  WARPSYNC.COLLECTIVE R19, `(.L_x_15107) ;  /* 0x0000000013087348 */ /* 0x000fea0003c00000 */
[----:B------:R0:W1:Y:S02]  /*c000*/  SHFL.BFLY P6, R189, R186, R185, R184 ;  /* 0x0c0000b9babd7389 */ /* 0x00006400000c00b8 */
[----:B01----:R-:W-:Y:S05]  /*c010*/  ENDCOLLECTIVE ;  /* 0x000000000000791b */ /* 0x003fea0003800000 */
.L_x_15107:
        /* <DEDUP_REMOVED lines=8> */
.L_x_15108:
[----:B------:R-:W-:Y:S02]  /*c0a0*/  MOV R186, R188 ;  /* 0x000000bc00ba7202 */ /* 0x000fe40000000f00 */
[----:B------:R-:W-:-:S07]  /*c0b0*/  MOV R187, R189 ;  /* 0x000000bd00bb7202 */ /* 0x000fce0000000f00 */
[----:B------:R-:W-:Y:S05]  /*c0c0*/  WARPSYNC.COLLECTIVE R19, `(.L_x_15109) ;  /* 0x0000000013087348 */ /* 0x000fea0003c00000 */
[----:B------:R0:W1:Y:S02]  /*c0d0*/  SHFL.BFLY P6, R189, R186, R185, R184 ;  /* 0x0c0000b9babd7389 */ /* 0x00006400000c00b8 */
[----:B01----:R-:W-:Y:S05]  /*c0e0*/  ENDCOLLECTIVE ;  /* 0x000000000000791b */ /* 0x003fea0003800000 */
.L_x_15109:
[----:B------:R-:W-:Y:S01]  /*c0f0*/  MOV R184, R189 ;  /* 0x000000bd00b87202 */ /* 0x000fe20000000f00 */
[----:B------:R-:W-:Y:S06]  /*c100*/  BRA `(.L_x_15110) ;  /* 0xffffff7000e07947 */ /* 0x000fec000383ffff */
.L_x_15111:
        /* <DEDUP_REMOVED lines=15> */
.L_x_25476:


//--------------------- .text._ZN10layer_norm13ln_bwd_kernelINS_13Kernel_traitsI6__halfS2_fS2_fjLj1280ELj1ELj4ELj1ELj16ENS_18Kernel_traits_baseILj1280ES2_S2_fS2_fjLj128EEEEELb0ELb1ELb0ELb1EEEvNS_9BwdParamsE --------------------------
	.section	.text._ZN10layer_norm13ln_bwd_kernelINS_13Kernel_traitsI6__halfS2_fS2_fjLj1280ELj1ELj4ELj1ELj16ENS_18Kernel_traits_baseILj1280ES2_S2_fS2_fjLj128EEEEELb0ELb1ELb0ELb1EEEvNS_9BwdParamsE,"ax",@progbits
	.align	128
        .global         _ZN10layer_norm13ln_bwd_kernelINS_13Kernel_traitsI6__halfS2_fS2_fjLj1280ELj1ELj4ELj1ELj16ENS_18Kernel_traits_baseILj1280ES2_S2_fS2_fjLj128EEEEELb0ELb1ELb0ELb1EEEvNS_9BwdParamsE
        .type           _ZN10layer_norm13ln_bwd_kernelINS_13Kernel_traitsI6__halfS2_fS2_fjLj1280ELj1ELj4ELj1ELj16ENS_18Kernel_traits_baseILj1280ES2_S2_fS2_fjLj128EEEEELb0ELb1ELb0ELb1EEEvNS_9BwdParamsE,@function
        .size           _ZN10layer_norm13ln_bwd_kernelINS_13Kernel_traitsI6__halfS2_fS2_fjLj1280ELj1ELj4ELj1ELj16ENS_18Kernel_traits_baseILj1280ES2_S2_fS2_fjLj128EEEEELb0ELb1ELb0ELb1EEEvNS_9BwdParamsE,(.L_x_25477 - _ZN10layer_norm13ln_bwd_kernelINS_13Kernel_traitsI6__halfS2_fS2_fjLj1280ELj1ELj4ELj1ELj16ENS_18Kernel_traits_baseILj1280ES2_S2_fS2_fjLj128EEEEELb0ELb1ELb0ELb1EEEvNS_9BwdParamsE)
        .other          _ZN10layer_norm13ln_bwd_kernelINS_13Kernel_traitsI6__halfS2_fS2_fjLj1280ELj1ELj4ELj1ELj16ENS_18Kernel_traits_baseILj1280ES2_S2_fS2_fjLj128EEEEELb0ELb1ELb0ELb1EEEvNS_9BwdParamsE,@"STO_CUDA_ENTRY STV_DEFAULT"
_ZN10layer_norm13ln_bwd_kernelINS_13Kernel_traitsI6__halfS2_fS2_fjLj1280ELj1ELj4ELj1ELj16ENS_18Kernel_traits_baseILj1280ES2_S2_fS2_fjLj128EEEEELb0ELb1ELb0ELb1EEEvNS_9BwdParamsE:
.text._ZN10layer_norm13ln_bwd_kernelINS_13Kernel_traitsI6__halfS2_fS2_fjLj1280ELj1ELj4ELj1ELj16ENS_18Kernel_traits_baseILj1280ES2_S2_fS2_fjLj128EEEEELb0ELb1ELb0ELb1EEEvNS_9BwdParamsE:
        /* <DEDUP_REMOVED lines=86> */
[----:B------:R-:W4:Y:S04]  /*0560*/  LDG.E.128 R16, desc[UR6][R2.64+0x400] ;  /* 0x0004000602107981 */ /* 0x000f28000c1e1d00 */
[----:B------:R-:W4:Y:S04]  /*0570*/  LDG.E.128 R12, desc[UR6][R2.64+0x600] ;  /* 0x00060006020c7981 */ /* 0x000f28000c1e1d00 */
[----:B------:R3:W4:Y:S01]  /*0580*/  LDG.E.128 R8, desc[UR6][R2.64+0x800] ;  /* 0x0008000602087981 */ /* 0x000722000c1e1d00 */
[----:B--2---:R-:W-:-:S05]  /*0590*/  IMAD.WIDE.U32 R172, R172, 0x10, R4 ;  /* 0x00000010acac7825 */ /* 0x004fca00078e0004 */
        /* <DEDUP_REMOVED lines=24> */
[----:B------:R-:W-:Y:S02]  /*0720*/  MOV R252, RZ ;  /* 0x000000ff00fc7202 */ /* 0x000fe40000000f00 */
[----:B------:R-:W-:-:S02]  /*0730*/  CS2R R198, SRZ ;  /* 0x0000000000c67805 */ /* 0x000fc4000001ff00 */
[----:B------:R-:W-:Y:S02]  /*0740*/  MOV R200, RZ ;  /* 0x000000ff00c87202 */ /* 0x000fe40000000f00 */
        /* <DEDUP_REMOVED lines=10> */
[----:B------:R-:W-:-:S02]  /*07f0*/  MOV R191, RZ ;  /* 0x000000ff00bf7202 */ /* 0x000fc40000000f00 */
[----:B------:R-:W-:Y:S02]  /*0800*/  CS2R R6, SRZ ;  /* 0x0000000000067805 */ /* 0x000fe4000001ff00 */
[----:B------:R-:W-:Y:S01]  /*0810*/  CS2R R4, SRZ ;  /* 0x0000000000047805 */ /* 0x000fe2000001ff00 */
[--C-:B---3--:R-:W-:Y:S02]  /*0820*/  HADD2.F32 R2, -RZ, R24.reuse.H0_H0 ;  /* 0x20000018ff027230 */ /* 0x108fe40000004100 */
[----:B------:R-:W-:Y:S02]  /*0830*/  HADD2.F32 R0, -RZ, R24.H1_H1 ;  /* 0x30000018ff007230 */ /* 0x000fe40000004100 */
[--C-:B------:R-:W-:Y:S01]  /*0840*/  HADD2.F32 R3, -RZ, R25.reuse.H0_H0 ;  /* 0x20000019ff037230 */ /* 0x100fe20000004100 */
[----:B------:R1:W-:Y:S04]  /*0850*/  STL [R1+0x144], R2 ;  /* 0x0001440201007387 */ /* 0x0003e80000100800 */
[----:B------:R2:W-:Y:S04]  /*0860*/  STL [R1+0x140], R0 ;  /* 0x0001400001007387 */ /* 0x0005e80000100800 */
[----:B------:R3:W-:Y:S01]  /*0870*/  STL [R1+0x13c], R3 ;  /* 0x00013c0301007387 */ /* 0x0007e20000100800 */
[----:B-1----:R-:W-:Y:S01]  /*0880*/  HADD2.F32 R2, -RZ, R25.H1_H1 ;  /* 0x30000019ff027230 */ /* 0x002fe20000004100 */
[----:B------:R-:W-:Y:S01]  /*0890*/  CS2R R24, SRZ ;  /* 0x0000000000187805 */ /* 0x000fe2000001ff00 */
[----:B--2---:R-:W-:-:S03]  /*08a0*/  HADD2.F32 R0, -RZ, R26.H0_H0 ;  /* 0x2000001aff007230 */ /* 0x004fc60000004100 */
[----:B------:R1:W-:Y:S01]  /*08b0*/  STL [R1+0x138], R2 ;  /* 0x0001380201007387 */ /* 0x0003e20000100800 */
[----:B---3--:R-:W-:-:S03]  /*08c0*/  HADD2.F32 R3, -RZ, R26.H1_H1 ;  /* 0x3000001aff037230 */ /* 0x008fc60000004100 */
[----:B------:R2:W-:Y:S04]  /*08d0*/  STL [R1+0x134], R0 ;  /* 0x0001340001007387 */ /* 0x0005e80000100800 */
[----:B------:R4:W-:Y:S01]  /*08e0*/  STL [R1+0x130], R3 ;  /* 0x0001300301007387 */ /* 0x0009e20000100800 */
[--C-:B-1----:R-:W-:Y:S02]  /*08f0*/  HADD2.F32 R2, -RZ, R27.reuse.H0_H0 ;  /* 0x2000001bff027230 */ /* 0x102fe40000004100 */
[----:B--2---:R-:W-:-:S03]  /*0900*/  HADD2.F32 R0, -RZ, R27.H1_H1 ;  /* 0x3000001bff007230 */ /* 0x004fc60000004100 */
[----:B------:R1:W-:Y:S01]  /*0910*/  STL [R1+0x12c], R2 ;  /* 0x00012c0201007387 */ /* 0x0003e20000100800 */
[----:B------:R-:W-:Y:S01]  /*0920*/  CS2R R26, SRZ ;  /* 0x00000000001a7805 */ /* 0x000fe2000001ff00 */
[--C-:B----4-:R-:W-:Y:S02]  /*0930*/  HADD2.F32 R3, -RZ, R20.reuse.H0_H0 ;  /* 0x20000014ff037230 */ /* 0x110fe40000004100 */
[----:B------:R2:W-:Y:S04]  /*0940*/  STL [R1+0x128], R0 ;  /* 0x0001280001007387 */ /* 0x0005e80000100800 */
[----:B------:R3:W-:Y:S01]  /*0950*/  STL [R1+0x124], R3 ;  /* 0x0001240301007387 */ /* 0x0007e20000100800 */
[----:B-1----:R-:W-:Y:S02]  /*0960*/  HADD2.F32 R2, -RZ, R20.H1_H1 ;  /* 0x30000014ff027230 */ /* 0x002fe40000004100 */
[----:B--2---:R-:W-:-:S03]  /*0970*/  HADD2.F32 R0, -RZ, R21.H0_H0 ;  /* 0x20000015ff007230 */ /* 0x004fc60000004100 */
[----:B------:R1:W-:Y:S01]  /*0980*/  STL [R1+0x120], R2 ;  /* 0x0001200201007387 */ /* 0x0003e20000100800 */
[----:B---3--:R-:W-:-:S03]  /*0990*/  HADD2.F32 R3, -RZ, R21.H1_H1 ;  /* 0x30000015ff037230 */ /* 0x008fc60000004100 */
[----:B------:R2:W-:Y:S01]  /*09a0*/  STL [R1+0x11c], R0 ;  /* 0x00011c0001007387 */ /* 0x0005e20000100800 */
[----:B------:R-:W-:-:S03]  /*09b0*/  CS2R R20, SRZ ;  /* 0x0000000000147805 */ /* 0x000fc6000001ff00 */
[----:B------:R3:W-:Y:S01]  /*09c0*/  STL [R1+0x118], R3 ;  /* 0x0001180301007387 */ /* 0x0007e20000100800 */
[--C-:B-1----:R-:W-:Y:S02]  /*09d0*/  HADD2.F32 R2, -RZ, R22.reuse.H0_H0 ;  /* 0x20000016ff027230 */ /* 0x102fe40000004100 */
[----:B--2---:R-:W-:-:S03]  /*09e0*/  HADD2.F32 R0, -RZ, R22.H1_H1 ;  /* 0x30000016ff007230 */ /* 0x004fc60000004100 */
[----:B------:R1:W-:Y:S01]  /*09f0*/  STL [R1+0x114], R2 ;  /* 0x0001140201007387 */ /* 0x0003e20000100800 */
[----:B---3--:R-:W-:-:S03]  /*0a00*/  HADD2.F32 R3, -RZ, R23.H0_H0 ;  /* 0x20000017ff037230 */ /* 0x008fc60000004100 */
        /* <DEDUP_REMOVED lines=13> */
[--C-:B---3--:R-:W-:Y:S02]  /*0ae0*/  HADD2.F32 R3, -RZ, R18.reuse.H0_H0 ;  /* 0x20000012ff037230 */ /* 0x108fe40000004100 */
        /* <DEDUP_REMOVED lines=26> */
[----:B---3--:R-:W-:Y:S02]  /*0c90*/  HADD2.F32 R3, -RZ, R9.H0_H0 ;  /* 0x20000009ff037230 */ /* 0x008fe40000004100 */
[----:B------:R2:W-:Y:S01]  /*0ca0*/  STL [R1+0xc8], R0 ;  /* 0x0000c80001007387 */ /* 0x0005e20000100800 */
[--C-:B-1----:R-:W-:Y:S02]  /*0cb0*/  HADD2.F32 R2, -RZ, R8.reuse.H0_H0 ;  /* 0x20000008ff027230 */ /* 0x102fe40000004100 */
[----:B--2---:R-:W-:-:S03]  /*0cc0*/  HADD2.F32 R0, -RZ, R8.H1_H1 ;  /* 0x30000008ff007230 */ /* 0x004fc60000004100 */
        /* <DEDUP_REMOVED lines=9> */
[----:B------:R-:W-:Y:S01]  /*0d60*/  STL [R1+0xb0], R3 ;  /* 0x0000b00301007387 */ /* 0x000fe20000100800 */
[--C-:B-1----:R-:W-:Y:S02]  /*0d70*/  HADD2.F32 R2, -RZ, R11.reuse.H0_H0 ;  /* 0x2000000bff027230 */ /* 0x102fe40000004100 */
[----:B--2---:R-:W-:-:S03]  /*0d80*/  HADD2.F32 R0, -RZ, R11.H1_H1 ;  /* 0x3000000bff007230 */ /* 0x004fc60000004100 */
[----:B------:R1:W-:Y:S01]  /*0d90*/  STL [R1+0xac], R2 ;  /* 0x0000ac0201007387 */ /* 0x0003e20000100800 */
[----:B------:R-:W-:-:S03]  /*0da0*/  CS2R R10, SRZ ;  /* 0x00000000000a7805 */ /* 0x000fc6000001ff00 */
[----:B------:R0:W-:Y:S04]  /*0db0*/  STL [R1+0xa8], R0 ;  /* 0x0000a80001007387 */ /* 0x0001e80000100800 */
[----:B------:R0:W-:Y:S01]  /*0dc0*/  STL [R1], RZ ;  /* 0x000000ff01007387 */ /* 0x0001e20000100800 */
[----:B-1----:R-:W-:-:S03]  /*0dd0*/  CS2R R2, SRZ ;  /* 0x0000000000027805 */ /* 0x002fc6000001ff00 */
        /* <DEDUP_REMOVED lines=41> */
.L_x_15138:
[----:B-1----:R-:W1:Y:S01]  /*1070*/  S2R R104, SR_TID.X ;  /* 0x0000000000687919 */ /* 0x002e620000002100 */
[----:B------:R-:W2:Y:S01]  /*1080*/  LDC.64 R102, c[0x0][0x3c0] ;  /* 0x0000f000ff667b82 */ /* 0x000ea20000000a00 */
[----:B0-----:R-:W-:-:S05]  /*1090*/  IMAD R0, R171, UR9, RZ ;  /* 0x00000009ab007c24 */ /* 0x001fca000f8e02ff */
[----:B------:R-:W-:Y:S02]  /*10a0*/  SHF.R.S32.HI R105, RZ, 0x1f, R0 ;  /* 0x0000001fff697819 */ /* 0x000fe40000011400 */
[----:B------:R-:W0:Y:S02]  /*10b0*/  @P0 LDC.64 R100, c[0x0][0x3e0] ;  /* 0x0000f800ff640b82 */ /* 0x000e240000000a00 */
[----:B------:R-:W-:-:S06]  /*10c0*/  LEA.HI R105, R105, R0, RZ, 0x3 ;  /* 0x0000000069697211 */ /* 0x000fcc00078f18ff */
[----:B------:R-:W3:Y:S01]  /*10d0*/  LDC.64 R140, c[0x0][0x3a8] ;  /* 0x0000ea00ff8c7b82 */ /* 0x000ee20000000a00 */
[----:B--2---:R-:W-:-:S07]  /*10e0*/  IMAD.WIDE R102, R171, 0x4, R102 ;  /* 0x00000004ab667825 */ /* 0x004fce00078e0266 */
[----:B------:R-:W2:Y:S01]  /*10f0*/  LDC.64 R156, c[0x0][0x428] ;  /* 0x00010a00ff9c7b82 */ /* 0x000ea20000000a00 */
[----:B------:R-:W4:Y:S01]  /*1100*/  LDG.E R208, desc[UR6][R102.64] ;  /* 0x0000000666d07981 */ /* 0x000f22000c1e1900 */
[----:B-1----:R-:W-:Y:S01]  /*1110*/  LOP3.LUT R172, R104, 0x1f, RZ, 0xc0, !PT ;  /* 0x0000001f68ac7812 */ /* 0x002fe200078ec0ff */
[----:B0-----:R-:W-:-:S05]  /*1120*/  @P0 IMAD.WIDE R100, R171, 0x2, R100 ;  /* 0x00000002ab640825 */ /* 0x001fca00078e0264 */
[----:B------:R-:W0:Y:S01]  /*1130*/  LDC.64 R180, c[0x0][0x3c8] ;  /* 0x0000f200ffb47b82 */ /* 0x000e220000000a00 */
[----:B------:R-:W-:Y:S01]  /*1140*/  LEA.HI.SX32 R178, R105, R172, 0x1d ;  /* 0x000000ac69b27211 */ /* 0x000fe200078feaff */
[----:B------:R-:W4:Y:S04]  /*1150*/  @P0 LDG.E.U16 R179, desc[UR6][R100.64] ;  /* 0x0000000664b30981 */ /* 0x000f28000c1e1500 */
[----:B---3--:R-:W-:-:S05]  /*1160*/  IMAD.WIDE.U32 R108, R178, 0x20, R140 ;  /* 0x00000020b26c7825 */ /* 0x008fca00078e008c */
[----:B------:R1:W3:Y:S04]  /*1170*/  LDG.E.128 R100, desc[UR6][R108.64] ;  /* 0x000000066c647981 */ /* 0x0002e8000c1e1d00 */
[----:B------:R-:W3:Y:S01]  /*1180*/  LDG.E.128 R108, desc[UR6][R108.64+0x10] ;  /* 0x000010066c6c7981 */ /* 0x000ee2000c1e1d00 */
[C---:B------:R-:W-:Y:S02]  /*1190*/  IADD3 R177, PT, PT, R178.reuse, 0x20, RZ ;  /* 0x00000020b2b17810 */ /* 0x040fe40007ffe0ff */
[C---:B------:R-:W-:Y:S02]  /*11a0*/  IADD3 R176, PT, PT, R178.reuse, 0x40, RZ ;  /* 0x00000040b2b07810 */ /* 0x040fe40007ffe0ff */
[C---:B------:R-:W-:Y:S02]  /*11b0*/  IADD3 R174, PT, PT, R178.reuse, 0x60, RZ ;  /* 0x00000060b2ae7810 */ /* 0x040fe40007ffe0ff */
[C---:B------:R-:W-:Y:S01]  /*11c0*/  IADD3 R0, PT, PT, R178.reuse, 0x80, RZ ;  /* 0x00000080b2007810 */ /* 0x040fe20007ffe0ff */
[----:B--2---:R-:W-:-:S04]  /*11d0*/  IMAD.WIDE.U32 R104, R178, 0x10, R156 ;  /* 0x00000010b2687825 */ /* 0x004fc800078e009c */
[C-C-:B------:R-:W-:Y:S02]  /*11e0*/  IMAD.WIDE.U32 R116, R177.reuse, 0x20, R140.reuse ;  /* 0x00000020b1747825 */ /* 0x140fe400078e008c */
        /* <DEDUP_REMOVED lines=8> */
[----:B------:R-:W2:Y:S02]  /*1270*/  LDG.E.128 R116, desc[UR6][R116.64+0x10] ;  /* 0x0000100674747981 */ /* 0x000ea4000c1e1d00 */
[----:B------:R-:W-:Y:S02]  /*1280*/  IMAD.WIDE.U32 R148, R176, 0x10, R156 ;  /* 0x00000010b0947825 */ /* 0x000fe400078e009c */
[----:B------:R-:W2:Y:S01]  /*1290*/  LDG.E.128 R136, desc[UR6][R140.64] ;  /* 0x000000068c887981 */ /* 0x000ea2000c1e1d00 */
[----:B------:R-:W-:-:S03]  /*12a0*/  ISETP.NE.AND P2, PT, RZ, UR8, PT ;  /* 0x00000008ff007c0c */ /* 0x000fc6000bf45270 */
[----:B------:R-:W2:Y:S04]  /*12b0*/  LDG.E.128 R132, desc[UR6][R132.64+0x10] ;  /* 0x0000100684847981 */ /* 0x000ea8000c1e1d00 */
[----:B------:R-:W2:Y:S01]  /*12c0*/  LDG.E.128 R144, desc[UR6][R144.64] ;  /* 0x0000000690907981 */ /* 0x000ea2000c1e1d00 */
[----:B0-----:R-:W-:-:S03]  /*12d0*/  IMAD.WIDE R180, R171, 0x4, R180 ;  /* 0x00000004abb47825 */ /* 0x001fc600078e02b4 */
[----:B------:R-:W2:Y:S04]  /*12e0*/  LDG.E.128 R124, desc[UR6][R124.64+0x10] ;  /* 0x000010067c7c7981 */ /* 0x000ea8000c1e1d00 */
[----:B------:R-:W2:Y:S04]  /*12f0*/  LDG.E.128 R140, desc[UR6][R140.64+0x10] ;  /* 0x000010068c8c7981 */ /* 0x000ea8000c1e1d00 */
[----:B------:R-:W2:Y:S01]  /*1300*/  LDG.E.128 R148, desc[UR6][R148.64] ;  /* 0x0000000694947981 */ /* 0x000ea2000c1e1d00 */
[----:B------:R-:W-:-:S03]  /*1310*/  IMAD.WIDE.U32 R152, R174, 0x10, R156 ;  /* 0x00000010ae987825 */ /* 0x000fc600078e009c */
[----:B------:R0:W2:Y:S04]  /*1320*/  LDG.E R175, desc[UR6][R180.64] ;  /* 0x00000006b4af7981 */ /* 0x0000a8000c1e1900 */
[----:B------:R-:W2:Y:S01]  /*1330*/  LDG.E.128 R152, desc[UR6][R152.64] ;  /* 0x0000000698987981 */ /* 0x000ea2000c1e1d00 */
[----:B------:R-:W-:Y:S02]  /*1340*/  ISETP.NE.U32.AND P1, PT, RZ, UR10, PT ;  /* 0x0000000aff007c0c */ /* 0x000fe4000bf25070 */
[----:B----4-:R-:W-:-:S05]  /*1350*/  FSEL R208, R208, RZ, !P2 ;  /* 0x000000ffd0d07208 */ /* 0x010fca0005000000 */
[C---:B---3--:R-:W-:Y:S01]  /*1360*/  FADD.FTZ R207, -R208.reuse, R108 ;  /* 0x0000006cd0cf7221 */ /* 0x048fe20000010100 */
[C---:B-1----:R-:W-:Y:S01]  /*1370*/  FADD.FTZ R108, -R208.reuse, R109 ;  /* 0x0000006dd06c7221 */ /* 0x042fe20000010100 */
[----:B------:R-:W-:Y:S02]  /*1380*/  FADD.FTZ R109, -R208, R110 ;  /* 0x0000006ed06d7221 */ /* 0x000fe40000010100 */
[----:B------:R-:W3:Y:S01]  /*1390*/  LDL R110, [R1+0x144] ;  /* 0x00014400016e7983 */ /* 0x000ee20000100800 */
[----:B------:R-:W-:-:S13]  /*13a0*/  ISETP.NE.AND.EX P1, PT, RZ, UR11, PT, P1 ;  /* 0x0000000bff007c0c */ /* 0x000fda000bf25310 */
[----:B0-----:R-:W0:Y:S08]  /*13b0*/  @P1 LDC.64 R180, c[0x0][0x438] ;  /* 0x00010e00ffb41b82 */ /* 0x001e300000000a00 */
[----:B------:R-:W1:Y:S08]  /*13c0*/  @P1 LDC.64 R182, c[0x0][0x438] ;  /* 0x00010e00ffb61b82 */ /* 0x000e700000000a00 */
[----:B------:R-:W4:Y:S08]  /*13d0*/  @P1 LDC.64 R184, c[0x0][0x438] ;  /* 0x00010e00ffb81b82 */ /* 0x000f300000000a00 */
[----:B------:R-:W2:Y:S01]  /*13e0*/  @P1 LDC.64 R186, c[0x0][0x438] ;  /* 0x00010e00ffba1b82 */ /* 0x000ea20000000a00 */
[----:B0-----:R-:W-:-:S04]  /*13f0*/  @P1 IMAD.WIDE.U32 R180, R178, 0x20, R180 ;  /* 0x00000020b2b41825 */ /* 0x001fc800078e00b4 */
[----:B------:R-:W-:Y:S01]  /*1400*/  FADD.FTZ R214, -R208, R101 ;  /* 0x00000065d0d67221 */ /* 0x000fe20000010100 */
[----:B-----5:R-:W5:Y:S04]  /*1410*/  @P1 LDG.E.128 R52, desc[UR6][R180.64] ;  /* 0x00000006b4341981 */ /* 0x020f68000c1e1d00 */
[----:B------:R1:W5:Y:S02]  /*1420*/  @P1 LDG.E.128 R56, desc[UR6][R180.64+0x10] ;  /* 0x00001006b4381981 */ /* 0x000364000c1e1d00 */
[----:B-1----:R-:W-:-:S04]  /*1430*/  @P1 IMAD.WIDE.U32 R180, R177, 0x20, R182 ;  /* 0x00000020b1b41825 */ /* 0x002fc800078e00b6 */
[----:B----4-:R-:W-:-:S04]  /*1440*/  @P1 IMAD.WIDE.U32 R182, R176, 0x20, R184 ;  /* 0x00000020b0b61825 */ /* 0x010fc800078e00b8 */
[C---:B------:R-:W-:Y:S01]  /*1450*/  FADD.FTZ R184, -R208.reuse, R100 ;  /* 0x00000064d0b87221 */ /* 0x040fe20000010100 */
[----:B------:R-:W-:Y:S01]  /*1460*/  MOV R173, 0x3f800000 ;  /* 0x3f80000000ad7802 */ /* 0x000fe20000000f00 */
[----:B------:R-:W-:Y:S01]  /*1470*/  FADD.FTZ R213, -R208, R102 ;  /* 0x00000066d0d57221 */ /* 0x000fe20000010100 */
[----:B--2---:R-:W-:Y:S01]  /*1480*/  @P1 IMAD.WIDE.U32 R100, R174, 0x20, R186 ;  /* 0x00000020ae641825 */ /* 0x004fe200078e00ba */
[----:B------:R-:W5:Y:S04]  /*1490*/  @P1 LDG.E.128 R68, desc[UR6][R182.64] ;  /* 0x00000006b6441981 */ /* 0x000f68000c1e1d00 */
[----:B------:R-:W5:Y:S04]  /*14a0*/  @P1 LDG.E.128 R76, desc[UR6][R100.64] ;  /* 0x00000006644c1981 */ /* 0x000f68000c1e1d00 */
[----:B------:R0:W5:Y:S01]  /*14b0*/  @P1 LDG.E.128 R80, desc[UR6][R100.64+0x10] ;  /* 0x0000100664501981 */ /* 0x000162000c1e1d00 */
[----:B------:R-:W-:-:S02]  /*14c0*/  HADD2.F32 R209, -RZ, R105.H0_H0 ;  /* 0x20000069ffd17230 */ /* 0x000fc40000004100 */
[----:B------:R-:W-:Y:S01]  /*14d0*/  HADD2.F32 R205, -RZ, R105.H1_H1 ;  /* 0x30000069ffcd7230 */ /* 0x000fe20000004100 */
[----:B------:R1:W5:Y:S01]  /*14e0*/  @P1 LDG.E.128 R72, desc[UR6][R182.64+0x10] ;  /* 0x00001006b6481981 */ /* 0x000362000c1e1d00 */
[--C-:B------:R-:W-:Y:S02]  /*14f0*/  HADD2.F32 R188, -RZ, R106.reuse.H0_H0 ;  /* 0x2000006affbc7230 */ /* 0x100fe40000004100 */
[C---:B------:R-:W-:Y:S01]  /*1500*/  FADD.FTZ R212, -R208.reuse, R103 ;  /* 0x00000067d0d47221 */ /* 0x040fe20000010100 */
[----:B------:R-:W-:Y:S01]  /*1510*/  FADD.FTZ R189, -R208, R112 ;  /* 0x00000070d0bd7221 */ /* 0x000fe20000010100 */
[----:B------:R-:W5:Y:S01]  /*1520*/  @P1 LDG.E.128 R60, desc[UR6][R180.64] ;  /* 0x00000006b43c1981 */ /* 0x000f62000c1e1d00 */
[----:B0-----:R-:W0:Y:S01]  /*1530*/  @P1 LDC.64 R100, c[0x0][0x438] ;  /* 0x00010e00ff641b82 */ /* 0x001e220000000a00 */
[----:B------:R-:W-:Y:S02]  /*1540*/  HADD2.F32 R186, -RZ, R106.H1_H1 ;  /* 0x3000006affba7230 */ /* 0x000fe40000004100 */
[----:B------:R2:W5:Y:S01]  /*1550*/  @P1 LDG.E.128 R64, desc[UR6][R180.64+0x10] ;  /* 0x00001006b4401981 */ /* 0x000562000c1e1d00 */
[----:B------:R-:W-:-:S02]  /*1560*/  HADD2.F32 R106, -RZ, R107.H0_H0 ;  /* 0x2000006bff6a7230 */ /* 0x000fc40000004100 */
[C---:B------:R-:W-:Y:S01]  /*1570*/  FADD.FTZ R190, -R208.reuse, R113 ;  /* 0x00000071d0be7221 */ /* 0x040fe20000010100 */
[----:B------:R-:W-:Y:S02]  /*1580*/  HADD2.F32 R105, -RZ, R107.H1_H1 ;  /* 0x3000006bff697230 */ /* 0x000fe40000004100 */
[C---:B------:R-:W-:Y:S01]  /*1590*/  FADD.FTZ R107, -R208.reuse, R111 ;  /* 0x0000006fd06b7221 */ /* 0x040fe20000010100 */
[----:B------:R-:W-:Y:S02]  /*15a0*/  @P0 HADD2.F32 R173, -RZ, R179.H0_H0 ;  /* 0x200000b3ffad0230 */ /* 0x000fe40000004100 */
[C---:B------:R-:W-:Y:S01]  /*15b0*/  FADD.FTZ R201, -R208.reuse, R114 ;  /* 0x00000072d0c97221 */ /* 0x040fe20000010100 */
[C---:B------:R-:W-:Y:S01]  /*15c0*/  FADD.FTZ R203, -R208.reuse, R115 ;  /* 0x00000073d0cb7221 */ /* 0x040fe20000010100 */
[C---:B-1----:R-:W-:Y:S01]  /*15d0*/  FADD.FTZ R183, -R208.reuse, R116 ;  /* 0x00000074d0b77221 */ /* 0x042fe20000010100 */
[C---:B------:R-:W-:Y:S01]  /*15e0*/  FADD.FTZ R202, -R208.reuse, R117 ;  /* 0x00000075d0ca7221 */ /* 0x040fe20000010100 */
[C---:B------:R-:W-:Y:S01]  /*15f0*/  FADD.FTZ R204, -R208.reuse, R118 ;  /* 0x00000076d0cc7221 */ /* 0x040fe20000010100 */
[----:B------:R-:W-:Y:S01]  /*1600*/  FADD.FTZ R102, -R208, R131 ;  /* 0x00000083d0667221 */ /* 0x000fe20000010100 */
[----:B------:R-:W-:-:S02]  /*1610*/  HADD2.F32 R232, -RZ, R144.H0_H0 ;  /* 0x20000090ffe87230 */ /* 0x000fc40000004100 */
[----:B------:R-:W-:Y:S01]  /*1620*/  FADD.FTZ R206, -R208, R119 ;  /* 0x00000077d0ce7221 */ /* 0x000fe20000010100 */
[----:B------:R-:W-:Y:S02]  /*1630*/  HADD2.F32 R233, -RZ, R144.H1_H1 ;  /* 0x30000090ffe97230 */ /* 0x000fe40000004100 */
[----:B0-----:R-:W-:-:S04]  /*1640*/  @P1 IMAD.WIDE.U32 R100, R0, 0x20, R100 ;  /* 0x0000002000641825 */ /* 0x001fc800078e0064 */
[C---:B------:R-:W-:Y:S01]  /*1650*/  FADD.FTZ R103, -R208.reuse, R120 ;  /* 0x00000078d0677221 */ /* 0x040fe20000010100 */
[C---:B------:R-:W-:Y:S01]  /*1660*/  FADD.FTZ R179, -R208.reuse, R121 ;  /* 0x00000079d0b37221 */ /* 0x040fe20000010100 */
[----:B------:R-:W5:Y:S01]  /*1670*/  @P1 LDG.E.128 R84, desc[UR6][R100.64] ;  /* 0x0000000664541981 */ /* 0x000f62000c1e1d00 */
[----:B--2---:R-:W-:-:S03]  /*1680*/  FADD.FTZ R180, -R208, R122 ;  /* 0x0000007ad0b47221 */ /* 0x004fc60000010100 */
        /* <DEDUP_REMOVED lines=11> */
[----:B------:R-:W2:Y:S01]  /*1740*/  LDL.LU R129, [R1+0x38] ;  /* 0x0000380001817983 */ /* 0x000ea20000300800 */
        /* <DEDUP_REMOVED lines=10> */
[----:B------:R-:W4:Y:S01]  /*17f0*/  LDL R144, [R1+0x138] ;  /* 0x0001380001907983 */ /* 0x000f220000100800 */
[----:B------:R-:W-:-:S02]  /*1800*/  HADD2.F32 R231, -RZ, R145.H0_H0 ;  /* 0x20000091ffe77230 */ /* 0x000fc40000004100 */
[----:B------:R-:W-:Y:S02]  /*1810*/  HADD2.F32 R230, -RZ, R145.H1_H1 ;  /* 0x30000091ffe67230 */ /* 0x000fe40000004100 */
[----:B------:R-:W4:Y:S01]  /*1820*/  LDL.LU R145, [R1+0x30] ;  /* 0x0000300001917983 */ /* 0x000f220000300800 */
[--C-:B------:R-:W-:Y:S02]  /*1830*/  HADD2.F32 R229, -RZ, R146.reuse.H0_H0 ;  /* 0x20000092ffe57230 */ /* 0x100fe40000004100 */
[----:B------:R-:W-:Y:S02]  /*1840*/  HADD2.F32 R228, -RZ, R146.H1_H1 ;  /* 0x30000092ffe47230 */ /* 0x000fe40000004100 */
[--C-:B------:R-:W-:Y:S02]  /*1850*/  HADD2.F32 R208, -RZ, R147.reuse.H0_H0 ;  /* 0x20000093ffd07230 */ /* 0x100fe40000004100 */
[----:B------:R-:W-:Y:S02]  /*1860*/  HADD2.F32 R226, -RZ, R147.H1_H1 ;  /* 0x30000093ffe27230 */ /* 0x000fe40000004100 */
[----:B------:R-:W-:-:S02]  /*1870*/  HADD2.F32 R221, -RZ, R148.H0_H0 ;  /* 0x20000094ffdd7230 */ /* 0x000fc40000004100 */
[----:B------:R-:W-:Y:S02]  /*1880*/  HADD2.F32 R222, -RZ, R148.H1_H1 ;  /* 0x30000094ffde7230 */ /* 0x000fe40000004100 */
[----:B------:R-:W4:Y:S01]  /*1890*/  LDL R148, [R1+0x13c] ;  /* 0x00013c0001947983 */ /* 0x000f220000100800 */
[--C-:B------:R-:W-:Y:S02]  /*18a0*/  HADD2.F32 R147, -RZ, R149.reuse.H0_H0 ;  /* 0x20000095ff937230 */ /* 0x100fe40000004100 */
[----:B------:R-:W-:Y:S02]  /*18b0*/  HADD2.F32 R146, -RZ, R149.H1_H1 ;  /* 0x30000095ff927230 */ /* 0x000fe40000004100 */
[----:B------:R-:W4:Y:S01]  /*18c0*/  LDL.LU R149, [R1+0x2c] ;  /* 0x00002c0001957983 */ /* 0x000f220000300800 */
[--C-:B------:R-:W-:Y:S02]  /*18d0*/  HADD2.F32 R143, -RZ, R150.reuse.H0_H0 ;  /* 0x20000096ff8f7230 */ /* 0x100fe40000004100 */
[----:B------:R-:W-:-:S02]  /*18e0*/  HADD2.F32 R142, -RZ, R150.H1_H1 ;  /* 0x30000096ff8e7230 */ /* 0x000fc40000004100 */
[----:B------:R-:W4:Y:S01]  /*18f0*/  LDL R150, [R1+0x140] ;  /* 0x0001400001967983 */ /* 0x000f220000100800 */
[--C-:B------:R-:W-:Y:S02]  /*1900*/  HADD2.F32 R137, -RZ, R151.reuse.H0_H0 ;  /* 0x20000097ff897230 */ /* 0x100fe40000004100 */
[----:B------:R-:W-:Y:S02]  /*1910*/  HADD2.F32 R135, -RZ, R151.H1_H1 ;  /* 0x30000097ff877230 */ /* 0x000fe40000004100 */
[----:B------:R-:W4:Y:S01]  /*1920*/  LDL.LU R151, [R1+0x28] ;  /* 0x0000280001977983 */ /* 0x000f220000300800 */
[--C-:B------:R-:W-:Y:S02]  /*1930*/  HADD2.F32 R211, -RZ, R104.reuse.H0_H0 ;  /* 0x20000068ffd37230 */ /* 0x100fe40000004100 */
[----:B------:R-:W-:Y:S02]  /*1940*/  HADD2.F32 R210, -RZ, R104.H1_H1 ;  /* 0x30000068ffd27230 */ /* 0x000fe40000004100 */
[----:B------:R-:W-:Y:S01]  /*1950*/  FMUL.FTZ R104, R175, R184 ;  /* 0x000000b8af687220 */ /* 0x000fe20000410000 */
[----:B------:R-:W-:-:S04]  /*1960*/  IMAD.WIDE.U32 R156, R0, 0x10, R156 ;  /* 0x00000010009c7825 */ /* 0x000fc800078e009c */
[----:B------:R-:W-:Y:S01]  /*1970*/  FADD.FTZ R197, R211, R197 ;  /* 0x000000c5d3c57221 */ /* 0x000fe20000010000 */
[-C--:B------:R-:W-:Y:S01]  /*1980*/  FFMA.FTZ R2, R104, R211.reuse, R2 ;  /* 0x000000d368027223 */ /* 0x080fe20000010002 */
[--C-:B------:R-:W-:Y:S02]  /*1990*/  HADD2.F32 R141, -RZ, R152.reuse.H0_H0 ;  /* 0x20000098ff8d7230 */ /* 0x100fe40000004100 */
[----:B------:R-:W-:Y:S01]  /*19a0*/  HADD2.F32 R140, -RZ, R152.H1_H1 ;  /* 0x30000098ff8c7230 */ /* 0x000fe20000004100 */
[----:B------:R-:W4:Y:S01]  /*19b0*/  LDG.E.128 R156, desc[UR6][R156.64] ;  /* 0x000000069c9c7981 */ /* 0x000f22000c1e1d00 */
[----:B---3--:R-:W-:-:S03]  /*19c0*/  FMUL.FTZ R211, R110, R211 ;  /* 0x000000d36ed37220 */ /* 0x008fc60000410000 */
[----:B------:R-:W3:Y:S04]  /*19d0*/  LDL R110, [R1+0x134] ;  /* 0x00013400016e7983 */ /* 0x000ee80000100800 */
[----:B------:R-:W3:Y:S01]  /*19e0*/  LDL.LU R152, [R1+0x3c] ;  /* 0x00003c0001987983 */ /* 0x000ee20000300800 */
[C---:B------:R-:W-:Y:S01]  /*19f0*/  FMUL.FTZ R214, R175.reuse, R214 ;  /* 0x000000d6afd67220 */ /* 0x040fe20000410000 */
[--C-:B------:R-:W-:Y:S02]  /*1a00*/  HADD2.F32 R139, -RZ, R153.reuse.H0_H0 ;  /* 0x20000099ff8b7230 */ /* 0x100fe40000004100 */
[----:B------:R-:W-:Y:S01]  /*1a10*/  FMUL.FTZ R213, R175, R213 ;  /* 0x000000d5afd57220 */ /* 0x000fe20000410000 */
[----:B------:R-:W-:Y:S02]  /*1a20*/  HADD2.F32 R138, -RZ, R153.H1_H1 ;  /* 0x30000099ff8a7230 */ /* 0x000fe40000004100 */
[-C--:B------:R-:W-:Y:S01]  /*1a30*/  FFMA.FTZ R3, R214, R210.reuse, R3 ;  /* 0x000000d2d6037223 */ /* 0x080fe20000010003 */
[----:B------:R-:W-:Y:S01]  /*1a40*/  FFMA.FTZ R4, R213, R209, R4 ;  /* 0x000000d1d5047223 */ /* 0x000fe20000010004 */
[----:B--2---:R-:W-:Y:S01]  /*1a50*/  FADD.FTZ R129, R188, R129 ;  /* 0x00000081bc817221 */ /* 0x004fe20000010000 */
[----:B----4-:R-:W-:Y:S01]  /*1a60*/  FADD.FTZ R145, R205, R145 ;  /* 0x00000091cd917221 */ /* 0x010fe20000010000 */
[----:B------:R-:W-:Y:S01]  /*1a70*/  FADD.FTZ R149, R209, R149 ;  /* 0x00000095d1957221 */ /* 0x000fe20000010000 */
[----:B------:R-:W-:Y:S01]  /*1a80*/  FADD.FTZ R151, R210, R151 ;  /* 0x00000097d2977221 */ /* 0x000fe20000010000 */
[----:B------:R-:W-:-:S04]  /*1a90*/  FMUL.FTZ R210, R150, R210 ;  /* 0x000000d296d27220 */ /* 0x000fc80000410000 */
[----:B------:R0:W-:Y:S04]  /*1aa0*/  STL [R1+0x28], R151 ;  /* 0x0000289701007387 */ /* 0x0001e80000100800 */
[----:B------:R-:W2:Y:S04]  /*1ab0*/  LDL R153, [R1+0x130] ;  /* 0x0001300001997983 */ /* 0x000ea80000100800 */
[----:B------:R1:W-:Y:S01]  /*1ac0*/  STL [R1+0x2c], R149 ;  /* 0x00002c9501007387 */ /* 0x0003e20000100800 */
[----:B------:R-:W-:-:S03]  /*1ad0*/  FMUL.FTZ R209, R148, R209 ;  /* 0x000000d194d17220 */ /* 0x000fc60000410000 */
[----:B0-----:R-:W4:Y:S04]  /*1ae0*/  LDL.LU R151, [R1+0x40] ;  /* 0x0000400001977983 */ /* 0x001f280000300800 */
[----:B------:R-:W4:Y:S01]  /*1af0*/  LDL R150, [R1+0x12c] ;  /* 0x00012c0001967983 */ /* 0x000f220000100800 */
[----:B------:R-:W-:-:S03]  /*1b00*/  HADD2.F32 R123, -RZ, R158.H0_H0 ;  /* 0x2000009eff7b7230 */ /* 0x000fc60000004100 */
[----:B-1----:R-:W4:Y:S01]  /*1b10*/  LDL.LU R149, [R1+0x44] ;  /* 0x0000440001957983 */ /* 0x002f220000300800 */
[----:B------:R-:W-:-:S03]  /*1b20*/  HADD2.F32 R124, -RZ, R158.H1_H1 ;  /* 0x3000009eff7c7230 */ /* 0x000fc60000004100 */
[----:B------:R-:W-:Y:S04]  /*1b30*/  STL [R1+0x30], R145 ;  /* 0x0000309101007387 */ /* 0x000fe80000100800 */
[----:B------:R-:W4:Y:S01]  /*1b40*/  LDL R148, [R1+0x128] ;  /* 0x0001280001947983 */ /* 0x000f220000100800 */
[----:B------:R-:W-:-:S03]  /*1b50*/  HADD2.F32 R121, -RZ, R157.H0_H0 ;  /* 0x2000009dff797230 */ /* 0x000fc60000004100 */
[----:B------:R-:W-:Y:S01]  /*1b60*/  STL [R1+0x38], R129 ;  /* 0x0000388101007387 */ /* 0x000fe20000100800 */
[----:B------:R-:W-:-:S03]  /*1b70*/  HADD2.F32 R122, -RZ, R157.H1_H1 ;  /* 0x3000009dff7a7230 */ /* 0x000fc60000004100 */
[----:B------:R-:W4:Y:S01]  /*1b80*/  LDL.LU R158, [R1+0x48] ;  /* 0x00004800019e7983 */ /* 0x000f220000300800 */
[----:B---3--:R-:W-:-:S05]  /*1b90*/  FADD.FTZ R152, R186, R152 ;  /* 0x00000098ba987221 */ /* 0x008fca0000010000 */
[----:B------:R0:W-:Y:S04]  /*1ba0*/  STL [R1+0x3c], R152 ;  /* 0x00003c9801007387 */ /* 0x0001e80000100800 */
[----:B0-----:R-:W3:Y:S04]  /*1bb0*/  LDL R152, [R1+0x124] ;  /* 0x0001240001987983 */ /* 0x001ee80000100800 */
[----:B------:R-:W3:Y:S01]  /*1bc0*/  LDL.LU R157, [R1+0x4c] ;  /* 0x00004c00019d7983 */ /* 0x000ee20000300800 */
[----:B------:R-:W-:Y:S01]  /*1bd0*/  FMUL.FTZ R129, R175, R108 ;  /* 0x0000006caf817220 */ /* 0x000fe20000410000 */
[----:B------:R-:W-:-:S02]  /*1be0*/  HADD2.F32 R119, -RZ, R156.H0_H0 ;  /* 0x2000009cff777230 */ /* 0x000fc40000004100 */
[C---:B------:R-:W-:Y:S01]  /*1bf0*/  FMUL.FTZ R107, R175.reuse, R107 ;  /* 0x0000006baf6b7220 */ /* 0x040fe20000410000 */
[----:B------:R-:W-:Y:S02]  /*1c00*/  HADD2.F32 R120, -RZ, R156.H1_H1 ;  /* 0x3000009cff787230 */ /* 0x000fe40000004100 */
[----:B------:R-:W-:Y:S01]  /*1c10*/  FMUL.FTZ R145, R175, R207 ;  /* 0x000000cfaf917220 */ /* 0x000fe20000410000 */
[--C-:B------:R-:W-:Y:S02]  /*1c20*/  HADD2.F32 R136, -RZ, R154.reuse.H0_H0 ;  /* 0x2000009aff887230 */ /* 0x100fe40000004100 */
[----:B------:R-:W-:Y:S02]  /*1c30*/  HADD2.F32 R134, -RZ, R154.H1_H1 ;  /* 0x3000009aff867230 */ /* 0x000fe40000004100 */
[----:B------:R-:W-:Y:S01]  /*1c40*/  FFMA.FTZ R9, R107, R105, R9 ;  /* 0x000000696b097223 */ /* 0x000fe20000010009 */
[--C-:B------:R-:W-:Y:S02]  /*1c50*/  HADD2.F32 R216, -RZ, R155.reuse.H0_H0 ;  /* 0x2000009bffd87230 */ /* 0x100fe40000004100 */
[----:B------:R-:W-:-:S02]  /*1c60*/  HADD2.F32 R215, -RZ, R155.H1_H1 ;  /* 0x3000009bffd77230 */ /* 0x000fc40000004100 */
[-C--:B------:R-:W-:Y:S01]  /*1c70*/  FFMA.FTZ R6, R145, R188.reuse, R6 ;  /* 0x000000bc91067223 */ /* 0x080fe20000010006 */
[----:B------:R-:W-:Y:S01]  /*1c80*/  FMUL.FTZ R110, R110, R188 ;  /* 0x000000bc6e6e7220 */ /* 0x000fe20000410000 */
[-C--:B------:R-:W-:Y:S01]  /*1c90*/  FFMA.FTZ R7, R129, R186.reuse, R7 ;  /* 0x000000ba81077223 */ /* 0x080fe20000010007 */
[--C-:B------:R-:W-:Y:S02]  /*1ca0*/  HADD2.F32 R125, -RZ, R159.reuse.H0_H0 ;  /* 0x2000009fff7d7230 */ /* 0x100fe40000004100 */
[----:B------:R-:W-:Y:S02]  /*1cb0*/  HADD2.F32 R126, -RZ, R159.H1_H1 ;  /* 0x3000009fff7e7230 */ /* 0x000fe40000004100 */
[----:B--2---:R-:W-:Y:S02]  /*1cc0*/  FMUL.FTZ R108, R153, R186 ;  /* 0x000000ba996c7220 */ /* 0x004fe40000410000 */
[----:B------:R-:W2:Y:S01]  /*1cd0*/  LDL R153, [R1+0x120] ;  /* 0x0001200001997983 */ /* 0x000ea20000100800 */
[----:B----4-:R-:W-:-:S05]  /*1ce0*/  FADD.FTZ R151, R106, R151 ;  /* 0x000000976a977221 */ /* 0x010fca0000010000 */
[----:B------:R-:W-:Y:S01]  /*1cf0*/  STL [R1+0x40], R151 ;  /* 0x0000409701007387 */ /* 0x000fe20000100800 */
[----:B------:R-:W-:-:S03]  /*1d00*/  FADD.FTZ R149, R105, R149 ;  /* 0x0000009569957221 */ /* 0x000fc60000010000 */
[----:B------:R-:W4:Y:S04]  /*1d10*/  LDL.LU R156, [R1+0x50] ;  /* 0x00005000019c7983 */ /* 0x000f280000300800 */
[----:B------:R0:W-:Y:S04]  /*1d20*/  STL [R1+0x44], R149 ;  /* 0x0000449501007387 */ /* 0x0001e80000100800 */
[----:B------:R-:W2:Y:S01]  /*1d30*/  LDL R154, [R1+0x11c] ;  /* 0x00011c00019a7983 */ /* 0x000ea20000100800 */
[----:B------:R-:W-:Y:S01]  /*1d40*/  FMUL.FTZ R105, R148, R105 ;  /* 0x0000006994697220 */ /* 0x000fe20000410000 */
[----:B------:R-:W-:-:S02]  /*1d50*/  FMUL.FTZ R148, R175, R189 ;  /* 0x000000bdaf947220 */ /* 0x000fc40000410000 */
[----:B------:R-:W2:Y:S01]  /*1d60*/  LDL.LU R155, [R1+0x54] ;  /* 0x00005400019b7983 */ /* 0x000ea20000300800 */
[----:B------:R-:W-:Y:S01]  /*1d70*/  FADD.FTZ R158, R232, R158 ;  /* 0x0000009ee89e7221 */ /* 0x000fe20000010000 */
[----:B0-----:R-:W-:Y:S02]  /*1d80*/  FMUL.FTZ R149, R175, R190 ;  /* 0x000000beaf957220 */ /* 0x001fe40000410000 */
[----:B------:R-:W2:Y:S04]  /*1d90*/  LDL R190, [R1+0x118] ;  /* 0x0001180001be7983 */ /* 0x000ea80000100800 */
[----:B------:R0:W-:Y:S04]  /*1da0*/  STL [R1+0x48], R158 ;  /* 0x0000489e01007387 */ /* 0x0001e80000100800 */
[----:B------:R-:W2:Y:S04]  /*1db0*/  LDL.LU R189, [R1+0x58] ;  /* 0x0000580001bd7983 */ /* 0x000ea80000300800 */
[----:B------:R-:W2:Y:S01]  /*1dc0*/  LDL R188, [R1+0x114] ;  /* 0x0001140001bc7983 */ /* 0x000ea20000100800 */
[----:B---3--:R-:W-:-:S05]  /*1dd0*/  FADD.FTZ R157, R233, R157 ;  /* 0x0000009de99d7221 */ /* 0x008fca0000010000 */
[----:B------:R1:W-:Y:S04]  /*1de0*/  STL [R1+0x4c], R157 ;  /* 0x00004c9d01007387 */ /* 0x0003e80000100800 */
[----:B------:R-:W3:Y:S04]  /*1df0*/  LDL.LU R186, [R1+0x5c] ;  /* 0x00005c0001ba7983 */ /* 0x000ee80000300800 */
[----:B------:R-:W3:Y:S04]  /*1e00*/  LDL R184, [R1+0x110] ;  /* 0x0001100001b87983 */ /* 0x000ee80000100800 */
[----:B------:R-:W3:Y:S01]  /*1e10*/  LDL.LU R159, [R1+0x60] ;  /* 0x00006000019f7983 */ /* 0x000ee20000300800 */
[----:B------:R-:W-:Y:S01]  /*1e20*/  FMUL.FTZ R212, R175, R212 ;  /* 0x000000d4afd47220 */ /* 0x000fe20000410000 */
[----:B------:R-:W-:-:S03]  /*1e30*/  FMUL.FTZ R144, R144, R205 ;  /* 0x000000cd90907220 */ /* 0x000fc60000410000 */
[----:B------:R-:W-:Y:S01]  /*1e40*/  FFMA.FTZ R5, R212, R205, R5 ;  /* 0x000000cdd4057223 */ /* 0x000fe20000010005 */
[C---:B------:R-:W-:Y:S01]  /*1e50*/  FMUL.FTZ R109, R175.reuse, R109 ;  /* 0x0000006daf6d7220 */ /* 0x040fe20000410000 */
[----:B------:R-:W-:-:S03]  /*1e60*/  FMUL.FTZ R151, R175, R203 ;  /* 0x000000cbaf977220 */ /* 0x000fc60000410000 */
[-C--:B------:R-:W-:Y:S01]  /*1e70*/  FFMA.FTZ R8, R109, R106.reuse, R8 ;  /* 0x0000006a6d087223 */ /* 0x080fe20000010008 */
[----:B------:R-:W-:Y:S01]  /*1e80*/  FMUL.FTZ R106, R150, R106 ;  /* 0x0000006a966a7220 */ /* 0x000fe20000410000 */
[----:B------:R-:W-:Y:S01]  /*1e90*/  FMUL.FTZ R150, R175, R201 ;  /* 0x000000c9af967220 */ /* 0x000fe20000410000 */
[----:B----4-:R-:W-:-:S05]  /*1ea0*/  FADD.FTZ R156, R231, R156 ;  /* 0x0000009ce79c7221 */ /* 0x010fca0000010000 */
[----:B------:R4:W-:Y:S04]  /*1eb0*/  STL [R1+0x50], R156 ;  /* 0x0000509c01007387 */ /* 0x0009e80000100800 */
[----:B0-----:R-:W3:Y:S01]  /*1ec0*/  LDL R158, [R1+0x10c] ;  /* 0x00010c00019e7983 */ /* 0x001ee20000100800 */
[----:B--2---:R-:W-:-:S03]  /*1ed0*/  FADD.FTZ R155, R230, R155 ;  /* 0x0000009be69b7221 */ /* 0x004fc60000010000 */
[----:B-1----:R-:W2:Y:S04]  /*1ee0*/  LDL.LU R157, [R1+0x64] ;  /* 0x00006400019d7983 */ /* 0x002ea80000300800 */
[----:B----4-:R-:W4:Y:S04]  /*1ef0*/  LDL R156, [R1+0x108] ;  /* 0x00010800019c7983 */ /* 0x010f280000100800 */
[----:B------:R-:W-:Y:S01]  /*1f00*/  STL [R1+0x54], R155 ;  /* 0x0000549b01007387 */ /* 0x000fe20000100800 */
[----:B------:R-:W-:-:S05]  /*1f10*/  FADD.FTZ R189, R229, R189 ;  /* 0x000000bde5bd7221 */ /* 0x000fca0000010000 */
[----:B------:R0:W-:Y:S01]  /*1f20*/  STL [R1+0x58], R189 ;  /* 0x000058bd01007387 */ /* 0x0001e20000100800 */
[----:B------:R-:W-:Y:S01]  /*1f30*/  FMUL.FTZ R203, R188, R229 ;  /* 0x000000e5bccb7220 */ /* 0x000fe20000410000 */
[----:B------:R-:W-:Y:S01]  /*1f40*/  FMUL.FTZ R201, R190, R230 ;  /* 0x000000e6bec97220 */ /* 0x000fe20000410000 */
[----:B---3--:R-:W-:Y:S01]  /*1f50*/  FADD.FTZ R186, R228, R186 ;  /* 0x000000bae4ba7221 */ /* 0x008fe20000010000 */
[----:B------:R-:W-:-:S04]  /*1f60*/  FMUL.FTZ R205, R184, R228 ;  /* 0x000000e4b8cd7220 */ /* 0x000fc80000410000 */
[----:B------:R1:W-:Y:S04]  /*1f70*/  STL [R1+0x5c], R186 ;  /* 0x00005cba01007387 */ /* 0x0003e80000100800 */
[----:B------:R-:W3:Y:S01]  /*1f80*/  LDL.LU R184, [R1+0x68] ;  /* 0x0000680001b87983 */ /* 0x000ee20000300800 */
[----:B------:R-:W-:-:S03]  /*1f90*/  FADD.FTZ R159, R208, R159 ;  /* 0x0000009fd09f7221 */ /* 0x000fc60000010000 */
[----:B0-----:R-:W3:Y:S04]  /*1fa0*/  LDL R189, [R1+0x104] ;  /* 0x0001040001bd7983 */ /* 0x001ee80000100800 */
[----:B-1----:R-:W3:Y:S04]  /*1fb0*/  LDL.LU R186, [R1+0x6c] ;  /* 0x00006c0001ba7983 */ /* 0x002ee80000300800 */
[----:B------:R-:W-:Y:S04]  /*1fc0*/  STL [R1+0x60], R159 ;  /* 0x0000609f01007387 */ /* 0x000fe80000100800 */
[----:B------:R-:W3:Y:S04]  /*1fd0*/  LDL R188, [R1+0x100] ;  /* 0x0001000001bc7983 */ /* 0x000ee80000100800 */
[----:B------:R-:W3:Y:S01]  /*1fe0*/  LDL.LU R190, [R1+0x70] ;  /* 0x0000700001be7983 */ /* 0x000ee20000300800 */
[C---:B------:R-:W-:Y:S01]  /*1ff0*/  FMUL.FTZ R155, R175.reuse, R183 ;  /* 0x000000b7af9b7220 */ /* 0x040fe20000410000 */
[----:B------:R-:W-:-:S03]  /*2000*/  FMUL.FTZ R202, R175, R202 ;  /* 0x000000caafca7220 */ /* 0x000fc60000410000 */
[----:B------:R-:W-:Y:S01]  /*2010*/  FFMA.FTZ R14, R155, R229, R14 ;  /* 0x000000e59b0e7223 */ /* 0x000fe2000001000e */
[----:B------:R-:W-:Y:S01]  /*2020*/  FFMA.FTZ R15, R202, R228, R15 ;  /* 0x000000e4ca0f7223 */ /* 0x000fe2000001000f */
[----:B------:R-:W-:-:S04]  /*2030*/  FMUL.FTZ R204, R175, R204 ;  /* 0x000000ccafcc7220 */ /* 0x000fc80000410000 */
[----:B------:R-:W-:Y:S01]  /*2040*/  FFMA.FTZ R16, R204, R208, R16 ;  /* 0x000000d0cc107223 */ /* 0x000fe20000010010 */
[----:B--2---:R-:W-:-:S05]  /*2050*/  FADD.FTZ R157, R226, R157 ;  /* 0x0000009de29d7221 */ /* 0x004fca0000010000 */
[----:B------:R0:W-:Y:S04]  /*2060*/  STL [R1+0x64], R157 ;  /* 0x0000649d01007387 */ /* 0x0001e80000100800 */
[----:B------:R-:W2:Y:S04]  /*2070*/  LDL R229, [R1+0xfc] ;  /* 0x0000fc0001e57983 */ /* 0x000ea80000100800 */
[----:B------:R-:W2:Y:S04]  /*2080*/  LDL.LU R228, [R1+0x74] ;  /* 0x0000740001e47983 */ /* 0x000ea80000300800 */
[----:B------:R-:W2:Y:S01]  /*2090*/  LDL R183, [R1+0xf8] ;  /* 0x0000f80001b77983 */ /* 0x000ea20000100800 */
[----:B------:R-:W-:Y:S01]  /*20a0*/  FMUL.FTZ R207, R158, R208 ;  /* 0x000000d09ecf7220 */ /* 0x000fe20000410000 */
[----:B----4-:R-:W-:Y:S01]  /*20b0*/  FMUL.FTZ R208, R156, R226 ;  /* 0x000000e29cd07220 */ /* 0x010fe20000410000 */
[C---:B------:R-:W-:Y:S01]  /*20c0*/  FMUL.FTZ R156, R175.reuse, R103 ;  /* 0x00000067af9c7220 */ /* 0x040fe20000410000 */
[----:B0-----:R-:W-:-:S03]  /*20d0*/  FMUL.FTZ R157, R175, R179 ;  /* 0x000000b3af9d7220 */ /* 0x001fc60000410000 */
[----:B------:R-:W-:Y:S01]  /*20e0*/  FFMA.FTZ R18, R156, R221, R18 ;  /* 0x000000dd9c127223 */ /* 0x000fe20000010012 */
[----:B------:R-:W-:Y:S01]  /*20f0*/  FMUL.FTZ R158, R175, R180 ;  /* 0x000000b4af9e7220 */ /* 0x000fe20000410000 */
[----:B---3--:R-:W-:-:S05]  /*2100*/  FADD.FTZ R184, R221, R184 ;  /* 0x000000b8ddb87221 */ /* 0x008fca0000010000 */
[----:B------:R0:W-:Y:S01]  /*2110*/  STL [R1+0x68], R184 ;  /* 0x000068b801007387 */ /* 0x0001e20000100800 */
[----:B------:R-:W-:-:S03]  /*2120*/  FADD.FTZ R186, R222, R186 ;  /* 0x000000badeba7221 */ /* 0x000fc60000010000 */
[----:B0-----:R-:W3:Y:S01]  /*2130*/  LDL.LU R184, [R1+0x78] ;  /* 0x0000780001b87983 */ /* 0x001ee20000300800 */
[----:B------:R-:W-:-:S03]  /*2140*/  FMUL.FTZ R179, R189, R221 ;  /* 0x000000ddbdb37220 */ /* 0x000fc60000410000 */
[----:B------:R-:W4:Y:S01]  /*2150*/  LDL R103, [R1+0xf4] ;  /* 0x0000f40001677983 */ /* 0x000f220000100800 */
[----:B------:R-:W-:-:S03]  /*2160*/  FADD.FTZ R190, R147, R190 ;  /* 0x000000be93be7221 */ /* 0x000fc60000010000 */
[----:B------:R-:W4:Y:S01]  /*2170*/  LDL.LU R221, [R1+0x7c] ;  /* 0x00007c0001dd7983 */ /* 0x000f220000300800 */
[----:B------:R-:W-:-:S03]  /*2180*/  FMUL.FTZ R180, R188, R222 ;  /* 0x000000debcb47220 */ /* 0x000fc60000410000 */
[----:B------:R0:W-:Y:S04]  /*2190*/  STL [R1+0x6c], R186 ;  /* 0x00006cba01007387 */ /* 0x0001e80000100800 */
[----:B0-----:R-:W4:Y:S04]  /*21a0*/  LDL R186, [R1+0xf0] ;  /* 0x0000f00001ba7983 */ /* 0x001f280000100800 */
[----:B------:R-:W4:Y:S04]  /*21b0*/  LDL.LU R189, [R1+0x80] ;  /* 0x0000800001bd7983 */ /* 0x000f280000300800 */
[----:B------:R-:W4:Y:S04]  /*21c0*/  LDL R188, [R1+0xec] ;  /* 0x0000ec0001bc7983 */ /* 0x000f280000100800 */
[----:B------:R0:W-:Y:S04]  /*21d0*/  STL [R1+0x70], R190 ;  /* 0x000070be01007387 */ /* 0x0001e80000100800 */
[----:B0-----:R-:W4:Y:S01]  /*21e0*/  LDL.LU R190, [R1+0x84] ;  /* 0x0000840001be7983 */ /* 0x001f220000300800 */
[C---:B------:R-:W-:Y:S01]  /*21f0*/  FMUL.FTZ R159, R175.reuse, R181 ;  /* 0x000000b5af9f7220 */ /* 0x040fe20000410000 */
[----:B------:R-:W-:-:S03]  /*2200*/  FMUL.FTZ R182, R175, R182 ;  /* 0x000000b6afb67220 */ /* 0x000fc60000410000 */
[----:B------:R-:W-:Y:S01]  /*2210*/  FFMA.FTZ R21, R159, R146, R21 ;  /* 0x000000929f157223 */ /* 0x000fe20000010015 */
[----:B------:R-:W-:Y:S01]  /*2220*/  FFMA.FTZ R22, R182, R143, R22 ;  /* 0x0000008fb6167223 */ /* 0x000fe20000010016 */
[----:B------:R-:W-:-:S04]  /*2230*/  FMUL.FTZ R185, R175, R185 ;  /* 0x000000b9afb97220 */ /* 0x000fc80000410000 */
[----:B------:R-:W-:Y:S01]  /*2240*/  FFMA.FTZ R23, R185, R142, R23 ;  /* 0x0000008eb9177223 */ /* 0x000fe20000010017 */
[-C--:B------:R-:W-:Y:S01]  /*2250*/  FFMA.FTZ R10, R148, R232.reuse, R10 ;  /* 0x000000e8940a7223 */ /* 0x080fe2000001000a */
[----:B------:R-:W-:Y:S01]  /*2260*/  FMUL.FTZ R152, R152, R232 ;  /* 0x000000e898987220 */ /* 0x000fe20000410000 */
[----:B------:R-:W-:Y:S01]  /*2270*/  FMUL.FTZ R187, R175, R187 ;  /* 0x000000bbafbb7220 */ /* 0x000fe20000410000 */
[-C--:B------:R-:W-:Y:S01]  /*2280*/  FFMA.FTZ R12, R150, R231.reuse, R12 ;  /* 0x000000e7960c7223 */ /* 0x080fe2000001000c */
[----:B------:R-:W-:Y:S01]  /*2290*/  FMUL.FTZ R154, R154, R231 ;  /* 0x000000e79a9a7220 */ /* 0x000fe20000410000 */
[----:B------:R-:W-:Y:S01]  /*22a0*/  FFMA.FTZ R13, R151, R230, R13 ;  /* 0x000000e6970d7223 */ /* 0x000fe2000001000d */
[----:B------:R-:W-:Y:S01]  /*22b0*/  FMUL.FTZ R206, R175, R206 ;  /* 0x000000ceafce7220 */ /* 0x000fe20000410000 */
[----:B------:R-:W-:Y:S01]  /*22c0*/  FFMA.FTZ R24, R187, R137, R24 ;  /* 0x00000089bb187223 */ /* 0x000fe20000010018 */
[----:B------:R-:W-:Y:S02]  /*22d0*/  FFMA.FTZ R19, R157, R222, R19 ;  /* 0x000000de9d137223 */ /* 0x000fe40000010013 */
[----:B------:R-:W-:Y:S01]  /*22e0*/  FFMA.FTZ R17, R206, R226, R17 ;  /* 0x000000e2ce117223 */ /* 0x000fe20000010011 */
[----:B--2---:R-:W-:Y:S01]  /*22f0*/  FADD.FTZ R228, R146, R228 ;  /* 0x000000e492e47221 */ /* 0x004fe20000010000 */
[----:B------:R-:W-:-:S04]  /*2300*/  FMUL.FTZ R183, R183, R146 ;  /* 0x00000092b7b77220 */ /* 0x000fc80000410000 */
[----:B------:R-:W-:Y:S04]  /*2310*/  STL [R1+0x74], R228 ;  /* 0x000074e401007387 */ /* 0x000fe80000100800 */
[----:B------:R-:W2:Y:S01]  /*2320*/  LDL R146, [R1+0xe8] ;  /* 0x0000e80001927983 */ /* 0x000ea20000100800 */
[----:B------:R-:W-:Y:S01]  /*2330*/  FMUL.FTZ R181, R229, R147 ;  /* 0x00000093e5b57220 */ /* 0x000fe20000410000 */
[----:B---3--:R-:W-:-:S05]  /*2340*/  FADD.FTZ R184, R143, R184 ;  /* 0x000000b88fb87221 */ /* 0x008fca0000010000 */
[----:B------:R0:W-:Y:S01]  /*2350*/  STL [R1+0x78], R184 ;  /* 0x000078b801007387 */ /* 0x0001e20000100800 */
[----:B----4-:R-:W-:Y:S01]  /*2360*/  FADD.FTZ R221, R142, R221 ;  /* 0x000000dd8edd7221 */ /* 0x010fe20000010000 */
[----:B0-----:R-:W-:Y:S01]  /*2370*/  FMUL.FTZ R184, R103, R143 ;  /* 0x0000008f67b87220 */ /* 0x001fe20000410000 */
[----:B------:R-:W-:-:S04]  /*2380*/  FFMA.FTZ R143, R104, R211, RZ ;  /* 0x000000d3688f7223 */ /* 0x000fc800000100ff */
[----:B------:R-:W-:Y:S01]  /*2390*/  FFMA.FTZ R143, R214, R210, R143 ;  /* 0x000000d2d68f7223 */ /* 0x000fe2000001008f */
[----:B------:R-:W-:-:S03]  /*23a0*/  FMUL.FTZ R186, R186, R142 ;  /* 0x0000008ebaba7220 */ /* 0x000fc60000410000 */
[----:B------:R-:W-:Y:S01]  /*23b0*/  FFMA.FTZ R142, R213, R209, R143 ;  /* 0x000000d1d58e7223 */ /* 0x000fe2000001008f */
[----:B------:R-:W-:Y:S01]  /*23c0*/  FADD.FTZ R189, R137, R189 ;  /* 0x000000bd89bd7221 */ /* 0x000fe20000010000 */
[----:B------:R-:W-:Y:S02]  /*23d0*/  STL [R1+0x7c], R221 ;  /* 0x00007cdd01007387 */ /* 0x000fe40000100800 */
[----:B------:R-:W-:Y:S02]  /*23e0*/  FFMA.FTZ R142, R212, R144, R142 ;  /* 0x00000090d48e7223 */ /* 0x000fe4000001008e */
[----:B------:R0:W-:Y:S01]  /*23f0*/  STL [R1+0x80], R189 ;  /* 0x000080bd01007387 */ /* 0x0001e20000100800 */
[----:B------:R-:W-:-:S03]  /*2400*/  FMUL.FTZ R188, R188, R137 ;  /* 0x00000089bcbc7220 */ /* 0x000fc60000410000 */
[----:B------:R-:W3:Y:S01]  /*2410*/  LDL.LU R232, [R1+0x88] ;  /* 0x0000880001e87983 */ /* 0x000ee20000300800 */
[----:B------:R-:W-:-:S03]  /*2420*/  FFMA.FTZ R137, R145, R110, R142 ;  /* 0x0000006e91897223 */ /* 0x000fc6000001008e */
[----:B------:R-:W4:Y:S04]  /*2430*/  LDL R231, [R1+0xe4] ;  /* 0x0000e40001e77983 */ /* 0x000f280000100800 */
[----:B------:R-:W4:Y:S01]  /*2440*/  LDL.LU R230, [R1+0x8c] ;  /* 0x00008c0001e67983 */ /* 0x000f220000300800 */
[----:B------:R-:W-:-:S05]  /*2450*/  FADD.FTZ R190, R135, R190 ;  /* 0x000000be87be7221 */ /* 0x000fca0000010000 */
[----:B------:R2:W-:Y:S04]  /*2460*/  STL [R1+0x84], R190 ;  /* 0x000084be01007387 */ /* 0x0005e80000100800 */
[----:B------:R-:W4:Y:S01]  /*2470*/  LDL R229, [R1+0xe0] ;  /* 0x0000e00001e57983 */ /* 0x000f220000100800 */
[----:B0-----:R-:W-:-:S03]  /*2480*/  FMUL.FTZ R189, R175, R127 ;  /* 0x0000007fafbd7220 */ /* 0x001fc60000410000 */
[----:B------:R-:W4:Y:S01]  /*2490*/  LDL.LU R228, [R1+0x90] ;  /* 0x0000900001e47983 */ /* 0x000f220000300800 */
[----:B------:R-:W-:-:S03]  /*24a0*/  FFMA.FTZ R127, R129, R108, R137 ;  /* 0x0000006c817f7223 */ /* 0x000fc60000010089 */
[----:B------:R-:W4:Y:S04]  /*24b0*/  LDL R226, [R1+0xdc] ;  /* 0x0000dc0001e27983 */ /* 0x000f280000100800 */
[----:B------:R-:W4:Y:S04]  /*24c0*/  LDL.LU R222, [R1+0x94] ;  /* 0x0000940001de7983 */ /* 0x000f280000300800 */
[----:B------:R-:W4:Y:S04]  /*24d0*/  LDL R137, [R1+0xd8] ;  /* 0x0000d80001897983 */ /* 0x000f280000100800 */
[----:B------:R-:W4:Y:S01]  /*24e0*/  LDL.LU R221, [R1+0x98] ;  /* 0x0000980001dd7983 */ /* 0x000f220000300800 */
[----:B------:R-:W-:-:S04]  /*24f0*/  FADD.FTZ R103, RZ, R211 ;  /* 0x000000d3ff677221 */ /* 0x000fc80000010000 */
[----:B------:R-:W-:-:S04]  /*2500*/  FADD.FTZ R103, R210, R103 ;  /* 0x00000067d2677221 */ /* 0x000fc80000010000 */
[----:B------:R-:W-:-:S04]  /*2510*/  FADD.FTZ R103, R209, R103 ;  /* 0x00000067d1677221 */ /* 0x000fc80000010000 */
[----:B------:R-:W-:-:S04]  /*2520*/  FADD.FTZ R103, R144, R103 ;  /* 0x0000006790677221 */ /* 0x000fc80000010000 */
[----:B------:R-:W-:Y:S01]  /*2530*/  FADD.FTZ R103, R110, R103 ;  /* 0x000000676e677221 */ /* 0x000fe20000010000 */
[----:B------:R-:W-:-:S03]  /*2540*/  FFMA.FTZ R127, R109, R106, R127 ;  /* 0x0000006a6d7f7223 */ /* 0x000fc6000001007f */
[----:B------:R-:W-:-:S04]  /*2550*/  FADD.FTZ R103, R108, R103 ;  /* 0x000000676c677221 */ /* 0x000fc80000010000 */
[----:B------:R-:W-:Y:S01]  /*2560*/  FADD.FTZ R103, R106, R103 ;  /* 0x000000676a677221 */ /* 0x000fe20000010000 */
[----:B------:R-:W-:-:S03]  /*2570*/  FMUL.FTZ R153, R153, R233 ;  /* 0x000000e999997220 */ /* 0x000fc60000410000 */
[----:B------:R-:W-:Y:S01]  /*2580*/  FADD.FTZ R103, R105, R103 ;  /* 0x0000006769677221 */ /* 0x000fe20000010000 */
[----:B------:R-:W-:-:S03]  /*2590*/  FMUL.FTZ R142, R175, R102 ;  /* 0x00000066af8e7220 */ /* 0x000fc60000410000 */
[----:B------:R-:W-:Y:S01]  /*25a0*/  FADD.FTZ R103, R152, R103 ;  /* 0x0000006798677221 */ /* 0x000fe20000010000 */
[----:B------:R-:W-:Y:S01]  /*25b0*/  FFMA.FTZ R20, R158, R147, R20 ;  /* 0x000000939e147223 */ /* 0x000fe20000010014 */
[C---:B------:R-:W-:Y:S01]  /*25c0*/  FMUL.FTZ R147, R175.reuse, R128 ;  /* 0x00000080af937220 */ /* 0x040fe20000410000 */
[----:B------:R-:W-:Y:S02]  /*25d0*/  FMUL.FTZ R143, R175, R130 ;  /* 0x00000082af8f7220 */ /* 0x000fe40000410000 */
[----:B------:R-:W4:Y:S01]  /*25e0*/  LDL R130, [R1+0xd4] ;  /* 0x0000d40001827983 */ /* 0x000f220000100800 */
[----:B------:R-:W-:Y:S01]  /*25f0*/  FFMA.FTZ R26, R147, R141, R26 ;  /* 0x0000008d931a7223 */ /* 0x000fe2000001001a */
[----:B--2---:R-:W-:Y:S01]  /*2600*/  FMUL.FTZ R190, R146, R135 ;  /* 0x0000008792be7220 */ /* 0x004fe20000410000 */
[----:B------:R-:W-:Y:S01]  /*2610*/  FMUL.FTZ R146, R175, R101 ;  /* 0x00000065af927220 */ /* 0x000fe20000410000 */
[----:B------:R-:W-:-:S04]  /*2620*/  FFMA.FTZ R101, R107, R105, R127 ;  /* 0x000000696b657223 */ /* 0x000fc8000001007f */
        /* <DEDUP_REMOVED lines=9> */
[----:B------:R-:W-:Y:S01]  /*26c0*/  FFMA.FTZ R191, R146, R140, R191 ;  /* 0x0000008c92bf7223 */ /* 0x000fe200000100bf */
[----:B---3--:R-:W-:Y:S01]  /*26d0*/  FADD.FTZ R232, R141, R232 ;  /* 0x000000e88de87221 */ /* 0x008fe20000010000 */
[----:B----4-:R-:W-:-:S04]  /*26e0*/  FADD.FTZ R230, R140, R230 ;  /* 0x000000e68ce67221 */ /* 0x010fc80000010000 */
[----:B------:R-:W-:Y:S01]  /*26f0*/  STL [R1+0x88], R232 ;  /* 0x000088e801007387 */ /* 0x000fe20000100800 */
[----:B------:R-:W-:-:S03]  /*2700*/  FMUL.FTZ R141, R231, R141 ;  /* 0x0000008de78d7220 */ /* 0x000fc60000410000 */
[----:B------:R0:W-:Y:S04]  /*2710*/  STL [R1+0x8c], R230 ;  /* 0x00008ce601007387 */ /* 0x0001e80000100800 */
[----:B------:R-:W2:Y:S01]  /*2720*/  LDL R128, [R1+0xd0] ;  /* 0x0000d00001807983 */ /* 0x000ea20000100800 */
[----:B------:R-:W-:-:S05]  /*2730*/  FADD.FTZ R228, R139, R228 ;  /* 0x000000e48be47221 */ /* 0x000fca0000010000 */
[----:B------:R1:W-:Y:S01]  /*2740*/  STL [R1+0x90], R228 ;  /* 0x000090e401007387 */ /* 0x0003e20000100800 */
[----:B------:R-:W-:-:S03]  /*2750*/  FADD.FTZ R222, R138, R222 ;  /* 0x000000de8ade7221 */ /* 0x000fc60000010000 */
[----:B------:R-:W3:Y:S04]  /*2760*/  LDL.LU R231, [R1+0x9c] ;  /* 0x00009c0001e77983 */ /* 0x000ee80000300800 */
[----:B------:R-:W4:Y:S01]  /*2770*/  LDL R103, [R1+0xcc] ;  /* 0x0000cc0001677983 */ /* 0x000f220000100800 */
[----:B------:R-:W-:-:S03]  /*2780*/  FADD.FTZ R221, R136, R221 ;  /* 0x000000dd88dd7221 */ /* 0x000fc60000010000 */
[----:B------:R-:W-:Y:S01]  /*2790*/  STL [R1+0x94], R222 ;  /* 0x000094de01007387 */ /* 0x000fe20000100800 */
[----:B------:R-:W-:-:S03]  /*27a0*/  FMUL.FTZ R140, R229, R140 ;  /* 0x0000008ce58c7220 */ /* 0x000fc60000410000 */
[----:B0-----:R-:W2:Y:S04]  /*27b0*/  LDL.LU R230, [R1+0xa0] ;  /* 0x0000a00001e67983 */ /* 0x001ea80000300800 */
[----:B------:R-:W2:Y:S04]  /*27c0*/  LDL R127, [R1+0xc8] ;  /* 0x0000c800017f7983 */ /* 0x000ea80000100800 */
[----:B------:R0:W-:Y:S04]  /*27d0*/  STL [R1+0x98], R221 ;  /* 0x000098dd01007387 */ /* 0x0001e80000100800 */
[----:B------:R-:W2:Y:S04]  /*27e0*/  LDL.LU R229, [R1+0x34] ;  /* 0x0000340001e57983 */ /* 0x000ea80000300800 */
[----:B-1----:R-:W2:Y:S01]  /*27f0*/  LDL.LU R228, [R1+0xa4] ;  /* 0x0000a40001e47983 */ /* 0x002ea20000300800 */
[----:B------:R-:W-:-:S04]  /*2800*/  FADD.FTZ R102, R205, R102 ;  /* 0x00000066cd667221 */ /* 0x000fc80000010000 */
[----:B------:R-:W-:Y:S01]  /*2810*/  FADD.FTZ R102, R207, R102 ;  /* 0x00000066cf667221 */ /* 0x000fe20000010000 */
[----:B------:R-:W-:-:S03]  /*2820*/  FFMA.FTZ R193, R142, R138, R193 ;  /* 0x0000008a8ec17223 */ /* 0x000fc600000100c1 */
[----:B------:R-:W-:Y:S01]  /*2830*/  FADD.FTZ R102, R208, R102 ;  /* 0x00000066d0667221 */ /* 0x000fe20000010000 */
[----:B------:R-:W-:Y:S01]  /*2840*/  FMUL.FTZ R138, R137, R138 ;  /* 0x0000008a898a7220 */ /* 0x000fe20000410000 */
[----:B------:R-:W-:Y:S02]  /*2850*/  FMUL.FTZ R137, R175, R132 ;  /* 0x00000084af897220 */ /* 0x000fe40000410000 */
[----:B------:R-:W-:Y:S01]  /*2860*/  FADD.FTZ R102, R179, R102 ;  /* 0x00000066b3667221 */ /* 0x000fe20000010000 */
[----:B------:R-:W-:Y:S01]  /*2870*/  FFMA.FTZ R25, R189, R135, R25 ;  /* 0x00000087bd197223 */ /* 0x000fe20000010019 */
[----:B------:R-:W-:Y:S02]  /*2880*/  FMUL.FTZ R135, R175, R100 ;  /* 0x00000064af877220 */ /* 0x000fe40000410000 */
[----:B------:R-:W-:Y:S01]  /*2890*/  FADD.FTZ R100, R180, R102 ;  /* 0x00000066b4647221 */ /* 0x000fe20000010000 */
[----:B---3--:R-:W-:Y:S01]  /*28a0*/  FADD.FTZ R231, R134, R231 ;  /* 0x000000e786e77221 */ /* 0x008fe20000010000 */
[----:B----4-:R-:W-:-:S04]  /*28b0*/  FMUL.FTZ R132, R103, R216 ;  /* 0x000000d867847220 */ /* 0x010fc80000410000 */
[----:B------:R1:W-:Y:S01]  /*28c0*/  STL [R1+0x9c], R231 ;  /* 0x00009ce701007387 */ /* 0x0003e20000100800 */
[----:B--2---:R-:W-:-:S05]  /*28d0*/  FADD.FTZ R230, R216, R230 ;  /* 0x000000e6d8e67221 */ /* 0x004fca0000010000 */
[----:B------:R1:W-:Y:S04]  /*28e0*/  STL [R1+0xa0], R230 ;  /* 0x0000a0e601007387 */ /* 0x0003e80000100800 */
[----:B------:R-:W2:Y:S01]  /*28f0*/  LDL R103, [R1+0xc4] ;  /* 0x0000c40001677983 */ /* 0x000ea20000100800 */
[----:B------:R-:W-:-:S05]  /*2900*/  FADD.FTZ R228, R215, R228 ;  /* 0x000000e4d7e47221 */ /* 0x000fca0000010000 */
[----:B------:R1:W-:Y:S04]  /*2910*/  STL [R1+0xa4], R228 ;  /* 0x0000a4e401007387 */ /* 0x0003e80000100800 */
[----:B------:R-:W3:Y:S01]  /*2920*/  LDL R102, [R1+0xc0] ;  /* 0x0000c00001667983 */ /* 0x000ee20000100800 */
[C---:B------:R-:W-:Y:S01]  /*2930*/  FMUL.FTZ R133, R175.reuse, R133 ;  /* 0x00000085af857220 */ /* 0x040fe20000410000 */
[----:B------:R-:W-:Y:S02]  /*2940*/  FMUL.FTZ R131, R175, R131 ;  /* 0x00000083af837220 */ /* 0x000fe40000410000 */
[----:B0-----:R-:W4:Y:S01]  /*2950*/  LDL R221, [R1+0xbc] ;  /* 0x0000bc0001dd7983 */ /* 0x001f220000100800 */
[----:B------:R-:W-:Y:S01]  /*2960*/  FFMA.FTZ R196, R133, R216, R196 ;  /* 0x000000d885c47223 */ /* 0x000fe200000100c4 */
[----:B------:R-:W-:-:S02]  /*2970*/  FFMA.FTZ R195, R135, R134, R195 ;  /* 0x0000008687c37223 */ /* 0x000fc400000100c3 */
[----:B------:R-:W4:Y:S01]  /*2980*/  LDL R216, [R1+0xb8] ;  /* 0x0000b80001d87983 */ /* 0x000f220000100800 */
[----:B------:R-:W-:Y:S01]  /*2990*/  FFMA.FTZ R229, R131, R215, R229 ;  /* 0x000000d783e57223 */ /* 0x000fe200000100e5 */
[----:B------:R-:W-:Y:S01]  /*29a0*/  FMUL.FTZ R134, R128, R134 ;  /* 0x0000008680867220 */ /* 0x000fe20000410000 */
[-C--:B------:R-:W-:Y:S01]  /*29b0*/  FFMA.FTZ R194, R137, R136.reuse, R194 ;  /* 0x0000008889c27223 */ /* 0x080fe200000100c2 */
[----:B------:R-:W4:Y:S01]  /*29c0*/  LDL R128, [R1+0xb4] ;  /* 0x0000b40001807983 */ /* 0x000f220000100800 */
[----:B------:R-:W-:Y:S01]  /*29d0*/  FMUL.FTZ R136, R130, R136 ;  /* 0x0000008882887220 */ /* 0x000fe20000410000 */
[----:B------:R-:W-:Y:S01]  /*29e0*/  FMUL.FTZ R111, R175, R111 ;  /* 0x0000006faf6f7220 */ /* 0x000fe20000410000 */
[----:B------:R-:W-:Y:S01]  /*29f0*/  FMUL.FTZ R130, R127, R215 ;  /* 0x000000d77f827220 */ /* 0x000fe20000410000 */
[----:B------:R1:W-:Y:S01]  /*2a00*/  STL [R1+0x34], R229 ;  /* 0x000034e501007387 */ /* 0x0003e20000100800 */
[----:B------:R-:W-:Y:S01]  /*2a10*/  FMUL.FTZ R112, R175, R112 ;  /* 0x00000070af707220 */ /* 0x000fe20000410000 */
[----:B------:R-:W-:-:S02]  /*2a20*/  FADD.FTZ R163, R119, R163 ;  /* 0x000000a377a37221 */ /* 0x000fc40000010000 */
[----:B------:R-:W4:Y:S01]  /*2a30*/  LDL R127, [R1+0xb0] ;  /* 0x0000b000017f7983 */ /* 0x000f220000100800 */
[----:B------:R-:W-:Y:S01]  /*2a40*/  FFMA.FTZ R27, R111, R119, R27 ;  /* 0x000000776f1b7223 */ /* 0x000fe2000001001b */
[----:B------:R-:W-:Y:S01]  /*2a50*/  FADD.FTZ R164, R120, R164 ;  /* 0x000000a478a47221 */ /* 0x000fe20000010000 */
[----:B------:R-:W-:Y:S01]  /*2a60*/  FFMA.FTZ R28, R112, R120, R28 ;  /* 0x00000078701c7223 */ /* 0x000fe2000001001c */
        /* <DEDUP_REMOVED lines=10> */
[----:B--2---:R-:W-:Y:S02]  /*2b10*/  FMUL.FTZ R119, R103, R119 ;  /* 0x0000007767777220 */ /* 0x004fe40000410000 */
[----:B------:R-:W2:Y:S01]  /*2b20*/  LDL R103, [R1+0xac] ;  /* 0x0000ac0001677983 */ /* 0x000ea20000100800 */
[----:B---3--:R-:W-:-:S03]  /*2b30*/  FMUL.FTZ R120, R102, R120 ;  /* 0x0000007866787220 */ /* 0x008fc60000410000 */
[----:B------:R-:W3:Y:S01]  /*2b40*/  LDL R102, [R1+0xa8] ;  /* 0x0000a80001667983 */ /* 0x000ee20000100800 */
        /* <DEDUP_REMOVED lines=29> */
[----:B------:R-:W-:Y:S01]  /*2d20*/  FADD.FTZ R165, R121, R165 ;  /* 0x000000a579a57221 */ /* 0x000fe20000010000 */
[-C--:B------:R-:W-:Y:S01]  /*2d30*/  FFMA.FTZ R29, R113, R121.reuse, R29 ;  /* 0x00000079711d7223 */ /* 0x080fe2000001001d */
[----:B----4-:R-:W-:Y:S01]  /*2d40*/  FMUL.FTZ R121, R221, R121 ;  /* 0x00000079dd797220 */ /* 0x010fe20000410000 */
        /* <DEDUP_REMOVED lines=22> */
[----:B------:R-:W-:Y:S01]  /*2eb0*/  FFMA.FTZ R161, R117, R125, R161 ;  /* 0x0000007d75a17223 */ /* 0x000fe200000100a1 */
[----:B------:R-:W-:Y:S01]  /*2ec0*/  FFMA.FTZ R101, R116, R124, R101 ;  /* 0x0000007c74657223 */ /* 0x000fe20000010065 */
[----:B------:R-:W-:Y:S01]  /*2ed0*/  FADD.FTZ R100, R100, R124 ;  /* 0x0000007c64647221 */ /* 0x000fe20000010000 */
[----:B------:R-:W-:Y:S01]  /*2ee0*/  FADD.FTZ R170, R126, R170 ;  /* 0x000000aa7eaa7221 */ /* 0x000fe20000010000 */
[----:B------:R-:W-:Y:S01]  /*2ef0*/  FFMA.FTZ R162, R118, R126, R162 ;  /* 0x0000007e76a27223 */ /* 0x000fe200000100a2 */
[----:B------:R-:W-:Y:S01]  /*2f00*/  UMOV UR4, 0xffffffff ;  /* 0xffffffff00047882 */ /* 0x000fe20000000000 */
[----:B------:R-:W-:Y:S01]  /*2f10*/  ISETP.NE.U32.AND P1, PT, RZ, UR10, PT ;  /* 0x0000000aff007c0c */ /* 0x000fe2000bf25070 */
[----:B------:R-:W-:-:S03]  /*2f20*/  FFMA.FTZ R11, R149, R233, R11 ;  /* 0x000000e9950b7223 */ /* 0x000fc6000001000b */
[----:B------:R-:W-:Y:S01]  /*2f30*/  ISETP.NE.AND.EX P1, PT, RZ, UR11, PT, P1 ;  /* 0x0000000bff007c0c */ /* 0x000fe2000bf25310 */
[----:B--2---:R-:W-:-:S04]  /*2f40*/  FMUL.FTZ R125, R103, R125 ;  /* 0x0000007d677d7220 */ /* 0x004fc80000410000 */
[----:B------:R-:W-:Y:S01]  /*2f50*/  FFMA.FTZ R101, R117, R125, R101 ;  /* 0x0000007d75657223 */ /* 0x000fe20000010065 */
[----:B------:R-:W-:Y:S01]  /*2f60*/  FADD.FTZ R100, R100, R125 ;  /* 0x0000007d64647221 */ /* 0x000fe20000010000 */
[----:B---3--:R-:W-:-:S04]  /*2f70*/  FMUL.FTZ R126, R102, R126 ;  /* 0x0000007e667e7220 */ /* 0x008fc80000410000 */
        /* <DEDUP_REMOVED lines=21> */
.L_x_15150:
        /* <DEDUP_REMOVED lines=20> */
[----:B------:R-:W-:Y:S01]  /*3210*/  FMUL.FTZ R109, R175, R109 ;  /* 0x0000006daf6d7220 */ /* 0x000fe20000410000 */
[----:B------:R-:W-:Y:S01]  /*3220*/  FADD.FTZ R106, R105, -R106 ;  /* 0x8000006a696a7221 */ /* 0x000fe20000010000 */
[----:B-----5:R-:W-:-:S02]  /*3230*/  HADD2.F32 R104, -RZ, R103.H0_H0 ;  /* 0x20000067ff687230 */ /* 0x020fc40000004100 */
[----:B------:R-:W-:Y:S01]  /*3240*/  FADD.FTZ R110, R110, -R145 ;  /* 0x800000916e6e7221 */ /* 0x000fe20000010000 */
[----:B------:R-:W-:Y:S01]  /*3250*/  FMUL.FTZ R212, R109, R173 ;  /* 0x000000ad6dd47220 */ /* 0x000fe20000410000 */
[----:B------:R-:W-:Y:S02]  /*3260*/  HADD2.F32 R105, -RZ, R35.H0_H0 ;  /* 0x20000023ff697230 */ /* 0x000fe40000004100 */
[----:B------:R-:W-:Y:S01]  /*3270*/  FMUL.FTZ R106, R175, R106 ;  /* 0x0000006aaf6a7220 */ /* 0x000fe20000410000 */
[----:B------:R-:W-:Y:S01]  /*3280*/  FFMA.FTZ R129, R129, R127, R128 ;  /* 0x0000007f81817223 */ /* 0x000fe20000010080 */
[C---:B------:R-:W-:Y:S01]  /*3290*/  FMUL.FTZ R104, R212.reuse, R104 ;  /* 0x00000068d4687220 */ /* 0x040fe20000410000 */
[----:B------:R-:W-:Y:S01]  /*32a0*/  FMUL.FTZ R110, R175, R110 ;  /* 0x0000006eaf6e7220 */ /* 0x000fe20000410000 */
[----:B------:R-:W-:Y:S01]  /*32b0*/  FMUL.FTZ R212, R212, R105 ;  /* 0x00000069d4d47220 */ /* 0x000fe20000410000 */
[----:B------:R-:W-:Y:S02]  /*32c0*/  HADD2.F32 R105, -RZ, R103.H1_H1 ;  /* 0x30000067ff697230 */ /* 0x000fe40000004100 */
[----:B------:R-:W-:Y:S01]  /*32d0*/  FMUL.FTZ R103, R106, R173 ;  /* 0x000000ad6a677220 */ /* 0x000fe20000410000 */
[----:B------:R-:W-:-:S02]  /*32e0*/  HADD2.F32 R106, -RZ, R35.H1_H1 ;  /* 0x30000023ff6a7230 */ /* 0x000fc40000004100 */
[----:B------:R-:W-:Y:S01]  /*32f0*/  FFMA.FTZ R213, R213, R127, R128 ;  /* 0x0000007fd5d57223 */ /* 0x000fe20000010080 */
[----:B------:R-:W-:Y:S01]  /*3300*/  FADD.FTZ R108, R108, -R129 ;  /* 0x800000816c6c7221 */ /* 0x000fe20000010000 */
[C---:B------:R-:W-:Y:S01]  /*3310*/  FMUL.FTZ R105, R103.reuse, R105 ;  /* 0x0000006967697220 */ /* 0x040fe20000410000 */
[----:B------:R-:W-:Y:S01]  /*3320*/  FMUL.FTZ R145, R110, R173 ;  /* 0x000000ad6e917220 */ /* 0x000fe20000410000 */
[----:B------:R-:W-:Y:S01]  /*3330*/  FMUL.FTZ R103, R103, R106 ;  /* 0x0000006a67677220 */ /* 0x000fe20000410000 */
[----:B------:R-:W-:Y:S02]  /*3340*/  HADD2.F32 R106, -RZ, R102.H0_H0 ;  /* 0x20000066ff6a7230 */ /* 0x000fe40000004100 */
[----:B------:R-:W-:Y:S01]  /*3350*/  FADD.FTZ R209, R209, -R213 ;  /* 0x800000d5d1d17221 */ /* 0x000fe20000010000 */
[----:B------:R-:W-:Y:S02]  /*3360*/  HADD2.F32 R107, -RZ, R34.H0_H0 ;  /* 0x20000022ff6b7230 */ /* 0x000fe40000004100 */
[----:B------:R-:W-:Y:S01]  /*3370*/  FMUL.FTZ R108, R175, R108 ;  /* 0x0000006caf6c7220 */ /* 0x000fe20000410000 */
[----:B------:R-:W-:-:S02]  /*3380*/  HADD2.F32 R110, -RZ, R33.H0_H0 ;  /* 0x20000021ff6e7230 */ /* 0x000fc40000004100 */
[----:B------:R-:W-:Y:S01]  /*3390*/  FMUL.FTZ R106, R145, R106 ;  /* 0x0000006a916a7220 */ /* 0x000fe20000410000 */
[----:B------:R-:W-:Y:S01]  /*33a0*/  FMUL.FTZ R109, R175, R209 ;  /* 0x000000d1af6d7220 */ /* 0x000fe20000410000 */
[----:B------:R-:W-:Y:S01]  /*33b0*/  FMUL.FTZ R145, R145, R107 ;  /* 0x0000006b91917220 */ /* 0x000fe20000410000 */
[----:B------:R-:W-:Y:S02]  /*33c0*/  HADD2.F32 R107, -RZ, R102.H1_H1 ;  /* 0x30000066ff6b7230 */ /* 0x000fe40000004100 */
[-C--:B------:R-:W-:Y:S01]  /*33d0*/  FMUL.FTZ R102, R108, R173.reuse ;  /* 0x000000ad6c667220 */ /* 0x080fe20000410000 */
[----:B------:R-:W-:Y:S02]  /*33e0*/  HADD2.F32 R108, -RZ, R34.H1_H1 ;  /* 0x30000022ff6c7230 */ /* 0x000fe40000004100 */
[----:B------:R-:W-:Y:S01]  /*33f0*/  FMUL.FTZ R109, R109, R173 ;  /* 0x000000ad6d6d7220 */ /* 0x000fe20000410000 */
[----:B------:R-:W-:Y:S01]  /*3400*/  FMUL.FTZ R129, R175, R144 ;  /* 0x00000090af817220 */ /* 0x000fe20000410000 */
[----:B------:R-:W-:Y:S01]  /*3410*/  FMUL.FTZ R107, R102, R107 ;  /* 0x0000006b666b7220 */ /* 0x000fe20000410000 */
[----:B------:R-:W-:Y:S01]  /*3420*/  FFMA.FTZ R214, R214, R127, R128 ;  /* 0x0000007fd6d67223 */ /* 0x000fe20000010080 */
[----:B------:R-:W-:Y:S01]  /*3430*/  FMUL.FTZ R102, R102, R108 ;  /* 0x0000006c66667220 */ /* 0x000fe20000410000 */
[----:B------:R-:W-:-:S02]  /*3440*/  HADD2.F32 R108, -RZ, R101.H0_H0 ;  /* 0x20000065ff6c7230 */ /* 0x000fc40000004100 */
[----:B------:R-:W-:Y:S01]  /*3450*/  FMUL.FTZ R144, R109, R110 ;  /* 0x0000006e6d907220 */ /* 0x000fe20000410000 */
[----:B------:R-:W-:Y:S02]  /*3460*/  HADD2.F32 R101, -RZ, R101.H1_H1 ;  /* 0x30000065ff657230 */ /* 0x000fe40000004100 */
[----:B------:R-:W-:Y:S01]  /*3470*/  FMUL.FTZ R129, R129, R173 ;  /* 0x000000ad81817220 */ /* 0x000fe20000410000 */
[----:B------:R-:W-:Y:S02]  /*3480*/  HADD2.F32 R110, -RZ, R33.H1_H1 ;  /* 0x30000021ff6e7230 */ /* 0x000fe40000004100 */
[----:B------:R-:W-:Y:S01]  /*3490*/  FADD.FTZ R210, R210, -R214 ;  /* 0x800000d6d2d27221 */ /* 0x000fe20000010000 */
[----:B------:R-:W-:Y:S01]  /*34a0*/  FMUL.FTZ R108, R109, R108 ;  /* 0x0000006c6d6c7220 */ /* 0x000fe20000410000 */
[----:B------:R-:W-:Y:S01]  /*34b0*/  FMUL.FTZ R211, R175, R211 ;  /* 0x000000d3afd37220 */ /* 0x000fe20000410000 */
[C---:B------:R-:W-:Y:S01]  /*34c0*/  FMUL.FTZ R109, R129.reuse, R101 ;  /* 0x00000065816d7220 */ /* 0x040fe20000410000 */
[----:B------:R-:W-:Y:S01]  /*34d0*/  FMUL.FTZ R101, R129, R110 ;  /* 0x0000006e81657220 */ /* 0x000fe20000410000 */
[----:B------:R-:W-:Y:S01]  /*34e0*/  FMUL.FTZ R210, R175, R210 ;  /* 0x000000d2afd27220 */ /* 0x000fe20000410000 */
[--C-:B------:R-:W-:Y:S01]  /*34f0*/  HADD2.F32 R110, -RZ, R100.reuse.H0_H0 ;  /* 0x20000064ff6e7230 */ /* 0x100fe20000004100 */
[----:B------:R-:W-:Y:S01]  /*3500*/  F2FP.F16.F32.PACK_AB R103, R103, R212 ;  /* 0x000000d46767723e */ /* 0x000fe200000000ff */
[----:B------:R-:W-:-:S02]  /*3510*/  HADD2.F32 R129, -RZ, R100.H1_H1 ;  /* 0x30000064ff817230 */ /* 0x000fc40000004100 */
[-C--:B------:R-:W-:Y:S01]  /*3520*/  FMUL.FTZ R100, R211, R173.reuse ;  /* 0x000000add3647220 */ /* 0x080fe20000410000 */
[--C-:B------:R-:W-:Y:S02]  /*3530*/  HADD2.F32 R211, -RZ, R32.reuse.H0_H0 ;  /* 0x20000020ffd37230 */ /* 0x100fe40000004100 */
[----:B------:R-:W-:Y:S01]  /*3540*/  FMUL.FTZ R210, R210, R173 ;  /* 0x000000add2d27220 */ /* 0x000fe20000410000 */
[----:B------:R-:W-:Y:S02]  /*3550*/  HADD2.F32 R209, -RZ, R32.H1_H1 ;  /* 0x30000020ffd17230 */ /* 0x000fe40000004100 */
[----:B------:R-:W-:Y:S01]  /*3560*/  FMUL.FTZ R110, R100, R110 ;  /* 0x0000006e646e7220 */ /* 0x000fe20000410000 */
[----:B------:R-:W-:Y:S01]  /*3570*/  F2FP.F16.F32.PACK_AB R102, R102, R145 ;  /* 0x000000916666723e */ /* 0x000fe200000000ff */
[----:B------:R-:W-:Y:S01]  /*3580*/  FMUL.FTZ R100, R100, R211 ;  /* 0x000000d364647220 */ /* 0x000fe20000410000 */
[C---:B------:R-:W-:Y:S01]  /*3590*/  FMUL.FTZ R129, R210.reuse, R129 ;  /* 0x00000081d2817220 */ /* 0x040fe20000410000 */
[----:B------:R-:W-:Y:S01]  /*35a0*/  FMUL.FTZ R209, R210, R209 ;  /* 0x000000d1d2d17220 */ /* 0x000fe20000410000 */
[----:B------:R-:W-:-:S04]  /*35b0*/  F2FP.F16.F32.PACK_AB R101, R101, R144 ;  /* 0x000000906565723e */ /* 0x000fc800000000ff */
[----:B------:R-:W-:Y:S01]  /*35c0*/  F2FP.F16.F32.PACK_AB R100, R209, R100 ;  /* 0x00000064d164723e */ /* 0x000fe200000000ff */
[----:B------:R-:W-:Y:S06]  /*35d0*/  BRA `(.L_x_15118) ;  /* 0x0000000400107947 */ /* 0x000fec0003800000 */
.L_x_15117:
[-CC-:B------:R-:W-:Y:S01]  /*35e0*/  FFMA.FTZ R94, R109, R127.reuse, R128.reuse ;  /* 0x0000007f6d5e7223 */ /* 0x180fe20000010080 */
[-CC-:B------:R-:W-:Y:S01]  /*35f0*/  FFMA.FTZ R107, R107, R127.reuse, R128.reuse ;  /* 0x0000007f6b6b7223 */ /* 0x180fe20000010080 */
[-CC-:B------:R-:W-:Y:S01]  /*3600*/  FFMA.FTZ R93, R129, R127.reuse, R128.reuse ;  /* 0x0000007f815d7223 */ /* 0x180fe20000010080 */
[-C--:B------:R-:W-:Y:S01]  /*3610*/  FFMA.FTZ R96, R104, R127.reuse, R128 ;  /* 0x0000007f68607223 */ /* 0x080fe20000010080 */
[----:B------:R-:W-:Y:S01]  /*3620*/  FADD.FTZ R94, R106, -R94 ;  /* 0x8000005e6a5e7221 */ /* 0x000fe20000010000 */
[----:B------:R-:W-:Y:S01]  /*3630*/  FADD.FTZ R107, R105, -R107 ;  /* 0x8000006b696b7221 */ /* 0x000fe20000010000 */
[----:B------:R-:W-:Y:S01]  /*3640*/  FFMA.FTZ R92, R145, R127, R128 ;  /* 0x0000007f915c7223 */ /* 0x000fe20000010080 */
[--C-:B------:R-:W-:Y:S02]  /*3650*/  HADD2.F32 R109, -RZ, R35.reuse.H0_H0 ;  /* 0x20000023ff6d7230 */ /* 0x100fe40000004100 */
[C---:B------:R-:W-:Y:S01]  /*3660*/  FMUL.FTZ R94, R175.reuse, R94 ;  /* 0x0000005eaf5e7220 */ /* 0x040fe20000410000 */
[----:B------:R-:W-:Y:S01]  /*3670*/  FMUL.FTZ R95, R175, R107 ;  /* 0x0000006baf5f7220 */ /* 0x000fe20000410000 */
[----:B------:R-:W-:-:S02]  /*3680*/  HADD2.F32 R106, -RZ, R35.H1_H1 ;  /* 0x30000023ff6a7230 */ /* 0x000fc40000004100 */
[----:B------:R-:W-:Y:S01]  /*3690*/  FADD.FTZ R93, R108, -R93 ;  /* 0x8000005d6c5d7221 */ /* 0x000fe20000010000 */
[-C--:B------:R-:W-:Y:S01]  /*36a0*/  FMUL.FTZ R104, R94, R173.reuse ;  /* 0x000000ad5e687220 */ /* 0x080fe20000410000 */
[----:B------:R-:W-:Y:S01]  /*36b0*/  FMUL.FTZ R105, R95, R173 ;  /* 0x000000ad5f697220 */ /* 0x000fe20000410000 */
[----:B------:R-:W-:Y:S01]  /*36c0*/  FADD.FTZ R92, R110, -R92 ;  /* 0x8000005c6e5c7221 */ /* 0x000fe20000010000 */
[--C-:B-----5:R-:W-:Y:S02]  /*36d0*/  HADD2.F32 R107, -RZ, R103.reuse.H0_H0 ;  /* 0x20000067ff6b7230 */ /* 0x120fe40000004100 */
[----:B------:R-:W-:Y:S01]  /*36e0*/  FFMA.FTZ R98, R213, R127, R128 ;  /* 0x0000007fd5627223 */ /* 0x000fe20000010080 */
[----:B------:R-:W-:Y:S02]  /*36f0*/  HADD2.F32 R108, -RZ, R103.H1_H1 ;  /* 0x30000067ff6c7230 */ /* 0x000fe40000004100 */
[C---:B------:R-:W-:Y:S01]  /*3700*/  FMUL.FTZ R103, R104.reuse, R109 ;  /* 0x0000006d68677220 */ /* 0x040fe20000410000 */
[----:B------:R-:W-:Y:S01]  /*3710*/  FMUL.FTZ R106, R105, R106 ;  /* 0x0000006a696a7220 */ /* 0x000fe20000410000 */
[----:B------:R-:W-:Y:S01]  /*3720*/  FMUL.FTZ R92, R175, R92 ;  /* 0x0000005caf5c7220 */ /* 0x000fe20000410000 */
[----:B------:R-:W-:Y:S01]  /*3730*/  FMUL.FTZ R104, R104, R107 ;  /* 0x0000006b68687220 */ /* 0x000fe20000410000 */
[----:B------:R-:W-:-:S02]  /*3740*/  HADD2.F32 R110, -RZ, R34.H0_H0 ;  /* 0x20000022ff6e7230 */ /* 0x000fc40000004100 */
[----:B------:R-:W-:Y:S01]  /*3750*/  FMUL.FTZ R93, R175, R93 ;  /* 0x0000005daf5d7220 */ /* 0x000fe20000410000 */
[----:B------:R-:W-:Y:S01]  /*3760*/  F2FP.F16.F32.PACK_AB R103, R106, R103 ;  /* 0x000000676a67723e */ /* 0x000fe200000000ff */
[--C-:B------:R-:W-:Y:S02]  /*3770*/  HADD2.F32 R106, -RZ, R102.reuse.H0_H0 ;  /* 0x20000066ff6a7230 */ /* 0x100fe40000004100 */
[-C--:B------:R-:W-:Y:S01]  /*3780*/  FMUL.FTZ R107, R92, R173.reuse ;  /* 0x000000ad5c6b7220 */ /* 0x080fe20000410000 */
[----:B------:R-:W-:Y:S01]  /*3790*/  FADD.FTZ R98, R209, -R98 ;  /* 0x80000062d1627221 */ /* 0x000fe20000010000 */
[----:B------:R-:W-:Y:S01]  /*37a0*/  FMUL.FTZ R105, R105, R108 ;  /* 0x0000006c69697220 */ /* 0x000fe20000410000 */
[----:B------:R-:W-:Y:S01]  /*37b0*/  FMUL.FTZ R108, R93, R173 ;  /* 0x000000ad5d6c7220 */ /* 0x000fe20000410000 */
[C---:B------:R-:W-:Y:S01]  /*37c0*/  FMUL.FTZ R106, R107.reuse, R106 ;  /* 0x0000006a6b6a7220 */ /* 0x040fe20000410000 */
[----:B------:R-:W-:Y:S01]  /*37d0*/  FMUL.FTZ R110, R107, R110 ;  /* 0x0000006e6b6e7220 */ /* 0x000fe20000410000 */
[----:B------:R-:W-:-:S02]  /*37e0*/  HADD2.F32 R107, -RZ, R102.H1_H1 ;  /* 0x30000066ff6b7230 */ /* 0x000fc40000004100 */
[----:B------:R-:W-:Y:S01]  /*37f0*/  FFMA.FTZ R99, R212, R127, R128 ;  /* 0x0000007fd4637223 */ /* 0x000fe20000010080 */
[----:B------:R-:W-:Y:S02]  /*3800*/  HADD2.F32 R102, -RZ, R34.H1_H1 ;  /* 0x30000022ff667230 */ /* 0x000fe40000004100 */
[C---:B------:R-:W-:Y:S01]  /*3810*/  FMUL.FTZ R98, R175.reuse, R98 ;  /* 0x00000062af627220 */ /* 0x040fe20000410000 */
[----:B------:R-:W-:Y:S02]  /*3820*/  HADD2.F32 R129, -RZ, R33.H0_H0 ;  /* 0x20000021ff817230 */ /* 0x000fe40000004100 */
[----:B------:R-:W-:Y:S01]  /*3830*/  FMUL.FTZ R107, R108, R107 ;  /* 0x0000006b6c6b7220 */ /* 0x000fe20000410000 */
[----:B------:R-:W-:Y:S01]  /*3840*/  FADD.FTZ R99, R144, -R99 ;  /* 0x8000006390637221 */ /* 0x000fe20000010000 */
[----:B------:R-:W-:Y:S01]  /*3850*/  FMUL.FTZ R102, R108, R102 ;  /* 0x000000666c667220 */ /* 0x000fe20000410000 */
[--C-:B------:R-:W-:Y:S02]  /*3860*/  HADD2.F32 R108, -RZ, R101.reuse.H0_H0 ;  /* 0x20000065ff6c7230 */ /* 0x100fe40000004100 */
[----:B------:R-:W-:Y:S01]  /*3870*/  FMUL.FTZ R109, R98, R173 ;  /* 0x000000ad626d7220 */ /* 0x000fe20000410000 */
[----:B------:R-:W-:Y:S01]  /*3880*/  FMUL.FTZ R99, R175, R99 ;  /* 0x00000063af637220 */ /* 0x000fe20000410000 */
[----:B------:R-:W-:Y:S01]  /*3890*/  FADD.FTZ R96, R211, -R96 ;  /* 0x80000060d3607221 */ /* 0x000fe20000010000 */
[----:B------:R-:W-:Y:S01]  /*38a0*/  FFMA.FTZ R97, R214, R127, R128 ;  /* 0x0000007fd6617223 */ /* 0x000fe20000010080 */
[C---:B------:R-:W-:Y:S01]  /*38b0*/  FMUL.FTZ R108, R109.reuse, R108 ;  /* 0x0000006c6d6c7220 */ /* 0x040fe20000410000 */
[----:B------:R-:W-:Y:S01]  /*38c0*/  FMUL.FTZ R129, R109, R129 ;  /* 0x000000816d817220 */ /* 0x000fe20000410000 */
[----:B------:R-:W-:-:S02]  /*38d0*/  HADD2.F32 R109, -RZ, R101.H1_H1 ;  /* 0x30000065ff6d7230 */ /* 0x000fc40000004100 */
[----:B------:R-:W-:Y:S01]  /*38e0*/  FMUL.FTZ R144, R99, R173 ;  /* 0x000000ad63907220 */ /* 0x000fe20000410000 */
[----:B------:R-:W-:Y:S02]  /*38f0*/  HADD2.F32 R101, -RZ, R33.H1_H1 ;  /* 0x30000021ff657230 */ /* 0x000fe40000004100 */
[----:B------:R-:W-:Y:S01]  /*3900*/  FMUL.FTZ R96, R175, R96 ;  /* 0x00000060af607220 */ /* 0x000fe20000410000 */
[----:B------:R-:W-:Y:S01]  /*3910*/  F2FP.F16.F32.PACK_AB R102, R102, R110 ;  /* 0x0000006e6666723e */ /* 0x000fe200000000ff */
[----:B------:R-:W-:Y:S01]  /*3920*/  FMUL.FTZ R109, R144, R109 ;  /* 0x0000006d906d7220 */ /* 0x000fe20000410000 */
[----:B------:R-:W-:Y:S01]  /*3930*/  FADD.FTZ R97, R210, -R97 ;  /* 0x80000061d2617221 */ /* 0x000fe20000010000 */
[----:B------:R-:W-:Y:S01]  /*3940*/  FMUL.FTZ R101, R144, R101 ;  /* 0x0000006590657220 */ /* 0x000fe20000410000 */
[----:B------:R-:W-:Y:S02]  /*3950*/  HADD2.F32 R110, -RZ, R100.H0_H0 ;  /* 0x20000064ff6e7230 */ /* 0x000fe40000004100 */
[----:B------:R-:W-:-:S02]  /*3960*/  HADD2.F32 R144, -RZ, R32.H0_H0 ;  /* 0x20000020ff907230 */ /* 0x000fc40000004100 */
[----:B------:R-:W-:Y:S01]  /*3970*/  FMUL.FTZ R97, R175, R97 ;  /* 0x00000061af617220 */ /* 0x000fe20000410000 */
[----:B------:R-:W-:Y:S01]  /*3980*/  F2FP.F16.F32.PACK_AB R101, R101, R129 ;  /* 0x000000816565723e */ /* 0x000fe200000000ff */
[-C--:B------:R-:W-:Y:S02]  /*3990*/  FMUL.FTZ R129, R96, R173.reuse ;  /* 0x000000ad60817220 */ /* 0x080fe40000410000 */
[----:B------:R-:W-:Y:S02]  /*39a0*/  FMUL.FTZ R145, R97, R173 ;  /* 0x000000ad61917220 */ /* 0x000fe40000410000 */
[C---:B------:R-:W-:Y:S01]  /*39b0*/  FMUL.FTZ R110, R129.reuse, R110 ;  /* 0x0000006e816e7220 */ /* 0x040fe20000410000 */
[----:B------:R-:W-:Y:S01]  /*39c0*/  FMUL.FTZ R144, R129, R144 ;  /* 0x0000009081907220 */ /* 0x000fe20000410000 */
[----:B------:R-:W-:Y:S02]  /*39d0*/  HADD2.F32 R129, -RZ, R100.H1_H1 ;  /* 0x30000064ff817230 */ /* 0x000fe40000004100 */
[----:B------:R-:W-:-:S03]  /*39e0*/  HADD2.F32 R100, -RZ, R32.H1_H1 ;  /* 0x30000020ff647230 */ /* 0x000fc60000004100 */
[C---:B------:R-:W-:Y:S02]  /*39f0*/  FMUL.FTZ R129, R145.reuse, R129 ;  /* 0x0000008191817220 */ /* 0x040fe40000410000 */
[----:B------:R-:W-:-:S05]  /*3a00*/  FMUL.FTZ R100, R145, R100 ;  /* 0x0000006491647220 */ /* 0x000fca0000410000 */
[----:B------:R-:W-:-:S07]  /*3a10*/  F2FP.F16.F32.PACK_AB R100, R100, R144 ;  /* 0x000000906464723e */ /* 0x000fce00000000ff */
.L_x_15118:
        /* <DEDUP_REMOVED lines=17> */
[----:B-----5:R-:W-:Y:S02]  /*3b30*/  HADD2.F32 R148, -RZ, R103.H0_H0 ;  /* 0x20000067ff947230 */ /* 0x020fe40000004100 */
[----:B------:R-:W-:Y:S01]  /*3b40*/  FFMA.FTZ R98, R150, R127, R128 ;  /* 0x0000007f96627223 */ /* 0x000fe20000010080 */
[----:B------:R-:W-:Y:S01]  /*3b50*/  FMUL.FTZ R94, R175, R204 ;  /* 0x000000ccaf5e7220 */ /* 0x000fe20000410000 */
[----:B------:R-:W-:-:S02]  /*3b60*/  HADD2.F32 R144, -RZ, R39.H0_H0 ;  /* 0x20000027ff907230 */ /* 0x000fc40000004100 */
[----:B------:R-:W-:Y:S01]  /*3b70*/  FMUL.FTZ R95, R175, R95 ;  /* 0x0000005faf5f7220 */ /* 0x000fe20000410000 */
[----:B------:R-:W-:Y:S01]  /*3b80*/  FADD.FTZ R92, R203, -R92 ;  /* 0x8000005ccb5c7221 */ /* 0x000fe20000010000 */
[----:B------:R-:W-:Y:S01]  /*3b90*/  FMUL.FTZ R145, R94, R173 ;  /* 0x000000ad5e917220 */ /* 0x000fe20000410000 */
[----:B------:R-:W-:Y:S02]  /*3ba0*/  HADD2.F32 R150, -RZ, R103.H1_H1 ;  /* 0x30000067ff967230 */ /* 0x000fe40000004100 */
[--C-:B------:R-:W-:Y:S01]  /*3bb0*/  FFMA.FTZ R93, R202, R127, R128.reuse ;  /* 0x0000007fca5d7223 */ /* 0x100fe20000010080 */
[----:B------:R-:W-:Y:S02]  /*3bc0*/  HADD2.F32 R103, -RZ, R39.H1_H1 ;  /* 0x30000027ff677230 */ /* 0x000fe40000004100 */
[C---:B------:R-:W-:Y:S01]  /*3bd0*/  FMUL.FTZ R148, R145.reuse, R148 ;  /* 0x0000009491947220 */ /* 0x040fe20000410000 */
[----:B------:R-:W-:Y:S01]  /*3be0*/  FMUL.FTZ R144, R145, R144 ;  /* 0x0000009091907220 */ /* 0x000fe20000410000 */
[----:B------:R-:W-:Y:S01]  /*3bf0*/  FMUL.FTZ R145, R95, R173 ;  /* 0x000000ad5f917220 */ /* 0x000fe20000410000 */
[----:B------:R-:W-:Y:S01]  /*3c00*/  FMUL.FTZ R92, R175, R92 ;  /* 0x0000005caf5c7220 */ /* 0x000fe20000410000 */
[----:B------:R-:W-:Y:S01]  /*3c10*/  FADD.FTZ R93, R205, -R93 ;  /* 0x8000005dcd5d7221 */ /* 0x000fe20000010000 */
[--C-:B------:R-:W-:Y:S01]  /*3c20*/  FFMA.FTZ R97, R149, R127, R128.reuse ;  /* 0x0000007f95617223 */ /* 0x100fe20000010080 */
[C---:B------:R-:W-:Y:S01]  /*3c30*/  FMUL.FTZ R150, R145.reuse, R150 ;  /* 0x0000009691967220 */ /* 0x040fe20000410000 */
[----:B------:R-:W-:Y:S01]  /*3c40*/  FMUL.FTZ R103, R145, R103 ;  /* 0x0000006791677220 */ /* 0x000fe20000410000 */
[----:B------:R-:W-:Y:S01]  /*3c50*/  FFMA.FTZ R99, R151, R127, R128 ;  /* 0x0000007f97637223 */ /* 0x000fe20000010080 */
[----:B------:R-:W-:-:S02]  /*3c60*/  HADD2.F32 R149, -RZ, R102.H0_H0 ;  /* 0x20000066ff957230 */ /* 0x000fc40000004100 */
[----:B------:R-:W-:Y:S01]  /*3c70*/  FMUL.FTZ R151, R92, R173 ;  /* 0x000000ad5c977220 */ /* 0x000fe20000410000 */
[--C-:B------:R-:W-:Y:S02]  /*3c80*/  HADD2.F32 R145, -RZ, R38.reuse.H0_H0 ;  /* 0x20000026ff917230 */ /* 0x100fe40000004100 */
[----:B------:R-:W-:Y:S01]  /*3c90*/  FMUL.FTZ R93, R175, R93 ;  /* 0x0000005daf5d7220 */ /* 0x000fe20000410000 */
[----:B------:R-:W-:Y:S01]  /*3ca0*/  FADD.FTZ R96, R152, -R96 ;  /* 0x8000006098607221 */ /* 0x000fe20000010000 */
[C---:B------:R-:W-:Y:S01]  /*3cb0*/  FMUL.FTZ R149, R151.reuse, R149 ;  /* 0x0000009597957220 */ /* 0x040fe20000410000 */
[----:B------:R-:W-:Y:S02]  /*3cc0*/  HADD2.F32 R152, -RZ, R38.H1_H1 ;  /* 0x30000026ff987230 */ /* 0x000fe40000004100 */
[----:B------:R-:W-:Y:S01]  /*3cd0*/  FMUL.FTZ R145, R151, R145 ;  /* 0x0000009197917220 */ /* 0x000fe20000410000 */
[----:B------:R-:W-:Y:S01]  /*3ce0*/  FMUL.FTZ R151, R93, R173 ;  /* 0x000000ad5d977220 */ /* 0x000fe20000410000 */
[----:B------:R-:W-:Y:S01]  /*3cf0*/  FADD.FTZ R97, R153, -R97 ;  /* 0x8000006199617221 */ /* 0x000fe20000010000 */
[----:B------:R-:W-:Y:S01]  /*3d00*/  FADD.FTZ R98, R154, -R98 ;  /* 0x800000629a627221 */ /* 0x000fe20000010000 */
[----:B------:R-:W-:-:S02]  /*3d10*/  HADD2.F32 R153, -RZ, R102.H1_H1 ;  /* 0x30000066ff997230 */ /* 0x000fc40000004100 */
[----:B------:R-:W-:Y:S01]  /*3d20*/  FMUL.FTZ R102, R151, R152 ;  /* 0x0000009897667220 */ /* 0x000fe20000410000 */
[----:B------:R-:W-:Y:S01]  /*3d30*/  FADD.FTZ R99, R201, -R99 ;  /* 0x80000063c9637221 */ /* 0x000fe20000010000 */
[----:B------:R-:W-:Y:S01]  /*3d40*/  FMUL.FTZ R98, R175, R98 ;  /* 0x00000062af627220 */ /* 0x000fe20000410000 */
[----:B------:R-:W-:Y:S01]  /*3d50*/  F2FP.F16.F32.PACK_AB R103, R103, R144 ;  /* 0x000000906767723e */ /* 0x000fe200000000ff */
[----:B------:R-:W-:Y:S01]  /*3d60*/  HADD2.F32 R152, -RZ, R101.H0_H0 ;  /* 0x20000065ff987230 */ /* 0x000fe20000004100 */
[----:B------:R-:W-:Y:S01]  /*3d70*/  F2FP.F16.F32.PACK_AB R102, R102, R145 ;  /* 0x000000916666723e */ /* 0x000fe200000000ff */
[----:B------:R-:W-:Y:S02]  /*3d80*/  HADD2.F32 R144, -RZ, R37.H0_H0 ;  /* 0x20000025ff907230 */ /* 0x000fe40000004100 */
[----:B------:R-:W-:Y:S01]  /*3d90*/  FMUL.FTZ R145, R98, R173 ;  /* 0x000000ad62917220 */ /* 0x000fe20000410000 */
[----:B------:R-:W-:Y:S01]  /*3da0*/  FMUL.FTZ R99, R175, R99 ;  /* 0x00000063af637220 */ /* 0x000fe20000410000 */
[----:B------:R-:W-:Y:S01]  /*3db0*/  FMUL.FTZ R151, R151, R153 ;  /* 0x0000009997977220 */ /* 0x000fe20000410000 */
[----:B------:R-:W-:-:S02]  /*3dc0*/  HADD2.F32 R153, -RZ, R101.H1_H1 ;  /* 0x30000065ff997230 */ /* 0x000fc40000004100 */
[C---:B------:R-:W-:Y:S01]  /*3dd0*/  FMUL.FTZ R152, R145.reuse, R152 ;  /* 0x0000009891987220 */ /* 0x040fe20000410000 */
[----:B------:R-:W-:Y:S01]  /*3de0*/  FMUL.FTZ R144, R145, R144 ;  /* 0x0000009091907220 */ /* 0x000fe20000410000 */
[----:B------:R-:W-:Y:S02]  /*3df0*/  HADD2.F32 R101, -RZ, R37.H1_H1 ;  /* 0x30000025ff657230 */ /* 0x000fe40000004100 */
[----:B------:R-:W-:Y:S01]  /*3e00*/  FMUL.FTZ R145, R99, R173 ;  /* 0x000000ad63917220 */ /* 0x000fe20000410000 */
[C---:B------:R-:W-:Y:S01]  /*3e10*/  FMUL.FTZ R96, R175.reuse, R96 ;  /* 0x00000060af607220 */ /* 0x040fe20000410000 */
[--C-:B------:R-:W-:Y:S02]  /*3e20*/  HADD2.F32 R154, -RZ, R100.reuse.H0_H0 ;  /* 0x20000064ff9a7230 */ /* 0x100fe40000004100 */
[----:B------:R-:W-:Y:S01]  /*3e30*/  FMUL.FTZ R97, R175, R97 ;  /* 0x00000061af617220 */ /* 0x000fe20000410000 */
[C---:B------:R-:W-:Y:S01]  /*3e40*/  FMUL.FTZ R101, R145.reuse, R101 ;  /* 0x0000006591657220 */ /* 0x040fe20000410000 */
[----:B------:R-:W-:Y:S01]  /*3e50*/  FMUL.FTZ R153, R145, R153 ;  /* 0x0000009991997220 */ /* 0x000fe20000410000 */
[----:B------:R-:W-:Y:S01]  /*3e60*/  FMUL.FTZ R145, R96, R173 ;  /* 0x000000ad60917220 */ /* 0x000fe20000410000 */
[----:B------:R-:W-:-:S02]  /*3e70*/  HADD2.F32 R155, -RZ, R100.H1_H1 ;  /* 0x30000064ff9b7230 */ /* 0x000fc40000004100 */
[----:B------:R-:W-:Y:S01]  /*3e80*/  F2FP.F16.F32.PACK_AB R101, R101, R144 ;  /* 0x000000906565723e */ /* 0x000fe200000000ff */
[--C-:B------:R-:W-:Y:S02]  /*3e90*/  HADD2.F32 R144, -RZ, R36.reuse.H0_H0 ;  /* 0x20000024ff907230 */ /* 0x100fe40000004100 */
[C---:B------:R-:W-:Y:S01]  /*3ea0*/  FMUL.FTZ R154, R145.reuse, R154 ;  /* 0x0000009a919a7220 */ /* 0x040fe20000410000 */
[----:B------:R-:W-:Y:S02]  /*3eb0*/  HADD2.F32 R100, -RZ, R36.H1_H1 ;  /* 0x30000024ff647230 */ /* 0x000fe40000004100 */
[----:B------:R-:W-:Y:S01]  /*3ec0*/  FMUL.FTZ R144, R145, R144 ;  /* 0x0000009091907220 */ /* 0x000fe20000410000 */
[----:B------:R-:W-:-:S04]  /*3ed0*/  FMUL.FTZ R145, R97, R173 ;  /* 0x000000ad61917220 */ /* 0x000fc80000410000 */
[C---:B------:R-:W-:Y:S01]  /*3ee0*/  FMUL.FTZ R100, R145.reuse, R100 ;  /* 0x0000006491647220 */ /* 0x040fe20000410000 */
[----:B------:R-:W-:-:S04]  /*3ef0*/  FMUL.FTZ R155, R145, R155 ;  /* 0x0000009b919b7220 */ /* 0x000fc80000410000 */
[----:B------:R-:W-:Y:S01]  /*3f00*/  F2FP.F16.F32.PACK_AB R100, R100, R144 ;  /* 0x000000906464723e */ /* 0x000fe200000000ff */
[----:B------:R-:W-:Y:S06]  /*3f10*/  BRA `(.L_x_15120) ;  /* 0x0000000400107947 */ /* 0x000fec0003800000 */
.L_x_15119:
        /* <DEDUP_REMOVED lines=8> */
[----:B------:R-:W-:Y:S01]  /*3fa0*/  FMUL.FTZ R202, R175, R204 ;  /* 0x000000ccafca7220 */ /* 0x000fe20000410000 */
[----:B------:R-:W-:Y:S01]  /*3fb0*/  FADD.FTZ R154, R154, -R150 ;  /* 0x800000969a9a7221 */ /* 0x000fe20000010000 */
[----:B------:R-:W-:Y:S01]  /*3fc0*/  FADD.FTZ R149, R208, -R149 ;  /* 0x80000095d0957221 */ /* 0x000fe20000010000 */
[----:B-----5:R-:W-:-:S02]  /*3fd0*/  HADD2.F32 R148, -RZ, R103.H0_H0 ;  /* 0x20000067ff947230 */ /* 0x020fc40000004100 */
[----:B------:R-:W-:Y:S01]  /*3fe0*/  FMUL.FTZ R202, R202, R173 ;  /* 0x000000adcaca7220 */ /* 0x000fe20000410000 */
[----:B------:R-:W-:Y:S02]  /*3ff0*/  HADD2.F32 R150, -RZ, R39.H0_H0 ;  /* 0x20000027ff967230 */ /* 0x000fe40000004100 */
[--C-:B------:R-:W-:Y:S01]  /*4000*/  FFMA.FTZ R155, R155, R127, R128.reuse ;  /* 0x0000007f9b9b7223 */ /* 0x100fe20000010080 */
[----:B------:R-:W-:Y:S01]  /*4010*/  FMUL.FTZ R149, R175, R149 ;  /* 0x00000095af957220 */ /* 0x000fe20000410000 */
[C---:B------:R-:W-:Y:S01]  /*4020*/  FMUL.FTZ R148, R202.reuse, R148 ;  /* 0x00000094ca947220 */ /* 0x040fe20000410000 */
[----:B------:R-:W-:Y:S01]  /*4030*/  FFMA.FTZ R151, R151, R127, R128 ;  /* 0x0000007f97977223 */ /* 0x000fe20000010080 */
[----:B------:R-:W-:Y:S01]  /*4040*/  FMUL.FTZ R202, R202, R150 ;  /* 0x00000096caca7220 */ /* 0x000fe20000410000 */
[----:B------:R-:W-:Y:S02]  /*4050*/  HADD2.F32 R150, -RZ, R103.H1_H1 ;  /* 0x30000067ff967230 */ /* 0x000fe40000004100 */
[----:B------:R-:W-:Y:S01]  /*4060*/  FADD.FTZ R203, R203, -R155 ;  /* 0x8000009bcbcb7221 */ /* 0x000fe20000010000 */
[----:B------:R-:W-:Y:S01]  /*4070*/  FMUL.FTZ R103, R149, R173 ;  /* 0x000000ad95677220 */ /* 0x000fe20000410000 */
[----:B------:R-:W-:-:S02]  /*4080*/  HADD2.F32 R149, -RZ, R39.H1_H1 ;  /* 0x30000027ff957230 */ /* 0x000fc40000004100 */
[----:B------:R-:W-:Y:S01]  /*4090*/  FADD.FTZ R201, R201, -R151 ;  /* 0x80000097c9c97221 */ /* 0x000fe20000010000 */
[----:B------:R-:W-:Y:S01]  /*40a0*/  FMUL.FTZ R178, R175, R203 ;  /* 0x000000cbafb27220 */ /* 0x000fe20000410000 */
[C---:B------:R-:W-:Y:S01]  /*40b0*/  FMUL.FTZ R150, R103.reuse, R150 ;  /* 0x0000009667967220 */ /* 0x040fe20000410000 */
[----:B------:R-:W-:Y:S02]  /*40c0*/  HADD2.F32 R151, -RZ, R38.H0_H0 ;  /* 0x20000026ff977230 */ /* 0x000fe40000004100 */
[----:B------:R-:W-:Y:S01]  /*40d0*/  FMUL.FTZ R103, R103, R149 ;  /* 0x0000009567677220 */ /* 0x000fe20000410000 */
[----:B------:R-:W-:Y:S02]  /*40e0*/  HADD2.F32 R149, -RZ, R102.H0_H0 ;  /* 0x20000066ff957230 */ /* 0x000fe40000004100 */
[----:B------:R-:W-:Y:S01]  /*40f0*/  FMUL.FTZ R178, R178, R173 ;  /* 0x000000adb2b27220 */ /* 0x000fe20000410000 */
[----:B------:R-:W-:Y:S01]  /*4100*/  FMUL.FTZ R205, R175, R205 ;  /* 0x000000cdafcd7220 */ /* 0x000fe20000410000 */
[----:B------:R-:W-:Y:S01]  /*4110*/  FADD.FTZ R144, R152, -R144 ;  /* 0x8000009098907221 */ /* 0x000fe20000010000 */
[----:B------:R-:W-:-:S02]  /*4120*/  HADD2.F32 R152, -RZ, R38.H1_H1 ;  /* 0x30000026ff987230 */ /* 0x000fc40000004100 */
[C---:B------:R-:W-:Y:S01]  /*4130*/  FMUL.FTZ R149, R178.reuse, R149 ;  /* 0x00000095b2957220 */ /* 0x040fe20000410000 */
[----:B------:R-:W-:Y:S01]  /*4140*/  FMUL.FTZ R178, R178, R151 ;  /* 0x00000097b2b27220 */ /* 0x000fe20000410000 */
[----:B------:R-:W-:Y:S02]  /*4150*/  HADD2.F32 R151, -RZ, R102.H1_H1 ;  /* 0x30000066ff977230 */ /* 0x000fe40000004100 */
[----:B------:R-:W-:Y:S01]  /*4160*/  FMUL.FTZ R102, R205, R173 ;  /* 0x000000adcd667220 */ /* 0x000fe20000410000 */
[----:B------:R-:W-:Y:S01]  /*4170*/  FADD.FTZ R145, R153, -R145 ;  /* 0x8000009199917221 */ /* 0x000fe20000010000 */
[----:B------:R-:W-:Y:S01]  /*4180*/  FMUL.FTZ R153, R175, R154 ;  /* 0x0000009aaf997220 */ /* 0x000fe20000410000 */
[----:B------:R-:W-:Y:S02]  /*4190*/  HADD2.F32 R155, -RZ, R37.H0_H0 ;  /* 0x20000025ff9b7230 */ /* 0x000fe40000004100 */
[C---:B------:R-:W-:Y:S01]  /*41a0*/  FMUL.FTZ R151, R102.reuse, R151 ;  /* 0x0000009766977220 */ /* 0x040fe20000410000 */
[----:B------:R-:W-:Y:S01]  /*41b0*/  FMUL.FTZ R102, R102, R152 ;  /* 0x0000009866667220 */ /* 0x000fe20000410000 */
[----:B------:R-:W-:-:S02]  /*41c0*/  HADD2.F32 R152, -RZ, R101.H0_H0 ;  /* 0x20000065ff987230 */ /* 0x000fc40000004100 */
[----:B------:R-:W-:Y:S01]  /*41d0*/  FMUL.FTZ R153, R153, R173 ;  /* 0x000000ad99997220 */ /* 0x000fe20000410000 */
[C---:B------:R-:W-:Y:S01]  /*41e0*/  FMUL.FTZ R154, R175.reuse, R201 ;  /* 0x000000c9af9a7220 */ /* 0x040fe20000410000 */
[C---:B------:R-:W-:Y:S01]  /*41f0*/  FMUL.FTZ R144, R175.reuse, R144 ;  /* 0x00000090af907220 */ /* 0x040fe20000410000 */
[----:B------:R-:W-:Y:S01]  /*4200*/  FMUL.FTZ R145, R175, R145 ;  /* 0x00000091af917220 */ /* 0x000fe20000410000 */
[C---:B------:R-:W-:Y:S01]  /*4210*/  FMUL.FTZ R152, R153.reuse, R152 ;  /* 0x0000009899987220 */ /* 0x040fe20000410000 */
[----:B------:R-:W-:Y:S01]  /*4220*/  FMUL.FTZ R201, R153, R155 ;  /* 0x0000009b99c97220 */ /* 0x000fe20000410000 */
[----:B------:R-:W-:Y:S02]  /*4230*/  HADD2.F32 R153, -RZ, R101.H1_H1 ;  /* 0x30000065ff997230 */ /* 0x000fe40000004100 */
[-C--:B------:R-:W-:Y:S01]  /*4240*/  FMUL.FTZ R101, R154, R173.reuse ;  /* 0x000000ad9a657220 */ /* 0x080fe20000410000 */
[----:B------:R-:W-:Y:S02]  /*4250*/  HADD2.F32 R154, -RZ, R37.H1_H1 ;  /* 0x30000025ff9a7230 */ /* 0x000fe40000004100 */
[----:B------:R-:W-:Y:S01]  /*4260*/  FMUL.FTZ R144, R144, R173 ;  /* 0x000000ad90907220 */ /* 0x000fe20000410000 */
[----:B------:R-:W-:-:S02]  /*4270*/  HADD2.F32 R155, -RZ, R36.H0_H0 ;  /* 0x20000024ff9b7230 */ /* 0x000fc40000004100 */
[----:B------:R-:W-:Y:S01]  /*4280*/  FMUL.FTZ R153, R101, R153 ;  /* 0x0000009965997220 */ /* 0x000fe20000410000 */
[----:B------:R-:W-:Y:S01]  /*4290*/  FMUL.FTZ R145, R145, R173 ;  /* 0x000000ad91917220 */ /* 0x000fe20000410000 */
[----:B------:R-:W-:Y:S01]  /*42a0*/  FMUL.FTZ R101, R101, R154 ;  /* 0x0000009a65657220 */ /* 0x000fe20000410000 */
[--C-:B------:R-:W-:Y:S01]  /*42b0*/  HADD2.F32 R154, -RZ, R100.reuse.H0_H0 ;  /* 0x20000064ff9a7230 */ /* 0x100fe20000004100 */
[----:B------:R-:W-:Y:S02]  /*42c0*/  F2FP.F16.F32.PACK_AB R103, R103, R202 ;  /* 0x000000ca6767723e */ /* 0x000fe400000000ff */
[----:B------:R-:W-:Y:S02]  /*42d0*/  F2FP.F16.F32.PACK_AB R102, R102, R178 ;  /* 0x000000b26666723e */ /* 0x000fe400000000ff */
[C---:B------:R-:W-:Y:S01]  /*42e0*/  FMUL.FTZ R154, R144.reuse, R154 ;  /* 0x0000009a909a7220 */ /* 0x040fe20000410000 */
[----:B------:R-:W-:Y:S01]  /*42f0*/  FMUL.FTZ R144, R144, R155 ;  /* 0x0000009b90907220 */ /* 0x000fe20000410000 */
[----:B------:R-:W-:Y:S01]  /*4300*/  HADD2.F32 R155, -RZ, R100.H1_H1 ;  /* 0x30000064ff9b7230 */ /* 0x000fe20000004100 */
[----:B------:R-:W-:Y:S01]  /*4310*/  F2FP.F16.F32.PACK_AB R101, R101, R201 ;  /* 0x000000c96565723e */ /* 0x000fe200000000ff */
[----:B------:R-:W-:-:S03]  /*4320*/  HADD2.F32 R100, -RZ, R36.H1_H1 ;  /* 0x30000024ff647230 */ /* 0x000fc60000004100 */
[C---:B------:R-:W-:Y:S02]  /*4330*/  FMUL.FTZ R155, R145.reuse, R155 ;  /* 0x0000009b919b7220 */ /* 0x040fe40000410000 */
[----:B------:R-:W-:-:S05]  /*4340*/  FMUL.FTZ R100, R145, R100 ;  /* 0x0000006491647220 */ /* 0x000fca0000410000 */
[----:B------:R-:W-:-:S07]  /*4350*/  F2FP.F16.F32.PACK_AB R100, R100, R144 ;  /* 0x000000906464723e */ /* 0x000fce00000000ff */
.L_x_15120:
        /* <DEDUP_REMOVED lines=14> */
[-CC-:B------:R-:W-:Y:S01]  /*4440*/  FFMA.FTZ R92, R182, R127.reuse, R128.reuse ;  /* 0x0000007fb65c7223 */ /* 0x180fe20000010080 */
        /* <DEDUP_REMOVED lines=16> */
[--C-:B------:R-:W-:Y:S01]  /*4550*/  FFMA.FTZ R97, R157, R127, R128.reuse ;  /* 0x0000007f9d617223 */ /* 0x100fe20000010080 */
[----:B------:R-:W-:Y:S01]  /*4560*/  FADD.FTZ R93, R186, -R93 ;  /* 0x8000005dba5d7221 */ /* 0x000fe20000010000 */
[C---:B------:R-:W-:Y:S01]  /*4570*/  FMUL.FTZ R158, R145.reuse, R158 ;  /* 0x0000009e919e7220 */ /* 0x040fe20000410000 */
[----:B------:R-:W-:Y:S01]  /*4580*/  FMUL.FTZ R103, R145, R103 ;  /* 0x0000006791677220 */ /* 0x000fe20000410000 */
[----:B------:R-:W-:Y:S01]  /*4590*/  FFMA.FTZ R99, R159, R127, R128 ;  /* 0x0000007f9f637223 */ /* 0x000fe20000010080 */
[----:B------:R-:W-:-:S02]  /*45a0*/  HADD2.F32 R157, -RZ, R102.H0_H0 ;  /* 0x20000066ff9d7230 */ /* 0x000fc40000004100 */
[----:B------:R-:W-:Y:S01]  /*45b0*/  FMUL.FTZ R159, R92, R173 ;  /* 0x000000ad5c9f7220 */ /* 0x000fe20000410000 */
[----:B------:R-:W-:Y:S02]  /*45c0*/  HADD2.F32 R145, -RZ, R42.H0_H0 ;  /* 0x2000002aff917230 */ /* 0x000fe40000004100 */
[----:B------:R-:W-:Y:S01]  /*45d0*/  FMUL.FTZ R93, R175, R93 ;  /* 0x0000005daf5d7220 */ /* 0x000fe20000410000 */
[----:B------:R-:W-:Y:S01]  /*45e0*/  FADD.FTZ R98, R181, -R98 ;  /* 0x80000062b5627221 */ /* 0x000fe20000010000 */
[C---:B------:R-:W-:Y:S01]  /*45f0*/  FMUL.FTZ R157, R159.reuse, R157 ;  /* 0x0000009d9f9d7220 */ /* 0x040fe20000410000 */
[----:B------:R-:W-:Y:S02]  /*4600*/  HADD2.F32 R177, -RZ, R102.H1_H1 ;  /* 0x30000066ffb17230 */ /* 0x000fe40000004100 */
[----:B------:R-:W-:Y:S01]  /*4610*/  FMUL.FTZ R145, R159, R145 ;  /* 0x000000919f917220 */ /* 0x000fe20000410000 */
[----:B------:R-:W-:Y:S02]  /*4620*/  HADD2.F32 R159, -RZ, R42.H1_H1 ;  /* 0x3000002aff9f7230 */ /* 0x000fe40000004100 */
[----:B------:R-:W-:Y:S01]  /*4630*/  FMUL.FTZ R178, R93, R173 ;  /* 0x000000ad5db27220 */ /* 0x000fe20000410000 */
[----:B------:R-:W-:Y:S01]  /*4640*/  FMUL.FTZ R98, R175, R98 ;  /* 0x00000062af627220 */ /* 0x000fe20000410000 */
[----:B------:R-:W-:Y:S01]  /*4650*/  FADD.FTZ R99, R183, -R99 ;  /* 0x80000063b7637221 */ /* 0x000fe20000010000 */
[----:B------:R-:W-:Y:S01]  /*4660*/  F2FP.F16.F32.PACK_AB R103, R103, R144 ;  /* 0x000000906767723e */ /* 0x000fe200000000ff */
[----:B------:R-:W-:Y:S01]  /*4670*/  FMUL.FTZ R102, R178, R159 ;  /* 0x0000009fb2667220 */ /* 0x000fe20000410000 */
[----:B------:R-:W-:-:S02]  /*4680*/  HADD2.F32 R159, -RZ, R101.H0_H0 ;  /* 0x20000065ff9f7230 */ /* 0x000fc40000004100 */
[----:B------:R-:W-:Y:S01]  /*4690*/  FMUL.FTZ R99, R175, R99 ;  /* 0x00000063af637220 */ /* 0x000fe20000410000 */
[----:B------:R-:W-:Y:S02]  /*46a0*/  HADD2.F32 R144, -RZ, R41.H0_H0 ;  /* 0x20000029ff907230 */ /* 0x000fe40000004100 */
[----:B------:R-:W-:Y:S01]  /*46b0*/  FADD.FTZ R96, R179, -R96 ;  /* 0x80000060b3607221 */ /* 0x000fe20000010000 */
[----:B------:R-:W-:Y:S01]  /*46c0*/  F2FP.F16.F32.PACK_AB R102, R102, R145 ;  /* 0x000000916666723e */ /* 0x000fe200000000ff */
[----:B------:R-:W-:Y:S01]  /*46d0*/  FMUL.FTZ R145, R98, R173 ;  /* 0x000000ad62917220 */ /* 0x000fe20000410000 */
[----:B------:R-:W-:Y:S02]  /*46e0*/  HADD2.F32 R179, -RZ, R101.H1_H1 ;  /* 0x30000065ffb37230 */ /* 0x000fe40000004100 */
[----:B------:R-:W-:Y:S01]  /*46f0*/  FMUL.FTZ R96, R175, R96 ;  /* 0x00000060af607220 */ /* 0x000fe20000410000 */
[----:B------:R-:W-:Y:S02]  /*4700*/  HADD2.F32 R101, -RZ, R41.H1_H1 ;  /* 0x30000029ff657230 */ /* 0x000fe40000004100 */
[C---:B------:R-:W-:Y:S01]  /*4710*/  FMUL.FTZ R159, R145.reuse, R159 ;  /* 0x0000009f919f7220 */ /* 0x040fe20000410000 */
[----:B------:R-:W-:Y:S01]  /*4720*/  FMUL.FTZ R144, R145, R144 ;  /* 0x0000009091907220 */ /* 0x000fe20000410000 */
[----:B------:R-:W-:Y:S01]  /*4730*/  FMUL.FTZ R145, R99, R173 ;  /* 0x000000ad63917220 */ /* 0x000fe20000410000 */
[----:B------:R-:W-:Y:S01]  /*4740*/  FADD.FTZ R97, R180, -R97 ;  /* 0x80000061b4617221 */ /* 0x000fe20000010000 */
[----:B------:R-:W-:-:S02]  /*4750*/  HADD2.F32 R180, -RZ, R100.H0_H0 ;  /* 0x20000064ffb47230 */ /* 0x000fc40000004100 */
[----:B------:R-:W-:Y:S01]  /*4760*/  FMUL.FTZ R178, R178, R177 ;  /* 0x000000b1b2b27220 */ /* 0x000fe20000410000 */
[C---:B------:R-:W-:Y:S01]  /*4770*/  FMUL.FTZ R101, R145.reuse, R101 ;  /* 0x0000006591657220 */ /* 0x040fe20000410000 */
[----:B------:R-:W-:Y:S01]  /*4780*/  FMUL.FTZ R179, R145, R179 ;  /* 0x000000b391b37220 */ /* 0x000fe20000410000 */
[----:B------:R-:W-:Y:S01]  /*4790*/  FMUL.FTZ R145, R96, R173 ;  /* 0x000000ad60917220 */ /* 0x000fe20000410000 */
[----:B------:R-:W-:Y:S01]  /*47a0*/  FMUL.FTZ R97, R175, R97 ;  /* 0x00000061af617220 */ /* 0x000fe20000410000 */
[----:B------:R-:W-:Y:S01]  /*47b0*/  HADD2.F32 R181, -RZ, R100.H1_H1 ;  /* 0x30000064ffb57230 */ /* 0x000fe20000004100 */
[----:B------:R-:W-:Y:S01]  /*47c0*/  F2FP.F16.F32.PACK_AB R101, R101, R144 ;  /* 0x000000906565723e */ /* 0x000fe200000000ff */
[--C-:B------:R-:W-:Y:S02]  /*47d0*/  HADD2.F32 R144, -RZ, R40.reuse.H0_H0 ;  /* 0x20000028ff907230 */ /* 0x100fe40000004100 */
[----:B------:R-:W-:Y:S01]  /*47e0*/  FMUL.FTZ R180, R145, R180 ;  /* 0x000000b491b47220 */ /* 0x000fe20000410000 */
[----:B------:R-:W-:-:S02]  /*47f0*/  HADD2.F32 R100, -RZ, R40.H1_H1 ;  /* 0x30000028ff647230 */ /* 0x000fc40000004100 */
[----:B------:R-:W-:Y:S01]  /*4800*/  FMUL.FTZ R144, R145, R144 ;  /* 0x0000009091907220 */ /* 0x000fe20000410000 */
[----:B------:R-:W-:-:S04]  /*4810*/  FMUL.FTZ R145, R97, R173 ;  /* 0x000000ad61917220 */ /* 0x000fc80000410000 */
[C---:B------:R-:W-:Y:S01]  /*4820*/  FMUL.FTZ R100, R145.reuse, R100 ;  /* 0x0000006491647220 */ /* 0x040fe20000410000 */
[----:B------:R-:W-:-:S04]  /*4830*/  FMUL.FTZ R181, R145, R181 ;  /* 0x000000b591b57220 */ /* 0x000fc80000410000 */
[----:B------:R-:W-:Y:S01]  /*4840*/  F2FP.F16.F32.PACK_AB R100, R100, R144 ;  /* 0x000000906464723e */ /* 0x000fe200000000ff */
[----:B------:R-:W-:Y:S06]  /*4850*/  BRA `(.L_x_15122) ;  /* 0x0000000400107947 */ /* 0x000fec0003800000 */
.L_x_15121:
        /* <DEDUP_REMOVED lines=12> */
[----:B------:R-:W-:Y:S01]  /*4920*/  FADD.FTZ R180, R180, -R157 ;  /* 0x8000009db4b47221 */ /* 0x000fe20000010000 */
[----:B------:R-:W-:Y:S01]  /*4930*/  FADD.FTZ R184, R184, -R182 ;  /* 0x800000b6b8b87221 */ /* 0x000fe20000010000 */
[----:B-----5:R-:W-:-:S02]  /*4940*/  HADD2.F32 R156, -RZ, R103.H0_H0 ;  /* 0x20000067ff9c7230 */ /* 0x020fc40000004100 */
[-C--:B------:R-:W-:Y:S01]  /*4950*/  FMUL.FTZ R145, R145, R173.reuse ;  /* 0x000000ad91917220 */ /* 0x080fe20000410000 */
[----:B------:R-:W-:Y:S02]  /*4960*/  HADD2.F32 R158, -RZ, R103.H1_H1 ;  /* 0x30000067ff9e7230 */ /* 0x000fe40000004100 */
[----:B------:R-:W-:Y:S01]  /*4970*/  FMUL.FTZ R103, R144, R173 ;  /* 0x000000ad90677220 */ /* 0x000fe20000410000 */
[--C-:B------:R-:W-:Y:S02]  /*4980*/  HADD2.F32 R157, -RZ, R43.reuse.H0_H0 ;  /* 0x2000002bff9d7230 */ /* 0x100fe40000004100 */
[-CC-:B------:R-:W-:Y:S01]  /*4990*/  FFMA.FTZ R185, R185, R127.reuse, R128.reuse ;  /* 0x0000007fb9b97223 */ /* 0x180fe20000010080 */
[----:B------:R-:W-:Y:S02]  /*49a0*/  HADD2.F32 R144, -RZ, R43.H1_H1 ;  /* 0x3000002bff907230 */ /* 0x000fe40000004100 */
[----:B------:R-:W-:Y:S01]  /*49b0*/  FFMA.FTZ R159, R159, R127, R128 ;  /* 0x0000007f9f9f7223 */ /* 0x000fe20000010080 */
[----:B------:R-:W-:Y:S01]  /*49c0*/  FMUL.FTZ R184, R175, R184 ;  /* 0x000000b8afb87220 */ /* 0x000fe20000410000 */
[C---:B------:R-:W-:Y:S01]  /*49d0*/  FMUL.FTZ R156, R145.reuse, R156 ;  /* 0x0000009c919c7220 */ /* 0x040fe20000410000 */
[----:B------:R-:W-:Y:S01]  /*49e0*/  FADD.FTZ R186, R186, -R185 ;  /* 0x800000b9baba7221 */ /* 0x000fe20000010000 */
[----:B------:R-:W-:Y:S01]  /*49f0*/  FMUL.FTZ R145, R145, R157 ;  /* 0x0000009d91917220 */ /* 0x000fe20000410000 */
[----:B------:R-:W-:Y:S01]  /*4a00*/  FMUL.FTZ R158, R103, R158 ;  /* 0x0000009e679e7220 */ /* 0x000fe20000410000 */
[----:B------:R-:W-:Y:S01]  /*4a10*/  FADD.FTZ R183, R183, -R159 ;  /* 0x8000009fb7b77221 */ /* 0x000fe20000010000 */
[----:B------:R-:W-:Y:S01]  /*4a20*/  FMUL.FTZ R103, R103, R144 ;  /* 0x0000009067677220 */ /* 0x000fe20000410000 */
[----:B------:R-:W-:-:S02]  /*4a30*/  HADD2.F32 R157, -RZ, R102.H0_H0 ;  /* 0x20000066ff9d7230 */ /* 0x000fc40000004100 */
[----:B------:R-:W-:Y:S01]  /*4a40*/  FMUL.FTZ R144, R184, R173 ;  /* 0x000000adb8907220 */ /* 0x000fe20000410000 */
[----:B------:R-:W-:Y:S02]  /*4a50*/  HADD2.F32 R159, -RZ, R42.H0_H0 ;  /* 0x2000002aff9f7230 */ /* 0x000fe40000004100 */
[C---:B------:R-:W-:Y:S01]  /*4a60*/  FMUL.FTZ R186, R175.reuse, R186 ;  /* 0x000000baafba7220 */ /* 0x040fe20000410000 */
[----:B------:R-:W-:Y:S02]  /*4a70*/  HADD2.F32 R178, -RZ, R102.H1_H1 ;  /* 0x30000066ffb27230 */ /* 0x000fe40000004100 */
[C---:B------:R-:W-:Y:S01]  /*4a80*/  FMUL.FTZ R157, R144.reuse, R157 ;  /* 0x0000009d909d7220 */ /* 0x040fe20000410000 */
[----:B------:R-:W-:Y:S01]  /*4a90*/  FMUL.FTZ R177, R175, R181 ;  /* 0x000000b5afb17220 */ /* 0x000fe20000410000 */
[----:B------:R-:W-:Y:S01]  /*4aa0*/  FMUL.FTZ R144, R144, R159 ;  /* 0x0000009f90907220 */ /* 0x000fe20000410000 */
[----:B------:R-:W-:Y:S01]  /*4ab0*/  FMUL.FTZ R102, R186, R173 ;  /* 0x000000adba667220 */ /* 0x000fe20000410000 */
[----:B------:R-:W-:-:S02]  /*4ac0*/  HADD2.F32 R159, -RZ, R42.H1_H1 ;  /* 0x3000002aff9f7230 */ /* 0x000fc40000004100 */
[----:B------:R-:W-:Y:S01]  /*4ad0*/  FMUL.FTZ R181, R175, R183 ;  /* 0x000000b7afb57220 */ /* 0x000fe20000410000 */
[----:B------:R-:W-:Y:S01]  /*4ae0*/  FMUL.FTZ R177, R177, R173 ;  /* 0x000000adb1b17220 */ /* 0x000fe20000410000 */
[C---:B------:R-:W-:Y:S01]  /*4af0*/  FMUL.FTZ R178, R102.reuse, R178 ;  /* 0x000000b266b27220 */ /* 0x040fe20000410000 */
[----:B------:R-:W-:Y:S02]  /*4b00*/  HADD2.F32 R182, -RZ, R41.H0_H0 ;  /* 0x20000029ffb67230 */ /* 0x000fe40000004100 */
[----:B------:R-:W-:Y:S01]  /*4b10*/  FMUL.FTZ R102, R102, R159 ;  /* 0x0000009f66667220 */ /* 0x000fe20000410000 */
[--C-:B------:R-:W-:Y:S01]  /*4b20*/  HADD2.F32 R159, -RZ, R101.reuse.H0_H0 ;  /* 0x20000065ff9f7230 */ /* 0x100fe20000004100 */
[----:B------:R-:W-:Y:S01]  /*4b30*/  F2FP.F16.F32.PACK_AB R103, R103, R145 ;  /* 0x000000916767723e */ /* 0x000fe200000000ff */
[----:B------:R-:W-:Y:S02]  /*4b40*/  HADD2.F32 R183, -RZ, R101.H1_H1 ;  /* 0x30000065ffb77230 */ /* 0x000fe40000004100 */
[----:B------:R-:W-:Y:S01]  /*4b50*/  FMUL.FTZ R101, R181, R173 ;  /* 0x000000adb5657220 */ /* 0x000fe20000410000 */
[----:B------:R-:W-:-:S02]  /*4b60*/  HADD2.F32 R181, -RZ, R41.H1_H1 ;  /* 0x30000029ffb57230 */ /* 0x000fc40000004100 */
[C---:B------:R-:W-:Y:S01]  /*4b70*/  FMUL.FTZ R159, R177.reuse, R159 ;  /* 0x0000009fb19f7220 */ /* 0x040fe20000410000 */
[----:B------:R-:W-:Y:S01]  /*4b80*/  FMUL.FTZ R177, R177, R182 ;  /* 0x000000b6b1b17220 */ /* 0x000fe20000410000 */
[----:B------:R-:W-:Y:S01]  /*4b90*/  FMUL.FTZ R182, R175, R179 ;  /* 0x000000b3afb67220 */ /* 0x000fe20000410000 */
[C---:B------:R-:W-:Y:S01]  /*4ba0*/  FMUL.FTZ R179, R101.reuse, R183 ;  /* 0x000000b765b37220 */ /* 0x040fe20000410000 */
[----:B------:R-:W-:Y:S01]  /*4bb0*/  FMUL.FTZ R101, R101, R181 ;  /* 0x000000b565657220 */ /* 0x000fe20000410000 */
[----:B------:R-:W-:Y:S02]  /*4bc0*/  HADD2.F32 R184, -RZ, R100.H0_H0 ;  /* 0x20000064ffb87230 */ /* 0x000fe40000004100 */
[----:B------:R-:W-:Y:S01]  /*4bd0*/  FMUL.FTZ R182, R182, R173 ;  /* 0x000000adb6b67220 */ /* 0x000fe20000410000 */
[----:B------:R-:W-:Y:S02]  /*4be0*/  HADD2.F32 R181, -RZ, R40.H0_H0 ;  /* 0x20000028ffb57230 */ /* 0x000fe40000004100 */
[----:B------:R-:W-:Y:S01]  /*4bf0*/  FMUL.FTZ R183, R175, R180 ;  /* 0x000000b4afb77220 */ /* 0x000fe20000410000 */
[----:B------:R-:W-:Y:S01]  /*4c00*/  F2FP.F16.F32.PACK_AB R102, R102, R144 ;  /* 0x000000906666723e */ /* 0x000fe200000000ff */
[C---:B------:R-:W-:Y:S01]  /*4c10*/  FMUL.FTZ R180, R182.reuse, R184 ;  /* 0x000000b8b6b47220 */ /* 0x040fe20000410000 */
[----:B------:R-:W-:Y:S01]  /*4c20*/  F2FP.F16.F32.PACK_AB R101, R101, R177 ;  /* 0x000000b16565723e */ /* 0x000fe200000000ff */
[----:B------:R-:W-:Y:S01]  /*4c30*/  FMUL.FTZ R182, R182, R181 ;  /* 0x000000b5b6b67220 */ /* 0x000fe20000410000 */
[----:B------:R-:W-:-:S02]  /*4c40*/  HADD2.F32 R181, -RZ, R100.H1_H1 ;  /* 0x30000064ffb57230 */ /* 0x000fc40000004100 */
[----:B------:R-:W-:Y:S01]  /*4c50*/  FMUL.FTZ R183, R183, R173 ;  /* 0x000000adb7b77220 */ /* 0x000fe20000410000 */
[----:B------:R-:W-:-:S03]  /*4c60*/  HADD2.F32 R100, -RZ, R40.H1_H1 ;  /* 0x30000028ff647230 */ /* 0x000fc60000004100 */
[C---:B------:R-:W-:Y:S02]  /*4c70*/  FMUL.FTZ R181, R183.reuse, R181 ;  /* 0x000000b5b7b57220 */ /* 0x040fe40000410000 */
[----:B------:R-:W-:-:S05]  /*4c80*/  FMUL.FTZ R100, R183, R100 ;  /* 0x00000064b7647220 */ /* 0x000fca0000410000 */
[----:B------:R-:W-:-:S07]  /*4c90*/  F2FP.F16.F32.PACK_AB R100, R100, R182 ;  /* 0x000000b66464723e */ /* 0x000fce00000000ff */
.L_x_15122:
        /* <DEDUP_REMOVED lines=17> */
[----:B-----5:R-:W-:Y:S02]  /*4db0*/  HADD2.F32 R132, -RZ, R103.H0_H0 ;  /* 0x20000067ff847230 */ /* 0x020fe40000004100 */
[----:B------:R-:W-:Y:S01]  /*4dc0*/  FADD.FTZ R93, R134, -R93 ;  /* 0x8000005d865d7221 */ /* 0x000fe20000010000 */
[----:B------:R-:W-:Y:S01]  /*4dd0*/  FMUL.FTZ R94, R175, R133 ;  /* 0x00000085af5e7220 */ /* 0x000fe20000410000 */
[----:B------:R-:W-:-:S02]  /*4de0*/  HADD2.F32 R130, -RZ, R47.H0_H0 ;  /* 0x2000002fff827230 */ /* 0x000fc40000004100 */
[C---:B------:R-:W-:Y:S01]  /*4df0*/  FMUL.FTZ R95, R175.reuse, R95 ;  /* 0x0000005faf5f7220 */ /* 0x040fe20000410000 */
[----:B------:R-:W-:Y:S01]  /*4e00*/  FADD.FTZ R92, R136, -R92 ;  /* 0x8000005c885c7221 */ /* 0x000fe20000010000 */
[----:B------:R-:W-:Y:S01]  /*4e10*/  FMUL.FTZ R131, R94, R173 ;  /* 0x000000ad5e837220 */ /* 0x000fe20000410000 */
[----:B------:R-:W-:Y:S02]  /*4e20*/  HADD2.F32 R134, -RZ, R103.H1_H1 ;  /* 0x30000067ff867230 */ /* 0x000fe40000004100 */
[----:B------:R-:W-:Y:S01]  /*4e30*/  FMUL.FTZ R93, R175, R93 ;  /* 0x0000005daf5d7220 */ /* 0x000fe20000410000 */
[----:B------:R-:W-:Y:S02]  /*4e40*/  HADD2.F32 R103, -RZ, R47.H1_H1 ;  /* 0x3000002fff677230 */ /* 0x000fe40000004100 */
[C---:B------:R-:W-:Y:S01]  /*4e50*/  FMUL.FTZ R132, R131.reuse, R132 ;  /* 0x0000008483847220 */ /* 0x040fe20000410000 */
[----:B------:R-:W-:Y:S01]  /*4e60*/  FMUL.FTZ R130, R131, R130 ;  /* 0x0000008283827220 */ /* 0x000fe20000410000 */
[----:B------:R-:W-:Y:S01]  /*4e70*/  FMUL.FTZ R131, R95, R173 ;  /* 0x000000ad5f837220 */ /* 0x000fe20000410000 */
[----:B------:R-:W-:Y:S01]  /*4e80*/  FMUL.FTZ R92, R175, R92 ;  /* 0x0000005caf5c7220 */ /* 0x000fe20000410000 */
[----:B------:R-:W-:-:S02]  /*4e90*/  HADD2.F32 R133, -RZ, R102.H0_H0 ;  /* 0x20000066ff857230 */ /* 0x000fc40000004100 */
[----:B------:R-:W-:Y:S01]  /*4ea0*/  FFMA.FTZ R98, R143, R127, R128 ;  /* 0x0000007f8f627223 */ /* 0x000fe20000010080 */
[C---:B------:R-:W-:Y:S01]  /*4eb0*/  FMUL.FTZ R134, R131.reuse, R134 ;  /* 0x0000008683867220 */ /* 0x040fe20000410000 */
[----:B------:R-:W-:Y:S01]  /*4ec0*/  FMUL.FTZ R103, R131, R103 ;  /* 0x0000006783677220 */ /* 0x000fe20000410000 */
[--C-:B------:R-:W-:Y:S02]  /*4ed0*/  HADD2.F32 R131, -RZ, R46.reuse.H0_H0 ;  /* 0x2000002eff837230 */ /* 0x100fe40000004100 */
[-C--:B------:R-:W-:Y:S01]  /*4ee0*/  FMUL.FTZ R135, R92, R173.reuse ;  /* 0x000000ad5c877220 */ /* 0x080fe20000410000 */
        /* <DEDUP_REMOVED lines=8> */
[----:B------:R-:W-:Y:S01]  /*4f70*/  FADD.FTZ R99, R138, -R99 ;  /* 0x800000638a637221 */ /* 0x000fe20000010000 */
[----:B------:R-:W-:Y:S01]  /*4f80*/  F2FP.F16.F32.PACK_AB R103, R103, R130 ;  /* 0x000000826767723e */ /* 0x000fe200000000ff */
[C---:B------:R-:W-:Y:S01]  /*4f90*/  FMUL.FTZ R102, R136.reuse, R135 ;  /* 0x0000008788667220 */ /* 0x040fe20000410000 */
[----:B------:R-:W-:Y:S02]  /*4fa0*/  HADD2.F32 R135, -RZ, R101.H0_H0 ;  /* 0x20000065ff877230 */ /* 0x000fe40000004100 */
[----:B------:R-:W-:Y:S01]  /*4fb0*/  FMUL.FTZ R99, R175, R99 ;  /* 0x00000063af637220 */ /* 0x000fe20000410000 */
[----:B------:R-:W-:Y:S02]  /*4fc0*/  HADD2.F32 R130, -RZ, R45.H0_H0 ;  /* 0x2000002dff827230 */ /* 0x000fe40000004100 */
[----:B------:R-:W-:Y:S01]  /*4fd0*/  FMUL.FTZ R136, R136, R137 ;  /* 0x0000008988887220 */ /* 0x000fe20000410000 */
[----:B------:R-:W-:Y:S01]  /*4fe0*/  F2FP.F16.F32.PACK_AB R102, R102, R131 ;  /* 0x000000836666723e */ /* 0x000fe200000000ff */
[----:B------:R-:W-:Y:S01]  /*4ff0*/  FMUL.FTZ R131, R98, R173 ;  /* 0x000000ad62837220 */ /* 0x000fe20000410000 */
[----:B------:R-:W-:-:S02]  /*5000*/  HADD2.F32 R137, -RZ, R101.H1_H1 ;  /* 0x30000065ff897230 */ /* 0x000fc40000004100 */
[----:B------:R-:W-:Y:S01]  /*5010*/  FFMA.FTZ R96, R147, R127, R128 ;  /* 0x0000007f93607223 */ /* 0x000fe20000010080 */
[----:B------:R-:W-:Y:S02]  /*5020*/  HADD2.F32 R101, -RZ, R45.H1_H1 ;  /* 0x3000002dff657230 */ /* 0x000fe40000004100 */
[C---:B------:R-:W-:Y:S01]  /*5030*/  FMUL.FTZ R135, R131.reuse, R135 ;  /* 0x0000008783877220 */ /* 0x040fe20000410000 */
[----:B------:R-:W-:Y:S01]  /*5040*/  FMUL.FTZ R130, R131, R130 ;  /* 0x0000008283827220 */ /* 0x000fe20000410000 */
[----:B------:R-:W-:Y:S01]  /*5050*/  FMUL.FTZ R131, R99, R173 ;  /* 0x000000ad63837220 */ /* 0x000fe20000410000 */
[----:B------:R-:W-:Y:S01]  /*5060*/  FADD.FTZ R96, R141, -R96 ;  /* 0x800000608d607221 */ /* 0x000fe20000010000 */
[----:B------:R-:W-:Y:S01]  /*5070*/  FFMA.FTZ R97, R146, R127, R128 ;  /* 0x0000007f92617223 */ /* 0x000fe20000010080 */
[--C-:B------:R-:W-:Y:S02]  /*5080*/  HADD2.F32 R138, -RZ, R100.reuse.H0_H0 ;  /* 0x20000064ff8a7230 */ /* 0x100fe40000004100 */
[----:B------:R-:W-:Y:S01]  /*5090*/  FMUL.FTZ R101, R131, R101 ;  /* 0x0000006583657220 */ /* 0x000fe20000410000 */
[----:B------:R-:W-:Y:S01]  /*50a0*/  FMUL.FTZ R96, R175, R96 ;  /* 0x00000060af607220 */ /* 0x000fe20000410000 */
[----:B------:R-:W-:Y:S01]  /*50b0*/  FADD.FTZ R97, R140, -R97 ;  /* 0x800000618c617221 */ /* 0x000fe20000010000 */
[----:B------:R-:W-:Y:S01]  /*50c0*/  FMUL.FTZ R137, R131, R137 ;  /* 0x0000008983897220 */ /* 0x000fe20000410000 */
[----:B------:R-:W-:Y:S01]  /*50d0*/  HADD2.F32 R139, -RZ, R100.H1_H1 ;  /* 0x30000064ff8b7230 */ /* 0x000fe20000004100 */
[----:B------:R-:W-:Y:S01]  /*50e0*/  F2FP.F16.F32.PACK_AB R101, R101, R130 ;  /* 0x000000826565723e */ /* 0x000fe200000000ff */
[----:B------:R-:W-:-:S02]  /*50f0*/  HADD2.F32 R130, -RZ, R44.H0_H0 ;  /* 0x2000002cff827230 */ /* 0x000fc40000004100 */
[----:B------:R-:W-:Y:S01]  /*5100*/  FMUL.FTZ R131, R96, R173 ;  /* 0x000000ad60837220 */ /* 0x000fe20000410000 */
[----:B------:R-:W-:Y:S01]  /*5110*/  FMUL.FTZ R97, R175, R97 ;  /* 0x00000061af617220 */ /* 0x000fe20000410000 */
[----:B------:R-:W-:Y:S02]  /*5120*/  HADD2.F32 R100, -RZ, R44.H1_H1 ;  /* 0x3000002cff647230 */ /* 0x000fe40000004100 */
[C---:B------:R-:W-:Y:S01]  /*5130*/  FMUL.FTZ R138, R131.reuse, R138 ;  /* 0x0000008a838a7220 */ /* 0x040fe20000410000 */
[----:B------:R-:W-:Y:S01]  /*5140*/  FMUL.FTZ R130, R131, R130 ;  /* 0x0000008283827220 */ /* 0x000fe20000410000 */
[----:B------:R-:W-:-:S04]  /*5150*/  FMUL.FTZ R131, R97, R173 ;  /* 0x000000ad61837220 */ /* 0x000fc80000410000 */
[C---:B------:R-:W-:Y:S01]  /*5160*/  FMUL.FTZ R100, R131.reuse, R100 ;  /* 0x0000006483647220 */ /* 0x040fe20000410000 */
[----:B------:R-:W-:-:S04]  /*5170*/  FMUL.FTZ R139, R131, R139 ;  /* 0x0000008b838b7220 */ /* 0x000fc80000410000 */
[----:B------:R-:W-:Y:S01]  /*5180*/  F2FP.F16.F32.PACK_AB R100, R100, R130 ;  /* 0x000000826464723e */ /* 0x000fe200000000ff */
[----:B------:R-:W-:Y:S06]  /*5190*/  BRA `(.L_x_15124) ;  /* 0x0000000400107947 */ /* 0x000fec0003800000 */
.L_x_15123:
        /* <DEDUP_REMOVED lines=9> */
[----:B------:R-:W-:Y:S01]  /*5230*/  FMUL.FTZ R130, R175, R130 ;  /* 0x00000082af827220 */ /* 0x000fe20000410000 */
[----:B-----5:R-:W-:-:S02]  /*5240*/  HADD2.F32 R132, -RZ, R103.H0_H0 ;  /* 0x20000067ff847230 */ /* 0x020fc40000004100 */
[----:B------:R-:W-:Y:S01]  /*5250*/  FMUL.FTZ R136, R175, R136 ;  /* 0x00000088af887220 */ /* 0x000fe20000410000 */
[----:B------:R-:W-:Y:S02]  /*5260*/  HADD2.F32 R134, -RZ, R103.H1_H1 ;  /* 0x30000067ff867230 */ /* 0x000fe40000004100 */
[-C--:B------:R-:W-:Y:S01]  /*5270*/  FMUL.FTZ R131, R133, R173.reuse ;  /* 0x000000ad85837220 */ /* 0x080fe20000410000 */
[----:B------:R-:W-:Y:S01]  /*5280*/  FMUL.FTZ R103, R130, R173 ;  /* 0x000000ad82677220 */ /* 0x000fe20000410000 */
[--C-:B------:R-:W-:Y:S02]  /*5290*/  HADD2.F32 R133, -RZ, R47.reuse.H0_H0 ;  /* 0x2000002fff857230 */ /* 0x100fe40000004100 */
[----:B------:R-:W-:Y:S01]  /*52a0*/  FFMA.FTZ R143, R143, R127, R128 ;  /* 0x0000007f8f8f7223 */ /* 0x000fe20000010080 */
[----:B------:R-:W-:Y:S02]  /*52b0*/  HADD2.F32 R130, -RZ, R47.H1_H1 ;  /* 0x3000002fff827230 */ /* 0x000fe40000004100 */
[----:B------:R-:W-:Y:S01]  /*52c0*/  FMUL.FTZ R132, R131, R132 ;  /* 0x0000008483847220 */ /* 0x000fe20000410000 */
[----:B------:R-:W-:Y:S01]  /*52d0*/  FMUL.FTZ R134, R103, R134 ;  /* 0x0000008667867220 */ /* 0x000fe20000410000 */
[----:B------:R-:W-:Y:S01]  /*52e0*/  FMUL.FTZ R131, R131, R133 ;  /* 0x0000008583837220 */ /* 0x000fe20000410000 */
[----:B------:R-:W-:-:S02]  /*52f0*/  HADD2.F32 R133, -RZ, R102.H0_H0 ;  /* 0x20000066ff857230 */ /* 0x000fc40000004100 */
[----:B------:R-:W-:Y:S01]  /*5300*/  FMUL.FTZ R103, R103, R130 ;  /* 0x0000008267677220 */ /* 0x000fe20000410000 */
[----:B------:R-:W-:Y:S01]  /*5310*/  FMUL.FTZ R130, R136, R173 ;  /* 0x000000ad88827220 */ /* 0x000fe20000410000 */
[----:B------:R-:W-:Y:S02]  /*5320*/  HADD2.F32 R136, -RZ, R46.H0_H0 ;  /* 0x2000002eff887230 */ /* 0x000fe40000004100 */
[----:B------:R-:W-:Y:S01]  /*5330*/  FMUL.FTZ R135, R175, R135 ;  /* 0x00000087af877220 */ /* 0x000fe20000410000 */
[----:B------:R-:W-:Y:S01]  /*5340*/  FADD.FTZ R139, R139, -R143 ;  /* 0x8000008f8b8b7221 */ /* 0x000fe20000010000 */
[----:B------:R-:W-:Y:S01]  /*5350*/  FMUL.FTZ R133, R130, R133 ;  /* 0x0000008582857220 */ /* 0x000fe20000410000 */
[----:B------:R-:W-:Y:S01]  /*5360*/  FFMA.FTZ R142, R142, R127, R128 ;  /* 0x0000007f8e8e7223 */ /* 0x000fe20000010080 */
[----:B------:R-:W-:Y:S01]  /*5370*/  FMUL.FTZ R130, R130, R136 ;  /* 0x0000008882827220 */ /* 0x000fe20000410000 */
[----:B------:R-:W-:Y:S02]  /*5380*/  HADD2.F32 R136, -RZ, R102.H1_H1 ;  /* 0x30000066ff887230 */ /* 0x000fe40000004100 */
[----:B------:R-:W-:Y:S01]  /*5390*/  FMUL.FTZ R102, R135, R173 ;  /* 0x000000ad87667220 */ /* 0x000fe20000410000 */
[----:B------:R-:W-:-:S02]  /*53a0*/  HADD2.F32 R135, -RZ, R46.H1_H1 ;  /* 0x3000002eff877230 */ /* 0x000fc40000004100 */
[----:B------:R-:W-:Y:S01]  /*53b0*/  FMUL.FTZ R139, R175, R139 ;  /* 0x0000008baf8b7220 */ /* 0x000fe20000410000 */
[----:B------:R-:W-:Y:S01]  /*53c0*/  FADD.FTZ R138, R138, -R142 ;  /* 0x8000008e8a8a7221 */ /* 0x000fe20000010000 */
[C---:B------:R-:W-:Y:S01]  /*53d0*/  FMUL.FTZ R136, R102.reuse, R136 ;  /* 0x0000008866887220 */ /* 0x040fe20000410000 */
[----:B------:R-:W-:Y:S02]  /*53e0*/  HADD2.F32 R137, -RZ, R45.H0_H0 ;  /* 0x2000002dff897230 */ /* 0x000fe40000004100 */
[----:B------:R-:W-:Y:S01]  /*53f0*/  FMUL.FTZ R102, R102, R135 ;  /* 0x0000008766667220 */ /* 0x000fe20000410000 */
[--C-:B------:R-:W-:Y:S02]  /*5400*/  HADD2.F32 R135, -RZ, R101.reuse.H0_H0 ;  /* 0x20000065ff877230 */ /* 0x100fe40000004100 */
[----:B------:R-:W-:Y:S01]  /*5410*/  FMUL.FTZ R142, R139, R173 ;  /* 0x000000ad8b8e7220 */ /* 0x000fe20000410000 */
[-CC-:B------:R-:W-:Y:S01]  /*5420*/  FFMA.FTZ R147, R147, R127.reuse, R128.reuse ;  /* 0x0000007f93937223 */ /* 0x180fe20000010080 */
[----:B------:R-:W-:Y:S01]  /*5430*/  FMUL.FTZ R138, R175, R138 ;  /* 0x0000008aaf8a7220 */ /* 0x000fe20000410000 */
[----:B------:R-:W-:Y:S01]  /*5440*/  FFMA.FTZ R146, R146, R127, R128 ;  /* 0x0000007f92927223 */ /* 0x000fe20000010080 */
[C---:B------:R-:W-:Y:S01]  /*5450*/  FMUL.FTZ R135, R142.reuse, R135 ;  /* 0x000000878e877220 */ /* 0x040fe20000410000 */
[----:B------:R-:W-:Y:S01]  /*5460*/  FMUL.FTZ R142, R142, R137 ;  /* 0x000000898e8e7220 */ /* 0x000fe20000410000 */
[----:B------:R-:W-:-:S02]  /*5470*/  HADD2.F32 R137, -RZ, R101.H1_H1 ;  /* 0x30000065ff897230 */ /* 0x000fc40000004100 */
[----:B------:R-:W-:Y:S01]  /*5480*/  FADD.FTZ R141, R141, -R147 ;  /* 0x800000938d8d7221 */ /* 0x000fe20000010000 */
[----:B------:R-:W-:Y:S01]  /*5490*/  FMUL.FTZ R101, R138, R173 ;  /* 0x000000ad8a657220 */ /* 0x000fe20000410000 */
[----:B------:R-:W-:Y:S02]  /*54a0*/  HADD2.F32 R138, -RZ, R45.H1_H1 ;  /* 0x3000002dff8a7230 */ /* 0x000fe40000004100 */
[----:B------:R-:W-:Y:S01]  /*54b0*/  FADD.FTZ R140, R140, -R146 ;  /* 0x800000928c8c7221 */ /* 0x000fe20000010000 */
[----:B------:R-:W-:Y:S01]  /*54c0*/  FMUL.FTZ R139, R175, R141 ;  /* 0x0000008daf8b7220 */ /* 0x000fe20000410000 */
[C---:B------:R-:W-:Y:S01]  /*54d0*/  FMUL.FTZ R137, R101.reuse, R137 ;  /* 0x0000008965897220 */ /* 0x040fe20000410000 */
[----:B------:R-:W-:Y:S02]  /*54e0*/  HADD2.F32 R141, -RZ, R44.H0_H0 ;  /* 0x2000002cff8d7230 */ /* 0x000fe40000004100 */
        /* <DEDUP_REMOVED lines=15> */
.L_x_15124:
        /* <DEDUP_REMOVED lines=16> */
[----:B-----5:R-:W-:Y:S02]  /*56e0*/  HADD2.F32 R111, -RZ, R103.H0_H0 ;  /* 0x20000067ff6f7230 */ /* 0x020fe40000004100 */
[----:B------:R-:W-:Y:S01]  /*56f0*/  FADD.FTZ R118, R126, -R118 ;  /* 0x800000767e767221 */ /* 0x000fe20000010000 */
[----:B------:R-:W-:Y:S02]  /*5700*/  HADD2.F32 R112, -RZ, R51.H0_H0 ;  /* 0x20000033ff707230 */ /* 0x000fe40000004100 */
[----:B------:R-:W-:Y:S01]  /*5710*/  FMUL.FTZ R94, R175, R117 ;  /* 0x00000075af5e7220 */ /* 0x000fe20000410000 */
[-CC-:B------:R-:W-:Y:S01]  /*5720*/  FFMA.FTZ R99, R114, R127.reuse, R128.reuse ;  /* 0x0000007f72637223 */ /* 0x180fe20000010080 */
[----:B------:R-:W-:Y:S01]  /*5730*/  FFMA.FTZ R92, R115, R127, R128 ;  /* 0x0000007f735c7223 */ /* 0x000fe20000010080 */
[----:B------:R-:W-:-:S02]  /*5740*/  HADD2.F32 R114, -RZ, R103.H1_H1 ;  /* 0x30000067ff727230 */ /* 0x000fc40000004100 */
[----:B------:R-:W-:Y:S01]  /*5750*/  FMUL.FTZ R95, R94, R173 ;  /* 0x000000ad5e5f7220 */ /* 0x000fe20000410000 */
[----:B------:R-:W-:Y:S01]  /*5760*/  FFMA.FTZ R98, R113, R127, R128 ;  /* 0x0000007f71627223 */ /* 0x000fe20000010080 */
[----:B------:R-:W-:Y:S02]  /*5770*/  HADD2.F32 R103, -RZ, R51.H1_H1 ;  /* 0x30000033ff677230 */ /* 0x000fe40000004100 */
[----:B------:R-:W-:Y:S01]  /*5780*/  FADD.FTZ R92, R123, -R92 ;  /* 0x8000005c7b5c7221 */ /* 0x000fe20000010000 */
[C---:B------:R-:W-:Y:S01]  /*5790*/  FMUL.FTZ R111, R95.reuse, R111 ;  /* 0x0000006f5f6f7220 */ /* 0x040fe20000410000 */
[----:B------:R-:W-:Y:S01]  /*57a0*/  FMUL.FTZ R112, R95, R112 ;  /* 0x000000705f707220 */ /* 0x000fe20000410000 */
[C---:B------:R-:W-:Y:S01]  /*57b0*/  FMUL.FTZ R95, R175.reuse, R118 ;  /* 0x00000076af5f7220 */ /* 0x040fe20000410000 */
[----:B------:R-:W-:Y:S01]  /*57c0*/  FFMA.FTZ R93, R116, R127, R128 ;  /* 0x0000007f745d7223 */ /* 0x000fe20000010080 */
[----:B------:R-:W-:Y:S01]  /*57d0*/  FMUL.FTZ R92, R175, R92 ;  /* 0x0000005caf5c7220 */ /* 0x000fe20000410000 */
[----:B------:R-:W-:-:S02]  /*57e0*/  HADD2.F32 R115, -RZ, R102.H0_H0 ;  /* 0x20000066ff737230 */ /* 0x000fc40000004100 */
[----:B------:R-:W-:Y:S01]  /*57f0*/  FMUL.FTZ R113, R95, R173 ;  /* 0x000000ad5f717220 */ /* 0x000fe20000410000 */
[----:B------:R-:W-:Y:S01]  /*5800*/  FADD.FTZ R93, R124, -R93 ;  /* 0x8000005d7c5d7221 */ /* 0x000fe20000010000 */
[----:B------:R-:W-:Y:S01]  /*5810*/  FADD.FTZ R98, R121, -R98 ;  /* 0x8000006279627221 */ /* 0x000fe20000010000 */
[----:B------:R-:W-:Y:S02]  /*5820*/  HADD2.F32 R117, -RZ, R102.H1_H1 ;  /* 0x30000066ff757230 */ /* 0x000fe40000004100 */
[C---:B------:R-:W-:Y:S01]  /*5830*/  FMUL.FTZ R103, R113.reuse, R103 ;  /* 0x0000006771677220 */ /* 0x040fe20000410000 */
[----:B------:R-:W-:Y:S01]  /*5840*/  FMUL.FTZ R114, R113, R114 ;  /* 0x0000007271727220 */ /* 0x000fe20000410000 */
[--C-:B------:R-:W-:Y:S02]  /*5850*/  HADD2.F32 R113, -RZ, R50.reuse.H0_H0 ;  /* 0x20000032ff717230 */ /* 0x100fe40000004100 */
[----:B------:R-:W-:Y:S01]  /*5860*/  FMUL.FTZ R93, R175, R93 ;  /* 0x0000005daf5d7220 */ /* 0x000fe20000410000 */
[----:B------:R-:W-:Y:S01]  /*5870*/  HADD2.F32 R102, -RZ, R50.H1_H1 ;  /* 0x30000032ff667230 */ /* 0x000fe20000004100 */
[----:B------:R-:W-:Y:S01]  /*5880*/  F2FP.F16.F32.PACK_AB R103, R103, R112 ;  /* 0x000000706767723e */ /* 0x000fe200000000ff */
[----:B------:R-:W-:Y:S01]  /*5890*/  FMUL.FTZ R112, R92, R173 ;  /* 0x000000ad5c707220 */ /* 0x000fe20000410000 */
[----:B------:R-:W-:Y:S01]  /*58a0*/  FMUL.FTZ R98, R175, R98 ;  /* 0x00000062af627220 */ /* 0x000fe20000410000 */
[----:B------:R-:W-:Y:S01]  /*58b0*/  FADD.FTZ R99, R122, -R99 ;  /* 0x800000637a637221 */ /* 0x000fe20000010000 */
[----:B------:R-:W-:-:S02]  /*58c0*/  HADD2.F32 R116, -RZ, R101.H0_H0 ;  /* 0x20000065ff747230 */ /* 0x000fc40000004100 */
[C---:B------:R-:W-:Y:S01]  /*58d0*/  FMUL.FTZ R115, R112.reuse, R115 ;  /* 0x0000007370737220 */ /* 0x040fe20000410000 */
[----:B------:R-:W-:Y:S01]  /*58e0*/  FMUL.FTZ R113, R112, R113 ;  /* 0x0000007170717220 */ /* 0x000fe20000410000 */
[-C--:B------:R-:W-:Y:S01]  /*58f0*/  FMUL.FTZ R112, R93, R173.reuse ;  /* 0x000000ad5d707220 */ /* 0x080fe20000410000 */
[----:B------:R-:W-:Y:S01]  /*5900*/  FMUL.FTZ R118, R98, R173 ;  /* 0x000000ad62767220 */ /* 0x000fe20000410000 */
[----:B------:R-:W-:Y:S01]  /*5910*/  FMUL.FTZ R99, R175, R99 ;  /* 0x00000063af637220 */ /* 0x000fe20000410000 */
[----:B------:R-:W-:Y:S01]  /*5920*/  FADD.FTZ R96, R119, -R96 ;  /* 0x8000006077607221 */ /* 0x000fe20000010000 */
[C---:B------:R-:W-:Y:S01]  /*5930*/  FMUL.FTZ R117, R112.reuse, R117 ;  /* 0x0000007570757220 */ /* 0x040fe20000410000 */
[----:B------:R-:W-:Y:S01]  /*5940*/  FMUL.FTZ R102, R112, R102 ;  /* 0x0000006670667220 */ /* 0x000fe20000410000 */
[----:B------:R-:W-:Y:S02]  /*5950*/  HADD2.F32 R112, -RZ, R49.H0_H0 ;  /* 0x20000031ff707230 */ /* 0x000fe40000004100 */
[----:B------:R-:W-:Y:S01]  /*5960*/  FMUL.FTZ R116, R118, R116 ;  /* 0x0000007476747220 */ /* 0x000fe20000410000 */
[----:B------:R-:W-:Y:S01]  /*5970*/  FMUL.FTZ R119, R99, R173 ;  /* 0x000000ad63777220 */ /* 0x000fe20000410000 */
[----:B------:R-:W-:Y:S01]  /*5980*/  FMUL.FTZ R96, R175, R96 ;  /* 0x00000060af607220 */ /* 0x000fe20000410000 */
[----:B------:R-:W-:Y:S01]  /*5990*/  FADD.FTZ R97, R120, -R97 ;  /* 0x8000006178617221 */ /* 0x000fe20000010000 */
[----:B------:R-:W-:Y:S01]  /*59a0*/  FMUL.FTZ R112, R118, R112 ;  /* 0x0000007076707220 */ /* 0x000fe20000410000 */
[----:B------:R-:W-:Y:S01]  /*59b0*/  HADD2.F32 R118, -RZ, R101.H1_H1 ;  /* 0x30000065ff767230 */ /* 0x000fe20000004100 */
[----:B------:R-:W-:Y:S01]  /*59c0*/  F2FP.F16.F32.PACK_AB R102, R102, R113 ;  /* 0x000000716666723e */ /* 0x000fe200000000ff */
[----:B------:R-:W-:-:S02]  /*59d0*/  HADD2.F32 R101, -RZ, R49.H1_H1 ;  /* 0x30000031ff657230 */ /* 0x000fc40000004100 */
[----:B------:R-:W-:Y:S01]  /*59e0*/  FMUL.FTZ R113, R96, R173 ;  /* 0x000000ad60717220 */ /* 0x000fe20000410000 */
[----:B------:R-:W-:Y:S01]  /*59f0*/  FMUL.FTZ R97, R175, R97 ;  /* 0x00000061af617220 */ /* 0x000fe20000410000 */
[C---:B------:R-:W-:Y:S01]  /*5a00*/  FMUL.FTZ R118, R119.reuse, R118 ;  /* 0x0000007677767220 */ /* 0x040fe20000410000 */
[----:B------:R-:W-:Y:S01]  /*5a10*/  FMUL.FTZ R101, R119, R101 ;  /* 0x0000006577657220 */ /* 0x000fe20000410000 */
[--C-:B------:R-:W-:Y:S02]  /*5a20*/  HADD2.F32 R119, -RZ, R100.reuse.H0_H0 ;  /* 0x20000064ff777230 */ /* 0x100fe40000004100 */
[----:B------:R-:W-:Y:S01]  /*5a30*/  FMUL.FTZ R173, R97, R173 ;  /* 0x000000ad61ad7220 */ /* 0x000fe20000410000 */
[----:B------:R-:W-:Y:S01]  /*5a40*/  HADD2.F32 R100, -RZ, R100.H1_H1 ;  /* 0x30000064ff647230 */ /* 0x000fe20000004100 */
[----:B------:R-:W-:Y:S01]  /*5a50*/  F2FP.F16.F32.PACK_AB R101, R101, R112 ;  /* 0x000000706565723e */ /* 0x000fe200000000ff */
[----:B------:R-:W-:Y:S02]  /*5a60*/  HADD2.F32 R112, -RZ, R48.H0_H0 ;  /* 0x20000030ff707230 */ /* 0x000fe40000004100 */
[----:B------:R-:W-:Y:S01]  /*5a70*/  FMUL.FTZ R119, R113, R119 ;  /* 0x0000007771777220 */ /* 0x000fe20000410000 */
[----:B------:R-:W-:-:S02]  /*5a80*/  FMUL.FTZ R120, R173, R100 ;  /* 0x00000064ad787220 */ /* 0x000fc40000410000 */
[----:B------:R-:W-:Y:S01]  /*5a90*/  FMUL.FTZ R112, R113, R112 ;  /* 0x0000007071707220 */ /* 0x000fe20000410000 */
[----:B------:R-:W-:-:S05]  /*5aa0*/  HADD2.F32 R113, -RZ, R48.H1_H1 ;  /* 0x30000030ff717230 */ /* 0x000fca0000004100 */
[----:B------:R-:W-:-:S05]  /*5ab0*/  FMUL.FTZ R100, R173, R113 ;  /* 0x00000071ad647220 */ /* 0x000fca0000410000 */
[----:B------:R-:W-:Y:S01]  /*5ac0*/  F2FP.F16.F32.PACK_AB R100, R100, R112 ;  /* 0x000000706464723e */ /* 0x000fe200000000ff */
[----:B------:R-:W-:Y:S06]  /*5ad0*/  BRA `(.L_x_15126) ;  /* 0x0000000400107947 */ /* 0x000fec0003800000 */
.L_x_15125:
[-CC-:B------:R-:W-:Y:S01]  /*5ae0*/  FFMA.FTZ R111, R111, R127.reuse, R128.reuse ;  /* 0x0000007f6f6f7223 */ /* 0x180fe20000010080 */
[-CC-:B------:R-:W-:Y:S01]  /*5af0*/  FFMA.FTZ R117, R117, R127.reuse, R128.reuse ;  /* 0x0000007f75757223 */ /* 0x180fe20000010080 */
[-CC-:B------:R-:W-:Y:S01]  /*5b00*/  FFMA.FTZ R115, R115, R127.reuse, R128.reuse ;  /* 0x0000007f73737223 */ /* 0x180fe20000010080 */
[-CC-:B------:R-:W-:Y:S01]  /*5b10*/  FFMA.FTZ R112, R112, R127.reuse, R128.reuse ;  /* 0x0000007f70707223 */ /* 0x180fe20000010080 */
[----:B------:R-:W-:Y:S01]  /*5b20*/  FADD.FTZ R111, R119, -R111 ;  /* 0x8000006f776f7221 */ /* 0x000fe20000010000 */
[----:B------:R-:W-:Y:S01]  /*5b30*/  FADD.FTZ R117, R125, -R117 ;  /* 0x800000757d757221 */ /* 0x000fe20000010000 */
[-CC-:B------:R-:W-:Y:S01]  /*5b40*/  FFMA.FTZ R114, R114, R127.reuse, R128.reuse ;  /* 0x0000007f72727223 */ /* 0x180fe20000010080 */
[----:B------:R-:W-:Y:S01]  /*5b50*/  FFMA.FTZ R113, R113, R127, R128 ;  /* 0x0000007f71717223 */ /* 0x000fe20000010080 */
[----:B------:R-:W-:Y:S01]  /*5b60*/  FMUL.FTZ R111, R175, R111 ;  /* 0x0000006faf6f7220 */ /* 0x000fe20000410000 */
[----:B------:R-:W-:Y:S01]  /*5b70*/  FADD.FTZ R115, R123, -R115 ;  /* 0x800000737b737221 */ /* 0x000fe20000010000 */
[----:B------:R-:W-:Y:S01]  /*5b80*/  FMUL.FTZ R117, R175, R117 ;  /* 0x00000075af757220 */ /* 0x000fe20000410000 */
[----:B------:R-:W-:Y:S01]  /*5b90*/  FADD.FTZ R112, R120, -R112 ;  /* 0x8000007078707221 */ /* 0x000fe20000010000 */
[----:B------:R-:W-:Y:S01]  /*5ba0*/  FADD.FTZ R114, R122, -R114 ;  /* 0x800000727a727221 */ /* 0x000fe20000010000 */
[----:B------:R-:W-:Y:S01]  /*5bb0*/  FADD.FTZ R113, R121, -R113 ;  /* 0x8000007179717221 */ /* 0x000fe20000010000 */
[----:B------:R-:W-:Y:S01]  /*5bc0*/  FMUL.FTZ R122, R111, R173 ;  /* 0x000000ad6f7a7220 */ /* 0x000fe20000410000 */
[----:B------:R-:W-:Y:S01]  /*5bd0*/  FMUL.FTZ R115, R175, R115 ;  /* 0x00000073af737220 */ /* 0x000fe20000410000 */
[----:B-----5:R-:W-:-:S02]  /*5be0*/  HADD2.F32 R111, -RZ, R103.H0_H0 ;  /* 0x20000067ff6f7230 */ /* 0x020fc40000004100 */
[----:B------:R-:W-:Y:S01]  /*5bf0*/  FMUL.FTZ R117, R117, R173 ;  /* 0x000000ad75757220 */ /* 0x000fe20000410000 */
[----:B------:R-:W-:Y:S02]  /*5c00*/  HADD2.F32 R121, -RZ, R51.H0_H0 ;  /* 0x20000033ff797230 */ /* 0x000fe40000004100 */
[-CC-:B------:R-:W-:Y:S01]  /*5c10*/  FFMA.FTZ R116, R116, R127.reuse, R128.reuse ;  /* 0x0000007f74747223 */ /* 0x180fe20000010080 */
[C---:B------:R-:W-:Y:S01]  /*5c20*/  FMUL.FTZ R120, R175.reuse, R112 ;  /* 0x00000070af787220 */ /* 0x040fe20000410000 */
[----:B------:R-:W-:Y:S01]  /*5c30*/  FFMA.FTZ R118, R118, R127, R128 ;  /* 0x0000007f76767223 */ /* 0x000fe20000010080 */
[----:B------:R-:W-:Y:S01]  /*5c40*/  FMUL.FTZ R112, R175, R113 ;  /* 0x00000071af707220 */ /* 0x000fe20000410000 */
[----:B------:R-:W-:Y:S01]  /*5c50*/  FMUL.FTZ R113, R115, R173 ;  /* 0x000000ad73717220 */ /* 0x000fe20000410000 */
[C---:B------:R-:W-:Y:S01]  /*5c60*/  FMUL.FTZ R111, R117.reuse, R111 ;  /* 0x0000006f756f7220 */ /* 0x040fe20000410000 */
[----:B------:R-:W-:Y:S01]  /*5c70*/  FMUL.FTZ R121, R117, R121 ;  /* 0x0000007975797220 */ /* 0x000fe20000410000 */
[----:B------:R-:W-:-:S02]  /*5c80*/  HADD2.F32 R115, -RZ, R102.H0_H0 ;  /* 0x20000066ff737230 */ /* 0x000fc40000004100 */
[----:B------:R-:W-:Y:S01]  /*5c90*/  FADD.FTZ R116, R124, -R116 ;  /* 0x800000747c747221 */ /* 0x000fe20000010000 */
[----:B------:R-:W-:Y:S02]  /*5ca0*/  HADD2.F32 R117, -RZ, R50.H0_H0 ;  /* 0x20000032ff757230 */ /* 0x000fe40000004100 */
[----:B------:R-:W-:Y:S01]  /*5cb0*/  FADD.FTZ R118, R126, -R118 ;  /* 0x800000767e767221 */ /* 0x000fe20000010000 */
[C---:B------:R-:W-:Y:S01]  /*5cc0*/  FMUL.FTZ R114, R175.reuse, R114 ;  /* 0x00000072af727220 */ /* 0x040fe20000410000 */
[----:B------:R-:W-:Y:S01]  /*5cd0*/  FMUL.FTZ R116, R175, R116 ;  /* 0x00000074af747220 */ /* 0x000fe20000410000 */
[----:B------:R-:W-:Y:S01]  /*5ce0*/  FMUL.FTZ R115, R113, R115 ;  /* 0x0000007371737220 */ /* 0x000fe20000410000 */
[----:B------:R-:W-:Y:S01]  /*5cf0*/  FMUL.FTZ R118, R175, R118 ;  /* 0x00000076af767220 */ /* 0x000fe20000410000 */
[----:B------:R-:W-:Y:S01]  /*5d00*/  FMUL.FTZ R113, R113, R117 ;  /* 0x0000007571717220 */ /* 0x000fe20000410000 */
[----:B------:R-:W-:Y:S01]  /*5d10*/  FMUL.FTZ R119, R114, R173 ;  /* 0x000000ad72777220 */ /* 0x000fe20000410000 */
[----:B------:R-:W-:-:S02]  /*5d20*/  HADD2.F32 R117, -RZ, R102.H1_H1 ;  /* 0x30000066ff757230 */ /* 0x000fc40000004100 */
[-C--:B------:R-:W-:Y:S01]  /*5d30*/  FMUL.FTZ R116, R116, R173.reuse ;  /* 0x000000ad74747220 */ /* 0x080fe20000410000 */
[----:B------:R-:W-:Y:S02]  /*5d40*/  HADD2.F32 R114, -RZ, R103.H1_H1 ;  /* 0x30000067ff727230 */ /* 0x000fe40000004100 */
[----:B------:R-:W-:Y:S01]  /*5d50*/  FMUL.FTZ R118, R118, R173 ;  /* 0x000000ad76767220 */ /* 0x000fe20000410000 */
[----:B------:R-:W-:Y:S02]  /*5d60*/  HADD2.F32 R102, -RZ, R50.H1_H1 ;  /* 0x30000032ff667230 */ /* 0x000fe40000004100 */
        /* <DEDUP_REMOVED lines=9> */
[----:B------:R-:W-:Y:S02]  /*5e00*/  HADD2.F32 R123, -RZ, R100.H1_H1 ;  /* 0x30000064ff7b7230 */ /* 0x000fe40000004100 */
[C---:B------:R-:W-:Y:S01]  /*5e10*/  FMUL.FTZ R116, R112.reuse, R116 ;  /* 0x0000007470747220 */ /* 0x040fe20000410000 */
[----:B------:R-:W-:Y:S02]  /*5e20*/  HADD2.F32 R124, -RZ, R48.H1_H1 ;  /* 0x30000030ff7c7230 */ /* 0x000fe40000004100 */
[----:B------:R-:W-:Y:S01]  /*5e30*/  FMUL.FTZ R112, R112, R118 ;  /* 0x0000007670707220 */ /* 0x000fe20000410000 */
[----:B------:R-:W-:Y:S01]  /*5e40*/  HADD2.F32 R118, -RZ, R101.H1_H1 ;  /* 0x30000065ff767230 */ /* 0x000fe20000004100 */
[----:B------:R-:W-:Y:S01]  /*5e50*/  F2FP.F16.F32.PACK_AB R103, R103, R121 ;  /* 0x000000796767723e */ /* 0x000fe200000000ff */
[----:B------:R-:W-:Y:S01]  /*5e60*/  HADD2.F32 R101, -RZ, R49.H1_H1 ;  /* 0x30000031ff657230 */ /* 0x000fe20000004100 */
[----:B------:R-:W-:-:S02]  /*5e70*/  F2FP.F16.F32.PACK_AB R102, R102, R113 ;  /* 0x000000716666723e */ /* 0x000fc400000000ff */
[C---:B------:R-:W-:Y:S02]  /*5e80*/  FMUL.FTZ R118, R119.reuse, R118 ;  /* 0x0000007677767220 */ /* 0x040fe40000410000 */
[----:B------:R-:W-:Y:S01]  /*5e90*/  FMUL.FTZ R101, R119, R101 ;  /* 0x0000006577657220 */ /* 0x000fe20000410000 */
[----:B------:R-:W-:Y:S02]  /*5ea0*/  HADD2.F32 R119, -RZ, R100.H0_H0 ;  /* 0x20000064ff777230 */ /* 0x000fe40000004100 */
[----:B------:R-:W-:Y:S02]  /*5eb0*/  HADD2.F32 R100, -RZ, R48.H0_H0 ;  /* 0x20000030ff647230 */ /* 0x000fe40000004100 */
[----:B------:R-:W-:Y:S01]  /*5ec0*/  F2FP.F16.F32.PACK_AB R101, R101, R112 ;  /* 0x000000706565723e */ /* 0x000fe200000000ff */
[C---:B------:R-:W-:Y:S02]  /*5ed0*/  FMUL.FTZ R119, R122.reuse, R119 ;  /* 0x000000777a777220 */ /* 0x040fe40000410000 */
[----:B------:R-:W-:Y:S01]  /*5ee0*/  FMUL.FTZ R100, R122, R100 ;  /* 0x000000647a647220 */ /* 0x000fe20000410000 */
[C---:B------:R-:W-:Y:S01]  /*5ef0*/  FMUL.FTZ R122, R120.reuse, R124 ;  /* 0x0000007c787a7220 */ /* 0x040fe20000410000 */
[----:B------:R-:W-:-:S04]  /*5f00*/  FMUL.FTZ R120, R120, R123 ;  /* 0x0000007b78787220 */ /* 0x000fc80000410000 */
[----:B------:R-:W-:-:S07]  /*5f10*/  F2FP.F16.F32.PACK_AB R100, R122, R100 ;  /* 0x000000647a64723e */ /* 0x000fce00000000ff */
.L_x_15126:
        /* <DEDUP_REMOVED lines=8> */
.L_x_15116:
[----:B-1----:R-:W-:-:S05]  /*5fa0*/  HFMA2 R100, -RZ, RZ, 0, 9.5367431640625e-07 ;  /* 0x00000010ff647431 */ /* 0x002fca00000001ff */
        /* <DEDUP_REMOVED lines=13> */
[----:B-----5:R-:W-:Y:S01]  /*6080*/  FFMA.FTZ R109, R175, R109, R58 ;  /* 0x0000006daf6d7223 */ /* 0x020fe2000001003a */
[----:B------:R-:W-:Y:S01]  /*6090*/  FADD.FTZ R106, R105, -R106 ;  /* 0x8000006a696a7221 */ /* 0x000fe20000010000 */
[----:B------:R-:W-:-:S02]  /*60a0*/  HADD2.F32 R104, -RZ, R103.H0_H0 ;  /* 0x20000067ff687230 */ /* 0x000fc40000004100 */
[----:B------:R-:W-:Y:S01]  /*60b0*/  FADD.FTZ R110, R110, -R145 ;  /* 0x800000916e6e7221 */ /* 0x000fe20000010000 */
[----:B------:R-:W-:Y:S01]  /*60c0*/  FMUL.FTZ R212, R109, R173 ;  /* 0x000000ad6dd47220 */ /* 0x000fe20000410000 */
[----:B------:R-:W-:Y:S02]  /*60d0*/  HADD2.F32 R105, -RZ, R35.H0_H0 ;  /* 0x20000023ff697230 */ /* 0x000fe40000004100 */
[----:B------:R-:W-:Y:S01]  /*60e0*/  FFMA.FTZ R106, R175, R106, R59 ;  /* 0x0000006aaf6a7223 */ /* 0x000fe2000001003b */
[----:B------:R-:W-:Y:S01]  /*60f0*/  FFMA.FTZ R129, R129, R127, R128 ;  /* 0x0000007f81817223 */ /* 0x000fe20000010080 */
[----:B------:R-:W-:Y:S01]  /*6100*/  FMUL.FTZ R104, R212, R104 ;  /* 0x00000068d4687220 */ /* 0x000fe20000410000 */
[----:B------:R-:W-:Y:S01]  /*6110*/  FFMA.FTZ R110, R175, R110, R56 ;  /* 0x0000006eaf6e7223 */ /* 0x000fe20000010038 */
[----:B------:R-:W-:Y:S01]  /*6120*/  FMUL.FTZ R212, R105, R212 ;  /* 0x000000d469d47220 */ /* 0x000fe20000410000 */
[----:B------:R-:W-:Y:S02]  /*6130*/  HADD2.F32 R105, -RZ, R103.H1_H1 ;  /* 0x30000067ff697230 */ /* 0x000fe40000004100 */
[----:B------:R-:W-:Y:S01]  /*6140*/  FMUL.FTZ R103, R106, R173 ;  /* 0x000000ad6a677220 */ /* 0x000fe20000410000 */
[----:B------:R-:W-:-:S02]  /*6150*/  HADD2.F32 R106, -RZ, R35.H1_H1 ;  /* 0x30000023ff6a7230 */ /* 0x000fc40000004100 */
[----:B------:R-:W-:Y:S01]  /*6160*/  FFMA.FTZ R213, R213, R127, R128 ;  /* 0x0000007fd5d57223 */ /* 0x000fe20000010080 */
[----:B------:R-:W-:Y:S01]  /*6170*/  FADD.FTZ R108, R108, -R129 ;  /* 0x800000816c6c7221 */ /* 0x000fe20000010000 */
[----:B------:R-:W-:Y:S01]  /*6180*/  FMUL.FTZ R105, R103, R105 ;  /* 0x0000006967697220 */ /* 0x000fe20000410000 */
[----:B------:R-:W-:Y:S01]  /*6190*/  FMUL.FTZ R145, R110, R173 ;  /* 0x000000ad6e917220 */ /* 0x000fe20000410000 */
[----:B------:R-:W-:Y:S01]  /*61a0*/  FMUL.FTZ R103, R106, R103 ;  /* 0x000000676a677220 */ /* 0x000fe20000410000 */
[----:B------:R-:W-:Y:S02]  /*61b0*/  HADD2.F32 R106, -RZ, R102.H0_H0 ;  /* 0x20000066ff6a7230 */ /* 0x000fe40000004100 */
[----:B------:R-:W-:Y:S01]  /*61c0*/  FADD.FTZ R209, R209, -R213 ;  /* 0x800000d5d1d17221 */ /* 0x000fe20000010000 */
[----:B------:R-:W-:Y:S02]  /*61d0*/  HADD2.F32 R107, -RZ, R34.H0_H0 ;  /* 0x20000022ff6b7230 */ /* 0x000fe40000004100 */
[----:B------:R-:W-:Y:S01]  /*61e0*/  FFMA.FTZ R108, R175, R108, R57 ;  /* 0x0000006caf6c7223 */ /* 0x000fe20000010039 */
[----:B------:R-:W-:-:S02]  /*61f0*/  HADD2.F32 R110, -RZ, R33.H0_H0 ;  /* 0x20000021ff6e7230 */ /* 0x000fc40000004100 */
[----:B------:R-:W-:Y:S01]  /*6200*/  FMUL.FTZ R106, R145, R106 ;  /* 0x0000006a916a7220 */ /* 0x000fe20000410000 */
[----:B------:R-:W-:Y:S01]  /*6210*/  FFMA.FTZ R109, R175, R209, R54 ;  /* 0x000000d1af6d7223 */ /* 0x000fe20000010036 */
[----:B------:R-:W-:Y:S01]  /*6220*/  FMUL.FTZ R145, R107, R145 ;  /* 0x000000916b917220 */ /* 0x000fe20000410000 */
[----:B------:R-:W-:Y:S02]  /*6230*/  HADD2.F32 R107, -RZ, R102.H1_H1 ;  /* 0x30000066ff6b7230 */ /* 0x000fe40000004100 */
[-C--:B------:R-:W-:Y:S01]  /*6240*/  FMUL.FTZ R102, R108, R173.reuse ;  /* 0x000000ad6c667220 */ /* 0x080fe20000410000 */
[----:B------:R-:W-:Y:S02]  /*6250*/  HADD2.F32 R108, -RZ, R34.H1_H1 ;  /* 0x30000022ff6c7230 */ /* 0x000fe40000004100 */
[----:B------:R-:W-:Y:S01]  /*6260*/  FMUL.FTZ R109, R109, R173 ;  /* 0x000000ad6d6d7220 */ /* 0x000fe20000410000 */
[----:B------:R-:W-:Y:S01]  /*6270*/  FFMA.FTZ R129, R175, R144, R55 ;  /* 0x00000090af817223 */ /* 0x000fe20000010037 */
        /* <DEDUP_REMOVED lines=10> */
[----:B------:R-:W-:Y:S01]  /*6320*/  FFMA.FTZ R211, R175, R211, R52 ;  /* 0x000000d3afd37223 */ /* 0x000fe20000010034 */
[----:B------:R-:W-:Y:S01]  /*6330*/  FMUL.FTZ R109, R129, R101 ;  /* 0x00000065816d7220 */ /* 0x000fe20000410000 */
[----:B------:R-:W-:Y:S01]  /*6340*/  FMUL.FTZ R101, R110, R129 ;  /* 0x000000816e657220 */ /* 0x000fe20000410000 */
[----:B------:R-:W-:Y:S01]  /*6350*/  FFMA.FTZ R210, R175, R210, R53 ;  /* 0x000000d2afd27223 */ /* 0x000fe20000010035 */
        /* <DEDUP_REMOVED lines=10> */
[----:B------:R-:W-:Y:S01]  /*6400*/  FMUL.FTZ R129, R210, R129 ;  /* 0x00000081d2817220 */ /* 0x000fe20000410000 */
[----:B------:R-:W-:Y:S01]  /*6410*/  FMUL.FTZ R209, R209, R210 ;  /* 0x000000d2d1d17220 */ /* 0x000fe20000410000 */
[----:B------:R-:W-:-:S04]  /*6420*/  F2FP.F16.F32.PACK_AB R101, R101, R144 ;  /* 0x000000906565723e */ /* 0x000fc800000000ff */
[----:B------:R-:W-:Y:S01]  /*6430*/  F2FP.F16.F32.PACK_AB R100, R209, R100 ;  /* 0x00000064d164723e */ /* 0x000fe200000000ff */
[----:B------:R-:W-:Y:S06]  /*6440*/  BRA `(.L_x_15129) ;  /* 0x0000000400107947 */ /* 0x000fec0003800000 */
.L_x_15128:
        /* <DEDUP_REMOVED lines=8> */
[C---:B-----5:R-:W-:Y:S01]  /*64d0*/  FFMA.FTZ R94, R175.reuse, R94, R58 ;  /* 0x0000005eaf5e7223 */ /* 0x060fe2000001003a */
[----:B------:R-:W-:Y:S01]  /*64e0*/  FFMA.FTZ R95, R175, R107, R59 ;  /* 0x0000006baf5f7223 */ /* 0x000fe2000001003b */
[----:B------:R-:W-:-:S02]  /*64f0*/  HADD2.F32 R106, -RZ, R35.H1_H1 ;  /* 0x30000023ff6a7230 */ /* 0x000fc40000004100 */
[----:B------:R-:W-:Y:S01]  /*6500*/  FADD.FTZ R93, R108, -R93 ;  /* 0x8000005d6c5d7221 */ /* 0x000fe20000010000 */
[-C--:B------:R-:W-:Y:S01]  /*6510*/  FMUL.FTZ R104, R94, R173.reuse ;  /* 0x000000ad5e687220 */ /* 0x080fe20000410000 */
[----:B------:R-:W-:Y:S01]  /*6520*/  FMUL.FTZ R105, R95, R173 ;  /* 0x000000ad5f697220 */ /* 0x000fe20000410000 */
[----:B------:R-:W-:Y:S01]  /*6530*/  FADD.FTZ R92, R110, -R92 ;  /* 0x8000005c6e5c7221 */ /* 0x000fe20000010000 */
[--C-:B------:R-:W-:Y:S02]  /*6540*/  HADD2.F32 R107, -RZ, R103.reuse.H0_H0 ;  /* 0x20000067ff6b7230 */ /* 0x100fe40000004100 */
[----:B------:R-:W-:Y:S01]  /*6550*/  FFMA.FTZ R98, R213, R127, R128 ;  /* 0x0000007fd5627223 */ /* 0x000fe20000010080 */
[----:B------:R-:W-:Y:S02]  /*6560*/  HADD2.F32 R108, -RZ, R103.H1_H1 ;  /* 0x30000067ff6c7230 */ /* 0x000fe40000004100 */
[----:B------:R-:W-:Y:S01]  /*6570*/  FMUL.FTZ R103, R109, R104 ;  /* 0x000000686d677220 */ /* 0x000fe20000410000 */
[----:B------:R-:W-:Y:S01]  /*6580*/  FMUL.FTZ R106, R106, R105 ;  /* 0x000000696a6a7220 */ /* 0x000fe20000410000 */
[----:B------:R-:W-:Y:S01]  /*6590*/  FFMA.FTZ R92, R175, R92, R56 ;  /* 0x0000005caf5c7223 */ /* 0x000fe20000010038 */
[----:B------:R-:W-:Y:S01]  /*65a0*/  FMUL.FTZ R104, R104, R107 ;  /* 0x0000006b68687220 */ /* 0x000fe20000410000 */
[----:B------:R-:W-:-:S02]  /*65b0*/  HADD2.F32 R110, -RZ, R34.H0_H0 ;  /* 0x20000022ff6e7230 */ /* 0x000fc40000004100 */
[----:B------:R-:W-:Y:S01]  /*65c0*/  FFMA.FTZ R93, R175, R93, R57 ;  /* 0x0000005daf5d7223 */ /* 0x000fe20000010039 */
[----:B------:R-:W-:Y:S01]  /*65d0*/  F2FP.F16.F32.PACK_AB R103, R106, R103 ;  /* 0x000000676a67723e */ /* 0x000fe200000000ff */
[--C-:B------:R-:W-:Y:S02]  /*65e0*/  HADD2.F32 R106, -RZ, R102.reuse.H0_H0 ;  /* 0x20000066ff6a7230 */ /* 0x100fe40000004100 */
[-C--:B------:R-:W-:Y:S01]  /*65f0*/  FMUL.FTZ R107, R92, R173.reuse ;  /* 0x000000ad5c6b7220 */ /* 0x080fe20000410000 */
[----:B------:R-:W-:Y:S01]  /*6600*/  FADD.FTZ R98, R209, -R98 ;  /* 0x80000062d1627221 */ /* 0x000fe20000010000 */
[----:B------:R-:W-:Y:S01]  /*6610*/  FMUL.FTZ R105, R105, R108 ;  /* 0x0000006c69697220 */ /* 0x000fe20000410000 */
[----:B------:R-:W-:Y:S01]  /*6620*/  FMUL.FTZ R108, R93, R173 ;  /* 0x000000ad5d6c7220 */ /* 0x000fe20000410000 */
[----:B------:R-:W-:Y:S01]  /*6630*/  FMUL.FTZ R106, R107, R106 ;  /* 0x0000006a6b6a7220 */ /* 0x000fe20000410000 */
[----:B------:R-:W-:Y:S01]  /*6640*/  FMUL.FTZ R110, R110, R107 ;  /* 0x0000006b6e6e7220 */ /* 0x000fe20000410000 */
[----:B------:R-:W-:-:S02]  /*6650*/  HADD2.F32 R107, -RZ, R102.H1_H1 ;  /* 0x30000066ff6b7230 */ /* 0x000fc40000004100 */
[----:B------:R-:W-:Y:S01]  /*6660*/  FFMA.FTZ R99, R212, R127, R128 ;  /* 0x0000007fd4637223 */ /* 0x000fe20000010080 */
[----:B------:R-:W-:Y:S02]  /*6670*/  HADD2.F32 R102, -RZ, R34.H1_H1 ;  /* 0x30000022ff667230 */ /* 0x000fe40000004100 */
[C---:B------:R-:W-:Y:S01]  /*6680*/  FFMA.FTZ R98, R175.reuse, R98, R54 ;  /* 0x00000062af627223 */ /* 0x040fe20000010036 */
[----:B------:R-:W-:Y:S02]  /*6690*/  HADD2.F32 R129, -RZ, R33.H0_H0 ;  /* 0x20000021ff817230 */ /* 0x000fe40000004100 */
[----:B------:R-:W-:Y:S01]  /*66a0*/  FMUL.FTZ R107, R108, R107 ;  /* 0x0000006b6c6b7220 */ /* 0x000fe20000410000 */
[----:B------:R-:W-:Y:S01]  /*66b0*/  FADD.FTZ R99, R144, -R99 ;  /* 0x8000006390637221 */ /* 0x000fe20000010000 */
[----:B------:R-:W-:Y:S01]  /*66c0*/  FMUL.FTZ R102, R102, R108 ;  /* 0x0000006c66667220 */ /* 0x000fe20000410000 */
[--C-:B------:R-:W-:Y:S02]  /*66d0*/  HADD2.F32 R108, -RZ, R101.reuse.H0_H0 ;  /* 0x20000065ff6c7230 */ /* 0x100fe40000004100 */
[----:B------:R-:W-:Y:S01]  /*66e0*/  FMUL.FTZ R109, R98, R173 ;  /* 0x000000ad626d7220 */ /* 0x000fe20000410000 */
[----:B------:R-:W-:Y:S01]  /*66f0*/  FFMA.FTZ R99, R175, R99, R55 ;  /* 0x00000063af637223 */ /* 0x000fe20000010037 */
[----:B------:R-:W-:Y:S01]  /*6700*/  FADD.FTZ R96, R211, -R96 ;  /* 0x80000060d3607221 */ /* 0x000fe20000010000 */
[----:B------:R-:W-:Y:S01]  /*6710*/  FFMA.FTZ R97, R214, R127, R128 ;  /* 0x0000007fd6617223 */ /* 0x000fe20000010080 */
[----:B------:R-:W-:Y:S01]  /*6720*/  FMUL.FTZ R108, R109, R108 ;  /* 0x0000006c6d6c7220 */ /* 0x000fe20000410000 */
[----:B------:R-:W-:Y:S01]  /*6730*/  FMUL.FTZ R129, R129, R109 ;  /* 0x0000006d81817220 */ /* 0x000fe20000410000 */
[----:B------:R-:W-:-:S02]  /*6740*/  HADD2.F32 R109, -RZ, R101.H1_H1 ;  /* 0x30000065ff6d7230 */ /* 0x000fc40000004100 */
[----:B------:R-:W-:Y:S01]  /*6750*/  FMUL.FTZ R144, R99, R173 ;  /* 0x000000ad63907220 */ /* 0x000fe20000410000 */
[----:B------:R-:W-:Y:S02]  /*6760*/  HADD2.F32 R101, -RZ, R33.H1_H1 ;  /* 0x30000021ff657230 */ /* 0x000fe40000004100 */
[----:B------:R-:W-:Y:S01]  /*6770*/  FFMA.FTZ R96, R175, R96, R52 ;  /* 0x00000060af607223 */ /* 0x000fe20000010034 */
[----:B------:R-:W-:Y:S01]  /*6780*/  F2FP.F16.F32.PACK_AB R102, R102, R110 ;  /* 0x0000006e6666723e */ /* 0x000fe200000000ff */
[----:B------:R-:W-:Y:S01]  /*6790*/  FMUL.FTZ R109, R144, R109 ;  /* 0x0000006d906d7220 */ /* 0x000fe20000410000 */
[----:B------:R-:W-:Y:S01]  /*67a0*/  FADD.FTZ R97, R210, -R97 ;  /* 0x80000061d2617221 */ /* 0x000fe20000010000 */
[----:B------:R-:W-:Y:S01]  /*67b0*/  FMUL.FTZ R101, R101, R144 ;  /* 0x0000009065657220 */ /* 0x000fe20000410000 */
[----:B------:R-:W-:Y:S02]  /*67c0*/  HADD2.F32 R110, -RZ, R100.H0_H0 ;  /* 0x20000064ff6e7230 */ /* 0x000fe40000004100 */
[----:B------:R-:W-:-:S02]  /*67d0*/  HADD2.F32 R144, -RZ, R32.H0_H0 ;  /* 0x20000020ff907230 */ /* 0x000fc40000004100 */
[----:B------:R-:W-:Y:S01]  /*67e0*/  FFMA.FTZ R97, R175, R97, R53 ;  /* 0x00000061af617223 */ /* 0x000fe20000010035 */
[----:B------:R-:W-:Y:S01]  /*67f0*/  F2FP.F16.F32.PACK_AB R101, R101, R129 ;  /* 0x000000816565723e */ /* 0x000fe200000000ff */
[-C--:B------:R-:W-:Y:S02]  /*6800*/  FMUL.FTZ R129, R96, R173.reuse ;  /* 0x000000ad60817220 */ /* 0x080fe40000410000 */
[----:B------:R-:W-:Y:S02]  /*6810*/  FMUL.FTZ R145, R97, R173 ;  /* 0x000000ad61917220 */ /* 0x000fe40000410000 */
[----:B------:R-:W-:Y:S01]  /*6820*/  FMUL.FTZ R110, R129, R110 ;  /* 0x0000006e816e7220 */ /* 0x000fe20000410000 */
[----:B------:R-:W-:Y:S01]  /*6830*/  FMUL.FTZ R144, R144, R129 ;  /* 0x0000008190907220 */ /* 0x000fe20000410000 */
[----:B------:R-:W-:Y:S02]  /*6840*/  HADD2.F32 R129, -RZ, R100.H1_H1 ;  /* 0x30000064ff817230 */ /* 0x000fe40000004100 */
[----:B------:R-:W-:-:S03]  /*6850*/  HADD2.F32 R100, -RZ, R32.H1_H1 ;  /* 0x30000020ff647230 */ /* 0x000fc60000004100 */
[----:B------:R-:W-:Y:S02]  /*6860*/  FMUL.FTZ R129, R145, R129 ;  /* 0x0000008191817220 */ /* 0x000fe40000410000 */
[----:B------:R-:W-:-:S05]  /*6870*/  FMUL.FTZ R100, R100, R145 ;  /* 0x0000009164647220 */ /* 0x000fca0000410000 */
[----:B------:R-:W-:-:S07]  /*6880*/  F2FP.F16.F32.PACK_AB R100, R100, R144 ;  /* 0x000000906464723e */ /* 0x000fce00000000ff */
.L_x_15129:
        /* <DEDUP_REMOVED lines=21> */
[----:B------:R-:W-:Y:S01]  /*69e0*/  FFMA.FTZ R94, R175, R204, R66 ;  /* 0x000000ccaf5e7223 */ /* 0x000fe20000010042 */
[----:B------:R-:W-:-:S02]  /*69f0*/  HADD2.F32 R144, -RZ, R39.H0_H0 ;  /* 0x20000027ff907230 */ /* 0x000fc40000004100 */
[----:B------:R-:W-:Y:S01]  /*6a00*/  FFMA.FTZ R95, R175, R95, R67 ;  /* 0x0000005faf5f7223 */ /* 0x000fe20000010043 */
[----:B------:R-:W-:Y:S01]  /*6a10*/  FADD.FTZ R92, R203, -R92 ;  /* 0x8000005ccb5c7221 */ /* 0x000fe20000010000 */
[----:B------:R-:W-:Y:S01]  /*6a20*/  FMUL.FTZ R145, R94, R173 ;  /* 0x000000ad5e917220 */ /* 0x000fe20000410000 */
[----:B------:R-:W-:Y:S02]  /*6a30*/  HADD2.F32 R150, -RZ, R103.H1_H1 ;  /* 0x30000067ff967230 */ /* 0x000fe40000004100 */
[----:B------:R-:W-:Y:S01]  /*6a40*/  FFMA.FTZ R93, R202, R127, R128 ;  /* 0x0000007fca5d7223 */ /* 0x000fe20000010080 */
[----:B------:R-:W-:Y:S02]  /*6a50*/  HADD2.F32 R103, -RZ, R39.H1_H1 ;  /* 0x30000027ff677230 */ /* 0x000fe40000004100 */
[----:B------:R-:W-:Y:S01]  /*6a60*/  FMUL.FTZ R148, R145, R148 ;  /* 0x0000009491947220 */ /* 0x000fe20000410000 */
[----:B------:R-:W-:Y:S01]  /*6a70*/  FMUL.FTZ R144, R144, R145 ;  /* 0x0000009190907220 */ /* 0x000fe20000410000 */
[----:B------:R-:W-:Y:S01]  /*6a80*/  FMUL.FTZ R145, R95, R173 ;  /* 0x000000ad5f917220 */ /* 0x000fe20000410000 */
[----:B------:R-:W-:Y:S01]  /*6a90*/  FFMA.FTZ R92, R175, R92, R64 ;  /* 0x0000005caf5c7223 */ /* 0x000fe20000010040 */
[----:B------:R-:W-:Y:S01]  /*6aa0*/  FADD.FTZ R93, R205, -R93 ;  /* 0x8000005dcd5d7221 */ /* 0x000fe20000010000 */
[--C-:B------:R-:W-:Y:S01]  /*6ab0*/  FFMA.FTZ R97, R149, R127, R128.reuse ;  /* 0x0000007f95617223 */ /* 0x100fe20000010080 */
[----:B------:R-:W-:Y:S01]  /*6ac0*/  FMUL.FTZ R150, R145, R150 ;  /* 0x0000009691967220 */ /* 0x000fe20000410000 */
[----:B------:R-:W-:Y:S01]  /*6ad0*/  FMUL.FTZ R103, R103, R145 ;  /* 0x0000009167677220 */ /* 0x000fe20000410000 */
[----:B------:R-:W-:Y:S01]  /*6ae0*/  FFMA.FTZ R99, R151, R127, R128 ;  /* 0x0000007f97637223 */ /* 0x000fe20000010080 */
[----:B------:R-:W-:-:S02]  /*6af0*/  HADD2.F32 R149, -RZ, R102.H0_H0 ;  /* 0x20000066ff957230 */ /* 0x000fc40000004100 */
[----:B------:R-:W-:Y:S01]  /*6b00*/  FMUL.FTZ R151, R92, R173 ;  /* 0x000000ad5c977220 */ /* 0x000fe20000410000 */
[--C-:B------:R-:W-:Y:S02]  /*6b10*/  HADD2.F32 R145, -RZ, R38.reuse.H0_H0 ;  /* 0x20000026ff917230 */ /* 0x100fe40000004100 */
[----:B------:R-:W-:Y:S01]  /*6b20*/  FFMA.FTZ R93, R175, R93, R65 ;  /* 0x0000005daf5d7223 */ /* 0x000fe20000010041 */
[----:B------:R-:W-:Y:S01]  /*6b30*/  FADD.FTZ R96, R152, -R96 ;  /* 0x8000006098607221 */ /* 0x000fe20000010000 */
[----:B------:R-:W-:Y:S01]  /*6b40*/  FMUL.FTZ R149, R151, R149 ;  /* 0x0000009597957220 */ /* 0x000fe20000410000 */
        /* <DEDUP_REMOVED lines=8> */
[----:B------:R-:W-:Y:S01]  /*6bd0*/  FFMA.FTZ R98, R175, R98, R62 ;  /* 0x00000062af627223 */ /* 0x000fe2000001003e */
[----:B------:R-:W-:Y:S01]  /*6be0*/  F2FP.F16.F32.PACK_AB R103, R103, R144 ;  /* 0x000000906767723e */ /* 0x000fe200000000ff */
[----:B------:R-:W-:Y:S01]  /*6bf0*/  HADD2.F32 R152, -RZ, R101.H0_H0 ;  /* 0x20000065ff987230 */ /* 0x000fe20000004100 */
[----:B------:R-:W-:Y:S01]  /*6c00*/  F2FP.F16.F32.PACK_AB R102, R102, R145 ;  /* 0x000000916666723e */ /* 0x000fe200000000ff */
[----:B------:R-:W-:Y:S02]  /*6c10*/  HADD2.F32 R144, -RZ, R37.H0_H0 ;  /* 0x20000025ff907230 */ /* 0x000fe40000004100 */
[----:B------:R-:W-:Y:S01]  /*6c20*/  FMUL.FTZ R145, R98, R173 ;  /* 0x000000ad62917220 */ /* 0x000fe20000410000 */
[----:B------:R-:W-:Y:S01]  /*6c30*/  FFMA.FTZ R99, R175, R99, R63 ;  /* 0x00000063af637223 */ /* 0x000fe2000001003f */
[----:B------:R-:W-:Y:S01]  /*6c40*/  FMUL.FTZ R151, R151, R153 ;  /* 0x0000009997977220 */ /* 0x000fe20000410000 */
[----:B------:R-:W-:-:S02]  /*6c50*/  HADD2.F32 R153, -RZ, R101.H1_H1 ;  /* 0x30000065ff997230 */ /* 0x000fc40000004100 */
[----:B------:R-:W-:Y:S01]  /*6c60*/  FMUL.FTZ R152, R145, R152 ;  /* 0x0000009891987220 */ /* 0x000fe20000410000 */
[----:B------:R-:W-:Y:S01]  /*6c70*/  FMUL.FTZ R144, R144, R145 ;  /* 0x0000009190907220 */ /* 0x000fe20000410000 */
[----:B------:R-:W-:Y:S02]  /*6c80*/  HADD2.F32 R101, -RZ, R37.H1_H1 ;  /* 0x30000025ff657230 */ /* 0x000fe40000004100 */
[----:B------:R-:W-:Y:S01]  /*6c90*/  FMUL.FTZ R145, R99, R173 ;  /* 0x000000ad63917220 */ /* 0x000fe20000410000 */
[C---:B------:R-:W-:Y:S01]  /*6ca0*/  FFMA.FTZ R96, R175.reuse, R96, R60 ;  /* 0x00000060af607223 */ /* 0x040fe2000001003c */
[--C-:B------:R-:W-:Y:S02]  /*6cb0*/  HADD2.F32 R154, -RZ, R100.reuse.H0_H0 ;  /* 0x20000064ff9a7230 */ /* 0x100fe40000004100 */
[----:B------:R-:W-:Y:S01]  /*6cc0*/  FFMA.FTZ R97, R175, R97, R61 ;  /* 0x00000061af617223 */ /* 0x000fe2000001003d */
[----:B------:R-:W-:Y:S01]  /*6cd0*/  FMUL.FTZ R101, R101, R145 ;  /* 0x0000009165657220 */ /* 0x000fe20000410000 */
[----:B------:R-:W-:Y:S01]  /*6ce0*/  FMUL.FTZ R153, R145, R153 ;  /* 0x0000009991997220 */ /* 0x000fe20000410000 */
[----:B------:R-:W-:Y:S01]  /*6cf0*/  FMUL.FTZ R145, R96, R173 ;  /* 0x000000ad60917220 */ /* 0x000fe20000410000 */
[----:B------:R-:W-:-:S02]  /*6d00*/  HADD2.F32 R155, -RZ, R100.H1_H1 ;  /* 0x30000064ff9b7230 */ /* 0x000fc40000004100 */
[----:B------:R-:W-:Y:S01]  /*6d10*/  F2FP.F16.F32.PACK_AB R101, R101, R144 ;  /* 0x000000906565723e */ /* 0x000fe200000000ff */
[--C-:B------:R-:W-:Y:S02]  /*6d20*/  HADD2.F32 R144, -RZ, R36.reuse.H0_H0 ;  /* 0x20000024ff907230 */ /* 0x100fe40000004100 */
[----:B------:R-:W-:Y:S01]  /*6d30*/  FMUL.FTZ R154, R145, R154 ;  /* 0x0000009a919a7220 */ /* 0x000fe20000410000 */
[----:B------:R-:W-:Y:S02]  /*6d40*/  HADD2.F32 R100, -RZ, R36.H1_H1 ;  /* 0x30000024ff647230 */ /* 0x000fe40000004100 */
[----:B------:R-:W-:Y:S01]  /*6d50*/  FMUL.FTZ R144, R144, R145 ;  /* 0x0000009190907220 */ /* 0x000fe20000410000 */
[----:B------:R-:W-:-:S04]  /*6d60*/  FMUL.FTZ R145, R97, R173 ;  /* 0x000000ad61917220 */ /* 0x000fc80000410000 */
[----:B------:R-:W-:Y:S01]  /*6d70*/  FMUL.FTZ R100, R100, R145 ;  /* 0x0000009164647220 */ /* 0x000fe20000410000 */
[----:B------:R-:W-:-:S04]  /*6d80*/  FMUL.FTZ R155, R145, R155 ;  /* 0x0000009b919b7220 */ /* 0x000fc80000410000 */
[----:B------:R-:W-:Y:S01]  /*6d90*/  F2FP.F16.F32.PACK_AB R100, R100, R144 ;  /* 0x000000906464723e */ /* 0x000fe200000000ff */
[----:B------:R-:W-:Y:S06]  /*6da0*/  BRA `(.L_x_15131) ;  /* 0x0000000400107947 */ /* 0x000fec0003800000 */
.L_x_15130:
        /* <DEDUP_REMOVED lines=8> */
[----:B------:R-:W-:Y:S01]  /*6e30*/  FFMA.FTZ R202, R175, R204, R66 ;  /* 0x000000ccafca7223 */ /* 0x000fe20000010042 */
[----:B------:R-:W-:Y:S01]  /*6e40*/  FADD.FTZ R154, R154, -R150 ;  /* 0x800000969a9a7221 */ /* 0x000fe20000010000 */
[----:B------:R-:W-:Y:S01]  /*6e50*/  FADD.FTZ R149, R208, -R149 ;  /* 0x80000095d0957221 */ /* 0x000fe20000010000 */
[----:B-----5:R-:W-:-:S02]  /*6e60*/  HADD2.F32 R148, -RZ, R103.H0_H0 ;  /* 0x20000067ff947230 */ /* 0x020fc40000004100 */
[----:B------:R-:W-:Y:S01]  /*6e70*/  FMUL.FTZ R202, R202, R173 ;  /* 0x000000adcaca7220 */ /* 0x000fe20000410000 */
[----:B------:R-:W-:Y:S02]  /*6e80*/  HADD2.F32 R150, -RZ, R39.H0_H0 ;  /* 0x20000027ff967230 */ /* 0x000fe40000004100 */
[--C-:B------:R-:W-:Y:S01]  /*6e90*/  FFMA.FTZ R155, R155, R127, R128.reuse ;  /* 0x0000007f9b9b7223 */ /* 0x100fe20000010080 */
[----:B------:R-:W-:Y:S01]  /*6ea0*/  FFMA.FTZ R149, R175, R149, R67 ;  /* 0x00000095af957223 */ /* 0x000fe20000010043 */
[----:B------:R-:W-:Y:S01]  /*6eb0*/  FMUL.FTZ R148, R202, R148 ;  /* 0x00000094ca947220 */ /* 0x000fe20000410000 */
[----:B------:R-:W-:Y:S01]  /*6ec0*/  FFMA.FTZ R151, R151, R127, R128 ;  /* 0x0000007f97977223 */ /* 0x000fe20000010080 */
[----:B------:R-:W-:Y:S01]  /*6ed0*/  FMUL.FTZ R202, R150, R202 ;  /* 0x000000ca96ca7220 */ /* 0x000fe20000410000 */
[----:B------:R-:W-:Y:S02]  /*6ee0*/  HADD2.F32 R150, -RZ, R103.H1_H1 ;  /* 0x30000067ff967230 */ /* 0x000fe40000004100 */
[----:B------:R-:W-:Y:S01]  /*6ef0*/  FADD.FTZ R203, R203, -R155 ;  /* 0x8000009bcbcb7221 */ /* 0x000fe20000010000 */
[----:B------:R-:W-:Y:S01]  /*6f00*/  FMUL.FTZ R103, R149, R173 ;  /* 0x000000ad95677220 */ /* 0x000fe20000410000 */
[----:B------:R-:W-:-:S02]  /*6f10*/  HADD2.F32 R149, -RZ, R39.H1_H1 ;  /* 0x30000027ff957230 */ /* 0x000fc40000004100 */
[----:B------:R-:W-:Y:S01]  /*6f20*/  FADD.FTZ R201, R201, -R151 ;  /* 0x80000097c9c97221 */ /* 0x000fe20000010000 */
[----:B------:R-:W-:Y:S01]  /*6f30*/  FFMA.FTZ R178, R175, R203, R64 ;  /* 0x000000cbafb27223 */ /* 0x000fe20000010040 */
[----:B------:R-:W-:Y:S01]  /*6f40*/  FMUL.FTZ R150, R103, R150 ;  /* 0x0000009667967220 */ /* 0x000fe20000410000 */
[----:B------:R-:W-:Y:S02]  /*6f50*/  HADD2.F32 R151, -RZ, R38.H0_H0 ;  /* 0x20000026ff977230 */ /* 0x000fe40000004100 */
[----:B------:R-:W-:Y:S01]  /*6f60*/  FMUL.FTZ R103, R149, R103 ;  /* 0x0000006795677220 */ /* 0x000fe20000410000 */
[----:B------:R-:W-:Y:S02]  /*6f70*/  HADD2.F32 R149, -RZ, R102.H0_H0 ;  /* 0x20000066ff957230 */ /* 0x000fe40000004100 */
[----:B------:R-:W-:Y:S01]  /*6f80*/  FMUL.FTZ R178, R178, R173 ;  /* 0x000000adb2b27220 */ /* 0x000fe20000410000 */
[----:B------:R-:W-:Y:S01]  /*6f90*/  FFMA.FTZ R205, R175, R205, R65 ;  /* 0x000000cdafcd7223 */ /* 0x000fe20000010041 */
[----:B------:R-:W-:Y:S01]  /*6fa0*/  FADD.FTZ R144, R152, -R144 ;  /* 0x8000009098907221 */ /* 0x000fe20000010000 */
[----:B------:R-:W-:-:S02]  /*6fb0*/  HADD2.F32 R152, -RZ, R38.H1_H1 ;  /* 0x30000026ff987230 */ /* 0x000fc40000004100 */
[----:B------:R-:W-:Y:S01]  /*6fc0*/  FMUL.FTZ R149, R178, R149 ;  /* 0x00000095b2957220 */ /* 0x000fe20000410000 */
[----:B------:R-:W-:Y:S01]  /*6fd0*/  FMUL.FTZ R178, R151, R178 ;  /* 0x000000b297b27220 */ /* 0x000fe20000410000 */
[----:B------:R-:W-:Y:S02]  /*6fe0*/  HADD2.F32 R151, -RZ, R102.H1_H1 ;  /* 0x30000066ff977230 */ /* 0x000fe40000004100 */
[----:B------:R-:W-:Y:S01]  /*6ff0*/  FMUL.FTZ R102, R205, R173 ;  /* 0x000000adcd667220 */ /* 0x000fe20000410000 */
[----:B------:R-:W-:Y:S01]  /*7000*/  FADD.FTZ R145, R153, -R145 ;  /* 0x8000009199917221 */ /* 0x000fe20000010000 */
[----:B------:R-:W-:Y:S01]  /*7010*/  FFMA.FTZ R153, R175, R154, R62 ;  /* 0x0000009aaf997223 */ /* 0x000fe2000001003e */
[----:B------:R-:W-:Y:S02]  /*7020*/  HADD2.F32 R155, -RZ, R37.H0_H0 ;  /* 0x20000025ff9b7230 */ /* 0x000fe40000004100 */
[----:B------:R-:W-:Y:S01]  /*7030*/  FMUL.FTZ R151, R102, R151 ;  /* 0x0000009766977220 */ /* 0x000fe20000410000 */
[----:B------:R-:W-:Y:S01]  /*7040*/  FMUL.FTZ R102, R152, R102 ;  /* 0x0000006698667220 */ /* 0x000fe20000410000 */
[----:B------:R-:W-:-:S02]  /*7050*/  HADD2.F32 R152, -RZ, R101.H0_H0 ;  /* 0x20000065ff987230 */ /* 0x000fc40000004100 */
[----:B------:R-:W-:Y:S01]  /*7060*/  FMUL.FTZ R153, R153, R173 ;  /* 0x000000ad99997220 */ /* 0x000fe20000410000 */
[C---:B------:R-:W-:Y:S01]  /*7070*/  FFMA.FTZ R154, R175.reuse, R201, R63 ;  /* 0x000000c9af9a7223 */ /* 0x040fe2000001003f */
[C---:B------:R-:W-:Y:S01]  /*7080*/  FFMA.FTZ R144, R175.reuse, R144, R60 ;  /* 0x00000090af907223 */ /* 0x040fe2000001003c */
[----:B------:R-:W-:Y:S01]  /*7090*/  FFMA.FTZ R145, R175, R145, R61 ;  /* 0x00000091af917223 */ /* 0x000fe2000001003d */
[----:B------:R-:W-:Y:S01]  /*70a0*/  FMUL.FTZ R152, R153, R152 ;  /* 0x0000009899987220 */ /* 0x000fe20000410000 */
        /* <DEDUP_REMOVED lines=12> */
[----:B------:R-:W-:Y:S01]  /*7170*/  FMUL.FTZ R154, R144, R154 ;  /* 0x0000009a909a7220 */ /* 0x000fe20000410000 */
[----:B------:R-:W-:Y:S01]  /*7180*/  FMUL.FTZ R144, R155, R144 ;  /* 0x000000909b907220 */ /* 0x000fe20000410000 */
[----:B------:R-:W-:Y:S01]  /*7190*/  HADD2.F32 R155, -RZ, R100.H1_H1 ;  /* 0x30000064ff9b7230 */ /* 0x000fe20000004100 */
[----:B------:R-:W-:Y:S01]  /*71a0*/  F2FP.F16.F32.PACK_AB R101, R101, R201 ;  /* 0x000000c96565723e */ /* 0x000fe200000000ff */
[----:B------:R-:W-:-:S03]  /*71b0*/  HADD2.F32 R100, -RZ, R36.H1_H1 ;  /* 0x30000024ff647230 */ /* 0x000fc60000004100 */
[----:B------:R-:W-:Y:S02]  /*71c0*/  FMUL.FTZ R155, R145, R155 ;  /* 0x0000009b919b7220 */ /* 0x000fe40000410000 */
[----:B------:R-:W-:-:S05]  /*71d0*/  FMUL.FTZ R100, R100, R145 ;  /* 0x0000009164647220 */ /* 0x000fca0000410000 */
[----:B------:R-:W-:-:S07]  /*71e0*/  F2FP.F16.F32.PACK_AB R100, R100, R144 ;  /* 0x000000906464723e */ /* 0x000fce00000000ff */
.L_x_15131:
        /* <DEDUP_REMOVED lines=31> */
[--C-:B------:R-:W-:Y:S01]  /*73e0*/  FFMA.FTZ R97, R157, R127, R128.reuse ;  /* 0x0000007f9d617223 */ /* 0x100fe20000010080 */
[----:B------:R-:W-:Y:S01]  /*73f0*/  FADD.FTZ R93, R186, -R93 ;  /* 0x8000005dba5d7221 */ /* 0x000fe20000010000 */
[----:B------:R-:W-:Y:S01]  /*7400*/  FMUL.FTZ R158, R145, R158 ;  /* 0x0000009e919e7220 */ /* 0x000fe20000410000 */
[----:B------:R-:W-:Y:S01]  /*7410*/  FMUL.FTZ R103, R103, R145 ;  /* 0x0000009167677220 */ /* 0x000fe20000410000 */
[----:B------:R-:W-:Y:S01]  /*7420*/  FFMA.FTZ R99, R159, R127, R128 ;  /* 0x0000007f9f637223 */ /* 0x000fe20000010080 */
[----:B------:R-:W-:-:S02]  /*7430*/  HADD2.F32 R157, -RZ, R102.H0_H0 ;  /* 0x20000066ff9d7230 */ /* 0x000fc40000004100 */
[----:B------:R-:W-:Y:S01]  /*7440*/  FMUL.FTZ R159, R92, R173 ;  /* 0x000000ad5c9f7220 */ /* 0x000fe20000410000 */
[----:B------:R-:W-:Y:S02]  /*7450*/  HADD2.F32 R145, -RZ, R42.H0_H0 ;  /* 0x2000002aff917230 */ /* 0x000fe40000004100 */
[----:B------:R-:W-:Y:S01]  /*7460*/  FFMA.FTZ R93, R175, R93, R73 ;  /* 0x0000005daf5d7223 */ /* 0x000fe20000010049 */
[----:B------:R-:W-:Y:S01]  /*7470*/  FADD.FTZ R98, R181, -R98 ;  /* 0x80000062b5627221 */ /* 0x000fe20000010000 */
[----:B------:R-:W-:Y:S01]  /*7480*/  FMUL.FTZ R157, R159, R157 ;  /* 0x0000009d9f9d7220 */ /* 0x000fe20000410000 */
[----:B------:R-:W-:Y:S02]  /*7490*/  HADD2.F32 R177, -RZ, R102.H1_H1 ;  /* 0x30000066ffb17230 */ /* 0x000fe40000004100 */
[----:B------:R-:W-:Y:S01]  /*74a0*/  FMUL.FTZ R145, R145, R159 ;  /* 0x0000009f91917220 */ /* 0x000fe20000410000 */
[----:B------:R-:W-:Y:S02]  /*74b0*/  HADD2.F32 R159, -RZ, R42.H1_H1 ;  /* 0x3000002aff9f7230 */ /* 0x000fe40000004100 */
[----:B------:R-:W-:Y:S01]  /*74c0*/  FMUL.FTZ R178, R93, R173 ;  /* 0x000000ad5db27220 */ /* 0x000fe20000410000 */
[----:B------:R-:W-:Y:S01]  /*74d0*/  FFMA.FTZ R98, R175, R98, R70 ;  /* 0x00000062af627223 */ /* 0x000fe20000010046 */
[----:B------:R-:W-:Y:S01]  /*74e0*/  FADD.FTZ R99, R183, -R99 ;  /* 0x80000063b7637221 */ /* 0x000fe20000010000 */
[----:B------:R-:W-:Y:S01]  /*74f0*/  F2FP.F16.F32.PACK_AB R103, R103, R144 ;  /* 0x000000906767723e */ /* 0x000fe200000000ff */
[----:B------:R-:W-:Y:S01]  /*7500*/  FMUL.FTZ R102, R159, R178 ;  /* 0x000000b29f667220 */ /* 0x000fe20000410000 */
[----:B------:R-:W-:-:S02]  /*7510*/  HADD2.F32 R159, -RZ, R101.H0_H0 ;  /* 0x20000065ff9f7230 */ /* 0x000fc40000004100 */
[----:B------:R-:W-:Y:S01]  /*7520*/  FFMA.FTZ R99, R175, R99, R71 ;  /* 0x00000063af637223 */ /* 0x000fe20000010047 */
[----:B------:R-:W-:Y:S02]  /*7530*/  HADD2.F32 R144, -RZ, R41.H0_H0 ;  /* 0x20000029ff907230 */ /* 0x000fe40000004100 */
[----:B------:R-:W-:Y:S01]  /*7540*/  FADD.FTZ R96, R179, -R96 ;  /* 0x80000060b3607221 */ /* 0x000fe20000010000 */
[----:B------:R-:W-:Y:S01]  /*7550*/  F2FP.F16.F32.PACK_AB R102, R102, R145 ;  /* 0x000000916666723e */ /* 0x000fe200000000ff */
[----:B------:R-:W-:Y:S01]  /*7560*/  FMUL.FTZ R145, R98, R173 ;  /* 0x000000ad62917220 */ /* 0x000fe20000410000 */
[----:B------:R-:W-:Y:S02]  /*7570*/  HADD2.F32 R179, -RZ, R101.H1_H1 ;  /* 0x30000065ffb37230 */ /* 0x000fe40000004100 */
[----:B------:R-:W-:Y:S01]  /*7580*/  FFMA.FTZ R96, R175, R96, R68 ;  /* 0x00000060af607223 */ /* 0x000fe20000010044 */
[----:B------:R-:W-:Y:S02]  /*7590*/  HADD2.F32 R101, -RZ, R41.H1_H1 ;  /* 0x30000029ff657230 */ /* 0x000fe40000004100 */
[----:B------:R-:W-:Y:S01]  /*75a0*/  FMUL.FTZ R159, R145, R159 ;  /* 0x0000009f919f7220 */ /* 0x000fe20000410000 */
[----:B------:R-:W-:Y:S01]  /*75b0*/  FMUL.FTZ R144, R144, R145 ;  /* 0x0000009190907220 */ /* 0x000fe20000410000 */
[----:B------:R-:W-:Y:S01]  /*75c0*/  FMUL.FTZ R145, R99, R173 ;  /* 0x000000ad63917220 */ /* 0x000fe20000410000 */
[----:B------:R-:W-:Y:S01]  /*75d0*/  FADD.FTZ R97, R180, -R97 ;  /* 0x80000061b4617221 */ /* 0x000fe20000010000 */
[----:B------:R-:W-:-:S02]  /*75e0*/  HADD2.F32 R180, -RZ, R100.H0_H0 ;  /* 0x20000064ffb47230 */ /* 0x000fc40000004100 */
[----:B------:R-:W-:Y:S01]  /*75f0*/  FMUL.FTZ R178, R178, R177 ;  /* 0x000000b1b2b27220 */ /* 0x000fe20000410000 */
[----:B------:R-:W-:Y:S01]  /*7600*/  FMUL.FTZ R101, R101, R145 ;  /* 0x0000009165657220 */ /* 0x000fe20000410000 */
[----:B------:R-:W-:Y:S01]  /*7610*/  FMUL.FTZ R179, R145, R179 ;  /* 0x000000b391b37220 */ /* 0x000fe20000410000 */
[----:B------:R-:W-:Y:S01]  /*7620*/  FMUL.FTZ R145, R96, R173 ;  /* 0x000000ad60917220 */ /* 0x000fe20000410000 */
[----:B------:R-:W-:Y:S01]  /*7630*/  FFMA.FTZ R97, R175, R97, R69 ;  /* 0x00000061af617223 */ /* 0x000fe20000010045 */
[----:B------:R-:W-:Y:S01]  /*7640*/  HADD2.F32 R181, -RZ, R100.H1_H1 ;  /* 0x30000064ffb57230 */ /* 0x000fe20000004100 */
[----:B------:R-:W-:Y:S01]  /*7650*/  F2FP.F16.F32.PACK_AB R101, R101, R144 ;  /* 0x000000906565723e */ /* 0x000fe200000000ff */
[--C-:B------:R-:W-:Y:S02]  /*7660*/  HADD2.F32 R144, -RZ, R40.reuse.H0_H0 ;  /* 0x20000028ff907230 */ /* 0x100fe40000004100 */
[----:B------:R-:W-:Y:S01]  /*7670*/  FMUL.FTZ R180, R145, R180 ;  /* 0x000000b491b47220 */ /* 0x000fe20000410000 */
[----:B------:R-:W-:-:S02]  /*7680*/  HADD2.F32 R100, -RZ, R40.H1_H1 ;  /* 0x30000028ff647230 */ /* 0x000fc40000004100 */
[----:B------:R-:W-:Y:S01]  /*7690*/  FMUL.FTZ R144, R144, R145 ;  /* 0x0000009190907220 */ /* 0x000fe20000410000 */
[----:B------:R-:W-:-:S04]  /*76a0*/  FMUL.FTZ R145, R97, R173 ;  /* 0x000000ad61917220 */ /* 0x000fc80000410000 */
[----:B------:R-:W-:Y:S01]  /*76b0*/  FMUL.FTZ R100, R100, R145 ;  /* 0x0000009164647220 */ /* 0x000fe20000410000 */
[----:B------:R-:W-:-:S04]  /*76c0*/  FMUL.FTZ R181, R145, R181 ;  /* 0x000000b591b57220 */ /* 0x000fc80000410000 */
[----:B------:R-:W-:Y:S01]  /*76d0*/  F2FP.F16.F32.PACK_AB R100, R100, R144 ;  /* 0x000000906464723e */ /* 0x000fe200000000ff */
[----:B------:R-:W-:Y:S06]  /*76e0*/  BRA `(.L_x_15133) ;  /* 0x0000000400107947 */ /* 0x000fec0003800000 */
.L_x_15132:
        /* <DEDUP_REMOVED lines=8> */
[C---:B------:R-:W-:Y:S01]  /*7770*/  FFMA.FTZ R145, R175.reuse, R187, R74 ;  /* 0x000000bbaf917223 */ /* 0x040fe2000001004a */
[----:B------:R-:W-:Y:S01]  /*7780*/  FFMA.FTZ R144, R175, R144, R75 ;  /* 0x00000090af907223 */ /* 0x000fe2000001004b */
        /* <DEDUP_REMOVED lines=12> */
[----:B------:R-:W-:Y:S01]  /*7850*/  FFMA.FTZ R184, R175, R184, R72 ;  /* 0x000000b8afb87223 */ /* 0x000fe20000010048 */
[----:B------:R-:W-:Y:S01]  /*7860*/  FMUL.FTZ R156, R145, R156 ;  /* 0x0000009c919c7220 */ /* 0x000fe20000410000 */
        /* <DEDUP_REMOVED lines=8> */
[C---:B------:R-:W-:Y:S01]  /*78f0*/  FFMA.FTZ R186, R175.reuse, R186, R73 ;  /* 0x000000baafba7223 */ /* 0x040fe20000010049 */
[----:B------:R-:W-:Y:S02]  /*7900*/  HADD2.F32 R178, -RZ, R102.H1_H1 ;  /* 0x30000066ffb27230 */ /* 0x000fe40000004100 */
[----:B------:R-:W-:Y:S01]  /*7910*/  FMUL.FTZ R157, R144, R157 ;  /* 0x0000009d909d7220 */ /* 0x000fe20000410000 */
[----:B------:R-:W-:Y:S01]  /*7920*/  FFMA.FTZ R177, R175, R181, R70 ;  /* 0x000000b5afb17223 */ /* 0x000fe20000010046 */
[----:B------:R-:W-:Y:S01]  /*7930*/  FMUL.FTZ R144, R159, R144 ;  /* 0x000000909f907220 */ /* 0x000fe20000410000 */
[----:B------:R-:W-:Y:S01]  /*7940*/  FMUL.FTZ R102, R186, R173 ;  /* 0x000000adba667220 */ /* 0x000fe20000410000 */
[----:B------:R-:W-:-:S02]  /*7950*/  HADD2.F32 R159, -RZ, R42.H1_H1 ;  /* 0x3000002aff9f7230 */ /* 0x000fc40000004100 */
[----:B------:R-:W-:Y:S01]  /*7960*/  FFMA.FTZ R181, R175, R183, R71 ;  /* 0x000000b7afb57223 */ /* 0x000fe20000010047 */
[----:B------:R-:W-:Y:S01]  /*7970*/  FMUL.FTZ R177, R177, R173 ;  /* 0x000000adb1b17220 */ /* 0x000fe20000410000 */
[----:B------:R-:W-:Y:S01]  /*7980*/  FMUL.FTZ R178, R102, R178 ;  /* 0x000000b266b27220 */ /* 0x000fe20000410000 */
[----:B------:R-:W-:Y:S02]  /*7990*/  HADD2.F32 R182, -RZ, R41.H0_H0 ;  /* 0x20000029ffb67230 */ /* 0x000fe40000004100 */
[----:B------:R-:W-:Y:S01]  /*79a0*/  FMUL.FTZ R102, R159, R102 ;  /* 0x000000669f667220 */ /* 0x000fe20000410000 */
[--C-:B------:R-:W-:Y:S01]  /*79b0*/  HADD2.F32 R159, -RZ, R101.reuse.H0_H0 ;  /* 0x20000065ff9f7230 */ /* 0x100fe20000004100 */
[----:B------:R-:W-:Y:S01]  /*79c0*/  F2FP.F16.F32.PACK_AB R103, R103, R145 ;  /* 0x000000916767723e */ /* 0x000fe200000000ff */
[----:B------:R-:W-:Y:S02]  /*79d0*/  HADD2.F32 R183, -RZ, R101.H1_H1 ;  /* 0x30000065ffb77230 */ /* 0x000fe40000004100 */
[----:B------:R-:W-:Y:S01]  /*79e0*/  FMUL.FTZ R101, R181, R173 ;  /* 0x000000adb5657220 */ /* 0x000fe20000410000 */
[----:B------:R-:W-:-:S02]  /*79f0*/  HADD2.F32 R181, -RZ, R41.H1_H1 ;  /* 0x30000029ffb57230 */ /* 0x000fc40000004100 */
[----:B------:R-:W-:Y:S01]  /*7a00*/  FMUL.FTZ R159, R177, R159 ;  /* 0x0000009fb19f7220 */ /* 0x000fe20000410000 */
[----:B------:R-:W-:Y:S01]  /*7a10*/  FMUL.FTZ R177, R182, R177 ;  /* 0x000000b1b6b17220 */ /* 0x000fe20000410000 */
[----:B------:R-:W-:Y:S01]  /*7a20*/  FFMA.FTZ R182, R175, R179, R68 ;  /* 0x000000b3afb67223 */ /* 0x000fe20000010044 */
[----:B------:R-:W-:Y:S01]  /*7a30*/  FMUL.FTZ R179, R101, R183 ;  /* 0x000000b765b37220 */ /* 0x000fe20000410000 */
[----:B------:R-:W-:Y:S01]  /*7a40*/  FMUL.FTZ R101, R181, R101 ;  /* 0x00000065b5657220 */ /* 0x000fe20000410000 */
[----:B------:R-:W-:Y:S02]  /*7a50*/  HADD2.F32 R184, -RZ, R100.H0_H0 ;  /* 0x20000064ffb87230 */ /* 0x000fe40000004100 */
[----:B------:R-:W-:Y:S01]  /*7a60*/  FMUL.FTZ R182, R182, R173 ;  /* 0x000000adb6b67220 */ /* 0x000fe20000410000 */
[----:B------:R-:W-:Y:S02]  /*7a70*/  HADD2.F32 R181, -RZ, R40.H0_H0 ;  /* 0x20000028ffb57230 */ /* 0x000fe40000004100 */
[----:B------:R-:W-:Y:S01]  /*7a80*/  FFMA.FTZ R183, R175, R180, R69 ;  /* 0x000000b4afb77223 */ /* 0x000fe20000010045 */
[----:B------:R-:W-:Y:S01]  /*7a90*/  F2FP.F16.F32.PACK_AB R102, R102, R144 ;  /* 0x000000906666723e */ /* 0x000fe200000000ff */
[----:B------:R-:W-:Y:S01]  /*7aa0*/  FMUL.FTZ R180, R182, R184 ;  /* 0x000000b8b6b47220 */ /* 0x000fe20000410000 */
[----:B------:R-:W-:Y:S01]  /*7ab0*/  F2FP.F16.F32.PACK_AB R101, R101, R177 ;  /* 0x000000b16565723e */ /* 0x000fe200000000ff */
[----:B------:R-:W-:Y:S01]  /*7ac0*/  FMUL.FTZ R182, R181, R182 ;  /* 0x000000b6b5b67220 */ /* 0x000fe20000410000 */
[----:B------:R-:W-:-:S02]  /*7ad0*/  HADD2.F32 R181, -RZ, R100.H1_H1 ;  /* 0x30000064ffb57230 */ /* 0x000fc40000004100 */
[----:B------:R-:W-:Y:S01]  /*7ae0*/  FMUL.FTZ R183, R183, R173 ;  /* 0x000000adb7b77220 */ /* 0x000fe20000410000 */
[----:B------:R-:W-:-:S03]  /*7af0*/  HADD2.F32 R100, -RZ, R40.H1_H1 ;  /* 0x30000028ff647230 */ /* 0x000fc60000004100 */
[----:B------:R-:W-:Y:S02]  /*7b00*/  FMUL.FTZ R181, R183, R181 ;  /* 0x000000b5b7b57220 */ /* 0x000fe40000410000 */
[----:B------:R-:W-:-:S05]  /*7b10*/  FMUL.FTZ R100, R100, R183 ;  /* 0x000000b764647220 */ /* 0x000fca0000410000 */
[----:B------:R-:W-:-:S07]  /*7b20*/  F2FP.F16.F32.PACK_AB R100, R100, R182 ;  /* 0x000000b66464723e */ /* 0x000fce00000000ff */
.L_x_15133:
        /* <DEDUP_REMOVED lines=19> */
[----:B------:R-:W-:Y:S01]  /*7c60*/  FFMA.FTZ R94, R175, R133, R82 ;  /* 0x00000085af5e7223 */ /* 0x000fe20000010052 */
[----:B------:R-:W-:-:S02]  /*7c70*/  HADD2.F32 R130, -RZ, R47.H0_H0 ;  /* 0x2000002fff827230 */ /* 0x000fc40000004100 */
[C---:B------:R-:W-:Y:S01]  /*7c80*/  FFMA.FTZ R95, R175.reuse, R95, R83 ;  /* 0x0000005faf5f7223 */ /* 0x040fe20000010053 */
        /* <DEDUP_REMOVED lines=9> */
[----:B------:R-:W-:-:S02]  /*7d20*/  HADD2.F32 R133, -RZ, R102.H0_H0 ;  /* 0x20000066ff857230 */ /* 0x000fc40000004100 */
[----:B------:R-:W-:Y:S01]  /*7d30*/  FFMA.FTZ R98, R143, R127, R128 ;  /* 0x0000007f8f627223 */ /* 0x000fe20000010080 */
[----:B------:R-:W-:Y:S01]  /*7d40*/  FMUL.FTZ R134, R131, R134 ;  /* 0x0000008683867220 */ /* 0x000fe20000410000 */
[----:B------:R-:W-:Y:S01]  /*7d50*/  FMUL.FTZ R103, R103, R131 ;  /* 0x0000008367677220 */ /* 0x000fe20000410000 */
[--C-:B------:R-:W-:Y:S02]  /*7d60*/  HADD2.F32 R131, -RZ, R46.reuse.H0_H0 ;  /* 0x2000002eff837230 */ /* 0x100fe40000004100 */
[-C--:B------:R-:W-:Y:S01]  /*7d70*/  FMUL.FTZ R135, R92, R173.reuse ;  /* 0x000000ad5c877220 */ /* 0x080fe20000410000 */
[----:B------:R-:W-:Y:S01]  /*7d80*/  FMUL.FTZ R136, R93, R173 ;  /* 0x000000ad5d887220 */ /* 0x000fe20000410000 */
[----:B------:R-:W-:Y:S01]  /*7d90*/  FADD.FTZ R98, R139, -R98 ;  /* 0x800000628b627221 */ /* 0x000fe20000010000 */
[----:B------:R-:W-:Y:S01]  /*7da0*/  FFMA.FTZ R99, R142, R127, R128 ;  /* 0x0000007f8e637223 */ /* 0x000fe20000010080 */
[----:B------:R-:W-:Y:S01]  /*7db0*/  FMUL.FTZ R133, R135, R133 ;  /* 0x0000008587857220 */ /* 0x000fe20000410000 */
[----:B------:R-:W-:Y:S01]  /*7dc0*/  FMUL.FTZ R131, R131, R135 ;  /* 0x0000008783837220 */ /* 0x000fe20000410000 */
[----:B------:R-:W-:-:S02]  /*7dd0*/  HADD2.F32 R135, -RZ, R46.H1_H1 ;  /* 0x3000002eff877230 */ /* 0x000fc40000004100 */
[----:B------:R-:W-:Y:S01]  /*7de0*/  FFMA.FTZ R98, R175, R98, R78 ;  /* 0x00000062af627223 */ /* 0x000fe2000001004e */
[----:B------:R-:W-:Y:S02]  /*7df0*/  HADD2.F32 R137, -RZ, R102.H1_H1 ;  /* 0x30000066ff897230 */ /* 0x000fe40000004100 */
[----:B------:R-:W-:Y:S01]  /*7e00*/  FADD.FTZ R99, R138, -R99 ;  /* 0x800000638a637221 */ /* 0x000fe20000010000 */
[----:B------:R-:W-:Y:S01]  /*7e10*/  F2FP.F16.F32.PACK_AB R103, R103, R130 ;  /* 0x000000826767723e */ /* 0x000fe200000000ff */
[----:B------:R-:W-:Y:S01]  /*7e20*/  FMUL.FTZ R102, R135, R136 ;  /* 0x0000008887667220 */ /* 0x000fe20000410000 */
[----:B------:R-:W-:Y:S02]  /*7e30*/  HADD2.F32 R135, -RZ, R101.H0_H0 ;  /* 0x20000065ff877230 */ /* 0x000fe40000004100 */
[----:B------:R-:W-:Y:S01]  /*7e40*/  FFMA.FTZ R99, R175, R99, R79 ;  /* 0x00000063af637223 */ /* 0x000fe2000001004f */
[----:B------:R-:W-:Y:S02]  /*7e50*/  HADD2.F32 R130, -RZ, R45.H0_H0 ;  /* 0x2000002dff827230 */ /* 0x000fe40000004100 */
[----:B------:R-:W-:Y:S01]  /*7e60*/  FMUL.FTZ R136, R136, R137 ;  /* 0x0000008988887220 */ /* 0x000fe20000410000 */
[----:B------:R-:W-:Y:S01]  /*7e70*/  F2FP.F16.F32.PACK_AB R102, R102, R131 ;  /* 0x000000836666723e */ /* 0x000fe200000000ff */
[----:B------:R-:W-:Y:S01]  /*7e80*/  FMUL.FTZ R131, R98, R173 ;  /* 0x000000ad62837220 */ /* 0x000fe20000410000 */
[----:B------:R-:W-:-:S02]  /*7e90*/  HADD2.F32 R137, -RZ, R101.H1_H1 ;  /* 0x30000065ff897230 */ /* 0x000fc40000004100 */
[----:B------:R-:W-:Y:S01]  /*7ea0*/  FFMA.FTZ R96, R147, R127, R128 ;  /* 0x0000007f93607223 */ /* 0x000fe20000010080 */
[----:B------:R-:W-:Y:S02]  /*7eb0*/  HADD2.F32 R101, -RZ, R45.H1_H1 ;  /* 0x3000002dff657230 */ /* 0x000fe40000004100 */
[----:B------:R-:W-:Y:S01]  /*7ec0*/  FMUL.FTZ R135, R131, R135 ;  /* 0x0000008783877220 */ /* 0x000fe20000410000 */
[----:B------:R-:W-:Y:S01]  /*7ed0*/  FMUL.FTZ R130, R130, R131 ;  /* 0x0000008382827220 */ /* 0x000fe20000410000 */
[----:B------:R-:W-:Y:S01]  /*7ee0*/  FMUL.FTZ R131, R99, R173 ;  /* 0x000000ad63837220 */ /* 0x000fe20000410000 */
[----:B------:R-:W-:Y:S01]  /*7ef0*/  FADD.FTZ R96, R141, -R96 ;  /* 0x800000608d607221 */ /* 0x000fe20000010000 */
[----:B------:R-:W-:Y:S01]  /*7f00*/  FFMA.FTZ R97, R146, R127, R128 ;  /* 0x0000007f92617223 */ /* 0x000fe20000010080 */
[--C-:B------:R-:W-:Y:S02]  /*7f10*/  HADD2.F32 R138, -RZ, R100.reuse.H0_H0 ;  /* 0x20000064ff8a7230 */ /* 0x100fe40000004100 */
[----:B------:R-:W-:Y:S01]  /*7f20*/  FMUL.FTZ R101, R101, R131 ;  /* 0x0000008365657220 */ /* 0x000fe20000410000 */
[----:B------:R-:W-:Y:S01]  /*7f30*/  FFMA.FTZ R96, R175, R96, R76 ;  /* 0x00000060af607223 */ /* 0x000fe2000001004c */
[----:B------:R-:W-:Y:S01]  /*7f40*/  FADD.FTZ R97, R140, -R97 ;  /* 0x800000618c617221 */ /* 0x000fe20000010000 */
[----:B------:R-:W-:Y:S01]  /*7f50*/  FMUL.FTZ R137, R131, R137 ;  /* 0x0000008983897220 */ /* 0x000fe20000410000 */
[----:B------:R-:W-:Y:S01]  /*7f60*/  HADD2.F32 R139, -RZ, R100.H1_H1 ;  /* 0x30000064ff8b7230 */ /* 0x000fe20000004100 */
[----:B------:R-:W-:Y:S01]  /*7f70*/  F2FP.F16.F32.PACK_AB R101, R101, R130 ;  /* 0x000000826565723e */ /* 0x000fe200000000ff */
[----:B------:R-:W-:-:S02]  /*7f80*/  HADD2.F32 R130, -RZ, R44.H0_H0 ;  /* 0x2000002cff827230 */ /* 0x000fc40000004100 */
[----:B------:R-:W-:Y:S01]  /*7f90*/  FMUL.FTZ R131, R96, R173 ;  /* 0x000000ad60837220 */ /* 0x000fe20000410000 */
[----:B------:R-:W-:Y:S01]  /*7fa0*/  FFMA.FTZ R97, R175, R97, R77 ;  /* 0x00000061af617223 */ /* 0x000fe2000001004d */
[----:B------:R-:W-:Y:S02]  /*7fb0*/  HADD2.F32 R100, -RZ, R44.H1_H1 ;  /* 0x3000002cff647230 */ /* 0x000fe40000004100 */
[----:B------:R-:W-:Y:S01]  /*7fc0*/  FMUL.FTZ R138, R131, R138 ;  /* 0x0000008a838a7220 */ /* 0x000fe20000410000 */
[----:B------:R-:W-:Y:S01]  /*7fd0*/  FMUL.FTZ R130, R130, R131 ;  /* 0x0000008382827220 */ /* 0x000fe20000410000 */
[----:B------:R-:W-:-:S04]  /*7fe0*/  FMUL.FTZ R131, R97, R173 ;  /* 0x000000ad61837220 */ /* 0x000fc80000410000 */
[----:B------:R-:W-:Y:S01]  /*7ff0*/  FMUL.FTZ R100, R100, R131 ;  /* 0x0000008364647220 */ /* 0x000fe20000410000 */
[----:B------:R-:W-:-:S04]  /*8000*/  FMUL.FTZ R139, R131, R139 ;  /* 0x0000008b838b7220 */ /* 0x000fc80000410000 */
[----:B------:R-:W-:Y:S01]  /*8010*/  F2FP.F16.F32.PACK_AB R100, R100, R130 ;  /* 0x000000826464723e */ /* 0x000fe200000000ff */
[----:B------:R-:W-:Y:S06]  /*8020*/  BRA `(.L_x_15135) ;  /* 0x0000000400107947 */ /* 0x000fec0003800000 */
.L_x_15134:
        /* <DEDUP_REMOVED lines=8> */
[C---:B------:R-:W-:Y:S01]  /*80b0*/  FFMA.FTZ R133, R175.reuse, R133, R82 ;  /* 0x00000085af857223 */ /* 0x040fe20000010052 */
[----:B------:R-:W-:Y:S01]  /*80c0*/  FFMA.FTZ R130, R175, R130, R83 ;  /* 0x00000082af827223 */ /* 0x000fe20000010053 */
[----:B-----5:R-:W-:-:S02]  /*80d0*/  HADD2.F32 R132, -RZ, R103.H0_H0 ;  /* 0x20000067ff847230 */ /* 0x020fc40000004100 */
[----:B------:R-:W-:Y:S01]  /*80e0*/  FFMA.FTZ R136, R175, R136, R80 ;  /* 0x00000088af887223 */ /* 0x000fe20000010050 */
        /* <DEDUP_REMOVED lines=13> */
[----:B------:R-:W-:Y:S01]  /*81c0*/  FFMA.FTZ R135, R175, R135, R81 ;  /* 0x00000087af877223 */ /* 0x000fe20000010051 */
[----:B------:R-:W-:Y:S01]  /*81d0*/  FADD.FTZ R139, R139, -R143 ;  /* 0x8000008f8b8b7221 */ /* 0x000fe20000010000 */
        /* <DEDUP_REMOVED lines=9> */
[----:B------:R-:W-:Y:S02]  /*8270*/  HADD2.F32 R137, -RZ, R45.H0_H0 ;  /* 0x2000002dff897230 */ /* 0x000fe40000004100 */
[----:B------:R-:W-:Y:S01]  /*8280*/  FMUL.FTZ R102, R135, R102 ;  /* 0x0000006687667220 */ /* 0x000fe20000410000 */
[--C-:B------:R-:W-:Y:S02]  /*8290*/  HADD2.F32 R135, -RZ, R101.reuse.H0_H0 ;  /* 0x20000065ff877230 */ /* 0x100fe40000004100 */
[----:B------:R-:W-:Y:S01]  /*82a0*/  FMUL.FTZ R142, R139, R173 ;  /* 0x000000ad8b8e7220 */ /* 0x000fe20000410000 */
[-CC-:B------:R-:W-:Y:S01]  /*82b0*/  FFMA.FTZ R147, R147, R127.reuse, R128.reuse ;  /* 0x0000007f93937223 */ /* 0x180fe20000010080 */
[----:B------:R-:W-:Y:S01]  /*82c0*/  FFMA.FTZ R138, R175, R138, R79 ;  /* 0x0000008aaf8a7223 */ /* 0x000fe2000001004f */
[----:B------:R-:W-:Y:S01]  /*82d0*/  FFMA.FTZ R146, R146, R127, R128 ;  /* 0x0000007f92927223 */ /* 0x000fe20000010080 */
[----:B------:R-:W-:Y:S01]  /*82e0*/  FMUL.FTZ R135, R142, R135 ;  /* 0x000000878e877220 */ /* 0x000fe20000410000 */
[----:B------:R-:W-:Y:S01]  /*82f0*/  FMUL.FTZ R142, R137, R142 ;  /* 0x0000008e898e7220 */ /* 0x000fe20000410000 */
[----:B------:R-:W-:-:S02]  /*8300*/  HADD2.F32 R137, -RZ, R101.H1_H1 ;  /* 0x30000065ff897230 */ /* 0x000fc40000004100 */
[----:B------:R-:W-:Y:S01]  /*8310*/  FADD.FTZ R141, R141, -R147 ;  /* 0x800000938d8d7221 */ /* 0x000fe20000010000 */
[----:B------:R-:W-:Y:S01]  /*8320*/  FMUL.FTZ R101, R138, R173 ;  /* 0x000000ad8a657220 */ /* 0x000fe20000410000 */
[----:B------:R-:W-:Y:S02]  /*8330*/  HADD2.F32 R138, -RZ, R45.H1_H1 ;  /* 0x3000002dff8a7230 */ /* 0x000fe40000004100 */
[----:B------:R-:W-:Y:S01]  /*8340*/  FADD.FTZ R140, R140, -R146 ;  /* 0x800000928c8c7221 */ /* 0x000fe20000010000 */
[----:B------:R-:W-:Y:S01]  /*8350*/  FFMA.FTZ R139, R175, R141, R76 ;  /* 0x0000008daf8b7223 */ /* 0x000fe2000001004c */
[----:B------:R-:W-:Y:S01]  /*8360*/  FMUL.FTZ R137, R101, R137 ;  /* 0x0000008965897220 */ /* 0x000fe20000410000 */
[----:B------:R-:W-:Y:S02]  /*8370*/  HADD2.F32 R141, -RZ, R44.H0_H0 ;  /* 0x2000002cff8d7230 */ /* 0x000fe40000004100 */
[----:B------:R-:W-:Y:S01]  /*8380*/  FMUL.FTZ R101, R138, R101 ;  /* 0x000000658a657220 */ /* 0x000fe20000410000 */
[----:B------:R-:W-:-:S02]  /*8390*/  HADD2.F32 R138, -RZ, R100.H0_H0 ;  /* 0x20000064ff8a7230 */ /* 0x000fc40000004100 */
[----:B------:R-:W-:Y:S01]  /*83a0*/  FMUL.FTZ R139, R139, R173 ;  /* 0x000000ad8b8b7220 */ /* 0x000fe20000410000 */
[----:B------:R-:W-:Y:S01]  /*83b0*/  FFMA.FTZ R143, R175, R140, R77 ;  /* 0x0000008caf8f7223 */ /* 0x000fe2000001004d */
[----:B------:R-:W-:Y:S02]  /*83c0*/  F2FP.F16.F32.PACK_AB R103, R103, R131 ;  /* 0x000000836767723e */ /* 0x000fe400000000ff */
[----:B------:R-:W-:Y:S01]  /*83d0*/  FMUL.FTZ R138, R139, R138 ;  /* 0x0000008a8b8a7220 */ /* 0x000fe20000410000 */
        /* <DEDUP_REMOVED lines=9> */
.L_x_15135:
        /* <DEDUP_REMOVED lines=19> */
[----:B------:R-:W-:Y:S01]  /*85a0*/  FFMA.FTZ R94, R175, R117, R90 ;  /* 0x00000075af5e7223 */ /* 0x000fe2000001005a */
[-CC-:B------:R-:W-:Y:S01]  /*85b0*/  FFMA.FTZ R99, R114, R127.reuse, R128.reuse ;  /* 0x0000007f72637223 */ /* 0x180fe20000010080 */
[----:B------:R-:W-:Y:S01]  /*85c0*/  FFMA.FTZ R92, R115, R127, R128 ;  /* 0x0000007f735c7223 */ /* 0x000fe20000010080 */
[----:B------:R-:W-:-:S02]  /*85d0*/  HADD2.F32 R114, -RZ, R103.H1_H1 ;  /* 0x30000067ff727230 */ /* 0x000fc40000004100 */
[----:B------:R-:W-:Y:S01]  /*85e0*/  FMUL.FTZ R95, R94, R173 ;  /* 0x000000ad5e5f7220 */ /* 0x000fe20000410000 */
[----:B------:R-:W-:Y:S01]  /*85f0*/  FFMA.FTZ R98, R113, R127, R128 ;  /* 0x0000007f71627223 */ /* 0x000fe20000010080 */
[----:B------:R-:W-:Y:S02]  /*8600*/  HADD2.F32 R103, -RZ, R51.H1_H1 ;  /* 0x30000033ff677230 */ /* 0x000fe40000004100 */
[----:B------:R-:W-:Y:S01]  /*8610*/  FADD.FTZ R92, R123, -R92 ;  /* 0x8000005c7b5c7221 */ /* 0x000fe20000010000 */
[----:B------:R-:W-:Y:S01]  /*8620*/  FMUL.FTZ R111, R95, R111 ;  /* 0x0000006f5f6f7220 */ /* 0x000fe20000410000 */
[----:B------:R-:W-:Y:S01]  /*8630*/  FMUL.FTZ R112, R112, R95 ;  /* 0x0000005f70707220 */ /* 0x000fe20000410000 */
[C---:B------:R-:W-:Y:S01]  /*8640*/  FFMA.FTZ R95, R175.reuse, R118, R91 ;  /* 0x00000076af5f7223 */ /* 0x040fe2000001005b */
[----:B------:R-:W-:Y:S01]  /*8650*/  FFMA.FTZ R93, R116, R127, R128 ;  /* 0x0000007f745d7223 */ /* 0x000fe20000010080 */
[----:B------:R-:W-:Y:S01]  /*8660*/  FFMA.FTZ R92, R175, R92, R88 ;  /* 0x0000005caf5c7223 */ /* 0x000fe20000010058 */
[----:B------:R-:W-:-:S02]  /*8670*/  HADD2.F32 R115, -RZ, R102.H0_H0 ;  /* 0x20000066ff737230 */ /* 0x000fc40000004100 */
[----:B------:R-:W-:Y:S01]  /*8680*/  FMUL.FTZ R113, R95, R173 ;  /* 0x000000ad5f717220 */ /* 0x000fe20000410000 */
[----:B------:R-:W-:Y:S01]  /*8690*/  FADD.FTZ R93, R124, -R93 ;  /* 0x8000005d7c5d7221 */ /* 0x000fe20000010000 */
[----:B------:R-:W-:Y:S01]  /*86a0*/  FADD.FTZ R98, R121, -R98 ;  /* 0x8000006279627221 */ /* 0x000fe20000010000 */
[----:B------:R-:W-:Y:S02]  /*86b0*/  HADD2.F32 R117, -RZ, R102.H1_H1 ;  /* 0x30000066ff757230 */ /* 0x000fe40000004100 */
[----:B------:R-:W-:Y:S01]  /*86c0*/  FMUL.FTZ R103, R103, R113 ;  /* 0x0000007167677220 */ /* 0x000fe20000410000 */
[----:B------:R-:W-:Y:S01]  /*86d0*/  FMUL.FTZ R114, R113, R114 ;  /* 0x0000007271727220 */ /* 0x000fe20000410000 */
[--C-:B------:R-:W-:Y:S02]  /*86e0*/  HADD2.F32 R113, -RZ, R50.reuse.H0_H0 ;  /* 0x20000032ff717230 */ /* 0x100fe40000004100 */
[----:B------:R-:W-:Y:S01]  /*86f0*/  FFMA.FTZ R93, R175, R93, R89 ;  /* 0x0000005daf5d7223 */ /* 0x000fe20000010059 */
[----:B------:R-:W-:Y:S01]  /*8700*/  HADD2.F32 R102, -RZ, R50.H1_H1 ;  /* 0x30000032ff667230 */ /* 0x000fe20000004100 */
[----:B------:R-:W-:Y:S01]  /*8710*/  F2FP.F16.F32.PACK_AB R103, R103, R112 ;  /* 0x000000706767723e */ /* 0x000fe200000000ff */
[----:B------:R-:W-:Y:S01]  /*8720*/  FMUL.FTZ R112, R92, R173 ;  /* 0x000000ad5c707220 */ /* 0x000fe20000410000 */
[----:B------:R-:W-:Y:S01]  /*8730*/  FFMA.FTZ R98, R175, R98, R86 ;  /* 0x00000062af627223 */ /* 0x000fe20000010056 */
[----:B------:R-:W-:Y:S01]  /*8740*/  FADD.FTZ R99, R122, -R99 ;  /* 0x800000637a637221 */ /* 0x000fe20000010000 */
[----:B------:R-:W-:-:S02]  /*8750*/  HADD2.F32 R116, -RZ, R101.H0_H0 ;  /* 0x20000065ff747230 */ /* 0x000fc40000004100 */
[----:B------:R-:W-:Y:S01]  /*8760*/  FMUL.FTZ R115, R112, R115 ;  /* 0x0000007370737220 */ /* 0x000fe20000410000 */
[----:B------:R-:W-:Y:S01]  /*8770*/  FMUL.FTZ R113, R113, R112 ;  /* 0x0000007071717220 */ /* 0x000fe20000410000 */
[-C--:B------:R-:W-:Y:S01]  /*8780*/  FMUL.FTZ R112, R93, R173.reuse ;  /* 0x000000ad5d707220 */ /* 0x080fe20000410000 */
[----:B------:R-:W-:Y:S01]  /*8790*/  FMUL.FTZ R118, R98, R173 ;  /* 0x000000ad62767220 */ /* 0x000fe20000410000 */
[----:B------:R-:W-:Y:S01]  /*87a0*/  FFMA.FTZ R99, R175, R99, R87 ;  /* 0x00000063af637223 */ /* 0x000fe20000010057 */
[----:B------:R-:W-:Y:S01]  /*87b0*/  FADD.FTZ R96, R119, -R96 ;  /* 0x8000006077607221 */ /* 0x000fe20000010000 */
[----:B------:R-:W-:Y:S01]  /*87c0*/  FMUL.FTZ R117, R112, R117 ;  /* 0x0000007570757220 */ /* 0x000fe20000410000 */
[----:B------:R-:W-:Y:S01]  /*87d0*/  FMUL.FTZ R102, R102, R112 ;  /* 0x0000007066667220 */ /* 0x000fe20000410000 */
[----:B------:R-:W-:Y:S02]  /*87e0*/  HADD2.F32 R112, -RZ, R49.H0_H0 ;  /* 0x20000031ff707230 */ /* 0x000fe40000004100 */
[----:B------:R-:W-:Y:S01]  /*87f0*/  FMUL.FTZ R116, R118, R116 ;  /* 0x0000007476747220 */ /* 0x000fe20000410000 */
[----:B------:R-:W-:Y:S01]  /*8800*/  FMUL.FTZ R119, R99, R173 ;  /* 0x000000ad63777220 */ /* 0x000fe20000410000 */
[----:B------:R-:W-:Y:S01]  /*8810*/  FFMA.FTZ R96, R175, R96, R84 ;  /* 0x00000060af607223 */ /* 0x000fe20000010054 */
[----:B------:R-:W-:Y:S01]  /*8820*/  FADD.FTZ R97, R120, -R97 ;  /* 0x8000006178617221 */ /* 0x000fe20000010000 */
[----:B------:R-:W-:Y:S01]  /*8830*/  FMUL.FTZ R112, R112, R118 ;  /* 0x0000007670707220 */ /* 0x000fe20000410000 */
[----:B------:R-:W-:Y:S01]  /*8840*/  HADD2.F32 R118, -RZ, R101.H1_H1 ;  /* 0x30000065ff767230 */ /* 0x000fe20000004100 */
[----:B------:R-:W-:Y:S01]  /*8850*/  F2FP.F16.F32.PACK_AB R102, R102, R113 ;  /* 0x000000716666723e */ /* 0x000fe200000000ff */
[----:B------:R-:W-:-:S02]  /*8860*/  HADD2.F32 R101, -RZ, R49.H1_H1 ;  /* 0x30000031ff657230 */ /* 0x000fc40000004100 */
[----:B------:R-:W-:Y:S01]  /*8870*/  FMUL.FTZ R113, R96, R173 ;  /* 0x000000ad60717220 */ /* 0x000fe20000410000 */
[----:B------:R-:W-:Y:S01]  /*8880*/  FFMA.FTZ R97, R175, R97, R85 ;  /* 0x00000061af617223 */ /* 0x000fe20000010055 */
[----:B------:R-:W-:Y:S01]  /*8890*/  FMUL.FTZ R118, R119, R118 ;  /* 0x0000007677767220 */ /* 0x000fe20000410000 */
        /* <DEDUP_REMOVED lines=13> */
.L_x_15136:
        /* <DEDUP_REMOVED lines=8> */
[----:B------:R-:W-:Y:S01]  /*89f0*/  FFMA.FTZ R114, R114, R127, R128 ;  /* 0x0000007f72727223 */ /* 0x000fe20000010080 */
[----:B------:R-:W-:Y:S01]  /*8a00*/  FADD.FTZ R113, R121, -R113 ;  /* 0x8000007179717221 */ /* 0x000fe20000010000 */
[----:B------:R-:W-:Y:S01]  /*8a10*/  FFMA.FTZ R111, R175, R111, R84 ;  /* 0x0000006faf6f7223 */ /* 0x000fe20000010054 */
[----:B------:R-:W-:Y:S01]  /*8a20*/  FADD.FTZ R115, R123, -R115 ;  /* 0x800000737b737221 */ /* 0x000fe20000010000 */
[C---:B------:R-:W-:Y:S01]  /*8a30*/  FFMA.FTZ R117, R175.reuse, R117, R90 ;  /* 0x00000075af757223 */ /* 0x040fe2000001005a */
[----:B------:R-:W-:Y:S01]  /*8a40*/  FADD.FTZ R114, R122, -R114 ;  /* 0x800000727a727221 */ /* 0x000fe20000010000 */
[C---:B------:R-:W-:Y:S01]  /*8a50*/  FFMA.FTZ R112, R175.reuse, R112, R85 ;  /* 0x00000070af707223 */ /* 0x040fe20000010055 */
[----:B------:R-:W-:Y:S01]  /*8a60*/  FFMA.FTZ R113, R175, R113, R86 ;  /* 0x00000071af717223 */ /* 0x000fe20000010056 */
[----:B------:R-:W-:Y:S01]  /*8a70*/  FMUL.FTZ R122, R111, R173 ;  /* 0x000000ad6f7a7220 */ /* 0x000fe20000410000 */
[----:B------:R-:W-:Y:S01]  /*8a80*/  FFMA.FTZ R115, R175, R115, R88 ;  /* 0x00000073af737223 */ /* 0x000fe20000010058 */
[----:B-----5:R-:W-:-:S02]  /*8a90*/  HADD2.F32 R111, -RZ, R103.H0_H0 ;  /* 0x20000067ff6f7230 */ /* 0x020fc40000004100 */
[----:B------:R-:W-:Y:S01]  /*8aa0*/  FMUL.FTZ R117, R117, R173 ;  /* 0x000000ad75757220 */ /* 0x000fe20000410000 */
[----:B------:R-:W-:Y:S02]  /*8ab0*/  HADD2.F32 R121, -RZ, R51.H0_H0 ;  /* 0x20000033ff797230 */ /* 0x000fe40000004100 */
[--C-:B------:R-:W-:Y:S01]  /*8ac0*/  FFMA.FTZ R116, R116, R127, R128.reuse ;  /* 0x0000007f74747223 */ /* 0x100fe20000010080 */
[----:B------:R-:W-:Y:S01]  /*8ad0*/  FMUL.FTZ R120, R112, R173 ;  /* 0x000000ad70787220 */ /* 0x000fe20000410000 */
[----:B------:R-:W-:Y:S01]  /*8ae0*/  FFMA.FTZ R118, R118, R127, R128 ;  /* 0x0000007f76767223 */ /* 0x000fe20000010080 */
[-C--:B------:R-:W-:Y:S01]  /*8af0*/  FMUL.FTZ R112, R113, R173.reuse ;  /* 0x000000ad71707220 */ /* 0x080fe20000410000 */
[----:B------:R-:W-:Y:S01]  /*8b00*/  FMUL.FTZ R113, R115, R173 ;  /* 0x000000ad73717220 */ /* 0x000fe20000410000 */
[----:B------:R-:W-:Y:S01]  /*8b10*/  FMUL.FTZ R111, R117, R111 ;  /* 0x0000006f756f7220 */ /* 0x000fe20000410000 */
[----:B------:R-:W-:Y:S01]  /*8b20*/  FMUL.FTZ R121, R121, R117 ;  /* 0x0000007579797220 */ /* 0x000fe20000410000 */
[----:B------:R-:W-:-:S02]  /*8b30*/  HADD2.F32 R115, -RZ, R102.H0_H0 ;  /* 0x20000066ff737230 */ /* 0x000fc40000004100 */
[----:B------:R-:W-:Y:S01]  /*8b40*/  FADD.FTZ R116, R124, -R116 ;  /* 0x800000747c747221 */ /* 0x000fe20000010000 */
[----:B------:R-:W-:Y:S02]  /*8b50*/  HADD2.F32 R117, -RZ, R50.H0_H0 ;  /* 0x20000032ff757230 */ /* 0x000fe40000004100 */
[----:B------:R-:W-:Y:S01]  /*8b60*/  FADD.FTZ R118, R126, -R118 ;  /* 0x800000767e767221 */ /* 0x000fe20000010000 */
[C---:B------:R-:W-:Y:S01]  /*8b70*/  FFMA.FTZ R114, R175.reuse, R114, R87 ;  /* 0x00000072af727223 */ /* 0x040fe20000010057 */
[----:B------:R-:W-:Y:S01]  /*8b80*/  FFMA.FTZ R116, R175, R116, R89 ;  /* 0x00000074af747223 */ /* 0x000fe20000010059 */
[----:B------:R-:W-:Y:S01]  /*8b90*/  FMUL.FTZ R115, R113, R115 ;  /* 0x0000007371737220 */ /* 0x000fe20000410000 */
[----:B------:R-:W-:Y:S01]  /*8ba0*/  FFMA.FTZ R118, R175, R118, R91 ;  /* 0x00000076af767223 */ /* 0x000fe2000001005b */
        /* <DEDUP_REMOVED lines=15> */
[----:B------:R-:W-:Y:S02]  /*8ca0*/  HADD2.F32 R124, -RZ, R48.H1_H1 ;  /* 0x30000030ff7c7230 */ /* 0x000fe40000004100 */
[----:B------:R-:W-:Y:S01]  /*8cb0*/  FMUL.FTZ R116, R112, R116 ;  /* 0x0000007470747220 */ /* 0x000fe20000410000 */
[----:B------:R-:W-:Y:S01]  /*8cc0*/  F2FP.F16.F32.PACK_AB R103, R103, R121 ;  /* 0x000000796767723e */ /* 0x000fe200000000ff */
[----:B------:R-:W-:Y:S01]  /*8cd0*/  FMUL.FTZ R112, R118, R112 ;  /* 0x0000007076707220 */ /* 0x000fe20000410000 */
[----:B------:R-:W-:Y:S01]  /*8ce0*/  HADD2.F32 R118, -RZ, R101.H1_H1 ;  /* 0x30000065ff767230 */ /* 0x000fe20000004100 */
[----:B------:R-:W-:Y:S01]  /*8cf0*/  F2FP.F16.F32.PACK_AB R102, R102, R113 ;  /* 0x000000716666723e */ /* 0x000fe200000000ff */
[----:B------:R-:W-:-:S03]  /*8d00*/  HADD2.F32 R101, -RZ, R49.H1_H1 ;  /* 0x30000031ff657230 */ /* 0x000fc60000004100 */
[----:B------:R-:W-:Y:S02]  /*8d10*/  FMUL.FTZ R118, R119, R118 ;  /* 0x0000007677767220 */ /* 0x000fe40000410000 */
[----:B------:R-:W-:Y:S01]  /*8d20*/  FMUL.FTZ R101, R101, R119 ;  /* 0x0000007765657220 */ /* 0x000fe20000410000 */
[----:B------:R-:W-:Y:S02]  /*8d30*/  HADD2.F32 R119, -RZ, R100.H0_H0 ;  /* 0x20000064ff777230 */ /* 0x000fe40000004100 */
[----:B------:R-:W-:Y:S02]  /*8d40*/  HADD2.F32 R100, -RZ, R48.H0_H0 ;  /* 0x20000030ff647230 */ /* 0x000fe40000004100 */
[----:B------:R-:W-:Y:S01]  /*8d50*/  F2FP.F16.F32.PACK_AB R101, R101, R112 ;  /* 0x000000706565723e */ /* 0x000fe200000000ff */
[----:B------:R-:W-:Y:S02]  /*8d60*/  FMUL.FTZ R119, R122, R119 ;  /* 0x000000777a777220 */ /* 0x000fe40000410000 */
[----:B------:R-:W-:Y:S01]  /*8d70*/  FMUL.FTZ R100, R100, R122 ;  /* 0x0000007a64647220 */ /* 0x000fe20000410000 */
[----:B------:R-:W-:Y:S01]  /*8d80*/  FMUL.FTZ R122, R124, R120 ;  /* 0x000000787c7a7220 */ /* 0x000fe20000410000 */
[----:B------:R-:W-:-:S04]  /*8d90*/  FMUL.FTZ R120, R120, R123 ;  /* 0x0000007b78787220 */ /* 0x000fc80000410000 */
[----:B------:R-:W-:-:S07]  /*8da0*/  F2FP.F16.F32.PACK_AB R100, R122, R100 ;  /* 0x000000647a64723e */ /* 0x000fce00000000ff */
.L_x_15137:
[----:B------:R-:W0:Y:S02]  /*8db0*/  @P1 LDC.64 R112, c[0x0][0x478] ;  /* 0x00011e00ff701b82 */ /* 0x000e240000000a00 */
[----:B0-----:R-:W-:-:S05]  /*8dc0*/  @P1 IMAD.WIDE.U32 R112, R0, 0x20, R112 ;  /* 0x0000002000701825 */ /* 0x001fca00078e0070 */
[----:B------:R-:W-:Y:S04]  /*8dd0*/  @P1 STG.E.128 desc[UR6][R112.64], R96 ;  /* 0x0000006070001986 */ /* 0x000fe8000c101d06 */
[----:B------:R0:W-:Y:S02]  /*8de0*/  @P1 STG.E.128 desc[UR6][R112.64+0x10], R92 ;  /* 0x0000105c70001986 */ /* 0x0001e4000c101d06 */
[----:B0-----:R-:W-:-:S05]  /*8df0*/  MOV R112, 0x10 ;  /* 0x0000001000707802 */ /* 0x001fca0000000f00 */
[----:B------:R-:W-:-:S05]  /*8e00*/  IMAD.WIDE.U32 R112, R0, R112, UR18 ;  /* 0x0000001200707e25 */ /* 0x000fca000f8e0070 */
[----:B------:R0:W-:Y:S02]  /*8e10*/  STG.E.128 desc[UR6][R112.64], R100 ;  /* 0x0000006470007986 */ /* 0x0001e4000c101d06 */
.L_x_15127:
[----:B------:R-:W2:Y:S01]  /*8e20*/  LDL.LU R125, [R1] ;  /* 0x00000000017d7983 */ /* 0x000ea20000300800 */
        /* <DEDUP_REMOVED lines=61> */
[----:B------:R1:W-:Y:S01]  /*9200*/  STL [R1], R125 ;  /* 0x0000007d01007387 */ /* 0x0003e20000100800 */
[----:B------:R-:W-:Y:S05]  /*9210*/  @!P1 BRA `(.L_x_15138) ;  /* 0xffffff7c00949947 */ /* 0x000fea000383ffff */
[----:B------:R-:W-:Y:S05]  /*9220*/  BSYNC B1 ;  /* 0x0000000000017941 */ /* 0x000fea0003800000 */
.L_x_15114:
        /* <DEDUP_REMOVED lines=98> */
[----:B-1----:R-:W-:Y:S02]  /*9850*/  MOV R102, R230 ;  /* 0x000000e600667202 */ /* 0x002fe40000000f00 */
        /* <DEDUP_REMOVED lines=13> */
.L_x_15113:
[----:B------:R-:W-:Y:S05]  /*9930*/  BSYNC B0 ;  /* 0x0000000000007941 */ /* 0x000fea0003800000 */
.L_x_15112:
        /* <DEDUP_REMOVED lines=103> */
[----:B------:R0:W-:Y:S01]  /*9fb0*/  STS.128 [R172+0x400], R8 ;  /* 0x00040008ac007388 */ /* 0x0001e20000000c00 */
[----:B------:R-:W-:-:S03]  /*9fc0*/  FADD.FTZ R101, R62, R101 ;  /* 0x000000653e657221 */ /* 0x000fc60000010000 */
[----:B------:R-:W-:Y:S01]  /*9fd0*/  STS.128 [R172+0x410], R12 ;  /* 0x0004100cac007388 */ /* 0x000fe20000000c00 */
[----:B------:R-:W-:-:S03]  /*9fe0*/  FADD.FTZ R63, R63, R100 ;  /* 0x000000643f3f7221 */ /* 0x000fc60000010000 */
[----:B------:R-:W-:Y:S04]  /*9ff0*/  STS.128 [R172+0x800], R16 ;  /* 0x00080010ac007388 */ /* 0x000fe80000000c00 */
[----:B------:R-:W-:Y:S04]  /*a000*/  STS.128 [R172+0x810], R20 ;  /* 0x00081014ac007388 */ /* 0x000fe80000000c00 */
[----:B------:R-:W-:Y:S01]  /*a010*/  STS.128 [R172+0xc00], R80 ;  /* 0x000c0050ac007388 */ /* 0x000fe20000000c00 */
[----:B0-----:R-:W-:-:S03]  /*a020*/  FADD.FTZ R9, R3, R92 ;  /* 0x0000005c03097221 */ /* 0x001fc60000010000 */
        /* <DEDUP_REMOVED lines=44> */
[----:B---3--:R-:W-:Y:S01]  /*a2f0*/  FADD.FTZ R5, RZ, R5 ;  /* 0x00000005ff057221 */ /* 0x008fe20000010000 */
[----:B------:R-:W-:Y:S02]  /*a300*/  FADD.FTZ R4, R4, R17 ;  /* 0x0000001104047221 */ /* 0x000fe40000010000 */
[----:B------:R-:W3:Y:S01]  /*a310*/  LDS R24, [R0+0x3600] ;  /* 0x0036000000187984 */ /* 0x000ee20000000800 */
[----:B------:R-:W-:Y:S01]  /*a320*/  FADD.FTZ R5, R5, R14 ;  /* 0x0000000e05057221 */ /* 0x000fe20000010000 */
[----:B----4-:R-:W-:Y:S01]  /*a330*/  FADD.FTZ R6, RZ, R6 ;  /* 0x00000006ff067221 */ /* 0x010fe20000010000 */
[----:B------:R-:W4:Y:S01]  /*a340*/  LDC R14, c[0x0][0x388] ;  /* 0x0000e200ff0e7b82 */ /* 0x000f220000000800 */
[----:B------:R-:W3:Y:S01]  /*a350*/  LDS R29, [R0+0x3800] ;  /* 0x00380000001d7984 */ /* 0x000ee20000000800 */
        /* <DEDUP_REMOVED lines=14> */
[----:B------:R-:W1:Y:S01]  /*a440*/  LDS R52, [R0+0x4600] ;  /* 0x0046000000347984 */ /* 0x000e620000000800 */
[----:B------:R-:W-:-:S03]  /*a450*/  FADD.FTZ R3, R3, R22 ;  /* 0x0000001603037221 */ /* 0x000fc60000010000 */
[----:B------:R-:W1:Y:S01]  /*a460*/  LDS R65, [R0+0x4800] ;  /* 0x0048000000417984 */ /* 0x000e620000000800 */
[----:B--2---:R-:W-:-:S03]  /*a470*/  FADD.FTZ R4, R4, R27 ;  /* 0x0000001b04047221 */ /* 0x004fc60000010000 */
[----:B------:R-:W2:Y:S01]  /*a480*/  LDS R54, [R0+0x4a00] ;  /* 0x004a000000367984 */ /* 0x000ea20000000800 */
[----:B---3--:R-:W-:-:S03]  /*a490*/  FADD.FTZ R5, R5, R24 ;  /* 0x0000001805057221 */ /* 0x008fc60000010000 */
[----:B------:R-:W3:Y:S01]  /*a4a0*/  LDS R67, [R0+0x4c00] ;  /* 0x004c000000437984 */ /* 0x000ee20000000800 */
[----:B------:R-:W-:-:S03]  /*a4b0*/  FADD.FTZ R6, R6, R29 ;  /* 0x0000001d06067221 */ /* 0x000fc60000010000 */
[----:B------:R-:W3:Y:S01]  /*a4c0*/  LDS R56, [R0+0x4e00] ;  /* 0x004e000000387984 */ /* 0x000ee20000000800 */
[----:B----4-:R-:W-:Y:S01]  /*a4d0*/  FADD.FTZ R7, R7, R26 ;  /* 0x0000001a07077221 */ /* 0x010fe20000010000 */
[----:B------:R-:W-:Y:S01]  /*a4e0*/  BAR.SYNC.DEFER_BLOCKING 0x0 ;  /* 0x0000000000007b1d */ /* 0x000fe20000010000 */
[----:B------:R-:W-:Y:S01]  /*a4f0*/  FADD.FTZ R11, R11, R28 ;  /* 0x0000001c0b0b7221 */ /* 0x000fe20000010000 */
[----:B------:R-:W-:Y:S01]  /*a500*/  FADD.FTZ R31, R8, R31 ;  /* 0x0000001f081f7221 */ /* 0x000fe20000010000 */
[----:B0-----:R-:W-:Y:S01]  /*a510*/  FADD.FTZ R13, R13, R30 ;  /* 0x0000001e0d0d7221 */ /* 0x001fe20000010000 */
[----:B-1----:R-:W-:Y:S01]  /*a520*/  FADD.FTZ R53, R10, R53 ;  /* 0x000000350a357221 */ /* 0x002fe20000010000 */
[----:B------:R-:W-:Y:S01]  /*a530*/  FADD.FTZ R55, R2, R55 ;  /* 0x0000003702377221 */ /* 0x000fe20000010000 */
[----:B------:R-:W-:Y:S02]  /*a540*/  IMAD R2, R14, UR13, RZ ;  /* 0x0000000d0e027c24 */ /* 0x000fe4000f8e02ff */
[----:B------:R-:W-:-:S03]  /*a550*/  FADD.FTZ R15, R3, R52 ;  /* 0x00000034030f7221 */ /* 0x000fc60000010000 */
[----:B------:R-:W-:Y:S01]  /*a560*/  IADD3 R2, P0, PT, R2, R104, RZ ;  /* 0x0000006802027210 */ /* 0x000fe20007f1e0ff */
[----:B------:R-:W-:Y:S01]  /*a570*/  STS.128 [R172], R48 ;  /* 0x00000030ac007388 */ /* 0x000fe20000000c00 */
[----:B------:R-:W-:-:S03]  /*a580*/  FADD.FTZ R65, R4, R65 ;  /* 0x0000004104417221 */ /* 0x000fc60000010000 */
[----:B------:R-:W-:Y:S01]  /*a590*/  STS.128 [R172+0x10], R44 ;  /* 0x0000102cac007388 */ /* 0x000fe20000000c00 */
[----:B--2---:R-:W-:-:S03]  /*a5a0*/  FADD.FTZ R17, R5, R54 ;  /* 0x0000003605117221 */ /* 0x004fc60000010000 */
[----:B------:R-:W-:Y:S01]  /*a5b0*/  STS.128 [R172+0x400], R200 ;  /* 0x000400c8ac007388 */ /* 0x000fe20000000c00 */
[----:B---3--:R-:W-:Y:S01]  /*a5c0*/  FADD.FTZ R67, R6, R67 ;  /* 0x0000004306437221 */ /* 0x008fe20000010000 */
        /* <DEDUP_REMOVED lines=39> */
[----:B------:R-:W3:Y:S01]  /*a840*/  LDS R27, [R0+0x1c00] ;  /* 0x001c0000001b7984 */ /* 0x000ee20000000800 */
[----:B------:R-:W-:-:S03]  /*a850*/  FADD.FTZ R10, RZ, R10 ;  /* 0x0000000aff0a7221 */ /* 0x000fc60000010000 */
[----:B------:R-:W4:Y:S01]  /*a860*/  LDS R8, [R0+0xa00] ;  /* 0x000a000000087984 */ /* 0x000f220000000800 */
[----:B------:R-:W-:-:S03]  /*a870*/  FADD.FTZ R16, R21, R16 ;  /* 0x0000001015107221 */ /* 0x000fc60000010000 */
[----:B------:R-:W-:Y:S01]  /*a880*/  STG.E desc[UR6][R2.64], R11 ;  /* 0x0000000b02007986 */ /* 0x000fe2000c101906 */
[----:B------:R-:W-:-:S03]  /*a890*/  FADD.FTZ R23, R10, R23 ;  /* 0x000000170a177221 */ /* 0x000fc60000010000 */
[----:B------:R-:W4:Y:S01]  /*a8a0*/  LDS R29, [R0+0x2e00] ;  /* 0x002e0000001d7984 */ /* 0x000f220000000800 */
[----:B------:R-:W-:-:S03]  /*a8b0*/  FADD.FTZ R37, R16, R37 ;  /* 0x0000002510257221 */ /* 0x000fc60000010000 */
[----:B------:R-:W4:Y:S01]  /*a8c0*/  LDS R11, [R0+0xc00] ;  /* 0x000c0000000b7984 */ /* 0x000f220000000800 */
[----:B------:R-:W-:-:S03]  /*a8d0*/  FADD.FTZ R18, R23, R18 ;  /* 0x0000001217127221 */ /* 0x000fc60000010000 */
[----:B------:R-:W4:Y:S01]  /*a8e0*/  LDS R21, [R0+0x1e00] ;  /* 0x001e000000157984 */ /* 0x000f220000000800 */
[----:B0-----:R-:W-:-:S03]  /*a8f0*/  FADD.FTZ R39, R18, R39 ;  /* 0x0000002712277221 */ /* 0x001fc60000010000 */
[----:B------:R-:W-:Y:S01]  /*a900*/  STG.E desc[UR6][R4.64], R93 ;  /* 0x0000005d04007986 */ /* 0x000fe2000c101906 */
[----:B-1----:R-:W-:-:S03]  /*a910*/  FADD.FTZ R14, RZ, R14 ;  /* 0x0000000eff0e7221 */ /* 0x002fc60000010000 */
[----:B------:R-:W0:Y:S04]  /*a920*/  LDS R33, [R0+0x3000] ;  /* 0x0030000000217984 */ /* 0x000e280000000800 */
[----:B------:R-:W-:Y:S04]  /*a930*/  STG.E desc[UR6][R6.64], R35 ;  /* 0x0000002306007986 */ /* 0x000fe8000c101906 */
[----:B------:R-:W1:Y:S01]  /*a940*/  LDS R41, [R0+0x4200] ;  /* 0x0042000000297984 */ /* 0x000e620000000800 */
[----:B--2---:R-:W-:-:S03]  /*a950*/  FADD.FTZ R12, RZ, R12 ;  /* 0x0000000cff0c7221 */ /* 0x004fc60000010000 */
[----:B------:R-:W2:Y:S01]  /*a960*/  LDS R10, [R0+0xe00] ;  /* 0x000e0000000a7984 */ /* 0x000ea20000000800 */
[----:B------:R-:W-:Y:S01]  /*a970*/  FADD.FTZ R12, R12, R25 ;  /* 0x000000190c0c7221 */ /* 0x000fe20000010000 */
[----:B---3--:R-:W-:Y:S02]  /*a980*/  FADD.FTZ R14, R14, R27 ;  /* 0x0000001b0e0e7221 */ /* 0x008fe40000010000 */
[----:B------:R-:W-:Y:S01]  /*a990*/  STG.E desc[UR6][R2.64+0x200], R31 ;  /* 0x0002001f02007986 */ /* 0x000fe2000c101906 */
[----:B----4-:R-:W-:-:S03]  /*a9a0*/  FADD.FTZ R8, RZ, R8 ;  /* 0x00000008ff087221 */ /* 0x010fc60000010000 */
[----:B------:R-:W3:Y:S04]  /*a9b0*/  LDS R16, [R0+0x2000] ;  /* 0x0020000000107984 */ /* 0x000ee80000000800 */
[----:B------:R-:W-:Y:S01]  /*a9c0*/  STG.E desc[UR6][R4.64+0x200], R9 ;  /* 0x0002000904007986 */ /* 0x000fe2000c101906 */
[----:B------:R-:W-:-:S03]  /*a9d0*/  FADD.FTZ R12, R12, R29 ;  /* 0x0000001d0c0c7221 */ /* 0x000fc60000010000 */
[----:B------:R-:W4:Y:S01]  /*a9e0*/  LDS R35, [R0+0x3200] ;  /* 0x0032000000237984 */ /* 0x000f220000000800 */
[----:B------:R-:W-:-:S03]  /*a9f0*/  FADD.FTZ R11, RZ, R11 ;  /* 0x0000000bff0b7221 */ /* 0x000fc60000010000 */
[----:B------:R-:W4:Y:S01]  /*aa00*/  LDS R43, [R0+0x4400] ;  /* 0x00440000002b7984 */ /* 0x000f220000000800 */
[----:B------:R-:W-:-:S03]  /*aa10*/  FADD.FTZ R8, R8, R21 ;  /* 0x0000001508087221 */ /* 0x000fc60000010000 */
[----:B------:R-:W4:Y:S04]  /*aa20*/  LDS R9, [R0+0x1000] ;  /* 0x0010000000097984 */ /* 0x000f280000000800 */
[----:B------:R-:W-:Y:S01]  /*aa30*/  STG.E desc[UR6][R6.64+0x200], R37 ;  /* 0x0002002506007986 */ /* 0x000fe2000c101906 */
[----:B0-----:R-:W-:-:S03]  /*aa40*/  FADD.FTZ R14, R14, R33 ;  /* 0x000000210e0e7221 */ /* 0x001fc60000010000 */
[----:B------:R-:W0:Y:S04]  /*aa50*/  LDS R23, [R0+0x2200] ;  /* 0x0022000000177984 */ /* 0x000e280000000800 */
[----:B------:R-:W-:Y:S01]  /*aa60*/  STG.E desc[UR6][R2.64+0x400], R13 ;  /* 0x0004000d02007986 */ /* 0x000fe2000c101906 */
[----:B-1----:R-:W-:-:S03]  /*aa70*/  FADD.FTZ R41, R12, R41 ;  /* 0x000000290c297221 */ /* 0x002fc60000010000 */
[----:B------:R-:W1:Y:S01]  /*aa80*/  LDS R22, [R0+0x3400] ;  /* 0x0034000000167984 */ /* 0x000e620000000800 */
[----:B--2---:R-:W-:-:S03]  /*aa90*/  FADD.FTZ R10, RZ, R10 ;  /* 0x0000000aff0a7221 */ /* 0x004fc60000010000 */
[----:B------:R-:W2:Y:S04]  /*aaa0*/  LDS R45, [R0+0x4600] ;  /* 0x00460000002d7984 */ /* 0x000ea80000000800 */
[----:B------:R-:W2:Y:S01]  /*aab0*/  LDS R13, [R0+0x1200] ;  /* 0x00120000000d7984 */ /* 0x000ea20000000800 */
[----:B---3--:R-:W-:-:S03]  /*aac0*/  FADD.FTZ R11, R11, R16 ;  /* 0x000000100b0b7221 */ /* 0x008fc60000010000 */
[----:B------:R-:W3:Y:S04]  /*aad0*/  LDS R18, [R0+0x2400] ;  /* 0x0024000000127984 */ /* 0x000ee80000000800 */
[----:B------:R-:W3:Y:S01]  /*aae0*/  LDS R31, [R0+0x3600] ;  /* 0x00360000001f7984 */ /* 0x000ee20000000800 */
[----:B----4-:R-:W-:-:S03]  /*aaf0*/  FADD.FTZ R8, R8, R35 ;  /* 0x0000002308087221 */ /* 0x010fc60000010000 */
[----:B------:R-:W4:Y:S01]  /*ab00*/  LDS R28, [R0+0x4800] ;  /* 0x00480000001c7984 */ /* 0x000f220000000800 */
[----:B------:R-:W-:-:S03]  /*ab10*/  FADD.FTZ R43, R14, R43 ;  /* 0x0000002b0e2b7221 */ /* 0x000fc60000010000 */
[----:B------:R-:W4:Y:S01]  /*ab20*/  LDS R20, [R0+0x2600] ;  /* 0x0026000000147984 */ /* 0x000f220000000800 */
[----:B------:R-:W-:-:S03]  /*ab30*/  FADD.FTZ R9, RZ, R9 ;  /* 0x00000009ff097221 */ /* 0x000fc60000010000 */
[----:B------:R-:W4:Y:S04]  /*ab40*/  LDS R24, [R0+0x3800] ;  /* 0x0038000000187984 */ /* 0x000f280000000800 */
[----:B------:R-:W4:Y:S01]  /*ab50*/  LDS R37, [R0+0x4a00] ;  /* 0x004a000000257984 */ /* 0x000f220000000800 */
[----:B0-----:R-:W-:-:S03]  /*ab60*/  FADD.FTZ R10, R10, R23 ;  /* 0x000000170a0a7221 */ /* 0x001fc60000010000 */
[----:B------:R-:W0:Y:S04]  /*ab70*/  LDS R26, [R0+0x3a00] ;  /* 0x003a0000001a7984 */ /* 0x000e280000000800 */
[----:B------:R-:W0:Y:S01]  /*ab80*/  LDS R30, [R0+0x4c00] ;  /* 0x004c0000001e7984 */ /* 0x000e220000000800 */
[----:B-1----:R-:W-:-:S03]  /*ab90*/  FADD.FTZ R11, R11, R22 ;  /* 0x000000160b0b7221 */ /* 0x002fc60000010000 */
[----:B------:R-:W1:Y:S01]  /*aba0*/  LDS R32, [R0+0x4e00] ;  /* 0x004e000000207984 */ /* 0x000e620000000800 */
[----:B--2---:R-:W-:-:S03]  /*abb0*/  FADD.FTZ R45, R8, R45 ;  /* 0x0000002d082d7221 */ /* 0x004fc60000010000 */
[----:B------:R-:W-:Y:S01]  /*abc0*/  STG.E desc[UR6][R4.64+0x400], R95 ;  /* 0x0004005f04007986 */ /* 0x000fe2000c101906 */
[----:B------:R-:W-:-:S03]  /*abd0*/  FADD.FTZ R13, RZ, R13 ;  /* 0x0000000dff0d7221 */ /* 0x000fc60000010000 */
[----:B------:R-:W-:Y:S01]  /*abe0*/  STG.E desc[UR6][R6.64+0x400], R39 ;  /* 0x0004002706007986 */ /* 0x000fe2000c101906 */
[----:B---3--:R-:W-:-:S03]  /*abf0*/  FADD.FTZ R9, R9, R18 ;  /* 0x0000001209097221 */ /* 0x008fc60000010000 */
[----:B------:R-:W-:Y:S01]  /*ac00*/  STG.E desc[UR6][R2.64+0x600], R53 ;  /* 0x0006003502007986 */ /* 0x000fe2000c101906 */
[----:B------:R-:W-:-:S03]  /*ac10*/  FADD.FTZ R10, R10, R31 ;  /* 0x0000001f0a0a7221 */ /* 0x000fc60000010000 */
        /* <DEDUP_REMOVED lines=9> */
[----:B0-----:R-:W-:-:S03]  /*acb0*/  FADD.FTZ R13, R13, R26 ;  /* 0x0000001a0d0d7221 */ /* 0x001fc60000010000 */
        /* <DEDUP_REMOVED lines=18> */
.L_x_15115:
        /* <DEDUP_REMOVED lines=8> */
.L_x_15140:
[----:B------:R-:W-:Y:S05]  /*ae60*/  BSYNC B2 ;  /* 0x0000000000027941 */ /* 0x000fea0003800000 */
.L_x_15139:
        /* <DEDUP_REMOVED lines=8> */
.L_x_15141:
[----:B------:R-:W-:Y:S01]  /*aef0*/  MOV R215, R100 ;  /* 0x0000006400d77202 */ /* 0x000fe20000000f00 */
[----:B------:R-:W-:Y:S02]  /*af00*/  HFMA2 R128, -RZ, RZ, 0, 1.1920928955078125e-07 ;  /* 0x00000002ff807431 */ /* 0x000fe400000001ff */
[----:B------:R-:W-:-:S07]  /*af10*/  FADD.FTZ R101, R101, R216 ;  /* 0x000000d865657221 */ /* 0x000fce0000010000 */
[----:B------:R-:W-:Y:S05]  /*af20*/  WARPSYNC.COLLECTIVE R103, `(.L_x_15142) ;  /* 0x0000000067087348 */ /* 0x000fea0003c00000 */
[----:B------:R0:W1:Y:S02]  /*af30*/  SHFL.BFLY P3, R216, R215, R128, R127 ;  /* 0x0c000080d7d87389 */ /* 0x000064000006007f */
[----:B01----:R-:W-:Y:S05]  /*af40*/  ENDCOLLECTIVE ;  /* 0x000000000000791b */ /* 0x003fea0003800000 */
.L_x_15142:
[----:B------:R-:W-:Y:S01]  /*af50*/  MOV R215, R101 ;  /* 0x0000006500d77202 */ /* 0x000fe20000000f00 */
[----:B------:R-:W-:-:S07]  /*af60*/  FADD.FTZ R100, R100, R216 ;  /* 0x000000d864647221 */ /* 0x000fce0000010000 */
[----:B------:R-:W-:Y:S05]  /*af70*/  WARPSYNC.COLLECTIVE R103, `(.L_x_15143) ;  /* 0x0000000067087348 */ /* 0x000fea0003c00000 */
[----:B------:R0:W1:Y:S02]  /*af80*/  SHFL.BFLY P3, R216, R215, R128, R127 ;  /* 0x0c000080d7d87389 */ /* 0x000064000006007f */
[----:B01----:R-:W-:Y:S05]  /*af90*/  ENDCOLLECTIVE ;  /* 0x000000000000791b */ /* 0x003fea0003800000 */
.L_x_15143:
[----:B------:R-:W-:Y:S01]  /*afa0*/  MOV R215, R100 ;  /* 0x0000006400d77202 */ /* 0x000fe20000000f00 */
[----:B------:R-:W-:Y:S02]  /*afb0*/  HFMA2 R128, -RZ, RZ, 0, 2.384185791015625e-07 ;  /* 0x00000004ff807431 */ /* 0x000fe400000001ff */
[----:B------:R-:W-:-:S07]  /*afc0*/  FADD.FTZ R101, R101, R216 ;  /* 0x000000d865657221 */ /* 0x000fce0000010000 */
[----:B------:R-:W-:Y:S05]  /*afd0*/  WARPSYNC.COLLECTIVE R103, `(.L_x_15144) ;  /* 0x0000000067087348 */ /* 0x000fea0003c00000 */
[----:B------:R0:W1:Y:S02]  /*afe0*/  SHFL.BFLY P3, R216, R215, R128, R127 ;  /* 0x0c000080d7d87389 */ /* 0x000064000006007f */
[----:B01----:R-:W-:Y:S05]  /*aff0*/  ENDCOLLECTIVE ;  /* 0x000000000000791b */ /* 0x003fea0003800000 */
.L_x_15144:
[----:B------:R-:W-:Y:S01]  /*b000*/  MOV R215, R101 ;  /* 0x0000006500d77202 */ /* 0x000fe20000000f00 */
[----:B------:R-:W-:-:S07]  /*b010*/  FADD.FTZ R100, R100, R216 ;  /* 0x000000d864647221 */ /* 0x000fce0000010000 */
[----:B------:R-:W-:Y:S05]  /*b020*/  WARPSYNC.COLLECTIVE R103, `(.L_x_15145) ;  /* 0x0000000067087348 */ /* 0x000fea0003c00000 */
[----:B------:R0:W1:Y:S02]  /*b030*/  SHFL.BFLY P3, R216, R215, R128, R127 ;  /* 0x0c000080d7d87389 */ /* 0x000064000006007f */
[----:B01----:R-:W-:Y:S05]  /*b040*/  ENDCOLLECTIVE ;  /* 0x000000000000791b */ /* 0x003fea0003800000 */
.L_x_15145:
[----:B------:R-:W-:Y:S01]  /*b050*/  MOV R215, R100 ;  /* 0x0000006400d77202 */ /* 0x000fe20000000f00 */
[----:B------:R-:W-:Y:S02]  /*b060*/  HFMA2 R128, -RZ, RZ, 0, 4.76837158203125e-07 ;  /* 0x00000008ff807431 */ /* 0x000fe400000001ff */
[----:B------:R-:W-:-:S07]  /*b070*/  FADD.FTZ R101, R101, R216 ;  /* 0x000000d865657221 */ /* 0x000fce0000010000 */
[----:B------:R-:W-:Y:S05]  /*b080*/  WARPSYNC.COLLECTIVE R103, `(.L_x_15146) ;  /* 0x0000000067087348 */ /* 0x000fea0003c00000 */
[----:B------:R0:W1:Y:S02]  /*b090*/  SHFL.BFLY P3, R216, R215, R128, R127 ;  /* 0x0c000080d7d87389 */ /* 0x000064000006007f */
[----:B01----:R-:W-:Y:S05]  /*b0a0*/  ENDCOLLECTIVE ;  /* 0x000000000000791b */ /* 0x003fea0003800000 */
.L_x_15146:
[----:B------:R-:W-:Y:S01]  /*b0b0*/  MOV R215, R101 ;  /* 0x0000006500d77202 */ /* 0x000fe20000000f00 */
[----:B------:R-:W-:-:S07]  /*b0c0*/  FADD.FTZ R100, R100, R216 ;  /* 0x000000d864647221 */ /* 0x000fce0000010000 */
[----:B------:R-:W-:Y:S05]  /*b0d0*/  WARPSYNC.COLLECTIVE R103, `(.L_x_15147) ;  /* 0x0000000067087348 */ /* 0x000fea0003c00000 */
[----:B------:R0:W1:Y:S02]  /*b0e0*/  SHFL.BFLY P3, R216, R215, R128, R127 ;  /* 0x0c000080d7d87389 */ /* 0x000064000006007f */
[----:B01----:R-:W-:Y:S05]  /*b0f0*/  ENDCOLLECTIVE ;  /* 0x000000000000791b */ /* 0x003fea0003800000 */
.L_x_15147:
[----:B------:R-:W-:Y:S01]  /*b100*/  MOV R215, R100 ;  /* 0x0000006400d77202 */ /* 0x000fe20000000f00 */
[----:B------:R-:W-:Y:S02]  /*b110*/  HFMA2 R128, -RZ, RZ, 0, 9.5367431640625e-07 ;  /* 0x00000010ff807431 */ /* 0x000fe400000001ff */
[----:B------:R-:W-:-:S07]  /*b120*/  FADD.FTZ R101, R101, R216 ;  /* 0x000000d865657221 */ /* 0x000fce0000010000 */
[----:B------:R-:W-:Y:S05]  /*b130*/  WARPSYNC.COLLECTIVE R103, `(.L_x_15148) ;  /* 0x0000000067087348 */ /* 0x000fea0003c00000 */
[----:B------:R0:W1:Y:S02]  /*b140*/  SHFL.BFLY P3, R216, R215, R128, R127 ;  /* 0x0c000080d7d87389 */ /* 0x000064000006007f */
[----:B01----:R-:W-:Y:S05]  /*b150*/  ENDCOLLECTIVE ;  /* 0x000000000000791b */ /* 0x003fea0003800000 */
.L_x_15148:
[----:B------:R-:W-:Y:S02]  /*b160*/  MOV R215, R101 ;  /* 0x0000006500d77202 */ /* 0x000fe40000000f00 */
[----:B------:R-:W-:-:S07]  /*b170*/  MOV R102, R216 ;  /* 0x000000d800667202 */ /* 0x000fce0000000f00 */
[----:B------:R-:W-:Y:S05]  /*b180*/  WARPSYNC.COLLECTIVE R103, `(.L_x_15149) ;  /* 0x0000000067087348 */ /* 0x000fea0003c00000 */
[----:B------:R0:W1:Y:S02]  /*b190*/  SHFL.BFLY P3, R216, R215, R128, R127 ;  /* 0x0c000080d7d87389 */ /* 0x000064000006007f */
[----:B01----:R-:W-:Y:S05]  /*b1a0*/  ENDCOLLECTIVE ;  /* 0x000000000000791b */ /* 0x003fea0003800000 */
.L_x_15149:
[----:B------:R-:W-:Y:S01]  /*b1b0*/  MOV R103, R216 ;  /* 0x000000d800677202 */ /* 0x000fe20000000f00 */
[----:B------:R-:W-:Y:S06]  /*b1c0*/  BRA `(.L_x_15150) ;  /* 0xffffff7c00c07947 */ /* 0x000fec000383ffff */
.L_x_15151:
        /* <DEDUP_REMOVED lines=11> */
.L_x_25477:


//--------------------- .text._ZN10layer_norm13ln_bwd_kernelINS_13Kernel_traitsI6__halfS2_fS2_fjLj1280ELj1ELj4ELj1ELj16ENS_18Kernel_traits_baseILj1280ES2_S2_fS2_fjLj128EEEEELb0ELb1ELb1ELb0EEEvNS_9BwdParamsE --------------------------
	.section	.text._ZN10layer_norm13ln_bwd_kernelINS_13Kernel_traitsI6__halfS2_fS2_fjLj1280ELj1ELj4ELj1ELj16ENS_18Kernel_traits_baseILj1280ES2_S2_fS2_fjLj128EEEEELb0ELb1ELb1ELb0EEEvNS_9BwdParamsE,"ax",@progbits
	.align	128
        .global         _ZN10layer_norm13ln_bwd_kernelINS_13Kernel_traitsI6__halfS2_fS2_fjLj1280ELj1ELj4ELj1ELj16ENS_18Kernel_traits_baseILj1280ES2_S2_fS2_fjLj128EEEEELb0ELb1ELb1ELb0EEEvNS_9BwdParamsE
        .type           _ZN10layer_norm13ln_bwd_kernelINS_13Kernel_traitsI6__halfS2_fS2_fjLj1280ELj1ELj4ELj1ELj16ENS_18Kernel_traits_baseILj1280ES2_S2_fS2_fjLj128EEEEELb0ELb1ELb1ELb0EEEvNS_9BwdParamsE,@function
        .size           _ZN10layer_norm13ln_bwd_kernelINS_13Kernel_traitsI6__halfS2_fS2_fjLj1280ELj1ELj4ELj1ELj16ENS_18Kernel_traits_baseILj1280ES2_S2_fS2_fjLj128EEEEELb0ELb1ELb1ELb0EEEvNS_9BwdParamsE,(.L_x_25478 - _ZN10layer_norm13ln_bwd_kernelINS_13Kernel_traitsI6__halfS2_fS2_fjLj1280ELj1ELj4ELj1ELj16ENS_18Kernel_traits_baseILj1280ES2_S2_fS2_fjLj128EEEEELb0ELb1ELb1ELb0EEEvNS_9BwdParamsE)
        .other          _ZN10layer_norm13ln_bwd_kernelINS_13Kernel_traitsI6__halfS2_fS2_fjLj1280ELj1ELj4ELj1ELj16ENS_18Kernel_traits_baseILj1280ES2_S2_fS2_fjLj128EEEEELb0ELb1ELb1ELb0EEEvNS_9BwdParamsE,@"STO_CUDA_ENTRY STV_DEFAULT"
_ZN10layer_norm13ln_bwd_kernelINS_13Kernel_traitsI6__halfS2_fS2_fjLj1280ELj1ELj4ELj1ELj16ENS_18Kernel_traits_baseILj1280ES2_S2_fS2_fjLj128EEEEELb0ELb1ELb1ELb0EEEvNS_9BwdParamsE:
.text._ZN10layer_norm13ln_bwd_kernelINS_13Kernel_traitsI6__halfS2_fS2_fjLj1280ELj1ELj4ELj1ELj16ENS_18Kernel_traits_baseILj1280ES2_S2_fS2_fjLj128EEEEELb0ELb1ELb1ELb0EEEvNS_9BwdParamsE:
        /* <DEDUP_REMOVED lines=243> */
.L_x_15351:
        /* <DEDUP_REMOVED lines=59> */
[----:B----4-:R-:W-:-:S03]  /*12e0*/  IMAD.WIDE.U32 R184, R214, 0x10, R184 ;  /* 0x00000010d6b87825 */ /* 0x010fc600078e00b8 */
[----:B------:R-:W4:Y:S04]  /*12f0*/  LDL.LU R235, [R1+0x54] ;  /* 0x0000540001eb7983 */ /* 0x000f280000300800 */
[----:B------:R-:W4:Y:S04]  /*1300*/  LDL.LU R200, [R1+0xf4] ;  /* 0x0000f40001c87983 */ /* 0x000f280000300800 */
[----:B------:R-:W3:Y:S01]  /*1310*/  LDG.E.128 R184, desc[UR6][R184.64] ;  /* 0x00000006b8b87981 */ /* 0x000ee2000c1e1d00 */
[----:B0-----:R-:W-:-:S03]  /*1320*/  @P0 IMAD.WIDE.U32 R224, R2, 0x20, R224 ;  /* 0x0000002002e00825 */ /* 0x001fc600078e00e0 */
[----:B------:R-:W4:Y:S04]  /*1330*/  LDL.LU R206, [R1+0xf8] ;  /* 0x0000f80001ce7983 */ /* 0x000f280000300800 */
[----:B------:R-:W4:Y:S04]  /*1340*/  LDL.LU R215, [R1+0xfc] ;  /* 0x0000fc0001d77983 */ /* 0x000f280000300800 */
[----:B------:R-:W5:Y:S04]  /*1350*/  @P0 LDG.E.128 R140, desc[UR6][R224.64] ;  /* 0x00000006e08c0981 */ /* 0x000f68000c1e1d00 */
[----:B------:R0:W5:Y:S04]  /*1360*/  @P0 LDG.E.128 R144, desc[UR6][R224.64+0x10] ;  /* 0x00001006e0900981 */ /* 0x000168000c1e1d00 */
[----:B------:R-:W4:Y:S04]  /*1370*/  LDG.E.128 R188, desc[UR6][R188.64+0x10] ;  /* 0x00001006bcbc7981 */ /* 0x000f28000c1e1d00 */
[----:B------:R-:W0:Y:S01]  /*1380*/  LDL.LU R225, [R1+0x64] ;  /* 0x0000640001e17983 */ /* 0x000e220000300800 */
[----:B------:R-:W-:-:S02]  /*1390*/  HADD2.F32 R192, -RZ, R28.H0_H0 ;  /* 0x2000001cffc07230 */ /* 0x000fc40000004100 */
[----:B--2---:R-:W-:-:S04]  /*13a0*/  FADD.FTZ R0, -R3, R180 ;  /* 0x000000b403007221 */ /* 0x004fc80000010100 */
[----:B-----5:R-:W-:Y:S01]  /*13b0*/  FMUL.FTZ R0, R4, R0 ;  /* 0x0000000004007220 */ /* 0x020fe20000410000 */
[----:B---3--:R-:W-:Y:S02]  /*13c0*/  HADD2.F32 R180, -RZ, R184.H0_H0 ;  /* 0x200000b8ffb47230 */ /* 0x008fe40000004100 */
[----:B------:R-:W-:-:S03]  /*13d0*/  FADD.FTZ R13, -R3, R181 ;  /* 0x000000b5030d7221 */ /* 0x000fc60000010100 */
[----:B------:R-:W-:Y:S01]  /*13e0*/  FFMA.FTZ R240, R0, R180, R240 ;  /* 0x000000b400f07223 */ /* 0x000fe200000100f0 */
[----:B------:R-:W-:-:S04]  /*13f0*/  FMUL.FTZ R13, R4, R13 ;  /* 0x0000000d040d7220 */ /* 0x000fc80000410000 */
[----:B------:R1:W-:Y:S01]  /*1400*/  STL [R1+0x104], R240 ;  /* 0x000104f001007387 */ /* 0x0003e20000100800 */
[----:B------:R-:W-:Y:S02]  /*1410*/  HADD2.F32 R181, -RZ, R28.H1_H1 ;  /* 0x3000001cffb57230 */ /* 0x000fe40000004100 */
[----:B-1----:R-:W-:Y:S01]  /*1420*/  FMUL.FTZ R240, R192, R180 ;  /* 0x000000b4c0f07220 */ /* 0x002fe20000410000 */
[----:B0-----:R-:W-:Y:S01]  /*1430*/  FADD.FTZ R225, R225, R180 ;  /* 0x000000b4e1e17221 */ /* 0x001fe20000010000 */
[----:B------:R-:W-:-:S05]  /*1440*/  HADD2.F32 R180, -RZ, R184.H1_H1 ;  /* 0x300000b8ffb47230 */ /* 0x000fca0000004100 */
[----:B------:R-:W-:Y:S01]  /*1450*/  FFMA.FTZ R248, R13, R180, R248 ;  /* 0x000000b40df87223 */ /* 0x000fe200000100f8 */
[----:B------:R-:W-:Y:S01]  /*1460*/  STL [R1+0x64], R225 ;  /* 0x000064e101007387 */ /* 0x000fe20000100800 */
[C---:B------:R-:W-:Y:S01]  /*1470*/  FADD.FTZ R182, -R3.reuse, R182 ;  /* 0x000000b603b67221 */ /* 0x040fe20000010100 */
[----:B------:R-:W-:Y:S02]  /*1480*/  FADD.FTZ R216, R216, R180 ;  /* 0x000000b4d8d87221 */ /* 0x000fe40000010000 */
[----:B------:R0:W-:Y:S01]  /*1490*/  STL [R1+0x108], R248 ;  /* 0x000108f801007387 */ /* 0x0001e20000100800 */
[----:B------:R-:W-:Y:S01]  /*14a0*/  FMUL.FTZ R192, R4, R182 ;  /* 0x000000b604c07220 */ /* 0x000fe20000410000 */
[----:B------:R-:W-:Y:S01]  /*14b0*/  FADD.FTZ R183, -R3, R183 ;  /* 0x000000b703b77221 */ /* 0x000fe20000010100 */
[----:B0-----:R-:W-:Y:S01]  /*14c0*/  FMUL.FTZ R248, R181, R180 ;  /* 0x000000b4b5f87220 */ /* 0x001fe20000410000 */
[----:B------:R-:W-:Y:S02]  /*14d0*/  HADD2.F32 R180, -RZ, R185.H0_H0 ;  /* 0x200000b9ffb47230 */ /* 0x000fe40000004100 */
[----:B------:R-:W-:-:S03]  /*14e0*/  HADD2.F32 R181, -RZ, R29.H0_H0 ;  /* 0x2000001dffb57230 */ /* 0x000fc60000004100 */
[----:B------:R-:W-:Y:S01]  /*14f0*/  FADD.FTZ R244, R244, R180 ;  /* 0x000000b4f4f47221 */ /* 0x000fe20000010000 */
[-C--:B------:R-:W-:Y:S01]  /*1500*/  FFMA.FTZ R194, R192, R180.reuse, R194 ;  /* 0x000000b4c0c27223 */ /* 0x080fe200000100c2 */
[----:B------:R-:W-:Y:S04]  /*1510*/  STL [R1+0x68], R216 ;  /* 0x000068d801007387 */ /* 0x000fe80000100800 */
[----:B------:R0:W-:Y:S04]  /*1520*/  STL [R1+0x6c], R244 ;  /* 0x00006cf401007387 */ /* 0x0001e80000100800 */
[----:B------:R1:W-:Y:S04]  /*1530*/  STL [R1+0x10c], R194 ;  /* 0x00010cc201007387 */ /* 0x0003e80000100800 */
[----:B------:R-:W2:Y:S01]  /*1540*/  LDL.LU R184, [R1+0x58] ;  /* 0x0000580001b87983 */ /* 0x000ea20000300800 */
[----:B0-----:R-:W-:Y:S01]  /*1550*/  FMUL.FTZ R244, R181, R180 ;  /* 0x000000b4b5f47220 */ /* 0x001fe20000410000 */
[----:B------:R-:W-:-:S02]  /*1560*/  HADD2.F32 R180, -RZ, R185.H1_H1 ;  /* 0x300000b9ffb47230 */ /* 0x000fc40000004100 */
[----:B-1----:R-:W-:Y:S02]  /*1570*/  FMUL.FTZ R194, R4, R183 ;  /* 0x000000b704c27220 */ /* 0x002fe40000410000 */
[----:B------:R-:W3:Y:S01]  /*1580*/  LDL.LU R183, [R1+0x5c] ;  /* 0x00005c0001b77983 */ /* 0x000ee20000300800 */
[----:B------:R-:W-:Y:S01]  /*1590*/  FADD.FTZ R239, R239, R180 ;  /* 0x000000b4efef7221 */ /* 0x000fe20000010000 */
[----:B----4-:R-:W-:-:S04]  /*15a0*/  FADD.FTZ R182, -R3, R188 ;  /* 0x000000bc03b67221 */ /* 0x010fc80000010100 */
[----:B------:R0:W-:Y:S04]  /*15b0*/  STL [R1+0x70], R239 ;  /* 0x000070ef01007387 */ /* 0x0001e80000100800 */
[----:B------:R-:W4:Y:S04]  /*15c0*/  LDL.LU R188, [R1+0x60] ;  /* 0x0000600001bc7983 */ /* 0x000f280000300800 */
[----:B------:R-:W4:Y:S01]  /*15d0*/  LDL.LU R185, [R1+0x100] ;  /* 0x0001000001b97983 */ /* 0x000f220000300800 */
[----:B------:R-:W-:Y:S02]  /*15e0*/  HADD2.F32 R181, -RZ, R29.H1_H1 ;  /* 0x3000001dffb57230 */ /* 0x000fe40000004100 */
[----:B------:R-:W-:-:S03]  /*15f0*/  FFMA.FTZ R198, R194, R180, R198 ;  /* 0x000000b4c2c67223 */ /* 0x000fc600000100c6 */
[----:B0-----:R-:W-:Y:S01]  /*1600*/  FMUL.FTZ R239, R181, R180 ;  /* 0x000000b4b5ef7220 */ /* 0x001fe20000410000 */
[----:B------:R-:W-:Y:S01]  /*1610*/  HADD2.F32 R181, -RZ, R186.H0_H0 ;  /* 0x200000baffb57230 */ /* 0x000fe20000004100 */
[----:B------:R0:W-:Y:S01]  /*1620*/  STL [R1+0x110], R198 ;  /* 0x000110c601007387 */ /* 0x0001e20000100800 */
[----:B------:R-:W-:-:S03]  /*1630*/  FADD.FTZ R180, -R3, R189 ;  /* 0x000000bd03b47221 */ /* 0x000fc60000010100 */
[----:B------:R-:W-:Y:S01]  /*1640*/  FADD.FTZ R235, R235, R181 ;  /* 0x000000b5ebeb7221 */ /* 0x000fe20000010000 */
[----:B0-----:R-:W-:Y:S01]  /*1650*/  FMUL.FTZ R198, R4, R182 ;  /* 0x000000b604c67220 */ /* 0x001fe20000410000 */
[----:B------:R-:W-:-:S03]  /*1660*/  HADD2.F32 R182, -RZ, R30.H0_H0 ;  /* 0x2000001effb67230 */ /* 0x000fc60000004100 */
[-C--:B------:R-:W-:Y:S01]  /*1670*/  FFMA.FTZ R200, R198, R181.reuse, R200 ;  /* 0x000000b5c6c87223 */ /* 0x080fe200000100c8 */
[----:B------:R0:W-:Y:S04]  /*1680*/  STL [R1+0x54], R235 ;  /* 0x000054eb01007387 */ /* 0x0001e80000100800 */
[----:B------:R1:W-:Y:S01]  /*1690*/  STL [R1+0xf4], R200 ;  /* 0x0000f4c801007387 */ /* 0x0003e20000100800 */
[----:B0-----:R-:W-:Y:S01]  /*16a0*/  FMUL.FTZ R235, R182, R181 ;  /* 0x000000b5b6eb7220 */ /* 0x001fe20000410000 */
[----:B------:R-:W-:Y:S02]  /*16b0*/  HADD2.F32 R181, -RZ, R186.H1_H1 ;  /* 0x300000baffb57230 */ /* 0x000fe40000004100 */
[----:B-1----:R-:W-:Y:S01]  /*16c0*/  FMUL.FTZ R200, R4, R180 ;  /* 0x000000b404c87220 */ /* 0x002fe20000410000 */
[----:B------:R-:W-:-:S02]  /*16d0*/  HADD2.F32 R180, -RZ, R30.H1_H1 ;  /* 0x3000001effb47230 */ /* 0x000fc40000004100 */
[C---:B------:R-:W-:Y:S01]  /*16e0*/  FADD.FTZ R182, -R3.reuse, R190 ;  /* 0x000000be03b67221 */ /* 0x040fe20000010100 */
[-C--:B------:R-:W-:Y:S02]  /*16f0*/  FFMA.FTZ R206, R200, R181.reuse, R206 ;  /* 0x000000b5c8ce7223 */ /* 0x080fe400000100ce */
[----:B------:R-:W-:Y:S01]  /*1700*/  FMUL.FTZ R225, R180, R181 ;  /* 0x000000b5b4e17220 */ /* 0x000fe20000410000 */
[----:B------:R-:W-:Y:S02]  /*1710*/  HADD2.F32 R180, -RZ, R187.H0_H0 ;  /* 0x200000bbffb47230 */ /* 0x000fe40000004100 */
[----:B------:R0:W-:Y:S02]  /*1720*/  STL [R1+0xf8], R206 ;  /* 0x0000f8ce01007387 */ /* 0x0001e40000100800 */
[----:B0-----:R-:W-:Y:S01]  /*1730*/  FMUL.FTZ R206, R4, R182 ;  /* 0x000000b604ce7220 */ /* 0x001fe20000410000 */
[----:B------:R-:W-:-:S03]  /*1740*/  FADD.FTZ R182, -R3, R191 ;  /* 0x000000bf03b67221 */ /* 0x000fc60000010100 */
[-C--:B------:R-:W-:Y:S01]  /*1750*/  FFMA.FTZ R215, R206, R180.reuse, R215 ;  /* 0x000000b4ced77223 */ /* 0x080fe200000100d7 */
[----:B------:R-:W-:Y:S02]  /*1760*/  IADD3 R214, PT, PT, R214, 0x20, RZ ;  /* 0x00000020d6d67810 */ /* 0x000fe40007ffe0ff */
[----:B------:R-:W-:Y:S01]  /*1770*/  IADD3 R2, PT, PT, R2, 0x20, RZ ;  /* 0x0000002002027810 */ /* 0x000fe20007ffe0ff */
[----:B--2---:R-:W-:Y:S01]  /*1780*/  FADD.FTZ R184, R184, R181 ;  /* 0x000000b5b8b87221 */ /* 0x004fe20000010000 */
[--C-:B------:R-:W-:Y:S02]  /*1790*/  HADD2.F32 R181, -RZ, R31.reuse.H0_H0 ;  /* 0x2000001fffb57230 */ /* 0x100fe40000004100 */
[----:B---3--:R-:W-:Y:S02]  /*17a0*/  FADD.FTZ R183, R183, R180 ;  /* 0x000000b4b7b77221 */ /* 0x008fe40000010000 */
[----:B------:R0:W-:Y:S04]  /*17b0*/  STL [R1+0x58], R184 ;  /* 0x000058b801007387 */ /* 0x0001e80000100800 */
[----:B------:R1:W-:Y:S01]  /*17c0*/  STL [R1+0x5c], R183 ;  /* 0x00005cb701007387 */ /* 0x0003e20000100800 */
[----:B------:R-:W-:Y:S01]  /*17d0*/  FMUL.FTZ R224, R181, R180 ;  /* 0x000000b4b5e07220 */ /* 0x000fe20000410000 */
[----:B------:R-:W-:Y:S01]  /*17e0*/  FADD.FTZ R181, RZ, R240 ;  /* 0x000000f0ffb57221 */ /* 0x000fe20000010000 */
[----:B------:R-:W-:Y:S01]  /*17f0*/  FFMA.FTZ R180, R0, R240, RZ ;  /* 0x000000f000b47223 */ /* 0x000fe200000100ff */
[----:B0-----:R-:W-:Y:S01]  /*1800*/  FMUL.FTZ R184, R4, R182 ;  /* 0x000000b604b87220 */ /* 0x001fe20000410000 */
[----:B------:R-:W-:-:S02]  /*1810*/  HADD2.F32 R182, -RZ, R31.H1_H1 ;  /* 0x3000001fffb67230 */ /* 0x000fc40000004100 */
[----:B-1----:R-:W-:Y:S01]  /*1820*/  HADD2.F32 R183, -RZ, R187.H1_H1 ;  /* 0x300000bbffb77230 */ /* 0x002fe20000004100 */
[----:B------:R0:W-:Y:S01]  /*1830*/  STL [R1+0xfc], R215 ;  /* 0x0000fcd701007387 */ /* 0x0001e20000100800 */
[----:B------:R-:W-:-:S03]  /*1840*/  FADD.FTZ R181, R181, R248 ;  /* 0x000000f8b5b57221 */ /* 0x000fc60000010000 */
[----:B----4-:R-:W-:Y:S01]  /*1850*/  FADD.FTZ R188, R188, R183 ;  /* 0x000000b7bcbc7221 */ /* 0x010fe20000010000 */
[-C--:B------:R-:W-:Y:S01]  /*1860*/  FFMA.FTZ R185, R184, R183.reuse, R185 ;  /* 0x000000b7b8b97223 */ /* 0x080fe200000100b9 */
[----:B------:R-:W-:Y:S01]  /*1870*/  FMUL.FTZ R182, R182, R183 ;  /* 0x000000b7b6b67220 */ /* 0x000fe20000410000 */
[----:B------:R-:W-:Y:S01]  /*1880*/  FFMA.FTZ R180, R13, R248, R180 ;  /* 0x000000f80db47223 */ /* 0x000fe200000100b4 */
[----:B------:R1:W-:Y:S01]  /*1890*/  STL [R1+0x8], R184 ;  /* 0x000008b801007387 */ /* 0x0003e20000100800 */
[----:B------:R-:W-:-:S03]  /*18a0*/  FADD.FTZ R181, R181, R244 ;  /* 0x000000f4b5b57221 */ /* 0x000fc60000010000 */
        /* <DEDUP_REMOVED lines=13> */
[----:B01----:R-:W-:-:S07]  /*1980*/  FFMA.FTZ R215, R184, R182, R180 ;  /* 0x000000b6b8d77223 */ /* 0x003fce00000100b4 */
.L_x_15157:
[----:B------:R-:W-:Y:S05]  /*1990*/  BSYNC.RECONVERGENT B2 ;  /* 0x0000000000027941 */ /* 0x000fea0003800200 */
.L_x_15156:
[----:B------:R-:W-:Y:S04]  /*19a0*/  BSSY.RECONVERGENT B2, `(.L_x_15158) ;  /* 0x000007d000027945 */ /* 0x000fe80003800200 */
[----:B------:R-:W-:Y:S05]  /*19b0*/  @!P5 BRA `(.L_x_15159) ;  /* 0x0000000400ecd947 */ /* 0x000fea0003800000 */
[----:B------:R-:W-:Y:S01]  /*19c0*/  ISETP.NE.U32.AND P0, PT, RZ, UR10, PT ;  /* 0x0000000aff007c0c */ /* 0x000fe2000bf05070 */
[----:B------:R-:W1:Y:S01]  /*19d0*/  LDC.64 R188, c[0x0][0x3a8] ;  /* 0x0000ea00ffbc7b82 */ /* 0x000e620000000a00 */
[----:B------:R2:W-:Y:S02]  /*19e0*/  STL.64 [R1+0x118], R6 ;  /* 0x0001180601007387 */ /* 0x0005e40000100a00 */
[----:B------:R-:W-:Y:S02]  /*19f0*/  ISETP.NE.AND.EX P0, PT, RZ, UR11, PT, P0 ;  /* 0x0000000bff007c0c */ /* 0x000fe4000bf05300 */
[----:B------:R-:W3:Y:S03]  /*1a00*/  LDL.LU R247, [R1+0x44] ;  /* 0x0000440001f77983 */ /* 0x000ee60000300800 */
[----:B------:R-:W4:Y:S01]  /*1a10*/  LDC.64 R184, c[0x0][0x428] ;  /* 0x00010a00ffb87b82 */ /* 0x000f220000000a00 */
[----:B------:R-:W3:Y:S07]  /*1a20*/  LDL.LU R243, [R1+0xe4] ;  /* 0x0000e40001f37983 */ /* 0x000eee0000300800 */
[----:B--2---:R-:W2:Y:S01]  /*1a30*/  @P0 LDC.64 R6, c[0x0][0x438] ;  /* 0x00010e00ff060b82 */ /* 0x004ea20000000a00 */
[----:B-1----:R-:W-:-:S05]  /*1a40*/  IMAD.WIDE.U32 R188, R2, 0x20, R188 ;  /* 0x0000002002bc7825 */ /* 0x002fca00078e00bc */
[----:B------:R-:W3:Y:S01]  /*1a50*/  LDG.E.128 R180, desc[UR6][R188.64] ;  /* 0x00000006bcb47981 */ /* 0x000ee2000c1e1d00 */
[----:B----4-:R-:W-:-:S06]  /*1a60*/  IMAD.WIDE.U32 R184, R214, 0x10, R184 ;  /* 0x00000010d6b87825 */ /* 0x010fcc00078e00b8 */
[----:B------:R-:W4:Y:S01]  /*1a70*/  LDG.E.128 R184, desc[UR6][R184.64] ;  /* 0x00000006b8b87981 */ /* 0x000f22000c1e1d00 */
[----:B--2---:R-:W-:-:S03]  /*1a80*/  @P0 IMAD.WIDE.U32 R6, R2, 0x20, R6 ;  /* 0x0000002002060825 */ /* 0x004fc600078e0006 */
[----:B------:R-:W2:Y:S04]  /*1a90*/  LDG.E.128 R188, desc[UR6][R188.64+0x10] ;  /* 0x00001006bcbc7981 */ /* 0x000ea8000c1e1d00 */
[----:B------:R1:W5:Y:S04]  /*1aa0*/  @P0 LDG.E.128 R24, desc[UR6][R6.64] ;  /* 0x0000000606180981 */ /* 0x000368000c1e1d00 */
[----:B------:R1:W5:Y:S04]  /*1ab0*/  @P0 LDG.E.128 R20, desc[UR6][R6.64+0x10] ;  /* 0x0000100606140981 */ /* 0x000368000c1e1d00 */
[----:B------:R1:W5:Y:S04]  /*1ac0*/  LDL.LU.64 R6, [R1+0x118] ;  /* 0x0001180001067983 */ /* 0x0003680000300a00 */
        /* <DEDUP_REMOVED lines=8> */
[----:B---3--:R-:W-:Y:S01]  /*1b50*/  FADD.FTZ R8, -R3, R180 ;  /* 0x000000b403087221 */ /* 0x008fe20000010100 */
[----:B------:R-:W-:-:S02]  /*1b60*/  HADD2.F32 R180, -RZ, R36.H0_H0 ;  /* 0x20000024ffb47230 */ /* 0x000fc40000004100 */
[C---:B------:R-:W-:Y:S01]  /*1b70*/  FADD.FTZ R12, -R3.reuse, R181 ;  /* 0x000000b5030c7221 */ /* 0x040fe20000010100 */
[C---:B-----5:R-:W-:Y:S01]  /*1b80*/  FMUL.FTZ R8, R4.reuse, R8 ;  /* 0x0000000804087220 */ /* 0x060fe20000410000 */
[--C-:B----4-:R-:W-:Y:S02]  /*1b90*/  HADD2.F32 R17, -RZ, R184.reuse.H0_H0 ;  /* 0x200000b8ff117230 */ /* 0x110fe40000004100 */
[----:B------:R-:W-:Y:S01]  /*1ba0*/  FMUL.FTZ R12, R4, R12 ;  /* 0x0000000c040c7220 */ /* 0x000fe20000410000 */
[----:B------:R-:W-:Y:S02]  /*1bb0*/  FADD.FTZ R182, -R3, R182 ;  /* 0x000000b603b67221 */ /* 0x000fe40000010100 */
[----:B------:R-:W-:Y:S01]  /*1bc0*/  FADD.FTZ R247, R247, R17 ;  /* 0x00000011f7f77221 */ /* 0x000fe20000010000 */
[-C--:B------:R-:W-:Y:S01]  /*1bd0*/  FFMA.FTZ R243, R8, R17.reuse, R243 ;  /* 0x0000001108f37223 */ /* 0x080fe200000100f3 */
[----:B------:R-:W-:Y:S01]  /*1be0*/  FMUL.FTZ R251, R180, R17 ;  /* 0x00000011b4fb7220 */ /* 0x000fe20000410000 */
[----:B------:R-:W-:-:S02]  /*1bf0*/  HADD2.F32 R17, -RZ, R184.H1_H1 ;  /* 0x300000b8ff117230 */ /* 0x000fc40000004100 */
[----:B------:R-:W-:Y:S01]  /*1c00*/  HADD2.F32 R180, -RZ, R36.H1_H1 ;  /* 0x30000024ffb47230 */ /* 0x000fe20000004100 */
[----:B------:R3:W-:Y:S01]  /*1c10*/  STL [R1+0x44], R247 ;  /* 0x000044f701007387 */ /* 0x0007e20000100800 */
[--C-:B------:R-:W-:Y:S02]  /*1c20*/  HADD2.F32 R181, -RZ, R185.reuse.H0_H0 ;  /* 0x200000b9ffb57230 */ /* 0x100fe40000004100 */
[----:B------:R-:W-:Y:S01]  /*1c30*/  FADD.FTZ R183, -R3, R183 ;  /* 0x000000b703b77221 */ /* 0x000fe20000010100 */
[-C--:B---3--:R-:W-:Y:S01]  /*1c40*/  FMUL.FTZ R247, R180, R17.reuse ;  /* 0x00000011b4f77220 */ /* 0x088fe20000410000 */
[----:B--2---:R-:W-:Y:S01]  /*1c50*/  FADD.FTZ R238, R238, R17 ;  /* 0x00000011eeee7221 */ /* 0x004fe20000010000 */
[----:B------:R-:W-:Y:S01]  /*1c60*/  FFMA.FTZ R234, R12, R17, R234 ;  /* 0x000000110cea7223 */ /* 0x000fe200000100ea */
[----:B------:R-:W-:Y:S01]  /*1c70*/  FMUL.FTZ R17, R4, R182 ;  /* 0x000000b604117220 */ /* 0x000fe20000410000 */
[----:B------:R-:W-:Y:S02]  /*1c80*/  HADD2.F32 R182, -RZ, R185.H1_H1 ;  /* 0x300000b9ffb67230 */ /* 0x000fe40000004100 */
[----:B------:R-:W-:Y:S01]  /*1c90*/  FADD.FTZ R223, R223, R181 ;  /* 0x000000b5dfdf7221 */ /* 0x000fe20000010000 */
[----:B------:R-:W-:Y:S01]  /*1ca0*/  STL [R1+0xe4], R243 ;  /* 0x0000e4f301007387 */ /* 0x000fe20000100800 */
[----:B------:R-:W-:-:S03]  /*1cb0*/  FFMA.FTZ R193, R17, R181, R193 ;  /* 0x000000b511c17223 */ /* 0x000fc600000100c1 */
[----:B------:R-:W-:Y:S01]  /*1cc0*/  STL [R1+0x48], R238 ;  /* 0x000048ee01007387 */ /* 0x000fe20000100800 */
[----:B------:R-:W-:-:S03]  /*1cd0*/  FADD.FTZ R207, R207, R182 ;  /* 0x000000b6cfcf7221 */ /* 0x000fc60000010000 */
[----:B------:R-:W-:Y:S04]  /*1ce0*/  STL [R1+0xe8], R234 ;  /* 0x0000e8ea01007387 */ /* 0x000fe80000100800 */
[----:B------:R-:W-:Y:S04]  /*1cf0*/  STL [R1+0x4c], R223 ;  /* 0x00004cdf01007387 */ /* 0x000fe80000100800 */
[----:B------:R2:W-:Y:S04]  /*1d00*/  STL [R1+0xec], R193 ;  /* 0x0000ecc101007387 */ /* 0x0005e80000100800 */
[----:B------:R3:W-:Y:S01]  /*1d10*/  STL [R1+0x50], R207 ;  /* 0x000050cf01007387 */ /* 0x0007e20000100800 */
[----:B--2---:R-:W-:-:S03]  /*1d20*/  FMUL.FTZ R193, R4, R183 ;  /* 0x000000b704c17220 */ /* 0x004fc60000410000 */
[----:B---3--:R-:W2:Y:S04]  /*1d30*/  LDL.LU R207, [R1+0x38] ;  /* 0x0000380001cf7983 */ /* 0x008ea80000300800 */
[----:B------:R-:W3:Y:S04]  /*1d40*/  LDL.LU R183, [R1+0xd8] ;  /* 0x0000d80001b77983 */ /* 0x000ee80000300800 */
[----:B------:R-:W4:Y:S01]  /*1d50*/  LDL.LU R223, [R1+0x3c] ;  /* 0x00003c0001df7983 */ /* 0x000f220000300800 */
[----:B------:R-:W-:-:S05]  /*1d60*/  FFMA.FTZ R197, R193, R182, R197 ;  /* 0x000000b6c1c57223 */ /* 0x000fca00000100c5 */
[----:B------:R0:W-:Y:S04]  /*1d70*/  STL [R1+0xf0], R197 ;  /* 0x0000f0c501007387 */ /* 0x0001e80000100800 */
[----:B------:R-:W4:Y:S01]  /*1d80*/  LDL.LU R184, [R1+0xdc] ;  /* 0x0000dc0001b87983 */ /* 0x000f220000300800 */
[----:B------:R-:W-:-:S05]  /*1d90*/  HADD2.F32 R180, -RZ, R37.H0_H0 ;  /* 0x20000025ffb47230 */ /* 0x000fca0000004100 */
[----:B------:R-:W-:Y:S01]  /*1da0*/  FMUL.FTZ R243, R180, R181 ;  /* 0x000000b5b4f37220 */ /* 0x000fe20000410000 */
[----:B------:R-:W-:Y:S02]  /*1db0*/  FADD.FTZ R181, -R3, R188 ;  /* 0x000000bc03b57221 */ /* 0x000fe40000010100 */
[----:B------:R-:W4:Y:S04]  /*1dc0*/  LDL.LU R188, [R1+0x40] ;  /* 0x0000400001bc7983 */ /* 0x000f280000300800 */
[----:B------:R-:W4:Y:S01]  /*1dd0*/  LDL.LU R185, [R1+0xe0] ;  /* 0x0000e00001b97983 */ /* 0x000f220000300800 */
[----:B------:R-:W-:Y:S02]  /*1de0*/  HADD2.F32 R180, -RZ, R37.H1_H1 ;  /* 0x30000025ffb47230 */ /* 0x000fe40000004100 */
[----:B0-----:R-:W-:-:S03]  /*1df0*/  FMUL.FTZ R197, R4, R181 ;  /* 0x000000b504c57220 */ /* 0x001fc60000410000 */
[----:B------:R-:W-:Y:S01]  /*1e00*/  FMUL.FTZ R238, R180, R182 ;  /* 0x000000b6b4ee7220 */ /* 0x000fe20000410000 */
[----:B------:R-:W-:Y:S02]  /*1e10*/  HADD2.F32 R182, -RZ, R186.H0_H0 ;  /* 0x200000baffb67230 */ /* 0x000fe40000004100 */
[----:B------:R-:W-:-:S03]  /*1e20*/  HADD2.F32 R180, -RZ, R38.H0_H0 ;  /* 0x20000026ffb47230 */ /* 0x000fc60000004100 */
[----:B------:R-:W-:Y:S01]  /*1e30*/  FADD.FTZ R230, R230, R182 ;  /* 0x000000b6e6e67221 */ /* 0x000fe20000010000 */
[-C--:B------:R-:W-:Y:S01]  /*1e40*/  FFMA.FTZ R201, R197, R182.reuse, R201 ;  /* 0x000000b6c5c97223 */ /* 0x080fe200000100c9 */
[----:B------:R-:W-:Y:S01]  /*1e50*/  FADD.FTZ R181, -R3, R189 ;  /* 0x000000bd03b57221 */ /* 0x000fe20000010100 */
[----:B------:R-:W-:Y:S01]  /*1e60*/  FMUL.FTZ R234, R180, R182 ;  /* 0x000000b6b4ea7220 */ /* 0x000fe20000410000 */
[----:B------:R-:W-:Y:S01]  /*1e70*/  HADD2.F32 R182, -RZ, R186.H1_H1 ;  /* 0x300000baffb67230 */ /* 0x000fe20000004100 */
[----:B------:R-:W-:Y:S04]  /*1e80*/  STL [R1+0x34], R230 ;  /* 0x000034e601007387 */ /* 0x000fe80000100800 */
[----:B------:R0:W-:Y:S01]  /*1e90*/  STL [R1+0xd4], R201 ;  /* 0x0000d4c901007387 */ /* 0x0001e20000100800 */
[----:B------:R-:W-:-:S02]  /*1ea0*/  HADD2.F32 R180, -RZ, R38.H1_H1 ;  /* 0x30000026ffb47230 */ /* 0x000fc40000004100 */
[----:B0-----:R-:W-:-:S03]  /*1eb0*/  FMUL.FTZ R201, R4, R181 ;  /* 0x000000b504c97220 */ /* 0x001fc60000410000 */
[----:B------:R-:W-:Y:S01]  /*1ec0*/  FMUL.FTZ R230, R180, R182 ;  /* 0x000000b6b4e67220 */ /* 0x000fe20000410000 */
[----:B------:R-:W-:Y:S01]  /*1ed0*/  FADD.FTZ R180, -R3, R190 ;  /* 0x000000be03b47221 */ /* 0x000fe20000010100 */
[----:B------:R-:W-:-:S04]  /*1ee0*/  FFMA.FTZ R181, R8, R251, R215 ;  /* 0x000000fb08b57223 */ /* 0x000fc800000100d7 */
[----:B------:R-:W-:-:S04]  /*1ef0*/  FFMA.FTZ R181, R12, R247, R181 ;  /* 0x000000f70cb57223 */ /* 0x000fc800000100b5 */
[----:B------:R-:W-:-:S04]  /*1f00*/  FFMA.FTZ R181, R17, R243, R181 ;  /* 0x000000f311b57223 */ /* 0x000fc800000100b5 */
[----:B------:R-:W-:Y:S01]  /*1f10*/  FFMA.FTZ R181, R193, R238, R181 ;  /* 0x000000eec1b57223 */ /* 0x000fe200000100b5 */
[----:B------:R-:W-:Y:S02]  /*1f20*/  IADD3 R214, PT, PT, R214, 0x20, RZ ;  /* 0x00000020d6d67810 */ /* 0x000fe40007ffe0ff */
[----:B------:R-:W-:Y:S01]  /*1f30*/  IADD3 R2, PT, PT, R2, 0x20, RZ ;  /* 0x0000002002027810 */ /* 0x000fe20007ffe0ff */
[----:B--2---:R-:W-:Y:S01]  /*1f40*/  FADD.FTZ R207, R207, R182 ;  /* 0x000000b6cfcf7221 */ /* 0x004fe20000010000 */
[----:B---3--:R-:W-:-:S04]  /*1f50*/  FFMA.FTZ R183, R201, R182, R183 ;  /* 0x000000b6c9b77223 */ /* 0x008fc800000100b7 */
[----:B------:R-:W-:Y:S04]  /*1f60*/  STL [R1+0x38], R207 ;  /* 0x000038cf01007387 */ /* 0x000fe80000100800 */
[----:B------:R0:W-:Y:S01]  /*1f70*/  STL [R1+0xd8], R183 ;  /* 0x0000d8b701007387 */ /* 0x0001e20000100800 */
[----:B------:R-:W-:Y:S01]  /*1f80*/  FADD.FTZ R182, R216, R251 ;  /* 0x000000fbd8b67221 */ /* 0x000fe20000010000 */
[----:B0-----:R-:W-:Y:S02]  /*1f90*/  HADD2.F32 R183, -RZ, R187.H0_H0 ;  /* 0x200000bbffb77230 */ /* 0x001fe40000004100 */
[----:B------:R-:W-:Y:S01]  /*1fa0*/  FMUL.FTZ R207, R4, R180 ;  /* 0x000000b404cf7220 */ /* 0x000fe20000410000 */
[----:B------:R-:W-:Y:S02]  /*1fb0*/  HADD2.F32 R180, -RZ, R39.H0_H0 ;  /* 0x20000027ffb47230 */ /* 0x000fe40000004100 */
[----:B----4-:R-:W-:-:S05]  /*1fc0*/  FADD.FTZ R223, R223, R183 ;  /* 0x000000b7dfdf7221 */ /* 0x010fca0000010000 */
[----:B------:R0:W-:Y:S01]  /*1fd0*/  STL [R1+0x3c], R223 ;  /* 0x00003cdf01007387 */ /* 0x0001e20000100800 */
[-C--:B------:R-:W-:Y:S01]  /*1fe0*/  FFMA.FTZ R184, R207, R183.reuse, R184 ;  /* 0x000000b7cfb87223 */ /* 0x080fe200000100b8 */
[----:B0-----:R-:W-:Y:S01]  /*1ff0*/  FMUL.FTZ R223, R180, R183 ;  /* 0x000000b7b4df7220 */ /* 0x001fe20000410000 */
[----:B------:R-:W-:Y:S01]  /*2000*/  FADD.FTZ R180, R182, R247 ;  /* 0x000000f7b6b47221 */ /* 0x000fe20000010000 */
[----:B------:R-:W-:-:S03]  /*2010*/  FADD.FTZ R182, -R3, R191 ;  /* 0x000000bf03b67221 */ /* 0x000fc60000010100 */
[----:B------:R-:W-:Y:S01]  /*2020*/  FADD.FTZ R180, R180, R243 ;  /* 0x000000f3b4b47221 */ /* 0x000fe20000010000 */
[----:B------:R0:W-:Y:S03]  /*2030*/  STL [R1+0xdc], R184 ;  /* 0x0000dcb801007387 */ /* 0x0001e60000100800 */
[----:B------:R-:W-:Y:S01]  /*2040*/  FADD.FTZ R180, R180, R238 ;  /* 0x000000eeb4b47221 */ /* 0x000fe20000010000 */
[----:B------:R-:W-:-:S03]  /*2050*/  HADD2.F32 R187, -RZ, R187.H1_H1 ;  /* 0x300000bbffbb7230 */ /* 0x000fc60000004100 */
[----:B------:R-:W-:Y:S01]  /*2060*/  FADD.FTZ R180, R180, R234 ;  /* 0x000000eab4b47221 */ /* 0x000fe20000010000 */
[----:B0-----:R-:W-:Y:S01]  /*2070*/  FMUL.FTZ R184, R4, R182 ;  /* 0x000000b604b87220 */ /* 0x001fe20000410000 */
[----:B------:R-:W-:Y:S01]  /*2080*/  FFMA.FTZ R182, R197, R234, R181 ;  /* 0x000000eac5b67223 */ /* 0x000fe200000100b5 */
[----:B------:R-:W-:Y:S02]  /*2090*/  HADD2.F32 R181, -RZ, R39.H1_H1 ;  /* 0x30000027ffb57230 */ /* 0x000fe40000004100 */
[----:B------:R-:W-:Y:S01]  /*20a0*/  FADD.FTZ R188, R188, R187 ;  /* 0x000000bbbcbc7221 */ /* 0x000fe20000010000 */
[----:B------:R-:W-:Y:S01]  /*20b0*/  FADD.FTZ R183, R180, R230 ;  /* 0x000000e6b4b77221 */ /* 0x000fe20000010000 */
[----:B------:R-:W-:Y:S01]  /*20c0*/  FFMA.FTZ R180, R201, R230, R182 ;  /* 0x000000e6c9b47223 */ /* 0x000fe200000100b6 */
[-C--:B------:R-:W-:Y:S01]  /*20d0*/  FFMA.FTZ R185, R184, R187.reuse, R185 ;  /* 0x000000bbb8b97223 */ /* 0x080fe200000100b9 */
[----:B------:R-:W-:Y:S01]  /*20e0*/  FMUL.FTZ R182, R181, R187 ;  /* 0x000000bbb5b67220 */ /* 0x000fe20000410000 */
[----:B------:R1:W-:Y:S04]  /*20f0*/  STL [R1+0x4], R184 ;  /* 0x000004b801007387 */ /* 0x0003e80000100800 */
[----:B------:R1:W-:Y:S04]  /*2100*/  STL [R1+0x40], R188 ;  /* 0x000040bc01007387 */ /* 0x0003e80000100800 */
[----:B------:R1:W-:Y:S04]  /*2110*/  STL [R1+0xe0], R185 ;  /* 0x0000e0b901007387 */ /* 0x0003e80000100800 */
[----:B------:R1:W-:Y:S01]  /*2120*/  STL [R1+0x1c], R182 ;  /* 0x00001cb601007387 */ /* 0x0003e20000100800 */
[----:B------:R-:W-:Y:S01]  /*2130*/  FADD.FTZ R181, R183, R223 ;  /* 0x000000dfb7b57221 */ /* 0x000fe20000010000 */
[----:B------:R-:W-:-:S03]  /*2140*/  FFMA.FTZ R180, R207, R223, R180 ;  /* 0x000000dfcfb47223 */ /* 0x000fc600000100b4 */
[----:B------:R-:W-:Y:S01]  /*2150*/  FADD.FTZ R216, R181, R182 ;  /* 0x000000b6b5d87221 */ /* 0x000fe20000010000 */
[----:B------:R-:W-:-:S07]  /*2160*/  FFMA.FTZ R215, R184, R182, R180 ;  /* 0x000000b6b8d77223 */ /* 0x000fce00000100b4 */
.L_x_15159:
[----:B------:R-:W-:Y:S05]  /*2170*/  BSYNC.RECONVERGENT B2 ;  /* 0x0000000000027941 */ /* 0x000fea0003800200 */
.L_x_15158:
[----:B------:R-:W-:Y:S04]  /*2180*/  BSSY.RECONVERGENT B2, `(.L_x_15160) ;  /* 0x000006d000027945 */ /* 0x000fe80003800200 */
[----:B------:R-:W-:Y:S05]  /*2190*/  @!P2 BRA `(.L_x_15161) ;  /* 0x0000000400aca947 */ /* 0x000fea0003800000 */
[----:B------:R-:W-:Y:S01]  /*21a0*/  ISETP.NE.U32.AND P0, PT, RZ, UR10, PT ;  /* 0x0000000aff007c0c */ /* 0x000fe2000bf05070 */
[----:B-1----:R-:W1:Y:S01]  /*21b0*/  LDC.64 R184, c[0x0][0x3a8] ;  /* 0x0000ea00ffb87b82 */ /* 0x002e620000000a00 */
[----:B------:R2:W-:Y:S02]  /*21c0*/  STL.64 [R1+0x118], R6 ;  /* 0x0001180601007387 */ /* 0x0005e40000100a00 */
[----:B------:R-:W-:Y:S02]  /*21d0*/  ISETP.NE.AND.EX P0, PT, RZ, UR11, PT, P0 ;  /* 0x0000000bff007c0c */ /* 0x000fe4000bf05300 */
[----:B------:R-:W3:Y:S03]  /*21e0*/  LDL.LU R237, [R1+0xc4] ;  /* 0x0000c40001ed7983 */ /* 0x000ee60000300800 */
[----:B------:R-:W4:Y:S08]  /*21f0*/  LDC.64 R180, c[0x0][0x428] ;  /* 0x00010a00ffb47b82 */ /* 0x000f300000000a00 */
        /* <DEDUP_REMOVED lines=14> */
[----:B------:R-:W2:Y:S01]  /*22e0*/  LDL.LU R208, [R1+0xb8] ;  /* 0x0000b80001d07983 */ /* 0x000ea20000300800 */
[----:B------:R-:W-:-:S03]  /*22f0*/  HADD2.F32 R19, -RZ, R44.H0_H0 ;  /* 0x2000002cff137230 */ /* 0x000fc60000004100 */
[----:B------:R-:W2:Y:S01]  /*2300*/  LDL.LU R222, [R1+0xbc] ;  /* 0x0000bc0001de7983 */ /* 0x000ea20000300800 */
[C---:B---3--:R-:W-:Y:S01]  /*2310*/  FADD.FTZ R9, -R3.reuse, R188 ;  /* 0x000000bc03097221 */ /* 0x048fe20000010100 */
[----:B------:R-:W-:-:S03]  /*2320*/  FADD.FTZ R11, -R3, R189 ;  /* 0x000000bd030b7221 */ /* 0x000fc60000010100 */
[C---:B-----5:R-:W-:Y:S01]  /*2330*/  FMUL.FTZ R9, R4.reuse, R9 ;  /* 0x0000000904097220 */ /* 0x060fe20000410000 */
[----:B----4-:R-:W-:Y:S02]  /*2340*/  HADD2.F32 R16, -RZ, R180.H0_H0 ;  /* 0x200000b4ff107230 */ /* 0x010fe40000004100 */
[----:B------:R-:W-:-:S03]  /*2350*/  FMUL.FTZ R11, R4, R11 ;  /* 0x0000000b040b7220 */ /* 0x000fc60000410000 */
[----:B------:R-:W-:Y:S01]  /*2360*/  FADD.FTZ R76, R76, R16 ;  /* 0x000000104c4c7221 */ /* 0x000fe20000010000 */
[-C--:B------:R-:W-:Y:S01]  /*2370*/  FFMA.FTZ R237, R9, R16.reuse, R237 ;  /* 0x0000001009ed7223 */ /* 0x080fe200000100ed */
[----:B------:R-:W-:Y:S01]  /*2380*/  FMUL.FTZ R250, R19, R16 ;  /* 0x0000001013fa7220 */ /* 0x000fe20000410000 */
[----:B------:R-:W-:Y:S02]  /*2390*/  HADD2.F32 R16, -RZ, R180.H1_H1 ;  /* 0x300000b4ff107230 */ /* 0x000fe40000004100 */
[----:B------:R-:W-:Y:S02]  /*23a0*/  HADD2.F32 R19, -RZ, R44.H1_H1 ;  /* 0x3000002cff137230 */ /* 0x000fe40000004100 */
[----:B------:R-:W-:Y:S01]  /*23b0*/  FADD.FTZ R180, -R3, R190 ;  /* 0x000000be03b47221 */ /* 0x000fe20000010100 */
[----:B------:R-:W-:Y:S02]  /*23c0*/  HADD2.F32 R188, -RZ, R181.H0_H0 ;  /* 0x200000b5ffbc7230 */ /* 0x000fe40000004100 */
[----:B------:R-:W-:Y:S01]  /*23d0*/  FADD.FTZ R77, R77, R16 ;  /* 0x000000104d4d7221 */ /* 0x000fe20000010000 */
[-C--:B------:R-:W-:Y:S01]  /*23e0*/  FMUL.FTZ R246, R19, R16.reuse ;  /* 0x0000001013f67220 */ /* 0x080fe20000410000 */
[----:B------:R3:W-:Y:S01]  /*23f0*/  STL [R1+0xc4], R237 ;  /* 0x0000c4ed01007387 */ /* 0x0007e20000100800 */
[----:B--2---:R-:W-:Y:S01]  /*2400*/  FFMA.FTZ R233, R11, R16, R233 ;  /* 0x000000100be97223 */ /* 0x004fe200000100e9 */
[----:B------:R-:W-:-:S04]  /*2410*/  FMUL.FTZ R16, R4, R180 ;  /* 0x000000b404107220 */ /* 0x000fc80000410000 */
[----:B------:R-:W-:Y:S01]  /*2420*/  FFMA.FTZ R229, R16, R188, R229 ;  /* 0x000000bc10e57223 */ /* 0x000fe200000100e5 */
[----:B------:R-:W-:Y:S04]  /*2430*/  STL [R1+0xc8], R233 ;  /* 0x0000c8e901007387 */ /* 0x000fe80000100800 */
[----:B------:R-:W-:Y:S04]  /*2440*/  STL [R1+0xcc], R229 ;  /* 0x0000cce501007387 */ /* 0x000fe80000100800 */
[----:B------:R-:W2:Y:S01]  /*2450*/  LDL.LU R190, [R1+0xc0] ;  /* 0x0000c00001be7983 */ /* 0x000ea20000300800 */
[----:B------:R-:W-:-:S02]  /*2460*/  HADD2.F32 R19, -RZ, R45.H0_H0 ;  /* 0x2000002dff137230 */ /* 0x000fc40000004100 */
[----:B------:R-:W-:Y:S01]  /*2470*/  FADD.FTZ R180, -R3, R191 ;  /* 0x000000bf03b47221 */ /* 0x000fe20000010100 */
[----:B------:R-:W-:Y:S02]  /*2480*/  FADD.FTZ R78, R78, R188 ;  /* 0x000000bc4e4e7221 */ /* 0x000fe40000010000 */
[----:B------:R-:W-:Y:S01]  /*2490*/  FMUL.FTZ R242, R19, R188 ;  /* 0x000000bc13f27220 */ /* 0x000fe20000410000 */
[----:B------:R-:W-:Y:S02]  /*24a0*/  HADD2.F32 R188, -RZ, R181.H1_H1 ;  /* 0x300000b5ffbc7230 */ /* 0x000fe40000004100 */
[----:B------:R-:W-:Y:S01]  /*24b0*/  FMUL.FTZ R19, R4, R180 ;  /* 0x000000b404137220 */ /* 0x000fe20000410000 */
[----:B------:R-:W-:-:S03]  /*24c0*/  FADD.FTZ R181, -R3, R184 ;  /* 0x000000b803b57221 */ /* 0x000fc60000010100 */
[-C--:B------:R-:W-:Y:S01]  /*24d0*/  FFMA.FTZ R196, R19, R188.reuse, R196 ;  /* 0x000000bc13c47223 */ /* 0x080fe200000100c4 */
[----:B------:R-:W-:Y:S02]  /*24e0*/  HADD2.F32 R180, -RZ, R45.H1_H1 ;  /* 0x3000002dffb47230 */ /* 0x000fe40000004100 */
[----:B------:R-:W-:Y:S02]  /*24f0*/  HADD2.F32 R184, -RZ, R182.H0_H0 ;  /* 0x200000b6ffb87230 */ /* 0x000fe40000004100 */
[----:B------:R4:W-:Y:S01]  /*2500*/  STL [R1+0xd0], R196 ;  /* 0x0000d0c401007387 */ /* 0x0009e20000100800 */
[----:B---3--:R-:W-:Y:S01]  /*2510*/  FMUL.FTZ R237, R180, R188 ;  /* 0x000000bcb4ed7220 */ /* 0x008fe20000410000 */
[----:B------:R-:W-:Y:S02]  /*2520*/  HADD2.F32 R180, -RZ, R46.H0_H0 ;  /* 0x2000002effb47230 */ /* 0x000fe40000004100 */
[----:B----4-:R-:W-:Y:S01]  /*2530*/  FMUL.FTZ R196, R4, R181 ;  /* 0x000000b504c47220 */ /* 0x010fe20000410000 */
[----:B------:R-:W-:-:S03]  /*2540*/  FADD.FTZ R181, -R3, R185 ;  /* 0x000000b903b57221 */ /* 0x000fc60000010100 */
[-C--:B------:R-:W-:Y:S01]  /*2550*/  FFMA.FTZ R202, R196, R184.reuse, R202 ;  /* 0x000000b8c4ca7223 */ /* 0x080fe200000100ca */
[----:B------:R-:W-:Y:S01]  /*2560*/  FMUL.FTZ R233, R180, R184 ;  /* 0x000000b8b4e97220 */ /* 0x000fe20000410000 */
[----:B------:R-:W-:Y:S02]  /*2570*/  HADD2.F32 R182, -RZ, R182.H1_H1 ;  /* 0x300000b6ffb67230 */ /* 0x000fe40000004100 */
[----:B------:R-:W-:Y:S01]  /*2580*/  HADD2.F32 R180, -RZ, R46.H1_H1 ;  /* 0x3000002effb47230 */ /* 0x000fe20000004100 */
[----:B------:R3:W-:Y:S01]  /*2590*/  STL [R1+0xb4], R202 ;  /* 0x0000b4ca01007387 */ /* 0x0007e20000100800 */
[----:B------:R-:W-:-:S03]  /*25a0*/  FADD.FTZ R80, R80, R184 ;  /* 0x000000b850507221 */ /* 0x000fc60000010000 */
[----:B------:R-:W-:Y:S01]  /*25b0*/  FMUL.FTZ R229, R180, R182 ;  /* 0x000000b6b4e57220 */ /* 0x000fe20000410000 */
[----:B---3--:R-:W-:Y:S01]  /*25c0*/  FMUL.FTZ R202, R4, R181 ;  /* 0x000000b504ca7220 */ /* 0x008fe20000410000 */
[----:B------:R-:W-:-:S03]  /*25d0*/  FADD.FTZ R180, -R3, R186 ;  /* 0x000000ba03b47221 */ /* 0x000fc60000010100 */
[----:B------:R-:W-:Y:S01]  /*25e0*/  FFMA.FTZ R208, R202, R182, R208 ;  /* 0x000000b6cad07223 */ /* 0x000fe200000100d0 */
[----:B------:R-:W-:-:S04]  /*25f0*/  HADD2.F32 R184, -RZ, R183.H0_H0 ;  /* 0x200000b7ffb87230 */ /* 0x000fc80000004100 */
[----:B------:R3:W-:Y:S01]  /*2600*/  STL [R1+0xb8], R208 ;  /* 0x0000b8d001007387 */ /* 0x0007e20000100800 */
[----:B------:R-:W-:Y:S01]  /*2610*/  FADD.FTZ R81, R81, R182 ;  /* 0x000000b651517221 */ /* 0x000fe20000010000 */
[----:B------:R-:W-:Y:S01]  /*2620*/  FADD.FTZ R182, R216, R250 ;  /* 0x000000fad8b67221 */ /* 0x000fe20000010000 */
[----:B------:R-:W-:Y:S01]  /*2630*/  FFMA.FTZ R181, R9, R250, R215 ;  /* 0x000000fa09b57223 */ /* 0x000fe200000100d7 */
[----:B---3--:R-:W-:Y:S01]  /*2640*/  FMUL.FTZ R208, R4, R180 ;  /* 0x000000b404d07220 */ /* 0x008fe20000410000 */
[----:B------:R-:W-:-:S03]  /*2650*/  HADD2.F32 R180, -RZ, R47.H0_H0 ;  /* 0x2000002fffb47230 */ /* 0x000fc60000004100 */
[----:B------:R-:W-:Y:S01]  /*2660*/  FFMA.FTZ R222, R208, R184, R222 ;  /* 0x000000b8d0de7223 */ /* 0x000fe200000100de */
[----:B------:R-:W-:-:S04]  /*2670*/  FFMA.FTZ R181, R11, R246, R181 ;  /* 0x000000f60bb57223 */ /* 0x000fc800000100b5 */
[----:B------:R3:W-:Y:S01]  /*2680*/  STL [R1+0xbc], R222 ;  /* 0x0000bcde01007387 */ /* 0x0007e20000100800 */
[----:B------:R-:W-:Y:S01]  /*2690*/  FFMA.FTZ R181, R16, R242, R181 ;  /* 0x000000f210b57223 */ /* 0x000fe200000100b5 */
[----:B---3--:R-:W-:Y:S01]  /*26a0*/  FMUL.FTZ R222, R180, R184 ;  /* 0x000000b8b4de7220 */ /* 0x008fe20000410000 */
[----:B------:R-:W-:Y:S01]  /*26b0*/  FADD.FTZ R180, R182, R246 ;  /* 0x000000f6b6b47221 */ /* 0x000fe20000010000 */
[----:B------:R-:W-:-:S03]  /*26c0*/  FADD.FTZ R182, -R3, R187 ;  /* 0x000000bb03b67221 */ /* 0x000fc60000010100 */
[----:B------:R-:W-:Y:S01]  /*26d0*/  FADD.FTZ R180, R180, R242 ;  /* 0x000000f2b4b47221 */ /* 0x000fe20000010000 */
[----:B------:R-:W-:-:S03]  /*26e0*/  FFMA.FTZ R181, R19, R237, R181 ;  /* 0x000000ed13b57223 */ /* 0x000fc600000100b5 */
[----:B------:R-:W-:Y:S01]  /*26f0*/  FADD.FTZ R180, R180, R237 ;  /* 0x000000edb4b47221 */ /* 0x000fe20000010000 */
[----:B------:R-:W-:Y:S01]  /*2700*/  FADD.FTZ R82, R82, R184 ;  /* 0x000000b852527221 */ /* 0x000fe20000010000 */
[----:B------:R-:W-:Y:S01]  /*2710*/  FMUL.FTZ R189, R4, R182 ;  /* 0x000000b604bd7220 */ /* 0x000fe20000410000 */
[----:B------:R-:W-:Y:S02]  /*2720*/  HADD2.F32 R184, -RZ, R183.H1_H1 ;  /* 0x300000b7ffb87230 */ /* 0x000fe40000004100 */
[----:B------:R-:W-:Y:S01]  /*2730*/  FADD.FTZ R180, R180, R233 ;  /* 0x000000e9b4b47221 */ /* 0x000fe20000010000 */
[----:B------:R-:W-:Y:S01]  /*2740*/  FFMA.FTZ R182, R196, R233, R181 ;  /* 0x000000e9c4b67223 */ /* 0x000fe200000100b5 */
[----:B------:R-:W-:Y:S02]  /*2750*/  HADD2.F32 R181, -RZ, R47.H1_H1 ;  /* 0x3000002fffb57230 */ /* 0x000fe40000004100 */
[----:B------:R-:W-:Y:S01]  /*2760*/  FADD.FTZ R183, R180, R229 ;  /* 0x000000e5b4b77221 */ /* 0x000fe20000010000 */
[----:B------:R-:W-:-:S02]  /*2770*/  FFMA.FTZ R180, R202, R229, R182 ;  /* 0x000000e5cab47223 */ /* 0x000fc400000100b6 */
[----:B------:R-:W-:Y:S01]  /*2780*/  FMUL.FTZ R182, R181, R184 ;  /* 0x000000b8b5b67220 */ /* 0x000fe20000410000 */
[----:B------:R1:W-:Y:S01]  /*2790*/  STL [R1], R189 ;  /* 0x000000bd01007387 */ /* 0x0003e20000100800 */
[----:B------:R-:W-:Y:S01]  /*27a0*/  FADD.FTZ R181, R183, R222 ;  /* 0x000000deb7b57221 */ /* 0x000fe20000010000 */
[----:B------:R-:W-:Y:S01]  /*27b0*/  FFMA.FTZ R180, R208, R222, R180 ;  /* 0x000000ded0b47223 */ /* 0x000fe200000100b4 */
[----:B------:R-:W-:Y:S01]  /*27c0*/  FADD.FTZ R79, R79, R188 ;  /* 0x000000bc4f4f7221 */ /* 0x000fe20000010000 */
[----:B------:R-:W-:Y:S01]  /*27d0*/  FADD.FTZ R83, R83, R184 ;  /* 0x000000b853537221 */ /* 0x000fe20000010000 */
[----:B------:R-:W-:Y:S01]  /*27e0*/  IADD3 R214, PT, PT, R214, 0x20, RZ ;  /* 0x00000020d6d67810 */ /* 0x000fe20007ffe0ff */
[----:B------:R-:W-:Y:S01]  /*27f0*/  FADD.FTZ R216, R181, R182 ;  /* 0x000000b6b5d87221 */ /* 0x000fe20000010000 */
[----:B------:R-:W-:Y:S01]  /*2800*/  IADD3 R2, PT, PT, R2, 0x20, RZ ;  /* 0x0000002002027810 */ /* 0x000fe20007ffe0ff */
[C---:B------:R-:W-:Y:S01]  /*2810*/  FFMA.FTZ R215, R189.reuse, R182, R180 ;  /* 0x000000b6bdd77223 */ /* 0x040fe200000100b4 */
[----:B--2---:R-:W-:-:S05]  /*2820*/  FFMA.FTZ R190, R189, R184, R190 ;  /* 0x000000b8bdbe7223 */ /* 0x004fca00000100be */
[----:B------:R1:W-:Y:S04]  /*2830*/  STL [R1+0xc0], R190 ;  /* 0x0000c0be01007387 */ /* 0x0003e80000100800 */
[----:B------:R1:W-:Y:S02]  /*2840*/  STL [R1+0x18], R182 ;  /* 0x000018b601007387 */ /* 0x0003e40000100800 */
.L_x_15161:
[----:B------:R-:W-:Y:S05]  /*2850*/  BSYNC.RECONVERGENT B2 ;  /* 0x0000000000027941 */ /* 0x000fea0003800200 */
.L_x_15160:
        /* <DEDUP_REMOVED lines=11> */
[----:B-1----:R-:W2:Y:S01]  /*2910*/  LDG.E.128 R188, desc[UR6][R14.64] ;  /* 0x000000060ebc7981 */ /* 0x002ea2000c1e1d00 */
[----:B------:R-:W-:-:S03]  /*2920*/  ISETP.NE.AND.EX P0, PT, RZ, UR11, PT, P0 ;  /* 0x0000000bff007c0c */ /* 0x000fc6000bf05300 */
[----:B------:R0:W4:Y:S04]  /*2930*/  LDG.E.128 R184, desc[UR6][R14.64+0x10] ;  /* 0x000010060eb87981 */ /* 0x000128000c1e1d00 */
[----:B------:R-:W3:Y:S04]  /*2940*/  LDG.E.128 R180, desc[UR6][R180.64] ;  /* 0x00000006b4b47981 */ /* 0x000ee8000c1e1d00 */
[----:B------:R-:W4:Y:S02]  /*2950*/  LDL.LU R209, [R1+0x94] ;  /* 0x0000940001d17983 */ /* 0x000f240000300800 */
[----:B0-----:R-:W0:Y:S02]  /*2960*/  @P0 LDC.64 R14, c[0x0][0x438] ;  /* 0x00010e00ff0e0b82 */ /* 0x001e240000000a00 */
[----:B------:R-:W4:Y:S01]  /*2970*/  LDL.LU R221, [R1+0x98] ;  /* 0x0000980001dd7983 */ /* 0x000f220000300800 */
[----:B------:R-:W-:-:S03]  /*2980*/  HADD2.F32 R18, -RZ, R52.H0_H0 ;  /* 0x20000034ff127230 */ /* 0x000fc60000004100 */
[----:B------:R-:W4:Y:S01]  /*2990*/  LDL.LU R252, [R1+0x9c] ;  /* 0x00009c0001fc7983 */ /* 0x000f220000300800 */
[----:B0-----:R-:W-:-:S05]  /*29a0*/  @P0 IMAD.WIDE.U32 R14, R2, 0x20, R14 ;  /* 0x00000020020e0825 */ /* 0x001fca00078e000e */
[----:B------:R-:W5:Y:S04]  /*29b0*/  @P0 LDG.E.128 R156, desc[UR6][R14.64] ;  /* 0x000000060e9c0981 */ /* 0x000f68000c1e1d00 */
[----:B------:R0:W5:Y:S01]  /*29c0*/  @P0 LDG.E.128 R160, desc[UR6][R14.64+0x10] ;  /* 0x000010060ea00981 */ /* 0x000162000c1e1d00 */
[C---:B--2---:R-:W-:Y:S01]  /*29d0*/  FADD.FTZ R10, -R3.reuse, R188 ;  /* 0x000000bc030a7221 */ /* 0x044fe20000010100 */
[----:B0-----:R-:W-:-:S03]  /*29e0*/  FADD.FTZ R14, -R3, R189 ;  /* 0x000000bd030e7221 */ /* 0x001fc60000010100 */
[C---:B-----5:R-:W-:Y:S01]  /*29f0*/  FMUL.FTZ R10, R4.reuse, R10 ;  /* 0x0000000a040a7220 */ /* 0x060fe20000410000 */
[----:B---3--:R-:W-:Y:S02]  /*2a00*/  HADD2.F32 R15, -RZ, R180.H0_H0 ;  /* 0x200000b4ff0f7230 */ /* 0x008fe40000004100 */
        /* <DEDUP_REMOVED lines=9> */
[-C--:B----4-:R-:W-:Y:S01]  /*2aa0*/  FFMA.FTZ R232, R14, R15.reuse, R232 ;  /* 0x0000000f0ee87223 */ /* 0x090fe200000100e8 */
[----:B------:R-:W-:Y:S01]  /*2ab0*/  FMUL.FTZ R245, R18, R15 ;  /* 0x0000000f12f57220 */ /* 0x000fe20000410000 */
[----:B------:R-:W-:Y:S01]  /*2ac0*/  FMUL.FTZ R15, R4, R180 ;  /* 0x000000b4040f7220 */ /* 0x000fe20000410000 */
[----:B------:R0:W-:Y:S03]  /*2ad0*/  STL [R1+0xa4], R195 ;  /* 0x0000a4c301007387 */ /* 0x0001e60000100800 */
[----:B------:R-:W-:Y:S01]  /*2ae0*/  FFMA.FTZ R203, R15, R188, R203 ;  /* 0x000000bc0fcb7223 */ /* 0x000fe200000100cb */
[----:B------:R1:W-:Y:S04]  /*2af0*/  STL [R1+0xa8], R232 ;  /* 0x0000a8e801007387 */ /* 0x0003e80000100800 */
[----:B------:R2:W-:Y:S04]  /*2b00*/  STL [R1+0xac], R203 ;  /* 0x0000accb01007387 */ /* 0x0005e80000100800 */
[----:B------:R-:W3:Y:S01]  /*2b10*/  LDL.LU R189, [R1+0xa0] ;  /* 0x0000a00001bd7983 */ /* 0x000ee20000300800 */
[----:B------:R-:W-:-:S02]  /*2b20*/  HADD2.F32 R18, -RZ, R53.H0_H0 ;  /* 0x20000035ff127230 */ /* 0x000fc40000004100 */
[C---:B------:R-:W-:Y:S01]  /*2b30*/  FADD.FTZ R180, -R3.reuse, R191 ;  /* 0x000000bf03b47221 */ /* 0x040fe20000010100 */
[----:B------:R-:W-:Y:S02]  /*2b40*/  FADD.FTZ R86, R86, R188 ;  /* 0x000000bc56567221 */ /* 0x000fe40000010000 */
[----:B------:R-:W-:Y:S01]  /*2b50*/  FMUL.FTZ R241, R18, R188 ;  /* 0x000000bc12f17220 */ /* 0x000fe20000410000 */
[----:B------:R-:W-:Y:S01]  /*2b60*/  FMUL.FTZ R18, R4, R180 ;  /* 0x000000b404127220 */ /* 0x000fe20000410000 */
[----:B------:R-:W-:Y:S02]  /*2b70*/  HADD2.F32 R188, -RZ, R181.H1_H1 ;  /* 0x300000b5ffbc7230 */ /* 0x000fe40000004100 */
[----:B------:R-:W-:Y:S02]  /*2b80*/  HADD2.F32 R180, -RZ, R53.H1_H1 ;  /* 0x30000035ffb47230 */ /* 0x000fe40000004100 */
[----:B------:R-:W-:Y:S01]  /*2b90*/  FADD.FTZ R181, -R3, R184 ;  /* 0x000000b803b57221 */ /* 0x000fe20000010100 */
[----:B------:R-:W-:-:S02]  /*2ba0*/  HADD2.F32 R184, -RZ, R182.H0_H0 ;  /* 0x200000b6ffb87230 */ /* 0x000fc40000004100 */
[-C--:B------:R-:W-:Y:S01]  /*2bb0*/  FMUL.FTZ R236, R180, R188.reuse ;  /* 0x000000bcb4ec7220 */ /* 0x080fe20000410000 */
[----:B------:R-:W-:Y:S02]  /*2bc0*/  HADD2.F32 R180, -RZ, R54.H0_H0 ;  /* 0x20000036ffb47230 */ /* 0x000fe40000004100 */
[----:B------:R-:W-:Y:S01]  /*2bd0*/  FFMA.FTZ R228, R18, R188, R228 ;  /* 0x000000bc12e47223 */ /* 0x000fe200000100e4 */
[----:B0-----:R-:W-:Y:S01]  /*2be0*/  FMUL.FTZ R195, R4, R181 ;  /* 0x000000b504c37220 */ /* 0x001fe20000410000 */
[----:B------:R-:W-:Y:S02]  /*2bf0*/  HADD2.F32 R182, -RZ, R182.H1_H1 ;  /* 0x300000b6ffb67230 */ /* 0x000fe40000004100 */
[-C--:B-1----:R-:W-:Y:S01]  /*2c00*/  FMUL.FTZ R232, R180, R184.reuse ;  /* 0x000000b8b4e87220 */ /* 0x082fe20000410000 */
[----:B------:R-:W-:Y:S02]  /*2c10*/  HADD2.F32 R180, -RZ, R54.H1_H1 ;  /* 0x30000036ffb47230 */ /* 0x000fe40000004100 */
[----:B------:R-:W-:Y:S01]  /*2c20*/  FADD.FTZ R181, -R3, R185 ;  /* 0x000000b903b57221 */ /* 0x000fe20000010100 */
[----:B------:R0:W-:Y:S01]  /*2c30*/  STL [R1+0xb0], R228 ;  /* 0x0000b0e401007387 */ /* 0x0001e20000100800 */
[----:B------:R-:W-:-:S02]  /*2c40*/  FFMA.FTZ R209, R195, R184, R209 ;  /* 0x000000b8c3d17223 */ /* 0x000fc400000100d1 */
[----:B--2---:R-:W-:Y:S01]  /*2c50*/  FMUL.FTZ R203, R4, R181 ;  /* 0x000000b504cb7220 */ /* 0x004fe20000410000 */
[----:B------:R-:W-:Y:S02]  /*2c60*/  FADD.FTZ R88, R88, R184 ;  /* 0x000000b858587221 */ /* 0x000fe40000010000 */
[----:B------:R1:W-:Y:S01]  /*2c70*/  STL [R1+0x94], R209 ;  /* 0x000094d101007387 */ /* 0x0003e20000100800 */
[-C--:B0-----:R-:W-:Y:S01]  /*2c80*/  FMUL.FTZ R228, R180, R182.reuse ;  /* 0x000000b6b4e47220 */ /* 0x081fe20000410000 */
[----:B------:R-:W-:Y:S01]  /*2c90*/  FADD.FTZ R180, -R3, R186 ;  /* 0x000000ba03b47221 */ /* 0x000fe20000010100 */
[----:B------:R-:W-:Y:S01]  /*2ca0*/  FFMA.FTZ R221, R203, R182, R221 ;  /* 0x000000b6cbdd7223 */ /* 0x000fe200000100dd */
[----:B------:R-:W-:Y:S02]  /*2cb0*/  HADD2.F32 R184, -RZ, R183.H0_H0 ;  /* 0x200000b7ffb87230 */ /* 0x000fe40000004100 */
[----:B------:R-:W-:Y:S01]  /*2cc0*/  FADD.FTZ R89, R89, R182 ;  /* 0x000000b659597221 */ /* 0x000fe20000010000 */
[----:B-1----:R-:W-:Y:S01]  /*2cd0*/  FMUL.FTZ R209, R4, R180 ;  /* 0x000000b404d17220 */ /* 0x002fe20000410000 */
[----:B------:R-:W-:-:S02]  /*2ce0*/  HADD2.F32 R180, -RZ, R55.H0_H0 ;  /* 0x20000037ffb47230 */ /* 0x000fc40000004100 */
[----:B------:R-:W-:Y:S01]  /*2cf0*/  FADD.FTZ R182, R216, R249 ;  /* 0x000000f9d8b67221 */ /* 0x000fe20000010000 */
[----:B------:R-:W-:Y:S01]  /*2d00*/  FFMA.FTZ R181, R10, R249, R215 ;  /* 0x000000f90ab57223 */ /* 0x000fe200000100d7 */
[----:B------:R0:W-:Y:S03]  /*2d10*/  STL [R1+0x98], R221 ;  /* 0x000098dd01007387 */ /* 0x0001e60000100800 */
[----:B------:R-:W-:Y:S01]  /*2d20*/  FFMA.FTZ R181, R14, R245, R181 ;  /* 0x000000f50eb57223 */ /* 0x000fe200000100b5 */
[-C--:B------:R-:W-:Y:S01]  /*2d30*/  FFMA.FTZ R252, R209, R184.reuse, R252 ;  /* 0x000000b8d1fc7223 */ /* 0x080fe200000100fc */
[----:B0-----:R-:W-:Y:S01]  /*2d40*/  FMUL.FTZ R221, R180, R184 ;  /* 0x000000b8b4dd7220 */ /* 0x001fe20000410000 */
[----:B------:R-:W-:Y:S01]  /*2d50*/  FADD.FTZ R180, R182, R245 ;  /* 0x000000f5b6b47221 */ /* 0x000fe20000010000 */
[----:B------:R-:W-:-:S03]  /*2d60*/  FFMA.FTZ R181, R15, R241, R181 ;  /* 0x000000f10fb57223 */ /* 0x000fc600000100b5 */
[----:B------:R-:W-:Y:S01]  /*2d70*/  FADD.FTZ R180, R180, R241 ;  /* 0x000000f1b4b47221 */ /* 0x000fe20000010000 */
[----:B------:R-:W-:Y:S01]  /*2d80*/  FADD.FTZ R182, -R3, R187 ;  /* 0x000000bb03b67221 */ /* 0x000fe20000010100 */
[----:B------:R-:W-:Y:S02]  /*2d90*/  FFMA.FTZ R181, R18, R236, R181 ;  /* 0x000000ec12b57223 */ /* 0x000fe400000100b5 */
[----:B------:R-:W-:Y:S01]  /*2da0*/  FADD.FTZ R180, R180, R236 ;  /* 0x000000ecb4b47221 */ /* 0x000fe20000010000 */
[----:B------:R0:W-:Y:S01]  /*2db0*/  STL [R1+0x9c], R252 ;  /* 0x00009cfc01007387 */ /* 0x0001e20000100800 */
[----:B------:R-:W-:Y:S01]  /*2dc0*/  FADD.FTZ R90, R90, R184 ;  /* 0x000000b85a5a7221 */ /* 0x000fe20000010000 */
[----:B------:R-:W-:Y:S02]  /*2dd0*/  HADD2.F32 R184, -RZ, R183.H1_H1 ;  /* 0x300000b7ffb87230 */ /* 0x000fe40000004100 */
[----:B------:R-:W-:Y:S01]  /*2de0*/  FADD.FTZ R180, R180, R232 ;  /* 0x000000e8b4b47221 */ /* 0x000fe20000010000 */
[----:B0-----:R-:W-:Y:S01]  /*2df0*/  FMUL.FTZ R252, R4, R182 ;  /* 0x000000b604fc7220 */ /* 0x001fe20000410000 */
[----:B------:R-:W-:Y:S01]  /*2e00*/  FFMA.FTZ R182, R195, R232, R181 ;  /* 0x000000e8c3b67223 */ /* 0x000fe200000100b5 */
[----:B------:R-:W-:-:S02]  /*2e10*/  HADD2.F32 R181, -RZ, R55.H1_H1 ;  /* 0x30000037ffb57230 */ /* 0x000fc40000004100 */
[----:B------:R-:W-:Y:S01]  /*2e20*/  FADD.FTZ R183, R180, R228 ;  /* 0x000000e4b4b77221 */ /* 0x000fe20000010000 */
[----:B------:R-:W-:Y:S02]  /*2e30*/  FFMA.FTZ R180, R203, R228, R182 ;  /* 0x000000e4cbb47223 */ /* 0x000fe400000100b6 */
[----:B------:R-:W-:Y:S01]  /*2e40*/  FMUL.FTZ R182, R181, R184 ;  /* 0x000000b8b5b67220 */ /* 0x000fe20000410000 */
        /* <DEDUP_REMOVED lines=8> */
[----:B---3--:R-:W-:-:S05]  /*2ed0*/  FFMA.FTZ R189, R252, R184, R189 ;  /* 0x000000b8fcbd7223 */ /* 0x008fca00000100bd */
[----:B------:R2:W-:Y:S04]  /*2ee0*/  STL [R1+0xa0], R189 ;  /* 0x0000a0bd01007387 */ /* 0x0005e80000100800 */
[----:B------:R2:W-:Y:S02]  /*2ef0*/  STL [R1+0x14], R182 ;  /* 0x000014b601007387 */ /* 0x0005e40000100800 */
.L_x_15163:
[----:B------:R-:W-:Y:S05]  /*2f00*/  BSYNC.RECONVERGENT B2 ;  /* 0x0000000000027941 */ /* 0x000fea0003800200 */
.L_x_15162:
[----:B------:R-:W-:Y:S05]  /*2f10*/  @!P4 BRA `(.L_x_15164) ;  /* 0x000000080048c947 */ /* 0x000fea0003800000 */
[----:B-1----:R-:W1:Y:S01]  /*2f20*/  LDC.64 R184, c[0x0][0x3a8] ;  /* 0x0000ea00ffb87b82 */ /* 0x002e620000000a00 */
[----:B------:R-:W3:Y:S04]  /*2f30*/  LDL.LU R220, [R1+0x84] ;  /* 0x0000840001dc7983 */ /* 0x000ee80000300800 */
[----:B------:R-:W4:Y:S03]  /*2f40*/  LDL.LU R211, [R1+0x88] ;  /* 0x0000880001d37983 */ /* 0x000f260000300800 */
[----:B--2---:R-:W2:Y:S01]  /*2f50*/  LDC.64 R188, c[0x0][0x428] ;  /* 0x00010a00ffbc7b82 */ /* 0x004ea20000000a00 */
[----:B------:R-:W4:Y:S01]  /*2f60*/  LDL.LU R219, [R1+0x8c] ;  /* 0x00008c0001db7983 */ /* 0x000f220000300800 */
[----:B------:R-:W-:-:S03]  /*2f70*/  ISETP.NE.U32.AND P0, PT, RZ, UR10, PT ;  /* 0x0000000aff007c0c */ /* 0x000fc6000bf05070 */
[----:B------:R-:W4:Y:S01]  /*2f80*/  LDL.LU R212, [R1+0x90] ;  /* 0x0000900001d47983 */ /* 0x000f220000300800 */
[----:B-1----:R-:W-:-:S04]  /*2f90*/  IMAD.WIDE.U32 R184, R2, 0x20, R184 ;  /* 0x0000002002b87825 */ /* 0x002fc800078e00b8 */
[----:B--2---:R-:W-:Y:S01]  /*2fa0*/  IMAD.WIDE.U32 R188, R214, 0x10, R188 ;  /* 0x00000010d6bc7825 */ /* 0x004fe200078e00bc */
[----:B------:R-:W2:Y:S01]  /*2fb0*/  LDG.E.128 R180, desc[UR6][R184.64] ;  /* 0x00000006b8b47981 */ /* 0x000ea2000c1e1d00 */
[----:B------:R-:W-:-:S03]  /*2fc0*/  ISETP.NE.AND.EX P0, PT, RZ, UR11, PT, P0 ;  /* 0x0000000bff007c0c */ /* 0x000fc6000bf05300 */
[----:B------:R-:W4:Y:S04]  /*2fd0*/  LDL.LU R218, [R1+0x74] ;  /* 0x0000740001da7983 */ /* 0x000f280000300800 */
[----:B------:R-:W3:Y:S04]  /*2fe0*/  LDG.E.128 R188, desc[UR6][R188.64] ;  /* 0x00000006bcbc7981 */ /* 0x000ee8000c1e1d00 */
[----:B------:R-:W4:Y:S02]  /*2ff0*/  LDG.E.128 R184, desc[UR6][R184.64+0x10] ;  /* 0x00001006b8b87981 */ /* 0x000f24000c1e1d00 */
[----:B------:R-:W1:Y:S02]  /*3000*/  @P0 LDC.64 R204, c[0x0][0x438] ;  /* 0x00010e00ffcc0b82 */ /* 0x000e640000000a00 */
[----:B------:R-:W3:Y:S04]  /*3010*/  LDL.LU R213, [R1+0x78] ;  /* 0x0000780001d57983 */ /* 0x000ee80000300800 */
[----:B------:R-:W3:Y:S01]  /*3020*/  LDL.LU R217, [R1+0x7c] ;  /* 0x00007c0001d97983 */ /* 0x000ee20000300800 */
[----:B-1----:R-:W-:-:S05]  /*3030*/  @P0 IMAD.WIDE.U32 R204, R2, 0x20, R204 ;  /* 0x0000002002cc0825 */ /* 0x002fca00078e00cc */
[----:B------:R-:W5:Y:S04]  /*3040*/  @P0 LDG.E.128 R164, desc[UR6][R204.64] ;  /* 0x00000006cca40981 */ /* 0x000f68000c1e1d00 */
[----:B------:R1:W5:Y:S01]  /*3050*/  @P0 LDG.E.128 R168, desc[UR6][R204.64+0x10] ;  /* 0x00001006cca80981 */ /* 0x000362000c1e1d00 */
[C---:B--2---:R-:W-:Y:S01]  /*3060*/  FADD.FTZ R199, -R3.reuse, R180 ;  /* 0x000000b403c77221 */ /* 0x044fe20000010100 */
[----:B------:R-:W-:-:S03]  /*3070*/  FADD.FTZ R181, -R3, R181 ;  /* 0x000000b503b57221 */ /* 0x000fc60000010100 */
[C---:B-----5:R-:W-:Y:S01]  /*3080*/  FMUL.FTZ R199, R4.reuse, R199 ;  /* 0x000000c704c77220 */ /* 0x060fe20000410000 */
[----:B-1----:R-:W-:Y:S01]  /*3090*/  FMUL.FTZ R204, R4, R181 ;  /* 0x000000b504cc7220 */ /* 0x002fe20000410000 */
[C---:B----4-:R-:W-:Y:S01]  /*30a0*/  FADD.FTZ R180, -R3.reuse, R184 ;  /* 0x000000b803b47221 */ /* 0x050fe20000010100 */
[----:B------:R-:W-:Y:S01]  /*30b0*/  FADD.FTZ R2, -R3, R185 ;  /* 0x000000b903027221 */ /* 0x000fe20000010100 */
[----:B---3--:R-:W-:Y:S02]  /*30c0*/  HADD2.F32 R184, -RZ, R188.H0_H0 ;  /* 0x200000bcffb87230 */ /* 0x008fe40000004100 */
[--C-:B------:R-:W-:Y:S02]  /*30d0*/  HADD2.F32 R185, -RZ, R60.reuse.H0_H0 ;  /* 0x2000003cffb97230 */ /* 0x100fe40000004100 */
[----:B------:R-:W-:Y:S02]  /*30e0*/  HADD2.F32 R181, -RZ, R60.H1_H1 ;  /* 0x3000003cffb57230 */ /* 0x000fe40000004100 */
[----:B------:R-:W-:Y:S01]  /*30f0*/  FADD.FTZ R92, R92, R184 ;  /* 0x000000b85c5c7221 */ /* 0x000fe20000010000 */
[-C--:B------:R-:W-:Y:S01]  /*3100*/  FFMA.FTZ R220, R199, R184.reuse, R220 ;  /* 0x000000b8c7dc7223 */ /* 0x080fe200000100dc */
[----:B------:R-:W-:Y:S01]  /*3110*/  FMUL.FTZ R231, R185, R184 ;  /* 0x000000b8b9e77220 */ /* 0x000fe20000410000 */
[----:B------:R-:W-:-:S02]  /*3120*/  HADD2.F32 R184, -RZ, R188.H1_H1 ;  /* 0x300000bcffb87230 */ /* 0x000fc40000004100 */
[----:B------:R-:W-:-:S03]  /*3130*/  FADD.FTZ R182, -R3, R182 ;  /* 0x000000b603b67221 */ /* 0x000fc60000010100 */
[----:B------:R-:W-:Y:S01]  /*3140*/  FMUL.FTZ R227, R181, R184 ;  /* 0x000000b8b5e37220 */ /* 0x000fe20000410000 */
[----:B------:R-:W-:Y:S02]  /*3150*/  HADD2.F32 R181, -RZ, R189.H0_H0 ;  /* 0x200000bdffb57230 */ /* 0x000fe40000004100 */
[----:B------:R-:W-:Y:S01]  /*3160*/  FMUL.FTZ R205, R4, R182 ;  /* 0x000000b604cd7220 */ /* 0x000fe20000410000 */
[----:B------:R-:W-:-:S03]  /*3170*/  FFMA.FTZ R211, R204, R184, R211 ;  /* 0x000000b8ccd37223 */ /* 0x000fc600000100d3 */
[----:B------:R-:W-:Y:S01]  /*3180*/  FFMA.FTZ R219, R205, R181, R219 ;  /* 0x000000b5cddb7223 */ /* 0x000fe200000100db */
[----:B------:R-:W-:Y:S01]  /*3190*/  STL [R1+0x84], R220 ;  /* 0x000084dc01007387 */ /* 0x000fe20000100800 */
[----:B------:R-:W-:-:S03]  /*31a0*/  FADD.FTZ R93, R93, R184 ;  /* 0x000000b85d5d7221 */ /* 0x000fc60000010000 */
[----:B------:R1:W-:Y:S04]  /*31b0*/  STL [R1+0x88], R211 ;  /* 0x000088d301007387 */ /* 0x0003e80000100800 */
[----:B------:R2:W-:Y:S04]  /*31c0*/  STL [R1+0x8c], R219 ;  /* 0x00008cdb01007387 */ /* 0x0005e80000100800 */
[----:B------:R-:W3:Y:S01]  /*31d0*/  LDL.LU R184, [R1+0x80] ;  /* 0x0000800001b87983 */ /* 0x000ee20000300800 */
[----:B------:R-:W-:Y:S02]  /*31e0*/  HADD2.F32 R182, -RZ, R61.H0_H0 ;  /* 0x2000003dffb67230 */ /* 0x000fe40000004100 */
[----:B------:R-:W-:Y:S01]  /*31f0*/  FADD.FTZ R183, -R3, R183 ;  /* 0x000000b703b77221 */ /* 0x000fe20000010100 */
[----:B------:R-:W-:-:S02]  /*3200*/  FADD.FTZ R94, R94, R181 ;  /* 0x000000b55e5e7221 */ /* 0x000fc40000010000 */
[----:B------:R-:W-:Y:S01]  /*3210*/  FMUL.FTZ R226, R182, R181 ;  /* 0x000000b5b6e27220 */ /* 0x000fe20000410000 */
[----:B------:R-:W-:Y:S02]  /*3220*/  HADD2.F32 R181, -RZ, R189.H1_H1 ;  /* 0x300000bdffb57230 */ /* 0x000fe40000004100 */
[C---:B------:R-:W-:Y:S01]  /*3230*/  FMUL.FTZ R210, R4.reuse, R183 ;  /* 0x000000b704d27220 */ /* 0x040fe20000410000 */
[----:B------:R-:W-:Y:S02]  /*3240*/  HADD2.F32 R182, -RZ, R61.H1_H1 ;  /* 0x3000003dffb67230 */ /* 0x000fe40000004100 */
[----:B-1----:R-:W-:Y:S01]  /*3250*/  FMUL.FTZ R211, R4, R180 ;  /* 0x000000b404d37220 */ /* 0x002fe20000410000 */
[----:B------:R-:W-:Y:S02]  /*3260*/  HADD2.F32 R180, -RZ, R190.H0_H0 ;  /* 0x200000beffb47230 */ /* 0x000fe40000004100 */
[----:B------:R-:W-:Y:S01]  /*3270*/  FADD.FTZ R95, R95, R181 ;  /* 0x000000b55f5f7221 */ /* 0x000fe20000010000 */
[-C--:B------:R-:W-:Y:S01]  /*3280*/  FFMA.FTZ R212, R210, R181.reuse, R212 ;  /* 0x000000b5d2d47223 */ /* 0x080fe200000100d4 */
[----:B------:R-:W-:Y:S01]  /*3290*/  FMUL.FTZ R220, R182, R181 ;  /* 0x000000b5b6dc7220 */ /* 0x000fe20000410000 */
[----:B------:R-:W-:-:S02]  /*32a0*/  HADD2.F32 R181, -RZ, R62.H0_H0 ;  /* 0x2000003effb57230 */ /* 0x000fc40000004100 */
[----:B------:R-:W-:Y:S01]  /*32b0*/  FADD.FTZ R96, R96, R180 ;  /* 0x000000b460607221 */ /* 0x000fe20000010000 */
[-C--:B------:R-:W-:Y:S01]  /*32c0*/  FFMA.FTZ R218, R211, R180.reuse, R218 ;  /* 0x000000b4d3da7223 */ /* 0x080fe200000100da */
[----:B------:R1:W-:Y:S01]  /*32d0*/  STL [R1+0x90], R212 ;  /* 0x000090d401007387 */ /* 0x0003e20000100800 */
[----:B--2---:R-:W-:Y:S01]  /*32e0*/  FMUL.FTZ R219, R181, R180 ;  /* 0x000000b4b5db7220 */ /* 0x004fe20000410000 */
[----:B------:R-:W-:Y:S02]  /*32f0*/  HADD2.F32 R180, -RZ, R190.H1_H1 ;  /* 0x300000beffb47230 */ /* 0x000fe40000004100 */
[----:B------:R2:W-:Y:S01]  /*3300*/  STL [R1+0x74], R218 ;  /* 0x000074da01007387 */ /* 0x0005e20000100800 */
[----:B-1----:R-:W-:Y:S01]  /*3310*/  FMUL.FTZ R212, R4, R2 ;  /* 0x0000000204d47220 */ /* 0x002fe20000410000 */
[----:B------:R-:W-:Y:S02]  /*3320*/  HADD2.F32 R2, -RZ, R62.H1_H1 ;  /* 0x3000003eff027230 */ /* 0x000fe40000004100 */
[----:B------:R-:W-:Y:S01]  /*3330*/  FADD.FTZ R97, R97, R180 ;  /* 0x000000b461617221 */ /* 0x000fe20000010000 */
[----:B------:R-:W-:-:S02]  /*3340*/  FFMA.FTZ R213, R212, R180, R213 ;  /* 0x000000b4d4d57223 */ /* 0x000fc400000100d5 */
[----:B--2---:R-:W-:Y:S01]  /*3350*/  FMUL.FTZ R218, R2, R180 ;  /* 0x000000b402da7220 */ /* 0x004fe20000410000 */
[----:B------:R-:W-:Y:S01]  /*3360*/  FADD.FTZ R180, R216, R231 ;  /* 0x000000e7d8b47221 */ /* 0x000fe20000010000 */
[----:B------:R-:W-:Y:S01]  /*3370*/  FFMA.FTZ R181, R199, R231, R215 ;  /* 0x000000e7c7b57223 */ /* 0x000fe200000100d7 */
[----:B------:R-:W-:Y:S01]  /*3380*/  FADD.FTZ R186, -R3, R186 ;  /* 0x000000ba03ba7221 */ /* 0x000fe20000010100 */
[----:B------:R-:W-:Y:S02]  /*3390*/  HADD2.F32 R2, -RZ, R191.H0_H0 ;  /* 0x200000bfff027230 */ /* 0x000fe40000004100 */
[----:B------:R-:W-:Y:S01]  /*33a0*/  FADD.FTZ R180, R180, R227 ;  /* 0x000000e3b4b47221 */ /* 0x000fe20000010000 */
[----:B------:R1:W-:Y:S01]  /*33b0*/  STL [R1+0x78], R213 ;  /* 0x000078d501007387 */ /* 0x0003e20000100800 */
[----:B------:R-:W-:Y:S02]  /*33c0*/  FFMA.FTZ R181, R204, R227, R181 ;  /* 0x000000e3ccb57223 */ /* 0x000fe400000100b5 */
[----:B------:R-:W-:-:S02]  /*33d0*/  FADD.FTZ R180, R180, R226 ;  /* 0x000000e2b4b47221 */ /* 0x000fc40000010000 */
[----:B------:R-:W-:Y:S01]  /*33e0*/  FFMA.FTZ R181, R205, R226, R181 ;  /* 0x000000e2cdb57223 */ /* 0x000fe200000100b5 */
[----:B-1----:R-:W-:Y:S01]  /*33f0*/  FMUL.FTZ R213, R4, R186 ;  /* 0x000000ba04d57220 */ /* 0x002fe20000410000 */
[----:B------:R-:W-:Y:S01]  /*3400*/  FADD.FTZ R3, -R3, R187 ;  /* 0x000000bb03037221 */ /* 0x000fe20000010100 */
[--C-:B------:R-:W-:Y:S02]  /*3410*/  HADD2.F32 R182, -RZ, R63.reuse.H0_H0 ;  /* 0x2000003fffb67230 */ /* 0x100fe40000004100 */
[----:B------:R-:W-:Y:S01]  /*3420*/  FFMA.FTZ R217, R213, R2, R217 ;  /* 0x00000002d5d97223 */ /* 0x000fe200000100d9 */
[----:B------:R-:W-:Y:S01]  /*3430*/  FADD.FTZ R180, R180, R220 ;  /* 0x000000dcb4b47221 */ /* 0x000fe20000010000 */
[----:B------:R-:W-:Y:S01]  /*3440*/  FFMA.FTZ R181, R210, R220, R181 ;  /* 0x000000dcd2b57223 */ /* 0x000fe200000100b5 */
[----:B------:R-:W-:Y:S01]  /*3450*/  FMUL.FTZ R183, R4, R3 ;  /* 0x0000000304b77220 */ /* 0x000fe20000410000 */
[----:B------:R-:W-:Y:S01]  /*3460*/  FADD.FTZ R98, R98, R2 ;  /* 0x0000000262627221 */ /* 0x000fe20000010000 */
[----:B------:R1:W-:Y:S01]  /*3470*/  STL [R1+0x7c], R217 ;  /* 0x00007cd901007387 */ /* 0x0003e20000100800 */
[----:B------:R-:W-:Y:S01]  /*3480*/  FADD.FTZ R3, R180, R219 ;  /* 0x000000dbb4037221 */ /* 0x000fe20000010000 */
[----:B------:R-:W-:Y:S01]  /*3490*/  FFMA.FTZ R180, R211, R219, R181 ;  /* 0x000000dbd3b47223 */ /* 0x000fe200000100b5 */
[----:B------:R-:W-:-:S02]  /*34a0*/  HADD2.F32 R181, -RZ, R63.H1_H1 ;  /* 0x3000003fffb57230 */ /* 0x000fc40000004100 */
[----:B-1----:R-:W-:Y:S01]  /*34b0*/  FMUL.FTZ R217, R182, R2 ;  /* 0x00000002b6d97220 */ /* 0x002fe20000410000 */
[----:B------:R-:W-:Y:S01]  /*34c0*/  HADD2.F32 R2, -RZ, R191.H1_H1 ;  /* 0x300000bfff027230 */ /* 0x000fe20000004100 */
[----:B------:R4:W-:Y:S04]  /*34d0*/  STL [R1+0x10], R183 ;  /* 0x000010b701007387 */ /* 0x0009e80000100800 */
[----:B------:R-:W-:Y:S01]  /*34e0*/  FMUL.FTZ R181, R181, R2 ;  /* 0x00000002b5b57220 */ /* 0x000fe20000410000 */
[----:B------:R-:W-:Y:S01]  /*34f0*/  FADD.FTZ R3, R3, R218 ;  /* 0x000000da03037221 */ /* 0x000fe20000010000 */
[----:B------:R-:W-:Y:S01]  /*3500*/  FFMA.FTZ R180, R212, R218, R180 ;  /* 0x000000dad4b47223 */ /* 0x000fe200000100b4 */
[----:B------:R-:W-:Y:S02]  /*3510*/  FADD.FTZ R99, R99, R2 ;  /* 0x0000000263637221 */ /* 0x000fe40000010000 */
[----:B------:R-:W-:-:S04]  /*3520*/  FADD.FTZ R3, R3, R217 ;  /* 0x000000d903037221 */ /* 0x000fc80000010000 */
[----:B------:R-:W-:Y:S01]  /*3530*/  FADD.FTZ R216, R3, R181 ;  /* 0x000000b503d87221 */ /* 0x000fe20000010000 */
[----:B---3--:R-:W-:-:S05]  /*3540*/  FFMA.FTZ R184, R183, R2, R184 ;  /* 0x00000002b7b87223 */ /* 0x008fca00000100b8 */
[----:B------:R4:W-:Y:S04]  /*3550*/  STL [R1+0x80], R184 ;  /* 0x000080b801007387 */ /* 0x0009e80000100800 */
[----:B------:R4:W-:Y:S01]  /*3560*/  STL [R1+0xc], R181 ;  /* 0x00000cb501007387 */ /* 0x0009e20000100800 */
[----:B------:R-:W-:-:S04]  /*3570*/  FFMA.FTZ R2, R213, R217, R180 ;  /* 0x000000d9d5027223 */ /* 0x000fc800000100b4 */
[----:B------:R-:W-:Y:S01]  /*3580*/  FFMA.FTZ R215, R183, R181, R2 ;  /* 0x000000b5b7d77223 */ /* 0x000fe20000010002 */
[----:B------:R-:W-:Y:S06]  /*3590*/  BRA `(.L_x_15164) ;  /* 0x0000000000a87947 */ /* 0x000fec0003800000 */
.L_x_15155:
        /* <DEDUP_REMOVED lines=42> */
.L_x_15164:
[----:B------:R-:W-:Y:S05]  /*3840*/  BSYNC.RECONVERGENT B1 ;  /* 0x0000000000017941 */ /* 0x000fea0003800200 */
.L_x_15154:
[----:B------:R-:W2:Y:S01]  /*3850*/  LDL R187, [R1+0x30] ;  /* 0x0000300001bb7983 */ /* 0x000ea20000100800 */
[----:B------:R-:W-:Y:S01]  /*3860*/  UMOV UR4, 0xffffffff ;  /* 0xffffffff00047882 */ /* 0x000fe20000000000 */
[----:B--2---:R-:W-:Y:S02]  /*3870*/  ISETP.GE.AND P2, PT, R187, 0x1, PT ;  /* 0x00000001bb00780c */ /* 0x004fe40003f46270 */
[----:B------:R-:W-:Y:S11]  /*3880*/  BRA.DIV UR4, `(.L_x_15165) ;  /* 0x000000c204647947 */ /* 0x000ff6000b800000 */
[----:B-1-3--:R-:W1:Y:S02]  /*3890*/  SHFL.BFLY PT, R2, R216, 0x1, 0x1f ;  /* 0x0c201f00d8027f89 */ /* 0x00ae6400000e0000 */
[----:B-1----:R-:W-:Y:S02]  /*38a0*/  FADD.FTZ R182, R2, R216 ;  /* 0x000000d802b67221 */ /* 0x002fe40000010000 */
[----:B------:R-:W4:Y:S02]  /*38b0*/  SHFL.BFLY PT, R2, R215, 0x1, 0x1f ;  /* 0x0c201f00d7027f89 */ /* 0x000f2400000e0000 */
[----:B----4-:R-:W-:Y:S02]  /*38c0*/  FADD.FTZ R183, R2, R215 ;  /* 0x000000d702b77221 */ /* 0x010fe40000010000 */
        /* <DEDUP_REMOVED lines=14> */
.L_x_15381:
        /* <DEDUP_REMOVED lines=9> */
[----:B------:R-:W-:Y:S04]  /*3a40*/  BSSY.RECONVERGENT B1, `(.L_x_15166) ;  /* 0x00001ff000017945 */ /* 0x000fe80003800200 */
[----:B--2---:R-:W-:Y:S01]  /*3a50*/  FSEL R182, R3, RZ, !P0 ;  /* 0x000000ff03b67208 */ /* 0x004fe20004000000 */
[----:B---3--:R-:W-:-:S05]  /*3a60*/  @P2 IMAD R180, R180, R181, RZ ;  /* 0x000000b5b4b42224 */ /* 0x008fca00078e02ff */
[----:B------:R-:W-:Y:S02]  /*3a70*/  @P2 SHF.R.S32.HI R181, RZ, 0x1f, R180 ;  /* 0x0000001fffb52819 */ /* 0x000fe400000114b4 */
[----:B----4-:R-:W-:Y:S02]  /*3a80*/  MOV R183, R184 ;  /* 0x000000b800b77202 */ /* 0x010fe40000000f00 */
[----:B------:R-:W-:Y:S01]  /*3a90*/  @P2 LEA.HI R181, R181, R180, RZ, 0x3 ;  /* 0x000000b4b5b52211 */ /* 0x000fe200078f18ff */
[----:B------:R-:W-:-:S03]  /*3aa0*/  HFMA2 R180, -RZ, RZ, 0, 0 ;  /* 0x00000000ffb47431 */ /* 0x000fc600000001ff */
[----:B------:R-:W-:Y:S01]  /*3ab0*/  @P2 LEA.HI.SX32 R180, R181, R186, 0x1d ;  /* 0x000000bab5b42211 */ /* 0x000fe200078feaff */
[----:B------:R-:W-:Y:S01]  /*3ac0*/  FMUL.FTZ R181, R2, UR9 ;  /* 0x0000000902b57c20 */ /* 0x000fe20008410000 */
[----:B------:R-:W-:Y:S06]  /*3ad0*/  @!P3 BRA `(.L_x_15167) ;  /* 0x0000001c00d4b947 */ /* 0x000fec0003800000 */
[----:B------:R-:W-:Y:S04]  /*3ae0*/  BSSY.RECONVERGENT B2, `(.L_x_15168) ;  /* 0x0000005000027945 */ /* 0x000fe80003800200 */
[----:B------:R-:W-:Y:S05]  /*3af0*/  @!P2 BRA `(.L_x_15169) ;  /* 0x00000000000ca947 */ /* 0x000fea0003800000 */
[----:B------:R-:W1:Y:S02]  /*3b00*/  LDC.64 R2, c[0x0][0x390] ;  /* 0x0000e400ff027b82 */ /* 0x000e640000000a00 */
[----:B-1----:R-:W-:-:S05]  /*3b10*/  IMAD.WIDE.U32 R2, R180, 0x10, R2 ;  /* 0x00000010b4027825 */ /* 0x002fca00078e0002 */
[----:B------:R1:W5:Y:S02]  /*3b20*/  LDG.E.128 R172, desc[UR6][R2.64] ;  /* 0x0000000602ac7981 */ /* 0x000364000c1e1d00 */
.L_x_15169:
[----:B------:R-:W-:Y:S05]  /*3b30*/  BSYNC.RECONVERGENT B2 ;  /* 0x0000000000027941 */ /* 0x000fea0003800200 */
.L_x_15168:
        /* <DEDUP_REMOVED lines=23> */
.L_x_15174:
[----:B------:R-:W-:Y:S05]  /*3cb0*/  BSYNC.RECONVERGENT B3 ;  /* 0x0000000000037941 */ /* 0x000fea0003800200 */
.L_x_15173:
        /* <DEDUP_REMOVED lines=14> */
.L_x_15176:
[----:B------:R-:W-:Y:S05]  /*3da0*/  BSYNC.RECONVERGENT B3 ;  /* 0x0000000000037941 */ /* 0x000fea0003800200 */
.L_x_15175:
        /* <DEDUP_REMOVED lines=14> */
.L_x_15178:
[----:B------:R-:W-:Y:S05]  /*3e90*/  BSYNC.RECONVERGENT B3 ;  /* 0x0000000000037941 */ /* 0x000fea0003800200 */
.L_x_15177:
        /* <DEDUP_REMOVED lines=14> */
.L_x_15180:
[----:B------:R-:W-:Y:S05]  /*3f80*/  BSYNC.RECONVERGENT B3 ;  /* 0x0000000000037941 */ /* 0x000fea0003800200 */
.L_x_15179:
        /* <DEDUP_REMOVED lines=14> */
.L_x_15182:
[----:B------:R-:W-:Y:S05]  /*4070*/  BSYNC.RECONVERGENT B3 ;  /* 0x0000000000037941 */ /* 0x000fea0003800200 */
.L_x_15181:
        /* <DEDUP_REMOVED lines=14> */
.L_x_15184:
[----:B------:R-:W-:Y:S05]  /*4160*/  BSYNC.RECONVERGENT B3 ;  /* 0x0000000000037941 */ /* 0x000fea0003800200 */
.L_x_15183:
        /* <DEDUP_REMOVED lines=14> */
.L_x_15186:
[----:B------:R-:W-:Y:S05]  /*4250*/  BSYNC.RECONVERGENT B3 ;  /* 0x0000000000037941 */ /* 0x000fea0003800200 */
.L_x_15185:
[----:B------:R-:W-:Y:S05]  /*4260*/  @!P2 BRA `(.L_x_15187) ;  /* 0x0000001400c0a947 */ /* 0x000fea0003800000 */
[----:B------:R-:W2:Y:S04]  /*4270*/  LDL R184, [R1+0x8] ;  /* 0x0000080001b87983 */ /* 0x000ea80000100800 */
[----:B------:R-:W3:Y:S01]  /*4280*/  LDL R185, [R1+0x20] ;  /* 0x0000200001b97983 */ /* 0x000ee20000100800 */
[----:B------:R-:W-:Y:S01]  /*4290*/  ISETP.GT.AND P0, PT, R5, RZ, PT ;  /* 0x000000ff0500720c */ /* 0x000fe20003f04270 */
[----:B--2---:R-:W-:-:S04]  /*42a0*/  FFMA.FTZ R184, R184, R181, R182 ;  /* 0x000000b5b8b87223 */ /* 0x004fc800000100b6 */
[----:B---3--:R-:W-:-:S04]  /*42b0*/  FADD.FTZ R184, R185, -R184 ;  /* 0x800000b8b9b87221 */ /* 0x008fc80000010000 */
[----:B-----5:R-:W-:Y:S01]  /*42c0*/  FMUL.FTZ R184, R4, R184 ;  /* 0x000000b804b87220 */ /* 0x020fe20000410000 */
[----:B------:R-:W-:-:S04]  /*42d0*/  HADD2.F32 R185, -RZ, R175.H1_H1 ;  /* 0x300000afffb97230 */ /* 0x000fc80000004100 */
        /* <DEDUP_REMOVED lines=8> */
.L_x_15172:
[----:B------:R-:W2:Y:S04]  /*4360*/  LDL R185, [R1+0x8] ;  /* 0x0000080001b97983 */ /* 0x000ea80000100800 */
[----:B------:R-:W3:Y:S01]  /*4370*/  LDL R184, [R1+0x20] ;  /* 0x0000200001b87983 */ /* 0x000ee20000100800 */
        /* <DEDUP_REMOVED lines=47> */
.L_x_15189:
[----:B------:R-:W-:Y:S05]  /*4670*/  BSYNC.RECONVERGENT B3 ;  /* 0x0000000000037941 */ /* 0x000fea0003800200 */
.L_x_15188:
[----:B------:R-:W-:Y:S04]  /*4680*/  BSSY.RECONVERGENT B3, `(.L_x_15190) ;  /* 0x000000e000037945 */ /* 0x000fe80003800200 */
        /* <DEDUP_REMOVED lines=13> */
.L_x_15191:
[----:B------:R-:W-:Y:S05]  /*4760*/  BSYNC.RECONVERGENT B3 ;  /* 0x0000000000037941 */ /* 0x000fea0003800200 */
.L_x_15190:
[----:B------:R-:W-:Y:S04]  /*4770*/  BSSY.RECONVERGENT B3, `(.L_x_15192) ;  /* 0x000000e000037945 */ /* 0x000fe80003800200 */
        /* <DEDUP_REMOVED lines=13> */
.L_x_15193:
[----:B------:R-:W-:Y:S05]  /*4850*/  BSYNC.RECONVERGENT B3 ;  /* 0x0000000000037941 */ /* 0x000fea0003800200 */
.L_x_15192:
        /* <DEDUP_REMOVED lines=14> */
.L_x_15195:
[----:B------:R-:W-:Y:S05]  /*4940*/  BSYNC.RECONVERGENT B3 ;  /* 0x0000000000037941 */ /* 0x000fea0003800200 */
.L_x_15194:
        /* <DEDUP_REMOVED lines=14> */
.L_x_15197:
[----:B------:R-:W-:Y:S05]  /*4a30*/  BSYNC.RECONVERGENT B3 ;  /* 0x0000000000037941 */ /* 0x000fea0003800200 */
.L_x_15196:
        /* <DEDUP_REMOVED lines=14> */
.L_x_15199:
[----:B------:R-:W-:Y:S05]  /*4b20*/  BSYNC.RECONVERGENT B3 ;  /* 0x0000000000037941 */ /* 0x000fea0003800200 */
.L_x_15198:
        /* <DEDUP_REMOVED lines=14> */
.L_x_15201:
[----:B------:R-:W-:Y:S05]  /*4c10*/  BSYNC.RECONVERGENT B3 ;  /* 0x0000000000037941 */ /* 0x000fea0003800200 */
.L_x_15200:
[----:B------:R-:W-:Y:S01]  /*4c20*/  MOV R70, R184 ;  /* 0x000000b800467202 */ /* 0x000fe20000000f00 */
[----:B------:R-:W-:Y:S06]  /*4c30*/  @!P2 BRA `(.L_x_15187) ;  /* 0x0000000c004ca947 */ /* 0x000fec0003800000 */
[----:B------:R-:W-:Y:S02]  /*4c40*/  HADD2.F32 R185, -RZ, R175.H1_H1 ;  /* 0x300000afffb97230 */ /* 0x000fe40000004100 */
[----:B------:R-:W-:-:S04]  /*4c50*/  FMUL.FTZ R70, R71, UR12 ;  /* 0x0000000c47467c20 */ /* 0x000fc80008410000 */
[----:B------:R-:W-:Y:S01]  /*4c60*/  FFMA.FTZ R107, R185, R70, R107 ;  /* 0x00000046b96b7223 */ /* 0x000fe2000001006b */
[----:B------:R-:W-:-:S05]  /*4c70*/  HADD2.F32 R185, -RZ, R35.H1_H1 ;  /* 0x30000023ffb97230 */ /* 0x000fca0000004100 */
[----:B------:R-:W-:-:S05]  /*4c80*/  FMUL.FTZ R70, R185, R70 ;  /* 0x00000046b9467220 */ /* 0x000fca0000410000 */
[----:B------:R-:W-:-:S04]  /*4c90*/  F2FP.F16.F32.PACK_AB R70, RZ, R70 ;  /* 0x00000046ff46723e */ /* 0x000fc800000000ff */
[----:B------:R-:W-:Y:S02]  /*4ca0*/  PRMT R179, R179, 0x5410, R70 ;  /* 0x00005410b3b37816 */ /* 0x000fe40000000046 */
[----:B------:R-:W-:Y:S01]  /*4cb0*/  MOV R70, R184 ;  /* 0x000000b800467202 */ /* 0x000fe20000000f00 */
[----:B------:R-:W-:Y:S06]  /*4cc0*/  BRA `(.L_x_15187) ;  /* 0x0000000c00287947 */ /* 0x000fec0003800000 */
.L_x_15171:
[----:B-1----:R-:W-:Y:S02]  /*4cd0*/  MOV R2, UR20 ;  /* 0x0000001400027c02 */ /* 0x002fe40008000f00 */
[----:B------:R-:W-:Y:S02]  /*4ce0*/  MOV R3, UR21 ;  /* 0x0000001500037c02 */ /* 0x000fe40008000f00 */
[----:B------:R-:W-:-:S04]  /*4cf0*/  ISETP.NE.U32.AND P0, PT, R2, RZ, PT ;  /* 0x000000ff0200720c */ /* 0x000fc80003f05070 */
[----:B------:R-:W-:-:S13]  /*4d00*/  ISETP.NE.AND.EX P0, PT, R3, RZ, PT, P0 ;  /* 0x000000ff0300720c */ /* 0x000fda0003f05300 */
[----:B------:R-:W-:Y:S05]  /*4d10*/  @P0 BRA `(.L_x_15202) ;  /* 0x00000004008c0947 */ /* 0x000fea0003800000 */
[----:B------:R-:W-:-:S04]  /*4d20*/  @P1 FFMA.FTZ R184, R0, R181, R182 ;  /* 0x000000b500b81223 */ /* 0x000fc800000100b6 */
[----:B------:R-:W-:Y:S01]  /*4d30*/  @P1 FADD.FTZ R185, R240, -R184 ;  /* 0x800000b8f0b91221 */ /* 0x000fe20000010000 */
[----:B-----5:R-:W-:-:S03]  /*4d40*/  MOV R184, R140 ;  /* 0x0000008c00b87202 */ /* 0x020fc60000000f00 */
        /* <DEDUP_REMOVED lines=9> */
[----:B------:R-:W-:-:S04]  /*4de0*/  @P1 FFMA.FTZ R184, R13, R181, R182 ;  /* 0x000000b50db81223 */ /* 0x000fc800000100b6 */
[----:B------:R-:W-:Y:S01]  /*4df0*/  @P1 FADD.FTZ R185, R248, -R184 ;  /* 0x800000b8f8b91221 */ /* 0x000fe20000010000 */
[----:B------:R-:W-:-:S03]  /*4e00*/  MOV R184, R141 ;  /* 0x0000008d00b87202 */ /* 0x000fc60000000f00 */
[----:B------:R-:W-:Y:S02]  /*4e10*/  @P1 FFMA.FTZ R184, R4, R185, R141 ;  /* 0x000000b904b81223 */ /* 0x000fe4000001008d */
[----:B------:R-:W1:Y:S02]  /*4e20*/  @P2 LDC R185, c[0x0][0x40c] ;  /* 0x00010300ffb92b82 */ /* 0x000e640000000800 */
[----:B-1----:R-:W-:Y:S01]  /*4e30*/  @P2 FMUL.FTZ R184, R184, R185 ;  /* 0x000000b9b8b82220 */ /* 0x002fe20000410000 */
[----:B------:R-:W-:-:S05]  /*4e40*/  @P2 HADD2.F32 R185, -RZ, R172.H1_H1 ;  /* 0x300000acffb92230 */ /* 0x000fca0000004100 */
[----:B------:R-:W-:Y:S01]  /*4e50*/  @P2 FFMA.FTZ R101, R185, R184, R101 ;  /* 0x000000b8b9652223 */ /* 0x000fe20000010065 */
[----:B------:R-:W-:-:S05]  /*4e60*/  @P2 HADD2.F32 R185, -RZ, R32.H1_H1 ;  /* 0x30000020ffb92230 */ /* 0x000fca0000004100 */
        /* <DEDUP_REMOVED lines=78> */
.L_x_15202:
[----:B------:R-:W2:Y:S01]  /*5350*/  LDL R186, [R1+0x8] ;  /* 0x0000080001ba7983 */ /* 0x000ea20000100800 */
[----:B------:R-:W1:Y:S03]  /*5360*/  @P2 LDC R69, c[0x0][0x40c] ;  /* 0x00010300ff452b82 */ /* 0x000e660000000800 */
[----:B------:R-:W3:Y:S01]  /*5370*/  LDL R185, [R1+0x20] ;  /* 0x0000200001b97983 */ /* 0x000ee20000100800 */
[----:B------:R-:W-:-:S04]  /*5380*/  @P1 FFMA.FTZ R68, R0, R181, R182 ;  /* 0x000000b500441223 */ /* 0x000fc800000100b6 */
[----:B------:R-:W4:Y:S01]  /*5390*/  @P2 LDC R70, c[0x0][0x40c] ;  /* 0x00010300ff462b82 */ /* 0x000f220000000800 */
[----:B------:R-:W-:Y:S01]  /*53a0*/  @P1 FADD.FTZ R68, R240, -R68 ;  /* 0x80000044f0441221 */ /* 0x000fe20000010000 */
[----:B-----5:R-:W-:-:S03]  /*53b0*/  MOV R72, R140 ;  /* 0x0000008c00487202 */ /* 0x020fc60000000f00 */
[----:B------:R-:W-:Y:S01]  /*53c0*/  @P1 FFMA.FTZ R72, R4, R68, R140 ;  /* 0x0000004404481223 */ /* 0x000fe2000001008c */
[----:B------:R-:W-:Y:S01]  /*53d0*/  @P1 FFMA.FTZ R68, R13, R181, R182 ;  /* 0x000000b50d441223 */ /* 0x000fe200000100b6 */
[----:B------:R-:W-:-:S03]  /*53e0*/  MOV R73, R141 ;  /* 0x0000008d00497202 */ /* 0x000fc60000000f00 */
[----:B------:R-:W-:Y:S01]  /*53f0*/  @P1 FADD.FTZ R68, R248, -R68 ;  /* 0x80000044f8441221 */ /* 0x000fe20000010000 */
[----:B------:R-:W-:-:S03]  /*5400*/  @P2 HADD2.F32 R71, -RZ, R32.H0_H0 ;  /* 0x20000020ff472230 */ /* 0x000fc60000004100 */
[----:B------:R-:W-:Y:S01]  /*5410*/  @P1 FFMA.FTZ R73, R4, R68, R141 ;  /* 0x0000004404491223 */ /* 0x000fe2000001008d */
[----:B------:R-:W-:Y:S02]  /*5420*/  @P2 HADD2.F32 R68, -RZ, R172.H0_H0 ;  /* 0x200000acff442230 */ /* 0x000fe40000004100 */
[----:B-1----:R-:W-:-:S04]  /*5430*/  @P2 FMUL.FTZ R69, R72, R69 ;  /* 0x0000004548452220 */ /* 0x002fc80000410000 */
[-C--:B------:R-:W-:Y:S01]  /*5440*/  @P2 FFMA.FTZ R100, R68, R69.reuse, R100 ;  /* 0x0000004544642223 */ /* 0x080fe20000010064 */
[----:B------:R-:W-:Y:S01]  /*5450*/  @P2 FMUL.FTZ R69, R71, R69 ;  /* 0x0000004547452220 */ /* 0x000fe20000410000 */
[----:B------:R-:W-:Y:S02]  /*5460*/  @P2 HADD2.F32 R68, -RZ, R32.H1_H1 ;  /* 0x30000020ff442230 */ /* 0x000fe40000004100 */
[----:B------:R-:W-:Y:S02]  /*5470*/  @P2 HADD2.F32 R71, -RZ, R172.H1_H1 ;  /* 0x300000acff472230 */ /* 0x000fe40000004100 */
[----:B----4-:R-:W-:-:S04]  /*5480*/  @P2 FMUL.FTZ R70, R73, R70 ;  /* 0x0000004649462220 */ /* 0x010fc80000410000 */
[-C--:B------:R-:W-:Y:S01]  /*5490*/  @P2 FMUL.FTZ R68, R68, R70.reuse ;  /* 0x0000004644442220 */ /* 0x080fe20000410000 */
[----:B------:R-:W-:Y:S01]  /*54a0*/  @P2 FFMA.FTZ R101, R71, R70, R101 ;  /* 0x0000004647652223 */ /* 0x000fe20000010065 */
[----:B------:R-:W-:-:S04]  /*54b0*/  @P1 FFMA.FTZ R70, R192, R181, R182 ;  /* 0x000000b5c0461223 */ /* 0x000fc800000100b6 */
[----:B------:R-:W-:Y:S01]  /*54c0*/  @P1 FADD.FTZ R70, R244, -R70 ;  /* 0x80000046f4461221 */ /* 0x000fe20000010000 */
[----:B------:R-:W-:-:S03]  /*54d0*/  MOV R74, R142 ;  /* 0x0000008e004a7202 */ /* 0x000fc60000000f00 */
[----:B------:R-:W-:Y:S02]  /*54e0*/  @P1 FFMA.FTZ R74, R4, R70, R142 ;  /* 0x00000046044a1223 */ /* 0x000fe4000001008e */
[----:B------:R-:W1:Y:S01]  /*54f0*/  @P2 LDC R70, c[0x0][0x40c] ;  /* 0x00010300ff462b82 */ /* 0x000e620000000800 */
[----:B------:R-:W-:-:S04]  /*5500*/  @P1 FFMA.FTZ R71, R194, R181, R182 ;  /* 0x000000b5c2471223 */ /* 0x000fc800000100b6 */
[----:B------:R-:W-:Y:S01]  /*5510*/  @P1 FADD.FTZ R71, R239, -R71 ;  /* 0x80000047ef471221 */ /* 0x000fe20000010000 */
[----:B------:R-:W-:-:S03]  /*5520*/  MOV R75, R143 ;  /* 0x0000008f004b7202 */ /* 0x000fc60000000f00 */
[----:B------:R-:W-:Y:S02]  /*5530*/  @P1 FFMA.FTZ R75, R4, R71, R143 ;  /* 0x00000047044b1223 */ /* 0x000fe4000001008f */
[----:B------:R-:W4:Y:S01]  /*5540*/  @P2 LDC R71, c[0x0][0x40c] ;  /* 0x00010300ff472b82 */ /* 0x000f220000000800 */
[----:B------:R-:W-:Y:S02]  /*5550*/  @P2 F2FP.F16.F32.PACK_AB R69, RZ, R69 ;  /* 0x00000045ff45223e */ /* 0x000fe400000000ff */
[----:B------:R-:W-:Y:S02]  /*5560*/  @P2 F2FP.F16.F32.PACK_AB R68, RZ, R68 ;  /* 0x00000044ff44223e */ /* 0x000fe400000000ff */
[----:B------:R-:W-:-:S04]  /*5570*/  @P2 PRMT R176, R69, 0x7610, R176 ;  /* 0x0000761045b02816 */ /* 0x000fc800000000b0 */
[----:B------:R-:W-:Y:S01]  /*5580*/  @P2 PRMT R176, R176, 0x5410, R68 ;  /* 0x00005410b0b02816 */ /* 0x000fe20000000044 */
[----:B------:R-:W-:Y:S02]  /*5590*/  @P2 HADD2.F32 R68, -RZ, R173.H0_H0 ;  /* 0x200000adff442230 */ /* 0x000fe40000004100 */
[----:B-1----:R-:W-:-:S04]  /*55a0*/  @P2 FMUL.FTZ R70, R74, R70 ;  /* 0x000000464a462220 */ /* 0x002fc80000410000 */
[----:B------:R-:W-:Y:S01]  /*55b0*/  @P2 FFMA.FTZ R102, R68, R70, R102 ;  /* 0x0000004644662223 */ /* 0x000fe20000010066 */
[----:B------:R-:W-:-:S05]  /*55c0*/  @P2 HADD2.F32 R68, -RZ, R33.H0_H0 ;  /* 0x20000021ff442230 */ /* 0x000fca0000004100 */
[----:B------:R-:W-:Y:S01]  /*55d0*/  @P2 FMUL.FTZ R69, R68, R70 ;  /* 0x0000004644452220 */ /* 0x000fe20000410000 */
[----:B------:R-:W-:Y:S02]  /*55e0*/  @P2 HADD2.F32 R68, -RZ, R173.H1_H1 ;  /* 0x300000adff442230 */ /* 0x000fe40000004100 */
[----:B----4-:R-:W-:-:S04]  /*55f0*/  @P2 FMUL.FTZ R71, R75, R71 ;  /* 0x000000474b472220 */ /* 0x010fc80000410000 */
[----:B------:R-:W-:Y:S01]  /*5600*/  @P2 FFMA.FTZ R103, R68, R71, R103 ;  /* 0x0000004744672223 */ /* 0x000fe20000010067 */
[----:B------:R-:W-:-:S05]  /*5610*/  @P2 HADD2.F32 R68, -RZ, R33.H1_H1 ;  /* 0x30000021ff442230 */ /* 0x000fca0000004100 */
[----:B------:R-:W-:Y:S01]  /*5620*/  @P2 FMUL.FTZ R70, R68, R71 ;  /* 0x0000004744462220 */ /* 0x000fe20000410000 */
[----:B------:R-:W-:-:S04]  /*5630*/  @P1 FFMA.FTZ R71, R198, R181, R182 ;  /* 0x000000b5c6471223 */ /* 0x000fc800000100b6 */
[----:B------:R-:W-:Y:S01]  /*5640*/  @P1 FADD.FTZ R71, R235, -R71 ;  /* 0x80000047eb471221 */ /* 0x000fe20000010000 */
[----:B------:R-:W-:-:S03]  /*5650*/  MOV R68, R144 ;  /* 0x0000009000447202 */ /* 0x000fc60000000f00 */
[----:B------:R-:W-:Y:S02]  /*5660*/  @P1 FFMA.FTZ R68, R4, R71, R144 ;  /* 0x0000004704441223 */ /* 0x000fe40000010090 */
[----:B------:R-:W1:Y:S01]  /*5670*/  @P2 LDC R71, c[0x0][0x40c] ;  /* 0x00010300ff472b82 */ /* 0x000e620000000800 */
[----:B------:R-:W-:-:S04]  /*5680*/  @P2 F2FP.F16.F32.PACK_AB R69, RZ, R69 ;  /* 0x00000045ff45223e */ /* 0x000fc800000000ff */
[----:B------:R-:W-:Y:S01]  /*5690*/  @P2 PRMT R177, R69, 0x7610, R177 ;  /* 0x0000761045b12816 */ /* 0x000fe200000000b1 */
[----:B------:R-:W-:Y:S01]  /*56a0*/  @P2 HADD2.F32 R69, -RZ, R174.H0_H0 ;  /* 0x200000aeff452230 */ /* 0x000fe20000004100 */
[----:B------:R-:W-:-:S04]  /*56b0*/  @P2 F2FP.F16.F32.PACK_AB R70, RZ, R70 ;  /* 0x00000046ff46223e */ /* 0x000fc800000000ff */
[----:B------:R-:W-:Y:S01]  /*56c0*/  @P2 PRMT R177, R177, 0x5410, R70 ;  /* 0x00005410b1b12816 */ /* 0x000fe20000000046 */
[----:B------:R-:W-:Y:S01]  /*56d0*/  @P1 FFMA.FTZ R70, R200, R181, R182 ;  /* 0x000000b5c8461223 */ /* 0x000fe200000100b6 */
[----:B-1----:R-:W-:-:S04]  /*56e0*/  @P2 FMUL.FTZ R71, R68, R71 ;  /* 0x0000004744472220 */ /* 0x002fc80000410000 */
[----:B------:R-:W-:Y:S01]  /*56f0*/  @P2 FFMA.FTZ R104, R69, R71, R104 ;  /* 0x0000004745682223 */ /* 0x000fe20000010068 */
[----:B------:R-:W-:-:S05]  /*5700*/  @P2 HADD2.F32 R69, -RZ, R34.H0_H0 ;  /* 0x20000022ff452230 */ /* 0x000fca0000004100 */
[----:B------:R-:W-:Y:S01]  /*5710*/  @P2 FMUL.FTZ R69, R69, R71 ;  /* 0x0000004745452220 */ /* 0x000fe20000410000 */
[----:B------:R-:W-:-:S04]  /*5720*/  @P1 FADD.FTZ R70, R225, -R70 ;  /* 0x80000046e1461221 */ /* 0x000fc80000010000 */
[----:B------:R-:W-:-:S04]  /*5730*/  @P2 F2FP.F16.F32.PACK_AB R69, RZ, R69 ;  /* 0x00000045ff45223e */ /* 0x000fc800000000ff */
[----:B------:R-:W-:Y:S02]  /*5740*/  @P2 PRMT R178, R69, 0x7610, R178 ;  /* 0x0000761045b22816 */ /* 0x000fe400000000b2 */
[----:B------:R-:W-:Y:S01]  /*5750*/  MOV R69, R145 ;  /* 0x0000009100457202 */ /* 0x000fe20000000f00 */
[----:B------:R-:W-:Y:S02]  /*5760*/  @P1 FFMA.FTZ R69, R4, R70, R145 ;  /* 0x0000004604451223 */ /* 0x000fe40000010091 */
[----:B------:R-:W1:Y:S01]  /*5770*/  @P2 LDC R70, c[0x0][0x40c] ;  /* 0x00010300ff462b82 */ /* 0x000e620000000800 */
[----:B------:R-:W-:Y:S02]  /*5780*/  @P2 HADD2.F32 R71, -RZ, R174.H1_H1 ;  /* 0x300000aeff472230 */ /* 0x000fe40000004100 */
[----:B-1----:R-:W-:-:S04]  /*5790*/  @P2 FMUL.FTZ R70, R69, R70 ;  /* 0x0000004645462220 */ /* 0x002fc80000410000 */
[----:B------:R-:W-:Y:S01]  /*57a0*/  @P2 FFMA.FTZ R105, R71, R70, R105 ;  /* 0x0000004647692223 */ /* 0x000fe20000010069 */
[----:B------:R-:W-:-:S05]  /*57b0*/  @P2 HADD2.F32 R71, -RZ, R34.H1_H1 ;  /* 0x30000022ff472230 */ /* 0x000fca0000004100 */
[----:B------:R-:W-:Y:S01]  /*57c0*/  @P2 FMUL.FTZ R70, R71, R70 ;  /* 0x0000004647462220 */ /* 0x000fe20000410000 */
[----:B------:R-:W-:-:S04]  /*57d0*/  @P1 FFMA.FTZ R71, R206, R181, R182 ;  /* 0x000000b5ce471223 */ /* 0x000fc800000100b6 */
[----:B------:R-:W-:Y:S01]  /*57e0*/  @P2 F2FP.F16.F32.PACK_AB R70, RZ, R70 ;  /* 0x00000046ff46223e */ /* 0x000fe200000000ff */
[----:B------:R-:W-:-:S03]  /*57f0*/  @P1 FADD.FTZ R71, R224, -R71 ;  /* 0x80000047e0471221 */ /* 0x000fc60000010000 */
[----:B------:R-:W-:Y:S02]  /*5800*/  @P2 PRMT R178, R178, 0x5410, R70 ;  /* 0x00005410b2b22816 */ /* 0x000fe40000000046 */
[----:B------:R-:W-:Y:S01]  /*5810*/  MOV R70, R146 ;  /* 0x0000009200467202 */ /* 0x000fe20000000f00 */
[----:B------:R-:W-:Y:S02]  /*5820*/  @P1 FFMA.FTZ R70, R4, R71, R146 ;  /* 0x0000004704461223 */ /* 0x000fe40000010092 */
[----:B------:R-:W1:Y:S01]  /*5830*/  @P2 LDC R71, c[0x0][0x40c] ;  /* 0x00010300ff472b82 */ /* 0x000e620000000800 */
[----:B------:R-:W-:Y:S02]  /*5840*/  @P2 HADD2.F32 R184, -RZ, R175.H0_H0 ;  /* 0x200000afffb82230 */ /* 0x000fe40000004100 */
[----:B-1----:R-:W-:-:S04]  /*5850*/  @P2 FMUL.FTZ R71, R70, R71 ;  /* 0x0000004746472220 */ /* 0x002fc80000410000 */
[----:B------:R-:W-:Y:S01]  /*5860*/  @P2 FFMA.FTZ R106, R184, R71, R106 ;  /* 0x00000047b86a2223 */ /* 0x000fe2000001006a */
[----:B------:R-:W-:-:S05]  /*5870*/  @P2 HADD2.F32 R184, -RZ, R35.H0_H0 ;  /* 0x20000023ffb82230 */ /* 0x000fca0000004100 */
[----:B------:R-:W-:-:S05]  /*5880*/  @P2 FMUL.FTZ R71, R184, R71 ;  /* 0x00000047b8472220 */ /* 0x000fca0000410000 */
[----:B------:R-:W-:-:S04]  /*5890*/  @P2 F2FP.F16.F32.PACK_AB R71, RZ, R71 ;  /* 0x00000047ff47223e */ /* 0x000fc800000000ff */
[----:B------:R-:W-:Y:S01]  /*58a0*/  @P2 PRMT R179, R71, 0x7610, R179 ;  /* 0x0000761047b32816 */ /* 0x000fe200000000b3 */
[----:B--2---:R-:W-:-:S04]  /*58b0*/  @P1 FFMA.FTZ R71, R186, R181, R182 ;  /* 0x000000b5ba471223 */ /* 0x004fc800000100b6 */
[----:B---3--:R-:W-:Y:S01]  /*58c0*/  @P1 FADD.FTZ R184, R185, -R71 ;  /* 0x80000047b9b81221 */ /* 0x008fe20000010000 */
[----:B------:R-:W-:-:S03]  /*58d0*/  MOV R71, R147 ;  /* 0x0000009300477202 */ /* 0x000fc60000000f00 */
[----:B------:R-:W-:Y:S02]  /*58e0*/  @P1 FFMA.FTZ R71, R4, R184, R147 ;  /* 0x000000b804471223 */ /* 0x000fe40000010093 */
[----:B------:R-:W1:Y:S01]  /*58f0*/  @P2 LDC R184, c[0x0][0x40c] ;  /* 0x00010300ffb82b82 */ /* 0x000e620000000800 */
[----:B------:R-:W-:Y:S02]  /*5900*/  @P2 HADD2.F32 R185, -RZ, R175.H1_H1 ;  /* 0x300000afffb92230 */ /* 0x000fe40000004100 */
[----:B-1----:R-:W-:-:S04]  /*5910*/  @P2 FMUL.FTZ R184, R71, R184 ;  /* 0x000000b847b82220 */ /* 0x002fc80000410000 */
[----:B------:R-:W-:Y:S01]  /*5920*/  @P2 FFMA.FTZ R107, R185, R184, R107 ;  /* 0x000000b8b96b2223 */ /* 0x000fe2000001006b */
[----:B------:R-:W-:-:S05]  /*5930*/  @P2 HADD2.F32 R185, -RZ, R35.H1_H1 ;  /* 0x30000023ffb92230 */ /* 0x000fca0000004100 */
[----:B------:R-:W-:-:S05]  /*5940*/  @P2 FMUL.FTZ R184, R185, R184 ;  /* 0x000000b8b9b82220 */ /* 0x000fca0000410000 */
[----:B------:R-:W-:-:S04]  /*5950*/  @P2 F2FP.F16.F32.PACK_AB R184, RZ, R184 ;  /* 0x000000b8ffb8223e */ /* 0x000fc800000000ff */
[----:B------:R-:W-:-:S07]  /*5960*/  @P2 PRMT R179, R179, 0x5410, R184 ;  /* 0x00005410b3b32816 */ /* 0x000fce00000000b8 */
.L_x_15187:
[----:B------:R-:W-:Y:S05]  /*5970*/  BSYNC.RECONVERGENT B2 ;  /* 0x0000000000027941 */ /* 0x000fea0003800200 */
.L_x_15170:
[----:B------:R-:W-:-:S04]  /*5980*/  ISETP.NE.U32.AND P0, PT, R2, RZ, PT ;  /* 0x000000ff0200720c */ /* 0x000fc80003f05070 */
[----:B------:R-:W-:-:S13]  /*5990*/  ISETP.NE.AND.EX P0, PT, R3, RZ, PT, P0 ;  /* 0x000000ff0300720c */ /* 0x000fda0003f05300 */
[----:B------:R-:W1:Y:S02]  /*59a0*/  @P0 LDC.64 R2, c[0x0][0x478] ;  /* 0x00011e00ff020b82 */ /* 0x000e640000000a00 */
[C---:B-1----:R-:W-:Y:S01]  /*59b0*/  @P0 IMAD.WIDE.U32 R2, R183.reuse, 0x20, R2 ;  /* 0x00000020b7020825 */ /* 0x042fe200078e0002 */
[----:B------:R-:W-:-:S04]  /*59c0*/  IADD3 R183, PT, PT, R183, 0x20, RZ ;  /* 0x00000020b7b77810 */ /* 0x000fc80007ffe0ff */
[----:B------:R-:W-:Y:S04]  /*59d0*/  @P0 STG.E.128 desc[UR6][R2.64], R72 ;  /* 0x0000004802000986 */ /* 0x000fe8000c101d06 */
[----:B------:R1:W-:Y:S02]  /*59e0*/  @P0 STG.E.128 desc[UR6][R2.64+0x10], R68 ;  /* 0x0000104402000986 */ /* 0x0003e4000c101d06 */
[----:B-1----:R-:W1:Y:S02]  /*59f0*/  @P2 LDC.64 R2, c[0x0][0x468] ;  /* 0x00011a00ff022b82 */ /* 0x002e640000000a00 */
[C---:B-1----:R-:W-:Y:S01]  /*5a00*/  @P2 IMAD.WIDE.U32 R2, R180.reuse, 0x10, R2 ;  /* 0x00000010b4022825 */ /* 0x042fe200078e0002 */
[----:B------:R-:W-:-:S04]  /*5a10*/  IADD3 R180, PT, PT, R180, 0x20, RZ ;  /* 0x00000020b4b47810 */ /* 0x000fc80007ffe0ff */
[----:B------:R1:W-:Y:S03]  /*5a20*/  @P2 STG.E.128 desc[UR6][R2.64], R176 ;  /* 0x000000b002002986 */ /* 0x0003e6000c101d06 */
.L_x_15167:
[----:B------:R-:W-:Y:S05]  /*5a30*/  BSYNC.RECONVERGENT B1 ;  /* 0x0000000000017941 */ /* 0x000fea0003800200 */
.L_x_15166:
        /* <DEDUP_REMOVED lines=8> */
.L_x_15206:
[----:B------:R-:W-:Y:S05]  /*5ac0*/  BSYNC.RECONVERGENT B2 ;  /* 0x0000000000027941 */ /* 0x000fea0003800200 */
.L_x_15205:
        /* <DEDUP_REMOVED lines=9> */
[----:B-12---:R-:W1:Y:S03]  /*5b60*/  @P2 LDC R2, c[0x0][0x40c] ;  /* 0x00010300ff022b82 */ /* 0x006e660000000800 */
[----:B------:R-:W2:Y:S01]  /*5b70*/  LDL R184, [R1+0x1c] ;  /* 0x00001c0001b87983 */ /* 0x000ea20000100800 */
[----:B------:R-:W-:Y:S01]  /*5b80*/  @P1 FFMA.FTZ R3, R8, R181, R182 ;  /* 0x000000b508031223 */ /* 0x000fe200000100b6 */
[----:B-----5:R-:W-:-:S03]  /*5b90*/  MOV R72, R24 ;  /* 0x0000001800487202 */ /* 0x020fc60000000f00 */
[----:B------:R-:W-:-:S04]  /*5ba0*/  @P1 FADD.FTZ R3, R251, -R3 ;  /* 0x80000003fb031221 */ /* 0x000fc80000010000 */
        /* <DEDUP_REMOVED lines=8> */
[----:B------:R-:W-:Y:S01]  /*5c30*/  @P2 FFMA.FTZ R108, R3, R2, R108 ;  /* 0x00000002036c2223 */ /* 0x000fe2000001006c */
[----:B------:R-:W-:Y:S01]  /*5c40*/  @P2 FMUL.FTZ R2, R2, R68 ;  /* 0x0000004402022220 */ /* 0x000fe20000410000 */
[----:B------:R-:W1:Y:S01]  /*5c50*/  @P2 LDC R3, c[0x0][0x40c] ;  /* 0x00010300ff032b82 */ /* 0x000e620000000800 */
[----:B------:R-:W-:-:S04]  /*5c60*/  @P1 FFMA.FTZ R68, R17, R181, R182 ;  /* 0x000000b511441223 */ /* 0x000fc800000100b6 */
[----:B------:R-:W-:Y:S01]  /*5c70*/  @P1 FADD.FTZ R68, R243, -R68 ;  /* 0x80000044f3441221 */ /* 0x000fe20000010000 */
[----:B------:R-:W-:-:S03]  /*5c80*/  MOV R74, R26 ;  /* 0x0000001a004a7202 */ /* 0x000fc60000000f00 */
[----:B------:R-:W-:Y:S02]  /*5c90*/  @P1 FFMA.FTZ R74, R4, R68, R26 ;  /* 0x00000044044a1223 */ /* 0x000fe4000001001a */
[----:B------:R-:W4:Y:S01]  /*5ca0*/  @P2 LDC R68, c[0x0][0x40c] ;  /* 0x00010300ff442b82 */ /* 0x000f220000000800 */
[----:B------:R-:W-:-:S04]  /*5cb0*/  @P2 F2FP.F16.F32.PACK_AB R2, RZ, R2 ;  /* 0x00000002ff02223e */ /* 0x000fc800000000ff */
[----:B------:R-:W-:Y:S01]  /*5cc0*/  @P2 PRMT R176, R2, 0x7610, R176 ;  /* 0x0000761002b02816 */ /* 0x000fe200000000b0 */
[----:B------:R-:W-:Y:S02]  /*5cd0*/  @P2 HADD2.F32 R2, -RZ, R172.H1_H1 ;  /* 0x300000acff022230 */ /* 0x000fe40000004100 */
[----:B-1----:R-:W-:-:S04]  /*5ce0*/  @P2 FMUL.FTZ R3, R73, R3 ;  /* 0x0000000349032220 */ /* 0x002fc80000410000 */
[----:B------:R-:W-:Y:S01]  /*5cf0*/  @P2 FFMA.FTZ R109, R2, R3, R109 ;  /* 0x00000003026d2223 */ /* 0x000fe2000001006d */
[----:B------:R-:W-:-:S05]  /*5d00*/  @P2 HADD2.F32 R2, -RZ, R40.H1_H1 ;  /* 0x30000028ff022230 */ /* 0x000fca0000004100 */
[----:B------:R-:W-:Y:S01]  /*5d10*/  @P2 FMUL.FTZ R2, R3, R2 ;  /* 0x0000000203022220 */ /* 0x000fe20000410000 */
[----:B----4-:R-:W-:Y:S01]  /*5d20*/  @P2 FMUL.FTZ R3, R74, R68 ;  /* 0x000000444a032220 */ /* 0x010fe20000410000 */
[----:B------:R-:W-:-:S05]  /*5d30*/  @P2 HADD2.F32 R68, -RZ, R173.H0_H0 ;  /* 0x200000adff442230 */ /* 0x000fca0000004100 */
[----:B------:R-:W-:Y:S01]  /*5d40*/  @P2 FFMA.FTZ R110, R68, R3, R110 ;  /* 0x00000003446e2223 */ /* 0x000fe2000001006e */
[----:B------:R-:W-:-:S05]  /*5d50*/  @P2 HADD2.F32 R68, -RZ, R41.H0_H0 ;  /* 0x20000029ff442230 */ /* 0x000fca0000004100 */
[----:B------:R-:W-:Y:S01]  /*5d60*/  @P2 FMUL.FTZ R3, R3, R68 ;  /* 0x0000004403032220 */ /* 0x000fe20000410000 */
[----:B------:R-:W-:-:S04]  /*5d70*/  @P1 FFMA.FTZ R68, R193, R181, R182 ;  /* 0x000000b5c1441223 */ /* 0x000fc800000100b6 */
[----:B------:R-:W-:Y:S01]  /*5d80*/  @P1 FADD.FTZ R68, R238, -R68 ;  /* 0x80000044ee441221 */ /* 0x000fe20000010000 */
[----:B------:R-:W-:-:S03]  /*5d90*/  MOV R75, R27 ;  /* 0x0000001b004b7202 */ /* 0x000fc60000000f00 */
[----:B------:R-:W-:Y:S02]  /*5da0*/  @P1 FFMA.FTZ R75, R4, R68, R27 ;  /* 0x00000044044b1223 */ /* 0x000fe4000001001b */
[----:B------:R-:W1:Y:S01]  /*5db0*/  @P2 LDC R68, c[0x0][0x40c] ;  /* 0x00010300ff442b82 */ /* 0x000e620000000800 */
[----:B------:R-:W-:Y:S02]  /*5dc0*/  @P2 F2FP.F16.F32.PACK_AB R3, RZ, R3 ;  /* 0x00000003ff03223e */ /* 0x000fe400000000ff */
[----:B------:R-:W-:Y:S02]  /*5dd0*/  @P2 F2FP.F16.F32.PACK_AB R2, RZ, R2 ;  /* 0x00000002ff02223e */ /* 0x000fe400000000ff */
[----:B------:R-:W-:Y:S01]  /*5de0*/  @P2 PRMT R177, R3, 0x7610, R177 ;  /* 0x0000761003b12816 */ /* 0x000fe200000000b1 */
[----:B------:R-:W-:Y:S01]  /*5df0*/  @P2 HADD2.F32 R3, -RZ, R173.H1_H1 ;  /* 0x300000adff032230 */ /* 0x000fe20000004100 */
[----:B------:R-:W-:Y:S01]  /*5e00*/  @P2 PRMT R176, R176, 0x5410, R2 ;  /* 0x00005410b0b02816 */ /* 0x000fe20000000002 */
        /* <DEDUP_REMOVED lines=42> */
[----:B---3--:R-:W-:Y:S01]  /*60b0*/  @P1 FFMA.FTZ R3, R185, R181, R182 ;  /* 0x000000b5b9031223 */ /* 0x008fe200000100b6 */
[----:B------:R-:W-:-:S03]  /*60c0*/  MOV R2, R23 ;  /* 0x0000001700027202 */ /* 0x000fc60000000f00 */
[----:B--2---:R-:W-:-:S04]  /*60d0*/  @P1 FADD.FTZ R3, R184, -R3 ;  /* 0x80000003b8031221 */ /* 0x004fc80000010000 */
[----:B------:R-:W-:-:S05]  /*60e0*/  @P1 FFMA.FTZ R2, R4, R3, R23 ;  /* 0x0000000304021223 */ /* 0x000fca0000010017 */
        /* <DEDUP_REMOVED lines=10> */
.L_x_15209:
[----:B-12---:R-:W-:Y:S01]  /*6190*/  @P1 FFMA.FTZ R3, R8, R181, R182 ;  /* 0x000000b508031223 */ /* 0x006fe200000100b6 */
[----:B-----5:R-:W-:-:S03]  /*61a0*/  MOV R2, R24 ;  /* 0x0000001800027202 */ /* 0x020fc60000000f00 */
        /* <DEDUP_REMOVED lines=11> */
[----:B------:R-:W-:Y:S02]  /*6260*/  @P2 PRMT R176, R2, 0x7610, R176 ;  /* 0x0000761002b02816 */ /* 0x000fe400000000b0 */
[----:B------:R-:W-:Y:S01]  /*6270*/  MOV R2, R25 ;  /* 0x0000001900027202 */ /* 0x000fe20000000f00 */
        /* <DEDUP_REMOVED lines=72> */
[----:B------:R-:W-:Y:S01]  /*6700*/  MOV R3, R23 ;  /* 0x0000001700037202 */ /* 0x000fe20000000f00 */
[----:B--2---:R-:W-:-:S04]  /*6710*/  @P1 FFMA.FTZ R2, R185, R181, R182 ;  /* 0x000000b5b9021223 */ /* 0x004fc800000100b6 */
[----:B---3--:R-:W-:-:S04]  /*6720*/  @P1 FADD.FTZ R2, R184, -R2 ;  /* 0x80000002b8021221 */ /* 0x008fc80000010000 */
[----:B------:R-:W-:-:S04]  /*6730*/  @P1 FFMA.FTZ R3, R4, R2, R23 ;  /* 0x0000000204031223 */ /* 0x000fc80000010017 */
[----:B------:R-:W-:Y:S01]  /*6740*/  FMUL.FTZ R2, R3, UR12 ;  /* 0x0000000c03027c20 */ /* 0x000fe20008410000 */
[----:B------:R-:W-:-:S05]  /*6750*/  HADD2.F32 R3, -RZ, R175.H1_H1 ;  /* 0x300000afff037230 */ /* 0x000fca0000004100 */
[----:B------:R-:W-:Y:S01]  /*6760*/  FFMA.FTZ R115, R3, R2, R115 ;  /* 0x0000000203737223 */ /* 0x000fe20000010073 */
[----:B------:R-:W-:-:S05]  /*6770*/  HADD2.F32 R3, -RZ, R43.H1_H1 ;  /* 0x3000002bff037230 */ /* 0x000fca0000004100 */
[----:B------:R-:W-:-:S05]  /*6780*/  FMUL.FTZ R2, R3, R2 ;  /* 0x0000000203027220 */ /* 0x000fca0000410000 */
[----:B------:R-:W-:-:S04]  /*6790*/  F2FP.F16.F32.PACK_AB R2, RZ, R2 ;  /* 0x00000002ff02723e */ /* 0x000fc800000000ff */
[----:B------:R-:W-:Y:S01]  /*67a0*/  PRMT R179, R179, 0x5410, R2 ;  /* 0x00005410b3b37816 */ /* 0x000fe20000000002 */
[----:B------:R-:W-:Y:S06]  /*67b0*/  BRA `(.L_x_15210) ;  /* 0x0000001000547947 */ /* 0x000fec0003800000 */
.L_x_15208:
[----:B------:R-:W-:-:S04]  /*67c0*/  UISETP.NE.U32.AND UP0, UPT, UR20, URZ, UPT ;  /* 0x000000ff1400728c */ /* 0x000fc8000bf05070 */
[----:B------:R-:W-:-:S06]  /*67d0*/  UISETP.NE.AND.EX UP0, UPT, UR21, URZ, UPT, UP0 ;  /* 0x000000ff1500728c */ /* 0x000fcc000bf05300 */
[----:B------:R-:W-:-:S13]  /*67e0*/  PLOP3.LUT P0, PT, PT, PT, UP0, 0x80, 0x8 ;  /* 0x000000000008781c */ /* 0x000fda0003f0f008 */
[----:B------:R-:W-:Y:S05]  /*67f0*/  @!P0 BRA `(.L_x_15211) ;  /* 0x0000000800648947 */ /* 0x000fea0003800000 */
[----:B------:R-:W3:Y:S04]  /*6800*/  LDL R185, [R1+0x4] ;  /* 0x0000040001b97983 */ /* 0x000ee80000100800 */
[----:B------:R-:W4:Y:S01]  /*6810*/  LDL R184, [R1+0x1c] ;  /* 0x00001c0001b87983 */ /* 0x000f220000100800 */
[-CC-:B-12---:R-:W-:Y:S01]  /*6820*/  FFMA.FTZ R3, R207, R181.reuse, R182.reuse ;  /* 0x000000b5cf037223 */ /* 0x186fe200000100b6 */
        /* <DEDUP_REMOVED lines=46> */
.L_x_15213:
[----:B------:R-:W-:Y:S05]  /*6b10*/  BSYNC.RECONVERGENT B3 ;  /* 0x0000000000037941 */ /* 0x000fea0003800200 */
.L_x_15212:
        /* <DEDUP_REMOVED lines=14> */
.L_x_15215:
[----:B------:R-:W-:Y:S05]  /*6c00*/  BSYNC.RECONVERGENT B3 ;  /* 0x0000000000037941 */ /* 0x000fea0003800200 */
.L_x_15214:
        /* <DEDUP_REMOVED lines=14> */
.L_x_15217:
[----:B------:R-:W-:Y:S05]  /*6cf0*/  BSYNC.RECONVERGENT B3 ;  /* 0x0000000000037941 */ /* 0x000fea0003800200 */
.L_x_15216:
        /* <DEDUP_REMOVED lines=14> */
.L_x_15219:
[----:B------:R-:W-:Y:S05]  /*6de0*/  BSYNC.RECONVERGENT B3 ;  /* 0x0000000000037941 */ /* 0x000fea0003800200 */
.L_x_15218:
        /* <DEDUP_REMOVED lines=14> */
.L_x_15221:
[----:B------:R-:W-:Y:S05]  /*6ed0*/  BSYNC.RECONVERGENT B3 ;  /* 0x0000000000037941 */ /* 0x000fea0003800200 */
.L_x_15220:
        /* <DEDUP_REMOVED lines=14> */
.L_x_15223:
[----:B------:R-:W-:Y:S05]  /*6fc0*/  BSYNC.RECONVERGENT B3 ;  /* 0x0000000000037941 */ /* 0x000fea0003800200 */
.L_x_15222:
        /* <DEDUP_REMOVED lines=14> */
.L_x_15225:
[----:B------:R-:W-:Y:S05]  /*70b0*/  BSYNC.RECONVERGENT B3 ;  /* 0x0000000000037941 */ /* 0x000fea0003800200 */
.L_x_15224:
[----:B------:R-:W-:Y:S02]  /*70c0*/  MOV R73, R2 ;  /* 0x0000000200497202 */ /* 0x000fe40000000f00 */
[----:B------:R-:W-:Y:S01]  /*70d0*/  MOV R72, R3 ;  /* 0x0000000300487202 */ /* 0x000fe20000000f00 */
[----:B------:R-:W-:Y:S06]  /*70e0*/  @!P2 BRA `(.L_x_15210) ;  /* 0x000000080008a947 */ /* 0x000fec0003800000 */
[----:B------:R-:W-:Y:S02]  /*70f0*/  HADD2.F32 R73, -RZ, R175.H1_H1 ;  /* 0x300000afff497230 */ /* 0x000fe40000004100 */
[----:B------:R-:W-:-:S04]  /*7100*/  FMUL.FTZ R72, R71, UR12 ;  /* 0x0000000c47487c20 */ /* 0x000fc80008410000 */
[----:B------:R-:W-:Y:S01]  /*7110*/  FFMA.FTZ R115, R73, R72, R115 ;  /* 0x0000004849737223 */ /* 0x000fe20000010073 */
[----:B------:R-:W-:-:S05]  /*7120*/  HADD2.F32 R73, -RZ, R43.H1_H1 ;  /* 0x3000002bff497230 */ /* 0x000fca0000004100 */
[----:B------:R-:W-:Y:S01]  /*7130*/  FMUL.FTZ R72, R73, R72 ;  /* 0x0000004849487220 */ /* 0x000fe20000410000 */
[----:B------:R-:W-:-:S04]  /*7140*/  MOV R73, R2 ;  /* 0x0000000200497202 */ /* 0x000fc80000000f00 */
[----:B------:R-:W-:-:S04]  /*7150*/  F2FP.F16.F32.PACK_AB R72, RZ, R72 ;  /* 0x00000048ff48723e */ /* 0x000fc800000000ff */
[----:B------:R-:W-:Y:S02]  /*7160*/  PRMT R179, R179, 0x5410, R72 ;  /* 0x00005410b3b37816 */ /* 0x000fe40000000048 */
[----:B------:R-:W-:Y:S01]  /*7170*/  MOV R72, R3 ;  /* 0x0000000300487202 */ /* 0x000fe20000000f00 */
[----:B------:R-:W-:Y:S06]  /*7180*/  BRA `(.L_x_15210) ;  /* 0x0000000400e07947 */ /* 0x000fec0003800000 */
.L_x_15211:
        /* <DEDUP_REMOVED lines=14> */
.L_x_15227:
[----:B------:R-:W-:Y:S05]  /*7270*/  BSYNC.RECONVERGENT B3 ;  /* 0x0000000000037941 */ /* 0x000fea0003800200 */
.L_x_15226:
        /* <DEDUP_REMOVED lines=14> */
.L_x_15229:
[----:B------:R-:W-:Y:S05]  /*7360*/  BSYNC.RECONVERGENT B3 ;  /* 0x0000000000037941 */ /* 0x000fea0003800200 */
.L_x_15228:
        /* <DEDUP_REMOVED lines=14> */
.L_x_15231:
[----:B------:R-:W-:Y:S05]  /*7450*/  BSYNC.RECONVERGENT B3 ;  /* 0x0000000000037941 */ /* 0x000fea0003800200 */
.L_x_15230:
        /* <DEDUP_REMOVED lines=14> */
.L_x_15233:
[----:B------:R-:W-:Y:S05]  /*7540*/  BSYNC.RECONVERGENT B3 ;  /* 0x0000000000037941 */ /* 0x000fea0003800200 */
.L_x_15232:
        /* <DEDUP_REMOVED lines=14> */
.L_x_15235:
[----:B------:R-:W-:Y:S05]  /*7630*/  BSYNC.RECONVERGENT B3 ;  /* 0x0000000000037941 */ /* 0x000fea0003800200 */
.L_x_15234:
        /* <DEDUP_REMOVED lines=14> */
.L_x_15237:
[----:B------:R-:W-:Y:S05]  /*7720*/  BSYNC.RECONVERGENT B3 ;  /* 0x0000000000037941 */ /* 0x000fea0003800200 */
.L_x_15236:
        /* <DEDUP_REMOVED lines=14> */
.L_x_15239:
[----:B------:R-:W-:Y:S05]  /*7810*/  BSYNC.RECONVERGENT B3 ;  /* 0x0000000000037941 */ /* 0x000fea0003800200 */
.L_x_15238:
[----:B------:R-:W-:Y:S05]  /*7820*/  @!P2 BRA `(.L_x_15210) ;  /* 0x000000000038a947 */ /* 0x000fea0003800000 */
[----:B-12---:R-:W2:Y:S04]  /*7830*/  LDL R2, [R1+0x4] ;  /* 0x0000040001027983 */ /* 0x006ea80000100800 */
        /* <DEDUP_REMOVED lines=12> */
[----:B------:R-:W-:-:S07]  /*7900*/  PRMT R179, R179, 0x5410, R2 ;  /* 0x00005410b3b37816 */ /* 0x000fce0000000002 */
.L_x_15210:
[----:B------:R-:W-:Y:S05]  /*7910*/  BSYNC.RECONVERGENT B2 ;  /* 0x0000000000027941 */ /* 0x000fea0003800200 */
.L_x_15207:
[----:B-12---:R-:W1:Y:S02]  /*7920*/  @P0 LDC.64 R2, c[0x0][0x478] ;  /* 0x00011e00ff020b82 */ /* 0x006e640000000a00 */
        /* <DEDUP_REMOVED lines=8> */
.L_x_15204:
[----:B------:R-:W-:Y:S05]  /*79b0*/  BSYNC.RECONVERGENT B1 ;  /* 0x0000000000017941 */ /* 0x000fea0003800200 */
.L_x_15203:
        /* <DEDUP_REMOVED lines=8> */
.L_x_15243:
[----:B------:R-:W-:Y:S05]  /*7a40*/  BSYNC.RECONVERGENT B2 ;  /* 0x0000000000027941 */ /* 0x000fea0003800200 */
.L_x_15242:
        /* <DEDUP_REMOVED lines=8> */
[----:B------:R-:W4:Y:S01]  /*7ad0*/  LDL R185, [R1] ;  /* 0x0000000001b97983 */ /* 0x000f220000100800 */
[----:B-123--:R-:W1:Y:S03]  /*7ae0*/  @P2 LDC R2, c[0x0][0x40c] ;  /* 0x00010300ff022b82 */ /* 0x00ee660000000800 */
        /* <DEDUP_REMOVED lines=19> */
[----:B------:R-:W3:Y:S01]  /*7c20*/  @P2 LDC R68, c[0x0][0x40c] ;  /* 0x00010300ff442b82 */ /* 0x000ee20000000800 */
[----:B------:R-:W-:-:S04]  /*7c30*/  @P2 F2FP.F16.F32.PACK_AB R2, RZ, R2 ;  /* 0x00000002ff02223e */ /* 0x000fc800000000ff */
[----:B------:R-:W-:Y:S01]  /*7c40*/  @P2 PRMT R176, R2, 0x7610, R176 ;  /* 0x0000761002b02816 */ /* 0x000fe200000000b0 */
[----:B------:R-:W-:Y:S02]  /*7c50*/  @P2 HADD2.F32 R2, -RZ, R172.H1_H1 ;  /* 0x300000acff022230 */ /* 0x000fe40000004100 */
[----:B-1----:R-:W-:-:S04]  /*7c60*/  @P2 FMUL.FTZ R3, R73, R3 ;  /* 0x0000000349032220 */ /* 0x002fc80000410000 */
[----:B------:R-:W-:Y:S01]  /*7c70*/  @P2 FFMA.FTZ R117, R2, R3, R117 ;  /* 0x0000000302752223 */ /* 0x000fe20000010075 */
[----:B------:R-:W-:-:S05]  /*7c80*/  @P2 HADD2.F32 R2, -RZ, R48.H1_H1 ;  /* 0x30000030ff022230 */ /* 0x000fca0000004100 */
[----:B------:R-:W-:Y:S01]  /*7c90*/  @P2 FMUL.FTZ R2, R3, R2 ;  /* 0x0000000203022220 */ /* 0x000fe20000410000 */
[----:B---3--:R-:W-:Y:S01]  /*7ca0*/  @P2 FMUL.FTZ R3, R74, R68 ;  /* 0x000000444a032220 */ /* 0x008fe20000410000 */
        /* <DEDUP_REMOVED lines=56> */
[----:B----4-:R-:W-:Y:S01]  /*8030*/  @P1 FFMA.FTZ R3, R185, R181, R182 ;  /* 0x000000b5b9031223 */ /* 0x010fe200000100b6 */
        /* <DEDUP_REMOVED lines=13> */
.L_x_15246:
[----:B-123--:R-:W-:Y:S01]  /*8110*/  @P1 FFMA.FTZ R3, R9, R181, R182 ;  /* 0x000000b509031223 */ /* 0x00efe200000100b6 */
        /* <DEDUP_REMOVED lines=84> */
[----:B------:R-:W2:Y:S04]  /*8660*/  LDL R185, [R1] ;  /* 0x0000000001b97983 */ /* 0x000ea80000100800 */
        /* <DEDUP_REMOVED lines=13> */
.L_x_15245:
[----:B------:R-:W-:-:S04]  /*8740*/  UISETP.NE.U32.AND UP0, UPT, UR20, URZ, UPT ;  /* 0x000000ff1400728c */ /* 0x000fc8000bf05070 */
[----:B------:R-:W-:-:S06]  /*8750*/  UISETP.NE.AND.EX UP0, UPT, UR21, URZ, UPT, UP0 ;  /* 0x000000ff1500728c */ /* 0x000fcc000bf05300 */
[----:B------:R-:W-:-:S13]  /*8760*/  PLOP3.LUT P0, PT, PT, PT, UP0, 0x80, 0x8 ;  /* 0x000000000008781c */ /* 0x000fda0003f0f008 */
[----:B------:R-:W-:Y:S05]  /*8770*/  @!P0 BRA `(.L_x_15248) ;  /* 0x0000000800648947 */ /* 0x000fea0003800000 */
[----:B------:R-:W4:Y:S04]  /*8780*/  LDL R185, [R1] ;  /* 0x0000000001b97983 */ /* 0x000f280000100800 */
[----:B------:R-:W4:Y:S01]  /*8790*/  LDL R184, [R1+0x18] ;  /* 0x0000180001b87983 */ /* 0x000f220000100800 */
[-CC-:B-123--:R-:W-:Y:S01]  /*87a0*/  FFMA.FTZ R3, R208, R181.reuse, R182.reuse ;  /* 0x000000b5d0037223 */ /* 0x18efe200000100b6 */
        /* <DEDUP_REMOVED lines=29> */
[----:B----4-:R-:W-:-:S04]  /*8980*/  FFMA.FTZ R71, R185, R181, R182 ;  /* 0x000000b5b9477223 */ /* 0x010fc800000100b6 */
[----:B------:R-:W-:-:S04]  /*8990*/  FADD.FTZ R71, R184, -R71 ;  /* 0x80000047b8477221 */ /* 0x000fc80000010000 */
        /* <DEDUP_REMOVED lines=15> */
.L_x_15250:
[----:B------:R-:W-:Y:S05]  /*8a90*/  BSYNC.RECONVERGENT B3 ;  /* 0x0000000000037941 */ /* 0x000fea0003800200 */
.L_x_15249:
        /* <DEDUP_REMOVED lines=14> */
.L_x_15252:
[----:B------:R-:W-:Y:S05]  /*8b80*/  BSYNC.RECONVERGENT B3 ;  /* 0x0000000000037941 */ /* 0x000fea0003800200 */
.L_x_15251:
        /* <DEDUP_REMOVED lines=14> */
.L_x_15254:
[----:B------:R-:W-:Y:S05]  /*8c70*/  BSYNC.RECONVERGENT B3 ;  /* 0x0000000000037941 */ /* 0x000fea0003800200 */
.L_x_15253:
        /* <DEDUP_REMOVED lines=14> */
.L_x_15256:
[----:B------:R-:W-:Y:S05]  /*8d60*/  BSYNC.RECONVERGENT B3 ;  /* 0x0000000000037941 */ /* 0x000fea0003800200 */
.L_x_15255:
        /* <DEDUP_REMOVED lines=14> */
.L_x_15258:
[----:B------:R-:W-:Y:S05]  /*8e50*/  BSYNC.RECONVERGENT B3 ;  /* 0x0000000000037941 */ /* 0x000fea0003800200 */
.L_x_15257:
        /* <DEDUP_REMOVED lines=14> */
.L_x_15260:
[----:B------:R-:W-:Y:S05]  /*8f40*/  BSYNC.RECONVERGENT B3 ;  /* 0x0000000000037941 */ /* 0x000fea0003800200 */
.L_x_15259:
        /* <DEDUP_REMOVED lines=14> */
.L_x_15262:
[----:B------:R-:W-:Y:S05]  /*9030*/  BSYNC.RECONVERGENT B3 ;  /* 0x0000000000037941 */ /* 0x000fea0003800200 */
.L_x_15261:
        /* <DEDUP_REMOVED lines=13> */
.L_x_15248:
        /* <DEDUP_REMOVED lines=14> */
.L_x_15264:
[----:B------:R-:W-:Y:S05]  /*91f0*/  BSYNC.RECONVERGENT B3 ;  /* 0x0000000000037941 */ /* 0x000fea0003800200 */
.L_x_15263:
        /* <DEDUP_REMOVED lines=14> */
.L_x_15266:
[----:B------:R-:W-:Y:S05]  /*92e0*/  BSYNC.RECONVERGENT B3 ;  /* 0x0000000000037941 */ /* 0x000fea0003800200 */
.L_x_15265:
        /* <DEDUP_REMOVED lines=14> */
.L_x_15268:
[----:B------:R-:W-:Y:S05]  /*93d0*/  BSYNC.RECONVERGENT B3 ;  /* 0x0000000000037941 */ /* 0x000fea0003800200 */
.L_x_15267:
        /* <DEDUP_REMOVED lines=14> */
.L_x_15270:
[----:B------:R-:W-:Y:S05]  /*94c0*/  BSYNC.RECONVERGENT B3 ;  /* 0x0000000000037941 */ /* 0x000fea0003800200 */
.L_x_15269:
        /* <DEDUP_REMOVED lines=14> */
.L_x_15272:
[----:B------:R-:W-:Y:S05]  /*95b0*/  BSYNC.RECONVERGENT B3 ;  /* 0x0000000000037941 */ /* 0x000fea0003800200 */
.L_x_15271:
        /* <DEDUP_REMOVED lines=14> */
.L_x_15274:
[----:B------:R-:W-:Y:S05]  /*96a0*/  BSYNC.RECONVERGENT B3 ;  /* 0x0000000000037941 */ /* 0x000fea0003800200 */
.L_x_15273:
        /* <DEDUP_REMOVED lines=14> */
.L_x_15276:
[----:B------:R-:W-:Y:S05]  /*9790*/  BSYNC.RECONVERGENT B3 ;  /* 0x0000000000037941 */ /* 0x000fea0003800200 */
.L_x_15275:
[----:B------:R-:W-:Y:S05]  /*97a0*/  @!P2 BRA `(.L_x_15247) ;  /* 0x000000000038a947 */ /* 0x000fea0003800000 */
[----:B-123--:R-:W2:Y:S04]  /*97b0*/  LDL R2, [R1] ;  /* 0x0000000001027983 */ /* 0x00eea80000100800 */
        /* <DEDUP_REMOVED lines=13> */
.L_x_15247:
[----:B------:R-:W-:Y:S05]  /*9890*/  BSYNC.RECONVERGENT B2 ;  /* 0x0000000000027941 */ /* 0x000fea0003800200 */
.L_x_15244:
[----:B-123--:R-:W1:Y:S02]  /*98a0*/  @P0 LDC.64 R2, c[0x0][0x478] ;  /* 0x00011e00ff020b82 */ /* 0x00ee640000000a00 */
        /* <DEDUP_REMOVED lines=8> */
.L_x_15241:
[----:B------:R-:W-:Y:S05]  /*9930*/  BSYNC.RECONVERGENT B1 ;  /* 0x0000000000017941 */ /* 0x000fea0003800200 */
.L_x_15240:
        /* <DEDUP_REMOVED lines=8> */
.L_x_15280:
[----:B------:R-:W-:Y:S05]  /*99c0*/  BSYNC.RECONVERGENT B2 ;  /* 0x0000000000027941 */ /* 0x000fea0003800200 */
.L_x_15279:
        /* <DEDUP_REMOVED lines=8> */
[----:B------:R-:W2:Y:S02]  /*9a50*/  LDL R184, [R1+0x14] ;  /* 0x0000140001b87983 */ /* 0x000ea40000100800 */
[----:B-1234-:R-:W1:Y:S01]  /*9a60*/  @P2 LDC R2, c[0x0][0x40c] ;  /* 0x00010300ff022b82 */ /* 0x01ee620000000800 */
[----:B------:R-:W-:Y:S01]  /*9a70*/  @P1 FFMA.FTZ R3, R10, R181, R182 ;  /* 0x000000b50a031223 */ /* 0x000fe200000100b6 */
[----:B-----5:R-:W-:Y:S01]  /*9a80*/  MOV R72, R156 ;  /* 0x0000009c00487202 */ /* 0x020fe20000000f00 */
[----:B------:R-:W-:Y:S01]  /*9a90*/  @P2 HADD2.F32 R68, -RZ, R56.H0_H0 ;  /* 0x20000038ff442230 */ /* 0x000fe20000004100 */
        /* <DEDUP_REMOVED lines=8> */
[----:B------:R-:W-:-:S04]  /*9b20*/  @P1 FADD.FTZ R3, R245, -R3 ;  /* 0x80000003f5031221 */ /* 0x000fc80000010000 */
[----:B------:R-:W-:Y:S01]  /*9b30*/  @P1 FFMA.FTZ R73, R4, R3, R157 ;  /* 0x0000000304491223 */ /* 0x000fe2000001009d */
[----:B------:R-:W-:Y:S02]  /*9b40*/  @P2 HADD2.F32 R3, -RZ, R172.H0_H0 ;  /* 0x200000acff032230 */ /* 0x000fe40000004100 */
[----:B-1----:R-:W-:-:S04]  /*9b50*/  @P2 FMUL.FTZ R2, R72, R2 ;  /* 0x0000000248022220 */ /* 0x002fc80000410000 */
        /* <DEDUP_REMOVED lines=14> */
[----:B--2---:R-:W-:Y:S01]  /*9c40*/  @P2 FMUL.FTZ R3, R74, R68 ;  /* 0x000000444a032220 */ /* 0x004fe20000410000 */
[----:B------:R-:W-:-:S03]  /*9c50*/  @P2 HADD2.F32 R68, -RZ, R173.H0_H0 ;  /* 0x200000adff442230 */ /* 0x000fc60000004100 */
[----:B------:R-:W-:Y:S02]  /*9c60*/  @P2 F2FP.F16.F32.PACK_AB R2, RZ, R2 ;  /* 0x00000002ff02223e */ /* 0x000fe400000000ff */
[----:B------:R-:W-:Y:S01]  /*9c70*/  @P2 FFMA.FTZ R126, R68, R3, R126 ;  /* 0x00000003447e2223 */ /* 0x000fe2000001007e */
[----:B------:R-:W-:Y:S01]  /*9c80*/  @P2 HADD2.F32 R68, -RZ, R57.H0_H0 ;  /* 0x20000039ff442230 */ /* 0x000fe20000004100 */
[----:B------:R-:W-:-:S04]  /*9c90*/  @P2 PRMT R176, R176, 0x5410, R2 ;  /* 0x00005410b0b02816 */ /* 0x000fc80000000002 */
[----:B------:R-:W-:Y:S01]  /*9ca0*/  @P2 FMUL.FTZ R3, R3, R68 ;  /* 0x0000004403032220 */ /* 0x000fe20000410000 */
[----:B------:R-:W-:-:S04]  /*9cb0*/  @P1 FFMA.FTZ R68, R18, R181, R182 ;  /* 0x000000b512441223 */ /* 0x000fc800000100b6 */
[----:B------:R-:W-:Y:S01]  /*9cc0*/  @P1 FADD.FTZ R68, R236, -R68 ;  /* 0x80000044ec441221 */ /* 0x000fe20000010000 */
[----:B------:R-:W-:-:S03]  /*9cd0*/  @P2 F2FP.F16.F32.PACK_AB R3, RZ, R3 ;  /* 0x00000003ff03223e */ /* 0x000fc600000000ff */
[----:B------:R-:W-:Y:S01]  /*9ce0*/  @P1 FFMA.FTZ R75, R4, R68, R159 ;  /* 0x00000044044b1223 */ /* 0x000fe2000001009f */
[----:B------:R-:W-:Y:S01]  /*9cf0*/  @P2 PRMT R177, R3, 0x7610, R177 ;  /* 0x0000761003b12816 */ /* 0x000fe200000000b1 */
[----:B------:R-:W1:Y:S01]  /*9d00*/  @P2 LDC R68, c[0x0][0x40c] ;  /* 0x00010300ff442b82 */ /* 0x000e620000000800 */
[----:B------:R-:W-:Y:S02]  /*9d10*/  @P2 HADD2.F32 R3, -RZ, R173.H1_H1 ;  /* 0x300000adff032230 */ /* 0x000fe40000004100 */
[----:B-1----:R-:W-:Y:S01]  /*9d20*/  @P2 FMUL.FTZ R2, R75, R68 ;  /* 0x000000444b022220 */ /* 0x002fe20000410000 */
[----:B------:R-:W-:-:S03]  /*9d30*/  MOV R68, R160 ;  /* 0x000000a000447202 */ /* 0x000fc60000000f00 */
        /* <DEDUP_REMOVED lines=36> */
[----:B------:R-:W-:-:S04]  /*9f80*/  @P1 FFMA.FTZ R3, R252, R181, R182 ;  /* 0x000000b5fc031223 */ /* 0x000fc800000100b6 */
[----:B------:R-:W-:-:S04]  /*9f90*/  @P2 F2FP.F16.F32.PACK_AB R2, RZ, R2 ;  /* 0x00000002ff02223e */ /* 0x000fc800000000ff */
[----:B------:R-:W-:Y:S02]  /*9fa0*/  @P2 PRMT R179, R2, 0x7610, R179 ;  /* 0x0000761002b32816 */ /* 0x000fe400000000b3 */
[----:B------:R-:W-:Y:S01]  /*9fb0*/  MOV R2, R163 ;  /* 0x000000a300027202 */ /* 0x000fe20000000f00 */
[----:B------:R-:W-:-:S04]  /*9fc0*/  @P1 FADD.FTZ R3, R184, -R3 ;  /* 0x80000003b8031221 */ /* 0x000fc80000010000 */
        /* <DEDUP_REMOVED lines=11> */
.L_x_15283:
[----:B-1234-:R-:W-:Y:S01]  /*a080*/  @P1 FFMA.FTZ R3, R10, R181, R182 ;  /* 0x000000b50a031223 */ /* 0x01efe200000100b6 */
        /* <DEDUP_REMOVED lines=84> */
[----:B------:R-:W2:Y:S01]  /*a5d0*/  LDL R184, [R1+0x14] ;  /* 0x0000140001b87983 */ /* 0x000ea20000100800 */
[----:B------:R-:W-:Y:S01]  /*a5e0*/  @P1 FFMA.FTZ R2, R252, R181, R182 ;  /* 0x000000b5fc021223 */ /* 0x000fe200000100b6 */
[----:B------:R-:W-:-:S03]  /*a5f0*/  MOV R3, R163 ;  /* 0x000000a300037202 */ /* 0x000fc60000000f00 */
[----:B--2---:R-:W-:-:S04]  /*a600*/  @P1 FADD.FTZ R2, R184, -R2 ;  /* 0x80000002b8021221 */ /* 0x004fc80000010000 */
        /* <DEDUP_REMOVED lines=9> */
.L_x_15282:
[----:B------:R-:W-:-:S04]  /*a6a0*/  UISETP.NE.U32.AND UP0, UPT, UR20, URZ, UPT ;  /* 0x000000ff1400728c */ /* 0x000fc8000bf05070 */
[----:B------:R-:W-:-:S06]  /*a6b0*/  UISETP.NE.AND.EX UP0, UPT, UR21, URZ, UPT, UP0 ;  /* 0x000000ff1500728c */ /* 0x000fcc000bf05300 */
[----:B------:R-:W-:-:S13]  /*a6c0*/  PLOP3.LUT P0, PT, PT, PT, UP0, 0x80, 0x8 ;  /* 0x000000000008781c */ /* 0x000fda0003f0f008 */
[----:B------:R-:W-:Y:S05]  /*a6d0*/  @!P0 BRA `(.L_x_15285) ;  /* 0x0000000800608947 */ /* 0x000fea0003800000 */
[----:B------:R-:W2:Y:S02]  /*a6e0*/  LDL R184, [R1+0x14] ;  /* 0x0000140001b87983 */ /* 0x000ea40000100800 */
[-CC-:B-1234-:R-:W-:Y:S01]  /*a6f0*/  FFMA.FTZ R3, R209, R181.reuse, R182.reuse ;  /* 0x000000b5d1037223 */ /* 0x19efe200000100b6 */
        /* <DEDUP_REMOVED lines=46> */
.L_x_15287:
[----:B------:R-:W-:Y:S05]  /*a9e0*/  BSYNC.RECONVERGENT B3 ;  /* 0x0000000000037941 */ /* 0x000fea0003800200 */
.L_x_15286:
        /* <DEDUP_REMOVED lines=14> */
.L_x_15289:
[----:B------:R-:W-:Y:S05]  /*aad0*/  BSYNC.RECONVERGENT B3 ;  /* 0x0000000000037941 */ /* 0x000fea0003800200 */
.L_x_15288:
        /* <DEDUP_REMOVED lines=14> */
.L_x_15291:
[----:B------:R-:W-:Y:S05]  /*abc0*/  BSYNC.RECONVERGENT B3 ;  /* 0x0000000000037941 */ /* 0x000fea0003800200 */
.L_x_15290:
        /* <DEDUP_REMOVED lines=14> */
.L_x_15293:
[----:B------:R-:W-:Y:S05]  /*acb0*/  BSYNC.RECONVERGENT B3 ;  /* 0x0000000000037941 */ /* 0x000fea0003800200 */
.L_x_15292:
        /* <DEDUP_REMOVED lines=14> */
.L_x_15295:
[----:B------:R-:W-:Y:S05]  /*ada0*/  BSYNC.RECONVERGENT B3 ;  /* 0x0000000000037941 */ /* 0x000fea0003800200 */
.L_x_15294:
        /* <DEDUP_REMOVED lines=14> */
.L_x_15297:
[----:B------:R-:W-:Y:S05]  /*ae90*/  BSYNC.RECONVERGENT B3 ;  /* 0x0000000000037941 */ /* 0x000fea0003800200 */
.L_x_15296:
        /* <DEDUP_REMOVED lines=14> */
.L_x_15299:
[----:B------:R-:W-:Y:S05]  /*af80*/  BSYNC.RECONVERGENT B3 ;  /* 0x0000000000037941 */ /* 0x000fea0003800200 */
.L_x_15298:
        /* <DEDUP_REMOVED lines=13> */
.L_x_15285:
        /* <DEDUP_REMOVED lines=14> */
.L_x_15301:
[----:B------:R-:W-:Y:S05]  /*b140*/  BSYNC.RECONVERGENT B3 ;  /* 0x0000000000037941 */ /* 0x000fea0003800200 */
.L_x_15300:
        /* <DEDUP_REMOVED lines=14> */
.L_x_15303:
[----:B------:R-:W-:Y:S05]  /*b230*/  BSYNC.RECONVERGENT B3 ;  /* 0x0000000000037941 */ /* 0x000fea0003800200 */
.L_x_15302:
        /* <DEDUP_REMOVED lines=14> */
.L_x_15305:
[----:B------:R-:W-:Y:S05]  /*b320*/  BSYNC.RECONVERGENT B3 ;  /* 0x0000000000037941 */ /* 0x000fea0003800200 */
.L_x_15304:
        /* <DEDUP_REMOVED lines=14> */
.L_x_15307:
[----:B------:R-:W-:Y:S05]  /*b410*/  BSYNC.RECONVERGENT B3 ;  /* 0x0000000000037941 */ /* 0x000fea0003800200 */
.L_x_15306:
        /* <DEDUP_REMOVED lines=14> */
.L_x_15309:
[----:B------:R-:W-:Y:S05]  /*b500*/  BSYNC.RECONVERGENT B3 ;  /* 0x0000000000037941 */ /* 0x000fea0003800200 */
.L_x_15308:
        /* <DEDUP_REMOVED lines=14> */
.L_x_15311:
[----:B------:R-:W-:Y:S05]  /*b5f0*/  BSYNC.RECONVERGENT B3 ;  /* 0x0000000000037941 */ /* 0x000fea0003800200 */
.L_x_15310:
        /* <DEDUP_REMOVED lines=14> */
.L_x_15313:
[----:B------:R-:W-:Y:S05]  /*b6e0*/  BSYNC.RECONVERGENT B3 ;  /* 0x0000000000037941 */ /* 0x000fea0003800200 */
.L_x_15312:
[----:B------:R-:W-:Y:S05]  /*b6f0*/  @!P2 BRA `(.L_x_15284) ;  /* 0x000000000034a947 */ /* 0x000fea0003800000 */
[----:B-1234-:R-:W2:Y:S01]  /*b700*/  LDL R3, [R1+0x14] ;  /* 0x0000140001037983 */ /* 0x01eea20000100800 */
[----:B------:R-:W-:Y:S01]  /*b710*/  FFMA.FTZ R2, R252, R181, R182 ;  /* 0x000000b5fc027223 */ /* 0x000fe200000100b6 */
[----:B------:R-:W-:-:S03]  /*b720*/  ISETP.GT.AND P3, PT, R5, RZ, PT ;  /* 0x000000ff0500720c */ /* 0x000fc60003f64270 */
[----:B--2---:R-:W-:Y:S01]  /*b730*/  FADD.FTZ R2, R3, -R2 ;  /* 0x8000000203027221 */ /* 0x004fe20000010000 */
[----:B-----5:R-:W-:-:S03]  /*b740*/  HADD2.F32 R3, -RZ, R175.H1_H1 ;  /* 0x300000afff037230 */ /* 0x020fc60000004100 */
        /* <DEDUP_REMOVED lines=8> */
.L_x_15284:
[----:B------:R-:W-:Y:S05]  /*b7d0*/  BSYNC.RECONVERGENT B2 ;  /* 0x0000000000027941 */ /* 0x000fea0003800200 */
.L_x_15281:
[----:B-1234-:R-:W1:Y:S02]  /*b7e0*/  @P0 LDC.64 R2, c[0x0][0x478] ;  /* 0x00011e00ff020b82 */ /* 0x01ee640000000a00 */
        /* <DEDUP_REMOVED lines=8> */
.L_x_15278:
[----:B------:R-:W-:Y:S05]  /*b870*/  BSYNC.RECONVERGENT B1 ;  /* 0x0000000000017941 */ /* 0x000fea0003800200 */
.L_x_15277:
        /* <DEDUP_REMOVED lines=8> */
.L_x_15317:
[----:B------:R-:W-:Y:S05]  /*b900*/  BSYNC.RECONVERGENT B2 ;  /* 0x0000000000027941 */ /* 0x000fea0003800200 */
.L_x_15316:
        /* <DEDUP_REMOVED lines=9> */
[----:B-1234-:R-:W1:Y:S02]  /*b9a0*/  @P2 LDC R2, c[0x0][0x40c] ;  /* 0x00010300ff022b82 */ /* 0x01ee640000000800 */
        /* <DEDUP_REMOVED lines=13> */
[----:B------:R-:W-:Y:S02]  /*ba80*/  @P2 FMUL.FTZ R5, R2, R5 ;  /* 0x0000000502052220 */ /* 0x000fe40000410000 */
        /* <DEDUP_REMOVED lines=13> */
[----:B------:R-:W-:Y:S02]  /*bb60*/  @P2 HADD2.F32 R5, -RZ, R173.H0_H0 ;  /* 0x200000adff052230 */ /* 0x000fe40000004100 */
[----:B---3--:R-:W-:-:S04]  /*bb70*/  @P2 FMUL.FTZ R3, R74, R3 ;  /* 0x000000034a032220 */ /* 0x008fc80000410000 */
        /* <DEDUP_REMOVED lines=55> */
[----:B------:R-:W-:Y:S01]  /*bef0*/  @P1 FFMA.FTZ R3, R185, R181, R182 ;  /* 0x000000b5b9031223 */ /* 0x000fe200000100b6 */
        /* <DEDUP_REMOVED lines=13> */
.L_x_15320:
        /* <DEDUP_REMOVED lines=99> */
.L_x_15319:
[----:B------:R-:W-:-:S04]  /*c600*/  UISETP.NE.U32.AND UP0, UPT, UR20, URZ, UPT ;  /* 0x000000ff1400728c */ /* 0x000fc8000bf05070 */
[----:B------:R-:W-:-:S06]  /*c610*/  UISETP.NE.AND.EX UP0, UPT, UR21, URZ, UPT, UP0 ;  /* 0x000000ff1500728c */ /* 0x000fcc000bf05300 */
[----:B------:R-:W-:-:S13]  /*c620*/  PLOP3.LUT P0, PT, PT, PT, UP0, 0x80, 0x8 ;  /* 0x000000000008781c */ /* 0x000fda0003f0f008 */
[----:B------:R-:W-:Y:S05]  /*c630*/  @!P0 BRA `(.L_x_15322) ;  /* 0x00000008005c8947 */ /* 0x000fea0003800000 */
[----:B------:R-:W-:Y:S01]  /*c640*/  BSSY.RECONVERGENT B3, `(.L_x_15323) ;  /* 0x000000f000037945 */ /* 0x000fe20003800200 */
[----:B------:R-:W-:-:S03]  /*c650*/  ISETP.GT.AND P1, PT, R5, RZ, PT ;  /* 0x000000ff0500720c */ /* 0x000fc60003f24270 */
[----:B------:R-:W-:Y:S10]  /*c660*/  @!P2 BRA `(.L_x_15324) ;  /* 0x000000000030a947 */ /* 0x000ff40003800000 */
        /* <DEDUP_REMOVED lines=12> */
.L_x_15324:
[----:B------:R-:W-:Y:S05]  /*c730*/  BSYNC.RECONVERGENT B3 ;  /* 0x0000000000037941 */ /* 0x000fea0003800200 */
.L_x_15323:
        /* <DEDUP_REMOVED lines=14> */
.L_x_15326:
[----:B------:R-:W-:Y:S05]  /*c820*/  BSYNC.RECONVERGENT B3 ;  /* 0x0000000000037941 */ /* 0x000fea0003800200 */
.L_x_15325:
        /* <DEDUP_REMOVED lines=14> */
.L_x_15328:
[----:B------:R-:W-:Y:S05]  /*c910*/  BSYNC.RECONVERGENT B3 ;  /* 0x0000000000037941 */ /* 0x000fea0003800200 */
.L_x_15327:
        /* <DEDUP_REMOVED lines=14> */
.L_x_15330:
[----:B------:R-:W-:Y:S05]  /*ca00*/  BSYNC.RECONVERGENT B3 ;  /* 0x0000000000037941 */ /* 0x000fea0003800200 */
.L_x_15329:
        /* <DEDUP_REMOVED lines=14> */
.L_x_15332:
[----:B------:R-:W-:Y:S05]  /*caf0*/  BSYNC.RECONVERGENT B3 ;  /* 0x0000000000037941 */ /* 0x000fea0003800200 */
.L_x_15331:
        /* <DEDUP_REMOVED lines=14> */
.L_x_15334:
[----:B------:R-:W-:Y:S05]  /*cbe0*/  BSYNC.RECONVERGENT B3 ;  /* 0x0000000000037941 */ /* 0x000fea0003800200 */
.L_x_15333:
        /* <DEDUP_REMOVED lines=14> */
.L_x_15336:
[----:B------:R-:W-:Y:S05]  /*ccd0*/  BSYNC.RECONVERGENT B3 ;  /* 0x0000000000037941 */ /* 0x000fea0003800200 */
.L_x_15335:
[----:B-1234-:R-:W2:Y:S04]  /*cce0*/  LDL R3, [R1+0xc] ;  /* 0x00000c0001037983 */ /* 0x01eea80000100800 */
        /* <DEDUP_REMOVED lines=29> */
[C---:B------:R-:W-:Y:S01]  /*cec0*/  FMUL.FTZ R2, R4.reuse, R2 ;  /* 0x0000000204027220 */ /* 0x040fe20000410000 */
[----:B------:R-:W-:-:S03]  /*ced0*/  FMUL.FTZ R4, R4, R72 ;  /* 0x0000004804047220 */ /* 0x000fc60000410000 */
[----:B------:R-:W-:Y:S02]  /*cee0*/  FSEL R73, R3, RZ, P1 ;  /* 0x000000ff03497208 */ /* 0x000fe40000800000 */
[----:B------:R-:W-:Y:S02]  /*cef0*/  FSEL R2, R2, RZ, P1 ;  /* 0x000000ff02027208 */ /* 0x000fe40000800000 */
[----:B------:R-:W-:Y:S02]  /*cf00*/  FSEL R72, R4, RZ, P1 ;  /* 0x000000ff04487208 */ /* 0x000fe40000800000 */
        /* <DEDUP_REMOVED lines=10> */
.L_x_15322:
        /* <DEDUP_REMOVED lines=14> */
.L_x_15338:
[----:B------:R-:W-:Y:S05]  /*d090*/  BSYNC.RECONVERGENT B3 ;  /* 0x0000000000037941 */ /* 0x000fea0003800200 */
.L_x_15337:
        /* <DEDUP_REMOVED lines=14> */
.L_x_15340:
[----:B------:R-:W-:Y:S05]  /*d180*/  BSYNC.RECONVERGENT B3 ;  /* 0x0000000000037941 */ /* 0x000fea0003800200 */
.L_x_15339:
        /* <DEDUP_REMOVED lines=14> */
.L_x_15342:
[----:B------:R-:W-:Y:S05]  /*d270*/  BSYNC.RECONVERGENT B3 ;  /* 0x0000000000037941 */ /* 0x000fea0003800200 */
.L_x_15341:
        /* <DEDUP_REMOVED lines=14> */
.L_x_15344:
[----:B------:R-:W-:Y:S05]  /*d360*/  BSYNC.RECONVERGENT B3 ;  /* 0x0000000000037941 */ /* 0x000fea0003800200 */
.L_x_15343:
        /* <DEDUP_REMOVED lines=14> */
.L_x_15346:
[----:B------:R-:W-:Y:S05]  /*d450*/  BSYNC.RECONVERGENT B3 ;  /* 0x0000000000037941 */ /* 0x000fea0003800200 */
.L_x_15345:
        /* <DEDUP_REMOVED lines=14> */
.L_x_15348:
[----:B------:R-:W-:Y:S05]  /*d540*/  BSYNC.RECONVERGENT B3 ;  /* 0x0000000000037941 */ /* 0x000fea0003800200 */
.L_x_15347:
        /* <DEDUP_REMOVED lines=14> */
.L_x_15350:
[----:B------:R-:W-:Y:S05]  /*d630*/  BSYNC.RECONVERGENT B3 ;  /* 0x0000000000037941 */ /* 0x000fea0003800200 */
.L_x_15349:
[----:B-1234-:R-:W2:Y:S04]  /*d640*/  LDL R2, [R1+0x10] ;  /* 0x0000100001027983 */ /* 0x01eea80000100800 */
[----:B------:R-:W3:Y:S01]  /*d650*/  LDL R3, [R1+0xc] ;  /* 0x00000c0001037983 */ /* 0x000ee20000100800 */
[----:B------:R-:W-:Y:S01]  /*d660*/  ISETP.GT.AND P1, PT, R5, RZ, PT ;  /* 0x000000ff0500720c */ /* 0x000fe20003f24270 */
[----:B--2---:R-:W-:-:S04]  /*d670*/  FFMA.FTZ R2, R2, R181, R182 ;  /* 0x000000b502027223 */ /* 0x004fc800000100b6 */
[----:B---3--:R-:W-:-:S04]  /*d680*/  FADD.FTZ R2, R3, -R2 ;  /* 0x8000000203027221 */ /* 0x008fc80000010000 */
        /* <DEDUP_REMOVED lines=10> */
.L_x_15321:
[----:B------:R-:W-:Y:S05]  /*d730*/  BSYNC.RECONVERGENT B2 ;  /* 0x0000000000027941 */ /* 0x000fea0003800200 */
.L_x_15318:
[----:B------:R-:W1:Y:S02]  /*d740*/  @P0 LDC.64 R2, c[0x0][0x478] ;  /* 0x00011e00ff020b82 */ /* 0x000e640000000a00 */
[----:B-1----:R-:W-:-:S05]  /*d750*/  @P0 IMAD.WIDE.U32 R2, R183, 0x20, R2 ;  /* 0x00000020b7020825 */ /* 0x002fca00078e0002 */
[----:B------:R-:W-:Y:S04]  /*d760*/  @P0 STG.E.128 desc[UR6][R2.64], R72 ;  /* 0x0000004802000986 */ /* 0x000fe8000c101d06 */
[----:B------:R1:W-:Y:S02]  /*d770*/  @P0 STG.E.128 desc[UR6][R2.64+0x10], R68 ;  /* 0x0000104402000986 */ /* 0x0003e4000c101d06 */
[----:B-1----:R-:W1:Y:S02]  /*d780*/  @P2 LDC.64 R2, c[0x0][0x468] ;  /* 0x00011a00ff022b82 */ /* 0x002e640000000a00 */
[----:B-1----:R-:W-:-:S05]  /*d790*/  @P2 IMAD.WIDE.U32 R2, R180, 0x10, R2 ;  /* 0x00000010b4022825 */ /* 0x002fca00078e0002 */
[----:B------:R1:W-:Y:S02]  /*d7a0*/  @P2 STG.E.128 desc[UR6][R2.64], R176 ;  /* 0x000000b002002986 */ /* 0x0003e4000c101d06 */
.L_x_15315:
[----:B------:R-:W-:Y:S05]  /*d7b0*/  BSYNC.RECONVERGENT B1 ;  /* 0x0000000000017941 */ /* 0x000fea0003800200 */
.L_x_15314:
[----:B-1234-:R-:W1:Y:S02]  /*d7c0*/  LDC.64 R2, c[0x0][0x380] ;  /* 0x0000e000ff027b82 */ /* 0x01ee640000000a00 */
[----:B-1----:R-:W-:-:S04]  /*d7d0*/  LEA R6, R2, R6, 0x2 ;  /* 0x0000000602067211 */ /* 0x002fc800078e10ff */
[----:B------:R-:W-:-:S13]  /*d7e0*/  ISETP.GE.AND P0, PT, R6, R3, PT ;  /* 0x000000030600720c */ /* 0x000fda0003f06270 */
[----:B------:R-:W-:Y:S05]  /*d7f0*/  @!P0 BRA `(.L_x_15351) ;  /* 0xffffff3400cc8947 */ /* 0x000fea000383ffff */
.L_x_15153:
[----:B------:R-:W-:Y:S05]  /*d800*/  BSYNC B0 ;  /* 0x0000000000007941 */ /* 0x000fea0003800000 */
.L_x_15152:
        /* <DEDUP_REMOVED lines=20> */
[----:B------:R-:W-:Y:S01]  /*d950*/  MOV R2, 0x400 ;  /* 0x0000040000027802 */ /* 0x000fe20000000f00 */
[----:B------:R-:W4:Y:S04]  /*d960*/  LDL.LU R5, [R1+0x78] ;  /* 0x0000780001057983 */ /* 0x000f280000300800 */
[----:B-----5:R-:W4:Y:S01]  /*d970*/  LDL.LU R4, [R1+0x7c] ;  /* 0x00007c0001047983 */ /* 0x020f220000300800 */
[----:B-1----:R-:W-:-:S02]  /*d980*/  SHF.R.U32.HI R0, RZ, 0x5, R180 ;  /* 0x00000005ff007819 */ /* 0x002fc400000116b4 */
[----:B0-----:R-:W-:-:S03]  /*d990*/  LEA R3, R3, R2, 0x18 ;  /* 0x0000000203037211 */ /* 0x001fc600078ec0ff */
[----:B--2---:R-:W-:-:S05]  /*d9a0*/  IMAD R0, R0, 0xa0, R182 ;  /* 0x000000a000007824 */ /* 0x004fca00078e02b6 */
[----:B------:R-:W-:-:S05]  /*d9b0*/  LEA R33, R0, R3, 0x5 ;  /* 0x0000000300217211 */ /* 0x000fca00078e28ff */
[----:B---3--:R-:W-:Y:S04]  /*d9c0*/  STS.128 [R33], R68 ;  /* 0x0000004421007388 */ /* 0x008fe80000000c00 */
[----:B----4-:R-:W-:Y:S04]  /*d9d0*/  STS.128 [R33+0x10], R72 ;  /* 0x0000104821007388 */ /* 0x010fe80000000c00 */
[----:B------:R-:W-:Y:S04]  /*d9e0*/  STS.128 [R33+0x400], R188 ;  /* 0x000400bc21007388 */ /* 0x000fe80000000c00 */
[----:B------:R0:W-:Y:S04]  /*d9f0*/  STS.128 [R33+0x410], R184 ;  /* 0x000410b821007388 */ /* 0x0001e80000000c00 */
[----:B0-----:R-:W2:Y:S01]  /*da00*/  LDL.LU R187, [R1+0x80] ;  /* 0x0000800001bb7983 */ /* 0x001ea20000300800 */
[----:B------:R-:W-:Y:S01]  /*da10*/  MOV R184, R181 ;  /* 0x000000b500b87202 */ /* 0x000fe20000000f00 */
[----:B------:R-:W-:Y:S05]  /*da20*/  WARPSYNC.ALL ;  /* 0x0000000000007948 */ /* 0x000fea0003800000 */
[----:B------:R-:W3:Y:S01]  /*da30*/  LDL.LU R188, [R1+0x84] ;  /* 0x0000840001bc7983 */ /* 0x000ee20000300800 */
[----:B------:R-:W-:Y:S01]  /*da40*/  LEA R0, R180, R3, 0x2 ;  /* 0x00000003b4007211 */ /* 0x000fe200078e10ff */
[----:B------:R-:W0:Y:S01]  /*da50*/  LDCU.128 UR16, c[0x0][0x440] ;  /* 0x00008800ff1077ac */ /* 0x000e220008000c00 */
[----:B------:R-:W-:Y:S01]  /*da60*/  MOV R185, R5 ;  /* 0x0000000500b97202 */ /* 0x000fe20000000f00 */
[----:B------:R-:W3:Y:S01]  /*da70*/  LDL.LU R189, [R1+0x88] ;  /* 0x0000880001bd7983 */ /* 0x000ee20000300800 */
[----:B------:R-:W-:Y:S01]  /*da80*/  MOV R186, R4 ;  /* 0x0000000400ba7202 */ /* 0x000fe20000000f00 */
[----:B------:R-:W1:Y:S02]  /*da90*/  LDCU.64 UR4, c[0x0][0x460] ;  /* 0x00008c00ff0477ac */ /* 0x000e640008000a00 */
        /* <DEDUP_REMOVED lines=35> */
[----:B------:R-:W-:Y:S04]  /*dcd0*/  STS.128 [R33+0x800], R76 ;  /* 0x0008004c21007388 */ /* 0x000fe80000000c00 */
[----:B------:R-:W-:Y:S04]  /*dce0*/  STS.128 [R33+0x810], R80 ;  /* 0x0008105021007388 */ /* 0x000fe80000000c00 */
[----:B------:R0:W-:Y:S04]  /*dcf0*/  STS.128 [R33+0xc00], R84 ;  /* 0x000c005421007388 */ /* 0x0001e80000000c00 */
[----:B------:R-:W-:Y:S04]  /*dd00*/  STS.128 [R33+0xc10], R88 ;  /* 0x000c105821007388 */ /* 0x000fe80000000c00 */
[----:B------:R-:W-:Y:S04]  /*dd10*/  STS.128 [R33+0x1000], R92 ;  /* 0x0010005c21007388 */ /* 0x000fe80000000c00 */
[----:B------:R-:W-:Y:S01]  /*dd20*/  STS.128 [R33+0x1010], R96 ;  /* 0x0010106021007388 */ /* 0x000fe20000000c00 */
[----:B------:R-:W-:Y:S08]  /*dd30*/  BAR.SYNC.DEFER_BLOCKING 0x0 ;  /* 0x0000000000007b1d */ /* 0x000ff00000010000 */
[----:B0-----:R-:W0:Y:S01]  /*dd40*/  LDC R84, c[0x0][0x388] ;  /* 0x0000e200ff547b82 */ /* 0x001e220000000800 */
        /* <DEDUP_REMOVED lines=188> */
.L_x_15353:
[----:B------:R-:W-:Y:S05]  /*e910*/  BSYNC.RECONVERGENT B0 ;  /* 0x0000000000007941 */ /* 0x000fea0003800200 */
.L_x_15352:
        /* <DEDUP_REMOVED lines=17> */
.L_x_15355:
[----:B------:R-:W-:Y:S05]  /*ea30*/  BSYNC.RECONVERGENT B0 ;  /* 0x0000000000007941 */ /* 0x000fea0003800200 */
.L_x_15354:
        /* <DEDUP_REMOVED lines=17> */
.L_x_15357:
[----:B------:R-:W-:Y:S05]  /*eb50*/  BSYNC.RECONVERGENT B0 ;  /* 0x0000000000007941 */ /* 0x000fea0003800200 */
.L_x_15356:
        /* <DEDUP_REMOVED lines=134> */
.L_x_15359:
[----:B------:R-:W-:Y:S05]  /*f3c0*/  BSYNC.RECONVERGENT B0 ;  /* 0x0000000000007941 */ /* 0x000fea0003800200 */
.L_x_15358:
        /* <DEDUP_REMOVED lines=17> */
.L_x_15361:
[----:B------:R-:W-:Y:S05]  /*f4e0*/  BSYNC.RECONVERGENT B0 ;  /* 0x0000000000007941 */ /* 0x000fea0003800200 */
.L_x_15360:
        /* <DEDUP_REMOVED lines=17> */
.L_x_15363:
[----:B------:R-:W-:Y:S05]  /*f600*/  BSYNC.RECONVERGENT B0 ;  /* 0x0000000000007941 */ /* 0x000fea0003800200 */
.L_x_15362:
        /* <DEDUP_REMOVED lines=17> */
.L_x_15365:
[----:B------:R-:W-:Y:S05]  /*f720*/  BSYNC.RECONVERGENT B0 ;  /* 0x0000000000007941 */ /* 0x000fea0003800200 */
.L_x_15364:
        /* <DEDUP_REMOVED lines=17> */
.L_x_15367:
[----:B------:R-:W-:Y:S05]  /*f840*/  BSYNC.RECONVERGENT B0 ;  /* 0x0000000000007941 */ /* 0x000fea0003800200 */
.L_x_15366:
        /* <DEDUP_REMOVED lines=17> */
.L_x_15369:
[----:B------:R-:W-:Y:S05]  /*f960*/  BSYNC.RECONVERGENT B0 ;  /* 0x0000000000007941 */ /* 0x000fea0003800200 */
.L_x_15368:
        /* <DEDUP_REMOVED lines=11> */
.L_x_15165:
[----:B---3--:R-:W-:Y:S01]  /*fa20*/  HFMA2 R180, -RZ, RZ, 0, 5.9604644775390625e-08 ;  /* 0x00000001ffb47431 */ /* 0x008fe200000001ff */
[----:B------:R-:W-:Y:S01]  /*fa30*/  BSSY B1, `(.L_x_15370) ;  /* 0x0000007000017945 */ /* 0x000fe20003800000 */
[----:B----4-:R-:W-:Y:S02]  /*fa40*/  MOV R181, R216 ;  /* 0x000000d800b57202 */ /* 0x010fe40000000f00 */
[----:B-1----:R-:W-:Y:S02]  /*fa50*/  MOV R3, 0x1f ;  /* 0x0000001f00037802 */ /* 0x002fe40000000f00 */
[----:B------:R-:W-:-:S07]  /*fa60*/  MOV R2, 0xffffffff ;  /* 0xffffffff00027802 */ /* 0x000fce0000000f00 */
[----:B0----5:R-:W-:Y:S05]  /*fa70*/  WARPSYNC.COLLECTIVE R2, `(.L_x_15371) ;  /* 0x0000000002087348 */ /* 0x021fea0003c00000 */
[----:B------:R1:W2:Y:S02]  /*fa80*/  SHFL.BFLY P0, R184, R181, R180, R3 ;  /* 0x0c0000b4b5b87389 */ /* 0x0002a40000000003 */
[----:B012--5:R-:W-:Y:S05]  /*fa90*/  ENDCOLLECTIVE ;  /* 0x000000000000791b */ /* 0x027fea0003800000 */
.L_x_15371:
[----:B------:R-:W-:Y:S05]  /*faa0*/  BSYNC B1 ;  /* 0x0000000000017941 */ /* 0x000fea0003800000 */
.L_x_15370:
        /* <DEDUP_REMOVED lines=9> */
.L_x_15372:
        /* <DEDUP_REMOVED lines=8> */
.L_x_15373:
[----:B------:R-:W-:Y:S02]  /*fbc0*/  MOV R181, R183 ;  /* 0x000000b700b57202 */ /* 0x000fe40000000f00 */
[----:B------:R-:W-:-:S05]  /*fbd0*/  MOV R2, R184 ;  /* 0x000000b800027202 */ /* 0x000fca0000000f00 */
[----:B------:R-:W-:Y:S01]  /*fbe0*/  FADD.FTZ R182, R182, R2 ;  /* 0x00000002b6b67221 */ /* 0x000fe20000010000 */
[----:B------:R-:W-:-:S07]  /*fbf0*/  MOV R2, 0xffffffff ;  /* 0xffffffff00027802 */ /* 0x000fce0000000f00 */
[----:B------:R-:W-:Y:S05]  /*fc00*/  WARPSYNC.COLLECTIVE R2, `(.L_x_15374) ;  /* 0x0000000002087348 */ /* 0x000fea0003c00000 */
[----:B------:R0:W1:Y:S02]  /*fc10*/  SHFL.BFLY P0, R184, R181, R180, R3 ;  /* 0x0c0000b4b5b87389 */ /* 0x0000640000000003 */
[----:B01----:R-:W-:Y:S05]  /*fc20*/  ENDCOLLECTIVE ;  /* 0x000000000000791b */ /* 0x003fea0003800000 */
.L_x_15374:
        /* <DEDUP_REMOVED lines=8> */
.L_x_15375:
[----:B------:R-:W-:Y:S02]  /*fcb0*/  MOV R181, R183 ;  /* 0x000000b700b57202 */ /* 0x000fe40000000f00 */
[----:B------:R-:W-:-:S05]  /*fcc0*/  MOV R2, R184 ;  /* 0x000000b800027202 */ /* 0x000fca0000000f00 */
[----:B------:R-:W-:Y:S01]  /*fcd0*/  FADD.FTZ R182, R182, R2 ;  /* 0x00000002b6b67221 */ /* 0x000fe20000010000 */
[----:B------:R-:W-:-:S07]  /*fce0*/  MOV R2, 0xffffffff ;  /* 0xffffffff00027802 */ /* 0x000fce0000000f00 */
[----:B------:R-:W-:Y:S05]  /*fcf0*/  WARPSYNC.COLLECTIVE R2, `(.L_x_15376) ;  /* 0x0000000002087348 */ /* 0x000fea0003c00000 */
[----:B------:R0:W1:Y:S02]  /*fd00*/  SHFL.BFLY P0, R184, R181, R180, R3 ;  /* 0x0c0000b4b5b87389 */ /* 0x0000640000000003 */
[----:B01----:R-:W-:Y:S05]  /*fd10*/  ENDCOLLECTIVE ;  /* 0x000000000000791b */ /* 0x003fea0003800000 */
.L_x_15376:
        /* <DEDUP_REMOVED lines=8> */
.L_x_15377:
[----:B------:R-:W-:Y:S02]  /*fda0*/  MOV R181, R183 ;  /* 0x000000b700b57202 */ /* 0x000fe40000000f00 */
[----:B------:R-:W-:-:S05]  /*fdb0*/  MOV R2, R184 ;  /* 0x000000b800027202 */ /* 0x000fca0000000f00 */
[----:B------:R-:W-:Y:S01]  /*fdc0*/  FADD.FTZ R182, R182, R2 ;  /* 0x00000002b6b67221 */ /* 0x000fe20000010000 */
[----:B------:R-:W-:-:S07]  /*fdd0*/  MOV R2, 0xffffffff ;  /* 0xffffffff00027802 */ /* 0x000fce0000000f00 */
[----:B------:R-:W-:Y:S05]  /*fde0*/  WARPSYNC.COLLECTIVE R2, `(.L_x_15378) ;  /* 0x0000000002087348 */ /* 0x000fea0003c00000 */
[----:B------:R0:W1:Y:S02]  /*fdf0*/  SHFL.BFLY P0, R184, R181, R180, R3 ;  /* 0x0c0000b4b5b87389 */ /* 0x0000640000000003 */
[----:B01----:R-:W-:Y:S05]  /*fe00*/  ENDCOLLECTIVE ;  /* 0x000000000000791b */ /* 0x003fea0003800000 */
.L_x_15378:
        /* <DEDUP_REMOVED lines=8> */
.L_x_15379:
[----:B------:R-:W-:Y:S02]  /*fe90*/  MOV R181, R183 ;  /* 0x000000b700b57202 */ /* 0x000fe40000000f00 */
[----:B------:R-:W-:-:S07]  /*fea0*/  MOV R185, R184 ;  /* 0x000000b800b97202 */ /* 0x000fce0000000f00 */
[----:B------:R-:W-:Y:S05]  /*feb0*/  WARPSYNC.COLLECTIVE R2, `(.L_x_15380) ;  /* 0x0000000002087348 */ /* 0x000fea0003c00000 */
[----:B------:R0:W1:Y:S02]  /*fec0*/  SHFL.BFLY P0, R184, R181, R180, R3 ;  /* 0x0c0000b4b5b87389 */ /* 0x0000640000000003 */
[----:B01----:R-:W-:Y:S05]  /*fed0*/  ENDCOLLECTIVE ;  /* 0x000000000000791b */ /* 0x003fea0003800000 */
.L_x_15380:
[----:B------:R-:W-:Y:S01]  /*fee0*/  MOV R2, R184 ;  /* 0x000000b800027202 */ /* 0x000fe20000000f00 */
[----:B------:R-:W-:Y:S06]  /*fef0*/  BRA `(.L_x_15381) ;  /* 0xffffff3800ac7947 */ /* 0x000fec000383ffff */
.L_x_15382:
        /* <DEDUP_REMOVED lines=16> */
.L_x_25478:


//--------------------- .text._ZN10layer_norm13ln_bwd_kernelINS_13Kernel_traitsI6__halfS2_fS2_fjLj1280ELj1ELj4ELj1ELj16ENS_18Kernel_traits_baseILj1280ES2_S2_fS2_fjLj128EEEEELb0ELb1ELb1ELb1EEEvNS_9BwdParamsE --------------------------
	.section	.text._ZN10layer_norm13ln_bwd_kernelINS_13Kernel_traitsI6__halfS2_fS2_fjLj1280ELj1ELj4ELj1ELj16ENS_18Kernel_traits_baseILj1280ES2_S2_fS2_fjLj128EEEEELb0ELb1ELb1ELb1EEEvNS_9BwdParamsE,"ax",@progbits
	.align	128
        .global         _ZN10layer_norm13ln_bwd_kernelINS_13Kernel_traitsI6__halfS2_fS2_fjLj1280ELj1ELj4ELj1ELj16ENS_18Kernel_traits_baseILj1280ES2_S2_fS2_fjLj128EEEEELb0ELb1ELb1ELb1EEEvNS_9BwdParamsE
        .type           _ZN10layer_norm13ln_bwd_kernelINS_13Kernel_traitsI6__halfS2_fS2_fjLj1280ELj1ELj4ELj1ELj16ENS_18Kernel_traits_baseILj1280ES2_S2_fS2_fjLj128EEEEELb0ELb1ELb1ELb1EEEvNS_9BwdParamsE,@function
        .size           _ZN10layer_norm13ln_bwd_kernelINS_13Kernel_traitsI6__halfS2_fS2_fjLj1280ELj1ELj4ELj1ELj16ENS_18Kernel_traits_baseILj1280ES2_S2_fS2_fjLj128EEEEELb0ELb1ELb1ELb1EEEvNS_9BwdParamsE,(.L_x_25479 - _ZN10layer_norm13ln_bwd_kernelINS_13Kernel_traitsI6__halfS2_fS2_fjLj1280ELj1ELj4ELj1ELj16ENS_18Kernel_traits_baseILj1280ES2_S2_fS2_fjLj128EEEEELb0ELb1ELb1ELb1EEEvNS_9BwdParamsE)
        .other          _ZN10layer_norm13ln_bwd_kernelINS_13Kernel_traitsI6__halfS2_fS2_fjLj1280ELj1ELj4ELj1ELj16ENS_18Kernel_traits_baseILj1280ES2_S2_fS2_fjLj128EEEEELb0ELb1ELb1ELb1EEEvNS_9BwdParamsE,@"STO_CUDA_ENTRY STV_DEFAULT"
_ZN10layer_norm13ln_bwd_kernelINS_13Kernel_traitsI6__halfS2_fS2_fjLj1280ELj1ELj4ELj1ELj16ENS_18Kernel_traits_baseILj1280ES2_S2_fS2_fjLj128EEEEELb0ELb1ELb1ELb1EEEvNS_9BwdParamsE:
.text._ZN10layer_norm13ln_bwd_kernelINS_13Kernel_traitsI6__halfS2_fS2_fjLj1280ELj1ELj4ELj1ELj16ENS_18Kernel_traits_baseILj1280ES2_S2_fS2_fjLj128EEEEELb0ELb1ELb1ELb1EEEvNS_9BwdParamsE:
        /* <DEDUP_REMOVED lines=122> */
.L_x_15562:
[----:B------:R-:W1:Y:S08]  /*07a0*/  LDC.64 R18, c[0x0][0x3f8] ;  /* 0x0000fe00ff127b82 */ /* 0x000e700000000a00 */
[----:B------:R-:W2:Y:S01]  /*07b0*/  LDC.64 R248, c[0x0][0x3f0] ;  /* 0x0000fc00fff87b82 */ /* 0x000ea20000000a00 */
[----:B-1----:R-:W-:-:S05]  /*07c0*/  IMAD.WIDE R18, R197, 0x4, R18 ;  /* 0x00000004c5127825 */ /* 0x002fca00078e0212 */
[----:B------:R1:W4:Y:S01]  /*07d0*/  LDG.E R196, desc[UR6][R18.64] ;  /* 0x0000000612c47981 */ /* 0x000322000c1e1900 */
[C---:B--2---:R-:W-:Y:S01]  /*07e0*/  IMAD.WIDE R248, R197.reuse, 0x4, R248 ;  /* 0x00000004c5f87825 */ /* 0x044fe200078e02f8 */
[----:B-1----:R-:W1:Y:S03]  /*07f0*/  LDC.64 R18, c[0x0][0x3c8] ;  /* 0x0000f200ff127b82 */ /* 0x002e660000000a00 */
[----:B-1----:R-:W-:-:S06]  /*0800*/  IMAD.WIDE R18, R197, 0x4, R18 ;  /* 0x00000004c5127825 */ /* 0x002fcc00078e0212 */
[----:B-----5:R1:W5:Y:S04]  /*0810*/  LDG.E R19, desc[UR6][R18.64] ;  /* 0x0000000612137981 */ /* 0x020368000c1e1900 */
[----:B------:R-:W2:Y:S01]  /*0820*/  LDG.E R18, desc[UR6][R248.64] ;  /* 0x00000006f8127981 */ /* 0x000ea2000c1e1900 */
[----:B------:R-:W-:Y:S01]  /*0830*/  BSSY.RECONVERGENT B1, `(.L_x_15385) ;  /* 0x0000266000017945 */ /* 0x000fe20003800200 */
[----:B------:R-:W-:Y:S02]  /*0840*/  MOV R244, RZ ;  /* 0x000000ff00f47202 */ /* 0x000fe40000000f00 */
[----:B------:R-:W-:Y:S02]  /*0850*/  MOV R195, RZ ;  /* 0x000000ff00c37202 */ /* 0x000fe40000000f00 */
[----:B----4-:R-:W-:Y:S01]  /*0860*/  ISETP.GE.AND P2, PT, R196, 0x1, PT ;  /* 0x00000001c400780c */ /* 0x010fe20003f46270 */
[----:B--2---:R1:W-:-:S12]  /*0870*/  STL [R1+0x4], R18 ;  /* 0x0000041201007387 */ /* 0x0043d80000100800 */
[----:B------:R-:W-:Y:S05]  /*0880*/  @!P2 BRA `(.L_x_15386) ;  /* 0x000000240004a947 */ /* 0x000fea0003800000 */
[----:B------:R-:W2:Y:S01]  /*0890*/  S2R R8, SR_TID.X ;  /* 0x0000000000087919 */ /* 0x000ea20000002100 */
[----:B0-----:R-:W0:Y:S01]  /*08a0*/  LDC.64 R2, c[0x0][0x3c0] ;  /* 0x0000f000ff027b82 */ /* 0x001e220000000a00 */
[----:B------:R-:W-:Y:S01]  /*08b0*/  IADD3 R4, PT, PT, R196, -0x1, RZ ;  /* 0xffffffffc4047810 */ /* 0x000fe20007ffe0ff */
[----:B------:R-:W-:-:S04]  /*08c0*/  IMAD R0, R197, UR9, RZ ;  /* 0x00000009c5007c24 */ /* 0x000fc8000f8e02ff */
[----:B------:R-:W-:Y:S01]  /*08d0*/  IMAD R4, R4, UR9, RZ ;  /* 0x0000000904047c24 */ /* 0x000fe2000f8e02ff */
[----:B------:R-:W-:Y:S01]  /*08e0*/  SHF.R.S32.HI R5, RZ, 0x1f, R0 ;  /* 0x0000001fff057819 */ /* 0x000fe20000011400 */
[----:B------:R-:W4:Y:S03]  /*08f0*/  LDC.64 R198, c[0x0][0x428] ;  /* 0x00010a00ffc67b82 */ /* 0x000f260000000a00 */
[----:B------:R-:W-:Y:S02]  /*0900*/  SHF.R.S32.HI R9, RZ, 0x1f, R4 ;  /* 0x0000001fff097819 */ /* 0x000fe40000011404 */
[----:B------:R-:W-:Y:S02]  /*0910*/  LEA.HI R5, R5, R0, RZ, 0x3 ;  /* 0x0000000005057211 */ /* 0x000fe400078f18ff */
[----:B------:R-:W-:Y:S01]  /*0920*/  LEA.HI R9, R9, R4, RZ, 0x3 ;  /* 0x0000000409097211 */ /* 0x000fe200078f18ff */
[----:B------:R-:W3:Y:S01]  /*0930*/  LDC.64 R6, c[0x0][0x3a8] ;  /* 0x0000ea00ff067b82 */ /* 0x000ee20000000a00 */
[----:B0-----:R-:W-:-:S05]  /*0940*/  IMAD.WIDE R2, R197, 0x4, R2 ;  /* 0x00000004c5027825 */ /* 0x001fca00078e0202 */
[----:B------:R0:W3:Y:S01]  /*0950*/  LDG.E R0, desc[UR6][R2.64] ;  /* 0x0000000602007981 */ /* 0x0000e2000c1e1900 */
[----:B--2---:R-:W-:-:S04]  /*0960*/  LOP3.LUT R8, R8, 0x1f, RZ, 0xc0, !PT ;  /* 0x0000001f08087812 */ /* 0x004fc800078ec0ff */
[-C--:B------:R-:W-:Y:S02]  /*0970*/  LEA.HI.SX32 R195, R5, R8.reuse, 0x1d ;  /* 0x0000000805c37211 */ /* 0x080fe400078feaff */
[----:B------:R-:W-:Y:S02]  /*0980*/  LEA.HI.SX32 R194, R9, R8, 0x1d ;  /* 0x0000000809c27211 */ /* 0x000fe400078feaff */
[C---:B------:R-:W-:Y:S02]  /*0990*/  IADD3 R233, PT, PT, R195.reuse, 0x20, RZ ;  /* 0x00000020c3e97810 */ /* 0x040fe40007ffe0ff */
[C---:B------:R-:W-:Y:S01]  /*09a0*/  IADD3 R17, PT, PT, R195.reuse, 0x40, RZ ;  /* 0x00000040c3117810 */ /* 0x040fe20007ffe0ff */
[----:B----4-:R-:W-:Y:S01]  /*09b0*/  IMAD.WIDE.U32 R224, R194, 0x10, R198 ;  /* 0x00000010c2e07825 */ /* 0x010fe200078e00c6 */
[----:B------:R-:W-:-:S03]  /*09c0*/  IADD3 R16, PT, PT, R195, 0x60, RZ ;  /* 0x00000060c3107810 */ /* 0x000fc60007ffe0ff */
[--C-:B---3--:R-:W-:Y:S01]  /*09d0*/  IMAD.WIDE.U32 R4, R233, 0x20, R6.reuse ;  /* 0x00000020e9047825 */ /* 0x108fe200078e0006 */
[C---:B------:R-:W-:Y:S01]  /*09e0*/  IADD3 R232, PT, PT, R195.reuse, 0x80, RZ ;  /* 0x00000080c3e87810 */ /* 0x040fe20007ffe0ff */
[----:B------:R-:W2:Y:S02]  /*09f0*/  LDG.E.128 R224, desc[UR6][R224.64] ;  /* 0x00000006e0e07981 */ /* 0x000ea4000c1e1d00 */
[--C-:B------:R-:W-:Y:S02]  /*0a00*/  IMAD.WIDE.U32 R180, R195, 0x20, R6.reuse ;  /* 0x00000020c3b47825 */ /* 0x100fe400078e0006 */
[----:B------:R-:W3:Y:S02]  /*0a10*/  LDG.E.128 R200, desc[UR6][R4.64] ;  /* 0x0000000604c87981 */ /* 0x000ee4000c1e1d00 */
[--C-:B0-----:R-:W-:Y:S02]  /*0a20*/  IMAD.WIDE.U32 R2, R17, 0x20, R6.reuse ;  /* 0x0000002011027825 */ /* 0x101fe400078e0006 */
[----:B------:R0:W4:Y:S04]  /*0a30*/  LDG.E.128 R204, desc[UR6][R4.64+0x10] ;  /* 0x0000100604cc7981 */ /* 0x000128000c1e1d00 */
[----:B------:R-:W3:Y:S04]  /*0a40*/  LDG.E.128 R220, desc[UR6][R180.64+0x10] ;  /* 0x00001006b4dc7981 */ /* 0x000ee8000c1e1d00 */
[----:B------:R-:W4:Y:S01]  /*0a50*/  LDG.E.128 R8, desc[UR6][R2.64] ;  /* 0x0000000602087981 */ /* 0x000f22000c1e1d00 */
[----:B0-----:R-:W-:-:S03]  /*0a60*/  IMAD.WIDE.U32 R4, R16, 0x20, R6 ;  /* 0x0000002010047825 */ /* 0x001fc600078e0006 */
[----:B------:R0:W4:Y:S04]  /*0a70*/  LDG.E.128 R12, desc[UR6][R2.64+0x10] ;  /* 0x00001006020c7981 */ /* 0x000128000c1e1d00 */
[----:B------:R-:W4:Y:S04]  /*0a80*/  LDG.E.128 R208, desc[UR6][R4.64] ;  /* 0x0000000604d07981 */ /* 0x000f28000c1e1d00 */
[----:B------:R-:W4:Y:S01]  /*0a90*/  LDG.E.128 R212, desc[UR6][R4.64+0x10] ;  /* 0x0000100604d47981 */ /* 0x000f22000c1e1d00 */
[----:B0-----:R-:W-:Y:S01]  /*0aa0*/  IMAD.WIDE.U32 R2, R232, 0x20, R6 ;  /* 0x00000020e8027825 */ /* 0x001fe200078e0006 */
[----:B-1----:R-:W-:-:S02]  /*0ab0*/  MOV R18, UR18 ;  /* 0x0000001200127c02 */ /* 0x002fc40008000f00 */
[----:B------:R-:W4:Y:S04]  /*0ac0*/  LDG.E.128 R228, desc[UR6][R180.64] ;  /* 0x00000006b4e47981 */ /* 0x000f28000c1e1d00 */
[----:B------:R-:W4:Y:S01]  /*0ad0*/  LDG.E.128 R216, desc[UR6][R2.64] ;  /* 0x0000000602d87981 */ /* 0x000f22000c1e1d00 */
[----:B------:R-:W-:Y:S02]  /*0ae0*/  MOV R247, UR19 ;  /* 0x0000001300f77c02 */ /* 0x000fe40008000f00 */
[----:B------:R-:W-:Y:S01]  /*0af0*/  ISETP.NE.U32.AND P0, PT, R18, RZ, PT ;  /* 0x000000ff1200720c */ /* 0x000fe20003f05070 */
[----:B------:R0:W4:Y:S03]  /*0b00*/  LDG.E.128 R4, desc[UR6][R2.64+0x10] ;  /* 0x0000100602047981 */ /* 0x000126000c1e1d00 */
[----:B------:R-:W-:-:S02]  /*0b10*/  ISETP.NE.AND.EX P0, PT, R247, RZ, PT, P0 ;  /* 0x000000fff700720c */ /* 0x000fc40003f05300 */
[----:B0-----:R-:W-:-:S11]  /*0b20*/  IADD3 R2, PT, PT, R194, 0x20, RZ ;  /* 0x00000020c2027810 */ /* 0x001fd60007ffe0ff */
[----:B------:R-:W0:Y:S01]  /*0b30*/  @P0 LDC.64 R192, c[0x0][0x438] ;  /* 0x00010e00ffc00b82 */ /* 0x000e220000000a00 */
[----:B------:R-:W-:-:S05]  /*0b40*/  IMAD.WIDE.U32 R2, R2, 0x10, R198 ;  /* 0x0000001002027825 */ /* 0x000fca00078e00c6 */
[----:B------:R1:W4:Y:S01]  /*0b50*/  LDG.E.128 R180, desc[UR6][R2.64] ;  /* 0x0000000602b47981 */ /* 0x000322000c1e1d00 */
[----:B------:R-:W-:Y:S01]  /*0b60*/  ISETP.NE.AND P1, PT, RZ, UR8, PT ;  /* 0x00000008ff007c0c */ /* 0x000fe2000bf25270 */
[----:B------:R-:W4:Y:S01]  /*0b70*/  @P0 LDC.64 R234, c[0x0][0x438] ;  /* 0x00010e00ffea0b82 */ /* 0x000f220000000a00 */
[----:B-1----:R-:W-:-:S07]  /*0b80*/  IADD3 R2, PT, PT, R194, 0x40, RZ ;  /* 0x00000040c2027810 */ /* 0x002fce0007ffe0ff */
[----:B------:R-:W1:Y:S01]  /*0b90*/  @P0 LDC.64 R236, c[0x0][0x438] ;  /* 0x00010e00ffec0b82 */ /* 0x000e620000000a00 */
[----:B------:R-:W-:-:S05]  /*0ba0*/  IMAD.WIDE.U32 R2, R2, 0x10, R198 ;  /* 0x0000001002027825 */ /* 0x000fca00078e00c6 */
[----:B------:R0:W4:Y:S02]  /*0bb0*/  LDG.E.128 R184, desc[UR6][R2.64] ;  /* 0x0000000602b87981 */ /* 0x000124000c1e1d00 */
[----:B0-----:R-:W-:-:S05]  /*0bc0*/  @P0 IMAD.WIDE.U32 R192, R195, 0x20, R192 ;  /* 0x00000020c3c00825 */ /* 0x001fca00078e00c0 */
[----:B------:R-:W5:Y:S01]  /*0bd0*/  @P0 LDG.E.128 R124, desc[UR6][R192.64] ;  /* 0x00000006c07c0981 */ /* 0x000f62000c1e1d00 */
[----:B------:R-:W-:-:S03]  /*0be0*/  IADD3 R2, PT, PT, R194, 0x60, RZ ;  /* 0x00000060c2027810 */ /* 0x000fc60007ffe0ff */
[----:B------:R-:W5:Y:S01]  /*0bf0*/  @P0 LDG.E.128 R128, desc[UR6][R192.64+0x10] ;  /* 0x00001006c0800981 */ /* 0x000f62000c1e1d00 */
[----:B------:R-:W-:Y:S01]  /*0c00*/  IADD3 R194, PT, PT, R194, 0x80, RZ ;  /* 0x00000080c2c27810 */ /* 0x000fe20007ffe0ff */
[----:B------:R-:W-:-:S04]  /*0c10*/  IMAD.WIDE.U32 R2, R2, 0x10, R198 ;  /* 0x0000001002027825 */ /* 0x000fc800078e00c6 */
[----:B------:R-:W-:Y:S01]  /*0c20*/  IMAD.WIDE.U32 R194, R194, 0x10, R198 ;  /* 0x00000010c2c27825 */ /* 0x000fe200078e00c6 */
[----:B------:R0:W4:Y:S01]  /*0c30*/  LDG.E.128 R188, desc[UR6][R2.64] ;  /* 0x0000000602bc7981 */ /* 0x000122000c1e1d00 */
[----:B------:R-:W1:Y:S04]  /*0c40*/  @P0 LDC.64 R198, c[0x0][0x438] ;  /* 0x00010e00ffc60b82 */ /* 0x000e680000000a00 */
[----:B------:R-:W4:Y:S04]  /*0c50*/  LDG.E.128 R192, desc[UR6][R194.64] ;  /* 0x00000006c2c07981 */ /* 0x000f28000c1e1d00 */
[----:B0-----:R-:W0:Y:S01]  /*0c60*/  @P0 LDC.64 R2, c[0x0][0x438] ;  /* 0x00010e00ff020b82 */ /* 0x001e220000000a00 */
[----:B-1----:R-:W-:-:S05]  /*0c70*/  @P0 IMAD.WIDE.U32 R198, R17, 0x20, R198 ;  /* 0x0000002011c60825 */ /* 0x002fca00078e00c6 */
[----:B------:R-:W5:Y:S01]  /*0c80*/  @P0 LDG.E.128 R140, desc[UR6][R198.64] ;  /* 0x00000006c68c0981 */ /* 0x000f62000c1e1d00 */
[----:B0-----:R-:W-:-:S03]  /*0c90*/  @P0 IMAD.WIDE.U32 R2, R233, 0x20, R2 ;  /* 0x00000020e9020825 */ /* 0x001fc600078e0002 */
[----:B------:R2:W5:Y:S04]  /*0ca0*/  @P0 LDG.E.128 R144, desc[UR6][R198.64+0x10] ;  /* 0x00001006c6900981 */ /* 0x000568000c1e1d00 */
[----:B------:R-:W5:Y:S04]  /*0cb0*/  @P0 LDG.E.128 R132, desc[UR6][R2.64] ;  /* 0x0000000602840981 */ /* 0x000f68000c1e1d00 */
[----:B------:R0:W5:Y:S01]  /*0cc0*/  @P0 LDG.E.128 R136, desc[UR6][R2.64+0x10] ;  /* 0x0000100602880981 */ /* 0x000162000c1e1d00 */
[----:B------:R-:W-:Y:S01]  /*0cd0*/  FSEL R0, R0, RZ, !P1 ;  /* 0x000000ff00007208 */ /* 0x000fe20004800000 */
[----:B--2---:R-:W-:-:S02]  /*0ce0*/  HADD2.F32 R199, -RZ, R226.H0_H0 ;  /* 0x200000e2ffc77230 */ /* 0x004fc40000004100 */
[----:B------:R-:W-:Y:S02]  /*0cf0*/  HADD2.F32 R198, -RZ, R226.H1_H1 ;  /* 0x300000e2ffc67230 */ /* 0x000fe40000004100 */
[--C-:B0-----:R-:W-:Y:S02]  /*0d00*/  HADD2.F32 R3, -RZ, R227.reuse.H0_H0 ;  /* 0x200000e3ff037230 */ /* 0x101fe40000004100 */
[----:B------:R-:W-:Y:S02]  /*0d10*/  HADD2.F32 R2, -RZ, R227.H1_H1 ;  /* 0x300000e3ff027230 */ /* 0x000fe40000004100 */
[C---:B---3--:R-:W-:Y:S01]  /*0d20*/  FADD.FTZ R226, -R0.reuse, R220 ;  /* 0x000000dc00e27221 */ /* 0x048fe20000010100 */
[C---:B------:R-:W-:Y:S01]  /*0d30*/  FADD.FTZ R220, -R0.reuse, R201 ;  /* 0x000000c900dc7221 */ /* 0x040fe20000010100 */
[C---:B------:R-:W-:Y:S01]  /*0d40*/  FADD.FTZ R201, -R0.reuse, R202 ;  /* 0x000000ca00c97221 */ /* 0x040fe20000010100 */
[C---:B------:R-:W-:Y:S01]  /*0d50*/  FADD.FTZ R202, -R0.reuse, R203 ;  /* 0x000000cb00ca7221 */ /* 0x040fe20000010100 */
[C---:B----4-:R-:W-:Y:S01]  /*0d60*/  FADD.FTZ R227, -R0.reuse, R8 ;  /* 0x0000000800e37221 */ /* 0x050fe20000010100 */
[----:B------:R-:W2:Y:S04]  /*0d70*/  LDL.LU R203, [R1+0xe0] ;  /* 0x0000e00001cb7983 */ /* 0x000ea80000300800 */
[----:B------:R-:W3:Y:S01]  /*0d80*/  LDL.LU R8, [R1+0xd8] ;  /* 0x0000d80001087983 */ /* 0x000ee20000300800 */
[C---:B------:R-:W-:Y:S01]  /*0d90*/  FADD.FTZ R243, -R0.reuse, R208 ;  /* 0x000000d000f37221 */ /* 0x040fe20000010100 */
[----:B------:R-:W-:-:S02]  /*0da0*/  FADD.FTZ R244, -R0, R209 ;  /* 0x000000d100f47221 */ /* 0x000fc40000010100 */
[----:B------:R-:W4:Y:S01]  /*0db0*/  LDL.LU R208, [R1+0xc8] ;  /* 0x0000c80001d07983 */ /* 0x000f220000300800 */
[C---:B------:R-:W-:Y:S01]  /*0dc0*/  FADD.FTZ R246, -R0.reuse, R211 ;  /* 0x000000d300f67221 */ /* 0x040fe20000010100 */
[C---:B------:R-:W-:Y:S01]  /*0dd0*/  FADD.FTZ R250, -R0.reuse, R214 ;  /* 0x000000d600fa7221 */ /* 0x040fe20000010100 */
[C---:B------:R-:W-:Y:S01]  /*0de0*/  FADD.FTZ R251, -R0.reuse, R215 ;  /* 0x000000d700fb7221 */ /* 0x040fe20000010100 */
[----:B------:R-:W4:Y:S04]  /*0df0*/  LDL.LU R209, [R1+0xd0] ;  /* 0x0000d00001d17983 */ /* 0x000f280000300800 */
[----:B------:R-:W4:Y:S01]  /*0e00*/  LDL.LU R211, [R1+0xcc] ;  /* 0x0000cc0001d37983 */ /* 0x000f220000300800 */
[----:B------:R-:W-:-:S03]  /*0e10*/  FADD.FTZ R214, -R0, R218 ;  /* 0x000000da00d67221 */ /* 0x000fc60000010100 */
[----:B------:R-:W4:Y:S04]  /*0e20*/  LDL.LU R215, [R1+0xe4] ;  /* 0x0000e40001d77983 */ /* 0x000f280000300800 */
[----:B------:R-:W4:Y:S01]  /*0e30*/  LDL.LU R218, [R1+0xdc] ;  /* 0x0000dc0001da7983 */ /* 0x000f220000300800 */
[----:B------:R-:W-:-:S04]  /*0e40*/  @P0 IMAD.WIDE.U32 R232, R232, 0x20, R234 ;  /* 0x00000020e8e80825 */ /* 0x000fc800078e00ea */
[C---:B------:R-:W-:Y:S01]  /*0e50*/  FADD.FTZ R245, -R0.reuse, R210 ;  /* 0x000000d200f57221 */ /* 0x040fe20000010100 */
[----:B------:R-:W-:Y:S01]  /*0e60*/  FADD.FTZ R210, -R0, R217 ;  /* 0x000000d900d27221 */ /* 0x000fe20000010100 */
[----:B------:R-:W5:Y:S04]  /*0e70*/  @P0 LDG.E.128 R156, desc[UR6][R232.64] ;  /* 0x00000006e89c0981 */ /* 0x000f68000c1e1d00 */
[----:B------:R0:W5:Y:S02]  /*0e80*/  @P0 LDG.E.128 R160, desc[UR6][R232.64+0x10] ;  /* 0x00001006e8a00981 */ /* 0x000164000c1e1d00 */
[----:B0-----:R-:W-:Y:S01]  /*0e90*/  MOV R232, R210 ;  /* 0x000000d200e87202 */ /* 0x001fe20000000f00 */
[----:B--2---:R-:W-:Y:S01]  /*0ea0*/  FADD.FTZ R203, R203, R3 ;  /* 0x00000003cbcb7221 */ /* 0x004fe20000010000 */
[----:B---3--:R-:W-:-:S05]  /*0eb0*/  FADD.FTZ R8, R8, R199 ;  /* 0x000000c708087221 */ /* 0x008fca0000010000 */
[----:B------:R-:W-:Y:S01]  /*0ec0*/  STL [R1+0xd8], R8 ;  /* 0x0000d80801007387 */ /* 0x000fe20000100800 */
[----:B----4-:R-:W-:-:S05]  /*0ed0*/  FADD.FTZ R218, R218, R198 ;  /* 0x000000c6dada7221 */ /* 0x010fca0000010000 */
[----:B------:R-:W-:Y:S04]  /*0ee0*/  STL [R1+0xdc], R218 ;  /* 0x0000dcda01007387 */ /* 0x000fe80000100800 */
[----:B------:R0:W-:Y:S04]  /*0ef0*/  STL [R1+0xe0], R203 ;  /* 0x0000e0cb01007387 */ /* 0x0001e80000100800 */
[----:B------:R-:W2:Y:S01]  /*0f00*/  LDL.LU R210, [R1+0xd4] ;  /* 0x0000d40001d27983 */ /* 0x000ea20000300800 */
[----:B------:R-:W-:-:S04]  /*0f10*/  @P0 IMAD.WIDE.U32 R16, R16, 0x20, R236 ;  /* 0x0000002010100825 */ /* 0x000fc800078e00ec */
[C---:B------:R-:W-:Y:S01]  /*0f20*/  FADD.FTZ R234, -R0.reuse, R229 ;  /* 0x000000e500ea7221 */ /* 0x040fe20000010100 */
[C---:B------:R-:W-:Y:S01]  /*0f30*/  FADD.FTZ R217, -R0.reuse, R4 ;  /* 0x0000000400d97221 */ /* 0x040fe20000010100 */
[----:B------:R-:W-:Y:S02]  /*0f40*/  HADD2.F32 R229, -RZ, R224.H0_H0 ;  /* 0x200000e0ffe57230 */ /* 0x000fe40000004100 */
[----:B------:R-:W-:Y:S01]  /*0f50*/  FADD.FTZ R235, -R0, R228 ;  /* 0x000000e400eb7221 */ /* 0x000fe20000010100 */
[----:B------:R-:W-:Y:S01]  /*0f60*/  HADD2.F32 R4, -RZ, R40.H0_H0 ;  /* 0x20000028ff047230 */ /* 0x000fe20000004100 */
[----:B------:R-:W5:Y:S01]  /*0f70*/  @P0 LDG.E.128 R148, desc[UR6][R16.64] ;  /* 0x0000000610940981 */ /* 0x000f62000c1e1d00 */
[----:B------:R-:W-:-:S03]  /*0f80*/  HADD2.F32 R228, -RZ, R224.H1_H1 ;  /* 0x300000e0ffe47230 */ /* 0x000fc60000004100 */
[----:B------:R1:W5:Y:S01]  /*0f90*/  @P0 LDG.E.128 R152, desc[UR6][R16.64+0x10] ;  /* 0x0000100610980981 */ /* 0x000362000c1e1d00 */
[----:B------:R-:W-:Y:S02]  /*0fa0*/  HADD2.F32 R224, -RZ, R225.H0_H0 ;  /* 0x200000e1ffe07230 */ /* 0x000fe40000004100 */
[C---:B------:R-:W-:Y:S01]  /*0fb0*/  FADD.FTZ R230, -R0.reuse, R230 ;  /* 0x000000e600e67221 */ /* 0x040fe20000010100 */
[----:B------:R-:W-:Y:S01]  /*0fc0*/  FADD.FTZ R239, -R0, R12 ;  /* 0x0000000c00ef7221 */ /* 0x000fe20000010100 */
[----:B-1----:R-:W-:Y:S01]  /*0fd0*/  FMUL.FTZ R16, R4, R229 ;  /* 0x000000e504107220 */ /* 0x002fe20000410000 */
[----:B------:R-:W-:Y:S02]  /*0fe0*/  HADD2.F32 R4, -RZ, R41.H0_H0 ;  /* 0x20000029ff047230 */ /* 0x000fe40000004100 */
[----:B------:R-:W-:Y:S01]  /*0ff0*/  FADD.FTZ R241, -R0, R14 ;  /* 0x0000000e00f17221 */ /* 0x000fe20000010100 */
[----:B0-----:R-:W-:Y:S02]  /*1000*/  HADD2.F32 R203, -RZ, R180.H0_H0 ;  /* 0x200000b4ffcb7230 */ /* 0x001fe40000004100 */
[----:B------:R-:W-:Y:S01]  /*1010*/  FADD.FTZ R215, R215, R2 ;  /* 0x00000002d7d77221 */ /* 0x000fe20000010000 */
[----:B------:R-:W-:Y:S01]  /*1020*/  FMUL.FTZ R12, R4, R224 ;  /* 0x000000e0040c7220 */ /* 0x000fe20000410000 */
[----:B------:R-:W-:-:S02]  /*1030*/  HADD2.F32 R4, -RZ, R42.H0_H0 ;  /* 0x2000002aff047230 */ /* 0x000fc40000004100 */
[C---:B------:R-:W-:Y:S01]  /*1040*/  FADD.FTZ R223, -R0.reuse, R223 ;  /* 0x000000df00df7221 */ /* 0x040fe20000010100 */
[C---:B-----5:R-:W-:Y:S01]  /*1050*/  FMUL.FTZ R14, R19.reuse, R230 ;  /* 0x000000e6130e7220 */ /* 0x060fe20000410000 */
[C---:B------:R-:W-:Y:S01]  /*1060*/  FADD.FTZ R222, -R0.reuse, R222 ;  /* 0x000000de00de7221 */ /* 0x040fe20000010100 */
[C---:B------:R-:W-:Y:S01]  /*1070*/  FADD.FTZ R221, -R0.reuse, R221 ;  /* 0x000000dd00dd7221 */ /* 0x040fe20000010100 */
[C---:B------:R-:W-:Y:S01]  /*1080*/  FADD.FTZ R236, -R0.reuse, R9 ;  /* 0x0000000900ec7221 */ /* 0x040fe20000010100 */
[----:B------:R-:W-:Y:S01]  /*1090*/  FADD.FTZ R248, -R0, R212 ;  /* 0x000000d400f87221 */ /* 0x000fe20000010100 */
[----:B------:R-:W-:Y:S01]  /*10a0*/  FFMA.FTZ R62, R14, R224, R62 ;  /* 0x000000e00e3e7223 */ /* 0x000fe2000001003e */
[----:B------:R-:W-:Y:S01]  /*10b0*/  FADD.FTZ R122, R122, R224 ;  /* 0x000000e07a7a7221 */ /* 0x000fe20000010000 */
[----:B------:R-:W-:Y:S01]  /*10c0*/  FMUL.FTZ R9, R4, R199 ;  /* 0x000000c704097220 */ /* 0x000fe20000410000 */
[----:B------:R-:W-:Y:S01]  /*10d0*/  STL [R1+0xe4], R215 ;  /* 0x0000e4d701007387 */ /* 0x000fe20000100800 */
[----:B------:R-:W-:Y:S01]  /*10e0*/  FADD.FTZ R208, R208, R203 ;  /* 0x000000cbd0d07221 */ /* 0x000fe20000010000 */
[----:B------:R-:W-:Y:S01]  /*10f0*/  FADD.FTZ R212, -R0, R6 ;  /* 0x0000000600d47221 */ /* 0x000fe20000010100 */
[C---:B------:R-:W-:Y:S01]  /*1100*/  FMUL.FTZ R4, R19.reuse, R223 ;  /* 0x000000df13047220 */ /* 0x040fe20000410000 */
[----:B------:R-:W3:Y:S01]  /*1110*/  LDL.LU R224, [R1+0xb8] ;  /* 0x0000b80001e07983 */ /* 0x000ee20000300800 */
[C---:B------:R-:W-:Y:S01]  /*1120*/  FMUL.FTZ R6, R19.reuse, R222 ;  /* 0x000000de13067220 */ /* 0x040fe20000410000 */
[----:B------:R-:W-:-:S02]  /*1130*/  FMUL.FTZ R8, R19, R221 ;  /* 0x000000dd13087220 */ /* 0x000fc40000410000 */
[----:B------:R-:W4:Y:S01]  /*1140*/  LDL.LU R223, [R1+0xbc] ;  /* 0x0000bc0001df7983 */ /* 0x000f220000300800 */
[----:B------:R-:W-:-:S03]  /*1150*/  HADD2.F32 R180, -RZ, R180.H1_H1 ;  /* 0x300000b4ffb47230 */ /* 0x000fc60000004100 */
[----:B------:R-:W4:Y:S04]  /*1160*/  LDL.LU R222, [R1+0xc0] ;  /* 0x0000c00001de7983 */ /* 0x000f280000300800 */
[----:B------:R-:W4:Y:S04]  /*1170*/  LDL.LU R221, [R1+0xc4] ;  /* 0x0000c40001dd7983 */ /* 0x000f280000300800 */
[----:B------:R0:W-:Y:S01]  /*1180*/  STL [R1+0xc8], R208 ;  /* 0x0000c8d001007387 */ /* 0x0001e20000100800 */
[C---:B------:R-:W-:Y:S01]  /*1190*/  FADD.FTZ R249, -R0.reuse, R213 ;  /* 0x000000d500f97221 */ /* 0x040fe20000010100 */
[----:B------:R-:W-:Y:S01]  /*11a0*/  FADD.FTZ R211, R211, R180 ;  /* 0x000000b4d3d37221 */ /* 0x000fe20000010000 */
[----:B------:R-:W-:Y:S01]  /*11b0*/  FADD.FTZ R213, -R0, R7 ;  /* 0x0000000700d57221 */ /* 0x000fe20000010100 */
[----:B0-----:R-:W-:-:S03]  /*11c0*/  HADD2.F32 R208, -RZ, R181.H0_H0 ;  /* 0x200000b5ffd07230 */ /* 0x001fc60000004100 */
[----:B------:R0:W-:Y:S02]  /*11d0*/  STL [R1+0xcc], R211 ;  /* 0x0000ccd301007387 */ /* 0x0001e40000100800 */
[----:B------:R-:W-:Y:S01]  /*11e0*/  FADD.FTZ R209, R209, R208 ;  /* 0x000000d0d1d17221 */ /* 0x000fe20000010000 */
[----:B------:R-:W-:Y:S01]  /*11f0*/  MOV R233, R213 ;  /* 0x000000d500e97202 */ /* 0x000fe20000000f00 */
[C---:B------:R-:W-:Y:S01]  /*1200*/  FADD.FTZ R252, -R0.reuse, R216 ;  /* 0x000000d800fc7221 */ /* 0x040fe20000010100 */
[C---:B------:R-:W-:Y:S02]  /*1210*/  FADD.FTZ R231, -R0.reuse, R231 ;  /* 0x000000e700e77221 */ /* 0x040fe40000010100 */
[----:B------:R1:W-:Y:S01]  /*1220*/  STL [R1+0xd0], R209 ;  /* 0x0000d0d101007387 */ /* 0x0003e20000100800 */
[C---:B------:R-:W-:Y:S01]  /*1230*/  FADD.FTZ R200, -R0.reuse, R200 ;  /* 0x000000c800c87221 */ /* 0x040fe20000010100 */
[C---:B------:R-:W-:Y:S01]  /*1240*/  FADD.FTZ R204, -R0.reuse, R204 ;  /* 0x000000cc00cc7221 */ /* 0x040fe20000010100 */
[C---:B------:R-:W-:Y:S01]  /*1250*/  FADD.FTZ R205, -R0.reuse, R205 ;  /* 0x000000cd00cd7221 */ /* 0x040fe20000010100 */
[----:B------:R-:W4:Y:S01]  /*1260*/  LDL.LU R213, [R1+0xa8] ;  /* 0x0000a80001d57983 */ /* 0x000f220000300800 */
        /* <DEDUP_REMOVED lines=9> */
[----:B------:R-:W-:-:S02]  /*1300*/  MOV R235, R212 ;  /* 0x000000d400eb7202 */ /* 0x000fc40000000f00 */
[----:B------:R-:W4:Y:S01]  /*1310*/  LDL.LU R212, [R1+0xac] ;  /* 0x0000ac0001d47983 */ /* 0x000f220000300800 */
[----:B------:R-:W-:-:S03]  /*1320*/  HADD2.F32 R181, -RZ, R181.H1_H1 ;  /* 0x300000b5ffb57230 */ /* 0x000fc60000004100 */
[----:B------:R-:W4:Y:S02]  /*1330*/  LDL.LU R215, [R1+0xb0] ;  /* 0x0000b00001d77983 */ /* 0x000f240000300800 */
[----:B--2---:R-:W-:-:S05]  /*1340*/  FADD.FTZ R210, R210, R181 ;  /* 0x000000b5d2d27221 */ /* 0x004fca0000010000 */
[----:B------:R2:W-:Y:S04]  /*1350*/  STL [R1+0xd4], R210 ;  /* 0x0000d4d201007387 */ /* 0x0005e80000100800 */
[----:B------:R-:W4:Y:S01]  /*1360*/  LDL.LU R218, [R1+0xb4] ;  /* 0x0000b40001da7983 */ /* 0x000f220000300800 */
[----:B------:R-:W-:Y:S02]  /*1370*/  HADD2.F32 R5, -RZ, R40.H1_H1 ;  /* 0x30000028ff057230 */ /* 0x000fe40000004100 */
[----:B------:R-:W-:-:S03]  /*1380*/  HADD2.F32 R225, -RZ, R225.H1_H1 ;  /* 0x300000e1ffe17230 */ /* 0x000fc60000004100 */
[----:B------:R-:W-:Y:S01]  /*1390*/  FMUL.FTZ R15, R5, R228 ;  /* 0x000000e4050f7220 */ /* 0x000fe20000410000 */
[----:B------:R-:W-:Y:S02]  /*13a0*/  HADD2.F32 R5, -RZ, R41.H1_H1 ;  /* 0x30000029ff057230 */ /* 0x000fe40000004100 */
[----:B------:R-:W-:Y:S02]  /*13b0*/  HADD2.F32 R7, -RZ, R42.H1_H1 ;  /* 0x3000002aff077230 */ /* 0x000fe40000004100 */
[----:B------:R-:W-:Y:S01]  /*13c0*/  FMUL.FTZ R10, R19, R226 ;  /* 0x000000e2130a7220 */ /* 0x000fe20000410000 */
[-C--:B------:R-:W-:Y:S01]  /*13d0*/  FFMA.FTZ R65, R8, R198.reuse, R65 ;  /* 0x000000c608417223 */ /* 0x080fe20000010041 */
[----:B------:R-:W-:Y:S01]  /*13e0*/  FMUL.FTZ R11, R5, R225 ;  /* 0x000000e1050b7220 */ /* 0x000fe20000410000 */
[--C-:B------:R-:W-:Y:S02]  /*13f0*/  HADD2.F32 R5, -RZ, R43.reuse.H0_H0 ;  /* 0x2000002bff057230 */ /* 0x100fe40000004100 */
[----:B------:R-:W-:Y:S01]  /*1400*/  FMUL.FTZ R7, R7, R198 ;  /* 0x000000c607077220 */ /* 0x000fe20000410000 */
[----:B------:R-:W-:-:S02]  /*1410*/  HADD2.F32 R198, -RZ, R43.H1_H1 ;  /* 0x3000002bffc67230 */ /* 0x000fc40000004100 */
[----:B------:R-:W-:Y:S01]  /*1420*/  FFMA.FTZ R64, R10, R199, R64 ;  /* 0x000000c70a407223 */ /* 0x000fe20000010040 */
[--C-:B------:R-:W-:Y:S02]  /*1430*/  HADD2.F32 R199, -RZ, R44.reuse.H0_H0 ;  /* 0x2000002cffc77230 */ /* 0x100fe40000004100 */
[-C--:B------:R-:W-:Y:S01]  /*1440*/  FMUL.FTZ R5, R5, R3.reuse ;  /* 0x0000000305057220 */ /* 0x080fe20000410000 */
[----:B------:R-:W-:Y:S01]  /*1450*/  FFMA.FTZ R66, R6, R3, R66 ;  /* 0x0000000306427223 */ /* 0x000fe20000010042 */
[-C--:B------:R-:W-:Y:S01]  /*1460*/  FMUL.FTZ R3, R198, R2.reuse ;  /* 0x00000002c6037220 */ /* 0x080fe20000410000 */
[----:B------:R-:W-:Y:S01]  /*1470*/  FFMA.FTZ R67, R4, R2, R67 ;  /* 0x0000000204437223 */ /* 0x000fe20000010043 */
[----:B------:R-:W-:Y:S01]  /*1480*/  FMUL.FTZ R2, R19, R200 ;  /* 0x000000c813027220 */ /* 0x000fe20000410000 */
[----:B------:R-:W-:Y:S02]  /*1490*/  HADD2.F32 R198, -RZ, R44.H1_H1 ;  /* 0x3000002cffc67230 */ /* 0x000fe40000004100 */
[-C--:B------:R-:W-:Y:S01]  /*14a0*/  FMUL.FTZ R200, R199, R203.reuse ;  /* 0x000000cbc7c87220 */ /* 0x080fe20000410000 */
[----:B------:R-:W-:Y:S01]  /*14b0*/  FMUL.FTZ R199, R19, R220 ;  /* 0x000000dc13c77220 */ /* 0x000fe20000410000 */
[----:B------:R-:W-:Y:S01]  /*14c0*/  FFMA.FTZ R68, R2, R203, R68 ;  /* 0x000000cb02447223 */ /* 0x000fe20000010044 */
[----:B------:R-:W-:-:S02]  /*14d0*/  FMUL.FTZ R198, R198, R180 ;  /* 0x000000b4c6c67220 */ /* 0x000fc40000410000 */
[----:B------:R-:W-:Y:S01]  /*14e0*/  FFMA.FTZ R69, R199, R180, R69 ;  /* 0x000000b4c7457223 */ /* 0x000fe20000010045 */
[C---:B------:R-:W-:Y:S01]  /*14f0*/  FMUL.FTZ R180, R19.reuse, R201 ;  /* 0x000000c913b47220 */ /* 0x040fe20000410000 */
[--C-:B------:R-:W-:Y:S02]  /*1500*/  HADD2.F32 R201, -RZ, R45.reuse.H1_H1 ;  /* 0x3000002dffc97230 */ /* 0x100fe40000004100 */
[----:B------:R-:W-:Y:S01]  /*1510*/  FMUL.FTZ R202, R19, R202 ;  /* 0x000000ca13ca7220 */ /* 0x000fe20000410000 */
[----:B------:R-:W-:Y:S02]  /*1520*/  HADD2.F32 R203, -RZ, R45.H0_H0 ;  /* 0x2000002dffcb7230 */ /* 0x000fe40000004100 */
[----:B------:R-:W-:Y:S01]  /*1530*/  FFMA.FTZ R70, R180, R208, R70 ;  /* 0x000000d0b4467223 */ /* 0x000fe20000010046 */
[----:B0-----:R-:W-:Y:S02]  /*1540*/  HADD2.F32 R211, -RZ, R46.H0_H0 ;  /* 0x2000002effd37230 */ /* 0x001fe40000004100 */
[----:B------:R-:W-:Y:S01]  /*1550*/  FMUL.FTZ R201, R201, R181 ;  /* 0x000000b5c9c97220 */ /* 0x000fe20000410000 */
[----:B-1----:R-:W-:-:S02]  /*1560*/  HADD2.F32 R209, -RZ, R182.H0_H0 ;  /* 0x200000b6ffd17230 */ /* 0x002fc40000004100 */
[----:B------:R-:W-:Y:S01]  /*1570*/  FFMA.FTZ R71, R202, R181, R71 ;  /* 0x000000b5ca477223 */ /* 0x000fe20000010047 */
[----:B------:R-:W-:Y:S01]  /*1580*/  FMUL.FTZ R203, R203, R208 ;  /* 0x000000d0cbcb7220 */ /* 0x000fe20000410000 */
[C---:B------:R-:W-:Y:S01]  /*1590*/  FMUL.FTZ R181, R19.reuse, R204 ;  /* 0x000000cc13b57220 */ /* 0x040fe20000410000 */
[----:B--2---:R-:W-:Y:S02]  /*15a0*/  HADD2.F32 R210, -RZ, R46.H1_H1 ;  /* 0x3000002effd27230 */ /* 0x004fe40000004100 */
[----:B------:R-:W-:Y:S02]  /*15b0*/  HADD2.F32 R208, -RZ, R182.H1_H1 ;  /* 0x300000b6ffd07230 */ /* 0x000fe40000004100 */
[----:B------:R-:W-:Y:S01]  /*15c0*/  FMUL.FTZ R182, R19, R205 ;  /* 0x000000cd13b67220 */ /* 0x000fe20000410000 */
[-C--:B------:R-:W-:Y:S01]  /*15d0*/  FMUL.FTZ R204, R211, R209.reuse ;  /* 0x000000d1d3cc7220 */ /* 0x080fe20000410000 */
[----:B---3--:R-:W-:Y:S01]  /*15e0*/  FADD.FTZ R224, R224, R209 ;  /* 0x000000d1e0e07221 */ /* 0x008fe20000010000 */
[----:B------:R-:W-:Y:S01]  /*15f0*/  FFMA.FTZ R72, R181, R209, R72 ;  /* 0x000000d1b5487223 */ /* 0x000fe20000010048 */
[----:B------:R-:W-:-:S02]  /*1600*/  HADD2.F32 R211, -RZ, R183.H0_H0 ;  /* 0x200000b7ffd37230 */ /* 0x000fc40000004100 */
[----:B------:R-:W-:Y:S01]  /*1610*/  FMUL.FTZ R209, R19, R206 ;  /* 0x000000ce13d17220 */ /* 0x000fe20000410000 */
[----:B------:R-:W-:Y:S02]  /*1620*/  HADD2.F32 R183, -RZ, R183.H1_H1 ;  /* 0x300000b7ffb77230 */ /* 0x000fe40000004100 */
[-C--:B------:R-:W-:Y:S01]  /*1630*/  FMUL.FTZ R210, R210, R208.reuse ;  /* 0x000000d0d2d27220 */ /* 0x080fe20000410000 */
[----:B----4-:R-:W-:Y:S01]  /*1640*/  FADD.FTZ R223, R223, R208 ;  /* 0x000000d0dfdf7221 */ /* 0x010fe20000010000 */
[----:B------:R-:W-:Y:S01]  /*1650*/  FFMA.FTZ R73, R182, R208, R73 ;  /* 0x000000d0b6497223 */ /* 0x000fe20000010049 */
[--C-:B------:R-:W-:Y:S02]  /*1660*/  HADD2.F32 R206, -RZ, R47.reuse.H1_H1 ;  /* 0x3000002fffce7230 */ /* 0x100fe40000004100 */
[----:B------:R-:W-:Y:S01]  /*1670*/  FMUL.FTZ R208, R19, R207 ;  /* 0x000000cf13d07220 */ /* 0x000fe20000410000 */
[----:B------:R-:W-:Y:S02]  /*1680*/  HADD2.F32 R205, -RZ, R47.H0_H0 ;  /* 0x2000002fffcd7230 */ /* 0x000fe40000004100 */
[----:B------:R-:W-:Y:S01]  /*1690*/  FADD.FTZ R221, R221, R183 ;  /* 0x000000b7dddd7221 */ /* 0x000fe20000010000 */
[-C--:B------:R-:W-:Y:S01]  /*16a0*/  FMUL.FTZ R206, R206, R183.reuse ;  /* 0x000000b7cece7220 */ /* 0x080fe20000410000 */
[----:B------:R-:W-:Y:S01]  /*16b0*/  FFMA.FTZ R75, R208, R183, R75 ;  /* 0x000000b7d04b7223 */ /* 0x000fe2000001004b */
[----:B------:R-:W-:-:S02]  /*16c0*/  HADD2.F32 R183, -RZ, R184.H0_H0 ;  /* 0x200000b8ffb77230 */ /* 0x000fc40000004100 */
[----:B------:R-:W-:Y:S01]  /*16d0*/  FADD.FTZ R222, R222, R211 ;  /* 0x000000d3dede7221 */ /* 0x000fe20000010000 */
[-C--:B------:R-:W-:Y:S01]  /*16e0*/  FFMA.FTZ R74, R209, R211.reuse, R74 ;  /* 0x000000d3d14a7223 */ /* 0x080fe2000001004a */
[----:B------:R-:W-:Y:S01]  /*16f0*/  FMUL.FTZ R207, R205, R211 ;  /* 0x000000d3cdcf7220 */ /* 0x000fe20000410000 */
[----:B------:R-:W-:Y:S01]  /*1700*/  FMUL.FTZ R205, R19, R227 ;  /* 0x000000e313cd7220 */ /* 0x000fe20000410000 */
[----:B------:R-:W-:Y:S02]  /*1710*/  HADD2.F32 R211, -RZ, R48.H0_H0 ;  /* 0x20000030ffd37230 */ /* 0x000fe40000004100 */
[----:B------:R-:W-:Y:S01]  /*1720*/  HADD2.F32 R184, -RZ, R184.H1_H1 ;  /* 0x300000b8ffb87230 */ /* 0x000fe20000004100 */
[----:B------:R-:W-:Y:S01]  /*1730*/  STL [R1+0xb8], R224 ;  /* 0x0000b8e001007387 */ /* 0x000fe20000100800 */
[-C--:B------:R-:W-:Y:S01]  /*1740*/  FFMA.FTZ R76, R205, R183.reuse, R76 ;  /* 0x000000b7cd4c7223 */ /* 0x080fe2000001004c */
[----:B------:R-:W-:Y:S02]  /*1750*/  FADD.FTZ R213, R213, R183 ;  /* 0x000000b7d5d57221 */ /* 0x000fe40000010000 */
[----:B------:R-:W-:Y:S01]  /*1760*/  STL [R1+0xbc], R223 ;  /* 0x0000bcdf01007387 */ /* 0x000fe20000100800 */
[----:B------:R-:W-:Y:S01]  /*1770*/  FMUL.FTZ R183, R211, R183 ;  /* 0x000000b7d3b77220 */ /* 0x000fe20000410000 */
[----:B------:R-:W-:-:S02]  /*1780*/  HADD2.F32 R211, -RZ, R48.H1_H1 ;  /* 0x30000030ffd37230 */ /* 0x000fc40000004100 */
[----:B------:R-:W-:Y:S04]  /*1790*/  STL [R1+0xc0], R222 ;  /* 0x0000c0de01007387 */ /* 0x000fe80000100800 */
[----:B------:R-:W-:Y:S01]  /*17a0*/  STL [R1+0xc4], R221 ;  /* 0x0000c4dd01007387 */ /* 0x000fe20000100800 */
[----:B------:R-:W-:-:S03]  /*17b0*/  FADD.FTZ R212, R212, R184 ;  /* 0x000000b8d4d47221 */ /* 0x000fc60000010000 */
[----:B------:R0:W-:Y:S04]  /*17c0*/  STL [R1+0xa8], R213 ;  /* 0x0000a8d501007387 */ /* 0x0001e80000100800 */
[----:B------:R1:W-:Y:S01]  /*17d0*/  STL [R1+0xac], R212 ;  /* 0x0000acd401007387 */ /* 0x0003e20000100800 */
[----:B0-----:R-:W-:-:S04]  /*17e0*/  FMUL.FTZ R213, R19, R236 ;  /* 0x000000ec13d57220 */ /* 0x001fc80000410000 */
[-C--:B------:R-:W-:Y:S01]  /*17f0*/  FFMA.FTZ R77, R213, R184.reuse, R77 ;  /* 0x000000b8d54d7223 */ /* 0x080fe2000001004d */
[----:B-1----:R-:W-:Y:S01]  /*1800*/  FMUL.FTZ R212, R211, R184 ;  /* 0x000000b8d3d47220 */ /* 0x002fe20000410000 */
[--C-:B------:R-:W-:Y:S02]  /*1810*/  HADD2.F32 R184, -RZ, R185.reuse.H0_H0 ;  /* 0x200000b9ffb87230 */ /* 0x100fe40000004100 */
[----:B------:R-:W-:Y:S02]  /*1820*/  HADD2.F32 R185, -RZ, R185.H1_H1 ;  /* 0x300000b9ffb97230 */ /* 0x000fe40000004100 */
[----:B------:R-:W-:Y:S01]  /*1830*/  FMUL.FTZ R17, R19, R234 ;  /* 0x000000ea13117220 */ /* 0x000fe20000410000 */
[----:B------:R-:W-:Y:S01]  /*1840*/  FADD.FTZ R215, R215, R184 ;  /* 0x000000b8d7d77221 */ /* 0x000fe20000010000 */
[----:B------:R-:W-:Y:S02]  /*1850*/  FADD.FTZ R121, R121, R228 ;  /* 0x000000e479797221 */ /* 0x000fe40000010000 */
[----:B------:R-:W-:Y:S01]  /*1860*/  FFMA.FTZ R61, R17, R228, R61 ;  /* 0x000000e4113d7223 */ /* 0x000fe2000001003d */
[----:B------:R-:W-:Y:S01]  /*1870*/  MOV R228, R219 ;  /* 0x000000db00e47202 */ /* 0x000fe20000000f00 */
[----:B------:R-:W-:Y:S04]  /*1880*/  STL [R1+0xb0], R215 ;  /* 0x0000b0d701007387 */ /* 0x000fe80000100800 */
[----:B------:R-:W2:Y:S01]  /*1890*/  LDL.LU R219, [R1+0x98] ;  /* 0x0000980001db7983 */ /* 0x000ea20000300800 */
[----:B------:R-:W-:Y:S01]  /*18a0*/  FMUL.FTZ R13, R19, R231 ;  /* 0x000000e7130d7220 */ /* 0x000fe20000410000 */
[----:B------:R-:W-:-:S03]  /*18b0*/  FADD.FTZ R123, R123, R225 ;  /* 0x000000e17b7b7221 */ /* 0x000fc60000010000 */
[----:B------:R-:W-:Y:S01]  /*18c0*/  FFMA.FTZ R63, R13, R225, R63 ;  /* 0x000000e10d3f7223 */ /* 0x000fe2000001003f */
[----:B------:R-:W-:-:S05]  /*18d0*/  FADD.FTZ R218, R218, R185 ;  /* 0x000000b9dada7221 */ /* 0x000fca0000010000 */
        /* <DEDUP_REMOVED lines=8> */
[----:B------:R-:W-:Y:S01]  /*1960*/  FFMA.FTZ R60, R0, R229, R60 ;  /* 0x000000e5003c7223 */ /* 0x000fe2000001003c */
[----:B------:R-:W-:Y:S01]  /*1970*/  FADD.FTZ R120, R120, R229 ;  /* 0x000000e578787221 */ /* 0x000fe20000010000 */
[----:B------:R-:W-:Y:S01]  /*1980*/  MOV R229, R235 ;  /* 0x000000eb00e57202 */ /* 0x000fe20000000f00 */
[----:B------:R-:W-:Y:S01]  /*1990*/  HADD2.F32 R215, -RZ, R49.H1_H1 ;  /* 0x30000031ffd77230 */ /* 0x000fe20000004100 */
[----:B------:R-:W-:-:S02]  /*19a0*/  MOV R235, R232 ;  /* 0x000000e800eb7202 */ /* 0x000fc40000000f00 */
[----:B------:R-:W-:Y:S01]  /*19b0*/  MOV R234, R216 ;  /* 0x000000d800ea7202 */ /* 0x000fe20000000f00 */
[C---:B------:R-:W-:Y:S01]  /*19c0*/  FMUL.FTZ R216, R19.reuse, R238 ;  /* 0x000000ee13d87220 */ /* 0x040fe20000410000 */
[----:B------:R-:W-:Y:S01]  /*19d0*/  MOV R232, R214 ;  /* 0x000000d600e87202 */ /* 0x000fe20000000f00 */
[----:B------:R-:W-:Y:S01]  /*19e0*/  FMUL.FTZ R211, R19, R237 ;  /* 0x000000ed13d37220 */ /* 0x000fe20000410000 */
[----:B------:R-:W-:Y:S02]  /*19f0*/  HADD2.F32 R214, -RZ, R49.H0_H0 ;  /* 0x20000031ffd67230 */ /* 0x000fe40000004100 */
[-C--:B------:R-:W-:Y:S01]  /*1a00*/  FFMA.FTZ R79, R216, R185.reuse, R79 ;  /* 0x000000b9d84f7223 */ /* 0x080fe2000001004f */
[----:B------:R-:W-:Y:S01]  /*1a10*/  FMUL.FTZ R215, R215, R185 ;  /* 0x000000b9d7d77220 */ /* 0x000fe20000410000 */
[-C--:B------:R-:W-:Y:S01]  /*1a20*/  FFMA.FTZ R78, R211, R184.reuse, R78 ;  /* 0x000000b8d34e7223 */ /* 0x080fe2000001004e */
[--C-:B------:R-:W-:Y:S02]  /*1a30*/  HADD2.F32 R185, -RZ, R186.reuse.H0_H0 ;  /* 0x200000baffb97230 */ /* 0x100fe40000004100 */
[----:B------:R-:W-:Y:S01]  /*1a40*/  FMUL.FTZ R184, R214, R184 ;  /* 0x000000b8d6b87220 */ /* 0x000fe20000410000 */
[----:B------:R-:W-:Y:S01]  /*1a50*/  FMUL.FTZ R214, R19, R239 ;  /* 0x000000ef13d67220 */ /* 0x000fe20000410000 */
[----:B------:R-:W-:Y:S01]  /*1a60*/  HADD2.F32 R186, -RZ, R186.H1_H1 ;  /* 0x300000baffba7230 */ /* 0x000fe20000004100 */
[----:B------:R-:W-:-:S02]  /*1a70*/  MOV R231, R229 ;  /* 0x000000e500e77202 */ /* 0x000fc40000000f00 */
[----:B------:R-:W-:Y:S01]  /*1a80*/  MOV R229, R217 ;  /* 0x000000d900e57202 */ /* 0x000fe20000000f00 */
[----:B------:R-:W-:Y:S01]  /*1a90*/  HADD2.F32 R217, -RZ, R50.H0_H0 ;  /* 0x20000032ffd97230 */ /* 0x000fe20000004100 */
[----:B------:R-:W-:Y:S01]  /*1aa0*/  MOV R230, R228 ;  /* 0x000000e400e67202 */ /* 0x000fe20000000f00 */
[----:B--2---:R-:W-:-:S05]  /*1ab0*/  FADD.FTZ R219, R219, R185 ;  /* 0x000000b9dbdb7221 */ /* 0x004fca0000010000 */
[----:B------:R0:W-:Y:S02]  /*1ac0*/  STL [R1+0x98], R219 ;  /* 0x000098db01007387 */ /* 0x0001e40000100800 */
[----:B0-----:R-:W-:Y:S01]  /*1ad0*/  FMUL.FTZ R219, R19, R240 ;  /* 0x000000f013db7220 */ /* 0x001fe20000410000 */
[----:B------:R-:W-:Y:S01]  /*1ae0*/  MOV R238, R231 ;  /* 0x000000e700ee7202 */ /* 0x000fe20000000f00 */
[----:B---3--:R-:W-:-:S05]  /*1af0*/  FFMA.FTZ R218, R214, R185, R218 ;  /* 0x000000b9d6da7223 */ /* 0x008fca00000100da */
[----:B------:R0:W-:Y:S02]  /*1b00*/  STL [R1+0x8], R218 ;  /* 0x000008da01007387 */ /* 0x0001e40000100800 */
[----:B0-----:R-:W-:Y:S02]  /*1b10*/  HADD2.F32 R218, -RZ, R50.H1_H1 ;  /* 0x30000032ffda7230 */ /* 0x001fe40000004100 */
[----:B----4-:R-:W-:Y:S01]  /*1b20*/  FADD.FTZ R225, R225, R186 ;  /* 0x000000bae1e17221 */ /* 0x010fe20000010000 */
[-C--:B------:R-:W-:Y:S02]  /*1b30*/  FFMA.FTZ R220, R219, R186.reuse, R220 ;  /* 0x000000badbdc7223 */ /* 0x080fe400000100dc */
[----:B------:R-:W-:Y:S01]  /*1b40*/  FMUL.FTZ R218, R218, R186 ;  /* 0x000000badada7220 */ /* 0x000fe20000410000 */
[----:B------:R-:W-:Y:S02]  /*1b50*/  HADD2.F32 R186, -RZ, R187.H0_H0 ;  /* 0x200000bbffba7230 */ /* 0x000fe40000004100 */
[----:B------:R-:W-:Y:S01]  /*1b60*/  FMUL.FTZ R185, R217, R185 ;  /* 0x000000b9d9b97220 */ /* 0x000fe20000410000 */
[----:B------:R-:W-:-:S02]  /*1b70*/  FMUL.FTZ R217, R19, R241 ;  /* 0x000000f113d97220 */ /* 0x000fc40000410000 */
[----:B------:R-:W-:Y:S01]  /*1b80*/  FADD.FTZ R222, R222, R186 ;  /* 0x000000badede7221 */ /* 0x000fe20000010000 */
[----:B------:R-:W-:Y:S01]  /*1b90*/  STL [R1+0x9c], R225 ;  /* 0x00009ce101007387 */ /* 0x000fe20000100800 */
[----:B------:R-:W-:-:S03]  /*1ba0*/  HADD2.F32 R187, -RZ, R187.H1_H1 ;  /* 0x300000bbffbb7230 */ /* 0x000fc60000004100 */
[----:B------:R-:W-:Y:S01]  /*1bb0*/  STL [R1+0xc], R220 ;  /* 0x00000cdc01007387 */ /* 0x000fe20000100800 */
[----:B------:R-:W-:-:S03]  /*1bc0*/  FFMA.FTZ R221, R217, R186, R221 ;  /* 0x000000bad9dd7223 */ /* 0x000fc600000100dd */
[----:B------:R0:W-:Y:S01]  /*1bd0*/  STL [R1+0xa0], R222 ;  /* 0x0000a0de01007387 */ /* 0x0001e20000100800 */
[----:B------:R-:W-:-:S03]  /*1be0*/  FADD.FTZ R224, R224, R187 ;  /* 0x000000bbe0e07221 */ /* 0x000fc60000010000 */
[----:B------:R-:W-:Y:S01]  /*1bf0*/  STL [R1+0x10], R221 ;  /* 0x000010dd01007387 */ /* 0x000fe20000100800 */
[----:B0-----:R-:W-:-:S03]  /*1c00*/  FMUL.FTZ R222, R19, R242 ;  /* 0x000000f213de7220 */ /* 0x001fc60000410000 */
[----:B------:R0:W-:Y:S01]  /*1c10*/  STL [R1+0xa4], R224 ;  /* 0x0000a4e001007387 */ /* 0x0001e20000100800 */
[----:B------:R-:W-:-:S03]  /*1c20*/  FFMA.FTZ R223, R222, R187, R223 ;  /* 0x000000bbdedf7223 */ /* 0x000fc600000100df */
[----:B------:R-:W2:Y:S04]  /*1c30*/  LDL.LU R237, [R1+0x18] ;  /* 0x0000180001ed7983 */ /* 0x000ea80000300800 */
[----:B------:R1:W-:Y:S04]  /*1c40*/  STL [R1+0x14], R223 ;  /* 0x000014df01007387 */ /* 0x0003e80000100800 */
[----:B------:R-:W3:Y:S04]  /*1c50*/  LDL.LU R225, [R1+0x88] ;  /* 0x0000880001e17983 */ /* 0x000ee80000300800 */
[----:B0-----:R-:W4:Y:S04]  /*1c60*/  LDL.LU R224, [R1+0x8c] ;  /* 0x00008c0001e07983 */ /* 0x001f280000300800 */
[----:B------:R-:W4:Y:S04]  /*1c70*/  LDL.LU R227, [R1+0x90] ;  /* 0x0000900001e37983 */ /* 0x000f280000300800 */
[----:B------:R-:W4:Y:S04]  /*1c80*/  LDL.LU R226, [R1+0x1c] ;  /* 0x00001c0001e27983 */ /* 0x000f280000300800 */
[----:B------:R-:W4:Y:S04]  /*1c90*/  LDL.LU R228, [R1+0x20] ;  /* 0x0000200001e47983 */ /* 0x000f280000300800 */
[----:B------:R-:W4:Y:S04]  /*1ca0*/  LDL.LU R236, [R1+0x24] ;  /* 0x0000240001ec7983 */ /* 0x000f280000300800 */
[----:B------:R-:W4:Y:S01]  /*1cb0*/  LDL.LU R231, [R1+0x94] ;  /* 0x0000940001e77983 */ /* 0x000f220000300800 */
[----:B------:R-:W-:-:S02]  /*1cc0*/  HADD2.F32 R221, -RZ, R51.H1_H1 ;  /* 0x30000033ffdd7230 */ /* 0x000fc40000004100 */
[----:B------:R-:W-:-:S03]  /*1cd0*/  HADD2.F32 R220, -RZ, R51.H0_H0 ;  /* 0x20000033ffdc7230 */ /* 0x000fc60000004100 */
[----:B------:R-:W-:Y:S01]  /*1ce0*/  FMUL.FTZ R221, R221, R187 ;  /* 0x000000bbdddd7220 */ /* 0x000fe20000410000 */
[----:B------:R-:W-:Y:S02]  /*1cf0*/  HADD2.F32 R187, -RZ, R188.H0_H0 ;  /* 0x200000bcffbb7230 */ /* 0x000fe40000004100 */
[----:B------:R-:W-:Y:S01]  /*1d00*/  FMUL.FTZ R186, R220, R186 ;  /* 0x000000badcba7220 */ /* 0x000fe20000410000 */
[----:B------:R-:W-:Y:S01]  /*1d10*/  FMUL.FTZ R220, R19, R243 ;  /* 0x000000f313dc7220 */ /* 0x000fe20000410000 */
[----:B-1----:R-:W-:Y:S02]  /*1d20*/  HADD2.F32 R223, -RZ, R52.H0_H0 ;  /* 0x20000034ffdf7230 */ /* 0x002fe40000004100 */
[----:B------:R-:W-:Y:S01]  /*1d30*/  HADD2.F32 R188, -RZ, R188.H1_H1 ;  /* 0x300000bcffbc7230 */ /* 0x000fe20000004100 */
[----:B------:R-:W-:Y:S01]  /*1d40*/  MOV R239, R230 ;  /* 0x000000e600ef7202 */ /* 0x000fe20000000f00 */
[-C--:B--2---:R-:W-:Y:S01]  /*1d50*/  FFMA.FTZ R237, R220, R187.reuse, R237 ;  /* 0x000000bbdced7223 */ /* 0x084fe200000100ed */
[----:B---3--:R-:W-:Y:S01]  /*1d60*/  FADD.FTZ R225, R225, R187 ;  /* 0x000000bbe1e17221 */ /* 0x008fe20000010000 */
[----:B------:R-:W-:-:S03]  /*1d70*/  FMUL.FTZ R187, R223, R187 ;  /* 0x000000bbdfbb7220 */ /* 0x000fc60000410000 */
[----:B------:R-:W-:Y:S01]  /*1d80*/  STL [R1+0x18], R237 ;  /* 0x000018ed01007387 */ /* 0x000fe20000100800 */
[----:B------:R-:W-:Y:S02]  /*1d90*/  HADD2.F32 R223, -RZ, R52.H1_H1 ;  /* 0x30000034ffdf7230 */ /* 0x000fe40000004100 */
[----:B----4-:R-:W-:Y:S01]  /*1da0*/  FADD.FTZ R224, R224, R188 ;  /* 0x000000bce0e07221 */ /* 0x010fe20000010000 */
[----:B------:R0:W-:Y:S04]  /*1db0*/  STL [R1+0x88], R225 ;  /* 0x000088e101007387 */ /* 0x0001e80000100800 */
[----:B------:R1:W-:Y:S01]  /*1dc0*/  STL [R1+0x8c], R224 ;  /* 0x00008ce001007387 */ /* 0x0003e20000100800 */
[----:B0-----:R-:W-:-:S04]  /*1dd0*/  FMUL.FTZ R225, R19, R244 ;  /* 0x000000f413e17220 */ /* 0x001fc80000410000 */
[-C--:B------:R-:W-:Y:S01]  /*1de0*/  FFMA.FTZ R226, R225, R188.reuse, R226 ;  /* 0x000000bce1e27223 */ /* 0x080fe200000100e2 */
[----:B-1----:R-:W-:Y:S01]  /*1df0*/  FMUL.FTZ R224, R223, R188 ;  /* 0x000000bcdfe07220 */ /* 0x002fe20000410000 */
[----:B------:R-:W-:Y:S02]  /*1e00*/  HADD2.F32 R188, -RZ, R189.H0_H0 ;  /* 0x200000bdffbc7230 */ /* 0x000fe40000004100 */
[----:B------:R-:W-:-:S04]  /*1e10*/  FMUL.FTZ R223, R19, R245 ;  /* 0x000000f513df7220 */ /* 0x000fc80000410000 */
[----:B------:R-:W-:Y:S01]  /*1e20*/  FFMA.FTZ R228, R223, R188, R228 ;  /* 0x000000bcdfe47223 */ /* 0x000fe200000100e4 */
[----:B------:R-:W-:Y:S01]  /*1e30*/  STL [R1+0x1c], R226 ;  /* 0x00001ce201007387 */ /* 0x000fe20000100800 */
[----:B------:R-:W-:-:S03]  /*1e40*/  HADD2.F32 R189, -RZ, R189.H1_H1 ;  /* 0x300000bdffbd7230 */ /* 0x000fc60000004100 */
[----:B------:R0:W-:Y:S01]  /*1e50*/  STL [R1+0x20], R228 ;  /* 0x000020e401007387 */ /* 0x0001e20000100800 */
[----:B------:R-:W-:Y:S01]  /*1e60*/  FADD.FTZ R227, R227, R188 ;  /* 0x000000bce3e37221 */ /* 0x000fe20000010000 */
[----:B------:R-:W-:Y:S01]  /*1e70*/  MOV R237, R234 ;  /* 0x000000ea00ed7202 */ /* 0x000fe20000000f00 */
[----:B0-----:R-:W-:-:S04]  /*1e80*/  FMUL.FTZ R228, R19, R246 ;  /* 0x000000f613e47220 */ /* 0x001fc80000410000 */
[----:B------:R-:W-:Y:S01]  /*1e90*/  FFMA.FTZ R236, R228, R189, R236 ;  /* 0x000000bde4ec7223 */ /* 0x000fe200000100ec */
[----:B------:R-:W-:Y:S01]  /*1ea0*/  STL [R1+0x90], R227 ;  /* 0x000090e301007387 */ /* 0x000fe20000100800 */
[----:B------:R-:W-:-:S03]  /*1eb0*/  MOV R234, R233 ;  /* 0x000000e900ea7202 */ /* 0x000fc60000000f00 */
[----:B------:R0:W-:Y:S04]  /*1ec0*/  STL [R1+0x24], R236 ;  /* 0x000024ec01007387 */ /* 0x0001e80000100800 */
[----:B------:R-:W2:Y:S04]  /*1ed0*/  LDL.LU R233, [R1+0x78] ;  /* 0x0000780001e97983 */ /* 0x000ea80000300800 */
[----:B------:R-:W3:Y:S01]  /*1ee0*/  LDL.LU R230, [R1+0x28] ;  /* 0x0000280001e67983 */ /* 0x000ee20000300800 */
[----:B------:R-:W-:Y:S01]  /*1ef0*/  FADD.FTZ R231, R231, R189 ;  /* 0x000000bde7e77221 */ /* 0x000fe20000010000 */
[----:B0-----:R-:W-:-:S02]  /*1f00*/  MOV R236, R232 ;  /* 0x000000e800ec7202 */ /* 0x001fc40000000f00 */
[----:B------:R-:W4:Y:S04]  /*1f10*/  LDL.LU R232, [R1+0x7c] ;  /* 0x00007c0001e87983 */ /* 0x000f280000300800 */
[----:B------:R0:W-:Y:S04]  /*1f20*/  STL [R1+0x94], R231 ;  /* 0x000094e701007387 */ /* 0x0001e80000100800 */
[----:B0-----:R-:W4:Y:S04]  /*1f30*/  LDL.LU R231, [R1+0x2c] ;  /* 0x00002c0001e77983 */ /* 0x001f280000300800 */
[----:B------:R-:W4:Y:S04]  /*1f40*/  LDL.LU R240, [R1+0x84] ;  /* 0x0000840001f07983 */ /* 0x000f280000300800 */
[----:B------:R-:W4:Y:S04]  /*1f50*/  LDL.LU R242, [R1+0x30] ;  /* 0x0000300001f27983 */ /* 0x000f280000300800 */
[----:B------:R-:W4:Y:S01]  /*1f60*/  LDL.LU R243, [R1+0x80] ;  /* 0x0000800001f37983 */ /* 0x000f220000300800 */
[----:B------:R-:W-:-:S02]  /*1f70*/  HADD2.F32 R227, -RZ, R53.H1_H1 ;  /* 0x30000035ffe37230 */ /* 0x000fc40000004100 */
[----:B------:R-:W-:Y:S01]  /*1f80*/  HADD2.F32 R226, -RZ, R53.H0_H0 ;  /* 0x20000035ffe27230 */ /* 0x000fe20000004100 */
[----:B------:R-:W4:Y:S02]  /*1f90*/  LDL.LU R244, [R1+0x34] ;  /* 0x0000340001f47983 */ /* 0x000f240000300800 */
[----:B------:R-:W-:Y:S01]  /*1fa0*/  FMUL.FTZ R227, R227, R189 ;  /* 0x000000bde3e37220 */ /* 0x000fe20000410000 */
[--C-:B------:R-:W-:Y:S02]  /*1fb0*/  HADD2.F32 R189, -RZ, R190.reuse.H0_H0 ;  /* 0x200000beffbd7230 */ /* 0x100fe40000004100 */
[----:B------:R-:W-:Y:S01]  /*1fc0*/  FMUL.FTZ R188, R226, R188 ;  /* 0x000000bce2bc7220 */ /* 0x000fe20000410000 */
[----:B------:R-:W-:Y:S01]  /*1fd0*/  FMUL.FTZ R226, R19, R248 ;  /* 0x000000f813e27220 */ /* 0x000fe20000410000 */
[----:B------:R-:W-:Y:S01]  /*1fe0*/  HADD2.F32 R190, -RZ, R190.H1_H1 ;  /* 0x300000beffbe7230 */ /* 0x000fe20000004100 */
[----:B------:R-:W-:Y:S01]  /*1ff0*/  MOV R241, R229 ;  /* 0x000000e500f17202 */ /* 0x000fe20000000f00 */
[----:B------:R-:W-:-:S02]  /*2000*/  HADD2.F32 R229, -RZ, R54.H0_H0 ;  /* 0x20000036ffe57230 */ /* 0x000fc40000004100 */
[----:B--2---:R-:W-:Y:S01]  /*2010*/  FADD.FTZ R233, R233, R189 ;  /* 0x000000bde9e97221 */ /* 0x004fe20000010000 */
[----:B---3--:R-:W-:-:S04]  /*2020*/  FFMA.FTZ R230, R226, R189, R230 ;  /* 0x000000bde2e67223 */ /* 0x008fc800000100e6 */
[----:B------:R-:W-:Y:S04]  /*2030*/  STL [R1+0x78], R233 ;  /* 0x000078e901007387 */ /* 0x000fe80000100800 */
[----:B------:R0:W-:Y:S01]  /*2040*/  STL [R1+0x28], R230 ;  /* 0x000028e601007387 */ /* 0x0001e20000100800 */
[----:B----4-:R-:W-:Y:S01]  /*2050*/  FADD.FTZ R232, R232, R190 ;  /* 0x000000bee8e87221 */ /* 0x010fe20000010000 */
[----:B------:R-:W-:Y:S01]  /*2060*/  FMUL.FTZ R189, R229, R189 ;  /* 0x000000bde5bd7220 */ /* 0x000fe20000410000 */
[----:B------:R-:W-:Y:S02]  /*2070*/  HADD2.F32 R229, -RZ, R54.H1_H1 ;  /* 0x30000036ffe57230 */ /* 0x000fe40000004100 */
[----:B0-----:R-:W-:-:S04]  /*2080*/  FMUL.FTZ R230, R19, R249 ;  /* 0x000000f913e67220 */ /* 0x001fc80000410000 */
[-C--:B------:R-:W-:Y:S01]  /*2090*/  FFMA.FTZ R231, R230, R190.reuse, R231 ;  /* 0x000000bee6e77223 */ /* 0x080fe200000100e7 */
[----:B------:R0:W-:Y:S01]  /*20a0*/  STL [R1+0x7c], R232 ;  /* 0x00007ce801007387 */ /* 0x0001e20000100800 */
[----:B------:R-:W-:-:S03]  /*20b0*/  FMUL.FTZ R229, R229, R190 ;  /* 0x000000bee5e57220 */ /* 0x000fc60000410000 */
[----:B------:R1:W-:Y:S01]  /*20c0*/  STL [R1+0x2c], R231 ;  /* 0x00002ce701007387 */ /* 0x0003e20000100800 */
[----:B------:R-:W-:Y:S01]  /*20d0*/  FMUL.FTZ R190, R19, R250 ;  /* 0x000000fa13be7220 */ /* 0x000fe20000410000 */
[--C-:B0-----:R-:W-:Y:S02]  /*20e0*/  HADD2.F32 R232, -RZ, R191.reuse.H1_H1 ;  /* 0x300000bfffe87230 */ /* 0x101fe40000004100 */
[----:B-1----:R-:W-:-:S03]  /*20f0*/  HADD2.F32 R231, -RZ, R191.H0_H0 ;  /* 0x200000bfffe77230 */ /* 0x002fc60000004100 */
[----:B------:R-:W-:Y:S02]  /*2100*/  FADD.FTZ R240, R240, R232 ;  /* 0x000000e8f0f07221 */ /* 0x000fe40000010000 */
[----:B------:R-:W-:Y:S01]  /*2110*/  FADD.FTZ R243, R243, R231 ;  /* 0x000000e7f3f37221 */ /* 0x000fe20000010000 */
[----:B------:R-:W-:-:S04]  /*2120*/  FFMA.FTZ R242, R190, R231, R242 ;  /* 0x000000e7bef27223 */ /* 0x000fc800000100f2 */
[----:B------:R-:W-:Y:S04]  /*2130*/  STL [R1+0x80], R243 ;  /* 0x000080f301007387 */ /* 0x000fe80000100800 */
[----:B------:R-:W-:Y:S04]  /*2140*/  STL [R1+0x30], R242 ;  /* 0x000030f201007387 */ /* 0x000fe80000100800 */
[----:B------:R0:W-:Y:S02]  /*2150*/  STL [R1+0x84], R240 ;  /* 0x000084f001007387 */ /* 0x0001e40000100800 */
[----:B0-----:R-:W-:-:S02]  /*2160*/  MOV R240, R237 ;  /* 0x000000ed00f07202 */ /* 0x001fc40000000f00 */
[----:B------:R-:W2:Y:S04]  /*2170*/  LDL.LU R237, [R1+0x38] ;  /* 0x0000380001ed7983 */ /* 0x000ea80000300800 */
[----:B------:R-:W3:Y:S01]  /*2180*/  LDL.LU R245, [R1+0x68] ;  /* 0x0000680001f57983 */ /* 0x000ee20000300800 */
[----:B------:R-:W-:Y:S01]  /*2190*/  MOV R242, R234 ;  /* 0x000000ea00f27202 */ /* 0x000fe20000000f00 */
[----:B------:R-:W-:Y:S01]  /*21a0*/  FADD.FTZ R234, RZ, R16 ;  /* 0x00000010ffea7221 */ /* 0x000fe20000010000 */
[----:B------:R-:W-:-:S03]  /*21b0*/  HADD2.F32 R233, -RZ, R55.H0_H0 ;  /* 0x20000037ffe97230 */ /* 0x000fc60000004100 */
[----:B------:R-:W-:Y:S02]  /*21c0*/  FADD.FTZ R234, R15, R234 ;  /* 0x000000ea0fea7221 */ /* 0x000fe40000010000 */
[----:B------:R-:W-:Y:S01]  /*21d0*/  FMUL.FTZ R191, R233, R231 ;  /* 0x000000e7e9bf7220 */ /* 0x000fe20000410000 */
[----:B------:R-:W-:Y:S01]  /*21e0*/  FMUL.FTZ R231, R19, R251 ;  /* 0x000000fb13e77220 */ /* 0x000fe20000410000 */
[----:B------:R-:W-:Y:S02]  /*21f0*/  HADD2.F32 R233, -RZ, R55.H1_H1 ;  /* 0x30000037ffe97230 */ /* 0x000fe40000004100 */
[----:B------:R-:W-:Y:S01]  /*2200*/  FADD.FTZ R234, R12, R234 ;  /* 0x000000ea0cea7221 */ /* 0x000fe20000010000 */
[----:B------:R-:W-:Y:S01]  /*2210*/  MOV R246, R236 ;  /* 0x000000ec00f67202 */ /* 0x000fe20000000f00 */
[-C--:B------:R-:W-:Y:S02]  /*2220*/  FFMA.FTZ R244, R231, R232.reuse, R244 ;  /* 0x000000e8e7f47223 */ /* 0x080fe400000100f4 */
[----:B------:R-:W-:Y:S01]  /*2230*/  FADD.FTZ R236, R11, R234 ;  /* 0x000000ea0bec7221 */ /* 0x000fe20000010000 */
[----:B------:R-:W-:Y:S01]  /*2240*/  FMUL.FTZ R232, R233, R232 ;  /* 0x000000e8e9e87220 */ /* 0x000fe20000410000 */
[----:B------:R-:W-:-:S02]  /*2250*/  HADD2.F32 R234, -RZ, R192.H0_H0 ;  /* 0x200000c0ffea7230 */ /* 0x000fc40000004100 */
[----:B------:R-:W-:Y:S01]  /*2260*/  FMUL.FTZ R233, R19, R252 ;  /* 0x000000fc13e97220 */ /* 0x000fe20000410000 */
[----:B------:R0:W-:Y:S02]  /*2270*/  STL [R1+0x34], R244 ;  /* 0x000034f401007387 */ /* 0x0001e40000100800 */
[----:B0-----:R-:W-:Y:S02]  /*2280*/  MOV R244, R241 ;  /* 0x000000f100f47202 */ /* 0x001fe40000000f00 */
[----:B------:R-:W-:Y:S02]  /*2290*/  MOV R241, R238 ;  /* 0x000000ee00f17202 */ /* 0x000fe40000000f00 */
[----:B------:R-:W4:Y:S01]  /*22a0*/  LDL.LU R238, [R1+0x3c] ;  /* 0x00003c0001ee7983 */ /* 0x000f220000300800 */
[----:B--2---:R-:W-:Y:S01]  /*22b0*/  FFMA.FTZ R237, R233, R234, R237 ;  /* 0x000000eae9ed7223 */ /* 0x004fe200000100ed */
[----:B---3--:R-:W-:-:S04]  /*22c0*/  FADD.FTZ R245, R245, R234 ;  /* 0x000000eaf5f57221 */ /* 0x008fc80000010000 */
[----:B------:R-:W-:Y:S04]  /*22d0*/  STL [R1+0x38], R237 ;  /* 0x000038ed01007387 */ /* 0x000fe80000100800 */
[----:B------:R0:W-:Y:S04]  /*22e0*/  STL [R1+0x68], R245 ;  /* 0x000068f501007387 */ /* 0x0001e80000100800 */
[----:B0-----:R-:W2:Y:S01]  /*22f0*/  LDL.LU R245, [R1+0x6c] ;  /* 0x00006c0001f57983 */ /* 0x001ea20000300800 */
[----:B------:R-:W-:Y:S01]  /*2300*/  HADD2.F32 R237, -RZ, R56.H0_H0 ;  /* 0x20000038ffed7230 */ /* 0x000fe20000004100 */
[----:B------:R-:W-:-:S04]  /*2310*/  MOV R243, R235 ;  /* 0x000000eb00f37202 */ /* 0x000fc80000000f00 */
[----:B------:R-:W-:Y:S01]  /*2320*/  FMUL.FTZ R234, R237, R234 ;  /* 0x000000eaedea7220 */ /* 0x000fe20000410000 */
[----:B------:R-:W-:Y:S02]  /*2330*/  HADD2.F32 R237, -RZ, R192.H1_H1 ;  /* 0x300000c0ffed7230 */ /* 0x000fe40000004100 */
[----:B------:R-:W-:Y:S01]  /*2340*/  FMUL.FTZ R192, R19, R243 ;  /* 0x000000f313c07220 */ /* 0x000fe20000410000 */
[----:B------:R-:W-:Y:S02]  /*2350*/  MOV R243, R240 ;  /* 0x000000f000f37202 */ /* 0x000fe40000000f00 */
[----:B------:R-:W3:Y:S01]  /*2360*/  LDL.LU R240, [R1+0x40] ;  /* 0x0000400001f07983 */ /* 0x000ee20000300800 */
[----:B----4-:R-:W-:-:S05]  /*2370*/  FFMA.FTZ R238, R192, R237, R238 ;  /* 0x000000edc0ee7223 */ /* 0x010fca00000100ee */
[----:B------:R-:W-:Y:S01]  /*2380*/  STL [R1+0x3c], R238 ;  /* 0x00003cee01007387 */ /* 0x000fe20000100800 */
[----:B------:R-:W-:-:S04]  /*2390*/  FFMA.FTZ R235, R0, R16, RZ ;  /* 0x0000001000eb7223 */ /* 0x000fc800000100ff */
[----:B------:R-:W-:-:S04]  /*23a0*/  FFMA.FTZ R235, R17, R15, R235 ;  /* 0x0000000f11eb7223 */ /* 0x000fc800000100eb */
[----:B------:R-:W-:Y:S01]  /*23b0*/  FFMA.FTZ R235, R14, R12, R235 ;  /* 0x0000000c0eeb7223 */ /* 0x000fe200000100eb */
[----:B--2---:R-:W-:-:S05]  /*23c0*/  FADD.FTZ R245, R245, R237 ;  /* 0x000000edf5f57221 */ /* 0x004fca0000010000 */
[----:B------:R0:W-:Y:S04]  /*23d0*/  STL [R1+0x6c], R245 ;  /* 0x00006cf501007387 */ /* 0x0001e80000100800 */
[----:B0-----:R-:W2:Y:S01]  /*23e0*/  LDL.LU R245, [R1+0x70] ;  /* 0x0000700001f57983 */ /* 0x001ea20000300800 */
        /* <DEDUP_REMOVED lines=11> */
[----:B------:R-:W-:Y:S01]  /*24a0*/  MOV R248, R239 ;  /* 0x000000ef00f87202 */ /* 0x000fe20000000f00 */
[----:B------:R-:W-:Y:S02]  /*24b0*/  FADD.FTZ R239, R198, R236 ;  /* 0x000000ecc6ef7221 */ /* 0x000fe40000010000 */
[----:B------:R-:W-:Y:S01]  /*24c0*/  FFMA.FTZ R238, R199, R198, R235 ;  /* 0x000000c6c7ee7223 */ /* 0x000fe200000100eb */
[----:B------:R-:W-:Y:S02]  /*24d0*/  HADD2.F32 R235, -RZ, R56.H1_H1 ;  /* 0x30000038ffeb7230 */ /* 0x000fe40000004100 */
[----:B------:R-:W-:Y:S02]  /*24e0*/  FMUL.FTZ R236, R19, R246 ;  /* 0x000000f613ec7220 */ /* 0x000fe40000410000 */
[----:B------:R-:W4:Y:S01]  /*24f0*/  LDL.LU R246, [R1+0x44] ;  /* 0x0000440001f67983 */ /* 0x000f220000300800 */
[----:B------:R-:W-:Y:S01]  /*2500*/  FMUL.FTZ R235, R235, R237 ;  /* 0x000000edebeb7220 */ /* 0x000fe20000410000 */
[----:B------:R-:W-:-:S05]  /*2510*/  HADD2.F32 R237, -RZ, R193.H0_H0 ;  /* 0x200000c1ffed7230 */ /* 0x000fca0000004100 */
[----:B---3--:R-:W-:-:S05]  /*2520*/  FFMA.FTZ R240, R236, R237, R240 ;  /* 0x000000edecf07223 */ /* 0x008fca00000100f0 */
[----:B------:R-:W-:Y:S01]  /*2530*/  STL [R1+0x40], R240 ;  /* 0x000040f001007387 */ /* 0x000fe20000100800 */
[----:B--2---:R-:W-:-:S05]  /*2540*/  FADD.FTZ R245, R245, R237 ;  /* 0x000000edf5f57221 */ /* 0x004fca0000010000 */
[----:B------:R0:W-:Y:S04]  /*2550*/  STL [R1+0x70], R245 ;  /* 0x000070f501007387 */ /* 0x0001e80000100800 */
[----:B0-----:R-:W2:Y:S01]  /*2560*/  LDL.LU R245, [R1+0x74] ;  /* 0x0000740001f57983 */ /* 0x001ea20000300800 */
[----:B------:R-:W-:Y:S02]  /*2570*/  HADD2.F32 R240, -RZ, R57.H0_H0 ;  /* 0x20000039fff07230 */ /* 0x000fe40000004100 */
[----:B------:R-:W-:-:S03]  /*2580*/  HADD2.F32 R193, -RZ, R193.H1_H1 ;  /* 0x300000c1ffc17230 */ /* 0x000fc60000004100 */
[----:B------:R-:W-:Y:S01]  /*2590*/  FMUL.FTZ R237, R240, R237 ;  /* 0x000000edf0ed7220 */ /* 0x000fe20000410000 */
[----:B------:R-:W-:Y:S01]  /*25a0*/  FMUL.FTZ R240, R19, R248 ;  /* 0x000000f813f07220 */ /* 0x000fe20000410000 */
[----:B------:R-:W-:-:S03]  /*25b0*/  MOV R249, R243 ;  /* 0x000000f300f97202 */ /* 0x000fc60000000f00 */
[----:B----4-:R-:W-:-:S05]  /*25c0*/  FFMA.FTZ R246, R240, R193, R246 ;  /* 0x000000c1f0f67223 */ /* 0x010fca00000100f6 */
[----:B------:R-:W-:Y:S04]  /*25d0*/  STL [R1+0x44], R246 ;  /* 0x000044f601007387 */ /* 0x000fe80000100800 */
[----:B------:R-:W3:Y:S04]  /*25e0*/  LDL.LU R243, [R1+0x48] ;  /* 0x0000480001f37983 */ /* 0x000ee80000300800 */
        /* <DEDUP_REMOVED lines=10> */
[----:B--2---:R-:W-:-:S05]  /*2690*/  FADD.FTZ R245, R245, R193 ;  /* 0x000000c1f5f57221 */ /* 0x004fca0000010000 */
[----:B------:R0:W-:Y:S04]  /*26a0*/  STL [R1+0x74], R245 ;  /* 0x000074f501007387 */ /* 0x0001e80000100800 */
[----:B0-----:R-:W2:Y:S04]  /*26b0*/  LDL.LU R245, [R1+0x4c] ;  /* 0x00004c0001f57983 */ /* 0x001ea80000300800 */
[----:B------:R-:W2:Y:S01]  /*26c0*/  LDL.LU R248, [R1+0x5c] ;  /* 0x00005c0001f87983 */ /* 0x000ea20000300800 */
[----:B------:R-:W-:Y:S01]  /*26d0*/  FADD.FTZ R239, R207, R239 ;  /* 0x000000efcfef7221 */ /* 0x000fe20000010000 */
[----:B------:R-:W-:-:S03]  /*26e0*/  FFMA.FTZ R238, R208, R206, R238 ;  /* 0x000000ced0ee7223 */ /* 0x000fc600000100ee */
[----:B------:R-:W-:Y:S01]  /*26f0*/  FADD.FTZ R239, R206, R239 ;  /* 0x000000efceef7221 */ /* 0x000fe20000010000 */
[----:B------:R-:W-:-:S03]  /*2700*/  FFMA.FTZ R238, R205, R183, R238 ;  /* 0x000000b7cdee7223 */ /* 0x000fc600000100ee */
[----:B------:R-:W-:Y:S01]  /*2710*/  FADD.FTZ R239, R183, R239 ;  /* 0x000000efb7ef7221 */ /* 0x000fe20000010000 */
[----:B------:R-:W-:Y:S01]  /*2720*/  FFMA.FTZ R238, R213, R212, R238 ;  /* 0x000000d4d5ee7223 */ /* 0x000fe200000100ee */
[----:B------:R-:W-:Y:S02]  /*2730*/  MOV R246, R242 ;  /* 0x000000f200f67202 */ /* 0x000fe40000000f00 */
[----:B------:R-:W-:Y:S01]  /*2740*/  FADD.FTZ R239, R212, R239 ;  /* 0x000000efd4ef7221 */ /* 0x000fe20000010000 */
[----:B------:R-:W-:-:S03]  /*2750*/  FFMA.FTZ R242, R211, R184, R238 ;  /* 0x000000b8d3f27223 */ /* 0x000fc600000100ee */
[----:B------:R-:W-:Y:S01]  /*2760*/  FADD.FTZ R238, R184, R239 ;  /* 0x000000efb8ee7221 */ /* 0x000fe20000010000 */
[----:B------:R-:W-:-:S03]  /*2770*/  HADD2.F32 R239, -RZ, R57.H1_H1 ;  /* 0x30000039ffef7230 */ /* 0x000fc60000004100 */
[----:B------:R-:W-:Y:S02]  /*2780*/  FADD.FTZ R238, R215, R238 ;  /* 0x000000eed7ee7221 */ /* 0x000fe40000010000 */
[----:B------:R-:W-:Y:S02]  /*2790*/  FMUL.FTZ R239, R239, R193 ;  /* 0x000000c1efef7220 */ /* 0x000fe40000410000 */
[----:B------:R-:W-:Y:S01]  /*27a0*/  FADD.FTZ R193, R185, R238 ;  /* 0x000000eeb9c17221 */ /* 0x000fe20000010000 */
[----:B------:R-:W-:Y:S01]  /*27b0*/  FMUL.FTZ R238, R19, R244 ;  /* 0x000000f413ee7220 */ /* 0x000fe20000410000 */
[----:B------:R-:W-:Y:S02]  /*27c0*/  MOV R244, R241 ;  /* 0x000000f100f47202 */ /* 0x000fe40000000f00 */
[----:B------:R-:W-:Y:S01]  /*27d0*/  FADD.FTZ R241, R218, R193 ;  /* 0x000000c1daf17221 */ /* 0x000fe20000010000 */
[----:B------:R-:W-:-:S05]  /*27e0*/  HADD2.F32 R193, -RZ, R194.H0_H0 ;  /* 0x200000c2ffc17230 */ /* 0x000fca0000004100 */
[----:B---3--:R-:W-:-:S05]  /*27f0*/  FFMA.FTZ R243, R238, R193, R243 ;  /* 0x000000c1eef37223 */ /* 0x008fca00000100f3 */
[----:B------:R0:W-:Y:S01]  /*2800*/  STL [R1+0x48], R243 ;  /* 0x000048f301007387 */ /* 0x0001e20000100800 */
[----:B----4-:R-:W-:Y:S01]  /*2810*/  FADD.FTZ R250, R250, R193 ;  /* 0x000000c1fafa7221 */ /* 0x010fe20000010000 */
[----:B------:R-:W-:Y:S02]  /*2820*/  HADD2.F32 R194, -RZ, R194.H1_H1 ;  /* 0x300000c2ffc27230 */ /* 0x000fe40000004100 */
[----:B0-----:R-:W-:-:S05]  /*2830*/  HADD2.F32 R243, -RZ, R58.H0_H0 ;  /* 0x2000003afff37230 */ /* 0x001fca0000004100 */
[----:B------:R-:W-:Y:S01]  /*2840*/  FMUL.FTZ R193, R243, R193 ;  /* 0x000000c1f3c17220 */ /* 0x000fe20000410000 */
[----:B------:R-:W-:Y:S01]  /*2850*/  FMUL.FTZ R243, R19, R249 ;  /* 0x000000f913f37220 */ /* 0x000fe20000410000 */
[----:B------:R-:W-:Y:S01]  /*2860*/  STL [R1+0x58], R250 ;  /* 0x000058fa01007387 */ /* 0x000fe20000100800 */
[----:B------:R-:W-:-:S03]  /*2870*/  MOV R251, R246 ;  /* 0x000000f600fb7202 */ /* 0x000fc60000000f00 */
[----:B------:R-:W3:Y:S01]  /*2880*/  LDL.LU R246, [R1+0x50] ;  /* 0x0000500001f67983 */ /* 0x000ee20000300800 */
[----:B--2---:R-:W-:Y:S01]  /*2890*/  FFMA.FTZ R245, R243, R194, R245 ;  /* 0x000000c2f3f57223 */ /* 0x004fe200000100f5 */
[----:B------:R-:W-:-:S04]  /*28a0*/  FADD.FTZ R248, R248, R194 ;  /* 0x000000c2f8f87221 */ /* 0x000fc80000010000 */
[----:B------:R-:W-:Y:S04]  /*28b0*/  STL [R1+0x4c], R245 ;  /* 0x00004cf501007387 */ /* 0x000fe80000100800 */
[----:B------:R0:W-:Y:S04]  /*28c0*/  STL [R1+0x5c], R248 ;  /* 0x00005cf801007387 */ /* 0x0001e80000100800 */
[----:B0-----:R-:W2:Y:S04]  /*28d0*/  LDL.LU R248, [R1+0x60] ;  /* 0x0000600001f87983 */ /* 0x001ea80000300800 */
[----:B------:R-:W4:Y:S04]  /*28e0*/  LDL.LU R250, [R1+0x54] ;  /* 0x0000540001fa7983 */ /* 0x000f280000300800 */
        /* <DEDUP_REMOVED lines=17> */
[----:B------:R-:W-:-:S03]  /*2a00*/  HADD2.F32 R242, -RZ, R58.H1_H1 ;  /* 0x3000003afff27230 */ /* 0x000fc60000004100 */
[----:B------:R-:W-:Y:S02]  /*2a10*/  FFMA.FTZ R245, R226, R189, R245 ;  /* 0x000000bde2f57223 */ /* 0x000fe400000100f5 */
[----:B------:R-:W-:Y:S01]  /*2a20*/  FMUL.FTZ R242, R242, R194 ;  /* 0x000000c2f2f27220 */ /* 0x000fe20000410000 */
[----:B------:R-:W-:Y:S01]  /*2a30*/  FADD.FTZ R194, R241, R229 ;  /* 0x000000e5f1c27221 */ /* 0x000fe20000010000 */
[----:B------:R-:W-:Y:S01]  /*2a40*/  FFMA.FTZ R245, R230, R229, R245 ;  /* 0x000000e5e6f57223 */ /* 0x000fe200000100f5 */
[----:B------:R-:W-:Y:S02]  /*2a50*/  FMUL.FTZ R241, R19, R244 ;  /* 0x000000f413f17220 */ /* 0x000fe40000410000 */
[----:B------:R-:W-:Y:S01]  /*2a60*/  FADD.FTZ R244, R194, R191 ;  /* 0x000000bfc2f47221 */ /* 0x000fe20000010000 */
[----:B------:R-:W-:Y:S02]  /*2a70*/  HADD2.F32 R194, -RZ, R195.H0_H0 ;  /* 0x200000c3ffc27230 */ /* 0x000fe40000004100 */
[----:B------:R-:W-:-:S04]  /*2a80*/  FFMA.FTZ R245, R190, R191, R245 ;  /* 0x000000bfbef57223 */ /* 0x000fc800000100f5 */
[----:B------:R-:W-:Y:S01]  /*2a90*/  FFMA.FTZ R245, R231, R232, R245 ;  /* 0x000000e8e7f57223 */ /* 0x000fe200000100f5 */
[----:B---3--:R-:W-:-:S03]  /*2aa0*/  FFMA.FTZ R246, R241, R194, R246 ;  /* 0x000000c2f1f67223 */ /* 0x008fc600000100f6 */
[----:B------:R-:W-:Y:S02]  /*2ab0*/  FFMA.FTZ R245, R233, R234, R245 ;  /* 0x000000eae9f57223 */ /* 0x000fe400000100f5 */
[----:B------:R0:W-:Y:S02]  /*2ac0*/  STL [R1+0x50], R246 ;  /* 0x000050f601007387 */ /* 0x0001e40000100800 */
[----:B------:R-:W-:Y:S01]  /*2ad0*/  FFMA.FTZ R245, R192, R235, R245 ;  /* 0x000000ebc0f57223 */ /* 0x000fe200000100f5 */
[----:B------:R-:W-:Y:S01]  /*2ae0*/  FADD.FTZ R244, R244, R232 ;  /* 0x000000e8f4f47221 */ /* 0x000fe20000010000 */
[----:B0-----:R-:W-:-:S03]  /*2af0*/  HADD2.F32 R246, -RZ, R59.H0_H0 ;  /* 0x2000003bfff67230 */ /* 0x001fc60000004100 */
[----:B------:R-:W-:-:S04]  /*2b00*/  FADD.FTZ R244, R244, R234 ;  /* 0x000000eaf4f47221 */ /* 0x000fc80000010000 */
[----:B------:R-:W-:-:S04]  /*2b10*/  FADD.FTZ R244, R244, R235 ;  /* 0x000000ebf4f47221 */ /* 0x000fc80000010000 */
[----:B------:R-:W-:-:S04]  /*2b20*/  FADD.FTZ R244, R244, R237 ;  /* 0x000000edf4f47221 */ /* 0x000fc80000010000 */
[----:B------:R-:W-:-:S04]  /*2b30*/  FADD.FTZ R244, R244, R239 ;  /* 0x000000eff4f47221 */ /* 0x000fc80000010000 */
[----:B------:R-:W-:-:S04]  /*2b40*/  FADD.FTZ R244, R244, R193 ;  /* 0x000000c1f4f47221 */ /* 0x000fc80000010000 */
[----:B------:R-:W-:Y:S01]  /*2b50*/  FADD.FTZ R244, R244, R242 ;  /* 0x000000f2f4f47221 */ /* 0x000fe20000010000 */
[----:B--2---:R-:W-:Y:S01]  /*2b60*/  FADD.FTZ R248, R248, R194 ;  /* 0x000000c2f8f87221 */ /* 0x004fe20000010000 */
[----:B------:R-:W-:Y:S01]  /*2b70*/  FMUL.FTZ R194, R246, R194 ;  /* 0x000000c2f6c27220 */ /* 0x000fe20000410000 */
[----:B------:R-:W-:-:S03]  /*2b80*/  HADD2.F32 R246, -RZ, R195.H1_H1 ;  /* 0x300000c3fff67230 */ /* 0x000fc60000004100 */
[----:B------:R0:W-:Y:S02]  /*2b90*/  STL [R1+0x60], R248 ;  /* 0x000060f801007387 */ /* 0x0001e40000100800 */
[----:B----4-:R-:W-:Y:S01]  /*2ba0*/  FADD.FTZ R249, R249, R246 ;  /* 0x000000f6f9f97221 */ /* 0x010fe20000010000 */
[----:B0-----:R-:W-:Y:S01]  /*2bb0*/  FFMA.FTZ R248, R236, R237, R245 ;  /* 0x000000edecf87223 */ /* 0x001fe200000100f5 */
[----:B------:R-:W-:-:S04]  /*2bc0*/  FMUL.FTZ R245, R19, R251 ;  /* 0x000000fb13f57220 */ /* 0x000fc80000410000 */
[----:B------:R-:W-:-:S05]  /*2bd0*/  FFMA.FTZ R250, R245, R246, R250 ;  /* 0x000000f6f5fa7223 */ /* 0x000fca00000100fa */
[----:B------:R0:W-:Y:S04]  /*2be0*/  STL [R1+0x54], R250 ;  /* 0x000054fa01007387 */ /* 0x0001e80000100800 */
[----:B------:R0:W-:Y:S01]  /*2bf0*/  STL [R1+0x64], R249 ;  /* 0x000064f901007387 */ /* 0x0001e20000100800 */
[----:B------:R-:W-:Y:S01]  /*2c00*/  FFMA.FTZ R195, R240, R239, R248 ;  /* 0x000000eff0c37223 */ /* 0x000fe200000100f8 */
[----:B------:R-:W-:-:S03]  /*2c10*/  HADD2.F32 R248, -RZ, R59.H1_H1 ;  /* 0x3000003bfff87230 */ /* 0x000fc60000004100 */
[----:B------:R-:W-:-:S04]  /*2c20*/  FFMA.FTZ R195, R238, R193, R195 ;  /* 0x000000c1eec37223 */ /* 0x000fc800000100c3 */
[----:B------:R-:W-:Y:S01]  /*2c30*/  FFMA.FTZ R195, R243, R242, R195 ;  /* 0x000000f2f3c37223 */ /* 0x000fe200000100c3 */
[----:B------:R-:W-:Y:S01]  /*2c40*/  FMUL.FTZ R246, R248, R246 ;  /* 0x000000f6f8f67220 */ /* 0x000fe20000410000 */
[----:B------:R-:W-:Y:S02]  /*2c50*/  FADD.FTZ R244, R244, R194 ;  /* 0x000000c2f4f47221 */ /* 0x000fe40000010000 */
[----:B------:R-:W-:Y:S02]  /*2c60*/  FFMA.FTZ R195, R241, R194, R195 ;  /* 0x000000c2f1c37223 */ /* 0x000fe400000100c3 */
[----:B------:R-:W-:Y:S02]  /*2c70*/  FADD.FTZ R244, R244, R246 ;  /* 0x000000f6f4f47221 */ /* 0x000fe40000010000 */
[----:B------:R-:W-:Y:S01]  /*2c80*/  FFMA.FTZ R195, R245, R246, R195 ;  /* 0x000000f6f5c37223 */ /* 0x000fe200000100c3 */
[----:B0-----:R-:W-:Y:S06]  /*2c90*/  BRA `(.L_x_15387) ;  /* 0x00000000007c7947 */ /* 0x001fec0003800000 */
.L_x_15386:
[----:B-1----:R-:W-:Y:S02]  /*2ca0*/  MOV R18, UR18 ;  /* 0x0000001200127c02 */ /* 0x002fe40008000f00 */
        /* <DEDUP_REMOVED lines=13> */
[C---:B------:R-:W-:Y:S01]  /*2d80*/  IADD3 R125, PT, PT, R128.reuse, 0x60, RZ ;  /* 0x00000060807d7810 */ /* 0x040fe20007ffe0ff */
[----:B--2---:R-:W-:Y:S01]  /*2d90*/  IMAD.WIDE.U32 R136, R127, 0x20, R160 ;  /* 0x000000207f887825 */ /* 0x004fe200078e00a0 */
        /* <DEDUP_REMOVED lines=14> */
[----:B-1----:R-:W5:Y:S02]  /*2e80*/  LDG.E.128 R160, desc[UR6][R160.64+0x10] ;  /* 0x00001006a0a07981 */ /* 0x002f64000c1e1d00 */
.L_x_15387:
[----:B------:R-:W-:Y:S05]  /*2e90*/  BSYNC.RECONVERGENT B1 ;  /* 0x0000000000017941 */ /* 0x000fea0003800200 */
.L_x_15385:
[----:B------:R-:W2:Y:S01]  /*2ea0*/  LDL R248, [R1+0x4] ;  /* 0x0000040001f87983 */ /* 0x000ea20000100800 */
        /* <DEDUP_REMOVED lines=19> */
[----:B------:R-:W1:Y:S04]  /*2fe0*/  SHFL.BFLY PT, R244, R251, 0x10, 0x1f ;  /* 0x0e001f00fbf47f89 */ /* 0x000e6800000e0000 */
[----:B------:R2:W4:Y:S04]  /*2ff0*/  SHFL.BFLY PT, R248, R195, 0x10, 0x1f ;  /* 0x0e001f00c3f87f89 */ /* 0x00052800000e0000 */
[----:B-1----:R2:W-:Y:S02]  /*3000*/  STL [R1], R244 ;  /* 0x000000f401007387 */ /* 0x0025e40000100800 */
.L_x_15574:
[----:B--2---:R-:W2:Y:S04]  /*3010*/  LDL.LU R244, [R1] ;  /* 0x0000000001f47983 */ /* 0x004ea80000300800 */
[----:B------:R-:W3:Y:S01]  /*3020*/  LDL.LU R250, [R1+0x4] ;  /* 0x0000040001fa7983 */ /* 0x000ee20000300800 */
[----:B----4-:R-:W-:Y:S01]  /*3030*/  FADD.FTZ R195, R195, R248 ;  /* 0x000000f8c3c37221 */ /* 0x010fe20000010000 */
[----:B------:R-:W-:Y:S01]  /*3040*/  ISETP.NE.U32.AND P1, PT, R18, RZ, PT ;  /* 0x000000ff1200720c */ /* 0x000fe20003f25070 */
[----:B------:R-:W1:Y:S03]  /*3050*/  S2R R249, SR_TID.X ;  /* 0x0000000000f97919 */ /* 0x000e660000002100 */
[----:B------:R-:W-:-:S02]  /*3060*/  ISETP.NE.AND.EX P1, PT, R247, RZ, PT, P1 ;  /* 0x000000fff700720c */ /* 0x000fc40003f25310 */
[----:B-1----:R-:W-:Y:S02]  /*3070*/  LOP3.LUT R252, R249, 0x1f, RZ, 0xc0, !PT ;  /* 0x0000001ff9fc7812 */ /* 0x002fe400078ec0ff */
[----:B------:R-:W1:Y:S01]  /*3080*/  @P3 LDC.64 R248, c[0x0][0x390] ;  /* 0x0000e400fff83b82 */ /* 0x000e620000000a00 */
[----:B------:R-:W-:Y:S01]  /*3090*/  ISETP.NE.AND P4, PT, RZ, UR8, PT ;  /* 0x00000008ff007c0c */ /* 0x000fe2000bf85270 */
[----:B------:R-:W-:Y:S01]  /*30a0*/  BSSY.RECONVERGENT B1, `(.L_x_15389) ;  /* 0x00001e7000017945 */ /* 0x000fe20003800200 */
[----:B------:R-:W-:Y:S01]  /*30b0*/  FMUL.FTZ R195, R195, UR10 ;  /* 0x0000000ac3c37c20 */ /* 0x000fe20008410000 */
[----:B--2---:R-:W-:Y:S01]  /*30c0*/  FADD.FTZ R244, R251, R244 ;  /* 0x000000f4fbf47221 */ /* 0x004fe20000010000 */
[----:B---3--:R-:W-:-:S05]  /*30d0*/  @P3 IADD3 R18, PT, PT, R250, -0x1, RZ ;  /* 0xfffffffffa123810 */ /* 0x008fca0007ffe0ff */
[----:B------:R-:W-:-:S05]  /*30e0*/  @P3 IMAD R18, R18, UR9, RZ ;  /* 0x0000000912123c24 */ /* 0x000fca000f8e02ff */
[----:B------:R-:W-:-:S04]  /*30f0*/  @P3 SHF.R.S32.HI R247, RZ, 0x1f, R18 ;  /* 0x0000001ffff73819 */ /* 0x000fc80000011412 */
[----:B------:R-:W-:Y:S01]  /*3100*/  @P3 LEA.HI R247, R247, R18, RZ, 0x3 ;  /* 0x00000012f7f73211 */ /* 0x000fe200078f18ff */
[----:B------:R-:W-:-:S03]  /*3110*/  HFMA2 R18, -RZ, RZ, 0, 0 ;  /* 0x00000000ff127431 */ /* 0x000fc600000001ff */
[----:B------:R-:W-:Y:S01]  /*3120*/  @P3 LEA.HI.SX32 R18, R247, R252, 0x1d ;  /* 0x000000fcf7123211 */ /* 0x000fe200078feaff */
[----:B------:R-:W-:-:S04]  /*3130*/  IMAD R247, R197, UR9, RZ ;  /* 0x00000009c5f77c24 */ /* 0x000fc8000f8e02ff */
[----:B-1----:R-:W-:-:S04]  /*3140*/  @P3 IMAD.WIDE.U32 R248, R18, 0x10, R248 ;  /* 0x0000001012f83825 */ /* 0x002fc800078e00f8 */
[----:B------:R-:W-:Y:S01]  /*3150*/  FMUL.FTZ R244, R244, UR10 ;  /* 0x0000000af4f47c20 */ /* 0x000fe20008410000 */
[----:B------:R1:W5:Y:S04]  /*3160*/  @P3 LDG.E.128 R164, desc[UR6][R248.64] ;  /* 0x00000006f8a43981 */ /* 0x000368000c1e1d00 */
[----:B------:R-:W-:Y:S02]  /*3170*/  FSEL R244, R244, RZ, !P4 ;  /* 0x000000fff4f47208 */ /* 0x000fe40006000000 */
[----:B-1----:R-:W-:-:S04]  /*3180*/  SHF.R.S32.HI R248, RZ, 0x1f, R247 ;  /* 0x0000001ffff87819 */ /* 0x002fc800000114f7 */
[----:B------:R-:W-:-:S04]  /*3190*/  LEA.HI R247, R248, R247, RZ, 0x3 ;  /* 0x000000f7f8f77211 */ /* 0x000fc800078f18ff */
        /* <DEDUP_REMOVED lines=21> */
.L_x_15393:
[----:B------:R-:W-:Y:S05]  /*32f0*/  BSYNC.RECONVERGENT B2 ;  /* 0x0000000000027941 */ /* 0x000fea0003800200 */
.L_x_15392:
        /* <DEDUP_REMOVED lines=14> */
.L_x_15395:
[----:B------:R-:W-:Y:S05]  /*33e0*/  BSYNC.RECONVERGENT B2 ;  /* 0x0000000000027941 */ /* 0x000fea0003800200 */
.L_x_15394:
        /* <DEDUP_REMOVED lines=14> */
.L_x_15397:
[----:B------:R-:W-:Y:S05]  /*34d0*/  BSYNC.RECONVERGENT B2 ;  /* 0x0000000000027941 */ /* 0x000fea0003800200 */
.L_x_15396:
        /* <DEDUP_REMOVED lines=14> */
.L_x_15399:
[----:B------:R-:W-:Y:S05]  /*35c0*/  BSYNC.RECONVERGENT B2 ;  /* 0x0000000000027941 */ /* 0x000fea0003800200 */
.L_x_15398:
        /* <DEDUP_REMOVED lines=14> */
.L_x_15401:
[----:B------:R-:W-:Y:S05]  /*36b0*/  BSYNC.RECONVERGENT B2 ;  /* 0x0000000000027941 */ /* 0x000fea0003800200 */
.L_x_15400:
        /* <DEDUP_REMOVED lines=14> */
.L_x_15403:
[----:B------:R-:W-:Y:S05]  /*37a0*/  BSYNC.RECONVERGENT B2 ;  /* 0x0000000000027941 */ /* 0x000fea0003800200 */
.L_x_15402:
        /* <DEDUP_REMOVED lines=14> */
.L_x_15405:
[----:B------:R-:W-:Y:S05]  /*3890*/  BSYNC.RECONVERGENT B2 ;  /* 0x0000000000027941 */ /* 0x000fea0003800200 */
.L_x_15404:
        /* <DEDUP_REMOVED lines=14> */
.L_x_15391:
        /* <DEDUP_REMOVED lines=47> */
.L_x_15408:
[----:B------:R-:W-:Y:S05]  /*3c70*/  BSYNC.RECONVERGENT B2 ;  /* 0x0000000000027941 */ /* 0x000fea0003800200 */
.L_x_15407:
        /* <DEDUP_REMOVED lines=14> */
.L_x_15410:
[----:B------:R-:W-:Y:S05]  /*3d60*/  BSYNC.RECONVERGENT B2 ;  /* 0x0000000000027941 */ /* 0x000fea0003800200 */
.L_x_15409:
        /* <DEDUP_REMOVED lines=14> */
.L_x_15412:
[----:B------:R-:W-:Y:S05]  /*3e50*/  BSYNC.RECONVERGENT B2 ;  /* 0x0000000000027941 */ /* 0x000fea0003800200 */
.L_x_15411:
        /* <DEDUP_REMOVED lines=14> */
.L_x_15414:
[----:B------:R-:W-:Y:S05]  /*3f40*/  BSYNC.RECONVERGENT B2 ;  /* 0x0000000000027941 */ /* 0x000fea0003800200 */
.L_x_15413:
        /* <DEDUP_REMOVED lines=14> */
.L_x_15416:
[----:B------:R-:W-:Y:S05]  /*4030*/  BSYNC.RECONVERGENT B2 ;  /* 0x0000000000027941 */ /* 0x000fea0003800200 */
.L_x_15415:
        /* <DEDUP_REMOVED lines=14> */
.L_x_15418:
[----:B------:R-:W-:Y:S05]  /*4120*/  BSYNC.RECONVERGENT B2 ;  /* 0x0000000000027941 */ /* 0x000fea0003800200 */
.L_x_15417:
        /* <DEDUP_REMOVED lines=14> */
.L_x_15420:
[----:B------:R-:W-:Y:S05]  /*4210*/  BSYNC.RECONVERGENT B2 ;  /* 0x0000000000027941 */ /* 0x000fea0003800200 */
.L_x_15419:
[----:B------:R-:W-:Y:S05]  /*4220*/  @!P3 BRA `(.L_x_15406) ;  /* 0x0000000c0038b947 */ /* 0x000fea0003800000 */
        /* <DEDUP_REMOVED lines=8> */
.L_x_15390:
        /* <DEDUP_REMOVED lines=91> */
[----:B------:R-:W-:-:S03]  /*4860*/  MOV R251, R131 ;  /* 0x0000008300fb7202 */ /* 0x000fc60000000f00 */
[----:B------:R-:W-:-:S04]  /*4870*/  @P2 FADD.FTZ R250, R3, -R250 ;  /* 0x800000fa03fa2221 */ /* 0x000fc80000010000 */
        /* <DEDUP_REMOVED lines=9> */
.L_x_15421:
[----:B------:R-:W1:Y:S01]  /*4910*/  @P3 LDC R175, c[0x0][0x40c] ;  /* 0x00010300ffaf3b82 */ /* 0x000e620000000800 */
[----:B------:R-:W-:Y:S01]  /*4920*/  @P2 FFMA.FTZ R173, R0, R195, R244 ;  /* 0x000000c300ad2223 */ /* 0x000fe200000100f4 */
[----:B-----5:R-:W-:Y:S01]  /*4930*/  MOV R172, R124 ;  /* 0x0000007c00ac7202 */ /* 0x020fe20000000f00 */
[----:B------:R-:W-:Y:S02]  /*4940*/  @P3 HADD2.F32 R177, -RZ, R20.H0_H0 ;  /* 0x20000014ffb13230 */ /* 0x000fe40000004100 */
[----:B------:R-:W-:Y:S01]  /*4950*/  @P2 FADD.FTZ R173, R16, -R173 ;  /* 0x800000ad10ad2221 */ /* 0x000fe20000010000 */
[--C-:B------:R-:W-:Y:S02]  /*4960*/  @P3 HADD2.F32 R250, -RZ, R167.reuse.H0_H0 ;  /* 0x200000a7fffa3230 */ /* 0x100fe40000004100 */
[----:B------:R-:W2:Y:S01]  /*4970*/  @P3 LDC R174, c[0x0][0x40c] ;  /* 0x00010300ffae3b82 */ /* 0x000ea20000000800 */
[----:B------:R-:W-:Y:S01]  /*4980*/  @P2 FFMA.FTZ R172, R19, R173, R124 ;  /* 0x000000ad13ac2223 */ /* 0x000fe2000001007c */
[----:B------:R-:W-:Y:S01]  /*4990*/  @P2 FFMA.FTZ R173, R17, R195, R244 ;  /* 0x000000c311ad2223 */ /* 0x000fe200000100f4 */
[----:B------:R-:W-:-:S03]  /*49a0*/  @P3 HADD2.F32 R251, -RZ, R167.H1_H1 ;  /* 0x300000a7fffb3230 */ /* 0x000fc60000004100 */
[----:B------:R-:W-:Y:S01]  /*49b0*/  @P2 FADD.FTZ R176, R15, -R173 ;  /* 0x800000ad0fb02221 */ /* 0x000fe20000010000 */
[----:B------:R-:W-:Y:S01]  /*49c0*/  MOV R173, R125 ;  /* 0x0000007d00ad7202 */ /* 0x000fe20000000f00 */
[----:B------:R-:W3:Y:S02]  /*49d0*/  @P3 LDC R178, c[0x0][0x40c] ;  /* 0x00010300ffb23b82 */ /* 0x000ee40000000800 */
[----:B------:R-:W-:Y:S01]  /*49e0*/  @P2 FFMA.FTZ R173, R19, R176, R125 ;  /* 0x000000b013ad2223 */ /* 0x000fe2000001007d */
[----:B------:R-:W-:Y:S02]  /*49f0*/  @P3 HADD2.F32 R176, -RZ, R164.H0_H0 ;  /* 0x200000a4ffb03230 */ /* 0x000fe40000004100 */
[----:B-1----:R-:W-:-:S04]  /*4a00*/  @P3 FMUL.FTZ R175, R172, R175 ;  /* 0x000000afacaf3220 */ /* 0x002fc80000410000 */
[-C--:B------:R-:W-:Y:S01]  /*4a10*/  @P3 FFMA.FTZ R116, R176, R175.reuse, R116 ;  /* 0x000000afb0743223 */ /* 0x080fe20000010074 */
[----:B------:R-:W-:Y:S01]  /*4a20*/  @P3 FMUL.FTZ R175, R177, R175 ;  /* 0x000000afb1af3220 */ /* 0x000fe20000410000 */
[----:B------:R-:W-:Y:S02]  /*4a30*/  @P3 HADD2.F32 R177, -RZ, R164.H1_H1 ;  /* 0x300000a4ffb13230 */ /* 0x000fe40000004100 */
[----:B--2---:R-:W-:Y:S01]  /*4a40*/  @P3 FMUL.FTZ R176, R173, R174 ;  /* 0x000000aeadb03220 */ /* 0x004fe20000410000 */
[----:B------:R-:W-:-:S03]  /*4a50*/  @P3 HADD2.F32 R174, -RZ, R20.H1_H1 ;  /* 0x30000014ffae3230 */ /* 0x000fc60000004100 */
[-C--:B------:R-:W-:Y:S02]  /*4a60*/  @P3 FFMA.FTZ R117, R177, R176.reuse, R117 ;  /* 0x000000b0b1753223 */ /* 0x080fe40000010075 */
[----:B------:R-:W-:Y:S01]  /*4a70*/  @P3 FMUL.FTZ R174, R174, R176 ;  /* 0x000000b0aeae3220 */ /* 0x000fe20000410000 */
[----:B------:R-:W-:Y:S01]  /*4a80*/  @P3 F2FP.F16.F32.PACK_AB R176, RZ, R175 ;  /* 0x000000afffb0323e */ /* 0x000fe200000000ff */
[----:B------:R-:W-:-:S03]  /*4a90*/  @P2 FFMA.FTZ R175, R14, R195, R244 ;  /* 0x000000c30eaf2223 */ /* 0x000fc600000100f4 */
[----:B------:R-:W-:Y:S01]  /*4aa0*/  @P3 F2FP.F16.F32.PACK_AB R177, RZ, R174 ;  /* 0x000000aeffb1323e */ /* 0x000fe200000000ff */
[----:B------:R-:W-:Y:S01]  /*4ab0*/  @P2 FADD.FTZ R175, R12, -R175 ;  /* 0x800000af0caf2221 */ /* 0x000fe20000010000 */
[----:B------:R-:W-:Y:S02]  /*4ac0*/  MOV R174, R126 ;  /* 0x0000007e00ae7202 */ /* 0x000fe40000000f00 */
[----:B------:R-:W-:Y:S01]  /*4ad0*/  @P3 PRMT R168, R176, 0x7610, R168 ;  /* 0x00007610b0a83816 */ /* 0x000fe200000000a8 */
[----:B------:R-:W-:Y:S01]  /*4ae0*/  @P2 FFMA.FTZ R174, R19, R175, R126 ;  /* 0x000000af13ae2223 */ /* 0x000fe2000001007e */
[----:B------:R-:W-:Y:S01]  /*4af0*/  @P2 FFMA.FTZ R175, R13, R195, R244 ;  /* 0x000000c30daf2223 */ /* 0x000fe200000100f4 */
[----:B------:R-:W-:Y:S01]  /*4b00*/  @P3 HADD2.F32 R176, -RZ, R165.H0_H0 ;  /* 0x200000a5ffb03230 */ /* 0x000fe20000004100 */
[----:B------:R-:W-:Y:S01]  /*4b10*/  @P3 PRMT R168, R168, 0x5410, R177 ;  /* 0x00005410a8a83816 */ /* 0x000fe200000000b1 */
[----:B---3--:R-:W-:Y:S01]  /*4b20*/  @P3 FMUL.FTZ R178, R174, R178 ;  /* 0x000000b2aeb23220 */ /* 0x008fe20000410000 */
[----:B------:R-:W-:Y:S01]  /*4b30*/  @P2 FADD.FTZ R179, R11, -R175 ;  /* 0x800000af0bb32221 */ /* 0x000fe20000010000 */
[----:B------:R-:W-:-:S02]  /*4b40*/  MOV R175, R127 ;  /* 0x0000007f00af7202 */ /* 0x000fc40000000f00 */
[-C--:B------:R-:W-:Y:S01]  /*4b50*/  @P3 FFMA.FTZ R118, R176, R178.reuse, R118 ;  /* 0x000000b2b0763223 */ /* 0x080fe20000010076 */
[----:B------:R-:W-:Y:S01]  /*4b60*/  @P2 FFMA.FTZ R175, R19, R179, R127 ;  /* 0x000000b313af2223 */ /* 0x000fe2000001007f */
[----:B------:R-:W-:Y:S01]  /*4b70*/  @P3 HADD2.F32 R176, -RZ, R21.H0_H0 ;  /* 0x20000015ffb03230 */ /* 0x000fe20000004100 */
[----:B------:R-:W1:Y:S04]  /*4b80*/  @P3 LDC R179, c[0x0][0x40c] ;  /* 0x00010300ffb33b82 */ /* 0x000e680000000800 */
[----:B------:R-:W-:Y:S01]  /*4b90*/  @P3 FMUL.FTZ R177, R176, R178 ;  /* 0x000000b2b0b13220 */ /* 0x000fe20000410000 */
[----:B------:R-:W-:-:S04]  /*4ba0*/  @P3 HADD2.F32 R176, -RZ, R165.H1_H1 ;  /* 0x300000a5ffb03230 */ /* 0x000fc80000004100 */
[----:B------:R-:W-:-:S04]  /*4bb0*/  @P3 F2FP.F16.F32.PACK_AB R177, RZ, R177 ;  /* 0x000000b1ffb1323e */ /* 0x000fc800000000ff */
[----:B------:R-:W-:Y:S01]  /*4bc0*/  @P3 PRMT R169, R177, 0x7610, R169 ;  /* 0x00007610b1a93816 */ /* 0x000fe200000000a9 */
[----:B------:R-:W-:Y:S02]  /*4bd0*/  @P3 HADD2.F32 R177, -RZ, R166.H0_H0 ;  /* 0x200000a6ffb13230 */ /* 0x000fe40000004100 */
[----:B-1----:R-:W-:-:S04]  /*4be0*/  @P3 FMUL.FTZ R179, R175, R179 ;  /* 0x000000b3afb33220 */ /* 0x002fc80000410000 */
[----:B------:R-:W-:Y:S01]  /*4bf0*/  @P3 FFMA.FTZ R119, R176, R179, R119 ;  /* 0x000000b3b0773223 */ /* 0x000fe20000010077 */
[----:B------:R-:W-:-:S05]  /*4c00*/  @P3 HADD2.F32 R176, -RZ, R21.H1_H1 ;  /* 0x30000015ffb03230 */ /* 0x000fca0000004100 */
[----:B------:R-:W-:Y:S01]  /*4c10*/  @P3 FMUL.FTZ R178, R176, R179 ;  /* 0x000000b3b0b23220 */ /* 0x000fe20000410000 */
[----:B------:R-:W-:Y:S01]  /*4c20*/  @P2 FFMA.FTZ R179, R10, R195, R244 ;  /* 0x000000c30ab32223 */ /* 0x000fe200000100f4 */
[----:B------:R-:W-:-:S03]  /*4c30*/  MOV R176, R128 ;  /* 0x0000008000b07202 */ /* 0x000fc60000000f00 */
[----:B------:R-:W-:Y:S01]  /*4c40*/  @P2 FADD.FTZ R179, R9, -R179 ;  /* 0x800000b309b32221 */ /* 0x000fe20000010000 */
[----:B------:R-:W-:-:S03]  /*4c50*/  @P3 F2FP.F16.F32.PACK_AB R178, RZ, R178 ;  /* 0x000000b2ffb2323e */ /* 0x000fc600000000ff */
[----:B------:R-:W-:Y:S01]  /*4c60*/  @P2 FFMA.FTZ R176, R19, R179, R128 ;  /* 0x000000b313b02223 */ /* 0x000fe20000010080 */
[----:B------:R-:W-:Y:S01]  /*4c70*/  @P3 PRMT R169, R169, 0x5410, R178 ;  /* 0x00005410a9a93816 */ /* 0x000fe200000000b2 */
[----:B------:R-:W1:Y:S01]  /*4c80*/  @P3 LDC R179, c[0x0][0x40c] ;  /* 0x00010300ffb33b82 */ /* 0x000e620000000800 */
[----:B------:R-:W-:-:S04]  /*4c90*/  @P2 FFMA.FTZ R178, R8, R195, R244 ;  /* 0x000000c308b22223 */ /* 0x000fc800000100f4 */
[----:B------:R-:W-:Y:S01]  /*4ca0*/  @P2 FADD.FTZ R178, R7, -R178 ;  /* 0x800000b207b22221 */ /* 0x000fe20000010000 */
[----:B-1----:R-:W-:-:S04]  /*4cb0*/  @P3 FMUL.FTZ R179, R176, R179 ;  /* 0x000000b3b0b33220 */ /* 0x002fc80000410000 */
[----:B------:R-:W-:Y:S01]  /*4cc0*/  @P3 FFMA.FTZ R112, R177, R179, R112 ;  /* 0x000000b3b1703223 */ /* 0x000fe20000010070 */
[----:B------:R-:W-:-:S05]  /*4cd0*/  @P3 HADD2.F32 R177, -RZ, R22.H0_H0 ;  /* 0x20000016ffb13230 */ /* 0x000fca0000004100 */
[----:B------:R-:W-:Y:S01]  /*4ce0*/  @P3 FMUL.FTZ R177, R177, R179 ;  /* 0x000000b3b1b13220 */ /* 0x000fe20000410000 */
[----:B------:R-:W-:-:S04]  /*4cf0*/  @P3 HADD2.F32 R179, -RZ, R166.H1_H1 ;  /* 0x300000a6ffb33230 */ /* 0x000fc80000004100 */
[----:B------:R-:W-:-:S04]  /*4d00*/  @P3 F2FP.F16.F32.PACK_AB R177, RZ, R177 ;  /* 0x000000b1ffb1323e */ /* 0x000fc800000000ff */
[----:B------:R-:W-:Y:S02]  /*4d10*/  @P3 PRMT R170, R177, 0x7610, R170 ;  /* 0x00007610b1aa3816 */ /* 0x000fe400000000aa */
[----:B------:R-:W-:Y:S01]  /*4d20*/  MOV R177, R129 ;  /* 0x0000008100b17202 */ /* 0x000fe20000000f00 */
[----:B------:R-:W-:Y:S02]  /*4d30*/  @P2 FFMA.FTZ R177, R19, R178, R129 ;  /* 0x000000b213b12223 */ /* 0x000fe40000010081 */
[----:B------:R-:W1:Y:S02]  /*4d40*/  @P3 LDC R178, c[0x0][0x40c] ;  /* 0x00010300ffb23b82 */ /* 0x000e640000000800 */
        /* <DEDUP_REMOVED lines=22> */
[----:B-1----:R-:W-:-:S04]  /*4eb0*/  @P3 FMUL.FTZ R250, R179, R250 ;  /* 0x000000fab3fa3220 */ /* 0x002fc80000410000 */
[----:B------:R-:W-:Y:S01]  /*4ec0*/  @P3 FFMA.FTZ R115, R251, R250, R115 ;  /* 0x000000fafb733223 */ /* 0x000fe20000010073 */
[----:B------:R-:W-:-:S05]  /*4ed0*/  @P3 HADD2.F32 R251, -RZ, R23.H1_H1 ;  /* 0x30000017fffb3230 */ /* 0x000fca0000004100 */
[----:B------:R-:W-:-:S05]  /*4ee0*/  @P3 FMUL.FTZ R250, R251, R250 ;  /* 0x000000fafbfa3220 */ /* 0x000fca0000410000 */
[----:B------:R-:W-:-:S04]  /*4ef0*/  @P3 F2FP.F16.F32.PACK_AB R250, RZ, R250 ;  /* 0x000000fafffa323e */ /* 0x000fc800000000ff */
[----:B------:R-:W-:-:S07]  /*4f00*/  @P3 PRMT R171, R171, 0x5410, R250 ;  /* 0x00005410abab3816 */ /* 0x000fce00000000fa */
.L_x_15406:
[----:B------:R-:W-:Y:S05]  /*4f10*/  BSYNC.RECONVERGENT B1 ;  /* 0x0000000000017941 */ /* 0x000fea0003800200 */
.L_x_15389:
[----:B------:R-:W-:Y:S01]  /*4f20*/  ISETP.NE.U32.AND P1, PT, R249, RZ, PT ;  /* 0x000000fff900720c */ /* 0x000fe20003f25070 */
[----:B------:R-:W-:Y:S03]  /*4f30*/  BSSY.RECONVERGENT B1, `(.L_x_15422) ;  /* 0x000000e000017945 */ /* 0x000fe60003800200 */
[----:B------:R-:W-:-:S13]  /*4f40*/  ISETP.NE.AND.EX P1, PT, R248, RZ, PT, P1 ;  /* 0x000000fff800720c */ /* 0x000fda0003f25310 */
[----:B------:R-:W1:Y:S02]  /*4f50*/  @P1 LDC.64 R248, c[0x0][0x478] ;  /* 0x00011e00fff81b82 */ /* 0x000e640000000a00 */
[----:B-1----:R-:W-:-:S05]  /*4f60*/  @P1 IMAD.WIDE.U32 R248, R247, 0x20, R248 ;  /* 0x00000020f7f81825 */ /* 0x002fca00078e00f8 */
[----:B------:R-:W-:Y:S04]  /*4f70*/  @P1 STG.E.128 desc[UR6][R248.64], R172 ;  /* 0x000000acf8001986 */ /* 0x000fe8000c101d06 */
        /* <DEDUP_REMOVED lines=9> */
.L_x_15423:
[----:B------:R-:W-:Y:S05]  /*5010*/  BSYNC.RECONVERGENT B1 ;  /* 0x0000000000017941 */ /* 0x000fea0003800200 */
.L_x_15422:
[----:B------:R-:W-:Y:S04]  /*5020*/  BSSY.RECONVERGENT B1, `(.L_x_15424) ;  /* 0x00001cf000017945 */ /* 0x000fe80003800200 */
[----:B------:R-:W-:Y:S05]  /*5030*/  @!P0 BRA `(.L_x_15425) ;  /* 0x0000000c000c8947 */ /* 0x000fea0003800000 */
[----:B------:R-:W-:Y:S05]  /*5040*/  @!P1 BRA `(.L_x_15426) ;  /* 0x0000000400849947 */ /* 0x000fea0003800000 */
[----:B------:R-:W2:Y:S01]  /*5050*/  @P3 LDC R174, c[0x0][0x40c] ;  /* 0x00010300ffae3b82 */ /* 0x000ea20000000800 */
[-CC-:B------:R-:W-:Y:S01]  /*5060*/  @P2 FFMA.FTZ R173, R2, R195.reuse, R244.reuse ;  /* 0x000000c302ad2223 */ /* 0x180fe200000100f4 */
[----:B------:R-:W-:Y:S01]  /*5070*/  @P2 FFMA.FTZ R175, R199, R195, R244 ;  /* 0x000000c3c7af2223 */ /* 0x000fe200000100f4 */
[----:B-----5:R-:W-:Y:S01]  /*5080*/  MOV R172, R132 ;  /* 0x0000008400ac7202 */ /* 0x020fe20000000f00 */
[----:B------:R-:W-:Y:S02]  /*5090*/  @P3 HADD2.F32 R177, -RZ, R24.H0_H0 ;  /* 0x20000018ffb13230 */ /* 0x000fe40000004100 */
[----:B------:R-:W-:Y:S01]  /*50a0*/  @P2 FADD.FTZ R173, R200, -R173 ;  /* 0x800000adc8ad2221 */ /* 0x000fe20000010000 */
[----:B------:R-:W-:Y:S01]  /*50b0*/  @P2 FADD.FTZ R175, R198, -R175 ;  /* 0x800000afc6af2221 */ /* 0x000fe20000010000 */
[----:B------:R-:W-:Y:S01]  /*50c0*/  @P3 HADD2.F32 R179, -RZ, R166.H1_H1 ;  /* 0x300000a6ffb33230 */ /* 0x000fe20000004100 */
[----:B------:R-:W3:Y:S01]  /*50d0*/  @P3 LDC R176, c[0x0][0x40c] ;  /* 0x00010300ffb03b82 */ /* 0x000ee20000000800 */
[C---:B------:R-:W-:Y:S01]  /*50e0*/  @P2 FFMA.FTZ R172, R19.reuse, R173, R132 ;  /* 0x000000ad13ac2223 */ /* 0x040fe20000010084 */
[----:B------:R-:W-:Y:S01]  /*50f0*/  MOV R173, R133 ;  /* 0x0000008500ad7202 */ /* 0x000fe20000000f00 */
[----:B------:R-:W-:Y:S01]  /*5100*/  @P2 FFMA.FTZ R173, R19, R175, R133 ;  /* 0x000000af13ad2223 */ /* 0x000fe20000010085 */
[----:B------:R-:W-:-:S02]  /*5110*/  @P3 HADD2.F32 R175, -RZ, R164.H0_H0 ;  /* 0x200000a4ffaf3230 */ /* 0x000fc40000004100 */
[----:B-1----:R-:W-:Y:S02]  /*5120*/  @P3 HADD2.F32 R248, -RZ, R167.H0_H0 ;  /* 0x200000a7fff83230 */ /* 0x002fe40000004100 */
[----:B--2---:R-:W-:-:S04]  /*5130*/  @P3 FMUL.FTZ R174, R172, R174 ;  /* 0x000000aeacae3220 */ /* 0x004fc80000410000 */
[----:B------:R-:W-:Y:S01]  /*5140*/  @P3 FFMA.FTZ R108, R175, R174, R108 ;  /* 0x000000aeaf6c3223 */ /* 0x000fe2000001006c */
[----:B------:R-:W-:Y:S01]  /*5150*/  @P2 FFMA.FTZ R175, R180, R195, R244 ;  /* 0x000000c3b4af2223 */ /* 0x000fe200000100f4 */
[----:B------:R-:W-:Y:S01]  /*5160*/  @P3 FMUL.FTZ R177, R174, R177 ;  /* 0x000000b1aeb13220 */ /* 0x000fe20000410000 */
[----:B------:R-:W-:Y:S01]  /*5170*/  MOV R174, R134 ;  /* 0x0000008600ae7202 */ /* 0x000fe20000000f00 */
[----:B---3--:R-:W-:Y:S01]  /*5180*/  @P3 FMUL.FTZ R176, R173, R176 ;  /* 0x000000b0adb03220 */ /* 0x008fe20000410000 */
[----:B------:R-:W-:Y:S02]  /*5190*/  @P2 FADD.FTZ R175, R203, -R175 ;  /* 0x800000afcbaf2221 */ /* 0x000fe40000010000 */
[----:B------:R-:W-:Y:S02]  /*51a0*/  @P3 F2FP.F16.F32.PACK_AB R177, RZ, R177 ;  /* 0x000000b1ffb1323e */ /* 0x000fe400000000ff */
[----:B------:R-:W-:Y:S02]  /*51b0*/  @P2 FFMA.FTZ R174, R19, R175, R134 ;  /* 0x000000af13ae2223 */ /* 0x000fe40000010086 */
[----:B------:R-:W1:Y:S01]  /*51c0*/  @P3 LDC R175, c[0x0][0x40c] ;  /* 0x00010300ffaf3b82 */ /* 0x000e620000000800 */
[----:B------:R-:W-:Y:S01]  /*51d0*/  @P3 PRMT R168, R177, 0x7610, R168 ;  /* 0x00007610b1a83816 */ /* 0x000fe200000000a8 */
[----:B------:R-:W-:-:S05]  /*51e0*/  @P3 HADD2.F32 R177, -RZ, R164.H1_H1 ;  /* 0x300000a4ffb13230 */ /* 0x000fca0000004100 */
[----:B------:R-:W-:Y:S01]  /*51f0*/  @P3 FFMA.FTZ R109, R177, R176, R109 ;  /* 0x000000b0b16d3223 */ /* 0x000fe2000001006d */
[----:B------:R-:W-:-:S05]  /*5200*/  @P3 HADD2.F32 R177, -RZ, R24.H1_H1 ;  /* 0x30000018ffb13230 */ /* 0x000fca0000004100 */
[----:B------:R-:W-:Y:S01]  /*5210*/  @P3 FMUL.FTZ R176, R176, R177 ;  /* 0x000000b1b0b03220 */ /* 0x000fe20000410000 */
[----:B------:R-:W-:-:S04]  /*5220*/  @P3 HADD2.F32 R177, -RZ, R165.H0_H0 ;  /* 0x200000a5ffb13230 */ /* 0x000fc80000004100 */
[----:B------:R-:W-:-:S04]  /*5230*/  @P3 F2FP.F16.F32.PACK_AB R176, RZ, R176 ;  /* 0x000000b0ffb0323e */ /* 0x000fc800000000ff */
[----:B------:R-:W-:Y:S01]  /*5240*/  @P3 PRMT R168, R168, 0x5410, R176 ;  /* 0x00005410a8a83816 */ /* 0x000fe200000000b0 */
[----:B------:R-:W-:Y:S02]  /*5250*/  @P3 HADD2.F32 R176, -RZ, R165.H1_H1 ;  /* 0x300000a5ffb03230 */ /* 0x000fe40000004100 */
[----:B-1----:R-:W-:-:S04]  /*5260*/  @P3 FMUL.FTZ R175, R174, R175 ;  /* 0x000000afaeaf3220 */ /* 0x002fc80000410000 */
[----:B------:R-:W-:Y:S01]  /*5270*/  @P3 FFMA.FTZ R110, R177, R175, R110 ;  /* 0x000000afb16e3223 */ /* 0x000fe2000001006e */
[----:B------:R-:W-:-:S05]  /*5280*/  @P3 HADD2.F32 R177, -RZ, R25.H0_H0 ;  /* 0x20000019ffb13230 */ /* 0x000fca0000004100 */
[----:B------:R-:W-:-:S05]  /*5290*/  @P3 FMUL.FTZ R175, R175, R177 ;  /* 0x000000b1afaf3220 */ /* 0x000fca0000410000 */
[----:B------:R-:W-:Y:S01]  /*52a0*/  @P3 F2FP.F16.F32.PACK_AB R177, RZ, R175 ;  /* 0x000000afffb1323e */ /* 0x000fe200000000ff */
[----:B------:R-:W-:-:S03]  /*52b0*/  @P2 FFMA.FTZ R175, R202, R195, R244 ;  /* 0x000000c3caaf2223 */ /* 0x000fc600000100f4 */
[----:B------:R-:W-:Y:S01]  /*52c0*/  @P3 PRMT R169, R177, 0x7610, R169 ;  /* 0x00007610b1a93816 */ /* 0x000fe200000000a9 */
[----:B------:R-:W-:Y:S01]  /*52d0*/  @P2 FADD.FTZ R178, R201, -R175 ;  /* 0x800000afc9b22221 */ /* 0x000fe20000010000 */
[----:B------:R-:W-:Y:S01]  /*52e0*/  MOV R175, R135 ;  /* 0x0000008700af7202 */ /* 0x000fe20000000f00 */
[----:B------:R-:W-:Y:S02]  /*52f0*/  @P2 FFMA.FTZ R177, R181, R195, R244 ;  /* 0x000000c3b5b12223 */ /* 0x000fe400000100f4 */
[----:B------:R-:W-:Y:S02]  /*5300*/  @P2 FFMA.FTZ R175, R19, R178, R135 ;  /* 0x000000b213af2223 */ /* 0x000fe40000010087 */
[----:B------:R-:W1:Y:S01]  /*5310*/  @P3 LDC R178, c[0x0][0x40c] ;  /* 0x00010300ffb23b82 */ /* 0x000e620000000800 */
[----:B------:R-:W-:Y:S01]  /*5320*/  @P2 FADD.FTZ R177, R204, -R177 ;  /* 0x800000b1ccb12221 */ /* 0x000fe20000010000 */
[----:B-1----:R-:W-:-:S04]  /*5330*/  @P3 FMUL.FTZ R178, R175, R178 ;  /* 0x000000b2afb23220 */ /* 0x002fc80000410000 */
[----:B------:R-:W-:Y:S01]  /*5340*/  @P3 FFMA.FTZ R111, R176, R178, R111 ;  /* 0x000000b2b06f3223 */ /* 0x000fe2000001006f */
[----:B------:R-:W-:-:S05]  /*5350*/  @P3 HADD2.F32 R176, -RZ, R25.H1_H1 ;  /* 0x30000019ffb03230 */ /* 0x000fca0000004100 */
[----:B------:R-:W-:Y:S01]  /*5360*/  @P3 FMUL.FTZ R176, R178, R176 ;  /* 0x000000b0b2b03220 */ /* 0x000fe20000410000 */
[----:B------:R-:W-:-:S04]  /*5370*/  @P3 HADD2.F32 R178, -RZ, R166.H0_H0 ;  /* 0x200000a6ffb23230 */ /* 0x000fc80000004100 */
[----:B------:R-:W-:-:S04]  /*5380*/  @P3 F2FP.F16.F32.PACK_AB R176, RZ, R176 ;  /* 0x000000b0ffb0323e */ /* 0x000fc800000000ff */
[----:B------:R-:W-:Y:S02]  /*5390*/  @P3 PRMT R169, R169, 0x5410, R176 ;  /* 0x00005410a9a93816 */ /* 0x000fe400000000b0 */
[----:B------:R-:W-:Y:S01]  /*53a0*/  MOV R176, R136 ;  /* 0x0000008800b07202 */ /* 0x000fe20000000f00 */
[----:B------:R-:W-:Y:S02]  /*53b0*/  @P2 FFMA.FTZ R176, R19, R177, R136 ;  /* 0x000000b113b02223 */ /* 0x000fe40000010088 */
[----:B------:R-:W1:Y:S02]  /*53c0*/  @P3 LDC R177, c[0x0][0x40c] ;  /* 0x00010300ffb13b82 */ /* 0x000e640000000800 */
[----:B-1----:R-:W-:-:S04]  /*53d0*/  @P3 FMUL.FTZ R177, R176, R177 ;  /* 0x000000b1b0b13220 */ /* 0x002fc80000410000 */
        /* <DEDUP_REMOVED lines=30> */
[----:B------:R-:W-:Y:S01]  /*55c0*/  @P2 FFMA.FTZ R179, R19, R248, R139 ;  /* 0x000000f813b32223 */ /* 0x000fe2000001008b */
        /* <DEDUP_REMOVED lines=9> */
.L_x_15426:
[----:B-1----:R-:W-:Y:S01]  /*5660*/  @P2 FFMA.FTZ R249, R2, R195, R244 ;  /* 0x000000c302f92223 */ /* 0x002fe200000100f4 */
        /* <DEDUP_REMOVED lines=96> */
.L_x_15425:
        /* <DEDUP_REMOVED lines=48> */
.L_x_15430:
[----:B------:R-:W-:Y:S05]  /*5f70*/  BSYNC.RECONVERGENT B2 ;  /* 0x0000000000027941 */ /* 0x000fea0003800200 */
.L_x_15429:
[----:B------:R-:W-:Y:S04]  /*5f80*/  BSSY.RECONVERGENT B2, `(.L_x_15431) ;  /* 0x000000e000027945 */ /* 0x000fe80003800200 */
[----:B------:R-:W-:Y:S05]  /*5f90*/  @!P3 BRA `(.L_x_15432) ;  /* 0x000000000030b947 */ /* 0x000fea0003800000 */
[----:B-1----:R-:W-:Y:S01]  /*5fa0*/  FFMA.FTZ R248, R199, R195, R244 ;  /* 0x000000c3c7f87223 */ /* 0x002fe200000100f4 */
        /* <DEDUP_REMOVED lines=11> */
.L_x_15432:
[----:B------:R-:W-:Y:S05]  /*6060*/  BSYNC.RECONVERGENT B2 ;  /* 0x0000000000027941 */ /* 0x000fea0003800200 */
.L_x_15431:
[----:B------:R-:W-:Y:S04]  /*6070*/  BSSY.RECONVERGENT B2, `(.L_x_15433) ;  /* 0x000000e000027945 */ /* 0x000fe80003800200 */
[----:B------:R-:W-:Y:S05]  /*6080*/  @!P3 BRA `(.L_x_15434) ;  /* 0x000000000030b947 */ /* 0x000fea0003800000 */
        /* <DEDUP_REMOVED lines=12> */
.L_x_15434:
[----:B------:R-:W-:Y:S05]  /*6150*/  BSYNC.RECONVERGENT B2 ;  /* 0x0000000000027941 */ /* 0x000fea0003800200 */
.L_x_15433:
        /* <DEDUP_REMOVED lines=14> */
.L_x_15436:
[----:B------:R-:W-:Y:S05]  /*6240*/  BSYNC.RECONVERGENT B2 ;  /* 0x0000000000027941 */ /* 0x000fea0003800200 */
.L_x_15435:
        /* <DEDUP_REMOVED lines=14> */
.L_x_15438:
[----:B------:R-:W-:Y:S05]  /*6330*/  BSYNC.RECONVERGENT B2 ;  /* 0x0000000000027941 */ /* 0x000fea0003800200 */
.L_x_15437:
        /* <DEDUP_REMOVED lines=14> */
.L_x_15440:
[----:B------:R-:W-:Y:S05]  /*6420*/  BSYNC.RECONVERGENT B2 ;  /* 0x0000000000027941 */ /* 0x000fea0003800200 */
.L_x_15439:
        /* <DEDUP_REMOVED lines=14> */
.L_x_15442:
[----:B------:R-:W-:Y:S05]  /*6510*/  BSYNC.RECONVERGENT B2 ;  /* 0x0000000000027941 */ /* 0x000fea0003800200 */
.L_x_15441:
[----:B------:R-:W-:Y:S05]  /*6520*/  @!P3 BRA `(.L_x_15427) ;  /* 0x0000000400f8b947 */ /* 0x000fea0003800000 */
[----:B-1----:R-:W-:Y:S02]  /*6530*/  HADD2.F32 R249, -RZ, R167.H1_H1 ;  /* 0x300000a7fff97230 */ /* 0x002fe40000004100 */
[----:B------:R-:W-:-:S04]  /*6540*/  FMUL.FTZ R248, R179, UR11 ;  /* 0x0000000bb3f87c20 */ /* 0x000fc80008410000 */
[----:B------:R-:W-:Y:S01]  /*6550*/  FFMA.FTZ R107, R249, R248, R107 ;  /* 0x000000f8f96b7223 */ /* 0x000fe2000001006b */
[----:B------:R-:W-:-:S05]  /*6560*/  HADD2.F32 R249, -RZ, R27.H1_H1 ;  /* 0x3000001bfff97230 */ /* 0x000fca0000004100 */
[----:B------:R-:W-:-:S05]  /*6570*/  FMUL.FTZ R248, R249, R248 ;  /* 0x000000f8f9f87220 */ /* 0x000fca0000410000 */
[----:B------:R-:W-:-:S04]  /*6580*/  F2FP.F16.F32.PACK_AB R248, RZ, R248 ;  /* 0x000000f8fff8723e */ /* 0x000fc800000000ff */
[----:B------:R-:W-:Y:S01]  /*6590*/  PRMT R171, R171, 0x5410, R248 ;  /* 0x00005410abab7816 */ /* 0x000fe200000000f8 */
[----:B------:R-:W-:Y:S06]  /*65a0*/  BRA `(.L_x_15427) ;  /* 0x0000000400d87947 */ /* 0x000fec0003800000 */
.L_x_15428:
        /* <DEDUP_REMOVED lines=14> */
.L_x_15444:
[----:B------:R-:W-:Y:S05]  /*6690*/  BSYNC.RECONVERGENT B2 ;  /* 0x0000000000027941 */ /* 0x000fea0003800200 */
.L_x_15443:
        /* <DEDUP_REMOVED lines=14> */
.L_x_15446:
[----:B------:R-:W-:Y:S05]  /*6780*/  BSYNC.RECONVERGENT B2 ;  /* 0x0000000000027941 */ /* 0x000fea0003800200 */
.L_x_15445:
        /* <DEDUP_REMOVED lines=14> */
.L_x_15448:
[----:B------:R-:W-:Y:S05]  /*6870*/  BSYNC.RECONVERGENT B2 ;  /* 0x0000000000027941 */ /* 0x000fea0003800200 */
.L_x_15447:
        /* <DEDUP_REMOVED lines=14> */
.L_x_15450:
[----:B------:R-:W-:Y:S05]  /*6960*/  BSYNC.RECONVERGENT B2 ;  /* 0x0000000000027941 */ /* 0x000fea0003800200 */
.L_x_15449:
        /* <DEDUP_REMOVED lines=14> */
.L_x_15452:
[----:B------:R-:W-:Y:S05]  /*6a50*/  BSYNC.RECONVERGENT B2 ;  /* 0x0000000000027941 */ /* 0x000fea0003800200 */
.L_x_15451:
        /* <DEDUP_REMOVED lines=14> */
.L_x_15454:
[----:B------:R-:W-:Y:S05]  /*6b40*/  BSYNC.RECONVERGENT B2 ;  /* 0x0000000000027941 */ /* 0x000fea0003800200 */
.L_x_15453:
        /* <DEDUP_REMOVED lines=14> */
.L_x_15456:
[----:B------:R-:W-:Y:S05]  /*6c30*/  BSYNC.RECONVERGENT B2 ;  /* 0x0000000000027941 */ /* 0x000fea0003800200 */
.L_x_15455:
        /* <DEDUP_REMOVED lines=13> */
.L_x_15427:
[----:B------:R-:W-:Y:S05]  /*6d10*/  BSYNC.RECONVERGENT B1 ;  /* 0x0000000000017941 */ /* 0x000fea0003800200 */
.L_x_15424:
        /* <DEDUP_REMOVED lines=15> */
.L_x_15458:
[----:B------:R-:W-:Y:S05]  /*6e10*/  BSYNC.RECONVERGENT B1 ;  /* 0x0000000000017941 */ /* 0x000fea0003800200 */
.L_x_15457:
        /* <DEDUP_REMOVED lines=100> */
.L_x_15461:
        /* <DEDUP_REMOVED lines=97> */
.L_x_15460:
        /* <DEDUP_REMOVED lines=48> */
.L_x_15465:
[----:B------:R-:W-:Y:S05]  /*7d70*/  BSYNC.RECONVERGENT B2 ;  /* 0x0000000000027941 */ /* 0x000fea0003800200 */
.L_x_15464:
        /* <DEDUP_REMOVED lines=14> */
.L_x_15467:
[----:B------:R-:W-:Y:S05]  /*7e60*/  BSYNC.RECONVERGENT B2 ;  /* 0x0000000000027941 */ /* 0x000fea0003800200 */
.L_x_15466:
        /* <DEDUP_REMOVED lines=14> */
.L_x_15469:
[----:B------:R-:W-:Y:S05]  /*7f50*/  BSYNC.RECONVERGENT B2 ;  /* 0x0000000000027941 */ /* 0x000fea0003800200 */
.L_x_15468:
        /* <DEDUP_REMOVED lines=14> */
.L_x_15471:
[----:B------:R-:W-:Y:S05]  /*8040*/  BSYNC.RECONVERGENT B2 ;  /* 0x0000000000027941 */ /* 0x000fea0003800200 */
.L_x_15470:
        /* <DEDUP_REMOVED lines=14> */
.L_x_15473:
[----:B------:R-:W-:Y:S05]  /*8130*/  BSYNC.RECONVERGENT B2 ;  /* 0x0000000000027941 */ /* 0x000fea0003800200 */
.L_x_15472:
        /* <DEDUP_REMOVED lines=14> */
.L_x_15475:
[----:B------:R-:W-:Y:S05]  /*8220*/  BSYNC.RECONVERGENT B2 ;  /* 0x0000000000027941 */ /* 0x000fea0003800200 */
.L_x_15474:
        /* <DEDUP_REMOVED lines=14> */
.L_x_15477:
[----:B------:R-:W-:Y:S05]  /*8310*/  BSYNC.RECONVERGENT B2 ;  /* 0x0000000000027941 */ /* 0x000fea0003800200 */
.L_x_15476:
        /* <DEDUP_REMOVED lines=9> */
.L_x_15463:
        /* <DEDUP_REMOVED lines=14> */
.L_x_15479:
[----:B------:R-:W-:Y:S05]  /*8490*/  BSYNC.RECONVERGENT B2 ;  /* 0x0000000000027941 */ /* 0x000fea0003800200 */
.L_x_15478:
        /* <DEDUP_REMOVED lines=14> */
.L_x_15481:
[----:B------:R-:W-:Y:S05]  /*8580*/  BSYNC.RECONVERGENT B2 ;  /* 0x0000000000027941 */ /* 0x000fea0003800200 */
.L_x_15480:
        /* <DEDUP_REMOVED lines=14> */
.L_x_15483:
[----:B------:R-:W-:Y:S05]  /*8670*/  BSYNC.RECONVERGENT B2 ;  /* 0x0000000000027941 */ /* 0x000fea0003800200 */
.L_x_15482:
        /* <DEDUP_REMOVED lines=14> */
.L_x_15485:
[----:B------:R-:W-:Y:S05]  /*8760*/  BSYNC.RECONVERGENT B2 ;  /* 0x0000000000027941 */ /* 0x000fea0003800200 */
.L_x_15484:
        /* <DEDUP_REMOVED lines=14> */
.L_x_15487:
[----:B------:R-:W-:Y:S05]  /*8850*/  BSYNC.RECONVERGENT B2 ;  /* 0x0000000000027941 */ /* 0x000fea0003800200 */
.L_x_15486:
        /* <DEDUP_REMOVED lines=14> */
.L_x_15489:
[----:B------:R-:W-:Y:S05]  /*8940*/  BSYNC.RECONVERGENT B2 ;  /* 0x0000000000027941 */ /* 0x000fea0003800200 */
.L_x_15488:
        /* <DEDUP_REMOVED lines=14> */
.L_x_15491:
[----:B------:R-:W-:Y:S05]  /*8a30*/  BSYNC.RECONVERGENT B2 ;  /* 0x0000000000027941 */ /* 0x000fea0003800200 */
.L_x_15490:
        /* <DEDUP_REMOVED lines=13> */
.L_x_15462:
[----:B------:R-:W-:Y:S05]  /*8b10*/  BSYNC.RECONVERGENT B1 ;  /* 0x0000000000017941 */ /* 0x000fea0003800200 */
.L_x_15459:
        /* <DEDUP_REMOVED lines=15> */
.L_x_15493:
[----:B------:R-:W-:Y:S05]  /*8c10*/  BSYNC.RECONVERGENT B1 ;  /* 0x0000000000017941 */ /* 0x000fea0003800200 */
.L_x_15492:
        /* <DEDUP_REMOVED lines=100> */
.L_x_15496:
        /* <DEDUP_REMOVED lines=97> */
.L_x_15495:
        /* <DEDUP_REMOVED lines=48> */
.L_x_15500:
[----:B------:R-:W-:Y:S05]  /*9b70*/  BSYNC.RECONVERGENT B2 ;  /* 0x0000000000027941 */ /* 0x000fea0003800200 */
.L_x_15499:
        /* <DEDUP_REMOVED lines=14> */
.L_x_15502:
[----:B------:R-:W-:Y:S05]  /*9c60*/  BSYNC.RECONVERGENT B2 ;  /* 0x0000000000027941 */ /* 0x000fea0003800200 */
.L_x_15501:
        /* <DEDUP_REMOVED lines=14> */
.L_x_15504:
[----:B------:R-:W-:Y:S05]  /*9d50*/  BSYNC.RECONVERGENT B2 ;  /* 0x0000000000027941 */ /* 0x000fea0003800200 */
.L_x_15503:
        /* <DEDUP_REMOVED lines=14> */
.L_x_15506:
[----:B------:R-:W-:Y:S05]  /*9e40*/  BSYNC.RECONVERGENT B2 ;  /* 0x0000000000027941 */ /* 0x000fea0003800200 */
.L_x_15505:
        /* <DEDUP_REMOVED lines=14> */
.L_x_15508:
[----:B------:R-:W-:Y:S05]  /*9f30*/  BSYNC.RECONVERGENT B2 ;  /* 0x0000000000027941 */ /* 0x000fea0003800200 */
.L_x_15507:
        /* <DEDUP_REMOVED lines=14> */
.L_x_15510:
[----:B------:R-:W-:Y:S05]  /*a020*/  BSYNC.RECONVERGENT B2 ;  /* 0x0000000000027941 */ /* 0x000fea0003800200 */
.L_x_15509:
        /* <DEDUP_REMOVED lines=14> */
.L_x_15512:
[----:B------:R-:W-:Y:S05]  /*a110*/  BSYNC.RECONVERGENT B2 ;  /* 0x0000000000027941 */ /* 0x000fea0003800200 */
.L_x_15511:
        /* <DEDUP_REMOVED lines=9> */
.L_x_15498:
        /* <DEDUP_REMOVED lines=14> */
.L_x_15514:
[----:B------:R-:W-:Y:S05]  /*a290*/  BSYNC.RECONVERGENT B2 ;  /* 0x0000000000027941 */ /* 0x000fea0003800200 */
.L_x_15513:
        /* <DEDUP_REMOVED lines=14> */
.L_x_15516:
[----:B------:R-:W-:Y:S05]  /*a380*/  BSYNC.RECONVERGENT B2 ;  /* 0x0000000000027941 */ /* 0x000fea0003800200 */
.L_x_15515:
        /* <DEDUP_REMOVED lines=14> */
.L_x_15518:
[----:B------:R-:W-:Y:S05]  /*a470*/  BSYNC.RECONVERGENT B2 ;  /* 0x0000000000027941 */ /* 0x000fea0003800200 */
.L_x_15517:
        /* <DEDUP_REMOVED lines=14> */
.L_x_15520:
[----:B------:R-:W-:Y:S05]  /*a560*/  BSYNC.RECONVERGENT B2 ;  /* 0x0000000000027941 */ /* 0x000fea0003800200 */
.L_x_15519:
        /* <DEDUP_REMOVED lines=14> */
.L_x_15522:
[----:B------:R-:W-:Y:S05]  /*a650*/  BSYNC.RECONVERGENT B2 ;  /* 0x0000000000027941 */ /* 0x000fea0003800200 */
.L_x_15521:
        /* <DEDUP_REMOVED lines=14> */
.L_x_15524:
[----:B------:R-:W-:Y:S05]  /*a740*/  BSYNC.RECONVERGENT B2 ;  /* 0x0000000000027941 */ /* 0x000fea0003800200 */
.L_x_15523:
        /* <DEDUP_REMOVED lines=14> */
.L_x_15526:
[----:B------:R-:W-:Y:S05]  /*a830*/  BSYNC.RECONVERGENT B2 ;  /* 0x0000000000027941 */ /* 0x000fea0003800200 */
.L_x_15525:
        /* <DEDUP_REMOVED lines=13> */
.L_x_15497:
[----:B------:R-:W-:Y:S05]  /*a910*/  BSYNC.RECONVERGENT B1 ;  /* 0x0000000000017941 */ /* 0x000fea0003800200 */
.L_x_15494:
        /* <DEDUP_REMOVED lines=9> */
[----:B------:R1:W-:Y:S02]  /*a9b0*/  @P3 STG.E.128 desc[UR6][R248.64], R168 ;  /* 0x000000a8f8003986 */ /* 0x0003e4000c101d06 */
[----:B-1----:R-:W-:Y:S01]  /*a9c0*/  IADD3 R248, PT, PT, R18, 0x80, RZ ;  /* 0x0000008012f87810 */ /* 0x002fe20007ffe0ff */
[----:B------:R-:W-:Y:S06]  /*a9d0*/  @!P3 BRA `(.L_x_15528) ;  /* 0x00000000000cb947 */ /* 0x000fec0003800000 */
[----:B-----5:R-:W1:Y:S02]  /*a9e0*/  LDC.64 R164, c[0x0][0x390] ;  /* 0x0000e400ffa47b82 */ /* 0x020e640000000a00 */
[----:B-1----:R-:W-:-:S06]  /*a9f0*/  IMAD.WIDE.U32 R164, R248, 0x10, R164 ;  /* 0x00000010f8a47825 */ /* 0x002fcc00078e00a4 */
[----:B------:R-:W5:Y:S02]  /*aa00*/  LDG.E.128 R164, desc[UR6][R164.64] ;  /* 0x00000006a4a47981 */ /* 0x000f64000c1e1d00 */
.L_x_15528:
[----:B------:R-:W-:Y:S05]  /*aa10*/  BSYNC.RECONVERGENT B1 ;  /* 0x0000000000017941 */ /* 0x000fea0003800200 */
.L_x_15527:
[----:B------:R-:W-:Y:S04]  /*aa20*/  BSSY.RECONVERGENT B1, `(.L_x_15529) ;  /* 0x00001d1000017945 */ /* 0x000fe80003800200 */
[----:B------:R-:W-:Y:S05]  /*aa30*/  @!P0 BRA `(.L_x_15530) ;  /* 0x0000000c00108947 */ /* 0x000fea0003800000 */
[----:B------:R-:W-:Y:S05]  /*aa40*/  @!P1 BRA `(.L_x_15531) ;  /* 0x0000000400889947 */ /* 0x000fea0003800000 */
[----:B------:R-:W1:Y:S01]  /*aa50*/  @P3 LDC R18, c[0x0][0x40c] ;  /* 0x00010300ff123b82 */ /* 0x000e620000000800 */
[-CC-:B------:R-:W-:Y:S01]  /*aa60*/  @P2 FFMA.FTZ R173, R233, R195.reuse, R244.reuse ;  /* 0x000000c3e9ad2223 */ /* 0x180fe200000100f4 */
[----:B------:R-:W-:Y:S01]  /*aa70*/  @P2 FFMA.FTZ R174, R192, R195, R244 ;  /* 0x000000c3c0ae2223 */ /* 0x000fe200000100f4 */
[----:B-----5:R-:W-:Y:S01]  /*aa80*/  MOV R172, R156 ;  /* 0x0000009c00ac7202 */ /* 0x020fe20000000f00 */
[----:B------:R-:W-:Y:S02]  /*aa90*/  @P3 HADD2.F32 R175, -RZ, R36.H0_H0 ;  /* 0x20000024ffaf3230 */ /* 0x000fe40000004100 */
[----:B------:R-:W-:Y:S01]  /*aaa0*/  @P2 FADD.FTZ R173, R234, -R173 ;  /* 0x800000adeaad2221 */ /* 0x000fe20000010000 */
[----:B------:R-:W-:Y:S01]  /*aab0*/  @P2 FADD.FTZ R174, R235, -R174 ;  /* 0x800000aeebae2221 */ /* 0x000fe20000010000 */
[----:B------:R-:W-:Y:S02]  /*aac0*/  @P3 HADD2.F32 R178, -RZ, R166.H1_H1 ;  /* 0x300000a6ffb23230 */ /* 0x000fe40000004100 */
[C---:B------:R-:W-:Y:S01]  /*aad0*/  @P2 FFMA.FTZ R172, R19.reuse, R173, R156 ;  /* 0x000000ad13ac2223 */ /* 0x040fe2000001009c */
[----:B------:R-:W-:Y:S01]  /*aae0*/  MOV R173, R157 ;  /* 0x0000009d00ad7202 */ /* 0x000fe20000000f00 */
[----:B------:R-:W-:Y:S01]  /*aaf0*/  @P2 FFMA.FTZ R173, R19, R174, R157 ;  /* 0x000000ae13ad2223 */ /* 0x000fe2000001009d */
[----:B------:R-:W-:-:S02]  /*ab00*/  @P3 HADD2.F32 R174, -RZ, R164.H0_H0 ;  /* 0x200000a4ffae3230 */ /* 0x000fc40000004100 */
[----:B------:R-:W-:Y:S02]  /*ab10*/  @P3 HADD2.F32 R179, -RZ, R167.H0_H0 ;  /* 0x200000a7ffb33230 */ /* 0x000fe40000004100 */
[----:B-1----:R-:W-:-:S04]  /*ab20*/  @P3 FMUL.FTZ R18, R172, R18 ;  /* 0x00000012ac123220 */ /* 0x002fc80000410000 */
[----:B------:R-:W-:Y:S01]  /*ab30*/  @P3 FFMA.FTZ R84, R174, R18, R84 ;  /* 0x00000012ae543223 */ /* 0x000fe20000010054 */
[----:B------:R-:W-:Y:S01]  /*ab40*/  @P3 FMUL.FTZ R18, R18, R175 ;  /* 0x000000af12123220 */ /* 0x000fe20000410000 */
[----:B------:R-:W-:Y:S01]  /*ab50*/  @P2 FFMA.FTZ R174, R236, R195, R244 ;  /* 0x000000c3ecae2223 */ /* 0x000fe200000100f4 */
[----:B------:R-:W1:Y:S03]  /*ab60*/  @P3 LDC R175, c[0x0][0x40c] ;  /* 0x00010300ffaf3b82 */ /* 0x000e660000000800 */
[----:B------:R-:W-:Y:S01]  /*ab70*/  @P2 FADD.FTZ R176, R237, -R174 ;  /* 0x800000aeedb02221 */ /* 0x000fe20000010000 */
[----:B------:R-:W-:Y:S02]  /*ab80*/  MOV R174, R158 ;  /* 0x0000009e00ae7202 */ /* 0x000fe40000000f00 */
[----:B------:R-:W-:Y:S01]  /*ab90*/  @P3 F2FP.F16.F32.PACK_AB R18, RZ, R18 ;  /* 0x00000012ff12323e */ /* 0x000fe200000000ff */
[----:B------:R-:W-:-:S02]  /*aba0*/  @P2 FFMA.FTZ R174, R19, R176, R158 ;  /* 0x000000b013ae2223 */ /* 0x000fc4000001009e */
[----:B------:R-:W2:Y:S01]  /*abb0*/  @P3 LDC R176, c[0x0][0x40c] ;  /* 0x00010300ffb03b82 */ /* 0x000ea20000000800 */
[----:B------:R-:W-:Y:S01]  /*abc0*/  @P3 PRMT R168, R18, 0x7610, R168 ;  /* 0x0000761012a83816 */ /* 0x000fe200000000a8 */
[----:B-1----:R-:W-:Y:S01]  /*abd0*/  @P3 FMUL.FTZ R18, R173, R175 ;  /* 0x000000afad123220 */ /* 0x002fe20000410000 */
[----:B------:R-:W-:-:S05]  /*abe0*/  @P3 HADD2.F32 R175, -RZ, R164.H1_H1 ;  /* 0x300000a4ffaf3230 */ /* 0x000fca0000004100 */
        /* <DEDUP_REMOVED lines=9> */
[----:B------:R-:W-:-:S05]  /*ac80*/  @P3 FMUL.FTZ R175, R175, R176 ;  /* 0x000000b0afaf3220 */ /* 0x000fca0000410000 */
[----:B------:R-:W-:Y:S01]  /*ac90*/  @P3 F2FP.F16.F32.PACK_AB R176, RZ, R175 ;  /* 0x000000afffb0323e */ /* 0x000fe200000000ff */
[----:B------:R-:W-:-:S03]  /*aca0*/  @P2 FFMA.FTZ R175, R240, R195, R244 ;  /* 0x000000c3f0af2223 */ /* 0x000fc600000100f4 */
[----:B------:R-:W-:Y:S01]  /*acb0*/  @P3 PRMT R169, R176, 0x7610, R169 ;  /* 0x00007610b0a93816 */ /* 0x000fe200000000a9 */
[----:B------:R-:W-:Y:S01]  /*acc0*/  @P2 FADD.FTZ R177, R239, -R175 ;  /* 0x800000afefb12221 */ /* 0x000fe20000010000 */
[----:B------:R-:W-:Y:S01]  /*acd0*/  MOV R175, R159 ;  /* 0x0000009f00af7202 */ /* 0x000fe20000000f00 */
[----:B------:R-:W-:Y:S02]  /*ace0*/  @P3 HADD2.F32 R176, -RZ, R165.H1_H1 ;  /* 0x300000a5ffb03230 */ /* 0x000fe40000004100 */
[----:B------:R-:W-:Y:S02]  /*acf0*/  @P2 FFMA.FTZ R175, R19, R177, R159 ;  /* 0x000000b113af2223 */ /* 0x000fe4000001009f */
[----:B------:R-:W1:Y:S02]  /*ad00*/  @P3 LDC R177, c[0x0][0x40c] ;  /* 0x00010300ffb13b82 */ /* 0x000e640000000800 */
[----:B-1----:R-:W-:Y:S01]  /*ad10*/  @P3 FMUL.FTZ R18, R175, R177 ;  /* 0x000000b1af123220 */ /* 0x002fe20000410000 */
[----:B------:R-:W-:-:S03]  /*ad20*/  @P3 HADD2.F32 R177, -RZ, R166.H0_H0 ;  /* 0x200000a6ffb13230 */ /* 0x000fc60000004100 */
[----:B------:R-:W-:Y:S01]  /*ad30*/  @P3 FFMA.FTZ R87, R176, R18, R87 ;  /* 0x00000012b0573223 */ /* 0x000fe20000010057 */
[----:B------:R-:W-:-:S05]  /*ad40*/  @P3 HADD2.F32 R176, -RZ, R37.H1_H1 ;  /* 0x30000025ffb03230 */ /* 0x000fca0000004100 */
[----:B------:R-:W-:Y:S01]  /*ad50*/  @P3 FMUL.FTZ R18, R18, R176 ;  /* 0x000000b012123220 */ /* 0x000fe20000410000 */
[----:B------:R-:W-:-:S04]  /*ad60*/  MOV R176, R160 ;  /* 0x000000a000b07202 */ /* 0x000fc80000000f00 */
        /* <DEDUP_REMOVED lines=48> */
.L_x_15531:
        /* <DEDUP_REMOVED lines=97> */
.L_x_15530:
[----:B------:R-:W-:Y:S05]  /*b680*/  @!P1 BRA `(.L_x_15533) ;  /* 0x0000000800509947 */ /* 0x000fea0003800000 */
[----:B------:R-:W-:Y:S01]  /*b690*/  BSSY.RECONVERGENT B2, `(.L_x_15534) ;  /* 0x000000f000027945 */ /* 0x000fe20003800200 */
[----:B------:R-:W-:-:S03]  /*b6a0*/  ISETP.GT.AND P0, PT, R196, RZ, PT ;  /* 0x000000ffc400720c */ /* 0x000fc60003f04270 */
[----:B------:R-:W-:Y:S10]  /*b6b0*/  @!P3 BRA `(.L_x_15535) ;  /* 0x000000000030b947 */ /* 0x000ff40003800000 */
        /* <DEDUP_REMOVED lines=12> */
.L_x_15535:
[----:B------:R-:W-:Y:S05]  /*b780*/  BSYNC.RECONVERGENT B2 ;  /* 0x0000000000027941 */ /* 0x000fea0003800200 */
.L_x_15534:
        /* <DEDUP_REMOVED lines=14> */
.L_x_15537:
[----:B------:R-:W-:Y:S05]  /*b870*/  BSYNC.RECONVERGENT B2 ;  /* 0x0000000000027941 */ /* 0x000fea0003800200 */
.L_x_15536:
        /* <DEDUP_REMOVED lines=14> */
.L_x_15539:
[----:B------:R-:W-:Y:S05]  /*b960*/  BSYNC.RECONVERGENT B2 ;  /* 0x0000000000027941 */ /* 0x000fea0003800200 */
.L_x_15538:
        /* <DEDUP_REMOVED lines=14> */
.L_x_15541:
[----:B------:R-:W-:Y:S05]  /*ba50*/  BSYNC.RECONVERGENT B2 ;  /* 0x0000000000027941 */ /* 0x000fea0003800200 */
.L_x_15540:
        /* <DEDUP_REMOVED lines=14> */
.L_x_15543:
[----:B------:R-:W-:Y:S05]  /*bb40*/  BSYNC.RECONVERGENT B2 ;  /* 0x0000000000027941 */ /* 0x000fea0003800200 */
.L_x_15542:
        /* <DEDUP_REMOVED lines=14> */
.L_x_15545:
[----:B------:R-:W-:Y:S05]  /*bc30*/  BSYNC.RECONVERGENT B2 ;  /* 0x0000000000027941 */ /* 0x000fea0003800200 */
.L_x_15544:
        /* <DEDUP_REMOVED lines=14> */
.L_x_15547:
[----:B------:R-:W-:Y:S05]  /*bd20*/  BSYNC.RECONVERGENT B2 ;  /* 0x0000000000027941 */ /* 0x000fea0003800200 */
.L_x_15546:
        /* <DEDUP_REMOVED lines=42> */
.L_x_15533:
        /* <DEDUP_REMOVED lines=14> */
.L_x_15549:
[----:B------:R-:W-:Y:S05]  /*c0b0*/  BSYNC.RECONVERGENT B2 ;  /* 0x0000000000027941 */ /* 0x000fea0003800200 */
.L_x_15548:
        /* <DEDUP_REMOVED lines=14> */
.L_x_15551:
[----:B------:R-:W-:Y:S05]  /*c1a0*/  BSYNC.RECONVERGENT B2 ;  /* 0x0000000000027941 */ /* 0x000fea0003800200 */
.L_x_15550:
        /* <DEDUP_REMOVED lines=14> */
.L_x_15553:
[----:B------:R-:W-:Y:S05]  /*c290*/  BSYNC.RECONVERGENT B2 ;  /* 0x0000000000027941 */ /* 0x000fea0003800200 */
.L_x_15552:
        /* <DEDUP_REMOVED lines=14> */
.L_x_15555:
[----:B------:R-:W-:Y:S05]  /*c380*/  BSYNC.RECONVERGENT B2 ;  /* 0x0000000000027941 */ /* 0x000fea0003800200 */
.L_x_15554:
        /* <DEDUP_REMOVED lines=14> */
.L_x_15557:
[----:B------:R-:W-:Y:S05]  /*c470*/  BSYNC.RECONVERGENT B2 ;  /* 0x0000000000027941 */ /* 0x000fea0003800200 */
.L_x_15556:
        /* <DEDUP_REMOVED lines=14> */
.L_x_15559:
[----:B------:R-:W-:Y:S05]  /*c560*/  BSYNC.RECONVERGENT B2 ;  /* 0x0000000000027941 */ /* 0x000fea0003800200 */
.L_x_15558:
        /* <DEDUP_REMOVED lines=14> */
.L_x_15561:
[----:B------:R-:W-:Y:S05]  /*c650*/  BSYNC.RECONVERGENT B2 ;  /* 0x0000000000027941 */ /* 0x000fea0003800200 */
.L_x_15560:
[----:B------:R-:W-:Y:S01]  /*c660*/  FFMA.FTZ R18, R245, R195, R244 ;  /* 0x000000c3f5127223 */ /* 0x000fe200000100f4 */
        /* <DEDUP_REMOVED lines=12> */
.L_x_15532:
[----:B------:R-:W-:Y:S05]  /*c730*/  BSYNC.RECONVERGENT B1 ;  /* 0x0000000000017941 */ /* 0x000fea0003800200 */
.L_x_15529:
        /* <DEDUP_REMOVED lines=12> */
.L_x_15384:
[----:B------:R-:W-:Y:S05]  /*c800*/  BSYNC B0 ;  /* 0x0000000000007941 */ /* 0x000fea0003800000 */
.L_x_15383:
        /* <DEDUP_REMOVED lines=37> */
[----:B------:R-:W1:Y:S01]  /*ca60*/  S2R R195, SR_TID.X ;  /* 0x0000000000c37919 */ /* 0x000e620000002100 */
[----:B0-----:R-:W0:Y:S01]  /*ca70*/  S2R R3, SR_CgaCtaId ;  /* 0x0000000000037919 */ /* 0x001e220000008800 */
[----:B-1----:R-:W-:-:S02]  /*ca80*/  SHF.R.U32.HI R5, RZ, 0x5, R195 ;  /* 0x00000005ff057819 */ /* 0x002fc400000116c3 */
[----:B0-----:R-:W-:-:S03]  /*ca90*/  LEA R3, R3, R0, 0x18 ;  /* 0x0000000003037211 */ /* 0x001fc600078ec0ff */
[----:B------:R-:W-:-:S05]  /*caa0*/  IMAD R252, R5, 0xa0, R252 ;  /* 0x000000a005fc7824 */ /* 0x000fca00078e02fc */
[-C--:B------:R-:W-:Y:S01]  /*cab0*/  LEA R252, R252, R3.reuse, 0x5 ;  /* 0x00000003fcfc7211 */ /* 0x080fe200078e28ff */
[----:B------:R-:W-:Y:S05]  /*cac0*/  WARPSYNC.ALL ;  /* 0x0000000000007948 */ /* 0x000fea0003800000 */
[----:B------:R-:W-:Y:S01]  /*cad0*/  STS.128 [R252], R120 ;  /* 0x00000078fc007388 */ /* 0x000fe20000000c00 */
[----:B------:R-:W-:-:S03]  /*cae0*/  LEA R0, R195, R3, 0x2 ;  /* 0x00000003c3007211 */ /* 0x000fc600078e10ff */
        /* <DEDUP_REMOVED lines=119> */
[----:B---3--:R-:W-:Y:S04]  /*d260*/  STS.128 [R252+0x1010], R248 ;  /* 0x001010f8fc007388 */ /* 0x008fe80000000c00 */
[----:B----4-:R-:W-:Y:S04]  /*d270*/  STS.128 [R252+0x1000], R172 ;  /* 0x001000acfc007388 */ /* 0x010fe80000000c00 */
[----:B-----5:R-:W-:Y:S04]  /*d280*/  STS.128 [R252+0xc10], R176 ;  /* 0x000c10b0fc007388 */ /* 0x020fe80000000c00 */
[----:B--2---:R-:W-:Y:S04]  /*d290*/  STS.128 [R252+0xc00], R168 ;  /* 0x000c00a8fc007388 */ /* 0x004fe80000000c00 */
        /* <DEDUP_REMOVED lines=217> */
.L_x_15388:
[----:B------:R-:W-:Y:S01]  /*e030*/  HFMA2 R250, -RZ, RZ, 0, 5.9604644775390625e-08 ;  /* 0x00000001fffa7431 */ /* 0x000fe200000001ff */
[----:B------:R-:W-:Y:S01]  /*e040*/  BSSY B1, `(.L_x_15563) ;  /* 0x0000006000017945 */ /* 0x000fe20003800000 */
[----:B------:R-:W-:Y:S02]  /*e050*/  MOV R249, 0x1f ;  /* 0x0000001f00f97802 */ /* 0x000fe40000000f00 */
[----:B------:R-:W-:-:S07]  /*e060*/  MOV R248, 0xffffffff ;  /* 0xffffffff00f87802 */ /* 0x000fce0000000f00 */
[----:B0--3-5:R-:W-:Y:S05]  /*e070*/  WARPSYNC.COLLECTIVE R248, `(.L_x_15564) ;  /* 0x00000000f8087348 */ /* 0x029fea0003c00000 */
[----:B------:R1:W2:Y:S02]  /*e080*/  SHFL.BFLY P1, R252, R244, R250, R249 ;  /* 0x0c0000faf4fc7389 */ /* 0x0002a400000200f9 */
[----:B0123-5:R-:W-:Y:S05]  /*e090*/  ENDCOLLECTIVE ;  /* 0x000000000000791b */ /* 0x02ffea0003800000 */
.L_x_15564:
[----:B------:R-:W-:Y:S05]  /*e0a0*/  BSYNC B1 ;  /* 0x0000000000017941 */ /* 0x000fea0003800000 */
.L_x_15563:
        /* <DEDUP_REMOVED lines=9> */
.L_x_15565:
[----:B------:R-:W-:Y:S01]  /*e140*/  HFMA2 R250, -RZ, RZ, 0, 1.1920928955078125e-07 ;  /* 0x00000002fffa7431 */ /* 0x000fe200000001ff */
[----:B------:R-:W-:-:S05]  /*e150*/  MOV R244, R252 ;  /* 0x000000fc00f47202 */ /* 0x000fca0000000f00 */
[----:B------:R-:W-:Y:S01]  /*e160*/  FADD.FTZ R195, R244, R195 ;  /* 0x000000c3f4c37221 */ /* 0x000fe20000010000 */
[----:B------:R-:W-:-:S07]  /*e170*/  MOV R244, R251 ;  /* 0x000000fb00f47202 */ /* 0x000fce0000000f00 */
[----:B------:R-:W-:Y:S05]  /*e180*/  WARPSYNC.COLLECTIVE R248, `(.L_x_15566) ;  /* 0x00000000f8087348 */ /* 0x000fea0003c00000 */
[----:B------:R0:W1:Y:S02]  /*e190*/  SHFL.BFLY P1, R252, R244, R250, R249 ;  /* 0x0c0000faf4fc7389 */ /* 0x00006400000200f9 */
[----:B01----:R-:W-:Y:S05]  /*e1a0*/  ENDCOLLECTIVE ;  /* 0x000000000000791b */ /* 0x003fea0003800000 */
.L_x_15566:
[----:B------:R-:W-:-:S05]  /*e1b0*/  MOV R244, R252 ;  /* 0x000000fc00f47202 */ /* 0x000fca0000000f00 */
[----:B------:R-:W-:Y:S01]  /*e1c0*/  FADD.FTZ R251, R251, R244 ;  /* 0x000000f4fbfb7221 */ /* 0x000fe20000010000 */
[----:B------:R-:W-:-:S07]  /*e1d0*/  MOV R244, R195 ;  /* 0x000000c300f47202 */ /* 0x000fce0000000f00 */
[----:B------:R-:W-:Y:S05]  /*e1e0*/  WARPSYNC.COLLECTIVE R248, `(.L_x_15567) ;  /* 0x00000000f8087348 */ /* 0x000fea0003c00000 */
[----:B------:R0:W1:Y:S02]  /*e1f0*/  SHFL.BFLY P1, R252, R244, R250, R249 ;  /* 0x0c0000faf4fc7389 */ /* 0x00006400000200f9 */
[----:B01----:R-:W-:Y:S05]  /*e200*/  ENDCOLLECTIVE ;  /* 0x000000000000791b */ /* 0x003fea0003800000 */
.L_x_15567:
[----:B------:R-:W-:Y:S01]  /*e210*/  HFMA2 R250, -RZ, RZ, 0, 2.384185791015625e-07 ;  /* 0x00000004fffa7431 */ /* 0x000fe200000001ff */
[----:B------:R-:W-:-:S05]  /*e220*/  MOV R244, R252 ;  /* 0x000000fc00f47202 */ /* 0x000fca0000000f00 */
[----:B------:R-:W-:Y:S01]  /*e230*/  FADD.FTZ R195, R195, R244 ;  /* 0x000000f4c3c37221 */ /* 0x000fe20000010000 */
[----:B------:R-:W-:-:S07]  /*e240*/  MOV R244, R251 ;  /* 0x000000fb00f47202 */ /* 0x000fce0000000f00 */
[----:B------:R-:W-:Y:S05]  /*e250*/  WARPSYNC.COLLECTIVE R248, `(.L_x_15568) ;  /* 0x00000000f8087348 */ /* 0x000fea0003c00000 */
[----:B------:R0:W1:Y:S02]  /*e260*/  SHFL.BFLY P1, R252, R244, R250, R249 ;  /* 0x0c0000faf4fc7389 */ /* 0x00006400000200f9 */
[----:B01----:R-:W-:Y:S05]  /*e270*/  ENDCOLLECTIVE ;  /* 0x000000000000791b */ /* 0x003fea0003800000 */
.L_x_15568:
[----:B------:R-:W-:-:S05]  /*e280*/  MOV R244, R252 ;  /* 0x000000fc00f47202 */ /* 0x000fca0000000f00 */
[----:B------:R-:W-:Y:S01]  /*e290*/  FADD.FTZ R251, R251, R244 ;  /* 0x000000f4fbfb7221 */ /* 0x000fe20000010000 */
[----:B------:R-:W-:-:S07]  /*e2a0*/  MOV R244, R195 ;  /* 0x000000c300f47202 */ /* 0x000fce0000000f00 */
[----:B------:R-:W-:Y:S05]  /*e2b0*/  WARPSYNC.COLLECTIVE R248, `(.L_x_15569) ;  /* 0x00000000f8087348 */ /* 0x000fea0003c00000 */
[----:B------:R0:W1:Y:S02]  /*e2c0*/  SHFL.BFLY P1, R252, R244, R250, R249 ;  /* 0x0c0000faf4fc7389 */ /* 0x00006400000200f9 */
[----:B01----:R-:W-:Y:S05]  /*e2d0*/  ENDCOLLECTIVE ;  /* 0x000000000000791b */ /* 0x003fea0003800000 */
.L_x_15569:
[----:B------:R-:W-:Y:S01]  /*e2e0*/  HFMA2 R250, -RZ, RZ, 0, 4.76837158203125e-07 ;  /* 0x00000008fffa7431 */ /* 0x000fe200000001ff */
[----:B------:R-:W-:-:S05]  /*e2f0*/  MOV R244, R252 ;  /* 0x000000fc00f47202 */ /* 0x000fca0000000f00 */
[----:B------:R-:W-:Y:S01]  /*e300*/  FADD.FTZ R195, R195, R244 ;  /* 0x000000f4c3c37221 */ /* 0x000fe20000010000 */
[----:B------:R-:W-:-:S07]  /*e310*/  MOV R244, R251 ;  /* 0x000000fb00f47202 */ /* 0x000fce0000000f00 */
[----:B------:R-:W-:Y:S05]  /*e320*/  WARPSYNC.COLLECTIVE R248, `(.L_x_15570) ;  /* 0x00000000f8087348 */ /* 0x000fea0003c00000 */
[----:B------:R0:W1:Y:S02]  /*e330*/  SHFL.BFLY P1, R252, R244, R250, R249 ;  /* 0x0c0000faf4fc7389 */ /* 0x00006400000200f9 */
[----:B01----:R-:W-:Y:S05]  /*e340*/  ENDCOLLECTIVE ;  /* 0x000000000000791b */ /* 0x003fea0003800000 */
.L_x_15570:
[----:B------:R-:W-:-:S05]  /*e350*/  MOV R244, R252 ;  /* 0x000000fc00f47202 */ /* 0x000fca0000000f00 */
[----:B------:R-:W-:Y:S01]  /*e360*/  FADD.FTZ R251, R251, R244 ;  /* 0x000000f4fbfb7221 */ /* 0x000fe20000010000 */
[----:B------:R-:W-:-:S07]  /*e370*/  MOV R244, R195 ;  /* 0x000000c300f47202 */ /* 0x000fce0000000f00 */
[----:B------:R-:W-:Y:S05]  /*e380*/  WARPSYNC.COLLECTIVE R248, `(.L_x_15571) ;  /* 0x00000000f8087348 */ /* 0x000fea0003c00000 */
[----:B------:R0:W1:Y:S02]  /*e390*/  SHFL.BFLY P1, R252, R244, R250, R249 ;  /* 0x0c0000faf4fc7389 */ /* 0x00006400000200f9 */
[----:B01----:R-:W-:Y:S05]  /*e3a0*/  ENDCOLLECTIVE ;  /* 0x000000000000791b */ /* 0x003fea0003800000 */
.L_x_15571:
[----:B------:R-:W-:Y:S01]  /*e3b0*/  HFMA2 R250, -RZ, RZ, 0, 9.5367431640625e-07 ;  /* 0x00000010fffa7431 */ /* 0x000fe200000001ff */
[----:B------:R-:W-:-:S05]  /*e3c0*/  MOV R244, R252 ;  /* 0x000000fc00f47202 */ /* 0x000fca0000000f00 */
[----:B------:R-:W-:Y:S01]  /*e3d0*/  FADD.FTZ R195, R195, R244 ;  /* 0x000000f4c3c37221 */ /* 0x000fe20000010000 */
[----:B------:R-:W-:-:S07]  /*e3e0*/  MOV R244, R251 ;  /* 0x000000fb00f47202 */ /* 0x000fce0000000f00 */
[----:B------:R-:W-:Y:S05]  /*e3f0*/  WARPSYNC.COLLECTIVE R248, `(.L_x_15572) ;  /* 0x00000000f8087348 */ /* 0x000fea0003c00000 */
[----:B------:R0:W1:Y:S02]  /*e400*/  SHFL.BFLY P1, R252, R244, R250, R249 ;  /* 0x0c0000faf4fc7389 */ /* 0x00006400000200f9 */
[----:B01----:R-:W-:Y:S05]  /*e410*/  ENDCOLLECTIVE ;  /* 0x000000000000791b */ /* 0x003fea0003800000 */
.L_x_15572:
[----:B------:R-:W-:Y:S01]  /*e420*/  MOV R244, R195 ;  /* 0x000000c300f47202 */ /* 0x000fe20000000f00 */
[----:B------:R0:W-:Y:S06]  /*e430*/  STL [R1], R252 ;  /* 0x000000fc01007387 */ /* 0x0001ec0000100800 */
[----:B0-----:R-:W-:Y:S05]  /*e440*/  WARPSYNC.COLLECTIVE R248, `(.L_x_15573) ;  /* 0x00000000f8087348 */ /* 0x001fea0003c00000 */
[----:B0-----:R0:W1:Y:S02]  /*e450*/  SHFL.BFLY P1, R252, R244, R250, R249 ;  /* 0x0c0000faf4fc7389 */ /* 0x00106400000200f9 */
[----:B01----:R-:W-:Y:S05]  /*e460*/  ENDCOLLECTIVE ;  /* 0x000000000000791b */ /* 0x003fea0003800000 */
.L_x_15573:
[----:B------:R-:W-:Y:S01]  /*e470*/  MOV R248, R252 ;  /* 0x000000fc00f87202 */ /* 0x000fe20000000f00 */
[----:B------:R-:W-:Y:S06]  /*e480*/  BRA `(.L_x_15574) ;  /* 0xffffff4800e07947 */ /* 0x000fec000383ffff */
.L_x_15575:
        /* <DEDUP_REMOVED lines=15> */
.L_x_25479:


//--------------------- .text._ZN10layer_norm13ln_bwd_kernelINS_13Kernel_traitsI6__halfS2_fS2_fjLj1280ELj1ELj4ELj1ELj16ENS_18Kernel_traits_baseILj1280ES2_S2_fS2_fjLj128EEEEELb1ELb0ELb0ELb0EEEvNS_9BwdParamsE --------------------------
	.section	.text._ZN10layer_norm13ln_bwd_kernelINS_13Kernel_traitsI6__halfS2_fS2_fjLj1280ELj1ELj4ELj1ELj16ENS_18Kernel_traits_baseILj1280ES2_S2_fS2_fjLj128EEEEELb1ELb0ELb0ELb0EEEvNS_9BwdParamsE,"ax",@progbits
	.align	128
        .global         _ZN10layer_norm13ln_bwd_kernelINS_13Kernel_traitsI6__halfS2_fS2_fjLj1280ELj1ELj4ELj1ELj16ENS_18Kernel_traits_baseILj1280ES2_S2_fS2_fjLj128EEEEELb1ELb0ELb0ELb0EEEvNS_9BwdParamsE
        .type           _ZN10layer_norm13ln_bwd_kernelINS_13Kernel_traitsI6__halfS2_fS2_fjLj1280ELj1ELj4ELj1ELj16ENS_18Kernel_traits_baseILj1280ES2_S2_fS2_fjLj128EEEEELb1ELb0ELb0ELb0EEEvNS_9BwdParamsE,@function
        .size           _ZN10layer_norm13ln_bwd_kernelINS_13Kernel_traitsI6__halfS2_fS2_fjLj1280ELj1ELj4ELj1ELj16ENS_18Kernel_traits_baseILj1280ES2_S2_fS2_fjLj128EEEEELb1ELb0ELb0ELb0EEEvNS_9BwdParamsE,(.L_x_25480 - _ZN10layer_norm13ln_bwd_kernelINS_13Kernel_traitsI6__halfS2_fS2_fjLj1280ELj1ELj4ELj1ELj16ENS_18Kernel_traits_baseILj1280ES2_S2_fS2_fjLj128EEEEELb1ELb0ELb0ELb0EEEvNS_9BwdParamsE)
        .other          _ZN10layer_norm13ln_bwd_kernelINS_13Kernel_traitsI6__halfS2_fS2_fjLj1280ELj1ELj4ELj1ELj16ENS_18Kernel_traits_baseILj1280ES2_S2_fS2_fjLj128EEEEELb1ELb0ELb0ELb0EEEvNS_9BwdParamsE,@"STO_CUDA_ENTRY STV_DEFAULT"
_ZN10layer_norm13ln_bwd_kernelINS_13Kernel_traitsI6__halfS2_fS2_fjLj1280ELj1ELj4ELj1ELj16ENS_18Kernel_traits_baseILj1280ES2_S2_fS2_fjLj128EEEEELb1ELb0ELb0ELb0EEEvNS_9BwdParamsE:
.text._ZN10layer_norm13ln_bwd_kernelINS_13Kernel_traitsI6__halfS2_fS2_fjLj1280ELj1ELj4ELj1ELj16ENS_18Kernel_traits_baseILj1280ES2_S2_fS2_fjLj128EEEEELb1ELb0ELb0ELb0EEEvNS_9BwdParamsE:
        /* <DEDUP_REMOVED lines=32> */
[----:B------:R-:W-:-:S02]  /*0200*/  @P0 LOP3.LUT R15, R15, 0x20, RZ, 0xfc, !PT ;  /* 0x000000200f0f0812 */ /* 0x000fc400078efcff */
[----:B------:R-:W-:Y:S02]  /*0210*/  SHF.R.U32.HI R238, RZ, 0x5, R14 ;  /* 0x00000005ffee7819 */ /* 0x000fe4000001160e */
[----:B0-----:R0:W5:Y:S02]  /*0220*/  @P0 LDG.E.128 R168, desc[UR6][R2.64] ;  /* 0x0000000602a80981 */ /* 0x001164000c1e1d00 */
[----:B------:R-:W3:Y:S01]  /*0230*/  @P4 LDC.64 R12, c[0x0][0x3d0] ;  /* 0x0000f400ff0c4b82 */ /* 0x000ee20000000a00 */
[C---:B----4-:R-:W-:Y:S01]  /*0240*/  @P1 IMAD.WIDE.U32 R6, R15.reuse, 0x10, R4 ;  /* 0x000000100f061825 */ /* 0x050fe200078e0004 */
[----:B------:R-:W-:-:S04]  /*0250*/  @P1 IADD3 R15, PT, PT, R15, 0x20, RZ ;  /* 0x000000200f0f1810 */ /* 0x000fc80007ffe0ff */
[----:B------:R0:W5:Y:S01]  /*0260*/  @P1 LDG.E.128 R164, desc[UR6][R6.64] ;  /* 0x0000000606a41981 */ /* 0x000162000c1e1d00 */
[C---:B--2---:R-:W-:Y:S01]  /*0270*/  @P2 IMAD.WIDE.U32 R8, R15.reuse, 0x10, R8 ;  /* 0x000000100f082825 */ /* 0x044fe200078e0008 */
[----:B------:R-:W-:-:S04]  /*0280*/  @P2 IADD3 R15, PT, PT, R15, 0x20, RZ ;  /* 0x000000200f0f2810 */ /* 0x000fc80007ffe0ff */
[----:B------:R0:W5:Y:S01]  /*0290*/  @P2 LDG.E.128 R160, desc[UR6][R8.64] ;  /* 0x0000000608a02981 */ /* 0x000162000c1e1d00 */
[C---:B-1----:R-:W-:Y:S01]  /*02a0*/  @P3 IMAD.WIDE.U32 R10, R15.reuse, 0x10, R10 ;  /* 0x000000100f0a3825 */ /* 0x042fe200078e000a */
        /* <DEDUP_REMOVED lines=93> */
.L_x_15627:
[----:B------:R-:W0:Y:S01]  /*0880*/  @P5 LDC.64 R2, c[0x0][0x3e0] ;  /* 0x0000f800ff025b82 */ /* 0x000e220000000a00 */
[----:B-123--:R-:W2:Y:S01]  /*0890*/  LDL R183, [R1+0x18] ;  /* 0x0000180001b77983 */ /* 0x00eea20000100800 */
[----:B0-----:R-:W-:-:S05]  /*08a0*/  @P5 IMAD.WIDE R2, R238, 0x2, R2 ;  /* 0x00000002ee025825 */ /* 0x001fca00078e0202 */
[----:B------:R0:W3:Y:S02]  /*08b0*/  @P5 LDG.E.U16 R180, desc[UR6][R2.64] ;  /* 0x0000000602b45981 */ /* 0x0000e4000c1e1500 */
[----:B0-----:R-:W0:Y:S02]  /*08c0*/  LDC.64 R2, c[0x0][0x3c0] ;  /* 0x0000f000ff027b82 */ /* 0x001e240000000a00 */
[----:B0-----:R-:W-:-:S05]  /*08d0*/  IMAD.WIDE R2, R238, 0x4, R2 ;  /* 0x00000004ee027825 */ /* 0x001fca00078e0202 */
[----:B------:R0:W4:Y:S01]  /*08e0*/  LDG.E R204, desc[UR6][R2.64] ;  /* 0x0000000602cc7981 */ /* 0x000122000c1e1900 */
[----:B------:R-:W1:Y:S01]  /*08f0*/  S2R R182, SR_TID.X ;  /* 0x0000000000b67919 */ /* 0x000e620000002100 */
[----:B0-----:R-:W0:Y:S01]  /*0900*/  LDC.64 R2, c[0x0][0x3c8] ;  /* 0x0000f200ff027b82 */ /* 0x001e220000000a00 */
[----:B------:R-:W-:Y:S01]  /*0910*/  MOV R181, UR15 ;  /* 0x0000000f00b57c02 */ /* 0x000fe20008000f00 */
[----:B------:R-:W-:-:S04]  /*0920*/  HFMA2 R0, -RZ, RZ, 1.875, 0 ;  /* 0x3f800000ff007431 */ /* 0x000fc800000001ff */
[----:B------:R3:W-:Y:S01]  /*0930*/  STL [R1+0x1c], R181 ;  /* 0x00001cb501007387 */ /* 0x0007e20000100800 */
[----:B------:R-:W-:Y:S01]  /*0940*/  ISETP.NE.AND P0, PT, RZ, UR8, PT ;  /* 0x00000008ff007c0c */ /* 0x000fe2000bf05270 */
[----:B------:R-:W-:Y:S01]  /*0950*/  BSSY.RECONVERGENT B1, `(.L_x_15578) ;  /* 0x000006d000017945 */ /* 0x000fe20003800200 */
[----:B------:R-:W-:Y:S02]  /*0960*/  HFMA2 R215, -RZ, RZ, 0, 0 ;  /* 0x00000000ffd77431 */ /* 0x000fe400000001ff */
[----:B0-----:R-:W-:-:S06]  /*0970*/  IMAD.WIDE R2, R238, 0x4, R2 ;  /* 0x00000004ee027825 */ /* 0x001fcc00078e0202 */
[----:B-----5:R1:W5:Y:S01]  /*0980*/  LDG.E R3, desc[UR6][R2.64] ;  /* 0x0000000602037981 */ /* 0x020362000c1e1900 */
[----:B------:R-:W-:Y:S02]  /*0990*/  MOV R216, RZ ;  /* 0x000000ff00d87202 */ /* 0x000fe40000000f00 */
[----:B-1----:R-:W-:-:S05]  /*09a0*/  LOP3.LUT R2, R182, 0x1f, RZ, 0xc0, !PT ;  /* 0x0000001fb6027812 */ /* 0x002fca00078ec0ff */
[----:B------:R0:W-:Y:S01]  /*09b0*/  STL [R1+0x20], R2 ;  /* 0x0000200201007387 */ /* 0x0001e20000100800 */
[C---:B--2---:R-:W-:Y:S02]  /*09c0*/  ISETP.GE.U32.AND P4, PT, R183.reuse, 0x20, PT ;  /* 0x00000020b700780c */ /* 0x044fe40003f86070 */
[C---:B------:R-:W-:Y:S02]  /*09d0*/  ISETP.GE.U32.AND P3, PT, R183.reuse, 0x40, PT ;  /* 0x00000040b700780c */ /* 0x040fe40003f66070 */
[C---:B------:R-:W-:Y:S02]  /*09e0*/  ISETP.GE.U32.AND P2, PT, R183.reuse, 0x60, PT ;  /* 0x00000060b700780c */ /* 0x040fe40003f46070 */
[----:B------:R-:W-:Y:S01]  /*09f0*/  ISETP.GE.U32.AND P1, PT, R183, 0x80, PT ;  /* 0x00000080b700780c */ /* 0x000fe20003f26070 */
[----:B---3--:R-:W-:Y:S02]  /*0a00*/  @P5 HADD2.F32 R0, -RZ, R180.H0_H0 ;  /* 0x200000b4ff005230 */ /* 0x008fe40000004100 */
[----:B------:R-:W-:-:S05]  /*0a10*/  IMAD R180, R238, R181, RZ ;  /* 0x000000b5eeb47224 */ /* 0x000fca00078e02ff */
[----:B------:R-:W-:-:S04]  /*0a20*/  SHF.R.S32.HI R181, RZ, 0x1f, R180 ;  /* 0x0000001fffb57819 */ /* 0x000fc800000114b4 */
[----:B------:R-:W-:-:S04]  /*0a30*/  LEA.HI R181, R181, R180, RZ, 0x3 ;  /* 0x000000b4b5b57211 */ /* 0x000fc800078f18ff */
[----:B0-----:R-:W-:-:S04]  /*0a40*/  LEA.HI.SX32 R2, R181, R2, 0x1d ;  /* 0x00000002b5027211 */ /* 0x001fc800078feaff */
[----:B------:R-:W-:Y:S02]  /*0a50*/  MOV R214, R2 ;  /* 0x0000000200d67202 */ /* 0x000fe40000000f00 */
[----:B----4-:R-:W-:Y:S01]  /*0a60*/  FSEL R204, R204, RZ, !P0 ;  /* 0x000000ffcccc7208 */ /* 0x010fe20004000000 */
[----:B------:R-:W-:Y:S06]  /*0a70*/  @!P4 BRA `(.L_x_15579) ;  /* 0x000000040068c947 */ /* 0x000fec0003800000 */
[----:B------:R-:W0:Y:S08]  /*0a80*/  LDC.64 R180, c[0x0][0x428] ;  /* 0x00010a00ffb47b82 */ /* 0x000e300000000a00 */
[----:B------:R-:W1:Y:S01]  /*0a90*/  LDC.64 R184, c[0x0][0x3a8] ;  /* 0x0000ea00ffb87b82 */ /* 0x000e620000000a00 */
[----:B------:R-:W-:-:S07]  /*0aa0*/  ISETP.NE.U32.AND P0, PT, RZ, UR10, PT ;  /* 0x0000000aff007c0c */ /* 0x000fce000bf05070 */
[----:B------:R-:W2:Y:S01]  /*0ab0*/  LDC.64 R214, c[0x0][0x3b0] ;  /* 0x0000ec00ffd67b82 */ /* 0x000ea20000000a00 */
[----:B0-----:R-:W-:-:S06]  /*0ac0*/  IMAD.WIDE.U32 R180, R2, 0x10, R180 ;  /* 0x0000001002b47825 */ /* 0x001fcc00078e00b4 */
[----:B------:R-:W3:Y:S01]  /*0ad0*/  LDG.E.128 R180, desc[UR6][R180.64] ;  /* 0x00000006b4b47981 */ /* 0x000ee2000c1e1d00 */
[----:B-1----:R-:W-:-:S05]  /*0ae0*/  IMAD.WIDE.U32 R184, R2, 0x20, R184 ;  /* 0x0000002002b87825 */ /* 0x002fca00078e00b8 */
[----:B------:R-:W4:Y:S01]  /*0af0*/  LDG.E.128 R188, desc[UR6][R184.64] ;  /* 0x00000006b8bc7981 */ /* 0x000f22000c1e1d00 */
[----:B------:R-:W-:-:S03]  /*0b00*/  ISETP.NE.AND.EX P0, PT, RZ, UR11, PT, P0 ;  /* 0x0000000bff007c0c */ /* 0x000fc6000bf05300 */
[----:B------:R-:W4:Y:S10]  /*0b10*/  LDG.E.128 R184, desc[UR6][R184.64+0x10] ;  /* 0x00001006b8b87981 */ /* 0x000f34000c1e1d00 */
[----:B------:R-:W0:Y:S02]  /*0b20*/  @P0 LDC.64 R22, c[0x0][0x438] ;  /* 0x00010e00ff160b82 */ /* 0x000e240000000a00 */
[----:B0-----:R-:W-:-:S05]  /*0b30*/  @P0 IMAD.WIDE.U32 R22, R2, 0x20, R22 ;  /* 0x0000002002160825 */ /* 0x001fca00078e0016 */
[----:B------:R-:W5:Y:S04]  /*0b40*/  @P0 LDG.E.128 R68, desc[UR6][R22.64] ;  /* 0x0000000616440981 */ /* 0x000f68000c1e1d00 */
[----:B------:R2:W5:Y:S02]  /*0b50*/  @P0 LDG.E.128 R64, desc[UR6][R22.64+0x10] ;  /* 0x0000100616400981 */ /* 0x000564000c1e1d00 */
[----:B--2---:R-:W-:-:S06]  /*0b60*/  IMAD.WIDE.U32 R22, R2, 0x8, R214 ;  /* 0x0000000802167825 */ /* 0x004fcc00078e00d6 */
[----:B------:R-:W5:Y:S01]  /*0b70*/  LDG.E.64 R22, desc[UR6][R22.64] ;  /* 0x0000000616167981 */ /* 0x000f62000c1e1b00 */
[--C-:B------:R-:W-:Y:S02]  /*0b80*/  HADD2.F32 R6, -RZ, R168.reuse.H1_H1 ;  /* 0x300000a8ff067230 */ /* 0x100fe40000004100 */
[--C-:B------:R-:W-:Y:S02]  /*0b90*/  HADD2.F32 R251, -RZ, R169.reuse.H0_H0 ;  /* 0x200000a9fffb7230 */ /* 0x100fe40000004100 */
[----:B------:R-:W-:Y:S02]  /*0ba0*/  HADD2.F32 R247, -RZ, R169.H1_H1 ;  /* 0x300000a9fff77230 */ /* 0x000fe40000004100 */
[----:B------:R-:W-:Y:S02]  /*0bb0*/  HADD2.F32 R236, -RZ, R168.H0_H0 ;  /* 0x200000a8ffec7230 */ /* 0x000fe40000004100 */
[----:B------:R-:W-:Y:S02]  /*0bc0*/  HADD2.F32 R243, -RZ, R170.H0_H0 ;  /* 0x200000aafff37230 */ /* 0x000fe40000004100 */
[----:B------:R-:W-:-:S02]  /*0bd0*/  HADD2.F32 R230, -RZ, R171.H0_H0 ;  /* 0x200000abffe67230 */ /* 0x000fc40000004100 */
[----:B------:R-:W-:Y:S01]  /*0be0*/  HADD2.F32 R231, -RZ, R170.H1_H1 ;  /* 0x300000aaffe77230 */ /* 0x000fe20000004100 */
[----:B------:R-:W-:Y:S01]  /*0bf0*/  IADD3 R214, PT, PT, R2, 0x20, RZ ;  /* 0x0000002002d67810 */ /* 0x000fe20007ffe0ff */
[--C-:B---3--:R-:W-:Y:S02]  /*0c00*/  HADD2.F32 R31, -RZ, R180.reuse.H0_H0 ;  /* 0x200000b4ff1f7230 */ /* 0x108fe40000004100 */
[----:B------:R-:W-:Y:S02]  /*0c10*/  HADD2.F32 R180, -RZ, R180.H1_H1 ;  /* 0x300000b4ffb47230 */ /* 0x000fe40000004100 */
[----:B----4-:R-:W-:-:S03]  /*0c20*/  FADD.FTZ R190, -R204, R190 ;  /* 0x000000beccbe7221 */ /* 0x010fc60000010100 */
[----:B------:R-:W-:Y:S01]  /*0c30*/  FMUL.FTZ R216, R6, R180 ;  /* 0x000000b406d87220 */ /* 0x000fe20000410000 */
[--C-:B------:R-:W-:Y:S02]  /*0c40*/  HADD2.F32 R6, -RZ, R181.reuse.H0_H0 ;  /* 0x200000b5ff067230 */ /* 0x100fe40000004100 */
[----:B-----5:R-:W-:Y:S01]  /*0c50*/  FMUL.FTZ R203, R3, R190 ;  /* 0x000000be03cb7220 */ /* 0x020fe20000410000 */
[C---:B------:R-:W-:Y:S01]  /*0c60*/  FADD.FTZ R196, -R204.reuse, R191 ;  /* 0x000000bfccc47221 */ /* 0x040fe20000010100 */
[----:B------:R-:W-:Y:S01]  /*0c70*/  FADD.FTZ R188, -R204, R188 ;  /* 0x000000bcccbc7221 */ /* 0x000fe20000010100 */
[----:B------:R-:W-:Y:S01]  /*0c80*/  FADD.FTZ R110, R110, R6 ;  /* 0x000000066e6e7221 */ /* 0x000fe20000010000 */
[-C--:B------:R-:W-:Y:S01]  /*0c90*/  FFMA.FTZ R150, R203, R6.reuse, R150 ;  /* 0x00000006cb967223 */ /* 0x080fe20000010096 */
[----:B------:R-:W-:Y:S01]  /*0ca0*/  FMUL.FTZ R251, R251, R6 ;  /* 0x00000006fbfb7220 */ /* 0x000fe20000410000 */
[----:B------:R-:W-:Y:S02]  /*0cb0*/  HADD2.F32 R6, -RZ, R181.H1_H1 ;  /* 0x300000b5ff067230 */ /* 0x000fe40000004100 */
[C---:B------:R-:W-:Y:S01]  /*0cc0*/  FMUL.FTZ R196, R3.reuse, R196 ;  /* 0x000000c403c47220 */ /* 0x040fe20000410000 */
[----:B------:R-:W-:Y:S01]  /*0cd0*/  FMUL.FTZ R205, R3, R188 ;  /* 0x000000bc03cd7220 */ /* 0x000fe20000410000 */
[----:B------:R-:W-:Y:S01]  /*0ce0*/  FADD.FTZ R184, -R204, R184 ;  /* 0x000000b8ccb87221 */ /* 0x000fe20000010100 */
[----:B------:R-:W-:Y:S01]  /*0cf0*/  FADD.FTZ R108, R108, R31 ;  /* 0x0000001f6c6c7221 */ /* 0x000fe20000010000 */
[----:B------:R-:W-:Y:S01]  /*0d00*/  FADD.FTZ R111, R111, R6 ;  /* 0x000000066f6f7221 */ /* 0x000fe20000010000 */
[-C--:B------:R-:W-:Y:S01]  /*0d10*/  FFMA.FTZ R151, R196, R6.reuse, R151 ;  /* 0x00000006c4977223 */ /* 0x080fe20000010097 */
[----:B------:R-:W-:Y:S01]  /*0d20*/  FMUL.FTZ R247, R247, R6 ;  /* 0x00000006f7f77220 */ /* 0x000fe20000410000 */
[-C--:B------:R-:W-:Y:S01]  /*0d30*/  FFMA.FTZ R148, R205, R31.reuse, R148 ;  /* 0x0000001fcd947223 */ /* 0x080fe20000010094 */
[----:B------:R-:W-:Y:S01]  /*0d40*/  FMUL.FTZ R236, R236, R31 ;  /* 0x0000001fecec7220 */ /* 0x000fe20000410000 */
[----:B------:R-:W-:-:S02]  /*0d50*/  HADD2.F32 R6, -RZ, R182.H0_H0 ;  /* 0x200000b6ff067230 */ /* 0x000fc40000004100 */
[----:B------:R-:W-:Y:S01]  /*0d60*/  FMUL.FTZ R31, R3, R184 ;  /* 0x000000b8031f7220 */ /* 0x000fe20000410000 */
[----:B------:R-:W-:Y:S02]  /*0d70*/  FADD.FTZ R10, -R204, R185 ;  /* 0x000000b9cc0a7221 */ /* 0x000fe40000010100 */
[----:B------:R-:W-:Y:S01]  /*0d80*/  FADD.FTZ R104, R104, R6 ;  /* 0x0000000668687221 */ /* 0x000fe20000010000 */
[-C--:B------:R-:W-:Y:S01]  /*0d90*/  FFMA.FTZ R144, R31, R6.reuse, R144 ;  /* 0x000000061f907223 */ /* 0x080fe20000010090 */
[----:B------:R-:W-:Y:S01]  /*0da0*/  FMUL.FTZ R243, R243, R6 ;  /* 0x00000006f3f37220 */ /* 0x000fe20000410000 */
[C---:B------:R-:W-:Y:S01]  /*0db0*/  FMUL.FTZ R6, R3.reuse, R10 ;  /* 0x0000000a03067220 */ /* 0x040fe20000410000 */
[C---:B------:R-:W-:Y:S01]  /*0dc0*/  FADD.FTZ R10, -R204.reuse, R186 ;  /* 0x000000bacc0a7221 */ /* 0x040fe20000010100 */
[----:B------:R-:W-:Y:S02]  /*0dd0*/  HADD2.F32 R181, -RZ, R183.H0_H0 ;  /* 0x200000b7ffb57230 */ /* 0x000fe40000004100 */
[----:B------:R-:W-:Y:S01]  /*0de0*/  FADD.FTZ R210, -R204, R189 ;  /* 0x000000bdccd27221 */ /* 0x000fe20000010100 */
[----:B------:R-:W-:Y:S01]  /*0df0*/  FMUL.FTZ R10, R3, R10 ;  /* 0x0000000a030a7220 */ /* 0x000fe20000410000 */
[----:B------:R-:W-:-:S02]  /*0e00*/  FADD.FTZ R14, RZ, R236 ;  /* 0x000000ecff0e7221 */ /* 0x000fc40000010000 */
[----:B------:R-:W-:Y:S01]  /*0e10*/  FMUL.FTZ R210, R3, R210 ;  /* 0x000000d203d27220 */ /* 0x000fe20000410000 */
[----:B------:R-:W-:Y:S01]  /*0e20*/  FADD.FTZ R106, R106, R181 ;  /* 0x000000b56a6a7221 */ /* 0x000fe20000010000 */
[-C--:B------:R-:W-:Y:S01]  /*0e30*/  FFMA.FTZ R146, R10, R181.reuse, R146 ;  /* 0x000000b50a927223 */ /* 0x080fe20000010092 */
[----:B------:R-:W-:Y:S01]  /*0e40*/  FMUL.FTZ R230, R230, R181 ;  /* 0x000000b5e6e67220 */ /* 0x000fe20000410000 */
[----:B------:R-:W-:Y:S01]  /*0e50*/  FFMA.FTZ R181, R205, R236, RZ ;  /* 0x000000eccdb57223 */ /* 0x000fe200000100ff */
[----:B------:R-:W-:Y:S01]  /*0e60*/  FADD.FTZ R109, R109, R180 ;  /* 0x000000b46d6d7221 */ /* 0x000fe20000010000 */
[----:B------:R-:W-:Y:S01]  /*0e70*/  FFMA.FTZ R149, R210, R180, R149 ;  /* 0x000000b4d2957223 */ /* 0x000fe20000010095 */
[----:B------:R-:W-:Y:S01]  /*0e80*/  FADD.FTZ R14, R14, R216 ;  /* 0x000000d80e0e7221 */ /* 0x000fe20000010000 */
[----:B------:R-:W-:Y:S01]  /*0e90*/  FFMA.FTZ R180, R210, R216, R181 ;  /* 0x000000d8d2b47223 */ /* 0x000fe200000100b5 */
[----:B------:R-:W-:Y:S02]  /*0ea0*/  HADD2.F32 R182, -RZ, R182.H1_H1 ;  /* 0x300000b6ffb67230 */ /* 0x000fe40000004100 */
        /* <DEDUP_REMOVED lines=10> */
[----:B------:R-:W-:Y:S02]  /*0f50*/  HADD2.F32 R224, -RZ, R183.H1_H1 ;  /* 0x300000b7ffe07230 */ /* 0x000fe40000004100 */
[----:B------:R-:W-:Y:S01]  /*0f60*/  FMUL.FTZ R14, R3, R184 ;  /* 0x000000b8030e7220 */ /* 0x000fe20000410000 */
[----:B------:R-:W-:-:S02]  /*0f70*/  HADD2.F32 R185, -RZ, R171.H1_H1 ;  /* 0x300000abffb97230 */ /* 0x000fc40000004100 */
[----:B------:R-:W-:Y:S01]  /*0f80*/  FADD.FTZ R183, R180, R231 ;  /* 0x000000e7b4b77221 */ /* 0x000fe20000010000 */
[----:B------:R-:W-:Y:S01]  /*0f90*/  FFMA.FTZ R181, R6, R231, R181 ;  /* 0x000000e706b57223 */ /* 0x000fe200000100b5 */
[----:B------:R-:W-:Y:S01]  /*0fa0*/  FADD.FTZ R107, R107, R224 ;  /* 0x000000e06b6b7221 */ /* 0x000fe20000010000 */
[-C--:B------:R-:W-:Y:S01]  /*0fb0*/  FFMA.FTZ R147, R14, R224.reuse, R147 ;  /* 0x000000e00e937223 */ /* 0x080fe20000010093 */
[----:B------:R-:W-:Y:S01]  /*0fc0*/  FMUL.FTZ R224, R185, R224 ;  /* 0x000000e0b9e07220 */ /* 0x000fe20000410000 */
[----:B------:R-:W-:Y:S01]  /*0fd0*/  FADD.FTZ R183, R183, R230 ;  /* 0x000000e6b7b77221 */ /* 0x000fe20000010000 */
[----:B------:R-:W-:Y:S01]  /*0fe0*/  FFMA.FTZ R181, R10, R230, R181 ;  /* 0x000000e60ab57223 */ /* 0x000fe200000100b5 */
[----:B------:R0:W-:Y:S03]  /*0ff0*/  STL [R1+0x8], R216 ;  /* 0x000008d801007387 */ /* 0x0001e60000100800 */
[----:B------:R-:W-:Y:S01]  /*1000*/  FFMA.FTZ R215, R14, R224, R181 ;  /* 0x000000e00ed77223 */ /* 0x000fe200000100b5 */
[----:B0-----:R-:W-:-:S07]  /*1010*/  FADD.FTZ R216, R183, R224 ;  /* 0x000000e0b7d87221 */ /* 0x001fce0000010000 */
.L_x_15579:
[----:B------:R-:W-:Y:S05]  /*1020*/  BSYNC.RECONVERGENT B1 ;  /* 0x0000000000017941 */ /* 0x000fea0003800200 */
.L_x_15578:
[----:B------:R-:W-:Y:S04]  /*1030*/  BSSY.RECONVERGENT B1, `(.L_x_15580) ;  /* 0x000005d000017945 */ /* 0x000fe80003800200 */
[----:B------:R-:W-:Y:S05]  /*1040*/  @!P3 BRA `(.L_x_15581) ;  /* 0x00000004006cb947 */ /* 0x000fea0003800000 */
[----:B------:R-:W0:Y:S08]  /*1050*/  LDC.64 R180, c[0x0][0x428] ;  /* 0x00010a00ffb47b82 */ /* 0x000e300000000a00 */
[----:B------:R-:W1:Y:S01]  /*1060*/  LDC.64 R184, c[0x0][0x3a8] ;  /* 0x0000ea00ffb87b82 */ /* 0x000e620000000a00 */
[----:B------:R-:W-:-:S04]  /*1070*/  ISETP.NE.U32.AND P0, PT, RZ, UR10, PT ;  /* 0x0000000aff007c0c */ /* 0x000fc8000bf05070 */
[----:B------:R-:W-:Y:S01]  /*1080*/  ISETP.NE.AND.EX P0, PT, RZ, UR11, PT, P0 ;  /* 0x0000000bff007c0c */ /* 0x000fe2000bf05300 */
[----:B0-----:R-:W-:-:S12]  /*1090*/  IMAD.WIDE.U32 R180, R214, 0x10, R180 ;  /* 0x00000010d6b47825 */ /* 0x001fd800078e00b4 */
[----:B------:R-:W0:Y:S01]  /*10a0*/  @P0 LDC.64 R24, c[0x0][0x438] ;  /* 0x00010e00ff180b82 */ /* 0x000e220000000a00 */
[----:B------:R-:W2:Y:S01]  /*10b0*/  LDG.E.128 R180, desc[UR6][R180.64] ;  /* 0x00000006b4b47981 */ /* 0x000ea2000c1e1d00 */
[----:B-1----:R-:W-:-:S05]  /*10c0*/  IMAD.WIDE.U32 R184, R214, 0x20, R184 ;  /* 0x00000020d6b87825 */ /* 0x002fca00078e00b8 */
[----:B------:R-:W3:Y:S04]  /*10d0*/  LDG.E.128 R188, desc[UR6][R184.64] ;  /* 0x00000006b8bc7981 */ /* 0x000ee8000c1e1d00 */
[----:B------:R-:W4:Y:S01]  /*10e0*/  LDG.E.128 R184, desc[UR6][R184.64+0x10] ;  /* 0x00001006b8b87981 */ /* 0x000f22000c1e1d00 */
[----:B0-----:R-:W-:-:S05]  /*10f0*/  @P0 IMAD.WIDE.U32 R24, R214, 0x20, R24 ;  /* 0x00000020d6180825 */ /* 0x001fca00078e0018 */
[----:B------:R-:W5:Y:S04]  /*1100*/  @P0 LDG.E.128 R60, desc[UR6][R24.64] ;  /* 0x00000006183c0981 */ /* 0x000f68000c1e1d00 */
[----:B------:R0:W5:Y:S02]  /*1110*/  @P0 LDG.E.128 R56, desc[UR6][R24.64+0x10] ;  /* 0x0000100618380981 */ /* 0x000164000c1e1d00 */
[----:B0-----:R-:W0:Y:S02]  /*1120*/  LDC.64 R24, c[0x0][0x3b0] ;  /* 0x0000ec00ff187b82 */ /* 0x001e240000000a00 */
[----:B0-----:R-:W-:-:S06]  /*1130*/  IMAD.WIDE.U32 R24, R214, 0x8, R24 ;  /* 0x00000008d6187825 */ /* 0x001fcc00078e0018 */
[----:B------:R-:W5:Y:S01]  /*1140*/  LDG.E.64 R24, desc[UR6][R24.64] ;  /* 0x0000000618187981 */ /* 0x000f62000c1e1b00 */
[----:B------:R-:W-:Y:S02]  /*1150*/  HADD2.F32 R7, -RZ, R164.H0_H0 ;  /* 0x200000a4ff077230 */ /* 0x000fe40000004100 */
[--C-:B------:R-:W-:Y:S02]  /*1160*/  HADD2.F32 R250, -RZ, R165.reuse.H0_H0 ;  /* 0x200000a5fffa7230 */ /* 0x100fe40000004100 */
[----:B------:R-:W-:Y:S02]  /*1170*/  HADD2.F32 R246, -RZ, R165.H1_H1 ;  /* 0x300000a5fff67230 */ /* 0x000fe40000004100 */
[--C-:B------:R-:W-:Y:S02]  /*1180*/  HADD2.F32 R242, -RZ, R166.reuse.H0_H0 ;  /* 0x200000a6fff27230 */ /* 0x100fe40000004100 */
[----:B------:R-:W-:Y:S01]  /*1190*/  HADD2.F32 R237, -RZ, R166.H1_H1 ;  /* 0x300000a6ffed7230 */ /* 0x000fe20000004100 */
[----:B------:R-:W-:Y:S01]  /*11a0*/  IADD3 R214, PT, PT, R214, 0x20, RZ ;  /* 0x00000020d6d67810 */ /* 0x000fe20007ffe0ff */
[----:B--2---:R-:W-:-:S02]  /*11b0*/  HADD2.F32 R11, -RZ, R180.H0_H0 ;  /* 0x200000b4ff0b7230 */ /* 0x004fc40000004100 */
[----:B------:R-:W-:-:S03]  /*11c0*/  HADD2.F32 R180, -RZ, R180.H1_H1 ;  /* 0x300000b4ffb47230 */ /* 0x000fc60000004100 */
[----:B------:R-:W-:Y:S01]  /*11d0*/  FMUL.FTZ R15, R7, R11 ;  /* 0x0000000b070f7220 */ /* 0x000fe20000410000 */
[----:B------:R-:W-:Y:S02]  /*11e0*/  HADD2.F32 R7, -RZ, R164.H1_H1 ;  /* 0x300000a4ff077230 */ /* 0x000fe40000004100 */
[C---:B---3--:R-:W-:Y:S01]  /*11f0*/  FADD.FTZ R30, -R204.reuse, R189 ;  /* 0x000000bdcc1e7221 */ /* 0x048fe20000010100 */
[----:B------:R-:W-:-:S03]  /*1200*/  FADD.FTZ R190, -R204, R190 ;  /* 0x000000beccbe7221 */ /* 0x000fc60000010100 */
[----:B-----5:R-:W-:Y:S01]  /*1210*/  FMUL.FTZ R209, R3, R30 ;  /* 0x0000001e03d17220 */ /* 0x020fe20000410000 */
[C---:B------:R-:W-:Y:S01]  /*1220*/  FADD.FTZ R30, -R204.reuse, R191 ;  /* 0x000000bfcc1e7221 */ /* 0x040fe20000010100 */
[-C--:B------:R-:W-:Y:S01]  /*1230*/  FMUL.FTZ R220, R7, R180.reuse ;  /* 0x000000b407dc7220 */ /* 0x080fe20000410000 */
[--C-:B------:R-:W-:Y:S02]  /*1240*/  HADD2.F32 R7, -RZ, R181.reuse.H0_H0 ;  /* 0x200000b5ff077230 */ /* 0x100fe40000004100 */
[----:B------:R-:W-:Y:S01]  /*1250*/  FADD.FTZ R101, R101, R180 ;  /* 0x000000b465657221 */ /* 0x000fe20000010000 */
[----:B------:R-:W-:Y:S01]  /*1260*/  FFMA.FTZ R141, R209, R180, R141 ;  /* 0x000000b4d18d7223 */ /* 0x000fe2000001008d */
[C---:B------:R-:W-:Y:S01]  /*1270*/  FMUL.FTZ R202, R3.reuse, R190 ;  /* 0x000000be03ca7220 */ /* 0x040fe20000410000 */
[----:B------:R-:W-:Y:S02]  /*1280*/  HADD2.F32 R180, -RZ, R181.H1_H1 ;  /* 0x300000b5ffb47230 */ /* 0x000fe40000004100 */
[----:B------:R-:W-:Y:S01]  /*1290*/  FMUL.FTZ R195, R3, R30 ;  /* 0x0000001e03c37220 */ /* 0x000fe20000410000 */
[----:B----4-:R-:W-:Y:S01]  /*12a0*/  FADD.FTZ R30, -R204, R184 ;  /* 0x000000b8cc1e7221 */ /* 0x010fe20000010100 */
[----:B------:R-:W-:Y:S01]  /*12b0*/  FADD.FTZ R102, R102, R7 ;  /* 0x0000000766667221 */ /* 0x000fe20000010000 */
[-C--:B------:R-:W-:Y:S01]  /*12c0*/  FFMA.FTZ R142, R202, R7.reuse, R142 ;  /* 0x00000007ca8e7223 */ /* 0x080fe2000001008e */
[----:B------:R-:W-:Y:S01]  /*12d0*/  FMUL.FTZ R250, R250, R7 ;  /* 0x00000007fafa7220 */ /* 0x000fe20000410000 */
[----:B------:R-:W-:-:S02]  /*12e0*/  HADD2.F32 R7, -RZ, R182.H0_H0 ;  /* 0x200000b6ff077230 */ /* 0x000fc40000004100 */
[----:B------:R-:W-:Y:S01]  /*12f0*/  FADD.FTZ R103, R103, R180 ;  /* 0x000000b467677221 */ /* 0x000fe20000010000 */
[-C--:B------:R-:W-:Y:S01]  /*1300*/  FFMA.FTZ R143, R195, R180.reuse, R143 ;  /* 0x000000b4c38f7223 */ /* 0x080fe2000001008f */
[----:B------:R-:W-:Y:S01]  /*1310*/  FMUL.FTZ R246, R246, R180 ;  /* 0x000000b4f6f67220 */ /* 0x000fe20000410000 */
[C---:B------:R-:W-:Y:S01]  /*1320*/  FMUL.FTZ R30, R3.reuse, R30 ;  /* 0x0000001e031e7220 */ /* 0x040fe20000410000 */
        /* <DEDUP_REMOVED lines=13> */
[C---:B------:R-:W-:Y:S01]  /*1400*/  FFMA.FTZ R182, R217.reuse, R15, R215 ;  /* 0x0000000fd9b67223 */ /* 0x040fe200000100d7 */
[----:B------:R-:W-:Y:S01]  /*1410*/  FADD.FTZ R100, R100, R11 ;  /* 0x0000000b64647221 */ /* 0x000fe20000010000 */
[----:B------:R-:W-:Y:S01]  /*1420*/  FFMA.FTZ R140, R217, R11, R140 ;  /* 0x0000000bd98c7223 */ /* 0x000fe2000001008c */
[----:B------:R-:W-:-:S02]  /*1430*/  HADD2.F32 R225, -RZ, R183.H0_H0 ;  /* 0x200000b7ffe17230 */ /* 0x000fc40000004100 */
[----:B------:R-:W-:Y:S01]  /*1440*/  FMUL.FTZ R11, R3, R186 ;  /* 0x000000ba030b7220 */ /* 0x000fe20000410000 */
[----:B------:R-:W-:Y:S01]  /*1450*/  HADD2.F32 R180, -RZ, R167.H0_H0 ;  /* 0x200000a7ffb47230 */ /* 0x000fe20000004100 */
[----:B------:R0:W-:Y:S01]  /*1460*/  STL [R1+0x14], R15 ;  /* 0x0000140f01007387 */ /* 0x0001e20000100800 */
[----:B------:R-:W-:Y:S01]  /*1470*/  FFMA.FTZ R181, R209, R220, R182 ;  /* 0x000000dcd1b57223 */ /* 0x000fe200000100b6 */
[----:B------:R-:W-:Y:S01]  /*1480*/  FADD.FTZ R98, R98, R225 ;  /* 0x000000e162627221 */ /* 0x000fe20000010000 */
[-C--:B------:R-:W-:Y:S01]  /*1490*/  FFMA.FTZ R138, R11, R225.reuse, R138 ;  /* 0x000000e10b8a7223 */ /* 0x080fe2000001008a */
[----:B------:R-:W-:Y:S01]  /*14a0*/  FMUL.FTZ R225, R180, R225 ;  /* 0x000000e1b4e17220 */ /* 0x000fe20000410000 */
[----:B------:R-:W-:Y:S01]  /*14b0*/  FFMA.FTZ R180, R202, R250, R181 ;  /* 0x000000facab47223 */ /* 0x000fe200000100b5 */
[----:B0-----:R-:W-:Y:S01]  /*14c0*/  FADD.FTZ R15, R216, R220 ;  /* 0x000000dcd80f7221 */ /* 0x001fe20000010000 */
[----:B------:R0:W-:Y:S03]  /*14d0*/  STL [R1+0x4], R220 ;  /* 0x000004dc01007387 */ /* 0x0001e60000100800 */
[----:B------:R-:W-:Y:S01]  /*14e0*/  FADD.FTZ R15, R15, R250 ;  /* 0x000000fa0f0f7221 */ /* 0x000fe20000010000 */
[----:B------:R-:W-:-:S03]  /*14f0*/  FADD.FTZ R182, -R204, R187 ;  /* 0x000000bbccb67221 */ /* 0x000fc60000010100 */
[----:B------:R-:W-:Y:S01]  /*1500*/  FADD.FTZ R181, R15, R246 ;  /* 0x000000f60fb57221 */ /* 0x000fe20000010000 */
[----:B0-----:R-:W-:Y:S02]  /*1510*/  HADD2.F32 R220, -RZ, R183.H1_H1 ;  /* 0x300000b7ffdc7230 */ /* 0x001fe40000004100 */
[----:B------:R-:W-:Y:S01]  /*1520*/  FFMA.FTZ R183, R195, R246, R180 ;  /* 0x000000f6c3b77223 */ /* 0x000fe200000100b4 */
[----:B------:R-:W-:Y:S01]  /*1530*/  FMUL.FTZ R15, R3, R182 ;  /* 0x000000b6030f7220 */ /* 0x000fe20000410000 */
[----:B------:R-:W-:Y:S02]  /*1540*/  FADD.FTZ R180, R181, R242 ;  /* 0x000000f2b5b47221 */ /* 0x000fe40000010000 */
[----:B------:R-:W-:Y:S01]  /*1550*/  FFMA.FTZ R182, R30, R242, R183 ;  /* 0x000000f21eb67223 */ /* 0x000fe200000100b7 */
        /* <DEDUP_REMOVED lines=10> */
.L_x_15581:
[----:B------:R-:W-:Y:S05]  /*1600*/  BSYNC.RECONVERGENT B1 ;  /* 0x0000000000017941 */ /* 0x000fea0003800200 */
.L_x_15580:
[----:B------:R-:W-:Y:S04]  /*1610*/  BSSY.RECONVERGENT B1, `(.L_x_15582) ;  /* 0x000005d000017945 */ /* 0x000fe80003800200 */
[----:B------:R-:W-:Y:S05]  /*1620*/  @!P2 BRA `(.L_x_15583) ;  /* 0x00000004006ca947 */ /* 0x000fea0003800000 */
[----:B------:R-:W0:Y:S01]  /*1630*/  LDC.64 R180, c[0x0][0x428] ;  /* 0x00010a00ffb47b82 */ /* 0x000e220000000a00 */
[----:B------:R-:W-:-:S07]  /*1640*/  ISETP.NE.U32.AND P0, PT, RZ, UR10, PT ;  /* 0x0000000aff007c0c */ /* 0x000fce000bf05070 */
[----:B------:R-:W1:Y:S01]  /*1650*/  LDC.64 R184, c[0x0][0x3a8] ;  /* 0x0000ea00ffb87b82 */ /* 0x000e620000000a00 */
[----:B------:R-:W-:-:S13]  /*1660*/  ISETP.NE.AND.EX P0, PT, RZ, UR11, PT, P0 ;  /* 0x0000000bff007c0c */ /* 0x000fda000bf05300 */
[----:B------:R-:W2:Y:S01]  /*1670*/  @P0 LDC.64 R26, c[0x0][0x438] ;  /* 0x00010e00ff1a0b82 */ /* 0x000ea20000000a00 */
[----:B0-----:R-:W-:-:S06]  /*1680*/  IMAD.WIDE.U32 R180, R214, 0x10, R180 ;  /* 0x00000010d6b47825 */ /* 0x001fcc00078e00b4 */
[----:B------:R-:W3:Y:S01]  /*1690*/  LDG.E.128 R180, desc[UR6][R180.64] ;  /* 0x00000006b4b47981 */ /* 0x000ee2000c1e1d00 */
[----:B-1----:R-:W-:-:S05]  /*16a0*/  IMAD.WIDE.U32 R184, R214, 0x20, R184 ;  /* 0x00000020d6b87825 */ /* 0x002fca00078e00b8 */
[----:B------:R-:W4:Y:S04]  /*16b0*/  LDG.E.128 R188, desc[UR6][R184.64] ;  /* 0x00000006b8bc7981 */ /* 0x000f28000c1e1d00 */
[----:B------:R-:W4:Y:S01]  /*16c0*/  LDG.E.128 R184, desc[UR6][R184.64+0x10] ;  /* 0x00001006b8b87981 */ /* 0x000f22000c1e1d00 */
[----:B--2---:R-:W-:-:S05]  /*16d0*/  @P0 IMAD.WIDE.U32 R26, R214, 0x20, R26 ;  /* 0x00000020d61a0825 */ /* 0x004fca00078e001a */
        /* <DEDUP_REMOVED lines=9> */
[----:B------:R-:W-:Y:S02]  /*1770*/  HADD2.F32 R222, -RZ, R163.H0_H0 ;  /* 0x200000a3ffde7230 */ /* 0x000fe40000004100 */
[----:B------:R-:W-:Y:S01]  /*1780*/  HADD2.F32 R235, -RZ, R162.H1_H1 ;  /* 0x300000a2ffeb7230 */ /* 0x000fe20000004100 */
[----:B------:R-:W-:Y:S01]  /*1790*/  IADD3 R214, PT, PT, R214, 0x20, RZ ;  /* 0x00000020d6d67810 */ /* 0x000fe20007ffe0ff */
[----:B---3--:R-:W-:-:S02]  /*17a0*/  HADD2.F32 R201, -RZ, R180.H0_H0 ;  /* 0x200000b4ffc97230 */ /* 0x008fc40000004100 */
[----:B------:R-:W-:-:S03]  /*17b0*/  HADD2.F32 R180, -RZ, R180.H1_H1 ;  /* 0x300000b4ffb47230 */ /* 0x000fc60000004100 */
[-C--:B------:R-:W-:Y:S01]  /*17c0*/  FMUL.FTZ R219, R4, R201.reuse ;  /* 0x000000c904db7220 */ /* 0x080fe20000410000 */
[C---:B----4-:R-:W-:Y:S01]  /*17d0*/  FADD.FTZ R188, -R204.reuse, R188 ;  /* 0x000000bcccbc7221 */ /* 0x050fe20000010100 */
[----:B------:R-:W-:Y:S02]  /*17e0*/  HADD2.F32 R4, -RZ, R160.H1_H1 ;  /* 0x300000a0ff047230 */ /* 0x000fe40000004100 */
[----:B------:R-:W-:Y:S01]  /*17f0*/  FADD.FTZ R190, -R204, R190 ;  /* 0x000000beccbe7221 */ /* 0x000fe20000010100 */
[----:B-----5:R-:W-:Y:S01]  /*1800*/  FMUL.FTZ R213, R3, R188 ;  /* 0x000000bc03d57220 */ /* 0x020fe20000410000 */
[----:B------:R-:W-:Y:S01]  /*1810*/  FADD.FTZ R92, R92, R201 ;  /* 0x000000c95c5c7221 */ /* 0x000fe20000010000 */
[----:B------:R-:W-:Y:S01]  /*1820*/  FMUL.FTZ R16, R4, R180 ;  /* 0x000000b404107220 */ /* 0x000fe20000410000 */
[----:B------:R-:W-:Y:S02]  /*1830*/  HADD2.F32 R4, -RZ, R181.H0_H0 ;  /* 0x200000b5ff047230 */ /* 0x000fe40000004100 */
[----:B------:R-:W-:Y:S01]  /*1840*/  FFMA.FTZ R132, R213, R201, R132 ;  /* 0x000000c9d5847223 */ /* 0x000fe20000010084 */
[----:B------:R-:W-:Y:S01]  /*1850*/  FMUL.FTZ R201, R3, R190 ;  /* 0x000000be03c97220 */ /* 0x000fe20000410000 */
[----:B------:R-:W-:Y:S01]  /*1860*/  FADD.FTZ R194, -R204, R191 ;  /* 0x000000bfccc27221 */ /* 0x000fe20000010100 */
[----:B------:R-:W-:-:S02]  /*1870*/  FADD.FTZ R94, R94, R4 ;  /* 0x000000045e5e7221 */ /* 0x000fc40000010000 */
[-C--:B------:R-:W-:Y:S01]  /*1880*/  FFMA.FTZ R134, R201, R4.reuse, R134 ;  /* 0x00000004c9867223 */ /* 0x080fe20000010086 */
[----:B------:R-:W-:Y:S01]  /*1890*/  FMUL.FTZ R249, R249, R4 ;  /* 0x00000004f9f97220 */ /* 0x000fe20000410000 */
[----:B------:R-:W-:Y:S02]  /*18a0*/  HADD2.F32 R4, -RZ, R181.H1_H1 ;  /* 0x300000b5ff047230 */ /* 0x000fe40000004100 */
[----:B------:R-:W-:Y:S01]  /*18b0*/  FMUL.FTZ R194, R3, R194 ;  /* 0x000000c203c27220 */ /* 0x000fe20000410000 */
[C---:B------:R-:W-:Y:S01]  /*18c0*/  FADD.FTZ R184, -R204.reuse, R184 ;  /* 0x000000b8ccb87221 */ /* 0x040fe20000010100 */
[----:B------:R-:W-:Y:S01]  /*18d0*/  FADD.FTZ R208, -R204, R189 ;  /* 0x000000bdccd07221 */ /* 0x000fe20000010100 */
[----:B------:R-:W-:Y:S02]  /*18e0*/  HADD2.F32 R181, -RZ, R182.H0_H0 ;  /* 0x200000b6ffb57230 */ /* 0x000fe40000004100 */
[----:B------:R-:W-:Y:S01]  /*18f0*/  FADD.FTZ R95, R95, R4 ;  /* 0x000000045f5f7221 */ /* 0x000fe20000010000 */
[-C--:B------:R-:W-:Y:S01]  /*1900*/  FFMA.FTZ R135, R194, R4.reuse, R135 ;  /* 0x00000004c2877223 */ /* 0x080fe20000010087 */
[----:B------:R-:W-:Y:S01]  /*1910*/  FMUL.FTZ R245, R245, R4 ;  /* 0x00000004f5f57220 */ /* 0x000fe20000410000 */
[C---:B------:R-:W-:Y:S01]  /*1920*/  FMUL.FTZ R4, R3.reuse, R184 ;  /* 0x000000b803047220 */ /* 0x040fe20000410000 */
[----:B------:R-:W-:Y:S01]  /*1930*/  FADD.FTZ R12, -R204, R186 ;  /* 0x000000bacc0c7221 */ /* 0x000fe20000010100 */
[----:B------:R-:W-:Y:S01]  /*1940*/  FADD.FTZ R216, R216, R219 ;  /* 0x000000dbd8d87221 */ /* 0x000fe20000010000 */
[----:B------:R-:W-:Y:S01]  /*1950*/  FMUL.FTZ R208, R3, R208 ;  /* 0x000000d003d07220 */ /* 0x000fe20000410000 */
[----:B------:R-:W-:Y:S01]  /*1960*/  FFMA.FTZ R215, R213, R219, R215 ;  /* 0x000000dbd5d77223 */ /* 0x000fe200000100d7 */
[----:B------:R-:W-:Y:S01]  /*1970*/  FADD.FTZ R88, R88, R181 ;  /* 0x000000b558587221 */ /* 0x000fe20000010000 */
[-C--:B------:R-:W-:Y:S01]  /*1980*/  FFMA.FTZ R128, R4, R181.reuse, R128 ;  /* 0x000000b504807223 */ /* 0x080fe20000010080 */
[----:B------:R-:W-:Y:S01]  /*1990*/  FMUL.FTZ R241, R241, R181 ;  /* 0x000000b5f1f17220 */ /* 0x000fe20000410000 */
[----:B------:R-:W-:Y:S01]  /*19a0*/  STL [R1+0x10], R219 ;  /* 0x000010db01007387 */ /* 0x000fe20000100800 */
[----:B------:R-:W-:-:S02]  /*19b0*/  HADD2.F32 R181, -RZ, R183.H0_H0 ;  /* 0x200000b7ffb57230 */ /* 0x000fc40000004100 */
[----:B------:R-:W-:Y:S01]  /*19c0*/  FMUL.FTZ R12, R3, R12 ;  /* 0x0000000c030c7220 */ /* 0x000fe20000410000 */
[----:B------:R-:W-:Y:S01]  /*19d0*/  FADD.FTZ R216, R216, R16 ;  /* 0x00000010d8d87221 */ /* 0x000fe20000010000 */
[----:B------:R0:W-:Y:S01]  /*19e0*/  STL [R1], R16 ;  /* 0x0000001001007387 */ /* 0x0001e20000100800 */
[----:B------:R-:W-:Y:S01]  /*19f0*/  FADD.FTZ R90, R90, R181 ;  /* 0x000000b55a5a7221 */ /* 0x000fe20000010000 */
[-C--:B------:R-:W-:Y:S01]  /*1a00*/  FFMA.FTZ R130, R12, R181.reuse, R130 ;  /* 0x000000b50c827223 */ /* 0x080fe20000010082 */
[----:B------:R-:W-:Y:S01]  /*1a10*/  FMUL.FTZ R222, R222, R181 ;  /* 0x000000b5dede7220 */ /* 0x000fe20000410000 */
[----:B------:R-:W-:Y:S01]  /*1a20*/  FADD.FTZ R216, R216, R249 ;  /* 0x000000f9d8d87221 */ /* 0x000fe20000010000 */
[----:B0-----:R-:W-:Y:S01]  /*1a30*/  FFMA.FTZ R16, R208, R16, R215 ;  /* 0x00000010d0107223 */ /* 0x001fe200000100d7 */
[----:B------:R-:W-:-:S03]  /*1a40*/  HADD2.F32 R182, -RZ, R182.H1_H1 ;  /* 0x300000b6ffb67230 */ /* 0x000fc60000004100 */
[----:B------:R-:W-:Y:S01]  /*1a50*/  FFMA.FTZ R181, R201, R249, R16 ;  /* 0x000000f9c9b57223 */ /* 0x000fe20000010010 */
[----:B------:R-:W-:Y:S01]  /*1a60*/  FADD.FTZ R8, -R204, R185 ;  /* 0x000000b9cc087221 */ /* 0x000fe20000010100 */
[----:B------:R-:W-:Y:S02]  /*1a70*/  FADD.FTZ R216, R216, R245 ;  /* 0x000000f5d8d87221 */ /* 0x000fe40000010000 */
        /* <DEDUP_REMOVED lines=8> */
[----:B------:R-:W-:-:S02]  /*1b00*/  HADD2.F32 R219, -RZ, R163.H1_H1 ;  /* 0x300000a3ffdb7230 */ /* 0x000fc40000004100 */
[----:B------:R-:W-:Y:S01]  /*1b10*/  FADD.FTZ R16, -R204, R187 ;  /* 0x000000bbcc107221 */ /* 0x000fe20000010100 */
[----:B------:R-:W-:Y:S01]  /*1b20*/  FADD.FTZ R181, R216, R235 ;  /* 0x000000ebd8b57221 */ /* 0x000fe20000010000 */
[----:B------:R-:W-:Y:S02]  /*1b30*/  FFMA.FTZ R183, R8, R235, R183 ;  /* 0x000000eb08b77223 */ /* 0x000fe400000100b7 */
        /* <DEDUP_REMOVED lines=10> */
.L_x_15583:
[----:B------:R-:W-:Y:S05]  /*1be0*/  BSYNC.RECONVERGENT B1 ;  /* 0x0000000000017941 */ /* 0x000fea0003800200 */
.L_x_15582:
[----:B------:R-:W-:Y:S04]  /*1bf0*/  BSSY.RECONVERGENT B1, `(.L_x_15584) ;  /* 0x000005c000017945 */ /* 0x000fe80003800200 */
[----:B------:R-:W-:Y:S05]  /*1c00*/  @!P1 BRA `(.L_x_15585) ;  /* 0x0000000400689947 */ /* 0x000fea0003800000 */
[----:B------:R-:W0:Y:S01]  /*1c10*/  LDC.64 R184, c[0x0][0x3a8] ;  /* 0x0000ea00ffb87b82 */ /* 0x000e220000000a00 */
[----:B------:R-:W-:-:S07]  /*1c20*/  ISETP.NE.U32.AND P0, PT, RZ, UR10, PT ;  /* 0x0000000aff007c0c */ /* 0x000fce000bf05070 */
[----:B------:R-:W1:Y:S01]  /*1c30*/  LDC.64 R180, c[0x0][0x428] ;  /* 0x00010a00ffb47b82 */ /* 0x000e620000000a00 */
[----:B------:R-:W-:-:S13]  /*1c40*/  ISETP.NE.AND.EX P0, PT, RZ, UR11, PT, P0 ;  /* 0x0000000bff007c0c */ /* 0x000fda000bf05300 */
[----:B------:R-:W2:Y:S01]  /*1c50*/  @P0 LDC.64 R20, c[0x0][0x438] ;  /* 0x00010e00ff140b82 */ /* 0x000ea20000000a00 */
[----:B0-----:R-:W-:-:S05]  /*1c60*/  IMAD.WIDE.U32 R184, R214, 0x20, R184 ;  /* 0x00000020d6b87825 */ /* 0x001fca00078e00b8 */
[----:B------:R-:W3:Y:S01]  /*1c70*/  LDG.E.128 R188, desc[UR6][R184.64] ;  /* 0x00000006b8bc7981 */ /* 0x000ee2000c1e1d00 */
[----:B-1----:R-:W-:-:S06]  /*1c80*/  IMAD.WIDE.U32 R180, R214, 0x10, R180 ;  /* 0x00000010d6b47825 */ /* 0x002fcc00078e00b4 */
        /* <DEDUP_REMOVED lines=8> */
[--C-:B------:R-:W-:Y:S02]  /*1d10*/  HADD2.F32 R5, -RZ, R156.reuse.H0_H0 ;  /* 0x2000009cff057230 */ /* 0x100fe40000004100 */
[----:B------:R-:W-:Y:S02]  /*1d20*/  HADD2.F32 R252, -RZ, R156.H1_H1 ;  /* 0x3000009cfffc7230 */ /* 0x000fe40000004100 */
[--C-:B------:R-:W-:Y:S02]  /*1d30*/  HADD2.F32 R248, -RZ, R157.reuse.H0_H0 ;  /* 0x2000009dfff87230 */ /* 0x100fe40000004100 */
[----:B------:R-:W-:Y:S02]  /*1d40*/  HADD2.F32 R244, -RZ, R157.H1_H1 ;  /* 0x3000009dfff47230 */ /* 0x000fe40000004100 */
[--C-:B------:R-:W-:Y:S02]  /*1d50*/  HADD2.F32 R240, -RZ, R158.reuse.H0_H0 ;  /* 0x2000009efff07230 */ /* 0x100fe40000004100 */
[----:B------:R-:W-:Y:S01]  /*1d60*/  HADD2.F32 R234, -RZ, R158.H1_H1 ;  /* 0x3000009effea7230 */ /* 0x000fe20000004100 */
[----:B------:R-:W-:Y:S01]  /*1d70*/  IADD3 R214, PT, PT, R214, 0x20, RZ ;  /* 0x00000020d6d67810 */ /* 0x000fe20007ffe0ff */
[----:B---3--:R-:W-:-:S04]  /*1d80*/  FADD.FTZ R188, -R204, R188 ;  /* 0x000000bcccbc7221 */ /* 0x008fc80000010100 */
[C---:B-----5:R-:W-:Y:S01]  /*1d90*/  FMUL.FTZ R212, R3.reuse, R188 ;  /* 0x000000bc03d47220 */ /* 0x060fe20000410000 */
[C---:B------:R-:W-:Y:S01]  /*1da0*/  FADD.FTZ R188, -R204.reuse, R189 ;  /* 0x000000bdccbc7221 */ /* 0x040fe20000010100 */
[C---:B------:R-:W-:Y:S01]  /*1db0*/  FADD.FTZ R190, -R204.reuse, R190 ;  /* 0x000000beccbe7221 */ /* 0x040fe20000010100 */
[--C-:B----4-:R-:W-:Y:S02]  /*1dc0*/  HADD2.F32 R9, -RZ, R180.reuse.H0_H0 ;  /* 0x200000b4ff097230 */ /* 0x110fe40000004100 */
[----:B------:R-:W-:Y:S01]  /*1dd0*/  FMUL.FTZ R207, R3, R188 ;  /* 0x000000bc03cf7220 */ /* 0x000fe20000410000 */
[----:B------:R-:W-:Y:S02]  /*1de0*/  HADD2.F32 R180, -RZ, R180.H1_H1 ;  /* 0x300000b4ffb47230 */ /* 0x000fe40000004100 */
[----:B------:R-:W-:Y:S01]  /*1df0*/  FADD.FTZ R188, -R204, R191 ;  /* 0x000000bfccbc7221 */ /* 0x000fe20000010100 */
[----:B------:R-:W-:Y:S01]  /*1e00*/  FMUL.FTZ R218, R5, R9 ;  /* 0x0000000905da7220 */ /* 0x000fe20000410000 */
[----:B------:R-:W-:-:S02]  /*1e10*/  HADD2.F32 R5, -RZ, R181.H0_H0 ;  /* 0x200000b5ff057230 */ /* 0x000fc40000004100 */
[----:B------:R-:W-:Y:S01]  /*1e20*/  FADD.FTZ R85, R85, R180 ;  /* 0x000000b455557221 */ /* 0x000fe20000010000 */
[-C--:B------:R-:W-:Y:S01]  /*1e30*/  FFMA.FTZ R125, R207, R180.reuse, R125 ;  /* 0x000000b4cf7d7223 */ /* 0x080fe2000001007d */
[----:B------:R-:W-:Y:S01]  /*1e40*/  FMUL.FTZ R252, R252, R180 ;  /* 0x000000b4fcfc7220 */ /* 0x000fe20000410000 */
[C---:B------:R-:W-:Y:S01]  /*1e50*/  FMUL.FTZ R200, R3.reuse, R190 ;  /* 0x000000be03c87220 */ /* 0x040fe20000410000 */
[----:B------:R-:W-:Y:S02]  /*1e60*/  HADD2.F32 R180, -RZ, R181.H1_H1 ;  /* 0x300000b5ffb47230 */ /* 0x000fe40000004100 */
[----:B------:R-:W-:Y:S01]  /*1e70*/  FMUL.FTZ R193, R3, R188 ;  /* 0x000000bc03c17220 */ /* 0x000fe20000410000 */
[----:B------:R-:W-:Y:S01]  /*1e80*/  FADD.FTZ R184, -R204, R184 ;  /* 0x000000b8ccb87221 */ /* 0x000fe20000010100 */
[----:B------:R-:W-:Y:S01]  /*1e90*/  FADD.FTZ R84, R84, R9 ;  /* 0x0000000954547221 */ /* 0x000fe20000010000 */
[----:B------:R-:W-:Y:S01]  /*1ea0*/  FFMA.FTZ R124, R212, R9, R124 ;  /* 0x00000009d47c7223 */ /* 0x000fe2000001007c */
[----:B------:R-:W-:Y:S01]  /*1eb0*/  FADD.FTZ R86, R86, R5 ;  /* 0x0000000556567221 */ /* 0x000fe20000010000 */
[-C--:B------:R-:W-:Y:S01]  /*1ec0*/  FFMA.FTZ R126, R200, R5.reuse, R126 ;  /* 0x00000005c87e7223 */ /* 0x080fe2000001007e */
[----:B------:R-:W-:Y:S01]  /*1ed0*/  FMUL.FTZ R248, R248, R5 ;  /* 0x00000005f8f87220 */ /* 0x000fe20000410000 */
[----:B------:R-:W-:-:S02]  /*1ee0*/  HADD2.F32 R9, -RZ, R182.H0_H0 ;  /* 0x200000b6ff097230 */ /* 0x000fc40000004100 */
        /* <DEDUP_REMOVED lines=8> */
[----:B------:R-:W-:Y:S02]  /*1f70*/  HADD2.F32 R182, -RZ, R182.H1_H1 ;  /* 0x300000b6ffb67230 */ /* 0x000fe40000004100 */
[----:B------:R-:W-:Y:S01]  /*1f80*/  FMUL.FTZ R9, R3, R180 ;  /* 0x000000b403097220 */ /* 0x000fe20000410000 */
[----:B------:R-:W-:Y:S01]  /*1f90*/  FADD.FTZ R186, -R204, R186 ;  /* 0x000000baccba7221 */ /* 0x000fe20000010100 */
[----:B------:R-:W-:Y:S01]  /*1fa0*/  FADD.FTZ R17, R216, R218 ;  /* 0x000000dad8117221 */ /* 0x000fe20000010000 */
[----:B------:R-:W-:Y:S01]  /*1fb0*/  FADD.FTZ R81, R81, R182 ;  /* 0x000000b651517221 */ /* 0x000fe20000010000 */
[-C--:B------:R-:W-:Y:S01]  /*1fc0*/  FFMA.FTZ R121, R9, R182.reuse, R121 ;  /* 0x000000b609797223 */ /* 0x080fe20000010079 */
[----:B------:R-:W-:Y:S01]  /*1fd0*/  FMUL.FTZ R234, R234, R182 ;  /* 0x000000b6eaea7220 */ /* 0x000fe20000410000 */
[----:B------:R-:W-:Y:S01]  /*1fe0*/  FFMA.FTZ R182, R212, R218, R215 ;  /* 0x000000dad4b67223 */ /* 0x000fe200000100d7 */
[----:B------:R-:W-:-:S02]  /*1ff0*/  HADD2.F32 R221, -RZ, R183.H0_H0 ;  /* 0x200000b7ffdd7230 */ /* 0x000fc40000004100 */
[----:B------:R-:W-:Y:S01]  /*2000*/  FMUL.FTZ R13, R3, R186 ;  /* 0x000000ba030d7220 */ /* 0x000fe20000410000 */
[----:B------:R-:W-:Y:S02]  /*2010*/  HADD2.F32 R180, -RZ, R159.H0_H0 ;  /* 0x2000009fffb47230 */ /* 0x000fe40000004100 */
[----:B------:R-:W-:Y:S01]  /*2020*/  FADD.FTZ R17, R17, R252 ;  /* 0x000000fc11117221 */ /* 0x000fe20000010000 */
[----:B------:R-:W-:Y:S01]  /*2030*/  FFMA.FTZ R181, R207, R252, R182 ;  /* 0x000000fccfb57223 */ /* 0x000fe200000100b6 */
[----:B------:R-:W-:Y:S01]  /*2040*/  FADD.FTZ R82, R82, R221 ;  /* 0x000000dd52527221 */ /* 0x000fe20000010000 */
[-C--:B------:R-:W-:Y:S01]  /*2050*/  FFMA.FTZ R122, R13, R221.reuse, R122 ;  /* 0x000000dd0d7a7223 */ /* 0x080fe2000001007a */
[----:B------:R-:W-:Y:S01]  /*2060*/  FMUL.FTZ R221, R180, R221 ;  /* 0x000000ddb4dd7220 */ /* 0x000fe20000410000 */
[----:B------:R-:W-:Y:S01]  /*2070*/  FADD.FTZ R17, R17, R248 ;  /* 0x000000f811117221 */ /* 0x000fe20000010000 */
[----:B------:R-:W-:Y:S01]  /*2080*/  FFMA.FTZ R180, R200, R248, R181 ;  /* 0x000000f8c8b47223 */ /* 0x000fe200000100b5 */
[----:B------:R-:W-:-:S02]  /*2090*/  FADD.FTZ R182, -R204, R187 ;  /* 0x000000bbccb67221 */ /* 0x000fc40000010100 */
[----:B------:R-:W-:Y:S01]  /*20a0*/  FADD.FTZ R181, R17, R244 ;  /* 0x000000f411b57221 */ /* 0x000fe20000010000 */
[----:B------:R-:W-:Y:S01]  /*20b0*/  FFMA.FTZ R180, R193, R244, R180 ;  /* 0x000000f4c1b47223 */ /* 0x000fe200000100b4 */
[----:B------:R0:W-:Y:S01]  /*20c0*/  STL [R1+0xc], R218 ;  /* 0x00000cda01007387 */ /* 0x0001e20000100800 */
[----:B------:R-:W-:Y:S02]  /*20d0*/  FMUL.FTZ R17, R3, R182 ;  /* 0x000000b603117220 */ /* 0x000fe40000410000 */
[----:B------:R-:W-:Y:S01]  /*20e0*/  FFMA.FTZ R182, R5, R240, R180 ;  /* 0x000000f005b67223 */ /* 0x000fe200000100b4 */
[----:B0-----:R-:W-:Y:S02]  /*20f0*/  HADD2.F32 R218, -RZ, R183.H1_H1 ;  /* 0x300000b7ffda7230 */ /* 0x001fe40000004100 */
[----:B------:R-:W-:Y:S01]  /*2100*/  FADD.FTZ R183, R181, R240 ;  /* 0x000000f0b5b77221 */ /* 0x000fe20000010000 */
[----:B------:R-:W-:Y:S02]  /*2110*/  HADD2.F32 R181, -RZ, R159.H1_H1 ;  /* 0x3000009fffb57230 */ /* 0x000fe40000004100 */
[----:B------:R-:W-:Y:S01]  /*2120*/  FFMA.FTZ R182, R9, R234, R182 ;  /* 0x000000ea09b67223 */ /* 0x000fe200000100b6 */
[----:B------:R-:W-:Y:S01]  /*2130*/  FADD.FTZ R180, R183, R234 ;  /* 0x000000eab7b47221 */ /* 0x000fe20000010000 */
[----:B------:R-:W-:Y:S01]  /*2140*/  FADD.FTZ R83, R83, R218 ;  /* 0x000000da53537221 */ /* 0x000fe20000010000 */
[-C--:B------:R-:W-:Y:S01]  /*2150*/  FFMA.FTZ R123, R17, R218.reuse, R123 ;  /* 0x000000da117b7223 */ /* 0x080fe2000001007b */
[----:B------:R-:W-:Y:S01]  /*2160*/  FMUL.FTZ R218, R181, R218 ;  /* 0x000000dab5da7220 */ /* 0x000fe20000410000 */
[----:B------:R-:W-:Y:S01]  /*2170*/  FADD.FTZ R181, R180, R221 ;  /* 0x000000ddb4b57221 */ /* 0x000fe20000010000 */
[----:B------:R-:W-:-:S03]  /*2180*/  FFMA.FTZ R182, R13, R221, R182 ;  /* 0x000000dd0db67223 */ /* 0x000fc600000100b6 */
[----:B------:R-:W-:Y:S01]  /*2190*/  FADD.FTZ R216, R181, R218 ;  /* 0x000000dab5d87221 */ /* 0x000fe20000010000 */
[----:B------:R-:W-:-:S07]  /*21a0*/  FFMA.FTZ R215, R17, R218, R182 ;  /* 0x000000da11d77223 */ /* 0x000fce00000100b6 */
.L_x_15585:
[----:B------:R-:W-:Y:S05]  /*21b0*/  BSYNC.RECONVERGENT B1 ;  /* 0x0000000000017941 */ /* 0x000fea0003800200 */
.L_x_15584:
[----:B------:R-:W2:Y:S01]  /*21c0*/  LDL R180, [R1+0x18] ;  /* 0x0000180001b47983 */ /* 0x000ea20000100800 */
[----:B------:R-:W-:Y:S01]  /*21d0*/  BSSY.RECONVERGENT B1, `(.L_x_15586) ;  /* 0x000005b000017945 */ /* 0x000fe20003800200 */
[----:B--2---:R-:W-:-:S13]  /*21e0*/  ISETP.GE.U32.AND P0, PT, R180, 0xa0, PT ;  /* 0x000000a0b400780c */ /* 0x004fda0003f06070 */
[----:B------:R-:W-:Y:S05]  /*21f0*/  @!P0 BRA `(.L_x_15587) ;  /* 0x0000000400608947 */ /* 0x000fea0003800000 */
[----:B------:R-:W0:Y:S01]  /*2200*/  LDC.64 R188, c[0x0][0x3a8] ;  /* 0x0000ea00ffbc7b82 */ /* 0x000e220000000a00 */
[----:B------:R-:W-:-:S04]  /*2210*/  ISETP.NE.U32.AND P6, PT, RZ, UR10, PT ;  /* 0x0000000aff007c0c */ /* 0x000fc8000bfc5070 */
[----:B------:R-:W-:-:S03]  /*2220*/  ISETP.NE.AND.EX P6, PT, RZ, UR11, PT, P6 ;  /* 0x0000000bff007c0c */ /* 0x000fc6000bfc5360 */
[----:B------:R-:W1:Y:S08]  /*2230*/  LDC.64 R180, c[0x0][0x428] ;  /* 0x00010a00ffb47b82 */ /* 0x000e700000000a00 */
[----:B------:R-:W2:Y:S01]  /*2240*/  LDC.64 R28, c[0x0][0x3b0] ;  /* 0x0000ec00ff1c7b82 */ /* 0x000ea20000000a00 */
[----:B0-----:R-:W-:-:S07]  /*2250*/  IMAD.WIDE.U32 R188, R214, 0x20, R188 ;  /* 0x00000020d6bc7825 */ /* 0x001fce00078e00bc */
[----:B------:R-:W0:Y:S01]  /*2260*/  @P6 LDC.64 R18, c[0x0][0x438] ;  /* 0x00010e00ff126b82 */ /* 0x000e220000000a00 */
[----:B------:R-:W3:Y:S01]  /*2270*/  LDG.E.128 R184, desc[UR6][R188.64] ;  /* 0x00000006bcb87981 */ /* 0x000ee2000c1e1d00 */
[----:B-1----:R-:W-:-:S06]  /*2280*/  IMAD.WIDE.U32 R180, R214, 0x10, R180 ;  /* 0x00000010d6b47825 */ /* 0x002fcc00078e00b4 */
[----:B------:R-:W4:Y:S04]  /*2290*/  LDG.E.128 R180, desc[UR6][R180.64] ;  /* 0x00000006b4b47981 */ /* 0x000f28000c1e1d00 */
[----:B------:R-:W4:Y:S01]  /*22a0*/  LDG.E.128 R188, desc[UR6][R188.64+0x10] ;  /* 0x00001006bcbc7981 */ /* 0x000f22000c1e1d00 */
[----:B--2---:R-:W-:-:S06]  /*22b0*/  IMAD.WIDE.U32 R28, R214, 0x8, R28 ;  /* 0x00000008d61c7825 */ /* 0x004fcc00078e001c */
[----:B------:R-:W5:Y:S01]  /*22c0*/  LDG.E.64 R28, desc[UR6][R28.64] ;  /* 0x000000061c1c7981 */ /* 0x000f62000c1e1b00 */
[----:B0-----:R-:W-:-:S04]  /*22d0*/  @P6 IMAD.WIDE.U32 R18, R214, 0x20, R18 ;  /* 0x00000020d6126825 */ /* 0x001fc800078e0012 */
[--C-:B------:R-:W-:Y:S01]  /*22e0*/  HADD2.F32 R239, -RZ, R152.reuse.H0_H0 ;  /* 0x20000098ffef7230 */ /* 0x100fe20000004100 */
[----:B------:R-:W5:Y:S01]  /*22f0*/  @P6 LDG.E.128 R36, desc[UR6][R18.64] ;  /* 0x0000000612246981 */ /* 0x000f62000c1e1d00 */
[----:B------:R-:W-:-:S03]  /*2300*/  HADD2.F32 R233, -RZ, R152.H1_H1 ;  /* 0x30000098ffe97230 */ /* 0x000fc60000004100 */
[----:B------:R4:W5:Y:S01]  /*2310*/  @P6 LDG.E.128 R32, desc[UR6][R18.64+0x10] ;  /* 0x0000100612206981 */ /* 0x000962000c1e1d00 */
[--C-:B------:R-:W-:Y:S02]  /*2320*/  HADD2.F32 R232, -RZ, R153.reuse.H0_H0 ;  /* 0x20000099ffe87230 */ /* 0x100fe40000004100 */
[--C-:B------:R-:W-:Y:S02]  /*2330*/  HADD2.F32 R228, -RZ, R154.reuse.H0_H0 ;  /* 0x2000009affe47230 */ /* 0x100fe40000004100 */
[----:B------:R-:W-:Y:S02]  /*2340*/  HADD2.F32 R227, -RZ, R154.H1_H1 ;  /* 0x3000009affe37230 */ /* 0x000fe40000004100 */
[----:B------:R-:W-:Y:S02]  /*2350*/  HADD2.F32 R229, -RZ, R153.H1_H1 ;  /* 0x30000099ffe57230 */ /* 0x000fe40000004100 */
[--C-:B------:R-:W-:Y:S02]  /*2360*/  HADD2.F32 R226, -RZ, R155.reuse.H0_H0 ;  /* 0x2000009bffe27230 */ /* 0x100fe40000004100 */
[----:B------:R-:W-:-:S02]  /*2370*/  HADD2.F32 R223, -RZ, R155.H1_H1 ;  /* 0x3000009bffdf7230 */ /* 0x000fc40000004100 */
[C---:B---3--:R-:W-:Y:S01]  /*2380*/  FADD.FTZ R214, -R204.reuse, R184 ;  /* 0x000000b8ccd67221 */ /* 0x048fe20000010100 */
[----:B------:R-:W-:-:S03]  /*2390*/  FADD.FTZ R206, -R204, R185 ;  /* 0x000000b9ccce7221 */ /* 0x000fc60000010100 */
[C---:B-----5:R-:W-:Y:S01]  /*23a0*/  FMUL.FTZ R211, R3.reuse, R214 ;  /* 0x000000d603d37220 */ /* 0x060fe20000410000 */
[----:B------:R-:W-:Y:S01]  /*23b0*/  FMUL.FTZ R206, R3, R206 ;  /* 0x000000ce03ce7220 */ /* 0x000fe20000410000 */
[--C-:B----4-:R-:W-:Y:S02]  /*23c0*/  HADD2.F32 R19, -RZ, R180.reuse.H0_H0 ;  /* 0x200000b4ff137230 */ /* 0x110fe40000004100 */
[----:B------:R-:W-:Y:S02]  /*23d0*/  HADD2.F32 R180, -RZ, R180.H1_H1 ;  /* 0x300000b4ffb47230 */ /* 0x000fe40000004100 */
[----:B------:R-:W-:Y:S01]  /*23e0*/  FADD.FTZ R184, -R204, R188 ;  /* 0x000000bcccb87221 */ /* 0x000fe20000010100 */
[-C--:B------:R-:W-:Y:S01]  /*23f0*/  FMUL.FTZ R239, R239, R19.reuse ;  /* 0x00000013efef7220 */ /* 0x080fe20000410000 */
[----:B------:R-:W-:Y:S01]  /*2400*/  FADD.FTZ R76, R76, R19 ;  /* 0x000000134c4c7221 */ /* 0x000fe20000010000 */
[----:B------:R-:W-:Y:S01]  /*2410*/  FFMA.FTZ R116, R211, R19, R116 ;  /* 0x00000013d3747223 */ /* 0x000fe20000010074 */
[----:B------:R-:W-:Y:S01]  /*2420*/  FADD.FTZ R77, R77, R180 ;  /* 0x000000b44d4d7221 */ /* 0x000fe20000010000 */
[-C--:B------:R-:W-:Y:S01]  /*2430*/  FFMA.FTZ R117, R206, R180.reuse, R117 ;  /* 0x000000b4ce757223 */ /* 0x080fe20000010075 */
[----:B------:R-:W-:Y:S01]  /*2440*/  FMUL.FTZ R233, R233, R180 ;  /* 0x000000b4e9e97220 */ /* 0x000fe20000410000 */
[----:B------:R-:W-:Y:S01]  /*2450*/  FADD.FTZ R198, -R204, R189 ;  /* 0x000000bdccc67221 */ /* 0x000fe20000010100 */
[----:B------:R-:W-:-:S02]  /*2460*/  HADD2.F32 R19, -RZ, R181.H0_H0 ;  /* 0x200000b5ff137230 */ /* 0x000fc40000004100 */
[----:B------:R-:W-:Y:S01]  /*2470*/  FADD.FTZ R18, -R204, R186 ;  /* 0x000000bacc127221 */ /* 0x000fe20000010100 */
[----:B------:R-:W-:Y:S02]  /*2480*/  HADD2.F32 R180, -RZ, R181.H1_H1 ;  /* 0x300000b5ffb47230 */ /* 0x000fe40000004100 */
[----:B------:R-:W-:Y:S01]  /*2490*/  FADD.FTZ R216, R216, R239 ;  /* 0x000000efd8d87221 */ /* 0x000fe20000010000 */
[--C-:B------:R-:W-:Y:S02]  /*24a0*/  HADD2.F32 R181, -RZ, R182.reuse.H0_H0 ;  /* 0x200000b6ffb57230 */ /* 0x100fe40000004100 */
[----:B------:R-:W-:Y:S01]  /*24b0*/  FMUL.FTZ R199, R3, R184 ;  /* 0x000000b803c77220 */ /* 0x000fe20000410000 */
[----:B------:R-:W-:Y:S01]  /*24c0*/  FFMA.FTZ R215, R211, R239, R215 ;  /* 0x000000efd3d77223 */ /* 0x000fe200000100d7 */
[----:B------:R-:W-:Y:S02]  /*24d0*/  HADD2.F32 R182, -RZ, R182.H1_H1 ;  /* 0x300000b6ffb67230 */ /* 0x000fe40000004100 */
[----:B------:R-:W-:Y:S01]  /*24e0*/  FADD.FTZ R190, -R204, R190 ;  /* 0x000000beccbe7221 */ /* 0x000fe20000010100 */
[C---:B------:R-:W-:Y:S01]  /*24f0*/  FMUL.FTZ R198, R3.reuse, R198 ;  /* 0x000000c603c67220 */ /* 0x040fe20000410000 */
[----:B------:R-:W-:Y:S01]  /*2500*/  FMUL.FTZ R18, R3, R18 ;  /* 0x0000001203127220 */ /* 0x000fe20000410000 */
[----:B------:R-:W-:Y:S01]  /*2510*/  FMUL.FTZ R232, R232, R19 ;  /* 0x00000013e8e87220 */ /* 0x000fe20000410000 */
[----:B------:R-:W-:Y:S01]  /*2520*/  FADD.FTZ R185, R216, R233 ;  /* 0x000000e9d8b97221 */ /* 0x000fe20000010000 */
[----:B------:R-:W-:Y:S01]  /*2530*/  FADD.FTZ R186, -R204, R187 ;  /* 0x000000bbccba7221 */ /* 0x000fe20000010100 */
[----:B------:R-:W-:Y:S01]  /*2540*/  FADD.FTZ R72, R72, R181 ;  /* 0x000000b548487221 */ /* 0x000fe20000010000 */
[-C--:B------:R-:W-:Y:S01]  /*2550*/  FFMA.FTZ R112, R199, R181.reuse, R112 ;  /* 0x000000b5c7707223 */ /* 0x080fe20000010070 */
[----:B------:R-:W-:Y:S01]  /*2560*/  FMUL.FTZ R228, R228, R181 ;  /* 0x000000b5e4e47220 */ /* 0x000fe20000410000 */
[----:B------:R-:W-:Y:S01]  /*2570*/  FFMA.FTZ R215, R206, R233, R215 ;  /* 0x000000e9ced77223 */ /* 0x000fe200000100d7 */
[----:B------:R-:W-:-:S02]  /*2580*/  HADD2.F32 R181, -RZ, R183.H0_H0 ;  /* 0x200000b7ffb57230 */ /* 0x000fc40000004100 */
[----:B------:R-:W-:Y:S01]  /*2590*/  FADD.FTZ R73, R73, R182 ;  /* 0x000000b649497221 */ /* 0x000fe20000010000 */
[-C--:B------:R-:W-:Y:S01]  /*25a0*/  FFMA.FTZ R113, R198, R182.reuse, R113 ;  /* 0x000000b6c6717223 */ /* 0x080fe20000010071 */
[----:B------:R-:W-:Y:S01]  /*25b0*/  FMUL.FTZ R227, R227, R182 ;  /* 0x000000b6e3e37220 */ /* 0x000fe20000410000 */
[----:B------:R-:W-:Y:S01]  /*25c0*/  FMUL.FTZ R197, R3, R190 ;  /* 0x000000be03c57220 */ /* 0x000fe20000410000 */
[----:B------:R-:W-:Y:S01]  /*25d0*/  FADD.FTZ R78, R78, R19 ;  /* 0x000000134e4e7221 */ /* 0x000fe20000010000 */
[C---:B------:R-:W-:Y:S01]  /*25e0*/  FFMA.FTZ R118, R18.reuse, R19, R118 ;  /* 0x0000001312767223 */ /* 0x040fe20000010076 */
        /* <DEDUP_REMOVED lines=13> */
[----:B------:R-:W-:Y:S02]  /*26c0*/  HADD2.F32 R180, -RZ, R183.H1_H1 ;  /* 0x300000b7ffb47230 */ /* 0x000fe40000004100 */
[----:B------:R-:W-:Y:S01]  /*26d0*/  FADD.FTZ R183, R182, R227 ;  /* 0x000000e3b6b77221 */ /* 0x000fe20000010000 */
[----:B------:R-:W-:Y:S01]  /*26e0*/  FADD.FTZ R192, -R204, R191 ;  /* 0x000000bfccc07221 */ /* 0x000fe20000010100 */
        /* <DEDUP_REMOVED lines=8> */
[----:B------:R-:W-:-:S07]  /*2770*/  FFMA.FTZ R215, R192, R223, R215 ;  /* 0x000000dfc0d77223 */ /* 0x000fce00000100d7 */
.L_x_15587:
[----:B------:R-:W-:Y:S05]  /*2780*/  BSYNC.RECONVERGENT B1 ;  /* 0x0000000000017941 */ /* 0x000fea0003800200 */
.L_x_15586:
        /* <DEDUP_REMOVED lines=23> */
.L_x_15639:
[----:B------:R-:W-:Y:S01]  /*2900*/  ISETP.NE.AND P6, PT, R183, RZ, PT ;  /* 0x000000ffb700720c */ /* 0x000fe20003fc5270 */
[----:B------:R-:W-:Y:S01]  /*2910*/  FADD.FTZ R188, R186, R188 ;  /* 0x000000bcbabc7221 */ /* 0x000fe20000010000 */
[----:B------:R-:W-:Y:S01]  /*2920*/  P2R R181, PR, RZ, 0x1 ;  /* 0x00000001ffb57803 */ /* 0x000fe20000000000 */
[----:B01----:R-:W-:Y:S01]  /*2930*/  FADD.FTZ R185, R185, R180 ;  /* 0x000000b4b9b97221 */ /* 0x003fe20000010000 */
        /* <DEDUP_REMOVED lines=9> */
[----:B------:R0:W5:Y:S01]  /*29d0*/  LDL R189, [R1+0x8] ;  /* 0x0000080001bd7983 */ /* 0x0001620000100800 */
[----:B------:R-:W-:-:S04]  /*29e0*/  ISETP.NE.U32.AND P4, PT, RZ, UR12, PT ;  /* 0x0000000cff007c0c */ /* 0x000fc8000bf85070 */
[----:B------:R-:W-:-:S13]  /*29f0*/  ISETP.NE.AND.EX P4, PT, RZ, UR13, PT, P4 ;  /* 0x0000000dff007c0c */ /* 0x000fda000bf85340 */
[----:B0-----:R-:W-:Y:S05]  /*2a00*/  @P4 BRA `(.L_x_15593) ;  /* 0x0000000000f84947 */ /* 0x001fea0003800000 */
[-CC-:B------:R-:W-:Y:S01]  /*2a10*/  FFMA.FTZ R181, R10, R185.reuse, R184.reuse ;  /* 0x000000b90ab57223 */ /* 0x180fe200000100b8 */
[-CC-:B------:R-:W-:Y:S01]  /*2a20*/  FFMA.FTZ R183, R14, R185.reuse, R184.reuse ;  /* 0x000000b90eb77223 */ /* 0x180fe200000100b8 */
[----:B------:R-:W-:Y:S01]  /*2a30*/  LOP3.LUT P6, RZ, R23, 0xff0000, RZ, 0xc0, !PT ;  /* 0x00ff000017ff7812 */ /* 0x000fe200078cc0ff */
[-CC-:B------:R-:W-:Y:S01]  /*2a40*/  FFMA.FTZ R182, R6, R185.reuse, R184.reuse ;  /* 0x000000b906b67223 */ /* 0x180fe200000100b8 */
[----:B------:R-:W-:Y:S01]  /*2a50*/  FADD.FTZ R180, R230, -R181 ;  /* 0x800000b5e6b47221 */ /* 0x000fe20000010000 */
[----:B------:R-:W-:Y:S02]  /*2a60*/  FFMA.FTZ R186, R203, R185, R184 ;  /* 0x000000b9cbba7223 */ /* 0x000fe400000100b8 */
[----:B------:R-:W-:Y:S01]  /*2a70*/  FADD.FTZ R182, R231, -R182 ;  /* 0x800000b6e7b67221 */ /* 0x000fe20000010000 */
[----:B-----5:R-:W-:Y:S01]  /*2a80*/  FMUL.FTZ R181, R3, R180 ;  /* 0x000000b403b57220 */ /* 0x020fe20000410000 */
[----:B------:R-:W-:Y:S01]  /*2a90*/  FADD.FTZ R180, R224, -R183 ;  /* 0x800000b7e0b47221 */ /* 0x000fe20000010000 */
[----:B------:R-:W-:Y:S01]  /*2aa0*/  FADD.FTZ R186, R251, -R186 ;  /* 0x800000bafbba7221 */ /* 0x000fe20000010000 */
[----:B------:R-:W-:Y:S01]  /*2ab0*/  FMUL.FTZ R187, R3, R182 ;  /* 0x000000b603bb7220 */ /* 0x000fe20000410000 */
[----:B------:R-:W-:Y:S01]  /*2ac0*/  FMUL.FTZ R181, R181, R0 ;  /* 0x00000000b5b57220 */ /* 0x000fe20000410000 */
[----:B------:R-:W-:-:S02]  /*2ad0*/  FMUL.FTZ R183, R3, R180 ;  /* 0x000000b403b77220 */ /* 0x000fc40000410000 */
[-C--:B------:R-:W-:Y:S01]  /*2ae0*/  FMUL.FTZ R187, R187, R0.reuse ;  /* 0x00000000bbbb7220 */ /* 0x080fe20000410000 */
[----:B------:R-:W-:Y:S01]  /*2af0*/  FMUL.FTZ R181, R181, UR14 ;  /* 0x0000000eb5b57c20 */ /* 0x000fe20008410000 */
[----:B------:R-:W-:Y:S02]  /*2b00*/  FMUL.FTZ R183, R183, R0 ;  /* 0x00000000b7b77220 */ /* 0x000fe40000410000 */
[----:B------:R-:W-:Y:S02]  /*2b10*/  FMUL.FTZ R187, R187, UR14 ;  /* 0x0000000ebbbb7c20 */ /* 0x000fe40008410000 */
[----:B------:R-:W-:Y:S01]  /*2b20*/  FSEL R181, R181, RZ, P6 ;  /* 0x000000ffb5b57208 */ /* 0x000fe20003000000 */
[----:B------:R-:W-:Y:S01]  /*2b30*/  FMUL.FTZ R183, R183, UR14 ;  /* 0x0000000eb7b77c20 */ /* 0x000fe20008410000 */
[----:B------:R-:W-:-:S04]  /*2b40*/  ISETP.GE.U32.AND P6, PT, R22, RZ, PT ;  /* 0x000000ff1600720c */ /* 0x000fc80003fc6070 */
[----:B------:R-:W-:-:S04]  /*2b50*/  ISETP.GE.U32.AND.EX P6, PT, R23, 0x1000000, PT, P6 ;  /* 0x010000001700780c */ /* 0x000fc80003fc6160 */
[----:B------:R-:W-:Y:S02]  /*2b60*/  FSEL R180, R183, RZ, P6 ;  /* 0x000000ffb7b47208 */ /* 0x000fe40003000000 */
[----:B------:R-:W-:Y:S02]  /*2b70*/  LOP3.LUT P6, RZ, R23, 0xff, RZ, 0xc0, !PT ;  /* 0x000000ff17ff7812 */ /* 0x000fe400078cc0ff */
[----:B------:R-:W-:Y:S01]  /*2b80*/  F2FP.F16.F32.PACK_AB R183, R180, R181 ;  /* 0x000000b5b4b7723e */ /* 0x000fe200000000ff */
[----:B------:R-:W-:-:S04]  /*2b90*/  FFMA.FTZ R180, R31, R185, R184 ;  /* 0x000000b91fb47223 */ /* 0x000fc800000100b8 */
[----:B------:R-:W-:-:S04]  /*2ba0*/  FADD.FTZ R180, R243, -R180 ;  /* 0x800000b4f3b47221 */ /* 0x000fc80000010000 */
[----:B------:R-:W-:Y:S01]  /*2bb0*/  FMUL.FTZ R181, R3, R180 ;  /* 0x000000b403b57220 */ /* 0x000fe20000410000 */
[----:B------:R-:W-:-:S03]  /*2bc0*/  FFMA.FTZ R180, R196, R185, R184 ;  /* 0x000000b9c4b47223 */ /* 0x000fc600000100b8 */
[----:B------:R-:W-:Y:S01]  /*2bd0*/  FMUL.FTZ R181, R181, R0 ;  /* 0x00000000b5b57220 */ /* 0x000fe20000410000 */
[----:B------:R-:W-:-:S03]  /*2be0*/  FADD.FTZ R180, R247, -R180 ;  /* 0x800000b4f7b47221 */ /* 0x000fc60000010000 */
[----:B------:R-:W-:-:S05]  /*2bf0*/  FMUL.FTZ R181, R181, UR14 ;  /* 0x0000000eb5b57c20 */ /* 0x000fca0008410000 */
[----:B------:R-:W-:Y:S02]  /*2c00*/  FSEL R181, R181, RZ, P6 ;  /* 0x000000ffb5b57208 */ /* 0x000fe40003000000 */
[----:B------:R-:W-:-:S04]  /*2c10*/  LOP3.LUT P6, RZ, R23, 0xff00, RZ, 0xc0, !PT ;  /* 0x0000ff0017ff7812 */ /* 0x000fc800078cc0ff */
[----:B------:R-:W-:Y:S01]  /*2c20*/  FSEL R182, R187, RZ, P6 ;  /* 0x000000ffbbb67208 */ /* 0x000fe20003000000 */
[C---:B------:R-:W-:Y:S01]  /*2c30*/  FMUL.FTZ R187, R3.reuse, R186 ;  /* 0x000000ba03bb7220 */ /* 0x040fe20000410000 */
[----:B------:R-:W-:Y:S01]  /*2c40*/  LOP3.LUT P6, RZ, R22, 0xff0000, RZ, 0xc0, !PT ;  /* 0x00ff000016ff7812 */ /* 0x000fe200078cc0ff */
[----:B------:R-:W-:Y:S01]  /*2c50*/  FFMA.FTZ R186, R210, R185, R184 ;  /* 0x000000b9d2ba7223 */ /* 0x000fe200000100b8 */
[----:B------:R-:W-:Y:S01]  /*2c60*/  F2FP.F16.F32.PACK_AB R182, R182, R181 ;  /* 0x000000b5b6b6723e */ /* 0x000fe200000000ff */
[----:B------:R-:W-:Y:S01]  /*2c70*/  FMUL.FTZ R181, R3, R180 ;  /* 0x000000b403b57220 */ /* 0x000fe20000410000 */
[-C--:B------:R-:W-:Y:S01]  /*2c80*/  FMUL.FTZ R180, R187, R0.reuse ;  /* 0x00000000bbb47220 */ /* 0x080fe20000410000 */
[----:B------:R-:W-:Y:S02]  /*2c90*/  FADD.FTZ R186, R189, -R186 ;  /* 0x800000babdba7221 */ /* 0x000fe40000010000 */
[----:B------:R-:W-:Y:S01]  /*2ca0*/  FMUL.FTZ R181, R181, R0 ;  /* 0x00000000b5b57220 */ /* 0x000fe20000410000 */
[----:B------:R-:W-:Y:S01]  /*2cb0*/  FMUL.FTZ R180, R180, UR14 ;  /* 0x0000000eb4b47c20 */ /* 0x000fe20008410000 */
[----:B------:R-:W-:-:S02]  /*2cc0*/  FMUL.FTZ R186, R3, R186 ;  /* 0x000000ba03ba7220 */ /* 0x000fc40000410000 */
[----:B------:R-:W-:Y:S02]  /*2cd0*/  FMUL.FTZ R181, R181, UR14 ;  /* 0x0000000eb5b57c20 */ /* 0x000fe40008410000 */
[----:B------:R-:W-:Y:S01]  /*2ce0*/  FSEL R180, R180, RZ, P6 ;  /* 0x000000ffb4b47208 */ /* 0x000fe20003000000 */
[----:B------:R-:W-:Y:S01]  /*2cf0*/  FMUL.FTZ R186, R186, R0 ;  /* 0x00000000baba7220 */ /* 0x000fe20000410000 */
[----:B------:R-:W-:-:S03]  /*2d00*/  LOP3.LUT P6, RZ, R22, 0xff000000, RZ, 0xc0, !PT ;  /* 0xff00000016ff7812 */ /* 0x000fc600078cc0ff */
[----:B------:R-:W-:Y:S01]  /*2d10*/  FMUL.FTZ R186, R186, UR14 ;  /* 0x0000000ebaba7c20 */ /* 0x000fe20008410000 */
[----:B------:R-:W-:Y:S02]  /*2d20*/  FSEL R181, R181, RZ, P6 ;  /* 0x000000ffb5b57208 */ /* 0x000fe40003000000 */
[----:B------:R-:W-:Y:S02]  /*2d30*/  LOP3.LUT P6, RZ, R22, 0xff00, RZ, 0xc0, !PT ;  /* 0x0000ff0016ff7812 */ /* 0x000fe400078cc0ff */
[----:B------:R-:W-:Y:S01]  /*2d40*/  F2FP.F16.F32.PACK_AB R181, R181, R180 ;  /* 0x000000b4b5b5723e */ /* 0x000fe200000000ff */
[----:B------:R-:W-:Y:S01]  /*2d50*/  FFMA.FTZ R180, R205, R185, R184 ;  /* 0x000000b9cdb47223 */ /* 0x000fe200000100b8 */
[----:B------:R-:W-:Y:S02]  /*2d60*/  FSEL R186, R186, RZ, P6 ;  /* 0x000000ffbaba7208 */ /* 0x000fe40003000000 */
[----:B------:R-:W-:Y:S01]  /*2d70*/  LOP3.LUT P6, RZ, R22, 0xff, RZ, 0xc0, !PT ;  /* 0x000000ff16ff7812 */ /* 0x000fe200078cc0ff */
[----:B------:R-:W-:-:S04]  /*2d80*/  FADD.FTZ R180, R236, -R180 ;  /* 0x800000b4ecb47221 */ /* 0x000fc80000010000 */
[----:B------:R-:W-:-:S04]  /*2d90*/  FMUL.FTZ R180, R3, R180 ;  /* 0x000000b403b47220 */ /* 0x000fc80000410000 */
[----:B------:R-:W-:-:S04]  /*2da0*/  FMUL.FTZ R180, R180, R0 ;  /* 0x00000000b4b47220 */ /* 0x000fc80000410000 */
[----:B------:R-:W-:-:S05]  /*2db0*/  FMUL.FTZ R180, R180, UR14 ;  /* 0x0000000eb4b47c20 */ /* 0x000fca0008410000 */
[----:B------:R-:W-:-:S04]  /*2dc0*/  FSEL R180, R180, RZ, P6 ;  /* 0x000000ffb4b47208 */ /* 0x000fc80003000000 */
[----:B------:R-:W-:Y:S01]  /*2dd0*/  F2FP.F16.F32.PACK_AB R180, R186, R180 ;  /* 0x000000b4bab4723e */ /* 0x000fe200000000ff */
[----:B------:R-:W-:Y:S06]  /*2de0*/  BRA `(.L_x_15594) ;  /* 0x0000000000f47947 */ /* 0x000fec0003800000 */
.L_x_15593:
[-CC-:B------:R-:W-:Y:S01]  /*2df0*/  FFMA.FTZ R173, R205, R185.reuse, R184.reuse ;  /* 0x000000b9cdad7223 */ /* 0x180fe200000100b8 */
[-CC-:B------:R-:W-:Y:S01]  /*2e00*/  FFMA.FTZ R178, R203, R185.reuse, R184.reuse ;  /* 0x000000b9cbb27223 */ /* 0x180fe200000100b8 */
[----:B------:R-:W-:Y:S02]  /*2e10*/  LOP3.LUT P6, RZ, R22, 0xff, RZ, 0xc0, !PT ;  /* 0x000000ff16ff7812 */ /* 0x000fe400078cc0ff */
[----:B------:R-:W-:Y:S01]  /*2e20*/  FADD.FTZ R172, R236, -R173 ;  /* 0x800000adecac7221 */ /* 0x000fe20000010000 */
[----:B------:R-:W-:Y:S01]  /*2e30*/  FFMA.FTZ R173, R210, R185, R184 ;  /* 0x000000b9d2ad7223 */ /* 0x000fe200000100b8 */
[----:B------:R-:W-:Y:S02]  /*2e40*/  FADD.FTZ R178, R251, -R178 ;  /* 0x800000b2fbb27221 */ /* 0x000fe40000010000 */
[----:B-----5:R-:W-:Y:S01]  /*2e50*/  FMUL.FTZ R172, R3, R172 ;  /* 0x000000ac03ac7220 */ /* 0x020fe20000410000 */
[----:B------:R-:W-:-:S03]  /*2e60*/  FADD.FTZ R176, R189, -R173 ;  /* 0x800000adbdb07221 */ /* 0x000fc60000010000 */
[----:B------:R-:W-:Y:S01]  /*2e70*/  FMUL.FTZ R174, R172, R0 ;  /* 0x00000000acae7220 */ /* 0x000fe20000410000 */
[----:B------:R-:W-:-:S03]  /*2e80*/  FMUL.FTZ R173, R3, R176 ;  /* 0x000000b003ad7220 */ /* 0x000fc60000410000 */
[----:B------:R-:W-:Y:S01]  /*2e90*/  FMUL.FTZ R180, R174, UR14 ;  /* 0x0000000eaeb47c20 */ /* 0x000fe20008410000 */
[----:B------:R-:W-:Y:S01]  /*2ea0*/  FFMA.FTZ R174, R196, R185, R184 ;  /* 0x000000b9c4ae7223 */ /* 0x000fe200000100b8 */
[----:B------:R-:W-:-:S03]  /*2eb0*/  FMUL.FTZ R175, R173, R0 ;  /* 0x00000000adaf7220 */ /* 0x000fc60000410000 */
[----:B------:R-:W-:Y:S01]  /*2ec0*/  FADD.FTZ R182, R247, -R174 ;  /* 0x800000aef7b67221 */ /* 0x000fe20000010000 */
[----:B------:R-:W-:Y:S01]  /*2ed0*/  FMUL.FTZ R174, R3, R178 ;  /* 0x000000b203ae7220 */ /* 0x000fe20000410000 */
[----:B------:R-:W-:Y:S01]  /*2ee0*/  FMUL.FTZ R176, R175, UR14 ;  /* 0x0000000eafb07c20 */ /* 0x000fe20008410000 */
[----:B------:R-:W-:Y:S01]  /*2ef0*/  FSEL R180, R180, RZ, P6 ;  /* 0x000000ffb4b47208 */ /* 0x000fe20003000000 */
[----:B------:R-:W-:Y:S01]  /*2f00*/  FMUL.FTZ R175, R3, R182 ;  /* 0x000000b603af7220 */ /* 0x000fe20000410000 */
[----:B------:R-:W-:Y:S01]  /*2f10*/  LOP3.LUT P6, RZ, R22, 0xff00, RZ, 0xc0, !PT ;  /* 0x0000ff0016ff7812 */ /* 0x000fe200078cc0ff */
[----:B------:R-:W-:-:S03]  /*2f20*/  FMUL.FTZ R178, R174, R0 ;  /* 0x00000000aeb27220 */ /* 0x000fc60000410000 */
[----:B------:R-:W-:Y:S01]  /*2f30*/  FSEL R177, R176, RZ, P6 ;  /* 0x000000ffb0b17208 */ /* 0x000fe20003000000 */
[----:B------:R-:W-:Y:S01]  /*2f40*/  FMUL.FTZ R178, R178, UR14 ;  /* 0x0000000eb2b27c20 */ /* 0x000fe20008410000 */
[----:B------:R-:W-:Y:S01]  /*2f50*/  LOP3.LUT P6, RZ, R22, 0xff0000, RZ, 0xc0, !PT ;  /* 0x00ff000016ff7812 */ /* 0x000fe200078cc0ff */
[----:B------:R-:W-:Y:S01]  /*2f60*/  FMUL.FTZ R176, R175, R0 ;  /* 0x00000000afb07220 */ /* 0x000fe20000410000 */
[----:B------:R-:W-:Y:S02]  /*2f70*/  F2FP.F16.F32.PACK_AB R180, R177, R180 ;  /* 0x000000b4b1b4723e */ /* 0x000fe400000000ff */
[----:B------:R-:W-:Y:S01]  /*2f80*/  FSEL R178, R178, RZ, P6 ;  /* 0x000000ffb2b27208 */ /* 0x000fe20003000000 */
[----:B------:R-:W-:Y:S01]  /*2f90*/  FMUL.FTZ R176, R176, UR14 ;  /* 0x0000000eb0b07c20 */ /* 0x000fe20008410000 */
[----:B------:R-:W-:-:S04]  /*2fa0*/  LOP3.LUT P6, RZ, R22, 0xff000000, RZ, 0xc0, !PT ;  /* 0xff00000016ff7812 */ /* 0x000fc800078cc0ff */
[----:B------:R-:W-:Y:S01]  /*2fb0*/  FSEL R181, R176, RZ, P6 ;  /* 0x000000ffb0b57208 */ /* 0x000fe20003000000 */
[-CC-:B------:R-:W-:Y:S01]  /*2fc0*/  FFMA.FTZ R176, R31, R185.reuse, R184.reuse ;  /* 0x000000b91fb07223 */ /* 0x180fe200000100b8 */
[----:B------:R-:W-:Y:S02]  /*2fd0*/  LOP3.LUT P6, RZ, R23, 0xff, RZ, 0xc0, !PT ;  /* 0x000000ff17ff7812 */ /* 0x000fe400078cc0ff */
[----:B------:R-:W-:Y:S01]  /*2fe0*/  F2FP.F16.F32.PACK_AB R181, R181, R178 ;  /* 0x000000b2b5b5723e */ /* 0x000fe200000000ff */
[----:B------:R-:W-:Y:S01]  /*2ff0*/  FFMA.FTZ R178, R6, R185, R184 ;  /* 0x000000b906b27223 */ /* 0x000fe200000100b8 */
[----:B------:R-:W-:-:S03]  /*3000*/  FADD.FTZ R176, R243, -R176 ;  /* 0x800000b0f3b07221 */ /* 0x000fc60000010000 */
[----:B------:R-:W-:Y:S01]  /*3010*/  FADD.FTZ R178, R231, -R178 ;  /* 0x800000b2e7b27221 */ /* 0x000fe20000010000 */
[----:B------:R-:W-:-:S03]  /*3020*/  FMUL.FTZ R176, R3, R176 ;  /* 0x000000b003b07220 */ /* 0x000fc60000410000 */
[----:B------:R-:W-:Y:S01]  /*3030*/  FMUL.FTZ R177, R3, R178 ;  /* 0x000000b203b17220 */ /* 0x000fe20000410000 */
[----:B------:R-:W-:-:S03]  /*3040*/  FMUL.FTZ R178, R176, R0 ;  /* 0x00000000b0b27220 */ /* 0x000fc60000410000 */
[----:B------:R-:W-:Y:S01]  /*3050*/  FMUL.FTZ R179, R177, R0 ;  /* 0x00000000b1b37220 */ /* 0x000fe20000410000 */
[----:B------:R-:W-:-:S03]  /*3060*/  FMUL.FTZ R178, R178, UR14 ;  /* 0x0000000eb2b27c20 */ /* 0x000fc60008410000 */
[----:B------:R-:W-:Y:S02]  /*3070*/  FMUL.FTZ R179, R179, UR14 ;  /* 0x0000000eb3b37c20 */ /* 0x000fe40008410000 */
[----:B------:R-:W-:Y:S02]  /*3080*/  FSEL R178, R178, RZ, P6 ;  /* 0x000000ffb2b27208 */ /* 0x000fe40003000000 */
[----:B------:R-:W-:-:S04]  /*3090*/  LOP3.LUT P6, RZ, R23, 0xff00, RZ, 0xc0, !PT ;  /* 0x0000ff0017ff7812 */ /* 0x000fc800078cc0ff */
[----:B------:R-:W-:Y:S02]  /*30a0*/  FSEL R179, R179, RZ, P6 ;  /* 0x000000ffb3b37208 */ /* 0x000fe40003000000 */
[----:B------:R-:W-:Y:S02]  /*30b0*/  LOP3.LUT P6, RZ, R23, 0xff0000, RZ, 0xc0, !PT ;  /* 0x00ff000017ff7812 */ /* 0x000fe400078cc0ff */
[----:B------:R-:W-:Y:S01]  /*30c0*/  F2FP.F16.F32.PACK_AB R182, R179, R178 ;  /* 0x000000b2b3b6723e */ /* 0x000fe200000000ff */
[----:B------:R-:W-:-:S04]  /*30d0*/  FFMA.FTZ R179, R10, R185, R184 ;  /* 0x000000b90ab37223 */ /* 0x000fc800000100b8 */
[----:B------:R-:W-:Y:S01]  /*30e0*/  FADD.FTZ R178, R230, -R179 ;  /* 0x800000b3e6b27221 */ /* 0x000fe20000010000 */
[----:B------:R-:W-:-:S03]  /*30f0*/  FFMA.FTZ R179, R14, R185, R184 ;  /* 0x000000b90eb37223 */ /* 0x000fc600000100b8 */
[----:B------:R-:W-:Y:S01]  /*3100*/  FMUL.FTZ R178, R3, R178 ;  /* 0x000000b203b27220 */ /* 0x000fe20000410000 */
[----:B------:R-:W-:-:S03]  /*3110*/  FADD.FTZ R188, R224, -R179 ;  /* 0x800000b3e0bc7221 */ /* 0x000fc60000010000 */
[----:B------:R-:W-:Y:S01]  /*3120*/  FMUL.FTZ R186, R178, R0 ;  /* 0x00000000b2ba7220 */ /* 0x000fe20000410000 */
[----:B------:R-:W-:-:S03]  /*3130*/  FMUL.FTZ R179, R3, R188 ;  /* 0x000000bc03b37220 */ /* 0x000fc60000410000 */
[----:B------:R-:W-:Y:S01]  /*3140*/  FMUL.FTZ R186, R186, UR14 ;  /* 0x0000000ebaba7c20 */ /* 0x000fe20008410000 */
[----:B------:R-:W-:-:S04]  /*3150*/  FMUL.FTZ R183, R179, R0 ;  /* 0x00000000b3b77220 */ /* 0x000fc80000410000 */
[----:B------:R-:W-:Y:S01]  /*3160*/  FSEL R186, R186, RZ, P6 ;  /* 0x000000ffbaba7208 */ /* 0x000fe20003000000 */
[----:B------:R-:W-:Y:S01]  /*3170*/  FMUL.FTZ R183, R183, UR14 ;  /* 0x0000000eb7b77c20 */ /* 0x000fe20008410000 */
[----:B------:R-:W-:-:S04]  /*3180*/  ISETP.GE.U32.AND P6, PT, R22, RZ, PT ;  /* 0x000000ff1600720c */ /* 0x000fc80003fc6070 */
[----:B------:R-:W-:-:S04]  /*3190*/  ISETP.GE.U32.AND.EX P6, PT, R23, 0x1000000, PT, P6 ;  /* 0x010000001700780c */ /* 0x000fc80003fc6160 */
[----:B------:R-:W-:-:S04]  /*31a0*/  FSEL R183, R183, RZ, P6 ;  /* 0x000000ffb7b77208 */ /* 0x000fc80003000000 */
[----:B------:R-:W-:-:S07]  /*31b0*/  F2FP.F16.F32.PACK_AB R183, R183, R186 ;  /* 0x000000bab7b7723e */ /* 0x000fce00000000ff */
.L_x_15594:
        /* <DEDUP_REMOVED lines=8> */
.L_x_15592:
[----:B------:R-:W-:Y:S05]  /*3240*/  BSYNC.RECONVERGENT B2 ;  /* 0x0000000000027941 */ /* 0x000fea0003800200 */
.L_x_15591:
[----:B------:R-:W-:Y:S04]  /*3250*/  BSSY.RECONVERGENT B2, `(.L_x_15595) ;  /* 0x000008a000027945 */ /* 0x000fe80003800200 */
[----:B------:R-:W-:Y:S05]  /*3260*/  @!P3 BRA `(.L_x_15596) ;  /* 0x000000080020b947 */ /* 0x000fea0003800000 */
[----:B------:R1:W5:Y:S04]  /*3270*/  LDL R189, [R1+0x4] ;  /* 0x0000040001bd7983 */ /* 0x0003680000100800 */
[----:B------:R1:W5:Y:S01]  /*3280*/  LDL R188, [R1+0x14] ;  /* 0x0000140001bc7983 */ /* 0x0003620000100800 */
[----:B------:R-:W-:-:S04]  /*3290*/  ISETP.NE.U32.AND P3, PT, RZ, UR12, PT ;  /* 0x0000000cff007c0c */ /* 0x000fc8000bf65070 */
[----:B------:R-:W-:-:S13]  /*32a0*/  ISETP.NE.AND.EX P3, PT, RZ, UR13, PT, P3 ;  /* 0x0000000dff007c0c */ /* 0x000fda000bf65330 */
[----:B-1----:R-:W-:Y:S05]  /*32b0*/  @!P3 BRA `(.L_x_15597) ;  /* 0x0000000000f8b947 */ /* 0x002fea0003800000 */
[-CC-:B------:R-:W-:Y:S01]  /*32c0*/  FFMA.FTZ R172, R217, R185.reuse, R184.reuse ;  /* 0x000000b9d9ac7223 */ /* 0x180fe200000100b8 */
[-CC-:B------:R-:W-:Y:S01]  /*32d0*/  FFMA.FTZ R173, R209, R185.reuse, R184.reuse ;  /* 0x000000b9d1ad7223 */ /* 0x180fe200000100b8 */
[-CC-:B------:R-:W-:Y:S01]  /*32e0*/  FFMA.FTZ R175, R202, R185.reuse, R184.reuse ;  /* 0x000000b9caaf7223 */ /* 0x180fe200000100b8 */
[----:B------:R-:W-:Y:S01]  /*32f0*/  FFMA.FTZ R177, R195, R185, R184 ;  /* 0x000000b9c3b17223 */ /* 0x000fe200000100b8 */
[----:B-----5:R-:W-:Y:S01]  /*3300*/  FADD.FTZ R172, R188, -R172 ;  /* 0x800000acbcac7221 */ /* 0x020fe20000010000 */
[----:B------:R-:W-:Y:S01]  /*3310*/  FADD.FTZ R174, R189, -R173 ;  /* 0x800000adbdae7221 */ /* 0x000fe20000010000 */
[----:B------:R-:W-:Y:S01]  /*3320*/  FADD.FTZ R178, R250, -R175 ;  /* 0x800000affab27221 */ /* 0x000fe20000010000 */
[----:B0-----:R-:W-:Y:S01]  /*3330*/  FADD.FTZ R182, R246, -R177 ;  /* 0x800000b1f6b67221 */ /* 0x001fe20000010000 */
[C---:B------:R-:W-:Y:S01]  /*3340*/  FMUL.FTZ R172, R3.reuse, R172 ;  /* 0x000000ac03ac7220 */ /* 0x040fe20000410000 */
        /* <DEDUP_REMOVED lines=8> */
[----:B------:R-:W-:Y:S01]  /*33d0*/  FMUL.FTZ R174, R3, R178 ;  /* 0x000000b203ae7220 */ /* 0x000fe20000410000 */
[----:B------:R-:W-:Y:S01]  /*33e0*/  FMUL.FTZ R176, R176, UR14 ;  /* 0x0000000eb0b07c20 */ /* 0x000fe20008410000 */
[----:B------:R-:W-:-:S02]  /*33f0*/  FMUL.FTZ R179, R179, UR14 ;  /* 0x0000000eb3b37c20 */ /* 0x000fc40008410000 */
[----:B------:R-:W-:Y:S01]  /*3400*/  FMUL.FTZ R177, R174, R0 ;  /* 0x00000000aeb17220 */ /* 0x000fe20000410000 */
[----:B------:R-:W-:Y:S02]  /*3410*/  FSEL R180, R180, RZ, P6 ;  /* 0x000000ffb4b47208 */ /* 0x000fe40003000000 */
[----:B------:R-:W-:Y:S01]  /*3420*/  LOP3.LUT P6, RZ, R24, 0xff0000, RZ, 0xc0, !PT ;  /* 0x00ff000018ff7812 */ /* 0x000fe200078cc0ff */
[----:B------:R-:W-:Y:S01]  /*3430*/  FMUL.FTZ R178, R177, UR14 ;  /* 0x0000000eb1b27c20 */ /* 0x000fe20008410000 */
[----:B------:R-:W-:Y:S02]  /*3440*/  FSEL R177, R176, RZ, P4 ;  /* 0x000000ffb0b17208 */ /* 0x000fe40002000000 */
[----:B------:R-:W-:Y:S02]  /*3450*/  LOP3.LUT P4, RZ, R24, 0xff000000, RZ, 0xc0, !PT ;  /* 0xff00000018ff7812 */ /* 0x000fe4000788c0ff */
[----:B------:R-:W-:Y:S02]  /*3460*/  FSEL R178, R178, RZ, P6 ;  /* 0x000000ffb2b27208 */ /* 0x000fe40003000000 */
[----:B------:R-:W-:-:S02]  /*3470*/  FSEL R179, R179, RZ, P4 ;  /* 0x000000ffb3b37208 */ /* 0x000fc40002000000 */
[----:B------:R-:W-:Y:S01]  /*3480*/  F2FP.F16.F32.PACK_AB R180, R177, R180 ;  /* 0x000000b4b1b4723e */ /* 0x000fe200000000ff */
[-CC-:B------:R-:W-:Y:S01]  /*3490*/  FFMA.FTZ R177, R30, R185.reuse, R184.reuse ;  /* 0x000000b91eb17223 */ /* 0x180fe200000100b8 */
[----:B------:R-:W-:Y:S01]  /*34a0*/  F2FP.F16.F32.PACK_AB R181, R179, R178 ;  /* 0x000000b2b3b5723e */ /* 0x000fe200000000ff */
[----:B------:R-:W-:Y:S01]  /*34b0*/  FFMA.FTZ R178, R7, R185, R184 ;  /* 0x000000b907b27223 */ /* 0x000fe200000100b8 */
[C---:B------:R-:W-:Y:S01]  /*34c0*/  LOP3.LUT P4, RZ, R25.reuse, 0xff, RZ, 0xc0, !PT ;  /* 0x000000ff19ff7812 */ /* 0x040fe2000788c0ff */
[----:B------:R-:W-:Y:S01]  /*34d0*/  FADD.FTZ R176, R242, -R177 ;  /* 0x800000b1f2b07221 */ /* 0x000fe20000010000 */
[----:B------:R-:W-:Y:S01]  /*34e0*/  LOP3.LUT P6, RZ, R25, 0xff00, RZ, 0xc0, !PT ;  /* 0x0000ff0019ff7812 */ /* 0x000fe200078cc0ff */
[----:B------:R-:W-:Y:S02]  /*34f0*/  FADD.FTZ R178, R237, -R178 ;  /* 0x800000b2edb27221 */ /* 0x000fe40000010000 */
[C---:B------:R-:W-:Y:S02]  /*3500*/  FMUL.FTZ R176, R3.reuse, R176 ;  /* 0x000000b003b07220 */ /* 0x040fe40000410000 */
[----:B------:R-:W-:-:S02]  /*3510*/  FMUL.FTZ R177, R3, R178 ;  /* 0x000000b203b17220 */ /* 0x000fc40000410000 */
[-C--:B------:R-:W-:Y:S02]  /*3520*/  FMUL.FTZ R178, R176, R0.reuse ;  /* 0x00000000b0b27220 */ /* 0x080fe40000410000 */
[----:B------:R-:W-:Y:S02]  /*3530*/  FMUL.FTZ R179, R177, R0 ;  /* 0x00000000b1b37220 */ /* 0x000fe40000410000 */
[----:B------:R-:W-:Y:S02]  /*3540*/  FMUL.FTZ R178, R178, UR14 ;  /* 0x0000000eb2b27c20 */ /* 0x000fe40008410000 */
[----:B------:R-:W-:-:S03]  /*3550*/  FMUL.FTZ R179, R179, UR14 ;  /* 0x0000000eb3b37c20 */ /* 0x000fc60008410000 */
[----:B------:R-:W-:Y:S02]  /*3560*/  FSEL R178, R178, RZ, P4 ;  /* 0x000000ffb2b27208 */ /* 0x000fe40002000000 */
[----:B------:R-:W-:Y:S02]  /*3570*/  FSEL R179, R179, RZ, P6 ;  /* 0x000000ffb3b37208 */ /* 0x000fe40003000000 */
[----:B------:R-:W-:Y:S02]  /*3580*/  ISETP.GE.U32.AND P4, PT, R24, RZ, PT ;  /* 0x000000ff1800720c */ /* 0x000fe40003f86070 */
[----:B------:R-:W-:Y:S01]  /*3590*/  F2FP.F16.F32.PACK_AB R182, R179, R178 ;  /* 0x000000b2b3b6723e */ /* 0x000fe200000000ff */
        /* <DEDUP_REMOVED lines=14> */
[----:B------:R-:W-:Y:S01]  /*3680*/  F2FP.F16.F32.PACK_AB R183, R186, R183 ;  /* 0x000000b7bab7723e */ /* 0x000fe200000000ff */
[----:B------:R-:W-:Y:S06]  /*3690*/  BRA `(.L_x_15598) ;  /* 0x0000000000f47947 */ /* 0x000fec0003800000 */
.L_x_15597:
[-CC-:B0-----:R-:W-:Y:S01]  /*36a0*/  FFMA.FTZ R180, R11, R185.reuse, R184.reuse ;  /* 0x000000b90bb47223 */ /* 0x181fe200000100b8 */
[-C--:B------:R-:W-:Y:S01]  /*36b0*/  FFMA.FTZ R181, R15, R185.reuse, R184 ;  /* 0x000000b90fb57223 */ /* 0x080fe200000100b8 */
[----:B------:R-:W-:Y:S02]  /*36c0*/  ISETP.GE.U32.AND P4, PT, R24, RZ, PT ;  /* 0x000000ff1800720c */ /* 0x000fe40003f86070 */
[----:B------:R-:W-:Y:S01]  /*36d0*/  FADD.FTZ R180, R225, -R180 ;  /* 0x800000b4e1b47221 */ /* 0x000fe20000010000 */
[----:B------:R-:W-:Y:S01]  /*36e0*/  FADD.FTZ R182, R220, -R181 ;  /* 0x800000b5dcb67221 */ /* 0x000fe20000010000 */
[----:B------:R-:W-:Y:S02]  /*36f0*/  LOP3.LUT P6, RZ, R25, 0xff0000, RZ, 0xc0, !PT ;  /* 0x00ff000019ff7812 */ /* 0x000fe400078cc0ff */
[C---:B-----5:R-:W-:Y:S01]  /*3700*/  FMUL.FTZ R181, R3.reuse, R180 ;  /* 0x000000b403b57220 */ /* 0x060fe20000410000 */
[----:B------:R-:W-:Y:S01]  /*3710*/  FMUL.FTZ R183, R3, R182 ;  /* 0x000000b603b77220 */ /* 0x000fe20000410000 */
[----:B------:R-:W-:Y:S01]  /*3720*/  ISETP.GE.U32.AND.EX P4, PT, R25, 0x1000000, PT, P4 ;  /* 0x010000001900780c */ /* 0x000fe20003f86140 */
[----:B------:R-:W-:Y:S01]  /*3730*/  FFMA.FTZ R182, R7, R185, R184 ;  /* 0x000000b907b67223 */ /* 0x000fe200000100b8 */
[-C--:B------:R-:W-:Y:S01]  /*3740*/  FMUL.FTZ R181, R181, R0.reuse ;  /* 0x00000000b5b57220 */ /* 0x080fe20000410000 */
[----:B------:R-:W-:-:S02]  /*3750*/  FMUL.FTZ R183, R183, R0 ;  /* 0x00000000b7b77220 */ /* 0x000fc40000410000 */
[----:B------:R-:W-:Y:S01]  /*3760*/  FADD.FTZ R182, R237, -R182 ;  /* 0x800000b6edb67221 */ /* 0x000fe20000010000 */
[----:B------:R-:W-:Y:S01]  /*3770*/  FMUL.FTZ R181, R181, UR14 ;  /* 0x0000000eb5b57c20 */ /* 0x000fe20008410000 */
[----:B------:R-:W-:Y:S02]  /*3780*/  FMUL.FTZ R183, R183, UR14 ;  /* 0x0000000eb7b77c20 */ /* 0x000fe40008410000 */
[----:B------:R-:W-:Y:S02]  /*3790*/  FMUL.FTZ R187, R3, R182 ;  /* 0x000000b603bb7220 */ /* 0x000fe40000410000 */
[----:B------:R-:W-:Y:S02]  /*37a0*/  FSEL R181, R181, RZ, P6 ;  /* 0x000000ffb5b57208 */ /* 0x000fe40003000000 */
[----:B------:R-:W-:Y:S01]  /*37b0*/  FSEL R180, R183, RZ, P4 ;  /* 0x000000ffb7b47208 */ /* 0x000fe20002000000 */
[----:B------:R-:W-:Y:S01]  /*37c0*/  FMUL.FTZ R187, R187, R0 ;  /* 0x00000000bbbb7220 */ /* 0x000fe20000410000 */
[----:B------:R-:W-:-:S02]  /*37d0*/  LOP3.LUT P4, RZ, R25, 0xff, RZ, 0xc0, !PT ;  /* 0x000000ff19ff7812 */ /* 0x000fc4000788c0ff */
[----:B------:R-:W-:Y:S01]  /*37e0*/  F2FP.F16.F32.PACK_AB R183, R180, R181 ;  /* 0x000000b5b4b7723e */ /* 0x000fe200000000ff */
[-CC-:B------:R-:W-:Y:S01]  /*37f0*/  FFMA.FTZ R181, R30, R185.reuse, R184.reuse ;  /* 0x000000b91eb57223 */ /* 0x180fe200000100b8 */
[----:B------:R-:W-:Y:S01]  /*3800*/  FMUL.FTZ R187, R187, UR14 ;  /* 0x0000000ebbbb7c20 */ /* 0x000fe20008410000 */
[----:B------:R-:W-:Y:S02]  /*3810*/  LOP3.LUT P6, RZ, R25, 0xff00, RZ, 0xc0, !PT ;  /* 0x0000ff0019ff7812 */ /* 0x000fe400078cc0ff */
[----:B------:R-:W-:Y:S02]  /*3820*/  FADD.FTZ R180, R242, -R181 ;  /* 0x800000b5f2b47221 */ /* 0x000fe40000010000 */
[----:B------:R-:W-:Y:S01]  /*3830*/  FSEL R182, R187, RZ, P6 ;  /* 0x000000ffbbb67208 */ /* 0x000fe20003000000 */
[----:B------:R-:W-:Y:S01]  /*3840*/  FFMA.FTZ R187, R202, R185, R184 ;  /* 0x000000b9cabb7223 */ /* 0x000fe200000100b8 */
[----:B------:R-:W-:Y:S01]  /*3850*/  FMUL.FTZ R181, R3, R180 ;  /* 0x000000b403b57220 */ /* 0x000fe20000410000 */
[----:B------:R-:W-:-:S02]  /*3860*/  LOP3.LUT P6, RZ, R24, 0xff000000, RZ, 0xc0, !PT ;  /* 0xff00000018ff7812 */ /* 0x000fc400078cc0ff */
[----:B------:R-:W-:Y:S01]  /*3870*/  FADD.FTZ R186, R250, -R187 ;  /* 0x800000bbfaba7221 */ /* 0x000fe20000010000 */
[----:B------:R-:W-:-:S03]  /*3880*/  FMUL.FTZ R181, R181, R0 ;  /* 0x00000000b5b57220 */ /* 0x000fc60000410000 */
[----:B------:R-:W-:Y:S01]  /*3890*/  FMUL.FTZ R187, R3, R186 ;  /* 0x000000ba03bb7220 */ /* 0x000fe20000410000 */
[----:B------:R-:W-:Y:S01]  /*38a0*/  FMUL.FTZ R181, R181, UR14 ;  /* 0x0000000eb5b57c20 */ /* 0x000fe20008410000 */
[----:B------:R-:W-:-:S04]  /*38b0*/  FFMA.FTZ R186, R217, R185, R184 ;  /* 0x000000b9d9ba7223 */ /* 0x000fc800000100b8 */
[----:B------:R-:W-:Y:S01]  /*38c0*/  FSEL R181, R181, RZ, P4 ;  /* 0x000000ffb5b57208 */ /* 0x000fe20002000000 */
[----:B------:R-:W-:Y:S01]  /*38d0*/  FADD.FTZ R186, R188, -R186 ;  /* 0x800000babcba7221 */ /* 0x000fe20000010000 */
[----:B------:R-:W-:Y:S02]  /*38e0*/  LOP3.LUT P4, RZ, R24, 0xff0000, RZ, 0xc0, !PT ;  /* 0x00ff000018ff7812 */ /* 0x000fe4000788c0ff */
[----:B------:R-:W-:Y:S01]  /*38f0*/  F2FP.F16.F32.PACK_AB R182, R182, R181 ;  /* 0x000000b5b6b6723e */ /* 0x000fe200000000ff */
[----:B------:R-:W-:Y:S01]  /*3900*/  FFMA.FTZ R181, R195, R185, R184 ;  /* 0x000000b9c3b57223 */ /* 0x000fe200000100b8 */
[----:B------:R-:W-:-:S03]  /*3910*/  FMUL.FTZ R186, R3, R186 ;  /* 0x000000ba03ba7220 */ /* 0x000fc60000410000 */
[----:B------:R-:W-:Y:S01]  /*3920*/  FADD.FTZ R180, R246, -R181 ;  /* 0x800000b5f6b47221 */ /* 0x000fe20000010000 */
[----:B------:R-:W-:-:S03]  /*3930*/  FMUL.FTZ R186, R186, R0 ;  /* 0x00000000baba7220 */ /* 0x000fc60000410000 */
[----:B------:R-:W-:Y:S01]  /*3940*/  FMUL.FTZ R181, R3, R180 ;  /* 0x000000b403b57220 */ /* 0x000fe20000410000 */
[-C--:B------:R-:W-:Y:S01]  /*3950*/  FMUL.FTZ R180, R187, R0.reuse ;  /* 0x00000000bbb47220 */ /* 0x080fe20000410000 */
[----:B------:R-:W-:Y:S02]  /*3960*/  FMUL.FTZ R186, R186, UR14 ;  /* 0x0000000ebaba7c20 */ /* 0x000fe40008410000 */
[----:B------:R-:W-:Y:S01]  /*3970*/  FMUL.FTZ R181, R181, R0 ;  /* 0x00000000b5b57220 */ /* 0x000fe20000410000 */
[----:B------:R-:W-:-:S03]  /*3980*/  FMUL.FTZ R180, R180, UR14 ;  /* 0x0000000eb4b47c20 */ /* 0x000fc60008410000 */
[----:B------:R-:W-:Y:S02]  /*3990*/  FMUL.FTZ R181, R181, UR14 ;  /* 0x0000000eb5b57c20 */ /* 0x000fe40008410000 */
[----:B------:R-:W-:Y:S02]  /*39a0*/  FSEL R180, R180, RZ, P4 ;  /* 0x000000ffb4b47208 */ /* 0x000fe40002000000 */
[C---:B------:R-:W-:Y:S02]  /*39b0*/  LOP3.LUT P4, RZ, R24.reuse, 0xff, RZ, 0xc0, !PT ;  /* 0x000000ff18ff7812 */ /* 0x040fe4000788c0ff */
[----:B------:R-:W-:Y:S02]  /*39c0*/  FSEL R181, R181, RZ, P6 ;  /* 0x000000ffb5b57208 */ /* 0x000fe40003000000 */
[----:B------:R-:W-:Y:S02]  /*39d0*/  LOP3.LUT P6, RZ, R24, 0xff00, RZ, 0xc0, !PT ;  /* 0x0000ff0018ff7812 */ /* 0x000fe400078cc0ff */
[----:B------:R-:W-:Y:S01]  /*39e0*/  F2FP.F16.F32.PACK_AB R181, R181, R180 ;  /* 0x000000b4b5b5723e */ /* 0x000fe200000000ff */
[----:B------:R-:W-:Y:S01]  /*39f0*/  FFMA.FTZ R180, R209, R185, R184 ;  /* 0x000000b9d1b47223 */ /* 0x000fe200000100b8 */
[----:B------:R-:W-:-:S03]  /*3a00*/  FSEL R186, R186, RZ, P4 ;  /* 0x000000ffbaba7208 */ /* 0x000fc60002000000 */
[----:B------:R-:W-:-:S04]  /*3a10*/  FADD.FTZ R180, R189, -R180 ;  /* 0x800000b4bdb47221 */ /* 0x000fc80000010000 */
[----:B------:R-:W-:-:S04]  /*3a20*/  FMUL.FTZ R180, R3, R180 ;  /* 0x000000b403b47220 */ /* 0x000fc80000410000 */
[----:B------:R-:W-:-:S04]  /*3a30*/  FMUL.FTZ R180, R180, R0 ;  /* 0x00000000b4b47220 */ /* 0x000fc80000410000 */
[----:B------:R-:W-:-:S05]  /*3a40*/  FMUL.FTZ R180, R180, UR14 ;  /* 0x0000000eb4b47c20 */ /* 0x000fca0008410000 */
[----:B------:R-:W-:-:S04]  /*3a50*/  FSEL R180, R180, RZ, P6 ;  /* 0x000000ffb4b47208 */ /* 0x000fc80003000000 */
[----:B------:R-:W-:-:S07]  /*3a60*/  F2FP.F16.F32.PACK_AB R180, R180, R186 ;  /* 0x000000bab4b4723e */ /* 0x000fce00000000ff */
.L_x_15598:
        /* <DEDUP_REMOVED lines=8> */
.L_x_15596:
[----:B------:R-:W-:Y:S05]  /*3af0*/  BSYNC.RECONVERGENT B2 ;  /* 0x0000000000027941 */ /* 0x000fea0003800200 */
.L_x_15595:
[----:B------:R-:W-:Y:S04]  /*3b00*/  BSSY.RECONVERGENT B2, `(.L_x_15599) ;  /* 0x000008a000027945 */ /* 0x000fe80003800200 */
[----:B------:R-:W-:Y:S05]  /*3b10*/  @!P2 BRA `(.L_x_15600) ;  /* 0x000000080020a947 */ /* 0x000fea0003800000 */
[----:B------:R2:W5:Y:S04]  /*3b20*/  LDL R189, [R1] ;  /* 0x0000000001bd7983 */ /* 0x0005680000100800 */
[----:B------:R2:W5:Y:S01]  /*3b30*/  LDL R188, [R1+0x10] ;  /* 0x0000100001bc7983 */ /* 0x0005620000100800 */
[----:B------:R-:W-:-:S04]  /*3b40*/  ISETP.NE.U32.AND P2, PT, RZ, UR12, PT ;  /* 0x0000000cff007c0c */ /* 0x000fc8000bf45070 */
[----:B------:R-:W-:-:S13]  /*3b50*/  ISETP.NE.AND.EX P2, PT, RZ, UR13, PT, P2 ;  /* 0x0000000dff007c0c */ /* 0x000fda000bf45320 */
[----:B--2---:R-:W-:Y:S05]  /*3b60*/  @!P2 BRA `(.L_x_15601) ;  /* 0x0000000000f8a947 */ /* 0x004fea0003800000 */
[-CC-:B------:R-:W-:Y:S01]  /*3b70*/  FFMA.FTZ R172, R213, R185.reuse, R184.reuse ;  /* 0x000000b9d5ac7223 */ /* 0x180fe200000100b8 */
[-CC-:B------:R-:W-:Y:S01]  /*3b80*/  FFMA.FTZ R173, R208, R185.reuse, R184.reuse ;  /* 0x000000b9d0ad7223 */ /* 0x180fe200000100b8 */
[-CC-:B------:R-:W-:Y:S01]  /*3b90*/  FFMA.FTZ R176, R201, R185.reuse, R184.reuse ;  /* 0x000000b9c9b07223 */ /* 0x180fe200000100b8 */
[-C--:B01----:R-:W-:Y:S01]  /*3ba0*/  FFMA.FTZ R180, R194, R185.reuse, R184 ;  /* 0x000000b9c2b47223 */ /* 0x083fe200000100b8 */
[----:B-----5:R-:W-:Y:S01]  /*3bb0*/  FADD.FTZ R172, R188, -R172 ;  /* 0x800000acbcac7221 */ /* 0x020fe20000010000 */
        /* <DEDUP_REMOVED lines=17> */
[----:B------:R-:W-:Y:S01]  /*3cd0*/  FSEL R176, R176, RZ, P6 ;  /* 0x000000ffb0b07208 */ /* 0x000fe20003000000 */
[----:B------:R-:W-:Y:S01]  /*3ce0*/  FFMA.FTZ R186, R16, R185, R184 ;  /* 0x000000b910ba7223 */ /* 0x000fe200000100b8 */
[----:B------:R-:W-:-:S02]  /*3cf0*/  LOP3.LUT P3, RZ, R26, 0xff0000, RZ, 0xc0, !PT ;  /* 0x00ff00001aff7812 */ /* 0x000fc4000786c0ff */
[----:B------:R-:W-:Y:S01]  /*3d00*/  LOP3.LUT P6, RZ, R26, 0xff000000, RZ, 0xc0, !PT ;  /* 0xff0000001aff7812 */ /* 0x000fe200078cc0ff */
[----:B------:R-:W-:Y:S01]  /*3d10*/  FADD.FTZ R186, R219, -R186 ;  /* 0x800000badbba7221 */ /* 0x000fe20000010000 */
[----:B------:R-:W-:Y:S02]  /*3d20*/  FSEL R177, R177, RZ, P4 ;  /* 0x000000ffb1b17208 */ /* 0x000fe40002000000 */
[----:B------:R-:W-:Y:S02]  /*3d30*/  FSEL R178, R178, RZ, P3 ;  /* 0x000000ffb2b27208 */ /* 0x000fe40001800000 */
[----:B------:R-:W-:Y:S02]  /*3d40*/  FSEL R179, R179, RZ, P6 ;  /* 0x000000ffb3b37208 */ /* 0x000fe40003000000 */
[----:B------:R-:W-:Y:S01]  /*3d50*/  F2FP.F16.F32.PACK_AB R180, R177, R176 ;  /* 0x000000b0b1b4723e */ /* 0x000fe200000000ff */
[-CC-:B------:R-:W-:Y:S01]  /*3d60*/  FFMA.FTZ R176, R4, R185.reuse, R184.reuse ;  /* 0x000000b904b07223 */ /* 0x180fe200000100b8 */
[----:B------:R-:W-:Y:S01]  /*3d70*/  F2FP.F16.F32.PACK_AB R181, R179, R178 ;  /* 0x000000b2b3b5723e */ /* 0x000fe200000000ff */
        /* <DEDUP_REMOVED lines=15> */
[----:B------:R-:W-:Y:S01]  /*3e70*/  FFMA.FTZ R179, R12, R185, R184 ;  /* 0x000000b90cb37223 */ /* 0x000fe200000100b8 */
[C---:B------:R-:W-:Y:S02]  /*3e80*/  LOP3.LUT P4, RZ, R27.reuse, 0xff0000, RZ, 0xc0, !PT ;  /* 0x00ff00001bff7812 */ /* 0x040fe4000788c0ff */
[----:B------:R-:W-:Y:S01]  /*3e90*/  ISETP.GE.U32.AND.EX P3, PT, R27, 0x1000000, PT, P3 ;  /* 0x010000001b00780c */ /* 0x000fe20003f66130 */
[----:B------:R-:W-:Y:S01]  /*3ea0*/  FADD.FTZ R178, R222, -R179 ;  /* 0x800000b3deb27221 */ /* 0x000fe20000010000 */
[----:B------:R-:W-:-:S03]  /*3eb0*/  FMUL.FTZ R179, R3, R186 ;  /* 0x000000ba03b37220 */ /* 0x000fc60000410000 */
[----:B------:R-:W-:Y:S01]  /*3ec0*/  FMUL.FTZ R178, R3, R178 ;  /* 0x000000b203b27220 */ /* 0x000fe20000410000 */
[----:B------:R-:W-:-:S03]  /*3ed0*/  FMUL.FTZ R186, R179, R0 ;  /* 0x00000000b3ba7220 */ /* 0x000fc60000410000 */
[----:B------:R-:W-:Y:S01]  /*3ee0*/  FMUL.FTZ R183, R178, R0 ;  /* 0x00000000b2b77220 */ /* 0x000fe20000410000 */
[----:B------:R-:W-:-:S03]  /*3ef0*/  FMUL.FTZ R186, R186, UR14 ;  /* 0x0000000ebaba7c20 */ /* 0x000fc60008410000 */
[----:B------:R-:W-:Y:S02]  /*3f00*/  FMUL.FTZ R183, R183, UR14 ;  /* 0x0000000eb7b77c20 */ /* 0x000fe40008410000 */
[----:B------:R-:W-:-:S03]  /*3f10*/  FSEL R186, R186, RZ, P3 ;  /* 0x000000ffbaba7208 */ /* 0x000fc60001800000 */
[----:B------:R-:W-:-:S04]  /*3f20*/  FSEL R183, R183, RZ, P4 ;  /* 0x000000ffb7b77208 */ /* 0x000fc80002000000 */
[----:B------:R-:W-:Y:S01]  /*3f30*/  F2FP.F16.F32.PACK_AB R183, R186, R183 ;  /* 0x000000b7bab7723e */ /* 0x000fe200000000ff */
[----:B------:R-:W-:Y:S06]  /*3f40*/  BRA `(.L_x_15602) ;  /* 0x0000000000f47947 */ /* 0x000fec0003800000 */
.L_x_15601:
[-CC-:B01----:R-:W-:Y:S01]  /*3f50*/  FFMA.FTZ R181, R12, R185.reuse, R184.reuse ;  /* 0x000000b90cb57223 */ /* 0x183fe200000100b8 */
[-CC-:B------:R-:W-:Y:S01]  /*3f60*/  FFMA.FTZ R182, R16, R185.reuse, R184.reuse ;  /* 0x000000b910b67223 */ /* 0x180fe200000100b8 */
[----:B------:R-:W-:Y:S01]  /*3f70*/  ISETP.GE.U32.AND P3, PT, R26, RZ, PT ;  /* 0x000000ff1a00720c */ /* 0x000fe20003f66070 */
[-C--:B------:R-:W-:Y:S01]  /*3f80*/  FFMA.FTZ R186, R201, R185.reuse, R184 ;  /* 0x000000b9c9ba7223 */ /* 0x080fe200000100b8 */
[----:B------:R-:W-:Y:S01]  /*3f90*/  FADD.FTZ R180, R222, -R181 ;  /* 0x800000b5deb47221 */ /* 0x000fe20000010000 */
[----:B------:R-:W-:Y:S01]  /*3fa0*/  FADD.FTZ R182, R219, -R182 ;  /* 0x800000b6dbb67221 */ /* 0x000fe20000010000 */
[----:B------:R-:W-:Y:S01]  /*3fb0*/  LOP3.LUT P4, RZ, R27, 0xff0000, RZ, 0xc0, !PT ;  /* 0x00ff00001bff7812 */ /* 0x000fe2000788c0ff */
[----:B------:R-:W-:Y:S01]  /*3fc0*/  FADD.FTZ R186, R249, -R186 ;  /* 0x800000baf9ba7221 */ /* 0x000fe20000010000 */
        /* <DEDUP_REMOVED lines=15> */
[-C--:B------:R-:W-:Y:S01]  /*40c0*/  FFMA.FTZ R180, R4, R185.reuse, R184 ;  /* 0x000000b904b47223 */ /* 0x080fe200000100b8 */
[----:B------:R-:W-:Y:S01]  /*40d0*/  FMUL.FTZ R187, R187, UR14 ;  /* 0x0000000ebbbb7c20 */ /* 0x000fe20008410000 */
[----:B------:R-:W-:Y:S02]  /*40e0*/  LOP3.LUT P4, RZ, R27, 0xff00, RZ, 0xc0, !PT ;  /* 0x0000ff001bff7812 */ /* 0x000fe4000788c0ff */
[----:B------:R-:W-:Y:S02]  /*40f0*/  FADD.FTZ R180, R241, -R180 ;  /* 0x800000b4f1b47221 */ /* 0x000fe40000010000 */
[----:B------:R-:W-:Y:S01]  /*4100*/  FSEL R182, R187, RZ, P4 ;  /* 0x000000ffbbb67208 */ /* 0x000fe20002000000 */
[C---:B------:R-:W-:Y:S01]  /*4110*/  FMUL.FTZ R187, R3.reuse, R186 ;  /* 0x000000ba03bb7220 */ /* 0x040fe20000410000 */
[----:B------:R-:W-:Y:S01]  /*4120*/  FMUL.FTZ R181, R3, R180 ;  /* 0x000000b403b57220 */ /* 0x000fe20000410000 */
[-CC-:B------:R-:W-:Y:S01]  /*4130*/  FFMA.FTZ R180, R194, R185.reuse, R184.reuse ;  /* 0x000000b9c2b47223 */ /* 0x180fe200000100b8 */
[----:B------:R-:W-:Y:S01]  /*4140*/  LOP3.LUT P4, RZ, R26, 0xff000000, RZ, 0xc0, !PT ;  /* 0xff0000001aff7812 */ /* 0x000fe2000788c0ff */
[----:B------:R-:W-:Y:S01]  /*4150*/  FFMA.FTZ R186, R213, R185, R184 ;  /* 0x000000b9d5ba7223 */ /* 0x000fe200000100b8 */
[----:B------:R-:W-:Y:S01]  /*4160*/  FMUL.FTZ R181, R181, R0 ;  /* 0x00000000b5b57220 */ /* 0x000fe20000410000 */
[----:B------:R-:W-:-:S02]  /*4170*/  FADD.FTZ R180, R245, -R180 ;  /* 0x800000b4f5b47221 */ /* 0x000fc40000010000 */
[----:B------:R-:W-:Y:S01]  /*4180*/  FADD.FTZ R186, R188, -R186 ;  /* 0x800000babcba7221 */ /* 0x000fe20000010000 */
[----:B------:R-:W-:-:S03]  /*4190*/  FMUL.FTZ R181, R181, UR14 ;  /* 0x0000000eb5b57c20 */ /* 0x000fc60008410000 */
[----:B------:R-:W-:Y:S02]  /*41a0*/  FMUL.FTZ R186, R3, R186 ;  /* 0x000000ba03ba7220 */ /* 0x000fe40000410000 */
[----:B------:R-:W-:Y:S02]  /*41b0*/  FSEL R181, R181, RZ, P3 ;  /* 0x000000ffb5b57208 */ /* 0x000fe40001800000 */
[----:B------:R-:W-:Y:S01]  /*41c0*/  LOP3.LUT P3, RZ, R26, 0xff0000, RZ, 0xc0, !PT ;  /* 0x00ff00001aff7812 */ /* 0x000fe2000786c0ff */
[----:B------:R-:W-:Y:S01]  /*41d0*/  FMUL.FTZ R186, R186, R0 ;  /* 0x00000000baba7220 */ /* 0x000fe20000410000 */
[----:B------:R-:W-:Y:S01]  /*41e0*/  F2FP.F16.F32.PACK_AB R182, R182, R181 ;  /* 0x000000b5b6b6723e */ /* 0x000fe200000000ff */
        /* <DEDUP_REMOVED lines=19> */
.L_x_15602:
        /* <DEDUP_REMOVED lines=8> */
.L_x_15600:
[----:B------:R-:W-:Y:S05]  /*43a0*/  BSYNC.RECONVERGENT B2 ;  /* 0x0000000000027941 */ /* 0x000fea0003800200 */
.L_x_15599:
[----:B------:R-:W-:Y:S04]  /*43b0*/  BSSY.RECONVERGENT B2, `(.L_x_15603) ;  /* 0x0000089000027945 */ /* 0x000fe80003800200 */
[----:B------:R-:W-:Y:S05]  /*43c0*/  @!P1 BRA `(.L_x_15604) ;  /* 0x00000008001c9947 */ /* 0x000fea0003800000 */
[----:B------:R3:W5:Y:S01]  /*43d0*/  LDL R188, [R1+0xc] ;  /* 0x00000c0001bc7983 */ /* 0x0007620000100800 */
[----:B------:R-:W-:-:S04]  /*43e0*/  ISETP.NE.U32.AND P1, PT, RZ, UR12, PT ;  /* 0x0000000cff007c0c */ /* 0x000fc8000bf25070 */
[----:B------:R-:W-:-:S13]  /*43f0*/  ISETP.NE.AND.EX P1, PT, RZ, UR13, PT, P1 ;  /* 0x0000000dff007c0c */ /* 0x000fda000bf25310 */
[----:B---3--:R-:W-:Y:S05]  /*4400*/  @!P1 BRA `(.L_x_15605) ;  /* 0x0000000000f89947 */ /* 0x008fea0003800000 */
[-CC-:B------:R-:W-:Y:S01]  /*4410*/  FFMA.FTZ R173, R207, R185.reuse, R184.reuse ;  /* 0x000000b9cfad7223 */ /* 0x180fe200000100b8 */
[-CC-:B------:R-:W-:Y:S01]  /*4420*/  FFMA.FTZ R172, R212, R185.reuse, R184.reuse ;  /* 0x000000b9d4ac7223 */ /* 0x180fe200000100b8 */
[-CC-:B------:R-:W-:Y:S01]  /*4430*/  FFMA.FTZ R175, R193, R185.reuse, R184.reuse ;  /* 0x000000b9c1af7223 */ /* 0x180fe200000100b8 */
[----:B------:R-:W-:Y:S01]  /*4440*/  LOP3.LUT P2, RZ, R20, 0xff, RZ, 0xc0, !PT ;  /* 0x000000ff14ff7812 */ /* 0x000fe2000784c0ff */
[----:B------:R-:W-:Y:S01]  /*4450*/  FADD.FTZ R174, R252, -R173 ;  /* 0x800000adfcae7221 */ /* 0x000fe20000010000 */
[----:B------:R-:W-:Y:S01]  /*4460*/  FFMA.FTZ R173, R200, R185, R184 ;  /* 0x000000b9c8ad7223 */ /* 0x000fe200000100b8 */
[----:B-----5:R-:W-:Y:S01]  /*4470*/  FADD.FTZ R172, R188, -R172 ;  /* 0x800000acbcac7221 */ /* 0x020fe20000010000 */
[----:B012---:R-:W-:Y:S01]  /*4480*/  FADD.FTZ R180, R244, -R175 ;  /* 0x800000aff4b47221 */ /* 0x007fe20000010000 */
[----:B------:R-:W-:Y:S01]  /*4490*/  LOP3.LUT P3, RZ, R20, 0xff00, RZ, 0xc0, !PT ;  /* 0x0000ff0014ff7812 */ /* 0x000fe2000786c0ff */
        /* <DEDUP_REMOVED lines=14> */
[----:B------:R-:W-:Y:S02]  /*4580*/  LOP3.LUT P6, RZ, R20, 0xff000000, RZ, 0xc0, !PT ;  /* 0xff00000014ff7812 */ /* 0x000fe400078cc0ff */
[----:B------:R-:W-:Y:S02]  /*4590*/  FSEL R176, R176, RZ, P2 ;  /* 0x000000ffb0b07208 */ /* 0x000fe40001000000 */
[----:B------:R-:W-:Y:S02]  /*45a0*/  FSEL R177, R177, RZ, P3 ;  /* 0x000000ffb1b17208 */ /* 0x000fe40001800000 */
[----:B------:R-:W-:Y:S02]  /*45b0*/  FSEL R178, R178, RZ, P4 ;  /* 0x000000ffb2b27208 */ /* 0x000fe40002000000 */
[----:B------:R-:W-:Y:S02]  /*45c0*/  FSEL R179, R179, RZ, P6 ;  /* 0x000000ffb3b37208 */ /* 0x000fe40003000000 */
[----:B------:R-:W-:Y:S01]  /*45d0*/  F2FP.F16.F32.PACK_AB R180, R177, R176 ;  /* 0x000000b0b1b4723e */ /* 0x000fe200000000ff */
[-CC-:B------:R-:W-:Y:S01]  /*45e0*/  FFMA.FTZ R177, R5, R185.reuse, R184.reuse ;  /* 0x000000b905b17223 */ /* 0x180fe200000100b8 */
[----:B------:R-:W-:Y:S01]  /*45f0*/  F2FP.F16.F32.PACK_AB R181, R179, R178 ;  /* 0x000000b2b3b5723e */ /* 0x000fe200000000ff */
        /* <DEDUP_REMOVED lines=31> */
.L_x_15605:
[-CC-:B012---:R-:W-:Y:S01]  /*47f0*/  FFMA.FTZ R180, R13, R185.reuse, R184.reuse ;  /* 0x000000b90db47223 */ /* 0x187fe200000100b8 */
[-CC-:B------:R-:W-:Y:S01]  /*4800*/  FFMA.FTZ R181, R17, R185.reuse, R184.reuse ;  /* 0x000000b911b57223 */ /* 0x180fe200000100b8 */
[----:B------:R-:W-:Y:S01]  /*4810*/  ISETP.GE.U32.AND P2, PT, R20, RZ, PT ;  /* 0x000000ff1400720c */ /* 0x000fe20003f46070 */
[----:B------:R-:W-:Y:S01]  /*4820*/  FFMA.FTZ R187, R9, R185, R184 ;  /* 0x000000b909bb7223 */ /* 0x000fe200000100b8 */
[----:B------:R-:W-:Y:S01]  /*4830*/  FADD.FTZ R180, R221, -R180 ;  /* 0x800000b4ddb47221 */ /* 0x000fe20000010000 */
[----:B------:R-:W-:Y:S01]  /*4840*/  FADD.FTZ R182, R218, -R181 ;  /* 0x800000b5dab67221 */ /* 0x000fe20000010000 */
[----:B------:R-:W-:Y:S02]  /*4850*/  LOP3.LUT P3, RZ, R21, 0xff0000, RZ, 0xc0, !PT ;  /* 0x00ff000015ff7812 */ /* 0x000fe4000786c0ff */
[C---:B-----5:R-:W-:Y:S01]  /*4860*/  FMUL.FTZ R181, R3.reuse, R180 ;  /* 0x000000b403b57220 */ /* 0x060fe20000410000 */
[----:B------:R-:W-:Y:S01]  /*4870*/  FMUL.FTZ R183, R3, R182 ;  /* 0x000000b603b77220 */ /* 0x000fe20000410000 */
[----:B------:R-:W-:Y:S01]  /*4880*/  ISETP.GE.U32.AND.EX P2, PT, R21, 0x1000000, PT, P2 ;  /* 0x010000001500780c */ /* 0x000fe20003f46120 */
[----:B------:R-:W-:Y:S01]  /*4890*/  FADD.FTZ R182, R234, -R187 ;  /* 0x800000bbeab67221 */ /* 0x000fe20000010000 */
[-C--:B------:R-:W-:Y:S01]  /*48a0*/  FMUL.FTZ R181, R181, R0.reuse ;  /* 0x00000000b5b57220 */ /* 0x080fe20000410000 */
[----:B------:R-:W-:-:S02]  /*48b0*/  FMUL.FTZ R183, R183, R0 ;  /* 0x00000000b7b77220 */ /* 0x000fc40000410000 */
[----:B------:R-:W-:Y:S01]  /*48c0*/  FMUL.FTZ R187, R3, R182 ;  /* 0x000000b603bb7220 */ /* 0x000fe20000410000 */
[----:B------:R-:W-:Y:S01]  /*48d0*/  FMUL.FTZ R181, R181, UR14 ;  /* 0x0000000eb5b57c20 */ /* 0x000fe20008410000 */
[----:B------:R-:W-:Y:S02]  /*48e0*/  FMUL.FTZ R183, R183, UR14 ;  /* 0x0000000eb7b77c20 */ /* 0x000fe40008410000 */
[----:B------:R-:W-:Y:S02]  /*48f0*/  FMUL.FTZ R187, R187, R0 ;  /* 0x00000000bbbb7220 */ /* 0x000fe40000410000 */
[----:B------:R-:W-:Y:S02]  /*4900*/  FSEL R181, R181, RZ, P3 ;  /* 0x000000ffb5b57208 */ /* 0x000fe40001800000 */
[----:B------:R-:W-:Y:S01]  /*4910*/  FSEL R180, R183, RZ, P2 ;  /* 0x000000ffb7b47208 */ /* 0x000fe20001000000 */
[----:B------:R-:W-:Y:S01]  /*4920*/  FMUL.FTZ R187, R187, UR14 ;  /* 0x0000000ebbbb7c20 */ /* 0x000fe20008410000 */
[----:B------:R-:W-:-:S02]  /*4930*/  LOP3.LUT P2, RZ, R21, 0xff, RZ, 0xc0, !PT ;  /* 0x000000ff15ff7812 */ /* 0x000fc4000784c0ff */
[----:B------:R-:W-:Y:S01]  /*4940*/  F2FP.F16.F32.PACK_AB R183, R180, R181 ;  /* 0x000000b5b4b7723e */ /* 0x000fe200000000ff */
[----:B------:R-:W-:Y:S01]  /*4950*/  FFMA.FTZ R181, R5, R185, R184 ;  /* 0x000000b905b57223 */ /* 0x000fe200000100b8 */
[----:B------:R-:W-:-:S03]  /*4960*/  LOP3.LUT P3, RZ, R21, 0xff00, RZ, 0xc0, !PT ;  /* 0x0000ff0015ff7812 */ /* 0x000fc6000786c0ff */
[----:B------:R-:W-:Y:S01]  /*4970*/  FADD.FTZ R180, R240, -R181 ;  /* 0x800000b5f0b47221 */ /* 0x000fe20000010000 */
[----:B------:R-:W-:Y:S01]  /*4980*/  FSEL R182, R187, RZ, P3 ;  /* 0x000000ffbbb67208 */ /* 0x000fe20001800000 */
[-CC-:B------:R-:W-:Y:S01]  /*4990*/  FFMA.FTZ R187, R200, R185.reuse, R184.reuse ;  /* 0x000000b9c8bb7223 */ /* 0x180fe200000100b8 */
[----:B------:R-:W-:Y:S01]  /*49a0*/  LOP3.LUT P3, RZ, R20, 0xff000000, RZ, 0xc0, !PT ;  /* 0xff00000014ff7812 */ /* 0x000fe2000786c0ff */
[----:B------:R-:W-:Y:S02]  /*49b0*/  FMUL.FTZ R181, R3, R180 ;  /* 0x000000b403b57220 */ /* 0x000fe40000410000 */
[----:B------:R-:W-:Y:S02]  /*49c0*/  FADD.FTZ R186, R248, -R187 ;  /* 0x800000bbf8ba7221 */ /* 0x000fe40000010000 */
[----:B------:R-:W-:Y:S02]  /*49d0*/  FMUL.FTZ R181, R181, R0 ;  /* 0x00000000b5b57220 */ /* 0x000fe40000410000 */
[----:B------:R-:W-:Y:S01]  /*49e0*/  FMUL.FTZ R187, R3, R186 ;  /* 0x000000ba03bb7220 */ /* 0x000fe20000410000 */
[----:B------:R-:W-:Y:S01]  /*49f0*/  FFMA.FTZ R186, R212, R185, R184 ;  /* 0x000000b9d4ba7223 */ /* 0x000fe200000100b8 */
[----:B------:R-:W-:-:S03]  /*4a00*/  FMUL.FTZ R181, R181, UR14 ;  /* 0x0000000eb5b57c20 */ /* 0x000fc60008410000 */
[----:B------:R-:W-:Y:S02]  /*4a10*/  FADD.FTZ R186, R188, -R186 ;  /* 0x800000babcba7221 */ /* 0x000fe40000010000 */
[----:B------:R-:W-:Y:S02]  /*4a20*/  FSEL R181, R181, RZ, P2 ;  /* 0x000000ffb5b57208 */ /* 0x000fe40001000000 */
[----:B------:R-:W-:Y:S01]  /*4a30*/  LOP3.LUT P2, RZ, R20, 0xff0000, RZ, 0xc0, !PT ;  /* 0x00ff000014ff7812 */ /* 0x000fe2000784c0ff */
[----:B------:R-:W-:Y:S01]  /*4a40*/  FMUL.FTZ R186, R3, R186 ;  /* 0x000000ba03ba7220 */ /* 0x000fe20000410000 */
[----:B------:R-:W-:Y:S01]  /*4a50*/  F2FP.F16.F32.PACK_AB R182, R182, R181 ;  /* 0x000000b5b6b6723e */ /* 0x000fe200000000ff */
[----:B------:R-:W-:Y:S02]  /*4a60*/  FFMA.FTZ R181, R193, R185, R184 ;  /* 0x000000b9c1b57223 */ /* 0x000fe400000100b8 */
[----:B------:R-:W-:Y:S02]  /*4a70*/  FMUL.FTZ R186, R186, R0 ;  /* 0x00000000baba7220 */ /* 0x000fe40000410000 */
[----:B------:R-:W-:-:S02]  /*4a80*/  FADD.FTZ R180, R244, -R181 ;  /* 0x800000b5f4b47221 */ /* 0x000fc40000010000 */
[----:B------:R-:W-:Y:S02]  /*4a90*/  FMUL.FTZ R186, R186, UR14 ;  /* 0x0000000ebaba7c20 */ /* 0x000fe40008410000 */
[----:B------:R-:W-:Y:S01]  /*4aa0*/  FMUL.FTZ R181, R3, R180 ;  /* 0x000000b403b57220 */ /* 0x000fe20000410000 */
[----:B------:R-:W-:-:S03]  /*4ab0*/  FMUL.FTZ R180, R187, R0 ;  /* 0x00000000bbb47220 */ /* 0x000fc60000410000 */
        /* <DEDUP_REMOVED lines=16> */
.L_x_15606:
        /* <DEDUP_REMOVED lines=8> */
.L_x_15604:
[----:B------:R-:W-:Y:S05]  /*4c40*/  BSYNC.RECONVERGENT B2 ;  /* 0x0000000000027941 */ /* 0x000fea0003800200 */
.L_x_15603:
[----:B------:R-:W-:Y:S05]  /*4c50*/  @!P0 BRA `(.L_x_15607) ;  /* 0x0000003400388947 */ /* 0x000fea0003800000 */
[----:B------:R-:W-:-:S04]  /*4c60*/  ISETP.NE.U32.AND P0, PT, RZ, UR12, PT ;  /* 0x0000000cff007c0c */ /* 0x000fc8000bf05070 */
[----:B------:R-:W-:-:S13]  /*4c70*/  ISETP.NE.AND.EX P0, PT, RZ, UR13, PT, P0 ;  /* 0x0000000dff007c0c */ /* 0x000fda000bf05300 */
        /* <DEDUP_REMOVED lines=8> */
[----:B------:R-:W-:Y:S01]  /*4d00*/  FADD.FTZ R176, R229, -R176 ;  /* 0x800000b0e5b07221 */ /* 0x000fe20000010000 */
[C---:B-----5:R-:W-:Y:S01]  /*4d10*/  FMUL.FTZ R172, R3.reuse, R172 ;  /* 0x000000ac03ac7220 */ /* 0x060fe20000410000 */
[----:B------:R-:W-:Y:S01]  /*4d20*/  FMUL.FTZ R173, R3, R174 ;  /* 0x000000ae03ad7220 */ /* 0x000fe20000410000 */
[----:B------:R-:W-:-:S02]  /*4d30*/  FFMA.FTZ R178, R192, R185, R184 ;  /* 0x000000b9c0b27223 */ /* 0x000fc400000100b8 */
[-C--:B------:R-:W-:Y:S01]  /*4d40*/  FMUL.FTZ R174, R172, R0.reuse ;  /* 0x00000000acae7220 */ /* 0x080fe20000410000 */
[----:B------:R-:W-:-:S03]  /*4d50*/  FMUL.FTZ R175, R173, R0 ;  /* 0x00000000adaf7220 */ /* 0x000fc60000410000 */
[----:B------:R-:W-:Y:S01]  /*4d60*/  FMUL.FTZ R174, R174, UR14 ;  /* 0x0000000eaeae7c20 */ /* 0x000fe20008410000 */
[----:B------:R-:W-:-:S04]  /*4d70*/  FMUL.FTZ R175, R175, UR14 ;  /* 0x0000000eafaf7c20 */ /* 0x000fc80008410000 */
[----:B------:R-:W-:Y:S02]  /*4d80*/  FSEL R174, R174, RZ, P1 ;  /* 0x000000ffaeae7208 */ /* 0x000fe40000800000 */
[----:B------:R-:W-:Y:S02]  /*4d90*/  FSEL R175, R175, RZ, P2 ;  /* 0x000000ffafaf7208 */ /* 0x000fe40001000000 */
[----:B------:R-:W-:Y:S02]  /*4da0*/  LOP3.LUT P1, RZ, R28, 0xff0000, RZ, 0xc0, !PT ;  /* 0x00ff00001cff7812 */ /* 0x000fe4000782c0ff */
[----:B0123--:R-:W-:Y:S01]  /*4db0*/  F2FP.F16.F32.PACK_AB R180, R175, R174 ;  /* 0x000000aeafb4723e */ /* 0x00ffe200000000ff */
[----:B------:R-:W-:Y:S01]  /*4dc0*/  FFMA.FTZ R175, R18, R185, R184 ;  /* 0x000000b912af7223 */ /* 0x000fe200000100b8 */
[----:B------:R-:W-:-:S03]  /*4dd0*/  LOP3.LUT P2, RZ, R28, 0xff000000, RZ, 0xc0, !PT ;  /* 0xff0000001cff7812 */ /* 0x000fc6000784c0ff */
[----:B------:R-:W-:Y:S01]  /*4de0*/  FADD.FTZ R174, R232, -R175 ;  /* 0x800000afe8ae7221 */ /* 0x000fe20000010000 */
[----:B------:R-:W-:-:S03]  /*4df0*/  FMUL.FTZ R175, R3, R176 ;  /* 0x000000b003af7220 */ /* 0x000fc60000410000 */
[----:B------:R-:W-:Y:S01]  /*4e00*/  FMUL.FTZ R174, R3, R174 ;  /* 0x000000ae03ae7220 */ /* 0x000fe20000410000 */
[----:B------:R-:W-:-:S03]  /*4e10*/  FMUL.FTZ R177, R175, R0 ;  /* 0x00000000afb17220 */ /* 0x000fc60000410000 */
[----:B------:R-:W-:Y:S01]  /*4e20*/  FMUL.FTZ R176, R174, R0 ;  /* 0x00000000aeb07220 */ /* 0x000fe20000410000 */
[----:B------:R-:W-:-:S03]  /*4e30*/  FMUL.FTZ R177, R177, UR14 ;  /* 0x0000000eb1b17c20 */ /* 0x000fc60008410000 */
[----:B------:R-:W-:Y:S02]  /*4e40*/  FMUL.FTZ R176, R176, UR14 ;  /* 0x0000000eb0b07c20 */ /* 0x000fe40008410000 */
[----:B------:R-:W-:Y:S01]  /*4e50*/  FSEL R182, R177, RZ, P2 ;  /* 0x000000ffb1b67208 */ /* 0x000fe20001000000 */
[-CC-:B------:R-:W-:Y:S01]  /*4e60*/  FFMA.FTZ R177, R199, R185.reuse, R184.reuse ;  /* 0x000000b9c7b17223 */ /* 0x180fe200000100b8 */
[----:B------:R-:W-:Y:S02]  /*4e70*/  LOP3.LUT P2, RZ, R29, 0xff00, RZ, 0xc0, !PT ;  /* 0x0000ff001dff7812 */ /* 0x000fe4000784c0ff */
[----:B------:R-:W-:Y:S01]  /*4e80*/  FSEL R181, R176, RZ, P1 ;  /* 0x000000ffb0b57208 */ /* 0x000fe20000800000 */
[-CC-:B------:R-:W-:Y:S01]  /*4e90*/  FFMA.FTZ R176, R198, R185.reuse, R184.reuse ;  /* 0x000000b9c6b07223 */ /* 0x180fe200000100b8 */
[----:B------:R-:W-:Y:S01]  /*4ea0*/  FFMA.FTZ R185, R197, R185, R184 ;  /* 0x000000b9c5b97223 */ /* 0x000fe200000100b8 */
[----:B------:R-:W-:Y:S02]  /*4eb0*/  LOP3.LUT P1, RZ, R29, 0xff, RZ, 0xc0, !PT ;  /* 0x000000ff1dff7812 */ /* 0x000fe4000782c0ff */
[----:B------:R-:W-:Y:S01]  /*4ec0*/  FADD.FTZ R184, R227, -R176 ;  /* 0x800000b0e3b87221 */ /* 0x000fe20000010000 */
[----:B------:R-:W-:Y:S01]  /*4ed0*/  F2FP.F16.F32.PACK_AB R181, R182, R181 ;  /* 0x000000b5b6b5723e */ /* 0x000fe200000000ff */
[----:B------:R-:W-:-:S02]  /*4ee0*/  FADD.FTZ R182, R228, -R177 ;  /* 0x800000b1e4b67221 */ /* 0x000fc40000010000 */
[----:B------:R-:W-:Y:S01]  /*4ef0*/  FMUL.FTZ R177, R3, R184 ;  /* 0x000000b803b17220 */ /* 0x000fe20000410000 */
[----:B------:R-:W-:Y:S01]  /*4f00*/  FADD.FTZ R184, R223, -R178 ;  /* 0x800000b2dfb87221 */ /* 0x000fe20000010000 */
[----:B------:R-:W-:Y:S01]  /*4f10*/  FMUL.FTZ R176, R3, R182 ;  /* 0x000000b603b07220 */ /* 0x000fe20000410000 */
[----:B------:R-:W-:Y:S01]  /*4f20*/  FADD.FTZ R178, R226, -R185 ;  /* 0x800000b9e2b27221 */ /* 0x000fe20000010000 */
[-C--:B------:R-:W-:Y:S02]  /*4f30*/  FMUL.FTZ R179, R177, R0.reuse ;  /* 0x00000000b1b37220 */ /* 0x080fe40000410000 */
[----:B------:R-:W-:Y:S01]  /*4f40*/  FMUL.FTZ R182, R176, R0 ;  /* 0x00000000b0b67220 */ /* 0x000fe20000410000 */
[----:B------:R-:W-:Y:S01]  /*4f50*/  FMUL.FTZ R178, R3, R178 ;  /* 0x000000b203b27220 */ /* 0x000fe20000410000 */
[----:B------:R-:W-:Y:S02]  /*4f60*/  FMUL.FTZ R179, R179, UR14 ;  /* 0x0000000eb3b37c20 */ /* 0x000fe40008410000 */
[----:B------:R-:W-:-:S03]  /*4f70*/  FMUL.FTZ R182, R182, UR14 ;  /* 0x0000000eb6b67c20 */ /* 0x000fc60008410000 */
[----:B------:R-:W-:Y:S01]  /*4f80*/  FSEL R183, R179, RZ, P2 ;  /* 0x000000ffb3b77208 */ /* 0x000fe20001000000 */
[----:B------:R-:W-:Y:S01]  /*4f90*/  FMUL.FTZ R179, R3, R184 ;  /* 0x000000b803b37220 */ /* 0x000fe20000410000 */
[----:B------:R-:W-:Y:S02]  /*4fa0*/  FSEL R182, R182, RZ, P1 ;  /* 0x000000ffb6b67208 */ /* 0x000fe40000800000 */
[----:B------:R-:W-:Y:S01]  /*4fb0*/  ISETP.GE.U32.AND P1, PT, R28, RZ, PT ;  /* 0x000000ff1c00720c */ /* 0x000fe20003f26070 */
[-C--:B------:R-:W-:Y:S01]  /*4fc0*/  FMUL.FTZ R3, R179, R0.reuse ;  /* 0x00000000b3037220 */ /* 0x080fe20000410000 */
[----:B------:R-:W-:Y:S01]  /*4fd0*/  FMUL.FTZ R0, R178, R0 ;  /* 0x00000000b2007220 */ /* 0x000fe20000410000 */
[----:B------:R-:W-:Y:S02]  /*4fe0*/  LOP3.LUT P2, RZ, R29, 0xff0000, RZ, 0xc0, !PT ;  /* 0x00ff00001dff7812 */ /* 0x000fe4000784c0ff */
[----:B------:R-:W-:Y:S01]  /*4ff0*/  FMUL.FTZ R3, R3, UR14 ;  /* 0x0000000e03037c20 */ /* 0x000fe20008410000 */
[----:B------:R-:W-:Y:S01]  /*5000*/  FMUL.FTZ R0, R0, UR14 ;  /* 0x0000000e00007c20 */ /* 0x000fe20008410000 */
[----:B------:R-:W-:-:S02]  /*5010*/  ISETP.GE.U32.AND.EX P1, PT, R29, 0x1000000, PT, P1 ;  /* 0x010000001d00780c */ /* 0x000fc40003f26110 */
[----:B------:R-:W-:Y:S02]  /*5020*/  F2FP.F16.F32.PACK_AB R182, R183, R182 ;  /* 0x000000b6b7b6723e */ /* 0x000fe400000000ff */
[----:B------:R-:W-:Y:S02]  /*5030*/  FSEL R3, R3, RZ, P1 ;  /* 0x000000ff03037208 */ /* 0x000fe40000800000 */
[----:B------:R-:W-:-:S04]  /*5040*/  FSEL R0, R0, RZ, P2 ;  /* 0x000000ff00007208 */ /* 0x000fc80001000000 */
[----:B------:R-:W-:Y:S01]  /*5050*/  F2FP.F16.F32.PACK_AB R183, R3, R0 ;  /* 0x0000000003b7723e */ /* 0x000fe200000000ff */
[----:B------:R-:W-:Y:S06]  /*5060*/  BRA `(.L_x_15609) ;  /* 0x0000000000f47947 */ /* 0x000fec0003800000 */
.L_x_15608:
[-CC-:B0123--:R-:W-:Y:S01]  /*5070*/  FFMA.FTZ R181, R197, R185.reuse, R184.reuse ;  /* 0x000000b9c5b57223 */ /* 0x18ffe200000100b8 */
        /* <DEDUP_REMOVED lines=24> */
[----:B------:R-:W-:Y:S02]  /*5200*/  FSEL R182, R187, RZ, P2 ;  /* 0x000000ffbbb67208 */ /* 0x000fe40001000000 */
[----:B------:R-:W-:Y:S01]  /*5210*/  FMUL.FTZ R181, R3, R180 ;  /* 0x000000b403b57220 */ /* 0x000fe20000410000 */
[----:B------:R-:W-:Y:S01]  /*5220*/  FFMA.FTZ R180, R19, R185, R184 ;  /* 0x000000b913b47223 */ /* 0x000fe200000100b8 */
[----:B------:R-:W-:-:S02]  /*5230*/  LOP3.LUT P2, RZ, R28, 0xff000000, RZ, 0xc0, !PT ;  /* 0xff0000001cff7812 */ /* 0x000fc4000784c0ff */
[----:B------:R-:W-:Y:S01]  /*5240*/  FMUL.FTZ R181, R181, R0 ;  /* 0x00000000b5b57220 */ /* 0x000fe20000410000 */
[----:B------:R-:W-:-:S03]  /*5250*/  FADD.FTZ R180, R229, -R180 ;  /* 0x800000b4e5b47221 */ /* 0x000fc60000010000 */
[----:B------:R-:W-:-:S05]  /*5260*/  FMUL.FTZ R181, R181, UR14 ;  /* 0x0000000eb5b57c20 */ /* 0x000fca0008410000 */
[----:B------:R-:W-:Y:S02]  /*5270*/  FSEL R181, R181, RZ, P1 ;  /* 0x000000ffb5b57208 */ /* 0x000fe40000800000 */
[----:B------:R-:W-:Y:S02]  /*5280*/  LOP3.LUT P1, RZ, R28, 0xff0000, RZ, 0xc0, !PT ;  /* 0x00ff00001cff7812 */ /* 0x000fe4000782c0ff */
[----:B------:R-:W-:Y:S01]  /*5290*/  F2FP.F16.F32.PACK_AB R182, R182, R181 ;  /* 0x000000b5b6b6723e */ /* 0x000fe200000000ff */
[----:B------:R-:W-:-:S04]  /*52a0*/  FFMA.FTZ R181, R18, R185, R184 ;  /* 0x000000b912b57223 */ /* 0x000fc800000100b8 */
        /* <DEDUP_REMOVED lines=8> */
[----:B------:R-:W-:Y:S02]  /*5330*/  LOP3.LUT P2, RZ, R28, 0xff00, RZ, 0xc0, !PT ;  /* 0x0000ff001cff7812 */ /* 0x000fe4000784c0ff */
[----:B------:R-:W-:Y:S02]  /*5340*/  FSEL R180, R180, RZ, P1 ;  /* 0x000000ffb4b47208 */ /* 0x000fe40000800000 */
[----:B------:R-:W-:Y:S02]  /*5350*/  LOP3.LUT P1, RZ, R28, 0xff, RZ, 0xc0, !PT ;  /* 0x000000ff1cff7812 */ /* 0x000fe4000782c0ff */
[----:B------:R-:W-:Y:S01]  /*5360*/  F2FP.F16.F32.PACK_AB R181, R181, R180 ;  /* 0x000000b4b5b5723e */ /* 0x000fe200000000ff */
        /* <DEDUP_REMOVED lines=12> */
[----:B------:R-:W-:-:S07]  /*5430*/  F2FP.F16.F32.PACK_AB R180, R180, R3 ;  /* 0x00000003b4b4723e */ /* 0x000fce00000000ff */
.L_x_15609:
        /* <DEDUP_REMOVED lines=8> */
.L_x_15590:
[----:B------:R-:W-:-:S04]  /*54c0*/  UISETP.NE.U32.AND UP0, UPT, UR12, URZ, UPT ;  /* 0x000000ff0c00728c */ /* 0x000fc8000bf05070 */
[----:B------:R-:W-:-:S09]  /*54d0*/  UISETP.NE.AND.EX UP0, UPT, UR13, URZ, UPT, UP0 ;  /* 0x000000ff0d00728c */ /* 0x000fd2000bf05300 */
[----:B------:R-:W-:Y:S05]  /*54e0*/  BRA.U UP0, `(.L_x_15610) ;  /* 0x0000001500687547 */ /* 0x000fea000b800000 */
[----:B------:R-:W2:Y:S01]  /*54f0*/  LDL R180, [R1+0x18] ;  /* 0x0000180001b47983 */ /* 0x000ea20000100800 */
[----:B------:R-:W-:Y:S01]  /*5500*/  BSSY.RECONVERGENT B2, `(.L_x_15611) ;  /* 0x0000045000027945 */ /* 0x000fe20003800200 */
[----:B--2---:R-:W-:-:S13]  /*5510*/  ISETP.GT.U32.AND P4, PT, R180, 0x1f, PT ;  /* 0x0000001fb400780c */ /* 0x004fda0003f84070 */
[----:B------:R-:W-:Y:S05]  /*5520*/  @!P4 BRA `(.L_x_15612) ;  /* 0x000000040008c947 */ /* 0x000fea0003800000 */
[----:B------:R-:W2:Y:S01]  /*5530*/  LDL R188, [R1+0x8] ;  /* 0x0000080001bc7983 */ /* 0x000ea20000100800 */
        /* <DEDUP_REMOVED lines=13> */
[-C--:B------:R-:W-:Y:S01]  /*5610*/  FMUL.FTZ R183, R183, R0.reuse ;  /* 0x00000000b7b77220 */ /* 0x080fe20000410000 */
[----:B------:R-:W-:Y:S01]  /*5620*/  FFMA.FTZ R186, R203, R185, R184 ;  /* 0x000000b9cbba7223 */ /* 0x000fe200000100b8 */
[----:B------:R-:W-:Y:S01]  /*5630*/  FMUL.FTZ R187, R187, R0 ;  /* 0x00000000bbbb7220 */ /* 0x000fe20000410000 */
[----:B------:R-:W-:Y:S01]  /*5640*/  FMUL.FTZ R181, R181, UR14 ;  /* 0x0000000eb5b57c20 */ /* 0x000fe20008410000 */
[----:B------:R-:W-:-:S02]  /*5650*/  FMUL.FTZ R183, R183, UR14 ;  /* 0x0000000eb7b77c20 */ /* 0x000fc40008410000 */
[----:B------:R-:W-:Y:S02]  /*5660*/  FMUL.FTZ R187, R187, UR14 ;  /* 0x0000000ebbbb7c20 */ /* 0x000fe40008410000 */
[----:B------:R-:W-:Y:S02]  /*5670*/  FSEL R181, R181, RZ, P6 ;  /* 0x000000ffb5b57208 */ /* 0x000fe40003000000 */
[----:B------:R-:W-:Y:S02]  /*5680*/  FSEL R180, R183, RZ, P4 ;  /* 0x000000ffb7b47208 */ /* 0x000fe40002000000 */
[----:B------:R-:W-:Y:S02]  /*5690*/  LOP3.LUT P4, RZ, R23, 0xff, RZ, 0xc0, !PT ;  /* 0x000000ff17ff7812 */ /* 0x000fe4000788c0ff */
[----:B------:R-:W-:Y:S01]  /*56a0*/  F2FP.F16.F32.PACK_AB R183, R180, R181 ;  /* 0x000000b5b4b7723e */ /* 0x000fe200000000ff */
[----:B------:R-:W-:Y:S01]  /*56b0*/  FFMA.FTZ R180, R31, R185, R184 ;  /* 0x000000b91fb47223 */ /* 0x000fe200000100b8 */
[----:B------:R-:W-:-:S03]  /*56c0*/  LOP3.LUT P6, RZ, R23, 0xff00, RZ, 0xc0, !PT ;  /* 0x0000ff0017ff7812 */ /* 0x000fc600078cc0ff */
[----:B------:R-:W-:Y:S01]  /*56d0*/  FADD.FTZ R180, R243, -R180 ;  /* 0x800000b4f3b47221 */ /* 0x000fe20000010000 */
[----:B------:R-:W-:Y:S01]  /*56e0*/  FSEL R182, R187, RZ, P6 ;  /* 0x000000ffbbb67208 */ /* 0x000fe20003000000 */
[----:B------:R-:W-:Y:S01]  /*56f0*/  FADD.FTZ R187, R251, -R186 ;  /* 0x800000bafbbb7221 */ /* 0x000fe20000010000 */
[----:B------:R-:W-:Y:S01]  /*5700*/  LOP3.LUT P6, RZ, R22, 0xff000000, RZ, 0xc0, !PT ;  /* 0xff00000016ff7812 */ /* 0x000fe200078cc0ff */
[C---:B------:R-:W-:Y:S01]  /*5710*/  FFMA.FTZ R181, R3.reuse, R180, R64 ;  /* 0x000000b403b57223 */ /* 0x040fe20000010040 */
[----:B------:R-:W-:Y:S01]  /*5720*/  FFMA.FTZ R180, R196, R185, R184 ;  /* 0x000000b9c4b47223 */ /* 0x000fe200000100b8 */
[----:B------:R-:W-:Y:S01]  /*5730*/  FFMA.FTZ R187, R3, R187, R70 ;  /* 0x000000bb03bb7223 */ /* 0x000fe20000010046 */
[----:B------:R-:W-:Y:S01]  /*5740*/  FFMA.FTZ R186, R205, R185, R184 ;  /* 0x000000b9cdba7223 */ /* 0x000fe200000100b8 */
[----:B------:R-:W-:Y:S01]  /*5750*/  FMUL.FTZ R181, R181, R0 ;  /* 0x00000000b5b57220 */ /* 0x000fe20000410000 */
[----:B------:R-:W-:Y:S02]  /*5760*/  FADD.FTZ R180, R247, -R180 ;  /* 0x800000b4f7b47221 */ /* 0x000fe40000010000 */
[----:B------:R-:W-:Y:S01]  /*5770*/  FADD.FTZ R186, R236, -R186 ;  /* 0x800000baecba7221 */ /* 0x000fe20000010000 */
[----:B------:R-:W-:-:S03]  /*5780*/  FMUL.FTZ R181, R181, UR14 ;  /* 0x0000000eb5b57c20 */ /* 0x000fc60008410000 */
[----:B------:R-:W-:Y:S02]  /*5790*/  FFMA.FTZ R186, R3, R186, R68 ;  /* 0x000000ba03ba7223 */ /* 0x000fe40000010044 */
[----:B------:R-:W-:Y:S02]  /*57a0*/  FSEL R181, R181, RZ, P4 ;  /* 0x000000ffb5b57208 */ /* 0x000fe40002000000 */
[----:B------:R-:W-:Y:S01]  /*57b0*/  LOP3.LUT P4, RZ, R22, 0xff0000, RZ, 0xc0, !PT ;  /* 0x00ff000016ff7812 */ /* 0x000fe2000788c0ff */
[----:B------:R-:W-:Y:S01]  /*57c0*/  FMUL.FTZ R186, R186, R0 ;  /* 0x00000000baba7220 */ /* 0x000fe20000410000 */
[----:B------:R-:W-:Y:S01]  /*57d0*/  F2FP.F16.F32.PACK_AB R182, R182, R181 ;  /* 0x000000b5b6b6723e */ /* 0x000fe200000000ff */
[----:B------:R-:W-:Y:S01]  /*57e0*/  FFMA.FTZ R181, R3, R180, R71 ;  /* 0x000000b403b57223 */ /* 0x000fe20000010047 */
        /* <DEDUP_REMOVED lines=12> */
[----:B--2---:R-:W-:-:S04]  /*58b0*/  FADD.FTZ R180, R188, -R180 ;  /* 0x800000b4bcb47221 */ /* 0x004fc80000010000 */
[----:B------:R-:W-:-:S04]  /*58c0*/  FFMA.FTZ R180, R3, R180, R69 ;  /* 0x000000b403b47223 */ /* 0x000fc80000010045 */
[----:B------:R-:W-:-:S04]  /*58d0*/  FMUL.FTZ R180, R180, R0 ;  /* 0x00000000b4b47220 */ /* 0x000fc80000410000 */
[----:B------:R-:W-:-:S05]  /*58e0*/  FMUL.FTZ R180, R180, UR14 ;  /* 0x0000000eb4b47c20 */ /* 0x000fca0008410000 */
[----:B------:R-:W-:-:S04]  /*58f0*/  FSEL R180, R180, RZ, P6 ;  /* 0x000000ffb4b47208 */ /* 0x000fc80003000000 */
[----:B------:R-:W-:Y:S02]  /*5900*/  F2FP.F16.F32.PACK_AB R180, R180, R186 ;  /* 0x000000bab4b4723e */ /* 0x000fe400000000ff */
[----:B------:R-:W0:Y:S02]  /*5910*/  LDC.64 R186, c[0x0][0x468] ;  /* 0x00011a00ffba7b82 */ /* 0x000e240000000a00 */
[C---:B0-----:R-:W-:Y:S01]  /*5920*/  IMAD.WIDE.U32 R186, R2.reuse, 0x10, R186 ;  /* 0x0000001002ba7825 */ /* 0x041fe200078e00ba */
[----:B------:R-:W-:-:S04]  /*5930*/  IADD3 R2, PT, PT, R2, 0x20, RZ ;  /* 0x0000002002027810 */ /* 0x000fc80007ffe0ff */
[----:B------:R0:W-:Y:S03]  /*5940*/  STG.E.128 desc[UR6][R186.64], R180 ;  /* 0x000000b4ba007986 */ /* 0x0001e6000c101d06 */
.L_x_15612:
[----:B------:R-:W-:Y:S05]  /*5950*/  BSYNC.RECONVERGENT B2 ;  /* 0x0000000000027941 */ /* 0x000fea0003800200 */
.L_x_15611:
[----:B------:R-:W-:Y:S04]  /*5960*/  BSSY.RECONVERGENT B2, `(.L_x_15613) ;  /* 0x0000045000027945 */ /* 0x000fe80003800200 */
[----:B------:R-:W-:Y:S05]  /*5970*/  @!P3 BRA `(.L_x_15614) ;  /* 0x00000004000cb947 */ /* 0x000fea0003800000 */
[----:B------:R-:W2:Y:S04]  /*5980*/  LDL R188, [R1+0x14] ;  /* 0x0000140001bc7983 */ /* 0x000ea80000100800 */
[----:B------:R-:W3:Y:S01]  /*5990*/  LDL R189, [R1+0x4] ;  /* 0x0000040001bd7983 */ /* 0x000ee20000100800 */
[-CC-:B0-----:R-:W-:Y:S01]  /*59a0*/  FFMA.FTZ R180, R11, R185.reuse, R184.reuse ;  /* 0x000000b90bb47223 */ /* 0x181fe200000100b8 */
[----:B------:R-:W-:-:S03]  /*59b0*/  FFMA.FTZ R181, R15, R185, R184 ;  /* 0x000000b90fb57223 */ /* 0x000fc600000100b8 */
[----:B------:R-:W-:Y:S01]  /*59c0*/  FADD.FTZ R180, R225, -R180 ;  /* 0x800000b4e1b47221 */ /* 0x000fe20000010000 */
[----:B------:R-:W-:-:S03]  /*59d0*/  FADD.FTZ R182, R220, -R181 ;  /* 0x800000b5dcb67221 */ /* 0x000fc60000010000 */
[C---:B-----5:R-:W-:Y:S01]  /*59e0*/  FFMA.FTZ R181, R3.reuse, R180, R58 ;  /* 0x000000b403b57223 */ /* 0x060fe2000001003a */
[----:B------:R-:W-:Y:S01]  /*59f0*/  FFMA.FTZ R183, R3, R182, R59 ;  /* 0x000000b603b77223 */ /* 0x000fe2000001003b */
[----:B------:R-:W-:Y:S02]  /*5a00*/  ISETP.GE.U32.AND P3, PT, R24, RZ, PT ;  /* 0x000000ff1800720c */ /* 0x000fe40003f66070 */
[-C--:B------:R-:W-:Y:S01]  /*5a10*/  FMUL.FTZ R181, R181, R0.reuse ;  /* 0x00000000b5b57220 */ /* 0x080fe20000410000 */
[----:B------:R-:W-:Y:S01]  /*5a20*/  FMUL.FTZ R183, R183, R0 ;  /* 0x00000000b7b77220 */ /* 0x000fe20000410000 */
[----:B------:R-:W-:Y:S02]  /*5a30*/  LOP3.LUT P4, RZ, R25, 0xff0000, RZ, 0xc0, !PT ;  /* 0x00ff000019ff7812 */ /* 0x000fe4000788c0ff */
[----:B------:R-:W-:Y:S01]  /*5a40*/  FMUL.FTZ R181, R181, UR14 ;  /* 0x0000000eb5b57c20 */ /* 0x000fe20008410000 */
[----:B------:R-:W-:Y:S01]  /*5a50*/  FMUL.FTZ R183, R183, UR14 ;  /* 0x0000000eb7b77c20 */ /* 0x000fe20008410000 */
[----:B------:R-:W-:-:S03]  /*5a60*/  ISETP.GE.U32.AND.EX P3, PT, R25, 0x1000000, PT, P3 ;  /* 0x010000001900780c */ /* 0x000fc60003f66130 */
[----:B------:R-:W-:Y:S02]  /*5a70*/  FSEL R181, R181, RZ, P4 ;  /* 0x000000ffb5b57208 */ /* 0x000fe40002000000 */
[----:B------:R-:W-:-:S04]  /*5a80*/  FSEL R180, R183, RZ, P3 ;  /* 0x000000ffb7b47208 */ /* 0x000fc80001800000 */
[----:B------:R-:W-:Y:S01]  /*5a90*/  F2FP.F16.F32.PACK_AB R183, R180, R181 ;  /* 0x000000b5b4b7723e */ /* 0x000fe200000000ff */
[-CC-:B------:R-:W-:Y:S01]  /*5aa0*/  FFMA.FTZ R181, R30, R185.reuse, R184.reuse ;  /* 0x000000b91eb57223 */ /* 0x180fe200000100b8 */
[----:B------:R-:W-:-:S03]  /*5ab0*/  FFMA.FTZ R180, R7, R185, R184 ;  /* 0x000000b907b47223 */ /* 0x000fc600000100b8 */
[----:B------:R-:W-:Y:S01]  /*5ac0*/  FADD.FTZ R181, R242, -R181 ;  /* 0x800000b5f2b57221 */ /* 0x000fe20000010000 */
[----:B------:R-:W-:-:S03]  /*5ad0*/  FADD.FTZ R180, R237, -R180 ;  /* 0x800000b4edb47221 */ /* 0x000fc60000010000 */
[C---:B------:R-:W-:Y:S01]  /*5ae0*/  FFMA.FTZ R181, R3.reuse, R181, R56 ;  /* 0x000000b503b57223 */ /* 0x040fe20000010038 */
[----:B------:R-:W-:-:S03]  /*5af0*/  FFMA.FTZ R187, R3, R180, R57 ;  /* 0x000000b403bb7223 */ /* 0x000fc60000010039 */
[-C--:B------:R-:W-:Y:S01]  /*5b00*/  FMUL.FTZ R181, R181, R0.reuse ;  /* 0x00000000b5b57220 */ /* 0x080fe20000410000 */
[----:B------:R-:W-:Y:S01]  /*5b10*/  FMUL.FTZ R187, R187, R0 ;  /* 0x00000000bbbb7220 */ /* 0x000fe20000410000 */
[----:B------:R-:W-:Y:S02]  /*5b20*/  LOP3.LUT P3, RZ, R25, 0xff, RZ, 0xc0, !PT ;  /* 0x000000ff19ff7812 */ /* 0x000fe4000786c0ff */
[----:B------:R-:W-:Y:S01]  /*5b30*/  FMUL.FTZ R181, R181, UR14 ;  /* 0x0000000eb5b57c20 */ /* 0x000fe20008410000 */
[----:B------:R-:W-:Y:S01]  /*5b40*/  FMUL.FTZ R187, R187, UR14 ;  /* 0x0000000ebbbb7c20 */ /* 0x000fe20008410000 */
[----:B------:R-:W-:-:S03]  /*5b50*/  LOP3.LUT P4, RZ, R25, 0xff00, RZ, 0xc0, !PT ;  /* 0x0000ff0019ff7812 */ /* 0x000fc6000788c0ff */
[----:B------:R-:W-:Y:S02]  /*5b60*/  FSEL R181, R181, RZ, P3 ;  /* 0x000000ffb5b57208 */ /* 0x000fe40001800000 */
[----:B------:R-:W-:Y:S01]  /*5b70*/  FSEL R182, R187, RZ, P4 ;  /* 0x000000ffbbb67208 */ /* 0x000fe20002000000 */
[----:B------:R-:W-:-:S03]  /*5b80*/  FFMA.FTZ R187, R202, R185, R184 ;  /* 0x000000b9cabb7223 */ /* 0x000fc600000100b8 */
[----:B------:R-:W-:Y:S01]  /*5b90*/  F2FP.F16.F32.PACK_AB R182, R182, R181 ;  /* 0x000000b5b6b6723e */ /* 0x000fe200000000ff */
[----:B------:R-:W-:Y:S01]  /*5ba0*/  FFMA.FTZ R181, R195, R185, R184 ;  /* 0x000000b9c3b57223 */ /* 0x000fe200000100b8 */
[----:B------:R-:W-:-:S03]  /*5bb0*/  FADD.FTZ R187, R250, -R187 ;  /* 0x800000bbfabb7221 */ /* 0x000fc60000010000 */
[----:B------:R-:W-:Y:S01]  /*5bc0*/  FADD.FTZ R180, R246, -R181 ;  /* 0x800000b5f6b47221 */ /* 0x000fe20000010000 */
[----:B------:R-:W-:-:S03]  /*5bd0*/  FFMA.FTZ R187, R3, R187, R62 ;  /* 0x000000bb03bb7223 */ /* 0x000fc6000001003e */
[----:B------:R-:W-:Y:S01]  /*5be0*/  FFMA.FTZ R181, R3, R180, R63 ;  /* 0x000000b403b57223 */ /* 0x000fe2000001003f */
[----:B------:R-:W-:-:S03]  /*5bf0*/  FMUL.FTZ R180, R187, R0 ;  /* 0x00000000bbb47220 */ /* 0x000fc60000410000 */
[----:B------:R-:W-:Y:S01]  /*5c00*/  FMUL.FTZ R181, R181, R0 ;  /* 0x00000000b5b57220 */ /* 0x000fe20000410000 */
[----:B------:R-:W-:Y:S01]  /*5c10*/  FMUL.FTZ R180, R180, UR14 ;  /* 0x0000000eb4b47c20 */ /* 0x000fe20008410000 */
[C---:B------:R-:W-:Y:S02]  /*5c20*/  LOP3.LUT P3, RZ, R24.reuse, 0xff0000, RZ, 0xc0, !PT ;  /* 0x00ff000018ff7812 */ /* 0x040fe4000786c0ff */
[----:B------:R-:W-:Y:S01]  /*5c30*/  FMUL.FTZ R181, R181, UR14 ;  /* 0x0000000eb5b57c20 */ /* 0x000fe20008410000 */
[----:B------:R-:W-:Y:S02]  /*5c40*/  LOP3.LUT P4, RZ, R24, 0xff000000, RZ, 0xc0, !PT ;  /* 0xff00000018ff7812 */ /* 0x000fe4000788c0ff */
[----:B------:R-:W-:Y:S02]  /*5c50*/  FSEL R180, R180, RZ, P3 ;  /* 0x000000ffb4b47208 */ /* 0x000fe40001800000 */
[----:B------:R-:W-:Y:S01]  /*5c60*/  FSEL R181, R181, RZ, P4 ;  /* 0x000000ffb5b57208 */ /* 0x000fe20002000000 */
[----:B------:R-:W-:-:S03]  /*5c70*/  FFMA.FTZ R186, R217, R185, R184 ;  /* 0x000000b9d9ba7223 */ /* 0x000fc600000100b8 */
[----:B------:R-:W-:Y:S01]  /*5c80*/  F2FP.F16.F32.PACK_AB R181, R181, R180 ;  /* 0x000000b4b5b5723e */ /* 0x000fe200000000ff */
[----:B------:R-:W-:Y:S01]  /*5c90*/  FFMA.FTZ R180, R209, R185, R184 ;  /* 0x000000b9d1b47223 */ /* 0x000fe200000100b8 */
[C---:B------:R-:W-:Y:S02]  /*5ca0*/  LOP3.LUT P3, RZ, R24.reuse, 0xff, RZ, 0xc0, !PT ;  /* 0x000000ff18ff7812 */ /* 0x040fe4000786c0ff */
[----:B------:R-:W-:Y:S01]  /*5cb0*/  LOP3.LUT P4, RZ, R24, 0xff00, RZ, 0xc0, !PT ;  /* 0x0000ff0018ff7812 */ /* 0x000fe2000788c0ff */
[----:B--2---:R-:W-:Y:S01]  /*5cc0*/  FADD.FTZ R186, R188, -R186 ;  /* 0x800000babcba7221 */ /* 0x004fe20000010000 */
[----:B---3--:R-:W-:-:S03]  /*5cd0*/  FADD.FTZ R180, R189, -R180 ;  /* 0x800000b4bdb47221 */ /* 0x008fc60000010000 */
        /* <DEDUP_REMOVED lines=8> */
[----:B------:R-:W-:Y:S02]  /*5d60*/  F2FP.F16.F32.PACK_AB R180, R180, R186 ;  /* 0x000000bab4b4723e */ /* 0x000fe400000000ff */
[----:B------:R-:W0:Y:S02]  /*5d70*/  LDC.64 R186, c[0x0][0x468] ;  /* 0x00011a00ffba7b82 */ /* 0x000e240000000a00 */
[----:B0-----:R-:W-:-:S05]  /*5d80*/  IMAD.WIDE.U32 R186, R2, 0x10, R186 ;  /* 0x0000001002ba7825 */ /* 0x001fca00078e00ba */
[----:B------:R1:W-:Y:S01]  /*5d90*/  STG.E.128 desc[UR6][R186.64], R180 ;  /* 0x000000b4ba007986 */ /* 0x0003e2000c101d06 */
[----:B------:R-:W-:-:S07]  /*5da0*/  IADD3 R2, PT, PT, R2, 0x20, RZ ;  /* 0x0000002002027810 */ /* 0x000fce0007ffe0ff */
.L_x_15614:
[----:B------:R-:W-:Y:S05]  /*5db0*/  BSYNC.RECONVERGENT B2 ;  /* 0x0000000000027941 */ /* 0x000fea0003800200 */
.L_x_15613:
[----:B------:R-:W-:Y:S04]  /*5dc0*/  BSSY.RECONVERGENT B2, `(.L_x_15615) ;  /* 0x0000045000027945 */ /* 0x000fe80003800200 */
[----:B------:R-:W-:Y:S05]  /*5dd0*/  @!P2 BRA `(.L_x_15616) ;  /* 0x00000004000ca947 */ /* 0x000fea0003800000 */
[----:B------:R-:W2:Y:S04]  /*5de0*/  LDL R188, [R1+0x10] ;  /* 0x0000100001bc7983 */ /* 0x000ea80000100800 */
[----:B------:R-:W3:Y:S01]  /*5df0*/  LDL R189, [R1] ;  /* 0x0000000001bd7983 */ /* 0x000ee20000100800 */
[-CC-:B01----:R-:W-:Y:S01]  /*5e00*/  FFMA.FTZ R181, R12, R185.reuse, R184.reuse ;  /* 0x000000b90cb57223 */ /* 0x183fe200000100b8 */
        /* <DEDUP_REMOVED lines=24> */
[----:B------:R-:W-:Y:S02]  /*5f90*/  LOP3.LUT P2, RZ, R27, 0xff, RZ, 0xc0, !PT ;  /* 0x000000ff1bff7812 */ /* 0x000fe4000784c0ff */
[----:B------:R-:W-:Y:S01]  /*5fa0*/  FMUL.FTZ R181, R181, UR14 ;  /* 0x0000000eb5b57c20 */ /* 0x000fe20008410000 */
[----:B------:R-:W-:Y:S01]  /*5fb0*/  LOP3.LUT P3, RZ, R27, 0xff00, RZ, 0xc0, !PT ;  /* 0x0000ff001bff7812 */ /* 0x000fe2000786c0ff */
[-CC-:B------:R-:W-:Y:S01]  /*5fc0*/  FFMA.FTZ R186, R201, R185.reuse, R184.reuse ;  /* 0x000000b9c9ba7223 */ /* 0x180fe200000100b8 */
[----:B------:R-:W-:Y:S02]  /*5fd0*/  FFMA.FTZ R180, R194, R185, R184 ;  /* 0x000000b9c2b47223 */ /* 0x000fe400000100b8 */
[----:B------:R-:W-:Y:S02]  /*5fe0*/  FSEL R181, R181, RZ, P2 ;  /* 0x000000ffb5b57208 */ /* 0x000fe40001000000 */
[----:B------:R-:W-:Y:S01]  /*5ff0*/  FSEL R182, R187, RZ, P3 ;  /* 0x000000ffbbb67208 */ /* 0x000fe20001800000 */
[----:B------:R-:W-:Y:S01]  /*6000*/  FADD.FTZ R187, R249, -R186 ;  /* 0x800000baf9bb7221 */ /* 0x000fe20000010000 */
[----:B------:R-:W-:-:S02]  /*6010*/  FADD.FTZ R180, R245, -R180 ;  /* 0x800000b4f5b47221 */ /* 0x000fc40000010000 */
[----:B------:R-:W-:Y:S01]  /*6020*/  F2FP.F16.F32.PACK_AB R182, R182, R181 ;  /* 0x000000b5b6b6723e */ /* 0x000fe200000000ff */
        /* <DEDUP_REMOVED lines=30> */
.L_x_15616:
[----:B------:R-:W-:Y:S05]  /*6210*/  BSYNC.RECONVERGENT B2 ;  /* 0x0000000000027941 */ /* 0x000fea0003800200 */
.L_x_15615:
[----:B------:R-:W-:Y:S04]  /*6220*/  BSSY.RECONVERGENT B2, `(.L_x_15617) ;  /* 0x0000044000027945 */ /* 0x000fe80003800200 */
[----:B------:R-:W-:Y:S05]  /*6230*/  @!P1 BRA `(.L_x_15618) ;  /* 0x0000000400089947 */ /* 0x000fea0003800000 */
[----:B------:R-:W3:Y:S01]  /*6240*/  LDL R188, [R1+0xc] ;  /* 0x00000c0001bc7983 */ /* 0x000ee20000100800 */
[-CC-:B012---:R-:W-:Y:S01]  /*6250*/  FFMA.FTZ R180, R13, R185.reuse, R184.reuse ;  /* 0x000000b90db47223 */ /* 0x187fe200000100b8 */
[-CC-:B------:R-:W-:Y:S01]  /*6260*/  FFMA.FTZ R181, R17, R185.reuse, R184.reuse ;  /* 0x000000b911b57223 */ /* 0x180fe200000100b8 */
[----:B------:R-:W-:Y:S01]  /*6270*/  ISETP.GE.U32.AND P1, PT, R20, RZ, PT ;  /* 0x000000ff1400720c */ /* 0x000fe20003f26070 */
[-C--:B------:R-:W-:Y:S01]  /*6280*/  FFMA.FTZ R187, R9, R185.reuse, R184 ;  /* 0x000000b909bb7223 */ /* 0x080fe200000100b8 */
[----:B------:R-:W-:Y:S01]  /*6290*/  FADD.FTZ R180, R221, -R180 ;  /* 0x800000b4ddb47221 */ /* 0x000fe20000010000 */
[----:B------:R-:W-:Y:S01]  /*62a0*/  FADD.FTZ R182, R218, -R181 ;  /* 0x800000b5dab67221 */ /* 0x000fe20000010000 */
[----:B------:R-:W-:Y:S01]  /*62b0*/  LOP3.LUT P2, RZ, R21, 0xff0000, RZ, 0xc0, !PT ;  /* 0x00ff000015ff7812 */ /* 0x000fe2000784c0ff */
[----:B------:R-:W-:Y:S01]  /*62c0*/  FFMA.FTZ R186, R212, R185, R184 ;  /* 0x000000b9d4ba7223 */ /* 0x000fe200000100b8 */
        /* <DEDUP_REMOVED lines=10> */
[----:B------:R-:W-:Y:S01]  /*6370*/  F2FP.F16.F32.PACK_AB R183, R180, R181 ;  /* 0x000000b5b4b7723e */ /* 0x000fe200000000ff */
[----:B------:R-:W-:Y:S01]  /*6380*/  FFMA.FTZ R181, R5, R185, R184 ;  /* 0x000000b905b57223 */ /* 0x000fe200000100b8 */
[----:B------:R-:W-:Y:S01]  /*6390*/  FADD.FTZ R180, R234, -R187 ;  /* 0x800000bbeab47221 */ /* 0x000fe20000010000 */
[----:B------:R-:W-:Y:S02]  /*63a0*/  LOP3.LUT P2, RZ, R21, 0xff00, RZ, 0xc0, !PT ;  /* 0x0000ff0015ff7812 */ /* 0x000fe4000784c0ff */
[----:B------:R-:W-:Y:S01]  /*63b0*/  FADD.FTZ R181, R240, -R181 ;  /* 0x800000b5f0b57221 */ /* 0x000fe20000010000 */
[----:B------:R-:W-:-:S03]  /*63c0*/  FFMA.FTZ R187, R3, R180, R41 ;  /* 0x000000b403bb7223 */ /* 0x000fc60000010029 */
[----:B------:R-:W-:Y:S01]  /*63d0*/  FFMA.FTZ R181, R3, R181, R40 ;  /* 0x000000b503b57223 */ /* 0x000fe20000010028 */
[----:B------:R-:W-:-:S03]  /*63e0*/  FMUL.FTZ R187, R187, R0 ;  /* 0x00000000bbbb7220 */ /* 0x000fc60000410000 */
[----:B------:R-:W-:Y:S01]  /*63f0*/  FMUL.FTZ R181, R181, R0 ;  /* 0x00000000b5b57220 */ /* 0x000fe20000410000 */
[----:B------:R-:W-:-:S03]  /*6400*/  FMUL.FTZ R187, R187, UR14 ;  /* 0x0000000ebbbb7c20 */ /* 0x000fc60008410000 */
[----:B------:R-:W-:Y:S02]  /*6410*/  FMUL.FTZ R181, R181, UR14 ;  /* 0x0000000eb5b57c20 */ /* 0x000fe40008410000 */
[----:B------:R-:W-:Y:S01]  /*6420*/  FSEL R182, R187, RZ, P2 ;  /* 0x000000ffbbb67208 */ /* 0x000fe20001000000 */
[--C-:B------:R-:W-:Y:S01]  /*6430*/  FFMA.FTZ R187, R200, R185, R184.reuse ;  /* 0x000000b9c8bb7223 */ /* 0x100fe200000100b8 */
[----:B------:R-:W-:Y:S02]  /*6440*/  LOP3.LUT P2, RZ, R20, 0xff000000, RZ, 0xc0, !PT ;  /* 0xff00000014ff7812 */ /* 0x000fe4000784c0ff */
[----:B------:R-:W-:Y:S01]  /*6450*/  FSEL R181, R181, RZ, P1 ;  /* 0x000000ffb5b57208 */ /* 0x000fe20000800000 */
[----:B------:R-:W-:Y:S01]  /*6460*/  FADD.FTZ R187, R248, -R187 ;  /* 0x800000bbf8bb7221 */ /* 0x000fe20000010000 */
[----:B------:R-:W-:Y:S02]  /*6470*/  LOP3.LUT P1, RZ, R20, 0xff0000, RZ, 0xc0, !PT ;  /* 0x00ff000014ff7812 */ /* 0x000fe4000782c0ff */
[----:B------:R-:W-:Y:S01]  /*6480*/  F2FP.F16.F32.PACK_AB R182, R182, R181 ;  /* 0x000000b5b6b6723e */ /* 0x000fe200000000ff */
[----:B------:R-:W-:Y:S01]  /*6490*/  FFMA.FTZ R181, R193, R185, R184 ;  /* 0x000000b9c1b57223 */ /* 0x000fe200000100b8 */
[----:B------:R-:W-:-:S03]  /*64a0*/  FFMA.FTZ R187, R3, R187, R46 ;  /* 0x000000bb03bb7223 */ /* 0x000fc6000001002e */
[----:B------:R-:W-:-:S04]  /*64b0*/  FADD.FTZ R180, R244, -R181 ;  /* 0x800000b5f4b47221 */ /* 0x000fc80000010000 */
[----:B------:R-:W-:Y:S01]  /*64c0*/  FFMA.FTZ R181, R3, R180, R47 ;  /* 0x000000b403b57223 */ /* 0x000fe2000001002f */
        /* <DEDUP_REMOVED lines=9> */
[----:B------:R-:W-:-:S04]  /*6560*/  FFMA.FTZ R180, R207, R185, R184 ;  /* 0x000000b9cfb47223 */ /* 0x000fc800000100b8 */
[----:B------:R-:W-:-:S04]  /*6570*/  FADD.FTZ R180, R252, -R180 ;  /* 0x800000b4fcb47221 */ /* 0x000fc80000010000 */
[----:B------:R-:W-:-:S04]  /*6580*/  FFMA.FTZ R180, R3, R180, R45 ;  /* 0x000000b403b47223 */ /* 0x000fc8000001002d */
[----:B------:R-:W-:-:S04]  /*6590*/  FMUL.FTZ R180, R180, R0 ;  /* 0x00000000b4b47220 */ /* 0x000fc80000410000 */
[----:B------:R-:W-:-:S05]  /*65a0*/  FMUL.FTZ R180, R180, UR14 ;  /* 0x0000000eb4b47c20 */ /* 0x000fca0008410000 */
[----:B------:R-:W-:Y:S01]  /*65b0*/  FSEL R180, R180, RZ, P2 ;  /* 0x000000ffb4b47208 */ /* 0x000fe20001000000 */
[----:B---3--:R-:W-:-:S04]  /*65c0*/  FADD.FTZ R186, R188, -R186 ;  /* 0x800000babcba7221 */ /* 0x008fc80000010000 */
        /* <DEDUP_REMOVED lines=9> */
.L_x_15618:
[----:B------:R-:W-:Y:S05]  /*6660*/  BSYNC.RECONVERGENT B2 ;  /* 0x0000000000027941 */ /* 0x000fea0003800200 */
.L_x_15617:
        /* <DEDUP_REMOVED lines=18> */
[-CC-:B------:R-:W-:Y:S01]  /*6790*/  FFMA.FTZ R180, R198, R185.reuse, R184.reuse ;  /* 0x000000b9c6b47223 */ /* 0x180fe200000100b8 */
[----:B------:R-:W-:Y:S01]  /*67a0*/  FFMA.FTZ R181, R199, R185, R184 ;  /* 0x000000b9c7b57223 */ /* 0x000fe200000100b8 */
[----:B------:R-:W-:Y:S02]  /*67b0*/  LOP3.LUT P0, RZ, R29, 0xff, RZ, 0xc0, !PT ;  /* 0x000000ff1dff7812 */ /* 0x000fe4000780c0ff */
[----:B------:R-:W-:Y:S01]  /*67c0*/  FADD.FTZ R180, R227, -R180 ;  /* 0x800000b4e3b47221 */ /* 0x000fe20000010000 */
[----:B------:R-:W-:-:S03]  /*67d0*/  FADD.FTZ R181, R228, -R181 ;  /* 0x800000b5e4b57221 */ /* 0x000fc60000010000 */
[C---:B------:R-:W-:Y:S01]  /*67e0*/  FFMA.FTZ R187, R3.reuse, R180, R33 ;  /* 0x000000b403bb7223 */ /* 0x040fe20000010021 */
[----:B------:R-:W-:Y:S01]  /*67f0*/  FFMA.FTZ R181, R3, R181, R32 ;  /* 0x000000b503b57223 */ /* 0x000fe20000010020 */
[----:B------:R-:W-:Y:S02]  /*6800*/  FFMA.FTZ R180, R19, R185, R184 ;  /* 0x000000b913b47223 */ /* 0x000fe400000100b8 */
[-C--:B------:R-:W-:Y:S01]  /*6810*/  FMUL.FTZ R187, R187, R0.reuse ;  /* 0x00000000bbbb7220 */ /* 0x080fe20000410000 */
[----:B------:R-:W-:Y:S01]  /*6820*/  FMUL.FTZ R181, R181, R0 ;  /* 0x00000000b5b57220 */ /* 0x000fe20000410000 */
[----:B------:R-:W-:Y:S02]  /*6830*/  FADD.FTZ R180, R229, -R180 ;  /* 0x800000b4e5b47221 */ /* 0x000fe40000010000 */
[----:B------:R-:W-:Y:S01]  /*6840*/  FMUL.FTZ R187, R187, UR14 ;  /* 0x0000000ebbbb7c20 */ /* 0x000fe20008410000 */
[----:B------:R-:W-:-:S04]  /*6850*/  FMUL.FTZ R181, R181, UR14 ;  /* 0x0000000eb5b57c20 */ /* 0x000fc80008410000 */
[----:B------:R-:W-:Y:S01]  /*6860*/  FSEL R182, R187, RZ, P1 ;  /* 0x000000ffbbb67208 */ /* 0x000fe20000800000 */
[----:B------:R-:W-:Y:S01]  /*6870*/  FFMA.FTZ R187, R18, R185, R184 ;  /* 0x000000b912bb7223 */ /* 0x000fe200000100b8 */
[----:B------:R-:W-:Y:S02]  /*6880*/  FSEL R181, R181, RZ, P0 ;  /* 0x000000ffb5b57208 */ /* 0x000fe40000000000 */
[----:B------:R-:W-:Y:S01]  /*6890*/  LOP3.LUT P0, RZ, R28, 0xff0000, RZ, 0xc0, !PT ;  /* 0x00ff00001cff7812 */ /* 0x000fe2000780c0ff */
[----:B------:R-:W-:Y:S01]  /*68a0*/  FADD.FTZ R187, R232, -R187 ;  /* 0x800000bbe8bb7221 */ /* 0x000fe20000010000 */
[----:B------:R-:W-:Y:S01]  /*68b0*/  F2FP.F16.F32.PACK_AB R182, R182, R181 ;  /* 0x000000b5b6b6723e */ /* 0x000fe200000000ff */
[C---:B------:R-:W-:Y:S01]  /*68c0*/  FFMA.FTZ R181, R3.reuse, R180, R39 ;  /* 0x000000b403b57223 */ /* 0x040fe20000010027 */
[----:B------:R-:W-:Y:S01]  /*68d0*/  LOP3.LUT P1, RZ, R28, 0xff000000, RZ, 0xc0, !PT ;  /* 0xff0000001cff7812 */ /* 0x000fe2000782c0ff */
[----:B------:R-:W-:Y:S02]  /*68e0*/  FFMA.FTZ R187, R3, R187, R38 ;  /* 0x000000bb03bb7223 */ /* 0x000fe40000010026 */
[----:B------:R-:W-:-:S02]  /*68f0*/  FMUL.FTZ R181, R181, R0 ;  /* 0x00000000b5b57220 */ /* 0x000fc40000410000 */
[----:B------:R-:W-:Y:S02]  /*6900*/  FMUL.FTZ R180, R187, R0 ;  /* 0x00000000bbb47220 */ /* 0x000fe40000410000 */
[----:B------:R-:W-:Y:S02]  /*6910*/  FMUL.FTZ R181, R181, UR14 ;  /* 0x0000000eb5b57c20 */ /* 0x000fe40008410000 */
[----:B------:R-:W-:-:S03]  /*6920*/  FMUL.FTZ R180, R180, UR14 ;  /* 0x0000000eb4b47c20 */ /* 0x000fc60008410000 */
        /* <DEDUP_REMOVED lines=16> */
[----:B------:R-:W0:Y:S01]  /*6a30*/  LDC.64 R184, c[0x0][0x468] ;  /* 0x00011a00ffb87b82 */ /* 0x000e220000000a00 */
[----:B------:R-:W-:-:S04]  /*6a40*/  FSEL R3, R3, RZ, P0 ;  /* 0x000000ff03037208 */ /* 0x000fc80000000000 */
[----:B------:R-:W-:Y:S01]  /*6a50*/  F2FP.F16.F32.PACK_AB R180, R180, R3 ;  /* 0x00000003b4b4723e */ /* 0x000fe200000000ff */
[----:B0-----:R-:W-:-:S05]  /*6a60*/  IMAD.WIDE.U32 R2, R2, 0x10, R184 ;  /* 0x0000001002027825 */ /* 0x001fca00078e00b8 */
[----:B------:R4:W-:Y:S01]  /*6a70*/  STG.E.128 desc[UR6][R2.64], R180 ;  /* 0x000000b402007986 */ /* 0x0009e2000c101d06 */
[----:B------:R-:W-:Y:S05]  /*6a80*/  BRA `(.L_x_15607) ;  /* 0x0000001400ac7947 */ /* 0x000fea0003800000 */
.L_x_15610:
[----:B------:R-:W-:Y:S04]  /*6a90*/  BSSY.RECONVERGENT B2, `(.L_x_15619) ;  /* 0x0000048000027945 */ /* 0x000fe80003800200 */
[----:B------:R-:W-:Y:S05]  /*6aa0*/  @!P4 BRA `(.L_x_15620) ;  /* 0x000000040018c947 */ /* 0x000fea0003800000 */
[----:B------:R-:W2:Y:S01]  /*6ab0*/  LDL R180, [R1+0x8] ;  /* 0x0000080001b47983 */ /* 0x000ea20000100800 */
[-CC-:B------:R-:W-:Y:S01]  /*6ac0*/  FFMA.FTZ R173, R205, R185.reuse, R184.reuse ;  /* 0x000000b9cdad7223 */ /* 0x180fe200000100b8 */
[-CC-:B------:R-:W-:Y:S01]  /*6ad0*/  FFMA.FTZ R172, R210, R185.reuse, R184.reuse ;  /* 0x000000b9d2ac7223 */ /* 0x180fe200000100b8 */
[----:B------:R-:W-:Y:S01]  /*6ae0*/  LOP3.LUT P4, RZ, R22, 0xff, RZ, 0xc0, !PT ;  /* 0x000000ff16ff7812 */ /* 0x000fe2000788c0ff */
[-CC-:B------:R-:W-:Y:S01]  /*6af0*/  FFMA.FTZ R176, R196, R185.reuse, R184.reuse ;  /* 0x000000b9c4b07223 */ /* 0x180fe200000100b8 */
[----:B------:R-:W-:Y:S01]  /*6b00*/  FADD.FTZ R173, R236, -R173 ;  /* 0x800000adecad7221 */ /* 0x000fe20000010000 */
[----:B------:R-:W-:Y:S01]  /*6b10*/  LOP3.LUT P6, RZ, R22, 0xff00, RZ, 0xc0, !PT ;  /* 0x0000ff0016ff7812 */ /* 0x000fe200078cc0ff */
[-C--:B------:R-:W-:Y:S01]  /*6b20*/  FFMA.FTZ R178, R31, R185.reuse, R184 ;  /* 0x000000b91fb27223 */ /* 0x080fe200000100b8 */
[----:B------:R-:W-:Y:S01]  /*6b30*/  FADD.FTZ R176, R247, -R176 ;  /* 0x800000b0f7b07221 */ /* 0x000fe20000010000 */
[-CC-:B------:R-:W-:Y:S01]  /*6b40*/  FFMA.FTZ R182, R6, R185.reuse, R184.reuse ;  /* 0x000000b906b67223 */ /* 0x180fe200000100b8 */
[----:B------:R-:W-:Y:S01]  /*6b50*/  FFMA.FTZ R183, R14, R185, R184 ;  /* 0x000000b90eb77223 */ /* 0x000fe200000100b8 */
[----:B------:R-:W-:-:S02]  /*6b60*/  FADD.FTZ R178, R243, -R178 ;  /* 0x800000b2f3b27221 */ /* 0x000fc40000010000 */
[----:B------:R-:W-:-:S04]  /*6b70*/  FADD.FTZ R182, R231, -R182 ;  /* 0x800000b6e7b67221 */ /* 0x000fc80000010000 */
[C---:B-----5:R-:W-:Y:S01]  /*6b80*/  FFMA.FTZ R177, R3.reuse, R182, R65 ;  /* 0x000000b603b17223 */ /* 0x060fe20000010041 */
[----:B--2---:R-:W-:Y:S01]  /*6b90*/  FADD.FTZ R174, R180, -R172 ;  /* 0x800000acb4ae7221 */ /* 0x004fe20000010000 */
[----:B------:R-:W-:-:S03]  /*6ba0*/  FFMA.FTZ R172, R3, R173, R68 ;  /* 0x000000ad03ac7223 */ /* 0x000fc60000010044 */
        /* <DEDUP_REMOVED lines=11> */
[----:B------:R-:W-:-:S03]  /*6c60*/  FFMA.FTZ R175, R3, R176, R71 ;  /* 0x000000b003af7223 */ /* 0x000fc60000010047 */
[----:B------:R-:W-:Y:S01]  /*6c70*/  FADD.FTZ R174, R251, -R174 ;  /* 0x800000aefbae7221 */ /* 0x000fe20000010000 */
[----:B------:R-:W-:-:S03]  /*6c80*/  FMUL.FTZ R179, R175, R0 ;  /* 0x00000000afb37220 */ /* 0x000fc60000410000 */
[----:B------:R-:W-:Y:S01]  /*6c90*/  FFMA.FTZ R174, R3, R174, R70 ;  /* 0x000000ae03ae7223 */ /* 0x000fe20000010046 */
[----:B------:R-:W-:-:S03]  /*6ca0*/  FMUL.FTZ R179, R179, UR14 ;  /* 0x0000000eb3b37c20 */ /* 0x000fc60008410000 */
[----:B------:R-:W-:Y:S02]  /*6cb0*/  FMUL.FTZ R176, R174, R0 ;  /* 0x00000000aeb07220 */ /* 0x000fe40000410000 */
[----:B------:R-:W-:Y:S02]  /*6cc0*/  FSEL R186, R179, RZ, P4 ;  /* 0x000000ffb3ba7208 */ /* 0x000fe40002000000 */
[----:B------:R-:W-:Y:S01]  /*6cd0*/  FMUL.FTZ R181, R176, UR14 ;  /* 0x0000000eb0b57c20 */ /* 0x000fe20008410000 */
[----:B------:R-:W-:Y:S01]  /*6ce0*/  FFMA.FTZ R176, R3, R178, R64 ;  /* 0x000000b203b07223 */ /* 0x000fe20000010040 */
[-C--:B------:R-:W-:Y:S01]  /*6cf0*/  FMUL.FTZ R178, R177, R0.reuse ;  /* 0x00000000b1b27220 */ /* 0x080fe20000410000 */
[----:B------:R-:W-:Y:S02]  /*6d00*/  LOP3.LUT P4, RZ, R23, 0xff00, RZ, 0xc0, !PT ;  /* 0x0000ff0017ff7812 */ /* 0x000fe4000788c0ff */
[----:B------:R-:W-:Y:S01]  /*6d10*/  FMUL.FTZ R182, R176, R0 ;  /* 0x00000000b0b67220 */ /* 0x000fe20000410000 */
[----:B------:R-:W-:Y:S01]  /*6d20*/  FSEL R181, R181, RZ, P6 ;  /* 0x000000ffb5b57208 */ /* 0x000fe20003000000 */
[----:B------:R-:W-:Y:S01]  /*6d30*/  FMUL.FTZ R178, R178, UR14 ;  /* 0x0000000eb2b27c20 */ /* 0x000fe20008410000 */
[----:B------:R-:W-:Y:S01]  /*6d40*/  LOP3.LUT P6, RZ, R23, 0xff, RZ, 0xc0, !PT ;  /* 0x000000ff17ff7812 */ /* 0x000fe200078cc0ff */
[----:B------:R-:W-:Y:S01]  /*6d50*/  FMUL.FTZ R182, R182, UR14 ;  /* 0x0000000eb6b67c20 */ /* 0x000fe20008410000 */
[----:B------:R-:W-:Y:S01]  /*6d60*/  F2FP.F16.F32.PACK_AB R181, R186, R181 ;  /* 0x000000b5bab5723e */ /* 0x000fe200000000ff */
[----:B------:R-:W-:Y:S01]  /*6d70*/  FADD.FTZ R186, R224, -R183 ;  /* 0x800000b7e0ba7221 */ /* 0x000fe20000010000 */
[----:B------:R-:W-:-:S02]  /*6d80*/  FSEL R179, R178, RZ, P4 ;  /* 0x000000ffb2b37208 */ /* 0x000fc40002000000 */
[----:B------:R-:W-:Y:S02]  /*6d90*/  FSEL R182, R182, RZ, P6 ;  /* 0x000000ffb6b67208 */ /* 0x000fe40003000000 */
[----:B------:R-:W-:Y:S02]  /*6da0*/  ISETP.GE.U32.AND P4, PT, R22, RZ, PT ;  /* 0x000000ff1600720c */ /* 0x000fe40003f86070 */
[----:B------:R-:W-:Y:S01]  /*6db0*/  F2FP.F16.F32.PACK_AB R182, R179, R182 ;  /* 0x000000b6b3b6723e */ /* 0x000fe200000000ff */
[----:B------:R-:W-:Y:S01]  /*6dc0*/  FFMA.FTZ R179, R10, R185, R184 ;  /* 0x000000b90ab37223 */ /* 0x000fe200000100b8 */
[C---:B------:R-:W-:Y:S02]  /*6dd0*/  ISETP.GE.U32.AND.EX P4, PT, R23.reuse, 0x1000000, PT, P4 ;  /* 0x010000001700780c */ /* 0x040fe40003f86140 */
[----:B------:R-:W-:Y:S01]  /*6de0*/  LOP3.LUT P6, RZ, R23, 0xff0000, RZ, 0xc0, !PT ;  /* 0x00ff000017ff7812 */ /* 0x000fe200078cc0ff */
[----:B------:R-:W-:-:S04]  /*6df0*/  FADD.FTZ R179, R230, -R179 ;  /* 0x800000b3e6b37221 */ /* 0x000fc80000010000 */
        /* <DEDUP_REMOVED lines=17> */
.L_x_15620:
[----:B------:R-:W-:Y:S05]  /*6f10*/  BSYNC.RECONVERGENT B2 ;  /* 0x0000000000027941 */ /* 0x000fea0003800200 */
.L_x_15619:
[----:B------:R-:W-:Y:S04]  /*6f20*/  BSSY.RECONVERGENT B2, `(.L_x_15621) ;  /* 0x0000049000027945 */ /* 0x000fe80003800200 */
[----:B------:R-:W-:Y:S05]  /*6f30*/  @!P3 BRA `(.L_x_15622) ;  /* 0x00000004001cb947 */ /* 0x000fea0003800000 */
[----:B0-----:R-:W2:Y:S04]  /*6f40*/  LDL R181, [R1+0x14] ;  /* 0x0000140001b57983 */ /* 0x001ea80000100800 */
[----:B------:R-:W3:Y:S01]  /*6f50*/  LDL R180, [R1+0x4] ;  /* 0x0000040001b47983 */ /* 0x000ee20000100800 */
[-CC-:B------:R-:W-:Y:S01]  /*6f60*/  FFMA.FTZ R172, R217, R185.reuse, R184.reuse ;  /* 0x000000b9d9ac7223 */ /* 0x180fe200000100b8 */
[-CC-:B------:R-:W-:Y:S01]  /*6f70*/  FFMA.FTZ R173, R209, R185.reuse, R184.reuse ;  /* 0x000000b9d1ad7223 */ /* 0x180fe200000100b8 */
[C---:B------:R-:W-:Y:S01]  /*6f80*/  LOP3.LUT P3, RZ, R24.reuse, 0xff, RZ, 0xc0, !PT ;  /* 0x000000ff18ff7812 */ /* 0x040fe2000786c0ff */
[-CC-:B------:R-:W-:Y:S01]  /*6f90*/  FFMA.FTZ R177, R195, R185.reuse, R184.reuse ;  /* 0x000000b9c3b17223 */ /* 0x180fe200000100b8 */
[C---:B------:R-:W-:Y:S01]  /*6fa0*/  LOP3.LUT P4, RZ, R24.reuse, 0xff00, RZ, 0xc0, !PT ;  /* 0x0000ff0018ff7812 */ /* 0x040fe2000788c0ff */
[-CC-:B------:R-:W-:Y:S01]  /*6fb0*/  FFMA.FTZ R178, R7, R185.reuse, R184.reuse ;  /* 0x000000b907b27223 */ /* 0x180fe200000100b8 */
[----:B------:R-:W-:Y:S01]  /*6fc0*/  LOP3.LUT P6, RZ, R24, 0xff0000, RZ, 0xc0, !PT ;  /* 0x00ff000018ff7812 */ /* 0x000fe200078cc0ff */
[----:B------:R-:W-:Y:S01]  /*6fd0*/  FADD.FTZ R176, R246, -R177 ;  /* 0x800000b1f6b07221 */ /* 0x000fe20000010000 */
[----:B------:R-:W-:Y:S01]  /*6fe0*/  FFMA.FTZ R177, R30, R185, R184 ;  /* 0x000000b91eb17223 */ /* 0x000fe200000100b8 */
[----:B------:R-:W-:-:S03]  /*6ff0*/  FADD.FTZ R178, R237, -R178 ;  /* 0x800000b2edb27221 */ /* 0x000fc60000010000 */
[----:B------:R-:W-:Y:S01]  /*7000*/  FADD.FTZ R177, R242, -R177 ;  /* 0x800000b1f2b17221 */ /* 0x000fe20000010000 */
[----:B--2---:R-:W-:Y:S01]  /*7010*/  FADD.FTZ R172, R181, -R172 ;  /* 0x800000acb5ac7221 */ /* 0x004fe20000010000 */
[----:B---3--:R-:W-:-:S03]  /*7020*/  FADD.FTZ R174, R180, -R173 ;  /* 0x800000adb4ae7221 */ /* 0x008fc60000010000 */
[C---:B-----5:R-:W-:Y:S01]  /*7030*/  FFMA.FTZ R172, R3.reuse, R172, R60 ;  /* 0x000000ac03ac7223 */ /* 0x060fe2000001003c */
[----:B------:R-:W-:-:S03]  /*7040*/  FFMA.FTZ R173, R3, R174, R61 ;  /* 0x000000ae03ad7223 */ /* 0x000fc6000001003d */
[-C--:B------:R-:W-:Y:S01]  /*7050*/  FMUL.FTZ R174, R172, R0.reuse ;  /* 0x00000000acae7220 */ /* 0x080fe20000410000 */
[----:B------:R-:W-:-:S03]  /*7060*/  FMUL.FTZ R175, R173, R0 ;  /* 0x00000000adaf7220 */ /* 0x000fc60000410000 */
[----:B------:R-:W-:Y:S01]  /*7070*/  FMUL.FTZ R174, R174, UR14 ;  /* 0x0000000eaeae7c20 */ /* 0x000fe20008410000 */
[----:B------:R-:W-:-:S04]  /*7080*/  FMUL.FTZ R175, R175, UR14 ;  /* 0x0000000eafaf7c20 */ /* 0x000fc80008410000 */
[----:B------:R-:W-:Y:S02]  /*7090*/  FSEL R174, R174, RZ, P3 ;  /* 0x000000ffaeae7208 */ /* 0x000fe40001800000 */
[----:B------:R-:W-:Y:S02]  /*70a0*/  LOP3.LUT P3, RZ, R25, 0xff, RZ, 0xc0, !PT ;  /* 0x000000ff19ff7812 */ /* 0x000fe4000786c0ff */
[----:B------:R-:W-:Y:S02]  /*70b0*/  FSEL R175, R175, RZ, P4 ;  /* 0x000000ffafaf7208 */ /* 0x000fe40002000000 */
[----:B------:R-:W-:Y:S02]  /*70c0*/  LOP3.LUT P4, RZ, R24, 0xff000000, RZ, 0xc0, !PT ;  /* 0xff00000018ff7812 */ /* 0x000fe4000788c0ff */
[----:B------:R-:W-:Y:S01]  /*70d0*/  F2FP.F16.F32.PACK_AB R180, R175, R174 ;  /* 0x000000aeafb4723e */ /* 0x000fe200000000ff */
[----:B------:R-:W-:-:S04]  /*70e0*/  FFMA.FTZ R175, R202, R185, R184 ;  /* 0x000000b9caaf7223 */ /* 0x000fc800000100b8 */
[----:B------:R-:W-:-:S04]  /*70f0*/  FADD.FTZ R175, R250, -R175 ;  /* 0x800000affaaf7221 */ /* 0x000fc80000010000 */
        /* <DEDUP_REMOVED lines=13> */
[----:B------:R-:W-:Y:S02]  /*71d0*/  LOP3.LUT P6, RZ, R25, 0xff00, RZ, 0xc0, !PT ;  /* 0x0000ff0019ff7812 */ /* 0x000fe400078cc0ff */
[----:B------:R-:W-:Y:S02]  /*71e0*/  FSEL R183, R178, RZ, P4 ;  /* 0x000000ffb2b77208 */ /* 0x000fe40002000000 */
[----:B------:R-:W-:Y:S02]  /*71f0*/  FSEL R179, R179, RZ, P3 ;  /* 0x000000ffb3b37208 */ /* 0x000fe40001800000 */
[----:B------:R-:W-:Y:S02]  /*7200*/  FSEL R178, R181, RZ, P6 ;  /* 0x000000ffb5b27208 */ /* 0x000fe40003000000 */
[----:B------:R-:W-:-:S02]  /*7210*/  F2FP.F16.F32.PACK_AB R181, R183, R182 ;  /* 0x000000b6b7b5723e */ /* 0x000fc400000000ff */
[----:B------:R-:W-:Y:S01]  /*7220*/  F2FP.F16.F32.PACK_AB R182, R178, R179 ;  /* 0x000000b3b2b6723e */ /* 0x000fe200000000ff */
[-CC-:B------:R-:W-:Y:S01]  /*7230*/  FFMA.FTZ R179, R15, R185.reuse, R184.reuse ;  /* 0x000000b90fb37223 */ /* 0x180fe200000100b8 */
[----:B------:R-:W-:Y:S01]  /*7240*/  FFMA.FTZ R178, R11, R185, R184 ;  /* 0x000000b90bb27223 */ /* 0x000fe200000100b8 */
[----:B------:R-:W-:Y:S02]  /*7250*/  ISETP.GE.U32.AND P3, PT, R24, RZ, PT ;  /* 0x000000ff1800720c */ /* 0x000fe40003f66070 */
[----:B------:R-:W-:Y:S01]  /*7260*/  FADD.FTZ R186, R220, -R179 ;  /* 0x800000b3dcba7221 */ /* 0x000fe20000010000 */
[----:B------:R-:W-:Y:S01]  /*7270*/  FADD.FTZ R178, R225, -R178 ;  /* 0x800000b2e1b27221 */ /* 0x000fe20000010000 */
[----:B------:R-:W-:Y:S02]  /*7280*/  ISETP.GE.U32.AND.EX P3, PT, R25, 0x1000000, PT, P3 ;  /* 0x010000001900780c */ /* 0x000fe40003f66130 */
[C---:B------:R-:W-:Y:S01]  /*7290*/  FFMA.FTZ R179, R3.reuse, R186, R59 ;  /* 0x000000ba03b37223 */ /* 0x040fe2000001003b */
[----:B------:R-:W-:Y:S01]  /*72a0*/  FFMA.FTZ R178, R3, R178, R58 ;  /* 0x000000b203b27223 */ /* 0x000fe2000001003a */
[----:B------:R-:W-:-:S02]  /*72b0*/  LOP3.LUT P4, RZ, R25, 0xff0000, RZ, 0xc0, !PT ;  /* 0x00ff000019ff7812 */ /* 0x000fc4000788c0ff */
        /* <DEDUP_REMOVED lines=15> */
.L_x_15622:
[----:B------:R-:W-:Y:S05]  /*73b0*/  BSYNC.RECONVERGENT B2 ;  /* 0x0000000000027941 */ /* 0x000fea0003800200 */
.L_x_15621:
[----:B------:R-:W-:Y:S04]  /*73c0*/  BSSY.RECONVERGENT B2, `(.L_x_15623) ;  /* 0x0000049000027945 */ /* 0x000fe80003800200 */
[----:B------:R-:W-:Y:S05]  /*73d0*/  @!P2 BRA `(.L_x_15624) ;  /* 0x00000004001ca947 */ /* 0x000fea0003800000 */
[----:B01----:R-:W2:Y:S04]  /*73e0*/  LDL R181, [R1+0x10] ;  /* 0x0000100001b57983 */ /* 0x003ea80000100800 */
[----:B------:R-:W3:Y:S01]  /*73f0*/  LDL R180, [R1] ;  /* 0x0000000001b47983 */ /* 0x000ee20000100800 */
[-CC-:B------:R-:W-:Y:S01]  /*7400*/  FFMA.FTZ R172, R213, R185.reuse, R184.reuse ;  /* 0x000000b9d5ac7223 */ /* 0x180fe200000100b8 */
[-CC-:B------:R-:W-:Y:S01]  /*7410*/  FFMA.FTZ R173, R208, R185.reuse, R184.reuse ;  /* 0x000000b9d0ad7223 */ /* 0x180fe200000100b8 */
[----:B------:R-:W-:Y:S01]  /*7420*/  LOP3.LUT P2, RZ, R26, 0xff, RZ, 0xc0, !PT ;  /* 0x000000ff1aff7812 */ /* 0x000fe2000784c0ff */
[-CC-:B------:R-:W-:Y:S01]  /*7430*/  FFMA.FTZ R176, R194, R185.reuse, R184.reuse ;  /* 0x000000b9c2b07223 */ /* 0x180fe200000100b8 */
[----:B------:R-:W-:Y:S01]  /*7440*/  LOP3.LUT P3, RZ, R26, 0xff00, RZ, 0xc0, !PT ;  /* 0x0000ff001aff7812 */ /* 0x000fe2000786c0ff */
[-CC-:B------:R-:W-:Y:S01]  /*7450*/  FFMA.FTZ R178, R4, R185.reuse, R184.reuse ;  /* 0x000000b904b27223 */ /* 0x180fe200000100b8 */
[----:B------:R-:W-:Y:S01]  /*7460*/  FFMA.FTZ R182, R8, R185, R184 ;  /* 0x000000b908b67223 */ /* 0x000fe200000100b8 */
[----:B------:R-:W-:Y:S01]  /*7470*/  FADD.FTZ R176, R245, -R176 ;  /* 0x800000b0f5b07221 */ /* 0x000fe20000010000 */
[----:B------:R-:W-:Y:S01]  /*7480*/  LOP3.LUT P4, RZ, R27, 0xff, RZ, 0xc0, !PT ;  /* 0x000000ff1bff7812 */ /* 0x000fe2000788c0ff */
[----:B------:R-:W-:Y:S01]  /*7490*/  FADD.FTZ R177, R241, -R178 ;  /* 0x800000b2f1b17221 */ /* 0x000fe20000010000 */
[----:B------:R-:W-:Y:S01]  /*74a0*/  FADD.FTZ R178, R235, -R182 ;  /* 0x800000b6ebb27221 */ /* 0x000fe20000010000 */
[----:B------:R-:W-:Y:S01]  /*74b0*/  LOP3.LUT P6, RZ, R27, 0xff00, RZ, 0xc0, !PT ;  /* 0x0000ff001bff7812 */ /* 0x000fe200078cc0ff */
        /* <DEDUP_REMOVED lines=9> */
[C---:B------:R-:W-:Y:S02]  /*7550*/  LOP3.LUT P2, RZ, R26.reuse, 0xff0000, RZ, 0xc0, !PT ;  /* 0x00ff00001aff7812 */ /* 0x040fe4000784c0ff */
[----:B------:R-:W-:Y:S02]  /*7560*/  FSEL R175, R175, RZ, P3 ;  /* 0x000000ffafaf7208 */ /* 0x000fe40001800000 */
[----:B------:R-:W-:Y:S02]  /*7570*/  LOP3.LUT P3, RZ, R26, 0xff000000, RZ, 0xc0, !PT ;  /* 0xff0000001aff7812 */ /* 0x000fe4000786c0ff */
[----:B------:R-:W-:Y:S01]  /*7580*/  F2FP.F16.F32.PACK_AB R180, R175, R174 ;  /* 0x000000aeafb4723e */ /* 0x000fe200000000ff */
[----:B------:R-:W-:Y:S01]  /*7590*/  FFMA.FTZ R174, R201, R185, R184 ;  /* 0x000000b9c9ae7223 */ /* 0x000fe200000100b8 */
[C---:B------:R-:W-:Y:S01]  /*75a0*/  FFMA.FTZ R175, R3.reuse, R176, R55 ;  /* 0x000000b003af7223 */ /* 0x040fe20000010037 */
[C---:B------:R-:W-:Y:S01]  /*75b0*/  FFMA.FTZ R176, R3.reuse, R177, R48 ;  /* 0x000000b103b07223 */ /* 0x040fe20000010030 */
[----:B------:R-:W-:Y:S01]  /*75c0*/  FFMA.FTZ R177, R3, R178, R49 ;  /* 0x000000b203b17223 */ /* 0x000fe20000010031 */
[----:B------:R-:W-:Y:S01]  /*75d0*/  FADD.FTZ R174, R249, -R174 ;  /* 0x800000aef9ae7221 */ /* 0x000fe20000010000 */
[-C--:B------:R-:W-:Y:S01]  /*75e0*/  FMUL.FTZ R178, R175, R0.reuse ;  /* 0x00000000afb27220 */ /* 0x080fe20000410000 */
[-C--:B------:R-:W-:Y:S01]  /*75f0*/  FMUL.FTZ R179, R176, R0.reuse ;  /* 0x00000000b0b37220 */ /* 0x080fe20000410000 */
[----:B------:R-:W-:Y:S01]  /*7600*/  FMUL.FTZ R181, R177, R0 ;  /* 0x00000000b1b57220 */ /* 0x000fe20000410000 */
[----:B------:R-:W-:Y:S01]  /*7610*/  FFMA.FTZ R174, R3, R174, R54 ;  /* 0x000000ae03ae7223 */ /* 0x000fe20000010036 */
[----:B------:R-:W-:Y:S01]  /*7620*/  FMUL.FTZ R178, R178, UR14 ;  /* 0x0000000eb2b27c20 */ /* 0x000fe20008410000 */
[----:B------:R-:W-:Y:S01]  /*7630*/  FMUL.FTZ R179, R179, UR14 ;  /* 0x0000000eb3b37c20 */ /* 0x000fe20008410000 */
[----:B------:R-:W-:Y:S01]  /*7640*/  FMUL.FTZ R181, R181, UR14 ;  /* 0x0000000eb5b57c20 */ /* 0x000fe20008410000 */
[----:B------:R-:W-:-:S02]  /*7650*/  FMUL.FTZ R182, R174, R0 ;  /* 0x00000000aeb67220 */ /* 0x000fc40000410000 */
[----:B------:R-:W-:Y:S02]  /*7660*/  FSEL R183, R178, RZ, P3 ;  /* 0x000000ffb2b77208 */ /* 0x000fe40001800000 */
[----:B------:R-:W-:Y:S01]  /*7670*/  FMUL.FTZ R182, R182, UR14 ;  /* 0x0000000eb6b67c20 */ /* 0x000fe20008410000 */
[----:B------:R-:W-:Y:S02]  /*7680*/  FSEL R179, R179, RZ, P4 ;  /* 0x000000ffb3b37208 */ /* 0x000fe40002000000 */
[----:B------:R-:W-:Y:S02]  /*7690*/  FSEL R178, R181, RZ, P6 ;  /* 0x000000ffb5b27208 */ /* 0x000fe40003000000 */
[----:B------:R-:W-:Y:S02]  /*76a0*/  FSEL R182, R182, RZ, P2 ;  /* 0x000000ffb6b67208 */ /* 0x000fe40001000000 */
[----:B------:R-:W-:Y:S02]  /*76b0*/  ISETP.GE.U32.AND P2, PT, R26, RZ, PT ;  /* 0x000000ff1a00720c */ /* 0x000fe40003f46070 */
[----:B------:R-:W-:-:S02]  /*76c0*/  F2FP.F16.F32.PACK_AB R181, R183, R182 ;  /* 0x000000b6b7b5723e */ /* 0x000fc400000000ff */
[----:B------:R-:W-:Y:S01]  /*76d0*/  F2FP.F16.F32.PACK_AB R182, R178, R179 ;  /* 0x000000b3b2b6723e */ /* 0x000fe200000000ff */
[-CC-:B------:R-:W-:Y:S01]  /*76e0*/  FFMA.FTZ R179, R12, R185.reuse, R184.reuse ;  /* 0x000000b90cb37223 */ /* 0x180fe200000100b8 */
[----:B------:R-:W-:Y:S01]  /*76f0*/  FFMA.FTZ R178, R16, R185, R184 ;  /* 0x000000b910b27223 */ /* 0x000fe200000100b8 */
[----:B------:R-:W-:Y:S02]  /*7700*/  ISETP.GE.U32.AND.EX P2, PT, R27, 0x1000000, PT, P2 ;  /* 0x010000001b00780c */ /* 0x000fe40003f46120 */
[----:B------:R-:W-:Y:S01]  /*7710*/  FADD.FTZ R179, R222, -R179 ;  /* 0x800000b3deb37221 */ /* 0x000fe20000010000 */
[----:B------:R-:W-:Y:S01]  /*7720*/  FADD.FTZ R186, R219, -R178 ;  /* 0x800000b2dbba7221 */ /* 0x000fe20000010000 */
[----:B------:R-:W-:Y:S02]  /*7730*/  LOP3.LUT P3, RZ, R27, 0xff0000, RZ, 0xc0, !PT ;  /* 0x00ff00001bff7812 */ /* 0x000fe4000786c0ff */
        /* <DEDUP_REMOVED lines=17> */
.L_x_15624:
[----:B------:R-:W-:Y:S05]  /*7850*/  BSYNC.RECONVERGENT B2 ;  /* 0x0000000000027941 */ /* 0x000fea0003800200 */
.L_x_15623:
[----:B------:R-:W-:Y:S04]  /*7860*/  BSSY.RECONVERGENT B2, `(.L_x_15625) ;  /* 0x0000048000027945 */ /* 0x000fe80003800200 */
[----:B------:R-:W-:Y:S05]  /*7870*/  @!P1 BRA `(.L_x_15626) ;  /* 0x0000000400189947 */ /* 0x000fea0003800000 */
[----:B012---:R-:W2:Y:S01]  /*7880*/  LDL R180, [R1+0xc] ;  /* 0x00000c0001b47983 */ /* 0x007ea20000100800 */
[-CC-:B------:R-:W-:Y:S01]  /*7890*/  FFMA.FTZ R172, R212, R185.reuse, R184.reuse ;  /* 0x000000b9d4ac7223 */ /* 0x180fe200000100b8 */
[-CC-:B------:R-:W-:Y:S01]  /*78a0*/  FFMA.FTZ R173, R207, R185.reuse, R184.reuse ;  /* 0x000000b9cfad7223 */ /* 0x180fe200000100b8 */
[C---:B------:R-:W-:Y:S01]  /*78b0*/  LOP3.LUT P1, RZ, R20.reuse, 0xff, RZ, 0xc0, !PT ;  /* 0x000000ff14ff7812 */ /* 0x040fe2000782c0ff */
[-CC-:B------:R-:W-:Y:S01]  /*78c0*/  FFMA.FTZ R177, R193, R185.reuse, R184.reuse ;  /* 0x000000b9c1b17223 */ /* 0x180fe200000100b8 */
[----:B------:R-:W-:Y:S01]  /*78d0*/  LOP3.LUT P2, RZ, R20, 0xff00, RZ, 0xc0, !PT ;  /* 0x0000ff0014ff7812 */ /* 0x000fe2000784c0ff */
[----:B------:R-:W-:Y:S01]  /*78e0*/  FADD.FTZ R174, R252, -R173 ;  /* 0x800000adfcae7221 */ /* 0x000fe20000010000 */
[-CC-:B------:R-:W-:Y:S01]  /*78f0*/  FFMA.FTZ R179, R9, R185.reuse, R184.reuse ;  /* 0x000000b909b37223 */ /* 0x180fe200000100b8 */
[----:B------:R-:W-:Y:S01]  /*7900*/  FADD.FTZ R176, R244, -R177 ;  /* 0x800000b1f4b07221 */ /* 0x000fe20000010000 */
[----:B------:R-:W-:Y:S01]  /*7910*/  FFMA.FTZ R177, R5, R185, R184 ;  /* 0x000000b905b17223 */ /* 0x000fe200000100b8 */
[----:B-----5:R-:W-:Y:S01]  /*7920*/  FFMA.FTZ R173, R3, R174, R45 ;  /* 0x000000ae03ad7223 */ /* 0x020fe2000001002d */
[----:B------:R-:W-:Y:S01]  /*7930*/  FADD.FTZ R178, R234, -R179 ;  /* 0x800000b3eab27221 */ /* 0x000fe20000010000 */
[----:B------:R-:W-:Y:S01]  /*7940*/  LOP3.LUT P3, RZ, R21, 0xff, RZ, 0xc0, !PT ;  /* 0x000000ff15ff7812 */ /* 0x000fe2000786c0ff */
[----:B------:R-:W-:Y:S01]  /*7950*/  FADD.FTZ R177, R240, -R177 ;  /* 0x800000b1f0b17221 */ /* 0x000fe20000010000 */
[----:B------:R-:W-:Y:S01]  /*7960*/  FMUL.FTZ R175, R173, R0 ;  /* 0x00000000adaf7220 */ /* 0x000fe20000410000 */
[----:B------:R-:W-:-:S03]  /*7970*/  LOP3.LUT P4, RZ, R21, 0xff00, RZ, 0xc0, !PT ;  /* 0x0000ff0015ff7812 */ /* 0x000fc6000788c0ff */
[----:B------:R-:W-:-:S05]  /*7980*/  FMUL.FTZ R175, R175, UR14 ;  /* 0x0000000eafaf7c20 */ /* 0x000fca0008410000 */
[----:B------:R-:W-:Y:S02]  /*7990*/  FSEL R175, R175, RZ, P2 ;  /* 0x000000ffafaf7208 */ /* 0x000fe40001000000 */
[----:B------:R-:W-:Y:S01]  /*79a0*/  LOP3.LUT P2, RZ, R20, 0xff000000, RZ, 0xc0, !PT ;  /* 0xff00000014ff7812 */ /* 0x000fe2000784c0ff */
[----:B--2---:R-:W-:-:S04]  /*79b0*/  FADD.FTZ R172, R180, -R172 ;  /* 0x800000acb4ac7221 */ /* 0x004fc80000010000 */
[----:B------:R-:W-:-:S04]  /*79c0*/  FFMA.FTZ R172, R3, R172, R44 ;  /* 0x000000ac03ac7223 */ /* 0x000fc8000001002c */
[----:B------:R-:W-:-:S04]  /*79d0*/  FMUL.FTZ R174, R172, R0 ;  /* 0x00000000acae7220 */ /* 0x000fc80000410000 */
[----:B------:R-:W-:-:S05]  /*79e0*/  FMUL.FTZ R174, R174, UR14 ;  /* 0x0000000eaeae7c20 */ /* 0x000fca0008410000 */
        /* <DEDUP_REMOVED lines=21> */
[----:B------:R-:W-:Y:S02]  /*7b40*/  F2FP.F16.F32.PACK_AB R181, R183, R182 ;  /* 0x000000b6b7b5723e */ /* 0x000fe400000000ff */
[----:B------:R-:W-:Y:S01]  /*7b50*/  F2FP.F16.F32.PACK_AB R182, R178, R179 ;  /* 0x000000b3b2b6723e */ /* 0x000fe200000000ff */
[-CC-:B------:R-:W-:Y:S01]  /*7b60*/  FFMA.FTZ R179, R17, R185.reuse, R184.reuse ;  /* 0x000000b911b37223 */ /* 0x180fe200000100b8 */
[----:B------:R-:W-:Y:S01]  /*7b70*/  FFMA.FTZ R178, R13, R185, R184 ;  /* 0x000000b90db27223 */ /* 0x000fe200000100b8 */
[----:B------:R-:W-:-:S02]  /*7b80*/  ISETP.GE.U32.AND P1, PT, R20, RZ, PT ;  /* 0x000000ff1400720c */ /* 0x000fc40003f26070 */
[----:B------:R-:W-:Y:S01]  /*7b90*/  FADD.FTZ R186, R218, -R179 ;  /* 0x800000b3daba7221 */ /* 0x000fe20000010000 */
[----:B------:R-:W-:Y:S01]  /*7ba0*/  FADD.FTZ R178, R221, -R178 ;  /* 0x800000b2ddb27221 */ /* 0x000fe20000010000 */
[----:B------:R-:W-:Y:S02]  /*7bb0*/  ISETP.GE.U32.AND.EX P1, PT, R21, 0x1000000, PT, P1 ;  /* 0x010000001500780c */ /* 0x000fe40003f26110 */
[C---:B------:R-:W-:Y:S01]  /*7bc0*/  FFMA.FTZ R179, R3.reuse, R186, R43 ;  /* 0x000000ba03b37223 */ /* 0x040fe2000001002b */
[----:B------:R-:W-:Y:S01]  /*7bd0*/  FFMA.FTZ R178, R3, R178, R42 ;  /* 0x000000b203b27223 */ /* 0x000fe2000001002a */
[----:B------:R-:W-:Y:S02]  /*7be0*/  LOP3.LUT P2, RZ, R21, 0xff0000, RZ, 0xc0, !PT ;  /* 0x00ff000015ff7812 */ /* 0x000fe4000784c0ff */
        /* <DEDUP_REMOVED lines=15> */
.L_x_15626:
[----:B------:R-:W-:Y:S05]  /*7ce0*/  BSYNC.RECONVERGENT B2 ;  /* 0x0000000000027941 */ /* 0x000fea0003800200 */
.L_x_15625:
[----:B------:R-:W-:Y:S05]  /*7cf0*/  @!P0 BRA `(.L_x_15607) ;  /* 0x0000000400108947 */ /* 0x000fea0003800000 */
[-CC-:B------:R-:W-:Y:S01]  /*7d00*/  FFMA.FTZ R172, R211, R185.reuse, R184.reuse ;  /* 0x000000b9d3ac7223 */ /* 0x180fe200000100b8 */
[-CC-:B------:R-:W-:Y:S01]  /*7d10*/  FFMA.FTZ R174, R206, R185.reuse, R184.reuse ;  /* 0x000000b9ceae7223 */ /* 0x180fe200000100b8 */
[----:B------:R-:W-:Y:S01]  /*7d20*/  LOP3.LUT P0, RZ, R28, 0xff, RZ, 0xc0, !PT ;  /* 0x000000ff1cff7812 */ /* 0x000fe2000780c0ff */
[----:B------:R-:W-:Y:S01]  /*7d30*/  FFMA.FTZ R178, R192, R185, R184 ;  /* 0x000000b9c0b27223 */ /* 0x000fe200000100b8 */
[----:B------:R-:W-:Y:S01]  /*7d40*/  FADD.FTZ R172, R239, -R172 ;  /* 0x800000acefac7221 */ /* 0x000fe20000010000 */
[----:B------:R-:W-:Y:S01]  /*7d50*/  FADD.FTZ R174, R233, -R174 ;  /* 0x800000aee9ae7221 */ /* 0x000fe20000010000 */
[----:B------:R-:W-:Y:S01]  /*7d60*/  LOP3.LUT P1, RZ, R28, 0xff00, RZ, 0xc0, !PT ;  /* 0x0000ff001cff7812 */ /* 0x000fe2000782c0ff */
[----:B------:R-:W-:Y:S01]  /*7d70*/  FADD.FTZ R178, R223, -R178 ;  /* 0x800000b2dfb27221 */ /* 0x000fe20000010000 */
[C---:B-----5:R-:W-:Y:S01]  /*7d80*/  FFMA.FTZ R172, R3.reuse, R172, R36 ;  /* 0x000000ac03ac7223 */ /* 0x060fe20000010024 */
        /* <DEDUP_REMOVED lines=20> */
[----:B------:R-:W-:Y:S01]  /*7ed0*/  FSEL R181, R176, RZ, P0 ;  /* 0x000000ffb0b57208 */ /* 0x000fe20000000000 */
[-CC-:B------:R-:W-:Y:S01]  /*7ee0*/  FFMA.FTZ R176, R198, R185.reuse, R184.reuse ;  /* 0x000000b9c6b07223 */ /* 0x180fe200000100b8 */
[----:B------:R-:W-:Y:S01]  /*7ef0*/  FSEL R182, R177, RZ, P1 ;  /* 0x000000ffb1b67208 */ /* 0x000fe20000800000 */
[-CC-:B------:R-:W-:Y:S01]  /*7f00*/  FFMA.FTZ R177, R199, R185.reuse, R184.reuse ;  /* 0x000000b9c7b17223 */ /* 0x180fe200000100b8 */
[----:B------:R-:W-:Y:S01]  /*7f10*/  FFMA.FTZ R185, R197, R185, R184 ;  /* 0x000000b9c5b97223 */ /* 0x000fe200000100b8 */
[----:B------:R-:W-:Y:S02]  /*7f20*/  LOP3.LUT P1, RZ, R29, 0xff00, RZ, 0xc0, !PT ;  /* 0x0000ff001dff7812 */ /* 0x000fe4000782c0ff */
[----:B------:R-:W-:Y:S01]  /*7f30*/  F2FP.F16.F32.PACK_AB R181, R182, R181 ;  /* 0x000000b5b6b5723e */ /* 0x000fe200000000ff */
[----:B------:R-:W-:Y:S01]  /*7f40*/  FADD.FTZ R177, R228, -R177 ;  /* 0x800000b1e4b17221 */ /* 0x000fe20000010000 */
[----:B------:R-:W-:Y:S01]  /*7f50*/  FADD.FTZ R182, R227, -R176 ;  /* 0x800000b0e3b67221 */ /* 0x000fe20000010000 */
[----:B------:R-:W-:Y:S01]  /*7f60*/  FADD.FTZ R185, R226, -R185 ;  /* 0x800000b9e2b97221 */ /* 0x000fe20000010000 */
[----:B------:R-:W-:Y:S01]  /*7f70*/  LOP3.LUT P0, RZ, R29, 0xff, RZ, 0xc0, !PT ;  /* 0x000000ff1dff7812 */ /* 0x000fe2000780c0ff */
        /* <DEDUP_REMOVED lines=8> */
[C---:B------:R-:W-:Y:S01]  /*8000*/  FFMA.FTZ R179, R3.reuse, R178, R35 ;  /* 0x000000b203b37223 */ /* 0x040fe20000010023 */
[----:B------:R-:W-:Y:S01]  /*8010*/  FFMA.FTZ R178, R3, R185, R34 ;  /* 0x000000b903b27223 */ /* 0x000fe20000010022 */
[----:B------:R-:W-:Y:S01]  /*8020*/  ISETP.GE.U32.AND P0, PT, R28, RZ, PT ;  /* 0x000000ff1c00720c */ /* 0x000fe20003f06070 */
[----:B------:R-:W0:Y:S01]  /*8030*/  LDC.64 R184, c[0x0][0x478] ;  /* 0x00011e00ffb87b82 */ /* 0x000e220000000a00 */
[-C--:B------:R-:W-:Y:S01]  /*8040*/  FMUL.FTZ R3, R179, R0.reuse ;  /* 0x00000000b3037220 */ /* 0x080fe20000410000 */
[----:B------:R-:W-:Y:S01]  /*8050*/  FMUL.FTZ R0, R178, R0 ;  /* 0x00000000b2007220 */ /* 0x000fe20000410000 */
[----:B------:R-:W-:Y:S02]  /*8060*/  ISETP.GE.U32.AND.EX P0, PT, R29, 0x1000000, PT, P0 ;  /* 0x010000001d00780c */ /* 0x000fe40003f06100 */
[----:B------:R-:W-:Y:S01]  /*8070*/  FMUL.FTZ R3, R3, UR14 ;  /* 0x0000000e03037c20 */ /* 0x000fe20008410000 */
[----:B------:R-:W-:Y:S01]  /*8080*/  FMUL.FTZ R0, R0, UR14 ;  /* 0x0000000e00007c20 */ /* 0x000fe20008410000 */
[----:B------:R-:W-:-:S02]  /*8090*/  LOP3.LUT P1, RZ, R29, 0xff0000, RZ, 0xc0, !PT ;  /* 0x00ff00001dff7812 */ /* 0x000fc4000782c0ff */
[----:B------:R-:W-:Y:S02]  /*80a0*/  F2FP.F16.F32.PACK_AB R182, R183, R182 ;  /* 0x000000b6b7b6723e */ /* 0x000fe400000000ff */
[----:B------:R-:W-:Y:S02]  /*80b0*/  FSEL R3, R3, RZ, P0 ;  /* 0x000000ff03037208 */ /* 0x000fe40000000000 */
[----:B------:R-:W-:-:S04]  /*80c0*/  FSEL R0, R0, RZ, P1 ;  /* 0x000000ff00007208 */ /* 0x000fc80000800000 */
[----:B------:R-:W-:Y:S01]  /*80d0*/  F2FP.F16.F32.PACK_AB R183, R3, R0 ;  /* 0x0000000003b7723e */ /* 0x000fe200000000ff */
[----:B0-----:R-:W-:-:S05]  /*80e0*/  IMAD.WIDE.U32 R184, R2, 0x20, R184 ;  /* 0x0000002002b87825 */ /* 0x001fca00078e00b8 */
[----:B------:R-:W-:Y:S04]  /*80f0*/  STG.E.128 desc[UR6][R184.64], R172 ;  /* 0x000000acb8007986 */ /* 0x000fe8000c101d06 */
[----:B------:R0:W-:Y:S02]  /*8100*/  STG.E.128 desc[UR6][R184.64+0x10], R176 ;  /* 0x000010b0b8007986 */ /* 0x0001e4000c101d06 */
[----:B0-----:R-:W0:Y:S02]  /*8110*/  LDC.64 R184, c[0x0][0x468] ;  /* 0x00011a00ffb87b82 */ /* 0x001e240000000a00 */
[----:B0-----:R-:W-:-:S05]  /*8120*/  IMAD.WIDE.U32 R2, R2, 0x10, R184 ;  /* 0x0000001002027825 */ /* 0x001fca00078e00b8 */
[----:B------:R0:W-:Y:S02]  /*8130*/  STG.E.128 desc[UR6][R2.64], R180 ;  /* 0x000000b402007986 */ /* 0x0001e4000c101d06 */
.L_x_15607:
[----:B------:R-:W-:Y:S05]  /*8140*/  BSYNC.RECONVERGENT B1 ;  /* 0x0000000000017941 */ /* 0x000fea0003800200 */
.L_x_15589:
[----:B0---45:R-:W0:Y:S02]  /*8150*/  LDC.64 R2, c[0x0][0x380] ;  /* 0x0000e000ff027b82 */ /* 0x031e240000000a00 */
[----:B0-----:R-:W-:-:S04]  /*8160*/  LEA R238, R2, R238, 0x2 ;  /* 0x000000ee02ee7211 */ /* 0x001fc800078e10ff */
[----:B------:R-:W-:-:S13]  /*8170*/  ISETP.GE.AND P0, PT, R238, R3, PT ;  /* 0x00000003ee00720c */ /* 0x000fda0003f06270 */
[----:B------:R-:W-:Y:S05]  /*8180*/  @!P0 BRA `(.L_x_15627) ;  /* 0xffffff8400bc8947 */ /* 0x000fea000383ffff */
.L_x_15577:
[----:B------:R-:W-:Y:S05]  /*8190*/  BSYNC B0 ;  /* 0x0000000000007941 */ /* 0x000fea0003800000 */
.L_x_15576:
[----:B-123--:R-:W2:Y:S04]  /*81a0*/  LDL.LU R182, [R1+0x20] ;  /* 0x0000200001b67983 */ /* 0x00eea80000300800 */
[----:B------:R-:W3:Y:S01]  /*81b0*/  LDL.LU R180, [R1+0x1c] ;  /* 0x00001c0001b47983 */ /* 0x000ee20000300800 */
[----:B------:R-:W-:Y:S01]  /*81c0*/  MOV R2, 0x400 ;  /* 0x0000040000027802 */ /* 0x000fe20000000f00 */
[----:B------:R-:W-:Y:S05]  /*81d0*/  WARPSYNC.ALL ;  /* 0x0000000000007948 */ /* 0x000fea0003800000 */
[----:B------:R-:W0:Y:S01]  /*81e0*/  S2R R181, SR_TID.X ;  /* 0x0000000000b57919 */ /* 0x000e220000002100 */
[----:B------:R-:W3:Y:S01]  /*81f0*/  S2UR UR4, SR_CTAID.X ;  /* 0x00000000000479c3 */ /* 0x000ee20000002500 */
[----:B------:R-:W1:Y:S01]  /*8200*/  LDCU.128 UR16, c[0x0][0x440] ;  /* 0x00008800ff1077ac */ /* 0x000e620008000c00 */
[----:B------:R-:W4:Y:S01]  /*8210*/  S2R R3, SR_CgaCtaId ;  /* 0x0000000000037919 */ /* 0x000f220000008800 */
[----:B0-----:R-:W-:-:S02]  /*8220*/  SHF.R.U32.HI R0, RZ, 0x5, R181 ;  /* 0x00000005ff007819 */ /* 0x001fc400000116b5 */
[----:B------:R-:W-:Y:S02]  /*8230*/  LOP3.LUT R52, R181, 0x7f, RZ, 0x3c, !PT ;  /* 0x0000007fb5347812 */ /* 0x000fe400078e3cff */
[----:B----4-:R-:W-:-:S04]  /*8240*/  LEA R3, R3, R2, 0x18 ;  /* 0x0000000203037211 */ /* 0x010fc800078ec0ff */
[----:B------:R-:W-:Y:S01]  /*8250*/  LEA R6, R181, R3, 0x2 ;  /* 0x00000003b5067211 */ /* 0x000fe200078e10ff */
[----:B--2---:R-:W-:Y:S02]  /*8260*/  IMAD R0, R0, 0xa0, R182 ;  /* 0x000000a000007824 */ /* 0x004fe400078e02b6 */
[----:B---3--:R-:W-:-:S03]  /*8270*/  IMAD R54, R180, UR4, RZ ;  /* 0x00000004b4367c24 */ /* 0x008fc6000f8e02ff */
[----:B------:R-:W-:Y:S02]  /*8280*/  LEA R0, R0, R3, 0x5 ;  /* 0x0000000300007211 */ /* 0x000fe400078e28ff */
[----:B------:R-:W-:Y:S02]  /*8290*/  IADD3 R52, PT, PT, R52, R180, RZ ;  /* 0x000000b434347210 */ /* 0x000fe40007ffe0ff */
[----:B------:R-:W-:Y:S01]  /*82a0*/  IADD3 R54, P0, PT, R54, R181, RZ ;  /* 0x000000b536367210 */ /* 0x000fe20007f1e0ff */
[----:B------:R-:W-:Y:S01]  /*82b0*/  STS.128 [R0], R108 ;  /* 0x0000006c00007388 */ /* 0x000fe20000000c00 */
[C---:B------:R-:W-:Y:S02]  /*82c0*/  ISETP.GE.U32.AND P5, PT, R52.reuse, 0x180, PT ;  /* 0x000001803400780c */ /* 0x040fe40003fa6070 */
[----:B------:R-:W-:Y:S01]  /*82d0*/  IADD3.X R57, PT, PT, RZ, RZ, RZ, P0, !PT ;  /* 0x000000ffff397210 */ /* 0x000fe200007fe4ff */
[----:B------:R-:W-:Y:S01]  /*82e0*/  STS.128 [R0+0x10], R104 ;  /* 0x0000106800007388 */ /* 0x000fe20000000c00 */
[----:B------:R-:W-:-:S02]  /*82f0*/  ISETP.GE.U32.AND P4, PT, R52, 0x280, PT ;  /* 0x000002803400780c */ /* 0x000fc40003f86070 */
[C---:B------:R-:W-:Y:S01]  /*8300*/  SHF.L.U64.HI R57, R54.reuse, 0x2, R57 ;  /* 0x0000000236397819 */ /* 0x040fe20000010239 */
[----:B------:R-:W-:Y:S01]  /*8310*/  STS.128 [R0+0x400], R100 ;  /* 0x0004006400007388 */ /* 0x000fe20000000c00 */
[----:B------:R-:W-:-:S03]  /*8320*/  SHF.L.U32 R54, R54, 0x2, RZ ;  /* 0x0000000236367819 */ /* 0x000fc600000006ff */
[----:B------:R-:W-:Y:S01]  /*8330*/  STS.128 [R0+0x410], R96 ;  /* 0x0004106000007388 */ /* 0x000fe20000000c00 */
[C---:B-1----:R-:W-:Y:S02]  /*8340*/  IADD3 R56, P0, PT, R54.reuse, UR18, RZ ;  /* 0x0000001236387c10 */ /* 0x042fe4000ff1e0ff */
        /* <DEDUP_REMOVED lines=288> */
.L_x_15588:
        /* <DEDUP_REMOVED lines=8> */
.L_x_15629:
[----:B------:R-:W-:Y:S05]  /*95d0*/  BSYNC B1 ;  /* 0x0000000000017941 */ /* 0x000fea0003800000 */
.L_x_15628:
        /* <DEDUP_REMOVED lines=8> */
.L_x_15630:
[----:B------:R-:W-:Y:S01]  /*9660*/  MOV R184, R216 ;  /* 0x000000d800b87202 */ /* 0x000fe20000000f00 */
[----:B------:R-:W-:Y:S02]  /*9670*/  HFMA2 R182, -RZ, RZ, 0, 1.1920928955078125e-07 ;  /* 0x00000002ffb67431 */ /* 0x000fe400000001ff */
[----:B------:R-:W-:-:S07]  /*9680*/  FADD.FTZ R215, R187, R215 ;  /* 0x000000d7bbd77221 */ /* 0x000fce0000010000 */
[----:B------:R-:W-:Y:S05]  /*9690*/  WARPSYNC.COLLECTIVE R180, `(.L_x_15631) ;  /* 0x00000000b4087348 */ /* 0x000fea0003c00000 */
[----:B------:R0:W1:Y:S02]  /*96a0*/  SHFL.BFLY P6, R187, R184, R182, R181 ;  /* 0x0c0000b6b8bb7389 */ /* 0x00006400000c00b5 */
[----:B01----:R-:W-:Y:S05]  /*96b0*/  ENDCOLLECTIVE ;  /* 0x000000000000791b */ /* 0x003fea0003800000 */
.L_x_15631:
[----:B------:R-:W-:Y:S01]  /*96c0*/  MOV R184, R215 ;  /* 0x000000d700b87202 */ /* 0x000fe20000000f00 */
[----:B------:R-:W-:-:S07]  /*96d0*/  FADD.FTZ R216, R216, R187 ;  /* 0x000000bbd8d87221 */ /* 0x000fce0000010000 */
[----:B------:R-:W-:Y:S05]  /*96e0*/  WARPSYNC.COLLECTIVE R180, `(.L_x_15632) ;  /* 0x00000000b4087348 */ /* 0x000fea0003c00000 */
[----:B------:R0:W1:Y:S02]  /*96f0*/  SHFL.BFLY P6, R187, R184, R182, R181 ;  /* 0x0c0000b6b8bb7389 */ /* 0x00006400000c00b5 */
[----:B01----:R-:W-:Y:S05]  /*9700*/  ENDCOLLECTIVE ;  /* 0x000000000000791b */ /* 0x003fea0003800000 */
.L_x_15632:
[----:B------:R-:W-:Y:S01]  /*9710*/  MOV R184, R216 ;  /* 0x000000d800b87202 */ /* 0x000fe20000000f00 */
[----:B------:R-:W-:Y:S02]  /*9720*/  HFMA2 R182, -RZ, RZ, 0, 2.384185791015625e-07 ;  /* 0x00000004ffb67431 */ /* 0x000fe400000001ff */
[----:B------:R-:W-:-:S07]  /*9730*/  FADD.FTZ R215, R215, R187 ;  /* 0x000000bbd7d77221 */ /* 0x000fce0000010000 */
[----:B------:R-:W-:Y:S05]  /*9740*/  WARPSYNC.COLLECTIVE R180, `(.L_x_15633) ;  /* 0x00000000b4087348 */ /* 0x000fea0003c00000 */
[----:B------:R0:W1:Y:S02]  /*9750*/  SHFL.BFLY P6, R187, R184, R182, R181 ;  /* 0x0c0000b6b8bb7389 */ /* 0x00006400000c00b5 */
[----:B01----:R-:W-:Y:S05]  /*9760*/  ENDCOLLECTIVE ;  /* 0x000000000000791b */ /* 0x003fea0003800000 */
.L_x_15633:
[----:B------:R-:W-:Y:S01]  /*9770*/  MOV R184, R215 ;  /* 0x000000d700b87202 */ /* 0x000fe20000000f00 */
[----:B------:R-:W-:-:S07]  /*9780*/  FADD.FTZ R186, R216, R187 ;  /* 0x000000bbd8ba7221 */ /* 0x000fce0000010000 */
[----:B------:R-:W-:Y:S05]  /*9790*/  WARPSYNC.COLLECTIVE R180, `(.L_x_15634) ;  /* 0x00000000b4087348 */ /* 0x000fea0003c00000 */
[----:B------:R0:W1:Y:S02]  /*97a0*/  SHFL.BFLY P6, R187, R184, R182, R181 ;  /* 0x0c0000b6b8bb7389 */ /* 0x00006400000c00b5 */
[----:B01----:R-:W-:Y:S05]  /*97b0*/  ENDCOLLECTIVE ;  /* 0x000000000000791b */ /* 0x003fea0003800000 */
.L_x_15634:
[----:B------:R-:W-:Y:S01]  /*97c0*/  MOV R184, R186 ;  /* 0x000000ba00b87202 */ /* 0x000fe20000000f00 */
[----:B------:R-:W-:Y:S02]  /*97d0*/  HFMA2 R182, -RZ, RZ, 0, 4.76837158203125e-07 ;  /* 0x00000008ffb67431 */ /* 0x000fe400000001ff */
[----:B------:R-:W-:-:S07]  /*97e0*/  FADD.FTZ R185, R215, R187 ;  /* 0x000000bbd7b97221 */ /* 0x000fce0000010000 */
[----:B------:R-:W-:Y:S05]  /*97f0*/  WARPSYNC.COLLECTIVE R180, `(.L_x_15635) ;  /* 0x00000000b4087348 */ /* 0x000fea0003c00000 */
[----:B------:R0:W1:Y:S02]  /*9800*/  SHFL.BFLY P6, R187, R184, R182, R181 ;  /* 0x0c0000b6b8bb7389 */ /* 0x00006400000c00b5 */
[----:B01----:R-:W-:Y:S05]  /*9810*/  ENDCOLLECTIVE ;  /* 0x000000000000791b */ /* 0x003fea0003800000 */
.L_x_15635:
[----:B------:R-:W-:Y:S01]  /*9820*/  MOV R184, R185 ;  /* 0x000000b900b87202 */ /* 0x000fe20000000f00 */
[----:B------:R-:W-:-:S07]  /*9830*/  FADD.FTZ R186, R186, R187 ;  /* 0x000000bbbaba7221 */ /* 0x000fce0000010000 */
[----:B------:R-:W-:Y:S05]  /*9840*/  WARPSYNC.COLLECTIVE R180, `(.L_x_15636) ;  /* 0x00000000b4087348 */ /* 0x000fea0003c00000 */
[----:B------:R0:W1:Y:S02]  /*9850*/  SHFL.BFLY P6, R187, R184, R182, R181 ;  /* 0x0c0000b6b8bb7389 */ /* 0x00006400000c00b5 */
[----:B01----:R-:W-:Y:S05]  /*9860*/  ENDCOLLECTIVE ;  /* 0x000000000000791b */ /* 0x003fea0003800000 */
.L_x_15636:
[----:B------:R-:W-:Y:S01]  /*9870*/  MOV R184, R186 ;  /* 0x000000ba00b87202 */ /* 0x000fe20000000f00 */
[----:B------:R-:W-:Y:S02]  /*9880*/  HFMA2 R182, -RZ, RZ, 0, 9.5367431640625e-07 ;  /* 0x00000010ffb67431 */ /* 0x000fe400000001ff */
[----:B------:R-:W-:-:S07]  /*9890*/  FADD.FTZ R185, R185, R187 ;  /* 0x000000bbb9b97221 */ /* 0x000fce0000010000 */
[----:B------:R-:W-:Y:S05]  /*98a0*/  WARPSYNC.COLLECTIVE R180, `(.L_x_15637) ;  /* 0x00000000b4087348 */ /* 0x000fea0003c00000 */
[----:B------:R0:W1:Y:S02]  /*98b0*/  SHFL.BFLY P6, R187, R184, R182, R181 ;  /* 0x0c0000b6b8bb7389 */ /* 0x00006400000c00b5 */
[----:B01----:R-:W-:Y:S05]  /*98c0*/  ENDCOLLECTIVE ;  /* 0x000000000000791b */ /* 0x003fea0003800000 */
.L_x_15637:
[----:B------:R-:W-:Y:S02]  /*98d0*/  MOV R184, R185 ;  /* 0x000000b900b87202 */ /* 0x000fe40000000f00 */
[----:B------:R-:W-:-:S07]  /*98e0*/  MOV R188, R187 ;  /* 0x000000bb00bc7202 */ /* 0x000fce0000000f00 */
[----:B------:R-:W-:Y:S05]  /*98f0*/  WARPSYNC.COLLECTIVE R180, `(.L_x_15638) ;  /* 0x00000000b4087348 */ /* 0x000fea0003c00000 */
[----:B------:R0:W1:Y:S02]  /*9900*/  SHFL.BFLY P6, R187, R184, R182, R181 ;  /* 0x0c0000b6b8bb7389 */ /* 0x00006400000c00b5 */
[----:B01----:R-:W-:Y:S05]  /*9910*/  ENDCOLLECTIVE ;  /* 0x000000000000791b */ /* 0x003fea0003800000 */
.L_x_15638:
[----:B------:R-:W-:Y:S01]  /*9920*/  MOV R180, R187 ;  /* 0x000000bb00b47202 */ /* 0x000fe20000000f00 */
[----:B------:R-:W-:Y:S06]  /*9930*/  BRA `(.L_x_15639) ;  /* 0xffffff8c00f07947 */ /* 0x000fec000383ffff */
.L_x_15640:
        /* <DEDUP_REMOVED lines=12> */
.L_x_25480:


//--------------------- .text._ZN10layer_norm13ln_bwd_kernelINS_13Kernel_traitsI6__halfS2_fS2_fjLj1280ELj1ELj4ELj1ELj16ENS_18Kernel_traits_baseILj1280ES2_S2_fS2_fjLj128EEEEELb1ELb0ELb0ELb1EEEvNS_9BwdParamsE --------------------------
	.section	.text._ZN10layer_norm13ln_bwd_kernelINS_13Kernel_traitsI6__halfS2_fS2_fjLj1280ELj1ELj4ELj1ELj16ENS_18Kernel_traits_baseILj1280ES2_S2_fS2_fjLj128EEEEELb1ELb0ELb0ELb1EEEvNS_9BwdParamsE,"ax",@progbits
	.align	128
        .global         _ZN10layer_norm13ln_bwd_kernelINS_13Kernel_traitsI6__halfS2_fS2_fjLj1280ELj1ELj4ELj1ELj16ENS_18Kernel_traits_baseILj1280ES2_S2_fS2_fjLj128EEEEELb1ELb0ELb0ELb1EEEvNS_9BwdParamsE
        .type           _ZN10layer_norm13ln_bwd_kernelINS_13Kernel_traitsI6__halfS2_fS2_fjLj1280ELj1ELj4ELj1ELj16ENS_18Kernel_traits_baseILj1280ES2_S2_fS2_fjLj128EEEEELb1ELb0ELb0ELb1EEEvNS_9BwdParamsE,@function
        .size           _ZN10layer_norm13ln_bwd_kernelINS_13Kernel_traitsI6__halfS2_fS2_fjLj1280ELj1ELj4ELj1ELj16ENS_18Kernel_traits_baseILj1280ES2_S2_fS2_fjLj128EEEEELb1ELb0ELb0ELb1EEEvNS_9BwdParamsE,(.L_x_25481 - _ZN10layer_norm13ln_bwd_kernelINS_13Kernel_traitsI6__halfS2_fS2_fjLj1280ELj1ELj4ELj1ELj16ENS_18Kernel_traits_baseILj1280ES2_S2_fS2_fjLj128EEEEELb1ELb0ELb0ELb1EEEvNS_9BwdParamsE)
        .other          _ZN10layer_norm13ln_bwd_kernelINS_13Kernel_traitsI6__halfS2_fS2_fjLj1280ELj1ELj4ELj1ELj16ENS_18Kernel_traits_baseILj1280ES2_S2_fS2_fjLj128EEEEELb1ELb0ELb0ELb1EEEvNS_9BwdParamsE,@"STO_CUDA_ENTRY STV_DEFAULT"
_ZN10layer_norm13ln_bwd_kernelINS_13Kernel_traitsI6__halfS2_fS2_fjLj1280ELj1ELj4ELj1ELj16ENS_18Kernel_traits_baseILj1280ES2_S2_fS2_fjLj128EEEEELb1ELb0ELb0ELb1EEEvNS_9BwdParamsE:
.text._ZN10layer_norm13ln_bwd_kernelINS_13Kernel_traitsI6__halfS2_fS2_fjLj1280ELj1ELj4ELj1ELj16ENS_18Kernel_traits_baseILj1280ES2_S2_fS2_fjLj128EEEEELb1ELb0ELb0ELb1EEEvNS_9BwdParamsE:
        /* <DEDUP_REMOVED lines=66> */
[----:B------:R0:W3:Y:S01]  /*0420*/  LDG.E.128 R4, desc[UR6][R10.64+0x800] ;  /* 0x000800060a047981 */ /* 0x0000e2000c1e1d00 */
        /* <DEDUP_REMOVED lines=10> */
[----:B------:R-:W-:Y:S02]  /*04d0*/  CS2R R216, SRZ ;  /* 0x0000000000d87805 */ /* 0x000fe4000001ff00 */
[----:B------:R-:W-:Y:S02]  /*04e0*/  CS2R R214, SRZ ;  /* 0x0000000000d67805 */ /* 0x000fe4000001ff00 */
        /* <DEDUP_REMOVED lines=24> */
[--C-:B--2---:R-:W-:Y:S02]  /*0670*/  HADD2.F32 R2, -RZ, R20.reuse.H0_H0 ;  /* 0x20000014ff027230 */ /* 0x104fe40000004100 */
[----:B------:R-:W-:-:S02]  /*0680*/  HADD2.F32 R0, -RZ, R20.H1_H1 ;  /* 0x30000014ff007230 */ /* 0x000fc40000004100 */
[----:B------:R-:W-:Y:S01]  /*0690*/  HADD2.F32 R3, -RZ, R21.H0_H0 ;  /* 0x20000015ff037230 */ /* 0x000fe20000004100 */
[----:B------:R0:W-:Y:S01]  /*06a0*/  STL [R1+0x48], R2 ;  /* 0x0000480201007387 */ /* 0x0001e20000100800 */
[----:B----4-:R-:W-:-:S03]  /*06b0*/  HADD2.F32 R247, -RZ, R250.H1_H1 ;  /* 0x300000fafff77230 */ /* 0x010fc60000004100 */
[----:B------:R1:W-:Y:S01]  /*06c0*/  STL [R1+0x44], R0 ;  /* 0x0000440001007387 */ /* 0x0003e20000100800 */
[----:B------:R-:W-:Y:S02]  /*06d0*/  HADD2.F32 R246, -RZ, R251.H0_H0 ;  /* 0x200000fbfff67230 */ /* 0x000fe40000004100 */
[--C-:B-----5:R-:W-:Y:S01]  /*06e0*/  HADD2.F32 R244, -RZ, R12.reuse.H0_H0 ;  /* 0x2000000cfff47230 */ /* 0x120fe20000004100 */
[----:B------:R2:W-:Y:S01]  /*06f0*/  STL [R1+0x40], R3 ;  /* 0x0000400301007387 */ /* 0x0005e20000100800 */
[----:B------:R-:W-:Y:S02]  /*0700*/  HADD2.F32 R243, -RZ, R12.H1_H1 ;  /* 0x3000000cfff37230 */ /* 0x000fe40000004100 */
[----:B0-----:R-:W-:Y:S01]  /*0710*/  HADD2.F32 R2, -RZ, R21.H1_H1 ;  /* 0x30000015ff027230 */ /* 0x001fe20000004100 */
[----:B------:R-:W-:Y:S01]  /*0720*/  CS2R R20, SRZ ;  /* 0x0000000000147805 */ /* 0x000fe2000001ff00 */
[--C-:B------:R-:W-:Y:S02]  /*0730*/  HADD2.F32 R242, -RZ, R13.reuse.H0_H0 ;  /* 0x2000000dfff27230 */ /* 0x100fe40000004100 */
[--C-:B-1----:R-:W-:Y:S01]  /*0740*/  HADD2.F32 R0, -RZ, R22.reuse.H0_H0 ;  /* 0x20000016ff007230 */ /* 0x102fe20000004100 */
[----:B------:R0:W-:Y:S01]  /*0750*/  STL [R1+0x3c], R2 ;  /* 0x00003c0201007387 */ /* 0x0001e20000100800 */
[----:B------:R-:W-:Y:S01]  /*0760*/  HADD2.F32 R241, -RZ, R13.H1_H1 ;  /* 0x3000000dfff17230 */ /* 0x000fe20000004100 */
[----:B------:R-:W-:Y:S01]  /*0770*/  CS2R R12, SRZ ;  /* 0x00000000000c7805 */ /* 0x000fe2000001ff00 */
[----:B--2---:R-:W-:Y:S01]  /*0780*/  HADD2.F32 R3, -RZ, R22.H1_H1 ;  /* 0x30000016ff037230 */ /* 0x004fe20000004100 */
[----:B------:R1:W-:Y:S01]  /*0790*/  STL [R1+0x38], R0 ;  /* 0x0000380001007387 */ /* 0x0003e20000100800 */
[----:B------:R-:W-:-:S02]  /*07a0*/  HADD2.F32 R240, -RZ, R14.H0_H0 ;  /* 0x2000000efff07230 */ /* 0x000fc40000004100 */
[----:B------:R-:W-:Y:S01]  /*07b0*/  HADD2.F32 R239, -RZ, R14.H1_H1 ;  /* 0x3000000effef7230 */ /* 0x000fe20000004100 */
[----:B------:R2:W-:Y:S01]  /*07c0*/  STL [R1+0x34], R3 ;  /* 0x0000340301007387 */ /* 0x0005e20000100800 */
[----:B------:R-:W-:Y:S02]  /*07d0*/  HADD2.F32 R238, -RZ, R15.H0_H0 ;  /* 0x2000000fffee7230 */ /* 0x000fe40000004100 */
[----:B0-----:R-:W-:Y:S02]  /*07e0*/  HADD2.F32 R2, -RZ, R23.H0_H0 ;  /* 0x20000017ff027230 */ /* 0x001fe40000004100 */
[----:B------:R-:W-:Y:S01]  /*07f0*/  HADD2.F32 R236, -RZ, R15.H1_H1 ;  /* 0x3000000fffec7230 */ /* 0x000fe20000004100 */
[----:B------:R-:W-:Y:S01]  /*0800*/  CS2R R14, SRZ ;  /* 0x00000000000e7805 */ /* 0x000fe2000001ff00 */
[----:B-1----:R-:W-:Y:S01]  /*0810*/  HADD2.F32 R0, -RZ, R23.H1_H1 ;  /* 0x30000017ff007230 */ /* 0x002fe20000004100 */
[----:B------:R0:W-:Y:S01]  /*0820*/  STL [R1+0x30], R2 ;  /* 0x0000300201007387 */ /* 0x0001e20000100800 */
[--C-:B---3--:R-:W-:Y:S01]  /*0830*/  HADD2.F32 R235, -RZ, R4.reuse.H0_H0 ;  /* 0x20000004ffeb7230 */ /* 0x108fe20000004100 */
[----:B------:R-:W-:Y:S01]  /*0840*/  CS2R R22, SRZ ;  /* 0x0000000000167805 */ /* 0x000fe2000001ff00 */
[----:B--2---:R-:W-:Y:S01]  /*0850*/  HADD2.F32 R3, -RZ, R17.H0_H0 ;  /* 0x20000011ff037230 */ /* 0x004fe20000004100 */
[----:B------:R1:W-:Y:S01]  /*0860*/  STL [R1+0x2c], R0 ;  /* 0x00002c0001007387 */ /* 0x0003e20000100800 */
[----:B------:R-:W-:-:S02]  /*0870*/  HADD2.F32 R234, -RZ, R4.H1_H1 ;  /* 0x30000004ffea7230 */ /* 0x000fc40000004100 */
[--C-:B------:R-:W-:Y:S02]  /*0880*/  HADD2.F32 R233, -RZ, R5.reuse.H0_H0 ;  /* 0x20000005ffe97230 */ /* 0x100fe40000004100 */
[----:B------:R-:W-:Y:S01]  /*0890*/  HADD2.F32 R232, -RZ, R5.H1_H1 ;  /* 0x30000005ffe87230 */ /* 0x000fe20000004100 */
[----:B------:R-:W-:Y:S01]  /*08a0*/  CS2R R4, SRZ ;  /* 0x0000000000047805 */ /* 0x000fe2000001ff00 */
[----:B0-----:R-:W-:Y:S02]  /*08b0*/  HADD2.F32 R2, -RZ, R16.H0_H0 ;  /* 0x20000010ff027230 */ /* 0x001fe40000004100 */
[----:B------:R-:W-:Y:S02]  /*08c0*/  HADD2.F32 R231, -RZ, R6.H0_H0 ;  /* 0x20000006ffe77230 */ /* 0x000fe40000004100 */
[----:B-1----:R-:W-:Y:S01]  /*08d0*/  HADD2.F32 R0, -RZ, R16.H1_H1 ;  /* 0x30000010ff007230 */ /* 0x002fe20000004100 */
[----:B------:R0:W-:Y:S01]  /*08e0*/  STL [R1+0x28], R2 ;  /* 0x0000280201007387 */ /* 0x0001e20000100800 */
[----:B------:R-:W-:-:S02]  /*08f0*/  HADD2.F32 R230, -RZ, R6.H1_H1 ;  /* 0x30000006ffe67230 */ /* 0x000fc40000004100 */
[--C-:B------:R-:W-:Y:S01]  /*0900*/  HADD2.F32 R229, -RZ, R7.reuse.H0_H0 ;  /* 0x20000007ffe57230 */ /* 0x100fe20000004100 */
[----:B------:R1:W-:Y:S01]  /*0910*/  STL [R1+0x24], R0 ;  /* 0x0000240001007387 */ /* 0x0003e20000100800 */
[----:B------:R-:W-:Y:S01]  /*0920*/  HADD2.F32 R228, -RZ, R7.H1_H1 ;  /* 0x30000007ffe47230 */ /* 0x000fe20000004100 */
[----:B------:R-:W-:Y:S01]  /*0930*/  CS2R R6, SRZ ;  /* 0x0000000000067805 */ /* 0x000fe2000001ff00 */
[----:B------:R-:W-:Y:S01]  /*0940*/  HADD2.F32 R245, -RZ, R251.H1_H1 ;  /* 0x300000fbfff57230 */ /* 0x000fe20000004100 */
[----:B------:R2:W-:Y:S01]  /*0950*/  STL [R1+0x20], R3 ;  /* 0x0000200301007387 */ /* 0x0005e20000100800 */
[----:B0-----:R-:W-:Y:S01]  /*0960*/  HADD2.F32 R2, -RZ, R17.H1_H1 ;  /* 0x30000011ff027230 */ /* 0x001fe20000004100 */
[----:B------:R-:W-:Y:S01]  /*0970*/  CS2R R16, SRZ ;  /* 0x0000000000107805 */ /* 0x000fe2000001ff00 */
[----:B-1----:R-:W-:-:S03]  /*0980*/  HADD2.F32 R0, -RZ, R18.H0_H0 ;  /* 0x20000012ff007230 */ /* 0x002fc60000004100 */
[----:B------:R0:W-:Y:S01]  /*0990*/  STL [R1+0x1c], R2 ;  /* 0x00001c0201007387 */ /* 0x0001e20000100800 */
[----:B--2---:R-:W-:-:S03]  /*09a0*/  HADD2.F32 R3, -RZ, R18.H1_H1 ;  /* 0x30000012ff037230 */ /* 0x004fc60000004100 */
[----:B------:R1:W-:Y:S04]  /*09b0*/  STL [R1+0x18], R0 ;  /* 0x0000180001007387 */ /* 0x0003e80000100800 */
[----:B------:R2:W-:Y:S01]  /*09c0*/  STL [R1+0x14], R3 ;  /* 0x0000140301007387 */ /* 0x0005e20000100800 */
[--C-:B0-----:R-:W-:Y:S02]  /*09d0*/  HADD2.F32 R2, -RZ, R19.reuse.H0_H0 ;  /* 0x20000013ff027230 */ /* 0x101fe40000004100 */
[----:B-1----:R-:W-:-:S03]  /*09e0*/  HADD2.F32 R0, -RZ, R19.H1_H1 ;  /* 0x30000013ff007230 */ /* 0x002fc60000004100 */
[----:B------:R0:W-:Y:S01]  /*09f0*/  STL [R1+0x10], R2 ;  /* 0x0000100201007387 */ /* 0x0001e20000100800 */
[----:B------:R-:W-:Y:S01]  /*0a00*/  CS2R R18, SRZ ;  /* 0x0000000000127805 */ /* 0x000fe2000001ff00 */
[--C-:B--2---:R-:W-:Y:S02]  /*0a10*/  HADD2.F32 R3, -RZ, R248.reuse.H0_H0 ;  /* 0x200000f8ff037230 */ /* 0x104fe40000004100 */
[----:B------:R1:W-:Y:S04]  /*0a20*/  STL [R1+0xc], R0 ;  /* 0x00000c0001007387 */ /* 0x0003e80000100800 */
[----:B------:R-:W-:Y:S01]  /*0a30*/  STL [R1+0x8], R3 ;  /* 0x0000080301007387 */ /* 0x000fe20000100800 */
[----:B0-----:R-:W-:Y:S02]  /*0a40*/  HADD2.F32 R2, -RZ, R248.H1_H1 ;  /* 0x300000f8ff027230 */ /* 0x001fe40000004100 */
[----:B------:R-:W-:-:S02]  /*0a50*/  HADD2.F32 R248, -RZ, R250.H0_H0 ;  /* 0x200000fafff87230 */ /* 0x000fc40000004100 */
[--C-:B-1----:R-:W-:Y:S01]  /*0a60*/  HADD2.F32 R0, -RZ, R249.reuse.H0_H0 ;  /* 0x200000f9ff007230 */ /* 0x102fe20000004100 */
[----:B------:R0:W-:Y:S01]  /*0a70*/  STL [R1+0x4], R2 ;  /* 0x0000040201007387 */ /* 0x0001e20000100800 */
[----:B------:R-:W-:-:S03]  /*0a80*/  HADD2.F32 R249, -RZ, R249.H1_H1 ;  /* 0x300000f9fff97230 */ /* 0x000fc60000004100 */
[----:B------:R1:W-:Y:S01]  /*0a90*/  STL [R1], R0 ;  /* 0x0000000001007387 */ /* 0x0003e20000100800 */
[----:B0-----:R-:W-:Y:S02]  /*0aa0*/  CS2R R2, SRZ ;  /* 0x0000000000027805 */ /* 0x001fe4000001ff00 */
[----:B-1----:R-:W-:-:S07]  /*0ab0*/  MOV R0, RZ ;  /* 0x000000ff00007202 */ /* 0x002fce0000000f00 */
.L_x_15658:
        /* <DEDUP_REMOVED lines=11> */
[----:B------:R-:W4:Y:S01]  /*0b70*/  LDC.64 R166, c[0x0][0x3c8] ;  /* 0x0000f200ffa67b82 */ /* 0x000f220000000a00 */
[----:B-1----:R-:W-:-:S07]  /*0b80*/  IMAD.WIDE R86, R9, 0x4, R86 ;  /* 0x0000000409567825 */ /* 0x002fce00078e0256 */
[----:B------:R-:W1:Y:S01]  /*0b90*/  LDC.64 R140, c[0x0][0x428] ;  /* 0x00010a00ff8c7b82 */ /* 0x000e620000000a00 */
[----:B0-----:R-:W-:Y:S01]  /*0ba0*/  LOP3.LUT R10, R88, 0x1f, RZ, 0xc0, !PT ;  /* 0x0000001f580a7812 */ /* 0x001fe200078ec0ff */
[----:B----4-:R-:W-:Y:S01]  /*0bb0*/  @P0 IMAD.WIDE R84, R9, 0x2, R84 ;  /* 0x0000000209540825 */ /* 0x010fe200078e0254 */
[----:B------:R-:W4:Y:S02]  /*0bc0*/  LDG.E R183, desc[UR6][R86.64] ;  /* 0x0000000656b77981 */ /* 0x000f24000c1e1900 */
[----:B------:R-:W-:Y:S02]  /*0bd0*/  LEA.HI.SX32 R182, R89, R10, 0x1d ;  /* 0x0000000a59b67211 */ /* 0x000fe400078feaff */
[----:B------:R-:W2:Y:S01]  /*0be0*/  @P0 LDG.E.U16 R184, desc[UR6][R84.64] ;  /* 0x0000000654b80981 */ /* 0x000ea2000c1e1500 */
[----:B------:R-:W-:Y:S01]  /*0bf0*/  ISETP.NE.U32.AND P1, PT, RZ, UR12, PT ;  /* 0x0000000cff007c0c */ /* 0x000fe2000bf25070 */
[----:B------:R-:W0:Y:S01]  /*0c00*/  LDC.64 R204, c[0x0][0x3b0] ;  /* 0x0000ec00ffcc7b82 */ /* 0x000e220000000a00 */
[----:B------:R-:W-:Y:S01]  /*0c10*/  IMAD.WIDE.U32 R92, R182, 0x20, R128 ;  /* 0x00000020b65c7825 */ /* 0x000fe200078e0080 */
[----:B------:R-:W-:Y:S01]  /*0c20*/  ISETP.NE.AND P2, PT, RZ, UR10, PT ;  /* 0x0000000aff007c0c */ /* 0x000fe2000bf45270 */
[----:B------:R-:W3:Y:S01]  /*0c30*/  LDL R252, [R1+0x14] ;  /* 0x0000140001fc7983 */ /* 0x000ee20000100800 */
[----:B------:R-:W-:-:S03]  /*0c40*/  MOV R179, 0x3f800000 ;  /* 0x3f80000000b37802 */ /* 0x000fc60000000f00 */
[----:B------:R-:W3:Y:S04]  /*0c50*/  LDL R251, [R1+0x10] ;  /* 0x0000100001fb7983 */ /* 0x000ee80000100800 */
[----:B------:R-:W3:Y:S01]  /*0c60*/  LDG.E.128 R84, desc[UR6][R92.64] ;  /* 0x000000065c547981 */ /* 0x000ee2000c1e1d00 */
[----:B------:R-:W-:-:S05]  /*0c70*/  IMAD.WIDE R166, R9, 0x4, R166 ;  /* 0x0000000409a67825 */ /* 0x000fca00078e02a6 */
[----:B------:R4:W3:Y:S01]  /*0c80*/  LDG.E R181, desc[UR6][R166.64] ;  /* 0x00000006a6b57981 */ /* 0x0008e2000c1e1900 */
[C---:B-1----:R-:W-:Y:S01]  /*0c90*/  IMAD.WIDE.U32 R88, R182.reuse, 0x10, R140 ;  /* 0x00000010b6587825 */ /* 0x042fe200078e008c */
[----:B------:R-:W-:Y:S02]  /*0ca0*/  ISETP.NE.AND.EX P1, PT, RZ, UR13, PT, P1 ;  /* 0x0000000dff007c0c */ /* 0x000fe4000bf25310 */
[C---:B------:R-:W-:Y:S01]  /*0cb0*/  IADD3 R201, PT, PT, R182.reuse, 0x40, RZ ;  /* 0x00000040b6c97810 */ /* 0x040fe20007ffe0ff */
[----:B------:R-:W3:Y:S04]  /*0cc0*/  LDG.E.128 R92, desc[UR6][R92.64+0x10] ;  /* 0x000010065c5c7981 */ /* 0x000ee8000c1e1d00 */
[----:B------:R-:W3:Y:S01]  /*0cd0*/  LDG.E.128 R88, desc[UR6][R88.64] ;  /* 0x0000000658587981 */ /* 0x000ee2000c1e1d00 */
[----:B------:R-:W-:-:S02]  /*0ce0*/  IADD3 R202, PT, PT, R182, 0x20, RZ ;  /* 0x00000020b6ca7810 */ /* 0x000fc40007ffe0ff */
[----:B----4-:R-:W-:-:S03]  /*0cf0*/  FSEL R183, R183, RZ, !P2 ;  /* 0x000000ffb7b77208 */ /* 0x010fc60005000000 */
[----:B------:R-:W1:Y:S01]  /*0d00*/  @P1 LDC.64 R166, c[0x0][0x438] ;  /* 0x00010e00ffa61b82 */ /* 0x000e620000000a00 */
[----:B--2---:R-:W-:Y:S01]  /*0d10*/  @P0 HADD2.F32 R179, -RZ, R184.H0_H0 ;  /* 0x200000b8ffb30230 */ /* 0x004fe20000004100 */
[C---:B------:R-:W-:Y:S02]  /*0d20*/  IADD3 R200, PT, PT, R182.reuse, 0x60, RZ ;  /* 0x00000060b6c87810 */ /* 0x040fe40007ffe0ff */
[----:B------:R-:W-:-:S04]  /*0d30*/  IADD3 R180, PT, PT, R182, 0x80, RZ ;  /* 0x00000080b6b47810 */ /* 0x000fc80007ffe0ff */
[----:B------:R-:W2:Y:S01]  /*0d40*/  @P1 LDC.64 R172, c[0x0][0x438] ;  /* 0x00010e00ffac1b82 */ /* 0x000ea20000000a00 */
[C---:B---3--:R-:W-:Y:S01]  /*0d50*/  FADD.FTZ R184, -R183.reuse, R84 ;  /* 0x00000054b7b87221 */ /* 0x048fe20000010100 */
[----:B------:R-:W-:-:S06]  /*0d60*/  FADD.FTZ R185, -R183, R85 ;  /* 0x00000055b7b97221 */ /* 0x000fcc0000010100 */
[----:B------:R-:W3:Y:S02]  /*0d70*/  @P1 LDC.64 R84, c[0x0][0x438] ;  /* 0x00010e00ff541b82 */ /* 0x000ee40000000a00 */
[----:B---3--:R-:W-:-:S05]  /*0d80*/  @P1 IMAD.WIDE.U32 R84, R201, 0x20, R84 ;  /* 0x00000020c9541825 */ /* 0x008fca00078e0054 */
[----:B------:R-:W5:Y:S04]  /*0d90*/  @P1 LDG.E.128 R52, desc[UR6][R84.64] ;  /* 0x0000000654341981 */ /* 0x000f68000c1e1d00 */
[----:B------:R3:W5:Y:S02]  /*0da0*/  @P1 LDG.E.128 R56, desc[UR6][R84.64+0x10] ;  /* 0x0000100654381981 */ /* 0x000764000c1e1d00 */
[----:B---3--:R-:W-:Y:S02]  /*0db0*/  FMUL.FTZ R84, R181, R184 ;  /* 0x000000b8b5547220 */ /* 0x008fe40000410000 */
[----:B------:R-:W3:Y:S01]  /*0dc0*/  LDL R184, [R1+0x38] ;  /* 0x0000380001b87983 */ /* 0x000ee20000100800 */
[----:B------:R-:W-:Y:S02]  /*0dd0*/  HADD2.F32 R190, -RZ, R88.H1_H1 ;  /* 0x30000058ffbe7230 */ /* 0x000fe40000004100 */
[----:B------:R-:W-:Y:S01]  /*0de0*/  FADD.FTZ R188, -R183, R87 ;  /* 0x00000057b7bc7221 */ /* 0x000fe20000010100 */
[----:B------:R-:W-:Y:S01]  /*0df0*/  FMUL.FTZ R185, R181, R185 ;  /* 0x000000b9b5b97220 */ /* 0x000fe20000410000 */
[----:B------:R-:W-:-:S02]  /*0e00*/  HADD2.F32 R192, -RZ, R89.H1_H1 ;  /* 0x30000059ffc07230 */ /* 0x000fc40000004100 */
[----:B------:R-:W-:Y:S01]  /*0e10*/  FMUL.FTZ R188, R181, R188 ;  /* 0x000000bcb5bc7220 */ /* 0x000fe20000410000 */
[----:B------:R-:W-:Y:S01]  /*0e20*/  FADD.FTZ R11, R190, R11 ;  /* 0x0000000bbe0b7221 */ /* 0x000fe20000010000 */
[-C--:B------:R-:W-:Y:S01]  /*0e30*/  FFMA.FTZ R159, R185, R190.reuse, R159 ;  /* 0x000000beb99f7223 */ /* 0x080fe2000001009f */
[----:B------:R-:W-:Y:S02]  /*0e40*/  FMUL.FTZ R190, R237, R190 ;  /* 0x000000beedbe7220 */ /* 0x000fe40000410000 */
[----:B------:R-:W4:Y:S01]  /*0e50*/  LDL R237, [R1+0x34] ;  /* 0x0000340001ed7983 */ /* 0x000f220000100800 */
[----:B------:R-:W-:Y:S01]  /*0e60*/  FADD.FTZ R162, R192, R162 ;  /* 0x000000a2c0a27221 */ /* 0x000fe20000010000 */
[-C--:B------:R-:W-:Y:S01]  /*0e70*/  FFMA.FTZ R157, R188, R192.reuse, R157 ;  /* 0x000000c0bc9d7223 */ /* 0x080fe2000001009d */
[----:B------:R-:W-:Y:S02]  /*0e80*/  FMUL.FTZ R192, R218, R192 ;  /* 0x000000c0dac07220 */ /* 0x000fe40000410000 */
[----:B------:R-:W2:Y:S01]  /*0e90*/  LDL R218, [R1+0x2c] ;  /* 0x00002c0001da7983 */ /* 0x000ea20000100800 */
[----:B------:R-:W-:Y:S01]  /*0ea0*/  FADD.FTZ R186, -R183, R86 ;  /* 0x00000056b7ba7221 */ /* 0x000fe20000010100 */
[----:B------:R-:W-:-:S04]  /*0eb0*/  IMAD.WIDE.U32 R104, R202, 0x20, R128 ;  /* 0x00000020ca687825 */ /* 0x000fc800078e0080 */
[----:B------:R-:W-:Y:S01]  /*0ec0*/  FADD.FTZ R92, -R183, R92 ;  /* 0x0000005cb75c7221 */ /* 0x000fe20000010100 */
[----:B------:R-:W-:-:S04]  /*0ed0*/  IMAD.WIDE.U32 R100, R202, 0x10, R140 ;  /* 0x00000010ca647825 */ /* 0x000fc800078e008c */
[C---:B------:R-:W-:Y:S01]  /*0ee0*/  FMUL.FTZ R186, R181.reuse, R186 ;  /* 0x000000bab5ba7220 */ /* 0x040fe20000410000 */
[----:B------:R-:W2:Y:S01]  /*0ef0*/  LDG.E.128 R96, desc[UR6][R104.64] ;  /* 0x0000000668607981 */ /* 0x000ea2000c1e1d00 */
[----:B------:R-:W-:Y:S02]  /*0f00*/  HADD2.F32 R189, -RZ, R89.H0_H0 ;  /* 0x20000059ffbd7230 */ /* 0x000fe40000004100 */
[----:B------:R-:W-:Y:S01]  /*0f10*/  FMUL.FTZ R92, R181, R92 ;  /* 0x0000005cb55c7220 */ /* 0x000fe20000410000 */
[----:B------:R-:W-:Y:S01]  /*0f20*/  HADD2.F32 R191, -RZ, R90.H0_H0 ;  /* 0x2000005affbf7230 */ /* 0x000fe20000004100 */
[----:B------:R-:W2:Y:S01]  /*0f30*/  LDG.E.128 R100, desc[UR6][R100.64] ;  /* 0x0000000664647981 */ /* 0x000ea2000c1e1d00 */
[----:B------:R-:W-:Y:S01]  /*0f40*/  FADD.FTZ R94, -R183, R94 ;  /* 0x0000005eb75e7221 */ /* 0x000fe20000010100 */
[----:B------:R-:W-:Y:S01]  /*0f50*/  FADD.FTZ R161, R189, R161 ;  /* 0x000000a1bda17221 */ /* 0x000fe20000010000 */
[-C--:B------:R-:W-:Y:S01]  /*0f60*/  FFMA.FTZ R158, R186, R189.reuse, R158 ;  /* 0x000000bdba9e7223 */ /* 0x080fe2000001009e */
[----:B------:R-:W-:Y:S01]  /*0f70*/  FMUL.FTZ R189, R210, R189 ;  /* 0x000000bdd2bd7220 */ /* 0x000fe20000410000 */
[----:B------:R-:W2:Y:S01]  /*0f80*/  LDG.E.128 R104, desc[UR6][R104.64+0x10] ;  /* 0x0000100668687981 */ /* 0x000ea2000c1e1d00 */
[----:B------:R-:W-:Y:S01]  /*0f90*/  FADD.FTZ R163, R191, R163 ;  /* 0x000000a3bfa37221 */ /* 0x000fe20000010000 */
[----:B------:R-:W-:Y:S01]  /*0fa0*/  FFMA.FTZ R156, R92, R191, R156 ;  /* 0x000000bf5c9c7223 */ /* 0x000fe2000001009c */
[----:B------:R-:W-:Y:S01]  /*0fb0*/  HADD2.F32 R187, -RZ, R88.H0_H0 ;  /* 0x20000058ffbb7230 */ /* 0x000fe20000004100 */
[----:B------:R-:W2:Y:S01]  /*0fc0*/  LDL R210, [R1+0x30] ;  /* 0x0000300001d27983 */ /* 0x000ea20000100800 */
[----:B------:R-:W-:Y:S01]  /*0fd0*/  FADD.FTZ R93, -R183, R93 ;  /* 0x0000005db75d7221 */ /* 0x000fe20000010100 */
[----:B------:R-:W-:-:S02]  /*0fe0*/  HADD2.F32 R194, -RZ, R90.H1_H1 ;  /* 0x3000005affc27230 */ /* 0x000fc40000004100 */
[----:B------:R-:W-:Y:S01]  /*0ff0*/  FADD.FTZ R95, -R183, R95 ;  /* 0x0000005fb75f7221 */ /* 0x000fe20000010100 */
[----:B------:R-:W-:Y:S01]  /*1000*/  FADD.FTZ R12, R187, R12 ;  /* 0x0000000cbb0c7221 */ /* 0x000fe20000010000 */
[-C--:B------:R-:W-:Y:S01]  /*1010*/  FFMA.FTZ R160, R84, R187.reuse, R160 ;  /* 0x000000bb54a07223 */ /* 0x080fe200000100a0 */
[----:B------:R-:W-:Y:S01]  /*1020*/  FMUL.FTZ R187, R250, R187 ;  /* 0x000000bbfabb7220 */ /* 0x000fe20000410000 */
[----:B------:R-:W-:Y:S01]  /*1030*/  HADD2.F32 R195, -RZ, R91.H1_H1 ;  /* 0x3000005bffc37230 */ /* 0x000fe20000004100 */
[----:B------:R-:W2:Y:S01]  /*1040*/  LDL R250, [R1+0x28] ;  /* 0x0000280001fa7983 */ /* 0x000ea20000100800 */
[C---:B------:R-:W-:Y:S01]  /*1050*/  FMUL.FTZ R93, R181.reuse, R93 ;  /* 0x0000005db55d7220 */ /* 0x040fe20000410000 */
[----:B------:R-:W-:Y:S01]  /*1060*/  FADD.FTZ R164, R194, R164 ;  /* 0x000000a4c2a47221 */ /* 0x000fe20000010000 */
[----:B------:R-:W-:Y:S01]  /*1070*/  FMUL.FTZ R95, R181, R95 ;  /* 0x0000005fb55f7220 */ /* 0x000fe20000410000 */
[----:B------:R-:W-:-:S04]  /*1080*/  IMAD.WIDE.U32 R112, R201, 0x20, R128 ;  /* 0x00000020c9707825 */ /* 0x000fc800078e0080 */
[----:B------:R-:W-:Y:S01]  /*1090*/  FFMA.FTZ R155, R93, R194, R155 ;  /* 0x000000c25d9b7223 */ /* 0x000fe2000001009b */
[----:B------:R-:W-:Y:S01]  /*10a0*/  FADD.FTZ R168, R195, R168 ;  /* 0x000000a8c3a87221 */ /* 0x000fe20000010000 */
[----:B------:R-:W-:Y:S01]  /*10b0*/  FFMA.FTZ R153, R95, R195, R153 ;  /* 0x000000c35f997223 */ /* 0x000fe20000010099 */
[----:B------:R-:W-:Y:S01]  /*10c0*/  HADD2.F32 R193, -RZ, R91.H0_H0 ;  /* 0x2000005bffc17230 */ /* 0x000fe20000004100 */
[----:B------:R-:W2:Y:S01]  /*10d0*/  LDG.E.128 R108, desc[UR6][R112.64] ;  /* 0x00000006706c7981 */ /* 0x000ea2000c1e1d00 */
[----:B------:R-:W-:Y:S01]  /*10e0*/  IMAD.WIDE.U32 R132, R201, 0x10, R140 ;  /* 0x00000010c9847825 */ /* 0x000fe200078e008c */
[----:B------:R-:W0:Y:S03]  /*10f0*/  @P1 LDC.64 R86, c[0x0][0x438] ;  /* 0x00010e00ff561b82 */ /* 0x000e260000000a00 */
[----:B---3--:R-:W-:Y:S01]  /*1100*/  FMUL.FTZ R191, R184, R191 ;  /* 0x000000bfb8bf7220 */ /* 0x008fe20000410000 */
[----:B------:R-:W-:Y:S01]  /*1110*/  FMUL.FTZ R184, R181, R94 ;  /* 0x0000005eb5b87220 */ /* 0x000fe20000410000 */
[----:B------:R-:W-:Y:S01]  /*1120*/  IMAD.WIDE.U32 R120, R200, 0x20, R128 ;  /* 0x00000020c8787825 */ /* 0x000fe200078e0080 */
[----:B------:R-:W3:Y:S02]  /*1130*/  LDL R94, [R1+0x20] ;  /* 0x00002000015e7983 */ /* 0x000ee40000100800 */
[----:B------:R-:W0:Y:S01]  /*1140*/  @P1 LDC.64 R88, c[0x0][0x438] ;  /* 0x00010e00ff581b82 */ /* 0x000e220000000a00 */
[----:B----4-:R-:W-:Y:S01]  /*1150*/  FMUL.FTZ R194, R237, R194 ;  /* 0x000000c2edc27220 */ /* 0x010fe20000410000 */
[----:B--2---:R-:W-:Y:S01]  /*1160*/  FMUL.FTZ R195, R218, R195 ;  /* 0x000000c3dac37220 */ /* 0x004fe20000410000 */
[----:B------:R-:W2:Y:S04]  /*1170*/  LDL R237, [R1+0x24] ;  /* 0x0000240001ed7983 */ /* 0x000ea80000100800 */
[----:B------:R-:W4:Y:S01]  /*1180*/  LDL R218, [R1+0x1c] ;  /* 0x00001c0001da7983 */ /* 0x000f220000100800 */
[----:B------:R-:W-:Y:S01]  /*1190*/  FADD.FTZ R98, -R183, R98 ;  /* 0x00000062b7627221 */ /* 0x000fe20000010100 */
[----:B------:R-:W-:Y:S01]  /*11a0*/  FADD.FTZ R165, R193, R165 ;  /* 0x000000a5c1a57221 */ /* 0x000fe20000010000 */
[----:B------:R-:W-:Y:S01]  /*11b0*/  FFMA.FTZ R154, R184, R193, R154 ;  /* 0x000000c1b89a7223 */ /* 0x000fe2000001009a */
[----:B------:R-:W4:Y:S01]  /*11c0*/  LDG.E.128 R132, desc[UR6][R132.64] ;  /* 0x0000000684847981 */ /* 0x000f22000c1e1d00 */
[----:B------:R-:W-:-:S02]  /*11d0*/  HADD2.F32 R196, -RZ, R100.H0_H0 ;  /* 0x20000064ffc47230 */ /* 0x000fc40000004100 */
[----:B------:R-:W-:Y:S02]  /*11e0*/  HADD2.F32 R197, -RZ, R100.H1_H1 ;  /* 0x30000064ffc57230 */ /* 0x000fe40000004100 */
[C---:B------:R-:W-:Y:S01]  /*11f0*/  FADD.FTZ R96, -R183.reuse, R96 ;  /* 0x00000060b7607221 */ /* 0x040fe20000010100 */
[----:B------:R-:W-:Y:S02]  /*1200*/  HADD2.F32 R100, -RZ, R101.H0_H0 ;  /* 0x20000065ff647230 */ /* 0x000fe40000004100 */
[----:B------:R-:W-:Y:S01]  /*1210*/  FADD.FTZ R105, -R183, R105 ;  /* 0x00000069b7697221 */ /* 0x000fe20000010100 */
[----:B------:R-:W-:Y:S01]  /*1220*/  FMUL.FTZ R210, R210, R193 ;  /* 0x000000c1d2d27220 */ /* 0x000fe20000410000 */
[----:B------:R-:W-:Y:S01]  /*1230*/  FMUL.FTZ R193, R181, R98 ;  /* 0x00000062b5c17220 */ /* 0x000fe20000410000 */
[----:B------:R-:W-:Y:S01]  /*1240*/  FADD.FTZ R171, R100, R171 ;  /* 0x000000ab64ab7221 */ /* 0x000fe20000010000 */
[----:B------:R-:W4:Y:S02]  /*1250*/  LDL R98, [R1+0x18] ;  /* 0x0000180001627983 */ /* 0x000f240000100800 */
[----:B------:R-:W-:Y:S01]  /*1260*/  FFMA.FTZ R150, R193, R100, R150 ;  /* 0x00000064c1967223 */ /* 0x000fe20000010096 */
[----:B------:R-:W-:Y:S01]  /*1270*/  FMUL.FTZ R96, R181, R96 ;  /* 0x00000060b5607220 */ /* 0x000fe20000410000 */
[----:B------:R-:W-:-:S04]  /*1280*/  IMAD.WIDE.U32 R128, R180, 0x20, R128 ;  /* 0x00000020b4807825 */ /* 0x000fc800078e0080 */
[C---:B------:R-:W-:Y:S01]  /*1290*/  FADD.FTZ R97, -R183.reuse, R97 ;  /* 0x00000061b7617221 */ /* 0x040fe20000010100 */
[----:B------:R-:W-:Y:S01]  /*12a0*/  FADD.FTZ R169, R196, R169 ;  /* 0x000000a9c4a97221 */ /* 0x000fe20000010000 */
[-C--:B------:R-:W-:Y:S01]  /*12b0*/  FFMA.FTZ R152, R96, R196.reuse, R152 ;  /* 0x000000c460987223 */ /* 0x080fe20000010098 */
[----:B------:R-:W-:Y:S01]  /*12c0*/  FMUL.FTZ R196, R250, R196 ;  /* 0x000000c4fac47220 */ /* 0x000fe20000410000 */
[----:B------:R-:W4:Y:S01]  /*12d0*/  LDG.E.128 R116, desc[UR6][R120.64] ;  /* 0x0000000678747981 */ /* 0x000f22000c1e1d00 */
[----:B------:R-:W-:Y:S01]  /*12e0*/  FADD.FTZ R99, -R183, R99 ;  /* 0x00000063b7637221 */ /* 0x000fe20000010100 */
[----:B------:R-:W-:Y:S02]  /*12f0*/  FMUL.FTZ R97, R181, R97 ;  /* 0x00000061b5617220 */ /* 0x000fe40000410000 */
[----:B------:R-:W4:Y:S04]  /*1300*/  LDG.E.128 R124, desc[UR6][R128.64] ;  /* 0x00000006807c7981 */ /* 0x000f28000c1e1d00 */
[----:B------:R-:W4:Y:S04]  /*1310*/  LDL R250, [R1+0xc] ;  /* 0x00000c0001fa7983 */ /* 0x000f280000100800 */
[----:B------:R-:W4:Y:S04]  /*1320*/  LDG.E.128 R112, desc[UR6][R112.64+0x10] ;  /* 0x0000100670707981 */ /* 0x000f28000c1e1d00 */
[----:B------:R-:W4:Y:S04]  /*1330*/  LDG.E.128 R120, desc[UR6][R120.64+0x10] ;  /* 0x0000100678787981 */ /* 0x000f28000c1e1d00 */
[----:B------:R-:W4:Y:S01]  /*1340*/  LDG.E.128 R128, desc[UR6][R128.64+0x10] ;  /* 0x0000100680807981 */ /* 0x000f22000c1e1d00 */
[----:B------:R-:W-:-:S02]  /*1350*/  HADD2.F32 R198, -RZ, R101.H1_H1 ;  /* 0x30000065ffc67230 */ /* 0x000fc40000004100 */
[----:B------:R-:W-:Y:S01]  /*1360*/  FMUL.FTZ R99, R181, R99 ;  /* 0x00000063b5637220 */ /* 0x000fe20000410000 */
[----:B------:R-:W-:Y:S01]  /*1370*/  FADD.FTZ R170, R197, R170 ;  /* 0x000000aac5aa7221 */ /* 0x000fe20000010000 */
[----:B------:R-:W-:Y:S01]  /*1380*/  FFMA.FTZ R151, R97, R197, R151 ;  /* 0x000000c561977223 */ /* 0x000fe20000010097 */
[----:B------:R-:W-:Y:S01]  /*1390*/  FADD.FTZ R174, R198, R174 ;  /* 0x000000aec6ae7221 */ /* 0x000fe20000010000 */
[----:B------:R-:W-:Y:S01]  /*13a0*/  FFMA.FTZ R149, R99, R198, R149 ;  /* 0x000000c663957223 */ /* 0x000fe20000010095 */
[----:B------:R-:W-:-:S06]  /*13b0*/  IMAD.WIDE.U32 R136, R200, 0x10, R140 ;  /* 0x00000010c8887825 */ /* 0x000fcc00078e008c */
[----:B------:R-:W4:Y:S01]  /*13c0*/  LDG.E.128 R136, desc[UR6][R136.64] ;  /* 0x0000000688887981 */ /* 0x000f22000c1e1d00 */
[----:B------:R-:W-:-:S06]  /*13d0*/  IMAD.WIDE.U32 R140, R180, 0x10, R140 ;  /* 0x00000010b48c7825 */ /* 0x000fcc00078e008c */
[----:B------:R-:W4:Y:S01]  /*13e0*/  LDG.E.128 R140, desc[UR6][R140.64] ;  /* 0x000000068c8c7981 */ /* 0x000f22000c1e1d00 */
[----:B-1----:R-:W-:-:S04]  /*13f0*/  @P1 IMAD.WIDE.U32 R166, R182, 0x20, R166 ;  /* 0x00000020b6a61825 */ /* 0x002fc800078e00a6 */
[----:B------:R-:W-:Y:S01]  /*1400*/  @P1 IMAD.WIDE.U32 R172, R202, 0x20, R172 ;  /* 0x00000020caac1825 */ /* 0x000fe200078e00ac */
[----:B------:R-:W5:Y:S03]  /*1410*/  @P1 LDG.E.128 R36, desc[UR6][R166.64] ;  /* 0x00000006a6241981 */ /* 0x000f66000c1e1d00 */
[----:B0-----:R-:W-:Y:S01]  /*1420*/  @P1 IMAD.WIDE.U32 R86, R200, 0x20, R86 ;  /* 0x00000020c8561825 */ /* 0x001fe200078e0056 */
[----:B------:R0:W5:Y:S03]  /*1430*/  @P1 LDG.E.128 R40, desc[UR6][R166.64+0x10] ;  /* 0x00001006a6281981 */ /* 0x000166000c1e1d00 */
[----:B------:R-:W-:Y:S01]  /*1440*/  @P1 IMAD.WIDE.U32 R88, R180, 0x20, R88 ;  /* 0x00000020b4581825 */ /* 0x000fe200078e0058 */
[----:B------:R-:W5:Y:S03]  /*1450*/  @P1 LDG.E.128 R44, desc[UR6][R172.64] ;  /* 0x00000006ac2c1981 */ /* 0x000f66000c1e1d00 */
[--C-:B------:R-:W-:Y:S01]  /*1460*/  IMAD.WIDE.U32 R90, R202, 0x8, R204.reuse ;  /* 0x00000008ca5a7825 */ /* 0x100fe200078e00cc */
[----:B------:R1:W5:Y:S03]  /*1470*/  @P1 LDG.E.128 R48, desc[UR6][R172.64+0x10] ;  /* 0x00001006ac301981 */ /* 0x000366000c1e1d00 */
[--C-:B0-----:R-:W-:Y:S01]  /*1480*/  IMAD.WIDE.U32 R166, R180, 0x8, R204.reuse ;  /* 0x00000008b4a67825 */ /* 0x101fe200078e00cc */
[----:B------:R-:W5:Y:S04]  /*1490*/  @P1 LDG.E.128 R60, desc[UR6][R86.64] ;  /* 0x00000006563c1981 */ /* 0x000f68000c1e1d00 */
[----:B------:R0:W5:Y:S01]  /*14a0*/  @P1 LDG.E.128 R64, desc[UR6][R86.64+0x10] ;  /* 0x0000100656401981 */ /* 0x000162000c1e1d00 */
[----:B-1----:R-:W-:-:S03]  /*14b0*/  IMAD.WIDE.U32 R172, R200, 0x8, R204 ;  /* 0x00000008c8ac7825 */ /* 0x002fc600078e00cc */
[----:B------:R-:W5:Y:S04]  /*14c0*/  @P1 LDG.E.128 R68, desc[UR6][R88.64] ;  /* 0x0000000658441981 */ /* 0x000f68000c1e1d00 */
[----:B------:R1:W5:Y:S01]  /*14d0*/  @P1 LDG.E.128 R72, desc[UR6][R88.64+0x10] ;  /* 0x0000100658481981 */ /* 0x000362000c1e1d00 */
[----:B0-----:R-:W-:-:S03]  /*14e0*/  IMAD.WIDE.U32 R86, R182, 0x8, R204 ;  /* 0x00000008b6567825 */ /* 0x001fc600078e00cc */
[----:B------:R-:W5:Y:S04]  /*14f0*/  LDG.E.64 R90, desc[UR6][R90.64] ;  /* 0x000000065a5a7981 */ /* 0x000f68000c1e1b00 */
[----:B------:R-:W5:Y:S01]  /*1500*/  LDG.E.64 R86, desc[UR6][R86.64] ;  /* 0x0000000656567981 */ /* 0x000f62000c1e1b00 */
[----:B-1----:R-:W-:-:S03]  /*1510*/  IMAD.WIDE.U32 R88, R201, 0x8, R204 ;  /* 0x00000008c9587825 */ /* 0x002fc600078e00cc */
[----:B------:R-:W5:Y:S04]  /*1520*/  LDG.E.64 R172, desc[UR6][R172.64] ;  /* 0x00000006acac7981 */ /* 0x000f68000c1e1b00 */
[----:B------:R-:W5:Y:S04]  /*1530*/  LDG.E.64 R88, desc[UR6][R88.64] ;  /* 0x0000000658587981 */ /* 0x000f68000c1e1b00 */
[----:B------:R-:W5:Y:S01]  /*1540*/  LDG.E.64 R166, desc[UR6][R166.64] ;  /* 0x00000006a6a67981 */ /* 0x000f62000c1e1b00 */
[----:B---3--:R-:W-:Y:S01]  /*1550*/  FMUL.FTZ R94, R94, R100 ;  /* 0x000000645e5e7220 */ /* 0x008fe20000410000 */
[----:B------:R-:W-:-:S02]  /*1560*/  FMUL.FTZ R100, R181, R105 ;  /* 0x00000069b5647220 */ /* 0x000fc40000410000 */
[----:B------:R-:W3:Y:S01]  /*1570*/  LDL R105, [R1+0x8] ;  /* 0x0000080001697983 */ /* 0x000ee20000100800 */
[----:B--2---:R-:W-:-:S03]  /*1580*/  FMUL.FTZ R197, R237, R197 ;  /* 0x000000c5edc57220 */ /* 0x004fc60000410000 */
[----:B------:R-:W2:Y:S01]  /*1590*/  LDL R237, [R1+0x4] ;  /* 0x0000040001ed7983 */ /* 0x000ea20000100800 */
[----:B----4-:R-:W-:-:S03]  /*15a0*/  FMUL.FTZ R198, R218, R198 ;  /* 0x000000c6dac67220 */ /* 0x010fc60000410000 */
[----:B------:R-:W4:Y:S01]  /*15b0*/  LDL R218, [R1] ;  /* 0x0000000001da7983 */ /* 0x000f220000100800 */
[C---:B------:R-:W-:Y:S01]  /*15c0*/  FADD.FTZ R104, -R183.reuse, R104 ;  /* 0x00000068b7687221 */ /* 0x040fe20000010100 */
[----:B------:R-:W-:Y:S01]  /*15d0*/  FADD.FTZ R108, -R183, R108 ;  /* 0x0000006cb76c7221 */ /* 0x000fe20000010100 */
[----:B------:R-:W-:Y:S02]  /*15e0*/  HADD2.F32 R101, -RZ, R102.H0_H0 ;  /* 0x20000066ff657230 */ /* 0x000fe40000004100 */
[----:B------:R-:W-:Y:S02]  /*15f0*/  HADD2.F32 R85, -RZ, R132.H0_H0 ;  /* 0x20000084ff557230 */ /* 0x000fe40000004100 */
[C---:B------:R-:W-:Y:S01]  /*1600*/  FMUL.FTZ R104, R181.reuse, R104 ;  /* 0x00000068b5687220 */ /* 0x040fe20000410000 */
[----:B------:R-:W-:Y:S01]  /*1610*/  FMUL.FTZ R108, R181, R108 ;  /* 0x0000006cb56c7220 */ /* 0x000fe20000410000 */
[----:B------:R-:W-:Y:S02]  /*1620*/  FADD.FTZ R175, R101, R175 ;  /* 0x000000af65af7221 */ /* 0x000fe40000010000 */
[----:B------:R-:W-:Y:S01]  /*1630*/  FFMA.FTZ R148, R104, R101, R148 ;  /* 0x0000006568947223 */ /* 0x000fe20000010094 */
[----:B------:R-:W-:Y:S01]  /*1640*/  FADD.FTZ R211, R85, R211 ;  /* 0x000000d355d37221 */ /* 0x000fe20000010000 */
[----:B------:R-:W-:Y:S01]  /*1650*/  FFMA.FTZ R144, R108, R85, R144 ;  /* 0x000000556c907223 */ /* 0x000fe20000010090 */
[----:B------:R-:W-:Y:S01]  /*1660*/  FMUL.FTZ R98, R98, R101 ;  /* 0x0000006562627220 */ /* 0x000fe20000410000 */
        /* <DEDUP_REMOVED lines=10> */
[----:B------:R-:W-:-:S03]  /*1710*/  HADD2.F32 R199, -RZ, R102.H1_H1 ;  /* 0x30000066ffc77230 */ /* 0x000fc60000004100 */
[----:B------:R-:W-:Y:S01]  /*1720*/  FFMA.FTZ R101, R193, R94, R101 ;  /* 0x0000005ec1657223 */ /* 0x000fe20000010065 */
[----:B------:R-:W-:Y:S01]  /*1730*/  FADD.FTZ R106, -R183, R106 ;  /* 0x0000006ab76a7221 */ /* 0x000fe20000010100 */
[--C-:B------:R-:W-:Y:S02]  /*1740*/  HADD2.F32 R102, -RZ, R103.reuse.H0_H0 ;  /* 0x20000067ff667230 */ /* 0x100fe40000004100 */
[----:B------:R-:W-:Y:S01]  /*1750*/  FFMA.FTZ R101, R99, R198, R101 ;  /* 0x000000c663657223 */ /* 0x000fe20000010065 */
[----:B------:R-:W-:Y:S01]  /*1760*/  FADD.FTZ R107, -R183, R107 ;  /* 0x0000006bb76b7221 */ /* 0x000fe20000010100 */
[----:B------:R-:W-:Y:S01]  /*1770*/  FADD.FTZ R176, R199, R176 ;  /* 0x000000b0c7b07221 */ /* 0x000fe20000010000 */
[----:B------:R-:W-:Y:S01]  /*1780*/  FMUL.FTZ R106, R181, R106 ;  /* 0x0000006ab56a7220 */ /* 0x000fe20000410000 */
[-C--:B------:R-:W-:Y:S01]  /*1790*/  FFMA.FTZ R147, R100, R199.reuse, R147 ;  /* 0x000000c764937223 */ /* 0x080fe20000010093 */
[----:B------:R-:W-:Y:S01]  /*17a0*/  FMUL.FTZ R199, R252, R199 ;  /* 0x000000c7fcc77220 */ /* 0x000fe20000410000 */
[----:B------:R-:W-:Y:S01]  /*17b0*/  FFMA.FTZ R101, R104, R98, R101 ;  /* 0x0000006268657223 */ /* 0x000fe20000010065 */
[----:B------:R-:W-:-:S02]  /*17c0*/  HADD2.F32 R103, -RZ, R103.H1_H1 ;  /* 0x30000067ff677230 */ /* 0x000fc40000004100 */
[----:B------:R-:W-:Y:S01]  /*17d0*/  FADD.FTZ R177, R102, R177 ;  /* 0x000000b166b17221 */ /* 0x000fe20000010000 */
[----:B------:R-:W-:Y:S01]  /*17e0*/  FMUL.FTZ R107, R181, R107 ;  /* 0x0000006bb56b7220 */ /* 0x000fe20000410000 */
[-C--:B------:R-:W-:Y:S01]  /*17f0*/  FFMA.FTZ R146, R106, R102.reuse, R146 ;  /* 0x000000666a927223 */ /* 0x080fe20000010092 */
[----:B------:R-:W-:Y:S01]  /*1800*/  FMUL.FTZ R102, R251, R102 ;  /* 0x00000066fb667220 */ /* 0x000fe20000410000 */
[----:B------:R-:W-:Y:S01]  /*1810*/  FFMA.FTZ R101, R100, R199, R101 ;  /* 0x000000c764657223 */ /* 0x000fe20000010065 */
[----:B------:R-:W-:Y:S01]  /*1820*/  FADD.FTZ R109, -R183, R109 ;  /* 0x0000006db76d7221 */ /* 0x000fe20000010100 */
[----:B------:R-:W-:Y:S01]  /*1830*/  FADD.FTZ R178, R103, R178 ;  /* 0x000000b267b27221 */ /* 0x000fe20000010000 */
[-C--:B------:R-:W-:Y:S01]  /*1840*/  FFMA.FTZ R145, R107, R103.reuse, R145 ;  /* 0x000000676b917223 */ /* 0x080fe20000010091 */
[----:B------:R-:W-:Y:S01]  /*1850*/  FMUL.FTZ R103, R250, R103 ;  /* 0x00000067fa677220 */ /* 0x000fe20000410000 */
        /* <DEDUP_REMOVED lines=46> */
[-C--:B------:R-:W-:Y:S01]  /*1b40*/  FFMA.FTZ R31, R113, R201.reuse, R31 ;  /* 0x000000c9711f7223 */ /* 0x080fe2000001001f */
[----:B------:R-:W-:Y:S01]  /*1b50*/  FMUL.FTZ R114, R181, R114 ;  /* 0x00000072b5727220 */ /* 0x000fe20000410000 */
        /* <DEDUP_REMOVED lines=12> */
[----:B------:R-:W-:Y:S01]  /*1c20*/  FMUL.FTZ R117, R181, R117 ;  /* 0x00000075b5757220 */ /* 0x000fe20000410000 */
[----:B------:R-:W-:Y:S01]  /*1c30*/  FADD.FTZ R220, R202, R220 ;  /* 0x000000dccadc7221 */ /* 0x000fe20000010000 */
[-C--:B------:R-:W-:Y:S01]  /*1c40*/  FFMA.FTZ R28, R116, R202.reuse, R28 ;  /* 0x000000ca741c7223 */ /* 0x080fe2000001001c */
[----:B------:R-:W-:Y:S01]  /*1c50*/  FMUL.FTZ R202, R244, R202 ;  /* 0x000000caf4ca7220 */ /* 0x000fe20000410000 */
[----:B------:R-:W-:-:S02]  /*1c60*/  HADD2.F32 R136, -RZ, R137.H0_H0 ;  /* 0x20000089ff887230 */ /* 0x000fc40000004100 */
[----:B------:R-:W-:Y:S01]  /*1c70*/  FMUL.FTZ R118, R181, R118 ;  /* 0x00000076b5767220 */ /* 0x000fe20000410000 */
[----:B------:R-:W-:Y:S01]  /*1c80*/  FADD.FTZ R221, R203, R221 ;  /* 0x000000ddcbdd7221 */ /* 0x000fe20000010000 */
[-C--:B------:R-:W-:Y:S01]  /*1c90*/  FFMA.FTZ R27, R117, R203.reuse, R27 ;  /* 0x000000cb751b7223 */ /* 0x080fe2000001001b */
[----:B------:R-:W-:Y:S01]  /*1ca0*/  FMUL.FTZ R203, R243, R203 ;  /* 0x000000cbf3cb7220 */ /* 0x000fe20000410000 */
[----:B------:R-:W-:Y:S02]  /*1cb0*/  HADD2.F32 R204, -RZ, R137.H1_H1 ;  /* 0x30000089ffcc7230 */ /* 0x000fe40000004100 */
[----:B------:R-:W-:Y:S01]  /*1cc0*/  FMUL.FTZ R119, R181, R119 ;  /* 0x00000077b5777220 */ /* 0x000fe20000410000 */
[----:B------:R-:W-:Y:S01]  /*1cd0*/  FADD.FTZ R222, R136, R222 ;  /* 0x000000de88de7221 */ /* 0x000fe20000010000 */
[-C--:B------:R-:W-:Y:S01]  /*1ce0*/  FFMA.FTZ R26, R118, R136.reuse, R26 ;  /* 0x00000088761a7223 */ /* 0x080fe2000001001a */
[----:B------:R-:W-:Y:S01]  /*1cf0*/  FMUL.FTZ R136, R242, R136 ;  /* 0x00000088f2887220 */ /* 0x000fe20000410000 */
[----:B------:R-:W-:-:S02]  /*1d00*/  HADD2.F32 R137, -RZ, R138.H0_H0 ;  /* 0x2000008aff897230 */ /* 0x000fc40000004100 */
[----:B------:R-:W-:Y:S01]  /*1d10*/  FADD.FTZ R223, R204, R223 ;  /* 0x000000dfccdf7221 */ /* 0x000fe20000010000 */
[----:B------:R-:W-:Y:S01]  /*1d20*/  FFMA.FTZ R25, R119, R204, R25 ;  /* 0x000000cc77197223 */ /* 0x000fe20000010019 */
        /* <DEDUP_REMOVED lines=10> */
[----:B------:R-:W-:Y:S01]  /*1dd0*/  FMUL.FTZ R122, R181, R122 ;  /* 0x0000007ab57a7220 */ /* 0x000fe20000410000 */
[----:B------:R-:W-:Y:S01]  /*1de0*/  FMUL.FTZ R138, R239, R138 ;  /* 0x0000008aef8a7220 */ /* 0x000fe20000410000 */
[----:B---3--:R-:W-:Y:S01]  /*1df0*/  FMUL.FTZ R105, R105, R85 ;  /* 0x0000005569697220 */ /* 0x008fe20000410000 */
        /* <DEDUP_REMOVED lines=16> */
[----:B--2---:R-:W-:Y:S01]  /*1f00*/  FMUL.FTZ R183, R237, R183 ;  /* 0x000000b7edb77220 */ /* 0x004fe20000410000 */
[----:B------:R-:W-:Y:S02]  /*1f10*/  FFMA.FTZ R101, R108, R105, R101 ;  /* 0x000000696c657223 */ /* 0x000fe40000010065 */
[----:B------:R-:W-:Y:S01]  /*1f20*/  FADD.FTZ R85, R105, R85 ;  /* 0x0000005569557221 */ /* 0x000fe20000010000 */
[----:B----4-:R-:W-:Y:S01]  /*1f30*/  FMUL.FTZ R132, R218, R132 ;  /* 0x00000084da847220 */ /* 0x010fe20000410000 */
[----:B------:R-:W-:Y:S02]  /*1f40*/  FFMA.FTZ R101, R109, R183, R101 ;  /* 0x000000b76d657223 */ /* 0x000fe40000010065 */
[----:B------:R-:W-:Y:S02]  /*1f50*/  FADD.FTZ R85, R183, R85 ;  /* 0x00000055b7557221 */ /* 0x000fe40000010000 */
[----:B------:R-:W-:-:S02]  /*1f60*/  FFMA.FTZ R101, R110, R132, R101 ;  /* 0x000000846e657223 */ /* 0x000fc40000010065 */
[----:B------:R-:W-:Y:S02]  /*1f70*/  FADD.FTZ R85, R132, R85 ;  /* 0x0000005584557221 */ /* 0x000fe40000010000 */
[----:B------:R-:W-:Y:S02]  /*1f80*/  FFMA.FTZ R101, R111, R200, R101 ;  /* 0x000000c86f657223 */ /* 0x000fe40000010065 */
[----:B------:R-:W-:Y:S02]  /*1f90*/  FADD.FTZ R85, R200, R85 ;  /* 0x00000055c8557221 */ /* 0x000fe40000010000 */
        /* <DEDUP_REMOVED lines=108> */
.L_x_15670:
        /* <DEDUP_REMOVED lines=17> */
[----:B-----5:R-:W-:Y:S01]  /*2770*/  FFMA.FTZ R187, R181, R187, R36 ;  /* 0x000000bbb5bb7223 */ /* 0x020fe20000010024 */
[----:B------:R-:W-:Y:S01]  /*2780*/  FADD.FTZ R186, R189, -R186 ;  /* 0x800000babdba7221 */ /* 0x000fe20000010000 */
[----:B------:R-:W-:Y:S01]  /*2790*/  FADD.FTZ R192, R192, -R188 ;  /* 0x800000bcc0c07221 */ /* 0x000fe20000010000 */
[----:B------:R-:W-:Y:S01]  /*27a0*/  FFMA.FTZ R97, R97, R101, R218 ;  /* 0x0000006561617223 */ /* 0x000fe200000100da */
[----:B------:R-:W-:Y:S01]  /*27b0*/  FADD.FTZ R92, R191, -R92 ;  /* 0x8000005cbf5c7221 */ /* 0x000fe20000010000 */
[----:B------:R-:W-:Y:S01]  /*27c0*/  FADD.FTZ R93, R194, -R93 ;  /* 0x8000005dc25d7221 */ /* 0x000fe20000010000 */
[----:B------:R-:W-:Y:S01]  /*27d0*/  FADD.FTZ R195, R195, -R95 ;  /* 0x8000005fc3c37221 */ /* 0x000fe20000010000 */
[----:B------:R-:W-:Y:S01]  /*27e0*/  FADD.FTZ R185, R190, -R185 ;  /* 0x800000b9beb97221 */ /* 0x000fe20000010000 */
[C---:B------:R-:W-:Y:S01]  /*27f0*/  LOP3.LUT P3, RZ, R86.reuse, 0xff, RZ, 0xc0, !PT ;  /* 0x000000ff56ff7812 */ /* 0x040fe2000786c0ff */
[----:B------:R-:W-:Y:S01]  /*2800*/  FMUL.FTZ R187, R187, R179 ;  /* 0x000000b3bbbb7220 */ /* 0x000fe20000410000 */
[C---:B------:R-:W-:Y:S01]  /*2810*/  LOP3.LUT P6, RZ, R86.reuse, 0xff00, RZ, 0xc0, !PT ;  /* 0x0000ff0056ff7812 */ /* 0x040fe200078cc0ff */
[----:B------:R-:W-:Y:S01]  /*2820*/  FADD.FTZ R97, R197, -R97 ;  /* 0x80000061c5617221 */ /* 0x000fe20000010000 */
[C---:B------:R-:W-:Y:S01]  /*2830*/  LOP3.LUT P2, RZ, R86.reuse, 0xff0000, RZ, 0xc0, !PT ;  /* 0x00ff000056ff7812 */ /* 0x040fe2000784c0ff */
[C---:B------:R-:W-:Y:S01]  /*2840*/  FFMA.FTZ R186, R181.reuse, R186, R38 ;  /* 0x000000bab5ba7223 */ /* 0x040fe20000010026 */
[C---:B------:R-:W-:Y:S01]  /*2850*/  LOP3.LUT P5, RZ, R86.reuse, 0xff000000, RZ, 0xc0, !PT ;  /* 0xff00000056ff7812 */ /* 0x040fe200078ac0ff */
[C---:B------:R-:W-:Y:S01]  /*2860*/  FFMA.FTZ R192, R181.reuse, R192, R39 ;  /* 0x000000c0b5c07223 */ /* 0x040fe20000010027 */
[----:B------:R-:W-:Y:S01]  /*2870*/  ISETP.GE.U32.AND P1, PT, R86, RZ, PT ;  /* 0x000000ff5600720c */ /* 0x000fe20003f26070 */
[C---:B------:R-:W-:Y:S01]  /*2880*/  FFMA.FTZ R92, R181.reuse, R92, R40 ;  /* 0x0000005cb55c7223 */ /* 0x040fe20000010028 */
[C---:B------:R-:W-:Y:S01]  /*2890*/  FFMA.FTZ R86, R181.reuse, R93, R41 ;  /* 0x0000005db5567223 */ /* 0x040fe20000010029 */
[C---:B------:R-:W-:Y:S01]  /*28a0*/  FFMA.FTZ R195, R181.reuse, R195, R43 ;  /* 0x000000c3b5c37223 */ /* 0x040fe2000001002b */
[-CC-:B------:R-:W-:Y:S01]  /*28b0*/  FFMA.FTZ R184, R184, R101.reuse, R218.reuse ;  /* 0x00000065b8b87223 */ /* 0x180fe200000100da */
[----:B------:R-:W-:Y:S01]  /*28c0*/  FFMA.FTZ R96, R96, R101, R218 ;  /* 0x0000006560607223 */ /* 0x000fe200000100da */
[----:B------:R-:W-:Y:S01]  /*28d0*/  FFMA.FTZ R185, R181, R185, R37 ;  /* 0x000000b9b5b97223 */ /* 0x000fe20000010025 */
[----:B------:R-:W-:Y:S01]  /*28e0*/  FMUL.FTZ R84, R187, UR5 ;  /* 0x00000005bb547c20 */ /* 0x000fe20008410000 */
[-C--:B------:R-:W-:Y:S01]  /*28f0*/  FMUL.FTZ R186, R186, R179.reuse ;  /* 0x000000b3baba7220 */ /* 0x080fe20000410000 */
[-C--:B------:R-:W-:Y:S01]  /*2900*/  FMUL.FTZ R192, R192, R179.reuse ;  /* 0x000000b3c0c07220 */ /* 0x080fe20000410000 */
[-C--:B------:R-:W-:Y:S01]  /*2910*/  FMUL.FTZ R92, R92, R179.reuse ;  /* 0x000000b35c5c7220 */ /* 0x080fe20000410000 */
[----:B------:R-:W-:Y:S01]  /*2920*/  FMUL.FTZ R86, R86, R179 ;  /* 0x000000b356567220 */ /* 0x000fe20000410000 */
[----:B------:R-:W-:Y:S01]  /*2930*/  FFMA.FTZ R97, R181, R97, R45 ;  /* 0x00000061b5617223 */ /* 0x000fe2000001002d */
[-C--:B------:R-:W-:Y:S01]  /*2940*/  FMUL.FTZ R195, R195, R179.reuse ;  /* 0x000000b3c3c37220 */ /* 0x080fe20000410000 */
[----:B------:R-:W-:Y:S01]  /*2950*/  FADD.FTZ R184, R210, -R184 ;  /* 0x800000b8d2b87221 */ /* 0x000fe20000010000 */
[----:B------:R-:W-:Y:S01]  /*2960*/  FADD.FTZ R196, R196, -R96 ;  /* 0x80000060c4c47221 */ /* 0x000fe20000010000 */
[-C--:B------:R-:W-:Y:S01]  /*2970*/  FMUL.FTZ R185, R185, R179.reuse ;  /* 0x000000b3b9b97220 */ /* 0x080fe20000410000 */
[----:B------:R-:W-:Y:S01]  /*2980*/  FSEL R84, R84, RZ, P3 ;  /* 0x000000ff54547208 */ /* 0x000fe20001800000 */
[----:B------:R-:W-:Y:S01]  /*2990*/  FMUL.FTZ R95, R186, UR5 ;  /* 0x00000005ba5f7c20 */ /* 0x000fe20008410000 */
[----:B------:R-:W-:Y:S01]  /*29a0*/  FMUL.FTZ R85, R192, UR5 ;  /* 0x00000005c0557c20 */ /* 0x000fe20008410000 */
[----:B------:R-:W-:Y:S01]  /*29b0*/  FMUL.FTZ R96, R92, UR5 ;  /* 0x000000055c607c20 */ /* 0x000fe20008410000 */
[----:B------:R-:W-:Y:S01]  /*29c0*/  FMUL.FTZ R86, R86, UR5 ;  /* 0x0000000556567c20 */ /* 0x000fe20008410000 */
[----:B------:R-:W-:Y:S01]  /*29d0*/  FMUL.FTZ R97, R97, R179 ;  /* 0x000000b361617220 */ /* 0x000fe20000410000 */
[----:B------:R-:W-:Y:S01]  /*29e0*/  FMUL.FTZ R195, R195, UR5 ;  /* 0x00000005c3c37c20 */ /* 0x000fe20008410000 */
[-CC-:B------:R-:W-:Y:S01]  /*29f0*/  FFMA.FTZ R99, R99, R101.reuse, R218.reuse ;  /* 0x0000006563637223 */ /* 0x180fe200000100da */
[----:B------:R-:W-:Y:S01]  /*2a00*/  LOP3.LUT P4, RZ, R87, 0xff, RZ, 0xc0, !PT ;  /* 0x000000ff57ff7812 */ /* 0x000fe2000788c0ff */
[-CC-:B------:R-:W-:Y:S01]  /*2a10*/  FFMA.FTZ R193, R193, R101.reuse, R218.reuse ;  /* 0x00000065c1c17223 */ /* 0x180fe200000100da */
[C---:B------:R-:W-:Y:S01]  /*2a20*/  LOP3.LUT P3, RZ, R87.reuse, 0xff00, RZ, 0xc0, !PT ;  /* 0x0000ff0057ff7812 */ /* 0x040fe2000786c0ff */
[-CC-:B------:R-:W-:Y:S01]  /*2a30*/  FFMA.FTZ R104, R104, R101.reuse, R218.reuse ;  /* 0x0000006568687223 */ /* 0x180fe200000100da */
[----:B------:R-:W-:Y:S01]  /*2a40*/  ISETP.GE.U32.AND.EX P1, PT, R87, 0x1000000, PT, P1 ;  /* 0x010000005700780c */ /* 0x000fe20003f26110 */
        /* <DEDUP_REMOVED lines=27> */
[C---:B------:R-:W-:Y:S01]  /*2c00*/  FFMA.FTZ R184, R181.reuse, R184, R42 ;  /* 0x000000b8b5b87223 */ /* 0x040fe2000001002a */
[----:B------:R-:W-:Y:S01]  /*2c10*/  FFMA.FTZ R196, R181, R196, R44 ;  /* 0x000000c4b5c47223 */ /* 0x000fe2000001002c */
[----:B------:R-:W-:Y:S01]  /*2c20*/  FMUL.FTZ R101, R185, UR5 ;  /* 0x00000005b9657c20 */ /* 0x000fe20008410000 */
[----:B------:R-:W-:Y:S01]  /*2c30*/  FMUL.FTZ R93, R97, UR5 ;  /* 0x00000005615d7c20 */ /* 0x000fe20008410000 */
[----:B------:R-:W-:Y:S01]  /*2c40*/  FSEL R95, R95, RZ, P2 ;  /* 0x000000ff5f5f7208 */ /* 0x000fe20001000000 */
[----:B------:R-:W-:Y:S01]  /*2c50*/  FADD.FTZ R198, R198, -R99 ;  /* 0x80000063c6c67221 */ /* 0x000fe20000010000 */
[----:B------:R-:W-:Y:S01]  /*2c60*/  FSEL R85, R85, RZ, P5 ;  /* 0x000000ff55557208 */ /* 0x000fe20002800000 */
[-C--:B------:R-:W-:Y:S01]  /*2c70*/  FMUL.FTZ R184, R184, R179.reuse ;  /* 0x000000b3b8b87220 */ /* 0x080fe20000410000 */
[----:B------:R-:W-:Y:S01]  /*2c80*/  FSEL R96, R96, RZ, P4 ;  /* 0x000000ff60607208 */ /* 0x000fe20002000000 */
[----:B------:R-:W-:Y:S01]  /*2c90*/  FMUL.FTZ R196, R196, R179 ;  /* 0x000000b3c4c47220 */ /* 0x000fe20000410000 */
[----:B------:R-:W-:Y:S01]  /*2ca0*/  FSEL R86, R86, RZ, P3 ;  /* 0x000000ff56567208 */ /* 0x000fe20001800000 */
[----:B------:R-:W-:Y:S01]  /*2cb0*/  FADD.FTZ R193, R94, -R193 ;  /* 0x800000c15ec17221 */ /* 0x000fe20000010000 */
[----:B------:R-:W-:Y:S01]  /*2cc0*/  FSEL R97, R195, RZ, P1 ;  /* 0x000000ffc3617208 */ /* 0x000fe20000800000 */
[----:B------:R-:W-:Y:S01]  /*2cd0*/  FADD.FTZ R99, R98, -R104 ;  /* 0x8000006862637221 */ /* 0x000fe20000010000 */
[C---:B------:R-:W-:Y:S01]  /*2ce0*/  LOP3.LUT P2, RZ, R90.reuse, 0xff, RZ, 0xc0, !PT ;  /* 0x000000ff5aff7812 */ /* 0x040fe2000784c0ff */
[----:B------:R-:W-:Y:S01]  /*2cf0*/  FADD.FTZ R98, R103, -R107 ;  /* 0x8000006b67627221 */ /* 0x000fe20000010000 */
[----:B------:R-:W-:Y:S01]  /*2d00*/  LOP3.LUT P5, RZ, R90, 0xff00, RZ, 0xc0, !PT ;  /* 0x0000ff005aff7812 */ /* 0x000fe200078ac0ff */
[----:B------:R-:W-:Y:S01]  /*2d10*/  FMUL.FTZ R92, R196, UR5 ;  /* 0x00000005c45c7c20 */ /* 0x000fe20008410000 */
[C---:B------:R-:W-:Y:S01]  /*2d20*/  LOP3.LUT P4, RZ, R90.reuse, 0xff0000, RZ, 0xc0, !PT ;  /* 0x00ff00005aff7812 */ /* 0x040fe2000788c0ff */
[C---:B------:R-:W-:Y:S01]  /*2d30*/  FFMA.FTZ R94, R181.reuse, R193, R46 ;  /* 0x000000c1b55e7223 */ /* 0x040fe2000001002e */
[C---:B------:R-:W-:Y:S01]  /*2d40*/  LOP3.LUT P3, RZ, R90.reuse, 0xff000000, RZ, 0xc0, !PT ;  /* 0xff0000005aff7812 */ /* 0x040fe2000786c0ff */
[----:B------:R-:W-:Y:S01]  /*2d50*/  FFMA.FTZ R198, R181, R198, R47 ;  /* 0x000000c6b5c67223 */ /* 0x000fe2000001002f */
[----:B------:R-:W-:Y:S01]  /*2d60*/  ISETP.GE.U32.AND P1, PT, R90, RZ, PT ;  /* 0x000000ff5a00720c */ /* 0x000fe20003f26070 */
[----:B------:R-:W-:Y:S01]  /*2d70*/  FADD.FTZ R90, R199, -R100 ;  /* 0x80000064c75a7221 */ /* 0x000fe20000010000 */
[----:B------:R-:W-:Y:S01]  /*2d80*/  FSEL R101, R101, RZ, P6 ;  /* 0x000000ff65657208 */ /* 0x000fe20003000000 */
[----:B------:R-:W-:Y:S01]  /*2d90*/  FFMA.FTZ R100, R181, R99, R48 ;  /* 0x00000063b5647223 */ /* 0x000fe20000010030 */
[----:B------:R-:W-:Y:S01]  /*2da0*/  LOP3.LUT P6, RZ, R87, 0xff0000, RZ, 0xc0, !PT ;  /* 0x00ff000057ff7812 */ /* 0x000fe200078cc0ff */
[----:B------:R-:W-:Y:S01]  /*2db0*/  FMUL.FTZ R87, R184, UR5 ;  /* 0x00000005b8577c20 */ /* 0x000fe20008410000 */
[C---:B------:R-:W-:Y:S01]  /*2dc0*/  FFMA.FTZ R90, R181.reuse, R90, R49 ;  /* 0x0000005ab55a7223 */ /* 0x040fe20000010031 */
[----:B------:R-:W-:Y:S01]  /*2dd0*/  FFMA.FTZ R98, R181, R98, R51 ;  /* 0x00000062b5627223 */ /* 0x000fe20000010033 */
[-C--:B------:R-:W-:Y:S01]  /*2de0*/  FMUL.FTZ R94, R94, R179.reuse ;  /* 0x000000b35e5e7220 */ /* 0x080fe20000410000 */
[----:B------:R-:W-:Y:S01]  /*2df0*/  FSEL R92, R92, RZ, P2 ;  /* 0x000000ff5c5c7208 */ /* 0x000fe20001000000 */
[-C--:B------:R-:W-:Y:S01]  /*2e00*/  FMUL.FTZ R198, R198, R179.reuse ;  /* 0x000000b3c6c67220 */ /* 0x080fe20000410000 */
[----:B------:R-:W-:Y:S01]  /*2e10*/  FSEL R87, R87, RZ, P6 ;  /* 0x000000ff57577208 */ /* 0x000fe20003000000 */
[-C--:B------:R-:W-:Y:S01]  /*2e20*/  FMUL.FTZ R100, R100, R179.reuse ;  /* 0x000000b364647220 */ /* 0x080fe20000410000 */
[----:B------:R-:W-:Y:S01]  /*2e30*/  FSEL R93, R93, RZ, P5 ;  /* 0x000000ff5d5d7208 */ /* 0x000fe20002800000 */
[-C--:B------:R-:W-:Y:S01]  /*2e40*/  FMUL.FTZ R90, R90, R179.reuse ;  /* 0x000000b35a5a7220 */ /* 0x080fe20000410000 */
[----:B------:R-:W-:Y:S01]  /*2e50*/  FMUL.FTZ R98, R98, R179 ;  /* 0x000000b362627220 */ /* 0x000fe20000410000 */
[----:B------:R-:W-:Y:S01]  /*2e60*/  LOP3.LUT P6, RZ, R91, 0xff, RZ, 0xc0, !PT ;  /* 0x000000ff5bff7812 */ /* 0x000fe200078cc0ff */
[----:B------:R-:W-:Y:S01]  /*2e70*/  FADD.FTZ R105, R105, -R108 ;  /* 0x8000006c69697221 */ /* 0x000fe20000010000 */
[----:B------:R-:W-:Y:S01]  /*2e80*/  LOP3.LUT P2, RZ, R91, 0xff00, RZ, 0xc0, !PT ;  /* 0x0000ff005bff7812 */ /* 0x000fe2000784c0ff */
[----:B------:R-:W-:Y:S01]  /*2e90*/  FADD.FTZ R104, R183, -R109 ;  /* 0x8000006db7687221 */ /* 0x000fe20000010000 */
[C---:B------:R-:W-:Y:S01]  /*2ea0*/  LOP3.LUT P5, RZ, R91.reuse, 0xff0000, RZ, 0xc0, !PT ;  /* 0x00ff00005bff7812 */ /* 0x040fe200078ac0ff */
[----:B------:R-:W-:Y:S01]  /*2eb0*/  FMUL.FTZ R94, R94, UR5 ;  /* 0x000000055e5e7c20 */ /* 0x000fe20008410000 */
[----:B------:R-:W-:Y:S01]  /*2ec0*/  ISETP.GE.U32.AND.EX P1, PT, R91, 0x1000000, PT, P1 ;  /* 0x010000005b00780c */ /* 0x000fe20003f26110 */
[----:B------:R-:W-:Y:S01]  /*2ed0*/  FADD.FTZ R91, R102, -R106 ;  /* 0x8000006a665b7221 */ /* 0x000fe20000010000 */
[----:B------:R-:W-:Y:S01]  /*2ee0*/  FMUL.FTZ R198, R198, UR5 ;  /* 0x00000005c6c67c20 */ /* 0x000fe20008410000 */
[----:B------:R-:W-:Y:S01]  /*2ef0*/  FMUL.FTZ R102, R100, UR5 ;  /* 0x0000000564667c20 */ /* 0x000fe20008410000 */
[----:B------:R-:W-:Y:S01]  /*2f00*/  FMUL.FTZ R90, R90, UR5 ;  /* 0x000000055a5a7c20 */ /* 0x000fe20008410000 */
[----:B------:R-:W-:Y:S01]  /*2f10*/  FMUL.FTZ R98, R98, UR5 ;  /* 0x0000000562627c20 */ /* 0x000fe20008410000 */
[C---:B------:R-:W-:Y:S01]  /*2f20*/  FFMA.FTZ R106, R181.reuse, R91, R50 ;  /* 0x0000005bb56a7223 */ /* 0x040fe20000010032 */
[C---:B------:R-:W-:Y:S01]  /*2f30*/  FFMA.FTZ R108, R181.reuse, R105, R52 ;  /* 0x00000069b56c7223 */ /* 0x040fe20000010034 */
[----:B------:R-:W-:Y:S01]  /*2f40*/  FFMA.FTZ R104, R181, R104, R53 ;  /* 0x00000068b5687223 */ /* 0x000fe20000010035 */
[----:B------:R-:W-:Y:S01]  /*2f50*/  FADD.FTZ R133, R133, -R112 ;  /* 0x8000007085857221 */ /* 0x000fe20000010000 */
[----:B------:R-:W-:Y:S01]  /*2f60*/  FSEL R100, R94, RZ, P4 ;  /* 0x000000ff5e647208 */ /* 0x000fe20002000000 */
[-C--:B------:R-:W-:Y:S01]  /*2f70*/  FMUL.FTZ R106, R106, R179.reuse ;  /* 0x000000b36a6a7220 */ /* 0x080fe20000410000 */
[----:B------:R-:W-:Y:S01]  /*2f80*/  FSEL R94, R198, RZ, P3 ;  /* 0x000000ffc65e7208 */ /* 0x000fe20001800000 */
[-C--:B------:R-:W-:Y:S01]  /*2f90*/  FMUL.FTZ R108, R108, R179.reuse ;  /* 0x000000b36c6c7220 */ /* 0x080fe20000410000 */
[----:B------:R-:W-:Y:S01]  /*2fa0*/  FSEL R102, R102, RZ, P6 ;  /* 0x000000ff66667208 */ /* 0x000fe20003000000 */
[----:B------:R-:W-:Y:S01]  /*2fb0*/  FMUL.FTZ R104, R104, R179 ;  /* 0x000000b368687220 */ /* 0x000fe20000410000 */
[----:B------:R-:W-:Y:S01]  /*2fc0*/  FSEL R90, R90, RZ, P2 ;  /* 0x000000ff5a5a7208 */ /* 0x000fe20001000000 */
[----:B------:R-:W-:Y:S01]  /*2fd0*/  FMUL.FTZ R91, R106, UR5 ;  /* 0x000000056a5b7c20 */ /* 0x000fe20008410000 */
[----:B------:R-:W-:Y:S01]  /*2fe0*/  FSEL R103, R98, RZ, P1 ;  /* 0x000000ff62677208 */ /* 0x000fe20000800000 */
[----:B------:R-:W-:Y:S01]  /*2ff0*/  FMUL.FTZ R108, R108, UR5 ;  /* 0x000000056c6c7c20 */ /* 0x000fe20008410000 */
[----:B------:R-:W-:Y:S01]  /*3000*/  LOP3.LUT P4, RZ, R88, 0xff, RZ, 0xc0, !PT ;  /* 0x000000ff58ff7812 */ /* 0x000fe2000788c0ff */
[----:B------:R-:W-:Y:S01]  /*3010*/  FMUL.FTZ R99, R104, UR5 ;  /* 0x0000000568637c20 */ /* 0x000fe20008410000 */
[----:B------:R-:W-:Y:S01]  /*3020*/  LOP3.LUT P3, RZ, R88, 0xff00, RZ, 0xc0, !PT ;  /* 0x0000ff0058ff7812 */ /* 0x000fe2000786c0ff */
[----:B------:R-:W-:Y:S01]  /*3030*/  FADD.FTZ R105, R202, -R116 ;  /* 0x80000074ca697221 */ /* 0x000fe20000010000 */
[C---:B------:R-:W-:Y:S01]  /*3040*/  LOP3.LUT P6, RZ, R88.reuse, 0xff0000, RZ, 0xc0, !PT ;  /* 0x00ff000058ff7812 */ /* 0x040fe200078cc0ff */
[----:B------:R-:W-:Y:S01]  /*3050*/  FADD.FTZ R112, R203, -R117 ;  /* 0x80000075cb707221 */ /* 0x000fe20000010000 */
[C---:B------:R-:W-:Y:S01]  /*3060*/  LOP3.LUT P2, RZ, R88.reuse, 0xff000000, RZ, 0xc0, !PT ;  /* 0xff00000058ff7812 */ /* 0x040fe2000784c0ff */
[----:B------:R-:W-:Y:S01]  /*3070*/  FADD.FTZ R137, R137, -R120 ;  /* 0x8000007889897221 */ /* 0x000fe20000010000 */
[----:B------:R-:W-:Y:S01]  /*3080*/  ISETP.GE.U32.AND P1, PT, R88, RZ, PT ;  /* 0x000000ff5800720c */ /* 0x000fe20003f26070 */
[----:B------:R-:W-:Y:S01]  /*3090*/  FFMA.FTZ R88, R181, R133, R56 ;  /* 0x00000085b5587223 */ /* 0x000fe20000010038 */
[----:B------:R-:W-:Y:S01]  /*30a0*/  FSEL R91, R91, RZ, P5 ;  /* 0x000000ff5b5b7208 */ /* 0x000fe20002800000 */
[----:B------:R-:W-:Y:S01]  /*30b0*/  FFMA.FTZ R112, R181, R112, R61 ;  /* 0x00000070b5707223 */ /* 0x000fe2000001003d */
[----:B------:R-:W-:Y:S01]  /*30c0*/  FSEL R98, R108, RZ, P4 ;  /* 0x000000ff6c627208 */ /* 0x000fe20002000000 */
[----:B------:R-:W-:Y:S01]  /*30d0*/  FMUL.FTZ R88, R88, R179 ;  /* 0x000000b358587220 */ /* 0x000fe20000410000 */
[----:B------:R-:W-:Y:S01]  /*30e0*/  FSEL R99, R99, RZ, P3 ;  /* 0x000000ff63637208 */ /* 0x000fe20001800000 */
[----:B------:R-:W-:Y:S01]  /*30f0*/  FADD.FTZ R200, R200, -R111 ;  /* 0x8000006fc8c87221 */ /* 0x000fe20000010000 */
[C---:B------:R-:W-:Y:S01]  /*3100*/  LOP3.LUT P5, RZ, R89.reuse, 0xff, RZ, 0xc0, !PT ;  /* 0x000000ff59ff7812 */ /* 0x040fe200078ac0ff */
[----:B------:R-:W-:Y:S01]  /*3110*/  FMUL.FTZ R88, R88, UR5 ;  /* 0x0000000558587c20 */ /* 0x000fe20008410000 */
[----:B------:R-:W-:Y:S01]  /*3120*/  LOP3.LUT P4, RZ, R89, 0xff00, RZ, 0xc0, !PT ;  /* 0x0000ff0059ff7812 */ /* 0x000fe2000788c0ff */
[----:B------:R-:W-:Y:S01]  /*3130*/  FADD.FTZ R104, R201, -R113 ;  /* 0x80000071c9687221 */ /* 0x000fe20000010000 */
[C---:B------:R-:W-:Y:S01]  /*3140*/  LOP3.LUT P3, RZ, R89.reuse, 0xff0000, RZ, 0xc0, !PT ;  /* 0x00ff000059ff7812 */ /* 0x040fe2000786c0ff */
[----:B------:R-:W-:Y:S01]  /*3150*/  FADD.FTZ R110, R132, -R110 ;  /* 0x8000006e846e7221 */ /* 0x000fe20000010000 */
[----:B------:R-:W-:Y:S01]  /*3160*/  ISETP.GE.U32.AND.EX P1, PT, R89, 0x1000000, PT, P1 ;  /* 0x010000005900780c */ /* 0x000fe20003f26110 */
[----:B------:R-:W-:Y:S01]  /*3170*/  FADD.FTZ R89, R134, -R114 ;  /* 0x8000007286597221 */ /* 0x000fe20000010000 */
[----:B------:R-:W-:Y:S01]  /*3180*/  FSEL R116, R88, RZ, P5 ;  /* 0x000000ff58747208 */ /* 0x000fe20002800000 */
[C---:B------:R-:W-:Y:S01]  /*3190*/  FFMA.FTZ R200, R181.reuse, R200, R55 ;  /* 0x000000c8b5c87223 */ /* 0x040fe20000010037 */
[C---:B------:R-:W-:Y:S01]  /*31a0*/  FFMA.FTZ R104, R181.reuse, R104, R57 ;  /* 0x00000068b5687223 */ /* 0x040fe20000010039 */
[C---:B------:R-:W-:Y:S01]  /*31b0*/  FFMA.FTZ R88, R181.reuse, R89, R58 ;  /* 0x00000059b5587223 */ /* 0x040fe2000001003a */
[-C--:B------:R-:W-:Y:S01]  /*31c0*/  FMUL.FTZ R89, R112, R179.reuse ;  /* 0x000000b370597220 */ /* 0x080fe20000410000 */
[----:B------:R-:W-:Y:S01]  /*31d0*/  FFMA.FTZ R110, R181, R110, R54 ;  /* 0x0000006eb56e7223 */ /* 0x000fe20000010036 */
[-C--:B------:R-:W-:Y:S01]  /*31e0*/  FMUL.FTZ R200, R200, R179.reuse ;  /* 0x000000b3c8c87220 */ /* 0x080fe20000410000 */
[-C--:B------:R-:W-:Y:S01]  /*31f0*/  FMUL.FTZ R88, R88, R179.reuse ;  /* 0x000000b358587220 */ /* 0x080fe20000410000 */
[----:B------:R-:W-:Y:S01]  /*3200*/  FADD.FTZ R106, R135, -R115 ;  /* 0x80000073876a7221 */ /* 0x000fe20000010000 */
[-C--:B------:R-:W-:Y:S01]  /*3210*/  FMUL.FTZ R104, R104, R179.reuse ;  /* 0x000000b368687220 */ /* 0x080fe20000410000 */
[----:B------:R-:W-:Y:S01]  /*3220*/  FADD.FTZ R205, R205, -R122 ;  /* 0x8000007acdcd7221 */ /* 0x000fe20000010000 */
[----:B------:R-:W-:Y:S01]  /*3230*/  FMUL.FTZ R88, R88, UR5 ;  /* 0x0000000558587c20 */ /* 0x000fe20008410000 */
[----:B------:R-:W-:Y:S01]  /*3240*/  FMUL.FTZ R110, R110, R179 ;  /* 0x000000b36e6e7220 */ /* 0x000fe20000410000 */
[----:B------:R-:W-:Y:S01]  /*3250*/  FMUL.FTZ R113, R200, UR5 ;  /* 0x00000005c8717c20 */ /* 0x000fe20008410000 */
[C---:B------:R-:W-:Y:S01]  /*3260*/  FFMA.FTZ R106, R181.reuse, R106, R59 ;  /* 0x0000006ab56a7223 */ /* 0x040fe2000001003b */
[----:B------:R-:W-:Y:S01]  /*3270*/  FMUL.FTZ R104, R104, UR5 ;  /* 0x0000000568687c20 */ /* 0x000fe20008410000 */
[----:B------:R-:W-:Y:S01]  /*3280*/  FSEL R112, R88, RZ, P3 ;  /* 0x000000ff58707208 */ /* 0x000fe20001800000 */
[----:B------:R-:W-:Y:S01]  /*3290*/  FFMA.FTZ R88, R181, R137, R64 ;  /* 0x00000089b5587223 */ /* 0x000fe20000010040 */
[----:B------:R-:W-:Y:S01]  /*32a0*/  LOP3.LUT P3, RZ, R173, 0xff, RZ, 0xc0, !PT ;  /* 0x000000ffadff7812 */ /* 0x000fe2000786c0ff */
[----:B------:R-:W-:Y:S01]  /*32b0*/  FFMA.FTZ R108, R181, R105, R60 ;  /* 0x00000069b56c7223 */ /* 0x000fe2000001003c */
[----:B------:R-:W-:Y:S01]  /*32c0*/  FMUL.FTZ R110, R110, UR5 ;  /* 0x000000056e6e7c20 */ /* 0x000fe20008410000 */
[-C--:B------:R-:W-:Y:S01]  /*32d0*/  FMUL.FTZ R88, R88, R179.reuse ;  /* 0x000000b358587220 */ /* 0x080fe20000410000 */
[----:B------:R-:W-:Y:S01]  /*32e0*/  FSEL R113, R113, RZ, P2 ;  /* 0x000000ff71717208 */ /* 0x000fe20001000000 */
[-C--:B------:R-:W-:Y:S01]  /*32f0*/  FMUL.FTZ R106, R106, R179.reuse ;  /* 0x000000b36a6a7220 */ /* 0x080fe20000410000 */
[----:B------:R-:W-:Y:S01]  /*3300*/  FMUL.FTZ R89, R89, UR5 ;  /* 0x0000000559597c20 */ /* 0x000fe20008410000 */
[----:B------:R-:W-:Y:S01]  /*3310*/  FMUL.FTZ R88, R88, UR5 ;  /* 0x0000000558587c20 */ /* 0x000fe20008410000 */
[----:B------:R-:W-:Y:S01]  /*3320*/  LOP3.LUT P2, RZ, R172, 0xff00, RZ, 0xc0, !PT ;  /* 0x0000ff00acff7812 */ /* 0x000fe2000784c0ff */
[----:B------:R-:W-:Y:S01]  /*3330*/  FADD.FTZ R118, R136, -R118 ;  /* 0x8000007688767221 */ /* 0x000fe20000010000 */
[----:B------:R-:W-:Y:S01]  /*3340*/  FMUL.FTZ R108, R108, R179 ;  /* 0x000000b36c6c7220 */ /* 0x000fe20000410000 */
[----:B------:R-:W-:Y:S01]  /*3350*/  FSEL R115, R104, RZ, P4 ;  /* 0x000000ff68737208 */ /* 0x000fe20002000000 */
[----:B------:R-:W-:Y:S01]  /*3360*/  FADD.FTZ R104, R139, -R123 ;  /* 0x8000007b8b687221 */ /* 0x000fe20000010000 */
[----:B------:R-:W-:Y:S01]  /*3370*/  FSEL R122, R88, RZ, P3 ;  /* 0x000000ff587a7208 */ /* 0x000fe20001800000 */
[----:B------:R-:W-:Y:S01]  /*3380*/  FFMA.FTZ R88, R181, R205, R66 ;  /* 0x000000cdb5587223 */ /* 0x000fe20000010042 */
[----:B------:R-:W-:Y:S01]  /*3390*/  FSEL R114, R110, RZ, P6 ;  /* 0x000000ff6e727208 */ /* 0x000fe20003000000 */
[----:B------:R-:W-:Y:S01]  /*33a0*/  FMUL.FTZ R106, R106, UR5 ;  /* 0x000000056a6a7c20 */ /* 0x000fe20008410000 */
[----:B------:R-:W-:Y:S01]  /*33b0*/  FSEL R110, R89, RZ, P2 ;  /* 0x000000ff596e7208 */ /* 0x000fe20001000000 */
[-C--:B------:R-:W-:Y:S01]  /*33c0*/  FMUL.FTZ R88, R88, R179.reuse ;  /* 0x000000b358587220 */ /* 0x080fe20000410000 */
[C---:B------:R-:W-:Y:S01]  /*33d0*/  FFMA.FTZ R118, R181.reuse, R118, R62 ;  /* 0x00000076b5767223 */ /* 0x040fe2000001003e */
[----:B------:R-:W-:Y:S01]  /*33e0*/  FMUL.FTZ R108, R108, UR5 ;  /* 0x000000056c6c7c20 */ /* 0x000fe20008410000 */
[----:B------:R-:W-:Y:S01]  /*33f0*/  FADD.FTZ R89, R206, -R124 ;  /* 0x8000007cce597221 */ /* 0x000fe20000010000 */
[----:B------:R-:W-:Y:S01]  /*3400*/  FMUL.FTZ R88, R88, UR5 ;  /* 0x0000000558587c20 */ /* 0x000fe20008410000 */
[----:B------:R-:W-:Y:S01]  /*3410*/  LOP3.LUT P6, RZ, R172, 0xff, RZ, 0xc0, !PT ;  /* 0x000000ffacff7812 */ /* 0x000fe200078cc0ff */
[----:B------:R-:W-:Y:S01]  /*3420*/  FFMA.FTZ R104, R181, R104, R67 ;  /* 0x00000068b5687223 */ /* 0x000fe20000010043 */
[----:B------:R-:W-:Y:S01]  /*3430*/  LOP3.LUT P2, RZ, R173, 0xff0000, RZ, 0xc0, !PT ;  /* 0x00ff0000adff7812 */ /* 0x000fe2000784c0ff */
[----:B------:R-:W-:Y:S01]  /*3440*/  FADD.FTZ R207, R207, -R126 ;  /* 0x8000007ecfcf7221 */ /* 0x000fe20000010000 */
[----:B------:R-:W-:Y:S01]  /*3450*/  FSEL R117, R106, RZ, P1 ;  /* 0x000000ff6a757208 */ /* 0x000fe20000800000 */
[----:B------:R-:W-:Y:S01]  /*3460*/  FMUL.FTZ R118, R118, R179 ;  /* 0x000000b376767220 */ /* 0x000fe20000410000 */
[C---:B------:R-:W-:Y:S01]  /*3470*/  FFMA.FTZ R106, R181.reuse, R89, R68 ;  /* 0x00000059b56a7223 */ /* 0x040fe20000010044 */
[----:B------:R-:W-:Y:S01]  /*3480*/  FSEL R111, R108, RZ, P6 ;  /* 0x000000ff6c6f7208 */ /* 0x000fe20003000000 */
[----:B------:R-:W-:Y:S01]  /*3490*/  FMUL.FTZ R104, R104, R179 ;  /* 0x000000b368687220 */ /* 0x000fe20000410000 */
[----:B------:R-:W-:Y:S01]  /*34a0*/  FSEL R124, R88, RZ, P2 ;  /* 0x000000ff587c7208 */ /* 0x000fe20001000000 */
[----:B------:R-:W-:Y:S01]  /*34b0*/  FFMA.FTZ R108, R181, R207, R70 ;  /* 0x000000cfb56c7223 */ /* 0x000fe20000010046 */
[----:B------:R-:W-:Y:S01]  /*34c0*/  ISETP.GE.U32.AND P1, PT, R172, RZ, PT ;  /* 0x000000ffac00720c */ /* 0x000fe20003f26070 */
[----:B------:R-:W0:Y:S01]  /*34d0*/  LDC.64 R88, c[0x0][0x468] ;  /* 0x00011a00ff587b82 */ /* 0x000e220000000a00 */
[----:B------:R-:W-:Y:S01]  /*34e0*/  FMUL.FTZ R118, R118, UR5 ;  /* 0x0000000576767c20 */ /* 0x000fe20008410000 */
[----:B------:R-:W-:Y:S01]  /*34f0*/  LOP3.LUT P5, RZ, R172, 0xff0000, RZ, 0xc0, !PT ;  /* 0x00ff0000acff7812 */ /* 0x000fe200078ac0ff */
[-C--:B------:R-:W-:Y:S01]  /*3500*/  FMUL.FTZ R106, R106, R179.reuse ;  /* 0x000000b36a6a7220 */ /* 0x080fe20000410000 */
[----:B------:R-:W-:Y:S01]  /*3510*/  FMUL.FTZ R104, R104, UR5 ;  /* 0x0000000568687c20 */ /* 0x000fe20008410000 */
[----:B------:R-:W-:Y:S01]  /*3520*/  ISETP.GE.U32.AND.EX P1, PT, R173, 0x1000000, PT, P1 ;  /* 0x01000000ad00780c */ /* 0x000fe20003f26110 */
[----:B------:R-:W-:Y:S01]  /*3530*/  FADD.FTZ R138, R138, -R121 ;  /* 0x800000798a8a7221 */ /* 0x000fe20000010000 */
[-C--:B------:R-:W-:Y:S01]  /*3540*/  FMUL.FTZ R108, R108, R179.reuse ;  /* 0x000000b36c6c7220 */ /* 0x080fe20000410000 */
[----:B------:R-:W-:Y:S01]  /*3550*/  FADD.FTZ R204, R204, -R119 ;  /* 0x80000077cccc7221 */ /* 0x000fe20000010000 */
[----:B------:R-:W-:Y:S01]  /*3560*/  FSEL R120, R118, RZ, P5 ;  /* 0x000000ff76787208 */ /* 0x000fe20002800000 */
[----:B------:R-:W-:Y:S01]  /*3570*/  FMUL.FTZ R106, R106, UR5 ;  /* 0x000000056a6a7c20 */ /* 0x000fe20008410000 */
[----:B------:R-:W-:Y:S01]  /*3580*/  LOP3.LUT P5, RZ, R166, 0xff, RZ, 0xc0, !PT ;  /* 0x000000ffa6ff7812 */ /* 0x000fe200078ac0ff */
[C---:B------:R-:W-:Y:S01]  /*3590*/  FFMA.FTZ R138, R181.reuse, R138, R65 ;  /* 0x0000008ab58a7223 */ /* 0x040fe20000010041 */
[----:B------:R-:W-:Y:S01]  /*35a0*/  FMUL.FTZ R108, R108, UR5 ;  /* 0x000000056c6c7c20 */ /* 0x000fe20008410000 */
[----:B------:R-:W-:Y:S01]  /*35b0*/  FSEL R133, R104, RZ, P1 ;  /* 0x000000ff68857208 */ /* 0x000fe20000800000 */
[----:B------:R-:W-:Y:S01]  /*35c0*/  FADD.FTZ R105, R208, -R128 ;  /* 0x80000080d0697221 */ /* 0x000fe20000010000 */
[----:B------:R-:W-:Y:S01]  /*35d0*/  FADD.FTZ R142, R142, -R129 ;  /* 0x800000818e8e7221 */ /* 0x000fe20000010000 */
[----:B------:R-:W-:Y:S01]  /*35e0*/  FFMA.FTZ R204, R181, R204, R63 ;  /* 0x000000ccb5cc7223 */ /* 0x000fe2000001003f */
[----:B------:R-:W-:Y:S01]  /*35f0*/  LOP3.LUT P3, RZ, R166, 0xff0000, RZ, 0xc0, !PT ;  /* 0x00ff0000a6ff7812 */ /* 0x000fe2000786c0ff */
[----:B------:R-:W-:Y:S01]  /*3600*/  FADD.FTZ R104, R141, -R127 ;  /* 0x8000007f8d687221 */ /* 0x000fe20000010000 */
[----:B------:R-:W-:Y:S01]  /*3610*/  FADD.FTZ R140, R140, -R125 ;  /* 0x8000007d8c8c7221 */ /* 0x000fe20000010000 */
[----:B------:R-:W-:Y:S01]  /*3620*/  FADD.FTZ R209, R209, -R130 ;  /* 0x80000082d1d17221 */ /* 0x000fe20000010000 */
[----:B------:R-:W-:Y:S01]  /*3630*/  FADD.FTZ R126, R143, -R131 ;  /* 0x800000838f7e7221 */ /* 0x000fe20000010000 */
[----:B------:R-:W-:Y:S01]  /*3640*/  FSEL R118, R106, RZ, P5 ;  /* 0x000000ff6a767208 */ /* 0x000fe20002800000 */
[----:B------:R-:W-:Y:S01]  /*3650*/  FMUL.FTZ R138, R138, R179 ;  /* 0x000000b38a8a7220 */ /* 0x000fe20000410000 */
[C---:B------:R-:W-:Y:S01]  /*3660*/  FFMA.FTZ R106, R181.reuse, R105, R72 ;  /* 0x00000069b56a7223 */ /* 0x040fe20000010048 */
[C---:B------:R-:W-:Y:S01]  /*3670*/  FFMA.FTZ R142, R181.reuse, R142, R73 ;  /* 0x0000008eb58e7223 */ /* 0x040fe20000010049 */
[----:B------:R-:W-:Y:S01]  /*3680*/  FMUL.FTZ R204, R204, R179 ;  /* 0x000000b3cccc7220 */ /* 0x000fe20000410000 */
[----:B------:R-:W-:Y:S01]  /*3690*/  FSEL R119, R108, RZ, P3 ;  /* 0x000000ff6c777208 */ /* 0x000fe20001800000 */
[C---:B------:R-:W-:Y:S01]  /*36a0*/  FFMA.FTZ R104, R181.reuse, R104, R71 ;  /* 0x00000068b5687223 */ /* 0x040fe20000010047 */
[C---:B------:R-:W-:Y:S01]  /*36b0*/  FFMA.FTZ R140, R181.reuse, R140, R69 ;  /* 0x0000008cb58c7223 */ /* 0x040fe20000010045 */
[C---:B------:R-:W-:Y:S01]  /*36c0*/  FFMA.FTZ R108, R181.reuse, R209, R74 ;  /* 0x000000d1b56c7223 */ /* 0x040fe2000001004a */
[----:B------:R-:W-:Y:S01]  /*36d0*/  FFMA.FTZ R128, R181, R126, R75 ;  /* 0x0000007eb5807223 */ /* 0x000fe2000001004b */
[----:B------:R-:W-:Y:S01]  /*36e0*/  FMUL.FTZ R123, R138, UR5 ;  /* 0x000000058a7b7c20 */ /* 0x000fe20008410000 */
[-C--:B------:R-:W-:Y:S01]  /*36f0*/  FMUL.FTZ R126, R106, R179.reuse ;  /* 0x000000b36a7e7220 */ /* 0x080fe20000410000 */
[-C--:B------:R-:W-:Y:S01]  /*3700*/  FMUL.FTZ R142, R142, R179.reuse ;  /* 0x000000b38e8e7220 */ /* 0x080fe20000410000 */
[----:B------:R-:W-:Y:S01]  /*3710*/  LOP3.LUT P6, RZ, R173, 0xff00, RZ, 0xc0, !PT ;  /* 0x0000ff00adff7812 */ /* 0x000fe200078cc0ff */
[----:B------:R-:W-:Y:S01]  /*3720*/  FMUL.FTZ R121, R204, UR5 ;  /* 0x00000005cc797c20 */ /* 0x000fe20008410000 */
[-C--:B------:R-:W-:Y:S01]  /*3730*/  FMUL.FTZ R125, R104, R179.reuse ;  /* 0x000000b3687d7220 */ /* 0x080fe20000410000 */
[----:B------:R-:W-:Y:S01]  /*3740*/  LOP3.LUT P4, RZ, R172, 0xff000000, RZ, 0xc0, !PT ;  /* 0xff000000acff7812 */ /* 0x000fe2000788c0ff */
[-C--:B------:R-:W-:Y:S01]  /*3750*/  FMUL.FTZ R140, R140, R179.reuse ;  /* 0x000000b38c8c7220 */ /* 0x080fe20000410000 */
[-C--:B------:R-:W-:Y:S01]  /*3760*/  FMUL.FTZ R127, R108, R179.reuse ;  /* 0x000000b36c7f7220 */ /* 0x080fe20000410000 */
[----:B------:R-:W-:Y:S01]  /*3770*/  FMUL.FTZ R128, R128, R179 ;  /* 0x000000b380807220 */ /* 0x000fe20000410000 */
[----:B------:R-:W-:Y:S01]  /*3780*/  ISETP.GE.U32.AND P5, PT, R166, RZ, PT ;  /* 0x000000ffa600720c */ /* 0x000fe20003fa6070 */
[----:B------:R-:W-:Y:S01]  /*3790*/  FMUL.FTZ R126, R126, UR5 ;  /* 0x000000057e7e7c20 */ /* 0x000fe20008410000 */
[----:B------:R-:W-:Y:S01]  /*37a0*/  IADD3 R109, PT, PT, R182, 0x20, RZ ;  /* 0x00000020b66d7810 */ /* 0x000fe20007ffe0ff */
[----:B------:R-:W-:Y:S01]  /*37b0*/  FMUL.FTZ R142, R142, UR5 ;  /* 0x000000058e8e7c20 */ /* 0x000fe20008410000 */
[C---:B------:R-:W-:Y:S01]  /*37c0*/  IADD3 R107, PT, PT, R182.reuse, 0x40, RZ ;  /* 0x00000040b66b7810 */ /* 0x040fe20007ffe0ff */
[----:B------:R-:W-:Y:S01]  /*37d0*/  FMUL.FTZ R125, R125, UR5 ;  /* 0x000000057d7d7c20 */ /* 0x000fe20008410000 */
[----:B------:R-:W-:Y:S01]  /*37e0*/  IADD3 R105, PT, PT, R182, 0x60, RZ ;  /* 0x00000060b6697810 */ /* 0x000fe20007ffe0ff */
[----:B------:R-:W-:Y:S01]  /*37f0*/  FMUL.FTZ R140, R140, UR5 ;  /* 0x000000058c8c7c20 */ /* 0x000fe20008410000 */
[----:B------:R-:W-:Y:S01]  /*3800*/  FSEL R123, R123, RZ, P6 ;  /* 0x000000ff7b7b7208 */ /* 0x000fe20003000000 */
[----:B------:R-:W-:Y:S01]  /*3810*/  FMUL.FTZ R127, R127, UR5 ;  /* 0x000000057f7f7c20 */ /* 0x000fe20008410000 */
[C---:B------:R-:W-:Y:S01]  /*3820*/  LOP3.LUT P2, RZ, R167.reuse, 0xff, RZ, 0xc0, !PT ;  /* 0x000000ffa7ff7812 */ /* 0x040fe2000784c0ff */
[----:B------:R-:W-:Y:S01]  /*3830*/  FMUL.FTZ R128, R128, UR5 ;  /* 0x0000000580807c20 */ /* 0x000fe20008410000 */
[----:B------:R-:W-:Y:S01]  /*3840*/  LOP3.LUT P1, RZ, R167, 0xff00, RZ, 0xc0, !PT ;  /* 0x0000ff00a7ff7812 */ /* 0x000fe2000782c0ff */
[----:B0-----:R-:W-:Y:S01]  /*3850*/  IMAD.WIDE.U32 R182, R182, 0x10, R88 ;  /* 0x00000010b6b67825 */ /* 0x001fe200078e0058 */
[----:B------:R-:W-:-:S02]  /*3860*/  FSEL R121, R121, RZ, P4 ;  /* 0x000000ff79797208 */ /* 0x000fc40002000000 */
[C---:B------:R-:W-:Y:S01]  /*3870*/  LOP3.LUT P6, RZ, R166.reuse, 0xff000000, RZ, 0xc0, !PT ;  /* 0xff000000a6ff7812 */ /* 0x040fe200078cc0ff */
[--C-:B------:R-:W-:Y:S01]  /*3880*/  IMAD.WIDE.U32 R108, R109, 0x10, R88.reuse ;  /* 0x000000106d6c7825 */ /* 0x100fe200078e0058 */
[----:B------:R-:W-:Y:S02]  /*3890*/  LOP3.LUT P4, RZ, R166, 0xff00, RZ, 0xc0, !PT ;  /* 0x0000ff00a6ff7812 */ /* 0x000fe4000788c0ff */
        /* <DEDUP_REMOVED lines=9> */
[----:B------:R-:W-:Y:S02]  /*3930*/  FSEL R102, R126, RZ, P2 ;  /* 0x000000ff7e667208 */ /* 0x000fe40001000000 */
[----:B------:R-:W-:Y:S02]  /*3940*/  FSEL R101, R142, RZ, P1 ;  /* 0x000000ff8e657208 */ /* 0x000fe40000800000 */
        /* <DEDUP_REMOVED lines=9> */
[----:B------:R-:W-:Y:S02]  /*39e0*/  F2FP.F16.F32.PACK_AB R88, R93, R92 ;  /* 0x0000005c5d58723e */ /* 0x000fe400000000ff */
[----:B------:R-:W-:Y:S02]  /*39f0*/  F2FP.F16.F32.PACK_AB R95, R117, R112 ;  /* 0x00000070755f723e */ /* 0x000fe400000000ff */
        /* <DEDUP_REMOVED lines=12> */
[----:B------:R-:W-:-:S05]  /*3ac0*/  F2FP.F16.F32.PACK_AB R100, R111, R118 ;  /* 0x000000766f64723e */ /* 0x000fca00000000ff */
[----:B------:R1:W-:Y:S01]  /*3ad0*/  STG.E.128 desc[UR6][R180.64], R100 ;  /* 0x00000064b4007986 */ /* 0x0003e2000c101d06 */
[----:B------:R-:W-:Y:S05]  /*3ae0*/  BRA `(.L_x_15647) ;  /* 0x0000003c00987947 */ /* 0x000fea0003800000 */
.L_x_15646:
        /* <DEDUP_REMOVED lines=14> */
[----:B------:R-:W-:Y:S01]  /*3bd0*/  FFMA.FTZ R95, R95, R101, R218 ;  /* 0x000000655f5f7223 */ /* 0x000fe200000100da */
[----:B------:R-:W-:Y:S01]  /*3be0*/  FFMA.FTZ R76, R181, R76, R36 ;  /* 0x0000004cb54c7223 */ /* 0x000fe20000010024 */
[----:B------:R-:W-:Y:S01]  /*3bf0*/  ISETP.GE.U32.AND P6, PT, R86, RZ, PT ;  /* 0x000000ff5600720c */ /* 0x000fe20003fc6070 */
[----:B------:R-:W-:Y:S01]  /*3c00*/  FADD.FTZ R81, R194, -R93 ;  /* 0x8000005dc2517221 */ /* 0x000fe20000010000 */
[----:B------:R-:W-:Y:S01]  /*3c10*/  FADD.FTZ R82, R210, -R184 ;  /* 0x800000b8d2527221 */ /* 0x000fe20000010000 */
[----:B------:R-:W-:Y:S01]  /*3c20*/  FMUL.FTZ R80, R76, R179 ;  /* 0x000000b34c507220 */ /* 0x000fe20000410000 */
[----:B------:R-:W-:Y:S01]  /*3c30*/  FADD.FTZ R83, R195, -R95 ;  /* 0x8000005fc3537221 */ /* 0x000fe20000010000 */
[----:B------:R-:W-:Y:S01]  /*3c40*/  LOP3.LUT P5, RZ, R86, 0xff0000, RZ, 0xc0, !PT ;  /* 0x00ff000056ff7812 */ /* 0x000fe200078ac0ff */
[-CC-:B------:R-:W-:Y:S01]  /*3c50*/  FFMA.FTZ R96, R96, R101.reuse, R218.reuse ;  /* 0x0000006560607223 */ /* 0x180fe200000100da */
[----:B------:R-:W-:Y:S01]  /*3c60*/  FMUL.FTZ R80, R80, UR5 ;  /* 0x0000000550507c20 */ /* 0x000fe20008410000 */
[----:B------:R-:W-:Y:S01]  /*3c70*/  LOP3.LUT P4, RZ, R86, 0xff000000, RZ, 0xc0, !PT ;  /* 0xff00000056ff7812 */ /* 0x000fe2000788c0ff */
[-CC-:B------:R-:W-:Y:S01]  /*3c80*/  FFMA.FTZ R97, R97, R101.reuse, R218.reuse ;  /* 0x0000006561617223 */ /* 0x180fe200000100da */
[----:B------:R-:W-:Y:S01]  /*3c90*/  LOP3.LUT P1, RZ, R87, 0xff, RZ, 0xc0, !PT ;  /* 0x000000ff57ff7812 */ /* 0x000fe2000782c0ff */
[--C-:B------:R-:W-:Y:S01]  /*3ca0*/  FFMA.FTZ R86, R104, R101, R218.reuse ;  /* 0x0000006568567223 */ /* 0x100fe200000100da */
[----:B------:R-:W-:Y:S01]  /*3cb0*/  FSEL R185, R80, RZ, P0 ;  /* 0x000000ff50b97208 */ /* 0x000fe20000000000 */
[----:B------:R-:W-:Y:S01]  /*3cc0*/  FMUL.FTZ R80, R77, R179 ;  /* 0x000000b34d507220 */ /* 0x000fe20000410000 */
[----:B------:R-:W-:Y:S01]  /*3cd0*/  ISETP.NE.AND P0, PT, R78, RZ, PT ;  /* 0x000000ff4e00720c */ /* 0x000fe20003f05270 */
[-C--:B------:R-:W-:Y:S01]  /*3ce0*/  FFMA.FTZ R78, R186, R101.reuse, R218 ;  /* 0x00000065ba4e7223 */ /* 0x080fe200000100da */
[C---:B------:R-:W-:Y:S01]  /*3cf0*/  LOP3.LUT P3, RZ, R87.reuse, 0xff00, RZ, 0xc0, !PT ;  /* 0x0000ff0057ff7812 */ /* 0x040fe2000786c0ff */
[----:B------:R-:W-:Y:S01]  /*3d00*/  FMUL.FTZ R80, R80, UR5 ;  /* 0x0000000550507c20 */ /* 0x000fe20008410000 */
[----:B------:R-:W-:Y:S01]  /*3d10*/  LOP3.LUT P2, RZ, R87, 0xff0000, RZ, 0xc0, !PT ;  /* 0x00ff000057ff7812 */ /* 0x000fe2000784c0ff */
[----:B------:R-:W-:Y:S01]  /*3d20*/  FADD.FTZ R78, R189, -R78 ;  /* 0x8000004ebd4e7221 */ /* 0x000fe20000010000 */
[----:B------:R-:W-:Y:S01]  /*3d30*/  ISETP.GE.U32.AND.EX P6, PT, R87, 0x1000000, PT, P6 ;  /* 0x010000005700780c */ /* 0x000fe20003fc6160 */
[-CC-:B------:R-:W-:Y:S01]  /*3d40*/  FFMA.FTZ R193, R193, R101.reuse, R218.reuse ;  /* 0x00000065c1c17223 */ /* 0x180fe200000100da */
[----:B------:R-:W-:Y:S01]  /*3d50*/  FSEL R186, R80, RZ, P0 ;  /* 0x000000ff50ba7208 */ /* 0x000fe20000000000 */
[-C--:B------:R-:W-:Y:S01]  /*3d60*/  FFMA.FTZ R80, R92, R101.reuse, R218 ;  /* 0x000000655c507223 */ /* 0x080fe200000100da */
[----:B------:R-:W-:Y:S01]  /*3d70*/  ISETP.NE.AND P0, PT, R79, RZ, PT ;  /* 0x000000ff4f00720c */ /* 0x000fe20003f05270 */
[----:B------:R-:W-:Y:S01]  /*3d80*/  FFMA.FTZ R78, R181, R78, R38 ;  /* 0x0000004eb54e7223 */ /* 0x000fe20000010026 */
[-C--:B------:R-:W-:Y:S01]  /*3d90*/  FFMA.FTZ R79, R188, R101.reuse, R218 ;  /* 0x00000065bc4f7223 */ /* 0x080fe200000100da */
[----:B------:R-:W-:Y:S01]  /*3da0*/  FADD.FTZ R80, R191, -R80 ;  /* 0x80000050bf507221 */ /* 0x000fe20000010000 */
[--C-:B------:R-:W-:Y:S01]  /*3db0*/  FFMA.FTZ R99, R99, R101, R218.reuse ;  /* 0x0000006563637223 */ /* 0x100fe200000100da */
[----:B------:R-:W-:Y:S01]  /*3dc0*/  FMUL.FTZ R93, R78, R179 ;  /* 0x000000b34e5d7220 */ /* 0x000fe20000410000 */
        /* <DEDUP_REMOVED lines=29> */
[C---:B------:R-:W-:Y:S01]  /*3fa0*/  FFMA.FTZ R81, R181.reuse, R81, R41 ;  /* 0x00000051b5517223 */ /* 0x040fe20000010029 */
[C---:B------:R-:W-:Y:S01]  /*3fb0*/  FFMA.FTZ R82, R181.reuse, R82, R42 ;  /* 0x00000052b5527223 */ /* 0x040fe2000001002a */
[----:B------:R-:W-:Y:S01]  /*3fc0*/  FFMA.FTZ R83, R181, R83, R43 ;  /* 0x00000053b5537223 */ /* 0x000fe2000001002b */
[----:B0-----:R-:W-:-:S04]  /*3fd0*/  IMAD.WIDE.U32 R84, R182, 0x20, R250 ;  /* 0x00000020b6547825 */ /* 0x001fc800078e00fa */
[----:B------:R-:W-:Y:S01]  /*3fe0*/  FMUL.FTZ R101, R93, UR5 ;  /* 0x000000055d657c20 */ /* 0x000fe20008410000 */
[----:B------:R-:W-:Y:S01]  /*3ff0*/  FFMA.FTZ R79, R181, R79, R39 ;  /* 0x0000004fb54f7223 */ /* 0x000fe20000010027 */
[----:B------:R-:W-:Y:S01]  /*4000*/  FADD.FTZ R100, R196, -R96 ;  /* 0x80000060c4647221 */ /* 0x000fe20000010000 */
[----:B------:R-:W-:Y:S01]  /*4010*/  FADD.FTZ R96, R197, -R97 ;  /* 0x80000061c5607221 */ /* 0x000fe20000010000 */
[----:B------:R0:W-:Y:S01]  /*4020*/  STG.E.128 desc[UR6][R84.64+0x10], R80 ;  /* 0x0000105054007986 */ /* 0x0001e2000c101d06 */
[-C--:B------:R-:W-:Y:S01]  /*4030*/  FMUL.FTZ R97, R81, R179.reuse ;  /* 0x000000b351617220 */ /* 0x080fe20000410000 */
[-C--:B------:R-:W-:Y:S01]  /*4040*/  FMUL.FTZ R108, R79, R179.reuse ;  /* 0x000000b34f6c7220 */ /* 0x080fe20000410000 */
[-C--:B------:R-:W-:Y:S01]  /*4050*/  FMUL.FTZ R126, R80, R179.reuse ;  /* 0x000000b3507e7220 */ /* 0x080fe20000410000 */
[----:B------:R1:W-:Y:S01]  /*4060*/  STG.E.128 desc[UR6][R84.64], R76 ;  /* 0x0000004c54007986 */ /* 0x0003e2000c101d06 */
[----:B------:R-:W-:Y:S01]  /*4070*/  FFMA.FTZ R100, R181, R100, R44 ;  /* 0x00000064b5647223 */ /* 0x000fe2000001002c */
[----:B------:R-:W-:Y:S01]  /*4080*/  FMUL.FTZ R108, R108, UR5 ;  /* 0x000000056c6c7c20 */ /* 0x000fe20008410000 */
[----:B------:R-:W-:Y:S01]  /*4090*/  FMUL.FTZ R126, R126, UR5 ;  /* 0x000000057e7e7c20 */ /* 0x000fe20008410000 */
[----:B------:R-:W-:Y:S01]  /*40a0*/  FADD.FTZ R193, R94, -R193 ;  /* 0x800000c15ec17221 */ /* 0x000fe20000010000 */
[----:B------:R-:W-:Y:S01]  /*40b0*/  FMUL.FTZ R97, R97, UR5 ;  /* 0x0000000561617c20 */ /* 0x000fe20008410000 */
[-C--:B------:R-:W-:Y:S01]  /*40c0*/  FMUL.FTZ R93, R82, R179.reuse ;  /* 0x000000b3525d7220 */ /* 0x080fe20000410000 */
[-C--:B------:R-:W-:Y:S01]  /*40d0*/  FMUL.FTZ R95, R83, R179.reuse ;  /* 0x000000b3535f7220 */ /* 0x080fe20000410000 */
[----:B------:R-:W-:Y:S01]  /*40e0*/  FSEL R194, R126, RZ, P1 ;  /* 0x000000ff7ec27208 */ /* 0x000fe20000800000 */
[----:B------:R-:W-:Y:S01]  /*40f0*/  FADD.FTZ R198, R198, -R99 ;  /* 0x80000063c6c67221 */ /* 0x000fe20000010000 */
[----:B------:R-:W-:Y:S01]  /*4100*/  FADD.FTZ R105, R105, -R92 ;  /* 0x8000005c69697221 */ /* 0x000fe20000010000 */
[----:B------:R-:W-:Y:S01]  /*4110*/  LOP3.LUT P1, RZ, R90, 0xff0000, RZ, 0xc0, !PT ;  /* 0x00ff00005aff7812 */ /* 0x000fe2000782c0ff */
[----:B------:R-:W-:Y:S01]  /*4120*/  FMUL.FTZ R93, R93, UR5 ;  /* 0x000000055d5d7c20 */ /* 0x000fe20008410000 */
[----:B------:R-:W-:Y:S01]  /*4130*/  FSEL R192, R97, RZ, P3 ;  /* 0x000000ff61c07208 */ /* 0x000fe20001800000 */
[----:B0-----:R-:W-:Y:S01]  /*4140*/  FADD.FTZ R82, R199, -R87 ;  /* 0x80000057c7527221 */ /* 0x001fe20000010000 */
[----:B------:R-:W-:Y:S01]  /*4150*/  FSEL R81, R101, RZ, P5 ;  /* 0x000000ff65517208 */ /* 0x000fe20002800000 */
[----:B------:R-:W-:Y:S01]  /*4160*/  FFMA.FTZ R101, R181, R96, R45 ;  /* 0x00000060b5657223 */ /* 0x000fe2000001002d */
[----:B------:R-:W-:Y:S01]  /*4170*/  FSEL R80, R108, RZ, P4 ;  /* 0x000000ff6c507208 */ /* 0x000fe20002000000 */
[-C--:B-1----:R-:W-:Y:S01]  /*4180*/  FMUL.FTZ R76, R100, R179.reuse ;  /* 0x000000b3644c7220 */ /* 0x082fe20000410000 */
[C---:B------:R-:W-:Y:S01]  /*4190*/  LOP3.LUT P4, RZ, R90.reuse, 0xff00, RZ, 0xc0, !PT ;  /* 0x0000ff005aff7812 */ /* 0x040fe2000788c0ff */
[----:B------:R-:W-:Y:S01]  /*41a0*/  FMUL.FTZ R77, R101, R179 ;  /* 0x000000b3654d7220 */ /* 0x000fe20000410000 */
[----:B------:R-:W-:Y:S01]  /*41b0*/  LOP3.LUT P5, RZ, R90, 0xff, RZ, 0xc0, !PT ;  /* 0x000000ff5aff7812 */ /* 0x000fe200078ac0ff */
[----:B------:R-:W-:Y:S01]  /*41c0*/  FMUL.FTZ R76, R76, UR5 ;  /* 0x000000054c4c7c20 */ /* 0x000fe20008410000 */
[----:B------:R-:W-:Y:S01]  /*41d0*/  FMUL.FTZ R95, R95, UR5 ;  /* 0x000000055f5f7c20 */ /* 0x000fe20008410000 */
[----:B------:R-:W-:Y:S01]  /*41e0*/  FMUL.FTZ R77, R77, UR5 ;  /* 0x000000054d4d7c20 */ /* 0x000fe20008410000 */
[----:B------:R-:W-:Y:S01]  /*41f0*/  FFMA.FTZ R97, R181, R82, R49 ;  /* 0x00000052b5617223 */ /* 0x000fe20000010031 */
[----:B------:R-:W-:Y:S01]  /*4200*/  FADD.FTZ R78, R183, -R109 ;  /* 0x8000006db74e7221 */ /* 0x000fe20000010000 */
[----:B------:R-:W-:Y:S01]  /*4210*/  FSEL R108, R76, RZ, P5 ;  /* 0x000000ff4c6c7208 */ /* 0x000fe20002800000 */
[----:B------:R-:W-:Y:S01]  /*4220*/  FADD.FTZ R76, R103, -R107 ;  /* 0x8000006b674c7221 */ /* 0x000fe20000010000 */
[----:B------:R-:W-:Y:S01]  /*4230*/  FSEL R126, R77, RZ, P4 ;  /* 0x000000ff4d7e7208 */ /* 0x000fe20002000000 */
[----:B------:R-:W-:Y:S01]  /*4240*/  FADD.FTZ R77, R98, -R86 ;  /* 0x80000056624d7221 */ /* 0x000fe20000010000 */
[----:B------:R-:W-:Y:S01]  /*4250*/  FADD.FTZ R98, R102, -R106 ;  /* 0x8000006a66627221 */ /* 0x000fe20000010000 */
[C---:B------:R-:W-:Y:S01]  /*4260*/  FFMA.FTZ R102, R181.reuse, R193, R46 ;  /* 0x000000c1b5667223 */ /* 0x040fe2000001002e */
[C---:B------:R-:W-:Y:S01]  /*4270*/  FFMA.FTZ R103, R181.reuse, R198, R47 ;  /* 0x000000c6b5677223 */ /* 0x040fe2000001002f */
[C---:B------:R-:W-:Y:S01]  /*4280*/  FFMA.FTZ R96, R181.reuse, R77, R48 ;  /* 0x0000004db5607223 */ /* 0x040fe20000010030 */
[C---:B------:R-:W-:Y:S01]  /*4290*/  FFMA.FTZ R98, R181.reuse, R98, R50 ;  /* 0x00000062b5627223 */ /* 0x040fe20000010032 */
[----:B------:R-:W-:Y:S01]  /*42a0*/  FMUL.FTZ R77, R102, R179 ;  /* 0x000000b3664d7220 */ /* 0x000fe20000410000 */
[C---:B------:R-:W-:Y:S01]  /*42b0*/  FFMA.FTZ R99, R181.reuse, R76, R51 ;  /* 0x0000004cb5637223 */ /* 0x040fe20000010033 */
[----:B------:R-:W-:Y:S01]  /*42c0*/  FFMA.FTZ R92, R181, R105, R52 ;  /* 0x00000069b55c7223 */ /* 0x000fe20000010034 */
[----:B------:R-:W-:Y:S01]  /*42d0*/  FSEL R195, R93, RZ, P2 ;  /* 0x000000ff5dc37208 */ /* 0x000fe20001000000 */
[----:B------:R-:W-:Y:S01]  /*42e0*/  FMUL.FTZ R77, R77, UR5 ;  /* 0x000000054d4d7c20 */ /* 0x000fe20008410000 */
[----:B------:R-:W-:Y:S01]  /*42f0*/  FSEL R196, R95, RZ, P6 ;  /* 0x000000ff5fc47208 */ /* 0x000fe20003000000 */
[-C--:B------:R-:W-:Y:S01]  /*4300*/  FMUL.FTZ R79, R103, R179.reuse ;  /* 0x000000b3674f7220 */ /* 0x080fe20000410000 */
[-C--:B------:R-:W-:Y:S01]  /*4310*/  FMUL.FTZ R82, R96, R179.reuse ;  /* 0x000000b360527220 */ /* 0x080fe20000410000 */
[-C--:B------:R-:W-:Y:S01]  /*4320*/  FMUL.FTZ R83, R97, R179.reuse ;  /* 0x000000b361537220 */ /* 0x080fe20000410000 */
[----:B------:R-:W-:Y:S01]  /*4330*/  FSEL R109, R77, RZ, P1 ;  /* 0x000000ff4d6d7208 */ /* 0x000fe20000800000 */
[-C--:B------:R-:W-:Y:S01]  /*4340*/  FMUL.FTZ R76, R98, R179.reuse ;  /* 0x000000b3624c7220 */ /* 0x080fe20000410000 */
[-C--:B------:R-:W-:Y:S01]  /*4350*/  FMUL.FTZ R77, R99, R179.reuse ;  /* 0x000000b3634d7220 */ /* 0x080fe20000410000 */
[----:B------:R-:W-:Y:S01]  /*4360*/  ISETP.GE.U32.AND P6, PT, R90, RZ, PT ;  /* 0x000000ff5a00720c */ /* 0x000fe20003fc6070 */
[----:B------:R-:W-:Y:S01]  /*4370*/  FFMA.FTZ R93, R181, R78, R53 ;  /* 0x0000004eb55d7223 */ /* 0x000fe20000010035 */
[-C--:B------:R-:W-:Y:S01]  /*4380*/  FMUL.FTZ R78, R92, R179.reuse ;  /* 0x000000b35c4e7220 */ /* 0x080fe20000410000 */
[----:B------:R-:W-:Y:S01]  /*4390*/  FMUL.FTZ R79, R79, UR5 ;  /* 0x000000054f4f7c20 */ /* 0x000fe20008410000 */
[----:B------:R-:W-:Y:S01]  /*43a0*/  FMUL.FTZ R82, R82, UR5 ;  /* 0x0000000552527c20 */ /* 0x000fe20008410000 */
[----:B------:R-:W-:Y:S01]  /*43b0*/  FMUL.FTZ R83, R83, UR5 ;  /* 0x0000000553537c20 */ /* 0x000fe20008410000 */
[----:B------:R-:W-:Y:S01]  /*43c0*/  FMUL.FTZ R76, R76, UR5 ;  /* 0x000000054c4c7c20 */ /* 0x000fe20008410000 */
        /* <DEDUP_REMOVED lines=9> */
[----:B------:R-:W-:Y:S01]  /*4460*/  ISETP.GE.U32.AND.EX P6, PT, R91, 0x1000000, PT, P6 ;  /* 0x010000005b00780c */ /* 0x000fe20003fc6160 */
[----:B------:R-:W-:Y:S01]  /*4470*/  FADD.FTZ R200, R200, -R111 ;  /* 0x8000006fc8c87221 */ /* 0x000fe20000010000 */
[----:B------:R-:W-:Y:S01]  /*4480*/  LOP3.LUT P1, RZ, R88, 0xff, RZ, 0xc0, !PT ;  /* 0x000000ff58ff7812 */ /* 0x000fe2000782c0ff */
[----:B------:R-:W-:Y:S01]  /*4490*/  FFMA.FTZ R90, R181, R90, R58 ;  /* 0x0000005ab55a7223 */ /* 0x000fe2000001003a */
[----:B------:R-:W-:Y:S01]  /*44a0*/  FSEL R187, R79, RZ, P3 ;  /* 0x000000ff4fbb7208 */ /* 0x000fe20001800000 */
[----:B------:R-:W-:Y:S01]  /*44b0*/  FMUL.FTZ R79, R93, R179 ;  /* 0x000000b35d4f7220 */ /* 0x000fe20000410000 */
[----:B------:R-:W-:Y:S01]  /*44c0*/  FSEL R188, R82, RZ, P2 ;  /* 0x000000ff52bc7208 */ /* 0x000fe20001000000 */
[----:B------:R-:W-:Y:S01]  /*44d0*/  FFMA.FTZ R94, R181, R94, R54 ;  /* 0x0000005eb55e7223 */ /* 0x000fe20000010036 */
[----:B------:R-:W-:Y:S01]  /*44e0*/  FSEL R189, R83, RZ, P5 ;  /* 0x000000ff53bd7208 */ /* 0x000fe20002800000 */
[----:B------:R-:W-:Y:S01]  /*44f0*/  FMUL.FTZ R79, R79, UR5 ;  /* 0x000000054f4f7c20 */ /* 0x000fe20008410000 */
[----:B------:R-:W-:Y:S01]  /*4500*/  FSEL R190, R76, RZ, P4 ;  /* 0x000000ff4cbe7208 */ /* 0x000fe20002000000 */
[----:B------:R-:W-:Y:S01]  /*4510*/  FADD.FTZ R76, R135, -R115 ;  /* 0x80000073874c7221 */ /* 0x000fe20000010000 */
[----:B------:R-:W-:Y:S01]  /*4520*/  FSEL R191, R77, RZ, P6 ;  /* 0x000000ff4dbf7208 */ /* 0x000fe20003000000 */
[----:B------:R-:W-:Y:S01]  /*4530*/  FADD.FTZ R77, R202, -R116 ;  /* 0x80000074ca4d7221 */ /* 0x000fe20000010000 */
[C---:B------:R-:W-:Y:S01]  /*4540*/  LOP3.LUT P3, RZ, R88.reuse, 0xff00, RZ, 0xc0, !PT ;  /* 0x0000ff0058ff7812 */ /* 0x040fe2000786c0ff */
[C---:B------:R-:W-:Y:S01]  /*4550*/  FFMA.FTZ R91, R181.reuse, R76, R59 ;  /* 0x0000004cb55b7223 */ /* 0x040fe2000001003b */
[C---:B------:R-:W-:Y:S01]  /*4560*/  LOP3.LUT P2, RZ, R88.reuse, 0xff0000, RZ, 0xc0, !PT ;  /* 0x00ff000058ff7812 */ /* 0x040fe2000784c0ff */
[C---:B------:R-:W-:Y:S01]  /*4570*/  FFMA.FTZ R76, R181.reuse, R77, R60 ;  /* 0x0000004db54c7223 */ /* 0x040fe2000001003c */
[C---:B------:R-:W-:Y:S01]  /*4580*/  LOP3.LUT P5, RZ, R88.reuse, 0xff000000, RZ, 0xc0, !PT ;  /* 0xff00000058ff7812 */ /* 0x040fe200078ac0ff */
[C---:B------:R-:W-:Y:S01]  /*4590*/  FFMA.FTZ R95, R181.reuse, R200, R55 ;  /* 0x000000c8b55f7223 */ /* 0x040fe20000010037 */
[----:B------:R-:W-:Y:S01]  /*45a0*/  ISETP.GE.U32.AND P6, PT, R88, RZ, PT ;  /* 0x000000ff5800720c */ /* 0x000fe20003fc6070 */
[----:B------:R-:W-:Y:S01]  /*45b0*/  FFMA.FTZ R88, R181, R133, R56 ;  /* 0x00000085b5587223 */ /* 0x000fe20000010038 */
[----:B------:R-:W-:Y:S01]  /*45c0*/  FSEL R183, R78, RZ, P1 ;  /* 0x000000ff4eb77208 */ /* 0x000fe20000800000 */
[----:B------:R-:W-:Y:S01]  /*45d0*/  FADD.FTZ R78, R203, -R117 ;  /* 0x80000075cb4e7221 */ /* 0x000fe20000010000 */
[----:B------:R-:W-:Y:S01]  /*45e0*/  FSEL R184, R79, RZ, P3 ;  /* 0x000000ff4fb87208 */ /* 0x000fe20001800000 */
[-C--:B------:R-:W-:Y:S01]  /*45f0*/  FMUL.FTZ R83, R88, R179.reuse ;  /* 0x000000b358537220 */ /* 0x080fe20000410000 */
[----:B------:R-:W-:Y:S01]  /*4600*/  LOP3.LUT P4, RZ, R89, 0xff, RZ, 0xc0, !PT ;  /* 0x000000ff59ff7812 */ /* 0x000fe2000788c0ff */
[----:B------:R-:W-:Y:S01]  /*4610*/  FFMA.FTZ R77, R181, R78, R61 ;  /* 0x0000004eb54d7223 */ /* 0x000fe2000001003d */
[-C--:B------:R-:W-:Y:S01]  /*4620*/  FMUL.FTZ R78, R90, R179.reuse ;  /* 0x000000b35a4e7220 */ /* 0x080fe20000410000 */
[----:B------:R-:W-:Y:S01]  /*4630*/  FMUL.FTZ R83, R83, UR5 ;  /* 0x0000000553537c20 */ /* 0x000fe20008410000 */
[-C--:B------:R-:W-:Y:S01]  /*4640*/  FMUL.FTZ R79, R94, R179.reuse ;  /* 0x000000b35e4f7220 */ /* 0x080fe20000410000 */
[-C--:B------:R-:W-:Y:S01]  /*4650*/  FMUL.FTZ R82, R95, R179.reuse ;  /* 0x000000b35f527220 */ /* 0x080fe20000410000 */
[----:B------:R-:W-:Y:S01]  /*4660*/  FMUL.FTZ R78, R78, UR5 ;  /* 0x000000054e4e7c20 */ /* 0x000fe20008410000 */
[----:B------:R-:W-:Y:S01]  /*4670*/  LOP3.LUT P3, RZ, R89, 0xff0000, RZ, 0xc0, !PT ;  /* 0x00ff000059ff7812 */ /* 0x000fe2000786c0ff */
[----:B------:R-:W-:Y:S01]  /*4680*/  FMUL.FTZ R79, R79, UR5 ;  /* 0x000000054f4f7c20 */ /* 0x000fe20008410000 */
[----:B------:R-:W-:Y:S01]  /*4690*/  FMUL.FTZ R82, R82, UR5 ;  /* 0x0000000552527c20 */ /* 0x000fe20008410000 */
[----:B------:R-:W-:Y:S01]  /*46a0*/  FSEL R197, R83, RZ, P4 ;  /* 0x000000ff53c57208 */ /* 0x000fe20002000000 */
[----:B------:R-:W-:Y:S01]  /*46b0*/  FADD.FTZ R84, R201, -R113 ;  /* 0x80000071c9547221 */ /* 0x000fe20000010000 */
[-C--:B------:R-:W-:Y:S01]  /*46c0*/  FMUL.FTZ R83, R77, R179.reuse ;  /* 0x000000b34d537220 */ /* 0x080fe20000410000 */
[----:B------:R-:W-:Y:S01]  /*46d0*/  FSEL R199, R78, RZ, P3 ;  /* 0x000000ff4ec77208 */ /* 0x000fe20001800000 */
[----:B------:R-:W-:Y:S01]  /*46e0*/  FADD.FTZ R78, R136, -R118 ;  /* 0x80000076884e7221 */ /* 0x000fe20000010000 */
[----:B------:R-:W-:Y:S01]  /*46f0*/  LOP3.LUT P1, RZ, R89, 0xff00, RZ, 0xc0, !PT ;  /* 0x0000ff0059ff7812 */ /* 0x000fe2000782c0ff */
[----:B------:R-:W-:Y:S01]  /*4700*/  FMUL.FTZ R83, R83, UR5 ;  /* 0x0000000553537c20 */ /* 0x000fe20008410000 */
[----:B------:R-:W-:Y:S01]  /*4710*/  ISETP.GE.U32.AND.EX P6, PT, R89, 0x1000000, PT, P6 ;  /* 0x010000005900780c */ /* 0x000fe20003fc6160 */
[----:B------:R-:W-:Y:S01]  /*4720*/  FFMA.FTZ R89, R181, R84, R57 ;  /* 0x00000054b5597223 */ /* 0x000fe20000010039 */
[----:B------:R-:W-:Y:S01]  /*4730*/  FSEL R135, R79, RZ, P2 ;  /* 0x000000ff4f877208 */ /* 0x000fe20001000000 */
[-C--:B------:R-:W-:Y:S01]  /*4740*/  FMUL.FTZ R79, R91, R179.reuse ;  /* 0x000000b35b4f7220 */ /* 0x080fe20000410000 */
[----:B------:R-:W-:Y:S01]  /*4750*/  FSEL R134, R82, RZ, P5 ;  /* 0x000000ff52867208 */ /* 0x000fe20002800000 */
[----:B------:R-:W-:Y:S01]  /*4760*/  FFMA.FTZ R78, R181, R78, R62 ;  /* 0x0000004eb54e7223 */ /* 0x000fe2000001003e */
[----:B------:R-:W-:Y:S01]  /*4770*/  LOP3.LUT P5, RZ, R172, 0xff00, RZ, 0xc0, !PT ;  /* 0x0000ff00acff7812 */ /* 0x000fe200078ac0ff */
[-C--:B------:R-:W-:Y:S01]  /*4780*/  FMUL.FTZ R84, R89, R179.reuse ;  /* 0x000000b359547220 */ /* 0x080fe20000410000 */
[----:B------:R-:W-:Y:S01]  /*4790*/  FMUL.FTZ R79, R79, UR5 ;  /* 0x000000054f4f7c20 */ /* 0x000fe20008410000 */
[----:B------:R-:W-:Y:S01]  /*47a0*/  FADD.FTZ R204, R204, -R119 ;  /* 0x80000077cccc7221 */ /* 0x000fe20000010000 */
[----:B------:R-:W-:Y:S01]  /*47b0*/  FSEL R133, R83, RZ, P5 ;  /* 0x000000ff53857208 */ /* 0x000fe20002800000 */
[-C--:B------:R-:W-:Y:S01]  /*47c0*/  FMUL.FTZ R83, R78, R179.reuse ;  /* 0x000000b34e537220 */ /* 0x080fe20000410000 */
[----:B------:R-:W-:Y:S01]  /*47d0*/  FMUL.FTZ R84, R84, UR5 ;  /* 0x0000000554547c20 */ /* 0x000fe20008410000 */
[----:B------:R-:W-:Y:S01]  /*47e0*/  FADD.FTZ R138, R138, -R121 ;  /* 0x800000798a8a7221 */ /* 0x000fe20000010000 */
[----:B------:R-:W-:Y:S01]  /*47f0*/  FSEL R198, R79, RZ, P6 ;  /* 0x000000ff4fc67208 */ /* 0x000fe20003000000 */
[----:B------:R-:W-:Y:S01]  /*4800*/  FADD.FTZ R137, R137, -R120 ;  /* 0x8000007889897221 */ /* 0x000fe20000010000 */
[----:B------:R-:W-:Y:S01]  /*4810*/  FMUL.FTZ R83, R83, UR5 ;  /* 0x0000000553537c20 */ /* 0x000fe20008410000 */
[----:B------:R-:W-:Y:S01]  /*4820*/  LOP3.LUT P4, RZ, R172, 0xff0000, RZ, 0xc0, !PT ;  /* 0x00ff0000acff7812 */ /* 0x000fe2000788c0ff */
[----:B------:R-:W-:Y:S01]  /*4830*/  FMUL.FTZ R82, R76, R179 ;  /* 0x000000b34c527220 */ /* 0x000fe20000410000 */
[----:B------:R-:W-:Y:S01]  /*4840*/  FFMA.FTZ R79, R181, R204, R63 ;  /* 0x000000ccb54f7223 */ /* 0x000fe2000001003f */
[----:B------:R-:W-:Y:S01]  /*4850*/  FADD.FTZ R205, R205, -R122 ;  /* 0x8000007acdcd7221 */ /* 0x000fe20000010000 */
[C---:B------:R-:W-:Y:S01]  /*4860*/  FFMA.FTZ R85, R181.reuse, R138, R65 ;  /* 0x0000008ab5557223 */ /* 0x040fe20000010041 */
[----:B------:R-:W-:Y:S01]  /*4870*/  FSEL R193, R84, RZ, P1 ;  /* 0x000000ff54c17208 */ /* 0x000fe20000800000 */
[----:B------:R-:W-:Y:S01]  /*4880*/  FFMA.FTZ R84, R181, R137, R64 ;  /* 0x00000089b5547223 */ /* 0x000fe20000010040 */
[----:B------:R-:W-:Y:S01]  /*4890*/  FMUL.FTZ R82, R82, UR5 ;  /* 0x0000000552527c20 */ /* 0x000fe20008410000 */
[----:B------:R-:W-:Y:S01]  /*48a0*/  FMUL.FTZ R87, R79, R179 ;  /* 0x000000b34f577220 */ /* 0x000fe20000410000 */
[----:B------:R-:W-:Y:S01]  /*48b0*/  FSEL R137, R83, RZ, P4 ;  /* 0x000000ff53897208 */ /* 0x000fe20002000000 */
[----:B------:R-:W-:Y:S01]  /*48c0*/  FFMA.FTZ R86, R181, R205, R66 ;  /* 0x000000cdb5567223 */ /* 0x000fe20000010042 */
[----:B------:R-:W-:Y:S01]  /*48d0*/  LOP3.LUT P2, RZ, R172, 0xff, RZ, 0xc0, !PT ;  /* 0x000000ffacff7812 */ /* 0x000fe2000784c0ff */
[-C--:B------:R-:W-:Y:S01]  /*48e0*/  FMUL.FTZ R83, R85, R179.reuse ;  /* 0x000000b355537220 */ /* 0x080fe20000410000 */
[----:B------:R-:W0:Y:S01]  /*48f0*/  LDC.64 R118, c[0x0][0x468] ;  /* 0x00011a00ff767b82 */ /* 0x000e220000000a00 */
[-C--:B------:R-:W-:Y:S01]  /*4900*/  FMUL.FTZ R105, R84, R179.reuse ;  /* 0x000000b354697220 */ /* 0x080fe20000410000 */
[----:B------:R-:W-:Y:S01]  /*4910*/  FMUL.FTZ R87, R87, UR5 ;  /* 0x0000000557577c20 */ /* 0x000fe20008410000 */
[----:B------:R-:W-:Y:S01]  /*4920*/  LOP3.LUT P1, RZ, R172, 0xff000000, RZ, 0xc0, !PT ;  /* 0xff000000acff7812 */ /* 0x000fe2000782c0ff */
[-C--:B------:R-:W-:Y:S01]  /*4930*/  FMUL.FTZ R107, R86, R179.reuse ;  /* 0x000000b3566b7220 */ /* 0x080fe20000410000 */
[----:B------:R-:W-:Y:S01]  /*4940*/  FSEL R132, R82, RZ, P2 ;  /* 0x000000ff52847208 */ /* 0x000fe20001000000 */
[----:B------:R-:W-:Y:S01]  /*4950*/  FMUL.FTZ R83, R83, UR5 ;  /* 0x0000000553537c20 */ /* 0x000fe20008410000 */
[----:B------:R-:W-:Y:S01]  /*4960*/  LOP3.LUT P2, RZ, R173, 0xff00, RZ, 0xc0, !PT ;  /* 0x0000ff00adff7812 */ /* 0x000fe2000784c0ff */
[----:B------:R-:W-:Y:S01]  /*4970*/  FADD.FTZ R82, R139, -R123 ;  /* 0x8000007b8b527221 */ /* 0x000fe20000010000 */
[----:B------:R-:W-:Y:S01]  /*4980*/  FADD.FTZ R130, R209, -R130 ;  /* 0x80000082d1827221 */ /* 0x000fe20000010000 */
[----:B------:R-:W-:Y:S01]  /*4990*/  FADD.FTZ R106, R143, -R131 ;  /* 0x800000838f6a7221 */ /* 0x000fe20000010000 */
[----:B------:R-:W-:Y:S01]  /*49a0*/  FMUL.FTZ R105, R105, UR5 ;  /* 0x0000000569697c20 */ /* 0x000fe20008410000 */
[----:B------:R-:W-:Y:S01]  /*49b0*/  LOP3.LUT P3, RZ, R173, 0xff, RZ, 0xc0, !PT ;  /* 0x000000ffadff7812 */ /* 0x000fe2000786c0ff */
[----:B------:R-:W-:Y:S01]  /*49c0*/  FMUL.FTZ R107, R107, UR5 ;  /* 0x000000056b6b7c20 */ /* 0x000fe20008410000 */
[----:B------:R-:W-:Y:S01]  /*49d0*/  FSEL R136, R87, RZ, P1 ;  /* 0x000000ff57887208 */ /* 0x000fe20000800000 */
[----:B------:R-:W-:Y:S01]  /*49e0*/  FFMA.FTZ R87, R181, R82, R67 ;  /* 0x00000052b5577223 */ /* 0x000fe20000010043 */
[----:B------:R-:W-:Y:S01]  /*49f0*/  LOP3.LUT P5, RZ, R173, 0xff0000, RZ, 0xc0, !PT ;  /* 0x00ff0000adff7812 */ /* 0x000fe200078ac0ff */
[----:B------:R-:W-:Y:S01]  /*4a00*/  FFMA.FTZ R82, R181, R130, R74 ;  /* 0x00000082b5527223 */ /* 0x000fe2000001004a */
[----:B------:R-:W-:Y:S01]  /*4a10*/  FSEL R138, R83, RZ, P2 ;  /* 0x000000ff538a7208 */ /* 0x000fe20001000000 */
[----:B------:R-:W-:Y:S01]  /*4a20*/  FFMA.FTZ R83, R181, R106, R75 ;  /* 0x0000006ab5537223 */ /* 0x000fe2000001004b */
[----:B------:R-:W-:Y:S01]  /*4a30*/  FSEL R139, R105, RZ, P3 ;  /* 0x000000ff698b7208 */ /* 0x000fe20001800000 */
[-C--:B------:R-:W-:Y:S01]  /*4a40*/  FMUL.FTZ R105, R87, R179.reuse ;  /* 0x000000b357697220 */ /* 0x080fe20000410000 */
[----:B------:R-:W-:Y:S01]  /*4a50*/  FSEL R143, R107, RZ, P5 ;  /* 0x000000ff6b8f7208 */ /* 0x000fe20002800000 */
[-C--:B------:R-:W-:Y:S01]  /*4a60*/  FMUL.FTZ R107, R83, R179.reuse ;  /* 0x000000b3536b7220 */ /* 0x080fe20000410000 */
[----:B------:R-:W-:Y:S01]  /*4a70*/  ISETP.GE.U32.AND P6, PT, R172, RZ, PT ;  /* 0x000000ffac00720c */ /* 0x000fe20003fc6070 */
[----:B------:R-:W-:Y:S01]  /*4a80*/  FMUL.FTZ R106, R82, R179 ;  /* 0x000000b3526a7220 */ /* 0x000fe20000410000 */
[----:B------:R-:W-:Y:S01]  /*4a90*/  ISETP.GE.U32.AND P5, PT, R166, RZ, PT ;  /* 0x000000ffa600720c */ /* 0x000fe20003fa6070 */
[----:B------:R-:W-:Y:S01]  /*4aa0*/  FMUL.FTZ R105, R105, UR5 ;  /* 0x0000000569697c20 */ /* 0x000fe20008410000 */
[----:B------:R-:W-:Y:S01]  /*4ab0*/  ISETP.GE.U32.AND.EX P6, PT, R173, 0x1000000, PT, P6 ;  /* 0x01000000ad00780c */ /* 0x000fe20003fc6160 */
        /* <DEDUP_REMOVED lines=12> */
[----:B------:R-:W-:Y:S01]  /*4b80*/  F2FP.F16.F32.PACK_AB R105, R80, R81 ;  /* 0x000000515069723e */ /* 0x000fe200000000ff */
[----:B0-----:R-:W-:Y:S01]  /*4b90*/  IMAD.WIDE.U32 R80, R182, 0x10, R118 ;  /* 0x00000010b6507825 */ /* 0x001fe200078e0076 */
[----:B------:R-:W-:-:S03]  /*4ba0*/  F2FP.F16.F32.PACK_AB R107, R196, R195 ;  /* 0x000000c3c46b723e */ /* 0x000fc600000000ff */
[----:B------:R-:W-:Y:S01]  /*4bb0*/  FADD.FTZ R129, R142, -R129 ;  /* 0x800000818e817221 */ /* 0x000fe20000010000 */
[----:B------:R-:W-:Y:S01]  /*4bc0*/  F2FP.F16.F32.PACK_AB R106, R192, R194 ;  /* 0x000000c2c06a723e */ /* 0x000fe200000000ff */
[--C-:B------:R-:W-:Y:S01]  /*4bd0*/  IMAD.WIDE.U32 R114, R180, 0x20, R250.reuse ;  /* 0x00000020b4727825 */ /* 0x100fe200078e00fa */
[----:B------:R-:W-:Y:S02]  /*4be0*/  F2FP.F16.F32.PACK_AB R104, R186, R185 ;  /* 0x000000b9ba68723e */ /* 0x000fe400000000ff */
[C---:B------:R-:W-:Y:S02]  /*4bf0*/  IADD3 R123, PT, PT, R182.reuse, 0x20, RZ ;  /* 0x00000020b67b7810 */ /* 0x040fe40007ffe0ff */
[C---:B------:R-:W-:Y:S01]  /*4c00*/  IADD3 R125, PT, PT, R182.reuse, 0x40, RZ ;  /* 0x00000040b67d7810 */ /* 0x040fe20007ffe0ff */
[----:B------:R0:W-:Y:S01]  /*4c10*/  STG.E.128 desc[UR6][R80.64], R104 ;  /* 0x0000006850007986 */ /* 0x0001e2000c101d06 */
[----:B------:R-:W-:Y:S02]  /*4c20*/  IADD3 R117, PT, PT, R182, 0x60, RZ ;  /* 0x00000060b6757810 */ /* 0x000fe40007ffe0ff */
[----:B------:R-:W-:Y:S01]  /*4c30*/  F2FP.F16.F32.PACK_AB R111, R191, R190 ;  /* 0x000000bebf6f723e */ /* 0x000fe200000000ff */
[----:B------:R-:W-:Y:S01]  /*4c40*/  IMAD.WIDE.U32 R120, R125, 0x20, R250 ;  /* 0x000000207d787825 */ /* 0x000fe200078e00fa */
[----:B------:R-:W-:-:S02]  /*4c50*/  F2FP.F16.F32.PACK_AB R110, R189, R188 ;  /* 0x000000bcbd6e723e */ /* 0x000fc400000000ff */
[----:B------:R-:W-:Y:S01]  /*4c60*/  F2FP.F16.F32.PACK_AB R109, R187, R109 ;  /* 0x0000006dbb6d723e */ /* 0x000fe200000000ff */
[----:B------:R-:W-:Y:S01]  /*4c70*/  IMAD.WIDE.U32 R124, R125, 0x10, R118 ;  /* 0x000000107d7c7825 */ /* 0x000fe200078e0076 */
[----:B------:R-:W-:Y:S02]  /*4c80*/  F2FP.F16.F32.PACK_AB R108, R126, R108 ;  /* 0x0000006c7e6c723e */ /* 0x000fe400000000ff */
[----:B------:R-:W-:Y:S01]  /*4c90*/  LOP3.LUT P2, RZ, R167, 0xff00, RZ, 0xc0, !PT ;  /* 0x0000ff00a7ff7812 */ /* 0x000fe2000784c0ff */
[C---:B------:R-:W-:Y:S01]  /*4ca0*/  IMAD.WIDE.U32 R112, R117.reuse, 0x20, R250 ;  /* 0x0000002075707825 */ /* 0x040fe200078e00fa */
[C---:B------:R-:W-:Y:S02]  /*4cb0*/  LOP3.LUT P4, RZ, R166.reuse, 0xff, RZ, 0xc0, !PT ;  /* 0x000000ffa6ff7812 */ /* 0x040fe4000788c0ff */
[C---:B------:R-:W-:Y:S01]  /*4cc0*/  LOP3.LUT P1, RZ, R166.reuse, 0xff00, RZ, 0xc0, !PT ;  /* 0x0000ff00a6ff7812 */ /* 0x040fe2000782c0ff */
[----:B------:R-:W-:Y:S01]  /*4cd0*/  IMAD.WIDE.U32 R116, R117, 0x10, R118 ;  /* 0x0000001075747825 */ /* 0x000fe200078e0076 */
[----:B------:R-:W-:-:S02]  /*4ce0*/  LOP3.LUT P3, RZ, R166, 0xff0000, RZ, 0xc0, !PT ;  /* 0x00ff0000a6ff7812 */ /* 0x000fc4000786c0ff */
[----:B0-----:R-:W-:Y:S01]  /*4cf0*/  F2FP.F16.F32.PACK_AB R107, R198, R199 ;  /* 0x000000c7c66b723e */ /* 0x001fe200000000ff */
[----:B------:R-:W-:Y:S01]  /*4d00*/  IMAD.WIDE.U32 R80, R123, 0x20, R250 ;  /* 0x000000207b507825 */ /* 0x000fe200078e00fa */
[----:B------:R-:W-:Y:S02]  /*4d10*/  F2FP.F16.F32.PACK_AB R106, R193, R197 ;  /* 0x000000c5c16a723e */ /* 0x000fe400000000ff */
[----:B------:R-:W-:Y:S01]  /*4d20*/  F2FP.F16.F32.PACK_AB R105, R134, R135 ;  /* 0x000000878669723e */ /* 0x000fe200000000ff */
[--C-:B------:R-:W-:Y:S01]  /*4d30*/  IMAD.WIDE.U32 R122, R123, 0x10, R118.reuse ;  /* 0x000000107b7a7825 */ /* 0x100fe200078e0076 */
[----:B------:R-:W-:Y:S01]  /*4d40*/  F2FP.F16.F32.PACK_AB R104, R184, R183 ;  /* 0x000000b7b868723e */ /* 0x000fe200000000ff */
[----:B------:R-:W-:Y:S01]  /*4d50*/  STG.E.128 desc[UR6][R80.64], R100 ;  /* 0x0000006450007986 */ /* 0x000fe2000c101d06 */
[----:B------:R-:W-:Y:S01]  /*4d60*/  LOP3.LUT P6, RZ, R166, 0xff000000, RZ, 0xc0, !PT ;  /* 0xff000000a6ff7812 */ /* 0x000fe200078cc0ff */
[----:B------:R-:W-:Y:S01]  /*4d70*/  IMAD.WIDE.U32 R118, R180, 0x10, R118 ;  /* 0x00000010b4767825 */ /* 0x000fe200078e0076 */
[----:B------:R-:W-:Y:S01]  /*4d80*/  LOP3.LUT P5, RZ, R167, 0xff, RZ, 0xc0, !PT ;  /* 0x000000ffa7ff7812 */ /* 0x000fe200078ac0ff */
        /* <DEDUP_REMOVED lines=13> */
[----:B--2---:R-:W-:Y:S02]  /*4e60*/  F2FP.F16.F32.PACK_AB R91, R172, R143 ;  /* 0x0000008fac5b723e */ /* 0x004fe400000000ff */
[----:B------:R-:W-:Y:S02]  /*4e70*/  FSEL R98, R96, RZ, P2 ;  /* 0x000000ff60627208 */ /* 0x000fe40001000000 */
[----:B------:R-:W-:Y:S02]  /*4e80*/  FSEL R97, R95, RZ, P5 ;  /* 0x000000ff5f617208 */ /* 0x000fe40002800000 */
[----:B------:R-:W-:Y:S01]  /*4e90*/  F2FP.F16.F32.PACK_AB R90, R138, R139 ;  /* 0x0000008b8a5a723e */ /* 0x000fe200000000ff */
        /* <DEDUP_REMOVED lines=12> */
[----:B------:R-:W-:-:S02]  /*4f60*/  F2FP.F16.F32.PACK_AB R89, R136, R137 ;  /* 0x000000898859723e */ /* 0x000fc400000000ff */
[----:B------:R-:W-:Y:S02]  /*4f70*/  FSEL R93, R93, RZ, P3 ;  /* 0x000000ff5d5d7208 */ /* 0x000fe40001800000 */
[----:B------:R-:W-:Y:S02]  /*4f80*/  FSEL R96, R94, RZ, P6 ;  /* 0x000000ff5e607208 */ /* 0x000fe40003000000 */
[----:B------:R-:W-:Y:S02]  /*4f90*/  FSEL R92, R92, RZ, P4 ;  /* 0x000000ff5c5c7208 */ /* 0x000fe40002000000 */
[----:B------:R-:W-:Y:S02]  /*4fa0*/  FSEL R179, R179, RZ, P1 ;  /* 0x000000ffb3b37208 */ /* 0x000fe40000800000 */
[----:B------:R-:W-:Y:S02]  /*4fb0*/  F2FP.F16.F32.PACK_AB R88, R133, R132 ;  /* 0x000000848558723e */ /* 0x000fe400000000ff */
[----:B------:R-:W-:-:S02]  /*4fc0*/  F2FP.F16.F32.PACK_AB R95, R130, R131 ;  /* 0x00000083825f723e */ /* 0x000fc400000000ff */
        /* <DEDUP_REMOVED lines=8> */
.L_x_15645:
        /* <DEDUP_REMOVED lines=15> */
[----:B------:R-:W-:Y:S01]  /*5140*/  FMUL.FTZ R92, R92, R179 ;  /* 0x000000b35c5c7220 */ /* 0x000fe20000410000 */
[-CC-:B------:R-:W-:Y:S01]  /*5150*/  FFMA.FTZ R185, R185, R101.reuse, R218.reuse ;  /* 0x00000065b9b97223 */ /* 0x180fe200000100da */
[-CC-:B------:R-:W-:Y:S01]  /*5160*/  FFMA.FTZ R186, R186, R101.reuse, R218.reuse ;  /* 0x00000065baba7223 */ /* 0x180fe200000100da */
[-CC-:B------:R-:W-:Y:S01]  /*5170*/  FFMA.FTZ R188, R188, R101.reuse, R218.reuse ;  /* 0x00000065bcbc7223 */ /* 0x180fe200000100da */
[----:B------:R-:W-:Y:S01]  /*5180*/  FMUL.FTZ R92, R92, UR5 ;  /* 0x000000055c5c7c20 */ /* 0x000fe20008410000 */
[----:B------:R-:W-:Y:S01]  /*5190*/  FFMA.FTZ R84, R84, R101, R218 ;  /* 0x0000006554547223 */ /* 0x000fe200000100da */
[-C--:B------:R-:W-:Y:S01]  /*51a0*/  FMUL.FTZ R184, R184, R179.reuse ;  /* 0x000000b3b8b87220 */ /* 0x080fe20000410000 */
[----:B------:R-:W-:Y:S01]  /*51b0*/  FMUL.FTZ R85, R95, R179 ;  /* 0x000000b35f557220 */ /* 0x000fe20000410000 */
        /* <DEDUP_REMOVED lines=24> */
[----:B------:R-:W-:Y:S01]  /*5340*/  F2FP.F16.F32.PACK_AB R87, R85, R184 ;  /* 0x000000b85557723e */ /* 0x000fe200000000ff */
        /* <DEDUP_REMOVED lines=15> */
[----:B------:R-:W-:Y:S01]  /*5440*/  F2FP.F16.F32.PACK_AB R84, R84, R92 ;  /* 0x0000005c5454723e */ /* 0x000fe200000000ff */
[----:B------:R-:W-:Y:S06]  /*5450*/  BRA `(.L_x_15649) ;  /* 0x0000000000f47947 */ /* 0x000fec0003800000 */
.L_x_15648:
        /* <DEDUP_REMOVED lines=45> */
[----:B------:R-:W-:Y:S01]  /*5730*/  F2FP.F16.F32.PACK_AB R87, R85, R76 ;  /* 0x0000004c5557723e */ /* 0x000fe200000000ff */
[----:B------:R-:W-:Y:S01]  /*5740*/  FMUL.FTZ R76, R181, R187 ;  /* 0x000000bbb54c7220 */ /* 0x000fe20000410000 */
[----:B------:R-:W-:Y:S01]  /*5750*/  F2FP.F16.F32.PACK_AB R86, R84, R86 ;  /* 0x000000565456723e */ /* 0x000fe200000000ff */
        /* <DEDUP_REMOVED lines=12> */
[----:B------:R-:W-:-:S07]  /*5820*/  F2FP.F16.F32.PACK_AB R84, R84, R92 ;  /* 0x0000005c5454723e */ /* 0x000fce00000000ff */
.L_x_15649:
        /* <DEDUP_REMOVED lines=11> */
[----:B------:R-:W-:Y:S01]  /*58e0*/  ISETP.GE.U32.AND P2, PT, R90, RZ, PT ;  /* 0x000000ff5a00720c */ /* 0x000fe20003f46070 */
[----:B------:R-:W-:Y:S01]  /*58f0*/  FADD.FTZ R80, R98, -R77 ;  /* 0x8000004d62507221 */ /* 0x000fe20000010000 */
[----:B------:R-:W-:Y:S01]  /*5900*/  FFMA.FTZ R77, R106, R101, R218 ;  /* 0x000000656a4d7223 */ /* 0x000fe200000100da */
[----:B------:R-:W-:Y:S01]  /*5910*/  FADD.FTZ R76, R103, -R76 ;  /* 0x8000004c674c7221 */ /* 0x000fe20000010000 */
[----:B------:R-:W-:Y:S01]  /*5920*/  FADD.FTZ R100, R199, -R100 ;  /* 0x80000064c7647221 */ /* 0x000fe20000010000 */
[C---:B------:R-:W-:Y:S01]  /*5930*/  FMUL.FTZ R80, R181.reuse, R80 ;  /* 0x00000050b5507220 */ /* 0x040fe20000410000 */
[----:B------:R-:W-:Y:S01]  /*5940*/  FADD.FTZ R82, R102, -R77 ;  /* 0x8000004d66527221 */ /* 0x000fe20000010000 */
[----:B------:R-:W-:Y:S01]  /*5950*/  FMUL.FTZ R83, R181, R76 ;  /* 0x0000004cb5537220 */ /* 0x000fe20000410000 */
[----:B------:R-:W-:Y:S01]  /*5960*/  ISETP.GE.U32.AND.EX P2, PT, R91, 0x1000000, PT, P2 ;  /* 0x010000005b00780c */ /* 0x000fe20003f46120 */
[C---:B------:R-:W-:Y:S01]  /*5970*/  FMUL.FTZ R81, R181.reuse, R100 ;  /* 0x00000064b5517220 */ /* 0x040fe20000410000 */
[----:B------:R-:W-:Y:S01]  /*5980*/  FMUL.FTZ R82, R181, R82 ;  /* 0x00000052b5527220 */ /* 0x000fe20000410000 */
[----:B------:R-:W-:Y:S01]  /*5990*/  FMUL.FTZ R77, R83, R179 ;  /* 0x000000b3534d7220 */ /* 0x000fe20000410000 */
[----:B------:R-:W-:Y:S01]  /*59a0*/  LOP3.LUT P5, RZ, R91, 0xff, RZ, 0xc0, !PT ;  /* 0x000000ff5bff7812 */ /* 0x000fe200078ac0ff */
[--C-:B------:R-:W-:Y:S01]  /*59b0*/  FFMA.FTZ R193, R193, R101, R218.reuse ;  /* 0x00000065c1c17223 */ /* 0x100fe200000100da */
[-C--:B------:R-:W-:Y:S01]  /*59c0*/  FMUL.FTZ R76, R82, R179.reuse ;  /* 0x000000b3524c7220 */ /* 0x080fe20000410000 */
[----:B------:R-:W-:Y:S01]  /*59d0*/  FMUL.FTZ R77, R77, UR5 ;  /* 0x000000054d4d7c20 */ /* 0x000fe20008410000 */
[----:B------:R-:W-:Y:S01]  /*59e0*/  LOP3.LUT P6, RZ, R91, 0xff0000, RZ, 0xc0, !PT ;  /* 0x00ff00005bff7812 */ /* 0x000fe200078cc0ff */
[----:B------:R-:W-:Y:S01]  /*59f0*/  FADD.FTZ R78, R94, -R193 ;  /* 0x800000c15e4e7221 */ /* 0x000fe20000010000 */
[----:B0-----:R-:W-:Y:S01]  /*5a00*/  FMUL.FTZ R87, R76, UR5 ;  /* 0x000000054c577c20 */ /* 0x001fe20008410000 */
[----:B------:R-:W-:Y:S01]  /*5a10*/  FMUL.FTZ R76, R80, R179 ;  /* 0x000000b3504c7220 */ /* 0x000fe20000410000 */
[-CC-:B------:R-:W-:Y:S01]  /*5a20*/  FFMA.FTZ R99, R99, R101.reuse, R218.reuse ;  /* 0x0000006563637223 */ /* 0x180fe200000100da */
[-CC-:B------:R-:W-:Y:S01]  /*5a30*/  FFMA.FTZ R84, R97, R101.reuse, R218.reuse ;  /* 0x0000006561547223 */ /* 0x180fe200000100da */
[----:B------:R-:W-:Y:S01]  /*5a40*/  FFMA.FTZ R79, R96, R101, R218 ;  /* 0x00000065604f7223 */ /* 0x000fe200000100da */
[----:B------:R-:W-:Y:S01]  /*5a50*/  FMUL.FTZ R86, R76, UR5 ;  /* 0x000000054c567c20 */ /* 0x000fe20008410000 */
[----:B------:R-:W-:Y:S01]  /*5a60*/  FSEL R76, R77, RZ, P2 ;  /* 0x000000ff4d4c7208 */ /* 0x000fe20001000000 */
[----:B------:R-:W-:Y:S01]  /*5a70*/  FMUL.FTZ R77, R81, R179 ;  /* 0x000000b3514d7220 */ /* 0x000fe20000410000 */
[----:B------:R-:W-:Y:S01]  /*5a80*/  FSEL R87, R87, RZ, P6 ;  /* 0x000000ff57577208 */ /* 0x000fe20003000000 */
[----:B------:R-:W-:Y:S01]  /*5a90*/  FADD.FTZ R198, R198, -R99 ;  /* 0x80000063c6c67221 */ /* 0x000fe20000010000 */
[----:B------:R-:W-:Y:S01]  /*5aa0*/  FSEL R86, R86, RZ, P5 ;  /* 0x000000ff56567208 */ /* 0x000fe20002800000 */
[----:B------:R-:W-:Y:S01]  /*5ab0*/  FMUL.FTZ R77, R77, UR5 ;  /* 0x000000054d4d7c20 */ /* 0x000fe20008410000 */
[----:B------:R-:W-:Y:S01]  /*5ac0*/  LOP3.LUT P5, RZ, R91, 0xff00, RZ, 0xc0, !PT ;  /* 0x0000ff005bff7812 */ /* 0x000fe200078ac0ff */
[----:B------:R-:W-:Y:S01]  /*5ad0*/  FMUL.FTZ R78, R181, R78 ;  /* 0x0000004eb54e7220 */ /* 0x000fe20000410000 */
[----:B------:R-:W-:Y:S01]  /*5ae0*/  FADD.FTZ R84, R197, -R84 ;  /* 0x80000054c5547221 */ /* 0x000fe20000010000 */
[----:B------:R-:W-:Y:S01]  /*5af0*/  FADD.FTZ R196, R196, -R79 ;  /* 0x8000004fc4c47221 */ /* 0x000fe20000010000 */
[----:B------:R-:W-:Y:S01]  /*5b00*/  FSEL R77, R77, RZ, P5 ;  /* 0x000000ff4d4d7208 */ /* 0x000fe20002800000 */
[----:B------:R-:W-:Y:S01]  /*5b10*/  FMUL.FTZ R79, R181, R198 ;  /* 0x000000c6b54f7220 */ /* 0x000fe20000410000 */
[----:B------:R-:W-:Y:S01]  /*5b20*/  F2FP.F16.F32.PACK_AB R87, R76, R87 ;  /* 0x000000574c57723e */ /* 0x000fe200000000ff */
[-C--:B------:R-:W-:Y:S01]  /*5b30*/  FMUL.FTZ R85, R78, R179.reuse ;  /* 0x000000b34e557220 */ /* 0x080fe20000410000 */
[----:B------:R-:W-:Y:S01]  /*5b40*/  F2FP.F16.F32.PACK_AB R86, R77, R86 ;  /* 0x000000564d56723e */ /* 0x000fe200000000ff */
[C---:B------:R-:W-:Y:S01]  /*5b50*/  FMUL.FTZ R77, R181.reuse, R84 ;  /* 0x00000054b54d7220 */ /* 0x040fe20000410000 */
[----:B------:R-:W-:Y:S01]  /*5b60*/  FMUL.FTZ R76, R181, R196 ;  /* 0x000000c4b54c7220 */ /* 0x000fe20000410000 */
[C---:B------:R-:W-:Y:S01]  /*5b70*/  LOP3.LUT P3, RZ, R90.reuse, 0xff, RZ, 0xc0, !PT ;  /* 0x000000ff5aff7812 */ /* 0x040fe2000786c0ff */
[-C--:B------:R-:W-:Y:S01]  /*5b80*/  FMUL.FTZ R91, R79, R179.reuse ;  /* 0x000000b34f5b7220 */ /* 0x080fe20000410000 */
[----:B------:R-:W-:Y:S01]  /*5b90*/  LOP3.LUT P4, RZ, R90, 0xff00, RZ, 0xc0, !PT ;  /* 0x0000ff005aff7812 */ /* 0x000fe2000788c0ff */
        /* <DEDUP_REMOVED lines=12> */
[----:B------:R-:W-:Y:S02]  /*5c60*/  F2FP.F16.F32.PACK_AB R85, R93, R90 ;  /* 0x0000005a5d55723e */ /* 0x000fe400000000ff */
[----:B------:R-:W-:Y:S01]  /*5c70*/  F2FP.F16.F32.PACK_AB R84, R91, R84 ;  /* 0x000000545b54723e */ /* 0x000fe200000000ff */
[----:B------:R-:W-:Y:S06]  /*5c80*/  BRA `(.L_x_15651) ;  /* 0x0000000000f47947 */ /* 0x000fec0003800000 */
.L_x_15650:
[-CC-:B0-----:R-:W-:Y:S01]  /*5c90*/  FFMA.FTZ R85, R104, R101.reuse, R218.reuse ;  /* 0x0000006568557223 */ /* 0x181fe200000100da */
[----:B------:R-:W-:Y:S01]  /*5ca0*/  LOP3.LUT P2, RZ, R91, 0xff, RZ, 0xc0, !PT ;  /* 0x000000ff5bff7812 */ /* 0x000fe2000784c0ff */
[-CC-:B------:R-:W-:Y:S01]  /*5cb0*/  FFMA.FTZ R86, R107, R101.reuse, R218.reuse ;  /* 0x000000656b567223 */ /* 0x180fe200000100da */
[-CC-:B------:R-:W-:Y:S01]  /*5cc0*/  FFMA.FTZ R100, R100, R101.reuse, R218.reuse ;  /* 0x0000006564647223 */ /* 0x180fe200000100da */
[----:B------:R-:W-:Y:S01]  /*5cd0*/  FADD.FTZ R98, R98, -R85 ;  /* 0x8000005562627221 */ /* 0x000fe20000010000 */
[-C--:B------:R-:W-:Y:S01]  /*5ce0*/  FFMA.FTZ R85, R106, R101.reuse, R218 ;  /* 0x000000656a557223 */ /* 0x080fe200000100da */
[----:B------:R-:W-:Y:S01]  /*5cf0*/  FADD.FTZ R86, R103, -R86 ;  /* 0x8000005667567221 */ /* 0x000fe20000010000 */
[----:B------:R-:W-:Y:S01]  /*5d00*/  FFMA.FTZ R84, R97, R101, R218 ;  /* 0x0000006561547223 */ /* 0x000fe200000100da */
[----:B------:R-:W-:Y:S01]  /*5d10*/  FMUL.FTZ R98, R181, R98 ;  /* 0x00000062b5627220 */ /* 0x000fe20000410000 */
[----:B------:R-:W-:Y:S01]  /*5d20*/  FADD.FTZ R102, R102, -R85 ;  /* 0x8000005566667221 */ /* 0x000fe20000010000 */
[----:B------:R-:W-:Y:S01]  /*5d30*/  FADD.FTZ R100, R199, -R100 ;  /* 0x80000064c7647221 */ /* 0x000fe20000010000 */
[C---:B------:R-:W-:Y:S01]  /*5d40*/  LOP3.LUT P4, RZ, R91.reuse, 0xff00, RZ, 0xc0, !PT ;  /* 0x0000ff005bff7812 */ /* 0x040fe2000788c0ff */
[----:B------:R-:W-:Y:S01]  /*5d50*/  FMUL.FTZ R98, R98, R179 ;  /* 0x000000b362627220 */ /* 0x000fe20000410000 */
[----:B------:R-:W-:Y:S01]  /*5d60*/  LOP3.LUT P3, RZ, R91, 0xff0000, RZ, 0xc0, !PT ;  /* 0x00ff00005bff7812 */ /* 0x000fe2000786c0ff */
[-CC-:B------:R-:W-:Y:S01]  /*5d70*/  FFMA.FTZ R193, R193, R101.reuse, R218.reuse ;  /* 0x00000065c1c17223 */ /* 0x180fe200000100da */
[----:B------:R-:W-:Y:S01]  /*5d80*/  FFMA.FTZ R99, R99, R101, R218 ;  /* 0x0000006563637223 */ /* 0x000fe200000100da */
[----:B------:R-:W-:Y:S01]  /*5d90*/  FMUL.FTZ R85, R98, UR5 ;  /* 0x0000000562557c20 */ /* 0x000fe20008410000 */
[C---:B------:R-:W-:Y:S01]  /*5da0*/  FMUL.FTZ R102, R181.reuse, R102 ;  /* 0x00000066b5667220 */ /* 0x040fe20000410000 */
[----:B------:R-:W-:Y:S01]  /*5db0*/  FMUL.FTZ R86, R181, R86 ;  /* 0x00000056b5567220 */ /* 0x000fe20000410000 */
[----:B------:R-:W-:Y:S01]  /*5dc0*/  FADD.FTZ R84, R197, -R84 ;  /* 0x80000054c5547221 */ /* 0x000fe20000010000 */
[----:B------:R-:W-:Y:S01]  /*5dd0*/  FMUL.FTZ R100, R181, R100 ;  /* 0x00000064b5647220 */ /* 0x000fe20000410000 */
[----:B------:R-:W-:Y:S01]  /*5de0*/  FSEL R85, R85, RZ, P2 ;  /* 0x000000ff55557208 */ /* 0x000fe20001000000 */
[----:B------:R-:W-:Y:S01]  /*5df0*/  FADD.FTZ R94, R94, -R193 ;  /* 0x800000c15e5e7221 */ /* 0x000fe20000010000 */
[----:B------:R-:W-:Y:S01]  /*5e00*/  ISETP.GE.U32.AND P2, PT, R90, RZ, PT ;  /* 0x000000ff5a00720c */ /* 0x000fe20003f46070 */
[----:B------:R-:W-:Y:S01]  /*5e10*/  FADD.FTZ R198, R198, -R99 ;  /* 0x80000063c6c67221 */ /* 0x000fe20000010000 */
[-C--:B------:R-:W-:Y:S01]  /*5e20*/  FMUL.FTZ R102, R102, R179.reuse ;  /* 0x000000b366667220 */ /* 0x080fe20000410000 */
[----:B------:R-:W-:Y:S01]  /*5e30*/  FMUL.FTZ R86, R86, R179 ;  /* 0x000000b356567220 */ /* 0x000fe20000410000 */
[----:B------:R-:W-:Y:S01]  /*5e40*/  ISETP.GE.U32.AND.EX P2, PT, R91, 0x1000000, PT, P2 ;  /* 0x010000005b00780c */ /* 0x000fe20003f46120 */
[----:B------:R-:W-:Y:S01]  /*5e50*/  FFMA.FTZ R91, R96, R101, R218 ;  /* 0x00000065605b7223 */ /* 0x000fe200000100da */
[-C--:B------:R-:W-:Y:S01]  /*5e60*/  FMUL.FTZ R100, R100, R179.reuse ;  /* 0x000000b364647220 */ /* 0x080fe20000410000 */
[C---:B------:R-:W-:Y:S01]  /*5e70*/  FMUL.FTZ R84, R181.reuse, R84 ;  /* 0x00000054b5547220 */ /* 0x040fe20000410000 */
[C---:B------:R-:W-:Y:S01]  /*5e80*/  FMUL.FTZ R94, R181.reuse, R94 ;  /* 0x0000005eb55e7220 */ /* 0x040fe20000410000 */
[----:B------:R-:W-:Y:S01]  /*5e90*/  FADD.FTZ R196, R196, -R91 ;  /* 0x8000005bc4c47221 */ /* 0x000fe20000010000 */
[C---:B------:R-:W-:Y:S01]  /*5ea0*/  FMUL.FTZ R198, R181.reuse, R198 ;  /* 0x000000c6b5c67220 */ /* 0x040fe20000410000 */
[----:B------:R-:W-:Y:S01]  /*5eb0*/  FMUL.FTZ R87, R102, UR5 ;  /* 0x0000000566577c20 */ /* 0x000fe20008410000 */
[----:B------:R-:W-:Y:S01]  /*5ec0*/  FMUL.FTZ R86, R86, UR5 ;  /* 0x0000000556567c20 */ /* 0x000fe20008410000 */
[----:B------:R-:W-:Y:S01]  /*5ed0*/  FMUL.FTZ R196, R181, R196 ;  /* 0x000000c4b5c47220 */ /* 0x000fe20000410000 */
[----:B------:R-:W-:Y:S01]  /*5ee0*/  FMUL.FTZ R92, R100, UR5 ;  /* 0x00000005645c7c20 */ /* 0x000fe20008410000 */
        /* <DEDUP_REMOVED lines=8> */
[----:B------:R-:W-:Y:S01]  /*5f70*/  LOP3.LUT P6, RZ, R90, 0xff00, RZ, 0xc0, !PT ;  /* 0x0000ff005aff7812 */ /* 0x000fe200078cc0ff */
[----:B------:R-:W-:Y:S01]  /*5f80*/  FMUL.FTZ R198, R198, UR5 ;  /* 0x00000005c6c67c20 */ /* 0x000fe20008410000 */
[----:B------:R-:W-:Y:S01]  /*5f90*/  FSEL R92, R92, RZ, P4 ;  /* 0x000000ff5c5c7208 */ /* 0x000fe20002000000 */
[----:B------:R-:W-:Y:S01]  /*5fa0*/  FMUL.FTZ R196, R196, UR5 ;  /* 0x00000005c4c47c20 */ /* 0x000fe20008410000 */
[----:B------:R-:W-:-:S02]  /*5fb0*/  LOP3.LUT P5, RZ, R90, 0xff0000, RZ, 0xc0, !PT ;  /* 0x00ff00005aff7812 */ /* 0x000fc400078ac0ff */
[C---:B------:R-:W-:Y:S02]  /*5fc0*/  LOP3.LUT P4, RZ, R90.reuse, 0xff000000, RZ, 0xc0, !PT ;  /* 0xff0000005aff7812 */ /* 0x040fe4000788c0ff */
[----:B------:R-:W-:Y:S02]  /*5fd0*/  LOP3.LUT P3, RZ, R90, 0xff, RZ, 0xc0, !PT ;  /* 0x000000ff5aff7812 */ /* 0x000fe4000786c0ff */
[----:B------:R-:W-:Y:S02]  /*5fe0*/  F2FP.F16.F32.PACK_AB R87, R86, R87 ;  /* 0x000000575657723e */ /* 0x000fe400000000ff */
[----:B------:R-:W-:Y:S02]  /*5ff0*/  F2FP.F16.F32.PACK_AB R86, R92, R85 ;  /* 0x000000555c56723e */ /* 0x000fe400000000ff */
[----:B------:R-:W-:Y:S02]  /*6000*/  FSEL R91, R84, RZ, P6 ;  /* 0x000000ff545b7208 */ /* 0x000fe40003000000 */
[----:B------:R-:W-:-:S02]  /*6010*/  FSEL R85, R94, RZ, P5 ;  /* 0x000000ff5e557208 */ /* 0x000fc40002800000 */
[----:B------:R-:W-:Y:S02]  /*6020*/  FSEL R198, R198, RZ, P4 ;  /* 0x000000ffc6c67208 */ /* 0x000fe40002000000 */
[----:B------:R-:W-:Y:S02]  /*6030*/  FSEL R84, R196, RZ, P3 ;  /* 0x000000ffc4547208 */ /* 0x000fe40001800000 */
[----:B------:R-:W-:Y:S02]  /*6040*/  F2FP.F16.F32.PACK_AB R85, R198, R85 ;  /* 0x00000055c655723e */ /* 0x000fe400000000ff */
[----:B------:R-:W-:-:S07]  /*6050*/  F2FP.F16.F32.PACK_AB R84, R91, R84 ;  /* 0x000000545b54723e */ /* 0x000fce00000000ff */
.L_x_15651:
        /* <DEDUP_REMOVED lines=10> */
[----:B------:R-:W-:Y:S01]  /*6100*/  FFMA.FTZ R76, R115, R101, R218 ;  /* 0x00000065734c7223 */ /* 0x000fe200000100da */
        /* <DEDUP_REMOVED lines=16> */
[-CC-:B0-----:R-:W-:Y:S01]  /*6210*/  FFMA.FTZ R90, R109, R101.reuse, R218.reuse ;  /* 0x000000656d5a7223 */ /* 0x181fe200000100da */
[-CC-:B------:R-:W-:Y:S01]  /*6220*/  FFMA.FTZ R111, R111, R101.reuse, R218.reuse ;  /* 0x000000656f6f7223 */ /* 0x180fe200000100da */
[----:B------:R-:W-:Y:S01]  /*6230*/  FSEL R87, R77, RZ, P6 ;  /* 0x000000ff4d577208 */ /* 0x000fe20003000000 */
[-CC-:B------:R-:W-:Y:S01]  /*6240*/  FFMA.FTZ R77, R110, R101.reuse, R218.reuse ;  /* 0x000000656e4d7223 */ /* 0x180fe200000100da */
[----:B------:R-:W-:Y:S01]  /*6250*/  FSEL R86, R76, RZ, P5 ;  /* 0x000000ff4c567208 */ /* 0x000fe20002800000 */
[-CC-:B------:R-:W-:Y:S01]  /*6260*/  FFMA.FTZ R76, R113, R101.reuse, R218.reuse ;  /* 0x00000065714c7223 */ /* 0x180fe200000100da */
[----:B------:R-:W-:Y:S01]  /*6270*/  FFMA.FTZ R108, R108, R101, R218 ;  /* 0x000000656c6c7223 */ /* 0x000fe200000100da */
[----:B------:R-:W-:Y:S01]  /*6280*/  FSEL R84, R78, RZ, P2 ;  /* 0x000000ff4e547208 */ /* 0x000fe20001000000 */
        /* <DEDUP_REMOVED lines=33> */
[----:B------:R-:W-:Y:S01]  /*64a0*/  F2FP.F16.F32.PACK_AB R84, R89, R88 ;  /* 0x000000585954723e */ /* 0x000fe200000000ff */
[----:B------:R-:W-:Y:S06]  /*64b0*/  BRA `(.L_x_15653) ;  /* 0x0000000000f47947 */ /* 0x000fec0003800000 */
.L_x_15652:
[-CC-:B0-----:R-:W-:Y:S01]  /*64c0*/  FFMA.FTZ R84, R109, R101.reuse, R218.reuse ;  /* 0x000000656d547223 */ /* 0x181fe200000100da */
[-CC-:B------:R-:W-:Y:S01]  /*64d0*/  FFMA.FTZ R112, R112, R101.reuse, R218.reuse ;  /* 0x0000006570707223 */ /* 0x180fe200000100da */
[----:B------:R-:W-:Y:S01]  /*64e0*/  LOP3.LUT P2, RZ, R88, 0xff00, RZ, 0xc0, !PT ;  /* 0x0000ff0058ff7812 */ /* 0x000fe2000784c0ff */
        /* <DEDUP_REMOVED lines=8> */
[--C-:B------:R-:W-:Y:S01]  /*6570*/  FFMA.FTZ R111, R111, R101, R218.reuse ;  /* 0x000000656f6f7223 */ /* 0x100fe200000100da */
[-C--:B------:R-:W-:Y:S01]  /*6580*/  FMUL.FTZ R84, R84, R179.reuse ;  /* 0x000000b354547220 */ /* 0x080fe20000410000 */
[----:B------:R-:W-:Y:S01]  /*6590*/  FMUL.FTZ R112, R112, R179 ;  /* 0x000000b370707220 */ /* 0x000fe20000410000 */
[----:B------:R-:W-:Y:S01]  /*65a0*/  LOP3.LUT P4, RZ, R88, 0xff000000, RZ, 0xc0, !PT ;  /* 0xff00000058ff7812 */ /* 0x000fe2000788c0ff */
[-CC-:B------:R-:W-:Y:S01]  /*65b0*/  FFMA.FTZ R87, R114, R101.reuse, R218.reuse ;  /* 0x0000006572577223 */ /* 0x180fe200000100da */
[----:B------:R-:W-:Y:S01]  /*65c0*/  FMUL.FTZ R84, R84, UR5 ;  /* 0x0000000554547c20 */ /* 0x000fe20008410000 */
[----:B------:R-:W-:Y:S01]  /*65d0*/  FMUL.FTZ R86, R112, UR5 ;  /* 0x0000000570567c20 */ /* 0x000fe20008410000 */
[-CC-:B------:R-:W-:Y:S01]  /*65e0*/  FFMA.FTZ R90, R115, R101.reuse, R218.reuse ;  /* 0x00000065735a7223 */ /* 0x180fe200000100da */
[-C--:B------:R-:W-:Y:S01]  /*65f0*/  FFMA.FTZ R108, R108, R101.reuse, R218 ;  /* 0x000000656c6c7223 */ /* 0x080fe200000100da */
[----:B------:R-:W-:Y:S01]  /*6600*/  FMUL.FTZ R132, R181, R132 ;  /* 0x00000084b5847220 */ /* 0x000fe20000410000 */
[----:B------:R-:W-:Y:S01]  /*6610*/  FSEL R84, R84, RZ, P2 ;  /* 0x000000ff54547208 */ /* 0x000fe20001000000 */
[----:B------:R-:W-:Y:S01]  /*6620*/  FADD.FTZ R200, R200, -R111 ;  /* 0x8000006fc8c87221 */ /* 0x000fe20000010000 */
[----:B------:R-:W-:Y:S01]  /*6630*/  FSEL R86, R86, RZ, P3 ;  /* 0x000000ff56567208 */ /* 0x000fe20001800000 */
[----:B------:R-:W-:Y:S01]  /*6640*/  FADD.FTZ R134, R134, -R87 ;  /* 0x8000005786867221 */ /* 0x000fe20000010000 */
[C---:B------:R-:W-:Y:S01]  /*6650*/  ISETP.GE.U32.AND P2, PT, R88.reuse, RZ, PT ;  /* 0x000000ff5800720c */ /* 0x040fe20003f46070 */
[----:B------:R-:W-:Y:S01]  /*6660*/  FADD.FTZ R90, R135, -R90 ;  /* 0x8000005a875a7221 */ /* 0x000fe20000010000 */
[----:B------:R-:W-:Y:S01]  /*6670*/  LOP3.LUT P3, RZ, R88, 0xff, RZ, 0xc0, !PT ;  /* 0x000000ff58ff7812 */ /* 0x000fe2000786c0ff */
[----:B------:R-:W-:Y:S01]  /*6680*/  FFMA.FTZ R88, R113, R101, R218 ;  /* 0x0000006571587223 */ /* 0x000fe200000100da */
[----:B------:R-:W-:Y:S01]  /*6690*/  FADD.FTZ R108, R105, -R108 ;  /* 0x8000006c696c7221 */ /* 0x000fe20000010000 */
[-C--:B------:R-:W-:Y:S01]  /*66a0*/  FMUL.FTZ R132, R132, R179.reuse ;  /* 0x000000b384847220 */ /* 0x080fe20000410000 */
[----:B------:R-:W-:Y:S01]  /*66b0*/  FMUL.FTZ R200, R181, R200 ;  /* 0x000000c8b5c87220 */ /* 0x000fe20000410000 */
[----:B------:R-:W-:Y:S01]  /*66c0*/  FADD.FTZ R88, R201, -R88 ;  /* 0x80000058c9587221 */ /* 0x000fe20000010000 */
        /* <DEDUP_REMOVED lines=15> */
[----:B------:R-:W-:Y:S01]  /*67c0*/  FMUL.FTZ R108, R108, UR5 ;  /* 0x000000056c6c7c20 */ /* 0x000fe20008410000 */
[----:B------:R-:W-:-:S02]  /*67d0*/  LOP3.LUT P5, RZ, R89, 0xff00, RZ, 0xc0, !PT ;  /* 0x0000ff0059ff7812 */ /* 0x000fc400078ac0ff */
[C---:B------:R-:W-:Y:S02]  /*67e0*/  LOP3.LUT P6, RZ, R89.reuse, 0xff0000, RZ, 0xc0, !PT ;  /* 0x00ff000059ff7812 */ /* 0x040fe400078cc0ff */
[----:B------:R-:W-:Y:S02]  /*67f0*/  ISETP.GE.U32.AND.EX P2, PT, R89, 0x1000000, PT, P2 ;  /* 0x010000005900780c */ /* 0x000fe40003f46120 */
        /* <DEDUP_REMOVED lines=9> */
.L_x_15653:
        /* <DEDUP_REMOVED lines=10> */
[----:B0-----:R-:W-:Y:S01]  /*6930*/  FFMA.FTZ R76, R123, R101, R218 ;  /* 0x000000657b4c7223 */ /* 0x001fe200000100da */
        /* <DEDUP_REMOVED lines=16> */
[-CC-:B------:R-:W-:Y:S01]  /*6a40*/  FFMA.FTZ R121, R121, R101.reuse, R218.reuse ;  /* 0x0000006579797223 */ /* 0x180fe200000100da */
[-CC-:B------:R-:W-:Y:S01]  /*6a50*/  FFMA.FTZ R84, R117, R101.reuse, R218.reuse ;  /* 0x0000006575547223 */ /* 0x180fe200000100da */
[----:B------:R-:W-:Y:S01]  /*6a60*/  FSEL R92, R77, RZ, P6 ;  /* 0x000000ff4d5c7208 */ /* 0x000fe20003000000 */
[-CC-:B------:R-:W-:Y:S01]  /*6a70*/  FFMA.FTZ R79, R118, R101.reuse, R218.reuse ;  /* 0x00000065764f7223 */ /* 0x180fe200000100da */
        /* <DEDUP_REMOVED lines=39> */
.L_x_15654:
[-CC-:B0-----:R-:W-:Y:S01]  /*6cf0*/  FFMA.FTZ R84, R117, R101.reuse, R218.reuse ;  /* 0x0000006575547223 */ /* 0x181fe200000100da */
[----:B------:R-:W-:Y:S01]  /*6d00*/  LOP3.LUT P2, RZ, R172, 0xff00, RZ, 0xc0, !PT ;  /* 0x0000ff00acff7812 */ /* 0x000fe2000784c0ff */
[-CC-:B------:R-:W-:Y:S01]  /*6d10*/  FFMA.FTZ R85, R118, R101.reuse, R218.reuse ;  /* 0x0000006576557223 */ /* 0x180fe200000100da */
[-C--:B------:R-:W-:Y:S01]  /*6d20*/  FFMA.FTZ R120, R120, R101.reuse, R218 ;  /* 0x0000006578787223 */ /* 0x080fe200000100da */
[----:B------:R-:W-:Y:S01]  /*6d30*/  FADD.FTZ R84, R203, -R84 ;  /* 0x80000054cb547221 */ /* 0x000fe20000010000 */
[-C--:B------:R-:W-:Y:S01]  /*6d40*/  FFMA.FTZ R119, R119, R101.reuse, R218 ;  /* 0x0000006577777223 */ /* 0x080fe200000100da */
[----:B------:R-:W-:Y:S01]  /*6d50*/  FADD.FTZ R136, R136, -R85 ;  /* 0x8000005588887221 */ /* 0x000fe20000010000 */
[----:B------:R-:W-:Y:S01]  /*6d60*/  FADD.FTZ R120, R137, -R120 ;  /* 0x8000007889787221 */ /* 0x000fe20000010000 */
[----:B------:R-:W-:Y:S01]  /*6d70*/  FMUL.FTZ R84, R181, R84 ;  /* 0x00000054b5547220 */ /* 0x000fe20000410000 */
[-CC-:B------:R-:W-:Y:S01]  /*6d80*/  FFMA.FTZ R121, R121, R101.reuse, R218.reuse ;  /* 0x0000006579797223 */ /* 0x180fe200000100da */
[-CC-:B------:R-:W-:Y:S01]  /*6d90*/  FFMA.FTZ R122, R122, R101.reuse, R218.reuse ;  /* 0x000000657a7a7223 */ /* 0x180fe200000100da */
[----:B------:R-:W-:Y:S01]  /*6da0*/  FFMA.FTZ R85, R116, R101, R218 ;  /* 0x0000006574557223 */ /* 0x000fe200000100da */
[-C--:B------:R-:W-:Y:S01]  /*6db0*/  FMUL.FTZ R84, R84, R179.reuse ;  /* 0x000000b354547220 */ /* 0x080fe20000410000 */
[C---:B------:R-:W-:Y:S01]  /*6dc0*/  FMUL.FTZ R136, R181.reuse, R136 ;  /* 0x00000088b5887220 */ /* 0x040fe20000410000 */
[----:B------:R-:W-:Y:S01]  /*6dd0*/  FMUL.FTZ R120, R181, R120 ;  /* 0x00000078b5787220 */ /* 0x000fe20000410000 */
[----:B------:R-:W-:Y:S01]  /*6de0*/  FADD.FTZ R204, R204, -R119 ;  /* 0x80000077cccc7221 */ /* 0x000fe20000010000 */
[----:B------:R-:W-:Y:S01]  /*6df0*/  FMUL.FTZ R84, R84, UR5 ;  /* 0x0000000554547c20 */ /* 0x000fe20008410000 */
[----:B------:R-:W-:Y:S01]  /*6e00*/  FADD.FTZ R138, R138, -R121 ;  /* 0x800000798a8a7221 */ /* 0x000fe20000010000 */
[----:B------:R-:W-:Y:S01]  /*6e10*/  FADD.FTZ R122, R205, -R122 ;  /* 0x8000007acd7a7221 */ /* 0x000fe20000010000 */
[----:B------:R-:W-:Y:S01]  /*6e20*/  FADD.FTZ R202, R202, -R85 ;  /* 0x80000055caca7221 */ /* 0x000fe20000010000 */
[----:B------:R-:W-:Y:S01]  /*6e30*/  FMUL.FTZ R136, R136, R179 ;  /* 0x000000b388887220 */ /* 0x000fe20000410000 */
[----:B------:R-:W-:Y:S01]  /*6e40*/  FSEL R89, R84, RZ, P2 ;  /* 0x000000ff54597208 */ /* 0x000fe20001000000 */
[----:B------:R-:W-:Y:S01]  /*6e50*/  FFMA.FTZ R84, R123, R101, R218 ;  /* 0x000000657b547223 */ /* 0x000fe200000100da */
[-C--:B------:R-:W-:Y:S01]  /*6e60*/  FMUL.FTZ R120, R120, R179.reuse ;  /* 0x000000b378787220 */ /* 0x080fe20000410000 */
[C---:B------:R-:W-:Y:S01]  /*6e70*/  FMUL.FTZ R204, R181.reuse, R204 ;  /* 0x000000ccb5cc7220 */ /* 0x040fe20000410000 */
[----:B------:R-:W-:Y:S01]  /*6e80*/  FMUL.FTZ R138, R181, R138 ;  /* 0x0000008ab58a7220 */ /* 0x000fe20000410000 */
[----:B------:R-:W-:Y:S01]  /*6e90*/  FADD.FTZ R84, R139, -R84 ;  /* 0x800000548b547221 */ /* 0x000fe20000010000 */
[C---:B------:R-:W-:Y:S01]  /*6ea0*/  FMUL.FTZ R122, R181.reuse, R122 ;  /* 0x0000007ab57a7220 */ /* 0x040fe20000410000 */
[C---:B------:R-:W-:Y:S01]  /*6eb0*/  FMUL.FTZ R202, R181.reuse, R202 ;  /* 0x000000cab5ca7220 */ /* 0x040fe20000410000 */
[----:B------:R-:W-:Y:S01]  /*6ec0*/  FMUL.FTZ R136, R136, UR5 ;  /* 0x0000000588887c20 */ /* 0x000fe20008410000 */
[----:B------:R-:W-:Y:S01]  /*6ed0*/  FMUL.FTZ R84, R181, R84 ;  /* 0x00000054b5547220 */ /* 0x000fe20000410000 */
[----:B------:R-:W-:Y:S01]  /*6ee0*/  FMUL.FTZ R120, R120, UR5 ;  /* 0x0000000578787c20 */ /* 0x000fe20008410000 */
[----:B------:R-:W-:Y:S01]  /*6ef0*/  LOP3.LUT P6, RZ, R172, 0xff0000, RZ, 0xc0, !PT ;  /* 0x00ff0000acff7812 */ /* 0x000fe200078cc0ff */
[-C--:B------:R-:W-:Y:S01]  /*6f00*/  FMUL.FTZ R204, R204, R179.reuse ;  /* 0x000000b3cccc7220 */ /* 0x080fe20000410000 */
[-C--:B------:R-:W-:Y:S01]  /*6f10*/  FMUL.FTZ R84, R84, R179.reuse ;  /* 0x000000b354547220 */ /* 0x080fe20000410000 */
[C---:B------:R-:W-:Y:S01]  /*6f20*/  LOP3.LUT P3, RZ, R173.reuse, 0xff, RZ, 0xc0, !PT ;  /* 0x000000ffadff7812 */ /* 0x040fe2000786c0ff */
[-C--:B------:R-:W-:Y:S01]  /*6f30*/  FMUL.FTZ R122, R122, R179.reuse ;  /* 0x000000b37a7a7220 */ /* 0x080fe20000410000 */
[----:B------:R-:W-:Y:S01]  /*6f40*/  ISETP.GE.U32.AND P2, PT, R172, RZ, PT ;  /* 0x000000ffac00720c */ /* 0x000fe20003f46070 */
[-C--:B------:R-:W-:Y:S01]  /*6f50*/  FMUL.FTZ R138, R138, R179.reuse ;  /* 0x000000b38a8a7220 */ /* 0x080fe20000410000 */
[----:B------:R-:W-:Y:S01]  /*6f60*/  FMUL.FTZ R202, R202, R179 ;  /* 0x000000b3caca7220 */ /* 0x000fe20000410000 */
[----:B------:R-:W-:Y:S01]  /*6f70*/  FMUL.FTZ R84, R84, UR5 ;  /* 0x0000000554547c20 */ /* 0x000fe20008410000 */
[----:B------:R-:W-:Y:S01]  /*6f80*/  FSEL R136, R136, RZ, P6 ;  /* 0x000000ff88887208 */ /* 0x000fe20003000000 */
[----:B------:R-:W-:Y:S01]  /*6f90*/  FMUL.FTZ R122, R122, UR5 ;  /* 0x000000057a7a7c20 */ /* 0x000fe20008410000 */
[----:B------:R-:W-:Y:S01]  /*6fa0*/  FSEL R86, R120, RZ, P3 ;  /* 0x000000ff78567208 */ /* 0x000fe20001800000 */
[----:B------:R-:W-:Y:S01]  /*6fb0*/  FMUL.FTZ R138, R138, UR5 ;  /* 0x000000058a8a7c20 */ /* 0x000fe20008410000 */
[----:B------:R-:W-:Y:S01]  /*6fc0*/  ISETP.GE.U32.AND.EX P2, PT, R173, 0x1000000, PT, P2 ;  /* 0x01000000ad00780c */ /* 0x000fe20003f46120 */
        /* <DEDUP_REMOVED lines=15> */
.L_x_15655:
        /* <DEDUP_REMOVED lines=19> */
[--C-:B------:R-:W-:Y:S01]  /*71f0*/  FFMA.FTZ R125, R125, R101, R218.reuse ;  /* 0x000000657d7d7223 */ /* 0x100fe200000100da */
[-C--:B------:R-:W-:Y:S01]  /*7200*/  FMUL.FTZ R76, R80, R179.reuse ;  /* 0x000000b3504c7220 */ /* 0x080fe20000410000 */
[-C--:B------:R-:W-:Y:S01]  /*7210*/  FMUL.FTZ R78, R83, R179.reuse ;  /* 0x000000b3534e7220 */ /* 0x080fe20000410000 */
[----:B------:R-:W-:Y:S01]  /*7220*/  FMUL.FTZ R77, R82, R179 ;  /* 0x000000b3524d7220 */ /* 0x000fe20000410000 */
[-CC-:B------:R-:W-:Y:S01]  /*7230*/  FFMA.FTZ R126, R126, R101.reuse, R218.reuse ;  /* 0x000000657e7e7223 */ /* 0x180fe200000100da */
[----:B------:R-:W-:Y:S01]  /*7240*/  FMUL.FTZ R76, R76, UR5 ;  /* 0x000000054c4c7c20 */ /* 0x000fe20008410000 */
[-CC-:B------:R-:W-:Y:S01]  /*7250*/  FFMA.FTZ R129, R129, R101.reuse, R218.reuse ;  /* 0x0000006581817223 */ /* 0x180fe200000100da */
[----:B------:R-:W-:Y:S01]  /*7260*/  FMUL.FTZ R78, R78, UR5 ;  /* 0x000000054e4e7c20 */ /* 0x000fe20008410000 */
[----:B------:R-:W-:Y:S01]  /*7270*/  FMUL.FTZ R77, R77, UR5 ;  /* 0x000000054d4d7c20 */ /* 0x000fe20008410000 */
[----:B------:R-:W-:Y:S01]  /*7280*/  ISETP.GE.U32.AND.EX P2, PT, R167, 0x1000000, PT, P2 ;  /* 0x01000000a700780c */ /* 0x000fe20003f46120 */
[----:B------:R-:W-:Y:S01]  /*7290*/  FADD.FTZ R140, R140, -R125 ;  /* 0x8000007d8c8c7221 */ /* 0x000fe20000010000 */
[----:B------:R-:W-:Y:S01]  /*72a0*/  FSEL R90, R76, RZ, P5 ;  /* 0x000000ff4c5a7208 */ /* 0x000fe20002800000 */
[-CC-:B------:R-:W-:Y:S01]  /*72b0*/  FFMA.FTZ R76, R127, R101.reuse, R218.reuse ;  /* 0x000000657f4c7223 */ /* 0x180fe200000100da */
        /* <DEDUP_REMOVED lines=38> */
.L_x_15656:
[-CC-:B------:R-:W-:Y:S01]  /*7520*/  FFMA.FTZ R125, R125, R101.reuse, R218.reuse ;  /* 0x000000657d7d7223 */ /* 0x180fe200000100da */
[-CC-:B------:R-:W-:Y:S01]  /*7530*/  FFMA.FTZ R126, R126, R101.reuse, R218.reuse ;  /* 0x000000657e7e7223 */ /* 0x180fe200000100da */
[-CC-:B0-----:R-:W-:Y:S01]  /*7540*/  FFMA.FTZ R85, R128, R101.reuse, R218.reuse ;  /* 0x0000006580557223 */ /* 0x181fe200000100da */
[-CC-:B------:R-:W-:Y:S01]  /*7550*/  FFMA.FTZ R88, R131, R101.reuse, R218.reuse ;  /* 0x0000006583587223 */ /* 0x180fe200000100da */
[----:B------:R-:W-:Y:S01]  /*7560*/  FADD.FTZ R140, R140, -R125 ;  /* 0x8000007d8c8c7221 */ /* 0x000fe20000010000 */
[-CC-:B------:R-:W-:Y:S01]  /*7570*/  FFMA.FTZ R84, R127, R101.reuse, R218.reuse ;  /* 0x000000657f547223 */ /* 0x180fe200000100da */
[-CC-:B------:R-:W-:Y:S01]  /*7580*/  FFMA.FTZ R129, R129, R101.reuse, R218.reuse ;  /* 0x0000006581817223 */ /* 0x180fe200000100da */
[-C--:B------:R-:W-:Y:S01]  /*7590*/  FFMA.FTZ R130, R130, R101.reuse, R218 ;  /* 0x0000006582827223 */ /* 0x080fe200000100da */
[----:B------:R-:W-:Y:S01]  /*75a0*/  FMUL.FTZ R140, R181, R140 ;  /* 0x0000008cb58c7220 */ /* 0x000fe20000410000 */
[----:B------:R-:W-:Y:S01]  /*75b0*/  FADD.FTZ R126, R207, -R126 ;  /* 0x8000007ecf7e7221 */ /* 0x000fe20000010000 */
[----:B------:R-:W-:Y:S01]  /*75c0*/  FADD.FTZ R208, R208, -R85 ;  /* 0x80000055d0d07221 */ /* 0x000fe20000010000 */
[----:B------:R-:W-:Y:S01]  /*75d0*/  FFMA.FTZ R101, R124, R101, R218 ;  /* 0x000000657c657223 */ /* 0x000fe200000100da */
[-C--:B------:R-:W-:Y:S01]  /*75e0*/  FMUL.FTZ R140, R140, R179.reuse ;  /* 0x000000b38c8c7220 */ /* 0x080fe20000410000 */
[----:B------:R-:W-:Y:S01]  /*75f0*/  FADD.FTZ R88, R143, -R88 ;  /* 0x800000588f587221 */ /* 0x000fe20000010000 */
[C---:B------:R-:W-:Y:S01]  /*7600*/  FMUL.FTZ R126, R181.reuse, R126 ;  /* 0x0000007eb57e7220 */ /* 0x040fe20000410000 */
[----:B------:R-:W-:Y:S01]  /*7610*/  FMUL.FTZ R208, R181, R208 ;  /* 0x000000d0b5d07220 */ /* 0x000fe20000410000 */
[----:B------:R-:W-:Y:S01]  /*7620*/  FADD.FTZ R84, R141, -R84 ;  /* 0x800000548d547221 */ /* 0x000fe20000010000 */
[----:B------:R-:W-:Y:S01]  /*7630*/  FADD.FTZ R142, R142, -R129 ;  /* 0x800000818e8e7221 */ /* 0x000fe20000010000 */
[----:B------:R-:W-:Y:S01]  /*7640*/  FADD.FTZ R130, R209, -R130 ;  /* 0x80000082d1827221 */ /* 0x000fe20000010000 */
[----:B------:R-:W-:Y:S01]  /*7650*/  FADD.FTZ R206, R206, -R101 ;  /* 0x80000065cece7221 */ /* 0x000fe20000010000 */
[----:B------:R-:W-:Y:S01]  /*7660*/  FMUL.FTZ R140, R140, UR5 ;  /* 0x000000058c8c7c20 */ /* 0x000fe20008410000 */
[----:B------:R-:W-:Y:S01]  /*7670*/  LOP3.LUT P2, RZ, R166, 0xff00, RZ, 0xc0, !PT ;  /* 0x0000ff00a6ff7812 */ /* 0x000fe2000784c0ff */
[C---:B------:R-:W-:Y:S01]  /*7680*/  FMUL.FTZ R88, R181.reuse, R88 ;  /* 0x00000058b5587220 */ /* 0x040fe20000410000 */
[-C--:B------:R-:W-:Y:S01]  /*7690*/  FMUL.FTZ R126, R126, R179.reuse ;  /* 0x000000b37e7e7220 */ /* 0x080fe20000410000 */
[-C--:B------:R-:W-:Y:S01]  /*76a0*/  FMUL.FTZ R208, R208, R179.reuse ;  /* 0x000000b3d0d07220 */ /* 0x080fe20000410000 */
[C---:B------:R-:W-:Y:S01]  /*76b0*/  FMUL.FTZ R84, R181.reuse, R84 ;  /* 0x00000054b5547220 */ /* 0x040fe20000410000 */
[C---:B------:R-:W-:Y:S01]  /*76c0*/  FMUL.FTZ R142, R181.reuse, R142 ;  /* 0x0000008eb58e7220 */ /* 0x040fe20000410000 */
[C---:B------:R-:W-:Y:S01]  /*76d0*/  FMUL.FTZ R130, R181.reuse, R130 ;  /* 0x00000082b5827220 */ /* 0x040fe20000410000 */
[----:B------:R-:W-:Y:S01]  /*76e0*/  FMUL.FTZ R206, R181, R206 ;  /* 0x000000ceb5ce7220 */ /* 0x000fe20000410000 */
[----:B------:R-:W-:Y:S01]  /*76f0*/  FSEL R89, R140, RZ, P2 ;  /* 0x000000ff8c597208 */ /* 0x000fe20001000000 */
[-C--:B------:R-:W-:Y:S01]  /*7700*/  FMUL.FTZ R88, R88, R179.reuse ;  /* 0x000000b358587220 */ /* 0x080fe20000410000 */
[----:B------:R-:W-:Y:S01]  /*7710*/  FMUL.FTZ R126, R126, UR5 ;  /* 0x000000057e7e7c20 */ /* 0x000fe20008410000 */
[----:B------:R-:W-:Y:S01]  /*7720*/  FMUL.FTZ R208, R208, UR5 ;  /* 0x00000005d0d07c20 */ /* 0x000fe20008410000 */
[----:B------:R-:W-:Y:S01]  /*7730*/  ISETP.GE.U32.AND P2, PT, R166, RZ, PT ;  /* 0x000000ffa600720c */ /* 0x000fe20003f46070 */
[-C--:B------:R-:W-:Y:S01]  /*7740*/  FMUL.FTZ R84, R84, R179.reuse ;  /* 0x000000b354547220 */ /* 0x080fe20000410000 */
[----:B------:R-:W-:Y:S01]  /*7750*/  LOP3.LUT P6, RZ, R166, 0xff0000, RZ, 0xc0, !PT ;  /* 0x00ff0000a6ff7812 */ /* 0x000fe200078cc0ff */
[-C--:B------:R-:W-:Y:S01]  /*7760*/  FMUL.FTZ R130, R130, R179.reuse ;  /* 0x000000b382827220 */ /* 0x080fe20000410000 */
[C---:B------:R-:W-:Y:S01]  /*7770*/  LOP3.LUT P3, RZ, R167.reuse, 0xff, RZ, 0xc0, !PT ;  /* 0x000000ffa7ff7812 */ /* 0x040fe2000786c0ff */
[-C--:B------:R-:W-:Y:S01]  /*7780*/  FMUL.FTZ R142, R142, R179.reuse ;  /* 0x000000b38e8e7220 */ /* 0x080fe20000410000 */
[----:B------:R-:W-:Y:S01]  /*7790*/  FMUL.FTZ R206, R206, R179 ;  /* 0x000000b3cece7220 */ /* 0x000fe20000410000 */
[----:B------:R-:W-:Y:S01]  /*77a0*/  FMUL.FTZ R88, R88, UR5 ;  /* 0x0000000558587c20 */ /* 0x000fe20008410000 */
[C---:B------:R-:W-:Y:S01]  /*77b0*/  ISETP.GE.U32.AND.EX P2, PT, R167.reuse, 0x1000000, PT, P2 ;  /* 0x01000000a700780c */ /* 0x040fe20003f46120 */
[----:B------:R-:W-:Y:S01]  /*77c0*/  FMUL.FTZ R84, R84, UR5 ;  /* 0x0000000554547c20 */ /* 0x000fe20008410000 */
[----:B------:R-:W-:Y:S01]  /*77d0*/  LOP3.LUT P4, RZ, R166, 0xff000000, RZ, 0xc0, !PT ;  /* 0xff000000a6ff7812 */ /* 0x000fe2000788c0ff */
[----:B------:R-:W-:Y:S01]  /*77e0*/  FMUL.FTZ R130, R130, UR5 ;  /* 0x0000000582827c20 */ /* 0x000fe20008410000 */
[----:B------:R-:W-:Y:S01]  /*77f0*/  FSEL R85, R126, RZ, P6 ;  /* 0x000000ff7e557208 */ /* 0x000fe20003000000 */
        /* <DEDUP_REMOVED lines=15> */
.L_x_15657:
[----:B------:R-:W0:Y:S02]  /*78f0*/  @P1 LDC.64 R88, c[0x0][0x478] ;  /* 0x00011e00ff581b82 */ /* 0x000e240000000a00 */
[----:B0-----:R-:W-:-:S04]  /*7900*/  @P1 IMAD.WIDE.U32 R88, R180, 0x20, R88 ;  /* 0x00000020b4581825 */ /* 0x001fc800078e0058 */
[----:B------:R-:W-:Y:S01]  /*7910*/  IMAD.WIDE.U32 R180, R180, 0x10, R184 ;  /* 0x00000010b4b47825 */ /* 0x000fe200078e00b8 */
[----:B------:R0:W-:Y:S04]  /*7920*/  @P1 STG.E.128 desc[UR6][R88.64], R76 ;  /* 0x0000004c58001986 */ /* 0x0001e8000c101d06 */
[----:B------:R0:W-:Y:S04]  /*7930*/  @P1 STG.E.128 desc[UR6][R88.64+0x10], R80 ;  /* 0x0000105058001986 */ /* 0x0001e8000c101d06 */
[----:B------:R0:W-:Y:S02]  /*7940*/  STG.E.128 desc[UR6][R180.64], R84 ;  /* 0x00000054b4007986 */ /* 0x0001e4000c101d06 */
.L_x_15647:
[----:B01-3--:R-:W0:Y:S02]  /*7950*/  LDC.64 R84, c[0x0][0x380] ;  /* 0x0000e000ff547b82 */ /* 0x00be240000000a00 */
[----:B0-----:R-:W-:-:S04]  /*7960*/  LEA R9, R84, R9, 0x2 ;  /* 0x0000000954097211 */ /* 0x001fc800078e10ff */
[----:B------:R-:W-:-:S13]  /*7970*/  ISETP.GE.AND P1, PT, R9, R85, PT ;  /* 0x000000550900720c */ /* 0x000fda0003f26270 */
[----:B------:R-:W-:Y:S05]  /*7980*/  @!P1 BRA `(.L_x_15658) ;  /* 0xffffff90004c9947 */ /* 0x000fea000383ffff */
[----:B------:R-:W-:Y:S05]  /*7990*/  BSYNC B1 ;  /* 0x0000000000017941 */ /* 0x000fea0003800000 */
.L_x_15643:
        /* <DEDUP_REMOVED lines=62> */
[----:B------:R-:W-:-:S07]  /*7d80*/  MOV R7, R8 ;  /* 0x0000000800077202 */ /* 0x000fce0000000f00 */
.L_x_15642:
[----:B------:R-:W-:Y:S05]  /*7d90*/  BSYNC B0 ;  /* 0x0000000000007941 */ /* 0x000fea0003800000 */
.L_x_15641:
        /* <DEDUP_REMOVED lines=225> */
.L_x_15644:
        /* <DEDUP_REMOVED lines=8> */
.L_x_15660:
[----:B------:R-:W-:Y:S05]  /*8c30*/  BSYNC B2 ;  /* 0x0000000000027941 */ /* 0x000fea0003800000 */
.L_x_15659:
        /* <DEDUP_REMOVED lines=8> */
.L_x_15661:
[----:B------:R-:W-:Y:S01]  /*8cc0*/  MOV R252, R85 ;  /* 0x0000005500fc7202 */ /* 0x000fe20000000f00 */
[----:B------:R-:W-:Y:S02]  /*8cd0*/  HFMA2 R251, -RZ, RZ, 0, 1.1920928955078125e-07 ;  /* 0x00000002fffb7431 */ /* 0x000fe400000001ff */
[----:B------:R-:W-:Y:S01]  /*8ce0*/  FADD.FTZ R101, R101, R237 ;  /* 0x000000ed65657221 */ /* 0x000fe20000010000 */
[----:B------:R-:W-:-:S07]  /*8cf0*/  MOV R237, 0xffffffff ;  /* 0xffffffff00ed7802 */ /* 0x000fce0000000f00 */
[----:B------:R-:W-:Y:S05]  /*8d00*/  WARPSYNC.COLLECTIVE R237, `(.L_x_15662) ;  /* 0x00000000ed087348 */ /* 0x000fea0003c00000 */
[----:B------:R0:W1:Y:S02]  /*8d10*/  SHFL.BFLY P3, R237, R252, R251, R250 ;  /* 0x0c0000fbfced7389 */ /* 0x00006400000600fa */
[----:B01----:R-:W-:Y:S05]  /*8d20*/  ENDCOLLECTIVE ;  /* 0x000000000000791b */ /* 0x003fea0003800000 */
.L_x_15662:
[----:B------:R-:W-:Y:S01]  /*8d30*/  MOV R252, R101 ;  /* 0x0000006500fc7202 */ /* 0x000fe20000000f00 */
[----:B------:R-:W-:Y:S01]  /*8d40*/  FADD.FTZ R85, R85, R237 ;  /* 0x000000ed55557221 */ /* 0x000fe20000010000 */
[----:B------:R-:W-:-:S07]  /*8d50*/  MOV R237, 0xffffffff ;  /* 0xffffffff00ed7802 */ /* 0x000fce0000000f00 */
[----:B------:R-:W-:Y:S05]  /*8d60*/  WARPSYNC.COLLECTIVE R237, `(.L_x_15663) ;  /* 0x00000000ed087348 */ /* 0x000fea0003c00000 */
[----:B------:R0:W1:Y:S02]  /*8d70*/  SHFL.BFLY P3, R237, R252, R251, R250 ;  /* 0x0c0000fbfced7389 */ /* 0x00006400000600fa */
[----:B01----:R-:W-:Y:S05]  /*8d80*/  ENDCOLLECTIVE ;  /* 0x000000000000791b */ /* 0x003fea0003800000 */
.L_x_15663:
[----:B------:R-:W-:Y:S01]  /*8d90*/  MOV R252, R85 ;  /* 0x0000005500fc7202 */ /* 0x000fe20000000f00 */
[----:B------:R-:W-:Y:S02]  /*8da0*/  HFMA2 R251, -RZ, RZ, 0, 2.384185791015625e-07 ;  /* 0x00000004fffb7431 */ /* 0x000fe400000001ff */
[----:B------:R-:W-:Y:S01]  /*8db0*/  FADD.FTZ R101, R101, R237 ;  /* 0x000000ed65657221 */ /* 0x000fe20000010000 */
[----:B------:R-:W-:-:S07]  /*8dc0*/  MOV R237, 0xffffffff ;  /* 0xffffffff00ed7802 */ /* 0x000fce0000000f00 */
[----:B------:R-:W-:Y:S05]  /*8dd0*/  WARPSYNC.COLLECTIVE R237, `(.L_x_15664) ;  /* 0x00000000ed087348 */ /* 0x000fea0003c00000 */
[----:B------:R0:W1:Y:S02]  /*8de0*/  SHFL.BFLY P3, R237, R252, R251, R250 ;  /* 0x0c0000fbfced7389 */ /* 0x00006400000600fa */
[----:B01----:R-:W-:Y:S05]  /*8df0*/  ENDCOLLECTIVE ;  /* 0x000000000000791b */ /* 0x003fea0003800000 */
.L_x_15664:
[----:B------:R-:W-:Y:S01]  /*8e00*/  MOV R252, R101 ;  /* 0x0000006500fc7202 */ /* 0x000fe20000000f00 */
[----:B------:R-:W-:Y:S01]  /*8e10*/  FADD.FTZ R85, R85, R237 ;  /* 0x000000ed55557221 */ /* 0x000fe20000010000 */
[----:B------:R-:W-:-:S07]  /*8e20*/  MOV R237, 0xffffffff ;  /* 0xffffffff00ed7802 */ /* 0x000fce0000000f00 */
[----:B------:R-:W-:Y:S05]  /*8e30*/  WARPSYNC.COLLECTIVE R237, `(.L_x_15665) ;  /* 0x00000000ed087348 */ /* 0x000fea0003c00000 */
[----:B------:R0:W1:Y:S02]  /*8e40*/  SHFL.BFLY P3, R237, R252, R251, R250 ;  /* 0x0c0000fbfced7389 */ /* 0x00006400000600fa */
[----:B01----:R-:W-:Y:S05]  /*8e50*/  ENDCOLLECTIVE ;  /* 0x000000000000791b */ /* 0x003fea0003800000 */
.L_x_15665:
[----:B------:R-:W-:Y:S01]  /*8e60*/  MOV R252, R85 ;  /* 0x0000005500fc7202 */ /* 0x000fe20000000f00 */
[----:B------:R-:W-:Y:S02]  /*8e70*/  HFMA2 R251, -RZ, RZ, 0, 4.76837158203125e-07 ;  /* 0x00000008fffb7431 */ /* 0x000fe400000001ff */
[----:B------:R-:W-:Y:S01]  /*8e80*/  FADD.FTZ R101, R101, R237 ;  /* 0x000000ed65657221 */ /* 0x000fe20000010000 */
[----:B------:R-:W-:-:S07]  /*8e90*/  MOV R237, 0xffffffff ;  /* 0xffffffff00ed7802 */ /* 0x000fce0000000f00 */
[----:B------:R-:W-:Y:S05]  /*8ea0*/  WARPSYNC.COLLECTIVE R237, `(.L_x_15666) ;  /* 0x00000000ed087348 */ /* 0x000fea0003c00000 */
[----:B------:R0:W1:Y:S02]  /*8eb0*/  SHFL.BFLY P3, R237, R252, R251, R250 ;  /* 0x0c0000fbfced7389 */ /* 0x00006400000600fa */
[----:B01----:R-:W-:Y:S05]  /*8ec0*/  ENDCOLLECTIVE ;  /* 0x000000000000791b */ /* 0x003fea0003800000 */
.L_x_15666:
[----:B------:R-:W-:Y:S01]  /*8ed0*/  MOV R252, R101 ;  /* 0x0000006500fc7202 */ /* 0x000fe20000000f00 */
[----:B------:R-:W-:Y:S01]  /*8ee0*/  FADD.FTZ R85, R85, R237 ;  /* 0x000000ed55557221 */ /* 0x000fe20000010000 */
[----:B------:R-:W-:-:S07]  /*8ef0*/  MOV R237, 0xffffffff ;  /* 0xffffffff00ed7802 */ /* 0x000fce0000000f00 */
[----:B------:R-:W-:Y:S05]  /*8f00*/  WARPSYNC.COLLECTIVE R237, `(.L_x_15667) ;  /* 0x00000000ed087348 */ /* 0x000fea0003c00000 */
[----:B------:R0:W1:Y:S02]  /*8f10*/  SHFL.BFLY P3, R237, R252, R251, R250 ;  /* 0x0c0000fbfced7389 */ /* 0x00006400000600fa */
[----:B01----:R-:W-:Y:S05]  /*8f20*/  ENDCOLLECTIVE ;  /* 0x000000000000791b */ /* 0x003fea0003800000 */
.L_x_15667:
[----:B------:R-:W-:Y:S01]  /*8f30*/  MOV R252, R85 ;  /* 0x0000005500fc7202 */ /* 0x000fe20000000f00 */
[----:B------:R-:W-:Y:S02]  /*8f40*/  HFMA2 R251, -RZ, RZ, 0, 9.5367431640625e-07 ;  /* 0x00000010fffb7431 */ /* 0x000fe400000001ff */
[----:B------:R-:W-:Y:S01]  /*8f50*/  FADD.FTZ R101, R101, R237 ;  /* 0x000000ed65657221 */ /* 0x000fe20000010000 */
[----:B------:R-:W-:-:S07]  /*8f60*/  MOV R237, 0xffffffff ;  /* 0xffffffff00ed7802 */ /* 0x000fce0000000f00 */
[----:B------:R-:W-:Y:S05]  /*8f70*/  WARPSYNC.COLLECTIVE R237, `(.L_x_15668) ;  /* 0x00000000ed087348 */ /* 0x000fea0003c00000 */
[----:B------:R0:W1:Y:S02]  /*8f80*/  SHFL.BFLY P3, R237, R252, R251, R250 ;  /* 0x0c0000fbfced7389 */ /* 0x00006400000600fa */
[----:B01----:R-:W-:Y:S05]  /*8f90*/  ENDCOLLECTIVE ;  /* 0x000000000000791b */ /* 0x003fea0003800000 */
.L_x_15668:
[----:B------:R-:W-:Y:S02]  /*8fa0*/  MOV R252, R101 ;  /* 0x0000006500fc7202 */ /* 0x000fe40000000f00 */
[----:B------:R-:W-:Y:S02]  /*8fb0*/  MOV R218, R237 ;  /* 0x000000ed00da7202 */ /* 0x000fe40000000f00 */
[----:B------:R-:W-:-:S07]  /*8fc0*/  MOV R237, 0xffffffff ;  /* 0xffffffff00ed7802 */ /* 0x000fce0000000f00 */
[----:B------:R-:W-:Y:S05]  /*8fd0*/  WARPSYNC.COLLECTIVE R237, `(.L_x_15669) ;  /* 0x00000000ed087348 */ /* 0x000fea0003c00000 */
[----:B------:R0:W1:Y:S02]  /*8fe0*/  SHFL.BFLY P3, R237, R252, R251, R250 ;  /* 0x0c0000fbfced7389 */ /* 0x00006400000600fa */
[----:B01----:R-:W-:Y:S05]  /*8ff0*/  ENDCOLLECTIVE ;  /* 0x000000000000791b */ /* 0x003fea0003800000 */
.L_x_15669:
[----:B------:R-:W-:Y:S05]  /*9000*/  BRA `(.L_x_15670) ;  /* 0xffffff9400947947 */ /* 0x000fea000383ffff */
.L_x_15671:
        /* <DEDUP_REMOVED lines=15> */
.L_x_25481:


//--------------------- .text._ZN10layer_norm22ln_bwd_finalize_kernelINS_22Kernel_traits_finalizeILj1280E6__halfS2_fS2_fjLb0ELj1024ELj4ENS_18Kernel_traits_baseILj1280ES2_S2_fS2_fjLj1024EEEEELb0ELb0EEEvNS_9BwdParamsE --------------------------
	.section	.text._ZN10layer_norm22ln_bwd_finalize_kernelINS_22Kernel_traits_finalizeILj1280E6__halfS2_fS2_fjLb0ELj1024ELj4ENS_18Kernel_traits_baseILj1280ES2_S2_fS2_fjLj1024EEEEELb0ELb0EEEvNS_9BwdParamsE,"ax",@progbits
	.align	128
        .global         _ZN10layer_norm22ln_bwd_finalize_kernelINS_22Kernel_traits_finalizeILj1280E6__halfS2_fS2_fjLb0ELj1024ELj4ENS_18Kernel_traits_baseILj1280ES2_S2_fS2_fjLj1024EEEEELb0ELb0EEEvNS_9BwdParamsE
        .type           _ZN10layer_norm22ln_bwd_finalize_kernelINS_22Kernel_traits_finalizeILj1280E6__halfS2_fS2_fjLb0ELj1024ELj4ENS_18Kernel_traits_baseILj1280ES2_S2_fS2_fjLj1024EEEEELb0ELb0EEEvNS_9BwdParamsE,@function
        .size           _ZN10layer_norm22ln_bwd_finalize_kernelINS_22Kernel_traits_finalizeILj1280E6__halfS2_fS2_fjLb0ELj1024ELj4ENS_18Kernel_traits_baseILj1280ES2_S2_fS2_fjLj1024EEEEELb0ELb0EEEvNS_9BwdParamsE,(.L_x_25482 - _ZN10layer_norm22ln_bwd_finalize_kernelINS_22Kernel_traits_finalizeILj1280E6__halfS2_fS2_fjLb0ELj1024ELj4ENS_18Kernel_traits_baseILj1280ES2_S2_fS2_fjLj1024EEEEELb0ELb0EEEvNS_9BwdParamsE)
        .other          _ZN10layer_norm22ln_bwd_finalize_kernelINS_22Kernel_traits_finalizeILj1280E6__halfS2_fS2_fjLb0ELj1024ELj4ENS_18Kernel_traits_baseILj1280ES2_S2_fS2_fjLj1024EEEEELb0ELb0EEEvNS_9BwdParamsE,@"STO_CUDA_ENTRY STV_DEFAULT"
_ZN10layer_norm22ln_bwd_finalize_kernelINS_22Kernel_traits_finalizeILj1280E6__halfS2_fS2_fjLb0ELj1024ELj4ENS_18Kernel_traits_baseILj1280ES2_S2_fS2_fjLj1024EEEEELb0ELb0EEEvNS_9BwdParamsE:
.text._ZN10layer_norm22ln_bwd_finalize_kernelINS_22Kernel_traits_finalizeILj1280E6__halfS2_fS2_fjLb0ELj1024ELj4ENS_18Kernel_traits_baseILj1280ES2_S2_fS2_fjLj1024EEEEELb0ELb0EEEvNS_9BwdParamsE:
        /* <DEDUP_REMOVED lines=82> */
.L_x_15676:
        /* <DEDUP_REMOVED lines=118> */
.L_x_15675:
[----:B------:R-:W-:Y:S05]  /*0c80*/  BSYNC.RECONVERGENT B1 ;  /* 0x0000000000017941 */ /* 0x000fea0003800200 */
.L_x_15674:
        /* <DEDUP_REMOVED lines=75> */
.L_x_15678:
[----:B------:R-:W-:Y:S05]  /*1140*/  BSYNC.RECONVERGENT B1 ;  /* 0x0000000000017941 */ /* 0x000fea0003800200 */
.L_x_15677:
        /* <DEDUP_REMOVED lines=37> */
.L_x_15680:
[----:B------:R-:W-:Y:S05]  /*13a0*/  BSYNC.RECONVERGENT B1 ;  /* 0x0000000000017941 */ /* 0x000fea0003800200 */
.L_x_15679:
[----:B------:R-:W-:Y:S05]  /*13b0*/  @!P1 BRA `(.L_x_15673) ;  /* 0x0000000000409947 */ /* 0x000fea0003800000 */
[----:B------:R-:W0:Y:S01]  /*13c0*/  LDC.64 R10, c[0x0][0x440] ;  /* 0x00011000ff0a7b82 */ /* 0x000e220000000a00 */
[----:B------:R-:W-:Y:S01]  /*13d0*/  IMAD R59, R0, R56, R59 ;  /* 0x00000038003b7224 */ /* 0x000fe200078e023b */
[----:B------:R-:W-:Y:S02]  /*13e0*/  LOP3.LUT R8, R8, 0x1f, RZ, 0xc0, !PT ;  /* 0x0000001f08087812 */ /* 0x000fe400078ec0ff */
[----:B------:R-:W-:Y:S02]  /*13f0*/  IADD3 R9, PT, PT, -R9, RZ, RZ ;  /* 0x000000ff09097210 */ /* 0x000fe40007ffe1ff */
[----:B------:R-:W-:Y:S02]  /*1400*/  IADD3 R59, PT, PT, R8, R59, RZ ;  /* 0x0000003b083b7210 */ /* 0x000fe40007ffe0ff */
[----:B------:R-:W1:Y:S05]  /*1410*/  LDC.64 R12, c[0x0][0x448] ;  /* 0x00011200ff0c7b82 */ /* 0x000e6a0000000a00 */
.L_x_15681:
        /* <DEDUP_REMOVED lines=10> */
.L_x_15673:
[----:B------:R-:W-:Y:S05]  /*14c0*/  BSYNC.RECONVERGENT B0 ;  /* 0x0000000000007941 */ /* 0x000fea0003800200 */
.L_x_15672:
        /* <DEDUP_REMOVED lines=59> */
.L_x_15682:
        /* <DEDUP_REMOVED lines=16> */
.L_x_25482:


//--------------------- .text._ZN10layer_norm13ln_bwd_kernelINS_13Kernel_traitsI6__halfS2_fS2_fjLj1280ELj1ELj4ELj1ELj16ENS_18Kernel_traits_baseILj1280ES2_S2_fS2_fjLj128EEEEELb1ELb0ELb1ELb0EEEvNS_9BwdParamsE --------------------------
	.section	.text._ZN10layer_norm13ln_bwd_kernelINS_13Kernel_traitsI6__halfS2_fS2_fjLj1280ELj1ELj4ELj1ELj16ENS_18Kernel_traits_baseILj1280ES2_S2_fS2_fjLj128EEEEELb1ELb0ELb1ELb0EEEvNS_9BwdParamsE,"ax",@progbits
	.align	128
        .global         _ZN10layer_norm13ln_bwd_kernelINS_13Kernel_traitsI6__halfS2_fS2_fjLj1280ELj1ELj4ELj1ELj16ENS_18Kernel_traits_baseILj1280ES2_S2_fS2_fjLj128EEEEELb1ELb0ELb1ELb0EEEvNS_9BwdParamsE
        .type           _ZN10layer_norm13ln_bwd_kernelINS_13Kernel_traitsI6__halfS2_fS2_fjLj1280ELj1ELj4ELj1ELj16ENS_18Kernel_traits_baseILj1280ES2_S2_fS2_fjLj128EEEEELb1ELb0ELb1ELb0EEEvNS_9BwdParamsE,@function
        .size           _ZN10layer_norm13ln_bwd_kernelINS_13Kernel_traitsI6__halfS2_fS2_fjLj1280ELj1ELj4ELj1ELj16ENS_18Kernel_traits_baseILj1280ES2_S2_fS2_fjLj128EEEEELb1ELb0ELb1ELb0EEEvNS_9BwdParamsE,(.L_x_25483 - _ZN10layer_norm13ln_bwd_kernelINS_13Kernel_traitsI6__halfS2_fS2_fjLj1280ELj1ELj4ELj1ELj16ENS_18Kernel_traits_baseILj1280ES2_S2_fS2_fjLj128EEEEELb1ELb0ELb1ELb0EEEvNS_9BwdParamsE)
        .other          _ZN10layer_norm13ln_bwd_kernelINS_13Kernel_traitsI6__halfS2_fS2_fjLj1280ELj1ELj4ELj1ELj16ENS_18Kernel_traits_baseILj1280ES2_S2_fS2_fjLj128EEEEELb1ELb0ELb1ELb0EEEvNS_9BwdParamsE,@"STO_CUDA_ENTRY STV_DEFAULT"
_ZN10layer_norm13ln_bwd_kernelINS_13Kernel_traitsI6__halfS2_fS2_fjLj1280ELj1ELj4ELj1ELj16ENS_18Kernel_traits_baseILj1280ES2_S2_fS2_fjLj128EEEEELb1ELb0ELb1ELb0EEEvNS_9BwdParamsE:
.text._ZN10layer_norm13ln_bwd_kernelINS_13Kernel_traitsI6__halfS2_fS2_fjLj1280ELj1ELj4ELj1ELj16ENS_18Kernel_traits_baseILj1280ES2_S2_fS2_fjLj128EEEEELb1ELb0ELb1ELb0EEEvNS_9BwdParamsE:
        /* <DEDUP_REMOVED lines=134> */
.L_x_15873:
        /* <DEDUP_REMOVED lines=27> */
[----:B------:R-:W-:Y:S02]  /*0a10*/  LEA.HI R177, R178, R177, RZ, 0x3 ;  /* 0x000000b1b2b17211 */ /* 0x000fe400078f18ff */
[----:B0-----:R-:W-:Y:S02]  /*0a20*/  @P4 IADD3 R3, PT, PT, R219, -0x1, RZ ;  /* 0xffffffffdb034810 */ /* 0x001fe40007ffe0ff */
[----:B------:R-:W-:Y:S02]  /*0a30*/  SHF.R.S32.HI R178, RZ, 0x1f, R176 ;  /* 0x0000001fffb27819 */ /* 0x000fe400000114b0 */
[----:B------:R-:W-:Y:S01]  /*0a40*/  ISETP.GE.U32.AND P1, PT, R7, 0x60, PT ;  /* 0x000000600700780c */ /* 0x000fe20003f26070 */
[----:B------:R-:W-:Y:S01]  /*0a50*/  @P4 IMAD R3, R3, R8, RZ ;  /* 0x0000000803034224 */ /* 0x000fe200078e02ff */
[----:B------:R-:W-:-:S02]  /*0a60*/  LEA.HI R176, R178, R176, RZ, 0x3 ;  /* 0x000000b0b2b07211 */ /* 0x000fc400078f18ff */
[----:B------:R-:W-:Y:S02]  /*0a70*/  ISETP.GE.U32.AND P0, PT, R7, 0x80, PT ;  /* 0x000000800700780c */ /* 0x000fe40003f06070 */
        /* <DEDUP_REMOVED lines=19> */
[----:B0-----:R-:W-:-:S05]  /*0bb0*/  IMAD.WIDE.U32 R20, R213, 0x20, R20 ;  /* 0x00000020d5147825 */ /* 0x001fca00078e0014 */
[----:B------:R-:W2:Y:S01]  /*0bc0*/  LDG.E.128 R176, desc[UR6][R20.64] ;  /* 0x0000000614b07981 */ /* 0x000ea2000c1e1d00 */
[----:B-1----:R-:W-:-:S03]  /*0bd0*/  IMAD.WIDE.U32 R180, R216, 0x10, R180 ;  /* 0x00000010d8b47825 */ /* 0x002fc600078e00b4 */
[----:B------:R0:W4:Y:S04]  /*0be0*/  LDG.E.128 R184, desc[UR6][R20.64+0x10] ;  /* 0x0000100614b87981 */ /* 0x000128000c1e1d00 */
[----:B------:R-:W3:Y:S01]  /*0bf0*/  LDG.E.128 R180, desc[UR6][R180.64] ;  /* 0x00000006b4b47981 */ /* 0x000ee2000c1e1d00 */
[----:B------:R-:W-:-:S13]  /*0c00*/  ISETP.NE.AND.EX P6, PT, RZ, UR11, PT, P6 ;  /* 0x0000000bff007c0c */ /* 0x000fda000bfc5360 */
[----:B0-----:R-:W0:Y:S02]  /*0c10*/  @P6 LDC.64 R20, c[0x0][0x438] ;  /* 0x00010e00ff146b82 */ /* 0x001e240000000a00 */
[----:B0-----:R-:W-:-:S05]  /*0c20*/  @P6 IMAD.WIDE.U32 R20, R213, 0x20, R20 ;  /* 0x00000020d5146825 */ /* 0x001fca00078e0014 */
[----:B------:R-:W5:Y:S04]  /*0c30*/  @P6 LDG.E.128 R132, desc[UR6][R20.64] ;  /* 0x0000000614846981 */ /* 0x000f68000c1e1d00 */
[----:B------:R0:W5:Y:S02]  /*0c40*/  @P6 LDG.E.128 R136, desc[UR6][R20.64+0x10] ;  /* 0x0000100614886981 */ /* 0x000164000c1e1d00 */
[----:B0-----:R-:W-:-:S06]  /*0c50*/  IMAD.WIDE.U32 R20, R3, 0x8, R214 ;  /* 0x0000000803147825 */ /* 0x001fcc00078e00d6 */
[----:B------:R-:W5:Y:S01]  /*0c60*/  LDG.E.64 R20, desc[UR6][R20.64] ;  /* 0x0000000614147981 */ /* 0x000f62000c1e1b00 */
[----:B------:R-:W-:Y:S01]  /*0c70*/  HADD2.F32 R189, -RZ, R36.H0_H0 ;  /* 0x20000024ffbd7230 */ /* 0x000fe20000004100 */
[----:B------:R-:W-:Y:S02]  /*0c80*/  IADD3 R216, PT, PT, R216, 0x20, RZ ;  /* 0x00000020d8d87810 */ /* 0x000fe40007ffe0ff */
[----:B------:R-:W-:Y:S02]  /*0c90*/  IADD3 R3, PT, PT, R3, 0x20, RZ ;  /* 0x0000002003037810 */ /* 0x000fe40007ffe0ff */
[----:B------:R-:W-:Y:S01]  /*0ca0*/  IADD3 R213, PT, PT, R213, 0x20, RZ ;  /* 0x00000020d5d57810 */ /* 0x000fe20007ffe0ff */
[----:B--2---:R-:W-:-:S04]  /*0cb0*/  FADD.FTZ R15, -R2, R176 ;  /* 0x000000b0020f7221 */ /* 0x004fc80000010100 */
[----:B------:R-:W-:Y:S01]  /*0cc0*/  FMUL.FTZ R0, R4, R15 ;  /* 0x0000000f04007220 */ /* 0x000fe20000410000 */
[----:B------:R-:W-:Y:S01]  /*0cd0*/  FADD.FTZ R15, -R2, R177 ;  /* 0x000000b1020f7221 */ /* 0x000fe20000010100 */
[----:B---3--:R-:W-:-:S03]  /*0ce0*/  HADD2.F32 R176, -RZ, R180.H0_H0 ;  /* 0x200000b4ffb07230 */ /* 0x008fc60000004100 */
[----:B------:R-:W-:Y:S01]  /*0cf0*/  FMUL.FTZ R15, R4, R15 ;  /* 0x0000000f040f7220 */ /* 0x000fe20000410000 */
[----:B------:R-:W-:Y:S02]  /*0d00*/  HADD2.F32 R177, -RZ, R36.H1_H1 ;  /* 0x30000024ffb17230 */ /* 0x000fe40000004100 */
[----:B------:R-:W-:Y:S01]  /*0d10*/  FADD.FTZ R92, R92, R176 ;  /* 0x000000b05c5c7221 */ /* 0x000fe20000010000 */
[-C--:B------:R-:W-:Y:S01]  /*0d20*/  FFMA.FTZ R199, R0, R176.reuse, R199 ;  /* 0x000000b000c77223 */ /* 0x080fe200000100c7 */
[----:B------:R-:W-:Y:S01]  /*0d30*/  FMUL.FTZ R231, R189, R176 ;  /* 0x000000b0bde77220 */ /* 0x000fe20000410000 */
[----:B------:R-:W-:Y:S02]  /*0d40*/  HADD2.F32 R176, -RZ, R180.H1_H1 ;  /* 0x300000b4ffb07230 */ /* 0x000fe40000004100 */
[----:B------:R-:W-:-:S03]  /*0d50*/  FADD.FTZ R178, -R2, R178 ;  /* 0x000000b202b27221 */ /* 0x000fc60000010100 */
[----:B------:R-:W-:Y:S01]  /*0d60*/  FADD.FTZ R93, R93, R176 ;  /* 0x000000b05d5d7221 */ /* 0x000fe20000010000 */
[-C--:B------:R-:W-:Y:S01]  /*0d70*/  FFMA.FTZ R230, R15, R176.reuse, R230 ;  /* 0x000000b00fe67223 */ /* 0x080fe200000100e6 */
[----:B------:R-:W-:Y:S01]  /*0d80*/  FMUL.FTZ R250, R177, R176 ;  /* 0x000000b0b1fa7220 */ /* 0x000fe20000410000 */
[----:B------:R-:W-:Y:S02]  /*0d90*/  HADD2.F32 R176, -RZ, R181.H0_H0 ;  /* 0x200000b5ffb07230 */ /* 0x000fe40000004100 */
[----:B------:R-:W-:Y:S01]  /*0da0*/  FMUL.FTZ R189, R4, R178 ;  /* 0x000000b204bd7220 */ /* 0x000fe20000410000 */
[----:B------:R-:W-:Y:S02]  /*0db0*/  HADD2.F32 R177, -RZ, R37.H0_H0 ;  /* 0x20000025ffb17230 */ /* 0x000fe40000004100 */
[----:B------:R-:W-:Y:S01]  /*0dc0*/  FADD.FTZ R179, -R2, R179 ;  /* 0x000000b302b37221 */ /* 0x000fe20000010100 */
[----:B------:R-:W-:Y:S01]  /*0dd0*/  FADD.FTZ R94, R94, R176 ;  /* 0x000000b05e5e7221 */ /* 0x000fe20000010000 */
[-C--:B----4-:R-:W-:Y:S01]  /*0de0*/  FFMA.FTZ R205, R189, R176.reuse, R205 ;  /* 0x000000b0bdcd7223 */ /* 0x090fe200000100cd */
[----:B------:R-:W-:Y:S01]  /*0df0*/  FMUL.FTZ R246, R177, R176 ;  /* 0x000000b0b1f67220 */ /* 0x000fe20000410000 */
[----:B------:R-:W-:-:S02]  /*0e00*/  HADD2.F32 R176, -RZ, R181.H1_H1 ;  /* 0x300000b5ffb07230 */ /* 0x000fc40000004100 */
[----:B------:R-:W-:Y:S01]  /*0e10*/  FADD.FTZ R178, -R2, R184 ;  /* 0x000000b802b27221 */ /* 0x000fe20000010100 */
[----:B------:R-:W-:Y:S02]  /*0e20*/  HADD2.F32 R177, -RZ, R37.H1_H1 ;  /* 0x30000025ffb17230 */ /* 0x000fe40000004100 */
[C---:B------:R-:W-:Y:S01]  /*0e30*/  FMUL.FTZ R193, R4.reuse, R179 ;  /* 0x000000b304c17220 */ /* 0x040fe20000410000 */
[----:B------:R-:W-:Y:S01]  /*0e40*/  FMUL.FTZ R197, R4, R178 ;  /* 0x000000b204c57220 */ /* 0x000fe20000410000 */
[----:B------:R-:W-:Y:S01]  /*0e50*/  FADD.FTZ R95, R95, R176 ;  /* 0x000000b05f5f7221 */ /* 0x000fe20000010000 */
[-C--:B------:R-:W-:Y:S01]  /*0e60*/  FMUL.FTZ R242, R177, R176.reuse ;  /* 0x000000b0b1f27220 */ /* 0x080fe20000410000 */
[----:B------:R-:W-:Y:S01]  /*0e70*/  FFMA.FTZ R229, R193, R176, R229 ;  /* 0x000000b0c1e57223 */ /* 0x000fe200000100e5 */
[----:B------:R-:W-:Y:S02]  /*0e80*/  HADD2.F32 R177, -RZ, R182.H0_H0 ;  /* 0x200000b6ffb17230 */ /* 0x000fe40000004100 */
[----:B------:R-:W-:Y:S01]  /*0e90*/  FADD.FTZ R176, -R2, R185 ;  /* 0x000000b902b07221 */ /* 0x000fe20000010100 */
[----:B------:R-:W-:Y:S01]  /*0ea0*/  HADD2.F32 R178, -RZ, R38.H0_H0 ;  /* 0x20000026ffb27230 */ /* 0x000fe20000004100 */
[----:B------:R0:W-:Y:S01]  /*0eb0*/  STL [R1+0x30], R199 ;  /* 0x000030c701007387 */ /* 0x0001e20000100800 */
[----:B------:R-:W-:Y:S01]  /*0ec0*/  FADD.FTZ R96, R96, R177 ;  /* 0x000000b160607221 */ /* 0x000fe20000010000 */
[----:B------:R-:W-:-:S02]  /*0ed0*/  FFMA.FTZ R56, R197, R177, R56 ;  /* 0x000000b1c5387223 */ /* 0x000fc40000010038 */
[----:B------:R-:W-:Y:S01]  /*0ee0*/  FMUL.FTZ R238, R178, R177 ;  /* 0x000000b1b2ee7220 */ /* 0x000fe20000410000 */
[----:B------:R-:W-:Y:S02]  /*0ef0*/  HADD2.F32 R177, -RZ, R182.H1_H1 ;  /* 0x300000b6ffb17230 */ /* 0x000fe40000004100 */
[----:B------:R-:W-:Y:S01]  /*0f00*/  FADD.FTZ R178, -R2, R186 ;  /* 0x000000ba02b27221 */ /* 0x000fe20000010100 */
[----:B------:R1:W-:Y:S01]  /*0f10*/  STL [R1+0x34], R230 ;  /* 0x000034e601007387 */ /* 0x0003e20000100800 */
[----:B0-----:R-:W-:Y:S01]  /*0f20*/  FMUL.FTZ R199, R4, R176 ;  /* 0x000000b004c77220 */ /* 0x001fe20000410000 */
[----:B------:R-:W-:Y:S02]  /*0f30*/  HADD2.F32 R176, -RZ, R38.H1_H1 ;  /* 0x30000026ffb07230 */ /* 0x000fe40000004100 */
[----:B------:R0:W-:Y:S01]  /*0f40*/  STL [R1+0x38], R205 ;  /* 0x000038cd01007387 */ /* 0x0001e20000100800 */
[----:B------:R-:W-:Y:S01]  /*0f50*/  FADD.FTZ R97, R97, R177 ;  /* 0x000000b161617221 */ /* 0x000fe20000010000 */
[-C--:B------:R-:W-:Y:S01]  /*0f60*/  FFMA.FTZ R57, R199, R177.reuse, R57 ;  /* 0x000000b1c7397223 */ /* 0x080fe20000010039 */
[----:B-1----:R-:W-:Y:S01]  /*0f70*/  FMUL.FTZ R230, R176, R177 ;  /* 0x000000b1b0e67220 */ /* 0x002fe20000410000 */
[----:B------:R-:W-:-:S02]  /*0f80*/  HADD2.F32 R176, -RZ, R183.H0_H0 ;  /* 0x200000b7ffb07230 */ /* 0x000fc40000004100 */
[----:B------:R-:W-:Y:S02]  /*0f90*/  HADD2.F32 R177, -RZ, R39.H0_H0 ;  /* 0x20000027ffb17230 */ /* 0x000fe40000004100 */
[----:B0-----:R-:W-:Y:S01]  /*0fa0*/  FMUL.FTZ R205, R4, R178 ;  /* 0x000000b204cd7220 */ /* 0x001fe20000410000 */
[----:B------:R-:W-:Y:S01]  /*0fb0*/  FADD.FTZ R178, -R2, R187 ;  /* 0x000000bb02b27221 */ /* 0x000fe20000010100 */
[----:B------:R0:W-:Y:S01]  /*0fc0*/  STL [R1+0x3c], R229 ;  /* 0x00003ce501007387 */ /* 0x0001e20000100800 */
[----:B------:R-:W-:Y:S02]  /*0fd0*/  HADD2.F32 R179, -RZ, R183.H1_H1 ;  /* 0x300000b7ffb37230 */ /* 0x000fe40000004100 */
[----:B------:R-:W-:Y:S01]  /*0fe0*/  FMUL.FTZ R180, R4, R178 ;  /* 0x000000b204b47220 */ /* 0x000fe20000410000 */
[----:B------:R-:W-:Y:S02]  /*0ff0*/  HADD2.F32 R178, -RZ, R39.H1_H1 ;  /* 0x30000027ffb27230 */ /* 0x000fe40000004100 */
[----:B------:R-:W-:Y:S01]  /*1000*/  FADD.FTZ R98, R98, R176 ;  /* 0x000000b062627221 */ /* 0x000fe20000010000 */
[-C--:B------:R-:W-:Y:S01]  /*1010*/  FFMA.FTZ R58, R205, R176.reuse, R58 ;  /* 0x000000b0cd3a7223 */ /* 0x080fe2000001003a */
[----:B0-----:R-:W-:Y:S01]  /*1020*/  FMUL.FTZ R229, R177, R176 ;  /* 0x000000b0b1e57220 */ /* 0x001fe20000410000 */
[----:B------:R-:W-:Y:S01]  /*1030*/  FADD.FTZ R177, RZ, R231 ;  /* 0x000000e7ffb17221 */ /* 0x000fe20000010000 */
[----:B------:R-:W-:Y:S01]  /*1040*/  FFMA.FTZ R176, R0, R231, RZ ;  /* 0x000000e700b07223 */ /* 0x000fe200000100ff */
[----:B------:R-:W-:-:S02]  /*1050*/  FMUL.FTZ R181, R178, R179 ;  /* 0x000000b3b2b57220 */ /* 0x000fc40000410000 */
[----:B------:R-:W-:Y:S01]  /*1060*/  FADD.FTZ R177, R177, R250 ;  /* 0x000000fab1b17221 */ /* 0x000fe20000010000 */
[----:B------:R-:W-:Y:S01]  /*1070*/  FFMA.FTZ R176, R15, R250, R176 ;  /* 0x000000fa0fb07223 */ /* 0x000fe200000100b0 */
[----:B------:R0:W-:Y:S02]  /*1080*/  STL [R1+0x10], R180 ;  /* 0x000010b401007387 */ /* 0x0001e40000100800 */
        /* <DEDUP_REMOVED lines=12> */
[C---:B------:R-:W-:Y:S01]  /*1150*/  FFMA.FTZ R59, R180.reuse, R179, R59 ;  /* 0x000000b3b43b7223 */ /* 0x040fe2000001003b */
[----:B------:R-:W-:Y:S01]  /*1160*/  FADD.FTZ R215, R177, R181 ;  /* 0x000000b5b1d77221 */ /* 0x000fe20000010000 */
[----:B0-----:R-:W-:-:S07]  /*1170*/  FFMA.FTZ R214, R180, R181, R176 ;  /* 0x000000b5b4d67223 */ /* 0x001fce00000100b0 */
.L_x_15688:
[----:B------:R-:W-:Y:S05]  /*1180*/  BSYNC.RECONVERGENT B2 ;  /* 0x0000000000027941 */ /* 0x000fea0003800200 */
.L_x_15687:
[----:B------:R-:W-:Y:S04]  /*1190*/  BSSY.RECONVERGENT B2, `(.L_x_15689) ;  /* 0x0000061000027945 */ /* 0x000fe80003800200 */
[----:B------:R-:W-:Y:S05]  /*11a0*/  @!P2 BRA `(.L_x_15690) ;  /* 0x00000004007ca947 */ /* 0x000fea0003800000 */
[----:B------:R-:W0:Y:S08]  /*11b0*/  LDC.64 R22, c[0x0][0x3a8] ;  /* 0x0000ea00ff167b82 */ /* 0x000e300000000a00 */
[----:B------:R-:W1:Y:S01]  /*11c0*/  LDC.64 R180, c[0x0][0x428] ;  /* 0x00010a00ffb47b82 */ /* 0x000e620000000a00 */
[----:B0-----:R-:W-:-:S05]  /*11d0*/  IMAD.WIDE.U32 R22, R213, 0x20, R22 ;  /* 0x00000020d5167825 */ /* 0x001fca00078e0016 */
[----:B------:R-:W2:Y:S01]  /*11e0*/  LDG.E.128 R176, desc[UR6][R22.64] ;  /* 0x0000000616b07981 */ /* 0x000ea2000c1e1d00 */
[----:B-1----:R-:W-:Y:S01]  /*11f0*/  IMAD.WIDE.U32 R180, R216, 0x10, R180 ;  /* 0x00000010d8b47825 */ /* 0x002fe200078e00b4 */
[----:B------:R-:W-:Y:S02]  /*1200*/  ISETP.NE.U32.AND P6, PT, RZ, UR10, PT ;  /* 0x0000000aff007c0c */ /* 0x000fe4000bfc5070 */
[----:B------:R0:W3:Y:S04]  /*1210*/  LDG.E.128 R184, desc[UR6][R22.64+0x10] ;  /* 0x0000100616b87981 */ /* 0x0000e8000c1e1d00 */
[----:B------:R-:W4:Y:S01]  /*1220*/  LDG.E.128 R180, desc[UR6][R180.64] ;  /* 0x00000006b4b47981 */ /* 0x000f22000c1e1d00 */
        /* <DEDUP_REMOVED lines=8> */
[----:B------:R-:W-:Y:S01]  /*12b0*/  HADD2.F32 R188, -RZ, R40.H0_H0 ;  /* 0x20000028ffbc7230 */ /* 0x000fe20000004100 */
[----:B------:R-:W-:Y:S02]  /*12c0*/  IADD3 R216, PT, PT, R216, 0x20, RZ ;  /* 0x00000020d8d87810 */ /* 0x000fe40007ffe0ff */
[----:B------:R-:W-:Y:S02]  /*12d0*/  IADD3 R3, PT, PT, R3, 0x20, RZ ;  /* 0x0000002003037810 */ /* 0x000fe40007ffe0ff */
[----:B------:R-:W-:Y:S01]  /*12e0*/  IADD3 R213, PT, PT, R213, 0x20, RZ ;  /* 0x00000020d5d57810 */ /* 0x000fe20007ffe0ff */
[C---:B--2---:R-:W-:Y:S01]  /*12f0*/  FADD.FTZ R9, -R2.reuse, R176 ;  /* 0x000000b002097221 */ /* 0x044fe20000010100 */
[----:B------:R-:W-:-:S03]  /*1300*/  FADD.FTZ R14, -R2, R177 ;  /* 0x000000b1020e7221 */ /* 0x000fc60000010100 */
[C---:B------:R-:W-:Y:S01]  /*1310*/  FMUL.FTZ R9, R4.reuse, R9 ;  /* 0x0000000904097220 */ /* 0x040fe20000410000 */
[----:B----4-:R-:W-:Y:S02]  /*1320*/  HADD2.F32 R176, -RZ, R180.H0_H0 ;  /* 0x200000b4ffb07230 */ /* 0x010fe40000004100 */
        /* <DEDUP_REMOVED lines=14> */
[----:B------:R0:W-:Y:S01]  /*1410*/  STL [R1], R192 ;  /* 0x000000c001007387 */ /* 0x0001e20000100800 */
[----:B------:R-:W-:Y:S01]  /*1420*/  FADD.FTZ R62, R62, R176 ;  /* 0x000000b03e3e7221 */ /* 0x000fe20000010000 */
[-C--:B------:R-:W-:Y:S01]  /*1430*/  FFMA.FTZ R102, R188, R176.reuse, R102 ;  /* 0x000000b0bc667223 */ /* 0x080fe20000010066 */
[----:B------:R-:W-:Y:S01]  /*1440*/  FMUL.FTZ R245, R177, R176 ;  /* 0x000000b0b1f57220 */ /* 0x000fe20000410000 */
[----:B------:R-:W-:Y:S01]  /*1450*/  MOV R180, R192 ;  /* 0x000000c000b47202 */ /* 0x000fe20000000f00 */
[----:B------:R-:W-:-:S02]  /*1460*/  HADD2.F32 R176, -RZ, R181.H1_H1 ;  /* 0x300000b5ffb07230 */ /* 0x000fc40000004100 */
[----:B---3--:R-:W-:Y:S01]  /*1470*/  FADD.FTZ R178, -R2, R184 ;  /* 0x000000b802b27221 */ /* 0x008fe20000010100 */
[----:B------:R-:W-:Y:S02]  /*1480*/  HADD2.F32 R177, -RZ, R41.H1_H1 ;  /* 0x30000029ffb17230 */ /* 0x000fe40000004100 */
[C---:B0-----:R-:W-:Y:S01]  /*1490*/  FMUL.FTZ R192, R4.reuse, R179 ;  /* 0x000000b304c07220 */ /* 0x041fe20000410000 */
[----:B------:R-:W-:Y:S02]  /*14a0*/  FADD.FTZ R63, R63, R176 ;  /* 0x000000b03f3f7221 */ /* 0x000fe40000010000 */
[----:B------:R-:W-:Y:S01]  /*14b0*/  FMUL.FTZ R241, R177, R176 ;  /* 0x000000b0b1f17220 */ /* 0x000fe20000410000 */
[----:B------:R-:W-:Y:S01]  /*14c0*/  FMUL.FTZ R196, R4, R178 ;  /* 0x000000b204c47220 */ /* 0x000fe20000410000 */
[----:B------:R-:W-:Y:S01]  /*14d0*/  FFMA.FTZ R103, R192, R176, R103 ;  /* 0x000000b0c0677223 */ /* 0x000fe20000010067 */
        /* <DEDUP_REMOVED lines=8> */
[----:B------:R-:W-:Y:S02]  /*1560*/  HADD2.F32 R176, -RZ, R42.H1_H1 ;  /* 0x3000002affb07230 */ /* 0x000fe40000004100 */
[----:B------:R-:W-:-:S03]  /*1570*/  FADD.FTZ R177, -R2, R186 ;  /* 0x000000ba02b17221 */ /* 0x000fc60000010100 */
[----:B------:R-:W-:Y:S01]  /*1580*/  FMUL.FTZ R228, R176, R178 ;  /* 0x000000b2b0e47220 */ /* 0x000fe20000410000 */
[----:B------:R-:W-:Y:S01]  /*1590*/  FMUL.FTZ R206, R4, R177 ;  /* 0x000000b104ce7220 */ /* 0x000fe20000410000 */
[----:B------:R-:W-:Y:S02]  /*15a0*/  HADD2.F32 R177, -RZ, R183.H0_H0 ;  /* 0x200000b7ffb17230 */ /* 0x000fe40000004100 */
[----:B------:R-:W-:-:S03]  /*15b0*/  HADD2.F32 R176, -RZ, R43.H0_H0 ;  /* 0x2000002bffb07230 */ /* 0x000fc60000004100 */
[----:B------:R-:W-:Y:S01]  /*15c0*/  FADD.FTZ R66, R66, R177 ;  /* 0x000000b142427221 */ /* 0x000fe20000010000 */
[-C--:B------:R-:W-:Y:S01]  /*15d0*/  FFMA.FTZ R106, R206, R177.reuse, R106 ;  /* 0x000000b1ce6a7223 */ /* 0x080fe2000001006a */
[----:B------:R-:W-:Y:S01]  /*15e0*/  FMUL.FTZ R223, R176, R177 ;  /* 0x000000b1b0df7220 */ /* 0x000fe20000410000 */
[----:B------:R-:W-:Y:S01]  /*15f0*/  FFMA.FTZ R177, R9, R180, R214 ;  /* 0x000000b409b17223 */ /* 0x000fe200000100d6 */
[----:B------:R-:W-:Y:S01]  /*1600*/  FADD.FTZ R65, R65, R178 ;  /* 0x000000b241417221 */ /* 0x000fe20000010000 */
[----:B------:R-:W-:Y:S02]  /*1610*/  FFMA.FTZ R105, R200, R178, R105 ;  /* 0x000000b2c8697223 */ /* 0x000fe40000010069 */
[----:B------:R-:W-:Y:S01]  /*1620*/  FFMA.FTZ R177, R14, R249, R177 ;  /* 0x000000f90eb17223 */ /* 0x000fe200000100b1 */
[----:B------:R-:W-:Y:S01]  /*1630*/  FADD.FTZ R178, -R2, R187 ;  /* 0x000000bb02b27221 */ /* 0x000fe20000010100 */
[----:B------:R-:W-:Y:S02]  /*1640*/  FADD.FTZ R176, R215, R180 ;  /* 0x000000b4d7b07221 */ /* 0x000fe40000010000 */
[----:B------:R-:W-:Y:S01]  /*1650*/  FFMA.FTZ R177, R188, R245, R177 ;  /* 0x000000f5bcb17223 */ /* 0x000fe200000100b1 */
[----:B------:R-:W-:Y:S01]  /*1660*/  FMUL.FTZ R180, R4, R178 ;  /* 0x000000b204b47220 */ /* 0x000fe20000410000 */
[----:B------:R-:W-:-:S02]  /*1670*/  HADD2.F32 R183, -RZ, R183.H1_H1 ;  /* 0x300000b7ffb77230 */ /* 0x000fc40000004100 */
[----:B------:R-:W-:Y:S01]  /*1680*/  FFMA.FTZ R178, R192, R241, R177 ;  /* 0x000000f1c0b27223 */ /* 0x000fe200000100b1 */
[----:B------:R-:W-:Y:S02]  /*1690*/  HADD2.F32 R177, -RZ, R43.H1_H1 ;  /* 0x3000002bffb17230 */ /* 0x000fe40000004100 */
[----:B------:R-:W-:-:S03]  /*16a0*/  FADD.FTZ R176, R176, R249 ;  /* 0x000000f9b0b07221 */ /* 0x000fc60000010000 */
[----:B------:R-:W-:Y:S01]  /*16b0*/  FMUL.FTZ R181, R177, R183 ;  /* 0x000000b7b1b57220 */ /* 0x000fe20000410000 */
[----:B------:R-:W-:Y:S01]  /*16c0*/  FADD.FTZ R176, R176, R245 ;  /* 0x000000f5b0b07221 */ /* 0x000fe20000010000 */
[----:B------:R0:W-:Y:S04]  /*16d0*/  STL [R1+0xc], R180 ;  /* 0x00000cb401007387 */ /* 0x0001e80000100800 */
[----:B------:R0:W-:Y:S01]  /*16e0*/  STL [R1+0x28], R181 ;  /* 0x000028b501007387 */ /* 0x0001e20000100800 */
[----:B------:R-:W-:-:S04]  /*16f0*/  FADD.FTZ R176, R176, R241 ;  /* 0x000000f1b0b07221 */ /* 0x000fc80000010000 */
        /* <DEDUP_REMOVED lines=10> */
.L_x_15690:
[----:B------:R-:W-:Y:S05]  /*17a0*/  BSYNC.RECONVERGENT B2 ;  /* 0x0000000000027941 */ /* 0x000fea0003800200 */
.L_x_15689:
[----:B------:R-:W-:Y:S04]  /*17b0*/  BSSY.RECONVERGENT B2, `(.L_x_15691) ;  /* 0x000005f000027945 */ /* 0x000fe80003800200 */
[----:B------:R-:W-:Y:S05]  /*17c0*/  @!P1 BRA `(.L_x_15692) ;  /* 0x0000000400749947 */ /* 0x000fea0003800000 */
[----:B------:R-:W0:Y:S08]  /*17d0*/  LDC.64 R24, c[0x0][0x3a8] ;  /* 0x0000ea00ff187b82 */ /* 0x000e300000000a00 */
[----:B------:R-:W1:Y:S01]  /*17e0*/  LDC.64 R180, c[0x0][0x428] ;  /* 0x00010a00ffb47b82 */ /* 0x000e620000000a00 */
[----:B------:R-:W-:-:S07]  /*17f0*/  ISETP.NE.U32.AND P6, PT, RZ, UR10, PT ;  /* 0x0000000aff007c0c */ /* 0x000fce000bfc5070 */
[----:B------:R-:W2:Y:S01]  /*1800*/  LDC.64 R220, c[0x0][0x3b0] ;  /* 0x0000ec00ffdc7b82 */ /* 0x000ea20000000a00 */
[----:B0-----:R-:W-:-:S05]  /*1810*/  IMAD.WIDE.U32 R24, R213, 0x20, R24 ;  /* 0x00000020d5187825 */ /* 0x001fca00078e0018 */
[----:B------:R-:W3:Y:S01]  /*1820*/  LDG.E.128 R176, desc[UR6][R24.64] ;  /* 0x0000000618b07981 */ /* 0x000ee2000c1e1d00 */
[----:B-1----:R-:W-:-:S03]  /*1830*/  IMAD.WIDE.U32 R180, R216, 0x10, R180 ;  /* 0x00000010d8b47825 */ /* 0x002fc600078e00b4 */
[----:B------:R0:W4:Y:S04]  /*1840*/  LDG.E.128 R184, desc[UR6][R24.64+0x10] ;  /* 0x0000100618b87981 */ /* 0x000128000c1e1d00 */
[----:B------:R-:W4:Y:S01]  /*1850*/  LDG.E.128 R180, desc[UR6][R180.64] ;  /* 0x00000006b4b47981 */ /* 0x000f22000c1e1d00 */
[----:B------:R-:W-:-:S13]  /*1860*/  ISETP.NE.AND.EX P6, PT, RZ, UR11, PT, P6 ;  /* 0x0000000bff007c0c */ /* 0x000fda000bfc5360 */
[----:B0-----:R-:W0:Y:S02]  /*1870*/  @P6 LDC.64 R24, c[0x0][0x438] ;  /* 0x00010e00ff186b82 */ /* 0x001e240000000a00 */
[----:B0-----:R-:W-:-:S05]  /*1880*/  @P6 IMAD.WIDE.U32 R24, R213, 0x20, R24 ;  /* 0x00000020d5186825 */ /* 0x001fca00078e0018 */
[----:B------:R-:W5:Y:S04]  /*1890*/  @P6 LDG.E.128 R152, desc[UR6][R24.64] ;  /* 0x0000000618986981 */ /* 0x000f68000c1e1d00 */
[----:B------:R2:W5:Y:S02]  /*18a0*/  @P6 LDG.E.128 R156, desc[UR6][R24.64+0x10] ;  /* 0x00001006189c6981 */ /* 0x000564000c1e1d00 */
[----:B--2---:R-:W-:-:S06]  /*18b0*/  IMAD.WIDE.U32 R24, R3, 0x8, R220 ;  /* 0x0000000803187825 */ /* 0x004fcc00078e00dc */
[----:B------:R-:W5:Y:S01]  /*18c0*/  LDG.E.64 R24, desc[UR6][R24.64] ;  /* 0x0000000618187981 */ /* 0x000f62000c1e1b00 */
[----:B------:R-:W-:Y:S02]  /*18d0*/  IADD3 R216, PT, PT, R216, 0x20, RZ ;  /* 0x00000020d8d87810 */ /* 0x000fe40007ffe0ff */
[----:B------:R-:W-:Y:S02]  /*18e0*/  IADD3 R3, PT, PT, R3, 0x20, RZ ;  /* 0x0000002003037810 */ /* 0x000fe40007ffe0ff */
[----:B------:R-:W-:Y:S01]  /*18f0*/  IADD3 R213, PT, PT, R213, 0x20, RZ ;  /* 0x00000020d5d57810 */ /* 0x000fe20007ffe0ff */
[----:B---3--:R-:W-:Y:S01]  /*1900*/  FADD.FTZ R10, -R2, R176 ;  /* 0x000000b0020a7221 */ /* 0x008fe20000010100 */
[----:B------:R-:W-:-:S03]  /*1910*/  HADD2.F32 R176, -RZ, R44.H0_H0 ;  /* 0x2000002cffb07230 */ /* 0x000fc60000004100 */
[----:B------:R-:W-:Y:S01]  /*1920*/  FMUL.FTZ R10, R4, R10 ;  /* 0x0000000a040a7220 */ /* 0x000fe20000410000 */
[----:B------:R-:W-:Y:S01]  /*1930*/  FADD.FTZ R13, -R2, R177 ;  /* 0x000000b1020d7221 */ /* 0x000fe20000010100 */
[----:B----4-:R-:W-:-:S03]  /*1940*/  HADD2.F32 R17, -RZ, R180.H0_H0 ;  /* 0x200000b4ff117230 */ /* 0x010fc60000004100 */
[----:B------:R-:W-:Y:S02]  /*1950*/  FMUL.FTZ R13, R4, R13 ;  /* 0x0000000d040d7220 */ /* 0x000fe40000410000 */
[----:B------:R-:W-:Y:S01]  /*1960*/  FADD.FTZ R108, R108, R17 ;  /* 0x000000116c6c7221 */ /* 0x000fe20000010000 */
[-C--:B------:R-:W-:Y:S01]  /*1970*/  FFMA.FTZ R68, R10, R17.reuse, R68 ;  /* 0x000000110a447223 */ /* 0x080fe20000010044 */
[----:B------:R-:W-:Y:S01]  /*1980*/  FMUL.FTZ R252, R176, R17 ;  /* 0x00000011b0fc7220 */ /* 0x000fe20000410000 */
[----:B------:R-:W-:Y:S02]  /*1990*/  HADD2.F32 R17, -RZ, R180.H1_H1 ;  /* 0x300000b4ff117230 */ /* 0x000fe40000004100 */
[----:B------:R-:W-:Y:S02]  /*19a0*/  HADD2.F32 R176, -RZ, R44.H1_H1 ;  /* 0x3000002cffb07230 */ /* 0x000fe40000004100 */
[----:B------:R-:W-:Y:S01]  /*19b0*/  FADD.FTZ R178, -R2, R178 ;  /* 0x000000b202b27221 */ /* 0x000fe20000010100 */
[----:B------:R-:W-:-:S02]  /*19c0*/  HADD2.F32 R177, -RZ, R45.H0_H0 ;  /* 0x2000002dffb17230 */ /* 0x000fc40000004100 */
[----:B------:R-:W-:Y:S01]  /*19d0*/  FADD.FTZ R109, R109, R17 ;  /* 0x000000116d6d7221 */ /* 0x000fe20000010000 */
[-C--:B------:R-:W-:Y:S01]  /*19e0*/  FFMA.FTZ R69, R13, R17.reuse, R69 ;  /* 0x000000110d457223 */ /* 0x080fe20000010045 */
[----:B------:R-:W-:Y:S01]  /*19f0*/  FMUL.FTZ R248, R176, R17 ;  /* 0x00000011b0f87220 */ /* 0x000fe20000410000 */
[--C-:B------:R-:W-:Y:S02]  /*1a00*/  HADD2.F32 R176, -RZ, R181.reuse.H0_H0 ;  /* 0x200000b5ffb07230 */ /* 0x100fe40000004100 */
[----:B------:R-:W-:Y:S01]  /*1a10*/  FMUL.FTZ R17, R4, R178 ;  /* 0x000000b204117220 */ /* 0x000fe20000410000 */
[C---:B------:R-:W-:Y:S01]  /*1a20*/  FADD.FTZ R179, -R2.reuse, R179 ;  /* 0x000000b302b37221 */ /* 0x040fe20000010100 */
[----:B------:R-:W-:Y:S01]  /*1a30*/  FADD.FTZ R178, -R2, R184 ;  /* 0x000000b802b27221 */ /* 0x000fe20000010100 */
[----:B------:R-:W-:Y:S01]  /*1a40*/  FADD.FTZ R110, R110, R176 ;  /* 0x000000b06e6e7221 */ /* 0x000fe20000010000 */
[-C--:B------:R-:W-:Y:S01]  /*1a50*/  FFMA.FTZ R70, R17, R176.reuse, R70 ;  /* 0x000000b011467223 */ /* 0x080fe20000010046 */
[----:B------:R-:W-:Y:S01]  /*1a60*/  FMUL.FTZ R244, R177, R176 ;  /* 0x000000b0b1f47220 */ /* 0x000fe20000410000 */
[----:B------:R-:W-:-:S02]  /*1a70*/  HADD2.F32 R176, -RZ, R181.H1_H1 ;  /* 0x300000b5ffb07230 */ /* 0x000fc40000004100 */
[C---:B------:R-:W-:Y:S01]  /*1a80*/  FMUL.FTZ R191, R4.reuse, R179 ;  /* 0x000000b304bf7220 */ /* 0x040fe20000410000 */
[----:B------:R-:W-:Y:S02]  /*1a90*/  HADD2.F32 R177, -RZ, R45.H1_H1 ;  /* 0x3000002dffb17230 */ /* 0x000fe40000004100 */
[----:B------:R-:W-:Y:S01]  /*1aa0*/  FMUL.FTZ R195, R4, R178 ;  /* 0x000000b204c37220 */ /* 0x000fe20000410000 */
[----:B------:R-:W-:Y:S02]  /*1ab0*/  HADD2.F32 R178, -RZ, R182.H0_H0 ;  /* 0x200000b6ffb27230 */ /* 0x000fe40000004100 */
[----:B------:R-:W-:Y:S01]  /*1ac0*/  FADD.FTZ R111, R111, R176 ;  /* 0x000000b06f6f7221 */ /* 0x000fe20000010000 */
[-C--:B------:R-:W-:Y:S01]  /*1ad0*/  FFMA.FTZ R71, R191, R176.reuse, R71 ;  /* 0x000000b0bf477223 */ /* 0x080fe20000010047 */
[----:B------:R-:W-:Y:S01]  /*1ae0*/  FMUL.FTZ R240, R177, R176 ;  /* 0x000000b0b1f07220 */ /* 0x000fe20000410000 */
[----:B------:R-:W-:Y:S02]  /*1af0*/  HADD2.F32 R176, -RZ, R46.H0_H0 ;  /* 0x2000002effb07230 */ /* 0x000fe40000004100 */
[----:B------:R-:W-:Y:S01]  /*1b00*/  FADD.FTZ R177, -R2, R185 ;  /* 0x000000b902b17221 */ /* 0x000fe20000010100 */
[----:B------:R-:W-:Y:S01]  /*1b10*/  FADD.FTZ R112, R112, R178 ;  /* 0x000000b270707221 */ /* 0x000fe20000010000 */
[-C--:B------:R-:W-:Y:S01]  /*1b20*/  FFMA.FTZ R72, R195, R178.reuse, R72 ;  /* 0x000000b2c3487223 */ /* 0x080fe20000010048 */
[----:B------:R-:W-:Y:S01]  /*1b30*/  FMUL.FTZ R236, R176, R178 ;  /* 0x000000b2b0ec7220 */ /* 0x000fe20000410000 */
[----:B------:R-:W-:-:S02]  /*1b40*/  HADD2.F32 R178, -RZ, R182.H1_H1 ;  /* 0x300000b6ffb27230 */ /* 0x000fc40000004100 */
        /* <DEDUP_REMOVED lines=14> */
[----:B------:R-:W-:-:S03]  /*1c30*/  FADD.FTZ R178, -R2, R187 ;  /* 0x000000bb02b27221 */ /* 0x000fc60000010100 */
[----:B------:R-:W-:Y:S01]  /*1c40*/  FFMA.FTZ R177, R17, R244, R177 ;  /* 0x000000f411b17223 */ /* 0x000fe200000100b1 */
[----:B------:R-:W-:Y:S01]  /*1c50*/  FMUL.FTZ R180, R4, R178 ;  /* 0x000000b204b47220 */ /* 0x000fe20000410000 */
[----:B------:R-:W-:Y:S02]  /*1c60*/  HADD2.F32 R183, -RZ, R183.H1_H1 ;  /* 0x300000b7ffb77230 */ /* 0x000fe40000004100 */
[----:B------:R-:W-:Y:S01]  /*1c70*/  FFMA.FTZ R178, R191, R240, R177 ;  /* 0x000000f0bfb27223 */ /* 0x000fe200000100b1 */
[----:B------:R-:W-:Y:S02]  /*1c80*/  HADD2.F32 R177, -RZ, R47.H1_H1 ;  /* 0x3000002fffb17230 */ /* 0x000fe40000004100 */
[----:B------:R-:W-:-:S04]  /*1c90*/  FADD.FTZ R176, R215, R252 ;  /* 0x000000fcd7b07221 */ /* 0x000fc80000010000 */
[----:B------:R-:W-:Y:S01]  /*1ca0*/  FADD.FTZ R176, R176, R248 ;  /* 0x000000f8b0b07221 */ /* 0x000fe20000010000 */
[----:B------:R-:W-:Y:S01]  /*1cb0*/  FMUL.FTZ R181, R177, R183 ;  /* 0x000000b7b1b57220 */ /* 0x000fe20000410000 */
[----:B------:R0:W-:Y:S02]  /*1cc0*/  STL [R1+0x8], R180 ;  /* 0x000008b401007387 */ /* 0x0001e40000100800 */
[----:B------:R-:W-:Y:S02]  /*1cd0*/  FADD.FTZ R176, R176, R244 ;  /* 0x000000f4b0b07221 */ /* 0x000fe40000010000 */
[----:B------:R0:W-:Y:S02]  /*1ce0*/  STL [R1+0x24], R181 ;  /* 0x000024b501007387 */ /* 0x0001e40000100800 */
        /* <DEDUP_REMOVED lines=11> */
.L_x_15692:
[----:B------:R-:W-:Y:S05]  /*1da0*/  BSYNC.RECONVERGENT B2 ;  /* 0x0000000000027941 */ /* 0x000fea0003800200 */
.L_x_15691:
        /* <DEDUP_REMOVED lines=18> */
[----:B------:R-:W-:Y:S02]  /*1ed0*/  IADD3 R216, PT, PT, R216, 0x20, RZ ;  /* 0x00000020d8d87810 */ /* 0x000fe40007ffe0ff */
[----:B------:R-:W-:Y:S02]  /*1ee0*/  IADD3 R3, PT, PT, R3, 0x20, RZ ;  /* 0x0000002003037810 */ /* 0x000fe40007ffe0ff */
[----:B------:R-:W-:Y:S01]  /*1ef0*/  IADD3 R213, PT, PT, R213, 0x20, RZ ;  /* 0x00000020d5d57810 */ /* 0x000fe20007ffe0ff */
[----:B--2---:R-:W-:Y:S01]  /*1f00*/  FADD.FTZ R11, -R2, R176 ;  /* 0x000000b0020b7221 */ /* 0x004fe20000010100 */
        /* <DEDUP_REMOVED lines=18> */
[----:B---3--:R-:W-:Y:S01]  /*2030*/  FADD.FTZ R178, -R2, R184 ;  /* 0x000000b802b27221 */ /* 0x008fe20000010100 */
        /* <DEDUP_REMOVED lines=54> */
.L_x_15694:
[----:B------:R-:W-:Y:S05]  /*23a0*/  BSYNC.RECONVERGENT B2 ;  /* 0x0000000000027941 */ /* 0x000fea0003800200 */
.L_x_15693:
        /* <DEDUP_REMOVED lines=20> */
[--C-:B------:R-:W-:Y:S02]  /*24f0*/  HADD2.F32 R234, -RZ, R52.reuse.H0_H0 ;  /* 0x20000034ffea7230 */ /* 0x100fe40000004100 */
[----:B------:R-:W-:Y:S02]  /*2500*/  HADD2.F32 R233, -RZ, R52.H1_H1 ;  /* 0x30000034ffe97230 */ /* 0x000fe40000004100 */
[----:B------:R-:W-:Y:S02]  /*2510*/  HADD2.F32 R227, -RZ, R53.H1_H1 ;  /* 0x30000035ffe37230 */ /* 0x000fe40000004100 */
[----:B------:R-:W-:Y:S02]  /*2520*/  HADD2.F32 R225, -RZ, R54.H1_H1 ;  /* 0x30000036ffe17230 */ /* 0x000fe40000004100 */
[----:B---3--:R-:W-:Y:S02]  /*2530*/  HADD2.F32 R226, -RZ, R186.H0_H0 ;  /* 0x200000baffe27230 */ /* 0x008fe40000004100 */
[----:B------:R-:W-:-:S03]  /*2540*/  HADD2.F32 R232, -RZ, R185.H0_H0 ;  /* 0x200000b9ffe87230 */ /* 0x000fc60000004100 */
[----:B------:R-:W-:Y:S02]  /*2550*/  FADD.FTZ R128, R128, R226 ;  /* 0x000000e280807221 */ /* 0x000fe40000010000 */
[----:B------:R-:W-:Y:S01]  /*2560*/  FADD.FTZ R126, R126, R232 ;  /* 0x000000e87e7e7221 */ /* 0x000fe20000010000 */
[----:B------:R-:W-:-:S05]  /*2570*/  HADD2.F32 R185, -RZ, R185.H1_H1 ;  /* 0x300000b9ffb97230 */ /* 0x000fca0000004100 */
[----:B------:R-:W-:Y:S01]  /*2580*/  FMUL.FTZ R227, R227, R185 ;  /* 0x000000b9e3e37220 */ /* 0x000fe20000410000 */
[C---:B--2---:R-:W-:Y:S01]  /*2590*/  FADD.FTZ R198, -R2.reuse, R176 ;  /* 0x000000b002c67221 */ /* 0x044fe20000010100 */
[C---:B------:R-:W-:Y:S01]  /*25a0*/  FADD.FTZ R203, -R2.reuse, R177 ;  /* 0x000000b102cb7221 */ /* 0x040fe20000010100 */
[C---:B------:R-:W-:Y:S01]  /*25b0*/  FADD.FTZ R178, -R2.reuse, R178 ;  /* 0x000000b202b27221 */ /* 0x040fe20000010100 */
[C---:B----4-:R-:W-:Y:S01]  /*25c0*/  FADD.FTZ R177, -R2.reuse, R180 ;  /* 0x000000b402b17221 */ /* 0x050fe20000010100 */
[C---:B------:R-:W-:Y:S01]  /*25d0*/  FADD.FTZ R176, -R2.reuse, R181 ;  /* 0x000000b502b07221 */ /* 0x040fe20000010100 */
[--C-:B------:R-:W-:Y:S02]  /*25e0*/  HADD2.F32 R181, -RZ, R184.reuse.H0_H0 ;  /* 0x200000b8ffb57230 */ /* 0x100fe40000004100 */
[----:B------:R-:W-:Y:S01]  /*25f0*/  FADD.FTZ R3, -R2, R182 ;  /* 0x000000b602037221 */ /* 0x000fe20000010100 */
[----:B------:R-:W-:Y:S01]  /*2600*/  FMUL.FTZ R210, R4, R177 ;  /* 0x000000b104d27220 */ /* 0x000fe20000410000 */
[----:B------:R-:W-:-:S02]  /*2610*/  HADD2.F32 R184, -RZ, R184.H1_H1 ;  /* 0x300000b8ffb87230 */ /* 0x000fc40000004100 */
[----:B------:R-:W-:Y:S01]  /*2620*/  FMUL.FTZ R204, R4, R178 ;  /* 0x000000b204cc7220 */ /* 0x000fe20000410000 */
[----:B------:R-:W-:Y:S02]  /*2630*/  HADD2.F32 R177, -RZ, R54.H0_H0 ;  /* 0x20000036ffb17230 */ /* 0x000fe40000004100 */
[----:B------:R-:W-:Y:S01]  /*2640*/  FMUL.FTZ R234, R234, R181 ;  /* 0x000000b5eaea7220 */ /* 0x000fe20000410000 */
[----:B------:R-:W-:Y:S02]  /*2650*/  HADD2.F32 R178, -RZ, R53.H0_H0 ;  /* 0x20000035ffb27230 */ /* 0x000fe40000004100 */
[----:B------:R-:W-:Y:S01]  /*2660*/  FMUL.FTZ R198, R4, R198 ;  /* 0x000000c604c67220 */ /* 0x000fe20000410000 */
[----:B------:R-:W-:Y:S01]  /*2670*/  FFMA.FTZ R88, R210, R226, R88 ;  /* 0x000000e2d2587223 */ /* 0x000fe20000010058 */
[----:B------:R-:W-:Y:S01]  /*2680*/  FMUL.FTZ R212, R4, R3 ;  /* 0x0000000304d47220 */ /* 0x000fe20000410000 */
[----:B------:R-:W-:Y:S01]  /*2690*/  FMUL.FTZ R233, R233, R184 ;  /* 0x000000b8e9e97220 */ /* 0x000fe20000410000 */
[----:B------:R-:W-:Y:S01]  /*26a0*/  FFMA.FTZ R86, R204, R232, R86 ;  /* 0x000000e8cc567223 */ /* 0x000fe20000010056 */
[----:B------:R-:W-:Y:S01]  /*26b0*/  FMUL.FTZ R226, R177, R226 ;  /* 0x000000e2b1e27220 */ /* 0x000fe20000410000 */
[----:B------:R-:W-:Y:S01]  /*26c0*/  FADD.FTZ R3, R215, R234 ;  /* 0x000000ead7037221 */ /* 0x000fe20000010000 */
[----:B------:R-:W-:Y:S01]  /*26d0*/  FMUL.FTZ R203, R4, R203 ;  /* 0x000000cb04cb7220 */ /* 0x000fe20000410000 */
[----:B------:R-:W-:Y:S01]  /*26e0*/  FMUL.FTZ R232, R178, R232 ;  /* 0x000000e8b2e87220 */ /* 0x000fe20000410000 */
[----:B------:R-:W-:Y:S01]  /*26f0*/  FMUL.FTZ R211, R4, R176 ;  /* 0x000000b004d37220 */ /* 0x000fe20000410000 */
[----:B------:R-:W-:Y:S01]  /*2700*/  FFMA.FTZ R177, R198, R234, R214 ;  /* 0x000000eac6b17223 */ /* 0x000fe200000100d6 */
[----:B------:R-:W-:-:S02]  /*2710*/  HADD2.F32 R176, -RZ, R187.H0_H0 ;  /* 0x200000bbffb07230 */ /* 0x000fc40000004100 */
[----:B------:R-:W-:Y:S02]  /*2720*/  HADD2.F32 R178, -RZ, R55.H0_H0 ;  /* 0x20000037ffb27230 */ /* 0x000fe40000004100 */
[----:B------:R-:W-:Y:S01]  /*2730*/  FADD.FTZ R3, R3, R233 ;  /* 0x000000e903037221 */ /* 0x000fe20000010000 */
[----:B------:R-:W-:Y:S01]  /*2740*/  FADD.FTZ R179, -R2, R179 ;  /* 0x000000b302b37221 */ /* 0x000fe20000010100 */
[----:B------:R-:W-:Y:S01]  /*2750*/  FFMA.FTZ R177, R203, R233, R177 ;  /* 0x000000e9cbb17223 */ /* 0x000fe200000100b1 */
[----:B------:R-:W-:Y:S01]  /*2760*/  FADD.FTZ R130, R130, R176 ;  /* 0x000000b082827221 */ /* 0x000fe20000010000 */
[-C--:B------:R-:W-:Y:S01]  /*2770*/  FFMA.FTZ R90, R212, R176.reuse, R90 ;  /* 0x000000b0d45a7223 */ /* 0x080fe2000001005a */
[----:B------:R-:W-:Y:S01]  /*2780*/  FMUL.FTZ R224, R178, R176 ;  /* 0x000000b0b2e07220 */ /* 0x000fe20000410000 */
[----:B------:R-:W-:Y:S01]  /*2790*/  FADD.FTZ R176, R3, R232 ;  /* 0x000000e803b07221 */ /* 0x000fe20000010000 */
[----:B------:R-:W-:Y:S01]  /*27a0*/  FMUL.FTZ R209, R4, R179 ;  /* 0x000000b304d17220 */ /* 0x000fe20000410000 */
[----:B------:R-:W-:Y:S01]  /*27b0*/  FFMA.FTZ R177, R204, R232, R177 ;  /* 0x000000e8ccb17223 */ /* 0x000fe200000100b1 */
[----:B------:R-:W-:Y:S01]  /*27c0*/  FADD.FTZ R2, -R2, R183 ;  /* 0x000000b702027221 */ /* 0x000fe20000010100 */
[----:B------:R-:W-:-:S02]  /*27d0*/  FADD.FTZ R176, R176, R227 ;  /* 0x000000e3b0b07221 */ /* 0x000fc40000010000 */
[----:B------:R-:W-:Y:S01]  /*27e0*/  FFMA.FTZ R177, R209, R227, R177 ;  /* 0x000000e3d1b17223 */ /* 0x000fe200000100b1 */
[----:B------:R-:W-:Y:S01]  /*27f0*/  FMUL.FTZ R213, R4, R2 ;  /* 0x0000000204d57220 */ /* 0x000fe20000410000 */
[----:B------:R-:W-:Y:S01]  /*2800*/  FADD.FTZ R2, R176, R226 ;  /* 0x000000e2b0027221 */ /* 0x000fe20000010000 */
[----:B------:R-:W-:Y:S02]  /*2810*/  HADD2.F32 R3, -RZ, R187.H1_H1 ;  /* 0x300000bbff037230 */ /* 0x000fe40000004100 */
[----:B------:R-:W-:Y:S01]  /*2820*/  FFMA.FTZ R176, R210, R226, R177 ;  /* 0x000000e2d2b07223 */ /* 0x000fe200000100b1 */
[----:B------:R-:W-:Y:S01]  /*2830*/  HADD2.F32 R177, -RZ, R55.H1_H1 ;  /* 0x30000037ffb17230 */ /* 0x000fe20000004100 */
[----:B------:R1:W-:Y:S04]  /*2840*/  STL [R1+0x18], R213 ;  /* 0x000018d501007387 */ /* 0x0003e80000100800 */
[----:B------:R-:W-:Y:S01]  /*2850*/  FMUL.FTZ R216, R177, R3 ;  /* 0x00000003b1d87220 */ /* 0x000fe20000410000 */
[----:B------:R-:W-:-:S04]  /*2860*/  HADD2.F32 R186, -RZ, R186.H1_H1 ;  /* 0x300000baffba7230 */ /* 0x000fc80000004100 */
[----:B------:R1:W-:Y:S01]  /*2870*/  STL [R1+0x1c], R216 ;  /* 0x00001cd801007387 */ /* 0x0003e20000100800 */
[----:B------:R-:W-:Y:S01]  /*2880*/  FMUL.FTZ R225, R225, R186 ;  /* 0x000000bae1e17220 */ /* 0x000fe20000410000 */
[----:B------:R-:W-:-:S03]  /*2890*/  FADD.FTZ R131, R131, R3 ;  /* 0x0000000383837221 */ /* 0x000fc60000010000 */
[----:B------:R-:W-:Y:S01]  /*28a0*/  FADD.FTZ R2, R2, R225 ;  /* 0x000000e102027221 */ /* 0x000fe20000010000 */
[----:B------:R-:W-:Y:S01]  /*28b0*/  FFMA.FTZ R176, R211, R225, R176 ;  /* 0x000000e1d3b07223 */ /* 0x000fe200000100b0 */
[----:B------:R-:W-:Y:S02]  /*28c0*/  FFMA.FTZ R91, R213, R3, R91 ;  /* 0x00000003d55b7223 */ /* 0x000fe4000001005b */
        /* <DEDUP_REMOVED lines=12> */
[----:B-1----:R-:W-:Y:S06]  /*2990*/  BRA `(.L_x_15695) ;  /* 0x00000004008c7947 */ /* 0x002fec0003800000 */
.L_x_15686:
        /* <DEDUP_REMOVED lines=48> */
.L_x_15696:
        /* <DEDUP_REMOVED lines=51> */
.L_x_15695:
[----:B------:R-:W-:Y:S05]  /*2fd0*/  BSYNC.RECONVERGENT B1 ;  /* 0x0000000000017941 */ /* 0x000fea0003800200 */
.L_x_15685:
        /* <DEDUP_REMOVED lines=20> */
.L_x_15885:
[----:B------:R-:W3:Y:S01]  /*3120*/  LDL.LU R177, [R1+0x14] ;  /* 0x0000140001b17983 */ /* 0x000ee20000300800 */
[----:B------:R-:W-:Y:S01]  /*3130*/  FADD.FTZ R3, R178, R181 ;  /* 0x000000b5b2037221 */ /* 0x000fe20000010000 */
[----:B-12---:R-:W-:Y:S01]  /*3140*/  FADD.FTZ R178, R179, R2 ;  /* 0x00000002b3b27221 */ /* 0x006fe20000010000 */
[----:B------:R-:W-:Y:S01]  /*3150*/  @P4 IADD3 R2, PT, PT, R219, -0x1, RZ ;  /* 0xffffffffdb024810 */ /* 0x000fe20007ffe0ff */
[----:B------:R-:W-:Y:S01]  /*3160*/  BSSY.RECONVERGENT B2, `(.L_x_15698) ;  /* 0x00001dd000027945 */ /* 0x000fe20003800200 */
[----:B------:R-:W-:Y:S01]  /*3170*/  FMUL.FTZ R3, R3, UR9 ;  /* 0x0000000903037c20 */ /* 0x000fe20008410000 */
[----:B------:R-:W-:Y:S01]  /*3180*/  ISETP.NE.AND P6, PT, RZ, UR8, PT ;  /* 0x00000008ff007c0c */ /* 0x000fe2000bfc5270 */
[----:B------:R-:W-:Y:S01]  /*3190*/  FMUL.FTZ R178, R178, UR9 ;  /* 0x00000009b2b27c20 */ /* 0x000fe20008410000 */
[----:B------:R-:W-:Y:S02]  /*31a0*/  @P4 IMAD R2, R2, R8, RZ ;  /* 0x0000000802024224 */ /* 0x000fe400078e02ff */
[----:B------:R-:W-:-:S03]  /*31b0*/  FSEL R3, R3, RZ, !P6 ;  /* 0x000000ff03037208 */ /* 0x000fc60007000000 */
[----:B0-----:R-:W-:-:S04]  /*31c0*/  @P4 SHF.R.S32.HI R176, RZ, 0x1f, R2 ;  /* 0x0000001fffb04819 */ /* 0x001fc80000011402 */
        /* <DEDUP_REMOVED lines=27> */
.L_x_15704:
[----:B------:R-:W-:Y:S05]  /*3380*/  BSYNC.RECONVERGENT B3 ;  /* 0x0000000000037941 */ /* 0x000fea0003800200 */
.L_x_15703:
        /* <DEDUP_REMOVED lines=13> */
.L_x_15706:
[----:B------:R-:W-:Y:S05]  /*3460*/  BSYNC.RECONVERGENT B3 ;  /* 0x0000000000037941 */ /* 0x000fea0003800200 */
.L_x_15705:
        /* <DEDUP_REMOVED lines=13> */
.L_x_15708:
[----:B------:R-:W-:Y:S05]  /*3540*/  BSYNC.RECONVERGENT B3 ;  /* 0x0000000000037941 */ /* 0x000fea0003800200 */
.L_x_15707:
        /* <DEDUP_REMOVED lines=13> */
.L_x_15710:
[----:B------:R-:W-:Y:S05]  /*3620*/  BSYNC.RECONVERGENT B3 ;  /* 0x0000000000037941 */ /* 0x000fea0003800200 */
.L_x_15709:
        /* <DEDUP_REMOVED lines=13> */
.L_x_15712:
[----:B------:R-:W-:Y:S05]  /*3700*/  BSYNC.RECONVERGENT B3 ;  /* 0x0000000000037941 */ /* 0x000fea0003800200 */
.L_x_15711:
        /* <DEDUP_REMOVED lines=13> */
.L_x_15714:
[----:B------:R-:W-:Y:S05]  /*37e0*/  BSYNC.RECONVERGENT B3 ;  /* 0x0000000000037941 */ /* 0x000fea0003800200 */
.L_x_15713:
        /* <DEDUP_REMOVED lines=13> */
.L_x_15716:
[----:B------:R-:W-:Y:S05]  /*38c0*/  BSYNC.RECONVERGENT B3 ;  /* 0x0000000000037941 */ /* 0x000fea0003800200 */
.L_x_15715:
        /* <DEDUP_REMOVED lines=16> */
.L_x_15702:
[----:B------:R-:W2:Y:S04]  /*39d0*/  LDL R181, [R1+0x10] ;  /* 0x0000100001b57983 */ /* 0x000ea80000100800 */
[----:B------:R-:W3:Y:S01]  /*39e0*/  LDL R180, [R1+0x2c] ;  /* 0x00002c0001b47983 */ /* 0x000ee20000100800 */
        /* <DEDUP_REMOVED lines=46> */
.L_x_15719:
[----:B------:R-:W-:Y:S05]  /*3cd0*/  BSYNC.RECONVERGENT B3 ;  /* 0x0000000000037941 */ /* 0x000fea0003800200 */
.L_x_15718:
        /* <DEDUP_REMOVED lines=13> */
.L_x_15721:
[----:B------:R-:W-:Y:S05]  /*3db0*/  BSYNC.RECONVERGENT B3 ;  /* 0x0000000000037941 */ /* 0x000fea0003800200 */
.L_x_15720:
        /* <DEDUP_REMOVED lines=13> */
.L_x_15723:
[----:B------:R-:W-:Y:S05]  /*3e90*/  BSYNC.RECONVERGENT B3 ;  /* 0x0000000000037941 */ /* 0x000fea0003800200 */
.L_x_15722:
        /* <DEDUP_REMOVED lines=13> */
.L_x_15725:
[----:B------:R-:W-:Y:S05]  /*3f70*/  BSYNC.RECONVERGENT B3 ;  /* 0x0000000000037941 */ /* 0x000fea0003800200 */
.L_x_15724:
        /* <DEDUP_REMOVED lines=13> */
.L_x_15727:
[----:B------:R-:W-:Y:S05]  /*4050*/  BSYNC.RECONVERGENT B3 ;  /* 0x0000000000037941 */ /* 0x000fea0003800200 */
.L_x_15726:
        /* <DEDUP_REMOVED lines=13> */
.L_x_15729:
[----:B------:R-:W-:Y:S05]  /*4130*/  BSYNC.RECONVERGENT B3 ;  /* 0x0000000000037941 */ /* 0x000fea0003800200 */
.L_x_15728:
        /* <DEDUP_REMOVED lines=13> */
.L_x_15731:
[----:B------:R-:W-:Y:S05]  /*4210*/  BSYNC.RECONVERGENT B3 ;  /* 0x0000000000037941 */ /* 0x000fea0003800200 */
.L_x_15730:
[----:B------:R-:W-:Y:S05]  /*4220*/  @!P4 BRA `(.L_x_15717) ;  /* 0x0000000c0010c947 */ /* 0x000fea0003800000 */
[----:B------:R-:W-:Y:S01]  /*4230*/  FMUL.FTZ R180, R143, UR13 ;  /* 0x0000000d8fb47c20 */ /* 0x000fe20008410000 */
[----:B-----5:R-:W-:-:S03]  /*4240*/  ISETP.GE.U32.AND P3, PT, R20, RZ, PT ;  /* 0x000000ff1400720c */ /* 0x020fc60003f66070 */
[----:B------:R-:W-:Y:S01]  /*4250*/  FMUL.FTZ R180, R180, UR12 ;  /* 0x0000000cb4b47c20 */ /* 0x000fe20008410000 */
[----:B------:R-:W-:-:S04]  /*4260*/  ISETP.GE.U32.AND.EX P3, PT, R21, 0x1000000, PT, P3 ;  /* 0x010000001500780c */ /* 0x000fc80003f66130 */
[----:B------:R-:W-:-:S04]  /*4270*/  FSEL R180, R180, RZ, P3 ;  /* 0x000000ffb4b47208 */ /* 0x000fc80001800000 */
[----:B------:R-:W-:-:S04]  /*4280*/  F2FP.F16.F32.PACK_AB R180, RZ, R180 ;  /* 0x000000b4ffb4723e */ /* 0x000fc800000000ff */
[----:B------:R-:W-:Y:S01]  /*4290*/  PRMT R147, R147, 0x5410, R180 ;  /* 0x0000541093937816 */ /* 0x000fe200000000b4 */
[----:B------:R-:W-:Y:S06]  /*42a0*/  BRA `(.L_x_15717) ;  /* 0x0000000800f07947 */ /* 0x000fec0003800000 */
.L_x_15701:
        /* <DEDUP_REMOVED lines=94> */
[----:B------:R-:W-:-:S04]  /*4890*/  F2FP.F16.F32.PACK_AB R180, RZ, R180 ;  /* 0x000000b4ffb4723e */ /* 0x000fc800000000ff */
[----:B------:R-:W-:Y:S01]  /*48a0*/  PRMT R147, R147, 0x5410, R180 ;  /* 0x0000541093937816 */ /* 0x000fe200000000b4 */
[----:B------:R-:W-:Y:S06]  /*48b0*/  BRA `(.L_x_15717) ;  /* 0x00000004006c7947 */ /* 0x000fec0003800000 */
.L_x_15732:
[----:B------:R-:W2:Y:S01]  /*48c0*/  LDL R182, [R1+0x10] ;  /* 0x0000100001b67983 */ /* 0x000ea20000100800 */
[----:B------:R-:W0:Y:S03]  /*48d0*/  @P4 LDC.64 R142, c[0x0][0x408] ;  /* 0x00010200ff8e4b82 */ /* 0x000e260000000a00 */
[----:B------:R-:W3:Y:S01]  /*48e0*/  LDL R181, [R1+0x2c] ;  /* 0x00002c0001b57983 */ /* 0x000ee20000100800 */
[----:B------:R-:W-:Y:S01]  /*48f0*/  @P5 FFMA.FTZ R141, R189, R178, R3 ;  /* 0x000000b2bd8d5223 */ /* 0x000fe20000010003 */
[----:B-----5:R-:W-:-:S03]  /*4900*/  MOV R150, R134 ;  /* 0x0000008600967202 */ /* 0x020fc60000000f00 */
[----:B------:R-:W-:Y:S01]  /*4910*/  @P5 FADD.FTZ R141, R246, -R141 ;  /* 0x8000008df68d5221 */ /* 0x000fe20000010000 */
[----:B------:R-:W-:Y:S01]  /*4920*/  MOV R151, R135 ;  /* 0x0000008700977202 */ /* 0x000fe20000000f00 */
[----:B------:R-:W1:Y:S02]  /*4930*/  @P4 LDC.64 R148, c[0x0][0x408] ;  /* 0x00010200ff944b82 */ /* 0x000e640000000a00 */
[----:B------:R-:W-:Y:S01]  /*4940*/  @P5 FFMA.FTZ R150, R4, R141, R134 ;  /* 0x0000008d04965223 */ /* 0x000fe20000010086 */
[----:B------:R-:W-:-:S04]  /*4950*/  @P5 FFMA.FTZ R141, R193, R178, R3 ;  /* 0x000000b2c18d5223 */ /* 0x000fc80000010003 */
[----:B------:R-:W-:Y:S01]  /*4960*/  @P5 FADD.FTZ R140, R242, -R141 ;  /* 0x8000008df28c5221 */ /* 0x000fe20000010000 */
[----:B------:R-:W-:-:S04]  /*4970*/  @P5 FFMA.FTZ R141, R197, R178, R3 ;  /* 0x000000b2c58d5223 */ /* 0x000fc80000010003 */
[----:B------:R-:W-:Y:S01]  /*4980*/  @P5 FADD.FTZ R141, R238, -R141 ;  /* 0x8000008dee8d5221 */ /* 0x000fe20000010000 */
[----:B0-----:R-:W-:Y:S01]  /*4990*/  @P4 FMUL.FTZ R143, R150, R143 ;  /* 0x0000008f968f4220 */ /* 0x001fe20000410000 */
[C---:B------:R-:W-:Y:S01]  /*49a0*/  @P5 FFMA.FTZ R151, R4.reuse, R140, R135 ;  /* 0x0000008c04975223 */ /* 0x040fe20000010087 */
[----:B------:R-:W-:Y:S01]  /*49b0*/  MOV R140, R136 ;  /* 0x00000088008c7202 */ /* 0x000fe20000000f00 */
[----:B------:R-:W-:Y:S01]  /*49c0*/  @P5 FFMA.FTZ R140, R4, R141, R136 ;  /* 0x0000008d048c5223 */ /* 0x000fe20000010088 */
[----:B------:R-:W-:Y:S02]  /*49d0*/  @P4 FMUL.FTZ R141, R143, R142 ;  /* 0x0000008e8f8d4220 */ /* 0x000fe40000410000 */
[----:B------:R-:W0:Y:S01]  /*49e0*/  @P4 LDC.64 R142, c[0x0][0x408] ;  /* 0x00010200ff8e4b82 */ /* 0x000e220000000a00 */
[----:B------:R-:W-:Y:S01]  /*49f0*/  @P4 LOP3.LUT P3, RZ, R20, 0xff0000, RZ, 0xc0, !PT ;  /* 0x00ff000014ff4812 */ /* 0x000fe2000786c0ff */
[----:B0-----:R-:W-:-:S04]  /*4a00*/  @P4 FMUL.FTZ R143, R151, R143 ;  /* 0x0000008f978f4220 */ /* 0x001fc80000410000 */
[----:B------:R-:W-:Y:S01]  /*4a10*/  @P4 FMUL.FTZ R180, R143, R142 ;  /* 0x0000008e8fb44220 */ /* 0x000fe20000410000 */
[----:B-1----:R-:W-:Y:S01]  /*4a20*/  @P4 FMUL.FTZ R142, R140, R149 ;  /* 0x000000958c8e4220 */ /* 0x002fe20000410000 */
[----:B------:R-:W-:-:S03]  /*4a30*/  @P5 FFMA.FTZ R143, R199, R178, R3 ;  /* 0x000000b2c78f5223 */ /* 0x000fc60000010003 */
[----:B------:R-:W-:Y:S01]  /*4a40*/  @P4 FMUL.FTZ R148, R142, R148 ;  /* 0x000000948e944220 */ /* 0x000fe20000410000 */
[----:B------:R-:W-:Y:S01]  /*4a50*/  @P4 FSEL R142, R141, RZ, P3 ;  /* 0x000000ff8d8e4208 */ /* 0x000fe20001800000 */
[----:B------:R-:W-:-:S03]  /*4a60*/  @P5 FADD.FTZ R143, R230, -R143 ;  /* 0x8000008fe68f5221 */ /* 0x000fc60000010000 */
[----:B------:R-:W-:Y:S02]  /*4a70*/  @P4 F2FP.F16.F32.PACK_AB R142, RZ, R142 ;  /* 0x0000008eff8e423e */ /* 0x000fe400000000ff */
[----:B------:R-:W-:Y:S01]  /*4a80*/  MOV R141, R137 ;  /* 0x00000089008d7202 */ /* 0x000fe20000000f00 */
[----:B------:R-:W-:Y:S01]  /*4a90*/  @P5 FFMA.FTZ R141, R4, R143, R137 ;  /* 0x0000008f048d5223 */ /* 0x000fe20000010089 */
[----:B------:R-:W-:Y:S02]  /*4aa0*/  @P4 PRMT R145, R142, 0x7610, R145 ;  /* 0x000076108e914816 */ /* 0x000fe40000000091 */
[----:B------:R-:W0:Y:S01]  /*4ab0*/  @P4 LDC.64 R142, c[0x0][0x408] ;  /* 0x00010200ff8e4b82 */ /* 0x000e220000000a00 */
[----:B------:R-:W-:-:S04]  /*4ac0*/  @P4 LOP3.LUT P3, RZ, R20, 0xff000000, RZ, 0xc0, !PT ;  /* 0xff00000014ff4812 */ /* 0x000fc8000786c0ff */
[----:B------:R-:W-:Y:S02]  /*4ad0*/  @P4 FSEL R149, R180, RZ, P3 ;  /* 0x000000ffb4954208 */ /* 0x000fe40001800000 */
[----:B------:R-:W-:Y:S02]  /*4ae0*/  @P4 LOP3.LUT P3, RZ, R21, 0xff, RZ, 0xc0, !PT ;  /* 0x000000ff15ff4812 */ /* 0x000fe4000786c0ff */
[----:B------:R-:W-:Y:S01]  /*4af0*/  @P4 F2FP.F16.F32.PACK_AB R149, RZ, R149 ;  /* 0x00000095ff95423e */ /* 0x000fe200000000ff */
[----:B0-----:R-:W-:-:S04]  /*4b00*/  @P4 FMUL.FTZ R143, R141, R143 ;  /* 0x0000008f8d8f4220 */ /* 0x001fc80000410000 */
[----:B------:R-:W-:Y:S01]  /*4b10*/  @P4 FMUL.FTZ R143, R143, R142 ;  /* 0x0000008e8f8f4220 */ /* 0x000fe20000410000 */
[----:B------:R-:W-:-:S04]  /*4b20*/  @P4 FSEL R142, R148, RZ, P3 ;  /* 0x000000ff948e4208 */ /* 0x000fc80001800000 */
[----:B------:R-:W-:Y:S02]  /*4b30*/  @P4 F2FP.F16.F32.PACK_AB R148, RZ, R142 ;  /* 0x0000008eff94423e */ /* 0x000fe400000000ff */
[----:B------:R-:W-:Y:S02]  /*4b40*/  @P4 PRMT R145, R145, 0x5410, R149 ;  /* 0x0000541091914816 */ /* 0x000fe40000000095 */
[----:B------:R-:W-:Y:S02]  /*4b50*/  @P4 PRMT R146, R148, 0x7610, R146 ;  /* 0x0000761094924816 */ /* 0x000fe40000000092 */
[----:B------:R-:W0:Y:S01]  /*4b60*/  @P4 LDC.64 R148, c[0x0][0x408] ;  /* 0x00010200ff944b82 */ /* 0x000e220000000a00 */
[----:B------:R-:W-:-:S04]  /*4b70*/  @P5 FFMA.FTZ R142, R205, R178, R3 ;  /* 0x000000b2cd8e5223 */ /* 0x000fc80000010003 */
[----:B------:R-:W-:Y:S01]  /*4b80*/  @P5 FADD.FTZ R180, R229, -R142 ;  /* 0x8000008ee5b45221 */ /* 0x000fe20000010000 */
[----:B------:R-:W-:-:S03]  /*4b90*/  MOV R142, R138 ;  /* 0x0000008a008e7202 */ /* 0x000fc60000000f00 */
[----:B------:R-:W-:Y:S01]  /*4ba0*/  @P5 FFMA.FTZ R142, R4, R180, R138 ;  /* 0x000000b4048e5223 */ /* 0x000fe2000001008a */
[----:B------:R-:W-:-:S04]  /*4bb0*/  @P4 LOP3.LUT P3, RZ, R21, 0xff00, RZ, 0xc0, !PT ;  /* 0x0000ff0015ff4812 */ /* 0x000fc8000786c0ff */
[----:B------:R-:W-:Y:S02]  /*4bc0*/  @P4 FSEL R143, R143, RZ, P3 ;  /* 0x000000ff8f8f4208 */ /* 0x000fe40001800000 */
[----:B------:R-:W-:Y:S01]  /*4bd0*/  @P4 LOP3.LUT P3, RZ, R21, 0xff0000, RZ, 0xc0, !PT ;  /* 0x00ff000015ff4812 */ /* 0x000fe2000786c0ff */
[----:B0-----:R-:W-:-:S04]  /*4be0*/  @P4 FMUL.FTZ R149, R142, R149 ;  /* 0x000000958e954220 */ /* 0x001fc80000410000 */
[----:B------:R-:W-:-:S05]  /*4bf0*/  @P4 FMUL.FTZ R148, R149, R148 ;  /* 0x0000009495944220 */ /* 0x000fca0000410000 */
[----:B------:R-:W-:Y:S02]  /*4c00*/  @P4 FSEL R149, R148, RZ, P3 ;  /* 0x000000ff94954208 */ /* 0x000fe40001800000 */
[----:B------:R-:W-:Y:S02]  /*4c10*/  @P4 F2FP.F16.F32.PACK_AB R148, RZ, R143 ;  /* 0x0000008fff94423e */ /* 0x000fe400000000ff */
[----:B------:R-:W-:Y:S02]  /*4c20*/  @P4 F2FP.F16.F32.PACK_AB R149, RZ, R149 ;  /* 0x00000095ff95423e */ /* 0x000fe400000000ff */
        /* <DEDUP_REMOVED lines=15> */
[----:B------:R-:W-:-:S04]  /*4d20*/  @P4 F2FP.F16.F32.PACK_AB R148, RZ, R148 ;  /* 0x00000094ff94423e */ /* 0x000fc800000000ff */
[----:B------:R-:W-:Y:S02]  /*4d30*/  @P4 PRMT R147, R147, 0x5410, R148 ;  /* 0x0000541093934816 */ /* 0x000fe40000000094 */
[----:B------:R-:W-:Y:S01]  /*4d40*/  MOV R148, R132 ;  /* 0x0000008400947202 */ /* 0x000fe20000000f00 */
[----:B------:R-:W-:-:S04]  /*4d50*/  @P5 FFMA.FTZ R148, R4, R149, R132 ;  /* 0x0000009504945223 */ /* 0x000fc80000010084 */
[----:B-1----:R-:W-:-:S04]  /*4d60*/  @P4 FMUL.FTZ R149, R148, R181 ;  /* 0x000000b594954220 */ /* 0x002fc80000410000 */
[----:B------:R-:W-:Y:S01]  /*4d70*/  @P4 FMUL.FTZ R182, R149, R180 ;  /* 0x000000b495b64220 */ /* 0x000fe20000410000 */
[----:B------:R-:W-:-:S04]  /*4d80*/  @P5 FFMA.FTZ R149, R15, R178, R3 ;  /* 0x000000b20f955223 */ /* 0x000fc80000010003 */
[----:B------:R-:W-:Y:S01]  /*4d90*/  @P5 FADD.FTZ R180, R250, -R149 ;  /* 0x80000095fab45221 */ /* 0x000fe20000010000 */
        /* <DEDUP_REMOVED lines=9> */
[----:B------:R-:W-:Y:S02]  /*4e30*/  @P4 F2FP.F16.F32.PACK_AB R181, RZ, R181 ;  /* 0x000000b5ffb5423e */ /* 0x000fe400000000ff */
[----:B------:R-:W-:Y:S02]  /*4e40*/  @P4 F2FP.F16.F32.PACK_AB R180, RZ, R180 ;  /* 0x000000b4ffb4423e */ /* 0x000fe400000000ff */
[----:B------:R-:W-:-:S04]  /*4e50*/  @P4 PRMT R144, R181, 0x7610, R144 ;  /* 0x00007610b5904816 */ /* 0x000fc80000000090 */
[----:B------:R-:W-:-:S07]  /*4e60*/  @P4 PRMT R144, R144, 0x5410, R180 ;  /* 0x0000541090904816 */ /* 0x000fce00000000b4 */
.L_x_15717:
[----:B------:R-:W-:Y:S05]  /*4e70*/  BSYNC.RECONVERGENT B1 ;  /* 0x0000000000017941 */ /* 0x000fea0003800200 */
.L_x_15700:
        /* <DEDUP_REMOVED lines=11> */
.L_x_15699:
[----:B------:R-:W-:Y:S05]  /*4f30*/  BSYNC.RECONVERGENT B2 ;  /* 0x0000000000027941 */ /* 0x000fea0003800200 */
.L_x_15698:
        /* <DEDUP_REMOVED lines=10> */
[----:B0-----:R-:W2:Y:S04]  /*4fe0*/  LDL R180, [R1] ;  /* 0x0000000001b47983 */ /* 0x001ea80000100800 */
[----:B------:R-:W3:Y:S04]  /*4ff0*/  LDL R177, [R1+0xc] ;  /* 0x00000c0001b17983 */ /* 0x000ee80000100800 */
[----:B------:R-:W4:Y:S01]  /*5000*/  LDL R179, [R1+0x28] ;  /* 0x0000280001b37983 */ /* 0x000f220000100800 */
[--C-:B------:R-:W-:Y:S01]  /*5010*/  @P5 FFMA.FTZ R140, R9, R178, R3.reuse ;  /* 0x000000b2098c5223 */ /* 0x100fe20000010003 */
[----:B-----5:R-:W-:Y:S01]  /*5020*/  MOV R148, R32 ;  /* 0x0000002000947202 */ /* 0x020fe20000000f00 */
[----:B------:R-:W0:Y:S01]  /*5030*/  @P4 LDC.64 R142, c[0x0][0x408] ;  /* 0x00010200ff8e4b82 */ /* 0x000e220000000a00 */
[----:B------:R-:W-:Y:S01]  /*5040*/  MOV R149, R33 ;  /* 0x0000002100957202 */ /* 0x000fe20000000f00 */
[----:B------:R-:W-:Y:S01]  /*5050*/  @P5 FFMA.FTZ R150, R188, R178, R3 ;  /* 0x000000b2bc965223 */ /* 0x000fe20000010003 */
[----:B------:R-:W-:-:S02]  /*5060*/  @P4 LOP3.LUT P2, RZ, R22, 0xff, RZ, 0xc0, !PT ;  /* 0x000000ff16ff4812 */ /* 0x000fc4000784c0ff */
[----:B------:R-:W-:Y:S01]  /*5070*/  MOV R151, R35 ;  /* 0x0000002300977202 */ /* 0x000fe20000000f00 */
[----:B--2---:R-:W-:Y:S01]  /*5080*/  @P5 FADD.FTZ R141, R180, -R140 ;  /* 0x8000008cb48d5221 */ /* 0x004fe20000010000 */
[----:B------:R-:W-:-:S04]  /*5090*/  @P5 FFMA.FTZ R140, R14, R178, R3 ;  /* 0x000000b20e8c5223 */ /* 0x000fc80000010003 */
[----:B------:R-:W-:Y:S01]  /*50a0*/  @P5 FADD.FTZ R140, R249, -R140 ;  /* 0x8000008cf98c5221 */ /* 0x000fe20000010000 */
[----:B------:R-:W-:-:S03]  /*50b0*/  @P5 FFMA.FTZ R148, R4, R141, R32 ;  /* 0x0000008d04945223 */ /* 0x000fc60000010020 */
[----:B------:R-:W-:Y:S02]  /*50c0*/  @P5 FFMA.FTZ R149, R4, R140, R33 ;  /* 0x0000008c04955223 */ /* 0x000fe40000010021 */
[----:B------:R-:W1:Y:S02]  /*50d0*/  @P4 LDC.64 R140, c[0x0][0x408] ;  /* 0x00010200ff8c4b82 */ /* 0x000e640000000a00 */
[----:B0-----:R-:W-:-:S04]  /*50e0*/  @P4 FMUL.FTZ R143, R149, R143 ;  /* 0x0000008f958f4220 */ /* 0x001fc80000410000 */
[----:B------:R-:W-:Y:S01]  /*50f0*/  @P4 FMUL.FTZ R142, R143, R142 ;  /* 0x0000008e8f8e4220 */ /* 0x000fe20000410000 */
[----:B-1----:R-:W-:-:S04]  /*5100*/  @P4 FMUL.FTZ R141, R148, R141 ;  /* 0x0000008d948d4220 */ /* 0x002fc80000410000 */
[----:B------:R-:W-:Y:S01]  /*5110*/  @P4 FMUL.FTZ R140, R141, R140 ;  /* 0x0000008c8d8c4220 */ /* 0x000fe20000410000 */
[----:B------:R-:W-:Y:S01]  /*5120*/  @P5 FADD.FTZ R141, R245, -R150 ;  /* 0x80000096f58d5221 */ /* 0x000fe20000010000 */
[----:B------:R-:W-:-:S03]  /*5130*/  MOV R150, R34 ;  /* 0x0000002200967202 */ /* 0x000fc60000000f00 */
[----:B------:R-:W-:Y:S01]  /*5140*/  @P4 FSEL R143, R140, RZ, P2 ;  /* 0x000000ff8c8f4208 */ /* 0x000fe20001000000 */
[----:B------:R-:W-:Y:S02]  /*5150*/  @P5 FFMA.FTZ R150, R4, R141, R34 ;  /* 0x0000008d04965223 */ /* 0x000fe40000010022 */
[----:B------:R-:W0:Y:S01]  /*5160*/  @P4 LDC.64 R140, c[0x0][0x408] ;  /* 0x00010200ff8c4b82 */ /* 0x000e220000000a00 */
[----:B------:R-:W-:-:S04]  /*5170*/  @P4 LOP3.LUT P2, RZ, R22, 0xff00, RZ, 0xc0, !PT ;  /* 0x0000ff0016ff4812 */ /* 0x000fc8000784c0ff */
[----:B------:R-:W-:Y:S02]  /*5180*/  @P4 FSEL R142, R142, RZ, P2 ;  /* 0x000000ff8e8e4208 */ /* 0x000fe40001000000 */
[----:B------:R-:W-:Y:S01]  /*5190*/  @P4 LOP3.LUT P2, RZ, R22, 0xff0000, RZ, 0xc0, !PT ;  /* 0x00ff000016ff4812 */ /* 0x000fe2000784c0ff */
[----:B------:R-:W-:Y:S01]  /*51a0*/  @P5 FFMA.FTZ R180, R192, R178, R3 ;  /* 0x000000b2c0b45223 */ /* 0x000fe20000010003 */
[----:B0-----:R-:W-:-:S04]  /*51b0*/  @P4 FMUL.FTZ R141, R150, R141 ;  /* 0x0000008d968d4220 */ /* 0x001fc80000410000 */
[----:B------:R-:W-:Y:S01]  /*51c0*/  @P4 FMUL.FTZ R140, R141, R140 ;  /* 0x0000008c8d8c4220 */ /* 0x000fe20000410000 */
[----:B------:R-:W-:Y:S01]  /*51d0*/  @P5 FADD.FTZ R141, R241, -R180 ;  /* 0x800000b4f18d5221 */ /* 0x000fe20000010000 */
[----:B------:R-:W-:Y:S01]  /*51e0*/  @P4 F2FP.F16.F32.PACK_AB R143, RZ, R143 ;  /* 0x0000008fff8f423e */ /* 0x000fe200000000ff */
[----:B------:R-:W0:Y:S02]  /*51f0*/  @P4 LDC.64 R180, c[0x0][0x408] ;  /* 0x00010200ffb44b82 */ /* 0x000e240000000a00 */
[----:B------:R-:W-:-:S04]  /*5200*/  @P4 FSEL R140, R140, RZ, P2 ;  /* 0x000000ff8c8c4208 */ /* 0x000fc80001000000 */
[----:B------:R-:W-:Y:S01]  /*5210*/  @P4 F2FP.F16.F32.PACK_AB R140, RZ, R140 ;  /* 0x0000008cff8c423e */ /* 0x000fe200000000ff */
[----:B------:R-:W-:-:S03]  /*5220*/  @P5 FFMA.FTZ R151, R4, R141, R35 ;  /* 0x0000008d04975223 */ /* 0x000fc60000010023 */
[----:B------:R-:W-:Y:S02]  /*5230*/  @P4 PRMT R145, R140, 0x7610, R145 ;  /* 0x000076108c914816 */ /* 0x000fe40000000091 */
[----:B------:R-:W1:Y:S01]  /*5240*/  @P4 LDC.64 R140, c[0x0][0x408] ;  /* 0x00010200ff8c4b82 */ /* 0x000e620000000a00 */
[----:B------:R-:W-:Y:S02]  /*5250*/  @P4 F2FP.F16.F32.PACK_AB R142, RZ, R142 ;  /* 0x0000008eff8e423e */ /* 0x000fe400000000ff */
[----:B------:R-:W-:Y:S02]  /*5260*/  @P4 PRMT R144, R143, 0x7610, R144 ;  /* 0x000076108f904816 */ /* 0x000fe40000000090 */
[----:B------:R-:W-:Y:S02]  /*5270*/  @P4 LOP3.LUT P2, RZ, R22, 0xff000000, RZ, 0xc0, !PT ;  /* 0xff00000016ff4812 */ /* 0x000fe4000784c0ff */
[----:B------:R-:W-:Y:S02]  /*5280*/  @P4 PRMT R144, R144, 0x5410, R142 ;  /* 0x0000541090904816 */ /* 0x000fe4000000008e */
[----:B------:R-:W2:Y:S01]  /*5290*/  @P4 LDC.64 R142, c[0x0][0x408] ;  /* 0x00010200ff8e4b82 */ /* 0x000ea20000000a00 */
[----:B-1----:R-:W-:-:S04]  /*52a0*/  @P4 FMUL.FTZ R141, R151, R141 ;  /* 0x0000008d978d4220 */ /* 0x002fc80000410000 */
[----:B------:R-:W-:-:S05]  /*52b0*/  @P4 FMUL.FTZ R140, R141, R140 ;  /* 0x0000008c8d8c4220 */ /* 0x000fca0000410000 */
[----:B------:R-:W-:-:S04]  /*52c0*/  @P4 FSEL R140, R140, RZ, P2 ;  /* 0x000000ff8c8c4208 */ /* 0x000fc80001000000 */
[----:B------:R-:W-:-:S04]  /*52d0*/  @P4 F2FP.F16.F32.PACK_AB R140, RZ, R140 ;  /* 0x0000008cff8c423e */ /* 0x000fc800000000ff */
        /* <DEDUP_REMOVED lines=9> */
[----:B------:R-:W-:-:S04]  /*5370*/  @P4 F2FP.F16.F32.PACK_AB R141, RZ, R141 ;  /* 0x0000008dff8d423e */ /* 0x000fc800000000ff */
        /* <DEDUP_REMOVED lines=16> */
[----:B0-----:R-:W-:Y:S01]  /*5480*/  @P4 FMUL.FTZ R143, R142, R181 ;  /* 0x000000b58e8f4220 */ /* 0x001fe20000410000 */
[----:B------:R-:W-:-:S03]  /*5490*/  @P4 LOP3.LUT P2, RZ, R23, 0xff0000, RZ, 0xc0, !PT ;  /* 0x00ff000017ff4812 */ /* 0x000fc6000784c0ff */
[----:B------:R-:W-:Y:S01]  /*54a0*/  @P4 FMUL.FTZ R143, R143, R180 ;  /* 0x000000b48f8f4220 */ /* 0x000fe20000410000 */
[----:B---3--:R-:W-:-:S04]  /*54b0*/  @P5 FFMA.FTZ R177, R177, R178, R3 ;  /* 0x000000b2b1b15223 */ /* 0x008fc80000010003 */
[----:B------:R-:W-:Y:S01]  /*54c0*/  @P4 FSEL R143, R143, RZ, P2 ;  /* 0x000000ff8f8f4208 */ /* 0x000fe20001000000 */
[----:B----4-:R-:W-:-:S03]  /*54d0*/  @P5 FADD.FTZ R177, R179, -R177 ;  /* 0x800000b1b3b15221 */ /* 0x010fc60000010000 */
[----:B------:R-:W-:-:S04]  /*54e0*/  @P4 F2FP.F16.F32.PACK_AB R143, RZ, R143 ;  /* 0x0000008fff8f423e */ /* 0x000fc800000000ff */
[----:B------:R-:W-:Y:S02]  /*54f0*/  @P4 PRMT R147, R143, 0x7610, R147 ;  /* 0x000076108f934816 */ /* 0x000fe40000000093 */
[----:B------:R-:W-:Y:S01]  /*5500*/  MOV R143, R31 ;  /* 0x0000001f008f7202 */ /* 0x000fe20000000f00 */
[----:B------:R-:W-:Y:S01]  /*5510*/  @P5 FFMA.FTZ R143, R4, R177, R31 ;  /* 0x000000b1048f5223 */ /* 0x000fe2000001001f */
        /* <DEDUP_REMOVED lines=9> */
.L_x_15737:
[----:B------:R-:W2:Y:S01]  /*55b0*/  LDL R177, [R1] ;  /* 0x0000000001b17983 */ /* 0x000ea20000100800 */
[----:B0-----:R-:W0:Y:S01]  /*55c0*/  @P4 LDC.64 R180, c[0x0][0x408] ;  /* 0x00010200ffb44b82 */ /* 0x001e220000000a00 */
[----:B------:R-:W-:Y:S01]  /*55d0*/  @P5 FFMA.FTZ R179, R9, R178, R3 ;  /* 0x000000b209b35223 */ /* 0x000fe20000010003 */
[----:B-----5:R-:W-:-:S03]  /*55e0*/  @P4 LOP3.LUT P2, RZ, R22, 0xff, RZ, 0xc0, !PT ;  /* 0x000000ff16ff4812 */ /* 0x020fc6000784c0ff */
[----:B--2---:R-:W-:Y:S01]  /*55f0*/  @P5 FADD.FTZ R179, R177, -R179 ;  /* 0x800000b3b1b35221 */ /* 0x004fe20000010000 */
[----:B------:R-:W-:-:S03]  /*5600*/  MOV R177, R32 ;  /* 0x0000002000b17202 */ /* 0x000fc60000000f00 */
[----:B------:R-:W-:Y:S01]  /*5610*/  @P5 FFMA.FTZ R177, R4, R179, R32 ;  /* 0x000000b304b15223 */ /* 0x000fe20000010020 */
[----:B------:R-:W-:-:S03]  /*5620*/  @P5 FFMA.FTZ R179, R14, R178, R3 ;  /* 0x000000b20eb35223 */ /* 0x000fc60000010003 */
[----:B0-----:R-:W-:Y:S01]  /*5630*/  @P4 FMUL.FTZ R177, R177, R181 ;  /* 0x000000b5b1b14220 */ /* 0x001fe20000410000 */
[----:B------:R-:W-:-:S03]  /*5640*/  @P5 FADD.FTZ R179, R249, -R179 ;  /* 0x800000b3f9b35221 */ /* 0x000fc60000010000 */
[----:B------:R-:W-:Y:S02]  /*5650*/  @P4 FMUL.FTZ R177, R177, R180 ;  /* 0x000000b4b1b14220 */ /* 0x000fe40000410000 */
[----:B------:R-:W0:Y:S03]  /*5660*/  @P4 LDC.64 R180, c[0x0][0x408] ;  /* 0x00010200ffb44b82 */ /* 0x000e260000000a00 */
[----:B------:R-:W-:Y:S02]  /*5670*/  @P4 FSEL R177, R177, RZ, P2 ;  /* 0x000000ffb1b14208 */ /* 0x000fe40001000000 */
[----:B------:R-:W-:Y:S02]  /*5680*/  @P4 LOP3.LUT P2, RZ, R22, 0xff00, RZ, 0xc0, !PT ;  /* 0x0000ff0016ff4812 */ /* 0x000fe4000784c0ff */
[----:B------:R-:W-:-:S04]  /*5690*/  @P4 F2FP.F16.F32.PACK_AB R177, RZ, R177 ;  /* 0x000000b1ffb1423e */ /* 0x000fc800000000ff */
        /* <DEDUP_REMOVED lines=57> */
[----:B------:R-:W-:-:S04]  /*5a30*/  @P5 FFMA.FTZ R177, R4, R179, R30 ;  /* 0x000000b304b15223 */ /* 0x000fc8000001001e */
        /* <DEDUP_REMOVED lines=20> */
.L_x_15736:
[----:B------:R-:W-:-:S04]  /*5b80*/  UISETP.NE.U32.AND UP0, UPT, UR20, URZ, UPT ;  /* 0x000000ff1400728c */ /* 0x000fc8000bf05070 */
[----:B------:R-:W-:-:S06]  /*5b90*/  UISETP.NE.AND.EX UP0, UPT, UR21, URZ, UPT, UP0 ;  /* 0x000000ff1500728c */ /* 0x000fcc000bf05300 */
[----:B------:R-:W-:-:S13]  /*5ba0*/  PLOP3.LUT P3, PT, PT, PT, UP0, 0x80, 0x8 ;  /* 0x000000000008781c */ /* 0x000fda0003f6f008 */
[----:B------:R-:W-:Y:S05]  /*5bb0*/  @!P3 BRA `(.L_x_15739) ;  /* 0x00000008003cb947 */ /* 0x000fea0003800000 */
[----:B0-----:R-:W2:Y:S04]  /*5bc0*/  LDL R180, [R1+0xc] ;  /* 0x00000c0001b47983 */ /* 0x001ea80000100800 */
[----:B------:R-:W3:Y:S04]  /*5bd0*/  LDL R177, [R1+0x28] ;  /* 0x0000280001b17983 */ /* 0x000ee80000100800 */
[----:B------:R-:W4:Y:S01]  /*5be0*/  LDL R179, [R1] ;  /* 0x0000000001b37983 */ /* 0x000f220000100800 */
[-CC-:B------:R-:W-:Y:S01]  /*5bf0*/  FFMA.FTZ R148, R192, R178.reuse, R3.reuse ;  /* 0x000000b2c0947223 */ /* 0x180fe20000010003 */
[-CC-:B------:R-:W-:Y:S01]  /*5c00*/  FFMA.FTZ R142, R206, R178.reuse, R3.reuse ;  /* 0x000000b2ce8e7223 */ /* 0x180fe20000010003 */
[-CC-:B------:R-:W-:Y:S01]  /*5c10*/  FFMA.FTZ R141, R200, R178.reuse, R3.reuse ;  /* 0x000000b2c88d7223 */ /* 0x180fe20000010003 */
        /* <DEDUP_REMOVED lines=43> */
.L_x_15741:
[----:B------:R-:W-:Y:S05]  /*5ed0*/  BSYNC.RECONVERGENT B3 ;  /* 0x0000000000037941 */ /* 0x000fea0003800200 */
.L_x_15740:
        /* <DEDUP_REMOVED lines=13> */
.L_x_15743:
[----:B------:R-:W-:Y:S05]  /*5fb0*/  BSYNC.RECONVERGENT B3 ;  /* 0x0000000000037941 */ /* 0x000fea0003800200 */
.L_x_15742:
        /* <DEDUP_REMOVED lines=13> */
.L_x_15745:
[----:B------:R-:W-:Y:S05]  /*6090*/  BSYNC.RECONVERGENT B3 ;  /* 0x0000000000037941 */ /* 0x000fea0003800200 */
.L_x_15744:
        /* <DEDUP_REMOVED lines=13> */
.L_x_15747:
[----:B------:R-:W-:Y:S05]  /*6170*/  BSYNC.RECONVERGENT B3 ;  /* 0x0000000000037941 */ /* 0x000fea0003800200 */
.L_x_15746:
        /* <DEDUP_REMOVED lines=13> */
.L_x_15749:
[----:B------:R-:W-:Y:S05]  /*6250*/  BSYNC.RECONVERGENT B3 ;  /* 0x0000000000037941 */ /* 0x000fea0003800200 */
.L_x_15748:
        /* <DEDUP_REMOVED lines=13> */
.L_x_15751:
[----:B------:R-:W-:Y:S05]  /*6330*/  BSYNC.RECONVERGENT B3 ;  /* 0x0000000000037941 */ /* 0x000fea0003800200 */
.L_x_15750:
        /* <DEDUP_REMOVED lines=13> */
.L_x_15753:
[----:B------:R-:W-:Y:S05]  /*6410*/  BSYNC.RECONVERGENT B3 ;  /* 0x0000000000037941 */ /* 0x000fea0003800200 */
.L_x_15752:
        /* <DEDUP_REMOVED lines=9> */
.L_x_15739:
        /* <DEDUP_REMOVED lines=12> */
[----:B------:R-:W-:-:S04]  /*6570*/  F2FP.F16.F32.PACK_AB R177, RZ, R177 ;  /* 0x000000b1ffb1723e */ /* 0x000fc800000000ff */
[----:B0-----:R-:W-:-:S07]  /*6580*/  PRMT R144, R177, 0x7610, R144 ;  /* 0x00007610b1907816 */ /* 0x001fce0000000090 */
.L_x_15755:
[----:B------:R-:W-:Y:S05]  /*6590*/  BSYNC.RECONVERGENT B3 ;  /* 0x0000000000037941 */ /* 0x000fea0003800200 */
.L_x_15754:
        /* <DEDUP_REMOVED lines=13> */
.L_x_15757:
[----:B------:R-:W-:Y:S05]  /*6670*/  BSYNC.RECONVERGENT B3 ;  /* 0x0000000000037941 */ /* 0x000fea0003800200 */
.L_x_15756:
        /* <DEDUP_REMOVED lines=13> */
.L_x_15759:
[----:B------:R-:W-:Y:S05]  /*6750*/  BSYNC.RECONVERGENT B3 ;  /* 0x0000000000037941 */ /* 0x000fea0003800200 */
.L_x_15758:
        /* <DEDUP_REMOVED lines=13> */
.L_x_15761:
[----:B------:R-:W-:Y:S05]  /*6830*/  BSYNC.RECONVERGENT B3 ;  /* 0x0000000000037941 */ /* 0x000fea0003800200 */
.L_x_15760:
        /* <DEDUP_REMOVED lines=13> */
.L_x_15763:
[----:B------:R-:W-:Y:S05]  /*6910*/  BSYNC.RECONVERGENT B3 ;  /* 0x0000000000037941 */ /* 0x000fea0003800200 */
.L_x_15762:
        /* <DEDUP_REMOVED lines=13> */
.L_x_15765:
[----:B------:R-:W-:Y:S05]  /*69f0*/  BSYNC.RECONVERGENT B3 ;  /* 0x0000000000037941 */ /* 0x000fea0003800200 */
.L_x_15764:
        /* <DEDUP_REMOVED lines=13> */
.L_x_15767:
[----:B------:R-:W-:Y:S05]  /*6ad0*/  BSYNC.RECONVERGENT B3 ;  /* 0x0000000000037941 */ /* 0x000fea0003800200 */
.L_x_15766:
        /* <DEDUP_REMOVED lines=14> */
[----:B0-----:R-:W-:-:S07]  /*6bc0*/  PRMT R147, R147, 0x5410, R177 ;  /* 0x0000541093937816 */ /* 0x001fce00000000b1 */
.L_x_15738:
[----:B------:R-:W-:Y:S05]  /*6bd0*/  BSYNC.RECONVERGENT B1 ;  /* 0x0000000000017941 */ /* 0x000fea0003800200 */
.L_x_15735:
        /* <DEDUP_REMOVED lines=9> */
.L_x_15734:
[----:B------:R-:W-:Y:S05]  /*6c70*/  BSYNC.RECONVERGENT B2 ;  /* 0x0000000000027941 */ /* 0x000fea0003800200 */
.L_x_15733:
        /* <DEDUP_REMOVED lines=13> */
[----:B-----5:R-:W-:Y:S01]  /*6d50*/  MOV R148, R152 ;  /* 0x0000009800947202 */ /* 0x020fe20000000f00 */
[----:B------:R-:W4:Y:S02]  /*6d60*/  @P4 LDC.64 R142, c[0x0][0x408] ;  /* 0x00010200ff8e4b82 */ /* 0x000f240000000a00 */
[----:B------:R-:W-:-:S04]  /*6d70*/  @P5 FADD.FTZ R141, R252, -R141 ;  /* 0x8000008dfc8d5221 */ /* 0x000fc80000010000 */
[----:B------:R-:W-:Y:S01]  /*6d80*/  @P5 FFMA.FTZ R148, R4, R141, R152 ;  /* 0x0000008d04945223 */ /* 0x000fe20000010098 */
[----:B------:R-:W-:Y:S01]  /*6d90*/  @P5 FFMA.FTZ R141, R13, R178, R3 ;  /* 0x000000b20d8d5223 */ /* 0x000fe20000010003 */
[----:B------:R-:W-:Y:S01]  /*6da0*/  MOV R149, R153 ;  /* 0x0000009900957202 */ /* 0x000fe20000000f00 */
[----:B01----:R-:W0:Y:S02]  /*6db0*/  @P4 LDC.64 R180, c[0x0][0x408] ;  /* 0x00010200ffb44b82 */ /* 0x003e240000000a00 */
[----:B------:R-:W-:-:S04]  /*6dc0*/  @P5 FADD.FTZ R141, R248, -R141 ;  /* 0x8000008df88d5221 */ /* 0x000fc80000010000 */
[----:B------:R-:W-:Y:S02]  /*6dd0*/  @P5 FFMA.FTZ R149, R4, R141, R153 ;  /* 0x0000008d04955223 */ /* 0x000fe40000010099 */
[----:B------:R-:W1:Y:S01]  /*6de0*/  @P4 LDC.64 R140, c[0x0][0x408] ;  /* 0x00010200ff8c4b82 */ /* 0x000e620000000a00 */
[----:B------:R-:W-:Y:S02]  /*6df0*/  @P4 LOP3.LUT P1, RZ, R24, 0xff, RZ, 0xc0, !PT ;  /* 0x000000ff18ff4812 */ /* 0x000fe4000782c0ff */
[----:B------:R-:W-:Y:S01]  /*6e00*/  MOV R150, R154 ;  /* 0x0000009a00967202 */ /* 0x000fe20000000f00 */
[----:B----4-:R-:W-:-:S04]  /*6e10*/  @P4 FMUL.FTZ R143, R149, R143 ;  /* 0x0000008f958f4220 */ /* 0x010fc80000410000 */
[----:B------:R-:W-:Y:S01]  /*6e20*/  @P4 FMUL.FTZ R142, R143, R142 ;  /* 0x0000008e8f8e4220 */ /* 0x000fe20000410000 */
[----:B-1----:R-:W-:-:S04]  /*6e30*/  @P4 FMUL.FTZ R141, R148, R141 ;  /* 0x0000008d948d4220 */ /* 0x002fc80000410000 */
[----:B------:R-:W-:Y:S01]  /*6e40*/  @P4 FMUL.FTZ R140, R141, R140 ;  /* 0x0000008c8d8c4220 */ /* 0x000fe20000410000 */
[----:B------:R-:W-:-:S04]  /*6e50*/  @P5 FFMA.FTZ R141, R17, R178, R3 ;  /* 0x000000b2118d5223 */ /* 0x000fc80000010003 */
[----:B------:R-:W-:Y:S01]  /*6e60*/  @P5 FADD.FTZ R141, R244, -R141 ;  /* 0x8000008df48d5221 */ /* 0x000fe20000010000 */
[----:B------:R-:W-:-:S03]  /*6e70*/  @P4 FSEL R143, R140, RZ, P1 ;  /* 0x000000ff8c8f4208 */ /* 0x000fc60000800000 */
[----:B------:R-:W-:Y:S02]  /*6e80*/  @P5 FFMA.FTZ R150, R4, R141, R154 ;  /* 0x0000008d04965223 */ /* 0x000fe4000001009a */
[----:B------:R-:W1:Y:S01]  /*6e90*/  @P4 LDC.64 R140, c[0x0][0x408] ;  /* 0x00010200ff8c4b82 */ /* 0x000e620000000a00 */
[----:B------:R-:W-:Y:S02]  /*6ea0*/  @P4 LOP3.LUT P1, RZ, R24, 0xff0000, RZ, 0xc0, !PT ;  /* 0x00ff000018ff4812 */ /* 0x000fe4000782c0ff */
[----:B------:R-:W-:Y:S01]  /*6eb0*/  MOV R151, R155 ;  /* 0x0000009b00977202 */ /* 0x000fe20000000f00 */
[----:B-1----:R-:W-:-:S04]  /*6ec0*/  @P4 FMUL.FTZ R141, R150, R141 ;  /* 0x0000008d968d4220 */ /* 0x002fc80000410000 */
[----:B------:R-:W-:Y:S01]  /*6ed0*/  @P4 FMUL.FTZ R140, R141, R140 ;  /* 0x0000008c8d8c4220 */ /* 0x000fe20000410000 */
[----:B------:R-:W-:-:S04]  /*6ee0*/  @P5 FFMA.FTZ R141, R191, R178, R3 ;  /* 0x000000b2bf8d5223 */ /* 0x000fc80000010003 */
[----:B------:R-:W-:Y:S01]  /*6ef0*/  @P4 FSEL R140, R140, RZ, P1 ;  /* 0x000000ff8c8c4208 */ /* 0x000fe20000800000 */
[----:B------:R-:W-:-:S03]  /*6f00*/  @P5 FADD.FTZ R141, R240, -R141 ;  /* 0x8000008df08d5221 */ /* 0x000fc60000010000 */
[----:B------:R-:W-:Y:S01]  /*6f10*/  @P4 F2FP.F16.F32.PACK_AB R140, RZ, R140 ;  /* 0x0000008cff8c423e */ /* 0x000fe200000000ff */
[----:B------:R-:W-:-:S03]  /*6f20*/  @P5 FFMA.FTZ R151, R4, R141, R155 ;  /* 0x0000008d04975223 */ /* 0x000fc6000001009b */
[----:B------:R-:W-:Y:S02]  /*6f30*/  @P4 PRMT R145, R140, 0x7610, R145 ;  /* 0x000076108c914816 */ /* 0x000fe40000000091 */
[----:B------:R-:W1:Y:S01]  /*6f40*/  @P4 LDC.64 R140, c[0x0][0x408] ;  /* 0x00010200ff8c4b82 */ /* 0x000e620000000a00 */
[----:B------:R-:W-:Y:S02]  /*6f50*/  @P4 LOP3.LUT P3, RZ, R24, 0xff00, RZ, 0xc0, !PT ;  /* 0x0000ff0018ff4812 */ /* 0x000fe4000786c0ff */
[----:B------:R-:W-:Y:S02]  /*6f60*/  @P4 F2FP.F16.F32.PACK_AB R143, RZ, R143 ;  /* 0x0000008fff8f423e */ /* 0x000fe400000000ff */
[----:B------:R-:W-:Y:S02]  /*6f70*/  @P4 FSEL R142, R142, RZ, P3 ;  /* 0x000000ff8e8e4208 */ /* 0x000fe40001800000 */
[----:B------:R-:W-:Y:S02]  /*6f80*/  @P4 PRMT R144, R143, 0x7610, R144 ;  /* 0x000076108f904816 */ /* 0x000fe40000000090 */
[----:B------:R-:W-:-:S04]  /*6f90*/  @P4 F2FP.F16.F32.PACK_AB R142, RZ, R142 ;  /* 0x0000008eff8e423e */ /* 0x000fc800000000ff */
[----:B------:R-:W-:Y:S02]  /*6fa0*/  @P4 PRMT R144, R144, 0x5410, R142 ;  /* 0x0000541090904816 */ /* 0x000fe4000000008e */
[----:B------:R-:W4:Y:S01]  /*6fb0*/  @P4 LDC.64 R142, c[0x0][0x408] ;  /* 0x00010200ff8e4b82 */ /* 0x000f220000000a00 */
        /* <DEDUP_REMOVED lines=15> */
[----:B------:R-:W-:Y:S01]  /*70b0*/  @P4 F2FP.F16.F32.PACK_AB R141, RZ, R141 ;  /* 0x0000008dff8d423e */ /* 0x000fe200000000ff */
        /* <DEDUP_REMOVED lines=17> */
[----:B------:R-:W-:-:S05]  /*71d0*/  @P4 FMUL.FTZ R143, R143, R180 ;  /* 0x000000b48f8f4220 */ /* 0x000fca0000410000 */
[----:B------:R-:W-:-:S04]  /*71e0*/  @P4 FSEL R143, R143, RZ, P1 ;  /* 0x000000ff8f8f4208 */ /* 0x000fc80000800000 */
[----:B------:R-:W-:-:S04]  /*71f0*/  @P4 F2FP.F16.F32.PACK_AB R143, RZ, R143 ;  /* 0x0000008fff8f423e */ /* 0x000fc800000000ff */
        /* <DEDUP_REMOVED lines=14> */
.L_x_15772:
[----:B01----:R-:W0:Y:S01]  /*72e0*/  @P4 LDC.64 R180, c[0x0][0x408] ;  /* 0x00010200ffb44b82 */ /* 0x003e220000000a00 */
[----:B------:R-:W-:Y:S01]  /*72f0*/  @P5 FFMA.FTZ R179, R10, R178, R3 ;  /* 0x000000b20ab35223 */ /* 0x000fe20000010003 */
[----:B-----5:R-:W-:Y:S02]  /*7300*/  MOV R177, R152 ;  /* 0x0000009800b17202 */ /* 0x020fe40000000f00 */
[----:B------:R-:W-:Y:S01]  /*7310*/  @P4 LOP3.LUT P1, RZ, R24, 0xff, RZ, 0xc0, !PT ;  /* 0x000000ff18ff4812 */ /* 0x000fe2000782c0ff */
        /* <DEDUP_REMOVED lines=88> */
.L_x_15771:
[----:B------:R-:W-:-:S04]  /*78a0*/  UISETP.NE.U32.AND UP0, UPT, UR20, URZ, UPT ;  /* 0x000000ff1400728c */ /* 0x000fc8000bf05070 */
[----:B------:R-:W-:-:S06]  /*78b0*/  UISETP.NE.AND.EX UP0, UPT, UR21, URZ, UPT, UP0 ;  /* 0x000000ff1500728c */ /* 0x000fcc000bf05300 */
[----:B------:R-:W-:-:S13]  /*78c0*/  PLOP3.LUT P2, PT, PT, PT, UP0, 0x80, 0x8 ;  /* 0x000000000008781c */ /* 0x000fda0003f4f008 */
[----:B------:R-:W-:Y:S05]  /*78d0*/  @!P2 BRA `(.L_x_15774) ;  /* 0x000000080038a947 */ /* 0x000fea0003800000 */
        /* <DEDUP_REMOVED lines=11> */
[-CC-:B------:R-:W-:Y:S01]  /*7990*/  FFMA.FTZ R149, R13, R178.reuse, R3.reuse ;  /* 0x000000b20d957223 */ /* 0x180fe20000010003 */
[----:B------:R-:W-:Y:S01]  /*79a0*/  FFMA.FTZ R148, R10, R178, R3 ;  /* 0x000000b20a947223 */ /* 0x000fe20000010003 */
[----:B------:R-:W-:Y:S01]  /*79b0*/  FMUL.FTZ R142, R4, R142 ;  /* 0x0000008e048e7220 */ /* 0x000fe20000410000 */
        /* <DEDUP_REMOVED lines=33> */
[----:B01----:R-:W-:-:S07]  /*7bd0*/  PRMT R144, R177, 0x7610, R144 ;  /* 0x00007610b1907816 */ /* 0x003fce0000000090 */
.L_x_15776:
[----:B------:R-:W-:Y:S05]  /*7be0*/  BSYNC.RECONVERGENT B3 ;  /* 0x0000000000037941 */ /* 0x000fea0003800200 */
.L_x_15775:
        /* <DEDUP_REMOVED lines=13> */
.L_x_15778:
[----:B------:R-:W-:Y:S05]  /*7cc0*/  BSYNC.RECONVERGENT B3 ;  /* 0x0000000000037941 */ /* 0x000fea0003800200 */
.L_x_15777:
        /* <DEDUP_REMOVED lines=13> */
.L_x_15780:
[----:B------:R-:W-:Y:S05]  /*7da0*/  BSYNC.RECONVERGENT B3 ;  /* 0x0000000000037941 */ /* 0x000fea0003800200 */
.L_x_15779:
        /* <DEDUP_REMOVED lines=13> */
.L_x_15782:
[----:B------:R-:W-:Y:S05]  /*7e80*/  BSYNC.RECONVERGENT B3 ;  /* 0x0000000000037941 */ /* 0x000fea0003800200 */
.L_x_15781:
        /* <DEDUP_REMOVED lines=13> */
.L_x_15784:
[----:B------:R-:W-:Y:S05]  /*7f60*/  BSYNC.RECONVERGENT B3 ;  /* 0x0000000000037941 */ /* 0x000fea0003800200 */
.L_x_15783:
        /* <DEDUP_REMOVED lines=13> */
.L_x_15786:
[----:B------:R-:W-:Y:S05]  /*8040*/  BSYNC.RECONVERGENT B3 ;  /* 0x0000000000037941 */ /* 0x000fea0003800200 */
.L_x_15785:
        /* <DEDUP_REMOVED lines=13> */
.L_x_15788:
[----:B------:R-:W-:Y:S05]  /*8120*/  BSYNC.RECONVERGENT B3 ;  /* 0x0000000000037941 */ /* 0x000fea0003800200 */
.L_x_15787:
[----:B------:R-:W-:Y:S05]  /*8130*/  @!P4 BRA `(.L_x_15773) ;  /* 0x0000000400e4c947 */ /* 0x000fea0003800000 */
[----:B------:R-:W-:Y:S01]  /*8140*/  FMUL.FTZ R177, R143, UR13 ;  /* 0x0000000d8fb17c20 */ /* 0x000fe20008410000 */
[----:B-----5:R-:W-:-:S03]  /*8150*/  ISETP.GE.U32.AND P1, PT, R24, RZ, PT ;  /* 0x000000ff1800720c */ /* 0x020fc60003f26070 */
[----:B------:R-:W-:Y:S01]  /*8160*/  FMUL.FTZ R177, R177, UR12 ;  /* 0x0000000cb1b17c20 */ /* 0x000fe20008410000 */
[----:B------:R-:W-:-:S04]  /*8170*/  ISETP.GE.U32.AND.EX P1, PT, R25, 0x1000000, PT, P1 ;  /* 0x010000001900780c */ /* 0x000fc80003f26110 */
[----:B------:R-:W-:-:S04]  /*8180*/  FSEL R177, R177, RZ, P1 ;  /* 0x000000ffb1b17208 */ /* 0x000fc80000800000 */
[----:B------:R-:W-:-:S04]  /*8190*/  F2FP.F16.F32.PACK_AB R177, RZ, R177 ;  /* 0x000000b1ffb1723e */ /* 0x000fc800000000ff */
[----:B01----:R-:W-:Y:S01]  /*81a0*/  PRMT R147, R147, 0x5410, R177 ;  /* 0x0000541093937816 */ /* 0x003fe200000000b1 */
[----:B------:R-:W-:Y:S06]  /*81b0*/  BRA `(.L_x_15773) ;  /* 0x0000000400c47947 */ /* 0x000fec0003800000 */
.L_x_15774:
        /* <DEDUP_REMOVED lines=13> */
.L_x_15790:
[----:B------:R-:W-:Y:S05]  /*8290*/  BSYNC.RECONVERGENT B3 ;  /* 0x0000000000037941 */ /* 0x000fea0003800200 */
.L_x_15789:
        /* <DEDUP_REMOVED lines=13> */
.L_x_15792:
[----:B------:R-:W-:Y:S05]  /*8370*/  BSYNC.RECONVERGENT B3 ;  /* 0x0000000000037941 */ /* 0x000fea0003800200 */
.L_x_15791:
        /* <DEDUP_REMOVED lines=13> */
.L_x_15794:
[----:B------:R-:W-:Y:S05]  /*8450*/  BSYNC.RECONVERGENT B3 ;  /* 0x0000000000037941 */ /* 0x000fea0003800200 */
.L_x_15793:
        /* <DEDUP_REMOVED lines=13> */
.L_x_15796:
[----:B------:R-:W-:Y:S05]  /*8530*/  BSYNC.RECONVERGENT B3 ;  /* 0x0000000000037941 */ /* 0x000fea0003800200 */
.L_x_15795:
        /* <DEDUP_REMOVED lines=13> */
.L_x_15798:
[----:B------:R-:W-:Y:S05]  /*8610*/  BSYNC.RECONVERGENT B3 ;  /* 0x0000000000037941 */ /* 0x000fea0003800200 */
.L_x_15797:
        /* <DEDUP_REMOVED lines=13> */
.L_x_15800:
[----:B------:R-:W-:Y:S05]  /*86f0*/  BSYNC.RECONVERGENT B3 ;  /* 0x0000000000037941 */ /* 0x000fea0003800200 */
.L_x_15799:
        /* <DEDUP_REMOVED lines=13> */
.L_x_15802:
[----:B------:R-:W-:Y:S05]  /*87d0*/  BSYNC.RECONVERGENT B3 ;  /* 0x0000000000037941 */ /* 0x000fea0003800200 */
.L_x_15801:
        /* <DEDUP_REMOVED lines=14> */
[----:B01----:R-:W-:-:S07]  /*88c0*/  PRMT R147, R147, 0x5410, R177 ;  /* 0x0000541093937816 */ /* 0x003fce00000000b1 */
.L_x_15773:
[----:B------:R-:W-:Y:S05]  /*88d0*/  BSYNC.RECONVERGENT B1 ;  /* 0x0000000000017941 */ /* 0x000fea0003800200 */
.L_x_15770:
        /* <DEDUP_REMOVED lines=9> */
.L_x_15769:
[----:B------:R-:W-:Y:S05]  /*8970*/  BSYNC.RECONVERGENT B2 ;  /* 0x0000000000027941 */ /* 0x000fea0003800200 */
.L_x_15768:
        /* <DEDUP_REMOVED lines=12> */
[--C-:B------:R-:W-:Y:S01]  /*8a40*/  @P5 FFMA.FTZ R140, R11, R178, R3.reuse ;  /* 0x000000b20b8c5223 */ /* 0x100fe20000010003 */
[----:B-----5:R-:W-:Y:S01]  /*8a50*/  MOV R148, R160 ;  /* 0x000000a000947202 */ /* 0x020fe20000000f00 */
[----:B------:R-:W0:Y:S02]  /*8a60*/  @P4 LDC.64 R142, c[0x0][0x408] ;  /* 0x00010200ff8e4b82 */ /* 0x000e240000000a00 */
[----:B------:R-:W-:Y:S01]  /*8a70*/  @P5 FADD.FTZ R141, R251, -R140 ;  /* 0x8000008cfb8d5221 */ /* 0x000fe20000010000 */
[----:B------:R-:W-:-:S04]  /*8a80*/  @P5 FFMA.FTZ R140, R12, R178, R3 ;  /* 0x000000b20c8c5223 */ /* 0x000fc80000010003 */
[----:B------:R-:W-:Y:S01]  /*8a90*/  @P5 FADD.FTZ R140, R247, -R140 ;  /* 0x8000008cf78c5221 */ /* 0x000fe20000010000 */
[----:B------:R-:W-:Y:S01]  /*8aa0*/  MOV R149, R161 ;  /* 0x000000a100957202 */ /* 0x000fe20000000f00 */
[C---:B------:R-:W-:Y:S02]  /*8ab0*/  @P5 FFMA.FTZ R148, R4.reuse, R141, R160 ;  /* 0x0000008d04945223 */ /* 0x040fe400000100a0 */
[----:B------:R-:W-:Y:S02]  /*8ac0*/  @P5 FFMA.FTZ R149, R4, R140, R161 ;  /* 0x0000008c04955223 */ /* 0x000fe400000100a1 */
[----:B------:R-:W1:Y:S01]  /*8ad0*/  @P4 LDC.64 R140, c[0x0][0x408] ;  /* 0x00010200ff8c4b82 */ /* 0x000e620000000a00 */
[----:B------:R-:W-:Y:S01]  /*8ae0*/  @P5 FFMA.FTZ R150, R16, R178, R3 ;  /* 0x000000b210965223 */ /* 0x000fe20000010003 */
[----:B------:R-:W-:Y:S01]  /*8af0*/  @P4 LOP3.LUT P0, RZ, R26, 0xff, RZ, 0xc0, !PT ;  /* 0x000000ff1aff4812 */ /* 0x000fe2000780c0ff */
[----:B0-----:R-:W-:-:S04]  /*8b00*/  @P4 FMUL.FTZ R143, R149, R143 ;  /* 0x0000008f958f4220 */ /* 0x001fc80000410000 */
[----:B------:R-:W-:Y:S01]  /*8b10*/  @P4 FMUL.FTZ R142, R143, R142 ;  /* 0x0000008e8f8e4220 */ /* 0x000fe20000410000 */
[----:B-1----:R-:W-:-:S04]  /*8b20*/  @P4 FMUL.FTZ R141, R148, R141 ;  /* 0x0000008d948d4220 */ /* 0x002fc80000410000 */
[----:B------:R-:W-:Y:S01]  /*8b30*/  @P4 FMUL.FTZ R140, R141, R140 ;  /* 0x0000008c8d8c4220 */ /* 0x000fe20000410000 */
[----:B------:R-:W-:Y:S01]  /*8b40*/  @P5 FADD.FTZ R141, R243, -R150 ;  /* 0x80000096f38d5221 */ /* 0x000fe20000010000 */
[----:B------:R-:W-:-:S03]  /*8b50*/  MOV R150, R162 ;  /* 0x000000a200967202 */ /* 0x000fc60000000f00 */
[----:B------:R-:W-:Y:S01]  /*8b60*/  @P5 FFMA.FTZ R150, R4, R141, R162 ;  /* 0x0000008d04965223 */ /* 0x000fe200000100a2 */
[----:B------:R-:W-:Y:S02]  /*8b70*/  @P4 FSEL R143, R140, RZ, P0 ;  /* 0x000000ff8c8f4208 */ /* 0x000fe40000000000 */
[----:B------:R-:W0:Y:S01]  /*8b80*/  @P4 LDC.64 R140, c[0x0][0x408] ;  /* 0x00010200ff8c4b82 */ /* 0x000e220000000a00 */
[----:B------:R-:W-:Y:S01]  /*8b90*/  @P4 LOP3.LUT P0, RZ, R26, 0xff0000, RZ, 0xc0, !PT ;  /* 0x00ff00001aff4812 */ /* 0x000fe2000780c0ff */
[----:B--2---:R-:W-:Y:S01]  /*8ba0*/  @P5 FFMA.FTZ R180, R190, R178, R3 ;  /* 0x000000b2beb45223 */ /* 0x004fe20000010003 */
[----:B------:R-:W-:Y:S01]  /*8bb0*/  MOV R151, R163 ;  /* 0x000000a300977202 */ /* 0x000fe20000000f00 */
[----:B0-----:R-:W-:-:S04]  /*8bc0*/  @P4 FMUL.FTZ R141, R150, R141 ;  /* 0x0000008d968d4220 */ /* 0x001fc80000410000 */
[----:B------:R-:W-:Y:S01]  /*8bd0*/  @P4 FMUL.FTZ R140, R141, R140 ;  /* 0x0000008c8d8c4220 */ /* 0x000fe20000410000 */
[----:B------:R-:W-:Y:S01]  /*8be0*/  @P5 FADD.FTZ R141, R239, -R180 ;  /* 0x800000b4ef8d5221 */ /* 0x000fe20000010000 */
[----:B------:R-:W-:Y:S01]  /*8bf0*/  @P4 LOP3.LUT P2, RZ, R26, 0xff00, RZ, 0xc0, !PT ;  /* 0x0000ff001aff4812 */ /* 0x000fe2000784c0ff */
[----:B------:R-:W0:Y:S02]  /*8c00*/  @P4 LDC.64 R180, c[0x0][0x408] ;  /* 0x00010200ffb44b82 */ /* 0x000e240000000a00 */
[----:B------:R-:W-:-:S04]  /*8c10*/  @P4 FSEL R140, R140, RZ, P0 ;  /* 0x000000ff8c8c4208 */ /* 0x000fc80000000000 */
[----:B------:R-:W-:Y:S01]  /*8c20*/  @P4 F2FP.F16.F32.PACK_AB R140, RZ, R140 ;  /* 0x0000008cff8c423e */ /* 0x000fe200000000ff */
[----:B------:R-:W-:-:S03]  /*8c30*/  @P5 FFMA.FTZ R151, R4, R141, R163 ;  /* 0x0000008d04975223 */ /* 0x000fc600000100a3 */
[----:B------:R-:W-:Y:S02]  /*8c40*/  @P4 PRMT R145, R140, 0x7610, R145 ;  /* 0x000076108c914816 */ /* 0x000fe40000000091 */
[----:B------:R-:W1:Y:S01]  /*8c50*/  @P4 LDC.64 R140, c[0x0][0x408] ;  /* 0x00010200ff8c4b82 */ /* 0x000e620000000a00 */
[----:B------:R-:W-:Y:S02]  /*8c60*/  @P4 FSEL R142, R142, RZ, P2 ;  /* 0x000000ff8e8e4208 */ /* 0x000fe40001000000 */
[----:B------:R-:W-:Y:S02]  /*8c70*/  @P4 F2FP.F16.F32.PACK_AB R143, RZ, R143 ;  /* 0x0000008fff8f423e */ /* 0x000fe400000000ff */
[----:B------:R-:W-:Y:S02]  /*8c80*/  @P4 F2FP.F16.F32.PACK_AB R142, RZ, R142 ;  /* 0x0000008eff8e423e */ /* 0x000fe400000000ff */
[----:B------:R-:W-:Y:S02]  /*8c90*/  @P4 PRMT R144, R143, 0x7610, R144 ;  /* 0x000076108f904816 */ /* 0x000fe40000000090 */
[----:B------:R-:W-:-:S02]  /*8ca0*/  @P4 LOP3.LUT P0, RZ, R26, 0xff000000, RZ, 0xc0, !PT ;  /* 0xff0000001aff4812 */ /* 0x000fc4000780c0ff */
        /* <DEDUP_REMOVED lines=51> */
.L_x_15807:
[----:B012---:R-:W0:Y:S01]  /*8fe0*/  @P4 LDC.64 R180, c[0x0][0x408] ;  /* 0x00010200ffb44b82 */ /* 0x007e220000000a00 */
        /* <DEDUP_REMOVED lines=91> */
.L_x_15806:
[----:B------:R-:W-:-:S04]  /*95a0*/  UISETP.NE.U32.AND UP0, UPT, UR20, URZ, UPT ;  /* 0x000000ff1400728c */ /* 0x000fc8000bf05070 */
[----:B------:R-:W-:-:S06]  /*95b0*/  UISETP.NE.AND.EX UP0, UPT, UR21, URZ, UPT, UP0 ;  /* 0x000000ff1500728c */ /* 0x000fcc000bf05300 */
[----:B------:R-:W-:-:S13]  /*95c0*/  PLOP3.LUT P1, PT, PT, PT, UP0, 0x80, 0x8 ;  /* 0x000000000008781c */ /* 0x000fda0003f2f008 */
[----:B------:R-:W-:Y:S05]  /*95d0*/  @!P1 BRA `(.L_x_15809) ;  /* 0x0000000800389947 */ /* 0x000fea0003800000 */
[----:B------:R-:W3:Y:S04]  /*95e0*/  LDL R179, [R1+0x4] ;  /* 0x0000040001b37983 */ /* 0x000ee80000100800 */
[----:B------:R-:W4:Y:S01]  /*95f0*/  LDL R177, [R1+0x20] ;  /* 0x0000200001b17983 */ /* 0x000f220000100800 */
        /* <DEDUP_REMOVED lines=45> */
[----:B012---:R-:W-:-:S07]  /*98d0*/  PRMT R144, R177, 0x7610, R144 ;  /* 0x00007610b1907816 */ /* 0x007fce0000000090 */
.L_x_15811:
[----:B------:R-:W-:Y:S05]  /*98e0*/  BSYNC.RECONVERGENT B3 ;  /* 0x0000000000037941 */ /* 0x000fea0003800200 */
.L_x_15810:
        /* <DEDUP_REMOVED lines=13> */
.L_x_15813:
[----:B------:R-:W-:Y:S05]  /*99c0*/  BSYNC.RECONVERGENT B3 ;  /* 0x0000000000037941 */ /* 0x000fea0003800200 */
.L_x_15812:
        /* <DEDUP_REMOVED lines=13> */
.L_x_15815:
[----:B------:R-:W-:Y:S05]  /*9aa0*/  BSYNC.RECONVERGENT B3 ;  /* 0x0000000000037941 */ /* 0x000fea0003800200 */
.L_x_15814:
        /* <DEDUP_REMOVED lines=13> */
.L_x_15817:
[----:B------:R-:W-:Y:S05]  /*9b80*/  BSYNC.RECONVERGENT B3 ;  /* 0x0000000000037941 */ /* 0x000fea0003800200 */
.L_x_15816:
        /* <DEDUP_REMOVED lines=13> */
.L_x_15819:
[----:B------:R-:W-:Y:S05]  /*9c60*/  BSYNC.RECONVERGENT B3 ;  /* 0x0000000000037941 */ /* 0x000fea0003800200 */
.L_x_15818:
        /* <DEDUP_REMOVED lines=13> */
.L_x_15821:
[----:B------:R-:W-:Y:S05]  /*9d40*/  BSYNC.RECONVERGENT B3 ;  /* 0x0000000000037941 */ /* 0x000fea0003800200 */
.L_x_15820:
        /* <DEDUP_REMOVED lines=13> */
.L_x_15823:
[----:B------:R-:W-:Y:S05]  /*9e20*/  BSYNC.RECONVERGENT B3 ;  /* 0x0000000000037941 */ /* 0x000fea0003800200 */
.L_x_15822:
[----:B------:R-:W-:Y:S05]  /*9e30*/  @!P4 BRA `(.L_x_15808) ;  /* 0x0000000400e4c947 */ /* 0x000fea0003800000 */
[----:B------:R-:W-:Y:S01]  /*9e40*/  FMUL.FTZ R177, R143, UR13 ;  /* 0x0000000d8fb17c20 */ /* 0x000fe20008410000 */
[----:B-----5:R-:W-:-:S03]  /*9e50*/  ISETP.GE.U32.AND P0, PT, R26, RZ, PT ;  /* 0x000000ff1a00720c */ /* 0x020fc60003f06070 */
[----:B------:R-:W-:Y:S01]  /*9e60*/  FMUL.FTZ R177, R177, UR12 ;  /* 0x0000000cb1b17c20 */ /* 0x000fe20008410000 */
[----:B------:R-:W-:-:S04]  /*9e70*/  ISETP.GE.U32.AND.EX P0, PT, R27, 0x1000000, PT, P0 ;  /* 0x010000001b00780c */ /* 0x000fc80003f06100 */
[----:B------:R-:W-:-:S04]  /*9e80*/  FSEL R177, R177, RZ, P0 ;  /* 0x000000ffb1b17208 */ /* 0x000fc80000000000 */
[----:B------:R-:W-:-:S04]  /*9e90*/  F2FP.F16.F32.PACK_AB R177, RZ, R177 ;  /* 0x000000b1ffb1723e */ /* 0x000fc800000000ff */
[----:B012---:R-:W-:Y:S01]  /*9ea0*/  PRMT R147, R147, 0x5410, R177 ;  /* 0x0000541093937816 */ /* 0x007fe200000000b1 */
[----:B------:R-:W-:Y:S06]  /*9eb0*/  BRA `(.L_x_15808) ;  /* 0x0000000400c47947 */ /* 0x000fec0003800000 */
.L_x_15809:
        /* <DEDUP_REMOVED lines=13> */
.L_x_15825:
[----:B------:R-:W-:Y:S05]  /*9f90*/  BSYNC.RECONVERGENT B3 ;  /* 0x0000000000037941 */ /* 0x000fea0003800200 */
.L_x_15824:
        /* <DEDUP_REMOVED lines=13> */
.L_x_15827:
[----:B------:R-:W-:Y:S05]  /*a070*/  BSYNC.RECONVERGENT B3 ;  /* 0x0000000000037941 */ /* 0x000fea0003800200 */
.L_x_15826:
        /* <DEDUP_REMOVED lines=13> */
.L_x_15829:
[----:B------:R-:W-:Y:S05]  /*a150*/  BSYNC.RECONVERGENT B3 ;  /* 0x0000000000037941 */ /* 0x000fea0003800200 */
.L_x_15828:
        /* <DEDUP_REMOVED lines=13> */
.L_x_15831:
[----:B------:R-:W-:Y:S05]  /*a230*/  BSYNC.RECONVERGENT B3 ;  /* 0x0000000000037941 */ /* 0x000fea0003800200 */
.L_x_15830:
        /* <DEDUP_REMOVED lines=13> */
.L_x_15833:
[----:B------:R-:W-:Y:S05]  /*a310*/  BSYNC.RECONVERGENT B3 ;  /* 0x0000000000037941 */ /* 0x000fea0003800200 */
.L_x_15832:
        /* <DEDUP_REMOVED lines=13> */
.L_x_15835:
[----:B------:R-:W-:Y:S05]  /*a3f0*/  BSYNC.RECONVERGENT B3 ;  /* 0x0000000000037941 */ /* 0x000fea0003800200 */
.L_x_15834:
        /* <DEDUP_REMOVED lines=13> */
.L_x_15837:
[----:B------:R-:W-:Y:S05]  /*a4d0*/  BSYNC.RECONVERGENT B3 ;  /* 0x0000000000037941 */ /* 0x000fea0003800200 */
.L_x_15836:
[----:B------:R-:W-:Y:S05]  /*a4e0*/  @!P4 BRA `(.L_x_15808) ;  /* 0x000000000038c947 */ /* 0x000fea0003800000 */
[----:B------:R-:W3:Y:S04]  /*a4f0*/  LDL R177, [R1+0x4] ;  /* 0x0000040001b17983 */ /* 0x000ee80000100800 */
[----:B------:R-:W4:Y:S01]  /*a500*/  LDL R179, [R1+0x20] ;  /* 0x0000200001b37983 */ /* 0x000f220000100800 */
[----:B------:R-:W-:Y:S01]  /*a510*/  ISETP.GT.AND P0, PT, R5, RZ, PT ;  /* 0x000000ff0500720c */ /* 0x000fe20003f04270 */
[----:B---3--:R-:W-:-:S04]  /*a520*/  FFMA.FTZ R177, R177, R178, R3 ;  /* 0x000000b2b1b17223 */ /* 0x008fc80000010003 */
[----:B----4-:R-:W-:-:S04]  /*a530*/  FADD.FTZ R177, R179, -R177 ;  /* 0x800000b1b3b17221 */ /* 0x010fc80000010000 */
        /* <DEDUP_REMOVED lines=8> */
[----:B012---:R-:W-:-:S07]  /*a5c0*/  PRMT R147, R147, 0x5410, R177 ;  /* 0x0000541093937816 */ /* 0x007fce00000000b1 */
.L_x_15808:
[----:B------:R-:W-:Y:S05]  /*a5d0*/  BSYNC.RECONVERGENT B1 ;  /* 0x0000000000017941 */ /* 0x000fea0003800200 */
.L_x_15805:
        /* <DEDUP_REMOVED lines=9> */
.L_x_15804:
[----:B------:R-:W-:Y:S05]  /*a670*/  BSYNC.RECONVERGENT B2 ;  /* 0x0000000000027941 */ /* 0x000fea0003800200 */
.L_x_15803:
        /* <DEDUP_REMOVED lines=13> */
[----:B------:R-:W0:Y:S03]  /*a750*/  @P4 LDC.64 R140, c[0x0][0x408] ;  /* 0x00010200ff8c4b82 */ /* 0x000e260000000a00 */
[----:B------:R-:W2:Y:S01]  /*a760*/  LDL R177, [R1+0x1c] ;  /* 0x00001c0001b17983 */ /* 0x000ea20000100800 */
[----:B-----5:R-:W-:Y:S01]  /*a770*/  MOV R148, R168 ;  /* 0x000000a800947202 */ /* 0x020fe20000000f00 */
[----:B------:R-:W-:Y:S01]  /*a780*/  @P5 FFMA.FTZ R142, R203, R178, R3 ;  /* 0x000000b2cb8e5223 */ /* 0x000fe20000010003 */
[----:B------:R-:W-:Y:S02]  /*a790*/  MOV R149, R169 ;  /* 0x000000a900957202 */ /* 0x000fe40000000f00 */
[C---:B------:R-:W-:Y:S01]  /*a7a0*/  @P4 LOP3.LUT P0, RZ, R18.reuse, 0xff, RZ, 0xc0, !PT ;  /* 0x000000ff12ff4812 */ /* 0x040fe2000780c0ff */
[----:B------:R-:W-:Y:S01]  /*a7b0*/  @P5 FADD.FTZ R142, R233, -R142 ;  /* 0x8000008ee98e5221 */ /* 0x000fe20000010000 */
[----:B------:R-:W-:-:S02]  /*a7c0*/  @P4 LOP3.LUT P2, RZ, R18, 0xff00, RZ, 0xc0, !PT ;  /* 0x0000ff0012ff4812 */ /* 0x000fc4000784c0ff */
[----:B------:R-:W-:Y:S01]  /*a7d0*/  MOV R150, R170 ;  /* 0x000000aa00967202 */ /* 0x000fe20000000f00 */
[----:B------:R-:W-:Y:S01]  /*a7e0*/  @P5 FFMA.FTZ R149, R4, R142, R169 ;  /* 0x0000008e04955223 */ /* 0x000fe200000100a9 */
[----:B------:R-:W-:Y:S01]  /*a7f0*/  MOV R151, R171 ;  /* 0x000000ab00977202 */ /* 0x000fe20000000f00 */
[----:B------:R-:W1:Y:S01]  /*a800*/  @P4 LDC.64 R142, c[0x0][0x408] ;  /* 0x00010200ff8e4b82 */ /* 0x000e620000000a00 */
[----:B----4-:R-:W-:-:S04]  /*a810*/  @P5 FFMA.FTZ R5, R179, R178, R3 ;  /* 0x000000b2b3055223 */ /* 0x010fc80000010003 */
[----:B--2---:R-:W-:Y:S01]  /*a820*/  @P5 FADD.FTZ R5, R177, -R5 ;  /* 0x80000005b1055221 */ /* 0x004fe20000010000 */
[----:B------:R-:W-:-:S03]  /*a830*/  MOV R177, R175 ;  /* 0x000000af00b17202 */ /* 0x000fc60000000f00 */
[----:B------:R-:W-:Y:S01]  /*a840*/  @P5 FFMA.FTZ R177, R4, R5, R175 ;  /* 0x0000000504b15223 */ /* 0x000fe200000100af */
[----:B------:R-:W-:-:S04]  /*a850*/  @P5 FFMA.FTZ R5, R198, R178, R3 ;  /* 0x000000b2c6055223 */ /* 0x000fc80000010003 */
[----:B------:R-:W-:-:S04]  /*a860*/  @P5 FADD.FTZ R5, R234, -R5 ;  /* 0x80000005ea055221 */ /* 0x000fc80000010000 */
[----:B------:R-:W-:-:S04]  /*a870*/  @P5 FFMA.FTZ R148, R4, R5, R168 ;  /* 0x0000000504945223 */ /* 0x000fc800000100a8 */
[----:B0-----:R-:W-:-:S04]  /*a880*/  @P4 FMUL.FTZ R141, R148, R141 ;  /* 0x0000008d948d4220 */ /* 0x001fc80000410000 */
[----:B------:R-:W-:Y:S02]  /*a890*/  @P4 FMUL.FTZ R5, R141, R140 ;  /* 0x0000008c8d054220 */ /* 0x000fe40000410000 */
[----:B------:R-:W0:Y:S03]  /*a8a0*/  @P4 LDC.64 R140, c[0x0][0x408] ;  /* 0x00010200ff8c4b82 */ /* 0x000e260000000a00 */
[----:B------:R-:W-:Y:S02]  /*a8b0*/  @P4 FSEL R5, R5, RZ, P0 ;  /* 0x000000ff05054208 */ /* 0x000fe40000000000 */
[----:B------:R-:W-:Y:S02]  /*a8c0*/  @P4 LOP3.LUT P0, RZ, R18, 0xff0000, RZ, 0xc0, !PT ;  /* 0x00ff000012ff4812 */ /* 0x000fe4000780c0ff */
[----:B------:R-:W-:-:S04]  /*a8d0*/  @P4 F2FP.F16.F32.PACK_AB R5, RZ, R5 ;  /* 0x00000005ff05423e */ /* 0x000fc800000000ff */
[----:B-1-3--:R-:W-:Y:S01]  /*a8e0*/  @P4 PRMT R144, R5, 0x7610, R144 ;  /* 0x0000761005904816 */ /* 0x00afe20000000090 */
[----:B------:R-:W-:-:S04]  /*a8f0*/  @P5 FFMA.FTZ R5, R210, R178, R3 ;  /* 0x000000b2d2055223 */ /* 0x000fc80000010003 */
[----:B------:R-:W-:Y:S01]  /*a900*/  @P5 FADD.FTZ R5, R226, -R5 ;  /* 0x80000005e2055221 */ /* 0x000fe20000010000 */
[----:B0-----:R-:W-:-:S04]  /*a910*/  @P4 FMUL.FTZ R141, R149, R141 ;  /* 0x0000008d958d4220 */ /* 0x001fc80000410000 */
[----:B------:R-:W-:Y:S01]  /*a920*/  @P4 FMUL.FTZ R140, R141, R140 ;  /* 0x0000008c8d8c4220 */ /* 0x000fe20000410000 */
[----:B------:R-:W-:-:S04]  /*a930*/  @P5 FFMA.FTZ R141, R204, R178, R3 ;  /* 0x000000b2cc8d5223 */ /* 0x000fc80000010003 */
[----:B------:R-:W-:Y:S01]  /*a940*/  @P4 FSEL R140, R140, RZ, P2 ;  /* 0x000000ff8c8c4208 */ /* 0x000fe20001000000 */
[----:B------:R-:W-:-:S03]  /*a950*/  @P5 FADD.FTZ R141, R232, -R141 ;  /* 0x8000008de88d5221 */ /* 0x000fc60000010000 */
        /* <DEDUP_REMOVED lines=19> */
[----:B------:R-:W-:-:S04]  /*aa90*/  @P4 F2FP.F16.F32.PACK_AB R140, RZ, R140 ;  /* 0x0000008cff8c423e */ /* 0x000fc800000000ff */
[----:B------:R-:W-:Y:S02]  /*aaa0*/  @P4 PRMT R145, R145, 0x5410, R140 ;  /* 0x0000541091914816 */ /* 0x000fe4000000008c */
[----:B------:R-:W-:Y:S01]  /*aab0*/  MOV R140, R172 ;  /* 0x000000ac008c7202 */ /* 0x000fe20000000f00 */
[----:B------:R-:W-:-:S04]  /*aac0*/  @P5 FFMA.FTZ R140, R4, R5, R172 ;  /* 0x00000005048c5223 */ /* 0x000fc800000100ac */
[----:B------:R-:W-:-:S04]  /*aad0*/  @P4 FMUL.FTZ R143, R140, R143 ;  /* 0x0000008f8c8f4220 */ /* 0x000fc80000410000 */
[----:B------:R-:W-:-:S05]  /*aae0*/  @P4 FMUL.FTZ R142, R143, R142 ;  /* 0x0000008e8f8e4220 */ /* 0x000fca0000410000 */
[----:B------:R-:W-:Y:S02]  /*aaf0*/  @P4 FSEL R142, R142, RZ, P0 ;  /* 0x000000ff8e8e4208 */ /* 0x000fe40000000000 */
[----:B------:R-:W-:Y:S02]  /*ab00*/  @P4 LOP3.LUT P0, RZ, R19, 0xff00, RZ, 0xc0, !PT ;  /* 0x0000ff0013ff4812 */ /* 0x000fe4000780c0ff */
[----:B------:R-:W-:-:S04]  /*ab10*/  @P4 F2FP.F16.F32.PACK_AB R142, RZ, R142 ;  /* 0x0000008eff8e423e */ /* 0x000fc800000000ff */
[----:B------:R-:W-:Y:S01]  /*ab20*/  @P4 PRMT R146, R142, 0x7610, R146 ;  /* 0x000076108e924816 */ /* 0x000fe20000000092 */
[-CC-:B------:R-:W-:Y:S01]  /*ab30*/  @P5 FFMA.FTZ R142, R211, R178.reuse, R3.reuse ;  /* 0x000000b2d38e5223 */ /* 0x180fe20000010003 */
[----:B------:R-:W-:-:S03]  /*ab40*/  @P5 FFMA.FTZ R3, R212, R178, R3 ;  /* 0x000000b2d4035223 */ /* 0x000fc60000010003 */
[----:B------:R-:W-:Y:S01]  /*ab50*/  @P5 FADD.FTZ R142, R225, -R142 ;  /* 0x8000008ee18e5221 */ /* 0x000fe20000010000 */
[----:B------:R-:W-:-:S03]  /*ab60*/  @P5 FADD.FTZ R3, R224, -R3 ;  /* 0x80000003e0035221 */ /* 0x000fc60000010000 */
[----:B------:R-:W-:Y:S02]  /*ab70*/  @P5 FFMA.FTZ R141, R4, R142, R173 ;  /* 0x0000008e048d5223 */ /* 0x000fe400000100ad */
[----:B------:R-:W0:Y:S02]  /*ab80*/  @P4 LDC.64 R142, c[0x0][0x408] ;  /* 0x00010200ff8e4b82 */ /* 0x000e240000000a00 */
[----:B0-----:R-:W-:-:S04]  /*ab90*/  @P4 FMUL.FTZ R143, R141, R143 ;  /* 0x0000008f8d8f4220 */ /* 0x001fc80000410000 */
[----:B------:R-:W-:Y:S01]  /*aba0*/  @P4 FMUL.FTZ R142, R143, R142 ;  /* 0x0000008e8f8e4220 */ /* 0x000fe20000410000 */
[----:B------:R-:W-:-:S04]  /*abb0*/  MOV R143, R177 ;  /* 0x000000b1008f7202 */ /* 0x000fc80000000f00 */
[----:B------:R-:W-:Y:S02]  /*abc0*/  @P4 FSEL R5, R142, RZ, P0 ;  /* 0x000000ff8e054208 */ /* 0x000fe40000000000 */
[----:B------:R-:W-:Y:S01]  /*abd0*/  MOV R142, R174 ;  /* 0x000000ae008e7202 */ /* 0x000fe20000000f00 */
[----:B------:R-:W-:Y:S01]  /*abe0*/  @P5 FFMA.FTZ R142, R4, R3, R174 ;  /* 0x00000003048e5223 */ /* 0x000fe200000100ae */
[----:B------:R-:W-:Y:S02]  /*abf0*/  @P4 F2FP.F16.F32.PACK_AB R5, RZ, R5 ;  /* 0x00000005ff05423e */ /* 0x000fe400000000ff */
[----:B------:R-:W-:Y:S02]  /*ac00*/  @P4 LOP3.LUT P0, RZ, R19, 0xff0000, RZ, 0xc0, !PT ;  /* 0x00ff000013ff4812 */ /* 0x000fe4000780c0ff */
        /* <DEDUP_REMOVED lines=16> */
.L_x_15842:
[----:B0123--:R-:W0:Y:S01]  /*ad10*/  @P4 LDC.64 R180, c[0x0][0x408] ;  /* 0x00010200ffb44b82 */ /* 0x00fe220000000a00 */
        /* <DEDUP_REMOVED lines=88> */
[----:B------:R-:W-:-:S04]  /*b2a0*/  F2FP.F16.F32.PACK_AB R3, RZ, R3 ;  /* 0x00000003ff03723e */ /* 0x000fc800000000ff */
[----:B------:R-:W-:Y:S01]  /*b2b0*/  PRMT R147, R147, 0x5410, R3 ;  /* 0x0000541093937816 */ /* 0x000fe20000000003 */
[----:B------:R-:W-:Y:S06]  /*b2c0*/  BRA `(.L_x_15843) ;  /* 0x0000001000107947 */ /* 0x000fec0003800000 */
.L_x_15841:
        /* <DEDUP_REMOVED lines=17> */
[----:B0123--:R-:W-:-:S07]  /*b3e0*/  PRMT R144, R140, 0x7610, R144 ;  /* 0x000076108c907816 */ /* 0x00ffce0000000090 */
.L_x_15846:
[----:B------:R-:W-:Y:S05]  /*b3f0*/  BSYNC.RECONVERGENT B3 ;  /* 0x0000000000037941 */ /* 0x000fea0003800200 */
.L_x_15845:
        /* <DEDUP_REMOVED lines=13> */
.L_x_15848:
[----:B------:R-:W-:Y:S05]  /*b4d0*/  BSYNC.RECONVERGENT B3 ;  /* 0x0000000000037941 */ /* 0x000fea0003800200 */
.L_x_15847:
        /* <DEDUP_REMOVED lines=13> */
.L_x_15850:
[----:B------:R-:W-:Y:S05]  /*b5b0*/  BSYNC.RECONVERGENT B3 ;  /* 0x0000000000037941 */ /* 0x000fea0003800200 */
.L_x_15849:
        /* <DEDUP_REMOVED lines=13> */
.L_x_15852:
[----:B------:R-:W-:Y:S05]  /*b690*/  BSYNC.RECONVERGENT B3 ;  /* 0x0000000000037941 */ /* 0x000fea0003800200 */
.L_x_15851:
        /* <DEDUP_REMOVED lines=13> */
.L_x_15854:
[----:B------:R-:W-:Y:S05]  /*b770*/  BSYNC.RECONVERGENT B3 ;  /* 0x0000000000037941 */ /* 0x000fea0003800200 */
.L_x_15853:
        /* <DEDUP_REMOVED lines=13> */
.L_x_15856:
[----:B------:R-:W-:Y:S05]  /*b850*/  BSYNC.RECONVERGENT B3 ;  /* 0x0000000000037941 */ /* 0x000fea0003800200 */
.L_x_15855:
        /* <DEDUP_REMOVED lines=13> */
.L_x_15858:
[----:B------:R-:W-:Y:S05]  /*b930*/  BSYNC.RECONVERGENT B3 ;  /* 0x0000000000037941 */ /* 0x000fea0003800200 */
.L_x_15857:
[----:B------:R-:W4:Y:S04]  /*b940*/  LDL R140, [R1+0x1c] ;  /* 0x00001c00018c7983 */ /* 0x000f280000100800 */
[----:B------:R-:W2:Y:S01]  /*b950*/  LDL R5, [R1+0x18] ;  /* 0x0000180001057983 */ /* 0x000ea20000100800 */
[-CC-:B------:R-:W-:Y:S01]  /*b960*/  FFMA.FTZ R179, R212, R178.reuse, R3.reuse ;  /* 0x000000b2d4b37223 */ /* 0x180fe20000010003 */
[-CC-:B------:R-:W-:Y:S01]  /*b970*/  FFMA.FTZ R148, R211, R178.reuse, R3.reuse ;  /* 0x000000b2d3947223 */ /* 0x180fe20000010003 */
[-CC-:B------:R-:W-:Y:S01]  /*b980*/  FFMA.FTZ R177, R210, R178.reuse, R3.reuse ;  /* 0x000000b2d2b17223 */ /* 0x180fe20000010003 */
[----:B------:R-:W-:Y:S01]  /*b990*/  FFMA.FTZ R142, R209, R178, R3 ;  /* 0x000000b2d18e7223 */ /* 0x000fe20000010003 */
[----:B------:R-:W-:Y:S02]  /*b9a0*/  FADD.FTZ R179, R224, -R179 ;  /* 0x800000b3e0b37221 */ /* 0x000fe40000010000 */
[----:B------:R-:W-:Y:S01]  /*b9b0*/  FADD.FTZ R177, R226, -R177 ;  /* 0x800000b1e2b17221 */ /* 0x000fe20000010000 */
[----:B------:R-:W-:Y:S01]  /*b9c0*/  FADD.FTZ R151, R227, -R142 ;  /* 0x8000008ee3977221 */ /* 0x000fe20000010000 */
[----:B------:R-:W-:-:S03]  /*b9d0*/  FMUL.FTZ R142, R4, R179 ;  /* 0x000000b3048e7220 */ /* 0x000fc60000410000 */
[----:B------:R-:W-:Y:S02]  /*b9e0*/  FMUL.FTZ R151, R4, R151 ;  /* 0x0000009704977220 */ /* 0x000fe40000410000 */
[----:B------:R-:W-:-:S03]  /*b9f0*/  FSEL R142, R142, RZ, P0 ;  /* 0x000000ff8e8e7208 */ /* 0x000fc60000000000 */
[----:B------:R-:W-:Y:S02]  /*ba00*/  FSEL R151, R151, RZ, P0 ;  /* 0x000000ff97977208 */ /* 0x000fe40000000000 */
[----:B----4-:R-:W-:Y:S01]  /*ba10*/  MOV R141, R140 ;  /* 0x0000008c008d7202 */ /* 0x010fe20000000f00 */
[-CC-:B------:R-:W-:Y:S01]  /*ba20*/  FFMA.FTZ R140, R203, R178.reuse, R3.reuse ;  /* 0x000000b2cb8c7223 */ /* 0x180fe20000010003 */
[-CC-:B--2---:R-:W-:Y:S01]  /*ba30*/  FFMA.FTZ R143, R5, R178.reuse, R3.reuse ;  /* 0x000000b2058f7223 */ /* 0x184fe20000010003 */
        /* <DEDUP_REMOVED lines=25> */
[----:B------:R-:W-:-:S04]  /*bbd0*/  F2FP.F16.F32.PACK_AB R3, RZ, R3 ;  /* 0x00000003ff03723e */ /* 0x000fc800000000ff */
[----:B01-3--:R-:W-:Y:S01]  /*bbe0*/  PRMT R147, R147, 0x5410, R3 ;  /* 0x0000541093937816 */ /* 0x00bfe20000000003 */
[----:B------:R-:W-:Y:S06]  /*bbf0*/  BRA `(.L_x_15843) ;  /* 0x0000000400c47947 */ /* 0x000fec0003800000 */
.L_x_15844:
        /* <DEDUP_REMOVED lines=13> */
.L_x_15860:
[----:B------:R-:W-:Y:S05]  /*bcd0*/  BSYNC.RECONVERGENT B3 ;  /* 0x0000000000037941 */ /* 0x000fea0003800200 */
.L_x_15859:
        /* <DEDUP_REMOVED lines=13> */
.L_x_15862:
[----:B------:R-:W-:Y:S05]  /*bdb0*/  BSYNC.RECONVERGENT B3 ;  /* 0x0000000000037941 */ /* 0x000fea0003800200 */
.L_x_15861:
        /* <DEDUP_REMOVED lines=13> */
.L_x_15864:
[----:B------:R-:W-:Y:S05]  /*be90*/  BSYNC.RECONVERGENT B3 ;  /* 0x0000000000037941 */ /* 0x000fea0003800200 */
.L_x_15863:
        /* <DEDUP_REMOVED lines=13> */
.L_x_15866:
[----:B------:R-:W-:Y:S05]  /*bf70*/  BSYNC.RECONVERGENT B3 ;  /* 0x0000000000037941 */ /* 0x000fea0003800200 */
.L_x_15865:
        /* <DEDUP_REMOVED lines=13> */
.L_x_15868:
[----:B------:R-:W-:Y:S05]  /*c050*/  BSYNC.RECONVERGENT B3 ;  /* 0x0000000000037941 */ /* 0x000fea0003800200 */
.L_x_15867:
        /* <DEDUP_REMOVED lines=13> */
.L_x_15870:
[----:B------:R-:W-:Y:S05]  /*c130*/  BSYNC.RECONVERGENT B3 ;  /* 0x0000000000037941 */ /* 0x000fea0003800200 */
.L_x_15869:
        /* <DEDUP_REMOVED lines=13> */
.L_x_15872:
[----:B------:R-:W-:Y:S05]  /*c210*/  BSYNC.RECONVERGENT B3 ;  /* 0x0000000000037941 */ /* 0x000fea0003800200 */
.L_x_15871:
[----:B------:R-:W4:Y:S04]  /*c220*/  LDL R179, [R1+0x18] ;  /* 0x0000180001b37983 */ /* 0x000f280000100800 */
[----:B------:R-:W2:Y:S01]  /*c230*/  LDL R177, [R1+0x1c] ;  /* 0x00001c0001b17983 */ /* 0x000ea20000100800 */
[----:B------:R-:W-:Y:S01]  /*c240*/  ISETP.GT.AND P0, PT, R5, RZ, PT ;  /* 0x000000ff0500720c */ /* 0x000fe20003f04270 */
[----:B----4-:R-:W-:-:S04]  /*c250*/  FFMA.FTZ R3, R179, R178, R3 ;  /* 0x000000b2b3037223 */ /* 0x010fc80000010003 */
[----:B--2---:R-:W-:-:S04]  /*c260*/  FADD.FTZ R3, R177, -R3 ;  /* 0x80000003b1037221 */ /* 0x004fc80000010000 */
[----:B------:R-:W-:Y:S02]  /*c270*/  FMUL.FTZ R3, R4, R3 ;  /* 0x0000000304037220 */ /* 0x000fe40000410000 */
[----:B------:R-:W2:Y:S03]  /*c280*/  @P4 LDC.64 R4, c[0x0][0x408] ;  /* 0x00010200ff044b82 */ /* 0x000ea60000000a00 */
[----:B------:R-:W-:Y:S02]  /*c290*/  FSEL R178, R3, RZ, P0 ;  /* 0x000000ff03b27208 */ /* 0x000fe40000000000 */
[----:B-----5:R-:W-:-:S04]  /*c2a0*/  @P4 ISETP.GE.U32.AND P0, PT, R18, RZ, PT ;  /* 0x000000ff1200420c */ /* 0x020fc80003f06070 */
[----:B------:R-:W-:Y:S01]  /*c2b0*/  @P4 ISETP.GE.U32.AND.EX P0, PT, R19, 0x1000000, PT, P0 ;  /* 0x010000001300480c */ /* 0x000fe20003f06100 */
[----:B--2---:R-:W-:-:S04]  /*c2c0*/  @P4 FMUL.FTZ R5, R178, R5 ;  /* 0x00000005b2054220 */ /* 0x004fc80000410000 */
[----:B------:R-:W-:-:S05]  /*c2d0*/  @P4 FMUL.FTZ R4, R5, R4 ;  /* 0x0000000405044220 */ /* 0x000fca0000410000 */
[----:B------:R-:W-:-:S04]  /*c2e0*/  @P4 FSEL R4, R4, RZ, P0 ;  /* 0x000000ff04044208 */ /* 0x000fc80000000000 */
[----:B------:R-:W-:-:S04]  /*c2f0*/  @P4 F2FP.F16.F32.PACK_AB R4, RZ, R4 ;  /* 0x00000004ff04423e */ /* 0x000fc800000000ff */
[----:B01-3--:R-:W-:-:S07]  /*c300*/  @P4 PRMT R147, R147, 0x5410, R4 ;  /* 0x0000541093934816 */ /* 0x00bfce0000000004 */
.L_x_15843:
[----:B------:R-:W-:Y:S05]  /*c310*/  BSYNC.RECONVERGENT B1 ;  /* 0x0000000000017941 */ /* 0x000fea0003800200 */
.L_x_15840:
[----:B------:R-:W2:Y:S02]  /*c320*/  @P1 LDC.64 R4, c[0x0][0x478] ;  /* 0x00011e00ff041b82 */ /* 0x000ea40000000a00 */
[----:B--2---:R-:W-:-:S05]  /*c330*/  @P1 IMAD.WIDE.U32 R4, R176, 0x20, R4 ;  /* 0x00000020b0041825 */ /* 0x004fca00078e0004 */
[----:B------:R-:W-:Y:S04]  /*c340*/  @P1 STG.E.128 desc[UR6][R4.64], R148 ;  /* 0x0000009404001986 */ /* 0x000fe8000c101d06 */
[----:B------:R2:W-:Y:S02]  /*c350*/  @P1 STG.E.128 desc[UR6][R4.64+0x10], R140 ;  /* 0x0000108c04001986 */ /* 0x0005e4000c101d06 */
[----:B--2---:R-:W2:Y:S02]  /*c360*/  @P4 LDC.64 R4, c[0x0][0x468] ;  /* 0x00011a00ff044b82 */ /* 0x004ea40000000a00 */
[----:B--2---:R-:W-:-:S05]  /*c370*/  @P4 IMAD.WIDE.U32 R2, R2, 0x10, R4 ;  /* 0x0000001002024825 */ /* 0x004fca00078e0004 */
[----:B------:R4:W-:Y:S02]  /*c380*/  @P4 STG.E.128 desc[UR6][R2.64], R144 ;  /* 0x0000009002004986 */ /* 0x0009e4000c101d06 */
.L_x_15839:
[----:B------:R-:W-:Y:S05]  /*c390*/  BSYNC.RECONVERGENT B2 ;  /* 0x0000000000027941 */ /* 0x000fea0003800200 */
.L_x_15838:
[----:B----4-:R-:W4:Y:S02]  /*c3a0*/  LDC.64 R2, c[0x0][0x380] ;  /* 0x0000e000ff027b82 */ /* 0x010f240000000a00 */
[----:B----4-:R-:W-:-:S04]  /*c3b0*/  LEA R6, R2, R6, 0x2 ;  /* 0x0000000602067211 */ /* 0x010fc800078e10ff */
[----:B------:R-:W-:-:S13]  /*c3c0*/  ISETP.GE.AND P0, PT, R6, R3, PT ;  /* 0x000000030600720c */ /* 0x000fda0003f06270 */
[----:B------:R-:W-:Y:S05]  /*c3d0*/  @!P0 BRA `(.L_x_15873) ;  /* 0xffffff4400208947 */ /* 0x000fea000383ffff */
.L_x_15684:
[----:B------:R-:W-:Y:S05]  /*c3e0*/  BSYNC B0 ;  /* 0x0000000000007941 */ /* 0x000fea0003800000 */
.L_x_15683:
[----:B0123--:R-:W2:Y:S04]  /*c3f0*/  LDL.LU R180, [R1+0x30] ;  /* 0x0000300001b47983 */ /* 0x00fea80000300800 */
[----:B------:R-:W2:Y:S04]  /*c400*/  LDL.LU R181, [R1+0x34] ;  /* 0x0000340001b57983 */ /* 0x000ea80000300800 */
[----:B------:R-:W2:Y:S04]  /*c410*/  LDL.LU R182, [R1+0x38] ;  /* 0x0000380001b67983 */ /* 0x000ea80000300800 */
[----:B------:R-:W2:Y:S01]  /*c420*/  LDL.LU R183, [R1+0x3c] ;  /* 0x00003c0001b77983 */ /* 0x000ea20000300800 */
[----:B------:R-:W-:Y:S01]  /*c430*/  MOV R0, 0x400 ;  /* 0x0000040000007802 */ /* 0x000fe20000000f00 */
[----:B------:R-:W-:Y:S05]  /*c440*/  WARPSYNC.ALL ;  /* 0x0000000000007948 */ /* 0x000fea0003800000 */
[----:B------:R-:W0:Y:S01]  /*c450*/  S2R R176, SR_TID.X ;  /* 0x0000000000b07919 */ /* 0x000e220000002100 */
[----:B------:R-:W1:Y:S01]  /*c460*/  S2UR UR4, SR_CTAID.X ;  /* 0x00000000000479c3 */ /* 0x000e620000002500 */
[----:B------:R-:W3:Y:S01]  /*c470*/  LDCU.128 UR16, c[0x0][0x440] ;  /* 0x00008800ff1077ac */ /* 0x000ee20008000c00 */
[----:B------:R-:W4:Y:S01]  /*c480*/  S2R R3, SR_CgaCtaId ;  /* 0x0000000000037919 */ /* 0x000f220000008800 */
[----:B-1---5:R-:W-:Y:S01]  /*c490*/  IMAD R55, R8, UR4, RZ ;  /* 0x0000000408377c24 */ /* 0x022fe2000f8e02ff */
[----:B0-----:R-:W-:-:S02]  /*c4a0*/  SHF.R.U32.HI R5, RZ, 0x5, R176 ;  /* 0x00000005ff057819 */ /* 0x001fc400000116b0 */
[C---:B------:R-:W-:Y:S02]  /*c4b0*/  LOP3.LUT R53, R176.reuse, 0x7f, RZ, 0x3c, !PT ;  /* 0x0000007fb0357812 */ /* 0x040fe400078e3cff */
[----:B----4-:R-:W-:Y:S01]  /*c4c0*/  LEA R3, R3, R0, 0x18 ;  /* 0x0000000003037211 */ /* 0x010fe200078ec0ff */
[----:B------:R-:W-:Y:S01]  /*c4d0*/  IMAD R222, R5, 0xa0, R222 ;  /* 0x000000a005de7824 */ /* 0x000fe200078e02de */
[----:B------:R-:W-:Y:S02]  /*c4e0*/  IADD3 R53, PT, PT, R53, R8, RZ ;  /* 0x0000000835357210 */ /* 0x000fe40007ffe0ff */
[-C--:B------:R-:W-:Y:S02]  /*c4f0*/  LEA R0, R176, R3.reuse, 0x2 ;  /* 0x00000003b0007211 */ /* 0x080fe400078e10ff */
[----:B------:R-:W-:Y:S02]  /*c500*/  LEA R222, R222, R3, 0x5 ;  /* 0x00000003dede7211 */ /* 0x000fe400078e28ff */
[----:B------:R-:W-:-:S02]  /*c510*/  IADD3 R55, P0, PT, R55, R176, RZ ;  /* 0x000000b037377210 */ /* 0x000fc40007f1e0ff */
[C---:B------:R-:W-:Y:S01]  /*c520*/  ISETP.GE.U32.AND P5, PT, R53.reuse, 0x180, PT ;  /* 0x000001803500780c */ /* 0x040fe20003fa6070 */
        /* <DEDUP_REMOVED lines=25> */
[----:B-1----:R-:W-:-:S03]  /*c6c0*/  FADD.FTZ R2, R2, R5 ;  /* 0x0000000502027221 */ /* 0x002fc60000010000 */
[----:B------:R-:W1:Y:S01]  /*c6d0*/  LDS R10, [R0+0xc00] ;  /* 0x000c0000000a7984 */ /* 0x000e620000000800 */
        /* <DEDUP_REMOVED lines=61> */
[----:B----4-:R-:W-:Y:S01]  /*cab0*/  FADD.FTZ R9, R9, R38 ;  /* 0x0000002609097221 */ /* 0x010fe20000010000 */
[----:B--2---:R-:W-:Y:S01]  /*cac0*/  STS.128 [R222], R180 ;  /* 0x000000b4de007388 */ /* 0x004fe20000000c00 */
[----:B---3--:R-:W-:-:S03]  /*cad0*/  FADD.FTZ R39, R10, R39 ;  /* 0x000000270a277221 */ /* 0x008fc60000010000 */
        /* <DEDUP_REMOVED lines=57> */
[-C--:B------:R-:W-:Y:S01]  /*ce70*/  @P0 MOV R3, R56.reuse ;  /* 0x0000003800030202 */ /* 0x080fe20000000f00 */
[----:B------:R-:W-:Y:S01]  /*ce80*/  FADD.FTZ R44, R44, R49 ;  /* 0x000000312c2c7221 */ /* 0x000fe20000010000 */
[----:B------:R-:W-:Y:S01]  /*ce90*/  @P0 IADD3 R55, P3, PT, R55, 0x200, RZ ;  /* 0x0000020037370810 */ /* 0x000fe20007f7e0ff */
[----:B------:R-:W-:Y:S02]  /*cea0*/  LDS R22, [R0+0x4600] ;  /* 0x0046000000167984 */ /* 0x000fe40000000800 */
[----:B0-----:R-:W-:Y:S01]  /*ceb0*/  FADD.FTZ R51, R44, R51 ;  /* 0x000000332c337221 */ /* 0x001fe20000010000 */
[----:B------:R-:W-:Y:S01]  /*cec0*/  @P0 IADD3.X R56, PT, PT, RZ, R56, RZ, P3, !PT ;  /* 0x00000038ff380210 */ /* 0x000fe20001ffe4ff */
[----:B------:R0:W-:Y:S01]  /*ced0*/  @P0 STG.E desc[UR6][R2.64], R33 ;  /* 0x0000002102000986 */ /* 0x0001e2000c101906 */
[----:B------:R-:W-:-:S02]  /*cee0*/  @P1 MOV R4, R55 ;  /* 0x0000003700041202 */ /* 0x000fc40000000f00 */
[----:B------:R-:W-:Y:S01]  /*cef0*/  @P1 IADD3 R55, P2, PT, R55, 0x200, RZ ;  /* 0x0000020037371810 */ /* 0x000fe20007f5e0ff */
[----:B------:R-:W3:Y:S01]  /*cf00*/  LDS R33, [R0+0x2e00] ;  /* 0x002e000000217984 */ /* 0x000ee20000000800 */
[-C--:B------:R-:W-:Y:S01]  /*cf10*/  @P1 MOV R5, R56.reuse ;  /* 0x0000003800051202 */ /* 0x080fe20000000f00 */
[----:B-1----:R-:W-:Y:S01]  /*cf20*/  FADD.FTZ R14, RZ, R14 ;  /* 0x0000000eff0e7221 */ /* 0x002fe20000010000 */
[----:B------:R-:W-:Y:S01]  /*cf30*/  @P1 IADD3.X R56, PT, PT, RZ, R56, RZ, P2, !PT ;  /* 0x00000038ff381210 */ /* 0x000fe200017fe4ff */
[----:B------:R-:W1:Y:S01]  /*cf40*/  LDS R16, [R0+0xc00] ;  /* 0x000c000000107984 */ /* 0x000e620000000800 */
[C---:B------:R-:W-:Y:S01]  /*cf50*/  ISETP.GE.U32.AND P3, PT, R53.reuse, 0x300, PT ;  /* 0x000003003500780c */ /* 0x040fe20003f66070 */
[----:B--2---:R-:W-:Y:S01]  /*cf60*/  FADD.FTZ R14, R14, R25 ;  /* 0x000000190e0e7221 */ /* 0x004fe20000010000 */
[----:B------:R-:W-:Y:S01]  /*cf70*/  ISETP.GE.U32.AND P2, PT, R53, 0x380, PT ;  /* 0x000003803500780c */ /* 0x000fe20003f46070 */
[----:B------:R-:W2:Y:S01]  /*cf80*/  LDS R17, [R0+0x2000] ;  /* 0x0020000000117984 */ /* 0x000ea20000000800 */
[----:B0-----:R-:W-:-:S02]  /*cf90*/  @P1 MOV R2, R57 ;  /* 0x0000003900021202 */ /* 0x001fc40000000f00 */
[----:B------:R-:W-:Y:S01]  /*cfa0*/  @P1 IADD3 R57, P0, PT, R57, 0x200, RZ ;  /* 0x0000020039391810 */ /* 0x000fe20007f1e0ff */
[----:B------:R-:W-:Y:S01]  /*cfb0*/  LDS R29, [R0+0x4800] ;  /* 0x00480000001d7984 */ /* 0x000fe20000000800 */
[-C--:B------:R-:W-:Y:S02]  /*cfc0*/  @P1 MOV R3, R58.reuse ;  /* 0x0000003a00031202 */ /* 0x080fe40000000f00 */
        /* <DEDUP_REMOVED lines=22> */
[----:B---3--:R-:W-:-:S02]  /*d130*/  @P5 MOV R2, R55 ;  /* 0x0000003700025202 */ /* 0x008fc40000000f00 */
[----:B------:R-:W2:Y:S01]  /*d140*/  LDS R25, [R0+0x3600] ;  /* 0x0036000000197984 */ /* 0x000ea20000000800 */
[-C--:B------:R-:W-:Y:S01]  /*d150*/  @P5 MOV R3, R56.reuse ;  /* 0x0000003800035202 */ /* 0x080fe20000000f00 */
[----:B0-----:R-:W-:Y:S01]  /*d160*/  FADD.FTZ R6, RZ, R6 ;  /* 0x00000006ff067221 */ /* 0x001fe20000010000 */
        /* <DEDUP_REMOVED lines=9> */
[----:B------:R-:W4:Y:S02]  /*d200*/  LDS R31, [R0+0x4a00] ;  /* 0x004a0000001f7984 */ /* 0x000f240000000800 */
[----:B------:R-:W-:Y:S01]  /*d210*/  FADD.FTZ R15, R15, R18 ;  /* 0x000000120f0f7221 */ /* 0x000fe20000010000 */
        /* <DEDUP_REMOVED lines=10> */
[----:B------:R2:W-:Y:S01]  /*d2c0*/  @P0 STG.E desc[UR6][R2.64], R43 ;  /* 0x0000002b02000986 */ /* 0x0005e2000c101906 */
[----:B------:R-:W-:-:S02]  /*d2d0*/  FADD.FTZ R6, R6, R19 ;  /* 0x0000001306067221 */ /* 0x000fc40000010000 */
[----:B------:R-:W-:Y:S01]  /*d2e0*/  @P0 IADD3.X R56, PT, PT, RZ, R56, RZ, P6, !PT ;  /* 0x00000038ff380210 */ /* 0x000fe200037fe4ff */
[----:B------:R0:W-:Y:S01]  /*d2f0*/  @P0 STG.E desc[UR6][R4.64], R37 ;  /* 0x0000002504000986 */ /* 0x0001e2000c101906 */
[----:B------:R-:W-:Y:S01]  /*d300*/  ISETP.GE.U32.AND P6, PT, R53, 0x500, PT ;  /* 0x000005003500780c */ /* 0x000fe20003fc6070 */
[----:B-1----:R-:W-:Y:S02]  /*d310*/  FADD.FTZ R8, RZ, R8 ;  /* 0x00000008ff087221 */ /* 0x002fe40000010000 */
[----:B------:R-:W1:Y:S01]  /*d320*/  LDS R33, [R0+0x4c00] ;  /* 0x004c000000217984 */ /* 0x000e620000000800 */
[----:B--2---:R-:W-:Y:S01]  /*d330*/  FADD.FTZ R6, R6, R25 ;  /* 0x0000001906067221 */ /* 0x004fe20000010000 */
[----:B------:R-:W-:Y:S02]  /*d340*/  @P4 MOV R2, R57 ;  /* 0x0000003900024202 */ /* 0x000fe40000000f00 */
[----:B------:R-:W-:Y:S01]  /*d350*/  LDS R17, [R0+0x3a00] ;  /* 0x003a000000117984 */ /* 0x000fe20000000800 */
[-C--:B------:R-:W-:Y:S01]  /*d360*/  @P4 MOV R3, R58.reuse ;  /* 0x0000003a00034202 */ /* 0x080fe20000000f00 */
[----:B0-----:R-:W-:Y:S01]  /*d370*/  FADD.FTZ R8, R8, R21 ;  /* 0x0000001508087221 */ /* 0x001fe20000010000 */
[----:B------:R-:W-:Y:S01]  /*d380*/  @P4 IADD3 R57, P0, PT, R57, 0x200, RZ ;  /* 0x0000020039394810 */ /* 0x000fe20007f1e0ff */
[----:B------:R-:W-:Y:S01]  /*d390*/  FADD.FTZ R5, R15, R22 ;  /* 0x000000160f057221 */ /* 0x000fe20000010000 */
[----:B------:R-:W-:Y:S02]  /*d3a0*/  LDS R23, [R0+0x4e00] ;  /* 0x004e000000177984 */ /* 0x000fe40000000800 */
[----:B------:R-:W-:-:S02]  /*d3b0*/  @P4 IADD3.X R58, PT, PT, RZ, R58, RZ, P0, !PT ;  /* 0x0000003aff3a4210 */ /* 0x000fc400007fe4ff */
[----:B------:R-:W0:Y:S01]  /*d3c0*/  LDS R15, [R0+0x2600] ;  /* 0x00260000000f7984 */ /* 0x000e220000000800 */
[----:B------:R-:W-:-:S04]  /*d3d0*/  FADD.FTZ R14, R14, R35 ;  /* 0x000000230e0e7221 */ /* 0x000fc80000010000 */
[----:B------:R-:W-:Y:S01]  /*d3e0*/  FADD.FTZ R45, R14, R45 ;  /* 0x0000002d0e2d7221 */ /* 0x000fe20000010000 */
[----:B----4-:R-:W-:-:S04]  /*d3f0*/  FADD.FTZ R31, R6, R31 ;  /* 0x0000001f061f7221 */ /* 0x010fc80000010000 */
[----:B------:R2:W-:Y:S01]  /*d400*/  @P4 STG.E desc[UR6][R2.64], R45 ;  /* 0x0000002d02004986 */ /* 0x0005e2000c101906 */
[----:B---3--:R-:W-:Y:S01]  /*d410*/  FADD.FTZ R8, R8, R27 ;  /* 0x0000001b08087221 */ /* 0x008fe20000010000 */
[----:B------:R-:W-:Y:S01]  /*d420*/  FADD.FTZ R10, RZ, R10 ;  /* 0x0000000aff0a7221 */ /* 0x000fe20000010000 */
[----:B--2---:R-:W-:Y:S02]  /*d430*/  @P4 MOV R2, R55 ;  /* 0x0000003700024202 */ /* 0x004fe40000000f00 */
[-C--:B------:R-:W-:Y:S02]  /*d440*/  @P4 MOV R3, R56.reuse ;  /* 0x0000003800034202 */ /* 0x080fe40000000f00 */
[----:B------:R-:W-:Y:S01]  /*d450*/  @P4 IADD3 R55, P0, PT, R55, 0x200, RZ ;  /* 0x0000020037374810 */ /* 0x000fe20007f1e0ff */
[----:B-1----:R-:W-:Y:S02]  /*d460*/  FADD.FTZ R33, R8, R33 ;  /* 0x0000002108217221 */ /* 0x002fe40000010000 */
[----:B------:R1:W-:Y:S01]  /*d470*/  @P4 STG.E desc[UR6][R2.64], R7 ;  /* 0x0000000702004986 */ /* 0x0003e2000c101906 */
[----:B------:R-:W-:Y:S01]  /*d480*/  @P4 IADD3.X R56, PT, PT, RZ, R56, RZ, P0, !PT ;  /* 0x00000038ff384210 */ /* 0x000fe200007fe4ff */
[----:B0-----:R-:W-:Y:S01]  /*d490*/  FADD.FTZ R10, R10, R15 ;  /* 0x0000000f0a0a7221 */ /* 0x001fe20000010000 */
[----:B-1----:R-:W-:-:S02]  /*d4a0*/  @P3 MOV R2, R57 ;  /* 0x0000003900023202 */ /* 0x002fc40000000f00 */
        /* <DEDUP_REMOVED lines=49> */
.L_x_15697:
        /* <DEDUP_REMOVED lines=8> */
.L_x_15875:
[----:B------:R-:W-:Y:S05]  /*d840*/  BSYNC B1 ;  /* 0x0000000000017941 */ /* 0x000fea0003800000 */
.L_x_15874:
        /* <DEDUP_REMOVED lines=9> */
.L_x_15876:
        /* <DEDUP_REMOVED lines=8> */
.L_x_15877:
[----:B------:R-:W-:Y:S02]  /*d960*/  MOV R177, R179 ;  /* 0x000000b300b17202 */ /* 0x000fe40000000f00 */
[----:B------:R-:W-:-:S05]  /*d970*/  MOV R2, R180 ;  /* 0x000000b400027202 */ /* 0x000fca0000000f00 */
[----:B------:R-:W-:Y:S01]  /*d980*/  FADD.FTZ R178, R178, R2 ;  /* 0x00000002b2b27221 */ /* 0x000fe20000010000 */
[----:B------:R-:W-:-:S07]  /*d990*/  MOV R2, 0xffffffff ;  /* 0xffffffff00027802 */ /* 0x000fce0000000f00 */
[----:B------:R-:W-:Y:S05]  /*d9a0*/  WARPSYNC.COLLECTIVE R2, `(.L_x_15878) ;  /* 0x0000000002087348 */ /* 0x000fea0003c00000 */
[----:B------:R0:W1:Y:S02]  /*d9b0*/  SHFL.BFLY P6, R180, R177, R176, R3 ;  /* 0x0c0000b0b1b47389 */ /* 0x00006400000c0003 */
[----:B01----:R-:W-:Y:S05]  /*d9c0*/  ENDCOLLECTIVE ;  /* 0x000000000000791b */ /* 0x003fea0003800000 */
.L_x_15878:
        /* <DEDUP_REMOVED lines=8> */
.L_x_15879:
[----:B------:R-:W-:Y:S02]  /*da50*/  MOV R177, R179 ;  /* 0x000000b300b17202 */ /* 0x000fe40000000f00 */
[----:B------:R-:W-:-:S05]  /*da60*/  MOV R2, R180 ;  /* 0x000000b400027202 */ /* 0x000fca0000000f00 */
[----:B------:R-:W-:Y:S01]  /*da70*/  FADD.FTZ R178, R178, R2 ;  /* 0x00000002b2b27221 */ /* 0x000fe20000010000 */
[----:B------:R-:W-:-:S07]  /*da80*/  MOV R2, 0xffffffff ;  /* 0xffffffff00027802 */ /* 0x000fce0000000f00 */
[----:B------:R-:W-:Y:S05]  /*da90*/  WARPSYNC.COLLECTIVE R2, `(.L_x_15880) ;  /* 0x0000000002087348 */ /* 0x000fea0003c00000 */
[----:B------:R0:W1:Y:S02]  /*daa0*/  SHFL.BFLY P6, R180, R177, R176, R3 ;  /* 0x0c0000b0b1b47389 */ /* 0x00006400000c0003 */
[----:B01----:R-:W-:Y:S05]  /*dab0*/  ENDCOLLECTIVE ;  /* 0x000000000000791b */ /* 0x003fea0003800000 */
.L_x_15880:
        /* <DEDUP_REMOVED lines=8> */
.L_x_15881:
[----:B------:R-:W-:Y:S02]  /*db40*/  MOV R177, R179 ;  /* 0x000000b300b17202 */ /* 0x000fe40000000f00 */
[----:B------:R-:W-:-:S05]  /*db50*/  MOV R2, R180 ;  /* 0x000000b400027202 */ /* 0x000fca0000000f00 */
[----:B------:R-:W-:Y:S01]  /*db60*/  FADD.FTZ R178, R178, R2 ;  /* 0x00000002b2b27221 */ /* 0x000fe20000010000 */
[----:B------:R-:W-:-:S07]  /*db70*/  MOV R2, 0xffffffff ;  /* 0xffffffff00027802 */ /* 0x000fce0000000f00 */
[----:B------:R-:W-:Y:S05]  /*db80*/  WARPSYNC.COLLECTIVE R2, `(.L_x_15882) ;  /* 0x0000000002087348 */ /* 0x000fea0003c00000 */
[----:B------:R0:W1:Y:S02]  /*db90*/  SHFL.BFLY P6, R180, R177, R176, R3 ;  /* 0x0c0000b0b1b47389 */ /* 0x00006400000c0003 */
[----:B01----:R-:W-:Y:S05]  /*dba0*/  ENDCOLLECTIVE ;  /* 0x000000000000791b */ /* 0x003fea0003800000 */
.L_x_15882:
        /* <DEDUP_REMOVED lines=8> */
.L_x_15883:
[----:B------:R-:W-:Y:S02]  /*dc30*/  MOV R177, R179 ;  /* 0x000000b300b17202 */ /* 0x000fe40000000f00 */
[----:B------:R-:W-:-:S07]  /*dc40*/  MOV R181, R180 ;  /* 0x000000b400b57202 */ /* 0x000fce0000000f00 */
[----:B------:R-:W-:Y:S05]  /*dc50*/  WARPSYNC.COLLECTIVE R2, `(.L_x_15884) ;  /* 0x0000000002087348 */ /* 0x000fea0003c00000 */
[----:B------:R0:W1:Y:S02]  /*dc60*/  SHFL.BFLY P6, R180, R177, R176, R3 ;  /* 0x0c0000b0b1b47389 */ /* 0x00006400000c0003 */
[----:B01----:R-:W-:Y:S05]  /*dc70*/  ENDCOLLECTIVE ;  /* 0x000000000000791b */ /* 0x003fea0003800000 */
.L_x_15884:
[----:B------:R-:W-:Y:S01]  /*dc80*/  MOV R2, R180 ;  /* 0x000000b400027202 */ /* 0x000fe20000000f00 */
[----:B------:R-:W-:Y:S06]  /*dc90*/  BRA `(.L_x_15885) ;  /* 0xffffff5400207947 */ /* 0x000fec000383ffff */
.L_x_15886:
        /* <DEDUP_REMOVED lines=14> */
.L_x_25483:


//--------------------- .text._ZN10layer_norm22ln_bwd_finalize_kernelINS_22Kernel_traits_finalizeILj1280E6__halfS2_fS2_fjLb0ELj1024ELj4ENS_18Kernel_traits_baseILj1280ES2_S2_fS2_fjLj1024EEEEELb0ELb1EEEvNS_9BwdParamsE --------------------------
	.section	.text._ZN10layer_norm22ln_bwd_finalize_kernelINS_22Kernel_traits_finalizeILj1280E6__halfS2_fS2_fjLb0ELj1024ELj4ENS_18Kernel_traits_baseILj1280ES2_S2_fS2_fjLj1024EEEEELb0ELb1EEEvNS_9BwdParamsE,"ax",@progbits
	.align	128
        .global         _ZN10layer_norm22ln_bwd_finalize_kernelINS_22Kernel_traits_finalizeILj1280E6__halfS2_fS2_fjLb0ELj1024ELj4ENS_18Kernel_traits_baseILj1280ES2_S2_fS2_fjLj1024EEEEELb0ELb1EEEvNS_9BwdParamsE
        .type           _ZN10layer_norm22ln_bwd_finalize_kernelINS_22Kernel_traits_finalizeILj1280E6__halfS2_fS2_fjLb0ELj1024ELj4ENS_18Kernel_traits_baseILj1280ES2_S2_fS2_fjLj1024EEEEELb0ELb1EEEvNS_9BwdParamsE,@function
        .size           _ZN10layer_norm22ln_bwd_finalize_kernelINS_22Kernel_traits_finalizeILj1280E6__halfS2_fS2_fjLb0ELj1024ELj4ENS_18Kernel_traits_baseILj1280ES2_S2_fS2_fjLj1024EEEEELb0ELb1EEEvNS_9BwdParamsE,(.L_x_25484 - _ZN10layer_norm22ln_bwd_finalize_kernelINS_22Kernel_traits_finalizeILj1280E6__halfS2_fS2_fjLb0ELj1024ELj4ENS_18Kernel_traits_baseILj1280ES2_S2_fS2_fjLj1024EEEEELb0ELb1EEEvNS_9BwdParamsE)
        .other          _ZN10layer_norm22ln_bwd_finalize_kernelINS_22Kernel_traits_finalizeILj1280E6__halfS2_fS2_fjLb0ELj1024ELj4ENS_18Kernel_traits_baseILj1280ES2_S2_fS2_fjLj1024EEEEELb0ELb1EEEvNS_9BwdParamsE,@"STO_CUDA_ENTRY STV_DEFAULT"
_ZN10layer_norm22ln_bwd_finalize_kernelINS_22Kernel_traits_finalizeILj1280E6__halfS2_fS2_fjLb0ELj1024ELj4ENS_18Kernel_traits_baseILj1280ES2_S2_fS2_fjLj1024EEEEELb0ELb1EEEvNS_9BwdParamsE:
.text._ZN10layer_norm22ln_bwd_finalize_kernelINS_22Kernel_traits_finalizeILj1280E6__halfS2_fS2_fjLb0ELj1024ELj4ENS_18Kernel_traits_baseILj1280ES2_S2_fS2_fjLj1024EEEEELb0ELb1EEEvNS_9BwdParamsE:
        /* <DEDUP_REMOVED lines=81> */
.L_x_15891:
        /* <DEDUP_REMOVED lines=118> */
.L_x_15890:
[----:B------:R-:W-:Y:S05]  /*0c70*/  BSYNC.RECONVERGENT B1 ;  /* 0x0000000000017941 */ /* 0x000fea0003800200 */
.L_x_15889:
        /* <DEDUP_REMOVED lines=77> */
.L_x_15893:
[----:B------:R-:W-:Y:S05]  /*1150*/  BSYNC.RECONVERGENT B1 ;  /* 0x0000000000017941 */ /* 0x000fea0003800200 */
.L_x_15892:
        /* <DEDUP_REMOVED lines=38> */
.L_x_15895:
[----:B------:R-:W-:Y:S05]  /*13c0*/  BSYNC.RECONVERGENT B1 ;  /* 0x0000000000017941 */ /* 0x000fea0003800200 */
.L_x_15894:
        /* <DEDUP_REMOVED lines=8> */
.L_x_15896:
        /* <DEDUP_REMOVED lines=10> */
.L_x_15888:
[----:B------:R-:W-:Y:S05]  /*14f0*/  BSYNC.RECONVERGENT B0 ;  /* 0x0000000000007941 */ /* 0x000fea0003800200 */
.L_x_15887:
        /* <DEDUP_REMOVED lines=57> */
.L_x_15897:
        /* <DEDUP_REMOVED lines=15> */
.L_x_25484:


//--------------------- .text._ZN10layer_norm13ln_bwd_kernelINS_13Kernel_traitsI6__halfS2_fS2_fjLj1280ELj1ELj4ELj1ELj16ENS_18Kernel_traits_baseILj1280ES2_S2_fS2_fjLj128EEEEELb1ELb0ELb1ELb1EEEvNS_9BwdParamsE --------------------------
	.section	.text._ZN10layer_norm13ln_bwd_kernelINS_13Kernel_traitsI6__halfS2_fS2_fjLj1280ELj1ELj4ELj1ELj16ENS_18Kernel_traits_baseILj1280ES2_S2_fS2_fjLj128EEEEELb1ELb0ELb1ELb1EEEvNS_9BwdParamsE,"ax",@progbits
	.align	128
        .global         _ZN10layer_norm13ln_bwd_kernelINS_13Kernel_traitsI6__halfS2_fS2_fjLj1280ELj1ELj4ELj1ELj16ENS_18Kernel_traits_baseILj1280ES2_S2_fS2_fjLj128EEEEELb1ELb0ELb1ELb1EEEvNS_9BwdParamsE
        .type           _ZN10layer_norm13ln_bwd_kernelINS_13Kernel_traitsI6__halfS2_fS2_fjLj1280ELj1ELj4ELj1ELj16ENS_18Kernel_traits_baseILj1280ES2_S2_fS2_fjLj128EEEEELb1ELb0ELb1ELb1EEEvNS_9BwdParamsE,@function
        .size           _ZN10layer_norm13ln_bwd_kernelINS_13Kernel_traitsI6__halfS2_fS2_fjLj1280ELj1ELj4ELj1ELj16ENS_18Kernel_traits_baseILj1280ES2_S2_fS2_fjLj128EEEEELb1ELb0ELb1ELb1EEEvNS_9BwdParamsE,(.L_x_25485 - _ZN10layer_norm13ln_bwd_kernelINS_13Kernel_traitsI6__halfS2_fS2_fjLj1280ELj1ELj4ELj1ELj16ENS_18Kernel_traits_baseILj1280ES2_S2_fS2_fjLj128EEEEELb1ELb0ELb1ELb1EEEvNS_9BwdParamsE)
        .other          _ZN10layer_norm13ln_bwd_kernelINS_13Kernel_traitsI6__halfS2_fS2_fjLj1280ELj1ELj4ELj1ELj16ENS_18Kernel_traits_baseILj1280ES2_S2_fS2_fjLj128EEEEELb1ELb0ELb1ELb1EEEvNS_9BwdParamsE,@"STO_CUDA_ENTRY STV_DEFAULT"
_ZN10layer_norm13ln_bwd_kernelINS_13Kernel_traitsI6__halfS2_fS2_fjLj1280ELj1ELj4ELj1ELj16ENS_18Kernel_traits_baseILj1280ES2_S2_fS2_fjLj128EEEEELb1ELb0ELb1ELb1EEEvNS_9BwdParamsE:
.text._ZN10layer_norm13ln_bwd_kernelINS_13Kernel_traitsI6__halfS2_fS2_fjLj1280ELj1ELj4ELj1ELj16ENS_18Kernel_traits_baseILj1280ES2_S2_fS2_fjLj128EEEEELb1ELb0ELb1ELb1EEEvNS_9BwdParamsE:
        /* <DEDUP_REMOVED lines=68> */
.L_x_16070:
        /* <DEDUP_REMOVED lines=16> */
[----:B------:R-:W-:-:S03]  /*0540*/  IMAD.WIDE R6, R194, 0x4, R182 ;  /* 0x00000004c2067825 */ /* 0x000fc600078e02b6 */
[----:B------:R-:W-:Y:S02]  /*0550*/  SHF.R.S32.HI R3, RZ, 0x1f, R2 ;  /* 0x0000001fff037819 */ /* 0x000fe40000011402 */
[----:B------:R-:W0:Y:S01]  /*0560*/  LDC.64 R184, c[0x0][0x428] ;  /* 0x00010a00ffb87b82 */ /* 0x000e220000000a00 */
[----:B------:R3:W4:Y:S01]  /*0570*/  LDG.E R6, desc[UR6][R6.64] ;  /* 0x0000000606067981 */ /* 0x000722000c1e1900 */
[----:B------:R-:W-:Y:S02]  /*0580*/  LEA.HI R3, R3, R2, RZ, 0x3 ;  /* 0x0000000203037211 */ /* 0x000fe400078f18ff */
[----:B-1----:R-:W-:-:S04]  /*0590*/  LOP3.LUT R0, R0, 0x1f, RZ, 0xc0, !PT ;  /* 0x0000001f00007812 */ /* 0x002fc800078ec0ff */
[----:B------:R-:W-:-:S04]  /*05a0*/  LEA.HI.SX32 R239, R3, R0, 0x1d ;  /* 0x0000000003ef7211 */ /* 0x000fc800078feaff */
[C---:B------:R-:W-:Y:S02]  /*05b0*/  IADD3 R233, PT, PT, R239.reuse, 0x20, RZ ;  /* 0x00000020efe97810 */ /* 0x040fe40007ffe0ff */
[C---:B------:R-:W-:Y:S01]  /*05c0*/  IADD3 R235, PT, PT, R239.reuse, 0x40, RZ ;  /* 0x00000040efeb7810 */ /* 0x040fe20007ffe0ff */
[----:B--2---:R-:W-:-:S04]  /*05d0*/  IMAD.WIDE.U32 R2, R239, 0x20, R14 ;  /* 0x00000020ef027825 */ /* 0x004fc800078e000e */
[--C-:B------:R-:W-:Y:S01]  /*05e0*/  IMAD.WIDE.U32 R4, R233, 0x20, R14.reuse ;  /* 0x00000020e9047825 */ /* 0x100fe200078e000e */
[----:B------:R-:W2:Y:S03]  /*05f0*/  LDG.E.128 R220, desc[UR6][R2.64] ;  /* 0x0000000602dc7981 */ /* 0x000ea6000c1e1d00 */
[----:B------:R-:W-:Y:S01]  /*0600*/  IMAD.WIDE.U32 R12, R235, 0x20, R14 ;  /* 0x00000020eb0c7825 */ /* 0x000fe200078e000e */
[----:B------:R-:W2:Y:S04]  /*0610*/  LDG.E.128 R200, desc[UR6][R4.64+0x10] ;  /* 0x0000100604c87981 */ /* 0x000ea8000c1e1d00 */
[----:B------:R-:W2:Y:S04]  /*0620*/  LDG.E.128 R204, desc[UR6][R12.64] ;  /* 0x000000060ccc7981 */ /* 0x000ea8000c1e1d00 */
[----:B------:R-:W2:Y:S04]  /*0630*/  LDG.E.128 R208, desc[UR6][R12.64+0x10] ;  /* 0x000010060cd07981 */ /* 0x000ea8000c1e1d00 */
[----:B------:R1:W2:Y:S04]  /*0640*/  LDG.E.128 R216, desc[UR6][R2.64+0x10] ;  /* 0x0000100602d87981 */ /* 0x0002a8000c1e1d00 */
[----:B------:R0:W2:Y:S01]  /*0650*/  LDG.E.128 R8, desc[UR6][R4.64] ;  /* 0x0000000604087981 */ /* 0x0000a2000c1e1d00 */
[----:B---3--:R-:W-:-:S05]  /*0660*/  IADD3 R7, PT, PT, R232, -0x1, RZ ;  /* 0xffffffffe8077810 */ /* 0x008fca0007ffe0ff */
[----:B------:R-:W-:-:S05]  /*0670*/  IMAD R16, R7, UR8, RZ ;  /* 0x0000000807107c24 */ /* 0x000fca000f8e02ff */
[----:B------:R-:W-:Y:S02]  /*0680*/  SHF.R.S32.HI R17, RZ, 0x1f, R16 ;  /* 0x0000001fff117819 */ /* 0x000fe40000011410 */
[----:B------:R-:W-:Y:S02]  /*0690*/  IADD3 R237, PT, PT, R239, 0x60, RZ ;  /* 0x00000060efed7810 */ /* 0x000fe40007ffe0ff */
[----:B------:R-:W-:Y:S02]  /*06a0*/  LEA.HI R17, R17, R16, RZ, 0x3 ;  /* 0x0000001011117211 */ /* 0x000fe400078f18ff */
[----:B------:R-:W-:Y:S02]  /*06b0*/  IADD3 R7, PT, PT, R239, 0x80, RZ ;  /* 0x00000080ef077810 */ /* 0x000fe40007ffe0ff */
[----:B------:R-:W-:Y:S01]  /*06c0*/  LEA.HI.SX32 R187, R17, R0, 0x1d ;  /* 0x0000000011bb7211 */ /* 0x000fe200078feaff */
[----:B-1----:R-:W-:-:S04]  /*06d0*/  IMAD.WIDE.U32 R2, R237, 0x20, R14 ;  /* 0x00000020ed027825 */ /* 0x002fc800078e000e */
[----:B0-----:R-:W-:Y:S01]  /*06e0*/  IMAD.WIDE.U32 R4, R7, 0x20, R14 ;  /* 0x0000002007047825 */ /* 0x001fe200078e000e */
[C---:B------:R-:W-:Y:S01]  /*06f0*/  IADD3 R21, PT, PT, R187.reuse, 0x20, RZ ;  /* 0x00000020bb157810 */ /* 0x040fe20007ffe0ff */
[----:B------:R-:W3:Y:S02]  /*0700*/  LDG.E.128 R188, desc[UR6][R2.64] ;  /* 0x0000000602bc7981 */ /* 0x000ee4000c1e1d00 */
[--C-:B------:R-:W-:Y:S02]  /*0710*/  IMAD.WIDE.U32 R16, R187, 0x10, R184.reuse ;  /* 0x00000010bb107825 */ /* 0x100fe400078e00b8 */
[----:B------:R-:W3:Y:S02]  /*0720*/  LDG.E.128 R212, desc[UR6][R4.64] ;  /* 0x0000000604d47981 */ /* 0x000ee4000c1e1d00 */
[----:B------:R-:W-:Y:S02]  /*0730*/  IMAD.WIDE.U32 R20, R21, 0x10, R184 ;  /* 0x0000001015147825 */ /* 0x000fe400078e00b8 */
[----:B------:R0:W3:Y:S04]  /*0740*/  LDG.E.128 R12, desc[UR6][R4.64+0x10] ;  /* 0x00001006040c7981 */ /* 0x0000e8000c1e1d00 */
[----:B------:R-:W3:Y:S04]  /*0750*/  LDG.E.128 R16, desc[UR6][R16.64] ;  /* 0x0000000610107981 */ /* 0x000ee8000c1e1d00 */
[----:B------:R-:W3:Y:S04]  /*0760*/  LDG.E.128 R20, desc[UR6][R20.64] ;  /* 0x0000000614147981 */ /* 0x000ee8000c1e1d00 */
[----:B------:R1:W3:Y:S01]  /*0770*/  LDG.E.128 R196, desc[UR6][R2.64+0x10] ;  /* 0x0000100602c47981 */ /* 0x0002e2000c1e1d00 */
[----:B------:R-:W-:-:S05]  /*0780*/  IADD3 R177, PT, PT, R187, 0x40, RZ ;  /* 0x00000040bbb17810 */ /* 0x000fca0007ffe0ff */
[----:B------:R-:W-:-:S06]  /*0790*/  IMAD.WIDE.U32 R176, R177, 0x10, R184 ;  /* 0x00000010b1b07825 */ /* 0x000fcc00078e00b8 */
[----:B------:R-:W3:Y:S01]  /*07a0*/  LDG.E.128 R176, desc[UR6][R176.64] ;  /* 0x00000006b0b07981 */ /* 0x000ee2000c1e1d00 */
[----:B------:R-:W-:-:S05]  /*07b0*/  IADD3 R181, PT, PT, R187, 0x60, RZ ;  /* 0x00000060bbb57810 */ /* 0x000fca0007ffe0ff */
[----:B------:R-:W-:-:S06]  /*07c0*/  IMAD.WIDE.U32 R180, R181, 0x10, R184 ;  /* 0x00000010b5b47825 */ /* 0x000fcc00078e00b8 */
[----:B------:R-:W3:Y:S01]  /*07d0*/  LDG.E.128 R180, desc[UR6][R180.64] ;  /* 0x00000006b4b47981 */ /* 0x000ee2000c1e1d00 */
[----:B-----5:R-:W-:Y:S02]  /*07e0*/  ISETP.GE.AND P3, PT, R231, 0x1, PT ;  /* 0x00000001e700780c */ /* 0x020fe40003f66270 */
[----:B------:R-:W-:-:S11]  /*07f0*/  IADD3 R187, PT, PT, R187, 0x80, RZ ;  /* 0x00000080bbbb7810 */ /* 0x000fd60007ffe0ff */
[----:B------:R-:W-:Y:S01]  /*0800*/  @P3 IADD3 R186, PT, PT, R231, -0x1, RZ ;  /* 0xffffffffe7ba3810 */ /* 0x000fe20007ffe0ff */
[----:B------:R-:W-:-:S04]  /*0810*/  IMAD.WIDE.U32 R184, R187, 0x10, R184 ;  /* 0x00000010bbb87825 */ /* 0x000fc800078e00b8 */
[----:B------:R-:W-:-:S05]  /*0820*/  @P3 IMAD R186, R186, UR8, RZ ;  /* 0x00000008baba3c24 */ /* 0x000fca000f8e02ff */
[----:B------:R-:W-:-:S04]  /*0830*/  @P3 SHF.R.S32.HI R187, RZ, 0x1f, R186 ;  /* 0x0000001fffbb3819 */ /* 0x000fc800000114ba */
[----:B------:R-:W-:Y:S02]  /*0840*/  @P3 LEA.HI R241, R187, R186, RZ, 0x3 ;  /* 0x000000babbf13211 */ /* 0x000fe400078f18ff */
[----:B------:R-:W3:Y:S01]  /*0850*/  LDG.E.128 R184, desc[UR6][R184.64] ;  /* 0x00000006b8b87981 */ /* 0x000ee2000c1e1d00 */
[----:B------:R-:W-:Y:S02]  /*0860*/  MOV R230, UR14 ;  /* 0x0000000e00e67c02 */ /* 0x000fe40008000f00 */
[----:B------:R-:W-:Y:S02]  /*0870*/  MOV R229, UR15 ;  /* 0x0000000f00e57c02 */ /* 0x000fe40008000f00 */
[----:B------:R-:W-:-:S04]  /*0880*/  ISETP.NE.U32.AND P0, PT, R230, RZ, PT ;  /* 0x000000ffe600720c */ /* 0x000fc80003f05070 */
[----:B------:R-:W-:Y:S02]  /*0890*/  ISETP.NE.AND.EX P0, PT, R229, RZ, PT, P0 ;  /* 0x000000ffe500720c */ /* 0x000fe40003f05300 */
[----:B------:R-:W-:Y:S02]  /*08a0*/  MOV R238, RZ ;  /* 0x000000ff00ee7202 */ /* 0x000fe40000000f00 */
[----:B------:R-:W-:Y:S02]  /*08b0*/  @P3 LEA.HI.SX32 R238, R241, R0, 0x1d ;  /* 0x00000000f1ee3211 */ /* 0x000fe400078feaff */
[----:B------:R-:W2:Y:S08]  /*08c0*/  LDC.64 R240, c[0x0][0x3b0] ;  /* 0x0000ec00fff07b82 */ /* 0x000eb00000000a00 */
[----:B0-----:R-:W0:Y:S08]  /*08d0*/  @P0 LDC.64 R4, c[0x0][0x438] ;  /* 0x00010e00ff040b82 */ /* 0x001e300000000a00 */
[----:B------:R-:W0:Y:S08]  /*08e0*/  @P0 LDC.64 R192, c[0x0][0x438] ;  /* 0x00010e00ffc00b82 */ /* 0x000e300000000a00 */
[----:B------:R-:W0:Y:S08]  /*08f0*/  @P0 LDC.64 R226, c[0x0][0x438] ;  /* 0x00010e00ffe20b82 */ /* 0x000e300000000a00 */
[----:B-1----:R-:W1:Y:S01]  /*0900*/  @P0 LDC.64 R2, c[0x0][0x438] ;  /* 0x00010e00ff020b82 */ /* 0x002e620000000a00 */
[----:B------:R-:W-:Y:S01]  /*0910*/  ISETP.NE.AND P1, PT, RZ, UR9, PT ;  /* 0x00000009ff007c0c */ /* 0x000fe2000bf25270 */
[----:B0-----:R-:W-:-:S05]  /*0920*/  @P0 IMAD.WIDE.U32 R4, R239, 0x20, R4 ;  /* 0x00000020ef040825 */ /* 0x001fca00078e0004 */
[----:B------:R-:W5:Y:S01]  /*0930*/  @P0 LDG.E.128 R60, desc[UR6][R4.64] ;  /* 0x00000006043c0981 */ /* 0x000f62000c1e1d00 */
[----:B------:R-:W-:Y:S01]  /*0940*/  @P0 IMAD.WIDE.U32 R192, R233, 0x20, R192 ;  /* 0x00000020e9c00825 */ /* 0x000fe200078e00c0 */
[----:B------:R-:W0:Y:S02]  /*0950*/  @P0 LDC.64 R224, c[0x0][0x438] ;  /* 0x00010e00ffe00b82 */ /* 0x000e240000000a00 */
[----:B------:R-:W5:Y:S04]  /*0960*/  @P0 LDG.E.128 R56, desc[UR6][R4.64+0x10] ;  /* 0x0000100604380981 */ /* 0x000f68000c1e1d00 */
[----:B------:R-:W5:Y:S01]  /*0970*/  @P0 LDG.E.128 R52, desc[UR6][R192.64] ;  /* 0x00000006c0340981 */ /* 0x000f62000c1e1d00 */
[----:B------:R-:W-:-:S03]  /*0980*/  @P0 IMAD.WIDE.U32 R226, R235, 0x20, R226 ;  /* 0x00000020ebe20825 */ /* 0x000fc600078e00e2 */
[----:B------:R-:W5:Y:S04]  /*0990*/  @P0 LDG.E.128 R48, desc[UR6][R192.64+0x10] ;  /* 0x00001006c0300981 */ /* 0x000f68000c1e1d00 */
[----:B------:R-:W5:Y:S01]  /*09a0*/  @P0 LDG.E.128 R44, desc[UR6][R226.64] ;  /* 0x00000006e22c0981 */ /* 0x000f62000c1e1d00 */
[----:B-1----:R-:W-:-:S03]  /*09b0*/  @P0 IMAD.WIDE.U32 R2, R237, 0x20, R2 ;  /* 0x00000020ed020825 */ /* 0x002fc600078e0002 */
[----:B------:R-:W5:Y:S04]  /*09c0*/  @P0 LDG.E.128 R40, desc[UR6][R226.64+0x10] ;  /* 0x00001006e2280981 */ /* 0x000f68000c1e1d00 */
[----:B------:R-:W5:Y:S01]  /*09d0*/  @P0 LDG.E.128 R36, desc[UR6][R2.64] ;  /* 0x0000000602240981 */ /* 0x000f62000c1e1d00 */
[----:B----4-:R-:W-:Y:S01]  /*09e0*/  FSEL R0, R6, RZ, !P1 ;  /* 0x000000ff06007208 */ /* 0x010fe20004800000 */
[----:B0-----:R-:W-:Y:S02]  /*09f0*/  @P0 IMAD.WIDE.U32 R224, R7, 0x20, R224 ;  /* 0x0000002007e00825 */ /* 0x001fe400078e00e0 */
[----:B------:R0:W5:Y:S04]  /*0a00*/  @P0 LDG.E.128 R32, desc[UR6][R2.64+0x10] ;  /* 0x0000100602200981 */ /* 0x000168000c1e1d00 */
[----:B------:R-:W5:Y:S04]  /*0a10*/  @P0 LDG.E.128 R28, desc[UR6][R224.64] ;  /* 0x00000006e01c0981 */ /* 0x000f68000c1e1d00 */
[----:B------:R1:W5:Y:S01]  /*0a20*/  @P0 LDG.E.128 R24, desc[UR6][R224.64+0x10] ;  /* 0x00001006e0180981 */ /* 0x000362000c1e1d00 */
[C---:B--2---:R-:W-:Y:S01]  /*0a30*/  FADD.FTZ R228, -R0.reuse, R220 ;  /* 0x000000dc00e47221 */ /* 0x044fe20000010100 */
[C---:B------:R-:W-:Y:S01]  /*0a40*/  FADD.FTZ R6, -R0.reuse, R201 ;  /* 0x000000c900067221 */ /* 0x040fe20000010100 */
[----:B------:R-:W-:Y:S01]  /*0a50*/  FADD.FTZ R247, -R0, R203 ;  /* 0x000000cb00f77221 */ /* 0x000fe20000010100 */
[----:B------:R-:W-:Y:S01]  /*0a60*/  IADD3 R203, PT, PT, R238, 0x80, RZ ;  /* 0x00000080eecb7810 */ /* 0x000fe20007ffe0ff */
        /* <DEDUP_REMOVED lines=25> */
[C---:B---3--:R-:W-:Y:S01]  /*0c00*/  FADD.FTZ R240, -R0.reuse, R189 ;  /* 0x000000bd00f07221 */ /* 0x048fe20000010100 */
[C---:B------:R-:W-:Y:S01]  /*0c10*/  FADD.FTZ R7, -R0.reuse, R10 ;  /* 0x0000000a00077221 */ /* 0x040fe20000010100 */
[C---:B------:R-:W-:Y:S01]  /*0c20*/  FADD.FTZ R189, -R0.reuse, R214 ;  /* 0x000000d600bd7221 */ /* 0x040fe20000010100 */
[C---:B------:R-:W-:Y:S01]  /*0c30*/  FADD.FTZ R10, -R0.reuse, R11 ;  /* 0x0000000b000a7221 */ /* 0x040fe20000010100 */
[C---:B------:R-:W-:Y:S01]  /*0c40*/  FADD.FTZ R238, -R0.reuse, R188 ;  /* 0x000000bc00ee7221 */ /* 0x040fe20000010100 */
[C---:B------:R-:W-:Y:S01]  /*0c50*/  FADD.FTZ R214, -R0.reuse, R12 ;  /* 0x0000000c00d67221 */ /* 0x040fe20000010100 */
[----:B------:R-:W-:Y:S01]  /*0c60*/  FADD.FTZ R241, -R0, R190 ;  /* 0x000000be00f17221 */ /* 0x000fe20000010100 */
[----:B------:R-:W-:-:S02]  /*0c70*/  HADD2.F32 R12, -RZ, R19.H0_H0 ;  /* 0x20000013ff0c7230 */ /* 0x000fc40000004100 */
[----:B------:R-:W-:Y:S02]  /*0c80*/  HADD2.F32 R11, -RZ, R19.H1_H1 ;  /* 0x30000013ff0b7230 */ /* 0x000fe40000004100 */
[----:B------:R-:W-:Y:S02]  /*0c90*/  HADD2.F32 R188, -RZ, R16.H0_H0 ;  /* 0x20000010ffbc7230 */ /* 0x000fe40000004100 */
[----:B------:R-:W-:Y:S02]  /*0ca0*/  HADD2.F32 R19, -RZ, R64.H0_H0 ;  /* 0x20000040ff137230 */ /* 0x000fe40000004100 */
[C---:B------:R-:W-:Y:S01]  /*0cb0*/  FADD.FTZ R223, -R0.reuse, R223 ;  /* 0x000000df00df7221 */ /* 0x040fe20000010100 */
[C---:B------:R-:W-:Y:S01]  /*0cc0*/  FADD.FTZ R190, -R0.reuse, R15 ;  /* 0x0000000f00be7221 */ /* 0x040fe20000010100 */
[C---:B------:R-:W-:Y:S01]  /*0cd0*/  FADD.FTZ R217, -R0.reuse, R217 ;  /* 0x000000d900d97221 */ /* 0x040fe20000010100 */
[--C-:B------:R-:W-:Y:S02]  /*0ce0*/  HADD2.F32 R15, -RZ, R17.reuse.H0_H0 ;  /* 0x20000011ff0f7230 */ /* 0x100fe40000004100 */
[----:B------:R-:W-:Y:S01]  /*0cf0*/  FADD.FTZ R248, -R0, R14 ;  /* 0x0000000e00f87221 */ /* 0x000fe20000010100 */
[----:B------:R-:W-:-:S02]  /*0d00*/  HADD2.F32 R17, -RZ, R17.H1_H1 ;  /* 0x30000011ff117230 */ /* 0x000fc40000004100 */
[C---:B------:R-:W-:Y:S01]  /*0d10*/  FADD.FTZ R250, -R0.reuse, R212 ;  /* 0x000000d400fa7221 */ /* 0x040fe20000010100 */
[----:B0-----:R-:W-:Y:S02]  /*0d20*/  HADD2.F32 R2, -RZ, R65.H1_H1 ;  /* 0x30000041ff027230 */ /* 0x001fe40000004100 */
[----:B------:R-:W-:Y:S01]  /*0d30*/  FADD.FTZ R251, -R0, R13 ;  /* 0x0000000d00fb7221 */ /* 0x000fe20000010100 */
[--C-:B------:R-:W-:Y:S01]  /*0d40*/  HADD2.F32 R14, -RZ, R18.reuse.H0_H0 ;  /* 0x20000012ff0e7230 */ /* 0x100fe20000004100 */
[----:B-1----:R-:W-:Y:S01]  /*0d50*/  MOV R224, R189 ;  /* 0x000000bd00e07202 */ /* 0x002fe20000000f00 */
[----:B------:R-:W-:Y:S01]  /*0d60*/  FMUL.FTZ R192, R19, R188 ;  /* 0x000000bc13c07220 */ /* 0x000fe20000410000 */
[----:B------:R-:W-:Y:S02]  /*0d70*/  HADD2.F32 R18, -RZ, R18.H1_H1 ;  /* 0x30000012ff127230 */ /* 0x000fe40000004100 */
[----:B------:R-:W-:Y:S01]  /*0d80*/  FMUL.FTZ R189, R195, R223 ;  /* 0x000000dfc3bd7220 */ /* 0x000fe20000410000 */
[----:B------:R-:W-:-:S02]  /*0d90*/  HADD2.F32 R13, -RZ, R20.H0_H0 ;  /* 0x20000014ff0d7230 */ /* 0x000fc40000004100 */
[C---:B------:R-:W-:Y:S01]  /*0da0*/  FADD.FTZ R243, -R0.reuse, R196 ;  /* 0x000000c400f37221 */ /* 0x040fe20000010100 */
[----:B------:R-:W-:Y:S02]  /*0db0*/  HADD2.F32 R212, -RZ, R20.H1_H1 ;  /* 0x30000014ffd47230 */ /* 0x000fe40000004100 */
[C---:B------:R-:W-:Y:S01]  /*0dc0*/  FADD.FTZ R244, -R0.reuse, R197 ;  /* 0x000000c500f47221 */ /* 0x040fe20000010100 */
[----:B------:R-:W-:Y:S02]  /*0dd0*/  HADD2.F32 R19, -RZ, R66.H1_H1 ;  /* 0x30000042ff137230 */ /* 0x000fe40000004100 */
[----:B------:R-:W-:Y:S01]  /*0de0*/  FMUL.FTZ R20, R195, R217 ;  /* 0x000000d9c3147220 */ /* 0x000fe20000410000 */
[C---:B------:R-:W-:Y:S01]  /*0df0*/  FADD.FTZ R218, -R0.reuse, R218 ;  /* 0x000000da00da7221 */ /* 0x040fe20000010100 */
[--C-:B------:R-:W-:Y:S02]  /*0e00*/  HADD2.F32 R196, -RZ, R23.reuse.H0_H0 ;  /* 0x20000017ffc47230 */ /* 0x100fe40000004100 */
[----:B------:R-:W-:Y:S01]  /*0e10*/  FADD.FTZ R221, -R0, R221 ;  /* 0x000000dd00dd7221 */ /* 0x000fe20000010100 */
[----:B------:R-:W-:-:S02]  /*0e20*/  HADD2.F32 R197, -RZ, R23.H1_H1 ;  /* 0x30000017ffc57230 */ /* 0x000fc40000004100 */
[-C--:B------:R-:W-:Y:S01]  /*0e30*/  FMUL.FTZ R23, R2, R17.reuse ;  /* 0x0000001102177220 */ /* 0x080fe20000410000 */
        /* <DEDUP_REMOVED lines=8> */
[----:B------:R-:W-:Y:S01]  /*0ec0*/  FFMA.FTZ R87, R189, R17, R87 ;  /* 0x00000011bd577223 */ /* 0x000fe20000010057 */
[----:B------:R-:W-:Y:S01]  /*0ed0*/  FADD.FTZ R143, R143, R17 ;  /* 0x000000118f8f7221 */ /* 0x000fe20000010000 */
[----:B------:R-:W-:-:S02]  /*0ee0*/  HADD2.F32 R2, -RZ, R67.H1_H1 ;  /* 0x30000043ff027230 */ /* 0x000fc40000004100 */
[----:B------:R-:W-:Y:S01]  /*0ef0*/  FMUL.FTZ R0, R195, R228 ;  /* 0x000000e4c3007220 */ /* 0x000fe20000410000 */
[----:B------:R-:W-:Y:S02]  /*0f00*/  HADD2.F32 R17, -RZ, R67.H0_H0 ;  /* 0x20000043ff117230 */ /* 0x000fe40000004100 */
[-C--:B------:R-:W-:Y:S01]  /*0f10*/  FMUL.FTZ R19, R19, R18.reuse ;  /* 0x0000001213137220 */ /* 0x080fe20000410000 */
[----:B------:R-:W-:Y:S01]  /*0f20*/  FADD.FTZ R137, R137, R18 ;  /* 0x0000001289897221 */ /* 0x000fe20000010000 */
[----:B------:R-:W-:Y:S01]  /*0f30*/  FFMA.FTZ R89, R20, R18, R89 ;  /* 0x0000001214597223 */ /* 0x000fe20000010059 */
[----:B------:R-:W-:Y:S02]  /*0f40*/  HADD2.F32 R16, -RZ, R16.H1_H1 ;  /* 0x30000010ff107230 */ /* 0x000fe40000004100 */
[C---:B------:R-:W-:Y:S01]  /*0f50*/  FMUL.FTZ R18, R195.reuse, R218 ;  /* 0x000000dac3127220 */ /* 0x040fe20000410000 */
[----:B------:R-:W-:Y:S02]  /*0f60*/  HADD2.F32 R191, -RZ, R64.H1_H1 ;  /* 0x30000040ffbf7230 */ /* 0x000fe40000004100 */
[----:B------:R-:W-:Y:S01]  /*0f70*/  FMUL.FTZ R193, R195, R221 ;  /* 0x000000ddc3c17220 */ /* 0x000fe20000410000 */
[----:B------:R-:W-:Y:S01]  /*0f80*/  MOV R226, R251 ;  /* 0x000000fb00e27202 */ /* 0x000fe20000000f00 */
[----:B------:R-:W-:Y:S01]  /*0f90*/  FFMA.FTZ R84, R0, R188, R84 ;  /* 0x000000bc00547223 */ /* 0x000fe20000010054 */
[----:B------:R-:W-:Y:S01]  /*0fa0*/  MOV R221, R248 ;  /* 0x000000f800dd7202 */ /* 0x000fe20000000f00 */
[----:B------:R-:W-:Y:S01]  /*0fb0*/  FADD.FTZ R140, R140, R188 ;  /* 0x000000bc8c8c7221 */ /* 0x000fe20000010000 */
[----:B------:R-:W-:Y:S01]  /*0fc0*/  FMUL.FTZ R251, R2, R11 ;  /* 0x0000000b02fb7220 */ /* 0x000fe20000410000 */
[----:B------:R-:W-:Y:S01]  /*0fd0*/  HADD2.F32 R199, -RZ, R21.H0_H0 ;  /* 0x20000015ffc77230 */ /* 0x000fe20000004100 */
[----:B------:R-:W-:Y:S01]  /*0fe0*/  MOV R228, R190 ;  /* 0x000000be00e47202 */ /* 0x000fe20000000f00 */
[----:B------:R-:W-:-:S02]  /*0ff0*/  HADD2.F32 R188, -RZ, R65.H0_H0 ;  /* 0x20000041ffbc7230 */ /* 0x000fc40000004100 */
[-C--:B------:R-:W-:Y:S01]  /*1000*/  FMUL.FTZ R17, R17, R12.reuse ;  /* 0x0000000c11117220 */ /* 0x080fe20000410000 */
[----:B------:R-:W-:Y:S01]  /*1010*/  FADD.FTZ R138, R138, R12 ;  /* 0x0000000c8a8a7221 */ /* 0x000fe20000010000 */
[----:B------:R-:W-:Y:S01]  /*1020*/  FFMA.FTZ R90, R18, R12, R90 ;  /* 0x0000000c125a7223 */ /* 0x000fe2000001005a */
[----:B------:R-:W-:Y:S01]  /*1030*/  FMUL.FTZ R248, R195, R219 ;  /* 0x000000dbc3f87220 */ /* 0x000fe20000410000 */
[----:B------:R-:W-:Y:S02]  /*1040*/  HADD2.F32 R2, -RZ, R69.H0_H0 ;  /* 0x20000045ff027230 */ /* 0x000fe40000004100 */
[-C--:B------:R-:W-:Y:S01]  /*1050*/  FMUL.FTZ R191, R191, R16.reuse ;  /* 0x00000010bfbf7220 */ /* 0x080fe20000410000 */
[----:B------:R-:W-:Y:S01]  /*1060*/  FFMA.FTZ R85, R193, R16, R85 ;  /* 0x00000010c1557223 */ /* 0x000fe20000010055 */
[----:B------:R-:W-:Y:S01]  /*1070*/  FADD.FTZ R141, R141, R16 ;  /* 0x000000108d8d7221 */ /* 0x000fe20000010000 */
[----:B------:R-:W-:Y:S01]  /*1080*/  FMUL.FTZ R190, R195, R222 ;  /* 0x000000dec3be7220 */ /* 0x000fe20000410000 */
[----:B------:R-:W-:-:S02]  /*1090*/  HADD2.F32 R12, -RZ, R68.H0_H0 ;  /* 0x20000044ff0c7230 */ /* 0x000fc40000004100 */
[----:B------:R-:W-:Y:S01]  /*10a0*/  FMUL.FTZ R16, R195, R216 ;  /* 0x000000d8c3107220 */ /* 0x000fe20000410000 */
[----:B------:R-:W-:Y:S02]  /*10b0*/  HADD2.F32 R3, -RZ, R68.H1_H1 ;  /* 0x30000044ff037230 */ /* 0x000fe40000004100 */
[----:B------:R-:W-:Y:S01]  /*10c0*/  FADD.FTZ R139, R139, R11 ;  /* 0x0000000b8b8b7221 */ /* 0x000fe20000010000 */
[----:B------:R-:W-:Y:S01]  /*10d0*/  FFMA.FTZ R91, R248, R11, R91 ;  /* 0x0000000bf85b7223 */ /* 0x000fe2000001005b */
[-C--:B------:R-:W-:Y:S01]  /*10e0*/  FMUL.FTZ R188, R188, R15.reuse ;  /* 0x0000000fbcbc7220 */ /* 0x080fe20000410000 */
[----:B------:R-:W-:Y:S01]  /*10f0*/  FFMA.FTZ R86, R190, R15, R86 ;  /* 0x0000000fbe567223 */ /* 0x000fe20000010056 */
[----:B------:R-:W-:Y:S01]  /*1100*/  FADD.FTZ R142, R142, R15 ;  /* 0x0000000f8e8e7221 */ /* 0x000fe20000010000 */
[----:B------:R-:W-:Y:S01]  /*1110*/  FMUL.FTZ R11, R2, R199 ;  /* 0x000000c7020b7220 */ /* 0x000fe20000410000 */
[----:B------:R-:W-:Y:S02]  /*1120*/  HADD2.F32 R198, -RZ, R21.H1_H1 ;  /* 0x30000015ffc67230 */ /* 0x000fe40000004100 */
[----:B------:R-:W-:Y:S01]  /*1130*/  FMUL.FTZ R15, R12, R13 ;  /* 0x0000000d0c0f7220 */ /* 0x000fe20000410000 */
[----:B------:R-:W-:-:S02]  /*1140*/  HADD2.F32 R5, -RZ, R22.H0_H0 ;  /* 0x20000016ff057230 */ /* 0x000fc40000004100 */
[----:B------:R-:W-:Y:S01]  /*1150*/  FFMA.FTZ R92, R16, R13, R92 ;  /* 0x0000000d105c7223 */ /* 0x000fe2000001005c */
[----:B------:R-:W-:Y:S01]  /*1160*/  FADD.FTZ R132, R132, R13 ;  /* 0x0000000d84847221 */ /* 0x000fe20000010000 */
[----:B------:R-:W-:Y:S02]  /*1170*/  HADD2.F32 R2, -RZ, R70.H0_H0 ;  /* 0x20000046ff027230 */ /* 0x000fe40000004100 */
[----:B------:R-:W-:Y:S01]  /*1180*/  FMUL.FTZ R13, R195, R7 ;  /* 0x00000007c30d7220 */ /* 0x000fe20000410000 */
[----:B------:R-:W-:Y:S02]  /*1190*/  HADD2.F32 R4, -RZ, R22.H1_H1 ;  /* 0x30000016ff047230 */ /* 0x000fe40000004100 */
[----:B------:R-:W-:Y:S01]  /*11a0*/  FMUL.FTZ R12, R3, R212 ;  /* 0x000000d4030c7220 */ /* 0x000fe20000410000 */
[----:B------:R-:W-:Y:S02]  /*11b0*/  HADD2.F32 R21, -RZ, R66.H0_H0 ;  /* 0x20000042ff157230 */ /* 0x000fe40000004100 */
[C---:B------:R-:W-:Y:S01]  /*11c0*/  FMUL.FTZ R22, R195.reuse, R220 ;  /* 0x000000dcc3167220 */ /* 0x040fe20000410000 */
[----:B------:R-:W-:Y:S01]  /*11d0*/  FMUL.FTZ R8, R195, R8 ;  /* 0x00000008c3087220 */ /* 0x000fe20000410000 */
[----:B------:R-:W-:-:S02]  /*11e0*/  HADD2.F32 R3, -RZ, R70.H1_H1 ;  /* 0x30000046ff037230 */ /* 0x000fc40000004100 */
[----:B------:R-:W-:Y:S01]  /*11f0*/  FMUL.FTZ R6, R195, R6 ;  /* 0x00000006c3067220 */ /* 0x000fe20000410000 */
[----:B------:R-:W-:Y:S01]  /*1200*/  FFMA.FTZ R94, R13, R199, R94 ;  /* 0x000000c70d5e7223 */ /* 0x000fe2000001005e */
[----:B------:R-:W-:Y:S01]  /*1210*/  FADD.FTZ R134, R134, R199 ;  /* 0x000000c786867221 */ /* 0x000fe20000010000 */
[-C--:B------:R-:W-:Y:S01]  /*1220*/  FMUL.FTZ R7, R2, R5.reuse ;  /* 0x0000000502077220 */ /* 0x080fe20000410000 */
[-C--:B------:R-:W-:Y:S01]  /*1230*/  FMUL.FTZ R21, R21, R14.reuse ;  /* 0x0000000e15157220 */ /* 0x080fe20000410000 */
[----:B------:R-:W-:Y:S01]  /*1240*/  FADD.FTZ R136, R136, R14 ;  /* 0x0000000e88887221 */ /* 0x000fe20000010000 */
[----:B------:R-:W-:Y:S01]  /*1250*/  FFMA.FTZ R88, R22, R14, R88 ;  /* 0x0000000e16587223 */ /* 0x000fe20000010058 */
[----:B------:R-:W-:Y:S01]  /*1260*/  FADD.FTZ R128, R128, R5 ;  /* 0x0000000580807221 */ /* 0x000fe20000010000 */
[----:B------:R-:W-:Y:S01]  /*1270*/  FFMA.FTZ R96, R8, R5, R96 ;  /* 0x0000000508607223 */ /* 0x000fe20000010060 */
[--C-:B------:R-:W-:Y:S02]  /*1280*/  HADD2.F32 R199, -RZ, R71.reuse.H0_H0 ;  /* 0x20000047ffc77230 */ /* 0x100fe40000004100 */
[----:B------:R-:W-:Y:S01]  /*1290*/  FMUL.FTZ R14, R195, R9 ;  /* 0x00000009c30e7220 */ /* 0x000fe20000410000 */
[----:B------:R-:W-:-:S02]  /*12a0*/  HADD2.F32 R2, -RZ, R71.H1_H1 ;  /* 0x30000047ff027230 */ /* 0x000fc40000004100 */
[-C--:B------:R-:W-:Y:S01]  /*12b0*/  FMUL.FTZ R5, R3, R4.reuse ;  /* 0x0000000403057220 */ /* 0x080fe20000410000 */
[----:B------:R-:W-:Y:S01]  /*12c0*/  FADD.FTZ R129, R129, R4 ;  /* 0x0000000481817221 */ /* 0x000fe20000010000 */
[----:B------:R-:W-:Y:S01]  /*12d0*/  FFMA.FTZ R97, R6, R4, R97 ;  /* 0x0000000406617223 */ /* 0x000fe20000010061 */
[C---:B------:R-:W-:Y:S01]  /*12e0*/  FMUL.FTZ R247, R195.reuse, R247 ;  /* 0x000000f7c3f77220 */ /* 0x040fe20000410000 */
[----:B------:R-:W-:Y:S02]  /*12f0*/  HADD2.F32 R9, -RZ, R69.H1_H1 ;  /* 0x30000045ff097230 */ /* 0x000fe40000004100 */
[C---:B------:R-:W-:Y:S01]  /*1300*/  FMUL.FTZ R4, R195.reuse, R200 ;  /* 0x000000c8c3047220 */ /* 0x040fe20000410000 */
[----:B------:R-:W-:Y:S01]  /*1310*/  FMUL.FTZ R10, R195, R10 ;  /* 0x0000000ac30a7220 */ /* 0x000fe20000410000 */
[-C--:B------:R-:W-:Y:S01]  /*1320*/  FMUL.FTZ R3, R199, R196.reuse ;  /* 0x000000c4c7037220 */ /* 0x080fe20000410000 */
[-C--:B------:R-:W-:Y:S01]  /*1330*/  FMUL.FTZ R227, R2, R197.reuse ;  /* 0x000000c502e37220 */ /* 0x080fe20000410000 */
[----:B------:R-:W-:Y:S01]  /*1340*/  FADD.FTZ R131, R131, R197 ;  /* 0x000000c583837221 */ /* 0x000fe20000010000 */
[----:B------:R-:W-:Y:S01]  /*1350*/  FFMA.FTZ R99, R247, R197, R99 ;  /* 0x000000c5f7637223 */ /* 0x000fe20000010063 */
[----:B------:R-:W-:Y:S01]  /*1360*/  FADD.FTZ R130, R130, R196 ;  /* 0x000000c482827221 */ /* 0x000fe20000010000 */
[----:B------:R-:W-:Y:S01]  /*1370*/  FFMA.FTZ R98, R4, R196, R98 ;  /* 0x000000c404627223 */ /* 0x000fe20000010062 */
[----:B------:R-:W-:-:S02]  /*1380*/  HADD2.F32 R197, -RZ, R72.H0_H0 ;  /* 0x20000048ffc57230 */ /* 0x000fc40000004100 */
[-C--:B------:R-:W-:Y:S01]  /*1390*/  FMUL.FTZ R9, R9, R198.reuse ;  /* 0x000000c609097220 */ /* 0x080fe20000410000 */
[----:B------:R-:W-:Y:S02]  /*13a0*/  HADD2.F32 R199, -RZ, R176.H0_H0 ;  /* 0x200000b0ffc77230 */ /* 0x000fe40000004100 */
[----:B------:R-:W-:Y:S01]  /*13b0*/  FFMA.FTZ R95, R10, R198, R95 ;  /* 0x000000c60a5f7223 */ /* 0x000fe2000001005f */
[----:B------:R-:W-:Y:S01]  /*13c0*/  FADD.FTZ R135, R135, R198 ;  /* 0x000000c687877221 */ /* 0x000fe20000010000 */
[----:B------:R-:W-:Y:S02]  /*13d0*/  HADD2.F32 R196, -RZ, R72.H1_H1 ;  /* 0x30000048ffc47230 */ /* 0x000fe40000004100 */
[C---:B------:R-:W-:Y:S01]  /*13e0*/  FMUL.FTZ R2, R195.reuse, R233 ;  /* 0x000000e9c3027220 */ /* 0x040fe20000410000 */
[----:B------:R-:W-:Y:S02]  /*13f0*/  HADD2.F32 R176, -RZ, R176.H1_H1 ;  /* 0x300000b0ffb07230 */ /* 0x000fe40000004100 */
[----:B------:R-:W-:Y:S01]  /*1400*/  FMUL.FTZ R198, R195, R201 ;  /* 0x000000c9c3c67220 */ /* 0x000fe20000410000 */
[-C--:B------:R-:W-:Y:S01]  /*1410*/  FMUL.FTZ R197, R197, R199.reuse ;  /* 0x000000c7c5c57220 */ /* 0x080fe20000410000 */
[----:B------:R-:W-:Y:S01]  /*1420*/  FFMA.FTZ R100, R2, R199, R100 ;  /* 0x000000c702647223 */ /* 0x000fe20000010064 */
[----:B------:R-:W-:Y:S01]  /*1430*/  FADD.FTZ R124, R124, R199 ;  /* 0x000000c77c7c7221 */ /* 0x000fe20000010000 */
[----:B------:R-:W-:Y:S01]  /*1440*/  FFMA.FTZ R93, R14, R212, R93 ;  /* 0x000000d40e5d7223 */ /* 0x000fe2000001005d */
[----:B------:R-:W-:Y:S01]  /*1450*/  FADD.FTZ R133, R133, R212 ;  /* 0x000000d485857221 */ /* 0x000fe20000010000 */
[-C--:B------:R-:W-:Y:S01]  /*1460*/  FMUL.FTZ R196, R196, R176.reuse ;  /* 0x000000b0c4c47220 */ /* 0x080fe20000410000 */
[----:B------:R-:W-:Y:S01]  /*1470*/  FFMA.FTZ R101, R198, R176, R101 ;  /* 0x000000b0c6657223 */ /* 0x000fe20000010065 */
[----:B------:R-:W-:Y:S01]  /*1480*/  FADD.FTZ R125, R125, R176 ;  /* 0x000000b07d7d7221 */ /* 0x000fe20000010000 */
[----:B------:R-:W-:-:S02]  /*1490*/  HADD2.F32 R199, -RZ, R73.H0_H0 ;  /* 0x20000049ffc77230 */ /* 0x000fc40000004100 */
[C---:B------:R-:W-:Y:S01]  /*14a0*/  FMUL.FTZ R176, R195.reuse, R235 ;  /* 0x000000ebc3b07220 */ /* 0x040fe20000410000 */
[----:B------:R-:W-:Y:S02]  /*14b0*/  HADD2.F32 R201, -RZ, R177.H0_H0 ;  /* 0x200000b1ffc97230 */ /* 0x000fe40000004100 */
[----:B------:R-:W-:Y:S02]  /*14c0*/  HADD2.F32 R212, -RZ, R73.H1_H1 ;  /* 0x30000049ffd47230 */ /* 0x000fe40000004100 */
[----:B------:R-:W-:Y:S02]  /*14d0*/  HADD2.F32 R213, -RZ, R177.H1_H1 ;  /* 0x300000b1ffd57230 */ /* 0x000fe40000004100 */
[----:B------:R-:W-:Y:S01]  /*14e0*/  FMUL.FTZ R200, R195, R234 ;  /* 0x000000eac3c87220 */ /* 0x000fe20000410000 */
[----:B------:R-:W-:Y:S01]  /*14f0*/  MOV R225, R215 ;  /* 0x000000d700e17202 */ /* 0x000fe20000000f00 */
[-C--:B------:R-:W-:Y:S01]  /*1500*/  FMUL.FTZ R199, R199, R201.reuse ;  /* 0x000000c9c7c77220 */ /* 0x080fe20000410000 */
[----:B------:R-:W-:Y:S01]  /*1510*/  FFMA.FTZ R102, R176, R201, R102 ;  /* 0x000000c9b0667223 */ /* 0x000fe20000010066 */
[----:B------:R-:W-:Y:S01]  /*1520*/  FADD.FTZ R126, R126, R201 ;  /* 0x000000c97e7e7221 */ /* 0x000fe20000010000 */
[----:B------:R-:W-:Y:S01]  /*1530*/  FMUL.FTZ R177, R212, R213 ;  /* 0x000000d5d4b17220 */ /* 0x000fe20000410000 */
[----:B------:R-:W-:-:S02]  /*1540*/  HADD2.F32 R201, -RZ, R178.H0_H0 ;  /* 0x200000b2ffc97230 */ /* 0x000fc40000004100 */
[----:B------:R-:W-:Y:S01]  /*1550*/  FMUL.FTZ R215, R195, R237 ;  /* 0x000000edc3d77220 */ /* 0x000fe20000410000 */
[----:B------:R-:W-:Y:S01]  /*1560*/  FFMA.FTZ R103, R200, R213, R103 ;  /* 0x000000d5c8677223 */ /* 0x000fe20000010067 */
[----:B------:R-:W-:Y:S01]  /*1570*/  FADD.FTZ R127, R127, R213 ;  /* 0x000000d57f7f7221 */ /* 0x000fe20000010000 */
[----:B------:R-:W-:Y:S01]  /*1580*/  HADD2.F32 R178, -RZ, R178.H1_H1 ;  /* 0x300000b2ffb27230 */ /* 0x000fe20000004100 */
[----:B------:R-:W-:Y:S01]  /*1590*/  MOV R237, R214 ;  /* 0x000000d600ed7202 */ /* 0x000fe20000000f00 */
[--C-:B------:R-:W-:Y:S02]  /*15a0*/  HADD2.F32 R212, -RZ, R74.reuse.H1_H1 ;  /* 0x3000004affd47230 */ /* 0x100fe40000004100 */
[----:B------:R-:W-:Y:S01]  /*15b0*/  FMUL.FTZ R214, R195, R236 ;  /* 0x000000ecc3d67220 */ /* 0x000fe20000410000 */
[----:B------:R-:W-:Y:S02]  /*15c0*/  HADD2.F32 R213, -RZ, R74.H0_H0 ;  /* 0x2000004affd57230 */ /* 0x000fe40000004100 */
[----:B------:R-:W-:Y:S01]  /*15d0*/  FADD.FTZ R121, R121, R178 ;  /* 0x000000b279797221 */ /* 0x000fe20000010000 */
[----:B------:R-:W-:Y:S01]  /*15e0*/  FADD.FTZ R120, R120, R201 ;  /* 0x000000c978787221 */ /* 0x000fe20000010000 */
[-C--:B------:R-:W-:Y:S01]  /*15f0*/  FMUL.FTZ R212, R212, R178.reuse ;  /* 0x000000b2d4d47220 */ /* 0x080fe20000410000 */
[----:B------:R-:W-:Y:S01]  /*1600*/  FFMA.FTZ R161, R214, R178, R161 ;  /* 0x000000b2d6a17223 */ /* 0x000fe200000100a1 */
[-C--:B------:R-:W-:Y:S01]  /*1610*/  FFMA.FTZ R160, R215, R201.reuse, R160 ;  /* 0x000000c9d7a07223 */ /* 0x080fe200000100a0 */
[----:B------:R-:W-:Y:S01]  /*1620*/  FMUL.FTZ R213, R213, R201 ;  /* 0x000000c9d5d57220 */ /* 0x000fe20000410000 */
[----:B------:R-:W-:-:S02]  /*1630*/  HADD2.F32 R217, -RZ, R179.H0_H0 ;  /* 0x200000b3ffd97230 */ /* 0x000fc40000004100 */
[C---:B------:R-:W-:Y:S01]  /*1640*/  FMUL.FTZ R201, R195.reuse, R239 ;  /* 0x000000efc3c97220 */ /* 0x040fe20000410000 */
[----:B------:R-:W-:Y:S02]  /*1650*/  HADD2.F32 R178, -RZ, R75.H0_H0 ;  /* 0x2000004bffb27230 */ /* 0x000fe40000004100 */
[----:B------:R-:W-:Y:S02]  /*1660*/  HADD2.F32 R216, -RZ, R179.H1_H1 ;  /* 0x300000b3ffd87230 */ /* 0x000fe40000004100 */
[----:B------:R-:W-:Y:S02]  /*1670*/  HADD2.F32 R179, -RZ, R75.H1_H1 ;  /* 0x3000004bffb37230 */ /* 0x000fe40000004100 */
[----:B------:R-:W-:Y:S01]  /*1680*/  FMUL.FTZ R246, R195, R246 ;  /* 0x000000f6c3f67220 */ /* 0x000fe20000410000 */
[----:B------:R-:W-:Y:S01]  /*1690*/  FADD.FTZ R122, R122, R217 ;  /* 0x000000d97a7a7221 */ /* 0x000fe20000010000 */
[-C--:B------:R-:W-:Y:S01]  /*16a0*/  FFMA.FTZ R162, R201, R217.reuse, R162 ;  /* 0x000000d9c9a27223 */ /* 0x080fe200000100a2 */
[----:B------:R-:W-:Y:S01]  /*16b0*/  FMUL.FTZ R178, R178, R217 ;  /* 0x000000d9b2b27220 */ /* 0x000fe20000410000 */
[----:B------:R-:W-:-:S02]  /*16c0*/  HADD2.F32 R217, -RZ, R180.H0_H0 ;  /* 0x200000b4ffd97230 */ /* 0x000fc40000004100 */
[-C--:B------:R-:W-:Y:S01]  /*16d0*/  FMUL.FTZ R220, R179, R216.reuse ;  /* 0x000000d8b3dc7220 */ /* 0x080fe20000410000 */
[----:B------:R-:W-:Y:S02]  /*16e0*/  HADD2.F32 R180, -RZ, R180.H1_H1 ;  /* 0x300000b4ffb47230 */ /* 0x000fe40000004100 */
[----:B------:R-:W-:Y:S01]  /*16f0*/  FADD.FTZ R123, R123, R216 ;  /* 0x000000d87b7b7221 */ /* 0x000fe20000010000 */
[--C-:B------:R-:W-:Y:S02]  /*1700*/  HADD2.F32 R218, -RZ, R76.reuse.H1_H1 ;  /* 0x3000004cffda7230 */ /* 0x100fe40000004100 */
[----:B------:R-:W-:Y:S01]  /*1710*/  FFMA.FTZ R163, R246, R216, R163 ;  /* 0x000000d8f6a37223 */ /* 0x000fe200000100a3 */
[----:B------:R-:W-:Y:S02]  /*1720*/  HADD2.F32 R179, -RZ, R76.H0_H0 ;  /* 0x2000004cffb37230 */ /* 0x000fe40000004100 */
[C---:B------:R-:W-:Y:S01]  /*1730*/  FMUL.FTZ R219, R195.reuse, R240 ;  /* 0x000000f0c3db7220 */ /* 0x040fe20000410000 */
[----:B------:R-:W-:Y:S01]  /*1740*/  FMUL.FTZ R216, R195, R238 ;  /* 0x000000eec3d87220 */ /* 0x000fe20000410000 */
[----:B------:R-:W-:Y:S01]  /*1750*/  MOV R236, R221 ;  /* 0x000000dd00ec7202 */ /* 0x000fe20000000f00 */
[----:B------:R-:W-:Y:S01]  /*1760*/  FADD.FTZ R117, R117, R180 ;  /* 0x000000b475757221 */ /* 0x000fe20000010000 */
[-C--:B------:R-:W-:Y:S01]  /*1770*/  FFMA.FTZ R157, R219, R180.reuse, R157 ;  /* 0x000000b4db9d7223 */ /* 0x080fe2000001009d */
[----:B------:R-:W-:Y:S01]  /*1780*/  FMUL.FTZ R218, R218, R180 ;  /* 0x000000b4dada7220 */ /* 0x000fe20000410000 */
[-C--:B------:R-:W-:Y:S01]  /*1790*/  FFMA.FTZ R156, R216, R217.reuse, R156 ;  /* 0x000000d9d89c7223 */ /* 0x080fe2000001009c */
[----:B------:R-:W-:Y:S01]  /*17a0*/  FADD.FTZ R116, R116, R217 ;  /* 0x000000d974747221 */ /* 0x000fe20000010000 */
[----:B------:R-:W-:Y:S01]  /*17b0*/  FMUL.FTZ R179, R179, R217 ;  /* 0x000000d9b3b37220 */ /* 0x000fe20000410000 */
[----:B------:R-:W-:-:S02]  /*17c0*/  HADD2.F32 R221, -RZ, R181.H0_H0 ;  /* 0x200000b5ffdd7230 */ /* 0x000fc40000004100 */
[----:B------:R-:W-:Y:S01]  /*17d0*/  FMUL.FTZ R217, R195, R241 ;  /* 0x000000f1c3d97220 */ /* 0x000fe20000410000 */
[--C-:B------:R-:W-:Y:S01]  /*17e0*/  HADD2.F32 R180, -RZ, R77.reuse.H0_H0 ;  /* 0x2000004dffb47230 */ /* 0x100fe20000004100 */
[----:B------:R-:W-:Y:S01]  /*17f0*/  STL [R1+0x8], R251 ;  /* 0x000008fb01007387 */ /* 0x000fe20000100800 */
[----:B------:R-:W-:Y:S01]  /*1800*/  MOV R241, R220 ;  /* 0x000000dc00f17202 */ /* 0x000fe20000000f00 */
[-C--:B------:R-:W-:Y:S01]  /*1810*/  FFMA.FTZ R158, R217, R221.reuse, R158 ;  /* 0x000000ddd99e7223 */ /* 0x080fe2000001009e */
[----:B------:R-:W-:Y:S01]  /*1820*/  FADD.FTZ R118, R118, R221 ;  /* 0x000000dd76767221 */ /* 0x000fe20000010000 */
[----:B------:R-:W-:Y:S01]  /*1830*/  STL [R1+0x4], R227 ;  /* 0x000004e301007387 */ /* 0x000fe20000100800 */
[----:B------:R-:W-:Y:S01]  /*1840*/  FMUL.FTZ R180, R180, R221 ;  /* 0x000000ddb4b47220 */ /* 0x000fe20000410000 */
[----:B------:R-:W-:Y:S02]  /*1850*/  HADD2.F32 R221, -RZ, R77.H1_H1 ;  /* 0x3000004dffdd7230 */ /* 0x000fe40000004100 */
[----:B------:R0:W-:Y:S01]  /*1860*/  STL [R1], R220 ;  /* 0x000000dc01007387 */ /* 0x0001e20000100800 */
[----:B------:R-:W-:Y:S01]  /*1870*/  FMUL.FTZ R222, R195, R242 ;  /* 0x000000f2c3de7220 */ /* 0x000fe20000410000 */
[----:B------:R-:W-:-:S02]  /*1880*/  HADD2.F32 R223, -RZ, R182.H0_H0 ;  /* 0x200000b6ffdf7230 */ /* 0x000fc40000004100 */
[----:B0-----:R-:W-:Y:S01]  /*1890*/  HADD2.F32 R220, -RZ, R181.H1_H1 ;  /* 0x300000b5ffdc7230 */ /* 0x001fe20000004100 */
[----:B------:R-:W-:Y:S01]  /*18a0*/  MOV R235, R225 ;  /* 0x000000e100eb7202 */ /* 0x000fe20000000f00 */
[----:B------:R-:W-:-:S03]  /*18b0*/  HADD2.F32 R181, -RZ, R78.H0_H0 ;  /* 0x2000004effb57230 */ /* 0x000fc60000004100 */
[-C--:B------:R-:W-:Y:S01]  /*18c0*/  FFMA.FTZ R159, R222, R220.reuse, R159 ;  /* 0x000000dcde9f7223 */ /* 0x080fe2000001009f */
[----:B------:R-:W-:Y:S01]  /*18d0*/  FADD.FTZ R119, R119, R220 ;  /* 0x000000dc77777221 */ /* 0x000fe20000010000 */
[----:B------:R-:W-:Y:S01]  /*18e0*/  FMUL.FTZ R221, R221, R220 ;  /* 0x000000dcdddd7220 */ /* 0x000fe20000410000 */
[C---:B------:R-:W-:Y:S01]  /*18f0*/  FMUL.FTZ R220, R195.reuse, R243 ;  /* 0x000000f3c3dc7220 */ /* 0x040fe20000410000 */
[----:B------:R-:W-:Y:S01]  /*1900*/  MOV R243, R224 ;  /* 0x000000e000f37202 */ /* 0x000fe20000000f00 */
[----:B------:R-:W-:Y:S02]  /*1910*/  HADD2.F32 R182, -RZ, R182.H1_H1 ;  /* 0x300000b6ffb67230 */ /* 0x000fe40000004100 */
[----:B------:R-:W-:Y:S01]  /*1920*/  FMUL.FTZ R225, R195, R244 ;  /* 0x000000f4c3e17220 */ /* 0x000fe20000410000 */
[----:B------:R-:W-:Y:S01]  /*1930*/  HADD2.F32 R224, -RZ, R78.H1_H1 ;  /* 0x3000004effe07230 */ /* 0x000fe20000004100 */
[----:B------:R-:W-:Y:S01]  /*1940*/  MOV R240, R228 ;  /* 0x000000e400f07202 */ /* 0x000fe20000000f00 */
[----:B------:R-:W-:Y:S01]  /*1950*/  FADD.FTZ R112, R112, R223 ;  /* 0x000000df70707221 */ /* 0x000fe20000010000 */
[----:B------:R-:W-:Y:S01]  /*1960*/  MOV R238, R227 ;  /* 0x000000e300ee7202 */ /* 0x000fe20000000f00 */
[-C--:B------:R-:W-:Y:S01]  /*1970*/  FFMA.FTZ R152, R220, R223.reuse, R152 ;  /* 0x000000dfdc987223 */ /* 0x080fe20000010098 */
[----:B------:R-:W-:Y:S01]  /*1980*/  FMUL.FTZ R181, R181, R223 ;  /* 0x000000dfb5b57220 */ /* 0x000fe20000410000 */
[----:B------:R-:W-:Y:S01]  /*1990*/  FADD.FTZ R113, R113, R182 ;  /* 0x000000b671717221 */ /* 0x000fe20000010000 */
[-C--:B------:R-:W-:Y:S01]  /*19a0*/  FFMA.FTZ R153, R225, R182.reuse, R153 ;  /* 0x000000b6e1997223 */ /* 0x080fe20000010099 */
[----:B------:R-:W-:Y:S01]  /*19b0*/  FMUL.FTZ R224, R224, R182 ;  /* 0x000000b6e0e07220 */ /* 0x000fe20000410000 */
[----:B------:R-:W-:Y:S01]  /*19c0*/  HADD2.F32 R227, -RZ, R183.H0_H0 ;  /* 0x200000b7ffe37230 */ /* 0x000fe20000004100 */
[----:B------:R-:W-:Y:S01]  /*19d0*/  MOV R239, R226 ;  /* 0x000000e200ef7202 */ /* 0x000fe20000000f00 */
[----:B------:R-:W-:-:S02]  /*19e0*/  HADD2.F32 R228, -RZ, R79.H0_H0 ;  /* 0x2000004fffe47230 */ /* 0x000fc40000004100 */
[----:B------:R-:W-:Y:S01]  /*19f0*/  FMUL.FTZ R223, R195, R245 ;  /* 0x000000f5c3df7220 */ /* 0x000fe20000410000 */
[----:B------:R-:W-:Y:S01]  /*1a00*/  FFMA.FTZ R182, R0, R192, RZ ;  /* 0x000000c000b67223 */ /* 0x000fe200000100ff */
[----:B------:R-:W-:Y:S01]  /*1a10*/  FADD.FTZ R226, RZ, R192 ;  /* 0x000000c0ffe27221 */ /* 0x000fe20000010000 */
[----:B------:R-:W-:Y:S02]  /*1a20*/  HADD2.F32 R234, -RZ, R183.H1_H1 ;  /* 0x300000b7ffea7230 */ /* 0x000fe40000004100 */
        /* <DEDUP_REMOVED lines=9> */
[----:B------:R-:W-:Y:S01]  /*1ac0*/  MOV R242, R251 ;  /* 0x000000fb00f27202 */ /* 0x000fe20000000f00 */
[----:B------:R-:W-:Y:S02]  /*1ad0*/  HADD2.F32 R251, -RZ, R79.H1_H1 ;  /* 0x3000004ffffb7230 */ /* 0x000fe40000004100 */
        /* <DEDUP_REMOVED lines=8> */
[----:B------:R-:W-:-:S02]  /*1b60*/  HADD2.F32 R183, -RZ, R184.H0_H0 ;  /* 0x200000b8ffb77230 */ /* 0x000fc40000004100 */
[----:B------:R-:W-:Y:S01]  /*1b70*/  FMUL.FTZ R227, R195, R250 ;  /* 0x000000fac3e37220 */ /* 0x000fe20000410000 */
[----:B------:R-:W-:Y:S02]  /*1b80*/  HADD2.F32 R234, -RZ, R80.H0_H0 ;  /* 0x20000050ffea7230 */ /* 0x000fe40000004100 */
        /* <DEDUP_REMOVED lines=13> */
[----:B------:R-:W-:Y:S02]  /*1c60*/  MOV R242, R238 ;  /* 0x000000ee00f27202 */ /* 0x000fe40000000f00 */
[----:B------:R-:W-:Y:S01]  /*1c70*/  FFMA.FTZ R183, R10, R9, R183 ;  /* 0x000000090ab77223 */ /* 0x000fe200000100b7 */
[----:B------:R-:W-:Y:S01]  /*1c80*/  FADD.FTZ R182, R9, R182 ;  /* 0x000000b609b67221 */ /* 0x000fe20000010000 */
[----:B------:R-:W-:Y:S01]  /*1c90*/  MOV R238, R235 ;  /* 0x000000eb00ee7202 */ /* 0x000fe20000000f00 */
[----:B------:R-:W-:Y:S01]  /*1ca0*/  HADD2.F32 R184, -RZ, R184.H1_H1 ;  /* 0x300000b8ffb87230 */ /* 0x000fe20000004100 */
[----:B------:R-:W-:Y:S01]  /*1cb0*/  MOV R244, R237 ;  /* 0x000000ed00f47202 */ /* 0x000fe20000000f00 */
[----:B------:R-:W-:Y:S02]  /*1cc0*/  HADD2.F32 R233, -RZ, R80.H1_H1 ;  /* 0x30000050ffe97230 */ /* 0x000fe40000004100 */
        /* <DEDUP_REMOVED lines=8> */
[----:B------:R-:W-:Y:S01]  /*1d50*/  FMUL.FTZ R233, R195, R243 ;  /* 0x000000f3c3e97220 */ /* 0x000fe20000410000 */
[----:B------:R-:W-:Y:S01]  /*1d60*/  MOV R243, R241 ;  /* 0x000000f100f37202 */ /* 0x000fe20000000f00 */
[----:B------:R-:W-:Y:S01]  /*1d70*/  FFMA.FTZ R182, R4, R3, R237 ;  /* 0x0000000304b67223 */ /* 0x000fe200000100ed */
[----:B------:R-:W-:Y:S01]  /*1d80*/  MOV R241, R236 ;  /* 0x000000ec00f17202 */ /* 0x000fe20000000f00 */
[----:B------:R-:W-:Y:S01]  /*1d90*/  FADD.FTZ R184, R3, R184 ;  /* 0x000000b803b87221 */ /* 0x000fe20000010000 */
[----:B------:R-:W-:-:S02]  /*1da0*/  HADD2.F32 R183, -RZ, R185.H0_H0 ;  /* 0x200000b9ffb77230 */ /* 0x000fc40000004100 */
        /* <DEDUP_REMOVED lines=17> */
[----:B------:R-:W-:Y:S01]  /*1ec0*/  MOV R242, R239 ;  /* 0x000000ef00f27202 */ /* 0x000fe20000000f00 */
[-C--:B------:R-:W-:Y:S01]  /*1ed0*/  FFMA.FTZ R151, R185, R236.reuse, R151 ;  /* 0x000000ecb9977223 */ /* 0x080fe20000010097 */
[----:B------:R-:W-:Y:S01]  /*1ee0*/  FFMA.FTZ R183, R215, R213, R182 ;  /* 0x000000d5d7b77223 */ /* 0x000fe200000100b6 */
[----:B------:R-:W-:Y:S01]  /*1ef0*/  FADD.FTZ R111, R111, R236 ;  /* 0x000000ec6f6f7221 */ /* 0x000fe20000010000 */
[----:B------:R-:W-:Y:S01]  /*1f00*/  FADD.FTZ R239, R213, R238 ;  /* 0x000000eed5ef7221 */ /* 0x000fe20000010000 */
[----:B------:R-:W-:Y:S01]  /*1f10*/  FMUL.FTZ R236, R237, R236 ;  /* 0x000000ecedec7220 */ /* 0x000fe20000410000 */
[----:B------:R-:W-:Y:S01]  /*1f20*/  FMUL.FTZ R237, R195, R244 ;  /* 0x000000f4c3ed7220 */ /* 0x000fe20000410000 */
[----:B------:R-:W-:Y:S01]  /*1f30*/  MOV R244, R241 ;  /* 0x000000f100f47202 */ /* 0x000fe20000000f00 */
        /* <DEDUP_REMOVED lines=9> */
[----:B------:R-:W-:Y:S02]  /*1fd0*/  HADD2.F32 R183, -RZ, R186.H0_H0 ;  /* 0x200000baffb77230 */ /* 0x000fe40000004100 */
[----:B------:R-:W-:Y:S02]  /*1fe0*/  HADD2.F32 R238, -RZ, R82.H0_H0 ;  /* 0x20000052ffee7230 */ /* 0x000fe40000004100 */
        /* <DEDUP_REMOVED lines=9> */
[----:B------:R-:W-:Y:S01]  /*2080*/  FADD.FTZ R240, R240, R221 ;  /* 0x000000ddf0f07221 */ /* 0x000fe20000010000 */
[----:B------:R-:W-:Y:S02]  /*2090*/  FMUL.FTZ R186, R195, R242 ;  /* 0x000000f2c3ba7220 */ /* 0x000fe40000410000 */
[----:B------:R-:W-:Y:S01]  /*20a0*/  FFMA.FTZ R242, R220, R181, R183 ;  /* 0x000000b5dcf27223 */ /* 0x000fe200000100b7 */
[----:B------:R-:W-:Y:S01]  /*20b0*/  FADD.FTZ R183, R240, R181 ;  /* 0x000000b5f0b77221 */ /* 0x000fe20000010000 */
        /* <DEDUP_REMOVED lines=14> */
[----:B------:R-:W-:Y:S02]  /*21a0*/  HADD2.F32 R241, -RZ, R187.H0_H0 ;  /* 0x200000bbfff17230 */ /* 0x000fe40000004100 */
[----:B------:R-:W-:Y:S01]  /*21b0*/  FMUL.FTZ R240, R195, R244 ;  /* 0x000000f4c3f07220 */ /* 0x000fe20000410000 */
[----:B------:R-:W-:Y:S01]  /*21c0*/  FFMA.FTZ R182, R233, R184, R182 ;  /* 0x000000b8e9b67223 */ /* 0x000fe200000100b6 */
[----:B------:R-:W-:Y:S02]  /*21d0*/  HADD2.F32 R242, -RZ, R83.H0_H0 ;  /* 0x20000053fff27230 */ /* 0x000fe40000004100 */
[----:B------:R-:W-:Y:S01]  /*21e0*/  FADD.FTZ R183, R183, R184 ;  /* 0x000000b8b7b77221 */ /* 0x000fe20000010000 */
[-C--:B------:R-:W-:Y:S01]  /*21f0*/  FFMA.FTZ R146, R240, R241.reuse, R146 ;  /* 0x000000f1f0927223 */ /* 0x080fe20000010092 */
[----:B------:R-:W-:Y:S01]  /*2200*/  FFMA.FTZ R182, R185, R236, R182 ;  /* 0x000000ecb9b67223 */ /* 0x000fe200000100b6 */
[----:B------:R-:W-:Y:S01]  /*2210*/  FADD.FTZ R106, R106, R241 ;  /* 0x000000f16a6a7221 */ /* 0x000fe20000010000 */
[----:B------:R-:W-:Y:S01]  /*2220*/  FADD.FTZ R183, R183, R236 ;  /* 0x000000ecb7b77221 */ /* 0x000fe20000010000 */
[----:B------:R-:W-:Y:S01]  /*2230*/  FMUL.FTZ R241, R242, R241 ;  /* 0x000000f1f2f17220 */ /* 0x000fe20000410000 */
[----:B------:R-:W-:-:S02]  /*2240*/  HADD2.F32 R242, -RZ, R187.H1_H1 ;  /* 0x300000bbfff27230 */ /* 0x000fc40000004100 */
[----:B------:R-:W-:Y:S01]  /*2250*/  FFMA.FTZ R187, R237, R238, R182 ;  /* 0x000000eeedbb7223 */ /* 0x000fe200000100b6 */
[----:B------:R-:W-:Y:S01]  /*2260*/  FADD.FTZ R182, R183, R238 ;  /* 0x000000eeb7b67221 */ /* 0x000fe20000010000 */
        /* <DEDUP_REMOVED lines=12> */
.L_x_15901:
        /* <DEDUP_REMOVED lines=32> */
.L_x_15903:
        /* <DEDUP_REMOVED lines=41> */
.L_x_15902:
[----:B------:R-:W-:Y:S05]  /*27c0*/  BSYNC.RECONVERGENT B1 ;  /* 0x0000000000017941 */ /* 0x000fea0003800200 */
.L_x_15900:
        /* <DEDUP_REMOVED lines=21> */
.L_x_16082:
[----:B-1----:R-:W3:Y:S01]  /*2920*/  LDL.LU R187, [R1+0xc] ;  /* 0x00000c0001bb7983 */ /* 0x002ee20000300800 */
[----:B--2---:R-:W-:Y:S01]  /*2930*/  FADD.FTZ R183, R182, R183 ;  /* 0x000000b7b6b77221 */ /* 0x004fe20000010000 */
[----:B------:R-:W-:Y:S01]  /*2940*/  @P3 IADD3 R182, PT, PT, R231, -0x1, RZ ;  /* 0xffffffffe7b63810 */ /* 0x000fe20007ffe0ff */
[----:B------:R-:W-:Y:S01]  /*2950*/  IMAD R252, R194, UR8, RZ ;  /* 0x00000008c2fc7c24 */ /* 0x000fe2000f8e02ff */
[----:B------:R-:W1:Y:S01]  /*2960*/  S2R R243, SR_TID.X ;  /* 0x0000000000f37919 */ /* 0x000e620000002100 */
[----:B------:R-:W-:Y:S01]  /*2970*/  ISETP.NE.U32.AND P0, PT, R230, RZ, PT ;  /* 0x000000ffe600720c */ /* 0x000fe20003f05070 */
[----:B------:R-:W-:Y:S01]  /*2980*/  BSSY.RECONVERGENT B1, `(.L_x_15905) ;  /* 0x00001d1000017945 */ /* 0x000fe20003800200 */
[----:B------:R-:W-:Y:S01]  /*2990*/  @P3 IMAD R182, R182, UR8, RZ ;  /* 0x00000008b6b63c24 */ /* 0x000fe2000f8e02ff */
[----:B------:R-:W-:Y:S02]  /*29a0*/  ISETP.NE.AND P1, PT, RZ, UR9, PT ;  /* 0x00000009ff007c0c */ /* 0x000fe4000bf25270 */
[----:B------:R-:W-:-:S02]  /*29b0*/  ISETP.NE.AND.EX P0, PT, R229, RZ, PT, P0 ;  /* 0x000000ffe500720c */ /* 0x000fc40003f05300 */
[----:B-1----:R-:W-:-:S05]  /*29c0*/  LOP3.LUT R231, R243, 0x1f, RZ, 0xc0, !PT ;  /* 0x0000001ff3e77812 */ /* 0x002fca00078ec0ff */
[----:B------:R1:W-:Y:S01]  /*29d0*/  STL [R1+0x10], R231 ;  /* 0x000010e701007387 */ /* 0x0003e20000100800 */
[----:B---3--:R-:W-:Y:S01]  /*29e0*/  FADD.FTZ R244, R244, R187 ;  /* 0x000000bbf4f47221 */ /* 0x008fe20000010000 */
[----:B------:R-:W-:-:S03]  /*29f0*/  SHF.R.S32.HI R187, RZ, 0x1f, R252 ;  /* 0x0000001fffbb7819 */ /* 0x000fc600000114fc */
[----:B------:R-:W-:Y:S01]  /*2a00*/  FMUL.FTZ R242, R244, UR10 ;  /* 0x0000000af4f27c20 */ /* 0x000fe20008410000 */
[----:B------:R-:W-:Y:S01]  /*2a10*/  LEA.HI R252, R187, R252, RZ, 0x3 ;  /* 0x000000fcbbfc7211 */ /* 0x000fe200078f18ff */
[----:B------:R-:W-:Y:S01]  /*2a20*/  HFMA2 R244, -RZ, RZ, 0, 0 ;  /* 0x00000000fff47431 */ /* 0x000fe200000001ff */
[----:B------:R-:W-:Y:S02]  /*2a30*/  @P3 SHF.R.S32.HI R187, RZ, 0x1f, R182 ;  /* 0x0000001fffbb3819 */ /* 0x000fe400000114b6 */
[----:B------:R-:W-:Y:S02]  /*2a40*/  FSEL R242, R242, RZ, !P1 ;  /* 0x000000fff2f27208 */ /* 0x000fe40004800000 */
[----:B------:R-:W-:Y:S01]  /*2a50*/  @P3 LEA.HI R182, R187, R182, RZ, 0x3 ;  /* 0x000000b6bbb63211 */ /* 0x000fe200078f18ff */
[----:B------:R-:W-:Y:S01]  /*2a60*/  FMUL.FTZ R187, R183, UR10 ;  /* 0x0000000ab7bb7c20 */ /* 0x000fe20008410000 */
[-C--:B------:R-:W-:Y:S02]  /*2a70*/  LEA.HI.SX32 R252, R252, R231.reuse, 0x1d ;  /* 0x000000e7fcfc7211 */ /* 0x080fe400078feaff */
[----:B------:R-:W-:Y:S01]  /*2a80*/  @P3 LEA.HI.SX32 R244, R182, R231, 0x1d ;  /* 0x000000e7b6f43211 */ /* 0x000fe200078feaff */
        /* <DEDUP_REMOVED lines=19> */
.L_x_15909:
[----:B------:R-:W-:Y:S05]  /*2bc0*/  BSYNC.RECONVERGENT B2 ;  /* 0x0000000000027941 */ /* 0x000fea0003800200 */
.L_x_15908:
        /* <DEDUP_REMOVED lines=13> */
.L_x_15911:
[----:B------:R-:W-:Y:S05]  /*2ca0*/  BSYNC.RECONVERGENT B2 ;  /* 0x0000000000027941 */ /* 0x000fea0003800200 */
.L_x_15910:
        /* <DEDUP_REMOVED lines=13> */
.L_x_15913:
[----:B------:R-:W-:Y:S05]  /*2d80*/  BSYNC.RECONVERGENT B2 ;  /* 0x0000000000027941 */ /* 0x000fea0003800200 */
.L_x_15912:
        /* <DEDUP_REMOVED lines=13> */
.L_x_15915:
[----:B------:R-:W-:Y:S05]  /*2e60*/  BSYNC.RECONVERGENT B2 ;  /* 0x0000000000027941 */ /* 0x000fea0003800200 */
.L_x_15914:
        /* <DEDUP_REMOVED lines=13> */
.L_x_15917:
[----:B------:R-:W-:Y:S05]  /*2f40*/  BSYNC.RECONVERGENT B2 ;  /* 0x0000000000027941 */ /* 0x000fea0003800200 */
.L_x_15916:
        /* <DEDUP_REMOVED lines=13> */
.L_x_15919:
[----:B------:R-:W-:Y:S05]  /*3020*/  BSYNC.RECONVERGENT B2 ;  /* 0x0000000000027941 */ /* 0x000fea0003800200 */
.L_x_15918:
        /* <DEDUP_REMOVED lines=13> */
.L_x_15921:
[----:B------:R-:W-:Y:S05]  /*3100*/  BSYNC.RECONVERGENT B2 ;  /* 0x0000000000027941 */ /* 0x000fea0003800200 */
.L_x_15920:
        /* <DEDUP_REMOVED lines=15> */
.L_x_15907:
[----:B------:R-:W2:Y:S01]  /*3200*/  LDL R182, [R1+0x8] ;  /* 0x0000080001b67983 */ /* 0x000ea20000100800 */
        /* <DEDUP_REMOVED lines=46> */
.L_x_15924:
[----:B------:R-:W-:Y:S05]  /*34f0*/  BSYNC.RECONVERGENT B2 ;  /* 0x0000000000027941 */ /* 0x000fea0003800200 */
.L_x_15923:
        /* <DEDUP_REMOVED lines=13> */
.L_x_15926:
[----:B------:R-:W-:Y:S05]  /*35d0*/  BSYNC.RECONVERGENT B2 ;  /* 0x0000000000027941 */ /* 0x000fea0003800200 */
.L_x_15925:
        /* <DEDUP_REMOVED lines=13> */
.L_x_15928:
[----:B------:R-:W-:Y:S05]  /*36b0*/  BSYNC.RECONVERGENT B2 ;  /* 0x0000000000027941 */ /* 0x000fea0003800200 */
.L_x_15927:
        /* <DEDUP_REMOVED lines=13> */
.L_x_15930:
[----:B------:R-:W-:Y:S05]  /*3790*/  BSYNC.RECONVERGENT B2 ;  /* 0x0000000000027941 */ /* 0x000fea0003800200 */
.L_x_15929:
        /* <DEDUP_REMOVED lines=13> */
.L_x_15932:
[----:B------:R-:W-:Y:S05]  /*3870*/  BSYNC.RECONVERGENT B2 ;  /* 0x0000000000027941 */ /* 0x000fea0003800200 */
.L_x_15931:
        /* <DEDUP_REMOVED lines=13> */
.L_x_15934:
[----:B------:R-:W-:Y:S05]  /*3950*/  BSYNC.RECONVERGENT B2 ;  /* 0x0000000000027941 */ /* 0x000fea0003800200 */
.L_x_15933:
        /* <DEDUP_REMOVED lines=13> */
.L_x_15936:
[----:B------:R-:W-:Y:S05]  /*3a30*/  BSYNC.RECONVERGENT B2 ;  /* 0x0000000000027941 */ /* 0x000fea0003800200 */
.L_x_15935:
        /* <DEDUP_REMOVED lines=9> */
.L_x_15906:
[----:B------:R-:W-:Y:S02]  /*3ad0*/  MOV R231, UR20 ;  /* 0x0000001400e77c02 */ /* 0x000fe40008000f00 */
        /* <DEDUP_REMOVED lines=70> */
[----:B------:R-:W-:-:S04]  /*3f40*/  @P3 F2FP.F16.F32.PACK_AB R182, RZ, R182 ;  /* 0x000000b6ffb6323e */ /* 0x000fc800000000ff */
        /* <DEDUP_REMOVED lines=10> */
[----:B------:R-:W-:-:S04]  /*3ff0*/  @P3 F2FP.F16.F32.PACK_AB R182, RZ, R182 ;  /* 0x000000b6ffb6323e */ /* 0x000fc800000000ff */
        /* <DEDUP_REMOVED lines=15> */
.L_x_15937:
[-CC-:B------:R-:W-:Y:S01]  /*40f0*/  @P2 FFMA.FTZ R169, R0, R187.reuse, R242.reuse ;  /* 0x000000bb00a92223 */ /* 0x180fe200000100f2 */
[----:B------:R-:W-:Y:S01]  /*4100*/  @P2 FFMA.FTZ R170, R193, R187, R242 ;  /* 0x000000bbc1aa2223 */ /* 0x000fe200000100f2 */
[----:B-----5:R-:W-:Y:S01]  /*4110*/  MOV R168, R60 ;  /* 0x0000003c00a87202 */ /* 0x020fe20000000f00 */
[----:B------:R-:W1:Y:S01]  /*4120*/  @P3 LDC.64 R172, c[0x0][0x408] ;  /* 0x00010200ffac3b82 */ /* 0x000e620000000a00 */
[----:B------:R-:W-:Y:S01]  /*4130*/  @P2 FADD.FTZ R169, R192, -R169 ;  /* 0x800000a9c0a92221 */ /* 0x000fe20000010000 */
[----:B------:R-:W-:Y:S01]  /*4140*/  @P2 FADD.FTZ R170, R191, -R170 ;  /* 0x800000aabfaa2221 */ /* 0x000fe20000010000 */
[C---:B------:R-:W-:Y:S02]  /*4150*/  @P3 LOP3.LUT P0, RZ, R210.reuse, 0xff, RZ, 0xc0, !PT ;  /* 0x000000ffd2ff3812 */ /* 0x040fe4000780c0ff */
        /* <DEDUP_REMOVED lines=18> */
[----:B------:R-:W-:Y:S02]  /*4280*/  @P3 F2FP.F16.F32.PACK_AB R171, RZ, R171 ;  /* 0x000000abffab323e */ /* 0x000fe400000000ff */
[----:B------:R-:W-:Y:S02]  /*4290*/  @P3 F2FP.F16.F32.PACK_AB R174, RZ, R174 ;  /* 0x000000aeffae323e */ /* 0x000fe400000000ff */
[----:B------:R-:W-:-:S02]  /*42a0*/  @P3 PRMT R164, R171, 0x7610, R164 ;  /* 0x00007610aba43816 */ /* 0x000fc400000000a4 */
[----:B------:R-:W-:Y:S02]  /*42b0*/  MOV R171, R63 ;  /* 0x0000003f00ab7202 */ /* 0x000fe40000000f00 */
[----:B------:R-:W-:Y:S02]  /*42c0*/  @P3 PRMT R164, R164, 0x5410, R174 ;  /* 0x00005410a4a43816 */ /* 0x000fe400000000ae */
[----:B------:R-:W2:Y:S01]  /*42d0*/  @P3 LDC.64 R174, c[0x0][0x408] ;  /* 0x00010200ffae3b82 */ /* 0x000ea20000000a00 */
        /* <DEDUP_REMOVED lines=9> */
[----:B------:R-:W1:Y:S02]  /*4370*/  @P3 LDC.64 R172, c[0x0][0x408] ;  /* 0x00010200ffac3b82 */ /* 0x000e640000000a00 */
[----:B-1----:R-:W-:-:S04]  /*4380*/  @P3 FMUL.FTZ R173, R171, R173 ;  /* 0x000000adabad3220 */ /* 0x002fc80000410000 */
[----:B------:R-:W-:-:S05]  /*4390*/  @P3 FMUL.FTZ R172, R173, R172 ;  /* 0x000000acadac3220 */ /* 0x000fca0000410000 */
[----:B------:R-:W-:Y:S02]  /*43a0*/  @P3 FSEL R172, R172, RZ, P0 ;  /* 0x000000ffacac3208 */ /* 0x000fe40000000000 */
[----:B------:R-:W-:Y:S02]  /*43b0*/  @P3 LOP3.LUT P0, RZ, R211, 0xff, RZ, 0xc0, !PT ;  /* 0x000000ffd3ff3812 */ /* 0x000fe4000780c0ff */
[----:B------:R-:W-:-:S04]  /*43c0*/  @P3 F2FP.F16.F32.PACK_AB R172, RZ, R172 ;  /* 0x000000acffac323e */ /* 0x000fc800000000ff */
[----:B------:R-:W-:Y:S01]  /*43d0*/  @P3 PRMT R165, R165, 0x5410, R172 ;  /* 0x00005410a5a53816 */ /* 0x000fe200000000ac */
[----:B------:R-:W-:-:S04]  /*43e0*/  @P2 FFMA.FTZ R172, R22, R187, R242 ;  /* 0x000000bb16ac2223 */ /* 0x000fc800000100f2 */
[----:B------:R-:W-:Y:S01]  /*43f0*/  @P2 FADD.FTZ R173, R21, -R172 ;  /* 0x800000ac15ad2221 */ /* 0x000fe20000010000 */
[----:B------:R-:W-:-:S03]  /*4400*/  MOV R172, R56 ;  /* 0x0000003800ac7202 */ /* 0x000fc60000000f00 */
[----:B------:R-:W-:-:S04]  /*4410*/  @P2 FFMA.FTZ R172, R195, R173, R56 ;  /* 0x000000adc3ac2223 */ /* 0x000fc80000010038 */
[----:B--2---:R-:W-:-:S04]  /*4420*/  @P3 FMUL.FTZ R175, R172, R175 ;  /* 0x000000afacaf3220 */ /* 0x004fc80000410000 */
[----:B------:R-:W-:-:S05]  /*4430*/  @P3 FMUL.FTZ R174, R175, R174 ;  /* 0x000000aeafae3220 */ /* 0x000fca0000410000 */
[----:B------:R-:W-:Y:S01]  /*4440*/  @P3 FSEL R173, R174, RZ, P0 ;  /* 0x000000ffaead3208 */ /* 0x000fe20000000000 */
[----:B------:R-:W-:Y:S01]  /*4450*/  @P2 FFMA.FTZ R174, R20, R187, R242 ;  /* 0x000000bb14ae2223 */ /* 0x000fe200000100f2 */
[----:B------:R-:W-:Y:S02]  /*4460*/  @P3 LOP3.LUT P0, RZ, R211, 0xff00, RZ, 0xc0, !PT ;  /* 0x0000ff00d3ff3812 */ /* 0x000fe4000780c0ff */
[----:B------:R-:W-:Y:S01]  /*4470*/  @P3 F2FP.F16.F32.PACK_AB R173, RZ, R173 ;  /* 0x000000adffad323e */ /* 0x000fe200000000ff */
        /* <DEDUP_REMOVED lines=14> */
[----:B---3--:R-:W-:Y:S02]  /*4560*/  @P3 FMUL.FTZ R175, R174, R183 ;  /* 0x000000b7aeaf3220 */ /* 0x008fe40000410000 */
[----:B------:R-:W2:Y:S01]  /*4570*/  LDL R183, [R1+0x8] ;  /* 0x0000080001b77983 */ /* 0x000ea20000100800 */
[----:B------:R-:W-:Y:S01]  /*4580*/  @P3 LOP3.LUT P0, RZ, R211, 0xff0000, RZ, 0xc0, !PT ;  /* 0x00ff0000d3ff3812 */ /* 0x000fe2000780c0ff */
[----:B------:R-:W-:Y:S01]  /*4590*/  @P3 FMUL.FTZ R175, R175, R182 ;  /* 0x000000b6afaf3220 */ /* 0x000fe20000410000 */
[----:B------:R-:W-:-:S04]  /*45a0*/  @P2 FFMA.FTZ R182, R248, R187, R242 ;  /* 0x000000bbf8b62223 */ /* 0x000fc800000100f2 */
[----:B------:R-:W-:Y:S02]  /*45b0*/  @P3 FSEL R175, R175, RZ, P0 ;  /* 0x000000ffafaf3208 */ /* 0x000fe40000000000 */
[----:B------:R-:W-:Y:S02]  /*45c0*/  @P3 ISETP.GE.U32.AND P0, PT, R210, RZ, PT ;  /* 0x000000ffd200320c */ /* 0x000fe40003f06070 */
[----:B------:R-:W-:Y:S02]  /*45d0*/  @P3 F2FP.F16.F32.PACK_AB R175, RZ, R175 ;  /* 0x000000afffaf323e */ /* 0x000fe400000000ff */
        /* <DEDUP_REMOVED lines=9> */
[----:B------:R-:W-:-:S04]  /*4670*/  @P3 F2FP.F16.F32.PACK_AB R182, RZ, R182 ;  /* 0x000000b6ffb6323e */ /* 0x000fc800000000ff */
[----:B------:R-:W-:-:S07]  /*4680*/  @P3 PRMT R167, R167, 0x5410, R182 ;  /* 0x00005410a7a73816 */ /* 0x000fce00000000b6 */
.L_x_15922:
[----:B------:R-:W-:Y:S05]  /*4690*/  BSYNC.RECONVERGENT B1 ;  /* 0x0000000000017941 */ /* 0x000fea0003800200 */
.L_x_15905:
        /* <DEDUP_REMOVED lines=14> */
[----:B-----5:R-:W2:Y:S01]  /*4780*/  LDL R210, [R1+0x4] ;  /* 0x0000040001d27983 */ /* 0x020ea20000100800 */
[-CC-:B------:R-:W-:Y:S01]  /*4790*/  @P2 FFMA.FTZ R168, R16, R187.reuse, R242.reuse ;  /* 0x000000bb10a82223 */ /* 0x180fe200000100f2 */
[----:B------:R-:W3:Y:S01]  /*47a0*/  @P3 LDC.64 R172, c[0x0][0x408] ;  /* 0x00010200ffac3b82 */ /* 0x000ee20000000a00 */
[----:B------:R-:W-:Y:S01]  /*47b0*/  @P3 LOP3.LUT P4, RZ, R208, 0xff, RZ, 0xc0, !PT ;  /* 0x000000ffd0ff3812 */ /* 0x000fe2000788c0ff */
[----:B-1----:R-:W-:Y:S01]  /*47c0*/  @P2 FFMA.FTZ R182, R10, R187, R242 ;  /* 0x000000bb0ab62223 */ /* 0x002fe200000100f2 */
[----:B------:R-:W-:Y:S01]  /*47d0*/  @P2 FADD.FTZ R169, R15, -R168 ;  /* 0x800000a80fa92221 */ /* 0x000fe20000010000 */
[----:B------:R-:W-:Y:S02]  /*47e0*/  MOV R168, R52 ;  /* 0x0000003400a87202 */ /* 0x000fe40000000f00 */
[----:B------:R-:W-:Y:S01]  /*47f0*/  @P3 LOP3.LUT P5, RZ, R208, 0xff0000, RZ, 0xc0, !PT ;  /* 0x00ff0000d0ff3812 */ /* 0x000fe200078ac0ff */
[----:B------:R-:W-:Y:S01]  /*4800*/  @P2 FFMA.FTZ R168, R195, R169, R52 ;  /* 0x000000a9c3a82223 */ /* 0x000fe20000010034 */
[----:B------:R-:W-:Y:S01]  /*4810*/  @P2 FFMA.FTZ R169, R14, R187, R242 ;  /* 0x000000bb0ea92223 */ /* 0x000fe200000100f2 */
[----:B------:R-:W-:-:S03]  /*4820*/  @P2 FADD.FTZ R182, R9, -R182 ;  /* 0x800000b609b62221 */ /* 0x000fc60000010000 */
[----:B------:R-:W-:Y:S01]  /*4830*/  @P2 FADD.FTZ R170, R12, -R169 ;  /* 0x800000a90caa2221 */ /* 0x000fe20000010000 */
[----:B------:R-:W-:-:S03]  /*4840*/  MOV R169, R53 ;  /* 0x0000003500a97202 */ /* 0x000fc60000000f00 */
[----:B------:R-:W-:Y:S01]  /*4850*/  @P2 FFMA.FTZ R169, R195, R170, R53 ;  /* 0x000000aac3a92223 */ /* 0x000fe20000010035 */
[----:B------:R-:W-:-:S04]  /*4860*/  @P2 FFMA.FTZ R170, R13, R187, R242 ;  /* 0x000000bb0daa2223 */ /* 0x000fc800000100f2 */
[----:B------:R-:W-:Y:S01]  /*4870*/  @P2 FADD.FTZ R174, R11, -R170 ;  /* 0x800000aa0bae2221 */ /* 0x000fe20000010000 */
[----:B------:R-:W-:Y:S01]  /*4880*/  MOV R170, R54 ;  /* 0x0000003600aa7202 */ /* 0x000fe20000000f00 */
[----:B---3--:R-:W-:Y:S02]  /*4890*/  @P3 FMUL.FTZ R171, R168, R173 ;  /* 0x000000ada8ab3220 */ /* 0x008fe40000410000 */
[----:B------:R-:W-:Y:S02]  /*48a0*/  @P2 FFMA.FTZ R170, R195, R174, R54 ;  /* 0x000000aec3aa2223 */ /* 0x000fe40000010036 */
[----:B------:R-:W1:Y:S01]  /*48b0*/  @P3 LDC.64 R174, c[0x0][0x408] ;  /* 0x00010200ffae3b82 */ /* 0x000e620000000a00 */
[----:B------:R-:W-:-:S05]  /*48c0*/  @P3 FMUL.FTZ R171, R171, R172 ;  /* 0x000000acabab3220 */ /* 0x000fca0000410000 */
[----:B------:R-:W-:Y:S02]  /*48d0*/  @P3 FSEL R171, R171, RZ, P4 ;  /* 0x000000ffabab3208 */ /* 0x000fe40002000000 */
[----:B------:R-:W3:Y:S01]  /*48e0*/  @P3 LDC.64 R172, c[0x0][0x408] ;  /* 0x00010200ffac3b82 */ /* 0x000ee20000000a00 */
[----:B------:R-:W-:Y:S01]  /*48f0*/  @P3 LOP3.LUT P4, RZ, R208, 0xff00, RZ, 0xc0, !PT ;  /* 0x0000ff00d0ff3812 */ /* 0x000fe2000788c0ff */
[----:B-1----:R-:W-:-:S04]  /*4900*/  @P3 FMUL.FTZ R175, R169, R175 ;  /* 0x000000afa9af3220 */ /* 0x002fc80000410000 */
[----:B------:R-:W-:Y:S01]  /*4910*/  @P3 FMUL.FTZ R174, R175, R174 ;  /* 0x000000aeafae3220 */ /* 0x000fe20000410000 */
[----:B---3--:R-:W-:-:S04]  /*4920*/  @P3 FMUL.FTZ R173, R170, R173 ;  /* 0x000000adaaad3220 */ /* 0x008fc80000410000 */
[----:B------:R-:W-:Y:S02]  /*4930*/  @P3 FSEL R174, R174, RZ, P4 ;  /* 0x000000ffaeae3208 */ /* 0x000fe40002000000 */
[----:B------:R-:W-:Y:S01]  /*4940*/  @P3 LOP3.LUT P4, RZ, R208, 0xff000000, RZ, 0xc0, !PT ;  /* 0xff000000d0ff3812 */ /* 0x000fe2000788c0ff */
[----:B------:R-:W-:Y:S01]  /*4950*/  @P3 FMUL.FTZ R175, R173, R172 ;  /* 0x000000acadaf3220 */ /* 0x000fe20000410000 */
[----:B------:R-:W-:Y:S02]  /*4960*/  @P3 F2FP.F16.F32.PACK_AB R172, RZ, R171 ;  /* 0x000000abffac323e */ /* 0x000fe400000000ff */
[----:B------:R-:W-:Y:S02]  /*4970*/  @P3 F2FP.F16.F32.PACK_AB R174, RZ, R174 ;  /* 0x000000aeffae323e */ /* 0x000fe400000000ff */
[----:B------:R-:W-:Y:S02]  /*4980*/  @P3 PRMT R164, R172, 0x7610, R164 ;  /* 0x00007610aca43816 */ /* 0x000fe400000000a4 */
[----:B------:R-:W1:Y:S01]  /*4990*/  @P3 LDC.64 R172, c[0x0][0x408] ;  /* 0x00010200ffac3b82 */ /* 0x000e620000000a00 */
[----:B------:R-:W-:-:S02]  /*49a0*/  @P3 FSEL R175, R175, RZ, P5 ;  /* 0x000000ffafaf3208 */ /* 0x000fc40002800000 */
[----:B------:R-:W-:Y:S02]  /*49b0*/  @P3 PRMT R164, R164, 0x5410, R174 ;  /* 0x00005410a4a43816 */ /* 0x000fe400000000ae */
[----:B------:R-:W-:Y:S02]  /*49c0*/  @P3 F2FP.F16.F32.PACK_AB R175, RZ, R175 ;  /* 0x000000afffaf323e */ /* 0x000fe400000000ff */
[----:B------:R-:W-:Y:S01]  /*49d0*/  MOV R171, R55 ;  /* 0x0000003700ab7202 */ /* 0x000fe20000000f00 */
[----:B------:R-:W-:Y:S01]  /*49e0*/  @P2 FFMA.FTZ R171, R195, R182, R55 ;  /* 0x000000b6c3ab2223 */ /* 0x000fe20000010037 */
[----:B------:R-:W-:Y:S02]  /*49f0*/  @P3 PRMT R165, R175, 0x7610, R165 ;  /* 0x00007610afa53816 */ /* 0x000fe400000000a5 */
[----:B------:R-:W3:Y:S01]  /*4a00*/  @P3 LDC.64 R174, c[0x0][0x408] ;  /* 0x00010200ffae3b82 */ /* 0x000ee20000000a00 */
[----:B------:R-:W-:Y:S01]  /*4a10*/  @P3 LOP3.LUT P5, RZ, R209, 0xff, RZ, 0xc0, !PT ;  /* 0x000000ffd1ff3812 */ /* 0x000fe200078ac0ff */
[----:B-1----:R-:W-:-:S04]  /*4a20*/  @P3 FMUL.FTZ R173, R171, R173 ;  /* 0x000000adabad3220 */ /* 0x002fc80000410000 */
[----:B------:R-:W-:Y:S01]  /*4a30*/  @P3 FMUL.FTZ R173, R173, R172 ;  /* 0x000000acadad3220 */ /* 0x000fe20000410000 */
[----:B------:R-:W-:-:S04]  /*4a40*/  @P2 FFMA.FTZ R172, R8, R187, R242 ;  /* 0x000000bb08ac2223 */ /* 0x000fc800000100f2 */
[----:B------:R-:W-:Y:S01]  /*4a50*/  @P2 FADD.FTZ R182, R7, -R172 ;  /* 0x800000ac07b62221 */ /* 0x000fe20000010000 */
[----:B------:R-:W-:-:S03]  /*4a60*/  MOV R172, R48 ;  /* 0x0000003000ac7202 */ /* 0x000fc60000000f00 */
[----:B------:R-:W-:Y:S01]  /*4a70*/  @P2 FFMA.FTZ R172, R195, R182, R48 ;  /* 0x000000b6c3ac2223 */ /* 0x000fe20000010030 */
[----:B------:R-:W-:-:S03]  /*4a80*/  @P2 FFMA.FTZ R182, R6, R187, R242 ;  /* 0x000000bb06b62223 */ /* 0x000fc600000100f2 */
[----:B---3--:R-:W-:Y:S01]  /*4a90*/  @P3 FMUL.FTZ R175, R172, R175 ;  /* 0x000000afacaf3220 */ /* 0x008fe20000410000 */
[----:B------:R-:W-:-:S03]  /*4aa0*/  @P2 FADD.FTZ R182, R5, -R182 ;  /* 0x800000b605b62221 */ /* 0x000fc60000010000 */
[----:B------:R-:W-:Y:S01]  /*4ab0*/  @P3 FMUL.FTZ R175, R175, R174 ;  /* 0x000000aeafaf3220 */ /* 0x000fe20000410000 */
[----:B------:R-:W-:Y:S02]  /*4ac0*/  @P3 FSEL R174, R173, RZ, P4 ;  /* 0x000000ffadae3208 */ /* 0x000fe40002000000 */
[----:B------:R-:W-:Y:S01]  /*4ad0*/  MOV R173, R49 ;  /* 0x0000003100ad7202 */ /* 0x000fe20000000f00 */
[----:B------:R-:W-:Y:S01]  /*4ae0*/  @P2 FFMA.FTZ R173, R195, R182, R49 ;  /* 0x000000b6c3ad2223 */ /* 0x000fe20000010031 */
[----:B------:R-:W-:Y:S01]  /*4af0*/  @P3 FSEL R175, R175, RZ, P5 ;  /* 0x000000ffafaf3208 */ /* 0x000fe20002800000 */
[----:B------:R-:W1:Y:S01]  /*4b00*/  @P3 LDC.64 R182, c[0x0][0x408] ;  /* 0x00010200ffb63b82 */ /* 0x000e620000000a00 */
[----:B------:R-:W-:Y:S02]  /*4b10*/  @P3 F2FP.F16.F32.PACK_AB R174, RZ, R174 ;  /* 0x000000aeffae323e */ /* 0x000fe400000000ff */
[----:B------:R-:W-:Y:S02]  /*4b20*/  @P3 F2FP.F16.F32.PACK_AB R175, RZ, R175 ;  /* 0x000000afffaf323e */ /* 0x000fe400000000ff */
[----:B------:R-:W-:-:S02]  /*4b30*/  @P3 PRMT R165, R165, 0x5410, R174 ;  /* 0x00005410a5a53816 */ /* 0x000fc400000000ae */
[----:B------:R-:W-:Y:S02]  /*4b40*/  @P3 PRMT R166, R175, 0x7610, R166 ;  /* 0x00007610afa63816 */ /* 0x000fe400000000a6 */
[----:B------:R-:W3:Y:S01]  /*4b50*/  @P3 LDC.64 R174, c[0x0][0x408] ;  /* 0x00010200ffae3b82 */ /* 0x000ee20000000a00 */
[----:B------:R-:W-:Y:S01]  /*4b60*/  @P3 LOP3.LUT P4, RZ, R209, 0xff00, RZ, 0xc0, !PT ;  /* 0x0000ff00d1ff3812 */ /* 0x000fe2000788c0ff */
[----:B---3--:R-:W-:-:S04]  /*4b70*/  @P3 FMUL.FTZ R175, R173, R175 ;  /* 0x000000afadaf3220 */ /* 0x008fc80000410000 */
        /* <DEDUP_REMOVED lines=8> */
[----:B------:R-:W-:Y:S01]  /*4c00*/  @P2 FFMA.FTZ R174, R195, R175, R50 ;  /* 0x000000afc3ae2223 */ /* 0x000fe20000010032 */
[----:B------:R-:W-:-:S03]  /*4c10*/  @P2 FFMA.FTZ R175, R247, R187, R242 ;  /* 0x000000bbf7af2223 */ /* 0x000fc600000100f2 */
[----:B-1----:R-:W-:-:S04]  /*4c20*/  @P3 FMUL.FTZ R183, R174, R183 ;  /* 0x000000b7aeb73220 */ /* 0x002fc80000410000 */
[----:B------:R-:W-:-:S05]  /*4c30*/  @P3 FMUL.FTZ R182, R183, R182 ;  /* 0x000000b6b7b63220 */ /* 0x000fca0000410000 */
[----:B------:R-:W-:-:S04]  /*4c40*/  @P3 FSEL R182, R182, RZ, P4 ;  /* 0x000000ffb6b63208 */ /* 0x000fc80002000000 */
[----:B------:R-:W-:-:S04]  /*4c50*/  @P3 F2FP.F16.F32.PACK_AB R182, RZ, R182 ;  /* 0x000000b6ffb6323e */ /* 0x000fc800000000ff */
        /* <DEDUP_REMOVED lines=13> */
.L_x_15940:
[----:B-1----:R-:W-:Y:S01]  /*4d30*/  @P2 FFMA.FTZ R182, R16, R187, R242 ;  /* 0x000000bb10b62223 */ /* 0x002fe200000100f2 */
[----:B-----5:R-:W-:Y:S02]  /*4d40*/  MOV R210, R52 ;  /* 0x0000003400d27202 */ /* 0x020fe40000000f00 */
        /* <DEDUP_REMOVED lines=73> */
[----:B------:R-:W-:-:S04]  /*51e0*/  @P3 F2FP.F16.F32.PACK_AB R182, RZ, R182 ;  /* 0x000000b6ffb6323e */ /* 0x000fc800000000ff */
        /* <DEDUP_REMOVED lines=15> */
.L_x_15939:
        /* <DEDUP_REMOVED lines=15> */
[----:B-----5:R-:W-:Y:S01]  /*53d0*/  FADD.FTZ R210, R12, -R169 ;  /* 0x800000a90cd27221 */ /* 0x020fe20000010000 */
        /* <DEDUP_REMOVED lines=32> */
.L_x_15944:
[----:B------:R-:W-:Y:S05]  /*55e0*/  BSYNC.RECONVERGENT B2 ;  /* 0x0000000000027941 */ /* 0x000fea0003800200 */
.L_x_15943:
        /* <DEDUP_REMOVED lines=13> */
.L_x_15946:
[----:B------:R-:W-:Y:S05]  /*56c0*/  BSYNC.RECONVERGENT B2 ;  /* 0x0000000000027941 */ /* 0x000fea0003800200 */
.L_x_15945:
        /* <DEDUP_REMOVED lines=13> */
.L_x_15948:
[----:B------:R-:W-:Y:S05]  /*57a0*/  BSYNC.RECONVERGENT B2 ;  /* 0x0000000000027941 */ /* 0x000fea0003800200 */
.L_x_15947:
        /* <DEDUP_REMOVED lines=13> */
.L_x_15950:
[----:B------:R-:W-:Y:S05]  /*5880*/  BSYNC.RECONVERGENT B2 ;  /* 0x0000000000027941 */ /* 0x000fea0003800200 */
.L_x_15949:
        /* <DEDUP_REMOVED lines=13> */
.L_x_15952:
[----:B------:R-:W-:Y:S05]  /*5960*/  BSYNC.RECONVERGENT B2 ;  /* 0x0000000000027941 */ /* 0x000fea0003800200 */
.L_x_15951:
        /* <DEDUP_REMOVED lines=13> */
.L_x_15954:
[----:B------:R-:W-:Y:S05]  /*5a40*/  BSYNC.RECONVERGENT B2 ;  /* 0x0000000000027941 */ /* 0x000fea0003800200 */
.L_x_15953:
        /* <DEDUP_REMOVED lines=13> */
.L_x_15956:
[----:B------:R-:W-:Y:S05]  /*5b20*/  BSYNC.RECONVERGENT B2 ;  /* 0x0000000000027941 */ /* 0x000fea0003800200 */
.L_x_15955:
[----:B------:R-:W-:Y:S05]  /*5b30*/  @!P3 BRA `(.L_x_15941) ;  /* 0x0000000400e0b947 */ /* 0x000fea0003800000 */
        /* <DEDUP_REMOVED lines=8> */
.L_x_15942:
        /* <DEDUP_REMOVED lines=13> */
.L_x_15958:
[----:B------:R-:W-:Y:S05]  /*5c90*/  BSYNC.RECONVERGENT B2 ;  /* 0x0000000000027941 */ /* 0x000fea0003800200 */
.L_x_15957:
        /* <DEDUP_REMOVED lines=13> */
.L_x_15960:
[----:B------:R-:W-:Y:S05]  /*5d70*/  BSYNC.RECONVERGENT B2 ;  /* 0x0000000000027941 */ /* 0x000fea0003800200 */
.L_x_15959:
        /* <DEDUP_REMOVED lines=13> */
.L_x_15962:
[----:B------:R-:W-:Y:S05]  /*5e50*/  BSYNC.RECONVERGENT B2 ;  /* 0x0000000000027941 */ /* 0x000fea0003800200 */
.L_x_15961:
        /* <DEDUP_REMOVED lines=13> */
.L_x_15964:
[----:B------:R-:W-:Y:S05]  /*5f30*/  BSYNC.RECONVERGENT B2 ;  /* 0x0000000000027941 */ /* 0x000fea0003800200 */
.L_x_15963:
        /* <DEDUP_REMOVED lines=13> */
.L_x_15966:
[----:B------:R-:W-:Y:S05]  /*6010*/  BSYNC.RECONVERGENT B2 ;  /* 0x0000000000027941 */ /* 0x000fea0003800200 */
.L_x_15965:
        /* <DEDUP_REMOVED lines=13> */
.L_x_15968:
[----:B------:R-:W-:Y:S05]  /*60f0*/  BSYNC.RECONVERGENT B2 ;  /* 0x0000000000027941 */ /* 0x000fea0003800200 */
.L_x_15967:
        /* <DEDUP_REMOVED lines=13> */
.L_x_15970:
[----:B------:R-:W-:Y:S05]  /*61d0*/  BSYNC.RECONVERGENT B2 ;  /* 0x0000000000027941 */ /* 0x000fea0003800200 */
.L_x_15969:
[----:B------:R-:W-:Y:S05]  /*61e0*/  @!P3 BRA `(.L_x_15941) ;  /* 0x000000000034b947 */ /* 0x000fea0003800000 */
[----:B-1----:R-:W2:Y:S01]  /*61f0*/  LDL R183, [R1+0x4] ;  /* 0x0000040001b77983 */ /* 0x002ea20000100800 */
        /* <DEDUP_REMOVED lines=11> */
[----:B------:R-:W-:-:S07]  /*62b0*/  PRMT R167, R167, 0x5410, R182 ;  /* 0x00005410a7a77816 */ /* 0x000fce00000000b6 */
.L_x_15941:
[----:B------:R-:W-:Y:S05]  /*62c0*/  BSYNC.RECONVERGENT B1 ;  /* 0x0000000000017941 */ /* 0x000fea0003800200 */
.L_x_15938:
[----:B-1----:R-:W1:Y:S01]  /*62d0*/  @P0 LDC.64 R182, c[0x0][0x478] ;  /* 0x00011e00ffb60b82 */ /* 0x002e620000000a00 */
[----:B-----5:R-:W-:Y:S01]  /*62e0*/  @P0 IADD3 R209, PT, PT, R252, 0x20, RZ ;  /* 0x00000020fcd10810 */ /* 0x020fe20007ffe0ff */
        /* <DEDUP_REMOVED lines=12> */
[----:B------:R-:W-:Y:S01]  /*63b0*/  @P2 FFMA.FTZ R168, R2, R187, R242 ;  /* 0x000000bb02a82223 */ /* 0x000fe200000100f2 */
        /* <DEDUP_REMOVED lines=16> */
[----:B------:R-:W-:Y:S01]  /*64c0*/  MOV R171, R47 ;  /* 0x0000002f00ab7202 */ /* 0x000fe20000000f00 */
[----:B------:R-:W3:Y:S01]  /*64d0*/  @P3 LDC.64 R174, c[0x0][0x408] ;  /* 0x00010200ffae3b82 */ /* 0x000ee20000000a00 */
[----:B----4-:R-:W-:Y:S02]  /*64e0*/  @P3 FMUL.FTZ R173, R169, R173 ;  /* 0x000000ada9ad3220 */ /* 0x010fe40000410000 */
[----:B------:R-:W-:-:S02]  /*64f0*/  @P3 FSEL R209, R209, RZ, P4 ;  /* 0x000000ffd1d13208 */ /* 0x000fc40002000000 */
[----:B------:R-:W-:Y:S01]  /*6500*/  @P3 LOP3.LUT P4, RZ, R206, 0xff00, RZ, 0xc0, !PT ;  /* 0x0000ff00ceff3812 */ /* 0x000fe2000788c0ff */
[----:B-1----:R-:W-:Y:S01]  /*6510*/  @P3 FMUL.FTZ R182, R173, R172 ;  /* 0x000000acadb63220 */ /* 0x002fe20000410000 */
[----:B------:R-:W-:Y:S01]  /*6520*/  @P2 FFMA.FTZ R172, R200, R187, R242 ;  /* 0x000000bbc8ac2223 */ /* 0x000fe200000100f2 */
[----:B------:R-:W-:-:S03]  /*6530*/  @P3 F2FP.F16.F32.PACK_AB R209, RZ, R209 ;  /* 0x000000d1ffd1323e */ /* 0x000fc600000000ff */
[----:B------:R-:W-:Y:S01]  /*6540*/  @P2 FADD.FTZ R172, R177, -R172 ;  /* 0x800000acb1ac2221 */ /* 0x000fe20000010000 */
[----:B------:R-:W-:-:S03]  /*6550*/  @P3 PRMT R164, R209, 0x7610, R164 ;  /* 0x00007610d1a43816 */ /* 0x000fc600000000a4 */
[----:B------:R-:W-:Y:S02]  /*6560*/  @P2 FFMA.FTZ R171, R195, R172, R47 ;  /* 0x000000acc3ab2223 */ /* 0x000fe4000001002f */
[----:B------:R-:W1:Y:S01]  /*6570*/  @P3 LDC.64 R172, c[0x0][0x408] ;  /* 0x00010200ffac3b82 */ /* 0x000e620000000a00 */
[----:B---3--:R-:W-:-:S04]  /*6580*/  @P3 FMUL.FTZ R175, R170, R175 ;  /* 0x000000afaaaf3220 */ /* 0x008fc80000410000 */
[----:B------:R-:W-:-:S03]  /*6590*/  @P3 FMUL.FTZ R208, R175, R174 ;  /* 0x000000aeafd03220 */ /* 0x000fc60000410000 */
[----:B------:R-:W3:Y:S02]  /*65a0*/  @P3 LDC.64 R174, c[0x0][0x408] ;  /* 0x00010200ffae3b82 */ /* 0x000ee40000000a00 */
[----:B------:R-:W-:Y:S02]  /*65b0*/  @P3 FSEL R208, R208, RZ, P5 ;  /* 0x000000ffd0d03208 */ /* 0x000fe40002800000 */
[----:B------:R-:W-:Y:S02]  /*65c0*/  @P3 LOP3.LUT P5, RZ, R207, 0xff, RZ, 0xc0, !PT ;  /* 0x000000ffcfff3812 */ /* 0x000fe400078ac0ff */
[----:B------:R-:W-:Y:S01]  /*65d0*/  @P3 F2FP.F16.F32.PACK_AB R208, RZ, R208 ;  /* 0x000000d0ffd0323e */ /* 0x000fe200000000ff */
[----:B-1----:R-:W-:-:S03]  /*65e0*/  @P3 FMUL.FTZ R173, R171, R173 ;  /* 0x000000adabad3220 */ /* 0x002fc60000410000 */
[----:B------:R-:W-:Y:S01]  /*65f0*/  @P3 PRMT R165, R208, 0x7610, R165 ;  /* 0x00007610d0a53816 */ /* 0x000fe200000000a5 */
[----:B------:R-:W-:Y:S01]  /*6600*/  @P3 FMUL.FTZ R183, R173, R172 ;  /* 0x000000acadb73220 */ /* 0x000fe20000410000 */
[----:B------:R-:W-:-:S04]  /*6610*/  @P2 FFMA.FTZ R172, R215, R187, R242 ;  /* 0x000000bbd7ac2223 */ /* 0x000fc800000100f2 */
        /* <DEDUP_REMOVED lines=8> */
[----:B------:R-:W-:Y:S02]  /*66a0*/  @P3 LOP3.LUT P4, RZ, R206, 0xff000000, RZ, 0xc0, !PT ;  /* 0xff000000ceff3812 */ /* 0x000fe4000788c0ff */
[----:B------:R-:W-:Y:S02]  /*66b0*/  @P3 F2FP.F16.F32.PACK_AB R174, RZ, R174 ;  /* 0x000000aeffae323e */ /* 0x000fe400000000ff */
[----:B------:R-:W-:Y:S01]  /*66c0*/  MOV R173, R41 ;  /* 0x0000002900ad7202 */ /* 0x000fe20000000f00 */
[----:B------:R-:W-:Y:S01]  /*66d0*/  @P2 FFMA.FTZ R173, R195, R182, R41 ;  /* 0x000000b6c3ad2223 */ /* 0x000fe20000010029 */
[----:B------:R-:W-:Y:S02]  /*66e0*/  @P3 PRMT R164, R164, 0x5410, R174 ;  /* 0x00005410a4a43816 */ /* 0x000fe400000000ae */
[----:B------:R-:W1:Y:S01]  /*66f0*/  @P3 LDC.64 R174, c[0x0][0x408] ;  /* 0x00010200ffae3b82 */ /* 0x000e620000000a00 */
[----:B------:R-:W-:Y:S01]  /*6700*/  @P3 FSEL R182, R183, RZ, P4 ;  /* 0x000000ffb7b63208 */ /* 0x000fe20002000000 */
[----:B------:R-:W-:Y:S01]  /*6710*/  @P2 FFMA.FTZ R183, R201, R187, R242 ;  /* 0x000000bbc9b72223 */ /* 0x000fe200000100f2 */
[----:B------:R-:W-:-:S02]  /*6720*/  @P3 FSEL R209, R209, RZ, P5 ;  /* 0x000000ffd1d13208 */ /* 0x000fc40002800000 */
[----:B------:R-:W-:Y:S01]  /*6730*/  @P3 F2FP.F16.F32.PACK_AB R182, RZ, R182 ;  /* 0x000000b6ffb6323e */ /* 0x000fe200000000ff */
[----:B------:R-:W-:Y:S01]  /*6740*/  @P2 FADD.FTZ R183, R178, -R183 ;  /* 0x800000b7b2b72221 */ /* 0x000fe20000010000 */
[----:B------:R-:W-:Y:S02]  /*6750*/  @P3 LOP3.LUT P4, RZ, R207, 0xff00, RZ, 0xc0, !PT ;  /* 0x0000ff00cfff3812 */ /* 0x000fe4000788c0ff */
[----:B------:R-:W-:Y:S02]  /*6760*/  @P3 PRMT R165, R165, 0x5410, R182 ;  /* 0x00005410a5a53816 */ /* 0x000fe400000000b6 */
[----:B------:R-:W-:Y:S02]  /*6770*/  @P3 LOP3.LUT P5, RZ, R207, 0xff0000, RZ, 0xc0, !PT ;  /* 0x00ff0000cfff3812 */ /* 0x000fe400078ac0ff */
[----:B------:R-:W-:-:S04]  /*6780*/  @P3 F2FP.F16.F32.PACK_AB R209, RZ, R209 ;  /* 0x000000d1ffd1323e */ /* 0x000fc800000000ff */
[----:B------:R-:W-:Y:S01]  /*6790*/  @P3 PRMT R166, R209, 0x7610, R166 ;  /* 0x00007610d1a63816 */ /* 0x000fe200000000a6 */
[----:B-1----:R-:W-:-:S04]  /*67a0*/  @P3 FMUL.FTZ R175, R173, R175 ;  /* 0x000000afadaf3220 */ /* 0x002fc80000410000 */
[----:B------:R-:W-:Y:S01]  /*67b0*/  @P3 FMUL.FTZ R175, R175, R174 ;  /* 0x000000aeafaf3220 */ /* 0x000fe20000410000 */
[----:B------:R-:W-:Y:S01]  /*67c0*/  MOV R174, R42 ;  /* 0x0000002a00ae7202 */ /* 0x000fe20000000f00 */
[----:B------:R-:W-:Y:S02]  /*67d0*/  @P2 FFMA.FTZ R174, R195, R183, R42 ;  /* 0x000000b7c3ae2223 */ /* 0x000fe4000001002a */
[----:B------:R-:W1:Y:S01]  /*67e0*/  @P3 LDC.64 R182, c[0x0][0x408] ;  /* 0x00010200ffb63b82 */ /* 0x000e620000000a00 */
[----:B------:R-:W-:-:S04]  /*67f0*/  @P3 FSEL R175, R175, RZ, P4 ;  /* 0x000000ffafaf3208 */ /* 0x000fc80002000000 */
[----:B------:R-:W-:-:S04]  /*6800*/  @P3 F2FP.F16.F32.PACK_AB R175, RZ, R175 ;  /* 0x000000afffaf323e */ /* 0x000fc800000000ff */
[----:B------:R-:W-:Y:S01]  /*6810*/  @P3 PRMT R166, R166, 0x5410, R175 ;  /* 0x00005410a6a63816 */ /* 0x000fe200000000af */
[----:B-1----:R-:W-:-:S04]  /*6820*/  @P3 FMUL.FTZ R183, R174, R183 ;  /* 0x000000b7aeb73220 */ /* 0x002fc80000410000 */
[----:B------:R-:W-:Y:S01]  /*6830*/  @P3 FMUL.FTZ R182, R183, R182 ;  /* 0x000000b6b7b63220 */ /* 0x000fe20000410000 */
[----:B------:R-:W-:-:S04]  /*6840*/  @P2 FFMA.FTZ R183, R246, R187, R242 ;  /* 0x000000bbf6b72223 */ /* 0x000fc800000100f2 */
[----:B------:R-:W-:-:S04]  /*6850*/  @P3 FSEL R182, R182, RZ, P5 ;  /* 0x000000ffb6b63208 */ /* 0x000fc80002800000 */
[----:B------:R-:W-:-:S04]  /*6860*/  @P3 F2FP.F16.F32.PACK_AB R182, RZ, R182 ;  /* 0x000000b6ffb6323e */ /* 0x000fc800000000ff */
        /* <DEDUP_REMOVED lines=14> */
.L_x_15973:
        /* <DEDUP_REMOVED lines=74> */
[----:B------:R-:W-:-:S04]  /*6df0*/  @P3 FSEL R182, R182, RZ, P4 ;  /* 0x000000ffb6b63208 */ /* 0x000fc80002000000 */
[----:B------:R-:W-:-:S04]  /*6e00*/  @P3 F2FP.F16.F32.PACK_AB R182, RZ, R182 ;  /* 0x000000b6ffb6323e */ /* 0x000fc800000000ff */
        /* <DEDUP_REMOVED lines=15> */
.L_x_15972:
[----:B------:R-:W-:Y:S05]  /*6f00*/  @!P0 BRA `(.L_x_15975) ;  /* 0x0000000800348947 */ /* 0x000fea0003800000 */
[----:B-1----:R-:W2:Y:S01]  /*6f10*/  LDL R183, [R1] ;  /* 0x0000000001b77983 */ /* 0x002ea20000100800 */
        /* <DEDUP_REMOVED lines=46> */
.L_x_15977:
[----:B------:R-:W-:Y:S05]  /*7200*/  BSYNC.RECONVERGENT B2 ;  /* 0x0000000000027941 */ /* 0x000fea0003800200 */
.L_x_15976:
        /* <DEDUP_REMOVED lines=13> */
.L_x_15979:
[----:B------:R-:W-:Y:S05]  /*72e0*/  BSYNC.RECONVERGENT B2 ;  /* 0x0000000000027941 */ /* 0x000fea0003800200 */
.L_x_15978:
        /* <DEDUP_REMOVED lines=13> */
.L_x_15981:
[----:B------:R-:W-:Y:S05]  /*73c0*/  BSYNC.RECONVERGENT B2 ;  /* 0x0000000000027941 */ /* 0x000fea0003800200 */
.L_x_15980:
        /* <DEDUP_REMOVED lines=13> */
.L_x_15983:
[----:B------:R-:W-:Y:S05]  /*74a0*/  BSYNC.RECONVERGENT B2 ;  /* 0x0000000000027941 */ /* 0x000fea0003800200 */
.L_x_15982:
        /* <DEDUP_REMOVED lines=13> */
.L_x_15985:
[----:B------:R-:W-:Y:S05]  /*7580*/  BSYNC.RECONVERGENT B2 ;  /* 0x0000000000027941 */ /* 0x000fea0003800200 */
.L_x_15984:
        /* <DEDUP_REMOVED lines=13> */
.L_x_15987:
[----:B------:R-:W-:Y:S05]  /*7660*/  BSYNC.RECONVERGENT B2 ;  /* 0x0000000000027941 */ /* 0x000fea0003800200 */
.L_x_15986:
        /* <DEDUP_REMOVED lines=13> */
.L_x_15989:
[----:B------:R-:W-:Y:S05]  /*7740*/  BSYNC.RECONVERGENT B2 ;  /* 0x0000000000027941 */ /* 0x000fea0003800200 */
.L_x_15988:
        /* <DEDUP_REMOVED lines=9> */
.L_x_15975:
        /* <DEDUP_REMOVED lines=13> */
.L_x_15991:
[----:B------:R-:W-:Y:S05]  /*78b0*/  BSYNC.RECONVERGENT B2 ;  /* 0x0000000000027941 */ /* 0x000fea0003800200 */
.L_x_15990:
        /* <DEDUP_REMOVED lines=13> */
.L_x_15993:
[----:B------:R-:W-:Y:S05]  /*7990*/  BSYNC.RECONVERGENT B2 ;  /* 0x0000000000027941 */ /* 0x000fea0003800200 */
.L_x_15992:
        /* <DEDUP_REMOVED lines=13> */
.L_x_15995:
[----:B------:R-:W-:Y:S05]  /*7a70*/  BSYNC.RECONVERGENT B2 ;  /* 0x0000000000027941 */ /* 0x000fea0003800200 */
.L_x_15994:
        /* <DEDUP_REMOVED lines=13> */
.L_x_15997:
[----:B------:R-:W-:Y:S05]  /*7b50*/  BSYNC.RECONVERGENT B2 ;  /* 0x0000000000027941 */ /* 0x000fea0003800200 */
.L_x_15996:
        /* <DEDUP_REMOVED lines=13> */
.L_x_15999:
[----:B------:R-:W-:Y:S05]  /*7c30*/  BSYNC.RECONVERGENT B2 ;  /* 0x0000000000027941 */ /* 0x000fea0003800200 */
.L_x_15998:
        /* <DEDUP_REMOVED lines=13> */
.L_x_16001:
[----:B------:R-:W-:Y:S05]  /*7d10*/  BSYNC.RECONVERGENT B2 ;  /* 0x0000000000027941 */ /* 0x000fea0003800200 */
.L_x_16000:
        /* <DEDUP_REMOVED lines=13> */
.L_x_16003:
[----:B------:R-:W-:Y:S05]  /*7df0*/  BSYNC.RECONVERGENT B2 ;  /* 0x0000000000027941 */ /* 0x000fea0003800200 */
.L_x_16002:
        /* <DEDUP_REMOVED lines=14> */
.L_x_15974:
[----:B------:R-:W-:Y:S05]  /*7ee0*/  BSYNC.RECONVERGENT B1 ;  /* 0x0000000000017941 */ /* 0x000fea0003800200 */
.L_x_15971:
        /* <DEDUP_REMOVED lines=13> */
[-CC-:B------:R-:W-:Y:S01]  /*7fc0*/  @P2 FFMA.FTZ R168, R216, R187.reuse, R242.reuse ;  /* 0x000000bbd8a82223 */ /* 0x180fe200000100f2 */
[----:B------:R-:W-:Y:S01]  /*7fd0*/  @P2 FFMA.FTZ R171, R217, R187, R242 ;  /* 0x000000bbd9ab2223 */ /* 0x000fe200000100f2 */
[----:B------:R-:W-:Y:S02]  /*7fe0*/  @P3 LOP3.LUT P4, RZ, R204, 0xff, RZ, 0xc0, !PT ;  /* 0x000000ffccff3812 */ /* 0x000fe4000788c0ff */
[----:B------:R-:W-:Y:S01]  /*7ff0*/  @P2 FADD.FTZ R169, R179, -R168 ;  /* 0x800000a8b3a92221 */ /* 0x000fe20000010000 */
[----:B------:R-:W-:Y:S01]  /*8000*/  MOV R168, R36 ;  /* 0x0000002400a87202 */ /* 0x000fe20000000f00 */
[----:B------:R-:W-:Y:S01]  /*8010*/  @P2 FADD.FTZ R171, R180, -R171 ;  /* 0x800000abb4ab2221 */ /* 0x000fe20000010000 */
[----:B------:R-:W3:Y:S01]  /*8020*/  @P3 LDC.64 R172, c[0x0][0x408] ;  /* 0x00010200ffac3b82 */ /* 0x000ee20000000a00 */
[----:B------:R-:W-:Y:S01]  /*8030*/  @P2 FFMA.FTZ R168, R195, R169, R36 ;  /* 0x000000a9c3a82223 */ /* 0x000fe20000010024 */
[----:B------:R-:W-:Y:S01]  /*8040*/  @P2 FFMA.FTZ R169, R219, R187, R242 ;  /* 0x000000bbdba92223 */ /* 0x000fe200000100f2 */
[----:B------:R-:W-:-:S03]  /*8050*/  @P3 LOP3.LUT P5, RZ, R204, 0xff0000, RZ, 0xc0, !PT ;  /* 0x00ff0000ccff3812 */ /* 0x000fc600078ac0ff */
[----:B------:R-:W-:Y:S01]  /*8060*/  @P2 FADD.FTZ R170, R218, -R169 ;  /* 0x800000a9daaa2221 */ /* 0x000fe20000010000 */
[----:B------:R-:W-:Y:S01]  /*8070*/  MOV R169, R37 ;  /* 0x0000002500a97202 */ /* 0x000fe20000000f00 */
[----:B-1----:R-:W1:Y:S02]  /*8080*/  @P3 LDC.64 R182, c[0x0][0x408] ;  /* 0x00010200ffb63b82 */ /* 0x002e640000000a00 */
[C---:B------:R-:W-:Y:S01]  /*8090*/  @P2 FFMA.FTZ R169, R195.reuse, R170, R37 ;  /* 0x000000aac3a92223 */ /* 0x040fe20000010025 */
[----:B------:R-:W-:Y:S01]  /*80a0*/  MOV R170, R38 ;  /* 0x0000002600aa7202 */ /* 0x000fe20000000f00 */
[----:B------:R-:W-:Y:S01]  /*80b0*/  @P2 FFMA.FTZ R170, R195, R171, R38 ;  /* 0x000000abc3aa2223 */ /* 0x000fe20000010026 */
[----:B------:R-:W-:Y:S01]  /*80c0*/  MOV R171, R39 ;  /* 0x0000002700ab7202 */ /* 0x000fe20000000f00 */
[----:B--2---:R-:W-:-:S04]  /*80d0*/  @P3 FMUL.FTZ R175, R169, R175 ;  /* 0x000000afa9af3220 */ /* 0x004fc80000410000 */
[----:B------:R-:W-:Y:S02]  /*80e0*/  @P3 FMUL.FTZ R206, R175, R174 ;  /* 0x000000aeafce3220 */ /* 0x000fe40000410000 */
[----:B------:R-:W2:Y:S01]  /*80f0*/  @P3 LDC.64 R174, c[0x0][0x408] ;  /* 0x00010200ffae3b82 */ /* 0x000ea20000000a00 */
[----:B---3--:R-:W-:-:S04]  /*8100*/  @P3 FMUL.FTZ R173, R170, R173 ;  /* 0x000000adaaad3220 */ /* 0x008fc80000410000 */
[----:B------:R-:W-:Y:S01]  /*8110*/  @P3 FMUL.FTZ R208, R173, R172 ;  /* 0x000000acadd03220 */ /* 0x000fe20000410000 */
[----:B------:R-:W-:Y:S01]  /*8120*/  @P2 FFMA.FTZ R172, R222, R187, R242 ;  /* 0x000000bbdeac2223 */ /* 0x000fe200000100f2 */
[----:B-1----:R-:W-:-:S03]  /*8130*/  @P3 FMUL.FTZ R183, R168, R183 ;  /* 0x000000b7a8b73220 */ /* 0x002fc60000410000 */
[----:B------:R-:W-:Y:S01]  /*8140*/  @P2 FADD.FTZ R172, R221, -R172 ;  /* 0x800000acddac2221 */ /* 0x000fe20000010000 */
[----:B------:R-:W-:-:S03]  /*8150*/  @P3 FMUL.FTZ R207, R183, R182 ;  /* 0x000000b6b7cf3220 */ /* 0x000fc60000410000 */
[----:B------:R-:W-:Y:S01]  /*8160*/  @P2 FFMA.FTZ R171, R195, R172, R39 ;  /* 0x000000acc3ab2223 */ /* 0x000fe20000010027 */
[----:B------:R-:W1:Y:S01]  /*8170*/  @P3 LDC.64 R182, c[0x0][0x408] ;  /* 0x00010200ffb63b82 */ /* 0x000e620000000a00 */
[----:B------:R-:W-:Y:S01]  /*8180*/  @P2 FFMA.FTZ R172, R220, R187, R242 ;  /* 0x000000bbdcac2223 */ /* 0x000fe200000100f2 */
[----:B------:R-:W-:-:S03]  /*8190*/  @P3 FSEL R207, R207, RZ, P4 ;  /* 0x000000ffcfcf3208 */ /* 0x000fc60002000000 */
[----:B------:R-:W-:Y:S01]  /*81a0*/  @P2 FADD.FTZ R173, R181, -R172 ;  /* 0x800000acb5ad2221 */ /* 0x000fe20000010000 */
[----:B------:R-:W-:Y:S02]  /*81b0*/  MOV R172, R32 ;  /* 0x0000002000ac7202 */ /* 0x000fe40000000f00 */
[----:B------:R-:W-:Y:S01]  /*81c0*/  @P3 LOP3.LUT P4, RZ, R204, 0xff00, RZ, 0xc0, !PT ;  /* 0x0000ff00ccff3812 */ /* 0x000fe2000788c0ff */
[----:B------:R-:W-:Y:S01]  /*81d0*/  @P2 FFMA.FTZ R172, R195, R173, R32 ;  /* 0x000000adc3ac2223 */ /* 0x000fe20000010020 */
[----:B------:R-:W-:Y:S01]  /*81e0*/  @P2 FFMA.FTZ R173, R225, R187, R242 ;  /* 0x000000bbe1ad2223 */ /* 0x000fe200000100f2 */
[----:B------:R-:W-:Y:S02]  /*81f0*/  @P3 F2FP.F16.F32.PACK_AB R207, RZ, R207 ;  /* 0x000000cfffcf323e */ /* 0x000fe400000000ff */
[----:B--2---:R-:W-:Y:S02]  /*8200*/  @P3 FMUL.FTZ R175, R172, R175 ;  /* 0x000000afacaf3220 */ /* 0x004fe40000410000 */
[----:B------:R-:W-:Y:S01]  /*8210*/  @P3 PRMT R164, R207, 0x7610, R164 ;  /* 0x00007610cfa43816 */ /* 0x000fe200000000a4 */
[----:B------:R-:W-:Y:S01]  /*8220*/  @P2 FFMA.FTZ R207, R223, R187, R242 ;  /* 0x000000bbdfcf2223 */ /* 0x000fe200000100f2 */
[----:B------:R-:W-:Y:S01]  /*8230*/  @P3 FMUL.FTZ R209, R175, R174 ;  /* 0x000000aeafd13220 */ /* 0x000fe20000410000 */
[----:B------:R-:W-:Y:S01]  /*8240*/  @P2 FADD.FTZ R174, R224, -R173 ;  /* 0x800000ade0ae2221 */ /* 0x000fe20000010000 */
[----:B------:R-:W-:-:S03]  /*8250*/  MOV R173, R33 ;  /* 0x0000002100ad7202 */ /* 0x000fc60000000f00 */
[----:B------:R-:W-:Y:S01]  /*8260*/  @P2 FFMA.FTZ R173, R195, R174, R33 ;  /* 0x000000aec3ad2223 */ /* 0x000fe20000010021 */
[----:B-1----:R-:W-:Y:S01]  /*8270*/  @P3 FMUL.FTZ R183, R171, R183 ;  /* 0x000000b7abb73220 */ /* 0x002fe20000410000 */
[----:B------:R-:W1:Y:S03]  /*8280*/  @P3 LDC.64 R174, c[0x0][0x408] ;  /* 0x00010200ffae3b82 */ /* 0x000e660000000a00 */
[----:B------:R-:W-:Y:S01]  /*8290*/  @P3 FMUL.FTZ R182, R183, R182 ;  /* 0x000000b6b7b63220 */ /* 0x000fe20000410000 */
[----:B------:R-:W-:Y:S02]  /*82a0*/  @P3 FSEL R183, R206, RZ, P4 ;  /* 0x000000ffceb73208 */ /* 0x000fe40002000000 */
[----:B------:R-:W-:Y:S02]  /*82b0*/  @P3 LOP3.LUT P4, RZ, R204, 0xff000000, RZ, 0xc0, !PT ;  /* 0xff000000ccff3812 */ /* 0x000fe4000788c0ff */
[----:B------:R-:W-:-:S02]  /*82c0*/  @P3 F2FP.F16.F32.PACK_AB R183, RZ, R183 ;  /* 0x000000b7ffb7323e */ /* 0x000fc400000000ff */
[----:B------:R-:W-:Y:S01]  /*82d0*/  @P3 FSEL R206, R208, RZ, P5 ;  /* 0x000000ffd0ce3208 */ /* 0x000fe20002800000 */
[----:B------:R-:W-:Y:S01]  /*82e0*/  @P2 FADD.FTZ R208, R228, -R207 ;  /* 0x800000cfe4d02221 */ /* 0x000fe20000010000 */
[----:B------:R-:W-:Y:S02]  /*82f0*/  @P3 FSEL R207, R182, RZ, P4 ;  /* 0x000000ffb6cf3208 */ /* 0x000fe40002000000 */
[----:B------:R-:W-:Y:S02]  /*8300*/  @P3 PRMT R164, R164, 0x5410, R183 ;  /* 0x00005410a4a43816 */ /* 0x000fe400000000b7 */
[----:B------:R-:W2:Y:S01]  /*8310*/  @P3 LDC.64 R182, c[0x0][0x408] ;  /* 0x00010200ffb63b82 */ /* 0x000ea20000000a00 */
[C---:B------:R-:W-:Y:S02]  /*8320*/  @P3 LOP3.LUT P4, RZ, R205.reuse, 0xff, RZ, 0xc0, !PT ;  /* 0x000000ffcdff3812 */ /* 0x040fe4000788c0ff */
[----:B------:R-:W-:Y:S02]  /*8330*/  @P3 LOP3.LUT P5, RZ, R205, 0xff00, RZ, 0xc0, !PT ;  /* 0x0000ff00cdff3812 */ /* 0x000fe400078ac0ff */
[----:B------:R-:W-:-:S02]  /*8340*/  @P3 FSEL R209, R209, RZ, P4 ;  /* 0x000000ffd1d13208 */ /* 0x000fc40002000000 */
[----:B------:R-:W-:Y:S01]  /*8350*/  @P3 LOP3.LUT P4, RZ, R205, 0xff0000, RZ, 0xc0, !PT ;  /* 0x00ff0000cdff3812 */ /* 0x000fe2000788c0ff */
[----:B-1----:R-:W-:Y:S01]  /*8360*/  @P3 FMUL.FTZ R175, R173, R175 ;  /* 0x000000afadaf3220 */ /* 0x002fe20000410000 */
[----:B------:R-:W-:Y:S02]  /*8370*/  @P3 F2FP.F16.F32.PACK_AB R206, RZ, R206 ;  /* 0x000000ceffce323e */ /* 0x000fe400000000ff */
[----:B------:R-:W-:Y:S01]  /*8380*/  @P3 F2FP.F16.F32.PACK_AB R207, RZ, R207 ;  /* 0x000000cfffcf323e */ /* 0x000fe200000000ff */
[----:B------:R-:W-:Y:S01]  /*8390*/  @P3 FMUL.FTZ R175, R175, R174 ;  /* 0x000000aeafaf3220 */ /* 0x000fe20000410000 */
[----:B------:R-:W-:Y:S01]  /*83a0*/  MOV R174, R34 ;  /* 0x0000002200ae7202 */ /* 0x000fe20000000f00 */
[----:B------:R-:W-:Y:S01]  /*83b0*/  @P2 FFMA.FTZ R174, R195, R208, R34 ;  /* 0x000000d0c3ae2223 */ /* 0x000fe20000010022 */
[----:B------:R-:W-:Y:S01]  /*83c0*/  @P2 FFMA.FTZ R208, R245, R187, R242 ;  /* 0x000000bbf5d02223 */ /* 0x000fe200000100f2 */
[----:B------:R-:W-:-:S03]  /*83d0*/  @P3 PRMT R165, R206, 0x7610, R165 ;  /* 0x00007610cea53816 */ /* 0x000fc600000000a5 */
[----:B------:R-:W-:Y:S01]  /*83e0*/  @P2 FADD.FTZ R210, R251, -R208 ;  /* 0x800000d0fbd22221 */ /* 0x000fe20000010000 */
[----:B------:R-:W-:Y:S02]  /*83f0*/  MOV R208, R35 ;  /* 0x0000002300d07202 */ /* 0x000fe40000000f00 */
[----:B------:R-:W-:Y:S01]  /*8400*/  @P3 PRMT R165, R165, 0x5410, R207 ;  /* 0x00005410a5a53816 */ /* 0x000fe200000000cf */
[----:B------:R-:W-:Y:S01]  /*8410*/  @P2 FFMA.FTZ R208, R195, R210, R35 ;  /* 0x000000d2c3d02223 */ /* 0x000fe20000010023 */
[----:B--2---:R-:W-:-:S04]  /*8420*/  @P3 FMUL.FTZ R183, R174, R183 ;  /* 0x000000b7aeb73220 */ /* 0x004fc80000410000 */
[----:B------:R-:W-:Y:S01]  /*8430*/  @P3 FMUL.FTZ R182, R183, R182 ;  /* 0x000000b6b7b63220 */ /* 0x000fe20000410000 */
[----:B------:R-:W-:Y:S02]  /*8440*/  @P3 FSEL R183, R175, RZ, P5 ;  /* 0x000000ffafb73208 */ /* 0x000fe40002800000 */
[----:B------:R-:W-:Y:S02]  /*8450*/  @P3 F2FP.F16.F32.PACK_AB R175, RZ, R209 ;  /* 0x000000d1ffaf323e */ /* 0x000fe400000000ff */
[----:B------:R-:W-:Y:S02]  /*8460*/  @P3 FSEL R182, R182, RZ, P4 ;  /* 0x000000ffb6b63208 */ /* 0x000fe40002000000 */
[----:B------:R-:W-:Y:S02]  /*8470*/  @P3 F2FP.F16.F32.PACK_AB R183, RZ, R183 ;  /* 0x000000b7ffb7323e */ /* 0x000fe400000000ff */
[----:B------:R-:W-:Y:S02]  /*8480*/  @P3 F2FP.F16.F32.PACK_AB R182, RZ, R182 ;  /* 0x000000b6ffb6323e */ /* 0x000fe400000000ff */
[----:B------:R-:W-:-:S02]  /*8490*/  @P3 PRMT R166, R175, 0x7610, R166 ;  /* 0x00007610afa63816 */ /* 0x000fc400000000a6 */
        /* <DEDUP_REMOVED lines=12> */
.L_x_16006:
[----:B-1----:R-:W1:Y:S01]  /*8560*/  @P3 LDC.64 R182, c[0x0][0x408] ;  /* 0x00010200ffb63b82 */ /* 0x002e620000000a00 */
[----:B------:R-:W-:Y:S01]  /*8570*/  @P2 FFMA.FTZ R206, R216, R187, R242 ;  /* 0x000000bbd8ce2223 */ /* 0x000fe200000100f2 */
[C---:B------:R-:W-:Y:S02]  /*8580*/  @P3 LOP3.LUT P5, RZ, R204.reuse, 0xff00, RZ, 0xc0, !PT ;  /* 0x0000ff00ccff3812 */ /* 0x040fe400078ac0ff */
[----:B------:R-:W-:Y:S01]  /*8590*/  MOV R210, R39 ;  /* 0x0000002700d27202 */ /* 0x000fe20000000f00 */
        /* <DEDUP_REMOVED lines=13> */
[----:B------:R-:W-:-:S04]  /*8670*/  @P3 F2FP.F16.F32.PACK_AB R207, RZ, R207 ;  /* 0x000000cfffcf323e */ /* 0x000fc800000000ff */
[----:B------:R-:W-:Y:S01]  /*8680*/  @P3 PRMT R164, R207, 0x7610, R164 ;  /* 0x00007610cfa43816 */ /* 0x000fe200000000a4 */
[----:B-1----:R-:W-:Y:S01]  /*8690*/  @P3 FMUL.FTZ R183, R206, R183 ;  /* 0x000000b7ceb73220 */ /* 0x002fe20000410000 */
[----:B------:R-:W-:-:S03]  /*86a0*/  MOV R206, R38 ;  /* 0x0000002600ce7202 */ /* 0x000fc60000000f00 */
        /* <DEDUP_REMOVED lines=9> */
[----:B------:R-:W-:Y:S01]  /*8740*/  @P2 FFMA.FTZ R208, R220, R187, R242 ;  /* 0x000000bbdcd02223 */ /* 0x000fe200000100f2 */
[----:B-1----:R-:W-:-:S04]  /*8750*/  @P3 FMUL.FTZ R183, R206, R183 ;  /* 0x000000b7ceb73220 */ /* 0x002fc80000410000 */
        /* <DEDUP_REMOVED lines=8> */
[----:B------:R-:W-:Y:S02]  /*87e0*/  @P3 PRMT R165, R206, 0x7610, R165 ;  /* 0x00007610cea53816 */ /* 0x000fe400000000a5 */
[----:B------:R-:W-:Y:S01]  /*87f0*/  MOV R206, R33 ;  /* 0x0000002100ce7202 */ /* 0x000fe20000000f00 */
[----:B-1----:R-:W-:-:S04]  /*8800*/  @P3 FMUL.FTZ R183, R210, R183 ;  /* 0x000000b7d2b73220 */ /* 0x002fc80000410000 */
[----:B------:R-:W-:Y:S01]  /*8810*/  @P3 FMUL.FTZ R182, R183, R182 ;  /* 0x000000b6b7b63220 */ /* 0x000fe20000410000 */
[----:B------:R-:W-:Y:S01]  /*8820*/  @P2 FADD.FTZ R183, R181, -R208 ;  /* 0x800000d0b5b72221 */ /* 0x000fe20000010000 */
[----:B------:R-:W-:-:S03]  /*8830*/  MOV R208, R32 ;  /* 0x0000002000d07202 */ /* 0x000fc60000000f00 */
[----:B------:R-:W-:Y:S01]  /*8840*/  @P3 FSEL R182, R182, RZ, P5 ;  /* 0x000000ffb6b63208 */ /* 0x000fe20002800000 */
[----:B------:R-:W-:Y:S01]  /*8850*/  @P2 FFMA.FTZ R208, R195, R183, R32 ;  /* 0x000000b7c3d02223 */ /* 0x000fe20000010020 */
[----:B------:R-:W-:Y:S02]  /*8860*/  @P3 LOP3.LUT P5, RZ, R205, 0xff00, RZ, 0xc0, !PT ;  /* 0x0000ff00cdff3812 */ /* 0x000fe400078ac0ff */
[----:B------:R-:W-:Y:S02]  /*8870*/  @P3 F2FP.F16.F32.PACK_AB R207, RZ, R182 ;  /* 0x000000b6ffcf323e */ /* 0x000fe400000000ff */
        /* <DEDUP_REMOVED lines=17> */
[----:B------:R-:W-:-:S03]  /*8990*/  @P3 FSEL R208, R182, RZ, P5 ;  /* 0x000000ffb6d03208 */ /* 0x000fc60002800000 */
[----:B------:R-:W-:Y:S01]  /*89a0*/  @P2 FFMA.FTZ R206, R195, R183, R34 ;  /* 0x000000b7c3ce2223 */ /* 0x000fe20000010022 */
[----:B------:R-:W-:Y:S01]  /*89b0*/  @P3 F2FP.F16.F32.PACK_AB R208, RZ, R208 ;  /* 0x000000d0ffd0323e */ /* 0x000fe200000000ff */
[----:B------:R-:W1:Y:S03]  /*89c0*/  @P3 LDC.64 R182, c[0x0][0x408] ;  /* 0x00010200ffb63b82 */ /* 0x000e660000000a00 */
[----:B------:R-:W-:Y:S01]  /*89d0*/  @P3 PRMT R166, R166, 0x5410, R208 ;  /* 0x00005410a6a63816 */ /* 0x000fe200000000d0 */
[----:B-1----:R-:W-:-:S04]  /*89e0*/  @P3 FMUL.FTZ R183, R206, R183 ;  /* 0x000000b7ceb73220 */ /* 0x002fc80000410000 */
[----:B------:R-:W-:-:S05]  /*89f0*/  @P3 FMUL.FTZ R182, R183, R182 ;  /* 0x000000b6b7b63220 */ /* 0x000fca0000410000 */
[----:B------:R-:W-:-:S04]  /*8a00*/  @P3 FSEL R182, R182, RZ, P4 ;  /* 0x000000ffb6b63208 */ /* 0x000fc80002000000 */
[----:B------:R-:W-:-:S04]  /*8a10*/  @P3 F2FP.F16.F32.PACK_AB R182, RZ, R182 ;  /* 0x000000b6ffb6323e */ /* 0x000fc800000000ff */
        /* <DEDUP_REMOVED lines=11> */
[----:B------:R-:W-:-:S04]  /*8ad0*/  F2FP.F16.F32.PACK_AB R182, RZ, R182 ;  /* 0x000000b6ffb6723e */ /* 0x000fc800000000ff */
[----:B------:R-:W-:Y:S01]  /*8ae0*/  PRMT R167, R167, 0x5410, R182 ;  /* 0x00005410a7a77816 */ /* 0x000fe200000000b6 */
[----:B------:R-:W-:Y:S06]  /*8af0*/  BRA `(.L_x_16007) ;  /* 0x0000000c00f07947 */ /* 0x000fec0003800000 */
.L_x_16005:
        /* <DEDUP_REMOVED lines=9> */
[----:B------:R-:W-:Y:S01]  /*8b90*/  FADD.FTZ R170, R224, -R171 ;  /* 0x800000abe0aa7221 */ /* 0x000fe20000010000 */
[----:B-1----:R-:W-:Y:S01]  /*8ba0*/  FADD.FTZ R182, R180, -R169 ;  /* 0x800000a9b4b67221 */ /* 0x002fe20000010000 */
        /* <DEDUP_REMOVED lines=36> */
.L_x_16010:
[----:B------:R-:W-:Y:S05]  /*8df0*/  BSYNC.RECONVERGENT B2 ;  /* 0x0000000000027941 */ /* 0x000fea0003800200 */
.L_x_16009:
        /* <DEDUP_REMOVED lines=13> */
.L_x_16012:
[----:B------:R-:W-:Y:S05]  /*8ed0*/  BSYNC.RECONVERGENT B2 ;  /* 0x0000000000027941 */ /* 0x000fea0003800200 */
.L_x_16011:
        /* <DEDUP_REMOVED lines=13> */
.L_x_16014:
[----:B------:R-:W-:Y:S05]  /*8fb0*/  BSYNC.RECONVERGENT B2 ;  /* 0x0000000000027941 */ /* 0x000fea0003800200 */
.L_x_16013:
        /* <DEDUP_REMOVED lines=13> */
.L_x_16016:
[----:B------:R-:W-:Y:S05]  /*9090*/  BSYNC.RECONVERGENT B2 ;  /* 0x0000000000027941 */ /* 0x000fea0003800200 */
.L_x_16015:
        /* <DEDUP_REMOVED lines=13> */
.L_x_16018:
[----:B------:R-:W-:Y:S05]  /*9170*/  BSYNC.RECONVERGENT B2 ;  /* 0x0000000000027941 */ /* 0x000fea0003800200 */
.L_x_16017:
        /* <DEDUP_REMOVED lines=13> */
.L_x_16020:
[----:B------:R-:W-:Y:S05]  /*9250*/  BSYNC.RECONVERGENT B2 ;  /* 0x0000000000027941 */ /* 0x000fea0003800200 */
.L_x_16019:
        /* <DEDUP_REMOVED lines=13> */
.L_x_16022:
[----:B------:R-:W-:Y:S05]  /*9330*/  BSYNC.RECONVERGENT B2 ;  /* 0x0000000000027941 */ /* 0x000fea0003800200 */
.L_x_16021:
        /* <DEDUP_REMOVED lines=9> */
.L_x_16008:
        /* <DEDUP_REMOVED lines=13> */
.L_x_16024:
[----:B------:R-:W-:Y:S05]  /*94a0*/  BSYNC.RECONVERGENT B2 ;  /* 0x0000000000027941 */ /* 0x000fea0003800200 */
.L_x_16023:
        /* <DEDUP_REMOVED lines=13> */
.L_x_16026:
[----:B------:R-:W-:Y:S05]  /*9580*/  BSYNC.RECONVERGENT B2 ;  /* 0x0000000000027941 */ /* 0x000fea0003800200 */
.L_x_16025:
        /* <DEDUP_REMOVED lines=13> */
.L_x_16028:
[----:B------:R-:W-:Y:S05]  /*9660*/  BSYNC.RECONVERGENT B2 ;  /* 0x0000000000027941 */ /* 0x000fea0003800200 */
.L_x_16027:
        /* <DEDUP_REMOVED lines=13> */
.L_x_16030:
[----:B------:R-:W-:Y:S05]  /*9740*/  BSYNC.RECONVERGENT B2 ;  /* 0x0000000000027941 */ /* 0x000fea0003800200 */
.L_x_16029:
        /* <DEDUP_REMOVED lines=13> */
.L_x_16032:
[----:B------:R-:W-:Y:S05]  /*9820*/  BSYNC.RECONVERGENT B2 ;  /* 0x0000000000027941 */ /* 0x000fea0003800200 */
.L_x_16031:
        /* <DEDUP_REMOVED lines=13> */
.L_x_16034:
[----:B------:R-:W-:Y:S05]  /*9900*/  BSYNC.RECONVERGENT B2 ;  /* 0x0000000000027941 */ /* 0x000fea0003800200 */
.L_x_16033:
        /* <DEDUP_REMOVED lines=13> */
.L_x_16036:
[----:B------:R-:W-:Y:S05]  /*99e0*/  BSYNC.RECONVERGENT B2 ;  /* 0x0000000000027941 */ /* 0x000fea0003800200 */
.L_x_16035:
        /* <DEDUP_REMOVED lines=13> */
.L_x_16007:
[----:B------:R-:W-:Y:S05]  /*9ac0*/  BSYNC.RECONVERGENT B1 ;  /* 0x0000000000017941 */ /* 0x000fea0003800200 */
.L_x_16004:
        /* <DEDUP_REMOVED lines=14> */
[-CC-:B------:R-:W-:Y:S01]  /*9bb0*/  @P2 FFMA.FTZ R175, R235, R187.reuse, R242.reuse ;  /* 0x000000bbebaf2223 */ /* 0x180fe200000100f2 */
[----:B------:R-:W-:Y:S01]  /*9bc0*/  MOV R168, R28 ;  /* 0x0000001c00a87202 */ /* 0x000fe20000000f00 */
[----:B------:R-:W-:Y:S01]  /*9bd0*/  @P2 FFMA.FTZ R205, R185, R187, R242 ;  /* 0x000000bbb9cd2223 */ /* 0x000fe200000100f2 */
[----:B------:R-:W-:Y:S01]  /*9be0*/  @P2 FADD.FTZ R169, R226, -R169 ;  /* 0x800000a9e2a92221 */ /* 0x000fe20000010000 */
[----:B------:R-:W-:Y:S01]  /*9bf0*/  @P2 FADD.FTZ R182, R234, -R175 ;  /* 0x800000afeab62221 */ /* 0x000fe20000010000 */
[----:B------:R-:W-:Y:S01]  /*9c00*/  @P3 LOP3.LUT P4, RZ, R202, 0xff00, RZ, 0xc0, !PT ;  /* 0x0000ff00caff3812 */ /* 0x000fe2000788c0ff */
[----:B------:R-:W2:Y:S01]  /*9c10*/  @P3 LDC.64 R170, c[0x0][0x408] ;  /* 0x00010200ffaa3b82 */ /* 0x000ea20000000a00 */
[C---:B------:R-:W-:Y:S01]  /*9c20*/  @P2 FFMA.FTZ R168, R195.reuse, R169, R28 ;  /* 0x000000a9c3a82223 */ /* 0x040fe2000001001c */
[----:B------:R-:W-:Y:S01]  /*9c30*/  MOV R169, R29 ;  /* 0x0000001d00a97202 */ /* 0x000fe20000000f00 */
[----:B------:R-:W-:Y:S01]  /*9c40*/  @P2 FFMA.FTZ R169, R195, R182, R29 ;  /* 0x000000b6c3a92223 */ /* 0x000fe2000001001d */
[-CC-:B------:R-:W-:Y:S01]  /*9c50*/  @P2 FFMA.FTZ R204, R250, R187.reuse, R242.reuse ;  /* 0x000000bbfacc2223 */ /* 0x180fe200000100f2 */
[-CC-:B------:R-:W-:Y:S01]  /*9c60*/  @P2 FFMA.FTZ R207, R233, R187.reuse, R242.reuse ;  /* 0x000000bbe9cf2223 */ /* 0x180fe200000100f2 */
[-CC-:B------:R-:W-:Y:S01]  /*9c70*/  @P2 FFMA.FTZ R183, R237, R187.reuse, R242.reuse ;  /* 0x000000bbedb72223 */ /* 0x180fe200000100f2 */
[-CC-:B------:R-:W-:Y:S01]  /*9c80*/  @P2 FFMA.FTZ R174, R186, R187.reuse, R242.reuse ;  /* 0x000000bbbaae2223 */ /* 0x180fe200000100f2 */
[----:B------:R-:W-:Y:S01]  /*9c90*/  @P2 FFMA.FTZ R242, R240, R187, R242 ;  /* 0x000000bbf0f22223 */ /* 0x000fe200000100f2 */
[----:B------:R-:W-:Y:S01]  /*9ca0*/  @P3 LOP3.LUT P1, RZ, R202, 0xff, RZ, 0xc0, !PT ;  /* 0x000000ffcaff3812 */ /* 0x000fe2000782c0ff */
[----:B------:R-:W-:Y:S01]  /*9cb0*/  @P2 FADD.FTZ R183, R238, -R183 ;  /* 0x800000b7eeb72221 */ /* 0x000fe20000010000 */
[----:B------:R-:W-:Y:S01]  /*9cc0*/  @P2 FADD.FTZ R207, R184, -R207 ;  /* 0x800000cfb8cf2221 */ /* 0x000fe20000010000 */
[----:B------:R-:W3:Y:S01]  /*9cd0*/  @P3 LDC.64 R210, c[0x0][0x408] ;  /* 0x00010200ffd23b82 */ /* 0x000ee20000000a00 */
[----:B------:R-:W-:Y:S01]  /*9ce0*/  @P2 FADD.FTZ R174, R239, -R174 ;  /* 0x800000aeefae2221 */ /* 0x000fe20000010000 */
[----:B------:R-:W-:Y:S01]  /*9cf0*/  @P2 FADD.FTZ R204, R249, -R204 ;  /* 0x800000ccf9cc2221 */ /* 0x000fe20000010000 */
[----:B------:R-:W-:Y:S01]  /*9d00*/  MOV R175, R27 ;  /* 0x0000001b00af7202 */ /* 0x000fe20000000f00 */
[----:B-1----:R-:W-:-:S02]  /*9d10*/  @P3 FMUL.FTZ R173, R169, R173 ;  /* 0x000000ada9ad3220 */ /* 0x002fc40000410000 */
[----:B------:R-:W-:Y:S02]  /*9d20*/  @P2 FFMA.FTZ R175, R195, R204, R27 ;  /* 0x000000ccc3af2223 */ /* 0x000fe4000001001b */
[----:B------:R-:W-:Y:S01]  /*9d30*/  @P3 FMUL.FTZ R172, R173, R172 ;  /* 0x000000acadac3220 */ /* 0x000fe20000410000 */
[----:B------:R-:W1:Y:S01]  /*9d40*/  @P3 LDC.64 R208, c[0x0][0x408] ;  /* 0x00010200ffd03b82 */ /* 0x000e620000000a00 */
[----:B------:R-:W-:Y:S01]  /*9d50*/  MOV R173, R25 ;  /* 0x0000001900ad7202 */ /* 0x000fe20000000f00 */
[----:B------:R-:W-:Y:S01]  /*9d60*/  @P2 FFMA.FTZ R173, R195, R174, R25 ;  /* 0x000000aec3ad2223 */ /* 0x000fe20000010019 */
[----:B--2---:R-:W-:Y:S01]  /*9d70*/  @P3 FMUL.FTZ R171, R168, R171 ;  /* 0x000000aba8ab3220 */ /* 0x004fe20000410000 */
[----:B------:R-:W-:Y:S01]  /*9d80*/  @P3 FSEL R187, R172, RZ, P4 ;  /* 0x000000ffacbb3208 */ /* 0x000fe20002000000 */
[----:B------:R-:W-:Y:S01]  /*9d90*/  @P2 FADD.FTZ R172, R236, -R205 ;  /* 0x800000cdecac2221 */ /* 0x000fe20000010000 */
[----:B------:R-:W-:Y:S01]  /*9da0*/  MOV R174, R26 ;  /* 0x0000001a00ae7202 */ /* 0x000fe20000000f00 */
[----:B------:R-:W-:Y:S01]  /*9db0*/  @P3 FMUL.FTZ R170, R171, R170 ;  /* 0x000000aaabaa3220 */ /* 0x000fe20000410000 */
[----:B------:R-:W-:Y:S01]  /*9dc0*/  MOV R171, R31 ;  /* 0x0000001f00ab7202 */ /* 0x000fe20000000f00 */
[C---:B------:R-:W-:Y:S01]  /*9dd0*/  @P2 FFMA.FTZ R171, R195.reuse, R172, R31 ;  /* 0x000000acc3ab2223 */ /* 0x040fe2000001001f */
[----:B------:R-:W-:Y:S01]  /*9de0*/  MOV R172, R24 ;  /* 0x0000001800ac7202 */ /* 0x000fe20000000f00 */
[----:B------:R-:W-:Y:S01]  /*9df0*/  @P2 FFMA.FTZ R172, R195, R183, R24 ;  /* 0x000000b7c3ac2223 */ /* 0x000fe20000010018 */
[----:B------:R-:W-:Y:S01]  /*9e00*/  @P3 FSEL R182, R170, RZ, P1 ;  /* 0x000000ffaab63208 */ /* 0x000fe20000800000 */
[----:B------:R-:W-:Y:S01]  /*9e10*/  @P2 FADD.FTZ R183, R241, -R242 ;  /* 0x800000f2f1b72221 */ /* 0x000fe20000010000 */
[----:B------:R-:W-:Y:S01]  /*9e20*/  MOV R170, R30 ;  /* 0x0000001e00aa7202 */ /* 0x000fe20000000f00 */
[C---:B------:R-:W-:Y:S01]  /*9e30*/  @P2 FFMA.FTZ R170, R195.reuse, R207, R30 ;  /* 0x000000cfc3aa2223 */ /* 0x040fe2000001001e */
[----:B------:R-:W-:Y:S01]  /*9e40*/  @P3 F2FP.F16.F32.PACK_AB R182, RZ, R182 ;  /* 0x000000b6ffb6323e */ /* 0x000fe200000000ff */
[----:B------:R-:W2:Y:S01]  /*9e50*/  @P3 LDC.64 R206, c[0x0][0x408] ;  /* 0x00010200ffce3b82 */ /* 0x000ea20000000a00 */
[----:B------:R-:W-:Y:S01]  /*9e60*/  @P2 FFMA.FTZ R174, R195, R183, R26 ;  /* 0x000000b7c3ae2223 */ /* 0x000fe2000001001a */
[----:B---3--:R-:W-:Y:S01]  /*9e70*/  @P3 FMUL.FTZ R211, R170, R211 ;  /* 0x000000d3aad33220 */ /* 0x008fe20000410000 */
[----:B------:R-:W-:-:S02]  /*9e80*/  @P3 PRMT R164, R182, 0x7610, R164 ;  /* 0x00007610b6a43816 */ /* 0x000fc400000000a4 */
[C---:B------:R-:W-:Y:S01]  /*9e90*/  @P3 LOP3.LUT P1, RZ, R202.reuse, 0xff0000, RZ, 0xc0, !PT ;  /* 0x00ff0000caff3812 */ /* 0x040fe2000782c0ff */
[----:B------:R-:W-:Y:S01]  /*9ea0*/  @P3 FMUL.FTZ R210, R211, R210 ;  /* 0x000000d2d3d23220 */ /* 0x000fe20000410000 */
[----:B-1----:R-:W-:Y:S01]  /*9eb0*/  @P3 FMUL.FTZ R209, R171, R209 ;  /* 0x000000d1abd13220 */ /* 0x002fe20000410000 */
[----:B------:R-:W1:Y:S01]  /*9ec0*/  @P3 LDC.64 R204, c[0x0][0x408] ;  /* 0x00010200ffcc3b82 */ /* 0x000e620000000a00 */
[----:B------:R-:W-:Y:S02]  /*9ed0*/  @P3 LOP3.LUT P2, RZ, R202, 0xff000000, RZ, 0xc0, !PT ;  /* 0xff000000caff3812 */ /* 0x000fe4000784c0ff */
[----:B------:R-:W-:Y:S01]  /*9ee0*/  @P3 FMUL.FTZ R208, R209, R208 ;  /* 0x000000d0d1d03220 */ /* 0x000fe20000410000 */
[----:B------:R-:W-:Y:S02]  /*9ef0*/  @P3 FSEL R210, R210, RZ, P1 ;  /* 0x000000ffd2d23208 */ /* 0x000fe40000800000 */
[----:B------:R-:W-:Y:S02]  /*9f00*/  @P3 LOP3.LUT P1, RZ, R203, 0xff, RZ, 0xc0, !PT ;  /* 0x000000ffcbff3812 */ /* 0x000fe4000782c0ff */
[----:B------:R-:W3:Y:S01]  /*9f10*/  @P3 LDC.64 R182, c[0x0][0x408] ;  /* 0x00010200ffb63b82 */ /* 0x000ee20000000a00 */
[----:B------:R-:W-:-:S02]  /*9f20*/  @P3 FSEL R208, R208, RZ, P2 ;  /* 0x000000ffd0d03208 */ /* 0x000fc40001000000 */
[C---:B------:R-:W-:Y:S02]  /*9f30*/  @P3 LOP3.LUT P2, RZ, R203.reuse, 0xff00, RZ, 0xc0, !PT ;  /* 0x0000ff00cbff3812 */ /* 0x040fe4000784c0ff */
[----:B------:R-:W-:Y:S02]  /*9f40*/  @P3 LOP3.LUT P4, RZ, R203, 0xff0000, RZ, 0xc0, !PT ;  /* 0x00ff0000cbff3812 */ /* 0x000fe4000788c0ff */
[----:B------:R-:W-:Y:S01]  /*9f50*/  @P3 F2FP.F16.F32.PACK_AB R210, RZ, R210 ;  /* 0x000000d2ffd2323e */ /* 0x000fe200000000ff */
[----:B--2---:R-:W-:Y:S01]  /*9f60*/  @P3 FMUL.FTZ R207, R172, R207 ;  /* 0x000000cfaccf3220 */ /* 0x004fe20000410000 */
[----:B------:R-:W-:Y:S02]  /*9f70*/  @P3 F2FP.F16.F32.PACK_AB R187, RZ, R187 ;  /* 0x000000bbffbb323e */ /* 0x000fe400000000ff */
[----:B------:R-:W-:Y:S01]  /*9f80*/  @P3 F2FP.F16.F32.PACK_AB R208, RZ, R208 ;  /* 0x000000d0ffd0323e */ /* 0x000fe200000000ff */
[----:B------:R-:W-:Y:S01]  /*9f90*/  @P3 FMUL.FTZ R206, R207, R206 ;  /* 0x000000cecfce3220 */ /* 0x000fe20000410000 */
[----:B------:R-:W-:-:S02]  /*9fa0*/  @P3 PRMT R165, R210, 0x7610, R165 ;  /* 0x00007610d2a53816 */ /* 0x000fc400000000a5 */
[----:B------:R-:W-:Y:S01]  /*9fb0*/  @P3 PRMT R164, R164, 0x5410, R187 ;  /* 0x00005410a4a43816 */ /* 0x000fe200000000bb */
[----:B-1----:R-:W-:Y:S01]  /*9fc0*/  @P3 FMUL.FTZ R205, R173, R205 ;  /* 0x000000cdadcd3220 */ /* 0x002fe20000410000 */
[----:B------:R-:W-:Y:S02]  /*9fd0*/  @P3 FSEL R206, R206, RZ, P1 ;  /* 0x000000ffcece3208 */ /* 0x000fe40000800000 */
[----:B------:R-:W-:Y:S01]  /*9fe0*/  @P3 PRMT R165, R165, 0x5410, R208 ;  /* 0x00005410a5a53816 */ /* 0x000fe200000000d0 */
[----:B------:R-:W-:Y:S01]  /*9ff0*/  @P3 FMUL.FTZ R204, R205, R204 ;  /* 0x000000cccdcc3220 */ /* 0x000fe20000410000 */
[----:B------:R-:W-:Y:S01]  /*a000*/  @P3 F2FP.F16.F32.PACK_AB R206, RZ, R206 ;  /* 0x000000ceffce323e */ /* 0x000fe200000000ff */
[----:B---3--:R-:W-:-:S03]  /*a010*/  @P3 FMUL.FTZ R183, R174, R183 ;  /* 0x000000b7aeb73220 */ /* 0x008fc60000410000 */
        /* <DEDUP_REMOVED lines=17> */
.L_x_16039:
[-CC-:B-1----:R-:W-:Y:S01]  /*a130*/  @P2 FFMA.FTZ R183, R227, R187.reuse, R242.reuse ;  /* 0x000000bbe3b72223 */ /* 0x182fe200000100f2 */
[----:B------:R-:W1:Y:S01]  /*a140*/  @P3 LDC.64 R204, c[0x0][0x408] ;  /* 0x00010200ffcc3b82 */ /* 0x000e620000000a00 */
[----:B------:R-:W-:Y:S01]  /*a150*/  MOV R206, R28 ;  /* 0x0000001c00ce7202 */ /* 0x000fe20000000f00 */
[----:B------:R-:W-:Y:S01]  /*a160*/  @P2 FFMA.FTZ R207, R235, R187, R242 ;  /* 0x000000bbebcf2223 */ /* 0x000fe200000100f2 */
[----:B------:R-:W-:Y:S01]  /*a170*/  @P2 FADD.FTZ R183, R226, -R183 ;  /* 0x800000b7e2b72221 */ /* 0x000fe20000010000 */
[----:B------:R-:W-:Y:S02]  /*a180*/  MOV R208, R29 ;  /* 0x0000001d00d07202 */ /* 0x000fe40000000f00 */
[----:B------:R-:W-:Y:S01]  /*a190*/  @P2 FADD.FTZ R210, R234, -R207 ;  /* 0x800000cfead22221 */ /* 0x000fe20000010000 */
[----:B------:R-:W-:Y:S01]  /*a1a0*/  @P2 FFMA.FTZ R206, R195, R183, R28 ;  /* 0x000000b7c3ce2223 */ /* 0x000fe2000001001c */
[----:B------:R-:W-:Y:S01]  /*a1b0*/  @P2 FFMA.FTZ R207, R233, R187, R242 ;  /* 0x000000bbe9cf2223 */ /* 0x000fe200000100f2 */
[----:B------:R-:W2:Y:S01]  /*a1c0*/  @P3 LDC.64 R182, c[0x0][0x408] ;  /* 0x00010200ffb63b82 */ /* 0x000ea20000000a00 */
[----:B------:R-:W-:Y:S01]  /*a1d0*/  @P2 FFMA.FTZ R208, R195, R210, R29 ;  /* 0x000000d2c3d02223 */ /* 0x000fe2000001001d */
[----:B------:R-:W-:Y:S01]  /*a1e0*/  @P3 LOP3.LUT P1, RZ, R202, 0xff, RZ, 0xc0, !PT ;  /* 0x000000ffcaff3812 */ /* 0x000fe2000782c0ff */
[----:B------:R-:W-:Y:S01]  /*a1f0*/  @P2 FADD.FTZ R207, R184, -R207 ;  /* 0x800000cfb8cf2221 */ /* 0x000fe20000010000 */
[----:B------:R-:W-:-:S02]  /*a200*/  @P3 LOP3.LUT P4, RZ, R202, 0xff00, RZ, 0xc0, !PT ;  /* 0x0000ff00caff3812 */ /* 0x000fc4000788c0ff */
[----:B------:R-:W-:Y:S01]  /*a210*/  @P3 LOP3.LUT P5, RZ, R203, 0xff0000, RZ, 0xc0, !PT ;  /* 0x00ff0000cbff3812 */ /* 0x000fe200078ac0ff */
[----:B-1----:R-:W-:Y:S01]  /*a220*/  @P3 FMUL.FTZ R205, R206, R205 ;  /* 0x000000cdcecd3220 */ /* 0x002fe20000410000 */
[----:B------:R-:W-:Y:S01]  /*a230*/  MOV R206, R30 ;  /* 0x0000001e00ce7202 */ /* 0x000fe20000000f00 */
[----:B------:R-:W-:Y:S01]  /*a240*/  @P2 FFMA.FTZ R206, R195, R207, R30 ;  /* 0x000000cfc3ce2223 */ /* 0x000fe2000001001e */
[----:B--2---:R-:W-:Y:S01]  /*a250*/  @P3 FMUL.FTZ R207, R208, R183 ;  /* 0x000000b7d0cf3220 */ /* 0x004fe20000410000 */
[----:B------:R-:W-:Y:S01]  /*a260*/  @P2 FFMA.FTZ R183, R185, R187, R242 ;  /* 0x000000bbb9b72223 */ /* 0x000fe200000100f2 */
[----:B------:R-:W-:Y:S02]  /*a270*/  MOV R208, R31 ;  /* 0x0000001f00d07202 */ /* 0x000fe40000000f00 */
[----:B------:R-:W-:Y:S01]  /*a280*/  @P3 FMUL.FTZ R182, R207, R182 ;  /* 0x000000b6cfb63220 */ /* 0x000fe20000410000 */
[----:B------:R-:W-:Y:S01]  /*a290*/  @P2 FADD.FTZ R210, R236, -R183 ;  /* 0x800000b7ecd22221 */ /* 0x000fe20000010000 */
[----:B------:R-:W-:-:S02]  /*a2a0*/  @P3 FMUL.FTZ R183, R205, R204 ;  /* 0x000000cccdb73220 */ /* 0x000fc40000410000 */
[----:B------:R-:W1:Y:S01]  /*a2b0*/  @P3 LDC.64 R204, c[0x0][0x408] ;  /* 0x00010200ffcc3b82 */ /* 0x000e620000000a00 */
[----:B------:R-:W-:Y:S01]  /*a2c0*/  @P3 FSEL R182, R182, RZ, P4 ;  /* 0x000000ffb6b63208 */ /* 0x000fe20002000000 */
[----:B------:R-:W-:Y:S01]  /*a2d0*/  @P2 FFMA.FTZ R208, R195, R210, R31 ;  /* 0x000000d2c3d02223 */ /* 0x000fe2000001001f */
[----:B------:R-:W-:Y:S02]  /*a2e0*/  @P3 FSEL R183, R183, RZ, P1 ;  /* 0x000000ffb7b73208 */ /* 0x000fe40000800000 */
[----:B------:R-:W-:Y:S02]  /*a2f0*/  @P3 F2FP.F16.F32.PACK_AB R209, RZ, R182 ;  /* 0x000000b6ffd1323e */ /* 0x000fe400000000ff */
[----:B------:R-:W-:Y:S02]  /*a300*/  @P3 F2FP.F16.F32.PACK_AB R207, RZ, R183 ;  /* 0x000000b7ffcf323e */ /* 0x000fe400000000ff */
[----:B------:R-:W2:Y:S01]  /*a310*/  @P3 LDC.64 R182, c[0x0][0x408] ;  /* 0x00010200ffb63b82 */ /* 0x000ea20000000a00 */
[----:B------:R-:W-:-:S02]  /*a320*/  MOV R210, R24 ;  /* 0x0000001800d27202 */ /* 0x000fc40000000f00 */
        /* <DEDUP_REMOVED lines=19> */
[----:B--2---:R-:W-:Y:S01]  /*a460*/  @P3 FMUL.FTZ R183, R208, R183 ;  /* 0x000000b7d0b73220 */ /* 0x004fe20000410000 */
[----:B------:R-:W-:-:S04]  /*a470*/  @P2 FFMA.FTZ R208, R240, R187, R242 ;  /* 0x000000bbf0d02223 */ /* 0x000fc800000100f2 */
[----:B------:R-:W-:Y:S01]  /*a480*/  @P2 FADD.FTZ R207, R241, -R208 ;  /* 0x800000d0f1cf2221 */ /* 0x000fe20000010000 */
[----:B------:R-:W-:-:S03]  /*a490*/  MOV R208, R26 ;  /* 0x0000001a00d07202 */ /* 0x000fc60000000f00 */
        /* <DEDUP_REMOVED lines=35> */
.L_x_16038:
        /* <DEDUP_REMOVED lines=15> */
.L_x_16043:
[----:B------:R-:W-:Y:S05]  /*a7c0*/  BSYNC.RECONVERGENT B2 ;  /* 0x0000000000027941 */ /* 0x000fea0003800200 */
.L_x_16042:
        /* <DEDUP_REMOVED lines=13> */
.L_x_16045:
[----:B------:R-:W-:Y:S05]  /*a8a0*/  BSYNC.RECONVERGENT B2 ;  /* 0x0000000000027941 */ /* 0x000fea0003800200 */
.L_x_16044:
        /* <DEDUP_REMOVED lines=13> */
.L_x_16047:
[----:B------:R-:W-:Y:S05]  /*a980*/  BSYNC.RECONVERGENT B2 ;  /* 0x0000000000027941 */ /* 0x000fea0003800200 */
.L_x_16046:
        /* <DEDUP_REMOVED lines=13> */
.L_x_16049:
[----:B------:R-:W-:Y:S05]  /*aa60*/  BSYNC.RECONVERGENT B2 ;  /* 0x0000000000027941 */ /* 0x000fea0003800200 */
.L_x_16048:
        /* <DEDUP_REMOVED lines=13> */
.L_x_16051:
[----:B------:R-:W-:Y:S05]  /*ab40*/  BSYNC.RECONVERGENT B2 ;  /* 0x0000000000027941 */ /* 0x000fea0003800200 */
.L_x_16050:
        /* <DEDUP_REMOVED lines=13> */
.L_x_16053:
[----:B------:R-:W-:Y:S05]  /*ac20*/  BSYNC.RECONVERGENT B2 ;  /* 0x0000000000027941 */ /* 0x000fea0003800200 */
.L_x_16052:
        /* <DEDUP_REMOVED lines=13> */
.L_x_16055:
[----:B------:R-:W-:Y:S05]  /*ad00*/  BSYNC.RECONVERGENT B2 ;  /* 0x0000000000027941 */ /* 0x000fea0003800200 */
.L_x_16054:
        /* <DEDUP_REMOVED lines=41> */
.L_x_16041:
        /* <DEDUP_REMOVED lines=14> */
.L_x_16057:
[----:B------:R-:W-:Y:S05]  /*b080*/  BSYNC.RECONVERGENT B2 ;  /* 0x0000000000027941 */ /* 0x000fea0003800200 */
.L_x_16056:
        /* <DEDUP_REMOVED lines=13> */
.L_x_16059:
[----:B------:R-:W-:Y:S05]  /*b160*/  BSYNC.RECONVERGENT B2 ;  /* 0x0000000000027941 */ /* 0x000fea0003800200 */
.L_x_16058:
        /* <DEDUP_REMOVED lines=13> */
.L_x_16061:
[----:B------:R-:W-:Y:S05]  /*b240*/  BSYNC.RECONVERGENT B2 ;  /* 0x0000000000027941 */ /* 0x000fea0003800200 */
.L_x_16060:
        /* <DEDUP_REMOVED lines=13> */
.L_x_16063:
[----:B------:R-:W-:Y:S05]  /*b320*/  BSYNC.RECONVERGENT B2 ;  /* 0x0000000000027941 */ /* 0x000fea0003800200 */
.L_x_16062:
        /* <DEDUP_REMOVED lines=13> */
.L_x_16065:
[----:B------:R-:W-:Y:S05]  /*b400*/  BSYNC.RECONVERGENT B2 ;  /* 0x0000000000027941 */ /* 0x000fea0003800200 */
.L_x_16064:
        /* <DEDUP_REMOVED lines=13> */
.L_x_16067:
[----:B------:R-:W-:Y:S05]  /*b4e0*/  BSYNC.RECONVERGENT B2 ;  /* 0x0000000000027941 */ /* 0x000fea0003800200 */
.L_x_16066:
        /* <DEDUP_REMOVED lines=14> */
.L_x_16069:
[----:B------:R-:W-:Y:S05]  /*b5d0*/  BSYNC.RECONVERGENT B2 ;  /* 0x0000000000027941 */ /* 0x000fea0003800200 */
.L_x_16068:
        /* <DEDUP_REMOVED lines=9> */
[----:B------:R-:W-:-:S04]  /*b670*/  @P3 F2FP.F16.F32.PACK_AB R182, RZ, R182 ;  /* 0x000000b6ffb6323e */ /* 0x000fc800000000ff */
[----:B------:R-:W-:-:S07]  /*b680*/  @P3 PRMT R167, R167, 0x5410, R182 ;  /* 0x00005410a7a73816 */ /* 0x000fce00000000b6 */
.L_x_16040:
[----:B------:R-:W-:Y:S05]  /*b690*/  BSYNC.RECONVERGENT B1 ;  /* 0x0000000000017941 */ /* 0x000fea0003800200 */
.L_x_16037:
        /* <DEDUP_REMOVED lines=13> */
.L_x_15899:
[----:B------:R-:W-:Y:S05]  /*b770*/  BSYNC B0 ;  /* 0x0000000000007941 */ /* 0x000fea0003800000 */
.L_x_15898:
        /* <DEDUP_REMOVED lines=226> */
.L_x_15904:
[----:B------:R-:W-:Y:S01]  /*c5a0*/  HFMA2 R243, -RZ, RZ, 0, 5.9604644775390625e-08 ;  /* 0x00000001fff37431 */ /* 0x000fe200000001ff */
[----:B------:R-:W-:Y:S01]  /*c5b0*/  BSSY B1, `(.L_x_16071) ;  /* 0x0000006000017945 */ /* 0x000fe20003800000 */
[----:B------:R-:W-:Y:S02]  /*c5c0*/  MOV R242, 0x1f ;  /* 0x0000001f00f27802 */ /* 0x000fe40000000f00 */
[----:B------:R-:W-:-:S07]  /*c5d0*/  MOV R187, 0xffffffff ;  /* 0xffffffff00bb7802 */ /* 0x000fce0000000f00 */
[----:B0----5:R-:W-:Y:S05]  /*c5e0*/  WARPSYNC.COLLECTIVE R187, `(.L_x_16072) ;  /* 0x00000000bb087348 */ /* 0x021fea0003c00000 */
[----:B------:R1:W2:Y:S02]  /*c5f0*/  SHFL.BFLY P0, R252, R183, R243, R242 ;  /* 0x0c0000f3b7fc7389 */ /* 0x0002a400000000f2 */
[----:B012--5:R-:W-:Y:S05]  /*c600*/  ENDCOLLECTIVE ;  /* 0x000000000000791b */ /* 0x027fea0003800000 */
.L_x_16072:
[----:B------:R-:W-:Y:S05]  /*c610*/  BSYNC B1 ;  /* 0x0000000000017941 */ /* 0x000fea0003800000 */
.L_x_16071:
        /* <DEDUP_REMOVED lines=8> */
.L_x_16073:
[----:B------:R-:W-:Y:S01]  /*c6a0*/  MOV R183, R244 ;  /* 0x000000f400b77202 */ /* 0x000fe20000000f00 */
[----:B------:R-:W-:Y:S02]  /*c6b0*/  HFMA2 R243, -RZ, RZ, 0, 1.1920928955078125e-07 ;  /* 0x00000002fff37431 */ /* 0x000fe400000001ff */
[----:B------:R-:W-:-:S07]  /*c6c0*/  FADD.FTZ R182, R252, R182 ;  /* 0x000000b6fcb67221 */ /* 0x000fce0000010000 */
[----:B------:R-:W-:Y:S05]  /*c6d0*/  WARPSYNC.COLLECTIVE R187, `(.L_x_16074) ;  /* 0x00000000bb087348 */ /* 0x000fea0003c00000 */
[----:B------:R0:W1:Y:S02]  /*c6e0*/  SHFL.BFLY P0, R252, R183, R243, R242 ;  /* 0x0c0000f3b7fc7389 */ /* 0x00006400000000f2 */
[----:B01----:R-:W-:Y:S05]  /*c6f0*/  ENDCOLLECTIVE ;  /* 0x000000000000791b */ /* 0x003fea0003800000 */
.L_x_16074:
[----:B------:R-:W-:Y:S01]  /*c700*/  MOV R183, R182 ;  /* 0x000000b600b77202 */ /* 0x000fe20000000f00 */
[----:B------:R-:W-:-:S07]  /*c710*/  FADD.FTZ R244, R244, R252 ;  /* 0x000000fcf4f47221 */ /* 0x000fce0000010000 */
[----:B------:R-:W-:Y:S05]  /*c720*/  WARPSYNC.COLLECTIVE R187, `(.L_x_16075) ;  /* 0x00000000bb087348 */ /* 0x000fea0003c00000 */
[----:B------:R0:W1:Y:S02]  /*c730*/  SHFL.BFLY P0, R252, R183, R243, R242 ;  /* 0x0c0000f3b7fc7389 */ /* 0x00006400000000f2 */
[----:B01----:R-:W-:Y:S05]  /*c740*/  ENDCOLLECTIVE ;  /* 0x000000000000791b */ /* 0x003fea0003800000 */
.L_x_16075:
[----:B------:R-:W-:Y:S01]  /*c750*/  MOV R183, R244 ;  /* 0x000000f400b77202 */ /* 0x000fe20000000f00 */
[----:B------:R-:W-:Y:S02]  /*c760*/  HFMA2 R243, -RZ, RZ, 0, 2.384185791015625e-07 ;  /* 0x00000004fff37431 */ /* 0x000fe400000001ff */
[----:B------:R-:W-:-:S07]  /*c770*/  FADD.FTZ R182, R182, R252 ;  /* 0x000000fcb6b67221 */ /* 0x000fce0000010000 */
[----:B------:R-:W-:Y:S05]  /*c780*/  WARPSYNC.COLLECTIVE R187, `(.L_x_16076) ;  /* 0x00000000bb087348 */ /* 0x000fea0003c00000 */
[----:B------:R0:W1:Y:S02]  /*c790*/  SHFL.BFLY P0, R252, R183, R243, R242 ;  /* 0x0c0000f3b7fc7389 */ /* 0x00006400000000f2 */
[----:B01----:R-:W-:Y:S05]  /*c7a0*/  ENDCOLLECTIVE ;  /* 0x000000000000791b */ /* 0x003fea0003800000 */
.L_x_16076:
[----:B------:R-:W-:Y:S01]  /*c7b0*/  MOV R183, R182 ;  /* 0x000000b600b77202 */ /* 0x000fe20000000f00 */
[----:B------:R-:W-:-:S07]  /*c7c0*/  FADD.FTZ R244, R244, R252 ;  /* 0x000000fcf4f47221 */ /* 0x000fce0000010000 */
[----:B------:R-:W-:Y:S05]  /*c7d0*/  WARPSYNC.COLLECTIVE R187, `(.L_x_16077) ;  /* 0x00000000bb087348 */ /* 0x000fea0003c00000 */
[----:B------:R0:W1:Y:S02]  /*c7e0*/  SHFL.BFLY P0, R252, R183, R243, R242 ;  /* 0x0c0000f3b7fc7389 */ /* 0x00006400000000f2 */
[----:B01----:R-:W-:Y:S05]  /*c7f0*/  ENDCOLLECTIVE ;  /* 0x000000000000791b */ /* 0x003fea0003800000 */
.L_x_16077:
[----:B------:R-:W-:Y:S01]  /*c800*/  MOV R183, R244 ;  /* 0x000000f400b77202 */ /* 0x000fe20000000f00 */
[----:B------:R-:W-:Y:S02]  /*c810*/  HFMA2 R243, -RZ, RZ, 0, 4.76837158203125e-07 ;  /* 0x00000008fff37431 */ /* 0x000fe400000001ff */
[----:B------:R-:W-:-:S07]  /*c820*/  FADD.FTZ R182, R182, R252 ;  /* 0x000000fcb6b67221 */ /* 0x000fce0000010000 */
[----:B------:R-:W-:Y:S05]  /*c830*/  WARPSYNC.COLLECTIVE R187, `(.L_x_16078) ;  /* 0x00000000bb087348 */ /* 0x000fea0003c00000 */
[----:B------:R0:W1:Y:S02]  /*c840*/  SHFL.BFLY P0, R252, R183, R243, R242 ;  /* 0x0c0000f3b7fc7389 */ /* 0x00006400000000f2 */
[----:B01----:R-:W-:Y:S05]  /*c850*/  ENDCOLLECTIVE ;  /* 0x000000000000791b */ /* 0x003fea0003800000 */
.L_x_16078:
[----:B------:R-:W-:Y:S01]  /*c860*/  MOV R183, R182 ;  /* 0x000000b600b77202 */ /* 0x000fe20000000f00 */
[----:B------:R-:W-:-:S07]  /*c870*/  FADD.FTZ R244, R244, R252 ;  /* 0x000000fcf4f47221 */ /* 0x000fce0000010000 */
[----:B------:R-:W-:Y:S05]  /*c880*/  WARPSYNC.COLLECTIVE R187, `(.L_x_16079) ;  /* 0x00000000bb087348 */ /* 0x000fea0003c00000 */
[----:B------:R0:W1:Y:S02]  /*c890*/  SHFL.BFLY P0, R252, R183, R243, R242 ;  /* 0x0c0000f3b7fc7389 */ /* 0x00006400000000f2 */
[----:B01----:R-:W-:Y:S05]  /*c8a0*/  ENDCOLLECTIVE ;  /* 0x000000000000791b */ /* 0x003fea0003800000 */
.L_x_16079:
[----:B------:R-:W-:Y:S01]  /*c8b0*/  MOV R183, R244 ;  /* 0x000000f400b77202 */ /* 0x000fe20000000f00 */
[----:B------:R-:W-:Y:S02]  /*c8c0*/  HFMA2 R243, -RZ, RZ, 0, 9.5367431640625e-07 ;  /* 0x00000010fff37431 */ /* 0x000fe400000001ff */
[----:B------:R-:W-:-:S07]  /*c8d0*/  FADD.FTZ R182, R182, R252 ;  /* 0x000000fcb6b67221 */ /* 0x000fce0000010000 */
[----:B------:R-:W-:Y:S05]  /*c8e0*/  WARPSYNC.COLLECTIVE R187, `(.L_x_16080) ;  /* 0x00000000bb087348 */ /* 0x000fea0003c00000 */
[----:B------:R0:W1:Y:S02]  /*c8f0*/  SHFL.BFLY P0, R252, R183, R243, R242 ;  /* 0x0c0000f3b7fc7389 */ /* 0x00006400000000f2 */
[----:B01----:R-:W-:Y:S05]  /*c900*/  ENDCOLLECTIVE ;  /* 0x000000000000791b */ /* 0x003fea0003800000 */
.L_x_16080:
[----:B------:R-:W-:Y:S01]  /*c910*/  MOV R183, R182 ;  /* 0x000000b600b77202 */ /* 0x000fe20000000f00 */
[----:B------:R0:W-:Y:S06]  /*c920*/  STL [R1+0xc], R252 ;  /* 0x00000cfc01007387 */ /* 0x0001ec0000100800 */
[----:B0-----:R-:W-:Y:S05]  /*c930*/  WARPSYNC.COLLECTIVE R187, `(.L_x_16081) ;  /* 0x00000000bb087348 */ /* 0x001fea0003c00000 */
[----:B0-----:R0:W1:Y:S02]  /*c940*/  SHFL.BFLY P0, R252, R183, R243, R242 ;  /* 0x0c0000f3b7fc7389 */ /* 0x00106400000000f2 */
[----:B01----:R-:W-:Y:S05]  /*c950*/  ENDCOLLECTIVE ;  /* 0x000000000000791b */ /* 0x003fea0003800000 */
.L_x_16081:
[----:B------:R-:W-:Y:S01]  /*c960*/  MOV R183, R252 ;  /* 0x000000fc00b77202 */ /* 0x000fe20000000f00 */
[----:B------:R-:W-:Y:S06]  /*c970*/  BRA `(.L_x_16082) ;  /* 0xffffff5c00e87947 */ /* 0x000fec000383ffff */
.L_x_16083:
        /* <DEDUP_REMOVED lines=16> */
.L_x_25485:


//--------------------- .text._ZN10layer_norm13ln_bwd_kernelINS_13Kernel_traitsI6__halfS2_fS2_fjLj1280ELj1ELj4ELj1ELj16ENS_18Kernel_traits_baseILj1280ES2_S2_fS2_fjLj128EEEEELb1ELb1ELb0ELb0EEEvNS_9BwdParamsE --------------------------
	.section	.text._ZN10layer_norm13ln_bwd_kernelINS_13Kernel_traitsI6__halfS2_fS2_fjLj1280ELj1ELj4ELj1ELj16ENS_18Kernel_traits_baseILj1280ES2_S2_fS2_fjLj128EEEEELb1ELb1ELb0ELb0EEEvNS_9BwdParamsE,"ax",@progbits
	.align	128
        .global         _ZN10layer_norm13ln_bwd_kernelINS_13Kernel_traitsI6__halfS2_fS2_fjLj1280ELj1ELj4ELj1ELj16ENS_18Kernel_traits_baseILj1280ES2_S2_fS2_fjLj128EEEEELb1ELb1ELb0ELb0EEEvNS_9BwdParamsE
        .type           _ZN10layer_norm13ln_bwd_kernelINS_13Kernel_traitsI6__halfS2_fS2_fjLj1280ELj1ELj4ELj1ELj16ENS_18Kernel_traits_baseILj1280ES2_S2_fS2_fjLj128EEEEELb1ELb1ELb0ELb0EEEvNS_9BwdParamsE,@function
        .size           _ZN10layer_norm13ln_bwd_kernelINS_13Kernel_traitsI6__halfS2_fS2_fjLj1280ELj1ELj4ELj1ELj16ENS_18Kernel_traits_baseILj1280ES2_S2_fS2_fjLj128EEEEELb1ELb1ELb0ELb0EEEvNS_9BwdParamsE,(.L_x_25486 - _ZN10layer_norm13ln_bwd_kernelINS_13Kernel_traitsI6__halfS2_fS2_fjLj1280ELj1ELj4ELj1ELj16ENS_18Kernel_traits_baseILj1280ES2_S2_fS2_fjLj128EEEEELb1ELb1ELb0ELb0EEEvNS_9BwdParamsE)
        .other          _ZN10layer_norm13ln_bwd_kernelINS_13Kernel_traitsI6__halfS2_fS2_fjLj1280ELj1ELj4ELj1ELj16ENS_18Kernel_traits_baseILj1280ES2_S2_fS2_fjLj128EEEEELb1ELb1ELb0ELb0EEEvNS_9BwdParamsE,@"STO_CUDA_ENTRY STV_DEFAULT"
_ZN10layer_norm13ln_bwd_kernelINS_13Kernel_traitsI6__halfS2_fS2_fjLj1280ELj1ELj4ELj1ELj16ENS_18Kernel_traits_baseILj1280ES2_S2_fS2_fjLj128EEEEELb1ELb1ELb0ELb0EEEvNS_9BwdParamsE:
.text._ZN10layer_norm13ln_bwd_kernelINS_13Kernel_traitsI6__halfS2_fS2_fjLj1280ELj1ELj4ELj1ELj16ENS_18Kernel_traits_baseILj1280ES2_S2_fS2_fjLj128EEEEELb1ELb1ELb0ELb0EEEvNS_9BwdParamsE:
        /* <DEDUP_REMOVED lines=256> */
.L_x_16136:
        /* <DEDUP_REMOVED lines=10> */
[----:B------:R-:W-:Y:S01]  /*10a0*/  MOV R182, UR20 ;  /* 0x0000001400b67c02 */ /* 0x000fe20008000f00 */
[----:B------:R-:W-:Y:S01]  /*10b0*/  HFMA2 R5, -RZ, RZ, 1.875, 0 ;  /* 0x3f800000ff057431 */ /* 0x000fe200000001ff */
[----:B---3--:R-:W-:-:S03]  /*10c0*/  ISETP.GE.U32.AND P5, PT, R180, 0x40, PT ;  /* 0x00000040b400780c */ /* 0x008fc60003fa6070 */
[----:B------:R3:W-:Y:S01]  /*10d0*/  STL [R1+0x110], R182 ;  /* 0x000110b601007387 */ /* 0x0007e20000100800 */
[----:B--2---:R-:W-:-:S05]  /*10e0*/  IMAD.WIDE R176, R181, 0x4, R176 ;  /* 0x00000004b5b07825 */ /* 0x004fca00078e02b0 */
        /* <DEDUP_REMOVED lines=8> */
[----:B--2---:R-:W-:Y:S01]  /*1170*/  P2R R177, PR, RZ, 0x20 ;  /* 0x00000020ffb17803 */ /* 0x004fe20000000000 */
[----:B----4-:R-:W-:-:S02]  /*1180*/  @P0 HADD2.F32 R5, -RZ, R0.H0_H0 ;  /* 0x20000000ff050230 */ /* 0x010fc40000004100 */
[----:B------:R-:W-:-:S05]  /*1190*/  IMAD R0, R181, R182, RZ ;  /* 0x000000b6b5007224 */ /* 0x000fca00078e02ff */
[----:B------:R-:W-:-:S04]  /*11a0*/  SHF.R.S32.HI R176, RZ, 0x1f, R0 ;  /* 0x0000001fffb07819 */ /* 0x000fc80000011400 */
[----:B------:R-:W-:Y:S02]  /*11b0*/  LEA.HI R0, R176, R0, RZ, 0x3 ;  /* 0x00000000b0007211 */ /* 0x000fe400078f18ff */
[----:B-1----:R-:W-:-:S04]  /*11c0*/  LOP3.LUT R176, R179, 0x1f, RZ, 0xc0, !PT ;  /* 0x0000001fb3b07812 */ /* 0x002fc800078ec0ff */
[----:B------:R-:W-:Y:S01]  /*11d0*/  LEA.HI.SX32 R0, R0, R176, 0x1d ;  /* 0x000000b000007211 */ /* 0x000fe200078feaff */
[----:B------:R3:W-:Y:S03]  /*11e0*/  STL [R1+0x114], R176 ;  /* 0x000114b001007387 */ /* 0x0007e60000100800 */
[----:B------:R-:W-:Y:S01]  /*11f0*/  MOV R214, R0 ;  /* 0x0000000000d67202 */ /* 0x000fe20000000f00 */
[----:B------:R3:W-:Y:S01]  /*1200*/  STL [R1+0xc], R177 ;  /* 0x00000cb101007387 */ /* 0x0007e20000100800 */
[----:B------:R-:W-:Y:S01]  /*1210*/  FSEL R205, R178, RZ, !P3 ;  /* 0x000000ffb2cd7208 */ /* 0x000fe20005800000 */
[----:B---3--:R-:W-:Y:S06]  /*1220*/  @!P4 BRA `(.L_x_16087) ;  /* 0x0000000400e4c947 */ /* 0x008fec0003800000 */
        /* <DEDUP_REMOVED lines=8> */
[----:B-1----:R-:W-:Y:S01]  /*12b0*/  IMAD.WIDE.U32 R24, R0, 0x10, R24 ;  /* 0x0000001000187825 */ /* 0x002fe200078e0018 */
[----:B------:R-:W-:-:S02]  /*12c0*/  ISETP.NE.U32.AND P3, PT, RZ, UR10, PT ;  /* 0x0000000aff007c0c */ /* 0x000fc4000bf65070 */
[----:B------:R-:W3:Y:S04]  /*12d0*/  LDL.LU R240, [R1+0x6c] ;  /* 0x00006c0001f07983 */ /* 0x000ee80000300800 */
[----:B------:R1:W2:Y:S01]  /*12e0*/  LDG.E.128 R176, desc[UR6][R24.64] ;  /* 0x0000000618b07981 */ /* 0x0002a2000c1e1d00 */
[C---:B----4-:R-:W-:Y:S01]  /*12f0*/  IMAD.WIDE.U32 R20, R0.reuse, 0x20, R20 ;  /* 0x0000002000147825 */ /* 0x050fe200078e0014 */
[----:B------:R-:W-:Y:S02]  /*1300*/  ISETP.NE.AND.EX P3, PT, RZ, UR11, PT, P3 ;  /* 0x0000000bff007c0c */ /* 0x000fe4000bf65330 */
[----:B------:R-:W4:Y:S04]  /*1310*/  LDL.LU R235, [R1+0x10c] ;  /* 0x00010c0001eb7983 */ /* 0x000f280000300800 */
[----:B------:R-:W3:Y:S01]  /*1320*/  LDG.E.128 R184, desc[UR6][R20.64] ;  /* 0x0000000614b87981 */ /* 0x000ee2000c1e1d00 */
[----:B-1----:R-:W1:Y:S03]  /*1330*/  LDC.64 R24, c[0x0][0x3b0] ;  /* 0x0000ec00ff187b82 */ /* 0x002e660000000a00 */
[----:B------:R0:W4:Y:S04]  /*1340*/  LDG.E.128 R180, desc[UR6][R20.64+0x10] ;  /* 0x0000100614b47981 */ /* 0x000128000c1e1d00 */
[----:B------:R-:W4:Y:S04]  /*1350*/  LDL.LU R224, [R1+0x50] ;  /* 0x0000500001e07983 */ /* 0x000f280000300800 */
[----:B------:R-:W4:Y:S01]  /*1360*/  LDL.LU R223, [R1+0xf0] ;  /* 0x0000f00001df7983 */ /* 0x000f220000300800 */
[----:B0-----:R-:W0:Y:S03]  /*1370*/  @P3 LDC.64 R20, c[0x0][0x438] ;  /* 0x00010e00ff143b82 */ /* 0x001e260000000a00 */
[----:B------:R-:W4:Y:S04]  /*1380*/  LDL.LU R191, [R1+0x54] ;  /* 0x0000540001bf7983 */ /* 0x000f280000300800 */
[----:B------:R-:W4:Y:S04]  /*1390*/  LDL.LU R190, [R1+0xf4] ;  /* 0x0000f40001be7983 */ /* 0x000f280000300800 */
[----:B------:R-:W4:Y:S04]  /*13a0*/  LDL.LU R189, [R1+0x58] ;  /* 0x0000580001bd7983 */ /* 0x000f280000300800 */
[----:B------:R-:W4:Y:S01]  /*13b0*/  LDL.LU R188, [R1+0xf8] ;  /* 0x0000f80001bc7983 */ /* 0x000f220000300800 */
[----:B0-----:R-:W-:-:S05]  /*13c0*/  @P3 IMAD.WIDE.U32 R20, R0, 0x20, R20 ;  /* 0x0000002000143825 */ /* 0x001fca00078e0014 */
[----:B------:R-:W5:Y:S04]  /*13d0*/  @P3 LDG.E.128 R36, desc[UR6][R20.64] ;  /* 0x0000000614243981 */ /* 0x000f68000c1e1d00 */
[----:B------:R1:W5:Y:S02]  /*13e0*/  @P3 LDG.E.128 R32, desc[UR6][R20.64+0x10] ;  /* 0x0000100614203981 */ /* 0x000364000c1e1d00 */
[----:B-1----:R-:W-:-:S05]  /*13f0*/  IMAD.WIDE.U32 R20, R0, 0x8, R24 ;  /* 0x0000000800147825 */ /* 0x002fca00078e0018 */
[----:B------:R2:W5:Y:S02]  /*1400*/  LDG.E.64 R24, desc[UR6][R20.64] ;  /* 0x0000000614187981 */ /* 0x000564000c1e1b00 */
[----:B--2---:R-:W-:Y:S02]  /*1410*/  HADD2.F32 R21, -RZ, R176.H0_H0 ;  /* 0x200000b0ff157230 */ /* 0x004fe40000004100 */
[----:B---3--:R-:W-:-:S03]  /*1420*/  FADD.FTZ R20, -R205, R184 ;  /* 0x000000b8cd147221 */ /* 0x008fc60000010100 */
[----:B------:R-:W-:Y:S01]  /*1430*/  FADD.FTZ R236, R236, R21 ;  /* 0x00000015ecec7221 */ /* 0x000fe20000010000 */
[----:B------:R-:W-:Y:S02]  /*1440*/  HADD2.F32 R184, -RZ, R40.H0_H0 ;  /* 0x20000028ffb87230 */ /* 0x000fe40000004100 */
[----:B-----5:R-:W-:Y:S01]  /*1450*/  FMUL.FTZ R201, R3, R20 ;  /* 0x0000001403c97220 */ /* 0x020fe20000410000 */
[----:B------:R-:W-:Y:S01]  /*1460*/  FADD.FTZ R20, -R205, R185 ;  /* 0x000000b9cd147221 */ /* 0x000fe20000010100 */
[----:B------:R0:W-:Y:S02]  /*1470*/  STL [R1+0x60], R236 ;  /* 0x000060ec01007387 */ /* 0x0001e40000100800 */
[----:B------:R-:W-:-:S05]  /*1480*/  FFMA.FTZ R206, R201, R21, R206 ;  /* 0x00000015c9ce7223 */ /* 0x000fca00000100ce */
[----:B------:R1:W-:Y:S01]  /*1490*/  STL [R1+0x100], R206 ;  /* 0x000100ce01007387 */ /* 0x0003e20000100800 */
[----:B0-----:R-:W-:Y:S01]  /*14a0*/  FMUL.FTZ R236, R184, R21 ;  /* 0x00000015b8ec7220 */ /* 0x001fe20000410000 */
[----:B------:R-:W-:Y:S02]  /*14b0*/  HADD2.F32 R21, -RZ, R176.H1_H1 ;  /* 0x300000b0ff157230 */ /* 0x000fe40000004100 */
[----:B-1----:R-:W-:-:S03]  /*14c0*/  FMUL.FTZ R206, R3, R20 ;  /* 0x0000001403ce7220 */ /* 0x002fc60000410000 */
[----:B------:R-:W-:Y:S01]  /*14d0*/  FADD.FTZ R248, R248, R21 ;  /* 0x00000015f8f87221 */ /* 0x000fe20000010000 */
[----:B------:R-:W-:Y:S02]  /*14e0*/  HADD2.F32 R20, -RZ, R40.H1_H1 ;  /* 0x30000028ff147230 */ /* 0x000fe40000004100 */
[-C--:B------:R-:W-:Y:S01]  /*14f0*/  FFMA.FTZ R200, R206, R21.reuse, R200 ;  /* 0x00000015cec87223 */ /* 0x080fe200000100c8 */
[----:B------:R-:W-:Y:S01]  /*1500*/  FADD.FTZ R176, -R205, R186 ;  /* 0x000000bacdb07221 */ /* 0x000fe20000010100 */
[----:B------:R0:W-:Y:S04]  /*1510*/  STL [R1+0x64], R248 ;  /* 0x000064f801007387 */ /* 0x0001e80000100800 */
[----:B------:R1:W-:Y:S01]  /*1520*/  STL [R1+0x104], R200 ;  /* 0x000104c801007387 */ /* 0x0003e20000100800 */
[----:B0-----:R-:W-:Y:S01]  /*1530*/  FMUL.FTZ R248, R20, R21 ;  /* 0x0000001514f87220 */ /* 0x001fe20000410000 */
[----:B------:R-:W-:-:S02]  /*1540*/  HADD2.F32 R21, -RZ, R177.H0_H0 ;  /* 0x200000b1ff157230 */ /* 0x000fc40000004100 */
[----:B-1----:R-:W-:Y:S01]  /*1550*/  FMUL.FTZ R200, R3, R176 ;  /* 0x000000b003c87220 */ /* 0x002fe20000410000 */
[----:B------:R-:W-:Y:S02]  /*1560*/  HADD2.F32 R176, -RZ, R41.H0_H0 ;  /* 0x20000029ffb07230 */ /* 0x000fe40000004100 */
[----:B------:R-:W-:Y:S01]  /*1570*/  FADD.FTZ R214, R214, R21 ;  /* 0x00000015d6d67221 */ /* 0x000fe20000010000 */
[----:B------:R-:W-:Y:S01]  /*1580*/  FFMA.FTZ R244, R200, R21, R244 ;  /* 0x00000015c8f47223 */ /* 0x000fe200000100f4 */
[----:B------:R-:W-:-:S04]  /*1590*/  FADD.FTZ R20, -R205, R187 ;  /* 0x000000bbcd147221 */ /* 0x000fc80000010100 */
[----:B------:R0:W-:Y:S04]  /*15a0*/  STL [R1+0x108], R244 ;  /* 0x000108f401007387 */ /* 0x0001e80000100800 */
[----:B------:R-:W-:Y:S04]  /*15b0*/  STL [R1+0x68], R214 ;  /* 0x000068d601007387 */ /* 0x000fe80000100800 */
[----:B------:R-:W2:Y:S01]  /*15c0*/  LDL.LU R187, [R1+0x5c] ;  /* 0x00005c0001bb7983 */ /* 0x000ea20000300800 */
[----:B0-----:R-:W-:Y:S01]  /*15d0*/  FMUL.FTZ R244, R176, R21 ;  /* 0x00000015b0f47220 */ /* 0x001fe20000410000 */
[----:B----4-:R-:W-:-:S02]  /*15e0*/  FADD.FTZ R176, -R205, R180 ;  /* 0x000000b4cdb07221 */ /* 0x010fc40000010100 */
[----:B------:R-:W3:Y:S01]  /*15f0*/  LDL.LU R180, [R1+0xfc] ;  /* 0x0000fc0001b47983 */ /* 0x000ee20000300800 */
[----:B------:R-:W-:Y:S02]  /*1600*/  HADD2.F32 R21, -RZ, R177.H1_H1 ;  /* 0x300000b1ff157230 */ /* 0x000fe40000004100 */
[C---:B------:R-:W-:Y:S01]  /*1610*/  FMUL.FTZ R186, R3.reuse, R20 ;  /* 0x0000001403ba7220 */ /* 0x040fe20000410000 */
[----:B------:R-:W-:Y:S02]  /*1620*/  HADD2.F32 R20, -RZ, R41.H1_H1 ;  /* 0x30000029ff147230 */ /* 0x000fe40000004100 */
[----:B------:R-:W-:Y:S01]  /*1630*/  FADD.FTZ R240, R240, R21 ;  /* 0x00000015f0f07221 */ /* 0x000fe20000010000 */
[-C--:B------:R-:W-:Y:S01]  /*1640*/  FFMA.FTZ R235, R186, R21.reuse, R235 ;  /* 0x00000015baeb7223 */ /* 0x080fe200000100eb */
[----:B------:R-:W-:Y:S01]  /*1650*/  FMUL.FTZ R185, R3, R176 ;  /* 0x000000b003b97220 */ /* 0x000fe20000410000 */
[----:B------:R-:W-:Y:S02]  /*1660*/  HADD2.F32 R176, -RZ, R42.H0_H0 ;  /* 0x2000002affb07230 */ /* 0x000fe40000004100 */
[----:B------:R0:W-:Y:S04]  /*1670*/  STL [R1+0x6c], R240 ;  /* 0x00006cf001007387 */ /* 0x0001e80000100800 */
[----:B------:R1:W-:Y:S01]  /*1680*/  STL [R1+0x10c], R235 ;  /* 0x00010ceb01007387 */ /* 0x0003e20000100800 */
[----:B0-----:R-:W-:Y:S01]  /*1690*/  FMUL.FTZ R240, R20, R21 ;  /* 0x0000001514f07220 */ /* 0x001fe20000410000 */
[----:B------:R-:W-:-:S02]  /*16a0*/  HADD2.F32 R21, -RZ, R178.H0_H0 ;  /* 0x200000b2ff157230 */ /* 0x000fc40000004100 */
[C---:B------:R-:W-:Y:S01]  /*16b0*/  FADD.FTZ R20, -R205.reuse, R181 ;  /* 0x000000b5cd147221 */ /* 0x040fe20000010100 */
[----:B------:R-:W-:Y:S02]  /*16c0*/  FADD.FTZ R177, -R205, R182 ;  /* 0x000000b6cdb17221 */ /* 0x000fe40000010100 */
[----:B------:R-:W-:Y:S01]  /*16d0*/  FADD.FTZ R224, R224, R21 ;  /* 0x00000015e0e07221 */ /* 0x000fe20000010000 */
[-C--:B------:R-:W-:Y:S01]  /*16e0*/  FFMA.FTZ R223, R185, R21.reuse, R223 ;  /* 0x00000015b9df7223 */ /* 0x080fe200000100df */
[----:B-1----:R-:W-:Y:S01]  /*16f0*/  FMUL.FTZ R235, R176, R21 ;  /* 0x00000015b0eb7220 */ /* 0x002fe20000410000 */
[----:B------:R-:W-:Y:S02]  /*1700*/  HADD2.F32 R21, -RZ, R178.H1_H1 ;  /* 0x300000b2ff157230 */ /* 0x000fe40000004100 */
[----:B------:R-:W-:Y:S01]  /*1710*/  FMUL.FTZ R20, R3, R20 ;  /* 0x0000001403147220 */ /* 0x000fe20000410000 */
[----:B------:R-:W-:Y:S01]  /*1720*/  HADD2.F32 R176, -RZ, R42.H1_H1 ;  /* 0x3000002affb07230 */ /* 0x000fe20000004100 */
[----:B------:R0:W-:Y:S01]  /*1730*/  STL [R1+0x50], R224 ;  /* 0x000050e001007387 */ /* 0x0001e20000100800 */
[----:B------:R-:W-:Y:S01]  /*1740*/  FADD.FTZ R191, R191, R21 ;  /* 0x00000015bfbf7221 */ /* 0x000fe20000010000 */
[-C--:B------:R-:W-:Y:S01]  /*1750*/  FFMA.FTZ R190, R20, R21.reuse, R190 ;  /* 0x0000001514be7223 */ /* 0x080fe200000100be */
[----:B------:R-:W-:Y:S01]  /*1760*/  FADD.FTZ R178, -R205, R183 ;  /* 0x000000b7cdb27221 */ /* 0x000fe20000010100 */
[----:B0-----:R-:W-:Y:S01]  /*1770*/  FMUL.FTZ R224, R176, R21 ;  /* 0x00000015b0e07220 */ /* 0x001fe20000410000 */
        /* <DEDUP_REMOVED lines=8> */
[----:B------:R-:W-:Y:S01]  /*1800*/  STL [R1+0x54], R191 ;  /* 0x000054bf01007387 */ /* 0x000fe20000100800 */
[----:B0-----:R-:W-:Y:S01]  /*1810*/  FMUL.FTZ R223, R177, R176 ;  /* 0x000000b0b1df7220 */ /* 0x001fe20000410000 */
[----:B------:R-:W-:Y:S01]  /*1820*/  FADD.FTZ R176, RZ, R236 ;  /* 0x000000ecffb07221 */ /* 0x000fe20000010000 */
[----:B------:R-:W-:Y:S01]  /*1830*/  FFMA.FTZ R177, R201, R236, RZ ;  /* 0x000000ecc9b17223 */ /* 0x000fe200000100ff */
[----:B------:R-:W-:Y:S02]  /*1840*/  STL [R1+0xf4], R190 ;  /* 0x0000f4be01007387 */ /* 0x000fe40000100800 */
[----:B------:R-:W-:Y:S01]  /*1850*/  FADD.FTZ R176, R176, R248 ;  /* 0x000000f8b0b07221 */ /* 0x000fe20000010000 */
[----:B------:R-:W-:Y:S01]  /*1860*/  FFMA.FTZ R177, R206, R248, R177 ;  /* 0x000000f8ceb17223 */ /* 0x000fe200000100b1 */
[----:B------:R-:W-:Y:S02]  /*1870*/  STL [R1+0x58], R189 ;  /* 0x000058bd01007387 */ /* 0x000fe40000100800 */
[----:B------:R-:W-:-:S02]  /*1880*/  FADD.FTZ R176, R176, R244 ;  /* 0x000000f4b0b07221 */ /* 0x000fc40000010000 */
[----:B------:R-:W-:Y:S01]  /*1890*/  STL [R1+0xf8], R188 ;  /* 0x0000f8bc01007387 */ /* 0x000fe20000100800 */
[----:B------:R-:W-:Y:S01]  /*18a0*/  FFMA.FTZ R177, R200, R244, R177 ;  /* 0x000000f4c8b17223 */ /* 0x000fe200000100b1 */
[----:B------:R-:W-:-:S03]  /*18b0*/  FADD.FTZ R176, R176, R240 ;  /* 0x000000f0b0b07221 */ /* 0x000fc60000010000 */
[----:B------:R-:W-:Y:S01]  /*18c0*/  FFMA.FTZ R177, R186, R240, R177 ;  /* 0x000000f0bab17223 */ /* 0x000fe200000100b1 */
[----:B------:R-:W-:-:S03]  /*18d0*/  FADD.FTZ R176, R176, R235 ;  /* 0x000000ebb0b07221 */ /* 0x000fc60000010000 */
[----:B------:R-:W-:Y:S01]  /*18e0*/  FFMA.FTZ R177, R185, R235, R177 ;  /* 0x000000ebb9b17223 */ /* 0x000fe200000100b1 */
[----:B------:R-:W-:Y:S02]  /*18f0*/  HADD2.F32 R178, -RZ, R43.H1_H1 ;  /* 0x3000002bffb27230 */ /* 0x000fe40000004100 */
[----:B------:R-:W-:Y:S01]  /*1900*/  FADD.FTZ R176, R176, R224 ;  /* 0x000000e0b0b07221 */ /* 0x000fe20000010000 */
[----:B------:R-:W-:-:S03]  /*1910*/  FFMA.FTZ R177, R20, R224, R177 ;  /* 0x000000e014b17223 */ /* 0x000fc600000100b1 */
[----:B------:R-:W-:Y:S01]  /*1920*/  FADD.FTZ R176, R176, R223 ;  /* 0x000000dfb0b07221 */ /* 0x000fe20000010000 */
[----:B------:R-:W-:Y:S01]  /*1930*/  FFMA.FTZ R177, R21, R223, R177 ;  /* 0x000000df15b17223 */ /* 0x000fe200000100b1 */
[----:B------:R-:W-:Y:S01]  /*1940*/  IADD3 R214, PT, PT, R0, 0x20, RZ ;  /* 0x0000002000d67810 */ /* 0x000fe20007ffe0ff */
[----:B--2---:R-:W-:Y:S01]  /*1950*/  FADD.FTZ R187, R187, R179 ;  /* 0x000000b3bbbb7221 */ /* 0x004fe20000010000 */
[----:B---3--:R-:W-:-:S04]  /*1960*/  FFMA.FTZ R180, R184, R179, R180 ;  /* 0x000000b3b8b47223 */ /* 0x008fc800000100b4 */
[----:B------:R0:W-:Y:S04]  /*1970*/  STL [R1+0x5c], R187 ;  /* 0x00005cbb01007387 */ /* 0x0001e80000100800 */
[----:B------:R1:W-:Y:S01]  /*1980*/  STL [R1+0xfc], R180 ;  /* 0x0000fcb401007387 */ /* 0x0003e20000100800 */
[----:B0-----:R-:W-:-:S04]  /*1990*/  FMUL.FTZ R187, R178, R179 ;  /* 0x000000b3b2bb7220 */ /* 0x001fc80000410000 */
[----:B------:R-:W-:Y:S01]  /*19a0*/  FADD.FTZ R216, R176, R187 ;  /* 0x000000bbb0d87221 */ /* 0x000fe20000010000 */
[----:B-1----:R-:W-:-:S07]  /*19b0*/  FFMA.FTZ R215, R184, R187, R177 ;  /* 0x000000bbb8d77223 */ /* 0x002fce00000100b1 */
.L_x_16087:
[----:B------:R-:W-:Y:S05]  /*19c0*/  BSYNC.RECONVERGENT B1 ;  /* 0x0000000000017941 */ /* 0x000fea0003800200 */
.L_x_16086:
        /* <DEDUP_REMOVED lines=11> */
[----:B------:R-:W3:Y:S01]  /*1a80*/  LDL.LU R239, [R1+0x4c] ;  /* 0x00004c0001ef7983 */ /* 0x000ee20000300800 */
[----:B------:R-:W-:-:S03]  /*1a90*/  ISETP.NE.U32.AND P3, PT, RZ, UR10, PT ;  /* 0x0000000aff007c0c */ /* 0x000fc6000bf65070 */
[----:B------:R-:W3:Y:S01]  /*1aa0*/  LDL.LU R19, [R1+0xec] ;  /* 0x0000ec0001137983 */ /* 0x000ee20000300800 */
[----:B----4-:R-:W-:-:S03]  /*1ab0*/  IMAD.WIDE.U32 R22, R214, 0x20, R22 ;  /* 0x00000020d6167825 */ /* 0x010fc600078e0016 */
[----:B------:R-:W4:Y:S04]  /*1ac0*/  LDG.E.128 R176, desc[UR6][R176.64] ;  /* 0x00000006b0b07981 */ /* 0x000f28000c1e1d00 */
[----:B------:R-:W2:Y:S04]  /*1ad0*/  LDG.E.128 R188, desc[UR6][R22.64] ;  /* 0x0000000616bc7981 */ /* 0x000ea8000c1e1d00 */
[----:B------:R1:W3:Y:S01]  /*1ae0*/  LDG.E.128 R180, desc[UR6][R22.64+0x10] ;  /* 0x0000100616b47981 */ /* 0x0002e2000c1e1d00 */
[----:B------:R-:W-:Y:S01]  /*1af0*/  ISETP.NE.AND.EX P3, PT, RZ, UR11, PT, P3 ;  /* 0x0000000bff007c0c */ /* 0x000fe2000bf65330 */
[----:B------:R-:W-:-:S02]  /*1b00*/  HADD2.F32 R16, -RZ, R48.H0_H0 ;  /* 0x20000030ff107230 */ /* 0x000fc40000004100 */
[----:B------:R-:W3:Y:S04]  /*1b10*/  LDL.LU R234, [R1+0xd0] ;  /* 0x0000d00001ea7983 */ /* 0x000ee80000300800 */
[----:B------:R-:W3:Y:S04]  /*1b20*/  LDL.LU R229, [R1+0xd4] ;  /* 0x0000d40001e57983 */ /* 0x000ee80000300800 */
[----:B------:R-:W3:Y:S02]  /*1b30*/  LDL.LU R222, [R1+0x38] ;  /* 0x0000380001de7983 */ /* 0x000ee40000300800 */
[----:B-1----:R-:W1:Y:S02]  /*1b40*/  @P3 LDC.64 R22, c[0x0][0x438] ;  /* 0x00010e00ff163b82 */ /* 0x002e640000000a00 */
[----:B------:R-:W3:Y:S01]  /*1b50*/  LDL.LU R212, [R1+0xd8] ;  /* 0x0000d80001d47983 */ /* 0x000ee20000300800 */
[----:B-1----:R-:W-:-:S05]  /*1b60*/  @P3 IMAD.WIDE.U32 R22, R214, 0x20, R22 ;  /* 0x00000020d6163825 */ /* 0x002fca00078e0016 */
[----:B------:R-:W5:Y:S04]  /*1b70*/  @P3 LDG.E.128 R144, desc[UR6][R22.64] ;  /* 0x0000000616903981 */ /* 0x000f68000c1e1d00 */
[----:B------:R1:W5:Y:S02]  /*1b80*/  @P3 LDG.E.128 R148, desc[UR6][R22.64+0x10] ;  /* 0x0000100616943981 */ /* 0x000364000c1e1d00 */
[----:B-1----:R-:W1:Y:S02]  /*1b90*/  LDC.64 R22, c[0x0][0x3b0] ;  /* 0x0000ec00ff167b82 */ /* 0x002e640000000a00 */
[----:B-1----:R-:W-:-:S06]  /*1ba0*/  IMAD.WIDE.U32 R22, R214, 0x8, R22 ;  /* 0x00000008d6167825 */ /* 0x002fcc00078e0016 */
[----:B------:R-:W5:Y:S01]  /*1bb0*/  LDG.E.64 R22, desc[UR6][R22.64] ;  /* 0x0000000616167981 */ /* 0x000f62000c1e1b00 */
[----:B----4-:R-:W-:Y:S02]  /*1bc0*/  HADD2.F32 R13, -RZ, R176.H0_H0 ;  /* 0x200000b0ff0d7230 */ /* 0x010fe40000004100 */
[----:B--2---:R-:W-:-:S03]  /*1bd0*/  FADD.FTZ R10, -R205, R188 ;  /* 0x000000bccd0a7221 */ /* 0x004fc60000010100 */
[----:B------:R-:W-:Y:S01]  /*1be0*/  FADD.FTZ R251, R251, R13 ;  /* 0x0000000dfbfb7221 */ /* 0x000fe20000010000 */
[----:B-----5:R-:W-:Y:S01]  /*1bf0*/  FMUL.FTZ R209, R3, R10 ;  /* 0x0000000a03d17220 */ /* 0x020fe20000410000 */
[----:B------:R-:W-:Y:S02]  /*1c00*/  FADD.FTZ R10, -R205, R189 ;  /* 0x000000bdcd0a7221 */ /* 0x000fe40000010100 */
[----:B------:R-:W2:Y:S01]  /*1c10*/  LDL.LU R189, [R1+0x34] ;  /* 0x0000340001bd7983 */ /* 0x000ea20000300800 */
[----:B---3--:R-:W-:-:S03]  /*1c20*/  FFMA.FTZ R204, R209, R13, R204 ;  /* 0x0000000dd1cc7223 */ /* 0x008fc600000100cc */
[----:B------:R1:W-:Y:S02]  /*1c30*/  STL [R1+0x40], R251 ;  /* 0x000040fb01007387 */ /* 0x0003e40000100800 */
[----:B-1----:R-:W-:Y:S01]  /*1c40*/  FMUL.FTZ R251, R16, R13 ;  /* 0x0000000d10fb7220 */ /* 0x002fe20000410000 */
[----:B------:R-:W-:Y:S02]  /*1c50*/  HADD2.F32 R13, -RZ, R176.H1_H1 ;  /* 0x300000b0ff0d7230 */ /* 0x000fe40000004100 */
[----:B------:R-:W3:Y:S04]  /*1c60*/  LDL.LU R176, [R1+0x30] ;  /* 0x0000300001b07983 */ /* 0x000ee80000300800 */
[----:B------:R1:W-:Y:S01]  /*1c70*/  STL [R1+0xe0], R204 ;  /* 0x0000e0cc01007387 */ /* 0x0003e20000100800 */
[----:B------:R-:W-:Y:S01]  /*1c80*/  FADD.FTZ R247, R247, R13 ;  /* 0x0000000df7f77221 */ /* 0x000fe20000010000 */
[----:B------:R-:W-:Y:S01]  /*1c90*/  FADD.FTZ R16, -R205, R190 ;  /* 0x000000becd107221 */ /* 0x000fe20000010100 */
[----:B-1----:R-:W-:Y:S01]  /*1ca0*/  FMUL.FTZ R204, R3, R10 ;  /* 0x0000000a03cc7220 */ /* 0x002fe20000410000 */
[----:B------:R-:W-:-:S02]  /*1cb0*/  HADD2.F32 R10, -RZ, R48.H1_H1 ;  /* 0x30000030ff0a7230 */ /* 0x000fc40000004100 */
[----:B------:R1:W-:Y:S01]  /*1cc0*/  STL [R1+0x44], R247 ;  /* 0x000044f701007387 */ /* 0x0003e20000100800 */
[----:B------:R-:W-:-:S05]  /*1cd0*/  FFMA.FTZ R199, R204, R13, R199 ;  /* 0x0000000dccc77223 */ /* 0x000fca00000100c7 */
[----:B------:R4:W-:Y:S01]  /*1ce0*/  STL [R1+0xe4], R199 ;  /* 0x0000e4c701007387 */ /* 0x0009e20000100800 */
[----:B-1----:R-:W-:Y:S01]  /*1cf0*/  FMUL.FTZ R247, R10, R13 ;  /* 0x0000000d0af77220 */ /* 0x002fe20000410000 */
[----:B------:R-:W-:Y:S02]  /*1d00*/  HADD2.F32 R13, -RZ, R177.H0_H0 ;  /* 0x200000b1ff0d7230 */ /* 0x000fe40000004100 */
[----:B----4-:R-:W-:-:S03]  /*1d10*/  FMUL.FTZ R199, R3, R16 ;  /* 0x0000001003c77220 */ /* 0x010fc60000410000 */
[----:B------:R-:W-:Y:S01]  /*1d20*/  FADD.FTZ R243, R243, R13 ;  /* 0x0000000df3f37221 */ /* 0x000fe20000010000 */
[----:B------:R-:W-:Y:S02]  /*1d30*/  HADD2.F32 R16, -RZ, R49.H0_H0 ;  /* 0x20000031ff107230 */ /* 0x000fe40000004100 */
[-C--:B------:R-:W-:Y:S02]  /*1d40*/  FFMA.FTZ R196, R199, R13.reuse, R196 ;  /* 0x0000000dc7c47223 */ /* 0x080fe400000100c4 */
[----:B------:R1:W-:Y:S04]  /*1d50*/  STL [R1+0x48], R243 ;  /* 0x000048f301007387 */ /* 0x0003e80000100800 */
[----:B------:R4:W-:Y:S04]  /*1d60*/  STL [R1+0xe8], R196 ;  /* 0x0000e8c401007387 */ /* 0x0009e80000100800 */
[----:B------:R-:W3:Y:S01]  /*1d70*/  LDL.LU R188, [R1+0x3c] ;  /* 0x00003c0001bc7983 */ /* 0x000ee20000300800 */
[----:B-1----:R-:W-:Y:S01]  /*1d80*/  FMUL.FTZ R243, R16, R13 ;  /* 0x0000000d10f37220 */ /* 0x002fe20000410000 */
[----:B------:R-:W-:-:S02]  /*1d90*/  FADD.FTZ R16, -R205, R180 ;  /* 0x000000b4cd107221 */ /* 0x000fc40000010100 */
[----:B------:R-:W3:Y:S01]  /*1da0*/  LDL.LU R180, [R1+0xdc] ;  /* 0x0000dc0001b47983 */ /* 0x000ee20000300800 */
[----:B------:R-:W-:Y:S02]  /*1db0*/  HADD2.F32 R13, -RZ, R177.H1_H1 ;  /* 0x300000b1ff0d7230 */ /* 0x000fe40000004100 */
[----:B------:R-:W-:-:S04]  /*1dc0*/  FADD.FTZ R10, -R205, R191 ;  /* 0x000000bfcd0a7221 */ /* 0x000fc80000010100 */
[----:B----4-:R-:W-:Y:S01]  /*1dd0*/  FMUL.FTZ R196, R3, R10 ;  /* 0x0000000a03c47220 */ /* 0x010fe20000410000 */
[----:B------:R-:W-:Y:S01]  /*1de0*/  FADD.FTZ R239, R239, R13 ;  /* 0x0000000defef7221 */ /* 0x000fe20000010000 */
[----:B------:R-:W-:Y:S02]  /*1df0*/  HADD2.F32 R10, -RZ, R49.H1_H1 ;  /* 0x30000031ff0a7230 */ /* 0x000fe40000004100 */
[-C--:B------:R-:W-:Y:S02]  /*1e00*/  FFMA.FTZ R19, R196, R13.reuse, R19 ;  /* 0x0000000dc4137223 */ /* 0x080fe40000010013 */
[----:B------:R1:W-:Y:S02]  /*1e10*/  STL [R1+0x4c], R239 ;  /* 0x00004cef01007387 */ /* 0x0003e40000100800 */
[----:B-1----:R-:W-:Y:S01]  /*1e20*/  FMUL.FTZ R239, R10, R13 ;  /* 0x0000000d0aef7220 */ /* 0x002fe20000410000 */
[----:B------:R-:W-:Y:S02]  /*1e30*/  HADD2.F32 R13, -RZ, R178.H0_H0 ;  /* 0x200000b2ff0d7230 */ /* 0x000fe40000004100 */
[----:B------:R-:W-:Y:S01]  /*1e40*/  FMUL.FTZ R10, R3, R16 ;  /* 0x00000010030a7220 */ /* 0x000fe20000410000 */
[----:B------:R-:W-:-:S03]  /*1e50*/  HADD2.F32 R16, -RZ, R50.H0_H0 ;  /* 0x20000032ff107230 */ /* 0x000fc60000004100 */
[-C--:B------:R-:W-:Y:S01]  /*1e60*/  FFMA.FTZ R234, R10, R13.reuse, R234 ;  /* 0x0000000d0aea7223 */ /* 0x080fe200000100ea */
[----:B------:R1:W-:Y:S04]  /*1e70*/  STL [R1+0xec], R19 ;  /* 0x0000ec1301007387 */ /* 0x0003e80000100800 */
[----:B------:R4:W-:Y:S01]  /*1e80*/  STL [R1+0xd0], R234 ;  /* 0x0000d0ea01007387 */ /* 0x0009e20000100800 */
[----:B-1----:R-:W-:Y:S01]  /*1e90*/  FADD.FTZ R19, -R205, R181 ;  /* 0x000000b5cd137221 */ /* 0x002fe20000010100 */
[----:B----4-:R-:W-:Y:S01]  /*1ea0*/  FMUL.FTZ R234, R16, R13 ;  /* 0x0000000d10ea7220 */ /* 0x010fe20000410000 */
[----:B------:R-:W-:Y:S02]  /*1eb0*/  HADD2.F32 R16, -RZ, R178.H1_H1 ;  /* 0x300000b2ff107230 */ /* 0x000fe40000004100 */
[----:B------:R-:W-:Y:S01]  /*1ec0*/  FADD.FTZ R177, R216, R251 ;  /* 0x000000fbd8b17221 */ /* 0x000fe20000010000 */
[----:B------:R-:W-:-:S04]  /*1ed0*/  FFMA.FTZ R178, R209, R251, R215 ;  /* 0x000000fbd1b27223 */ /* 0x000fc800000100d7 */
[----:B------:R-:W-:-:S04]  /*1ee0*/  FFMA.FTZ R178, R204, R247, R178 ;  /* 0x000000f7ccb27223 */ /* 0x000fc800000100b2 */
[----:B------:R-:W-:-:S04]  /*1ef0*/  FFMA.FTZ R178, R199, R243, R178 ;  /* 0x000000f3c7b27223 */ /* 0x000fc800000100b2 */
[----:B------:R-:W-:Y:S01]  /*1f00*/  FFMA.FTZ R178, R196, R239, R178 ;  /* 0x000000efc4b27223 */ /* 0x000fe200000100b2 */
[----:B------:R-:W-:Y:S01]  /*1f10*/  IADD3 R214, PT, PT, R214, 0x20, RZ ;  /* 0x00000020d6d67810 */ /* 0x000fe20007ffe0ff */
[----:B--2---:R-:W-:Y:S01]  /*1f20*/  FADD.FTZ R189, R189, R16 ;  /* 0x00000010bdbd7221 */ /* 0x004fe20000010000 */
[----:B---3--:R-:W-:Y:S01]  /*1f30*/  FADD.FTZ R176, R176, R13 ;  /* 0x0000000db0b07221 */ /* 0x008fe20000010000 */
[----:B------:R-:W-:Y:S01]  /*1f40*/  FMUL.FTZ R13, R3, R19 ;  /* 0x00000013030d7220 */ /* 0x000fe20000410000 */
[----:B------:R-:W-:-:S03]  /*1f50*/  HADD2.F32 R19, -RZ, R50.H1_H1 ;  /* 0x30000032ff137230 */ /* 0x000fc60000004100 */
[-C--:B------:R-:W-:Y:S01]  /*1f60*/  FFMA.FTZ R229, R13, R16.reuse, R229 ;  /* 0x000000100de57223 */ /* 0x080fe200000100e5 */
[----:B------:R-:W-:Y:S04]  /*1f70*/  STL [R1+0x30], R176 ;  /* 0x000030b001007387 */ /* 0x000fe80000100800 */
[----:B------:R1:W-:Y:S02]  /*1f80*/  STL [R1+0xd4], R229 ;  /* 0x0000d4e501007387 */ /* 0x0003e40000100800 */
[----:B-1----:R-:W-:Y:S01]  /*1f90*/  FMUL.FTZ R229, R19, R16 ;  /* 0x0000001013e57220 */ /* 0x002fe20000410000 */
[----:B------:R-:W-:Y:S02]  /*1fa0*/  HADD2.F32 R19, -RZ, R179.H0_H0 ;  /* 0x200000b3ff137230 */ /* 0x000fe40000004100 */
[----:B------:R-:W-:Y:S01]  /*1fb0*/  FADD.FTZ R16, -R205, R182 ;  /* 0x000000b6cd107221 */ /* 0x000fe20000010100 */
[----:B------:R-:W-:-:S02]  /*1fc0*/  HADD2.F32 R176, -RZ, R51.H0_H0 ;  /* 0x20000033ffb07230 */ /* 0x000fc40000004100 */
[----:B------:R-:W-:Y:S01]  /*1fd0*/  FADD.FTZ R222, R222, R19 ;  /* 0x00000013dede7221 */ /* 0x000fe20000010000 */
[----:B------:R-:W-:Y:S01]  /*1fe0*/  FMUL.FTZ R16, R3, R16 ;  /* 0x0000001003107220 */ /* 0x000fe20000410000 */
[----:B------:R-:W-:Y:S03]  /*1ff0*/  STL [R1+0x34], R189 ;  /* 0x000034bd01007387 */ /* 0x000fe60000100800 */
[-C--:B------:R-:W-:Y:S01]  /*2000*/  FFMA.FTZ R212, R16, R19.reuse, R212 ;  /* 0x0000001310d47223 */ /* 0x080fe200000100d4 */
[----:B------:R1:W-:Y:S01]  /*2010*/  STL [R1+0x38], R222 ;  /* 0x000038de01007387 */ /* 0x0003e20000100800 */
[----:B------:R-:W-:Y:S02]  /*2020*/  HADD2.F32 R179, -RZ, R179.H1_H1 ;  /* 0x300000b3ffb37230 */ /* 0x000fe40000004100 */
[----:B-1----:R-:W-:Y:S01]  /*2030*/  FMUL.FTZ R222, R176, R19 ;  /* 0x00000013b0de7220 */ /* 0x002fe20000410000 */
[----:B------:R-:W-:Y:S01]  /*2040*/  FADD.FTZ R19, R177, R247 ;  /* 0x000000f7b1137221 */ /* 0x000fe20000010000 */
[----:B------:R-:W-:-:S03]  /*2050*/  FADD.FTZ R176, -R205, R183 ;  /* 0x000000b7cdb07221 */ /* 0x000fc60000010100 */
[----:B------:R-:W-:-:S04]  /*2060*/  FADD.FTZ R19, R19, R243 ;  /* 0x000000f313137221 */ /* 0x000fc80000010000 */
[----:B------:R-:W-:Y:S01]  /*2070*/  FADD.FTZ R177, R19, R239 ;  /* 0x000000ef13b17221 */ /* 0x000fe20000010000 */
[----:B------:R-:W-:Y:S01]  /*2080*/  FMUL.FTZ R19, R3, R176 ;  /* 0x000000b003137220 */ /* 0x000fe20000410000 */
[----:B------:R-:W-:-:S03]  /*2090*/  FADD.FTZ R188, R188, R179 ;  /* 0x000000b3bcbc7221 */ /* 0x000fc60000010000 */
[----:B------:R-:W-:Y:S01]  /*20a0*/  FFMA.FTZ R180, R19, R179, R180 ;  /* 0x000000b313b47223 */ /* 0x000fe200000100b4 */
[----:B------:R1:W-:Y:S04]  /*20b0*/  STL [R1+0xd8], R212 ;  /* 0x0000d8d401007387 */ /* 0x0003e80000100800 */
[----:B------:R2:W-:Y:S04]  /*20c0*/  STL [R1+0x3c], R188 ;  /* 0x00003cbc01007387 */ /* 0x0005e80000100800 */
[----:B------:R2:W-:Y:S01]  /*20d0*/  STL [R1+0xdc], R180 ;  /* 0x0000dcb401007387 */ /* 0x0005e20000100800 */
[----:B------:R-:W-:Y:S01]  /*20e0*/  FADD.FTZ R176, R177, R234 ;  /* 0x000000eab1b07221 */ /* 0x000fe20000010000 */
[----:B------:R-:W-:Y:S01]  /*20f0*/  FFMA.FTZ R177, R10, R234, R178 ;  /* 0x000000ea0ab17223 */ /* 0x000fe200000100b2 */
[----:B------:R-:W-:-:S02]  /*2100*/  HADD2.F32 R178, -RZ, R51.H1_H1 ;  /* 0x30000033ffb27230 */ /* 0x000fc40000004100 */
[----:B------:R-:W-:Y:S01]  /*2110*/  FADD.FTZ R176, R176, R229 ;  /* 0x000000e5b0b07221 */ /* 0x000fe20000010000 */
[----:B------:R-:W-:Y:S02]  /*2120*/  FFMA.FTZ R177, R13, R229, R177 ;  /* 0x000000e50db17223 */ /* 0x000fe400000100b1 */
[----:B-1----:R-:W-:Y:S01]  /*2130*/  FMUL.FTZ R212, R178, R179 ;  /* 0x000000b3b2d47220 */ /* 0x002fe20000410000 */
[----:B------:R-:W-:Y:S01]  /*2140*/  FADD.FTZ R176, R176, R222 ;  /* 0x000000deb0b07221 */ /* 0x000fe20000010000 */
[----:B------:R-:W-:-:S03]  /*2150*/  FFMA.FTZ R177, R16, R222, R177 ;  /* 0x000000de10b17223 */ /* 0x000fc600000100b1 */
[----:B------:R-:W-:Y:S01]  /*2160*/  FADD.FTZ R216, R176, R212 ;  /* 0x000000d4b0d87221 */ /* 0x000fe20000010000 */
[----:B--2---:R-:W-:-:S07]  /*2170*/  FFMA.FTZ R215, R19, R212, R177 ;  /* 0x000000d413d77223 */ /* 0x004fce00000100b1 */
.L_x_16089:
[----:B------:R-:W-:Y:S05]  /*2180*/  BSYNC.RECONVERGENT B1 ;  /* 0x0000000000017941 */ /* 0x000fea0003800200 */
.L_x_16088:
        /* <DEDUP_REMOVED lines=123> */
.L_x_16091:
[----:B------:R-:W-:Y:S05]  /*2940*/  BSYNC.RECONVERGENT B1 ;  /* 0x0000000000017941 */ /* 0x000fea0003800200 */
.L_x_16090:
[----:B------:R-:W-:Y:S04]  /*2950*/  BSSY.RECONVERGENT B1, `(.L_x_16092) ;  /* 0x000006b000017945 */ /* 0x000fe80003800200 */
[----:B------:R-:W-:Y:S05]  /*2960*/  @!P2 BRA `(.L_x_16093) ;  /* 0x0000000400a4a947 */ /* 0x000fea0003800000 */
[----:B------:R-:W1:Y:S01]  /*2970*/  LDC.64 R28, c[0x0][0x3a8] ;  /* 0x0000ea00ff1c7b82 */ /* 0x000e620000000a00 */
[----:B------:R-:W2:Y:S04]  /*2980*/  LDL.LU R232, [R1+0xa0] ;  /* 0x0000a00001e87983 */ /* 0x000ea80000300800 */
[----:B------:R-:W3:Y:S03]  /*2990*/  LDL.LU R197, [R1+0xa4] ;  /* 0x0000a40001c57983 */ /* 0x000ee60000300800 */
[----:B------:R-:W4:Y:S01]  /*29a0*/  LDC.64 R176, c[0x0][0x428] ;  /* 0x00010a00ffb07b82 */ /* 0x000f220000000a00 */
[----:B------:R-:W3:Y:S01]  /*29b0*/  LDL.LU R194, [R1+0xa8] ;  /* 0x0000a80001c27983 */ /* 0x000ee20000300800 */
[----:B------:R-:W-:-:S03]  /*29c0*/  ISETP.NE.U32.AND P3, PT, RZ, UR10, PT ;  /* 0x0000000aff007c0c */ /* 0x000fc6000bf65070 */
[----:B------:R-:W3:Y:S01]  /*29d0*/  LDL.LU R17, [R1+0xac] ;  /* 0x0000ac0001117983 */ /* 0x000ee20000300800 */
[----:B-1----:R-:W-:-:S04]  /*29e0*/  IMAD.WIDE.U32 R28, R214, 0x20, R28 ;  /* 0x00000020d61c7825 */ /* 0x002fc800078e001c */
[----:B----4-:R-:W-:Y:S01]  /*29f0*/  IMAD.WIDE.U32 R176, R214, 0x10, R176 ;  /* 0x00000010d6b07825 */ /* 0x010fe200078e00b0 */
[----:B------:R-:W4:Y:S04]  /*2a00*/  LDG.E.128 R188, desc[UR6][R28.64] ;  /* 0x000000061cbc7981 */ /* 0x000f28000c1e1d00 */
[----:B------:R1:W3:Y:S04]  /*2a10*/  LDG.E.128 R180, desc[UR6][R28.64+0x10] ;  /* 0x000010061cb47981 */ /* 0x0002e8000c1e1d00 */
[----:B------:R-:W2:Y:S01]  /*2a20*/  LDG.E.128 R176, desc[UR6][R176.64] ;  /* 0x00000006b0b07981 */ /* 0x000ea2000c1e1d00 */
[----:B------:R-:W-:-:S03]  /*2a30*/  ISETP.NE.AND.EX P3, PT, RZ, UR11, PT, P3 ;  /* 0x0000000bff007c0c */ /* 0x000fc6000bf65330 */
[----:B------:R-:W3:Y:S01]  /*2a40*/  LDL.LU R227, [R1+0x90] ;  /* 0x0000900001e37983 */ /* 0x000ee20000300800 */
[----:B------:R-:W-:-:S03]  /*2a50*/  HADD2.F32 R14, -RZ, R64.H0_H0 ;  /* 0x20000040ff0e7230 */ /* 0x000fc60000004100 */
[----:B------:R-:W3:Y:S04]  /*2a60*/  LDL.LU R220, [R1+0x94] ;  /* 0x0000940001dc7983 */ /* 0x000ee80000300800 */
[----:B------:R-:W3:Y:S02]  /*2a70*/  LDL.LU R210, [R1+0x98] ;  /* 0x0000980001d27983 */ /* 0x000ee40000300800 */
[----:B-1----:R-:W1:Y:S02]  /*2a80*/  @P3 LDC.64 R28, c[0x0][0x438] ;  /* 0x00010e00ff1c3b82 */ /* 0x002e640000000a00 */
[----:B-1----:R-:W-:-:S05]  /*2a90*/  @P3 IMAD.WIDE.U32 R28, R214, 0x20, R28 ;  /* 0x00000020d61c3825 */ /* 0x002fca00078e001c */
[----:B------:R-:W5:Y:S04]  /*2aa0*/  @P3 LDG.E.128 R160, desc[UR6][R28.64] ;  /* 0x000000061ca03981 */ /* 0x000f68000c1e1d00 */
[----:B------:R1:W5:Y:S02]  /*2ab0*/  @P3 LDG.E.128 R164, desc[UR6][R28.64+0x10] ;  /* 0x000010061ca43981 */ /* 0x000364000c1e1d00 */
[----:B-1----:R-:W1:Y:S02]  /*2ac0*/  LDC.64 R28, c[0x0][0x3b0] ;  /* 0x0000ec00ff1c7b82 */ /* 0x002e640000000a00 */
[----:B-1----:R-:W-:-:S06]  /*2ad0*/  IMAD.WIDE.U32 R28, R214, 0x8, R28 ;  /* 0x00000008d61c7825 */ /* 0x002fcc00078e001c */
[----:B------:R-:W5:Y:S01]  /*2ae0*/  LDG.E.64 R28, desc[UR6][R28.64] ;  /* 0x000000061c1c7981 */ /* 0x000f62000c1e1b00 */
        /* <DEDUP_REMOVED lines=9> */
[----:B------:R-:W-:Y:S02]  /*2b80*/  HADD2.F32 R8, -RZ, R64.H1_H1 ;  /* 0x30000040ff087230 */ /* 0x000fe40000004100 */
[----:B------:R-:W-:Y:S01]  /*2b90*/  FADD.FTZ R14, -R205, R190 ;  /* 0x000000becd0e7221 */ /* 0x000fe20000010100 */
[-C--:B---3--:R-:W-:Y:S01]  /*2ba0*/  FFMA.FTZ R197, R202, R11.reuse, R197 ;  /* 0x0000000bcac57223 */ /* 0x088fe200000100c5 */
[----:B------:R-:W-:Y:S01]  /*2bb0*/  STL [R1+0xa0], R232 ;  /* 0x0000a0e801007387 */ /* 0x000fe20000100800 */
[----:B------:R-:W-:Y:S01]  /*2bc0*/  FADD.FTZ R85, R85, R11 ;  /* 0x0000000b55557221 */ /* 0x000fe20000010000 */
[----:B------:R-:W-:Y:S01]  /*2bd0*/  FMUL.FTZ R245, R8, R11 ;  /* 0x0000000b08f57220 */ /* 0x000fe20000410000 */
[----:B------:R-:W-:Y:S01]  /*2be0*/  HADD2.F32 R11, -RZ, R177.H0_H0 ;  /* 0x200000b1ff0b7230 */ /* 0x000fe20000004100 */
[----:B------:R1:W-:Y:S02]  /*2bf0*/  STL [R1+0xa4], R197 ;  /* 0x0000a4c501007387 */ /* 0x0003e40000100800 */
[----:B-1----:R-:W-:Y:S01]  /*2c00*/  FMUL.FTZ R197, R3, R14 ;  /* 0x0000000e03c57220 */ /* 0x002fe20000410000 */
[----:B------:R-:W-:-:S03]  /*2c10*/  HADD2.F32 R14, -RZ, R65.H0_H0 ;  /* 0x20000041ff0e7230 */ /* 0x000fc60000004100 */
[-C--:B------:R-:W-:Y:S02]  /*2c20*/  FFMA.FTZ R194, R197, R11.reuse, R194 ;  /* 0x0000000bc5c27223 */ /* 0x080fe400000100c2 */
[----:B------:R-:W-:Y:S01]  /*2c30*/  FMUL.FTZ R241, R14, R11 ;  /* 0x0000000b0ef17220 */ /* 0x000fe20000410000 */
[C---:B------:R-:W-:Y:S02]  /*2c40*/  FADD.FTZ R14, -R205.reuse, R180 ;  /* 0x000000b4cd0e7221 */ /* 0x040fe40000010100 */
[----:B------:R1:W-:Y:S04]  /*2c50*/  STL [R1+0xa8], R194 ;  /* 0x0000a8c201007387 */ /* 0x0003e80000100800 */
[----:B------:R-:W2:Y:S01]  /*2c60*/  LDL.LU R180, [R1+0x9c] ;  /* 0x00009c0001b47983 */ /* 0x000ea20000300800 */
[----:B------:R-:W-:Y:S01]  /*2c70*/  FADD.FTZ R8, -R205, R191 ;  /* 0x000000bfcd087221 */ /* 0x000fe20000010100 */
[----:B------:R-:W-:Y:S01]  /*2c80*/  FADD.FTZ R86, R86, R11 ;  /* 0x0000000b56567221 */ /* 0x000fe20000010000 */
[----:B------:R-:W-:-:S02]  /*2c90*/  HADD2.F32 R11, -RZ, R177.H1_H1 ;  /* 0x300000b1ff0b7230 */ /* 0x000fc40000004100 */
[----:B-1----:R-:W-:Y:S01]  /*2ca0*/  FMUL.FTZ R194, R3, R8 ;  /* 0x0000000803c27220 */ /* 0x002fe20000410000 */
[----:B------:R-:W-:-:S03]  /*2cb0*/  HADD2.F32 R8, -RZ, R65.H1_H1 ;  /* 0x30000041ff087230 */ /* 0x000fc60000004100 */
[-C--:B------:R-:W-:Y:S01]  /*2cc0*/  FFMA.FTZ R17, R194, R11.reuse, R17 ;  /* 0x0000000bc2117223 */ /* 0x080fe20000010011 */
[----:B------:R-:W-:Y:S01]  /*2cd0*/  FADD.FTZ R87, R87, R11 ;  /* 0x0000000b57577221 */ /* 0x000fe20000010000 */
[----:B------:R-:W-:Y:S01]  /*2ce0*/  FMUL.FTZ R237, R8, R11 ;  /* 0x0000000b08ed7220 */ /* 0x000fe20000410000 */
[----:B------:R-:W-:Y:S01]  /*2cf0*/  FMUL.FTZ R8, R3, R14 ;  /* 0x0000000e03087220 */ /* 0x000fe20000410000 */
[----:B------:R-:W-:Y:S01]  /*2d00*/  HADD2.F32 R11, -RZ, R178.H0_H0 ;  /* 0x200000b2ff0b7230 */ /* 0x000fe20000004100 */
[----:B------:R1:W-:Y:S01]  /*2d10*/  STL [R1+0xac], R17 ;  /* 0x0000ac1101007387 */ /* 0x0003e20000100800 */
[----:B------:R-:W-:-:S03]  /*2d20*/  HADD2.F32 R14, -RZ, R66.H0_H0 ;  /* 0x20000042ff0e7230 */ /* 0x000fc60000004100 */
[----:B------:R-:W-:Y:S01]  /*2d30*/  FADD.FTZ R88, R88, R11 ;  /* 0x0000000b58587221 */ /* 0x000fe20000010000 */
[-C--:B------:R-:W-:Y:S01]  /*2d40*/  FFMA.FTZ R227, R8, R11.reuse, R227 ;  /* 0x0000000b08e37223 */ /* 0x080fe200000100e3 */
[----:B------:R-:W-:Y:S01]  /*2d50*/  FMUL.FTZ R232, R14, R11 ;  /* 0x0000000b0ee87220 */ /* 0x000fe20000410000 */
[----:B-1----:R-:W-:Y:S01]  /*2d60*/  FADD.FTZ R17, -R205, R181 ;  /* 0x000000b5cd117221 */ /* 0x002fe20000010100 */
[----:B------:R-:W-:-:S03]  /*2d70*/  HADD2.F32 R14, -RZ, R178.H1_H1 ;  /* 0x300000b2ff0e7230 */ /* 0x000fc60000004100 */
[----:B------:R-:W-:Y:S01]  /*2d80*/  FMUL.FTZ R11, R3, R17 ;  /* 0x00000011030b7220 */ /* 0x000fe20000410000 */
[----:B------:R-:W-:Y:S01]  /*2d90*/  HADD2.F32 R17, -RZ, R66.H1_H1 ;  /* 0x30000042ff117230 */ /* 0x000fe20000004100 */
[----:B------:R1:W-:Y:S01]  /*2da0*/  STL [R1+0x90], R227 ;  /* 0x000090e301007387 */ /* 0x0003e20000100800 */
[----:B------:R-:W-:Y:S01]  /*2db0*/  FADD.FTZ R89, R89, R14 ;  /* 0x0000000e59597221 */ /* 0x000fe20000010000 */
[-C--:B------:R-:W-:Y:S01]  /*2dc0*/  FFMA.FTZ R220, R11, R14.reuse, R220 ;  /* 0x0000000e0bdc7223 */ /* 0x080fe200000100dc */
[----:B------:R-:W-:Y:S02]  /*2dd0*/  HADD2.F32 R176, -RZ, R67.H0_H0 ;  /* 0x20000043ffb07230 */ /* 0x000fe40000004100 */
[----:B------:R-:W-:Y:S01]  /*2de0*/  FADD.FTZ R177, R216, R249 ;  /* 0x000000f9d8b17221 */ /* 0x000fe20000010000 */
[----:B-1----:R-:W-:Y:S01]  /*2df0*/  FMUL.FTZ R227, R17, R14 ;  /* 0x0000000e11e37220 */ /* 0x002fe20000410000 */
[----:B------:R-:W-:Y:S01]  /*2e00*/  FADD.FTZ R14, -R205, R182 ;  /* 0x000000b6cd0e7221 */ /* 0x000fe20000010100 */
[----:B------:R-:W-:-:S03]  /*2e10*/  HADD2.F32 R17, -RZ, R179.H0_H0 ;  /* 0x200000b3ff117230 */ /* 0x000fc60000004100 */
[----:B------:R-:W-:Y:S01]  /*2e20*/  FMUL.FTZ R14, R3, R14 ;  /* 0x0000000e030e7220 */ /* 0x000fe20000410000 */
[----:B------:R1:W-:Y:S01]  /*2e30*/  STL [R1+0x94], R220 ;  /* 0x000094dc01007387 */ /* 0x0003e20000100800 */
[----:B------:R-:W-:Y:S02]  /*2e40*/  FADD.FTZ R90, R90, R17 ;  /* 0x000000115a5a7221 */ /* 0x000fe40000010000 */
        /* <DEDUP_REMOVED lines=8> */
[----:B------:R-:W-:Y:S02]  /*2ed0*/  FMUL.FTZ R17, R3, R176 ;  /* 0x000000b003117220 */ /* 0x000fe40000410000 */
[----:B------:R-:W-:Y:S01]  /*2ee0*/  FFMA.FTZ R178, R202, R245, R178 ;  /* 0x000000f5cab27223 */ /* 0x000fe200000100b2 */
[----:B------:R1:W-:Y:S03]  /*2ef0*/  STL [R1+0x98], R210 ;  /* 0x000098d201007387 */ /* 0x0003e60000100800 */
[----:B------:R-:W-:Y:S01]  /*2f00*/  FFMA.FTZ R178, R197, R241, R178 ;  /* 0x000000f1c5b27223 */ /* 0x000fe200000100b2 */
[----:B------:R-:W-:-:S03]  /*2f10*/  FADD.FTZ R176, R177, R232 ;  /* 0x000000e8b1b07221 */ /* 0x000fc60000010000 */
[----:B------:R-:W-:-:S04]  /*2f20*/  FFMA.FTZ R178, R194, R237, R178 ;  /* 0x000000edc2b27223 */ /* 0x000fc800000100b2 */
[----:B------:R-:W-:Y:S01]  /*2f30*/  FFMA.FTZ R177, R8, R232, R178 ;  /* 0x000000e808b17223 */ /* 0x000fe200000100b2 */
[----:B------:R-:W-:Y:S02]  /*2f40*/  HADD2.F32 R178, -RZ, R67.H1_H1 ;  /* 0x30000043ffb27230 */ /* 0x000fe40000004100 */
[----:B------:R-:W-:Y:S01]  /*2f50*/  FADD.FTZ R176, R176, R227 ;  /* 0x000000e3b0b07221 */ /* 0x000fe20000010000 */
[----:B------:R-:W-:Y:S02]  /*2f60*/  FFMA.FTZ R177, R11, R227, R177 ;  /* 0x000000e30bb17223 */ /* 0x000fe400000100b1 */
[-C--:B-1----:R-:W-:Y:S01]  /*2f70*/  FMUL.FTZ R210, R178, R179.reuse ;  /* 0x000000b3b2d27220 */ /* 0x082fe20000410000 */
        /* <DEDUP_REMOVED lines=8> */
.L_x_16093:
[----:B------:R-:W-:Y:S05]  /*3000*/  BSYNC.RECONVERGENT B1 ;  /* 0x0000000000017941 */ /* 0x000fea0003800200 */
.L_x_16092:
[----:B------:R-:W2:Y:S01]  /*3010*/  LDL R176, [R1+0x8] ;  /* 0x0000080001b07983 */ /* 0x000ea20000100800 */
[----:B------:R-:W-:Y:S01]  /*3020*/  BSSY.RECONVERGENT B1, `(.L_x_16094) ;  /* 0x000006c000017945 */ /* 0x000fe20003800200 */
[----:B--2---:R-:W-:-:S13]  /*3030*/  ISETP.GE.U32.AND P3, PT, R176, 0xa0, PT ;  /* 0x000000a0b000780c */ /* 0x004fda0003f66070 */
[----:B------:R-:W-:Y:S05]  /*3040*/  @!P3 BRA `(.L_x_16095) ;  /* 0x0000000400a4b947 */ /* 0x000fea0003800000 */
[----:B------:R-:W-:Y:S01]  /*3050*/  ISETP.NE.U32.AND P5, PT, RZ, UR10, PT ;  /* 0x0000000aff007c0c */ /* 0x000fe2000bfa5070 */
[----:B------:R-:W2:Y:S01]  /*3060*/  LDC.64 R30, c[0x0][0x428] ;  /* 0x00010a00ff1e7b82 */ /* 0x000ea20000000a00 */
[----:B------:R-:W3:Y:S02]  /*3070*/  LDL.LU R226, [R1+0x80] ;  /* 0x0000800001e27983 */ /* 0x000ee40000300800 */
[----:B------:R-:W-:Y:S02]  /*3080*/  ISETP.NE.AND.EX P5, PT, RZ, UR11, PT, P5 ;  /* 0x0000000bff007c0c */ /* 0x000fe4000bfa5350 */
[----:B------:R-:W4:Y:S04]  /*3090*/  LDL.LU R225, [R1+0x84] ;  /* 0x0000840001e17983 */ /* 0x000f280000300800 */
[----:B------:R-:W4:Y:S04]  /*30a0*/  LDL.LU R219, [R1+0x88] ;  /* 0x0000880001db7983 */ /* 0x000f280000300800 */
[----:B------:R-:W4:Y:S03]  /*30b0*/  LDL.LU R218, [R1+0x8c] ;  /* 0x00008c0001da7983 */ /* 0x000f260000300800 */
[----:B------:R-:W0:Y:S01]  /*30c0*/  @P5 LDC.64 R6, c[0x0][0x438] ;  /* 0x00010e00ff065b82 */ /* 0x000e220000000a00 */
[----:B------:R-:W4:Y:S04]  /*30d0*/  LDL.LU R217, [R1+0x70] ;  /* 0x0000700001d97983 */ /* 0x000f280000300800 */
[----:B------:R-:W4:Y:S01]  /*30e0*/  LDL.LU R213, [R1+0x74] ;  /* 0x0000740001d57983 */ /* 0x000f220000300800 */
[----:B--2---:R-:W-:-:S03]  /*30f0*/  IMAD.WIDE.U32 R30, R214, 0x10, R30 ;  /* 0x00000010d61e7825 */ /* 0x004fc600078e001e */
[----:B------:R-:W2:Y:S04]  /*3100*/  LDL.LU R252, [R1+0x78] ;  /* 0x0000780001fc7983 */ /* 0x000ea80000300800 */
[----:B------:R-:W3:Y:S01]  /*3110*/  LDG.E.128 R176, desc[UR6][R30.64] ;  /* 0x000000061eb07981 */ /* 0x000ee2000c1e1d00 */
[----:B0-----:R-:W-:-:S05]  /*3120*/  @P5 IMAD.WIDE.U32 R6, R214, 0x20, R6 ;  /* 0x00000020d6065825 */ /* 0x001fca00078e0006 */
[----:B------:R-:W5:Y:S04]  /*3130*/  @P5 LDG.E.128 R168, desc[UR6][R6.64] ;  /* 0x0000000606a85981 */ /* 0x000f68000c1e1d00 */
[----:B------:R0:W5:Y:S02]  /*3140*/  @P5 LDG.E.128 R172, desc[UR6][R6.64+0x10] ;  /* 0x0000100606ac5981 */ /* 0x000164000c1e1d00 */
[----:B0-----:R-:W0:Y:S02]  /*3150*/  LDC.64 R6, c[0x0][0x3a8] ;  /* 0x0000ea00ff067b82 */ /* 0x001e240000000a00 */
[----:B0-----:R-:W-:-:S05]  /*3160*/  IMAD.WIDE.U32 R6, R214, 0x20, R6 ;  /* 0x00000020d6067825 */ /* 0x001fca00078e0006 */
[----:B-1----:R-:W4:Y:S04]  /*3170*/  LDG.E.128 R180, desc[UR6][R6.64] ;  /* 0x0000000606b47981 */ /* 0x002f28000c1e1d00 */
[----:B------:R0:W2:Y:S02]  /*3180*/  LDG.E.128 R188, desc[UR6][R6.64+0x10] ;  /* 0x0000100606bc7981 */ /* 0x0000a4000c1e1d00 */
[----:B0-----:R-:W0:Y:S01]  /*3190*/  LDC.64 R6, c[0x0][0x3b0] ;  /* 0x0000ec00ff067b82 */ /* 0x001e220000000a00 */
[C---:B----4-:R-:W-:Y:S01]  /*31a0*/  FADD.FTZ R192, -R205.reuse, R180 ;  /* 0x000000b4cdc07221 */ /* 0x050fe20000010100 */
[C---:B------:R-:W-:Y:S01]  /*31b0*/  FADD.FTZ R2, -R205.reuse, R183 ;  /* 0x000000b7cd027221 */ /* 0x040fe20000010100 */
[--C-:B---3--:R-:W-:Y:S02]  /*31c0*/  HADD2.F32 R183, -RZ, R176.reuse.H0_H0 ;  /* 0x200000b0ffb77230 */ /* 0x108fe40000004100 */
[----:B------:R-:W-:Y:S01]  /*31d0*/  FADD.FTZ R181, -R205, R181 ;  /* 0x000000b5cdb57221 */ /* 0x000fe20000010100 */
[----:B-----5:R-:W-:Y:S01]  /*31e0*/  FMUL.FTZ R231, R3, R192 ;  /* 0x000000c003e77220 */ /* 0x020fe20000410000 */
[----:B------:R-:W-:-:S02]  /*31f0*/  HADD2.F32 R176, -RZ, R176.H1_H1 ;  /* 0x300000b0ffb07230 */ /* 0x000fc40000004100 */
[----:B------:R-:W-:Y:S01]  /*3200*/  FMUL.FTZ R193, R3, R181 ;  /* 0x000000b503c17220 */ /* 0x000fe20000410000 */
[----:B------:R-:W-:Y:S01]  /*3210*/  FFMA.FTZ R226, R231, R183, R226 ;  /* 0x000000b7e7e27223 */ /* 0x000fe200000100e2 */
[----:B------:R-:W-:Y:S02]  /*3220*/  HADD2.F32 R181, -RZ, R72.H1_H1 ;  /* 0x30000048ffb57230 */ /* 0x000fe40000004100 */
[----:B------:R-:W-:Y:S01]  /*3230*/  FADD.FTZ R182, -R205, R182 ;  /* 0x000000b6cdb67221 */ /* 0x000fe20000010100 */
[----:B------:R-:W-:Y:S01]  /*3240*/  FADD.FTZ R93, R93, R176 ;  /* 0x000000b05d5d7221 */ /* 0x000fe20000010000 */
[----:B------:R-:W-:Y:S01]  /*3250*/  FFMA.FTZ R225, R193, R176, R225 ;  /* 0x000000b0c1e17223 */ /* 0x000fe200000100e1 */
[----:B------:R1:W-:Y:S01]  /*3260*/  STL [R1+0x80], R226 ;  /* 0x000080e201007387 */ /* 0x0003e20000100800 */
[----:B------:R-:W-:Y:S01]  /*3270*/  FMUL.FTZ R192, R3, R182 ;  /* 0x000000b603c07220 */ /* 0x000fe20000410000 */
[----:B-1----:R-:W-:Y:S01]  /*3280*/  FMUL.FTZ R226, R181, R176 ;  /* 0x000000b0b5e27220 */ /* 0x002fe20000410000 */
[----:B------:R-:W-:Y:S01]  /*3290*/  HADD2.F32 R176, -RZ, R177.H0_H0 ;  /* 0x200000b1ffb07230 */ /* 0x000fe20000004100 */
[----:B------:R1:W-:Y:S04]  /*32a0*/  STL [R1+0x84], R225 ;  /* 0x000084e101007387 */ /* 0x0003e80000100800 */
[----:B------:R-:W-:-:S05]  /*32b0*/  FFMA.FTZ R219, R192, R176, R219 ;  /* 0x000000b0c0db7223 */ /* 0x000fca00000100db */
[----:B------:R3:W-:Y:S04]  /*32c0*/  STL [R1+0x88], R219 ;  /* 0x000088db01007387 */ /* 0x0007e80000100800 */
[----:B------:R-:W4:Y:S01]  /*32d0*/  LDL.LU R182, [R1+0x7c] ;  /* 0x00007c0001b67983 */ /* 0x000f220000300800 */
[----:B------:R-:W-:Y:S02]  /*32e0*/  HADD2.F32 R181, -RZ, R73.H0_H0 ;  /* 0x20000049ffb57230 */ /* 0x000fe40000004100 */
[----:B------:R-:W-:Y:S01]  /*32f0*/  FADD.FTZ R94, R94, R176 ;  /* 0x000000b05e5e7221 */ /* 0x000fe20000010000 */
[----:B------:R-:W-:Y:S02]  /*3300*/  HADD2.F32 R177, -RZ, R177.H1_H1 ;  /* 0x300000b1ffb17230 */ /* 0x000fe40000004100 */
[----:B------:R-:W-:Y:S01]  /*3310*/  FMUL.FTZ R2, R3, R2 ;  /* 0x0000000203027220 */ /* 0x000fe20000410000 */
[----:B-1----:R-:W-:Y:S01]  /*3320*/  FMUL.FTZ R225, R181, R176 ;  /* 0x000000b0b5e17220 */ /* 0x002fe20000410000 */
[----:B------:R-:W-:-:S02]  /*3330*/  HADD2.F32 R176, -RZ, R73.H1_H1 ;  /* 0x30000049ffb07230 */ /* 0x000fc40000004100 */
[----:B--2---:R-:W-:Y:S01]  /*3340*/  FADD.FTZ R4, -R205, R188 ;  /* 0x000000bccd047221 */ /* 0x004fe20000010100 */
[----:B0-----:R-:W-:-:S04]  /*3350*/  IMAD.WIDE.U32 R6, R214, 0x8, R6 ;  /* 0x00000008d6067825 */ /* 0x001fc800078e0006 */
[----:B------:R-:W-:Y:S01]  /*3360*/  FADD.FTZ R95, R95, R177 ;  /* 0x000000b15f5f7221 */ /* 0x000fe20000010000 */
[-C--:B------:R-:W-:Y:S01]  /*3370*/  FFMA.FTZ R218, R2, R177.reuse, R218 ;  /* 0x000000b102da7223 */ /* 0x080fe200000100da */
[----:B---3--:R-:W-:Y:S01]  /*3380*/  FMUL.FTZ R219, R176, R177 ;  /* 0x000000b1b0db7220 */ /* 0x008fe20000410000 */
[----:B------:R-:W-:Y:S02]  /*3390*/  HADD2.F32 R176, -RZ, R178.H0_H0 ;  /* 0x200000b2ffb07230 */ /* 0x000fe40000004100 */
[----:B------:R-:W-:Y:S01]  /*33a0*/  FMUL.FTZ R4, R3, R4 ;  /* 0x0000000403047220 */ /* 0x000fe20000410000 */
[----:B------:R-:W-:Y:S01]  /*33b0*/  HADD2.F32 R177, -RZ, R74.H0_H0 ;  /* 0x2000004affb17230 */ /* 0x000fe20000004100 */
[----:B------:R0:W5:Y:S01]  /*33c0*/  LDG.E.64 R30, desc[UR6][R6.64] ;  /* 0x00000006061e7981 */ /* 0x000162000c1e1b00 */
[----:B------:R-:W-:Y:S02]  /*33d0*/  HADD2.F32 R188, -RZ, R72.H0_H0 ;  /* 0x20000048ffbc7230 */ /* 0x000fe40000004100 */
[----:B------:R-:W-:Y:S01]  /*33e0*/  FADD.FTZ R96, R96, R176 ;  /* 0x000000b060607221 */ /* 0x000fe20000010000 */
[----:B------:R-:W-:Y:S01]  /*33f0*/  FFMA.FTZ R217, R4, R176, R217 ;  /* 0x000000b004d97223 */ /* 0x000fe200000100d9 */
[----:B------:R1:W-:Y:S01]  /*3400*/  STL [R1+0x8c], R218 ;  /* 0x00008cda01007387 */ /* 0x0003e20000100800 */
[----:B------:R-:W-:-:S02]  /*3410*/  HADD2.F32 R178, -RZ, R178.H1_H1 ;  /* 0x300000b2ffb27230 */ /* 0x000fc40000004100 */
[----:B------:R-:W-:Y:S01]  /*3420*/  FMUL.FTZ R230, R188, R183 ;  /* 0x000000b7bce67220 */ /* 0x000fe20000410000 */
[----:B0-----:R-:W-:Y:S01]  /*3430*/  FADD.FTZ R7, -R205, R189 ;  /* 0x000000bdcd077221 */ /* 0x001fe20000010100 */
[----:B-1----:R-:W-:Y:S01]  /*3440*/  FMUL.FTZ R218, R177, R176 ;  /* 0x000000b0b1da7220 */ /* 0x002fe20000410000 */
[----:B------:R-:W-:Y:S02]  /*3450*/  HADD2.F32 R176, -RZ, R74.H1_H1 ;  /* 0x3000004affb07230 */ /* 0x000fe40000004100 */
[----:B------:R-:W-:Y:S01]  /*3460*/  FMUL.FTZ R7, R3, R7 ;  /* 0x0000000703077220 */ /* 0x000fe20000410000 */
[----:B------:R0:W-:Y:S01]  /*3470*/  STL [R1+0x70], R217 ;  /* 0x000070d901007387 */ /* 0x0001e20000100800 */
[----:B------:R-:W-:Y:S01]  /*3480*/  FADD.FTZ R97, R97, R178 ;  /* 0x000000b261617221 */ /* 0x000fe20000010000 */
[----:B------:R-:W-:Y:S01]  /*3490*/  FADD.FTZ R177, R216, R230 ;  /* 0x000000e6d8b17221 */ /* 0x000fe20000010000 */
[----:B------:R-:W-:Y:S01]  /*34a0*/  FFMA.FTZ R213, R7, R178, R213 ;  /* 0x000000b207d57223 */ /* 0x000fe200000100d5 */
[----:B------:R-:W-:-:S02]  /*34b0*/  FADD.FTZ R6, -R205, R190 ;  /* 0x000000becd067221 */ /* 0x000fc40000010100 */
[----:B------:R-:W-:Y:S01]  /*34c0*/  FADD.FTZ R177, R177, R226 ;  /* 0x000000e2b1b17221 */ /* 0x000fe20000010000 */
[----:B0-----:R-:W-:Y:S01]  /*34d0*/  FMUL.FTZ R217, R176, R178 ;  /* 0x000000b2b0d97220 */ /* 0x001fe20000410000 */
[----:B------:R-:W-:Y:S01]  /*34e0*/  FFMA.FTZ R178, R231, R230, R215 ;  /* 0x000000e6e7b27223 */ /* 0x000fe200000100d7 */
[----:B------:R-:W-:-:S03]  /*34f0*/  HADD2.F32 R176, -RZ, R179.H0_H0 ;  /* 0x200000b3ffb07230 */ /* 0x000fc60000004100 */
[----:B------:R-:W-:Y:S01]  /*3500*/  FFMA.FTZ R178, R193, R226, R178 ;  /* 0x000000e2c1b27223 */ /* 0x000fe200000100b2 */
[----:B------:R-:W-:Y:S01]  /*3510*/  FMUL.FTZ R6, R3, R6 ;  /* 0x0000000603067220 */ /* 0x000fe20000410000 */
[----:B------:R-:W-:Y:S01]  /*3520*/  FADD.FTZ R177, R177, R225 ;  /* 0x000000e1b1b17221 */ /* 0x000fe20000010000 */
[----:B------:R-:W-:Y:S02]  /*3530*/  HADD2.F32 R181, -RZ, R75.H0_H0 ;  /* 0x2000004bffb57230 */ /* 0x000fe40000004100 */
[----:B------:R-:W-:Y:S01]  /*3540*/  FFMA.FTZ R178, R192, R225, R178 ;  /* 0x000000e1c0b27223 */ /* 0x000fe200000100b2 */
[----:B------:R-:W-:Y:S01]  /*3550*/  FFMA.FTZ R252, R6, R176, R252 ;  /* 0x000000b006fc7223 */ /* 0x000fe200000100fc */
[----:B------:R-:W-:Y:S01]  /*3560*/  FADD.FTZ R177, R177, R219 ;  /* 0x000000dbb1b17221 */ /* 0x000fe20000010000 */
[----:B------:R-:W-:Y:S01]  /*3570*/  FADD.FTZ R180, -R205, R191 ;  /* 0x000000bfcdb47221 */ /* 0x000fe20000010100 */
[----:B------:R-:W-:Y:S01]  /*3580*/  FFMA.FTZ R178, R2, R219, R178 ;  /* 0x000000db02b27223 */ /* 0x000fe200000100b2 */
[----:B------:R0:W-:Y:S01]  /*3590*/  STL [R1+0x74], R213 ;  /* 0x000074d501007387 */ /* 0x0001e20000100800 */
[----:B------:R-:W-:Y:S01]  /*35a0*/  FADD.FTZ R98, R98, R176 ;  /* 0x000000b062627221 */ /* 0x000fe20000010000 */
[----:B------:R-:W-:-:S02]  /*35b0*/  HADD2.F32 R179, -RZ, R179.H1_H1 ;  /* 0x300000b3ffb37230 */ /* 0x000fc40000004100 */
[----:B------:R1:W-:Y:S01]  /*35c0*/  STL [R1+0x78], R252 ;  /* 0x000078fc01007387 */ /* 0x0003e20000100800 */
[----:B0-----:R-:W-:Y:S01]  /*35d0*/  FMUL.FTZ R213, R181, R176 ;  /* 0x000000b0b5d57220 */ /* 0x001fe20000410000 */
[----:B------:R-:W-:Y:S01]  /*35e0*/  FADD.FTZ R176, R177, R218 ;  /* 0x000000dab1b07221 */ /* 0x000fe20000010000 */
[----:B------:R-:W-:Y:S01]  /*35f0*/  FFMA.FTZ R177, R4, R218, R178 ;  /* 0x000000da04b17223 */ /* 0x000fe200000100b2 */
[----:B------:R-:W-:Y:S02]  /*3600*/  HADD2.F32 R178, -RZ, R75.H1_H1 ;  /* 0x3000004bffb27230 */ /* 0x000fe40000004100 */
[----:B-1----:R-:W-:-:S03]  /*3610*/  FMUL.FTZ R252, R3, R180 ;  /* 0x000000b403fc7220 */ /* 0x002fc60000410000 */
[----:B------:R-:W-:Y:S01]  /*3620*/  FMUL.FTZ R178, R178, R179 ;  /* 0x000000b3b2b27220 */ /* 0x000fe20000410000 */
[----:B------:R-:W-:Y:S01]  /*3630*/  FADD.FTZ R176, R176, R217 ;  /* 0x000000d9b0b07221 */ /* 0x000fe20000010000 */
[----:B------:R-:W-:-:S03]  /*3640*/  FFMA.FTZ R177, R7, R217, R177 ;  /* 0x000000d907b17223 */ /* 0x000fc600000100b1 */
[----:B------:R-:W-:Y:S01]  /*3650*/  FADD.FTZ R176, R176, R213 ;  /* 0x000000d5b0b07221 */ /* 0x000fe20000010000 */
[----:B------:R-:W-:Y:S01]  /*3660*/  FFMA.FTZ R177, R6, R213, R177 ;  /* 0x000000d506b17223 */ /* 0x000fe200000100b1 */
[----:B------:R-:W-:Y:S01]  /*3670*/  FADD.FTZ R92, R92, R183 ;  /* 0x000000b75c5c7221 */ /* 0x000fe20000010000 */
[----:B------:R-:W-:Y:S01]  /*3680*/  FADD.FTZ R99, R99, R179 ;  /* 0x000000b363637221 */ /* 0x000fe20000010000 */
[----:B------:R-:W-:Y:S01]  /*3690*/  FADD.FTZ R216, R176, R178 ;  /* 0x000000b2b0d87221 */ /* 0x000fe20000010000 */
[C---:B------:R-:W-:Y:S01]  /*36a0*/  FFMA.FTZ R215, R252.reuse, R178, R177 ;  /* 0x000000b2fcd77223 */ /* 0x040fe200000100b1 */
[----:B----4-:R-:W-:-:S05]  /*36b0*/  FFMA.FTZ R182, R252, R179, R182 ;  /* 0x000000b3fcb67223 */ /* 0x010fca00000100b6 */
[----:B------:R2:W-:Y:S04]  /*36c0*/  STL [R1+0x7c], R182 ;  /* 0x00007cb601007387 */ /* 0x0005e80000100800 */
[----:B------:R2:W-:Y:S02]  /*36d0*/  STL [R1], R178 ;  /* 0x000000b201007387 */ /* 0x0005e40000100800 */
.L_x_16095:
[----:B------:R-:W-:Y:S05]  /*36e0*/  BSYNC.RECONVERGENT B1 ;  /* 0x0000000000017941 */ /* 0x000fea0003800200 */
.L_x_16094:
[----:B------:R-:W-:Y:S01]  /*36f0*/  UMOV UR4, 0xffffffff ;  /* 0xffffffff00047882 */ /* 0x000fe20000000000 */
[----:B------:R-:W-:-:S04]  /*3700*/  ISETP.NE.U32.AND P6, PT, RZ, UR10, PT ;  /* 0x0000000aff007c0c */ /* 0x000fc8000bfc5070 */
[----:B------:R-:W-:Y:S01]  /*3710*/  ISETP.NE.AND.EX P6, PT, RZ, UR11, PT, P6 ;  /* 0x0000000bff007c0c */ /* 0x000fe2000bfc5360 */
[----:B------:R-:W-:-:S12]  /*3720*/  BRA.DIV UR4, `(.L_x_16096) ;  /* 0x000000f204787947 */ /* 0x000fd8000b800000 */
        /* <DEDUP_REMOVED lines=18> */
.L_x_16166:
[----:B------:R-:W-:Y:S01]  /*3850*/  FADD.FTZ R177, R180, R183 ;  /* 0x000000b7b4b17221 */ /* 0x000fe20000010000 */
[----:B------:R-:W-:Y:S01]  /*3860*/  ISETP.NE.AND P5, PT, RZ, UR8, PT ;  /* 0x00000008ff007c0c */ /* 0x000fe2000bfa5270 */
[----:B-1----:R-:W-:Y:S01]  /*3870*/  FADD.FTZ R176, R181, R176 ;  /* 0x000000b0b5b07221 */ /* 0x002fe20000010000 */
[----:B------:R-:W-:Y:S01]  /*3880*/  BSSY.RECONVERGENT B1, `(.L_x_16097) ;  /* 0x0000cc8000017945 */ /* 0x000fe20003800200 */
[----:B------:R-:W-:Y:S02]  /*3890*/  FMUL.FTZ R177, R177, UR9 ;  /* 0x00000009b1b17c20 */ /* 0x000fe40008410000 */
[----:B---3--:R-:W-:-:S03]  /*38a0*/  FMUL.FTZ R180, R176, UR9 ;  /* 0x00000009b0b47c20 */ /* 0x008fc60008410000 */
[----:B------:R-:W-:Y:S01]  /*38b0*/  FSEL R181, R177, RZ, !P5 ;  /* 0x000000ffb1b57208 */ /* 0x000fe20006800000 */
[----:B------:R-:W-:Y:S06]  /*38c0*/  @P6 BRA `(.L_x_16098) ;  /* 0x0000006400846947 */ /* 0x000fec0003800000 */
[----:B------:R-:W-:Y:S04]  /*38d0*/  BSSY.RECONVERGENT B2, `(.L_x_16099) ;  /* 0x0000148000027945 */ /* 0x000fe80003800200 */
[----:B------:R-:W-:Y:S05]  /*38e0*/  @!P4 BRA `(.L_x_16100) ;  /* 0x000000140018c947 */ /* 0x000fea0003800000 */
[----:B------:R-:W1:Y:S02]  /*38f0*/  LDC.64 R176, c[0x0][0x390] ;  /* 0x0000e400ffb07b82 */ /* 0x000e640000000a00 */
[----:B-1----:R-:W-:-:S06]  /*3900*/  IMAD.WIDE.U32 R176, R0, 0x10, R176 ;  /* 0x0000001000b07825 */ /* 0x002fcc00078e00b0 */
[----:B--2---:R-:W5:Y:S01]  /*3910*/  LDG.E.128 R176, desc[UR6][R176.64] ;  /* 0x00000006b0b07981 */ /* 0x004f62000c1e1d00 */
[----:B------:R-:W-:-:S04]  /*3920*/  ISETP.NE.U32.AND P4, PT, RZ, UR12, PT ;  /* 0x0000000cff007c0c */ /* 0x000fc8000bf85070 */
[----:B------:R-:W-:-:S13]  /*3930*/  ISETP.NE.AND.EX P4, PT, RZ, UR13, PT, P4 ;  /* 0x0000000dff007c0c */ /* 0x000fda000bf85340 */
[----:B------:R-:W-:Y:S05]  /*3940*/  @P4 BRA `(.L_x_16101) ;  /* 0x0000000800944947 */ /* 0x000fea0003800000 */
[----:B------:R-:W-:Y:S01]  /*3950*/  LOP3.LUT P5, RZ, R24, 0xff00, RZ, 0xc0, !PT ;  /* 0x0000ff0018ff7812 */ /* 0x000fe200078ac0ff */
[----:B------:R-:W-:Y:S01]  /*3960*/  HFMA2 R188, -RZ, RZ, 0, 0 ;  /* 0x00000000ffbc7431 */ /* 0x000fe200000001ff */
[----:B------:R-:W-:Y:S02]  /*3970*/  CS2R R190, SRZ ;  /* 0x0000000000be7805 */ /* 0x000fe4000001ff00 */
[----:B------:R-:W-:-:S09]  /*3980*/  MOV R205, RZ ;  /* 0x000000ff00cd7202 */ /* 0x000fd20000000f00 */
[----:B------:R-:W1:Y:S01]  /*3990*/  @P5 LDC R183, c[0x0][0x408] ;  /* 0x00010200ffb75b82 */ /* 0x000e620000000800 */
[----:B------:R-:W-:Y:S01]  /*39a0*/  @P5 FFMA.FTZ R182, R206, R180, R181 ;  /* 0x000000b4ceb65223 */ /* 0x000fe200000100b5 */
[----:B-----5:R-:W-:-:S03]  /*39b0*/  @P5 HADD2.F32 R189, -RZ, R176.H1_H1 ;  /* 0x300000b0ffbd5230 */ /* 0x020fc60000004100 */
[----:B------:R-:W-:-:S04]  /*39c0*/  @P5 FADD.FTZ R182, R248, -R182 ;  /* 0x800000b6f8b65221 */ /* 0x000fc80000010000 */
[----:B------:R-:W-:-:S04]  /*39d0*/  @P5 FMUL.FTZ R182, R3, R182 ;  /* 0x000000b603b65220 */ /* 0x000fc80000410000 */
[----:B------:R-:W-:-:S04]  /*39e0*/  @P5 FMUL.FTZ R182, R182, R5 ;  /* 0x00000005b6b65220 */ /* 0x000fc80000410000 */
[----:B-1----:R-:W-:Y:S02]  /*39f0*/  @P5 FMUL.FTZ R183, R182, R183 ;  /* 0x000000b7b6b75220 */ /* 0x002fe40000410000 */
[----:B------:R-:W1:Y:S02]  /*3a00*/  @P5 LDC R182, c[0x0][0x408] ;  /* 0x00010200ffb65b82 */ /* 0x000e640000000800 */
[----:B------:R-:W-:Y:S01]  /*3a10*/  @P5 FMUL.FTZ R188, R189, R183 ;  /* 0x000000b7bdbc5220 */ /* 0x000fe20000410000 */
[----:B------:R-:W-:Y:S01]  /*3a20*/  @P5 FFMA.FTZ R183, R206, R180, R181 ;  /* 0x000000b4ceb75223 */ /* 0x000fe200000100b5 */
[----:B------:R-:W-:Y:S02]  /*3a30*/  @P5 HADD2.F32 R189, -RZ, R44.H1_H1 ;  /* 0x3000002cffbd5230 */ /* 0x000fe40000004100 */
[----:B------:R-:W-:Y:S01]  /*3a40*/  FADD.FTZ R188, R101, R188 ;  /* 0x000000bc65bc7221 */ /* 0x000fe20000010000 */
[----:B------:R-:W-:-:S04]  /*3a50*/  @P5 FADD.FTZ R183, R248, -R183 ;  /* 0x800000b7f8b75221 */ /* 0x000fc80000010000 */
[----:B------:R-:W-:-:S04]  /*3a60*/  @P5 FMUL.FTZ R183, R3, R183 ;  /* 0x000000b703b75220 */ /* 0x000fc80000410000 */
[----:B------:R-:W-:-:S04]  /*3a70*/  @P5 FMUL.FTZ R183, R183, R5 ;  /* 0x00000005b7b75220 */ /* 0x000fc80000410000 */
[----:B-1----:R-:W-:Y:S01]  /*3a80*/  @P5 FMUL.FTZ R182, R183, R182 ;  /* 0x000000b6b7b65220 */ /* 0x002fe20000410000 */
[----:B------:R-:W-:-:S03]  /*3a90*/  MOV R183, RZ ;  /* 0x000000ff00b77202 */ /* 0x000fc60000000f00 */
[----:B------:R-:W-:Y:S01]  /*3aa0*/  @P5 FMUL.FTZ R183, R182, R189 ;  /* 0x000000bdb6b75220 */ /* 0x000fe20000410000 */
[----:B------:R-:W-:-:S13]  /*3ab0*/  LOP3.LUT P5, RZ, R24, 0xff0000, RZ, 0xc0, !PT ;  /* 0x00ff000018ff7812 */ /* 0x000fda00078ac0ff */
[----:B------:R-:W1:Y:S01]  /*3ac0*/  @P5 LDC R182, c[0x0][0x408] ;  /* 0x00010200ffb65b82 */ /* 0x000e620000000800 */
[----:B------:R-:W-:-:S04]  /*3ad0*/  @P5 FFMA.FTZ R189, R200, R180, R181 ;  /* 0x000000b4c8bd5223 */ /* 0x000fc800000100b5 */
[----:B------:R-:W-:-:S04]  /*3ae0*/  @P5 FADD.FTZ R189, R244, -R189 ;  /* 0x800000bdf4bd5221 */ /* 0x000fc80000010000 */
[----:B------:R-:W-:-:S04]  /*3af0*/  @P5 FMUL.FTZ R189, R3, R189 ;  /* 0x000000bd03bd5220 */ /* 0x000fc80000410000 */
[----:B------:R-:W-:-:S04]  /*3b00*/  @P5 FMUL.FTZ R189, R189, R5 ;  /* 0x00000005bdbd5220 */ /* 0x000fc80000410000 */
[----:B-1----:R-:W-:Y:S01]  /*3b10*/  @P5 FMUL.FTZ R101, R189, R182 ;  /* 0x000000b6bd655220 */ /* 0x002fe20000410000 */
[----:B------:R-:W-:Y:S02]  /*3b20*/  @P5 HADD2.F32 R182, -RZ, R177.H0_H0 ;  /* 0x200000b1ffb65230 */ /* 0x000fe40000004100 */
[----:B------:R-:W-:-:S03]  /*3b30*/  HFMA2 R189, -RZ, RZ, 0, 0 ;  /* 0x00000000ffbd7431 */ /* 0x000fc600000001ff */
[----:B------:R-:W-:Y:S01]  /*3b40*/  @P5 FMUL.FTZ R189, R182, R101 ;  /* 0x00000065b6bd5220 */ /* 0x000fe20000410000 */
[----:B------:R-:W-:Y:S01]  /*3b50*/  @P5 FFMA.FTZ R182, R200, R180, R181 ;  /* 0x000000b4c8b65223 */ /* 0x000fe200000100b5 */
[----:B------:R-:W1:Y:S02]  /*3b60*/  @P5 LDC R101, c[0x0][0x408] ;  /* 0x00010200ff655b82 */ /* 0x000e640000000800 */
[----:B------:R-:W-:Y:S01]  /*3b70*/  FADD.FTZ R102, R102, R189 ;  /* 0x000000bd66667221 */ /* 0x000fe20000010000 */
[----:B------:R-:W-:Y:S01]  /*3b80*/  @P5 FADD.FTZ R182, R244, -R182 ;  /* 0x800000b6f4b65221 */ /* 0x000fe20000010000 */
[----:B------:R-:W-:-:S03]  /*3b90*/  @P5 HADD2.F32 R189, -RZ, R45.H0_H0 ;  /* 0x2000002dffbd5230 */ /* 0x000fc60000004100 */
[----:B------:R-:W-:-:S04]  /*3ba0*/  @P5 FMUL.FTZ R182, R3, R182 ;  /* 0x000000b603b65220 */ /* 0x000fc80000410000 */
[----:B------:R-:W-:-:S04]  /*3bb0*/  @P5 FMUL.FTZ R182, R182, R5 ;  /* 0x00000005b6b65220 */ /* 0x000fc80000410000 */
[----:B-1----:R-:W-:Y:S01]  /*3bc0*/  @P5 FMUL.FTZ R182, R182, R101 ;  /* 0x00000065b6b65220 */ /* 0x002fe20000410000 */
[----:B------:R-:W-:-:S03]  /*3bd0*/  MOV R101, RZ ;  /* 0x000000ff00657202 */ /* 0x000fc60000000f00 */
[----:B------:R-:W-:Y:S01]  /*3be0*/  @P5 FMUL.FTZ R101, R182, R189 ;  /* 0x000000bdb6655220 */ /* 0x000fe20000410000 */
[----:B------:R-:W-:-:S13]  /*3bf0*/  LOP3.LUT P5, RZ, R24, 0xff000000, RZ, 0xc0, !PT ;  /* 0xff00000018ff7812 */ /* 0x000fda00078ac0ff */
[----:B------:R-:W1:Y:S01]  /*3c00*/  @P5 LDC R182, c[0x0][0x408] ;  /* 0x00010200ffb65b82 */ /* 0x000e620000000800 */
[----:B------:R-:W-:Y:S01]  /*3c10*/  @P5 FFMA.FTZ R189, R186, R180, R181 ;  /* 0x000000b4babd5223 */ /* 0x000fe200000100b5 */
[----:B------:R-:W-:-:S03]  /*3c20*/  @P5 HADD2.F32 R177, -RZ, R177.H1_H1 ;  /* 0x300000b1ffb15230 */ /* 0x000fc60000004100 */
[----:B------:R-:W-:-:S04]  /*3c30*/  @P5 FADD.FTZ R189, R240, -R189 ;  /* 0x800000bdf0bd5221 */ /* 0x000fc80000010000 */
[----:B------:R-:W-:-:S04]  /*3c40*/  @P5 FMUL.FTZ R189, R3, R189 ;  /* 0x000000bd03bd5220 */ /* 0x000fc80000410000 */
[----:B------:R-:W-:-:S04]  /*3c50*/  @P5 FMUL.FTZ R189, R189, R5 ;  /* 0x00000005bdbd5220 */ /* 0x000fc80000410000 */
[----:B-1----:R-:W-:Y:S01]  /*3c60*/  @P5 FMUL.FTZ R182, R189, R182 ;  /* 0x000000b6bdb65220 */ /* 0x002fe20000410000 */
[----:B------:R-:W-:-:S03]  /*3c70*/  HFMA2 R189, -RZ, RZ, 0, 0 ;  /* 0x00000000ffbd7431 */ /* 0x000fc600000001ff */
[----:B------:R-:W-:Y:S01]  /*3c80*/  @P5 FMUL.FTZ R189, R177, R182 ;  /* 0x000000b6b1bd5220 */ /* 0x000fe20000410000 */
[----:B------:R-:W-:Y:S01]  /*3c90*/  @P5 FFMA.FTZ R182, R186, R180, R181 ;  /* 0x000000b4bab65223 */ /* 0x000fe200000100b5 */
[----:B------:R-:W1:Y:S02]  /*3ca0*/  @P5 LDC R177, c[0x0][0x408] ;  /* 0x00010200ffb15b82 */ /* 0x000e640000000800 */
[----:B------:R-:W-:Y:S01]  /*3cb0*/  FADD.FTZ R103, R103, R189 ;  /* 0x000000bd67677221 */ /* 0x000fe20000010000 */
[----:B------:R-:W-:-:S04]  /*3cc0*/  @P5 FADD.FTZ R182, R240, -R182 ;  /* 0x800000b6f0b65221 */ /* 0x000fc80000010000 */
[----:B------:R-:W-:-:S04]  /*3cd0*/  @P5 FMUL.FTZ R182, R3, R182 ;  /* 0x000000b603b65220 */ /* 0x000fc80000410000 */
[----:B------:R-:W-:-:S04]  /*3ce0*/  @P5 FMUL.FTZ R182, R182, R5 ;  /* 0x00000005b6b65220 */ /* 0x000fc80000410000 */
[----:B-1----:R-:W-:Y:S01]  /*3cf0*/  @P5 FMUL.FTZ R177, R182, R177 ;  /* 0x000000b1b6b15220 */ /* 0x002fe20000410000 */
[----:B------:R-:W-:-:S05]  /*3d00*/  @P5 HADD2.F32 R182, -RZ, R45.H1_H1 ;  /* 0x3000002dffb65230 */ /* 0x000fca0000004100 */
[----:B------:R-:W-:Y:S01]  /*3d10*/  @P5 FMUL.FTZ R190, R177, R182 ;  /* 0x000000b6b1be5220 */ /* 0x000fe20000410000 */
[----:B------:R-:W-:-:S13]  /*3d20*/  LOP3.LUT P5, RZ, R25, 0xff, RZ, 0xc0, !PT ;  /* 0x000000ff19ff7812 */ /* 0x000fda00078ac0ff */
[----:B------:R-:W1:Y:S01]  /*3d30*/  @P5 LDC R177, c[0x0][0x408] ;  /* 0x00010200ffb15b82 */ /* 0x000e620000000800 */
[----:B------:R-:W-:Y:S01]  /*3d40*/  @P5 FFMA.FTZ R182, R185, R180, R181 ;  /* 0x000000b4b9b65223 */ /* 0x000fe200000100b5 */
[----:B------:R-:W-:-:S03]  /*3d50*/  @P5 HADD2.F32 R189, -RZ, R178.H0_H0 ;  /* 0x200000b2ffbd5230 */ /* 0x000fc60000004100 */
[----:B------:R-:W-:-:S04]  /*3d60*/  @P5 FADD.FTZ R182, R235, -R182 ;  /* 0x800000b6ebb65221 */ /* 0x000fc80000010000 */
[----:B------:R-:W-:-:S04]  /*3d70*/  @P5 FMUL.FTZ R182, R3, R182 ;  /* 0x000000b603b65220 */ /* 0x000fc80000410000 */
[----:B------:R-:W-:-:S04]  /*3d80*/  @P5 FMUL.FTZ R182, R182, R5 ;  /* 0x00000005b6b65220 */ /* 0x000fc80000410000 */
[----:B-1----:R-:W-:Y:S01]  /*3d90*/  @P5 FMUL.FTZ R182, R182, R177 ;  /* 0x000000b1b6b65220 */ /* 0x002fe20000410000 */
[----:B------:R-:W-:-:S03]  /*3da0*/  MOV R177, RZ ;  /* 0x000000ff00b17202 */ /* 0x000fc60000000f00 */
[----:B------:R-:W-:Y:S01]  /*3db0*/  @P5 FMUL.FTZ R177, R189, R182 ;  /* 0x000000b6bdb15220 */ /* 0x000fe20000410000 */
[----:B------:R-:W-:Y:S01]  /*3dc0*/  @P5 HADD2.F32 R189, -RZ, R46.H0_H0 ;  /* 0x2000002effbd5230 */ /* 0x000fe20000004100 */
[----:B------:R-:W1:Y:S02]  /*3dd0*/  @P5 LDC R182, c[0x0][0x408] ;  /* 0x00010200ffb65b82 */ /* 0x000e640000000800 */
[----:B------:R-:W-:Y:S01]  /*3de0*/  FADD.FTZ R177, R104, R177 ;  /* 0x000000b168b17221 */ /* 0x000fe20000010000 */
[----:B------:R-:W-:-:S04]  /*3df0*/  @P5 FFMA.FTZ R104, R185, R180, R181 ;  /* 0x000000b4b9685223 */ /* 0x000fc800000100b5 */
[----:B------:R-:W-:-:S04]  /*3e00*/  @P5 FADD.FTZ R104, R235, -R104 ;  /* 0x80000068eb685221 */ /* 0x000fc80000010000 */
[----:B------:R-:W-:-:S04]  /*3e10*/  @P5 FMUL.FTZ R104, R3, R104 ;  /* 0x0000006803685220 */ /* 0x000fc80000410000 */
[----:B------:R-:W-:-:S04]  /*3e20*/  @P5 FMUL.FTZ R104, R104, R5 ;  /* 0x0000000568685220 */ /* 0x000fc80000410000 */
[----:B-1----:R-:W-:Y:S01]  /*3e30*/  @P5 FMUL.FTZ R182, R104, R182 ;  /* 0x000000b668b65220 */ /* 0x002fe20000410000 */
[----:B------:R-:W-:-:S03]  /*3e40*/  HFMA2 R104, -RZ, RZ, 0, 0 ;  /* 0x00000000ff687431 */ /* 0x000fc600000001ff */
        /* <DEDUP_REMOVED lines=9> */
[----:B------:R-:W-:-:S03]  /*3ee0*/  MOV R189, RZ ;  /* 0x000000ff00bd7202 */ /* 0x000fc60000000f00 */
[----:B------:R-:W-:Y:S02]  /*3ef0*/  @P5 FMUL.FTZ R189, R178, R182 ;  /* 0x000000b6b2bd5220 */ /* 0x000fe40000410000 */
[----:B------:R-:W1:Y:S02]  /*3f00*/  @P5 LDC R178, c[0x0][0x408] ;  /* 0x00010200ffb25b82 */ /* 0x000e640000000800 */
[----:B------:R-:W-:Y:S01]  /*3f10*/  FADD.FTZ R182, R105, R189 ;  /* 0x000000bd69b67221 */ /* 0x000fe20000010000 */
[----:B------:R-:W-:-:S04]  /*3f20*/  @P5 FFMA.FTZ R105, R20, R180, R181 ;  /* 0x000000b414695223 */ /* 0x000fc800000100b5 */
        /* <DEDUP_REMOVED lines=14> */
[----:B------:R-:W-:-:S03]  /*4010*/  HFMA2 R178, -RZ, RZ, 0, 0 ;  /* 0x00000000ffb27431 */ /* 0x000fc600000001ff */
        /* <DEDUP_REMOVED lines=8> */
[----:B------:R-:W-:-:S05]  /*40a0*/  @P5 HADD2.F32 R106, -RZ, R47.H0_H0 ;  /* 0x2000002fff6a5230 */ /* 0x000fca0000004100 */
[----:B------:R-:W-:Y:S01]  /*40b0*/  @P5 FMUL.FTZ R205, R105, R106 ;  /* 0x0000006a69cd5220 */ /* 0x000fe20000410000 */
[----:B------:R-:W-:-:S04]  /*40c0*/  ISETP.GE.U32.AND P5, PT, R24, RZ, PT ;  /* 0x000000ff1800720c */ /* 0x000fc80003fa6070 */
[----:B------:R-:W-:-:S13]  /*40d0*/  ISETP.GE.U32.AND.EX P5, PT, R25, 0x1000000, PT, P5 ;  /* 0x010000001900780c */ /* 0x000fda0003fa6150 */
[----:B------:R-:W1:Y:S01]  /*40e0*/  @P5 LDC R105, c[0x0][0x408] ;  /* 0x00010200ff695b82 */ /* 0x000e620000000800 */
[----:B------:R-:W-:-:S04]  /*40f0*/  @P5 FFMA.FTZ R106, R184, R180, R181 ;  /* 0x000000b4b86a5223 */ /* 0x000fc800000100b5 */
[----:B------:R-:W-:-:S04]  /*4100*/  @P5 FADD.FTZ R106, R187, -R106 ;  /* 0x8000006abb6a5221 */ /* 0x000fc80000010000 */
[----:B------:R-:W-:-:S04]  /*4110*/  @P5 FMUL.FTZ R106, R3, R106 ;  /* 0x0000006a036a5220 */ /* 0x000fc80000410000 */
[----:B------:R-:W-:-:S04]  /*4120*/  @P5 FMUL.FTZ R106, R106, R5 ;  /* 0x000000056a6a5220 */ /* 0x000fc80000410000 */
[----:B-1----:R-:W-:Y:S01]  /*4130*/  @P5 FMUL.FTZ R105, R106, R105 ;  /* 0x000000696a695220 */ /* 0x002fe20000410000 */
[----:B------:R-:W-:Y:S02]  /*4140*/  @P5 HADD2.F32 R106, -RZ, R179.H1_H1 ;  /* 0x300000b3ff6a5230 */ /* 0x000fe40000004100 */
[----:B------:R-:W-:-:S03]  /*4150*/  HFMA2 R179, -RZ, RZ, 0, 0 ;  /* 0x00000000ffb37431 */ /* 0x000fc600000001ff */
[----:B------:R-:W-:Y:S01]  /*4160*/  @P5 FMUL.FTZ R179, R106, R105 ;  /* 0x000000696ab35220 */ /* 0x000fe20000410000 */
[----:B------:R-:W-:Y:S01]  /*4170*/  @P5 FFMA.FTZ R106, R184, R180, R181 ;  /* 0x000000b4b86a5223 */ /* 0x000fe200000100b5 */
[----:B------:R-:W1:Y:S02]  /*4180*/  @P5 LDC R105, c[0x0][0x408] ;  /* 0x00010200ff695b82 */ /* 0x000e640000000800 */
[----:B------:R-:W-:Y:S01]  /*4190*/  FADD.FTZ R179, R107, R179 ;  /* 0x000000b36bb37221 */ /* 0x000fe20000010000 */
[----:B------:R-:W-:Y:S01]  /*41a0*/  @P5 FADD.FTZ R106, R187, -R106 ;  /* 0x8000006abb6a5221 */ /* 0x000fe20000010000 */
[----:B------:R-:W-:-:S03]  /*41b0*/  MOV R107, RZ ;  /* 0x000000ff006b7202 */ /* 0x000fc60000000f00 */
[----:B------:R-:W-:-:S04]  /*41c0*/  @P5 FMUL.FTZ R106, R3, R106 ;  /* 0x0000006a036a5220 */ /* 0x000fc80000410000 */
[----:B------:R-:W-:-:S04]  /*41d0*/  @P5 FMUL.FTZ R106, R106, R5 ;  /* 0x000000056a6a5220 */ /* 0x000fc80000410000 */
[----:B-1----:R-:W-:Y:S01]  /*41e0*/  @P5 FMUL.FTZ R105, R106, R105 ;  /* 0x000000696a695220 */ /* 0x002fe20000410000 */
[----:B------:R-:W-:-:S05]  /*41f0*/  @P5 HADD2.F32 R106, -RZ, R47.H1_H1 ;  /* 0x3000002fff6a5230 */ /* 0x000fca0000004100 */
[----:B------:R-:W-:Y:S01]  /*4200*/  @P5 FMUL.FTZ R107, R105, R106 ;  /* 0x0000006a696b5220 */ /* 0x000fe20000410000 */
[----:B------:R-:W-:-:S04]  /*4210*/  LOP3.LUT P5, RZ, R24, 0xff, RZ, 0xc0, !PT ;  /* 0x000000ff18ff7812 */ /* 0x000fc800078ac0ff */
[----:B------:R-:W-:-:S09]  /*4220*/  F2FP.F16.F32.PACK_AB R107, R107, R205 ;  /* 0x000000cd6b6b723e */ /* 0x000fd200000000ff */
        /* <DEDUP_REMOVED lines=10> */
[----:B------:R-:W-:Y:S02]  /*42d0*/  @P5 HADD2.F32 R106, -RZ, R44.H0_H0 ;  /* 0x2000002cff6a5230 */ /* 0x000fe40000004100 */
[----:B------:R-:W-:Y:S01]  /*42e0*/  FADD.FTZ R189, R100, R176 ;  /* 0x000000b064bd7221 */ /* 0x000fe20000010000 */
[----:B------:R-:W-:Y:S01]  /*42f0*/  @P5 FADD.FTZ R105, R236, -R105 ;  /* 0x80000069ec695221 */ /* 0x000fe20000010000 */
[----:B------:R-:W1:Y:S03]  /*4300*/  @P5 LDC R100, c[0x0][0x408] ;  /* 0x00010200ff645b82 */ /* 0x000e660000000800 */
[----:B------:R-:W-:-:S04]  /*4310*/  @P5 FMUL.FTZ R105, R3, R105 ;  /* 0x0000006903695220 */ /* 0x000fc80000410000 */
[----:B------:R-:W-:-:S04]  /*4320*/  @P5 FMUL.FTZ R105, R105, R5 ;  /* 0x0000000569695220 */ /* 0x000fc80000410000 */
[----:B-1----:R-:W-:Y:S01]  /*4330*/  @P5 FMUL.FTZ R105, R105, R100 ;  /* 0x0000006469695220 */ /* 0x002fe20000410000 */
[----:B------:R-:W-:-:S03]  /*4340*/  MOV R100, RZ ;  /* 0x000000ff00647202 */ /* 0x000fc60000000f00 */
[----:B------:R-:W-:Y:S01]  /*4350*/  @P5 FMUL.FTZ R100, R105, R106 ;  /* 0x0000006a69645220 */ /* 0x000fe20000410000 */
[----:B------:R-:W-:Y:S02]  /*4360*/  F2FP.F16.F32.PACK_AB R106, R191, R104 ;  /* 0x00000068bf6a723e */ /* 0x000fe400000000ff */
[----:B------:R-:W-:Y:S02]  /*4370*/  F2FP.F16.F32.PACK_AB R105, R190, R101 ;  /* 0x00000065be69723e */ /* 0x000fe400000000ff */
[----:B------:R-:W-:Y:S01]  /*4380*/  F2FP.F16.F32.PACK_AB R104, R183, R100 ;  /* 0x00000064b768723e */ /* 0x000fe200000000ff */
[----:B------:R-:W-:Y:S06]  /*4390*/  BRA `(.L_x_16102) ;  /* 0x0000000800347947 */ /* 0x000fec0003800000 */
.L_x_16101:
[----:B------:R-:W-:Y:S01]  /*43a0*/  LOP3.LUT P5, RZ, R24, 0xff0000, RZ, 0xc0, !PT ;  /* 0x00ff000018ff7812 */ /* 0x000fe200078ac0ff */
[----:B------:R-:W-:Y:S01]  /*43b0*/  FFMA.FTZ R82, R200, R180, R181 ;  /* 0x000000b4c8527223 */ /* 0x000fe200000100b5 */
[----:B------:R-:W-:Y:S01]  /*43c0*/  HFMA2 R142, -RZ, RZ, 0, 0 ;  /* 0x00000000ff8e7431 */ /* 0x000fe200000001ff */
[----:B------:R-:W-:Y:S02]  /*43d0*/  MOV R183, RZ ;  /* 0x000000ff00b77202 */ /* 0x000fe40000000f00 */
[----:B------:R-:W-:Y:S01]  /*43e0*/  FADD.FTZ R82, R244, -R82 ;  /* 0x80000052f4527221 */ /* 0x000fe20000010000 */
[----:B------:R-:W-:Y:S02]  /*43f0*/  MOV R188, RZ ;  /* 0x000000ff00bc7202 */ /* 0x000fe40000000f00 */
[----:B------:R-:W-:Y:S01]  /*4400*/  LOP3.LUT P6, RZ, R24, 0xff00, RZ, 0xc0, !PT ;  /* 0x0000ff0018ff7812 */ /* 0x000fe200078cc0ff */
[----:B-----5:R-:W-:-:S04]  /*4410*/  FMUL.FTZ R82, R3, R82 ;  /* 0x0000005203527220 */ /* 0x020fc80000410000 */
[----:B------:R-:W1:Y:S01]  /*4420*/  @P5 LDC R81, c[0x0][0x408] ;  /* 0x00010200ff515b82 */ /* 0x000e620000000800 */
[----:B------:R-:W-:-:S07]  /*4430*/  @P5 FMUL.FTZ R83, R82, R5 ;  /* 0x0000000552535220 */ /* 0x000fce0000410000 */
[----:B------:R-:W2:Y:S01]  /*4440*/  @P5 LDC R80, c[0x0][0x408] ;  /* 0x00010200ff505b82 */ /* 0x000ea20000000800 */
[----:B-1----:R-:W-:Y:S01]  /*4450*/  @P5 FMUL.FTZ R81, R83, R81 ;  /* 0x0000005153515220 */ /* 0x002fe20000410000 */
[----:B------:R-:W-:-:S05]  /*4460*/  @P5 HADD2.F32 R83, -RZ, R177.H0_H0 ;  /* 0x200000b1ff535230 */ /* 0x000fca0000004100 */
[----:B------:R-:W-:Y:S01]  /*4470*/  @P5 FMUL.FTZ R142, R83, R81 ;  /* 0x00000051538e5220 */ /* 0x000fe20000410000 */
[----:B------:R-:W-:Y:S01]  /*4480*/  @P5 FMUL.FTZ R81, R82, R5 ;  /* 0x0000000552515220 */ /* 0x000fe20000410000 */
[----:B------:R-:W-:Y:S02]  /*4490*/  @P5 HADD2.F32 R83, -RZ, R45.H0_H0 ;  /* 0x2000002dff535230 */ /* 0x000fe40000004100 */
[----:B------:R-:W-:Y:S01]  /*44a0*/  FADD.FTZ R102, R102, R142 ;  /* 0x0000008e66667221 */ /* 0x000fe20000010000 */
[----:B--2---:R-:W-:Y:S01]  /*44b0*/  @P5 FMUL.FTZ R81, R81, R80 ;  /* 0x0000005051515220 */ /* 0x004fe20000410000 */
[----:B------:R-:W-:-:S03]  /*44c0*/  MOV R80, RZ ;  /* 0x000000ff00507202 */ /* 0x000fc60000000f00 */
[----:B------:R-:W-:Y:S01]  /*44d0*/  @P5 FMUL.FTZ R80, R81, R83 ;  /* 0x0000005351505220 */ /* 0x000fe20000410000 */
[----:B------:R-:W-:Y:S01]  /*44e0*/  LOP3.LUT P5, RZ, R24, 0xff000000, RZ, 0xc0, !PT ;  /* 0xff00000018ff7812 */ /* 0x000fe200078ac0ff */
[----:B------:R-:W-:-:S04]  /*44f0*/  FFMA.FTZ R83, R186, R180, R181 ;  /* 0x000000b4ba537223 */ /* 0x000fc800000100b5 */
[----:B------:R-:W-:-:S04]  /*4500*/  FADD.FTZ R83, R240, -R83 ;  /* 0x80000053f0537221 */ /* 0x000fc80000010000 */
[----:B------:R-:W-:-:S04]  /*4510*/  FMUL.FTZ R83, R3, R83 ;  /* 0x0000005303537220 */ /* 0x000fc80000410000 */
[----:B------:R-:W1:Y:S01]  /*4520*/  @P5 LDC R140, c[0x0][0x408] ;  /* 0x00010200ff8c5b82 */ /* 0x000e620000000800 */
[----:B------:R-:W-:Y:S01]  /*4530*/  @P5 FMUL.FTZ R141, R83, R5 ;  /* 0x00000005538d5220 */ /* 0x000fe20000410000 */
[----:B------:R-:W-:-:S06]  /*4540*/  @P5 HADD2.F32 R143, -RZ, R177.H1_H1 ;  /* 0x300000b1ff8f5230 */ /* 0x000fcc0000004100 */
[----:B------:R-:W2:Y:S01]  /*4550*/  @P5 LDC R81, c[0x0][0x408] ;  /* 0x00010200ff515b82 */ /* 0x000ea20000000800 */
[----:B-1----:R-:W-:Y:S01]  /*4560*/  @P5 FMUL.FTZ R140, R141, R140 ;  /* 0x0000008c8d8c5220 */ /* 0x002fe20000410000 */
[----:B------:R-:W-:-:S03]  /*4570*/  HFMA2 R141, -RZ, RZ, 0, 0 ;  /* 0x00000000ff8d7431 */ /* 0x000fc600000001ff */
[----:B------:R-:W-:Y:S01]  /*4580*/  @P5 FMUL.FTZ R141, R143, R140 ;  /* 0x0000008c8f8d5220 */ /* 0x000fe20000410000 */
[----:B------:R-:W-:Y:S01]  /*4590*/  @P5 FMUL.FTZ R140, R83, R5 ;  /* 0x00000005538c5220 */ /* 0x000fe20000410000 */
[----:B------:R-:W-:Y:S02]  /*45a0*/  @P5 HADD2.F32 R143, -RZ, R45.H1_H1 ;  /* 0x3000002dff8f5230 */ /* 0x000fe40000004100 */
        /* <DEDUP_REMOVED lines=9> */
[CC--:B------:R-:W-:Y:S01]  /*4640*/  @P5 FMUL.FTZ R142, R140.reuse, R5.reuse ;  /* 0x000000058c8e5220 */ /* 0x0c0fe20000410000 */
[----:B------:R-:W-:Y:S02]  /*4650*/  @P5 HADD2.F32 R177, -RZ, R178.H0_H0 ;  /* 0x200000b2ffb15230 */ /* 0x000fe40000004100 */
[----:B------:R-:W-:Y:S01]  /*4660*/  @P5 FMUL.FTZ R141, R140, R5 ;  /* 0x000000058c8d5220 */ /* 0x000fe20000410000 */
[----:B-1----:R-:W-:Y:S01]  /*4670*/  @P5 FMUL.FTZ R143, R142, R143 ;  /* 0x0000008f8e8f5220 */ /* 0x002fe20000410000 */
[----:B------:R-:W-:-:S03]  /*4680*/  HFMA2 R142, -RZ, RZ, 0, 0 ;  /* 0x00000000ff8e7431 */ /* 0x000fc600000001ff */
[----:B------:R-:W-:Y:S02]  /*4690*/  @P5 FMUL.FTZ R142, R177, R143 ;  /* 0x0000008fb18e5220 */ /* 0x000fe40000410000 */
[----:B------:R-:W1:Y:S02]  /*46a0*/  @P5 LDC R143, c[0x0][0x408] ;  /* 0x00010200ff8f5b82 */ /* 0x000e640000000800 */
[----:B------:R-:W-:Y:S01]  /*46b0*/  FADD.FTZ R177, R104, R142 ;  /* 0x0000008e68b17221 */ /* 0x000fe20000010000 */
[----:B------:R-:W-:Y:S02]  /*46c0*/  HFMA2 R142, -RZ, RZ, 0, 0 ;  /* 0x00000000ff8e7431 */ /* 0x000fe400000001ff */
[----:B-1----:R-:W-:Y:S01]  /*46d0*/  @P5 FMUL.FTZ R143, R141, R143 ;  /* 0x0000008f8d8f5220 */ /* 0x002fe20000410000 */
[----:B------:R-:W-:-:S05]  /*46e0*/  @P5 HADD2.F32 R141, -RZ, R46.H0_H0 ;  /* 0x2000002eff8d5230 */ /* 0x000fca0000004100 */
[----:B------:R-:W-:Y:S01]  /*46f0*/  @P5 FMUL.FTZ R183, R143, R141 ;  /* 0x0000008d8fb75220 */ /* 0x000fe20000410000 */
[----:B------:R-:W-:Y:S01]  /*4700*/  LOP3.LUT P5, RZ, R25, 0xff00, RZ, 0xc0, !PT ;  /* 0x0000ff0019ff7812 */ /* 0x000fe200078ac0ff */
[----:B------:R-:W-:-:S04]  /*4710*/  FFMA.FTZ R141, R20, R180, R181 ;  /* 0x000000b4148d7223 */ /* 0x000fc800000100b5 */
[----:B------:R-:W-:-:S04]  /*4720*/  FADD.FTZ R141, R224, -R141 ;  /* 0x8000008de08d7221 */ /* 0x000fc80000010000 */
[----:B------:R-:W-:-:S04]  /*4730*/  FMUL.FTZ R141, R3, R141 ;  /* 0x0000008d038d7220 */ /* 0x000fc80000410000 */
[----:B------:R-:W1:Y:S01]  /*4740*/  @P5 LDC R143, c[0x0][0x408] ;  /* 0x00010200ff8f5b82 */ /* 0x000e620000000800 */
[----:B------:R-:W-:-:S04]  /*4750*/  @P5 FMUL.FTZ R104, R141, R5 ;  /* 0x000000058d685220 */ /* 0x000fc80000410000 */
[----:B-1----:R-:W-:Y:S01]  /*4760*/  @P5 FMUL.FTZ R104, R104, R143 ;  /* 0x0000008f68685220 */ /* 0x002fe20000410000 */
[----:B------:R-:W-:-:S05]  /*4770*/  @P5 HADD2.F32 R143, -RZ, R178.H1_H1 ;  /* 0x300000b2ff8f5230 */ /* 0x000fca0000004100 */
[----:B------:R-:W-:Y:S02]  /*4780*/  @P5 FMUL.FTZ R142, R143, R104 ;  /* 0x000000688f8e5220 */ /* 0x000fe40000410000 */
[----:B------:R-:W1:Y:S02]  /*4790*/  @P5 LDC R104, c[0x0][0x408] ;  /* 0x00010200ff685b82 */ /* 0x000e640000000800 */
[----:B------:R-:W-:Y:S01]  /*47a0*/  FADD.FTZ R182, R105, R142 ;  /* 0x0000008e69b67221 */ /* 0x000fe20000010000 */
[----:B------:R-:W-:Y:S01]  /*47b0*/  @P5 FMUL.FTZ R105, R141, R5 ;  /* 0x000000058d695220 */ /* 0x000fe20000410000 */
[----:B------:R-:W-:-:S03]  /*47c0*/  @P5 HADD2.F32 R142, -RZ, R46.H1_H1 ;  /* 0x3000002eff8e5230 */ /* 0x000fc60000004100 */
[----:B-1----:R-:W-:Y:S01]  /*47d0*/  @P5 FMUL.FTZ R105, R105, R104 ;  /* 0x0000006869695220 */ /* 0x002fe20000410000 */
        /* <DEDUP_REMOVED lines=8> */
[----:B------:R-:W-:-:S03]  /*4860*/  @P5 HADD2.F32 R178, -RZ, R179.H0_H0 ;  /* 0x200000b3ffb25230 */ /* 0x000fc60000004100 */
[----:B-1----:R-:W-:Y:S01]  /*4870*/  @P5 FMUL.FTZ R105, R143, R105 ;  /* 0x000000698f695220 */ /* 0x002fe20000410000 */
[----:B------:R-:W-:-:S03]  /*4880*/  HFMA2 R143, -RZ, RZ, 0, 0 ;  /* 0x00000000ff8f7431 */ /* 0x000fc600000001ff */
[----:B------:R-:W-:Y:S02]  /*4890*/  @P5 FMUL.FTZ R143, R178, R105 ;  /* 0x00000069b28f5220 */ /* 0x000fe40000410000 */
[----:B------:R-:W1:Y:S02]  /*48a0*/  @P5 LDC R105, c[0x0][0x408] ;  /* 0x00010200ff695b82 */ /* 0x000e640000000800 */
[----:B------:R-:W-:Y:S01]  /*48b0*/  FADD.FTZ R178, R106, R143 ;  /* 0x0000008f6ab27221 */ /* 0x000fe20000010000 */
[----:B------:R-:W-:-:S04]  /*48c0*/  @P5 FMUL.FTZ R106, R142, R5 ;  /* 0x000000058e6a5220 */ /* 0x000fc80000410000 */
[----:B-1----:R-:W-:Y:S01]  /*48d0*/  @P5 FMUL.FTZ R105, R106, R105 ;  /* 0x000000696a695220 */ /* 0x002fe20000410000 */
[----:B------:R-:W-:-:S05]  /*48e0*/  @P5 HADD2.F32 R106, -RZ, R47.H0_H0 ;  /* 0x2000002fff6a5230 */ /* 0x000fca0000004100 */
[----:B------:R-:W-:Y:S01]  /*48f0*/  @P5 FMUL.FTZ R188, R105, R106 ;  /* 0x0000006a69bc5220 */ /* 0x000fe20000410000 */
[----:B------:R-:W-:Y:S01]  /*4900*/  ISETP.GE.U32.AND P5, PT, R24, RZ, PT ;  /* 0x000000ff1800720c */ /* 0x000fe20003fa6070 */
[----:B------:R-:W-:-:S03]  /*4910*/  FFMA.FTZ R106, R184, R180, R181 ;  /* 0x000000b4b86a7223 */ /* 0x000fc600000100b5 */
[----:B------:R-:W-:Y:S01]  /*4920*/  ISETP.GE.U32.AND.EX P5, PT, R25, 0x1000000, PT, P5 ;  /* 0x010000001900780c */ /* 0x000fe20003fa6150 */
[----:B------:R-:W-:-:S04]  /*4930*/  FADD.FTZ R106, R187, -R106 ;  /* 0x8000006abb6a7221 */ /* 0x000fc80000010000 */
[----:B------:R-:W-:-:S08]  /*4940*/  FMUL.FTZ R143, R3, R106 ;  /* 0x0000006a038f7220 */ /* 0x000fd00000410000 */
[----:B------:R-:W1:Y:S01]  /*4950*/  @P5 LDC R105, c[0x0][0x408] ;  /* 0x00010200ff695b82 */ /* 0x000e620000000800 */
[----:B------:R-:W-:-:S04]  /*4960*/  @P5 FMUL.FTZ R106, R143, R5 ;  /* 0x000000058f6a5220 */ /* 0x000fc80000410000 */
[----:B-1----:R-:W-:Y:S01]  /*4970*/  @P5 FMUL.FTZ R105, R106, R105 ;  /* 0x000000696a695220 */ /* 0x002fe20000410000 */
[----:B------:R-:W-:Y:S02]  /*4980*/  @P5 HADD2.F32 R106, -RZ, R179.H1_H1 ;  /* 0x300000b3ff6a5230 */ /* 0x000fe40000004100 */
[----:B------:R-:W-:-:S03]  /*4990*/  HFMA2 R179, -RZ, RZ, 0, 0 ;  /* 0x00000000ffb37431 */ /* 0x000fc600000001ff */
[----:B------:R-:W-:Y:S01]  /*49a0*/  @P5 FMUL.FTZ R179, R106, R105 ;  /* 0x000000696ab35220 */ /* 0x000fe20000410000 */
[----:B------:R-:W-:Y:S01]  /*49b0*/  @P5 FMUL.FTZ R106, R143, R5 ;  /* 0x000000058f6a5220 */ /* 0x000fe20000410000 */
[----:B------:R-:W1:Y:S02]  /*49c0*/  @P5 LDC R105, c[0x0][0x408] ;  /* 0x00010200ff695b82 */ /* 0x000e640000000800 */
[----:B------:R-:W-:Y:S01]  /*49d0*/  FADD.FTZ R179, R107, R179 ;  /* 0x000000b36bb37221 */ /* 0x000fe20000010000 */
[----:B------:R-:W-:Y:S01]  /*49e0*/  MOV R107, RZ ;  /* 0x000000ff006b7202 */ /* 0x000fe20000000f00 */
[----:B-1----:R-:W-:Y:S01]  /*49f0*/  @P5 FMUL.FTZ R105, R106, R105 ;  /* 0x000000696a695220 */ /* 0x002fe20000410000 */
[----:B------:R-:W-:-:S05]  /*4a00*/  @P5 HADD2.F32 R106, -RZ, R47.H1_H1 ;  /* 0x3000002fff6a5230 */ /* 0x000fca0000004100 */
[----:B------:R-:W-:Y:S01]  /*4a10*/  @P5 FMUL.FTZ R107, R105, R106 ;  /* 0x0000006a696b5220 */ /* 0x000fe20000410000 */
[----:B------:R-:W-:Y:S02]  /*4a20*/  LOP3.LUT P5, RZ, R24, 0xff, RZ, 0xc0, !PT ;  /* 0x000000ff18ff7812 */ /* 0x000fe400078ac0ff */
[----:B------:R-:W-:Y:S01]  /*4a30*/  F2FP.F16.F32.PACK_AB R105, R81, R80 ;  /* 0x000000505169723e */ /* 0x000fe200000000ff */
[----:B------:R-:W-:Y:S01]  /*4a40*/  FFMA.FTZ R80, R201, R180, R181 ;  /* 0x000000b4c9507223 */ /* 0x000fe200000100b5 */
[----:B------:R-:W-:Y:S02]  /*4a50*/  F2FP.F16.F32.PACK_AB R106, R104, R183 ;  /* 0x000000b7686a723e */ /* 0x000fe400000000ff */
[----:B------:R-:W-:Y:S01]  /*4a60*/  F2FP.F16.F32.PACK_AB R107, R107, R188 ;  /* 0x000000bc6b6b723e */ /* 0x000fe200000000ff */
[----:B------:R-:W-:-:S04]  /*4a70*/  FADD.FTZ R80, R236, -R80 ;  /* 0x80000050ec507221 */ /* 0x000fc80000010000 */
[----:B------:R-:W-:Y:S02]  /*4a80*/  FMUL.FTZ R80, R3, R80 ;  /* 0x0000005003507220 */ /* 0x000fe40000410000 */
[----:B------:R-:W1:Y:S01]  /*4a90*/  @P5 LDC R81, c[0x0][0x408] ;  /* 0x00010200ff515b82 */ /* 0x000e620000000800 */
[----:B------:R-:W-:Y:S02]  /*4aa0*/  @P5 HADD2.F32 R183, -RZ, R176.H0_H0 ;  /* 0x200000b0ffb75230 */ /* 0x000fe40000004100 */
[----:B------:R-:W-:-:S04]  /*4ab0*/  @P5 FMUL.FTZ R104, R80, R5 ;  /* 0x0000000550685220 */ /* 0x000fc80000410000 */
[----:B-1----:R-:W-:Y:S01]  /*4ac0*/  @P5 FMUL.FTZ R81, R104, R81 ;  /* 0x0000005168515220 */ /* 0x002fe20000410000 */
[----:B------:R-:W-:-:S03]  /*4ad0*/  HFMA2 R104, -RZ, RZ, 0, 0 ;  /* 0x00000000ff687431 */ /* 0x000fc600000001ff */
[----:B------:R-:W-:Y:S01]  /*4ae0*/  @P5 FMUL.FTZ R104, R183, R81 ;  /* 0x00000051b7685220 */ /* 0x000fe20000410000 */
[----:B------:R-:W-:-:S03]  /*4af0*/  FFMA.FTZ R81, R206, R180, R181 ;  /* 0x000000b4ce517223 */ /* 0x000fc600000100b5 */
[----:B------:R-:W-:Y:S01]  /*4b00*/  FADD.FTZ R189, R100, R104 ;  /* 0x0000006864bd7221 */ /* 0x000fe20000010000 */
[----:B------:R-:W-:Y:S01]  /*4b10*/  FADD.FTZ R81, R248, -R81 ;  /* 0x80000051f8517221 */ /* 0x000fe20000010000 */
[----:B------:R-:W1:Y:S03]  /*4b20*/  @P6 LDC R100, c[0x0][0x408] ;  /* 0x00010200ff646b82 */ /* 0x000e660000000800 */
[----:B------:R-:W-:-:S04]  /*4b30*/  FMUL.FTZ R81, R3, R81 ;  /* 0x0000005103517220 */ /* 0x000fc80000410000 */
[----:B------:R-:W-:-:S04]  /*4b40*/  @P6 FMUL.FTZ R104, R81, R5 ;  /* 0x0000000551686220 */ /* 0x000fc80000410000 */
[----:B-1----:R-:W-:Y:S01]  /*4b50*/  @P6 FMUL.FTZ R100, R104, R100 ;  /* 0x0000006468646220 */ /* 0x002fe20000410000 */
[----:B------:R-:W-:Y:S01]  /*4b60*/  @P6 HADD2.F32 R104, -RZ, R176.H1_H1 ;  /* 0x300000b0ff686230 */ /* 0x000fe20000004100 */
[----:B------:R-:W-:-:S04]  /*4b70*/  MOV R176, RZ ;  /* 0x000000ff00b07202 */ /* 0x000fc80000000f00 */
[----:B------:R-:W-:Y:S01]  /*4b80*/  @P6 FMUL.FTZ R176, R104, R100 ;  /* 0x0000006468b06220 */ /* 0x000fe20000410000 */
[----:B------:R-:W-:Y:S01]  /*4b90*/  @P6 FMUL.FTZ R100, R81, R5 ;  /* 0x0000000551646220 */ /* 0x000fe20000410000 */
[--C-:B------:R-:W-:Y:S02]  /*4ba0*/  @P6 HADD2.F32 R104, -RZ, R44.reuse.H1_H1 ;  /* 0x3000002cff686230 */ /* 0x100fe40000004100 */
[----:B------:R-:W-:Y:S01]  /*4bb0*/  FADD.FTZ R188, R101, R176 ;  /* 0x000000b065bc7221 */ /* 0x000fe20000010000 */
[----:B------:R-:W-:Y:S01]  /*4bc0*/  @P5 HADD2.F32 R176, -RZ, R44.H0_H0 ;  /* 0x2000002cffb05230 */ /* 0x000fe20000004100 */
[----:B------:R-:W1:Y:S02]  /*4bd0*/  @P6 LDC R101, c[0x0][0x408] ;  /* 0x00010200ff656b82 */ /* 0x000e640000000800 */
[----:B-1----:R-:W-:Y:S01]  /*4be0*/  @P6 FMUL.FTZ R101, R100, R101 ;  /* 0x0000006564656220 */ /* 0x002fe20000410000 */
[----:B------:R-:W-:-:S03]  /*4bf0*/  HFMA2 R100, -RZ, RZ, 0, 0 ;  /* 0x00000000ff647431 */ /* 0x000fc600000001ff */
[----:B------:R-:W-:Y:S01]  /*4c00*/  @P6 FMUL.FTZ R100, R101, R104 ;  /* 0x0000006865646220 */ /* 0x000fe20000410000 */
[----:B------:R-:W-:Y:S01]  /*4c10*/  @P5 FMUL.FTZ R104, R80, R5 ;  /* 0x0000000550685220 */ /* 0x000fe20000410000 */
[----:B------:R-:W1:Y:S03]  /*4c20*/  @P5 LDC R101, c[0x0][0x408] ;  /* 0x00010200ff655b82 */ /* 0x000e660000000800 */
[----:B-1----:R-:W-:Y:S01]  /*4c30*/  @P5 FMUL.FTZ R101, R104, R101 ;  /* 0x0000006568655220 */ /* 0x002fe20000410000 */
[----:B------:R-:W-:-:S03]  /*4c40*/  MOV R104, RZ ;  /* 0x000000ff00687202 */ /* 0x000fc60000000f00 */
[----:B------:R-:W-:-:S05]  /*4c50*/  @P5 FMUL.FTZ R104, R101, R176 ;  /* 0x000000b065685220 */ /* 0x000fca0000410000 */
[----:B------:R-:W-:-:S07]  /*4c60*/  F2FP.F16.F32.PACK_AB R104, R100, R104 ;  /* 0x000000686468723e */ /* 0x000fce00000000ff */
.L_x_16102:
        /* <DEDUP_REMOVED lines=14> */
.L_x_16100:
[----:B------:R-:W-:Y:S05]  /*4d50*/  BSYNC.RECONVERGENT B2 ;  /* 0x0000000000027941 */ /* 0x000fea0003800200 */
.L_x_16099:
[----:B------:R-:W3:Y:S01]  /*4d60*/  LDL.LU R176, [R1+0xc] ;  /* 0x00000c0001b07983 */ /* 0x000ee20000300800 */
[----:B------:R-:W-:Y:S01]  /*4d70*/  BSSY.RECONVERGENT B2, `(.L_x_16103) ;  /* 0x0000149000027945 */ /* 0x000fe20003800200 */
[----:B---3--:R-:W-:-:S13]  /*4d80*/  ISETP.NE.AND P4, PT, R176, RZ, PT ;  /* 0x000000ffb000720c */ /* 0x008fda0003f85270 */
[----:B------:R-:W-:Y:S05]  /*4d90*/  @!P4 BRA `(.L_x_16104) ;  /* 0x000000140018c947 */ /* 0x000fea0003800000 */
[----:B------:R-:W1:Y:S02]  /*4da0*/  LDC.64 R176, c[0x0][0x390] ;  /* 0x0000e400ffb07b82 */ /* 0x000e640000000a00 */
[----:B-1----:R-:W-:-:S06]  /*4db0*/  IMAD.WIDE.U32 R176, R0, 0x10, R176 ;  /* 0x0000001000b07825 */ /* 0x002fcc00078e00b0 */
[----:B--2---:R-:W5:Y:S01]  /*4dc0*/  LDG.E.128 R176, desc[UR6][R176.64] ;  /* 0x00000006b0b07981 */ /* 0x004f62000c1e1d00 */
        /* <DEDUP_REMOVED lines=8> */
[----:B------:R-:W-:Y:S02]  /*4e50*/  MOV R189, RZ ;  /* 0x000000ff00bd7202 */ /* 0x000fe40000000f00 */
[----:B------:R-:W-:Y:S01]  /*4e60*/  MOV R190, RZ ;  /* 0x000000ff00be7202 */ /* 0x000fe20000000f00 */
[----:B-----5:R-:W-:-:S04]  /*4e70*/  FMUL.FTZ R81, R3, R81 ;  /* 0x0000005103517220 */ /* 0x020fc80000410000 */
[----:B------:R-:W1:Y:S01]  /*4e80*/  @P5 LDC R83, c[0x0][0x408] ;  /* 0x00010200ff535b82 */ /* 0x000e620000000800 */
[----:B------:R-:W-:Y:S01]  /*4e90*/  @P5 FMUL.FTZ R80, R81, R5 ;  /* 0x0000000551505220 */ /* 0x000fe20000410000 */
[----:B------:R-:W-:Y:S02]  /*4ea0*/  @P5 HADD2.F32 R140, -RZ, R176.H1_H1 ;  /* 0x300000b0ff8c5230 */ /* 0x000fe40000004100 */
[----:B------:R-:W-:-:S04]  /*4eb0*/  @P6 HADD2.F32 R142, -RZ, R177.H0_H0 ;  /* 0x200000b1ff8e6230 */ /* 0x000fc80000004100 */
[----:B------:R-:W2:Y:S01]  /*4ec0*/  @P5 LDC R82, c[0x0][0x408] ;  /* 0x00010200ff525b82 */ /* 0x000ea20000000800 */
[----:B-1----:R-:W-:Y:S01]  /*4ed0*/  @P5 FMUL.FTZ R83, R80, R83 ;  /* 0x0000005350535220 */ /* 0x002fe20000410000 */
[----:B------:R-:W-:-:S03]  /*4ee0*/  HFMA2 R80, -RZ, RZ, 0, 0 ;  /* 0x00000000ff507431 */ /* 0x000fc600000001ff */
[----:B------:R-:W-:Y:S01]  /*4ef0*/  @P5 FMUL.FTZ R80, R140, R83 ;  /* 0x000000538c505220 */ /* 0x000fe20000410000 */
[----:B------:R-:W-:Y:S02]  /*4f00*/  @P5 FMUL.FTZ R83, R81, R5 ;  /* 0x0000000551535220 */ /* 0x000fe40000410000 */
[----:B------:R-:W1:Y:S01]  /*4f10*/  @P6 LDC R140, c[0x0][0x408] ;  /* 0x00010200ff8c6b82 */ /* 0x000e620000000800 */
[----:B------:R-:W-:Y:S01]  /*4f20*/  FADD.FTZ R191, R109, R80 ;  /* 0x000000506dbf7221 */ /* 0x000fe20000010000 */
[----:B--2---:R-:W-:Y:S01]  /*4f30*/  @P5 FMUL.FTZ R82, R83, R82 ;  /* 0x0000005253525220 */ /* 0x004fe20000410000 */
[----:B------:R-:W-:-:S05]  /*4f40*/  @P5 HADD2.F32 R83, -RZ, R52.H1_H1 ;  /* 0x30000034ff535230 */ /* 0x000fca0000004100 */
[----:B------:R-:W-:Y:S01]  /*4f50*/  @P5 FMUL.FTZ R182, R82, R83 ;  /* 0x0000005352b65220 */ /* 0x000fe20000410000 */
[----:B------:R-:W-:Y:S01]  /*4f60*/  FFMA.FTZ R82, R199, R180, R181 ;  /* 0x000000b4c7527223 */ /* 0x000fe200000100b5 */
[----:B------:R-:W2:Y:S01]  /*4f70*/  @P6 LDC R83, c[0x0][0x408] ;  /* 0x00010200ff536b82 */ /* 0x000ea20000000800 */
[----:B------:R-:W-:Y:S02]  /*4f80*/  LOP3.LUT P5, RZ, R22, 0xff000000, RZ, 0xc0, !PT ;  /* 0xff00000016ff7812 */ /* 0x000fe400078ac0ff */
[----:B------:R-:W-:-:S04]  /*4f90*/  FADD.FTZ R82, R243, -R82 ;  /* 0x80000052f3527221 */ /* 0x000fc80000010000 */
[----:B------:R-:W-:-:S04]  /*4fa0*/  FMUL.FTZ R82, R3, R82 ;  /* 0x0000005203527220 */ /* 0x000fc80000410000 */
[----:B------:R-:W-:-:S03]  /*4fb0*/  @P6 FMUL.FTZ R141, R82, R5 ;  /* 0x00000005528d6220 */ /* 0x000fc60000410000 */
[----:B------:R-:W3:Y:S01]  /*4fc0*/  @P5 LDC R143, c[0x0][0x408] ;  /* 0x00010200ff8f5b82 */ /* 0x000ee20000000800 */
[----:B-1----:R-:W-:Y:S01]  /*4fd0*/  @P6 FMUL.FTZ R140, R141, R140 ;  /* 0x0000008c8d8c6220 */ /* 0x002fe20000410000 */
[----:B------:R-:W-:Y:S02]  /*4fe0*/  HFMA2 R141, -RZ, RZ, 0, 0 ;  /* 0x00000000ff8d7431 */ /* 0x000fe400000001ff */
[----:B------:R-:W-:Y:S02]  /*4ff0*/  @P5 HADD2.F32 R177, -RZ, R177.H1_H1 ;  /* 0x300000b1ffb15230 */ /* 0x000fe40000004100 */
[----:B------:R-:W-:Y:S01]  /*5000*/  @P6 FMUL.FTZ R141, R142, R140 ;  /* 0x0000008c8e8d6220 */ /* 0x000fe20000410000 */
[----:B------:R-:W-:-:S03]  /*5010*/  @P6 FMUL.FTZ R140, R82, R5 ;  /* 0x00000005528c6220 */ /* 0x000fc60000410000 */
[----:B------:R-:W-:Y:S01]  /*5020*/  FADD.FTZ R188, R110, R141 ;  /* 0x0000008d6ebc7221 */ /* 0x000fe20000010000 */
[----:B--2---:R-:W-:Y:S01]  /*5030*/  @P6 FMUL.FTZ R83, R140, R83 ;  /* 0x000000538c536220 */ /* 0x004fe20000410000 */
[----:B------:R-:W-:-:S05]  /*5040*/  @P6 HADD2.F32 R140, -RZ, R53.H0_H0 ;  /* 0x20000035ff8c6230 */ /* 0x000fca0000004100 */
[----:B------:R-:W-:Y:S01]  /*5050*/  @P6 FMUL.FTZ R189, R83, R140 ;  /* 0x0000008c53bd6220 */ /* 0x000fe20000410000 */
[----:B------:R-:W-:Y:S01]  /*5060*/  FFMA.FTZ R83, R196, R180, R181 ;  /* 0x000000b4c4537223 */ /* 0x000fe200000100b5 */
[----:B------:R-:W1:Y:S01]  /*5070*/  @P5 LDC R140, c[0x0][0x408] ;  /* 0x00010200ff8c5b82 */ /* 0x000e620000000800 */
[----:B------:R-:W-:Y:S02]  /*5080*/  LOP3.LUT P6, RZ, R23, 0xff, RZ, 0xc0, !PT ;  /* 0x000000ff17ff7812 */ /* 0x000fe400078cc0ff */
[----:B------:R-:W-:-:S04]  /*5090*/  FADD.FTZ R83, R239, -R83 ;  /* 0x80000053ef537221 */ /* 0x000fc80000010000 */
[----:B------:R-:W-:-:S04]  /*50a0*/  FMUL.FTZ R83, R3, R83 ;  /* 0x0000005303537220 */ /* 0x000fc80000410000 */
[----:B------:R-:W-:-:S03]  /*50b0*/  @P5 FMUL.FTZ R142, R83, R5 ;  /* 0x00000005538e5220 */ /* 0x000fc60000410000 */
[----:B------:R-:W-:Y:S02]  /*50c0*/  @P6 HADD2.F32 R141, -RZ, R54.H0_H0 ;  /* 0x20000036ff8d6230 */ /* 0x000fe40000004100 */
[----:B---3--:R-:W-:Y:S01]  /*50d0*/  @P5 FMUL.FTZ R143, R142, R143 ;  /* 0x0000008f8e8f5220 */ /* 0x008fe20000410000 */
[----:B------:R-:W-:-:S03]  /*50e0*/  HFMA2 R142, -RZ, RZ, 0, 0 ;  /* 0x00000000ff8e7431 */ /* 0x000fc600000001ff */
[----:B------:R-:W-:Y:S01]  /*50f0*/  @P5 FMUL.FTZ R142, R177, R143 ;  /* 0x0000008fb18e5220 */ /* 0x000fe20000410000 */
[----:B------:R-:W-:Y:S01]  /*5100*/  @P5 FMUL.FTZ R143, R83, R5 ;  /* 0x00000005538f5220 */ /* 0x000fe20000410000 */
[----:B------:R-:W-:Y:S02]  /*5110*/  @P5 HADD2.F32 R177, -RZ, R53.H1_H1 ;  /* 0x30000035ffb15230 */ /* 0x000fe40000004100 */
[----:B------:R-:W-:Y:S01]  /*5120*/  FADD.FTZ R183, R111, R142 ;  /* 0x0000008e6fb77221 */ /* 0x000fe20000010000 */
[----:B-1----:R-:W-:Y:S02]  /*5130*/  @P5 FMUL.FTZ R140, R143, R140 ;  /* 0x0000008c8f8c5220 */ /* 0x002fe40000410000 */
[----:B------:R-:W1:Y:S02]  /*5140*/  @P6 LDC R143, c[0x0][0x408] ;  /* 0x00010200ff8f6b82 */ /* 0x000e640000000800 */
[----:B------:R-:W-:Y:S01]  /*5150*/  @P5 FMUL.FTZ R190, R140, R177 ;  /* 0x000000b18cbe5220 */ /* 0x000fe20000410000 */
[----:B------:R-:W-:Y:S01]  /*5160*/  FFMA.FTZ R140, R10, R180, R181 ;  /* 0x000000b40a8c7223 */ /* 0x000fe200000100b5 */
[----:B------:R-:W-:-:S03]  /*5170*/  LOP3.LUT P5, RZ, R23, 0xff00, RZ, 0xc0, !PT ;  /* 0x0000ff0017ff7812 */ /* 0x000fc600078ac0ff */
[----:B------:R-:W-:-:S04]  /*5180*/  FADD.FTZ R140, R234, -R140 ;  /* 0x8000008cea8c7221 */ /* 0x000fc80000010000 */
[----:B------:R-:W-:-:S04]  /*5190*/  FMUL.FTZ R140, R3, R140 ;  /* 0x0000008c038c7220 */ /* 0x000fc80000410000 */
[CC--:B------:R-:W-:Y:S01]  /*51a0*/  @P6 FMUL.FTZ R80, R140.reuse, R5.reuse ;  /* 0x000000058c506220 */ /* 0x0c0fe20000410000 */
[----:B------:R-:W-:Y:S01]  /*51b0*/  @P6 FMUL.FTZ R110, R140, R5 ;  /* 0x000000058c6e6220 */ /* 0x000fe20000410000 */
[--C-:B------:R-:W-:Y:S02]  /*51c0*/  @P5 HADD2.F32 R142, -RZ, R178.reuse.H1_H1 ;  /* 0x300000b2ff8e5230 */ /* 0x100fe40000004100 */
[----:B-1----:R-:W-:Y:S01]  /*51d0*/  @P6 FMUL.FTZ R109, R80, R143 ;  /* 0x0000008f506d6220 */ /* 0x002fe20000410000 */
[----:B------:R-:W-:Y:S02]  /*51e0*/  @P6 HADD2.F32 R143, -RZ, R178.H0_H0 ;  /* 0x200000b2ff8f6230 */ /* 0x000fe40000004100 */
[----:B------:R-:W-:-:S03]  /*51f0*/  HFMA2 R80, -RZ, RZ, 0, 0 ;  /* 0x00000000ff507431 */ /* 0x000fc600000001ff */
[----:B------:R-:W-:Y:S02]  /*5200*/  @P6 FMUL.FTZ R80, R143, R109 ;  /* 0x0000006d8f506220 */ /* 0x000fe40000410000 */
[----:B------:R-:W1:Y:S02]  /*5210*/  @P6 LDC R109, c[0x0][0x408] ;  /* 0x00010200ff6d6b82 */ /* 0x000e640000000800 */
[----:B------:R-:W-:Y:S01]  /*5220*/  FADD.FTZ R177, R112, R80 ;  /* 0x0000005070b17221 */ /* 0x000fe20000010000 */
[----:B------:R-:W-:Y:S02]  /*5230*/  @P5 HADD2.F32 R112, -RZ, R54.H1_H1 ;  /* 0x30000036ff705230 */ /* 0x000fe40000004100 */
[----:B-1----:R-:W-:Y:S01]  /*5240*/  @P6 FMUL.FTZ R109, R110, R109 ;  /* 0x0000006d6e6d6220 */ /* 0x002fe20000410000 */
[----:B------:R-:W-:-:S03]  /*5250*/  MOV R110, RZ ;  /* 0x000000ff006e7202 */ /* 0x000fc60000000f00 */
[----:B------:R-:W-:Y:S01]  /*5260*/  @P6 FMUL.FTZ R110, R109, R141 ;  /* 0x0000008d6d6e6220 */ /* 0x000fe20000410000 */
[----:B------:R-:W-:Y:S01]  /*5270*/  FFMA.FTZ R141, R13, R180, R181 ;  /* 0x000000b40d8d7223 */ /* 0x000fe200000100b5 */
[----:B------:R-:W1:Y:S01]  /*5280*/  @P5 LDC R109, c[0x0][0x408] ;  /* 0x00010200ff6d5b82 */ /* 0x000e620000000800 */
[----:B------:R-:W-:Y:S02]  /*5290*/  LOP3.LUT P6, RZ, R23, 0xff0000, RZ, 0xc0, !PT ;  /* 0x00ff000017ff7812 */ /* 0x000fe400078cc0ff */
[----:B------:R-:W-:-:S04]  /*52a0*/  FADD.FTZ R141, R229, -R141 ;  /* 0x8000008de58d7221 */ /* 0x000fc80000010000 */
[----:B------:R-:W-:-:S04]  /*52b0*/  FMUL.FTZ R141, R3, R141 ;  /* 0x0000008d038d7220 */ /* 0x000fc80000410000 */
[CC--:B------:R-:W-:Y:S01]  /*52c0*/  @P5 FMUL.FTZ R111, R141.reuse, R5.reuse ;  /* 0x000000058d6f5220 */ /* 0x0c0fe20000410000 */
[----:B------:R-:W-:-:S03]  /*52d0*/  @P5 FMUL.FTZ R80, R141, R5 ;  /* 0x000000058d505220 */ /* 0x000fc60000410000 */
[----:B-1----:R-:W-:Y:S01]  /*52e0*/  @P5 FMUL.FTZ R111, R111, R109 ;  /* 0x0000006d6f6f5220 */ /* 0x002fe20000410000 */
[----:B------:R-:W-:-:S03]  /*52f0*/  HFMA2 R109, -RZ, RZ, 0, 0 ;  /* 0x00000000ff6d7431 */ /* 0x000fc600000001ff */
[----:B------:R-:W-:Y:S02]  /*5300*/  @P5 FMUL.FTZ R109, R142, R111 ;  /* 0x0000006f8e6d5220 */ /* 0x000fe40000410000 */
[----:B------:R-:W1:Y:S02]  /*5310*/  @P5 LDC R111, c[0x0][0x408] ;  /* 0x00010200ff6f5b82 */ /* 0x000e640000000800 */
[----:B------:R-:W-:Y:S01]  /*5320*/  FADD.FTZ R178, R113, R109 ;  /* 0x0000006d71b27221 */ /* 0x000fe20000010000 */
[----:B-1----:R-:W-:Y:S01]  /*5330*/  @P5 FMUL.FTZ R80, R80, R111 ;  /* 0x0000006f50505220 */ /* 0x002fe20000410000 */
[----:B------:R-:W-:-:S03]  /*5340*/  MOV R111, RZ ;  /* 0x000000ff006f7202 */ /* 0x000fc60000000f00 */
[----:B------:R-:W-:Y:S01]  /*5350*/  @P5 FMUL.FTZ R111, R80, R112 ;  /* 0x00000070506f5220 */ /* 0x000fe20000410000 */
[----:B------:R-:W-:Y:S01]  /*5360*/  FFMA.FTZ R112, R16, R180, R181 ;  /* 0x000000b410707223 */ /* 0x000fe200000100b5 */
[----:B------:R-:W1:Y:S01]  /*5370*/  @P6 LDC R80, c[0x0][0x408] ;  /* 0x00010200ff506b82 */ /* 0x000e620000000800 */
[----:B------:R-:W-:Y:S02]  /*5380*/  ISETP.GE.U32.AND P5, PT, R22, RZ, PT ;  /* 0x000000ff1600720c */ /* 0x000fe40003fa6070 */
[----:B------:R-:W-:Y:S01]  /*5390*/  FADD.FTZ R112, R222, -R112 ;  /* 0x80000070de707221 */ /* 0x000fe20000010000 */
[----:B------:R-:W-:Y:S02]  /*53a0*/  F2FP.F16.F32.PACK_AB R110, R111, R110 ;  /* 0x0000006e6f6e723e */ /* 0x000fe400000000ff */
[----:B------:R-:W-:Y:S01]  /*53b0*/  ISETP.GE.U32.AND.EX P5, PT, R23, 0x1000000, PT, P5 ;  /* 0x010000001700780c */ /* 0x000fe20003fa6150 */
[----:B------:R-:W-:Y:S01]  /*53c0*/  FMUL.FTZ R142, R3, R112 ;  /* 0x00000070038e7220 */ /* 0x000fe20000410000 */
[----:B------:R-:W-:-:S03]  /*53d0*/  @P6 HADD2.F32 R112, -RZ, R179.H0_H0 ;  /* 0x200000b3ff706230 */ /* 0x000fc60000004100 */
[----:B------:R-:W-:-:S04]  /*53e0*/  @P6 FMUL.FTZ R109, R142, R5 ;  /* 0x000000058e6d6220 */ /* 0x000fc80000410000 */
[----:B-1----:R-:W-:Y:S01]  /*53f0*/  @P6 FMUL.FTZ R109, R109, R80 ;  /* 0x000000506d6d6220 */ /* 0x002fe20000410000 */
[----:B------:R-:W-:-:S03]  /*5400*/  HFMA2 R80, -RZ, RZ, 0, 0 ;  /* 0x00000000ff507431 */ /* 0x000fc600000001ff */
[----:B------:R-:W-:Y:S01]  /*5410*/  @P6 FMUL.FTZ R80, R112, R109 ;  /* 0x0000006d70506220 */ /* 0x000fe20000410000 */
[----:B------:R-:W-:Y:S01]  /*5420*/  CS2R R112, SRZ ;  /* 0x0000000000707805 */ /* 0x000fe2000001ff00 */
[----:B------:R-:W1:Y:S02]  /*5430*/  @P6 LDC R109, c[0x0][0x408] ;  /* 0x00010200ff6d6b82 */ /* 0x000e640000000800 */
[----:B------:R-:W-:Y:S01]  /*5440*/  FADD.FTZ R114, R114, R80 ;  /* 0x0000005072727221 */ /* 0x000fe20000010000 */
[----:B------:R-:W-:-:S04]  /*5450*/  @P6 FMUL.FTZ R80, R142, R5 ;  /* 0x000000058e506220 */ /* 0x000fc80000410000 */
[----:B-1----:R-:W-:Y:S01]  /*5460*/  @P6 FMUL.FTZ R80, R80, R109 ;  /* 0x0000006d50506220 */ /* 0x002fe20000410000 */
[----:B------:R-:W-:-:S05]  /*5470*/  @P6 HADD2.F32 R109, -RZ, R55.H0_H0 ;  /* 0x20000037ff6d6230 */ /* 0x000fca0000004100 */
[----:B------:R-:W-:Y:S01]  /*5480*/  @P6 FMUL.FTZ R112, R80, R109 ;  /* 0x0000006d50706220 */ /* 0x000fe20000410000 */
[----:B------:R-:W-:Y:S01]  /*5490*/  FFMA.FTZ R109, R19, R180, R181 ;  /* 0x000000b4136d7223 */ /* 0x000fe200000100b5 */
[----:B------:R-:W1:Y:S03]  /*54a0*/  @P5 LDC R80, c[0x0][0x408] ;  /* 0x00010200ff505b82 */ /* 0x000e660000000800 */
[----:B------:R-:W-:-:S04]  /*54b0*/  FADD.FTZ R109, R212, -R109 ;  /* 0x8000006dd46d7221 */ /* 0x000fc80000010000 */
[----:B------:R-:W-:-:S04]  /*54c0*/  FMUL.FTZ R143, R3, R109 ;  /* 0x0000006d038f7220 */ /* 0x000fc80000410000 */
[----:B------:R-:W-:-:S04]  /*54d0*/  @P5 FMUL.FTZ R109, R143, R5 ;  /* 0x000000058f6d5220 */ /* 0x000fc80000410000 */
[----:B-1----:R-:W-:Y:S01]  /*54e0*/  @P5 FMUL.FTZ R80, R109, R80 ;  /* 0x000000506d505220 */ /* 0x002fe20000410000 */
[----:B------:R-:W-:-:S05]  /*54f0*/  @P5 HADD2.F32 R109, -RZ, R179.H1_H1 ;  /* 0x300000b3ff6d5230 */ /* 0x000fca0000004100 */
        /* <DEDUP_REMOVED lines=8> */
[----:B------:R-:W-:Y:S01]  /*5580*/  LOP3.LUT P5, RZ, R22, 0xff, RZ, 0xc0, !PT ;  /* 0x000000ff16ff7812 */ /* 0x000fe200078ac0ff */
[----:B------:R-:W-:-:S03]  /*5590*/  FFMA.FTZ R80, R209, R180, R181 ;  /* 0x000000b4d1507223 */ /* 0x000fc600000100b5 */
[----:B------:R-:W-:Y:S01]  /*55a0*/  F2FP.F16.F32.PACK_AB R111, R113, R112 ;  /* 0x00000070716f723e */ /* 0x000fe200000000ff */
[----:B------:R-:W-:-:S04]  /*55b0*/  FADD.FTZ R80, R251, -R80 ;  /* 0x80000050fb507221 */ /* 0x000fc80000010000 */
[----:B------:R-:W-:-:S04]  /*55c0*/  FMUL.FTZ R80, R3, R80 ;  /* 0x0000005003507220 */ /* 0x000fc80000410000 */
[----:B------:R-:W1:Y:S01]  /*55d0*/  @P5 LDC R109, c[0x0][0x408] ;  /* 0x00010200ff6d5b82 */ /* 0x000e620000000800 */
[----:B------:R-:W-:Y:S01]  /*55e0*/  @P5 FMUL.FTZ R179, R80, R5 ;  /* 0x0000000550b35220 */ /* 0x000fe20000410000 */
[----:B------:R-:W-:-:S03]  /*55f0*/  @P5 HADD2.F32 R176, -RZ, R176.H0_H0 ;  /* 0x200000b0ffb05230 */ /* 0x000fc60000004100 */
[----:B-1----:R-:W-:Y:S01]  /*5600*/  @P5 FMUL.FTZ R109, R179, R109 ;  /* 0x0000006db36d5220 */ /* 0x002fe20000410000 */
[----:B------:R-:W-:-:S03]  /*5610*/  HFMA2 R179, -RZ, RZ, 0, 0 ;  /* 0x00000000ffb37431 */ /* 0x000fc600000001ff */
[----:B------:R-:W-:Y:S01]  /*5620*/  @P5 FMUL.FTZ R179, R176, R109 ;  /* 0x0000006db0b35220 */ /* 0x000fe20000410000 */
[----:B------:R-:W-:Y:S01]  /*5630*/  F2FP.F16.F32.PACK_AB R109, R190, R189 ;  /* 0x000000bdbe6d723e */ /* 0x000fe200000000ff */
[----:B------:R-:W-:Y:S02]  /*5640*/  @P5 HADD2.F32 R189, -RZ, R52.H0_H0 ;  /* 0x20000034ffbd5230 */ /* 0x000fe40000004100 */
[----:B------:R-:W-:Y:S01]  /*5650*/  FADD.FTZ R176, R108, R179 ;  /* 0x000000b36cb07221 */ /* 0x000fe20000010000 */
[----:B------:R-:W-:Y:S01]  /*5660*/  @P5 FMUL.FTZ R179, R80, R5 ;  /* 0x0000000550b35220 */ /* 0x000fe20000410000 */
[----:B------:R-:W1:Y:S03]  /*5670*/  @P5 LDC R108, c[0x0][0x408] ;  /* 0x00010200ff6c5b82 */ /* 0x000e660000000800 */
[----:B-1----:R-:W-:Y:S01]  /*5680*/  @P5 FMUL.FTZ R179, R179, R108 ;  /* 0x0000006cb3b35220 */ /* 0x002fe20000410000 */
[----:B------:R-:W-:-:S03]  /*5690*/  MOV R108, RZ ;  /* 0x000000ff006c7202 */ /* 0x000fc60000000f00 */
[----:B------:R-:W-:-:S05]  /*56a0*/  @P5 FMUL.FTZ R108, R179, R189 ;  /* 0x000000bdb36c5220 */ /* 0x000fca0000410000 */
[----:B------:R-:W-:Y:S01]  /*56b0*/  F2FP.F16.F32.PACK_AB R108, R182, R108 ;  /* 0x0000006cb66c723e */ /* 0x000fe200000000ff */
[----:B------:R-:W-:Y:S06]  /*56c0*/  BRA `(.L_x_16106) ;  /* 0x0000000800947947 */ /* 0x000fec0003800000 */
.L_x_16105:
[C---:B------:R-:W-:Y:S01]  /*56d0*/  LOP3.LUT P6, RZ, R22.reuse, 0xff00, RZ, 0xc0, !PT ;  /* 0x0000ff0016ff7812 */ /* 0x040fe200078cc0ff */
[----:B------:R-:W-:Y:S01]  /*56e0*/  HFMA2 R191, -RZ, RZ, 0, 0 ;  /* 0x00000000ffbf7431 */ /* 0x000fe200000001ff */
[----:B------:R-:W-:-:S11]  /*56f0*/  LOP3.LUT P5, RZ, R22, 0xff0000, RZ, 0xc0, !PT ;  /* 0x00ff000016ff7812 */ /* 0x000fd600078ac0ff */
        /* <DEDUP_REMOVED lines=18> */
[----:B------:R-:W-:Y:S01]  /*5820*/  @P5 FFMA.FTZ R188, R199, R180, R181 ;  /* 0x000000b4c7bc5223 */ /* 0x000fe200000100b5 */
[----:B------:R-:W1:Y:S01]  /*5830*/  @P5 LDC R183, c[0x0][0x408] ;  /* 0x00010200ffb75b82 */ /* 0x000e620000000800 */
[----:B------:R-:W-:Y:S02]  /*5840*/  LOP3.LUT P6, RZ, R22, 0xff000000, RZ, 0xc0, !PT ;  /* 0xff00000016ff7812 */ /* 0x000fe400078cc0ff */
[----:B------:R-:W-:-:S04]  /*5850*/  @P5 FADD.FTZ R188, R243, -R188 ;  /* 0x800000bcf3bc5221 */ /* 0x000fc80000010000 */
[----:B------:R-:W-:-:S04]  /*5860*/  @P5 FMUL.FTZ R188, R3, R188 ;  /* 0x000000bc03bc5220 */ /* 0x000fc80000410000 */
[----:B------:R-:W-:-:S04]  /*5870*/  @P5 FMUL.FTZ R188, R188, R5 ;  /* 0x00000005bcbc5220 */ /* 0x000fc80000410000 */
[----:B-1----:R-:W-:Y:S01]  /*5880*/  @P5 FMUL.FTZ R109, R188, R183 ;  /* 0x000000b7bc6d5220 */ /* 0x002fe20000410000 */
[--C-:B------:R-:W-:Y:S02]  /*5890*/  @P5 HADD2.F32 R183, -RZ, R177.reuse.H0_H0 ;  /* 0x200000b1ffb75230 */ /* 0x100fe40000004100 */
[----:B------:R-:W-:Y:S02]  /*58a0*/  HFMA2 R188, -RZ, RZ, 0, 0 ;  /* 0x00000000ffbc7431 */ /* 0x000fe400000001ff */
[----:B------:R-:W-:Y:S02]  /*58b0*/  @P6 HADD2.F32 R177, -RZ, R177.H1_H1 ;  /* 0x300000b1ffb16230 */ /* 0x000fe40000004100 */
        /* <DEDUP_REMOVED lines=8> */
[----:B------:R-:W-:Y:S01]  /*5940*/  @P5 HADD2.F32 R183, -RZ, R53.H0_H0 ;  /* 0x20000035ffb75230 */ /* 0x000fe20000004100 */
[----:B------:R-:W-:-:S04]  /*5950*/  MOV R109, RZ ;  /* 0x000000ff006d7202 */ /* 0x000fc80000000f00 */
[----:B------:R-:W-:Y:S01]  /*5960*/  @P5 FMUL.FTZ R109, R110, R183 ;  /* 0x000000b76e6d5220 */ /* 0x000fe20000410000 */
[----:B------:R-:W-:Y:S01]  /*5970*/  @P6 FFMA.FTZ R183, R196, R180, R181 ;  /* 0x000000b4c4b76223 */ /* 0x000fe200000100b5 */
[----:B------:R-:W1:Y:S01]  /*5980*/  @P6 LDC R110, c[0x0][0x408] ;  /* 0x00010200ff6e6b82 */ /* 0x000e620000000800 */
[----:B------:R-:W-:Y:S02]  /*5990*/  LOP3.LUT P5, RZ, R23, 0xff, RZ, 0xc0, !PT ;  /* 0x000000ff17ff7812 */ /* 0x000fe400078ac0ff */
[----:B------:R-:W-:-:S04]  /*59a0*/  @P6 FADD.FTZ R183, R239, -R183 ;  /* 0x800000b7efb76221 */ /* 0x000fc80000010000 */
[----:B------:R-:W-:-:S04]  /*59b0*/  @P6 FMUL.FTZ R183, R3, R183 ;  /* 0x000000b703b76220 */ /* 0x000fc80000410000 */
[----:B------:R-:W-:-:S03]  /*59c0*/  @P6 FMUL.FTZ R183, R183, R5 ;  /* 0x00000005b7b76220 */ /* 0x000fc60000410000 */
[----:B------:R-:W-:Y:S02]  /*59d0*/  @P5 HADD2.F32 R189, -RZ, R178.H0_H0 ;  /* 0x200000b2ffbd5230 */ /* 0x000fe40000004100 */
        /* <DEDUP_REMOVED lines=10> */
[----:B------:R-:W-:Y:S01]  /*5a80*/  @P6 HADD2.F32 R177, -RZ, R53.H1_H1 ;  /* 0x30000035ffb16230 */ /* 0x000fe20000004100 */
[----:B------:R-:W-:-:S04]  /*5a90*/  MOV R110, RZ ;  /* 0x000000ff006e7202 */ /* 0x000fc80000000f00 */
[----:B------:R-:W-:Y:S01]  /*5aa0*/  @P6 FMUL.FTZ R110, R111, R177 ;  /* 0x000000b16f6e6220 */ /* 0x000fe20000410000 */
[----:B------:R-:W-:Y:S01]  /*5ab0*/  @P5 FFMA.FTZ R177, R10, R180, R181 ;  /* 0x000000b40ab15223 */ /* 0x000fe200000100b5 */
[----:B------:R-:W1:Y:S03]  /*5ac0*/  @P5 LDC R111, c[0x0][0x408] ;  /* 0x00010200ff6f5b82 */ /* 0x000e660000000800 */
[----:B------:R-:W-:Y:S01]  /*5ad0*/  @P5 FADD.FTZ R177, R234, -R177 ;  /* 0x800000b1eab15221 */ /* 0x000fe20000010000 */
[----:B------:R-:W-:-:S03]  /*5ae0*/  F2FP.F16.F32.PACK_AB R109, R110, R109 ;  /* 0x0000006d6e6d723e */ /* 0x000fc600000000ff */
[----:B------:R-:W-:-:S04]  /*5af0*/  @P5 FMUL.FTZ R177, R3, R177 ;  /* 0x000000b103b15220 */ /* 0x000fc80000410000 */
[----:B------:R-:W-:-:S04]  /*5b00*/  @P5 FMUL.FTZ R177, R177, R5 ;  /* 0x00000005b1b15220 */ /* 0x000fc80000410000 */
[----:B-1----:R-:W-:Y:S01]  /*5b10*/  @P5 FMUL.FTZ R111, R177, R111 ;  /* 0x0000006fb16f5220 */ /* 0x002fe20000410000 */
[----:B------:R-:W-:-:S03]  /*5b20*/  HFMA2 R177, -RZ, RZ, 0, 0 ;  /* 0x00000000ffb17431 */ /* 0x000fc600000001ff */
        /* <DEDUP_REMOVED lines=21> */
[----:B------:R-:W-:Y:S01]  /*5c80*/  @P5 HADD2.F32 R189, -RZ, R54.H1_H1 ;  /* 0x30000036ffbd5230 */ /* 0x000fe20000004100 */
        /* <DEDUP_REMOVED lines=9> */
[----:B------:R-:W-:-:S04]  /*5d20*/  LOP3.LUT P5, RZ, R23, 0xff0000, RZ, 0xc0, !PT ;  /* 0x00ff000017ff7812 */ /* 0x000fc800078ac0ff */
[----:B------:R-:W-:-:S09]  /*5d30*/  F2FP.F16.F32.PACK_AB R110, R112, R111 ;  /* 0x0000006f706e723e */ /* 0x000fd200000000ff */
        /* <DEDUP_REMOVED lines=19> */
[----:B------:R-:W-:-:S04]  /*5e70*/  ISETP.GE.U32.AND P5, PT, R22, RZ, PT ;  /* 0x000000ff1600720c */ /* 0x000fc80003fa6070 */
[----:B------:R-:W-:-:S13]  /*5e80*/  ISETP.GE.U32.AND.EX P5, PT, R23, 0x1000000, PT, P5 ;  /* 0x010000001700780c */ /* 0x000fda0003fa6150 */
        /* <DEDUP_REMOVED lines=12> */
[----:B------:R-:W-:Y:S01]  /*5f50*/  @P5 FADD.FTZ R189, R212, -R189 ;  /* 0x800000bdd4bd5221 */ /* 0x000fe20000010000 */
[----:B------:R-:W-:-:S03]  /*5f60*/  @P5 HADD2.F32 R190, -RZ, R55.H1_H1 ;  /* 0x30000037ffbe5230 */ /* 0x000fc60000004100 */
        /* <DEDUP_REMOVED lines=16> */
[----:B------:R-:W-:-:S03]  /*6070*/  @P5 FFMA.FTZ R189, R209, R180, R181 ;  /* 0x000000b4d1bd5223 */ /* 0x000fc600000100b5 */
[----:B------:R-:W-:Y:S01]  /*6080*/  FADD.FTZ R176, R108, R190 ;  /* 0x000000be6cb07221 */ /* 0x000fe20000010000 */
[----:B------:R-:W-:Y:S01]  /*6090*/  @P5 FADD.FTZ R189, R251, -R189 ;  /* 0x800000bdfbbd5221 */ /* 0x000fe20000010000 */
[----:B------:R-:W1:Y:S01]  /*60a0*/  @P5 LDC R108, c[0x0][0x408] ;  /* 0x00010200ff6c5b82 */ /* 0x000e620000000800 */
[----:B------:R-:W-:Y:S02]  /*60b0*/  @P5 HADD2.F32 R190, -RZ, R52.H0_H0 ;  /* 0x20000034ffbe5230 */ /* 0x000fe40000004100 */
[----:B------:R-:W-:-:S04]  /*60c0*/  @P5 FMUL.FTZ R189, R3, R189 ;  /* 0x000000bd03bd5220 */ /* 0x000fc80000410000 */
[----:B------:R-:W-:-:S04]  /*60d0*/  @P5 FMUL.FTZ R189, R189, R5 ;  /* 0x00000005bdbd5220 */ /* 0x000fc80000410000 */
[----:B-1----:R-:W-:Y:S01]  /*60e0*/  @P5 FMUL.FTZ R189, R189, R108 ;  /* 0x0000006cbdbd5220 */ /* 0x002fe20000410000 */
[----:B------:R-:W-:-:S03]  /*60f0*/  MOV R108, RZ ;  /* 0x000000ff006c7202 */ /* 0x000fc60000000f00 */
[----:B------:R-:W-:-:S05]  /*6100*/  @P5 FMUL.FTZ R108, R189, R190 ;  /* 0x000000bebd6c5220 */ /* 0x000fca0000410000 */
[----:B------:R-:W-:-:S07]  /*6110*/  F2FP.F16.F32.PACK_AB R108, R182, R108 ;  /* 0x0000006cb66c723e */ /* 0x000fce00000000ff */
.L_x_16106:
        /* <DEDUP_REMOVED lines=14> */
.L_x_16104:
[----:B------:R-:W-:Y:S05]  /*6200*/  BSYNC.RECONVERGENT B2 ;  /* 0x0000000000027941 */ /* 0x000fea0003800200 */
.L_x_16103:
[----:B------:R-:W-:Y:S04]  /*6210*/  BSSY.RECONVERGENT B2, `(.L_x_16107) ;  /* 0x0000148000027945 */ /* 0x000fe80003800200 */
[----:B------:R-:W-:Y:S05]  /*6220*/  @!P1 BRA `(.L_x_16108) ;  /* 0x0000001400189947 */ /* 0x000fea0003800000 */
[----:B------:R-:W1:Y:S02]  /*6230*/  LDC.64 R176, c[0x0][0x390] ;  /* 0x0000e400ffb07b82 */ /* 0x000e640000000a00 */
[----:B-1----:R-:W-:-:S06]  /*6240*/  IMAD.WIDE.U32 R176, R0, 0x10, R176 ;  /* 0x0000001000b07825 */ /* 0x002fcc00078e00b0 */
[----:B--2---:R-:W5:Y:S01]  /*6250*/  LDG.E.128 R176, desc[UR6][R176.64] ;  /* 0x00000006b0b07981 */ /* 0x004f62000c1e1d00 */
        /* <DEDUP_REMOVED lines=144> */
.L_x_16109:
        /* <DEDUP_REMOVED lines=63> */
[----:B------:R-:W1:Y:S01]  /*6f50*/  @P5 LDC R119, c[0x0][0x408] ;  /* 0x00010200ff775b82 */ /* 0x000e620000000800 */
[----:B------:R-:W-:Y:S02]  /*6f60*/  LOP3.LUT P4, RZ, R27, 0xff00, RZ, 0xc0, !PT ;  /* 0x0000ff001bff7812 */ /* 0x000fe4000788c0ff */
        /* <DEDUP_REMOVED lines=17> */
[----:B------:R-:W-:Y:S01]  /*7080*/  @P4 FFMA.FTZ R189, R12, R180, R181 ;  /* 0x000000b40cbd4223 */ /* 0x000fe200000100b5 */
[----:B------:R-:W1:Y:S03]  /*7090*/  @P4 LDC R120, c[0x0][0x408] ;  /* 0x00010200ff784b82 */ /* 0x000e660000000800 */
        /* <DEDUP_REMOVED lines=81> */
.L_x_16110:
        /* <DEDUP_REMOVED lines=14> */
.L_x_16108:
[----:B------:R-:W-:Y:S05]  /*7690*/  BSYNC.RECONVERGENT B2 ;  /* 0x0000000000027941 */ /* 0x000fea0003800200 */
.L_x_16107:
        /* <DEDUP_REMOVED lines=130> */
[----:B------:R-:W-:Y:S01]  /*7ec0*/  FFMA.FTZ R80, R207, R180, R181 ;  /* 0x000000b4cf507223 */ /* 0x000fe200000100b5 */
[----:B------:R-:W1:Y:S03]  /*7ed0*/  @P4 LDC R125, c[0x0][0x408] ;  /* 0x00010200ff7d4b82 */ /* 0x000e660000000800 */
[----:B------:R-:W-:Y:S01]  /*7ee0*/  FADD.FTZ R80, R249, -R80 ;  /* 0x80000050f9507221 */ /* 0x000fe20000010000 */
[----:B------:R-:W-:-:S03]  /*7ef0*/  F2FP.F16.F32.PACK_AB R127, R129, R128 ;  /* 0x00000080817f723e */ /* 0x000fc600000000ff */
[----:B------:R-:W-:-:S04]  /*7f00*/  FMUL.FTZ R80, R3, R80 ;  /* 0x0000005003507220 */ /* 0x000fc80000410000 */
[----:B------:R-:W-:-:S04]  /*7f10*/  @P4 FMUL.FTZ R179, R80, R5 ;  /* 0x0000000550b34220 */ /* 0x000fc80000410000 */
        /* <DEDUP_REMOVED lines=13> */
.L_x_16113:
        /* <DEDUP_REMOVED lines=165> */
.L_x_16114:
        /* <DEDUP_REMOVED lines=14> */
.L_x_16112:
[----:B------:R-:W-:Y:S05]  /*8b20*/  BSYNC.RECONVERGENT B2 ;  /* 0x0000000000027941 */ /* 0x000fea0003800200 */
.L_x_16111:
[----:B------:R-:W-:Y:S05]  /*8b30*/  @!P3 BRA `(.L_x_16115) ;  /* 0x000000780070b947 */ /* 0x000fea0003800000 */
[----:B------:R-:W1:Y:S01]  /*8b40*/  LDC.64 R176, c[0x0][0x390] ;  /* 0x0000e400ffb07b82 */ /* 0x000e620000000a00 */
[----:B------:R3:W5:Y:S01]  /*8b50*/  LDL R205, [R1] ;  /* 0x0000000001cd7983 */ /* 0x0007620000100800 */
[----:B-1----:R-:W-:-:S06]  /*8b60*/  IMAD.WIDE.U32 R176, R0, 0x10, R176 ;  /* 0x0000001000b07825 */ /* 0x002fcc00078e00b0 */
[----:B--2---:R-:W5:Y:S01]  /*8b70*/  LDG.E.128 R176, desc[UR6][R176.64] ;  /* 0x00000006b0b07981 */ /* 0x004f62000c1e1d00 */
[----:B------:R-:W-:-:S04]  /*8b80*/  ISETP.NE.U32.AND P1, PT, RZ, UR12, PT ;  /* 0x0000000cff007c0c */ /* 0x000fc8000bf25070 */
[----:B------:R-:W-:-:S13]  /*8b90*/  ISETP.NE.AND.EX P1, PT, RZ, UR13, PT, P1 ;  /* 0x0000000dff007c0c */ /* 0x000fda000bf25310 */
[----:B---3--:R-:W-:Y:S05]  /*8ba0*/  @!P1 BRA `(.L_x_16116) ;  /* 0x0000000800209947 */ /* 0x008fea0003800000 */
[C---:B-----5:R-:W-:Y:S01]  /*8bb0*/  LOP3.LUT P2, RZ, R30.reuse, 0xff00, RZ, 0xc0, !PT ;  /* 0x0000ff001eff7812 */ /* 0x060fe2000784c0ff */
[----:B------:R-:W-:Y:S01]  /*8bc0*/  FFMA.FTZ R81, R193, R180, R181 ;  /* 0x000000b4c1517223 */ /* 0x000fe200000100b5 */
[----:B------:R-:W-:Y:S02]  /*8bd0*/  LOP3.LUT P3, RZ, R30, 0xff0000, RZ, 0xc0, !PT ;  /* 0x00ff00001eff7812 */ /* 0x000fe4000786c0ff */
[----:B------:R-:W-:Y:S01]  /*8be0*/  MOV R182, RZ ;  /* 0x000000ff00b67202 */ /* 0x000fe20000000f00 */
[----:B------:R-:W-:Y:S01]  /*8bf0*/  FADD.FTZ R81, R226, -R81 ;  /* 0x80000051e2517221 */ /* 0x000fe20000010000 */
[----:B------:R-:W-:Y:S02]  /*8c00*/  MOV R189, RZ ;  /* 0x000000ff00bd7202 */ /* 0x000fe40000000f00 */
[----:B------:R-:W-:Y:S01]  /*8c10*/  MOV R190, RZ ;  /* 0x000000ff00be7202 */ /* 0x000fe20000000f00 */
[----:B------:R-:W-:-:S04]  /*8c20*/  FMUL.FTZ R81, R3, R81 ;  /* 0x0000005103517220 */ /* 0x000fc80000410000 */
        /* <DEDUP_REMOVED lines=98> */
[----:B------:R-:W-:-:S03]  /*9250*/  LOP3.LUT P3, RZ, R30, 0xff, RZ, 0xc0, !PT ;  /* 0x000000ff1eff7812 */ /* 0x000fc6000786c0ff */
[----:B------:R-:W-:-:S04]  /*9260*/  FADD.FTZ R80, R205, -R80 ;  /* 0x80000050cd507221 */ /* 0x000fc80000010000 */
[----:B------:R-:W-:Y:S01]  /*9270*/  FMUL.FTZ R143, R3, R80 ;  /* 0x00000050038f7220 */ /* 0x000fe20000410000 */
[----:B------:R-:W-:-:S03]  /*9280*/  @P2 HADD2.F32 R80, -RZ, R179.H1_H1 ;  /* 0x300000b3ff502230 */ /* 0x000fc60000004100 */
[----:B------:R-:W-:-:S04]  /*9290*/  FMUL.FTZ R133, R143, R5 ;  /* 0x000000058f857220 */ /* 0x000fc80000410000 */
[----:B------:R-:W-:-:S04]  /*92a0*/  FMUL.FTZ R133, R133, UR14 ;  /* 0x0000000e85857c20 */ /* 0x000fc80008410000 */
[----:B------:R-:W-:Y:S01]  /*92b0*/  @P2 FMUL.FTZ R137, R133, R80 ;  /* 0x0000005085892220 */ /* 0x000fe20000410000 */
[----:B------:R-:W-:-:S03]  /*92c0*/  FFMA.FTZ R80, R231, R180, R181 ;  /* 0x000000b4e7507223 */ /* 0x000fc600000100b5 */
[----:B------:R-:W-:Y:S01]  /*92d0*/  FADD.FTZ R139, R139, R137 ;  /* 0x000000898b8b7221 */ /* 0x000fe20000010000 */
[----:B------:R-:W-:Y:S01]  /*92e0*/  FADD.FTZ R80, R230, -R80 ;  /* 0x80000050e6507221 */ /* 0x000fe20000010000 */
[----:B------:R-:W-:-:S03]  /*92f0*/  MOV R137, RZ ;  /* 0x000000ff00897202 */ /* 0x000fc60000000f00 */
[----:B------:R-:W-:Y:S01]  /*9300*/  FMUL.FTZ R80, R3, R80 ;  /* 0x0000005003507220 */ /* 0x000fe20000410000 */
[----:B------:R-:W-:-:S05]  /*9310*/  @P2 HADD2.F32 R3, -RZ, R79.H1_H1 ;  /* 0x3000004fff032230 */ /* 0x000fca0000004100 */
[----:B------:R-:W-:Y:S01]  /*9320*/  @P2 FMUL.FTZ R137, R133, R3 ;  /* 0x0000000385892220 */ /* 0x000fe20000410000 */
[CC--:B------:R-:W-:Y:S01]  /*9330*/  @P3 FMUL.FTZ R3, R80.reuse, R5.reuse ;  /* 0x0000000550033220 */ /* 0x0c0fe20000410000 */
[----:B------:R-:W-:Y:S02]  /*9340*/  @P3 HADD2.F32 R133, -RZ, R176.H0_H0 ;  /* 0x200000b0ff853230 */ /* 0x000fe40000004100 */
[----:B------:R-:W-:Y:S01]  /*9350*/  @P3 FMUL.FTZ R5, R80, R5 ;  /* 0x0000000550053220 */ /* 0x000fe20000410000 */
[----:B------:R-:W-:Y:S01]  /*9360*/  @P3 FMUL.FTZ R176, R3, UR14 ;  /* 0x0000000e03b03c20 */ /* 0x000fe20008410000 */
[----:B------:R-:W-:Y:S01]  /*9370*/  HFMA2 R3, -RZ, RZ, 0, 0 ;  /* 0x00000000ff037431 */ /* 0x000fe200000001ff */
[----:B------:R-:W-:Y:S02]  /*9380*/  F2FP.F16.F32.PACK_AB R135, R137, R136 ;  /* 0x000000888987723e */ /* 0x000fe400000000ff */
[----:B------:R-:W-:Y:S01]  /*9390*/  @P3 FMUL.FTZ R3, R133, R176 ;  /* 0x000000b085033220 */ /* 0x000fe20000410000 */
[----:B------:R-:W-:Y:S01]  /*93a0*/  @P3 HADD2.F32 R176, -RZ, R76.H0_H0 ;  /* 0x2000004cffb03230 */ /* 0x000fe20000004100 */
[----:B------:R-:W1:Y:S02]  /*93b0*/  @P3 LDC R133, c[0x0][0x408] ;  /* 0x00010200ff853b82 */ /* 0x000e640000000800 */
[----:B------:R-:W-:Y:S01]  /*93c0*/  FADD.FTZ R3, R132, R3 ;  /* 0x0000000384037221 */ /* 0x000fe20000010000 */
[----:B-1----:R-:W-:Y:S01]  /*93d0*/  @P3 FMUL.FTZ R133, R5, R133 ;  /* 0x0000008505853220 */ /* 0x002fe20000410000 */
[----:B------:R-:W-:-:S03]  /*93e0*/  MOV R5, RZ ;  /* 0x000000ff00057202 */ /* 0x000fc60000000f00 */
[----:B------:R-:W-:Y:S01]  /*93f0*/  @P3 FMUL.FTZ R5, R133, R176 ;  /* 0x000000b085053220 */ /* 0x000fe20000410000 */
[----:B------:R-:W-:-:S04]  /*9400*/  F2FP.F16.F32.PACK_AB R133, R190, R189 ;  /* 0x000000bdbe85723e */ /* 0x000fc800000000ff */
[----:B------:R-:W-:Y:S01]  /*9410*/  F2FP.F16.F32.PACK_AB R132, R182, R5 ;  /* 0x00000005b684723e */ /* 0x000fe200000000ff */
[----:B------:R-:W-:Y:S06]  /*9420*/  BRA `(.L_x_16117) ;  /* 0x0000000800747947 */ /* 0x000fec0003800000 */
.L_x_16116:
[C---:B-----5:R-:W-:Y:S01]  /*9430*/  LOP3.LUT P2, RZ, R30.reuse, 0xff00, RZ, 0xc0, !PT ;  /* 0x0000ff001eff7812 */ /* 0x060fe2000784c0ff */
[----:B------:R-:W-:Y:S01]  /*9440*/  HFMA2 R191, -RZ, RZ, 0, 0 ;  /* 0x00000000ffbf7431 */ /* 0x000fe200000001ff */
[----:B------:R-:W-:-:S11]  /*9450*/  LOP3.LUT P3, RZ, R30, 0xff0000, RZ, 0xc0, !PT ;  /* 0x00ff00001eff7812 */ /* 0x000fd6000786c0ff */
[----:B------:R-:W1:Y:S01]  /*9460*/  @P2 LDC R182, c[0x0][0x408] ;  /* 0x00010200ffb62b82 */ /* 0x000e620000000800 */
[----:B------:R-:W-:Y:S01]  /*9470*/  @P2 FFMA.FTZ R183, R193, R180, R181 ;  /* 0x000000b4c1b72223 */ /* 0x000fe200000100b5 */
[----:B------:R-:W-:-:S03]  /*9480*/  @P2 HADD2.F32 R188, -RZ, R176.H1_H1 ;  /* 0x300000b0ffbc2230 */ /* 0x000fc60000004100 */
        /* <DEDUP_REMOVED lines=118> */
[----:B------:R-:W-:Y:S01]  /*9bf0*/  ISETP.GE.U32.AND P2, PT, R30, RZ, PT ;  /* 0x000000ff1e00720c */ /* 0x000fe20003f46070 */
[----:B------:R-:W-:Y:S01]  /*9c00*/  FFMA.FTZ R189, R252, R180, R181 ;  /* 0x000000b4fcbd7223 */ /* 0x000fe200000100b5 */
[----:B------:R-:W-:Y:S02]  /*9c10*/  HFMA2 R190, -RZ, RZ, 0, 0 ;  /* 0x00000000ffbe7431 */ /* 0x000fe400000001ff */
[----:B------:R-:W-:Y:S01]  /*9c20*/  ISETP.GE.U32.AND.EX P2, PT, R31, 0x1000000, PT, P2 ;  /* 0x010000001f00780c */ /* 0x000fe20003f46120 */
[----:B------:R-:W-:-:S04]  /*9c30*/  FADD.FTZ R189, R205, -R189 ;  /* 0x800000bdcdbd7221 */ /* 0x000fc80000010000 */
[----:B------:R-:W-:-:S04]  /*9c40*/  FMUL.FTZ R189, R3, R189 ;  /* 0x000000bd03bd7220 */ /* 0x000fc80000410000 */
[----:B------:R-:W-:-:S04]  /*9c50*/  FMUL.FTZ R189, R5, R189 ;  /* 0x000000bd05bd7220 */ /* 0x000fc80000410000 */
[----:B------:R-:W-:Y:S02]  /*9c60*/  @P2 HADD2.F32 R179, -RZ, R179.H1_H1 ;  /* 0x300000b3ffb32230 */ /* 0x000fe40000004100 */
[----:B------:R-:W-:-:S04]  /*9c70*/  FMUL.FTZ R189, R189, UR14 ;  /* 0x0000000ebdbd7c20 */ /* 0x000fc80008410000 */
[----:B------:R-:W-:Y:S01]  /*9c80*/  @P2 FMUL.FTZ R190, R179, R189 ;  /* 0x000000bdb3be2220 */ /* 0x000fe20000410000 */
[----:B------:R-:W-:-:S03]  /*9c90*/  MOV R179, RZ ;  /* 0x000000ff00b37202 */ /* 0x000fc60000000f00 */
[----:B------:R-:W-:Y:S01]  /*9ca0*/  FADD.FTZ R139, R139, R190 ;  /* 0x000000be8b8b7221 */ /* 0x000fe20000010000 */
[----:B------:R-:W-:-:S05]  /*9cb0*/  @P2 HADD2.F32 R190, -RZ, R79.H1_H1 ;  /* 0x3000004fffbe2230 */ /* 0x000fca0000004100 */
[----:B------:R-:W-:Y:S01]  /*9cc0*/  @P2 FMUL.FTZ R179, R190, R189 ;  /* 0x000000bdbeb32220 */ /* 0x000fe20000410000 */
[CCC-:B------:R-:W-:Y:S01]  /*9cd0*/  @P3 FFMA.FTZ R189, R231.reuse, R180.reuse, R181.reuse ;  /* 0x000000b4e7bd3223 */ /* 0x1c0fe200000100b5 */
[----:B------:R-:W-:-:S03]  /*9ce0*/  @P3 FFMA.FTZ R180, R231, R180, R181 ;  /* 0x000000b4e7b43223 */ /* 0x000fc600000100b5 */
[C---:B------:R-:W-:Y:S01]  /*9cf0*/  @P3 FADD.FTZ R181, R230.reuse, -R189 ;  /* 0x800000bde6b53221 */ /* 0x040fe20000010000 */
[----:B------:R-:W-:Y:S01]  /*9d00*/  @P3 FADD.FTZ R180, R230, -R180 ;  /* 0x800000b4e6b43221 */ /* 0x000fe20000010000 */
[----:B------:R-:W-:Y:S02]  /*9d10*/  F2FP.F16.F32.PACK_AB R135, R179, R137 ;  /* 0x00000089b387723e */ /* 0x000fe400000000ff */
[C---:B------:R-:W-:Y:S01]  /*9d20*/  @P3 FMUL.FTZ R181, R3.reuse, R181 ;  /* 0x000000b503b53220 */ /* 0x040fe20000410000 */
[----:B------:R-:W-:Y:S02]  /*9d30*/  @P3 FMUL.FTZ R180, R3, R180 ;  /* 0x000000b403b43220 */ /* 0x000fe40000410000 */
[----:B------:R-:W1:Y:S01]  /*9d40*/  @P3 LDC R3, c[0x0][0x408] ;  /* 0x00010200ff033b82 */ /* 0x000e620000000800 */
[C---:B------:R-:W-:Y:S01]  /*9d50*/  @P3 FMUL.FTZ R181, R5.reuse, R181 ;  /* 0x000000b505b53220 */ /* 0x040fe20000410000 */
[----:B------:R-:W-:Y:S01]  /*9d60*/  @P3 FMUL.FTZ R5, R5, R180 ;  /* 0x000000b405053220 */ /* 0x000fe20000410000 */
[----:B------:R-:W-:-:S02]  /*9d70*/  HFMA2 R180, -RZ, RZ, 0, 0 ;  /* 0x00000000ffb47431 */ /* 0x000fc400000001ff */
[----:B------:R-:W-:-:S04]  /*9d80*/  @P3 FMUL.FTZ R181, R181, UR14 ;  /* 0x0000000eb5b53c20 */ /* 0x000fc80008410000 */
[----:B------:R-:W-:Y:S01]  /*9d90*/  @P3 FMUL.FTZ R180, R176, R181 ;  /* 0x000000b5b0b43220 */ /* 0x000fe20000410000 */
[----:B------:R-:W-:Y:S02]  /*9da0*/  @P3 HADD2.F32 R176, -RZ, R76.H0_H0 ;  /* 0x2000004cffb03230 */ /* 0x000fe40000004100 */
[----:B-1----:R-:W-:Y:S01]  /*9db0*/  @P3 FMUL.FTZ R3, R5, R3 ;  /* 0x0000000305033220 */ /* 0x002fe20000410000 */
[----:B------:R-:W-:-:S03]  /*9dc0*/  MOV R5, RZ ;  /* 0x000000ff00057202 */ /* 0x000fc60000000f00 */
[----:B------:R-:W-:Y:S01]  /*9dd0*/  @P3 FMUL.FTZ R5, R176, R3 ;  /* 0x00000003b0053220 */ /* 0x000fe20000410000 */
[----:B------:R-:W-:-:S04]  /*9de0*/  FADD.FTZ R3, R132, R180 ;  /* 0x000000b484037221 */ /* 0x000fc80000010000 */
[----:B------:R-:W-:-:S07]  /*9df0*/  F2FP.F16.F32.PACK_AB R132, R182, R5 ;  /* 0x00000005b684723e */ /* 0x000fce00000000ff */
.L_x_16117:
[----:B------:R-:W1:Y:S02]  /*9e00*/  @P1 LDC.64 R136, c[0x0][0x478] ;  /* 0x00011e00ff881b82 */ /* 0x000e640000000a00 */
[----:B-1----:R-:W-:-:S05]  /*9e10*/  @P1 IMAD.WIDE.U32 R136, R0, 0x20, R136 ;  /* 0x0000002000881825 */ /* 0x002fca00078e0088 */
[----:B------:R-:W-:Y:S04]  /*9e20*/  @P1 STG.E.128 desc[UR6][R136.64], R80 ;  /* 0x0000005088001986 */ /* 0x000fe8000c101d06 */
[----:B------:R1:W-:Y:S02]  /*9e30*/  @P1 STG.E.128 desc[UR6][R136.64+0x10], R140 ;  /* 0x0000108c88001986 */ /* 0x0003e4000c101d06 */
[----:B-1----:R-:W1:Y:S02]  /*9e40*/  LDC.64 R136, c[0x0][0x468] ;  /* 0x00011a00ff887b82 */ /* 0x002e640000000a00 */
[----:B-1----:R-:W-:-:S05]  /*9e50*/  IMAD.WIDE.U32 R136, R0, 0x10, R136 ;  /* 0x0000001000887825 */ /* 0x002fca00078e0088 */
[----:B------:R1:W-:Y:S02]  /*9e60*/  STG.E.128 desc[UR6][R136.64], R132 ;  /* 0x0000008488007986 */ /* 0x0003e4000c101d06 */
[----:B-1----:R-:W-:Y:S02]  /*9e70*/  MOV R132, R3 ;  /* 0x0000000300847202 */ /* 0x002fe40000000f00 */
[----:B------:R-:W-:Y:S02]  /*9e80*/  MOV R133, R191 ;  /* 0x000000bf00857202 */ /* 0x000fe40000000f00 */
[----:B------:R-:W-:Y:S02]  /*9e90*/  MOV R134, R188 ;  /* 0x000000bc00867202 */ /* 0x000fe40000000f00 */
[----:B------:R-:W-:Y:S02]  /*9ea0*/  MOV R135, R183 ;  /* 0x000000b700877202 */ /* 0x000fe40000000f00 */
[----:B------:R-:W-:-:S02]  /*9eb0*/  MOV R136, R177 ;  /* 0x000000b100887202 */ /* 0x000fc40000000f00 */
[----:B------:R-:W-:Y:S01]  /*9ec0*/  MOV R137, R178 ;  /* 0x000000b200897202 */ /* 0x000fe20000000f00 */
[----:B------:R-:W-:Y:S06]  /*9ed0*/  BRA `(.L_x_16115) ;  /* 0x0000006400887947 */ /* 0x000fec0003800000 */
.L_x_16098:
[----:B------:R-:W-:Y:S04]  /*9ee0*/  BSSY.RECONVERGENT B2, `(.L_x_16118) ;  /* 0x000014a000027945 */ /* 0x000fe80003800200 */
[----:B------:R-:W-:Y:S05]  /*9ef0*/  @!P4 BRA `(.L_x_16119) ;  /* 0x000000140020c947 */ /* 0x000fea0003800000 */
[----:B------:R-:W1:Y:S02]  /*9f00*/  LDC.64 R176, c[0x0][0x390] ;  /* 0x0000e400ffb07b82 */ /* 0x000e640000000a00 */
[----:B-1----:R-:W-:-:S06]  /*9f10*/  IMAD.WIDE.U32 R176, R0, 0x10, R176 ;  /* 0x0000001000b07825 */ /* 0x002fcc00078e00b0 */
[----:B--2---:R-:W5:Y:S01]  /*9f20*/  LDG.E.128 R176, desc[UR6][R176.64] ;  /* 0x00000006b0b07981 */ /* 0x004f62000c1e1d00 */
[----:B------:R-:W-:-:S04]  /*9f30*/  UISETP.NE.U32.AND UP0, UPT, UR12, URZ, UPT ;  /* 0x000000ff0c00728c */ /* 0x000fc8000bf05070 */
[----:B------:R-:W-:-:S09]  /*9f40*/  UISETP.NE.AND.EX UP0, UPT, UR13, URZ, UPT, UP0 ;  /* 0x000000ff0d00728c */ /* 0x000fd2000bf05300 */
[----:B------:R-:W-:Y:S05]  /*9f50*/  BRA.U UP0, `(.L_x_16120) ;  /* 0x0000000900987547 */ /* 0x000fea000b800000 */
[C---:B------:R-:W-:Y:S01]  /*9f60*/  LOP3.LUT P5, RZ, R24.reuse, 0xff00, RZ, 0xc0, !PT ;  /* 0x0000ff0018ff7812 */ /* 0x040fe200078ac0ff */
[----:B------:R-:W-:Y:S01]  /*9f70*/  HFMA2 R191, -RZ, RZ, 0, 0 ;  /* 0x00000000ffbf7431 */ /* 0x000fe200000001ff */
[----:B------:R-:W-:-:S11]  /*9f80*/  LOP3.LUT P4, RZ, R24, 0xff0000, RZ, 0xc0, !PT ;  /* 0x00ff000018ff7812 */ /* 0x000fd6000788c0ff */
[----:B------:R-:W1:Y:S01]  /*9f90*/  @P5 LDC R183, c[0x0][0x408] ;  /* 0x00010200ffb75b82 */ /* 0x000e620000000800 */
[----:B------:R-:W-:Y:S01]  /*9fa0*/  @P5 FFMA.FTZ R182, R206, R180, R181 ;  /* 0x000000b4ceb65223 */ /* 0x000fe200000100b5 */
[----:B-----5:R-:W-:-:S03]  /*9fb0*/  @P5 HADD2.F32 R188, -RZ, R176.H1_H1 ;  /* 0x300000b0ffbc5230 */ /* 0x020fc60000004100 */
[----:B------:R-:W-:-:S04]  /*9fc0*/  @P5 FADD.FTZ R182, R248, -R182 ;  /* 0x800000b6f8b65221 */ /* 0x000fc80000010000 */
[----:B------:R-:W-:-:S04]  /*9fd0*/  @P5 FFMA.FTZ R182, R3, R182, R37 ;  /* 0x000000b603b65223 */ /* 0x000fc80000010025 */
        /* <DEDUP_REMOVED lines=8> */
[----:B------:R-:W-:-:S04]  /*a060*/  @P5 FFMA.FTZ R183, R3, R183, R37 ;  /* 0x000000b703b75223 */ /* 0x000fc80000010025 */
        /* <DEDUP_REMOVED lines=8> */
[----:B------:R-:W-:-:S04]  /*a0f0*/  @P4 FFMA.FTZ R188, R3, R188, R38 ;  /* 0x000000bc03bc4223 */ /* 0x000fc80000010026 */
        /* <DEDUP_REMOVED lines=10> */
[----:B------:R-:W-:-:S04]  /*a1a0*/  @P4 FFMA.FTZ R183, R3, R183, R38 ;  /* 0x000000b703b74223 */ /* 0x000fc80000010026 */
        /* <DEDUP_REMOVED lines=9> */
[----:B------:R-:W-:-:S04]  /*a240*/  @P5 FFMA.FTZ R183, R3, R183, R39 ;  /* 0x000000b703b75223 */ /* 0x000fc80000010027 */
        /* <DEDUP_REMOVED lines=19> */
[----:B------:R-:W-:-:S04]  /*a380*/  @P4 FFMA.FTZ R177, R3, R177, R32 ;  /* 0x000000b103b14223 */ /* 0x000fc80000010020 */
        /* <DEDUP_REMOVED lines=9> */
[----:B------:R-:W-:-:S04]  /*a420*/  @P4 FFMA.FTZ R104, R3, R104, R32 ;  /* 0x0000006803684223 */ /* 0x000fc80000010020 */
        /* <DEDUP_REMOVED lines=8> */
[----:B------:R-:W-:-:S04]  /*a4b0*/  @P4 FFMA.FTZ R189, R3, R189, R33 ;  /* 0x000000bd03bd4223 */ /* 0x000fc80000010021 */
        /* <DEDUP_REMOVED lines=42> */
[----:B------:R-:W-:-:S04]  /*a760*/  @P4 FFMA.FTZ R190, R3, R190, R35 ;  /* 0x000000be03be4223 */ /* 0x000fc80000010023 */
        /* <DEDUP_REMOVED lines=30> */
[----:B------:R-:W-:-:S04]  /*a950*/  @P4 FFMA.FTZ R189, R3, R189, R36 ;  /* 0x000000bd03bd4223 */ /* 0x000fc80000010024 */
[----:B------:R-:W-:-:S04]  /*a960*/  @P4 FMUL.FTZ R189, R189, R5 ;  /* 0x00000005bdbd4220 */ /* 0x000fc80000410000 */
[----:B-1----:R-:W-:Y:S01]  /*a970*/  @P4 FMUL.FTZ R189, R189, R100 ;  /* 0x00000064bdbd4220 */ /* 0x002fe20000410000 */
[----:B------:R-:W-:-:S03]  /*a980*/  MOV R100, RZ ;  /* 0x000000ff00647202 */ /* 0x000fc60000000f00 */
[----:B------:R-:W-:-:S05]  /*a990*/  @P4 FMUL.FTZ R100, R190, R189 ;  /* 0x000000bdbe644220 */ /* 0x000fca0000410000 */
[----:B------:R-:W-:Y:S01]  /*a9a0*/  F2FP.F16.F32.PACK_AB R100, R182, R100 ;  /* 0x00000064b664723e */ /* 0x000fe200000000ff */
[----:B------:R-:W-:Y:S06]  /*a9b0*/  BRA `(.L_x_16121) ;  /* 0x0000000800307947 */ /* 0x000fec0003800000 */
.L_x_16120:
[----:B------:R-:W-:Y:S01]  /*a9c0*/  LOP3.LUT P4, RZ, R24, 0xff00, RZ, 0xc0, !PT ;  /* 0x0000ff0018ff7812 */ /* 0x000fe2000788c0ff */
[----:B------:R-:W-:Y:S01]  /*a9d0*/  FFMA.FTZ R81, R206, R180, R181 ;  /* 0x000000b4ce517223 */ /* 0x000fe200000100b5 */
[----:B------:R-:W-:Y:S02]  /*a9e0*/  LOP3.LUT P5, RZ, R24, 0xff0000, RZ, 0xc0, !PT ;  /* 0x00ff000018ff7812 */ /* 0x000fe400078ac0ff */
[----:B------:R-:W-:Y:S01]  /*a9f0*/  MOV R182, RZ ;  /* 0x000000ff00b67202 */ /* 0x000fe20000000f00 */
[----:B------:R-:W-:Y:S01]  /*aa00*/  FADD.FTZ R81, R248, -R81 ;  /* 0x80000051f8517221 */ /* 0x000fe20000010000 */
[----:B------:R-:W-:Y:S02]  /*aa10*/  MOV R189, RZ ;  /* 0x000000ff00bd7202 */ /* 0x000fe40000000f00 */
[----:B------:R-:W-:Y:S01]  /*aa20*/  MOV R190, RZ ;  /* 0x000000ff00be7202 */ /* 0x000fe20000000f00 */
[----:B-----5:R-:W-:-:S04]  /*aa30*/  FFMA.FTZ R81, R3, R81, R37 ;  /* 0x0000005103517223 */ /* 0x020fc80000010025 */
        /* <DEDUP_REMOVED lines=18> */
[----:B------:R-:W-:-:S04]  /*ab60*/  FFMA.FTZ R82, R3, R82, R38 ;  /* 0x0000005203527223 */ /* 0x000fc80000010026 */
        /* <DEDUP_REMOVED lines=15> */
[----:B------:R-:W-:-:S04]  /*ac60*/  FFMA.FTZ R83, R3, R83, R39 ;  /* 0x0000005303537223 */ /* 0x000fc80000010027 */
        /* <DEDUP_REMOVED lines=14> */
[----:B------:R-:W-:-:S04]  /*ad50*/  FFMA.FTZ R140, R3, R140, R32 ;  /* 0x0000008c038c7223 */ /* 0x000fc80000010020 */
        /* <DEDUP_REMOVED lines=17> */
[----:B------:R-:W-:-:S04]  /*ae70*/  FFMA.FTZ R141, R3, R141, R33 ;  /* 0x0000008d038d7223 */ /* 0x000fc80000010021 */
        /* <DEDUP_REMOVED lines=16> */
[----:B------:R-:W-:Y:S01]  /*af80*/  FFMA.FTZ R142, R3, R104, R34 ;  /* 0x00000068038e7223 */ /* 0x000fe20000010022 */
        /* <DEDUP_REMOVED lines=15> */
[----:B------:R-:W-:-:S04]  /*b080*/  FFMA.FTZ R143, R3, R101, R35 ;  /* 0x00000065038f7223 */ /* 0x000fc80000010023 */
        /* <DEDUP_REMOVED lines=15> */
[----:B------:R-:W-:-:S04]  /*b180*/  FFMA.FTZ R80, R3, R80, R36 ;  /* 0x0000005003507223 */ /* 0x000fc80000010024 */
        /* <DEDUP_REMOVED lines=14> */
[----:B------:R-:W-:-:S07]  /*b270*/  F2FP.F16.F32.PACK_AB R100, R182, R100 ;  /* 0x00000064b664723e */ /* 0x000fce00000000ff */
.L_x_16121:
        /* <DEDUP_REMOVED lines=16> */
.L_x_16119:
[----:B------:R-:W-:Y:S05]  /*b380*/  BSYNC.RECONVERGENT B2 ;  /* 0x0000000000027941 */ /* 0x000fea0003800200 */
.L_x_16118:
        /* <DEDUP_REMOVED lines=151> */
.L_x_16124:
        /* <DEDUP_REMOVED lines=164> */
[----:B------:R-:W-:-:S07]  /*c740*/  F2FP.F16.F32.PACK_AB R108, R182, R108 ;  /* 0x0000006cb66c723e */ /* 0x000fce00000000ff */
.L_x_16125:
        /* <DEDUP_REMOVED lines=14> */
.L_x_16123:
[----:B------:R-:W-:Y:S05]  /*c830*/  BSYNC.RECONVERGENT B2 ;  /* 0x0000000000027941 */ /* 0x000fea0003800200 */
.L_x_16122:
        /* <DEDUP_REMOVED lines=149> */
.L_x_16128:
        /* <DEDUP_REMOVED lines=82> */
[----:B------:R-:W-:Y:S01]  /*d6b0*/  @P4 FFMA.FTZ R189, R12, R180, R181 ;  /* 0x000000b40cbd4223 */ /* 0x000fe200000100b5 */
[----:B------:R-:W1:Y:S03]  /*d6c0*/  @P4 LDC R120, c[0x0][0x408] ;  /* 0x00010200ff784b82 */ /* 0x000e660000000800 */
        /* <DEDUP_REMOVED lines=81> */
.L_x_16129:
        /* <DEDUP_REMOVED lines=14> */
.L_x_16127:
[----:B------:R-:W-:Y:S05]  /*dcc0*/  BSYNC.RECONVERGENT B2 ;  /* 0x0000000000027941 */ /* 0x000fea0003800200 */
.L_x_16126:
        /* <DEDUP_REMOVED lines=134> */
[----:B------:R-:W-:-:S04]  /*e530*/  FFMA.FTZ R80, R3, R80, R160 ;  /* 0x0000005003507223 */ /* 0x000fc800000100a0 */
        /* <DEDUP_REMOVED lines=14> */
.L_x_16132:
        /* <DEDUP_REMOVED lines=165> */
.L_x_16133:
        /* <DEDUP_REMOVED lines=14> */
.L_x_16131:
[----:B------:R-:W-:Y:S05]  /*f150*/  BSYNC.RECONVERGENT B2 ;  /* 0x0000000000027941 */ /* 0x000fea0003800200 */
.L_x_16130:
        /* <DEDUP_REMOVED lines=15> */
[----:B------:R-:W-:-:S04]  /*f250*/  FFMA.FTZ R81, R3, R81, R169 ;  /* 0x0000005103517223 */ /* 0x000fc800000100a9 */
        /* <DEDUP_REMOVED lines=100> */
[----:B------:R-:W-:Y:S01]  /*f8a0*/  FFMA.FTZ R143, R3, R80, R175 ;  /* 0x00000050038f7223 */ /* 0x000fe200000100af */
        /* <DEDUP_REMOVED lines=8> */
[----:B------:R-:W-:Y:S01]  /*f930*/  FFMA.FTZ R80, R3, R80, R168 ;  /* 0x0000005003507223 */ /* 0x000fe200000100a8 */
        /* <DEDUP_REMOVED lines=18> */
.L_x_16134:
[C---:B-----5:R-:W-:Y:S01]  /*fa60*/  LOP3.LUT P2, RZ, R30.reuse, 0xff00, RZ, 0xc0, !PT ;  /* 0x0000ff001eff7812 */ /* 0x060fe2000784c0ff */
[----:B------:R-:W-:Y:S01]  /*fa70*/  HFMA2 R191, -RZ, RZ, 0, 0 ;  /* 0x00000000ffbf7431 */ /* 0x000fe200000001ff */
[----:B------:R-:W-:-:S11]  /*fa80*/  LOP3.LUT P3, RZ, R30, 0xff0000, RZ, 0xc0, !PT ;  /* 0x00ff00001eff7812 */ /* 0x000fd6000786c0ff */
[----:B------:R-:W1:Y:S01]  /*fa90*/  @P2 LDC R182, c[0x0][0x408] ;  /* 0x00010200ffb62b82 */ /* 0x000e620000000800 */
[----:B------:R-:W-:Y:S01]  /*faa0*/  @P2 FFMA.FTZ R183, R193, R180, R181 ;  /* 0x000000b4c1b72223 */ /* 0x000fe200000100b5 */
[----:B------:R-:W-:-:S03]  /*fab0*/  @P2 HADD2.F32 R188, -RZ, R176.H1_H1 ;  /* 0x300000b0ffbc2230 */ /* 0x000fc60000004100 */
        /* <DEDUP_REMOVED lines=123> */
[----:B------:R-:W-:-:S04]  /*10270*/  FFMA.FTZ R189, R3, R189, R175 ;  /* 0x000000bd03bd7223 */ /* 0x000fc800000100af */
        /* <DEDUP_REMOVED lines=13> */
[C-C-:B------:R-:W-:Y:S01]  /*10350*/  @P3 FFMA.FTZ R181, R3.reuse, R181, R168.reuse ;  /* 0x000000b503b53223 */ /* 0x140fe200000100a8 */
[----:B------:R-:W-:Y:S02]  /*10360*/  @P3 FFMA.FTZ R180, R3, R180, R168 ;  /* 0x000000b403b43223 */ /* 0x000fe400000100a8 */
        /* <DEDUP_REMOVED lines=12> */
.L_x_16135:
        /* <DEDUP_REMOVED lines=12> */
[----:B------:R-:W-:-:S07]  /*104f0*/  MOV R137, R178 ;  /* 0x000000b200897202 */ /* 0x000fce0000000f00 */
.L_x_16115:
[----:B------:R-:W-:Y:S05]  /*10500*/  BSYNC.RECONVERGENT B1 ;  /* 0x0000000000017941 */ /* 0x000fea0003800200 */
.L_x_16097:
[----:B------:R-:W3:Y:S01]  /*10510*/  LDL.LU R0, [R1+0x4] ;  /* 0x0000040001007983 */ /* 0x000ee20000300800 */
[----:B------:R-:W3:Y:S02]  /*10520*/  LDC.64 R176, c[0x0][0x380] ;  /* 0x0000e000ffb07b82 */ /* 0x000ee40000000a00 */
[----:B---3--:R-:W-:-:S04]  /*10530*/  LEA R0, R176, R0, 0x2 ;  /* 0x00000000b0007211 */ /* 0x008fc800078e10ff */
[----:B------:R-:W-:Y:S01]  /*10540*/  ISETP.GE.AND P1, PT, R0, R177, PT ;  /* 0x000000b10000720c */ /* 0x000fe20003f26270 */
[----:B------:R1:W-:-:S12]  /*10550*/  STL [R1+0x4], R0 ;  /* 0x0000040001007387 */ /* 0x0003d80000100800 */
[----:B-1----:R-:W-:Y:S05]  /*10560*/  @!P1 BRA `(.L_x_16136) ;  /* 0xffffff0800a49947 */ /* 0x002fea000383ffff */
.L_x_16085:
[----:B------:R-:W-:Y:S05]  /*10570*/  BSYNC B0 ;  /* 0x0000000000007941 */ /* 0x000fea0003800000 */
.L_x_16084:
        /* <DEDUP_REMOVED lines=13> */
[----:B--2---:R-:W2:Y:S04]  /*10650*/  LDL.LU R182, [R1+0x34] ;  /* 0x0000340001b67983 */ /* 0x004ea80000300800 */
[----:B------:R-:W2:Y:S04]  /*10660*/  LDL.LU R181, [R1+0x38] ;  /* 0x0000380001b57983 */ /* 0x000ea80000300800 */
[----:B------:R-:W2:Y:S04]  /*10670*/  LDL.LU R180, [R1+0x3c] ;  /* 0x00003c0001b47983 */ /* 0x000ea80000300800 */
[----:B------:R-:W2:Y:S04]  /*10680*/  LDL.LU R179, [R1+0x20] ;  /* 0x0000200001b37983 */ /* 0x000ea80000300800 */
[----:B------:R-:W2:Y:S04]  /*10690*/  LDL.LU R178, [R1+0x24] ;  /* 0x0000240001b27983 */ /* 0x000ea80000300800 */
[----:B------:R-:W2:Y:S04]  /*106a0*/  LDL.LU R176, [R1+0x28] ;  /* 0x0000280001b07983 */ /* 0x000ea80000300800 */
[----:B-----5:R-:W2:Y:S04]  /*106b0*/  LDL.LU R3, [R1+0x2c] ;  /* 0x00002c0001037983 */ /* 0x020ea80000300800 */
[----:B------:R-:W2:Y:S04]  /*106c0*/  LDL.LU R0, [R1+0x10] ;  /* 0x0000100001007983 */ /* 0x000ea80000300800 */
[----:B------:R-:W2:Y:S01]  /*106d0*/  LDL.LU R177, [R1+0x114] ;  /* 0x0001140001b17983 */ /* 0x000ea20000300800 */
[----:B------:R-:W-:-:S02]  /*106e0*/  MOV R2, 0x400 ;  /* 0x0000040000027802 */ /* 0x000fc40000000f00 */
[----:B----4-:R-:W-:Y:S02]  /*106f0*/  MOV R217, R143 ;  /* 0x0000008f00d97202 */ /* 0x010fe40000000f00 */
[----:B---3--:R-:W-:Y:S02]  /*10700*/  MOV R218, R80 ;  /* 0x0000005000da7202 */ /* 0x008fe40000000f00 */
        /* <DEDUP_REMOVED lines=9> */
[----:B--2---:R-:W-:-:S02]  /*107a0*/  MOV R141, R182 ;  /* 0x000000b6008d7202 */ /* 0x004fc40000000f00 */
[----:B------:R-:W-:Y:S02]  /*107b0*/  MOV R142, R181 ;  /* 0x000000b5008e7202 */ /* 0x000fe40000000f00 */
[----:B------:R-:W2:Y:S01]  /*107c0*/  LDL.LU R181, [R1+0x14] ;  /* 0x0000140001b57983 */ /* 0x000ea20000300800 */
[----:B------:R-:W-:-:S03]  /*107d0*/  MOV R143, R180 ;  /* 0x000000b4008f7202 */ /* 0x000fc60000000f00 */
[----:B------:R-:W2:Y:S01]  /*107e0*/  LDL.LU R182, [R1+0x18] ;  /* 0x0000180001b67983 */ /* 0x000ea20000300800 */
[----:B------:R-:W-:-:S03]  /*107f0*/  MOV R188, R179 ;  /* 0x000000b300bc7202 */ /* 0x000fc60000000f00 */
[----:B------:R-:W2:Y:S01]  /*10800*/  LDL.LU R183, [R1+0x1c] ;  /* 0x00001c0001b77983 */ /* 0x000ea20000300800 */
[----:B------:R-:W-:Y:S02]  /*10810*/  MOV R189, R178 ;  /* 0x000000b200bd7202 */ /* 0x000fe40000000f00 */
[----:B------:R-:W-:Y:S02]  /*10820*/  MOV R190, R176 ;  /* 0x000000b000be7202 */ /* 0x000fe40000000f00 */
[----:B------:R-:W1:Y:S01]  /*10830*/  S2R R176, SR_TID.X ;  /* 0x0000000000b07919 */ /* 0x000e620000002100 */
[----:B------:R-:W-:Y:S02]  /*10840*/  MOV R191, R3 ;  /* 0x0000000300bf7202 */ /* 0x000fe40000000f00 */
[----:B------:R-:W3:Y:S01]  /*10850*/  S2R R3, SR_CgaCtaId ;  /* 0x0000000000037919 */ /* 0x000ee20000008800 */
[----:B------:R-:W-:Y:S02]  /*10860*/  MOV R180, R0 ;  /* 0x0000000000b47202 */ /* 0x000fe40000000f00 */
[----:B-1----:R-:W-:-:S02]  /*10870*/  SHF.R.U32.HI R0, RZ, 0x5, R176 ;  /* 0x00000005ff007819 */ /* 0x002fc400000116b0 */
[----:B---3--:R-:W-:-:S03]  /*10880*/  LEA R3, R3, R2, 0x18 ;  /* 0x0000000203037211 */ /* 0x008fc600078ec0ff */
[----:B------:R-:W-:-:S05]  /*10890*/  IMAD R0, R0, 0xa0, R177 ;  /* 0x000000a000007824 */ /* 0x000fca00078e02b1 */
[----:B------:R-:W-:-:S05]  /*108a0*/  LEA R33, R0, R3, 0x5 ;  /* 0x0000000300217211 */ /* 0x000fca00078e28ff */
[----:B------:R-:W-:Y:S04]  /*108b0*/  STS.128 [R33+0x800], R188 ;  /* 0x000800bc21007388 */ /* 0x000fe80000000c00 */
[----:B------:R-:W-:Y:S04]  /*108c0*/  STS.128 [R33+0x410], R140 ;  /* 0x0004108c21007388 */ /* 0x000fe80000000c00 */
[----:B------:R-:W-:Y:S04]  /*108d0*/  STS.128 [R33+0x400], R80 ;  /* 0x0004005021007388 */ /* 0x000fe80000000c00 */
[----:B------:R-:W-:Y:S04]  /*108e0*/  STS.128 [R33+0x10], R4 ;  /* 0x0000100421007388 */ /* 0x000fe80000000c00 */
[----:B------:R-:W-:Y:S04]  /*108f0*/  STS.128 [R33], R216 ;  /* 0x000000d821007388 */ /* 0x000fe80000000c00 */
[----:B--2---:R1:W-:Y:S04]  /*10900*/  STS.128 [R33+0x810], R180 ;  /* 0x000810b421007388 */ /* 0x0043e80000000c00 */
[----:B-1----:R-:W2:Y:S04]  /*10910*/  LDL.LU R180, [R1+0x70] ;  /* 0x0000700001b47983 */ /* 0x002ea80000300800 */
        /* <DEDUP_REMOVED lines=41> */
[----:B------:R1:W-:Y:S04]  /*10bb0*/  STS.128 [R33+0xc00], R84 ;  /* 0x000c005421007388 */ /* 0x0003e80000000c00 */
[----:B------:R-:W-:Y:S04]  /*10bc0*/  STS.128 [R33+0xc10], R88 ;  /* 0x000c105821007388 */ /* 0x000fe80000000c00 */
[----:B------:R-:W-:Y:S04]  /*10bd0*/  STS.128 [R33+0x1000], R92 ;  /* 0x0010005c21007388 */ /* 0x000fe80000000c00 */
[----:B------:R-:W-:Y:S01]  /*10be0*/  STS.128 [R33+0x1010], R96 ;  /* 0x0010106021007388 */ /* 0x000fe20000000c00 */
[----:B------:R-:W-:Y:S01]  /*10bf0*/  LEA R0, R176, R3, 0x2 ;  /* 0x00000003b0007211 */ /* 0x000fe200078e10ff */
[----:B------:R-:W0:Y:S01]  /*10c00*/  LDCU.128 UR16, c[0x0][0x440] ;  /* 0x00008800ff1077ac */ /* 0x000e220008000c00 */
[----:B------:R-:W-:Y:S08]  /*10c10*/  BAR.SYNC.DEFER_BLOCKING 0x0 ;  /* 0x0000000000007b1d */ /* 0x000ff00000010000 */
[----:B-1----:R-:W1:Y:S01]  /*10c20*/  LDC R84, c[0x0][0x388] ;  /* 0x0000e200ff547b82 */ /* 0x002e620000000800 */
[----:B------:R-:W0:Y:S01]  /*10c30*/  LDCU.64 UR4, c[0x0][0x460] ;  /* 0x00008c00ff0477ac */ /* 0x000e220008000a00 */
        /* <DEDUP_REMOVED lines=188> */
.L_x_16138:
[----:B------:R-:W-:Y:S05]  /*11800*/  BSYNC.RECONVERGENT B0 ;  /* 0x0000000000007941 */ /* 0x000fea0003800200 */
.L_x_16137:
        /* <DEDUP_REMOVED lines=17> */
.L_x_16140:
[----:B------:R-:W-:Y:S05]  /*11920*/  BSYNC.RECONVERGENT B0 ;  /* 0x0000000000007941 */ /* 0x000fea0003800200 */
.L_x_16139:
        /* <DEDUP_REMOVED lines=17> */
.L_x_16142:
[----:B------:R-:W-:Y:S05]  /*11a40*/  BSYNC.RECONVERGENT B0 ;  /* 0x0000000000007941 */ /* 0x000fea0003800200 */
.L_x_16141:
        /* <DEDUP_REMOVED lines=134> */
.L_x_16144:
[----:B------:R-:W-:Y:S05]  /*122b0*/  BSYNC.RECONVERGENT B0 ;  /* 0x0000000000007941 */ /* 0x000fea0003800200 */
.L_x_16143:
        /* <DEDUP_REMOVED lines=17> */
.L_x_16146:
[----:B------:R-:W-:Y:S05]  /*123d0*/  BSYNC.RECONVERGENT B0 ;  /* 0x0000000000007941 */ /* 0x000fea0003800200 */
.L_x_16145:
        /* <DEDUP_REMOVED lines=17> */
.L_x_16148:
[----:B------:R-:W-:Y:S05]  /*124f0*/  BSYNC.RECONVERGENT B0 ;  /* 0x0000000000007941 */ /* 0x000fea0003800200 */
.L_x_16147:
        /* <DEDUP_REMOVED lines=17> */
.L_x_16150:
[----:B------:R-:W-:Y:S05]  /*12610*/  BSYNC.RECONVERGENT B0 ;  /* 0x0000000000007941 */ /* 0x000fea0003800200 */
.L_x_16149:
        /* <DEDUP_REMOVED lines=17> */
.L_x_16152:
[----:B------:R-:W-:Y:S05]  /*12730*/  BSYNC.RECONVERGENT B0 ;  /* 0x0000000000007941 */ /* 0x000fea0003800200 */
.L_x_16151:
        /* <DEDUP_REMOVED lines=17> */
.L_x_16154:
[----:B------:R-:W-:Y:S05]  /*12850*/  BSYNC.RECONVERGENT B0 ;  /* 0x0000000000007941 */ /* 0x000fea0003800200 */
.L_x_16153:
        /* <DEDUP_REMOVED lines=11> */
.L_x_16096:
[----:B--2---:R-:W-:Y:S01]  /*12910*/  HFMA2 R178, -RZ, RZ, 0, 5.9604644775390625e-08 ;  /* 0x00000001ffb27431 */ /* 0x004fe200000001ff */
[----:B------:R-:W-:Y:S01]  /*12920*/  BSSY B1, `(.L_x_16155) ;  /* 0x0000007000017945 */ /* 0x000fe20003800000 */
[----:B------:R-:W-:Y:S02]  /*12930*/  MOV R179, R216 ;  /* 0x000000d800b37202 */ /* 0x000fe40000000f00 */
[----:B------:R-:W-:Y:S02]  /*12940*/  MOV R177, 0x1f ;  /* 0x0000001f00b17802 */ /* 0x000fe40000000f00 */
[----:B------:R-:W-:-:S07]  /*12950*/  MOV R176, 0xffffffff ;  /* 0xffffffff00b07802 */ /* 0x000fce0000000f00 */
[----:B01---5:R-:W-:Y:S05]  /*12960*/  WARPSYNC.COLLECTIVE R176, `(.L_x_16156) ;  /* 0x00000000b0087348 */ /* 0x023fea0003c00000 */
[----:B------:R2:W3:Y:S02]  /*12970*/  SHFL.BFLY P5, R182, R179, R178, R177 ;  /* 0x0c0000b2b3b67389 */ /* 0x0004e400000a00b1 */
[----:B0123-5:R-:W-:Y:S05]  /*12980*/  ENDCOLLECTIVE ;  /* 0x000000000000791b */ /* 0x02ffea0003800000 */
.L_x_16156:
[----:B------:R-:W-:Y:S05]  /*12990*/  BSYNC B1 ;  /* 0x0000000000017941 */ /* 0x000fea0003800000 */
.L_x_16155:
        /* <DEDUP_REMOVED lines=9> */
.L_x_16157:
        /* <DEDUP_REMOVED lines=8> */
.L_x_16158:
[----:B------:R-:W-:Y:S02]  /*12ab0*/  MOV R179, R181 ;  /* 0x000000b500b37202 */ /* 0x000fe40000000f00 */
[----:B------:R-:W-:-:S05]  /*12ac0*/  MOV R176, R182 ;  /* 0x000000b600b07202 */ /* 0x000fca0000000f00 */
[----:B------:R-:W-:Y:S01]  /*12ad0*/  FADD.FTZ R180, R180, R176 ;  /* 0x000000b0b4b47221 */ /* 0x000fe20000010000 */
[----:B------:R-:W-:-:S07]  /*12ae0*/  MOV R176, 0xffffffff ;  /* 0xffffffff00b07802 */ /* 0x000fce0000000f00 */
[----:B------:R-:W-:Y:S05]  /*12af0*/  WARPSYNC.COLLECTIVE R176, `(.L_x_16159) ;  /* 0x00000000b0087348 */ /* 0x000fea0003c00000 */
[----:B------:R0:W1:Y:S02]  /*12b00*/  SHFL.BFLY P5, R182, R179, R178, R177 ;  /* 0x0c0000b2b3b67389 */ /* 0x00006400000a00b1 */
[----:B01----:R-:W-:Y:S05]  /*12b10*/  ENDCOLLECTIVE ;  /* 0x000000000000791b */ /* 0x003fea0003800000 */
.L_x_16159:
        /* <DEDUP_REMOVED lines=8> */
.L_x_16160:
[----:B------:R-:W-:Y:S02]  /*12ba0*/  MOV R179, R181 ;  /* 0x000000b500b37202 */ /* 0x000fe40000000f00 */
[----:B------:R-:W-:-:S05]  /*12bb0*/  MOV R176, R182 ;  /* 0x000000b600b07202 */ /* 0x000fca0000000f00 */
[----:B------:R-:W-:Y:S01]  /*12bc0*/  FADD.FTZ R180, R180, R176 ;  /* 0x000000b0b4b47221 */ /* 0x000fe20000010000 */
[----:B------:R-:W-:-:S07]  /*12bd0*/  MOV R176, 0xffffffff ;  /* 0xffffffff00b07802 */ /* 0x000fce0000000f00 */
[----:B------:R-:W-:Y:S05]  /*12be0*/  WARPSYNC.COLLECTIVE R176, `(.L_x_16161) ;  /* 0x00000000b0087348 */ /* 0x000fea0003c00000 */
[----:B------:R0:W1:Y:S02]  /*12bf0*/  SHFL.BFLY P5, R182, R179, R178, R177 ;  /* 0x0c0000b2b3b67389 */ /* 0x00006400000a00b1 */
[----:B01----:R-:W-:Y:S05]  /*12c00*/  ENDCOLLECTIVE ;  /* 0x000000000000791b */ /* 0x003fea0003800000 */
.L_x_16161:
        /* <DEDUP_REMOVED lines=8> */
.L_x_16162:
[----:B------:R-:W-:Y:S02]  /*12c90*/  MOV R179, R181 ;  /* 0x000000b500b37202 */ /* 0x000fe40000000f00 */
[----:B------:R-:W-:-:S05]  /*12ca0*/  MOV R176, R182 ;  /* 0x000000b600b07202 */ /* 0x000fca0000000f00 */
[----:B------:R-:W-:Y:S01]  /*12cb0*/  FADD.FTZ R180, R180, R176 ;  /* 0x000000b0b4b47221 */ /* 0x000fe20000010000 */
[----:B------:R-:W-:-:S07]  /*12cc0*/  MOV R176, 0xffffffff ;  /* 0xffffffff00b07802 */ /* 0x000fce0000000f00 */
[----:B------:R-:W-:Y:S05]  /*12cd0*/  WARPSYNC.COLLECTIVE R176, `(.L_x_16163) ;  /* 0x00000000b0087348 */ /* 0x000fea0003c00000 */
[----:B------:R0:W1:Y:S02]  /*12ce0*/  SHFL.BFLY P5, R182, R179, R178, R177 ;  /* 0x0c0000b2b3b67389 */ /* 0x00006400000a00b1 */
[----:B01----:R-:W-:Y:S05]  /*12cf0*/  ENDCOLLECTIVE ;  /* 0x000000000000791b */ /* 0x003fea0003800000 */
.L_x_16163:
        /* <DEDUP_REMOVED lines=8> */
.L_x_16164:
[----:B------:R-:W-:Y:S02]  /*12d80*/  MOV R179, R181 ;  /* 0x000000b500b37202 */ /* 0x000fe40000000f00 */
[----:B------:R-:W-:-:S07]  /*12d90*/  MOV R183, R182 ;  /* 0x000000b600b77202 */ /* 0x000fce0000000f00 */
[----:B------:R-:W-:Y:S05]  /*12da0*/  WARPSYNC.COLLECTIVE R176, `(.L_x_16165) ;  /* 0x00000000b0087348 */ /* 0x000fea0003c00000 */
[----:B------:R0:W1:Y:S02]  /*12db0*/  SHFL.BFLY P5, R182, R179, R178, R177 ;  /* 0x0c0000b2b3b67389 */ /* 0x00006400000a00b1 */
[----:B01----:R-:W-:Y:S05]  /*12dc0*/  ENDCOLLECTIVE ;  /* 0x000000000000791b */ /* 0x003fea0003800000 */
.L_x_16165:
[----:B------:R-:W-:Y:S01]  /*12dd0*/  MOV R176, R182 ;  /* 0x000000b600b07202 */ /* 0x000fe20000000f00 */
[----:B------:R-:W-:Y:S06]  /*12de0*/  BRA `(.L_x_16166) ;  /* 0xffffff0800987947 */ /* 0x000fec000383ffff */
.L_x_16167:
        /* <DEDUP_REMOVED lines=9> */
.L_x_25486:


//--------------------- .text._ZN10layer_norm13ln_bwd_kernelINS_13Kernel_traitsI6__halfS2_fS2_fjLj1280ELj1ELj4ELj1ELj16ENS_18Kernel_traits_baseILj1280ES2_S2_fS2_fjLj128EEEEELb1ELb1ELb0ELb1EEEvNS_9BwdParamsE --------------------------
	.section	.text._ZN10layer_norm13ln_bwd_kernelINS_13Kernel_traitsI6__halfS2_fS2_fjLj1280ELj1ELj4ELj1ELj16ENS_18Kernel_traits_baseILj1280ES2_S2_fS2_fjLj128EEEEELb1ELb1ELb0ELb1EEEvNS_9BwdParamsE,"ax",@progbits
	.align	128
        .global         _ZN10layer_norm13ln_bwd_kernelINS_13Kernel_traitsI6__halfS2_fS2_fjLj1280ELj1ELj4ELj1ELj16ENS_18Kernel_traits_baseILj1280ES2_S2_fS2_fjLj128EEEEELb1ELb1ELb0ELb1EEEvNS_9BwdParamsE
        .type           _ZN10layer_norm13ln_bwd_kernelINS_13Kernel_traitsI6__halfS2_fS2_fjLj1280ELj1ELj4ELj1ELj16ENS_18Kernel_traits_baseILj1280ES2_S2_fS2_fjLj128EEEEELb1ELb1ELb0ELb1EEEvNS_9BwdParamsE,@function
        .size           _ZN10layer_norm13ln_bwd_kernelINS_13Kernel_traitsI6__halfS2_fS2_fjLj1280ELj1ELj4ELj1ELj16ENS_18Kernel_traits_baseILj1280ES2_S2_fS2_fjLj128EEEEELb1ELb1ELb0ELb1EEEvNS_9BwdParamsE,(.L_x_25487 - _ZN10layer_norm13ln_bwd_kernelINS_13Kernel_traitsI6__halfS2_fS2_fjLj1280ELj1ELj4ELj1ELj16ENS_18Kernel_traits_baseILj1280ES2_S2_fS2_fjLj128EEEEELb1ELb1ELb0ELb1EEEvNS_9BwdParamsE)
        .other          _ZN10layer_norm13ln_bwd_kernelINS_13Kernel_traitsI6__halfS2_fS2_fjLj1280ELj1ELj4ELj1ELj16ENS_18Kernel_traits_baseILj1280ES2_S2_fS2_fjLj128EEEEELb1ELb1ELb0ELb1EEEvNS_9BwdParamsE,@"STO_CUDA_ENTRY STV_DEFAULT"
_ZN10layer_norm13ln_bwd_kernelINS_13Kernel_traitsI6__halfS2_fS2_fjLj1280ELj1ELj4ELj1ELj16ENS_18Kernel_traits_baseILj1280ES2_S2_fS2_fjLj128EEEEELb1ELb1ELb0ELb1EEEvNS_9BwdParamsE:
.text._ZN10layer_norm13ln_bwd_kernelINS_13Kernel_traitsI6__halfS2_fS2_fjLj1280ELj1ELj4ELj1ELj16ENS_18Kernel_traits_baseILj1280ES2_S2_fS2_fjLj128EEEEELb1ELb1ELb0ELb1EEEvNS_9BwdParamsE:
        /* <DEDUP_REMOVED lines=107> */
[----:B------:R-:W-:Y:S02]  /*06b0*/  MOV R160, RZ ;  /* 0x000000ff00a07202 */ /* 0x000fe40000000f00 */
        /* <DEDUP_REMOVED lines=10> */
[----:B------:R-:W-:Y:S02]  /*0760*/  CS2R R186, SRZ ;  /* 0x0000000000ba7805 */ /* 0x000fe4000001ff00 */
[----:B------:R-:W-:Y:S02]  /*0770*/  CS2R R6, SRZ ;  /* 0x0000000000067805 */ /* 0x000fe4000001ff00 */
[----:B------:R-:W-:Y:S01]  /*0780*/  MOV R4, RZ ;  /* 0x000000ff00047202 */ /* 0x000fe20000000f00 */
[----:B---3--:R-:W-:-:S02]  /*0790*/  HADD2.F32 R2, -RZ, R24.H0_H0 ;  /* 0x20000018ff027230 */ /* 0x008fc40000004100 */
        /* <DEDUP_REMOVED lines=89> */
[----:B------:R0:W-:Y:S01]  /*0d30*/  STL [R1+0x4], RZ ;  /* 0x000004ff01007387 */ /* 0x0001e20000100800 */
[----:B-1----:R-:W-:-:S03]  /*0d40*/  HFMA2 R2, -RZ, RZ, 0, 0 ;  /* 0x00000000ff027431 */ /* 0x002fc600000001ff */
        /* <DEDUP_REMOVED lines=60> */
.L_x_16194:
[----:B-1----:R-:W1:Y:S01]  /*1110*/  S2R R5, SR_TID.X ;  /* 0x0000000000057919 */ /* 0x002e620000002100 */
[----:B------:R-:W2:Y:S01]  /*1120*/  LDC.64 R102, c[0x0][0x3c0] ;  /* 0x0000f000ff667b82 */ /* 0x000ea20000000a00 */
[----:B0-----:R-:W-:Y:S01]  /*1130*/  IMAD R0, R161, UR9, RZ ;  /* 0x00000009a1007c24 */ /* 0x001fe2000f8e02ff */
[----:B------:R-:W3:Y:S04]  /*1140*/  LDL.LU R213, [R1+0x74] ;  /* 0x0000740001d57983 */ /* 0x000ee80000300800 */
[----:B------:R-:W-:Y:S01]  /*1150*/  SHF.R.S32.HI R3, RZ, 0x1f, R0 ;  /* 0x0000001fff037819 */ /* 0x000fe20000011400 */
[----:B------:R-:W4:Y:S01]  /*1160*/  LDL R211, [R1+0x18c] ;  /* 0x00018c0001d37983 */ /* 0x000f220000100800 */
[----:B------:R-:W0:Y:S02]  /*1170*/  LDC.64 R140, c[0x0][0x3a8] ;  /* 0x0000ea00ff8c7b82 */ /* 0x000e240000000a00 */
[----:B------:R-:W-:Y:S01]  /*1180*/  LEA.HI R3, R3, R0, RZ, 0x3 ;  /* 0x0000000003037211 */ /* 0x000fe200078f18ff */
[----:B------:R-:W4:Y:S05]  /*1190*/  LDL.LU R210, [R1+0x78] ;  /* 0x0000780001d27983 */ /* 0x000f2a0000300800 */
[----:B------:R-:W0:Y:S08]  /*11a0*/  @P0 LDC.64 R100, c[0x0][0x3e0] ;  /* 0x0000f800ff640b82 */ /* 0x000e300000000a00 */
[----:B------:R-:W0:Y:S01]  /*11b0*/  LDC.64 R156, c[0x0][0x428] ;  /* 0x00010a00ff9c7b82 */ /* 0x000e220000000a00 */
[----:B-1----:R-:W-:Y:S01]  /*11c0*/  LOP3.LUT R162, R5, 0x1f, RZ, 0xc0, !PT ;  /* 0x0000001f05a27812 */ /* 0x002fe200078ec0ff */
[----:B--2---:R-:W-:-:S06]  /*11d0*/  IMAD.WIDE R102, R161, 0x4, R102 ;  /* 0x00000004a1667825 */ /* 0x004fcc00078e0266 */
[----:B------:R-:W1:Y:S01]  /*11e0*/  LDC.64 R168, c[0x0][0x3c8] ;  /* 0x0000f200ffa87b82 */ /* 0x000e620000000a00 */
[----:B------:R-:W-:Y:S01]  /*11f0*/  ISETP.NE.AND P2, PT, RZ, UR8, PT ;  /* 0x00000008ff007c0c */ /* 0x000fe2000bf45270 */
[----:B------:R-:W2:Y:S01]  /*1200*/  LDL R208, [R1+0x188] ;  /* 0x0001880001d07983 */ /* 0x000ea20000100800 */
[----:B------:R-:W-:-:S03]  /*1210*/  LEA.HI.SX32 R166, R3, R162, 0x1d ;  /* 0x000000a203a67211 */ /* 0x000fc600078feaff */
[----:B------:R-:W3:Y:S01]  /*1220*/  LDG.E R167, desc[UR6][R102.64] ;  /* 0x0000000666a77981 */ /* 0x000ee2000c1e1900 */
[C---:B------:R-:W-:Y:S01]  /*1230*/  IADD3 R163, PT, PT, R166.reuse, 0x60, RZ ;  /* 0x00000060a6a37810 */ /* 0x040fe20007ffe0ff */
[----:B0-----:R-:W-:Y:S02]  /*1240*/  @P0 IMAD.WIDE R100, R161, 0x2, R100 ;  /* 0x00000002a1640825 */ /* 0x001fe400078e0264 */
[----:B------:R-:W2:Y:S02]  /*1250*/  LDL.LU R205, [R1+0x7c] ;  /* 0x00007c0001cd7983 */ /* 0x000ea40000300800 */
[--C-:B------:R-:W-:Y:S02]  /*1260*/  IMAD.WIDE.U32 R132, R163, 0x20, R140.reuse ;  /* 0x00000020a3847825 */ /* 0x100fe400078e008c */
[----:B------:R0:W2:Y:S04]  /*1270*/  @P0 LDG.E.U16 R170, desc[UR6][R100.64] ;  /* 0x0000000664aa0981 */ /* 0x0000a8000c1e1500 */
[----:B------:R-:W4:Y:S01]  /*1280*/  LDG.E.128 R128, desc[UR6][R132.64] ;  /* 0x0000000684807981 */ /* 0x000f22000c1e1d00 */
[C---:B------:R-:W-:Y:S01]  /*1290*/  IMAD.WIDE.U32 R108, R166.reuse, 0x20, R140 ;  /* 0x00000020a66c7825 */ /* 0x040fe200078e008c */
[----:B------:R-:W-:-:S02]  /*12a0*/  IADD3 R165, PT, PT, R166, 0x20, RZ ;  /* 0x00000020a6a57810 */ /* 0x000fc40007ffe0ff */
[C---:B------:R-:W-:Y:S01]  /*12b0*/  IADD3 R164, PT, PT, R166.reuse, 0x40, RZ ;  /* 0x00000040a6a47810 */ /* 0x040fe20007ffe0ff */
[C---:B------:R-:W-:Y:S01]  /*12c0*/  IMAD.WIDE.U32 R104, R166.reuse, 0x10, R156 ;  /* 0x00000010a6687825 */ /* 0x040fe200078e009c */
[----:B------:R-:W2:Y:S04]  /*12d0*/  LDG.E.128 R100, desc[UR6][R108.64] ;  /* 0x000000066c647981 */ /* 0x000ea8000c1e1d00 */
[----:B------:R-:W4:Y:S01]  /*12e0*/  LDG.E.128 R132, desc[UR6][R132.64+0x10] ;  /* 0x0000100684847981 */ /* 0x000f22000c1e1d00 */
[----:B------:R-:W-:Y:S01]  /*12f0*/  IADD3 R0, PT, PT, R166, 0x80, RZ ;  /* 0x00000080a6007810 */ /* 0x000fe20007ffe0ff */
[----:B-1----:R-:W-:Y:S02]  /*1300*/  IMAD.WIDE R168, R161, 0x4, R168 ;  /* 0x00000004a1a87825 */ /* 0x002fe400078e02a8 */
[----:B------:R-:W2:Y:S04]  /*1310*/  LDG.E.128 R104, desc[UR6][R104.64] ;  /* 0x0000000668687981 */ /* 0x000ea8000c1e1d00 */
[----:B------:R-:W2:Y:S01]  /*1320*/  LDG.E.128 R108, desc[UR6][R108.64+0x10] ;  /* 0x000010066c6c7981 */ /* 0x000ea2000c1e1d00 */
[----:B------:R-:W-:-:S03]  /*1330*/  IMAD.WIDE.U32 R144, R165, 0x10, R156 ;  /* 0x00000010a5907825 */ /* 0x000fc600078e009c */
[----:B------:R-:W2:Y:S01]  /*1340*/  LDL R193, [R1+0x184] ;  /* 0x0001840001c17983 */ /* 0x000ea20000100800 */
[----:B------:R-:W-:-:S03]  /*1350*/  IMAD.WIDE.U32 R148, R164, 0x10, R156 ;  /* 0x00000010a4947825 */ /* 0x000fc600078e009c */
[----:B------:R-:W2:Y:S01]  /*1360*/  LDG.E R5, desc[UR6][R168.64] ;  /* 0x00000006a8057981 */ /* 0x000ea2000c1e1900 */
[----:B------:R-:W-:-:S03]  /*1370*/  IMAD.WIDE.U32 R152, R163, 0x10, R156 ;  /* 0x00000010a3987825 */ /* 0x000fc600078e009c */
[----:B------:R-:W2:Y:S01]  /*1380*/  LDL.LU R192, [R1+0x84] ;  /* 0x0000840001c07983 */ /* 0x000ea20000300800 */
[----:B------:R-:W-:-:S03]  /*1390*/  IMAD.WIDE.U32 R156, R0, 0x10, R156 ;  /* 0x00000010009c7825 */ /* 0x000fc600078e009c */
[----:B------:R-:W2:Y:S01]  /*13a0*/  LDL R191, [R1+0x180] ;  /* 0x0001800001bf7983 */ /* 0x000ea20000100800 */
[----:B------:R-:W-:-:S03]  /*13b0*/  IMAD.WIDE.U32 R116, R165, 0x20, R140 ;  /* 0x00000020a5747825 */ /* 0x000fc600078e008c */
[----:B------:R-:W2:Y:S01]  /*13c0*/  LDL.LU R190, [R1+0x88] ;  /* 0x0000880001be7983 */ /* 0x000ea20000300800 */
[----:B------:R-:W-:-:S03]  /*13d0*/  IMAD.WIDE.U32 R124, R164, 0x20, R140 ;  /* 0x00000020a47c7825 */ /* 0x000fc600078e008c */
[----:B------:R-:W2:Y:S01]  /*13e0*/  LDG.E.128 R156, desc[UR6][R156.64] ;  /* 0x000000069c9c7981 */ /* 0x000ea2000c1e1d00 */
[----:B------:R-:W-:-:S03]  /*13f0*/  IMAD.WIDE.U32 R140, R0, 0x20, R140 ;  /* 0x00000020008c7825 */ /* 0x000fc600078e008c */
[----:B------:R-:W2:Y:S04]  /*1400*/  LDG.E.128 R144, desc[UR6][R144.64] ;  /* 0x0000000690907981 */ /* 0x000ea8000c1e1d00 */
[----:B------:R-:W2:Y:S04]  /*1410*/  LDG.E.128 R136, desc[UR6][R140.64] ;  /* 0x000000068c887981 */ /* 0x000ea8000c1e1d00 */
[----:B------:R-:W2:Y:S04]  /*1420*/  LDG.E.128 R148, desc[UR6][R148.64] ;  /* 0x0000000694947981 */ /* 0x000ea8000c1e1d00 */
[----:B------:R-:W2:Y:S04]  /*1430*/  LDG.E.128 R152, desc[UR6][R152.64] ;  /* 0x0000000698987981 */ /* 0x000ea8000c1e1d00 */
[----:B------:R-:W2:Y:S01]  /*1440*/  LDG.E.128 R140, desc[UR6][R140.64+0x10] ;  /* 0x000010068c8c7981 */ /* 0x000ea2000c1e1d00 */
[----:B------:R-:W-:-:S03]  /*1450*/  ISETP.NE.U32.AND P1, PT, RZ, UR10, PT ;  /* 0x0000000aff007c0c */ /* 0x000fc6000bf25070 */
[----:B------:R-:W2:Y:S01]  /*1460*/  LDG.E.128 R112, desc[UR6][R116.64] ;  /* 0x0000000674707981 */ /* 0x000ea2000c1e1d00 */
[----:B---3--:R-:W-:-:S03]  /*1470*/  FSEL R167, R167, RZ, !P2 ;  /* 0x000000ffa7a77208 */ /* 0x008fc60005000000 */
[----:B------:R-:W3:Y:S04]  /*1480*/  LDG.E.128 R116, desc[UR6][R116.64+0x10] ;  /* 0x0000100674747981 */ /* 0x000ee8000c1e1d00 */
[----:B------:R-:W3:Y:S01]  /*1490*/  LDG.E.128 R120, desc[UR6][R124.64] ;  /* 0x000000067c787981 */ /* 0x000ee2000c1e1d00 */
[C---:B----4-:R-:W-:Y:S01]  /*14a0*/  FADD.FTZ R214, -R167.reuse, R132 ;  /* 0x00000084a7d67221 */ /* 0x050fe20000010100 */
[----:B------:R-:W-:Y:S02]  /*14b0*/  ISETP.NE.AND.EX P1, PT, RZ, UR11, PT, P1 ;  /* 0x0000000bff007c0c */ /* 0x000fe4000bf25310 */
[----:B------:R-:W4:Y:S01]  /*14c0*/  LDL R132, [R1+0x190] ;  /* 0x0001900001847983 */ /* 0x000f220000100800 */
[C---:B--2---:R-:W-:Y:S01]  /*14d0*/  FADD.FTZ R180, -R167.reuse, R108 ;  /* 0x0000006ca7b47221 */ /* 0x044fe20000010100 */
[C---:B------:R-:W-:Y:S01]  /*14e0*/  FADD.FTZ R181, -R167.reuse, R109 ;  /* 0x0000006da7b57221 */ /* 0x040fe20000010100 */
[C---:B------:R-:W-:Y:S01]  /*14f0*/  FADD.FTZ R182, -R167.reuse, R110 ;  /* 0x0000006ea7b67221 */ /* 0x040fe20000010100 */
[----:B------:R-:W-:Y:S01]  /*1500*/  FADD.FTZ R183, -R167, R111 ;  /* 0x0000006fa7b77221 */ /* 0x000fe20000010100 */
[----:B------:R-:W-:-:S02]  /*1510*/  HADD2.F32 R173, -RZ, R104.H1_H1 ;  /* 0x30000068ffad7230 */ /* 0x000fc40000004100 */
[----:B------:R-:W-:-:S04]  /*1520*/  FADD.FTZ R172, -R167, R103 ;  /* 0x00000067a7ac7221 */ /* 0x000fc80000010100 */
[----:B------:R-:W1:Y:S01]  /*1530*/  @P1 LDC.64 R108, c[0x0][0x438] ;  /* 0x00010e00ff6c1b82 */ /* 0x000e620000000a00 */
[C---:B0-----:R-:W-:Y:S01]  /*1540*/  FADD.FTZ R100, -R167.reuse, R100 ;  /* 0x00000064a7647221 */ /* 0x041fe20000010100 */
[C---:B------:R-:W-:Y:S01]  /*1550*/  FADD.FTZ R218, -R167.reuse, R128 ;  /* 0x00000080a7da7221 */ /* 0x040fe20000010100 */
[----:B------:R-:W-:Y:S02]  /*1560*/  HADD2.F32 R174, -RZ, R105.H1_H1 ;  /* 0x30000069ffae7230 */ /* 0x000fe40000004100 */
[C---:B------:R-:W-:Y:S01]  /*1570*/  FADD.FTZ R217, -R167.reuse, R131 ;  /* 0x00000083a7d97221 */ /* 0x040fe20000010100 */
[C---:B------:R-:W-:Y:S01]  /*1580*/  FADD.FTZ R102, -R167.reuse, R102 ;  /* 0x00000066a7667221 */ /* 0x040fe20000010100 */
[C---:B------:R-:W-:Y:S01]  /*1590*/  FADD.FTZ R101, -R167.reuse, R101 ;  /* 0x00000065a7657221 */ /* 0x040fe20000010100 */
[C---:B------:R-:W-:Y:S01]  /*15a0*/  FADD.FTZ R206, -R167.reuse, R135 ;  /* 0x00000087a7ce7221 */ /* 0x040fe20000010100 */
[----:B------:R-:W0:Y:S01]  /*15b0*/  @P1 LDC.64 R110, c[0x0][0x438] ;  /* 0x00010e00ff6e1b82 */ /* 0x000e220000000a00 */
[C---:B------:R-:W-:Y:S01]  /*15c0*/  FADD.FTZ R215, -R167.reuse, R130 ;  /* 0x00000082a7d77221 */ /* 0x040fe20000010100 */
[----:B------:R-:W-:Y:S01]  /*15d0*/  FADD.FTZ R216, -R167, R129 ;  /* 0x00000081a7d87221 */ /* 0x000fe20000010100 */
[----:B------:R-:W-:-:S02]  /*15e0*/  HADD2.F32 R175, -RZ, R106.H1_H1 ;  /* 0x3000006affaf7230 */ /* 0x000fc40000004100 */
[----:B------:R-:W-:-:S03]  /*15f0*/  HADD2.F32 R219, -RZ, R159.H0_H0 ;  /* 0x2000009fffdb7230 */ /* 0x000fc60000004100 */
[----:B------:R-:W2:Y:S01]  /*1600*/  @P1 LDC.64 R176, c[0x0][0x438] ;  /* 0x00010e00ffb01b82 */ /* 0x000ea20000000a00 */
[----:B------:R-:W-:Y:S02]  /*1610*/  HADD2.F32 R103, -RZ, R104.H0_H0 ;  /* 0x20000068ff677230 */ /* 0x000fe40000004100 */
        /* <DEDUP_REMOVED lines=8> */
[----:B------:R-:W-:Y:S02]  /*16a0*/  HADD2.F32 R189, -RZ, R147.H0_H0 ;  /* 0x20000093ffbd7230 */ /* 0x000fe40000004100 */
[----:B------:R-:W-:Y:S01]  /*16b0*/  FADD.FTZ R204, -R167, R142 ;  /* 0x0000008ea7cc7221 */ /* 0x000fe20000010100 */
[----:B------:R-:W-:Y:S02]  /*16c0*/  HADD2.F32 R104, -RZ, R105.H0_H0 ;  /* 0x20000069ff687230 */ /* 0x000fe40000004100 */
[----:B------:R-:W-:Y:S01]  /*16d0*/  FADD.FTZ R213, R173, R213 ;  /* 0x000000d5add57221 */ /* 0x000fe20000010000 */
[C---:B------:R-:W-:Y:S01]  /*16e0*/  FMUL.FTZ R128, R5.reuse, R100 ;  /* 0x0000006405807220 */ /* 0x040fe20000410000 */
[----:B------:R-:W-:Y:S01]  /*16f0*/  FMUL.FTZ R131, R5, R172 ;  /* 0x000000ac05837220 */ /* 0x000fe20000410000 */
[----:B------:R-:W-:Y:S01]  /*1700*/  FADD.FTZ R207, -R167, R143 ;  /* 0x0000008fa7cf7221 */ /* 0x000fe20000010100 */
[----:B------:R-:W-:Y:S01]  /*1710*/  FADD.FTZ R210, R104, R210 ;  /* 0x000000d268d27221 */ /* 0x000fe20000010000 */
[----:B------:R-:W3:Y:S01]  /*1720*/  LDL R172, [R1+0x17c] ;  /* 0x00017c0001ac7983 */ /* 0x000ee20000100800 */
[----:B-1----:R-:W-:-:S04]  /*1730*/  @P1 IMAD.WIDE.U32 R108, R164, 0x20, R108 ;  /* 0x00000020a46c1825 */ /* 0x002fc800078e006c */
[----:B------:R-:W-:Y:S01]  /*1740*/  FADD.FTZ R241, R103, R241 ;  /* 0x000000f167f17221 */ /* 0x000fe20000010000 */
[----:B------:R-:W-:Y:S01]  /*1750*/  FFMA.FTZ R2, R128, R103, R2 ;  /* 0x0000006780027223 */ /* 0x000fe20000010002 */
[----:B------:R-:W-:Y:S01]  /*1760*/  STL [R1+0x74], R213 ;  /* 0x000074d501007387 */ /* 0x000fe20000100800 */
[----:B0-----:R-:W-:-:S04]  /*1770*/  @P1 IMAD.WIDE.U32 R110, R163, 0x20, R110 ;  /* 0x00000020a36e1825 */ /* 0x001fc800078e006e */
[----:B------:R-:W-:Y:S01]  /*1780*/  FADD.FTZ R205, R174, R205 ;  /* 0x000000cdaecd7221 */ /* 0x000fe20000010000 */
[C---:B------:R-:W-:Y:S01]  /*1790*/  FMUL.FTZ R130, R5.reuse, R102 ;  /* 0x0000006605827220 */ /* 0x040fe20000410000 */
[----:B------:R-:W-:Y:S01]  /*17a0*/  FMUL.FTZ R129, R5, R101 ;  /* 0x0000006505817220 */ /* 0x000fe20000410000 */
[----:B------:R-:W-:Y:S01]  /*17b0*/  HADD2.F32 R105, -RZ, R106.H0_H0 ;  /* 0x2000006aff697230 */ /* 0x000fe20000004100 */
[----:B-----5:R-:W5:Y:S01]  /*17c0*/  @P1 LDG.E.128 R68, desc[UR6][R108.64] ;  /* 0x000000066c441981 */ /* 0x020f62000c1e1d00 */
[----:B--2---:R-:W-:-:S04]  /*17d0*/  @P1 IMAD.WIDE.U32 R176, R0, 0x20, R176 ;  /* 0x0000002000b01825 */ /* 0x004fc800078e00b0 */
[C---:B------:R-:W-:Y:S01]  /*17e0*/  FADD.FTZ R202, -R167.reuse, R140 ;  /* 0x0000008ca7ca7221 */ /* 0x040fe20000010100 */
[----:B------:R-:W-:Y:S01]  /*17f0*/  FADD.FTZ R203, -R167, R141 ;  /* 0x0000008da7cb7221 */ /* 0x000fe20000010100 */
[----:B------:R0:W5:Y:S01]  /*1800*/  @P1 LDG.E.128 R72, desc[UR6][R108.64+0x10] ;  /* 0x000010066c481981 */ /* 0x000162000c1e1d00 */
[----:B------:R-:W-:Y:S01]  /*1810*/  FADD.FTZ R192, R105, R192 ;  /* 0x000000c069c07221 */ /* 0x000fe20000010000 */
[----:B------:R-:W-:Y:S02]  /*1820*/  HADD2.F32 R144, -RZ, R149.H0_H0 ;  /* 0x20000095ff907230 */ /* 0x000fe40000004100 */
[----:B------:R-:W-:Y:S01]  /*1830*/  FADD.FTZ R212, -R167, R133 ;  /* 0x00000085a7d47221 */ /* 0x000fe20000010100 */
[----:B------:R-:W5:Y:S01]  /*1840*/  @P1 LDG.E.128 R76, desc[UR6][R110.64] ;  /* 0x000000066e4c1981 */ /* 0x000f62000c1e1d00 */
[----:B------:R-:W-:Y:S02]  /*1850*/  HADD2.F32 R146, -RZ, R147.H1_H1 ;  /* 0x30000093ff927230 */ /* 0x000fe40000004100 */
[--C-:B------:R-:W-:Y:S01]  /*1860*/  HADD2.F32 R225, -RZ, R156.reuse.H0_H0 ;  /* 0x2000009cffe17230 */ /* 0x100fe20000004100 */
[----:B------:R1:W5:Y:S01]  /*1870*/  @P1 LDG.E.128 R80, desc[UR6][R110.64+0x10] ;  /* 0x000010066e501981 */ /* 0x000362000c1e1d00 */
[----:B------:R-:W-:-:S02]  /*1880*/  HADD2.F32 R226, -RZ, R156.H1_H1 ;  /* 0x3000009cffe27230 */ /* 0x000fc40000004100 */
[C---:B0-----:R-:W-:Y:S01]  /*1890*/  FADD.FTZ R108, -R167.reuse, R136 ;  /* 0x00000088a76c7221 */ /* 0x041fe20000010100 */
[C---:B------:R-:W-:Y:S01]  /*18a0*/  FADD.FTZ R109, -R167.reuse, R137 ;  /* 0x00000089a76d7221 */ /* 0x040fe20000010100 */
[----:B------:R-:W5:Y:S01]  /*18b0*/  @P1 LDG.E.128 R84, desc[UR6][R176.64] ;  /* 0x00000006b0541981 */ /* 0x000f62000c1e1d00 */
[--C-:B------:R-:W-:Y:S02]  /*18c0*/  HADD2.F32 R137, -RZ, R151.reuse.H0_H0 ;  /* 0x20000097ff897230 */ /* 0x100fe40000004100 */
[C---:B------:R-:W-:Y:S01]  /*18d0*/  FADD.FTZ R198, -R167.reuse, R113 ;  /* 0x00000071a7c67221 */ /* 0x040fe20000010100 */
[----:B------:R-:W-:Y:S01]  /*18e0*/  HADD2.F32 R136, -RZ, R151.H1_H1 ;  /* 0x30000097ff887230 */ /* 0x000fe20000004100 */
[----:B------:R0:W5:Y:S01]  /*18f0*/  @P1 LDG.E.128 R88, desc[UR6][R176.64+0x10] ;  /* 0x00001006b0581981 */ /* 0x000162000c1e1d00 */
[C---:B------:R-:W-:Y:S01]  /*1900*/  FADD.FTZ R197, -R167.reuse, R114 ;  /* 0x00000072a7c57221 */ /* 0x040fe20000010100 */
[----:B-1----:R-:W-:Y:S01]  /*1910*/  FADD.FTZ R111, -R167, R139 ;  /* 0x0000008ba76f7221 */ /* 0x002fe20000010100 */
[----:B------:R-:W-:Y:S01]  /*1920*/  HADD2.F32 R139, -RZ, R149.H1_H1 ;  /* 0x30000095ff8b7230 */ /* 0x000fe20000004100 */
[----:B------:R-:W2:Y:S01]  /*1930*/  LDG.E.128 R124, desc[UR6][R124.64+0x10] ;  /* 0x000010067c7c7981 */ /* 0x000ea2000c1e1d00 */
[----:B------:R-:W-:-:S02]  /*1940*/  HADD2.F32 R149, -RZ, R155.H0_H0 ;  /* 0x2000009bff957230 */ /* 0x000fc40000004100 */
[C---:B------:R-:W-:Y:S01]  /*1950*/  FADD.FTZ R200, -R167.reuse, R112 ;  /* 0x00000070a7c87221 */ /* 0x040fe20000010100 */
[----:B------:R-:W-:Y:S02]  /*1960*/  HADD2.F32 R151, -RZ, R155.H1_H1 ;  /* 0x3000009bff977230 */ /* 0x000fe40000004100 */
[C---:B------:R-:W-:Y:S01]  /*1970*/  FADD.FTZ R195, -R167.reuse, R115 ;  /* 0x00000073a7c37221 */ /* 0x040fe20000010100 */
[--C-:B------:R-:W-:Y:S02]  /*1980*/  HADD2.F32 R147, -RZ, R154.reuse.H1_H1 ;  /* 0x3000009aff937230 */ /* 0x100fe40000004100 */
[----:B------:R-:W-:Y:S01]  /*1990*/  FADD.FTZ R209, -R167, R134 ;  /* 0x00000086a7d17221 */ /* 0x000fe20000010100 */
[----:B0-----:R-:W-:Y:S02]  /*19a0*/  HADD2.F32 R176, -RZ, R145.H1_H1 ;  /* 0x30000091ffb07230 */ /* 0x001fe40000004100 */
[----:B------:R-:W-:Y:S01]  /*19b0*/  FADD.FTZ R190, R175, R190 ;  /* 0x000000beafbe7221 */ /* 0x000fe20000010000 */
[----:B------:R-:W-:Y:S01]  /*19c0*/  HADD2.F32 R145, -RZ, R154.H0_H0 ;  /* 0x2000009aff917230 */ /* 0x000fe20000004100 */
[----:B------:R-:W-:Y:S01]  /*19d0*/  MOV R3, 0x3f800000 ;  /* 0x3f80000000037802 */ /* 0x000fe20000000f00 */
[--C-:B------:R-:W-:Y:S01]  /*19e0*/  HADD2.F32 R142, -RZ, R153.reuse.H0_H0 ;  /* 0x20000099ff8e7230 */ /* 0x100fe20000004100 */
[----:B------:R-:W0:Y:S01]  /*19f0*/  @P1 LDC.64 R168, c[0x0][0x438] ;  /* 0x00010e00ffa81b82 */ /* 0x000e220000000a00 */
[----:B------:R-:W-:-:S02]  /*1a00*/  HADD2.F32 R143, -RZ, R153.H1_H1 ;  /* 0x30000099ff8f7230 */ /* 0x000fc40000004100 */
[--C-:B------:R-:W-:Y:S02]  /*1a10*/  HADD2.F32 R140, -RZ, R152.reuse.H0_H0 ;  /* 0x20000098ff8c7230 */ /* 0x100fe40000004100 */
[----:B------:R-:W-:Y:S02]  /*1a20*/  HADD2.F32 R141, -RZ, R152.H1_H1 ;  /* 0x30000098ff8d7230 */ /* 0x000fe40000004100 */
[-C--:B------:R-:W-:Y:S01]  /*1a30*/  FFMA.FTZ R6, R130, R104.reuse, R6 ;  /* 0x0000006882067223 */ /* 0x080fe20000010006 */
[----:B------:R-:W-:Y:S01]  /*1a40*/  FMUL.FTZ R133, R208, R104 ;  /* 0x00000068d0857220 */ /* 0x000fe20000410000 */
[----:B----4-:R-:W-:Y:S01]  /*1a50*/  FMUL.FTZ R135, R132, R103 ;  /* 0x0000006784877220 */ /* 0x010fe20000410000 */
[----:B------:R-:W-:Y:S01]  /*1a60*/  HADD2.F32 R106, -RZ, R107.H0_H0 ;  /* 0x2000006bff6a7230 */ /* 0x000fe20000004100 */
[----:B------:R-:W4:Y:S01]  /*1a70*/  LDL.LU R103, [R1+0x8c] ;  /* 0x00008c0001677983 */ /* 0x000f220000300800 */
[C---:B------:R-:W-:Y:S01]  /*1a80*/  FMUL.FTZ R156, R5.reuse, R182 ;  /* 0x000000b6059c7220 */ /* 0x040fe20000410000 */
[C---:B------:R-:W-:Y:S01]  /*1a90*/  FMUL.FTZ R198, R5.reuse, R198 ;  /* 0x000000c605c67220 */ /* 0x040fe20000410000 */
[----:B------:R-:W-:Y:S01]  /*1aa0*/  FMUL.FTZ R197, R5, R197 ;  /* 0x000000c505c57220 */ /* 0x000fe20000410000 */
[----:B------:R-:W2:Y:S01]  /*1ab0*/  LDL R159, [R1+0x178] ;  /* 0x00017800019f7983 */ /* 0x000ea20000100800 */
[C---:B---3--:R-:W-:Y:S01]  /*1ac0*/  FADD.FTZ R116, -R167.reuse, R116 ;  /* 0x00000074a7747221 */ /* 0x048fe20000010100 */
[C---:B------:R-:W-:Y:S01]  /*1ad0*/  FADD.FTZ R117, -R167.reuse, R117 ;  /* 0x00000075a7757221 */ /* 0x040fe20000010100 */
[----:B------:R-:W-:Y:S01]  /*1ae0*/  FADD.FTZ R118, -R167, R118 ;  /* 0x00000076a7767221 */ /* 0x000fe20000010100 */
[----:B------:R-:W-:Y:S01]  /*1af0*/  STL [R1+0x78], R210 ;  /* 0x000078d201007387 */ /* 0x000fe20000100800 */
[----:B------:R-:W-:Y:S01]  /*1b00*/  FMUL.FTZ R132, R5, R180 ;  /* 0x000000b405847220 */ /* 0x000fe20000410000 */
[C---:B------:R-:W-:Y:S01]  /*1b10*/  FADD.FTZ R119, -R167.reuse, R119 ;  /* 0x00000077a7777221 */ /* 0x040fe20000010100 */
[C---:B------:R-:W-:Y:S01]  /*1b20*/  FADD.FTZ R120, -R167.reuse, R120 ;  /* 0x00000078a7787221 */ /* 0x040fe20000010100 */
[----:B------:R-:W3:Y:S01]  /*1b30*/  LDL.LU R102, [R1+0x90] ;  /* 0x0000900001667983 */ /* 0x000ee20000300800 */
[C---:B------:R-:W-:Y:S01]  /*1b40*/  FADD.FTZ R121, -R167.reuse, R121 ;  /* 0x00000079a7797221 */ /* 0x040fe20000010100 */
[C---:B------:R-:W-:Y:S01]  /*1b50*/  FADD.FTZ R179, -R167.reuse, R122 ;  /* 0x0000007aa7b37221 */ /* 0x040fe20000010100 */
[C---:B------:R-:W-:Y:S01]  /*1b60*/  FADD.FTZ R178, -R167.reuse, R123 ;  /* 0x0000007ba7b27221 */ /* 0x040fe20000010100 */
[----:B------:R-:W3:Y:S01]  /*1b70*/  LDL R101, [R1+0x174] ;  /* 0x0001740001657983 */ /* 0x000ee20000100800 */
[----:B------:R-:W-:Y:S01]  /*1b80*/  FADD.FTZ R110, -R167, R138 ;  /* 0x0000008aa76e7221 */ /* 0x000fe20000010100 */
[----:B------:R-:W-:-:S02]  /*1b90*/  HADD2.F32 R177, -RZ, R148.H0_H0 ;  /* 0x20000094ffb17230 */ /* 0x000fc40000004100 */
[----:B------:R-:W-:Y:S01]  /*1ba0*/  FFMA.FTZ R4, R129, R173, R4 ;  /* 0x000000ad81047223 */ /* 0x000fe20000010004 */
[----:B------:R-:W3:Y:S01]  /*1bb0*/  LDL.LU R100, [R1+0x94] ;  /* 0x0000940001647983 */ /* 0x000ee20000300800 */
[--C-:B------:R-:W-:Y:S02]  /*1bc0*/  HADD2.F32 R223, -RZ, R157.reuse.H0_H0 ;  /* 0x2000009dffdf7230 */ /* 0x100fe40000004100 */
[----:B------:R-:W-:Y:S01]  /*1bd0*/  HADD2.F32 R224, -RZ, R157.H1_H1 ;  /* 0x3000009dffe07230 */ /* 0x000fe20000004100 */
[----:B------:R1:W-:Y:S01]  /*1be0*/  STL [R1+0x7c], R205 ;  /* 0x00007ccd01007387 */ /* 0x0003e20000100800 */
[-C--:B------:R-:W-:Y:S01]  /*1bf0*/  FFMA.FTZ R8, R132, R105.reuse, R8 ;  /* 0x0000006984087223 */ /* 0x080fe20000010008 */
[----:B------:R-:W-:Y:S01]  /*1c00*/  FFMA.FTZ R7, R131, R174, R7 ;  /* 0x000000ae83077223 */ /* 0x000fe20000010007 */
[----:B------:R-:W0:Y:S01]  /*1c10*/  LDC.64 R112, c[0x0][0x3b0] ;  /* 0x0000ec00ff707b82 */ /* 0x000e220000000a00 */
[----:B------:R-:W3:Y:S04]  /*1c20*/  LDL R158, [R1+0x170] ;  /* 0x00017000019e7983 */ /* 0x000ee80000100800 */
[----:B------:R-:W3:Y:S01]  /*1c30*/  LDL.LU R155, [R1+0x98] ;  /* 0x00009800019b7983 */ /* 0x000ee20000300800 */
[----:B-1----:R-:W-:-:S03]  /*1c40*/  FMUL.FTZ R205, R191, R105 ;  /* 0x00000069bfcd7220 */ /* 0x002fc60000410000 */
[----:B------:R-:W3:Y:S04]  /*1c50*/  LDL R154, [R1+0x16c] ;  /* 0x00016c00019a7983 */ /* 0x000ee80000100800 */
[----:B------:R-:W-:Y:S04]  /*1c60*/  STL [R1+0x84], R192 ;  /* 0x000084c001007387 */ /* 0x000fe80000100800 */
[----:B------:R-:W3:Y:S04]  /*1c70*/  LDL.LU R105, [R1+0x9c] ;  /* 0x00009c0001697983 */ /* 0x000ee80000300800 */
[----:B------:R-:W3:Y:S04]  /*1c80*/  LDL R153, [R1+0x168] ;  /* 0x0001680001997983 */ /* 0x000ee80000100800 */
[----:B------:R-:W3:Y:S04]  /*1c90*/  LDL.LU R152, [R1+0xa0] ;  /* 0x0000a00001987983 */ /* 0x000ee80000300800 */
[----:B------:R-:W-:Y:S04]  /*1ca0*/  STL [R1+0x88], R190 ;  /* 0x000088be01007387 */ /* 0x000fe80000100800 */
[----:B------:R-:W3:Y:S01]  /*1cb0*/  LDL R104, [R1+0x164] ;  /* 0x0001640001687983 */ /* 0x000ee20000100800 */
[----:B------:R-:W-:-:S02]  /*1cc0*/  HADD2.F32 R107, -RZ, R107.H1_H1 ;  /* 0x3000006bff6b7230 */ /* 0x000fc40000004100 */
[----:B------:R-:W-:Y:S01]  /*1cd0*/  FFMA.FTZ R10, R156, R106, R10 ;  /* 0x0000006a9c0a7223 */ /* 0x000fe2000001000a */
[----:B------:R-:W-:Y:S01]  /*1ce0*/  FMUL.FTZ R208, R5, R183 ;  /* 0x000000b705d07220 */ /* 0x000fe20000410000 */
[----:B------:R-:W-:-:S03]  /*1cf0*/  FFMA.FTZ R13, R198, R199, R13 ;  /* 0x000000c7c60d7223 */ /* 0x000fc6000001000d */
[----:B------:R-:W-:Y:S01]  /*1d00*/  FFMA.FTZ R11, R208, R107, R11 ;  /* 0x0000006bd00b7223 */ /* 0x000fe2000001000b */
[----:B----4-:R-:W-:Y:S01]  /*1d10*/  FADD.FTZ R103, R106, R103 ;  /* 0x000000676a677221 */ /* 0x010fe20000010000 */
[----:B--2---:R-:W-:-:S04]  /*1d20*/  FMUL.FTZ R210, R159, R106 ;  /* 0x0000006a9fd27220 */ /* 0x004fc80000410000 */
[----:B------:R1:W-:Y:S01]  /*1d30*/  STL [R1+0x8c], R103 ;  /* 0x00008c6701007387 */ /* 0x0003e20000100800 */
[----:B---3--:R-:W-:-:S03]  /*1d40*/  FADD.FTZ R102, R107, R102 ;  /* 0x000000666b667221 */ /* 0x008fc60000010000 */
[----:B-1----:R-:W2:Y:S01]  /*1d50*/  LDL.LU R103, [R1+0xa4] ;  /* 0x0000a40001677983 */ /* 0x002ea20000300800 */
[----:B------:R-:W-:-:S03]  /*1d60*/  FMUL.FTZ R213, R101, R107 ;  /* 0x0000006b65d57220 */ /* 0x000fc60000410000 */
[----:B------:R-:W3:Y:S01]  /*1d70*/  LDL R106, [R1+0x160] ;  /* 0x00016000016a7983 */ /* 0x000ee20000100800 */
[----:B------:R-:W-:-:S03]  /*1d80*/  FADD.FTZ R100, R201, R100 ;  /* 0x00000064c9647221 */ /* 0x000fc60000010000 */
[----:B------:R1:W-:Y:S01]  /*1d90*/  STL [R1+0x90], R102 ;  /* 0x0000906601007387 */ /* 0x0003e20000100800 */
[----:B------:R-:W-:-:S03]  /*1da0*/  FADD.FTZ R155, R199, R155 ;  /* 0x0000009bc79b7221 */ /* 0x000fc60000010000 */
[----:B-1----:R-:W4:Y:S04]  /*1db0*/  LDL.LU R102, [R1+0xa8] ;  /* 0x0000a80001667983 */ /* 0x002f280000300800 */
[----:B------:R-:W4:Y:S01]  /*1dc0*/  LDL R101, [R1+0x15c] ;  /* 0x00015c0001657983 */ /* 0x000f220000100800 */
[----:B------:R-:W-:-:S03]  /*1dd0*/  FMUL.FTZ R199, R154, R199 ;  /* 0x000000c79ac77220 */ /* 0x000fc60000410000 */
[----:B------:R1:W-:Y:S01]  /*1de0*/  STL [R1+0x94], R100 ;  /* 0x0000946401007387 */ /* 0x0003e20000100800 */
[----:B------:R-:W-:-:S03]  /*1df0*/  FADD.FTZ R105, R196, R105 ;  /* 0x00000069c4697221 */ /* 0x000fc60000010000 */
[----:B-1----:R-:W4:Y:S01]  /*1e00*/  LDL.LU R100, [R1+0xac] ;  /* 0x0000ac0001647983 */ /* 0x002f220000300800 */
[----:B------:R-:W-:-:S03]  /*1e10*/  FADD.FTZ R152, R176, R152 ;  /* 0x00000098b0987221 */ /* 0x000fc60000010000 */
[----:B------:R-:W4:Y:S04]  /*1e20*/  LDL R154, [R1+0x158] ;  /* 0x00015800019a7983 */ /* 0x000f280000100800 */
[----:B------:R-:W-:Y:S01]  /*1e30*/  STL [R1+0x98], R155 ;  /* 0x0000989b01007387 */ /* 0x000fe20000100800 */
[----:B------:R-:W-:-:S03]  /*1e40*/  FMUL.FTZ R182, R104, R176 ;  /* 0x000000b068b67220 */ /* 0x000fc60000410000 */
[----:B------:R-:W4:Y:S04]  /*1e50*/  LDL.LU R107, [R1+0xb0] ;  /* 0x0000b000016b7983 */ /* 0x000f280000300800 */
[----:B------:R1:W-:Y:S04]  /*1e60*/  STL [R1+0x9c], R105 ;  /* 0x00009c6901007387 */ /* 0x0003e80000100800 */
[----:B-1----:R-:W4:Y:S04]  /*1e70*/  LDL R105, [R1+0x154] ;  /* 0x0001540001697983 */ /* 0x002f280000100800 */
[----:B------:R1:W-:Y:S04]  /*1e80*/  STL [R1+0xa0], R152 ;  /* 0x0000a09801007387 */ /* 0x0003e80000100800 */
[----:B------:R-:W4:Y:S01]  /*1e90*/  LDL.LU R104, [R1+0xb4] ;  /* 0x0000b40001687983 */ /* 0x000f220000300800 */
[-C--:B------:R-:W-:Y:S01]  /*1ea0*/  FFMA.FTZ R14, R197, R196.reuse, R14 ;  /* 0x000000c4c50e7223 */ /* 0x080fe2000001000e */
[----:B------:R-:W-:Y:S01]  /*1eb0*/  FMUL.FTZ R196, R153, R196 ;  /* 0x000000c499c47220 */ /* 0x000fe20000410000 */
[C---:B------:R-:W-:Y:S01]  /*1ec0*/  FADD.FTZ R124, -R167.reuse, R124 ;  /* 0x0000007ca77c7221 */ /* 0x040fe20000010100 */
[C---:B------:R-:W-:Y:S01]  /*1ed0*/  FADD.FTZ R125, -R167.reuse, R125 ;  /* 0x0000007da77d7221 */ /* 0x040fe20000010100 */
[C---:B------:R-:W-:Y:S01]  /*1ee0*/  FADD.FTZ R126, -R167.reuse, R126 ;  /* 0x0000007ea77e7221 */ /* 0x040fe20000010100 */
[----:B------:R-:W-:Y:S01]  /*1ef0*/  FADD.FTZ R127, -R167, R127 ;  /* 0x0000007fa77f7221 */ /* 0x000fe20000010100 */
[----:B------:R-:W4:Y:S01]  /*1f00*/  LDL R153, [R1+0x150] ;  /* 0x0001500001997983 */ /* 0x000f220000100800 */
[----:B------:R-:W-:Y:S01]  /*1f10*/  FMUL.FTZ R167, R193, R174 ;  /* 0x000000aec1a77220 */ /* 0x000fe20000410000 */
[----:B------:R-:W-:-:S02]  /*1f20*/  FMUL.FTZ R193, R5, R116 ;  /* 0x0000007405c17220 */ /* 0x000fc40000410000 */
[----:B-1----:R-:W4:Y:S01]  /*1f30*/  LDL.LU R152, [R1+0xb8] ;  /* 0x0000b80001987983 */ /* 0x002f220000300800 */
[----:B------:R-:W-:Y:S01]  /*1f40*/  FMUL.FTZ R192, R5, R117 ;  /* 0x0000007505c07220 */ /* 0x000fe20000410000 */
[----:B------:R-:W-:-:S03]  /*1f50*/  FFMA.FTZ R16, R193, R184, R16 ;  /* 0x000000b8c1107223 */ /* 0x000fc60000010010 */
[----:B------:R-:W-:Y:S01]  /*1f60*/  FFMA.FTZ R185, R192, R194, R185 ;  /* 0x000000c2c0b97223 */ /* 0x000fe200000100b9 */
[----:B--2---:R-:W-:-:S05]  /*1f70*/  FADD.FTZ R103, R184, R103 ;  /* 0x00000067b8677221 */ /* 0x004fca0000010000 */
[----:B------:R1:W-:Y:S01]  /*1f80*/  STL [R1+0xa4], R103 ;  /* 0x0000a46701007387 */ /* 0x0003e20000100800 */
[----:B---3--:R-:W-:-:S03]  /*1f90*/  FMUL.FTZ R184, R106, R184 ;  /* 0x000000b86ab87220 */ /* 0x008fc60000410000 */
[----:B-1----:R-:W2:Y:S01]  /*1fa0*/  LDL R103, [R1+0x14c] ;  /* 0x00014c0001677983 */ /* 0x002ea20000100800 */
[----:B----4-:R-:W-:-:S03]  /*1fb0*/  FADD.FTZ R102, R194, R102 ;  /* 0x00000066c2667221 */ /* 0x010fc60000010000 */
[----:B------:R-:W3:Y:S04]  /*1fc0*/  LDL.LU R117, [R1+0xbc] ;  /* 0x0000bc0001757983 */ /* 0x000ee80000300800 */
[----:B------:R-:W4:Y:S01]  /*1fd0*/  LDL R116, [R1+0x148] ;  /* 0x0001480001747983 */ /* 0x000f220000100800 */
[----:B------:R-:W-:-:S03]  /*1fe0*/  FMUL.FTZ R194, R101, R194 ;  /* 0x000000c265c27220 */ /* 0x000fc60000410000 */
[----:B------:R1:W-:Y:S01]  /*1ff0*/  STL [R1+0xa8], R102 ;  /* 0x0000a86601007387 */ /* 0x0003e20000100800 */
[----:B------:R-:W-:-:S03]  /*2000*/  FADD.FTZ R100, R189, R100 ;  /* 0x00000064bd647221 */ /* 0x000fc60000010000 */
[----:B-1----:R-:W4:Y:S04]  /*2010*/  LDL.LU R102, [R1+0xc0] ;  /* 0x0000c00001667983 */ /* 0x002f280000300800 */
[----:B------:R-:W4:Y:S04]  /*2020*/  LDL R106, [R1+0x144] ;  /* 0x00014400016a7983 */ /* 0x000f280000100800 */
[----:B------:R-:W4:Y:S01]  /*2030*/  LDL.LU R101, [R1+0xc4] ;  /* 0x0000c40001657983 */ /* 0x000f220000300800 */
[----:B------:R-:W-:-:S03]  /*2040*/  FADD.FTZ R107, R146, R107 ;  /* 0x0000006b926b7221 */ /* 0x000fc60000010000 */
[----:B------:R1:W-:Y:S04]  /*2050*/  STL [R1+0xac], R100 ;  /* 0x0000ac6401007387 */ /* 0x0003e80000100800 */
[----:B-1----:R-:W4:Y:S01]  /*2060*/  LDL R100, [R1+0x140] ;  /* 0x0001400001647983 */ /* 0x002f220000100800 */
[----:B------:R-:W-:-:S03]  /*2070*/  FMUL.FTZ R183, R105, R146 ;  /* 0x0000009269b77220 */ /* 0x000fc60000410000 */
[----:B------:R1:W-:Y:S01]  /*2080*/  STL [R1+0xb0], R107 ;  /* 0x0000b06b01007387 */ /* 0x0003e20000100800 */
[----:B------:R-:W-:-:S03]  /*2090*/  FADD.FTZ R104, R177, R104 ;  /* 0x00000068b1687221 */ /* 0x000fc60000010000 */
[----:B-1----:R-:W4:Y:S04]  /*20a0*/  LDL.LU R107, [R1+0xc8] ;  /* 0x0000c800016b7983 */ /* 0x002f280000300800 */
[----:B------:R-:W4:Y:S04]  /*20b0*/  LDL R105, [R1+0x13c] ;  /* 0x00013c0001697983 */ /* 0x000f280000100800 */
[----:B------:R1:W-:Y:S04]  /*20c0*/  STL [R1+0xb4], R104 ;  /* 0x0000b46801007387 */ /* 0x0003e80000100800 */
[----:B-1----:R-:W4:Y:S01]  /*20d0*/  LDL.LU R104, [R1+0xcc] ;  /* 0x0000cc0001687983 */ /* 0x002f220000300800 */
[----:B------:R-:W-:-:S02]  /*20e0*/  HADD2.F32 R148, -RZ, R148.H1_H1 ;  /* 0x30000094ff947230 */ /* 0x000fc40000004100 */
[----:B------:R-:W-:Y:S01]  /*20f0*/  FMUL.FTZ R195, R5, R195 ;  /* 0x000000c305c37220 */ /* 0x000fe20000410000 */
[--C-:B------:R-:W-:Y:S02]  /*2100*/  HADD2.F32 R138, -RZ, R150.reuse.H0_H0 ;  /* 0x20000096ff8a7230 */ /* 0x100fe40000004100 */
[----:B------:R-:W-:Y:S02]  /*2110*/  HADD2.F32 R150, -RZ, R150.H1_H1 ;  /* 0x30000096ff967230 */ /* 0x000fe40000004100 */
[----:B------:R-:W-:Y:S01]  /*2120*/  FADD.FTZ R152, R148, R152 ;  /* 0x0000009894987221 */ /* 0x000fe20000010000 */
[----:B------:R-:W-:Y:S01]  /*2130*/  FFMA.FTZ R15, R195, R176, R15 ;  /* 0x000000b0c30f7223 */ /* 0x000fe2000001000f */
[----:B------:R-:W-:Y:S01]  /*2140*/  FMUL.FTZ R200, R5, R200 ;  /* 0x000000c805c87220 */ /* 0x000fe20000410000 */
[----:B------:R-:W-:-:S03]  /*2150*/  FMUL.FTZ R134, R211, R173 ;  /* 0x000000add3867220 */ /* 0x000fc60000410000 */
[-C--:B------:R-:W-:Y:S01]  /*2160*/  FFMA.FTZ R12, R200, R201.reuse, R12 ;  /* 0x000000c9c80c7223 */ /* 0x080fe2000001000c */
[----:B------:R-:W-:Y:S01]  /*2170*/  FMUL.FTZ R201, R158, R201 ;  /* 0x000000c99ec97220 */ /* 0x000fe20000410000 */
[----:B--2---:R-:W-:Y:S02]  /*2180*/  FMUL.FTZ R176, R103, R148 ;  /* 0x0000009467b07220 */ /* 0x004fe40000410000 */
[----:B------:R-:W2:Y:S01]  /*2190*/  LDL R103, [R1+0x138] ;  /* 0x0001380001677983 */ /* 0x000ea20000100800 */
[----:B---3--:R-:W-:-:S03]  /*21a0*/  FADD.FTZ R117, R144, R117 ;  /* 0x0000007590757221 */ /* 0x008fc60000010000 */
[----:B------:R-:W-:Y:S04]  /*21b0*/  STL [R1+0xb8], R152 ;  /* 0x0000b89801007387 */ /* 0x000fe80000100800 */
[----:B------:R-:W-:Y:S01]  /*21c0*/  STL [R1+0xbc], R117 ;  /* 0x0000bc7501007387 */ /* 0x000fe20000100800 */
[----:B----4-:R-:W-:Y:S01]  /*21d0*/  FADD.FTZ R102, R139, R102 ;  /* 0x000000668b667221 */ /* 0x010fe20000010000 */
[----:B------:R-:W-:-:S04]  /*21e0*/  FMUL.FTZ R173, R106, R139 ;  /* 0x0000008b6aad7220 */ /* 0x000fc80000410000 */
[----:B------:R1:W-:Y:S01]  /*21f0*/  STL [R1+0xc0], R102 ;  /* 0x0000c06601007387 */ /* 0x0003e20000100800 */
[----:B------:R-:W-:-:S03]  /*2200*/  FADD.FTZ R101, R138, R101 ;  /* 0x000000658a657221 */ /* 0x000fc60000010000 */
[----:B-1----:R-:W3:Y:S04]  /*2210*/  LDL.LU R102, [R1+0xd0] ;  /* 0x0000d00001667983 */ /* 0x002ee80000300800 */
[----:B------:R-:W4:Y:S04]  /*2220*/  LDL R106, [R1+0x134] ;  /* 0x00013400016a7983 */ /* 0x000f280000100800 */
[----:B------:R-:W-:Y:S01]  /*2230*/  STL [R1+0xc4], R101 ;  /* 0x0000c46501007387 */ /* 0x000fe20000100800 */
[----:B------:R-:W-:Y:S01]  /*2240*/  FADD.FTZ R107, R150, R107 ;  /* 0x0000006b966b7221 */ /* 0x000fe20000010000 */
[----:B------:R-:W-:-:S04]  /*2250*/  FMUL.FTZ R158, R105, R150 ;  /* 0x00000096699e7220 */ /* 0x000fc80000410000 */
[----:B------:R-:W-:Y:S04]  /*2260*/  STL [R1+0xc8], R107 ;  /* 0x0000c86b01007387 */ /* 0x000fe80000100800 */
[----:B------:R-:W4:Y:S04]  /*2270*/  LDL.LU R117, [R1+0xd4] ;  /* 0x0000d40001757983 */ /* 0x000f280000300800 */
[----:B------:R-:W4:Y:S01]  /*2280*/  LDL R105, [R1+0x130] ;  /* 0x0001300001697983 */ /* 0x000f220000100800 */
[----:B------:R-:W-:-:S05]  /*2290*/  FADD.FTZ R104, R137, R104 ;  /* 0x0000006889687221 */ /* 0x000fca0000010000 */
[----:B------:R1:W-:Y:S04]  /*22a0*/  STL [R1+0xcc], R104 ;  /* 0x0000cc6801007387 */ /* 0x0003e80000100800 */
[----:B-1----:R-:W4:Y:S01]  /*22b0*/  LDL.LU R104, [R1+0xd8] ;  /* 0x0000d80001687983 */ /* 0x002f220000300800 */
[C---:B------:R-:W-:Y:S01]  /*22c0*/  FMUL.FTZ R157, R5.reuse, R181 ;  /* 0x000000b5059d7220 */ /* 0x040fe20000410000 */
[C---:B------:R-:W-:Y:S01]  /*22d0*/  FMUL.FTZ R181, R5.reuse, R120 ;  /* 0x0000007805b57220 */ /* 0x040fe20000410000 */
[----:B------:R-:W-:-:S03]  /*22e0*/  FMUL.FTZ R191, R5, R118 ;  /* 0x0000007605bf7220 */ /* 0x000fc60000410000 */
[-C--:B------:R-:W-:Y:S01]  /*22f0*/  FFMA.FTZ R188, R181, R177.reuse, R188 ;  /* 0x000000b1b5bc7223 */ /* 0x080fe200000100bc */
[----:B------:R-:W-:Y:S01]  /*2300*/  FMUL.FTZ R177, R153, R177 ;  /* 0x000000b199b17220 */ /* 0x000fe20000410000 */
[----:B------:R-:W-:Y:S01]  /*2310*/  FMUL.FTZ R153, R5, R127 ;  /* 0x0000007f05997220 */ /* 0x000fe20000410000 */
[-C--:B------:R-:W-:Y:S01]  /*2320*/  FFMA.FTZ R186, R191, R189.reuse, R186 ;  /* 0x000000bdbfba7223 */ /* 0x080fe200000100ba */
[----:B------:R-:W-:Y:S01]  /*2330*/  FMUL.FTZ R189, R154, R189 ;  /* 0x000000bd9abd7220 */ /* 0x000fe20000410000 */
[-C--:B------:R-:W-:Y:S01]  /*2340*/  FFMA.FTZ R9, R157, R175.reuse, R9 ;  /* 0x000000af9d097223 */ /* 0x080fe20000010009 */
[----:B------:R-:W-:Y:S01]  /*2350*/  FFMA.FTZ R233, R153, R136, R233 ;  /* 0x0000008899e97223 */ /* 0x000fe200000100e9 */
[----:B------:R-:W-:Y:S01]  /*2360*/  FMUL.FTZ R211, R172, R175 ;  /* 0x000000afacd37220 */ /* 0x000fe20000410000 */
[----:B------:R-:W-:Y:S01]  /*2370*/  FMUL.FTZ R175, R116, R144 ;  /* 0x0000009074af7220 */ /* 0x000fe20000410000 */
[----:B--2---:R-:W-:Y:S02]  /*2380*/  FMUL.FTZ R154, R103, R137 ;  /* 0x00000089679a7220 */ /* 0x004fe40000410000 */
[----:B------:R-:W2:Y:S01]  /*2390*/  LDL R103, [R1+0x12c] ;  /* 0x00012c0001677983 */ /* 0x000ea20000100800 */
[----:B---3--:R-:W-:Y:S01]  /*23a0*/  FADD.FTZ R102, R136, R102 ;  /* 0x0000006688667221 */ /* 0x008fe20000010000 */
[----:B----4-:R-:W-:-:S04]  /*23b0*/  FMUL.FTZ R152, R106, R136 ;  /* 0x000000886a987220 */ /* 0x010fc80000410000 */
[----:B------:R1:W-:Y:S01]  /*23c0*/  STL [R1+0xd0], R102 ;  /* 0x0000d06601007387 */ /* 0x0003e20000100800 */
[----:B------:R-:W-:-:S04]  /*23d0*/  FMUL.FTZ R136, R5, R218 ;  /* 0x000000da05887220 */ /* 0x000fc80000410000 */
[-C--:B------:R-:W-:Y:S01]  /*23e0*/  FFMA.FTZ R234, R136, R140.reuse, R234 ;  /* 0x0000008c88ea7223 */ /* 0x080fe200000100ea */
[----:B-1----:R-:W3:Y:S04]  /*23f0*/  LDL.LU R102, [R1+0xdc] ;  /* 0x0000dc0001667983 */ /* 0x002ee80000300800 */
[----:B------:R-:W4:Y:S04]  /*2400*/  LDL R116, [R1+0x128] ;  /* 0x0001280001747983 */ /* 0x000f280000100800 */
[----:B------:R-:W4:Y:S04]  /*2410*/  LDL.LU R107, [R1+0xe0] ;  /* 0x0000e000016b7983 */ /* 0x000f280000300800 */
[----:B------:R-:W4:Y:S01]  /*2420*/  LDL R106, [R1+0x124] ;  /* 0x00012400016a7983 */ /* 0x000f220000100800 */
[----:B------:R-:W-:Y:S01]  /*2430*/  FADD.FTZ R117, R140, R117 ;  /* 0x000000758c757221 */ /* 0x000fe20000010000 */
[----:B------:R-:W-:-:S04]  /*2440*/  FMUL.FTZ R140, R105, R140 ;  /* 0x0000008c698c7220 */ /* 0x000fc80000410000 */
[----:B------:R-:W-:Y:S04]  /*2450*/  STL [R1+0xd4], R117 ;  /* 0x0000d47501007387 */ /* 0x000fe80000100800 */
[----:B------:R-:W4:Y:S01]  /*2460*/  LDL R105, [R1+0x120] ;  /* 0x0001200001697983 */ /* 0x000f220000100800 */
[----:B------:R-:W-:-:S05]  /*2470*/  FADD.FTZ R104, R141, R104 ;  /* 0x000000688d687221 */ /* 0x000fca0000010000 */
[----:B------:R1:W-:Y:S04]  /*2480*/  STL [R1+0xd8], R104 ;  /* 0x0000d86801007387 */ /* 0x0003e80000100800 */
[----:B------:R-:W4:Y:S01]  /*2490*/  LDL.LU R218, [R1+0xe4] ;  /* 0x0000e40001da7983 */ /* 0x000f220000300800 */
[----:B------:R-:W-:Y:S01]  /*24a0*/  FMUL.FTZ R172, R100, R138 ;  /* 0x0000008a64ac7220 */ /* 0x000fe20000410000 */
[----:B------:R-:W-:Y:S01]  /*24b0*/  FFMA.FTZ R101, R128, R135, RZ ;  /* 0x0000008780657223 */ /* 0x000fe200000100ff */
[----:B------:R-:W-:-:S03]  /*24c0*/  FADD.FTZ R100, RZ, R135 ;  /* 0x00000087ff647221 */ /* 0x000fc60000010000 */
[----:B------:R-:W-:Y:S01]  /*24d0*/  FFMA.FTZ R101, R129, R134, R101 ;  /* 0x0000008681657223 */ /* 0x000fe20000010065 */
[----:B------:R-:W-:Y:S01]  /*24e0*/  FADD.FTZ R100, R134, R100 ;  /* 0x0000006486647221 */ /* 0x000fe20000010000 */
[C---:B------:R-:W-:Y:S01]  /*24f0*/  FMUL.FTZ R155, R5.reuse, R126 ;  /* 0x0000007e059b7220 */ /* 0x040fe20000410000 */
[----:B------:R-:W-:Y:S01]  /*2500*/  FMUL.FTZ R178, R5, R178 ;  /* 0x000000b205b27220 */ /* 0x000fe20000410000 */
[----:B------:R-:W-:Y:S01]  /*2510*/  FFMA.FTZ R101, R130, R133, R101 ;  /* 0x0000008582657223 */ /* 0x000fe20000010065 */
[----:B------:R-:W-:Y:S01]  /*2520*/  FADD.FTZ R100, R133, R100 ;  /* 0x0000006485647221 */ /* 0x000fe20000010000 */
[----:B-1----:R-:W4:Y:S02]  /*2530*/  LDL R104, [R1+0x11c] ;  /* 0x00011c0001687983 */ /* 0x002f240000100800 */
        /* <DEDUP_REMOVED lines=16> */
[----:B------:R-:W-:Y:S01]  /*2640*/  FADD.FTZ R100, R196, R100 ;  /* 0x00000064c4647221 */ /* 0x000fe20000010000 */
[----:B------:R-:W-:Y:S02]  /*2650*/  FMUL.FTZ R137, R5, R216 ;  /* 0x000000d805897220 */ /* 0x000fe40000410000 */
[----:B------:R-:W-:Y:S01]  /*2660*/  FFMA.FTZ R101, R195, R182, R101 ;  /* 0x000000b6c3657223 */ /* 0x000fe20000010065 */
[----:B------:R-:W-:Y:S01]  /*2670*/  FADD.FTZ R100, R182, R100 ;  /* 0x00000064b6647221 */ /* 0x000fe20000010000 */
[----:B------:R-:W-:Y:S01]  /*2680*/  FFMA.FTZ R229, R178, R139, R229 ;  /* 0x0000008bb2e57223 */ /* 0x000fe200000100e5 */
[----:B------:R-:W-:Y:S01]  /*2690*/  FMUL.FTZ R139, R5, R217 ;  /* 0x000000d9058b7220 */ /* 0x000fe20000410000 */
[----:B------:R-:W-:Y:S01]  /*26a0*/  FFMA.FTZ R235, R137, R141, R235 ;  /* 0x0000008d89eb7223 */ /* 0x000fe200000100eb */
[C---:B------:R-:W-:Y:S01]  /*26b0*/  FMUL.FTZ R174, R5.reuse, R124 ;  /* 0x0000007c05ae7220 */ /* 0x040fe20000410000 */
[----:B------:R-:W-:-:S03]  /*26c0*/  FMUL.FTZ R179, R5, R179 ;  /* 0x000000b305b37220 */ /* 0x000fc60000410000 */
[----:B------:R-:W-:Y:S01]  /*26d0*/  FFMA.FTZ R230, R174, R138, R230 ;  /* 0x0000008aaee67223 */ /* 0x000fe200000100e6 */
[----:B------:R-:W-:Y:S01]  /*26e0*/  FFMA.FTZ R228, R179, R144, R228 ;  /* 0x00000090b3e47223 */ /* 0x000fe200000100e4 */
[C---:B------:R-:W-:Y:S01]  /*26f0*/  FMUL.FTZ R138, R5.reuse, R215 ;  /* 0x000000d7058a7220 */ /* 0x040fe20000410000 */
[----:B------:R-:W-:Y:S01]  /*2700*/  FMUL.FTZ R144, R5, R214 ;  /* 0x000000d605907220 */ /* 0x000fe20000410000 */
[----:B--2---:R-:W-:Y:S01]  /*2710*/  FMUL.FTZ R141, R103, R141 ;  /* 0x0000008d678d7220 */ /* 0x004fe20000410000 */
[----:B------:R-:W-:Y:S01]  /*2720*/  FFMA.FTZ R103, R193, R184, R101 ;  /* 0x000000b8c1677223 */ /* 0x000fe20000010065 */
[----:B---3--:R-:W-:-:S05]  /*2730*/  FADD.FTZ R102, R142, R102 ;  /* 0x000000668e667221 */ /* 0x008fca0000010000 */
[----:B------:R1:W-:Y:S01]  /*2740*/  STL [R1+0xdc], R102 ;  /* 0x0000dc6601007387 */ /* 0x0003e20000100800 */
[----:B----4-:R-:W-:-:S03]  /*2750*/  FADD.FTZ R107, R143, R107 ;  /* 0x0000006b8f6b7221 */ /* 0x010fc60000010000 */
[----:B------:R-:W2:Y:S04]  /*2760*/  LDL.LU R217, [R1+0xe8] ;  /* 0x0000e80001d97983 */ /* 0x000ea80000300800 */
[----:B------:R3:W-:Y:S01]  /*2770*/  STL [R1+0xe0], R107 ;  /* 0x0000e06b01007387 */ /* 0x0007e20000100800 */
[----:B-1----:R-:W-:-:S03]  /*2780*/  FADD.FTZ R102, R184, R100 ;  /* 0x00000064b8667221 */ /* 0x002fc60000010000 */
[----:B------:R-:W4:Y:S04]  /*2790*/  LDL R101, [R1+0x118] ;  /* 0x0001180001657983 */ /* 0x000f280000100800 */
[----:B------:R-:W3:Y:S04]  /*27a0*/  LDL R100, [R1+0x114] ;  /* 0x0001140001647983 */ /* 0x000ee80000100800 */
[----:B------:R-:W4:Y:S01]  /*27b0*/  LDL.LU R216, [R1+0xec] ;  /* 0x0000ec0001d87983 */ /* 0x000f220000300800 */
[----:B------:R-:W-:-:S05]  /*27c0*/  FADD.FTZ R218, R145, R218 ;  /* 0x000000da91da7221 */ /* 0x000fca0000010000 */
[----:B------:R1:W-:Y:S04]  /*27d0*/  STL [R1+0xe4], R218 ;  /* 0x0000e4da01007387 */ /* 0x0003e80000100800 */
[----:B------:R-:W3:Y:S04]  /*27e0*/  LDL.LU R215, [R1+0x80] ;  /* 0x0000800001d77983 */ /* 0x000ee80000300800 */
[----:B------:R-:W3:Y:S01]  /*27f0*/  LDL.LU R214, [R1+0xf0] ;  /* 0x0000f00001d67983 */ /* 0x000ee20000300800 */
[----:B------:R-:W-:Y:S01]  /*2800*/  FFMA.FTZ R103, R192, R194, R103 ;  /* 0x000000c2c0677223 */ /* 0x000fe20000010067 */
[----:B------:R-:W-:Y:S01]  /*2810*/  FMUL.FTZ R190, R5, R119 ;  /* 0x0000007705be7220 */ /* 0x000fe20000410000 */
[----:B------:R-:W-:-:S02]  /*2820*/  FADD.FTZ R102, R194, R102 ;  /* 0x00000066c2667221 */ /* 0x000fc40000010000 */
[----:B------:R-:W-:Y:S02]  /*2830*/  FFMA.FTZ R103, R191, R189, R103 ;  /* 0x000000bdbf677223 */ /* 0x000fe40000010067 */
[----:B------:R-:W-:Y:S02]  /*2840*/  FADD.FTZ R102, R189, R102 ;  /* 0x00000066bd667221 */ /* 0x000fe40000010000 */
[----:B------:R-:W-:Y:S01]  /*2850*/  FFMA.FTZ R103, R190, R183, R103 ;  /* 0x000000b7be677223 */ /* 0x000fe20000010067 */
[----:B------:R-:W-:Y:S01]  /*2860*/  FMUL.FTZ R180, R5, R121 ;  /* 0x0000007905b47220 */ /* 0x000fe20000410000 */
[----:B------:R-:W-:Y:S02]  /*2870*/  FADD.FTZ R102, R183, R102 ;  /* 0x00000066b7667221 */ /* 0x000fe40000010000 */
[----:B------:R-:W-:Y:S01]  /*2880*/  FFMA.FTZ R103, R181, R177, R103 ;  /* 0x000000b1b5677223 */ /* 0x000fe20000010067 */
[----:B------:R-:W-:Y:S02]  /*2890*/  @P0 HADD2.F32 R3, -RZ, R170.H0_H0 ;  /* 0x200000aaff030230 */ /* 0x000fe40000004100 */
[----:B------:R-:W-:Y:S01]  /*28a0*/  FFMA.FTZ R236, R138, R142, R236 ;  /* 0x0000008e8aec7223 */ /* 0x000fe200000100ec */
[----:B------:R-:W-:Y:S01]  /*28b0*/  FADD.FTZ R102, R177, R102 ;  /* 0x00000066b1667221 */ /* 0x000fe20000010000 */
[----:B------:R-:W-:Y:S01]  /*28c0*/  FFMA.FTZ R103, R180, R176, R103 ;  /* 0x000000b0b4677223 */ /* 0x000fe20000010067 */
[----:B------:R-:W1:Y:S01]  /*28d0*/  @P1 LDC.64 R170, c[0x0][0x438] ;  /* 0x00010e00ffaa1b82 */ /* 0x000e620000000a00 */
[----:B------:R-:W-:Y:S01]  /*28e0*/  FMUL.FTZ R142, R116, R142 ;  /* 0x0000008e748e7220 */ /* 0x000fe20000410000 */
[----:B------:R-:W-:Y:S01]  /*28f0*/  FADD.FTZ R102, R176, R102 ;  /* 0x00000066b0667221 */ /* 0x000fe20000010000 */
[----:B------:R-:W-:Y:S01]  /*2900*/  FFMA.FTZ R103, R179, R175, R103 ;  /* 0x000000afb3677223 */ /* 0x000fe20000010067 */
[----:B------:R-:W-:-:S02]  /*2910*/  FMUL.FTZ R159, R5, R125 ;  /* 0x0000007d059f7220 */ /* 0x000fc40000410000 */
[----:B------:R-:W-:Y:S01]  /*2920*/  FADD.FTZ R102, R175, R102 ;  /* 0x00000066af667221 */ /* 0x000fe20000010000 */
[----:B------:R-:W-:Y:S01]  /*2930*/  FFMA.FTZ R103, R178, R173, R103 ;  /* 0x000000adb2677223 */ /* 0x000fe20000010067 */
[----:B------:R-:W-:Y:S01]  /*2940*/  FFMA.FTZ R231, R159, R150, R231 ;  /* 0x000000969fe77223 */ /* 0x000fe200000100e7 */
[----:B------:R-:W-:Y:S01]  /*2950*/  FMUL.FTZ R150, R5, R206 ;  /* 0x000000ce05967220 */ /* 0x000fe20000410000 */
[----:B------:R-:W-:Y:S01]  /*2960*/  FADD.FTZ R102, R173, R102 ;  /* 0x00000066ad667221 */ /* 0x000fe20000010000 */
[----:B------:R-:W-:Y:S01]  /*2970*/  FFMA.FTZ R103, R174, R172, R103 ;  /* 0x000000acae677223 */ /* 0x000fe20000010067 */
[----:B------:R-:W-:Y:S01]  /*2980*/  FFMA.FTZ R227, R180, R148, R227 ;  /* 0x00000094b4e37223 */ /* 0x000fe200000100e3 */
[----:B------:R-:W-:Y:S01]  /*2990*/  FMUL.FTZ R148, R5, R209 ;  /* 0x000000d105947220 */ /* 0x000fe20000410000 */
[----:B------:R-:W-:Y:S01]  /*29a0*/  FADD.FTZ R102, R172, R102 ;  /* 0x00000066ac667221 */ /* 0x000fe20000010000 */
[----:B------:R-:W-:Y:S02]  /*29b0*/  FFMA.FTZ R103, R159, R158, R103 ;  /* 0x0000009e9f677223 */ /* 0x000fe40000010067 */
[----:B------:R-:W-:Y:S01]  /*29c0*/  FFMA.FTZ R240, R148, R149, R240 ;  /* 0x0000009594f07223 */ /* 0x000fe200000100f0 */
[----:B------:R-:W-:Y:S01]  /*29d0*/  FADD.FTZ R102, R158, R102 ;  /* 0x000000669e667221 */ /* 0x000fe20000010000 */
[----:B------:R-:W-:Y:S01]  /*29e0*/  FFMA.FTZ R103, R155, R154, R103 ;  /* 0x0000009a9b677223 */ /* 0x000fe20000010067 */
[----:B0-----:R-:W-:-:S04]  /*29f0*/  @P1 IMAD.WIDE.U32 R168, R165, 0x20, R168 ;  /* 0x00000020a5a81825 */ /* 0x001fc800078e00a8 */
[----:B------:R-:W-:Y:S01]  /*2a00*/  FADD.FTZ R102, R154, R102 ;  /* 0x000000669a667221 */ /* 0x000fe20000010000 */
[----:B-1----:R-:W-:Y:S01]  /*2a10*/  @P1 IMAD.WIDE.U32 R170, R166, 0x20, R170 ;  /* 0x00000020a6aa1825 */ /* 0x002fe200078e00aa */
[----:B------:R-:W5:Y:S03]  /*2a20*/  @P1 LDG.E.128 R60, desc[UR6][R168.64] ;  /* 0x00000006a83c1981 */ /* 0x000f66000c1e1d00 */
[--C-:B------:R-:W-:Y:S01]  /*2a30*/  IMAD.WIDE.U32 R122, R164, 0x8, R112.reuse ;  /* 0x00000008a47a7825 */ /* 0x100fe200078e0070 */
[----:B------:R-:W5:Y:S03]  /*2a40*/  @P1 LDG.E.128 R52, desc[UR6][R170.64] ;  /* 0x00000006aa341981 */ /* 0x000f66000c1e1d00 */
[--C-:B------:R-:W-:Y:S01]  /*2a50*/  IMAD.WIDE.U32 R114, R163, 0x8, R112.reuse ;  /* 0x00000008a3727825 */ /* 0x100fe200078e0070 */
[----:B------:R0:W5:Y:S04]  /*2a60*/  @P1 LDG.E.128 R56, desc[UR6][R170.64+0x10] ;  /* 0x00001006aa381981 */ /* 0x000168000c1e1d00 */
[----:B------:R1:W5:Y:S04]  /*2a70*/  @P1 LDG.E.128 R64, desc[UR6][R168.64+0x10] ;  /* 0x00001006a8401981 */ /* 0x000368000c1e1d00 */
[----:B------:R-:W5:Y:S01]  /*2a80*/  LDG.E.64 R122, desc[UR6][R122.64] ;  /* 0x000000067a7a7981 */ /* 0x000f62000c1e1b00 */
[----:B0-----:R-:W-:-:S03]  /*2a90*/  IMAD.WIDE.U32 R170, R166, 0x8, R112 ;  /* 0x00000008a6aa7825 */ /* 0x001fc600078e0070 */
[----:B------:R-:W5:Y:S01]  /*2aa0*/  LDG.E.64 R114, desc[UR6][R114.64] ;  /* 0x0000000672727981 */ /* 0x000f62000c1e1b00 */
[----:B-1----:R-:W-:-:S03]  /*2ab0*/  IMAD.WIDE.U32 R168, R165, 0x8, R112 ;  /* 0x00000008a5a87825 */ /* 0x002fc600078e0070 */
[----:B------:R-:W5:Y:S01]  /*2ac0*/  LDG.E.64 R170, desc[UR6][R170.64] ;  /* 0x00000006aaaa7981 */ /* 0x000f62000c1e1b00 */
[----:B------:R-:W-:-:S03]  /*2ad0*/  IMAD.WIDE.U32 R112, R0, 0x8, R112 ;  /* 0x0000000800707825 */ /* 0x000fc600078e0070 */
[----:B------:R-:W5:Y:S04]  /*2ae0*/  LDG.E.64 R168, desc[UR6][R168.64] ;  /* 0x00000006a8a87981 */ /* 0x000f68000c1e1b00 */
[----:B------:R-:W5:Y:S01]  /*2af0*/  LDG.E.64 R112, desc[UR6][R112.64] ;  /* 0x0000000670707981 */ /* 0x000f62000c1e1b00 */
[----:B--2---:R-:W-:-:S05]  /*2b00*/  FADD.FTZ R217, R147, R217 ;  /* 0x000000d993d97221 */ /* 0x004fca0000010000 */
[----:B------:R0:W-:Y:S01]  /*2b10*/  STL [R1+0xe8], R217 ;  /* 0x0000e8d901007387 */ /* 0x0001e20000100800 */
[----:B----4-:R-:W-:-:S05]  /*2b20*/  FADD.FTZ R216, R149, R216 ;  /* 0x000000d895d87221 */ /* 0x010fca0000010000 */
[----:B------:R0:W-:Y:S04]  /*2b30*/  STL [R1+0xec], R216 ;  /* 0x0000ecd801007387 */ /* 0x0001e80000100800 */
[----:B------:R-:W2:Y:S01]  /*2b40*/  LDL R116, [R1+0x110] ;  /* 0x0001100001747983 */ /* 0x000ea20000100800 */
[----:B------:R-:W-:Y:S01]  /*2b50*/  FMUL.FTZ R149, R101, R149 ;  /* 0x0000009565957220 */ /* 0x000fe20000410000 */
[----:B------:R-:W-:Y:S01]  /*2b60*/  FMUL.FTZ R101, R5, R109 ;  /* 0x0000006d05657220 */ /* 0x000fe20000410000 */
[----:B------:R-:W-:Y:S01]  /*2b70*/  FFMA.FTZ R109, R153, R152, R103 ;  /* 0x00000098996d7223 */ /* 0x000fe20000010067 */
[----:B---3--:R-:W-:-:S05]  /*2b80*/  FADD.FTZ R214, R151, R214 ;  /* 0x000000d697d67221 */ /* 0x008fca0000010000 */
[----:B------:R0:W-:Y:S04]  /*2b90*/  STL [R1+0xf0], R214 ;  /* 0x0000f0d601007387 */ /* 0x0001e80000100800 */
[----:B------:R-:W3:Y:S04]  /*2ba0*/  LDL R117, [R1+0x10c] ;  /* 0x00010c0001757983 */ /* 0x000ee80000100800 */
[----:B------:R-:W4:Y:S01]  /*2bb0*/  LDL R118, [R1+0x108] ;  /* 0x0001080001767983 */ /* 0x000f220000100800 */
[----:B------:R-:W-:-:S03]  /*2bc0*/  FFMA.FTZ R215, R150, R151, R215 ;  /* 0x0000009796d77223 */ /* 0x000fc600000100d7 */
[----:B------:R-:W4:Y:S04]  /*2bd0*/  LDL R119, [R1+0x104] ;  /* 0x0001040001777983 */ /* 0x000f280000100800 */
[----:B------:R-:W4:Y:S04]  /*2be0*/  LDL R120, [R1+0x100] ;  /* 0x0001000001787983 */ /* 0x000f280000100800 */
[----:B------:R0:W-:Y:S01]  /*2bf0*/  STL [R1+0x80], R215 ;  /* 0x000080d701007387 */ /* 0x0001e20000100800 */
[----:B------:R-:W-:-:S03]  /*2c00*/  FMUL.FTZ R103, R5, R111 ;  /* 0x0000006f05677220 */ /* 0x000fc60000410000 */
[----:B------:R-:W4:Y:S01]  /*2c10*/  LDL R121, [R1+0xfc] ;  /* 0x0000fc0001797983 */ /* 0x000f220000100800 */
[----:B------:R-:W-:Y:S01]  /*2c20*/  FMUL.FTZ R151, R100, R151 ;  /* 0x0000009764977220 */ /* 0x000fe20000410000 */
[C---:B------:R-:W-:Y:S02]  /*2c30*/  FMUL.FTZ R100, R5.reuse, R108 ;  /* 0x0000006c05647220 */ /* 0x040fe40000410000 */
[----:B------:R-:W4:Y:S01]  /*2c40*/  LDL R111, [R1+0xf8] ;  /* 0x0000f800016f7983 */ /* 0x000f220000100800 */
[----:B------:R-:W-:Y:S01]  /*2c50*/  FADD.FTZ R108, R152, R102 ;  /* 0x00000066986c7221 */ /* 0x000fe20000010000 */
[----:B------:R-:W-:Y:S02]  /*2c60*/  FMUL.FTZ R102, R5, R110 ;  /* 0x0000006e05667220 */ /* 0x000fe40000410000 */
[----:B------:R-:W4:Y:S01]  /*2c70*/  LDL R110, [R1+0xf4] ;  /* 0x0000f400016e7983 */ /* 0x000f220000100800 */
[----:B------:R-:W-:Y:S01]  /*2c80*/  FFMA.FTZ R109, R136, R140, R109 ;  /* 0x0000008c886d7223 */ /* 0x000fe2000001006d */
[----:B------:R-:W-:-:S03]  /*2c90*/  FADD.FTZ R108, R140, R108 ;  /* 0x0000006c8c6c7221 */ /* 0x000fc60000010000 */
[----:B------:R-:W-:Y:S01]  /*2ca0*/  FFMA.FTZ R109, R137, R141, R109 ;  /* 0x0000008d896d7223 */ /* 0x000fe2000001006d */
[----:B------:R-:W-:Y:S01]  /*2cb0*/  FADD.FTZ R108, R108, R141 ;  /* 0x0000008d6c6c7221 */ /* 0x000fe20000010000 */
[-C--:B------:R-:W-:Y:S01]  /*2cc0*/  FFMA.FTZ R237, R139, R143.reuse, R237 ;  /* 0x0000008f8bed7223 */ /* 0x080fe200000100ed */
[----:B------:R-:W-:Y:S01]  /*2cd0*/  FMUL.FTZ R143, R106, R143 ;  /* 0x0000008f6a8f7220 */ /* 0x000fe20000410000 */
[----:B------:R-:W-:Y:S01]  /*2ce0*/  FFMA.FTZ R109, R138, R142, R109 ;  /* 0x0000008e8a6d7223 */ /* 0x000fe2000001006d */
[----:B------:R-:W-:Y:S01]  /*2cf0*/  FADD.FTZ R108, R108, R142 ;  /* 0x0000008e6c6c7221 */ /* 0x000fe20000010000 */
[----:B------:R-:W-:Y:S01]  /*2d00*/  FFMA.FTZ R187, R190, R146, R187 ;  /* 0x00000092bebb7223 */ /* 0x000fe200000100bb */
[-C--:B------:R-:W-:Y:S01]  /*2d10*/  FFMA.FTZ R238, R144, R145.reuse, R238 ;  /* 0x0000009190ee7223 */ /* 0x080fe200000100ee */
[----:B------:R-:W-:Y:S01]  /*2d20*/  FMUL.FTZ R146, R5, R212 ;  /* 0x000000d405927220 */ /* 0x000fe20000410000 */
[----:B------:R-:W-:Y:S01]  /*2d30*/  FMUL.FTZ R145, R105, R145 ;  /* 0x0000009169917220 */ /* 0x000fe20000410000 */
[----:B------:R-:W-:Y:S01]  /*2d40*/  FFMA.FTZ R109, R139, R143, R109 ;  /* 0x0000008f8b6d7223 */ /* 0x000fe2000001006d */
        /* <DEDUP_REMOVED lines=11> */
[C---:B------:R-:W-:Y:S01]  /*2e00*/  FMUL.FTZ R104, R5.reuse, R202 ;  /* 0x000000ca05687220 */ /* 0x040fe20000410000 */
[C---:B------:R-:W-:Y:S01]  /*2e10*/  FMUL.FTZ R105, R5.reuse, R203 ;  /* 0x000000cb05697220 */ /* 0x040fe20000410000 */
[C---:B------:R-:W-:Y:S01]  /*2e20*/  FMUL.FTZ R106, R5.reuse, R204 ;  /* 0x000000cc056a7220 */ /* 0x040fe20000410000 */
[----:B------:R-:W-:Y:S01]  /*2e30*/  UMOV UR4, 0xffffffff ;  /* 0xffffffff00047882 */ /* 0x000fe20000000000 */
[----:B------:R-:W-:Y:S01]  /*2e40*/  ISETP.NE.U32.AND P1, PT, RZ, UR10, PT ;  /* 0x0000000aff007c0c */ /* 0x000fe2000bf25070 */
[----:B------:R-:W-:Y:S01]  /*2e50*/  FMUL.FTZ R107, R5, R207 ;  /* 0x000000cf056b7220 */ /* 0x000fe20000410000 */
[----:B------:R-:W-:Y:S01]  /*2e60*/  FADD.FTZ R25, R225, R25 ;  /* 0x00000019e1197221 */ /* 0x000fe20000010000 */
[----:B------:R-:W-:Y:S01]  /*2e70*/  FFMA.FTZ R17, R100, R225, R17 ;  /* 0x000000e164117223 */ /* 0x000fe20000010011 */
[----:B------:R-:W-:Y:S01]  /*2e80*/  ISETP.NE.AND.EX P1, PT, RZ, UR11, PT, P1 ;  /* 0x0000000bff007c0c */ /* 0x000fe2000bf25310 */
        /* <DEDUP_REMOVED lines=14> */
[----:B--2---:R-:W-:-:S04]  /*2f70*/  FMUL.FTZ R116, R116, R225 ;  /* 0x000000e174747220 */ /* 0x004fc80000410000 */
[----:B------:R-:W-:Y:S01]  /*2f80*/  FFMA.FTZ R109, R100, R116, R109 ;  /* 0x00000074646d7223 */ /* 0x000fe2000001006d */
[----:B------:R-:W-:Y:S01]  /*2f90*/  FADD.FTZ R108, R108, R116 ;  /* 0x000000746c6c7221 */ /* 0x000fe20000010000 */
[----:B---3--:R-:W-:Y:S01]  /*2fa0*/  FMUL.FTZ R117, R117, R226 ;  /* 0x000000e275757220 */ /* 0x008fe20000410000 */
[----:B----4-:R-:W-:-:S03]  /*2fb0*/  FMUL.FTZ R118, R118, R223 ;  /* 0x000000df76767220 */ /* 0x010fc60000410000 */
        /* <DEDUP_REMOVED lines=10> */
[----:B------:R-:W-:Y:S01]  /*3060*/  FMUL.FTZ R121, R121, R222 ;  /* 0x000000de79797220 */ /* 0x000fe20000410000 */
        /* <DEDUP_REMOVED lines=27> */
.L_x_16206:
        /* <DEDUP_REMOVED lines=15> */
[-CC-:B------:R-:W-:Y:S01]  /*3310*/  FFMA.FTZ R130, R130, R126.reuse, R127.reuse ;  /* 0x0000007e82827223 */ /* 0x180fe2000001007f */
[----:B------:R-:W-:Y:S01]  /*3320*/  FADD.FTZ R128, R135, -R128 ;  /* 0x8000008087807221 */ /* 0x000fe20000010000 */
[----:B------:R-:W-:Y:S01]  /*3330*/  FFMA.FTZ R131, R131, R126, R127 ;  /* 0x0000007e83837223 */ /* 0x000fe2000001007f */
[----:B------:R-:W-:Y:S01]  /*3340*/  FADD.FTZ R129, R134, -R129 ;  /* 0x8000008186817221 */ /* 0x000fe20000010000 */
[----:B------:R-:W-:Y:S01]  /*3350*/  FADD.FTZ R130, R133, -R130 ;  /* 0x8000008285827221 */ /* 0x000fe20000010000 */
[C---:B------:R-:W-:Y:S01]  /*3360*/  FMUL.FTZ R128, R5.reuse, R128 ;  /* 0x0000008005807220 */ /* 0x040fe20000410000 */
[----:B------:R-:W-:Y:S01]  /*3370*/  LOP3.LUT P6, RZ, R170, 0xff000000, RZ, 0xc0, !PT ;  /* 0xff000000aaff7812 */ /* 0x000fe200078cc0ff */
[C---:B------:R-:W-:Y:S01]  /*3380*/  FMUL.FTZ R129, R5.reuse, R129 ;  /* 0x0000008105817220 */ /* 0x040fe20000410000 */
[----:B------:R-:W-:Y:S01]  /*3390*/  FMUL.FTZ R130, R5, R130 ;  /* 0x0000008205827220 */ /* 0x000fe20000410000 */
[----:B------:R-:W-:Y:S01]  /*33a0*/  FMUL.FTZ R128, R128, R3 ;  /* 0x0000000380807220 */ /* 0x000fe20000410000 */
[----:B------:R-:W-:Y:S01]  /*33b0*/  FADD.FTZ R131, R167, -R131 ;  /* 0x80000083a7837221 */ /* 0x000fe20000010000 */
[----:B------:R-:W-:-:S02]  /*33c0*/  @P2 HADD2.F32 R202, -RZ, R108.H0_H0 ;  /* 0x2000006cffca2230 */ /* 0x000fc40000004100 */
[----:B------:R-:W-:Y:S01]  /*33d0*/  FMUL.FTZ R134, R129, R3 ;  /* 0x0000000381867220 */ /* 0x000fe20000410000 */
[----:B------:R-:W-:Y:S01]  /*33e0*/  FMUL.FTZ R135, R128, UR13 ;  /* 0x0000000d80877c20 */ /* 0x000fe20008410000 */
[----:B------:R-:W-:Y:S02]  /*33f0*/  @P2 HADD2.F32 R203, -RZ, R32.H0_H0 ;  /* 0x20000020ffcb2230 */ /* 0x000fe40000004100 */
[----:B------:R-:W-:Y:S02]  /*3400*/  HFMA2 R128, -RZ, RZ, 0, 0 ;  /* 0x00000000ff807431 */ /* 0x000fe400000001ff */
[----:B------:R-:W-:Y:S01]  /*3410*/  FMUL.FTZ R134, R134, UR13 ;  /* 0x0000000d86867c20 */ /* 0x000fe20008410000 */
[C---:B------:R-:W-:Y:S01]  /*3420*/  @P2 FMUL.FTZ R128, R135.reuse, R202 ;  /* 0x000000ca87802220 */ /* 0x040fe20000410000 */
[----:B------:R-:W-:Y:S01]  /*3430*/  MOV R202, RZ ;  /* 0x000000ff00ca7202 */ /* 0x000fe20000000f00 */
[----:B------:R-:W-:Y:S01]  /*3440*/  @P2 FMUL.FTZ R202, R135, R203 ;  /* 0x000000cb87ca2220 */ /* 0x000fe20000410000 */
[----:B------:R-:W-:Y:S01]  /*3450*/  LOP3.LUT P2, RZ, R170, 0xff00, RZ, 0xc0, !PT ;  /* 0x0000ff00aaff7812 */ /* 0x000fe2000784c0ff */
[----:B------:R-:W-:-:S02]  /*3460*/  HFMA2 R129, -RZ, RZ, 0, 0 ;  /* 0x00000000ff817431 */ /* 0x000fc400000001ff */
[----:B------:R-:W-:Y:S01]  /*3470*/  FMUL.FTZ R130, R130, R3 ;  /* 0x0000000382827220 */ /* 0x000fe20000410000 */
[----:B------:R-:W-:Y:S01]  /*3480*/  FMUL.FTZ R131, R5, R131 ;  /* 0x0000008305837220 */ /* 0x000fe20000410000 */
[-CC-:B------:R-:W-:Y:S01]  /*3490*/  FFMA.FTZ R132, R132, R126.reuse, R127.reuse ;  /* 0x0000007e84847223 */ /* 0x180fe2000001007f */
[----:B------:R-:W-:Y:S01]  /*34a0*/  LOP3.LUT P5, RZ, R171, 0xff, RZ, 0xc0, !PT ;  /* 0x000000ffabff7812 */ /* 0x000fe200078ac0ff */
[----:B------:R-:W-:Y:S01]  /*34b0*/  FMUL.FTZ R133, R130, UR13 ;  /* 0x0000000d82857c20 */ /* 0x000fe20008410000 */
[----:B------:R-:W-:Y:S02]  /*34c0*/  HFMA2 R130, -RZ, RZ, 0, 0 ;  /* 0x00000000ff827431 */ /* 0x000fe400000001ff */
[----:B------:R-:W-:Y:S01]  /*34d0*/  FMUL.FTZ R131, R131, R3 ;  /* 0x0000000383837220 */ /* 0x000fe20000410000 */
[----:B------:R-:W-:Y:S01]  /*34e0*/  MOV R203, RZ ;  /* 0x000000ff00cb7202 */ /* 0x000fe20000000f00 */
[----:B------:R-:W-:Y:S01]  /*34f0*/  FADD.FTZ R205, R205, -R132 ;  /* 0x80000084cdcd7221 */ /* 0x000fe20000010000 */
[----:B------:R-:W-:Y:S01]  /*3500*/  FFMA.FTZ R157, R157, R126, R127 ;  /* 0x0000007e9d9d7223 */ /* 0x000fe2000001007f */
[----:B------:R-:W-:Y:S01]  /*3510*/  FMUL.FTZ R132, R131, UR13 ;  /* 0x0000000d83847c20 */ /* 0x000fe20008410000 */
[----:B------:R-:W-:-:S02]  /*3520*/  @P2 HADD2.F32 R108, -RZ, R108.H1_H1 ;  /* 0x3000006cff6c2230 */ /* 0x000fc40000004100 */
[----:B------:R-:W-:Y:S02]  /*3530*/  HFMA2 R131, -RZ, RZ, 0, 0 ;  /* 0x00000000ff837431 */ /* 0x000fe400000001ff */
[----:B------:R-:W-:Y:S02]  /*3540*/  @P2 HADD2.F32 R135, -RZ, R32.H1_H1 ;  /* 0x30000020ff872230 */ /* 0x000fe40000004100 */
[----:B------:R-:W-:Y:S01]  /*3550*/  FMUL.FTZ R205, R5, R205 ;  /* 0x000000cd05cd7220 */ /* 0x000fe20000410000 */
[----:B------:R-:W-:Y:S01]  /*3560*/  LOP3.LUT P4, RZ, R171, 0xff00, RZ, 0xc0, !PT ;  /* 0x0000ff00abff7812 */ /* 0x000fe2000788c0ff */
[C---:B------:R-:W-:Y:S01]  /*3570*/  @P2 FMUL.FTZ R129, R134.reuse, R108 ;  /* 0x0000006c86812220 */ /* 0x040fe20000410000 */
[----:B------:R-:W-:Y:S01]  /*3580*/  MOV R108, RZ ;  /* 0x000000ff006c7202 */ /* 0x000fe20000000f00 */
[----:B------:R-:W-:Y:S01]  /*3590*/  @P2 FMUL.FTZ R108, R134, R135 ;  /* 0x00000087866c2220 */ /* 0x000fe20000410000 */
[----:B------:R-:W-:Y:S01]  /*35a0*/  LOP3.LUT P2, RZ, R170, 0xff0000, RZ, 0xc0, !PT ;  /* 0x00ff0000aaff7812 */ /* 0x000fe2000784c0ff */
[----:B------:R-:W-:Y:S01]  /*35b0*/  FADD.FTZ R211, R211, -R157 ;  /* 0x8000009dd3d37221 */ /* 0x000fe20000010000 */
[----:B------:R-:W-:Y:S01]  /*35c0*/  MOV R157, RZ ;  /* 0x000000ff009d7202 */ /* 0x000fe20000000f00 */
[-CC-:B------:R-:W-:Y:S01]  /*35d0*/  FFMA.FTZ R156, R156, R126.reuse, R127.reuse ;  /* 0x0000007e9c9c7223 */ /* 0x180fe2000001007f */
[----:B------:R-:W-:Y:S01]  /*35e0*/  LOP3.LUT P3, RZ, R171, 0xff0000, RZ, 0xc0, !PT ;  /* 0x00ff0000abff7812 */ /* 0x000fe2000786c0ff */
[----:B------:R-:W-:Y:S01]  /*35f0*/  FMUL.FTZ R211, R5, R211 ;  /* 0x000000d305d37220 */ /* 0x000fe20000410000 */
[----:B------:R-:W-:Y:S01]  /*3600*/  FFMA.FTZ R208, R208, R126, R127 ;  /* 0x0000007ed0d07223 */ /* 0x000fe2000001007f */
[----:B------:R-:W-:Y:S01]  /*3610*/  FADD.FTZ R210, R210, -R156 ;  /* 0x8000009cd2d27221 */ /* 0x000fe20000010000 */
[----:B------:R-:W-:Y:S01]  /*3620*/  MOV R156, RZ ;  /* 0x000000ff009c7202 */ /* 0x000fe20000000f00 */
[----:B------:R-:W-:-:S02]  /*3630*/  @P4 HADD2.F32 R135, -RZ, R34.H1_H1 ;  /* 0x30000022ff874230 */ /* 0x000fc40000004100 */
[----:B------:R-:W-:Y:S01]  /*3640*/  FADD.FTZ R213, R213, -R208 ;  /* 0x800000d0d5d57221 */ /* 0x000fe20000010000 */
[----:B------:R-:W-:Y:S01]  /*3650*/  FMUL.FTZ R210, R5, R210 ;  /* 0x000000d205d27220 */ /* 0x000fe20000410000 */
[----:B------:R-:W-:Y:S01]  /*3660*/  F2FP.F16.F32.PACK_AB R108, R108, R202 ;  /* 0x000000ca6c6c723e */ /* 0x000fe200000000ff */
[--C-:B------:R-:W-:Y:S02]  /*3670*/  @P2 HADD2.F32 R134, -RZ, R109.reuse.H0_H0 ;  /* 0x2000006dff862230 */ /* 0x100fe40000004100 */
[----:B------:R-:W-:Y:S02]  /*3680*/  @P6 HADD2.F32 R109, -RZ, R109.H1_H1 ;  /* 0x3000006dff6d6230 */ /* 0x000fe40000004100 */
[----:B------:R-:W-:Y:S02]  /*3690*/  @P3 HADD2.F32 R167, -RZ, R111.H0_H0 ;  /* 0x2000006fffa73230 */ /* 0x000fe40000004100 */
[----:B------:R-:W-:Y:S01]  /*36a0*/  @P2 FMUL.FTZ R130, R133, R134 ;  /* 0x0000008685822220 */ /* 0x000fe20000410000 */
[----:B------:R-:W-:-:S02]  /*36b0*/  @P2 HADD2.F32 R134, -RZ, R33.H0_H0 ;  /* 0x20000021ff862230 */ /* 0x000fc40000004100 */
[----:B------:R-:W-:Y:S01]  /*36c0*/  @P6 FMUL.FTZ R131, R132, R109 ;  /* 0x0000006d84836220 */ /* 0x000fe20000410000 */
[----:B------:R-:W-:Y:S02]  /*36d0*/  MOV R109, RZ ;  /* 0x000000ff006d7202 */ /* 0x000fe40000000f00 */
[----:B------:R-:W-:Y:S01]  /*36e0*/  @P2 FMUL.FTZ R203, R133, R134 ;  /* 0x0000008685cb2220 */ /* 0x000fe20000410000 */
[----:B------:R-:W-:Y:S01]  /*36f0*/  @P6 HADD2.F32 R133, -RZ, R33.H1_H1 ;  /* 0x30000021ff856230 */ /* 0x000fe20000004100 */
[----:B------:R-:W-:Y:S01]  /*3700*/  ISETP.GE.U32.AND P2, PT, R170, RZ, PT ;  /* 0x000000ffaa00720c */ /* 0x000fe20003f46070 */
[--C-:B------:R-:W-:Y:S02]  /*3710*/  @P5 HADD2.F32 R134, -RZ, R110.reuse.H0_H0 ;  /* 0x2000006eff865230 */ /* 0x100fe40000004100 */
[----:B------:R-:W-:Y:S02]  /*3720*/  @P4 HADD2.F32 R110, -RZ, R110.H1_H1 ;  /* 0x3000006eff6e4230 */ /* 0x000fe40000004100 */
[----:B------:R-:W-:Y:S01]  /*3730*/  @P6 FMUL.FTZ R109, R132, R133 ;  /* 0x00000085846d6220 */ /* 0x000fe20000410000 */
[----:B------:R-:W-:Y:S01]  /*3740*/  FMUL.FTZ R133, R205, R3 ;  /* 0x00000003cd857220 */ /* 0x000fe20000410000 */
[----:B------:R-:W-:Y:S01]  /*3750*/  HFMA2 R132, -RZ, RZ, 0, 0 ;  /* 0x00000000ff847431 */ /* 0x000fe200000001ff */
[----:B------:R-:W-:Y:S01]  /*3760*/  ISETP.GE.U32.AND.EX P2, PT, R171, 0x1000000, PT, P2 ;  /* 0x01000000ab00780c */ /* 0x000fe20003f46120 */
[----:B------:R-:W-:-:S02]  /*3770*/  @P3 HADD2.F32 R170, -RZ, R35.H0_H0 ;  /* 0x20000023ffaa3230 */ /* 0x000fc40000004100 */
[----:B------:R-:W-:Y:S01]  /*3780*/  FMUL.FTZ R133, R133, UR13 ;  /* 0x0000000d85857c20 */ /* 0x000fe20008410000 */
[----:B------:R-:W-:-:S03]  /*3790*/  F2FP.F16.F32.PACK_AB R109, R109, R203 ;  /* 0x000000cb6d6d723e */ /* 0x000fc600000000ff */
[----:B------:R-:W-:Y:S01]  /*37a0*/  @P5 FMUL.FTZ R132, R133, R134 ;  /* 0x0000008685845220 */ /* 0x000fe20000410000 */
[----:B------:R-:W-:-:S05]  /*37b0*/  @P5 HADD2.F32 R134, -RZ, R34.H0_H0 ;  /* 0x20000022ff865230 */ /* 0x000fca0000004100 */
[----:B------:R-:W-:Y:S01]  /*37c0*/  @P5 FMUL.FTZ R157, R133, R134 ;  /* 0x00000086859d5220 */ /* 0x000fe20000410000 */
[----:B------:R-:W-:Y:S01]  /*37d0*/  FMUL.FTZ R134, R211, R3 ;  /* 0x00000003d3867220 */ /* 0x000fe20000410000 */
[----:B------:R-:W-:Y:S02]  /*37e0*/  HFMA2 R133, -RZ, RZ, 0, 0 ;  /* 0x00000000ff857431 */ /* 0x000fe400000001ff */
[----:B------:R-:W-:Y:S02]  /*37f0*/  @P2 HADD2.F32 R171, -RZ, R35.H1_H1 ;  /* 0x30000023ffab2230 */ /* 0x000fe40000004100 */
[----:B------:R-:W-:-:S04]  /*3800*/  FMUL.FTZ R134, R134, UR13 ;  /* 0x0000000d86867c20 */ /* 0x000fc80008410000 */
[C---:B------:R-:W-:Y:S01]  /*3810*/  @P4 FMUL.FTZ R133, R134.reuse, R110 ;  /* 0x0000006e86854220 */ /* 0x040fe20000410000 */
[----:B------:R-:W-:Y:S01]  /*3820*/  MOV R110, RZ ;  /* 0x000000ff006e7202 */ /* 0x000fe20000000f00 */
[----:B------:R-:W-:Y:S01]  /*3830*/  @P4 FMUL.FTZ R110, R134, R135 ;  /* 0x00000087866e4220 */ /* 0x000fe20000410000 */
[----:B------:R-:W-:Y:S01]  /*3840*/  FMUL.FTZ R135, R210, R3 ;  /* 0x00000003d2877220 */ /* 0x000fe20000410000 */
[----:B------:R-:W-:-:S03]  /*3850*/  HFMA2 R134, -RZ, RZ, 0, 0 ;  /* 0x00000000ff867431 */ /* 0x000fc600000001ff */
[----:B------:R-:W-:Y:S01]  /*3860*/  FMUL.FTZ R135, R135, UR13 ;  /* 0x0000000d87877c20 */ /* 0x000fe20008410000 */
[----:B------:R-:W-:-:S03]  /*3870*/  F2FP.F16.F32.PACK_AB R110, R110, R157 ;  /* 0x0000009d6e6e723e */ /* 0x000fc600000000ff */
[----:B------:R-:W-:Y:S01]  /*3880*/  @P3 FMUL.FTZ R156, R135, R170 ;  /* 0x000000aa879c3220 */ /* 0x000fe20000410000 */
[----:B------:R-:W-:Y:S01]  /*3890*/  FMUL.FTZ R170, R5, R213 ;  /* 0x000000d505aa7220 */ /* 0x000fe20000410000 */
[----:B------:R-:W-:Y:S01]  /*38a0*/  @P3 FMUL.FTZ R134, R135, R167 ;  /* 0x000000a787863220 */ /* 0x000fe20000410000 */
[----:B------:R-:W-:Y:S02]  /*38b0*/  @P2 HADD2.F32 R167, -RZ, R111.H1_H1 ;  /* 0x3000006fffa72230 */ /* 0x000fe40000004100 */
[----:B------:R-:W-:Y:S02]  /*38c0*/  HFMA2 R111, -RZ, RZ, 0, 0 ;  /* 0x00000000ff6f7431 */ /* 0x000fe400000001ff */
[----:B------:R-:W-:Y:S01]  /*38d0*/  FMUL.FTZ R170, R170, R3 ;  /* 0x00000003aaaa7220 */ /* 0x000fe20000410000 */
[----:B------:R-:W-:-:S03]  /*38e0*/  MOV R135, RZ ;  /* 0x000000ff00877202 */ /* 0x000fc60000000f00 */
[----:B------:R-:W-:-:S04]  /*38f0*/  FMUL.FTZ R170, R170, UR13 ;  /* 0x0000000daaaa7c20 */ /* 0x000fc80008410000 */
[C---:B------:R-:W-:Y:S01]  /*3900*/  @P2 FMUL.FTZ R111, R170.reuse, R171 ;  /* 0x000000abaa6f2220 */ /* 0x040fe20000410000 */
[----:B------:R-:W-:-:S04]  /*3910*/  @P2 FMUL.FTZ R135, R170, R167 ;  /* 0x000000a7aa872220 */ /* 0x000fc80000410000 */
[----:B------:R-:W-:Y:S01]  /*3920*/  F2FP.F16.F32.PACK_AB R111, R111, R156 ;  /* 0x0000009c6f6f723e */ /* 0x000fe200000000ff */
[----:B------:R-:W-:Y:S06]  /*3930*/  BRA `(.L_x_16174) ;  /* 0x0000000800087947 */ /* 0x000fec0003800000 */
.L_x_16173:
[----:B-----5:R-:W-:Y:S01]  /*3940*/  LOP3.LUT P2, RZ, R170, 0xff, RZ, 0xc0, !PT ;  /* 0x000000ffaaff7812 */ /* 0x020fe2000784c0ff */
[-CC-:B------:R-:W-:Y:S01]  /*3950*/  FFMA.FTZ R128, R128, R126.reuse, R127.reuse ;  /* 0x0000007e80807223 */ /* 0x180fe2000001007f */
[----:B------:R-:W-:Y:S01]  /*3960*/  LOP3.LUT P3, RZ, R170, 0xff00, RZ, 0xc0, !PT ;  /* 0x0000ff00aaff7812 */ /* 0x000fe2000786c0ff */
[-CC-:B------:R-:W-:Y:S01]  /*3970*/  FFMA.FTZ R129, R129, R126.reuse, R127.reuse ;  /* 0x0000007e81817223 */ /* 0x180fe2000001007f */
[----:B------:R-:W-:Y:S01]  /*3980*/  MOV R202, RZ ;  /* 0x000000ff00ca7202 */ /* 0x000fe20000000f00 */
[----:B------:R-:W-:Y:S01]  /*3990*/  FADD.FTZ R128, R135, -R128 ;  /* 0x8000008087807221 */ /* 0x000fe20000010000 */
[----:B------:R-:W-:Y:S01]  /*39a0*/  FFMA.FTZ R130, R130, R126, R127 ;  /* 0x0000007e82827223 */ /* 0x000fe2000001007f */
[----:B------:R-:W-:Y:S01]  /*39b0*/  FADD.FTZ R134, R134, -R129 ;  /* 0x8000008186867221 */ /* 0x000fe20000010000 */
[----:B------:R-:W-:Y:S02]  /*39c0*/  HFMA2 R129, -RZ, RZ, 0, 0 ;  /* 0x00000000ff817431 */ /* 0x000fe400000001ff */
[----:B------:R-:W-:Y:S01]  /*39d0*/  FMUL.FTZ R92, R5, R128 ;  /* 0x00000080055c7220 */ /* 0x000fe20000410000 */
[----:B------:R-:W-:-:S02]  /*39e0*/  HFMA2 R128, -RZ, RZ, 0, 0 ;  /* 0x00000000ff807431 */ /* 0x000fc400000001ff */
[----:B------:R-:W-:Y:S01]  /*39f0*/  FADD.FTZ R133, R133, -R130 ;  /* 0x8000008285857221 */ /* 0x000fe20000010000 */
[----:B------:R-:W-:Y:S01]  /*3a00*/  HFMA2 R130, -RZ, RZ, 0, 0 ;  /* 0x00000000ff827431 */ /* 0x000fe200000001ff */
[----:B------:R-:W0:Y:S01]  /*3a10*/  @P2 LDC R94, c[0x0][0x408] ;  /* 0x00010200ff5e2b82 */ /* 0x000e220000000800 */
[----:B------:R-:W-:Y:S01]  /*3a20*/  @P2 FMUL.FTZ R93, R92, R3 ;  /* 0x000000035c5d2220 */ /* 0x000fe20000410000 */
[--C-:B------:R-:W-:Y:S02]  /*3a30*/  @P2 HADD2.F32 R95, -RZ, R108.reuse.H0_H0 ;  /* 0x2000006cff5f2230 */ /* 0x100fe40000004100 */
[-CC-:B------:R-:W-:Y:S01]  /*3a40*/  FFMA.FTZ R132, R132, R126.reuse, R127.reuse ;  /* 0x0000007e84847223 */ /* 0x180fe2000001007f */
[----:B------:R-:W-:Y:S02]  /*3a50*/  @P3 HADD2.F32 R108, -RZ, R108.H1_H1 ;  /* 0x3000006cff6c3230 */ /* 0x000fe40000004100 */
[----:B------:R-:W-:Y:S01]  /*3a60*/  FFMA.FTZ R157, R157, R126, R127 ;  /* 0x0000007e9d9d7223 */ /* 0x000fe2000001007f */
[----:B------:R-:W-:-:S03]  /*3a70*/  FADD.FTZ R132, R205, -R132 ;  /* 0x80000084cd847221 */ /* 0x000fc60000010000 */
[----:B------:R-:W-:Y:S01]  /*3a80*/  FADD.FTZ R211, R211, -R157 ;  /* 0x8000009dd3d37221 */ /* 0x000fe20000010000 */
[----:B------:R-:W-:Y:S02]  /*3a90*/  HFMA2 R157, -RZ, RZ, 0, 0 ;  /* 0x00000000ff9d7431 */ /* 0x000fe400000001ff */
[----:B0-----:R-:W-:Y:S02]  /*3aa0*/  @P2 FMUL.FTZ R94, R93, R94 ;  /* 0x0000005e5d5e2220 */ /* 0x001fe40000410000 */
[----:B------:R-:W0:Y:S02]  /*3ab0*/  @P2 LDC R93, c[0x0][0x408] ;  /* 0x00010200ff5d2b82 */ /* 0x000e240000000800 */
[----:B------:R-:W-:Y:S01]  /*3ac0*/  @P2 FMUL.FTZ R128, R94, R95 ;  /* 0x0000005f5e802220 */ /* 0x000fe20000410000 */
[----:B------:R-:W-:-:S05]  /*3ad0*/  @P2 FMUL.FTZ R94, R92, R3 ;  /* 0x000000035c5e2220 */ /* 0x000fca0000410000 */
[----:B------:R-:W1:Y:S01]  /*3ae0*/  @P3 LDC R95, c[0x0][0x408] ;  /* 0x00010200ff5f3b82 */ /* 0x000e620000000800 */
[----:B0-----:R-:W-:Y:S01]  /*3af0*/  @P2 FMUL.FTZ R93, R94, R93 ;  /* 0x0000005d5e5d2220 */ /* 0x001fe20000410000 */
[----:B------:R-:W-:-:S05]  /*3b00*/  @P2 HADD2.F32 R94, -RZ, R32.H0_H0 ;  /* 0x20000020ff5e2230 */ /* 0x000fca0000004100 */
        /* <DEDUP_REMOVED lines=8> */
[----:B------:R-:W-:-:S05]  /*3b90*/  MOV R108, RZ ;  /* 0x000000ff006c7202 */ /* 0x000fca0000000f00 */
[----:B------:R-:W1:Y:S01]  /*3ba0*/  @P2 LDC R95, c[0x0][0x408] ;  /* 0x00010200ff5f2b82 */ /* 0x000e620000000800 */
[----:B0-----:R-:W-:Y:S01]  /*3bb0*/  @P3 FMUL.FTZ R94, R96, R94 ;  /* 0x0000005e605e3220 */ /* 0x001fe20000410000 */
[----:B------:R-:W-:-:S05]  /*3bc0*/  @P3 HADD2.F32 R96, -RZ, R32.H1_H1 ;  /* 0x30000020ff603230 */ /* 0x000fca0000004100 */
[----:B------:R-:W-:Y:S01]  /*3bd0*/  @P3 FMUL.FTZ R108, R94, R96 ;  /* 0x000000605e6c3220 */ /* 0x000fe20000410000 */
[----:B------:R-:W-:Y:S01]  /*3be0*/  FMUL.FTZ R94, R5, R133 ;  /* 0x00000085055e7220 */ /* 0x000fe20000410000 */
[----:B------:R-:W-:-:S03]  /*3bf0*/  LOP3.LUT P3, RZ, R170, 0xff000000, RZ, 0xc0, !PT ;  /* 0xff000000aaff7812 */ /* 0x000fc6000786c0ff */
[CC--:B------:R-:W-:Y:S01]  /*3c00*/  @P2 FMUL.FTZ R96, R94.reuse, R3.reuse ;  /* 0x000000035e602220 */ /* 0x0c0fe20000410000 */
[----:B------:R-:W-:Y:S01]  /*3c10*/  @P2 FMUL.FTZ R97, R94, R3 ;  /* 0x000000035e612220 */ /* 0x000fe20000410000 */
[----:B------:R-:W-:Y:S02]  /*3c20*/  F2FP.F16.F32.PACK_AB R108, R108, R202 ;  /* 0x000000ca6c6c723e */ /* 0x000fe400000000ff */
[----:B-1----:R-:W-:Y:S01]  /*3c30*/  @P2 FMUL.FTZ R95, R96, R95 ;  /* 0x0000005f605f2220 */ /* 0x002fe20000410000 */
[----:B------:R-:W-:-:S05]  /*3c40*/  @P2 HADD2.F32 R96, -RZ, R109.H0_H0 ;  /* 0x2000006dff602230 */ /* 0x000fca0000004100 */
[----:B------:R-:W-:Y:S01]  /*3c50*/  @P2 FMUL.FTZ R130, R95, R96 ;  /* 0x000000605f822220 */ /* 0x000fe20000410000 */
[----:B------:R-:W-:Y:S01]  /*3c60*/  FFMA.FTZ R95, R131, R126, R127 ;  /* 0x0000007e835f7223 */ /* 0x000fe2000001007f */
[----:B------:R-:W0:Y:S01]  /*3c70*/  @P2 LDC R96, c[0x0][0x408] ;  /* 0x00010200ff602b82 */ /* 0x000e220000000800 */
[----:B------:R-:W-:Y:S02]  /*3c80*/  @P3 HADD2.F32 R109, -RZ, R109.H1_H1 ;  /* 0x3000006dff6d3230 */ /* 0x000fe40000004100 */
[----:B------:R-:W-:Y:S02]  /*3c90*/  HFMA2 R131, -RZ, RZ, 0, 0 ;  /* 0x00000000ff837431 */ /* 0x000fe400000001ff */
[----:B------:R-:W-:Y:S01]  /*3ca0*/  FADD.FTZ R95, R167, -R95 ;  /* 0x8000005fa75f7221 */ /* 0x000fe20000010000 */
[----:B------:R-:W-:-:S03]  /*3cb0*/  MOV R167, RZ ;  /* 0x000000ff00a77202 */ /* 0x000fc60000000f00 */
[----:B------:R-:W-:Y:S01]  /*3cc0*/  FMUL.FTZ R95, R5, R95 ;  /* 0x0000005f055f7220 */ /* 0x000fe20000410000 */
[----:B0-----:R-:W-:Y:S01]  /*3cd0*/  @P2 FMUL.FTZ R96, R97, R96 ;  /* 0x0000006061602220 */ /* 0x001fe20000410000 */
[----:B------:R-:W-:-:S05]  /*3ce0*/  @P2 HADD2.F32 R97, -RZ, R33.H0_H0 ;  /* 0x20000021ff612230 */ /* 0x000fca0000004100 */
        /* <DEDUP_REMOVED lines=9> */
[----:B------:R-:W-:-:S05]  /*3d80*/  @P3 HADD2.F32 R97, -RZ, R33.H1_H1 ;  /* 0x30000021ff613230 */ /* 0x000fca0000004100 */
[----:B------:R-:W-:Y:S01]  /*3d90*/  @P3 FMUL.FTZ R109, R96, R97 ;  /* 0x00000061606d3220 */ /* 0x000fe20000410000 */
[----:B------:R-:W-:Y:S01]  /*3da0*/  FMUL.FTZ R96, R5, R132 ;  /* 0x0000008405607220 */ /* 0x000fe20000410000 */
[----:B------:R-:W0:Y:S01]  /*3db0*/  @P2 LDC R97, c[0x0][0x408] ;  /* 0x00010200ff612b82 */ /* 0x000e220000000800 */
[----:B------:R-:W-:Y:S02]  /*3dc0*/  CS2R R132, SRZ ;  /* 0x0000000000847805 */ /* 0x000fe4000001ff00 */
[----:B------:R-:W-:Y:S01]  /*3dd0*/  @P2 FMUL.FTZ R98, R96, R3 ;  /* 0x0000000360622220 */ /* 0x000fe20000410000 */
[----:B------:R-:W-:-:S03]  /*3de0*/  F2FP.F16.F32.PACK_AB R109, R109, R167 ;  /* 0x000000a76d6d723e */ /* 0x000fc600000000ff */
[----:B0-----:R-:W-:Y:S01]  /*3df0*/  @P2 FMUL.FTZ R97, R98, R97 ;  /* 0x0000006162612220 */ /* 0x001fe20000410000 */
[----:B------:R-:W-:-:S05]  /*3e00*/  @P2 HADD2.F32 R98, -RZ, R110.H0_H0 ;  /* 0x2000006eff622230 */ /* 0x000fca0000004100 */
[----:B------:R-:W-:Y:S01]  /*3e10*/  @P2 FMUL.FTZ R132, R97, R98 ;  /* 0x0000006261842220 */ /* 0x000fe20000410000 */
[----:B------:R-:W-:Y:S01]  /*3e20*/  @P2 FMUL.FTZ R98, R96, R3 ;  /* 0x0000000360622220 */ /* 0x000fe20000410000 */
[----:B------:R-:W0:Y:S03]  /*3e30*/  @P2 LDC R97, c[0x0][0x408] ;  /* 0x00010200ff612b82 */ /* 0x000e260000000800 */
[----:B0-----:R-:W-:Y:S01]  /*3e40*/  @P2 FMUL.FTZ R97, R98, R97 ;  /* 0x0000006162612220 */ /* 0x001fe20000410000 */
[----:B------:R-:W-:-:S05]  /*3e50*/  @P2 HADD2.F32 R98, -RZ, R34.H0_H0 ;  /* 0x20000022ff622230 */ /* 0x000fca0000004100 */
[----:B------:R-:W-:Y:S01]  /*3e60*/  @P2 FMUL.FTZ R157, R97, R98 ;  /* 0x00000062619d2220 */ /* 0x000fe20000410000 */
[----:B------:R-:W-:Y:S01]  /*3e70*/  LOP3.LUT P2, RZ, R171, 0xff00, RZ, 0xc0, !PT ;  /* 0x0000ff00abff7812 */ /* 0x000fe2000784c0ff */
[----:B------:R-:W-:-:S12]  /*3e80*/  FMUL.FTZ R97, R5, R211 ;  /* 0x000000d305617220 */ /* 0x000fd80000410000 */
[----:B------:R-:W0:Y:S01]  /*3e90*/  @P2 LDC R98, c[0x0][0x408] ;  /* 0x00010200ff622b82 */ /* 0x000e220000000800 */
[----:B------:R-:W-:Y:S01]  /*3ea0*/  @P2 FMUL.FTZ R99, R97, R3 ;  /* 0x0000000361632220 */ /* 0x000fe20000410000 */
[----:B------:R-:W-:-:S03]  /*3eb0*/  @P2 HADD2.F32 R110, -RZ, R110.H1_H1 ;  /* 0x3000006eff6e2230 */ /* 0x000fc60000004100 */
[----:B0-----:R-:W-:-:S04]  /*3ec0*/  @P2 FMUL.FTZ R98, R99, R98 ;  /* 0x0000006263622220 */ /* 0x001fc80000410000 */
[----:B------:R-:W-:Y:S01]  /*3ed0*/  @P2 FMUL.FTZ R133, R98, R110 ;  /* 0x0000006e62852220 */ /* 0x000fe20000410000 */
[----:B------:R-:W-:Y:S01]  /*3ee0*/  MOV R110, RZ ;  /* 0x000000ff006e7202 */ /* 0x000fe20000000f00 */
[----:B------:R-:W0:Y:S02]  /*3ef0*/  @P2 LDC R98, c[0x0][0x408] ;  /* 0x00010200ff622b82 */ /* 0x000e240000000800 */
[----:B0-----:R-:W-:Y:S01]  /*3f00*/  @P2 FMUL.FTZ R98, R99, R98 ;  /* 0x0000006263622220 */ /* 0x001fe20000410000 */
[----:B------:R-:W-:-:S05]  /*3f10*/  @P2 HADD2.F32 R99, -RZ, R34.H1_H1 ;  /* 0x30000022ff632230 */ /* 0x000fca0000004100 */
[----:B------:R-:W-:Y:S01]  /*3f20*/  @P2 FMUL.FTZ R110, R98, R99 ;  /* 0x00000063626e2220 */ /* 0x000fe20000410000 */
[----:B------:R-:W-:Y:S01]  /*3f30*/  LOP3.LUT P2, RZ, R171, 0xff0000, RZ, 0xc0, !PT ;  /* 0x00ff0000abff7812 */ /* 0x000fe2000784c0ff */
[-CC-:B------:R-:W-:Y:S01]  /*3f40*/  FFMA.FTZ R98, R156, R126.reuse, R127.reuse ;  /* 0x0000007e9c627223 */ /* 0x180fe2000001007f */
[----:B------:R-:W-:Y:S02]  /*3f50*/  FFMA.FTZ R99, R208, R126, R127 ;  /* 0x0000007ed0637223 */ /* 0x000fe4000001007f */
[----:B------:R-:W-:Y:S01]  /*3f60*/  F2FP.F16.F32.PACK_AB R110, R110, R157 ;  /* 0x0000009d6e6e723e */ /* 0x000fe200000000ff */
[----:B------:R-:W-:Y:S01]  /*3f70*/  FADD.FTZ R98, R210, -R98 ;  /* 0x80000062d2627221 */ /* 0x000fe20000010000 */
[----:B------:R-:W-:-:S03]  /*3f80*/  FADD.FTZ R99, R213, -R99 ;  /* 0x80000063d5637221 */ /* 0x000fc60000010000 */
[C---:B------:R-:W-:Y:S01]  /*3f90*/  FMUL.FTZ R98, R5.reuse, R98 ;  /* 0x0000006205627220 */ /* 0x040fe20000410000 */
[----:B------:R-:W-:-:S03]  /*3fa0*/  FMUL.FTZ R99, R5, R99 ;  /* 0x0000006305637220 */ /* 0x000fc60000410000 */
[----:B------:R-:W0:Y:S01]  /*3fb0*/  @P2 LDC R134, c[0x0][0x408] ;  /* 0x00010200ff862b82 */ /* 0x000e220000000800 */
[----:B------:R-:W-:Y:S01]  /*3fc0*/  @P2 FMUL.FTZ R135, R98, R3 ;  /* 0x0000000362872220 */ /* 0x000fe20000410000 */
[----:B------:R-:W-:Y:S02]  /*3fd0*/  @P2 HADD2.F32 R156, -RZ, R111.H0_H0 ;  /* 0x2000006fff9c2230 */ /* 0x000fe40000004100 */
[----:B------:R-:W-:Y:S02]  /*3fe0*/  @P2 HADD2.F32 R203, -RZ, R35.H0_H0 ;  /* 0x20000023ffcb2230 */ /* 0x000fe40000004100 */
        /* <DEDUP_REMOVED lines=11> */
[----:B------:R-:W-:Y:S01]  /*40a0*/  @P2 FMUL.FTZ R170, R99, R3 ;  /* 0x0000000363aa2220 */ /* 0x000fe20000410000 */
[----:B------:R-:W-:Y:S02]  /*40b0*/  @P2 HADD2.F32 R111, -RZ, R111.H1_H1 ;  /* 0x3000006fff6f2230 */ /* 0x000fe40000004100 */
[----:B------:R-:W-:Y:S02]  /*40c0*/  @P2 HADD2.F32 R171, -RZ, R35.H1_H1 ;  /* 0x30000023ffab2230 */ /* 0x000fe40000004100 */
        /* <DEDUP_REMOVED lines=8> */
[----:B------:R-:W-:-:S07]  /*4150*/  F2FP.F16.F32.PACK_AB R111, R111, R156 ;  /* 0x0000009c6f6f723e */ /* 0x000fce00000000ff */
.L_x_16174:
        /* <DEDUP_REMOVED lines=15> */
[--C-:B------:R-:W-:Y:S01]  /*4250*/  FFMA.FTZ R198, R198, R126, R127.reuse ;  /* 0x0000007ec6c67223 */ /* 0x100fe2000001007f */
[----:B------:R-:W-:Y:S01]  /*4260*/  FADD.FTZ R200, R201, -R200 ;  /* 0x800000c8c9c87221 */ /* 0x000fe20000010000 */
[----:B------:R-:W-:Y:S02]  /*4270*/  CS2R R156, SRZ ;  /* 0x00000000009c7805 */ /* 0x000fe4000001ff00 */
[----:B------:R-:W-:Y:S01]  /*4280*/  CS2R R170, SRZ ;  /* 0x0000000000aa7805 */ /* 0x000fe2000001ff00 */
[----:B------:R-:W-:Y:S01]  /*4290*/  FADD.FTZ R199, R199, -R198 ;  /* 0x800000c6c7c77221 */ /* 0x000fe20000010000 */
[----:B------:R-:W-:Y:S01]  /*42a0*/  FMUL.FTZ R92, R5, R200 ;  /* 0x000000c8055c7220 */ /* 0x000fe20000410000 */
[-CC-:B------:R-:W-:Y:S01]  /*42b0*/  FFMA.FTZ R197, R197, R126.reuse, R127.reuse ;  /* 0x0000007ec5c57223 */ /* 0x180fe2000001007f */
[-CC-:B------:R-:W-:Y:S01]  /*42c0*/  FFMA.FTZ R193, R193, R126.reuse, R127.reuse ;  /* 0x0000007ec1c17223 */ /* 0x180fe2000001007f */
[----:B------:R-:W-:Y:S01]  /*42d0*/  FFMA.FTZ R192, R192, R126, R127 ;  /* 0x0000007ec0c07223 */ /* 0x000fe2000001007f */
[----:B------:R-:W0:Y:S01]  /*42e0*/  @P2 LDC R94, c[0x0][0x408] ;  /* 0x00010200ff5e2b82 */ /* 0x000e220000000800 */
[----:B------:R-:W-:Y:S01]  /*42f0*/  @P2 FMUL.FTZ R93, R92, R3 ;  /* 0x000000035c5d2220 */ /* 0x000fe20000410000 */
[----:B-----5:R-:W-:-:S02]  /*4300*/  @P2 HADD2.F32 R95, -RZ, R108.H0_H0 ;  /* 0x2000006cff5f2230 */ /* 0x020fc40000004100 */
[----:B------:R-:W-:Y:S01]  /*4310*/  FADD.FTZ R196, R196, -R197 ;  /* 0x800000c5c4c47221 */ /* 0x000fe20000010000 */
[----:B------:R-:W-:Y:S02]  /*4320*/  @P3 HADD2.F32 R108, -RZ, R108.H1_H1 ;  /* 0x3000006cff6c3230 */ /* 0x000fe40000004100 */
[----:B------:R-:W-:Y:S01]  /*4330*/  FADD.FTZ R193, R184, -R193 ;  /* 0x800000c1b8c17221 */ /* 0x000fe20000010000 */
[----:B------:R-:W-:Y:S01]  /*4340*/  FADD.FTZ R194, R194, -R192 ;  /* 0x800000c0c2c27221 */ /* 0x000fe20000010000 */
[----:B------:R-:W-:Y:S01]  /*4350*/  MOV R192, RZ ;  /* 0x000000ff00c07202 */ /* 0x000fe20000000f00 */
        /* <DEDUP_REMOVED lines=16> */
[----:B------:R-:W-:-:S05]  /*4460*/  HFMA2 R108, -RZ, RZ, 0, 0 ;  /* 0x00000000ff6c7431 */ /* 0x000fca00000001ff */
        /* <DEDUP_REMOVED lines=29> */
[----:B------:R-:W-:-:S05]  /*4640*/  @P3 HADD2.F32 R97, -RZ, R37.H1_H1 ;  /* 0x30000025ff613230 */ /* 0x000fca0000004100 */
[----:B------:R-:W-:Y:S01]  /*4650*/  @P3 FMUL.FTZ R109, R96, R97 ;  /* 0x00000061606d3220 */ /* 0x000fe20000410000 */
[----:B------:R-:W-:Y:S01]  /*4660*/  FMUL.FTZ R96, R5, R193 ;  /* 0x000000c105607220 */ /* 0x000fe20000410000 */
[----:B------:R-:W0:Y:S03]  /*4670*/  @P2 LDC R97, c[0x0][0x408] ;  /* 0x00010200ff612b82 */ /* 0x000e260000000800 */
        /* <DEDUP_REMOVED lines=56> */
[----:B------:R-:W-:Y:S01]  /*4a00*/  F2FP.F16.F32.PACK_AB R111, R111, R189 ;  /* 0x000000bd6f6f723e */ /* 0x000fe200000000ff */
[----:B------:R-:W-:Y:S06]  /*4a10*/  BRA `(.L_x_16176) ;  /* 0x0000000400947947 */ /* 0x000fec0003800000 */
.L_x_16175:
[-CC-:B------:R-:W-:Y:S01]  /*4a20*/  FFMA.FTZ R200, R200, R126.reuse, R127.reuse ;  /* 0x0000007ec8c87223 */ /* 0x180fe2000001007f */
[----:B------:R-:W-:Y:S01]  /*4a30*/  LOP3.LUT P2, RZ, R168, 0xff, RZ, 0xc0, !PT ;  /* 0x000000ffa8ff7812 */ /* 0x000fe2000784c0ff */
[----:B------:R-:W-:Y:S02]  /*4a40*/  HFMA2 R166, -RZ, RZ, 0, 0 ;  /* 0x00000000ffa67431 */ /* 0x000fe400000001ff */
[-CC-:B------:R-:W-:Y:S01]  /*4a50*/  FFMA.FTZ R198, R198, R126.reuse, R127.reuse ;  /* 0x0000007ec6c67223 */ /* 0x180fe2000001007f */
[----:B------:R-:W-:Y:S01]  /*4a60*/  FADD.FTZ R200, R201, -R200 ;  /* 0x800000c8c9c87221 */ /* 0x000fe20000010000 */
[----:B------:R-:W-:Y:S02]  /*4a70*/  HFMA2 R170, -RZ, RZ, 0, 0 ;  /* 0x00000000ffaa7431 */ /* 0x000fe400000001ff */
[--C-:B------:R-:W-:Y:S01]  /*4a80*/  FFMA.FTZ R197, R197, R126, R127.reuse ;  /* 0x0000007ec5c57223 */ /* 0x100fe2000001007f */
[----:B------:R-:W-:Y:S01]  /*4a90*/  FADD.FTZ R198, R199, -R198 ;  /* 0x800000c6c7c67221 */ /* 0x000fe20000010000 */
[----:B------:R-:W-:Y:S01]  /*4aa0*/  FMUL.FTZ R200, R5, R200 ;  /* 0x000000c805c87220 */ /* 0x000fe20000410000 */
[----:B------:R-:W-:Y:S01]  /*4ab0*/  FFMA.FTZ R195, R195, R126, R127 ;  /* 0x0000007ec3c37223 */ /* 0x000fe2000001007f */
[----:B------:R-:W-:Y:S01]  /*4ac0*/  FADD.FTZ R197, R196, -R197 ;  /* 0x800000c5c4c57221 */ /* 0x000fe20000010000 */
[----:B------:R-:W-:Y:S01]  /*4ad0*/  LOP3.LUT P6, RZ, R168, 0xff000000, RZ, 0xc0, !PT ;  /* 0xff000000a8ff7812 */ /* 0x000fe200078cc0ff */
[----:B------:R-:W-:Y:S01]  /*4ae0*/  FMUL.FTZ R157, R3, R200 ;  /* 0x000000c8039d7220 */ /* 0x000fe20000410000 */
[----:B------:R-:W-:Y:S01]  /*4af0*/  FADD.FTZ R195, R182, -R195 ;  /* 0x800000c3b6c37221 */ /* 0x000fe20000010000 */
[----:B-----5:R-:W-:-:S02]  /*4b00*/  @P2 HADD2.F32 R156, -RZ, R108.H0_H0 ;  /* 0x2000006cff9c2230 */ /* 0x020fc40000004100 */
[----:B------:R-:W-:Y:S01]  /*4b10*/  FMUL.FTZ R197, R5, R197 ;  /* 0x000000c505c57220 */ /* 0x000fe20000410000 */
[----:B------:R-:W-:Y:S01]  /*4b20*/  FMUL.FTZ R157, R157, UR13 ;  /* 0x0000000d9d9d7c20 */ /* 0x000fe20008410000 */
[----:B------:R-:W-:Y:S02]  /*4b30*/  @P2 HADD2.F32 R167, -RZ, R36.H0_H0 ;  /* 0x20000024ffa72230 */ /* 0x000fe40000004100 */
[----:B------:R-:W-:Y:S01]  /*4b40*/  FMUL.FTZ R195, R5, R195 ;  /* 0x000000c305c37220 */ /* 0x000fe20000410000 */
[----:B------:R-:W-:Y:S01]  /*4b50*/  FMUL.FTZ R171, R3, R197 ;  /* 0x000000c503ab7220 */ /* 0x000fe20000410000 */
[-C--:B------:R-:W-:Y:S01]  /*4b60*/  @P2 FMUL.FTZ R166, R156, R157.reuse ;  /* 0x0000009d9ca62220 */ /* 0x080fe20000410000 */
[----:B------:R-:W-:Y:S01]  /*4b70*/  MOV R156, RZ ;  /* 0x000000ff009c7202 */ /* 0x000fe20000000f00 */
[----:B------:R-:W-:Y:S01]  /*4b80*/  @P2 FMUL.FTZ R156, R167, R157 ;  /* 0x0000009da79c2220 */ /* 0x000fe20000410000 */
[----:B------:R-:W-:Y:S01]  /*4b90*/  LOP3.LUT P2, RZ, R168, 0xff00, RZ, 0xc0, !PT ;  /* 0x0000ff00a8ff7812 */ /* 0x000fe2000784c0ff */
[----:B------:R-:W-:Y:S01]  /*4ba0*/  FMUL.FTZ R157, R5, R198 ;  /* 0x000000c6059d7220 */ /* 0x000fe20000410000 */
[----:B------:R-:W-:Y:S01]  /*4bb0*/  FMUL.FTZ R171, R171, UR13 ;  /* 0x0000000dabab7c20 */ /* 0x000fe20008410000 */
[----:B------:R-:W-:Y:S01]  /*4bc0*/  FFMA.FTZ R193, R193, R126, R127 ;  /* 0x0000007ec1c17223 */ /* 0x000fe2000001007f */
[----:B------:R-:W-:Y:S01]  /*4bd0*/  LOP3.LUT P5, RZ, R169, 0xff, RZ, 0xc0, !PT ;  /* 0x000000ffa9ff7812 */ /* 0x000fe200078ac0ff */
[----:B------:R-:W-:Y:S01]  /*4be0*/  FMUL.FTZ R157, R3, R157 ;  /* 0x0000009d039d7220 */ /* 0x000fe20000410000 */
[C---:B------:R-:W-:Y:S01]  /*4bf0*/  LOP3.LUT P4, RZ, R169.reuse, 0xff00, RZ, 0xc0, !PT ;  /* 0x0000ff00a9ff7812 */ /* 0x040fe2000788c0ff */
[----:B------:R-:W-:Y:S01]  /*4c00*/  FADD.FTZ R184, R184, -R193 ;  /* 0x800000c1b8b87221 */ /* 0x000fe20000010000 */
[----:B------:R-:W-:Y:S01]  /*4c10*/  LOP3.LUT P3, RZ, R169, 0xff0000, RZ, 0xc0, !PT ;  /* 0x00ff0000a9ff7812 */ /* 0x000fe2000786c0ff */
[----:B------:R-:W-:Y:S01]  /*4c20*/  FMUL.FTZ R157, R157, UR13 ;  /* 0x0000000d9d9d7c20 */ /* 0x000fe20008410000 */
[----:B------:R-:W-:-:S02]  /*4c30*/  HFMA2 R182, -RZ, RZ, 0, 0 ;  /* 0x00000000ffb67431 */ /* 0x000fc400000001ff */
[----:B------:R-:W-:Y:S01]  /*4c40*/  FMUL.FTZ R184, R5, R184 ;  /* 0x000000b805b87220 */ /* 0x000fe20000410000 */
[-CC-:B------:R-:W-:Y:S01]  /*4c50*/  FFMA.FTZ R192, R192, R126.reuse, R127.reuse ;  /* 0x0000007ec0c07223 */ /* 0x180fe2000001007f */
[----:B------:R-:W-:Y:S02]  /*4c60*/  @P2 HADD2.F32 R108, -RZ, R108.H1_H1 ;  /* 0x3000006cff6c2230 */ /* 0x000fe40000004100 */
[----:B------:R-:W-:Y:S01]  /*4c70*/  FFMA.FTZ R191, R191, R126, R127 ;  /* 0x0000007ebfbf7223 */ /* 0x000fe2000001007f */
[----:B------:R-:W-:Y:S02]  /*4c80*/  @P2 HADD2.F32 R167, -RZ, R36.H1_H1 ;  /* 0x30000024ffa72230 */ /* 0x000fe40000004100 */
[----:B------:R-:W-:Y:S01]  /*4c90*/  FADD.FTZ R194, R194, -R192 ;  /* 0x800000c0c2c27221 */ /* 0x000fe20000010000 */
[-C--:B------:R-:W-:Y:S01]  /*4ca0*/  @P2 FMUL.FTZ R170, R108, R157.reuse ;  /* 0x0000009d6caa2220 */ /* 0x080fe20000410000 */
[----:B------:R-:W-:Y:S01]  /*4cb0*/  MOV R108, RZ ;  /* 0x000000ff006c7202 */ /* 0x000fe20000000f00 */
[----:B------:R-:W-:Y:S01]  /*4cc0*/  @P2 FMUL.FTZ R108, R167, R157 ;  /* 0x0000009da76c2220 */ /* 0x000fe20000410000 */
[----:B------:R-:W-:Y:S01]  /*4cd0*/  LOP3.LUT P2, RZ, R168, 0xff0000, RZ, 0xc0, !PT ;  /* 0x00ff0000a8ff7812 */ /* 0x000fe2000784c0ff */
[----:B------:R-:W-:-:S02]  /*4ce0*/  HFMA2 R167, -RZ, RZ, 0, 0 ;  /* 0x00000000ffa77431 */ /* 0x000fc400000001ff */
[----:B------:R-:W-:Y:S01]  /*4cf0*/  FMUL.FTZ R194, R5, R194 ;  /* 0x000000c205c27220 */ /* 0x000fe20000410000 */
[----:B------:R-:W-:Y:S01]  /*4d00*/  FADD.FTZ R189, R189, -R191 ;  /* 0x800000bfbdbd7221 */ /* 0x000fe20000010000 */
[----:B------:R-:W-:Y:S01]  /*4d10*/  @P4 HADD2.F32 R191, -RZ, R38.H1_H1 ;  /* 0x30000026ffbf4230 */ /* 0x000fe20000004100 */
[----:B------:R-:W-:Y:S01]  /*4d20*/  F2FP.F16.F32.PACK_AB R108, R108, R156 ;  /* 0x0000009c6c6c723e */ /* 0x000fe200000000ff */
[----:B------:R-:W-:Y:S02]  /*4d30*/  @P3 HADD2.F32 R192, -RZ, R39.H0_H0 ;  /* 0x20000027ffc03230 */ /* 0x000fe40000004100 */
[----:B------:R-:W-:-:S04]  /*4d40*/  FMUL.FTZ R189, R5, R189 ;  /* 0x000000bd05bd7220 */ /* 0x000fc80000410000 */
[----:B------:R-:W-:Y:S01]  /*4d50*/  FMUL.FTZ R189, R3, R189 ;  /* 0x000000bd03bd7220 */ /* 0x000fe20000410000 */
[----:B------:R-:W-:Y:S02]  /*4d60*/  @P2 HADD2.F32 R157, -RZ, R109.H0_H0 ;  /* 0x2000006dff9d2230 */ /* 0x000fe40000004100 */
[----:B------:R-:W-:Y:S02]  /*4d70*/  @P2 HADD2.F32 R196, -RZ, R37.H0_H0 ;  /* 0x20000025ffc42230 */ /* 0x000fe40000004100 */
[----:B------:R-:W-:Y:S02]  /*4d80*/  @P6 HADD2.F32 R109, -RZ, R109.H1_H1 ;  /* 0x3000006dff6d6230 */ /* 0x000fe40000004100 */
[-C--:B------:R-:W-:Y:S01]  /*4d90*/  @P2 FMUL.FTZ R167, R157, R171.reuse ;  /* 0x000000ab9da72220 */ /* 0x080fe20000410000 */
[----:B------:R-:W-:Y:S01]  /*4da0*/  MOV R157, RZ ;  /* 0x000000ff009d7202 */ /* 0x000fe20000000f00 */
[----:B------:R-:W-:Y:S01]  /*4db0*/  @P2 FMUL.FTZ R157, R196, R171 ;  /* 0x000000abc49d2220 */ /* 0x000fe20000410000 */
[----:B------:R-:W-:Y:S01]  /*4dc0*/  ISETP.GE.U32.AND P2, PT, R168, RZ, PT ;  /* 0x000000ffa800720c */ /* 0x000fe20003f46070 */
[----:B------:R-:W-:Y:S01]  /*4dd0*/  FMUL.FTZ R168, R3, R195 ;  /* 0x000000c303a87220 */ /* 0x000fe20000410000 */
[----:B------:R-:W-:-:S02]  /*4de0*/  HFMA2 R171, -RZ, RZ, 0, 0 ;  /* 0x00000000ffab7431 */ /* 0x000fc400000001ff */
[----:B------:R-:W-:Y:S01]  /*4df0*/  ISETP.GE.U32.AND.EX P2, PT, R169, 0x1000000, PT, P2 ;  /* 0x01000000a900780c */ /* 0x000fe20003f46120 */
[----:B------:R-:W-:Y:S01]  /*4e00*/  FMUL.FTZ R168, R168, UR13 ;  /* 0x0000000da8a87c20 */ /* 0x000fe20008410000 */
[----:B------:R-:W-:-:S03]  /*4e10*/  @P6 HADD2.F32 R169, -RZ, R37.H1_H1 ;  /* 0x30000025ffa96230 */ /* 0x000fc60000004100 */
[-C--:B------:R-:W-:Y:S01]  /*4e20*/  @P6 FMUL.FTZ R182, R109, R168.reuse ;  /* 0x000000a86db66220 */ /* 0x080fe20000410000 */
[----:B------:R-:W-:Y:S01]  /*4e30*/  MOV R109, RZ ;  /* 0x000000ff006d7202 */ /* 0x000fe20000000f00 */
[----:B------:R-:W-:Y:S01]  /*4e40*/  @P6 FMUL.FTZ R109, R169, R168 ;  /* 0x000000a8a96d6220 */ /* 0x000fe20000410000 */
[----:B------:R-:W-:Y:S01]  /*4e50*/  FMUL.FTZ R168, R3, R184 ;  /* 0x000000b803a87220 */ /* 0x000fe20000410000 */
[----:B------:R-:W-:Y:S02]  /*4e60*/  @P5 HADD2.F32 R169, -RZ, R110.H0_H0 ;  /* 0x2000006effa95230 */ /* 0x000fe40000004100 */
[----:B------:R-:W-:Y:S02]  /*4e70*/  @P5 HADD2.F32 R184, -RZ, R38.H0_H0 ;  /* 0x20000026ffb85230 */ /* 0x000fe40000004100 */
[----:B------:R-:W-:Y:S01]  /*4e80*/  FMUL.FTZ R168, R168, UR13 ;  /* 0x0000000da8a87c20 */ /* 0x000fe20008410000 */
[----:B------:R-:W-:Y:S01]  /*4e90*/  @P4 HADD2.F32 R110, -RZ, R110.H1_H1 ;  /* 0x3000006eff6e4230 */ /* 0x000fe20000004100 */
[----:B------:R-:W-:-:S02]  /*4ea0*/  F2FP.F16.F32.PACK_AB R109, R109, R157 ;  /* 0x0000009d6d6d723e */ /* 0x000fc400000000ff */
[-C--:B------:R-:W-:Y:S01]  /*4eb0*/  @P5 FMUL.FTZ R171, R169, R168.reuse ;  /* 0x000000a8a9ab5220 */ /* 0x080fe20000410000 */
[----:B------:R-:W-:Y:S01]  /*4ec0*/  MOV R169, RZ ;  /* 0x000000ff00a97202 */ /* 0x000fe20000000f00 */
[----:B------:R-:W-:Y:S01]  /*4ed0*/  @P5 FMUL.FTZ R169, R184, R168 ;  /* 0x000000a8b8a95220 */ /* 0x000fe20000410000 */
[----:B------:R-:W-:Y:S01]  /*4ee0*/  FMUL.FTZ R168, R3, R194 ;  /* 0x000000c203a87220 */ /* 0x000fe20000410000 */
[----:B------:R-:W-:-:S03]  /*4ef0*/  HFMA2 R184, -RZ, RZ, 0, 0 ;  /* 0x00000000ffb87431 */ /* 0x000fc600000001ff */
[----:B------:R-:W-:-:S04]  /*4f00*/  FMUL.FTZ R168, R168, UR13 ;  /* 0x0000000da8a87c20 */ /* 0x000fc80008410000 */
[-C--:B------:R-:W-:Y:S01]  /*4f10*/  @P4 FMUL.FTZ R184, R110, R168.reuse ;  /* 0x000000a86eb84220 */ /* 0x080fe20000410000 */
[----:B------:R-:W-:Y:S01]  /*4f20*/  MOV R110, RZ ;  /* 0x000000ff006e7202 */ /* 0x000fe20000000f00 */
[----:B------:R-:W-:Y:S01]  /*4f30*/  @P4 FMUL.FTZ R110, R191, R168 ;  /* 0x000000a8bf6e4220 */ /* 0x000fe20000410000 */
[----:B------:R-:W-:Y:S01]  /*4f40*/  FFMA.FTZ R168, R190, R126, R127 ;  /* 0x0000007ebea87223 */ /* 0x000fe2000001007f */
[----:B------:R-:W-:Y:S02]  /*4f50*/  @P3 HADD2.F32 R191, -RZ, R111.H0_H0 ;  /* 0x2000006fffbf3230 */ /* 0x000fe40000004100 */
[----:B------:R-:W-:Y:S01]  /*4f60*/  FMUL.FTZ R190, R189, UR13 ;  /* 0x0000000dbdbe7c20 */ /* 0x000fe20008410000 */
[----:B------:R-:W-:Y:S01]  /*4f70*/  MOV R189, RZ ;  /* 0x000000ff00bd7202 */ /* 0x000fe20000000f00 */
[----:B------:R-:W-:Y:S01]  /*4f80*/  FADD.FTZ R168, R183, -R168 ;  /* 0x800000a8b7a87221 */ /* 0x000fe20000010000 */
[----:B------:R-:W-:Y:S02]  /*4f90*/  HFMA2 R183, -RZ, RZ, 0, 0 ;  /* 0x00000000ffb77431 */ /* 0x000fe400000001ff */
[-C--:B------:R-:W-:Y:S01]  /*4fa0*/  @P3 FMUL.FTZ R183, R191, R190.reuse ;  /* 0x000000bebfb73220 */ /* 0x080fe20000410000 */
[----:B------:R-:W-:Y:S01]  /*4fb0*/  @P3 FMUL.FTZ R189, R192, R190 ;  /* 0x000000bec0bd3220 */ /* 0x000fe20000410000 */
[----:B------:R-:W-:Y:S01]  /*4fc0*/  FMUL.FTZ R168, R5, R168 ;  /* 0x000000a805a87220 */ /* 0x000fe20000410000 */
[----:B------:R-:W-:Y:S01]  /*4fd0*/  @P2 HADD2.F32 R192, -RZ, R39.H1_H1 ;  /* 0x30000027ffc02230 */ /* 0x000fe20000004100 */
[----:B------:R-:W-:Y:S01]  /*4fe0*/  F2FP.F16.F32.PACK_AB R110, R110, R169 ;  /* 0x000000a96e6e723e */ /* 0x000fe200000000ff */
[----:B------:R-:W-:-:S02]  /*4ff0*/  @P2 HADD2.F32 R190, -RZ, R111.H1_H1 ;  /* 0x3000006fffbe2230 */ /* 0x000fc40000004100 */
[----:B------:R-:W-:Y:S01]  /*5000*/  FMUL.FTZ R191, R3, R168 ;  /* 0x000000a803bf7220 */ /* 0x000fe20000410000 */
[----:B------:R-:W-:Y:S01]  /*5010*/  HFMA2 R111, -RZ, RZ, 0, 0 ;  /* 0x00000000ff6f7431 */ /* 0x000fe200000001ff */
[----:B------:R-:W-:Y:S02]  /*5020*/  MOV R168, RZ ;  /* 0x000000ff00a87202 */ /* 0x000fe40000000f00 */
[----:B------:R-:W-:-:S04]  /*5030*/  FMUL.FTZ R191, R191, UR13 ;  /* 0x0000000dbfbf7c20 */ /* 0x000fc80008410000 */
[-C--:B------:R-:W-:Y:S01]  /*5040*/  @P2 FMUL.FTZ R111, R192, R191.reuse ;  /* 0x000000bfc06f2220 */ /* 0x080fe20000410000 */
[----:B------:R-:W-:-:S04]  /*5050*/  @P2 FMUL.FTZ R168, R190, R191 ;  /* 0x000000bfbea82220 */ /* 0x000fc80000410000 */
[----:B------:R-:W-:-:S07]  /*5060*/  F2FP.F16.F32.PACK_AB R111, R111, R189 ;  /* 0x000000bd6f6f723e */ /* 0x000fce00000000ff */
.L_x_16176:
        /* <DEDUP_REMOVED lines=12> */
[-C--:B------:R-:W-:Y:S01]  /*5130*/  FFMA.FTZ R181, R181, R126.reuse, R127 ;  /* 0x0000007eb5b57223 */ /* 0x080fe2000001007f */
[----:B------:R-:W-:Y:S02]  /*5140*/  CS2R R156, SRZ ;  /* 0x00000000009c7805 */ /* 0x000fe4000001ff00 */
[----:B------:R-:W-:Y:S01]  /*5150*/  LOP3.LUT P3, RZ, R122, 0xff00, RZ, 0xc0, !PT ;  /* 0x0000ff007aff7812 */ /* 0x000fe2000786c0ff */
[----:B------:R-:W-:Y:S02]  /*5160*/  HFMA2 R165, -RZ, RZ, 0, 0 ;  /* 0x00000000ffa57431 */ /* 0x000fe400000001ff */
[----:B------:R-:W-:Y:S01]  /*5170*/  FADD.FTZ R181, R177, -R181 ;  /* 0x800000b5b1b57221 */ /* 0x000fe20000010000 */
[-CC-:B------:R-:W-:Y:S01]  /*5180*/  FFMA.FTZ R179, R179, R126.reuse, R127.reuse ;  /* 0x0000007eb3b37223 */ /* 0x180fe2000001007f */
[----:B------:R-:W-:Y:S02]  /*5190*/  HFMA2 R169, -RZ, RZ, 0, 0 ;  /* 0x00000000ffa97431 */ /* 0x000fe400000001ff */
[----:B------:R-:W-:Y:S01]  /*51a0*/  FFMA.FTZ R178, R178, R126, R127 ;  /* 0x0000007eb2b27223 */ /* 0x000fe2000001007f */
[----:B------:R-:W-:Y:S01]  /*51b0*/  FMUL.FTZ R92, R5, R181 ;  /* 0x000000b5055c7220 */ /* 0x000fe20000410000 */
[----:B------:R-:W-:Y:S01]  /*51c0*/  FADD.FTZ R179, R175, -R179 ;  /* 0x800000b3afb37221 */ /* 0x000fe20000010000 */
[----:B------:R-:W-:Y:S01]  /*51d0*/  MOV R175, RZ ;  /* 0x000000ff00af7202 */ /* 0x000fe20000000f00 */
[----:B------:R-:W-:Y:S01]  /*51e0*/  FADD.FTZ R173, R173, -R178 ;  /* 0x800000b2adad7221 */ /* 0x000fe20000010000 */
[----:B------:R-:W0:Y:S01]  /*51f0*/  @P2 LDC R93, c[0x0][0x408] ;  /* 0x00010200ff5d2b82 */ /* 0x000e220000000800 */
[CC--:B------:R-:W-:Y:S01]  /*5200*/  @P2 FMUL.FTZ R94, R92.reuse, R3.reuse ;  /* 0x000000035c5e2220 */ /* 0x0c0fe20000410000 */
[----:B------:R-:W-:-:S03]  /*5210*/  @P2 FMUL.FTZ R95, R92, R3 ;  /* 0x000000035c5f2220 */ /* 0x000fc60000410000 */
[----:B0-----:R-:W-:Y:S01]  /*5220*/  @P2 FMUL.FTZ R93, R94, R93 ;  /* 0x0000005d5e5d2220 */ /* 0x001fe20000410000 */
[--C-:B-----5:R-:W-:Y:S02]  /*5230*/  @P2 HADD2.F32 R94, -RZ, R108.reuse.H0_H0 ;  /* 0x2000006cff5e2230 */ /* 0x120fe40000004100 */
[----:B------:R-:W-:-:S03]  /*5240*/  @P3 HADD2.F32 R108, -RZ, R108.H1_H1 ;  /* 0x3000006cff6c3230 */ /* 0x000fc60000004100 */
[----:B------:R-:W-:Y:S01]  /*5250*/  @P2 FMUL.FTZ R156, R94, R93 ;  /* 0x0000005d5e9c2220 */ /* 0x000fe20000410000 */
[----:B------:R-:W-:Y:S01]  /*5260*/  FFMA.FTZ R93, R180, R126, R127 ;  /* 0x0000007eb45d7223 */ /* 0x000fe2000001007f */
[----:B------:R-:W0:Y:S03]  /*5270*/  @P2 LDC R94, c[0x0][0x408] ;  /* 0x00010200ff5e2b82 */ /* 0x000e260000000800 */
[----:B------:R-:W-:-:S04]  /*5280*/  FADD.FTZ R93, R176, -R93 ;  /* 0x8000005db05d7221 */ /* 0x000fc80000010000 */
        /* <DEDUP_REMOVED lines=27> */
[----:B------:R-:W-:Y:S01]  /*5440*/  FMUL.FTZ R95, R5, R173 ;  /* 0x000000ad055f7220 */ /* 0x000fe20000410000 */
[----:B------:R-:W-:-:S11]  /*5450*/  HFMA2 R173, -RZ, RZ, 0, 0 ;  /* 0x00000000ffad7431 */ /* 0x000fd600000001ff */
        /* <DEDUP_REMOVED lines=15> */
[----:B------:R-:W-:Y:S02]  /*5550*/  HFMA2 R172, -RZ, RZ, 0, 0 ;  /* 0x00000000ffac7431 */ /* 0x000fe400000001ff */
[----:B------:R-:W-:Y:S01]  /*5560*/  FADD.FTZ R97, R158, -R97 ;  /* 0x800000619e617221 */ /* 0x000fe20000010000 */
[----:B------:R-:W-:Y:S01]  /*5570*/  CS2R R158, SRZ ;  /* 0x00000000009e7805 */ /* 0x000fe2000001ff00 */
[----:B------:R-:W-:-:S02]  /*5580*/  FMUL.FTZ R96, R5, R96 ;  /* 0x0000006005607220 */ /* 0x000fc40000410000 */
[----:B------:R-:W-:Y:S01]  /*5590*/  FMUL.FTZ R97, R5, R97 ;  /* 0x0000006105617220 */ /* 0x000fe20000410000 */
[----:B------:R-:W0:Y:S01]  /*55a0*/  @P2 LDC R98, c[0x0][0x408] ;  /* 0x00010200ff622b82 */ /* 0x000e220000000800 */
[----:B------:R-:W-:-:S04]  /*55b0*/  @P2 FMUL.FTZ R99, R96, R3 ;  /* 0x0000000360632220 */ /* 0x000fc80000410000 */
        /* <DEDUP_REMOVED lines=8> */
[----:B------:R-:W-:-:S13]  /*5640*/  LOP3.LUT P2, RZ, R123, 0xff00, RZ, 0xc0, !PT ;  /* 0x0000ff007bff7812 */ /* 0x000fda000784c0ff */
        /* <DEDUP_REMOVED lines=34> */
[----:B------:R-:W-:Y:S01]  /*5870*/  @P2 FMUL.FTZ R123, R99, R3 ;  /* 0x00000003637b2220 */ /* 0x000fe20000410000 */
[----:B------:R-:W-:-:S03]  /*5880*/  @P2 HADD2.F32 R111, -RZ, R111.H1_H1 ;  /* 0x3000006fff6f2230 */ /* 0x000fc60000004100 */
[----:B0-----:R-:W-:Y:S01]  /*5890*/  @P2 FMUL.FTZ R122, R123, R122 ;  /* 0x0000007a7b7a2220 */ /* 0x001fe20000410000 */
[----:B------:R-:W-:-:S03]  /*58a0*/  @P2 HADD2.F32 R123, -RZ, R43.H1_H1 ;  /* 0x3000002bff7b2230 */ /* 0x000fc60000004100 */
        /* <DEDUP_REMOVED lines=8> */
.L_x_16177:
[-CC-:B------:R-:W-:Y:S01]  /*5930*/  FFMA.FTZ R181, R181, R126.reuse, R127.reuse ;  /* 0x0000007eb5b57223 */ /* 0x180fe2000001007f */
[----:B------:R-:W-:Y:S01]  /*5940*/  LOP3.LUT P2, RZ, R122, 0xff, RZ, 0xc0, !PT ;  /* 0x000000ff7aff7812 */ /* 0x000fe2000784c0ff */
[----:B------:R-:W-:Y:S02]  /*5950*/  HFMA2 R156, -RZ, RZ, 0, 0 ;  /* 0x00000000ff9c7431 */ /* 0x000fe400000001ff */
        /* <DEDUP_REMOVED lines=8> */
[----:B------:R-:W-:-:S02]  /*59e0*/  HFMA2 R173, -RZ, RZ, 0, 0 ;  /* 0x00000000ffad7431 */ /* 0x000fc400000001ff */
[----:B------:R-:W-:Y:S01]  /*59f0*/  FMUL.FTZ R157, R3, R181 ;  /* 0x000000b5039d7220 */ /* 0x000fe20000410000 */
[----:B------:R-:W-:Y:S01]  /*5a00*/  FMUL.FTZ R179, R5, R179 ;  /* 0x000000b305b37220 */ /* 0x000fe20000410000 */
[----:B-----5:R-:W-:Y:S02]  /*5a10*/  @P2 HADD2.F32 R165, -RZ, R108.H0_H0 ;  /* 0x2000006cffa52230 */ /* 0x020fe40000004100 */
[-CC-:B------:R-:W-:Y:S01]  /*5a20*/  FFMA.FTZ R174, R174, R126.reuse, R127.reuse ;  /* 0x0000007eaeae7223 */ /* 0x180fe2000001007f */
[----:B------:R-:W-:Y:S01]  /*5a30*/  FMUL.FTZ R157, R157, UR13 ;  /* 0x0000000d9d9d7c20 */ /* 0x000fe20008410000 */
[----:B------:R-:W-:Y:S02]  /*5a40*/  @P2 HADD2.F32 R169, -RZ, R40.H0_H0 ;  /* 0x20000028ffa92230 */ /* 0x000fe40000004100 */
[----:B------:R-:W-:Y:S01]  /*5a50*/  FFMA.FTZ R159, R159, R126, R127 ;  /* 0x0000007e9f9f7223 */ /* 0x000fe2000001007f */
        /* <DEDUP_REMOVED lines=8> */
[----:B------:R-:W-:Y:S01]  /*5ae0*/  LOP3.LUT P3, RZ, R123, 0xff00, RZ, 0xc0, !PT ;  /* 0x0000ff007bff7812 */ /* 0x000fe2000786c0ff */
[C---:B------:R-:W-:Y:S01]  /*5af0*/  FMUL.FTZ R169, R3.reuse, R169 ;  /* 0x000000a903a97220 */ /* 0x040fe20000410000 */
[----:B------:R-:W-:Y:S01]  /*5b00*/  FADD.FTZ R159, R158, -R159 ;  /* 0x8000009f9e9f7221 */ /* 0x000fe20000010000 */
[----:B------:R-:W-:Y:S01]  /*5b10*/  FMUL.FTZ R174, R3, R174 ;  /* 0x000000ae03ae7220 */ /* 0x000fe20000410000 */
[----:B------:R-:W-:Y:S02]  /*5b20*/  HFMA2 R172, -RZ, RZ, 0, 0 ;  /* 0x00000000ffac7431 */ /* 0x000fe400000001ff */
[----:B------:R-:W-:Y:S01]  /*5b30*/  FMUL.FTZ R169, R169, UR13 ;  /* 0x0000000da9a97c20 */ /* 0x000fe20008410000 */
[----:B------:R-:W-:Y:S01]  /*5b40*/  FMUL.FTZ R159, R5, R159 ;  /* 0x0000009f059f7220 */ /* 0x000fe20000410000 */
[----:B------:R-:W-:Y:S01]  /*5b50*/  FFMA.FTZ R155, R155, R126, R127 ;  /* 0x0000007e9b9b7223 */ /* 0x000fe2000001007f */
[----:B------:R-:W-:Y:S01]  /*5b60*/  LOP3.LUT P4, RZ, R123, 0xff0000, RZ, 0xc0, !PT ;  /* 0x00ff00007bff7812 */ /* 0x000fe2000788c0ff */
[----:B------:R-:W-:-:S02]  /*5b70*/  @P2 HADD2.F32 R108, -RZ, R108.H1_H1 ;  /* 0x3000006cff6c2230 */ /* 0x000fc40000004100 */
[----:B------:R-:W-:Y:S02]  /*5b80*/  HFMA2 R158, -RZ, RZ, 0, 0 ;  /* 0x00000000ff9e7431 */ /* 0x000fe400000001ff */
[----:B------:R-:W-:Y:S02]  /*5b90*/  @P2 HADD2.F32 R176, -RZ, R40.H1_H1 ;  /* 0x30000028ffb02230 */ /* 0x000fe40000004100 */
        /* <DEDUP_REMOVED lines=8> */
[----:B------:R-:W-:Y:S01]  /*5c20*/  F2FP.F16.F32.PACK_AB R108, R108, R165 ;  /* 0x000000a56c6c723e */ /* 0x000fe200000000ff */
[----:B------:R-:W-:-:S07]  /*5c30*/  FMUL.FTZ R176, R176, UR13 ;  /* 0x0000000db0b07c20 */ /* 0x000fce0008410000 */
        /* <DEDUP_REMOVED lines=15> */
[----:B------:R-:W-:-:S03]  /*5d30*/  FMUL.FTZ R176, R174, UR13 ;  /* 0x0000000daeb07c20 */ /* 0x000fc60008410000 */
[----:B------:R-:W-:-:S09]  /*5d40*/  F2FP.F16.F32.PACK_AB R109, R109, R175 ;  /* 0x000000af6d6d723e */ /* 0x000fd200000000ff */
[----:B------:R-:W-:Y:S02]  /*5d50*/  @P2 HADD2.F32 R174, -RZ, R110.H0_H0 ;  /* 0x2000006effae2230 */ /* 0x000fe40000004100 */
[----:B------:R-:W-:Y:S02]  /*5d60*/  @P2 HADD2.F32 R177, -RZ, R42.H0_H0 ;  /* 0x2000002affb12230 */ /* 0x000fe40000004100 */
[----:B------:R-:W-:Y:S02]  /*5d70*/  @P3 HADD2.F32 R110, -RZ, R110.H1_H1 ;  /* 0x3000006eff6e3230 */ /* 0x000fe40000004100 */
[-C--:B------:R-:W-:Y:S01]  /*5d80*/  @P2 FMUL.FTZ R172, R174, R176.reuse ;  /* 0x000000b0aeac2220 */ /* 0x080fe20000410000 */
[----:B------:R-:W-:Y:S01]  /*5d90*/  MOV R174, RZ ;  /* 0x000000ff00ae7202 */ /* 0x000fe20000000f00 */
[----:B------:R-:W-:Y:S01]  /*5da0*/  @P2 FMUL.FTZ R174, R177, R176 ;  /* 0x000000b0b1ae2220 */ /* 0x000fe20000410000 */
[----:B------:R-:W-:Y:S01]  /*5db0*/  ISETP.GE.U32.AND P2, PT, R122, RZ, PT ;  /* 0x000000ff7a00720c */ /* 0x000fe20003f46070 */
[----:B------:R-:W-:-:S03]  /*5dc0*/  FMUL.FTZ R122, R3, R159 ;  /* 0x0000009f037a7220 */ /* 0x000fc60000410000 */
[----:B------:R-:W-:Y:S01]  /*5dd0*/  ISETP.GE.U32.AND.EX P2, PT, R123, 0x1000000, PT, P2 ;  /* 0x010000007b00780c */ /* 0x000fe20003f46120 */
[----:B------:R-:W-:Y:S01]  /*5de0*/  FMUL.FTZ R122, R122, UR13 ;  /* 0x0000000d7a7a7c20 */ /* 0x000fe20008410000 */
[----:B------:R-:W-:-:S03]  /*5df0*/  @P3 HADD2.F32 R123, -RZ, R42.H1_H1 ;  /* 0x3000002aff7b3230 */ /* 0x000fc60000004100 */
[-C--:B------:R-:W-:Y:S01]  /*5e00*/  @P3 FMUL.FTZ R158, R110, R122.reuse ;  /* 0x0000007a6e9e3220 */ /* 0x080fe20000410000 */
[----:B------:R-:W-:Y:S01]  /*5e10*/  MOV R110, RZ ;  /* 0x000000ff006e7202 */ /* 0x000fe20000000f00 */
[----:B------:R-:W-:Y:S01]  /*5e20*/  @P3 FMUL.FTZ R110, R123, R122 ;  /* 0x0000007a7b6e3220 */ /* 0x000fe20000410000 */
[----:B------:R-:W-:Y:S01]  /*5e30*/  FFMA.FTZ R123, R153, R126, R127 ;  /* 0x0000007e997b7223 */ /* 0x000fe2000001007f */
[----:B------:R-:W-:Y:S01]  /*5e40*/  FMUL.FTZ R153, R3, R154 ;  /* 0x0000009a03997220 */ /* 0x000fe20000410000 */
[----:B------:R-:W-:Y:S02]  /*5e50*/  @P4 HADD2.F32 R122, -RZ, R111.H0_H0 ;  /* 0x2000006fff7a4230 */ /* 0x000fe40000004100 */
[----:B------:R-:W-:Y:S01]  /*5e60*/  FADD.FTZ R123, R152, -R123 ;  /* 0x8000007b987b7221 */ /* 0x000fe20000010000 */
[----:B------:R-:W-:Y:S01]  /*5e70*/  FMUL.FTZ R153, R153, UR13 ;  /* 0x0000000d99997c20 */ /* 0x000fe20008410000 */
[----:B------:R-:W-:Y:S02]  /*5e80*/  @P4 HADD2.F32 R154, -RZ, R43.H0_H0 ;  /* 0x2000002bff9a4230 */ /* 0x000fe40000004100 */
[----:B------:R-:W-:-:S02]  /*5e90*/  HFMA2 R152, -RZ, RZ, 0, 0 ;  /* 0x00000000ff987431 */ /* 0x000fc400000001ff */
[----:B------:R-:W-:Y:S01]  /*5ea0*/  FMUL.FTZ R123, R5, R123 ;  /* 0x0000007b057b7220 */ /* 0x000fe20000410000 */
        /* <DEDUP_REMOVED lines=8> */
[----:B------:R-:W-:Y:S01]  /*5f30*/  HFMA2 R111, -RZ, RZ, 0, 0 ;  /* 0x00000000ff6f7431 */ /* 0x000fe200000001ff */
[----:B------:R-:W-:-:S02]  /*5f40*/  F2FP.F16.F32.PACK_AB R110, R110, R174 ;  /* 0x000000ae6e6e723e */ /* 0x000fc400000000ff */
[-C--:B------:R-:W-:Y:S01]  /*5f50*/  @P2 FMUL.FTZ R111, R155, R154.reuse ;  /* 0x0000009a9b6f2220 */ /* 0x080fe20000410000 */
[----:B------:R-:W-:-:S04]  /*5f60*/  @P2 FMUL.FTZ R153, R123, R154 ;  /* 0x0000009a7b992220 */ /* 0x000fc80000410000 */
[----:B------:R-:W-:-:S07]  /*5f70*/  F2FP.F16.F32.PACK_AB R111, R111, R122 ;  /* 0x0000007a6f6f723e */ /* 0x000fce00000000ff */
.L_x_16178:
        /* <DEDUP_REMOVED lines=13> */
[----:B------:R-:W-:Y:S02]  /*6050*/  CS2R R122, SRZ ;  /* 0x00000000007a7805 */ /* 0x000fe4000001ff00 */
[----:B------:R-:W-:Y:S01]  /*6060*/  LOP3.LUT P3, RZ, R114, 0xff00, RZ, 0xc0, !PT ;  /* 0x0000ff0072ff7812 */ /* 0x000fe2000786c0ff */
[----:B------:R-:W-:Y:S02]  /*6070*/  HFMA2 R154, -RZ, RZ, 0, 0 ;  /* 0x00000000ff9a7431 */ /* 0x000fe400000001ff */
[----:B------:R-:W-:Y:S01]  /*6080*/  FADD.FTZ R136, R140, -R136 ;  /* 0x800000888c887221 */ /* 0x000fe20000010000 */
[-CC-:B------:R-:W-:Y:S01]  /*6090*/  FFMA.FTZ R138, R138, R126.reuse, R127.reuse ;  /* 0x0000007e8a8a7223 */ /* 0x180fe2000001007f */
[----:B------:R-:W-:Y:S02]  /*60a0*/  FFMA.FTZ R139, R139, R126, R127 ;  /* 0x0000007e8b8b7223 */ /* 0x000fe4000001007f */
[----:B------:R-:W-:Y:S01]  /*60b0*/  FMUL.FTZ R92, R5, R136 ;  /* 0x00000088055c7220 */ /* 0x000fe20000410000 */
[----:B------:R-:W-:Y:S01]  /*60c0*/  FADD.FTZ R138, R142, -R138 ;  /* 0x8000008a8e8a7221 */ /* 0x000fe20000010000 */
[----:B------:R-:W-:-:S02]  /*60d0*/  HFMA2 R142, -RZ, RZ, 0, 0 ;  /* 0x00000000ff8e7431 */ /* 0x000fc400000001ff */
        /* <DEDUP_REMOVED lines=9> */
[----:B------:R-:W0:Y:S01]  /*6170*/  @P2 LDC R94, c[0x0][0x408] ;  /* 0x00010200ff5e2b82 */ /* 0x000e220000000800 */
[----:B------:R-:W-:Y:S02]  /*6180*/  CS2R R136, SRZ ;  /* 0x0000000000887805 */ /* 0x000fe4000001ff00 */
        /* <DEDUP_REMOVED lines=106> */
.L_x_16179:
[-CC-:B------:R-:W-:Y:S01]  /*6830*/  FFMA.FTZ R136, R136, R126.reuse, R127.reuse ;  /* 0x0000007e88887223 */ /* 0x180fe2000001007f */
[----:B------:R-:W-:Y:S01]  /*6840*/  LOP3.LUT P2, RZ, R114, 0xff, RZ, 0xc0, !PT ;  /* 0x000000ff72ff7812 */ /* 0x000fe2000784c0ff */
[----:B------:R-:W-:Y:S01]  /*6850*/  HFMA2 R122, -RZ, RZ, 0, 0 ;  /* 0x00000000ff7a7431 */ /* 0x000fe200000001ff */
[----:B------:R-:W-:Y:S01]  /*6860*/  MOV R154, RZ ;  /* 0x000000ff009a7202 */ /* 0x000fe20000000f00 */
[----:B------:R-:W-:Y:S01]  /*6870*/  FADD.FTZ R136, R140, -R136 ;  /* 0x800000888c887221 */ /* 0x000fe20000010000 */
[-CC-:B------:R-:W-:Y:S01]  /*6880*/  FFMA.FTZ R137, R137, R126.reuse, R127.reuse ;  /* 0x0000007e89897223 */ /* 0x180fe2000001007f */
[-CC-:B------:R-:W-:Y:S01]  /*6890*/  FFMA.FTZ R138, R138, R126.reuse, R127.reuse ;  /* 0x0000007e8a8a7223 */ /* 0x180fe2000001007f */
[----:B------:R-:W-:Y:S01]  /*68a0*/  FFMA.FTZ R139, R139, R126, R127 ;  /* 0x0000007e8b8b7223 */ /* 0x000fe2000001007f */
[----:B------:R-:W-:Y:S01]  /*68b0*/  FMUL.FTZ R136, R5, R136 ;  /* 0x0000008805887220 */ /* 0x000fe20000410000 */
[----:B------:R-:W-:Y:S01]  /*68c0*/  FADD.FTZ R137, R141, -R137 ;  /* 0x800000898d897221 */ /* 0x000fe20000010000 */
[----:B------:R-:W-:Y:S01]  /*68d0*/  FADD.FTZ R138, R142, -R138 ;  /* 0x8000008a8e8a7221 */ /* 0x000fe20000010000 */
[----:B------:R-:W-:Y:S01]  /*68e0*/  MOV R142, RZ ;  /* 0x000000ff008e7202 */ /* 0x000fe20000000f00 */
[----:B------:R-:W-:Y:S01]  /*68f0*/  FMUL.FTZ R123, R3, R136 ;  /* 0x00000088037b7220 */ /* 0x000fe20000410000 */
[----:B------:R-:W-:Y:S01]  /*6900*/  FADD.FTZ R139, R143, -R139 ;  /* 0x8000008b8f8b7221 */ /* 0x000fe20000010000 */
[----:B-----5:R-:W-:-:S02]  /*6910*/  @P2 HADD2.F32 R136, -RZ, R108.H0_H0 ;  /* 0x2000006cff882230 */ /* 0x020fc40000004100 */
[----:B------:R-:W-:Y:S01]  /*6920*/  FMUL.FTZ R138, R5, R138 ;  /* 0x0000008a058a7220 */ /* 0x000fe20000410000 */
[----:B------:R-:W-:Y:S01]  /*6930*/  FMUL.FTZ R123, R123, UR13 ;  /* 0x0000000d7b7b7c20 */ /* 0x000fe20008410000 */
[-CC-:B------:R-:W-:Y:S01]  /*6940*/  FFMA.FTZ R144, R144, R126.reuse, R127.reuse ;  /* 0x0000007e90907223 */ /* 0x180fe2000001007f */
[-CC-:B------:R-:W-:Y:S01]  /*6950*/  FFMA.FTZ R146, R146, R126.reuse, R127.reuse ;  /* 0x0000007e92927223 */ /* 0x180fe2000001007f */
[----:B------:R-:W-:Y:S01]  /*6960*/  LOP3.LUT P3, RZ, R115, 0xff00, RZ, 0xc0, !PT ;  /* 0x0000ff0073ff7812 */ /* 0x000fe2000786c0ff */
[-C--:B------:R-:W-:Y:S01]  /*6970*/  @P2 FMUL.FTZ R122, R136, R123.reuse ;  /* 0x0000007b887a2220 */ /* 0x080fe20000410000 */
[----:B------:R-:W-:Y:S02]  /*6980*/  @P2 HADD2.F32 R136, -RZ, R44.H0_H0 ;  /* 0x2000002cff882230 */ /* 0x000fe40000004100 */
[----:B------:R-:W-:Y:S01]  /*6990*/  FADD.FTZ R144, R145, -R144 ;  /* 0x8000009091907221 */ /* 0x000fe20000010000 */
[----:B------:R-:W-:Y:S01]  /*69a0*/  FADD.FTZ R146, R147, -R146 ;  /* 0x8000009293927221 */ /* 0x000fe20000010000 */
[----:B------:R-:W-:Y:S01]  /*69b0*/  MOV R143, RZ ;  /* 0x000000ff008f7202 */ /* 0x000fe20000000f00 */
[----:B------:R-:W-:Y:S01]  /*69c0*/  FFMA.FTZ R148, R148, R126, R127 ;  /* 0x0000007e94947223 */ /* 0x000fe2000001007f */
[----:B------:R-:W-:Y:S01]  /*69d0*/  @P2 FMUL.FTZ R154, R136, R123 ;  /* 0x0000007b889a2220 */ /* 0x000fe20000410000 */
[----:B------:R-:W-:Y:S01]  /*69e0*/  LOP3.LUT P2, RZ, R114, 0xff00, RZ, 0xc0, !PT ;  /* 0x0000ff0072ff7812 */ /* 0x000fe2000784c0ff */
[----:B------:R-:W-:Y:S01]  /*69f0*/  FMUL.FTZ R136, R5, R137 ;  /* 0x0000008905887220 */ /* 0x000fe20000410000 */
[----:B------:R-:W-:-:S02]  /*6a00*/  HFMA2 R123, -RZ, RZ, 0, 0 ;  /* 0x00000000ff7b7431 */ /* 0x000fc400000001ff */
[C---:B------:R-:W-:Y:S01]  /*6a10*/  FMUL.FTZ R144, R5.reuse, R144 ;  /* 0x0000009005907220 */ /* 0x040fe20000410000 */
[----:B------:R-:W-:Y:S01]  /*6a20*/  FMUL.FTZ R146, R5, R146 ;  /* 0x0000009205927220 */ /* 0x000fe20000410000 */
[----:B------:R-:W-:Y:S01]  /*6a30*/  FMUL.FTZ R136, R3, R136 ;  /* 0x0000008803887220 */ /* 0x000fe20000410000 */
[----:B------:R-:W-:Y:S01]  /*6a40*/  LOP3.LUT P4, RZ, R115, 0xff0000, RZ, 0xc0, !PT ;  /* 0x00ff000073ff7812 */ /* 0x000fe2000788c0ff */
[----:B------:R-:W-:Y:S01]  /*6a50*/  FADD.FTZ R149, R149, -R148 ;  /* 0x8000009495957221 */ /* 0x000fe20000010000 */
[----:B------:R-:W-:Y:S01]  /*6a60*/  FFMA.FTZ R150, R150, R126, R127 ;  /* 0x0000007e96967223 */ /* 0x000fe2000001007f */
[----:B------:R-:W-:Y:S02]  /*6a70*/  FMUL.FTZ R136, R136, UR13 ;  /* 0x0000000d88887c20 */ /* 0x000fe40008410000 */
[----:B------:R-:W-:Y:S01]  /*6a80*/  FMUL.FTZ R149, R5, R149 ;  /* 0x0000009505957220 */ /* 0x000fe20000410000 */
[----:B------:R-:W-:Y:S01]  /*6a90*/  FADD.FTZ R151, R151, -R150 ;  /* 0x8000009697977221 */ /* 0x000fe20000010000 */
[----:B------:R-:W-:-:S02]  /*6aa0*/  @P2 HADD2.F32 R108, -RZ, R108.H1_H1 ;  /* 0x3000006cff6c2230 */ /* 0x000fc40000004100 */
[----:B------:R-:W-:-:S03]  /*6ab0*/  @P2 HADD2.F32 R137, -RZ, R44.H1_H1 ;  /* 0x3000002cff892230 */ /* 0x000fc60000004100 */
[-C--:B------:R-:W-:Y:S01]  /*6ac0*/  @P2 FMUL.FTZ R123, R108, R136.reuse ;  /* 0x000000886c7b2220 */ /* 0x080fe20000410000 */
[----:B------:R-:W-:Y:S01]  /*6ad0*/  MOV R108, RZ ;  /* 0x000000ff006c7202 */ /* 0x000fe20000000f00 */
[----:B------:R-:W-:Y:S01]  /*6ae0*/  @P2 FMUL.FTZ R108, R137, R136 ;  /* 0x00000088896c2220 */ /* 0x000fe20000410000 */
[----:B------:R-:W-:Y:S01]  /*6af0*/  LOP3.LUT P2, RZ, R114, 0xff0000, RZ, 0xc0, !PT ;  /* 0x00ff000072ff7812 */ /* 0x000fe2000784c0ff */
[----:B------:R-:W-:Y:S01]  /*6b00*/  FMUL.FTZ R137, R3, R138 ;  /* 0x0000008a03897220 */ /* 0x000fe20000410000 */
[----:B------:R-:W-:Y:S02]  /*6b10*/  HFMA2 R136, -RZ, RZ, 0, 0 ;  /* 0x00000000ff887431 */ /* 0x000fe400000001ff */
[----:B------:R-:W-:Y:S01]  /*6b20*/  @P4 HADD2.F32 R141, -RZ, R47.H0_H0 ;  /* 0x2000002fff8d4230 */ /* 0x000fe20000004100 */
[----:B------:R-:W-:Y:S01]  /*6b30*/  F2FP.F16.F32.PACK_AB R108, R108, R154 ;  /* 0x0000009a6c6c723e */ /* 0x000fe200000000ff */
[----:B------:R-:W-:-:S07]  /*6b40*/  FMUL.FTZ R137, R137, UR13 ;  /* 0x0000000d89897c20 */ /* 0x000fce0008410000 */
[----:B------:R-:W-:-:S05]  /*6b50*/  @P2 HADD2.F32 R138, -RZ, R109.H0_H0 ;  /* 0x2000006dff8a2230 */ /* 0x000fca0000004100 */
[----:B------:R-:W-:Y:S01]  /*6b60*/  @P2 FMUL.FTZ R136, R138, R137 ;  /* 0x000000898a882220 */ /* 0x000fe20000410000 */
[----:B------:R-:W-:-:S05]  /*6b70*/  @P2 HADD2.F32 R138, -RZ, R45.H0_H0 ;  /* 0x2000002dff8a2230 */ /* 0x000fca0000004100 */
        /* <DEDUP_REMOVED lines=12> */
[----:B------:R-:W-:Y:S01]  /*6c40*/  FMUL.FTZ R139, R3, R144 ;  /* 0x00000090038b7220 */ /* 0x000fe20000410000 */
[----:B------:R-:W-:Y:S02]  /*6c50*/  HFMA2 R138, -RZ, RZ, 0, 0 ;  /* 0x00000000ff8a7431 */ /* 0x000fe400000001ff */
[----:B------:R-:W-:Y:S01]  /*6c60*/  FMUL.FTZ R144, R5, R151 ;  /* 0x0000009705907220 */ /* 0x000fe20000410000 */
[----:B------:R-:W-:Y:S01]  /*6c70*/  F2FP.F16.F32.PACK_AB R109, R109, R142 ;  /* 0x0000008e6d6d723e */ /* 0x000fe200000000ff */
[----:B------:R-:W-:Y:S02]  /*6c80*/  FMUL.FTZ R139, R139, UR13 ;  /* 0x0000000d8b8b7c20 */ /* 0x000fe40008410000 */
[----:B------:R-:W-:-:S04]  /*6c90*/  FMUL.FTZ R144, R3, R144 ;  /* 0x0000009003907220 */ /* 0x000fc80000410000 */
[----:B------:R-:W-:Y:S01]  /*6ca0*/  FMUL.FTZ R144, R144, UR13 ;  /* 0x0000000d90907c20 */ /* 0x000fe20008410000 */
[--C-:B------:R-:W-:Y:S02]  /*6cb0*/  @P2 HADD2.F32 R140, -RZ, R110.reuse.H0_H0 ;  /* 0x2000006eff8c2230 */ /* 0x100fe40000004100 */
[----:B------:R-:W-:-:S03]  /*6cc0*/  @P3 HADD2.F32 R110, -RZ, R110.H1_H1 ;  /* 0x3000006eff6e3230 */ /* 0x000fc60000004100 */
[----:B------:R-:W-:Y:S01]  /*6cd0*/  @P2 FMUL.FTZ R138, R140, R139 ;  /* 0x0000008b8c8a2220 */ /* 0x000fe20000410000 */
[----:B------:R-:W-:-:S05]  /*6ce0*/  @P2 HADD2.F32 R140, -RZ, R46.H0_H0 ;  /* 0x2000002eff8c2230 */ /* 0x000fca0000004100 */
[----:B------:R-:W-:Y:S01]  /*6cf0*/  @P2 FMUL.FTZ R143, R140, R139 ;  /* 0x0000008b8c8f2220 */ /* 0x000fe20000410000 */
[----:B------:R-:W-:Y:S01]  /*6d00*/  ISETP.GE.U32.AND P2, PT, R114, RZ, PT ;  /* 0x000000ff7200720c */ /* 0x000fe20003f46070 */
[----:B------:R-:W-:Y:S01]  /*6d10*/  FMUL.FTZ R114, R3, R146 ;  /* 0x0000009203727220 */ /* 0x000fe20000410000 */
[----:B------:R-:W-:Y:S02]  /*6d20*/  HFMA2 R139, -RZ, RZ, 0, 0 ;  /* 0x00000000ff8b7431 */ /* 0x000fe400000001ff */
[----:B------:R-:W-:Y:S01]  /*6d30*/  ISETP.GE.U32.AND.EX P2, PT, R115, 0x1000000, PT, P2 ;  /* 0x010000007300780c */ /* 0x000fe20003f46120 */
[----:B------:R-:W-:Y:S01]  /*6d40*/  FMUL.FTZ R114, R114, UR13 ;  /* 0x0000000d72727c20 */ /* 0x000fe20008410000 */
[----:B------:R-:W-:Y:S02]  /*6d50*/  @P3 HADD2.F32 R115, -RZ, R46.H1_H1 ;  /* 0x3000002eff733230 */ /* 0x000fe40000004100 */
[----:B------:R-:W-:Y:S02]  /*6d60*/  HFMA2 R140, -RZ, RZ, 0, 0 ;  /* 0x00000000ff8c7431 */ /* 0x000fe400000001ff */
[-C--:B------:R-:W-:Y:S01]  /*6d70*/  @P3 FMUL.FTZ R139, R110, R114.reuse ;  /* 0x000000726e8b3220 */ /* 0x080fe20000410000 */
[----:B------:R-:W-:Y:S01]  /*6d80*/  MOV R110, RZ ;  /* 0x000000ff006e7202 */ /* 0x000fe20000000f00 */
[----:B------:R-:W-:Y:S01]  /*6d90*/  @P3 FMUL.FTZ R110, R115, R114 ;  /* 0x00000072736e3220 */ /* 0x000fe20000410000 */
[----:B------:R-:W-:Y:S01]  /*6da0*/  FMUL.FTZ R115, R3, R149 ;  /* 0x0000009503737220 */ /* 0x000fe20000410000 */
[----:B------:R-:W-:-:S03]  /*6db0*/  @P4 HADD2.F32 R114, -RZ, R111.H0_H0 ;  /* 0x2000006fff724230 */ /* 0x000fc60000004100 */
[----:B------:R-:W-:Y:S01]  /*6dc0*/  FMUL.FTZ R115, R115, UR13 ;  /* 0x0000000d73737c20 */ /* 0x000fe20008410000 */
[----:B------:R-:W-:Y:S01]  /*6dd0*/  @P2 HADD2.F32 R145, -RZ, R47.H1_H1 ;  /* 0x3000002fff912230 */ /* 0x000fe20000004100 */
[----:B------:R-:W-:Y:S02]  /*6de0*/  F2FP.F16.F32.PACK_AB R110, R110, R143 ;  /* 0x0000008f6e6e723e */ /* 0x000fe400000000ff */
[-C--:B------:R-:W-:Y:S01]  /*6df0*/  @P4 FMUL.FTZ R140, R114, R115.reuse ;  /* 0x00000073728c4220 */ /* 0x080fe20000410000 */
[----:B------:R-:W-:Y:S01]  /*6e00*/  MOV R114, RZ ;  /* 0x000000ff00727202 */ /* 0x000fe20000000f00 */
[----:B------:R-:W-:Y:S01]  /*6e10*/  @P4 FMUL.FTZ R114, R141, R115 ;  /* 0x000000738d724220 */ /* 0x000fe20000410000 */
[----:B------:R-:W-:Y:S02]  /*6e20*/  @P2 HADD2.F32 R115, -RZ, R111.H1_H1 ;  /* 0x3000006fff732230 */ /* 0x000fe40000004100 */
[----:B------:R-:W-:Y:S02]  /*6e30*/  HFMA2 R111, -RZ, RZ, 0, 0 ;  /* 0x00000000ff6f7431 */ /* 0x000fe400000001ff */
[-C--:B------:R-:W-:Y:S01]  /*6e40*/  @P2 FMUL.FTZ R111, R145, R144.reuse ;  /* 0x00000090916f2220 */ /* 0x080fe20000410000 */
[----:B------:R-:W-:Y:S01]  /*6e50*/  MOV R141, RZ ;  /* 0x000000ff008d7202 */ /* 0x000fe20000000f00 */
[----:B------:R-:W-:-:S03]  /*6e60*/  @P2 FMUL.FTZ R141, R115, R144 ;  /* 0x00000090738d2220 */ /* 0x000fc60000410000 */
[----:B------:R-:W-:-:S07]  /*6e70*/  F2FP.F16.F32.PACK_AB R111, R111, R114 ;  /* 0x000000726f6f723e */ /* 0x000fce00000000ff */
.L_x_16180:
        /* <DEDUP_REMOVED lines=15> */
[-CC-:B------:R-:W-:Y:S01]  /*6f70*/  FFMA.FTZ R102, R102, R126.reuse, R127.reuse ;  /* 0x0000007e66667223 */ /* 0x180fe2000001007f */
[----:B------:R-:W-:Y:S01]  /*6f80*/  FADD.FTZ R100, R116, -R100 ;  /* 0x8000006474647221 */ /* 0x000fe20000010000 */
[----:B------:R-:W-:Y:S01]  /*6f90*/  FFMA.FTZ R103, R103, R126, R127 ;  /* 0x0000007e67677223 */ /* 0x000fe2000001007f */
[----:B------:R-:W-:Y:S02]  /*6fa0*/  HFMA2 R116, -RZ, RZ, 0, 0 ;  /* 0x00000000ff747431 */ /* 0x000fe400000001ff */
[----:B------:R-:W-:Y:S01]  /*6fb0*/  FADD.FTZ R102, R118, -R102 ;  /* 0x8000006676667221 */ /* 0x000fe20000010000 */
[----:B------:R-:W-:Y:S01]  /*6fc0*/  FMUL.FTZ R92, R5, R100 ;  /* 0x00000064055c7220 */ /* 0x000fe20000410000 */
[----:B------:R-:W-:Y:S01]  /*6fd0*/  FADD.FTZ R119, R119, -R103 ;  /* 0x8000006777777221 */ /* 0x000fe20000010000 */
[-CC-:B------:R-:W-:Y:S01]  /*6fe0*/  FFMA.FTZ R106, R106, R126.reuse, R127.reuse ;  /* 0x0000007e6a6a7223 */ /* 0x180fe2000001007f */
[----:B------:R-:W-:Y:S01]  /*6ff0*/  FFMA.FTZ R107, R107, R126, R127 ;  /* 0x0000007e6b6b7223 */ /* 0x000fe2000001007f */
[----:B------:R-:W-:Y:S01]  /*7000*/  @P2 FMUL.FTZ R93, R92, R3 ;  /* 0x000000035c5d2220 */ /* 0x000fe20000410000 */
[----:B-----5:R-:W-:-:S02]  /*7010*/  @P2 HADD2.F32 R94, -RZ, R108.H0_H0 ;  /* 0x2000006cff5e2230 */ /* 0x020fc40000004100 */
[----:B------:R-:W-:Y:S01]  /*7020*/  @P2 FMUL.FTZ R95, R92, R3 ;  /* 0x000000035c5f2220 */ /* 0x000fe20000410000 */
[----:B------:R-:W-:Y:S01]  /*7030*/  FADD.FTZ R106, R124, -R106 ;  /* 0x8000006a7c6a7221 */ /* 0x000fe20000010000 */
[----:B------:R-:W-:Y:S01]  /*7040*/  @P2 FMUL.FTZ R93, R93, UR13 ;  /* 0x0000000d5d5d2c20 */ /* 0x000fe20008410000 */
[----:B------:R-:W-:-:S03]  /*7050*/  FADD.FTZ R107, R125, -R107 ;  /* 0x8000006b7d6b7221 */ /* 0x000fc60000010000 */
        /* <DEDUP_REMOVED lines=12> */
[----:B0-----:R-:W-:Y:S01]  /*7120*/  @P3 FMUL.FTZ R94, R95, R94 ;  /* 0x0000005e5f5e3220 */ /* 0x001fe20000410000 */
[----:B------:R-:W-:Y:S02]  /*7130*/  @P3 HADD2.F32 R95, -RZ, R108.H1_H1 ;  /* 0x3000006cff5f3230 */ /* 0x000fe40000004100 */
[----:B------:R-:W-:-:S03]  /*7140*/  HFMA2 R108, -RZ, RZ, 0, 0 ;  /* 0x00000000ff6c7431 */ /* 0x000fc600000001ff */
[----:B------:R-:W-:Y:S01]  /*7150*/  @P3 FMUL.FTZ R108, R95, R94 ;  /* 0x0000005e5f6c3220 */ /* 0x000fe20000410000 */
[----:B------:R-:W-:Y:S01]  /*7160*/  @P3 FMUL.FTZ R95, R93, R3 ;  /* 0x000000035d5f3220 */ /* 0x000fe20000410000 */
[----:B------:R-:W0:Y:S03]  /*7170*/  @P3 LDC R94, c[0x0][0x408] ;  /* 0x00010200ff5e3b82 */ /* 0x000e260000000800 */
[----:B0-----:R-:W-:Y:S01]  /*7180*/  @P3 FMUL.FTZ R94, R95, R94 ;  /* 0x0000005e5f5e3220 */ /* 0x001fe20000410000 */
[----:B------:R-:W-:-:S05]  /*7190*/  @P3 HADD2.F32 R95, -RZ, R48.H1_H1 ;  /* 0x30000030ff5f3230 */ /* 0x000fca0000004100 */
[----:B------:R-:W-:Y:S01]  /*71a0*/  @P3 FMUL.FTZ R101, R94, R95 ;  /* 0x0000005f5e653220 */ /* 0x000fe20000410000 */
[----:B------:R-:W-:Y:S01]  /*71b0*/  FMUL.FTZ R94, R5, R102 ;  /* 0x00000066055e7220 */ /* 0x000fe20000410000 */
[----:B------:R-:W0:Y:S01]  /*71c0*/  @P2 LDC R95, c[0x0][0x408] ;  /* 0x00010200ff5f2b82 */ /* 0x000e220000000800 */
[----:B------:R-:W-:Y:S02]  /*71d0*/  CS2R R102, SRZ ;  /* 0x0000000000667805 */ /* 0x000fe4000001ff00 */
[----:B------:R-:W-:Y:S01]  /*71e0*/  LOP3.LUT P3, RZ, R113, 0xff0000, RZ, 0xc0, !PT ;  /* 0x00ff000071ff7812 */ /* 0x000fe2000786c0ff */
[----:B------:R-:W-:Y:S01]  /*71f0*/  @P2 FMUL.FTZ R96, R94, R3 ;  /* 0x000000035e602220 */ /* 0x000fe20000410000 */
[----:B------:R-:W-:-:S11]  /*7200*/  F2FP.F16.F32.PACK_AB R100, R101, R100 ;  /* 0x000000646564723e */ /* 0x000fd600000000ff */
[----:B------:R-:W-:Y:S02]  /*7210*/  @P3 HADD2.F32 R117, -RZ, R111.H0_H0 ;  /* 0x2000006fff753230 */ /* 0x000fe40000004100 */
        /* <DEDUP_REMOVED lines=11> */
[----:B------:R-:W-:-:S04]  /*72d0*/  @P2 FMUL.FTZ R97, R95, R3 ;  /* 0x000000035f612220 */ /* 0x000fc80000410000 */
[----:B0-----:R-:W-:Y:S01]  /*72e0*/  @P2 FMUL.FTZ R96, R97, R96 ;  /* 0x0000006061602220 */ /* 0x001fe20000410000 */
[----:B------:R-:W-:Y:S01]  /*72f0*/  @P2 HADD2.F32 R97, -RZ, R109.H1_H1 ;  /* 0x3000006dff612230 */ /* 0x000fe20000004100 */
[----:B------:R-:W-:-:S04]  /*7300*/  MOV R109, RZ ;  /* 0x000000ff006d7202 */ /* 0x000fc80000000f00 */
[----:B------:R-:W-:Y:S01]  /*7310*/  @P2 FMUL.FTZ R109, R97, R96 ;  /* 0x00000060616d2220 */ /* 0x000fe20000410000 */
[----:B------:R-:W-:Y:S01]  /*7320*/  @P2 FMUL.FTZ R97, R95, R3 ;  /* 0x000000035f612220 */ /* 0x000fe20000410000 */
[----:B------:R-:W0:Y:S03]  /*7330*/  @P2 LDC R96, c[0x0][0x408] ;  /* 0x00010200ff602b82 */ /* 0x000e260000000800 */
[----:B0-----:R-:W-:Y:S01]  /*7340*/  @P2 FMUL.FTZ R96, R97, R96 ;  /* 0x0000006061602220 */ /* 0x001fe20000410000 */
[----:B------:R-:W-:-:S05]  /*7350*/  @P2 HADD2.F32 R97, -RZ, R49.H1_H1 ;  /* 0x30000031ff612230 */ /* 0x000fca0000004100 */
[----:B------:R-:W-:Y:S01]  /*7360*/  @P2 FMUL.FTZ R103, R96, R97 ;  /* 0x0000006160672220 */ /* 0x000fe20000410000 */
[----:B------:R-:W-:Y:S01]  /*7370*/  LOP3.LUT P2, RZ, R113, 0xff, RZ, 0xc0, !PT ;  /* 0x000000ff71ff7812 */ /* 0x000fe2000784c0ff */
[-CC-:B------:R-:W-:Y:S01]  /*7380*/  FFMA.FTZ R96, R104, R126.reuse, R127.reuse ;  /* 0x0000007e68607223 */ /* 0x180fe2000001007f */
[----:B------:R-:W-:Y:S01]  /*7390*/  FFMA.FTZ R97, R105, R126, R127 ;  /* 0x0000007e69617223 */ /* 0x000fe2000001007f */
[----:B------:R-:W-:Y:S02]  /*73a0*/  CS2R R104, SRZ ;  /* 0x0000000000687805 */ /* 0x000fe4000001ff00 */
[----:B------:R-:W-:Y:S01]  /*73b0*/  F2FP.F16.F32.PACK_AB R101, R103, R102 ;  /* 0x000000666765723e */ /* 0x000fe200000000ff */
[----:B------:R-:W-:Y:S01]  /*73c0*/  FADD.FTZ R96, R120, -R96 ;  /* 0x8000006078607221 */ /* 0x000fe20000010000 */
[----:B------:R-:W-:-:S03]  /*73d0*/  FADD.FTZ R97, R121, -R97 ;  /* 0x8000006179617221 */ /* 0x000fc60000010000 */
[C---:B------:R-:W-:Y:S01]  /*73e0*/  FMUL.FTZ R96, R5.reuse, R96 ;  /* 0x0000006005607220 */ /* 0x040fe20000410000 */
[----:B------:R-:W-:Y:S02]  /*73f0*/  FMUL.FTZ R97, R5, R97 ;  /* 0x0000006105617220 */ /* 0x000fe40000410000 */
        /* <DEDUP_REMOVED lines=24> */
[----:B------:R-:W-:Y:S02]  /*7580*/  ISETP.GE.U32.AND P2, PT, R112, RZ, PT ;  /* 0x000000ff7000720c */ /* 0x000fe40003f46070 */
[----:B------:R-:W-:Y:S01]  /*7590*/  @P3 FMUL.FTZ R106, R98, R3 ;  /* 0x00000003626a3220 */ /* 0x000fe20000410000 */
[----:B------:R-:W-:Y:S02]  /*75a0*/  F2FP.F16.F32.PACK_AB R102, R105, R104 ;  /* 0x000000686966723e */ /* 0x000fe400000000ff */
[----:B------:R-:W-:-:S13]  /*75b0*/  ISETP.GE.U32.AND.EX P2, PT, R113, 0x1000000, PT, P2 ;  /* 0x010000007100780c */ /* 0x000fda0003f46120 */
[----:B------:R-:W-:Y:S02]  /*75c0*/  @P2 HADD2.F32 R113, -RZ, R51.H1_H1 ;  /* 0x30000033ff712230 */ /* 0x000fe40000004100 */
[----:B------:R-:W-:Y:S02]  /*75d0*/  @P2 HADD2.F32 R111, -RZ, R111.H1_H1 ;  /* 0x3000006fff6f2230 */ /* 0x000fe40000004100 */
[----:B0-----:R-:W-:Y:S01]  /*75e0*/  @P3 FMUL.FTZ R99, R106, R99 ;  /* 0x000000636a633220 */ /* 0x001fe20000410000 */
[----:B------:R-:W-:-:S03]  /*75f0*/  HFMA2 R106, -RZ, RZ, 0, 0 ;  /* 0x00000000ff6a7431 */ /* 0x000fc600000001ff */
[----:B------:R-:W-:Y:S01]  /*7600*/  @P3 FMUL.FTZ R106, R117, R99 ;  /* 0x00000063756a3220 */ /* 0x000fe20000410000 */
[----:B------:R-:W-:Y:S01]  /*7610*/  FMUL.FTZ R99, R5, R107 ;  /* 0x0000006b05637220 */ /* 0x000fe20000410000 */
[----:B------:R-:W0:Y:S01]  /*7620*/  @P3 LDC R117, c[0x0][0x408] ;  /* 0x00010200ff753b82 */ /* 0x000e220000000800 */
[-C--:B------:R-:W-:Y:S01]  /*7630*/  @P3 FMUL.FTZ R5, R98, R3.reuse ;  /* 0x0000000362053220 */ /* 0x080fe20000410000 */
[----:B------:R-:W-:Y:S02]  /*7640*/  @P3 HADD2.F32 R107, -RZ, R51.H0_H0 ;  /* 0x20000033ff6b3230 */ /* 0x000fe40000004100 */
[----:B------:R-:W-:Y:S01]  /*7650*/  FMUL.FTZ R112, R99, R3 ;  /* 0x0000000363707220 */ /* 0x000fe20000410000 */
[----:B------:R-:W-:-:S03]  /*7660*/  MOV R3, RZ ;  /* 0x000000ff00037202 */ /* 0x000fc60000000f00 */
[----:B------:R-:W-:-:S04]  /*7670*/  FMUL.FTZ R112, R112, UR13 ;  /* 0x0000000d70707c20 */ /* 0x000fc80008410000 */
[----:B------:R-:W-:Y:S01]  /*7680*/  @P2 FMUL.FTZ R3, R112, R111 ;  /* 0x0000006f70032220 */ /* 0x000fe20000410000 */
[----:B0-----:R-:W-:Y:S01]  /*7690*/  @P3 FMUL.FTZ R117, R5, R117 ;  /* 0x0000007505753220 */ /* 0x001fe20000410000 */
[----:B------:R-:W-:-:S03]  /*76a0*/  MOV R5, RZ ;  /* 0x000000ff00057202 */ /* 0x000fc60000000f00 */
[----:B------:R-:W-:Y:S01]  /*76b0*/  @P3 FMUL.FTZ R5, R117, R107 ;  /* 0x0000006b75053220 */ /* 0x000fe20000410000 */
[----:B------:R-:W-:Y:S02]  /*76c0*/  HFMA2 R107, -RZ, RZ, 0, 0 ;  /* 0x00000000ff6b7431 */ /* 0x000fe400000001ff */
[----:B------:R-:W-:-:S05]  /*76d0*/  @P2 FMUL.FTZ R107, R112, R113 ;  /* 0x00000071706b2220 */ /* 0x000fca0000410000 */
[----:B------:R-:W-:Y:S01]  /*76e0*/  F2FP.F16.F32.PACK_AB R103, R107, R5 ;  /* 0x000000056b67723e */ /* 0x000fe200000000ff */
[----:B------:R-:W-:Y:S06]  /*76f0*/  BRA `(.L_x_16182) ;  /* 0x0000000400947947 */ /* 0x000fec0003800000 */
.L_x_16181:
[-CC-:B------:R-:W-:Y:S01]  /*7700*/  FFMA.FTZ R100, R100, R126.reuse, R127.reuse ;  /* 0x0000007e64647223 */ /* 0x180fe2000001007f */
[----:B------:R-:W-:Y:S01]  /*7710*/  LOP3.LUT P2, RZ, R112, 0xff, RZ, 0xc0, !PT ;  /* 0x000000ff70ff7812 */ /* 0x000fe2000784c0ff */
[----:B------:R-:W-:Y:S02]  /*7720*/  HFMA2 R114, -RZ, RZ, 0, 0 ;  /* 0x00000000ff727431 */ /* 0x000fe400000001ff */
[-CC-:B------:R-:W-:Y:S01]  /*7730*/  FFMA.FTZ R101, R101, R126.reuse, R127.reuse ;  /* 0x0000007e65657223 */ /* 0x180fe2000001007f */
[----:B------:R-:W-:Y:S01]  /*7740*/  FADD.FTZ R100, R116, -R100 ;  /* 0x8000006474647221 */ /* 0x000fe20000010000 */
[-CC-:B------:R-:W-:Y:S01]  /*7750*/  FFMA.FTZ R102, R102, R126.reuse, R127.reuse ;  /* 0x0000007e66667223 */ /* 0x180fe2000001007f */
[----:B------:R-:W-:Y:S01]  /*7760*/  FFMA.FTZ R103, R103, R126, R127 ;  /* 0x0000007e67677223 */ /* 0x000fe2000001007f */
[----:B------:R-:W-:Y:S01]  /*7770*/  FADD.FTZ R101, R117, -R101 ;  /* 0x8000006575657221 */ /* 0x000fe20000010000 */
[C---:B------:R-:W-:Y:S01]  /*7780*/  FMUL.FTZ R100, R5.reuse, R100 ;  /* 0x0000006405647220 */ /* 0x040fe20000410000 */
[----:B------:R-:W-:Y:S01]  /*7790*/  MOV R117, RZ ;  /* 0x000000ff00757202 */ /* 0x000fe20000000f00 */
[----:B------:R-:W-:Y:S01]  /*77a0*/  FADD.FTZ R102, R118, -R102 ;  /* 0x8000006676667221 */ /* 0x000fe20000010000 */
[----:B------:R-:W-:Y:S01]  /*77b0*/  FMUL.FTZ R101, R5, R101 ;  /* 0x0000006505657220 */ /* 0x000fe20000410000 */
[----:B------:R-:W-:Y:S01]  /*77c0*/  FMUL.FTZ R100, R3, R100 ;  /* 0x0000006403647220 */ /* 0x000fe20000410000 */
[----:B------:R-:W-:Y:S01]  /*77d0*/  FADD.FTZ R103, R119, -R103 ;  /* 0x8000006777677221 */ /* 0x000fe20000010000 */
[----:B------:R-:W-:-:S02]  /*77e0*/  @P2 HADD2.F32 R116, -RZ, R48.H0_H0 ;  /* 0x20000030ff742230 */ /* 0x000fc40000004100 */
[----:B------:R-:W-:Y:S01]  /*77f0*/  FMUL.FTZ R101, R3, R101 ;  /* 0x0000006503657220 */ /* 0x000fe20000410000 */
[----:B------:R-:W-:Y:S01]  /*7800*/  FMUL.FTZ R115, R100, UR13 ;  /* 0x0000000d64737c20 */ /* 0x000fe20008410000 */
[--C-:B-----5:R-:W-:Y:S02]  /*7810*/  @P2 HADD2.F32 R100, -RZ, R108.reuse.H0_H0 ;  /* 0x2000006cff642230 */ /* 0x120fe40000004100 */
[----:B------:R-:W-:Y:S01]  /*7820*/  FMUL.FTZ R102, R5, R102 ;  /* 0x0000006605667220 */ /* 0x000fe20000410000 */
[----:B------:R-:W-:Y:S01]  /*7830*/  FMUL.FTZ R101, R101, UR13 ;  /* 0x0000000d65657c20 */ /* 0x000fe20008410000 */
[-CC-:B------:R-:W-:Y:S01]  /*7840*/  FFMA.FTZ R104, R104, R126.reuse, R127.reuse ;  /* 0x0000007e68687223 */ /* 0x180fe2000001007f */
[----:B------:R-:W-:Y:S01]  /*7850*/  FFMA.FTZ R105, R105, R126, R127 ;  /* 0x0000007e69697223 */ /* 0x000fe2000001007f */
[-C--:B------:R-:W-:Y:S01]  /*7860*/  @P2 FMUL.FTZ R114, R100, R115.reuse ;  /* 0x0000007364722220 */ /* 0x080fe20000410000 */
[----:B------:R-:W-:Y:S01]  /*7870*/  MOV R100, RZ ;  /* 0x000000ff00647202 */ /* 0x000fe20000000f00 */
[----:B------:R-:W-:Y:S01]  /*7880*/  @P2 FMUL.FTZ R100, R116, R115 ;  /* 0x0000007374642220 */ /* 0x000fe20000410000 */
[----:B------:R-:W-:Y:S01]  /*7890*/  LOP3.LUT P2, RZ, R112, 0xff00, RZ, 0xc0, !PT ;  /* 0x0000ff0070ff7812 */ /* 0x000fe2000784c0ff */
[----:B------:R-:W-:Y:S01]  /*78a0*/  FMUL.FTZ R102, R3, R102 ;  /* 0x0000006603667220 */ /* 0x000fe20000410000 */
[----:B------:R-:W-:Y:S01]  /*78b0*/  FADD.FTZ R104, R120, -R104 ;  /* 0x8000006878687221 */ /* 0x000fe20000010000 */
[----:B------:R-:W-:Y:S01]  /*78c0*/  LOP3.LUT P3, RZ, R113, 0xff00, RZ, 0xc0, !PT ;  /* 0x0000ff0071ff7812 */ /* 0x000fe2000786c0ff */
[----:B------:R-:W-:Y:S01]  /*78d0*/  FADD.FTZ R105, R121, -R105 ;  /* 0x8000006979697221 */ /* 0x000fe20000010000 */
[----:B------:R-:W-:Y:S01]  /*78e0*/  FMUL.FTZ R102, R102, UR13 ;  /* 0x0000000d66667c20 */ /* 0x000fe20008410000 */
[----:B------:R-:W-:Y:S01]  /*78f0*/  FMUL.FTZ R104, R5, R104 ;  /* 0x0000006805687220 */ /* 0x000fe20000410000 */
[--C-:B------:R-:W-:Y:S01]  /*7900*/  FFMA.FTZ R106, R106, R126, R127.reuse ;  /* 0x0000007e6a6a7223 */ /* 0x100fe2000001007f */
[----:B------:R-:W-:Y:S01]  /*7910*/  LOP3.LUT P4, RZ, R113, 0xff0000, RZ, 0xc0, !PT ;  /* 0x00ff000071ff7812 */ /* 0x000fe2000788c0ff */
[----:B------:R-:W-:Y:S01]  /*7920*/  FMUL.FTZ R105, R5, R105 ;  /* 0x0000006905697220 */ /* 0x000fe20000410000 */
[----:B------:R-:W-:Y:S01]  /*7930*/  FMUL.FTZ R104, R3, R104 ;  /* 0x0000006803687220 */ /* 0x000fe20000410000 */
[----:B------:R-:W-:Y:S01]  /*7940*/  FFMA.FTZ R107, R107, R126, R127 ;  /* 0x0000007e6b6b7223 */ /* 0x000fe2000001007f */
[----:B------:R-:W-:Y:S01]  /*7950*/  FADD.FTZ R106, R124, -R106 ;  /* 0x8000006a7c6a7221 */ /* 0x000fe20000010000 */
[----:B------:R-:W-:-:S02]  /*7960*/  @P2 HADD2.F32 R115, -RZ, R108.H1_H1 ;  /* 0x3000006cff732230 */ /* 0x000fc40000004100 */
[----:B------:R-:W-:Y:S02]  /*7970*/  HFMA2 R108, -RZ, RZ, 0, 0 ;  /* 0x00000000ff6c7431 */ /* 0x000fe400000001ff */
[----:B------:R-:W-:Y:S01]  /*7980*/  FMUL.FTZ R104, R104, UR13 ;  /* 0x0000000d68687c20 */ /* 0x000fe20008410000 */
[----:B------:R-:W-:Y:S01]  /*7990*/  FMUL.FTZ R105, R3, R105 ;  /* 0x0000006903697220 */ /* 0x000fe20000410000 */
[----:B------:R-:W-:Y:S01]  /*79a0*/  FADD.FTZ R107, R125, -R107 ;  /* 0x8000006b7d6b7221 */ /* 0x000fe20000010000 */
[----:B------:R-:W-:Y:S01]  /*79b0*/  @P2 FMUL.FTZ R108, R115, R101 ;  /* 0x00000065736c2220 */ /* 0x000fe20000410000 */
[----:B------:R-:W-:Y:S02]  /*79c0*/  @P2 HADD2.F32 R115, -RZ, R48.H1_H1 ;  /* 0x30000030ff732230 */ /* 0x000fe40000004100 */
[----:B------:R-:W-:Y:S01]  /*79d0*/  FMUL.FTZ R106, R5, R106 ;  /* 0x0000006a056a7220 */ /* 0x000fe20000410000 */
[----:B------:R-:W-:Y:S01]  /*79e0*/  FMUL.FTZ R105, R105, UR13 ;  /* 0x0000000d69697c20 */ /* 0x000fe20008410000 */
[----:B------:R-:W-:Y:S01]  /*79f0*/  FMUL.FTZ R107, R5, R107 ;  /* 0x0000006b056b7220 */ /* 0x000fe20000410000 */
[----:B------:R-:W-:Y:S01]  /*7a00*/  @P2 FMUL.FTZ R117, R115, R101 ;  /* 0x0000006573752220 */ /* 0x000fe20000410000 */
[----:B------:R-:W-:Y:S01]  /*7a10*/  LOP3.LUT P2, RZ, R112, 0xff0000, RZ, 0xc0, !PT ;  /* 0x00ff000070ff7812 */ /* 0x000fe2000784c0ff */
[----:B------:R-:W-:-:S02]  /*7a20*/  HFMA2 R115, -RZ, RZ, 0, 0 ;  /* 0x00000000ff737431 */ /* 0x000fc400000001ff */
[C---:B------:R-:W-:Y:S01]  /*7a30*/  FMUL.FTZ R106, R3.reuse, R106 ;  /* 0x0000006a036a7220 */ /* 0x040fe20000410000 */
[----:B------:R-:W-:Y:S01]  /*7a40*/  FMUL.FTZ R107, R3, R107 ;  /* 0x0000006b036b7220 */ /* 0x000fe20000410000 */
[----:B------:R-:W-:-:S03]  /*7a50*/  F2FP.F16.F32.PACK_AB R100, R117, R100 ;  /* 0x000000647564723e */ /* 0x000fc600000000ff */
[----:B------:R-:W-:-:S05]  /*7a60*/  FMUL.FTZ R107, R107, UR13 ;  /* 0x0000000d6b6b7c20 */ /* 0x000fca0008410000 */
[----:B------:R-:W-:Y:S02]  /*7a70*/  @P2 HADD2.F32 R101, -RZ, R109.H0_H0 ;  /* 0x2000006dff652230 */ /* 0x000fe40000004100 */
[----:B------:R-:W-:-:S03]  /*7a80*/  @P2 HADD2.F32 R116, -RZ, R49.H0_H0 ;  /* 0x20000031ff742230 */ /* 0x000fc60000004100 */
[-C--:B------:R-:W-:Y:S01]  /*7a90*/  @P2 FMUL.FTZ R115, R101, R102.reuse ;  /* 0x0000006665732220 */ /* 0x080fe20000410000 */
[----:B------:R-:W-:Y:S01]  /*7aa0*/  MOV R101, RZ ;  /* 0x000000ff00657202 */ /* 0x000fe20000000f00 */
[----:B------:R-:W-:Y:S01]  /*7ab0*/  @P2 FMUL.FTZ R101, R116, R102 ;  /* 0x0000006674652220 */ /* 0x000fe20000410000 */
[----:B------:R-:W-:Y:S01]  /*7ac0*/  LOP3.LUT P2, RZ, R112, 0xff000000, RZ, 0xc0, !PT ;  /* 0xff00000070ff7812 */ /* 0x000fe2000784c0ff */
[----:B------:R-:W-:Y:S01]  /*7ad0*/  FMUL.FTZ R102, R5, R103 ;  /* 0x0000006705667220 */ /* 0x000fe20000410000 */
[----:B------:R-:W-:-:S03]  /*7ae0*/  @P4 HADD2.F32 R5, -RZ, R111.H0_H0 ;  /* 0x2000006fff054230 */ /* 0x000fc60000004100 */
[----:B------:R-:W-:Y:S01]  /*7af0*/  FMUL.FTZ R102, R3, R102 ;  /* 0x0000006603667220 */ /* 0x000fe20000410000 */
[----:B------:R-:W-:Y:S01]  /*7b00*/  FMUL.FTZ R3, R106, UR13 ;  /* 0x0000000d6a037c20 */ /* 0x000fe20008410000 */
[----:B------:R-:W-:Y:S02]  /*7b10*/  HFMA2 R106, -RZ, RZ, 0, 0 ;  /* 0x00000000ff6a7431 */ /* 0x000fe400000001ff */
[----:B------:R-:W-:Y:S01]  /*7b20*/  FMUL.FTZ R102, R102, UR13 ;  /* 0x0000000d66667c20 */ /* 0x000fe20008410000 */
[----:B------:R-:W-:Y:S01]  /*7b30*/  @P4 FMUL.FTZ R106, R5, R3 ;  /* 0x00000003056a4220 */ /* 0x000fe20000410000 */
[----:B------:R-:W-:Y:S02]  /*7b40*/  MOV R5, RZ ;  /* 0x000000ff00057202 */ /* 0x000fe40000000f00 */
[----:B------:R-:W-:Y:S02]  /*7b50*/  @P2 HADD2.F32 R103, -RZ, R109.H1_H1 ;  /* 0x3000006dff672230 */ /* 0x000fe40000004100 */
[----:B------:R-:W-:-:S02]  /*7b60*/  HFMA2 R109, -RZ, RZ, 0, 0 ;  /* 0x00000000ff6d7431 */ /* 0x000fc400000001ff */
[----:B------:R-:W-:Y:S02]  /*7b70*/  @P2 HADD2.F32 R116, -RZ, R49.H1_H1 ;  /* 0x30000031ff742230 */ /* 0x000fe40000004100 */
[-C--:B------:R-:W-:Y:S01]  /*7b80*/  @P2 FMUL.FTZ R109, R103, R102.reuse ;  /* 0x00000066676d2220 */ /* 0x080fe20000410000 */
[----:B------:R-:W-:Y:S02]  /*7b90*/  MOV R103, RZ ;  /* 0x000000ff00677202 */ /* 0x000fe40000000f00 */
[----:B------:R-:W-:Y:S01]  /*7ba0*/  @P2 FMUL.FTZ R103, R116, R102 ;  /* 0x0000006674672220 */ /* 0x000fe20000410000 */
[----:B------:R-:W-:Y:S01]  /*7bb0*/  LOP3.LUT P2, RZ, R113, 0xff, RZ, 0xc0, !PT ;  /* 0x000000ff71ff7812 */ /* 0x000fe2000784c0ff */
[----:B------:R-:W-:-:S03]  /*7bc0*/  HFMA2 R116, -RZ, RZ, 0, 0 ;  /* 0x00000000ff747431 */ /* 0x000fc600000001ff */
[----:B------:R-:W-:-:S09]  /*7bd0*/  F2FP.F16.F32.PACK_AB R101, R103, R101 ;  /* 0x000000656765723e */ /* 0x000fd200000000ff */
[----:B------:R-:W-:Y:S02]  /*7be0*/  @P2 HADD2.F32 R102, -RZ, R110.H0_H0 ;  /* 0x2000006eff662230 */ /* 0x000fe40000004100 */
[----:B------:R-:W-:-:S03]  /*7bf0*/  @P2 HADD2.F32 R118, -RZ, R50.H0_H0 ;  /* 0x20000032ff762230 */ /* 0x000fc60000004100 */
[-C--:B------:R-:W-:Y:S01]  /*7c00*/  @P2 FMUL.FTZ R116, R102, R104.reuse ;  /* 0x0000006866742220 */ /* 0x080fe20000410000 */
[----:B------:R-:W-:Y:S01]  /*7c10*/  MOV R102, RZ ;  /* 0x000000ff00667202 */ /* 0x000fe20000000f00 */
[----:B------:R-:W-:Y:S01]  /*7c20*/  @P2 FMUL.FTZ R102, R118, R104 ;  /* 0x0000006876662220 */ /* 0x000fe20000410000 */
[----:B------:R-:W-:Y:S01]  /*7c30*/  ISETP.GE.U32.AND P2, PT, R112, RZ, PT ;  /* 0x000000ff7000720c */ /* 0x000fe20003f46070 */
[----:B------:R-:W-:Y:S02]  /*7c40*/  @P3 HADD2.F32 R104, -RZ, R110.H1_H1 ;  /* 0x3000006eff683230 */ /* 0x000fe40000004100 */
[----:B------:R-:W-:Y:S02]  /*7c50*/  HFMA2 R110, -RZ, RZ, 0, 0 ;  /* 0x00000000ff6e7431 */ /* 0x000fe400000001ff */
[----:B------:R-:W-:Y:S01]  /*7c60*/  @P3 HADD2.F32 R112, -RZ, R50.H1_H1 ;  /* 0x30000032ff703230 */ /* 0x000fe20000004100 */
[----:B------:R-:W-:Y:S01]  /*7c70*/  ISETP.GE.U32.AND.EX P2, PT, R113, 0x1000000, PT, P2 ;  /* 0x010000007100780c */ /* 0x000fe20003f46120 */
[----:B------:R-:W-:Y:S01]  /*7c80*/  @P3 FMUL.FTZ R110, R104, R105 ;  /* 0x00000069686e3220 */ /* 0x000fe20000410000 */
[----:B------:R-:W-:-:S02]  /*7c90*/  MOV R104, RZ ;  /* 0x000000ff00687202 */ /* 0x000fc40000000f00 */
[----:B------:R-:W-:Y:S01]  /*7ca0*/  @P3 FMUL.FTZ R104, R112, R105 ;  /* 0x0000006970683220 */ /* 0x000fe20000410000 */
[----:B------:R-:W-:-:S04]  /*7cb0*/  @P4 HADD2.F32 R105, -RZ, R51.H0_H0 ;  /* 0x20000033ff694230 */ /* 0x000fc80000004100 */
[----:B------:R-:W-:Y:S01]  /*7cc0*/  F2FP.F16.F32.PACK_AB R102, R104, R102 ;  /* 0x000000666866723e */ /* 0x000fe200000000ff */
[----:B------:R-:W-:Y:S01]  /*7cd0*/  @P4 FMUL.FTZ R5, R105, R3 ;  /* 0x0000000369054220 */ /* 0x000fe20000410000 */
[----:B------:R-:W-:Y:S01]  /*7ce0*/  HFMA2 R105, -RZ, RZ, 0, 0 ;  /* 0x00000000ff697431 */ /* 0x000fe200000001ff */
[----:B------:R-:W-:Y:S01]  /*7cf0*/  MOV R3, RZ ;  /* 0x000000ff00037202 */ /* 0x000fe20000000f00 */
[----:B------:R-:W-:Y:S02]  /*7d00*/  @P2 HADD2.F32 R112, -RZ, R51.H1_H1 ;  /* 0x30000033ff702230 */ /* 0x000fe40000004100 */
[----:B------:R-:W-:-:S03]  /*7d10*/  @P2 HADD2.F32 R111, -RZ, R111.H1_H1 ;  /* 0x3000006fff6f2230 */ /* 0x000fc60000004100 */
[-C--:B------:R-:W-:Y:S02]  /*7d20*/  @P2 FMUL.FTZ R105, R112, R107.reuse ;  /* 0x0000006b70692220 */ /* 0x080fe40000410000 */
[----:B------:R-:W-:-:S03]  /*7d30*/  @P2 FMUL.FTZ R3, R111, R107 ;  /* 0x0000006b6f032220 */ /* 0x000fc60000410000 */
[----:B------:R-:W-:-:S07]  /*7d40*/  F2FP.F16.F32.PACK_AB R103, R105, R5 ;  /* 0x000000056967723e */ /* 0x000fce00000000ff */
.L_x_16182:
        /* <DEDUP_REMOVED lines=8> */
.L_x_16172:
        /* <DEDUP_REMOVED lines=14> */
[C---:B------:R-:W-:Y:S01]  /*7eb0*/  FFMA.FTZ R128, R5.reuse, R128, R52 ;  /* 0x0000008005807223 */ /* 0x040fe20000010034 */
[----:B------:R-:W-:Y:S01]  /*7ec0*/  LOP3.LUT P2, RZ, R170, 0xff000000, RZ, 0xc0, !PT ;  /* 0xff000000aaff7812 */ /* 0x000fe2000784c0ff */
[C---:B------:R-:W-:Y:S01]  /*7ed0*/  FFMA.FTZ R129, R5.reuse, R129, R53 ;  /* 0x0000008105817223 */ /* 0x040fe20000010035 */
[----:B------:R-:W-:Y:S01]  /*7ee0*/  FFMA.FTZ R130, R5, R130, R54 ;  /* 0x0000008205827223 */ /* 0x000fe20000010036 */
[----:B------:R-:W-:Y:S01]  /*7ef0*/  FMUL.FTZ R128, R128, R3 ;  /* 0x0000000380807220 */ /* 0x000fe20000410000 */
[----:B------:R-:W-:Y:S01]  /*7f00*/  FADD.FTZ R131, R167, -R131 ;  /* 0x80000083a7837221 */ /* 0x000fe20000010000 */
[----:B------:R-:W-:-:S02]  /*7f10*/  @P1 HADD2.F32 R202, -RZ, R108.H0_H0 ;  /* 0x2000006cffca1230 */ /* 0x000fc40000004100 */
[----:B------:R-:W-:Y:S01]  /*7f20*/  FMUL.FTZ R134, R129, R3 ;  /* 0x0000000381867220 */ /* 0x000fe20000410000 */
[----:B------:R-:W-:Y:S01]  /*7f30*/  FMUL.FTZ R135, R128, UR13 ;  /* 0x0000000d80877c20 */ /* 0x000fe20008410000 */
[----:B------:R-:W-:Y:S01]  /*7f40*/  @P1 HADD2.F32 R203, -RZ, R32.H0_H0 ;  /* 0x20000020ffcb1230 */ /* 0x000fe20000004100 */
[----:B------:R-:W-:Y:S01]  /*7f50*/  MOV R128, RZ ;  /* 0x000000ff00807202 */ /* 0x000fe20000000f00 */
[----:B------:R-:W-:Y:S01]  /*7f60*/  FMUL.FTZ R134, R134, UR13 ;  /* 0x0000000d86867c20 */ /* 0x000fe20008410000 */
[----:B------:R-:W-:Y:S01]  /*7f70*/  @P1 FMUL.FTZ R128, R135, R202 ;  /* 0x000000ca87801220 */ /* 0x000fe20000410000 */
[----:B------:R-:W-:Y:S01]  /*7f80*/  MOV R202, RZ ;  /* 0x000000ff00ca7202 */ /* 0x000fe20000000f00 */
[----:B------:R-:W-:Y:S01]  /*7f90*/  @P1 FMUL.FTZ R202, R203, R135 ;  /* 0x00000087cbca1220 */ /* 0x000fe20000410000 */
[----:B------:R-:W-:Y:S01]  /*7fa0*/  LOP3.LUT P1, RZ, R170, 0xff00, RZ, 0xc0, !PT ;  /* 0x0000ff00aaff7812 */ /* 0x000fe2000782c0ff */
[----:B------:R-:W-:Y:S01]  /*7fb0*/  FMUL.FTZ R130, R130, R3 ;  /* 0x0000000382827220 */ /* 0x000fe20000410000 */
[----:B------:R-:W-:Y:S01]  /*7fc0*/  MOV R129, RZ ;  /* 0x000000ff00817202 */ /* 0x000fe20000000f00 */
[----:B------:R-:W-:Y:S01]  /*7fd0*/  FFMA.FTZ R131, R5, R131, R55 ;  /* 0x0000008305837223 */ /* 0x000fe20000010037 */
[----:B------:R-:W-:Y:S01]  /*7fe0*/  FFMA.FTZ R132, R132, R126, R127 ;  /* 0x0000007e84847223 */ /* 0x000fe2000001007f */
[----:B------:R-:W-:Y:S01]  /*7ff0*/  FMUL.FTZ R133, R130, UR13 ;  /* 0x0000000d82857c20 */ /* 0x000fe20008410000 */
[----:B------:R-:W-:Y:S01]  /*8000*/  MOV R130, RZ ;  /* 0x000000ff00827202 */ /* 0x000fe20000000f00 */
[----:B------:R-:W-:Y:S01]  /*8010*/  FMUL.FTZ R131, R131, R3 ;  /* 0x0000000383837220 */ /* 0x000fe20000410000 */
[----:B------:R-:W-:Y:S01]  /*8020*/  LOP3.LUT P3, RZ, R171, 0xff, RZ, 0xc0, !PT ;  /* 0x000000ffabff7812 */ /* 0x000fe2000786c0ff */
[----:B------:R-:W-:Y:S01]  /*8030*/  FADD.FTZ R205, R205, -R132 ;  /* 0x80000084cdcd7221 */ /* 0x000fe20000010000 */
[----:B------:R-:W-:Y:S01]  /*8040*/  MOV R203, RZ ;  /* 0x000000ff00cb7202 */ /* 0x000fe20000000f00 */
[----:B------:R-:W-:Y:S01]  /*8050*/  FMUL.FTZ R132, R131, UR13 ;  /* 0x0000000d83847c20 */ /* 0x000fe20008410000 */
[----:B------:R-:W-:Y:S01]  /*8060*/  MOV R131, RZ ;  /* 0x000000ff00837202 */ /* 0x000fe20000000f00 */
[----:B------:R-:W-:-:S02]  /*8070*/  @P1 HADD2.F32 R108, -RZ, R108.H1_H1 ;  /* 0x3000006cff6c1230 */ /* 0x000fc40000004100 */
[----:B------:R-:W-:Y:S01]  /*8080*/  FFMA.FTZ R205, R5, R205, R56 ;  /* 0x000000cd05cd7223 */ /* 0x000fe20000010038 */
[----:B------:R-:W-:Y:S02]  /*8090*/  @P1 HADD2.F32 R135, -RZ, R32.H1_H1 ;  /* 0x30000020ff871230 */ /* 0x000fe40000004100 */
[----:B------:R-:W-:Y:S01]  /*80a0*/  FFMA.FTZ R157, R157, R126, R127 ;  /* 0x0000007e9d9d7223 */ /* 0x000fe2000001007f */
[----:B------:R-:W-:Y:S01]  /*80b0*/  LOP3.LUT P4, RZ, R171, 0xff00, RZ, 0xc0, !PT ;  /* 0x0000ff00abff7812 */ /* 0x000fe2000788c0ff */
[----:B------:R-:W-:Y:S01]  /*80c0*/  @P1 FMUL.FTZ R129, R134, R108 ;  /* 0x0000006c86811220 */ /* 0x000fe20000410000 */
[----:B------:R-:W-:Y:S01]  /*80d0*/  MOV R108, RZ ;  /* 0x000000ff006c7202 */ /* 0x000fe20000000f00 */
[----:B------:R-:W-:Y:S01]  /*80e0*/  @P1 FMUL.FTZ R108, R135, R134 ;  /* 0x00000086876c1220 */ /* 0x000fe20000410000 */
[----:B------:R-:W-:Y:S01]  /*80f0*/  LOP3.LUT P1, RZ, R170, 0xff0000, RZ, 0xc0, !PT ;  /* 0x00ff0000aaff7812 */ /* 0x000fe2000782c0ff */
[----:B------:R-:W-:Y:S01]  /*8100*/  FADD.FTZ R211, R211, -R157 ;  /* 0x8000009dd3d37221 */ /* 0x000fe20000010000 */
[----:B------:R-:W-:Y:S01]  /*8110*/  MOV R157, RZ ;  /* 0x000000ff009d7202 */ /* 0x000fe20000000f00 */
[-C--:B------:R-:W-:Y:S01]  /*8120*/  FFMA.FTZ R156, R156, R126.reuse, R127 ;  /* 0x0000007e9c9c7223 */ /* 0x080fe2000001007f */
[----:B------:R-:W-:Y:S01]  /*8130*/  LOP3.LUT P5, RZ, R171, 0xff0000, RZ, 0xc0, !PT ;  /* 0x00ff0000abff7812 */ /* 0x000fe200078ac0ff */
[----:B------:R-:W-:Y:S01]  /*8140*/  FFMA.FTZ R211, R5, R211, R57 ;  /* 0x000000d305d37223 */ /* 0x000fe20000010039 */
[----:B------:R-:W-:Y:S01]  /*8150*/  FFMA.FTZ R208, R208, R126, R127 ;  /* 0x0000007ed0d07223 */ /* 0x000fe2000001007f */
[----:B------:R-:W-:Y:S01]  /*8160*/  FADD.FTZ R210, R210, -R156 ;  /* 0x8000009cd2d27221 */ /* 0x000fe20000010000 */
[----:B------:R-:W-:Y:S01]  /*8170*/  MOV R156, RZ ;  /* 0x000000ff009c7202 */ /* 0x000fe20000000f00 */
[----:B------:R-:W-:-:S02]  /*8180*/  @P4 HADD2.F32 R135, -RZ, R34.H1_H1 ;  /* 0x30000022ff874230 */ /* 0x000fc40000004100 */
[----:B------:R-:W-:Y:S01]  /*8190*/  FADD.FTZ R213, R213, -R208 ;  /* 0x800000d0d5d57221 */ /* 0x000fe20000010000 */
[----:B------:R-:W-:Y:S01]  /*81a0*/  FFMA.FTZ R210, R5, R210, R58 ;  /* 0x000000d205d27223 */ /* 0x000fe2000001003a */
        /* <DEDUP_REMOVED lines=15> */
[----:B------:R-:W-:Y:S01]  /*82a0*/  MOV R132, RZ ;  /* 0x000000ff00847202 */ /* 0x000fe20000000f00 */
[----:B------:R-:W-:Y:S01]  /*82b0*/  @P5 HADD2.F32 R170, -RZ, R35.H0_H0 ;  /* 0x20000023ffaa5230 */ /* 0x000fe20000004100 */
[----:B------:R-:W-:Y:S01]  /*82c0*/  ISETP.GE.U32.AND.EX P1, PT, R171, 0x1000000, PT, P1 ;  /* 0x01000000ab00780c */ /* 0x000fe20003f26110 */
[----:B------:R-:W-:Y:S01]  /*82d0*/  FMUL.FTZ R133, R133, UR13 ;  /* 0x0000000d85857c20 */ /* 0x000fe20008410000 */
[----:B------:R-:W-:-:S03]  /*82e0*/  F2FP.F16.F32.PACK_AB R109, R109, R203 ;  /* 0x000000cb6d6d723e */ /* 0x000fc600000000ff */
[----:B------:R-:W-:Y:S01]  /*82f0*/  @P3 FMUL.FTZ R132, R133, R134 ;  /* 0x0000008685843220 */ /* 0x000fe20000410000 */
[----:B------:R-:W-:-:S05]  /*8300*/  @P3 HADD2.F32 R134, -RZ, R34.H0_H0 ;  /* 0x20000022ff863230 */ /* 0x000fca0000004100 */
[----:B------:R-:W-:Y:S01]  /*8310*/  @P3 FMUL.FTZ R157, R134, R133 ;  /* 0x00000085869d3220 */ /* 0x000fe20000410000 */
[----:B------:R-:W-:Y:S01]  /*8320*/  FMUL.FTZ R134, R211, R3 ;  /* 0x00000003d3867220 */ /* 0x000fe20000410000 */
[----:B------:R-:W-:Y:S01]  /*8330*/  MOV R133, RZ ;  /* 0x000000ff00857202 */ /* 0x000fe20000000f00 */
[----:B------:R-:W-:Y:S02]  /*8340*/  @P1 HADD2.F32 R171, -RZ, R35.H1_H1 ;  /* 0x30000023ffab1230 */ /* 0x000fe40000004100 */
[----:B------:R-:W-:-:S04]  /*8350*/  FMUL.FTZ R134, R134, UR13 ;  /* 0x0000000d86867c20 */ /* 0x000fc80008410000 */
[----:B------:R-:W-:Y:S01]  /*8360*/  @P4 FMUL.FTZ R133, R134, R110 ;  /* 0x0000006e86854220 */ /* 0x000fe20000410000 */
[----:B------:R-:W-:Y:S01]  /*8370*/  MOV R110, RZ ;  /* 0x000000ff006e7202 */ /* 0x000fe20000000f00 */
[----:B------:R-:W-:Y:S01]  /*8380*/  @P4 FMUL.FTZ R110, R135, R134 ;  /* 0x00000086876e4220 */ /* 0x000fe20000410000 */
[----:B------:R-:W-:Y:S01]  /*8390*/  FMUL.FTZ R135, R210, R3 ;  /* 0x00000003d2877220 */ /* 0x000fe20000410000 */
[----:B------:R-:W-:-:S03]  /*83a0*/  MOV R134, RZ ;  /* 0x000000ff00867202 */ /* 0x000fc60000000f00 */
[----:B------:R-:W-:Y:S01]  /*83b0*/  FMUL.FTZ R135, R135, UR13 ;  /* 0x0000000d87877c20 */ /* 0x000fe20008410000 */
[----:B------:R-:W-:-:S03]  /*83c0*/  F2FP.F16.F32.PACK_AB R110, R110, R157 ;  /* 0x0000009d6e6e723e */ /* 0x000fc600000000ff */
[----:B------:R-:W-:Y:S01]  /*83d0*/  @P5 FMUL.FTZ R156, R170, R135 ;  /* 0x00000087aa9c5220 */ /* 0x000fe20000410000 */
[----:B------:R-:W-:Y:S01]  /*83e0*/  FFMA.FTZ R170, R5, R213, R59 ;  /* 0x000000d505aa7223 */ /* 0x000fe2000001003b */
[----:B------:R-:W-:Y:S01]  /*83f0*/  @P5 FMUL.FTZ R134, R135, R167 ;  /* 0x000000a787865220 */ /* 0x000fe20000410000 */
[----:B------:R-:W-:Y:S01]  /*8400*/  @P1 HADD2.F32 R167, -RZ, R111.H1_H1 ;  /* 0x3000006fffa71230 */ /* 0x000fe20000004100 */
[----:B------:R-:W-:Y:S01]  /*8410*/  MOV R111, RZ ;  /* 0x000000ff006f7202 */ /* 0x000fe20000000f00 */
[----:B------:R-:W-:Y:S01]  /*8420*/  FMUL.FTZ R170, R170, R3 ;  /* 0x00000003aaaa7220 */ /* 0x000fe20000410000 */
[----:B------:R-:W-:-:S03]  /*8430*/  MOV R135, RZ ;  /* 0x000000ff00877202 */ /* 0x000fc60000000f00 */
[----:B------:R-:W-:-:S04]  /*8440*/  FMUL.FTZ R170, R170, UR13 ;  /* 0x0000000daaaa7c20 */ /* 0x000fc80008410000 */
[----:B------:R-:W-:Y:S01]  /*8450*/  @P1 FMUL.FTZ R111, R171, R170 ;  /* 0x000000aaab6f1220 */ /* 0x000fe20000410000 */
[----:B------:R-:W-:-:S04]  /*8460*/  @P1 FMUL.FTZ R135, R170, R167 ;  /* 0x000000a7aa871220 */ /* 0x000fc80000410000 */
[----:B------:R-:W-:Y:S01]  /*8470*/  F2FP.F16.F32.PACK_AB R111, R111, R156 ;  /* 0x0000009c6f6f723e */ /* 0x000fe200000000ff */
[----:B------:R-:W-:Y:S06]  /*8480*/  BRA `(.L_x_16185) ;  /* 0x0000000800087947 */ /* 0x000fec0003800000 */
.L_x_16184:
        /* <DEDUP_REMOVED lines=8> */
[----:B------:R-:W-:Y:S01]  /*8510*/  MOV R129, RZ ;  /* 0x000000ff00817202 */ /* 0x000fe20000000f00 */
[----:B------:R-:W-:Y:S01]  /*8520*/  FFMA.FTZ R92, R5, R128, R52 ;  /* 0x00000080055c7223 */ /* 0x000fe20000010034 */
[----:B------:R-:W-:Y:S01]  /*8530*/  MOV R128, RZ ;  /* 0x000000ff00807202 */ /* 0x000fe20000000f00 */
[----:B------:R-:W-:Y:S01]  /*8540*/  FADD.FTZ R132, R205, -R132 ;  /* 0x80000084cd847221 */ /* 0x000fe20000010000 */
[----:B------:R-:W-:Y:S01]  /*8550*/  FFMA.FTZ R157, R157, R126, R127 ;  /* 0x0000007e9d9d7223 */ /* 0x000fe2000001007f */
[----:B------:R-:W0:Y:S01]  /*8560*/  @P1 LDC R94, c[0x0][0x408] ;  /* 0x00010200ff5e1b82 */ /* 0x000e220000000800 */
[----:B------:R-:W-:Y:S01]  /*8570*/  @P1 FMUL.FTZ R93, R92, R3 ;  /* 0x000000035c5d1220 */ /* 0x000fe20000410000 */
[----:B------:R-:W-:-:S02]  /*8580*/  @P1 HADD2.F32 R95, -RZ, R108.H0_H0 ;  /* 0x2000006cff5f1230 */ /* 0x000fc40000004100 */
[----:B------:R-:W-:Y:S01]  /*8590*/  FADD.FTZ R211, R211, -R157 ;  /* 0x8000009dd3d37221 */ /* 0x000fe20000010000 */
[----:B------:R-:W-:Y:S01]  /*85a0*/  @P2 HADD2.F32 R108, -RZ, R108.H1_H1 ;  /* 0x3000006cff6c2230 */ /* 0x000fe20000004100 */
[----:B------:R-:W-:Y:S01]  /*85b0*/  MOV R157, RZ ;  /* 0x000000ff009d7202 */ /* 0x000fe20000000f00 */
        /* <DEDUP_REMOVED lines=16> */
[----:B------:R-:W-:Y:S02]  /*86c0*/  MOV R108, RZ ;  /* 0x000000ff006c7202 */ /* 0x000fe40000000f00 */
[----:B------:R-:W-:Y:S01]  /*86d0*/  MOV R130, RZ ;  /* 0x000000ff00827202 */ /* 0x000fe20000000f00 */
[----:B------:R-:W-:Y:S01]  /*86e0*/  FADD.FTZ R94, R133, -R94 ;  /* 0x8000005e855e7221 */ /* 0x000fe20000010000 */
[----:B------:R-:W1:Y:S03]  /*86f0*/  @P1 LDC R96, c[0x0][0x408] ;  /* 0x00010200ff601b82 */ /* 0x000e660000000800 */
[----:B------:R-:W-:Y:S01]  /*8700*/  FFMA.FTZ R94, R5, R94, R54 ;  /* 0x0000005e055e7223 */ /* 0x000fe20000010036 */
[----:B0-----:R-:W-:Y:S01]  /*8710*/  @P2 FMUL.FTZ R95, R97, R95 ;  /* 0x0000005f615f2220 */ /* 0x001fe20000410000 */
[----:B------:R-:W-:-:S05]  /*8720*/  @P2 HADD2.F32 R97, -RZ, R32.H1_H1 ;  /* 0x30000020ff612230 */ /* 0x000fca0000004100 */
[----:B------:R-:W-:Y:S01]  /*8730*/  @P2 FMUL.FTZ R108, R97, R95 ;  /* 0x0000005f616c2220 */ /* 0x000fe20000410000 */
[-C--:B------:R-:W-:Y:S01]  /*8740*/  @P1 FMUL.FTZ R95, R94, R3.reuse ;  /* 0x000000035e5f1220 */ /* 0x080fe20000410000 */
[----:B------:R-:W-:Y:S01]  /*8750*/  LOP3.LUT P2, RZ, R170, 0xff000000, RZ, 0xc0, !PT ;  /* 0xff000000aaff7812 */ /* 0x000fe2000784c0ff */
[----:B------:R-:W-:Y:S02]  /*8760*/  @P1 FMUL.FTZ R97, R94, R3 ;  /* 0x000000035e611220 */ /* 0x000fe40000410000 */
[----:B-1----:R-:W-:Y:S01]  /*8770*/  @P1 FMUL.FTZ R96, R95, R96 ;  /* 0x000000605f601220 */ /* 0x002fe20000410000 */
[----:B------:R-:W-:Y:S01]  /*8780*/  @P1 HADD2.F32 R95, -RZ, R109.H0_H0 ;  /* 0x2000006dff5f1230 */ /* 0x000fe20000004100 */
[----:B------:R-:W-:-:S04]  /*8790*/  F2FP.F16.F32.PACK_AB R108, R108, R202 ;  /* 0x000000ca6c6c723e */ /* 0x000fc800000000ff */
[----:B------:R-:W-:Y:S01]  /*87a0*/  @P1 FMUL.FTZ R130, R95, R96 ;  /* 0x000000605f821220 */ /* 0x000fe20000410000 */
[----:B------:R-:W-:Y:S01]  /*87b0*/  FFMA.FTZ R95, R131, R126, R127 ;  /* 0x0000007e835f7223 */ /* 0x000fe2000001007f */
[----:B------:R-:W0:Y:S01]  /*87c0*/  @P1 LDC R96, c[0x0][0x408] ;  /* 0x00010200ff601b82 */ /* 0x000e220000000800 */
[----:B------:R-:W-:Y:S01]  /*87d0*/  MOV R131, RZ ;  /* 0x000000ff00837202 */ /* 0x000fe20000000f00 */
[----:B------:R-:W-:Y:S02]  /*87e0*/  @P2 HADD2.F32 R109, -RZ, R109.H1_H1 ;  /* 0x3000006dff6d2230 */ /* 0x000fe40000004100 */
[----:B------:R-:W-:Y:S01]  /*87f0*/  FADD.FTZ R95, R167, -R95 ;  /* 0x8000005fa75f7221 */ /* 0x000fe20000010000 */
[----:B------:R-:W-:-:S03]  /*8800*/  MOV R167, RZ ;  /* 0x000000ff00a77202 */ /* 0x000fc60000000f00 */
[----:B------:R-:W-:Y:S01]  /*8810*/  FFMA.FTZ R95, R5, R95, R55 ;  /* 0x0000005f055f7223 */ /* 0x000fe20000010037 */
        /* <DEDUP_REMOVED lines=13> */
[----:B------:R-:W-:Y:S01]  /*88f0*/  FFMA.FTZ R96, R5, R132, R56 ;  /* 0x0000008405607223 */ /* 0x000fe20000010038 */
        /* <DEDUP_REMOVED lines=13> */
[----:B------:R-:W-:-:S12]  /*89d0*/  FFMA.FTZ R97, R5, R211, R57 ;  /* 0x000000d305617223 */ /* 0x000fd80000010039 */
        /* <DEDUP_REMOVED lines=16> */
[C---:B------:R-:W-:Y:S01]  /*8ae0*/  FFMA.FTZ R98, R5.reuse, R98, R58 ;  /* 0x0000006205627223 */ /* 0x040fe2000001003a */
[----:B------:R-:W-:-:S03]  /*8af0*/  FFMA.FTZ R99, R5, R99, R59 ;  /* 0x0000006305637223 */ /* 0x000fc6000001003b */
[----:B------:R-:W0:Y:S01]  /*8b00*/  @P1 LDC R134, c[0x0][0x408] ;  /* 0x00010200ff861b82 */ /* 0x000e220000000800 */
[----:B------:R-:W-:Y:S01]  /*8b10*/  @P1 FMUL.FTZ R135, R98, R3 ;  /* 0x0000000362871220 */ /* 0x000fe20000410000 */
[----:B------:R-:W-:Y:S02]  /*8b20*/  @P1 HADD2.F32 R156, -RZ, R111.H0_H0 ;  /* 0x2000006fff9c1230 */ /* 0x000fe40000004100 */
[----:B------:R-:W-:Y:S02]  /*8b30*/  @P1 HADD2.F32 R203, -RZ, R35.H0_H0 ;  /* 0x20000023ffcb1230 */ /* 0x000fe40000004100 */
        /* <DEDUP_REMOVED lines=22> */
[----:B------:R-:W-:-:S07]  /*8ca0*/  F2FP.F16.F32.PACK_AB R111, R111, R156 ;  /* 0x0000009c6f6f723e */ /* 0x000fce00000000ff */
.L_x_16185:
        /* <DEDUP_REMOVED lines=22> */
[----:B------:R-:W-:Y:S01]  /*8e10*/  FFMA.FTZ R92, R5, R200, R60 ;  /* 0x000000c8055c7223 */ /* 0x000fe2000001003c */
        /* <DEDUP_REMOVED lines=32> */
[----:B------:R-:W-:Y:S01]  /*9020*/  FFMA.FTZ R94, R5, R196, R62 ;  /* 0x000000c4055e7223 */ /* 0x000fe2000001003e */
        /* <DEDUP_REMOVED lines=86> */
.L_x_16186:
[-CC-:B------:R-:W-:Y:S01]  /*9590*/  FFMA.FTZ R200, R200, R126.reuse, R127.reuse ;  /* 0x0000007ec8c87223 */ /* 0x180fe2000001007f */
[----:B------:R-:W-:Y:S01]  /*95a0*/  LOP3.LUT P2, RZ, R168, 0xff, RZ, 0xc0, !PT ;  /* 0x000000ffa8ff7812 */ /* 0x000fe2000784c0ff */
[-CC-:B------:R-:W-:Y:S01]  /*95b0*/  FFMA.FTZ R198, R198, R126.reuse, R127.reuse ;  /* 0x0000007ec6c67223 */ /* 0x180fe2000001007f */
[----:B------:R-:W-:Y:S01]  /*95c0*/  MOV R166, RZ ;  /* 0x000000ff00a67202 */ /* 0x000fe20000000f00 */
[----:B------:R-:W-:Y:S01]  /*95d0*/  FADD.FTZ R200, R201, -R200 ;  /* 0x800000c8c9c87221 */ /* 0x000fe20000010000 */
[----:B------:R-:W-:Y:S01]  /*95e0*/  MOV R170, RZ ;  /* 0x000000ff00aa7202 */ /* 0x000fe20000000f00 */
[----:B------:R-:W-:Y:S01]  /*95f0*/  FADD.FTZ R198, R199, -R198 ;  /* 0x800000c6c7c67221 */ /* 0x000fe20000010000 */
[--C-:B------:R-:W-:Y:S01]  /*9600*/  FFMA.FTZ R197, R197, R126, R127.reuse ;  /* 0x0000007ec5c57223 */ /* 0x100fe2000001007f */
[----:B------:R-:W-:Y:S01]  /*9610*/  FFMA.FTZ R200, R5, R200, R60 ;  /* 0x000000c805c87223 */ /* 0x000fe2000001003c */
[----:B------:R-:W-:Y:S01]  /*9620*/  FFMA.FTZ R195, R195, R126, R127 ;  /* 0x0000007ec3c37223 */ /* 0x000fe2000001007f */
[----:B------:R-:W-:Y:S01]  /*9630*/  LOP3.LUT P6, RZ, R168, 0xff000000, RZ, 0xc0, !PT ;  /* 0xff000000a8ff7812 */ /* 0x000fe200078cc0ff */
[----:B------:R-:W-:Y:S01]  /*9640*/  FADD.FTZ R197, R196, -R197 ;  /* 0x800000c5c4c57221 */ /* 0x000fe20000010000 */
[----:B------:R-:W-:Y:S01]  /*9650*/  FMUL.FTZ R157, R3, R200 ;  /* 0x000000c8039d7220 */ /* 0x000fe20000410000 */
[----:B------:R-:W-:Y:S01]  /*9660*/  FADD.FTZ R195, R182, -R195 ;  /* 0x800000c3b6c37221 */ /* 0x000fe20000010000 */
[----:B-----5:R-:W-:-:S02]  /*9670*/  @P2 HADD2.F32 R156, -RZ, R108.H0_H0 ;  /* 0x2000006cff9c2230 */ /* 0x020fc40000004100 */
[----:B------:R-:W-:Y:S01]  /*9680*/  FFMA.FTZ R197, R5, R197, R62 ;  /* 0x000000c505c57223 */ /* 0x000fe2000001003e */
[----:B------:R-:W-:Y:S01]  /*9690*/  FMUL.FTZ R157, R157, UR13 ;  /* 0x0000000d9d9d7c20 */ /* 0x000fe20008410000 */
[----:B------:R-:W-:Y:S02]  /*96a0*/  @P2 HADD2.F32 R167, -RZ, R36.H0_H0 ;  /* 0x20000024ffa72230 */ /* 0x000fe40000004100 */
[----:B------:R-:W-:Y:S01]  /*96b0*/  FFMA.FTZ R195, R5, R195, R63 ;  /* 0x000000c305c37223 */ /* 0x000fe2000001003f */
[----:B------:R-:W-:Y:S01]  /*96c0*/  FMUL.FTZ R171, R3, R197 ;  /* 0x000000c503ab7220 */ /* 0x000fe20000410000 */
[-C--:B------:R-:W-:Y:S01]  /*96d0*/  @P2 FMUL.FTZ R166, R156, R157.reuse ;  /* 0x0000009d9ca62220 */ /* 0x080fe20000410000 */
[----:B------:R-:W-:Y:S01]  /*96e0*/  MOV R156, RZ ;  /* 0x000000ff009c7202 */ /* 0x000fe20000000f00 */
[----:B------:R-:W-:Y:S01]  /*96f0*/  @P2 FMUL.FTZ R156, R167, R157 ;  /* 0x0000009da79c2220 */ /* 0x000fe20000410000 */
[----:B------:R-:W-:Y:S01]  /*9700*/  LOP3.LUT P2, RZ, R168, 0xff00, RZ, 0xc0, !PT ;  /* 0x0000ff00a8ff7812 */ /* 0x000fe2000784c0ff */
[----:B------:R-:W-:Y:S01]  /*9710*/  FFMA.FTZ R157, R5, R198, R61 ;  /* 0x000000c6059d7223 */ /* 0x000fe2000001003d */
        /* <DEDUP_REMOVED lines=8> */
[----:B------:R-:W-:Y:S01]  /*97a0*/  MOV R182, RZ ;  /* 0x000000ff00b67202 */ /* 0x000fe20000000f00 */
[----:B------:R-:W-:Y:S01]  /*97b0*/  FFMA.FTZ R184, R5, R184, R64 ;  /* 0x000000b805b87223 */ /* 0x000fe20000010040 */
[----:B------:R-:W-:Y:S01]  /*97c0*/  FFMA.FTZ R192, R192, R126, R127 ;  /* 0x0000007ec0c07223 */ /* 0x000fe2000001007f */
[----:B------:R-:W-:-:S02]  /*97d0*/  @P2 HADD2.F32 R108, -RZ, R108.H1_H1 ;  /* 0x3000006cff6c2230 */ /* 0x000fc40000004100 */
[----:B------:R-:W-:Y:S01]  /*97e0*/  FFMA.FTZ R191, R191, R126, R127 ;  /* 0x0000007ebfbf7223 */ /* 0x000fe2000001007f */
[----:B------:R-:W-:Y:S02]  /*97f0*/  @P2 HADD2.F32 R167, -RZ, R36.H1_H1 ;  /* 0x30000024ffa72230 */ /* 0x000fe40000004100 */
[----:B------:R-:W-:Y:S01]  /*9800*/  FADD.FTZ R194, R194, -R192 ;  /* 0x800000c0c2c27221 */ /* 0x000fe20000010000 */
[-C--:B------:R-:W-:Y:S01]  /*9810*/  @P2 FMUL.FTZ R170, R108, R157.reuse ;  /* 0x0000009d6caa2220 */ /* 0x080fe20000410000 */
[----:B------:R-:W-:Y:S01]  /*9820*/  MOV R108, RZ ;  /* 0x000000ff006c7202 */ /* 0x000fe20000000f00 */
[----:B------:R-:W-:Y:S01]  /*9830*/  @P2 FMUL.FTZ R108, R167, R157 ;  /* 0x0000009da76c2220 */ /* 0x000fe20000410000 */
[----:B------:R-:W-:Y:S01]  /*9840*/  LOP3.LUT P2, RZ, R168, 0xff0000, RZ, 0xc0, !PT ;  /* 0x00ff0000a8ff7812 */ /* 0x000fe2000784c0ff */
[----:B------:R-:W-:Y:S01]  /*9850*/  FFMA.FTZ R194, R5, R194, R65 ;  /* 0x000000c205c27223 */ /* 0x000fe20000010041 */
[----:B------:R-:W-:Y:S01]  /*9860*/  MOV R167, RZ ;  /* 0x000000ff00a77202 */ /* 0x000fe20000000f00 */
[----:B------:R-:W-:Y:S01]  /*9870*/  FADD.FTZ R189, R189, -R191 ;  /* 0x800000bfbdbd7221 */ /* 0x000fe20000010000 */
[----:B------:R-:W-:Y:S01]  /*9880*/  @P4 HADD2.F32 R191, -RZ, R38.H1_H1 ;  /* 0x30000026ffbf4230 */ /* 0x000fe20000004100 */
[----:B------:R-:W-:Y:S01]  /*9890*/  F2FP.F16.F32.PACK_AB R108, R108, R156 ;  /* 0x0000009c6c6c723e */ /* 0x000fe200000000ff */
[----:B------:R-:W-:-:S02]  /*98a0*/  @P3 HADD2.F32 R192, -RZ, R39.H0_H0 ;  /* 0x20000027ffc03230 */ /* 0x000fc40000004100 */
[----:B------:R-:W-:-:S04]  /*98b0*/  FFMA.FTZ R189, R5, R189, R66 ;  /* 0x000000bd05bd7223 */ /* 0x000fc80000010042 */
        /* <DEDUP_REMOVED lines=9> */
[----:B------:R-:W-:-:S02]  /*9950*/  MOV R171, RZ ;  /* 0x000000ff00ab7202 */ /* 0x000fc40000000f00 */
        /* <DEDUP_REMOVED lines=16> */
[----:B------:R-:W-:-:S03]  /*9a60*/  MOV R184, RZ ;  /* 0x000000ff00b87202 */ /* 0x000fc60000000f00 */
        /* <DEDUP_REMOVED lines=9> */
[----:B------:R-:W-:Y:S01]  /*9b00*/  MOV R183, RZ ;  /* 0x000000ff00b77202 */ /* 0x000fe20000000f00 */
[-C--:B------:R-:W-:Y:S01]  /*9b10*/  @P3 FMUL.FTZ R183, R191, R190.reuse ;  /* 0x000000bebfb73220 */ /* 0x080fe20000410000 */
[----:B------:R-:W-:Y:S01]  /*9b20*/  @P3 FMUL.FTZ R189, R192, R190 ;  /* 0x000000bec0bd3220 */ /* 0x000fe20000410000 */
[----:B------:R-:W-:Y:S01]  /*9b30*/  FFMA.FTZ R168, R5, R168, R67 ;  /* 0x000000a805a87223 */ /* 0x000fe20000010043 */
[----:B------:R-:W-:Y:S01]  /*9b40*/  @P2 HADD2.F32 R192, -RZ, R39.H1_H1 ;  /* 0x30000027ffc02230 */ /* 0x000fe20000004100 */
[----:B------:R-:W-:Y:S01]  /*9b50*/  F2FP.F16.F32.PACK_AB R110, R110, R169 ;  /* 0x000000a96e6e723e */ /* 0x000fe200000000ff */
[----:B------:R-:W-:-:S02]  /*9b60*/  @P2 HADD2.F32 R190, -RZ, R111.H1_H1 ;  /* 0x3000006fffbe2230 */ /* 0x000fc40000004100 */
[----:B------:R-:W-:Y:S01]  /*9b70*/  FMUL.FTZ R191, R3, R168 ;  /* 0x000000a803bf7220 */ /* 0x000fe20000410000 */
[----:B------:R-:W-:Y:S02]  /*9b80*/  MOV R111, RZ ;  /* 0x000000ff006f7202 */ /* 0x000fe40000000f00 */
[----:B------:R-:W-:Y:S01]  /*9b90*/  MOV R168, RZ ;  /* 0x000000ff00a87202 */ /* 0x000fe20000000f00 */
[----:B------:R-:W-:-:S04]  /*9ba0*/  FMUL.FTZ R191, R191, UR13 ;  /* 0x0000000dbfbf7c20 */ /* 0x000fc80008410000 */
[-C--:B------:R-:W-:Y:S01]  /*9bb0*/  @P2 FMUL.FTZ R111, R192, R191.reuse ;  /* 0x000000bfc06f2220 */ /* 0x080fe20000410000 */
[----:B------:R-:W-:-:S04]  /*9bc0*/  @P2 FMUL.FTZ R168, R190, R191 ;  /* 0x000000bfbea82220 */ /* 0x000fc80000410000 */
[----:B------:R-:W-:-:S07]  /*9bd0*/  F2FP.F16.F32.PACK_AB R111, R111, R189 ;  /* 0x000000bd6f6f723e */ /* 0x000fce00000000ff */
.L_x_16187:
        /* <DEDUP_REMOVED lines=13> */
[----:B------:R-:W-:Y:S02]  /*9cb0*/  CS2R R156, SRZ ;  /* 0x00000000009c7805 */ /* 0x000fe4000001ff00 */
[----:B------:R-:W-:Y:S01]  /*9cc0*/  LOP3.LUT P3, RZ, R122, 0xff00, RZ, 0xc0, !PT ;  /* 0x0000ff007aff7812 */ /* 0x000fe2000786c0ff */
[-C--:B------:R-:W-:Y:S01]  /*9cd0*/  FFMA.FTZ R179, R179, R126.reuse, R127 ;  /* 0x0000007eb3b37223 */ /* 0x080fe2000001007f */
[----:B------:R-:W-:Y:S01]  /*9ce0*/  FADD.FTZ R181, R177, -R181 ;  /* 0x800000b5b1b57221 */ /* 0x000fe20000010000 */
[----:B------:R-:W-:Y:S01]  /*9cf0*/  MOV R165, RZ ;  /* 0x000000ff00a57202 */ /* 0x000fe20000000f00 */
[----:B------:R-:W-:Y:S01]  /*9d00*/  FFMA.FTZ R178, R178, R126, R127 ;  /* 0x0000007eb2b27223 */ /* 0x000fe2000001007f */
[----:B------:R-:W-:Y:S01]  /*9d10*/  FADD.FTZ R179, R175, -R179 ;  /* 0x800000b3afb37221 */ /* 0x000fe20000010000 */
[----:B------:R-:W-:Y:S01]  /*9d20*/  FFMA.FTZ R92, R5, R181, R68 ;  /* 0x000000b5055c7223 */ /* 0x000fe20000010044 */
[----:B------:R-:W-:Y:S01]  /*9d30*/  MOV R169, RZ ;  /* 0x000000ff00a97202 */ /* 0x000fe20000000f00 */
[----:B------:R-:W-:Y:S01]  /*9d40*/  FADD.FTZ R173, R173, -R178 ;  /* 0x800000b2adad7221 */ /* 0x000fe20000010000 */
[----:B------:R-:W-:Y:S01]  /*9d50*/  MOV R175, RZ ;  /* 0x000000ff00af7202 */ /* 0x000fe20000000f00 */
        /* <DEDUP_REMOVED lines=37> */
[----:B------:R-:W-:Y:S01]  /*9fb0*/  FFMA.FTZ R95, R5, R173, R71 ;  /* 0x000000ad055f7223 */ /* 0x000fe20000010047 */
[----:B------:R-:W-:-:S11]  /*9fc0*/  MOV R173, RZ ;  /* 0x000000ff00ad7202 */ /* 0x000fd60000000f00 */
        /* <DEDUP_REMOVED lines=15> */
[----:B------:R-:W-:Y:S01]  /*a0c0*/  MOV R172, RZ ;  /* 0x000000ff00ac7202 */ /* 0x000fe20000000f00 */
[----:B------:R-:W-:Y:S01]  /*a0d0*/  FADD.FTZ R97, R158, -R97 ;  /* 0x800000619e617221 */ /* 0x000fe20000010000 */
[----:B------:R-:W-:Y:S01]  /*a0e0*/  CS2R R158, SRZ ;  /* 0x00000000009e7805 */ /* 0x000fe2000001ff00 */
[----:B------:R-:W-:-:S02]  /*a0f0*/  FFMA.FTZ R96, R5, R96, R72 ;  /* 0x0000006005607223 */ /* 0x000fc40000010048 */
[----:B------:R-:W-:Y:S02]  /*a100*/  FFMA.FTZ R97, R5, R97, R73 ;  /* 0x0000006105617223 */ /* 0x000fe40000010049 */
        /* <DEDUP_REMOVED lines=57> */
.L_x_16188:
[-CC-:B------:R-:W-:Y:S01]  /*a4a0*/  FFMA.FTZ R181, R181, R126.reuse, R127.reuse ;  /* 0x0000007eb5b57223 */ /* 0x180fe2000001007f */
[----:B------:R-:W-:Y:S01]  /*a4b0*/  LOP3.LUT P2, RZ, R122, 0xff, RZ, 0xc0, !PT ;  /* 0x000000ff7aff7812 */ /* 0x000fe2000784c0ff */
[-C--:B------:R-:W-:Y:S01]  /*a4c0*/  FFMA.FTZ R180, R180, R126.reuse, R127 ;  /* 0x0000007eb4b47223 */ /* 0x080fe2000001007f */
[----:B------:R-:W-:Y:S01]  /*a4d0*/  MOV R156, RZ ;  /* 0x000000ff009c7202 */ /* 0x000fe20000000f00 */
[----:B------:R-:W-:Y:S01]  /*a4e0*/  FADD.FTZ R181, R177, -R181 ;  /* 0x800000b5b1b57221 */ /* 0x000fe20000010000 */
[-CC-:B------:R-:W-:Y:S01]  /*a4f0*/  FFMA.FTZ R179, R179, R126.reuse, R127.reuse ;  /* 0x0000007eb3b37223 */ /* 0x180fe2000001007f */
[----:B------:R-:W-:Y:S01]  /*a500*/  FADD.FTZ R180, R176, -R180 ;  /* 0x800000b4b0b47221 */ /* 0x000fe20000010000 */
[-C--:B------:R-:W-:Y:S01]  /*a510*/  FFMA.FTZ R178, R178, R126.reuse, R127 ;  /* 0x0000007eb2b27223 */ /* 0x080fe2000001007f */
[----:B------:R-:W-:Y:S01]  /*a520*/  FFMA.FTZ R181, R5, R181, R68 ;  /* 0x000000b505b57223 */ /* 0x000fe20000010044 */
[----:B------:R-:W-:Y:S01]  /*a530*/  FADD.FTZ R179, R175, -R179 ;  /* 0x800000b3afb37221 */ /* 0x000fe20000010000 */
[----:B------:R-:W-:Y:S01]  /*a540*/  FFMA.FTZ R174, R174, R126, R127 ;  /* 0x0000007eaeae7223 */ /* 0x000fe2000001007f */
[----:B------:R-:W-:Y:S01]  /*a550*/  FADD.FTZ R178, R173, -R178 ;  /* 0x800000b2adb27221 */ /* 0x000fe20000010000 */
[----:B------:R-:W-:Y:S01]  /*a560*/  FMUL.FTZ R157, R3, R181 ;  /* 0x000000b5039d7220 */ /* 0x000fe20000410000 */
[----:B------:R-:W-:Y:S01]  /*a570*/  FFMA.FTZ R179, R5, R179, R70 ;  /* 0x000000b305b37223 */ /* 0x000fe20000010046 */
[----:B-----5:R-:W-:Y:S01]  /*a580*/  @P2 HADD2.F32 R165, -RZ, R108.H0_H0 ;  /* 0x2000006cffa52230 */ /* 0x020fe20000004100 */
[----:B------:R-:W-:Y:S01]  /*a590*/  MOV R173, RZ ;  /* 0x000000ff00ad7202 */ /* 0x000fe20000000f00 */
[----:B------:R-:W-:Y:S01]  /*a5a0*/  FMUL.FTZ R157, R157, UR13 ;  /* 0x0000000d9d9d7c20 */ /* 0x000fe20008410000 */
[----:B------:R-:W-:-:S02]  /*a5b0*/  @P2 HADD2.F32 R169, -RZ, R40.H0_H0 ;  /* 0x20000028ffa92230 */ /* 0x000fc40000004100 */
[----:B------:R-:W-:Y:S01]  /*a5c0*/  FADD.FTZ R174, R172, -R174 ;  /* 0x800000aeacae7221 */ /* 0x000fe20000010000 */
[----:B------:R-:W-:Y:S01]  /*a5d0*/  FFMA.FTZ R159, R159, R126, R127 ;  /* 0x0000007e9f9f7223 */ /* 0x000fe2000001007f */
[-C--:B------:R-:W-:Y:S01]  /*a5e0*/  @P2 FMUL.FTZ R156, R165, R157.reuse ;  /* 0x0000009da59c2220 */ /* 0x080fe20000410000 */
[----:B------:R-:W-:Y:S01]  /*a5f0*/  MOV R165, RZ ;  /* 0x000000ff00a57202 */ /* 0x000fe20000000f00 */
[----:B------:R-:W-:Y:S01]  /*a600*/  @P2 FMUL.FTZ R165, R169, R157 ;  /* 0x0000009da9a52220 */ /* 0x000fe20000410000 */
[----:B------:R-:W-:Y:S01]  /*a610*/  LOP3.LUT P2, RZ, R122, 0xff00, RZ, 0xc0, !PT ;  /* 0x0000ff007aff7812 */ /* 0x000fe2000784c0ff */
[C---:B------:R-:W-:Y:S01]  /*a620*/  FFMA.FTZ R169, R5.reuse, R180, R69 ;  /* 0x000000b405a97223 */ /* 0x040fe20000010045 */
[----:B------:R-:W-:Y:S01]  /*a630*/  MOV R157, RZ ;  /* 0x000000ff009d7202 */ /* 0x000fe20000000f00 */
[----:B------:R-:W-:Y:S01]  /*a640*/  FFMA.FTZ R174, R5, R174, R72 ;  /* 0x000000ae05ae7223 */ /* 0x000fe20000010048 */
[----:B------:R-:W-:Y:S01]  /*a650*/  LOP3.LUT P3, RZ, R123, 0xff00, RZ, 0xc0, !PT ;  /* 0x0000ff007bff7812 */ /* 0x000fe2000786c0ff */
[C---:B------:R-:W-:Y:S01]  /*a660*/  FMUL.FTZ R169, R3.reuse, R169 ;  /* 0x000000a903a97220 */ /* 0x040fe20000410000 */
[----:B------:R-:W-:Y:S01]  /*a670*/  FADD.FTZ R159, R158, -R159 ;  /* 0x8000009f9e9f7221 */ /* 0x000fe20000010000 */
[----:B------:R-:W-:Y:S01]  /*a680*/  FMUL.FTZ R174, R3, R174 ;  /* 0x000000ae03ae7220 */ /* 0x000fe20000410000 */
[----:B------:R-:W-:Y:S01]  /*a690*/  MOV R172, RZ ;  /* 0x000000ff00ac7202 */ /* 0x000fe20000000f00 */
[----:B------:R-:W-:Y:S01]  /*a6a0*/  FMUL.FTZ R169, R169, UR13 ;  /* 0x0000000da9a97c20 */ /* 0x000fe20008410000 */
[----:B------:R-:W-:Y:S01]  /*a6b0*/  FFMA.FTZ R159, R5, R159, R73 ;  /* 0x0000009f059f7223 */ /* 0x000fe20000010049 */
[----:B------:R-:W-:Y:S01]  /*a6c0*/  FFMA.FTZ R155, R155, R126, R127 ;  /* 0x0000007e9b9b7223 */ /* 0x000fe2000001007f */
[----:B------:R-:W-:Y:S01]  /*a6d0*/  LOP3.LUT P4, RZ, R123, 0xff0000, RZ, 0xc0, !PT ;  /* 0x00ff00007bff7812 */ /* 0x000fe2000788c0ff */
[----:B------:R-:W-:Y:S01]  /*a6e0*/  @P2 HADD2.F32 R108, -RZ, R108.H1_H1 ;  /* 0x3000006cff6c2230 */ /* 0x000fe20000004100 */
[----:B------:R-:W-:Y:S01]  /*a6f0*/  MOV R158, RZ ;  /* 0x000000ff009e7202 */ /* 0x000fe20000000f00 */
[----:B------:R-:W-:-:S02]  /*a700*/  @P2 HADD2.F32 R176, -RZ, R40.H1_H1 ;  /* 0x30000028ffb02230 */ /* 0x000fc40000004100 */
[----:B------:R-:W-:Y:S01]  /*a710*/  FADD.FTZ R154, R154, -R155 ;  /* 0x8000009b9a9a7221 */ /* 0x000fe20000010000 */
[-C--:B------:R-:W-:Y:S01]  /*a720*/  @P2 FMUL.FTZ R157, R108, R169.reuse ;  /* 0x000000a96c9d2220 */ /* 0x080fe20000410000 */
[----:B------:R-:W-:Y:S01]  /*a730*/  MOV R108, RZ ;  /* 0x000000ff006c7202 */ /* 0x000fe20000000f00 */
[----:B------:R-:W-:Y:S01]  /*a740*/  @P2 FMUL.FTZ R108, R176, R169 ;  /* 0x000000a9b06c2220 */ /* 0x000fe20000410000 */
[----:B------:R-:W-:Y:S01]  /*a750*/  LOP3.LUT P2, RZ, R122, 0xff0000, RZ, 0xc0, !PT ;  /* 0x00ff00007aff7812 */ /* 0x000fe2000784c0ff */
[----:B------:R-:W-:Y:S01]  /*a760*/  FMUL.FTZ R176, R3, R179 ;  /* 0x000000b303b07220 */ /* 0x000fe20000410000 */
[----:B------:R-:W-:Y:S01]  /*a770*/  MOV R169, RZ ;  /* 0x000000ff00a97202 */ /* 0x000fe20000000f00 */
[----:B------:R-:W-:Y:S01]  /*a780*/  FFMA.FTZ R154, R5, R154, R74 ;  /* 0x0000009a059a7223 */ /* 0x000fe2000001004a */
[----:B------:R-:W-:Y:S01]  /*a790*/  F2FP.F16.F32.PACK_AB R108, R108, R165 ;  /* 0x000000a56c6c723e */ /* 0x000fe200000000ff */
[----:B------:R-:W-:-:S08]  /*a7a0*/  FMUL.FTZ R176, R176, UR13 ;  /* 0x0000000db0b07c20 */ /* 0x000fd00008410000 */
[----:B------:R-:W-:Y:S02]  /*a7b0*/  @P2 HADD2.F32 R175, -RZ, R109.H0_H0 ;  /* 0x2000006dffaf2230 */ /* 0x000fe40000004100 */
[----:B------:R-:W-:-:S03]  /*a7c0*/  @P2 HADD2.F32 R177, -RZ, R41.H0_H0 ;  /* 0x20000029ffb12230 */ /* 0x000fc60000004100 */
[-C--:B------:R-:W-:Y:S01]  /*a7d0*/  @P2 FMUL.FTZ R169, R175, R176.reuse ;  /* 0x000000b0afa92220 */ /* 0x080fe20000410000 */
[----:B------:R-:W-:Y:S01]  /*a7e0*/  MOV R175, RZ ;  /* 0x000000ff00af7202 */ /* 0x000fe20000000f00 */
[----:B------:R-:W-:Y:S01]  /*a7f0*/  @P2 FMUL.FTZ R175, R177, R176 ;  /* 0x000000b0b1af2220 */ /* 0x000fe20000410000 */
[----:B------:R-:W-:Y:S01]  /*a800*/  LOP3.LUT P2, RZ, R122, 0xff000000, RZ, 0xc0, !PT ;  /* 0xff0000007aff7812 */ /* 0x000fe2000784c0ff */
[----:B------:R-:W-:-:S04]  /*a810*/  FFMA.FTZ R176, R5, R178, R71 ;  /* 0x000000b205b07223 */ /* 0x000fc80000010047 */
        /* <DEDUP_REMOVED lines=29> */
[--C-:B------:R-:W-:Y:S01]  /*a9f0*/  @P4 HADD2.F32 R154, -RZ, R43.reuse.H0_H0 ;  /* 0x2000002bff9a4230 */ /* 0x100fe20000004100 */
[----:B------:R-:W-:Y:S01]  /*aa00*/  MOV R152, RZ ;  /* 0x000000ff00987202 */ /* 0x000fe20000000f00 */
[----:B------:R-:W-:Y:S01]  /*aa10*/  FFMA.FTZ R123, R5, R123, R75 ;  /* 0x0000007b057b7223 */ /* 0x000fe2000001004b */
[-C--:B------:R-:W-:Y:S01]  /*aa20*/  @P4 FMUL.FTZ R152, R122, R153.reuse ;  /* 0x000000997a984220 */ /* 0x080fe20000410000 */
[----:B------:R-:W-:Y:S01]  /*aa30*/  MOV R122, RZ ;  /* 0x000000ff007a7202 */ /* 0x000fe20000000f00 */
[----:B------:R-:W-:Y:S01]  /*aa40*/  @P4 FMUL.FTZ R122, R154, R153 ;  /* 0x000000999a7a4220 */ /* 0x000fe20000410000 */
[----:B------:R-:W-:Y:S01]  /*aa50*/  FMUL.FTZ R154, R3, R123 ;  /* 0x0000007b039a7220 */ /* 0x000fe20000410000 */
[----:B------:R-:W-:Y:S01]  /*aa60*/  @P2 HADD2.F32 R155, -RZ, R43.H1_H1 ;  /* 0x3000002bff9b2230 */ /* 0x000fe20000004100 */
[----:B------:R-:W-:Y:S01]  /*aa70*/  MOV R153, RZ ;  /* 0x000000ff00997202 */ /* 0x000fe20000000f00 */
[----:B------:R-:W-:-:S02]  /*aa80*/  @P2 HADD2.F32 R123, -RZ, R111.H1_H1 ;  /* 0x3000006fff7b2230 */ /* 0x000fc40000004100 */
[----:B------:R-:W-:Y:S01]  /*aa90*/  FMUL.FTZ R154, R154, UR13 ;  /* 0x0000000d9a9a7c20 */ /* 0x000fe20008410000 */
[----:B------:R-:W-:Y:S02]  /*aaa0*/  MOV R111, RZ ;  /* 0x000000ff006f7202 */ /* 0x000fe40000000f00 */
[----:B------:R-:W-:Y:S01]  /*aab0*/  F2FP.F16.F32.PACK_AB R110, R110, R174 ;  /* 0x000000ae6e6e723e */ /* 0x000fe200000000ff */
[-C--:B------:R-:W-:Y:S01]  /*aac0*/  @P2 FMUL.FTZ R111, R155, R154.reuse ;  /* 0x0000009a9b6f2220 */ /* 0x080fe20000410000 */
[----:B------:R-:W-:-:S04]  /*aad0*/  @P2 FMUL.FTZ R153, R123, R154 ;  /* 0x0000009a7b992220 */ /* 0x000fc80000410000 */
[----:B------:R-:W-:-:S07]  /*aae0*/  F2FP.F16.F32.PACK_AB R111, R111, R122 ;  /* 0x0000007a6f6f723e */ /* 0x000fce00000000ff */
.L_x_16189:
        /* <DEDUP_REMOVED lines=17> */
[----:B------:R-:W-:Y:S01]  /*ac00*/  MOV R154, RZ ;  /* 0x000000ff009a7202 */ /* 0x000fe20000000f00 */
[----:B------:R-:W-:Y:S01]  /*ac10*/  FFMA.FTZ R139, R139, R126, R127 ;  /* 0x0000007e8b8b7223 */ /* 0x000fe2000001007f */
[----:B------:R-:W-:Y:S01]  /*ac20*/  FADD.FTZ R138, R142, -R138 ;  /* 0x8000008a8e8a7221 */ /* 0x000fe20000010000 */
[----:B------:R-:W-:Y:S01]  /*ac30*/  FFMA.FTZ R92, R5, R136, R76 ;  /* 0x00000088055c7223 */ /* 0x000fe2000001004c */
        /* <DEDUP_REMOVED lines=118> */
.L_x_16190:
[-CC-:B------:R-:W-:Y:S01]  /*b3a0*/  FFMA.FTZ R136, R136, R126.reuse, R127.reuse ;  /* 0x0000007e88887223 */ /* 0x180fe2000001007f */
[----:B------:R-:W-:Y:S01]  /*b3b0*/  LOP3.LUT P2, RZ, R114, 0xff, RZ, 0xc0, !PT ;  /* 0x000000ff72ff7812 */ /* 0x000fe2000784c0ff */
[-C--:B------:R-:W-:Y:S01]  /*b3c0*/  FFMA.FTZ R137, R137, R126.reuse, R127 ;  /* 0x0000007e89897223 */ /* 0x080fe2000001007f */
[----:B------:R-:W-:Y:S01]  /*b3d0*/  MOV R122, RZ ;  /* 0x000000ff007a7202 */ /* 0x000fe20000000f00 */
[----:B------:R-:W-:Y:S01]  /*b3e0*/  FADD.FTZ R136, R140, -R136 ;  /* 0x800000888c887221 */ /* 0x000fe20000010000 */
[----:B------:R-:W-:Y:S01]  /*b3f0*/  MOV R154, RZ ;  /* 0x000000ff009a7202 */ /* 0x000fe20000000f00 */
[----:B------:R-:W-:Y:S01]  /*b400*/  FADD.FTZ R137, R141, -R137 ;  /* 0x800000898d897221 */ /* 0x000fe20000010000 */
[--C-:B------:R-:W-:Y:S01]  /*b410*/  FFMA.FTZ R138, R138, R126, R127.reuse ;  /* 0x0000007e8a8a7223 */ /* 0x100fe2000001007f */
[----:B------:R-:W-:Y:S01]  /*b420*/  FFMA.FTZ R136, R5, R136, R76 ;  /* 0x0000008805887223 */ /* 0x000fe2000001004c */
[-CC-:B------:R-:W-:Y:S01]  /*b430*/  FFMA.FTZ R139, R139, R126.reuse, R127.reuse ;  /* 0x0000007e8b8b7223 */ /* 0x180fe2000001007f */
[----:B------:R-:W-:Y:S01]  /*b440*/  FFMA.FTZ R144, R144, R126, R127 ;  /* 0x0000007e90907223 */ /* 0x000fe2000001007f */
[----:B------:R-:W-:Y:S01]  /*b450*/  FADD.FTZ R138, R142, -R138 ;  /* 0x8000008a8e8a7221 */ /* 0x000fe20000010000 */
[----:B------:R-:W-:Y:S01]  /*b460*/  FMUL.FTZ R123, R3, R136 ;  /* 0x00000088037b7220 */ /* 0x000fe20000410000 */
[----:B------:R-:W-:Y:S01]  /*b470*/  MOV R142, RZ ;  /* 0x000000ff008e7202 */ /* 0x000fe20000000f00 */
[----:B-----5:R-:W-:-:S02]  /*b480*/  @P2 HADD2.F32 R136, -RZ, R108.H0_H0 ;  /* 0x2000006cff882230 */ /* 0x020fc40000004100 */
[----:B------:R-:W-:Y:S01]  /*b490*/  FFMA.FTZ R138, R5, R138, R78 ;  /* 0x0000008a058a7223 */ /* 0x000fe2000001004e */
[----:B------:R-:W-:Y:S01]  /*b4a0*/  FMUL.FTZ R123, R123, UR13 ;  /* 0x0000000d7b7b7c20 */ /* 0x000fe20008410000 */
[----:B------:R-:W-:Y:S01]  /*b4b0*/  FADD.FTZ R139, R143, -R139 ;  /* 0x8000008b8f8b7221 */ /* 0x000fe20000010000 */
[----:B------:R-:W-:Y:S01]  /*b4c0*/  FADD.FTZ R144, R145, -R144 ;  /* 0x8000009091907221 */ /* 0x000fe20000010000 */
[----:B------:R-:W-:Y:S01]  /*b4d0*/  FFMA.FTZ R146, R146, R126, R127 ;  /* 0x0000007e92927223 */ /* 0x000fe2000001007f */
[-C--:B------:R-:W-:Y:S01]  /*b4e0*/  @P2 FMUL.FTZ R122, R136, R123.reuse ;  /* 0x0000007b887a2220 */ /* 0x080fe20000410000 */
[----:B------:R-:W-:Y:S02]  /*b4f0*/  @P2 HADD2.F32 R136, -RZ, R44.H0_H0 ;  /* 0x2000002cff882230 */ /* 0x000fe40000004100 */
[----:B------:R-:W-:Y:S01]  /*b500*/  FFMA.FTZ R144, R5, R144, R80 ;  /* 0x0000009005907223 */ /* 0x000fe20000010050 */
[----:B------:R-:W-:Y:S01]  /*b510*/  LOP3.LUT P3, RZ, R115, 0xff00, RZ, 0xc0, !PT ;  /* 0x0000ff0073ff7812 */ /* 0x000fe2000786c0ff */
[----:B------:R-:W-:Y:S01]  /*b520*/  FADD.FTZ R146, R147, -R146 ;  /* 0x8000009293927221 */ /* 0x000fe20000010000 */
[----:B------:R-:W-:Y:S01]  /*b530*/  MOV R143, RZ ;  /* 0x000000ff008f7202 */ /* 0x000fe20000000f00 */
[----:B------:R-:W-:Y:S01]  /*b540*/  @P2 FMUL.FTZ R154, R136, R123 ;  /* 0x0000007b889a2220 */ /* 0x000fe20000410000 */
[----:B------:R-:W-:Y:S01]  /*b550*/  LOP3.LUT P2, RZ, R114, 0xff00, RZ, 0xc0, !PT ;  /* 0x0000ff0072ff7812 */ /* 0x000fe2000784c0ff */
[C---:B------:R-:W-:Y:S01]  /*b560*/  FFMA.FTZ R136, R5.reuse, R137, R77 ;  /* 0x0000008905887223 */ /* 0x040fe2000001004d */
[----:B------:R-:W-:Y:S01]  /*b570*/  MOV R123, RZ ;  /* 0x000000ff007b7202 */ /* 0x000fe20000000f00 */
[----:B------:R-:W-:Y:S01]  /*b580*/  FFMA.FTZ R146, R5, R146, R81 ;  /* 0x0000009205927223 */ /* 0x000fe20000010051 */
[--C-:B------:R-:W-:Y:S01]  /*b590*/  FFMA.FTZ R148, R148, R126, R127.reuse ;  /* 0x0000007e94947223 */ /* 0x100fe2000001007f */
[----:B------:R-:W-:Y:S01]  /*b5a0*/  FMUL.FTZ R136, R3, R136 ;  /* 0x0000008803887220 */ /* 0x000fe20000410000 */
[----:B------:R-:W-:Y:S01]  /*b5b0*/  LOP3.LUT P4, RZ, R115, 0xff0000, RZ, 0xc0, !PT ;  /* 0x00ff000073ff7812 */ /* 0x000fe2000788c0ff */
[----:B------:R-:W-:Y:S01]  /*b5c0*/  FFMA.FTZ R150, R150, R126, R127 ;  /* 0x0000007e96967223 */ /* 0x000fe2000001007f */
[----:B------:R-:W-:Y:S01]  /*b5d0*/  FADD.FTZ R149, R149, -R148 ;  /* 0x8000009495957221 */ /* 0x000fe20000010000 */
[----:B------:R-:W-:-:S02]  /*b5e0*/  FMUL.FTZ R136, R136, UR13 ;  /* 0x0000000d88887c20 */ /* 0x000fc40008410000 */
[----:B------:R-:W-:Y:S01]  /*b5f0*/  FADD.FTZ R151, R151, -R150 ;  /* 0x8000009697977221 */ /* 0x000fe20000010000 */
[----:B------:R-:W-:Y:S01]  /*b600*/  FFMA.FTZ R149, R5, R149, R82 ;  /* 0x0000009505957223 */ /* 0x000fe20000010052 */
[----:B------:R-:W-:Y:S02]  /*b610*/  @P2 HADD2.F32 R108, -RZ, R108.H1_H1 ;  /* 0x3000006cff6c2230 */ /* 0x000fe40000004100 */
[----:B------:R-:W-:-:S03]  /*b620*/  @P2 HADD2.F32 R137, -RZ, R44.H1_H1 ;  /* 0x3000002cff892230 */ /* 0x000fc60000004100 */
[-C--:B------:R-:W-:Y:S01]  /*b630*/  @P2 FMUL.FTZ R123, R108, R136.reuse ;  /* 0x000000886c7b2220 */ /* 0x080fe20000410000 */
[----:B------:R-:W-:Y:S01]  /*b640*/  MOV R108, RZ ;  /* 0x000000ff006c7202 */ /* 0x000fe20000000f00 */
[----:B------:R-:W-:Y:S01]  /*b650*/  @P2 FMUL.FTZ R108, R137, R136 ;  /* 0x00000088896c2220 */ /* 0x000fe20000410000 */
[----:B------:R-:W-:Y:S01]  /*b660*/  LOP3.LUT P2, RZ, R114, 0xff0000, RZ, 0xc0, !PT ;  /* 0x00ff000072ff7812 */ /* 0x000fe2000784c0ff */
[----:B------:R-:W-:Y:S01]  /*b670*/  FMUL.FTZ R137, R3, R138 ;  /* 0x0000008a03897220 */ /* 0x000fe20000410000 */
[----:B------:R-:W-:Y:S01]  /*b680*/  MOV R136, RZ ;  /* 0x000000ff00887202 */ /* 0x000fe20000000f00 */
[----:B------:R-:W-:Y:S01]  /*b690*/  @P4 HADD2.F32 R141, -RZ, R47.H0_H0 ;  /* 0x2000002fff8d4230 */ /* 0x000fe20000004100 */
[----:B------:R-:W-:Y:S01]  /*b6a0*/  F2FP.F16.F32.PACK_AB R108, R108, R154 ;  /* 0x0000009a6c6c723e */ /* 0x000fe200000000ff */
[----:B------:R-:W-:-:S08]  /*b6b0*/  FMUL.FTZ R137, R137, UR13 ;  /* 0x0000000d89897c20 */ /* 0x000fd00008410000 */
[----:B------:R-:W-:-:S05]  /*b6c0*/  @P2 HADD2.F32 R138, -RZ, R109.H0_H0 ;  /* 0x2000006dff8a2230 */ /* 0x000fca0000004100 */
[----:B------:R-:W-:Y:S01]  /*b6d0*/  @P2 FMUL.FTZ R136, R138, R137 ;  /* 0x000000898a882220 */ /* 0x000fe20000410000 */
[----:B------:R-:W-:-:S05]  /*b6e0*/  @P2 HADD2.F32 R138, -RZ, R45.H0_H0 ;  /* 0x2000002dff8a2230 */ /* 0x000fca0000004100 */
[----:B------:R-:W-:Y:S01]  /*b6f0*/  @P2 FMUL.FTZ R142, R138, R137 ;  /* 0x000000898a8e2220 */ /* 0x000fe20000410000 */
[----:B------:R-:W-:Y:S01]  /*b700*/  LOP3.LUT P2, RZ, R114, 0xff000000, RZ, 0xc0, !PT ;  /* 0xff00000072ff7812 */ /* 0x000fe2000784c0ff */
[----:B------:R-:W-:Y:S01]  /*b710*/  FFMA.FTZ R138, R5, R139, R79 ;  /* 0x0000008b058a7223 */ /* 0x000fe2000001004f */
[----:B------:R-:W-:-:S03]  /*b720*/  MOV R137, RZ ;  /* 0x000000ff00897202 */ /* 0x000fc60000000f00 */
        /* <DEDUP_REMOVED lines=12> */
[----:B------:R-:W-:Y:S02]  /*b7f0*/  FMUL.FTZ R139, R139, UR13 ;  /* 0x0000000d8b8b7c20 */ /* 0x000fe40008410000 */
[----:B------:R-:W-:-:S04]  /*b800*/  FMUL.FTZ R144, R3, R144 ;  /* 0x0000009003907220 */ /* 0x000fc80000410000 */
[----:B------:R-:W-:Y:S02]  /*b810*/  FMUL.FTZ R144, R144, UR13 ;  /* 0x0000000d90907c20 */ /* 0x000fe40008410000 */
[--C-:B------:R-:W-:Y:S02]  /*b820*/  @P2 HADD2.F32 R140, -RZ, R110.reuse.H0_H0 ;  /* 0x2000006eff8c2230 */ /* 0x100fe40000004100 */
[----:B------:R-:W-:-:S03]  /*b830*/  @P3 HADD2.F32 R110, -RZ, R110.H1_H1 ;  /* 0x3000006eff6e3230 */ /* 0x000fc60000004100 */
[----:B------:R-:W-:Y:S01]  /*b840*/  @P2 FMUL.FTZ R138, R140, R139 ;  /* 0x0000008b8c8a2220 */ /* 0x000fe20000410000 */
[----:B------:R-:W-:-:S05]  /*b850*/  @P2 HADD2.F32 R140, -RZ, R46.H0_H0 ;  /* 0x2000002eff8c2230 */ /* 0x000fca0000004100 */
[----:B------:R-:W-:Y:S01]  /*b860*/  @P2 FMUL.FTZ R143, R140, R139 ;  /* 0x0000008b8c8f2220 */ /* 0x000fe20000410000 */
[----:B------:R-:W-:Y:S01]  /*b870*/  ISETP.GE.U32.AND P2, PT, R114, RZ, PT ;  /* 0x000000ff7200720c */ /* 0x000fe20003f46070 */
[----:B------:R-:W-:Y:S01]  /*b880*/  FMUL.FTZ R114, R3, R146 ;  /* 0x0000009203727220 */ /* 0x000fe20000410000 */
[----:B------:R-:W-:Y:S02]  /*b890*/  MOV R139, RZ ;  /* 0x000000ff008b7202 */ /* 0x000fe40000000f00 */
[----:B------:R-:W-:Y:S01]  /*b8a0*/  ISETP.GE.U32.AND.EX P2, PT, R115, 0x1000000, PT, P2 ;  /* 0x010000007300780c */ /* 0x000fe20003f46120 */
[----:B------:R-:W-:Y:S01]  /*b8b0*/  FMUL.FTZ R114, R114, UR13 ;  /* 0x0000000d72727c20 */ /* 0x000fe20008410000 */
[----:B------:R-:W-:Y:S01]  /*b8c0*/  @P3 HADD2.F32 R115, -RZ, R46.H1_H1 ;  /* 0x3000002eff733230 */ /* 0x000fe20000004100 */
[----:B------:R-:W-:Y:S02]  /*b8d0*/  MOV R140, RZ ;  /* 0x000000ff008c7202 */ /* 0x000fe40000000f00 */
        /* <DEDUP_REMOVED lines=11> */
[----:B------:R-:W-:Y:S01]  /*b990*/  @P2 HADD2.F32 R115, -RZ, R111.H1_H1 ;  /* 0x3000006fff732230 */ /* 0x000fe20000004100 */
[----:B------:R-:W-:Y:S01]  /*b9a0*/  MOV R111, RZ ;  /* 0x000000ff006f7202 */ /* 0x000fe20000000f00 */
[----:B------:R-:W-:Y:S01]  /*b9b0*/  @P2 FMUL.FTZ R111, R145, R144 ;  /* 0x00000090916f2220 */ /* 0x000fe20000410000 */
[----:B------:R-:W-:-:S02]  /*b9c0*/  MOV R141, RZ ;  /* 0x000000ff008d7202 */ /* 0x000fc40000000f00 */
[----:B------:R-:W-:Y:S02]  /*b9d0*/  @P2 FMUL.FTZ R141, R115, R144 ;  /* 0x00000090738d2220 */ /* 0x000fe40000410000 */
[----:B------:R-:W-:-:S07]  /*b9e0*/  F2FP.F16.F32.PACK_AB R111, R111, R114 ;  /* 0x000000726f6f723e */ /* 0x000fce00000000ff */
.L_x_16191:
        /* <DEDUP_REMOVED lines=18> */
[----:B------:R-:W-:Y:S01]  /*bb10*/  MOV R116, RZ ;  /* 0x000000ff00747202 */ /* 0x000fe20000000f00 */
[----:B------:R-:W-:Y:S01]  /*bb20*/  FADD.FTZ R102, R118, -R102 ;  /* 0x8000006676667221 */ /* 0x000fe20000010000 */
[----:B------:R-:W-:Y:S01]  /*bb30*/  FFMA.FTZ R92, R5, R100, R84 ;  /* 0x00000064055c7223 */ /* 0x000fe20000010054 */
        /* <DEDUP_REMOVED lines=30> */
[----:B------:R-:W-:Y:S01]  /*bd20*/  FFMA.FTZ R94, R5, R102, R86 ;  /* 0x00000066055e7223 */ /* 0x000fe20000010056 */
        /* <DEDUP_REMOVED lines=34> */
[C---:B------:R-:W-:Y:S01]  /*bf50*/  FFMA.FTZ R96, R5.reuse, R96, R88 ;  /* 0x0000006005607223 */ /* 0x040fe20000010058 */
        /* <DEDUP_REMOVED lines=32> */
[----:B------:R-:W-:-:S03]  /*c160*/  MOV R106, RZ ;  /* 0x000000ff006a7202 */ /* 0x000fc60000000f00 */
[----:B------:R-:W-:Y:S01]  /*c170*/  @P3 FMUL.FTZ R106, R117, R99 ;  /* 0x00000063756a3220 */ /* 0x000fe20000410000 */
[----:B------:R-:W-:Y:S01]  /*c180*/  FFMA.FTZ R99, R5, R107, R91 ;  /* 0x0000006b05637223 */ /* 0x000fe2000001005b */
        /* <DEDUP_REMOVED lines=10> */
[----:B------:R-:W-:Y:S01]  /*c230*/  MOV R107, RZ ;  /* 0x000000ff006b7202 */ /* 0x000fe20000000f00 */
[----:B------:R-:W-:-:S05]  /*c240*/  @P2 FMUL.FTZ R107, R113, R112 ;  /* 0x00000070716b2220 */ /* 0x000fca0000410000 */
[----:B------:R-:W-:Y:S01]  /*c250*/  F2FP.F16.F32.PACK_AB R103, R107, R5 ;  /* 0x000000056b67723e */ /* 0x000fe200000000ff */
[----:B------:R-:W-:Y:S06]  /*c260*/  BRA `(.L_x_16193) ;  /* 0x0000000400947947 */ /* 0x000fec0003800000 */
.L_x_16192:
        /* <DEDUP_REMOVED lines=8> */
[C---:B------:R-:W-:Y:S01]  /*c2f0*/  FFMA.FTZ R100, R5.reuse, R100, R84 ;  /* 0x0000006405647223 */ /* 0x040fe20000010054 */
[----:B------:R-:W-:Y:S01]  /*c300*/  FADD.FTZ R102, R118, -R102 ;  /* 0x8000006676667221 */ /* 0x000fe20000010000 */
[----:B------:R-:W-:Y:S01]  /*c310*/  FFMA.FTZ R101, R5, R101, R85 ;  /* 0x0000006505657223 */ /* 0x000fe20000010055 */
[----:B------:R-:W-:Y:S01]  /*c320*/  FFMA.FTZ R103, R103, R126, R127 ;  /* 0x0000007e67677223 */ /* 0x000fe2000001007f */
[----:B------:R-:W-:Y:S01]  /*c330*/  FMUL.FTZ R100, R3, R100 ;  /* 0x0000006403647220 */ /* 0x000fe20000410000 */
[----:B------:R-:W-:Y:S01]  /*c340*/  FFMA.FTZ R102, R5, R102, R86 ;  /* 0x0000006605667223 */ /* 0x000fe20000010056 */
[----:B------:R-:W-:-:S02]  /*c350*/  @P2 HADD2.F32 R116, -RZ, R48.H0_H0 ;  /* 0x20000030ff742230 */ /* 0x000fc40000004100 */
[C---:B------:R-:W-:Y:S01]  /*c360*/  FMUL.FTZ R101, R3.reuse, R101 ;  /* 0x0000006503657220 */ /* 0x040fe20000410000 */
[----:B------:R-:W-:Y:S01]  /*c370*/  FMUL.FTZ R115, R100, UR13 ;  /* 0x0000000d64737c20 */ /* 0x000fe20008410000 */
[--C-:B-----5:R-:W-:Y:S02]  /*c380*/  @P2 HADD2.F32 R100, -RZ, R108.reuse.H0_H0 ;  /* 0x2000006cff642230 */ /* 0x120fe40000004100 */
        /* <DEDUP_REMOVED lines=8> */
[----:B------:R-:W-:Y:S01]  /*c410*/  FMUL.FTZ R102, R102, UR13 ;  /* 0x0000000d66667c20 */ /* 0x000fe20008410000 */
[----:B------:R-:W-:Y:S01]  /*c420*/  FADD.FTZ R104, R120, -R104 ;  /* 0x8000006878687221 */ /* 0x000fe20000010000 */
[-CC-:B------:R-:W-:Y:S01]  /*c430*/  FFMA.FTZ R105, R105, R126.reuse, R127.reuse ;  /* 0x0000007e69697223 */ /* 0x180fe2000001007f */
[----:B------:R-:W-:Y:S01]  /*c440*/  LOP3.LUT P3, RZ, R113, 0xff00, RZ, 0xc0, !PT ;  /* 0x0000ff0071ff7812 */ /* 0x000fe2000786c0ff */
[----:B------:R-:W-:Y:S01]  /*c450*/  FFMA.FTZ R106, R106, R126, R127 ;  /* 0x0000007e6a6a7223 */ /* 0x000fe2000001007f */
[----:B------:R-:W-:Y:S01]  /*c460*/  FFMA.FTZ R104, R5, R104, R88 ;  /* 0x0000006805687223 */ /* 0x000fe20000010058 */
[----:B------:R-:W-:Y:S01]  /*c470*/  FADD.FTZ R105, R121, -R105 ;  /* 0x8000006979697221 */ /* 0x000fe20000010000 */
[----:B------:R-:W-:Y:S01]  /*c480*/  LOP3.LUT P4, RZ, R113, 0xff0000, RZ, 0xc0, !PT ;  /* 0x00ff000071ff7812 */ /* 0x000fe2000788c0ff */
[----:B------:R-:W-:Y:S01]  /*c490*/  FFMA.FTZ R107, R107, R126, R127 ;  /* 0x0000007e6b6b7223 */ /* 0x000fe2000001007f */
[----:B------:R-:W-:Y:S01]  /*c4a0*/  FMUL.FTZ R104, R3, R104 ;  /* 0x0000006803687220 */ /* 0x000fe20000410000 */
[----:B------:R-:W-:Y:S01]  /*c4b0*/  FFMA.FTZ R105, R5, R105, R89 ;  /* 0x0000006905697223 */ /* 0x000fe20000010059 */
[----:B------:R-:W-:Y:S01]  /*c4c0*/  FADD.FTZ R106, R124, -R106 ;  /* 0x8000006a7c6a7221 */ /* 0x000fe20000010000 */
[----:B------:R-:W-:Y:S01]  /*c4d0*/  @P2 HADD2.F32 R115, -RZ, R108.H1_H1 ;  /* 0x3000006cff732230 */ /* 0x000fe20000004100 */
[----:B------:R-:W-:Y:S01]  /*c4e0*/  MOV R108, RZ ;  /* 0x000000ff006c7202 */ /* 0x000fe20000000f00 */
[----:B------:R-:W-:Y:S01]  /*c4f0*/  FMUL.FTZ R104, R104, UR13 ;  /* 0x0000000d68687c20 */ /* 0x000fe20008410000 */
[----:B------:R-:W-:Y:S01]  /*c500*/  FMUL.FTZ R105, R3, R105 ;  /* 0x0000006903697220 */ /* 0x000fe20000410000 */
[----:B------:R-:W-:Y:S01]  /*c510*/  FADD.FTZ R107, R125, -R107 ;  /* 0x8000006b7d6b7221 */ /* 0x000fe20000010000 */
[----:B------:R-:W-:Y:S01]  /*c520*/  @P2 FMUL.FTZ R108, R115, R101 ;  /* 0x00000065736c2220 */ /* 0x000fe20000410000 */
[----:B------:R-:W-:-:S02]  /*c530*/  @P2 HADD2.F32 R115, -RZ, R48.H1_H1 ;  /* 0x30000030ff732230 */ /* 0x000fc40000004100 */
[----:B------:R-:W-:Y:S01]  /*c540*/  FFMA.FTZ R106, R5, R106, R90 ;  /* 0x0000006a056a7223 */ /* 0x000fe2000001005a */
[----:B------:R-:W-:Y:S01]  /*c550*/  FMUL.FTZ R105, R105, UR13 ;  /* 0x0000000d69697c20 */ /* 0x000fe20008410000 */
[----:B------:R-:W-:Y:S01]  /*c560*/  FFMA.FTZ R107, R5, R107, R91 ;  /* 0x0000006b056b7223 */ /* 0x000fe2000001005b */
[----:B------:R-:W-:Y:S01]  /*c570*/  @P2 FMUL.FTZ R117, R115, R101 ;  /* 0x0000006573752220 */ /* 0x000fe20000410000 */
[----:B------:R-:W-:Y:S01]  /*c580*/  LOP3.LUT P2, RZ, R112, 0xff0000, RZ, 0xc0, !PT ;  /* 0x00ff000070ff7812 */ /* 0x000fe2000784c0ff */
[C---:B------:R-:W-:Y:S01]  /*c590*/  FMUL.FTZ R106, R3.reuse, R106 ;  /* 0x0000006a036a7220 */ /* 0x040fe20000410000 */
[----:B------:R-:W-:Y:S01]  /*c5a0*/  MOV R115, RZ ;  /* 0x000000ff00737202 */ /* 0x000fe20000000f00 */
[----:B------:R-:W-:Y:S01]  /*c5b0*/  FMUL.FTZ R107, R3, R107 ;  /* 0x0000006b036b7220 */ /* 0x000fe20000410000 */
[----:B------:R-:W-:-:S03]  /*c5c0*/  F2FP.F16.F32.PACK_AB R100, R117, R100 ;  /* 0x000000647564723e */ /* 0x000fc600000000ff */
[----:B------:R-:W-:-:S06]  /*c5d0*/  FMUL.FTZ R107, R107, UR13 ;  /* 0x0000000d6b6b7c20 */ /* 0x000fcc0008410000 */
[----:B------:R-:W-:Y:S02]  /*c5e0*/  @P2 HADD2.F32 R101, -RZ, R109.H0_H0 ;  /* 0x2000006dff652230 */ /* 0x000fe40000004100 */
[----:B------:R-:W-:-:S03]  /*c5f0*/  @P2 HADD2.F32 R116, -RZ, R49.H0_H0 ;  /* 0x20000031ff742230 */ /* 0x000fc60000004100 */
[-C--:B------:R-:W-:Y:S01]  /*c600*/  @P2 FMUL.FTZ R115, R101, R102.reuse ;  /* 0x0000006665732220 */ /* 0x080fe20000410000 */
[----:B------:R-:W-:Y:S01]  /*c610*/  MOV R101, RZ ;  /* 0x000000ff00657202 */ /* 0x000fe20000000f00 */
[----:B------:R-:W-:Y:S01]  /*c620*/  @P2 FMUL.FTZ R101, R116, R102 ;  /* 0x0000006674652220 */ /* 0x000fe20000410000 */
[----:B------:R-:W-:Y:S01]  /*c630*/  LOP3.LUT P2, RZ, R112, 0xff000000, RZ, 0xc0, !PT ;  /* 0xff00000070ff7812 */ /* 0x000fe2000784c0ff */
[----:B------:R-:W-:Y:S01]  /*c640*/  FFMA.FTZ R102, R5, R103, R87 ;  /* 0x0000006705667223 */ /* 0x000fe20000010057 */
[----:B------:R-:W-:-:S03]  /*c650*/  @P4 HADD2.F32 R5, -RZ, R111.H0_H0 ;  /* 0x2000006fff054230 */ /* 0x000fc60000004100 */
[----:B------:R-:W-:Y:S01]  /*c660*/  FMUL.FTZ R102, R3, R102 ;  /* 0x0000006603667220 */ /* 0x000fe20000410000 */
[----:B------:R-:W-:Y:S01]  /*c670*/  FMUL.FTZ R3, R106, UR13 ;  /* 0x0000000d6a037c20 */ /* 0x000fe20008410000 */
[----:B------:R-:W-:Y:S02]  /*c680*/  MOV R106, RZ ;  /* 0x000000ff006a7202 */ /* 0x000fe40000000f00 */
[----:B------:R-:W-:Y:S01]  /*c690*/  FMUL.FTZ R102, R102, UR13 ;  /* 0x0000000d66667c20 */ /* 0x000fe20008410000 */
[----:B------:R-:W-:Y:S01]  /*c6a0*/  @P4 FMUL.FTZ R106, R5, R3 ;  /* 0x00000003056a4220 */ /* 0x000fe20000410000 */
[----:B------:R-:W-:Y:S02]  /*c6b0*/  MOV R5, RZ ;  /* 0x000000ff00057202 */ /* 0x000fe40000000f00 */
[----:B------:R-:W-:Y:S01]  /*c6c0*/  @P2 HADD2.F32 R103, -RZ, R109.H1_H1 ;  /* 0x3000006dff672230 */ /* 0x000fe20000004100 */
[----:B------:R-:W-:Y:S01]  /*c6d0*/  MOV R109, RZ ;  /* 0x000000ff006d7202 */ /* 0x000fe20000000f00 */
[----:B------:R-:W-:-:S03]  /*c6e0*/  @P2 HADD2.F32 R116, -RZ, R49.H1_H1 ;  /* 0x30000031ff742230 */ /* 0x000fc60000004100 */
[-C--:B------:R-:W-:Y:S01]  /*c6f0*/  @P2 FMUL.FTZ R109, R103, R102.reuse ;  /* 0x00000066676d2220 */ /* 0x080fe20000410000 */
[----:B------:R-:W-:Y:S01]  /*c700*/  MOV R103, RZ ;  /* 0x000000ff00677202 */ /* 0x000fe20000000f00 */
[----:B------:R-:W-:Y:S01]  /*c710*/  @P2 FMUL.FTZ R103, R116, R102 ;  /* 0x0000006674672220 */ /* 0x000fe20000410000 */
[----:B------:R-:W-:Y:S02]  /*c720*/  LOP3.LUT P2, RZ, R113, 0xff, RZ, 0xc0, !PT ;  /* 0x000000ff71ff7812 */ /* 0x000fe4000784c0ff */
[----:B------:R-:W-:Y:S02]  /*c730*/  MOV R116, RZ ;  /* 0x000000ff00747202 */ /* 0x000fe40000000f00 */
[----:B------:R-:W-:-:S09]  /*c740*/  F2FP.F16.F32.PACK_AB R101, R103, R101 ;  /* 0x000000656765723e */ /* 0x000fd200000000ff */
[----:B------:R-:W-:Y:S02]  /*c750*/  @P2 HADD2.F32 R102, -RZ, R110.H0_H0 ;  /* 0x2000006eff662230 */ /* 0x000fe40000004100 */
[----:B------:R-:W-:-:S03]  /*c760*/  @P2 HADD2.F32 R118, -RZ, R50.H0_H0 ;  /* 0x20000032ff762230 */ /* 0x000fc60000004100 */
[-C--:B------:R-:W-:Y:S01]  /*c770*/  @P2 FMUL.FTZ R116, R102, R104.reuse ;  /* 0x0000006866742220 */ /* 0x080fe20000410000 */
[----:B------:R-:W-:Y:S01]  /*c780*/  MOV R102, RZ ;  /* 0x000000ff00667202 */ /* 0x000fe20000000f00 */
[----:B------:R-:W-:Y:S01]  /*c790*/  @P2 FMUL.FTZ R102, R118, R104 ;  /* 0x0000006876662220 */ /* 0x000fe20000410000 */
[----:B------:R-:W-:Y:S01]  /*c7a0*/  ISETP.GE.U32.AND P2, PT, R112, RZ, PT ;  /* 0x000000ff7000720c */ /* 0x000fe20003f46070 */
[----:B------:R-:W-:Y:S01]  /*c7b0*/  @P3 HADD2.F32 R104, -RZ, R110.H1_H1 ;  /* 0x3000006eff683230 */ /* 0x000fe20000004100 */
[----:B------:R-:W-:Y:S01]  /*c7c0*/  MOV R110, RZ ;  /* 0x000000ff006e7202 */ /* 0x000fe20000000f00 */
[----:B------:R-:W-:Y:S01]  /*c7d0*/  @P3 HADD2.F32 R112, -RZ, R50.H1_H1 ;  /* 0x30000032ff703230 */ /* 0x000fe20000004100 */
[----:B------:R-:W-:Y:S02]  /*c7e0*/  ISETP.GE.U32.AND.EX P2, PT, R113, 0x1000000, PT, P2 ;  /* 0x010000007100780c */ /* 0x000fe40003f46120 */
[-C--:B------:R-:W-:Y:S01]  /*c7f0*/  @P3 FMUL.FTZ R110, R104, R105.reuse ;  /* 0x00000069686e3220 */ /* 0x080fe20000410000 */
[----:B------:R-:W-:Y:S01]  /*c800*/  MOV R104, RZ ;  /* 0x000000ff00687202 */ /* 0x000fe20000000f00 */
[----:B------:R-:W-:Y:S01]  /*c810*/  @P3 FMUL.FTZ R104, R112, R105 ;  /* 0x0000006970683220 */ /* 0x000fe20000410000 */
[----:B------:R-:W-:-:S04]  /*c820*/  @P4 HADD2.F32 R105, -RZ, R51.H0_H0 ;  /* 0x20000033ff694230 */ /* 0x000fc80000004100 */
[----:B------:R-:W-:Y:S01]  /*c830*/  F2FP.F16.F32.PACK_AB R102, R104, R102 ;  /* 0x000000666866723e */ /* 0x000fe200000000ff */
[----:B------:R-:W-:Y:S01]  /*c840*/  @P4 FMUL.FTZ R5, R105, R3 ;  /* 0x0000000369054220 */ /* 0x000fe20000410000 */
[----:B------:R-:W-:Y:S02]  /*c850*/  MOV R105, RZ ;  /* 0x000000ff00697202 */ /* 0x000fe40000000f00 */
[----:B------:R-:W-:Y:S01]  /*c860*/  @P2 HADD2.F32 R112, -RZ, R51.H1_H1 ;  /* 0x30000033ff702230 */ /* 0x000fe20000004100 */
[----:B------:R-:W-:Y:S01]  /*c870*/  MOV R3, RZ ;  /* 0x000000ff00037202 */ /* 0x000fe20000000f00 */
[----:B------:R-:W-:-:S03]  /*c880*/  @P2 HADD2.F32 R111, -RZ, R111.H1_H1 ;  /* 0x3000006fff6f2230 */ /* 0x000fc60000004100 */
[-C--:B------:R-:W-:Y:S02]  /*c890*/  @P2 FMUL.FTZ R105, R112, R107.reuse ;  /* 0x0000006b70692220 */ /* 0x080fe40000410000 */
[----:B------:R-:W-:-:S03]  /*c8a0*/  @P2 FMUL.FTZ R3, R111, R107 ;  /* 0x0000006b6f032220 */ /* 0x000fc60000410000 */
[----:B------:R-:W-:-:S07]  /*c8b0*/  F2FP.F16.F32.PACK_AB R103, R105, R5 ;  /* 0x000000056967723e */ /* 0x000fce00000000ff */
.L_x_16193:
[----:B------:R-:W0:Y:S02]  /*c8c0*/  @P1 LDC.64 R104, c[0x0][0x478] ;  /* 0x00011e00ff681b82 */ /* 0x000e240000000a00 */
[----:B0-----:R-:W-:-:S05]  /*c8d0*/  @P1 IMAD.WIDE.U32 R104, R0, 0x20, R104 ;  /* 0x0000002000681825 */ /* 0x001fca00078e0068 */
[----:B------:R-:W-:Y:S04]  /*c8e0*/  @P1 STG.E.128 desc[UR6][R104.64], R92 ;  /* 0x0000005c68001986 */ /* 0x000fe8000c101d06 */
[----:B------:R0:W-:Y:S02]  /*c8f0*/  @P1 STG.E.128 desc[UR6][R104.64+0x10], R96 ;  /* 0x0000106068001986 */ /* 0x0001e4000c101d06 */
[----:B0-----:R-:W-:-:S05]  /*c900*/  MOV R104, 0x10 ;  /* 0x0000001000687802 */ /* 0x001fca0000000f00 */
[----:B------:R-:W-:-:S05]  /*c910*/  IMAD.WIDE.U32 R104, R0, R104, UR18 ;  /* 0x0000001200687e25 */ /* 0x000fca000f8e0068 */
[----:B------:R0:W-:Y:S02]  /*c920*/  STG.E.128 desc[UR6][R104.64], R100 ;  /* 0x0000006468007986 */ /* 0x0001e4000c101d06 */
.L_x_16183:
[----:B------:R-:W2:Y:S01]  /*c930*/  LDL.LU R151, [R1+0x4] ;  /* 0x0000040001977983 */ /* 0x000ea20000300800 */
[----:B01----:R-:W0:Y:S03]  /*c940*/  LDC.64 R100, c[0x0][0x380] ;  /* 0x0000e000ff647b82 */ /* 0x003e260000000a00 */
[----:B------:R-:W3:Y:S04]  /*c950*/  LDL.LU R150, [R1] ;  /* 0x0000000001967983 */ /* 0x000ee80000300800 */
        /* <DEDUP_REMOVED lines=97> */
[----:B------:R1:W-:Y:S01]  /*cf70*/  STL [R1+0x4], R151 ;  /* 0x0000049701007387 */ /* 0x0003e20000100800 */
[----:B------:R-:W-:Y:S05]  /*cf80*/  @!P1 BRA `(.L_x_16194) ;  /* 0xffffff4000609947 */ /* 0x000fea000383ffff */
[----:B------:R-:W-:Y:S05]  /*cf90*/  BSYNC B1 ;  /* 0x0000000000017941 */ /* 0x000fea0003800000 */
.L_x_16170:
        /* <DEDUP_REMOVED lines=12> */
[----:B-1----:R0:W5:Y:S01]  /*d060*/  LDL.LU R5, [R1+0x88] ;  /* 0x0000880001057983 */ /* 0x0021620000300800 */
        /* <DEDUP_REMOVED lines=92> */
[----:B0-----:R-:W-:-:S07]  /*d630*/  MOV R31, R160 ;  /* 0x000000a0001f7202 */ /* 0x001fce0000000f00 */
.L_x_16169:
[----:B------:R-:W-:Y:S05]  /*d640*/  BSYNC B0 ;  /* 0x0000000000007941 */ /* 0x000fea0003800000 */
.L_x_16168:
        /* <DEDUP_REMOVED lines=79> */
[----:B------:R-:W-:Y:S01]  /*db40*/  LDS R90, [R0+0x4200] ;  /* 0x00420000005a7984 */ /* 0x000fe20000000800 */
[----:B-1----:R-:W-:-:S03]  /*db50*/  FADD.FTZ R5, R5, R76 ;  /* 0x0000004c05057221 */ /* 0x002fc60000010000 */
[----:B------:R-:W0:Y:S01]  /*db60*/  LDS R97, [R0+0x4400] ;  /* 0x0044000000617984 */ /* 0x000e220000000800 */
[----:B---3--:R-:W-:-:S03]  /*db70*/  FADD.FTZ R6, R6, R79 ;  /* 0x0000004f06067221 */ /* 0x008fc60000010000 */
[----:B------:R-:W-:Y:S01]  /*db80*/  LDS R96, [R0+0x4600] ;  /* 0x0046000000607984 */ /* 0x000fe20000000800 */
[----:B----4-:R-:W-:-:S03]  /*db90*/  FADD.FTZ R7, R7, R78 ;  /* 0x0000004e07077221 */ /* 0x010fc60000010000 */
[----:B------:R-:W1:Y:S01]  /*dba0*/  LDS R99, [R0+0x4800] ;  /* 0x0048000000637984 */ /* 0x000e620000000800 */
[----:B--2---:R-:W-:-:S03]  /*dbb0*/  FADD.FTZ R24, R24, R81 ;  /* 0x0000005118187221 */ /* 0x004fc60000010000 */
[----:B------:R-:W2:Y:S01]  /*dbc0*/  LDS R98, [R0+0x4a00] ;  /* 0x004a000000627984 */ /* 0x000ea20000000800 */
[----:B------:R-:W-:-:S03]  /*dbd0*/  FADD.FTZ R25, R25, R80 ;  /* 0x0000005019197221 */ /* 0x000fc60000010000 */
[----:B------:R-:W3:Y:S01]  /*dbe0*/  LDS R105, [R0+0x4c00] ;  /* 0x004c000000697984 */ /* 0x000ee20000000800 */
[----:B------:R-:W-:-:S03]  /*dbf0*/  FADD.FTZ R26, R26, R83 ;  /* 0x000000531a1a7221 */ /* 0x000fc60000010000 */
[----:B------:R-:W4:Y:S01]  /*dc00*/  LDS R104, [R0+0x4e00] ;  /* 0x004e000000687984 */ /* 0x000f220000000800 */
[----:B------:R-:W-:Y:S01]  /*dc10*/  FADD.FTZ R27, R27, R82 ;  /* 0x000000521b1b7221 */ /* 0x000fe20000010000 */
[----:B------:R-:W-:Y:S01]  /*dc20*/  BAR.SYNC.DEFER_BLOCKING 0x0 ;  /* 0x0000000000007b1d */ /* 0x000fe20000010000 */
[----:B------:R-:W-:Y:S01]  /*dc30*/  FADD.FTZ R89, R2, R89 ;  /* 0x0000005902597221 */ /* 0x000fe20000010000 */
[----:B------:R-:W-:Y:S01]  /*dc40*/  FADD.FTZ R91, R4, R91 ;  /* 0x0000005b045b7221 */ /* 0x000fe20000010000 */
[----:B0-----:R-:W-:-:S03]  /*dc50*/  FADD.FTZ R97, R6, R97 ;  /* 0x0000006106617221 */ /* 0x001fc60000010000 */
[----:B------:R-:W-:Y:S01]  /*dc60*/  STS.128 [R162], R64 ;  /* 0x00000040a2007388 */ /* 0x000fe20000000c00 */
[----:B-1----:R-:W-:-:S03]  /*dc70*/  FADD.FTZ R99, R24, R99 ;  /* 0x0000006318637221 */ /* 0x002fc60000010000 */
[----:B------:R0:W-:Y:S01]  /*dc80*/  STS.128 [R162+0x10], R8 ;  /* 0x00001008a2007388 */ /* 0x0001e20000000c00 */
[----:B--2---:R-:W-:-:S03]  /*dc90*/  FADD.FTZ R25, R25, R98 ;  /* 0x0000006219197221 */ /* 0x004fc60000010000 */
[----:B------:R1:W-:Y:S01]  /*dca0*/  STS.128 [R162+0x400], R12 ;  /* 0x0004000ca2007388 */ /* 0x0003e20000000c00 */
[----:B---3--:R-:W-:-:S03]  /*dcb0*/  FADD.FTZ R105, R26, R105 ;  /* 0x000000691a697221 */ /* 0x008fc60000010000 */
[----:B------:R-:W-:Y:S01]  /*dcc0*/  STS.128 [R162+0x410], R184 ;  /* 0x000410b8a2007388 */ /* 0x000fe20000000c00 */
[----:B----4-:R-:W-:-:S03]  /*dcd0*/  FADD.FTZ R27, R27, R104 ;  /* 0x000000681b1b7221 */ /* 0x010fc60000010000 */
[----:B------:R-:W-:Y:S04]  /*dce0*/  STS.128 [R162+0x800], R188 ;  /* 0x000800bca2007388 */ /* 0x000fe80000000c00 */
[----:B------:R-:W-:Y:S01]  /*dcf0*/  STS.128 [R162+0x810], R84 ;  /* 0x00081054a2007388 */ /* 0x000fe20000000c00 */
[----:B0-----:R-:W-:Y:S01]  /*dd00*/  FADD.FTZ R9, R3, R88 ;  /* 0x0000005803097221 */ /* 0x001fe20000010000 */
[----:B------:R-:W-:Y:S02]  /*dd10*/  FADD.FTZ R11, R5, R90 ;  /* 0x0000005a050b7221 */ /* 0x000fe40000010000 */
[----:B------:R-:W-:Y:S01]  /*dd20*/  STS.128 [R162+0xc00], R92 ;  /* 0x000c005ca2007388 */ /* 0x000fe20000000c00 */
[----:B-1----:R-:W-:-:S03]  /*dd30*/  FADD.FTZ R13, R7, R96 ;  /* 0x00000060070d7221 */ /* 0x002fc60000010000 */
        /* <DEDUP_REMOVED lines=47> */
[----:B------:R-:W-:Y:S02]  /*e030*/  FADD.FTZ R4, R4, R17 ;  /* 0x0000001104047221 */ /* 0x000fe40000010000 */
[----:B------:R-:W4:Y:S01]  /*e040*/  LDC R17, c[0x0][0x388] ;  /* 0x0000e200ff117b82 */ /* 0x000f220000000800 */
        /* <DEDUP_REMOVED lines=38> */
[----:B------:R-:W-:-:S03]  /*e2b0*/  FADD.FTZ R17, R5, R30 ;  /* 0x0000001e05117221 */ /* 0x000fc60000010000 */
        /* <DEDUP_REMOVED lines=48> */
[----:B------:R-:W-:Y:S01]  /*e5c0*/  STG.E desc[UR6][R2.64], R71 ;  /* 0x0000004702007986 */ /* 0x000fe2000c101906 */
[----:B------:R-:W-:-:S03]  /*e5d0*/  FADD.FTZ R20, R23, R20 ;  /* 0x0000001417147221 */ /* 0x000fc60000010000 */
[----:B------:R-:W4:Y:S01]  /*e5e0*/  LDS R21, [R0+0x1e00] ;  /* 0x001e000000157984 */ /* 0x000f220000000800 */
[----:B------:R-:W-:-:S03]  /*e5f0*/  FADD.FTZ R35, R18, R35 ;  /* 0x0000002312237221 */ /* 0x000fc60000010000 */
[----:B------:R-:W-:Y:S01]  /*e600*/  STG.E desc[UR6][R4.64], R89 ;  /* 0x0000005904007986 */ /* 0x000fe2000c101906 */
[----:B0-----:R-:W-:-:S03]  /*e610*/  FADD.FTZ R47, R20, R45 ;  /* 0x0000002d142f7221 */ /* 0x001fc60000010000 */
[----:B------:R-:W0:Y:S01]  /*e620*/  LDS R39, [R0+0x3000] ;  /* 0x0030000000277984 */ /* 0x000e220000000800 */
[----:B-1----:R-:W-:-:S03]  /*e630*/  FADD.FTZ R12, RZ, R12 ;  /* 0x0000000cff0c7221 */ /* 0x002fc60000010000 */
[----:B------:R-:W-:Y:S01]  /*e640*/  STG.E desc[UR6][R6.64], R33 ;  /* 0x0000002106007986 */ /* 0x000fe2000c101906 */
[----:B--2---:R-:W-:-:S03]  /*e650*/  FADD.FTZ R12, R12, R29 ;  /* 0x0000001d0c0c7221 */ /* 0x004fc60000010000 */
[----:B------:R-:W1:Y:S01]  /*e660*/  LDS R49, [R0+0x4200] ;  /* 0x0042000000317984 */ /* 0x000e620000000800 */
[----:B---3--:R-:W-:-:S03]  /*e670*/  FADD.FTZ R12, R12, R37 ;  /* 0x000000250c0c7221 */ /* 0x008fc60000010000 */
[----:B------:R-:W2:Y:S01]  /*e680*/  LDS R10, [R0+0xe00] ;  /* 0x000e0000000a7984 */ /* 0x000ea20000000800 */
[----:B----4-:R-:W-:-:S03]  /*e690*/  FADD.FTZ R14, RZ, R14 ;  /* 0x0000000eff0e7221 */ /* 0x010fc60000010000 */
[----:B------:R-:W-:Y:S01]  /*e6a0*/  STG.E desc[UR6][R2.64+0x200], R73 ;  /* 0x0002004902007986 */ /* 0x000fe2000c101906 */
[----:B------:R-:W-:-:S03]  /*e6b0*/  FADD.FTZ R8, RZ, R8 ;  /* 0x00000008ff087221 */ /* 0x000fc60000010000 */
[----:B------:R-:W3:Y:S01]  /*e6c0*/  LDS R33, [R0+0x2000] ;  /* 0x0020000000217984 */ /* 0x000ee20000000800 */
[----:B------:R-:W-:-:S03]  /*e6d0*/  FADD.FTZ R14, R14, R31 ;  /* 0x0000001f0e0e7221 */ /* 0x000fc60000010000 */
[----:B------:R-:W-:Y:S01]  /*e6e0*/  STG.E desc[UR6][R4.64+0x200], R9 ;  /* 0x0002000904007986 */ /* 0x000fe2000c101906 */
[----:B------:R-:W-:-:S03]  /*e6f0*/  FADD.FTZ R16, RZ, R16 ;  /* 0x00000010ff107221 */ /* 0x000fc60000010000 */
[----:B------:R-:W4:Y:S04]  /*e700*/  LDS R41, [R0+0x3200] ;  /* 0x0032000000297984 */ /* 0x000f280000000800 */
[----:B------:R-:W4:Y:S01]  /*e710*/  LDS R51, [R0+0x4400] ;  /* 0x0044000000337984 */ /* 0x000f220000000800 */
[----:B------:R-:W-:-:S03]  /*e720*/  FADD.FTZ R8, R8, R21 ;  /* 0x0000001508087221 */ /* 0x000fc60000010000 */
[----:B------:R-:W4:Y:S04]  /*e730*/  LDS R9, [R0+0x1000] ;  /* 0x0010000000097984 */ /* 0x000f280000000800 */
[----:B------:R-:W4:Y:S01]  /*e740*/  LDS R23, [R0+0x2200] ;  /* 0x0022000000177984 */ /* 0x000f220000000800 */
[----:B0-----:R-:W-:-:S03]  /*e750*/  FADD.FTZ R14, R14, R39 ;  /* 0x000000270e0e7221 */ /* 0x001fc60000010000 */
[----:B------:R-:W0:Y:S04]  /*e760*/  LDS R43, [R0+0x3400] ;  /* 0x00340000002b7984 */ /* 0x000e280000000800 */
[----:B------:R-:W0:Y:S01]  /*e770*/  LDS R53, [R0+0x4600] ;  /* 0x0046000000357984 */ /* 0x000e220000000800 */
[----:B-1----:R-:W-:-:S03]  /*e780*/  FADD.FTZ R49, R12, R49 ;  /* 0x000000310c317221 */ /* 0x002fc60000010000 */
[----:B------:R-:W1:Y:S01]  /*e790*/  LDS R18, [R0+0x1200] ;  /* 0x0012000000127984 */ /* 0x000e620000000800 */
[----:B--2---:R-:W-:-:S03]  /*e7a0*/  FADD.FTZ R10, RZ, R10 ;  /* 0x0000000aff0a7221 */ /* 0x004fc60000010000 */
[----:B------:R-:W2:Y:S04]  /*e7b0*/  LDS R20, [R0+0x2400] ;  /* 0x0024000000147984 */ /* 0x000ea80000000800 */
[----:B------:R-:W2:Y:S01]  /*e7c0*/  LDS R45, [R0+0x3600] ;  /* 0x00360000002d7984 */ /* 0x000ea20000000800 */
[----:B---3--:R-:W-:-:S03]  /*e7d0*/  FADD.FTZ R16, R16, R33 ;  /* 0x0000002110107221 */ /* 0x008fc60000010000 */
[----:B------:R-:W-:Y:S04]  /*e7e0*/  STG.E desc[UR6][R6.64+0x200], R35 ;  /* 0x0002002306007986 */ /* 0x000fe8000c101906 */
        /* <DEDUP_REMOVED lines=9> */
[----:B0-----:R-:W-:-:S03]  /*e880*/  FADD.FTZ R16, R16, R43 ;  /* 0x0000002b10107221 */ /* 0x001fc60000010000 */
[----:B------:R-:W0:Y:S01]  /*e890*/  LDS R24, [R0+0x4c00] ;  /* 0x004c000000187984 */ /* 0x000e220000000800 */
[----:B------:R-:W-:-:S03]  /*e8a0*/  FADD.FTZ R53, R8, R53 ;  /* 0x0000003508357221 */ /* 0x000fc60000010000 */
[----:B------:R-:W0:Y:S01]  /*e8b0*/  LDS R37, [R0+0x4e00] ;  /* 0x004e000000257984 */ /* 0x000e220000000800 */
[----:B-1----:R-:W-:-:S03]  /*e8c0*/  FADD.FTZ R18, RZ, R18 ;  /* 0x00000012ff127221 */ /* 0x002fc60000010000 */
[----:B------:R-:W-:Y:S01]  /*e8d0*/  STG.E desc[UR6][R2.64+0x400], R75 ;  /* 0x0004004b02007986 */ /* 0x000fe2000c101906 */
[----:B--2---:R-:W-:-:S03]  /*e8e0*/  FADD.FTZ R9, R9, R20 ;  /* 0x0000001409097221 */ /* 0x004fc60000010000 */
[----:B------:R-:W-:Y:S01]  /*e8f0*/  STG.E desc[UR6][R4.64+0x400], R91 ;  /* 0x0004005b04007986 */ /* 0x000fe2000c101906 */
[----:B------:R-:W-:-:S03]  /*e900*/  FADD.FTZ R10, R10, R45 ;  /* 0x0000002d0a0a7221 */ /* 0x000fc60000010000 */
[----:B------:R-:W-:Y:S04]  /*e910*/  STG.E desc[UR6][R6.64+0x400], R47 ;  /* 0x0004002f06007986 */ /* 0x000fe8000c101906 */
[----:B------:R-:W-:Y:S01]  /*e920*/  STG.E desc[UR6][R2.64+0x600], R77 ;  /* 0x0006004d02007986 */ /* 0x000fe2000c101906 */
[----:B---3--:R-:W-:-:S03]  /*e930*/  FADD.FTZ R55, R16, R55 ;  /* 0x0000003710377221 */ /* 0x008fc60000010000 */
        /* <DEDUP_REMOVED lines=27> */
.L_x_16171:
        /* <DEDUP_REMOVED lines=8> */
.L_x_16196:
[----:B------:R-:W-:Y:S05]  /*eb70*/  BSYNC B2 ;  /* 0x0000000000027941 */ /* 0x000fea0003800000 */
.L_x_16195:
        /* <DEDUP_REMOVED lines=8> */
.L_x_16197:
[----:B------:R-:W-:Y:S01]  /*ec00*/  MOV R202, R108 ;  /* 0x0000006c00ca7202 */ /* 0x000fe20000000f00 */
[----:B------:R-:W-:Y:S02]  /*ec10*/  HFMA2 R127, -RZ, RZ, 0, 1.1920928955078125e-07 ;  /* 0x00000002ff7f7431 */ /* 0x000fe400000001ff */
[----:B------:R-:W-:-:S07]  /*ec20*/  FADD.FTZ R109, R109, R203 ;  /* 0x000000cb6d6d7221 */ /* 0x000fce0000010000 */
[----:B------:R-:W-:Y:S05]  /*ec30*/  WARPSYNC.COLLECTIVE R111, `(.L_x_16198) ;  /* 0x000000006f087348 */ /* 0x000fea0003c00000 */
[----:B------:R0:W1:Y:S02]  /*ec40*/  SHFL.BFLY P3, R203, R202, R127, R126 ;  /* 0x0c00007fcacb7389 */ /* 0x000064000006007e */
[----:B01----:R-:W-:Y:S05]  /*ec50*/  ENDCOLLECTIVE ;  /* 0x000000000000791b */ /* 0x003fea0003800000 */
.L_x_16198:
[----:B------:R-:W-:Y:S01]  /*ec60*/  MOV R202, R109 ;  /* 0x0000006d00ca7202 */ /* 0x000fe20000000f00 */
[----:B------:R-:W-:-:S07]  /*ec70*/  FADD.FTZ R108, R108, R203 ;  /* 0x000000cb6c6c7221 */ /* 0x000fce0000010000 */
[----:B------:R-:W-:Y:S05]  /*ec80*/  WARPSYNC.COLLECTIVE R111, `(.L_x_16199) ;  /* 0x000000006f087348 */ /* 0x000fea0003c00000 */
[----:B------:R0:W1:Y:S02]  /*ec90*/  SHFL.BFLY P3, R203, R202, R127, R126 ;  /* 0x0c00007fcacb7389 */ /* 0x000064000006007e */
[----:B01----:R-:W-:Y:S05]  /*eca0*/  ENDCOLLECTIVE ;  /* 0x000000000000791b */ /* 0x003fea0003800000 */
.L_x_16199:
[----:B------:R-:W-:Y:S01]  /*ecb0*/  MOV R202, R108 ;  /* 0x0000006c00ca7202 */ /* 0x000fe20000000f00 */
[----:B------:R-:W-:Y:S02]  /*ecc0*/  HFMA2 R127, -RZ, RZ, 0, 2.384185791015625e-07 ;  /* 0x00000004ff7f7431 */ /* 0x000fe400000001ff */
[----:B------:R-:W-:-:S07]  /*ecd0*/  FADD.FTZ R109, R109, R203 ;  /* 0x000000cb6d6d7221 */ /* 0x000fce0000010000 */
[----:B------:R-:W-:Y:S05]  /*ece0*/  WARPSYNC.COLLECTIVE R111, `(.L_x_16200) ;  /* 0x000000006f087348 */ /* 0x000fea0003c00000 */
[----:B------:R0:W1:Y:S02]  /*ecf0*/  SHFL.BFLY P3, R203, R202, R127, R126 ;  /* 0x0c00007fcacb7389 */ /* 0x000064000006007e */
[----:B01----:R-:W-:Y:S05]  /*ed00*/  ENDCOLLECTIVE ;  /* 0x000000000000791b */ /* 0x003fea0003800000 */
.L_x_16200:
[----:B------:R-:W-:Y:S01]  /*ed10*/  MOV R202, R109 ;  /* 0x0000006d00ca7202 */ /* 0x000fe20000000f00 */
[----:B------:R-:W-:-:S07]  /*ed20*/  FADD.FTZ R108, R108, R203 ;  /* 0x000000cb6c6c7221 */ /* 0x000fce0000010000 */
[----:B------:R-:W-:Y:S05]  /*ed30*/  WARPSYNC.COLLECTIVE R111, `(.L_x_16201) ;  /* 0x000000006f087348 */ /* 0x000fea0003c00000 */
[----:B------:R0:W1:Y:S02]  /*ed40*/  SHFL.BFLY P3, R203, R202, R127, R126 ;  /* 0x0c00007fcacb7389 */ /* 0x000064000006007e */
[----:B01----:R-:W-:Y:S05]  /*ed50*/  ENDCOLLECTIVE ;  /* 0x000000000000791b */ /* 0x003fea0003800000 */
.L_x_16201:
[----:B------:R-:W-:Y:S01]  /*ed60*/  MOV R202, R108 ;  /* 0x0000006c00ca7202 */ /* 0x000fe20000000f00 */
[----:B------:R-:W-:Y:S02]  /*ed70*/  HFMA2 R127, -RZ, RZ, 0, 4.76837158203125e-07 ;  /* 0x00000008ff7f7431 */ /* 0x000fe400000001ff */
[----:B------:R-:W-:-:S07]  /*ed80*/  FADD.FTZ R109, R109, R203 ;  /* 0x000000cb6d6d7221 */ /* 0x000fce0000010000 */
[----:B------:R-:W-:Y:S05]  /*ed90*/  WARPSYNC.COLLECTIVE R111, `(.L_x_16202) ;  /* 0x000000006f087348 */ /* 0x000fea0003c00000 */
[----:B------:R0:W1:Y:S02]  /*eda0*/  SHFL.BFLY P3, R203, R202, R127, R126 ;  /* 0x0c00007fcacb7389 */ /* 0x000064000006007e */
[----:B01----:R-:W-:Y:S05]  /*edb0*/  ENDCOLLECTIVE ;  /* 0x000000000000791b */ /* 0x003fea0003800000 */
.L_x_16202:
[----:B------:R-:W-:Y:S01]  /*edc0*/  MOV R202, R109 ;  /* 0x0000006d00ca7202 */ /* 0x000fe20000000f00 */
[----:B------:R-:W-:-:S07]  /*edd0*/  FADD.FTZ R108, R108, R203 ;  /* 0x000000cb6c6c7221 */ /* 0x000fce0000010000 */
[----:B------:R-:W-:Y:S05]  /*ede0*/  WARPSYNC.COLLECTIVE R111, `(.L_x_16203) ;  /* 0x000000006f087348 */ /* 0x000fea0003c00000 */
[----:B------:R0:W1:Y:S02]  /*edf0*/  SHFL.BFLY P3, R203, R202, R127, R126 ;  /* 0x0c00007fcacb7389 */ /* 0x000064000006007e */
[----:B01----:R-:W-:Y:S05]  /*ee00*/  ENDCOLLECTIVE ;  /* 0x000000000000791b */ /* 0x003fea0003800000 */
.L_x_16203:
[----:B------:R-:W-:Y:S01]  /*ee10*/  MOV R202, R108 ;  /* 0x0000006c00ca7202 */ /* 0x000fe20000000f00 */
[----:B------:R-:W-:Y:S02]  /*ee20*/  HFMA2 R127, -RZ, RZ, 0, 9.5367431640625e-07 ;  /* 0x00000010ff7f7431 */ /* 0x000fe400000001ff */
[----:B------:R-:W-:-:S07]  /*ee30*/  FADD.FTZ R109, R109, R203 ;  /* 0x000000cb6d6d7221 */ /* 0x000fce0000010000 */
[----:B------:R-:W-:Y:S05]  /*ee40*/  WARPSYNC.COLLECTIVE R111, `(.L_x_16204) ;  /* 0x000000006f087348 */ /* 0x000fea0003c00000 */
[----:B------:R0:W1:Y:S02]  /*ee50*/  SHFL.BFLY P3, R203, R202, R127, R126 ;  /* 0x0c00007fcacb7389 */ /* 0x000064000006007e */
[----:B01----:R-:W-:Y:S05]  /*ee60*/  ENDCOLLECTIVE ;  /* 0x000000000000791b */ /* 0x003fea0003800000 */
.L_x_16204:
[----:B------:R-:W-:Y:S02]  /*ee70*/  MOV R202, R109 ;  /* 0x0000006d00ca7202 */ /* 0x000fe40000000f00 */
[----:B------:R-:W-:-:S07]  /*ee80*/  MOV R110, R203 ;  /* 0x000000cb006e7202 */ /* 0x000fce0000000f00 */
[----:B------:R-:W-:Y:S05]  /*ee90*/  WARPSYNC.COLLECTIVE R111, `(.L_x_16205) ;  /* 0x000000006f087348 */ /* 0x000fea0003c00000 */
[----:B------:R0:W1:Y:S02]  /*eea0*/  SHFL.BFLY P3, R203, R202, R127, R126 ;  /* 0x0c00007fcacb7389 */ /* 0x000064000006007e */
[----:B01----:R-:W-:Y:S05]  /*eeb0*/  ENDCOLLECTIVE ;  /* 0x000000000000791b */ /* 0x003fea0003800000 */
.L_x_16205:
[----:B------:R-:W-:Y:S01]  /*eec0*/  MOV R111, R203 ;  /* 0x000000cb006f7202 */ /* 0x000fe20000000f00 */
[----:B------:R-:W-:Y:S06]  /*eed0*/  BRA `(.L_x_16206) ;  /* 0xffffff4000d07947 */ /* 0x000fec000383ffff */
.L_x_16207:
        /* <DEDUP_REMOVED lines=10> */
.L_x_25487:


//--------------------- .text._ZN10layer_norm22ln_bwd_finalize_kernelINS_22Kernel_traits_finalizeILj1280E6__halfS2_fS2_fjLb1ELj1024ELj4ENS_18Kernel_traits_baseILj1280ES2_S2_fS2_fjLj1024EEEEELb1ELb0EEEvNS_9BwdParamsE --------------------------
	.section	.text._ZN10layer_norm22ln_bwd_finalize_kernelINS_22Kernel_traits_finalizeILj1280E6__halfS2_fS2_fjLb1ELj1024ELj4ENS_18Kernel_traits_baseILj1280ES2_S2_fS2_fjLj1024EEEEELb1ELb0EEEvNS_9BwdParamsE,"ax",@progbits
	.align	128
        .global         _ZN10layer_norm22ln_bwd_finalize_kernelINS_22Kernel_traits_finalizeILj1280E6__halfS2_fS2_fjLb1ELj1024ELj4ENS_18Kernel_traits_baseILj1280ES2_S2_fS2_fjLj1024EEEEELb1ELb0EEEvNS_9BwdParamsE
        .type           _ZN10layer_norm22ln_bwd_finalize_kernelINS_22Kernel_traits_finalizeILj1280E6__halfS2_fS2_fjLb1ELj1024ELj4ENS_18Kernel_traits_baseILj1280ES2_S2_fS2_fjLj1024EEEEELb1ELb0EEEvNS_9BwdParamsE,@function
        .size           _ZN10layer_norm22ln_bwd_finalize_kernelINS_22Kernel_traits_finalizeILj1280E6__halfS2_fS2_fjLb1ELj1024ELj4ENS_18Kernel_traits_baseILj1280ES2_S2_fS2_fjLj1024EEEEELb1ELb0EEEvNS_9BwdParamsE,(.L_x_25488 - _ZN10layer_norm22ln_bwd_finalize_kernelINS_22Kernel_traits_finalizeILj1280E6__halfS2_fS2_fjLb1ELj1024ELj4ENS_18Kernel_traits_baseILj1280ES2_S2_fS2_fjLj1024EEEEELb1ELb0EEEvNS_9BwdParamsE)
        .other          _ZN10layer_norm22ln_bwd_finalize_kernelINS_22Kernel_traits_finalizeILj1280E6__halfS2_fS2_fjLb1ELj1024ELj4ENS_18Kernel_traits_baseILj1280ES2_S2_fS2_fjLj1024EEEEELb1ELb0EEEvNS_9BwdParamsE,@"STO_CUDA_ENTRY STV_DEFAULT"
_ZN10layer_norm22ln_bwd_finalize_kernelINS_22Kernel_traits_finalizeILj1280E6__halfS2_fS2_fjLb1ELj1024ELj4ENS_18Kernel_traits_baseILj1280ES2_S2_fS2_fjLj1024EEEEELb1ELb0EEEvNS_9BwdParamsE:
.text._ZN10layer_norm22ln_bwd_finalize_kernelINS_22Kernel_traits_finalizeILj1280E6__halfS2_fS2_fjLb1ELj1024ELj4ENS_18Kernel_traits_baseILj1280ES2_S2_fS2_fjLj1024EEEEELb1ELb0EEEvNS_9BwdParamsE:
        /* <DEDUP_REMOVED lines=62> */
.L_x_16212:
        /* <DEDUP_REMOVED lines=87> */
.L_x_16211:
[----:B------:R-:W-:Y:S05]  /*0950*/  BSYNC.RECONVERGENT B1 ;  /* 0x0000000000017941 */ /* 0x000fea0003800200 */
.L_x_16210:
        /* <DEDUP_REMOVED lines=49> */
.L_x_16214:
[----:B------:R-:W-:Y:S05]  /*0c70*/  BSYNC.RECONVERGENT B1 ;  /* 0x0000000000017941 */ /* 0x000fea0003800200 */
.L_x_16213:
        /* <DEDUP_REMOVED lines=29> */
.L_x_16216:
[----:B------:R-:W-:Y:S05]  /*0e50*/  BSYNC.RECONVERGENT B1 ;  /* 0x0000000000017941 */ /* 0x000fea0003800200 */
.L_x_16215:
        /* <DEDUP_REMOVED lines=14> */
.L_x_16209:
[----:B------:R-:W-:Y:S05]  /*0f40*/  BSYNC.RECONVERGENT B0 ;  /* 0x0000000000007941 */ /* 0x000fea0003800200 */
.L_x_16208:
        /* <DEDUP_REMOVED lines=75> */
.L_x_16217:
        /* <DEDUP_REMOVED lines=16> */
.L_x_25488:


//--------------------- .text._ZN10layer_norm13ln_bwd_kernelINS_13Kernel_traitsI6__halfS2_fS2_fjLj1280ELj1ELj4ELj1ELj16ENS_18Kernel_traits_baseILj1280ES2_S2_fS2_fjLj128EEEEELb1ELb1ELb1ELb0EEEvNS_9BwdParamsE --------------------------
	.section	.text._ZN10layer_norm13ln_bwd_kernelINS_13Kernel_traitsI6__halfS2_fS2_fjLj1280ELj1ELj4ELj1ELj16ENS_18Kernel_traits_baseILj1280ES2_S2_fS2_fjLj128EEEEELb1ELb1ELb1ELb0EEEvNS_9BwdParamsE,"ax",@progbits
	.align	128
        .global         _ZN10layer_norm13ln_bwd_kernelINS_13Kernel_traitsI6__halfS2_fS2_fjLj1280ELj1ELj4ELj1ELj16ENS_18Kernel_traits_baseILj1280ES2_S2_fS2_fjLj128EEEEELb1ELb1ELb1ELb0EEEvNS_9BwdParamsE
        .type           _ZN10layer_norm13ln_bwd_kernelINS_13Kernel_traitsI6__halfS2_fS2_fjLj1280ELj1ELj4ELj1ELj16ENS_18Kernel_traits_baseILj1280ES2_S2_fS2_fjLj128EEEEELb1ELb1ELb1ELb0EEEvNS_9BwdParamsE,@function
        .size           _ZN10layer_norm13ln_bwd_kernelINS_13Kernel_traitsI6__halfS2_fS2_fjLj1280ELj1ELj4ELj1ELj16ENS_18Kernel_traits_baseILj1280ES2_S2_fS2_fjLj128EEEEELb1ELb1ELb1ELb0EEEvNS_9BwdParamsE,(.L_x_25489 - _ZN10layer_norm13ln_bwd_kernelINS_13Kernel_traitsI6__halfS2_fS2_fjLj1280ELj1ELj4ELj1ELj16ENS_18Kernel_traits_baseILj1280ES2_S2_fS2_fjLj128EEEEELb1ELb1ELb1ELb0EEEvNS_9BwdParamsE)
        .other          _ZN10layer_norm13ln_bwd_kernelINS_13Kernel_traitsI6__halfS2_fS2_fjLj1280ELj1ELj4ELj1ELj16ENS_18Kernel_traits_baseILj1280ES2_S2_fS2_fjLj128EEEEELb1ELb1ELb1ELb0EEEvNS_9BwdParamsE,@"STO_CUDA_ENTRY STV_DEFAULT"
_ZN10layer_norm13ln_bwd_kernelINS_13Kernel_traitsI6__halfS2_fS2_fjLj1280ELj1ELj4ELj1ELj16ENS_18Kernel_traits_baseILj1280ES2_S2_fS2_fjLj128EEEEELb1ELb1ELb1ELb0EEEvNS_9BwdParamsE:
.text._ZN10layer_norm13ln_bwd_kernelINS_13Kernel_traitsI6__halfS2_fS2_fjLj1280ELj1ELj4ELj1ELj16ENS_18Kernel_traits_baseILj1280ES2_S2_fS2_fjLj128EEEEELb1ELb1ELb1ELb0EEEvNS_9BwdParamsE:
        /* <DEDUP_REMOVED lines=254> */
.L_x_16854:
[----:B------:R-:W1:Y:S08]  /*0fe0*/  LDC.64 R2, c[0x0][0x3f8] ;  /* 0x0000fe00ff027b82 */ /* 0x000e700000000a00 */
[----:B-----5:R-:W2:Y:S01]  /*0ff0*/  LDC.64 R148, c[0x0][0x3f0] ;  /* 0x0000fc00ff947b82 */ /* 0x020ea20000000a00 */
        /* <DEDUP_REMOVED lines=11> */
[----:B------:R-:W-:-:S06]  /*10b0*/  IMAD.WIDE R2, R219, 0x4, R2 ;  /* 0x00000004db027825 */ /* 0x000fcc00078e0202 */
[----:B------:R1:W2:Y:S01]  /*10c0*/  LDG.E R2, desc[UR6][R2.64] ;  /* 0x0000000602027981 */ /* 0x0002a2000c1e1900 */
[----:B------:R-:W-:Y:S01]  /*10d0*/  MOV R152, UR15 ;  /* 0x0000000f00987c02 */ /* 0x000fe20008000f00 */
[----:B------:R-:W-:Y:S01]  /*10e0*/  BSSY.RECONVERGENT B2, `(.L_x_16222) ;  /* 0x000009d000027945 */ /* 0x000fe20003800200 */
[----:B-----5:R-:W-:Y:S01]  /*10f0*/  ISETP.GE.AND P1, PT, R218, 0x1, PT ;  /* 0x00000001da00780c */ /* 0x020fe20003f26270 */
[----:B------:R-:W3:Y:S01]  /*1100*/  S2R R151, SR_TID.X ;  /* 0x0000000000977919 */ /* 0x000ee20000002100 */
[----:B------:R-:W-:Y:S01]  /*1110*/  ISETP.GE.U32.AND P2, PT, R6, 0x20, PT ;  /* 0x000000200600780c */ /* 0x000fe20003f46070 */
[----:B------:R-:W-:Y:S01]  /*1120*/  IMAD R149, R219, R152, RZ ;  /* 0x00000098db957224 */ /* 0x000fe200078e02ff */
[----:B------:R-:W-:Y:S01]  /*1130*/  ISETP.NE.AND P6, PT, RZ, UR8, PT ;  /* 0x00000008ff007c0c */ /* 0x000fe2000bfc5270 */
[----:B------:R4:W-:Y:S01]  /*1140*/  STL [R1+0xc], R152 ;  /* 0x00000c9801007387 */ /* 0x0009e20000100800 */
[----:B------:R-:W-:Y:S01]  /*1150*/  HFMA2 R214, -RZ, RZ, 0, 0 ;  /* 0x00000000ffd67431 */ /* 0x000fe200000001ff */
[----:B-1----:R-:W-:-:S02]  /*1160*/  IADD3 R3, PT, PT, R5, -0x1, RZ ;  /* 0xffffffff05037810 */ /* 0x002fc40007ffe0ff */
        /* <DEDUP_REMOVED lines=24> */
[----:B------:R-:W-:Y:S01]  /*12f0*/  ISETP.NE.U32.AND P6, PT, RZ, UR10, PT ;  /* 0x0000000aff007c0c */ /* 0x000fe2000bfc5070 */
[----:B------:R-:W2:Y:S03]  /*1300*/  LDL.LU R217, [R1+0x98] ;  /* 0x0000980001d97983 */ /* 0x000ea60000300800 */
[----:B------:R-:W-:Y:S01]  /*1310*/  ISETP.NE.AND.EX P6, PT, RZ, UR11, PT, P6 ;  /* 0x0000000bff007c0c */ /* 0x000fe2000bfc5360 */
[----:B------:R-:W3:Y:S02]  /*1320*/  LDL.LU R214, [R1+0x138] ;  /* 0x0001380001d67983 */ /* 0x000ee40000300800 */
[----:B------:R-:W4:Y:S02]  /*1330*/  LDC.64 R148, c[0x0][0x428] ;  /* 0x00010a00ff947b82 */ /* 0x000f240000000a00 */
[----:B------:R-:W3:Y:S04]  /*1340*/  LDL.LU R162, [R1+0x9c] ;  /* 0x00009c0001a27983 */ /* 0x000ee80000300800 */
[----:B------:R-:W3:Y:S02]  /*1350*/  LDL.LU R175, [R1+0x13c] ;  /* 0x00013c0001af7983 */ /* 0x000ee40000300800 */
[----:B------:R-:W0:Y:S02]  /*1360*/  LDC.64 R168, c[0x0][0x3b0] ;  /* 0x0000ec00ffa87b82 */ /* 0x000e240000000a00 */
[----:B------:R-:W3:Y:S04]  /*1370*/  LDL.LU R176, [R1+0xa0] ;  /* 0x0000a00001b07983 */ /* 0x000ee80000300800 */
[----:B------:R-:W3:Y:S01]  /*1380*/  LDL.LU R185, [R1+0x140] ;  /* 0x0001400001b97983 */ /* 0x000ee20000300800 */
[----:B-1----:R-:W-:-:S03]  /*1390*/  IMAD.WIDE.U32 R24, R215, 0x20, R24 ;  /* 0x00000020d7187825 */ /* 0x002fc600078e0018 */
[----:B------:R-:W3:Y:S04]  /*13a0*/  LDL.LU R190, [R1+0x84] ;  /* 0x0000840001be7983 */ /* 0x000ee80000300800 */
[----:B------:R-:W2:Y:S04]  /*13b0*/  LDG.E.128 R156, desc[UR6][R24.64] ;  /* 0x00000006189c7981 */ /* 0x000ea8000c1e1d00 */
[----:B------:R1:W3:Y:S01]  /*13c0*/  LDG.E.128 R152, desc[UR6][R24.64+0x10] ;  /* 0x0000100618987981 */ /* 0x0002e2000c1e1d00 */
[----:B----4-:R-:W-:-:S03]  /*13d0*/  IMAD.WIDE.U32 R148, R216, 0x10, R148 ;  /* 0x00000010d8947825 */ /* 0x010fc600078e0094 */
[----:B------:R-:W4:Y:S04]  /*13e0*/  LDL.LU R197, [R1+0x124] ;  /* 0x0001240001c57983 */ /* 0x000f280000300800 */
[----:B------:R-:W3:Y:S01]  /*13f0*/  LDG.E.128 R148, desc[UR6][R148.64] ;  /* 0x0000000694947981 */ /* 0x000ee2000c1e1d00 */
[----:B-1----:R-:W1:Y:S03]  /*1400*/  @P6 LDC.64 R24, c[0x0][0x438] ;  /* 0x00010e00ff186b82 */ /* 0x002e660000000a00 */
[----:B------:R-:W4:Y:S04]  /*1410*/  LDL.LU R198, [R1+0x128] ;  /* 0x0001280001c67983 */ /* 0x000f280000300800 */
[----:B------:R-:W4:Y:S01]  /*1420*/  LDL.LU R199, [R1+0x12c] ;  /* 0x00012c0001c77983 */ /* 0x000f220000300800 */
[----:B-1----:R-:W-:-:S05]  /*1430*/  @P6 IMAD.WIDE.U32 R24, R215, 0x20, R24 ;  /* 0x00000020d7186825 */ /* 0x002fca00078e0018 */
[----:B------:R-:W5:Y:S04]  /*1440*/  @P6 LDG.E.128 R100, desc[UR6][R24.64] ;  /* 0x0000000618646981 */ /* 0x000f68000c1e1d00 */
[----:B------:R0:W5:Y:S02]  /*1450*/  @P6 LDG.E.128 R104, desc[UR6][R24.64+0x10] ;  /* 0x0000100618686981 */ /* 0x000164000c1e1d00 */
[----:B0-----:R-:W-:-:S05]  /*1460*/  IMAD.WIDE.U32 R24, R3, 0x8, R168 ;  /* 0x0000000803187825 */ /* 0x001fca00078e00a8 */
[----:B------:R0:W5:Y:S04]  /*1470*/  LDG.E.64 R168, desc[UR6][R24.64] ;  /* 0x0000000618a87981 */ /* 0x000168000c1e1b00 */
[----:B------:R-:W0:Y:S04]  /*1480*/  LDL.LU R24, [R1+0x94] ;  /* 0x0000940001187983 */ /* 0x000e280000300800 */
[----:B------:R-:W4:Y:S01]  /*1490*/  LDL.LU R25, [R1+0x134] ;  /* 0x0001340001197983 */ /* 0x000f220000300800 */
[----:B------:R-:W-:Y:S02]  /*14a0*/  HADD2.F32 R23, -RZ, R236.H0_H0 ;  /* 0x200000ecff177230 */ /* 0x000fe40000004100 */
[----:B--2---:R-:W-:-:S04]  /*14b0*/  FADD.FTZ R0, -R2, R156 ;  /* 0x0000009c02007221 */ /* 0x004fc80000010100 */
[----:B------:R-:W-:Y:S01]  /*14c0*/  FMUL.FTZ R0, R4, R0 ;  /* 0x0000000004007220 */ /* 0x000fe20000410000 */
[----:B---3--:R-:W-:Y:S02]  /*14d0*/  HADD2.F32 R13, -RZ, R148.H0_H0 ;  /* 0x20000094ff0d7230 */ /* 0x008fe40000004100 */
[----:B------:R-:W-:-:S04]  /*14e0*/  FADD.FTZ R17, -R2, R157 ;  /* 0x0000009d02117221 */ /* 0x000fc80000010100 */
[----:B------:R-:W-:Y:S01]  /*14f0*/  FMUL.FTZ R17, R4, R17 ;  /* 0x0000001104117220 */ /* 0x000fe20000410000 */
[----:B------:R-:W-:Y:S02]  /*1500*/  HADD2.F32 R156, -RZ, R237.H0_H0 ;  /* 0x200000edff9c7230 */ /* 0x000fe40000004100 */
[----:B0-----:R-:W-:Y:S01]  /*1510*/  FADD.FTZ R24, R24, R13 ;  /* 0x0000000d18187221 */ /* 0x001fe20000010000 */
[-C--:B----4-:R-:W-:Y:S01]  /*1520*/  FFMA.FTZ R25, R0, R13.reuse, R25 ;  /* 0x0000000d00197223 */ /* 0x090fe20000010019 */
[----:B------:R-:W-:-:S03]  /*1530*/  FMUL.FTZ R13, R23, R13 ;  /* 0x0000000d170d7220 */ /* 0x000fc60000410000 */
[----:B------:R0:W-:Y:S01]  /*1540*/  STL [R1+0x94], R24 ;  /* 0x0000941801007387 */ /* 0x0001e20000100800 */
[----:B------:R-:W-:-:S03]  /*1550*/  HADD2.F32 R23, -RZ, R148.H1_H1 ;  /* 0x30000094ff177230 */ /* 0x000fc60000004100 */
[----:B------:R1:W-:Y:S01]  /*1560*/  STL [R1+0x134], R25 ;  /* 0x0001341901007387 */ /* 0x0003e20000100800 */
[----:B0-----:R-:W-:Y:S02]  /*1570*/  HADD2.F32 R24, -RZ, R236.H1_H1 ;  /* 0x300000ecff187230 */ /* 0x001fe40000004100 */
[----:B------:R-:W-:Y:S01]  /*1580*/  FADD.FTZ R217, R217, R23 ;  /* 0x00000017d9d97221 */ /* 0x000fe20000010000 */
[----:B-1----:R-:W-:Y:S01]  /*1590*/  FADD.FTZ R25, -R2, R158 ;  /* 0x0000009e02197221 */ /* 0x002fe20000010100 */
[-C--:B------:R-:W-:Y:S01]  /*15a0*/  FFMA.FTZ R214, R17, R23.reuse, R214 ;  /* 0x0000001711d67223 */ /* 0x080fe200000100d6 */
[----:B------:R-:W-:Y:S02]  /*15b0*/  FMUL.FTZ R24, R24, R23 ;  /* 0x0000001718187220 */ /* 0x000fe40000410000 */
[----:B------:R-:W-:Y:S01]  /*15c0*/  FMUL.FTZ R23, R4, R25 ;  /* 0x0000001904177220 */ /* 0x000fe20000410000 */
[----:B------:R-:W-:Y:S01]  /*15d0*/  HADD2.F32 R25, -RZ, R149.H0_H0 ;  /* 0x20000095ff197230 */ /* 0x000fe20000004100 */
[----:B------:R-:W-:Y:S04]  /*15e0*/  STL [R1+0x98], R217 ;  /* 0x000098d901007387 */ /* 0x000fe80000100800 */
[----:B------:R-:W-:Y:S01]  /*15f0*/  FADD.FTZ R162, R162, R25 ;  /* 0x00000019a2a27221 */ /* 0x000fe20000010000 */
[----:B------:R-:W-:Y:S01]  /*1600*/  FFMA.FTZ R175, R23, R25, R175 ;  /* 0x0000001917af7223 */ /* 0x000fe200000100af */
[----:B------:R-:W-:Y:S01]  /*1610*/  STL [R1+0x138], R214 ;  /* 0x000138d601007387 */ /* 0x000fe20000100800 */
[----:B------:R-:W-:-:S03]  /*1620*/  FADD.FTZ R148, -R2, R159 ;  /* 0x0000009f02947221 */ /* 0x000fc60000010100 */
[----:B------:R0:W-:Y:S01]  /*1630*/  STL [R1+0x9c], R162 ;  /* 0x00009ca201007387 */ /* 0x0001e20000100800 */
[----:B------:R-:W-:Y:S01]  /*1640*/  FMUL.FTZ R25, R156, R25 ;  /* 0x000000199c197220 */ /* 0x000fe20000410000 */
[----:B------:R-:W-:Y:S02]  /*1650*/  HADD2.F32 R149, -RZ, R149.H1_H1 ;  /* 0x30000095ff957230 */ /* 0x000fe40000004100 */
[----:B------:R1:W-:Y:S04]  /*1660*/  STL [R1+0x13c], R175 ;  /* 0x00013caf01007387 */ /* 0x0003e80000100800 */
[----:B------:R-:W2:Y:S04]  /*1670*/  LDL.LU R159, [R1+0x88] ;  /* 0x00008800019f7983 */ /* 0x000ea80000300800 */
[----:B------:R-:W3:Y:S01]  /*1680*/  LDL.LU R156, [R1+0x8c] ;  /* 0x00008c00019c7983 */ /* 0x000ee20000300800 */
[----:B------:R-:W-:-:S05]  /*1690*/  FADD.FTZ R176, R176, R149 ;  /* 0x00000095b0b07221 */ /* 0x000fca0000010000 */
[----:B------:R4:W-:Y:S04]  /*16a0*/  STL [R1+0xa0], R176 ;  /* 0x0000a0b001007387 */ /* 0x0009e80000100800 */
[----:B------:R-:W3:Y:S04]  /*16b0*/  LDL.LU R158, [R1+0x90] ;  /* 0x00009000019e7983 */ /* 0x000ee80000300800 */
[----:B------:R-:W3:Y:S01]  /*16c0*/  LDL.LU R157, [R1+0x130] ;  /* 0x00013000019d7983 */ /* 0x000ee20000300800 */
[----:B0-----:R-:W-:Y:S01]  /*16d0*/  FMUL.FTZ R162, R4, R148 ;  /* 0x0000009404a27220 */ /* 0x001fe20000410000 */
[----:B------:R-:W-:-:S03]  /*16e0*/  HADD2.F32 R148, -RZ, R237.H1_H1 ;  /* 0x300000edff947230 */ /* 0x000fc60000004100 */
[-C--:B------:R-:W-:Y:S02]  /*16f0*/  FFMA.FTZ R185, R162, R149.reuse, R185 ;  /* 0x00000095a2b97223 */ /* 0x080fe400000100b9 */
[----:B-1----:R-:W-:Y:S01]  /*1700*/  FMUL.FTZ R175, R148, R149 ;  /* 0x0000009594af7220 */ /* 0x002fe20000410000 */
[--C-:B------:R-:W-:Y:S02]  /*1710*/  HADD2.F32 R149, -RZ, R150.reuse.H0_H0 ;  /* 0x20000096ff957230 */ /* 0x100fe40000004100 */
[C---:B------:R-:W-:Y:S01]  /*1720*/  FADD.FTZ R152, -R2.reuse, R152 ;  /* 0x0000009802987221 */ /* 0x040fe20000010100 */
[----:B------:R-:W-:Y:S02]  /*1730*/  FADD.FTZ R148, -R2, R153 ;  /* 0x0000009902947221 */ /* 0x000fe40000010100 */
[----:B------:R-:W-:Y:S01]  /*1740*/  FADD.FTZ R190, R190, R149 ;  /* 0x00000095bebe7221 */ /* 0x000fe20000010000 */
[----:B------:R-:W-:Y:S01]  /*1750*/  STL [R1+0x140], R185 ;  /* 0x000140b901007387 */ /* 0x000fe20000100800 */
[----:B----4-:R-:W-:Y:S01]  /*1760*/  FMUL.FTZ R176, R4, R152 ;  /* 0x0000009804b07220 */ /* 0x010fe20000410000 */
[----:B------:R-:W-:-:S02]  /*1770*/  HADD2.F32 R150, -RZ, R150.H1_H1 ;  /* 0x30000096ff967230 */ /* 0x000fc40000004100 */
[----:B------:R0:W-:Y:S01]  /*1780*/  STL [R1+0x84], R190 ;  /* 0x000084be01007387 */ /* 0x0001e20000100800 */
[--C-:B------:R-:W-:Y:S02]  /*1790*/  HADD2.F32 R152, -RZ, R238.reuse.H0_H0 ;  /* 0x200000eeff987230 */ /* 0x100fe40000004100 */
[-C--:B------:R-:W-:Y:S01]  /*17a0*/  FFMA.FTZ R197, R176, R149.reuse, R197 ;  /* 0x00000095b0c57223 */ /* 0x080fe200000100c5 */
[----:B0-----:R-:W-:Y:S01]  /*17b0*/  FMUL.FTZ R190, R4, R148 ;  /* 0x0000009404be7220 */ /* 0x001fe20000410000 */
[----:B------:R-:W-:Y:S02]  /*17c0*/  HADD2.F32 R148, -RZ, R238.H1_H1 ;  /* 0x300000eeff947230 */ /* 0x000fe40000004100 */
[----:B------:R-:W-:Y:S01]  /*17d0*/  FMUL.FTZ R185, R152, R149 ;  /* 0x0000009598b97220 */ /* 0x000fe20000410000 */
[-C--:B------:R-:W-:Y:S01]  /*17e0*/  FFMA.FTZ R198, R190, R150.reuse, R198 ;  /* 0x00000096bec67223 */ /* 0x080fe200000100c6 */
[----:B------:R-:W-:Y:S01]  /*17f0*/  FADD.FTZ R149, -R2, R154 ;  /* 0x0000009a02957221 */ /* 0x000fe20000010100 */
[----:B------:R0:W-:Y:S04]  /*1800*/  STL [R1+0x124], R197 ;  /* 0x000124c501007387 */ /* 0x0001e80000100800 */
[----:B------:R1:W-:Y:S01]  /*1810*/  STL [R1+0x128], R198 ;  /* 0x000128c601007387 */ /* 0x0003e20000100800 */
[----:B0-----:R-:W-:Y:S01]  /*1820*/  FMUL.FTZ R197, R148, R150 ;  /* 0x0000009694c57220 */ /* 0x001fe20000410000 */
[----:B------:R-:W-:-:S02]  /*1830*/  HADD2.F32 R148, -RZ, R151.H0_H0 ;  /* 0x20000097ff947230 */ /* 0x000fc40000004100 */
[----:B-1----:R-:W-:-:S04]  /*1840*/  FMUL.FTZ R198, R4, R149 ;  /* 0x0000009504c67220 */ /* 0x002fc80000410000 */
[----:B------:R-:W-:Y:S01]  /*1850*/  FFMA.FTZ R199, R198, R148, R199 ;  /* 0x00000094c6c77223 */ /* 0x000fe200000100c7 */
[----:B------:R-:W-:Y:S02]  /*1860*/  HADD2.F32 R149, -RZ, R239.H0_H0 ;  /* 0x200000efff957230 */ /* 0x000fe40000004100 */
[----:B------:R-:W-:Y:S01]  /*1870*/  HADD2.F32 R151, -RZ, R151.H1_H1 ;  /* 0x30000097ff977230 */ /* 0x000fe20000004100 */
[----:B------:R-:W-:Y:S02]  /*1880*/  IADD3 R216, PT, PT, R216, 0x20, RZ ;  /* 0x00000020d8d87810 */ /* 0x000fe40007ffe0ff */
[----:B------:R-:W-:Y:S02]  /*1890*/  IADD3 R3, PT, PT, R3, 0x20, RZ ;  /* 0x0000002003037810 */ /* 0x000fe40007ffe0ff */
[----:B------:R-:W-:Y:S01]  /*18a0*/  IADD3 R215, PT, PT, R215, 0x20, RZ ;  /* 0x00000020d7d77810 */ /* 0x000fe20007ffe0ff */
[----:B--2---:R-:W-:Y:S01]  /*18b0*/  FADD.FTZ R159, R159, R150 ;  /* 0x000000969f9f7221 */ /* 0x004fe20000010000 */
[----:B------:R-:W-:Y:S01]  /*18c0*/  FADD.FTZ R150, -R2, R155 ;  /* 0x0000009b02967221 */ /* 0x000fe20000010100 */
[----:B---3--:R-:W-:-:S03]  /*18d0*/  FADD.FTZ R156, R156, R148 ;  /* 0x000000949c9c7221 */ /* 0x008fc60000010000 */
[----:B------:R-:W-:Y:S04]  /*18e0*/  STL [R1+0x88], R159 ;  /* 0x0000889f01007387 */ /* 0x000fe80000100800 */
[----:B------:R0:W-:Y:S04]  /*18f0*/  STL [R1+0x12c], R199 ;  /* 0x00012cc701007387 */ /* 0x0001e80000100800 */
[----:B------:R1:W-:Y:S01]  /*1900*/  STL [R1+0x8c], R156 ;  /* 0x00008c9c01007387 */ /* 0x0003e20000100800 */
[----:B------:R-:W-:Y:S01]  /*1910*/  FADD.FTZ R158, R158, R151 ;  /* 0x000000979e9e7221 */ /* 0x000fe20000010000 */
[----:B0-----:R-:W-:Y:S01]  /*1920*/  FMUL.FTZ R199, R149, R148 ;  /* 0x0000009495c77220 */ /* 0x001fe20000410000 */
[----:B------:R-:W-:Y:S01]  /*1930*/  FADD.FTZ R149, RZ, R13 ;  /* 0x0000000dff957221 */ /* 0x000fe20000010000 */
[----:B-1----:R-:W-:Y:S01]  /*1940*/  FMUL.FTZ R156, R4, R150 ;  /* 0x00000096049c7220 */ /* 0x002fe20000410000 */
[----:B------:R-:W-:-:S02]  /*1950*/  HADD2.F32 R150, -RZ, R239.H1_H1 ;  /* 0x300000efff967230 */ /* 0x000fc40000004100 */
[----:B------:R-:W-:Y:S01]  /*1960*/  FFMA.FTZ R148, R0, R13, RZ ;  /* 0x0000000d00947223 */ /* 0x000fe200000100ff */
[-C--:B------:R-:W-:Y:S01]  /*1970*/  FFMA.FTZ R157, R156, R151.reuse, R157 ;  /* 0x000000979c9d7223 */ /* 0x080fe2000001009d */
[----:B------:R-:W-:Y:S01]  /*1980*/  FADD.FTZ R149, R149, R24 ;  /* 0x0000001895957221 */ /* 0x000fe20000010000 */
        /* <DEDUP_REMOVED lines=18> */
.L_x_16223:
[----:B------:R-:W-:Y:S05]  /*1ab0*/  BSYNC.RECONVERGENT B2 ;  /* 0x0000000000027941 */ /* 0x000fea0003800200 */
.L_x_16222:
[----:B------:R-:W-:Y:S04]  /*1ac0*/  BSSY.RECONVERGENT B2, `(.L_x_16224) ;  /* 0x000007f000027945 */ /* 0x000fe80003800200 */
[----:B------:R-:W-:Y:S05]  /*1ad0*/  @!P3 BRA `(.L_x_16225) ;  /* 0x0000000400f4b947 */ /* 0x000fea0003800000 */
[----:B------:R-:W1:Y:S01]  /*1ae0*/  LDC.64 R26, c[0x0][0x3a8] ;  /* 0x0000ea00ff1a7b82 */ /* 0x000e620000000a00 */
[----:B------:R-:W-:Y:S01]  /*1af0*/  ISETP.NE.U32.AND P6, PT, RZ, UR10, PT ;  /* 0x0000000aff007c0c */ /* 0x000fe2000bfc5070 */
[----:B------:R-:W2:Y:S06]  /*1b00*/  LDL.LU R22, [R1+0x114] ;  /* 0x0001140001167983 */ /* 0x000eac0000300800 */
[----:B------:R-:W3:Y:S01]  /*1b10*/  LDC.64 R28, c[0x0][0x428] ;  /* 0x00010a00ff1c7b82 */ /* 0x000ee20000000a00 */
[----:B------:R-:W-:Y:S01]  /*1b20*/  ISETP.NE.AND.EX P6, PT, RZ, UR11, PT, P6 ;  /* 0x0000000bff007c0c */ /* 0x000fe2000bfc5360 */
[----:B------:R-:W4:Y:S04]  /*1b30*/  LDL.LU R30, [R1+0x11c] ;  /* 0x00011c00011e7983 */ /* 0x000f280000300800 */
[----:B------:R-:W4:Y:S04]  /*1b40*/  LDL.LU R178, [R1+0x80] ;  /* 0x0000800001b27983 */ /* 0x000f280000300800 */
[----:B------:R-:W4:Y:S04]  /*1b50*/  LDL.LU R177, [R1+0x120] ;  /* 0x0001200001b17983 */ /* 0x000f280000300800 */
[----:B------:R-:W4:Y:S01]  /*1b60*/  LDL.LU R179, [R1+0x64] ;  /* 0x0000640001b37983 */ /* 0x000f220000300800 */
[----:B-1----:R-:W-:-:S03]  /*1b70*/  IMAD.WIDE.U32 R26, R215, 0x20, R26 ;  /* 0x00000020d71a7825 */ /* 0x002fc600078e001a */
[----:B------:R-:W4:Y:S04]  /*1b80*/  LDL.LU R180, [R1+0x104] ;  /* 0x0001040001b47983 */ /* 0x000f280000300800 */
[----:B------:R-:W2:Y:S01]  /*1b90*/  LDG.E.128 R152, desc[UR6][R26.64] ;  /* 0x000000061a987981 */ /* 0x000ea2000c1e1d00 */
[----:B---3--:R-:W-:-:S03]  /*1ba0*/  IMAD.WIDE.U32 R28, R216, 0x10, R28 ;  /* 0x00000010d81c7825 */ /* 0x008fc600078e001c */
[----:B------:R1:W3:Y:S04]  /*1bb0*/  LDG.E.128 R156, desc[UR6][R26.64+0x10] ;  /* 0x000010061a9c7981 */ /* 0x0002e8000c1e1d00 */
[----:B------:R0:W4:Y:S01]  /*1bc0*/  LDG.E.128 R148, desc[UR6][R28.64] ;  /* 0x000000061c947981 */ /* 0x000122000c1e1d00 */
[----:B-1----:R-:W1:Y:S08]  /*1bd0*/  @P6 LDC.64 R26, c[0x0][0x438] ;  /* 0x00010e00ff1a6b82 */ /* 0x002e700000000a00 */
[----:B0-----:R-:W0:Y:S01]  /*1be0*/  LDC.64 R28, c[0x0][0x3b0] ;  /* 0x0000ec00ff1c7b82 */ /* 0x001e220000000a00 */
[----:B-1----:R-:W-:-:S05]  /*1bf0*/  @P6 IMAD.WIDE.U32 R26, R215, 0x20, R26 ;  /* 0x00000020d71a6825 */ /* 0x002fca00078e001a */
[----:B------:R-:W5:Y:S04]  /*1c00*/  @P6 LDG.E.128 R108, desc[UR6][R26.64] ;  /* 0x000000061a6c6981 */ /* 0x000f68000c1e1d00 */
[----:B------:R0:W5:Y:S02]  /*1c10*/  @P6 LDG.E.128 R112, desc[UR6][R26.64+0x10] ;  /* 0x000010061a706981 */ /* 0x000164000c1e1d00 */
[----:B0-----:R-:W-:Y:S02]  /*1c20*/  IMAD.WIDE.U32 R26, R3, 0x8, R28 ;  /* 0x00000008031a7825 */ /* 0x001fe400078e001c */
[----:B------:R-:W3:Y:S04]  /*1c30*/  LDL.LU R28, [R1+0x118] ;  /* 0x00011800011c7983 */ /* 0x000ee80000300800 */
[----:B------:R-:W3:Y:S04]  /*1c40*/  LDL.LU R29, [R1+0x7c] ;  /* 0x00007c00011d7983 */ /* 0x000ee80000300800 */
[----:B------:R0:W5:Y:S04]  /*1c50*/  LDG.E.64 R166, desc[UR6][R26.64] ;  /* 0x000000061aa67981 */ /* 0x000168000c1e1b00 */
[----:B------:R-:W0:Y:S04]  /*1c60*/  LDL.LU R26, [R1+0x74] ;  /* 0x00007400011a7983 */ /* 0x000e280000300800 */
[----:B------:R-:W3:Y:S01]  /*1c70*/  LDL.LU R27, [R1+0x78] ;  /* 0x00007800011b7983 */ /* 0x000ee20000300800 */
[----:B------:R-:W-:-:S02]  /*1c80*/  HADD2.F32 R21, -RZ, R232.H0_H0 ;  /* 0x200000e8ff157230 */ /* 0x000fc40000004100 */
[----:B--2---:R-:W-:-:S04]  /*1c90*/  FADD.FTZ R9, -R2, R152 ;  /* 0x0000009802097221 */ /* 0x004fc80000010100 */
[----:B------:R-:W-:Y:S01]  /*1ca0*/  FMUL.FTZ R9, R4, R9 ;  /* 0x0000000904097220 */ /* 0x000fe20000410000 */
[----:B----4-:R-:W-:Y:S02]  /*1cb0*/  HADD2.F32 R12, -RZ, R148.H0_H0 ;  /* 0x20000094ff0c7230 */ /* 0x010fe40000004100 */
[----:B------:R-:W-:-:S03]  /*1cc0*/  FADD.FTZ R16, -R2, R153 ;  /* 0x0000009902107221 */ /* 0x000fc60000010100 */
[----:B------:R-:W-:Y:S01]  /*1cd0*/  FFMA.FTZ R22, R9, R12, R22 ;  /* 0x0000000c09167223 */ /* 0x000fe20000010016 */
[----:B------:R-:W-:-:S04]  /*1ce0*/  FMUL.FTZ R16, R4, R16 ;  /* 0x0000001004107220 */ /* 0x000fc80000410000 */
[----:B------:R1:W-:Y:S02]  /*1cf0*/  STL [R1+0x114], R22 ;  /* 0x0001141601007387 */ /* 0x0003e40000100800 */
[----:B-1----:R-:W-:-:S05]  /*1d00*/  HADD2.F32 R22, -RZ, R148.H1_H1 ;  /* 0x30000094ff167230 */ /* 0x002fca0000004100 */
[----:B---3--:R-:W-:Y:S01]  /*1d10*/  FFMA.FTZ R28, R16, R22, R28 ;  /* 0x00000016101c7223 */ /* 0x008fe2000001001c */
[----:B0-----:R-:W-:Y:S01]  /*1d20*/  FADD.FTZ R26, R26, R12 ;  /* 0x0000000c1a1a7221 */ /* 0x001fe20000010000 */
[----:B------:R-:W-:Y:S01]  /*1d30*/  FMUL.FTZ R12, R21, R12 ;  /* 0x0000000c150c7220 */ /* 0x000fe20000410000 */
[----:B------:R-:W-:Y:S02]  /*1d40*/  HADD2.F32 R21, -RZ, R232.H1_H1 ;  /* 0x300000e8ff157230 */ /* 0x000fe40000004100 */
[----:B------:R-:W-:Y:S01]  /*1d50*/  FADD.FTZ R27, R27, R22 ;  /* 0x000000161b1b7221 */ /* 0x000fe20000010000 */
[----:B------:R0:W-:Y:S02]  /*1d60*/  STL [R1+0x74], R26 ;  /* 0x0000741a01007387 */ /* 0x0001e40000100800 */
[----:B------:R-:W-:Y:S02]  /*1d70*/  FMUL.FTZ R22, R21, R22 ;  /* 0x0000001615167220 */ /* 0x000fe40000410000 */
[----:B------:R-:W-:Y:S01]  /*1d80*/  STL [R1+0x78], R27 ;  /* 0x0000781b01007387 */ /* 0x000fe20000100800 */
[----:B0-----:R-:W-:-:S03]  /*1d90*/  FADD.FTZ R26, -R2, R154 ;  /* 0x0000009a021a7221 */ /* 0x001fc60000010100 */
[----:B------:R0:W-:Y:S01]  /*1da0*/  STL [R1+0x118], R28 ;  /* 0x0001181c01007387 */ /* 0x0001e20000100800 */
[----:B------:R-:W-:Y:S01]  /*1db0*/  FMUL.FTZ R21, R4, R26 ;  /* 0x0000001a04157220 */ /* 0x000fe20000410000 */
[----:B------:R-:W-:Y:S02]  /*1dc0*/  HADD2.F32 R26, -RZ, R149.H0_H0 ;  /* 0x20000095ff1a7230 */ /* 0x000fe40000004100 */
[----:B0-----:R-:W-:-:S03]  /*1dd0*/  HADD2.F32 R28, -RZ, R233.H0_H0 ;  /* 0x200000e9ff1c7230 */ /* 0x001fc60000004100 */
[----:B------:R-:W-:Y:S01]  /*1de0*/  FADD.FTZ R29, R29, R26 ;  /* 0x0000001a1d1d7221 */ /* 0x000fe20000010000 */
[-C--:B------:R-:W-:Y:S01]  /*1df0*/  FFMA.FTZ R30, R21, R26.reuse, R30 ;  /* 0x0000001a151e7223 */ /* 0x080fe2000001001e */
[----:B------:R-:W-:Y:S01]  /*1e00*/  FMUL.FTZ R26, R28, R26 ;  /* 0x0000001a1c1a7220 */ /* 0x000fe20000410000 */
[----:B------:R-:W-:Y:S02]  /*1e10*/  HADD2.F32 R28, -RZ, R149.H1_H1 ;  /* 0x30000095ff1c7230 */ /* 0x000fe40000004100 */
[----:B------:R-:W-:Y:S03]  /*1e20*/  STL [R1+0x7c], R29 ;  /* 0x00007c1d01007387 */ /* 0x000fe60000100800 */
[----:B------:R-:W-:Y:S01]  /*1e30*/  FADD.FTZ R178, R178, R28 ;  /* 0x0000001cb2b27221 */ /* 0x000fe20000010000 */
[----:B------:R-:W-:Y:S04]  /*1e40*/  STL [R1+0x11c], R30 ;  /* 0x00011c1e01007387 */ /* 0x000fe80000100800 */
[----:B------:R0:W-:Y:S04]  /*1e50*/  STL [R1+0x80], R178 ;  /* 0x000080b201007387 */ /* 0x0001e80000100800 */
[----:B0-----:R-:W2:Y:S01]  /*1e60*/  LDL.LU R178, [R1+0x68] ;  /* 0x0000680001b27983 */ /* 0x001ea20000300800 */
[----:B------:R-:W-:-:S03]  /*1e70*/  FADD.FTZ R30, -R2, R156 ;  /* 0x0000009c021e7221 */ /* 0x000fc60000010100 */
[----:B------:R-:W3:Y:S04]  /*1e80*/  LDL.LU R156, [R1+0x108] ;  /* 0x00010800019c7983 */ /* 0x000ee80000300800 */
[----:B------:R-:W4:Y:S04]  /*1e90*/  LDL.LU R152, [R1+0x10c] ;  /* 0x00010c0001987983 */ /* 0x000f280000300800 */
[----:B------:R-:W3:Y:S01]  /*1ea0*/  LDL.LU R153, [R1+0x6c] ;  /* 0x00006c0001997983 */ /* 0x000ee20000300800 */
[----:B------:R-:W-:-:S03]  /*1eb0*/  FADD.FTZ R27, -R2, R155 ;  /* 0x0000009b021b7221 */ /* 0x000fc60000010100 */
[----:B------:R-:W3:Y:S04]  /*1ec0*/  LDL.LU R155, [R1+0x70] ;  /* 0x00007000019b7983 */ /* 0x000ee80000300800 */
[----:B------:R-:W3:Y:S01]  /*1ed0*/  LDL.LU R154, [R1+0x110] ;  /* 0x00011000019a7983 */ /* 0x000ee20000300800 */
[----:B------:R-:W-:Y:S01]  /*1ee0*/  FMUL.FTZ R27, R4, R27 ;  /* 0x0000001b041b7220 */ /* 0x000fe20000410000 */
[----:B------:R-:W-:Y:S02]  /*1ef0*/  HADD2.F32 R29, -RZ, R233.H1_H1 ;  /* 0x300000e9ff1d7230 */ /* 0x000fe40000004100 */
[--C-:B------:R-:W-:Y:S02]  /*1f00*/  HADD2.F32 R149, -RZ, R150.reuse.H0_H0 ;  /* 0x20000096ff957230 */ /* 0x100fe40000004100 */
[----:B------:R-:W-:Y:S01]  /*1f10*/  FFMA.FTZ R177, R27, R28, R177 ;  /* 0x0000001c1bb17223 */ /* 0x000fe200000100b1 */
[----:B------:R-:W-:-:S02]  /*1f20*/  HADD2.F32 R150, -RZ, R150.H1_H1 ;  /* 0x30000096ff967230 */ /* 0x000fc40000004100 */
[----:B------:R-:W-:Y:S01]  /*1f30*/  FMUL.FTZ R28, R29, R28 ;  /* 0x0000001c1d1c7220 */ /* 0x000fe20000410000 */
[----:B------:R-:W-:Y:S01]  /*1f40*/  FMUL.FTZ R29, R4, R30 ;  /* 0x0000001e041d7220 */ /* 0x000fe20000410000 */
[--C-:B------:R-:W-:Y:S02]  /*1f50*/  HADD2.F32 R30, -RZ, R234.reuse.H0_H0 ;  /* 0x200000eaff1e7230 */ /* 0x100fe40000004100 */
[----:B------:R-:W-:Y:S01]  /*1f60*/  FADD.FTZ R148, -R2, R157 ;  /* 0x0000009d02947221 */ /* 0x000fe20000010100 */
[----:B------:R-:W-:Y:S01]  /*1f70*/  FADD.FTZ R179, R179, R149 ;  /* 0x00000095b3b37221 */ /* 0x000fe20000010000 */
[----:B------:R0:W-:Y:S01]  /*1f80*/  STL [R1+0x120], R177 ;  /* 0x000120b101007387 */ /* 0x0001e20000100800 */
[-C--:B------:R-:W-:Y:S01]  /*1f90*/  FFMA.FTZ R180, R29, R149.reuse, R180 ;  /* 0x000000951db47223 */ /* 0x080fe200000100b4 */
[----:B------:R-:W-:Y:S01]  /*1fa0*/  FMUL.FTZ R30, R30, R149 ;  /* 0x000000951e1e7220 */ /* 0x000fe20000410000 */
[----:B------:R-:W-:Y:S01]  /*1fb0*/  FADD.FTZ R149, -R2, R158 ;  /* 0x0000009e02957221 */ /* 0x000fe20000010100 */
[----:B------:R1:W-:Y:S01]  /*1fc0*/  STL [R1+0x64], R179 ;  /* 0x000064b301007387 */ /* 0x0003e20000100800 */
[----:B0-----:R-:W-:Y:S01]  /*1fd0*/  FMUL.FTZ R177, R4, R148 ;  /* 0x0000009404b17220 */ /* 0x001fe20000410000 */
[----:B------:R-:W-:-:S02]  /*1fe0*/  HADD2.F32 R148, -RZ, R234.H1_H1 ;  /* 0x300000eaff947230 */ /* 0x000fc40000004100 */
[----:B------:R-:W-:Y:S01]  /*1ff0*/  STL [R1+0x104], R180 ;  /* 0x000104b401007387 */ /* 0x000fe20000100800 */
[----:B-1----:R-:W-:Y:S01]  /*2000*/  FMUL.FTZ R179, R4, R149 ;  /* 0x0000009504b37220 */ /* 0x002fe20000410000 */
[----:B------:R-:W-:Y:S01]  /*2010*/  HADD2.F32 R149, -RZ, R151.H0_H0 ;  /* 0x20000097ff957230 */ /* 0x000fe20000004100 */
[----:B------:R-:W-:Y:S02]  /*2020*/  IADD3 R216, PT, PT, R216, 0x20, RZ ;  /* 0x00000020d8d87810 */ /* 0x000fe40007ffe0ff */
[----:B------:R-:W-:Y:S02]  /*2030*/  IADD3 R3, PT, PT, R3, 0x20, RZ ;  /* 0x0000002003037810 */ /* 0x000fe40007ffe0ff */
[----:B------:R-:W-:Y:S01]  /*2040*/  IADD3 R215, PT, PT, R215, 0x20, RZ ;  /* 0x00000020d7d77810 */ /* 0x000fe20007ffe0ff */
[----:B--2---:R-:W-:-:S05]  /*2050*/  FADD.FTZ R178, R178, R150 ;  /* 0x00000096b2b27221 */ /* 0x004fca0000010000 */
[----:B------:R0:W-:Y:S01]  /*2060*/  STL [R1+0x68], R178 ;  /* 0x000068b201007387 */ /* 0x0001e20000100800 */
[----:B----4-:R-:W-:Y:S01]  /*2070*/  FFMA.FTZ R152, R179, R149, R152 ;  /* 0x00000095b3987223 */ /* 0x010fe20000010098 */
[----:B0-----:R-:W-:Y:S01]  /*2080*/  FMUL.FTZ R178, R148, R150 ;  /* 0x0000009694b27220 */ /* 0x001fe20000410000 */
[----:B------:R-:W-:Y:S02]  /*2090*/  HADD2.F32 R148, -RZ, R235.H0_H0 ;  /* 0x200000ebff947230 */ /* 0x000fe40000004100 */
[----:B---3--:R-:W-:-:S03]  /*20a0*/  FADD.FTZ R153, R153, R149 ;  /* 0x0000009599997221 */ /* 0x008fc60000010000 */
[----:B------:R-:W-:Y:S01]  /*20b0*/  FMUL.FTZ R180, R148, R149 ;  /* 0x0000009594b47220 */ /* 0x000fe20000410000 */
[----:B------:R-:W-:Y:S01]  /*20c0*/  FADD.FTZ R148, R217, R12 ;  /* 0x0000000cd9947221 */ /* 0x000fe20000010000 */
[----:B------:R-:W-:Y:S01]  /*20d0*/  FFMA.FTZ R149, R9, R12, R214 ;  /* 0x0000000c09957223 */ /* 0x000fe200000100d6 */
[----:B------:R-:W-:Y:S02]  /*20e0*/  FFMA.FTZ R156, R177, R150, R156 ;  /* 0x00000096b19c7223 */ /* 0x000fe4000001009c */
[----:B------:R-:W-:Y:S01]  /*20f0*/  FADD.FTZ R148, R148, R22 ;  /* 0x0000001694947221 */ /* 0x000fe20000010000 */
[----:B------:R-:W-:Y:S01]  /*2100*/  FFMA.FTZ R149, R16, R22, R149 ;  /* 0x0000001610957223 */ /* 0x000fe20000010095 */
[----:B------:R-:W-:Y:S01]  /*2110*/  FADD.FTZ R150, -R2, R159 ;  /* 0x0000009f02967221 */ /* 0x000fe20000010100 */
[----:B------:R-:W-:Y:S01]  /*2120*/  STL [R1+0x108], R156 ;  /* 0x0001089c01007387 */ /* 0x000fe20000100800 */
[----:B------:R-:W-:Y:S01]  /*2130*/  FADD.FTZ R148, R148, R26 ;  /* 0x0000001a94947221 */ /* 0x000fe20000010000 */
[----:B------:R-:W-:-:S02]  /*2140*/  FFMA.FTZ R149, R21, R26, R149 ;  /* 0x0000001a15957223 */ /* 0x000fc40000010095 */
[----:B------:R0:W-:Y:S01]  /*2150*/  STL [R1+0x6c], R153 ;  /* 0x00006c9901007387 */ /* 0x0001e20000100800 */
[----:B------:R-:W-:-:S03]  /*2160*/  FADD.FTZ R148, R148, R28 ;  /* 0x0000001c94947221 */ /* 0x000fc60000010000 */
[----:B------:R1:W-:Y:S01]  /*2170*/  STL [R1+0x10c], R152 ;  /* 0x00010c9801007387 */ /* 0x0003e20000100800 */
[----:B0-----:R-:W-:Y:S01]  /*2180*/  FMUL.FTZ R153, R4, R150 ;  /* 0x0000009604997220 */ /* 0x001fe20000410000 */
[----:B------:R-:W-:Y:S01]  /*2190*/  FFMA.FTZ R150, R27, R28, R149 ;  /* 0x0000001c1b967223 */ /* 0x000fe20000010095 */
[----:B------:R-:W-:Y:S02]  /*21a0*/  HADD2.F32 R149, -RZ, R235.H1_H1 ;  /* 0x300000ebff957230 */ /* 0x000fe40000004100 */
[----:B-1----:R-:W-:Y:S02]  /*21b0*/  HADD2.F32 R152, -RZ, R151.H1_H1 ;  /* 0x30000097ff987230 */ /* 0x002fe40000004100 */
[----:B------:R-:W-:Y:S01]  /*21c0*/  FADD.FTZ R151, R148, R30 ;  /* 0x0000001e94977221 */ /* 0x000fe20000010000 */
[----:B------:R-:W-:Y:S02]  /*21d0*/  FFMA.FTZ R148, R29, R30, R150 ;  /* 0x0000001e1d947223 */ /* 0x000fe40000010096 */
[----:B------:R-:W-:Y:S01]  /*21e0*/  FADD.FTZ R155, R155, R152 ;  /* 0x000000989b9b7221 */ /* 0x000fe20000010000 */
        /* <DEDUP_REMOVED lines=11> */
[----:B-1----:R-:W-:-:S07]  /*22a0*/  FFMA.FTZ R214, R153, R150, R148 ;  /* 0x0000009699d67223 */ /* 0x002fce0000010094 */
.L_x_16225:
[----:B------:R-:W-:Y:S05]  /*22b0*/  BSYNC.RECONVERGENT B2 ;  /* 0x0000000000027941 */ /* 0x000fea0003800200 */
.L_x_16224:
[----:B------:R-:W-:Y:S04]  /*22c0*/  BSSY.RECONVERGENT B2, `(.L_x_16226) ;  /* 0x000007f000027945 */ /* 0x000fe80003800200 */
        /* <DEDUP_REMOVED lines=11> */
[----:B------:R-:W3:Y:S03]  /*2380*/  LDL.LU R186, [R1+0x100] ;  /* 0x0001000001ba7983 */ /* 0x000ee60000300800 */
[----:B------:R-:W0:Y:S01]  /*2390*/  LDC.64 R200, c[0x0][0x3b0] ;  /* 0x0000ec00ffc87b82 */ /* 0x000e220000000a00 */
[----:B-1----:R-:W-:Y:S01]  /*23a0*/  IMAD.WIDE.U32 R156, R215, 0x20, R156 ;  /* 0x00000020d79c7825 */ /* 0x002fe200078e009c */
[----:B------:R-:W3:Y:S04]  /*23b0*/  LDL.LU R191, [R1+0x44] ;  /* 0x0000440001bf7983 */ /* 0x000ee80000300800 */
[----:B------:R-:W2:Y:S01]  /*23c0*/  LDG.E.128 R148, desc[UR6][R156.64] ;  /* 0x000000069c947981 */ /* 0x000ea2000c1e1d00 */
[----:B----4-:R-:W-:-:S03]  /*23d0*/  IMAD.WIDE.U32 R152, R216, 0x10, R152 ;  /* 0x00000010d8987825 */ /* 0x010fc600078e0098 */
[----:B------:R-:W4:Y:S04]  /*23e0*/  LDL.LU R202, [R1+0xe4] ;  /* 0x0000e40001ca7983 */ /* 0x000f280000300800 */
[----:B------:R-:W3:Y:S01]  /*23f0*/  LDG.E.128 R152, desc[UR6][R152.64] ;  /* 0x0000000698987981 */ /* 0x000ee2000c1e1d00 */
[----:B0-----:R-:W-:-:S03]  /*2400*/  @P6 IMAD.WIDE.U32 R164, R215, 0x20, R164 ;  /* 0x00000020d7a46825 */ /* 0x001fc600078e00a4 */
[----:B------:R-:W4:Y:S04]  /*2410*/  LDG.E.128 R156, desc[UR6][R156.64+0x10] ;  /* 0x000010069c9c7981 */ /* 0x000f28000c1e1d00 */
[----:B------:R-:W5:Y:S04]  /*2420*/  @P6 LDG.E.128 R116, desc[UR6][R164.64] ;  /* 0x00000006a4746981 */ /* 0x000f68000c1e1d00 */
[----:B------:R0:W5:Y:S02]  /*2430*/  @P6 LDG.E.128 R120, desc[UR6][R164.64+0x10] ;  /* 0x00001006a4786981 */ /* 0x000164000c1e1d00 */
[----:B0-----:R-:W-:-:S02]  /*2440*/  IMAD.WIDE.U32 R164, R3, 0x8, R200 ;  /* 0x0000000803a47825 */ /* 0x001fc400078e00c8 */
[----:B------:R-:W4:Y:S04]  /*2450*/  LDL.LU R200, [R1+0x54] ;  /* 0x0000540001c87983 */ /* 0x000f280000300800 */
[----:B------:R-:W4:Y:S01]  /*2460*/  LDL.LU R201, [R1+0x58] ;  /* 0x0000580001c97983 */ /* 0x000f220000300800 */
[----:B------:R-:W-:-:S03]  /*2470*/  HADD2.F32 R20, -RZ, R228.H0_H0 ;  /* 0x200000e4ff147230 */ /* 0x000fc60000004100 */
[----:B------:R-:W5:Y:S01]  /*2480*/  LDG.E.64 R164, desc[UR6][R164.64] ;  /* 0x00000006a4a47981 */ /* 0x000f62000c1e1b00 */
[----:B--2---:R-:W-:-:S04]  /*2490*/  FADD.FTZ R8, -R2, R148 ;  /* 0x0000009402087221 */ /* 0x004fc80000010100 */
[----:B------:R-:W-:Y:S01]  /*24a0*/  FMUL.FTZ R8, R4, R8 ;  /* 0x0000000804087220 */ /* 0x000fe20000410000 */
[----:B---3--:R-:W-:Y:S02]  /*24b0*/  HADD2.F32 R11, -RZ, R152.H0_H0 ;  /* 0x20000098ff0b7230 */ /* 0x008fe40000004100 */
[----:B------:R-:W-:-:S03]  /*24c0*/  FADD.FTZ R15, -R2, R149 ;  /* 0x00000095020f7221 */ /* 0x000fc60000010100 */
[----:B------:R-:W-:Y:S01]  /*24d0*/  FFMA.FTZ R31, R8, R11, R31 ;  /* 0x0000000b081f7223 */ /* 0x000fe2000001001f */
[----:B------:R-:W-:Y:S01]  /*24e0*/  FMUL.FTZ R15, R4, R15 ;  /* 0x0000000f040f7220 */ /* 0x000fe20000410000 */
[----:B------:R-:W-:Y:S01]  /*24f0*/  FADD.FTZ R150, -R2, R150 ;  /* 0x0000009602967221 */ /* 0x000fe20000010100 */
[----:B------:R-:W-:Y:S02]  /*2500*/  HADD2.F32 R148, -RZ, R153.H0_H0 ;  /* 0x20000099ff947230 */ /* 0x000fe40000004100 */
[----:B----4-:R-:W-:Y:S01]  /*2510*/  FADD.FTZ R200, R200, R11 ;  /* 0x0000000bc8c87221 */ /* 0x010fe20000010000 */
[----:B------:R-:W-:Y:S01]  /*2520*/  FMUL.FTZ R11, R20, R11 ;  /* 0x0000000b140b7220 */ /* 0x000fe20000410000 */
[----:B------:R-:W-:-:S03]  /*2530*/  HADD2.F32 R20, -RZ, R152.H1_H1 ;  /* 0x30000098ff147230 */ /* 0x000fc60000004100 */
[----:B------:R-:W-:Y:S04]  /*2540*/  STL [R1+0x54], R200 ;  /* 0x000054c801007387 */ /* 0x000fe80000100800 */
[----:B------:R0:W-:Y:S01]  /*2550*/  STL [R1+0xf4], R31 ;  /* 0x0000f41f01007387 */ /* 0x0001e20000100800 */
[----:B------:R-:W-:Y:S01]  /*2560*/  FADD.FTZ R201, R201, R20 ;  /* 0x00000014c9c97221 */ /* 0x000fe20000010000 */
[----:B------:R-:W-:Y:S01]  /*2570*/  FFMA.FTZ R160, R15, R20, R160 ;  /* 0x000000140fa07223 */ /* 0x000fe200000100a0 */
[----:B0-----:R-:W-:Y:S02]  /*2580*/  HADD2.F32 R31, -RZ, R228.H1_H1 ;  /* 0x300000e4ff1f7230 */ /* 0x001fe40000004100 */
[----:B------:R-:W-:-:S03]  /*2590*/  FADD.FTZ R163, R163, R148 ;  /* 0x00000094a3a37221 */ /* 0x000fc60000010000 */
[----:B------:R-:W-:Y:S01]  /*25a0*/  FMUL.FTZ R31, R31, R20 ;  /* 0x000000141f1f7220 */ /* 0x000fe20000410000 */
[----:B------:R-:W-:Y:S01]  /*25b0*/  FMUL.FTZ R20, R4, R150 ;  /* 0x0000009604147220 */ /* 0x000fe20000410000 */
[----:B------:R-:W-:Y:S01]  /*25c0*/  HADD2.F32 R149, -RZ, R229.H0_H0 ;  /* 0x200000e5ff957230 */ /* 0x000fe20000004100 */
[----:B------:R-:W-:Y:S02]  /*25d0*/  STL [R1+0x58], R201 ;  /* 0x000058c901007387 */ /* 0x000fe40000100800 */
[----:B------:R-:W-:Y:S02]  /*25e0*/  FFMA.FTZ R181, R20, R148, R181 ;  /* 0x0000009414b57223 */ /* 0x000fe400000100b5 */
[----:B------:R0:W-:Y:S01]  /*25f0*/  STL [R1+0xf8], R160 ;  /* 0x0000f8a001007387 */ /* 0x0001e20000100800 */
[----:B------:R-:W-:-:S03]  /*2600*/  FADD.FTZ R151, -R2, R151 ;  /* 0x0000009702977221 */ /* 0x000fc60000010100 */
[----:B------:R1:W-:Y:S04]  /*2610*/  STL [R1+0x5c], R163 ;  /* 0x00005ca301007387 */ /* 0x0003e80000100800 */
[----:B------:R-:W-:Y:S01]  /*2620*/  STL [R1+0xfc], R181 ;  /* 0x0000fcb501007387 */ /* 0x000fe20000100800 */
[----:B0-----:R-:W-:Y:S01]  /*2630*/  FMUL.FTZ R160, R149, R148 ;  /* 0x0000009495a07220 */ /* 0x001fe20000410000 */
[----:B------:R-:W-:Y:S02]  /*2640*/  HADD2.F32 R148, -RZ, R153.H1_H1 ;  /* 0x30000099ff947230 */ /* 0x000fe40000004100 */
[----:B------:R-:W2:Y:S04]  /*2650*/  LDL.LU R201, [R1+0x48] ;  /* 0x0000480001c97983 */ /* 0x000ea80000300800 */
[----:B------:R-:W3:Y:S01]  /*2660*/  LDL.LU R200, [R1+0xe8] ;  /* 0x0000e80001c87983 */ /* 0x000ee20000300800 */
[----:B-1----:R-:W-:Y:S01]  /*2670*/  FMUL.FTZ R163, R4, R151 ;  /* 0x0000009704a37220 */ /* 0x002fe20000410000 */
[----:B------:R-:W-:-:S03]  /*2680*/  FADD.FTZ R182, R182, R148 ;  /* 0x00000094b6b67221 */ /* 0x000fc60000010000 */
[----:B------:R-:W-:Y:S01]  /*2690*/  FFMA.FTZ R186, R163, R148, R186 ;  /* 0x00000094a3ba7223 */ /* 0x000fe200000100ba */
[----:B------:R-:W-:Y:S01]  /*26a0*/  FADD.FTZ R150, -R2, R156 ;  /* 0x0000009c02967221 */ /* 0x000fe20000010100 */
[----:B------:R0:W-:Y:S04]  /*26b0*/  STL [R1+0x60], R182 ;  /* 0x000060b601007387 */ /* 0x0001e80000100800 */
[----:B------:R-:W4:Y:S04]  /*26c0*/  LDL.LU R156, [R1+0x4c] ;  /* 0x00004c00019c7983 */ /* 0x000f280000300800 */
[----:B------:R1:W-:Y:S04]  /*26d0*/  STL [R1+0x100], R186 ;  /* 0x000100ba01007387 */ /* 0x0003e80000100800 */
[----:B------:R-:W4:Y:S04]  /*26e0*/  LDL.LU R152, [R1+0xec] ;  /* 0x0000ec0001987983 */ /* 0x000f280000300800 */
[----:B------:R-:W4:Y:S04]  /*26f0*/  LDL.LU R151, [R1+0x50] ;  /* 0x0000500001977983 */ /* 0x000f280000300800 */
[----:B------:R-:W4:Y:S01]  /*2700*/  LDL.LU R153, [R1+0xf0] ;  /* 0x0000f00001997983 */ /* 0x000f220000300800 */
[----:B------:R-:W-:-:S02]  /*2710*/  HADD2.F32 R149, -RZ, R229.H1_H1 ;  /* 0x300000e5ff957230 */ /* 0x000fc40000004100 */
[----:B0-----:R-:W-:Y:S01]  /*2720*/  FMUL.FTZ R182, R4, R150 ;  /* 0x0000009604b67220 */ /* 0x001fe20000410000 */
[----:B------:R-:W-:Y:S02]  /*2730*/  HADD2.F32 R150, -RZ, R154.H0_H0 ;  /* 0x2000009aff967230 */ /* 0x000fe40000004100 */
[----:B------:R-:W-:Y:S01]  /*2740*/  FMUL.FTZ R181, R149, R148 ;  /* 0x0000009495b57220 */ /* 0x000fe20000410000 */
[----:B------:R-:W-:Y:S02]  /*2750*/  HADD2.F32 R148, -RZ, R230.H0_H0 ;  /* 0x200000e6ff947230 */ /* 0x000fe40000004100 */
[----:B------:R-:W-:Y:S01]  /*2760*/  FADD.FTZ R191, R191, R150 ;  /* 0x00000096bfbf7221 */ /* 0x000fe20000010000 */
[----:B------:R-:W-:Y:S01]  /*2770*/  FADD.FTZ R149, -R2, R157 ;  /* 0x0000009d02957221 */ /* 0x000fe20000010100 */
[-C--:B------:R-:W-:Y:S01]  /*2780*/  FFMA.FTZ R202, R182, R150.reuse, R202 ;  /* 0x00000096b6ca7223 */ /* 0x080fe200000100ca */
[----:B-1----:R-:W-:Y:S01]  /*2790*/  FMUL.FTZ R186, R148, R150 ;  /* 0x0000009694ba7220 */ /* 0x002fe20000410000 */
[----:B------:R-:W-:Y:S01]  /*27a0*/  HADD2.F32 R150, -RZ, R154.H1_H1 ;  /* 0x3000009aff967230 */ /* 0x000fe20000004100 */
[----:B------:R0:W-:Y:S01]  /*27b0*/  STL [R1+0x44], R191 ;  /* 0x000044bf01007387 */ /* 0x0001e20000100800 */
[----:B------:R-:W-:-:S02]  /*27c0*/  HADD2.F32 R148, -RZ, R230.H1_H1 ;  /* 0x300000e6ff947230 */ /* 0x000fc40000004100 */
[----:B0-----:R-:W-:Y:S01]  /*27d0*/  FMUL.FTZ R191, R4, R149 ;  /* 0x0000009504bf7220 */ /* 0x001fe20000410000 */
[----:B------:R-:W-:Y:S01]  /*27e0*/  FADD.FTZ R149, -R2, R158 ;  /* 0x0000009e02957221 */ /* 0x000fe20000010100 */
[----:B------:R-:W-:Y:S01]  /*27f0*/  STL [R1+0xe4], R202 ;  /* 0x0000e4ca01007387 */ /* 0x000fe20000100800 */
[----:B------:R-:W-:Y:S02]  /*2800*/  IADD3 R216, PT, PT, R216, 0x20, RZ ;  /* 0x00000020d8d87810 */ /* 0x000fe40007ffe0ff */
[----:B------:R-:W-:Y:S02]  /*2810*/  IADD3 R3, PT, PT, R3, 0x20, RZ ;  /* 0x0000002003037810 */ /* 0x000fe40007ffe0ff */
[----:B------:R-:W-:Y:S01]  /*2820*/  IADD3 R215, PT, PT, R215, 0x20, RZ ;  /* 0x00000020d7d77810 */ /* 0x000fe20007ffe0ff */
[----:B--2---:R-:W-:Y:S01]  /*2830*/  FADD.FTZ R201, R201, R150 ;  /* 0x00000096c9c97221 */ /* 0x004fe20000010000 */
[----:B---3--:R-:W-:-:S05]  /*2840*/  FFMA.FTZ R200, R191, R150, R200 ;  /* 0x00000096bfc87223 */ /* 0x008fca00000100c8 */
[----:B------:R0:W-:Y:S04]  /*2850*/  STL [R1+0xe8], R200 ;  /* 0x0000e8c801007387 */ /* 0x0001e80000100800 */
[----:B------:R1:W-:Y:S01]  /*2860*/  STL [R1+0x48], R201 ;  /* 0x000048c901007387 */ /* 0x0003e20000100800 */
[----:B0-----:R-:W-:Y:S01]  /*2870*/  FMUL.FTZ R200, R148, R150 ;  /* 0x0000009694c87220 */ /* 0x001fe20000410000 */
[----:B------:R-:W-:Y:S02]  /*2880*/  HADD2.F32 R148, -RZ, R231.H0_H0 ;  /* 0x200000e7ff947230 */ /* 0x000fe40000004100 */
[----:B-1----:R-:W-:Y:S01]  /*2890*/  FMUL.FTZ R201, R4, R149 ;  /* 0x0000009504c97220 */ /* 0x002fe20000410000 */
[----:B------:R-:W-:-:S05]  /*28a0*/  HADD2.F32 R149, -RZ, R155.H0_H0 ;  /* 0x2000009bff957230 */ /* 0x000fca0000004100 */
[----:B----4-:R-:W-:Y:S01]  /*28b0*/  FADD.FTZ R156, R156, R149 ;  /* 0x000000959c9c7221 */ /* 0x010fe20000010000 */
[-C--:B------:R-:W-:Y:S01]  /*28c0*/  FFMA.FTZ R152, R201, R149.reuse, R152 ;  /* 0x00000095c9987223 */ /* 0x080fe20000010098 */
[----:B------:R-:W-:Y:S01]  /*28d0*/  FMUL.FTZ R202, R148, R149 ;  /* 0x0000009594ca7220 */ /* 0x000fe20000410000 */
[----:B------:R-:W-:Y:S01]  /*28e0*/  FADD.FTZ R148, R217, R11 ;  /* 0x0000000bd9947221 */ /* 0x000fe20000010000 */
[----:B------:R-:W-:Y:S01]  /*28f0*/  FFMA.FTZ R149, R8, R11, R214 ;  /* 0x0000000b08957223 */ /* 0x000fe200000100d6 */
[----:B------:R-:W-:Y:S02]  /*2900*/  HADD2.F32 R155, -RZ, R155.H1_H1 ;  /* 0x3000009bff9b7230 */ /* 0x000fe40000004100 */
[----:B------:R-:W-:Y:S01]  /*2910*/  FADD.FTZ R150, -R2, R159 ;  /* 0x0000009f02967221 */ /* 0x000fe20000010100 */
[----:B------:R-:W-:Y:S01]  /*2920*/  FADD.FTZ R148, R148, R31 ;  /* 0x0000001f94947221 */ /* 0x000fe20000010000 */
[----:B------:R-:W-:Y:S01]  /*2930*/  FFMA.FTZ R149, R15, R31, R149 ;  /* 0x0000001f0f957223 */ /* 0x000fe20000010095 */
[----:B------:R-:W-:Y:S02]  /*2940*/  STL [R1+0x4c], R156 ;  /* 0x00004c9c01007387 */ /* 0x000fe40000100800 */
[----:B------:R-:W-:Y:S01]  /*2950*/  FADD.FTZ R148, R148, R160 ;  /* 0x000000a094947221 */ /* 0x000fe20000010000 */
[----:B------:R-:W-:Y:S01]  /*2960*/  FFMA.FTZ R149, R20, R160, R149 ;  /* 0x000000a014957223 */ /* 0x000fe20000010095 */
[----:B------:R0:W-:Y:S01]  /*2970*/  STL [R1+0xec], R152 ;  /* 0x0000ec9801007387 */ /* 0x0001e20000100800 */
[----:B------:R-:W-:Y:S01]  /*2980*/  FADD.FTZ R151, R151, R155 ;  /* 0x0000009b97977221 */ /* 0x000fe20000010000 */
[----:B------:R-:W-:Y:S01]  /*2990*/  FADD.FTZ R148, R148, R181 ;  /* 0x000000b594947221 */ /* 0x000fe20000010000 */
[----:B0-----:R-:W-:Y:S01]  /*29a0*/  FMUL.FTZ R152, R4, R150 ;  /* 0x0000009604987220 */ /* 0x001fe20000410000 */
[----:B------:R-:W-:Y:S01]  /*29b0*/  FFMA.FTZ R150, R163, R181, R149 ;  /* 0x000000b5a3967223 */ /* 0x000fe20000010095 */
[----:B------:R-:W-:-:S03]  /*29c0*/  HADD2.F32 R149, -RZ, R231.H1_H1 ;  /* 0x300000e7ff957230 */ /* 0x000fc60000004100 */
[----:B------:R-:W-:Y:S01]  /*29d0*/  STL [R1], R152 ;  /* 0x0000009801007387 */ /* 0x000fe20000100800 */
[----:B------:R-:W-:-:S03]  /*29e0*/  FFMA.FTZ R153, R152, R155, R153 ;  /* 0x0000009b98997223 */ /* 0x000fc60000010099 */
[----:B------:R0:W-:Y:S04]  /*29f0*/  STL [R1+0x50], R151 ;  /* 0x0000509701007387 */ /* 0x0001e80000100800 */
[----:B------:R1:W-:Y:S01]  /*2a00*/  STL [R1+0xf0], R153 ;  /* 0x0000f09901007387 */ /* 0x0003e20000100800 */
[----:B0-----:R-:W-:Y:S01]  /*2a10*/  FADD.FTZ R151, R148, R186 ;  /* 0x000000ba94977221 */ /* 0x001fe20000010000 */
[----:B------:R-:W-:Y:S01]  /*2a20*/  FFMA.FTZ R148, R182, R186, R150 ;  /* 0x000000bab6947223 */ /* 0x000fe20000010096 */
[----:B------:R-:W-:-:S05]  /*2a30*/  FMUL.FTZ R150, R149, R155 ;  /* 0x0000009b95967220 */ /* 0x000fca0000410000 */
[----:B------:R1:W-:Y:S01]  /*2a40*/  STL [R1+0x18], R150 ;  /* 0x0000189601007387 */ /* 0x0003e20000100800 */
[----:B------:R-:W-:Y:S01]  /*2a50*/  FADD.FTZ R149, R151, R200 ;  /* 0x000000c897957221 */ /* 0x000fe20000010000 */
[----:B------:R-:W-:-:S03]  /*2a60*/  FFMA.FTZ R148, R191, R200, R148 ;  /* 0x000000c8bf947223 */ /* 0x000fc60000010094 */
[----:B------:R-:W-:Y:S01]  /*2a70*/  FADD.FTZ R149, R149, R202 ;  /* 0x000000ca95957221 */ /* 0x000fe20000010000 */
[----:B------:R-:W-:-:S03]  /*2a80*/  FFMA.FTZ R148, R201, R202, R148 ;  /* 0x000000cac9947223 */ /* 0x000fc60000010094 */
[----:B------:R-:W-:Y:S01]  /*2a90*/  FADD.FTZ R217, R149, R150 ;  /* 0x0000009695d97221 */ /* 0x000fe20000010000 */
[----:B-1----:R-:W-:-:S07]  /*2aa0*/  FFMA.FTZ R214, R152, R150, R148 ;  /* 0x0000009698d67223 */ /* 0x002fce0000010094 */
.L_x_16227:
[----:B------:R-:W-:Y:S05]  /*2ab0*/  BSYNC.RECONVERGENT B2 ;  /* 0x0000000000027941 */ /* 0x000fea0003800200 */
.L_x_16226:
[----:B------:R-:W-:Y:S04]  /*2ac0*/  BSSY.RECONVERGENT B2, `(.L_x_16228) ;  /* 0x0000076000027945 */ /* 0x000fe80003800200 */
[----:B------:R-:W-:Y:S05]  /*2ad0*/  @!P5 BRA `(.L_x_16229) ;  /* 0x0000000400d0d947 */ /* 0x000fea0003800000 */
        /* <DEDUP_REMOVED lines=26> */
[----:B------:R-:W4:Y:S01]  /*2c80*/  LDL.LU R19, [R1+0x34] ;  /* 0x0000340001137983 */ /* 0x000f220000300800 */
[----:B0-----:R-:W-:Y:S02]  /*2c90*/  HADD2.F32 R18, -RZ, R224.H0_H0 ;  /* 0x200000e0ff127230 */ /* 0x001fe40000004100 */
[C---:B--2---:R-:W-:Y:S01]  /*2ca0*/  FADD.FTZ R7, -R2.reuse, R148 ;  /* 0x0000009402077221 */ /* 0x044fe20000010100 */
[----:B------:R-:W-:-:S03]  /*2cb0*/  FADD.FTZ R14, -R2, R149 ;  /* 0x00000095020e7221 */ /* 0x000fc60000010100 */
[C---:B------:R-:W-:Y:S01]  /*2cc0*/  FMUL.FTZ R7, R4.reuse, R7 ;  /* 0x0000000704077220 */ /* 0x040fe20000410000 */
[----:B---3--:R-:W-:Y:S02]  /*2cd0*/  HADD2.F32 R10, -RZ, R152.H0_H0 ;  /* 0x20000098ff0a7230 */ /* 0x008fe40000004100 */
[----:B------:R-:W-:-:S03]  /*2ce0*/  FMUL.FTZ R14, R4, R14 ;  /* 0x0000000e040e7220 */ /* 0x000fc60000410000 */
[----:B------:R-:W-:Y:S01]  /*2cf0*/  FFMA.FTZ R161, R7, R10, R161 ;  /* 0x0000000a07a17223 */ /* 0x000fe200000100a1 */
[----:B------:R-:W-:Y:S01]  /*2d00*/  FADD.FTZ R150, -R2, R150 ;  /* 0x0000009602967221 */ /* 0x000fe20000010100 */
[----:B------:R-:W-:-:S05]  /*2d10*/  HADD2.F32 R148, -RZ, R153.H0_H0 ;  /* 0x20000099ff947230 */ /* 0x000fca0000004100 */
[----:B------:R-:W-:Y:S01]  /*2d20*/  FADD.FTZ R184, R184, R148 ;  /* 0x00000094b8b87221 */ /* 0x000fe20000010000 */
[----:B----4-:R-:W-:Y:S01]  /*2d30*/  FADD.FTZ R19, R19, R10 ;  /* 0x0000000a13137221 */ /* 0x010fe20000010000 */
[----:B------:R-:W-:Y:S01]  /*2d40*/  FMUL.FTZ R10, R18, R10 ;  /* 0x0000000a120a7220 */ /* 0x000fe20000410000 */
[----:B------:R-:W-:-:S03]  /*2d50*/  HADD2.F32 R18, -RZ, R224.H1_H1 ;  /* 0x300000e0ff127230 */ /* 0x000fc60000004100 */
[----:B------:R0:W-:Y:S02]  /*2d60*/  STL [R1+0x34], R19 ;  /* 0x0000341301007387 */ /* 0x0001e40000100800 */
[----:B0-----:R-:W-:-:S05]  /*2d70*/  HADD2.F32 R19, -RZ, R152.H1_H1 ;  /* 0x30000098ff137230 */ /* 0x001fca0000004100 */
[----:B------:R-:W-:Y:S01]  /*2d80*/  FADD.FTZ R174, R174, R19 ;  /* 0x00000013aeae7221 */ /* 0x000fe20000010000 */
[-C--:B------:R-:W-:Y:S01]  /*2d90*/  FFMA.FTZ R183, R14, R19.reuse, R183 ;  /* 0x000000130eb77223 */ /* 0x080fe200000100b7 */
[----:B------:R-:W-:Y:S01]  /*2da0*/  FMUL.FTZ R19, R18, R19 ;  /* 0x0000001312137220 */ /* 0x000fe20000410000 */
[----:B------:R-:W-:Y:S01]  /*2db0*/  FMUL.FTZ R18, R4, R150 ;  /* 0x0000009604127220 */ /* 0x000fe20000410000 */
[----:B------:R0:W-:Y:S03]  /*2dc0*/  STL [R1+0xd4], R161 ;  /* 0x0000d4a101007387 */ /* 0x0001e60000100800 */
[----:B------:R-:W-:Y:S01]  /*2dd0*/  FFMA.FTZ R187, R18, R148, R187 ;  /* 0x0000009412bb7223 */ /* 0x000fe200000100bb */
[----:B------:R1:W-:Y:S04]  /*2de0*/  STL [R1+0x38], R174 ;  /* 0x000038ae01007387 */ /* 0x0003e80000100800 */
[----:B------:R-:W-:Y:S04]  /*2df0*/  STL [R1+0xd8], R183 ;  /* 0x0000d8b701007387 */ /* 0x000fe80000100800 */
[----:B------:R2:W-:Y:S04]  /*2e00*/  STL [R1+0x3c], R184 ;  /* 0x00003cb801007387 */ /* 0x0005e80000100800 */
[----:B------:R3:W-:Y:S04]  /*2e10*/  STL [R1+0xdc], R187 ;  /* 0x0000dcbb01007387 */ /* 0x0007e80000100800 */
[----:B------:R-:W4:Y:S01]  /*2e20*/  LDL.LU R152, [R1+0xd0] ;  /* 0x0000d00001987983 */ /* 0x000f220000300800 */
[----:B------:R-:W-:-:S02]  /*2e30*/  HADD2.F32 R149, -RZ, R225.H0_H0 ;  /* 0x200000e1ff957230 */ /* 0x000fc40000004100 */
[C---:B------:R-:W-:Y:S01]  /*2e40*/  FADD.FTZ R151, -R2.reuse, R151 ;  /* 0x0000009702977221 */ /* 0x040fe20000010100 */
[----:B------:R-:W-:Y:S02]  /*2e50*/  FADD.FTZ R150, -R2, R156 ;  /* 0x0000009c02967221 */ /* 0x000fe40000010100 */
[----:B0-----:R-:W-:Y:S01]  /*2e60*/  FMUL.FTZ R161, R149, R148 ;  /* 0x0000009495a17220 */ /* 0x001fe20000410000 */
[----:B------:R-:W-:Y:S02]  /*2e70*/  HADD2.F32 R148, -RZ, R153.H1_H1 ;  /* 0x30000099ff947230 */ /* 0x000fe40000004100 */
[C---:B-1----:R-:W-:Y:S01]  /*2e80*/  FMUL.FTZ R174, R4.reuse, R151 ;  /* 0x0000009704ae7220 */ /* 0x042fe20000410000 */
[----:B------:R-:W-:Y:S02]  /*2e90*/  HADD2.F32 R149, -RZ, R225.H1_H1 ;  /* 0x300000e1ff957230 */ /* 0x000fe40000004100 */
[----:B--2---:R-:W-:Y:S01]  /*2ea0*/  FMUL.FTZ R184, R4, R150 ;  /* 0x0000009604b87220 */ /* 0x004fe20000410000 */
[----:B------:R-:W-:-:S02]  /*2eb0*/  HADD2.F32 R150, -RZ, R154.H0_H0 ;  /* 0x2000009aff967230 */ /* 0x000fc40000004100 */
[----:B------:R-:W-:Y:S01]  /*2ec0*/  FADD.FTZ R192, R192, R148 ;  /* 0x00000094c0c07221 */ /* 0x000fe20000010000 */
[-C--:B------:R-:W-:Y:S01]  /*2ed0*/  FFMA.FTZ R203, R174, R148.reuse, R203 ;  /* 0x00000094aecb7223 */ /* 0x080fe200000100cb */
[----:B------:R-:W-:Y:S01]  /*2ee0*/  FMUL.FTZ R183, R149, R148 ;  /* 0x0000009495b77220 */ /* 0x000fe20000410000 */
[----:B------:R-:W-:Y:S02]  /*2ef0*/  HADD2.F32 R148, -RZ, R226.H0_H0 ;  /* 0x200000e2ff947230 */ /* 0x000fe40000004100 */
[----:B------:R-:W-:Y:S01]  /*2f00*/  FADD.FTZ R149, -R2, R157 ;  /* 0x0000009d02957221 */ /* 0x000fe20000010100 */
[----:B------:R0:W-:Y:S01]  /*2f10*/  STL [R1+0x40], R192 ;  /* 0x000040c001007387 */ /* 0x0001e20000100800 */
[----:B------:R-:W-:Y:S01]  /*2f20*/  FADD.FTZ R248, R248, R150 ;  /* 0x00000096f8f87221 */ /* 0x000fe20000010000 */
[-C--:B------:R-:W-:Y:S01]  /*2f30*/  FFMA.FTZ R204, R184, R150.reuse, R204 ;  /* 0x00000096b8cc7223 */ /* 0x080fe200000100cc */
[----:B---3--:R-:W-:Y:S01]  /*2f40*/  FMUL.FTZ R187, R148, R150 ;  /* 0x0000009694bb7220 */ /* 0x008fe20000410000 */
[----:B------:R-:W-:-:S02]  /*2f50*/  HADD2.F32 R150, -RZ, R154.H1_H1 ;  /* 0x3000009aff967230 */ /* 0x000fc40000004100 */
[----:B------:R-:W-:Y:S01]  /*2f60*/  HADD2.F32 R148, -RZ, R226.H1_H1 ;  /* 0x300000e2ff947230 */ /* 0x000fe20000004100 */
[----:B------:R1:W-:Y:S01]  /*2f70*/  STL [R1+0xe0], R203 ;  /* 0x0000e0cb01007387 */ /* 0x0003e20000100800 */
[----:B0-----:R-:W-:Y:S01]  /*2f80*/  FMUL.FTZ R192, R4, R149 ;  /* 0x0000009504c07220 */ /* 0x001fe20000410000 */
[----:B------:R-:W-:Y:S02]  /*2f90*/  FADD.FTZ R149, -R2, R158 ;  /* 0x0000009e02957221 */ /* 0x000fe40000010100 */
[----:B------:R0:W-:Y:S01]  /*2fa0*/  STL [R1+0xc4], R204 ;  /* 0x0000c4cc01007387 */ /* 0x0001e20000100800 */
[-C--:B------:R-:W-:Y:S01]  /*2fb0*/  FFMA.FTZ R205, R192, R150.reuse, R205 ;  /* 0x00000096c0cd7223 */ /* 0x080fe200000100cd */
[----:B-1----:R-:W-:Y:S01]  /*2fc0*/  FMUL.FTZ R203, R148, R150 ;  /* 0x0000009694cb7220 */ /* 0x002fe20000410000 */
[----:B------:R-:W-:Y:S02]  /*2fd0*/  HADD2.F32 R148, -RZ, R227.H0_H0 ;  /* 0x200000e3ff947230 */ /* 0x000fe40000004100 */
[----:B0-----:R-:W-:Y:S01]  /*2fe0*/  FMUL.FTZ R204, R4, R149 ;  /* 0x0000009504cc7220 */ /* 0x001fe20000410000 */
[----:B------:R-:W-:Y:S01]  /*2ff0*/  HADD2.F32 R149, -RZ, R155.H0_H0 ;  /* 0x2000009bff957230 */ /* 0x000fe20000004100 */
[----:B------:R0:W-:Y:S04]  /*3000*/  STL [R1+0xc8], R205 ;  /* 0x0000c8cd01007387 */ /* 0x0001e80000100800 */
[----:B------:R-:W-:Y:S01]  /*3010*/  FADD.FTZ R250, R250, R149 ;  /* 0x00000095fafa7221 */ /* 0x000fe20000010000 */
[-C--:B------:R-:W-:Y:S01]  /*3020*/  FFMA.FTZ R252, R204, R149.reuse, R252 ;  /* 0x00000095ccfc7223 */ /* 0x080fe200000100fc */
[----:B0-----:R-:W-:Y:S01]  /*3030*/  FMUL.FTZ R205, R148, R149 ;  /* 0x0000009594cd7220 */ /* 0x001fe20000410000 */
[----:B------:R-:W-:Y:S01]  /*3040*/  FADD.FTZ R148, R217, R10 ;  /* 0x0000000ad9947221 */ /* 0x000fe20000010000 */
[----:B------:R-:W-:Y:S01]  /*3050*/  FFMA.FTZ R149, R7, R10, R214 ;  /* 0x0000000a07957223 */ /* 0x000fe200000100d6 */
[----:B------:R-:W-:-:S02]  /*3060*/  FADD.FTZ R249, R249, R150 ;  /* 0x00000096f9f97221 */ /* 0x000fc40000010000 */
[----:B------:R-:W-:Y:S01]  /*3070*/  FADD.FTZ R148, R148, R19 ;  /* 0x0000001394947221 */ /* 0x000fe20000010000 */
[----:B------:R-:W-:Y:S01]  /*3080*/  FFMA.FTZ R149, R14, R19, R149 ;  /* 0x000000130e957223 */ /* 0x000fe20000010095 */
[----:B------:R-:W-:Y:S02]  /*3090*/  FADD.FTZ R150, -R2, R159 ;  /* 0x0000009f02967221 */ /* 0x000fe40000010100 */
[----:B------:R-:W-:Y:S01]  /*30a0*/  FADD.FTZ R148, R148, R161 ;  /* 0x000000a194947221 */ /* 0x000fe20000010000 */
[----:B------:R-:W-:Y:S01]  /*30b0*/  FFMA.FTZ R149, R18, R161, R149 ;  /* 0x000000a112957223 */ /* 0x000fe20000010095 */
[----:B------:R0:W-:Y:S01]  /*30c0*/  STL [R1+0xcc], R252 ;  /* 0x0000ccfc01007387 */ /* 0x0001e20000100800 */
        /* <DEDUP_REMOVED lines=18> */
[----:B----4-:R-:W-:-:S05]  /*31f0*/  FFMA.FTZ R152, R252, R155, R152 ;  /* 0x0000009bfc987223 */ /* 0x010fca0000010098 */
[----:B------:R1:W-:Y:S04]  /*3200*/  STL [R1+0xd0], R152 ;  /* 0x0000d09801007387 */ /* 0x0003e80000100800 */
[----:B------:R1:W-:Y:S02]  /*3210*/  STL [R1+0x14], R150 ;  /* 0x0000149601007387 */ /* 0x0003e40000100800 */
.L_x_16229:
[----:B------:R-:W-:Y:S05]  /*3220*/  BSYNC.RECONVERGENT B2 ;  /* 0x0000000000027941 */ /* 0x000fea0003800200 */
.L_x_16228:
[----:B------:R-:W-:-:S04]  /*3230*/  ISETP.GE.U32.AND P6, PT, R6, 0xa0, PT ;  /* 0x000000a00600780c */ /* 0x000fc80003fc6070 */
[----:B------:R-:W-:-:S05]  /*3240*/  P2R R148, PR, RZ, 0x40 ;  /* 0x00000040ff947803 */ /* 0x000fca0000000000 */
[----:B------:R2:W-:Y:S04]  /*3250*/  STL [R1+0x30], R148 ;  /* 0x0000309401007387 */ /* 0x0005e80000100800 */
[----:B------:R-:W-:Y:S05]  /*3260*/  @!P6 BRA `(.L_x_16230) ;  /* 0x0000000c0048e947 */ /* 0x000fea0003800000 */
[----:B------:R-:W-:Y:S01]  /*3270*/  ISETP.NE.U32.AND P6, PT, RZ, UR10, PT ;  /* 0x0000000aff007c0c */ /* 0x000fe2000bfc5070 */
[----:B-1----:R-:W1:Y:S01]  /*3280*/  LDC.64 R152, c[0x0][0x3a8] ;  /* 0x0000ea00ff987b82 */ /* 0x002e620000000a00 */
[----:B------:R-:W3:Y:S02]  /*3290*/  LDL.LU R207, [R1+0xb4] ;  /* 0x0000b40001cf7983 */ /* 0x000ee40000300800 */
[----:B------:R-:W-:Y:S02]  /*32a0*/  ISETP.NE.AND.EX P6, PT, RZ, UR11, PT, P6 ;  /* 0x0000000bff007c0c */ /* 0x000fe4000bfc5360 */
[----:B------:R-:W4:Y:S03]  /*32b0*/  LDL.LU R208, [R1+0xb8] ;  /* 0x0000b80001d07983 */ /* 0x000f260000300800 */
[----:B------:R-:W0:Y:S01]  /*32c0*/  LDC.64 R156, c[0x0][0x428] ;  /* 0x00010a00ff9c7b82 */ /* 0x000e220000000a00 */
[----:B------:R-:W4:Y:S04]  /*32d0*/  LDL.LU R209, [R1+0xbc] ;  /* 0x0000bc0001d17983 */ /* 0x000f280000300800 */
[----:B------:R-:W4:Y:S03]  /*32e0*/  LDL.LU R210, [R1+0xc0] ;  /* 0x0000c00001d27983 */ /* 0x000f260000300800 */
[----:B--2---:R-:W2:Y:S01]  /*32f0*/  @P6 LDC.64 R148, c[0x0][0x438] ;  /* 0x00010e00ff946b82 */ /* 0x004ea20000000a00 */
[----:B------:R-:W4:Y:S04]  /*3300*/  LDL.LU R211, [R1+0xa4] ;  /* 0x0000a40001d37983 */ /* 0x000f280000300800 */
[----:B------:R-:W4:Y:S01]  /*3310*/  LDL.LU R212, [R1+0xa8] ;  /* 0x0000a80001d47983 */ /* 0x000f220000300800 */
[----:B-1----:R-:W-:-:S03]  /*3320*/  IMAD.WIDE.U32 R152, R215, 0x20, R152 ;  /* 0x00000020d7987825 */ /* 0x002fc600078e0098 */
[----:B------:R-:W4:Y:S01]  /*3330*/  LDL.LU R213, [R1+0xac] ;  /* 0x0000ac0001d57983 */ /* 0x000f220000300800 */
[----:B------:R-:W1:Y:S01]  /*3340*/  LDC.64 R172, c[0x0][0x3b0] ;  /* 0x0000ec00ffac7b82 */ /* 0x000e620000000a00 */
[----:B0-----:R-:W-:-:S06]  /*3350*/  IMAD.WIDE.U32 R156, R216, 0x10, R156 ;  /* 0x00000010d89c7825 */ /* 0x001fcc00078e009c */
[----:B------:R-:W3:Y:S01]  /*3360*/  LDG.E.128 R156, desc[UR6][R156.64] ;  /* 0x000000069c9c7981 */ /* 0x000ee2000c1e1d00 */
[----:B--2---:R-:W-:-:S05]  /*3370*/  @P6 IMAD.WIDE.U32 R148, R215, 0x20, R148 ;  /* 0x00000020d7946825 */ /* 0x004fca00078e0094 */
        /* <DEDUP_REMOVED lines=8> */
[----:B------:R-:W-:Y:S02]  /*3400*/  FADD.FTZ R150, -R2, R150 ;  /* 0x0000009602967221 */ /* 0x000fe40000010100 */
[----:B------:R-:W-:Y:S01]  /*3410*/  FMUL.FTZ R188, R4, R188 ;  /* 0x000000bc04bc7220 */ /* 0x000fe20000410000 */
[C---:B0-----:R-:W-:Y:S01]  /*3420*/  FADD.FTZ R149, -R2.reuse, R152 ;  /* 0x0000009802957221 */ /* 0x041fe20000010100 */
[----:B------:R-:W-:Y:S01]  /*3430*/  FADD.FTZ R148, -R2, R153 ;  /* 0x0000009902947221 */ /* 0x000fe20000010100 */
[----:B---3--:R-:W-:Y:S02]  /*3440*/  HADD2.F32 R152, -RZ, R156.H0_H0 ;  /* 0x2000009cff987230 */ /* 0x008fe40000004100 */
[----:B------:R-:W-:-:S02]  /*3450*/  HADD2.F32 R153, -RZ, R220.H0_H0 ;  /* 0x200000dcff997230 */ /* 0x000fc40000004100 */
[----:B------:R-:W-:Y:S01]  /*3460*/  FMUL.FTZ R195, R4, R150 ;  /* 0x0000009604c37220 */ /* 0x000fe20000410000 */
[----:B------:R-:W-:Y:S01]  /*3470*/  FADD.FTZ R244, R244, R152 ;  /* 0x00000098f4f47221 */ /* 0x000fe20000010000 */
[-C--:B------:R-:W-:Y:S01]  /*3480*/  FFMA.FTZ R207, R188, R152.reuse, R207 ;  /* 0x00000098bccf7223 */ /* 0x080fe200000100cf */
[----:B------:R-:W-:Y:S01]  /*3490*/  FMUL.FTZ R189, R153, R152 ;  /* 0x0000009899bd7220 */ /* 0x000fe20000410000 */
[----:B------:R-:W-:Y:S02]  /*34a0*/  HADD2.F32 R152, -RZ, R156.H1_H1 ;  /* 0x3000009cff987230 */ /* 0x000fe40000004100 */
[----:B------:R-:W-:Y:S01]  /*34b0*/  FMUL.FTZ R193, R4, R193 ;  /* 0x000000c104c17220 */ /* 0x000fe20000410000 */
[----:B------:R-:W-:Y:S02]  /*34c0*/  HADD2.F32 R150, -RZ, R157.H0_H0 ;  /* 0x2000009dff967230 */ /* 0x000fe40000004100 */
[----:B------:R-:W-:Y:S02]  /*34d0*/  HADD2.F32 R153, -RZ, R220.H1_H1 ;  /* 0x300000dcff997230 */ /* 0x000fe40000004100 */
[----:B----4-:R-:W-:Y:S01]  /*34e0*/  FFMA.FTZ R208, R193, R152, R208 ;  /* 0x00000098c1d07223 */ /* 0x010fe200000100d0 */
[----:B------:R-:W-:Y:S01]  /*34f0*/  FFMA.FTZ R209, R195, R150, R209 ;  /* 0x00000096c3d17223 */ /* 0x000fe200000100d1 */
[----:B------:R-:W-:Y:S01]  /*3500*/  STL [R1+0xb4], R207 ;  /* 0x0000b4cf01007387 */ /* 0x000fe20000100800 */
[----:B------:R-:W-:-:S03]  /*3510*/  FMUL.FTZ R194, R153, R152 ;  /* 0x0000009899c27220 */ /* 0x000fc60000410000 */
[----:B------:R0:W-:Y:S04]  /*3520*/  STL [R1+0xb8], R208 ;  /* 0x0000b8d001007387 */ /* 0x0001e80000100800 */
[----:B------:R1:W-:Y:S04]  /*3530*/  STL [R1+0xbc], R209 ;  /* 0x0000bcd101007387 */ /* 0x0003e80000100800 */
[----:B------:R-:W2:Y:S01]  /*3540*/  LDL.LU R153, [R1+0xb0] ;  /* 0x0000b00001997983 */ /* 0x000ea20000300800 */
[----:B------:R-:W-:Y:S01]  /*3550*/  FADD.FTZ R245, R245, R152 ;  /* 0x00000098f5f57221 */ /* 0x000fe20000010000 */
[----:B------:R-:W-:-:S02]  /*3560*/  HADD2.F32 R152, -RZ, R221.H0_H0 ;  /* 0x200000ddff987230 */ /* 0x000fc40000004100 */
[----:B------:R-:W-:Y:S01]  /*3570*/  FADD.FTZ R151, -R2, R151 ;  /* 0x0000009702977221 */ /* 0x000fe20000010100 */
[----:B------:R-:W-:Y:S02]  /*3580*/  FADD.FTZ R246, R246, R150 ;  /* 0x00000096f6f67221 */ /* 0x000fe40000010000 */
[----:B------:R-:W-:Y:S01]  /*3590*/  FMUL.FTZ R196, R152, R150 ;  /* 0x0000009698c47220 */ /* 0x000fe20000410000 */
[C---:B------:R-:W-:Y:S01]  /*35a0*/  FMUL.FTZ R206, R4.reuse, R151 ;  /* 0x0000009704ce7220 */ /* 0x040fe20000410000 */
[----:B------:R-:W-:Y:S02]  /*35b0*/  HADD2.F32 R150, -RZ, R157.H1_H1 ;  /* 0x3000009dff967230 */ /* 0x000fe40000004100 */
[----:B------:R-:W-:Y:S02]  /*35c0*/  HADD2.F32 R151, -RZ, R221.H1_H1 ;  /* 0x300000ddff977230 */ /* 0x000fe40000004100 */
[----:B0-----:R-:W-:Y:S01]  /*35d0*/  FMUL.FTZ R208, R4, R149 ;  /* 0x0000009504d07220 */ /* 0x001fe20000410000 */
[----:B------:R-:W-:-:S02]  /*35e0*/  HADD2.F32 R149, -RZ, R158.H0_H0 ;  /* 0x2000009eff957230 */ /* 0x000fc40000004100 */
[----:B------:R-:W-:Y:S01]  /*35f0*/  FADD.FTZ R247, R247, R150 ;  /* 0x00000096f7f77221 */ /* 0x000fe20000010000 */
[-C--:B------:R-:W-:Y:S01]  /*3600*/  FFMA.FTZ R210, R206, R150.reuse, R210 ;  /* 0x00000096ced27223 */ /* 0x080fe200000100d2 */
[----:B------:R-:W-:Y:S01]  /*3610*/  FMUL.FTZ R207, R151, R150 ;  /* 0x0000009697cf7220 */ /* 0x000fe20000410000 */
[----:B------:R-:W-:Y:S02]  /*3620*/  HADD2.F32 R150, -RZ, R222.H0_H0 ;  /* 0x200000deff967230 */ /* 0x000fe40000004100 */
[----:B------:R-:W-:Y:S01]  /*3630*/  FADD.FTZ R240, R240, R149 ;  /* 0x00000095f0f07221 */ /* 0x000fe20000010000 */
[-C--:B------:R-:W-:Y:S01]  /*3640*/  FFMA.FTZ R211, R208, R149.reuse, R211 ;  /* 0x00000095d0d37223 */ /* 0x080fe200000100d3 */
[----:B------:R0:W-:Y:S01]  /*3650*/  STL [R1+0xc0], R210 ;  /* 0x0000c0d201007387 */ /* 0x0001e20000100800 */
[----:B-1----:R-:W-:Y:S01]  /*3660*/  FMUL.FTZ R209, R150, R149 ;  /* 0x0000009596d17220 */ /* 0x002fe20000410000 */
[----:B------:R-:W-:Y:S02]  /*3670*/  HADD2.F32 R149, -RZ, R158.H1_H1 ;  /* 0x3000009eff957230 */ /* 0x000fe40000004100 */
[----:B------:R-:W-:Y:S01]  /*3680*/  FADD.FTZ R3, -R2, R154 ;  /* 0x0000009a02037221 */ /* 0x000fe20000010100 */
[----:B0-----:R-:W-:Y:S01]  /*3690*/  FMUL.FTZ R210, R4, R148 ;  /* 0x0000009404d27220 */ /* 0x001fe20000410000 */
[----:B------:R-:W-:-:S03]  /*36a0*/  HADD2.F32 R148, -RZ, R222.H1_H1 ;  /* 0x300000deff947230 */ /* 0x000fc60000004100 */
[-C--:B------:R-:W-:Y:S01]  /*36b0*/  FFMA.FTZ R212, R210, R149.reuse, R212 ;  /* 0x00000095d2d47223 */ /* 0x080fe200000100d4 */
[----:B------:R0:W-:Y:S04]  /*36c0*/  STL [R1+0xa4], R211 ;  /* 0x0000a4d301007387 */ /* 0x0001e80000100800 */
[----:B------:R1:W-:Y:S01]  /*36d0*/  STL [R1+0xa8], R212 ;  /* 0x0000a8d401007387 */ /* 0x0003e20000100800 */
[----:B------:R-:W-:Y:S01]  /*36e0*/  FADD.FTZ R241, R241, R149 ;  /* 0x00000095f1f17221 */ /* 0x000fe20000010000 */
[----:B0-----:R-:W-:Y:S01]  /*36f0*/  FMUL.FTZ R211, R148, R149 ;  /* 0x0000009594d37220 */ /* 0x001fe20000410000 */
[----:B------:R-:W-:Y:S02]  /*3700*/  HADD2.F32 R148, -RZ, R159.H0_H0 ;  /* 0x2000009fff947230 */ /* 0x000fe40000004100 */
[----:B-1----:R-:W-:Y:S01]  /*3710*/  FMUL.FTZ R212, R4, R3 ;  /* 0x0000000304d47220 */ /* 0x002fe20000410000 */
[----:B------:R-:W-:Y:S01]  /*3720*/  FADD.FTZ R3, R217, R189 ;  /* 0x000000bdd9037221 */ /* 0x000fe20000010000 */
[----:B------:R-:W-:Y:S01]  /*3730*/  FFMA.FTZ R149, R188, R189, R214 ;  /* 0x000000bdbc957223 */ /* 0x000fe200000100d6 */
[----:B------:R-:W-:-:S02]  /*3740*/  HADD2.F32 R150, -RZ, R223.H0_H0 ;  /* 0x200000dfff967230 */ /* 0x000fc40000004100 */
[----:B------:R-:W-:Y:S01]  /*3750*/  FFMA.FTZ R213, R212, R148, R213 ;  /* 0x00000094d4d57223 */ /* 0x000fe200000100d5 */
[----:B------:R-:W-:Y:S01]  /*3760*/  FADD.FTZ R3, R3, R194 ;  /* 0x000000c203037221 */ /* 0x000fe20000010000 */
[----:B------:R-:W-:Y:S01]  /*3770*/  FFMA.FTZ R149, R193, R194, R149 ;  /* 0x000000c2c1957223 */ /* 0x000fe20000010095 */
[----:B------:R-:W-:Y:S02]  /*3780*/  FADD.FTZ R242, R242, R148 ;  /* 0x00000094f2f27221 */ /* 0x000fe40000010000 */
[----:B------:R0:W-:Y:S01]  /*3790*/  STL [R1+0xac], R213 ;  /* 0x0000acd501007387 */ /* 0x0001e20000100800 */
[----:B------:R-:W-:Y:S01]  /*37a0*/  FFMA.FTZ R149, R195, R196, R149 ;  /* 0x000000c4c3957223 */ /* 0x000fe20000010095 */
[----:B------:R-:W-:Y:S01]  /*37b0*/  FADD.FTZ R2, -R2, R155 ;  /* 0x0000009b02027221 */ /* 0x000fe20000010100 */
[----:B0-----:R-:W-:Y:S01]  /*37c0*/  FMUL.FTZ R213, R150, R148 ;  /* 0x0000009496d57220 */ /* 0x001fe20000410000 */
[----:B------:R-:W-:Y:S01]  /*37d0*/  FADD.FTZ R148, R3, R196 ;  /* 0x000000c403947221 */ /* 0x000fe20000010000 */
[----:B------:R-:W-:-:S03]  /*37e0*/  FFMA.FTZ R149, R206, R207, R149 ;  /* 0x000000cfce957223 */ /* 0x000fc60000010095 */
[----:B------:R-:W-:Y:S01]  /*37f0*/  FADD.FTZ R148, R148, R207 ;  /* 0x000000cf94947221 */ /* 0x000fe20000010000 */
[----:B------:R-:W-:Y:S01]  /*3800*/  FMUL.FTZ R152, R4, R2 ;  /* 0x0000000204987220 */ /* 0x000fe20000410000 */
[----:B------:R-:W-:Y:S02]  /*3810*/  HADD2.F32 R3, -RZ, R159.H1_H1 ;  /* 0x3000009fff037230 */ /* 0x000fe40000004100 */
[----:B------:R-:W-:Y:S01]  /*3820*/  FADD.FTZ R2, R148, R209 ;  /* 0x000000d194027221 */ /* 0x000fe20000010000 */
[----:B------:R-:W-:Y:S01]  /*3830*/  FFMA.FTZ R148, R208, R209, R149 ;  /* 0x000000d1d0947223 */ /* 0x000fe20000010095 */
[----:B------:R-:W-:Y:S01]  /*3840*/  HADD2.F32 R149, -RZ, R223.H1_H1 ;  /* 0x300000dfff957230 */ /* 0x000fe20000004100 */
[----:B------:R3:W-:Y:S04]  /*3850*/  STL [R1+0x2c], R152 ;  /* 0x00002c9801007387 */ /* 0x0007e80000100800 */
[----:B------:R-:W-:Y:S01]  /*3860*/  FMUL.FTZ R149, R149, R3 ;  /* 0x0000000395957220 */ /* 0x000fe20000410000 */
[----:B------:R-:W-:Y:S01]  /*3870*/  FADD.FTZ R2, R2, R211 ;  /* 0x000000d302027221 */ /* 0x000fe20000010000 */
[----:B------:R-:W-:Y:S01]  /*3880*/  FFMA.FTZ R148, R210, R211, R148 ;  /* 0x000000d3d2947223 */ /* 0x000fe20000010094 */
[----:B------:R-:W-:-:S02]  /*3890*/  FADD.FTZ R243, R243, R3 ;  /* 0x00000003f3f37221 */ /* 0x000fc40000010000 */
[----:B------:R-:W-:-:S04]  /*38a0*/  FADD.FTZ R2, R2, R213 ;  /* 0x000000d502027221 */ /* 0x000fc80000010000 */
[----:B------:R-:W-:Y:S01]  /*38b0*/  FADD.FTZ R217, R2, R149 ;  /* 0x0000009502d97221 */ /* 0x000fe20000010000 */
[----:B--2---:R-:W-:-:S05]  /*38c0*/  FFMA.FTZ R153, R152, R3, R153 ;  /* 0x0000000398997223 */ /* 0x004fca0000010099 */
[----:B------:R3:W-:Y:S04]  /*38d0*/  STL [R1+0xb0], R153 ;  /* 0x0000b09901007387 */ /* 0x0007e80000100800 */
[----:B------:R3:W-:Y:S01]  /*38e0*/  STL [R1+0x28], R149 ;  /* 0x0000289501007387 */ /* 0x0007e20000100800 */
[----:B------:R-:W-:-:S04]  /*38f0*/  FFMA.FTZ R3, R212, R213, R148 ;  /* 0x000000d5d4037223 */ /* 0x000fc80000010094 */
[----:B------:R-:W-:Y:S01]  /*3900*/  FFMA.FTZ R214, R152, R149, R3 ;  /* 0x0000009598d67223 */ /* 0x000fe20000010003 */
[----:B------:R-:W-:Y:S06]  /*3910*/  BRA `(.L_x_16230) ;  /* 0x00000004009c7947 */ /* 0x000fec0003800000 */
.L_x_16221:
[----:B------:R-:W1:Y:S01]  /*3920*/  S2R R149, SR_TID.X ;  /* 0x0000000000957919 */ /* 0x000e620000002100 */
        /* <DEDUP_REMOVED lines=8> */
[----:B--2---:R-:W-:-:S04]  /*39b0*/  SHF.R.S32.HI R148, RZ, 0x1f, R3 ;  /* 0x0000001fff947819 */ /* 0x004fc80000011403 */
        /* <DEDUP_REMOVED lines=37> */
[----:B----4-:R-:W1:Y:S02]  /*3c10*/  LDC.64 R2, c[0x0][0x3b0] ;  /* 0x0000ec00ff027b82 */ /* 0x010e640000000a00 */
[----:B-1----:R-:W-:-:S05]  /*3c20*/  IMAD.WIDE.U32 R2, R149, 0x8, R2 ;  /* 0x0000000895027825 */ /* 0x002fca00078e0002 */
[----:B------:R1:W5:Y:S01]  /*3c30*/  LDG.E.64 R172, desc[UR6][R2.64] ;  /* 0x0000000602ac7981 */ /* 0x000362000c1e1b00 */
[----:B------:R-:W-:Y:S05]  /*3c40*/  BRA `(.L_x_16230) ;  /* 0x0000000000d07947 */ /* 0x000fea0003800000 */
.L_x_16231:
        /* <DEDUP_REMOVED lines=41> */
[----:B------:R-:W5:Y:S04]  /*3ee0*/  @P4 LDG.E.128 R116, desc[UR6][R2.64] ;  /* 0x0000000602744981 */ /* 0x000f68000c1e1d00 */
[----:B------:R2:W5:Y:S02]  /*3ef0*/  @P4 LDG.E.128 R120, desc[UR6][R2.64+0x10] ;  /* 0x0000100602784981 */ /* 0x000564000c1e1d00 */
[C---:B--2---:R-:W-:Y:S01]  /*3f00*/  @P5 IMAD.WIDE.U32 R2, R148.reuse, 0x20, R150 ;  /* 0x0000002094025825 */ /* 0x044fe200078e0096 */
[----:B------:R-:W-:-:S04]  /*3f10*/  @P5 IADD3 R148, PT, PT, R148, 0x20, RZ ;  /* 0x0000002094945810 */ /* 0x000fc80007ffe0ff */
[----:B------:R1:W5:Y:S01]  /*3f20*/  @P5 LDG.E.128 R36, desc[UR6][R2.64] ;  /* 0x0000000602245981 */ /* 0x000362000c1e1d00 */
[----:B---3--:R-:W-:-:S03]  /*3f30*/  @P6 IMAD.WIDE.U32 R148, R148, 0x20, R154 ;  /* 0x0000002094946825 */ /* 0x008fc600078e009a */
[----:B------:R1:W5:Y:S04]  /*3f40*/  @P5 LDG.E.128 R32, desc[UR6][R2.64+0x10] ;  /* 0x0000100602205981 */ /* 0x000368000c1e1d00 */
[----:B------:R1:W5:Y:S04]  /*3f50*/  @P6 LDG.E.128 R136, desc[UR6][R148.64] ;  /* 0x0000000694886981 */ /* 0x000368000c1e1d00 */
[----:B------:R1:W5:Y:S01]  /*3f60*/  @P6 LDG.E.128 R140, desc[UR6][R148.64+0x10] ;  /* 0x00001006948c6981 */ /* 0x000362000c1e1d00 */
[----:B------:R-:W-:Y:S02]  /*3f70*/  MOV R217, RZ ;  /* 0x000000ff00d97202 */ /* 0x000fe40000000f00 */
[----:B------:R-:W-:-:S07]  /*3f80*/  MOV R214, RZ ;  /* 0x000000ff00d67202 */ /* 0x000fce0000000f00 */
.L_x_16230:
[----:B------:R-:W-:Y:S05]  /*3f90*/  BSYNC.RECONVERGENT B1 ;  /* 0x0000000000017941 */ /* 0x000fea0003800200 */
.L_x_16220:
[----:B------:R-:W-:-:S03]  /*3fa0*/  UMOV UR4, 0xffffffff ;  /* 0xffffffff00047882 */ /* 0x000fc60000000000 */
[----:B------:R-:W-:Y:S05]  /*3fb0*/  BRA.DIV UR4, `(.L_x_16232) ;  /* 0x0000014a048c7947 */ /* 0x000fea000b800000 */
[----:B-1--4-:R-:W1:Y:S02]  /*3fc0*/  SHFL.BFLY PT, R2, R217, 0x1, 0x1f ;  /* 0x0c201f00d9027f89 */ /* 0x012e6400000e0000 */
        /* <DEDUP_REMOVED lines=14> */
[----:B---3--:R3:W4:Y:S01]  /*40b0*/  SHFL.BFLY PT, R153, R150, 0x10, 0x1f ;  /* 0x0e001f0096997f89 */ /* 0x00872200000e0000 */
[----:B-1----:R-:W-:-:S05]  /*40c0*/  FADD.FTZ R151, R151, R2 ;  /* 0x0000000297977221 */ /* 0x002fca0000010000 */
[----:B----4-:R3:W1:Y:S02]  /*40d0*/  SHFL.BFLY PT, R2, R151, 0x10, 0x1f ;  /* 0x0e001f0097027f89 */ /* 0x01066400000e0000 */
.L_x_16884:
[----:B--2---:R-:W2:Y:S04]  /*40e0*/  LDL R148, [R1+0xc] ;  /* 0x00000c0001947983 */ /* 0x004ea80000100800 */
[----:B------:R-:W4:Y:S04]  /*40f0*/  LDL R152, [R1+0x10] ;  /* 0x0000100001987983 */ /* 0x000f280000100800 */
[----:B------:R0:W5:Y:S01]  /*4100*/  LDL.LU R149, [R1+0x24] ;  /* 0x0000240001957983 */ /* 0x0001620000300800 */
[----:B------:R-:W-:Y:S01]  /*4110*/  FADD.FTZ R3, R150, R153 ;  /* 0x0000009996037221 */ /* 0x000fe20000010000 */
[----:B------:R-:W-:Y:S01]  /*4120*/  ISETP.NE.AND P6, PT, RZ, UR8, PT ;  /* 0x00000008ff007c0c */ /* 0x000fe2000bfc5270 */
[----:B-1----:R-:W-:Y:S01]  /*4130*/  FADD.FTZ R2, R151, R2 ;  /* 0x0000000297027221 */ /* 0x002fe20000010000 */
[----:B------:R-:W-:Y:S01]  /*4140*/  BSSY.RECONVERGENT B2, `(.L_x_16233) ;  /* 0x00003b7000027945 */ /* 0x000fe20003800200 */
[----:B------:R-:W-:-:S02]  /*4150*/  FMUL.FTZ R3, R3, UR9 ;  /* 0x0000000903037c20 */ /* 0x000fc40008410000 */
[----:B---3--:R-:W-:-:S03]  /*4160*/  FMUL.FTZ R150, R2, UR9 ;  /* 0x0000000902967c20 */ /* 0x008fc60008410000 */
[----:B------:R-:W-:Y:S02]  /*4170*/  FSEL R151, R3, RZ, !P6 ;  /* 0x000000ff03977208 */ /* 0x000fe40007000000 */
[----:B------:R-:W-:-:S05]  /*4180*/  @P1 IADD3 R3, PT, PT, R218, -0x1, RZ ;  /* 0xffffffffda031810 */ /* 0x000fca0007ffe0ff */
[----:B--2---:R-:W-:-:S05]  /*4190*/  @P1 IMAD R3, R3, R148, RZ ;  /* 0x0000009403031224 */ /* 0x004fca00078e02ff */
        /* <DEDUP_REMOVED lines=10> */
.L_x_16236:
[----:B------:R-:W-:Y:S05]  /*4240*/  BSYNC.RECONVERGENT B1 ;  /* 0x0000000000017941 */ /* 0x000fea0003800200 */
.L_x_16235:
        /* <DEDUP_REMOVED lines=24> */
.L_x_16243:
[----:B------:R-:W-:Y:S05]  /*43d0*/  BSYNC.RECONVERGENT B4 ;  /* 0x0000000000047941 */ /* 0x000fea0003800200 */
.L_x_16242:
        /* <DEDUP_REMOVED lines=13> */
.L_x_16245:
[----:B------:R-:W-:Y:S05]  /*44b0*/  BSYNC.RECONVERGENT B4 ;  /* 0x0000000000047941 */ /* 0x000fea0003800200 */
.L_x_16244:
[----:B------:R-:W-:Y:S02]  /*44c0*/  F2FP.F16.F32.PACK_AB R3, RZ, R3 ;  /* 0x00000003ff03723e */ /* 0x000fe400000000ff */
[----:B------:R-:W-:Y:S02]  /*44d0*/  MOV R60, R2 ;  /* 0x00000002003c7202 */ /* 0x000fe40000000f00 */
[----:B------:R-:W-:-:S07]  /*44e0*/  PRMT R128, R3, 0x7610, R128 ;  /* 0x0000761003807816 */ /* 0x000fce0000000080 */
.L_x_16241:
[----:B------:R-:W-:Y:S05]  /*44f0*/  BSYNC.RECONVERGENT B3 ;  /* 0x0000000000037941 */ /* 0x000fea0003800200 */
.L_x_16240:
[----:B------:R-:W-:Y:S04]  /*4500*/  BSSY.RECONVERGENT B3, `(.L_x_16246) ;  /* 0x0000021000037945 */ /* 0x000fe80003800200 */
[----:B------:R-:W-:Y:S05]  /*4510*/  @!P1 BRA `(.L_x_16247) ;  /* 0x00000000007c9947 */ /* 0x000fea0003800000 */
[----:B-----5:R-:W-:Y:S01]  /*4520*/  LOP3.LUT P2, RZ, R168, 0xff00, RZ, 0xc0, !PT ;  /* 0x0000ff00a8ff7812 */ /* 0x020fe2000784c0ff */
[----:B------:R-:W-:Y:S01]  /*4530*/  BSSY.RECONVERGENT B4, `(.L_x_16248) ;  /* 0x000000c000047945 */ /* 0x000fe20003800200 */
[----:B0-----:R-:W-:-:S11]  /*4540*/  HFMA2 R2, -RZ, RZ, 0, 0 ;  /* 0x00000000ff027431 */ /* 0x001fd600000001ff */
        /* <DEDUP_REMOVED lines=10> */
.L_x_16249:
[----:B------:R-:W-:Y:S05]  /*45f0*/  BSYNC.RECONVERGENT B4 ;  /* 0x0000000000047941 */ /* 0x000fea0003800200 */
.L_x_16248:
        /* <DEDUP_REMOVED lines=13> */
.L_x_16251:
[----:B------:R-:W-:Y:S05]  /*46d0*/  BSYNC.RECONVERGENT B4 ;  /* 0x0000000000047941 */ /* 0x000fea0003800200 */
.L_x_16250:
[----:B------:R-:W-:Y:S02]  /*46e0*/  F2FP.F16.F32.PACK_AB R3, RZ, R3 ;  /* 0x00000003ff03723e */ /* 0x000fe400000000ff */
[----:B------:R-:W-:Y:S02]  /*46f0*/  MOV R61, R2 ;  /* 0x00000002003d7202 */ /* 0x000fe40000000f00 */
[----:B------:R-:W-:-:S07]  /*4700*/  PRMT R128, R128, 0x5410, R3 ;  /* 0x0000541080807816 */ /* 0x000fce0000000003 */
.L_x_16247:
[----:B------:R-:W-:Y:S05]  /*4710*/  BSYNC.RECONVERGENT B3 ;  /* 0x0000000000037941 */ /* 0x000fea0003800200 */
.L_x_16246:
        /* <DEDUP_REMOVED lines=15> */
.L_x_16255:
[----:B------:R-:W-:Y:S05]  /*4810*/  BSYNC.RECONVERGENT B4 ;  /* 0x0000000000047941 */ /* 0x000fea0003800200 */
.L_x_16254:
        /* <DEDUP_REMOVED lines=13> */
.L_x_16257:
[----:B------:R-:W-:Y:S05]  /*48f0*/  BSYNC.RECONVERGENT B4 ;  /* 0x0000000000047941 */ /* 0x000fea0003800200 */
.L_x_16256:
[----:B------:R-:W-:Y:S02]  /*4900*/  F2FP.F16.F32.PACK_AB R3, RZ, R3 ;  /* 0x00000003ff03723e */ /* 0x000fe400000000ff */
[----:B------:R-:W-:Y:S02]  /*4910*/  MOV R62, R2 ;  /* 0x00000002003e7202 */ /* 0x000fe40000000f00 */
[----:B------:R-:W-:-:S07]  /*4920*/  PRMT R129, R3, 0x7610, R129 ;  /* 0x0000761003817816 */ /* 0x000fce0000000081 */
.L_x_16253:
[----:B------:R-:W-:Y:S05]  /*4930*/  BSYNC.RECONVERGENT B3 ;  /* 0x0000000000037941 */ /* 0x000fea0003800200 */
.L_x_16252:
        /* <DEDUP_REMOVED lines=15> */
.L_x_16261:
[----:B------:R-:W-:Y:S05]  /*4a30*/  BSYNC.RECONVERGENT B4 ;  /* 0x0000000000047941 */ /* 0x000fea0003800200 */
.L_x_16260:
        /* <DEDUP_REMOVED lines=13> */
.L_x_16263:
[----:B------:R-:W-:Y:S05]  /*4b10*/  BSYNC.RECONVERGENT B4 ;  /* 0x0000000000047941 */ /* 0x000fea0003800200 */
.L_x_16262:
[----:B------:R-:W-:Y:S02]  /*4b20*/  F2FP.F16.F32.PACK_AB R3, RZ, R3 ;  /* 0x00000003ff03723e */ /* 0x000fe400000000ff */
[----:B------:R-:W-:Y:S02]  /*4b30*/  MOV R63, R2 ;  /* 0x00000002003f7202 */ /* 0x000fe40000000f00 */
[----:B------:R-:W-:-:S07]  /*4b40*/  PRMT R129, R129, 0x5410, R3 ;  /* 0x0000541081817816 */ /* 0x000fce0000000003 */
.L_x_16259:
[----:B------:R-:W-:Y:S05]  /*4b50*/  BSYNC.RECONVERGENT B3 ;  /* 0x0000000000037941 */ /* 0x000fea0003800200 */
.L_x_16258:
        /* <DEDUP_REMOVED lines=15> */
.L_x_16267:
[----:B------:R-:W-:Y:S05]  /*4c50*/  BSYNC.RECONVERGENT B4 ;  /* 0x0000000000047941 */ /* 0x000fea0003800200 */
.L_x_16266:
        /* <DEDUP_REMOVED lines=13> */
.L_x_16269:
[----:B------:R-:W-:Y:S05]  /*4d30*/  BSYNC.RECONVERGENT B4 ;  /* 0x0000000000047941 */ /* 0x000fea0003800200 */
.L_x_16268:
[----:B------:R-:W-:Y:S02]  /*4d40*/  F2FP.F16.F32.PACK_AB R3, RZ, R3 ;  /* 0x00000003ff03723e */ /* 0x000fe400000000ff */
[----:B------:R-:W-:Y:S02]  /*4d50*/  MOV R64, R2 ;  /* 0x0000000200407202 */ /* 0x000fe40000000f00 */
[----:B------:R-:W-:-:S07]  /*4d60*/  PRMT R130, R3, 0x7610, R130 ;  /* 0x0000761003827816 */ /* 0x000fce0000000082 */
.L_x_16265:
[----:B------:R-:W-:Y:S05]  /*4d70*/  BSYNC.RECONVERGENT B3 ;  /* 0x0000000000037941 */ /* 0x000fea0003800200 */
.L_x_16264:
        /* <DEDUP_REMOVED lines=15> */
.L_x_16273:
[----:B------:R-:W-:Y:S05]  /*4e70*/  BSYNC.RECONVERGENT B4 ;  /* 0x0000000000047941 */ /* 0x000fea0003800200 */
.L_x_16272:
        /* <DEDUP_REMOVED lines=13> */
.L_x_16275:
[----:B------:R-:W-:Y:S05]  /*4f50*/  BSYNC.RECONVERGENT B4 ;  /* 0x0000000000047941 */ /* 0x000fea0003800200 */
.L_x_16274:
[----:B------:R-:W-:Y:S02]  /*4f60*/  F2FP.F16.F32.PACK_AB R3, RZ, R3 ;  /* 0x00000003ff03723e */ /* 0x000fe400000000ff */
[----:B------:R-:W-:Y:S02]  /*4f70*/  MOV R65, R2 ;  /* 0x0000000200417202 */ /* 0x000fe40000000f00 */
[----:B------:R-:W-:-:S07]  /*4f80*/  PRMT R130, R130, 0x5410, R3 ;  /* 0x0000541082827816 */ /* 0x000fce0000000003 */
.L_x_16271:
[----:B------:R-:W-:Y:S05]  /*4f90*/  BSYNC.RECONVERGENT B3 ;  /* 0x0000000000037941 */ /* 0x000fea0003800200 */
.L_x_16270:
        /* <DEDUP_REMOVED lines=15> */
.L_x_16279:
[----:B------:R-:W-:Y:S05]  /*5090*/  BSYNC.RECONVERGENT B4 ;  /* 0x0000000000047941 */ /* 0x000fea0003800200 */
.L_x_16278:
        /* <DEDUP_REMOVED lines=13> */
.L_x_16281:
[----:B------:R-:W-:Y:S05]  /*5170*/  BSYNC.RECONVERGENT B4 ;  /* 0x0000000000047941 */ /* 0x000fea0003800200 */
.L_x_16280:
[----:B------:R-:W-:Y:S02]  /*5180*/  F2FP.F16.F32.PACK_AB R3, RZ, R3 ;  /* 0x00000003ff03723e */ /* 0x000fe400000000ff */
[----:B------:R-:W-:Y:S02]  /*5190*/  MOV R66, R2 ;  /* 0x0000000200427202 */ /* 0x000fe40000000f00 */
[----:B------:R-:W-:-:S07]  /*51a0*/  PRMT R131, R3, 0x7610, R131 ;  /* 0x0000761003837816 */ /* 0x000fce0000000083 */
.L_x_16277:
[----:B------:R-:W-:Y:S05]  /*51b0*/  BSYNC.RECONVERGENT B3 ;  /* 0x0000000000037941 */ /* 0x000fea0003800200 */
.L_x_16276:
        /* <DEDUP_REMOVED lines=17> */
.L_x_16284:
[----:B------:R-:W-:Y:S05]  /*52d0*/  BSYNC.RECONVERGENT B3 ;  /* 0x0000000000037941 */ /* 0x000fea0003800200 */
.L_x_16283:
        /* <DEDUP_REMOVED lines=13> */
.L_x_16286:
[----:B------:R-:W-:Y:S05]  /*53b0*/  BSYNC.RECONVERGENT B3 ;  /* 0x0000000000037941 */ /* 0x000fea0003800200 */
.L_x_16285:
[----:B------:R-:W-:Y:S02]  /*53c0*/  F2FP.F16.F32.PACK_AB R3, RZ, R3 ;  /* 0x00000003ff03723e */ /* 0x000fe400000000ff */
[----:B------:R-:W-:Y:S02]  /*53d0*/  MOV R67, R2 ;  /* 0x0000000200437202 */ /* 0x000fe40000000f00 */
[----:B------:R-:W-:Y:S01]  /*53e0*/  PRMT R131, R131, 0x5410, R3 ;  /* 0x0000541083837816 */ /* 0x000fe20000000003 */
[----:B------:R-:W-:Y:S06]  /*53f0*/  BRA `(.L_x_16282) ;  /* 0x0000002400fc7947 */ /* 0x000fec0003800000 */
.L_x_16239:
        /* <DEDUP_REMOVED lines=15> */
.L_x_16290:
[----:B------:R-:W-:Y:S05]  /*54f0*/  BSYNC.RECONVERGENT B4 ;  /* 0x0000000000047941 */ /* 0x000fea0003800200 */
.L_x_16289:
        /* <DEDUP_REMOVED lines=13> */
.L_x_16292:
[----:B------:R-:W-:Y:S05]  /*55d0*/  BSYNC.RECONVERGENT B4 ;  /* 0x0000000000047941 */ /* 0x000fea0003800200 */
.L_x_16291:
[----:B------:R-:W-:Y:S02]  /*55e0*/  F2FP.F16.F32.PACK_AB R3, RZ, R3 ;  /* 0x00000003ff03723e */ /* 0x000fe400000000ff */
[----:B------:R-:W-:Y:S02]  /*55f0*/  MOV R60, R2 ;  /* 0x00000002003c7202 */ /* 0x000fe40000000f00 */
[----:B------:R-:W-:-:S07]  /*5600*/  PRMT R128, R3, 0x7610, R128 ;  /* 0x0000761003807816 */ /* 0x000fce0000000080 */
.L_x_16288:
[----:B------:R-:W-:Y:S05]  /*5610*/  BSYNC.RECONVERGENT B3 ;  /* 0x0000000000037941 */ /* 0x000fea0003800200 */
.L_x_16287:
        /* <DEDUP_REMOVED lines=15> */
.L_x_16296:
[----:B------:R-:W-:Y:S05]  /*5710*/  BSYNC.RECONVERGENT B4 ;  /* 0x0000000000047941 */ /* 0x000fea0003800200 */
.L_x_16295:
        /* <DEDUP_REMOVED lines=13> */
.L_x_16298:
[----:B------:R-:W-:Y:S05]  /*57f0*/  BSYNC.RECONVERGENT B4 ;  /* 0x0000000000047941 */ /* 0x000fea0003800200 */
.L_x_16297:
[----:B------:R-:W-:Y:S02]  /*5800*/  F2FP.F16.F32.PACK_AB R3, RZ, R3 ;  /* 0x00000003ff03723e */ /* 0x000fe400000000ff */
[----:B------:R-:W-:Y:S02]  /*5810*/  MOV R61, R2 ;  /* 0x00000002003d7202 */ /* 0x000fe40000000f00 */
[----:B------:R-:W-:-:S07]  /*5820*/  PRMT R128, R128, 0x5410, R3 ;  /* 0x0000541080807816 */ /* 0x000fce0000000003 */
.L_x_16294:
[----:B------:R-:W-:Y:S05]  /*5830*/  BSYNC.RECONVERGENT B3 ;  /* 0x0000000000037941 */ /* 0x000fea0003800200 */
.L_x_16293:
        /* <DEDUP_REMOVED lines=15> */
.L_x_16302:
[----:B------:R-:W-:Y:S05]  /*5930*/  BSYNC.RECONVERGENT B4 ;  /* 0x0000000000047941 */ /* 0x000fea0003800200 */
.L_x_16301:
        /* <DEDUP_REMOVED lines=13> */
.L_x_16304:
[----:B------:R-:W-:Y:S05]  /*5a10*/  BSYNC.RECONVERGENT B4 ;  /* 0x0000000000047941 */ /* 0x000fea0003800200 */
.L_x_16303:
[----:B------:R-:W-:Y:S02]  /*5a20*/  F2FP.F16.F32.PACK_AB R3, RZ, R3 ;  /* 0x00000003ff03723e */ /* 0x000fe400000000ff */
[----:B------:R-:W-:Y:S02]  /*5a30*/  MOV R62, R2 ;  /* 0x00000002003e7202 */ /* 0x000fe40000000f00 */
[----:B------:R-:W-:-:S07]  /*5a40*/  PRMT R129, R3, 0x7610, R129 ;  /* 0x0000761003817816 */ /* 0x000fce0000000081 */
.L_x_16300:
[----:B------:R-:W-:Y:S05]  /*5a50*/  BSYNC.RECONVERGENT B3 ;  /* 0x0000000000037941 */ /* 0x000fea0003800200 */
.L_x_16299:
        /* <DEDUP_REMOVED lines=15> */
.L_x_16308:
[----:B------:R-:W-:Y:S05]  /*5b50*/  BSYNC.RECONVERGENT B4 ;  /* 0x0000000000047941 */ /* 0x000fea0003800200 */
.L_x_16307:
        /* <DEDUP_REMOVED lines=13> */
.L_x_16310:
[----:B------:R-:W-:Y:S05]  /*5c30*/  BSYNC.RECONVERGENT B4 ;  /* 0x0000000000047941 */ /* 0x000fea0003800200 */
.L_x_16309:
[----:B------:R-:W-:Y:S02]  /*5c40*/  F2FP.F16.F32.PACK_AB R3, RZ, R3 ;  /* 0x00000003ff03723e */ /* 0x000fe400000000ff */
[----:B------:R-:W-:Y:S02]  /*5c50*/  MOV R63, R2 ;  /* 0x00000002003f7202 */ /* 0x000fe40000000f00 */
[----:B------:R-:W-:-:S07]  /*5c60*/  PRMT R129, R129, 0x5410, R3 ;  /* 0x0000541081817816 */ /* 0x000fce0000000003 */
.L_x_16306:
[----:B------:R-:W-:Y:S05]  /*5c70*/  BSYNC.RECONVERGENT B3 ;  /* 0x0000000000037941 */ /* 0x000fea0003800200 */
.L_x_16305:
        /* <DEDUP_REMOVED lines=15> */
.L_x_16314:
[----:B------:R-:W-:Y:S05]  /*5d70*/  BSYNC.RECONVERGENT B4 ;  /* 0x0000000000047941 */ /* 0x000fea0003800200 */
.L_x_16313:
        /* <DEDUP_REMOVED lines=13> */
.L_x_16316:
[----:B------:R-:W-:Y:S05]  /*5e50*/  BSYNC.RECONVERGENT B4 ;  /* 0x0000000000047941 */ /* 0x000fea0003800200 */
.L_x_16315:
[----:B------:R-:W-:Y:S02]  /*5e60*/  F2FP.F16.F32.PACK_AB R3, RZ, R3 ;  /* 0x00000003ff03723e */ /* 0x000fe400000000ff */
[----:B------:R-:W-:Y:S02]  /*5e70*/  MOV R64, R2 ;  /* 0x0000000200407202 */ /* 0x000fe40000000f00 */
[----:B------:R-:W-:-:S07]  /*5e80*/  PRMT R130, R3, 0x7610, R130 ;  /* 0x0000761003827816 */ /* 0x000fce0000000082 */
.L_x_16312:
[----:B------:R-:W-:Y:S05]  /*5e90*/  BSYNC.RECONVERGENT B3 ;  /* 0x0000000000037941 */ /* 0x000fea0003800200 */
.L_x_16311:
        /* <DEDUP_REMOVED lines=15> */
.L_x_16320:
[----:B------:R-:W-:Y:S05]  /*5f90*/  BSYNC.RECONVERGENT B4 ;  /* 0x0000000000047941 */ /* 0x000fea0003800200 */
.L_x_16319:
        /* <DEDUP_REMOVED lines=13> */
.L_x_16322:
[----:B------:R-:W-:Y:S05]  /*6070*/  BSYNC.RECONVERGENT B4 ;  /* 0x0000000000047941 */ /* 0x000fea0003800200 */
.L_x_16321:
[----:B------:R-:W-:Y:S02]  /*6080*/  F2FP.F16.F32.PACK_AB R3, RZ, R3 ;  /* 0x00000003ff03723e */ /* 0x000fe400000000ff */
[----:B------:R-:W-:Y:S02]  /*6090*/  MOV R65, R2 ;  /* 0x0000000200417202 */ /* 0x000fe40000000f00 */
[----:B------:R-:W-:-:S07]  /*60a0*/  PRMT R130, R130, 0x5410, R3 ;  /* 0x0000541082827816 */ /* 0x000fce0000000003 */
.L_x_16318:
[----:B------:R-:W-:Y:S05]  /*60b0*/  BSYNC.RECONVERGENT B3 ;  /* 0x0000000000037941 */ /* 0x000fea0003800200 */
.L_x_16317:
        /* <DEDUP_REMOVED lines=15> */
.L_x_16326:
[----:B------:R-:W-:Y:S05]  /*61b0*/  BSYNC.RECONVERGENT B4 ;  /* 0x0000000000047941 */ /* 0x000fea0003800200 */
.L_x_16325:
        /* <DEDUP_REMOVED lines=13> */
.L_x_16328:
[----:B------:R-:W-:Y:S05]  /*6290*/  BSYNC.RECONVERGENT B4 ;  /* 0x0000000000047941 */ /* 0x000fea0003800200 */
.L_x_16327:
[----:B------:R-:W-:Y:S02]  /*62a0*/  F2FP.F16.F32.PACK_AB R3, RZ, R3 ;  /* 0x00000003ff03723e */ /* 0x000fe400000000ff */
[----:B------:R-:W-:Y:S02]  /*62b0*/  MOV R66, R2 ;  /* 0x0000000200427202 */ /* 0x000fe40000000f00 */
[----:B------:R-:W-:-:S07]  /*62c0*/  PRMT R131, R3, 0x7610, R131 ;  /* 0x0000761003837816 */ /* 0x000fce0000000083 */
.L_x_16324:
[----:B------:R-:W-:Y:S05]  /*62d0*/  BSYNC.RECONVERGENT B3 ;  /* 0x0000000000037941 */ /* 0x000fea0003800200 */
.L_x_16323:
        /* <DEDUP_REMOVED lines=29> */
[----:B--2---:R-:W-:Y:S01]  /*64b0*/  FFMA.FTZ R2, R134, R150, R151 ;  /* 0x0000009686027223 */ /* 0x004fe20000010097 */
[----:B------:R-:W-:-:S03]  /*64c0*/  FSEL R134, R127, RZ, P2 ;  /* 0x000000ff7f867208 */ /* 0x000fc60001000000 */
[----:B---3--:R-:W-:Y:S01]  /*64d0*/  FADD.FTZ R2, R133, -R2 ;  /* 0x8000000285027221 */ /* 0x008fe20000010000 */
[----:B------:R-:W-:Y:S02]  /*64e0*/  FSEL R133, R126, RZ, P2 ;  /* 0x000000ff7e857208 */ /* 0x000fe40001000000 */
[----:B------:R-:W-:Y:S01]  /*64f0*/  MOV R126, R154 ;  /* 0x0000009a007e7202 */ /* 0x000fe20000000f00 */
[----:B------:R-:W-:-:S05]  /*6500*/  FMUL.FTZ R2, R4, R2 ;  /* 0x0000000204027220 */ /* 0x000fca0000410000 */
[----:B------:R-:W-:Y:S01]  /*6510*/  FSEL R127, R2, RZ, P2 ;  /* 0x000000ff027f7208 */ /* 0x000fe20001000000 */
[----:B------:R-:W-:Y:S06]  /*6520*/  @!P1 BRA `(.L_x_16282) ;  /* 0x0000001400b09947 */ /* 0x000fec0003800000 */
[----:B-----5:R-:W-:-:S04]  /*6530*/  ISETP.GE.U32.AND P2, PT, R168, RZ, PT ;  /* 0x000000ffa800720c */ /* 0x020fc80003f46070 */
[----:B------:R-:W-:-:S13]  /*6540*/  ISETP.GE.U32.AND.EX P2, PT, R169, 0x1000000, PT, P2 ;  /* 0x01000000a900780c */ /* 0x000fda0003f46120 */
[----:B------:R-:W0:Y:S01]  /*6550*/  @P2 LDC.64 R2, c[0x0][0x408] ;  /* 0x00010200ff022b82 */ /* 0x000e220000000a00 */
[----:B------:R-:W-:Y:S02]  /*6560*/  @P2 HADD2.F32 R126, -RZ, R147.H1_H1 ;  /* 0x30000093ff7e2230 */ /* 0x000fe40000004100 */
[----:B0-----:R-:W-:-:S04]  /*6570*/  @P2 FMUL.FTZ R3, R127, R3 ;  /* 0x000000037f032220 */ /* 0x001fc80000410000 */
[----:B------:R-:W-:Y:S01]  /*6580*/  @P2 FMUL.FTZ R2, R3, R2 ;  /* 0x0000000203022220 */ /* 0x000fe20000410000 */
[----:B------:R-:W-:-:S03]  /*6590*/  HFMA2 R3, -RZ, RZ, 0, 0 ;  /* 0x00000000ff037431 */ /* 0x000fc600000001ff */
[----:B------:R-:W-:Y:S01]  /*65a0*/  @P2 FMUL.FTZ R3, R126, R2 ;  /* 0x000000027e032220 */ /* 0x000fe20000410000 */
[----:B------:R-:W-:-:S03]  /*65b0*/  @P2 HADD2.F32 R126, -RZ, R43.H1_H1 ;  /* 0x3000002bff7e2230 */ /* 0x000fc60000004100 */
[----:B------:R-:W-:Y:S02]  /*65c0*/  FADD.FTZ R67, R67, R3 ;  /* 0x0000000343437221 */ /* 0x000fe40000010000 */
[----:B------:R-:W0:Y:S02]  /*65d0*/  @P2 LDC.64 R2, c[0x0][0x408] ;  /* 0x00010200ff022b82 */ /* 0x000e240000000a00 */
[----:B0-----:R-:W-:-:S04]  /*65e0*/  @P2 FMUL.FTZ R3, R127, R3 ;  /* 0x000000037f032220 */ /* 0x001fc80000410000 */
[----:B------:R-:W-:Y:S01]  /*65f0*/  @P2 FMUL.FTZ R2, R3, R2 ;  /* 0x0000000203022220 */ /* 0x000fe20000410000 */
[----:B------:R-:W-:-:S03]  /*6600*/  MOV R3, RZ ;  /* 0x000000ff00037202 */ /* 0x000fc60000000f00 */
[----:B------:R-:W-:Y:S01]  /*6610*/  @P2 FMUL.FTZ R3, R126, R2 ;  /* 0x000000027e032220 */ /* 0x000fe20000410000 */
[----:B------:R-:W-:-:S04]  /*6620*/  MOV R126, R154 ;  /* 0x0000009a007e7202 */ /* 0x000fc80000000f00 */
[----:B------:R-:W-:-:S04]  /*6630*/  F2FP.F16.F32.PACK_AB R3, RZ, R3 ;  /* 0x00000003ff03723e */ /* 0x000fc800000000ff */
[----:B------:R-:W-:Y:S01]  /*6640*/  PRMT R131, R131, 0x5410, R3 ;  /* 0x0000541083837816 */ /* 0x000fe20000000003 */
[----:B------:R-:W-:Y:S06]  /*6650*/  BRA `(.L_x_16282) ;  /* 0x0000001400647947 */ /* 0x000fec0003800000 */
.L_x_16238:
        /* <DEDUP_REMOVED lines=13> */
[----:B------:R-:W-:Y:S02]  /*6730*/  @P2 HADD2.F32 R3, -RZ, R144.H0_H0 ;  /* 0x20000090ff032230 */ /* 0x000fe40000004100 */
[----:B------:R-:W-:Y:S01]  /*6740*/  FMUL.FTZ R154, R2, UR12 ;  /* 0x0000000c029a7c20 */ /* 0x000fe20008410000 */
[----:B------:R-:W-:-:S03]  /*6750*/  HFMA2 R2, -RZ, RZ, 0, 0 ;  /* 0x00000000ff027431 */ /* 0x000fc600000001ff */
[----:B------:R-:W-:Y:S01]  /*6760*/  @P2 FMUL.FTZ R2, R3, R154 ;  /* 0x0000009a03022220 */ /* 0x000fe20000410000 */
[----:B------:R-:W-:-:S03]  /*6770*/  @P2 HADD2.F32 R3, -RZ, R40.H0_H0 ;  /* 0x20000028ff032230 */ /* 0x000fc60000004100 */
[----:B------:R-:W-:Y:S01]  /*6780*/  FADD.FTZ R60, R60, R2 ;  /* 0x000000023c3c7221 */ /* 0x000fe20000010000 */
[----:B------:R-:W-:Y:S01]  /*6790*/  MOV R2, RZ ;  /* 0x000000ff00027202 */ /* 0x000fe20000000f00 */
[----:B------:R-:W-:-:S05]  /*67a0*/  @P2 FMUL.FTZ R2, R3, R154 ;  /* 0x0000009a03022220 */ /* 0x000fca0000410000 */
[----:B------:R-:W-:-:S04]  /*67b0*/  F2FP.F16.F32.PACK_AB R2, RZ, R2 ;  /* 0x00000002ff02723e */ /* 0x000fc800000000ff */
[----:B------:R-:W-:-:S07]  /*67c0*/  PRMT R128, R2, 0x7610, R128 ;  /* 0x0000761002807816 */ /* 0x000fce0000000080 */
.L_x_16331:
[----:B------:R-:W-:Y:S05]  /*67d0*/  BSYNC.RECONVERGENT B3 ;  /* 0x0000000000037941 */ /* 0x000fea0003800200 */
.L_x_16330:
        /* <DEDUP_REMOVED lines=8> */
[----:B------:R-:W-:Y:S02]  /*6860*/  @P2 HADD2.F32 R3, -RZ, R144.H1_H1 ;  /* 0x30000090ff032230 */ /* 0x000fe40000004100 */
[----:B------:R-:W-:Y:S01]  /*6870*/  FMUL.FTZ R154, R2, UR12 ;  /* 0x0000000c029a7c20 */ /* 0x000fe20008410000 */
[----:B------:R-:W-:-:S03]  /*6880*/  HFMA2 R2, -RZ, RZ, 0, 0 ;  /* 0x00000000ff027431 */ /* 0x000fc600000001ff */
[----:B------:R-:W-:Y:S01]  /*6890*/  @P2 FMUL.FTZ R2, R3, R154 ;  /* 0x0000009a03022220 */ /* 0x000fe20000410000 */
[----:B------:R-:W-:-:S03]  /*68a0*/  @P2 HADD2.F32 R3, -RZ, R40.H1_H1 ;  /* 0x30000028ff032230 */ /* 0x000fc60000004100 */
[----:B------:R-:W-:Y:S01]  /*68b0*/  FADD.FTZ R61, R61, R2 ;  /* 0x000000023d3d7221 */ /* 0x000fe20000010000 */
[----:B------:R-:W-:Y:S01]  /*68c0*/  MOV R2, RZ ;  /* 0x000000ff00027202 */ /* 0x000fe20000000f00 */
[----:B------:R-:W-:-:S05]  /*68d0*/  @P2 FMUL.FTZ R2, R3, R154 ;  /* 0x0000009a03022220 */ /* 0x000fca0000410000 */
[----:B------:R-:W-:-:S04]  /*68e0*/  F2FP.F16.F32.PACK_AB R2, RZ, R2 ;  /* 0x00000002ff02723e */ /* 0x000fc800000000ff */
[----:B------:R-:W-:-:S07]  /*68f0*/  PRMT R128, R128, 0x5410, R2 ;  /* 0x0000541080807816 */ /* 0x000fce0000000002 */
.L_x_16333:
[----:B------:R-:W-:Y:S05]  /*6900*/  BSYNC.RECONVERGENT B3 ;  /* 0x0000000000037941 */ /* 0x000fea0003800200 */
.L_x_16332:
        /* <DEDUP_REMOVED lines=18> */
.L_x_16335:
[----:B------:R-:W-:Y:S05]  /*6a30*/  BSYNC.RECONVERGENT B3 ;  /* 0x0000000000037941 */ /* 0x000fea0003800200 */
.L_x_16334:
        /* <DEDUP_REMOVED lines=18> */
.L_x_16337:
[----:B------:R-:W-:Y:S05]  /*6b60*/  BSYNC.RECONVERGENT B3 ;  /* 0x0000000000037941 */ /* 0x000fea0003800200 */
.L_x_16336:
        /* <DEDUP_REMOVED lines=18> */
.L_x_16339:
[----:B------:R-:W-:Y:S05]  /*6c90*/  BSYNC.RECONVERGENT B3 ;  /* 0x0000000000037941 */ /* 0x000fea0003800200 */
.L_x_16338:
        /* <DEDUP_REMOVED lines=18> */
.L_x_16341:
[----:B------:R-:W-:Y:S05]  /*6dc0*/  BSYNC.RECONVERGENT B3 ;  /* 0x0000000000037941 */ /* 0x000fea0003800200 */
.L_x_16340:
        /* <DEDUP_REMOVED lines=18> */
.L_x_16343:
[----:B------:R-:W-:Y:S05]  /*6ef0*/  BSYNC.RECONVERGENT B3 ;  /* 0x0000000000037941 */ /* 0x000fea0003800200 */
.L_x_16342:
        /* <DEDUP_REMOVED lines=10> */
[----:B------:R-:W-:-:S03]  /*6fa0*/  @P2 HADD2.F32 R3, -RZ, R147.H1_H1 ;  /* 0x30000093ff032230 */ /* 0x000fc60000004100 */
        /* <DEDUP_REMOVED lines=10> */
.L_x_16329:
        /* <DEDUP_REMOVED lines=8> */
[----:B------:R-:W-:Y:S02]  /*70d0*/  @P2 HADD2.F32 R124, -RZ, R144.H0_H0 ;  /* 0x20000090ff7c2230 */ /* 0x000fe40000004100 */
[----:B0-----:R-:W-:-:S04]  /*70e0*/  @P2 FMUL.FTZ R3, R127, R3 ;  /* 0x000000037f032220 */ /* 0x001fc80000410000 */
[----:B------:R-:W-:Y:S01]  /*70f0*/  @P2 FMUL.FTZ R2, R3, R2 ;  /* 0x0000000203022220 */ /* 0x000fe20000410000 */
[----:B------:R-:W-:-:S03]  /*7100*/  HFMA2 R3, -RZ, RZ, 0, 0 ;  /* 0x00000000ff037431 */ /* 0x000fc600000001ff */
[----:B------:R-:W-:Y:S01]  /*7110*/  @P2 FMUL.FTZ R3, R124, R2 ;  /* 0x000000027c032220 */ /* 0x000fe20000410000 */
[----:B------:R-:W-:-:S03]  /*7120*/  @P2 HADD2.F32 R124, -RZ, R40.H0_H0 ;  /* 0x20000028ff7c2230 */ /* 0x000fc60000004100 */
[----:B------:R-:W-:Y:S02]  /*7130*/  FADD.FTZ R60, R60, R3 ;  /* 0x000000033c3c7221 */ /* 0x000fe40000010000 */
[----:B------:R-:W0:Y:S02]  /*7140*/  @P2 LDC.64 R2, c[0x0][0x408] ;  /* 0x00010200ff022b82 */ /* 0x000e240000000a00 */
[----:B0-----:R-:W-:-:S04]  /*7150*/  @P2 FMUL.FTZ R3, R127, R3 ;  /* 0x000000037f032220 */ /* 0x001fc80000410000 */
[----:B------:R-:W-:Y:S01]  /*7160*/  @P2 FMUL.FTZ R2, R3, R2 ;  /* 0x0000000203022220 */ /* 0x000fe20000410000 */
[----:B------:R-:W-:-:S03]  /*7170*/  MOV R3, RZ ;  /* 0x000000ff00037202 */ /* 0x000fc60000000f00 */
[----:B------:R-:W-:-:S05]  /*7180*/  @P2 FMUL.FTZ R3, R124, R2 ;  /* 0x000000027c032220 */ /* 0x000fca0000410000 */
[----:B------:R-:W-:-:S04]  /*7190*/  F2FP.F16.F32.PACK_AB R3, RZ, R3 ;  /* 0x00000003ff03723e */ /* 0x000fc800000000ff */
[----:B------:R-:W-:-:S07]  /*71a0*/  PRMT R128, R3, 0x7610, R128 ;  /* 0x0000761003807816 */ /* 0x000fce0000000080 */
.L_x_16345:
[----:B------:R-:W-:Y:S05]  /*71b0*/  BSYNC.RECONVERGENT B3 ;  /* 0x0000000000037941 */ /* 0x000fea0003800200 */
.L_x_16344:
        /* <DEDUP_REMOVED lines=22> */
.L_x_16347:
[----:B------:R-:W-:Y:S05]  /*7320*/  BSYNC.RECONVERGENT B3 ;  /* 0x0000000000037941 */ /* 0x000fea0003800200 */
.L_x_16346:
        /* <DEDUP_REMOVED lines=22> */
.L_x_16349:
[----:B------:R-:W-:Y:S05]  /*7490*/  BSYNC.RECONVERGENT B3 ;  /* 0x0000000000037941 */ /* 0x000fea0003800200 */
.L_x_16348:
        /* <DEDUP_REMOVED lines=22> */
.L_x_16351:
[----:B------:R-:W-:Y:S05]  /*7600*/  BSYNC.RECONVERGENT B3 ;  /* 0x0000000000037941 */ /* 0x000fea0003800200 */
.L_x_16350:
        /* <DEDUP_REMOVED lines=22> */
.L_x_16353:
[----:B------:R-:W-:Y:S05]  /*7770*/  BSYNC.RECONVERGENT B3 ;  /* 0x0000000000037941 */ /* 0x000fea0003800200 */
.L_x_16352:
        /* <DEDUP_REMOVED lines=22> */
.L_x_16355:
[----:B------:R-:W-:Y:S05]  /*78e0*/  BSYNC.RECONVERGENT B3 ;  /* 0x0000000000037941 */ /* 0x000fea0003800200 */
.L_x_16354:
        /* <DEDUP_REMOVED lines=10> */
[----:B------:R-:W-:Y:S02]  /*7990*/  @P2 HADD2.F32 R3, -RZ, R147.H0_H0 ;  /* 0x20000093ff032230 */ /* 0x000fe40000004100 */
[----:B------:R-:W-:-:S03]  /*79a0*/  HFMA2 R2, -RZ, RZ, 0, 0 ;  /* 0x00000000ff027431 */ /* 0x000fc600000001ff */
[----:B------:R-:W-:-:S04]  /*79b0*/  @P2 FMUL.FTZ R2, R3, R135 ;  /* 0x0000008703022220 */ /* 0x000fc80000410000 */
[----:B------:R-:W-:Y:S02]  /*79c0*/  FADD.FTZ R66, R66, R2 ;  /* 0x0000000242427221 */ /* 0x000fe40000010000 */
[----:B------:R-:W0:Y:S02]  /*79d0*/  @P2 LDC.64 R2, c[0x0][0x408] ;  /* 0x00010200ff022b82 */ /* 0x000e240000000a00 */
[----:B0-----:R-:W-:-:S04]  /*79e0*/  @P2 FMUL.FTZ R3, R126, R3 ;  /* 0x000000037e032220 */ /* 0x001fc80000410000 */
[----:B------:R-:W-:Y:S01]  /*79f0*/  @P2 FMUL.FTZ R135, R3, R2 ;  /* 0x0000000203872220 */ /* 0x000fe20000410000 */
[----:B------:R-:W-:Y:S01]  /*7a00*/  @P2 HADD2.F32 R3, -RZ, R43.H0_H0 ;  /* 0x2000002bff032230 */ /* 0x000fe20000004100 */
[----:B------:R-:W-:-:S04]  /*7a10*/  MOV R2, RZ ;  /* 0x000000ff00027202 */ /* 0x000fc80000000f00 */
[----:B------:R-:W-:-:S05]  /*7a20*/  @P2 FMUL.FTZ R2, R3, R135 ;  /* 0x0000008703022220 */ /* 0x000fca0000410000 */
[----:B------:R-:W-:-:S04]  /*7a30*/  F2FP.F16.F32.PACK_AB R2, RZ, R2 ;  /* 0x00000002ff02723e */ /* 0x000fc800000000ff */
[----:B------:R-:W-:-:S07]  /*7a40*/  PRMT R131, R2, 0x7610, R131 ;  /* 0x0000761002837816 */ /* 0x000fce0000000083 */
.L_x_16357:
[----:B------:R-:W-:Y:S05]  /*7a50*/  BSYNC.RECONVERGENT B3 ;  /* 0x0000000000037941 */ /* 0x000fea0003800200 */
.L_x_16356:
[----:B------:R-:W2:Y:S04]  /*7a60*/  LDL R3, [R1+0x8] ;  /* 0x0000080001037983 */ /* 0x000ea80000100800 */
[----:B------:R-:W3:Y:S01]  /*7a70*/  LDL R2, [R1+0x20] ;  /* 0x0000200001027983 */ /* 0x000ee20000100800 */
[----:B------:R-:W-:Y:S02]  /*7a80*/  MOV R135, R134 ;  /* 0x0000008600877202 */ /* 0x000fe40000000f00 */
[----:B------:R-:W-:Y:S02]  /*7a90*/  MOV R134, R133 ;  /* 0x0000008500867202 */ /* 0x000fe40000000f00 */
[----:B------:R-:W-:Y:S02]  /*7aa0*/  MOV R133, R132 ;  /* 0x0000008400857202 */ /* 0x000fe40000000f00 */
[----:B------:R-:W-:Y:S01]  /*7ab0*/  MOV R132, R127 ;  /* 0x0000007f00847202 */ /* 0x000fe20000000f00 */
        /* <DEDUP_REMOVED lines=19> */
.L_x_16282:
[----:B------:R-:W-:Y:S05]  /*7bf0*/  BSYNC.RECONVERGENT B1 ;  /* 0x0000000000017941 */ /* 0x000fea0003800200 */
.L_x_16237:
        /* <DEDUP_REMOVED lines=11> */
.L_x_16234:
[----:B------:R-:W-:Y:S05]  /*7cb0*/  BSYNC.RECONVERGENT B2 ;  /* 0x0000000000027941 */ /* 0x000fea0003800200 */
.L_x_16233:
[----:B------:R-:W-:Y:S04]  /*7cc0*/  BSSY.RECONVERGENT B2, `(.L_x_16358) ;  /* 0x00003a8000027945 */ /* 0x000fe80003800200 */
[----:B------:R-:W-:Y:S05]  /*7cd0*/  @!P3 BRA `(.L_x_16359) ;  /* 0x000000380098b947 */ /* 0x000fea0003800000 */
[----:B------:R-:W-:Y:S04]  /*7ce0*/  BSSY.RECONVERGENT B1, `(.L_x_16360) ;  /* 0x0000005000017945 */ /* 0x000fe80003800200 */
[----:B------:R-:W-:Y:S05]  /*7cf0*/  @!P1 BRA `(.L_x_16361) ;  /* 0x00000000000c9947 */ /* 0x000fea0003800000 */
[----:B0-----:R-:W0:Y:S02]  /*7d00*/  LDC.64 R2, c[0x0][0x390] ;  /* 0x0000e400ff027b82 */ /* 0x001e240000000a00 */
[----:B0-----:R-:W-:-:S05]  /*7d10*/  IMAD.WIDE.U32 R2, R148, 0x10, R2 ;  /* 0x0000001094027825 */ /* 0x001fca00078e0002 */
[----:B------:R1:W5:Y:S02]  /*7d20*/  LDG.E.128 R144, desc[UR6][R2.64] ;  /* 0x0000000602907981 */ /* 0x000364000c1e1d00 */
.L_x_16361:
[----:B------:R-:W-:Y:S05]  /*7d30*/  BSYNC.RECONVERGENT B1 ;  /* 0x0000000000017941 */ /* 0x000fea0003800200 */
.L_x_16360:
        /* <DEDUP_REMOVED lines=30> */
.L_x_16366:
[----:B------:R-:W-:Y:S05]  /*7f20*/  BSYNC.RECONVERGENT B3 ;  /* 0x0000000000037941 */ /* 0x000fea0003800200 */
.L_x_16365:
        /* <DEDUP_REMOVED lines=22> */
.L_x_16368:
[----:B------:R-:W-:Y:S05]  /*8090*/  BSYNC.RECONVERGENT B3 ;  /* 0x0000000000037941 */ /* 0x000fea0003800200 */
.L_x_16367:
        /* <DEDUP_REMOVED lines=22> */
.L_x_16370:
[----:B------:R-:W-:Y:S05]  /*8200*/  BSYNC.RECONVERGENT B3 ;  /* 0x0000000000037941 */ /* 0x000fea0003800200 */
.L_x_16369:
        /* <DEDUP_REMOVED lines=22> */
.L_x_16372:
[----:B------:R-:W-:Y:S05]  /*8370*/  BSYNC.RECONVERGENT B3 ;  /* 0x0000000000037941 */ /* 0x000fea0003800200 */
.L_x_16371:
        /* <DEDUP_REMOVED lines=22> */
.L_x_16374:
[----:B------:R-:W-:Y:S05]  /*84e0*/  BSYNC.RECONVERGENT B3 ;  /* 0x0000000000037941 */ /* 0x000fea0003800200 */
.L_x_16373:
        /* <DEDUP_REMOVED lines=22> */
.L_x_16376:
[----:B------:R-:W-:Y:S05]  /*8650*/  BSYNC.RECONVERGENT B3 ;  /* 0x0000000000037941 */ /* 0x000fea0003800200 */
.L_x_16375:
        /* <DEDUP_REMOVED lines=22> */
.L_x_16378:
[----:B------:R-:W-:Y:S05]  /*87c0*/  BSYNC.RECONVERGENT B3 ;  /* 0x0000000000037941 */ /* 0x000fea0003800200 */
.L_x_16377:
        /* <DEDUP_REMOVED lines=26> */
.L_x_16364:
        /* <DEDUP_REMOVED lines=18> */
.L_x_16381:
[----:B------:R-:W-:Y:S05]  /*8a90*/  BSYNC.RECONVERGENT B3 ;  /* 0x0000000000037941 */ /* 0x000fea0003800200 */
.L_x_16380:
        /* <DEDUP_REMOVED lines=18> */
.L_x_16383:
[----:B------:R-:W-:Y:S05]  /*8bc0*/  BSYNC.RECONVERGENT B3 ;  /* 0x0000000000037941 */ /* 0x000fea0003800200 */
.L_x_16382:
        /* <DEDUP_REMOVED lines=18> */
.L_x_16385:
[----:B------:R-:W-:Y:S05]  /*8cf0*/  BSYNC.RECONVERGENT B3 ;  /* 0x0000000000037941 */ /* 0x000fea0003800200 */
.L_x_16384:
        /* <DEDUP_REMOVED lines=18> */
.L_x_16387:
[----:B------:R-:W-:Y:S05]  /*8e20*/  BSYNC.RECONVERGENT B3 ;  /* 0x0000000000037941 */ /* 0x000fea0003800200 */
.L_x_16386:
        /* <DEDUP_REMOVED lines=18> */
.L_x_16389:
[----:B------:R-:W-:Y:S05]  /*8f50*/  BSYNC.RECONVERGENT B3 ;  /* 0x0000000000037941 */ /* 0x000fea0003800200 */
.L_x_16388:
        /* <DEDUP_REMOVED lines=18> */
.L_x_16391:
[----:B------:R-:W-:Y:S05]  /*9080*/  BSYNC.RECONVERGENT B3 ;  /* 0x0000000000037941 */ /* 0x000fea0003800200 */
.L_x_16390:
        /* <DEDUP_REMOVED lines=18> */
.L_x_16393:
[----:B------:R-:W-:Y:S05]  /*91b0*/  BSYNC.RECONVERGENT B3 ;  /* 0x0000000000037941 */ /* 0x000fea0003800200 */
.L_x_16392:
[----:B------:R-:W-:Y:S05]  /*91c0*/  @!P1 BRA `(.L_x_16379) ;  /* 0x0000002400349947 */ /* 0x000fea0003800000 */
[----:B01----:R-:W2:Y:S04]  /*91d0*/  LDL R2, [R1+0x4] ;  /* 0x0000040001027983 */ /* 0x003ea80000100800 */
[----:B------:R-:W3:Y:S01]  /*91e0*/  LDL R3, [R1+0x1c] ;  /* 0x00001c0001037983 */ /* 0x000ee20000100800 */
[----:B-----5:R-:W-:-:S04]  /*91f0*/  ISETP.GE.U32.AND P3, PT, R166, RZ, PT ;  /* 0x000000ffa600720c */ /* 0x020fc80003f66070 */
[----:B------:R-:W-:-:S13]  /*9200*/  ISETP.GE.U32.AND.EX P3, PT, R167, 0x1000000, PT, P3 ;  /* 0x01000000a700780c */ /* 0x000fda0003f66130 */
[----:B------:R-:W-:Y:S02]  /*9210*/  @P3 HADD2.F32 R152, -RZ, R147.H1_H1 ;  /* 0x30000093ff983230 */ /* 0x000fe40000004100 */
[----:B--2---:R-:W-:-:S04]  /*9220*/  @P0 FFMA.FTZ R2, R2, R150, R151 ;  /* 0x0000009602020223 */ /* 0x004fc80000010097 */
[----:B---3--:R-:W-:Y:S01]  /*9230*/  @P0 FADD.FTZ R2, R3, -R2 ;  /* 0x8000000203020221 */ /* 0x008fe20000010000 */
[----:B------:R-:W-:-:S03]  /*9240*/  MOV R3, R115 ;  /* 0x0000007300037202 */ /* 0x000fc60000000f00 */
[----:B------:R-:W-:-:S04]  /*9250*/  @P0 FFMA.FTZ R3, R4, R2, R115 ;  /* 0x0000000204030223 */ /* 0x000fc80000010073 */
[----:B------:R-:W-:Y:S01]  /*9260*/  FMUL.FTZ R2, R3, UR13 ;  /* 0x0000000d03027c20 */ /* 0x000fe20008410000 */
[----:B------:R-:W-:-:S03]  /*9270*/  HFMA2 R3, -RZ, RZ, 0, 0 ;  /* 0x00000000ff037431 */ /* 0x000fc600000001ff */
        /* <DEDUP_REMOVED lines=9> */
.L_x_16363:
        /* <DEDUP_REMOVED lines=19> */
.L_x_16398:
[----:B------:R-:W-:Y:S05]  /*9440*/  BSYNC.RECONVERGENT B4 ;  /* 0x0000000000047941 */ /* 0x000fea0003800200 */
.L_x_16397:
        /* <DEDUP_REMOVED lines=13> */
.L_x_16400:
[----:B------:R-:W-:Y:S05]  /*9520*/  BSYNC.RECONVERGENT B4 ;  /* 0x0000000000047941 */ /* 0x000fea0003800200 */
.L_x_16399:
[----:B------:R-:W-:Y:S02]  /*9530*/  F2FP.F16.F32.PACK_AB R3, RZ, R3 ;  /* 0x00000003ff03723e */ /* 0x000fe400000000ff */
[----:B------:R-:W-:Y:S02]  /*9540*/  MOV R68, R2 ;  /* 0x0000000200447202 */ /* 0x000fe40000000f00 */
[----:B------:R-:W-:-:S07]  /*9550*/  PRMT R128, R3, 0x7610, R128 ;  /* 0x0000761003807816 */ /* 0x000fce0000000080 */
.L_x_16396:
[----:B------:R-:W-:Y:S05]  /*9560*/  BSYNC.RECONVERGENT B3 ;  /* 0x0000000000037941 */ /* 0x000fea0003800200 */
.L_x_16395:
        /* <DEDUP_REMOVED lines=15> */
.L_x_16404:
[----:B------:R-:W-:Y:S05]  /*9660*/  BSYNC.RECONVERGENT B4 ;  /* 0x0000000000047941 */ /* 0x000fea0003800200 */
.L_x_16403:
        /* <DEDUP_REMOVED lines=13> */
.L_x_16406:
[----:B------:R-:W-:Y:S05]  /*9740*/  BSYNC.RECONVERGENT B4 ;  /* 0x0000000000047941 */ /* 0x000fea0003800200 */
.L_x_16405:
[----:B------:R-:W-:Y:S02]  /*9750*/  F2FP.F16.F32.PACK_AB R3, RZ, R3 ;  /* 0x00000003ff03723e */ /* 0x000fe400000000ff */
[----:B------:R-:W-:Y:S02]  /*9760*/  MOV R69, R2 ;  /* 0x0000000200457202 */ /* 0x000fe40000000f00 */
[----:B------:R-:W-:-:S07]  /*9770*/  PRMT R128, R128, 0x5410, R3 ;  /* 0x0000541080807816 */ /* 0x000fce0000000003 */
.L_x_16402:
[----:B------:R-:W-:Y:S05]  /*9780*/  BSYNC.RECONVERGENT B3 ;  /* 0x0000000000037941 */ /* 0x000fea0003800200 */
.L_x_16401:
        /* <DEDUP_REMOVED lines=15> */
.L_x_16410:
[----:B------:R-:W-:Y:S05]  /*9880*/  BSYNC.RECONVERGENT B4 ;  /* 0x0000000000047941 */ /* 0x000fea0003800200 */
.L_x_16409:
        /* <DEDUP_REMOVED lines=13> */
.L_x_16412:
[----:B------:R-:W-:Y:S05]  /*9960*/  BSYNC.RECONVERGENT B4 ;  /* 0x0000000000047941 */ /* 0x000fea0003800200 */
.L_x_16411:
[----:B------:R-:W-:Y:S02]  /*9970*/  F2FP.F16.F32.PACK_AB R3, RZ, R3 ;  /* 0x00000003ff03723e */ /* 0x000fe400000000ff */
[----:B------:R-:W-:Y:S02]  /*9980*/  MOV R70, R2 ;  /* 0x0000000200467202 */ /* 0x000fe40000000f00 */
[----:B------:R-:W-:-:S07]  /*9990*/  PRMT R129, R3, 0x7610, R129 ;  /* 0x0000761003817816 */ /* 0x000fce0000000081 */
.L_x_16408:
[----:B------:R-:W-:Y:S05]  /*99a0*/  BSYNC.RECONVERGENT B3 ;  /* 0x0000000000037941 */ /* 0x000fea0003800200 */
.L_x_16407:
        /* <DEDUP_REMOVED lines=15> */
.L_x_16416:
[----:B------:R-:W-:Y:S05]  /*9aa0*/  BSYNC.RECONVERGENT B4 ;  /* 0x0000000000047941 */ /* 0x000fea0003800200 */
.L_x_16415:
        /* <DEDUP_REMOVED lines=13> */
.L_x_16418:
[----:B------:R-:W-:Y:S05]  /*9b80*/  BSYNC.RECONVERGENT B4 ;  /* 0x0000000000047941 */ /* 0x000fea0003800200 */
.L_x_16417:
[----:B------:R-:W-:Y:S02]  /*9b90*/  F2FP.F16.F32.PACK_AB R3, RZ, R3 ;  /* 0x00000003ff03723e */ /* 0x000fe400000000ff */
[----:B------:R-:W-:Y:S02]  /*9ba0*/  MOV R71, R2 ;  /* 0x0000000200477202 */ /* 0x000fe40000000f00 */
[----:B------:R-:W-:-:S07]  /*9bb0*/  PRMT R129, R129, 0x5410, R3 ;  /* 0x0000541081817816 */ /* 0x000fce0000000003 */
.L_x_16414:
[----:B------:R-:W-:Y:S05]  /*9bc0*/  BSYNC.RECONVERGENT B3 ;  /* 0x0000000000037941 */ /* 0x000fea0003800200 */
.L_x_16413:
        /* <DEDUP_REMOVED lines=15> */
.L_x_16422:
[----:B------:R-:W-:Y:S05]  /*9cc0*/  BSYNC.RECONVERGENT B4 ;  /* 0x0000000000047941 */ /* 0x000fea0003800200 */
.L_x_16421:
        /* <DEDUP_REMOVED lines=13> */
.L_x_16424:
[----:B------:R-:W-:Y:S05]  /*9da0*/  BSYNC.RECONVERGENT B4 ;  /* 0x0000000000047941 */ /* 0x000fea0003800200 */
.L_x_16423:
[----:B------:R-:W-:Y:S02]  /*9db0*/  F2FP.F16.F32.PACK_AB R3, RZ, R3 ;  /* 0x00000003ff03723e */ /* 0x000fe400000000ff */
[----:B------:R-:W-:Y:S02]  /*9dc0*/  MOV R72, R2 ;  /* 0x0000000200487202 */ /* 0x000fe40000000f00 */
[----:B------:R-:W-:-:S07]  /*9dd0*/  PRMT R130, R3, 0x7610, R130 ;  /* 0x0000761003827816 */ /* 0x000fce0000000082 */
.L_x_16420:
[----:B------:R-:W-:Y:S05]  /*9de0*/  BSYNC.RECONVERGENT B3 ;  /* 0x0000000000037941 */ /* 0x000fea0003800200 */
.L_x_16419:
        /* <DEDUP_REMOVED lines=15> */
.L_x_16428:
[----:B------:R-:W-:Y:S05]  /*9ee0*/  BSYNC.RECONVERGENT B4 ;  /* 0x0000000000047941 */ /* 0x000fea0003800200 */
.L_x_16427:
        /* <DEDUP_REMOVED lines=13> */
.L_x_16430:
[----:B------:R-:W-:Y:S05]  /*9fc0*/  BSYNC.RECONVERGENT B4 ;  /* 0x0000000000047941 */ /* 0x000fea0003800200 */
.L_x_16429:
[----:B------:R-:W-:Y:S02]  /*9fd0*/  F2FP.F16.F32.PACK_AB R3, RZ, R3 ;  /* 0x00000003ff03723e */ /* 0x000fe400000000ff */
[----:B------:R-:W-:Y:S02]  /*9fe0*/  MOV R73, R2 ;  /* 0x0000000200497202 */ /* 0x000fe40000000f00 */
[----:B------:R-:W-:-:S07]  /*9ff0*/  PRMT R130, R130, 0x5410, R3 ;  /* 0x0000541082827816 */ /* 0x000fce0000000003 */
.L_x_16426:
[----:B------:R-:W-:Y:S05]  /*a000*/  BSYNC.RECONVERGENT B3 ;  /* 0x0000000000037941 */ /* 0x000fea0003800200 */
.L_x_16425:
        /* <DEDUP_REMOVED lines=15> */
.L_x_16434:
[----:B------:R-:W-:Y:S05]  /*a100*/  BSYNC.RECONVERGENT B4 ;  /* 0x0000000000047941 */ /* 0x000fea0003800200 */
.L_x_16433:
        /* <DEDUP_REMOVED lines=13> */
.L_x_16436:
[----:B------:R-:W-:Y:S05]  /*a1e0*/  BSYNC.RECONVERGENT B4 ;  /* 0x0000000000047941 */ /* 0x000fea0003800200 */
.L_x_16435:
[----:B------:R-:W-:Y:S02]  /*a1f0*/  F2FP.F16.F32.PACK_AB R3, RZ, R3 ;  /* 0x00000003ff03723e */ /* 0x000fe400000000ff */
[----:B------:R-:W-:Y:S02]  /*a200*/  MOV R74, R2 ;  /* 0x00000002004a7202 */ /* 0x000fe40000000f00 */
[----:B------:R-:W-:-:S07]  /*a210*/  PRMT R131, R3, 0x7610, R131 ;  /* 0x0000761003837816 */ /* 0x000fce0000000083 */
.L_x_16432:
[----:B------:R-:W-:Y:S05]  /*a220*/  BSYNC.RECONVERGENT B3 ;  /* 0x0000000000037941 */ /* 0x000fea0003800200 */
.L_x_16431:
        /* <DEDUP_REMOVED lines=32> */
[----:B------:R-:W-:-:S03]  /*a430*/  FSEL R132, R3, RZ, P3 ;  /* 0x000000ff03847208 */ /* 0x000fc60001800000 */
        /* <DEDUP_REMOVED lines=19> */
[----:B------:R-:W-:Y:S01]  /*a570*/  PRMT R131, R131, 0x5410, R3 ;  /* 0x0000541083837816 */ /* 0x000fe20000000003 */
[----:B------:R-:W-:Y:S06]  /*a580*/  BRA `(.L_x_16379) ;  /* 0x0000001000447947 */ /* 0x000fec0003800000 */
.L_x_16394:
        /* <DEDUP_REMOVED lines=15> */
.L_x_16440:
[----:B------:R-:W-:Y:S05]  /*a680*/  BSYNC.RECONVERGENT B4 ;  /* 0x0000000000047941 */ /* 0x000fea0003800200 */
.L_x_16439:
        /* <DEDUP_REMOVED lines=13> */
.L_x_16442:
[----:B------:R-:W-:Y:S05]  /*a760*/  BSYNC.RECONVERGENT B4 ;  /* 0x0000000000047941 */ /* 0x000fea0003800200 */
.L_x_16441:
[----:B------:R-:W-:Y:S02]  /*a770*/  F2FP.F16.F32.PACK_AB R3, RZ, R3 ;  /* 0x00000003ff03723e */ /* 0x000fe400000000ff */
[----:B------:R-:W-:Y:S02]  /*a780*/  MOV R68, R2 ;  /* 0x0000000200447202 */ /* 0x000fe40000000f00 */
[----:B------:R-:W-:-:S07]  /*a790*/  PRMT R128, R3, 0x7610, R128 ;  /* 0x0000761003807816 */ /* 0x000fce0000000080 */
.L_x_16438:
[----:B------:R-:W-:Y:S05]  /*a7a0*/  BSYNC.RECONVERGENT B3 ;  /* 0x0000000000037941 */ /* 0x000fea0003800200 */
.L_x_16437:
        /* <DEDUP_REMOVED lines=15> */
.L_x_16446:
[----:B------:R-:W-:Y:S05]  /*a8a0*/  BSYNC.RECONVERGENT B4 ;  /* 0x0000000000047941 */ /* 0x000fea0003800200 */
.L_x_16445:
        /* <DEDUP_REMOVED lines=13> */
.L_x_16448:
[----:B------:R-:W-:Y:S05]  /*a980*/  BSYNC.RECONVERGENT B4 ;  /* 0x0000000000047941 */ /* 0x000fea0003800200 */
.L_x_16447:
[----:B------:R-:W-:Y:S02]  /*a990*/  F2FP.F16.F32.PACK_AB R3, RZ, R3 ;  /* 0x00000003ff03723e */ /* 0x000fe400000000ff */
[----:B------:R-:W-:Y:S02]  /*a9a0*/  MOV R69, R2 ;  /* 0x0000000200457202 */ /* 0x000fe40000000f00 */
[----:B------:R-:W-:-:S07]  /*a9b0*/  PRMT R128, R128, 0x5410, R3 ;  /* 0x0000541080807816 */ /* 0x000fce0000000003 */
.L_x_16444:
[----:B------:R-:W-:Y:S05]  /*a9c0*/  BSYNC.RECONVERGENT B3 ;  /* 0x0000000000037941 */ /* 0x000fea0003800200 */
.L_x_16443:
        /* <DEDUP_REMOVED lines=15> */
.L_x_16452:
[----:B------:R-:W-:Y:S05]  /*aac0*/  BSYNC.RECONVERGENT B4 ;  /* 0x0000000000047941 */ /* 0x000fea0003800200 */
.L_x_16451:
        /* <DEDUP_REMOVED lines=13> */
.L_x_16454:
[----:B------:R-:W-:Y:S05]  /*aba0*/  BSYNC.RECONVERGENT B4 ;  /* 0x0000000000047941 */ /* 0x000fea0003800200 */
.L_x_16453:
[----:B------:R-:W-:Y:S02]  /*abb0*/  F2FP.F16.F32.PACK_AB R3, RZ, R3 ;  /* 0x00000003ff03723e */ /* 0x000fe400000000ff */
[----:B------:R-:W-:Y:S02]  /*abc0*/  MOV R70, R2 ;  /* 0x0000000200467202 */ /* 0x000fe40000000f00 */
[----:B------:R-:W-:-:S07]  /*abd0*/  PRMT R129, R3, 0x7610, R129 ;  /* 0x0000761003817816 */ /* 0x000fce0000000081 */
.L_x_16450:
[----:B------:R-:W-:Y:S05]  /*abe0*/  BSYNC.RECONVERGENT B3 ;  /* 0x0000000000037941 */ /* 0x000fea0003800200 */
.L_x_16449:
        /* <DEDUP_REMOVED lines=15> */
.L_x_16458:
[----:B------:R-:W-:Y:S05]  /*ace0*/  BSYNC.RECONVERGENT B4 ;  /* 0x0000000000047941 */ /* 0x000fea0003800200 */
.L_x_16457:
        /* <DEDUP_REMOVED lines=13> */
.L_x_16460:
[----:B------:R-:W-:Y:S05]  /*adc0*/  BSYNC.RECONVERGENT B4 ;  /* 0x0000000000047941 */ /* 0x000fea0003800200 */
.L_x_16459:
[----:B------:R-:W-:Y:S02]  /*add0*/  F2FP.F16.F32.PACK_AB R3, RZ, R3 ;  /* 0x00000003ff03723e */ /* 0x000fe400000000ff */
[----:B------:R-:W-:Y:S02]  /*ade0*/  MOV R71, R2 ;  /* 0x0000000200477202 */ /* 0x000fe40000000f00 */
[----:B------:R-:W-:-:S07]  /*adf0*/  PRMT R129, R129, 0x5410, R3 ;  /* 0x0000541081817816 */ /* 0x000fce0000000003 */
.L_x_16456:
[----:B------:R-:W-:Y:S05]  /*ae00*/  BSYNC.RECONVERGENT B3 ;  /* 0x0000000000037941 */ /* 0x000fea0003800200 */
.L_x_16455:
        /* <DEDUP_REMOVED lines=15> */
.L_x_16464:
[----:B------:R-:W-:Y:S05]  /*af00*/  BSYNC.RECONVERGENT B4 ;  /* 0x0000000000047941 */ /* 0x000fea0003800200 */
.L_x_16463:
        /* <DEDUP_REMOVED lines=13> */
.L_x_16466:
[----:B------:R-:W-:Y:S05]  /*afe0*/  BSYNC.RECONVERGENT B4 ;  /* 0x0000000000047941 */ /* 0x000fea0003800200 */
.L_x_16465:
[----:B------:R-:W-:Y:S02]  /*aff0*/  F2FP.F16.F32.PACK_AB R3, RZ, R3 ;  /* 0x00000003ff03723e */ /* 0x000fe400000000ff */
[----:B------:R-:W-:Y:S02]  /*b000*/  MOV R72, R2 ;  /* 0x0000000200487202 */ /* 0x000fe40000000f00 */
[----:B------:R-:W-:-:S07]  /*b010*/  PRMT R130, R3, 0x7610, R130 ;  /* 0x0000761003827816 */ /* 0x000fce0000000082 */
.L_x_16462:
[----:B------:R-:W-:Y:S05]  /*b020*/  BSYNC.RECONVERGENT B3 ;  /* 0x0000000000037941 */ /* 0x000fea0003800200 */
.L_x_16461:
        /* <DEDUP_REMOVED lines=15> */
.L_x_16470:
[----:B------:R-:W-:Y:S05]  /*b120*/  BSYNC.RECONVERGENT B4 ;  /* 0x0000000000047941 */ /* 0x000fea0003800200 */
.L_x_16469:
        /* <DEDUP_REMOVED lines=13> */
.L_x_16472:
[----:B------:R-:W-:Y:S05]  /*b200*/  BSYNC.RECONVERGENT B4 ;  /* 0x0000000000047941 */ /* 0x000fea0003800200 */
.L_x_16471:
[----:B------:R-:W-:Y:S02]  /*b210*/  F2FP.F16.F32.PACK_AB R3, RZ, R3 ;  /* 0x00000003ff03723e */ /* 0x000fe400000000ff */
[----:B------:R-:W-:Y:S02]  /*b220*/  MOV R73, R2 ;  /* 0x0000000200497202 */ /* 0x000fe40000000f00 */
[----:B------:R-:W-:-:S07]  /*b230*/  PRMT R130, R130, 0x5410, R3 ;  /* 0x0000541082827816 */ /* 0x000fce0000000003 */
.L_x_16468:
[----:B------:R-:W-:Y:S05]  /*b240*/  BSYNC.RECONVERGENT B3 ;  /* 0x0000000000037941 */ /* 0x000fea0003800200 */
.L_x_16467:
        /* <DEDUP_REMOVED lines=15> */
.L_x_16476:
[----:B------:R-:W-:Y:S05]  /*b340*/  BSYNC.RECONVERGENT B4 ;  /* 0x0000000000047941 */ /* 0x000fea0003800200 */
.L_x_16475:
        /* <DEDUP_REMOVED lines=13> */
.L_x_16478:
[----:B------:R-:W-:Y:S05]  /*b420*/  BSYNC.RECONVERGENT B4 ;  /* 0x0000000000047941 */ /* 0x000fea0003800200 */
.L_x_16477:
[----:B------:R-:W-:Y:S02]  /*b430*/  F2FP.F16.F32.PACK_AB R3, RZ, R3 ;  /* 0x00000003ff03723e */ /* 0x000fe400000000ff */
[----:B------:R-:W-:Y:S02]  /*b440*/  MOV R74, R2 ;  /* 0x00000002004a7202 */ /* 0x000fe40000000f00 */
[----:B------:R-:W-:-:S07]  /*b450*/  PRMT R131, R3, 0x7610, R131 ;  /* 0x0000761003837816 */ /* 0x000fce0000000083 */
.L_x_16474:
[----:B------:R-:W-:Y:S05]  /*b460*/  BSYNC.RECONVERGENT B3 ;  /* 0x0000000000037941 */ /* 0x000fea0003800200 */
.L_x_16473:
        /* <DEDUP_REMOVED lines=17> */
.L_x_16480:
[----:B------:R-:W-:Y:S05]  /*b580*/  BSYNC.RECONVERGENT B3 ;  /* 0x0000000000037941 */ /* 0x000fea0003800200 */
.L_x_16479:
        /* <DEDUP_REMOVED lines=13> */
.L_x_16482:
[----:B------:R-:W-:Y:S05]  /*b660*/  BSYNC.RECONVERGENT B3 ;  /* 0x0000000000037941 */ /* 0x000fea0003800200 */
.L_x_16481:
[----:B------:R-:W-:Y:S02]  /*b670*/  F2FP.F16.F32.PACK_AB R3, RZ, R3 ;  /* 0x00000003ff03723e */ /* 0x000fe400000000ff */
[----:B------:R-:W-:Y:S02]  /*b680*/  MOV R75, R2 ;  /* 0x00000002004b7202 */ /* 0x000fe40000000f00 */
[----:B------:R-:W-:-:S07]  /*b690*/  PRMT R131, R131, 0x5410, R3 ;  /* 0x0000541083837816 */ /* 0x000fce0000000003 */
.L_x_16379:
[----:B------:R-:W-:Y:S05]  /*b6a0*/  BSYNC.RECONVERGENT B1 ;  /* 0x0000000000017941 */ /* 0x000fea0003800200 */
.L_x_16362:
        /* <DEDUP_REMOVED lines=9> */
.L_x_16359:
[----:B------:R-:W-:Y:S05]  /*b740*/  BSYNC.RECONVERGENT B2 ;  /* 0x0000000000027941 */ /* 0x000fea0003800200 */
.L_x_16358:
[----:B------:R-:W-:Y:S04]  /*b750*/  BSSY.RECONVERGENT B2, `(.L_x_16483) ;  /* 0x00003a8000027945 */ /* 0x000fe80003800200 */
[----:B------:R-:W-:Y:S05]  /*b760*/  @!P4 BRA `(.L_x_16484) ;  /* 0x000000380098c947 */ /* 0x000fea0003800000 */
[----:B------:R-:W-:Y:S04]  /*b770*/  BSSY.RECONVERGENT B1, `(.L_x_16485) ;  /* 0x0000005000017945 */ /* 0x000fe80003800200 */
[----:B------:R-:W-:Y:S05]  /*b780*/  @!P1 BRA `(.L_x_16486) ;  /* 0x00000000000c9947 */ /* 0x000fea0003800000 */
[----:B01----:R-:W0:Y:S02]  /*b790*/  LDC.64 R2, c[0x0][0x390] ;  /* 0x0000e400ff027b82 */ /* 0x003e240000000a00 */
[----:B0-----:R-:W-:-:S05]  /*b7a0*/  IMAD.WIDE.U32 R2, R148, 0x10, R2 ;  /* 0x0000001094027825 */ /* 0x001fca00078e0002 */
[----:B------:R2:W5:Y:S02]  /*b7b0*/  LDG.E.128 R144, desc[UR6][R2.64] ;  /* 0x0000000602907981 */ /* 0x000564000c1e1d00 */
.L_x_16486:
[----:B------:R-:W-:Y:S05]  /*b7c0*/  BSYNC.RECONVERGENT B1 ;  /* 0x0000000000017941 */ /* 0x000fea0003800200 */
.L_x_16485:
        /* <DEDUP_REMOVED lines=30> */
.L_x_16491:
[----:B------:R-:W-:Y:S05]  /*b9b0*/  BSYNC.RECONVERGENT B3 ;  /* 0x0000000000037941 */ /* 0x000fea0003800200 */
.L_x_16490:
        /* <DEDUP_REMOVED lines=22> */
.L_x_16493:
[----:B------:R-:W-:Y:S05]  /*bb20*/  BSYNC.RECONVERGENT B3 ;  /* 0x0000000000037941 */ /* 0x000fea0003800200 */
.L_x_16492:
        /* <DEDUP_REMOVED lines=22> */
.L_x_16495:
[----:B------:R-:W-:Y:S05]  /*bc90*/  BSYNC.RECONVERGENT B3 ;  /* 0x0000000000037941 */ /* 0x000fea0003800200 */
.L_x_16494:
        /* <DEDUP_REMOVED lines=22> */
.L_x_16497:
[----:B------:R-:W-:Y:S05]  /*be00*/  BSYNC.RECONVERGENT B3 ;  /* 0x0000000000037941 */ /* 0x000fea0003800200 */
.L_x_16496:
        /* <DEDUP_REMOVED lines=22> */
.L_x_16499:
[----:B------:R-:W-:Y:S05]  /*bf70*/  BSYNC.RECONVERGENT B3 ;  /* 0x0000000000037941 */ /* 0x000fea0003800200 */
.L_x_16498:
        /* <DEDUP_REMOVED lines=22> */
.L_x_16501:
[----:B------:R-:W-:Y:S05]  /*c0e0*/  BSYNC.RECONVERGENT B3 ;  /* 0x0000000000037941 */ /* 0x000fea0003800200 */
.L_x_16500:
        /* <DEDUP_REMOVED lines=22> */
.L_x_16503:
[----:B------:R-:W-:Y:S05]  /*c250*/  BSYNC.RECONVERGENT B3 ;  /* 0x0000000000037941 */ /* 0x000fea0003800200 */
.L_x_16502:
[----:B------:R-:W2:Y:S04]  /*c260*/  LDL R3, [R1] ;  /* 0x0000000001037983 */ /* 0x000ea80000100800 */
        /* <DEDUP_REMOVED lines=25> */
.L_x_16489:
        /* <DEDUP_REMOVED lines=18> */
.L_x_16506:
[----:B------:R-:W-:Y:S05]  /*c520*/  BSYNC.RECONVERGENT B3 ;  /* 0x0000000000037941 */ /* 0x000fea0003800200 */
.L_x_16505:
        /* <DEDUP_REMOVED lines=18> */
.L_x_16508:
[----:B------:R-:W-:Y:S05]  /*c650*/  BSYNC.RECONVERGENT B3 ;  /* 0x0000000000037941 */ /* 0x000fea0003800200 */
.L_x_16507:
        /* <DEDUP_REMOVED lines=18> */
.L_x_16510:
[----:B------:R-:W-:Y:S05]  /*c780*/  BSYNC.RECONVERGENT B3 ;  /* 0x0000000000037941 */ /* 0x000fea0003800200 */
.L_x_16509:
        /* <DEDUP_REMOVED lines=18> */
.L_x_16512:
[----:B------:R-:W-:Y:S05]  /*c8b0*/  BSYNC.RECONVERGENT B3 ;  /* 0x0000000000037941 */ /* 0x000fea0003800200 */
.L_x_16511:
        /* <DEDUP_REMOVED lines=18> */
.L_x_16514:
[----:B------:R-:W-:Y:S05]  /*c9e0*/  BSYNC.RECONVERGENT B3 ;  /* 0x0000000000037941 */ /* 0x000fea0003800200 */
.L_x_16513:
        /* <DEDUP_REMOVED lines=18> */
.L_x_16516:
[----:B------:R-:W-:Y:S05]  /*cb10*/  BSYNC.RECONVERGENT B3 ;  /* 0x0000000000037941 */ /* 0x000fea0003800200 */
.L_x_16515:
        /* <DEDUP_REMOVED lines=18> */
.L_x_16518:
[----:B------:R-:W-:Y:S05]  /*cc40*/  BSYNC.RECONVERGENT B3 ;  /* 0x0000000000037941 */ /* 0x000fea0003800200 */
.L_x_16517:
[----:B------:R-:W-:Y:S05]  /*cc50*/  @!P1 BRA `(.L_x_16504) ;  /* 0x0000002400349947 */ /* 0x000fea0003800000 */
[----:B012---:R-:W2:Y:S04]  /*cc60*/  LDL R2, [R1] ;  /* 0x0000000001027983 */ /* 0x007ea80000100800 */
        /* <DEDUP_REMOVED lines=19> */
.L_x_16488:
        /* <DEDUP_REMOVED lines=19> */
.L_x_16523:
[----:B------:R-:W-:Y:S05]  /*ced0*/  BSYNC.RECONVERGENT B4 ;  /* 0x0000000000047941 */ /* 0x000fea0003800200 */
.L_x_16522:
        /* <DEDUP_REMOVED lines=13> */
.L_x_16525:
[----:B------:R-:W-:Y:S05]  /*cfb0*/  BSYNC.RECONVERGENT B4 ;  /* 0x0000000000047941 */ /* 0x000fea0003800200 */
.L_x_16524:
[----:B------:R-:W-:Y:S02]  /*cfc0*/  F2FP.F16.F32.PACK_AB R3, RZ, R3 ;  /* 0x00000003ff03723e */ /* 0x000fe400000000ff */
[----:B------:R-:W-:Y:S02]  /*cfd0*/  MOV R76, R2 ;  /* 0x00000002004c7202 */ /* 0x000fe40000000f00 */
[----:B------:R-:W-:-:S07]  /*cfe0*/  PRMT R128, R3, 0x7610, R128 ;  /* 0x0000761003807816 */ /* 0x000fce0000000080 */
.L_x_16521:
[----:B------:R-:W-:Y:S05]  /*cff0*/  BSYNC.RECONVERGENT B3 ;  /* 0x0000000000037941 */ /* 0x000fea0003800200 */
.L_x_16520:
        /* <DEDUP_REMOVED lines=15> */
.L_x_16529:
[----:B------:R-:W-:Y:S05]  /*d0f0*/  BSYNC.RECONVERGENT B4 ;  /* 0x0000000000047941 */ /* 0x000fea0003800200 */
.L_x_16528:
        /* <DEDUP_REMOVED lines=13> */
.L_x_16531:
[----:B------:R-:W-:Y:S05]  /*d1d0*/  BSYNC.RECONVERGENT B4 ;  /* 0x0000000000047941 */ /* 0x000fea0003800200 */
.L_x_16530:
[----:B------:R-:W-:Y:S02]  /*d1e0*/  F2FP.F16.F32.PACK_AB R3, RZ, R3 ;  /* 0x00000003ff03723e */ /* 0x000fe400000000ff */
[----:B------:R-:W-:Y:S02]  /*d1f0*/  MOV R77, R2 ;  /* 0x00000002004d7202 */ /* 0x000fe40000000f00 */
[----:B------:R-:W-:-:S07]  /*d200*/  PRMT R128, R128, 0x5410, R3 ;  /* 0x0000541080807816 */ /* 0x000fce0000000003 */
.L_x_16527:
[----:B------:R-:W-:Y:S05]  /*d210*/  BSYNC.RECONVERGENT B3 ;  /* 0x0000000000037941 */ /* 0x000fea0003800200 */
.L_x_16526:
        /* <DEDUP_REMOVED lines=15> */
.L_x_16535:
[----:B------:R-:W-:Y:S05]  /*d310*/  BSYNC.RECONVERGENT B4 ;  /* 0x0000000000047941 */ /* 0x000fea0003800200 */
.L_x_16534:
        /* <DEDUP_REMOVED lines=13> */
.L_x_16537:
[----:B------:R-:W-:Y:S05]  /*d3f0*/  BSYNC.RECONVERGENT B4 ;  /* 0x0000000000047941 */ /* 0x000fea0003800200 */
.L_x_16536:
[----:B------:R-:W-:Y:S02]  /*d400*/  F2FP.F16.F32.PACK_AB R3, RZ, R3 ;  /* 0x00000003ff03723e */ /* 0x000fe400000000ff */
[----:B------:R-:W-:Y:S02]  /*d410*/  MOV R78, R2 ;  /* 0x00000002004e7202 */ /* 0x000fe40000000f00 */
[----:B------:R-:W-:-:S07]  /*d420*/  PRMT R129, R3, 0x7610, R129 ;  /* 0x0000761003817816 */ /* 0x000fce0000000081 */
.L_x_16533:
[----:B------:R-:W-:Y:S05]  /*d430*/  BSYNC.RECONVERGENT B3 ;  /* 0x0000000000037941 */ /* 0x000fea0003800200 */
.L_x_16532:
        /* <DEDUP_REMOVED lines=15> */
.L_x_16541:
[----:B------:R-:W-:Y:S05]  /*d530*/  BSYNC.RECONVERGENT B4 ;  /* 0x0000000000047941 */ /* 0x000fea0003800200 */
.L_x_16540:
        /* <DEDUP_REMOVED lines=13> */
.L_x_16543:
[----:B------:R-:W-:Y:S05]  /*d610*/  BSYNC.RECONVERGENT B4 ;  /* 0x0000000000047941 */ /* 0x000fea0003800200 */
.L_x_16542:
[----:B------:R-:W-:Y:S02]  /*d620*/  F2FP.F16.F32.PACK_AB R3, RZ, R3 ;  /* 0x00000003ff03723e */ /* 0x000fe400000000ff */
[----:B------:R-:W-:Y:S02]  /*d630*/  MOV R79, R2 ;  /* 0x00000002004f7202 */ /* 0x000fe40000000f00 */
[----:B------:R-:W-:-:S07]  /*d640*/  PRMT R129, R129, 0x5410, R3 ;  /* 0x0000541081817816 */ /* 0x000fce0000000003 */
.L_x_16539:
[----:B------:R-:W-:Y:S05]  /*d650*/  BSYNC.RECONVERGENT B3 ;  /* 0x0000000000037941 */ /* 0x000fea0003800200 */
.L_x_16538:
        /* <DEDUP_REMOVED lines=15> */
.L_x_16547:
[----:B------:R-:W-:Y:S05]  /*d750*/  BSYNC.RECONVERGENT B4 ;  /* 0x0000000000047941 */ /* 0x000fea0003800200 */
.L_x_16546:
        /* <DEDUP_REMOVED lines=13> */
.L_x_16549:
[----:B------:R-:W-:Y:S05]  /*d830*/  BSYNC.RECONVERGENT B4 ;  /* 0x0000000000047941 */ /* 0x000fea0003800200 */
.L_x_16548:
[----:B------:R-:W-:Y:S02]  /*d840*/  F2FP.F16.F32.PACK_AB R3, RZ, R3 ;  /* 0x00000003ff03723e */ /* 0x000fe400000000ff */
[----:B------:R-:W-:Y:S02]  /*d850*/  MOV R80, R2 ;  /* 0x0000000200507202 */ /* 0x000fe40000000f00 */
[----:B------:R-:W-:-:S07]  /*d860*/  PRMT R130, R3, 0x7610, R130 ;  /* 0x0000761003827816 */ /* 0x000fce0000000082 */
.L_x_16545:
[----:B------:R-:W-:Y:S05]  /*d870*/  BSYNC.RECONVERGENT B3 ;  /* 0x0000000000037941 */ /* 0x000fea0003800200 */
.L_x_16544:
        /* <DEDUP_REMOVED lines=15> */
.L_x_16553:
[----:B------:R-:W-:Y:S05]  /*d970*/  BSYNC.RECONVERGENT B4 ;  /* 0x0000000000047941 */ /* 0x000fea0003800200 */
.L_x_16552:
        /* <DEDUP_REMOVED lines=13> */
.L_x_16555:
[----:B------:R-:W-:Y:S05]  /*da50*/  BSYNC.RECONVERGENT B4 ;  /* 0x0000000000047941 */ /* 0x000fea0003800200 */
.L_x_16554:
[----:B------:R-:W-:Y:S02]  /*da60*/  F2FP.F16.F32.PACK_AB R3, RZ, R3 ;  /* 0x00000003ff03723e */ /* 0x000fe400000000ff */
[----:B------:R-:W-:Y:S02]  /*da70*/  MOV R81, R2 ;  /* 0x0000000200517202 */ /* 0x000fe40000000f00 */
[----:B------:R-:W-:-:S07]  /*da80*/  PRMT R130, R130, 0x5410, R3 ;  /* 0x0000541082827816 */ /* 0x000fce0000000003 */
.L_x_16551:
[----:B------:R-:W-:Y:S05]  /*da90*/  BSYNC.RECONVERGENT B3 ;  /* 0x0000000000037941 */ /* 0x000fea0003800200 */
.L_x_16550:
        /* <DEDUP_REMOVED lines=15> */
.L_x_16559:
[----:B------:R-:W-:Y:S05]  /*db90*/  BSYNC.RECONVERGENT B4 ;  /* 0x0000000000047941 */ /* 0x000fea0003800200 */
.L_x_16558:
        /* <DEDUP_REMOVED lines=13> */
.L_x_16561:
[----:B------:R-:W-:Y:S05]  /*dc70*/  BSYNC.RECONVERGENT B4 ;  /* 0x0000000000047941 */ /* 0x000fea0003800200 */
.L_x_16560:
[----:B------:R-:W-:Y:S02]  /*dc80*/  F2FP.F16.F32.PACK_AB R3, RZ, R3 ;  /* 0x00000003ff03723e */ /* 0x000fe400000000ff */
[----:B------:R-:W-:Y:S02]  /*dc90*/  MOV R82, R2 ;  /* 0x0000000200527202 */ /* 0x000fe40000000f00 */
[----:B------:R-:W-:-:S07]  /*dca0*/  PRMT R131, R3, 0x7610, R131 ;  /* 0x0000761003837816 */ /* 0x000fce0000000083 */
.L_x_16557:
[----:B------:R-:W-:Y:S05]  /*dcb0*/  BSYNC.RECONVERGENT B3 ;  /* 0x0000000000037941 */ /* 0x000fea0003800200 */
.L_x_16556:
        /* <DEDUP_REMOVED lines=29> */
[----:B---3--:R-:W-:Y:S01]  /*de90*/  FFMA.FTZ R2, R133, R150, R151 ;  /* 0x0000009685027223 */ /* 0x008fe20000010097 */
[----:B------:R-:W-:-:S03]  /*dea0*/  FSEL R133, R127, RZ, P2 ;  /* 0x000000ff7f857208 */ /* 0x000fc60001000000 */
[----:B----4-:R-:W-:Y:S01]  /*deb0*/  FADD.FTZ R2, R132, -R2 ;  /* 0x8000000284027221 */ /* 0x010fe20000010000 */
        /* <DEDUP_REMOVED lines=22> */
.L_x_16519:
        /* <DEDUP_REMOVED lines=15> */
.L_x_16565:
[----:B------:R-:W-:Y:S05]  /*e110*/  BSYNC.RECONVERGENT B4 ;  /* 0x0000000000047941 */ /* 0x000fea0003800200 */
.L_x_16564:
        /* <DEDUP_REMOVED lines=13> */
.L_x_16567:
[----:B------:R-:W-:Y:S05]  /*e1f0*/  BSYNC.RECONVERGENT B4 ;  /* 0x0000000000047941 */ /* 0x000fea0003800200 */
.L_x_16566:
[----:B------:R-:W-:Y:S02]  /*e200*/  F2FP.F16.F32.PACK_AB R3, RZ, R3 ;  /* 0x00000003ff03723e */ /* 0x000fe400000000ff */
[----:B------:R-:W-:Y:S02]  /*e210*/  MOV R76, R2 ;  /* 0x00000002004c7202 */ /* 0x000fe40000000f00 */
[----:B------:R-:W-:-:S07]  /*e220*/  PRMT R128, R3, 0x7610, R128 ;  /* 0x0000761003807816 */ /* 0x000fce0000000080 */
.L_x_16563:
[----:B------:R-:W-:Y:S05]  /*e230*/  BSYNC.RECONVERGENT B3 ;  /* 0x0000000000037941 */ /* 0x000fea0003800200 */
.L_x_16562:
        /* <DEDUP_REMOVED lines=15> */
.L_x_16571:
[----:B------:R-:W-:Y:S05]  /*e330*/  BSYNC.RECONVERGENT B4 ;  /* 0x0000000000047941 */ /* 0x000fea0003800200 */
.L_x_16570:
        /* <DEDUP_REMOVED lines=13> */
.L_x_16573:
[----:B------:R-:W-:Y:S05]  /*e410*/  BSYNC.RECONVERGENT B4 ;  /* 0x0000000000047941 */ /* 0x000fea0003800200 */
.L_x_16572:
[----:B------:R-:W-:Y:S02]  /*e420*/  F2FP.F16.F32.PACK_AB R3, RZ, R3 ;  /* 0x00000003ff03723e */ /* 0x000fe400000000ff */
[----:B------:R-:W-:Y:S02]  /*e430*/  MOV R77, R2 ;  /* 0x00000002004d7202 */ /* 0x000fe40000000f00 */
[----:B------:R-:W-:-:S07]  /*e440*/  PRMT R128, R128, 0x5410, R3 ;  /* 0x0000541080807816 */ /* 0x000fce0000000003 */
.L_x_16569:
[----:B------:R-:W-:Y:S05]  /*e450*/  BSYNC.RECONVERGENT B3 ;  /* 0x0000000000037941 */ /* 0x000fea0003800200 */
.L_x_16568:
        /* <DEDUP_REMOVED lines=15> */
.L_x_16577:
[----:B------:R-:W-:Y:S05]  /*e550*/  BSYNC.RECONVERGENT B4 ;  /* 0x0000000000047941 */ /* 0x000fea0003800200 */
.L_x_16576:
        /* <DEDUP_REMOVED lines=13> */
.L_x_16579:
[----:B------:R-:W-:Y:S05]  /*e630*/  BSYNC.RECONVERGENT B4 ;  /* 0x0000000000047941 */ /* 0x000fea0003800200 */
.L_x_16578:
[----:B------:R-:W-:Y:S02]  /*e640*/  F2FP.F16.F32.PACK_AB R3, RZ, R3 ;  /* 0x00000003ff03723e */ /* 0x000fe400000000ff */
[----:B------:R-:W-:Y:S02]  /*e650*/  MOV R78, R2 ;  /* 0x00000002004e7202 */ /* 0x000fe40000000f00 */
[----:B------:R-:W-:-:S07]  /*e660*/  PRMT R129, R3, 0x7610, R129 ;  /* 0x0000761003817816 */ /* 0x000fce0000000081 */
.L_x_16575:
[----:B------:R-:W-:Y:S05]  /*e670*/  BSYNC.RECONVERGENT B3 ;  /* 0x0000000000037941 */ /* 0x000fea0003800200 */
.L_x_16574:
        /* <DEDUP_REMOVED lines=15> */
.L_x_16583:
[----:B------:R-:W-:Y:S05]  /*e770*/  BSYNC.RECONVERGENT B4 ;  /* 0x0000000000047941 */ /* 0x000fea0003800200 */
.L_x_16582:
        /* <DEDUP_REMOVED lines=13> */
.L_x_16585:
[----:B------:R-:W-:Y:S05]  /*e850*/  BSYNC.RECONVERGENT B4 ;  /* 0x0000000000047941 */ /* 0x000fea0003800200 */
.L_x_16584:
[----:B------:R-:W-:Y:S02]  /*e860*/  F2FP.F16.F32.PACK_AB R3, RZ, R3 ;  /* 0x00000003ff03723e */ /* 0x000fe400000000ff */
[----:B------:R-:W-:Y:S02]  /*e870*/  MOV R79, R2 ;  /* 0x00000002004f7202 */ /* 0x000fe40000000f00 */
[----:B------:R-:W-:-:S07]  /*e880*/  PRMT R129, R129, 0x5410, R3 ;  /* 0x0000541081817816 */ /* 0x000fce0000000003 */
.L_x_16581:
[----:B------:R-:W-:Y:S05]  /*e890*/  BSYNC.RECONVERGENT B3 ;  /* 0x0000000000037941 */ /* 0x000fea0003800200 */
.L_x_16580:
        /* <DEDUP_REMOVED lines=15> */
.L_x_16589:
[----:B------:R-:W-:Y:S05]  /*e990*/  BSYNC.RECONVERGENT B4 ;  /* 0x0000000000047941 */ /* 0x000fea0003800200 */
.L_x_16588:
        /* <DEDUP_REMOVED lines=13> */
.L_x_16591:
[----:B------:R-:W-:Y:S05]  /*ea70*/  BSYNC.RECONVERGENT B4 ;  /* 0x0000000000047941 */ /* 0x000fea0003800200 */
.L_x_16590:
[----:B------:R-:W-:Y:S02]  /*ea80*/  F2FP.F16.F32.PACK_AB R3, RZ, R3 ;  /* 0x00000003ff03723e */ /* 0x000fe400000000ff */
[----:B------:R-:W-:Y:S02]  /*ea90*/  MOV R80, R2 ;  /* 0x0000000200507202 */ /* 0x000fe40000000f00 */
[----:B------:R-:W-:-:S07]  /*eaa0*/  PRMT R130, R3, 0x7610, R130 ;  /* 0x0000761003827816 */ /* 0x000fce0000000082 */
.L_x_16587:
[----:B------:R-:W-:Y:S05]  /*eab0*/  BSYNC.RECONVERGENT B3 ;  /* 0x0000000000037941 */ /* 0x000fea0003800200 */
.L_x_16586:
        /* <DEDUP_REMOVED lines=15> */
.L_x_16595:
[----:B------:R-:W-:Y:S05]  /*ebb0*/  BSYNC.RECONVERGENT B4 ;  /* 0x0000000000047941 */ /* 0x000fea0003800200 */
.L_x_16594:
        /* <DEDUP_REMOVED lines=13> */
.L_x_16597:
[----:B------:R-:W-:Y:S05]  /*ec90*/  BSYNC.RECONVERGENT B4 ;  /* 0x0000000000047941 */ /* 0x000fea0003800200 */
.L_x_16596:
[----:B------:R-:W-:Y:S02]  /*eca0*/  F2FP.F16.F32.PACK_AB R3, RZ, R3 ;  /* 0x00000003ff03723e */ /* 0x000fe400000000ff */
[----:B------:R-:W-:Y:S02]  /*ecb0*/  MOV R81, R2 ;  /* 0x0000000200517202 */ /* 0x000fe40000000f00 */
[----:B------:R-:W-:-:S07]  /*ecc0*/  PRMT R130, R130, 0x5410, R3 ;  /* 0x0000541082827816 */ /* 0x000fce0000000003 */
.L_x_16593:
[----:B------:R-:W-:Y:S05]  /*ecd0*/  BSYNC.RECONVERGENT B3 ;  /* 0x0000000000037941 */ /* 0x000fea0003800200 */
.L_x_16592:
        /* <DEDUP_REMOVED lines=15> */
.L_x_16601:
[----:B------:R-:W-:Y:S05]  /*edd0*/  BSYNC.RECONVERGENT B4 ;  /* 0x0000000000047941 */ /* 0x000fea0003800200 */
.L_x_16600:
        /* <DEDUP_REMOVED lines=13> */
.L_x_16603:
[----:B------:R-:W-:Y:S05]  /*eeb0*/  BSYNC.RECONVERGENT B4 ;  /* 0x0000000000047941 */ /* 0x000fea0003800200 */
.L_x_16602:
[----:B------:R-:W-:Y:S02]  /*eec0*/  F2FP.F16.F32.PACK_AB R3, RZ, R3 ;  /* 0x00000003ff03723e */ /* 0x000fe400000000ff */
[----:B------:R-:W-:Y:S02]  /*eed0*/  MOV R82, R2 ;  /* 0x0000000200527202 */ /* 0x000fe40000000f00 */
[----:B------:R-:W-:-:S07]  /*eee0*/  PRMT R131, R3, 0x7610, R131 ;  /* 0x0000761003837816 */ /* 0x000fce0000000083 */
.L_x_16599:
[----:B------:R-:W-:Y:S05]  /*eef0*/  BSYNC.RECONVERGENT B3 ;  /* 0x0000000000037941 */ /* 0x000fea0003800200 */
.L_x_16598:
        /* <DEDUP_REMOVED lines=17> */
.L_x_16605:
[----:B------:R-:W-:Y:S05]  /*f010*/  BSYNC.RECONVERGENT B3 ;  /* 0x0000000000037941 */ /* 0x000fea0003800200 */
.L_x_16604:
        /* <DEDUP_REMOVED lines=13> */
.L_x_16607:
[----:B------:R-:W-:Y:S05]  /*f0f0*/  BSYNC.RECONVERGENT B3 ;  /* 0x0000000000037941 */ /* 0x000fea0003800200 */
.L_x_16606:
[----:B------:R-:W-:Y:S02]  /*f100*/  F2FP.F16.F32.PACK_AB R3, RZ, R3 ;  /* 0x00000003ff03723e */ /* 0x000fe400000000ff */
[----:B------:R-:W-:Y:S02]  /*f110*/  MOV R83, R2 ;  /* 0x0000000200537202 */ /* 0x000fe40000000f00 */
[----:B------:R-:W-:-:S07]  /*f120*/  PRMT R131, R131, 0x5410, R3 ;  /* 0x0000541083837816 */ /* 0x000fce0000000003 */
.L_x_16504:
[----:B------:R-:W-:Y:S05]  /*f130*/  BSYNC.RECONVERGENT B1 ;  /* 0x0000000000017941 */ /* 0x000fea0003800200 */
.L_x_16487:
        /* <DEDUP_REMOVED lines=9> */
.L_x_16484:
[----:B------:R-:W-:Y:S05]  /*f1d0*/  BSYNC.RECONVERGENT B2 ;  /* 0x0000000000027941 */ /* 0x000fea0003800200 */
.L_x_16483:
[----:B------:R-:W-:Y:S04]  /*f1e0*/  BSSY.RECONVERGENT B2, `(.L_x_16608) ;  /* 0x00003a4000027945 */ /* 0x000fe80003800200 */
[----:B------:R-:W-:Y:S05]  /*f1f0*/  @!P5 BRA `(.L_x_16609) ;  /* 0x000000380088d947 */ /* 0x000fea0003800000 */
[----:B------:R-:W-:Y:S04]  /*f200*/  BSSY.RECONVERGENT B1, `(.L_x_16610) ;  /* 0x0000005000017945 */ /* 0x000fe80003800200 */
[----:B------:R-:W-:Y:S05]  /*f210*/  @!P1 BRA `(.L_x_16611) ;  /* 0x00000000000c9947 */ /* 0x000fea0003800000 */
[----:B012---:R-:W0:Y:S02]  /*f220*/  LDC.64 R2, c[0x0][0x390] ;  /* 0x0000e400ff027b82 */ /* 0x007e240000000a00 */
[----:B0-----:R-:W-:-:S05]  /*f230*/  IMAD.WIDE.U32 R2, R148, 0x10, R2 ;  /* 0x0000001094027825 */ /* 0x001fca00078e0002 */
[----:B------:R3:W5:Y:S02]  /*f240*/  LDG.E.128 R144, desc[UR6][R2.64] ;  /* 0x0000000602907981 */ /* 0x000764000c1e1d00 */
.L_x_16611:
[----:B------:R-:W-:Y:S05]  /*f250*/  BSYNC.RECONVERGENT B1 ;  /* 0x0000000000017941 */ /* 0x000fea0003800200 */
.L_x_16610:
        /* <DEDUP_REMOVED lines=30> */
.L_x_16616:
[----:B------:R-:W-:Y:S05]  /*f440*/  BSYNC.RECONVERGENT B3 ;  /* 0x0000000000037941 */ /* 0x000fea0003800200 */
.L_x_16615:
        /* <DEDUP_REMOVED lines=22> */
.L_x_16618:
[----:B------:R-:W-:Y:S05]  /*f5b0*/  BSYNC.RECONVERGENT B3 ;  /* 0x0000000000037941 */ /* 0x000fea0003800200 */
.L_x_16617:
        /* <DEDUP_REMOVED lines=22> */
.L_x_16620:
[----:B------:R-:W-:Y:S05]  /*f720*/  BSYNC.RECONVERGENT B3 ;  /* 0x0000000000037941 */ /* 0x000fea0003800200 */
.L_x_16619:
        /* <DEDUP_REMOVED lines=22> */
.L_x_16622:
[----:B------:R-:W-:Y:S05]  /*f890*/  BSYNC.RECONVERGENT B3 ;  /* 0x0000000000037941 */ /* 0x000fea0003800200 */
.L_x_16621:
        /* <DEDUP_REMOVED lines=22> */
.L_x_16624:
[----:B------:R-:W-:Y:S05]  /*fa00*/  BSYNC.RECONVERGENT B3 ;  /* 0x0000000000037941 */ /* 0x000fea0003800200 */
.L_x_16623:
        /* <DEDUP_REMOVED lines=22> */
.L_x_16626:
[----:B------:R-:W-:Y:S05]  /*fb70*/  BSYNC.RECONVERGENT B3 ;  /* 0x0000000000037941 */ /* 0x000fea0003800200 */
.L_x_16625:
        /* <DEDUP_REMOVED lines=22> */
.L_x_16628:
[----:B------:R-:W-:Y:S05]  /*fce0*/  BSYNC.RECONVERGENT B3 ;  /* 0x0000000000037941 */ /* 0x000fea0003800200 */
.L_x_16627:
[----:B------:R-:W2:Y:S01]  /*fcf0*/  LDL R2, [R1+0x14] ;  /* 0x0000140001027983 */ /* 0x000ea20000100800 */
[----:B------:R-:W-:Y:S01]  /*fd00*/  @P0 FFMA.FTZ R3, R252, R150, R151 ;  /* 0x00000096fc030223 */ /* 0x000fe20000010097 */
[----:B------:R-:W-:Y:S02]  /*fd10*/  MOV R135, R134 ;  /* 0x0000008600877202 */ /* 0x000fe40000000f00 */
[----:B------:R-:W-:Y:S02]  /*fd20*/  MOV R134, R133 ;  /* 0x0000008500867202 */ /* 0x000fe40000000f00 */
[----:B------:R-:W-:Y:S02]  /*fd30*/  MOV R133, R132 ;  /* 0x0000008400857202 */ /* 0x000fe40000000f00 */
[----:B------:R-:W-:Y:S01]  /*fd40*/  MOV R132, R127 ;  /* 0x0000007f00847202 */ /* 0x000fe20000000f00 */
[----:B--2---:R-:W-:Y:S01]  /*fd50*/  @P0 FADD.FTZ R3, R2, -R3 ;  /* 0x8000000302030221 */ /* 0x004fe20000010000 */
        /* <DEDUP_REMOVED lines=18> */
.L_x_16614:
        /* <DEDUP_REMOVED lines=18> */
.L_x_16631:
[----:B------:R-:W-:Y:S05]  /*ffa0*/  BSYNC.RECONVERGENT B3 ;  /* 0x0000000000037941 */ /* 0x000fea0003800200 */
.L_x_16630:
        /* <DEDUP_REMOVED lines=18> */
.L_x_16633:
[----:B------:R-:W-:Y:S05]  /*100d0*/  BSYNC.RECONVERGENT B3 ;  /* 0x0000000000037941 */ /* 0x000fea0003800200 */
.L_x_16632:
        /* <DEDUP_REMOVED lines=18> */
.L_x_16635:
[----:B------:R-:W-:Y:S05]  /*10200*/  BSYNC.RECONVERGENT B3 ;  /* 0x0000000000037941 */ /* 0x000fea0003800200 */
.L_x_16634:
        /* <DEDUP_REMOVED lines=18> */
.L_x_16637:
[----:B------:R-:W-:Y:S05]  /*10330*/  BSYNC.RECONVERGENT B3 ;  /* 0x0000000000037941 */ /* 0x000fea0003800200 */
.L_x_16636:
        /* <DEDUP_REMOVED lines=18> */
.L_x_16639:
[----:B------:R-:W-:Y:S05]  /*10460*/  BSYNC.RECONVERGENT B3 ;  /* 0x0000000000037941 */ /* 0x000fea0003800200 */
.L_x_16638:
        /* <DEDUP_REMOVED lines=18> */
.L_x_16641:
[----:B------:R-:W-:Y:S05]  /*10590*/  BSYNC.RECONVERGENT B3 ;  /* 0x0000000000037941 */ /* 0x000fea0003800200 */
.L_x_16640:
        /* <DEDUP_REMOVED lines=18> */
.L_x_16643:
[----:B------:R-:W-:Y:S05]  /*106c0*/  BSYNC.RECONVERGENT B3 ;  /* 0x0000000000037941 */ /* 0x000fea0003800200 */
.L_x_16642:
[----:B------:R-:W-:Y:S05]  /*106d0*/  @!P1 BRA `(.L_x_16629) ;  /* 0x0000002400289947 */ /* 0x000fea0003800000 */
[----:B0123--:R-:W2:Y:S01]  /*106e0*/  LDL R3, [R1+0x14] ;  /* 0x0000140001037983 */ /* 0x00fea20000100800 */
[----:B-----5:R-:W-:Y:S01]  /*106f0*/  ISETP.GE.U32.AND P2, PT, R170, RZ, PT ;  /* 0x000000ffaa00720c */ /* 0x020fe20003f46070 */
[----:B------:R-:W-:-:S03]  /*10700*/  @P0 FFMA.FTZ R2, R252, R150, R151 ;  /* 0x00000096fc020223 */ /* 0x000fc60000010097 */
[----:B------:R-:W-:-:S13]  /*10710*/  ISETP.GE.U32.AND.EX P2, PT, R171, 0x1000000, PT, P2 ;  /* 0x01000000ab00780c */ /* 0x000fda0003f46120 */
[----:B------:R-:W-:Y:S02]  /*10720*/  @P2 HADD2.F32 R152, -RZ, R147.H1_H1 ;  /* 0x30000093ff982230 */ /* 0x000fe40000004100 */
[----:B--2---:R-:W-:Y:S01]  /*10730*/  @P0 FADD.FTZ R2, R3, -R2 ;  /* 0x8000000203020221 */ /* 0x004fe20000010000 */
        /* <DEDUP_REMOVED lines=13> */
.L_x_16613:
        /* <DEDUP_REMOVED lines=19> */
.L_x_16648:
[----:B------:R-:W-:Y:S05]  /*10940*/  BSYNC.RECONVERGENT B4 ;  /* 0x0000000000047941 */ /* 0x000fea0003800200 */
.L_x_16647:
        /* <DEDUP_REMOVED lines=13> */
.L_x_16650:
[----:B------:R-:W-:Y:S05]  /*10a20*/  BSYNC.RECONVERGENT B4 ;  /* 0x0000000000047941 */ /* 0x000fea0003800200 */
.L_x_16649:
[----:B------:R-:W-:Y:S02]  /*10a30*/  F2FP.F16.F32.PACK_AB R3, RZ, R3 ;  /* 0x00000003ff03723e */ /* 0x000fe400000000ff */
[----:B------:R-:W-:Y:S02]  /*10a40*/  MOV R84, R2 ;  /* 0x0000000200547202 */ /* 0x000fe40000000f00 */
[----:B------:R-:W-:-:S07]  /*10a50*/  PRMT R128, R3, 0x7610, R128 ;  /* 0x0000761003807816 */ /* 0x000fce0000000080 */
.L_x_16646:
[----:B------:R-:W-:Y:S05]  /*10a60*/  BSYNC.RECONVERGENT B3 ;  /* 0x0000000000037941 */ /* 0x000fea0003800200 */
.L_x_16645:
        /* <DEDUP_REMOVED lines=15> */
.L_x_16654:
[----:B------:R-:W-:Y:S05]  /*10b60*/  BSYNC.RECONVERGENT B4 ;  /* 0x0000000000047941 */ /* 0x000fea0003800200 */
.L_x_16653:
        /* <DEDUP_REMOVED lines=13> */
.L_x_16656:
[----:B------:R-:W-:Y:S05]  /*10c40*/  BSYNC.RECONVERGENT B4 ;  /* 0x0000000000047941 */ /* 0x000fea0003800200 */
.L_x_16655:
[----:B------:R-:W-:Y:S02]  /*10c50*/  F2FP.F16.F32.PACK_AB R3, RZ, R3 ;  /* 0x00000003ff03723e */ /* 0x000fe400000000ff */
[----:B------:R-:W-:Y:S02]  /*10c60*/  MOV R85, R2 ;  /* 0x0000000200557202 */ /* 0x000fe40000000f00 */
[----:B------:R-:W-:-:S07]  /*10c70*/  PRMT R128, R128, 0x5410, R3 ;  /* 0x0000541080807816 */ /* 0x000fce0000000003 */
.L_x_16652:
[----:B------:R-:W-:Y:S05]  /*10c80*/  BSYNC.RECONVERGENT B3 ;  /* 0x0000000000037941 */ /* 0x000fea0003800200 */
.L_x_16651:
        /* <DEDUP_REMOVED lines=15> */
.L_x_16660:
[----:B------:R-:W-:Y:S05]  /*10d80*/  BSYNC.RECONVERGENT B4 ;  /* 0x0000000000047941 */ /* 0x000fea0003800200 */
.L_x_16659:
        /* <DEDUP_REMOVED lines=13> */
.L_x_16662:
[----:B------:R-:W-:Y:S05]  /*10e60*/  BSYNC.RECONVERGENT B4 ;  /* 0x0000000000047941 */ /* 0x000fea0003800200 */
.L_x_16661:
[----:B------:R-:W-:Y:S02]  /*10e70*/  F2FP.F16.F32.PACK_AB R3, RZ, R3 ;  /* 0x00000003ff03723e */ /* 0x000fe400000000ff */
[----:B------:R-:W-:Y:S02]  /*10e80*/  MOV R86, R2 ;  /* 0x0000000200567202 */ /* 0x000fe40000000f00 */
[----:B------:R-:W-:-:S07]  /*10e90*/  PRMT R129, R3, 0x7610, R129 ;  /* 0x0000761003817816 */ /* 0x000fce0000000081 */
.L_x_16658:
[----:B------:R-:W-:Y:S05]  /*10ea0*/  BSYNC.RECONVERGENT B3 ;  /* 0x0000000000037941 */ /* 0x000fea0003800200 */
.L_x_16657:
        /* <DEDUP_REMOVED lines=15> */
.L_x_16666:
[----:B------:R-:W-:Y:S05]  /*10fa0*/  BSYNC.RECONVERGENT B4 ;  /* 0x0000000000047941 */ /* 0x000fea0003800200 */
.L_x_16665:
        /* <DEDUP_REMOVED lines=13> */
.L_x_16668:
[----:B------:R-:W-:Y:S05]  /*11080*/  BSYNC.RECONVERGENT B4 ;  /* 0x0000000000047941 */ /* 0x000fea0003800200 */
.L_x_16667:
[----:B------:R-:W-:Y:S02]  /*11090*/  F2FP.F16.F32.PACK_AB R3, RZ, R3 ;  /* 0x00000003ff03723e */ /* 0x000fe400000000ff */
[----:B------:R-:W-:Y:S02]  /*110a0*/  MOV R87, R2 ;  /* 0x0000000200577202 */ /* 0x000fe40000000f00 */
[----:B------:R-:W-:-:S07]  /*110b0*/  PRMT R129, R129, 0x5410, R3 ;  /* 0x0000541081817816 */ /* 0x000fce0000000003 */
.L_x_16664:
[----:B------:R-:W-:Y:S05]  /*110c0*/  BSYNC.RECONVERGENT B3 ;  /* 0x0000000000037941 */ /* 0x000fea0003800200 */
.L_x_16663:
        /* <DEDUP_REMOVED lines=15> */
.L_x_16672:
[----:B------:R-:W-:Y:S05]  /*111c0*/  BSYNC.RECONVERGENT B4 ;  /* 0x0000000000047941 */ /* 0x000fea0003800200 */
.L_x_16671:
        /* <DEDUP_REMOVED lines=13> */
.L_x_16674:
[----:B------:R-:W-:Y:S05]  /*112a0*/  BSYNC.RECONVERGENT B4 ;  /* 0x0000000000047941 */ /* 0x000fea0003800200 */
.L_x_16673:
[----:B------:R-:W-:Y:S02]  /*112b0*/  F2FP.F16.F32.PACK_AB R3, RZ, R3 ;  /* 0x00000003ff03723e */ /* 0x000fe400000000ff */
[----:B------:R-:W-:Y:S02]  /*112c0*/  MOV R88, R2 ;  /* 0x0000000200587202 */ /* 0x000fe40000000f00 */
[----:B------:R-:W-:-:S07]  /*112d0*/  PRMT R130, R3, 0x7610, R130 ;  /* 0x0000761003827816 */ /* 0x000fce0000000082 */
.L_x_16670:
[----:B------:R-:W-:Y:S05]  /*112e0*/  BSYNC.RECONVERGENT B3 ;  /* 0x0000000000037941 */ /* 0x000fea0003800200 */
.L_x_16669:
        /* <DEDUP_REMOVED lines=15> */
.L_x_16678:
[----:B------:R-:W-:Y:S05]  /*113e0*/  BSYNC.RECONVERGENT B4 ;  /* 0x0000000000047941 */ /* 0x000fea0003800200 */
.L_x_16677:
        /* <DEDUP_REMOVED lines=13> */
.L_x_16680:
[----:B------:R-:W-:Y:S05]  /*114c0*/  BSYNC.RECONVERGENT B4 ;  /* 0x0000000000047941 */ /* 0x000fea0003800200 */
.L_x_16679:
[----:B------:R-:W-:Y:S02]  /*114d0*/  F2FP.F16.F32.PACK_AB R3, RZ, R3 ;  /* 0x00000003ff03723e */ /* 0x000fe400000000ff */
[----:B------:R-:W-:Y:S02]  /*114e0*/  MOV R89, R2 ;  /* 0x0000000200597202 */ /* 0x000fe40000000f00 */
[----:B------:R-:W-:-:S07]  /*114f0*/  PRMT R130, R130, 0x5410, R3 ;  /* 0x0000541082827816 */ /* 0x000fce0000000003 */
.L_x_16676:
[----:B------:R-:W-:Y:S05]  /*11500*/  BSYNC.RECONVERGENT B3 ;  /* 0x0000000000037941 */ /* 0x000fea0003800200 */
.L_x_16675:
        /* <DEDUP_REMOVED lines=15> */
.L_x_16684:
[----:B------:R-:W-:Y:S05]  /*11600*/  BSYNC.RECONVERGENT B4 ;  /* 0x0000000000047941 */ /* 0x000fea0003800200 */
.L_x_16683:
        /* <DEDUP_REMOVED lines=13> */
.L_x_16686:
[----:B------:R-:W-:Y:S05]  /*116e0*/  BSYNC.RECONVERGENT B4 ;  /* 0x0000000000047941 */ /* 0x000fea0003800200 */
.L_x_16685:
[----:B------:R-:W-:Y:S02]  /*116f0*/  F2FP.F16.F32.PACK_AB R3, RZ, R3 ;  /* 0x00000003ff03723e */ /* 0x000fe400000000ff */
[----:B------:R-:W-:Y:S02]  /*11700*/  MOV R90, R2 ;  /* 0x00000002005a7202 */ /* 0x000fe40000000f00 */
[----:B------:R-:W-:-:S07]  /*11710*/  PRMT R131, R3, 0x7610, R131 ;  /* 0x0000761003837816 */ /* 0x000fce0000000083 */
.L_x_16682:
[----:B------:R-:W-:Y:S05]  /*11720*/  BSYNC.RECONVERGENT B3 ;  /* 0x0000000000037941 */ /* 0x000fea0003800200 */
.L_x_16681:
        /* <DEDUP_REMOVED lines=15> */
[----:B------:R-:W-:Y:S01]  /*11820*/  FMUL.FTZ R127, R4, R127 ;  /* 0x0000007f047f7220 */ /* 0x000fe20000410000 */
        /* <DEDUP_REMOVED lines=37> */
.L_x_16644:
        /* <DEDUP_REMOVED lines=15> */
.L_x_16690:
[----:B------:R-:W-:Y:S05]  /*11b70*/  BSYNC.RECONVERGENT B4 ;  /* 0x0000000000047941 */ /* 0x000fea0003800200 */
.L_x_16689:
        /* <DEDUP_REMOVED lines=13> */
.L_x_16692:
[----:B------:R-:W-:Y:S05]  /*11c50*/  BSYNC.RECONVERGENT B4 ;  /* 0x0000000000047941 */ /* 0x000fea0003800200 */
.L_x_16691:
[----:B------:R-:W-:Y:S02]  /*11c60*/  F2FP.F16.F32.PACK_AB R3, RZ, R3 ;  /* 0x00000003ff03723e */ /* 0x000fe400000000ff */
[----:B------:R-:W-:Y:S02]  /*11c70*/  MOV R84, R2 ;  /* 0x0000000200547202 */ /* 0x000fe40000000f00 */
[----:B------:R-:W-:-:S07]  /*11c80*/  PRMT R128, R3, 0x7610, R128 ;  /* 0x0000761003807816 */ /* 0x000fce0000000080 */
.L_x_16688:
[----:B------:R-:W-:Y:S05]  /*11c90*/  BSYNC.RECONVERGENT B3 ;  /* 0x0000000000037941 */ /* 0x000fea0003800200 */
.L_x_16687:
        /* <DEDUP_REMOVED lines=15> */
.L_x_16696:
[----:B------:R-:W-:Y:S05]  /*11d90*/  BSYNC.RECONVERGENT B4 ;  /* 0x0000000000047941 */ /* 0x000fea0003800200 */
.L_x_16695:
        /* <DEDUP_REMOVED lines=13> */
.L_x_16698:
[----:B------:R-:W-:Y:S05]  /*11e70*/  BSYNC.RECONVERGENT B4 ;  /* 0x0000000000047941 */ /* 0x000fea0003800200 */
.L_x_16697:
[----:B------:R-:W-:Y:S02]  /*11e80*/  F2FP.F16.F32.PACK_AB R3, RZ, R3 ;  /* 0x00000003ff03723e */ /* 0x000fe400000000ff */
[----:B------:R-:W-:Y:S02]  /*11e90*/  MOV R85, R2 ;  /* 0x0000000200557202 */ /* 0x000fe40000000f00 */
[----:B------:R-:W-:-:S07]  /*11ea0*/  PRMT R128, R128, 0x5410, R3 ;  /* 0x0000541080807816 */ /* 0x000fce0000000003 */
.L_x_16694:
[----:B------:R-:W-:Y:S05]  /*11eb0*/  BSYNC.RECONVERGENT B3 ;  /* 0x0000000000037941 */ /* 0x000fea0003800200 */
.L_x_16693:
        /* <DEDUP_REMOVED lines=15> */
.L_x_16702:
[----:B------:R-:W-:Y:S05]  /*11fb0*/  BSYNC.RECONVERGENT B4 ;  /* 0x0000000000047941 */ /* 0x000fea0003800200 */
.L_x_16701:
        /* <DEDUP_REMOVED lines=13> */
.L_x_16704:
[----:B------:R-:W-:Y:S05]  /*12090*/  BSYNC.RECONVERGENT B4 ;  /* 0x0000000000047941 */ /* 0x000fea0003800200 */
.L_x_16703:
[----:B------:R-:W-:Y:S02]  /*120a0*/  F2FP.F16.F32.PACK_AB R3, RZ, R3 ;  /* 0x00000003ff03723e */ /* 0x000fe400000000ff */
[----:B------:R-:W-:Y:S02]  /*120b0*/  MOV R86, R2 ;  /* 0x0000000200567202 */ /* 0x000fe40000000f00 */
[----:B------:R-:W-:-:S07]  /*120c0*/  PRMT R129, R3, 0x7610, R129 ;  /* 0x0000761003817816 */ /* 0x000fce0000000081 */
.L_x_16700:
[----:B------:R-:W-:Y:S05]  /*120d0*/  BSYNC.RECONVERGENT B3 ;  /* 0x0000000000037941 */ /* 0x000fea0003800200 */
.L_x_16699:
        /* <DEDUP_REMOVED lines=15> */
.L_x_16708:
[----:B------:R-:W-:Y:S05]  /*121d0*/  BSYNC.RECONVERGENT B4 ;  /* 0x0000000000047941 */ /* 0x000fea0003800200 */
.L_x_16707:
        /* <DEDUP_REMOVED lines=13> */
.L_x_16710:
[----:B------:R-:W-:Y:S05]  /*122b0*/  BSYNC.RECONVERGENT B4 ;  /* 0x0000000000047941 */ /* 0x000fea0003800200 */
.L_x_16709:
[----:B------:R-:W-:Y:S02]  /*122c0*/  F2FP.F16.F32.PACK_AB R3, RZ, R3 ;  /* 0x00000003ff03723e */ /* 0x000fe400000000ff */
[----:B------:R-:W-:Y:S02]  /*122d0*/  MOV R87, R2 ;  /* 0x0000000200577202 */ /* 0x000fe40000000f00 */
[----:B------:R-:W-:-:S07]  /*122e0*/  PRMT R129, R129, 0x5410, R3 ;  /* 0x0000541081817816 */ /* 0x000fce0000000003 */
.L_x_16706:
[----:B------:R-:W-:Y:S05]  /*122f0*/  BSYNC.RECONVERGENT B3 ;  /* 0x0000000000037941 */ /* 0x000fea0003800200 */
.L_x_16705:
        /* <DEDUP_REMOVED lines=15> */
.L_x_16714:
[----:B------:R-:W-:Y:S05]  /*123f0*/  BSYNC.RECONVERGENT B4 ;  /* 0x0000000000047941 */ /* 0x000fea0003800200 */
.L_x_16713:
        /* <DEDUP_REMOVED lines=13> */
.L_x_16716:
[----:B------:R-:W-:Y:S05]  /*124d0*/  BSYNC.RECONVERGENT B4 ;  /* 0x0000000000047941 */ /* 0x000fea0003800200 */
.L_x_16715:
[----:B------:R-:W-:Y:S02]  /*124e0*/  F2FP.F16.F32.PACK_AB R3, RZ, R3 ;  /* 0x00000003ff03723e */ /* 0x000fe400000000ff */
[----:B------:R-:W-:Y:S02]  /*124f0*/  MOV R88, R2 ;  /* 0x0000000200587202 */ /* 0x000fe40000000f00 */
[----:B------:R-:W-:-:S07]  /*12500*/  PRMT R130, R3, 0x7610, R130 ;  /* 0x0000761003827816 */ /* 0x000fce0000000082 */
.L_x_16712:
[----:B------:R-:W-:Y:S05]  /*12510*/  BSYNC.RECONVERGENT B3 ;  /* 0x0000000000037941 */ /* 0x000fea0003800200 */
.L_x_16711:
        /* <DEDUP_REMOVED lines=15> */
.L_x_16720:
[----:B------:R-:W-:Y:S05]  /*12610*/  BSYNC.RECONVERGENT B4 ;  /* 0x0000000000047941 */ /* 0x000fea0003800200 */
.L_x_16719:
        /* <DEDUP_REMOVED lines=13> */
.L_x_16722:
[----:B------:R-:W-:Y:S05]  /*126f0*/  BSYNC.RECONVERGENT B4 ;  /* 0x0000000000047941 */ /* 0x000fea0003800200 */
.L_x_16721:
[----:B------:R-:W-:Y:S02]  /*12700*/  F2FP.F16.F32.PACK_AB R3, RZ, R3 ;  /* 0x00000003ff03723e */ /* 0x000fe400000000ff */
[----:B------:R-:W-:Y:S02]  /*12710*/  MOV R89, R2 ;  /* 0x0000000200597202 */ /* 0x000fe40000000f00 */
[----:B------:R-:W-:-:S07]  /*12720*/  PRMT R130, R130, 0x5410, R3 ;  /* 0x0000541082827816 */ /* 0x000fce0000000003 */
.L_x_16718:
[----:B------:R-:W-:Y:S05]  /*12730*/  BSYNC.RECONVERGENT B3 ;  /* 0x0000000000037941 */ /* 0x000fea0003800200 */
.L_x_16717:
        /* <DEDUP_REMOVED lines=15> */
.L_x_16726:
[----:B------:R-:W-:Y:S05]  /*12830*/  BSYNC.RECONVERGENT B4 ;  /* 0x0000000000047941 */ /* 0x000fea0003800200 */
.L_x_16725:
        /* <DEDUP_REMOVED lines=13> */
.L_x_16728:
[----:B------:R-:W-:Y:S05]  /*12910*/  BSYNC.RECONVERGENT B4 ;  /* 0x0000000000047941 */ /* 0x000fea0003800200 */
.L_x_16727:
[----:B------:R-:W-:Y:S02]  /*12920*/  F2FP.F16.F32.PACK_AB R3, RZ, R3 ;  /* 0x00000003ff03723e */ /* 0x000fe400000000ff */
[----:B------:R-:W-:Y:S02]  /*12930*/  MOV R90, R2 ;  /* 0x00000002005a7202 */ /* 0x000fe40000000f00 */
[----:B------:R-:W-:-:S07]  /*12940*/  PRMT R131, R3, 0x7610, R131 ;  /* 0x0000761003837816 */ /* 0x000fce0000000083 */
.L_x_16724:
[----:B------:R-:W-:Y:S05]  /*12950*/  BSYNC.RECONVERGENT B3 ;  /* 0x0000000000037941 */ /* 0x000fea0003800200 */
.L_x_16723:
        /* <DEDUP_REMOVED lines=16> */
.L_x_16730:
[----:B------:R-:W-:Y:S05]  /*12a60*/  BSYNC.RECONVERGENT B3 ;  /* 0x0000000000037941 */ /* 0x000fea0003800200 */
.L_x_16729:
        /* <DEDUP_REMOVED lines=13> */
.L_x_16732:
[----:B------:R-:W-:Y:S05]  /*12b40*/  BSYNC.RECONVERGENT B3 ;  /* 0x0000000000037941 */ /* 0x000fea0003800200 */
.L_x_16731:
[----:B------:R-:W-:Y:S02]  /*12b50*/  F2FP.F16.F32.PACK_AB R3, RZ, R3 ;  /* 0x00000003ff03723e */ /* 0x000fe400000000ff */
[----:B------:R-:W-:Y:S02]  /*12b60*/  MOV R91, R2 ;  /* 0x00000002005b7202 */ /* 0x000fe40000000f00 */
[----:B------:R-:W-:-:S07]  /*12b70*/  PRMT R131, R131, 0x5410, R3 ;  /* 0x0000541083837816 */ /* 0x000fce0000000003 */
.L_x_16629:
[----:B------:R-:W-:Y:S05]  /*12b80*/  BSYNC.RECONVERGENT B1 ;  /* 0x0000000000017941 */ /* 0x000fea0003800200 */
.L_x_16612:
        /* <DEDUP_REMOVED lines=9> */
.L_x_16609:
[----:B------:R-:W-:Y:S05]  /*12c20*/  BSYNC.RECONVERGENT B2 ;  /* 0x0000000000027941 */ /* 0x000fea0003800200 */
.L_x_16608:
        /* <DEDUP_REMOVED lines=9> */
.L_x_16736:
[----:B------:R-:W-:Y:S05]  /*12cc0*/  BSYNC.RECONVERGENT B1 ;  /* 0x0000000000017941 */ /* 0x000fea0003800200 */
.L_x_16735:
        /* <DEDUP_REMOVED lines=30> */
.L_x_16741:
[----:B------:R-:W-:Y:S05]  /*12eb0*/  BSYNC.RECONVERGENT B3 ;  /* 0x0000000000037941 */ /* 0x000fea0003800200 */
.L_x_16740:
        /* <DEDUP_REMOVED lines=22> */
.L_x_16743:
[----:B------:R-:W-:Y:S05]  /*13020*/  BSYNC.RECONVERGENT B3 ;  /* 0x0000000000037941 */ /* 0x000fea0003800200 */
.L_x_16742:
        /* <DEDUP_REMOVED lines=22> */
.L_x_16745:
[----:B------:R-:W-:Y:S05]  /*13190*/  BSYNC.RECONVERGENT B3 ;  /* 0x0000000000037941 */ /* 0x000fea0003800200 */
.L_x_16744:
        /* <DEDUP_REMOVED lines=22> */
.L_x_16747:
[----:B------:R-:W-:Y:S05]  /*13300*/  BSYNC.RECONVERGENT B3 ;  /* 0x0000000000037941 */ /* 0x000fea0003800200 */
.L_x_16746:
        /* <DEDUP_REMOVED lines=16> */
[----:B---3--:R-:W-:Y:S01]  /*13410*/  @P0 FFMA.FTZ R2, R134, R150, R151 ;  /* 0x0000009686020223 */ /* 0x008fe20000010097 */
[----:B------:R-:W-:-:S03]  /*13420*/  MOV R150, R143 ;  /* 0x0000008f00967202 */ /* 0x000fc60000000f00 */
        /* <DEDUP_REMOVED lines=19> */
.L_x_16749:
[----:B------:R-:W-:Y:S05]  /*13560*/  BSYNC.RECONVERGENT B3 ;  /* 0x0000000000037941 */ /* 0x000fea0003800200 */
.L_x_16748:
[----:B------:R-:W-:Y:S04]  /*13570*/  BSSY.RECONVERGENT B3, `(.L_x_16750) ;  /* 0x0000012000037945 */ /* 0x000fe80003800200 */
[----:B------:R-:W-:Y:S05]  /*13580*/  @!P1 BRA `(.L_x_16751) ;  /* 0x0000000000409947 */ /* 0x000fea0003800000 */
        /* <DEDUP_REMOVED lines=16> */
.L_x_16751:
[----:B------:R-:W-:Y:S05]  /*13690*/  BSYNC.RECONVERGENT B3 ;  /* 0x0000000000037941 */ /* 0x000fea0003800200 */
.L_x_16750:
[----:B------:R-:W-:Y:S04]  /*136a0*/  BSSY.RECONVERGENT B3, `(.L_x_16752) ;  /* 0x0000012000037945 */ /* 0x000fe80003800200 */
[----:B------:R-:W-:Y:S05]  /*136b0*/  @!P1 BRA `(.L_x_16753) ;  /* 0x0000000000409947 */ /* 0x000fea0003800000 */
        /* <DEDUP_REMOVED lines=16> */
.L_x_16753:
[----:B------:R-:W-:Y:S05]  /*137c0*/  BSYNC.RECONVERGENT B3 ;  /* 0x0000000000037941 */ /* 0x000fea0003800200 */
.L_x_16752:
[----:B------:R-:W-:Y:S02]  /*137d0*/  MOV R135, R133 ;  /* 0x0000008500877202 */ /* 0x000fe40000000f00 */
[----:B------:R-:W-:Y:S02]  /*137e0*/  MOV R134, R132 ;  /* 0x0000008400867202 */ /* 0x000fe40000000f00 */
        /* <DEDUP_REMOVED lines=18> */
.L_x_16739:
        /* <DEDUP_REMOVED lines=18> */
.L_x_16756:
[----:B------:R-:W-:Y:S05]  /*13a30*/  BSYNC.RECONVERGENT B3 ;  /* 0x0000000000037941 */ /* 0x000fea0003800200 */
.L_x_16755:
        /* <DEDUP_REMOVED lines=18> */
.L_x_16758:
[----:B------:R-:W-:Y:S05]  /*13b60*/  BSYNC.RECONVERGENT B3 ;  /* 0x0000000000037941 */ /* 0x000fea0003800200 */
.L_x_16757:
        /* <DEDUP_REMOVED lines=18> */
.L_x_16760:
[----:B------:R-:W-:Y:S05]  /*13c90*/  BSYNC.RECONVERGENT B3 ;  /* 0x0000000000037941 */ /* 0x000fea0003800200 */
.L_x_16759:
        /* <DEDUP_REMOVED lines=18> */
.L_x_16762:
[----:B------:R-:W-:Y:S05]  /*13dc0*/  BSYNC.RECONVERGENT B3 ;  /* 0x0000000000037941 */ /* 0x000fea0003800200 */
.L_x_16761:
        /* <DEDUP_REMOVED lines=18> */
.L_x_16764:
[----:B------:R-:W-:Y:S05]  /*13ef0*/  BSYNC.RECONVERGENT B3 ;  /* 0x0000000000037941 */ /* 0x000fea0003800200 */
.L_x_16763:
        /* <DEDUP_REMOVED lines=18> */
.L_x_16766:
[----:B------:R-:W-:Y:S05]  /*14020*/  BSYNC.RECONVERGENT B3 ;  /* 0x0000000000037941 */ /* 0x000fea0003800200 */
.L_x_16765:
        /* <DEDUP_REMOVED lines=18> */
.L_x_16768:
[----:B------:R-:W-:Y:S05]  /*14150*/  BSYNC.RECONVERGENT B3 ;  /* 0x0000000000037941 */ /* 0x000fea0003800200 */
.L_x_16767:
        /* <DEDUP_REMOVED lines=21> */
.L_x_16738:
        /* <DEDUP_REMOVED lines=19> */
.L_x_16773:
[----:B------:R-:W-:Y:S05]  /*143e0*/  BSYNC.RECONVERGENT B4 ;  /* 0x0000000000047941 */ /* 0x000fea0003800200 */
.L_x_16772:
        /* <DEDUP_REMOVED lines=13> */
.L_x_16775:
[----:B------:R-:W-:Y:S05]  /*144c0*/  BSYNC.RECONVERGENT B4 ;  /* 0x0000000000047941 */ /* 0x000fea0003800200 */
.L_x_16774:
[----:B------:R-:W-:Y:S02]  /*144d0*/  F2FP.F16.F32.PACK_AB R3, RZ, R3 ;  /* 0x00000003ff03723e */ /* 0x000fe400000000ff */
[----:B------:R-:W-:Y:S02]  /*144e0*/  MOV R92, R2 ;  /* 0x00000002005c7202 */ /* 0x000fe40000000f00 */
[----:B------:R-:W-:-:S07]  /*144f0*/  PRMT R128, R3, 0x7610, R128 ;  /* 0x0000761003807816 */ /* 0x000fce0000000080 */
.L_x_16771:
[----:B------:R-:W-:Y:S05]  /*14500*/  BSYNC.RECONVERGENT B3 ;  /* 0x0000000000037941 */ /* 0x000fea0003800200 */
.L_x_16770:
        /* <DEDUP_REMOVED lines=15> */
.L_x_16779:
[----:B------:R-:W-:Y:S05]  /*14600*/  BSYNC.RECONVERGENT B4 ;  /* 0x0000000000047941 */ /* 0x000fea0003800200 */
.L_x_16778:
        /* <DEDUP_REMOVED lines=13> */
.L_x_16781:
[----:B------:R-:W-:Y:S05]  /*146e0*/  BSYNC.RECONVERGENT B4 ;  /* 0x0000000000047941 */ /* 0x000fea0003800200 */
.L_x_16780:
[----:B------:R-:W-:Y:S02]  /*146f0*/  F2FP.F16.F32.PACK_AB R3, RZ, R3 ;  /* 0x00000003ff03723e */ /* 0x000fe400000000ff */
[----:B------:R-:W-:Y:S02]  /*14700*/  MOV R93, R2 ;  /* 0x00000002005d7202 */ /* 0x000fe40000000f00 */
[----:B------:R-:W-:-:S07]  /*14710*/  PRMT R128, R128, 0x5410, R3 ;  /* 0x0000541080807816 */ /* 0x000fce0000000003 */
.L_x_16777:
[----:B------:R-:W-:Y:S05]  /*14720*/  BSYNC.RECONVERGENT B3 ;  /* 0x0000000000037941 */ /* 0x000fea0003800200 */
.L_x_16776:
        /* <DEDUP_REMOVED lines=15> */
.L_x_16785:
[----:B------:R-:W-:Y:S05]  /*14820*/  BSYNC.RECONVERGENT B4 ;  /* 0x0000000000047941 */ /* 0x000fea0003800200 */
.L_x_16784:
        /* <DEDUP_REMOVED lines=13> */
.L_x_16787:
[----:B------:R-:W-:Y:S05]  /*14900*/  BSYNC.RECONVERGENT B4 ;  /* 0x0000000000047941 */ /* 0x000fea0003800200 */
.L_x_16786:
[----:B------:R-:W-:Y:S02]  /*14910*/  F2FP.F16.F32.PACK_AB R3, RZ, R3 ;  /* 0x00000003ff03723e */ /* 0x000fe400000000ff */
[----:B------:R-:W-:Y:S02]  /*14920*/  MOV R94, R2 ;  /* 0x00000002005e7202 */ /* 0x000fe40000000f00 */
[----:B------:R-:W-:-:S07]  /*14930*/  PRMT R129, R3, 0x7610, R129 ;  /* 0x0000761003817816 */ /* 0x000fce0000000081 */
.L_x_16783:
[----:B------:R-:W-:Y:S05]  /*14940*/  BSYNC.RECONVERGENT B3 ;  /* 0x0000000000037941 */ /* 0x000fea0003800200 */
.L_x_16782:
        /* <DEDUP_REMOVED lines=15> */
.L_x_16791:
[----:B------:R-:W-:Y:S05]  /*14a40*/  BSYNC.RECONVERGENT B4 ;  /* 0x0000000000047941 */ /* 0x000fea0003800200 */
.L_x_16790:
        /* <DEDUP_REMOVED lines=13> */
.L_x_16793:
[----:B------:R-:W-:Y:S05]  /*14b20*/  BSYNC.RECONVERGENT B4 ;  /* 0x0000000000047941 */ /* 0x000fea0003800200 */
.L_x_16792:
[----:B------:R-:W-:Y:S02]  /*14b30*/  F2FP.F16.F32.PACK_AB R3, RZ, R3 ;  /* 0x00000003ff03723e */ /* 0x000fe400000000ff */
[----:B------:R-:W-:Y:S02]  /*14b40*/  MOV R95, R2 ;  /* 0x00000002005f7202 */ /* 0x000fe40000000f00 */
[----:B------:R-:W-:-:S07]  /*14b50*/  PRMT R129, R129, 0x5410, R3 ;  /* 0x0000541081817816 */ /* 0x000fce0000000003 */
.L_x_16789:
[----:B------:R-:W-:Y:S05]  /*14b60*/  BSYNC.RECONVERGENT B3 ;  /* 0x0000000000037941 */ /* 0x000fea0003800200 */
.L_x_16788:
        /* <DEDUP_REMOVED lines=15> */
.L_x_16797:
[----:B------:R-:W-:Y:S05]  /*14c60*/  BSYNC.RECONVERGENT B4 ;  /* 0x0000000000047941 */ /* 0x000fea0003800200 */
.L_x_16796:
        /* <DEDUP_REMOVED lines=13> */
.L_x_16799:
[----:B------:R-:W-:Y:S05]  /*14d40*/  BSYNC.RECONVERGENT B4 ;  /* 0x0000000000047941 */ /* 0x000fea0003800200 */
.L_x_16798:
[----:B------:R-:W-:Y:S02]  /*14d50*/  F2FP.F16.F32.PACK_AB R3, RZ, R3 ;  /* 0x00000003ff03723e */ /* 0x000fe400000000ff */
[----:B------:R-:W-:Y:S02]  /*14d60*/  MOV R96, R2 ;  /* 0x0000000200607202 */ /* 0x000fe40000000f00 */
[----:B------:R-:W-:-:S07]  /*14d70*/  PRMT R130, R3, 0x7610, R130 ;  /* 0x0000761003827816 */ /* 0x000fce0000000082 */
.L_x_16795:
[----:B------:R-:W-:Y:S05]  /*14d80*/  BSYNC.RECONVERGENT B3 ;  /* 0x0000000000037941 */ /* 0x000fea0003800200 */
.L_x_16794:
        /* <DEDUP_REMOVED lines=15> */
.L_x_16803:
[----:B------:R-:W-:Y:S05]  /*14e80*/  BSYNC.RECONVERGENT B4 ;  /* 0x0000000000047941 */ /* 0x000fea0003800200 */
.L_x_16802:
        /* <DEDUP_REMOVED lines=13> */
.L_x_16805:
[----:B------:R-:W-:Y:S05]  /*14f60*/  BSYNC.RECONVERGENT B4 ;  /* 0x0000000000047941 */ /* 0x000fea0003800200 */
.L_x_16804:
[----:B------:R-:W-:Y:S02]  /*14f70*/  F2FP.F16.F32.PACK_AB R3, RZ, R3 ;  /* 0x00000003ff03723e */ /* 0x000fe400000000ff */
[----:B------:R-:W-:Y:S02]  /*14f80*/  MOV R97, R2 ;  /* 0x0000000200617202 */ /* 0x000fe40000000f00 */
[----:B------:R-:W-:-:S07]  /*14f90*/  PRMT R130, R130, 0x5410, R3 ;  /* 0x0000541082827816 */ /* 0x000fce0000000003 */
.L_x_16801:
[----:B------:R-:W-:Y:S05]  /*14fa0*/  BSYNC.RECONVERGENT B3 ;  /* 0x0000000000037941 */ /* 0x000fea0003800200 */
.L_x_16800:
        /* <DEDUP_REMOVED lines=15> */
.L_x_16809:
[----:B------:R-:W-:Y:S05]  /*150a0*/  BSYNC.RECONVERGENT B4 ;  /* 0x0000000000047941 */ /* 0x000fea0003800200 */
.L_x_16808:
        /* <DEDUP_REMOVED lines=13> */
.L_x_16811:
[----:B------:R-:W-:Y:S05]  /*15180*/  BSYNC.RECONVERGENT B4 ;  /* 0x0000000000047941 */ /* 0x000fea0003800200 */
.L_x_16810:
[----:B------:R-:W-:Y:S02]  /*15190*/  F2FP.F16.F32.PACK_AB R3, RZ, R3 ;  /* 0x00000003ff03723e */ /* 0x000fe400000000ff */
[----:B------:R-:W-:Y:S02]  /*151a0*/  MOV R98, R2 ;  /* 0x0000000200627202 */ /* 0x000fe40000000f00 */
[----:B------:R-:W-:-:S07]  /*151b0*/  PRMT R131, R3, 0x7610, R131 ;  /* 0x0000761003837816 */ /* 0x000fce0000000083 */
.L_x_16807:
[----:B------:R-:W-:Y:S05]  /*151c0*/  BSYNC.RECONVERGENT B3 ;  /* 0x0000000000037941 */ /* 0x000fea0003800200 */
.L_x_16806:
        /* <DEDUP_REMOVED lines=30> */
[----:B------:R-:W-:-:S03]  /*153b0*/  FSEL R133, R3, RZ, P0 ;  /* 0x000000ff03857208 */ /* 0x000fc60000000000 */
[C---:B------:R-:W-:Y:S01]  /*153c0*/  FMUL.FTZ R2, R4.reuse, R2 ;  /* 0x0000000204027220 */ /* 0x040fe20000410000 */
[----:B------:R-:W-:-:S04]  /*153d0*/  FMUL.FTZ R4, R4, R132 ;  /* 0x0000008404047220 */ /* 0x000fc80000410000 */
        /* <DEDUP_REMOVED lines=18> */
.L_x_16769:
        /* <DEDUP_REMOVED lines=15> */
.L_x_16815:
[----:B------:R-:W-:Y:S05]  /*155f0*/  BSYNC.RECONVERGENT B4 ;  /* 0x0000000000047941 */ /* 0x000fea0003800200 */
.L_x_16814:
        /* <DEDUP_REMOVED lines=13> */
.L_x_16817:
[----:B------:R-:W-:Y:S05]  /*156d0*/  BSYNC.RECONVERGENT B4 ;  /* 0x0000000000047941 */ /* 0x000fea0003800200 */
.L_x_16816:
[----:B------:R-:W-:Y:S02]  /*156e0*/  F2FP.F16.F32.PACK_AB R3, RZ, R3 ;  /* 0x00000003ff03723e */ /* 0x000fe400000000ff */
[----:B------:R-:W-:Y:S02]  /*156f0*/  MOV R92, R2 ;  /* 0x00000002005c7202 */ /* 0x000fe40000000f00 */
[----:B------:R-:W-:-:S07]  /*15700*/  PRMT R128, R3, 0x7610, R128 ;  /* 0x0000761003807816 */ /* 0x000fce0000000080 */
.L_x_16813:
[----:B------:R-:W-:Y:S05]  /*15710*/  BSYNC.RECONVERGENT B3 ;  /* 0x0000000000037941 */ /* 0x000fea0003800200 */
.L_x_16812:
        /* <DEDUP_REMOVED lines=15> */
.L_x_16821:
[----:B------:R-:W-:Y:S05]  /*15810*/  BSYNC.RECONVERGENT B4 ;  /* 0x0000000000047941 */ /* 0x000fea0003800200 */
.L_x_16820:
        /* <DEDUP_REMOVED lines=13> */
.L_x_16823:
[----:B------:R-:W-:Y:S05]  /*158f0*/  BSYNC.RECONVERGENT B4 ;  /* 0x0000000000047941 */ /* 0x000fea0003800200 */
.L_x_16822:
[----:B------:R-:W-:Y:S02]  /*15900*/  F2FP.F16.F32.PACK_AB R3, RZ, R3 ;  /* 0x00000003ff03723e */ /* 0x000fe400000000ff */
[----:B------:R-:W-:Y:S02]  /*15910*/  MOV R93, R2 ;  /* 0x00000002005d7202 */ /* 0x000fe40000000f00 */
[----:B------:R-:W-:-:S07]  /*15920*/  PRMT R128, R128, 0x5410, R3 ;  /* 0x0000541080807816 */ /* 0x000fce0000000003 */
.L_x_16819:
[----:B------:R-:W-:Y:S05]  /*15930*/  BSYNC.RECONVERGENT B3 ;  /* 0x0000000000037941 */ /* 0x000fea0003800200 */
.L_x_16818:
        /* <DEDUP_REMOVED lines=15> */
.L_x_16827:
[----:B------:R-:W-:Y:S05]  /*15a30*/  BSYNC.RECONVERGENT B4 ;  /* 0x0000000000047941 */ /* 0x000fea0003800200 */
.L_x_16826:
        /* <DEDUP_REMOVED lines=13> */
.L_x_16829:
[----:B------:R-:W-:Y:S05]  /*15b10*/  BSYNC.RECONVERGENT B4 ;  /* 0x0000000000047941 */ /* 0x000fea0003800200 */
.L_x_16828:
[----:B------:R-:W-:Y:S02]  /*15b20*/  F2FP.F16.F32.PACK_AB R3, RZ, R3 ;  /* 0x00000003ff03723e */ /* 0x000fe400000000ff */
[----:B------:R-:W-:Y:S02]  /*15b30*/  MOV R94, R2 ;  /* 0x00000002005e7202 */ /* 0x000fe40000000f00 */
[----:B------:R-:W-:-:S07]  /*15b40*/  PRMT R129, R3, 0x7610, R129 ;  /* 0x0000761003817816 */ /* 0x000fce0000000081 */
.L_x_16825:
[----:B------:R-:W-:Y:S05]  /*15b50*/  BSYNC.RECONVERGENT B3 ;  /* 0x0000000000037941 */ /* 0x000fea0003800200 */
.L_x_16824:
        /* <DEDUP_REMOVED lines=15> */
.L_x_16833:
[----:B------:R-:W-:Y:S05]  /*15c50*/  BSYNC.RECONVERGENT B4 ;  /* 0x0000000000047941 */ /* 0x000fea0003800200 */
.L_x_16832:
        /* <DEDUP_REMOVED lines=13> */
.L_x_16835:
[----:B------:R-:W-:Y:S05]  /*15d30*/  BSYNC.RECONVERGENT B4 ;  /* 0x0000000000047941 */ /* 0x000fea0003800200 */
.L_x_16834:
[----:B------:R-:W-:Y:S02]  /*15d40*/  F2FP.F16.F32.PACK_AB R3, RZ, R3 ;  /* 0x00000003ff03723e */ /* 0x000fe400000000ff */
[----:B------:R-:W-:Y:S02]  /*15d50*/  MOV R95, R2 ;  /* 0x00000002005f7202 */ /* 0x000fe40000000f00 */
[----:B------:R-:W-:-:S07]  /*15d60*/  PRMT R129, R129, 0x5410, R3 ;  /* 0x0000541081817816 */ /* 0x000fce0000000003 */
.L_x_16831:
[----:B------:R-:W-:Y:S05]  /*15d70*/  BSYNC.RECONVERGENT B3 ;  /* 0x0000000000037941 */ /* 0x000fea0003800200 */
.L_x_16830:
        /* <DEDUP_REMOVED lines=15> */
.L_x_16839:
[----:B------:R-:W-:Y:S05]  /*15e70*/  BSYNC.RECONVERGENT B4 ;  /* 0x0000000000047941 */ /* 0x000fea0003800200 */
.L_x_16838:
        /* <DEDUP_REMOVED lines=13> */
.L_x_16841:
[----:B------:R-:W-:Y:S05]  /*15f50*/  BSYNC.RECONVERGENT B4 ;  /* 0x0000000000047941 */ /* 0x000fea0003800200 */
.L_x_16840:
[----:B------:R-:W-:Y:S02]  /*15f60*/  F2FP.F16.F32.PACK_AB R3, RZ, R3 ;  /* 0x00000003ff03723e */ /* 0x000fe400000000ff */
[----:B------:R-:W-:Y:S02]  /*15f70*/  MOV R96, R2 ;  /* 0x0000000200607202 */ /* 0x000fe40000000f00 */
[----:B------:R-:W-:-:S07]  /*15f80*/  PRMT R130, R3, 0x7610, R130 ;  /* 0x0000761003827816 */ /* 0x000fce0000000082 */
.L_x_16837:
[----:B------:R-:W-:Y:S05]  /*15f90*/  BSYNC.RECONVERGENT B3 ;  /* 0x0000000000037941 */ /* 0x000fea0003800200 */
.L_x_16836:
        /* <DEDUP_REMOVED lines=15> */
.L_x_16845:
[----:B------:R-:W-:Y:S05]  /*16090*/  BSYNC.RECONVERGENT B4 ;  /* 0x0000000000047941 */ /* 0x000fea0003800200 */
.L_x_16844:
        /* <DEDUP_REMOVED lines=13> */
.L_x_16847:
[----:B------:R-:W-:Y:S05]  /*16170*/  BSYNC.RECONVERGENT B4 ;  /* 0x0000000000047941 */ /* 0x000fea0003800200 */
.L_x_16846:
[----:B------:R-:W-:Y:S02]  /*16180*/  F2FP.F16.F32.PACK_AB R3, RZ, R3 ;  /* 0x00000003ff03723e */ /* 0x000fe400000000ff */
[----:B------:R-:W-:Y:S02]  /*16190*/  MOV R97, R2 ;  /* 0x0000000200617202 */ /* 0x000fe40000000f00 */
[----:B------:R-:W-:-:S07]  /*161a0*/  PRMT R130, R130, 0x5410, R3 ;  /* 0x0000541082827816 */ /* 0x000fce0000000003 */
.L_x_16843:
[----:B------:R-:W-:Y:S05]  /*161b0*/  BSYNC.RECONVERGENT B3 ;  /* 0x0000000000037941 */ /* 0x000fea0003800200 */
.L_x_16842:
        /* <DEDUP_REMOVED lines=15> */
.L_x_16851:
[----:B------:R-:W-:Y:S05]  /*162b0*/  BSYNC.RECONVERGENT B4 ;  /* 0x0000000000047941 */ /* 0x000fea0003800200 */
.L_x_16850:
        /* <DEDUP_REMOVED lines=13> */
.L_x_16853:
[----:B------:R-:W-:Y:S05]  /*16390*/  BSYNC.RECONVERGENT B4 ;  /* 0x0000000000047941 */ /* 0x000fea0003800200 */
.L_x_16852:
[----:B------:R-:W-:Y:S02]  /*163a0*/  F2FP.F16.F32.PACK_AB R3, RZ, R3 ;  /* 0x00000003ff03723e */ /* 0x000fe400000000ff */
[----:B------:R-:W-:Y:S02]  /*163b0*/  MOV R98, R2 ;  /* 0x0000000200627202 */ /* 0x000fe40000000f00 */
[----:B------:R-:W-:-:S07]  /*163c0*/  PRMT R131, R3, 0x7610, R131 ;  /* 0x0000761003837816 */ /* 0x000fce0000000083 */
.L_x_16849:
[----:B------:R-:W-:Y:S05]  /*163d0*/  BSYNC.RECONVERGENT B3 ;  /* 0x0000000000037941 */ /* 0x000fea0003800200 */
.L_x_16848:
[----:B------:R-:W-:Y:S05]  /*163e0*/  @!P1 BRA `(.L_x_16754) ;  /* 0x0000000000509947 */ /* 0x000fea0003800000 */
[----:B0-----:R-:W2:Y:S04]  /*163f0*/  LDL R2, [R1+0x2c] ;  /* 0x00002c0001027983 */ /* 0x001ea80000100800 */
        /* <DEDUP_REMOVED lines=19> */
.L_x_16754:
[----:B------:R-:W-:Y:S05]  /*16530*/  BSYNC.RECONVERGENT B1 ;  /* 0x0000000000017941 */ /* 0x000fea0003800200 */
.L_x_16737:
[----:B0-----:R-:W0:Y:S02]  /*16540*/  @P2 LDC.64 R2, c[0x0][0x478] ;  /* 0x00011e00ff022b82 */ /* 0x001e240000000a00 */
[----:B0----5:R-:W-:-:S05]  /*16550*/  @P2 IMAD.WIDE.U32 R2, R149, 0x20, R2 ;  /* 0x0000002095022825 */ /* 0x021fca00078e0002 */
[----:B------:R-:W-:Y:S04]  /*16560*/  @P2 STG.E.128 desc[UR6][R2.64], R132 ;  /* 0x0000008402002986 */ /* 0x000fe8000c101d06 */
[----:B------:R0:W-:Y:S02]  /*16570*/  @P2 STG.E.128 desc[UR6][R2.64+0x10], R124 ;  /* 0x0000107c02002986 */ /* 0x0001e4000c101d06 */
[----:B0-----:R-:W0:Y:S02]  /*16580*/  @P1 LDC.64 R2, c[0x0][0x468] ;  /* 0x00011a00ff021b82 */ /* 0x001e240000000a00 */
[----:B0-----:R-:W-:-:S05]  /*16590*/  @P1 IMAD.WIDE.U32 R2, R148, 0x10, R2 ;  /* 0x0000001094021825 */ /* 0x001fca00078e0002 */
[----:B------:R0:W-:Y:S02]  /*165a0*/  @P1 STG.E.128 desc[UR6][R2.64], R128 ;  /* 0x0000008002001986 */ /* 0x0001e4000c101d06 */
.L_x_16734:
[----:B------:R-:W-:Y:S05]  /*165b0*/  BSYNC.RECONVERGENT B2 ;  /* 0x0000000000027941 */ /* 0x000fea0003800200 */
.L_x_16733:
[----:B0-----:R-:W0:Y:S02]  /*165c0*/  LDC.64 R2, c[0x0][0x380] ;  /* 0x0000e000ff027b82 */ /* 0x001e240000000a00 */
[----:B0-----:R-:W-:-:S04]  /*165d0*/  LEA R219, R2, R219, 0x2 ;  /* 0x000000db02db7211 */ /* 0x001fc800078e10ff */
[----:B------:R-:W-:-:S13]  /*165e0*/  ISETP.GE.AND P0, PT, R219, R3, PT ;  /* 0x00000003db00720c */ /* 0x000fda0003f06270 */
[----:B------:R-:W-:Y:S05]  /*165f0*/  @!P0 BRA `(.L_x_16854) ;  /* 0xfffffea800788947 */ /* 0x000fea000383ffff */
.L_x_16219:
[----:B------:R-:W-:Y:S05]  /*16600*/  BSYNC B0 ;  /* 0x0000000000007941 */ /* 0x000fea0003800000 */
.L_x_16218:
        /* <DEDUP_REMOVED lines=26> */
[----:B------:R-:W-:Y:S02]  /*167b0*/  MOV R145, R217 ;  /* 0x000000d900917202 */ /* 0x000fe40000000f00 */
[----:B------:R-:W-:Y:S02]  /*167c0*/  MOV R146, R216 ;  /* 0x000000d800927202 */ /* 0x000fe40000000f00 */
[----:B------:R-:W-:Y:S02]  /*167d0*/  MOV R147, R159 ;  /* 0x0000009f00937202 */ /* 0x000fe40000000f00 */
[----:B------:R-:W-:-:S02]  /*167e0*/  MOV R128, R158 ;  /* 0x0000009e00807202 */ /* 0x000fc40000000f00 */
[----:B------:R-:W2:Y:S01]  /*167f0*/  LDL.LU R158, [R1+0x4c] ;  /* 0x00004c00019e7983 */ /* 0x000ea20000300800 */
[----:B------:R-:W-:-:S03]  /*16800*/  MOV R129, R157 ;  /* 0x0000009d00817202 */ /* 0x000fc60000000f00 */
[----:B------:R-:W2:Y:S01]  /*16810*/  LDL.LU R159, [R1+0x50] ;  /* 0x00005000019f7983 */ /* 0x000ea20000300800 */
[----:B------:R-:W-:Y:S02]  /*16820*/  MOV R130, R156 ;  /* 0x0000009c00827202 */ /* 0x000fe40000000f00 */
[----:B------:R-:W-:Y:S02]  /*16830*/  MOV R131, R155 ;  /* 0x0000009b00837202 */ /* 0x000fe40000000f00 */
[----:B------:R-:W-:Y:S02]  /*16840*/  MOV R124, R154 ;  /* 0x0000009a007c7202 */ /* 0x000fe40000000f00 */
        /* <DEDUP_REMOVED lines=9> */
[----:B------:R-:W-:Y:S02]  /*168e0*/  MOV R134, R148 ;  /* 0x0000009400867202 */ /* 0x000fe40000000f00 */
[----:B------:R-:W0:Y:S01]  /*168f0*/  S2R R148, SR_TID.X ;  /* 0x0000000000947919 */ /* 0x000e220000002100 */
[----:B------:R-:W-:Y:S02]  /*16900*/  MOV R135, R5 ;  /* 0x0000000500877202 */ /* 0x000fe40000000f00 */
[----:B------:R-:W-:Y:S02]  /*16910*/  MOV R156, R3 ;  /* 0x00000003009c7202 */ /* 0x000fe40000000f00 */
[----:B------:R-:W1:Y:S01]  /*16920*/  S2R R3, SR_CgaCtaId ;  /* 0x0000000000037919 */ /* 0x000e620000008800 */
[----:B------:R-:W-:Y:S02]  /*16930*/  MOV R157, R2 ;  /* 0x00000002009d7202 */ /* 0x000fe40000000f00 */
[----:B------:R-:W-:-:S02]  /*16940*/  MOV R2, 0x400 ;  /* 0x0000040000027802 */ /* 0x000fc40000000f00 */
        /* <DEDUP_REMOVED lines=8> */
[----:B------:R-:W-:Y:S04]  /*169d0*/  STS.128 [R33], R212 ;  /* 0x000000d421007388 */ /* 0x000fe80000000c00 */
[----:B--2---:R-:W-:Y:S04]  /*169e0*/  STS.128 [R33+0x810], R156 ;  /* 0x0008109c21007388 */ /* 0x004fe80000000c00 */
[----:B---3--:R0:W-:Y:S04]  /*169f0*/  STS.128 [R33+0xc00], R152 ;  /* 0x000c009821007388 */ /* 0x0081e80000000c00 */
        /* <DEDUP_REMOVED lines=238> */
.L_x_16856:
[----:B------:R-:W-:Y:S05]  /*178e0*/  BSYNC.RECONVERGENT B0 ;  /* 0x0000000000007941 */ /* 0x000fea0003800200 */
.L_x_16855:
        /* <DEDUP_REMOVED lines=17> */
.L_x_16858:
[----:B------:R-:W-:Y:S05]  /*17a00*/  BSYNC.RECONVERGENT B0 ;  /* 0x0000000000007941 */ /* 0x000fea0003800200 */
.L_x_16857:
        /* <DEDUP_REMOVED lines=17> */
.L_x_16860:
[----:B------:R-:W-:Y:S05]  /*17b20*/  BSYNC.RECONVERGENT B0 ;  /* 0x0000000000007941 */ /* 0x000fea0003800200 */
.L_x_16859:
        /* <DEDUP_REMOVED lines=43> */
[----:B------:R-:W5:Y:S01]  /*17de0*/  LDS R24, [R0+0xe00] ;  /* 0x000e000000187984 */ /* 0x000f620000000800 */
        /* <DEDUP_REMOVED lines=90> */
.L_x_16862:
[----:B------:R-:W-:Y:S05]  /*18390*/  BSYNC.RECONVERGENT B0 ;  /* 0x0000000000007941 */ /* 0x000fea0003800200 */
.L_x_16861:
        /* <DEDUP_REMOVED lines=17> */
.L_x_16864:
[----:B------:R-:W-:Y:S05]  /*184b0*/  BSYNC.RECONVERGENT B0 ;  /* 0x0000000000007941 */ /* 0x000fea0003800200 */
.L_x_16863:
        /* <DEDUP_REMOVED lines=17> */
.L_x_16866:
[----:B------:R-:W-:Y:S05]  /*185d0*/  BSYNC.RECONVERGENT B0 ;  /* 0x0000000000007941 */ /* 0x000fea0003800200 */
.L_x_16865:
        /* <DEDUP_REMOVED lines=17> */
.L_x_16868:
[----:B------:R-:W-:Y:S05]  /*186f0*/  BSYNC.RECONVERGENT B0 ;  /* 0x0000000000007941 */ /* 0x000fea0003800200 */
.L_x_16867:
        /* <DEDUP_REMOVED lines=17> */
.L_x_16870:
[----:B------:R-:W-:Y:S05]  /*18810*/  BSYNC.RECONVERGENT B0 ;  /* 0x0000000000007941 */ /* 0x000fea0003800200 */
.L_x_16869:
        /* <DEDUP_REMOVED lines=17> */
.L_x_16872:
[----:B------:R-:W-:Y:S05]  /*18930*/  BSYNC.RECONVERGENT B0 ;  /* 0x0000000000007941 */ /* 0x000fea0003800200 */
.L_x_16871:
        /* <DEDUP_REMOVED lines=11> */
.L_x_16232:
[----:B-12---:R-:W-:Y:S01]  /*189f0*/  HFMA2 R148, -RZ, RZ, 0, 5.9604644775390625e-08 ;  /* 0x00000001ff947431 */ /* 0x006fe200000001ff */
[----:B------:R-:W-:Y:S01]  /*18a00*/  BSSY B1, `(.L_x_16873) ;  /* 0x0000007000017945 */ /* 0x000fe20003800000 */
[----:B---3--:R-:W-:Y:S02]  /*18a10*/  MOV R149, R217 ;  /* 0x000000d900957202 */ /* 0x008fe40000000f00 */
[----:B------:R-:W-:Y:S02]  /*18a20*/  MOV R3, 0x1f ;  /* 0x0000001f00037802 */ /* 0x000fe40000000f00 */
[----:B----4-:R-:W-:-:S07]  /*18a30*/  MOV R2, 0xffffffff ;  /* 0xffffffff00027802 */ /* 0x010fce0000000f00 */
[----:B0----5:R-:W-:Y:S05]  /*18a40*/  WARPSYNC.COLLECTIVE R2, `(.L_x_16874) ;  /* 0x0000000002087348 */ /* 0x021fea0003c00000 */
[----:B------:R1:W2:Y:S02]  /*18a50*/  SHFL.BFLY P6, R152, R149, R148, R3 ;  /* 0x0c00009495987389 */ /* 0x0002a400000c0003 */
[----:B012--5:R-:W-:Y:S05]  /*18a60*/  ENDCOLLECTIVE ;  /* 0x000000000000791b */ /* 0x027fea0003800000 */
.L_x_16874:
[----:B------:R-:W-:Y:S05]  /*18a70*/  BSYNC B1 ;  /* 0x0000000000017941 */ /* 0x000fea0003800000 */
.L_x_16873:
        /* <DEDUP_REMOVED lines=9> */
.L_x_16875:
        /* <DEDUP_REMOVED lines=8> */
.L_x_16876:
[----:B------:R-:W-:Y:S02]  /*18b90*/  MOV R149, R151 ;  /* 0x0000009700957202 */ /* 0x000fe40000000f00 */
[----:B------:R-:W-:-:S05]  /*18ba0*/  MOV R2, R152 ;  /* 0x0000009800027202 */ /* 0x000fca0000000f00 */
[----:B------:R-:W-:Y:S01]  /*18bb0*/  FADD.FTZ R150, R150, R2 ;  /* 0x0000000296967221 */ /* 0x000fe20000010000 */
[----:B------:R-:W-:-:S07]  /*18bc0*/  MOV R2, 0xffffffff ;  /* 0xffffffff00027802 */ /* 0x000fce0000000f00 */
[----:B------:R-:W-:Y:S05]  /*18bd0*/  WARPSYNC.COLLECTIVE R2, `(.L_x_16877) ;  /* 0x0000000002087348 */ /* 0x000fea0003c00000 */
[----:B------:R0:W1:Y:S02]  /*18be0*/  SHFL.BFLY P6, R152, R149, R148, R3 ;  /* 0x0c00009495987389 */ /* 0x00006400000c0003 */
[----:B01----:R-:W-:Y:S05]  /*18bf0*/  ENDCOLLECTIVE ;  /* 0x000000000000791b */ /* 0x003fea0003800000 */
.L_x_16877:
        /* <DEDUP_REMOVED lines=8> */
.L_x_16878:
[----:B------:R-:W-:Y:S02]  /*18c80*/  MOV R149, R151 ;  /* 0x0000009700957202 */ /* 0x000fe40000000f00 */
[----:B------:R-:W-:-:S05]  /*18c90*/  MOV R2, R152 ;  /* 0x0000009800027202 */ /* 0x000fca0000000f00 */
[----:B------:R-:W-:Y:S01]  /*18ca0*/  FADD.FTZ R150, R150, R2 ;  /* 0x0000000296967221 */ /* 0x000fe20000010000 */
[----:B------:R-:W-:-:S07]  /*18cb0*/  MOV R2, 0xffffffff ;  /* 0xffffffff00027802 */ /* 0x000fce0000000f00 */
[----:B------:R-:W-:Y:S05]  /*18cc0*/  WARPSYNC.COLLECTIVE R2, `(.L_x_16879) ;  /* 0x0000000002087348 */ /* 0x000fea0003c00000 */
[----:B------:R0:W1:Y:S02]  /*18cd0*/  SHFL.BFLY P6, R152, R149, R148, R3 ;  /* 0x0c00009495987389 */ /* 0x00006400000c0003 */
[----:B01----:R-:W-:Y:S05]  /*18ce0*/  ENDCOLLECTIVE ;  /* 0x000000000000791b */ /* 0x003fea0003800000 */
.L_x_16879:
        /* <DEDUP_REMOVED lines=8> */
.L_x_16880:
[----:B------:R-:W-:Y:S02]  /*18d70*/  MOV R149, R151 ;  /* 0x0000009700957202 */ /* 0x000fe40000000f00 */
[----:B------:R-:W-:-:S05]  /*18d80*/  MOV R2, R152 ;  /* 0x0000009800027202 */ /* 0x000fca0000000f00 */
[----:B------:R-:W-:Y:S01]  /*18d90*/  FADD.FTZ R150, R150, R2 ;  /* 0x0000000296967221 */ /* 0x000fe20000010000 */
[----:B------:R-:W-:-:S07]  /*18da0*/  MOV R2, 0xffffffff ;  /* 0xffffffff00027802 */ /* 0x000fce0000000f00 */
[----:B------:R-:W-:Y:S05]  /*18db0*/  WARPSYNC.COLLECTIVE R2, `(.L_x_16881) ;  /* 0x0000000002087348 */ /* 0x000fea0003c00000 */
[----:B------:R0:W1:Y:S02]  /*18dc0*/  SHFL.BFLY P6, R152, R149, R148, R3 ;  /* 0x0c00009495987389 */ /* 0x00006400000c0003 */
[----:B01----:R-:W-:Y:S05]  /*18dd0*/  ENDCOLLECTIVE ;  /* 0x000000000000791b */ /* 0x003fea0003800000 */
.L_x_16881:
        /* <DEDUP_REMOVED lines=8> */
.L_x_16882:
[----:B------:R-:W-:Y:S02]  /*18e60*/  MOV R149, R151 ;  /* 0x0000009700957202 */ /* 0x000fe40000000f00 */
[----:B------:R-:W-:-:S07]  /*18e70*/  MOV R153, R152 ;  /* 0x0000009800997202 */ /* 0x000fce0000000f00 */
[----:B------:R-:W-:Y:S05]  /*18e80*/  WARPSYNC.COLLECTIVE R2, `(.L_x_16883) ;  /* 0x0000000002087348 */ /* 0x000fea0003c00000 */
[----:B------:R0:W1:Y:S02]  /*18e90*/  SHFL.BFLY P6, R152, R149, R148, R3 ;  /* 0x0c00009495987389 */ /* 0x00006400000c0003 */
[----:B01----:R-:W-:Y:S05]  /*18ea0*/  ENDCOLLECTIVE ;  /* 0x000000000000791b */ /* 0x003fea0003800000 */
.L_x_16883:
[----:B------:R-:W-:Y:S01]  /*18eb0*/  MOV R2, R152 ;  /* 0x0000009800027202 */ /* 0x000fe20000000f00 */
[----:B------:R-:W-:Y:S06]  /*18ec0*/  BRA `(.L_x_16884) ;  /* 0xfffffeb000847947 */ /* 0x000fec000383ffff */
.L_x_16885:
        /* <DEDUP_REMOVED lines=11> */
.L_x_25489:


//--------------------- .text._ZN10layer_norm22ln_bwd_finalize_kernelINS_22Kernel_traits_finalizeILj1280E6__halfS2_fS2_fjLb1ELj1024ELj4ENS_18Kernel_traits_baseILj1280ES2_S2_fS2_fjLj1024EEEEELb1ELb1EEEvNS_9BwdParamsE --------------------------
	.section	.text._ZN10layer_norm22ln_bwd_finalize_kernelINS_22Kernel_traits_finalizeILj1280E6__halfS2_fS2_fjLb1ELj1024ELj4ENS_18Kernel_traits_baseILj1280ES2_S2_fS2_fjLj1024EEEEELb1ELb1EEEvNS_9BwdParamsE,"ax",@progbits
	.align	128
        .global         _ZN10layer_norm22ln_bwd_finalize_kernelINS_22Kernel_traits_finalizeILj1280E6__halfS2_fS2_fjLb1ELj1024ELj4ENS_18Kernel_traits_baseILj1280ES2_S2_fS2_fjLj1024EEEEELb1ELb1EEEvNS_9BwdParamsE
        .type           _ZN10layer_norm22ln_bwd_finalize_kernelINS_22Kernel_traits_finalizeILj1280E6__halfS2_fS2_fjLb1ELj1024ELj4ENS_18Kernel_traits_baseILj1280ES2_S2_fS2_fjLj1024EEEEELb1ELb1EEEvNS_9BwdParamsE,@function
        .size           _ZN10layer_norm22ln_bwd_finalize_kernelINS_22Kernel_traits_finalizeILj1280E6__halfS2_fS2_fjLb1ELj1024ELj4ENS_18Kernel_traits_baseILj1280ES2_S2_fS2_fjLj1024EEEEELb1ELb1EEEvNS_9BwdParamsE,(.L_x_25490 - _ZN10layer_norm22ln_bwd_finalize_kernelINS_22Kernel_traits_finalizeILj1280E6__halfS2_fS2_fjLb1ELj1024ELj4ENS_18Kernel_traits_baseILj1280ES2_S2_fS2_fjLj1024EEEEELb1ELb1EEEvNS_9BwdParamsE)
        .other          _ZN10layer_norm22ln_bwd_finalize_kernelINS_22Kernel_traits_finalizeILj1280E6__halfS2_fS2_fjLb1ELj1024ELj4ENS_18Kernel_traits_baseILj1280ES2_S2_fS2_fjLj1024EEEEELb1ELb1EEEvNS_9BwdParamsE,@"STO_CUDA_ENTRY STV_DEFAULT"
_ZN10layer_norm22ln_bwd_finalize_kernelINS_22Kernel_traits_finalizeILj1280E6__halfS2_fS2_fjLb1ELj1024ELj4ENS_18Kernel_traits_baseILj1280ES2_S2_fS2_fjLj1024EEEEELb1ELb1EEEvNS_9BwdParamsE:
.text._ZN10layer_norm22ln_bwd_finalize_kernelINS_22Kernel_traits_finalizeILj1280E6__halfS2_fS2_fjLb1ELj1024ELj4ENS_18Kernel_traits_baseILj1280ES2_S2_fS2_fjLj1024EEEEELb1ELb1EEEvNS_9BwdParamsE:
        /* <DEDUP_REMOVED lines=58> */
.L_x_16890:
        /* <DEDUP_REMOVED lines=87> */
.L_x_16889:
[----:B------:R-:W-:Y:S05]  /*0910*/  BSYNC.RECONVERGENT B1 ;  /* 0x0000000000017941 */ /* 0x000fea0003800200 */
.L_x_16888:
        /* <DEDUP_REMOVED lines=50> */
.L_x_16892:
[----:B------:R-:W-:Y:S05]  /*0c40*/  BSYNC.RECONVERGENT B1 ;  /* 0x0000000000017941 */ /* 0x000fea0003800200 */
.L_x_16891:
        /* <DEDUP_REMOVED lines=30> */
.L_x_16894:
[----:B------:R-:W-:Y:S05]  /*0e30*/  BSYNC.RECONVERGENT B1 ;  /* 0x0000000000017941 */ /* 0x000fea0003800200 */
.L_x_16893:
        /* <DEDUP_REMOVED lines=15> */
.L_x_16887:
[----:B------:R-:W-:Y:S05]  /*0f30*/  BSYNC.RECONVERGENT B0 ;  /* 0x0000000000007941 */ /* 0x000fea0003800200 */
.L_x_16886:
        /* <DEDUP_REMOVED lines=73> */
.L_x_16895:
        /* <DEDUP_REMOVED lines=11> */
.L_x_25490:


//--------------------- .text._ZN10layer_norm13ln_bwd_kernelINS_13Kernel_traitsI6__halfS2_fS2_fjLj1280ELj1ELj4ELj1ELj16ENS_18Kernel_traits_baseILj1280ES2_S2_fS2_fjLj128EEEEELb1ELb1ELb1ELb1EEEvNS_9BwdParamsE --------------------------
	.section	.text._ZN10layer_norm13ln_bwd_kernelINS_13Kernel_traitsI6__halfS2_fS2_fjLj1280ELj1ELj4ELj1ELj16ENS_18Kernel_traits_baseILj1280ES2_S2_fS2_fjLj128EEEEELb1ELb1ELb1ELb1EEEvNS_9BwdParamsE,"ax",@progbits
	.align	128
        .global         _ZN10layer_norm13ln_bwd_kernelINS_13Kernel_traitsI6__halfS2_fS2_fjLj1280ELj1ELj4ELj1ELj16ENS_18Kernel_traits_baseILj1280ES2_S2_fS2_fjLj128EEEEELb1ELb1ELb1ELb1EEEvNS_9BwdParamsE
        .type           _ZN10layer_norm13ln_bwd_kernelINS_13Kernel_traitsI6__halfS2_fS2_fjLj1280ELj1ELj4ELj1ELj16ENS_18Kernel_traits_baseILj1280ES2_S2_fS2_fjLj128EEEEELb1ELb1ELb1ELb1EEEvNS_9BwdParamsE,@function
        .size           _ZN10layer_norm13ln_bwd_kernelINS_13Kernel_traitsI6__halfS2_fS2_fjLj1280ELj1ELj4ELj1ELj16ENS_18Kernel_traits_baseILj1280ES2_S2_fS2_fjLj128EEEEELb1ELb1ELb1ELb1EEEvNS_9BwdParamsE,(.L_x_25491 - _ZN10layer_norm13ln_bwd_kernelINS_13Kernel_traitsI6__halfS2_fS2_fjLj1280ELj1ELj4ELj1ELj16ENS_18Kernel_traits_baseILj1280ES2_S2_fS2_fjLj128EEEEELb1ELb1ELb1ELb1EEEvNS_9BwdParamsE)
        .other          _ZN10layer_norm13ln_bwd_kernelINS_13Kernel_traitsI6__halfS2_fS2_fjLj1280ELj1ELj4ELj1ELj16ENS_18Kernel_traits_baseILj1280ES2_S2_fS2_fjLj128EEEEELb1ELb1ELb1ELb1EEEvNS_9BwdParamsE,@"STO_CUDA_ENTRY STV_DEFAULT"
_ZN10layer_norm13ln_bwd_kernelINS_13Kernel_traitsI6__halfS2_fS2_fjLj1280ELj1ELj4ELj1ELj16ENS_18Kernel_traits_baseILj1280ES2_S2_fS2_fjLj128EEEEELb1ELb1ELb1ELb1EEEvNS_9BwdParamsE:
.text._ZN10layer_norm13ln_bwd_kernelINS_13Kernel_traitsI6__halfS2_fS2_fjLj1280ELj1ELj4ELj1ELj16ENS_18Kernel_traits_baseILj1280ES2_S2_fS2_fjLj128EEEEELb1ELb1ELb1ELb1EEEvNS_9BwdParamsE:
        /* <DEDUP_REMOVED lines=37> */
[----:B------:R-:W-:Y:S01]  /*0250*/  LOP3.LUT R3, R3, 0x1f, RZ, 0xc0, !PT ;  /* 0x0000001f03037812 */ /* 0x000fe200078ec0ff */
        /* <DEDUP_REMOVED lines=91> */
.L_x_17512:
[----:B------:R-:W1:Y:S08]  /*0810*/  LDC.64 R196, c[0x0][0x3f8] ;  /* 0x0000fe00ffc47b82 */ /* 0x000e700000000a00 */
[----:B------:R-:W2:Y:S01]  /*0820*/  LDC.64 R198, c[0x0][0x3f0] ;  /* 0x0000fc00ffc67b82 */ /* 0x000ea20000000a00 */
[----:B-1----:R-:W-:-:S05]  /*0830*/  IMAD.WIDE R196, R2, 0x4, R196 ;  /* 0x0000000402c47825 */ /* 0x002fca00078e02c4 */
[----:B------:R1:W4:Y:S01]  /*0840*/  LDG.E R227, desc[UR6][R196.64] ;  /* 0x00000006c4e37981 */ /* 0x000322000c1e1900 */
[----:B--2---:R-:W-:-:S05]  /*0850*/  IMAD.WIDE R198, R2, 0x4, R198 ;  /* 0x0000000402c67825 */ /* 0x004fca00078e02c6 */
[----:B-----5:R-:W5:Y:S01]  /*0860*/  LDG.E R225, desc[UR6][R198.64] ;  /* 0x00000006c6e17981 */ /* 0x020f62000c1e1900 */
[----:B-1----:R-:W1:Y:S01]  /*0870*/  LDC.64 R196, c[0x0][0x3c8] ;  /* 0x0000f200ffc47b82 */ /* 0x002e620000000a00 */
[----:B------:R-:W-:Y:S01]  /*0880*/  BSSY.RECONVERGENT B1, `(.L_x_16898) ;  /* 0x00002c8000017945 */ /* 0x000fe20003800200 */
[----:B-1----:R-:W-:-:S05]  /*0890*/  IMAD.WIDE R196, R2, 0x4, R196 ;  /* 0x0000000402c47825 */ /* 0x002fca00078e02c4 */
[----:B------:R1:W5:Y:S02]  /*08a0*/  LDG.E R226, desc[UR6][R196.64] ;  /* 0x00000006c4e27981 */ /* 0x000364000c1e1900 */
[----:B-1----:R-:W1:Y:S01]  /*08b0*/  LDC.64 R196, c[0x0][0x3c0] ;  /* 0x0000f000ffc47b82 */ /* 0x002e620000000a00 */
[----:B----4-:R-:W-:-:S13]  /*08c0*/  ISETP.GE.AND P2, PT, R227, 0x1, PT ;  /* 0x00000001e300780c */ /* 0x010fda0003f46270 */
[----:B-1----:R-:W-:Y:S05]  /*08d0*/  @!P2 BRA `(.L_x_16899) ;  /* 0x0000002400e0a947 */ /* 0x002fea0003800000 */
[----:B------:R-:W1:Y:S01]  /*08e0*/  S2R R214, SR_TID.X ;  /* 0x0000000000d67919 */ /* 0x000e620000002100 */
[----:B------:R-:W2:Y:S01]  /*08f0*/  LDC.64 R168, c[0x0][0x3a8] ;  /* 0x0000ea00ffa87b82 */ /* 0x000ea20000000a00 */
[C---:B------:R-:W-:Y:S01]  /*0900*/  IMAD R0, R2.reuse, UR8, RZ ;  /* 0x0000000802007c24 */ /* 0x040fe2000f8e02ff */
[----:B------:R-:W4:Y:S01]  /*0910*/  LDL.LU R243, [R1+0x114] ;  /* 0x0001140001f37983 */ /* 0x000f220000300800 */
[----:B------:R-:W-:-:S03]  /*0920*/  IMAD.WIDE R196, R2, 0x4, R196 ;  /* 0x0000000402c47825 */ /* 0x000fc600078e02c4 */
[----:B---3--:R-:W-:Y:S02]  /*0930*/  SHF.R.S32.HI R3, RZ, 0x1f, R0 ;  /* 0x0000001fff037819 */ /* 0x008fe40000011400 */
[----:B------:R-:W-:Y:S01]  /*0940*/  IADD3 R16, PT, PT, R227, -0x1, RZ ;  /* 0xffffffffe3107810 */ /* 0x000fe20007ffe0ff */
[----:B------:R-:W3:Y:S01]  /*0950*/  LDG.E R212, desc[UR6][R196.64] ;  /* 0x00000006c4d47981 */ /* 0x000ee2000c1e1900 */
[----:B------:R-:W-:Y:S01]  /*0960*/  LEA.HI R3, R3, R0, RZ, 0x3 ;  /* 0x0000000003037211 */ /* 0x000fe200078f18ff */
[----:B------:R-:W0:Y:S02]  /*0970*/  LDC.64 R228, c[0x0][0x428] ;  /* 0x00010a00ffe47b82 */ /* 0x000e240000000a00 */
[----:B------:R-:W-:Y:S01]  /*0980*/  IMAD R172, R16, UR8, RZ ;  /* 0x0000000810ac7c24 */ /* 0x000fe2000f8e02ff */
[----:B------:R-:W-:Y:S02]  /*0990*/  MOV R224, UR14 ;  /* 0x0000000e00e07c02 */ /* 0x000fe40008000f00 */
[----:B------:R-:W-:-:S02]  /*09a0*/  MOV R223, UR15 ;  /* 0x0000000f00df7c02 */ /* 0x000fc40008000f00 */
[----:B-----5:R-:W-:Y:S01]  /*09b0*/  ISETP.GE.AND P3, PT, R225, 0x1, PT ;  /* 0x00000001e100780c */ /* 0x020fe20003f66270 */
[----:B------:R-:W3:Y:S01]  /*09c0*/  LDC.64 R232, c[0x0][0x3b0] ;  /* 0x0000ec00ffe87b82 */ /* 0x000ee20000000a00 */
[----:B-1----:R-:W-:-:S04]  /*09d0*/  LOP3.LUT R214, R214, 0x1f, RZ, 0xc0, !PT ;  /* 0x0000001fd6d67812 */ /* 0x002fc800078ec0ff */
[----:B------:R-:W-:-:S04]  /*09e0*/  LEA.HI.SX32 R199, R3, R214, 0x1d ;  /* 0x000000d603c77211 */ /* 0x000fc800078feaff */
[C---:B------:R-:W-:Y:S02]  /*09f0*/  IADD3 R3, PT, PT, R199.reuse, 0x60, RZ ;  /* 0x00000060c7037810 */ /* 0x040fe40007ffe0ff */
[C---:B------:R-:W-:Y:S02]  /*0a00*/  IADD3 R198, PT, PT, R199.reuse, 0x20, RZ ;  /* 0x00000020c7c67810 */ /* 0x040fe40007ffe0ff */
[C---:B------:R-:W-:Y:S01]  /*0a10*/  IADD3 R220, PT, PT, R199.reuse, 0x40, RZ ;  /* 0x00000040c7dc7810 */ /* 0x040fe20007ffe0ff */
[C---:B--2---:R-:W-:Y:S01]  /*0a20*/  IMAD.WIDE.U32 R18, R199.reuse, 0x20, R168 ;  /* 0x00000020c7127825 */ /* 0x044fe200078e00a8 */
[----:B------:R-:W-:-:S03]  /*0a30*/  IADD3 R0, PT, PT, R199, 0x80, RZ ;  /* 0x00000080c7007810 */ /* 0x000fc60007ffe0ff */
[--C-:B------:R-:W-:Y:S01]  /*0a40*/  IMAD.WIDE.U32 R170, R3, 0x20, R168.reuse ;  /* 0x0000002003aa7825 */ /* 0x100fe200078e00a8 */
[----:B------:R-:W2:Y:S03]  /*0a50*/  LDG.E.128 R188, desc[UR6][R18.64] ;  /* 0x0000000612bc7981 */ /* 0x000ea6000c1e1d00 */
[--C-:B0-----:R-:W-:Y:S01]  /*0a60*/  IMAD.WIDE.U32 R4, R198, 0x20, R168.reuse ;  /* 0x00000020c6047825 */ /* 0x101fe200078e00a8 */
[----:B------:R-:W4:Y:S03]  /*0a70*/  LDG.E.128 R180, desc[UR6][R18.64+0x10] ;  /* 0x0000100612b47981 */ /* 0x000f26000c1e1d00 */
[--C-:B------:R-:W-:Y:S01]  /*0a80*/  IMAD.WIDE.U32 R12, R220, 0x20, R168.reuse ;  /* 0x00000020dc0c7825 */ /* 0x100fe200078e00a8 */
[----:B------:R-:W2:Y:S03]  /*0a90*/  LDG.E.128 R184, desc[UR6][R170.64+0x10] ;  /* 0x00001006aab87981 */ /* 0x000ea6000c1e1d00 */
[----:B------:R-:W-:Y:S01]  /*0aa0*/  IMAD.WIDE.U32 R168, R0, 0x20, R168 ;  /* 0x0000002000a87825 */ /* 0x000fe200078e00a8 */
[----:B------:R-:W4:Y:S04]  /*0ab0*/  LDG.E.128 R20, desc[UR6][R4.64] ;  /* 0x0000000604147981 */ /* 0x000f28000c1e1d00 */
[----:B------:R0:W4:Y:S04]  /*0ac0*/  LDG.E.128 R16, desc[UR6][R170.64] ;  /* 0x00000006aa107981 */ /* 0x000128000c1e1d00 */
[----:B------:R-:W4:Y:S04]  /*0ad0*/  LDG.E.128 R200, desc[UR6][R168.64] ;  /* 0x00000006a8c87981 */ /* 0x000f28000c1e1d00 */
[----:B------:R-:W4:Y:S01]  /*0ae0*/  LDG.E.128 R4, desc[UR6][R4.64+0x10] ;  /* 0x0000100604047981 */ /* 0x000f22000c1e1d00 */
[----:B0-----:R-:W-:-:S03]  /*0af0*/  SHF.R.S32.HI R170, RZ, 0x1f, R172 ;  /* 0x0000001fffaa7819 */ /* 0x001fc600000114ac */
[----:B------:R0:W4:Y:S01]  /*0b00*/  LDG.E.128 R204, desc[UR6][R168.64+0x10] ;  /* 0x00001006a8cc7981 */ /* 0x000122000c1e1d00 */
[----:B------:R-:W-:Y:S02]  /*0b10*/  LEA.HI R170, R170, R172, RZ, 0x3 ;  /* 0x000000acaaaa7211 */ /* 0x000fe400078f18ff */
[----:B------:R-:W-:Y:S01]  /*0b20*/  ISETP.NE.AND P1, PT, RZ, UR9, PT ;  /* 0x00000009ff007c0c */ /* 0x000fe2000bf25270 */
[----:B------:R-:W4:Y:S01]  /*0b30*/  LDG.E.128 R8, desc[UR6][R12.64] ;  /* 0x000000060c087981 */ /* 0x000f22000c1e1d00 */
[----:B------:R-:W-:-:S05]  /*0b40*/  LEA.HI.SX32 R193, R170, R214, 0x1d ;  /* 0x000000d6aac17211 */ /* 0x000fca00078feaff */
[----:B0-----:R-:W-:Y:S01]  /*0b50*/  IMAD.WIDE.U32 R168, R193, 0x10, R228 ;  /* 0x00000010c1a87825 */ /* 0x001fe200078e00e4 */
[----:B------:R-:W4:Y:S04]  /*0b60*/  LDG.E.128 R12, desc[UR6][R12.64+0x10] ;  /* 0x000010060c0c7981 */ /* 0x000f28000c1e1d00 */
[----:B------:R0:W4:Y:S01]  /*0b70*/  LDG.E.128 R208, desc[UR6][R168.64] ;  /* 0x00000006a8d07981 */ /* 0x000122000c1e1d00 */
[----:B---3--:R-:W-:-:S05]  /*0b80*/  FSEL R221, R212, RZ, !P1 ;  /* 0x000000ffd4dd7208 */ /* 0x008fca0004800000 */
[C---:B--2---:R-:W-:Y:S01]  /*0b90*/  FADD.FTZ R242, -R221.reuse, R186 ;  /* 0x000000baddf27221 */ /* 0x044fe20000010100 */
[C---:B----4-:R-:W-:Y:S01]  /*0ba0*/  FADD.FTZ R241, -R221.reuse, R16 ;  /* 0x00000010ddf17221 */ /* 0x050fe20000010100 */
[C---:B------:R-:W-:Y:S01]  /*0bb0*/  FADD.FTZ R250, -R221.reuse, R19 ;  /* 0x00000013ddfa7221 */ /* 0x040fe20000010100 */
[----:B------:R-:W2:Y:S01]  /*0bc0*/  LDL.LU R16, [R1+0x10c] ;  /* 0x00010c0001107983 */ /* 0x000ea20000300800 */
[----:B------:R-:W-:-:S03]  /*0bd0*/  FADD.FTZ R186, -R221, R201 ;  /* 0x000000c9ddba7221 */ /* 0x000fc60000010100 */
[----:B------:R-:W3:Y:S04]  /*0be0*/  LDL.LU R19, [R1+0x110] ;  /* 0x0001100001137983 */ /* 0x000ee80000300800 */
[----:B------:R-:W4:Y:S01]  /*0bf0*/  LDL.LU R201, [R1+0x118] ;  /* 0x0001180001c97983 */ /* 0x000f220000300800 */
[----:B------:R-:W-:-:S04]  /*0c00*/  ISETP.NE.U32.AND P0, PT, R224, RZ, PT ;  /* 0x000000ffe000720c */ /* 0x000fc80003f05070 */
[----:B------:R-:W-:Y:S02]  /*0c10*/  ISETP.NE.AND.EX P0, PT, R223, RZ, PT, P0 ;  /* 0x000000ffdf00720c */ /* 0x000fe40003f05300 */
[----:B------:R-:W-:-:S11]  /*0c20*/  @P3 IADD3 R192, PT, PT, R225, -0x1, RZ ;  /* 0xffffffffe1c03810 */ /* 0x000fd60007ffe0ff */
[----:B------:R-:W1:Y:S08]  /*0c30*/  @P0 LDC.64 R196, c[0x0][0x438] ;  /* 0x00010e00ffc40b82 */ /* 0x000e700000000a00 */
[----:B------:R-:W1:Y:S01]  /*0c40*/  @P0 LDC.64 R194, c[0x0][0x438] ;  /* 0x00010e00ffc20b82 */ /* 0x000e620000000a00 */
[----:B------:R-:W-:-:S05]  /*0c50*/  @P3 IMAD R192, R192, UR8, RZ ;  /* 0x00000008c0c03c24 */ /* 0x000fca000f8e02ff */
[----:B------:R-:W-:-:S04]  /*0c60*/  @P3 SHF.R.S32.HI R213, RZ, 0x1f, R192 ;  /* 0x0000001fffd53819 */ /* 0x000fc800000114c0 */
[----:B------:R-:W-:Y:S02]  /*0c70*/  @P3 LEA.HI R213, R213, R192, RZ, 0x3 ;  /* 0x000000c0d5d53211 */ /* 0x000fe400078f18ff */
[C---:B0-----:R-:W-:Y:S02]  /*0c80*/  IADD3 R168, PT, PT, R193.reuse, 0x20, RZ ;  /* 0x00000020c1a87810 */ /* 0x041fe40007ffe0ff */
[C---:B------:R-:W-:Y:S02]  /*0c90*/  IADD3 R172, PT, PT, R193.reuse, 0x40, RZ ;  /* 0x00000040c1ac7810 */ /* 0x040fe40007ffe0ff */
[----:B------:R-:W-:Y:S02]  /*0ca0*/  IADD3 R176, PT, PT, R193, 0x60, RZ ;  /* 0x00000060c1b07810 */ /* 0x000fe40007ffe0ff */
[----:B------:R-:W-:Y:S02]  /*0cb0*/  MOV R192, RZ ;  /* 0x000000ff00c07202 */ /* 0x000fe40000000f00 */
[----:B------:R-:W-:-:S02]  /*0cc0*/  @P3 LEA.HI.SX32 R192, R213, R214, 0x1d ;  /* 0x000000d6d5c03211 */ /* 0x000fc400078feaff */
[----:B------:R-:W-:Y:S01]  /*0cd0*/  IADD3 R193, PT, PT, R193, 0x80, RZ ;  /* 0x00000080c1c17810 */ /* 0x000fe20007ffe0ff */
[----:B-1----:R-:W-:-:S04]  /*0ce0*/  @P0 IMAD.WIDE.U32 R216, R199, 0x20, R196 ;  /* 0x00000020c7d80825 */ /* 0x002fc800078e00c4 */
[C---:B------:R-:W-:Y:S01]  /*0cf0*/  FADD.FTZ R213, -R221.reuse, R180 ;  /* 0x000000b4ddd57221 */ /* 0x040fe20000010100 */
[C---:B------:R-:W-:Y:S01]  /*0d00*/  FADD.FTZ R212, -R221.reuse, R181 ;  /* 0x000000b5ddd47221 */ /* 0x040fe20000010100 */
[----:B------:R-:W-:Y:S01]  /*0d10*/  FADD.FTZ R199, -R221, R182 ;  /* 0x000000b6ddc77221 */ /* 0x000fe20000010100 */
[----:B------:R-:W-:-:S04]  /*0d20*/  @P0 IMAD.WIDE.U32 R218, R198, 0x20, R194 ;  /* 0x00000020c6da0825 */ /* 0x000fc800078e00c2 */
[----:B------:R-:W-:Y:S01]  /*0d30*/  FADD.FTZ R198, -R221, R183 ;  /* 0x000000b7ddc67221 */ /* 0x000fe20000010100 */
[----:B------:R-:W-:Y:S01]  /*0d40*/  IADD3 R183, PT, PT, R192, 0x20, RZ ;  /* 0x00000020c0b77810 */ /* 0x000fe20007ffe0ff */
[----:B------:R-:W-:Y:S01]  /*0d50*/  IMAD.WIDE.U32 R168, R168, 0x10, R228 ;  /* 0x00000010a8a87825 */ /* 0x000fe200078e00e4 */
[----:B------:R-:W-:-:S03]  /*0d60*/  IADD3 R182, PT, PT, R192, 0x40, RZ ;  /* 0x00000040c0b67810 */ /* 0x000fc60007ffe0ff */
[----:B------:R-:W-:Y:S01]  /*0d70*/  IMAD.WIDE.U32 R172, R172, 0x10, R228 ;  /* 0x00000010acac7825 */ /* 0x000fe200078e00e4 */
[----:B------:R-:W-:-:S03]  /*0d80*/  IADD3 R181, PT, PT, R192, 0x60, RZ ;  /* 0x00000060c0b57810 */ /* 0x000fc60007ffe0ff */
[----:B------:R-:W-:Y:S01]  /*0d90*/  IMAD.WIDE.U32 R176, R176, 0x10, R228 ;  /* 0x00000010b0b07825 */ /* 0x000fe200078e00e4 */
[----:B------:R-:W-:-:S03]  /*0da0*/  IADD3 R180, PT, PT, R192, 0x80, RZ ;  /* 0x00000080c0b47810 */ /* 0x000fc60007ffe0ff */
[C---:B------:R-:W-:Y:S01]  /*0db0*/  FADD.FTZ R230, -R221.reuse, R188 ;  /* 0x000000bcdde67221 */ /* 0x040fe20000010100 */
[----:B------:R-:W-:Y:S01]  /*0dc0*/  FADD.FTZ R222, -R221, R189 ;  /* 0x000000bdddde7221 */ /* 0x000fe20000010100 */
[----:B------:R-:W-:-:S04]  /*0dd0*/  IMAD.WIDE.U32 R228, R193, 0x10, R228 ;  /* 0x00000010c1e47825 */ /* 0x000fc800078e00e4 */
[C---:B------:R-:W-:Y:S01]  /*0de0*/  FADD.FTZ R215, -R221.reuse, R190 ;  /* 0x000000beddd77221 */ /* 0x040fe20000010100 */
[C---:B------:R-:W-:Y:S01]  /*0df0*/  FADD.FTZ R214, -R221.reuse, R191 ;  /* 0x000000bfddd67221 */ /* 0x040fe20000010100 */
[----:B------:R-:W-:Y:S01]  /*0e00*/  FADD.FTZ R231, -R221, R4 ;  /* 0x00000004dde77221 */ /* 0x000fe20000010100 */
[--C-:B------:R-:W-:Y:S01]  /*0e10*/  IMAD.WIDE.U32 R188, R192, 0x8, R232.reuse ;  /* 0x00000008c0bc7825 */ /* 0x100fe200078e00e8 */
[----:B------:R-:W4:Y:S03]  /*0e20*/  LDG.E.128 R168, desc[UR6][R168.64] ;  /* 0x00000006a8a87981 */ /* 0x000f26000c1e1d00 */
[--C-:B------:R-:W-:Y:S01]  /*0e30*/  IMAD.WIDE.U32 R194, R183, 0x8, R232.reuse ;  /* 0x00000008b7c27825 */ /* 0x100fe200078e00e8 */
[----:B------:R-:W5:Y:S03]  /*0e40*/  @P0 LDG.E.128 R60, desc[UR6][R216.64] ;  /* 0x00000006d83c0981 */ /* 0x000f66000c1e1d00 */
[--C-:B------:R-:W-:Y:S01]  /*0e50*/  IMAD.WIDE.U32 R192, R182, 0x8, R232.reuse ;  /* 0x00000008b6c07825 */ /* 0x100fe200078e00e8 */
[----:B------:R0:W5:Y:S03]  /*0e60*/  @P0 LDG.E.128 R56, desc[UR6][R216.64+0x10] ;  /* 0x00001006d8380981 */ /* 0x000166000c1e1d00 */
[----:B------:R-:W-:-:S04]  /*0e70*/  IMAD.WIDE.U32 R190, R181, 0x8, R232 ;  /* 0x00000008b5be7825 */ /* 0x000fc800078e00e8 */
[C---:B------:R-:W-:Y:S01]  /*0e80*/  FADD.FTZ R251, -R221.reuse, R184 ;  /* 0x000000b8ddfb7221 */ /* 0x040fe20000010100 */
[C---:B------:R-:W-:Y:S01]  /*0e90*/  FADD.FTZ R252, -R221.reuse, R185 ;  /* 0x000000b9ddfc7221 */ /* 0x040fe20000010100 */
[----:B------:R-:W-:Y:S01]  /*0ea0*/  FADD.FTZ R238, -R221, R14 ;  /* 0x0000000eddee7221 */ /* 0x000fe20000010100 */
[----:B------:R-:W-:-:S04]  /*0eb0*/  IMAD.WIDE.U32 R196, R180, 0x8, R232 ;  /* 0x00000008b4c47825 */ /* 0x000fc800078e00e8 */
[C---:B------:R-:W-:Y:S01]  /*0ec0*/  FADD.FTZ R248, -R221.reuse, R17 ;  /* 0x00000011ddf87221 */ /* 0x040fe20000010100 */
[----:B------:R1:W4:Y:S01]  /*0ed0*/  LDG.E.128 R180, desc[UR6][R228.64] ;  /* 0x00000006e4b47981 */ /* 0x000322000c1e1d00 */
[C---:B0-----:R-:W-:Y:S01]  /*0ee0*/  FADD.FTZ R216, -R221.reuse, R12 ;  /* 0x0000000cddd87221 */ /* 0x041fe20000010100 */
[C---:B------:R-:W-:Y:S01]  /*0ef0*/  FADD.FTZ R184, -R221.reuse, R187 ;  /* 0x000000bbddb87221 */ /* 0x040fe20000010100 */
[C---:B------:R-:W-:Y:S01]  /*0f00*/  FADD.FTZ R185, -R221.reuse, R202 ;  /* 0x000000caddb97221 */ /* 0x040fe20000010100 */
[----:B------:R-:W-:Y:S01]  /*0f10*/  HADD2.F32 R14, -RZ, R210.H1_H1 ;  /* 0x300000d2ff0e7230 */ /* 0x000fe20000004100 */
[----:B------:R-:W4:Y:S01]  /*0f20*/  LDL.LU R202, [R1+0x104] ;  /* 0x0001040001ca7983 */ /* 0x000f220000300800 */
[C---:B------:R-:W-:Y:S01]  /*0f30*/  FADD.FTZ R249, -R221.reuse, R18 ;  /* 0x00000012ddf97221 */ /* 0x040fe20000010100 */
[C---:B------:R-:W-:Y:S02]  /*0f40*/  FADD.FTZ R236, -R221.reuse, R10 ;  /* 0x0000000addec7221 */ /* 0x040fe40000010100 */
[----:B------:R-:W5:Y:S01]  /*0f50*/  @P0 LDG.E.128 R52, desc[UR6][R218.64] ;  /* 0x00000006da340981 */ /* 0x000f62000c1e1d00 */
[----:B-1----:R-:W-:-:S02]  /*0f60*/  FADD.FTZ R229, -R221, R5 ;  /* 0x00000005dde57221 */ /* 0x002fc40000010100 */
[----:B------:R-:W0:Y:S01]  /*0f70*/  @P0 LDC.64 R4, c[0x0][0x438] ;  /* 0x00010e00ff040b82 */ /* 0x000e220000000a00 */
[C---:B------:R-:W-:Y:S01]  /*0f80*/  FADD.FTZ R187, -R221.reuse, R203 ;  /* 0x000000cbddbb7221 */ /* 0x040fe20000010100 */
[----:B------:R-:W-:Y:S01]  /*0f90*/  HADD2.F32 R12, -RZ, R210.H0_H0 ;  /* 0x200000d2ff0c7230 */ /* 0x000fe20000004100 */
[----:B------:R-:W4:Y:S01]  /*0fa0*/  LDL.LU R203, [R1+0x8] ;  /* 0x0000080001cb7983 */ /* 0x000f220000300800 */
[--C-:B------:R-:W-:Y:S02]  /*0fb0*/  HADD2.F32 R17, -RZ, R211.reuse.H0_H0 ;  /* 0x200000d3ff117230 */ /* 0x100fe40000004100 */
[----:B------:R-:W-:Y:S01]  /*0fc0*/  FADD.FTZ R237, -R221, R11 ;  /* 0x0000000bdded7221 */ /* 0x000fe20000010100 */
[----:B------:R-:W-:Y:S01]  /*0fd0*/  HADD2.F32 R18, -RZ, R211.H1_H1 ;  /* 0x300000d3ff127230 */ /* 0x000fe20000004100 */
[----:B------:R-:W5:Y:S01]  /*0fe0*/  @P0 LDG.E.128 R48, desc[UR6][R218.64+0x10] ;  /* 0x00001006da300981 */ /* 0x000f62000c1e1d00 */
[--C-:B------:R-:W-:Y:S02]  /*0ff0*/  HADD2.F32 R10, -RZ, R209.reuse.H0_H0 ;  /* 0x200000d1ff0a7230 */ /* 0x100fe40000004100 */
[----:B------:R-:W-:-:S02]  /*1000*/  HADD2.F32 R11, -RZ, R209.H1_H1 ;  /* 0x300000d1ff0b7230 */ /* 0x000fc40000004100 */
        /* <DEDUP_REMOVED lines=13> */
[----:B0-----:R-:W-:Y:S01]  /*10e0*/  @P0 IMAD.WIDE.U32 R4, R220, 0x20, R4 ;  /* 0x00000020dc040825 */ /* 0x001fe200078e0004 */
[----:B------:R-:W0:Y:S01]  /*10f0*/  @P0 LDC.64 R6, c[0x0][0x438] ;  /* 0x00010e00ff060b82 */ /* 0x000e220000000a00 */
[----:B------:R-:W4:Y:S04]  /*1100*/  LDL.LU R220, [R1+0x100] ;  /* 0x0001000001dc7983 */ /* 0x000f280000300800 */
[----:B------:R-:W4:Y:S01]  /*1110*/  LDL.LU R218, [R1+0xfc] ;  /* 0x0000fc0001da7983 */ /* 0x000f220000300800 */
[----:B------:R-:W-:-:S02]  /*1120*/  HADD2.F32 R13, -RZ, R208.H1_H1 ;  /* 0x300000d0ff0d7230 */ /* 0x000fc40000004100 */
[----:B------:R-:W1:Y:S01]  /*1130*/  @P0 LDC.64 R8, c[0x0][0x438] ;  /* 0x00010e00ff080b82 */ /* 0x000e620000000a00 */
[----:B------:R-:W4:Y:S04]  /*1140*/  LDL.LU R219, [R1+0x4] ;  /* 0x0000040001db7983 */ /* 0x000f280000300800 */
[----:B------:R-:W4:Y:S04]  /*1150*/  LDL.LU R209, [R1] ;  /* 0x0000000001d17983 */ /* 0x000f280000300800 */
[----:B------:R-:W5:Y:S04]  /*1160*/  @P0 LDG.E.128 R44, desc[UR6][R4.64] ;  /* 0x00000006042c0981 */ /* 0x000f68000c1e1d00 */
[----:B------:R0:W5:Y:S04]  /*1170*/  @P0 LDG.E.128 R40, desc[UR6][R4.64+0x10] ;  /* 0x0000100604280981 */ /* 0x000168000c1e1d00 */
[----:B------:R-:W4:Y:S04]  /*1180*/  LDG.E.128 R172, desc[UR6][R172.64] ;  /* 0x00000006acac7981 */ /* 0x000f28000c1e1d00 */
[----:B------:R-:W4:Y:S01]  /*1190*/  LDG.E.128 R176, desc[UR6][R176.64] ;  /* 0x00000006b0b07981 */ /* 0x000f22000c1e1d00 */
[----:B0-----:R-:W-:-:S03]  /*11a0*/  HADD2.F32 R5, -RZ, R208.H0_H0 ;  /* 0x200000d0ff057230 */ /* 0x001fc60000004100 */
[----:B------:R-:W5:Y:S01]  /*11b0*/  LDG.E.64 R196, desc[UR6][R196.64] ;  /* 0x00000006c4c47981 */ /* 0x000f62000c1e1b00 */
[----:B--2---:R-:W-:Y:S01]  /*11c0*/  FADD.FTZ R16, R16, R12 ;  /* 0x0000000c10107221 */ /* 0x004fe20000010000 */
[----:B---3--:R-:W-:-:S04]  /*11d0*/  FADD.FTZ R19, R19, R14 ;  /* 0x0000000e13137221 */ /* 0x008fc80000010000 */
[----:B------:R-:W-:Y:S01]  /*11e0*/  STL [R1+0x10c], R16 ;  /* 0x00010c1001007387 */ /* 0x000fe20000100800 */
[----:B----4-:R-:W-:-:S03]  /*11f0*/  FADD.FTZ R201, R201, R18 ;  /* 0x00000012c9c97221 */ /* 0x010fc60000010000 */
[----:B------:R-:W-:Y:S04]  /*1200*/  STL [R1+0x110], R19 ;  /* 0x0001101301007387 */ /* 0x000fe80000100800 */
[----:B------:R-:W-:Y:S04]  /*1210*/  STL [R1+0x114], R243 ;  /* 0x000114f301007387 */ /* 0x000fe80000100800 */
[----:B------:R0:W-:Y:S04]  /*1220*/  STL [R1+0x118], R201 ;  /* 0x000118c901007387 */ /* 0x0001e80000100800 */
[----:B0-----:R-:W2:Y:S04]  /*1230*/  LDL.LU R201, [R1+0xc] ;  /* 0x00000c0001c97983 */ /* 0x001ea80000300800 */
[----:B------:R-:W3:Y:S01]  /*1240*/  LDL.LU R208, [R1+0x108] ;  /* 0x0001080001d07983 */ /* 0x000ee20000300800 */
[----:B------:R-:W-:-:S04]  /*1250*/  @P0 IMAD.WIDE.U32 R6, R3, 0x20, R6 ;  /* 0x0000002003060825 */ /* 0x000fc800078e0006 */
[----:B-1----:R-:W-:Y:S01]  /*1260*/  @P0 IMAD.WIDE.U32 R8, R0, 0x20, R8 ;  /* 0x0000002000080825 */ /* 0x002fe200078e0008 */
[----:B------:R-:W5:Y:S03]  /*1270*/  @P0 LDG.E.128 R36, desc[UR6][R6.64] ;  /* 0x0000000606240981 */ /* 0x000f66000c1e1d00 */
[----:B------:R-:W-:Y:S01]  /*1280*/  FMUL.FTZ R0, R226, R230 ;  /* 0x000000e6e2007220 */ /* 0x000fe20000410000 */
[----:B------:R-:W-:Y:S01]  /*1290*/  HADD2.F32 R4, -RZ, R84.H0_H0 ;  /* 0x20000054ff047230 */ /* 0x000fe20000004100 */
[----:B------:R0:W5:Y:S02]  /*12a0*/  @P0 LDG.E.128 R32, desc[UR6][R6.64+0x10] ;  /* 0x0000100606200981 */ /* 0x000164000c1e1d00 */
[-C--:B------:R-:W-:Y:S01]  /*12b0*/  FFMA.FTZ R104, R0, R5.reuse, R104 ;  /* 0x0000000500687223 */ /* 0x080fe20000010068 */
[----:B------:R-:W-:Y:S01]  /*12c0*/  FADD.FTZ R148, R148, R5 ;  /* 0x0000000594947221 */ /* 0x000fe20000010000 */
[----:B------:R-:W-:Y:S01]  /*12d0*/  FMUL.FTZ R3, R226, R222 ;  /* 0x000000dee2037220 */ /* 0x000fe20000410000 */
[----:B------:R-:W5:Y:S01]  /*12e0*/  @P0 LDG.E.128 R28, desc[UR6][R8.64] ;  /* 0x00000006081c0981 */ /* 0x000f62000c1e1d00 */
[----:B------:R-:W-:-:S03]  /*12f0*/  FMUL.FTZ R4, R4, R5 ;  /* 0x0000000504047220 */ /* 0x000fc60000410000 */
[----:B------:R1:W5:Y:S01]  /*1300*/  @P0 LDG.E.128 R24, desc[UR6][R8.64+0x10] ;  /* 0x0000100608180981 */ /* 0x000362000c1e1d00 */
[----:B0-----:R-:W-:Y:S02]  /*1310*/  HADD2.F32 R6, -RZ, R84.H1_H1 ;  /* 0x30000054ff067230 */ /* 0x001fe40000004100 */
[----:B------:R-:W-:-:S03]  /*1320*/  FFMA.FTZ R105, R3, R13, R105 ;  /* 0x0000000d03697223 */ /* 0x000fc60000010069 */
[----:B------:R-:W-:Y:S01]  /*1330*/  FMUL.FTZ R5, R6, R13 ;  /* 0x0000000d06057220 */ /* 0x000fe20000410000 */
[C---:B------:R-:W-:Y:S01]  /*1340*/  FMUL.FTZ R6, R226.reuse, R215 ;  /* 0x000000d7e2067220 */ /* 0x040fe20000410000 */
[--C-:B-1----:R-:W-:Y:S02]  /*1350*/  HADD2.F32 R8, -RZ, R85.reuse.H0_H0 ;  /* 0x20000055ff087230 */ /* 0x102fe40000004100 */
[----:B------:R-:W-:Y:S01]  /*1360*/  FADD.FTZ R149, R149, R13 ;  /* 0x0000000d95957221 */ /* 0x000fe20000010000 */
[----:B------:R-:W-:Y:S02]  /*1370*/  HADD2.F32 R9, -RZ, R85.H1_H1 ;  /* 0x30000055ff097230 */ /* 0x000fe40000004100 */
[----:B------:R-:W-:Y:S01]  /*1380*/  FMUL.FTZ R7, R226, R214 ;  /* 0x000000d6e2077220 */ /* 0x000fe20000410000 */
[-C--:B------:R-:W-:Y:S01]  /*1390*/  FFMA.FTZ R106, R6, R10.reuse, R106 ;  /* 0x0000000a066a7223 */ /* 0x080fe2000001006a */
[----:B------:R-:W-:Y:S01]  /*13a0*/  FMUL.FTZ R8, R8, R10 ;  /* 0x0000000a08087220 */ /* 0x000fe20000410000 */
[----:B------:R-:W-:Y:S01]  /*13b0*/  FADD.FTZ R150, R150, R10 ;  /* 0x0000000a96967221 */ /* 0x000fe20000010000 */
[----:B------:R-:W-:-:S02]  /*13c0*/  HADD2.F32 R13, -RZ, R86.H0_H0 ;  /* 0x20000056ff0d7230 */ /* 0x000fc40000004100 */
[----:B------:R-:W-:Y:S01]  /*13d0*/  FMUL.FTZ R10, R226, R213 ;  /* 0x000000d5e20a7220 */ /* 0x000fe20000410000 */
[----:B------:R-:W-:Y:S02]  /*13e0*/  HADD2.F32 R15, -RZ, R86.H1_H1 ;  /* 0x30000056ff0f7230 */ /* 0x000fe40000004100 */
[----:B------:R-:W-:Y:S01]  /*13f0*/  FADD.FTZ R228, -R221, R22 ;  /* 0x00000016dde47221 */ /* 0x000fe20000010100 */
[-C--:B------:R-:W-:Y:S01]  /*1400*/  FMUL.FTZ R9, R9, R11.reuse ;  /* 0x0000000b09097220 */ /* 0x080fe20000410000 */
[----:B------:R-:W-:Y:S01]  /*1410*/  FFMA.FTZ R107, R7, R11, R107 ;  /* 0x0000000b076b7223 */ /* 0x000fe2000001006b */
[----:B------:R-:W-:Y:S01]  /*1420*/  FADD.FTZ R151, R151, R11 ;  /* 0x0000000b97977221 */ /* 0x000fe20000010000 */
[----:B------:R-:W-:Y:S01]  /*1430*/  FADD.FTZ R22, -R221, R23 ;  /* 0x00000017dd167221 */ /* 0x000fe20000010100 */
[-C--:B------:R-:W-:Y:S01]  /*1440*/  FMUL.FTZ R11, R13, R12.reuse ;  /* 0x0000000c0d0b7220 */ /* 0x080fe20000410000 */
[----:B------:R-:W-:Y:S01]  /*1450*/  FFMA.FTZ R244, R10, R12, R244 ;  /* 0x0000000c0af47223 */ /* 0x000fe200000100f4 */
[----:B------:R-:W-:Y:S01]  /*1460*/  FADD.FTZ R23, -R221, R204 ;  /* 0x000000ccdd177221 */ /* 0x000fe20000010100 */
[----:B------:R-:W-:Y:S01]  /*1470*/  FMUL.FTZ R12, R226, R212 ;  /* 0x000000d4e20c7220 */ /* 0x000fe20000410000 */
[----:B------:R-:W-:Y:S01]  /*1480*/  FMUL.FTZ R13, R15, R14 ;  /* 0x0000000e0f0d7220 */ /* 0x000fe20000410000 */
[----:B------:R-:W-:-:S02]  /*1490*/  HADD2.F32 R19, -RZ, R87.H1_H1 ;  /* 0x30000057ff137230 */ /* 0x000fc40000004100 */
[----:B------:R-:W-:Y:S01]  /*14a0*/  FMUL.FTZ R15, R226, R198 ;  /* 0x000000c6e20f7220 */ /* 0x000fe20000410000 */
[----:B------:R-:W-:Y:S02]  /*14b0*/  HADD2.F32 R16, -RZ, R87.H0_H0 ;  /* 0x20000057ff107230 */ /* 0x000fe40000004100 */
[----:B------:R-:W-:Y:S01]  /*14c0*/  FFMA.FTZ R245, R12, R14, R245 ;  /* 0x0000000e0cf57223 */ /* 0x000fe200000100f5 */
[----:B------:R-:W-:Y:S01]  /*14d0*/  FMUL.FTZ R14, R226, R199 ;  /* 0x000000c7e20e7220 */ /* 0x000fe20000410000 */
[----:B------:R-:W-:Y:S01]  /*14e0*/  MOV R207, R23 ;  /* 0x0000001700cf7202 */ /* 0x000fe20000000f00 */
[----:B------:R-:W-:Y:S01]  /*14f0*/  HADD2.F32 R23, -RZ, R168.H0_H0 ;  /* 0x200000a8ff177230 */ /* 0x000fe20000004100 */
[----:B------:R-:W-:Y:S01]  /*1500*/  MOV R204, R184 ;  /* 0x000000b800cc7202 */ /* 0x000fe20000000f00 */
[-C--:B------:R-:W-:Y:S01]  /*1510*/  FMUL.FTZ R243, R19, R18.reuse ;  /* 0x0000001213f37220 */ /* 0x080fe20000410000 */
[----:B------:R-:W-:Y:S01]  /*1520*/  FFMA.FTZ R247, R15, R18, R247 ;  /* 0x000000120ff77223 */ /* 0x000fe200000100f7 */
[----:B------:R-:W-:-:S02]  /*1530*/  HADD2.F32 R184, -RZ, R88.H1_H1 ;  /* 0x30000058ffb87230 */ /* 0x000fc40000004100 */
[----:B------:R-:W-:Y:S01]  /*1540*/  FMUL.FTZ R18, R226, R21 ;  /* 0x00000015e2127220 */ /* 0x000fe20000410000 */
[----:B------:R-:W-:Y:S02]  /*1550*/  HADD2.F32 R168, -RZ, R168.H1_H1 ;  /* 0x300000a8ffa87230 */ /* 0x000fe40000004100 */
[-C--:B------:R-:W-:Y:S01]  /*1560*/  FMUL.FTZ R16, R16, R17.reuse ;  /* 0x0000001110107220 */ /* 0x080fe20000410000 */
[----:B------:R-:W-:Y:S01]  /*1570*/  FFMA.FTZ R246, R14, R17, R246 ;  /* 0x000000110ef67223 */ /* 0x000fe200000100f6 */
[----:B------:R-:W-:Y:S01]  /*1580*/  FMUL.FTZ R17, R226, R20 ;  /* 0x00000014e2117220 */ /* 0x000fe20000410000 */
[----:B------:R-:W-:Y:S01]  /*1590*/  MOV R221, R200 ;  /* 0x000000c800dd7202 */ /* 0x000fe20000000f00 */
[----:B------:R-:W-:Y:S01]  /*15a0*/  FMUL.FTZ R20, R184, R168 ;  /* 0x000000a8b8147220 */ /* 0x000fe20000410000 */
[C---:B------:R-:W-:Y:S01]  /*15b0*/  FMUL.FTZ R21, R226.reuse, R228 ;  /* 0x000000e4e2157220 */ /* 0x040fe20000410000 */
[----:B------:R-:W4:Y:S01]  /*15c0*/  LDL.LU R198, [R1+0x20] ;  /* 0x0000200001c67983 */ /* 0x000f220000300800 */
[----:B------:R-:W-:-:S03]  /*15d0*/  FMUL.FTZ R22, R226, R22 ;  /* 0x00000016e2167220 */ /* 0x000fc60000410000 */
[----:B------:R-:W4:Y:S04]  /*15e0*/  LDL.LU R200, [R1+0xf4] ;  /* 0x0000f40001c87983 */ /* 0x000f280000300800 */
[----:B------:R-:W4:Y:S01]  /*15f0*/  LDL.LU R199, [R1+0x24] ;  /* 0x0000240001c77983 */ /* 0x000f220000300800 */
[----:B------:R-:W-:Y:S01]  /*1600*/  FADD.FTZ R220, R220, R168 ;  /* 0x000000a8dcdc7221 */ /* 0x000fe20000010000 */
[----:B------:R-:W-:Y:S01]  /*1610*/  FADD.FTZ R218, R218, R23 ;  /* 0x00000017dada7221 */ /* 0x000fe20000010000 */
[----:B------:R-:W-:Y:S01]  /*1620*/  FFMA.FTZ R219, R18, R168, R219 ;  /* 0x000000a812db7223 */ /* 0x000fe200000100db */
[--C-:B------:R-:W-:Y:S02]  /*1630*/  HADD2.F32 R168, -RZ, R169.reuse.H0_H0 ;  /* 0x200000a9ffa87230 */ /* 0x100fe40000004100 */
[----:B------:R-:W-:Y:S01]  /*1640*/  FFMA.FTZ R209, R17, R23, R209 ;  /* 0x0000001711d17223 */ /* 0x000fe200000100d1 */
[----:B------:R-:W-:-:S02]  /*1650*/  HADD2.F32 R169, -RZ, R169.H1_H1 ;  /* 0x300000a9ffa97230 */ /* 0x000fc40000004100 */
[----:B------:R-:W-:Y:S01]  /*1660*/  FFMA.FTZ R203, R21, R168, R203 ;  /* 0x000000a815cb7223 */ /* 0x000fe200000100cb */
[----:B------:R-:W-:Y:S01]  /*1670*/  FADD.FTZ R202, R202, R168 ;  /* 0x000000a8caca7221 */ /* 0x000fe20000010000 */
[----:B------:R-:W-:Y:S04]  /*1680*/  STL [R1], R209 ;  /* 0x000000d101007387 */ /* 0x000fe80000100800 */
[----:B------:R-:W-:Y:S04]  /*1690*/  STL [R1+0xfc], R218 ;  /* 0x0000fcda01007387 */ /* 0x000fe80000100800 */
[----:B------:R-:W-:Y:S04]  /*16a0*/  STL [R1+0x4], R219 ;  /* 0x000004db01007387 */ /* 0x000fe80000100800 */
[----:B------:R-:W-:Y:S04]  /*16b0*/  STL [R1+0x100], R220 ;  /* 0x000100dc01007387 */ /* 0x000fe80000100800 */
[----:B------:R0:W-:Y:S04]  /*16c0*/  STL [R1+0x8], R203 ;  /* 0x000008cb01007387 */ /* 0x0001e80000100800 */
[----:B0-----:R-:W4:Y:S04]  /*16d0*/  LDL.LU R203, [R1+0xec] ;  /* 0x0000ec0001cb7983 */ /* 0x001f280000300800 */
[----:B------:R0:W-:Y:S04]  /*16e0*/  STL [R1+0x104], R202 ;  /* 0x000104ca01007387 */ /* 0x0001e80000100800 */
[----:B0-----:R-:W4:Y:S01]  /*16f0*/  LDL.LU R202, [R1+0x1c] ;  /* 0x00001c0001ca7983 */ /* 0x001f220000300800 */
[----:B--2---:R-:W-:-:S05]  /*1700*/  FFMA.FTZ R201, R22, R169, R201 ;  /* 0x000000a916c97223 */ /* 0x004fca00000100c9 */
[----:B------:R0:W-:Y:S01]  /*1710*/  STL [R1+0xc], R201 ;  /* 0x00000cc901007387 */ /* 0x0001e20000100800 */
[----:B---3--:R-:W-:-:S03]  /*1720*/  FADD.FTZ R208, R208, R169 ;  /* 0x000000a9d0d07221 */ /* 0x008fc60000010000 */
[----:B0-----:R-:W2:Y:S04]  /*1730*/  LDL.LU R201, [R1+0xf0] ;  /* 0x0000f00001c97983 */ /* 0x001ea80000300800 */
[----:B------:R0:W-:Y:S04]  /*1740*/  STL [R1+0x108], R208 ;  /* 0x000108d001007387 */ /* 0x0001e80000100800 */
[----:B------:R-:W3:Y:S04]  /*1750*/  LDL.LU R209, [R1+0xf8] ;  /* 0x0000f80001d17983 */ /* 0x000ee80000300800 */
[----:B0-----:R-:W3:Y:S01]  /*1760*/  LDL.LU R208, [R1+0x28] ;  /* 0x0000280001d07983 */ /* 0x001ee20000300800 */
[----:B------:R-:W-:-:S02]  /*1770*/  HADD2.F32 R19, -RZ, R88.H0_H0 ;  /* 0x20000058ff137230 */ /* 0x000fc40000004100 */
[----:B------:R-:W-:-:S03]  /*1780*/  HADD2.F32 R184, -RZ, R89.H1_H1 ;  /* 0x30000059ffb87230 */ /* 0x000fc60000004100 */
[----:B------:R-:W-:Y:S01]  /*1790*/  FMUL.FTZ R19, R19, R23 ;  /* 0x0000001713137220 */ /* 0x000fe20000410000 */
[----:B------:R-:W-:Y:S01]  /*17a0*/  HADD2.F32 R23, -RZ, R89.H0_H0 ;  /* 0x20000059ff177230 */ /* 0x000fe20000004100 */
[----:B------:R-:W-:Y:S01]  /*17b0*/  MOV R219, R185 ;  /* 0x000000b900db7202 */ /* 0x000fe20000000f00 */
[----:B------:R-:W-:Y:S01]  /*17c0*/  HADD2.F32 R185, -RZ, R170.H0_H0 ;  /* 0x200000aaffb97230 */ /* 0x000fe20000004100 */
[----:B------:R-:W-:Y:S02]  /*17d0*/  MOV R230, R187 ;  /* 0x000000bb00e67202 */ /* 0x000fe40000000f00 */
[----:B------:R-:W-:Y:S01]  /*17e0*/  FMUL.FTZ R23, R23, R168 ;  /* 0x000000a817177220 */ /* 0x000fe20000410000 */
[----:B------:R-:W-:Y:S01]  /*17f0*/  FMUL.FTZ R168, R184, R169 ;  /* 0x000000a9b8a87220 */ /* 0x000fe20000410000 */
[----:B------:R-:W-:Y:S01]  /*1800*/  MOV R211, R207 ;  /* 0x000000cf00d37202 */ /* 0x000fe20000000f00 */
[----:B------:R-:W-:Y:S02]  /*1810*/  HADD2.F32 R169, -RZ, R90.H0_H0 ;  /* 0x2000005affa97230 */ /* 0x000fe40000004100 */
[----:B------:R-:W-:Y:S01]  /*1820*/  FMUL.FTZ R187, R226, R231 ;  /* 0x000000e7e2bb7220 */ /* 0x000fe20000410000 */
[----:B------:R-:W-:Y:S01]  /*1830*/  HADD2.F32 R170, -RZ, R170.H1_H1 ;  /* 0x300000aaffaa7230 */ /* 0x000fe20000004100 */
[----:B------:R-:W-:Y:S01]  /*1840*/  MOV R207, R186 ;  /* 0x000000ba00cf7202 */ /* 0x000fe20000000f00 */
[----:B------:R-:W-:-:S02]  /*1850*/  HADD2.F32 R184, -RZ, R90.H1_H1 ;  /* 0x3000005affb87230 */ /* 0x000fc40000004100 */
[----:B------:R-:W-:-:S03]  /*1860*/  FMUL.FTZ R186, R226, R229 ;  /* 0x000000e5e2ba7220 */ /* 0x000fc60000410000 */
[----:B------:R-:W-:Y:S01]  /*1870*/  FMUL.FTZ R184, R184, R170 ;  /* 0x000000aab8b87220 */ /* 0x000fe20000410000 */
[----:B------:R-:W-:Y:S02]  /*1880*/  MOV R220, R221 ;  /* 0x000000dd00dc7202 */ /* 0x000fe40000000f00 */
[----:B------:R-:W-:Y:S02]  /*1890*/  MOV R218, R206 ;  /* 0x000000ce00da7202 */ /* 0x000fe40000000f00 */
[----:B------:R-:W-:Y:S02]  /*18a0*/  MOV R221, R204 ;  /* 0x000000cc00dd7202 */ /* 0x000fe40000000f00 */
[----:B------:R-:W-:Y:S02]  /*18b0*/  MOV R206, R205 ;  /* 0x000000cd00ce7202 */ /* 0x000fe40000000f00 */
[----:B------:R0:W5:Y:S01]  /*18c0*/  LDG.E.64 R204, desc[UR6][R188.64] ;  /* 0x00000006bccc7981 */ /* 0x000162000c1e1b00 */
[----:B----4-:R-:W-:Y:S01]  /*18d0*/  FFMA.FTZ R198, R186, R170, R198 ;  /* 0x000000aabac67223 */ /* 0x010fe200000100c6 */
[----:B0-----:R-:W-:Y:S01]  /*18e0*/  FMUL.FTZ R189, R226, R233 ;  /* 0x000000e9e2bd7220 */ /* 0x001fe20000410000 */
[----:B------:R-:W-:-:S05]  /*18f0*/  FADD.FTZ R203, R203, R185 ;  /* 0x000000b9cbcb7221 */ /* 0x000fca0000010000 */
[----:B------:R-:W-:Y:S01]  /*1900*/  STL [R1+0xec], R203 ;  /* 0x0000eccb01007387 */ /* 0x000fe20000100800 */
[-C--:B------:R-:W-:Y:S01]  /*1910*/  FFMA.FTZ R202, R187, R185.reuse, R202 ;  /* 0x000000b9bbca7223 */ /* 0x080fe200000100ca */
[----:B------:R-:W-:Y:S01]  /*1920*/  FMUL.FTZ R185, R169, R185 ;  /* 0x000000b9a9b97220 */ /* 0x000fe20000410000 */
[----:B------:R-:W-:-:S03]  /*1930*/  HADD2.F32 R169, -RZ, R171.H0_H0 ;  /* 0x200000abffa97230 */ /* 0x000fc60000004100 */
[----:B------:R0:W-:Y:S02]  /*1940*/  STL [R1+0x1c], R202 ;  /* 0x00001cca01007387 */ /* 0x0001e40000100800 */
[----:B------:R-:W-:Y:S01]  /*1950*/  FADD.FTZ R200, R200, R169 ;  /* 0x000000a9c8c87221 */ /* 0x000fe20000010000 */
[----:B------:R-:W-:Y:S01]  /*1960*/  HADD2.F32 R171, -RZ, R171.H1_H1 ;  /* 0x300000abffab7230 */ /* 0x000fe20000004100 */
[----:B0-----:R-:W5:Y:S01]  /*1970*/  LDG.E.64 R202, desc[UR6][R194.64] ;  /* 0x00000006c2ca7981 */ /* 0x001f62000c1e1b00 */
[----:B--2---:R-:W-:Y:S01]  /*1980*/  FADD.FTZ R201, R201, R170 ;  /* 0x000000aac9c97221 */ /* 0x004fe20000010000 */
[----:B------:R-:W-:-:S04]  /*1990*/  FMUL.FTZ R170, R226, R232 ;  /* 0x000000e8e2aa7220 */ /* 0x000fc80000410000 */
[----:B------:R-:W-:Y:S01]  /*19a0*/  STL [R1+0xf0], R201 ;  /* 0x0000f0c901007387 */ /* 0x000fe20000100800 */
[----:B------:R-:W-:-:S03]  /*19b0*/  FFMA.FTZ R199, R170, R169, R199 ;  /* 0x000000a9aac77223 */ /* 0x000fc600000100c7 */
[----:B------:R0:W-:Y:S04]  /*19c0*/  STL [R1+0x20], R198 ;  /* 0x000020c601007387 */ /* 0x0001e80000100800 */
[----:B------:R1:W-:Y:S01]  /*19d0*/  STL [R1+0xf4], R200 ;  /* 0x0000f4c801007387 */ /* 0x0003e20000100800 */
[----:B0-----:R-:W-:-:S03]  /*19e0*/  HADD2.F32 R198, -RZ, R91.H0_H0 ;  /* 0x2000005bffc67230 */ /* 0x001fc60000004100 */
[----:B------:R0:W-:Y:S01]  /*19f0*/  STL [R1+0x24], R199 ;  /* 0x000024c701007387 */ /* 0x0001e20000100800 */
[----:B---3--:R-:W-:Y:S01]  /*1a00*/  FADD.FTZ R209, R209, R171 ;  /* 0x000000abd1d17221 */ /* 0x008fe20000010000 */
[----:B------:R-:W-:Y:S02]  /*1a10*/  FMUL.FTZ R169, R198, R169 ;  /* 0x000000a9c6a97220 */ /* 0x000fe40000410000 */
[----:B-1----:R-:W5:Y:S01]  /*1a20*/  LDG.E.64 R200, desc[UR6][R192.64] ;  /* 0x00000006c0c87981 */ /* 0x002f62000c1e1b00 */
[----:B------:R-:W-:-:S03]  /*1a30*/  FFMA.FTZ R208, R189, R171, R208 ;  /* 0x000000abbdd07223 */ /* 0x000fc600000100d0 */
[----:B0-----:R0:W5:Y:S04]  /*1a40*/  LDG.E.64 R198, desc[UR6][R190.64] ;  /* 0x00000006bec67981 */ /* 0x001168000c1e1b00 */
[----:B------:R-:W2:Y:S04]  /*1a50*/  LDL.LU R192, [R1+0x2c] ;  /* 0x00002c0001c07983 */ /* 0x000ea80000300800 */
[----:B------:R-:W3:Y:S04]  /*1a60*/  LDL.LU R191, [R1+0xdc] ;  /* 0x0000dc0001bf7983 */ /* 0x000ee80000300800 */
[----:B------:R1:W-:Y:S04]  /*1a70*/  STL [R1+0xf8], R209 ;  /* 0x0000f8d101007387 */ /* 0x0003e80000100800 */
[----:B------:R-:W4:Y:S04]  /*1a80*/  LDL.LU R194, [R1+0xe4] ;  /* 0x0000e40001c27983 */ /* 0x000f280000300800 */
[----:B------:R0:W-:Y:S04]  /*1a90*/  STL [R1+0x28], R208 ;  /* 0x000028d001007387 */ /* 0x0001e80000100800 */
[----:B------:R-:W4:Y:S04]  /*1aa0*/  LDL.LU R193, [R1+0xe0] ;  /* 0x0000e00001c17983 */ /* 0x000f280000300800 */
[----:B------:R-:W4:Y:S04]  /*1ab0*/  LDL.LU R195, [R1+0x34] ;  /* 0x0000340001c37983 */ /* 0x000f280000300800 */
[----:B------:R-:W4:Y:S04]  /*1ac0*/  LDL.LU R210, [R1+0x30] ;  /* 0x0000300001d27983 */ /* 0x000f280000300800 */
[----:B-1----:R-:W4:Y:S04]  /*1ad0*/  LDL.LU R209, [R1+0x38] ;  /* 0x0000380001d17983 */ /* 0x002f280000300800 */
[----:B0-----:R-:W4:Y:S01]  /*1ae0*/  LDL.LU R208, [R1+0xe8] ;  /* 0x0000e80001d07983 */ /* 0x001f220000300800 */
[----:B------:R-:W-:Y:S01]  /*1af0*/  HADD2.F32 R188, -RZ, R91.H1_H1 ;  /* 0x3000005bffbc7230 */ /* 0x000fe20000004100 */
[----:B------:R-:W-:-:S02]  /*1b00*/  MOV R215, R220 ;  /* 0x000000dc00d77202 */ /* 0x000fc40000000f00 */
[----:B------:R-:W-:Y:S02]  /*1b10*/  MOV R220, R242 ;  /* 0x000000f200dc7202 */ /* 0x000fe40000000f00 */
[----:B------:R-:W-:Y:S01]  /*1b20*/  FMUL.FTZ R242, R188, R171 ;  /* 0x000000abbcf27220 */ /* 0x000fe20000410000 */
[--C-:B------:R-:W-:Y:S02]  /*1b30*/  HADD2.F32 R171, -RZ, R172.reuse.H0_H0 ;  /* 0x200000acffab7230 */ /* 0x100fe40000004100 */
[----:B------:R-:W-:Y:S01]  /*1b40*/  FMUL.FTZ R188, R226, R234 ;  /* 0x000000eae2bc7220 */ /* 0x000fe20000410000 */
[----:B------:R-:W-:Y:S02]  /*1b50*/  HADD2.F32 R172, -RZ, R172.H1_H1 ;  /* 0x300000acffac7230 */ /* 0x000fe40000004100 */
[----:B------:R-:W-:Y:S01]  /*1b60*/  HADD2.F32 R190, -RZ, R92.H0_H0 ;  /* 0x2000005cffbe7230 */ /* 0x000fe20000004100 */
[----:B------:R-:W-:Y:S02]  /*1b70*/  MOV R222, R211 ;  /* 0x000000d300de7202 */ /* 0x000fe40000000f00 */
[----:B------:R-:W-:Y:S01]  /*1b80*/  MOV R211, R207 ;  /* 0x000000cf00d37202 */ /* 0x000fe20000000f00 */
[----:B--2---:R-:W-:Y:S01]  /*1b90*/  FFMA.FTZ R192, R188, R171, R192 ;  /* 0x000000abbcc07223 */ /* 0x004fe200000100c0 */
[----:B---3--:R-:W-:-:S04]  /*1ba0*/  FADD.FTZ R191, R191, R171 ;  /* 0x000000abbfbf7221 */ /* 0x008fc80000010000 */
[----:B------:R0:W-:Y:S04]  /*1bb0*/  STL [R1+0x2c], R192 ;  /* 0x00002cc001007387 */ /* 0x0001e80000100800 */
[----:B------:R1:W-:Y:S01]  /*1bc0*/  STL [R1+0xdc], R191 ;  /* 0x0000dcbf01007387 */ /* 0x0003e20000100800 */
[----:B------:R-:W-:Y:S01]  /*1bd0*/  FMUL.FTZ R171, R190, R171 ;  /* 0x000000abbeab7220 */ /* 0x000fe20000410000 */
[C---:B0-----:R-:W-:Y:S01]  /*1be0*/  FMUL.FTZ R192, R226.reuse, R235 ;  /* 0x000000ebe2c07220 */ /* 0x041fe20000410000 */
[----:B-1----:R-:W-:Y:S02]  /*1bf0*/  HADD2.F32 R191, -RZ, R92.H1_H1 ;  /* 0x3000005cffbf7230 */ /* 0x002fe40000004100 */
[----:B----4-:R-:W-:Y:S01]  /*1c00*/  FADD.FTZ R193, R193, R172 ;  /* 0x000000acc1c17221 */ /* 0x010fe20000010000 */
[----:B------:R-:W-:-:S02]  /*1c10*/  FMUL.FTZ R190, R226, R236 ;  /* 0x000000ece2be7220 */ /* 0x000fc40000410000 */
[-C--:B------:R-:W-:Y:S01]  /*1c20*/  FMUL.FTZ R191, R191, R172.reuse ;  /* 0x000000acbfbf7220 */ /* 0x080fe20000410000 */
[----:B------:R-:W-:Y:S01]  /*1c30*/  FFMA.FTZ R210, R192, R172, R210 ;  /* 0x000000acc0d27223 */ /* 0x000fe200000100d2 */
[----:B------:R-:W-:-:S05]  /*1c40*/  HADD2.F32 R172, -RZ, R173.H0_H0 ;  /* 0x200000adffac7230 */ /* 0x000fca0000004100 */
[----:B------:R-:W-:Y:S01]  /*1c50*/  FFMA.FTZ R195, R190, R172, R195 ;  /* 0x000000acbec37223 */ /* 0x000fe200000100c3 */
[----:B------:R-:W-:Y:S01]  /*1c60*/  STL [R1+0x30], R210 ;  /* 0x000030d201007387 */ /* 0x000fe20000100800 */
[----:B------:R-:W-:-:S03]  /*1c70*/  HADD2.F32 R173, -RZ, R173.H1_H1 ;  /* 0x300000adffad7230 */ /* 0x000fc60000004100 */
[----:B------:R-:W-:Y:S04]  /*1c80*/  STL [R1+0xe0], R193 ;  /* 0x0000e0c101007387 */ /* 0x000fe80000100800 */
[----:B------:R0:W-:Y:S01]  /*1c90*/  STL [R1+0x34], R195 ;  /* 0x000034c301007387 */ /* 0x0001e20000100800 */
[----:B------:R-:W-:Y:S01]  /*1ca0*/  FADD.FTZ R194, R194, R172 ;  /* 0x000000acc2c27221 */ /* 0x000fe20000010000 */
[----:B------:R-:W-:Y:S01]  /*1cb0*/  FADD.FTZ R208, R208, R173 ;  /* 0x000000add0d07221 */ /* 0x000fe20000010000 */
[----:B0-----:R-:W-:-:S04]  /*1cc0*/  FMUL.FTZ R195, R226, R237 ;  /* 0x000000ede2c37220 */ /* 0x001fc80000410000 */
[----:B------:R-:W-:Y:S01]  /*1cd0*/  FFMA.FTZ R209, R195, R173, R209 ;  /* 0x000000adc3d17223 */ /* 0x000fe200000100d1 */
[----:B------:R-:W-:Y:S04]  /*1ce0*/  STL [R1+0xe4], R194 ;  /* 0x0000e4c201007387 */ /* 0x000fe80000100800 */
[----:B------:R-:W-:Y:S04]  /*1cf0*/  STL [R1+0x38], R209 ;  /* 0x000038d101007387 */ /* 0x000fe80000100800 */
[----:B------:R0:W-:Y:S04]  /*1d00*/  STL [R1+0xe8], R208 ;  /* 0x0000e8d001007387 */ /* 0x0001e80000100800 */
[----:B0-----:R-:W2:Y:S04]  /*1d10*/  LDL.LU R208, [R1+0xcc] ;  /* 0x0000cc0001d07983 */ /* 0x001ea80000300800 */
[----:B------:R-:W3:Y:S04]  /*1d20*/  LDL.LU R207, [R1+0x3c] ;  /* 0x00003c0001cf7983 */ /* 0x000ee80000300800 */
[----:B------:R-:W4:Y:S04]  /*1d30*/  LDL.LU R210, [R1+0x44] ;  /* 0x0000440001d27983 */ /* 0x000f280000300800 */
        /* <DEDUP_REMOVED lines=8> */
[--C-:B------:R-:W-:Y:S02]  /*1dc0*/  HADD2.F32 R173, -RZ, R174.reuse.H0_H0 ;  /* 0x200000aeffad7230 */ /* 0x100fe40000004100 */
[----:B------:R-:W-:Y:S01]  /*1dd0*/  FMUL.FTZ R172, R193, R172 ;  /* 0x000000acc1ac7220 */ /* 0x000fe20000410000 */
[----:B------:R-:W-:Y:S01]  /*1de0*/  FMUL.FTZ R193, R226, R216 ;  /* 0x000000d8e2c17220 */ /* 0x000fe20000410000 */
[----:B------:R-:W-:Y:S01]  /*1df0*/  MOV R214, R215 ;  /* 0x000000d700d67202 */ /* 0x000fe20000000f00 */
[----:B------:R-:W-:Y:S01]  /*1e00*/  HADD2.F32 R174, -RZ, R174.H1_H1 ;  /* 0x300000aeffae7230 */ /* 0x000fe20000004100 */
[----:B------:R-:W-:Y:S02]  /*1e10*/  MOV R215, R222 ;  /* 0x000000de00d77202 */ /* 0x000fe40000000f00 */
[----:B------:R-:W-:Y:S02]  /*1e20*/  MOV R222, R218 ;  /* 0x000000da00de7202 */ /* 0x000fe40000000f00 */
[----:B------:R-:W-:Y:S01]  /*1e30*/  MOV R218, R206 ;  /* 0x000000ce00da7202 */ /* 0x000fe20000000f00 */
[----:B------:R-:W-:Y:S01]  /*1e40*/  HADD2.F32 R206, -RZ, R94.H0_H0 ;  /* 0x2000005effce7230 */ /* 0x000fe20000004100 */
[----:B------:R-:W-:-:S02]  /*1e50*/  MOV R232, R215 ;  /* 0x000000d700e87202 */ /* 0x000fc40000000f00 */
[----:B------:R-:W-:Y:S01]  /*1e60*/  MOV R234, R214 ;  /* 0x000000d600ea7202 */ /* 0x000fe20000000f00 */
[----:B--2---:R-:W-:Y:S01]  /*1e70*/  FADD.FTZ R208, R208, R173 ;  /* 0x000000add0d07221 */ /* 0x004fe20000010000 */
[----:B---3--:R-:W-:-:S04]  /*1e80*/  FFMA.FTZ R207, R193, R173, R207 ;  /* 0x000000adc1cf7223 */ /* 0x008fc800000100cf */
[----:B------:R0:W-:Y:S04]  /*1e90*/  STL [R1+0xcc], R208 ;  /* 0x0000ccd001007387 */ /* 0x0001e80000100800 */
[----:B------:R1:W-:Y:S01]  /*1ea0*/  STL [R1+0x3c], R207 ;  /* 0x00003ccf01007387 */ /* 0x0003e20000100800 */
[----:B0-----:R-:W-:Y:S01]  /*1eb0*/  FMUL.FTZ R208, R226, R217 ;  /* 0x000000d9e2d07220 */ /* 0x001fe20000410000 */
[----:B-1----:R-:W-:Y:S02]  /*1ec0*/  HADD2.F32 R207, -RZ, R94.H1_H1 ;  /* 0x3000005effcf7230 */ /* 0x002fe40000004100 */
[----:B----4-:R-:W-:Y:S01]  /*1ed0*/  FADD.FTZ R229, R229, R174 ;  /* 0x000000aee5e57221 */ /* 0x010fe20000010000 */
[----:B------:R-:W-:Y:S01]  /*1ee0*/  FMUL.FTZ R173, R206, R173 ;  /* 0x000000adcead7220 */ /* 0x000fe20000410000 */
[-C--:B------:R-:W-:Y:S01]  /*1ef0*/  FFMA.FTZ R209, R208, R174.reuse, R209 ;  /* 0x000000aed0d17223 */ /* 0x080fe200000100d1 */
[----:B------:R-:W-:Y:S01]  /*1f00*/  FMUL.FTZ R207, R207, R174 ;  /* 0x000000aecfcf7220 */ /* 0x000fe20000410000 */
[----:B------:R-:W-:-:S02]  /*1f10*/  HADD2.F32 R174, -RZ, R175.H0_H0 ;  /* 0x200000afffae7230 */ /* 0x000fc40000004100 */
[----:B------:R-:W-:Y:S01]  /*1f20*/  FMUL.FTZ R206, R226, R238 ;  /* 0x000000eee2ce7220 */ /* 0x000fe20000410000 */
[----:B------:R-:W-:Y:S02]  /*1f30*/  STL [R1+0xd0], R229 ;  /* 0x0000d0e501007387 */ /* 0x000fe40000100800 */
[----:B------:R-:W-:Y:S01]  /*1f40*/  FADD.FTZ R228, R228, R174 ;  /* 0x000000aee4e47221 */ /* 0x000fe20000010000 */
[----:B------:R-:W-:Y:S01]  /*1f50*/  FFMA.FTZ R210, R206, R174, R210 ;  /* 0x000000aeced27223 */ /* 0x000fe200000100d2 */
[----:B------:R-:W-:Y:S01]  /*1f60*/  STL [R1+0x40], R209 ;  /* 0x000040d101007387 */ /* 0x000fe20000100800 */
[----:B------:R-:W-:-:S03]  /*1f70*/  HADD2.F32 R175, -RZ, R175.H1_H1 ;  /* 0x300000afffaf7230 */ /* 0x000fc60000004100 */
[----:B------:R-:W-:Y:S04]  /*1f80*/  STL [R1+0xd4], R228 ;  /* 0x0000d4e401007387 */ /* 0x000fe80000100800 */
[----:B------:R0:W-:Y:S01]  /*1f90*/  STL [R1+0x44], R210 ;  /* 0x000044d201007387 */ /* 0x0001e20000100800 */
[----:B------:R-:W-:Y:S01]  /*1fa0*/  FADD.FTZ R213, R213, R175 ;  /* 0x000000afd5d57221 */ /* 0x000fe20000010000 */
[----:B0-----:R-:W-:-:S04]  /*1fb0*/  FMUL.FTZ R210, R226, R239 ;  /* 0x000000efe2d27220 */ /* 0x001fc80000410000 */
[----:B------:R-:W-:Y:S01]  /*1fc0*/  FFMA.FTZ R212, R210, R175, R212 ;  /* 0x000000afd2d47223 */ /* 0x000fe200000100d4 */
[----:B------:R0:W-:Y:S04]  /*1fd0*/  STL [R1+0xd8], R213 ;  /* 0x0000d8d501007387 */ /* 0x0001e80000100800 */
[----:B------:R1:W-:Y:S04]  /*1fe0*/  STL [R1+0x48], R212 ;  /* 0x000048d401007387 */ /* 0x0003e80000100800 */
[----:B------:R-:W2:Y:S04]  /*1ff0*/  LDL.LU R233, [R1+0x4c] ;  /* 0x00004c0001e97983 */ /* 0x000ea80000300800 */
[----:B0-----:R-:W3:Y:S04]  /*2000*/  LDL.LU R213, [R1+0xbc] ;  /* 0x0000bc0001d57983 */ /* 0x001ee80000300800 */
[----:B-1----:R-:W4:Y:S04]  /*2010*/  LDL.LU R212, [R1+0xc0] ;  /* 0x0000c00001d47983 */ /* 0x002f280000300800 */
[----:B------:R-:W4:Y:S04]  /*2020*/  LDL.LU R215, [R1+0xc4] ;  /* 0x0000c40001d77983 */ /* 0x000f280000300800 */
[----:B------:R-:W4:Y:S04]  /*2030*/  LDL.LU R217, [R1+0xc8] ;  /* 0x0000c80001d97983 */ /* 0x000f280000300800 */
[----:B------:R-:W4:Y:S04]  /*2040*/  LDL.LU R214, [R1+0x50] ;  /* 0x0000500001d67983 */ /* 0x000f280000300800 */
[----:B------:R-:W4:Y:S04]  /*2050*/  LDL.LU R216, [R1+0x54] ;  /* 0x0000540001d87983 */ /* 0x000f280000300800 */
[----:B------:R-:W4:Y:S01]  /*2060*/  LDL.LU R229, [R1+0x58] ;  /* 0x0000580001e57983 */ /* 0x000f220000300800 */
[----:B------:R-:W-:Y:S01]  /*2070*/  HADD2.F32 R209, -RZ, R95.H0_H0 ;  /* 0x2000005fffd17230 */ /* 0x000fe20000004100 */
[----:B------:R-:W-:-:S04]  /*2080*/  MOV R228, R219 ;  /* 0x000000db00e47202 */ /* 0x000fc80000000f00 */
[----:B------:R-:W-:Y:S01]  /*2090*/  FMUL.FTZ R174, R209, R174 ;  /* 0x000000aed1ae7220 */ /* 0x000fe20000410000 */
[----:B------:R-:W-:Y:S01]  /*20a0*/  HADD2.F32 R209, -RZ, R95.H1_H1 ;  /* 0x3000005fffd17230 */ /* 0x000fe20000004100 */
[----:B------:R-:W-:-:S04]  /*20b0*/  MOV R219, R240 ;  /* 0x000000f000db7202 */ /* 0x000fc80000000f00 */
[----:B------:R-:W-:Y:S01]  /*20c0*/  FMUL.FTZ R240, R209, R175 ;  /* 0x000000afd1f07220 */ /* 0x000fe20000410000 */
[--C-:B------:R-:W-:Y:S02]  /*20d0*/  HADD2.F32 R175, -RZ, R176.reuse.H0_H0 ;  /* 0x200000b0ffaf7230 */ /* 0x100fe40000004100 */
[----:B------:R-:W-:Y:S01]  /*20e0*/  FMUL.FTZ R209, R226, R241 ;  /* 0x000000f1e2d17220 */ /* 0x000fe20000410000 */
[----:B------:R-:W-:Y:S01]  /*20f0*/  MOV R231, R222 ;  /* 0x000000de00e77202 */ /* 0x000fe20000000f00 */
[----:B------:R-:W-:Y:S01]  /*2100*/  HADD2.F32 R176, -RZ, R176.H1_H1 ;  /* 0x300000b0ffb07230 */ /* 0x000fe20000004100 */
[----:B------:R-:W-:Y:S01]  /*2110*/  MOV R222, R211 ;  /* 0x000000d300de7202 */ /* 0x000fe20000000f00 */
[----:B------:R-:W-:Y:S01]  /*2120*/  HADD2.F32 R211, -RZ, R96.H0_H0 ;  /* 0x20000060ffd37230 */ /* 0x000fe20000004100 */
[----:B------:R-:W-:Y:S01]  /*2130*/  MOV R235, R219 ;  /* 0x000000db00eb7202 */ /* 0x000fe20000000f00 */
[----:B--2---:R-:W-:Y:S01]  /*2140*/  FFMA.FTZ R233, R209, R175, R233 ;  /* 0x000000afd1e97223 */ /* 0x004fe200000100e9 */
[----:B---3--:R-:W-:-:S02]  /*2150*/  FADD.FTZ R213, R213, R175 ;  /* 0x000000afd5d57221 */ /* 0x008fc40000010000 */
[----:B------:R-:W-:Y:S02]  /*2160*/  FMUL.FTZ R175, R211, R175 ;  /* 0x000000afd3af7220 */ /* 0x000fe40000410000 */
        /* <DEDUP_REMOVED lines=15> */
[----:B------:R-:W-:Y:S01]  /*2260*/  FADD.FTZ R217, R217, R177 ;  /* 0x000000b1d9d97221 */ /* 0x000fe20000010000 */
[----:B0-----:R-:W-:-:S04]  /*2270*/  FMUL.FTZ R216, R226, R250 ;  /* 0x000000fae2d87220 */ /* 0x001fc80000410000 */
[----:B------:R-:W-:Y:S01]  /*2280*/  FFMA.FTZ R229, R216, R177, R229 ;  /* 0x000000b1d8e57223 */ /* 0x000fe200000100e5 */
[----:B------:R-:W-:Y:S01]  /*2290*/  STL [R1+0xc4], R215 ;  /* 0x0000c4d701007387 */ /* 0x000fe20000100800 */
[----:B------:R-:W-:-:S03]  /*22a0*/  MOV R233, R230 ;  /* 0x000000e600e97202 */ /* 0x000fc60000000f00 */
[----:B------:R0:W-:Y:S01]  /*22b0*/  STL [R1+0x58], R229 ;  /* 0x000058e501007387 */ /* 0x0001e20000100800 */
[----:B------:R-:W-:-:S03]  /*22c0*/  MOV R230, R218 ;  /* 0x000000da00e67202 */ /* 0x000fc60000000f00 */
[----:B------:R1:W-:Y:S04]  /*22d0*/  STL [R1+0xc8], R217 ;  /* 0x0000c8d901007387 */ /* 0x0003e80000100800 */
[----:B------:R-:W2:Y:S04]  /*22e0*/  LDL.LU R237, [R1+0xac] ;  /* 0x0000ac0001ed7983 */ /* 0x000ea80000300800 */
[----:B------:R-:W3:Y:S01]  /*22f0*/  LDL.LU R218, [R1+0x5c] ;  /* 0x00005c0001da7983 */ /* 0x000ee20000300800 */
[----:B0-----:R-:W-:-:S03]  /*2300*/  MOV R229, R222 ;  /* 0x000000de00e57202 */ /* 0x001fc60000000f00 */
        /* <DEDUP_REMOVED lines=11> */
[----:B------:R-:W-:Y:S02]  /*23c0*/  HADD2.F32 R178, -RZ, R178.H1_H1 ;  /* 0x300000b2ffb27230 */ /* 0x000fe40000004100 */
[----:B-1----:R-:W-:Y:S02]  /*23d0*/  HADD2.F32 R217, -RZ, R98.H0_H0 ;  /* 0x20000062ffd97230 */ /* 0x002fe40000004100 */
[----:B--2---:R-:W-:Y:S01]  /*23e0*/  FADD.FTZ R237, R237, R177 ;  /* 0x000000b1eded7221 */ /* 0x004fe20000010000 */
[----:B---3--:R-:W-:-:S04]  /*23f0*/  FFMA.FTZ R218, R214, R177, R218 ;  /* 0x000000b1d6da7223 */ /* 0x008fc800000100da */
[----:B------:R-:W-:Y:S04]  /*2400*/  STL [R1+0xac], R237 ;  /* 0x0000aced01007387 */ /* 0x000fe80000100800 */
[----:B------:R0:W-:Y:S01]  /*2410*/  STL [R1+0x5c], R218 ;  /* 0x00005cda01007387 */ /* 0x0001e20000100800 */
[----:B------:R-:W-:Y:S01]  /*2420*/  FMUL.FTZ R177, R217, R177 ;  /* 0x000000b1d9b17220 */ /* 0x000fe20000410000 */
[----:B----4-:R-:W-:Y:S01]  /*2430*/  FADD.FTZ R222, R222, R178 ;  /* 0x000000b2dede7221 */ /* 0x010fe20000010000 */
[----:B------:R-:W-:Y:S02]  /*2440*/  HADD2.F32 R217, -RZ, R98.H1_H1 ;  /* 0x30000062ffd97230 */ /* 0x000fe40000004100 */
[----:B0-----:R-:W-:Y:S02]  /*2450*/  FMUL.FTZ R218, R226, R252 ;  /* 0x000000fce2da7220 */ /* 0x001fe40000410000 */
[----:B------:R0:W-:Y:S02]  /*2460*/  STL [R1+0xb0], R222 ;  /* 0x0000b0de01007387 */ /* 0x0001e40000100800 */
[----:B------:R-:W-:-:S02]  /*2470*/  FFMA.FTZ R219, R218, R178, R219 ;  /* 0x000000b2dadb7223 */ /* 0x000fc400000100db */
[----:B------:R-:W2:Y:S01]  /*2480*/  LDL.LU R237, [R1+0x68] ;  /* 0x0000680001ed7983 */ /* 0x000ea20000300800 */
[----:B------:R-:W-:Y:S01]  /*2490*/  FMUL.FTZ R217, R217, R178 ;  /* 0x000000b2d9d97220 */ /* 0x000fe20000410000 */
[----:B------:R-:W-:Y:S02]  /*24a0*/  FMUL.FTZ R178, R226, R220 ;  /* 0x000000dce2b27220 */ /* 0x000fe40000410000 */
[----:B------:R1:W-:Y:S01]  /*24b0*/  STL [R1+0x60], R219 ;  /* 0x000060db01007387 */ /* 0x0003e20000100800 */
[----:B0-----:R-:W-:-:S05]  /*24c0*/  HADD2.F32 R222, -RZ, R179.H0_H0 ;  /* 0x200000b3ffde7230 */ /* 0x001fca0000004100 */
[----:B------:R-:W-:Y:S01]  /*24d0*/  FADD.FTZ R239, R239, R222 ;  /* 0x000000deefef7221 */ /* 0x000fe20000010000 */
[----:B-1----:R-:W-:Y:S02]  /*24e0*/  HADD2.F32 R219, -RZ, R179.H1_H1 ;  /* 0x300000b3ffdb7230 */ /* 0x002fe40000004100 */
[----:B------:R-:W-:Y:S02]  /*24f0*/  FFMA.FTZ R238, R178, R222, R238 ;  /* 0x000000deb2ee7223 */ /* 0x000fe400000100ee */
[----:B------:R-:W-:Y:S01]  /*2500*/  STL [R1+0xb4], R239 ;  /* 0x0000b4ef01007387 */ /* 0x000fe20000100800 */
[----:B------:R-:W-:-:S03]  /*2510*/  FADD.FTZ R236, R236, R219 ;  /* 0x000000dbecec7221 */ /* 0x000fc60000010000 */
[----:B------:R-:W-:Y:S04]  /*2520*/  STL [R1+0x64], R238 ;  /* 0x000064ee01007387 */ /* 0x000fe80000100800 */
[----:B------:R0:W-:Y:S02]  /*2530*/  STL [R1+0xb8], R236 ;  /* 0x0000b8ec01007387 */ /* 0x0001e40000100800 */
[----:B0-----:R-:W-:Y:S02]  /*2540*/  MOV R236, R230 ;  /* 0x000000e600ec7202 */ /* 0x001fe40000000f00 */
[----:B------:R-:W3:Y:S04]  /*2550*/  LDL.LU R230, [R1+0x6c] ;  /* 0x00006c0001e67983 */ /* 0x000ee80000300800 */
[----:B------:R-:W4:Y:S01]  /*2560*/  LDL.LU R239, [R1+0x9c] ;  /* 0x00009c0001ef7983 */ /* 0x000f220000300800 */
[----:B------:R-:W-:-:S02]  /*2570*/  HADD2.F32 R220, -RZ, R99.H0_H0 ;  /* 0x20000063ffdc7230 */ /* 0x000fc40000004100 */
[----:B------:R-:W-:Y:S01]  /*2580*/  FMUL.FTZ R221, R226, R221 ;  /* 0x000000dde2dd7220 */ /* 0x000fe20000410000 */
[----:B------:R-:W-:Y:S02]  /*2590*/  FADD.FTZ R179, RZ, R4 ;  /* 0x00000004ffb37221 */ /* 0x000fe40000010000 */
[----:B------:R-:W-:Y:S01]  /*25a0*/  FMUL.FTZ R222, R220, R222 ;  /* 0x000000dedcde7220 */ /* 0x000fe20000410000 */
[----:B------:R-:W-:Y:S02]  /*25b0*/  HADD2.F32 R220, -RZ, R99.H1_H1 ;  /* 0x30000063ffdc7230 */ /* 0x000fe40000004100 */
[----:B------:R-:W-:-:S03]  /*25c0*/  FADD.FTZ R179, R5, R179 ;  /* 0x000000b305b37221 */ /* 0x000fc60000010000 */
[----:B------:R-:W-:Y:S01]  /*25d0*/  FMUL.FTZ R220, R220, R219 ;  /* 0x000000dbdcdc7220 */ /* 0x000fe20000410000 */
[----:B------:R-:W-:Y:S01]  /*25e0*/  FADD.FTZ R179, R8, R179 ;  /* 0x000000b308b37221 */ /* 0x000fe20000010000 */
[----:B------:R-:W-:Y:S01]  /*25f0*/  MOV R238, R229 ;  /* 0x000000e500ee7202 */ /* 0x000fe20000000f00 */
[----:B--2---:R-:W-:Y:S01]  /*2600*/  FFMA.FTZ R237, R221, R219, R237 ;  /* 0x000000dbdded7223 */ /* 0x004fe200000100ed */
[----:B------:R-:W-:Y:S01]  /*2610*/  FMUL.FTZ R219, R226, R234 ;  /* 0x000000eae2db7220 */ /* 0x000fe20000410000 */
[----:B------:R-:W-:-:S03]  /*2620*/  MOV R234, R231 ;  /* 0x000000e700ea7202 */ /* 0x000fc60000000f00 */
[----:B------:R0:W-:Y:S04]  /*2630*/  STL [R1+0x68], R237 ;  /* 0x000068ed01007387 */ /* 0x0001e80000100800 */
[----:B------:R-:W2:Y:S01]  /*2640*/  LDL.LU R231, [R1+0x70] ;  /* 0x0000700001e77983 */ /* 0x000ea20000300800 */
[----:B0-----:R-:W-:Y:S01]  /*2650*/  MOV R237, R228 ;  /* 0x000000e400ed7202 */ /* 0x001fe20000000f00 */
[----:B------:R-:W-:Y:S01]  /*2660*/  FADD.FTZ R228, R9, R179 ;  /* 0x000000b309e47221 */ /* 0x000fe20000010000 */
[----:B------:R-:W-:-:S05]  /*2670*/  HADD2.F32 R179, -RZ, R180.H0_H0 ;  /* 0x200000b4ffb37230 */ /* 0x000fca0000004100 */
[----:B---3--:R-:W-:-:S05]  /*2680*/  FFMA.FTZ R230, R219, R179, R230 ;  /* 0x000000b3dbe67223 */ /* 0x008fca00000100e6 */
[----:B------:R-:W-:Y:S04]  /*2690*/  STL [R1+0x6c], R230 ;  /* 0x00006ce601007387 */ /* 0x000fe80000100800 */
[----:B------:R-:W3:Y:S01]  /*26a0*/  LDL.LU R248, [R1+0xa0] ;  /* 0x0000a00001f87983 */ /* 0x000ee20000300800 */
[----:B----4-:R-:W-:-:S05]  /*26b0*/  FADD.FTZ R239, R239, R179 ;  /* 0x000000b3efef7221 */ /* 0x010fca0000010000 */
[----:B------:R0:W-:Y:S02]  /*26c0*/  STL [R1+0x9c], R239 ;  /* 0x00009cef01007387 */ /* 0x0001e40000100800 */
[----:B0-----:R-:W-:Y:S02]  /*26d0*/  MOV R239, R233 ;  /* 0x000000e900ef7202 */ /* 0x001fe40000000f00 */
[----:B------:R-:W4:Y:S01]  /*26e0*/  LDL.LU R233, [R1+0x74] ;  /* 0x0000740001e97983 */ /* 0x000f220000300800 */
[----:B------:R-:W-:-:S03]  /*26f0*/  HADD2.F32 R230, -RZ, R100.H0_H0 ;  /* 0x20000064ffe67230 */ /* 0x000fc60000004100 */
[----:B------:R-:W4:Y:S02]  /*2700*/  LDL.LU R241, [R1+0xa4] ;  /* 0x0000a40001f17983 */ /* 0x000f240000300800 */
[----:B------:R-:W-:Y:S01]  /*2710*/  FMUL.FTZ R179, R230, R179 ;  /* 0x000000b3e6b37220 */ /* 0x000fe20000410000 */
[----:B------:R-:W-:Y:S02]  /*2720*/  FMUL.FTZ R230, R226, R238 ;  /* 0x000000eee2e67220 */ /* 0x000fe40000410000 */
[----:B------:R-:W4:Y:S01]  /*2730*/  LDL.LU R238, [R1+0x78] ;  /* 0x0000780001ee7983 */ /* 0x000f220000300800 */
        /* <DEDUP_REMOVED lines=11> */
[----:B------:R-:W-:-:S03]  /*27f0*/  FADD.FTZ R228, R243, R228 ;  /* 0x000000e4f3e47221 */ /* 0x000fc60000010000 */
[----:B------:R-:W-:Y:S01]  /*2800*/  FFMA.FTZ R229, R15, R243, R229 ;  /* 0x000000f30fe57223 */ /* 0x000fe200000100e5 */
[----:B------:R-:W-:-:S03]  /*2810*/  FADD.FTZ R228, R19, R228 ;  /* 0x000000e413e47221 */ /* 0x000fc60000010000 */
[----:B------:R-:W-:Y:S01]  /*2820*/  FFMA.FTZ R229, R17, R19, R229 ;  /* 0x0000001311e57223 */ /* 0x000fe200000100e5 */
[----:B------:R-:W-:-:S04]  /*2830*/  FADD.FTZ R228, R20, R228 ;  /* 0x000000e414e47221 */ /* 0x000fc80000010000 */
[----:B------:R-:W-:Y:S01]  /*2840*/  FADD.FTZ R228, R23, R228 ;  /* 0x000000e417e47221 */ /* 0x000fe20000010000 */
[----:B--2---:R-:W-:-:S05]  /*2850*/  FFMA.FTZ R231, R230, R180, R231 ;  /* 0x000000b4e6e77223 */ /* 0x004fca00000100e7 */
[----:B------:R0:W-:Y:S02]  /*2860*/  STL [R1+0x70], R231 ;  /* 0x000070e701007387 */ /* 0x0001e40000100800 */
[----:B0-----:R-:W-:Y:S01]  /*2870*/  FFMA.FTZ R231, R18, R20, R229 ;  /* 0x0000001412e77223 */ /* 0x001fe200000100e5 */
[----:B------:R-:W-:-:S03]  /*2880*/  HADD2.F32 R229, -RZ, R100.H1_H1 ;  /* 0x30000064ffe57230 */ /* 0x000fc60000004100 */
[----:B------:R-:W-:Y:S02]  /*2890*/  FFMA.FTZ R231, R21, R23, R231 ;  /* 0x0000001715e77223 */ /* 0x000fe400000100e7 */
[----:B------:R-:W-:Y:S02]  /*28a0*/  FMUL.FTZ R229, R229, R180 ;  /* 0x000000b4e5e57220 */ /* 0x000fe40000410000 */
[----:B------:R-:W-:Y:S01]  /*28b0*/  FFMA.FTZ R231, R22, R168, R231 ;  /* 0x000000a816e77223 */ /* 0x000fe200000100e7 */
[----:B---3--:R-:W-:Y:S01]  /*28c0*/  FADD.FTZ R248, R248, R180 ;  /* 0x000000b4f8f87221 */ /* 0x008fe20000010000 */
[----:B------:R-:W-:Y:S01]  /*28d0*/  FADD.FTZ R180, R168, R228 ;  /* 0x000000e4a8b47221 */ /* 0x000fe20000010000 */
[----:B------:R-:W-:Y:S01]  /*28e0*/  FMUL.FTZ R228, R226, R237 ;  /* 0x000000ede2e47220 */ /* 0x000fe20000410000 */
[----:B------:R-:W-:Y:S01]  /*28f0*/  MOV R237, R232 ;  /* 0x000000e800ed7202 */ /* 0x000fe20000000f00 */
[----:B------:R-:W-:Y:S01]  /*2900*/  FFMA.FTZ R232, R187, R185, R231 ;  /* 0x000000b9bbe87223 */ /* 0x000fe200000100e7 */
[----:B------:R-:W-:Y:S01]  /*2910*/  FADD.FTZ R231, R185, R180 ;  /* 0x000000b4b9e77221 */ /* 0x000fe20000010000 */
[----:B------:R-:W-:Y:S01]  /*2920*/  HADD2.F32 R180, -RZ, R181.H0_H0 ;  /* 0x200000b5ffb47230 */ /* 0x000fe20000004100 */
[----:B------:R0:W-:Y:S04]  /*2930*/  STL [R1+0xa0], R248 ;  /* 0x0000a0f801007387 */ /* 0x0001e80000100800 */
[----:B----4-:R-:W-:-:S05]  /*2940*/  FFMA.FTZ R233, R228, R180, R233 ;  /* 0x000000b4e4e97223 */ /* 0x010fca00000100e9 */
[----:B------:R1:W-:Y:S01]  /*2950*/  STL [R1+0x74], R233 ;  /* 0x000074e901007387 */ /* 0x0003e20000100800 */
[----:B------:R-:W-:-:S03]  /*2960*/  FADD.FTZ R241, R241, R180 ;  /* 0x000000b4f1f17221 */ /* 0x000fc60000010000 */
[----:B0-----:R-:W2:Y:S01]  /*2970*/  LDL.LU R248, [R1+0xa8] ;  /* 0x0000a80001f87983 */ /* 0x001ea20000300800 */
[----:B------:R-:W-:Y:S02]  /*2980*/  HADD2.F32 R181, -RZ, R181.H1_H1 ;  /* 0x300000b5ffb57230 */ /* 0x000fe40000004100 */
[----:B-1----:R-:W-:-:S05]  /*2990*/  HADD2.F32 R233, -RZ, R101.H0_H0 ;  /* 0x20000065ffe97230 */ /* 0x002fca0000004100 */
[----:B------:R-:W-:Y:S01]  /*29a0*/  FMUL.FTZ R180, R233, R180 ;  /* 0x000000b4e9b47220 */ /* 0x000fe20000410000 */
[----:B------:R-:W-:Y:S01]  /*29b0*/  FMUL.FTZ R233, R226, R239 ;  /* 0x000000efe2e97220 */ /* 0x000fe20000410000 */
[----:B------:R0:W-:Y:S03]  /*29c0*/  STL [R1+0xa4], R241 ;  /* 0x0000a4f101007387 */ /* 0x0001e60000100800 */
[----:B------:R-:W-:Y:S01]  /*29d0*/  FFMA.FTZ R238, R233, R181, R238 ;  /* 0x000000b5e9ee7223 */ /* 0x000fe200000100ee */
[----:B0-----:R-:W-:Y:S02]  /*29e0*/  MOV R241, R236 ;  /* 0x000000ec00f17202 */ /* 0x001fe40000000f00 */
[----:B------:R-:W3:Y:S04]  /*29f0*/  LDL.LU R236, [R1+0x7c] ;  /* 0x00007c0001ec7983 */ /* 0x000ee80000300800 */
[----:B------:R0:W-:Y:S04]  /*2a00*/  STL [R1+0x78], R238 ;  /* 0x000078ee01007387 */ /* 0x0001e80000100800 */
[----:B------:R-:W4:Y:S01]  /*2a10*/  LDL.LU R239, [R1+0x8c] ;  /* 0x00008c0001ef7983 */ /* 0x000f220000300800 */
        /* <DEDUP_REMOVED lines=10> */
[----:B0-----:R-:W-:Y:S02]  /*2ac0*/  MOV R238, R235 ;  /* 0x000000eb00ee7202 */ /* 0x001fe40000000f00 */
[----:B------:R-:W-:Y:S01]  /*2ad0*/  FADD.FTZ R231, R172, R231 ;  /* 0x000000e7ace77221 */ /* 0x000fe20000010000 */
[----:B------:R-:W-:Y:S01]  /*2ae0*/  FFMA.FTZ R235, R190, R172, R232 ;  /* 0x000000acbeeb7223 */ /* 0x000fe200000100e8 */
[----:B------:R-:W-:Y:S02]  /*2af0*/  HADD2.F32 R232, -RZ, R101.H1_H1 ;  /* 0x30000065ffe87230 */ /* 0x000fe40000004100 */
[----:B------:R-:W-:-:S03]  /*2b00*/  FADD.FTZ R231, R194, R231 ;  /* 0x000000e7c2e77221 */ /* 0x000fc60000010000 */
[----:B------:R-:W-:Y:S01]  /*2b10*/  FMUL.FTZ R232, R232, R181 ;  /* 0x000000b5e8e87220 */ /* 0x000fe20000410000 */
[----:B--2---:R-:W-:Y:S01]  /*2b20*/  FADD.FTZ R248, R248, R181 ;  /* 0x000000b5f8f87221 */ /* 0x004fe20000010000 */
[----:B------:R-:W-:-:S04]  /*2b30*/  FADD.FTZ R181, R173, R231 ;  /* 0x000000e7adb57221 */ /* 0x000fc80000010000 */
[----:B------:R0:W-:Y:S01]  /*2b40*/  STL [R1+0xa8], R248 ;  /* 0x0000a8f801007387 */ /* 0x0001e20000100800 */
[----:B------:R-:W-:-:S03]  /*2b50*/  FMUL.FTZ R231, R226, R237 ;  /* 0x000000ede2e77220 */ /* 0x000fc60000410000 */
[----:B------:R-:W2:Y:S01]  /*2b60*/  LDL.LU R237, [R1+0x80] ;  /* 0x0000800001ed7983 */ /* 0x000ea20000300800 */
[----:B0-----:R-:W-:Y:S01]  /*2b70*/  MOV R248, R234 ;  /* 0x000000ea00f87202 */ /* 0x001fe20000000f00 */
[----:B------:R-:W-:Y:S01]  /*2b80*/  FADD.FTZ R234, R207, R181 ;  /* 0x000000b5cfea7221 */ /* 0x000fe20000010000 */
[----:B------:R-:W-:-:S05]  /*2b90*/  HADD2.F32 R181, -RZ, R182.H0_H0 ;  /* 0x200000b6ffb57230 */ /* 0x000fca0000004100 */
[----:B---3--:R-:W-:Y:S01]  /*2ba0*/  FFMA.FTZ R236, R231, R181, R236 ;  /* 0x000000b5e7ec7223 */ /* 0x008fe200000100ec */
[----:B----4-:R-:W-:-:S04]  /*2bb0*/  FADD.FTZ R239, R239, R181 ;  /* 0x000000b5efef7221 */ /* 0x010fc80000010000 */
[----:B------:R-:W-:Y:S04]  /*2bc0*/  STL [R1+0x7c], R236 ;  /* 0x00007cec01007387 */ /* 0x000fe80000100800 */
[----:B------:R0:W-:Y:S04]  /*2bd0*/  STL [R1+0x8c], R239 ;  /* 0x00008cef01007387 */ /* 0x0001e80000100800 */
[----:B0-----:R-:W3:Y:S01]  /*2be0*/  LDL.LU R239, [R1+0x90] ;  /* 0x0000900001ef7983 */ /* 0x001ee20000300800 */
[----:B------:R-:W-:-:S04]  /*2bf0*/  FFMA.FTZ R235, R195, R194, R235 ;  /* 0x000000c2c3eb7223 */ /* 0x000fc800000100eb */
[----:B------:R-:W-:-:S04]  /*2c00*/  FFMA.FTZ R235, R193, R173, R235 ;  /* 0x000000adc1eb7223 */ /* 0x000fc800000100eb */
[----:B------:R-:W-:Y:S01]  /*2c10*/  FFMA.FTZ R235, R208, R207, R235 ;  /* 0x000000cfd0eb7223 */ /* 0x000fe200000100eb */
[----:B------:R-:W-:-:S03]  /*2c20*/  FADD.FTZ R234, R174, R234 ;  /* 0x000000eaaeea7221 */ /* 0x000fc60000010000 */
[----:B------:R-:W-:Y:S01]  /*2c30*/  FFMA.FTZ R235, R206, R174, R235 ;  /* 0x000000aeceeb7223 */ /* 0x000fe200000100eb */
[----:B------:R-:W-:Y:S02]  /*2c40*/  HADD2.F32 R236, -RZ, R102.H0_H0 ;  /* 0x20000066ffec7230 */ /* 0x000fe40000004100 */
[----:B------:R-:W-:Y:S01]  /*2c50*/  FADD.FTZ R234, R240, R234 ;  /* 0x000000eaf0ea7221 */ /* 0x000fe20000010000 */
[----:B------:R-:W-:Y:S02]  /*2c60*/  FFMA.FTZ R235, R210, R240, R235 ;  /* 0x000000f0d2eb7223 */ /* 0x000fe400000100eb */
[----:B------:R-:W-:Y:S01]  /*2c70*/  FMUL.FTZ R181, R236, R181 ;  /* 0x000000b5ecb57220 */ /* 0x000fe20000410000 */
[----:B------:R-:W-:Y:S01]  /*2c80*/  FADD.FTZ R234, R175, R234 ;  /* 0x000000eaafea7221 */ /* 0x000fe20000010000 */
[----:B------:R-:W-:Y:S01]  /*2c90*/  FFMA.FTZ R235, R209, R175, R235 ;  /* 0x000000afd1eb7223 */ /* 0x000fe200000100eb */
[----:B------:R-:W-:Y:S02]  /*2ca0*/  HADD2.F32 R236, -RZ, R182.H1_H1 ;  /* 0x300000b6ffec7230 */ /* 0x000fe40000004100 */
[----:B------:R-:W-:Y:S01]  /*2cb0*/  FMUL.FTZ R182, R226, R241 ;  /* 0x000000f1e2b67220 */ /* 0x000fe20000410000 */
[----:B------:R-:W-:Y:S01]  /*2cc0*/  FADD.FTZ R234, R234, R212 ;  /* 0x000000d4eaea7221 */ /* 0x000fe20000010000 */
[----:B------:R-:W-:Y:S01]  /*2cd0*/  FFMA.FTZ R235, R213, R212, R235 ;  /* 0x000000d4d5eb7223 */ /* 0x000fe200000100eb */
[----:B------:R-:W-:Y:S01]  /*2ce0*/  MOV R249, R238 ;  /* 0x000000ee00f97202 */ /* 0x000fe20000000f00 */
[----:B------:R-:W4:Y:S01]  /*2cf0*/  LDL.LU R241, [R1+0x98] ;  /* 0x0000980001f17983 */ /* 0x000f220000300800 */
[----:B------:R-:W-:Y:S01]  /*2d00*/  FADD.FTZ R234, R234, R176 ;  /* 0x000000b0eaea7221 */ /* 0x000fe20000010000 */
[----:B------:R-:W-:-:S02]  /*2d10*/  FFMA.FTZ R235, R211, R176, R235 ;  /* 0x000000b0d3eb7223 */ /* 0x000fc400000100eb */
[----:B------:R-:W4:Y:S01]  /*2d20*/  LDL.LU R238, [R1+0x84] ;  /* 0x0000840001ee7983 */ /* 0x000f220000300800 */
[----:B--2---:R-:W-:-:S05]  /*2d30*/  FFMA.FTZ R237, R182, R236, R237 ;  /* 0x000000ecb6ed7223 */ /* 0x004fca00000100ed */
[----:B------:R0:W-:Y:S04]  /*2d40*/  STL [R1+0x80], R237 ;  /* 0x000080ed01007387 */ /* 0x0001e80000100800 */
[----:B------:R-:W2:Y:S01]  /*2d50*/  LDL.LU R250, [R1+0x94] ;  /* 0x0000940001fa7983 */ /* 0x000ea20000300800 */
[----:B0-----:R-:W-:Y:S01]  /*2d60*/  FFMA.FTZ R237, R216, R215, R235 ;  /* 0x000000d7d8ed7223 */ /* 0x001fe200000100eb */
[----:B------:R-:W-:-:S04]  /*2d70*/  FADD.FTZ R235, R234, R215 ;  /* 0x000000d7eaeb7221 */ /* 0x000fc80000010000 */
[----:B------:R-:W-:Y:S01]  /*2d80*/  FADD.FTZ R235, R235, R177 ;  /* 0x000000b1ebeb7221 */ /* 0x000fe20000010000 */
[----:B---3--:R-:W-:-:S05]  /*2d90*/  FADD.FTZ R239, R239, R236 ;  /* 0x000000ecefef7221 */ /* 0x008fca0000010000 */
[----:B------:R0:W-:Y:S02]  /*2da0*/  STL [R1+0x90], R239 ;  /* 0x000090ef01007387 */ /* 0x0001e40000100800 */
[----:B0-----:R-:W-:Y:S01]  /*2db0*/  FADD.FTZ R239, R235, R217 ;  /* 0x000000d9ebef7221 */ /* 0x001fe20000010000 */
[----:B------:R-:W-:Y:S02]  /*2dc0*/  FMUL.FTZ R235, R226, R248 ;  /* 0x000000f8e2eb7220 */ /* 0x000fe40000410000 */
[----:B------:R-:W3:Y:S01]  /*2dd0*/  LDL.LU R248, [R1+0x88] ;  /* 0x0000880001f87983 */ /* 0x000ee20000300800 */
[----:B------:R-:W-:Y:S02]  /*2de0*/  HADD2.F32 R234, -RZ, R102.H1_H1 ;  /* 0x30000066ffea7230 */ /* 0x000fe40000004100 */
[----:B------:R-:W-:-:S03]  /*2df0*/  FFMA.FTZ R237, R214, R177, R237 ;  /* 0x000000b1d6ed7223 */ /* 0x000fc600000100ed */
[----:B------:R-:W-:Y:S01]  /*2e00*/  FMUL.FTZ R234, R234, R236 ;  /* 0x000000eceaea7220 */ /* 0x000fe20000410000 */
[----:B------:R-:W-:Y:S02]  /*2e10*/  HADD2.F32 R236, -RZ, R183.H0_H0 ;  /* 0x200000b7ffec7230 */ /* 0x000fe40000004100 */
[----:B------:R-:W-:-:S03]  /*2e20*/  FFMA.FTZ R237, R218, R217, R237 ;  /* 0x000000d9daed7223 */ /* 0x000fc600000100ed */
[----:B----4-:R-:W-:Y:S01]  /*2e30*/  FFMA.FTZ R238, R235, R236, R238 ;  /* 0x000000ecebee7223 */ /* 0x010fe200000100ee */
[----:B------:R-:W-:Y:S01]  /*2e40*/  FFMA.FTZ R237, R178, R222, R237 ;  /* 0x000000deb2ed7223 */ /* 0x000fe200000100ed */
[----:B------:R-:W-:-:S03]  /*2e50*/  FADD.FTZ R239, R239, R222 ;  /* 0x000000deefef7221 */ /* 0x000fc60000010000 */
[----:B------:R0:W-:Y:S01]  /*2e60*/  STL [R1+0x84], R238 ;  /* 0x000084ee01007387 */ /* 0x0001e20000100800 */
[----:B------:R-:W-:Y:S01]  /*2e70*/  FFMA.FTZ R237, R221, R220, R237 ;  /* 0x000000dcdded7223 */ /* 0x000fe200000100ed */
[----:B------:R-:W-:Y:S01]  /*2e80*/  FADD.FTZ R239, R239, R220 ;  /* 0x000000dcefef7221 */ /* 0x000fe20000010000 */
[----:B------:R-:W-:Y:S01]  /*2e90*/  FMUL.FTZ R251, R226, R249 ;  /* 0x000000f9e2fb7220 */ /* 0x000fe20000410000 */
[----:B0-----:R-:W-:Y:S02]  /*2ea0*/  HADD2.F32 R238, -RZ, R103.H0_H0 ;  /* 0x20000067ffee7230 */ /* 0x001fe40000004100 */
[----:B------:R-:W-:Y:S01]  /*2eb0*/  FFMA.FTZ R237, R219, R179, R237 ;  /* 0x000000b3dbed7223 */ /* 0x000fe200000100ed */
[----:B------:R-:W-:-:S03]  /*2ec0*/  FADD.FTZ R239, R239, R179 ;  /* 0x000000b3efef7221 */ /* 0x000fc60000010000 */
[----:B------:R-:W-:Y:S01]  /*2ed0*/  FFMA.FTZ R237, R230, R229, R237 ;  /* 0x000000e5e6ed7223 */ /* 0x000fe200000100ed */
[----:B------:R-:W-:-:S03]  /*2ee0*/  FADD.FTZ R239, R239, R229 ;  /* 0x000000e5efef7221 */ /* 0x000fc60000010000 */
[----:B------:R-:W-:Y:S01]  /*2ef0*/  FFMA.FTZ R237, R228, R180, R237 ;  /* 0x000000b4e4ed7223 */ /* 0x000fe200000100ed */
[----:B------:R-:W-:Y:S01]  /*2f00*/  FADD.FTZ R239, R239, R180 ;  /* 0x000000b4efef7221 */ /* 0x000fe20000010000 */
[----:B--2---:R-:W-:Y:S01]  /*2f10*/  FADD.FTZ R250, R250, R236 ;  /* 0x000000ecfafa7221 */ /* 0x004fe20000010000 */
[----:B------:R-:W-:Y:S01]  /*2f20*/  FMUL.FTZ R236, R238, R236 ;  /* 0x000000eceeec7220 */ /* 0x000fe20000410000 */
[----:B------:R-:W-:-:S05]  /*2f30*/  HADD2.F32 R238, -RZ, R183.H1_H1 ;  /* 0x300000b7ffee7230 */ /* 0x000fca0000004100 */
[----:B------:R-:W-:Y:S01]  /*2f40*/  FADD.FTZ R241, R241, R238 ;  /* 0x000000eef1f17221 */ /* 0x000fe20000010000 */
[----:B------:R0:W-:Y:S01]  /*2f50*/  STL [R1+0x94], R250 ;  /* 0x000094fa01007387 */ /* 0x0001e20000100800 */
[----:B------:R-:W-:Y:S01]  /*2f60*/  FFMA.FTZ R183, R233, R232, R237 ;  /* 0x000000e8e9b77223 */ /* 0x000fe200000100ed */
[----:B------:R-:W-:-:S03]  /*2f70*/  FADD.FTZ R237, R239, R232 ;  /* 0x000000e8efed7221 */ /* 0x000fc60000010000 */
[----:B------:R-:W-:Y:S01]  /*2f80*/  FFMA.FTZ R183, R231, R181, R183 ;  /* 0x000000b5e7b77223 */ /* 0x000fe200000100b7 */
[----:B------:R-:W-:Y:S01]  /*2f90*/  FADD.FTZ R237, R237, R181 ;  /* 0x000000b5eded7221 */ /* 0x000fe20000010000 */
[----:B------:R-:W-:Y:S02]  /*2fa0*/  HADD2.F32 R239, -RZ, R103.H1_H1 ;  /* 0x30000067ffef7230 */ /* 0x000fe40000004100 */
[----:B------:R-:W-:Y:S01]  /*2fb0*/  FFMA.FTZ R183, R182, R234, R183 ;  /* 0x000000eab6b77223 */ /* 0x000fe200000100b7 */
[----:B------:R-:W-:Y:S02]  /*2fc0*/  FADD.FTZ R237, R237, R234 ;  /* 0x000000eaeded7221 */ /* 0x000fe40000010000 */
[----:B0-----:R-:W-:Y:S01]  /*2fd0*/  FMUL.FTZ R250, R239, R238 ;  /* 0x000000eeeffa7220 */ /* 0x001fe20000410000 */
[----:B------:R-:W-:Y:S01]  /*2fe0*/  FFMA.FTZ R183, R235, R236, R183 ;  /* 0x000000ecebb77223 */ /* 0x000fe200000100b7 */
[----:B------:R-:W-:Y:S01]  /*2ff0*/  FADD.FTZ R237, R237, R236 ;  /* 0x000000eceded7221 */ /* 0x000fe20000010000 */
[----:B---3--:R-:W-:-:S05]  /*3000*/  FFMA.FTZ R248, R251, R238, R248 ;  /* 0x000000eefbf87223 */ /* 0x008fca00000100f8 */
[----:B------:R0:W-:Y:S04]  /*3010*/  STL [R1+0x88], R248 ;  /* 0x000088f801007387 */ /* 0x0001e80000100800 */
[----:B------:R0:W-:Y:S01]  /*3020*/  STL [R1+0x98], R241 ;  /* 0x000098f101007387 */ /* 0x0001e20000100800 */
[----:B------:R-:W-:Y:S01]  /*3030*/  FFMA.FTZ R183, R251, R250, R183 ;  /* 0x000000fafbb77223 */ /* 0x000fe200000100b7 */
[----:B------:R-:W-:Y:S01]  /*3040*/  FADD.FTZ R237, R237, R250 ;  /* 0x000000faeded7221 */ /* 0x000fe20000010000 */
[----:B------:R-:W-:Y:S06]  /*3050*/  BRA `(.L_x_16900) ;  /* 0x0000000400287947 */ /* 0x000fec0003800000 */
.L_x_16899:
        /* <DEDUP_REMOVED lines=23> */
[--C-:B------:R-:W-:Y:S01]  /*31d0*/  IMAD.WIDE.U32 R198, R198, 0x8, R248.reuse ;  /* 0x00000008c6c67825 */ /* 0x100fe200078e00f8 */
[----:B------:R2:W5:Y:S03]  /*31e0*/  LDG.E.64 R204, desc[UR6][R196.64] ;  /* 0x00000006c4cc7981 */ /* 0x000566000c1e1b00 */
[----:B------:R-:W-:-:S04]  /*31f0*/  IMAD.WIDE.U32 R200, R200, 0x8, R248 ;  /* 0x00000008c8c87825 */ /* 0x000fc800078e00f8 */
[--C-:B------:R-:W-:Y:S02]  /*3200*/  IMAD.WIDE.U32 R238, R203, 0x8, R248.reuse ;  /* 0x00000008cbee7825 */ /* 0x100fe400078e00f8 */
[----:B------:R-:W5:Y:S02]  /*3210*/  LDG.E.64 R200, desc[UR6][R200.64] ;  /* 0x00000006c8c87981 */ /* 0x000f64000c1e1b00 */
[----:B------:R-:W-:Y:S02]  /*3220*/  IMAD.WIDE.U32 R248, R202, 0x8, R248 ;  /* 0x00000008caf87825 */ /* 0x000fe400078e00f8 */
[----:B------:R2:W5:Y:S04]  /*3230*/  LDG.E.64 R202, desc[UR6][R198.64] ;  /* 0x00000006c6ca7981 */ /* 0x000568000c1e1b00 */
[----:B------:R2:W5:Y:S04]  /*3240*/  LDG.E.64 R196, desc[UR6][R248.64] ;  /* 0x00000006f8c47981 */ /* 0x000568000c1e1b00 */
[----:B------:R2:W5:Y:S01]  /*3250*/  LDG.E.64 R198, desc[UR6][R238.64] ;  /* 0x00000006eec67981 */ /* 0x000562000c1e1b00 */
[----:B------:R-:W-:Y:S05]  /*3260*/  BRA `(.L_x_16900) ;  /* 0x0000000000a47947 */ /* 0x000fea0003800000 */
.L_x_16901:
[----:B------:R-:W1:Y:S01]  /*3270*/  S2R R26, SR_TID.X ;  /* 0x00000000001a7919 */ /* 0x000e620000002100 */
[----:B------:R-:W2:Y:S01]  /*3280*/  LDC.64 R238, c[0x0][0x438] ;  /* 0x00010e00ffee7b82 */ /* 0x000ea20000000a00 */
[----:B------:R-:W-:Y:S01]  /*3290*/  IMAD R24, R2, UR8, RZ ;  /* 0x0000000802187c24 */ /* 0x000fe2000f8e02ff */
[C---:B------:R-:W-:Y:S02]  /*32a0*/  IADD3 R34, PT, PT, R196.reuse, 0x20, RZ ;  /* 0x00000020c4227810 */ /* 0x040fe40007ffe0ff */
[C---:B------:R-:W-:Y:S02]  /*32b0*/  IADD3 R36, PT, PT, R196.reuse, 0x40, RZ ;  /* 0x00000040c4247810 */ /* 0x040fe40007ffe0ff */
[----:B------:R-:W-:Y:S02]  /*32c0*/  SHF.R.S32.HI R25, RZ, 0x1f, R24 ;  /* 0x0000001fff197819 */ /* 0x000fe40000011418 */
[----:B------:R-:W4:Y:S01]  /*32d0*/  LDC.64 R42, c[0x0][0x3b0] ;  /* 0x0000ec00ff2a7b82 */ /* 0x000f220000000a00 */
[----:B------:R-:W-:-:S02]  /*32e0*/  IADD3 R38, PT, PT, R196, 0x60, RZ ;  /* 0x00000060c4267810 */ /* 0x000fc40007ffe0ff */
[----:B------:R-:W-:Y:S02]  /*32f0*/  LEA.HI R25, R25, R24, RZ, 0x3 ;  /* 0x0000001819197211 */ /* 0x000fe400078f18ff */
[----:B------:R-:W-:Y:S02]  /*3300*/  IADD3 R40, PT, PT, R196, 0x80, RZ ;  /* 0x00000080c4287810 */ /* 0x000fe40007ffe0ff */
[----:B-1----:R-:W-:Y:S01]  /*3310*/  LOP3.LUT R26, R26, 0x1f, RZ, 0xc0, !PT ;  /* 0x0000001f1a1a7812 */ /* 0x002fe200078ec0ff */
[----:B----4-:R-:W-:-:S03]  /*3320*/  IMAD.WIDE.U32 R34, R34, 0x8, R42 ;  /* 0x0000000822227825 */ /* 0x010fc600078e002a */
        /* <DEDUP_REMOVED lines=29> */
.L_x_16900:
[----:B------:R-:W-:Y:S05]  /*3500*/  BSYNC.RECONVERGENT B1 ;  /* 0x0000000000017941 */ /* 0x000fea0003800200 */
.L_x_16898:
[----:B------:R-:W-:-:S03]  /*3510*/  UMOV UR4, 0xffffffff ;  /* 0xffffffff00047882 */ /* 0x000fc60000000000 */
[----:B------:R-:W-:Y:S05]  /*3520*/  BRA.DIV UR4, `(.L_x_16902) ;  /* 0x0000013604fc7947 */ /* 0x000fea000b800000 */
[----:B-12---:R-:W0:Y:S02]  /*3530*/  SHFL.BFLY PT, R238, R237, 0x1, 0x1f ;  /* 0x0c201f00edee7f89 */ /* 0x006e2400000e0000 */
        /* <DEDUP_REMOVED lines=17> */
.L_x_17524:
[----:B------:R-:W2:Y:S01]  /*3650*/  S2R R238, SR_TID.X ;  /* 0x0000000000ee7919 */ /* 0x000ea20000002100 */
[----:B------:R-:W-:Y:S01]  /*3660*/  FADD.FTZ R241, R248, R252 ;  /* 0x000000fcf8f17221 */ /* 0x000fe20000010000 */
[----:B------:R-:W-:Y:S01]  /*3670*/  @P3 IADD3 R225, PT, PT, R225, -0x1, RZ ;  /* 0xffffffffe1e13810 */ /* 0x000fe20007ffe0ff */
[----:B01----:R-:W-:-:S04]  /*3680*/  FADD.FTZ R183, R183, R237 ;  /* 0x000000edb7b77221 */ /* 0x003fc80000010000 */
[----:B------:R-:W-:-:S05]  /*3690*/  @P3 IMAD R225, R225, UR8, RZ ;  /* 0x00000008e1e13c24 */ /* 0x000fca000f8e02ff */
[----:B------:R-:W-:-:S04]  /*36a0*/  @P3 SHF.R.S32.HI R237, RZ, 0x1f, R225 ;  /* 0x0000001fffed3819 */ /* 0x000fc800000114e1 */
[----:B------:R-:W-:Y:S01]  /*36b0*/  @P3 LEA.HI R237, R237, R225, RZ, 0x3 ;  /* 0x000000e1eded3211 */ /* 0x000fe200078f18ff */
[----:B------:R-:W-:Y:S01]  /*36c0*/  HFMA2 R225, -RZ, RZ, 0, 0 ;  /* 0x00000000ffe17431 */ /* 0x000fe200000001ff */
[----:B--2---:R-:W-:Y:S02]  /*36d0*/  LOP3.LUT R248, R238, 0x1f, RZ, 0xc0, !PT ;  /* 0x0000001feef87812 */ /* 0x004fe400078ec0ff */
[----:B------:R-:W0:Y:S01]  /*36e0*/  @P3 LDC.64 R238, c[0x0][0x390] ;  /* 0x0000e400ffee3b82 */ /* 0x000e220000000a00 */
[----:B------:R-:W-:Y:S02]  /*36f0*/  ISETP.NE.U32.AND P0, PT, R224, RZ, PT ;  /* 0x000000ffe000720c */ /* 0x000fe40003f05070 */
[----:B------:R1:W-:Y:S01]  /*3700*/  STL [R1+0x18], R248 ;  /* 0x000018f801007387 */ /* 0x0003e20000100800 */
[----:B------:R-:W-:Y:S02]  /*3710*/  @P3 LEA.HI.SX32 R225, R237, R248, 0x1d ;  /* 0x000000f8ede13211 */ /* 0x000fe400078feaff */
[----:B------:R-:W-:Y:S01]  /*3720*/  ISETP.NE.AND.EX P0, PT, R223, RZ, PT, P0 ;  /* 0x000000ffdf00720c */ /* 0x000fe20003f05300 */
[----:B------:R-:W-:Y:S01]  /*3730*/  IMAD R237, R2, UR8, RZ ;  /* 0x0000000802ed7c24 */ /* 0x000fe2000f8e02ff */
[----:B------:R-:W-:Y:S01]  /*3740*/  ISETP.NE.AND P1, PT, RZ, UR9, PT ;  /* 0x00000009ff007c0c */ /* 0x000fe2000bf25270 */
[----:B------:R-:W-:Y:S01]  /*3750*/  BSSY.RECONVERGENT B1, `(.L_x_16903) ;  /* 0x000039b000017945 */ /* 0x000fe20003800200 */
[----:B------:R-:W-:Y:S01]  /*3760*/  FMUL.FTZ R183, R183, UR10 ;  /* 0x0000000ab7b77c20 */ /* 0x000fe20008410000 */
[----:B0-----:R-:W-:-:S05]  /*3770*/  @P3 IMAD.WIDE.U32 R238, R225, 0x10, R238 ;  /* 0x00000010e1ee3825 */ /* 0x001fca00078e00ee */
[----:B------:R0:W5:Y:S02]  /*3780*/  @P3 LDG.E.128 R152, desc[UR6][R238.64] ;  /* 0x00000006ee983981 */ /* 0x000164000c1e1d00 */
[----:B0-----:R-:W-:Y:S01]  /*3790*/  SHF.R.S32.HI R238, RZ, 0x1f, R237 ;  /* 0x0000001fffee7819 */ /* 0x001fe200000114ed */
[----:B------:R-:W-:-:S03]  /*37a0*/  FMUL.FTZ R239, R241, UR10 ;  /* 0x0000000af1ef7c20 */ /* 0x000fc60008410000 */
[----:B------:R-:W-:Y:S02]  /*37b0*/  LEA.HI R237, R238, R237, RZ, 0x3 ;  /* 0x000000edeeed7211 */ /* 0x000fe400078f18ff */
[----:B------:R-:W-:Y:S02]  /*37c0*/  FSEL R238, R239, RZ, !P1 ;  /* 0x000000ffefee7208 */ /* 0x000fe40004800000 */
        /* <DEDUP_REMOVED lines=22> */
.L_x_16909:
[----:B------:R-:W-:Y:S05]  /*3930*/  BSYNC.RECONVERGENT B3 ;  /* 0x0000000000037941 */ /* 0x000fea0003800200 */
.L_x_16908:
        /* <DEDUP_REMOVED lines=13> */
.L_x_16911:
[----:B------:R-:W-:Y:S05]  /*3a10*/  BSYNC.RECONVERGENT B3 ;  /* 0x0000000000037941 */ /* 0x000fea0003800200 */
.L_x_16910:
[----:B------:R-:W-:-:S04]  /*3a20*/  F2FP.F16.F32.PACK_AB R144, RZ, R144 ;  /* 0x00000090ff90723e */ /* 0x000fc800000000ff */
[----:B------:R-:W-:Y:S02]  /*3a30*/  PRMT R156, R144, 0x7610, R156 ;  /* 0x00007610909c7816 */ /* 0x000fe4000000009c */
[----:B------:R-:W-:-:S07]  /*3a40*/  MOV R144, R248 ;  /* 0x000000f800907202 */ /* 0x000fce0000000f00 */
.L_x_16907:
[----:B------:R-:W-:Y:S05]  /*3a50*/  BSYNC.RECONVERGENT B2 ;  /* 0x0000000000027941 */ /* 0x000fea0003800200 */
.L_x_16906:
        /* <DEDUP_REMOVED lines=15> */
.L_x_16915:
[----:B------:R-:W-:Y:S05]  /*3b50*/  BSYNC.RECONVERGENT B3 ;  /* 0x0000000000037941 */ /* 0x000fea0003800200 */
.L_x_16914:
        /* <DEDUP_REMOVED lines=13> */
.L_x_16917:
[----:B------:R-:W-:Y:S05]  /*3c30*/  BSYNC.RECONVERGENT B3 ;  /* 0x0000000000037941 */ /* 0x000fea0003800200 */
.L_x_16916:
[----:B------:R-:W-:-:S04]  /*3c40*/  F2FP.F16.F32.PACK_AB R145, RZ, R145 ;  /* 0x00000091ff91723e */ /* 0x000fc800000000ff */
[----:B------:R-:W-:Y:S02]  /*3c50*/  PRMT R156, R156, 0x5410, R145 ;  /* 0x000054109c9c7816 */ /* 0x000fe40000000091 */
[----:B------:R-:W-:-:S07]  /*3c60*/  MOV R145, R248 ;  /* 0x000000f800917202 */ /* 0x000fce0000000f00 */
.L_x_16913:
[----:B------:R-:W-:Y:S05]  /*3c70*/  BSYNC.RECONVERGENT B2 ;  /* 0x0000000000027941 */ /* 0x000fea0003800200 */
.L_x_16912:
        /* <DEDUP_REMOVED lines=15> */
.L_x_16921:
[----:B------:R-:W-:Y:S05]  /*3d70*/  BSYNC.RECONVERGENT B3 ;  /* 0x0000000000037941 */ /* 0x000fea0003800200 */
.L_x_16920:
        /* <DEDUP_REMOVED lines=13> */
.L_x_16923:
[----:B------:R-:W-:Y:S05]  /*3e50*/  BSYNC.RECONVERGENT B3 ;  /* 0x0000000000037941 */ /* 0x000fea0003800200 */
.L_x_16922:
[----:B------:R-:W-:-:S04]  /*3e60*/  F2FP.F16.F32.PACK_AB R146, RZ, R146 ;  /* 0x00000092ff92723e */ /* 0x000fc800000000ff */
[----:B------:R-:W-:Y:S02]  /*3e70*/  PRMT R157, R146, 0x7610, R157 ;  /* 0x00007610929d7816 */ /* 0x000fe4000000009d */
[----:B------:R-:W-:-:S07]  /*3e80*/  MOV R146, R248 ;  /* 0x000000f800927202 */ /* 0x000fce0000000f00 */
.L_x_16919:
[----:B------:R-:W-:Y:S05]  /*3e90*/  BSYNC.RECONVERGENT B2 ;  /* 0x0000000000027941 */ /* 0x000fea0003800200 */
.L_x_16918:
        /* <DEDUP_REMOVED lines=15> */
.L_x_16927:
[----:B------:R-:W-:Y:S05]  /*3f90*/  BSYNC.RECONVERGENT B3 ;  /* 0x0000000000037941 */ /* 0x000fea0003800200 */
.L_x_16926:
        /* <DEDUP_REMOVED lines=13> */
.L_x_16929:
[----:B------:R-:W-:Y:S05]  /*4070*/  BSYNC.RECONVERGENT B3 ;  /* 0x0000000000037941 */ /* 0x000fea0003800200 */
.L_x_16928:
[----:B------:R-:W-:-:S04]  /*4080*/  F2FP.F16.F32.PACK_AB R147, RZ, R147 ;  /* 0x00000093ff93723e */ /* 0x000fc800000000ff */
[----:B------:R-:W-:Y:S02]  /*4090*/  PRMT R157, R157, 0x5410, R147 ;  /* 0x000054109d9d7816 */ /* 0x000fe40000000093 */
[----:B------:R-:W-:-:S07]  /*40a0*/  MOV R147, R248 ;  /* 0x000000f800937202 */ /* 0x000fce0000000f00 */
.L_x_16925:
[----:B------:R-:W-:Y:S05]  /*40b0*/  BSYNC.RECONVERGENT B2 ;  /* 0x0000000000027941 */ /* 0x000fea0003800200 */
.L_x_16924:
        /* <DEDUP_REMOVED lines=15> */
.L_x_16933:
[----:B------:R-:W-:Y:S05]  /*41b0*/  BSYNC.RECONVERGENT B3 ;  /* 0x0000000000037941 */ /* 0x000fea0003800200 */
.L_x_16932:
        /* <DEDUP_REMOVED lines=13> */
.L_x_16935:
[----:B------:R-:W-:Y:S05]  /*4290*/  BSYNC.RECONVERGENT B3 ;  /* 0x0000000000037941 */ /* 0x000fea0003800200 */
.L_x_16934:
[----:B------:R-:W-:-:S04]  /*42a0*/  F2FP.F16.F32.PACK_AB R140, RZ, R140 ;  /* 0x0000008cff8c723e */ /* 0x000fc800000000ff */
[----:B------:R-:W-:Y:S02]  /*42b0*/  PRMT R158, R140, 0x7610, R158 ;  /* 0x000076108c9e7816 */ /* 0x000fe4000000009e */
[----:B------:R-:W-:-:S07]  /*42c0*/  MOV R140, R248 ;  /* 0x000000f8008c7202 */ /* 0x000fce0000000f00 */
.L_x_16931:
[----:B------:R-:W-:Y:S05]  /*42d0*/  BSYNC.RECONVERGENT B2 ;  /* 0x0000000000027941 */ /* 0x000fea0003800200 */
.L_x_16930:
        /* <DEDUP_REMOVED lines=15> */
.L_x_16939:
[----:B------:R-:W-:Y:S05]  /*43d0*/  BSYNC.RECONVERGENT B3 ;  /* 0x0000000000037941 */ /* 0x000fea0003800200 */
.L_x_16938:
        /* <DEDUP_REMOVED lines=13> */
.L_x_16941:
[----:B------:R-:W-:Y:S05]  /*44b0*/  BSYNC.RECONVERGENT B3 ;  /* 0x0000000000037941 */ /* 0x000fea0003800200 */
.L_x_16940:
[----:B------:R-:W-:-:S04]  /*44c0*/  F2FP.F16.F32.PACK_AB R141, RZ, R141 ;  /* 0x0000008dff8d723e */ /* 0x000fc800000000ff */
[----:B------:R-:W-:Y:S02]  /*44d0*/  PRMT R158, R158, 0x5410, R141 ;  /* 0x000054109e9e7816 */ /* 0x000fe4000000008d */
[----:B------:R-:W-:-:S07]  /*44e0*/  MOV R141, R248 ;  /* 0x000000f8008d7202 */ /* 0x000fce0000000f00 */
.L_x_16937:
[----:B------:R-:W-:Y:S05]  /*44f0*/  BSYNC.RECONVERGENT B2 ;  /* 0x0000000000027941 */ /* 0x000fea0003800200 */
.L_x_16936:
        /* <DEDUP_REMOVED lines=15> */
.L_x_16945:
[----:B------:R-:W-:Y:S05]  /*45f0*/  BSYNC.RECONVERGENT B3 ;  /* 0x0000000000037941 */ /* 0x000fea0003800200 */
.L_x_16944:
        /* <DEDUP_REMOVED lines=13> */
.L_x_16947:
[----:B------:R-:W-:Y:S05]  /*46d0*/  BSYNC.RECONVERGENT B3 ;  /* 0x0000000000037941 */ /* 0x000fea0003800200 */
.L_x_16946:
[----:B------:R-:W-:-:S04]  /*46e0*/  F2FP.F16.F32.PACK_AB R142, RZ, R142 ;  /* 0x0000008eff8e723e */ /* 0x000fc800000000ff */
[----:B------:R-:W-:Y:S02]  /*46f0*/  PRMT R159, R142, 0x7610, R159 ;  /* 0x000076108e9f7816 */ /* 0x000fe4000000009f */
[----:B------:R-:W-:-:S07]  /*4700*/  MOV R142, R248 ;  /* 0x000000f8008e7202 */ /* 0x000fce0000000f00 */
.L_x_16943:
[----:B------:R-:W-:Y:S05]  /*4710*/  BSYNC.RECONVERGENT B2 ;  /* 0x0000000000027941 */ /* 0x000fea0003800200 */
.L_x_16942:
[----:B------:R-:W-:Y:S05]  /*4720*/  @!P3 BRA `(.L_x_16948) ;  /* 0x000000280074b947 */ /* 0x000fea0003800000 */
[----:B-----5:R-:W-:Y:S01]  /*4730*/  ISETP.GE.U32.AND P0, PT, R204, RZ, PT ;  /* 0x000000ffcc00720c */ /* 0x020fe20003f06070 */
[----:B------:R-:W-:Y:S03]  /*4740*/  BSSY.RECONVERGENT B2, `(.L_x_16949) ;  /* 0x000000d000027945 */ /* 0x000fe60003800200 */
[----:B------:R-:W-:Y:S01]  /*4750*/  ISETP.GE.U32.AND.EX P0, PT, R205, 0x1000000, PT, P0 ;  /* 0x01000000cd00780c */ /* 0x000fe20003f06100 */
[----:B------:R-:W-:-:S12]  /*4760*/  HFMA2 R205, -RZ, RZ, 0, 0 ;  /* 0x00000000ffcd7431 */ /* 0x000fd800000001ff */
        /* <DEDUP_REMOVED lines=10> */
.L_x_16950:
[----:B------:R-:W-:Y:S05]  /*4810*/  BSYNC.RECONVERGENT B2 ;  /* 0x0000000000027941 */ /* 0x000fea0003800200 */
.L_x_16949:
        /* <DEDUP_REMOVED lines=13> */
.L_x_16952:
[----:B------:R-:W-:Y:S05]  /*48f0*/  BSYNC.RECONVERGENT B2 ;  /* 0x0000000000027941 */ /* 0x000fea0003800200 */
.L_x_16951:
[----:B------:R-:W-:-:S04]  /*4900*/  F2FP.F16.F32.PACK_AB R143, RZ, R143 ;  /* 0x0000008fff8f723e */ /* 0x000fc800000000ff */
[----:B------:R-:W-:Y:S02]  /*4910*/  PRMT R159, R159, 0x5410, R143 ;  /* 0x000054109f9f7816 */ /* 0x000fe4000000008f */
[----:B------:R-:W-:Y:S01]  /*4920*/  MOV R143, R205 ;  /* 0x000000cd008f7202 */ /* 0x000fe20000000f00 */
[----:B------:R-:W-:Y:S06]  /*4930*/  BRA `(.L_x_16948) ;  /* 0x0000002400f07947 */ /* 0x000fec0003800000 */
.L_x_16905:
        /* <DEDUP_REMOVED lines=15> */
.L_x_16956:
[----:B------:R-:W-:Y:S05]  /*4a30*/  BSYNC.RECONVERGENT B3 ;  /* 0x0000000000037941 */ /* 0x000fea0003800200 */
.L_x_16955:
        /* <DEDUP_REMOVED lines=13> */
.L_x_16958:
[----:B------:R-:W-:Y:S05]  /*4b10*/  BSYNC.RECONVERGENT B3 ;  /* 0x0000000000037941 */ /* 0x000fea0003800200 */
.L_x_16957:
[----:B------:R-:W-:-:S04]  /*4b20*/  F2FP.F16.F32.PACK_AB R160, RZ, R160 ;  /* 0x000000a0ffa0723e */ /* 0x000fc800000000ff */
[----:B------:R-:W-:-:S07]  /*4b30*/  PRMT R156, R160, 0x7610, R156 ;  /* 0x00007610a09c7816 */ /* 0x000fce000000009c */
.L_x_16954:
[----:B------:R-:W-:Y:S05]  /*4b40*/  BSYNC.RECONVERGENT B2 ;  /* 0x0000000000027941 */ /* 0x000fea0003800200 */
.L_x_16953:
        /* <DEDUP_REMOVED lines=15> */
.L_x_16962:
[----:B------:R-:W-:Y:S05]  /*4c40*/  BSYNC.RECONVERGENT B3 ;  /* 0x0000000000037941 */ /* 0x000fea0003800200 */
.L_x_16961:
        /* <DEDUP_REMOVED lines=13> */
.L_x_16964:
[----:B------:R-:W-:Y:S05]  /*4d20*/  BSYNC.RECONVERGENT B3 ;  /* 0x0000000000037941 */ /* 0x000fea0003800200 */
.L_x_16963:
[----:B------:R-:W-:-:S04]  /*4d30*/  F2FP.F16.F32.PACK_AB R160, RZ, R160 ;  /* 0x000000a0ffa0723e */ /* 0x000fc800000000ff */
[----:B------:R-:W-:-:S07]  /*4d40*/  PRMT R156, R156, 0x5410, R160 ;  /* 0x000054109c9c7816 */ /* 0x000fce00000000a0 */
.L_x_16960:
[----:B------:R-:W-:Y:S05]  /*4d50*/  BSYNC.RECONVERGENT B2 ;  /* 0x0000000000027941 */ /* 0x000fea0003800200 */
.L_x_16959:
        /* <DEDUP_REMOVED lines=15> */
.L_x_16968:
[----:B------:R-:W-:Y:S05]  /*4e50*/  BSYNC.RECONVERGENT B3 ;  /* 0x0000000000037941 */ /* 0x000fea0003800200 */
.L_x_16967:
        /* <DEDUP_REMOVED lines=13> */
.L_x_16970:
[----:B------:R-:W-:Y:S05]  /*4f30*/  BSYNC.RECONVERGENT B3 ;  /* 0x0000000000037941 */ /* 0x000fea0003800200 */
.L_x_16969:
[----:B------:R-:W-:-:S04]  /*4f40*/  F2FP.F16.F32.PACK_AB R160, RZ, R160 ;  /* 0x000000a0ffa0723e */ /* 0x000fc800000000ff */
[----:B------:R-:W-:-:S07]  /*4f50*/  PRMT R157, R160, 0x7610, R157 ;  /* 0x00007610a09d7816 */ /* 0x000fce000000009d */
.L_x_16966:
[----:B------:R-:W-:Y:S05]  /*4f60*/  BSYNC.RECONVERGENT B2 ;  /* 0x0000000000027941 */ /* 0x000fea0003800200 */
.L_x_16965:
        /* <DEDUP_REMOVED lines=15> */
.L_x_16974:
[----:B------:R-:W-:Y:S05]  /*5060*/  BSYNC.RECONVERGENT B3 ;  /* 0x0000000000037941 */ /* 0x000fea0003800200 */
.L_x_16973:
        /* <DEDUP_REMOVED lines=13> */
.L_x_16976:
[----:B------:R-:W-:Y:S05]  /*5140*/  BSYNC.RECONVERGENT B3 ;  /* 0x0000000000037941 */ /* 0x000fea0003800200 */
.L_x_16975:
[----:B------:R-:W-:-:S04]  /*5150*/  F2FP.F16.F32.PACK_AB R160, RZ, R160 ;  /* 0x000000a0ffa0723e */ /* 0x000fc800000000ff */
[----:B------:R-:W-:-:S07]  /*5160*/  PRMT R157, R157, 0x5410, R160 ;  /* 0x000054109d9d7816 */ /* 0x000fce00000000a0 */
.L_x_16972:
[----:B------:R-:W-:Y:S05]  /*5170*/  BSYNC.RECONVERGENT B2 ;  /* 0x0000000000027941 */ /* 0x000fea0003800200 */
.L_x_16971:
        /* <DEDUP_REMOVED lines=15> */
.L_x_16980:
[----:B------:R-:W-:Y:S05]  /*5270*/  BSYNC.RECONVERGENT B3 ;  /* 0x0000000000037941 */ /* 0x000fea0003800200 */
.L_x_16979:
        /* <DEDUP_REMOVED lines=13> */
.L_x_16982:
[----:B------:R-:W-:Y:S05]  /*5350*/  BSYNC.RECONVERGENT B3 ;  /* 0x0000000000037941 */ /* 0x000fea0003800200 */
.L_x_16981:
[----:B------:R-:W-:-:S04]  /*5360*/  F2FP.F16.F32.PACK_AB R160, RZ, R160 ;  /* 0x000000a0ffa0723e */ /* 0x000fc800000000ff */
[----:B------:R-:W-:-:S07]  /*5370*/  PRMT R158, R160, 0x7610, R158 ;  /* 0x00007610a09e7816 */ /* 0x000fce000000009e */
.L_x_16978:
[----:B------:R-:W-:Y:S05]  /*5380*/  BSYNC.RECONVERGENT B2 ;  /* 0x0000000000027941 */ /* 0x000fea0003800200 */
.L_x_16977:
        /* <DEDUP_REMOVED lines=15> */
.L_x_16986:
[----:B------:R-:W-:Y:S05]  /*5480*/  BSYNC.RECONVERGENT B3 ;  /* 0x0000000000037941 */ /* 0x000fea0003800200 */
.L_x_16985:
        /* <DEDUP_REMOVED lines=13> */
.L_x_16988:
[----:B------:R-:W-:Y:S05]  /*5560*/  BSYNC.RECONVERGENT B3 ;  /* 0x0000000000037941 */ /* 0x000fea0003800200 */
.L_x_16987:
[----:B------:R-:W-:-:S04]  /*5570*/  F2FP.F16.F32.PACK_AB R160, RZ, R160 ;  /* 0x000000a0ffa0723e */ /* 0x000fc800000000ff */
[----:B------:R-:W-:-:S07]  /*5580*/  PRMT R158, R158, 0x5410, R160 ;  /* 0x000054109e9e7816 */ /* 0x000fce00000000a0 */
.L_x_16984:
[----:B------:R-:W-:Y:S05]  /*5590*/  BSYNC.RECONVERGENT B2 ;  /* 0x0000000000027941 */ /* 0x000fea0003800200 */
.L_x_16983:
        /* <DEDUP_REMOVED lines=15> */
.L_x_16992:
[----:B------:R-:W-:Y:S05]  /*5690*/  BSYNC.RECONVERGENT B3 ;  /* 0x0000000000037941 */ /* 0x000fea0003800200 */
.L_x_16991:
        /* <DEDUP_REMOVED lines=13> */
.L_x_16994:
[----:B------:R-:W-:Y:S05]  /*5770*/  BSYNC.RECONVERGENT B3 ;  /* 0x0000000000037941 */ /* 0x000fea0003800200 */
.L_x_16993:
[----:B------:R-:W-:-:S04]  /*5780*/  F2FP.F16.F32.PACK_AB R160, RZ, R160 ;  /* 0x000000a0ffa0723e */ /* 0x000fc800000000ff */
[----:B------:R-:W-:-:S07]  /*5790*/  PRMT R159, R160, 0x7610, R159 ;  /* 0x00007610a09f7816 */ /* 0x000fce000000009f */
.L_x_16990:
[----:B------:R-:W-:Y:S05]  /*57a0*/  BSYNC.RECONVERGENT B2 ;  /* 0x0000000000027941 */ /* 0x000fea0003800200 */
.L_x_16989:
[-CC-:B------:R-:W-:Y:S01]  /*57b0*/  FFMA.FTZ R161, R14, R183.reuse, R238.reuse ;  /* 0x000000b70ea17223 */ /* 0x180fe200000100ee */
[-CC-:B------:R-:W-:Y:S01]  /*57c0*/  FFMA.FTZ R160, R12, R183.reuse, R238.reuse ;  /* 0x000000b70ca07223 */ /* 0x180fe200000100ee */
[-CC-:B------:R-:W-:Y:S01]  /*57d0*/  FFMA.FTZ R163, R3, R183.reuse, R238.reuse ;  /* 0x000000b703a37223 */ /* 0x180fe200000100ee */
[-C--:B------:R-:W-:Y:S01]  /*57e0*/  FFMA.FTZ R166, R0, R183.reuse, R238 ;  /* 0x000000b700a67223 */ /* 0x080fe200000100ee */
[----:B------:R-:W-:Y:S01]  /*57f0*/  FADD.FTZ R167, R16, -R161 ;  /* 0x800000a110a77221 */ /* 0x000fe20000010000 */
[----:B------:R-:W-:Y:S01]  /*5800*/  FADD.FTZ R164, R13, -R160 ;  /* 0x800000a00da47221 */ /* 0x000fe20000010000 */
[-CC-:B------:R-:W-:Y:S01]  /*5810*/  FFMA.FTZ R160, R10, R183.reuse, R238.reuse ;  /* 0x000000b70aa07223 */ /* 0x180fe200000100ee */
[-C--:B------:R-:W-:Y:S01]  /*5820*/  FFMA.FTZ R161, R7, R183.reuse, R238 ;  /* 0x000000b707a17223 */ /* 0x080fe200000100ee */
[----:B------:R-:W-:Y:S01]  /*5830*/  ISETP.GT.AND P0, PT, R227, RZ, PT ;  /* 0x000000ffe300720c */ /* 0x000fe20003f04270 */
[C---:B------:R-:W-:Y:S01]  /*5840*/  FMUL.FTZ R164, R226.reuse, R164 ;  /* 0x000000a4e2a47220 */ /* 0x040fe20000410000 */
[----:B------:R-:W-:Y:S01]  /*5850*/  FADD.FTZ R160, R11, -R160 ;  /* 0x800000a00ba07221 */ /* 0x000fe20000010000 */
[----:B------:R-:W-:Y:S01]  /*5860*/  FADD.FTZ R161, R9, -R161 ;  /* 0x800000a109a17221 */ /* 0x000fe20000010000 */
[--C-:B------:R-:W-:Y:S01]  /*5870*/  FFMA.FTZ R165, R15, R183, R238.reuse ;  /* 0x000000b70fa57223 */ /* 0x100fe200000100ee */
[----:B------:R-:W-:Y:S01]  /*5880*/  FMUL.FTZ R167, R226, R167 ;  /* 0x000000a7e2a77220 */ /* 0x000fe20000410000 */
[----:B------:R-:W-:Y:S01]  /*5890*/  FFMA.FTZ R162, R6, R183, R238 ;  /* 0x000000b706a27223 */ /* 0x000fe200000100ee */
[----:B------:R-:W-:Y:S01]  /*58a0*/  FADD.FTZ R163, R5, -R163 ;  /* 0x800000a305a37221 */ /* 0x000fe20000010000 */
[----:B------:R-:W-:Y:S01]  /*58b0*/  FADD.FTZ R166, R4, -R166 ;  /* 0x800000a604a67221 */ /* 0x000fe20000010000 */
[----:B------:R-:W-:Y:S01]  /*58c0*/  FADD.FTZ R165, R243, -R165 ;  /* 0x800000a5f3a57221 */ /* 0x000fe20000010000 */
[C---:B------:R-:W-:Y:S01]  /*58d0*/  FMUL.FTZ R160, R226.reuse, R160 ;  /* 0x000000a0e2a07220 */ /* 0x040fe20000410000 */
[----:B------:R-:W-:Y:S01]  /*58e0*/  FMUL.FTZ R161, R226, R161 ;  /* 0x000000a1e2a17220 */ /* 0x000fe20000410000 */
[----:B------:R-:W-:Y:S01]  /*58f0*/  FSEL R248, R164, RZ, P0 ;  /* 0x000000ffa4f87208 */ /* 0x000fe20000000000 */
[----:B------:R-:W-:Y:S01]  /*5900*/  FADD.FTZ R162, R8, -R162 ;  /* 0x800000a208a27221 */ /* 0x000fe20000010000 */
[----:B------:R-:W-:Y:S01]  /*5910*/  FSEL R239, R167, RZ, P0 ;  /* 0x000000ffa7ef7208 */ /* 0x000fe20000000000 */
[C---:B------:R-:W-:Y:S01]  /*5920*/  FMUL.FTZ R163, R226.reuse, R163 ;  /* 0x000000a3e2a37220 */ /* 0x040fe20000410000 */
[C---:B------:R-:W-:Y:S01]  /*5930*/  FMUL.FTZ R166, R226.reuse, R166 ;  /* 0x000000a6e2a67220 */ /* 0x040fe20000410000 */
[----:B------:R-:W-:Y:S01]  /*5940*/  FMUL.FTZ R165, R226, R165 ;  /* 0x000000a5e2a57220 */ /* 0x000fe20000410000 */
[----:B------:R-:W-:Y:S01]  /*5950*/  FSEL R164, R160, RZ, P0 ;  /* 0x000000ffa0a47208 */ /* 0x000fe20000000000 */
[----:B------:R0:W-:Y:S01]  /*5960*/  STL [R1+0x10], R248 ;  /* 0x000010f801007387 */ /* 0x0001e20000100800 */
[----:B------:R-:W-:Y:S01]  /*5970*/  FSEL R252, R161, RZ, P0 ;  /* 0x000000ffa1fc7208 */ /* 0x000fe20000000000 */
[----:B------:R-:W-:Y:S01]  /*5980*/  FMUL.FTZ R162, R226, R162 ;  /* 0x000000a2e2a27220 */ /* 0x000fe20000410000 */
[----:B------:R-:W-:Y:S01]  /*5990*/  MOV R160, R248 ;  /* 0x000000f800a07202 */ /* 0x000fe20000000f00 */
[----:B------:R1:W-:Y:S01]  /*59a0*/  STL [R1+0x14], R239 ;  /* 0x000014ef01007387 */ /* 0x0003e20000100800 */
[----:B------:R-:W-:-:S02]  /*59b0*/  MOV R161, R239 ;  /* 0x000000ef00a17202 */ /* 0x000fc40000000f00 */
[----:B------:R-:W-:Y:S02]  /*59c0*/  FSEL R167, R165, RZ, P0 ;  /* 0x000000ffa5a77208 */ /* 0x000fe40000000000 */
[----:B------:R-:W-:Y:S02]  /*59d0*/  MOV R165, R160 ;  /* 0x000000a000a57202 */ /* 0x000fe40000000f00 */
[----:B0-----:R-:W-:Y:S02]  /*59e0*/  FSEL R248, R163, RZ, P0 ;  /* 0x000000ffa3f87208 */ /* 0x001fe40000000000 */
[----:B------:R-:W-:Y:S02]  /*59f0*/  FSEL R162, R162, RZ, P0 ;  /* 0x000000ffa2a27208 */ /* 0x000fe40000000000 */
[----:B-1----:R-:W-:Y:S02]  /*5a00*/  FSEL R239, R166, RZ, P0 ;  /* 0x000000ffa6ef7208 */ /* 0x002fe40000000000 */
[----:B------:R-:W-:-:S02]  /*5a10*/  MOV R166, R161 ;  /* 0x000000a100a67202 */ /* 0x000fc40000000f00 */
[----:B------:R-:W-:Y:S02]  /*5a20*/  MOV R163, R252 ;  /* 0x000000fc00a37202 */ /* 0x000fe40000000f00 */
[----:B------:R-:W-:Y:S02]  /*5a30*/  MOV R161, R248 ;  /* 0x000000f800a17202 */ /* 0x000fe40000000f00 */
[----:B------:R-:W-:Y:S01]  /*5a40*/  MOV R160, R239 ;  /* 0x000000ef00a07202 */ /* 0x000fe20000000f00 */
[----:B------:R-:W-:Y:S06]  /*5a50*/  @!P3 BRA `(.L_x_16948) ;  /* 0x0000001400a8b947 */ /* 0x000fec0003800000 */
[----:B------:R0:W5:Y:S04]  /*5a60*/  LDL.LU R165, [R1+0x10] ;  /* 0x0000100001a57983 */ /* 0x0001680000300800 */
[----:B------:R0:W5:Y:S02]  /*5a70*/  LDL.LU R166, [R1+0x14] ;  /* 0x0000140001a67983 */ /* 0x0001640000300800 */
[----:B-----5:R-:W-:-:S04]  /*5a80*/  ISETP.GE.U32.AND P0, PT, R204, RZ, PT ;  /* 0x000000ffcc00720c */ /* 0x020fc80003f06070 */
[----:B------:R-:W-:-:S13]  /*5a90*/  ISETP.GE.U32.AND.EX P0, PT, R205, 0x1000000, PT, P0 ;  /* 0x01000000cd00780c */ /* 0x000fda0003f06100 */
        /* <DEDUP_REMOVED lines=12> */
[----:B------:R-:W-:Y:S01]  /*5b60*/  @P0 FMUL.FTZ R161, R163, R160 ;  /* 0x000000a0a3a10220 */ /* 0x000fe20000410000 */
[----:B------:R-:W-:Y:S02]  /*5b70*/  MOV R160, R239 ;  /* 0x000000ef00a07202 */ /* 0x000fe40000000f00 */
[----:B------:R-:W-:Y:S02]  /*5b80*/  MOV R163, R252 ;  /* 0x000000fc00a37202 */ /* 0x000fe40000000f00 */
[----:B------:R-:W-:-:S04]  /*5b90*/  F2FP.F16.F32.PACK_AB R161, RZ, R161 ;  /* 0x000000a1ffa1723e */ /* 0x000fc800000000ff */
[----:B------:R-:W-:Y:S02]  /*5ba0*/  PRMT R159, R159, 0x5410, R161 ;  /* 0x000054109f9f7816 */ /* 0x000fe400000000a1 */
[----:B------:R-:W-:Y:S01]  /*5bb0*/  MOV R161, R248 ;  /* 0x000000f800a17202 */ /* 0x000fe20000000f00 */
[----:B0-----:R-:W-:Y:S06]  /*5bc0*/  BRA `(.L_x_16948) ;  /* 0x00000014004c7947 */ /* 0x001fec0003800000 */
.L_x_16904:
        /* <DEDUP_REMOVED lines=23> */
.L_x_16997:
[----:B------:R-:W-:Y:S05]  /*5d40*/  BSYNC.RECONVERGENT B2 ;  /* 0x0000000000027941 */ /* 0x000fea0003800200 */
.L_x_16996:
        /* <DEDUP_REMOVED lines=18> */
.L_x_16999:
[----:B------:R-:W-:Y:S05]  /*5e70*/  BSYNC.RECONVERGENT B2 ;  /* 0x0000000000027941 */ /* 0x000fea0003800200 */
.L_x_16998:
        /* <DEDUP_REMOVED lines=18> */
.L_x_17001:
[----:B------:R-:W-:Y:S05]  /*5fa0*/  BSYNC.RECONVERGENT B2 ;  /* 0x0000000000027941 */ /* 0x000fea0003800200 */
.L_x_17000:
        /* <DEDUP_REMOVED lines=18> */
.L_x_17003:
[----:B------:R-:W-:Y:S05]  /*60d0*/  BSYNC.RECONVERGENT B2 ;  /* 0x0000000000027941 */ /* 0x000fea0003800200 */
.L_x_17002:
        /* <DEDUP_REMOVED lines=18> */
.L_x_17005:
[----:B------:R-:W-:Y:S05]  /*6200*/  BSYNC.RECONVERGENT B2 ;  /* 0x0000000000027941 */ /* 0x000fea0003800200 */
.L_x_17004:
        /* <DEDUP_REMOVED lines=18> */
.L_x_17007:
[----:B------:R-:W-:Y:S05]  /*6330*/  BSYNC.RECONVERGENT B2 ;  /* 0x0000000000027941 */ /* 0x000fea0003800200 */
.L_x_17006:
        /* <DEDUP_REMOVED lines=18> */
.L_x_17009:
[----:B------:R-:W-:Y:S05]  /*6460*/  BSYNC.RECONVERGENT B2 ;  /* 0x0000000000027941 */ /* 0x000fea0003800200 */
.L_x_17008:
[----:B------:R-:W-:Y:S05]  /*6470*/  @!P3 BRA `(.L_x_16948) ;  /* 0x0000000c0020b947 */ /* 0x000fea0003800000 */
[----:B-----5:R-:W-:Y:S02]  /*6480*/  ISETP.GE.U32.AND P0, PT, R204, RZ, PT ;  /* 0x000000ffcc00720c */ /* 0x020fe40003f06070 */
[----:B------:R-:W-:Y:S02]  /*6490*/  MOV R204, R59 ;  /* 0x0000003b00cc7202 */ /* 0x000fe40000000f00 */
        /* <DEDUP_REMOVED lines=16> */
.L_x_16995:
        /* <DEDUP_REMOVED lines=22> */
.L_x_17011:
[----:B------:R-:W-:Y:S05]  /*6700*/  BSYNC.RECONVERGENT B2 ;  /* 0x0000000000027941 */ /* 0x000fea0003800200 */
.L_x_17010:
        /* <DEDUP_REMOVED lines=22> */
.L_x_17013:
[----:B------:R-:W-:Y:S05]  /*6870*/  BSYNC.RECONVERGENT B2 ;  /* 0x0000000000027941 */ /* 0x000fea0003800200 */
.L_x_17012:
        /* <DEDUP_REMOVED lines=22> */
.L_x_17015:
[----:B------:R-:W-:Y:S05]  /*69e0*/  BSYNC.RECONVERGENT B2 ;  /* 0x0000000000027941 */ /* 0x000fea0003800200 */
.L_x_17014:
        /* <DEDUP_REMOVED lines=22> */
.L_x_17017:
[----:B------:R-:W-:Y:S05]  /*6b50*/  BSYNC.RECONVERGENT B2 ;  /* 0x0000000000027941 */ /* 0x000fea0003800200 */
.L_x_17016:
        /* <DEDUP_REMOVED lines=22> */
.L_x_17019:
[----:B------:R-:W-:Y:S05]  /*6cc0*/  BSYNC.RECONVERGENT B2 ;  /* 0x0000000000027941 */ /* 0x000fea0003800200 */
.L_x_17018:
        /* <DEDUP_REMOVED lines=10> */
[----:B------:R-:W-:Y:S02]  /*6d70*/  @P0 HADD2.F32 R161, -RZ, R154.H1_H1 ;  /* 0x3000009affa10230 */ /* 0x000fe40000004100 */
[----:B------:R-:W-:-:S03]  /*6d80*/  HFMA2 R160, -RZ, RZ, 0, 0 ;  /* 0x00000000ffa07431 */ /* 0x000fc600000001ff */
[----:B------:R-:W-:-:S04]  /*6d90*/  @P0 FMUL.FTZ R160, R161, R166 ;  /* 0x000000a6a1a00220 */ /* 0x000fc80000410000 */
[----:B------:R-:W-:Y:S02]  /*6da0*/  FADD.FTZ R141, R141, R160 ;  /* 0x000000a08d8d7221 */ /* 0x000fe40000010000 */
[----:B------:R-:W0:Y:S02]  /*6db0*/  @P0 LDC.64 R160, c[0x0][0x408] ;  /* 0x00010200ffa00b82 */ /* 0x000e240000000a00 */
[----:B0-----:R-:W-:-:S04]  /*6dc0*/  @P0 FMUL.FTZ R161, R165, R161 ;  /* 0x000000a1a5a10220 */ /* 0x001fc80000410000 */
[----:B------:R-:W-:Y:S01]  /*6dd0*/  @P0 FMUL.FTZ R166, R161, R160 ;  /* 0x000000a0a1a60220 */ /* 0x000fe20000410000 */
[----:B------:R-:W-:Y:S01]  /*6de0*/  @P0 HADD2.F32 R161, -RZ, R66.H1_H1 ;  /* 0x30000042ffa10230 */ /* 0x000fe20000004100 */
[----:B------:R-:W-:-:S04]  /*6df0*/  MOV R160, RZ ;  /* 0x000000ff00a07202 */ /* 0x000fc80000000f00 */
[----:B------:R-:W-:-:S05]  /*6e00*/  @P0 FMUL.FTZ R160, R161, R166 ;  /* 0x000000a6a1a00220 */ /* 0x000fca0000410000 */
[----:B------:R-:W-:-:S04]  /*6e10*/  F2FP.F16.F32.PACK_AB R160, RZ, R160 ;  /* 0x000000a0ffa0723e */ /* 0x000fc800000000ff */
[----:B------:R-:W-:-:S07]  /*6e20*/  PRMT R158, R158, 0x5410, R160 ;  /* 0x000054109e9e7816 */ /* 0x000fce00000000a0 */
.L_x_17021:
[----:B------:R-:W-:Y:S05]  /*6e30*/  BSYNC.RECONVERGENT B2 ;  /* 0x0000000000027941 */ /* 0x000fea0003800200 */
.L_x_17020:
        /* <DEDUP_REMOVED lines=22> */
.L_x_17023:
[----:B------:R-:W-:Y:S05]  /*6fa0*/  BSYNC.RECONVERGENT B2 ;  /* 0x0000000000027941 */ /* 0x000fea0003800200 */
.L_x_17022:
        /* <DEDUP_REMOVED lines=21> */
.L_x_16948:
[----:B------:R-:W-:Y:S05]  /*7100*/  BSYNC.RECONVERGENT B1 ;  /* 0x0000000000017941 */ /* 0x000fea0003800200 */
.L_x_16903:
        /* <DEDUP_REMOVED lines=17> */
.L_x_17025:
[----:B------:R-:W-:Y:S05]  /*7220*/  BSYNC.RECONVERGENT B1 ;  /* 0x0000000000017941 */ /* 0x000fea0003800200 */
.L_x_17024:
        /* <DEDUP_REMOVED lines=11> */
[----:B-----5:R-:W-:Y:S02]  /*72e0*/  @P4 HADD2.F32 R162, -RZ, R152.H0_H0 ;  /* 0x20000098ffa24230 */ /* 0x020fe40000004100 */
        /* <DEDUP_REMOVED lines=13> */
.L_x_17030:
[----:B------:R-:W-:Y:S05]  /*73c0*/  BSYNC.RECONVERGENT B2 ;  /* 0x0000000000027941 */ /* 0x000fea0003800200 */
.L_x_17029:
        /* <DEDUP_REMOVED lines=8> */
[----:B-----5:R-:W-:Y:S02]  /*7450*/  @P4 HADD2.F32 R162, -RZ, R152.H1_H1 ;  /* 0x30000098ffa24230 */ /* 0x020fe40000004100 */
        /* <DEDUP_REMOVED lines=13> */
.L_x_17032:
[----:B------:R-:W-:Y:S05]  /*7530*/  BSYNC.RECONVERGENT B2 ;  /* 0x0000000000027941 */ /* 0x000fea0003800200 */
.L_x_17031:
        /* <DEDUP_REMOVED lines=22> */
.L_x_17034:
[----:B------:R-:W-:Y:S05]  /*76a0*/  BSYNC.RECONVERGENT B2 ;  /* 0x0000000000027941 */ /* 0x000fea0003800200 */
.L_x_17033:
        /* <DEDUP_REMOVED lines=22> */
.L_x_17036:
[----:B------:R-:W-:Y:S05]  /*7810*/  BSYNC.RECONVERGENT B2 ;  /* 0x0000000000027941 */ /* 0x000fea0003800200 */
.L_x_17035:
        /* <DEDUP_REMOVED lines=22> */
.L_x_17038:
[----:B------:R-:W-:Y:S05]  /*7980*/  BSYNC.RECONVERGENT B2 ;  /* 0x0000000000027941 */ /* 0x000fea0003800200 */
.L_x_17037:
        /* <DEDUP_REMOVED lines=22> */
.L_x_17040:
[----:B------:R-:W-:Y:S05]  /*7af0*/  BSYNC.RECONVERGENT B2 ;  /* 0x0000000000027941 */ /* 0x000fea0003800200 */
.L_x_17039:
        /* <DEDUP_REMOVED lines=22> */
.L_x_17042:
[----:B------:R-:W-:Y:S05]  /*7c60*/  BSYNC.RECONVERGENT B2 ;  /* 0x0000000000027941 */ /* 0x000fea0003800200 */
.L_x_17041:
        /* <DEDUP_REMOVED lines=13> */
[----:B-----5:R-:W-:-:S05]  /*7d40*/  @P4 HADD2.F32 R204, -RZ, R155.H1_H1 ;  /* 0x3000009bffcc4230 */ /* 0x020fca0000004100 */
        /* <DEDUP_REMOVED lines=8> */
.L_x_17028:
        /* <DEDUP_REMOVED lines=8> */
[----:B------:R-:W-:Y:S02]  /*7e50*/  HFMA2 R205, -RZ, RZ, 0, 0 ;  /* 0x00000000ffcd7431 */ /* 0x000fe400000001ff */
[----:B-----5:R-:W-:Y:S02]  /*7e60*/  @P4 HADD2.F32 R223, -RZ, R152.H0_H0 ;  /* 0x20000098ffdf4230 */ /* 0x020fe40000004100 */
        /* <DEDUP_REMOVED lines=8> */
.L_x_17045:
[----:B------:R-:W-:Y:S05]  /*7ef0*/  BSYNC.RECONVERGENT B2 ;  /* 0x0000000000027941 */ /* 0x000fea0003800200 */
.L_x_17044:
        /* <DEDUP_REMOVED lines=9> */
[----:B-----5:R-:W-:Y:S02]  /*7f90*/  @P4 HADD2.F32 R223, -RZ, R152.H1_H1 ;  /* 0x30000098ffdf4230 */ /* 0x020fe40000004100 */
        /* <DEDUP_REMOVED lines=8> */
.L_x_17047:
[----:B------:R-:W-:Y:S05]  /*8020*/  BSYNC.RECONVERGENT B2 ;  /* 0x0000000000027941 */ /* 0x000fea0003800200 */
.L_x_17046:
        /* <DEDUP_REMOVED lines=18> */
.L_x_17049:
[----:B------:R-:W-:Y:S05]  /*8150*/  BSYNC.RECONVERGENT B2 ;  /* 0x0000000000027941 */ /* 0x000fea0003800200 */
.L_x_17048:
        /* <DEDUP_REMOVED lines=18> */
.L_x_17051:
[----:B------:R-:W-:Y:S05]  /*8280*/  BSYNC.RECONVERGENT B2 ;  /* 0x0000000000027941 */ /* 0x000fea0003800200 */
.L_x_17050:
        /* <DEDUP_REMOVED lines=18> */
.L_x_17053:
[----:B------:R-:W-:Y:S05]  /*83b0*/  BSYNC.RECONVERGENT B2 ;  /* 0x0000000000027941 */ /* 0x000fea0003800200 */
.L_x_17052:
        /* <DEDUP_REMOVED lines=18> */
.L_x_17055:
[----:B------:R-:W-:Y:S05]  /*84e0*/  BSYNC.RECONVERGENT B2 ;  /* 0x0000000000027941 */ /* 0x000fea0003800200 */
.L_x_17054:
        /* <DEDUP_REMOVED lines=18> */
.L_x_17057:
[----:B------:R-:W-:Y:S05]  /*8610*/  BSYNC.RECONVERGENT B2 ;  /* 0x0000000000027941 */ /* 0x000fea0003800200 */
.L_x_17056:
[----:B------:R-:W-:Y:S05]  /*8620*/  @!P3 BRA `(.L_x_17043) ;  /* 0x0000002000e4b947 */ /* 0x000fea0003800000 */
[----:B------:R-:W-:Y:S01]  /*8630*/  ISETP.GE.U32.AND P4, PT, R202, RZ, PT ;  /* 0x000000ffca00720c */ /* 0x000fe20003f86070 */
[----:B------:R-:W-:-:S03]  /*8640*/  @P2 FFMA.FTZ R202, R189, R183, R238 ;  /* 0x000000b7bdca2223 */ /* 0x000fc600000100ee */
[----:B------:R-:W-:Y:S01]  /*8650*/  ISETP.GE.U32.AND.EX P4, PT, R203, 0x1000000, PT, P4 ;  /* 0x01000000cb00780c */ /* 0x000fe20003f86140 */
[----:B------:R-:W-:Y:S01]  /*8660*/  @P2 FADD.FTZ R202, R242, -R202 ;  /* 0x800000caf2ca2221 */ /* 0x000fe20000010000 */
[----:B------:R-:W-:-:S03]  /*8670*/  MOV R203, R51 ;  /* 0x0000003300cb7202 */ /* 0x000fc60000000f00 */
[----:B------:R-:W-:-:S04]  /*8680*/  @P2 FFMA.FTZ R203, R226, R202, R51 ;  /* 0x000000cae2cb2223 */ /* 0x000fc80000010033 */
[----:B------:R-:W-:Y:S01]  /*8690*/  FMUL.FTZ R202, R203, UR13 ;  /* 0x0000000dcbca7c20 */ /* 0x000fe20008410000 */
[----:B------:R-:W-:-:S03]  /*86a0*/  HFMA2 R203, -RZ, RZ, 0, 0 ;  /* 0x00000000ffcb7431 */ /* 0x000fc600000001ff */
[----:B0----5:R-:W-:Y:S02]  /*86b0*/  @P4 HADD2.F32 R204, -RZ, R155.H1_H1 ;  /* 0x3000009bffcc4230 */ /* 0x021fe40000004100 */
        /* <DEDUP_REMOVED lines=9> */
.L_x_17027:
        /* <DEDUP_REMOVED lines=16> */
.L_x_17062:
[----:B------:R-:W-:Y:S05]  /*8850*/  BSYNC.RECONVERGENT B3 ;  /* 0x0000000000037941 */ /* 0x000fea0003800200 */
.L_x_17061:
        /* <DEDUP_REMOVED lines=13> */
.L_x_17064:
[----:B------:R-:W-:Y:S05]  /*8930*/  BSYNC.RECONVERGENT B3 ;  /* 0x0000000000037941 */ /* 0x000fea0003800200 */
.L_x_17063:
[----:B------:R-:W-:-:S04]  /*8940*/  F2FP.F16.F32.PACK_AB R160, RZ, R160 ;  /* 0x000000a0ffa0723e */ /* 0x000fc800000000ff */
[----:B0-----:R-:W-:-:S07]  /*8950*/  PRMT R156, R160, 0x7610, R156 ;  /* 0x00007610a09c7816 */ /* 0x001fce000000009c */
.L_x_17060:
[----:B------:R-:W-:Y:S05]  /*8960*/  BSYNC.RECONVERGENT B2 ;  /* 0x0000000000027941 */ /* 0x000fea0003800200 */
.L_x_17059:
        /* <DEDUP_REMOVED lines=15> */
.L_x_17068:
[----:B------:R-:W-:Y:S05]  /*8a60*/  BSYNC.RECONVERGENT B3 ;  /* 0x0000000000037941 */ /* 0x000fea0003800200 */
.L_x_17067:
        /* <DEDUP_REMOVED lines=13> */
.L_x_17070:
[----:B------:R-:W-:Y:S05]  /*8b40*/  BSYNC.RECONVERGENT B3 ;  /* 0x0000000000037941 */ /* 0x000fea0003800200 */
.L_x_17069:
[----:B------:R-:W-:-:S04]  /*8b50*/  F2FP.F16.F32.PACK_AB R160, RZ, R160 ;  /* 0x000000a0ffa0723e */ /* 0x000fc800000000ff */
[----:B0-----:R-:W-:-:S07]  /*8b60*/  PRMT R156, R156, 0x5410, R160 ;  /* 0x000054109c9c7816 */ /* 0x001fce00000000a0 */
.L_x_17066:
[----:B------:R-:W-:Y:S05]  /*8b70*/  BSYNC.RECONVERGENT B2 ;  /* 0x0000000000027941 */ /* 0x000fea0003800200 */
.L_x_17065:
        /* <DEDUP_REMOVED lines=15> */
.L_x_17074:
[----:B------:R-:W-:Y:S05]  /*8c70*/  BSYNC.RECONVERGENT B3 ;  /* 0x0000000000037941 */ /* 0x000fea0003800200 */
.L_x_17073:
        /* <DEDUP_REMOVED lines=13> */
.L_x_17076:
[----:B------:R-:W-:Y:S05]  /*8d50*/  BSYNC.RECONVERGENT B3 ;  /* 0x0000000000037941 */ /* 0x000fea0003800200 */
.L_x_17075:
[----:B------:R-:W-:-:S04]  /*8d60*/  F2FP.F16.F32.PACK_AB R160, RZ, R160 ;  /* 0x000000a0ffa0723e */ /* 0x000fc800000000ff */
[----:B0-----:R-:W-:-:S07]  /*8d70*/  PRMT R157, R160, 0x7610, R157 ;  /* 0x00007610a09d7816 */ /* 0x001fce000000009d */
.L_x_17072:
[----:B------:R-:W-:Y:S05]  /*8d80*/  BSYNC.RECONVERGENT B2 ;  /* 0x0000000000027941 */ /* 0x000fea0003800200 */
.L_x_17071:
        /* <DEDUP_REMOVED lines=15> */
.L_x_17080:
[----:B------:R-:W-:Y:S05]  /*8e80*/  BSYNC.RECONVERGENT B3 ;  /* 0x0000000000037941 */ /* 0x000fea0003800200 */
.L_x_17079:
        /* <DEDUP_REMOVED lines=13> */
.L_x_17082:
[----:B------:R-:W-:Y:S05]  /*8f60*/  BSYNC.RECONVERGENT B3 ;  /* 0x0000000000037941 */ /* 0x000fea0003800200 */
.L_x_17081:
[----:B------:R-:W-:-:S04]  /*8f70*/  F2FP.F16.F32.PACK_AB R160, RZ, R160 ;  /* 0x000000a0ffa0723e */ /* 0x000fc800000000ff */
[----:B0-----:R-:W-:-:S07]  /*8f80*/  PRMT R157, R157, 0x5410, R160 ;  /* 0x000054109d9d7816 */ /* 0x001fce00000000a0 */
.L_x_17078:
[----:B------:R-:W-:Y:S05]  /*8f90*/  BSYNC.RECONVERGENT B2 ;  /* 0x0000000000027941 */ /* 0x000fea0003800200 */
.L_x_17077:
        /* <DEDUP_REMOVED lines=15> */
.L_x_17086:
[----:B------:R-:W-:Y:S05]  /*9090*/  BSYNC.RECONVERGENT B3 ;  /* 0x0000000000037941 */ /* 0x000fea0003800200 */
.L_x_17085:
        /* <DEDUP_REMOVED lines=13> */
.L_x_17088:
[----:B------:R-:W-:Y:S05]  /*9170*/  BSYNC.RECONVERGENT B3 ;  /* 0x0000000000037941 */ /* 0x000fea0003800200 */
.L_x_17087:
[----:B------:R-:W-:-:S04]  /*9180*/  F2FP.F16.F32.PACK_AB R160, RZ, R160 ;  /* 0x000000a0ffa0723e */ /* 0x000fc800000000ff */
[----:B0-----:R-:W-:-:S07]  /*9190*/  PRMT R158, R160, 0x7610, R158 ;  /* 0x00007610a09e7816 */ /* 0x001fce000000009e */
.L_x_17084:
[----:B------:R-:W-:Y:S05]  /*91a0*/  BSYNC.RECONVERGENT B2 ;  /* 0x0000000000027941 */ /* 0x000fea0003800200 */
.L_x_17083:
        /* <DEDUP_REMOVED lines=15> */
.L_x_17092:
[----:B------:R-:W-:Y:S05]  /*92a0*/  BSYNC.RECONVERGENT B3 ;  /* 0x0000000000037941 */ /* 0x000fea0003800200 */
.L_x_17091:
        /* <DEDUP_REMOVED lines=13> */
.L_x_17094:
[----:B------:R-:W-:Y:S05]  /*9380*/  BSYNC.RECONVERGENT B3 ;  /* 0x0000000000037941 */ /* 0x000fea0003800200 */
.L_x_17093:
[----:B------:R-:W-:-:S04]  /*9390*/  F2FP.F16.F32.PACK_AB R160, RZ, R160 ;  /* 0x000000a0ffa0723e */ /* 0x000fc800000000ff */
[----:B0-----:R-:W-:-:S07]  /*93a0*/  PRMT R158, R158, 0x5410, R160 ;  /* 0x000054109e9e7816 */ /* 0x001fce00000000a0 */
.L_x_17090:
[----:B------:R-:W-:Y:S05]  /*93b0*/  BSYNC.RECONVERGENT B2 ;  /* 0x0000000000027941 */ /* 0x000fea0003800200 */
.L_x_17089:
        /* <DEDUP_REMOVED lines=15> */
.L_x_17098:
[----:B------:R-:W-:Y:S05]  /*94b0*/  BSYNC.RECONVERGENT B3 ;  /* 0x0000000000037941 */ /* 0x000fea0003800200 */
.L_x_17097:
        /* <DEDUP_REMOVED lines=13> */
.L_x_17100:
[----:B------:R-:W-:Y:S05]  /*9590*/  BSYNC.RECONVERGENT B3 ;  /* 0x0000000000037941 */ /* 0x000fea0003800200 */
.L_x_17099:
[----:B------:R-:W-:-:S04]  /*95a0*/  F2FP.F16.F32.PACK_AB R160, RZ, R160 ;  /* 0x000000a0ffa0723e */ /* 0x000fc800000000ff */
[----:B0-----:R-:W-:-:S07]  /*95b0*/  PRMT R159, R160, 0x7610, R159 ;  /* 0x00007610a09f7816 */ /* 0x001fce000000009f */
.L_x_17096:
[----:B------:R-:W-:Y:S05]  /*95c0*/  BSYNC.RECONVERGENT B2 ;  /* 0x0000000000027941 */ /* 0x000fea0003800200 */
.L_x_17095:
        /* <DEDUP_REMOVED lines=36> */
[----:B------:R-:W-:-:S04]  /*9810*/  ISETP.GE.U32.AND P4, PT, R202, RZ, PT ;  /* 0x000000ffca00720c */ /* 0x000fc80003f86070 */
[----:B------:R-:W-:-:S13]  /*9820*/  ISETP.GE.U32.AND.EX P4, PT, R203, 0x1000000, PT, P4 ;  /* 0x01000000cb00780c */ /* 0x000fda0003f86140 */
        /* <DEDUP_REMOVED lines=15> */
[----:B------:R-:W-:Y:S02]  /*9920*/  PRMT R159, R159, 0x5410, R161 ;  /* 0x000054109f9f7816 */ /* 0x000fe400000000a1 */
[----:B------:R-:W-:Y:S01]  /*9930*/  MOV R161, R205 ;  /* 0x000000cd00a17202 */ /* 0x000fe20000000f00 */
[----:B------:R-:W-:Y:S06]  /*9940*/  BRA `(.L_x_17043) ;  /* 0x00000010001c7947 */ /* 0x000fec0003800000 */
.L_x_17058:
[----:B------:R-:W-:Y:S04]  /*9950*/  BSSY.RECONVERGENT B2, `(.L_x_17101) ;  /* 0x0000020000027945 */ /* 0x000fe80003800200 */
[----:B------:R-:W-:Y:S05]  /*9960*/  @!P3 BRA `(.L_x_17102) ;  /* 0x000000000078b947 */ /* 0x000fea0003800000 */
[----:B------:R-:W-:Y:S01]  /*9970*/  LOP3.LUT P4, RZ, R202, 0xff, RZ, 0xc0, !PT ;  /* 0x000000ffcaff7812 */ /* 0x000fe2000788c0ff */
[----:B------:R-:W-:Y:S01]  /*9980*/  BSSY.RECONVERGENT B3, `(.L_x_17103) ;  /* 0x000000c000037945 */ /* 0x000fe20003800200 */
[----:B0-----:R-:W-:-:S11]  /*9990*/  HFMA2 R204, -RZ, RZ, 0, 0 ;  /* 0x00000000ffcc7431 */ /* 0x001fd600000001ff */
        /* <DEDUP_REMOVED lines=10> */
.L_x_17104:
[----:B------:R-:W-:Y:S05]  /*9a40*/  BSYNC.RECONVERGENT B3 ;  /* 0x0000000000037941 */ /* 0x000fea0003800200 */
.L_x_17103:
        /* <DEDUP_REMOVED lines=13> */
.L_x_17106:
[----:B------:R-:W-:Y:S05]  /*9b20*/  BSYNC.RECONVERGENT B3 ;  /* 0x0000000000037941 */ /* 0x000fea0003800200 */
.L_x_17105:
[----:B------:R-:W-:-:S04]  /*9b30*/  F2FP.F16.F32.PACK_AB R204, RZ, R204 ;  /* 0x000000ccffcc723e */ /* 0x000fc800000000ff */
[----:B------:R-:W-:-:S07]  /*9b40*/  PRMT R156, R204, 0x7610, R156 ;  /* 0x00007610cc9c7816 */ /* 0x000fce000000009c */
.L_x_17102:
[----:B------:R-:W-:Y:S05]  /*9b50*/  BSYNC.RECONVERGENT B2 ;  /* 0x0000000000027941 */ /* 0x000fea0003800200 */
.L_x_17101:
        /* <DEDUP_REMOVED lines=15> */
.L_x_17110:
[----:B------:R-:W-:Y:S05]  /*9c50*/  BSYNC.RECONVERGENT B3 ;  /* 0x0000000000037941 */ /* 0x000fea0003800200 */
.L_x_17109:
        /* <DEDUP_REMOVED lines=13> */
.L_x_17112:
[----:B------:R-:W-:Y:S05]  /*9d30*/  BSYNC.RECONVERGENT B3 ;  /* 0x0000000000037941 */ /* 0x000fea0003800200 */
.L_x_17111:
[----:B------:R-:W-:-:S04]  /*9d40*/  F2FP.F16.F32.PACK_AB R204, RZ, R204 ;  /* 0x000000ccffcc723e */ /* 0x000fc800000000ff */
[----:B------:R-:W-:-:S07]  /*9d50*/  PRMT R156, R156, 0x5410, R204 ;  /* 0x000054109c9c7816 */ /* 0x000fce00000000cc */
.L_x_17108:
[----:B------:R-:W-:Y:S05]  /*9d60*/  BSYNC.RECONVERGENT B2 ;  /* 0x0000000000027941 */ /* 0x000fea0003800200 */
.L_x_17107:
        /* <DEDUP_REMOVED lines=15> */
.L_x_17116:
[----:B------:R-:W-:Y:S05]  /*9e60*/  BSYNC.RECONVERGENT B3 ;  /* 0x0000000000037941 */ /* 0x000fea0003800200 */
.L_x_17115:
        /* <DEDUP_REMOVED lines=13> */
.L_x_17118:
[----:B------:R-:W-:Y:S05]  /*9f40*/  BSYNC.RECONVERGENT B3 ;  /* 0x0000000000037941 */ /* 0x000fea0003800200 */
.L_x_17117:
[----:B------:R-:W-:-:S04]  /*9f50*/  F2FP.F16.F32.PACK_AB R204, RZ, R204 ;  /* 0x000000ccffcc723e */ /* 0x000fc800000000ff */
[----:B------:R-:W-:-:S07]  /*9f60*/  PRMT R157, R204, 0x7610, R157 ;  /* 0x00007610cc9d7816 */ /* 0x000fce000000009d */
.L_x_17114:
[----:B------:R-:W-:Y:S05]  /*9f70*/  BSYNC.RECONVERGENT B2 ;  /* 0x0000000000027941 */ /* 0x000fea0003800200 */
.L_x_17113:
        /* <DEDUP_REMOVED lines=15> */
.L_x_17122:
[----:B------:R-:W-:Y:S05]  /*a070*/  BSYNC.RECONVERGENT B3 ;  /* 0x0000000000037941 */ /* 0x000fea0003800200 */
.L_x_17121:
        /* <DEDUP_REMOVED lines=13> */
.L_x_17124:
[----:B------:R-:W-:Y:S05]  /*a150*/  BSYNC.RECONVERGENT B3 ;  /* 0x0000000000037941 */ /* 0x000fea0003800200 */
.L_x_17123:
[----:B------:R-:W-:-:S04]  /*a160*/  F2FP.F16.F32.PACK_AB R204, RZ, R204 ;  /* 0x000000ccffcc723e */ /* 0x000fc800000000ff */
[----:B------:R-:W-:-:S07]  /*a170*/  PRMT R157, R157, 0x5410, R204 ;  /* 0x000054109d9d7816 */ /* 0x000fce00000000cc */
.L_x_17120:
[----:B------:R-:W-:Y:S05]  /*a180*/  BSYNC.RECONVERGENT B2 ;  /* 0x0000000000027941 */ /* 0x000fea0003800200 */
.L_x_17119:
        /* <DEDUP_REMOVED lines=15> */
.L_x_17128:
[----:B------:R-:W-:Y:S05]  /*a280*/  BSYNC.RECONVERGENT B3 ;  /* 0x0000000000037941 */ /* 0x000fea0003800200 */
.L_x_17127:
        /* <DEDUP_REMOVED lines=13> */
.L_x_17130:
[----:B------:R-:W-:Y:S05]  /*a360*/  BSYNC.RECONVERGENT B3 ;  /* 0x0000000000037941 */ /* 0x000fea0003800200 */
.L_x_17129:
[----:B------:R-:W-:-:S04]  /*a370*/  F2FP.F16.F32.PACK_AB R204, RZ, R204 ;  /* 0x000000ccffcc723e */ /* 0x000fc800000000ff */
[----:B------:R-:W-:-:S07]  /*a380*/  PRMT R158, R204, 0x7610, R158 ;  /* 0x00007610cc9e7816 */ /* 0x000fce000000009e */
.L_x_17126:
[----:B------:R-:W-:Y:S05]  /*a390*/  BSYNC.RECONVERGENT B2 ;  /* 0x0000000000027941 */ /* 0x000fea0003800200 */
.L_x_17125:
        /* <DEDUP_REMOVED lines=15> */
.L_x_17134:
[----:B------:R-:W-:Y:S05]  /*a490*/  BSYNC.RECONVERGENT B3 ;  /* 0x0000000000037941 */ /* 0x000fea0003800200 */
.L_x_17133:
        /* <DEDUP_REMOVED lines=13> */
.L_x_17136:
[----:B------:R-:W-:Y:S05]  /*a570*/  BSYNC.RECONVERGENT B3 ;  /* 0x0000000000037941 */ /* 0x000fea0003800200 */
.L_x_17135:
[----:B------:R-:W-:-:S04]  /*a580*/  F2FP.F16.F32.PACK_AB R204, RZ, R204 ;  /* 0x000000ccffcc723e */ /* 0x000fc800000000ff */
[----:B------:R-:W-:-:S07]  /*a590*/  PRMT R158, R158, 0x5410, R204 ;  /* 0x000054109e9e7816 */ /* 0x000fce00000000cc */
.L_x_17132:
[----:B------:R-:W-:Y:S05]  /*a5a0*/  BSYNC.RECONVERGENT B2 ;  /* 0x0000000000027941 */ /* 0x000fea0003800200 */
.L_x_17131:
        /* <DEDUP_REMOVED lines=15> */
.L_x_17140:
[----:B------:R-:W-:Y:S05]  /*a6a0*/  BSYNC.RECONVERGENT B3 ;  /* 0x0000000000037941 */ /* 0x000fea0003800200 */
.L_x_17139:
        /* <DEDUP_REMOVED lines=13> */
.L_x_17142:
[----:B------:R-:W-:Y:S05]  /*a780*/  BSYNC.RECONVERGENT B3 ;  /* 0x0000000000037941 */ /* 0x000fea0003800200 */
.L_x_17141:
[----:B------:R-:W-:-:S04]  /*a790*/  F2FP.F16.F32.PACK_AB R204, RZ, R204 ;  /* 0x000000ccffcc723e */ /* 0x000fc800000000ff */
[----:B------:R-:W-:-:S07]  /*a7a0*/  PRMT R159, R204, 0x7610, R159 ;  /* 0x00007610cc9f7816 */ /* 0x000fce000000009f */
.L_x_17138:
[----:B------:R-:W-:Y:S05]  /*a7b0*/  BSYNC.RECONVERGENT B2 ;  /* 0x0000000000027941 */ /* 0x000fea0003800200 */
.L_x_17137:
        /* <DEDUP_REMOVED lines=15> */
.L_x_17144:
[----:B------:R-:W-:Y:S05]  /*a8b0*/  BSYNC.RECONVERGENT B2 ;  /* 0x0000000000027941 */ /* 0x000fea0003800200 */
.L_x_17143:
        /* <DEDUP_REMOVED lines=13> */
.L_x_17146:
[----:B------:R-:W-:Y:S05]  /*a990*/  BSYNC.RECONVERGENT B2 ;  /* 0x0000000000027941 */ /* 0x000fea0003800200 */
.L_x_17145:
[----:B------:R-:W-:-:S04]  /*a9a0*/  F2FP.F16.F32.PACK_AB R202, RZ, R202 ;  /* 0x000000caffca723e */ /* 0x000fc800000000ff */
[----:B0-----:R-:W-:-:S07]  /*a9b0*/  PRMT R159, R159, 0x5410, R202 ;  /* 0x000054109f9f7816 */ /* 0x001fce00000000ca */
.L_x_17043:
[----:B------:R-:W-:Y:S05]  /*a9c0*/  BSYNC.RECONVERGENT B1 ;  /* 0x0000000000017941 */ /* 0x000fea0003800200 */
.L_x_17026:
        /* <DEDUP_REMOVED lines=15> */
.L_x_17148:
[----:B------:R-:W-:Y:S05]  /*aac0*/  BSYNC.RECONVERGENT B1 ;  /* 0x0000000000017941 */ /* 0x000fea0003800200 */
.L_x_17147:
        /* <DEDUP_REMOVED lines=25> */
.L_x_17153:
[----:B------:R-:W-:Y:S05]  /*ac60*/  BSYNC.RECONVERGENT B2 ;  /* 0x0000000000027941 */ /* 0x000fea0003800200 */
.L_x_17152:
        /* <DEDUP_REMOVED lines=22> */
.L_x_17155:
[----:B------:R-:W-:Y:S05]  /*add0*/  BSYNC.RECONVERGENT B2 ;  /* 0x0000000000027941 */ /* 0x000fea0003800200 */
.L_x_17154:
        /* <DEDUP_REMOVED lines=22> */
.L_x_17157:
[----:B------:R-:W-:Y:S05]  /*af40*/  BSYNC.RECONVERGENT B2 ;  /* 0x0000000000027941 */ /* 0x000fea0003800200 */
.L_x_17156:
        /* <DEDUP_REMOVED lines=22> */
.L_x_17159:
[----:B------:R-:W-:Y:S05]  /*b0b0*/  BSYNC.RECONVERGENT B2 ;  /* 0x0000000000027941 */ /* 0x000fea0003800200 */
.L_x_17158:
        /* <DEDUP_REMOVED lines=22> */
.L_x_17161:
[----:B------:R-:W-:Y:S05]  /*b220*/  BSYNC.RECONVERGENT B2 ;  /* 0x0000000000027941 */ /* 0x000fea0003800200 */
.L_x_17160:
        /* <DEDUP_REMOVED lines=22> */
.L_x_17163:
[----:B------:R-:W-:Y:S05]  /*b390*/  BSYNC.RECONVERGENT B2 ;  /* 0x0000000000027941 */ /* 0x000fea0003800200 */
.L_x_17162:
        /* <DEDUP_REMOVED lines=22> */
.L_x_17165:
[----:B------:R-:W-:Y:S05]  /*b500*/  BSYNC.RECONVERGENT B2 ;  /* 0x0000000000027941 */ /* 0x000fea0003800200 */
.L_x_17164:
        /* <DEDUP_REMOVED lines=22> */
.L_x_17151:
        /* <DEDUP_REMOVED lines=18> */
.L_x_17168:
[----:B------:R-:W-:Y:S05]  /*b790*/  BSYNC.RECONVERGENT B2 ;  /* 0x0000000000027941 */ /* 0x000fea0003800200 */
.L_x_17167:
        /* <DEDUP_REMOVED lines=18> */
.L_x_17170:
[----:B------:R-:W-:Y:S05]  /*b8c0*/  BSYNC.RECONVERGENT B2 ;  /* 0x0000000000027941 */ /* 0x000fea0003800200 */
.L_x_17169:
        /* <DEDUP_REMOVED lines=18> */
.L_x_17172:
[----:B------:R-:W-:Y:S05]  /*b9f0*/  BSYNC.RECONVERGENT B2 ;  /* 0x0000000000027941 */ /* 0x000fea0003800200 */
.L_x_17171:
        /* <DEDUP_REMOVED lines=18> */
.L_x_17174:
[----:B------:R-:W-:Y:S05]  /*bb20*/  BSYNC.RECONVERGENT B2 ;  /* 0x0000000000027941 */ /* 0x000fea0003800200 */
.L_x_17173:
        /* <DEDUP_REMOVED lines=18> */
.L_x_17176:
[----:B------:R-:W-:Y:S05]  /*bc50*/  BSYNC.RECONVERGENT B2 ;  /* 0x0000000000027941 */ /* 0x000fea0003800200 */
.L_x_17175:
        /* <DEDUP_REMOVED lines=18> */
.L_x_17178:
[----:B------:R-:W-:Y:S05]  /*bd80*/  BSYNC.RECONVERGENT B2 ;  /* 0x0000000000027941 */ /* 0x000fea0003800200 */
.L_x_17177:
        /* <DEDUP_REMOVED lines=18> */
.L_x_17180:
[----:B------:R-:W-:Y:S05]  /*beb0*/  BSYNC.RECONVERGENT B2 ;  /* 0x0000000000027941 */ /* 0x000fea0003800200 */
.L_x_17179:
        /* <DEDUP_REMOVED lines=19> */
.L_x_17150:
        /* <DEDUP_REMOVED lines=16> */
.L_x_17185:
[----:B------:R-:W-:Y:S05]  /*c0f0*/  BSYNC.RECONVERGENT B3 ;  /* 0x0000000000037941 */ /* 0x000fea0003800200 */
.L_x_17184:
        /* <DEDUP_REMOVED lines=13> */
.L_x_17187:
[----:B------:R-:W-:Y:S05]  /*c1d0*/  BSYNC.RECONVERGENT B3 ;  /* 0x0000000000037941 */ /* 0x000fea0003800200 */
.L_x_17186:
[----:B------:R-:W-:-:S04]  /*c1e0*/  F2FP.F16.F32.PACK_AB R160, RZ, R160 ;  /* 0x000000a0ffa0723e */ /* 0x000fc800000000ff */
[----:B0-----:R-:W-:-:S07]  /*c1f0*/  PRMT R156, R160, 0x7610, R156 ;  /* 0x00007610a09c7816 */ /* 0x001fce000000009c */
.L_x_17183:
[----:B------:R-:W-:Y:S05]  /*c200*/  BSYNC.RECONVERGENT B2 ;  /* 0x0000000000027941 */ /* 0x000fea0003800200 */
.L_x_17182:
        /* <DEDUP_REMOVED lines=15> */
.L_x_17191:
[----:B------:R-:W-:Y:S05]  /*c300*/  BSYNC.RECONVERGENT B3 ;  /* 0x0000000000037941 */ /* 0x000fea0003800200 */
.L_x_17190:
        /* <DEDUP_REMOVED lines=13> */
.L_x_17193:
[----:B------:R-:W-:Y:S05]  /*c3e0*/  BSYNC.RECONVERGENT B3 ;  /* 0x0000000000037941 */ /* 0x000fea0003800200 */
.L_x_17192:
[----:B------:R-:W-:-:S04]  /*c3f0*/  F2FP.F16.F32.PACK_AB R160, RZ, R160 ;  /* 0x000000a0ffa0723e */ /* 0x000fc800000000ff */
[----:B0-----:R-:W-:-:S07]  /*c400*/  PRMT R156, R156, 0x5410, R160 ;  /* 0x000054109c9c7816 */ /* 0x001fce00000000a0 */
.L_x_17189:
[----:B------:R-:W-:Y:S05]  /*c410*/  BSYNC.RECONVERGENT B2 ;  /* 0x0000000000027941 */ /* 0x000fea0003800200 */
.L_x_17188:
        /* <DEDUP_REMOVED lines=15> */
.L_x_17197:
[----:B------:R-:W-:Y:S05]  /*c510*/  BSYNC.RECONVERGENT B3 ;  /* 0x0000000000037941 */ /* 0x000fea0003800200 */
.L_x_17196:
        /* <DEDUP_REMOVED lines=13> */
.L_x_17199:
[----:B------:R-:W-:Y:S05]  /*c5f0*/  BSYNC.RECONVERGENT B3 ;  /* 0x0000000000037941 */ /* 0x000fea0003800200 */
.L_x_17198:
[----:B------:R-:W-:-:S04]  /*c600*/  F2FP.F16.F32.PACK_AB R160, RZ, R160 ;  /* 0x000000a0ffa0723e */ /* 0x000fc800000000ff */
[----:B0-----:R-:W-:-:S07]  /*c610*/  PRMT R157, R160, 0x7610, R157 ;  /* 0x00007610a09d7816 */ /* 0x001fce000000009d */
.L_x_17195:
[----:B------:R-:W-:Y:S05]  /*c620*/  BSYNC.RECONVERGENT B2 ;  /* 0x0000000000027941 */ /* 0x000fea0003800200 */
.L_x_17194:
        /* <DEDUP_REMOVED lines=15> */
.L_x_17203:
[----:B------:R-:W-:Y:S05]  /*c720*/  BSYNC.RECONVERGENT B3 ;  /* 0x0000000000037941 */ /* 0x000fea0003800200 */
.L_x_17202:
        /* <DEDUP_REMOVED lines=13> */
.L_x_17205:
[----:B------:R-:W-:Y:S05]  /*c800*/  BSYNC.RECONVERGENT B3 ;  /* 0x0000000000037941 */ /* 0x000fea0003800200 */
.L_x_17204:
[----:B------:R-:W-:-:S04]  /*c810*/  F2FP.F16.F32.PACK_AB R160, RZ, R160 ;  /* 0x000000a0ffa0723e */ /* 0x000fc800000000ff */
[----:B0-----:R-:W-:-:S07]  /*c820*/  PRMT R157, R157, 0x5410, R160 ;  /* 0x000054109d9d7816 */ /* 0x001fce00000000a0 */
.L_x_17201:
[----:B------:R-:W-:Y:S05]  /*c830*/  BSYNC.RECONVERGENT B2 ;  /* 0x0000000000027941 */ /* 0x000fea0003800200 */
.L_x_17200:
        /* <DEDUP_REMOVED lines=15> */
.L_x_17209:
[----:B------:R-:W-:Y:S05]  /*c930*/  BSYNC.RECONVERGENT B3 ;  /* 0x0000000000037941 */ /* 0x000fea0003800200 */
.L_x_17208:
        /* <DEDUP_REMOVED lines=13> */
.L_x_17211:
[----:B------:R-:W-:Y:S05]  /*ca10*/  BSYNC.RECONVERGENT B3 ;  /* 0x0000000000037941 */ /* 0x000fea0003800200 */
.L_x_17210:
[----:B------:R-:W-:-:S04]  /*ca20*/  F2FP.F16.F32.PACK_AB R160, RZ, R160 ;  /* 0x000000a0ffa0723e */ /* 0x000fc800000000ff */
[----:B0-----:R-:W-:-:S07]  /*ca30*/  PRMT R158, R160, 0x7610, R158 ;  /* 0x00007610a09e7816 */ /* 0x001fce000000009e */
.L_x_17207:
[----:B------:R-:W-:Y:S05]  /*ca40*/  BSYNC.RECONVERGENT B2 ;  /* 0x0000000000027941 */ /* 0x000fea0003800200 */
.L_x_17206:
        /* <DEDUP_REMOVED lines=15> */
.L_x_17215:
[----:B------:R-:W-:Y:S05]  /*cb40*/  BSYNC.RECONVERGENT B3 ;  /* 0x0000000000037941 */ /* 0x000fea0003800200 */
.L_x_17214:
        /* <DEDUP_REMOVED lines=13> */
.L_x_17217:
[----:B------:R-:W-:Y:S05]  /*cc20*/  BSYNC.RECONVERGENT B3 ;  /* 0x0000000000037941 */ /* 0x000fea0003800200 */
.L_x_17216:
[----:B------:R-:W-:-:S04]  /*cc30*/  F2FP.F16.F32.PACK_AB R160, RZ, R160 ;  /* 0x000000a0ffa0723e */ /* 0x000fc800000000ff */
[----:B0-----:R-:W-:-:S07]  /*cc40*/  PRMT R158, R158, 0x5410, R160 ;  /* 0x000054109e9e7816 */ /* 0x001fce00000000a0 */
.L_x_17213:
[----:B------:R-:W-:Y:S05]  /*cc50*/  BSYNC.RECONVERGENT B2 ;  /* 0x0000000000027941 */ /* 0x000fea0003800200 */
.L_x_17212:
        /* <DEDUP_REMOVED lines=15> */
.L_x_17221:
[----:B------:R-:W-:Y:S05]  /*cd50*/  BSYNC.RECONVERGENT B3 ;  /* 0x0000000000037941 */ /* 0x000fea0003800200 */
.L_x_17220:
        /* <DEDUP_REMOVED lines=13> */
.L_x_17223:
[----:B------:R-:W-:Y:S05]  /*ce30*/  BSYNC.RECONVERGENT B3 ;  /* 0x0000000000037941 */ /* 0x000fea0003800200 */
.L_x_17222:
[----:B------:R-:W-:-:S04]  /*ce40*/  F2FP.F16.F32.PACK_AB R160, RZ, R160 ;  /* 0x000000a0ffa0723e */ /* 0x000fc800000000ff */
[----:B0-----:R-:W-:-:S07]  /*ce50*/  PRMT R159, R160, 0x7610, R159 ;  /* 0x00007610a09f7816 */ /* 0x001fce000000009f */
.L_x_17219:
[----:B------:R-:W-:Y:S05]  /*ce60*/  BSYNC.RECONVERGENT B2 ;  /* 0x0000000000027941 */ /* 0x000fea0003800200 */
.L_x_17218:
        /* <DEDUP_REMOVED lines=56> */
.L_x_17181:
        /* <DEDUP_REMOVED lines=15> */
.L_x_17227:
[----:B------:R-:W-:Y:S05]  /*d2e0*/  BSYNC.RECONVERGENT B3 ;  /* 0x0000000000037941 */ /* 0x000fea0003800200 */
.L_x_17226:
        /* <DEDUP_REMOVED lines=13> */
.L_x_17229:
[----:B------:R-:W-:Y:S05]  /*d3c0*/  BSYNC.RECONVERGENT B3 ;  /* 0x0000000000037941 */ /* 0x000fea0003800200 */
.L_x_17228:
[----:B------:R-:W-:-:S04]  /*d3d0*/  F2FP.F16.F32.PACK_AB R202, RZ, R202 ;  /* 0x000000caffca723e */ /* 0x000fc800000000ff */
[----:B------:R-:W-:-:S07]  /*d3e0*/  PRMT R156, R202, 0x7610, R156 ;  /* 0x00007610ca9c7816 */ /* 0x000fce000000009c */
.L_x_17225:
[----:B------:R-:W-:Y:S05]  /*d3f0*/  BSYNC.RECONVERGENT B2 ;  /* 0x0000000000027941 */ /* 0x000fea0003800200 */
.L_x_17224:
        /* <DEDUP_REMOVED lines=15> */
.L_x_17233:
[----:B------:R-:W-:Y:S05]  /*d4f0*/  BSYNC.RECONVERGENT B3 ;  /* 0x0000000000037941 */ /* 0x000fea0003800200 */
.L_x_17232:
        /* <DEDUP_REMOVED lines=13> */
.L_x_17235:
[----:B------:R-:W-:Y:S05]  /*d5d0*/  BSYNC.RECONVERGENT B3 ;  /* 0x0000000000037941 */ /* 0x000fea0003800200 */
.L_x_17234:
[----:B------:R-:W-:-:S04]  /*d5e0*/  F2FP.F16.F32.PACK_AB R202, RZ, R202 ;  /* 0x000000caffca723e */ /* 0x000fc800000000ff */
[----:B------:R-:W-:-:S07]  /*d5f0*/  PRMT R156, R156, 0x5410, R202 ;  /* 0x000054109c9c7816 */ /* 0x000fce00000000ca */
.L_x_17231:
[----:B------:R-:W-:Y:S05]  /*d600*/  BSYNC.RECONVERGENT B2 ;  /* 0x0000000000027941 */ /* 0x000fea0003800200 */
.L_x_17230:
        /* <DEDUP_REMOVED lines=15> */
.L_x_17239:
[----:B------:R-:W-:Y:S05]  /*d700*/  BSYNC.RECONVERGENT B3 ;  /* 0x0000000000037941 */ /* 0x000fea0003800200 */
.L_x_17238:
        /* <DEDUP_REMOVED lines=13> */
.L_x_17241:
[----:B------:R-:W-:Y:S05]  /*d7e0*/  BSYNC.RECONVERGENT B3 ;  /* 0x0000000000037941 */ /* 0x000fea0003800200 */
.L_x_17240:
[----:B------:R-:W-:-:S04]  /*d7f0*/  F2FP.F16.F32.PACK_AB R202, RZ, R202 ;  /* 0x000000caffca723e */ /* 0x000fc800000000ff */
[----:B------:R-:W-:-:S07]  /*d800*/  PRMT R157, R202, 0x7610, R157 ;  /* 0x00007610ca9d7816 */ /* 0x000fce000000009d */
.L_x_17237:
[----:B------:R-:W-:Y:S05]  /*d810*/  BSYNC.RECONVERGENT B2 ;  /* 0x0000000000027941 */ /* 0x000fea0003800200 */
.L_x_17236:
        /* <DEDUP_REMOVED lines=15> */
.L_x_17245:
[----:B------:R-:W-:Y:S05]  /*d910*/  BSYNC.RECONVERGENT B3 ;  /* 0x0000000000037941 */ /* 0x000fea0003800200 */
.L_x_17244:
        /* <DEDUP_REMOVED lines=13> */
.L_x_17247:
[----:B------:R-:W-:Y:S05]  /*d9f0*/  BSYNC.RECONVERGENT B3 ;  /* 0x0000000000037941 */ /* 0x000fea0003800200 */
.L_x_17246:
[----:B------:R-:W-:-:S04]  /*da00*/  F2FP.F16.F32.PACK_AB R202, RZ, R202 ;  /* 0x000000caffca723e */ /* 0x000fc800000000ff */
[----:B------:R-:W-:-:S07]  /*da10*/  PRMT R157, R157, 0x5410, R202 ;  /* 0x000054109d9d7816 */ /* 0x000fce00000000ca */
.L_x_17243:
[----:B------:R-:W-:Y:S05]  /*da20*/  BSYNC.RECONVERGENT B2 ;  /* 0x0000000000027941 */ /* 0x000fea0003800200 */
.L_x_17242:
        /* <DEDUP_REMOVED lines=15> */
.L_x_17251:
[----:B------:R-:W-:Y:S05]  /*db20*/  BSYNC.RECONVERGENT B3 ;  /* 0x0000000000037941 */ /* 0x000fea0003800200 */
.L_x_17250:
        /* <DEDUP_REMOVED lines=13> */
.L_x_17253:
[----:B------:R-:W-:Y:S05]  /*dc00*/  BSYNC.RECONVERGENT B3 ;  /* 0x0000000000037941 */ /* 0x000fea0003800200 */
.L_x_17252:
[----:B------:R-:W-:-:S04]  /*dc10*/  F2FP.F16.F32.PACK_AB R202, RZ, R202 ;  /* 0x000000caffca723e */ /* 0x000fc800000000ff */
[----:B------:R-:W-:-:S07]  /*dc20*/  PRMT R158, R202, 0x7610, R158 ;  /* 0x00007610ca9e7816 */ /* 0x000fce000000009e */
.L_x_17249:
[----:B------:R-:W-:Y:S05]  /*dc30*/  BSYNC.RECONVERGENT B2 ;  /* 0x0000000000027941 */ /* 0x000fea0003800200 */
.L_x_17248:
        /* <DEDUP_REMOVED lines=15> */
.L_x_17257:
[----:B------:R-:W-:Y:S05]  /*dd30*/  BSYNC.RECONVERGENT B3 ;  /* 0x0000000000037941 */ /* 0x000fea0003800200 */
.L_x_17256:
        /* <DEDUP_REMOVED lines=13> */
.L_x_17259:
[----:B------:R-:W-:Y:S05]  /*de10*/  BSYNC.RECONVERGENT B3 ;  /* 0x0000000000037941 */ /* 0x000fea0003800200 */
.L_x_17258:
[----:B------:R-:W-:-:S04]  /*de20*/  F2FP.F16.F32.PACK_AB R202, RZ, R202 ;  /* 0x000000caffca723e */ /* 0x000fc800000000ff */
[----:B------:R-:W-:-:S07]  /*de30*/  PRMT R158, R158, 0x5410, R202 ;  /* 0x000054109e9e7816 */ /* 0x000fce00000000ca */
.L_x_17255:
[----:B------:R-:W-:Y:S05]  /*de40*/  BSYNC.RECONVERGENT B2 ;  /* 0x0000000000027941 */ /* 0x000fea0003800200 */
.L_x_17254:
        /* <DEDUP_REMOVED lines=15> */
.L_x_17263:
[----:B------:R-:W-:Y:S05]  /*df40*/  BSYNC.RECONVERGENT B3 ;  /* 0x0000000000037941 */ /* 0x000fea0003800200 */
.L_x_17262:
        /* <DEDUP_REMOVED lines=13> */
.L_x_17265:
[----:B------:R-:W-:Y:S05]  /*e020*/  BSYNC.RECONVERGENT B3 ;  /* 0x0000000000037941 */ /* 0x000fea0003800200 */
.L_x_17264:
[----:B------:R-:W-:-:S04]  /*e030*/  F2FP.F16.F32.PACK_AB R202, RZ, R202 ;  /* 0x000000caffca723e */ /* 0x000fc800000000ff */
[----:B------:R-:W-:-:S07]  /*e040*/  PRMT R159, R202, 0x7610, R159 ;  /* 0x00007610ca9f7816 */ /* 0x000fce000000009f */
.L_x_17261:
[----:B------:R-:W-:Y:S05]  /*e050*/  BSYNC.RECONVERGENT B2 ;  /* 0x0000000000027941 */ /* 0x000fea0003800200 */
.L_x_17260:
        /* <DEDUP_REMOVED lines=15> */
.L_x_17267:
[----:B------:R-:W-:Y:S05]  /*e150*/  BSYNC.RECONVERGENT B2 ;  /* 0x0000000000027941 */ /* 0x000fea0003800200 */
.L_x_17266:
        /* <DEDUP_REMOVED lines=13> */
.L_x_17269:
[----:B------:R-:W-:Y:S05]  /*e230*/  BSYNC.RECONVERGENT B2 ;  /* 0x0000000000027941 */ /* 0x000fea0003800200 */
.L_x_17268:
[----:B------:R-:W-:-:S04]  /*e240*/  F2FP.F16.F32.PACK_AB R200, RZ, R200 ;  /* 0x000000c8ffc8723e */ /* 0x000fc800000000ff */
[----:B0-----:R-:W-:-:S07]  /*e250*/  PRMT R159, R159, 0x5410, R200 ;  /* 0x000054109f9f7816 */ /* 0x001fce00000000c8 */
.L_x_17166:
[----:B------:R-:W-:Y:S05]  /*e260*/  BSYNC.RECONVERGENT B1 ;  /* 0x0000000000017941 */ /* 0x000fea0003800200 */
.L_x_17149:
        /* <DEDUP_REMOVED lines=15> */
.L_x_17271:
[----:B------:R-:W-:Y:S05]  /*e360*/  BSYNC.RECONVERGENT B1 ;  /* 0x0000000000017941 */ /* 0x000fea0003800200 */
.L_x_17270:
        /* <DEDUP_REMOVED lines=11> */
[----:B-----5:R-:W-:Y:S02]  /*e420*/  @P4 HADD2.F32 R162, -RZ, R152.H0_H0 ;  /* 0x20000098ffa24230 */ /* 0x020fe40000004100 */
        /* <DEDUP_REMOVED lines=12> */
[----:B0-----:R-:W-:-:S07]  /*e4f0*/  PRMT R156, R161, 0x7610, R156 ;  /* 0x00007610a19c7816 */ /* 0x001fce000000009c */
.L_x_17276:
[----:B------:R-:W-:Y:S05]  /*e500*/  BSYNC.RECONVERGENT B2 ;  /* 0x0000000000027941 */ /* 0x000fea0003800200 */
.L_x_17275:
        /* <DEDUP_REMOVED lines=22> */
.L_x_17278:
[----:B------:R-:W-:Y:S05]  /*e670*/  BSYNC.RECONVERGENT B2 ;  /* 0x0000000000027941 */ /* 0x000fea0003800200 */
.L_x_17277:
        /* <DEDUP_REMOVED lines=22> */
.L_x_17280:
[----:B------:R-:W-:Y:S05]  /*e7e0*/  BSYNC.RECONVERGENT B2 ;  /* 0x0000000000027941 */ /* 0x000fea0003800200 */
.L_x_17279:
        /* <DEDUP_REMOVED lines=22> */
.L_x_17282:
[----:B------:R-:W-:Y:S05]  /*e950*/  BSYNC.RECONVERGENT B2 ;  /* 0x0000000000027941 */ /* 0x000fea0003800200 */
.L_x_17281:
        /* <DEDUP_REMOVED lines=22> */
.L_x_17284:
[----:B------:R-:W-:Y:S05]  /*eac0*/  BSYNC.RECONVERGENT B2 ;  /* 0x0000000000027941 */ /* 0x000fea0003800200 */
.L_x_17283:
        /* <DEDUP_REMOVED lines=22> */
.L_x_17286:
[----:B------:R-:W-:Y:S05]  /*ec30*/  BSYNC.RECONVERGENT B2 ;  /* 0x0000000000027941 */ /* 0x000fea0003800200 */
.L_x_17285:
        /* <DEDUP_REMOVED lines=22> */
.L_x_17288:
[----:B------:R-:W-:Y:S05]  /*eda0*/  BSYNC.RECONVERGENT B2 ;  /* 0x0000000000027941 */ /* 0x000fea0003800200 */
.L_x_17287:
        /* <DEDUP_REMOVED lines=22> */
.L_x_17274:
        /* <DEDUP_REMOVED lines=18> */
.L_x_17291:
[----:B------:R-:W-:Y:S05]  /*f030*/  BSYNC.RECONVERGENT B2 ;  /* 0x0000000000027941 */ /* 0x000fea0003800200 */
.L_x_17290:
        /* <DEDUP_REMOVED lines=18> */
.L_x_17293:
[----:B------:R-:W-:Y:S05]  /*f160*/  BSYNC.RECONVERGENT B2 ;  /* 0x0000000000027941 */ /* 0x000fea0003800200 */
.L_x_17292:
        /* <DEDUP_REMOVED lines=18> */
.L_x_17295:
[----:B------:R-:W-:Y:S05]  /*f290*/  BSYNC.RECONVERGENT B2 ;  /* 0x0000000000027941 */ /* 0x000fea0003800200 */
.L_x_17294:
        /* <DEDUP_REMOVED lines=18> */
.L_x_17297:
[----:B------:R-:W-:Y:S05]  /*f3c0*/  BSYNC.RECONVERGENT B2 ;  /* 0x0000000000027941 */ /* 0x000fea0003800200 */
.L_x_17296:
        /* <DEDUP_REMOVED lines=18> */
.L_x_17299:
[----:B------:R-:W-:Y:S05]  /*f4f0*/  BSYNC.RECONVERGENT B2 ;  /* 0x0000000000027941 */ /* 0x000fea0003800200 */
.L_x_17298:
        /* <DEDUP_REMOVED lines=18> */
.L_x_17301:
[----:B------:R-:W-:Y:S05]  /*f620*/  BSYNC.RECONVERGENT B2 ;  /* 0x0000000000027941 */ /* 0x000fea0003800200 */
.L_x_17300:
        /* <DEDUP_REMOVED lines=18> */
.L_x_17303:
[----:B------:R-:W-:Y:S05]  /*f750*/  BSYNC.RECONVERGENT B2 ;  /* 0x0000000000027941 */ /* 0x000fea0003800200 */
.L_x_17302:
        /* <DEDUP_REMOVED lines=19> */
.L_x_17273:
        /* <DEDUP_REMOVED lines=16> */
.L_x_17308:
[----:B------:R-:W-:Y:S05]  /*f990*/  BSYNC.RECONVERGENT B3 ;  /* 0x0000000000037941 */ /* 0x000fea0003800200 */
.L_x_17307:
        /* <DEDUP_REMOVED lines=13> */
.L_x_17310:
[----:B------:R-:W-:Y:S05]  /*fa70*/  BSYNC.RECONVERGENT B3 ;  /* 0x0000000000037941 */ /* 0x000fea0003800200 */
.L_x_17309:
[----:B------:R-:W-:-:S04]  /*fa80*/  F2FP.F16.F32.PACK_AB R160, RZ, R160 ;  /* 0x000000a0ffa0723e */ /* 0x000fc800000000ff */
[----:B0-----:R-:W-:-:S07]  /*fa90*/  PRMT R156, R160, 0x7610, R156 ;  /* 0x00007610a09c7816 */ /* 0x001fce000000009c */
.L_x_17306:
[----:B------:R-:W-:Y:S05]  /*faa0*/  BSYNC.RECONVERGENT B2 ;  /* 0x0000000000027941 */ /* 0x000fea0003800200 */
.L_x_17305:
        /* <DEDUP_REMOVED lines=15> */
.L_x_17314:
[----:B------:R-:W-:Y:S05]  /*fba0*/  BSYNC.RECONVERGENT B3 ;  /* 0x0000000000037941 */ /* 0x000fea0003800200 */
.L_x_17313:
        /* <DEDUP_REMOVED lines=13> */
.L_x_17316:
[----:B------:R-:W-:Y:S05]  /*fc80*/  BSYNC.RECONVERGENT B3 ;  /* 0x0000000000037941 */ /* 0x000fea0003800200 */
.L_x_17315:
[----:B------:R-:W-:-:S04]  /*fc90*/  F2FP.F16.F32.PACK_AB R160, RZ, R160 ;  /* 0x000000a0ffa0723e */ /* 0x000fc800000000ff */
[----:B0-----:R-:W-:-:S07]  /*fca0*/  PRMT R156, R156, 0x5410, R160 ;  /* 0x000054109c9c7816 */ /* 0x001fce00000000a0 */
.L_x_17312:
[----:B------:R-:W-:Y:S05]  /*fcb0*/  BSYNC.RECONVERGENT B2 ;  /* 0x0000000000027941 */ /* 0x000fea0003800200 */
.L_x_17311:
        /* <DEDUP_REMOVED lines=15> */
.L_x_17320:
[----:B------:R-:W-:Y:S05]  /*fdb0*/  BSYNC.RECONVERGENT B3 ;  /* 0x0000000000037941 */ /* 0x000fea0003800200 */
.L_x_17319:
        /* <DEDUP_REMOVED lines=13> */
.L_x_17322:
[----:B------:R-:W-:Y:S05]  /*fe90*/  BSYNC.RECONVERGENT B3 ;  /* 0x0000000000037941 */ /* 0x000fea0003800200 */
.L_x_17321:
[----:B------:R-:W-:-:S04]  /*fea0*/  F2FP.F16.F32.PACK_AB R160, RZ, R160 ;  /* 0x000000a0ffa0723e */ /* 0x000fc800000000ff */
[----:B0-----:R-:W-:-:S07]  /*feb0*/  PRMT R157, R160, 0x7610, R157 ;  /* 0x00007610a09d7816 */ /* 0x001fce000000009d */
.L_x_17318:
[----:B------:R-:W-:Y:S05]  /*fec0*/  BSYNC.RECONVERGENT B2 ;  /* 0x0000000000027941 */ /* 0x000fea0003800200 */
.L_x_17317:
        /* <DEDUP_REMOVED lines=15> */
.L_x_17326:
[----:B------:R-:W-:Y:S05]  /*ffc0*/  BSYNC.RECONVERGENT B3 ;  /* 0x0000000000037941 */ /* 0x000fea0003800200 */
.L_x_17325:
        /* <DEDUP_REMOVED lines=13> */
.L_x_17328:
[----:B------:R-:W-:Y:S05]  /*100a0*/  BSYNC.RECONVERGENT B3 ;  /* 0x0000000000037941 */ /* 0x000fea0003800200 */
.L_x_17327:
[----:B------:R-:W-:-:S04]  /*100b0*/  F2FP.F16.F32.PACK_AB R160, RZ, R160 ;  /* 0x000000a0ffa0723e */ /* 0x000fc800000000ff */
[----:B0-----:R-:W-:-:S07]  /*100c0*/  PRMT R157, R157, 0x5410, R160 ;  /* 0x000054109d9d7816 */ /* 0x001fce00000000a0 */
.L_x_17324:
[----:B------:R-:W-:Y:S05]  /*100d0*/  BSYNC.RECONVERGENT B2 ;  /* 0x0000000000027941 */ /* 0x000fea0003800200 */
.L_x_17323:
        /* <DEDUP_REMOVED lines=15> */
.L_x_17332:
[----:B------:R-:W-:Y:S05]  /*101d0*/  BSYNC.RECONVERGENT B3 ;  /* 0x0000000000037941 */ /* 0x000fea0003800200 */
.L_x_17331:
        /* <DEDUP_REMOVED lines=13> */
.L_x_17334:
[----:B------:R-:W-:Y:S05]  /*102b0*/  BSYNC.RECONVERGENT B3 ;  /* 0x0000000000037941 */ /* 0x000fea0003800200 */
.L_x_17333:
[----:B------:R-:W-:-:S04]  /*102c0*/  F2FP.F16.F32.PACK_AB R160, RZ, R160 ;  /* 0x000000a0ffa0723e */ /* 0x000fc800000000ff */
[----:B0-----:R-:W-:-:S07]  /*102d0*/  PRMT R158, R160, 0x7610, R158 ;  /* 0x00007610a09e7816 */ /* 0x001fce000000009e */
.L_x_17330:
[----:B------:R-:W-:Y:S05]  /*102e0*/  BSYNC.RECONVERGENT B2 ;  /* 0x0000000000027941 */ /* 0x000fea0003800200 */
.L_x_17329:
        /* <DEDUP_REMOVED lines=15> */
.L_x_17338:
[----:B------:R-:W-:Y:S05]  /*103e0*/  BSYNC.RECONVERGENT B3 ;  /* 0x0000000000037941 */ /* 0x000fea0003800200 */
.L_x_17337:
        /* <DEDUP_REMOVED lines=13> */
.L_x_17340:
[----:B------:R-:W-:Y:S05]  /*104c0*/  BSYNC.RECONVERGENT B3 ;  /* 0x0000000000037941 */ /* 0x000fea0003800200 */
.L_x_17339:
[----:B------:R-:W-:-:S04]  /*104d0*/  F2FP.F16.F32.PACK_AB R160, RZ, R160 ;  /* 0x000000a0ffa0723e */ /* 0x000fc800000000ff */
[----:B0-----:R-:W-:-:S07]  /*104e0*/  PRMT R158, R158, 0x5410, R160 ;  /* 0x000054109e9e7816 */ /* 0x001fce00000000a0 */
.L_x_17336:
[----:B------:R-:W-:Y:S05]  /*104f0*/  BSYNC.RECONVERGENT B2 ;  /* 0x0000000000027941 */ /* 0x000fea0003800200 */
.L_x_17335:
        /* <DEDUP_REMOVED lines=15> */
.L_x_17344:
[----:B------:R-:W-:Y:S05]  /*105f0*/  BSYNC.RECONVERGENT B3 ;  /* 0x0000000000037941 */ /* 0x000fea0003800200 */
.L_x_17343:
        /* <DEDUP_REMOVED lines=13> */
.L_x_17346:
[----:B------:R-:W-:Y:S05]  /*106d0*/  BSYNC.RECONVERGENT B3 ;  /* 0x0000000000037941 */ /* 0x000fea0003800200 */
.L_x_17345:
[----:B------:R-:W-:-:S04]  /*106e0*/  F2FP.F16.F32.PACK_AB R160, RZ, R160 ;  /* 0x000000a0ffa0723e */ /* 0x000fc800000000ff */
[----:B0-----:R-:W-:-:S07]  /*106f0*/  PRMT R159, R160, 0x7610, R159 ;  /* 0x00007610a09f7816 */ /* 0x001fce000000009f */
.L_x_17342:
[----:B------:R-:W-:Y:S05]  /*10700*/  BSYNC.RECONVERGENT B2 ;  /* 0x0000000000027941 */ /* 0x000fea0003800200 */
.L_x_17341:
        /* <DEDUP_REMOVED lines=56> */
.L_x_17304:
        /* <DEDUP_REMOVED lines=15> */
.L_x_17350:
[----:B------:R-:W-:Y:S05]  /*10b80*/  BSYNC.RECONVERGENT B3 ;  /* 0x0000000000037941 */ /* 0x000fea0003800200 */
.L_x_17349:
        /* <DEDUP_REMOVED lines=13> */
.L_x_17352:
[----:B------:R-:W-:Y:S05]  /*10c60*/  BSYNC.RECONVERGENT B3 ;  /* 0x0000000000037941 */ /* 0x000fea0003800200 */
.L_x_17351:
[----:B------:R-:W-:-:S04]  /*10c70*/  F2FP.F16.F32.PACK_AB R200, RZ, R200 ;  /* 0x000000c8ffc8723e */ /* 0x000fc800000000ff */
[----:B------:R-:W-:-:S07]  /*10c80*/  PRMT R156, R200, 0x7610, R156 ;  /* 0x00007610c89c7816 */ /* 0x000fce000000009c */
.L_x_17348:
[----:B------:R-:W-:Y:S05]  /*10c90*/  BSYNC.RECONVERGENT B2 ;  /* 0x0000000000027941 */ /* 0x000fea0003800200 */
.L_x_17347:
        /* <DEDUP_REMOVED lines=15> */
.L_x_17356:
[----:B------:R-:W-:Y:S05]  /*10d90*/  BSYNC.RECONVERGENT B3 ;  /* 0x0000000000037941 */ /* 0x000fea0003800200 */
.L_x_17355:
        /* <DEDUP_REMOVED lines=13> */
.L_x_17358:
[----:B------:R-:W-:Y:S05]  /*10e70*/  BSYNC.RECONVERGENT B3 ;  /* 0x0000000000037941 */ /* 0x000fea0003800200 */
.L_x_17357:
[----:B------:R-:W-:-:S04]  /*10e80*/  F2FP.F16.F32.PACK_AB R200, RZ, R200 ;  /* 0x000000c8ffc8723e */ /* 0x000fc800000000ff */
[----:B------:R-:W-:-:S07]  /*10e90*/  PRMT R156, R156, 0x5410, R200 ;  /* 0x000054109c9c7816 */ /* 0x000fce00000000c8 */
.L_x_17354:
[----:B------:R-:W-:Y:S05]  /*10ea0*/  BSYNC.RECONVERGENT B2 ;  /* 0x0000000000027941 */ /* 0x000fea0003800200 */
.L_x_17353:
        /* <DEDUP_REMOVED lines=15> */
.L_x_17362:
[----:B------:R-:W-:Y:S05]  /*10fa0*/  BSYNC.RECONVERGENT B3 ;  /* 0x0000000000037941 */ /* 0x000fea0003800200 */
.L_x_17361:
        /* <DEDUP_REMOVED lines=13> */
.L_x_17364:
[----:B------:R-:W-:Y:S05]  /*11080*/  BSYNC.RECONVERGENT B3 ;  /* 0x0000000000037941 */ /* 0x000fea0003800200 */
.L_x_17363:
[----:B------:R-:W-:-:S04]  /*11090*/  F2FP.F16.F32.PACK_AB R200, RZ, R200 ;  /* 0x000000c8ffc8723e */ /* 0x000fc800000000ff */
[----:B------:R-:W-:-:S07]  /*110a0*/  PRMT R157, R200, 0x7610, R157 ;  /* 0x00007610c89d7816 */ /* 0x000fce000000009d */
.L_x_17360:
[----:B------:R-:W-:Y:S05]  /*110b0*/  BSYNC.RECONVERGENT B2 ;  /* 0x0000000000027941 */ /* 0x000fea0003800200 */
.L_x_17359:
        /* <DEDUP_REMOVED lines=15> */
.L_x_17368:
[----:B------:R-:W-:Y:S05]  /*111b0*/  BSYNC.RECONVERGENT B3 ;  /* 0x0000000000037941 */ /* 0x000fea0003800200 */
.L_x_17367:
        /* <DEDUP_REMOVED lines=13> */
.L_x_17370:
[----:B------:R-:W-:Y:S05]  /*11290*/  BSYNC.RECONVERGENT B3 ;  /* 0x0000000000037941 */ /* 0x000fea0003800200 */
.L_x_17369:
[----:B------:R-:W-:-:S04]  /*112a0*/  F2FP.F16.F32.PACK_AB R200, RZ, R200 ;  /* 0x000000c8ffc8723e */ /* 0x000fc800000000ff */
[----:B------:R-:W-:-:S07]  /*112b0*/  PRMT R157, R157, 0x5410, R200 ;  /* 0x000054109d9d7816 */ /* 0x000fce00000000c8 */
.L_x_17366:
[----:B------:R-:W-:Y:S05]  /*112c0*/  BSYNC.RECONVERGENT B2 ;  /* 0x0000000000027941 */ /* 0x000fea0003800200 */
.L_x_17365:
        /* <DEDUP_REMOVED lines=15> */
.L_x_17374:
[----:B------:R-:W-:Y:S05]  /*113c0*/  BSYNC.RECONVERGENT B3 ;  /* 0x0000000000037941 */ /* 0x000fea0003800200 */
.L_x_17373:
        /* <DEDUP_REMOVED lines=13> */
.L_x_17376:
[----:B------:R-:W-:Y:S05]  /*114a0*/  BSYNC.RECONVERGENT B3 ;  /* 0x0000000000037941 */ /* 0x000fea0003800200 */
.L_x_17375:
[----:B------:R-:W-:-:S04]  /*114b0*/  F2FP.F16.F32.PACK_AB R200, RZ, R200 ;  /* 0x000000c8ffc8723e */ /* 0x000fc800000000ff */
[----:B------:R-:W-:-:S07]  /*114c0*/  PRMT R158, R200, 0x7610, R158 ;  /* 0x00007610c89e7816 */ /* 0x000fce000000009e */
.L_x_17372:
[----:B------:R-:W-:Y:S05]  /*114d0*/  BSYNC.RECONVERGENT B2 ;  /* 0x0000000000027941 */ /* 0x000fea0003800200 */
.L_x_17371:
        /* <DEDUP_REMOVED lines=15> */
.L_x_17380:
[----:B------:R-:W-:Y:S05]  /*115d0*/  BSYNC.RECONVERGENT B3 ;  /* 0x0000000000037941 */ /* 0x000fea0003800200 */
.L_x_17379:
        /* <DEDUP_REMOVED lines=13> */
.L_x_17382:
[----:B------:R-:W-:Y:S05]  /*116b0*/  BSYNC.RECONVERGENT B3 ;  /* 0x0000000000037941 */ /* 0x000fea0003800200 */
.L_x_17381:
[----:B------:R-:W-:-:S04]  /*116c0*/  F2FP.F16.F32.PACK_AB R200, RZ, R200 ;  /* 0x000000c8ffc8723e */ /* 0x000fc800000000ff */
[----:B------:R-:W-:-:S07]  /*116d0*/  PRMT R158, R158, 0x5410, R200 ;  /* 0x000054109e9e7816 */ /* 0x000fce00000000c8 */
.L_x_17378:
[----:B------:R-:W-:Y:S05]  /*116e0*/  BSYNC.RECONVERGENT B2 ;  /* 0x0000000000027941 */ /* 0x000fea0003800200 */
.L_x_17377:
        /* <DEDUP_REMOVED lines=15> */
.L_x_17386:
[----:B------:R-:W-:Y:S05]  /*117e0*/  BSYNC.RECONVERGENT B3 ;  /* 0x0000000000037941 */ /* 0x000fea0003800200 */
.L_x_17385:
        /* <DEDUP_REMOVED lines=13> */
.L_x_17388:
[----:B------:R-:W-:Y:S05]  /*118c0*/  BSYNC.RECONVERGENT B3 ;  /* 0x0000000000037941 */ /* 0x000fea0003800200 */
.L_x_17387:
[----:B------:R-:W-:-:S04]  /*118d0*/  F2FP.F16.F32.PACK_AB R200, RZ, R200 ;  /* 0x000000c8ffc8723e */ /* 0x000fc800000000ff */
[----:B------:R-:W-:-:S07]  /*118e0*/  PRMT R159, R200, 0x7610, R159 ;  /* 0x00007610c89f7816 */ /* 0x000fce000000009f */
.L_x_17384:
[----:B------:R-:W-:Y:S05]  /*118f0*/  BSYNC.RECONVERGENT B2 ;  /* 0x0000000000027941 */ /* 0x000fea0003800200 */
.L_x_17383:
        /* <DEDUP_REMOVED lines=15> */
.L_x_17390:
[----:B------:R-:W-:Y:S05]  /*119f0*/  BSYNC.RECONVERGENT B2 ;  /* 0x0000000000027941 */ /* 0x000fea0003800200 */
.L_x_17389:
        /* <DEDUP_REMOVED lines=13> */
.L_x_17392:
[----:B------:R-:W-:Y:S05]  /*11ad0*/  BSYNC.RECONVERGENT B2 ;  /* 0x0000000000027941 */ /* 0x000fea0003800200 */
.L_x_17391:
[----:B------:R-:W-:-:S04]  /*11ae0*/  F2FP.F16.F32.PACK_AB R198, RZ, R198 ;  /* 0x000000c6ffc6723e */ /* 0x000fc800000000ff */
[----:B0-----:R-:W-:-:S07]  /*11af0*/  PRMT R159, R159, 0x5410, R198 ;  /* 0x000054109f9f7816 */ /* 0x001fce00000000c6 */
.L_x_17289:
[----:B------:R-:W-:Y:S05]  /*11b00*/  BSYNC.RECONVERGENT B1 ;  /* 0x0000000000017941 */ /* 0x000fea0003800200 */
.L_x_17272:
        /* <DEDUP_REMOVED lines=15> */
.L_x_17394:
[----:B------:R-:W-:Y:S05]  /*11c00*/  BSYNC.RECONVERGENT B1 ;  /* 0x0000000000017941 */ /* 0x000fea0003800200 */
.L_x_17393:
        /* <DEDUP_REMOVED lines=25> */
.L_x_17399:
[----:B------:R-:W-:Y:S05]  /*11da0*/  BSYNC.RECONVERGENT B2 ;  /* 0x0000000000027941 */ /* 0x000fea0003800200 */
.L_x_17398:
        /* <DEDUP_REMOVED lines=22> */
.L_x_17401:
[----:B------:R-:W-:Y:S05]  /*11f10*/  BSYNC.RECONVERGENT B2 ;  /* 0x0000000000027941 */ /* 0x000fea0003800200 */
.L_x_17400:
        /* <DEDUP_REMOVED lines=22> */
.L_x_17403:
[----:B------:R-:W-:Y:S05]  /*12080*/  BSYNC.RECONVERGENT B2 ;  /* 0x0000000000027941 */ /* 0x000fea0003800200 */
.L_x_17402:
        /* <DEDUP_REMOVED lines=22> */
.L_x_17405:
[----:B------:R-:W-:Y:S05]  /*121f0*/  BSYNC.RECONVERGENT B2 ;  /* 0x0000000000027941 */ /* 0x000fea0003800200 */
.L_x_17404:
[----:B------:R-:W-:Y:S01]  /*12200*/  @P2 FFMA.FTZ R160, R231, R183, R238 ;  /* 0x000000b7e7a02223 */ /* 0x000fe200000100ee */
[----:B------:R-:W-:Y:S01]  /*12210*/  MOV R164, R24 ;  /* 0x0000001800a47202 */ /* 0x000fe20000000f00 */
        /* <DEDUP_REMOVED lines=11> */
[----:B------:R-:W-:Y:S01]  /*122d0*/  @P2 FFMA.FTZ R160, R251, R183, R238 ;  /* 0x000000b7fba02223 */ /* 0x000fe200000100ee */
[----:B------:R-:W-:-:S03]  /*122e0*/  MOV R183, R27 ;  /* 0x0000001b00b77202 */ /* 0x000fc60000000f00 */
        /* <DEDUP_REMOVED lines=19> */
.L_x_17407:
[----:B------:R-:W-:Y:S05]  /*12420*/  BSYNC.RECONVERGENT B2 ;  /* 0x0000000000027941 */ /* 0x000fea0003800200 */
.L_x_17406:
[----:B------:R-:W-:Y:S04]  /*12430*/  BSSY.RECONVERGENT B2, `(.L_x_17408) ;  /* 0x0000012000027945 */ /* 0x000fe80003800200 */
[----:B------:R-:W-:Y:S05]  /*12440*/  @!P3 BRA `(.L_x_17409) ;  /* 0x000000000040b947 */ /* 0x000fea0003800000 */
        /* <DEDUP_REMOVED lines=16> */
.L_x_17409:
[----:B------:R-:W-:Y:S05]  /*12550*/  BSYNC.RECONVERGENT B2 ;  /* 0x0000000000027941 */ /* 0x000fea0003800200 */
.L_x_17408:
[----:B------:R-:W-:Y:S04]  /*12560*/  BSSY.RECONVERGENT B2, `(.L_x_17410) ;  /* 0x0000012000027945 */ /* 0x000fe80003800200 */
[----:B------:R-:W-:Y:S05]  /*12570*/  @!P3 BRA `(.L_x_17411) ;  /* 0x000000000040b947 */ /* 0x000fea0003800000 */
        /* <DEDUP_REMOVED lines=16> */
.L_x_17411:
[----:B------:R-:W-:Y:S05]  /*12680*/  BSYNC.RECONVERGENT B2 ;  /* 0x0000000000027941 */ /* 0x000fea0003800200 */
.L_x_17410:
        /* <DEDUP_REMOVED lines=18> */
.L_x_17397:
        /* <DEDUP_REMOVED lines=18> */
.L_x_17414:
[----:B------:R-:W-:Y:S05]  /*128d0*/  BSYNC.RECONVERGENT B2 ;  /* 0x0000000000027941 */ /* 0x000fea0003800200 */
.L_x_17413:
        /* <DEDUP_REMOVED lines=18> */
.L_x_17416:
[----:B------:R-:W-:Y:S05]  /*12a00*/  BSYNC.RECONVERGENT B2 ;  /* 0x0000000000027941 */ /* 0x000fea0003800200 */
.L_x_17415:
        /* <DEDUP_REMOVED lines=18> */
.L_x_17418:
[----:B------:R-:W-:Y:S05]  /*12b30*/  BSYNC.RECONVERGENT B2 ;  /* 0x0000000000027941 */ /* 0x000fea0003800200 */
.L_x_17417:
        /* <DEDUP_REMOVED lines=18> */
.L_x_17420:
[----:B------:R-:W-:Y:S05]  /*12c60*/  BSYNC.RECONVERGENT B2 ;  /* 0x0000000000027941 */ /* 0x000fea0003800200 */
.L_x_17419:
        /* <DEDUP_REMOVED lines=18> */
.L_x_17422:
[----:B------:R-:W-:Y:S05]  /*12d90*/  BSYNC.RECONVERGENT B2 ;  /* 0x0000000000027941 */ /* 0x000fea0003800200 */
.L_x_17421:
        /* <DEDUP_REMOVED lines=18> */
.L_x_17424:
[----:B------:R-:W-:Y:S05]  /*12ec0*/  BSYNC.RECONVERGENT B2 ;  /* 0x0000000000027941 */ /* 0x000fea0003800200 */
.L_x_17423:
        /* <DEDUP_REMOVED lines=18> */
.L_x_17426:
[----:B------:R-:W-:Y:S05]  /*12ff0*/  BSYNC.RECONVERGENT B2 ;  /* 0x0000000000027941 */ /* 0x000fea0003800200 */
.L_x_17425:
[----:B------:R-:W-:Y:S05]  /*13000*/  @!P3 BRA `(.L_x_17412) ;  /* 0x000000200090b947 */ /* 0x000fea0003800000 */
[----:B------:R-:W-:Y:S01]  /*13010*/  ISETP.GE.U32.AND P1, PT, R196, RZ, PT ;  /* 0x000000ffc400720c */ /* 0x000fe20003f26070 */
[----:B------:R-:W-:Y:S01]  /*13020*/  @P2 FFMA.FTZ R183, R251, R183, R238 ;  /* 0x000000b7fbb72223 */ /* 0x000fe200000100ee */
[----:B------:R-:W-:Y:S01]  /*13030*/  MOV R198, R27 ;  /* 0x0000001b00c67202 */ /* 0x000fe20000000f00 */
[----:B------:R-:W-:Y:S01]  /*13040*/  HFMA2 R196, -RZ, RZ, 0, 0 ;  /* 0x00000000ffc47431 */ /* 0x000fe200000001ff */
[----:B------:R-:W-:Y:S01]  /*13050*/  ISETP.GE.U32.AND.EX P1, PT, R197, 0x1000000, PT, P1 ;  /* 0x01000000c500780c */ /* 0x000fe20003f26110 */
[----:B------:R-:W-:-:S04]  /*13060*/  @P2 FADD.FTZ R183, R250, -R183 ;  /* 0x800000b7fab72221 */ /* 0x000fc80000010000 */
[----:B------:R-:W-:-:S04]  /*13070*/  @P2 FFMA.FTZ R198, R226, R183, R27 ;  /* 0x000000b7e2c62223 */ /* 0x000fc8000001001b */
[----:B------:R-:W-:-:S04]  /*13080*/  FMUL.FTZ R183, R198, UR13 ;  /* 0x0000000dc6b77c20 */ /* 0x000fc80008410000 */
        /* <DEDUP_REMOVED lines=10> */
.L_x_17396:
        /* <DEDUP_REMOVED lines=16> */
.L_x_17431:
[----:B------:R-:W-:Y:S05]  /*13230*/  BSYNC.RECONVERGENT B3 ;  /* 0x0000000000037941 */ /* 0x000fea0003800200 */
.L_x_17430:
        /* <DEDUP_REMOVED lines=13> */
.L_x_17433:
[----:B------:R-:W-:Y:S05]  /*13310*/  BSYNC.RECONVERGENT B3 ;  /* 0x0000000000037941 */ /* 0x000fea0003800200 */
.L_x_17432:
[----:B------:R-:W-:-:S04]  /*13320*/  F2FP.F16.F32.PACK_AB R160, RZ, R160 ;  /* 0x000000a0ffa0723e */ /* 0x000fc800000000ff */
[----:B------:R-:W-:-:S07]  /*13330*/  PRMT R156, R160, 0x7610, R156 ;  /* 0x00007610a09c7816 */ /* 0x000fce000000009c */
.L_x_17429:
[----:B------:R-:W-:Y:S05]  /*13340*/  BSYNC.RECONVERGENT B2 ;  /* 0x0000000000027941 */ /* 0x000fea0003800200 */
.L_x_17428:
        /* <DEDUP_REMOVED lines=15> */
.L_x_17437:
[----:B------:R-:W-:Y:S05]  /*13440*/  BSYNC.RECONVERGENT B3 ;  /* 0x0000000000037941 */ /* 0x000fea0003800200 */
.L_x_17436:
        /* <DEDUP_REMOVED lines=13> */
.L_x_17439:
[----:B------:R-:W-:Y:S05]  /*13520*/  BSYNC.RECONVERGENT B3 ;  /* 0x0000000000037941 */ /* 0x000fea0003800200 */
.L_x_17438:
[----:B------:R-:W-:-:S04]  /*13530*/  F2FP.F16.F32.PACK_AB R160, RZ, R160 ;  /* 0x000000a0ffa0723e */ /* 0x000fc800000000ff */
[----:B------:R-:W-:-:S07]  /*13540*/  PRMT R156, R156, 0x5410, R160 ;  /* 0x000054109c9c7816 */ /* 0x000fce00000000a0 */
.L_x_17435:
[----:B------:R-:W-:Y:S05]  /*13550*/  BSYNC.RECONVERGENT B2 ;  /* 0x0000000000027941 */ /* 0x000fea0003800200 */
.L_x_17434:
        /* <DEDUP_REMOVED lines=15> */
.L_x_17443:
[----:B------:R-:W-:Y:S05]  /*13650*/  BSYNC.RECONVERGENT B3 ;  /* 0x0000000000037941 */ /* 0x000fea0003800200 */
.L_x_17442:
        /* <DEDUP_REMOVED lines=13> */
.L_x_17445:
[----:B------:R-:W-:Y:S05]  /*13730*/  BSYNC.RECONVERGENT B3 ;  /* 0x0000000000037941 */ /* 0x000fea0003800200 */
.L_x_17444:
[----:B------:R-:W-:-:S04]  /*13740*/  F2FP.F16.F32.PACK_AB R160, RZ, R160 ;  /* 0x000000a0ffa0723e */ /* 0x000fc800000000ff */
[----:B------:R-:W-:-:S07]  /*13750*/  PRMT R157, R160, 0x7610, R157 ;  /* 0x00007610a09d7816 */ /* 0x000fce000000009d */
.L_x_17441:
[----:B------:R-:W-:Y:S05]  /*13760*/  BSYNC.RECONVERGENT B2 ;  /* 0x0000000000027941 */ /* 0x000fea0003800200 */
.L_x_17440:
        /* <DEDUP_REMOVED lines=15> */
.L_x_17449:
[----:B------:R-:W-:Y:S05]  /*13860*/  BSYNC.RECONVERGENT B3 ;  /* 0x0000000000037941 */ /* 0x000fea0003800200 */
.L_x_17448:
        /* <DEDUP_REMOVED lines=13> */
.L_x_17451:
[----:B------:R-:W-:Y:S05]  /*13940*/  BSYNC.RECONVERGENT B3 ;  /* 0x0000000000037941 */ /* 0x000fea0003800200 */
.L_x_17450:
[----:B------:R-:W-:-:S04]  /*13950*/  F2FP.F16.F32.PACK_AB R160, RZ, R160 ;  /* 0x000000a0ffa0723e */ /* 0x000fc800000000ff */
[----:B------:R-:W-:-:S07]  /*13960*/  PRMT R157, R157, 0x5410, R160 ;  /* 0x000054109d9d7816 */ /* 0x000fce00000000a0 */
.L_x_17447:
[----:B------:R-:W-:Y:S05]  /*13970*/  BSYNC.RECONVERGENT B2 ;  /* 0x0000000000027941 */ /* 0x000fea0003800200 */
.L_x_17446:
        /* <DEDUP_REMOVED lines=15> */
.L_x_17455:
[----:B------:R-:W-:Y:S05]  /*13a70*/  BSYNC.RECONVERGENT B3 ;  /* 0x0000000000037941 */ /* 0x000fea0003800200 */
.L_x_17454:
        /* <DEDUP_REMOVED lines=13> */
.L_x_17457:
[----:B------:R-:W-:Y:S05]  /*13b50*/  BSYNC.RECONVERGENT B3 ;  /* 0x0000000000037941 */ /* 0x000fea0003800200 */
.L_x_17456:
[----:B------:R-:W-:-:S04]  /*13b60*/  F2FP.F16.F32.PACK_AB R160, RZ, R160 ;  /* 0x000000a0ffa0723e */ /* 0x000fc800000000ff */
[----:B------:R-:W-:-:S07]  /*13b70*/  PRMT R158, R160, 0x7610, R158 ;  /* 0x00007610a09e7816 */ /* 0x000fce000000009e */
.L_x_17453:
[----:B------:R-:W-:Y:S05]  /*13b80*/  BSYNC.RECONVERGENT B2 ;  /* 0x0000000000027941 */ /* 0x000fea0003800200 */
.L_x_17452:
        /* <DEDUP_REMOVED lines=15> */
.L_x_17461:
[----:B------:R-:W-:Y:S05]  /*13c80*/  BSYNC.RECONVERGENT B3 ;  /* 0x0000000000037941 */ /* 0x000fea0003800200 */
.L_x_17460:
        /* <DEDUP_REMOVED lines=13> */
.L_x_17463:
[----:B------:R-:W-:Y:S05]  /*13d60*/  BSYNC.RECONVERGENT B3 ;  /* 0x0000000000037941 */ /* 0x000fea0003800200 */
.L_x_17462:
[----:B------:R-:W-:-:S04]  /*13d70*/  F2FP.F16.F32.PACK_AB R160, RZ, R160 ;  /* 0x000000a0ffa0723e */ /* 0x000fc800000000ff */
[----:B------:R-:W-:-:S07]  /*13d80*/  PRMT R158, R158, 0x5410, R160 ;  /* 0x000054109e9e7816 */ /* 0x000fce00000000a0 */
.L_x_17459:
[----:B------:R-:W-:Y:S05]  /*13d90*/  BSYNC.RECONVERGENT B2 ;  /* 0x0000000000027941 */ /* 0x000fea0003800200 */
.L_x_17458:
        /* <DEDUP_REMOVED lines=15> */
.L_x_17467:
[----:B------:R-:W-:Y:S05]  /*13e90*/  BSYNC.RECONVERGENT B3 ;  /* 0x0000000000037941 */ /* 0x000fea0003800200 */
.L_x_17466:
        /* <DEDUP_REMOVED lines=13> */
.L_x_17469:
[----:B------:R-:W-:Y:S05]  /*13f70*/  BSYNC.RECONVERGENT B3 ;  /* 0x0000000000037941 */ /* 0x000fea0003800200 */
.L_x_17468:
[----:B------:R-:W-:-:S04]  /*13f80*/  F2FP.F16.F32.PACK_AB R160, RZ, R160 ;  /* 0x000000a0ffa0723e */ /* 0x000fc800000000ff */
[----:B------:R-:W-:-:S07]  /*13f90*/  PRMT R159, R160, 0x7610, R159 ;  /* 0x00007610a09f7816 */ /* 0x000fce000000009f */
.L_x_17465:
[----:B------:R-:W-:Y:S05]  /*13fa0*/  BSYNC.RECONVERGENT B2 ;  /* 0x0000000000027941 */ /* 0x000fea0003800200 */
.L_x_17464:
        /* <DEDUP_REMOVED lines=48> */
.L_x_17427:
        /* <DEDUP_REMOVED lines=15> */
.L_x_17473:
[----:B------:R-:W-:Y:S05]  /*143a0*/  BSYNC.RECONVERGENT B3 ;  /* 0x0000000000037941 */ /* 0x000fea0003800200 */
.L_x_17472:
        /* <DEDUP_REMOVED lines=13> */
.L_x_17475:
[----:B------:R-:W-:Y:S05]  /*14480*/  BSYNC.RECONVERGENT B3 ;  /* 0x0000000000037941 */ /* 0x000fea0003800200 */
.L_x_17474:
[----:B------:R-:W-:-:S04]  /*14490*/  F2FP.F16.F32.PACK_AB R198, RZ, R198 ;  /* 0x000000c6ffc6723e */ /* 0x000fc800000000ff */
[----:B------:R-:W-:-:S07]  /*144a0*/  PRMT R156, R198, 0x7610, R156 ;  /* 0x00007610c69c7816 */ /* 0x000fce000000009c */
.L_x_17471:
[----:B------:R-:W-:Y:S05]  /*144b0*/  BSYNC.RECONVERGENT B2 ;  /* 0x0000000000027941 */ /* 0x000fea0003800200 */
.L_x_17470:
        /* <DEDUP_REMOVED lines=15> */
.L_x_17479:
[----:B------:R-:W-:Y:S05]  /*145b0*/  BSYNC.RECONVERGENT B3 ;  /* 0x0000000000037941 */ /* 0x000fea0003800200 */
.L_x_17478:
        /* <DEDUP_REMOVED lines=13> */
.L_x_17481:
[----:B------:R-:W-:Y:S05]  /*14690*/  BSYNC.RECONVERGENT B3 ;  /* 0x0000000000037941 */ /* 0x000fea0003800200 */
.L_x_17480:
[----:B------:R-:W-:-:S04]  /*146a0*/  F2FP.F16.F32.PACK_AB R198, RZ, R198 ;  /* 0x000000c6ffc6723e */ /* 0x000fc800000000ff */
[----:B------:R-:W-:-:S07]  /*146b0*/  PRMT R156, R156, 0x5410, R198 ;  /* 0x000054109c9c7816 */ /* 0x000fce00000000c6 */
.L_x_17477:
[----:B------:R-:W-:Y:S05]  /*146c0*/  BSYNC.RECONVERGENT B2 ;  /* 0x0000000000027941 */ /* 0x000fea0003800200 */
.L_x_17476:
        /* <DEDUP_REMOVED lines=15> */
.L_x_17485:
[----:B------:R-:W-:Y:S05]  /*147c0*/  BSYNC.RECONVERGENT B3 ;  /* 0x0000000000037941 */ /* 0x000fea0003800200 */
.L_x_17484:
        /* <DEDUP_REMOVED lines=13> */
.L_x_17487:
[----:B------:R-:W-:Y:S05]  /*148a0*/  BSYNC.RECONVERGENT B3 ;  /* 0x0000000000037941 */ /* 0x000fea0003800200 */
.L_x_17486:
[----:B------:R-:W-:-:S04]  /*148b0*/  F2FP.F16.F32.PACK_AB R198, RZ, R198 ;  /* 0x000000c6ffc6723e */ /* 0x000fc800000000ff */
[----:B------:R-:W-:-:S07]  /*148c0*/  PRMT R157, R198, 0x7610, R157 ;  /* 0x00007610c69d7816 */ /* 0x000fce000000009d */
.L_x_17483:
[----:B------:R-:W-:Y:S05]  /*148d0*/  BSYNC.RECONVERGENT B2 ;  /* 0x0000000000027941 */ /* 0x000fea0003800200 */
.L_x_17482:
        /* <DEDUP_REMOVED lines=15> */
.L_x_17491:
[----:B------:R-:W-:Y:S05]  /*149d0*/  BSYNC.RECONVERGENT B3 ;  /* 0x0000000000037941 */ /* 0x000fea0003800200 */
.L_x_17490:
        /* <DEDUP_REMOVED lines=13> */
.L_x_17493:
[----:B------:R-:W-:Y:S05]  /*14ab0*/  BSYNC.RECONVERGENT B3 ;  /* 0x0000000000037941 */ /* 0x000fea0003800200 */
.L_x_17492:
[----:B------:R-:W-:-:S04]  /*14ac0*/  F2FP.F16.F32.PACK_AB R198, RZ, R198 ;  /* 0x000000c6ffc6723e */ /* 0x000fc800000000ff */
[----:B------:R-:W-:-:S07]  /*14ad0*/  PRMT R157, R157, 0x5410, R198 ;  /* 0x000054109d9d7816 */ /* 0x000fce00000000c6 */
.L_x_17489:
[----:B------:R-:W-:Y:S05]  /*14ae0*/  BSYNC.RECONVERGENT B2 ;  /* 0x0000000000027941 */ /* 0x000fea0003800200 */
.L_x_17488:
        /* <DEDUP_REMOVED lines=15> */
.L_x_17497:
[----:B------:R-:W-:Y:S05]  /*14be0*/  BSYNC.RECONVERGENT B3 ;  /* 0x0000000000037941 */ /* 0x000fea0003800200 */
.L_x_17496:
        /* <DEDUP_REMOVED lines=13> */
.L_x_17499:
[----:B------:R-:W-:Y:S05]  /*14cc0*/  BSYNC.RECONVERGENT B3 ;  /* 0x0000000000037941 */ /* 0x000fea0003800200 */
.L_x_17498:
[----:B------:R-:W-:-:S04]  /*14cd0*/  F2FP.F16.F32.PACK_AB R198, RZ, R198 ;  /* 0x000000c6ffc6723e */ /* 0x000fc800000000ff */
[----:B------:R-:W-:-:S07]  /*14ce0*/  PRMT R158, R198, 0x7610, R158 ;  /* 0x00007610c69e7816 */ /* 0x000fce000000009e */
.L_x_17495:
[----:B------:R-:W-:Y:S05]  /*14cf0*/  BSYNC.RECONVERGENT B2 ;  /* 0x0000000000027941 */ /* 0x000fea0003800200 */
.L_x_17494:
        /* <DEDUP_REMOVED lines=15> */
.L_x_17503:
[----:B------:R-:W-:Y:S05]  /*14df0*/  BSYNC.RECONVERGENT B3 ;  /* 0x0000000000037941 */ /* 0x000fea0003800200 */
.L_x_17502:
        /* <DEDUP_REMOVED lines=13> */
.L_x_17505:
[----:B------:R-:W-:Y:S05]  /*14ed0*/  BSYNC.RECONVERGENT B3 ;  /* 0x0000000000037941 */ /* 0x000fea0003800200 */
.L_x_17504:
[----:B------:R-:W-:-:S04]  /*14ee0*/  F2FP.F16.F32.PACK_AB R198, RZ, R198 ;  /* 0x000000c6ffc6723e */ /* 0x000fc800000000ff */
[----:B------:R-:W-:-:S07]  /*14ef0*/  PRMT R158, R158, 0x5410, R198 ;  /* 0x000054109e9e7816 */ /* 0x000fce00000000c6 */
.L_x_17501:
[----:B------:R-:W-:Y:S05]  /*14f00*/  BSYNC.RECONVERGENT B2 ;  /* 0x0000000000027941 */ /* 0x000fea0003800200 */
.L_x_17500:
        /* <DEDUP_REMOVED lines=15> */
.L_x_17509:
[----:B------:R-:W-:Y:S05]  /*15000*/  BSYNC.RECONVERGENT B3 ;  /* 0x0000000000037941 */ /* 0x000fea0003800200 */
.L_x_17508:
        /* <DEDUP_REMOVED lines=13> */
.L_x_17511:
[----:B------:R-:W-:Y:S05]  /*150e0*/  BSYNC.RECONVERGENT B3 ;  /* 0x0000000000037941 */ /* 0x000fea0003800200 */
.L_x_17510:
[----:B------:R-:W-:-:S04]  /*150f0*/  F2FP.F16.F32.PACK_AB R198, RZ, R198 ;  /* 0x000000c6ffc6723e */ /* 0x000fc800000000ff */
[----:B------:R-:W-:-:S07]  /*15100*/  PRMT R159, R198, 0x7610, R159 ;  /* 0x00007610c69f7816 */ /* 0x000fce000000009f */
.L_x_17507:
[----:B------:R-:W-:Y:S05]  /*15110*/  BSYNC.RECONVERGENT B2 ;  /* 0x0000000000027941 */ /* 0x000fea0003800200 */
.L_x_17506:
[----:B------:R-:W-:Y:S05]  /*15120*/  @!P3 BRA `(.L_x_17412) ;  /* 0x000000000048b947 */ /* 0x000fea0003800000 */
[----:B------:R-:W-:Y:S01]  /*15130*/  FFMA.FTZ R183, R251, R183, R238 ;  /* 0x000000b7fbb77223 */ /* 0x000fe200000100ee */
[----:B------:R-:W-:Y:S01]  /*15140*/  ISETP.GE.U32.AND P1, PT, R196, RZ, PT ;  /* 0x000000ffc400720c */ /* 0x000fe20003f26070 */
[----:B------:R-:W-:Y:S01]  /*15150*/  HFMA2 R196, -RZ, RZ, 0, 0 ;  /* 0x00000000ffc47431 */ /* 0x000fe200000001ff */
[----:B------:R-:W-:Y:S01]  /*15160*/  ISETP.GT.AND P2, PT, R227, RZ, PT ;  /* 0x000000ffe300720c */ /* 0x000fe20003f44270 */
[----:B------:R-:W-:Y:S01]  /*15170*/  FADD.FTZ R183, R250, -R183 ;  /* 0x800000b7fab77221 */ /* 0x000fe20000010000 */
[----:B------:R-:W-:-:S03]  /*15180*/  ISETP.GE.U32.AND.EX P1, PT, R197, 0x1000000, PT, P1 ;  /* 0x01000000c500780c */ /* 0x000fc60003f26110 */
[----:B------:R-:W-:-:S05]  /*15190*/  FMUL.FTZ R183, R226, R183 ;  /* 0x000000b7e2b77220 */ /* 0x000fca0000410000 */
[----:B------:R-:W-:-:S05]  /*151a0*/  FSEL R183, R183, RZ, P2 ;  /* 0x000000ffb7b77208 */ /* 0x000fca0001000000 */
[----:B------:R-:W-:Y:S01]  /*151b0*/  FMUL.FTZ R183, R183, UR13 ;  /* 0x0000000db7b77c20 */ /* 0x000fe20008410000 */
[----:B-----5:R-:W-:-:S03]  /*151c0*/  @P1 HADD2.F32 R197, -RZ, R155.H1_H1 ;  /* 0x3000009bffc51230 */ /* 0x020fc60000004100 */
        /* <DEDUP_REMOVED lines=8> */
.L_x_17412:
[----:B------:R-:W-:Y:S05]  /*15250*/  BSYNC.RECONVERGENT B1 ;  /* 0x0000000000017941 */ /* 0x000fea0003800200 */
.L_x_17395:
        /* <DEDUP_REMOVED lines=12> */
.L_x_16897:
[----:B------:R-:W-:Y:S05]  /*15320*/  BSYNC B0 ;  /* 0x0000000000007941 */ /* 0x000fea0003800000 */
.L_x_16896:
[----:B------:R-:W2:Y:S04]  /*15330*/  LDL.LU R239, [R1+0x10c] ;  /* 0x00010c0001ef7983 */ /* 0x000ea80000300800 */
        /* <DEDUP_REMOVED lines=28> */
[----:B----45:R-:W-:Y:S02]  /*15500*/  MOV R152, R226 ;  /* 0x000000e200987202 */ /* 0x030fe40000000f00 */
[----:B------:R-:W2:Y:S01]  /*15510*/  LDL.LU R226, [R1+0xb4] ;  /* 0x0000b40001e27983 */ /* 0x000ea20000300800 */
[----:B------:R-:W-:-:S03]  /*15520*/  MOV R153, R225 ;  /* 0x000000e100997202 */ /* 0x000fc60000000f00 */
[----:B------:R-:W2:Y:S01]  /*15530*/  LDL.LU R227, [R1+0xb8] ;  /* 0x0000b80001e37983 */ /* 0x000ea20000300800 */
[----:B------:R-:W-:Y:S01]  /*15540*/  MOV R154, R224 ;  /* 0x000000e0009a7202 */ /* 0x000fe20000000f00 */
[----:B------:R-:W0:Y:S01]  /*15550*/  S2R R3, SR_CgaCtaId ;  /* 0x0000000000037919 */ /* 0x000e220000008800 */
[----:B------:R-:W-:Y:S02]  /*15560*/  MOV R2, 0x400 ;  /* 0x0000040000027802 */ /* 0x000fe40000000f00 */
[----:B------:R-:W-:Y:S02]  /*15570*/  MOV R155, R223 ;  /* 0x000000df009b7202 */ /* 0x000fe40000000f00 */
[----:B------:R-:W-:Y:S02]  /*15580*/  MOV R164, R205 ;  /* 0x000000cd00a47202 */ /* 0x000fe40000000f00 */
[----:B------:R-:W-:Y:S02]  /*15590*/  MOV R165, R203 ;  /* 0x000000cb00a57202 */ /* 0x000fe40000000f00 */
[----:B------:R-:W-:-:S02]  /*155a0*/  MOV R166, R202 ;  /* 0x000000ca00a67202 */ /* 0x000fc40000000f00 */
        /* <DEDUP_REMOVED lines=10> */
[----:B------:R-:W4:Y:S01]  /*15650*/  LDL.LU R196, [R1+0x8c] ;  /* 0x00008c0001c47983 */ /* 0x000f220000300800 */
[----:B------:R-:W-:-:S03]  /*15660*/  MOV R225, R183 ;  /* 0x000000b700e17202 */ /* 0x000fc60000000f00 */
[----:B------:R-:W4:Y:S04]  /*15670*/  LDL.LU R197, [R1+0x90] ;  /* 0x0000900001c57983 */ /* 0x000f280000300800 */
[----:B------:R-:W4:Y:S04]  /*15680*/  LDL.LU R198, [R1+0x94] ;  /* 0x0000940001c67983 */ /* 0x000f280000300800 */
[----:B------:R-:W4:Y:S01]  /*15690*/  LDL.LU R199, [R1+0x98] ;  /* 0x0000980001c77983 */ /* 0x000f220000300800 */
[----:B------:R-:W1:Y:S01]  /*156a0*/  S2R R183, SR_TID.X ;  /* 0x0000000000b77919 */ /* 0x000e620000002100 */
[----:B0-----:R-:W-:-:S02]  /*156b0*/  LEA R3, R3, R2, 0x18 ;  /* 0x0000000203037211 */ /* 0x001fc400078ec0ff */
[----:B-1----:R-:W-:-:S05]  /*156c0*/  SHF.R.U32.HI R0, RZ, 0x5, R183 ;  /* 0x00000005ff007819 */ /* 0x002fca00000116b7 */
[----:B------:R-:W-:-:S05]  /*156d0*/  IMAD R0, R0, 0xa0, R204 ;  /* 0x000000a000007824 */ /* 0x000fca00078e02cc */
[----:B------:R-:W-:-:S05]  /*156e0*/  LEA R2, R0, R3, 0x5 ;  /* 0x0000000300027211 */ /* 0x000fca00078e28ff */
[----:B------:R-:W-:Y:S04]  /*156f0*/  STS.128 [R2+0xc00], R160 ;  /* 0x000c00a002007388 */ /* 0x000fe80000000c00 */
[----:B------:R-:W-:Y:S04]  /*15700*/  STS.128 [R2+0x810], R164 ;  /* 0x000810a402007388 */ /* 0x000fe80000000c00 */
[----:B------:R-:W-:Y:S04]  /*15710*/  STS.128 [R2+0x800], R156 ;  /* 0x0008009c02007388 */ /* 0x000fe80000000c00 */
[----:B------:R-:W-:Y:S04]  /*15720*/  STS.128 [R2+0x410], R152 ;  /* 0x0004109802007388 */ /* 0x000fe80000000c00 */
[----:B------:R-:W-:Y:S04]  /*15730*/  STS.128 [R2+0x400], R248 ;  /* 0x000400f802007388 */ /* 0x000fe80000000c00 */
[----:B--2---:R-:W-:Y:S04]  /*15740*/  STS.128 [R2+0xc10], R224 ;  /* 0x000c10e002007388 */ /* 0x004fe80000000c00 */
[----:B---3--:R-:W-:Y:S04]  /*15750*/  STS.128 [R2+0x1000], R200 ;  /* 0x001000c802007388 */ /* 0x008fe80000000c00 */
        /* <DEDUP_REMOVED lines=348> */
.L_x_16902:
[----:B0-----:R-:W-:Y:S01]  /*16d20*/  HFMA2 R241, -RZ, RZ, 0, 5.9604644775390625e-08 ;  /* 0x00000001fff17431 */ /* 0x001fe200000001ff */
[----:B------:R-:W-:Y:S01]  /*16d30*/  BSSY B1, `(.L_x_17513) ;  /* 0x0000006000017945 */ /* 0x000fe20003800000 */
[----:B-12---:R-:W-:Y:S02]  /*16d40*/  MOV R239, 0x1f ;  /* 0x0000001f00ef7802 */ /* 0x006fe40000000f00 */
[----:B------:R-:W-:-:S07]  /*16d50*/  MOV R238, 0xffffffff ;  /* 0xffffffff00ee7802 */ /* 0x000fce0000000f00 */
[----:B---3-5:R-:W-:Y:S05]  /*16d60*/  WARPSYNC.COLLECTIVE R238, `(.L_x_17514) ;  /* 0x00000000ee087348 */ /* 0x028fea0003c00000 */
[----:B------:R0:W1:Y:S02]  /*16d70*/  SHFL.BFLY P0, R249, R237, R241, R239 ;  /* 0x0c0000f1edf97389 */ /* 0x00006400000000ef */
[----:B01-3-5:R-:W-:Y:S05]  /*16d80*/  ENDCOLLECTIVE ;  /* 0x000000000000791b */ /* 0x02bfea0003800000 */
.L_x_17514:
[----:B------:R-:W-:Y:S05]  /*16d90*/  BSYNC B1 ;  /* 0x0000000000017941 */ /* 0x000fea0003800000 */
.L_x_17513:
        /* <DEDUP_REMOVED lines=9> */
.L_x_17515:
[----:B------:R-:W-:Y:S01]  /*16e30*/  HFMA2 R241, -RZ, RZ, 0, 1.1920928955078125e-07 ;  /* 0x00000002fff17431 */ /* 0x000fe200000001ff */
[----:B------:R-:W-:-:S05]  /*16e40*/  MOV R237, R249 ;  /* 0x000000f900ed7202 */ /* 0x000fca0000000f00 */
[----:B------:R-:W-:Y:S01]  /*16e50*/  FADD.FTZ R183, R237, R183 ;  /* 0x000000b7edb77221 */ /* 0x000fe20000010000 */
[----:B------:R-:W-:-:S07]  /*16e60*/  MOV R237, R248 ;  /* 0x000000f800ed7202 */ /* 0x000fce0000000f00 */
[----:B------:R-:W-:Y:S05]  /*16e70*/  WARPSYNC.COLLECTIVE R238, `(.L_x_17516) ;  /* 0x00000000ee087348 */ /* 0x000fea0003c00000 */
[----:B------:R0:W1:Y:S02]  /*16e80*/  SHFL.BFLY P0, R249, R237, R241, R239 ;  /* 0x0c0000f1edf97389 */ /* 0x00006400000000ef */
[----:B01----:R-:W-:Y:S05]  /*16e90*/  ENDCOLLECTIVE ;  /* 0x000000000000791b */ /* 0x003fea0003800000 */
.L_x_17516:
[----:B------:R-:W-:-:S05]  /*16ea0*/  MOV R237, R249 ;  /* 0x000000f900ed7202 */ /* 0x000fca0000000f00 */
[----:B------:R-:W-:Y:S01]  /*16eb0*/  FADD.FTZ R248, R248, R237 ;  /* 0x000000edf8f87221 */ /* 0x000fe20000010000 */
[----:B------:R-:W-:-:S07]  /*16ec0*/  MOV R237, R183 ;  /* 0x000000b700ed7202 */ /* 0x000fce0000000f00 */
[----:B------:R-:W-:Y:S05]  /*16ed0*/  WARPSYNC.COLLECTIVE R238, `(.L_x_17517) ;  /* 0x00000000ee087348 */ /* 0x000fea0003c00000 */
[----:B------:R0:W1:Y:S02]  /*16ee0*/  SHFL.BFLY P0, R249, R237, R241, R239 ;  /* 0x0c0000f1edf97389 */ /* 0x00006400000000ef */
[----:B01----:R-:W-:Y:S05]  /*16ef0*/  ENDCOLLECTIVE ;  /* 0x000000000000791b */ /* 0x003fea0003800000 */
.L_x_17517:
[----:B------:R-:W-:Y:S01]  /*16f00*/  HFMA2 R241, -RZ, RZ, 0, 2.384185791015625e-07 ;  /* 0x00000004fff17431 */ /* 0x000fe200000001ff */
[----:B------:R-:W-:-:S05]  /*16f10*/  MOV R237, R249 ;  /* 0x000000f900ed7202 */ /* 0x000fca0000000f00 */
[----:B------:R-:W-:Y:S01]  /*16f20*/  FADD.FTZ R183, R183, R237 ;  /* 0x000000edb7b77221 */ /* 0x000fe20000010000 */
[----:B------:R-:W-:-:S07]  /*16f30*/  MOV R237, R248 ;  /* 0x000000f800ed7202 */ /* 0x000fce0000000f00 */
[----:B------:R-:W-:Y:S05]  /*16f40*/  WARPSYNC.COLLECTIVE R238, `(.L_x_17518) ;  /* 0x00000000ee087348 */ /* 0x000fea0003c00000 */
[----:B------:R0:W1:Y:S02]  /*16f50*/  SHFL.BFLY P0, R249, R237, R241, R239 ;  /* 0x0c0000f1edf97389 */ /* 0x00006400000000ef */
[----:B01----:R-:W-:Y:S05]  /*16f60*/  ENDCOLLECTIVE ;  /* 0x000000000000791b */ /* 0x003fea0003800000 */
.L_x_17518:
[----:B------:R-:W-:-:S05]  /*16f70*/  MOV R237, R249 ;  /* 0x000000f900ed7202 */ /* 0x000fca0000000f00 */
[----:B------:R-:W-:Y:S01]  /*16f80*/  FADD.FTZ R248, R248, R237 ;  /* 0x000000edf8f87221 */ /* 0x000fe20000010000 */
[----:B------:R-:W-:-:S07]  /*16f90*/  MOV R237, R183 ;  /* 0x000000b700ed7202 */ /* 0x000fce0000000f00 */
[----:B------:R-:W-:Y:S05]  /*16fa0*/  WARPSYNC.COLLECTIVE R238, `(.L_x_17519) ;  /* 0x00000000ee087348 */ /* 0x000fea0003c00000 */
[----:B------:R0:W1:Y:S02]  /*16fb0*/  SHFL.BFLY P0, R249, R237, R241, R239 ;  /* 0x0c0000f1edf97389 */ /* 0x00006400000000ef */
[----:B01----:R-:W-:Y:S05]  /*16fc0*/  ENDCOLLECTIVE ;  /* 0x000000000000791b */ /* 0x003fea0003800000 */
.L_x_17519:
[----:B------:R-:W-:Y:S01]  /*16fd0*/  HFMA2 R241, -RZ, RZ, 0, 4.76837158203125e-07 ;  /* 0x00000008fff17431 */ /* 0x000fe200000001ff */
[----:B------:R-:W-:-:S05]  /*16fe0*/  MOV R237, R249 ;  /* 0x000000f900ed7202 */ /* 0x000fca0000000f00 */
[----:B------:R-:W-:Y:S01]  /*16ff0*/  FADD.FTZ R183, R183, R237 ;  /* 0x000000edb7b77221 */ /* 0x000fe20000010000 */
[----:B------:R-:W-:-:S07]  /*17000*/  MOV R237, R248 ;  /* 0x000000f800ed7202 */ /* 0x000fce0000000f00 */
[----:B------:R-:W-:Y:S05]  /*17010*/  WARPSYNC.COLLECTIVE R238, `(.L_x_17520) ;  /* 0x00000000ee087348 */ /* 0x000fea0003c00000 */
[----:B------:R0:W1:Y:S02]  /*17020*/  SHFL.BFLY P0, R249, R237, R241, R239 ;  /* 0x0c0000f1edf97389 */ /* 0x00006400000000ef */
[----:B01----:R-:W-:Y:S05]  /*17030*/  ENDCOLLECTIVE ;  /* 0x000000000000791b */ /* 0x003fea0003800000 */
.L_x_17520:
[----:B------:R-:W-:-:S05]  /*17040*/  MOV R237, R249 ;  /* 0x000000f900ed7202 */ /* 0x000fca0000000f00 */
[----:B------:R-:W-:Y:S01]  /*17050*/  FADD.FTZ R248, R248, R237 ;  /* 0x000000edf8f87221 */ /* 0x000fe20000010000 */
[----:B------:R-:W-:-:S07]  /*17060*/  MOV R237, R183 ;  /* 0x000000b700ed7202 */ /* 0x000fce0000000f00 */
[----:B------:R-:W-:Y:S05]  /*17070*/  WARPSYNC.COLLECTIVE R238, `(.L_x_17521) ;  /* 0x00000000ee087348 */ /* 0x000fea0003c00000 */
[----:B------:R0:W1:Y:S02]  /*17080*/  SHFL.BFLY P0, R249, R237, R241, R239 ;  /* 0x0c0000f1edf97389 */ /* 0x00006400000000ef */
[----:B01----:R-:W-:Y:S05]  /*17090*/  ENDCOLLECTIVE ;  /* 0x000000000000791b */ /* 0x003fea0003800000 */
.L_x_17521:
[----:B------:R-:W-:Y:S01]  /*170a0*/  HFMA2 R241, -RZ, RZ, 0, 9.5367431640625e-07 ;  /* 0x00000010fff17431 */ /* 0x000fe200000001ff */
[----:B------:R-:W-:-:S05]  /*170b0*/  MOV R237, R249 ;  /* 0x000000f900ed7202 */ /* 0x000fca0000000f00 */
[----:B------:R-:W-:Y:S01]  /*170c0*/  FADD.FTZ R183, R183, R237 ;  /* 0x000000edb7b77221 */ /* 0x000fe20000010000 */
[----:B------:R-:W-:-:S07]  /*170d0*/  MOV R237, R248 ;  /* 0x000000f800ed7202 */ /* 0x000fce0000000f00 */
[----:B------:R-:W-:Y:S05]  /*170e0*/  WARPSYNC.COLLECTIVE R238, `(.L_x_17522) ;  /* 0x00000000ee087348 */ /* 0x000fea0003c00000 */
[----:B------:R0:W1:Y:S02]  /*170f0*/  SHFL.BFLY P0, R249, R237, R241, R239 ;  /* 0x0c0000f1edf97389 */ /* 0x00006400000000ef */
[----:B01----:R-:W-:Y:S05]  /*17100*/  ENDCOLLECTIVE ;  /* 0x000000000000791b */ /* 0x003fea0003800000 */
.L_x_17522:
[----:B------:R-:W-:Y:S02]  /*17110*/  MOV R237, R183 ;  /* 0x000000b700ed7202 */ /* 0x000fe40000000f00 */
[----:B------:R-:W-:-:S07]  /*17120*/  MOV R252, R249 ;  /* 0x000000f900fc7202 */ /* 0x000fce0000000f00 */
[----:B------:R-:W-:Y:S05]  /*17130*/  WARPSYNC.COLLECTIVE R238, `(.L_x_17523) ;  /* 0x00000000ee087348 */ /* 0x000fea0003c00000 */
[----:B------:R0:W1:Y:S02]  /*17140*/  SHFL.BFLY P0, R249, R237, R241, R239 ;  /* 0x0c0000f1edf97389 */ /* 0x00006400000000ef */
[----:B01----:R-:W-:Y:S05]  /*17150*/  ENDCOLLECTIVE ;  /* 0x000000000000791b */ /* 0x003fea0003800000 */
.L_x_17523:
[----:B------:R-:W-:Y:S01]  /*17160*/  MOV R237, R249 ;  /* 0x000000f900ed7202 */ /* 0x000fe20000000f00 */
[----:B------:R-:W-:Y:S06]  /*17170*/  BRA `(.L_x_17524) ;  /* 0xfffffec400347947 */ /* 0x000fec000383ffff */
.L_x_17525:
        /* <DEDUP_REMOVED lines=16> */
.L_x_25491:


//--------------------- .text._ZN10layer_norm13ln_bwd_kernelINS_13Kernel_traitsIf6__halffS2_fjLj1280ELj1ELj4ELj1ELj16ENS_18Kernel_traits_baseILj1280EfS2_fS2_fjLj128EEEEELb0ELb0ELb0ELb0EEEvNS_9BwdParamsE --------------------------
	.section	.text._ZN10layer_norm13ln_bwd_kernelINS_13Kernel_traitsIf6__halffS2_fjLj1280ELj1ELj4ELj1ELj16ENS_18Kernel_traits_baseILj1280EfS2_fS2_fjLj128EEEEELb0ELb0ELb0ELb0EEEvNS_9BwdParamsE,"ax",@progbits
	.align	128
        .global         _ZN10layer_norm13ln_bwd_kernelINS_13Kernel_traitsIf6__halffS2_fjLj1280ELj1ELj4ELj1ELj16ENS_18Kernel_traits_baseILj1280EfS2_fS2_fjLj128EEEEELb0ELb0ELb0ELb0EEEvNS_9BwdParamsE
        .type           _ZN10layer_norm13ln_bwd_kernelINS_13Kernel_traitsIf6__halffS2_fjLj1280ELj1ELj4ELj1ELj16ENS_18Kernel_traits_baseILj1280EfS2_fS2_fjLj128EEEEELb0ELb0ELb0ELb0EEEvNS_9BwdParamsE,@function
        .size           _ZN10layer_norm13ln_bwd_kernelINS_13Kernel_traitsIf6__halffS2_fjLj1280ELj1ELj4ELj1ELj16ENS_18Kernel_traits_baseILj1280EfS2_fS2_fjLj128EEEEELb0ELb0ELb0ELb0EEEvNS_9BwdParamsE,(.L_x_25492 - _ZN10layer_norm13ln_bwd_kernelINS_13Kernel_traitsIf6__halffS2_fjLj1280ELj1ELj4ELj1ELj16ENS_18Kernel_traits_baseILj1280EfS2_fS2_fjLj128EEEEELb0ELb0ELb0ELb0EEEvNS_9BwdParamsE)
        .other          _ZN10layer_norm13ln_bwd_kernelINS_13Kernel_traitsIf6__halffS2_fjLj1280ELj1ELj4ELj1ELj16ENS_18Kernel_traits_baseILj1280EfS2_fS2_fjLj128EEEEELb0ELb0ELb0ELb0EEEvNS_9BwdParamsE,@"STO_CUDA_ENTRY STV_DEFAULT"
_ZN10layer_norm13ln_bwd_kernelINS_13Kernel_traitsIf6__halffS2_fjLj1280ELj1ELj4ELj1ELj16ENS_18Kernel_traits_baseILj1280EfS2_fS2_fjLj128EEEEELb0ELb0ELb0ELb0EEEvNS_9BwdParamsE:
.text._ZN10layer_norm13ln_bwd_kernelINS_13Kernel_traitsIf6__halffS2_fjLj1280ELj1ELj4ELj1ELj16ENS_18Kernel_traits_baseILj1280EfS2_fS2_fjLj128EEEEELb0ELb0ELb0ELb0EEEvNS_9BwdParamsE:
        /* <DEDUP_REMOVED lines=157> */
.L_x_17577:
        /* <DEDUP_REMOVED lines=20> */
[----:B------:R-:W-:Y:S01]  /*0b10*/  MOV R210, RZ ;  /* 0x000000ff00d27202 */ /* 0x000fe20000000f00 */
[----:B--2---:R-:W-:-:S02]  /*0b20*/  @P5 HADD2.F32 R174, -RZ, R2.H0_H0 ;  /* 0x20000002ffae5230 */ /* 0x004fc40000004100 */
        /* <DEDUP_REMOVED lines=24> */
[----:B0-----:R-:W0:Y:S01]  /*0cb0*/  @P0 LDC.64 R24, c[0x0][0x438] ;  /* 0x00010e00ff180b82 */ /* 0x001e220000000a00 */
[C---:B------:R-:W-:Y:S01]  /*0cc0*/  IADD3 R214, PT, PT, R2.reuse, 0x20, RZ ;  /* 0x0000002002d67810 */ /* 0x040fe20007ffe0ff */
[----:B0-----:R-:W-:-:S05]  /*0cd0*/  @P0 IMAD.WIDE.U32 R24, R2, 0x20, R24 ;  /* 0x0000002002180825 */ /* 0x001fca00078e0018 */
[----:B------:R-:W5:Y:S04]  /*0ce0*/  @P0 LDG.E.128 R40, desc[UR6][R24.64] ;  /* 0x0000000618280981 */ /* 0x000f68000c1e1d00 */
[----:B------:R0:W5:Y:S01]  /*0cf0*/  @P0 LDG.E.128 R36, desc[UR6][R24.64+0x10] ;  /* 0x0000100618240981 */ /* 0x000162000c1e1d00 */
[C---:B--2---:R-:W-:Y:S01]  /*0d00*/  FADD.FTZ R19, -R203.reuse, R21 ;  /* 0x00000015cb137221 */ /* 0x044fe20000010100 */
[C---:B------:R-:W-:Y:S01]  /*0d10*/  FADD.FTZ R21, -R203.reuse, R23 ;  /* 0x00000017cb157221 */ /* 0x040fe20000010100 */
[C---:B------:R-:W-:Y:S01]  /*0d20*/  FADD.FTZ R0, -R203.reuse, R20 ;  /* 0x00000014cb007221 */ /* 0x040fe20000010100 */
[----:B------:R-:W-:Y:S01]  /*0d30*/  FADD.FTZ R20, -R203, R22 ;  /* 0x00000016cb147221 */ /* 0x000fe20000010100 */
[C---:B-----5:R-:W-:Y:S01]  /*0d40*/  FMUL.FTZ R19, R175.reuse, R19 ;  /* 0x00000013af137220 */ /* 0x060fe20000410000 */
[C---:B------:R-:W-:Y:S01]  /*0d50*/  FMUL.FTZ R21, R175.reuse, R21 ;  /* 0x00000015af157220 */ /* 0x040fe20000410000 */
[----:B------:R-:W-:Y:S01]  /*0d60*/  FMUL.FTZ R0, R175, R0 ;  /* 0x00000000af007220 */ /* 0x000fe20000410000 */
[----:B---3--:R-:W-:-:S02]  /*0d70*/  HADD2.F32 R164, -RZ, R156.H0_H0 ;  /* 0x2000009cffa47230 */ /* 0x008fc40000004100 */
[--C-:B------:R-:W-:Y:S02]  /*0d80*/  HADD2.F32 R23, -RZ, R157.reuse.H1_H1 ;  /* 0x3000009dff177230 */ /* 0x100fe40000004100 */
[----:B------:R-:W-:Y:S02]  /*0d90*/  HADD2.F32 R156, -RZ, R156.H1_H1 ;  /* 0x3000009cff9c7230 */ /* 0x000fe40000004100 */
[----:B------:R-:W-:Y:S02]  /*0da0*/  HADD2.F32 R22, -RZ, R157.H0_H0 ;  /* 0x2000009dff167230 */ /* 0x000fe40000004100 */
[----:B------:R-:W-:Y:S01]  /*0db0*/  FADD.FTZ R157, -R203, R161 ;  /* 0x000000a1cb9d7221 */ /* 0x000fe20000010100 */
[----:B------:R-:W-:Y:S01]  /*0dc0*/  FMUL.FTZ R182, R182, R164 ;  /* 0x000000a4b6b67220 */ /* 0x000fe20000410000 */
[----:B------:R-:W-:Y:S01]  /*0dd0*/  FADD.FTZ R83, R83, R23 ;  /* 0x0000001753537221 */ /* 0x000fe20000010000 */
[-C--:B------:R-:W-:Y:S01]  /*0de0*/  FFMA.FTZ R123, R21, R23.reuse, R123 ;  /* 0x00000017157b7223 */ /* 0x080fe2000001007b */
[----:B------:R-:W-:Y:S01]  /*0df0*/  FMUL.FTZ R225, R225, R23 ;  /* 0x00000017e1e17220 */ /* 0x000fe20000410000 */
[----:B------:R-:W-:Y:S01]  /*0e00*/  FADD.FTZ R81, R81, R156 ;  /* 0x0000009c51517221 */ /* 0x000fe20000010000 */
[-C--:B------:R-:W-:Y:S01]  /*0e10*/  FFMA.FTZ R121, R19, R156.reuse, R121 ;  /* 0x0000009c13797223 */ /* 0x080fe20000010079 */
[----:B----4-:R-:W-:Y:S01]  /*0e20*/  FMUL.FTZ R227, R227, R156 ;  /* 0x0000009ce3e37220 */ /* 0x010fe20000410000 */
[C---:B------:R-:W-:Y:S01]  /*0e30*/  FMUL.FTZ R23, R175.reuse, R157 ;  /* 0x0000009daf177220 */ /* 0x040fe20000410000 */
[----:B------:R-:W-:Y:S01]  /*0e40*/  FADD.FTZ R157, RZ, R182 ;  /* 0x000000b6ff9d7221 */ /* 0x000fe20000010000 */
[----:B------:R-:W-:Y:S01]  /*0e50*/  FFMA.FTZ R156, R0, R182, RZ ;  /* 0x000000b6009c7223 */ /* 0x000fe200000100ff */
[----:B------:R-:W-:Y:S01]  /*0e60*/  FMUL.FTZ R20, R175, R20 ;  /* 0x00000014af147220 */ /* 0x000fe20000410000 */
[----:B------:R-:W-:Y:S01]  /*0e70*/  FMUL.FTZ R226, R226, R22 ;  /* 0x00000016e2e27220 */ /* 0x000fe20000410000 */
[----:B------:R-:W-:Y:S01]  /*0e80*/  FADD.FTZ R157, R157, R227 ;  /* 0x000000e39d9d7221 */ /* 0x000fe20000010000 */
[----:B------:R-:W-:Y:S01]  /*0e90*/  FFMA.FTZ R156, R19, R227, R156 ;  /* 0x000000e3139c7223 */ /* 0x000fe2000001009c */
[----:B------:R-:W-:-:S02]  /*0ea0*/  HADD2.F32 R165, -RZ, R158.H0_H0 ;  /* 0x2000009effa57230 */ /* 0x000fc40000004100 */
[----:B------:R-:W-:Y:S02]  /*0eb0*/  HADD2.F32 R166, -RZ, R158.H1_H1 ;  /* 0x3000009effa67230 */ /* 0x000fe40000004100 */
        /* <DEDUP_REMOVED lines=9> */
[----:B------:R-:W-:-:S02]  /*0f50*/  HADD2.F32 R167, -RZ, R159.H0_H0 ;  /* 0x2000009fffa77230 */ /* 0x000fc40000004100 */
[----:B0-----:R-:W-:Y:S01]  /*0f60*/  FADD.FTZ R24, -R203, R162 ;  /* 0x000000a2cb187221 */ /* 0x001fe20000010100 */
        /* <DEDUP_REMOVED lines=25> */
.L_x_17529:
[----:B------:R-:W-:Y:S05]  /*1100*/  BSYNC.RECONVERGENT B1 ;  /* 0x0000000000017941 */ /* 0x000fea0003800200 */
.L_x_17528:
        /* <DEDUP_REMOVED lines=26> */
[----:B------:R-:W-:Y:S02]  /*12b0*/  FADD.FTZ R168, -R203, R158 ;  /* 0x0000009ecba87221 */ /* 0x000fe40000010100 */
[C---:B-----5:R-:W-:Y:S01]  /*12c0*/  FMUL.FTZ R26, R175.reuse, R26 ;  /* 0x0000001aaf1a7220 */ /* 0x060fe20000410000 */
[----:B------:R-:W-:Y:S01]  /*12d0*/  FMUL.FTZ R27, R175, R27 ;  /* 0x0000001baf1b7220 */ /* 0x000fe20000410000 */
[----:B---3--:R-:W-:-:S02]  /*12e0*/  HADD2.F32 R170, -RZ, R160.H0_H0 ;  /* 0x200000a0ffaa7230 */ /* 0x008fc40000004100 */
[----:B------:R-:W-:Y:S02]  /*12f0*/  HADD2.F32 R158, -RZ, R160.H1_H1 ;  /* 0x300000a0ff9e7230 */ /* 0x000fe40000004100 */
[C---:B------:R-:W-:Y:S01]  /*1300*/  FADD.FTZ R160, -R203.reuse, R164 ;  /* 0x000000a4cba07221 */ /* 0x040fe20000010100 */
[--C-:B------:R-:W-:Y:S02]  /*1310*/  HADD2.F32 R171, -RZ, R161.reuse.H0_H0 ;  /* 0x200000a1ffab7230 */ /* 0x100fe40000004100 */
[----:B------:R-:W-:Y:S01]  /*1320*/  FMUL.FTZ R220, R220, R170 ;  /* 0x000000aadcdc7220 */ /* 0x000fe20000410000 */
[----:B------:R-:W-:Y:S01]  /*1330*/  FADD.FTZ R169, -R203, R159 ;  /* 0x0000009fcba97221 */ /* 0x000fe20000010100 */
[----:B------:R-:W-:Y:S01]  /*1340*/  FMUL.FTZ R168, R175, R168 ;  /* 0x000000a8afa87220 */ /* 0x000fe20000410000 */
        /* <DEDUP_REMOVED lines=11> */
[----:B----4-:R-:W-:Y:S01]  /*1400*/  FMUL.FTZ R218, R218, R171 ;  /* 0x000000abdada7220 */ /* 0x010fe20000410000 */
[----:B------:R-:W-:-:S02]  /*1410*/  HADD2.F32 R161, -RZ, R161.H1_H1 ;  /* 0x300000a1ffa17230 */ /* 0x000fc40000004100 */
        /* <DEDUP_REMOVED lines=13> */
[----:B------:R-:W-:Y:S01]  /*14f0*/  FADD.FTZ R157, -R203, R166 ;  /* 0x000000a6cb9d7221 */ /* 0x000fe20000010100 */
[----:B------:R-:W-:Y:S01]  /*1500*/  FMUL.FTZ R205, R205, R162 ;  /* 0x000000a2cdcd7220 */ /* 0x000fe20000410000 */
[----:B------:R-:W-:Y:S01]  /*1510*/  FADD.FTZ R158, R158, R206 ;  /* 0x000000ce9e9e7221 */ /* 0x000fe20000010000 */
[----:B------:R-:W-:Y:S01]  /*1520*/  FFMA.FTZ R159, R170, R206, R159 ;  /* 0x000000ceaa9f7223 */ /* 0x000fe2000001009f */
[----:B------:R-:W-:Y:S01]  /*1530*/  FADD.FTZ R68, R68, R172 ;  /* 0x000000ac44447221 */ /* 0x000fe20000010000 */
[----:B------:R-:W-:Y:S01]  /*1540*/  FFMA.FTZ R108, R170, R172, R108 ;  /* 0x000000acaa6c7223 */ /* 0x000fe2000001006c */
[----:B------:R-:W-:Y:S02]  /*1550*/  HADD2.F32 R163, -RZ, R163.H1_H1 ;  /* 0x300000a3ffa37230 */ /* 0x000fe40000004100 */
[----:B------:R-:W-:Y:S01]  /*1560*/  FMUL.FTZ R172, R175, R157 ;  /* 0x0000009dafac7220 */ /* 0x000fe20000410000 */
[----:B------:R-:W-:Y:S01]  /*1570*/  FADD.FTZ R156, -R203, R167 ;  /* 0x000000a7cb9c7221 */ /* 0x000fe20000010100 */
        /* <DEDUP_REMOVED lines=17> */
.L_x_17531:
[----:B------:R-:W-:Y:S05]  /*1690*/  BSYNC.RECONVERGENT B1 ;  /* 0x0000000000017941 */ /* 0x000fea0003800200 */
.L_x_17530:
        /* <DEDUP_REMOVED lines=23> */
[----:B------:R-:W-:Y:S02]  /*1810*/  FADD.FTZ R6, -R203, R7 ;  /* 0x00000007cb067221 */ /* 0x000fe40000010100 */
[----:B-----5:R-:W-:Y:S01]  /*1820*/  FMUL.FTZ R4, R175, R4 ;  /* 0x00000004af047220 */ /* 0x020fe20000410000 */
[----:B----4-:R-:W-:-:S02]  /*1830*/  HADD2.F32 R164, -RZ, R156.H0_H0 ;  /* 0x2000009cffa47230 */ /* 0x010fc40000004100 */
[----:B------:R-:W-:Y:S02]  /*1840*/  HADD2.F32 R7, -RZ, R156.H1_H1 ;  /* 0x3000009cff077230 */ /* 0x000fe40000004100 */
[--C-:B------:R-:W-:Y:S02]  /*1850*/  HADD2.F32 R165, -RZ, R157.reuse.H0_H0 ;  /* 0x2000009dffa57230 */ /* 0x100fe40000004100 */
[----:B---3--:R-:W-:Y:S01]  /*1860*/  FADD.FTZ R156, -R203, R160 ;  /* 0x000000a0cb9c7221 */ /* 0x008fe20000010100 */
[----:B------:R-:W-:Y:S02]  /*1870*/  HADD2.F32 R157, -RZ, R157.H1_H1 ;  /* 0x3000009dff9d7230 */ /* 0x000fe40000004100 */
        /* <DEDUP_REMOVED lines=17> */
[----:B------:R-:W-:Y:S01]  /*1990*/  FADD.FTZ R156, R156, R207 ;  /* 0x000000cf9c9c7221 */ /* 0x000fe20000010000 */
[----:B------:R-:W-:Y:S01]  /*19a0*/  FFMA.FTZ R157, R5, R207, R157 ;  /* 0x000000cf059d7223 */ /* 0x000fe2000001009d */
[----:B------:R-:W-:Y:S02]  /*19b0*/  HADD2.F32 R158, -RZ, R158.H1_H1 ;  /* 0x3000009eff9e7230 */ /* 0x000fe40000004100 */
[C---:B0-----:R-:W-:Y:S01]  /*19c0*/  FADD.FTZ R8, -R203.reuse, R161 ;  /* 0x000000a1cb087221 */ /* 0x041fe20000010100 */
        /* <DEDUP_REMOVED lines=33> */
.L_x_17533:
[----:B------:R-:W-:Y:S05]  /*1be0*/  BSYNC.RECONVERGENT B1 ;  /* 0x0000000000017941 */ /* 0x000fea0003800200 */
.L_x_17532:
        /* <DEDUP_REMOVED lines=80> */
.L_x_17535:
[----:B------:R-:W-:Y:S05]  /*20f0*/  BSYNC.RECONVERGENT B1 ;  /* 0x0000000000017941 */ /* 0x000fea0003800200 */
.L_x_17534:
        /* <DEDUP_REMOVED lines=14> */
[----:B------:R-:W0:Y:S04]  /*21e0*/  LDG.E.128 R156, desc[UR6][R160.64] ;  /* 0x00000006a09c7981 */ /* 0x000e28000c1e1d00 */
[----:B------:R-:W2:Y:S01]  /*21f0*/  LDG.E.128 R160, desc[UR6][R160.64+0x10] ;  /* 0x00001006a0a07981 */ /* 0x000ea2000c1e1d00 */
[----:B---3--:R-:W-:-:S02]  /*2200*/  HADD2.F32 R185, -RZ, R165.H0_H0 ;  /* 0x200000a5ffb97230 */ /* 0x008fc40000004100 */
[----:B------:R-:W-:-:S03]  /*2210*/  HADD2.F32 R165, -RZ, R165.H1_H1 ;  /* 0x300000a5ffa57230 */ /* 0x000fc60000004100 */
[----:B------:R-:W-:Y:S01]  /*2220*/  FMUL.FTZ R213, R238, R185 ;  /* 0x000000b9eed57220 */ /* 0x000fe20000410000 */
[----:B------:R-:W-:Y:S02]  /*2230*/  HADD2.F32 R187, -RZ, R166.H0_H0 ;  /* 0x200000a6ffbb7230 */ /* 0x000fe40000004100 */
[C---:B0-----:R-:W-:Y:S01]  /*2240*/  FADD.FTZ R156, -R203.reuse, R156 ;  /* 0x0000009ccb9c7221 */ /* 0x041fe20000010100 */
[----:B------:R-:W-:-:S03]  /*2250*/  FADD.FTZ R157, -R203, R157 ;  /* 0x0000009dcb9d7221 */ /* 0x000fc60000010100 */
[----:B-----5:R-:W-:Y:S01]  /*2260*/  FMUL.FTZ R181, R175, R156 ;  /* 0x0000009cafb57220 */ /* 0x020fe20000410000 */
[----:B--2---:R-:W-:Y:S01]  /*2270*/  FADD.FTZ R183, -R203, R163 ;  /* 0x000000a3cbb77221 */ /* 0x004fe20000010100 */
[--C-:B------:R-:W-:Y:S02]  /*2280*/  HADD2.F32 R163, -RZ, R164.reuse.H0_H0 ;  /* 0x200000a4ffa37230 */ /* 0x100fe40000004100 */
[----:B------:R-:W-:-:S03]  /*2290*/  HADD2.F32 R164, -RZ, R164.H1_H1 ;  /* 0x300000a4ffa47230 */ /* 0x000fc60000004100 */
[----:B------:R-:W-:Y:S01]  /*22a0*/  FMUL.FTZ R216, R236, R163 ;  /* 0x000000a3ecd87220 */ /* 0x000fe20000410000 */
[----:B------:R-:W-:Y:S01]  /*22b0*/  FMUL.FTZ R180, R175, R157 ;  /* 0x0000009dafb47220 */ /* 0x000fe20000410000 */
[----:B------:R-:W-:Y:S01]  /*22c0*/  FADD.FTZ R158, -R203, R158 ;  /* 0x0000009ecb9e7221 */ /* 0x000fe20000010100 */
[----:B------:R-:W-:Y:S01]  /*22d0*/  FMUL.FTZ R215, R237, R164 ;  /* 0x000000a4edd77220 */ /* 0x000fe20000410000 */
        /* <DEDUP_REMOVED lines=13> */
[----:B------:R-:W-:Y:S01]  /*23b0*/  FADD.FTZ R161, -R203, R161 ;  /* 0x000000a1cba17221 */ /* 0x000fe20000010100 */
[----:B------:R-:W-:Y:S01]  /*23c0*/  FMUL.FTZ R188, R232, R187 ;  /* 0x000000bbe8bc7220 */ /* 0x000fe20000410000 */
[----:B------:R-:W-:Y:S01]  /*23d0*/  FADD.FTZ R157, R157, R211 ;  /* 0x000000d39d9d7221 */ /* 0x000fe20000010000 */
[----:B------:R-:W-:Y:S01]  /*23e0*/  FFMA.FTZ R156, R178, R211, R156 ;  /* 0x000000d3b29c7223 */ /* 0x000fe2000001009c */
[----:B------:R-:W-:Y:S01]  /*23f0*/  FADD.FTZ R162, -R203, R162 ;  /* 0x000000a2cba27221 */ /* 0x000fe20000010100 */
[--C-:B------:R-:W-:Y:S02]  /*2400*/  HADD2.F32 R203, -RZ, R167.reuse.H0_H0 ;  /* 0x200000a7ffcb7230 */ /* 0x100fe40000004100 */
        /* <DEDUP_REMOVED lines=31> */
.L_x_17537:
[----:B------:R-:W-:Y:S05]  /*2600*/  BSYNC.RECONVERGENT B1 ;  /* 0x0000000000017941 */ /* 0x000fea0003800200 */
.L_x_17536:
        /* <DEDUP_REMOVED lines=23> */
.L_x_17589:
        /* <DEDUP_REMOVED lines=33> */
[----:B------:R-:W-:Y:S01]  /*2990*/  F2FP.F16.F32.PACK_AB R156, R156, R157 ;  /* 0x0000009d9c9c723e */ /* 0x000fe200000000ff */
[----:B------:R-:W-:Y:S01]  /*29a0*/  FFMA.FTZ R157, R21, R162, R163 ;  /* 0x000000a2159d7223 */ /* 0x000fe200000100a3 */
[----:B------:R-:W-:-:S03]  /*29b0*/  FADD.FTZ R160, R222, -R160 ;  /* 0x800000a0dea07221 */ /* 0x000fc60000010000 */
[----:B------:R-:W-:Y:S01]  /*29c0*/  FADD.FTZ R157, R225, -R157 ;  /* 0x8000009de19d7221 */ /* 0x000fe20000010000 */
[----:B------:R-:W-:-:S03]  /*29d0*/  FMUL.FTZ R160, R175, R160 ;  /* 0x000000a0afa07220 */ /* 0x000fc60000410000 */
[----:B------:R-:W-:Y:S01]  /*29e0*/  FMUL.FTZ R157, R175, R157 ;  /* 0x0000009daf9d7220 */ /* 0x000fe20000410000 */
[----:B------:R-:W-:-:S03]  /*29f0*/  FMUL.FTZ R160, R160, R174 ;  /* 0x000000aea0a07220 */ /* 0x000fc60000410000 */
[----:B------:R-:W-:-:S05]  /*2a00*/  FMUL.FTZ R157, R157, R174 ;  /* 0x000000ae9d9d7220 */ /* 0x000fca0000410000 */
[----:B------:R-:W-:Y:S01]  /*2a10*/  F2FP.F16.F32.PACK_AB R157, R157, R158 ;  /* 0x0000009e9d9d723e */ /* 0x000fe200000000ff */
[----:B------:R-:W-:-:S04]  /*2a20*/  FFMA.FTZ R158, R23, R162, R163 ;  /* 0x000000a2179e7223 */ /* 0x000fc800000100a3 */
[----:B------:R-:W-:-:S04]  /*2a30*/  FADD.FTZ R158, R223, -R158 ;  /* 0x8000009edf9e7221 */ /* 0x000fc80000010000 */
[----:B------:R-:W-:-:S04]  /*2a40*/  FMUL.FTZ R158, R175, R158 ;  /* 0x0000009eaf9e7220 */ /* 0x000fc80000410000 */
[----:B------:R-:W-:-:S05]  /*2a50*/  FMUL.FTZ R158, R158, R174 ;  /* 0x000000ae9e9e7220 */ /* 0x000fca0000410000 */
[----:B------:R-:W-:Y:S01]  /*2a60*/  F2FP.F16.F32.PACK_AB R158, R158, R159 ;  /* 0x0000009f9e9e723e */ /* 0x000fe200000000ff */
[----:B------:R-:W-:-:S04]  /*2a70*/  FFMA.FTZ R159, R25, R162, R163 ;  /* 0x000000a2199f7223 */ /* 0x000fc800000100a3 */
[----:B------:R-:W-:-:S04]  /*2a80*/  FADD.FTZ R159, R221, -R159 ;  /* 0x8000009fdd9f7221 */ /* 0x000fc80000010000 */
[----:B------:R-:W-:-:S04]  /*2a90*/  FMUL.FTZ R159, R175, R159 ;  /* 0x0000009faf9f7220 */ /* 0x000fc80000410000 */
[----:B------:R-:W-:-:S05]  /*2aa0*/  FMUL.FTZ R159, R159, R174 ;  /* 0x000000ae9f9f7220 */ /* 0x000fca0000410000 */
[----:B------:R-:W-:Y:S01]  /*2ab0*/  F2FP.F16.F32.PACK_AB R159, R159, R160 ;  /* 0x000000a09f9f723e */ /* 0x000fe200000000ff */
[----:B------:R-:W-:Y:S06]  /*2ac0*/  BRA `(.L_x_17544) ;  /* 0x0000000000907947 */ /* 0x000fec0003800000 */
.L_x_17543:
        /* <DEDUP_REMOVED lines=17> */
[----:B------:R-:W-:Y:S01]  /*2be0*/  F2FP.F16.F32.PACK_AB R159, R148, R159 ;  /* 0x0000009f949f723e */ /* 0x000fe200000000ff */
[----:B------:R-:W-:Y:S01]  /*2bf0*/  FFMA.FTZ R148, R22, R162, R163 ;  /* 0x000000a216947223 */ /* 0x000fe200000100a3 */
[----:B------:R-:W-:-:S03]  /*2c00*/  FMUL.FTZ R153, R149, R174 ;  /* 0x000000ae95997220 */ /* 0x000fc60000410000 */
[----:B------:R-:W-:-:S04]  /*2c10*/  FADD.FTZ R148, R224, -R148 ;  /* 0x80000094e0947221 */ /* 0x000fc80000010000 */
[----:B------:R-:W-:-:S04]  /*2c20*/  FMUL.FTZ R148, R175, R148 ;  /* 0x00000094af947220 */ /* 0x000fc80000410000 */
[----:B------:R-:W-:-:S05]  /*2c30*/  FMUL.FTZ R152, R148, R174 ;  /* 0x000000ae94987220 */ /* 0x000fca0000410000 */
[----:B------:R-:W-:Y:S01]  /*2c40*/  F2FP.F16.F32.PACK_AB R158, R153, R152 ;  /* 0x00000098999e723e */ /* 0x000fe200000000ff */
[-C--:B------:R-:W-:Y:S01]  /*2c50*/  FMUL.FTZ R152, R154, R174.reuse ;  /* 0x000000ae9a987220 */ /* 0x080fe20000410000 */
[----:B------:R-:W-:-:S05]  /*2c60*/  FMUL.FTZ R153, R155, R174 ;  /* 0x000000ae9b997220 */ /* 0x000fca0000410000 */
        /* <DEDUP_REMOVED lines=9> */
[----:B------:R-:W-:-:S07]  /*2d00*/  F2FP.F16.F32.PACK_AB R156, R160, R156 ;  /* 0x0000009ca09c723e */ /* 0x000fce00000000ff */
.L_x_17544:
        /* <DEDUP_REMOVED lines=8> */
.L_x_17542:
[----:B------:R-:W-:Y:S05]  /*2d90*/  BSYNC.RECONVERGENT B2 ;  /* 0x0000000000027941 */ /* 0x000fea0003800200 */
.L_x_17541:
        /* <DEDUP_REMOVED lines=40> */
[----:B------:R-:W-:Y:S01]  /*3020*/  F2FP.F16.F32.PACK_AB R156, R160, R156 ;  /* 0x0000009ca09c723e */ /* 0x000fe200000000ff */
[----:B------:R-:W-:Y:S06]  /*3030*/  BRA `(.L_x_17548) ;  /* 0x0000000000907947 */ /* 0x000fec0003800000 */
.L_x_17547:
        /* <DEDUP_REMOVED lines=35> */
[----:B------:R-:W-:-:S07]  /*3270*/  F2FP.F16.F32.PACK_AB R159, R159, R160 ;  /* 0x000000a09f9f723e */ /* 0x000fce00000000ff */
.L_x_17548:
        /* <DEDUP_REMOVED lines=8> */
.L_x_17546:
[----:B------:R-:W-:Y:S05]  /*3300*/  BSYNC.RECONVERGENT B2 ;  /* 0x0000000000027941 */ /* 0x000fea0003800200 */
.L_x_17545:
        /* <DEDUP_REMOVED lines=42> */
.L_x_17551:
        /* <DEDUP_REMOVED lines=36> */
.L_x_17552:
        /* <DEDUP_REMOVED lines=8> */
.L_x_17550:
[----:B------:R-:W-:Y:S05]  /*3870*/  BSYNC.RECONVERGENT B2 ;  /* 0x0000000000027941 */ /* 0x000fea0003800200 */
.L_x_17549:
        /* <DEDUP_REMOVED lines=42> */
.L_x_17555:
        /* <DEDUP_REMOVED lines=36> */
.L_x_17556:
        /* <DEDUP_REMOVED lines=8> */
.L_x_17554:
[----:B------:R-:W-:Y:S05]  /*3de0*/  BSYNC.RECONVERGENT B2 ;  /* 0x0000000000027941 */ /* 0x000fea0003800200 */
.L_x_17553:
        /* <DEDUP_REMOVED lines=22> */
[----:B------:R-:W-:Y:S01]  /*3f50*/  F2FP.F16.F32.PACK_AB R159, R159, R156 ;  /* 0x0000009c9f9f723e */ /* 0x000fe200000000ff */
        /* <DEDUP_REMOVED lines=8> */
[----:B------:R-:W-:Y:S01]  /*3fe0*/  F2FP.F16.F32.PACK_AB R158, R156, R158 ;  /* 0x0000009e9c9e723e */ /* 0x000fe200000000ff */
[-C--:B------:R-:W-:Y:S01]  /*3ff0*/  FMUL.FTZ R157, R154, R174.reuse ;  /* 0x000000ae9a9d7220 */ /* 0x080fe20000410000 */
[----:B------:R-:W-:Y:S01]  /*4000*/  FMUL.FTZ R156, R155, R174 ;  /* 0x000000ae9b9c7220 */ /* 0x000fe20000410000 */
[C---:B------:R-:W-:Y:S01]  /*4010*/  FMUL.FTZ R152, R175.reuse, R152 ;  /* 0x00000098af987220 */ /* 0x040fe20000410000 */
[----:B------:R-:W-:-:S03]  /*4020*/  FMUL.FTZ R153, R175, R153 ;  /* 0x00000099af997220 */ /* 0x000fc60000410000 */
[----:B------:R-:W-:Y:S01]  /*4030*/  F2FP.F16.F32.PACK_AB R157, R156, R157 ;  /* 0x0000009d9c9d723e */ /* 0x000fe200000000ff */
[-C--:B------:R-:W-:Y:S01]  /*4040*/  FMUL.FTZ R156, R152, R174.reuse ;  /* 0x000000ae989c7220 */ /* 0x080fe20000410000 */
[----:B-1----:R-:W-:-:S05]  /*4050*/  FMUL.FTZ R160, R153, R174 ;  /* 0x000000ae99a07220 */ /* 0x002fca0000410000 */
[----:B------:R-:W-:Y:S01]  /*4060*/  F2FP.F16.F32.PACK_AB R156, R160, R156 ;  /* 0x0000009ca09c723e */ /* 0x000fe200000000ff */
[----:B------:R-:W-:Y:S06]  /*4070*/  BRA `(.L_x_17559) ;  /* 0x0000000000907947 */ /* 0x000fec0003800000 */
.L_x_17558:
        /* <DEDUP_REMOVED lines=35> */
[----:B------:R-:W-:-:S07]  /*42b0*/  F2FP.F16.F32.PACK_AB R159, R159, R162 ;  /* 0x000000a29f9f723e */ /* 0x000fce00000000ff */
.L_x_17559:
        /* <DEDUP_REMOVED lines=8> */
.L_x_17540:
        /* <DEDUP_REMOVED lines=27> */
[----:B------:R-:W-:-:S03]  /*44f0*/  FFMA.FTZ R160, R175, R160, R38 ;  /* 0x000000a0afa07223 */ /* 0x000fc60000010026 */
[----:B------:R-:W-:Y:S01]  /*4500*/  FFMA.FTZ R157, R175, R157, R43 ;  /* 0x0000009daf9d7223 */ /* 0x000fe2000001002b */
[----:B------:R-:W-:-:S03]  /*4510*/  FMUL.FTZ R160, R160, R174 ;  /* 0x000000aea0a07220 */ /* 0x000fc60000410000 */
[----:B------:R-:W-:-:S05]  /*4520*/  FMUL.FTZ R157, R157, R174 ;  /* 0x000000ae9d9d7220 */ /* 0x000fca0000410000 */
[----:B------:R-:W-:Y:S01]  /*4530*/  F2FP.F16.F32.PACK_AB R157, R157, R158 ;  /* 0x0000009e9d9d723e */ /* 0x000fe200000000ff */
[----:B------:R-:W-:-:S04]  /*4540*/  FFMA.FTZ R158, R23, R162, R163 ;  /* 0x000000a2179e7223 */ /* 0x000fc800000100a3 */
[----:B------:R-:W-:-:S04]  /*4550*/  FADD.FTZ R158, R223, -R158 ;  /* 0x8000009edf9e7221 */ /* 0x000fc80000010000 */
[----:B------:R-:W-:-:S04]  /*4560*/  FFMA.FTZ R158, R175, R158, R37 ;  /* 0x0000009eaf9e7223 */ /* 0x000fc80000010025 */
[----:B------:R-:W-:-:S05]  /*4570*/  FMUL.FTZ R158, R158, R174 ;  /* 0x000000ae9e9e7220 */ /* 0x000fca0000410000 */
[----:B------:R-:W-:Y:S01]  /*4580*/  F2FP.F16.F32.PACK_AB R158, R158, R159 ;  /* 0x0000009f9e9e723e */ /* 0x000fe200000000ff */
[----:B------:R-:W-:-:S04]  /*4590*/  FFMA.FTZ R159, R25, R162, R163 ;  /* 0x000000a2199f7223 */ /* 0x000fc800000100a3 */
[----:B------:R-:W-:-:S04]  /*45a0*/  FADD.FTZ R159, R221, -R159 ;  /* 0x8000009fdd9f7221 */ /* 0x000fc80000010000 */
[----:B------:R-:W-:-:S04]  /*45b0*/  FFMA.FTZ R159, R175, R159, R39 ;  /* 0x0000009faf9f7223 */ /* 0x000fc80000010027 */
[----:B------:R-:W-:-:S05]  /*45c0*/  FMUL.FTZ R159, R159, R174 ;  /* 0x000000ae9f9f7220 */ /* 0x000fca0000410000 */
[----:B------:R-:W-:Y:S02]  /*45d0*/  F2FP.F16.F32.PACK_AB R159, R159, R160 ;  /* 0x000000a09f9f723e */ /* 0x000fe400000000ff */
[----:B------:R-:W0:Y:S02]  /*45e0*/  LDC.64 R160, c[0x0][0x468] ;  /* 0x00011a00ffa07b82 */ /* 0x000e240000000a00 */
[C---:B0-----:R-:W-:Y:S01]  /*45f0*/  IMAD.WIDE.U32 R160, R2.reuse, 0x10, R160 ;  /* 0x0000001002a07825 */ /* 0x041fe200078e00a0 */
[----:B------:R-:W-:-:S04]  /*4600*/  IADD3 R2, PT, PT, R2, 0x20, RZ ;  /* 0x0000002002027810 */ /* 0x000fc80007ffe0ff */
[----:B------:R0:W-:Y:S03]  /*4610*/  STG.E.128 desc[UR6][R160.64], R156 ;  /* 0x0000009ca0007986 */ /* 0x0001e6000c101d06 */
.L_x_17562:
[----:B------:R-:W-:Y:S05]  /*4620*/  BSYNC.RECONVERGENT B2 ;  /* 0x0000000000027941 */ /* 0x000fea0003800200 */
.L_x_17561:
        /* <DEDUP_REMOVED lines=42> */
.L_x_17564:
[----:B------:R-:W-:Y:S05]  /*48d0*/  BSYNC.RECONVERGENT B2 ;  /* 0x0000000000027941 */ /* 0x000fea0003800200 */
.L_x_17563:
        /* <DEDUP_REMOVED lines=42> */
.L_x_17566:
[----:B------:R-:W-:Y:S05]  /*4b80*/  BSYNC.RECONVERGENT B2 ;  /* 0x0000000000027941 */ /* 0x000fea0003800200 */
.L_x_17565:
        /* <DEDUP_REMOVED lines=42> */
.L_x_17568:
[----:B------:R-:W-:Y:S05]  /*4e30*/  BSYNC.RECONVERGENT B2 ;  /* 0x0000000000027941 */ /* 0x000fea0003800200 */
.L_x_17567:
        /* <DEDUP_REMOVED lines=18> */
[----:B------:R-:W-:Y:S01]  /*4f60*/  F2FP.F16.F32.PACK_AB R156, R156, R157 ;  /* 0x0000009d9c9c723e */ /* 0x000fe200000000ff */
[----:B------:R-:W-:-:S04]  /*4f70*/  FFMA.FTZ R157, R178, R162, R163 ;  /* 0x000000a2b29d7223 */ /* 0x000fc800000100a3 */
[----:B------:R-:W-:-:S04]  /*4f80*/  FADD.FTZ R157, R211, -R157 ;  /* 0x8000009dd39d7221 */ /* 0x000fc80000010000 */
[----:B------:R-:W-:-:S04]  /*4f90*/  FFMA.FTZ R157, R175, R157, R143 ;  /* 0x0000009daf9d7223 */ /* 0x000fc8000001008f */
[----:B------:R-:W-:-:S05]  /*4fa0*/  FMUL.FTZ R157, R157, R174 ;  /* 0x000000ae9d9d7220 */ /* 0x000fca0000410000 */
[----:B------:R-:W-:Y:S01]  /*4fb0*/  F2FP.F16.F32.PACK_AB R157, R157, R158 ;  /* 0x0000009e9d9d723e */ /* 0x000fe200000000ff */
[----:B------:R-:W-:Y:S01]  /*4fc0*/  FFMA.FTZ R158, R176, R162, R163 ;  /* 0x000000a2b09e7223 */ /* 0x000fe200000100a3 */
[----:B0-----:R-:W-:-:S04]  /*4fd0*/  IMAD.WIDE.U32 R160, R2, 0x10, R160 ;  /* 0x0000001002a07825 */ /* 0x001fc800078e00a0 */
[----:B------:R-:W-:-:S04]  /*4fe0*/  FADD.FTZ R158, R187, -R158 ;  /* 0x8000009ebb9e7221 */ /* 0x000fc80000010000 */
[----:B------:R-:W-:-:S04]  /*4ff0*/  FFMA.FTZ R158, R175, R158, R145 ;  /* 0x0000009eaf9e7223 */ /* 0x000fc80000010091 */
[----:B------:R-:W-:-:S05]  /*5000*/  FMUL.FTZ R158, R158, R174 ;  /* 0x000000ae9e9e7220 */ /* 0x000fca0000410000 */
        /* <DEDUP_REMOVED lines=9> */
[----:B------:R-:W-:-:S05]  /*50a0*/  F2FP.F16.F32.PACK_AB R159, R159, R162 ;  /* 0x000000a29f9f723e */ /* 0x000fca00000000ff */
[----:B------:R0:W-:Y:S01]  /*50b0*/  STG.E.128 desc[UR6][R160.64], R156 ;  /* 0x0000009ca0007986 */ /* 0x0001e2000c101d06 */
[----:B------:R-:W-:Y:S05]  /*50c0*/  BRA `(.L_x_17557) ;  /* 0x0000000c00a07947 */ /* 0x000fea0003800000 */
.L_x_17560:
        /* <DEDUP_REMOVED lines=23> */
[----:B------:R-:W-:Y:S01]  /*5240*/  F2FP.F16.F32.PACK_AB R159, R156, R159 ;  /* 0x0000009f9c9f723e */ /* 0x000fe200000000ff */
[-C--:B------:R-:W-:Y:S01]  /*5250*/  FMUL.FTZ R158, R148, R174.reuse ;  /* 0x000000ae949e7220 */ /* 0x080fe20000410000 */
[----:B------:R-:W-:Y:S01]  /*5260*/  FMUL.FTZ R156, R149, R174 ;  /* 0x000000ae959c7220 */ /* 0x000fe20000410000 */
[----:B------:R-:W-:Y:S01]  /*5270*/  FADD.FTZ R152, R182, -R152 ;  /* 0x80000098b6987221 */ /* 0x000fe20000010000 */
[----:B------:R-:W-:Y:S01]  /*5280*/  FADD.FTZ R153, R227, -R153 ;  /* 0x80000099e3997221 */ /* 0x000fe20000010000 */
[C---:B------:R-:W-:Y:S01]  /*5290*/  FFMA.FTZ R154, R175.reuse, R154, R42 ;  /* 0x0000009aaf9a7223 */ /* 0x040fe2000001002a */
[----:B------:R-:W-:Y:S01]  /*52a0*/  FFMA.FTZ R155, R175, R155, R43 ;  /* 0x0000009baf9b7223 */ /* 0x000fe2000001002b */
[----:B------:R-:W-:Y:S01]  /*52b0*/  F2FP.F16.F32.PACK_AB R158, R156, R158 ;  /* 0x0000009e9c9e723e */ /* 0x000fe200000000ff */
[----:B0-----:R-:W-:-:S04]  /*52c0*/  IMAD.WIDE.U32 R160, R2, 0x20, R160 ;  /* 0x0000002002a07825 */ /* 0x001fc800078e00a0 */
[C---:B------:R-:W-:Y:S01]  /*52d0*/  FFMA.FTZ R152, R175.reuse, R152, R40 ;  /* 0x00000098af987223 */ /* 0x040fe20000010028 */
[----:B------:R-:W-:Y:S01]  /*52e0*/  FFMA.FTZ R153, R175, R153, R41 ;  /* 0x00000099af997223 */ /* 0x000fe20000010029 */
[-C--:B------:R-:W-:Y:S01]  /*52f0*/  FMUL.FTZ R157, R154, R174.reuse ;  /* 0x000000ae9a9d7220 */ /* 0x080fe20000410000 */
[-C--:B------:R-:W-:Y:S01]  /*5300*/  FMUL.FTZ R156, R155, R174.reuse ;  /* 0x000000ae9b9c7220 */ /* 0x080fe20000410000 */
[----:B------:R-:W-:Y:S04]  /*5310*/  STG.E.128 desc[UR6][R160.64+0x10], R148 ;  /* 0x00001094a0007986 */ /* 0x000fe8000c101d06 */
[----:B------:R0:W-:Y:S01]  /*5320*/  STG.E.128 desc[UR6][R160.64], R152 ;  /* 0x00000098a0007986 */ /* 0x0001e2000c101d06 */
[----:B------:R-:W-:Y:S01]  /*5330*/  F2FP.F16.F32.PACK_AB R157, R156, R157 ;  /* 0x0000009d9c9d723e */ /* 0x000fe200000000ff */
[-C--:B------:R-:W-:Y:S01]  /*5340*/  FMUL.FTZ R156, R152, R174.reuse ;  /* 0x000000ae989c7220 */ /* 0x080fe20000410000 */
[----:B0-----:R-:W-:-:S05]  /*5350*/  FMUL.FTZ R160, R153, R174 ;  /* 0x000000ae99a07220 */ /* 0x001fca0000410000 */
[----:B------:R-:W-:Y:S02]  /*5360*/  F2FP.F16.F32.PACK_AB R156, R160, R156 ;  /* 0x0000009ca09c723e */ /* 0x000fe400000000ff */
[----:B------:R-:W0:Y:S02]  /*5370*/  LDC.64 R160, c[0x0][0x468] ;  /* 0x00011a00ffa07b82 */ /* 0x000e240000000a00 */
[C---:B0-----:R-:W-:Y:S01]  /*5380*/  IMAD.WIDE.U32 R160, R2.reuse, 0x10, R160 ;  /* 0x0000001002a07825 */ /* 0x041fe200078e00a0 */
[----:B------:R-:W-:-:S04]  /*5390*/  IADD3 R2, PT, PT, R2, 0x20, RZ ;  /* 0x0000002002027810 */ /* 0x000fc80007ffe0ff */
[----:B------:R0:W-:Y:S03]  /*53a0*/  STG.E.128 desc[UR6][R160.64], R156 ;  /* 0x0000009ca0007986 */ /* 0x0001e6000c101d06 */
.L_x_17570:
[----:B------:R-:W-:Y:S05]  /*53b0*/  BSYNC.RECONVERGENT B2 ;  /* 0x0000000000027941 */ /* 0x000fea0003800200 */
.L_x_17569:
        /* <DEDUP_REMOVED lines=46> */
.L_x_17572:
[----:B------:R-:W-:Y:S05]  /*56a0*/  BSYNC.RECONVERGENT B2 ;  /* 0x0000000000027941 */ /* 0x000fea0003800200 */
.L_x_17571:
        /* <DEDUP_REMOVED lines=46> */
.L_x_17574:
[----:B------:R-:W-:Y:S05]  /*5990*/  BSYNC.RECONVERGENT B2 ;  /* 0x0000000000027941 */ /* 0x000fea0003800200 */
.L_x_17573:
        /* <DEDUP_REMOVED lines=46> */
.L_x_17576:
[----:B------:R-:W-:Y:S05]  /*5c80*/  BSYNC.RECONVERGENT B2 ;  /* 0x0000000000027941 */ /* 0x000fea0003800200 */
.L_x_17575:
        /* <DEDUP_REMOVED lines=28> */
[C---:B------:R-:W-:Y:S01]  /*5e50*/  FFMA.FTZ R155, R175.reuse, R155, R143 ;  /* 0x0000009baf9b7223 */ /* 0x040fe2000001008f */
[----:B------:R-:W-:Y:S01]  /*5e60*/  F2FP.F16.F32.PACK_AB R158, R156, R158 ;  /* 0x0000009e9c9e723e */ /* 0x000fe200000000ff */
[C---:B------:R-:W-:Y:S01]  /*5e70*/  FFMA.FTZ R152, R175.reuse, R152, R140 ;  /* 0x00000098af987223 */ /* 0x040fe2000001008c */
[----:B------:R-:W-:Y:S01]  /*5e80*/  FFMA.FTZ R153, R175, R153, R141 ;  /* 0x00000099af997223 */ /* 0x000fe2000001008d */
[----:B0-----:R-:W-:-:S04]  /*5e90*/  IMAD.WIDE.U32 R160, R2, 0x20, R160 ;  /* 0x0000002002a07825 */ /* 0x001fc800078e00a0 */
[-C--:B------:R-:W-:Y:S01]  /*5ea0*/  FMUL.FTZ R157, R154, R174.reuse ;  /* 0x000000ae9a9d7220 */ /* 0x080fe20000410000 */
[-C--:B------:R-:W-:Y:S01]  /*5eb0*/  FMUL.FTZ R156, R155, R174.reuse ;  /* 0x000000ae9b9c7220 */ /* 0x080fe20000410000 */
[----:B------:R-:W-:Y:S04]  /*5ec0*/  STG.E.128 desc[UR6][R160.64], R152 ;  /* 0x00000098a0007986 */ /* 0x000fe8000c101d06 */
[----:B------:R-:W-:Y:S01]  /*5ed0*/  F2FP.F16.F32.PACK_AB R157, R156, R157 ;  /* 0x0000009d9c9d723e */ /* 0x000fe200000000ff */
[-C--:B------:R-:W-:Y:S01]  /*5ee0*/  FMUL.FTZ R156, R152, R174.reuse ;  /* 0x000000ae989c7220 */ /* 0x080fe20000410000 */
[----:B------:R0:W-:Y:S02]  /*5ef0*/  STG.E.128 desc[UR6][R160.64+0x10], R148 ;  /* 0x00001094a0007986 */ /* 0x0001e4000c101d06 */
[----:B0-----:R-:W-:-:S05]  /*5f00*/  FMUL.FTZ R160, R153, R174 ;  /* 0x000000ae99a07220 */ /* 0x001fca0000410000 */
[----:B------:R-:W-:Y:S02]  /*5f10*/  F2FP.F16.F32.PACK_AB R156, R160, R156 ;  /* 0x0000009ca09c723e */ /* 0x000fe400000000ff */
[----:B------:R-:W0:Y:S02]  /*5f20*/  LDC.64 R160, c[0x0][0x468] ;  /* 0x00011a00ffa07b82 */ /* 0x000e240000000a00 */
[----:B0-----:R-:W-:-:S05]  /*5f30*/  IMAD.WIDE.U32 R160, R2, 0x10, R160 ;  /* 0x0000001002a07825 */ /* 0x001fca00078e00a0 */
[----:B------:R0:W-:Y:S02]  /*5f40*/  STG.E.128 desc[UR6][R160.64], R156 ;  /* 0x0000009ca0007986 */ /* 0x0001e4000c101d06 */
.L_x_17557:
[----:B------:R-:W-:Y:S05]  /*5f50*/  BSYNC.RECONVERGENT B1 ;  /* 0x0000000000017941 */ /* 0x000fea0003800200 */
.L_x_17539:
[----:B0-234-:R-:W0:Y:S02]  /*5f60*/  LDC.64 R156, c[0x0][0x380] ;  /* 0x0000e000ff9c7b82 */ /* 0x01de240000000a00 */
[----:B0-----:R-:W-:-:S04]  /*5f70*/  LEA R228, R156, R228, 0x2 ;  /* 0x000000e49ce47211 */ /* 0x001fc800078e10ff */
[----:B------:R-:W-:-:S13]  /*5f80*/  ISETP.GE.AND P0, PT, R228, R157, PT ;  /* 0x0000009de400720c */ /* 0x000fda0003f06270 */
[----:B------:R-:W-:Y:S05]  /*5f90*/  @!P0 BRA `(.L_x_17577) ;  /* 0xffffffa8008c8947 */ /* 0x000fea000383ffff */
.L_x_17527:
[----:B------:R-:W-:Y:S05]  /*5fa0*/  BSYNC B0 ;  /* 0x0000000000007941 */ /* 0x000fea0003800000 */
.L_x_17526:
        /* <DEDUP_REMOVED lines=312> */
.L_x_17538:
        /* <DEDUP_REMOVED lines=8> */
.L_x_17579:
[----:B------:R-:W-:Y:S05]  /*73b0*/  BSYNC B1 ;  /* 0x0000000000017941 */ /* 0x000fea0003800000 */
.L_x_17578:
        /* <DEDUP_REMOVED lines=9> */
.L_x_17580:
        /* <DEDUP_REMOVED lines=8> */
.L_x_17581:
[----:B------:R-:W-:Y:S02]  /*74d0*/  MOV R159, R161 ;  /* 0x000000a1009f7202 */ /* 0x000fe40000000f00 */
[----:B------:R-:W-:-:S05]  /*74e0*/  MOV R156, R162 ;  /* 0x000000a2009c7202 */ /* 0x000fca0000000f00 */
[----:B------:R-:W-:Y:S01]  /*74f0*/  FADD.FTZ R160, R160, R156 ;  /* 0x0000009ca0a07221 */ /* 0x000fe20000010000 */
[----:B------:R-:W-:-:S07]  /*7500*/  MOV R156, 0xffffffff ;  /* 0xffffffff009c7802 */ /* 0x000fce0000000f00 */
[----:B------:R-:W-:Y:S05]  /*7510*/  WARPSYNC.COLLECTIVE R156, `(.L_x_17582) ;  /* 0x000000009c087348 */ /* 0x000fea0003c00000 */
[----:B------:R0:W1:Y:S02]  /*7520*/  SHFL.BFLY P6, R162, R159, R158, R157 ;  /* 0x0c00009e9fa27389 */ /* 0x00006400000c009d */
[----:B01----:R-:W-:Y:S05]  /*7530*/  ENDCOLLECTIVE ;  /* 0x000000000000791b */ /* 0x003fea0003800000 */
.L_x_17582:
        /* <DEDUP_REMOVED lines=8> */
.L_x_17583:
[----:B------:R-:W-:Y:S02]  /*75c0*/  MOV R159, R161 ;  /* 0x000000a1009f7202 */ /* 0x000fe40000000f00 */
[----:B------:R-:W-:-:S05]  /*75d0*/  MOV R156, R162 ;  /* 0x000000a2009c7202 */ /* 0x000fca0000000f00 */
[----:B------:R-:W-:Y:S01]  /*75e0*/  FADD.FTZ R160, R160, R156 ;  /* 0x0000009ca0a07221 */ /* 0x000fe20000010000 */
[----:B------:R-:W-:-:S07]  /*75f0*/  MOV R156, 0xffffffff ;  /* 0xffffffff009c7802 */ /* 0x000fce0000000f00 */
[----:B------:R-:W-:Y:S05]  /*7600*/  WARPSYNC.COLLECTIVE R156, `(.L_x_17584) ;  /* 0x000000009c087348 */ /* 0x000fea0003c00000 */
[----:B------:R0:W1:Y:S02]  /*7610*/  SHFL.BFLY P6, R162, R159, R158, R157 ;  /* 0x0c00009e9fa27389 */ /* 0x00006400000c009d */
[----:B01----:R-:W-:Y:S05]  /*7620*/  ENDCOLLECTIVE ;  /* 0x000000000000791b */ /* 0x003fea0003800000 */
.L_x_17584:
        /* <DEDUP_REMOVED lines=8> */
.L_x_17585:
[----:B------:R-:W-:Y:S02]  /*76b0*/  MOV R159, R161 ;  /* 0x000000a1009f7202 */ /* 0x000fe40000000f00 */
[----:B------:R-:W-:-:S05]  /*76c0*/  MOV R156, R162 ;  /* 0x000000a2009c7202 */ /* 0x000fca0000000f00 */
[----:B------:R-:W-:Y:S01]  /*76d0*/  FADD.FTZ R160, R160, R156 ;  /* 0x0000009ca0a07221 */ /* 0x000fe20000010000 */
[----:B------:R-:W-:-:S07]  /*76e0*/  MOV R156, 0xffffffff ;  /* 0xffffffff009c7802 */ /* 0x000fce0000000f00 */
[----:B------:R-:W-:Y:S05]  /*76f0*/  WARPSYNC.COLLECTIVE R156, `(.L_x_17586) ;  /* 0x000000009c087348 */ /* 0x000fea0003c00000 */
[----:B------:R0:W1:Y:S02]  /*7700*/  SHFL.BFLY P6, R162, R159, R158, R157 ;  /* 0x0c00009e9fa27389 */ /* 0x00006400000c009d */
[----:B01----:R-:W-:Y:S05]  /*7710*/  ENDCOLLECTIVE ;  /* 0x000000000000791b */ /* 0x003fea0003800000 */
.L_x_17586:
        /* <DEDUP_REMOVED lines=8> */
.L_x_17587:
[----:B------:R-:W-:Y:S02]  /*77a0*/  MOV R159, R161 ;  /* 0x000000a1009f7202 */ /* 0x000fe40000000f00 */
[----:B------:R-:W-:-:S07]  /*77b0*/  MOV R163, R162 ;  /* 0x000000a200a37202 */ /* 0x000fce0000000f00 */
[----:B------:R-:W-:Y:S05]  /*77c0*/  WARPSYNC.COLLECTIVE R156, `(.L_x_17588) ;  /* 0x000000009c087348 */ /* 0x000fea0003c00000 */
[----:B------:R0:W1:Y:S02]  /*77d0*/  SHFL.BFLY P6, R162, R159, R158, R157 ;  /* 0x0c00009e9fa27389 */ /* 0x00006400000c009d */
[----:B01----:R-:W-:Y:S05]  /*77e0*/  ENDCOLLECTIVE ;  /* 0x000000000000791b */ /* 0x003fea0003800000 */
.L_x_17588:
[----:B------:R-:W-:Y:S01]  /*77f0*/  MOV R157, R162 ;  /* 0x000000a2009d7202 */ /* 0x000fe20000000f00 */
[----:B------:R-:W-:Y:S06]  /*7800*/  BRA `(.L_x_17589) ;  /* 0xffffffac00dc7947 */ /* 0x000fec000383ffff */
.L_x_17590:
        /* <DEDUP_REMOVED lines=15> */
.L_x_25492:


//--------------------- .text._ZN10layer_norm13ln_bwd_kernelINS_13Kernel_traitsIf6__halffS2_fjLj1280ELj1ELj4ELj1ELj16ENS_18Kernel_traits_baseILj1280EfS2_fS2_fjLj128EEEEELb0ELb0ELb0ELb1EEEvNS_9BwdParamsE --------------------------
	.section	.text._ZN10layer_norm13ln_bwd_kernelINS_13Kernel_traitsIf6__halffS2_fjLj1280ELj1ELj4ELj1ELj16ENS_18Kernel_traits_baseILj1280EfS2_fS2_fjLj128EEEEELb0ELb0ELb0ELb1EEEvNS_9BwdParamsE,"ax",@progbits
	.align	128
        .global         _ZN10layer_norm13ln_bwd_kernelINS_13Kernel_traitsIf6__halffS2_fjLj1280ELj1ELj4ELj1ELj16ENS_18Kernel_traits_baseILj1280EfS2_fS2_fjLj128EEEEELb0ELb0ELb0ELb1EEEvNS_9BwdParamsE
        .type           _ZN10layer_norm13ln_bwd_kernelINS_13Kernel_traitsIf6__halffS2_fjLj1280ELj1ELj4ELj1ELj16ENS_18Kernel_traits_baseILj1280EfS2_fS2_fjLj128EEEEELb0ELb0ELb0ELb1EEEvNS_9BwdParamsE,@function
        .size           _ZN10layer_norm13ln_bwd_kernelINS_13Kernel_traitsIf6__halffS2_fjLj1280ELj1ELj4ELj1ELj16ENS_18Kernel_traits_baseILj1280EfS2_fS2_fjLj128EEEEELb0ELb0ELb0ELb1EEEvNS_9BwdParamsE,(.L_x_25493 - _ZN10layer_norm13ln_bwd_kernelINS_13Kernel_traitsIf6__halffS2_fjLj1280ELj1ELj4ELj1ELj16ENS_18Kernel_traits_baseILj1280EfS2_fS2_fjLj128EEEEELb0ELb0ELb0ELb1EEEvNS_9BwdParamsE)
        .other          _ZN10layer_norm13ln_bwd_kernelINS_13Kernel_traitsIf6__halffS2_fjLj1280ELj1ELj4ELj1ELj16ENS_18Kernel_traits_baseILj1280EfS2_fS2_fjLj128EEEEELb0ELb0ELb0ELb1EEEvNS_9BwdParamsE,@"STO_CUDA_ENTRY STV_DEFAULT"
_ZN10layer_norm13ln_bwd_kernelINS_13Kernel_traitsIf6__halffS2_fjLj1280ELj1ELj4ELj1ELj16ENS_18Kernel_traits_baseILj1280EfS2_fS2_fjLj128EEEEELb0ELb0ELb0ELb1EEEvNS_9BwdParamsE:
.text._ZN10layer_norm13ln_bwd_kernelINS_13Kernel_traitsIf6__halffS2_fjLj1280ELj1ELj4ELj1ELj16ENS_18Kernel_traits_baseILj1280EfS2_fS2_fjLj128EEEEELb0ELb0ELb0ELb1EEEvNS_9BwdParamsE:
        /* <DEDUP_REMOVED lines=95> */
[----:B------:R-:W-:Y:S02]  /*05f0*/  MOV R226, RZ ;  /* 0x000000ff00e27202 */ /* 0x000fe40000000f00 */
        /* <DEDUP_REMOVED lines=25> */
.L_x_17608:
[----:B------:R-:W0:Y:S01]  /*0790*/  S2R R120, SR_TID.X ;  /* 0x0000000000787919 */ /* 0x000e220000002100 */
[----:B------:R-:W1:Y:S01]  /*07a0*/  @P0 LDC.64 R204, c[0x0][0x3e0] ;  /* 0x0000f800ffcc0b82 */ /* 0x000e620000000a00 */
[C---:B------:R-:W-:Y:S01]  /*07b0*/  IMAD R118, R186.reuse, UR9, RZ ;  /* 0x00000009ba767c24 */ /* 0x040fe2000f8e02ff */
[----:B------:R-:W2:Y:S04]  /*07c0*/  LDL.LU R252, [R1] ;  /* 0x0000000001fc7983 */ /* 0x000ea80000300800 */
[----:B------:R-:W-:Y:S01]  /*07d0*/  SHF.R.S32.HI R119, RZ, 0x1f, R118 ;  /* 0x0000001fff777819 */ /* 0x000fe20000011476 */
[----:B------:R-:W3:Y:S01]  /*07e0*/  LDL.LU R222, [R1+0x4] ;  /* 0x0000040001de7983 */ /* 0x000ee20000300800 */
[----:B------:R-:W4:Y:S02]  /*07f0*/  LDC.64 R116, c[0x0][0x3c0] ;  /* 0x0000f000ff747b82 */ /* 0x000f240000000a00 */
[----:B------:R-:W-:Y:S01]  /*0800*/  LEA.HI R212, R119, R118, RZ, 0x3 ;  /* 0x0000007677d47211 */ /* 0x000fe200078f18ff */
[----:B------:R-:W3:Y:S05]  /*0810*/  LDL.LU R251, [R1+0x8] ;  /* 0x0000080001fb7983 */ /* 0x000eea0000300800 */
[----:B------:R-:W4:Y:S08]  /*0820*/  LDC.64 R160, c[0x0][0x3a8] ;  /* 0x0000ea00ffa07b82 */ /* 0x000f300000000a00 */
[----:B------:R-:W4:Y:S01]  /*0830*/  LDC.64 R172, c[0x0][0x428] ;  /* 0x00010a00ffac7b82 */ /* 0x000f220000000a00 */
[----:B-1----:R-:W-:Y:S01]  /*0840*/  @P0 IMAD.WIDE R204, R186, 0x2, R204 ;  /* 0x00000002bacc0825 */ /* 0x002fe200078e02cc */
[----:B0-----:R-:W-:-:S05]  /*0850*/  LOP3.LUT R187, R120, 0x1f, RZ, 0xc0, !PT ;  /* 0x0000001f78bb7812 */ /* 0x001fca00078ec0ff */
[----:B------:R-:W2:Y:S01]  /*0860*/  @P0 LDG.E.U16 R204, desc[UR6][R204.64] ;  /* 0x00000006cccc0981 */ /* 0x000ea2000c1e1500 */
[----:B------:R-:W0:Y:S01]  /*0870*/  LDC.64 R196, c[0x0][0x3c8] ;  /* 0x0000f200ffc47b82 */ /* 0x000e220000000a00 */
[----:B------:R-:W-:Y:S01]  /*0880*/  LEA.HI.SX32 R212, R212, R187, 0x1d ;  /* 0x000000bbd4d47211 */ /* 0x000fe200078feaff */
[----:B----4-:R-:W-:-:S03]  /*0890*/  IMAD.WIDE R116, R186, 0x4, R116 ;  /* 0x00000004ba747825 */ /* 0x010fc600078e0274 */
[C---:B------:R-:W-:Y:S02]  /*08a0*/  IADD3 R189, PT, PT, R212.reuse, 0x20, RZ ;  /* 0x00000020d4bd7810 */ /* 0x040fe40007ffe0ff */
[C---:B------:R-:W-:Y:S02]  /*08b0*/  IADD3 R198, PT, PT, R212.reuse, 0x40, RZ ;  /* 0x00000040d4c67810 */ /* 0x040fe40007ffe0ff */
[C---:B------:R-:W-:Y:S02]  /*08c0*/  IADD3 R200, PT, PT, R212.reuse, 0x60, RZ ;  /* 0x00000060d4c87810 */ /* 0x040fe40007ffe0ff */
[C---:B------:R-:W-:Y:S01]  /*08d0*/  IADD3 R202, PT, PT, R212.reuse, 0x80, RZ ;  /* 0x00000080d4ca7810 */ /* 0x040fe20007ffe0ff */
[--C-:B------:R-:W-:Y:S01]  /*08e0*/  IMAD.WIDE.U32 R124, R212, 0x20, R160.reuse ;  /* 0x00000020d47c7825 */ /* 0x100fe200078e00a0 */
[----:B------:R-:W4:Y:S03]  /*08f0*/  LDG.E R213, desc[UR6][R116.64] ;  /* 0x0000000674d57981 */ /* 0x000f26000c1e1900 */
[----:B------:R-:W-:-:S04]  /*0900*/  IMAD.WIDE.U32 R136, R189, 0x20, R160 ;  /* 0x00000020bd887825 */ /* 0x000fc800078e00a0 */
[--C-:B------:R-:W-:Y:S01]  /*0910*/  IMAD.WIDE.U32 R144, R198, 0x20, R160.reuse ;  /* 0x00000020c6907825 */ /* 0x100fe200078e00a0 */
[----:B------:R-:W-:Y:S01]  /*0920*/  ISETP.NE.U32.AND P1, PT, RZ, UR10, PT ;  /* 0x0000000aff007c0c */ /* 0x000fe2000bf25070 */
[----:B------:R-:W3:Y:S02]  /*0930*/  LDG.E.128 R128, desc[UR6][R136.64] ;  /* 0x0000000688807981 */ /* 0x000ee4000c1e1d00 */
[--C-:B------:R-:W-:Y:S01]  /*0940*/  IMAD.WIDE.U32 R152, R200, 0x20, R160.reuse ;  /* 0x00000020c8987825 */ /* 0x100fe200078e00a0 */
[----:B------:R-:W-:Y:S01]  /*0950*/  ISETP.NE.AND P2, PT, RZ, UR8, PT ;  /* 0x00000008ff007c0c */ /* 0x000fe2000bf45270 */
[----:B------:R-:W3:Y:S02]  /*0960*/  LDG.E.128 R116, desc[UR6][R124.64] ;  /* 0x000000067c747981 */ /* 0x000ee4000c1e1d00 */
[----:B------:R-:W-:-:S04]  /*0970*/  IMAD.WIDE.U32 R160, R202, 0x20, R160 ;  /* 0x00000020caa07825 */ /* 0x000fc800078e00a0 */
[----:B------:R-:W-:Y:S01]  /*0980*/  IMAD.WIDE.U32 R168, R200, 0x10, R172 ;  /* 0x00000010c8a87825 */ /* 0x000fe200078e00ac */
[----:B------:R-:W3:Y:S01]  /*0990*/  LDG.E.128 R156, desc[UR6][R160.64] ;  /* 0x00000006a09c7981 */ /* 0x000ee2000c1e1d00 */
[----:B------:R-:W-:Y:S02]  /*09a0*/  ISETP.NE.AND.EX P1, PT, RZ, UR11, PT, P1 ;  /* 0x0000000bff007c0c */ /* 0x000fe4000bf25310 */
[----:B0-----:R-:W-:Y:S01]  /*09b0*/  IMAD.WIDE R196, R186, 0x4, R196 ;  /* 0x00000004bac47825 */ /* 0x001fe200078e02c4 */
[----:B------:R-:W3:Y:S04]  /*09c0*/  LDG.E.128 R124, desc[UR6][R124.64+0x10] ;  /* 0x000010067c7c7981 */ /* 0x000ee8000c1e1d00 */
[----:B------:R-:W3:Y:S04]  /*09d0*/  LDG.E.128 R168, desc[UR6][R168.64] ;  /* 0x00000006a8a87981 */ /* 0x000ee8000c1e1d00 */
[----:B------:R0:W3:Y:S02]  /*09e0*/  LDG.E R193, desc[UR6][R196.64] ;  /* 0x00000006c4c17981 */ /* 0x0000e4000c1e1900 */
[----:B------:R-:W1:Y:S02]  /*09f0*/  @P1 LDC.64 R220, c[0x0][0x438] ;  /* 0x00010e00ffdc1b82 */ /* 0x000e640000000a00 */
[----:B------:R-:W3:Y:S01]  /*0a00*/  LDG.E.128 R160, desc[UR6][R160.64+0x10] ;  /* 0x00001006a0a07981 */ /* 0x000ee2000c1e1d00 */
[----:B------:R-:W-:-:S03]  /*0a10*/  IMAD.WIDE.U32 R132, R189, 0x10, R172 ;  /* 0x00000010bd847825 */ /* 0x000fc600078e00ac */
[----:B------:R-:W3:Y:S02]  /*0a20*/  LDG.E.128 R136, desc[UR6][R136.64+0x10] ;  /* 0x0000100688887981 */ /* 0x000ee4000c1e1d00 */
[----:B0-----:R-:W0:Y:S01]  /*0a30*/  @P1 LDC.64 R196, c[0x0][0x438] ;  /* 0x00010e00ffc41b82 */ /* 0x001e220000000a00 */
[--C-:B------:R-:W-:Y:S01]  /*0a40*/  IMAD.WIDE.U32 R120, R212, 0x10, R172.reuse ;  /* 0x00000010d4787825 */ /* 0x100fe200078e00ac */
[----:B------:R-:W3:Y:S03]  /*0a50*/  LDG.E.128 R132, desc[UR6][R132.64] ;  /* 0x0000000684847981 */ /* 0x000ee6000c1e1d00 */
[----:B------:R-:W-:Y:S01]  /*0a60*/  IMAD.WIDE.U32 R164, R198, 0x10, R172 ;  /* 0x00000010c6a47825 */ /* 0x000fe200078e00ac */
[----:B------:R-:W3:Y:S02]  /*0a70*/  LDG.E.128 R140, desc[UR6][R144.64] ;  /* 0x00000006908c7981 */ /* 0x000ee4000c1e1d00 */
[----:B------:R-:W3:Y:S02]  /*0a80*/  @P1 LDC.64 R218, c[0x0][0x438] ;  /* 0x00010e00ffda1b82 */ /* 0x000ee40000000a00 */
[----:B------:R-:W3:Y:S04]  /*0a90*/  LDG.E.128 R120, desc[UR6][R120.64] ;  /* 0x0000000678787981 */ /* 0x000ee8000c1e1d00 */
[----:B------:R-:W3:Y:S02]  /*0aa0*/  LDG.E.128 R148, desc[UR6][R152.64] ;  /* 0x0000000698947981 */ /* 0x000ee4000c1e1d00 */
[----:B------:R-:W3:Y:S02]  /*0ab0*/  @P1 LDC.64 R216, c[0x0][0x438] ;  /* 0x00010e00ffd81b82 */ /* 0x000ee40000000a00 */
[----:B------:R-:W3:Y:S04]  /*0ac0*/  LDG.E.128 R164, desc[UR6][R164.64] ;  /* 0x00000006a4a47981 */ /* 0x000ee8000c1e1d00 */
[----:B------:R-:W3:Y:S01]  /*0ad0*/  LDG.E.128 R144, desc[UR6][R144.64+0x10] ;  /* 0x0000100690907981 */ /* 0x000ee2000c1e1d00 */
[----:B0-----:R-:W-:Y:S01]  /*0ae0*/  @P1 IMAD.WIDE.U32 R196, R189, 0x20, R196 ;  /* 0x00000020bdc41825 */ /* 0x001fe200078e00c4 */
[----:B------:R-:W-:-:S02]  /*0af0*/  MOV R189, 0x3f800000 ;  /* 0x3f80000000bd7802 */ /* 0x000fc40000000f00 */
[----:B------:R-:W3:Y:S01]  /*0b00*/  LDG.E.128 R152, desc[UR6][R152.64+0x10] ;  /* 0x0000100698987981 */ /* 0x000ee2000c1e1d00 */
[----:B------:R-:W0:Y:S01]  /*0b10*/  @P1 LDC.64 R214, c[0x0][0x438] ;  /* 0x00010e00ffd61b82 */ /* 0x000e220000000a00 */
[----:B----4-:R-:W-:Y:S01]  /*0b20*/  FSEL R213, R213, RZ, !P2 ;  /* 0x000000ffd5d57208 */ /* 0x010fe20005000000 */
[----:B--2---:R-:W-:Y:S01]  /*0b30*/  @P0 HADD2.F32 R189, -RZ, R204.H0_H0 ;  /* 0x200000ccffbd0230 */ /* 0x004fe20000004100 */
[----:B-----5:R-:W5:Y:S01]  /*0b40*/  @P1 LDG.E.128 R76, desc[UR6][R196.64] ;  /* 0x00000006c44c1981 */ /* 0x020f62000c1e1d00 */
[----:B-1----:R-:W-:-:S03]  /*0b50*/  @P1 IMAD.WIDE.U32 R204, R212, 0x20, R220 ;  /* 0x00000020d4cc1825 */ /* 0x002fc600078e00dc */
[----:B------:R-:W2:Y:S01]  /*0b60*/  LDL.LU R221, [R1+0xc] ;  /* 0x00000c0001dd7983 */ /* 0x000ea20000300800 */
[----:B------:R-:W-:-:S03]  /*0b70*/  IMAD.WIDE.U32 R172, R202, 0x10, R172 ;  /* 0x00000010caac7825 */ /* 0x000fc600078e00ac */
[----:B------:R1:W5:Y:S04]  /*0b80*/  @P1 LDG.E.128 R80, desc[UR6][R196.64+0x10] ;  /* 0x00001006c4501981 */ /* 0x000368000c1e1d00 */
[----:B------:R-:W4:Y:S01]  /*0b90*/  LDG.E.128 R172, desc[UR6][R172.64] ;  /* 0x00000006acac7981 */ /* 0x000f22000c1e1d00 */
[C---:B---3--:R-:W-:Y:S01]  /*0ba0*/  FADD.FTZ R228, -R213.reuse, R159 ;  /* 0x0000009fd5e47221 */ /* 0x048fe20000010100 */
[C---:B------:R-:W-:Y:S01]  /*0bb0*/  FADD.FTZ R227, -R213.reuse, R160 ;  /* 0x000000a0d5e37221 */ /* 0x040fe20000010100 */
[--C-:B------:R-:W-:Y:S02]  /*0bc0*/  HADD2.F32 R159, -RZ, R168.reuse.H0_H0 ;  /* 0x200000a8ff9f7230 */ /* 0x100fe40000004100 */
[----:B------:R-:W-:Y:S01]  /*0bd0*/  FADD.FTZ R224, -R213, R161 ;  /* 0x000000a1d5e07221 */ /* 0x000fe20000010100 */
[----:B------:R-:W-:-:S02]  /*0be0*/  HADD2.F32 R168, -RZ, R168.H1_H1 ;  /* 0x300000a8ffa87230 */ /* 0x000fc40000004100 */
[C---:B------:R-:W-:Y:S01]  /*0bf0*/  FADD.FTZ R116, -R213.reuse, R116 ;  /* 0x00000074d5747221 */ /* 0x040fe20000010100 */
[----:B------:R-:W-:Y:S01]  /*0c00*/  FADD.FTZ R117, -R213, R117 ;  /* 0x00000075d5757221 */ /* 0x000fe20000010100 */
[----:B------:R-:W-:Y:S01]  /*0c10*/  FADD.FTZ R252, R159, R252 ;  /* 0x000000fc9ffc7221 */ /* 0x000fe20000010000 */
[C---:B------:R-:W-:Y:S01]  /*0c20*/  FADD.FTZ R118, -R213.reuse, R118 ;  /* 0x00000076d5767221 */ /* 0x040fe20000010100 */
[----:B------:R-:W-:Y:S01]  /*0c30*/  FADD.FTZ R222, R168, R222 ;  /* 0x000000dea8de7221 */ /* 0x000fe20000010000 */
[----:B------:R-:W-:Y:S01]  /*0c40*/  FADD.FTZ R119, -R213, R119 ;  /* 0x00000077d5777221 */ /* 0x000fe20000010100 */
[----:B------:R-:W-:Y:S01]  /*0c50*/  @P1 IMAD.WIDE.U32 R200, R200, 0x20, R216 ;  /* 0x00000020c8c81825 */ /* 0x000fe200078e00d8 */
[----:B------:R-:W-:Y:S04]  /*0c60*/  STL [R1], R252 ;  /* 0x000000fc01007387 */ /* 0x000fe80000100800 */
[----:B------:R3:W-:Y:S01]  /*0c70*/  STL [R1+0x4], R222 ;  /* 0x000004de01007387 */ /* 0x0007e20000100800 */
[----:B------:R-:W-:-:S02]  /*0c80*/  HADD2.F32 R160, -RZ, R169.H0_H0 ;  /* 0x200000a9ffa07230 */ /* 0x000fc40000004100 */
[----:B------:R-:W-:Y:S02]  /*0c90*/  HADD2.F32 R161, -RZ, R170.H0_H0 ;  /* 0x200000aaffa17230 */ /* 0x000fe40000004100 */
[C---:B------:R-:W-:Y:S01]  /*0ca0*/  FMUL.FTZ R116, R193.reuse, R116 ;  /* 0x00000074c1747220 */ /* 0x040fe20000410000 */
[--C-:B-1----:R-:W-:Y:S02]  /*0cb0*/  HADD2.F32 R196, -RZ, R120.reuse.H0_H0 ;  /* 0x20000078ffc47230 */ /* 0x102fe40000004100 */
[C---:B------:R-:W-:Y:S01]  /*0cc0*/  FMUL.FTZ R117, R193.reuse, R117 ;  /* 0x00000075c1757220 */ /* 0x040fe20000410000 */
[----:B------:R-:W-:Y:S02]  /*0cd0*/  HADD2.F32 R197, -RZ, R120.H1_H1 ;  /* 0x30000078ffc57230 */ /* 0x000fe40000004100 */
[----:B------:R-:W-:Y:S01]  /*0ce0*/  FMUL.FTZ R118, R193, R118 ;  /* 0x00000076c1767220 */ /* 0x000fe20000410000 */
[----:B------:R-:W-:Y:S01]  /*0cf0*/  @P1 IMAD.WIDE.U32 R202, R202, 0x20, R218 ;  /* 0x00000020caca1825 */ /* 0x000fe200078e00da */
[----:B---3--:R-:W3:Y:S03]  /*0d00*/  LDL.LU R222, [R1+0x10] ;  /* 0x0000100001de7983 */ /* 0x008ee60000300800 */
[----:B------:R-:W-:Y:S01]  /*0d10*/  FADD.FTZ R251, R160, R251 ;  /* 0x000000fba0fb7221 */ /* 0x000fe20000010000 */
[----:B------:R-:W-:-:S02]  /*0d20*/  HADD2.F32 R169, -RZ, R169.H1_H1 ;  /* 0x300000a9ffa97230 */ /* 0x000fc40000004100 */
[----:B------:R-:W-:Y:S01]  /*0d30*/  FADD.FTZ R211, R196, R211 ;  /* 0x000000d3c4d37221 */ /* 0x000fe20000010000 */
[-C--:B------:R-:W-:Y:S01]  /*0d40*/  FFMA.FTZ R0, R116, R196.reuse, R0 ;  /* 0x000000c474007223 */ /* 0x080fe20000010000 */
[----:B------:R1:W-:Y:S01]  /*0d50*/  STL [R1+0x8], R251 ;  /* 0x000008fb01007387 */ /* 0x0003e20000100800 */
[--C-:B------:R-:W-:Y:S02]  /*0d60*/  HADD2.F32 R120, -RZ, R121.reuse.H0_H0 ;  /* 0x20000079ff787230 */ /* 0x100fe40000004100 */
[----:B------:R-:W-:Y:S01]  /*0d70*/  FADD.FTZ R225, R197, R225 ;  /* 0x000000e1c5e17221 */ /* 0x000fe20000010000 */
[----:B------:R-:W-:Y:S01]  /*0d80*/  FFMA.FTZ R2, R117, R197, R2 ;  /* 0x000000c575027223 */ /* 0x000fe20000010002 */
[----:B------:R-:W5:Y:S01]  /*0d90*/  @P1 LDG.E.128 R68, desc[UR6][R204.64] ;  /* 0x00000006cc441981 */ /* 0x000f62000c1e1d00 */
[----:B------:R-:W-:Y:S01]  /*0da0*/  FADD.FTZ R124, -R213, R124 ;  /* 0x0000007cd57c7221 */ /* 0x000fe20000010100 */
[----:B------:R-:W-:Y:S02]  /*0db0*/  FMUL.FTZ R119, R193, R119 ;  /* 0x00000077c1777220 */ /* 0x000fe40000410000 */
[----:B------:R0:W5:Y:S04]  /*0dc0*/  @P1 LDG.E.128 R72, desc[UR6][R204.64+0x10] ;  /* 0x00001006cc481981 */ /* 0x000168000c1e1d00 */
[----:B-1----:R-:W4:Y:S01]  /*0dd0*/  LDL.LU R251, [R1+0x14] ;  /* 0x0000140001fb7983 */ /* 0x002f220000300800 */
[----:B------:R-:W-:Y:S01]  /*0de0*/  FMUL.FTZ R196, R64, R196 ;  /* 0x000000c440c47220 */ /* 0x000fe20000410000 */
[----:B------:R-:W-:Y:S01]  /*0df0*/  FMUL.FTZ R197, R65, R197 ;  /* 0x000000c541c57220 */ /* 0x000fe20000410000 */
[C---:B------:R-:W-:Y:S01]  /*0e00*/  FADD.FTZ R125, -R213.reuse, R125 ;  /* 0x0000007dd57d7221 */ /* 0x040fe20000010100 */
[----:B------:R-:W-:Y:S01]  /*0e10*/  FADD.FTZ R126, -R213, R126 ;  /* 0x0000007ed57e7221 */ /* 0x000fe20000010100 */
[----:B------:R-:W-:Y:S01]  /*0e20*/  FFMA.FTZ R218, R116, R196, RZ ;  /* 0x000000c474da7223 */ /* 0x000fe200000100ff */
[----:B------:R-:W-:Y:S01]  /*0e30*/  FADD.FTZ R217, RZ, R196 ;  /* 0x000000c4ffd97221 */ /* 0x000fe20000010000 */
[----:B0-----:R-:W-:-:S02]  /*0e40*/  HADD2.F32 R204, -RZ, R121.H1_H1 ;  /* 0x30000079ffcc7230 */ /* 0x001fc40000004100 */
[----:B------:R-:W-:Y:S01]  /*0e50*/  FADD.FTZ R226, R120, R226 ;  /* 0x000000e278e27221 */ /* 0x000fe20000010000 */
[-C--:B------:R-:W-:Y:S01]  /*0e60*/  FFMA.FTZ R3, R118, R120.reuse, R3 ;  /* 0x0000007876037223 */ /* 0x080fe20000010003 */
[----:B------:R-:W-:Y:S01]  /*0e70*/  FMUL.FTZ R120, R66, R120 ;  /* 0x0000007842787220 */ /* 0x000fe20000410000 */
[----:B------:R-:W-:Y:S01]  /*0e80*/  FADD.FTZ R127, -R213, R127 ;  /* 0x0000007fd57f7221 */ /* 0x000fe20000010100 */
[----:B------:R-:W-:-:S04]  /*0e90*/  @P1 IMAD.WIDE.U32 R198, R198, 0x20, R214 ;  /* 0x00000020c6c61825 */ /* 0x000fc800078e00d6 */
[C---:B------:R-:W-:Y:S01]  /*0ea0*/  FADD.FTZ R128, -R213.reuse, R128 ;  /* 0x00000080d5807221 */ /* 0x040fe20000010100 */
[C---:B------:R-:W-:Y:S01]  /*0eb0*/  FADD.FTZ R129, -R213.reuse, R129 ;  /* 0x00000081d5817221 */ /* 0x040fe20000010100 */
[C---:B------:R-:W-:Y:S01]  /*0ec0*/  FADD.FTZ R130, -R213.reuse, R130 ;  /* 0x00000082d5827221 */ /* 0x040fe20000010100 */
[C---:B------:R-:W-:Y:S01]  /*0ed0*/  FADD.FTZ R131, -R213.reuse, R131 ;  /* 0x00000083d5837221 */ /* 0x040fe20000010100 */
[----:B------:R-:W5:Y:S01]  /*0ee0*/  @P1 LDG.E.128 R92, desc[UR6][R200.64] ;  /* 0x00000006c85c1981 */ /* 0x000f62000c1e1d00 */
[----:B------:R-:W-:-:S03]  /*0ef0*/  FADD.FTZ R136, -R213, R136 ;  /* 0x00000088d5887221 */ /* 0x000fc60000010100 */
[----:B------:R-:W5:Y:S01]  /*0f00*/  @P1 LDG.E.128 R96, desc[UR6][R200.64+0x10] ;  /* 0x00001006c8601981 */ /* 0x000f62000c1e1d00 */
        /* <DEDUP_REMOVED lines=23> */
[----:B------:R-:W5:Y:S04]  /*1080*/  @P1 LDG.E.128 R100, desc[UR6][R202.64] ;  /* 0x00000006ca641981 */ /* 0x000f68000c1e1d00 */
[----:B------:R-:W5:Y:S01]  /*1090*/  @P1 LDG.E.128 R104, desc[UR6][R202.64+0x10] ;  /* 0x00001006ca681981 */ /* 0x000f62000c1e1d00 */
[----:B--2---:R-:W-:Y:S01]  /*10a0*/  FADD.FTZ R221, R169, R221 ;  /* 0x000000dda9dd7221 */ /* 0x004fe20000010000 */
[----:B---3--:R-:W-:-:S04]  /*10b0*/  FADD.FTZ R222, R161, R222 ;  /* 0x000000dea1de7221 */ /* 0x008fc80000010000 */
[----:B------:R0:W-:Y:S01]  /*10c0*/  STL [R1+0xc], R221 ;  /* 0x00000cdd01007387 */ /* 0x0001e20000100800 */
[----:B------:R-:W-:Y:S01]  /*10d0*/  FFMA.FTZ R218, R117, R197, R218 ;  /* 0x000000c575da7223 */ /* 0x000fe200000100da */
[----:B------:R-:W-:Y:S01]  /*10e0*/  FADD.FTZ R217, R197, R217 ;  /* 0x000000d9c5d97221 */ /* 0x000fe20000010000 */
[--C-:B------:R-:W-:Y:S02]  /*10f0*/  HADD2.F32 R121, -RZ, R122.reuse.H0_H0 ;  /* 0x2000007aff797230 */ /* 0x100fe40000004100 */
[----:B------:R-:W-:Y:S01]  /*1100*/  FADD.FTZ R230, R204, R230 ;  /* 0x000000e6cce67221 */ /* 0x000fe20000010000 */
[----:B------:R-:W-:Y:S01]  /*1110*/  FMUL.FTZ R124, R193, R124 ;  /* 0x0000007cc17c7220 */ /* 0x000fe20000410000 */
[----:B------:R-:W-:Y:S01]  /*1120*/  FFMA.FTZ R4, R119, R204, R4 ;  /* 0x000000cc77047223 */ /* 0x000fe20000010004 */
[----:B------:R-:W-:Y:S02]  /*1130*/  HADD2.F32 R205, -RZ, R122.H1_H1 ;  /* 0x3000007affcd7230 */ /* 0x000fe40000004100 */
[C---:B------:R-:W-:Y:S01]  /*1140*/  FMUL.FTZ R125, R193.reuse, R125 ;  /* 0x0000007dc17d7220 */ /* 0x040fe20000410000 */
[C---:B------:R-:W-:Y:S01]  /*1150*/  FMUL.FTZ R126, R193.reuse, R126 ;  /* 0x0000007ec17e7220 */ /* 0x040fe20000410000 */
[----:B0-----:R-:W2:Y:S04]  /*1160*/  LDL.LU R221, [R1+0x18] ;  /* 0x0000180001dd7983 */ /* 0x001ea80000300800 */
[----:B------:R0:W-:Y:S01]  /*1170*/  STL [R1+0x10], R222 ;  /* 0x000010de01007387 */ /* 0x0001e20000100800 */
[----:B------:R-:W-:-:S03]  /*1180*/  FMUL.FTZ R127, R193, R127 ;  /* 0x0000007fc17f7220 */ /* 0x000fc60000410000 */
[----:B------:R-:W5:Y:S04]  /*1190*/  @P1 LDG.E.128 R84, desc[UR6][R198.64] ;  /* 0x00000006c6541981 */ /* 0x000f68000c1e1d00 */
[----:B------:R1:W5:Y:S04]  /*11a0*/  @P1 LDG.E.128 R88, desc[UR6][R198.64+0x10] ;  /* 0x00001006c6581981 */ /* 0x000368000c1e1d00 */
[----:B0-----:R-:W3:Y:S01]  /*11b0*/  LDL.LU R222, [R1+0x1c] ;  /* 0x00001c0001de7983 */ /* 0x001ee20000300800 */
        /* <DEDUP_REMOVED lines=12> */
[----:B------:R-:W-:Y:S01]  /*1280*/  FFMA.FTZ R218, R124, R121, R218 ;  /* 0x000000797cda7223 */ /* 0x000fe200000100da */
[----:B------:R-:W-:Y:S01]  /*1290*/  FADD.FTZ R217, R121, R217 ;  /* 0x000000d979d97221 */ /* 0x000fe20000010000 */
[----:B------:R-:W-:Y:S02]  /*12a0*/  HADD2.F32 R123, -RZ, R123.H1_H1 ;  /* 0x3000007bff7b7230 */ /* 0x000fe40000004100 */
[----:B------:R-:W-:Y:S01]  /*12b0*/  FADD.FTZ R233, R122, R233 ;  /* 0x000000e97ae97221 */ /* 0x000fe20000010000 */
[-C--:B------:R-:W-:Y:S01]  /*12c0*/  FFMA.FTZ R7, R126, R122.reuse, R7 ;  /* 0x0000007a7e077223 */ /* 0x080fe20000010007 */
[----:B------:R-:W-:Y:S01]  /*12d0*/  FMUL.FTZ R122, R62, R122 ;  /* 0x0000007a3e7a7220 */ /* 0x000fe20000410000 */
[----:B------:R-:W-:Y:S01]  /*12e0*/  FFMA.FTZ R218, R125, R205, R218 ;  /* 0x000000cd7dda7223 */ /* 0x000fe200000100da */
[----:B------:R-:W-:Y:S01]  /*12f0*/  FADD.FTZ R217, R205, R217 ;  /* 0x000000d9cdd97221 */ /* 0x000fe20000010000 */
[----:B-1----:R-:W-:-:S02]  /*1300*/  HADD2.F32 R198, -RZ, R132.H0_H0 ;  /* 0x20000084ffc67230 */ /* 0x002fc40000004100 */
        /* <DEDUP_REMOVED lines=29> */
[----:B------:R-:W-:Y:S01]  /*14e0*/  FMUL.FTZ R136, R193, R136 ;  /* 0x00000088c1887220 */ /* 0x000fe20000410000 */
[-C--:B------:R-:W-:Y:S01]  /*14f0*/  FFMA.FTZ R12, R131, R200.reuse, R12 ;  /* 0x000000c8830c7223 */ /* 0x080fe2000001000c */
        /* <DEDUP_REMOVED lines=12> */
[----:B------:R-:W-:Y:S01]  /*15c0*/  FMUL.FTZ R138, R193, R138 ;  /* 0x0000008ac18a7220 */ /* 0x000fe20000410000 */
[----:B------:R-:W-:Y:S01]  /*15d0*/  FFMA.FTZ R14, R137, R201, R14 ;  /* 0x000000c9890e7223 */ /* 0x000fe2000001000e */
[----:B------:R-:W-:Y:S01]  /*15e0*/  FFMA.FTZ R219, R136, R133, R218 ;  /* 0x0000008588db7223 */ /* 0x000fe200000100da */
[----:B------:R-:W-:Y:S01]  /*15f0*/  FMUL.FTZ R201, R53, R201 ;  /* 0x000000c935c97220 */ /* 0x000fe20000410000 */
[----:B------:R-:W-:Y:S01]  /*1600*/  FADD.FTZ R218, R133, R217 ;  /* 0x000000d985da7221 */ /* 0x000fe20000010000 */
[----:B------:R-:W-:Y:S02]  /*1610*/  HADD2.F32 R135, -RZ, R135.H1_H1 ;  /* 0x30000087ff877230 */ /* 0x000fe40000004100 */
[----:B------:R-:W-:Y:S01]  /*1620*/  FADD.FTZ R241, R134, R241 ;  /* 0x000000f186f17221 */ /* 0x000fe20000010000 */
[----:B------:R-:W-:Y:S01]  /*1630*/  FMUL.FTZ R139, R193, R139 ;  /* 0x0000008bc18b7220 */ /* 0x000fe20000410000 */
        /* <DEDUP_REMOVED lines=26> */
[C---:B------:R-:W-:Y:S01]  /*17e0*/  FMUL.FTZ R143, R193.reuse, R143 ;  /* 0x0000008fc18f7220 */ /* 0x040fe20000410000 */
[----:B------:R-:W-:Y:S01]  /*17f0*/  FADD.FTZ R245, R156, R245 ;  /* 0x000000f59cf57221 */ /* 0x000fe20000010000 */
[-C--:B------:R-:W-:Y:S01]  /*1800*/  FFMA.FTZ R19, R142, R156.reuse, R19 ;  /* 0x0000009c8e137223 */ /* 0x080fe20000010013 */
[----:B------:R-:W-:Y:S01]  /*1810*/  FMUL.FTZ R217, R193, R153 ;  /* 0x00000099c1d97220 */ /* 0x000fe20000410000 */
[----:B------:R-:W-:Y:S01]  /*1820*/  FMUL.FTZ R156, R50, R156 ;  /* 0x0000009c329c7220 */ /* 0x000fe20000410000 */
[----:B------:R-:W-:Y:S01]  /*1830*/  FFMA.FTZ R219, R141, R164, R219 ;  /* 0x000000a48ddb7223 */ /* 0x000fe200000100db */
[----:B------:R-:W-:Y:S01]  /*1840*/  FADD.FTZ R153, R164, R218 ;  /* 0x000000daa4997221 */ /* 0x000fe20000010000 */
[----:B------:R-:W-:Y:S01]  /*1850*/  FADD.FTZ R215, -R213, R157 ;  /* 0x0000009dd5d77221 */ /* 0x000fe20000010100 */
[----:B------:R-:W-:-:S02]  /*1860*/  HADD2.F32 R157, -RZ, R166.H0_H0 ;  /* 0x200000a6ff9d7230 */ /* 0x000fc40000004100 */
[----:B------:R-:W-:Y:S01]  /*1870*/  FADD.FTZ R246, R165, R246 ;  /* 0x000000f6a5f67221 */ /* 0x000fe20000010000 */
[----:B------:R-:W-:Y:S01]  /*1880*/  FMUL.FTZ R144, R193, R144 ;  /* 0x00000090c1907220 */ /* 0x000fe20000410000 */
[-C--:B------:R-:W-:Y:S01]  /*1890*/  FFMA.FTZ R20, R143, R165.reuse, R20 ;  /* 0x000000a58f147223 */ /* 0x080fe20000010014 */
[----:B----4-:R-:W-:Y:S01]  /*18a0*/  FADD.FTZ R251, R170, R251 ;  /* 0x000000fbaafb7221 */ /* 0x010fe20000010000 */
        /* <DEDUP_REMOVED lines=8> */
[C---:B------:R-:W-:Y:S01]  /*1930*/  FMUL.FTZ R145, R193.reuse, R145 ;  /* 0x00000091c1917220 */ /* 0x040fe20000410000 */
        /* <DEDUP_REMOVED lines=31> */
[----:B------:R-:W-:Y:S01]  /*1b30*/  FFMA.FTZ R194, R149, R168, R194 ;  /* 0x000000a895c27223 */ /* 0x000fe200000100c2 */
[----:B------:R-:W-:Y:S01]  /*1b40*/  FMUL.FTZ R170, R193, R228 ;  /* 0x000000e4c1aa7220 */ /* 0x000fe20000410000 */
[----:B------:R-:W-:Y:S01]  /*1b50*/  FMUL.FTZ R168, R41, R168 ;  /* 0x000000a829a87220 */ /* 0x000fe20000410000 */
[----:B------:R-:W-:Y:S01]  /*1b60*/  STL [R1+0x14], R251 ;  /* 0x000014fb01007387 */ /* 0x000fe20000100800 */
[----:B------:R-:W-:Y:S01]  /*1b70*/  FFMA.FTZ R228, R148, R159, R154 ;  /* 0x0000009f94e47223 */ /* 0x000fe2000001009a */
[----:B------:R-:W-:Y:S01]  /*1b80*/  FADD.FTZ R153, R159, R153 ;  /* 0x000000999f997221 */ /* 0x000fe20000010000 */
[----:B------:R-:W-:Y:S01]  /*1b90*/  FFMA.FTZ R209, R219, R162, R209 ;  /* 0x000000a2dbd17223 */ /* 0x000fe200000100d1 */
[C---:B------:R-:W-:Y:S01]  /*1ba0*/  FMUL.FTZ R151, R193.reuse, R151 ;  /* 0x00000097c1977220 */ /* 0x040fe20000410000 */
[----:B------:R-:W-:Y:S01]  /*1bb0*/  FFMA.FTZ R195, R150, R160, R195 ;  /* 0x000000a096c37223 */ /* 0x000fe200000100c3 */
[----:B------:R-:W-:Y:S01]  /*1bc0*/  FMUL.FTZ R154, R193, R224 ;  /* 0x000000e0c19a7220 */ /* 0x000fe20000410000 */
[----:B------:R-:W-:Y:S01]  /*1bd0*/  FMUL.FTZ R160, R42, R160 ;  /* 0x000000a02aa07220 */ /* 0x000fe20000410000 */
[----:B------:R-:W-:Y:S01]  /*1be0*/  FFMA.FTZ R224, R149, R168, R228 ;  /* 0x000000a895e07223 */ /* 0x000fe200000100e4 */
[-C--:B------:R-:W-:Y:S01]  /*1bf0*/  FFMA.FTZ R206, R151, R169.reuse, R206 ;  /* 0x000000a997ce7223 */ /* 0x080fe200000100ce */
[----:B------:R-:W-:Y:S01]  /*1c00*/  FMUL.FTZ R152, R193, R152 ;  /* 0x00000098c1987220 */ /* 0x000fe20000410000 */
[----:B------:R-:W-:Y:S01]  /*1c10*/  FMUL.FTZ R169, R43, R169 ;  /* 0x000000a92ba97220 */ /* 0x000fe20000410000 */
[----:B------:R-:W-:-:S02]  /*1c20*/  FFMA.FTZ R224, R150, R160, R224 ;  /* 0x000000a096e07223 */ /* 0x000fc400000100e0 */
[-C--:B------:R-:W-:Y:S01]  /*1c30*/  FFMA.FTZ R207, R152, R161.reuse, R207 ;  /* 0x000000a198cf7223 */ /* 0x080fe200000100cf */
[----:B------:R-:W-:Y:S01]  /*1c40*/  FMUL.FTZ R161, R36, R161 ;  /* 0x000000a124a17220 */ /* 0x000fe20000410000 */
[----:B------:R-:W-:Y:S01]  /*1c50*/  FFMA.FTZ R224, R151, R169, R224 ;  /* 0x000000a997e07223 */ /* 0x000fe200000100e0 */
[----:B------:R-:W-:-:S03]  /*1c60*/  HADD2.F32 R171, -RZ, R171.H1_H1 ;  /* 0x300000abffab7230 */ /* 0x000fc60000004100 */
[----:B------:R-:W-:Y:S01]  /*1c70*/  FFMA.FTZ R224, R152, R161, R224 ;  /* 0x000000a198e07223 */ /* 0x000fe200000100e0 */
[----:B------:R-:W-:-:S03]  /*1c80*/  HADD2.F32 R202, -RZ, R172.H0_H0 ;  /* 0x200000acffca7230 */ /* 0x000fc60000004100 */
[----:B------:R-:W-:Y:S01]  /*1c90*/  FFMA.FTZ R224, R217, R218, R224 ;  /* 0x000000dad9e07223 */ /* 0x000fe200000100e0 */
[C---:B------:R-:W-:Y:S01]  /*1ca0*/  FMUL.FTZ R216, R193.reuse, R216 ;  /* 0x000000d8c1d87220 */ /* 0x040fe20000410000 */
[C---:B------:R-:W-:Y:S01]  /*1cb0*/  FMUL.FTZ R220, R193.reuse, R220 ;  /* 0x000000dcc1dc7220 */ /* 0x040fe20000410000 */
[----:B------:R-:W-:Y:S02]  /*1cc0*/  HADD2.F32 R172, -RZ, R172.H1_H1 ;  /* 0x300000acffac7230 */ /* 0x000fe40000004100 */
[----:B------:R-:W-:Y:S01]  /*1cd0*/  FMUL.FTZ R215, R193, R215 ;  /* 0x000000d7c1d77220 */ /* 0x000fe20000410000 */
[----:B------:R-:W-:Y:S01]  /*1ce0*/  FADD.FTZ R178, R202, R178 ;  /* 0x000000b2cab27221 */ /* 0x000fe20000010000 */
[-C--:B------:R-:W-:Y:S01]  /*1cf0*/  FFMA.FTZ R22, R216, R202.reuse, R22 ;  /* 0x000000cad8167223 */ /* 0x080fe20000010016 */
[----:B------:R-:W-:Y:S01]  /*1d00*/  FMUL.FTZ R202, R32, R202 ;  /* 0x000000ca20ca7220 */ /* 0x000fe20000410000 */
[--C-:B------:R-:W-:Y:S02]  /*1d10*/  HADD2.F32 R203, -RZ, R173.reuse.H0_H0 ;  /* 0x200000adffcb7230 */ /* 0x100fe40000004100 */
[----:B------:R-:W-:Y:S01]  /*1d20*/  FFMA.FTZ R210, R220, R171, R210 ;  /* 0x000000abdcd27223 */ /* 0x000fe200000100d2 */
[----:B------:R-:W-:Y:S01]  /*1d30*/  FADD.FTZ R179, R172, R179 ;  /* 0x000000b3acb37221 */ /* 0x000fe20000010000 */
[-C--:B------:R-:W-:Y:S01]  /*1d40*/  FFMA.FTZ R23, R215, R172.reuse, R23 ;  /* 0x000000acd7177223 */ /* 0x080fe20000010017 */
[----:B------:R-:W-:Y:S01]  /*1d50*/  FMUL.FTZ R172, R33, R172 ;  /* 0x000000ac21ac7220 */ /* 0x000fe20000410000 */
[----:B------:R-:W-:-:S02]  /*1d60*/  HADD2.F32 R173, -RZ, R173.H1_H1 ;  /* 0x300000adffad7230 */ /* 0x000fc40000004100 */
[----:B------:R-:W-:Y:S01]  /*1d70*/  FADD.FTZ R180, R203, R180 ;  /* 0x000000b4cbb47221 */ /* 0x000fe20000010000 */
[----:B------:R-:W-:Y:S01]  /*1d80*/  FADD.FTZ R163, -R213, R163 ;  /* 0x000000a3d5a37221 */ /* 0x000fe20000010100 */
[--C-:B------:R-:W-:Y:S02]  /*1d90*/  HADD2.F32 R213, -RZ, R174.reuse.H0_H0 ;  /* 0x200000aeffd57230 */ /* 0x100fe40000004100 */
[----:B------:R-:W-:Y:S01]  /*1da0*/  FADD.FTZ R181, R173, R181 ;  /* 0x000000b5adb57221 */ /* 0x000fe20000010000 */
[-C--:B------:R-:W-:Y:S01]  /*1db0*/  FFMA.FTZ R25, R170, R173.reuse, R25 ;  /* 0x000000adaa197223 */ /* 0x080fe20000010019 */
[----:B------:R-:W-:Y:S01]  /*1dc0*/  FMUL.FTZ R173, R35, R173 ;  /* 0x000000ad23ad7220 */ /* 0x000fe20000410000 */
[----:B------:R-:W-:Y:S02]  /*1dd0*/  HADD2.F32 R174, -RZ, R174.H1_H1 ;  /* 0x300000aeffae7230 */ /* 0x000fe40000004100 */
[----:B------:R-:W-:Y:S01]  /*1de0*/  FADD.FTZ R182, R213, R182 ;  /* 0x000000b6d5b67221 */ /* 0x000fe20000010000 */
[----:B------:R-:W-:-:S02]  /*1df0*/  HADD2.F32 R214, -RZ, R175.H0_H0 ;  /* 0x200000afffd67230 */ /* 0x000fc40000004100 */
[----:B------:R-:W-:Y:S01]  /*1e00*/  FADD.FTZ R183, R174, R183 ;  /* 0x000000b7aeb77221 */ /* 0x000fe20000010000 */
[-C--:B------:R-:W-:Y:S01]  /*1e10*/  FFMA.FTZ R27, R154, R174.reuse, R27 ;  /* 0x000000ae9a1b7223 */ /* 0x080fe2000001001b */
[----:B------:R-:W-:Y:S01]  /*1e20*/  FMUL.FTZ R174, R29, R174 ;  /* 0x000000ae1dae7220 */ /* 0x000fe20000410000 */
[----:B------:R-:W-:Y:S02]  /*1e30*/  HADD2.F32 R175, -RZ, R175.H1_H1 ;  /* 0x300000afffaf7230 */ /* 0x000fe40000004100 */
[----:B------:R-:W-:Y:S01]  /*1e40*/  FMUL.FTZ R163, R193, R163 ;  /* 0x000000a3c1a37220 */ /* 0x000fe20000410000 */
[----:B------:R-:W-:Y:S01]  /*1e50*/  FADD.FTZ R184, R214, R184 ;  /* 0x000000b8d6b87221 */ /* 0x000fe20000010000 */
[----:B------:R-:W-:Y:S01]  /*1e60*/  UMOV UR4, 0xffffffff ;  /* 0xffffffff00047882 */ /* 0x000fe20000000000 */
[----:B------:R-:W-:Y:S01]  /*1e70*/  FADD.FTZ R185, R175, R185 ;  /* 0x000000b9afb97221 */ /* 0x000fe20000010000 */
[-C--:B------:R-:W-:Y:S01]  /*1e80*/  FFMA.FTZ R177, R163, R175.reuse, R177 ;  /* 0x000000afa3b17223 */ /* 0x080fe200000100b1 */
[----:B------:R-:W-:Y:S01]  /*1e90*/  FMUL.FTZ R175, R31, R175 ;  /* 0x000000af1faf7220 */ /* 0x000fe20000410000 */
[----:B--2---:R-:W-:-:S05]  /*1ea0*/  FADD.FTZ R221, R162, R221 ;  /* 0x000000dda2dd7221 */ /* 0x004fca0000010000 */
[----:B------:R0:W-:Y:S02]  /*1eb0*/  STL [R1+0x18], R221 ;  /* 0x000018dd01007387 */ /* 0x0001e40000100800 */
[----:B0-----:R-:W-:Y:S01]  /*1ec0*/  FMUL.FTZ R221, R38, R162 ;  /* 0x000000a226dd7220 */ /* 0x001fe20000410000 */
[----:B------:R-:W-:Y:S01]  /*1ed0*/  FMUL.FTZ R162, R193, R227 ;  /* 0x000000e3c1a27220 */ /* 0x000fe20000410000 */
[----:B------:R-:W-:Y:S01]  /*1ee0*/  FADD.FTZ R227, R153, R168 ;  /* 0x000000a899e37221 */ /* 0x000fe20000010000 */
[----:B------:R-:W-:-:S03]  /*1ef0*/  FMUL.FTZ R153, R193, R223 ;  /* 0x000000dfc1997220 */ /* 0x000fc60000410000 */
[----:B------:R-:W-:-:S04]  /*1f00*/  FADD.FTZ R223, R227, R160 ;  /* 0x000000a0e3df7221 */ /* 0x000fc80000010000 */
[----:B------:R-:W-:Y:S01]  /*1f10*/  FADD.FTZ R223, R223, R169 ;  /* 0x000000a9dfdf7221 */ /* 0x000fe20000010000 */
[----:B---3--:R-:W-:-:S03]  /*1f20*/  FADD.FTZ R222, R171, R222 ;  /* 0x000000deabde7221 */ /* 0x008fc60000010000 */
[----:B------:R-:W-:-:S04]  /*1f30*/  FADD.FTZ R223, R223, R161 ;  /* 0x000000a1dfdf7221 */ /* 0x000fc80000010000 */
[----:B------:R-:W-:Y:S01]  /*1f40*/  FADD.FTZ R223, R223, R218 ;  /* 0x000000dadfdf7221 */ /* 0x000fe20000010000 */
[----:B------:R0:W-:Y:S01]  /*1f50*/  STL [R1+0x1c], R222 ;  /* 0x00001cde01007387 */ /* 0x0001e20000100800 */
[----:B------:R-:W-:Y:S02]  /*1f60*/  FFMA.FTZ R224, R219, R221, R224 ;  /* 0x000000dddbe07223 */ /* 0x000fe400000100e0 */
[----:B------:R-:W-:Y:S01]  /*1f70*/  FADD.FTZ R223, R223, R221 ;  /* 0x000000dddfdf7221 */ /* 0x000fe20000010000 */
[----:B0-----:R-:W-:Y:S01]  /*1f80*/  FMUL.FTZ R222, R39, R171 ;  /* 0x000000ab27de7220 */ /* 0x001fe20000410000 */
[----:B------:R-:W-:-:S03]  /*1f90*/  FMUL.FTZ R171, R193, R229 ;  /* 0x000000e5c1ab7220 */ /* 0x000fc60000410000 */
[----:B------:R-:W-:Y:S01]  /*1fa0*/  FFMA.FTZ R224, R220, R222, R224 ;  /* 0x000000dedce07223 */ /* 0x000fe200000100e0 */
[----:B------:R-:W-:-:S03]  /*1fb0*/  FADD.FTZ R223, R223, R222 ;  /* 0x000000dedfdf7221 */ /* 0x000fc60000010000 */
        /* <DEDUP_REMOVED lines=41> */
.L_x_17620:
        /* <DEDUP_REMOVED lines=205> */
.L_x_17596:
        /* <DEDUP_REMOVED lines=17> */
[----:B------:R-:W1:Y:S01]  /*3030*/  LDC.64 R134, c[0x0][0x468] ;  /* 0x00011a00ff867b82 */ /* 0x000e620000000a00 */
[-C--:B------:R-:W-:Y:S01]  /*3040*/  FFMA.FTZ R116, R116, R223.reuse, R224 ;  /* 0x000000df74747223 */ /* 0x080fe200000100e0 */
[----:B------:R-:W-:Y:S01]  /*3050*/  FADD.FTZ R112, R121, -R124 ;  /* 0x8000007c79707221 */ /* 0x000fe20000010000 */
[----:B------:R-:W-:Y:S01]  /*3060*/  FADD.FTZ R113, R205, -R125 ;  /* 0x8000007dcd717221 */ /* 0x000fe20000010000 */
[-CC-:B------:R-:W-:Y:S01]  /*3070*/  FFMA.FTZ R117, R117, R223.reuse, R224.reuse ;  /* 0x000000df75757223 */ /* 0x180fe200000100e0 */
[-CC-:B------:R-:W-:Y:S01]  /*3080*/  FFMA.FTZ R119, R119, R223.reuse, R224.reuse ;  /* 0x000000df77777223 */ /* 0x180fe200000100e0 */
[----:B------:R-:W-:Y:S01]  /*3090*/  FFMA.FTZ R136, R136, R223, R224 ;  /* 0x000000df88887223 */ /* 0x000fe200000100e0 */
[C---:B-----5:R-:W-:Y:S01]  /*30a0*/  FFMA.FTZ R112, R193.reuse, R112, R72 ;  /* 0x00000070c1707223 */ /* 0x060fe20000010048 */
[----:B------:R-:W-:Y:S01]  /*30b0*/  FFMA.FTZ R113, R193, R113, R73 ;  /* 0x00000071c1717223 */ /* 0x000fe20000010049 */
[----:B------:R-:W-:Y:S01]  /*30c0*/  FADD.FTZ R108, R196, -R116 ;  /* 0x80000074c46c7221 */ /* 0x000fe20000010000 */
[----:B------:R-:W-:Y:S01]  /*30d0*/  FADD.FTZ R109, R197, -R117 ;  /* 0x80000075c56d7221 */ /* 0x000fe20000010000 */
[----:B------:R-:W-:Y:S01]  /*30e0*/  FADD.FTZ R111, R204, -R119 ;  /* 0x80000077cc6f7221 */ /* 0x000fe20000010000 */
[----:B------:R-:W-:Y:S01]  /*30f0*/  FADD.FTZ R121, R133, -R136 ;  /* 0x8000008885797221 */ /* 0x000fe20000010000 */
[-CC-:B------:R-:W-:Y:S01]  /*3100*/  FFMA.FTZ R128, R128, R223.reuse, R224.reuse ;  /* 0x000000df80807223 */ /* 0x180fe200000100e0 */
[--C-:B------:R-:W-:Y:S01]  /*3110*/  FFMA.FTZ R129, R129, R223, R224.reuse ;  /* 0x000000df81817223 */ /* 0x100fe200000100e0 */
[-C--:B------:R-:W-:Y:S01]  /*3120*/  FMUL.FTZ R118, R112, R189.reuse ;  /* 0x000000bd70767220 */ /* 0x080fe20000410000 */
[----:B------:R-:W-:Y:S01]  /*3130*/  FMUL.FTZ R133, R113, R189 ;  /* 0x000000bd71857220 */ /* 0x000fe20000410000 */
[----:B------:R-:W-:Y:S01]  /*3140*/  FFMA.FTZ R141, R141, R223, R224 ;  /* 0x000000df8d8d7223 */ /* 0x000fe200000100e0 */
[C---:B------:R-:W-:Y:S01]  /*3150*/  FFMA.FTZ R108, R193.reuse, R108, R68 ;  /* 0x0000006cc16c7223 */ /* 0x040fe20000010044 */
[C---:B------:R-:W-:Y:S01]  /*3160*/  FFMA.FTZ R109, R193.reuse, R109, R69 ;  /* 0x0000006dc16d7223 */ /* 0x040fe20000010045 */
[C---:B------:R-:W-:Y:S01]  /*3170*/  FFMA.FTZ R110, R193.reuse, R110, R70 ;  /* 0x0000006ec16e7223 */ /* 0x040fe20000010046 */
[----:B------:R-:W-:Y:S01]  /*3180*/  FFMA.FTZ R111, R193, R111, R71 ;  /* 0x0000006fc16f7223 */ /* 0x000fe20000010047 */
[----:B0-----:R-:W-:-:S04]  /*3190*/  IMAD.WIDE.U32 R116, R212, 0x20, R130 ;  /* 0x00000020d4747825 */ /* 0x001fc800078e0082 */
[C---:B------:R-:W-:Y:S01]  /*31a0*/  FFMA.FTZ R114, R193.reuse, R114, R74 ;  /* 0x00000072c1727223 */ /* 0x040fe2000001004a */
[----:B------:R-:W-:Y:S01]  /*31b0*/  FFMA.FTZ R115, R193, R115, R75 ;  /* 0x00000073c1737223 */ /* 0x000fe2000001004b */
[----:B------:R-:W-:Y:S01]  /*31c0*/  FADD.FTZ R198, R198, -R128 ;  /* 0x80000080c6c67221 */ /* 0x000fe20000010000 */
[----:B------:R-:W-:Y:S01]  /*31d0*/  FADD.FTZ R199, R199, -R129 ;  /* 0x80000081c7c77221 */ /* 0x000fe20000010000 */
[----:B------:R-:W-:Y:S01]  /*31e0*/  FADD.FTZ R164, R164, -R141 ;  /* 0x8000008da4a47221 */ /* 0x000fe20000010000 */
[-C--:B------:R-:W-:Y:S01]  /*31f0*/  FMUL.FTZ R124, R108, R189.reuse ;  /* 0x000000bd6c7c7220 */ /* 0x080fe20000410000 */
[-C--:B------:R-:W-:Y:S01]  /*3200*/  FMUL.FTZ R128, R110, R189.reuse ;  /* 0x000000bd6e807220 */ /* 0x080fe20000410000 */
[-C--:B------:R-:W-:Y:S01]  /*3210*/  FMUL.FTZ R129, R111, R189.reuse ;  /* 0x000000bd6f817220 */ /* 0x080fe20000410000 */
[----:B------:R-:W-:Y:S01]  /*3220*/  FMUL.FTZ R125, R109, R189 ;  /* 0x000000bd6d7d7220 */ /* 0x000fe20000410000 */
[----:B------:R-:W-:Y:S01]  /*3230*/  F2FP.F16.F32.PACK_AB R118, R133, R118 ;  /* 0x000000768576723e */ /* 0x000fe200000000ff */
[--C-:B------:R-:W-:Y:S01]  /*3240*/  FFMA.FTZ R137, R137, R223, R224.reuse ;  /* 0x000000df89897223 */ /* 0x100fe200000100e0 */
[-C--:B------:R-:W-:Y:S01]  /*3250*/  FMUL.FTZ R119, R114, R189.reuse ;  /* 0x000000bd72777220 */ /* 0x080fe20000410000 */
[----:B------:R-:W-:Y:S01]  /*3260*/  FMUL.FTZ R132, R115, R189 ;  /* 0x000000bd73847220 */ /* 0x000fe20000410000 */
[----:B------:R-:W-:Y:S01]  /*3270*/  IADD3 R139, PT, PT, R212, 0x20, RZ ;  /* 0x00000020d48b7810 */ /* 0x000fe20007ffe0ff */
[-CC-:B------:R-:W-:Y:S01]  /*3280*/  FFMA.FTZ R140, R140, R223.reuse, R224.reuse ;  /* 0x000000df8c8c7223 */ /* 0x180fe200000100e0 */
[----:B------:R-:W-:Y:S01]  /*3290*/  IADD3 R141, PT, PT, R212, 0x40, RZ ;  /* 0x00000040d48d7810 */ /* 0x000fe20007ffe0ff */
[----:B------:R-:W-:Y:S01]  /*32a0*/  FFMA.FTZ R162, R162, R223, R224 ;  /* 0x000000dfa2a27223 */ /* 0x000fe200000100e0 */
[----:B------:R-:W-:Y:S01]  /*32b0*/  IADD3 R133, PT, PT, R212, 0x60, RZ ;  /* 0x00000060d4857810 */ /* 0x000fe20007ffe0ff */
[----:B------:R0:W-:Y:S01]  /*32c0*/  STG.E.128 desc[UR6][R116.64], R108 ;  /* 0x0000006c74007986 */ /* 0x0001e2000c101d06 */
[----:B------:R-:W-:Y:S01]  /*32d0*/  FADD.FTZ R201, R201, -R137 ;  /* 0x80000089c9c97221 */ /* 0x000fe20000010000 */
[----:B------:R-:W-:Y:S01]  /*32e0*/  FADD.FTZ R155, R155, -R140 ;  /* 0x8000008c9b9b7221 */ /* 0x000fe20000010000 */
[----:B------:R-:W-:Y:S01]  /*32f0*/  FADD.FTZ R162, R213, -R162 ;  /* 0x800000a2d5a27221 */ /* 0x000fe20000010000 */
[----:B------:R2:W-:Y:S01]  /*3300*/  STG.E.128 desc[UR6][R116.64+0x10], R112 ;  /* 0x0000107074007986 */ /* 0x0005e2000c101d06 */
[----:B------:R-:W-:Y:S01]  /*3310*/  F2FP.F16.F32.PACK_AB R119, R132, R119 ;  /* 0x000000778477723e */ /* 0x000fe200000000ff */
        /* <DEDUP_REMOVED lines=14> */
[C---:B------:R-:W-:Y:S01]  /*3400*/  FFMA.FTZ R108, R193.reuse, R198, R76 ;  /* 0x000000c6c16c7223 */ /* 0x040fe2000001004c */
[----:B------:R-:W-:Y:S01]  /*3410*/  FFMA.FTZ R110, R193, R120, R78 ;  /* 0x00000078c16e7223 */ /* 0x000fe2000001004e */
[----:B--2---:R-:W-:Y:S01]  /*3420*/  F2FP.F16.F32.PACK_AB R117, R129, R128 ;  /* 0x000000808175723e */ /* 0x004fe200000000ff */
[----:B------:R-:W-:Y:S01]  /*3430*/  IMAD.WIDE.U32 R128, R133, 0x20, R130 ;  /* 0x0000002085807825 */ /* 0x000fe200078e0082 */
[----:B------:R-:W-:-:S03]  /*3440*/  F2FP.F16.F32.PACK_AB R116, R125, R124 ;  /* 0x0000007c7d74723e */ /* 0x000fc600000000ff */
[C---:B------:R-:W-:Y:S01]  /*3450*/  FFMA.FTZ R111, R193.reuse, R200, R79 ;  /* 0x000000c8c16f7223 */ /* 0x040fe2000001004f */
[----:B------:R-:W-:Y:S01]  /*3460*/  FFMA.FTZ R112, R193, R121, R80 ;  /* 0x00000079c1707223 */ /* 0x000fe20000010050 */
[----:B------:R-:W-:-:S04]  /*3470*/  IMAD.WIDE.U32 R124, R139, 0x20, R130 ;  /* 0x000000208b7c7825 */ /* 0x000fc800078e0082 */
[C---:B------:R-:W-:Y:S01]  /*3480*/  FFMA.FTZ R113, R193.reuse, R201, R81 ;  /* 0x000000c9c1717223 */ /* 0x040fe20000010051 */
[C---:B------:R-:W-:Y:S01]  /*3490*/  FFMA.FTZ R114, R193.reuse, R122, R82 ;  /* 0x0000007ac1727223 */ /* 0x040fe20000010052 */
[----:B------:R-:W-:Y:S01]  /*34a0*/  FFMA.FTZ R115, R193, R123, R83 ;  /* 0x0000007bc1737223 */ /* 0x000fe20000010053 */
[----:B------:R-:W-:-:S04]  /*34b0*/  IMAD.WIDE.U32 R138, R139, 0x10, R134 ;  /* 0x000000108b8a7825 */ /* 0x000fc800078e0086 */
[----:B------:R-:W-:Y:S01]  /*34c0*/  FADD.FTZ R146, R158, -R146 ;  /* 0x800000929e927221 */ /* 0x000fe20000010000 */
[----:B------:R-:W-:Y:S01]  /*34d0*/  FADD.FTZ R147, R167, -R147 ;  /* 0x80000093a7937221 */ /* 0x000fe20000010000 */
[----:B------:R0:W-:Y:S01]  /*34e0*/  STG.E.128 desc[UR6][R212.64], R116 ;  /* 0x00000074d4007986 */ /* 0x0001e2000c101d06 */
[----:B------:R-:W-:-:S04]  /*34f0*/  IMAD.WIDE.U32 R132, R133, 0x10, R134 ;  /* 0x0000001085847825 */ /* 0x000fc800078e0086 */
[-C--:B------:R-:W-:Y:S01]  /*3500*/  FMUL.FTZ R122, R115, R189.reuse ;  /* 0x000000bd737a7220 */ /* 0x080fe20000410000 */
[-C--:B------:R-:W-:Y:S01]  /*3510*/  FMUL.FTZ R123, R113, R189.reuse ;  /* 0x000000bd717b7220 */ /* 0x080fe20000410000 */
[----:B------:R-:W-:Y:S01]  /*3520*/  FMUL.FTZ R120, R108, R189 ;  /* 0x000000bd6c787220 */ /* 0x000fe20000410000 */
[----:B------:R-:W-:Y:S01]  /*3530*/  IMAD.WIDE.U32 R130, R109, 0x20, R130 ;  /* 0x000000206d827825 */ /* 0x000fe200078e0082 */
[----:B------:R1:W-:Y:S03]  /*3540*/  STG.E.128 desc[UR6][R124.64+0x10], R112 ;  /* 0x000010707c007986 */ /* 0x0003e6000c101d06 */
[-CC-:B------:R-:W-:Y:S01]  /*3550*/  FFMA.FTZ R148, R148, R223.reuse, R224.reuse ;  /* 0x000000df94947223 */ /* 0x180fe200000100e0 */
[----:B------:R-:W-:Y:S01]  /*3560*/  FFMA.FTZ R149, R149, R223, R224 ;  /* 0x000000df95957223 */ /* 0x000fe200000100e0 */
[----:B------:R-:W-:-:S04]  /*3570*/  IMAD.WIDE.U32 R134, R109, 0x10, R134 ;  /* 0x000000106d867825 */ /* 0x000fc800078e0086 */
[----:B------:R-:W-:Y:S01]  /*3580*/  FFMA.FTZ R109, R193, R199, R77 ;  /* 0x000000c7c16d7223 */ /* 0x000fe2000001004d */
[-CC-:B------:R-:W-:Y:S01]  /*3590*/  FFMA.FTZ R150, R150, R223.reuse, R224.reuse ;  /* 0x000000df96967223 */ /* 0x180fe200000100e0 */
[-CC-:B------:R-:W-:Y:S01]  /*35a0*/  FFMA.FTZ R151, R151, R223.reuse, R224.reuse ;  /* 0x000000df97977223 */ /* 0x180fe200000100e0 */
[--C-:B------:R-:W-:Y:S01]  /*35b0*/  FFMA.FTZ R152, R152, R223, R224.reuse ;  /* 0x000000df98987223 */ /* 0x100fe200000100e0 */
[----:B------:R-:W-:Y:S01]  /*35c0*/  FMUL.FTZ R121, R109, R189 ;  /* 0x000000bd6d797220 */ /* 0x000fe20000410000 */
[----:B------:R2:W-:Y:S01]  /*35d0*/  STG.E.128 desc[UR6][R124.64], R108 ;  /* 0x0000006c7c007986 */ /* 0x0005e2000c101d06 */
[-CC-:B------:R-:W-:Y:S01]  /*35e0*/  FFMA.FTZ R217, R217, R223.reuse, R224.reuse ;  /* 0x000000dfd9d97223 */ /* 0x180fe200000100e0 */
[--C-:B------:R-:W-:Y:S01]  /*35f0*/  FFMA.FTZ R219, R219, R223, R224.reuse ;  /* 0x000000dfdbdb7223 */ /* 0x100fe200000100e0 */
[-C--:B0-----:R-:W-:Y:S01]  /*3600*/  FMUL.FTZ R118, R112, R189.reuse ;  /* 0x000000bd70767220 */ /* 0x081fe20000410000 */
[-C--:B------:R-:W-:Y:S01]  /*3610*/  FMUL.FTZ R119, R114, R189.reuse ;  /* 0x000000bd72777220 */ /* 0x080fe20000410000 */
[-C--:B------:R-:W-:Y:S01]  /*3620*/  FMUL.FTZ R117, R110, R189.reuse ;  /* 0x000000bd6e757220 */ /* 0x080fe20000410000 */
[----:B------:R-:W-:Y:S01]  /*3630*/  FMUL.FTZ R116, R111, R189 ;  /* 0x000000bd6f747220 */ /* 0x000fe20000410000 */
[----:B------:R-:W-:Y:S01]  /*3640*/  FFMA.FTZ R220, R220, R223, R224 ;  /* 0x000000dfdcdc7223 */ /* 0x000fe200000100e0 */
[----:B------:R-:W-:Y:S01]  /*3650*/  F2FP.F16.F32.PACK_AB R118, R123, R118 ;  /* 0x000000767b76723e */ /* 0x000fe200000000ff */
[C---:B-1----:R-:W-:Y:S01]  /*3660*/  FFMA.FTZ R112, R193.reuse, R144, R88 ;  /* 0x00000090c1707223 */ /* 0x042fe20000010058 */
[C---:B------:R-:W-:Y:S01]  /*3670*/  FFMA.FTZ R113, R193.reuse, R145, R89 ;  /* 0x00000091c1717223 */ /* 0x040fe20000010059 */
[C---:B------:R-:W-:Y:S01]  /*3680*/  FFMA.FTZ R114, R193.reuse, R146, R90 ;  /* 0x00000092c1727223 */ /* 0x040fe2000001005a */
[----:B------:R-:W-:Y:S01]  /*3690*/  FFMA.FTZ R115, R193, R147, R91 ;  /* 0x00000093c1737223 */ /* 0x000fe2000001005b */
[----:B------:R-:W-:Y:S01]  /*36a0*/  F2FP.F16.F32.PACK_AB R119, R122, R119 ;  /* 0x000000777a77723e */ /* 0x000fe200000000ff */
[----:B------:R-:W-:Y:S01]  /*36b0*/  FMUL.FTZ R122, R112, R189 ;  /* 0x000000bd707a7220 */ /* 0x000fe20000410000 */
[----:B------:R-:W-:Y:S01]  /*36c0*/  F2FP.F16.F32.PACK_AB R117, R116, R117 ;  /* 0x000000757475723e */ /* 0x000fe200000000ff */
[-C--:B------:R-:W-:Y:S01]  /*36d0*/  FMUL.FTZ R123, R114, R189.reuse ;  /* 0x000000bd727b7220 */ /* 0x080fe20000410000 */
[----:B------:R-:W-:Y:S01]  /*36e0*/  FMUL.FTZ R144, R115, R189 ;  /* 0x000000bd73907220 */ /* 0x000fe20000410000 */
[C---:B--2---:R-:W-:Y:S01]  /*36f0*/  FFMA.FTZ R108, R193.reuse, R155, R84 ;  /* 0x0000009bc16c7223 */ /* 0x044fe20000010054 */
[C---:B------:R-:W-:Y:S01]  /*3700*/  FFMA.FTZ R109, R193.reuse, R164, R85 ;  /* 0x000000a4c16d7223 */ /* 0x040fe20000010055 */
[C---:B------:R-:W-:Y:S01]  /*3710*/  FFMA.FTZ R110, R193.reuse, R142, R86 ;  /* 0x0000008ec16e7223 */ /* 0x040fe20000010056 */
[----:B------:R-:W-:Y:S01]  /*3720*/  FFMA.FTZ R111, R193, R143, R87 ;  /* 0x0000008fc16f7223 */ /* 0x000fe20000010057 */
[-C--:B------:R-:W-:Y:S01]  /*3730*/  FMUL.FTZ R124, R108, R189.reuse ;  /* 0x000000bd6c7c7220 */ /* 0x080fe20000410000 */
[-C--:B------:R-:W-:Y:S01]  /*3740*/  FMUL.FTZ R145, R113, R189.reuse ;  /* 0x000000bd71917220 */ /* 0x080fe20000410000 */
[-C--:B------:R-:W-:Y:S01]  /*3750*/  FMUL.FTZ R142, R110, R189.reuse ;  /* 0x000000bd6e8e7220 */ /* 0x080fe20000410000 */
[-C--:B------:R-:W-:Y:S01]  /*3760*/  FMUL.FTZ R143, R111, R189.reuse ;  /* 0x000000bd6f8f7220 */ /* 0x080fe20000410000 */
[----:B------:R-:W-:Y:S01]  /*3770*/  FMUL.FTZ R125, R109, R189 ;  /* 0x000000bd6d7d7220 */ /* 0x000fe20000410000 */
[-CC-:B------:R-:W-:Y:S01]  /*3780*/  FFMA.FTZ R216, R216, R223.reuse, R224.reuse ;  /* 0x000000dfd8d87223 */ /* 0x180fe200000100e0 */
[-CC-:B------:R-:W-:Y:S01]  /*3790*/  FFMA.FTZ R171, R171, R223.reuse, R224.reuse ;  /* 0x000000dfabab7223 */ /* 0x180fe200000100e0 */
[-CC-:B------:R-:W-:Y:S01]  /*37a0*/  FFMA.FTZ R170, R170, R223.reuse, R224.reuse ;  /* 0x000000dfaaaa7223 */ /* 0x180fe200000100e0 */
[-CC-:B------:R-:W-:Y:S01]  /*37b0*/  FFMA.FTZ R154, R154, R223.reuse, R224.reuse ;  /* 0x000000df9a9a7223 */ /* 0x180fe200000100e0 */
        /* <DEDUP_REMOVED lines=74> */
.L_x_17595:
        /* <DEDUP_REMOVED lines=40> */
.L_x_17598:
        /* <DEDUP_REMOVED lines=36> */
.L_x_17599:
        /* <DEDUP_REMOVED lines=45> */
.L_x_17600:
        /* <DEDUP_REMOVED lines=36> */
.L_x_17601:
        /* <DEDUP_REMOVED lines=45> */
.L_x_17602:
        /* <DEDUP_REMOVED lines=36> */
.L_x_17603:
        /* <DEDUP_REMOVED lines=45> */
.L_x_17604:
        /* <DEDUP_REMOVED lines=36> */
.L_x_17605:
        /* <DEDUP_REMOVED lines=45> */
.L_x_17606:
        /* <DEDUP_REMOVED lines=36> */
.L_x_17607:
[----:B------:R-:W0:Y:S01]  /*5560*/  @P1 LDC.64 R120, c[0x0][0x478] ;  /* 0x00011e00ff781b82 */ /* 0x000e220000000a00 */
[----:B------:R-:W-:-:S05]  /*5570*/  IADD3 R123, PT, PT, R212, 0x80, RZ ;  /* 0x00000080d47b7810 */ /* 0x000fca0007ffe0ff */
[----:B0-----:R-:W-:-:S04]  /*5580*/  @P1 IMAD.WIDE.U32 R120, R123, 0x20, R120 ;  /* 0x000000207b781825 */ /* 0x001fc800078e0078 */
[----:B------:R-:W-:Y:S01]  /*5590*/  IMAD.WIDE.U32 R122, R123, 0x10, R124 ;  /* 0x000000107b7a7825 */ /* 0x000fe200078e007c */
[----:B------:R0:W-:Y:S04]  /*55a0*/  @P1 STG.E.128 desc[UR6][R120.64], R108 ;  /* 0x0000006c78001986 */ /* 0x0001e8000c101d06 */
[----:B------:R0:W-:Y:S04]  /*55b0*/  @P1 STG.E.128 desc[UR6][R120.64+0x10], R112 ;  /* 0x0000107078001986 */ /* 0x0001e8000c101d06 */
[----:B------:R0:W-:Y:S02]  /*55c0*/  STG.E.128 desc[UR6][R122.64], R116 ;  /* 0x000000747a007986 */ /* 0x0001e4000c101d06 */
.L_x_17597:
[----:B012---:R-:W0:Y:S02]  /*55d0*/  LDC.64 R116, c[0x0][0x380] ;  /* 0x0000e000ff747b82 */ /* 0x007e240000000a00 */
[----:B0-----:R-:W-:-:S04]  /*55e0*/  LEA R186, R116, R186, 0x2 ;  /* 0x000000ba74ba7211 */ /* 0x001fc800078e10ff */
[----:B------:R-:W-:-:S13]  /*55f0*/  ISETP.GE.AND P1, PT, R186, R117, PT ;  /* 0x00000075ba00720c */ /* 0x000fda0003f26270 */
[----:B------:R-:W-:Y:S05]  /*5600*/  @!P1 BRA `(.L_x_17608) ;  /* 0xffffffb000609947 */ /* 0x000fea000383ffff */
[----:B------:R-:W-:Y:S05]  /*5610*/  BSYNC B1 ;  /* 0x0000000000017941 */ /* 0x000fea0003800000 */
.L_x_17593:
[----:B-----5:R0:W5:Y:S01]  /*5620*/  LDL.LU R72, [R1] ;  /* 0x0000000001487983 */ /* 0x0201620000300800 */
        /* <DEDUP_REMOVED lines=76> */
.L_x_17592:
[----:B------:R-:W-:Y:S05]  /*5af0*/  BSYNC B0 ;  /* 0x0000000000007941 */ /* 0x000fea0003800000 */
.L_x_17591:
        /* <DEDUP_REMOVED lines=17> */
[----:B-----5:R-:W-:Y:S04]  /*5c10*/  STS.128 [R187+0xc00], R72 ;  /* 0x000c0048bb007388 */ /* 0x020fe80000000c00 */
        /* <DEDUP_REMOVED lines=207> */
.L_x_17594:
        /* <DEDUP_REMOVED lines=8> */
.L_x_17610:
[----:B------:R-:W-:Y:S05]  /*6990*/  BSYNC B2 ;  /* 0x0000000000027941 */ /* 0x000fea0003800000 */
.L_x_17609:
        /* <DEDUP_REMOVED lines=8> */
.L_x_17611:
[----:B------:R-:W-:Y:S01]  /*6a20*/  MOV R252, R223 ;  /* 0x000000df00fc7202 */ /* 0x000fe20000000f00 */
[----:B------:R-:W-:Y:S02]  /*6a30*/  HFMA2 R251, -RZ, RZ, 0, 1.1920928955078125e-07 ;  /* 0x00000002fffb7431 */ /* 0x000fe400000001ff */
[----:B------:R-:W-:Y:S01]  /*6a40*/  FADD.FTZ R224, R224, R228 ;  /* 0x000000e4e0e07221 */ /* 0x000fe20000010000 */
[----:B------:R-:W-:-:S07]  /*6a50*/  MOV R228, 0xffffffff ;  /* 0xffffffff00e47802 */ /* 0x000fce0000000f00 */
[----:B------:R-:W-:Y:S05]  /*6a60*/  WARPSYNC.COLLECTIVE R228, `(.L_x_17612) ;  /* 0x00000000e4087348 */ /* 0x000fea0003c00000 */
[----:B------:R0:W1:Y:S02]  /*6a70*/  SHFL.BFLY P3, R228, R252, R251, R229 ;  /* 0x0c0000fbfce47389 */ /* 0x00006400000600e5 */
[----:B01----:R-:W-:Y:S05]  /*6a80*/  ENDCOLLECTIVE ;  /* 0x000000000000791b */ /* 0x003fea0003800000 */
.L_x_17612:
[----:B------:R-:W-:Y:S01]  /*6a90*/  MOV R252, R224 ;  /* 0x000000e000fc7202 */ /* 0x000fe20000000f00 */
[----:B------:R-:W-:Y:S01]  /*6aa0*/  FADD.FTZ R223, R223, R228 ;  /* 0x000000e4dfdf7221 */ /* 0x000fe20000010000 */
[----:B------:R-:W-:-:S07]  /*6ab0*/  MOV R228, 0xffffffff ;  /* 0xffffffff00e47802 */ /* 0x000fce0000000f00 */
[----:B------:R-:W-:Y:S05]  /*6ac0*/  WARPSYNC.COLLECTIVE R228, `(.L_x_17613) ;  /* 0x00000000e4087348 */ /* 0x000fea0003c00000 */
[----:B------:R0:W1:Y:S02]  /*6ad0*/  SHFL.BFLY P3, R228, R252, R251, R229 ;  /* 0x0c0000fbfce47389 */ /* 0x00006400000600e5 */
[----:B01----:R-:W-:Y:S05]  /*6ae0*/  ENDCOLLECTIVE ;  /* 0x000000000000791b */ /* 0x003fea0003800000 */
.L_x_17613:
[----:B------:R-:W-:Y:S01]  /*6af0*/  MOV R252, R223 ;  /* 0x000000df00fc7202 */ /* 0x000fe20000000f00 */
[----:B------:R-:W-:Y:S02]  /*6b00*/  HFMA2 R251, -RZ, RZ, 0, 2.384185791015625e-07 ;  /* 0x00000004fffb7431 */ /* 0x000fe400000001ff */
[----:B------:R-:W-:Y:S01]  /*6b10*/  FADD.FTZ R224, R224, R228 ;  /* 0x000000e4e0e07221 */ /* 0x000fe20000010000 */
[----:B------:R-:W-:-:S07]  /*6b20*/  MOV R228, 0xffffffff ;  /* 0xffffffff00e47802 */ /* 0x000fce0000000f00 */
[----:B------:R-:W-:Y:S05]  /*6b30*/  WARPSYNC.COLLECTIVE R228, `(.L_x_17614) ;  /* 0x00000000e4087348 */ /* 0x000fea0003c00000 */
[----:B------:R0:W1:Y:S02]  /*6b40*/  SHFL.BFLY P3, R228, R252, R251, R229 ;  /* 0x0c0000fbfce47389 */ /* 0x00006400000600e5 */
[----:B01----:R-:W-:Y:S05]  /*6b50*/  ENDCOLLECTIVE ;  /* 0x000000000000791b */ /* 0x003fea0003800000 */
.L_x_17614:
[----:B------:R-:W-:Y:S01]  /*6b60*/  MOV R252, R224 ;  /* 0x000000e000fc7202 */ /* 0x000fe20000000f00 */
[----:B------:R-:W-:Y:S01]  /*6b70*/  FADD.FTZ R223, R223, R228 ;  /* 0x000000e4dfdf7221 */ /* 0x000fe20000010000 */
[----:B------:R-:W-:-:S07]  /*6b80*/  MOV R228, 0xffffffff ;  /* 0xffffffff00e47802 */ /* 0x000fce0000000f00 */
[----:B------:R-:W-:Y:S05]  /*6b90*/  WARPSYNC.COLLECTIVE R228, `(.L_x_17615) ;  /* 0x00000000e4087348 */ /* 0x000fea0003c00000 */
[----:B------:R0:W1:Y:S02]  /*6ba0*/  SHFL.BFLY P3, R228, R252, R251, R229 ;  /* 0x0c0000fbfce47389 */ /* 0x00006400000600e5 */
[----:B01----:R-:W-:Y:S05]  /*6bb0*/  ENDCOLLECTIVE ;  /* 0x000000000000791b */ /* 0x003fea0003800000 */
.L_x_17615:
[----:B------:R-:W-:Y:S01]  /*6bc0*/  MOV R252, R223 ;  /* 0x000000df00fc7202 */ /* 0x000fe20000000f00 */
[----:B------:R-:W-:Y:S02]  /*6bd0*/  HFMA2 R251, -RZ, RZ, 0, 4.76837158203125e-07 ;  /* 0x00000008fffb7431 */ /* 0x000fe400000001ff */
[----:B------:R-:W-:Y:S01]  /*6be0*/  FADD.FTZ R224, R224, R228 ;  /* 0x000000e4e0e07221 */ /* 0x000fe20000010000 */
[----:B------:R-:W-:-:S07]  /*6bf0*/  MOV R228, 0xffffffff ;  /* 0xffffffff00e47802 */ /* 0x000fce0000000f00 */
[----:B------:R-:W-:Y:S05]  /*6c00*/  WARPSYNC.COLLECTIVE R228, `(.L_x_17616) ;  /* 0x00000000e4087348 */ /* 0x000fea0003c00000 */
[----:B------:R0:W1:Y:S02]  /*6c10*/  SHFL.BFLY P3, R228, R252, R251, R229 ;  /* 0x0c0000fbfce47389 */ /* 0x00006400000600e5 */
[----:B01----:R-:W-:Y:S05]  /*6c20*/  ENDCOLLECTIVE ;  /* 0x000000000000791b */ /* 0x003fea0003800000 */
.L_x_17616:
[----:B------:R-:W-:Y:S01]  /*6c30*/  MOV R252, R224 ;  /* 0x000000e000fc7202 */ /* 0x000fe20000000f00 */
[----:B------:R-:W-:Y:S01]  /*6c40*/  FADD.FTZ R223, R223, R228 ;  /* 0x000000e4dfdf7221 */ /* 0x000fe20000010000 */
[----:B------:R-:W-:-:S07]  /*6c50*/  MOV R228, 0xffffffff ;  /* 0xffffffff00e47802 */ /* 0x000fce0000000f00 */
[----:B------:R-:W-:Y:S05]  /*6c60*/  WARPSYNC.COLLECTIVE R228, `(.L_x_17617) ;  /* 0x00000000e4087348 */ /* 0x000fea0003c00000 */
[----:B------:R0:W1:Y:S02]  /*6c70*/  SHFL.BFLY P3, R228, R252, R251, R229 ;  /* 0x0c0000fbfce47389 */ /* 0x00006400000600e5 */
[----:B01----:R-:W-:Y:S05]  /*6c80*/  ENDCOLLECTIVE ;  /* 0x000000000000791b */ /* 0x003fea0003800000 */
.L_x_17617:
[----:B------:R-:W-:Y:S01]  /*6c90*/  MOV R252, R223 ;  /* 0x000000df00fc7202 */ /* 0x000fe20000000f00 */
[----:B------:R-:W-:Y:S02]  /*6ca0*/  HFMA2 R251, -RZ, RZ, 0, 9.5367431640625e-07 ;  /* 0x00000010fffb7431 */ /* 0x000fe400000001ff */
[----:B------:R-:W-:Y:S01]  /*6cb0*/  FADD.FTZ R224, R224, R228 ;  /* 0x000000e4e0e07221 */ /* 0x000fe20000010000 */
[----:B------:R-:W-:-:S07]  /*6cc0*/  MOV R228, 0xffffffff ;  /* 0xffffffff00e47802 */ /* 0x000fce0000000f00 */
[----:B------:R-:W-:Y:S05]  /*6cd0*/  WARPSYNC.COLLECTIVE R228, `(.L_x_17618) ;  /* 0x00000000e4087348 */ /* 0x000fea0003c00000 */
[----:B------:R0:W1:Y:S02]  /*6ce0*/  SHFL.BFLY P3, R228, R252, R251, R229 ;  /* 0x0c0000fbfce47389 */ /* 0x00006400000600e5 */
[----:B01----:R-:W-:Y:S05]  /*6cf0*/  ENDCOLLECTIVE ;  /* 0x000000000000791b */ /* 0x003fea0003800000 */
.L_x_17618:
[----:B------:R-:W-:Y:S02]  /*6d00*/  MOV R252, R224 ;  /* 0x000000e000fc7202 */ /* 0x000fe40000000f00 */
[----:B------:R-:W-:Y:S02]  /*6d10*/  MOV R227, R228 ;  /* 0x000000e400e37202 */ /* 0x000fe40000000f00 */
[----:B------:R-:W-:-:S07]  /*6d20*/  MOV R228, 0xffffffff ;  /* 0xffffffff00e47802 */ /* 0x000fce0000000f00 */
[----:B------:R-:W-:Y:S05]  /*6d30*/  WARPSYNC.COLLECTIVE R228, `(.L_x_17619) ;  /* 0x00000000e4087348 */ /* 0x000fea0003c00000 */
[----:B------:R0:W1:Y:S02]  /*6d40*/  SHFL.BFLY P3, R228, R252, R251, R229 ;  /* 0x0c0000fbfce47389 */ /* 0x00006400000600e5 */
[----:B01----:R-:W-:Y:S05]  /*6d50*/  ENDCOLLECTIVE ;  /* 0x000000000000791b */ /* 0x003fea0003800000 */
.L_x_17619:
[----:B------:R-:W-:Y:S05]  /*6d60*/  BRA `(.L_x_17620) ;  /* 0xffffffb400387947 */ /* 0x000fea000383ffff */
.L_x_17621:
        /* <DEDUP_REMOVED lines=9> */
.L_x_25493:


//--------------------- .text._ZN10layer_norm13ln_bwd_kernelINS_13Kernel_traitsIf6__halffS2_fjLj1280ELj1ELj4ELj1ELj16ENS_18Kernel_traits_baseILj1280EfS2_fS2_fjLj128EEEEELb0ELb0ELb1ELb0EEEvNS_9BwdParamsE --------------------------
	.section	.text._ZN10layer_norm13ln_bwd_kernelINS_13Kernel_traitsIf6__halffS2_fjLj1280ELj1ELj4ELj1ELj16ENS_18Kernel_traits_baseILj1280EfS2_fS2_fjLj128EEEEELb0ELb0ELb1ELb0EEEvNS_9BwdParamsE,"ax",@progbits
	.align	128
        .global         _ZN10layer_norm13ln_bwd_kernelINS_13Kernel_traitsIf6__halffS2_fjLj1280ELj1ELj4ELj1ELj16ENS_18Kernel_traits_baseILj1280EfS2_fS2_fjLj128EEEEELb0ELb0ELb1ELb0EEEvNS_9BwdParamsE
        .type           _ZN10layer_norm13ln_bwd_kernelINS_13Kernel_traitsIf6__halffS2_fjLj1280ELj1ELj4ELj1ELj16ENS_18Kernel_traits_baseILj1280EfS2_fS2_fjLj128EEEEELb0ELb0ELb1ELb0EEEvNS_9BwdParamsE,@function
        .size           _ZN10layer_norm13ln_bwd_kernelINS_13Kernel_traitsIf6__halffS2_fjLj1280ELj1ELj4ELj1ELj16ENS_18Kernel_traits_baseILj1280EfS2_fS2_fjLj128EEEEELb0ELb0ELb1ELb0EEEvNS_9BwdParamsE,(.L_x_25494 - _ZN10layer_norm13ln_bwd_kernelINS_13Kernel_traitsIf6__halffS2_fjLj1280ELj1ELj4ELj1ELj16ENS_18Kernel_traits_baseILj1280EfS2_fS2_fjLj128EEEEELb0ELb0ELb1ELb0EEEvNS_9BwdParamsE)
        .other          _ZN10layer_norm13ln_bwd_kernelINS_13Kernel_traitsIf6__halffS2_fjLj1280ELj1ELj4ELj1ELj16ENS_18Kernel_traits_baseILj1280EfS2_fS2_fjLj128EEEEELb0ELb0ELb1ELb0EEEvNS_9BwdParamsE,@"STO_CUDA_ENTRY STV_DEFAULT"
_ZN10layer_norm13ln_bwd_kernelINS_13Kernel_traitsIf6__halffS2_fjLj1280ELj1ELj4ELj1ELj16ENS_18Kernel_traits_baseILj1280EfS2_fS2_fjLj128EEEEELb0ELb0ELb1ELb0EEEvNS_9BwdParamsE:
.text._ZN10layer_norm13ln_bwd_kernelINS_13Kernel_traitsIf6__halffS2_fjLj1280ELj1ELj4ELj1ELj16ENS_18Kernel_traits_baseILj1280EfS2_fS2_fjLj128EEEEELb0ELb0ELb1ELb0EEEvNS_9BwdParamsE:
        /* <DEDUP_REMOVED lines=163> */
.L_x_17811:
        /* <DEDUP_REMOVED lines=66> */
[----:B------:R-:W-:-:S02]  /*0e50*/  FADD.FTZ R14, -R3, R14 ;  /* 0x0000000e030e7221 */ /* 0x000fc40000010100 */
[C---:B-----5:R-:W-:Y:S01]  /*0e60*/  FMUL.FTZ R0, R4.reuse, R0 ;  /* 0x0000000004007220 */ /* 0x060fe20000410000 */
[C---:B------:R-:W-:Y:S01]  /*0e70*/  FADD.FTZ R164, -R3.reuse, R13 ;  /* 0x0000000d03a47221 */ /* 0x040fe20000010100 */
[--C-:B---3--:R-:W-:Y:S02]  /*0e80*/  HADD2.F32 R15, -RZ, R16.reuse.H0_H0 ;  /* 0x20000010ff0f7230 */ /* 0x108fe40000004100 */
[--C-:B------:R-:W-:Y:S02]  /*0e90*/  HADD2.F32 R12, -RZ, R17.reuse.H0_H0 ;  /* 0x20000011ff0c7230 */ /* 0x100fe40000004100 */
[----:B------:R-:W-:Y:S02]  /*0ea0*/  HADD2.F32 R166, -RZ, R17.H1_H1 ;  /* 0x30000011ffa67230 */ /* 0x000fe40000004100 */
[----:B------:R-:W-:Y:S01]  /*0eb0*/  FMUL.FTZ R17, R4, R14 ;  /* 0x0000000e04117220 */ /* 0x000fe20000410000 */
[----:B------:R-:W-:Y:S02]  /*0ec0*/  HADD2.F32 R13, -RZ, R16.H1_H1 ;  /* 0x30000010ff0d7230 */ /* 0x000fe40000004100 */
[----:B------:R-:W-:Y:S01]  /*0ed0*/  FADD.FTZ R72, R72, R15 ;  /* 0x0000000f48487221 */ /* 0x000fe20000010000 */
[-C--:B------:R-:W-:Y:S01]  /*0ee0*/  FFMA.FTZ R36, R0, R15.reuse, R36 ;  /* 0x0000000f00247223 */ /* 0x080fe20000010024 */
[----:B----4-:R-:W-:Y:S01]  /*0ef0*/  FADD.FTZ R160, -R3, R160 ;  /* 0x000000a003a07221 */ /* 0x010fe20000010100 */
[----:B------:R-:W-:Y:S01]  /*0f00*/  FMUL.FTZ R15, R220, R15 ;  /* 0x0000000fdc0f7220 */ /* 0x000fe20000410000 */
[----:B------:R-:W-:Y:S01]  /*0f10*/  FADD.FTZ R74, R74, R12 ;  /* 0x0000000c4a4a7221 */ /* 0x000fe20000010000 */
[-C--:B------:R-:W-:Y:S01]  /*0f20*/  FFMA.FTZ R38, R17, R12.reuse, R38 ;  /* 0x0000000c11267223 */ /* 0x080fe20000010026 */
[----:B------:R-:W-:Y:S01]  /*0f30*/  FMUL.FTZ R222, R218, R12 ;  /* 0x0000000cdade7220 */ /* 0x000fe20000410000 */
[----:B------:R-:W-:-:S02]  /*0f40*/  HADD2.F32 R167, -RZ, R18.H0_H0 ;  /* 0x20000012ffa77230 */ /* 0x000fc40000004100 */
[----:B------:R-:W-:Y:S01]  /*0f50*/  FMUL.FTZ R223, R219, R13 ;  /* 0x0000000ddbdf7220 */ /* 0x000fe20000410000 */
[----:B------:R-:W-:Y:S02]  /*0f60*/  HADD2.F32 R168, -RZ, R18.H1_H1 ;  /* 0x30000012ffa87230 */ /* 0x000fe40000004100 */
[C---:B------:R-:W-:Y:S01]  /*0f70*/  FMUL.FTZ R14, R4.reuse, R160 ;  /* 0x000000a0040e7220 */ /* 0x040fe20000410000 */
[----:B------:R-:W-:Y:S01]  /*0f80*/  FADD.FTZ R12, RZ, R15 ;  /* 0x0000000fff0c7221 */ /* 0x000fe20000010000 */
[----:B------:R-:W-:Y:S01]  /*0f90*/  FMUL.FTZ R18, R4, R164 ;  /* 0x000000a404127220 */ /* 0x000fe20000410000 */
[----:B------:R-:W-:Y:S01]  /*0fa0*/  FFMA.FTZ R160, R0, R15, RZ ;  /* 0x0000000f00a07223 */ /* 0x000fe200000100ff */
[----:B------:R-:W-:Y:S01]  /*0fb0*/  FADD.FTZ R161, -R3, R161 ;  /* 0x000000a103a17221 */ /* 0x000fe20000010100 */
[----:B------:R-:W-:Y:S01]  /*0fc0*/  FADD.FTZ R12, R12, R223 ;  /* 0x000000df0c0c7221 */ /* 0x000fe20000010000 */
[----:B------:R-:W-:Y:S01]  /*0fd0*/  FADD.FTZ R73, R73, R13 ;  /* 0x0000000d49497221 */ /* 0x000fe20000010000 */
[C---:B------:R-:W-:Y:S01]  /*0fe0*/  FFMA.FTZ R160, R18.reuse, R223, R160 ;  /* 0x000000df12a07223 */ /* 0x040fe200000100a0 */
[----:B------:R-:W-:Y:S01]  /*0ff0*/  FFMA.FTZ R37, R18, R13, R37 ;  /* 0x0000000d12257223 */ /* 0x000fe20000010025 */
[----:B------:R-:W-:Y:S01]  /*1000*/  FADD.FTZ R20, -R3, R162 ;  /* 0x000000a203147221 */ /* 0x000fe20000010100 */
[----:B------:R-:W-:Y:S01]  /*1010*/  FMUL.FTZ R13, R4, R161 ;  /* 0x000000a1040d7220 */ /* 0x000fe20000410000 */
[----:B------:R-:W-:Y:S01]  /*1020*/  FMUL.FTZ R221, R227, R166 ;  /* 0x000000a6e3dd7220 */ /* 0x000fe20000410000 */
[----:B------:R-:W-:Y:S01]  /*1030*/  FADD.FTZ R161, R12, R222 ;  /* 0x000000de0ca17221 */ /* 0x000fe20000010000 */
[C---:B------:R-:W-:Y:S01]  /*1040*/  FMUL.FTZ R16, R4.reuse, R165 ;  /* 0x000000a504107220 */ /* 0x040fe20000410000 */
[----:B------:R-:W-:Y:S01]  /*1050*/  FFMA.FTZ R160, R17, R222, R160 ;  /* 0x000000de11a07223 */ /* 0x000fe200000100a0 */
[----:B------:R-:W-:Y:S01]  /*1060*/  FMUL.FTZ R12, R4, R20 ;  /* 0x00000014040c7220 */ /* 0x000fe20000410000 */
[----:B------:R-:W-:Y:S01]  /*1070*/  FMUL.FTZ R220, R233, R167 ;  /* 0x000000a7e9dc7220 */ /* 0x000fe20000410000 */
[----:B------:R-:W-:Y:S01]  /*1080*/  FADD.FTZ R20, R161, R221 ;  /* 0x000000dda1147221 */ /* 0x000fe20000010000 */
[----:B------:R-:W-:Y:S01]  /*1090*/  FFMA.FTZ R160, R16, R221, R160 ;  /* 0x000000dd10a07223 */ /* 0x000fe200000100a0 */
[----:B------:R-:W-:-:S02]  /*10a0*/  HADD2.F32 R169, -RZ, R19.H0_H0 ;  /* 0x20000013ffa97230 */ /* 0x000fc40000004100 */
[----:B------:R-:W-:Y:S02]  /*10b0*/  HADD2.F32 R170, -RZ, R19.H1_H1 ;  /* 0x30000013ffaa7230 */ /* 0x000fe40000004100 */
        /* <DEDUP_REMOVED lines=23> */
.L_x_17627:
[----:B------:R-:W-:Y:S05]  /*1230*/  BSYNC.RECONVERGENT B2 ;  /* 0x0000000000027941 */ /* 0x000fea0003800200 */
.L_x_17626:
        /* <DEDUP_REMOVED lines=12> */
[----:B------:R-:W4:Y:S01]  /*1300*/  LDL R170, [R1+0x3c] ;  /* 0x00003c0001aa7983 */ /* 0x000f220000100800 */
[----:B-1----:R-:W-:-:S03]  /*1310*/  IMAD.WIDE.U32 R22, R2, 0x20, R22 ;  /* 0x0000002002167825 */ /* 0x002fc600078e0016 */
[----:B------:R-:W2:Y:S04]  /*1320*/  LDG.E.128 R24, desc[UR6][R24.64] ;  /* 0x0000000618187981 */ /* 0x000ea8000c1e1d00 */
[----:B------:R-:W3:Y:S04]  /*1330*/  LDG.E.128 R8, desc[UR6][R22.64] ;  /* 0x0000000616087981 */ /* 0x000ee8000c1e1d00 */
[----:B------:R0:W4:Y:S01]  /*1340*/  LDG.E.128 R160, desc[UR6][R22.64+0x10] ;  /* 0x0000100616a07981 */ /* 0x000122000c1e1d00 */
        /* <DEDUP_REMOVED lines=8> */
[--C-:B--2---:R-:W-:Y:S02]  /*13d0*/  HADD2.F32 R164, -RZ, R24.reuse.H0_H0 ;  /* 0x20000018ffa47230 */ /* 0x104fe40000004100 */
[C---:B---3--:R-:W-:Y:S01]  /*13e0*/  FADD.FTZ R9, -R3.reuse, R9 ;  /* 0x0000000903097221 */ /* 0x048fe20000010100 */
[C---:B0-----:R-:W-:Y:S01]  /*13f0*/  FADD.FTZ R23, -R3.reuse, R8 ;  /* 0x0000000803177221 */ /* 0x041fe20000010100 */
[----:B------:R-:W-:Y:S01]  /*1400*/  FADD.FTZ R8, -R3, R10 ;  /* 0x0000000a03087221 */ /* 0x000fe20000010100 */
[----:B------:R-:W-:-:S02]  /*1410*/  HADD2.F32 R21, -RZ, R24.H1_H1 ;  /* 0x30000018ff157230 */ /* 0x000fc40000004100 */
[----:B------:R-:W-:Y:S01]  /*1420*/  FADD.FTZ R22, -R3, R11 ;  /* 0x0000000b03167221 */ /* 0x000fe20000010100 */
[C---:B-----5:R-:W-:Y:S01]  /*1430*/  FMUL.FTZ R10, R4.reuse, R9 ;  /* 0x00000009040a7220 */ /* 0x060fe20000410000 */
[----:B------:R-:W-:Y:S01]  /*1440*/  FMUL.FTZ R11, R4, R23 ;  /* 0x00000017040b7220 */ /* 0x000fe20000410000 */
[----:B------:R-:W-:Y:S01]  /*1450*/  FMUL.FTZ R217, R172, R164 ;  /* 0x000000a4acd97220 */ /* 0x000fe20000410000 */
[--C-:B------:R-:W-:Y:S02]  /*1460*/  HADD2.F32 R165, -RZ, R25.reuse.H0_H0 ;  /* 0x20000019ffa57230 */ /* 0x100fe40000004100 */
[----:B------:R-:W-:Y:S01]  /*1470*/  FADD.FTZ R81, R81, R21 ;  /* 0x0000001551517221 */ /* 0x000fe20000010000 */
[-C--:B------:R-:W-:Y:S01]  /*1480*/  FFMA.FTZ R45, R10, R21.reuse, R45 ;  /* 0x000000150a2d7223 */ /* 0x080fe2000001002d */
[----:B------:R-:W-:Y:S01]  /*1490*/  FMUL.FTZ R21, R173, R21 ;  /* 0x00000015ad157220 */ /* 0x000fe20000410000 */
[----:B------:R-:W-:Y:S01]  /*14a0*/  FADD.FTZ R20, R20, R217 ;  /* 0x000000d914147221 */ /* 0x000fe20000010000 */
[----:B------:R-:W-:Y:S01]  /*14b0*/  FFMA.FTZ R19, R11, R217, R19 ;  /* 0x000000d90b137223 */ /* 0x000fe20000010013 */
[----:B------:R-:W-:Y:S01]  /*14c0*/  FMUL.FTZ R9, R4, R8 ;  /* 0x0000000804097220 */ /* 0x000fe20000410000 */
[----:B------:R-:W-:-:S02]  /*14d0*/  HADD2.F32 R25, -RZ, R25.H1_H1 ;  /* 0x30000019ff197230 */ /* 0x000fc40000004100 */
[----:B----4-:R-:W-:Y:S01]  /*14e0*/  FADD.FTZ R24, -R3, R160 ;  /* 0x000000a003187221 */ /* 0x010fe20000010100 */
        /* <DEDUP_REMOVED lines=11> */
[----:B------:R-:W-:Y:S01]  /*15a0*/  FFMA.FTZ R47, R8, R25, R47 ;  /* 0x00000019082f7223 */ /* 0x000fe2000001002f */
[C---:B------:R-:W-:Y:S01]  /*15b0*/  FADD.FTZ R26, -R3.reuse, R161 ;  /* 0x000000a1031a7221 */ /* 0x040fe20000010100 */
        /* <DEDUP_REMOVED lines=33> */
.L_x_17629:
[----:B------:R-:W-:Y:S05]  /*17d0*/  BSYNC.RECONVERGENT B2 ;  /* 0x0000000000027941 */ /* 0x000fea0003800200 */
.L_x_17628:
        /* <DEDUP_REMOVED lines=26> */
[----:B0-----:R-:W-:-:S03]  /*1980*/  FADD.FTZ R177, -R3, R162 ;  /* 0x000000a203b17221 */ /* 0x001fc60000010100 */
[----:B-----5:R-:W-:Y:S01]  /*1990*/  FMUL.FTZ R175, R4, R175 ;  /* 0x000000af04af7220 */ /* 0x020fe20000410000 */
[--C-:B---3--:R-:W-:Y:S02]  /*19a0*/  HADD2.F32 R179, -RZ, R164.reuse.H0_H0 ;  /* 0x200000a4ffb37230 */ /* 0x108fe40000004100 */
[----:B------:R-:W-:Y:S01]  /*19b0*/  FADD.FTZ R176, -R3, R161 ;  /* 0x000000a103b07221 */ /* 0x000fe20000010100 */
[----:B------:R-:W-:Y:S02]  /*19c0*/  HADD2.F32 R162, -RZ, R164.H1_H1 ;  /* 0x300000a4ffa27230 */ /* 0x000fe40000004100 */
[----:B------:R-:W-:Y:S01]  /*19d0*/  FADD.FTZ R88, R88, R179 ;  /* 0x000000b358587221 */ /* 0x000fe20000010000 */
[-C--:B------:R-:W-:Y:S01]  /*19e0*/  FFMA.FTZ R52, R175, R179.reuse, R52 ;  /* 0x000000b3af347223 */ /* 0x080fe20000010034 */
[----:B------:R-:W-:Y:S01]  /*19f0*/  FMUL.FTZ R179, R183, R179 ;  /* 0x000000b3b7b37220 */ /* 0x000fe20000410000 */
[--C-:B------:R-:W-:Y:S02]  /*1a00*/  HADD2.F32 R181, -RZ, R165.reuse.H0_H0 ;  /* 0x200000a5ffb57230 */ /* 0x100fe40000004100 */
[C---:B------:R-:W-:Y:S01]  /*1a10*/  FMUL.FTZ R177, R4.reuse, R177 ;  /* 0x000000b104b17220 */ /* 0x040fe20000410000 */
[----:B------:R-:W-:Y:S01]  /*1a20*/  FMUL.FTZ R176, R4, R176 ;  /* 0x000000b004b07220 */ /* 0x000fe20000410000 */
[----:B------:R-:W-:Y:S01]  /*1a30*/  FMUL.FTZ R180, R185, R162 ;  /* 0x000000a2b9b47220 */ /* 0x000fe20000410000 */
[----:B------:R-:W-:Y:S01]  /*1a40*/  FADD.FTZ R20, R20, R179 ;  /* 0x000000b314147221 */ /* 0x000fe20000010000 */
[----:B------:R-:W-:Y:S01]  /*1a50*/  FFMA.FTZ R19, R175, R179, R19 ;  /* 0x000000b3af137223 */ /* 0x000fe20000010013 */
[----:B------:R-:W-:-:S02]  /*1a60*/  HADD2.F32 R165, -RZ, R165.H1_H1 ;  /* 0x300000a5ffa57230 */ /* 0x000fc40000004100 */
[----:B----4-:R-:W-:Y:S01]  /*1a70*/  FADD.FTZ R164, -R3, R168 ;  /* 0x000000a803a47221 */ /* 0x010fe20000010100 */
[----:B------:R-:W-:Y:S01]  /*1a80*/  FADD.FTZ R90, R90, R181 ;  /* 0x000000b55a5a7221 */ /* 0x000fe20000010000 */
[-C--:B------:R-:W-:Y:S01]  /*1a90*/  FFMA.FTZ R54, R177, R181.reuse, R54 ;  /* 0x000000b5b1367223 */ /* 0x080fe20000010036 */
[----:B------:R-:W-:Y:S01]  /*1aa0*/  FADD.FTZ R178, -R3, R163 ;  /* 0x000000a303b27221 */ /* 0x000fe20000010100 */
[----:B------:R-:W-:Y:S01]  /*1ab0*/  FMUL.FTZ R181, R186, R181 ;  /* 0x000000b5bab57220 */ /* 0x000fe20000410000 */
        /* <DEDUP_REMOVED lines=8> */
[----:B------:R-:W-:-:S02]  /*1b40*/  HADD2.F32 R166, -RZ, R166.H1_H1 ;  /* 0x300000a6ffa67230 */ /* 0x000fc40000004100 */
[C---:B------:R-:W-:Y:S01]  /*1b50*/  FADD.FTZ R161, -R3.reuse, R170 ;  /* 0x000000aa03a17221 */ /* 0x040fe20000010100 */
        /* <DEDUP_REMOVED lines=13> */
[----:B------:R-:W-:Y:S01]  /*1c30*/  FADD.FTZ R94, R94, R188 ;  /* 0x000000bc5e5e7221 */ /* 0x000fe20000010000 */
[-C--:B------:R-:W-:Y:S01]  /*1c40*/  FFMA.FTZ R58, R187, R188.reuse, R58 ;  /* 0x000000bcbb3a7223 */ /* 0x080fe2000001003a */
        /* <DEDUP_REMOVED lines=18> */
.L_x_17631:
[----:B------:R-:W-:Y:S05]  /*1d70*/  BSYNC.RECONVERGENT B2 ;  /* 0x0000000000027941 */ /* 0x000fea0003800200 */
.L_x_17630:
        /* <DEDUP_REMOVED lines=28> */
[CC--:B------:R-:W-:Y:S01]  /*1f40*/  FFMA.FTZ R96, R189.reuse, R193.reuse, R96 ;  /* 0x000000c1bd607223 */ /* 0x0c0fe20000010060 */
        /* <DEDUP_REMOVED lines=56> */
.L_x_17633:
[----:B------:R-:W-:Y:S05]  /*22d0*/  BSYNC.RECONVERGENT B2 ;  /* 0x0000000000027941 */ /* 0x000fea0003800200 */
.L_x_17632:
        /* <DEDUP_REMOVED lines=17> */
[----:B------:R-:W-:Y:S01]  /*23f0*/  FADD.FTZ R163, -R3, R163 ;  /* 0x000000a303a37221 */ /* 0x000fe20000010100 */
[----:B-----5:R-:W-:-:S03]  /*2400*/  FMUL.FTZ R203, R4, R160 ;  /* 0x000000a004cb7220 */ /* 0x020fc60000410000 */
[----:B------:R-:W-:Y:S01]  /*2410*/  FMUL.FTZ R206, R4, R163 ;  /* 0x000000a304ce7220 */ /* 0x000fe20000410000 */
[----:B---3--:R-:W-:Y:S02]  /*2420*/  HADD2.F32 R2, -RZ, R169.H1_H1 ;  /* 0x300000a9ff027230 */ /* 0x008fe40000004100 */
[C---:B----4-:R-:W-:Y:S01]  /*2430*/  FADD.FTZ R164, -R3.reuse, R164 ;  /* 0x000000a403a47221 */ /* 0x050fe20000010100 */
[C---:B------:R-:W-:Y:S01]  /*2440*/  FADD.FTZ R165, -R3.reuse, R165 ;  /* 0x000000a503a57221 */ /* 0x040fe20000010100 */
[C---:B------:R-:W-:Y:S01]  /*2450*/  FADD.FTZ R166, -R3.reuse, R166 ;  /* 0x000000a603a67221 */ /* 0x040fe20000010100 */
[----:B------:R-:W-:Y:S01]  /*2460*/  FADD.FTZ R174, -R3, R167 ;  /* 0x000000a703ae7221 */ /* 0x000fe20000010100 */
[--C-:B------:R-:W-:Y:S02]  /*2470*/  HADD2.F32 R3, -RZ, R168.reuse.H0_H0 ;  /* 0x200000a8ff037230 */ /* 0x100fe40000004100 */
[----:B------:R-:W-:-:S03]  /*2480*/  HADD2.F32 R167, -RZ, R168.H1_H1 ;  /* 0x300000a8ffa77230 */ /* 0x000fc60000004100 */
[-C--:B------:R-:W-:Y:S01]  /*2490*/  FMUL.FTZ R210, R244, R3.reuse ;  /* 0x00000003f4d27220 */ /* 0x080fe20000410000 */
[----:B------:R-:W-:Y:S02]  /*24a0*/  HADD2.F32 R168, -RZ, R169.H0_H0 ;  /* 0x200000a9ffa87230 */ /* 0x000fe40000004100 */
[----:B------:R-:W-:Y:S01]  /*24b0*/  FADD.FTZ R104, R104, R3 ;  /* 0x0000000368687221 */ /* 0x000fe20000010000 */
[----:B------:R-:W-:Y:S01]  /*24c0*/  FFMA.FTZ R64, R203, R3, R64 ;  /* 0x00000003cb407223 */ /* 0x000fe20000010040 */
[----:B------:R-:W-:Y:S01]  /*24d0*/  FADD.FTZ R107, R107, R2 ;  /* 0x000000026b6b7221 */ /* 0x000fe20000010000 */
[-C--:B------:R-:W-:Y:S01]  /*24e0*/  FFMA.FTZ R67, R206, R2.reuse, R67 ;  /* 0x00000002ce437223 */ /* 0x080fe20000010043 */
[----:B------:R-:W-:Y:S01]  /*24f0*/  FMUL.FTZ R213, R247, R2 ;  /* 0x00000002f7d57220 */ /* 0x000fe20000410000 */
[----:B0-----:R-:W-:Y:S01]  /*2500*/  FMUL.FTZ R204, R4, R161 ;  /* 0x000000a104cc7220 */ /* 0x001fe20000410000 */
        /* <DEDUP_REMOVED lines=44> */
.L_x_17625:
        /* <DEDUP_REMOVED lines=40> */
.L_x_17634:
[----:B------:R-:W-:Y:S05]  /*2a50*/  BSYNC.RECONVERGENT B1 ;  /* 0x0000000000017941 */ /* 0x000fea0003800200 */
.L_x_17624:
        /* <DEDUP_REMOVED lines=21> */
.L_x_17823:
        /* <DEDUP_REMOVED lines=35> */
.L_x_17642:
[----:B------:R-:W-:Y:S05]  /*2de0*/  BSYNC.RECONVERGENT B3 ;  /* 0x0000000000037941 */ /* 0x000fea0003800200 */
.L_x_17641:
        /* <DEDUP_REMOVED lines=10> */
.L_x_17644:
[----:B------:R-:W-:Y:S05]  /*2e90*/  BSYNC.RECONVERGENT B3 ;  /* 0x0000000000037941 */ /* 0x000fea0003800200 */
.L_x_17643:
        /* <DEDUP_REMOVED lines=10> */
.L_x_17646:
[----:B------:R-:W-:Y:S05]  /*2f40*/  BSYNC.RECONVERGENT B3 ;  /* 0x0000000000037941 */ /* 0x000fea0003800200 */
.L_x_17645:
        /* <DEDUP_REMOVED lines=10> */
.L_x_17648:
[----:B------:R-:W-:Y:S05]  /*2ff0*/  BSYNC.RECONVERGENT B3 ;  /* 0x0000000000037941 */ /* 0x000fea0003800200 */
.L_x_17647:
        /* <DEDUP_REMOVED lines=10> */
.L_x_17650:
[----:B------:R-:W-:Y:S05]  /*30a0*/  BSYNC.RECONVERGENT B3 ;  /* 0x0000000000037941 */ /* 0x000fea0003800200 */
.L_x_17649:
        /* <DEDUP_REMOVED lines=10> */
.L_x_17652:
[----:B------:R-:W-:Y:S05]  /*3150*/  BSYNC.RECONVERGENT B3 ;  /* 0x0000000000037941 */ /* 0x000fea0003800200 */
.L_x_17651:
        /* <DEDUP_REMOVED lines=10> */
.L_x_17654:
[----:B------:R-:W-:Y:S05]  /*3200*/  BSYNC.RECONVERGENT B3 ;  /* 0x0000000000037941 */ /* 0x000fea0003800200 */
.L_x_17653:
        /* <DEDUP_REMOVED lines=10> */
.L_x_17640:
        /* <DEDUP_REMOVED lines=43> */
.L_x_17657:
[----:B------:R-:W-:Y:S05]  /*3560*/  BSYNC.RECONVERGENT B3 ;  /* 0x0000000000037941 */ /* 0x000fea0003800200 */
.L_x_17656:
        /* <DEDUP_REMOVED lines=10> */
.L_x_17659:
[----:B------:R-:W-:Y:S05]  /*3610*/  BSYNC.RECONVERGENT B3 ;  /* 0x0000000000037941 */ /* 0x000fea0003800200 */
.L_x_17658:
        /* <DEDUP_REMOVED lines=10> */
.L_x_17661:
[----:B------:R-:W-:Y:S05]  /*36c0*/  BSYNC.RECONVERGENT B3 ;  /* 0x0000000000037941 */ /* 0x000fea0003800200 */
.L_x_17660:
        /* <DEDUP_REMOVED lines=10> */
.L_x_17663:
[----:B------:R-:W-:Y:S05]  /*3770*/  BSYNC.RECONVERGENT B3 ;  /* 0x0000000000037941 */ /* 0x000fea0003800200 */
.L_x_17662:
        /* <DEDUP_REMOVED lines=10> */
.L_x_17665:
[----:B------:R-:W-:Y:S05]  /*3820*/  BSYNC.RECONVERGENT B3 ;  /* 0x0000000000037941 */ /* 0x000fea0003800200 */
.L_x_17664:
        /* <DEDUP_REMOVED lines=10> */
.L_x_17667:
[----:B------:R-:W-:Y:S05]  /*38d0*/  BSYNC.RECONVERGENT B3 ;  /* 0x0000000000037941 */ /* 0x000fea0003800200 */
.L_x_17666:
        /* <DEDUP_REMOVED lines=10> */
.L_x_17669:
[----:B------:R-:W-:Y:S05]  /*3980*/  BSYNC.RECONVERGENT B3 ;  /* 0x0000000000037941 */ /* 0x000fea0003800200 */
.L_x_17668:
[----:B------:R-:W-:Y:S05]  /*3990*/  @!P2 BRA `(.L_x_17655) ;  /* 0x000000080028a947 */ /* 0x000fea0003800000 */
[----:B------:R-:W-:-:S05]  /*39a0*/  FMUL.FTZ R162, R143, UR12 ;  /* 0x0000000c8fa27c20 */ /* 0x000fca0008410000 */
[----:B------:R-:W-:-:S04]  /*39b0*/  F2FP.F16.F32.PACK_AB R162, RZ, R162 ;  /* 0x000000a2ffa2723e */ /* 0x000fc800000000ff */
[----:B------:R-:W-:Y:S01]  /*39c0*/  PRMT R159, R159, 0x5410, R162 ;  /* 0x000054109f9f7816 */ /* 0x000fe200000000a2 */
[----:B------:R-:W-:Y:S06]  /*39d0*/  BRA `(.L_x_17655) ;  /* 0x0000000800187947 */ /* 0x000fec0003800000 */
.L_x_17639:
        /* <DEDUP_REMOVED lines=12> */
[----:B------:R-:W-:Y:S01]  /*3aa0*/  @P2 F2FP.F16.F32.PACK_AB R162, RZ, R162 ;  /* 0x000000a2ffa2223e */ /* 0x000fe200000000ff */
[----:B------:R-:W-:-:S03]  /*3ab0*/  @P1 FADD.FTZ R163, R223, -R163 ;  /* 0x800000a3dfa31221 */ /* 0x000fc60000010000 */
[----:B------:R-:W-:Y:S02]  /*3ac0*/  @P2 PRMT R156, R162, 0x7610, R156 ;  /* 0x00007610a29c2816 */ /* 0x000fe4000000009c */
[----:B------:R-:W-:Y:S01]  /*3ad0*/  MOV R162, R113 ;  /* 0x0000007100a27202 */ /* 0x000fe20000000f00 */
        /* <DEDUP_REMOVED lines=54> */
.L_x_17670:
        /* <DEDUP_REMOVED lines=18> */
[----:B------:R-:W-:Y:S01]  /*3f60*/  @P2 F2FP.F16.F32.PACK_AB R63, RZ, R63 ;  /* 0x0000003fff3f223e */ /* 0x000fe200000000ff */
[----:B-1----:R-:W-:-:S05]  /*3f70*/  @P2 FMUL.FTZ R62, R60, R62 ;  /* 0x0000003e3c3e2220 */ /* 0x002fca0000410000 */
[----:B------:R-:W-:Y:S01]  /*3f80*/  @P2 F2FP.F16.F32.PACK_AB R62, RZ, R62 ;  /* 0x0000003eff3e223e */ /* 0x000fe200000000ff */
[----:B--2---:R-:W-:-:S03]  /*3f90*/  @P2 FMUL.FTZ R61, R142, R61 ;  /* 0x0000003d8e3d2220 */ /* 0x004fc60000410000 */
[----:B------:R-:W-:Y:S02]  /*3fa0*/  @P2 PRMT R156, R62, 0x7610, R156 ;  /* 0x000076103e9c2816 */ /* 0x000fe4000000009c */
[----:B------:R-:W-:Y:S02]  /*3fb0*/  MOV R62, R114 ;  /* 0x00000072003e7202 */ /* 0x000fe40000000f00 */
[----:B------:R-:W-:-:S04]  /*3fc0*/  @P2 F2FP.F16.F32.PACK_AB R61, RZ, R61 ;  /* 0x0000003dff3d223e */ /* 0x000fc800000000ff */
        /* <DEDUP_REMOVED lines=12> */
[----:B------:R-:W-:Y:S01]  /*4090*/  @P2 F2FP.F16.F32.PACK_AB R140, RZ, R140 ;  /* 0x0000008cff8c223e */ /* 0x000fe200000000ff */
[----:B-1----:R-:W-:-:S03]  /*40a0*/  @P2 FMUL.FTZ R63, R62, R63 ;  /* 0x0000003f3e3f2220 */ /* 0x002fc60000410000 */
[----:B------:R-:W-:Y:S02]  /*40b0*/  @P2 PRMT R156, R156, 0x5410, R140 ;  /* 0x000054109c9c2816 */ /* 0x000fe4000000008c */
[----:B------:R-:W-:-:S04]  /*40c0*/  @P2 F2FP.F16.F32.PACK_AB R63, RZ, R63 ;  /* 0x0000003fff3f223e */ /* 0x000fc800000000ff */
[----:B------:R-:W-:Y:S01]  /*40d0*/  @P2 PRMT R157, R63, 0x7610, R157 ;  /* 0x000076103f9d2816 */ /* 0x000fe2000000009d */
[----:B------:R-:W-:-:S04]  /*40e0*/  @P1 FFMA.FTZ R63, R16, R161, R160 ;  /* 0x000000a1103f1223 */ /* 0x000fc800000100a0 */
[----:B------:R-:W-:Y:S01]  /*40f0*/  @P1 FADD.FTZ R140, R221, -R63 ;  /* 0x8000003fdd8c1221 */ /* 0x000fe20000010000 */
[----:B------:R-:W-:-:S03]  /*4100*/  MOV R63, R115 ;  /* 0x00000073003f7202 */ /* 0x000fc60000000f00 */
[----:B------:R-:W-:Y:S02]  /*4110*/  @P1 FFMA.FTZ R63, R4, R140, R115 ;  /* 0x0000008c043f1223 */ /* 0x000fe40000010073 */
[----:B------:R-:W0:Y:S02]  /*4120*/  @P2 LDC R140, c[0x0][0x40c] ;  /* 0x00010300ff8c2b82 */ /* 0x000e240000000800 */
[----:B0-----:R-:W-:-:S05]  /*4130*/  @P2 FMUL.FTZ R140, R63, R140 ;  /* 0x0000008c3f8c2220 */ /* 0x001fca0000410000 */
[----:B------:R-:W-:-:S04]  /*4140*/  @P2 F2FP.F16.F32.PACK_AB R140, RZ, R140 ;  /* 0x0000008cff8c223e */ /* 0x000fc800000000ff */
[----:B------:R-:W-:Y:S02]  /*4150*/  @P2 PRMT R157, R157, 0x5410, R140 ;  /* 0x000054109d9d2816 */ /* 0x000fe4000000008c */
[----:B------:R-:W-:Y:S01]  /*4160*/  MOV R140, R116 ;  /* 0x00000074008c7202 */ /* 0x000fe20000000f00 */
[----:B------:R-:W-:Y:S02]  /*4170*/  @P1 FFMA.FTZ R140, R4, R141, R116 ;  /* 0x0000008d048c1223 */ /* 0x000fe40000010074 */
[----:B------:R-:W0:Y:S02]  /*4180*/  @P2 LDC R141, c[0x0][0x40c] ;  /* 0x00010300ff8d2b82 */ /* 0x000e240000000800 */
[----:B0-----:R-:W-:-:S05]  /*4190*/  @P2 FMUL.FTZ R141, R140, R141 ;  /* 0x0000008d8c8d2220 */ /* 0x001fca0000410000 */
        /* <DEDUP_REMOVED lines=9> */
[----:B------:R-:W-:-:S07]  /*4230*/  @P2 PRMT R158, R158, 0x5410, R162 ;  /* 0x000054109e9e2816 */ /* 0x000fce00000000a2 */
.L_x_17655:
[----:B------:R-:W-:Y:S05]  /*4240*/  BSYNC.RECONVERGENT B1 ;  /* 0x0000000000017941 */ /* 0x000fea0003800200 */
.L_x_17638:
        /* <DEDUP_REMOVED lines=11> */
.L_x_17637:
[----:B------:R-:W-:Y:S05]  /*4300*/  BSYNC.RECONVERGENT B2 ;  /* 0x0000000000027941 */ /* 0x000fea0003800200 */
.L_x_17636:
        /* <DEDUP_REMOVED lines=28> */
[----:B------:R-:W-:Y:S01]  /*44d0*/  @P2 F2FP.F16.F32.PACK_AB R63, RZ, R63 ;  /* 0x0000003fff3f223e */ /* 0x000fe200000000ff */
[----:B------:R-:W1:Y:S03]  /*44e0*/  @P2 LDC R2, c[0x0][0x40c] ;  /* 0x00010300ff022b82 */ /* 0x000e660000000800 */
[----:B------:R-:W-:Y:S01]  /*44f0*/  @P2 PRMT R156, R63, 0x7610, R156 ;  /* 0x000076103f9c2816 */ /* 0x000fe2000000009c */
[----:B------:R-:W-:Y:S01]  /*4500*/  @P1 FFMA.FTZ R63, R8, R161, R160 ;  /* 0x000000a1083f1223 */ /* 0x000fe200000100a0 */
[----:B0-----:R-:W-:-:S03]  /*4510*/  @P2 FMUL.FTZ R3, R61, R3 ;  /* 0x000000033d032220 */ /* 0x001fc60000410000 */
[----:B------:R-:W-:Y:S01]  /*4520*/  @P1 FADD.FTZ R140, R24, -R63 ;  /* 0x8000003f188c1221 */ /* 0x000fe20000010000 */
[----:B------:R-:W-:Y:S02]  /*4530*/  MOV R63, R123 ;  /* 0x0000007b003f7202 */ /* 0x000fe40000000f00 */
[----:B------:R-:W-:Y:S01]  /*4540*/  @P2 F2FP.F16.F32.PACK_AB R3, RZ, R3 ;  /* 0x00000003ff03223e */ /* 0x000fe200000000ff */
[----:B------:R-:W-:Y:S02]  /*4550*/  @P1 FFMA.FTZ R63, R4, R140, R123 ;  /* 0x0000008c043f1223 */ /* 0x000fe4000001007b */
[----:B------:R-:W0:Y:S01]  /*4560*/  @P2 LDC R140, c[0x0][0x40c] ;  /* 0x00010300ff8c2b82 */ /* 0x000e220000000800 */
[----:B------:R-:W-:Y:S01]  /*4570*/  @P2 PRMT R156, R156, 0x5410, R3 ;  /* 0x000054109c9c2816 */ /* 0x000fe20000000003 */
[----:B------:R-:W-:-:S04]  /*4580*/  @P1 FFMA.FTZ R3, R226, R161, R160 ;  /* 0x000000a1e2031223 */ /* 0x000fc800000100a0 */
[----:B------:R-:W-:Y:S01]  /*4590*/  @P1 FADD.FTZ R3, R232, -R3 ;  /* 0x80000003e8031221 */ /* 0x000fe20000010000 */
[----:B-1----:R-:W-:-:S05]  /*45a0*/  @P2 FMUL.FTZ R2, R62, R2 ;  /* 0x000000023e022220 */ /* 0x002fca0000410000 */
[----:B------:R-:W-:-:S04]  /*45b0*/  @P2 F2FP.F16.F32.PACK_AB R2, RZ, R2 ;  /* 0x00000002ff02223e */ /* 0x000fc800000000ff */
[----:B------:R-:W-:Y:S01]  /*45c0*/  @P2 PRMT R157, R2, 0x7610, R157 ;  /* 0x00007610029d2816 */ /* 0x000fe2000000009d */
[----:B------:R-:W-:Y:S01]  /*45d0*/  @P1 FFMA.FTZ R2, R23, R161, R160 ;  /* 0x000000a117021223 */ /* 0x000fe200000100a0 */
[----:B0-----:R-:W-:-:S03]  /*45e0*/  @P2 FMUL.FTZ R140, R63, R140 ;  /* 0x0000008c3f8c2220 */ /* 0x001fc60000410000 */
[----:B------:R-:W-:Y:S02]  /*45f0*/  @P1 FADD.FTZ R2, R25, -R2 ;  /* 0x8000000219021221 */ /* 0x000fe40000010000 */
        /* <DEDUP_REMOVED lines=9> */
[----:B------:R-:W-:-:S04]  /*4690*/  @P1 FADD.FTZ R2, R27, -R2 ;  /* 0x800000021b021221 */ /* 0x000fc80000010000 */
        /* <DEDUP_REMOVED lines=11> */
[----:B------:R-:W-:Y:S02]  /*4750*/  @P2 PRMT R159, R2, 0x7610, R159 ;  /* 0x00007610029f2816 */ /* 0x000fe4000000009f */
[----:B------:R-:W-:Y:S01]  /*4760*/  MOV R2, R127 ;  /* 0x0000007f00027202 */ /* 0x000fe20000000f00 */
[----:B------:R-:W-:-:S05]  /*4770*/  @P1 FFMA.FTZ R2, R4, R3, R127 ;  /* 0x0000000304021223 */ /* 0x000fca000001007f */
[----:B------:R-:W-:Y:S01]  /*4780*/  MOV R143, R2 ;  /* 0x00000002008f7202 */ /* 0x000fe20000000f00 */
[----:B------:R-:W-:Y:S06]  /*4790*/  @!P2 BRA `(.L_x_17676) ;  /* 0x000000100058a947 */ /* 0x000fec0003800000 */
[----:B------:R-:W-:-:S05]  /*47a0*/  FMUL.FTZ R2, R2, UR12 ;  /* 0x0000000c02027c20 */ /* 0x000fca0008410000 */
[----:B------:R-:W-:-:S04]  /*47b0*/  F2FP.F16.F32.PACK_AB R2, RZ, R2 ;  /* 0x00000002ff02723e */ /* 0x000fc800000000ff */
[----:B------:R-:W-:Y:S01]  /*47c0*/  PRMT R159, R159, 0x5410, R2 ;  /* 0x000054109f9f7816 */ /* 0x000fe20000000002 */
[----:B------:R-:W-:Y:S06]  /*47d0*/  BRA `(.L_x_17676) ;  /* 0x0000001000487947 */ /* 0x000fec0003800000 */
.L_x_17675:
[----:B0-----:R-:W-:Y:S01]  /*47e0*/  @P1 FFMA.FTZ R3, R11, R161, R160 ;  /* 0x000000a10b031223 */ /* 0x001fe200000100a0 */
        /* <DEDUP_REMOVED lines=64> */
.L_x_17674:
        /* <DEDUP_REMOVED lines=47> */
.L_x_17679:
[----:B------:R-:W-:Y:S05]  /*4ee0*/  BSYNC.RECONVERGENT B3 ;  /* 0x0000000000037941 */ /* 0x000fea0003800200 */
.L_x_17678:
        /* <DEDUP_REMOVED lines=10> */
.L_x_17681:
[----:B------:R-:W-:Y:S05]  /*4f90*/  BSYNC.RECONVERGENT B3 ;  /* 0x0000000000037941 */ /* 0x000fea0003800200 */
.L_x_17680:
        /* <DEDUP_REMOVED lines=10> */
.L_x_17683:
[----:B------:R-:W-:Y:S05]  /*5040*/  BSYNC.RECONVERGENT B3 ;  /* 0x0000000000037941 */ /* 0x000fea0003800200 */
.L_x_17682:
        /* <DEDUP_REMOVED lines=10> */
.L_x_17685:
[----:B------:R-:W-:Y:S05]  /*50f0*/  BSYNC.RECONVERGENT B3 ;  /* 0x0000000000037941 */ /* 0x000fea0003800200 */
.L_x_17684:
        /* <DEDUP_REMOVED lines=10> */
.L_x_17687:
[----:B------:R-:W-:Y:S05]  /*51a0*/  BSYNC.RECONVERGENT B3 ;  /* 0x0000000000037941 */ /* 0x000fea0003800200 */
.L_x_17686:
        /* <DEDUP_REMOVED lines=10> */
.L_x_17689:
[----:B------:R-:W-:Y:S05]  /*5250*/  BSYNC.RECONVERGENT B3 ;  /* 0x0000000000037941 */ /* 0x000fea0003800200 */
.L_x_17688:
        /* <DEDUP_REMOVED lines=10> */
.L_x_17691:
[----:B------:R-:W-:Y:S05]  /*5300*/  BSYNC.RECONVERGENT B3 ;  /* 0x0000000000037941 */ /* 0x000fea0003800200 */
.L_x_17690:
[----:B------:R-:W-:Y:S02]  /*5310*/  MOV R142, R2 ;  /* 0x00000002008e7202 */ /* 0x000fe40000000f00 */
[----:B------:R-:W-:Y:S01]  /*5320*/  MOV R141, R3 ;  /* 0x00000003008d7202 */ /* 0x000fe20000000f00 */
[----:B------:R-:W-:Y:S06]  /*5330*/  @!P2 BRA `(.L_x_17676) ;  /* 0x000000040070a947 */ /* 0x000fec0003800000 */
[----:B------:R-:W-:Y:S01]  /*5340*/  FMUL.FTZ R141, R143, UR12 ;  /* 0x0000000c8f8d7c20 */ /* 0x000fe20008410000 */
[----:B------:R-:W-:-:S04]  /*5350*/  MOV R142, R2 ;  /* 0x00000002008e7202 */ /* 0x000fc80000000f00 */
[----:B------:R-:W-:-:S04]  /*5360*/  F2FP.F16.F32.PACK_AB R141, RZ, R141 ;  /* 0x0000008dff8d723e */ /* 0x000fc800000000ff */
[----:B------:R-:W-:Y:S02]  /*5370*/  PRMT R159, R159, 0x5410, R141 ;  /* 0x000054109f9f7816 */ /* 0x000fe4000000008d */
[----:B------:R-:W-:Y:S01]  /*5380*/  MOV R141, R3 ;  /* 0x00000003008d7202 */ /* 0x000fe20000000f00 */
[----:B------:R-:W-:Y:S06]  /*5390*/  BRA `(.L_x_17676) ;  /* 0x0000000400587947 */ /* 0x000fec0003800000 */
.L_x_17677:
        /* <DEDUP_REMOVED lines=10> */
.L_x_17693:
[----:B------:R-:W-:Y:S05]  /*5440*/  BSYNC.RECONVERGENT B3 ;  /* 0x0000000000037941 */ /* 0x000fea0003800200 */
.L_x_17692:
        /* <DEDUP_REMOVED lines=10> */
.L_x_17695:
[----:B------:R-:W-:Y:S05]  /*54f0*/  BSYNC.RECONVERGENT B3 ;  /* 0x0000000000037941 */ /* 0x000fea0003800200 */
.L_x_17694:
        /* <DEDUP_REMOVED lines=10> */
.L_x_17697:
[----:B------:R-:W-:Y:S05]  /*55a0*/  BSYNC.RECONVERGENT B3 ;  /* 0x0000000000037941 */ /* 0x000fea0003800200 */
.L_x_17696:
        /* <DEDUP_REMOVED lines=10> */
.L_x_17699:
[----:B------:R-:W-:Y:S05]  /*5650*/  BSYNC.RECONVERGENT B3 ;  /* 0x0000000000037941 */ /* 0x000fea0003800200 */
.L_x_17698:
        /* <DEDUP_REMOVED lines=10> */
.L_x_17701:
[----:B------:R-:W-:Y:S05]  /*5700*/  BSYNC.RECONVERGENT B3 ;  /* 0x0000000000037941 */ /* 0x000fea0003800200 */
.L_x_17700:
        /* <DEDUP_REMOVED lines=10> */
.L_x_17703:
[----:B------:R-:W-:Y:S05]  /*57b0*/  BSYNC.RECONVERGENT B3 ;  /* 0x0000000000037941 */ /* 0x000fea0003800200 */
.L_x_17702:
        /* <DEDUP_REMOVED lines=10> */
.L_x_17705:
[----:B------:R-:W-:Y:S05]  /*5860*/  BSYNC.RECONVERGENT B3 ;  /* 0x0000000000037941 */ /* 0x000fea0003800200 */
.L_x_17704:
        /* <DEDUP_REMOVED lines=9> */
.L_x_17676:
[----:B------:R-:W-:Y:S05]  /*5900*/  BSYNC.RECONVERGENT B1 ;  /* 0x0000000000017941 */ /* 0x000fea0003800200 */
.L_x_17673:
        /* <DEDUP_REMOVED lines=9> */
.L_x_17672:
[----:B------:R-:W-:Y:S05]  /*59a0*/  BSYNC.RECONVERGENT B2 ;  /* 0x0000000000027941 */ /* 0x000fea0003800200 */
.L_x_17671:
        /* <DEDUP_REMOVED lines=77> */
.L_x_17710:
[----:B01----:R-:W-:Y:S01]  /*5e80*/  @P1 FFMA.FTZ R3, R175, R161, R160 ;  /* 0x000000a1af031223 */ /* 0x003fe200000100a0 */
        /* <DEDUP_REMOVED lines=64> */
.L_x_17709:
        /* <DEDUP_REMOVED lines=47> */
.L_x_17714:
[----:B------:R-:W-:Y:S05]  /*6580*/  BSYNC.RECONVERGENT B3 ;  /* 0x0000000000037941 */ /* 0x000fea0003800200 */
.L_x_17713:
        /* <DEDUP_REMOVED lines=10> */
.L_x_17716:
[----:B------:R-:W-:Y:S05]  /*6630*/  BSYNC.RECONVERGENT B3 ;  /* 0x0000000000037941 */ /* 0x000fea0003800200 */
.L_x_17715:
        /* <DEDUP_REMOVED lines=10> */
.L_x_17718:
[----:B------:R-:W-:Y:S05]  /*66e0*/  BSYNC.RECONVERGENT B3 ;  /* 0x0000000000037941 */ /* 0x000fea0003800200 */
.L_x_17717:
        /* <DEDUP_REMOVED lines=10> */
.L_x_17720:
[----:B------:R-:W-:Y:S05]  /*6790*/  BSYNC.RECONVERGENT B3 ;  /* 0x0000000000037941 */ /* 0x000fea0003800200 */
.L_x_17719:
        /* <DEDUP_REMOVED lines=10> */
.L_x_17722:
[----:B------:R-:W-:Y:S05]  /*6840*/  BSYNC.RECONVERGENT B3 ;  /* 0x0000000000037941 */ /* 0x000fea0003800200 */
.L_x_17721:
        /* <DEDUP_REMOVED lines=10> */
.L_x_17724:
[----:B------:R-:W-:Y:S05]  /*68f0*/  BSYNC.RECONVERGENT B3 ;  /* 0x0000000000037941 */ /* 0x000fea0003800200 */
.L_x_17723:
        /* <DEDUP_REMOVED lines=10> */
.L_x_17726:
[----:B------:R-:W-:Y:S05]  /*69a0*/  BSYNC.RECONVERGENT B3 ;  /* 0x0000000000037941 */ /* 0x000fea0003800200 */
.L_x_17725:
        /* <DEDUP_REMOVED lines=9> */
.L_x_17712:
        /* <DEDUP_REMOVED lines=8> */
[----:B------:R-:W-:-:S04]  /*6ac0*/  F2FP.F16.F32.PACK_AB R2, RZ, R2 ;  /* 0x00000002ff02723e */ /* 0x000fc800000000ff */
[----:B------:R-:W-:-:S07]  /*6ad0*/  PRMT R156, R2, 0x7610, R156 ;  /* 0x00007610029c7816 */ /* 0x000fce000000009c */
.L_x_17728:
[----:B------:R-:W-:Y:S05]  /*6ae0*/  BSYNC.RECONVERGENT B3 ;  /* 0x0000000000037941 */ /* 0x000fea0003800200 */
.L_x_17727:
        /* <DEDUP_REMOVED lines=10> */
.L_x_17730:
[----:B------:R-:W-:Y:S05]  /*6b90*/  BSYNC.RECONVERGENT B3 ;  /* 0x0000000000037941 */ /* 0x000fea0003800200 */
.L_x_17729:
        /* <DEDUP_REMOVED lines=10> */
.L_x_17732:
[----:B------:R-:W-:Y:S05]  /*6c40*/  BSYNC.RECONVERGENT B3 ;  /* 0x0000000000037941 */ /* 0x000fea0003800200 */
.L_x_17731:
        /* <DEDUP_REMOVED lines=10> */
.L_x_17734:
[----:B------:R-:W-:Y:S05]  /*6cf0*/  BSYNC.RECONVERGENT B3 ;  /* 0x0000000000037941 */ /* 0x000fea0003800200 */
.L_x_17733:
        /* <DEDUP_REMOVED lines=10> */
.L_x_17736:
[----:B------:R-:W-:Y:S05]  /*6da0*/  BSYNC.RECONVERGENT B3 ;  /* 0x0000000000037941 */ /* 0x000fea0003800200 */
.L_x_17735:
        /* <DEDUP_REMOVED lines=10> */
.L_x_17738:
[----:B------:R-:W-:Y:S05]  /*6e50*/  BSYNC.RECONVERGENT B3 ;  /* 0x0000000000037941 */ /* 0x000fea0003800200 */
.L_x_17737:
        /* <DEDUP_REMOVED lines=10> */
.L_x_17740:
[----:B------:R-:W-:Y:S05]  /*6f00*/  BSYNC.RECONVERGENT B3 ;  /* 0x0000000000037941 */ /* 0x000fea0003800200 */
.L_x_17739:
        /* <DEDUP_REMOVED lines=9> */
.L_x_17711:
[----:B------:R-:W-:Y:S05]  /*6fa0*/  BSYNC.RECONVERGENT B1 ;  /* 0x0000000000017941 */ /* 0x000fea0003800200 */
.L_x_17708:
        /* <DEDUP_REMOVED lines=9> */
.L_x_17707:
[----:B------:R-:W-:Y:S05]  /*7040*/  BSYNC.RECONVERGENT B2 ;  /* 0x0000000000027941 */ /* 0x000fea0003800200 */
.L_x_17706:
        /* <DEDUP_REMOVED lines=77> */
.L_x_17745:
[----:B012---:R-:W-:Y:S01]  /*7520*/  @P1 FFMA.FTZ R3, R189, R161, R160 ;  /* 0x000000a1bd031223 */ /* 0x007fe200000100a0 */
        /* <DEDUP_REMOVED lines=64> */
.L_x_17744:
        /* <DEDUP_REMOVED lines=47> */
.L_x_17749:
[----:B------:R-:W-:Y:S05]  /*7c20*/  BSYNC.RECONVERGENT B3 ;  /* 0x0000000000037941 */ /* 0x000fea0003800200 */
.L_x_17748:
        /* <DEDUP_REMOVED lines=10> */
.L_x_17751:
[----:B------:R-:W-:Y:S05]  /*7cd0*/  BSYNC.RECONVERGENT B3 ;  /* 0x0000000000037941 */ /* 0x000fea0003800200 */
.L_x_17750:
        /* <DEDUP_REMOVED lines=10> */
.L_x_17753:
[----:B------:R-:W-:Y:S05]  /*7d80*/  BSYNC.RECONVERGENT B3 ;  /* 0x0000000000037941 */ /* 0x000fea0003800200 */
.L_x_17752:
        /* <DEDUP_REMOVED lines=10> */
.L_x_17755:
[----:B------:R-:W-:Y:S05]  /*7e30*/  BSYNC.RECONVERGENT B3 ;  /* 0x0000000000037941 */ /* 0x000fea0003800200 */
.L_x_17754:
        /* <DEDUP_REMOVED lines=10> */
.L_x_17757:
[----:B------:R-:W-:Y:S05]  /*7ee0*/  BSYNC.RECONVERGENT B3 ;  /* 0x0000000000037941 */ /* 0x000fea0003800200 */
.L_x_17756:
        /* <DEDUP_REMOVED lines=10> */
.L_x_17759:
[----:B------:R-:W-:Y:S05]  /*7f90*/  BSYNC.RECONVERGENT B3 ;  /* 0x0000000000037941 */ /* 0x000fea0003800200 */
.L_x_17758:
        /* <DEDUP_REMOVED lines=10> */
.L_x_17761:
[----:B------:R-:W-:Y:S05]  /*8040*/  BSYNC.RECONVERGENT B3 ;  /* 0x0000000000037941 */ /* 0x000fea0003800200 */
.L_x_17760:
        /* <DEDUP_REMOVED lines=9> */
.L_x_17747:
        /* <DEDUP_REMOVED lines=8> */
[----:B------:R-:W-:-:S04]  /*8160*/  F2FP.F16.F32.PACK_AB R2, RZ, R2 ;  /* 0x00000002ff02723e */ /* 0x000fc800000000ff */
[----:B------:R-:W-:-:S07]  /*8170*/  PRMT R156, R2, 0x7610, R156 ;  /* 0x00007610029c7816 */ /* 0x000fce000000009c */
.L_x_17763:
[----:B------:R-:W-:Y:S05]  /*8180*/  BSYNC.RECONVERGENT B3 ;  /* 0x0000000000037941 */ /* 0x000fea0003800200 */
.L_x_17762:
        /* <DEDUP_REMOVED lines=10> */
.L_x_17765:
[----:B------:R-:W-:Y:S05]  /*8230*/  BSYNC.RECONVERGENT B3 ;  /* 0x0000000000037941 */ /* 0x000fea0003800200 */
.L_x_17764:
        /* <DEDUP_REMOVED lines=10> */
.L_x_17767:
[----:B------:R-:W-:Y:S05]  /*82e0*/  BSYNC.RECONVERGENT B3 ;  /* 0x0000000000037941 */ /* 0x000fea0003800200 */
.L_x_17766:
        /* <DEDUP_REMOVED lines=10> */
.L_x_17769:
[----:B------:R-:W-:Y:S05]  /*8390*/  BSYNC.RECONVERGENT B3 ;  /* 0x0000000000037941 */ /* 0x000fea0003800200 */
.L_x_17768:
        /* <DEDUP_REMOVED lines=10> */
.L_x_17771:
[----:B------:R-:W-:Y:S05]  /*8440*/  BSYNC.RECONVERGENT B3 ;  /* 0x0000000000037941 */ /* 0x000fea0003800200 */
.L_x_17770:
        /* <DEDUP_REMOVED lines=10> */
.L_x_17773:
[----:B------:R-:W-:Y:S05]  /*84f0*/  BSYNC.RECONVERGENT B3 ;  /* 0x0000000000037941 */ /* 0x000fea0003800200 */
.L_x_17772:
        /* <DEDUP_REMOVED lines=10> */
.L_x_17775:
[----:B------:R-:W-:Y:S05]  /*85a0*/  BSYNC.RECONVERGENT B3 ;  /* 0x0000000000037941 */ /* 0x000fea0003800200 */
.L_x_17774:
        /* <DEDUP_REMOVED lines=9> */
.L_x_17746:
[----:B------:R-:W-:Y:S05]  /*8640*/  BSYNC.RECONVERGENT B1 ;  /* 0x0000000000017941 */ /* 0x000fea0003800200 */
.L_x_17743:
        /* <DEDUP_REMOVED lines=9> */
.L_x_17742:
[----:B------:R-:W-:Y:S05]  /*86e0*/  BSYNC.RECONVERGENT B2 ;  /* 0x0000000000027941 */ /* 0x000fea0003800200 */
.L_x_17741:
        /* <DEDUP_REMOVED lines=32> */
[----:B------:R-:W-:Y:S01]  /*88f0*/  @P2 F2FP.F16.F32.PACK_AB R5, RZ, R5 ;  /* 0x00000005ff05223e */ /* 0x000fe200000000ff */
[----:B-1----:R-:W-:-:S05]  /*8900*/  @P2 FMUL.FTZ R3, R60, R3 ;  /* 0x000000033c032220 */ /* 0x002fca0000410000 */
[----:B------:R-:W-:-:S04]  /*8910*/  @P2 F2FP.F16.F32.PACK_AB R3, RZ, R3 ;  /* 0x00000003ff03223e */ /* 0x000fc800000000ff */
[----:B------:R-:W-:Y:S01]  /*8920*/  @P2 PRMT R156, R3, 0x7610, R156 ;  /* 0x00007610039c2816 */ /* 0x000fe2000000009c */
[----:B------:R-:W-:-:S03]  /*8930*/  @P1 FFMA.FTZ R3, R205, R161, R160 ;  /* 0x000000a1cd031223 */ /* 0x000fc600000100a0 */
[----:B------:R-:W-:Y:S01]  /*8940*/  @P2 PRMT R156, R156, 0x5410, R5 ;  /* 0x000054109c9c2816 */ /* 0x000fe20000000005 */
        /* <DEDUP_REMOVED lines=39> */
.L_x_17780:
[----:B0123--:R-:W-:Y:S01]  /*8bc0*/  @P1 FFMA.FTZ R3, R203, R161, R160 ;  /* 0x000000a1cb031223 */ /* 0x00ffe200000100a0 */
        /* <DEDUP_REMOVED lines=64> */
.L_x_17779:
        /* <DEDUP_REMOVED lines=13> */
[----:B------:R-:W-:-:S04]  /*90a0*/  F2FP.F16.F32.PACK_AB R2, RZ, R2 ;  /* 0x00000002ff02723e */ /* 0x000fc800000000ff */
[----:B------:R-:W-:-:S07]  /*90b0*/  PRMT R156, R2, 0x7610, R156 ;  /* 0x00007610029c7816 */ /* 0x000fce000000009c */
.L_x_17784:
[----:B------:R-:W-:Y:S05]  /*90c0*/  BSYNC.RECONVERGENT B3 ;  /* 0x0000000000037941 */ /* 0x000fea0003800200 */
.L_x_17783:
        /* <DEDUP_REMOVED lines=10> */
.L_x_17786:
[----:B------:R-:W-:Y:S05]  /*9170*/  BSYNC.RECONVERGENT B3 ;  /* 0x0000000000037941 */ /* 0x000fea0003800200 */
.L_x_17785:
        /* <DEDUP_REMOVED lines=10> */
.L_x_17788:
[----:B------:R-:W-:Y:S05]  /*9220*/  BSYNC.RECONVERGENT B3 ;  /* 0x0000000000037941 */ /* 0x000fea0003800200 */
.L_x_17787:
        /* <DEDUP_REMOVED lines=10> */
.L_x_17790:
[----:B------:R-:W-:Y:S05]  /*92d0*/  BSYNC.RECONVERGENT B3 ;  /* 0x0000000000037941 */ /* 0x000fea0003800200 */
.L_x_17789:
        /* <DEDUP_REMOVED lines=10> */
.L_x_17792:
[----:B------:R-:W-:Y:S05]  /*9380*/  BSYNC.RECONVERGENT B3 ;  /* 0x0000000000037941 */ /* 0x000fea0003800200 */
.L_x_17791:
        /* <DEDUP_REMOVED lines=10> */
.L_x_17794:
[----:B------:R-:W-:Y:S05]  /*9430*/  BSYNC.RECONVERGENT B3 ;  /* 0x0000000000037941 */ /* 0x000fea0003800200 */
.L_x_17793:
        /* <DEDUP_REMOVED lines=10> */
.L_x_17796:
[----:B------:R-:W-:Y:S05]  /*94e0*/  BSYNC.RECONVERGENT B3 ;  /* 0x0000000000037941 */ /* 0x000fea0003800200 */
.L_x_17795:
        /* <DEDUP_REMOVED lines=35> */
[----:B------:R-:W-:-:S04]  /*9720*/  F2FP.F16.F32.PACK_AB R2, RZ, R2 ;  /* 0x00000002ff02723e */ /* 0x000fc800000000ff */
[----:B------:R-:W-:Y:S01]  /*9730*/  PRMT R159, R159, 0x5410, R2 ;  /* 0x000054109f9f7816 */ /* 0x000fe20000000002 */
[----:B------:R-:W-:Y:S06]  /*9740*/  BRA `(.L_x_17781) ;  /* 0x0000000400587947 */ /* 0x000fec0003800000 */
.L_x_17782:
        /* <DEDUP_REMOVED lines=10> */
.L_x_17798:
[----:B------:R-:W-:Y:S05]  /*97f0*/  BSYNC.RECONVERGENT B3 ;  /* 0x0000000000037941 */ /* 0x000fea0003800200 */
.L_x_17797:
        /* <DEDUP_REMOVED lines=10> */
.L_x_17800:
[----:B------:R-:W-:Y:S05]  /*98a0*/  BSYNC.RECONVERGENT B3 ;  /* 0x0000000000037941 */ /* 0x000fea0003800200 */
.L_x_17799:
        /* <DEDUP_REMOVED lines=10> */
.L_x_17802:
[----:B------:R-:W-:Y:S05]  /*9950*/  BSYNC.RECONVERGENT B3 ;  /* 0x0000000000037941 */ /* 0x000fea0003800200 */
.L_x_17801:
        /* <DEDUP_REMOVED lines=10> */
.L_x_17804:
[----:B------:R-:W-:Y:S05]  /*9a00*/  BSYNC.RECONVERGENT B3 ;  /* 0x0000000000037941 */ /* 0x000fea0003800200 */
.L_x_17803:
        /* <DEDUP_REMOVED lines=10> */
.L_x_17806:
[----:B------:R-:W-:Y:S05]  /*9ab0*/  BSYNC.RECONVERGENT B3 ;  /* 0x0000000000037941 */ /* 0x000fea0003800200 */
.L_x_17805:
        /* <DEDUP_REMOVED lines=10> */
.L_x_17808:
[----:B------:R-:W-:Y:S05]  /*9b60*/  BSYNC.RECONVERGENT B3 ;  /* 0x0000000000037941 */ /* 0x000fea0003800200 */
.L_x_17807:
        /* <DEDUP_REMOVED lines=10> */
.L_x_17810:
[----:B------:R-:W-:Y:S05]  /*9c10*/  BSYNC.RECONVERGENT B3 ;  /* 0x0000000000037941 */ /* 0x000fea0003800200 */
.L_x_17809:
[----:B0123--:R-:W-:Y:S01]  /*9c20*/  FFMA.FTZ R2, R228, R161, R160 ;  /* 0x000000a1e4027223 */ /* 0x00ffe200000100a0 */
[----:B------:R-:W-:-:S03]  /*9c30*/  ISETP.GT.AND P1, PT, R5, RZ, PT ;  /* 0x000000ff0500720c */ /* 0x000fc60003f24270 */
[----:B------:R-:W-:-:S04]  /*9c40*/  FADD.FTZ R2, R229, -R2 ;  /* 0x80000002e5027221 */ /* 0x000fc80000010000 */
[----:B------:R-:W-:Y:S02]  /*9c50*/  FMUL.FTZ R3, R4, R2 ;  /* 0x0000000204037220 */ /* 0x000fe40000410000 */
[----:B------:R-:W0:Y:S03]  /*9c60*/  @P2 LDC R2, c[0x0][0x40c] ;  /* 0x00010300ff022b82 */ /* 0x000e260000000800 */
[----:B------:R-:W-:-:S05]  /*9c70*/  FSEL R3, R3, RZ, P1 ;  /* 0x000000ff03037208 */ /* 0x000fca0000800000 */
[----:B0-----:R-:W-:-:S05]  /*9c80*/  @P2 FMUL.FTZ R2, R3, R2 ;  /* 0x0000000203022220 */ /* 0x001fca0000410000 */
[----:B------:R-:W-:-:S04]  /*9c90*/  @P2 F2FP.F16.F32.PACK_AB R2, RZ, R2 ;  /* 0x00000002ff02223e */ /* 0x000fc800000000ff */
[----:B------:R-:W-:-:S07]  /*9ca0*/  @P2 PRMT R159, R159, 0x5410, R2 ;  /* 0x000054109f9f2816 */ /* 0x000fce0000000002 */
.L_x_17781:
[----:B------:R-:W-:Y:S05]  /*9cb0*/  BSYNC.RECONVERGENT B1 ;  /* 0x0000000000017941 */ /* 0x000fea0003800200 */
.L_x_17778:
[----:B------:R-:W0:Y:S02]  /*9cc0*/  @P0 LDC.64 R2, c[0x0][0x478] ;  /* 0x00011e00ff020b82 */ /* 0x000e240000000a00 */
[----:B0-----:R-:W-:-:S05]  /*9cd0*/  @P0 IMAD.WIDE.U32 R2, R20, 0x20, R2 ;  /* 0x0000002014020825 */ /* 0x001fca00078e0002 */
[----:B------:R-:W-:Y:S04]  /*9ce0*/  @P0 STG.E.128 desc[UR6][R2.64], R60 ;  /* 0x0000003c02000986 */ /* 0x000fe8000c101d06 */
[----:B------:R0:W-:Y:S02]  /*9cf0*/  @P0 STG.E.128 desc[UR6][R2.64+0x10], R140 ;  /* 0x0000108c02000986 */ /* 0x0001e4000c101d06 */
[----:B0-----:R-:W0:Y:S02]  /*9d00*/  @P2 LDC.64 R2, c[0x0][0x468] ;  /* 0x00011a00ff022b82 */ /* 0x001e240000000a00 */
[----:B0-----:R-:W-:-:S05]  /*9d10*/  @P2 IMAD.WIDE.U32 R2, R19, 0x10, R2 ;  /* 0x0000001013022825 */ /* 0x001fca00078e0002 */
[----:B------:R4:W-:Y:S02]  /*9d20*/  @P2 STG.E.128 desc[UR6][R2.64], R156 ;  /* 0x0000009c02002986 */ /* 0x0009e4000c101d06 */
.L_x_17777:
[----:B------:R-:W-:Y:S05]  /*9d30*/  BSYNC.RECONVERGENT B2 ;  /* 0x0000000000027941 */ /* 0x000fea0003800200 */
.L_x_17776:
[----:B01234-:R-:W0:Y:S02]  /*9d40*/  LDC.64 R2, c[0x0][0x380] ;  /* 0x0000e000ff027b82 */ /* 0x01fe240000000a00 */
[----:B0-----:R-:W-:-:S04]  /*9d50*/  LEA R6, R2, R6, 0x2 ;  /* 0x0000000602067211 */ /* 0x001fc800078e10ff */
[----:B------:R-:W-:-:S13]  /*9d60*/  ISETP.GE.AND P0, PT, R6, R3, PT ;  /* 0x000000030600720c */ /* 0x000fda0003f06270 */
[----:B------:R-:W-:Y:S05]  /*9d70*/  @!P0 BRA `(.L_x_17811) ;  /* 0xffffff6c002c8947 */ /* 0x000fea000383ffff */
.L_x_17623:
[----:B------:R-:W-:Y:S05]  /*9d80*/  BSYNC B0 ;  /* 0x0000000000007941 */ /* 0x000fea0003800000 */
.L_x_17622:
        /* <DEDUP_REMOVED lines=312> */
.L_x_17635:
[----:B0-----:R-:W-:Y:S01]  /*b110*/  HFMA2 R160, -RZ, RZ, 0, 5.9604644775390625e-08 ;  /* 0x00000001ffa07431 */ /* 0x001fe200000001ff */
[----:B------:R-:W-:Y:S01]  /*b120*/  BSSY B1, `(.L_x_17812) ;  /* 0x0000006000017945 */ /* 0x000fe20003800000 */
[----:B------:R-:W-:Y:S02]  /*b130*/  MOV R3, 0x1f ;  /* 0x0000001f00037802 */ /* 0x000fe40000000f00 */
[----:B------:R-:W-:-:S07]  /*b140*/  MOV R2, 0xffffffff ;  /* 0xffffffff00027802 */ /* 0x000fce0000000f00 */
[----:B------:R-:W-:Y:S05]  /*b150*/  WARPSYNC.COLLECTIVE R2, `(.L_x_17813) ;  /* 0x0000000002087348 */ /* 0x000fea0003c00000 */
[----:B------:R0:W1:Y:S02]  /*b160*/  SHFL.BFLY P0, R162, R20, R160, R3 ;  /* 0x0c0000a014a27389 */ /* 0x0000640000000003 */
[----:B01----:R-:W-:Y:S05]  /*b170*/  ENDCOLLECTIVE ;  /* 0x000000000000791b */ /* 0x003fea0003800000 */
.L_x_17813:
[----:B------:R-:W-:Y:S05]  /*b180*/  BSYNC B1 ;  /* 0x0000000000017941 */ /* 0x000fea0003800000 */
.L_x_17812:
        /* <DEDUP_REMOVED lines=9> */
.L_x_17814:
        /* <DEDUP_REMOVED lines=8> */
.L_x_17815:
[----:B------:R-:W-:Y:S02]  /*b2a0*/  MOV R20, R19 ;  /* 0x0000001300147202 */ /* 0x000fe40000000f00 */
[----:B------:R-:W-:-:S05]  /*b2b0*/  MOV R2, R162 ;  /* 0x000000a200027202 */ /* 0x000fca0000000f00 */
[----:B------:R-:W-:Y:S01]  /*b2c0*/  FADD.FTZ R161, R161, R2 ;  /* 0x00000002a1a17221 */ /* 0x000fe20000010000 */
[----:B------:R-:W-:-:S07]  /*b2d0*/  MOV R2, 0xffffffff ;  /* 0xffffffff00027802 */ /* 0x000fce0000000f00 */
[----:B------:R-:W-:Y:S05]  /*b2e0*/  WARPSYNC.COLLECTIVE R2, `(.L_x_17816) ;  /* 0x0000000002087348 */ /* 0x000fea0003c00000 */
[----:B------:R0:W1:Y:S02]  /*b2f0*/  SHFL.BFLY P0, R162, R20, R160, R3 ;  /* 0x0c0000a014a27389 */ /* 0x0000640000000003 */
[----:B01----:R-:W-:Y:S05]  /*b300*/  ENDCOLLECTIVE ;  /* 0x000000000000791b */ /* 0x003fea0003800000 */
.L_x_17816:
        /* <DEDUP_REMOVED lines=8> */
.L_x_17817:
[----:B------:R-:W-:Y:S02]  /*b390*/  MOV R20, R19 ;  /* 0x0000001300147202 */ /* 0x000fe40000000f00 */
[----:B------:R-:W-:-:S05]  /*b3a0*/  MOV R2, R162 ;  /* 0x000000a200027202 */ /* 0x000fca0000000f00 */
[----:B------:R-:W-:Y:S01]  /*b3b0*/  FADD.FTZ R161, R161, R2 ;  /* 0x00000002a1a17221 */ /* 0x000fe20000010000 */
[----:B------:R-:W-:-:S07]  /*b3c0*/  MOV R2, 0xffffffff ;  /* 0xffffffff00027802 */ /* 0x000fce0000000f00 */
[----:B------:R-:W-:Y:S05]  /*b3d0*/  WARPSYNC.COLLECTIVE R2, `(.L_x_17818) ;  /* 0x0000000002087348 */ /* 0x000fea0003c00000 */
[----:B------:R0:W1:Y:S02]  /*b3e0*/  SHFL.BFLY P0, R162, R20, R160, R3 ;  /* 0x0c0000a014a27389 */ /* 0x0000640000000003 */
[----:B01----:R-:W-:Y:S05]  /*b3f0*/  ENDCOLLECTIVE ;  /* 0x000000000000791b */ /* 0x003fea0003800000 */
.L_x_17818:
        /* <DEDUP_REMOVED lines=8> */
.L_x_17819:
[----:B------:R-:W-:Y:S02]  /*b480*/  MOV R20, R19 ;  /* 0x0000001300147202 */ /* 0x000fe40000000f00 */
[----:B------:R-:W-:-:S05]  /*b490*/  MOV R2, R162 ;  /* 0x000000a200027202 */ /* 0x000fca0000000f00 */
[----:B------:R-:W-:Y:S01]  /*b4a0*/  FADD.FTZ R161, R161, R2 ;  /* 0x00000002a1a17221 */ /* 0x000fe20000010000 */
[----:B------:R-:W-:-:S07]  /*b4b0*/  MOV R2, 0xffffffff ;  /* 0xffffffff00027802 */ /* 0x000fce0000000f00 */
[----:B------:R-:W-:Y:S05]  /*b4c0*/  WARPSYNC.COLLECTIVE R2, `(.L_x_17820) ;  /* 0x0000000002087348 */ /* 0x000fea0003c00000 */
[----:B------:R0:W1:Y:S02]  /*b4d0*/  SHFL.BFLY P0, R162, R20, R160, R3 ;  /* 0x0c0000a014a27389 */ /* 0x0000640000000003 */
[----:B01----:R-:W-:Y:S05]  /*b4e0*/  ENDCOLLECTIVE ;  /* 0x000000000000791b */ /* 0x003fea0003800000 */
.L_x_17820:
        /* <DEDUP_REMOVED lines=8> */
.L_x_17821:
[----:B------:R-:W-:Y:S02]  /*b570*/  MOV R20, R19 ;  /* 0x0000001300147202 */ /* 0x000fe40000000f00 */
[----:B------:R-:W-:-:S07]  /*b580*/  MOV R163, R162 ;  /* 0x000000a200a37202 */ /* 0x000fce0000000f00 */
[----:B------:R-:W-:Y:S05]  /*b590*/  WARPSYNC.COLLECTIVE R2, `(.L_x_17822) ;  /* 0x0000000002087348 */ /* 0x000fea0003c00000 */
[----:B------:R0:W1:Y:S02]  /*b5a0*/  SHFL.BFLY P0, R162, R20, R160, R3 ;  /* 0x0c0000a014a27389 */ /* 0x0000640000000003 */
[----:B01----:R-:W-:Y:S05]  /*b5b0*/  ENDCOLLECTIVE ;  /* 0x000000000000791b */ /* 0x003fea0003800000 */
.L_x_17822:
[----:B------:R-:W-:Y:S01]  /*b5c0*/  MOV R2, R162 ;  /* 0x000000a200027202 */ /* 0x000fe20000000f00 */
[----:B------:R-:W-:Y:S06]  /*b5d0*/  BRA `(.L_x_17823) ;  /* 0xffffff7400747947 */ /* 0x000fec000383ffff */
.L_x_17824:
        /* <DEDUP_REMOVED lines=10> */
.L_x_25494:


//--------------------- .text._ZN10layer_norm13ln_bwd_kernelINS_13Kernel_traitsIf6__halffS2_fjLj1280ELj1ELj4ELj1ELj16ENS_18Kernel_traits_baseILj1280EfS2_fS2_fjLj128EEEEELb0ELb0ELb1ELb1EEEvNS_9BwdParamsE --------------------------
	.section	.text._ZN10layer_norm13ln_bwd_kernelINS_13Kernel_traitsIf6__halffS2_fjLj1280ELj1ELj4ELj1ELj16ENS_18Kernel_traits_baseILj1280EfS2_fS2_fjLj128EEEEELb0ELb0ELb1ELb1EEEvNS_9BwdParamsE,"ax",@progbits
	.align	128
        .global         _ZN10layer_norm13ln_bwd_kernelINS_13Kernel_traitsIf6__halffS2_fjLj1280ELj1ELj4ELj1ELj16ENS_18Kernel_traits_baseILj1280EfS2_fS2_fjLj128EEEEELb0ELb0ELb1ELb1EEEvNS_9BwdParamsE
        .type           _ZN10layer_norm13ln_bwd_kernelINS_13Kernel_traitsIf6__halffS2_fjLj1280ELj1ELj4ELj1ELj16ENS_18Kernel_traits_baseILj1280EfS2_fS2_fjLj128EEEEELb0ELb0ELb1ELb1EEEvNS_9BwdParamsE,@function
        .size           _ZN10layer_norm13ln_bwd_kernelINS_13Kernel_traitsIf6__halffS2_fjLj1280ELj1ELj4ELj1ELj16ENS_18Kernel_traits_baseILj1280EfS2_fS2_fjLj128EEEEELb0ELb0ELb1ELb1EEEvNS_9BwdParamsE,(.L_x_25495 - _ZN10layer_norm13ln_bwd_kernelINS_13Kernel_traitsIf6__halffS2_fjLj1280ELj1ELj4ELj1ELj16ENS_18Kernel_traits_baseILj1280EfS2_fS2_fjLj128EEEEELb0ELb0ELb1ELb1EEEvNS_9BwdParamsE)
        .other          _ZN10layer_norm13ln_bwd_kernelINS_13Kernel_traitsIf6__halffS2_fjLj1280ELj1ELj4ELj1ELj16ENS_18Kernel_traits_baseILj1280EfS2_fS2_fjLj128EEEEELb0ELb0ELb1ELb1EEEvNS_9BwdParamsE,@"STO_CUDA_ENTRY STV_DEFAULT"
_ZN10layer_norm13ln_bwd_kernelINS_13Kernel_traitsIf6__halffS2_fjLj1280ELj1ELj4ELj1ELj16ENS_18Kernel_traits_baseILj1280EfS2_fS2_fjLj128EEEEELb0ELb0ELb1ELb1EEEvNS_9BwdParamsE:
.text._ZN10layer_norm13ln_bwd_kernelINS_13Kernel_traitsIf6__halffS2_fjLj1280ELj1ELj4ELj1ELj16ENS_18Kernel_traits_baseILj1280EfS2_fS2_fjLj128EEEEELb0ELb0ELb1ELb1EEEvNS_9BwdParamsE:
        /* <DEDUP_REMOVED lines=82> */
.L_x_17996:
        /* <DEDUP_REMOVED lines=22> */
[----:B------:R-:W-:Y:S01]  /*0680*/  LEA R18, P0, R2, UR10, 0x2 ;  /* 0x0000000a02127c11 */ /* 0x000fe2000f8010ff */
[----:B------:R4:W-:Y:S01]  /*0690*/  STL [R1+0x48], R166 ;  /* 0x000048a601007387 */ /* 0x0009e20000100800 */
[----:B------:R-:W-:-:S02]  /*06a0*/  LEA.HI R3, R3, R0, RZ, 0x3 ;  /* 0x0000000003037211 */ /* 0x000fc400078f18ff */
[----:B------:R-:W-:Y:S01]  /*06b0*/  LEA.HI.X R19, R2, UR11, R5, 0x2, P0 ;  /* 0x0000000b02137c11 */ /* 0x000fe200080f1405 */
[----:B------:R4:W-:Y:S01]  /*06c0*/  STL [R1+0x44], R165 ;  /* 0x000044a501007387 */ /* 0x0009e20000100800 */
[----:B------:R-:W-:-:S03]  /*06d0*/  SHF.R.S32.HI R5, RZ, 0x1f, R4 ;  /* 0x0000001fff057819 */ /* 0x000fc60000011404 */
[----:B------:R-:W2:Y:S01]  /*06e0*/  LDG.E R0, desc[UR6][R18.64] ;  /* 0x0000000612007981 */ /* 0x000ea2000c1e1900 */
[----:B------:R-:W-:Y:S02]  /*06f0*/  LEA.HI R5, R5, R4, RZ, 0x3 ;  /* 0x0000000405057211 */ /* 0x000fe400078f18ff */
[----:B------:R-:W-:Y:S01]  /*0700*/  MOV R234, UR14 ;  /* 0x0000000e00ea7c02 */ /* 0x000fe20008000f00 */
[----:B------:R4:W-:Y:S01]  /*0710*/  STL [R1+0x40], R164 ;  /* 0x000040a401007387 */ /* 0x0009e20000100800 */
[----:B0-----:R-:W-:-:S04]  /*0720*/  LOP3.LUT R12, R10, 0x1f, RZ, 0xc0, !PT ;  /* 0x0000001f0a0c7812 */ /* 0x001fc800078ec0ff */
[-C--:B------:R-:W-:Y:S02]  /*0730*/  LEA.HI.SX32 R225, R3, R12.reuse, 0x1d ;  /* 0x0000000c03e17211 */ /* 0x080fe400078feaff */
[----:B------:R-:W-:Y:S02]  /*0740*/  LEA.HI.SX32 R5, R5, R12, 0x1d ;  /* 0x0000000c05057211 */ /* 0x000fe400078feaff */
[C---:B------:R-:W-:Y:S02]  /*0750*/  IADD3 R224, PT, PT, R225.reuse, 0x20, RZ ;  /* 0x00000020e1e07810 */ /* 0x040fe40007ffe0ff */
[C---:B------:R-:W-:Y:S02]  /*0760*/  IADD3 R223, PT, PT, R225.reuse, 0x40, RZ ;  /* 0x00000040e1df7810 */ /* 0x040fe40007ffe0ff */
[C---:B------:R-:W-:Y:S02]  /*0770*/  IADD3 R222, PT, PT, R225.reuse, 0x60, RZ ;  /* 0x00000060e1de7810 */ /* 0x040fe40007ffe0ff */
        /* <DEDUP_REMOVED lines=8> */
[----:B------:R0:W4:Y:S03]  /*0800*/  LDG.E.128 R184, desc[UR6][R16.64+0x10] ;  /* 0x0000100610b87981 */ /* 0x000126000c1e1d00 */
[----:B------:R-:W-:Y:S01]  /*0810*/  IMAD.WIDE.U32 R216, R3, 0x20, R6 ;  /* 0x0000002003d87825 */ /* 0x000fe200078e0006 */
[----:B------:R-:W-:Y:S01]  /*0820*/  IADD3 R7, PT, PT, R5, 0x40, RZ ;  /* 0x0000004005077810 */ /* 0x000fe20007ffe0ff */
[----:B------:R1:W4:Y:S02]  /*0830*/  LDG.E.128 R176, desc[UR6][R10.64+0x10] ;  /* 0x000010060ab07981 */ /* 0x000324000c1e1d00 */
[----:B---3--:R-:W-:-:S02]  /*0840*/  IMAD.WIDE.U32 R20, R21, 0x10, R8 ;  /* 0x0000001015147825 */ /* 0x008fc400078e0008 */
[----:B------:R-:W3:Y:S02]  /*0850*/  LDG.E.128 R188, desc[UR6][R212.64] ;  /* 0x00000006d4bc7981 */ /* 0x000ee4000c1e1d00 */
[--C-:B0-----:R-:W-:Y:S01]  /*0860*/  IMAD.WIDE.U32 R16, R7, 0x10, R8.reuse ;  /* 0x0000001007107825 */ /* 0x101fe200078e0008 */
[C---:B------:R-:W-:Y:S01]  /*0870*/  IADD3 R7, PT, PT, R5.reuse, 0x60, RZ ;  /* 0x0000006005077810 */ /* 0x040fe20007ffe0ff */
[----:B------:R-:W4:Y:S01]  /*0880*/  LDG.E.128 R20, desc[UR6][R20.64] ;  /* 0x0000000614147981 */ /* 0x000f22000c1e1d00 */
[C---:B-1----:R-:W-:Y:S01]  /*0890*/  IADD3 R11, PT, PT, R5.reuse, 0x80, RZ ;  /* 0x00000080050b7810 */ /* 0x042fe20007ffe0ff */
[--C-:B------:R-:W-:Y:S02]  /*08a0*/  IMAD.WIDE.U32 R24, R5, 0x10, R8.reuse ;  /* 0x0000001005187825 */ /* 0x100fe400078e0008 */
[----:B------:R-:W3:Y:S02]  /*08b0*/  LDG.E.128 R192, desc[UR6][R212.64+0x10] ;  /* 0x00001006d4c07981 */ /* 0x000ee4000c1e1d00 */
[----:B------:R-:W-:-:S02]  /*08c0*/  IMAD.WIDE.U32 R6, R7, 0x10, R8 ;  /* 0x0000001007067825 */ /* 0x000fc400078e0008 */
[----:B------:R-:W3:Y:S02]  /*08d0*/  LDG.E.128 R200, desc[UR6][R214.64+0x10] ;  /* 0x00001006d6c87981 */ /* 0x000ee4000c1e1d00 */
[----:B------:R-:W-:Y:S02]  /*08e0*/  IMAD.WIDE.U32 R8, R11, 0x10, R8 ;  /* 0x000000100b087825 */ /* 0x000fe400078e0008 */
[----:B------:R-:W3:Y:S04]  /*08f0*/  LDG.E.128 R24, desc[UR6][R24.64] ;  /* 0x0000000618187981 */ /* 0x000ee8000c1e1d00 */
[----:B------:R-:W3:Y:S04]  /*0900*/  LDG.E.128 R204, desc[UR6][R216.64] ;  /* 0x00000006d8cc7981 */ /* 0x000ee8000c1e1d00 */
[----:B------:R-:W3:Y:S04]  /*0910*/  LDG.E.128 R8, desc[UR6][R8.64] ;  /* 0x0000000608087981 */ /* 0x000ee8000c1e1d00 */
[----:B------:R-:W3:Y:S04]  /*0920*/  LDG.E.128 R16, desc[UR6][R16.64] ;  /* 0x0000000610107981 */ /* 0x000ee8000c1e1d00 */
[----:B------:R0:W3:Y:S04]  /*0930*/  LDG.E.128 R196, desc[UR6][R214.64] ;  /* 0x00000006d6c47981 */ /* 0x0000e8000c1e1d00 */
[----:B------:R1:W3:Y:S01]  /*0940*/  LDG.E.128 R208, desc[UR6][R216.64+0x10] ;  /* 0x00001006d8d07981 */ /* 0x0002e2000c1e1d00 */
[----:B------:R-:W-:-:S02]  /*0950*/  MOV R235, UR15 ;  /* 0x0000000f00eb7c02 */ /* 0x000fc40008000f00 */
[----:B------:R-:W-:Y:S01]  /*0960*/  ISETP.NE.U32.AND P0, PT, R234, RZ, PT ;  /* 0x000000ffea00720c */ /* 0x000fe20003f05070 */
[----:B------:R-:W3:Y:S03]  /*0970*/  LDG.E.128 R4, desc[UR6][R6.64] ;  /* 0x0000000606047981 */ /* 0x000ee6000c1e1d00 */
[----:B------:R-:W-:-:S13]  /*0980*/  ISETP.NE.AND.EX P0, PT, R235, RZ, PT, P0 ;  /* 0x000000ffeb00720c */ /* 0x000fda0003f05300 */
[----:B0-----:R-:W0:Y:S08]  /*0990*/  @P0 LDC.64 R214, c[0x0][0x438] ;  /* 0x00010e00ffd60b82 */ /* 0x001e300000000a00 */
[----:B-1----:R-:W1:Y:S08]  /*09a0*/  @P0 LDC.64 R216, c[0x0][0x438] ;  /* 0x00010e00ffd80b82 */ /* 0x002e700000000a00 */
        /* <DEDUP_REMOVED lines=10> */
[----:B------:R-:W5:Y:S04]  /*0a50*/  @P0 LDG.E.128 R44, desc[UR6][R216.64+0x10] ;  /* 0x00001006d82c0981 */ /* 0x000f68000c1e1d00 */
[----:B------:R-:W5:Y:S01]  /*0a60*/  @P0 LDG.E.128 R32, desc[UR6][R212.64] ;  /* 0x00000006d4200981 */ /* 0x000f62000c1e1d00 */
[----:B------:R-:W-:-:S03]  /*0a70*/  @P0 IMAD.WIDE.U32 R218, R225, 0x20, R218 ;  /* 0x00000020e1da0825 */ /* 0x000fc600078e00da */
[----:B------:R0:W5:Y:S04]  /*0a80*/  @P0 LDG.E.128 R28, desc[UR6][R212.64+0x10] ;  /* 0x00001006d41c0981 */ /* 0x000168000c1e1d00 */
[----:B------:R-:W5:Y:S01]  /*0a90*/  @P0 LDG.E.128 R64, desc[UR6][R218.64] ;  /* 0x00000006da400981 */ /* 0x000f62000c1e1d00 */
[----:B--2---:R-:W-:Y:S01]  /*0aa0*/  FSEL R0, R0, RZ, !P1 ;  /* 0x000000ff00007208 */ /* 0x004fe20004800000 */
[----:B----4-:R-:W-:-:S04]  /*0ab0*/  HADD2.F32 R247, -RZ, R21.H1_H1 ;  /* 0x30000015fff77230 */ /* 0x010fc80000004100 */
[C---:B------:R-:W-:Y:S01]  /*0ac0*/  FADD.FTZ R226, -R0.reuse, R12 ;  /* 0x0000000c00e27221 */ /* 0x040fe20000010100 */
[C---:B------:R-:W-:Y:S01]  /*0ad0*/  FADD.FTZ R248, -R0.reuse, R183 ;  /* 0x000000b700f87221 */ /* 0x040fe20000010100 */
[C---:B------:R-:W-:Y:S01]  /*0ae0*/  FADD.FTZ R229, -R0.reuse, R178 ;  /* 0x000000b200e57221 */ /* 0x040fe20000010100 */
[C---:B------:R-:W-:Y:S01]  /*0af0*/  FADD.FTZ R228, -R0.reuse, R179 ;  /* 0x000000b300e47221 */ /* 0x040fe20000010100 */
[C---:B---3--:R-:W-:Y:S01]  /*0b00*/  FADD.FTZ R178, -R0.reuse, R192 ;  /* 0x000000c000b27221 */ /* 0x048fe20000010100 */
[C---:B------:R-:W-:Y:S01]  /*0b10*/  FADD.FTZ R179, -R0.reuse, R193 ;  /* 0x000000c100b37221 */ /* 0x040fe20000010100 */
[----:B------:R-:W-:Y:S02]  /*0b20*/  HADD2.F32 R246, -RZ, R21.H0_H0 ;  /* 0x20000015fff67230 */ /* 0x000fe40000004100 */
[C---:B------:R-:W-:Y:S01]  /*0b30*/  FADD.FTZ R3, -R0.reuse, R13 ;  /* 0x0000000d00037221 */ /* 0x040fe20000010100 */
[----:B-1----:R-:W-:Y:S01]  /*0b40*/  FADD.FTZ R215, -R0, R186 ;  /* 0x000000ba00d77221 */ /* 0x002fe20000010100 */
[----:B------:R-:W-:-:S02]  /*0b50*/  HADD2.F32 R223, -RZ, R27.H0_H0 ;  /* 0x2000001bffdf7230 */ /* 0x000fc40000004100 */
[----:B------:R-:W-:Y:S02]  /*0b60*/  HADD2.F32 R222, -RZ, R27.H1_H1 ;  /* 0x3000001bffde7230 */ /* 0x000fe40000004100 */
[C---:B------:R-:W-:Y:S01]  /*0b70*/  FADD.FTZ R27, -R0.reuse, R189 ;  /* 0x000000bd001b7221 */ /* 0x040fe20000010100 */
[C---:B------:R-:W-:Y:S01]  /*0b80*/  FADD.FTZ R189, -R0.reuse, R203 ;  /* 0x000000cb00bd7221 */ /* 0x040fe20000010100 */
[C---:B------:R-:W-:Y:S01]  /*0b90*/  FADD.FTZ R192, -R0.reuse, R206 ;  /* 0x000000ce00c07221 */ /* 0x040fe20000010100 */
[C---:B------:R-:W-:Y:S01]  /*0ba0*/  FADD.FTZ R193, -R0.reuse, R207 ;  /* 0x000000cf00c17221 */ /* 0x040fe20000010100 */
[C---:B------:R-:W-:Y:S01]  /*0bb0*/  FADD.FTZ R214, -R0.reuse, R187 ;  /* 0x000000bb00d67221 */ /* 0x040fe20000010100 */
[----:B------:R-:W-:Y:S01]  /*0bc0*/  MOV R21, R248 ;  /* 0x000000f800157202 */ /* 0x000fe20000000f00 */
[----:B------:R-:W2:Y:S01]  /*0bd0*/  LDL R207, [R1+0x38] ;  /* 0x0000380001cf7983 */ /* 0x000ea20000100800 */
[----:B------:R-:W-:Y:S01]  /*0be0*/  MOV R203, R247 ;  /* 0x000000f700cb7202 */ /* 0x000fe20000000f00 */
[----:B------:R-:W-:Y:S01]  /*0bf0*/  FADD.FTZ R251, -R0, R15 ;  /* 0x0000000f00fb7221 */ /* 0x000fe20000010100 */
[----:B------:R-:W-:Y:S01]  /*0c00*/  MOV R206, R226 ;  /* 0x000000e200ce7202 */ /* 0x000fe20000000f00 */
        /* <DEDUP_REMOVED lines=12> */
[C---:B------:R-:W-:Y:S01]  /*0cd0*/  FADD.FTZ R249, -R0.reuse, R182 ;  /* 0x000000b600f97221 */ /* 0x040fe20000010100 */
[--C-:B------:R-:W-:Y:S01]  /*0ce0*/  HADD2.F32 R167, -RZ, R22.reuse.H0_H0 ;  /* 0x20000016ffa77230 */ /* 0x100fe20000004100 */
[----:B------:R-:W3:Y:S01]  /*0cf0*/  LDL R10, [R1+0x30] ;  /* 0x00003000010a7983 */ /* 0x000ee20000100800 */
        /* <DEDUP_REMOVED lines=14> */
[--C-:B0-----:R-:W-:Y:S01]  /*0de0*/  HADD2.F32 R212, -RZ, R18.reuse.H0_H0 ;  /* 0x20000012ffd47230 */ /* 0x101fe20000004100 */
[----:B------:R-:W4:Y:S01]  /*0df0*/  LDL R19, [R1+0x20] ;  /* 0x0000200001137983 */ /* 0x000f220000100800 */
        /* <DEDUP_REMOVED lines=12> */
[----:B-----5:R-:W-:Y:S01]  /*0ec0*/  FMUL.FTZ R0, R233, R206 ;  /* 0x000000cee9007220 */ /* 0x020fe20000410000 */
[----:B------:R-:W-:-:S02]  /*0ed0*/  HADD2.F32 R210, -RZ, R17.H0_H0 ;  /* 0x20000011ffd27230 */ /* 0x000fc40000004100 */
[----:B------:R-:W-:Y:S01]  /*0ee0*/  HADD2.F32 R211, -RZ, R17.H1_H1 ;  /* 0x30000011ffd37230 */ /* 0x000fe20000004100 */
[----:B------:R-:W4:Y:S04]  /*0ef0*/  LDL R206, [R1+0x3c] ;  /* 0x00003c0001ce7983 */ /* 0x000f280000100800 */
[----:B------:R-:W4:Y:S01]  /*0f00*/  LDL R17, [R1+0x2c] ;  /* 0x00002c0001117983 */ /* 0x000f220000100800 */
[--C-:B------:R-:W-:Y:S02]  /*0f10*/  HADD2.F32 R216, -RZ, R4.reuse.H0_H0 ;  /* 0x20000004ffd87230 */ /* 0x100fe40000004100 */
[----:B------:R-:W-:Y:S02]  /*0f20*/  HADD2.F32 R217, -RZ, R4.H1_H1 ;  /* 0x30000004ffd97230 */ /* 0x000fe40000004100 */
[----:B------:R-:W-:Y:S01]  /*0f30*/  FMUL.FTZ R4, R233, R252 ;  /* 0x000000fce9047220 */ /* 0x000fe20000410000 */
[----:B------:R-:W-:Y:S01]  /*0f40*/  HADD2.F32 R245, -RZ, R20.H1_H1 ;  /* 0x30000014fff57230 */ /* 0x000fe20000004100 */
[----:B------:R-:W-:Y:S01]  /*0f50*/  MOV R205, R225 ;  /* 0x000000e100cd7202 */ /* 0x000fe20000000f00 */
[----:B------:R-:W-:Y:S01]  /*0f60*/  @P0 IMAD.WIDE.U32 R220, R224, 0x20, R220 ;  /* 0x00000020e0dc0825 */ /* 0x000fe200078e00dc */
[----:B------:R0:W5:Y:S01]  /*0f70*/  @P0 LDG.E.128 R60, desc[UR6][R218.64+0x10] ;  /* 0x00001006da3c0981 */ /* 0x000162000c1e1d00 */
[----:B------:R-:W-:-:S02]  /*0f80*/  MOV R204, R250 ;  /* 0x000000fa00cc7202 */ /* 0x000fc40000000f00 */
[----:B------:R-:W-:Y:S02]  /*0f90*/  HADD2.F32 R14, -RZ, R24.H0_H0 ;  /* 0x20000018ff0e7230 */ /* 0x000fe40000004100 */
[----:B------:R-:W-:Y:S01]  /*0fa0*/  FFMA.FTZ R86, R4, R12, R86 ;  /* 0x0000000c04567223 */ /* 0x000fe20000010056 */
[--C-:B------:R-:W-:Y:S02]  /*0fb0*/  HADD2.F32 R225, -RZ, R7.reuse.H0_H0 ;  /* 0x20000007ffe17230 */ /* 0x100fe40000004100 */
[----:B------:R-:W-:Y:S01]  /*0fc0*/  FADD.FTZ R162, R162, R12 ;  /* 0x0000000ca2a27221 */ /* 0x000fe20000010000 */
[----:B------:R-:W-:Y:S02]  /*0fd0*/  HADD2.F32 R224, -RZ, R7.H1_H1 ;  /* 0x30000007ffe07230 */ /* 0x000fe40000004100 */
[----:B------:R-:W-:Y:S01]  /*0fe0*/  FMUL.FTZ R7, R233, R230 ;  /* 0x000000e6e9077220 */ /* 0x000fe20000410000 */
[----:B------:R-:W-:Y:S01]  /*0ff0*/  HADD2.F32 R227, -RZ, R20.H0_H0 ;  /* 0x20000014ffe37230 */ /* 0x000fe20000004100 */
[----:B------:R-:W-:Y:S01]  /*1000*/  MOV R20, R249 ;  /* 0x000000f900147202 */ /* 0x000fe20000000f00 */
[--C-:B0-----:R-:W-:Y:S01]  /*1010*/  HADD2.F32 R218, -RZ, R5.reuse.H0_H0 ;  /* 0x20000005ffda7230 */ /* 0x101fe20000004100 */
[----:B------:R-:W-:Y:S01]  /*1020*/  MOV R202, R246 ;  /* 0x000000f600ca7202 */ /* 0x000fe20000000f00 */
[----:B------:R-:W-:Y:S01]  /*1030*/  HADD2.F32 R219, -RZ, R5.H1_H1 ;  /* 0x30000005ffdb7230 */ /* 0x000fe20000004100 */
[----:B------:R-:W-:Y:S01]  /*1040*/  MOV R199, R245 ;  /* 0x000000f500c77202 */ /* 0x000fe20000000f00 */
[----:B------:R-:W-:-:S02]  /*1050*/  HADD2.F32 R250, -RZ, R11.H0_H0 ;  /* 0x2000000bfffa7230 */ /* 0x000fc40000004100 */
[C---:B------:R-:W-:Y:S01]  /*1060*/  FMUL.FTZ R5, R233.reuse, R251 ;  /* 0x000000fbe9057220 */ /* 0x040fe20000410000 */
[----:B------:R-:W-:Y:S02]  /*1070*/  HADD2.F32 R249, -RZ, R11.H1_H1 ;  /* 0x3000000bfff97230 */ /* 0x000fe40000004100 */
[----:B------:R-:W-:Y:S01]  /*1080*/  FFMA.FTZ R84, R0, R14, R84 ;  /* 0x0000000e00547223 */ /* 0x000fe20000010054 */
[--C-:B------:R-:W-:Y:S01]  /*1090*/  HADD2.F32 R246, -RZ, R9.reuse.H0_H0 ;  /* 0x20000009fff67230 */ /* 0x100fe20000004100 */
[----:B------:R-:W4:Y:S01]  /*10a0*/  LDL R11, [R1+0x34] ;  /* 0x00003400010b7983 */ /* 0x000f220000100800 */
[----:B------:R-:W-:Y:S02]  /*10b0*/  HADD2.F32 R245, -RZ, R9.H1_H1 ;  /* 0x30000009fff57230 */ /* 0x000fe40000004100 */
        /* <DEDUP_REMOVED lines=8> */
[----:B------:R-:W-:-:S02]  /*1140*/  HADD2.F32 R208, -RZ, R16.H0_H0 ;  /* 0x20000010ffd07230 */ /* 0x000fc40000004100 */
[----:B------:R-:W-:Y:S01]  /*1150*/  HADD2.F32 R209, -RZ, R16.H1_H1 ;  /* 0x30000010ffd17230 */ /* 0x000fe20000004100 */
[----:B------:R-:W5:Y:S01]  /*1160*/  @P0 LDG.E.128 R56, desc[UR6][R220.64] ;  /* 0x00000006dc380981 */ /* 0x000f62000c1e1d00 */
[----:B------:R-:W-:-:S03]  /*1170*/  MOV R198, R227 ;  /* 0x000000e300c67202 */ /* 0x000fc60000000f00 */
[----:B------:R-:W4:Y:S04]  /*1180*/  LDL R16, [R1+0x28] ;  /* 0x0000280001107983 */ /* 0x000f280000100800 */
[----:B------:R0:W5:Y:S01]  /*1190*/  @P0 LDG.E.128 R52, desc[UR6][R220.64+0x10] ;  /* 0x00001006dc340981 */ /* 0x000162000c1e1d00 */
[----:B------:R-:W-:-:S03]  /*11a0*/  MOV R251, R199 ;  /* 0x000000c700fb7202 */ /* 0x000fc60000000f00 */
[----:B------:R-:W4:Y:S01]  /*11b0*/  LDL R199, [R1+0x14] ;  /* 0x0000140001c77983 */ /* 0x000f220000100800 */
[--C-:B0-----:R-:W-:Y:S02]  /*11c0*/  HADD2.F32 R220, -RZ, R6.reuse.H0_H0 ;  /* 0x20000006ffdc7230 */ /* 0x101fe40000004100 */
[----:B------:R-:W-:Y:S02]  /*11d0*/  HADD2.F32 R221, -RZ, R6.H1_H1 ;  /* 0x30000006ffdd7230 */ /* 0x000fe40000004100 */
[----:B------:R-:W-:Y:S01]  /*11e0*/  FMUL.FTZ R6, R233, R231 ;  /* 0x000000e7e9067220 */ /* 0x000fe20000410000 */
[----:B------:R-:W-:Y:S02]  /*11f0*/  MOV R231, R198 ;  /* 0x000000c600e77202 */ /* 0x000fe40000000f00 */
[----:B------:R-:W4:Y:S01]  /*1200*/  LDL R198, [R1+0x10] ;  /* 0x0000100001c67983 */ /* 0x000f220000100800 */
[----:B--2---:R-:W-:Y:S01]  /*1210*/  FMUL.FTZ R12, R207, R12 ;  /* 0x0000000ccf0c7220 */ /* 0x004fe20000410000 */
[----:B------:R-:W-:-:S02]  /*1220*/  MOV R207, R203 ;  /* 0x000000cb00cf7202 */ /* 0x000fc40000000f00 */
[----:B------:R-:W2:Y:S01]  /*1230*/  LDL R203, [R1+0x1c] ;  /* 0x00001c0001cb7983 */ /* 0x000ea20000100800 */
[----:B---3--:R-:W-:Y:S01]  /*1240*/  FMUL.FTZ R10, R10, R14 ;  /* 0x0000000e0a0a7220 */ /* 0x008fe20000410000 */
[----:B----4-:R-:W-:Y:S01]  /*1250*/  FMUL.FTZ R14, R19, R25 ;  /* 0x00000019130e7220 */ /* 0x010fe20000410000 */
[C---:B------:R-:W-:Y:S02]  /*1260*/  FMUL.FTZ R19, R233.reuse, R204 ;  /* 0x000000cce9137220 */ /* 0x040fe40000410000 */
[----:B------:R-:W3:Y:S01]  /*1270*/  LDL R204, [R1] ;  /* 0x0000000001cc7983 */ /* 0x000ee20000100800 */
[----:B------:R-:W-:Y:S01]  /*1280*/  FMUL.FTZ R15, R18, R15 ;  /* 0x0000000f120f7220 */ /* 0x000fe20000410000 */
[----:B------:R-:W-:Y:S02]  /*1290*/  FMUL.FTZ R18, R233, R205 ;  /* 0x000000cde9127220 */ /* 0x000fe40000410000 */
[----:B------:R-:W4:Y:S01]  /*12a0*/  LDL R205, [R1+0x4] ;  /* 0x0000040001cd7983 */ /* 0x000f220000100800 */
[----:B------:R-:W-:-:S03]  /*12b0*/  FMUL.FTZ R13, R206, R13 ;  /* 0x0000000dce0d7220 */ /* 0x000fc60000410000 */
[----:B------:R-:W4:Y:S01]  /*12c0*/  LDL R206, [R1+0x8] ;  /* 0x0000080001ce7983 */ /* 0x000f220000100800 */
[----:B------:R-:W-:-:S03]  /*12d0*/  FMUL.FTZ R17, R17, R222 ;  /* 0x000000de11117220 */ /* 0x000fc60000410000 */
[----:B------:R-:W4:Y:S01]  /*12e0*/  LDL R222, [R1+0xc] ;  /* 0x00000c0001de7983 */ /* 0x000f220000100800 */
[----:B------:R-:W-:-:S03]  /*12f0*/  MOV R252, R202 ;  /* 0x000000ca00fc7202 */ /* 0x000fc60000000f00 */
[----:B------:R-:W4:Y:S01]  /*1300*/  LDL R202, [R1+0x18] ;  /* 0x0000180001ca7983 */ /* 0x000f220000100800 */
[----:B------:R-:W-:Y:S02]  /*1310*/  HADD2.F32 R24, -RZ, R24.H1_H1 ;  /* 0x30000018ff187230 */ /* 0x000fe40000004100 */
[C---:B------:R-:W-:Y:S01]  /*1320*/  FMUL.FTZ R3, R233.reuse, R3 ;  /* 0x00000003e9037220 */ /* 0x040fe20000410000 */
[C---:B------:R-:W-:Y:S01]  /*1330*/  FMUL.FTZ R21, R233.reuse, R21 ;  /* 0x00000015e9157220 */ /* 0x040fe20000410000 */
[C---:B------:R-:W-:Y:S01]  /*1340*/  FMUL.FTZ R22, R233.reuse, R22 ;  /* 0x00000016e9167220 */ /* 0x040fe20000410000 */
[----:B------:R-:W-:Y:S01]  /*1350*/  FMUL.FTZ R23, R233, R23 ;  /* 0x00000017e9177220 */ /* 0x000fe20000410000 */
[----:B------:R-:W-:Y:S01]  /*1360*/  FFMA.FTZ R85, R3, R24, R85 ;  /* 0x0000001803557223 */ /* 0x000fe20000010055 */
[----:B------:R-:W-:Y:S01]  /*1370*/  FADD.FTZ R161, R161, R24 ;  /* 0x00000018a1a17221 */ /* 0x000fe20000010000 */
[----:B------:R-:W-:Y:S01]  /*1380*/  FFMA.FTZ R95, R21, R207, R95 ;  /* 0x000000cf155f7223 */ /* 0x000fe2000001005f */
[----:B------:R-:W-:Y:S01]  /*1390*/  FADD.FTZ R155, R155, R207 ;  /* 0x000000cf9b9b7221 */ /* 0x000fe20000010000 */
        /* <DEDUP_REMOVED lines=13> */
[----:B------:R-:W-:-:S04]  /*1470*/  FFMA.FTZ R215, R0, R10, RZ ;  /* 0x0000000a00d77223 */ /* 0x000fc800000100ff */
[----:B------:R-:W-:-:S04]  /*1480*/  FFMA.FTZ R215, R3, R11, R215 ;  /* 0x0000000b03d77223 */ /* 0x000fc800000100d7 */
[----:B------:R-:W-:Y:S01]  /*1490*/  FFMA.FTZ R215, R4, R12, R215 ;  /* 0x0000000c04d77223 */ /* 0x000fe200000100d7 */
[--C-:B------:R-:W-:Y:S02]  /*14a0*/  HADD2.F32 R227, -RZ, R8.reuse.H0_H0 ;  /* 0x20000008ffe37230 */ /* 0x100fe40000004100 */
[----:B------:R-:W-:Y:S02]  /*14b0*/  HADD2.F32 R226, -RZ, R8.H1_H1 ;  /* 0x30000008ffe27230 */ /* 0x000fe40000004100 */
[C---:B------:R-:W-:Y:S01]  /*14c0*/  FMUL.FTZ R8, R233.reuse, R229 ;  /* 0x000000e5e9087220 */ /* 0x040fe20000410000 */
[----:B------:R-:W-:Y:S01]  /*14d0*/  FMUL.FTZ R16, R16, R223 ;  /* 0x000000df10107220 */ /* 0x000fe20000410000 */
[----:B------:R-:W-:Y:S01]  /*14e0*/  FMUL.FTZ R20, R233, R20 ;  /* 0x00000014e9147220 */ /* 0x000fe20000410000 */
[----:B------:R-:W-:Y:S01]  /*14f0*/  FMUL.FTZ R199, R199, R251 ;  /* 0x000000fbc7c77220 */ /* 0x000fe20000410000 */
[----:B------:R-:W-:Y:S01]  /*1500*/  FMUL.FTZ R198, R198, R231 ;  /* 0x000000e7c6c67220 */ /* 0x000fe20000410000 */
[----:B--2---:R-:W-:Y:S01]  /*1510*/  FMUL.FTZ R203, R203, R207 ;  /* 0x000000cfcbcb7220 */ /* 0x004fe20000410000 */
[----:B------:R-:W-:-:S04]  /*1520*/  FADD.FTZ R207, RZ, R10 ;  /* 0x0000000affcf7221 */ /* 0x000fc80000010000 */
[----:B------:R-:W-:Y:S01]  /*1530*/  FADD.FTZ R214, R11, R207 ;  /* 0x000000cf0bd67221 */ /* 0x000fe20000010000 */
[----:B---3--:R-:W-:Y:S02]  /*1540*/  FMUL.FTZ R204, R204, R167 ;  /* 0x000000a7cccc7220 */ /* 0x008fe40000410000 */
[----:B------:R0:W5:Y:S01]  /*1550*/  LDL.LU R167, [R1+0x4c] ;  /* 0x00004c0001a77983 */ /* 0x0001620000300800 */
[----:B----4-:R-:W-:-:S03]  /*1560*/  FMUL.FTZ R205, R205, R166 ;  /* 0x000000a6cdcd7220 */ /* 0x010fc60000410000 */
[----:B------:R0:W5:Y:S01]  /*1570*/  LDL.LU R166, [R1+0x48] ;  /* 0x0000480001a67983 */ /* 0x0001620000300800 */
[----:B------:R-:W-:-:S03]  /*1580*/  FMUL.FTZ R206, R206, R165 ;  /* 0x000000a5cece7220 */ /* 0x000fc60000410000 */
[----:B------:R0:W5:Y:S01]  /*1590*/  LDL.LU R165, [R1+0x44] ;  /* 0x0000440001a57983 */ /* 0x0001620000300800 */
[----:B------:R-:W-:-:S03]  /*15a0*/  FMUL.FTZ R207, R222, R164 ;  /* 0x000000a4decf7220 */ /* 0x000fc60000410000 */
[----:B------:R0:W5:Y:S01]  /*15b0*/  LDL.LU R164, [R1+0x40] ;  /* 0x0000400001a47983 */ /* 0x0001620000300800 */
        /* <DEDUP_REMOVED lines=17> */
[----:B------:R-:W-:Y:S02]  /*16d0*/  FADD.FTZ R215, R202, R215 ;  /* 0x000000d7cad77221 */ /* 0x000fe40000010000 */
[----:B------:R-:W-:-:S02]  /*16e0*/  FFMA.FTZ R214, R21, R203, R214 ;  /* 0x000000cb15d67223 */ /* 0x000fc400000100d6 */
[----:B------:R-:W-:Y:S01]  /*16f0*/  FADD.FTZ R222, R203, R215 ;  /* 0x000000d7cbde7221 */ /* 0x000fe20000010000 */
[C---:B------:R-:W-:Y:S01]  /*1700*/  FMUL.FTZ R180, R233.reuse, R180 ;  /* 0x000000b4e9b47220 */ /* 0x040fe20000410000 */
[----:B------:R-:W-:Y:S02]  /*1710*/  FFMA.FTZ R215, R22, R204, R214 ;  /* 0x000000cc16d77223 */ /* 0x000fe400000100d6 */
        /* <DEDUP_REMOVED lines=50> */
[C---:B------:R-:W-:Y:S02]  /*1a40*/  FMUL.FTZ R182, R233.reuse, R182 ;  /* 0x000000b6e9b67220 */ /* 0x040fe40000410000 */
        /* <DEDUP_REMOVED lines=61> */
[----:B------:R-:W-:Y:S01]  /*1e20*/  FMUL.FTZ R192, R233, R192 ;  /* 0x000000c0e9c07220 */ /* 0x000fe20000410000 */
        /* <DEDUP_REMOVED lines=24> */
[----:B------:R-:W-:Y:S01]  /*1fb0*/  FFMA.FTZ R119, R193, R245, R119 ;  /* 0x000000f5c1777223 */ /* 0x000fe20000010077 */
[----:B------:R-:W-:Y:S01]  /*1fc0*/  FADD.FTZ R131, R131, R245 ;  /* 0x000000f583837221 */ /* 0x000fe20000010000 */
[----:B------:R-:W-:Y:S01]  /*1fd0*/  FMUL.FTZ R231, R71, R249 ;  /* 0x000000f947e77220 */ /* 0x000fe20000410000 */
        /* <DEDUP_REMOVED lines=17> */
[----:B------:R-:W-:Y:S01]  /*20f0*/  FADD.FTZ R200, R245, R231 ;  /* 0x000000e7f5c87221 */ /* 0x000fe20000010000 */
[----:B0-----:R-:W-:Y:S06]  /*2100*/  BRA `(.L_x_17829) ;  /* 0x00000000007c7947 */ /* 0x001fec0003800000 */
.L_x_17828:
        /* <DEDUP_REMOVED lines=31> */
.L_x_17829:
[----:B------:R-:W-:Y:S05]  /*2300*/  BSYNC.RECONVERGENT B1 ;  /* 0x0000000000017941 */ /* 0x000fea0003800200 */
.L_x_17827:
        /* <DEDUP_REMOVED lines=21> */
.L_x_18008:
        /* <DEDUP_REMOVED lines=37> */
.L_x_17835:
[----:B------:R-:W-:Y:S05]  /*26b0*/  BSYNC.RECONVERGENT B2 ;  /* 0x0000000000027941 */ /* 0x000fea0003800200 */
.L_x_17834:
        /* <DEDUP_REMOVED lines=10> */
.L_x_17837:
[----:B------:R-:W-:Y:S05]  /*2760*/  BSYNC.RECONVERGENT B2 ;  /* 0x0000000000027941 */ /* 0x000fea0003800200 */
.L_x_17836:
        /* <DEDUP_REMOVED lines=10> */
.L_x_17839:
[----:B------:R-:W-:Y:S05]  /*2810*/  BSYNC.RECONVERGENT B2 ;  /* 0x0000000000027941 */ /* 0x000fea0003800200 */
.L_x_17838:
        /* <DEDUP_REMOVED lines=10> */
.L_x_17841:
[----:B------:R-:W-:Y:S05]  /*28c0*/  BSYNC.RECONVERGENT B2 ;  /* 0x0000000000027941 */ /* 0x000fea0003800200 */
.L_x_17840:
        /* <DEDUP_REMOVED lines=10> */
.L_x_17843:
[----:B------:R-:W-:Y:S05]  /*2970*/  BSYNC.RECONVERGENT B2 ;  /* 0x0000000000027941 */ /* 0x000fea0003800200 */
.L_x_17842:
        /* <DEDUP_REMOVED lines=10> */
.L_x_17845:
[----:B------:R-:W-:Y:S05]  /*2a20*/  BSYNC.RECONVERGENT B2 ;  /* 0x0000000000027941 */ /* 0x000fea0003800200 */
.L_x_17844:
        /* <DEDUP_REMOVED lines=10> */
.L_x_17847:
[----:B------:R-:W-:Y:S05]  /*2ad0*/  BSYNC.RECONVERGENT B2 ;  /* 0x0000000000027941 */ /* 0x000fea0003800200 */
.L_x_17846:
        /* <DEDUP_REMOVED lines=10> */
.L_x_17833:
        /* <DEDUP_REMOVED lines=43> */
.L_x_17850:
[----:B------:R-:W-:Y:S05]  /*2e30*/  BSYNC.RECONVERGENT B2 ;  /* 0x0000000000027941 */ /* 0x000fea0003800200 */
.L_x_17849:
        /* <DEDUP_REMOVED lines=10> */
.L_x_17852:
[----:B------:R-:W-:Y:S05]  /*2ee0*/  BSYNC.RECONVERGENT B2 ;  /* 0x0000000000027941 */ /* 0x000fea0003800200 */
.L_x_17851:
        /* <DEDUP_REMOVED lines=10> */
.L_x_17854:
[----:B------:R-:W-:Y:S05]  /*2f90*/  BSYNC.RECONVERGENT B2 ;  /* 0x0000000000027941 */ /* 0x000fea0003800200 */
.L_x_17853:
        /* <DEDUP_REMOVED lines=10> */
.L_x_17856:
[----:B------:R-:W-:Y:S05]  /*3040*/  BSYNC.RECONVERGENT B2 ;  /* 0x0000000000027941 */ /* 0x000fea0003800200 */
.L_x_17855:
        /* <DEDUP_REMOVED lines=10> */
.L_x_17858:
[----:B------:R-:W-:Y:S05]  /*30f0*/  BSYNC.RECONVERGENT B2 ;  /* 0x0000000000027941 */ /* 0x000fea0003800200 */
.L_x_17857:
        /* <DEDUP_REMOVED lines=10> */
.L_x_17860:
[----:B------:R-:W-:Y:S05]  /*31a0*/  BSYNC.RECONVERGENT B2 ;  /* 0x0000000000027941 */ /* 0x000fea0003800200 */
.L_x_17859:
        /* <DEDUP_REMOVED lines=10> */
.L_x_17862:
[----:B------:R-:W-:Y:S05]  /*3250*/  BSYNC.RECONVERGENT B2 ;  /* 0x0000000000027941 */ /* 0x000fea0003800200 */
.L_x_17861:
[----:B------:R-:W-:Y:S05]  /*3260*/  @!P3 BRA `(.L_x_17848) ;  /* 0x000000080028b947 */ /* 0x000fea0003800000 */
[----:B------:R-:W-:-:S05]  /*3270*/  FMUL.FTZ R247, R175, UR13 ;  /* 0x0000000daff77c20 */ /* 0x000fca0008410000 */
[----:B------:R-:W-:-:S04]  /*3280*/  F2FP.F16.F32.PACK_AB R247, RZ, R247 ;  /* 0x000000f7fff7723e */ /* 0x000fc800000000ff */
[----:B------:R-:W-:Y:S01]  /*3290*/  PRMT R167, R167, 0x5410, R247 ;  /* 0x00005410a7a77816 */ /* 0x000fe200000000f7 */
[----:B------:R-:W-:Y:S06]  /*32a0*/  BRA `(.L_x_17848) ;  /* 0x0000000800187947 */ /* 0x000fec0003800000 */
.L_x_17832:
        /* <DEDUP_REMOVED lines=70> */
.L_x_17863:
        /* <DEDUP_REMOVED lines=64> */
.L_x_17848:
[----:B------:R-:W-:Y:S05]  /*3b10*/  BSYNC.RECONVERGENT B1 ;  /* 0x0000000000017941 */ /* 0x000fea0003800200 */
.L_x_17831:
        /* <DEDUP_REMOVED lines=30> */
[----:B------:R-:W-:Y:S01]  /*3d00*/  @P3 F2FP.F16.F32.PACK_AB R173, RZ, R173 ;  /* 0x000000adffad323e */ /* 0x000fe200000000ff */
[----:B--2---:R-:W-:-:S05]  /*3d10*/  @P3 FMUL.FTZ R171, R168, R171 ;  /* 0x000000aba8ab3220 */ /* 0x004fca0000410000 */
[----:B------:R-:W-:Y:S01]  /*3d20*/  @P3 F2FP.F16.F32.PACK_AB R171, RZ, R171 ;  /* 0x000000abffab323e */ /* 0x000fe200000000ff */
[----:B---3--:R-:W-:-:S03]  /*3d30*/  @P3 FMUL.FTZ R172, R170, R172 ;  /* 0x000000acaaac3220 */ /* 0x008fc60000410000 */
[----:B0-----:R-:W-:Y:S01]  /*3d40*/  @P3 PRMT R164, R171, 0x7610, R164 ;  /* 0x00007610aba43816 */ /* 0x001fe200000000a4 */
[----:B------:R-:W-:-:S03]  /*3d50*/  @P2 FFMA.FTZ R171, R21, R245, R244 ;  /* 0x000000f515ab2223 */ /* 0x000fc600000100f4 */
[----:B------:R-:W-:Y:S01]  /*3d60*/  @P3 PRMT R164, R164, 0x5410, R173 ;  /* 0x00005410a4a43816 */ /* 0x000fe200000000ad */
[----:B------:R-:W-:Y:S01]  /*3d70*/  @P2 FADD.FTZ R174, R203, -R171 ;  /* 0x800000abcbae2221 */ /* 0x000fe20000010000 */
[----:B------:R-:W-:Y:S01]  /*3d80*/  MOV R171, R59 ;  /* 0x0000003b00ab7202 */ /* 0x000fe20000000f00 */
[----:B------:R-:W-:Y:S01]  /*3d90*/  @P2 FFMA.FTZ R173, R22, R245, R244 ;  /* 0x000000f516ad2223 */ /* 0x000fe200000100f4 */
[----:B------:R-:W-:Y:S01]  /*3da0*/  @P3 F2FP.F16.F32.PACK_AB R172, RZ, R172 ;  /* 0x000000acffac323e */ /* 0x000fe200000000ff */
        /* <DEDUP_REMOVED lines=8> */
[----:B------:R-:W-:Y:S01]  /*3e30*/  @P3 F2FP.F16.F32.PACK_AB R174, RZ, R174 ;  /* 0x000000aeffae323e */ /* 0x000fe200000000ff */
[----:B-1----:R-:W-:-:S03]  /*3e40*/  @P3 FMUL.FTZ R173, R172, R173 ;  /* 0x000000adacad3220 */ /* 0x002fc60000410000 */
[----:B------:R-:W-:Y:S01]  /*3e50*/  @P3 PRMT R165, R165, 0x5410, R174 ;  /* 0x00005410a5a53816 */ /* 0x000fe200000000ae */
[----:B------:R-:W-:Y:S01]  /*3e60*/  @P2 FFMA.FTZ R174, R23, R245, R244 ;  /* 0x000000f517ae2223 */ /* 0x000fe200000100f4 */
[----:B------:R-:W-:-:S03]  /*3e70*/  @P3 F2FP.F16.F32.PACK_AB R173, RZ, R173 ;  /* 0x000000adffad323e */ /* 0x000fc600000000ff */
[----:B------:R-:W-:Y:S01]  /*3e80*/  @P2 FADD.FTZ R174, R205, -R174 ;  /* 0x800000aecdae2221 */ /* 0x000fe20000010000 */
[----:B------:R-:W-:Y:S02]  /*3e90*/  @P3 PRMT R166, R173, 0x7610, R166 ;  /* 0x00007610ada63816 */ /* 0x000fe400000000a6 */
[----:B------:R-:W-:Y:S01]  /*3ea0*/  MOV R173, R53 ;  /* 0x0000003500ad7202 */ /* 0x000fe20000000f00 */
        /* <DEDUP_REMOVED lines=14> */
[----:B------:R-:W-:Y:S01]  /*3f90*/  @P2 FFMA.FTZ R175, R233, R200, R55 ;  /* 0x000000c8e9af2223 */ /* 0x000fe20000010037 */
[----:B------:R-:W-:Y:S06]  /*3fa0*/  @!P3 BRA `(.L_x_17867) ;  /* 0x00000010003cb947 */ /* 0x000fec0003800000 */
[----:B------:R-:W-:-:S05]  /*3fb0*/  FMUL.FTZ R200, R175, UR13 ;  /* 0x0000000dafc87c20 */ /* 0x000fca0008410000 */
[----:B------:R-:W-:-:S04]  /*3fc0*/  F2FP.F16.F32.PACK_AB R200, RZ, R200 ;  /* 0x000000c8ffc8723e */ /* 0x000fc800000000ff */
[----:B------:R-:W-:Y:S01]  /*3fd0*/  PRMT R167, R167, 0x5410, R200 ;  /* 0x00005410a7a77816 */ /* 0x000fe200000000c8 */
[----:B------:R-:W-:Y:S06]  /*3fe0*/  BRA `(.L_x_17867) ;  /* 0x00000010002c7947 */ /* 0x000fec0003800000 */
.L_x_17866:
        /* <DEDUP_REMOVED lines=65> */
.L_x_17865:
        /* <DEDUP_REMOVED lines=44> */
.L_x_17870:
[----:B------:R-:W-:Y:S05]  /*46c0*/  BSYNC.RECONVERGENT B2 ;  /* 0x0000000000027941 */ /* 0x000fea0003800200 */
.L_x_17869:
        /* <DEDUP_REMOVED lines=10> */
.L_x_17872:
[----:B------:R-:W-:Y:S05]  /*4770*/  BSYNC.RECONVERGENT B2 ;  /* 0x0000000000027941 */ /* 0x000fea0003800200 */
.L_x_17871:
        /* <DEDUP_REMOVED lines=10> */
.L_x_17874:
[----:B------:R-:W-:Y:S05]  /*4820*/  BSYNC.RECONVERGENT B2 ;  /* 0x0000000000027941 */ /* 0x000fea0003800200 */
.L_x_17873:
        /* <DEDUP_REMOVED lines=10> */
.L_x_17876:
[----:B------:R-:W-:Y:S05]  /*48d0*/  BSYNC.RECONVERGENT B2 ;  /* 0x0000000000027941 */ /* 0x000fea0003800200 */
.L_x_17875:
        /* <DEDUP_REMOVED lines=10> */
.L_x_17878:
[----:B------:R-:W-:Y:S05]  /*4980*/  BSYNC.RECONVERGENT B2 ;  /* 0x0000000000027941 */ /* 0x000fea0003800200 */
.L_x_17877:
        /* <DEDUP_REMOVED lines=10> */
.L_x_17880:
[----:B------:R-:W-:Y:S05]  /*4a30*/  BSYNC.RECONVERGENT B2 ;  /* 0x0000000000027941 */ /* 0x000fea0003800200 */
.L_x_17879:
        /* <DEDUP_REMOVED lines=10> */
.L_x_17882:
[----:B------:R-:W-:Y:S05]  /*4ae0*/  BSYNC.RECONVERGENT B2 ;  /* 0x0000000000027941 */ /* 0x000fea0003800200 */
.L_x_17881:
[----:B------:R-:W-:Y:S05]  /*4af0*/  @!P3 BRA `(.L_x_17867) ;  /* 0x000000040068b947 */ /* 0x000fea0003800000 */
[----:B0-----:R-:W-:-:S05]  /*4b00*/  FMUL.FTZ R200, R175, UR13 ;  /* 0x0000000dafc87c20 */ /* 0x001fca0008410000 */
[----:B------:R-:W-:-:S04]  /*4b10*/  F2FP.F16.F32.PACK_AB R200, RZ, R200 ;  /* 0x000000c8ffc8723e */ /* 0x000fc800000000ff */
[----:B------:R-:W-:Y:S01]  /*4b20*/  PRMT R167, R167, 0x5410, R200 ;  /* 0x00005410a7a77816 */ /* 0x000fe200000000c8 */
[----:B------:R-:W-:Y:S06]  /*4b30*/  BRA `(.L_x_17867) ;  /* 0x0000000400587947 */ /* 0x000fec0003800000 */
.L_x_17868:
        /* <DEDUP_REMOVED lines=10> */
.L_x_17884:
[----:B------:R-:W-:Y:S05]  /*4be0*/  BSYNC.RECONVERGENT B2 ;  /* 0x0000000000027941 */ /* 0x000fea0003800200 */
.L_x_17883:
        /* <DEDUP_REMOVED lines=10> */
.L_x_17886:
[----:B------:R-:W-:Y:S05]  /*4c90*/  BSYNC.RECONVERGENT B2 ;  /* 0x0000000000027941 */ /* 0x000fea0003800200 */
.L_x_17885:
        /* <DEDUP_REMOVED lines=10> */
.L_x_17888:
[----:B------:R-:W-:Y:S05]  /*4d40*/  BSYNC.RECONVERGENT B2 ;  /* 0x0000000000027941 */ /* 0x000fea0003800200 */
.L_x_17887:
        /* <DEDUP_REMOVED lines=10> */
.L_x_17890:
[----:B------:R-:W-:Y:S05]  /*4df0*/  BSYNC.RECONVERGENT B2 ;  /* 0x0000000000027941 */ /* 0x000fea0003800200 */
.L_x_17889:
        /* <DEDUP_REMOVED lines=10> */
.L_x_17892:
[----:B------:R-:W-:Y:S05]  /*4ea0*/  BSYNC.RECONVERGENT B2 ;  /* 0x0000000000027941 */ /* 0x000fea0003800200 */
.L_x_17891:
        /* <DEDUP_REMOVED lines=10> */
.L_x_17894:
[----:B------:R-:W-:Y:S05]  /*4f50*/  BSYNC.RECONVERGENT B2 ;  /* 0x0000000000027941 */ /* 0x000fea0003800200 */
.L_x_17893:
        /* <DEDUP_REMOVED lines=10> */
.L_x_17896:
[----:B------:R-:W-:Y:S05]  /*5000*/  BSYNC.RECONVERGENT B2 ;  /* 0x0000000000027941 */ /* 0x000fea0003800200 */
.L_x_17895:
        /* <DEDUP_REMOVED lines=9> */
.L_x_17867:
[----:B------:R-:W-:Y:S05]  /*50a0*/  BSYNC.RECONVERGENT B1 ;  /* 0x0000000000017941 */ /* 0x000fea0003800200 */
.L_x_17864:
        /* <DEDUP_REMOVED lines=77> */
.L_x_17899:
        /* <DEDUP_REMOVED lines=65> */
.L_x_17898:
        /* <DEDUP_REMOVED lines=44> */
.L_x_17903:
[----:B------:R-:W-:Y:S05]  /*5c50*/  BSYNC.RECONVERGENT B2 ;  /* 0x0000000000027941 */ /* 0x000fea0003800200 */
.L_x_17902:
        /* <DEDUP_REMOVED lines=10> */
.L_x_17905:
[----:B------:R-:W-:Y:S05]  /*5d00*/  BSYNC.RECONVERGENT B2 ;  /* 0x0000000000027941 */ /* 0x000fea0003800200 */
.L_x_17904:
        /* <DEDUP_REMOVED lines=10> */
.L_x_17907:
[----:B------:R-:W-:Y:S05]  /*5db0*/  BSYNC.RECONVERGENT B2 ;  /* 0x0000000000027941 */ /* 0x000fea0003800200 */
.L_x_17906:
        /* <DEDUP_REMOVED lines=10> */
.L_x_17909:
[----:B------:R-:W-:Y:S05]  /*5e60*/  BSYNC.RECONVERGENT B2 ;  /* 0x0000000000027941 */ /* 0x000fea0003800200 */
.L_x_17908:
        /* <DEDUP_REMOVED lines=10> */
.L_x_17911:
[----:B------:R-:W-:Y:S05]  /*5f10*/  BSYNC.RECONVERGENT B2 ;  /* 0x0000000000027941 */ /* 0x000fea0003800200 */
.L_x_17910:
        /* <DEDUP_REMOVED lines=10> */
.L_x_17913:
[----:B------:R-:W-:Y:S05]  /*5fc0*/  BSYNC.RECONVERGENT B2 ;  /* 0x0000000000027941 */ /* 0x000fea0003800200 */
.L_x_17912:
        /* <DEDUP_REMOVED lines=10> */
.L_x_17915:
[----:B------:R-:W-:Y:S05]  /*6070*/  BSYNC.RECONVERGENT B2 ;  /* 0x0000000000027941 */ /* 0x000fea0003800200 */
.L_x_17914:
[----:B------:R-:W-:Y:S05]  /*6080*/  @!P3 BRA `(.L_x_17900) ;  /* 0x000000040068b947 */ /* 0x000fea0003800000 */
[----:B0-----:R-:W-:-:S05]  /*6090*/  FMUL.FTZ R200, R175, UR13 ;  /* 0x0000000dafc87c20 */ /* 0x001fca0008410000 */
[----:B------:R-:W-:-:S04]  /*60a0*/  F2FP.F16.F32.PACK_AB R200, RZ, R200 ;  /* 0x000000c8ffc8723e */ /* 0x000fc800000000ff */
[----:B------:R-:W-:Y:S01]  /*60b0*/  PRMT R167, R167, 0x5410, R200 ;  /* 0x00005410a7a77816 */ /* 0x000fe200000000c8 */
[----:B------:R-:W-:Y:S06]  /*60c0*/  BRA `(.L_x_17900) ;  /* 0x0000000400587947 */ /* 0x000fec0003800000 */
.L_x_17901:
        /* <DEDUP_REMOVED lines=10> */
.L_x_17917:
[----:B------:R-:W-:Y:S05]  /*6170*/  BSYNC.RECONVERGENT B2 ;  /* 0x0000000000027941 */ /* 0x000fea0003800200 */
.L_x_17916:
        /* <DEDUP_REMOVED lines=10> */
.L_x_17919:
[----:B------:R-:W-:Y:S05]  /*6220*/  BSYNC.RECONVERGENT B2 ;  /* 0x0000000000027941 */ /* 0x000fea0003800200 */
.L_x_17918:
        /* <DEDUP_REMOVED lines=10> */
.L_x_17921:
[----:B------:R-:W-:Y:S05]  /*62d0*/  BSYNC.RECONVERGENT B2 ;  /* 0x0000000000027941 */ /* 0x000fea0003800200 */
.L_x_17920:
        /* <DEDUP_REMOVED lines=10> */
.L_x_17923:
[----:B------:R-:W-:Y:S05]  /*6380*/  BSYNC.RECONVERGENT B2 ;  /* 0x0000000000027941 */ /* 0x000fea0003800200 */
.L_x_17922:
        /* <DEDUP_REMOVED lines=10> */
.L_x_17925:
[----:B------:R-:W-:Y:S05]  /*6430*/  BSYNC.RECONVERGENT B2 ;  /* 0x0000000000027941 */ /* 0x000fea0003800200 */
.L_x_17924:
        /* <DEDUP_REMOVED lines=10> */
.L_x_17927:
[----:B------:R-:W-:Y:S05]  /*64e0*/  BSYNC.RECONVERGENT B2 ;  /* 0x0000000000027941 */ /* 0x000fea0003800200 */
.L_x_17926:
        /* <DEDUP_REMOVED lines=10> */
.L_x_17929:
[----:B------:R-:W-:Y:S05]  /*6590*/  BSYNC.RECONVERGENT B2 ;  /* 0x0000000000027941 */ /* 0x000fea0003800200 */
.L_x_17928:
        /* <DEDUP_REMOVED lines=9> */
.L_x_17900:
[----:B------:R-:W-:Y:S05]  /*6630*/  BSYNC.RECONVERGENT B1 ;  /* 0x0000000000017941 */ /* 0x000fea0003800200 */
.L_x_17897:
        /* <DEDUP_REMOVED lines=77> */
.L_x_17932:
        /* <DEDUP_REMOVED lines=65> */
.L_x_17931:
        /* <DEDUP_REMOVED lines=44> */
.L_x_17936:
[----:B------:R-:W-:Y:S05]  /*71e0*/  BSYNC.RECONVERGENT B2 ;  /* 0x0000000000027941 */ /* 0x000fea0003800200 */
.L_x_17935:
        /* <DEDUP_REMOVED lines=10> */
.L_x_17938:
[----:B------:R-:W-:Y:S05]  /*7290*/  BSYNC.RECONVERGENT B2 ;  /* 0x0000000000027941 */ /* 0x000fea0003800200 */
.L_x_17937:
        /* <DEDUP_REMOVED lines=10> */
.L_x_17940:
[----:B------:R-:W-:Y:S05]  /*7340*/  BSYNC.RECONVERGENT B2 ;  /* 0x0000000000027941 */ /* 0x000fea0003800200 */
.L_x_17939:
        /* <DEDUP_REMOVED lines=10> */
.L_x_17942:
[----:B------:R-:W-:Y:S05]  /*73f0*/  BSYNC.RECONVERGENT B2 ;  /* 0x0000000000027941 */ /* 0x000fea0003800200 */
.L_x_17941:
        /* <DEDUP_REMOVED lines=10> */
.L_x_17944:
[----:B------:R-:W-:Y:S05]  /*74a0*/  BSYNC.RECONVERGENT B2 ;  /* 0x0000000000027941 */ /* 0x000fea0003800200 */
.L_x_17943:
        /* <DEDUP_REMOVED lines=10> */
.L_x_17946:
[----:B------:R-:W-:Y:S05]  /*7550*/  BSYNC.RECONVERGENT B2 ;  /* 0x0000000000027941 */ /* 0x000fea0003800200 */
.L_x_17945:
        /* <DEDUP_REMOVED lines=10> */
.L_x_17948:
[----:B------:R-:W-:Y:S05]  /*7600*/  BSYNC.RECONVERGENT B2 ;  /* 0x0000000000027941 */ /* 0x000fea0003800200 */
.L_x_17947:
[----:B------:R-:W-:Y:S05]  /*7610*/  @!P3 BRA `(.L_x_17933) ;  /* 0x000000040068b947 */ /* 0x000fea0003800000 */
[----:B0-----:R-:W-:-:S05]  /*7620*/  FMUL.FTZ R200, R175, UR13 ;  /* 0x0000000dafc87c20 */ /* 0x001fca0008410000 */
[----:B------:R-:W-:-:S04]  /*7630*/  F2FP.F16.F32.PACK_AB R200, RZ, R200 ;  /* 0x000000c8ffc8723e */ /* 0x000fc800000000ff */
[----:B------:R-:W-:Y:S01]  /*7640*/  PRMT R167, R167, 0x5410, R200 ;  /* 0x00005410a7a77816 */ /* 0x000fe200000000c8 */
[----:B------:R-:W-:Y:S06]  /*7650*/  BRA `(.L_x_17933) ;  /* 0x0000000400587947 */ /* 0x000fec0003800000 */
.L_x_17934:
        /* <DEDUP_REMOVED lines=10> */
.L_x_17950:
[----:B------:R-:W-:Y:S05]  /*7700*/  BSYNC.RECONVERGENT B2 ;  /* 0x0000000000027941 */ /* 0x000fea0003800200 */
.L_x_17949:
        /* <DEDUP_REMOVED lines=10> */
.L_x_17952:
[----:B------:R-:W-:Y:S05]  /*77b0*/  BSYNC.RECONVERGENT B2 ;  /* 0x0000000000027941 */ /* 0x000fea0003800200 */
.L_x_17951:
        /* <DEDUP_REMOVED lines=10> */
.L_x_17954:
[----:B------:R-:W-:Y:S05]  /*7860*/  BSYNC.RECONVERGENT B2 ;  /* 0x0000000000027941 */ /* 0x000fea0003800200 */
.L_x_17953:
        /* <DEDUP_REMOVED lines=10> */
.L_x_17956:
[----:B------:R-:W-:Y:S05]  /*7910*/  BSYNC.RECONVERGENT B2 ;  /* 0x0000000000027941 */ /* 0x000fea0003800200 */
.L_x_17955:
        /* <DEDUP_REMOVED lines=10> */
.L_x_17958:
[----:B------:R-:W-:Y:S05]  /*79c0*/  BSYNC.RECONVERGENT B2 ;  /* 0x0000000000027941 */ /* 0x000fea0003800200 */
.L_x_17957:
        /* <DEDUP_REMOVED lines=10> */
.L_x_17960:
[----:B------:R-:W-:Y:S05]  /*7a70*/  BSYNC.RECONVERGENT B2 ;  /* 0x0000000000027941 */ /* 0x000fea0003800200 */
.L_x_17959:
        /* <DEDUP_REMOVED lines=10> */
.L_x_17962:
[----:B------:R-:W-:Y:S05]  /*7b20*/  BSYNC.RECONVERGENT B2 ;  /* 0x0000000000027941 */ /* 0x000fea0003800200 */
.L_x_17961:
        /* <DEDUP_REMOVED lines=9> */
.L_x_17933:
[----:B------:R-:W-:Y:S05]  /*7bc0*/  BSYNC.RECONVERGENT B1 ;  /* 0x0000000000017941 */ /* 0x000fea0003800200 */
.L_x_17930:
        /* <DEDUP_REMOVED lines=31> */
[----:B------:R-:W-:Y:S01]  /*7dc0*/  @P3 F2FP.F16.F32.PACK_AB R171, RZ, R171 ;  /* 0x000000abffab323e */ /* 0x000fe200000000ff */
[----:B--2---:R-:W-:-:S05]  /*7dd0*/  @P3 FMUL.FTZ R170, R168, R170 ;  /* 0x000000aaa8aa3220 */ /* 0x004fca0000410000 */
[----:B------:R-:W-:-:S04]  /*7de0*/  @P3 F2FP.F16.F32.PACK_AB R170, RZ, R170 ;  /* 0x000000aaffaa323e */ /* 0x000fc800000000ff */
        /* <DEDUP_REMOVED lines=43> */
.L_x_17965:
        /* <DEDUP_REMOVED lines=65> */
.L_x_17964:
        /* <DEDUP_REMOVED lines=10> */
[----:B------:R-:W-:-:S04]  /*8550*/  F2FP.F16.F32.PACK_AB R168, RZ, R168 ;  /* 0x000000a8ffa8723e */ /* 0x000fc800000000ff */
[----:B0-----:R-:W-:-:S07]  /*8560*/  PRMT R164, R168, 0x7610, R164 ;  /* 0x00007610a8a47816 */ /* 0x001fce00000000a4 */
.L_x_17969:
[----:B------:R-:W-:Y:S05]  /*8570*/  BSYNC.RECONVERGENT B2 ;  /* 0x0000000000027941 */ /* 0x000fea0003800200 */
.L_x_17968:
        /* <DEDUP_REMOVED lines=10> */
.L_x_17971:
[----:B------:R-:W-:Y:S05]  /*8620*/  BSYNC.RECONVERGENT B2 ;  /* 0x0000000000027941 */ /* 0x000fea0003800200 */
.L_x_17970:
        /* <DEDUP_REMOVED lines=10> */
.L_x_17973:
[----:B------:R-:W-:Y:S05]  /*86d0*/  BSYNC.RECONVERGENT B2 ;  /* 0x0000000000027941 */ /* 0x000fea0003800200 */
.L_x_17972:
        /* <DEDUP_REMOVED lines=10> */
.L_x_17975:
[----:B------:R-:W-:Y:S05]  /*8780*/  BSYNC.RECONVERGENT B2 ;  /* 0x0000000000027941 */ /* 0x000fea0003800200 */
.L_x_17974:
        /* <DEDUP_REMOVED lines=10> */
.L_x_17977:
[----:B------:R-:W-:Y:S05]  /*8830*/  BSYNC.RECONVERGENT B2 ;  /* 0x0000000000027941 */ /* 0x000fea0003800200 */
.L_x_17976:
        /* <DEDUP_REMOVED lines=10> */
.L_x_17979:
[----:B------:R-:W-:Y:S05]  /*88e0*/  BSYNC.RECONVERGENT B2 ;  /* 0x0000000000027941 */ /* 0x000fea0003800200 */
.L_x_17978:
        /* <DEDUP_REMOVED lines=10> */
.L_x_17981:
[----:B------:R-:W-:Y:S05]  /*8990*/  BSYNC.RECONVERGENT B2 ;  /* 0x0000000000027941 */ /* 0x000fea0003800200 */
.L_x_17980:
        /* <DEDUP_REMOVED lines=34> */
[----:B------:R-:W-:-:S04]  /*8bc0*/  F2FP.F16.F32.PACK_AB R200, RZ, R200 ;  /* 0x000000c8ffc8723e */ /* 0x000fc800000000ff */
[----:B------:R-:W-:Y:S01]  /*8bd0*/  PRMT R167, R167, 0x5410, R200 ;  /* 0x00005410a7a77816 */ /* 0x000fe200000000c8 */
[----:B------:R-:W-:Y:S06]  /*8be0*/  BRA `(.L_x_17966) ;  /* 0x0000000400587947 */ /* 0x000fec0003800000 */
.L_x_17967:
        /* <DEDUP_REMOVED lines=10> */
.L_x_17983:
[----:B------:R-:W-:Y:S05]  /*8c90*/  BSYNC.RECONVERGENT B2 ;  /* 0x0000000000027941 */ /* 0x000fea0003800200 */
.L_x_17982:
        /* <DEDUP_REMOVED lines=10> */
.L_x_17985:
[----:B------:R-:W-:Y:S05]  /*8d40*/  BSYNC.RECONVERGENT B2 ;  /* 0x0000000000027941 */ /* 0x000fea0003800200 */
.L_x_17984:
        /* <DEDUP_REMOVED lines=10> */
.L_x_17987:
[----:B------:R-:W-:Y:S05]  /*8df0*/  BSYNC.RECONVERGENT B2 ;  /* 0x0000000000027941 */ /* 0x000fea0003800200 */
.L_x_17986:
        /* <DEDUP_REMOVED lines=10> */
.L_x_17989:
[----:B------:R-:W-:Y:S05]  /*8ea0*/  BSYNC.RECONVERGENT B2 ;  /* 0x0000000000027941 */ /* 0x000fea0003800200 */
.L_x_17988:
        /* <DEDUP_REMOVED lines=10> */
.L_x_17991:
[----:B------:R-:W-:Y:S05]  /*8f50*/  BSYNC.RECONVERGENT B2 ;  /* 0x0000000000027941 */ /* 0x000fea0003800200 */
.L_x_17990:
        /* <DEDUP_REMOVED lines=10> */
.L_x_17993:
[----:B------:R-:W-:Y:S05]  /*9000*/  BSYNC.RECONVERGENT B2 ;  /* 0x0000000000027941 */ /* 0x000fea0003800200 */
.L_x_17992:
        /* <DEDUP_REMOVED lines=10> */
.L_x_17995:
[----:B------:R-:W-:Y:S05]  /*90b0*/  BSYNC.RECONVERGENT B2 ;  /* 0x0000000000027941 */ /* 0x000fea0003800200 */
.L_x_17994:
[----:B0-----:R-:W-:Y:S01]  /*90c0*/  FFMA.FTZ R200, R197, R245, R244 ;  /* 0x000000f5c5c87223 */ /* 0x001fe200000100f4 */
        /* <DEDUP_REMOVED lines=8> */
.L_x_17966:
[----:B------:R-:W-:Y:S05]  /*9150*/  BSYNC.RECONVERGENT B1 ;  /* 0x0000000000017941 */ /* 0x000fea0003800200 */
.L_x_17963:
        /* <DEDUP_REMOVED lines=13> */
.L_x_17826:
[----:B------:R-:W-:Y:S05]  /*9230*/  BSYNC B0 ;  /* 0x0000000000007941 */ /* 0x000fea0003800000 */
.L_x_17825:
        /* <DEDUP_REMOVED lines=224> */
.L_x_17830:
[----:B0-----:R-:W-:Y:S01]  /*a040*/  HFMA2 R247, -RZ, RZ, 0, 5.9604644775390625e-08 ;  /* 0x00000001fff77431 */ /* 0x001fe200000001ff */
[----:B------:R-:W-:Y:S01]  /*a050*/  BSSY B1, `(.L_x_17997) ;  /* 0x0000006000017945 */ /* 0x000fe20003800000 */
[----:B------:R-:W-:Y:S02]  /*a060*/  MOV R246, 0x1f ;  /* 0x0000001f00f67802 */ /* 0x000fe40000000f00 */
[----:B------:R-:W-:-:S07]  /*a070*/  MOV R245, 0xffffffff ;  /* 0xffffffff00f57802 */ /* 0x000fce0000000f00 */
[----:B------:R-:W-:Y:S05]  /*a080*/  WARPSYNC.COLLECTIVE R245, `(.L_x_17998) ;  /* 0x00000000f5087348 */ /* 0x000fea0003c00000 */
[----:B------:R0:W1:Y:S02]  /*a090*/  SHFL.BFLY P1, R249, R200, R247, R246 ;  /* 0x0c0000f7c8f97389 */ /* 0x00006400000200f6 */
[----:B01----:R-:W-:Y:S05]  /*a0a0*/  ENDCOLLECTIVE ;  /* 0x000000000000791b */ /* 0x003fea0003800000 */
.L_x_17998:
[----:B------:R-:W-:Y:S05]  /*a0b0*/  BSYNC B1 ;  /* 0x0000000000017941 */ /* 0x000fea0003800000 */
.L_x_17997:
        /* <DEDUP_REMOVED lines=9> */
.L_x_17999:
[----:B------:R-:W-:Y:S01]  /*a150*/  HFMA2 R247, -RZ, RZ, 0, 1.1920928955078125e-07 ;  /* 0x00000002fff77431 */ /* 0x000fe200000001ff */
[----:B------:R-:W-:-:S05]  /*a160*/  MOV R200, R249 ;  /* 0x000000f900c87202 */ /* 0x000fca0000000f00 */
[----:B------:R-:W-:Y:S01]  /*a170*/  FADD.FTZ R201, R200, R201 ;  /* 0x000000c9c8c97221 */ /* 0x000fe20000010000 */
[----:B------:R-:W-:-:S07]  /*a180*/  MOV R200, R248 ;  /* 0x000000f800c87202 */ /* 0x000fce0000000f00 */
[----:B------:R-:W-:Y:S05]  /*a190*/  WARPSYNC.COLLECTIVE R245, `(.L_x_18000) ;  /* 0x00000000f5087348 */ /* 0x000fea0003c00000 */
[----:B------:R0:W1:Y:S02]  /*a1a0*/  SHFL.BFLY P1, R249, R200, R247, R246 ;  /* 0x0c0000f7c8f97389 */ /* 0x00006400000200f6 */
[----:B01----:R-:W-:Y:S05]  /*a1b0*/  ENDCOLLECTIVE ;  /* 0x000000000000791b */ /* 0x003fea0003800000 */
.L_x_18000:
[----:B------:R-:W-:-:S05]  /*a1c0*/  MOV R200, R249 ;  /* 0x000000f900c87202 */ /* 0x000fca0000000f00 */
[----:B------:R-:W-:Y:S01]  /*a1d0*/  FADD.FTZ R248, R248, R200 ;  /* 0x000000c8f8f87221 */ /* 0x000fe20000010000 */
[----:B------:R-:W-:-:S07]  /*a1e0*/  MOV R200, R201 ;  /* 0x000000c900c87202 */ /* 0x000fce0000000f00 */
[----:B------:R-:W-:Y:S05]  /*a1f0*/  WARPSYNC.COLLECTIVE R245, `(.L_x_18001) ;  /* 0x00000000f5087348 */ /* 0x000fea0003c00000 */
[----:B------:R0:W1:Y:S02]  /*a200*/  SHFL.BFLY P1, R249, R200, R247, R246 ;  /* 0x0c0000f7c8f97389 */ /* 0x00006400000200f6 */
[----:B01----:R-:W-:Y:S05]  /*a210*/  ENDCOLLECTIVE ;  /* 0x000000000000791b */ /* 0x003fea0003800000 */
.L_x_18001:
[----:B------:R-:W-:Y:S01]  /*a220*/  HFMA2 R247, -RZ, RZ, 0, 2.384185791015625e-07 ;  /* 0x00000004fff77431 */ /* 0x000fe200000001ff */
[----:B------:R-:W-:-:S05]  /*a230*/  MOV R200, R249 ;  /* 0x000000f900c87202 */ /* 0x000fca0000000f00 */
[----:B------:R-:W-:Y:S01]  /*a240*/  FADD.FTZ R201, R201, R200 ;  /* 0x000000c8c9c97221 */ /* 0x000fe20000010000 */
[----:B------:R-:W-:-:S07]  /*a250*/  MOV R200, R248 ;  /* 0x000000f800c87202 */ /* 0x000fce0000000f00 */
[----:B------:R-:W-:Y:S05]  /*a260*/  WARPSYNC.COLLECTIVE R245, `(.L_x_18002) ;  /* 0x00000000f5087348 */ /* 0x000fea0003c00000 */
[----:B------:R0:W1:Y:S02]  /*a270*/  SHFL.BFLY P1, R249, R200, R247, R246 ;  /* 0x0c0000f7c8f97389 */ /* 0x00006400000200f6 */
[----:B01----:R-:W-:Y:S05]  /*a280*/  ENDCOLLECTIVE ;  /* 0x000000000000791b */ /* 0x003fea0003800000 */
.L_x_18002:
[----:B------:R-:W-:-:S05]  /*a290*/  MOV R200, R249 ;  /* 0x000000f900c87202 */ /* 0x000fca0000000f00 */
[----:B------:R-:W-:Y:S01]  /*a2a0*/  FADD.FTZ R248, R248, R200 ;  /* 0x000000c8f8f87221 */ /* 0x000fe20000010000 */
[----:B------:R-:W-:-:S07]  /*a2b0*/  MOV R200, R201 ;  /* 0x000000c900c87202 */ /* 0x000fce0000000f00 */
[----:B------:R-:W-:Y:S05]  /*a2c0*/  WARPSYNC.COLLECTIVE R245, `(.L_x_18003) ;  /* 0x00000000f5087348 */ /* 0x000fea0003c00000 */
[----:B------:R0:W1:Y:S02]  /*a2d0*/  SHFL.BFLY P1, R249, R200, R247, R246 ;  /* 0x0c0000f7c8f97389 */ /* 0x00006400000200f6 */
[----:B01----:R-:W-:Y:S05]  /*a2e0*/  ENDCOLLECTIVE ;  /* 0x000000000000791b */ /* 0x003fea0003800000 */
.L_x_18003:
[----:B------:R-:W-:Y:S01]  /*a2f0*/  HFMA2 R247, -RZ, RZ, 0, 4.76837158203125e-07 ;  /* 0x00000008fff77431 */ /* 0x000fe200000001ff */
[----:B------:R-:W-:-:S05]  /*a300*/  MOV R200, R249 ;  /* 0x000000f900c87202 */ /* 0x000fca0000000f00 */
[----:B------:R-:W-:Y:S01]  /*a310*/  FADD.FTZ R201, R201, R200 ;  /* 0x000000c8c9c97221 */ /* 0x000fe20000010000 */
[----:B------:R-:W-:-:S07]  /*a320*/  MOV R200, R248 ;  /* 0x000000f800c87202 */ /* 0x000fce0000000f00 */
[----:B------:R-:W-:Y:S05]  /*a330*/  WARPSYNC.COLLECTIVE R245, `(.L_x_18004) ;  /* 0x00000000f5087348 */ /* 0x000fea0003c00000 */
[----:B------:R0:W1:Y:S02]  /*a340*/  SHFL.BFLY P1, R249, R200, R247, R246 ;  /* 0x0c0000f7c8f97389 */ /* 0x00006400000200f6 */
[----:B01----:R-:W-:Y:S05]  /*a350*/  ENDCOLLECTIVE ;  /* 0x000000000000791b */ /* 0x003fea0003800000 */
.L_x_18004:
[----:B------:R-:W-:-:S05]  /*a360*/  MOV R200, R249 ;  /* 0x000000f900c87202 */ /* 0x000fca0000000f00 */
[----:B------:R-:W-:Y:S01]  /*a370*/  FADD.FTZ R248, R248, R200 ;  /* 0x000000c8f8f87221 */ /* 0x000fe20000010000 */
[----:B------:R-:W-:-:S07]  /*a380*/  MOV R200, R201 ;  /* 0x000000c900c87202 */ /* 0x000fce0000000f00 */
[----:B------:R-:W-:Y:S05]  /*a390*/  WARPSYNC.COLLECTIVE R245, `(.L_x_18005) ;  /* 0x00000000f5087348 */ /* 0x000fea0003c00000 */
[----:B------:R0:W1:Y:S02]  /*a3a0*/  SHFL.BFLY P1, R249, R200, R247, R246 ;  /* 0x0c0000f7c8f97389 */ /* 0x00006400000200f6 */
[----:B01----:R-:W-:Y:S05]  /*a3b0*/  ENDCOLLECTIVE ;  /* 0x000000000000791b */ /* 0x003fea0003800000 */
.L_x_18005:
[----:B------:R-:W-:Y:S01]  /*a3c0*/  HFMA2 R247, -RZ, RZ, 0, 9.5367431640625e-07 ;  /* 0x00000010fff77431 */ /* 0x000fe200000001ff */
[----:B------:R-:W-:-:S05]  /*a3d0*/  MOV R200, R249 ;  /* 0x000000f900c87202 */ /* 0x000fca0000000f00 */
[----:B------:R-:W-:Y:S01]  /*a3e0*/  FADD.FTZ R201, R201, R200 ;  /* 0x000000c8c9c97221 */ /* 0x000fe20000010000 */
[----:B------:R-:W-:-:S07]  /*a3f0*/  MOV R200, R248 ;  /* 0x000000f800c87202 */ /* 0x000fce0000000f00 */
[----:B------:R-:W-:Y:S05]  /*a400*/  WARPSYNC.COLLECTIVE R245, `(.L_x_18006) ;  /* 0x00000000f5087348 */ /* 0x000fea0003c00000 */
[----:B------:R0:W1:Y:S02]  /*a410*/  SHFL.BFLY P1, R249, R200, R247, R246 ;  /* 0x0c0000f7c8f97389 */ /* 0x00006400000200f6 */
[----:B01----:R-:W-:Y:S05]  /*a420*/  ENDCOLLECTIVE ;  /* 0x000000000000791b */ /* 0x003fea0003800000 */
.L_x_18006:
[----:B------:R-:W-:Y:S02]  /*a430*/  MOV R200, R201 ;  /* 0x000000c900c87202 */ /* 0x000fe40000000f00 */
[----:B------:R-:W-:-:S07]  /*a440*/  MOV R250, R249 ;  /* 0x000000f900fa7202 */ /* 0x000fce0000000f00 */
[----:B------:R-:W-:Y:S05]  /*a450*/  WARPSYNC.COLLECTIVE R245, `(.L_x_18007) ;  /* 0x00000000f5087348 */ /* 0x000fea0003c00000 */
[----:B------:R0:W1:Y:S02]  /*a460*/  SHFL.BFLY P1, R249, R200, R247, R246 ;  /* 0x0c0000f7c8f97389 */ /* 0x00006400000200f6 */
[----:B01----:R-:W-:Y:S05]  /*a470*/  ENDCOLLECTIVE ;  /* 0x000000000000791b */ /* 0x003fea0003800000 */
.L_x_18007:
[----:B------:R-:W-:Y:S01]  /*a480*/  MOV R200, R249 ;  /* 0x000000f900c87202 */ /* 0x000fe20000000f00 */
[----:B------:R-:W-:Y:S06]  /*a490*/  BRA `(.L_x_18008) ;  /* 0xffffff7c00f07947 */ /* 0x000fec000383ffff */
.L_x_18009:
        /* <DEDUP_REMOVED lines=14> */
.L_x_25495:


//--------------------- .text._ZN10layer_norm13ln_bwd_kernelINS_13Kernel_traitsIf6__halffS2_fjLj1280ELj1ELj4ELj1ELj16ENS_18Kernel_traits_baseILj1280EfS2_fS2_fjLj128EEEEELb0ELb1ELb0ELb0EEEvNS_9BwdParamsE --------------------------
	.section	.text._ZN10layer_norm13ln_bwd_kernelINS_13Kernel_traitsIf6__halffS2_fjLj1280ELj1ELj4ELj1ELj16ENS_18Kernel_traits_baseILj1280EfS2_fS2_fjLj128EEEEELb0ELb1ELb0ELb0EEEvNS_9BwdParamsE,"ax",@progbits
	.align	128
        .global         _ZN10layer_norm13ln_bwd_kernelINS_13Kernel_traitsIf6__halffS2_fjLj1280ELj1ELj4ELj1ELj16ENS_18Kernel_traits_baseILj1280EfS2_fS2_fjLj128EEEEELb0ELb1ELb0ELb0EEEvNS_9BwdParamsE
        .type           _ZN10layer_norm13ln_bwd_kernelINS_13Kernel_traitsIf6__halffS2_fjLj1280ELj1ELj4ELj1ELj16ENS_18Kernel_traits_baseILj1280EfS2_fS2_fjLj128EEEEELb0ELb1ELb0ELb0EEEvNS_9BwdParamsE,@function
        .size           _ZN10layer_norm13ln_bwd_kernelINS_13Kernel_traitsIf6__halffS2_fjLj1280ELj1ELj4ELj1ELj16ENS_18Kernel_traits_baseILj1280EfS2_fS2_fjLj128EEEEELb0ELb1ELb0ELb0EEEvNS_9BwdParamsE,(.L_x_25496 - _ZN10layer_norm13ln_bwd_kernelINS_13Kernel_traitsIf6__halffS2_fjLj1280ELj1ELj4ELj1ELj16ENS_18Kernel_traits_baseILj1280EfS2_fS2_fjLj128EEEEELb0ELb1ELb0ELb0EEEvNS_9BwdParamsE)
        .other          _ZN10layer_norm13ln_bwd_kernelINS_13Kernel_traitsIf6__halffS2_fjLj1280ELj1ELj4ELj1ELj16ENS_18Kernel_traits_baseILj1280EfS2_fS2_fjLj128EEEEELb0ELb1ELb0ELb0EEEvNS_9BwdParamsE,@"STO_CUDA_ENTRY STV_DEFAULT"
_ZN10layer_norm13ln_bwd_kernelINS_13Kernel_traitsIf6__halffS2_fjLj1280ELj1ELj4ELj1ELj16ENS_18Kernel_traits_baseILj1280EfS2_fS2_fjLj128EEEEELb0ELb1ELb0ELb0EEEvNS_9BwdParamsE:
.text._ZN10layer_norm13ln_bwd_kernelINS_13Kernel_traitsIf6__halffS2_fjLj1280ELj1ELj4ELj1ELj16ENS_18Kernel_traits_baseILj1280EfS2_fS2_fjLj128EEEEELb0ELb1ELb0ELb0EEEvNS_9BwdParamsE:
        /* <DEDUP_REMOVED lines=289> */
.L_x_18062:
[----:B------:R-:W2:Y:S01]  /*1210*/  LDL R187, [R1+0x1c] ;  /* 0x00001c0001bb7983 */ /* 0x000ea20000100800 */
[----:B------:R-:W2:Y:S03]  /*1220*/  @P5 LDC.64 R2, c[0x0][0x3e0] ;  /* 0x0000f800ff025b82 */ /* 0x000ea60000000a00 */
[----:B------:R-:W3:Y:S01]  /*1230*/  LDL R186, [R1+0x20] ;  /* 0x0000200001ba7983 */ /* 0x000ee20000100800 */
[----:B--2---:R-:W-:-:S05]  /*1240*/  @P5 IMAD.WIDE R2, R187, 0x2, R2 ;  /* 0x00000002bb025825 */ /* 0x004fca00078e0202 */
[----:B------:R1:W2:Y:S02]  /*1250*/  @P5 LDG.E.U16 R19, desc[UR6][R2.64] ;  /* 0x0000000602135981 */ /* 0x0002a4000c1e1500 */
        /* <DEDUP_REMOVED lines=22> */
[----:B--2---:R-:W-:Y:S01]  /*13c0*/  @P5 HADD2.F32 R20, -RZ, R19.H0_H0 ;  /* 0x20000013ff145230 */ /* 0x004fe20000004100 */
[----:B------:R-:W-:Y:S01]  /*13d0*/  LEA.HI.SX32 R19, R3, R2, 0x1d ;  /* 0x0000000203137211 */ /* 0x000fe200078feaff */
[----:B------:R-:W-:-:S03]  /*13e0*/  HFMA2 R3, -RZ, RZ, 0, 0 ;  /* 0x00000000ff037431 */ /* 0x000fc600000001ff */
[----:B------:R-:W-:Y:S02]  /*13f0*/  MOV R220, R19 ;  /* 0x0000001300dc7202 */ /* 0x000fe40000000f00 */
[----:B----4-:R-:W-:Y:S01]  /*1400*/  FSEL R2, R184, RZ, !P0 ;  /* 0x000000ffb8027208 */ /* 0x010fe20004000000 */
[----:B------:R-:W-:Y:S06]  /*1410*/  @!P4 BRA `(.L_x_18013) ;  /* 0x000000080024c947 */ /* 0x000fec0003800000 */
[----:B------:R-:W0:Y:S01]  /*1420*/  LDC.64 R188, c[0x0][0x428] ;  /* 0x00010a00ffbc7b82 */ /* 0x000e220000000a00 */
[----:B------:R1:W-:Y:S04]  /*1430*/  STL [R1+0x1a0], R8 ;  /* 0x0001a00801007387 */ /* 0x0003e80000100800 */
[----:B------:R2:W-:Y:S03]  /*1440*/  STL [R1+0x19c], R7 ;  /* 0x00019c0701007387 */ /* 0x0005e60000100800 */
[----:B------:R-:W3:Y:S01]  /*1450*/  LDC.64 R192, c[0x0][0x3a8] ;  /* 0x0000ea00ffc07b82 */ /* 0x000ee20000000a00 */
[----:B------:R-:W-:Y:S04]  /*1460*/  STL [R1+0x198], R6 ;  /* 0x0001980601007387 */ /* 0x000fe80000100800 */
[----:B------:R-:W-:Y:S04]  /*1470*/  STL [R1+0x194], R5 ;  /* 0x0001940501007387 */ /* 0x000fe80000100800 */
[----:B------:R4:W-:Y:S04]  /*1480*/  STL [R1+0x190], R4 ;  /* 0x0001900401007387 */ /* 0x0009e80000100800 */
[----:B-1----:R-:W4:Y:S01]  /*1490*/  LDL.LU R8, [R1+0x40] ;  /* 0x0000400001087983 */ /* 0x002f220000300800 */
[----:B0-----:R-:W-:-:S03]  /*14a0*/  IMAD.WIDE.U32 R188, R19, 0x10, R188 ;  /* 0x0000001013bc7825 */ /* 0x001fc600078e00bc */
[----:B--2---:R-:W2:Y:S04]  /*14b0*/  LDL.LU R7, [R1+0xe0] ;  /* 0x0000e00001077983 */ /* 0x004ea80000300800 */
[----:B------:R-:W4:Y:S01]  /*14c0*/  LDG.E.128 R188, desc[UR6][R188.64] ;  /* 0x00000006bcbc7981 */ /* 0x000f22000c1e1d00 */
[----:B---3--:R-:W-:-:S05]  /*14d0*/  IMAD.WIDE.U32 R192, R19, 0x20, R192 ;  /* 0x0000002013c07825 */ /* 0x008fca00078e00c0 */
[----:B------:R-:W3:Y:S04]  /*14e0*/  LDG.E.128 R184, desc[UR6][R192.64] ;  /* 0x00000006c0b87981 */ /* 0x000ee8000c1e1d00 */
[----:B------:R-:W2:Y:S01]  /*14f0*/  LDG.E.128 R192, desc[UR6][R192.64+0x10] ;  /* 0x00001006c0c07981 */ /* 0x000ea2000c1e1d00 */
[----:B------:R-:W-:-:S04]  /*1500*/  ISETP.NE.U32.AND P0, PT, RZ, UR10, PT ;  /* 0x0000000aff007c0c */ /* 0x000fc8000bf05070 */
[----:B------:R-:W-:-:S13]  /*1510*/  ISETP.NE.AND.EX P0, PT, RZ, UR11, PT, P0 ;  /* 0x0000000bff007c0c */ /* 0x000fda000bf05300 */
[----:B------:R-:W0:Y:S01]  /*1520*/  @P0 LDC.64 R210, c[0x0][0x438] ;  /* 0x00010e00ffd20b82 */ /* 0x000e220000000a00 */
[----:B----4-:R-:W-:-:S05]  /*1530*/  HADD2.F32 R4, -RZ, R191.H0_H0 ;  /* 0x200000bfff047230 */ /* 0x010fca0000004100 */
[----:B------:R1:W-:Y:S04]  /*1540*/  STL [R1], R4 ;  /* 0x0000000401007387 */ /* 0x0003e80000100800 */
[----:B------:R-:W4:Y:S01]  /*1550*/  LDL R219, [R1+0x180] ;  /* 0x0001800001db7983 */ /* 0x000f220000100800 */
[----:B0-----:R-:W-:-:S04]  /*1560*/  @P0 IMAD.WIDE.U32 R210, R19, 0x20, R210 ;  /* 0x0000002013d20825 */ /* 0x001fc800078e00d2 */
[C---:B---3--:R-:W-:Y:S01]  /*1570*/  FADD.FTZ R0, -R2.reuse, R184 ;  /* 0x000000b802007221 */ /* 0x048fe20000010100 */
[C---:B------:R-:W-:Y:S01]  /*1580*/  FADD.FTZ R209, -R2.reuse, R185 ;  /* 0x000000b902d17221 */ /* 0x040fe20000010100 */
[----:B------:R-:W3:Y:S01]  /*1590*/  LDL.LU R6, [R1+0x44] ;  /* 0x0000440001067983 */ /* 0x000ee20000300800 */
[--C-:B------:R-:W-:Y:S02]  /*15a0*/  HADD2.F32 R216, -RZ, R190.reuse.H0_H0 ;  /* 0x200000beffd87230 */ /* 0x100fe40000004100 */
[----:B------:R-:W-:Y:S01]  /*15b0*/  HADD2.F32 R220, -RZ, R190.H1_H1 ;  /* 0x300000beffdc7230 */ /* 0x000fe20000004100 */
[----:B------:R-:W5:Y:S01]  /*15c0*/  @P0 LDG.E.128 R64, desc[UR6][R210.64] ;  /* 0x00000006d2400981 */ /* 0x000f62000c1e1d00 */
[--C-:B------:R-:W-:Y:S02]  /*15d0*/  HADD2.F32 R185, -RZ, R189.reuse.H0_H0 ;  /* 0x200000bdffb97230 */ /* 0x100fe40000004100 */
[----:B--2---:R-:W-:Y:S01]  /*15e0*/  FADD.FTZ R190, -R2, R192 ;  /* 0x000000c002be7221 */ /* 0x004fe20000010100 */
[----:B------:R0:W5:Y:S01]  /*15f0*/  @P0 LDG.E.128 R60, desc[UR6][R210.64+0x10] ;  /* 0x00001006d23c0981 */ /* 0x000162000c1e1d00 */
[----:B------:R-:W-:-:S02]  /*1600*/  HADD2.F32 R3, -RZ, R189.H1_H1 ;  /* 0x300000bdff037230 */ /* 0x000fc40000004100 */
[C---:B------:R-:W-:Y:S01]  /*1610*/  FADD.FTZ R189, -R2.reuse, R193 ;  /* 0x000000c102bd7221 */ /* 0x040fe20000010100 */
[----:B------:R-:W2:Y:S01]  /*1620*/  LDL.LU R5, [R1+0xe4] ;  /* 0x0000e40001057983 */ /* 0x000ea20000300800 */
[C---:B------:R-:W-:Y:S01]  /*1630*/  FADD.FTZ R184, -R2.reuse, R195 ;  /* 0x000000c302b87221 */ /* 0x040fe20000010100 */
[----:B-----5:R-:W-:Y:S02]  /*1640*/  FMUL.FTZ R0, R21, R0 ;  /* 0x0000000015007220 */ /* 0x020fe40000410000 */
[----:B------:R-:W2:Y:S01]  /*1650*/  LDL R212, [R1+0x188] ;  /* 0x0001880001d47983 */ /* 0x000ea20000100800 */
[C---:B0-----:R-:W-:Y:S01]  /*1660*/  FADD.FTZ R211, -R2.reuse, R187 ;  /* 0x000000bb02d37221 */ /* 0x041fe20000010100 */
[C---:B------:R-:W-:Y:S01]  /*1670*/  FADD.FTZ R210, -R2.reuse, R186 ;  /* 0x000000ba02d27221 */ /* 0x040fe20000010100 */
[----:B------:R-:W-:Y:S01]  /*1680*/  HADD2.F32 R187, -RZ, R188.H0_H0 ;  /* 0x200000bcffbb7230 */ /* 0x000fe20000004100 */
[----:B-1----:R-:W2:Y:S01]  /*1690*/  LDL R4, [R1+0x18c] ;  /* 0x00018c0001047983 */ /* 0x002ea20000100800 */
[----:B------:R-:W-:-:S03]  /*16a0*/  FADD.FTZ R186, -R2, R194 ;  /* 0x000000c202ba7221 */ /* 0x000fc60000010100 */
[----:B------:R-:W2:Y:S01]  /*16b0*/  LDL R192, [R1+0x170] ;  /* 0x0001700001c07983 */ /* 0x000ea20000100800 */
[----:B------:R-:W-:-:S03]  /*16c0*/  FMUL.FTZ R215, R21, R209 ;  /* 0x000000d115d77220 */ /* 0x000fc60000410000 */
[----:B------:R-:W2:Y:S01]  /*16d0*/  LDL.LU R193, [R1+0xec] ;  /* 0x0000ec0001c17983 */ /* 0x000ea20000300800 */
[----:B------:R-:W-:Y:S01]  /*16e0*/  FMUL.FTZ R214, R21, R210 ;  /* 0x000000d215d67220 */ /* 0x000fe20000410000 */
[----:B------:R-:W-:Y:S02]  /*16f0*/  FADD.FTZ R8, R8, R187 ;  /* 0x000000bb08087221 */ /* 0x000fe40000010000 */
[----:B------:R-:W2:Y:S01]  /*1700*/  LDL.LU R194, [R1] ;  /* 0x0000000001c27983 */ /* 0x000ea20000300800 */
[----:B------:R-:W-:-:S03]  /*1710*/  FFMA.FTZ R7, R0, R187, R7 ;  /* 0x000000bb00077223 */ /* 0x000fc60000010007 */
[----:B------:R-:W2:Y:S01]  /*1720*/  LDL.LU R195, [R1+0x4c] ;  /* 0x00004c0001c37983 */ /* 0x000ea20000300800 */
[----:B------:R-:W-:-:S03]  /*1730*/  FMUL.FTZ R213, R21, R211 ;  /* 0x000000d315d57220 */ /* 0x000fc60000410000 */
[----:B------:R-:W2:Y:S04]  /*1740*/  LDL.LU R209, [R1+0xe8] ;  /* 0x0000e80001d17983 */ /* 0x000ea80000300800 */
[----:B------:R-:W2:Y:S04]  /*1750*/  LDL.LU R210, [R1+0x48] ;  /* 0x0000480001d27983 */ /* 0x000ea80000300800 */
[----:B------:R-:W2:Y:S04]  /*1760*/  LDL.LU R211, [R1+0xd0] ;  /* 0x0000d00001d37983 */ /* 0x000ea80000300800 */
[----:B------:R0:W-:Y:S04]  /*1770*/  STL [R1+0x40], R8 ;  /* 0x0000400801007387 */ /* 0x0001e80000100800 */
[----:B0-----:R0:W5:Y:S04]  /*1780*/  LDL.LU R8, [R1+0x1a0] ;  /* 0x0001a00001087983 */ /* 0x0011680000300800 */
[----:B------:R1:W-:Y:S04]  /*1790*/  STL [R1+0xe0], R7 ;  /* 0x0000e00701007387 */ /* 0x0003e80000100800 */
[----:B-1----:R0:W5:Y:S01]  /*17a0*/  LDL.LU R7, [R1+0x19c] ;  /* 0x00019c0001077983 */ /* 0x0021620000300800 */
[----:B----4-:R-:W-:-:S03]  /*17b0*/  FMUL.FTZ R219, R219, R187 ;  /* 0x000000bbdbdb7220 */ /* 0x010fc60000410000 */
[----:B------:R-:W4:Y:S01]  /*17c0*/  LDL R187, [R1+0x184] ;  /* 0x0001840001bb7983 */ /* 0x000f220000100800 */
[----:B------:R-:W-:-:S05]  /*17d0*/  HADD2.F32 R188, -RZ, R188.H1_H1 ;  /* 0x300000bcffbc7230 */ /* 0x000fca0000004100 */
[----:B---3--:R-:W-:-:S05]  /*17e0*/  FADD.FTZ R6, R6, R188 ;  /* 0x000000bc06067221 */ /* 0x008fca0000010000 */
[----:B------:R1:W-:Y:S01]  /*17f0*/  STL [R1+0x44], R6 ;  /* 0x0000440601007387 */ /* 0x0003e20000100800 */
[----:B--2---:R-:W-:-:S03]  /*1800*/  FFMA.FTZ R5, R215, R188, R5 ;  /* 0x000000bcd7057223 */ /* 0x004fc60000010005 */
[----:B-1----:R0:W5:Y:S04]  /*1810*/  LDL.LU R6, [R1+0x198] ;  /* 0x0001980001067983 */ /* 0x0021680000300800 */
[----:B------:R1:W-:Y:S04]  /*1820*/  STL [R1+0xe4], R5 ;  /* 0x0000e40501007387 */ /* 0x0003e80000100800 */
[----:B-1----:R0:W5:Y:S01]  /*1830*/  LDL.LU R5, [R1+0x194] ;  /* 0x0001940001057983 */ /* 0x0021620000300800 */
[----:B------:R-:W-:Y:S01]  /*1840*/  FADD.FTZ R210, R210, R185 ;  /* 0x000000b9d2d27221 */ /* 0x000fe20000010000 */
[----:B------:R-:W-:-:S04]  /*1850*/  FFMA.FTZ R209, R214, R185, R209 ;  /* 0x000000b9d6d17223 */ /* 0x000fc800000100d1 */
[----:B------:R1:W-:Y:S02]  /*1860*/  STL [R1+0x48], R210 ;  /* 0x000048d201007387 */ /* 0x0003e40000100800 */
[----:B-1----:R-:W-:Y:S02]  /*1870*/  FMUL.FTZ R210, R212, R185 ;  /* 0x000000b9d4d27220 */ /* 0x002fe40000410000 */
[----:B------:R-:W2:Y:S01]  /*1880*/  LDL.LU R185, [R1+0x30] ;  /* 0x0000300001b97983 */ /* 0x000ea20000300800 */
[----:B----4-:R-:W-:-:S05]  /*1890*/  FMUL.FTZ R187, R187, R188 ;  /* 0x000000bcbbbb7220 */ /* 0x010fca0000410000 */
[----:B------:R-:W-:Y:S04]  /*18a0*/  STL [R1+0x18], R187 ;  /* 0x000018bb01007387 */ /* 0x000fe80000100800 */
[----:B------:R1:W-:Y:S04]  /*18b0*/  STL [R1+0xe8], R209 ;  /* 0x0000e8d101007387 */ /* 0x0003e80000100800 */
[----:B------:R-:W3:Y:S01]  /*18c0*/  LDL.LU R188, [R1+0x34] ;  /* 0x0000340001bc7983 */ /* 0x000ee20000300800 */
[----:B------:R-:W-:Y:S01]  /*18d0*/  FADD.FTZ R195, R195, R3 ;  /* 0x00000003c3c37221 */ /* 0x000fe20000010000 */
[-C--:B------:R-:W-:Y:S01]  /*18e0*/  FFMA.FTZ R193, R213, R3.reuse, R193 ;  /* 0x00000003d5c17223 */ /* 0x080fe200000100c1 */
[----:B------:R-:W-:Y:S01]  /*18f0*/  FMUL.FTZ R212, R21, R190 ;  /* 0x000000be15d47220 */ /* 0x000fe20000410000 */
[----:B------:R-:W-:Y:S01]  /*1900*/  STL [R1+0x14], R210 ;  /* 0x000014d201007387 */ /* 0x000fe20000100800 */
[----:B-1----:R-:W-:-:S03]  /*1910*/  FMUL.FTZ R209, R4, R3 ;  /* 0x0000000304d17220 */ /* 0x002fc60000410000 */
[----:B------:R1:W-:Y:S01]  /*1920*/  STL [R1+0x4c], R195 ;  /* 0x00004cc301007387 */ /* 0x0003e20000100800 */
[----:B------:R-:W-:-:S03]  /*1930*/  FFMA.FTZ R211, R212, R216, R211 ;  /* 0x000000d8d4d37223 */ /* 0x000fc600000100d3 */
[----:B------:R-:W4:Y:S04]  /*1940*/  LDL.LU R4, [R1+0xd4] ;  /* 0x0000d40001047983 */ /* 0x000f280000300800 */
[----:B------:R0:W-:Y:S01]  /*1950*/  STL [R1+0xec], R193 ;  /* 0x0000ecc101007387 */ /* 0x0001e20000100800 */
[----:B------:R-:W-:-:S03]  /*1960*/  FMUL.FTZ R192, R192, R216 ;  /* 0x000000d8c0c07220 */ /* 0x000fc60000410000 */
[----:B-1----:R-:W4:Y:S04]  /*1970*/  LDL.LU R195, [R1+0xd8] ;  /* 0x0000d80001c37983 */ /* 0x002f280000300800 */
[----:B0-----:R-:W4:Y:S04]  /*1980*/  LDL R193, [R1+0x178] ;  /* 0x0001780001c17983 */ /* 0x001f280000100800 */
[----:B------:R-:W-:Y:S01]  /*1990*/  STL [R1+0x10], R209 ;  /* 0x000010d101007387 */ /* 0x000fe20000100800 */
[----:B------:R-:W-:-:S04]  /*19a0*/  FFMA.FTZ R3, R0, R219, RZ ;  /* 0x000000db00037223 */ /* 0x000fc800000100ff */
[----:B------:R-:W-:Y:S01]  /*19b0*/  FFMA.FTZ R3, R215, R187, R3 ;  /* 0x000000bbd7037223 */ /* 0x000fe20000010003 */
[----:B--2---:R-:W-:-:S05]  /*19c0*/  FADD.FTZ R185, R185, R216 ;  /* 0x000000d8b9b97221 */ /* 0x004fca0000010000 */
[----:B------:R0:W-:Y:S04]  /*19d0*/  STL [R1+0x30], R185 ;  /* 0x000030b901007387 */ /* 0x0001e80000100800 */
[----:B------:R-:W2:Y:S04]  /*19e0*/  LDL.LU R216, [R1+0x38] ;  /* 0x0000380001d87983 */ /* 0x000ea80000300800 */
[----:B------:R1:W-:Y:S01]  /*19f0*/  STL [R1+0xd0], R211 ;  /* 0x0000d0d301007387 */ /* 0x0003e20000100800 */
[----:B0-----:R-:W-:Y:S01]  /*1a00*/  FADD.FTZ R185, RZ, R219 ;  /* 0x000000dbffb97221 */ /* 0x001fe20000010000 */
[----:B-1----:R-:W-:-:S02]  /*1a10*/  FMUL.FTZ R211, R21, R189 ;  /* 0x000000bd15d37220 */ /* 0x002fc40000410000 */
[----:B------:R-:W2:Y:S01]  /*1a20*/  LDL R189, [R1+0x174] ;  /* 0x0001740001bd7983 */ /* 0x000ea20000100800 */
[----:B------:R-:W-:-:S03]  /*1a30*/  FADD.FTZ R185, R185, R187 ;  /* 0x000000bbb9b97221 */ /* 0x000fc60000010000 */
[----:B------:R-:W-:Y:S04]  /*1a40*/  STL [R1+0xc], R192 ;  /* 0x00000cc001007387 */ /* 0x000fe80000100800 */
[----:B------:R-:W2:Y:S01]  /*1a50*/  LDL.LU R190, [R1+0x3c] ;  /* 0x00003c0001be7983 */ /* 0x000ea20000300800 */
[----:B---3--:R-:W-:-:S05]  /*1a60*/  FADD.FTZ R188, R188, R220 ;  /* 0x000000dcbcbc7221 */ /* 0x008fca0000010000 */
[----:B------:R0:W-:Y:S04]  /*1a70*/  STL [R1+0x34], R188 ;  /* 0x000034bc01007387 */ /* 0x0001e80000100800 */
[----:B0-----:R-:W3:Y:S04]  /*1a80*/  LDL.LU R188, [R1+0xdc] ;  /* 0x0000dc0001bc7983 */ /* 0x001ee80000300800 */
[----:B------:R-:W3:Y:S01]  /*1a90*/  LDL R187, [R1+0x17c] ;  /* 0x00017c0001bb7983 */ /* 0x000ee20000100800 */
[----:B------:R-:W-:Y:S01]  /*1aa0*/  FADD.FTZ R185, R185, R210 ;  /* 0x000000d2b9b97221 */ /* 0x000fe20000010000 */
[----:B------:R-:W-:Y:S01]  /*1ab0*/  FFMA.FTZ R3, R214, R210, R3 ;  /* 0x000000d2d6037223 */ /* 0x000fe20000010003 */
[----:B----4-:R-:W-:Y:S01]  /*1ac0*/  FFMA.FTZ R4, R211, R220, R4 ;  /* 0x000000dcd3047223 */ /* 0x010fe20000010004 */
[----:B------:R-:W-:Y:S01]  /*1ad0*/  FMUL.FTZ R210, R21, R186 ;  /* 0x000000ba15d27220 */ /* 0x000fe20000410000 */
[----:B------:R-:W-:-:S02]  /*1ae0*/  HADD2.F32 R191, -RZ, R191.H1_H1 ;  /* 0x300000bfffbf7230 */ /* 0x000fc40000004100 */
[----:B------:R-:W-:Y:S01]  /*1af0*/  FADD.FTZ R185, R185, R209 ;  /* 0x000000d1b9b97221 */ /* 0x000fe20000010000 */
[----:B------:R-:W-:Y:S01]  /*1b00*/  FFMA.FTZ R3, R213, R209, R3 ;  /* 0x000000d1d5037223 */ /* 0x000fe20000010003 */
[----:B------:R-:W-:Y:S01]  /*1b10*/  FMUL.FTZ R209, R21, R184 ;  /* 0x000000b815d17220 */ /* 0x000fe20000410000 */
[-C--:B------:R-:W-:Y:S01]  /*1b20*/  FFMA.FTZ R195, R210, R194.reuse, R195 ;  /* 0x000000c2d2c37223 */ /* 0x080fe200000100c3 */
[----:B------:R0:W-:Y:S01]  /*1b30*/  STL [R1+0xd4], R4 ;  /* 0x0000d40401007387 */ /* 0x0001e20000100800 */
[----:B------:R-:W-:-:S03]  /*1b40*/  FMUL.FTZ R186, R193, R194 ;  /* 0x000000c2c1ba7220 */ /* 0x000fc60000410000 */
[----:B0-----:R0:W5:Y:S01]  /*1b50*/  LDL.LU R4, [R1+0x190] ;  /* 0x0001900001047983 */ /* 0x0011620000300800 */
[----:B------:R-:W-:Y:S01]  /*1b60*/  FADD.FTZ R185, R185, R192 ;  /* 0x000000c0b9b97221 */ /* 0x000fe20000010000 */
[----:B------:R-:W-:Y:S01]  /*1b70*/  FFMA.FTZ R3, R212, R192, R3 ;  /* 0x000000c0d4037223 */ /* 0x000fe20000010003 */
[----:B--2---:R-:W-:Y:S01]  /*1b80*/  FADD.FTZ R216, R216, R194 ;  /* 0x000000c2d8d87221 */ /* 0x004fe20000010000 */
[----:B------:R-:W-:-:S05]  /*1b90*/  FMUL.FTZ R189, R189, R220 ;  /* 0x000000dcbdbd7220 */ /* 0x000fca0000410000 */
[----:B------:R-:W-:Y:S01]  /*1ba0*/  STL [R1+0x8], R189 ;  /* 0x000008bd01007387 */ /* 0x000fe20000100800 */
[----:B------:R-:W-:-:S03]  /*1bb0*/  FADD.FTZ R190, R190, R191 ;  /* 0x000000bfbebe7221 */ /* 0x000fc60000010000 */
[----:B------:R1:W-:Y:S04]  /*1bc0*/  STL [R1+0x38], R216 ;  /* 0x000038d801007387 */ /* 0x0003e80000100800 */
[----:B------:R0:W-:Y:S04]  /*1bd0*/  STL [R1+0xd8], R195 ;  /* 0x0000d8c301007387 */ /* 0x0001e80000100800 */
[----:B------:R0:W-:Y:S04]  /*1be0*/  STL [R1+0x4], R186 ;  /* 0x000004ba01007387 */ /* 0x0001e80000100800 */
[----:B------:R0:W-:Y:S01]  /*1bf0*/  STL [R1+0x3c], R190 ;  /* 0x00003cbe01007387 */ /* 0x0001e20000100800 */
[----:B------:R-:W-:Y:S01]  /*1c00*/  FADD.FTZ R185, R185, R189 ;  /* 0x000000bdb9b97221 */ /* 0x000fe20000010000 */
[----:B------:R-:W-:-:S03]  /*1c10*/  FFMA.FTZ R3, R211, R189, R3 ;  /* 0x000000bdd3037223 */ /* 0x000fc60000010003 */
[----:B------:R-:W-:Y:S01]  /*1c20*/  FADD.FTZ R185, R185, R186 ;  /* 0x000000bab9b97221 */ /* 0x000fe20000010000 */
[----:B------:R-:W-:Y:S01]  /*1c30*/  FFMA.FTZ R3, R210, R186, R3 ;  /* 0x000000bad2037223 */ /* 0x000fe20000010003 */
[----:B------:R-:W-:Y:S01]  /*1c40*/  IADD3 R220, PT, PT, R19, 0x20, RZ ;  /* 0x0000002013dc7810 */ /* 0x000fe20007ffe0ff */
[-C--:B---3--:R-:W-:Y:S01]  /*1c50*/  FFMA.FTZ R188, R209, R191.reuse, R188 ;  /* 0x000000bfd1bc7223 */ /* 0x088fe200000100bc */
[----:B------:R-:W-:-:S04]  /*1c60*/  FMUL.FTZ R184, R187, R191 ;  /* 0x000000bfbbb87220 */ /* 0x000fc80000410000 */
[----:B------:R0:W-:Y:S04]  /*1c70*/  STL [R1+0xdc], R188 ;  /* 0x0000dcbc01007387 */ /* 0x0001e80000100800 */
[----:B------:R0:W-:Y:S01]  /*1c80*/  STL [R1], R184 ;  /* 0x000000b801007387 */ /* 0x0001e20000100800 */
[----:B-1----:R-:W-:Y:S01]  /*1c90*/  FADD.FTZ R216, R185, R184 ;  /* 0x000000b8b9d87221 */ /* 0x002fe20000010000 */
[----:B------:R-:W-:-:S07]  /*1ca0*/  FFMA.FTZ R3, R209, R184, R3 ;  /* 0x000000b8d1037223 */ /* 0x000fce0000010003 */
.L_x_18013:
[----:B------:R-:W-:Y:S05]  /*1cb0*/  BSYNC.RECONVERGENT B1 ;  /* 0x0000000000017941 */ /* 0x000fea0003800200 */
.L_x_18012:
[----:B------:R-:W-:Y:S04]  /*1cc0*/  BSSY.RECONVERGENT B1, `(.L_x_18014) ;  /* 0x000006d000017945 */ /* 0x000fe80003800200 */
[----:B------:R-:W-:Y:S05]  /*1cd0*/  @!P3 BRA `(.L_x_18015) ;  /* 0x0000000400acb947 */ /* 0x000fea0003800000 */
[----:B------:R-:W1:Y:S01]  /*1ce0*/  LDC.64 R192, c[0x0][0x3a8] ;  /* 0x0000ea00ffc07b82 */ /* 0x000e620000000a00 */
[----:B-----5:R2:W-:Y:S07]  /*1cf0*/  STL [R1+0x194], R4 ;  /* 0x0001940401007387 */ /* 0x0205ee0000100800 */
[----:B0-----:R-:W0:Y:S01]  /*1d00*/  LDC.64 R188, c[0x0][0x428] ;  /* 0x00010a00ffbc7b82 */ /* 0x001e220000000a00 */
[----:B------:R-:W-:Y:S01]  /*1d10*/  ISETP.NE.U32.AND P0, PT, RZ, UR10, PT ;  /* 0x0000000aff007c0c */ /* 0x000fe2000bf05070 */
[----:B--2---:R-:W2:Y:S01]  /*1d20*/  LDL.LU R4, [R1+0xc0] ;  /* 0x0000c00001047983 */ /* 0x004ea20000300800 */
[----:B-1----:R-:W-:-:S04]  /*1d30*/  IMAD.WIDE.U32 R192, R220, 0x20, R192 ;  /* 0x00000020dcc07825 */ /* 0x002fc800078e00c0 */
[----:B0-----:R-:W-:Y:S01]  /*1d40*/  IMAD.WIDE.U32 R188, R220, 0x10, R188 ;  /* 0x00000010dcbc7825 */ /* 0x001fe200078e00bc */
[----:B------:R-:W3:Y:S01]  /*1d50*/  LDG.E.128 R184, desc[UR6][R192.64] ;  /* 0x00000006c0b87981 */ /* 0x000ee2000c1e1d00 */
[----:B------:R-:W-:-:S03]  /*1d60*/  ISETP.NE.AND.EX P0, PT, RZ, UR11, PT, P0 ;  /* 0x0000000bff007c0c */ /* 0x000fc6000bf05300 */
[----:B------:R-:W4:Y:S04]  /*1d70*/  LDL R252, [R1+0x160] ;  /* 0x0001600001fc7983 */ /* 0x000f280000100800 */
[----:B------:R-:W2:Y:S04]  /*1d80*/  LDG.E.128 R188, desc[UR6][R188.64] ;  /* 0x00000006bcbc7981 */ /* 0x000ea8000c1e1d00 */
[----:B------:R-:W4:Y:S02]  /*1d90*/  LDG.E.128 R192, desc[UR6][R192.64+0x10] ;  /* 0x00001006c0c07981 */ /* 0x000f24000c1e1d00 */
[----:B------:R-:W0:Y:S02]  /*1da0*/  @P0 LDC.64 R202, c[0x0][0x438] ;  /* 0x00010e00ffca0b82 */ /* 0x000e240000000a00 */
[----:B------:R1:W-:Y:S01]  /*1db0*/  STL [R1+0x190], R0 ;  /* 0x0001900001007387 */ /* 0x0003e20000100800 */
[----:B0-----:R-:W-:-:S05]  /*1dc0*/  @P0 IMAD.WIDE.U32 R202, R220, 0x20, R202 ;  /* 0x00000020dcca0825 */ /* 0x001fca00078e00ca */
[----:B------:R-:W5:Y:S04]  /*1dd0*/  @P0 LDG.E.128 R56, desc[UR6][R202.64] ;  /* 0x00000006ca380981 */ /* 0x000f68000c1e1d00 */
[----:B------:R3:W5:Y:S02]  /*1de0*/  @P0 LDG.E.128 R52, desc[UR6][R202.64+0x10] ;  /* 0x00001006ca340981 */ /* 0x000764000c1e1d00 */
[C---:B---3--:R-:W-:Y:S01]  /*1df0*/  FADD.FTZ R202, -R2.reuse, R185 ;  /* 0x000000b902ca7221 */ /* 0x048fe20000010100 */
[C---:B------:R-:W-:Y:S01]  /*1e00*/  FADD.FTZ R204, -R2.reuse, R184 ;  /* 0x000000b802cc7221 */ /* 0x040fe20000010100 */
[C---:B------:R-:W-:Y:S01]  /*1e10*/  FADD.FTZ R203, -R2.reuse, R186 ;  /* 0x000000ba02cb7221 */ /* 0x040fe20000010100 */
[----:B------:R-:W-:Y:S01]  /*1e20*/  FADD.FTZ R187, -R2, R187 ;  /* 0x000000bb02bb7221 */ /* 0x000fe20000010100 */
[----:B--2---:R-:W-:-:S02]  /*1e30*/  HADD2.F32 R245, -RZ, R188.H0_H0 ;  /* 0x200000bcfff57230 */ /* 0x004fc40000004100 */
[----:B------:R-:W-:Y:S02]  /*1e40*/  HADD2.F32 R185, -RZ, R188.H1_H1 ;  /* 0x300000bcffb97230 */ /* 0x000fe40000004100 */
[C---:B----4-:R-:W-:Y:S01]  /*1e50*/  FADD.FTZ R188, -R2.reuse, R192 ;  /* 0x000000c002bc7221 */ /* 0x050fe20000010100 */
[C---:B------:R-:W-:Y:S01]  /*1e60*/  FADD.FTZ R186, -R2.reuse, R193 ;  /* 0x000000c102ba7221 */ /* 0x040fe20000010100 */
[----:B------:R-:W2:Y:S01]  /*1e70*/  LDL R192, [R1+0x15c] ;  /* 0x00015c0001c07983 */ /* 0x000ea20000100800 */
[----:B------:R-:W-:Y:S02]  /*1e80*/  HADD2.F32 R205, -RZ, R191.H0_H0 ;  /* 0x200000bfffcd7230 */ /* 0x000fe40000004100 */
[----:B------:R-:W-:Y:S01]  /*1e90*/  FADD.FTZ R184, -R2, R194 ;  /* 0x000000c202b87221 */ /* 0x000fe20000010100 */
[----:B------:R-:W3:Y:S01]  /*1ea0*/  LDL.LU R193, [R1+0xbc] ;  /* 0x0000bc0001c17983 */ /* 0x000ee20000300800 */
[----:B------:R-:W-:-:S03]  /*1eb0*/  FMUL.FTZ R208, R21, R204 ;  /* 0x000000cc15d07220 */ /* 0x000fc60000410000 */
[----:B------:R-:W4:Y:S01]  /*1ec0*/  LDL R194, [R1+0x158] ;  /* 0x0001580001c27983 */ /* 0x000f220000100800 */
[----:B------:R-:W-:Y:S01]  /*1ed0*/  FADD.FTZ R22, -R2, R195 ;  /* 0x000000c302167221 */ /* 0x000fe20000010100 */
[C---:B------:R-:W-:Y:S02]  /*1ee0*/  FMUL.FTZ R207, R21.reuse, R202 ;  /* 0x000000ca15cf7220 */ /* 0x040fe40000410000 */
[----:B-1----:R-:W2:Y:S01]  /*1ef0*/  LDL.LU R0, [R1+0xc4] ;  /* 0x0000c40001007983 */ /* 0x002ea20000300800 */
[----:B------:R-:W-:Y:S01]  /*1f00*/  MOV R195, R205 ;  /* 0x000000cd00c37202 */ /* 0x000fe20000000f00 */
[C---:B------:R-:W-:Y:S02]  /*1f10*/  FMUL.FTZ R206, R21.reuse, R203 ;  /* 0x000000cb15ce7220 */ /* 0x040fe40000410000 */
[----:B------:R-:W3:Y:S01]  /*1f20*/  LDL R251, [R1+0x164] ;  /* 0x0001640001fb7983 */ /* 0x000ee20000100800 */
[----:B------:R-:W-:-:S03]  /*1f30*/  FMUL.FTZ R205, R21, R187 ;  /* 0x000000bb15cd7220 */ /* 0x000fc60000410000 */
[----:B------:R-:W4:Y:S04]  /*1f40*/  LDL R250, [R1+0x168] ;  /* 0x0001680001fa7983 */ /* 0x000f280000100800 */
[----:B------:R-:W4:Y:S04]  /*1f50*/  LDL R249, [R1+0x16c] ;  /* 0x00016c0001f97983 */ /* 0x000f280000100800 */
[----:B------:R-:W3:Y:S04]  /*1f60*/  LDL R248, [R1+0x150] ;  /* 0x0001500001f87983 */ /* 0x000ee80000100800 */
[----:B------:R-:W4:Y:S04]  /*1f70*/  LDL.LU R204, [R1+0xc8] ;  /* 0x0000c80001cc7983 */ /* 0x000f280000300800 */
[----:B------:R-:W3:Y:S04]  /*1f80*/  LDL R202, [R1+0x154] ;  /* 0x0001540001ca7983 */ /* 0x000ee80000100800 */
[----:B------:R-:W3:Y:S04]  /*1f90*/  LDL.LU R203, [R1+0xb0] ;  /* 0x0000b00001cb7983 */ /* 0x000ee80000300800 */
[----:B------:R-:W3:Y:S01]  /*1fa0*/  LDL.LU R187, [R1+0xcc] ;  /* 0x0000cc0001bb7983 */ /* 0x000ee20000300800 */
[----:B------:R-:W-:-:S02]  /*1fb0*/  HADD2.F32 R246, -RZ, R189.H0_H0 ;  /* 0x200000bdfff67230 */ /* 0x000fc40000004100 */
[-C--:B------:R-:W-:Y:S01]  /*1fc0*/  FFMA.FTZ R4, R208, R245.reuse, R4 ;  /* 0x000000f5d0047223 */ /* 0x080fe20000010004 */
[----:B------:R-:W-:Y:S02]  /*1fd0*/  HADD2.F32 R189, -RZ, R189.H1_H1 ;  /* 0x300000bdffbd7230 */ /* 0x000fe40000004100 */
[----:B------:R-:W-:Y:S01]  /*1fe0*/  FADD.FTZ R132, R132, R245 ;  /* 0x000000f584847221 */ /* 0x000fe20000010000 */
[----:B------:R-:W-:Y:S01]  /*1ff0*/  FMUL.FTZ R252, R252, R245 ;  /* 0x000000f5fcfc7220 */ /* 0x000fe20000410000 */
[----:B------:R0:W-:Y:S04]  /*2000*/  STL [R1+0xc0], R4 ;  /* 0x0000c00401007387 */ /* 0x0001e80000100800 */
[----:B0-----:R1:W5:Y:S04]  /*2010*/  LDL.LU R4, [R1+0x194] ;  /* 0x0001940001047983 */ /* 0x0013680000300800 */
[----:B------:R-:W3:Y:S01]  /*2020*/  LDL.LU R245, [R1+0xb4] ;  /* 0x0000b40001f57983 */ /* 0x000ee20000300800 */
[----:B--2---:R-:W-:-:S05]  /*2030*/  FFMA.FTZ R0, R207, R185, R0 ;  /* 0x000000b9cf007223 */ /* 0x004fca0000010000 */
[----:B------:R0:W-:Y:S04]  /*2040*/  STL [R1+0xc4], R0 ;  /* 0x0000c40001007387 */ /* 0x0001e80000100800 */
[----:B0-----:R1:W5:Y:S01]  /*2050*/  LDL.LU R0, [R1+0x190] ;  /* 0x0001900001007983 */ /* 0x0013620000300800 */
[----:B----4-:R-:W-:-:S05]  /*2060*/  FFMA.FTZ R204, R206, R246, R204 ;  /* 0x000000f6cecc7223 */ /* 0x010fca00000100cc */
[----:B------:R-:W-:Y:S01]  /*2070*/  STL [R1+0xc8], R204 ;  /* 0x0000c8cc01007387 */ /* 0x000fe20000100800 */
[----:B---3--:R-:W-:-:S05]  /*2080*/  FFMA.FTZ R187, R205, R189, R187 ;  /* 0x000000bdcdbb7223 */ /* 0x008fca00000100bb */
[----:B------:R0:W-:Y:S04]  /*2090*/  STL [R1+0xcc], R187 ;  /* 0x0000ccbb01007387 */ /* 0x0001e80000100800 */
[----:B0-----:R-:W2:Y:S01]  /*20a0*/  LDL.LU R187, [R1+0xb8] ;  /* 0x0000b80001bb7983 */ /* 0x001ea20000300800 */
[--C-:B------:R-:W-:Y:S02]  /*20b0*/  HADD2.F32 R247, -RZ, R190.reuse.H0_H0 ;  /* 0x200000befff77230 */ /* 0x100fe40000004100 */
[----:B------:R-:W-:Y:S01]  /*20c0*/  FMUL.FTZ R204, R21, R188 ;  /* 0x000000bc15cc7220 */ /* 0x000fe20000410000 */
[----:B------:R-:W-:-:S03]  /*20d0*/  HADD2.F32 R190, -RZ, R190.H1_H1 ;  /* 0x300000beffbe7230 */ /* 0x000fc60000004100 */
[-C--:B------:R-:W-:Y:S01]  /*20e0*/  FFMA.FTZ R203, R204, R247.reuse, R203 ;  /* 0x000000f7cccb7223 */ /* 0x080fe200000100cb */
[----:B------:R-:W-:Y:S01]  /*20f0*/  FADD.FTZ R128, R128, R247 ;  /* 0x000000f780807221 */ /* 0x000fe20000010000 */
[----:B------:R-:W-:Y:S01]  /*2100*/  FMUL.FTZ R248, R248, R247 ;  /* 0x000000f7f8f87220 */ /* 0x000fe20000410000 */
[----:B------:R-:W-:Y:S02]  /*2110*/  FMUL.FTZ R247, R202, R190 ;  /* 0x000000becaf77220 */ /* 0x000fe40000410000 */
[----:B------:R0:W-:Y:S01]  /*2120*/  STL [R1+0xb0], R203 ;  /* 0x0000b0cb01007387 */ /* 0x0001e20000100800 */
[----:B------:R-:W-:Y:S02]  /*2130*/  HADD2.F32 R191, -RZ, R191.H1_H1 ;  /* 0x300000bfffbf7230 */ /* 0x000fe40000004100 */
[----:B------:R-:W-:Y:S01]  /*2140*/  FMUL.FTZ R202, R21, R184 ;  /* 0x000000b815ca7220 */ /* 0x000fe20000410000 */
[----:B------:R-:W-:Y:S01]  /*2150*/  FADD.FTZ R133, R133, R185 ;  /* 0x000000b985857221 */ /* 0x000fe20000010000 */
[----:B------:R-:W-:Y:S01]  /*2160*/  FMUL.FTZ R251, R251, R185 ;  /* 0x000000b9fbfb7220 */ /* 0x000fe20000410000 */
[C---:B------:R-:W-:Y:S01]  /*2170*/  FMUL.FTZ R22, R21.reuse, R22 ;  /* 0x0000001615167220 */ /* 0x040fe20000410000 */
[----:B------:R-:W-:Y:S01]  /*2180*/  FADD.FTZ R185, R216, R252 ;  /* 0x000000fcd8b97221 */ /* 0x000fe20000010000 */
[----:B------:R-:W-:Y:S01]  /*2190*/  FFMA.FTZ R3, R208, R252, R3 ;  /* 0x000000fcd0037223 */ /* 0x000fe20000010003 */
[----:B0-----:R-:W-:Y:S01]  /*21a0*/  FMUL.FTZ R203, R21, R186 ;  /* 0x000000ba15cb7220 */ /* 0x001fe20000410000 */
[----:B------:R-:W-:-:S03]  /*21b0*/  FFMA.FTZ R193, R22, R191, R193 ;  /* 0x000000bf16c17223 */ /* 0x000fc600000100c1 */
[----:B------:R-:W-:Y:S01]  /*21c0*/  FFMA.FTZ R245, R203, R190, R245 ;  /* 0x000000becbf57223 */ /* 0x000fe200000100f5 */
[----:B------:R-:W-:Y:S01]  /*21d0*/  FMUL.FTZ R250, R250, R246 ;  /* 0x000000f6fafa7220 */ /* 0x000fe20000410000 */
[----:B------:R-:W-:Y:S01]  /*21e0*/  FADD.FTZ R185, R185, R251 ;  /* 0x000000fbb9b97221 */ /* 0x000fe20000010000 */
[----:B------:R-:W-:Y:S02]  /*21f0*/  FFMA.FTZ R3, R207, R251, R3 ;  /* 0x000000fbcf037223 */ /* 0x000fe40000010003 */
[----:B------:R0:W-:Y:S01]  /*2200*/  STL [R1+0xb4], R245 ;  /* 0x0000b4f501007387 */ /* 0x0001e20000100800 */
        /* <DEDUP_REMOVED lines=8> */
[----:B------:R-:W-:Y:S01]  /*2290*/  FMUL.FTZ R246, R194, R195 ;  /* 0x000000c3c2f67220 */ /* 0x000fe20000410000 */
[----:B------:R-:W-:Y:S01]  /*22a0*/  FADD.FTZ R185, R185, R247 ;  /* 0x000000f7b9b97221 */ /* 0x000fe20000010000 */
[----:B------:R-:W-:Y:S01]  /*22b0*/  FFMA.FTZ R3, R203, R247, R3 ;  /* 0x000000f7cb037223 */ /* 0x000fe20000010003 */
[----:B0-----:R-:W-:Y:S02]  /*22c0*/  FMUL.FTZ R245, R192, R191 ;  /* 0x000000bfc0f57220 */ /* 0x001fe40000410000 */
[----:B------:R-:W-:Y:S01]  /*22d0*/  FADD.FTZ R185, R185, R246 ;  /* 0x000000f6b9b97221 */ /* 0x000fe20000010000 */
[----:B------:R-:W-:Y:S01]  /*22e0*/  FFMA.FTZ R3, R202, R246, R3 ;  /* 0x000000f6ca037223 */ /* 0x000fe20000010003 */
[----:B------:R-:W-:Y:S01]  /*22f0*/  FADD.FTZ R135, R135, R189 ;  /* 0x000000bd87877221 */ /* 0x000fe20000010000 */
[----:B------:R-:W-:Y:S01]  /*2300*/  FADD.FTZ R129, R129, R190 ;  /* 0x000000be81817221 */ /* 0x000fe20000010000 */
[----:B------:R-:W-:Y:S01]  /*2310*/  FADD.FTZ R130, R130, R195 ;  /* 0x000000c382827221 */ /* 0x000fe20000010000 */
[----:B------:R-:W-:Y:S01]  /*2320*/  FADD.FTZ R131, R131, R191 ;  /* 0x000000bf83837221 */ /* 0x000fe20000010000 */
[----:B------:R-:W-:Y:S01]  /*2330*/  IADD3 R220, PT, PT, R220, 0x20, RZ ;  /* 0x00000020dcdc7810 */ /* 0x000fe20007ffe0ff */
[----:B------:R-:W-:Y:S01]  /*2340*/  FADD.FTZ R216, R185, R245 ;  /* 0x000000f5b9d87221 */ /* 0x000fe20000010000 */
[----:B------:R-:W-:Y:S01]  /*2350*/  FFMA.FTZ R3, R22, R245, R3 ;  /* 0x000000f516037223 */ /* 0x000fe20000010003 */
[----:B--2---:R-:W-:-:S05]  /*2360*/  FFMA.FTZ R187, R202, R195, R187 ;  /* 0x000000c3cabb7223 */ /* 0x004fca00000100bb */
[----:B------:R1:W-:Y:S04]  /*2370*/  STL [R1+0xb8], R187 ;  /* 0x0000b8bb01007387 */ /* 0x0003e80000100800 */
[----:B------:R1:W-:Y:S02]  /*2380*/  STL [R1+0xbc], R193 ;  /* 0x0000bcc101007387 */ /* 0x0003e40000100800 */
.L_x_18015:
[----:B------:R-:W-:Y:S05]  /*2390*/  BSYNC.RECONVERGENT B1 ;  /* 0x0000000000017941 */ /* 0x000fea0003800200 */
.L_x_18014:
        /* <DEDUP_REMOVED lines=9> */
[----:B--2---:R-:W-:-:S05]  /*2430*/  IMAD.WIDE.U32 R14, R220, 0x20, R14 ;  /* 0x00000020dc0e7825 */ /* 0x004fca00078e000e */
[----:B01----:R-:W2:Y:S01]  /*2440*/  LDG.E.128 R184, desc[UR6][R14.64] ;  /* 0x000000060eb87981 */ /* 0x003ea2000c1e1d00 */
[----:B----4-:R-:W-:-:S03]  /*2450*/  IMAD.WIDE.U32 R16, R220, 0x10, R16 ;  /* 0x00000010dc107825 */ /* 0x010fc600078e0010 */
[----:B------:R0:W4:Y:S04]  /*2460*/  LDG.E.128 R192, desc[UR6][R14.64+0x10] ;  /* 0x000010060ec07981 */ /* 0x000128000c1e1d00 */
[----:B------:R1:W3:Y:S01]  /*2470*/  LDG.E.128 R188, desc[UR6][R16.64] ;  /* 0x0000000610bc7981 */ /* 0x0002e2000c1e1d00 */
[----:B------:R-:W-:-:S03]  /*2480*/  ISETP.NE.AND.EX P0, PT, RZ, UR11, PT, P0 ;  /* 0x0000000bff007c0c */ /* 0x000fc6000bf05300 */
[----:B------:R-:W4:Y:S04]  /*2490*/  LDL.LU R0, [R1+0xa4] ;  /* 0x0000a40001007983 */ /* 0x000f280000300800 */
[----:B------:R-:W4:Y:S04]  /*24a0*/  LDL R243, [R1+0x144] ;  /* 0x0001440001f37983 */ /* 0x000f280000100800 */
[----:B------:R-:W4:Y:S02]  /*24b0*/  LDL R242, [R1+0x148] ;  /* 0x0001480001f27983 */ /* 0x000f240000100800 */
[----:B0-----:R-:W0:Y:S02]  /*24c0*/  @P0 LDC.64 R14, c[0x0][0x438] ;  /* 0x00010e00ff0e0b82 */ /* 0x001e240000000a00 */
[----:B------:R-:W4:Y:S04]  /*24d0*/  LDL R241, [R1+0x14c] ;  /* 0x00014c0001f17983 */ /* 0x000f280000100800 */
[----:B------:R-:W4:Y:S04]  /*24e0*/  LDL R240, [R1+0x130] ;  /* 0x0001300001f07983 */ /* 0x000f280000100800 */
[----:B------:R-:W4:Y:S04]  /*24f0*/  LDL R239, [R1+0x134] ;  /* 0x0001340001ef7983 */ /* 0x000f280000100800 */
[----:B------:R-:W4:Y:S01]  /*2500*/  LDL R237, [R1+0x13c] ;  /* 0x00013c0001ed7983 */ /* 0x000f220000100800 */
[----:B0-----:R-:W-:-:S05]  /*2510*/  @P0 IMAD.WIDE.U32 R14, R220, 0x20, R14 ;  /* 0x00000020dc0e0825 */ /* 0x001fca00078e000e */
[----:B------:R-:W5:Y:S04]  /*2520*/  @P0 LDG.E.128 R48, desc[UR6][R14.64] ;  /* 0x000000060e300981 */ /* 0x000f68000c1e1d00 */
[----:B------:R0:W5:Y:S01]  /*2530*/  @P0 LDG.E.128 R44, desc[UR6][R14.64+0x10] ;  /* 0x000010060e2c0981 */ /* 0x000162000c1e1d00 */
[C---:B--2---:R-:W-:Y:S01]  /*2540*/  FADD.FTZ R201, -R2.reuse, R184 ;  /* 0x000000b802c97221 */ /* 0x044fe20000010100 */
[C---:B------:R-:W-:Y:S01]  /*2550*/  FADD.FTZ R18, -R2.reuse, R186 ;  /* 0x000000ba02127221 */ /* 0x040fe20000010100 */
[----:B-1----:R-:W-:Y:S02]  /*2560*/  FADD.FTZ R16, -R2, R185 ;  /* 0x000000b902107221 */ /* 0x002fe40000010100 */
[----:B------:R-:W-:Y:S01]  /*2570*/  FMUL.FTZ R201, R21, R201 ;  /* 0x000000c915c97220 */ /* 0x000fe20000410000 */
[----:B---3--:R-:W-:-:S02]  /*2580*/  HADD2.F32 R186, -RZ, R188.H0_H0 ;  /* 0x200000bcffba7230 */ /* 0x008fc40000004100 */
[C---:B----4-:R-:W-:Y:S01]  /*2590*/  FADD.FTZ R185, -R2.reuse, R192 ;  /* 0x000000c002b97221 */ /* 0x050fe20000010100 */
[C---:B------:R-:W-:Y:S01]  /*25a0*/  FADD.FTZ R184, -R2.reuse, R193 ;  /* 0x000000c102b87221 */ /* 0x040fe20000010100 */
[----:B------:R-:W2:Y:S01]  /*25b0*/  LDL.LU R192, [R1+0x9c] ;  /* 0x00009c0001c07983 */ /* 0x000ea20000300800 */
[C---:B0-----:R-:W-:Y:S01]  /*25c0*/  FADD.FTZ R14, -R2.reuse, R194 ;  /* 0x000000c2020e7221 */ /* 0x041fe20000010100 */
[----:B------:R-:W-:Y:S01]  /*25d0*/  FFMA.FTZ R4, R201, R186, R4 ;  /* 0x000000bac9047223 */ /* 0x000fe20000010004 */
[----:B------:R-:W-:Y:S01]  /*25e0*/  FADD.FTZ R13, -R2, R195 ;  /* 0x000000c3020d7221 */ /* 0x000fe20000010100 */
[----:B------:R-:W3:Y:S01]  /*25f0*/  LDL R193, [R1+0x138] ;  /* 0x0001380001c17983 */ /* 0x000ee20000100800 */
[----:B------:R-:W-:-:S03]  /*2600*/  FMUL.FTZ R200, R21, R16 ;  /* 0x0000001015c87220 */ /* 0x000fc60000410000 */
[----:B------:R-:W4:Y:S01]  /*2610*/  LDL.LU R194, [R1+0x94] ;  /* 0x0000940001c27983 */ /* 0x000f220000300800 */
[----:B------:R-:W-:-:S03]  /*2620*/  FADD.FTZ R124, R124, R186 ;  /* 0x000000ba7c7c7221 */ /* 0x000fc60000010000 */
[----:B------:R-:W2:Y:S01]  /*2630*/  LDL.LU R195, [R1+0x90] ;  /* 0x0000900001c37983 */ /* 0x000ea20000300800 */
[----:B------:R-:W-:-:S03]  /*2640*/  FMUL.FTZ R244, R244, R186 ;  /* 0x000000baf4f47220 */ /* 0x000fc60000410000 */
[----:B------:R-:W3:Y:S04]  /*2650*/  LDL.LU R16, [R1+0xa8] ;  /* 0x0000a80001107983 */ /* 0x000ee80000300800 */
[----:B------:R0:W-:Y:S04]  /*2660*/  STL [R1+0xa0], R4 ;  /* 0x0000a00401007387 */ /* 0x0001e80000100800 */
[----:B0-----:R0:W5:Y:S04]  /*2670*/  LDL.LU R4, [R1+0x194] ;  /* 0x0001940001047983 */ /* 0x0011680000300800 */
[----:B------:R-:W4:Y:S01]  /*2680*/  LDL.LU R186, [R1+0xac] ;  /* 0x0000ac0001ba7983 */ /* 0x000f220000300800 */
[----:B------:R-:W-:Y:S01]  /*2690*/  FADD.FTZ R17, -R2, R187 ;  /* 0x000000bb02117221 */ /* 0x000fe20000010100 */
[----:B------:R-:W-:-:S02]  /*26a0*/  HADD2.F32 R15, -RZ, R188.H1_H1 ;  /* 0x300000bcff0f7230 */ /* 0x000fc40000004100 */
[C---:B------:R-:W-:Y:S01]  /*26b0*/  FMUL.FTZ R18, R21.reuse, R18 ;  /* 0x0000001215127220 */ /* 0x040fe20000410000 */
[--C-:B------:R-:W-:Y:S02]  /*26c0*/  HADD2.F32 R187, -RZ, R189.reuse.H0_H0 ;  /* 0x200000bdffbb7230 */ /* 0x100fe40000004100 */
[----:B------:R-:W-:Y:S01]  /*26d0*/  FMUL.FTZ R17, R21, R17 ;  /* 0x0000001115117220 */ /* 0x000fe20000410000 */
[----:B------:R-:W-:Y:S02]  /*26e0*/  HADD2.F32 R189, -RZ, R189.H1_H1 ;  /* 0x300000bdffbd7230 */ /* 0x000fe40000004100 */
[----:B------:R-:W-:-:S05]  /*26f0*/  FFMA.FTZ R0, R200, R15, R0 ;  /* 0x0000000fc8007223 */ /* 0x000fca0000010000 */
[----:B------:R1:W-:Y:S04]  /*2700*/  STL [R1+0xa4], R0 ;  /* 0x0000a40001007387 */ /* 0x0003e80000100800 */
[----:B-1----:R0:W5:Y:S01]  /*2710*/  LDL.LU R0, [R1+0x190] ;  /* 0x0001900001007983 */ /* 0x0021620000300800 */
[----:B---3--:R-:W-:-:S05]  /*2720*/  FFMA.FTZ R16, R18, R187, R16 ;  /* 0x000000bb12107223 */ /* 0x008fca0000010010 */
[----:B------:R-:W-:Y:S01]  /*2730*/  STL [R1+0xa8], R16 ;  /* 0x0000a81001007387 */ /* 0x000fe20000100800 */
[----:B----4-:R-:W-:-:S05]  /*2740*/  FFMA.FTZ R186, R17, R189, R186 ;  /* 0x000000bd11ba7223 */ /* 0x010fca00000100ba */
[----:B------:R1:W-:Y:S04]  /*2750*/  STL [R1+0xac], R186 ;  /* 0x0000acba01007387 */ /* 0x0003e80000100800 */
[----:B-1----:R-:W3:Y:S01]  /*2760*/  LDL.LU R186, [R1+0x98] ;  /* 0x0000980001ba7983 */ /* 0x002ee20000300800 */
[--C-:B------:R-:W-:Y:S02]  /*2770*/  HADD2.F32 R188, -RZ, R190.reuse.H0_H0 ;  /* 0x200000beffbc7230 */ /* 0x100fe40000004100 */
[----:B------:R-:W-:Y:S01]  /*2780*/  FADD.FTZ R125, R125, R15 ;  /* 0x0000000f7d7d7221 */ /* 0x000fe20000010000 */
[----:B------:R-:W-:Y:S02]  /*2790*/  HADD2.F32 R190, -RZ, R190.H1_H1 ;  /* 0x300000beffbe7230 */ /* 0x000fe40000004100 */
[----:B------:R-:W-:Y:S01]  /*27a0*/  FMUL.FTZ R243, R243, R15 ;  /* 0x0000000ff3f37220 */ /* 0x000fe20000410000 */
[----:B------:R-:W-:Y:S01]  /*27b0*/  FMUL.FTZ R16, R21, R185 ;  /* 0x000000b915107220 */ /* 0x000fe20000410000 */
[----:B------:R-:W-:-:S02]  /*27c0*/  HADD2.F32 R238, -RZ, R191.H0_H0 ;  /* 0x200000bfffee7230 */ /* 0x000fc40000004100 */
[C---:B------:R-:W-:Y:S01]  /*27d0*/  FMUL.FTZ R15, R21.reuse, R184 ;  /* 0x000000b8150f7220 */ /* 0x040fe20000410000 */
[----:B------:R-:W-:Y:S02]  /*27e0*/  HADD2.F32 R191, -RZ, R191.H1_H1 ;  /* 0x300000bfffbf7230 */ /* 0x000fe40000004100 */
[C---:B------:R-:W-:Y:S01]  /*27f0*/  FMUL.FTZ R14, R21.reuse, R14 ;  /* 0x0000000e150e7220 */ /* 0x040fe20000410000 */
[----:B------:R-:W-:Y:S01]  /*2800*/  FMUL.FTZ R13, R21, R13 ;  /* 0x0000000d150d7220 */ /* 0x000fe20000410000 */
[----:B--2---:R-:W-:Y:S01]  /*2810*/  FFMA.FTZ R195, R16, R188, R195 ;  /* 0x000000bc10c37223 */ /* 0x004fe200000100c3 */
[----:B------:R-:W-:Y:S01]  /*2820*/  FADD.FTZ R185, R216, R244 ;  /* 0x000000f4d8b97221 */ /* 0x000fe20000010000 */
[----:B------:R-:W-:Y:S01]  /*2830*/  FFMA.FTZ R3, R201, R244, R3 ;  /* 0x000000f4c9037223 */ /* 0x000fe20000010003 */
[----:B------:R-:W-:Y:S01]  /*2840*/  FFMA.FTZ R194, R15, R190, R194 ;  /* 0x000000be0fc27223 */ /* 0x000fe200000100c2 */
[----:B------:R-:W-:Y:S01]  /*2850*/  FFMA.FTZ R192, R13, R191, R192 ;  /* 0x000000bf0dc07223 */ /* 0x000fe200000100c0 */
[----:B------:R-:W-:Y:S01]  /*2860*/  FMUL.FTZ R242, R242, R187 ;  /* 0x000000bbf2f27220 */ /* 0x000fe20000410000 */
        /* <DEDUP_REMOVED lines=8> */
[----:B------:R-:W-:Y:S02]  /*28f0*/  FADD.FTZ R185, R185, R241 ;  /* 0x000000f1b9b97221 */ /* 0x000fe40000010000 */
[----:B------:R-:W-:Y:S01]  /*2900*/  FFMA.FTZ R3, R17, R241, R3 ;  /* 0x000000f111037223 */ /* 0x000fe20000010003 */
[----:B------:R-:W-:Y:S01]  /*2910*/  FMUL.FTZ R239, R239, R190 ;  /* 0x000000beefef7220 */ /* 0x000fe20000410000 */
[----:B------:R-:W-:Y:S02]  /*2920*/  FADD.FTZ R185, R185, R240 ;  /* 0x000000f0b9b97221 */ /* 0x000fe40000010000 */
[----:B------:R-:W-:Y:S01]  /*2930*/  FFMA.FTZ R3, R16, R240, R3 ;  /* 0x000000f010037223 */ /* 0x000fe20000010003 */
[----:B------:R-:W-:Y:S01]  /*2940*/  FADD.FTZ R122, R122, R238 ;  /* 0x000000ee7a7a7221 */ /* 0x000fe20000010000 */
[----:B------:R-:W-:-:S02]  /*2950*/  FADD.FTZ R185, R185, R239 ;  /* 0x000000efb9b97221 */ /* 0x000fc40000010000 */
[----:B------:R-:W-:Y:S01]  /*2960*/  FFMA.FTZ R3, R15, R239, R3 ;  /* 0x000000ef0f037223 */ /* 0x000fe20000010003 */
[----:B------:R-:W-:Y:S01]  /*2970*/  FMUL.FTZ R237, R237, R191 ;  /* 0x000000bfeded7220 */ /* 0x000fe20000410000 */
[----:B------:R-:W-:Y:S01]  /*2980*/  FADD.FTZ R126, R126, R187 ;  /* 0x000000bb7e7e7221 */ /* 0x000fe20000010000 */
[----:B------:R-:W-:Y:S01]  /*2990*/  FADD.FTZ R127, R127, R189 ;  /* 0x000000bd7f7f7221 */ /* 0x000fe20000010000 */
[----:B------:R-:W-:Y:S01]  /*29a0*/  FADD.FTZ R120, R120, R188 ;  /* 0x000000bc78787221 */ /* 0x000fe20000010000 */
[----:B------:R-:W-:Y:S01]  /*29b0*/  FADD.FTZ R121, R121, R190 ;  /* 0x000000be79797221 */ /* 0x000fe20000010000 */
[----:B------:R-:W-:Y:S01]  /*29c0*/  FADD.FTZ R123, R123, R191 ;  /* 0x000000bf7b7b7221 */ /* 0x000fe20000010000 */
[----:B------:R-:W-:Y:S01]  /*29d0*/  IADD3 R220, PT, PT, R220, 0x20, RZ ;  /* 0x00000020dcdc7810 */ /* 0x000fe20007ffe0ff */
[----:B---3--:R-:W-:-:S05]  /*29e0*/  FFMA.FTZ R186, R14, R238, R186 ;  /* 0x000000ee0eba7223 */ /* 0x008fca00000100ba */
[----:B------:R0:W-:Y:S04]  /*29f0*/  STL [R1+0x98], R186 ;  /* 0x000098ba01007387 */ /* 0x0001e80000100800 */
[----:B------:R0:W-:Y:S01]  /*2a00*/  STL [R1+0x9c], R192 ;  /* 0x00009cc001007387 */ /* 0x0001e20000100800 */
[----:B------:R-:W-:-:S04]  /*2a10*/  FMUL.FTZ R238, R193, R238 ;  /* 0x000000eec1ee7220 */ /* 0x000fc80000410000 */
[----:B------:R-:W-:Y:S01]  /*2a20*/  FADD.FTZ R185, R185, R238 ;  /* 0x000000eeb9b97221 */ /* 0x000fe20000010000 */
[----:B------:R-:W-:-:S03]  /*2a30*/  FFMA.FTZ R3, R14, R238, R3 ;  /* 0x000000ee0e037223 */ /* 0x000fc60000010003 */
[----:B------:R-:W-:Y:S01]  /*2a40*/  FADD.FTZ R216, R185, R237 ;  /* 0x000000edb9d87221 */ /* 0x000fe20000010000 */
[----:B0-----:R-:W-:-:S07]  /*2a50*/  FFMA.FTZ R3, R13, R237, R3 ;  /* 0x000000ed0d037223 */ /* 0x001fce0000010003 */
.L_x_18017:
[----:B------:R-:W-:Y:S05]  /*2a60*/  BSYNC.RECONVERGENT B1 ;  /* 0x0000000000017941 */ /* 0x000fea0003800200 */
.L_x_18016:
[----:B------:R-:W-:Y:S04]  /*2a70*/  BSSY.RECONVERGENT B1, `(.L_x_18018) ;  /* 0x000006c000017945 */ /* 0x000fe80003800200 */
[----:B------:R-:W-:Y:S05]  /*2a80*/  @!P1 BRA `(.L_x_18019) ;  /* 0x0000000400a89947 */ /* 0x000fea0003800000 */
[----:B-----5:R-:W2:Y:S01]  /*2a90*/  LDC.64 R6, c[0x0][0x3a8] ;  /* 0x0000ea00ff067b82 */ /* 0x020ea20000000a00 */
[----:B------:R3:W-:Y:S07]  /*2aa0*/  STL [R1+0x194], R4 ;  /* 0x0001940401007387 */ /* 0x0007ee0000100800 */
[----:B0-----:R-:W0:Y:S01]  /*2ab0*/  LDC.64 R184, c[0x0][0x428] ;  /* 0x00010a00ffb87b82 */ /* 0x001e220000000a00 */
[----:B------:R-:W-:Y:S01]  /*2ac0*/  ISETP.NE.U32.AND P0, PT, RZ, UR10, PT ;  /* 0x0000000aff007c0c */ /* 0x000fe2000bf05070 */
[----:B---3--:R-:W3:Y:S01]  /*2ad0*/  LDL.LU R4, [R1+0x80] ;  /* 0x0000800001047983 */ /* 0x008ee20000300800 */
[----:B--2---:R-:W-:-:S04]  /*2ae0*/  IMAD.WIDE.U32 R6, R220, 0x20, R6 ;  /* 0x00000020dc067825 */ /* 0x004fc800078e0006 */
[----:B0-----:R-:W-:Y:S01]  /*2af0*/  IMAD.WIDE.U32 R184, R220, 0x10, R184 ;  /* 0x00000010dcb87825 */ /* 0x001fe200078e00b8 */
[----:B------:R-:W2:Y:S04]  /*2b00*/  LDG.E.128 R8, desc[UR6][R6.64] ;  /* 0x0000000606087981 */ /* 0x000ea8000c1e1d00 */
[----:B------:R0:W4:Y:S04]  /*2b10*/  LDG.E.128 R188, desc[UR6][R6.64+0x10] ;  /* 0x0000100606bc7981 */ /* 0x000128000c1e1d00 */
[----:B-1----:R-:W3:Y:S01]  /*2b20*/  LDG.E.128 R184, desc[UR6][R184.64] ;  /* 0x00000006b8b87981 */ /* 0x002ee2000c1e1d00 */
[----:B------:R-:W-:-:S03]  /*2b30*/  ISETP.NE.AND.EX P0, PT, RZ, UR11, PT, P0 ;  /* 0x0000000bff007c0c */ /* 0x000fc6000bf05300 */
[----:B------:R-:W3:Y:S04]  /*2b40*/  LDL R236, [R1+0x120] ;  /* 0x0001200001ec7983 */ /* 0x000ee80000100800 */
[----:B------:R1:W-:Y:S06]  /*2b50*/  STL [R1+0x190], R0 ;  /* 0x0001900001007387 */ /* 0x0003ec0000100800 */
[----:B0-----:R-:W0:Y:S01]  /*2b60*/  @P0 LDC.64 R6, c[0x0][0x438] ;  /* 0x00010e00ff060b82 */ /* 0x001e220000000a00 */
[----:B-1----:R-:W3:Y:S04]  /*2b70*/  LDL.LU R0, [R1+0x84] ;  /* 0x0000840001007983 */ /* 0x002ee80000300800 */
[----:B------:R-:W3:Y:S04]  /*2b80*/  LDL R235, [R1+0x124] ;  /* 0x0001240001eb7983 */ /* 0x000ee80000100800 */
[----:B------:R-:W3:Y:S04]  /*2b90*/  LDL R234, [R1+0x128] ;  /* 0x0001280001ea7983 */ /* 0x000ee80000100800 */
[----:B------:R-:W3:Y:S04]  /*2ba0*/  LDL R233, [R1+0x12c] ;  /* 0x00012c0001e97983 */ /* 0x000ee80000100800 */
[----:B------:R-:W3:Y:S01]  /*2bb0*/  LDL R224, [R1+0x110] ;  /* 0x0001100001e07983 */ /* 0x000ee20000100800 */
[----:B0-----:R-:W-:-:S03]  /*2bc0*/  @P0 IMAD.WIDE.U32 R6, R220, 0x20, R6 ;  /* 0x00000020dc060825 */ /* 0x001fc600078e0006 */
[----:B------:R-:W3:Y:S04]  /*2bd0*/  LDL R223, [R1+0x114] ;  /* 0x0001140001df7983 */ /* 0x000ee80000100800 */
[----:B------:R-:W5:Y:S04]  /*2be0*/  @P0 LDG.E.128 R40, desc[UR6][R6.64] ;  /* 0x0000000606280981 */ /* 0x000f68000c1e1d00 */
[----:B------:R4:W5:Y:S04]  /*2bf0*/  @P0 LDG.E.128 R36, desc[UR6][R6.64+0x10] ;  /* 0x0000100606240981 */ /* 0x000968000c1e1d00 */
[----:B------:R-:W3:Y:S01]  /*2c00*/  LDL R221, [R1+0x11c] ;  /* 0x00011c0001dd7983 */ /* 0x000ee20000100800 */
[C---:B--2---:R-:W-:Y:S01]  /*2c10*/  FADD.FTZ R12, -R2.reuse, R8 ;  /* 0x00000008020c7221 */ /* 0x044fe20000010100 */
[C---:B------:R-:W-:Y:S01]  /*2c20*/  FADD.FTZ R9, -R2.reuse, R9 ;  /* 0x0000000902097221 */ /* 0x040fe20000010100 */
[C---:B------:R-:W-:Y:S01]  /*2c30*/  FADD.FTZ R8, -R2.reuse, R11 ;  /* 0x0000000b02087221 */ /* 0x040fe20000010100 */
[----:B----4-:R-:W-:Y:S01]  /*2c40*/  FADD.FTZ R6, -R2, R190 ;  /* 0x000000be02067221 */ /* 0x010fe20000010100 */
[----:B---3--:R-:W-:-:S02]  /*2c50*/  HADD2.F32 R193, -RZ, R185.H0_H0 ;  /* 0x200000b9ffc17230 */ /* 0x008fc40000004100 */
[----:B------:R-:W-:Y:S02]  /*2c60*/  HADD2.F32 R194, -RZ, R185.H1_H1 ;  /* 0x300000b9ffc27230 */ /* 0x000fe40000004100 */
[C---:B------:R-:W-:Y:S01]  /*2c70*/  FADD.FTZ R185, -R2.reuse, R188 ;  /* 0x000000bc02b97221 */ /* 0x040fe20000010100 */
[--C-:B------:R-:W-:Y:S01]  /*2c80*/  HADD2.F32 R192, -RZ, R184.reuse.H0_H0 ;  /* 0x200000b8ffc07230 */ /* 0x100fe20000004100 */
[----:B------:R-:W2:Y:S01]  /*2c90*/  LDL.LU R188, [R1+0x7c] ;  /* 0x00007c0001bc7983 */ /* 0x000ea20000300800 */
[----:B------:R-:W-:Y:S02]  /*2ca0*/  HADD2.F32 R7, -RZ, R184.H1_H1 ;  /* 0x300000b8ff077230 */ /* 0x000fe40000004100 */
[C---:B------:R-:W-:Y:S01]  /*2cb0*/  FADD.FTZ R184, -R2.reuse, R189 ;  /* 0x000000bd02b87221 */ /* 0x040fe20000010100 */
[----:B------:R-:W-:Y:S01]  /*2cc0*/  FADD.FTZ R5, -R2, R191 ;  /* 0x000000bf02057221 */ /* 0x000fe20000010100 */
[----:B------:R-:W3:Y:S01]  /*2cd0*/  LDL R189, [R1+0x118] ;  /* 0x0001180001bd7983 */ /* 0x000ee20000100800 */
[C---:B------:R-:W-:Y:S01]  /*2ce0*/  FMUL.FTZ R11, R21.reuse, R9 ;  /* 0x00000009150b7220 */ /* 0x040fe20000410000 */
[----:B------:R-:W-:-:S02]  /*2cf0*/  FMUL.FTZ R9, R21, R8 ;  /* 0x0000000815097220 */ /* 0x000fc40000410000 */
[----:B------:R-:W4:Y:S04]  /*2d00*/  LDL.LU R190, [R1+0x8c] ;  /* 0x00008c0001be7983 */ /* 0x000f280000300800 */
[----:B------:R-:W2:Y:S04]  /*2d10*/  LDL.LU R191, [R1+0x74] ;  /* 0x0000740001bf7983 */ /* 0x000ea80000300800 */
[----:B------:R-:W3:Y:S01]  /*2d20*/  LDL.LU R8, [R1+0x88] ;  /* 0x0000880001087983 */ /* 0x000ee20000300800 */
[----:B------:R-:W-:Y:S01]  /*2d30*/  FMUL.FTZ R12, R21, R12 ;  /* 0x0000000c150c7220 */ /* 0x000fe20000410000 */
[----:B------:R-:W-:-:S03]  /*2d40*/  FADD.FTZ R10, -R2, R10 ;  /* 0x0000000a020a7221 */ /* 0x000fc60000010100 */
[----:B------:R-:W-:Y:S01]  /*2d50*/  FFMA.FTZ R4, R12, R192, R4 ;  /* 0x000000c00c047223 */ /* 0x000fe20000010004 */
[----:B------:R-:W-:Y:S01]  /*2d60*/  FMUL.FTZ R10, R21, R10 ;  /* 0x0000000a150a7220 */ /* 0x000fe20000410000 */
[----:B------:R-:W-:Y:S01]  /*2d70*/  FFMA.FTZ R0, R11, R7, R0 ;  /* 0x000000070b007223 */ /* 0x000fe20000010000 */
[----:B------:R-:W-:Y:S01]  /*2d80*/  FADD.FTZ R116, R116, R192 ;  /* 0x000000c074747221 */ /* 0x000fe20000010000 */
[----:B------:R-:W-:Y:S01]  /*2d90*/  FMUL.FTZ R236, R236, R192 ;  /* 0x000000c0ecec7220 */ /* 0x000fe20000410000 */
[----:B------:R0:W-:Y:S04]  /*2da0*/  STL [R1+0x80], R4 ;  /* 0x0000800401007387 */ /* 0x0001e80000100800 */
[----:B0-----:R0:W5:Y:S04]  /*2db0*/  LDL.LU R4, [R1+0x194] ;  /* 0x0001940001047983 */ /* 0x0011680000300800 */
[----:B------:R-:W2:Y:S04]  /*2dc0*/  LDL.LU R192, [R1+0x70] ;  /* 0x0000700001c07983 */ /* 0x000ea80000300800 */
[----:B------:R1:W-:Y:S04]  /*2dd0*/  STL [R1+0x84], R0 ;  /* 0x0000840001007387 */ /* 0x0003e80000100800 */
[----:B-1----:R0:W5:Y:S01]  /*2de0*/  LDL.LU R0, [R1+0x190] ;  /* 0x0001900001007983 */ /* 0x0021620000300800 */
[----:B----4-:R-:W-:Y:S01]  /*2df0*/  FFMA.FTZ R190, R9, R194, R190 ;  /* 0x000000c209be7223 */ /* 0x010fe200000100be */
[----:B---3--:R-:W-:-:S05]  /*2e00*/  FFMA.FTZ R8, R10, R193, R8 ;  /* 0x000000c10a087223 */ /* 0x008fca0000010008 */
[----:B------:R-:W-:Y:S04]  /*2e10*/  STL [R1+0x88], R8 ;  /* 0x0000880801007387 */ /* 0x000fe80000100800 */
[----:B------:R1:W-:Y:S04]  /*2e20*/  STL [R1+0x8c], R190 ;  /* 0x00008cbe01007387 */ /* 0x0003e80000100800 */
[----:B-1----:R-:W3:Y:S01]  /*2e30*/  LDL.LU R190, [R1+0x78] ;  /* 0x0000780001be7983 */ /* 0x002ee20000300800 */
[--C-:B------:R-:W-:Y:S02]  /*2e40*/  HADD2.F32 R195, -RZ, R186.reuse.H0_H0 ;  /* 0x200000baffc37230 */ /* 0x100fe40000004100 */
[----:B------:R-:W-:Y:S01]  /*2e50*/  FADD.FTZ R117, R117, R7 ;  /* 0x0000000775757221 */ /* 0x000fe20000010000 */
[----:B------:R-:W-:-:S02]  /*2e60*/  HADD2.F32 R186, -RZ, R186.H1_H1 ;  /* 0x300000baffba7230 */ /* 0x000fc40000004100 */
[----:B------:R-:W-:Y:S01]  /*2e70*/  FMUL.FTZ R235, R235, R7 ;  /* 0x00000007ebeb7220 */ /* 0x000fe20000410000 */
[C---:B------:R-:W-:Y:S01]  /*2e80*/  FMUL.FTZ R8, R21.reuse, R185 ;  /* 0x000000b915087220 */ /* 0x040fe20000410000 */
[--C-:B------:R-:W-:Y:S02]  /*2e90*/  HADD2.F32 R222, -RZ, R187.reuse.H0_H0 ;  /* 0x200000bbffde7230 */ /* 0x100fe40000004100 */
        /* <DEDUP_REMOVED lines=41> */
.L_x_18019:
[----:B------:R-:W-:Y:S05]  /*3130*/  BSYNC.RECONVERGENT B1 ;  /* 0x0000000000017941 */ /* 0x000fea0003800200 */
.L_x_18018:
[----:B0-----:R-:W2:Y:S01]  /*3140*/  LDL R184, [R1+0x20] ;  /* 0x0000200001b87983 */ /* 0x001ea20000100800 */
[----:B------:R-:W-:Y:S01]  /*3150*/  BSSY.RECONVERGENT B1, `(.L_x_18020) ;  /* 0x000006a000017945 */ /* 0x000fe20003800200 */
[----:B--2---:R-:W-:-:S13]  /*3160*/  ISETP.GE.U32.AND P0, PT, R184, 0xa0, PT ;  /* 0x000000a0b800780c */ /* 0x004fda0003f06070 */
[----:B------:R-:W-:Y:S05]  /*3170*/  @!P0 BRA `(.L_x_18021) ;  /* 0x00000004009c8947 */ /* 0x000fea0003800000 */
[----:B------:R-:W-:Y:S01]  /*3180*/  ISETP.NE.U32.AND P6, PT, RZ, UR10, PT ;  /* 0x0000000aff007c0c */ /* 0x000fe2000bfc5070 */
[----:B------:R-:W0:Y:S01]  /*3190*/  LDC.64 R188, c[0x0][0x3a8] ;  /* 0x0000ea00ffbc7b82 */ /* 0x000e220000000a00 */
[----:B-----5:R2:W-:Y:S02]  /*31a0*/  STL [R1+0x190], R0 ;  /* 0x0001900001007387 */ /* 0x0205e40000100800 */
[----:B------:R-:W-:-:S05]  /*31b0*/  ISETP.NE.AND.EX P6, PT, RZ, UR11, PT, P6 ;  /* 0x0000000bff007c0c */ /* 0x000fca000bfc5360 */
[----:B-1----:R-:W1:Y:S01]  /*31c0*/  LDC.64 R192, c[0x0][0x428] ;  /* 0x00010a00ffc07b82 */ /* 0x002e620000000a00 */
[----:B--2---:R-:W2:Y:S04]  /*31d0*/  LDL.LU R0, [R1+0x60] ;  /* 0x0000600001007983 */ /* 0x004ea80000300800 */
[----:B------:R-:W3:Y:S03]  /*31e0*/  LDL R232, [R1+0x100] ;  /* 0x0001000001e87983 */ /* 0x000ee60000100800 */
[----:B------:R-:W4:Y:S01]  /*31f0*/  @P6 LDC.64 R184, c[0x0][0x438] ;  /* 0x00010e00ffb86b82 */ /* 0x000f220000000a00 */
[----:B------:R-:W3:Y:S04]  /*3200*/  LDL R231, [R1+0x104] ;  /* 0x0001040001e77983 */ /* 0x000ee80000100800 */
[----:B------:R-:W3:Y:S01]  /*3210*/  LDL R230, [R1+0x108] ;  /* 0x0001080001e67983 */ /* 0x000ee20000100800 */
[----:B0-----:R-:W-:-:S03]  /*3220*/  IMAD.WIDE.U32 R188, R220, 0x20, R188 ;  /* 0x00000020dcbc7825 */ /* 0x001fc600078e00bc */
[----:B------:R-:W3:Y:S04]  /*3230*/  LDL R229, [R1+0x10c] ;  /* 0x00010c0001e57983 */ /* 0x000ee80000100800 */
[----:B------:R-:W3:Y:S01]  /*3240*/  LDL R228, [R1+0xf0] ;  /* 0x0000f00001e47983 */ /* 0x000ee20000100800 */
[----:B-1----:R-:W-:-:S03]  /*3250*/  IMAD.WIDE.U32 R192, R220, 0x10, R192 ;  /* 0x00000010dcc07825 */ /* 0x002fc600078e00c0 */
[----:B------:R-:W3:Y:S04]  /*3260*/  LDL R227, [R1+0xf4] ;  /* 0x0000f40001e37983 */ /* 0x000ee80000100800 */
[----:B------:R-:W2:Y:S01]  /*3270*/  LDG.E.128 R192, desc[UR6][R192.64] ;  /* 0x00000006c0c07981 */ /* 0x000ea2000c1e1d00 */
[----:B----4-:R-:W-:-:S03]  /*3280*/  @P6 IMAD.WIDE.U32 R184, R220, 0x20, R184 ;  /* 0x00000020dcb86825 */ /* 0x010fc600078e00b8 */
[----:B------:R-:W4:Y:S04]  /*3290*/  LDL R226, [R1+0xf8] ;  /* 0x0000f80001e27983 */ /* 0x000f280000100800 */
[----:B------:R-:W5:Y:S04]  /*32a0*/  @P6 LDG.E.128 R32, desc[UR6][R184.64] ;  /* 0x00000006b8206981 */ /* 0x000f68000c1e1d00 */
[----:B------:R0:W5:Y:S04]  /*32b0*/  @P6 LDG.E.128 R28, desc[UR6][R184.64+0x10] ;  /* 0x00001006b81c6981 */ /* 0x000168000c1e1d00 */
[----:B------:R-:W4:Y:S04]  /*32c0*/  LDL R225, [R1+0xfc] ;  /* 0x0000fc0001e17983 */ /* 0x000f280000100800 */
[----:B------:R-:W3:Y:S04]  /*32d0*/  LDG.E.128 R184, desc[UR6][R188.64] ;  /* 0x00000006bcb87981 */ /* 0x000ee8000c1e1d00 */
[----:B------:R-:W0:Y:S01]  /*32e0*/  LDG.E.128 R188, desc[UR6][R188.64+0x10] ;  /* 0x00001006bcbc7981 */ /* 0x000e22000c1e1d00 */
[C---:B---3--:R-:W-:Y:S01]  /*32f0*/  FADD.FTZ R4, -R2.reuse, R184 ;  /* 0x000000b802047221 */ /* 0x048fe20000010100 */
[C---:B------:R-:W-:Y:S01]  /*3300*/  FADD.FTZ R23, -R2.reuse, R185 ;  /* 0x000000b902177221 */ /* 0x040fe20000010100 */
[C---:B------:R-:W-:Y:S01]  /*3310*/  FADD.FTZ R186, -R2.reuse, R186 ;  /* 0x000000ba02ba7221 */ /* 0x040fe20000010100 */
[----:B------:R-:W-:Y:S01]  /*3320*/  FADD.FTZ R187, -R2, R187 ;  /* 0x000000bb02bb7221 */ /* 0x000fe20000010100 */
[----:B------:R-:W-:-:S02]  /*3330*/  FMUL.FTZ R199, R21, R4 ;  /* 0x0000000415c77220 */ /* 0x000fc40000410000 */
[C---:B------:R-:W-:Y:S01]  /*3340*/  FMUL.FTZ R198, R21.reuse, R186 ;  /* 0x000000ba15c67220 */ /* 0x040fe20000410000 */
[C---:B0-----:R-:W-:Y:S01]  /*3350*/  FADD.FTZ R184, -R2.reuse, R188 ;  /* 0x000000bc02b87221 */ /* 0x041fe20000010100 */
[C---:B------:R-:W-:Y:S01]  /*3360*/  FADD.FTZ R185, -R2.reuse, R189 ;  /* 0x000000bd02b97221 */ /* 0x040fe20000010100 */
[C---:B------:R-:W-:Y:S01]  /*3370*/  FADD.FTZ R190, -R2.reuse, R190 ;  /* 0x000000be02be7221 */ /* 0x040fe20000010100 */
[----:B------:R-:W-:Y:S01]  /*3380*/  FADD.FTZ R191, -R2, R191 ;  /* 0x000000bf02bf7221 */ /* 0x000fe20000010100 */
[----:B--2---:R-:W-:Y:S01]  /*3390*/  HADD2.F32 R2, -RZ, R192.H0_H0 ;  /* 0x200000c0ff027230 */ /* 0x004fe20000004100 */
[----:B------:R-:W2:Y:S01]  /*33a0*/  LDL.LU R186, [R1+0x5c] ;  /* 0x00005c0001ba7983 */ /* 0x000ea20000300800 */
[C---:B------:R-:W-:Y:S01]  /*33b0*/  FMUL.FTZ R197, R21.reuse, R187 ;  /* 0x000000bb15c57220 */ /* 0x040fe20000410000 */
[C---:B------:R-:W-:Y:S01]  /*33c0*/  FMUL.FTZ R218, R21.reuse, R23 ;  /* 0x0000001715da7220 */ /* 0x040fe20000410000 */
[----:B------:R-:W-:Y:S01]  /*33d0*/  FMUL.FTZ R196, R21, R184 ;  /* 0x000000b815c47220 */ /* 0x000fe20000410000 */
[----:B------:R-:W3:Y:S01]  /*33e0*/  LDL.LU R187, [R1+0x58] ;  /* 0x0000580001bb7983 */ /* 0x000ee20000300800 */
[----:B------:R-:W-:Y:S01]  /*33f0*/  FFMA.FTZ R0, R199, R2, R0 ;  /* 0x00000002c7007223 */ /* 0x000fe20000010000 */
[C---:B------:R-:W-:Y:S01]  /*3400*/  FMUL.FTZ R23, R21.reuse, R185 ;  /* 0x000000b915177220 */ /* 0x040fe20000410000 */
[C---:B------:R-:W-:Y:S01]  /*3410*/  FMUL.FTZ R217, R21.reuse, R190 ;  /* 0x000000be15d97220 */ /* 0x040fe20000410000 */
[----:B------:R-:W2:Y:S01]  /*3420*/  LDL.LU R184, [R1+0x6c] ;  /* 0x00006c0001b87983 */ /* 0x000ea20000300800 */
[----:B------:R-:W-:-:S03]  /*3430*/  FMUL.FTZ R4, R21, R191 ;  /* 0x000000bf15047220 */ /* 0x000fc60000410000 */
[----:B------:R-:W3:Y:S01]  /*3440*/  LDL.LU R185, [R1+0x54] ;  /* 0x0000540001b97983 */ /* 0x000ee20000300800 */
[----:B------:R-:W-:-:S03]  /*3450*/  FADD.FTZ R108, R108, R2 ;  /* 0x000000026c6c7221 */ /* 0x000fc60000010000 */
[----:B------:R-:W3:Y:S01]  /*3460*/  LDL.LU R190, [R1+0x50] ;  /* 0x0000500001be7983 */ /* 0x000ee20000300800 */
[----:B------:R-:W-:-:S03]  /*3470*/  FMUL.FTZ R232, R232, R2 ;  /* 0x00000002e8e87220 */ /* 0x000fc60000410000 */
[----:B------:R-:W3:Y:S04]  /*3480*/  LDL.LU R191, [R1+0x68] ;  /* 0x0000680001bf7983 */ /* 0x000ee80000300800 */
[----:B------:R0:W-:Y:S04]  /*3490*/  STL [R1+0x60], R0 ;  /* 0x0000600001007387 */ /* 0x0001e80000100800 */
[----:B0-----:R0:W5:Y:S04]  /*34a0*/  LDL.LU R0, [R1+0x190] ;  /* 0x0001900001007983 */ /* 0x0011680000300800 */
[----:B------:R-:W3:Y:S01]  /*34b0*/  LDL.LU R2, [R1+0x64] ;  /* 0x0000640001027983 */ /* 0x000ee20000300800 */
[----:B------:R-:W-:-:S02]  /*34c0*/  HADD2.F32 R188, -RZ, R192.H1_H1 ;  /* 0x300000c0ffbc7230 */ /* 0x000fc40000004100 */
[--C-:B------:R-:W-:Y:S02]  /*34d0*/  HADD2.F32 R192, -RZ, R193.reuse.H0_H0 ;  /* 0x200000c1ffc07230 */ /* 0x100fe40000004100 */
[----:B------:R-:W-:Y:S02]  /*34e0*/  HADD2.F32 R189, -RZ, R193.H1_H1 ;  /* 0x300000c1ffbd7230 */ /* 0x000fe40000004100 */
[--C-:B------:R-:W-:Y:S02]  /*34f0*/  HADD2.F32 R193, -RZ, R194.reuse.H0_H0 ;  /* 0x200000c2ffc17230 */ /* 0x100fe40000004100 */
[----:B------:R-:W-:Y:S02]  /*3500*/  HADD2.F32 R194, -RZ, R194.H1_H1 ;  /* 0x300000c2ffc27230 */ /* 0x000fe40000004100 */
[--C-:B------:R-:W-:Y:S02]  /*3510*/  HADD2.F32 R220, -RZ, R195.reuse.H0_H0 ;  /* 0x200000c3ffdc7230 */ /* 0x100fe40000004100 */
[----:B------:R-:W-:Y:S01]  /*3520*/  FMUL.FTZ R231, R231, R188 ;  /* 0x000000bce7e77220 */ /* 0x000fe20000410000 */
[----:B------:R-:W-:-:S02]  /*3530*/  HADD2.F32 R195, -RZ, R195.H1_H1 ;  /* 0x300000c3ffc37230 */ /* 0x000fc40000004100 */
[----:B------:R-:W-:Y:S01]  /*3540*/  FMUL.FTZ R230, R230, R192 ;  /* 0x000000c0e6e67220 */ /* 0x000fe20000410000 */
[----:B------:R-:W-:Y:S01]  /*3550*/  FMUL.FTZ R229, R229, R189 ;  /* 0x000000bde5e57220 */ /* 0x000fe20000410000 */
[----:B------:R-:W-:Y:S01]  /*3560*/  FMUL.FTZ R228, R228, R193 ;  /* 0x000000c1e4e47220 */ /* 0x000fe20000410000 */
[----:B------:R-:W-:Y:S01]  /*3570*/  FMUL.FTZ R227, R227, R194 ;  /* 0x000000c2e3e37220 */ /* 0x000fe20000410000 */
[-C--:B----4-:R-:W-:Y:S01]  /*3580*/  FMUL.FTZ R226, R226, R220.reuse ;  /* 0x000000dce2e27220 */ /* 0x090fe20000410000 */
[----:B------:R-:W-:Y:S01]  /*3590*/  FMUL.FTZ R225, R225, R195 ;  /* 0x000000c3e1e17220 */ /* 0x000fe20000410000 */
[----:B------:R-:W-:Y:S01]  /*35a0*/  FADD.FTZ R109, R109, R188 ;  /* 0x000000bc6d6d7221 */ /* 0x000fe20000010000 */
[----:B------:R-:W-:Y:S01]  /*35b0*/  FADD.FTZ R110, R110, R192 ;  /* 0x000000c06e6e7221 */ /* 0x000fe20000010000 */
        /* <DEDUP_REMOVED lines=8> */
[----:B------:R-:W-:Y:S01]  /*3640*/  FFMA.FTZ R185, R23, R194, R185 ;  /* 0x000000c217b97223 */ /* 0x000fe200000100b9 */
[----:B------:R-:W-:Y:S01]  /*3650*/  FFMA.FTZ R191, R198, R192, R191 ;  /* 0x000000c0c6bf7223 */ /* 0x000fe200000100bf */
[----:B------:R-:W-:Y:S01]  /*3660*/  FFMA.FTZ R190, R196, R193, R190 ;  /* 0x000000c1c4be7223 */ /* 0x000fe200000100be */
[----:B------:R-:W-:-:S05]  /*3670*/  FFMA.FTZ R2, R218, R188, R2 ;  /* 0x000000bcda027223 */ /* 0x000fca0000010002 */
[----:B------:R1:W-:Y:S04]  /*3680*/  STL [R1+0x64], R2 ;  /* 0x0000640201007387 */ /* 0x0003e80000100800 */
[----:B------:R-:W-:Y:S04]  /*3690*/  STL [R1+0x68], R191 ;  /* 0x000068bf01007387 */ /* 0x000fe80000100800 */
[----:B------:R2:W-:Y:S01]  /*36a0*/  STL [R1+0x6c], R184 ;  /* 0x00006cb801007387 */ /* 0x0005e20000100800 */
[----:B-1----:R-:W-:-:S03]  /*36b0*/  FADD.FTZ R2, R216, R232 ;  /* 0x000000e8d8027221 */ /* 0x002fc60000010000 */
[----:B------:R0:W-:Y:S01]  /*36c0*/  STL [R1+0x50], R190 ;  /* 0x000050be01007387 */ /* 0x0001e20000100800 */
[----:B--2---:R-:W-:Y:S01]  /*36d0*/  FFMA.FTZ R184, R199, R232, R3 ;  /* 0x000000e8c7b87223 */ /* 0x004fe20000010003 */
[----:B------:R-:W-:Y:S02]  /*36e0*/  FADD.FTZ R3, R2, R231 ;  /* 0x000000e702037221 */ /* 0x000fe40000010000 */
[----:B------:R0:W-:Y:S01]  /*36f0*/  STL [R1+0x54], R185 ;  /* 0x000054b901007387 */ /* 0x0001e20000100800 */
[----:B------:R-:W-:Y:S01]  /*3700*/  FFMA.FTZ R2, R218, R231, R184 ;  /* 0x000000e7da027223 */ /* 0x000fe200000100b8 */
[----:B------:R-:W-:Y:S02]  /*3710*/  FADD.FTZ R3, R3, R230 ;  /* 0x000000e603037221 */ /* 0x000fe40000010000 */
        /* <DEDUP_REMOVED lines=13> */
.L_x_18021:
[----:B------:R-:W-:Y:S05]  /*37f0*/  BSYNC.RECONVERGENT B1 ;  /* 0x0000000000017941 */ /* 0x000fea0003800200 */
.L_x_18020:
[----:B------:R-:W-:Y:S01]  /*3800*/  ISETP.NE.U32.AND P6, PT, RZ, UR10, PT ;  /* 0x0000000aff007c0c */ /* 0x000fe2000bfc5070 */
[----:B------:R-:W-:-:S03]  /*3810*/  UMOV UR4, 0xffffffff ;  /* 0xffffffff00047882 */ /* 0x000fc60000000000 */
[----:B------:R-:W-:-:S04]  /*3820*/  ISETP.NE.AND.EX P6, PT, RZ, UR11, PT, P6 ;  /* 0x0000000bff007c0c */ /* 0x000fc8000bfc5360 */
[----:B------:R-:W-:Y:S01]  /*3830*/  P2R R190, PR, RZ, 0x40 ;  /* 0x00000040ffbe7803 */ /* 0x000fe20000000000 */
[----:B------:R-:W-:Y:S08]  /*3840*/  BRA.DIV UR4, `(.L_x_18022) ;  /* 0x0000007e04107947 */ /* 0x000ff0000b800000 */
[----:B------:R-:W0:Y:S02]  /*3850*/  SHFL.BFLY PT, R2, R216, 0x1, 0x1f ;  /* 0x0c201f00d8027f89 */ /* 0x000e2400000e0000 */
[----:B0-----:R-:W-:Y:S02]  /*3860*/  FADD.FTZ R188, R2, R216 ;  /* 0x000000d802bc7221 */ /* 0x001fe40000010000 */
[----:B------:R-:W1:Y:S02]  /*3870*/  SHFL.BFLY PT, R2, R3, 0x1, 0x1f ;  /* 0x0c201f0003027f89 */ /* 0x000e6400000e0000 */
[----:B-1----:R-:W-:Y:S02]  /*3880*/  FADD.FTZ R187, R2, R3 ;  /* 0x0000000302bb7221 */ /* 0x002fe40000010000 */
        /* <DEDUP_REMOVED lines=12> */
[----:B------:R0:W1:Y:S04]  /*3950*/  SHFL.BFLY PT, R187, R3, 0x10, 0x1f ;  /* 0x0e001f0003bb7f89 */ /* 0x00006800000e0000 */
[----:B------:R0:W2:Y:S02]  /*3960*/  SHFL.BFLY PT, R184, R188, 0x10, 0x1f ;  /* 0x0e001f00bcb87f89 */ /* 0x0000a400000e0000 */
.L_x_18092:
        /* <DEDUP_REMOVED lines=16> */
[----:B------:R1:W5:Y:S04]  /*3a70*/  LDL R192, [R1+0x4] ;  /* 0x0000040001c07983 */ /* 0x0003680000100800 */
        /* <DEDUP_REMOVED lines=23> */
[----:B------:R-:W-:-:S04]  /*3bf0*/  HADD2.F32 R188, -RZ, R186.H0_H0 ;  /* 0x200000baffbc7230 */ /* 0x000fc80000004100 */
        /* <DEDUP_REMOVED lines=9> */
[----:B------:R-:W-:Y:S01]  /*3c90*/  FMUL.FTZ R189, R21, R188 ;  /* 0x000000bc15bd7220 */ /* 0x000fe20000410000 */
[----:B------:R-:W-:-:S03]  /*3ca0*/  HADD2.F32 R188, -RZ, R186.H1_H1 ;  /* 0x300000baffbc7230 */ /* 0x000fc60000004100 */
[----:B------:R-:W-:-:S04]  /*3cb0*/  FMUL.FTZ R186, R189, R20 ;  /* 0x00000014bdba7220 */ /* 0x000fc80000410000 */
[----:B------:R-:W-:Y:S01]  /*3cc0*/  FFMA.FTZ R101, R186, R188, R101 ;  /* 0x000000bcba657223 */ /* 0x000fe20000010065 */
        /* <DEDUP_REMOVED lines=13> */
[----:B------:R-:W-:Y:S01]  /*3da0*/  FMUL.FTZ R185, R189, R20 ;  /* 0x00000014bdb97220 */ /* 0x000fe20000410000 */
[--C-:B------:R-:W-:Y:S02]  /*3db0*/  HADD2.F32 R189, -RZ, R184.reuse.H0_H0 ;  /* 0x200000b8ffbd7230 */ /* 0x100fe40000004100 */
[----:B------:R-:W-:Y:S02]  /*3dc0*/  HADD2.F32 R184, -RZ, R184.H1_H1 ;  /* 0x300000b8ffb87230 */ /* 0x000fe40000004100 */
[----:B------:R-:W-:Y:S01]  /*3dd0*/  FFMA.FTZ R27, R185, R188, R27 ;  /* 0x000000bcb91b7223 */ /* 0x000fe2000001001b */
[----:B------:R-:W-:-:S05]  /*3de0*/  FMUL.FTZ R185, R175, R185 ;  /* 0x000000b9afb97220 */ /* 0x000fca0000410000 */
[----:B------:R-:W-:Y:S01]  /*3df0*/  F2FP.F16.F32.PACK_AB R185, R185, R102 ;  /* 0x00000066b9b9723e */ /* 0x000fe200000000ff */
[----:B------:R-:W-:-:S04]  /*3e00*/  FFMA.FTZ R102, R0, R2, R3 ;  /* 0x0000000200667223 */ /* 0x000fc80000010003 */
        /* <DEDUP_REMOVED lines=11> */
[----:B------:R-:W-:Y:S01]  /*3ec0*/  F2FP.F16.F32.PACK_AB R184, R24, R25 ;  /* 0x0000001918b8723e */ /* 0x000fe200000000ff */
[----:B------:R-:W-:Y:S06]  /*3ed0*/  BRA `(.L_x_18028) ;  /* 0x0000000000f07947 */ /* 0x000fec0003800000 */
.L_x_18027:
[-CC-:B-----5:R-:W-:Y:S01]  /*3ee0*/  FFMA.FTZ R176, R0, R2.reuse, R3.reuse ;  /* 0x0000000200b07223 */ /* 0x1a0fe20000010003 */
[----:B------:R-:W-:Y:S01]  /*3ef0*/  FFMA.FTZ R177, R215, R2, R3 ;  /* 0x00000002d7b17223 */ /* 0x000fe20000010003 */
[----:B------:R-:W-:Y:S02]  /*3f00*/  HADD2.F32 R178, -RZ, R184.H0_H0 ;  /* 0x200000b8ffb27230 */ /* 0x000fe40000004100 */
[----:B------:R-:W-:Y:S01]  /*3f10*/  FADD.FTZ R176, R219, -R176 ;  /* 0x800000b0dbb07221 */ /* 0x000fe20000010000 */
[----:B------:R-:W-:Y:S01]  /*3f20*/  FADD.FTZ R177, R220, -R177 ;  /* 0x800000b1dcb17221 */ /* 0x000fe20000010000 */
[--C-:B------:R-:W-:Y:S02]  /*3f30*/  HADD2.F32 R181, -RZ, R185.reuse.H0_H0 ;  /* 0x200000b9ffb57230 */ /* 0x100fe40000004100 */
[C---:B------:R-:W-:Y:S01]  /*3f40*/  FMUL.FTZ R176, R21.reuse, R176 ;  /* 0x000000b015b07220 */ /* 0x040fe20000410000 */
[----:B------:R-:W-:Y:S01]  /*3f50*/  FMUL.FTZ R177, R21, R177 ;  /* 0x000000b115b17220 */ /* 0x000fe20000410000 */
[----:B------:R-:W-:-:S02]  /*3f60*/  HADD2.F32 R182, -RZ, R185.H1_H1 ;  /* 0x300000b9ffb67230 */ /* 0x000fc40000004100 */
[----:B------:R-:W-:-:S04]  /*3f70*/  FMUL.FTZ R180, R176, R20 ;  /* 0x00000014b0b47220 */ /* 0x000fc80000410000 */
[----:B------:R-:W-:Y:S01]  /*3f80*/  FFMA.FTZ R189, R180, R178, R24 ;  /* 0x000000b2b4bd7223 */ /* 0x000fe20000010018 */
[----:B------:R-:W-:Y:S02]  /*3f90*/  HADD2.F32 R178, -RZ, R184.H1_H1 ;  /* 0x300000b8ffb27230 */ /* 0x000fe40000004100 */
[----:B------:R-:W-:Y:S01]  /*3fa0*/  FMUL.FTZ R24, R177, R20 ;  /* 0x00000014b1187220 */ /* 0x000fe20000410000 */
[----:B------:R-:W-:-:S03]  /*3fb0*/  FMUL.FTZ R180, R172, R180 ;  /* 0x000000b4acb47220 */ /* 0x000fc60000410000 */
[----:B------:R-:W-:Y:S01]  /*3fc0*/  FFMA.FTZ R188, R24, R178, R25 ;  /* 0x000000b218bc7223 */ /* 0x000fe20000010019 */
[----:B------:R-:W-:Y:S01]  /*3fd0*/  FFMA.FTZ R25, R214, R2, R3 ;  /* 0x00000002d6197223 */ /* 0x000fe20000010003 */
[----:B------:R-:W-:-:S03]  /*3fe0*/  FMUL.FTZ R24, R173, R24 ;  /* 0x00000018ad187220 */ /* 0x000fc60000410000 */
[----:B------:R-:W-:Y:S01]  /*3ff0*/  FADD.FTZ R178, R216, -R25 ;  /* 0x80000019d8b27221 */ /* 0x000fe20000010000 */
[--C-:B------:R-:W-:Y:S01]  /*4000*/  FFMA.FTZ R25, R213, R2, R3.reuse ;  /* 0x00000002d5197223 */ /* 0x100fe20000010003 */
[----:B------:R-:W-:Y:S01]  /*4010*/  F2FP.F16.F32.PACK_AB R184, R24, R180 ;  /* 0x000000b418b8723e */ /* 0x000fe200000000ff */
[----:B------:R-:W-:Y:S01]  /*4020*/  FFMA.FTZ R24, R211, R2, R3 ;  /* 0x00000002d3187223 */ /* 0x000fe20000010003 */
[----:B------:R-:W-:Y:S01]  /*4030*/  FMUL.FTZ R178, R21, R178 ;  /* 0x000000b215b27220 */ /* 0x000fe20000410000 */
[----:B------:R-:W-:-:S03]  /*4040*/  FADD.FTZ R179, R195, -R25 ;  /* 0x80000019c3b37221 */ /* 0x000fc60000010000 */
[----:B------:R-:W-:Y:S01]  /*4050*/  FMUL.FTZ R25, R178, R20 ;  /* 0x00000014b2197220 */ /* 0x000fe20000410000 */
[----:B------:R-:W-:-:S03]  /*4060*/  FMUL.FTZ R179, R21, R179 ;  /* 0x000000b315b37220 */ /* 0x000fc60000410000 */
[----:B------:R-:W-:Y:S01]  /*4070*/  FFMA.FTZ R26, R25, R181, R26 ;  /* 0x000000b5191a7223 */ /* 0x000fe2000001001a */
[----:B------:R-:W-:Y:S01]  /*4080*/  FMUL.FTZ R181, R179, R20 ;  /* 0x00000014b3b57220 */ /* 0x000fe20000410000 */
[----:B------:R-:W-:-:S03]  /*4090*/  FMUL.FTZ R25, R174, R25 ;  /* 0x00000019ae197220 */ /* 0x000fc60000410000 */
[----:B------:R-:W-:Y:S01]  /*40a0*/  FFMA.FTZ R27, R181, R182, R27 ;  /* 0x000000b6b51b7223 */ /* 0x000fe2000001001b */
[----:B------:R-:W-:Y:S01]  /*40b0*/  FMUL.FTZ R181, R175, R181 ;  /* 0x000000b5afb57220 */ /* 0x000fe20000410000 */
[----:B------:R-:W-:-:S04]  /*40c0*/  HADD2.F32 R182, -RZ, R186.H1_H1 ;  /* 0x300000baffb67230 */ /* 0x000fc80000004100 */
[----:B------:R-:W-:Y:S01]  /*40d0*/  F2FP.F16.F32.PACK_AB R185, R181, R25 ;  /* 0x00000019b5b9723e */ /* 0x000fe200000000ff */
[----:B------:R-:W-:Y:S01]  /*40e0*/  FFMA.FTZ R25, R212, R2, R3 ;  /* 0x00000002d4197223 */ /* 0x000fe20000010003 */
[----:B------:R-:W-:-:S03]  /*40f0*/  FADD.FTZ R181, R193, -R24 ;  /* 0x80000018c1b57221 */ /* 0x000fc60000010000 */
[----:B------:R-:W-:Y:S01]  /*4100*/  FADD.FTZ R25, R194, -R25 ;  /* 0x80000019c2197221 */ /* 0x000fe20000010000 */
[----:B------:R-:W-:-:S03]  /*4110*/  FMUL.FTZ R181, R21, R181 ;  /* 0x000000b515b57220 */ /* 0x000fc60000410000 */
[----:B------:R-:W-:Y:S01]  /*4120*/  FMUL.FTZ R180, R21, R25 ;  /* 0x0000001915b47220 */ /* 0x000fe20000410000 */
[----:B------:R-:W-:-:S03]  /*4130*/  HADD2.F32 R25, -RZ, R186.H0_H0 ;  /* 0x200000baff197230 */ /* 0x000fc60000004100 */
[----:B------:R-:W-:-:S04]  /*4140*/  FMUL.FTZ R24, R180, R20 ;  /* 0x00000014b4187220 */ /* 0x000fc80000410000 */
[----:B------:R-:W-:Y:S01]  /*4150*/  FFMA.FTZ R100, R24, R25, R100 ;  /* 0x0000001918647223 */ /* 0x000fe20000010064 */
[----:B------:R-:W-:Y:S01]  /*4160*/  FMUL.FTZ R25, R181, R20 ;  /* 0x00000014b5197220 */ /* 0x000fe20000410000 */
[----:B------:R-:W-:-:S03]  /*4170*/  FMUL.FTZ R24, R168, R24 ;  /* 0x00000018a8187220 */ /* 0x000fc60000410000 */
[----:B------:R-:W-:Y:S01]  /*4180*/  FFMA.FTZ R101, R25, R182, R101 ;  /* 0x000000b619657223 */ /* 0x000fe20000010065 */
[----:B------:R-:W-:Y:S01]  /*4190*/  FFMA.FTZ R182, R210, R2, R3 ;  /* 0x00000002d2b67223 */ /* 0x000fe20000010003 */
[----:B------:R-:W-:-:S03]  /*41a0*/  FMUL.FTZ R25, R169, R25 ;  /* 0x00000019a9197220 */ /* 0x000fc60000410000 */
[----:B------:R-:W-:Y:S02]  /*41b0*/  FADD.FTZ R182, R192, -R182 ;  /* 0x800000b6c0b67221 */ /* 0x000fe40000010000 */
[----:B------:R-:W-:Y:S01]  /*41c0*/  F2FP.F16.F32.PACK_AB R186, R25, R24 ;  /* 0x0000001819ba723e */ /* 0x000fe200000000ff */
[----:B------:R-:W-:Y:S02]  /*41d0*/  HADD2.F32 R25, -RZ, R187.H0_H0 ;  /* 0x200000bbff197230 */ /* 0x000fe40000004100 */
[----:B------:R-:W-:-:S04]  /*41e0*/  FMUL.FTZ R182, R21, R182 ;  /* 0x000000b615b67220 */ /* 0x000fc80000410000 */
[----:B------:R-:W-:-:S04]  /*41f0*/  FMUL.FTZ R24, R182, R20 ;  /* 0x00000014b6187220 */ /* 0x000fc80000410000 */
[----:B------:R-:W-:Y:S01]  /*4200*/  FFMA.FTZ R190, R24, R25, R102 ;  /* 0x0000001918be7223 */ /* 0x000fe20000010066 */
[----:B------:R-:W-:Y:S01]  /*4210*/  FFMA.FTZ R25, R209, R2, R3 ;  /* 0x00000002d1197223 */ /* 0x000fe20000010003 */
[----:B------:R-:W-:Y:S02]  /*4220*/  HADD2.F32 R102, -RZ, R187.H1_H1 ;  /* 0x300000bbff667230 */ /* 0x000fe40000004100 */
[----:B------:R-:W-:Y:S01]  /*4230*/  FMUL.FTZ R24, R170, R24 ;  /* 0x00000018aa187220 */ /* 0x000fe20000410000 */
[----:B------:R-:W-:-:S04]  /*4240*/  FADD.FTZ R25, R191, -R25 ;  /* 0x80000019bf197221 */ /* 0x000fc80000010000 */
[----:B------:R-:W-:-:S04]  /*4250*/  FMUL.FTZ R183, R21, R25 ;  /* 0x0000001915b77220 */ /* 0x000fc80000410000 */
[----:B------:R-:W-:-:S04]  /*4260*/  FMUL.FTZ R25, R183, R20 ;  /* 0x00000014b7197220 */ /* 0x000fc80000410000 */
[----:B------:R-:W-:Y:S01]  /*4270*/  FFMA.FTZ R103, R25, R102, R103 ;  /* 0x0000006619677223 */ /* 0x000fe20000010067 */
[----:B------:R-:W-:-:S05]  /*4280*/  FMUL.FTZ R25, R171, R25 ;  /* 0x00000019ab197220 */ /* 0x000fca0000410000 */
[----:B------:R-:W-:-:S07]  /*4290*/  F2FP.F16.F32.PACK_AB R187, R25, R24 ;  /* 0x0000001819bb723e */ /* 0x000fce00000000ff */
.L_x_18028:
        /* <DEDUP_REMOVED lines=11> */
.L_x_18026:
[----:B------:R-:W-:Y:S05]  /*4350*/  BSYNC.RECONVERGENT B2 ;  /* 0x0000000000027941 */ /* 0x000fea0003800200 */
.L_x_18025:
        /* <DEDUP_REMOVED lines=9> */
[-CC-:B------:R-:W-:Y:S01]  /*43f0*/  FFMA.FTZ R177, R207, R2.reuse, R3.reuse ;  /* 0x00000002cfb17223 */ /* 0x180fe20000010003 */
[----:B-----5:R-:W-:Y:S02]  /*4400*/  HADD2.F32 R178, -RZ, R184.H0_H0 ;  /* 0x200000b8ffb27230 */ /* 0x020fe40000004100 */
[----:B------:R-:W-:Y:S01]  /*4410*/  FFMA.FTZ R179, R205, R2, R3 ;  /* 0x00000002cdb37223 */ /* 0x000fe20000010003 */
[----:B------:R-:W-:Y:S01]  /*4420*/  FADD.FTZ R176, R252, -R176 ;  /* 0x800000b0fcb07221 */ /* 0x000fe20000010000 */
[----:B------:R-:W-:Y:S01]  /*4430*/  FADD.FTZ R177, R251, -R177 ;  /* 0x800000b1fbb17221 */ /* 0x000fe20000010000 */
[--C-:B------:R-:W-:Y:S02]  /*4440*/  HADD2.F32 R183, -RZ, R185.reuse.H0_H0 ;  /* 0x200000b9ffb77230 */ /* 0x100fe40000004100 */
[----:B------:R-:W-:Y:S01]  /*4450*/  FADD.FTZ R179, R249, -R179 ;  /* 0x800000b3f9b37221 */ /* 0x000fe20000010000 */
[C---:B------:R-:W-:Y:S01]  /*4460*/  FMUL.FTZ R176, R21.reuse, R176 ;  /* 0x000000b015b07220 */ /* 0x040fe20000410000 */
[----:B------:R-:W-:Y:S01]  /*4470*/  FMUL.FTZ R177, R21, R177 ;  /* 0x000000b115b17220 */ /* 0x000fe20000410000 */
[----:B------:R-:W-:-:S02]  /*4480*/  HADD2.F32 R185, -RZ, R185.H1_H1 ;  /* 0x300000b9ffb97230 */ /* 0x000fc40000004100 */
[----:B------:R-:W-:Y:S01]  /*4490*/  FMUL.FTZ R179, R21, R179 ;  /* 0x000000b315b37220 */ /* 0x000fe20000410000 */
[-C--:B------:R-:W-:Y:S01]  /*44a0*/  FMUL.FTZ R180, R176, R20.reuse ;  /* 0x00000014b0b47220 */ /* 0x080fe20000410000 */
[----:B------:R-:W-:-:S03]  /*44b0*/  FMUL.FTZ R181, R177, R20 ;  /* 0x00000014b1b57220 */ /* 0x000fc60000410000 */
[----:B------:R-:W-:Y:S01]  /*44c0*/  FFMA.FTZ R96, R180, R178, R96 ;  /* 0x000000b2b4607223 */ /* 0x000fe20000010060 */
[----:B------:R-:W-:Y:S02]  /*44d0*/  HADD2.F32 R178, -RZ, R184.H1_H1 ;  /* 0x300000b8ffb27230 */ /* 0x000fe40000004100 */
[----:B------:R-:W-:-:S03]  /*44e0*/  FMUL.FTZ R180, R164, R180 ;  /* 0x000000b4a4b47220 */ /* 0x000fc60000410000 */
[----:B------:R-:W-:Y:S01]  /*44f0*/  FFMA.FTZ R97, R181, R178, R97 ;  /* 0x000000b2b5617223 */ /* 0x000fe20000010061 */
[----:B------:R-:W-:Y:S01]  /*4500*/  FFMA.FTZ R178, R206, R2, R3 ;  /* 0x00000002ceb27223 */ /* 0x000fe20000010003 */
[----:B------:R-:W-:-:S03]  /*4510*/  FMUL.FTZ R181, R165, R181 ;  /* 0x000000b5a5b57220 */ /* 0x000fc60000410000 */
[----:B------:R-:W-:Y:S02]  /*4520*/  FADD.FTZ R178, R250, -R178 ;  /* 0x800000b2fab27221 */ /* 0x000fe40000010000 */
[----:B------:R-:W-:Y:S01]  /*4530*/  F2FP.F16.F32.PACK_AB R184, R181, R180 ;  /* 0x000000b4b5b8723e */ /* 0x000fe200000000ff */
[--C-:B------:R-:W-:Y:S01]  /*4540*/  FFMA.FTZ R180, R204, R2, R3.reuse ;  /* 0x00000002ccb47223 */ /* 0x100fe20000010003 */
[----:B------:R-:W-:Y:S01]  /*4550*/  FMUL.FTZ R178, R21, R178 ;  /* 0x000000b215b27220 */ /* 0x000fe20000410000 */
[----:B------:R-:W-:Y:S02]  /*4560*/  FFMA.FTZ R181, R203, R2, R3 ;  /* 0x00000002cbb57223 */ /* 0x000fe40000010003 */
[----:B------:R-:W-:Y:S01]  /*4570*/  FADD.FTZ R180, R248, -R180 ;  /* 0x800000b4f8b47221 */ /* 0x000fe20000010000 */
[----:B------:R-:W-:Y:S01]  /*4580*/  FMUL.FTZ R182, R178, R20 ;  /* 0x00000014b2b67220 */ /* 0x000fe20000410000 */
[----:B------:R-:W-:Y:S02]  /*4590*/  FADD.FTZ R181, R247, -R181 ;  /* 0x800000b5f7b57221 */ /* 0x000fe40000010000 */
[----:B------:R-:W-:Y:S01]  /*45a0*/  FMUL.FTZ R180, R21, R180 ;  /* 0x000000b415b47220 */ /* 0x000fe20000410000 */
[----:B------:R-:W-:Y:S01]  /*45b0*/  FFMA.FTZ R98, R182, R183, R98 ;  /* 0x000000b7b6627223 */ /* 0x000fe20000010062 */
[----:B------:R-:W-:Y:S01]  /*45c0*/  FMUL.FTZ R183, R179, R20 ;  /* 0x00000014b3b77220 */ /* 0x000fe20000410000 */
[----:B------:R-:W-:Y:S01]  /*45d0*/  FMUL.FTZ R182, R166, R182 ;  /* 0x000000b6a6b67220 */ /* 0x000fe20000410000 */
[----:B------:R-:W-:-:S02]  /*45e0*/  FMUL.FTZ R181, R21, R181 ;  /* 0x000000b515b57220 */ /* 0x000fc40000410000 */
[----:B------:R-:W-:Y:S01]  /*45f0*/  FFMA.FTZ R99, R183, R185, R99 ;  /* 0x000000b9b7637223 */ /* 0x000fe20000010063 */
[----:B------:R-:W-:-:S05]  /*4600*/  FMUL.FTZ R183, R167, R183 ;  /* 0x000000b7a7b77220 */ /* 0x000fca0000410000 */
[----:B------:R-:W-:Y:S01]  /*4610*/  F2FP.F16.F32.PACK_AB R185, R183, R182 ;  /* 0x000000b6b7b9723e */ /* 0x000fe200000000ff */
[----:B------:R-:W-:Y:S02]  /*4620*/  HADD2.F32 R183, -RZ, R186.H0_H0 ;  /* 0x200000baffb77230 */ /* 0x000fe40000004100 */
[----:B------:R-:W-:-:S04]  /*4630*/  FMUL.FTZ R182, R180, R20 ;  /* 0x00000014b4b67220 */ /* 0x000fc80000410000 */
[----:B------:R-:W-:Y:S01]  /*4640*/  FFMA.FTZ R189, R182, R183, R92 ;  /* 0x000000b7b6bd7223 */ /* 0x000fe2000001005c */
[----:B------:R-:W-:Y:S02]  /*4650*/  HADD2.F32 R183, -RZ, R186.H1_H1 ;  /* 0x300000baffb77230 */ /* 0x000fe40000004100 */
[----:B------:R-:W-:-:S04]  /*4660*/  FMUL.FTZ R92, R181, R20 ;  /* 0x00000014b55c7220 */ /* 0x000fc80000410000 */
[----:B------:R-:W-:Y:S01]  /*4670*/  FFMA.FTZ R188, R92, R183, R93 ;  /* 0x000000b75cbc7223 */ /* 0x000fe2000001005d */
[----:B------:R-:W-:Y:S01]  /*4680*/  FMUL.FTZ R93, R160, R182 ;  /* 0x000000b6a05d7220 */ /* 0x000fe20000410000 */
        /* <DEDUP_REMOVED lines=16> */
[----:B------:R-:W-:Y:S01]  /*4790*/  F2FP.F16.F32.PACK_AB R187, R93, R92 ;  /* 0x0000005c5dbb723e */ /* 0x000fe200000000ff */
[----:B------:R-:W-:Y:S06]  /*47a0*/  BRA `(.L_x_18032) ;  /* 0x0000000000f07947 */ /* 0x000fec0003800000 */
.L_x_18031:
[----:B------:R-:W-:Y:S01]  /*47b0*/  FFMA.FTZ R188, R202, R2, R3 ;  /* 0x00000002cabc7223 */ /* 0x000fe20000010003 */
[--C-:B-----5:R-:W-:Y:S02]  /*47c0*/  HADD2.F32 R190, -RZ, R187.reuse.H0_H0 ;  /* 0x200000bbffbe7230 */ /* 0x120fe40000004100 */
[----:B------:R-:W-:Y:S02]  /*47d0*/  HADD2.F32 R187, -RZ, R187.H1_H1 ;  /* 0x300000bbffbb7230 */ /* 0x000fe40000004100 */
[----:B------:R-:W-:Y:S01]  /*47e0*/  FADD.FTZ R188, R246, -R188 ;  /* 0x800000bcf6bc7221 */ /* 0x000fe20000010000 */
[--C-:B------:R-:W-:Y:S02]  /*47f0*/  HADD2.F32 R189, -RZ, R186.reuse.H0_H0 ;  /* 0x200000baffbd7230 */ /* 0x100fe40000004100 */
[----:B------:R-:W-:Y:S02]  /*4800*/  HADD2.F32 R186, -RZ, R186.H1_H1 ;  /* 0x300000baffba7230 */ /* 0x000fe40000004100 */
        /* <DEDUP_REMOVED lines=25> */
[----:B------:R-:W-:Y:S01]  /*49a0*/  FFMA.FTZ R92, R206, R2, R3 ;  /* 0x00000002ce5c7223 */ /* 0x000fe20000010003 */
[----:B------:R-:W-:-:S03]  /*49b0*/  HADD2.F32 R94, -RZ, R185.H1_H1 ;  /* 0x300000b9ff5e7230 */ /* 0x000fc60000004100 */
        /* <DEDUP_REMOVED lines=11> */
[----:B------:R-:W-:-:S04]  /*4a70*/  HADD2.F32 R94, -RZ, R184.H1_H1 ;  /* 0x300000b8ff5e7230 */ /* 0x000fc80000004100 */
[----:B------:R-:W-:Y:S01]  /*4a80*/  F2FP.F16.F32.PACK_AB R185, R93, R92 ;  /* 0x0000005c5db9723e */ /* 0x000fe200000000ff */
[----:B------:R-:W-:Y:S01]  /*4a90*/  FFMA.FTZ R92, R208, R2, R3 ;  /* 0x00000002d05c7223 */ /* 0x000fe20000010003 */
[----:B------:R-:W-:-:S03]  /*4aa0*/  HADD2.F32 R93, -RZ, R184.H0_H0 ;  /* 0x200000b8ff5d7230 */ /* 0x000fc60000004100 */
        /* <DEDUP_REMOVED lines=12> */
.L_x_18032:
        /* <DEDUP_REMOVED lines=11> */
.L_x_18030:
[----:B------:R-:W-:Y:S05]  /*4c20*/  BSYNC.RECONVERGENT B2 ;  /* 0x0000000000027941 */ /* 0x000fea0003800200 */
.L_x_18029:
        /* <DEDUP_REMOVED lines=69> */
.L_x_18035:
        /* <DEDUP_REMOVED lines=60> */
.L_x_18036:
        /* <DEDUP_REMOVED lines=11> */
.L_x_18034:
[----:B------:R-:W-:Y:S05]  /*54f0*/  BSYNC.RECONVERGENT B2 ;  /* 0x0000000000027941 */ /* 0x000fea0003800200 */
.L_x_18033:
        /* <DEDUP_REMOVED lines=69> */
.L_x_18039:
[----:B-----5:R-:W-:Y:S01]  /*5950*/  FFMA.FTZ R188, R6, R2, R3 ;  /* 0x0000000206bc7223 */ /* 0x020fe20000010003 */
[--C-:B------:R-:W-:Y:S02]  /*5960*/  HADD2.F32 R190, -RZ, R187.reuse.H0_H0 ;  /* 0x200000bbffbe7230 */ /* 0x100fe40000004100 */
        /* <DEDUP_REMOVED lines=58> */
.L_x_18040:
        /* <DEDUP_REMOVED lines=11> */
.L_x_18038:
[----:B------:R-:W-:Y:S05]  /*5dc0*/  BSYNC.RECONVERGENT B2 ;  /* 0x0000000000027941 */ /* 0x000fea0003800200 */
.L_x_18037:
        /* <DEDUP_REMOVED lines=14> */
[----:B------:R-:W-:Y:S01]  /*5eb0*/  FMUL.FTZ R177, R21, R177 ;  /* 0x000000b115b17220 */ /* 0x000fe20000410000 */
[----:B------:R-:W-:-:S02]  /*5ec0*/  HADD2.F32 R181, -RZ, R185.H0_H0 ;  /* 0x200000b9ffb57230 */ /* 0x000fc40000004100 */
[----:B------:R-:W-:Y:S01]  /*5ed0*/  FMUL.FTZ R178, R176, R20 ;  /* 0x00000014b0b27220 */ /* 0x000fe20000410000 */
[----:B------:R-:W-:-:S03]  /*5ee0*/  HADD2.F32 R182, -RZ, R185.H1_H1 ;  /* 0x300000b9ffb67230 */ /* 0x000fc60000004100 */
[----:B------:R-:W-:Y:S01]  /*5ef0*/  FFMA.FTZ R72, R178, R179, R72 ;  /* 0x000000b3b2487223 */ /* 0x000fe20000010048 */
[----:B------:R-:W-:Y:S01]  /*5f00*/  FMUL.FTZ R179, R177, R20 ;  /* 0x00000014b1b37220 */ /* 0x000fe20000410000 */
[----:B------:R-:W-:-:S03]  /*5f10*/  FMUL.FTZ R178, R140, R178 ;  /* 0x000000b28cb27220 */ /* 0x000fc60000410000 */
[----:B------:R-:W-:Y:S01]  /*5f20*/  FFMA.FTZ R73, R179, R180, R73 ;  /* 0x000000b4b3497223 */ /* 0x000fe20000010049 */
        /* <DEDUP_REMOVED lines=17> */
[--C-:B------:R-:W-:Y:S02]  /*6040*/  HADD2.F32 R181, -RZ, R186.reuse.H0_H0 ;  /* 0x200000baffb57230 */ /* 0x100fe40000004100 */
[----:B------:R-:W-:Y:S01]  /*6050*/  FMUL.FTZ R180, R21, R182 ;  /* 0x000000b615b47220 */ /* 0x000fe20000410000 */
[----:B------:R-:W-:-:S03]  /*6060*/  HADD2.F32 R186, -RZ, R186.H1_H1 ;  /* 0x300000baffba7230 */ /* 0x000fc60000004100 */
        /* <DEDUP_REMOVED lines=12> */
[----:B------:R-:W-:Y:S01]  /*6130*/  F2FP.F16.F32.PACK_AB R186, R183, R182 ;  /* 0x000000b6b7ba723e */ /* 0x000fe200000000ff */
[----:B------:R-:W-:Y:S02]  /*6140*/  HADD2.F32 R182, -RZ, R187.H1_H1 ;  /* 0x300000bbffb67230 */ /* 0x000fe40000004100 */
[----:B------:R-:W-:Y:S01]  /*6150*/  FMUL.FTZ R183, R21, R188 ;  /* 0x000000bc15b77220 */ /* 0x000fe20000410000 */
[----:B------:R-:W-:-:S03]  /*6160*/  FADD.FTZ R2, R226, -R2 ;  /* 0x80000002e2027221 */ /* 0x000fc60000010000 */
[----:B------:R-:W-:-:S04]  /*6170*/  FMUL.FTZ R188, R183, R20 ;  /* 0x00000014b7bc7220 */ /* 0x000fc80000410000 */
[----:B------:R-:W-:Y:S01]  /*6180*/  FFMA.FTZ R189, R188, R182, R71 ;  /* 0x000000b6bcbd7223 */ /* 0x000fe20000010047 */
[----:B------:R-:W-:Y:S01]  /*6190*/  FMUL.FTZ R182, R21, R2 ;  /* 0x0000000215b67220 */ /* 0x000fe20000410000 */
[----:B------:R-:W-:-:S03]  /*61a0*/  HADD2.F32 R2, -RZ, R187.H0_H0 ;  /* 0x200000bbff027230 */ /* 0x000fc60000004100 */
[----:B------:R-:W-:-:S04]  /*61b0*/  FMUL.FTZ R3, R182, R20 ;  /* 0x00000014b6037220 */ /* 0x000fc80000410000 */
[----:B------:R-:W-:Y:S01]  /*61c0*/  FFMA.FTZ R70, R3, R2, R70 ;  /* 0x0000000203467223 */ /* 0x000fe20000010046 */
[----:B------:R-:W-:Y:S01]  /*61d0*/  FMUL.FTZ R2, R139, R188 ;  /* 0x000000bc8b027220 */ /* 0x000fe20000410000 */
[----:B------:R-:W-:-:S05]  /*61e0*/  FMUL.FTZ R3, R138, R3 ;  /* 0x000000038a037220 */ /* 0x000fca0000410000 */
[----:B------:R-:W-:Y:S01]  /*61f0*/  F2FP.F16.F32.PACK_AB R187, R2, R3 ;  /* 0x0000000302bb723e */ /* 0x000fe200000000ff */
[----:B------:R-:W-:Y:S06]  /*6200*/  BRA `(.L_x_18043) ;  /* 0x0000000000f07947 */ /* 0x000fec0003800000 */
.L_x_18042:
        /* <DEDUP_REMOVED lines=59> */
[----:B------:R-:W-:-:S07]  /*65c0*/  F2FP.F16.F32.PACK_AB R184, R2, R3 ;  /* 0x0000000302b8723e */ /* 0x000fce00000000ff */
.L_x_18043:
        /* <DEDUP_REMOVED lines=9> */
.L_x_18024:
        /* <DEDUP_REMOVED lines=39> */
[----:B------:R-:W-:Y:S01]  /*68d0*/  FFMA.FTZ R189, R21, R188, R61 ;  /* 0x000000bc15bd7223 */ /* 0x000fe2000001003d */
        /* <DEDUP_REMOVED lines=34> */
[----:B------:R-:W-:Y:S01]  /*6b00*/  F2FP.F16.F32.PACK_AB R184, R24, R25 ;  /* 0x0000001918b8723e */ /* 0x000fe200000000ff */
[----:B------:R-:W-:Y:S06]  /*6b10*/  BRA `(.L_x_18047) ;  /* 0x0000000000f07947 */ /* 0x000fec0003800000 */
.L_x_18046:
[-CC-:B-----5:R-:W-:Y:S01]  /*6b20*/  FFMA.FTZ R176, R0, R2.reuse, R3.reuse ;  /* 0x0000000200b07223 */ /* 0x1a0fe20000010003 */
[----:B------:R-:W-:Y:S01]  /*6b30*/  FFMA.FTZ R177, R215, R2, R3 ;  /* 0x00000002d7b17223 */ /* 0x000fe20000010003 */
[----:B------:R-:W-:Y:S02]  /*6b40*/  HADD2.F32 R178, -RZ, R184.H0_H0 ;  /* 0x200000b8ffb27230 */ /* 0x000fe40000004100 */
[----:B------:R-:W-:Y:S01]  /*6b50*/  FADD.FTZ R176, R219, -R176 ;  /* 0x800000b0dbb07221 */ /* 0x000fe20000010000 */
[----:B------:R-:W-:Y:S01]  /*6b60*/  FADD.FTZ R177, R220, -R177 ;  /* 0x800000b1dcb17221 */ /* 0x000fe20000010000 */
[--C-:B------:R-:W-:Y:S02]  /*6b70*/  HADD2.F32 R181, -RZ, R185.reuse.H0_H0 ;  /* 0x200000b9ffb57230 */ /* 0x100fe40000004100 */
[C---:B------:R-:W-:Y:S01]  /*6b80*/  FFMA.FTZ R176, R21.reuse, R176, R64 ;  /* 0x000000b015b07223 */ /* 0x040fe20000010040 */
[----:B------:R-:W-:Y:S01]  /*6b90*/  FFMA.FTZ R177, R21, R177, R65 ;  /* 0x000000b115b17223 */ /* 0x000fe20000010041 */
        /* <DEDUP_REMOVED lines=13> */
[----:B------:R-:W-:Y:S01]  /*6c70*/  FFMA.FTZ R178, R21, R178, R66 ;  /* 0x000000b215b27223 */ /* 0x000fe20000010042 */
[----:B------:R-:W-:-:S03]  /*6c80*/  FADD.FTZ R179, R195, -R25 ;  /* 0x80000019c3b37221 */ /* 0x000fc60000010000 */
[----:B------:R-:W-:Y:S01]  /*6c90*/  FMUL.FTZ R25, R178, R20 ;  /* 0x00000014b2197220 */ /* 0x000fe20000410000 */
[----:B------:R-:W-:-:S03]  /*6ca0*/  FFMA.FTZ R179, R21, R179, R67 ;  /* 0x000000b315b37223 */ /* 0x000fc60000010043 */
        /* <DEDUP_REMOVED lines=10> */
[----:B------:R-:W-:-:S03]  /*6d50*/  FFMA.FTZ R181, R21, R181, R61 ;  /* 0x000000b515b57223 */ /* 0x000fc6000001003d */
[----:B------:R-:W-:Y:S01]  /*6d60*/  FFMA.FTZ R180, R21, R25, R60 ;  /* 0x0000001915b47223 */ /* 0x000fe2000001003c */
        /* <DEDUP_REMOVED lines=11> */
[----:B------:R-:W-:-:S04]  /*6e20*/  FFMA.FTZ R182, R21, R182, R62 ;  /* 0x000000b615b67223 */ /* 0x000fc8000001003e */
[----:B------:R-:W-:-:S04]  /*6e30*/  FMUL.FTZ R24, R182, R20 ;  /* 0x00000014b6187220 */ /* 0x000fc80000410000 */
[----:B------:R-:W-:Y:S01]  /*6e40*/  FFMA.FTZ R190, R24, R25, R102 ;  /* 0x0000001918be7223 */ /* 0x000fe20000010066 */
[----:B------:R-:W-:Y:S01]  /*6e50*/  FFMA.FTZ R25, R209, R2, R3 ;  /* 0x00000002d1197223 */ /* 0x000fe20000010003 */
[----:B------:R-:W-:Y:S02]  /*6e60*/  HADD2.F32 R102, -RZ, R187.H1_H1 ;  /* 0x300000bbff667230 */ /* 0x000fe40000004100 */
[----:B------:R-:W-:Y:S01]  /*6e70*/  FMUL.FTZ R24, R170, R24 ;  /* 0x00000018aa187220 */ /* 0x000fe20000410000 */
[----:B------:R-:W-:-:S04]  /*6e80*/  FADD.FTZ R25, R191, -R25 ;  /* 0x80000019bf197221 */ /* 0x000fc80000010000 */
[----:B------:R-:W-:-:S04]  /*6e90*/  FFMA.FTZ R183, R21, R25, R63 ;  /* 0x0000001915b77223 */ /* 0x000fc8000001003f */
[----:B------:R-:W-:-:S04]  /*6ea0*/  FMUL.FTZ R25, R183, R20 ;  /* 0x00000014b7197220 */ /* 0x000fc80000410000 */
[----:B------:R-:W-:Y:S01]  /*6eb0*/  FFMA.FTZ R103, R25, R102, R103 ;  /* 0x0000006619677223 */ /* 0x000fe20000010067 */
[----:B------:R-:W-:-:S05]  /*6ec0*/  FMUL.FTZ R25, R171, R25 ;  /* 0x00000019ab197220 */ /* 0x000fca0000410000 */
[----:B------:R-:W-:-:S07]  /*6ed0*/  F2FP.F16.F32.PACK_AB R187, R25, R24 ;  /* 0x0000001819bb723e */ /* 0x000fce00000000ff */
.L_x_18047:
        /* <DEDUP_REMOVED lines=13> */
.L_x_18045:
[----:B------:R-:W-:Y:S05]  /*6fb0*/  BSYNC.RECONVERGENT B2 ;  /* 0x0000000000027941 */ /* 0x000fea0003800200 */
.L_x_18044:
        /* <DEDUP_REMOVED lines=16> */
[C---:B------:R-:W-:Y:S01]  /*70c0*/  FFMA.FTZ R176, R21.reuse, R176, R56 ;  /* 0x000000b015b07223 */ /* 0x040fe20000010038 */
[----:B------:R-:W-:Y:S01]  /*70d0*/  FFMA.FTZ R177, R21, R177, R57 ;  /* 0x000000b115b17223 */ /* 0x000fe20000010039 */
[----:B------:R-:W-:-:S02]  /*70e0*/  HADD2.F32 R185, -RZ, R185.H1_H1 ;  /* 0x300000b9ffb97230 */ /* 0x000fc40000004100 */
[----:B------:R-:W-:Y:S01]  /*70f0*/  FFMA.FTZ R179, R21, R179, R59 ;  /* 0x000000b315b37223 */ /* 0x000fe2000001003b */
        /* <DEDUP_REMOVED lines=11> */
[----:B------:R-:W-:Y:S01]  /*71b0*/  FFMA.FTZ R178, R21, R178, R58 ;  /* 0x000000b215b27223 */ /* 0x000fe2000001003a */
[----:B------:R-:W-:Y:S02]  /*71c0*/  FFMA.FTZ R181, R203, R2, R3 ;  /* 0x00000002cbb57223 */ /* 0x000fe40000010003 */
[----:B------:R-:W-:Y:S01]  /*71d0*/  FADD.FTZ R180, R248, -R180 ;  /* 0x800000b4f8b47221 */ /* 0x000fe20000010000 */
[----:B------:R-:W-:Y:S01]  /*71e0*/  FMUL.FTZ R182, R178, R20 ;  /* 0x00000014b2b67220 */ /* 0x000fe20000410000 */
[----:B------:R-:W-:Y:S02]  /*71f0*/  FADD.FTZ R181, R247, -R181 ;  /* 0x800000b5f7b57221 */ /* 0x000fe40000010000 */
[----:B------:R-:W-:Y:S01]  /*7200*/  FFMA.FTZ R180, R21, R180, R52 ;  /* 0x000000b415b47223 */ /* 0x000fe20000010034 */
[----:B------:R-:W-:Y:S01]  /*7210*/  FFMA.FTZ R98, R182, R183, R98 ;  /* 0x000000b7b6627223 */ /* 0x000fe20000010062 */
[----:B------:R-:W-:Y:S01]  /*7220*/  FMUL.FTZ R183, R179, R20 ;  /* 0x00000014b3b77220 */ /* 0x000fe20000410000 */
[----:B------:R-:W-:Y:S01]  /*7230*/  FMUL.FTZ R182, R166, R182 ;  /* 0x000000b6a6b67220 */ /* 0x000fe20000410000 */
[----:B------:R-:W-:-:S02]  /*7240*/  FFMA.FTZ R181, R21, R181, R53 ;  /* 0x000000b515b57223 */ /* 0x000fc40000010035 */
        /* <DEDUP_REMOVED lines=26> */
[----:B------:R-:W-:Y:S01]  /*73f0*/  F2FP.F16.F32.PACK_AB R187, R93, R92 ;  /* 0x0000005c5dbb723e */ /* 0x000fe200000000ff */
[----:B------:R-:W-:Y:S06]  /*7400*/  BRA `(.L_x_18051) ;  /* 0x0000000000f07947 */ /* 0x000fec0003800000 */
.L_x_18050:
[----:B------:R-:W-:Y:S01]  /*7410*/  FFMA.FTZ R188, R202, R2, R3 ;  /* 0x00000002cabc7223 */ /* 0x000fe20000010003 */
[--C-:B-----5:R-:W-:Y:S02]  /*7420*/  HADD2.F32 R190, -RZ, R187.reuse.H0_H0 ;  /* 0x200000bbffbe7230 */ /* 0x120fe40000004100 */
[----:B------:R-:W-:Y:S02]  /*7430*/  HADD2.F32 R187, -RZ, R187.H1_H1 ;  /* 0x300000bbffbb7230 */ /* 0x000fe40000004100 */
[----:B------:R-:W-:Y:S01]  /*7440*/  FADD.FTZ R188, R246, -R188 ;  /* 0x800000bcf6bc7221 */ /* 0x000fe20000010000 */
[--C-:B------:R-:W-:Y:S02]  /*7450*/  HADD2.F32 R189, -RZ, R186.reuse.H0_H0 ;  /* 0x200000baffbd7230 */ /* 0x100fe40000004100 */
[----:B------:R-:W-:Y:S02]  /*7460*/  HADD2.F32 R186, -RZ, R186.H1_H1 ;  /* 0x300000baffba7230 */ /* 0x000fe40000004100 */
        /* <DEDUP_REMOVED lines=53> */
[----:B------:R-:W-:-:S07]  /*77c0*/  F2FP.F16.F32.PACK_AB R184, R93, R92 ;  /* 0x0000005c5db8723e */ /* 0x000fce00000000ff */
.L_x_18051:
        /* <DEDUP_REMOVED lines=11> */
.L_x_18049:
[----:B------:R-:W-:Y:S05]  /*7880*/  BSYNC.RECONVERGENT B2 ;  /* 0x0000000000027941 */ /* 0x000fea0003800200 */
.L_x_18048:
        /* <DEDUP_REMOVED lines=69> */
.L_x_18054:
        /* <DEDUP_REMOVED lines=60> */
.L_x_18055:
        /* <DEDUP_REMOVED lines=11> */
.L_x_18053:
[----:B------:R-:W-:Y:S05]  /*8150*/  BSYNC.RECONVERGENT B2 ;  /* 0x0000000000027941 */ /* 0x000fea0003800200 */
.L_x_18052:
        /* <DEDUP_REMOVED lines=69> */
.L_x_18058:
[----:B-----5:R-:W-:Y:S01]  /*85b0*/  FFMA.FTZ R188, R6, R2, R3 ;  /* 0x0000000206bc7223 */ /* 0x020fe20000010003 */
[--C-:B------:R-:W-:Y:S02]  /*85c0*/  HADD2.F32 R190, -RZ, R187.reuse.H0_H0 ;  /* 0x200000bbffbe7230 */ /* 0x100fe40000004100 */
        /* <DEDUP_REMOVED lines=58> */
.L_x_18059:
        /* <DEDUP_REMOVED lines=11> */
.L_x_18057:
[----:B------:R-:W-:Y:S05]  /*8a20*/  BSYNC.RECONVERGENT B2 ;  /* 0x0000000000027941 */ /* 0x000fea0003800200 */
.L_x_18056:
        /* <DEDUP_REMOVED lines=13> */
[C---:B------:R-:W-:Y:S01]  /*8b00*/  FFMA.FTZ R176, R21.reuse, R176, R32 ;  /* 0x000000b015b07223 */ /* 0x040fe20000010020 */
[----:B------:R-:W-:Y:S01]  /*8b10*/  FFMA.FTZ R177, R21, R177, R33 ;  /* 0x000000b115b17223 */ /* 0x000fe20000010021 */
        /* <DEDUP_REMOVED lines=41> */
[----:B------:R-:W-:Y:S01]  /*8db0*/  FFMA.FTZ R183, R21, R188, R31 ;  /* 0x000000bc15b77223 */ /* 0x000fe2000001001f */
[----:B------:R-:W-:-:S03]  /*8dc0*/  FADD.FTZ R2, R226, -R2 ;  /* 0x80000002e2027221 */ /* 0x000fc60000010000 */
[----:B------:R-:W-:-:S04]  /*8dd0*/  FMUL.FTZ R188, R183, R20 ;  /* 0x00000014b7bc7220 */ /* 0x000fc80000410000 */
[----:B------:R-:W-:Y:S01]  /*8de0*/  FFMA.FTZ R189, R188, R182, R71 ;  /* 0x000000b6bcbd7223 */ /* 0x000fe20000010047 */
[----:B------:R-:W-:Y:S01]  /*8df0*/  FFMA.FTZ R182, R21, R2, R30 ;  /* 0x0000000215b67223 */ /* 0x000fe2000001001e */
[----:B------:R-:W-:-:S03]  /*8e00*/  HADD2.F32 R2, -RZ, R187.H0_H0 ;  /* 0x200000bbff027230 */ /* 0x000fc60000004100 */
[----:B------:R-:W-:-:S04]  /*8e10*/  FMUL.FTZ R3, R182, R20 ;  /* 0x00000014b6037220 */ /* 0x000fc80000410000 */
[----:B------:R-:W-:Y:S01]  /*8e20*/  FFMA.FTZ R70, R3, R2, R70 ;  /* 0x0000000203467223 */ /* 0x000fe20000010046 */
[----:B------:R-:W-:Y:S01]  /*8e30*/  FMUL.FTZ R2, R139, R188 ;  /* 0x000000bc8b027220 */ /* 0x000fe20000410000 */
[----:B------:R-:W-:-:S05]  /*8e40*/  FMUL.FTZ R3, R138, R3 ;  /* 0x000000038a037220 */ /* 0x000fca0000410000 */
[----:B------:R-:W-:Y:S01]  /*8e50*/  F2FP.F16.F32.PACK_AB R187, R2, R3 ;  /* 0x0000000302bb723e */ /* 0x000fe200000000ff */
[----:B------:R-:W-:Y:S06]  /*8e60*/  BRA `(.L_x_18061) ;  /* 0x0000000000f07947 */ /* 0x000fec0003800000 */
.L_x_18060:
[----:B-----5:R-:W-:Y:S01]  /*8e70*/  FFMA.FTZ R188, R4, R2, R3 ;  /* 0x0000000204bc7223 */ /* 0x020fe20000010003 */
[--C-:B------:R-:W-:Y:S02]  /*8e80*/  HADD2.F32 R189, -RZ, R187.reuse.H1_H1 ;  /* 0x300000bbffbd7230 */ /* 0x100fe40000004100 */
        /* <DEDUP_REMOVED lines=57> */
[----:B------:R-:W-:-:S07]  /*9220*/  F2FP.F16.F32.PACK_AB R184, R2, R3 ;  /* 0x0000000302b8723e */ /* 0x000fce00000000ff */
.L_x_18061:
        /* <DEDUP_REMOVED lines=8> */
.L_x_18041:
[----:B------:R-:W-:Y:S05]  /*92b0*/  BSYNC.RECONVERGENT B1 ;  /* 0x0000000000017941 */ /* 0x000fea0003800200 */
.L_x_18023:
[----:B------:R-:W2:Y:S01]  /*92c0*/  LDL.LU R19, [R1+0x1c] ;  /* 0x00001c0001137983 */ /* 0x000ea20000300800 */
[----:B01----:R-:W2:Y:S02]  /*92d0*/  LDC.64 R2, c[0x0][0x380] ;  /* 0x0000e000ff027b82 */ /* 0x003ea40000000a00 */
[----:B--2---:R-:W-:-:S04]  /*92e0*/  LEA R19, R2, R19, 0x2 ;  /* 0x0000001302137211 */ /* 0x004fc800078e10ff */
[----:B------:R-:W-:Y:S01]  /*92f0*/  ISETP.GE.AND P0, PT, R19, R3, PT ;  /* 0x000000031300720c */ /* 0x000fe20003f06270 */
[----:B------:R1:W-:-:S12]  /*9300*/  STL [R1+0x1c], R19 ;  /* 0x00001c1301007387 */ /* 0x0003d80000100800 */
[----:B-1----:R-:W-:Y:S05]  /*9310*/  @!P0 BRA `(.L_x_18062) ;  /* 0xffffff7c00bc8947 */ /* 0x002fea000383ffff */
.L_x_18011:
[----:B------:R-:W-:Y:S05]  /*9320*/  BSYNC B0 ;  /* 0x0000000000007941 */ /* 0x000fea0003800000 */
.L_x_18010:
        /* <DEDUP_REMOVED lines=12> */
[----:B0----5:R-:W-:-:S02]  /*93f0*/  SHF.R.U32.HI R0, RZ, 0x5, R184 ;  /* 0x00000005ff007819 */ /* 0x021fc400000116b8 */
[----:B-1----:R-:W-:-:S03]  /*9400*/  LEA R3, R3, R2, 0x18 ;  /* 0x0000000203037211 */ /* 0x002fc600078ec0ff */
[----:B--2---:R-:W-:-:S05]  /*9410*/  IMAD R0, R0, 0xa0, R19 ;  /* 0x000000a000007824 */ /* 0x004fca00078e0213 */
[----:B------:R-:W-:-:S05]  /*9420*/  LEA R37, R0, R3, 0x5 ;  /* 0x0000000300257211 */ /* 0x000fca00078e28ff */
        /* <DEDUP_REMOVED lines=245> */
.L_x_18064:
[----:B------:R-:W-:Y:S05]  /*a380*/  BSYNC.RECONVERGENT B0 ;  /* 0x0000000000007941 */ /* 0x000fea0003800200 */
.L_x_18063:
        /* <DEDUP_REMOVED lines=17> */
.L_x_18066:
[----:B------:R-:W-:Y:S05]  /*a4a0*/  BSYNC.RECONVERGENT B0 ;  /* 0x0000000000007941 */ /* 0x000fea0003800200 */
.L_x_18065:
        /* <DEDUP_REMOVED lines=17> */
.L_x_18068:
[----:B------:R-:W-:Y:S05]  /*a5c0*/  BSYNC.RECONVERGENT B0 ;  /* 0x0000000000007941 */ /* 0x000fea0003800200 */
.L_x_18067:
        /* <DEDUP_REMOVED lines=134> */
.L_x_18070:
[----:B------:R-:W-:Y:S05]  /*ae30*/  BSYNC.RECONVERGENT B0 ;  /* 0x0000000000007941 */ /* 0x000fea0003800200 */
.L_x_18069:
        /* <DEDUP_REMOVED lines=17> */
.L_x_18072:
[----:B------:R-:W-:Y:S05]  /*af50*/  BSYNC.RECONVERGENT B0 ;  /* 0x0000000000007941 */ /* 0x000fea0003800200 */
.L_x_18071:
        /* <DEDUP_REMOVED lines=17> */
.L_x_18074:
[----:B------:R-:W-:Y:S05]  /*b070*/  BSYNC.RECONVERGENT B0 ;  /* 0x0000000000007941 */ /* 0x000fea0003800200 */
.L_x_18073:
        /* <DEDUP_REMOVED lines=17> */
.L_x_18076:
[----:B------:R-:W-:Y:S05]  /*b190*/  BSYNC.RECONVERGENT B0 ;  /* 0x0000000000007941 */ /* 0x000fea0003800200 */
.L_x_18075:
        /* <DEDUP_REMOVED lines=17> */
.L_x_18078:
[----:B------:R-:W-:Y:S05]  /*b2b0*/  BSYNC.RECONVERGENT B0 ;  /* 0x0000000000007941 */ /* 0x000fea0003800200 */
.L_x_18077:
        /* <DEDUP_REMOVED lines=17> */
.L_x_18080:
[----:B------:R-:W-:Y:S05]  /*b3d0*/  BSYNC.RECONVERGENT B0 ;  /* 0x0000000000007941 */ /* 0x000fea0003800200 */
.L_x_18079:
        /* <DEDUP_REMOVED lines=11> */
.L_x_18022:
        /* <DEDUP_REMOVED lines=8> */
.L_x_18082:
[----:B------:R-:W-:Y:S05]  /*b510*/  BSYNC B1 ;  /* 0x0000000000017941 */ /* 0x000fea0003800000 */
.L_x_18081:
        /* <DEDUP_REMOVED lines=9> */
.L_x_18083:
        /* <DEDUP_REMOVED lines=8> */
.L_x_18084:
[----:B------:R-:W-:Y:S02]  /*b630*/  MOV R186, R187 ;  /* 0x000000bb00ba7202 */ /* 0x000fe40000000f00 */
[----:B------:R-:W-:-:S07]  /*b640*/  MOV R3, R189 ;  /* 0x000000bd00037202 */ /* 0x000fce0000000f00 */
[----:B------:R-:W-:Y:S05]  /*b650*/  WARPSYNC.COLLECTIVE R2, `(.L_x_18085) ;  /* 0x0000000002087348 */ /* 0x000fea0003c00000 */
[----:B------:R0:W1:Y:S02]  /*b660*/  SHFL.BFLY P6, R189, R186, R185, R184 ;  /* 0x0c0000b9babd7389 */ /* 0x00006400000c00b8 */
[----:B01----:R-:W-:Y:S05]  /*b670*/  ENDCOLLECTIVE ;  /* 0x000000000000791b */ /* 0x003fea0003800000 */
.L_x_18085:
        /* <DEDUP_REMOVED lines=9> */
.L_x_18086:
[----:B------:R-:W-:Y:S02]  /*b710*/  MOV R186, R187 ;  /* 0x000000bb00ba7202 */ /* 0x000fe40000000f00 */
[----:B------:R-:W-:-:S05]  /*b720*/  MOV R2, R189 ;  /* 0x000000bd00027202 */ /* 0x000fca0000000f00 */
[----:B------:R-:W-:Y:S01]  /*b730*/  FADD.FTZ R3, R3, R2 ;  /* 0x0000000203037221 */ /* 0x000fe20000010000 */
[----:B------:R-:W-:-:S07]  /*b740*/  MOV R2, 0xffffffff ;  /* 0xffffffff00027802 */ /* 0x000fce0000000f00 */
[----:B------:R-:W-:Y:S05]  /*b750*/  WARPSYNC.COLLECTIVE R2, `(.L_x_18087) ;  /* 0x0000000002087348 */ /* 0x000fea0003c00000 */
[----:B------:R0:W1:Y:S02]  /*b760*/  SHFL.BFLY P6, R189, R186, R185, R184 ;  /* 0x0c0000b9babd7389 */ /* 0x00006400000c00b8 */
[----:B01----:R-:W-:Y:S05]  /*b770*/  ENDCOLLECTIVE ;  /* 0x000000000000791b */ /* 0x003fea0003800000 */
.L_x_18087:
        /* <DEDUP_REMOVED lines=8> */
.L_x_18088:
[----:B------:R-:W-:Y:S02]  /*b800*/  MOV R186, R187 ;  /* 0x000000bb00ba7202 */ /* 0x000fe40000000f00 */
[----:B------:R-:W-:-:S05]  /*b810*/  MOV R2, R189 ;  /* 0x000000bd00027202 */ /* 0x000fca0000000f00 */
[----:B------:R-:W-:Y:S01]  /*b820*/  FADD.FTZ R3, R3, R2 ;  /* 0x0000000203037221 */ /* 0x000fe20000010000 */
[----:B------:R-:W-:-:S07]  /*b830*/  MOV R2, 0xffffffff ;  /* 0xffffffff00027802 */ /* 0x000fce0000000f00 */
[----:B------:R-:W-:Y:S05]  /*b840*/  WARPSYNC.COLLECTIVE R2, `(.L_x_18089) ;  /* 0x0000000002087348 */ /* 0x000fea0003c00000 */
[----:B------:R0:W1:Y:S02]  /*b850*/  SHFL.BFLY P6, R189, R186, R185, R184 ;  /* 0x0c0000b9babd7389 */ /* 0x00006400000c00b8 */
[----:B01----:R-:W-:Y:S05]  /*b860*/  ENDCOLLECTIVE ;  /* 0x000000000000791b */ /* 0x003fea0003800000 */
.L_x_18089:
        /* <DEDUP_REMOVED lines=8> */
.L_x_18090:
[----:B------:R-:W-:Y:S02]  /*b8f0*/  MOV R186, R188 ;  /* 0x000000bc00ba7202 */ /* 0x000fe40000000f00 */
[----:B------:R-:W-:-:S07]  /*b900*/  MOV R187, R189 ;  /* 0x000000bd00bb7202 */ /* 0x000fce0000000f00 */
[----:B------:R-:W-:Y:S05]  /*b910*/  WARPSYNC.COLLECTIVE R2, `(.L_x_18091) ;  /* 0x0000000002087348 */ /* 0x000fea0003c00000 */
[----:B------:R0:W1:Y:S02]  /*b920*/  SHFL.BFLY P6, R189, R186, R185, R184 ;  /* 0x0c0000b9babd7389 */ /* 0x00006400000c00b8 */
[----:B01----:R-:W-:Y:S05]  /*b930*/  ENDCOLLECTIVE ;  /* 0x000000000000791b */ /* 0x003fea0003800000 */
.L_x_18091:
[----:B------:R-:W-:Y:S01]  /*b940*/  MOV R184, R189 ;  /* 0x000000bd00b87202 */ /* 0x000fe20000000f00 */
[----:B------:R-:W-:Y:S06]  /*b950*/  BRA `(.L_x_18092) ;  /* 0xffffff8000047947 */ /* 0x000fec000383ffff */
.L_x_18093:
        /* <DEDUP_REMOVED lines=10> */
.L_x_25496:


//--------------------- .text._ZN10layer_norm13ln_bwd_kernelINS_13Kernel_traitsIf6__halffS2_fjLj1280ELj1ELj4ELj1ELj16ENS_18Kernel_traits_baseILj1280EfS2_fS2_fjLj128EEEEELb0ELb1ELb0ELb1EEEvNS_9BwdParamsE --------------------------
	.section	.text._ZN10layer_norm13ln_bwd_kernelINS_13Kernel_traitsIf6__halffS2_fjLj1280ELj1ELj4ELj1ELj16ENS_18Kernel_traits_baseILj1280EfS2_fS2_fjLj128EEEEELb0ELb1ELb0ELb1EEEvNS_9BwdParamsE,"ax",@progbits
	.align	128
        .global         _ZN10layer_norm13ln_bwd_kernelINS_13Kernel_traitsIf6__halffS2_fjLj1280ELj1ELj4ELj1ELj16ENS_18Kernel_traits_baseILj1280EfS2_fS2_fjLj128EEEEELb0ELb1ELb0ELb1EEEvNS_9BwdParamsE
        .type           _ZN10layer_norm13ln_bwd_kernelINS_13Kernel_traitsIf6__halffS2_fjLj1280ELj1ELj4ELj1ELj16ENS_18Kernel_traits_baseILj1280EfS2_fS2_fjLj128EEEEELb0ELb1ELb0ELb1EEEvNS_9BwdParamsE,@function
        .size           _ZN10layer_norm13ln_bwd_kernelINS_13Kernel_traitsIf6__halffS2_fjLj1280ELj1ELj4ELj1ELj16ENS_18Kernel_traits_baseILj1280EfS2_fS2_fjLj128EEEEELb0ELb1ELb0ELb1EEEvNS_9BwdParamsE,(.L_x_25497 - _ZN10layer_norm13ln_bwd_kernelINS_13Kernel_traitsIf6__halffS2_fjLj1280ELj1ELj4ELj1ELj16ENS_18Kernel_traits_baseILj1280EfS2_fS2_fjLj128EEEEELb0ELb1ELb0ELb1EEEvNS_9BwdParamsE)
        .other          _ZN10layer_norm13ln_bwd_kernelINS_13Kernel_traitsIf6__halffS2_fjLj1280ELj1ELj4ELj1ELj16ENS_18Kernel_traits_baseILj1280EfS2_fS2_fjLj128EEEEELb0ELb1ELb0ELb1EEEvNS_9BwdParamsE,@"STO_CUDA_ENTRY STV_DEFAULT"
_ZN10layer_norm13ln_bwd_kernelINS_13Kernel_traitsIf6__halffS2_fjLj1280ELj1ELj4ELj1ELj16ENS_18Kernel_traits_baseILj1280EfS2_fS2_fjLj128EEEEELb0ELb1ELb0ELb1EEEvNS_9BwdParamsE:
.text._ZN10layer_norm13ln_bwd_kernelINS_13Kernel_traitsIf6__halffS2_fjLj1280ELj1ELj4ELj1ELj16ENS_18Kernel_traits_baseILj1280EfS2_fS2_fjLj128EEEEELb0ELb1ELb0ELb1EEEvNS_9BwdParamsE:
        /* <DEDUP_REMOVED lines=15> */
[----:B------:R-:W0:Y:S01]  /*00f0*/  LDCU.64 UR16, c[0x0][0x390] ;  /* 0x00007200ff1077ac */ /* 0x000e220008000a00 */
[----:B------:R-:W-:-:S02]  /*0100*/  CS2R R16, SRZ ;  /* 0x0000000000107805 */ /* 0x000fc4000001ff00 */
[----:B------:R-:W-:Y:S02]  /*0110*/  CS2R R22, SRZ ;  /* 0x0000000000167805 */ /* 0x000fe4000001ff00 */
[----:B------:R-:W-:Y:S01]  /*0120*/  CS2R R20, SRZ ;  /* 0x0000000000147805 */ /* 0x000fe2000001ff00 */
[----:B------:R-:W0:Y:S01]  /*0130*/  LDCU.64 UR18, c[0x0][0x468] ;  /* 0x00008d00ff1277ac */ /* 0x000e220008000a00 */
[----:B------:R-:W-:Y:S02]  /*0140*/  CS2R R26, SRZ ;  /* 0x00000000001a7805 */ /* 0x000fe4000001ff00 */
[----:B------:R-:W-:Y:S02]  /*0150*/  CS2R R24, SRZ ;  /* 0x0000000000187805 */ /* 0x000fe4000001ff00 */
[----:B------:R-:W-:Y:S01]  /*0160*/  CS2R R30, SRZ ;  /* 0x00000000001e7805 */ /* 0x000fe2000001ff00 */
[----:B------:R-:W0:Y:S01]  /*0170*/  LDCU.U8 UR8, c[0x0][0x410] ;  /* 0x00008200ff0877ac */ /* 0x000e220008000000 */
[----:B------:R-:W-:-:S02]  /*0180*/  CS2R R28, SRZ ;  /* 0x00000000001c7805 */ /* 0x000fc4000001ff00 */
[----:B------:R-:W-:Y:S02]  /*0190*/  CS2R R34, SRZ ;  /* 0x0000000000227805 */ /* 0x000fe4000001ff00 */
[----:B------:R-:W-:Y:S01]  /*01a0*/  CS2R R32, SRZ ;  /* 0x0000000000207805 */ /* 0x000fe2000001ff00 */
[----:B--2---:R-:W-:Y:S01]  /*01b0*/  USHF.L.U32 UR4, UR4, 0x2, URZ ;  /* 0x0000000204047899 */ /* 0x004fe200080006ff */
[----:B------:R-:W-:Y:S01]  /*01c0*/  CS2R R38, SRZ ;  /* 0x0000000000267805 */ /* 0x000fe2000001ff00 */
[----:B------:R-:W2:Y:S01]  /*01d0*/  LDCU UR12, c[0x0][0x400] ;  /* 0x00008000ff0c77ac */ /* 0x000ea20008000800 */
        /* <DEDUP_REMOVED lines=181> */
[----:B------:R-:W-:Y:S01]  /*0d30*/  HFMA2 R232, -RZ, RZ, 0, 0 ;  /* 0x00000000ffe87431 */ /* 0x000fe200000001ff */
[----:B------:R-:W-:Y:S01]  /*0d40*/  BSSY B1, `(.L_x_18096) ;  /* 0x00007ea000017945 */ /* 0x000fe20003800000 */
[----:B------:R-:W-:Y:S01]  /*0d50*/  HFMA2 R219, -RZ, RZ, 0, 0 ;  /* 0x00000000ffdb7431 */ /* 0x000fe200000001ff */
[----:B------:R-:W-:-:S02]  /*0d60*/  ISETP.NE.AND.EX P0, PT, RZ, UR5, PT, P0 ;  /* 0x00000005ff007c0c */ /* 0x000fc4000bf05300 */
[----:B------:R-:W-:Y:S02]  /*0d70*/  CS2R R230, SRZ ;  /* 0x0000000000e67805 */ /* 0x000fe4000001ff00 */
[----:B------:R-:W-:Y:S02]  /*0d80*/  MOV R4, R0 ;  /* 0x0000000000047202 */ /* 0x000fe40000000f00 */
[----:B------:R-:W-:Y:S02]  /*0d90*/  CS2R R228, SRZ ;  /* 0x0000000000e47805 */ /* 0x000fe4000001ff00 */
[----:B------:R-:W-:Y:S02]  /*0da0*/  CS2R R226, SRZ ;  /* 0x0000000000e27805 */ /* 0x000fe4000001ff00 */
[----:B------:R-:W-:Y:S02]  /*0db0*/  CS2R R224, SRZ ;  /* 0x0000000000e07805 */ /* 0x000fe4000001ff00 */
[----:B------:R-:W-:-:S02]  /*0dc0*/  MOV R222, RZ ;  /* 0x000000ff00de7202 */ /* 0x000fc40000000f00 */
[----:B------:R-:W-:Y:S02]  /*0dd0*/  CS2R R220, SRZ ;  /* 0x0000000000dc7805 */ /* 0x000fe4000001ff00 */
[----:B------:R-:W-:Y:S02]  /*0de0*/  CS2R R208, SRZ ;  /* 0x0000000000d07805 */ /* 0x000fe4000001ff00 */
[----:B0-----:R-:W-:-:S07]  /*0df0*/  MOV R207, RZ ;  /* 0x000000ff00cf7202 */ /* 0x001fce0000000f00 */
.L_x_18120:
[----:B0-----:R-:W0:Y:S01]  /*0e00*/  S2R R5, SR_TID.X ;  /* 0x0000000000057919 */ /* 0x001e220000002100 */
[----:B------:R-:W1:Y:S01]  /*0e10*/  @P0 LDC.64 R2, c[0x0][0x3e0] ;  /* 0x0000f800ff020b82 */ /* 0x000e620000000a00 */
[----:B------:R-:W-:-:S05]  /*0e20*/  IMAD R223, R4, UR9, RZ ;  /* 0x0000000904df7c24 */ /* 0x000fca000f8e02ff */
[----:B------:R-:W-:Y:S02]  /*0e30*/  SHF.R.S32.HI R0, RZ, 0x1f, R223 ;  /* 0x0000001fff007819 */ /* 0x000fe400000114df */
[----:B------:R-:W2:Y:S02]  /*0e40*/  LDC.64 R6, c[0x0][0x3c0] ;  /* 0x0000f000ff067b82 */ /* 0x000ea40000000a00 */
[----:B------:R-:W-:-:S06]  /*0e50*/  LEA.HI R223, R0, R223, RZ, 0x3 ;  /* 0x000000df00df7211 */ /* 0x000fcc00078f18ff */
[----:B------:R-:W3:Y:S08]  /*0e60*/  LDC.64 R180, c[0x0][0x3a8] ;  /* 0x0000ea00ffb47b82 */ /* 0x000ef00000000a00 */
[----:B------:R-:W4:Y:S01]  /*0e70*/  LDC.64 R200, c[0x0][0x428] ;  /* 0x00010a00ffc87b82 */ /* 0x000f220000000a00 */
[----:B-1----:R-:W-:Y:S01]  /*0e80*/  @P0 IMAD.WIDE R2, R4, 0x2, R2 ;  /* 0x0000000204020825 */ /* 0x002fe200078e0202 */
[----:B0-----:R-:W-:-:S03]  /*0e90*/  LOP3.LUT R5, R5, 0x1f, RZ, 0xc0, !PT ;  /* 0x0000001f05057812 */ /* 0x001fc600078ec0ff */
[----:B--2---:R-:W-:Y:S01]  /*0ea0*/  IMAD.WIDE R6, R4, 0x4, R6 ;  /* 0x0000000404067825 */ /* 0x004fe200078e0206 */
[----:B------:R-:W-:Y:S01]  /*0eb0*/  LEA.HI.SX32 R223, R223, R5, 0x1d ;  /* 0x00000005dfdf7211 */ /* 0x000fe200078feaff */
[----:B------:R0:W-:Y:S03]  /*0ec0*/  STL [R1], R5 ;  /* 0x0000000501007387 */ /* 0x0001e60000100800 */
[C---:B------:R-:W-:Y:S01]  /*0ed0*/  IADD3 R210, PT, PT, R223.reuse, 0x20, RZ ;  /* 0x00000020dfd27810 */ /* 0x040fe20007ffe0ff */
[----:B------:R1:W2:Y:S01]  /*0ee0*/  LDG.E R187, desc[UR6][R6.64] ;  /* 0x0000000606bb7981 */ /* 0x0002a2000c1e1900 */
[C---:B------:R-:W-:Y:S02]  /*0ef0*/  IADD3 R184, PT, PT, R223.reuse, 0x40, RZ ;  /* 0x00000040dfb87810 */ /* 0x040fe40007ffe0ff */
[C---:B------:R-:W-:Y:S01]  /*0f00*/  IADD3 R31, PT, PT, R223.reuse, 0x60, RZ ;  /* 0x00000060df1f7810 */ /* 0x040fe20007ffe0ff */
[----:B0-----:R0:W2:Y:S01]  /*0f10*/  @P0 LDG.E.U16 R5, desc[UR6][R2.64] ;  /* 0x0000000602050981 */ /* 0x0010a2000c1e1500 */
[C-C-:B---3--:R-:W-:Y:S01]  /*0f20*/  IMAD.WIDE.U32 R16, R223.reuse, 0x20, R180.reuse ;  /* 0x00000020df107825 */ /* 0x148fe200078e00b4 */
[----:B-1----:R-:W1:Y:S03]  /*0f30*/  LDC.64 R6, c[0x0][0x3c8] ;  /* 0x0000f200ff067b82 */ /* 0x002e660000000a00 */
[----:B------:R-:W-:Y:S01]  /*0f40*/  IMAD.WIDE.U32 R24, R210, 0x20, R180 ;  /* 0x00000020d2187825 */ /* 0x000fe200078e00b4 */
[----:B------:R-:W3:Y:S01]  /*0f50*/  LDG.E.128 R8, desc[UR6][R16.64] ;  /* 0x0000000610087981 */ /* 0x000ee2000c1e1d00 */
[----:B0-----:R-:W-:-:S02]  /*0f60*/  IADD3 R2, PT, PT, R223, 0x80, RZ ;  /* 0x00000080df027810 */ /* 0x001fc40007ffe0ff */
[--C-:B------:R-:W-:Y:S01]  /*0f70*/  IMAD.WIDE.U32 R164, R184, 0x20, R180.reuse ;  /* 0x00000020b8a47825 */ /* 0x100fe200078e00b4 */
[----:B------:R-:W3:Y:S03]  /*0f80*/  LDG.E.128 R20, desc[UR6][R24.64] ;  /* 0x0000000618147981 */ /* 0x000ee6000c1e1d00 */
[--C-:B------:R-:W-:Y:S01]  /*0f90*/  IMAD.WIDE.U32 R172, R31, 0x20, R180.reuse ;  /* 0x000000201fac7825 */ /* 0x100fe200078e00b4 */
[----:B------:R-:W3:Y:S03]  /*0fa0*/  LDG.E.128 R160, desc[UR6][R164.64] ;  /* 0x00000006a4a07981 */ /* 0x000ee6000c1e1d00 */
[----:B------:R-:W-:Y:S01]  /*0fb0*/  IMAD.WIDE.U32 R180, R2, 0x20, R180 ;  /* 0x0000002002b47825 */ /* 0x000fe200078e00b4 */
[----:B------:R-:W3:Y:S03]  /*0fc0*/  LDG.E.128 R168, desc[UR6][R172.64] ;  /* 0x00000006aca87981 */ /* 0x000ee6000c1e1d00 */
[--C-:B----4-:R-:W-:Y:S01]  /*0fd0*/  IMAD.WIDE.U32 R12, R223, 0x10, R200.reuse ;  /* 0x00000010df0c7825 */ /* 0x110fe200078e00c8 */
        /* <DEDUP_REMOVED lines=9> */
[----:B------:R-:W4:Y:S04]  /*1070*/  LDG.E.128 R192, desc[UR6][R192.64] ;  /* 0x00000006c0c07981 */ /* 0x000f28000c1e1d00 */
[----:B------:R-:W4:Y:S04]  /*1080*/  LDG.E.128 R188, desc[UR6][R188.64] ;  /* 0x00000006bcbc7981 */ /* 0x000f28000c1e1d00 */
[----:B------:R-:W4:Y:S04]  /*1090*/  LDG.E.128 R16, desc[UR6][R16.64+0x10] ;  /* 0x0000100610107981 */ /* 0x000f28000c1e1d00 */
[----:B------:R-:W4:Y:S01]  /*10a0*/  LDG.E.128 R196, desc[UR6][R196.64] ;  /* 0x00000006c4c47981 */ /* 0x000f22000c1e1d00 */
[----:B------:R-:W-:-:S02]  /*10b0*/  ISETP.NE.U32.AND P1, PT, RZ, UR10, PT ;  /* 0x0000000aff007c0c */ /* 0x000fc4000bf25070 */
[----:B------:R-:W-:Y:S01]  /*10c0*/  ISETP.NE.AND P2, PT, RZ, UR8, PT ;  /* 0x00000008ff007c0c */ /* 0x000fe2000bf45270 */
[----:B------:R-:W4:Y:S01]  /*10d0*/  LDL.LU R234, [R1+0x8] ;  /* 0x0000080001ea7983 */ /* 0x000f220000300800 */
[----:B------:R-:W-:Y:S01]  /*10e0*/  ISETP.NE.AND.EX P1, PT, RZ, UR11, PT, P1 ;  /* 0x0000000bff007c0c */ /* 0x000fe2000bf25310 */
[----:B-1----:R-:W-:-:S05]  /*10f0*/  IMAD.WIDE R6, R4, 0x4, R6 ;  /* 0x0000000404067825 */ /* 0x002fca00078e0206 */
[----:B------:R0:W4:Y:S07]  /*1100*/  LDG.E R3, desc[UR6][R6.64] ;  /* 0x0000000606037981 */ /* 0x00012e000c1e1900 */
[----:B------:R-:W1:Y:S08]  /*1110*/  @P1 LDC.64 R28, c[0x0][0x438] ;  /* 0x00010e00ff1c1b82 */ /* 0x000e700000000a00 */
[----:B0-----:R-:W0:Y:S08]  /*1120*/  @P1 LDC.64 R6, c[0x0][0x438] ;  /* 0x00010e00ff061b82 */ /* 0x001e300000000a00 */
[----:B------:R-:W1:Y:S08]  /*1130*/  @P1 LDC.64 R204, c[0x0][0x438] ;  /* 0x00010e00ffcc1b82 */ /* 0x000e700000000a00 */
[----:B------:R-:W3:Y:S01]  /*1140*/  @P1 LDC.64 R212, c[0x0][0x438] ;  /* 0x00010e00ffd41b82 */ /* 0x000ee20000000a00 */
[----:B0-----:R-:W-:-:S05]  /*1150*/  @P1 IMAD.WIDE.U32 R6, R223, 0x20, R6 ;  /* 0x00000020df061825 */ /* 0x001fca00078e0006 */
[----:B-----5:R-:W5:Y:S04]  /*1160*/  @P1 LDG.E.128 R76, desc[UR6][R6.64] ;  /* 0x00000006064c1981 */ /* 0x020f68000c1e1d00 */
[----:B------:R1:W5:Y:S02]  /*1170*/  @P1 LDG.E.128 R72, desc[UR6][R6.64+0x10] ;  /* 0x0000100606481981 */ /* 0x000364000c1e1d00 */
[----:B-1----:R-:W-:-:S04]  /*1180*/  @P1 IMAD.WIDE.U32 R6, R210, 0x20, R28 ;  /* 0x00000020d2061825 */ /* 0x002fc800078e001c */
[----:B------:R-:W-:Y:S01]  /*1190*/  @P1 IMAD.WIDE.U32 R28, R184, 0x20, R204 ;  /* 0x00000020b81c1825 */ /* 0x000fe200078e00cc */
[----:B------:R-:W-:Y:S01]  /*11a0*/  MOV R0, 0x3f800000 ;  /* 0x3f80000000007802 */ /* 0x000fe20000000f00 */
[----:B------:R-:W0:Y:S01]  /*11b0*/  @P1 LDC.64 R204, c[0x0][0x438] ;  /* 0x00010e00ffcc1b82 */ /* 0x000e220000000a00 */
[----:B------:R-:W5:Y:S04]  /*11c0*/  @P1 LDG.E.128 R68, desc[UR6][R6.64] ;  /* 0x0000000606441981 */ /* 0x000f68000c1e1d00 */
[----:B------:R-:W5:Y:S04]  /*11d0*/  @P1 LDG.E.128 R64, desc[UR6][R6.64+0x10] ;  /* 0x0000100606401981 */ /* 0x000f68000c1e1d00 */
[----:B------:R-:W5:Y:S04]  /*11e0*/  @P1 LDG.E.128 R60, desc[UR6][R28.64] ;  /* 0x000000061c3c1981 */ /* 0x000f68000c1e1d00 */
[----:B------:R1:W5:Y:S01]  /*11f0*/  @P1 LDG.E.128 R56, desc[UR6][R28.64+0x10] ;  /* 0x000010061c381981 */ /* 0x000362000c1e1d00 */
[----:B--2---:R-:W-:Y:S01]  /*1200*/  FSEL R187, R187, RZ, !P2 ;  /* 0x000000ffbbbb7208 */ /* 0x004fe20005000000 */
[----:B------:R-:W-:-:S04]  /*1210*/  @P0 HADD2.F32 R0, -RZ, R5.H0_H0 ;  /* 0x20000005ff000230 */ /* 0x000fc80000004100 */
[C---:B---3--:R-:W-:Y:S01]  /*1220*/  FADD.FTZ R185, -R187.reuse, R8 ;  /* 0x00000008bbb97221 */ /* 0x048fe20000010100 */
[----:B------:R-:W-:Y:S01]  /*1230*/  FADD.FTZ R238, -R187, R9 ;  /* 0x00000009bbee7221 */ /* 0x000fe20000010100 */
[----:B------:R-:W-:-:S04]  /*1240*/  @P1 IMAD.WIDE.U32 R8, R31, 0x20, R212 ;  /* 0x000000201f081825 */ /* 0x000fc800078e00d4 */
[C---:B------:R-:W-:Y:S01]  /*1250*/  FADD.FTZ R236, -R187.reuse, R11 ;  /* 0x0000000bbbec7221 */ /* 0x040fe20000010100 */
[C---:B------:R-:W-:Y:S01]  /*1260*/  FADD.FTZ R237, -R187.reuse, R10 ;  /* 0x0000000abbed7221 */ /* 0x040fe20000010100 */
[C---:B------:R-:W-:Y:S01]  /*1270*/  FADD.FTZ R21, -R187.reuse, R21 ;  /* 0x00000015bb157221 */ /* 0x040fe20000010100 */
[----:B------:R-:W5:Y:S01]  /*1280*/  @P1 LDG.E.128 R52, desc[UR6][R8.64] ;  /* 0x0000000608341981 */ /* 0x000f62000c1e1d00 */
[C---:B------:R-:W-:Y:S01]  /*1290*/  FADD.FTZ R22, -R187.reuse, R22 ;  /* 0x00000016bb167221 */ /* 0x040fe20000010100 */
[C---:B------:R-:W-:Y:S02]  /*12a0*/  FADD.FTZ R160, -R187.reuse, R160 ;  /* 0x000000a0bba07221 */ /* 0x040fe40000010100 */
[----:B------:R2:W5:Y:S01]  /*12b0*/  @P1 LDG.E.128 R48, desc[UR6][R8.64+0x10] ;  /* 0x0000100608301981 */ /* 0x000562000c1e1d00 */
[C---:B----4-:R-:W-:Y:S01]  /*12c0*/  FADD.FTZ R212, -R187.reuse, R25 ;  /* 0x00000019bbd47221 */ /* 0x050fe20000010100 */
[C---:B------:R-:W-:Y:S02]  /*12d0*/  FADD.FTZ R214, -R187.reuse, R26 ;  /* 0x0000001abbd67221 */ /* 0x040fe40000010100 */
[----:B------:R-:W3:Y:S01]  /*12e0*/  LDL.LU R25, [R1+0x124] ;  /* 0x0001240001197983 */ /* 0x000ee20000300800 */
[C---:B------:R-:W-:Y:S01]  /*12f0*/  FADD.FTZ R216, -R187.reuse, R27 ;  /* 0x0000001bbbd87221 */ /* 0x040fe20000010100 */
[----:B------:R-:W-:-:S02]  /*1300*/  FADD.FTZ R215, -R187, R178 ;  /* 0x000000b2bbd77221 */ /* 0x000fc40000010100 */
[----:B------:R-:W4:Y:S01]  /*1310*/  LDL.LU R178, [R1+0x128] ;  /* 0x0001280001b27983 */ /* 0x000f220000300800 */
[--C-:B-1----:R-:W-:Y:S02]  /*1320*/  HADD2.F32 R29, -RZ, R14.reuse.H0_H0 ;  /* 0x2000000eff1d7230 */ /* 0x102fe40000004100 */
[----:B------:R-:W-:Y:S02]  /*1330*/  HADD2.F32 R7, -RZ, R14.H1_H1 ;  /* 0x3000000eff077230 */ /* 0x000fe40000004100 */
[--C-:B------:R-:W-:Y:S02]  /*1340*/  HADD2.F32 R5, -RZ, R15.reuse.H0_H0 ;  /* 0x2000000fff057230 */ /* 0x100fe40000004100 */
[C---:B------:R-:W-:Y:S01]  /*1350*/  FADD.FTZ R246, -R187.reuse, R167 ;  /* 0x000000a7bbf67221 */ /* 0x040fe20000010100 */
[C---:B------:R-:W-:Y:S01]  /*1360*/  FADD.FTZ R26, -R187.reuse, R180 ;  /* 0x000000b4bb1a7221 */ /* 0x040fe20000010100 */
[C---:B------:R-:W-:Y:S01]  /*1370*/  FADD.FTZ R27, -R187.reuse, R181 ;  /* 0x000000b5bb1b7221 */ /* 0x040fe20000010100 */
[----:B------:R-:W4:Y:S01]  /*1380*/  LDL.LU R180, [R1+0x10] ;  /* 0x0000100001b47983 */ /* 0x000f220000300800 */
[----:B------:R-:W-:Y:S01]  /*1390*/  FADD.FTZ R252, -R187, R182 ;  /* 0x000000b6bbfc7221 */ /* 0x000fe20000010100 */
[----:B------:R-:W-:-:S02]  /*13a0*/  HADD2.F32 R6, -RZ, R15.H1_H1 ;  /* 0x3000000fff067230 */ /* 0x000fc40000004100 */
[C---:B------:R-:W-:Y:S01]  /*13b0*/  FADD.FTZ R247, -R187.reuse, R172 ;  /* 0x000000acbbf77221 */ /* 0x040fe20000010100 */
[----:B------:R-:W4:Y:S01]  /*13c0*/  LDL.LU R181, [R1+0x12c] ;  /* 0x00012c0001b57983 */ /* 0x000f220000300800 */
[----:B------:R-:W-:Y:S01]  /*13d0*/  FADD.FTZ R250, -R187, R183 ;  /* 0x000000b7bbfa7221 */ /* 0x000fe20000010100 */
[----:B0-----:R-:W-:-:S04]  /*13e0*/  @P1 IMAD.WIDE.U32 R14, R2, 0x20, R204 ;  /* 0x00000020020e1825 */ /* 0x001fc800078e00cc */
[C---:B------:R-:W-:Y:S01]  /*13f0*/  FADD.FTZ R240, -R187.reuse, R165 ;  /* 0x000000a5bbf07221 */ /* 0x040fe20000010100 */
[----:B------:R-:W4:Y:S01]  /*1400*/  LDL.LU R182, [R1+0x13c] ;  /* 0x00013c0001b67983 */ /* 0x000f220000300800 */
[C---:B------:R-:W-:Y:S01]  /*1410*/  FADD.FTZ R245, -R187.reuse, R166 ;  /* 0x000000a6bbf57221 */ /* 0x040fe20000010100 */
[--C-:B------:R-:W-:Y:S02]  /*1420*/  HADD2.F32 R167, -RZ, R192.reuse.H0_H0 ;  /* 0x200000c0ffa77230 */ /* 0x100fe40000004100 */
[C---:B------:R-:W-:Y:S01]  /*1430*/  FADD.FTZ R206, -R187.reuse, R24 ;  /* 0x00000018bbce7221 */ /* 0x040fe20000010100 */
[----:B------:R-:W4:Y:S01]  /*1440*/  LDL.LU R183, [R1+0x18] ;  /* 0x0000180001b77983 */ /* 0x000f220000300800 */
[----:B------:R-:W-:Y:S02]  /*1450*/  HADD2.F32 R172, -RZ, R192.H1_H1 ;  /* 0x300000c0ffac7230 */ /* 0x000fe40000004100 */
[----:B------:R-:W-:Y:S01]  /*1460*/  FADD.FTZ R186, -R187, R16 ;  /* 0x00000010bbba7221 */ /* 0x000fe20000010100 */
[--C-:B------:R-:W-:Y:S01]  /*1470*/  HADD2.F32 R205, -RZ, R189.reuse.H0_H0 ;  /* 0x200000bdffcd7230 */ /* 0x100fe20000004100 */
[----:B------:R-:W4:Y:S01]  /*1480*/  LDL.LU R192, [R1+0x138] ;  /* 0x0001380001c07983 */ /* 0x000f220000300800 */
[----:B------:R-:W-:-:S02]  /*1490*/  HADD2.F32 R211, -RZ, R189.H1_H1 ;  /* 0x300000bdffd37230 */ /* 0x000fc40000004100 */
[C---:B------:R-:W-:Y:S01]  /*14a0*/  FADD.FTZ R30, -R187.reuse, R17 ;  /* 0x00000011bb1e7221 */ /* 0x040fe20000010100 */
[--C-:B------:R-:W-:Y:S02]  /*14b0*/  HADD2.F32 R217, -RZ, R191.reuse.H0_H0 ;  /* 0x200000bfffd97230 */ /* 0x100fe40000004100 */
[C---:B------:R-:W-:Y:S01]  /*14c0*/  FADD.FTZ R28, -R187.reuse, R18 ;  /* 0x00000012bb1c7221 */ /* 0x040fe20000010100 */
[----:B------:R-:W-:Y:S02]  /*14d0*/  HADD2.F32 R218, -RZ, R191.H1_H1 ;  /* 0x300000bfffda7230 */ /* 0x000fe40000004100 */
[C---:B------:R-:W-:Y:S01]  /*14e0*/  FADD.FTZ R11, -R187.reuse, R19 ;  /* 0x00000013bb0b7221 */ /* 0x040fe20000010100 */
[--C-:B------:R-:W-:Y:S02]  /*14f0*/  HADD2.F32 R166, -RZ, R193.reuse.H0_H0 ;  /* 0x200000c1ffa67230 */ /* 0x100fe40000004100 */
[----:B--2---:R-:W-:Y:S01]  /*1500*/  FADD.FTZ R8, -R187, R20 ;  /* 0x00000014bb087221 */ /* 0x004fe20000010100 */
        /* <DEDUP_REMOVED lines=16> */
[----:B------:R-:W2:Y:S01]  /*1610*/  LDL.LU R193, [R1+0x14] ;  /* 0x0000140001c17983 */ /* 0x000ea20000300800 */
[----:B------:R-:W-:-:S02]  /*1620*/  HADD2.F32 R191, -RZ, R194.H0_H0 ;  /* 0x200000c2ffbf7230 */ /* 0x000fc40000004100 */
[----:B------:R-:W-:Y:S02]  /*1630*/  HADD2.F32 R189, -RZ, R194.H1_H1 ;  /* 0x300000c2ffbd7230 */ /* 0x000fe40000004100 */
[----:B------:R-:W-:Y:S01]  /*1640*/  HADD2.F32 R235, -RZ, R12.H0_H0 ;  /* 0x2000000cffeb7230 */ /* 0x000fe20000004100 */
[----:B------:R-:W2:Y:S01]  /*1650*/  LDL.LU R194, [R1+0x134] ;  /* 0x0001340001c27983 */ /* 0x000ea20000300800 */
[--C-:B------:R-:W-:Y:S02]  /*1660*/  HADD2.F32 R187, -RZ, R195.reuse.H0_H0 ;  /* 0x200000c3ffbb7230 */ /* 0x100fe40000004100 */
[----:B------:R-:W-:Y:S02]  /*1670*/  HADD2.F32 R164, -RZ, R195.H1_H1 ;  /* 0x300000c3ffa47230 */ /* 0x000fe40000004100 */
[----:B------:R-:W-:Y:S01]  /*1680*/  FMUL.FTZ R238, R3, R238 ;  /* 0x000000ee03ee7220 */ /* 0x000fe20000410000 */
[----:B------:R-:W2:Y:S01]  /*1690*/  LDL.LU R195, [R1+0xc] ;  /* 0x00000c0001c37983 */ /* 0x000ea20000300800 */
[----:B------:R-:W-:-:S02]  /*16a0*/  HADD2.F32 R168, -RZ, R196.H0_H0 ;  /* 0x200000c4ffa87230 */ /* 0x000fc40000004100 */
[----:B------:R-:W-:Y:S02]  /*16b0*/  HADD2.F32 R169, -RZ, R196.H1_H1 ;  /* 0x300000c4ffa97230 */ /* 0x000fe40000004100 */
[----:B------:R-:W-:Y:S01]  /*16c0*/  HADD2.F32 R233, -RZ, R13.H0_H0 ;  /* 0x2000000dffe97230 */ /* 0x000fe20000004100 */
[----:B------:R-:W2:Y:S01]  /*16d0*/  LDL.LU R196, [R1+0x4] ;  /* 0x0000040001c47983 */ /* 0x000ea20000300800 */
[--C-:B------:R-:W-:Y:S02]  /*16e0*/  HADD2.F32 R170, -RZ, R197.reuse.H0_H0 ;  /* 0x200000c5ffaa7230 */ /* 0x100fe40000004100 */
[----:B------:R-:W-:Y:S02]  /*16f0*/  HADD2.F32 R171, -RZ, R197.H1_H1 ;  /* 0x300000c5ffab7230 */ /* 0x000fe40000004100 */
[----:B------:R-:W-:Y:S01]  /*1700*/  IMAD.WIDE.U32 R200, R2, 0x10, R200 ;  /* 0x0000001002c87825 */ /* 0x000fe200078e00c8 */
[----:B------:R-:W2:Y:S03]  /*1710*/  LDL.LU R197, [R1+0x80] ;  /* 0x0000800001c57983 */ /* 0x000ea60000300800 */
[----:B------:R-:W-:Y:S01]  /*1720*/  FMUL.FTZ R23, R3, R185 ;  /* 0x000000b903177220 */ /* 0x000fe20000410000 */
[----:B------:R-:W-:-:S02]  /*1730*/  HADD2.F32 R12, -RZ, R12.H1_H1 ;  /* 0x3000000cff0c7230 */ /* 0x000fc40000004100 */
[C---:B------:R-:W-:Y:S01]  /*1740*/  FMUL.FTZ R237, R3.reuse, R237 ;  /* 0x000000ed03ed7220 */ /* 0x040fe20000410000 */
[----:B------:R-:W2:Y:S02]  /*1750*/  LDG.E.128 R200, desc[UR6][R200.64] ;  /* 0x00000006c8c87981 */ /* 0x000ea4000c1e1d00 */
[----:B------:R-:W-:Y:S01]  /*1760*/  FFMA.FTZ R234, R238, R12, R234 ;  /* 0x0000000ceeea7223 */ /* 0x000fe200000100ea */
[----:B------:R-:W-:Y:S02]  /*1770*/  HADD2.F32 R10, -RZ, R13.H1_H1 ;  /* 0x3000000dff0a7230 */ /* 0x000fe40000004100 */
[----:B------:R-:W-:Y:S01]  /*1780*/  FMUL.FTZ R236, R3, R236 ;  /* 0x000000ec03ec7220 */ /* 0x000fe20000410000 */
[----:B------:R-:W5:Y:S04]  /*1790*/  @P1 LDG.E.128 R44, desc[UR6][R14.64] ;  /* 0x000000060e2c1981 */ /* 0x000f68000c1e1d00 */
[----:B------:R0:W5:Y:S01]  /*17a0*/  @P1 LDG.E.128 R40, desc[UR6][R14.64+0x10] ;  /* 0x000010060e281981 */ /* 0x000162000c1e1d00 */
[----:B---3--:R-:W-:Y:S01]  /*17b0*/  FADD.FTZ R25, R12, R25 ;  /* 0x000000190c197221 */ /* 0x008fe20000010000 */
[----:B----4-:R-:W-:Y:S01]  /*17c0*/  FADD.FTZ R178, R233, R178 ;  /* 0x000000b2e9b27221 */ /* 0x010fe20000010000 */
[----:B--2---:R-:W-:Y:S01]  /*17d0*/  FFMA.FTZ R196, R23, R235, R196 ;  /* 0x000000eb17c47223 */ /* 0x004fe200000100c4 */
[----:B------:R-:W-:-:S05]  /*17e0*/  FADD.FTZ R197, R235, R197 ;  /* 0x000000c5ebc57221 */ /* 0x000fca0000010000 */
[----:B------:R-:W-:Y:S04]  /*17f0*/  STL [R1+0x80], R197 ;  /* 0x000080c501007387 */ /* 0x000fe80000100800 */
[----:B------:R1:W-:Y:S04]  /*1800*/  STL [R1+0x124], R25 ;  /* 0x0001241901007387 */ /* 0x0003e80000100800 */
[----:B------:R-:W-:Y:S04]  /*1810*/  STL [R1+0x4], R196 ;  /* 0x000004c401007387 */ /* 0x000fe80000100800 */
[----:B-1----:R-:W2:Y:S04]  /*1820*/  LDL.LU R25, [R1+0x1c] ;  /* 0x00001c0001197983 */ /* 0x002ea80000300800 */
[----:B------:R-:W-:Y:S04]  /*1830*/  STL [R1+0x8], R234 ;  /* 0x000008ea01007387 */ /* 0x000fe80000100800 */
[----:B------:R1:W-:Y:S04]  /*1840*/  STL [R1+0x128], R178 ;  /* 0x000128b201007387 */ /* 0x0003e80000100800 */
[----:B-1----:R-:W3:Y:S01]  /*1850*/  LDL.LU R178, [R1+0x140] ;  /* 0x0001400001b27983 */ /* 0x002ee20000300800 */
[----:B------:R-:W-:Y:S01]  /*1860*/  FFMA.FTZ R195, R237, R233, R195 ;  /* 0x000000e9edc37223 */ /* 0x000fe200000100c3 */
[----:B------:R-:W-:Y:S01]  /*1870*/  FADD.FTZ R181, R10, R181 ;  /* 0x000000b50ab57221 */ /* 0x000fe20000010000 */
[----:B------:R-:W-:-:S02]  /*1880*/  FMUL.FTZ R234, R157, R12 ;  /* 0x0000000c9dea7220 */ /* 0x000fc40000410000 */
[----:B------:R-:W4:Y:S04]  /*1890*/  LDL.LU R12, [R1+0x20] ;  /* 0x00002000010c7983 */ /* 0x000f280000300800 */
[----:B------:R-:W-:Y:S01]  /*18a0*/  STL [R1+0xc], R195 ;  /* 0x00000cc301007387 */ /* 0x000fe20000100800 */
[----:B------:R-:W-:-:S03]  /*18b0*/  FFMA.FTZ R180, R236, R10, R180 ;  /* 0x0000000aecb47223 */ /* 0x000fc600000100b4 */
[----:B------:R1:W-:Y:S01]  /*18c0*/  STL [R1+0x12c], R181 ;  /* 0x00012cb501007387 */ /* 0x0003e20000100800 */
[----:B------:R-:W-:Y:S01]  /*18d0*/  FMUL.FTZ R30, R3, R30 ;  /* 0x0000001e031e7220 */ /* 0x000fe20000410000 */
[----:B------:R-:W-:Y:S01]  /*18e0*/  FADD.FTZ R194, R29, R194 ;  /* 0x000000c21dc27221 */ /* 0x000fe20000010000 */
[----:B------:R-:W-:Y:S01]  /*18f0*/  FADD.FTZ R192, R7, R192 ;  /* 0x000000c007c07221 */ /* 0x000fe20000010000 */
[----:B-1----:R-:W-:Y:S01]  /*1900*/  FMUL.FTZ R181, R3, R186 ;  /* 0x000000ba03b57220 */ /* 0x002fe20000410000 */
[----:B------:R-:W-:-:S03]  /*1910*/  FFMA.FTZ R183, R30, R7, R183 ;  /* 0x000000071eb77223 */ /* 0x000fc600000100b7 */
[----:B------:R-:W-:Y:S01]  /*1920*/  FFMA.FTZ R193, R181, R29, R193 ;  /* 0x0000001db5c17223 */ /* 0x000fe200000100c1 */
[----:B------:R1:W-:Y:S01]  /*1930*/  STL [R1+0x10], R180 ;  /* 0x000010b401007387 */ /* 0x0003e20000100800 */
[----:B------:R-:W-:Y:S01]  /*1940*/  FMUL.FTZ R28, R3, R28 ;  /* 0x0000001c031c7220 */ /* 0x000fe20000410000 */
[----:B------:R-:W-:Y:S02]  /*1950*/  FADD.FTZ R182, R5, R182 ;  /* 0x000000b605b67221 */ /* 0x000fe40000010000 */
[----:B------:R3:W-:Y:S04]  /*1960*/  STL [R1+0x134], R194 ;  /* 0x000134c201007387 */ /* 0x0007e80000100800 */
[----:B------:R-:W-:Y:S01]  /*1970*/  STL [R1+0x14], R193 ;  /* 0x000014c101007387 */ /* 0x000fe20000100800 */
[----:B-1----:R-:W-:-:S03]  /*1980*/  FMUL.FTZ R180, R159, R10 ;  /* 0x0000000a9fb47220 */ /* 0x002fc60000410000 */
[----:B------:R-:W-:Y:S04]  /*1990*/  STL [R1+0x138], R192 ;  /* 0x000138c001007387 */ /* 0x000fe80000100800 */
[----:B------:R-:W-:Y:S01]  /*19a0*/  STL [R1+0x18], R183 ;  /* 0x000018b701007387 */ /* 0x000fe20000100800 */
[----:B------:R-:W-:-:S03]  /*19b0*/  HADD2.F32 R13, -RZ, R200.H0_H0 ;  /* 0x200000c8ff0d7230 */ /* 0x000fc60000004100 */
[----:B------:R-:W4:Y:S01]  /*19c0*/  LDL.LU R10, [R1+0x144] ;  /* 0x00014400010a7983 */ /* 0x000f220000300800 */
[----:B0-----:R-:W-:-:S03]  /*19d0*/  HADD2.F32 R14, -RZ, R200.H1_H1 ;  /* 0x300000c8ff0e7230 */ /* 0x001fc60000004100 */
[----:B------:R0:W-:Y:S01]  /*19e0*/  STL [R1+0x13c], R182 ;  /* 0x00013cb601007387 */ /* 0x0001e20000100800 */
[--C-:B------:R-:W-:Y:S02]  /*19f0*/  HADD2.F32 R177, -RZ, R199.reuse.H0_H0 ;  /* 0x200000c7ffb17230 */ /* 0x100fe40000004100 */
[----:B------:R-:W-:Y:S01]  /*1a00*/  HADD2.F32 R179, -RZ, R199.H1_H1 ;  /* 0x300000c7ffb37230 */ /* 0x000fe20000004100 */
[----:B------:R-:W4:Y:S01]  /*1a10*/  LDL.LU R200, [R1+0x24] ;  /* 0x0000240001c87983 */ /* 0x000f220000300800 */
[--C-:B------:R-:W-:Y:S01]  /*1a20*/  HADD2.F32 R173, -RZ, R198.reuse.H0_H0 ;  /* 0x200000c6ffad7230 */ /* 0x100fe20000004100 */
[----:B------:R-:W-:Y:S01]  /*1a30*/  MOV R197, R27 ;  /* 0x0000001b00c57202 */ /* 0x000fe20000000f00 */
[----:B------:R-:W-:Y:S02]  /*1a40*/  HADD2.F32 R175, -RZ, R198.H1_H1 ;  /* 0x300000c6ffaf7230 */ /* 0x000fe40000004100 */
[----:B------:R-:W-:Y:S01]  /*1a50*/  FMUL.FTZ R27, R153, R7 ;  /* 0x00000007991b7220 */ /* 0x000fe20000410000 */
[----:B--2---:R-:W-:-:S05]  /*1a60*/  FFMA.FTZ R25, R28, R5, R25 ;  /* 0x000000051c197223 */ /* 0x004fca0000010019 */
[----:B------:R1:W-:Y:S04]  /*1a70*/  STL [R1+0x1c], R25 ;  /* 0x00001c1901007387 */ /* 0x0003e80000100800 */
[----:B------:R-:W2:Y:S04]  /*1a80*/  LDL.LU R199, [R1+0x148] ;  /* 0x0001480001c77983 */ /* 0x000ea80000300800 */
[----:B------:R-:W2:Y:S01]  /*1a90*/  LDL.LU R198, [R1+0x28] ;  /* 0x0000280001c67983 */ /* 0x000ea20000300800 */
[----:B---3--:R-:W-:-:S05]  /*1aa0*/  FADD.FTZ R178, R6, R178 ;  /* 0x000000b206b27221 */ /* 0x008fca0000010000 */
[----:B------:R-:W-:Y:S04]  /*1ab0*/  STL [R1+0x140], R178 ;  /* 0x000140b201007387 */ /* 0x000fe80000100800 */
[----:B------:R-:W3:Y:S01]  /*1ac0*/  LDL.LU R7, [R1+0x14c] ;  /* 0x00014c0001077983 */ /* 0x000ee20000300800 */
[----:B------:R-:W-:Y:S01]  /*1ad0*/  MOV R195, R26 ;  /* 0x0000001a00c37202 */ /* 0x000fe20000000f00 */
[C---:B------:R-:W-:Y:S01]  /*1ae0*/  FMUL.FTZ R26, R3.reuse, R11 ;  /* 0x0000000b031a7220 */ /* 0x040fe20000410000 */
[--C-:B------:R-:W-:Y:S01]  /*1af0*/  HADD2.F32 R174, -RZ, R188.reuse.H0_H0 ;  /* 0x200000bcffae7230 */ /* 0x100fe20000004100 */
[----:B------:R-:W3:Y:S02]  /*1b00*/  LDL.LU R194, [R1+0x2c] ;  /* 0x00002c0001c27983 */ /* 0x000ee40000300800 */
[----:B----4-:R-:W-:Y:S01]  /*1b10*/  FFMA.FTZ R12, R26, R6, R12 ;  /* 0x000000061a0c7223 */ /* 0x010fe2000001000c */
[----:B0-----:R-:W-:Y:S01]  /*1b20*/  FMUL.FTZ R182, R3, R8 ;  /* 0x0000000803b67220 */ /* 0x001fe20000410000 */
[----:B------:R-:W-:-:S03]  /*1b30*/  HADD2.F32 R188, -RZ, R188.H1_H1 ;  /* 0x300000bcffbc7230 */ /* 0x000fc60000004100 */
[----:B------:R0:W-:Y:S01]  /*1b40*/  STL [R1+0x20], R12 ;  /* 0x0000200c01007387 */ /* 0x0001e20000100800 */
[----:B------:R-:W-:-:S03]  /*1b50*/  FMUL.FTZ R183, R3, R21 ;  /* 0x0000001503b77220 */ /* 0x000fc60000410000 */
[----:B------:R-:W4:Y:S04]  /*1b60*/  LDL.LU R186, [R1+0x150] ;  /* 0x0001500001ba7983 */ /* 0x000f280000300800 */
[----:B------:R-:W4:Y:S01]  /*1b70*/  LDL.LU R185, [R1+0x30] ;  /* 0x0000300001b97983 */ /* 0x000f220000300800 */
[----:B-1----:R-:W-:-:S03]  /*1b80*/  FMUL.FTZ R25, R154, R5 ;  /* 0x000000059a197220 */ /* 0x002fc60000410000 */
[----:B0-----:R-:W4:Y:S04]  /*1b90*/  LDL.LU R12, [R1+0x154] ;  /* 0x00015400010c7983 */ /* 0x001f280000300800 */
[----:B------:R-:W4:Y:S01]  /*1ba0*/  LDL.LU R11, [R1+0x34] ;  /* 0x00003400010b7983 */ /* 0x000f220000300800 */
[----:B------:R-:W-:Y:S01]  /*1bb0*/  FMUL.FTZ R193, R3, R9 ;  /* 0x0000000903c17220 */ /* 0x000fe20000410000 */
[----:B------:R-:W-:-:S05]  /*1bc0*/  FADD.FTZ R10, R174, R10 ;  /* 0x0000000aae0a7221 */ /* 0x000fca0000010000 */
[----:B------:R0:W-:Y:S01]  /*1bd0*/  STL [R1+0x144], R10 ;  /* 0x0001440a01007387 */ /* 0x0001e20000100800 */
[----:B------:R-:W-:-:S03]  /*1be0*/  FFMA.FTZ R200, R182, R174, R200 ;  /* 0x000000aeb6c87223 */ /* 0x000fc600000100c8 */
[----:B0-----:R-:W4:Y:S04]  /*1bf0*/  LDL.LU R10, [R1+0x158] ;  /* 0x00015800010a7983 */ /* 0x001f280000300800 */
[----:B------:R-:W4:Y:S04]  /*1c00*/  LDL.LU R5, [R1+0x38] ;  /* 0x0000380001057983 */ /* 0x000f280000300800 */
[----:B------:R-:W-:Y:S04]  /*1c10*/  STL [R1+0x24], R200 ;  /* 0x000024c801007387 */ /* 0x000fe80000100800 */
[----:B------:R-:W4:Y:S04]  /*1c20*/  LDL.LU R9, [R1+0x15c] ;  /* 0x00015c0001097983 */ /* 0x000f280000300800 */
[----:B------:R-:W4:Y:S01]  /*1c30*/  LDL.LU R8, [R1+0x3c] ;  /* 0x00003c0001087983 */ /* 0x000f220000300800 */
[----:B--2---:R-:W-:Y:S01]  /*1c40*/  FADD.FTZ R199, R188, R199 ;  /* 0x000000c7bcc77221 */ /* 0x004fe20000010000 */
[----:B------:R-:W-:-:S04]  /*1c50*/  FFMA.FTZ R198, R183, R188, R198 ;  /* 0x000000bcb7c67223 */ /* 0x000fc800000100c6 */
[----:B------:R-:W-:Y:S04]  /*1c60*/  STL [R1+0x148], R199 ;  /* 0x000148c701007387 */ /* 0x000fe80000100800 */
[----:B------:R-:W-:Y:S01]  /*1c70*/  STL [R1+0x28], R198 ;  /* 0x000028c601007387 */ /* 0x000fe20000100800 */
[----:B---3--:R-:W-:-:S05]  /*1c80*/  FADD.FTZ R7, R205, R7 ;  /* 0x00000007cd077221 */ /* 0x008fca0000010000 */
[----:B------:R0:W-:Y:S04]  /*1c90*/  STL [R1+0x14c], R7 ;  /* 0x00014c0701007387 */ /* 0x0001e80000100800 */
[----:B0-----:R-:W2:Y:S01]  /*1ca0*/  LDL.LU R7, [R1+0x160] ;  /* 0x0001600001077983 */ /* 0x001ea20000300800 */
[C---:B------:R-:W-:Y:S01]  /*1cb0*/  FMUL.FTZ R192, R3.reuse, R22 ;  /* 0x0000001603c07220 */ /* 0x040fe20000410000 */
[--C-:B------:R-:W-:Y:S02]  /*1cc0*/  HADD2.F32 R213, -RZ, R190.reuse.H0_H0 ;  /* 0x200000beffd57230 */ /* 0x100fe40000004100 */
[----:B------:R-:W-:Y:S01]  /*1cd0*/  FMUL.FTZ R206, R3, R206 ;  /* 0x000000ce03ce7220 */ /* 0x000fe20000410000 */
[----:B------:R-:W-:Y:S02]  /*1ce0*/  HADD2.F32 R190, -RZ, R190.H1_H1 ;  /* 0x300000beffbe7230 */ /* 0x000fe40000004100 */
[----:B------:R-:W-:Y:S01]  /*1cf0*/  FFMA.FTZ R194, R192, R205, R194 ;  /* 0x000000cdc0c27223 */ /* 0x000fe200000100c2 */
[----:B----4-:R-:W-:Y:S01]  /*1d00*/  FADD.FTZ R186, R211, R186 ;  /* 0x000000bad3ba7221 */ /* 0x010fe20000010000 */
[----:B------:R-:W-:Y:S01]  /*1d10*/  FFMA.FTZ R185, R193, R211, R185 ;  /* 0x000000d3c1b97223 */ /* 0x000fe200000100b9 */
[----:B------:R-:W-:Y:S01]  /*1d20*/  FMUL.FTZ R212, R3, R212 ;  /* 0x000000d403d47220 */ /* 0x000fe20000410000 */
[----:B------:R-:W-:Y:S01]  /*1d30*/  MOV R178, R24 ;  /* 0x0000001800b27202 */ /* 0x000fe20000000f00 */
[----:B------:R-:W-:Y:S01]  /*1d40*/  FADD.FTZ R12, R213, R12 ;  /* 0x0000000cd50c7221 */ /* 0x000fe20000010000 */
[----:B------:R-:W-:Y:S01]  /*1d50*/  FMUL.FTZ R24, R155, R6 ;  /* 0x000000069b187220 */ /* 0x000fe20000410000 */
[----:B------:R-:W-:Y:S01]  /*1d60*/  STL [R1+0x2c], R194 ;  /* 0x00002cc201007387 */ /* 0x000fe20000100800 */
[----:B------:R-:W-:-:S03]  /*1d70*/  FFMA.FTZ R11, R206, R213, R11 ;  /* 0x000000d5ce0b7223 */ /* 0x000fc6000001000b */
[----:B------:R-:W3:Y:S01]  /*1d80*/  LDL.LU R6, [R1+0x40] ;  /* 0x0000400001067983 */ /* 0x000ee20000300800 */
[----:B------:R-:W-:-:S03]  /*1d90*/  FMUL.FTZ R214, R3, R214 ;  /* 0x000000d603d67220 */ /* 0x000fc60000410000 */
[----:B------:R-:W-:Y:S04]  /*1da0*/  STL [R1+0x150], R186 ;  /* 0x000150ba01007387 */ /* 0x000fe80000100800 */
[----:B------:R-:W-:Y:S01]  /*1db0*/  STL [R1+0x30], R185 ;  /* 0x000030b901007387 */ /* 0x000fe20000100800 */
[----:B------:R-:W-:-:S03]  /*1dc0*/  HADD2.F32 R19, -RZ, R203.H0_H0 ;  /* 0x200000cbff137230 */ /* 0x000fc60000004100 */
[----:B------:R-:W-:Y:S01]  /*1dd0*/  STL [R1+0x154], R12 ;  /* 0x0001540c01007387 */ /* 0x000fe20000100800 */
[----:B------:R-:W-:-:S03]  /*1de0*/  HADD2.F32 R20, -RZ, R203.H1_H1 ;  /* 0x300000cbff147230 */ /* 0x000fc60000004100 */
[----:B------:R-:W-:Y:S01]  /*1df0*/  STL [R1+0x34], R11 ;  /* 0x0000340b01007387 */ /* 0x000fe20000100800 */
[----:B------:R-:W-:Y:S01]  /*1e00*/  FADD.FTZ R10, R190, R10 ;  /* 0x0000000abe0a7221 */ /* 0x000fe20000010000 */
[----:B------:R-:W-:-:S04]  /*1e10*/  FFMA.FTZ R5, R212, R190, R5 ;  /* 0x000000bed4057223 */ /* 0x000fc80000010005 */
[----:B------:R-:W-:Y:S01]  /*1e20*/  STL [R1+0x158], R10 ;  /* 0x0001580a01007387 */ /* 0x000fe20000100800 */
[----:B------:R-:W-:-:S03]  /*1e30*/  FMUL.FTZ R203, R148, R174 ;  /* 0x000000ae94cb7220 */ /* 0x000fc60000410000 */
[----:B------:R0:W-:Y:S01]  /*1e40*/  STL [R1+0x38], R5 ;  /* 0x0000380501007387 */ /* 0x0001e20000100800 */
[----:B------:R-:W-:Y:S01]  /*1e50*/  FADD.FTZ R9, R217, R9 ;  /* 0x00000009d9097221 */ /* 0x000fe20000010000 */
[----:B------:R-:W-:Y:S02]  /*1e60*/  FFMA.FTZ R8, R214, R217, R8 ;  /* 0x000000d9d6087223 */ /* 0x000fe40000010008 */
[----:B0-----:R-:W4:Y:S04]  /*1e70*/  LDL.LU R5, [R1+0x164] ;  /* 0x0001640001057983 */ /* 0x001f280000300800 */
[----:B------:R-:W4:Y:S04]  /*1e80*/  LDL.LU R174, [R1+0x44] ;  /* 0x0000440001ae7983 */ /* 0x000f280000300800 */
[----:B------:R0:W-:Y:S04]  /*1e90*/  STL [R1+0x15c], R9 ;  /* 0x00015c0901007387 */ /* 0x0001e80000100800 */
[----:B------:R-:W4:Y:S04]  /*1ea0*/  LDL.LU R22, [R1+0x168] ;  /* 0x0001680001167983 */ /* 0x000f280000300800 */
[----:B0-----:R-:W4:Y:S04]  /*1eb0*/  LDL.LU R9, [R1+0x48] ;  /* 0x0000480001097983 */ /* 0x001f280000300800 */
[----:B------:R0:W-:Y:S04]  /*1ec0*/  STL [R1+0x3c], R8 ;  /* 0x00003c0801007387 */ /* 0x0001e80000100800 */
[----:B0-----:R-:W4:Y:S01]  /*1ed0*/  LDL.LU R8, [R1+0x16c] ;  /* 0x00016c0001087983 */ /* 0x001f220000300800 */
[----:B--2---:R-:W-:-:S05]  /*1ee0*/  FADD.FTZ R7, R218, R7 ;  /* 0x00000007da077221 */ /* 0x004fca0000010000 */
[----:B------:R0:W-:Y:S04]  /*1ef0*/  STL [R1+0x160], R7 ;  /* 0x0001600701007387 */ /* 0x0001e80000100800 */
[----:B0-----:R-:W2:Y:S01]  /*1f00*/  LDL.LU R7, [R1+0x4c] ;  /* 0x00004c0001077983 */ /* 0x001ea20000300800 */
[C---:B------:R-:W-:Y:S01]  /*1f10*/  FMUL.FTZ R216, R3.reuse, R216 ;  /* 0x000000d803d87220 */ /* 0x040fe20000410000 */
[--C-:B------:R-:W-:Y:S02]  /*1f20*/  HADD2.F32 R17, -RZ, R202.reuse.H0_H0 ;  /* 0x200000caff117230 */ /* 0x100fe40000004100 */
[----:B------:R-:W-:Y:S02]  /*1f30*/  HADD2.F32 R18, -RZ, R202.H1_H1 ;  /* 0x300000caff127230 */ /* 0x000fe40000004100 */
[----:B---3--:R-:W-:Y:S01]  /*1f40*/  FFMA.FTZ R6, R216, R218, R6 ;  /* 0x000000dad8067223 */ /* 0x008fe20000010006 */
[----:B------:R-:W-:Y:S01]  /*1f50*/  FMUL.FTZ R202, R3, R160 ;  /* 0x000000a003ca7220 */ /* 0x000fe20000410000 */
[--C-:B------:R-:W-:Y:S01]  /*1f60*/  HADD2.F32 R15, -RZ, R201.reuse.H0_H0 ;  /* 0x200000c9ff0f7230 */ /* 0x100fe20000004100 */
[----:B------:R-:W3:Y:S01]  /*1f70*/  LDL.LU R21, [R1+0x170] ;  /* 0x0001700001157983 */ /* 0x000ee20000300800 */
[----:B------:R-:W-:-:S02]  /*1f80*/  HADD2.F32 R16, -RZ, R201.H1_H1 ;  /* 0x300000c9ff107230 */ /* 0x000fc40000004100 */
[C---:B------:R-:W-:Y:S01]  /*1f90*/  FMUL.FTZ R201, R3.reuse, R161 ;  /* 0x000000a103c97220 */ /* 0x040fe20000410000 */
[----:B------:R-:W3:Y:S01]  /*1fa0*/  LDL.LU R11, [R1+0x50] ;  /* 0x00005000010b7983 */ /* 0x000ee20000300800 */
[----:B------:R-:W-:-:S03]  /*1fb0*/  FMUL.FTZ R200, R3, R162 ;  /* 0x000000a203c87220 */ /* 0x000fc60000410000 */
[----:B------:R0:W-:Y:S04]  /*1fc0*/  STL [R1+0x40], R6 ;  /* 0x0000400601007387 */ /* 0x0001e80000100800 */
[----:B0-----:R-:W3:Y:S01]  /*1fd0*/  LDL.LU R6, [R1+0x174] ;  /* 0x0001740001067983 */ /* 0x001ee20000300800 */
[----:B----4-:R-:W-:Y:S01]  /*1fe0*/  FADD.FTZ R5, R167, R5 ;  /* 0x00000005a7057221 */ /* 0x010fe20000010000 */
[----:B------:R-:W-:-:S04]  /*1ff0*/  FFMA.FTZ R174, R202, R167, R174 ;  /* 0x000000a7caae7223 */ /* 0x000fc800000100ae */
[----:B------:R0:W-:Y:S01]  /*2000*/  STL [R1+0x164], R5 ;  /* 0x0001640501007387 */ /* 0x0001e20000100800 */
[----:B------:R-:W-:-:S03]  /*2010*/  FADD.FTZ R22, R172, R22 ;  /* 0x00000016ac167221 */ /* 0x000fc60000010000 */
[----:B0-----:R-:W4:Y:S01]  /*2020*/  LDL.LU R5, [R1+0x54] ;  /* 0x0000540001057983 */ /* 0x001f220000300800 */
[----:B------:R-:W-:-:S03]  /*2030*/  FFMA.FTZ R9, R201, R172, R9 ;  /* 0x000000acc9097223 */ /* 0x000fc60000010009 */
[----:B------:R-:W-:Y:S04]  /*2040*/  STL [R1+0x44], R174 ;  /* 0x000044ae01007387 */ /* 0x000fe80000100800 */
[----:B------:R0:W-:Y:S04]  /*2050*/  STL [R1+0x168], R22 ;  /* 0x0001681601007387 */ /* 0x0001e80000100800 */
[----:B------:R1:W-:Y:S01]  /*2060*/  STL [R1+0x48], R9 ;  /* 0x0000480901007387 */ /* 0x0003e20000100800 */
[----:B------:R-:W-:-:S03]  /*2070*/  FADD.FTZ R8, R166, R8 ;  /* 0x00000008a6087221 */ /* 0x000fc60000010000 */
[----:B0-----:R-:W4:Y:S04]  /*2080*/  LDL.LU R22, [R1+0x178] ;  /* 0x0001780001167983 */ /* 0x001f280000300800 */
[----:B------:R0:W-:Y:S04]  /*2090*/  STL [R1+0x16c], R8 ;  /* 0x00016c0801007387 */ /* 0x0001e80000100800 */
[----:B-1----:R-:W4:Y:S01]  /*20a0*/  LDL.LU R9, [R1+0x58] ;  /* 0x0000580001097983 */ /* 0x002f220000300800 */
[----:B--2---:R-:W-:-:S05]  /*20b0*/  FFMA.FTZ R7, R200, R166, R7 ;  /* 0x000000a6c8077223 */ /* 0x004fca0000010007 */
[----:B------:R1:W-:Y:S04]  /*20c0*/  STL [R1+0x4c], R7 ;  /* 0x00004c0701007387 */ /* 0x0003e80000100800 */
[----:B0-----:R-:W2:Y:S04]  /*20d0*/  LDL.LU R8, [R1+0x17c] ;  /* 0x00017c0001087983 */ /* 0x001ea80000300800 */
[----:B-1----:R-:W2:Y:S01]  /*20e0*/  LDL.LU R7, [R1+0x5c] ;  /* 0x00005c0001077983 */ /* 0x002ea20000300800 */
[----:B------:R-:W-:Y:S01]  /*20f0*/  FMUL.FTZ R199, R3, R163 ;  /* 0x000000a303c77220 */ /* 0x000fe20000410000 */
[----:B------:R-:W-:Y:S01]  /*2100*/  MOV R185, R195 ;  /* 0x000000c300b97202 */ /* 0x000fe20000000f00 */
[----:B---3--:R-:W-:Y:S01]  /*2110*/  FADD.FTZ R21, R165, R21 ;  /* 0x00000015a5157221 */ /* 0x008fe20000010000 */
[----:B------:R-:W-:Y:S01]  /*2120*/  FMUL.FTZ R195, R3, R239 ;  /* 0x000000ef03c37220 */ /* 0x000fe20000410000 */
[----:B------:R-:W-:Y:S01]  /*2130*/  FFMA.FTZ R11, R199, R165, R11 ;  /* 0x000000a5c70b7223 */ /* 0x000fe2000001000b */
[----:B------:R-:W-:Y:S01]  /*2140*/  MOV R194, R215 ;  /* 0x000000d700c27202 */ /* 0x000fe20000000f00 */
[----:B------:R-:W-:Y:S01]  /*2150*/  FMUL.FTZ R215, R145, R190 ;  /* 0x000000be91d77220 */ /* 0x000fe20000410000 */
[----:B------:R-:W-:Y:S01]  /*2160*/  STL [R1+0x170], R21 ;  /* 0x0001701501007387 */ /* 0x000fe20000100800 */
[----:B------:R-:W-:Y:S01]  /*2170*/  FMUL.FTZ R190, R3, R240 ;  /* 0x000000f003be7220 */ /* 0x000fe20000410000 */
[----:B------:R-:W-:Y:S01]  /*2180*/  FADD.FTZ R6, R191, R6 ;  /* 0x00000006bf067221 */ /* 0x000fe20000010000 */
[----:B------:R-:W-:Y:S01]  /*2190*/  MOV R196, R204 ;  /* 0x000000cc00c47202 */ /* 0x000fe20000000f00 */
[----:B------:R0:W-:Y:S01]  /*21a0*/  STL [R1+0x50], R11 ;  /* 0x0000500b01007387 */ /* 0x0001e20000100800 */
[----:B------:R-:W-:Y:S01]  /*21b0*/  FMUL.FTZ R204, R149, R188 ;  /* 0x000000bc95cc7220 */ /* 0x000fe20000410000 */
[----:B------:R-:W-:-:S02]  /*21c0*/  FMUL.FTZ R188, R3, R245 ;  /* 0x000000f503bc7220 */ /* 0x000fc40000410000 */
[----:B0-----:R-:W3:Y:S04]  /*21d0*/  LDL.LU R11, [R1+0x180] ;  /* 0x00018000010b7983 */ /* 0x001ee80000300800 */
[----:B------:R-:W-:Y:S01]  /*21e0*/  STL [R1+0x174], R6 ;  /* 0x0001740601007387 */ /* 0x000fe20000100800 */
[----:B----4-:R-:W-:-:S05]  /*21f0*/  FFMA.FTZ R5, R195, R191, R5 ;  /* 0x000000bfc3057223 */ /* 0x010fca0000010005 */
[----:B------:R-:W-:Y:S04]  /*2200*/  STL [R1+0x54], R5 ;  /* 0x0000540501007387 */ /* 0x000fe80000100800 */
[----:B------:R-:W4:Y:S01]  /*2210*/  LDL.LU R21, [R1+0x60] ;  /* 0x0000600001157983 */ /* 0x000f220000300800 */
[----:B------:R-:W-:Y:S01]  /*2220*/  FADD.FTZ R22, R189, R22 ;  /* 0x00000016bd167221 */ /* 0x000fe20000010000 */
[----:B------:R-:W-:-:S04]  /*2230*/  FFMA.FTZ R9, R190, R189, R9 ;  /* 0x000000bdbe097223 */ /* 0x000fc80000010009 */
[----:B------:R-:W-:Y:S04]  /*2240*/  STL [R1+0x178], R22 ;  /* 0x0001781601007387 */ /* 0x000fe80000100800 */
[----:B------:R0:W-:Y:S04]  /*2250*/  STL [R1+0x58], R9 ;  /* 0x0000580901007387 */ /* 0x0001e80000100800 */
[----:B------:R-:W4:Y:S01]  /*2260*/  LDL.LU R245, [R1+0x1a0] ;  /* 0x0001a00001f57983 */ /* 0x000f220000300800 */
[----:B--2---:R-:W-:Y:S01]  /*2270*/  FADD.FTZ R8, R187, R8 ;  /* 0x00000008bb087221 */ /* 0x004fe20000010000 */
[----:B------:R-:W-:-:S04]  /*2280*/  FFMA.FTZ R7, R188, R187, R7 ;  /* 0x000000bbbc077223 */ /* 0x000fc80000010007 */
[----:B------:R1:W-:Y:S04]  /*2290*/  STL [R1+0x17c], R8 ;  /* 0x00017c0801007387 */ /* 0x0003e80000100800 */
[----:B------:R2:W-:Y:S04]  /*22a0*/  STL [R1+0x5c], R7 ;  /* 0x00005c0701007387 */ /* 0x0005e80000100800 */
[----:B0-----:R-:W4:Y:S04]  /*22b0*/  LDL.LU R9, [R1+0x184] ;  /* 0x0001840001097983 */ /* 0x001f280000300800 */
[----:B-1----:R-:W4:Y:S01]  /*22c0*/  LDL.LU R8, [R1+0x64] ;  /* 0x0000640001087983 */ /* 0x002f220000300800 */
[----:B------:R-:W-:-:S04]  /*22d0*/  MOV R186, R194 ;  /* 0x000000c200ba7202 */ /* 0x000fc80000000f00 */
[----:B--2---:R-:W-:Y:S01]  /*22e0*/  MOV R7, R186 ;  /* 0x000000ba00077202 */ /* 0x004fe20000000f00 */
[----:B------:R-:W-:Y:S01]  /*22f0*/  FMUL.FTZ R186, R3, R246 ;  /* 0x000000f603ba7220 */ /* 0x000fe20000410000 */
[----:B------:R-:W-:Y:S01]  /*2300*/  MOV R10, R196 ;  /* 0x000000c4000a7202 */ /* 0x000fe20000000f00 */
[----:B------:R-:W2:Y:S01]  /*2310*/  LDL.LU R246, [R1+0x130] ;  /* 0x0001300001f67983 */ /* 0x000ea20000300800 */
[----:B---3--:R-:W-:Y:S01]  /*2320*/  FADD.FTZ R11, R164, R11 ;  /* 0x0000000ba40b7221 */ /* 0x008fe20000010000 */
[----:B------:R-:W-:-:S04]  /*2330*/  FMUL.FTZ R194, R143, R165 ;  /* 0x000000a58fc27220 */ /* 0x000fc80000410000 */
[----:B------:R0:W-:Y:S01]  /*2340*/  STL [R1+0x180], R11 ;  /* 0x0001800b01007387 */ /* 0x0001e20000100800 */
[----:B------:R-:W-:Y:S01]  /*2350*/  FMUL.FTZ R196, R142, R166 ;  /* 0x000000a68ec47220 */ /* 0x000fe20000410000 */
[----:B------:R-:W-:Y:S02]  /*2360*/  FMUL.FTZ R165, R3, R243 ;  /* 0x000000f303a57220 */ /* 0x000fe40000410000 */
[----:B------:R-:W3:Y:S01]  /*2370*/  LDL.LU R162, [R1+0x188] ;  /* 0x0001880001a27983 */ /* 0x000ee20000300800 */
[----:B------:R-:W-:Y:S01]  /*2380*/  FMUL.FTZ R198, R140, R167 ;  /* 0x000000a78cc67220 */ /* 0x000fe20000410000 */
[----:B0-----:R-:W-:Y:S02]  /*2390*/  MOV R11, R10 ;  /* 0x0000000a000b7202 */ /* 0x001fe40000000f00 */
[----:B------:R-:W-:Y:S01]  /*23a0*/  MOV R10, R185 ;  /* 0x000000b9000a7202 */ /* 0x000fe20000000f00 */
[----:B------:R-:W-:Y:S01]  /*23b0*/  FMUL.FTZ R185, R139, R164 ;  /* 0x000000a48bb97220 */ /* 0x000fe20000410000 */
[C---:B------:R-:W-:Y:S01]  /*23c0*/  FMUL.FTZ R166, R3.reuse, R242 ;  /* 0x000000f203a67220 */ /* 0x040fe20000410000 */
[C---:B------:R-:W-:Y:S01]  /*23d0*/  FMUL.FTZ R167, R3.reuse, R241 ;  /* 0x000000f103a77220 */ /* 0x040fe20000410000 */
[----:B----4-:R-:W-:Y:S01]  /*23e0*/  FFMA.FTZ R21, R186, R164, R21 ;  /* 0x000000a4ba157223 */ /* 0x010fe20000010015 */
[----:B------:R-:W-:-:S04]  /*23f0*/  FMUL.FTZ R164, R3, R244 ;  /* 0x000000f403a47220 */ /* 0x000fc80000410000 */
[----:B------:R0:W-:Y:S04]  /*2400*/  STL [R1+0x60], R21 ;  /* 0x0000601501007387 */ /* 0x0001e80000100800 */
[----:B------:R-:W4:Y:S04]  /*2410*/  LDL.LU R244, [R1+0x19c] ;  /* 0x00019c0001f47983 */ /* 0x000f280000300800 */
[----:B------:R-:W2:Y:S04]  /*2420*/  LDL.LU R243, [R1+0x7c] ;  /* 0x00007c0001f37983 */ /* 0x000ea80000300800 */
[----:B------:R-:W4:Y:S04]  /*2430*/  LDL.LU R242, [R1+0x198] ;  /* 0x0001980001f27983 */ /* 0x000f280000300800 */
[----:B------:R-:W2:Y:S04]  /*2440*/  LDL.LU R241, [R1+0x78] ;  /* 0x0000780001f17983 */ /* 0x000ea80000300800 */
[----:B------:R-:W4:Y:S04]  /*2450*/  LDL.LU R161, [R1+0x68] ;  /* 0x0000680001a17983 */ /* 0x000f280000300800 */
[----:B------:R-:W2:Y:S01]  /*2460*/  LDL.LU R22, [R1+0x18c] ;  /* 0x00018c0001167983 */ /* 0x000ea20000300800 */
[----:B------:R-:W-:Y:S01]  /*2470*/  FADD.FTZ R9, R168, R9 ;  /* 0x00000009a8097221 */ /* 0x000fe20000010000 */
[----:B------:R-:W-:-:S04]  /*2480*/  FFMA.FTZ R8, R164, R168, R8 ;  /* 0x000000a8a4087223 */ /* 0x000fc80000010008 */
[----:B------:R1:W-:Y:S04]  /*2490*/  STL [R1+0x184], R9 ;  /* 0x0001840901007387 */ /* 0x0003e80000100800 */
[----:B0-----:R-:W2:Y:S04]  /*24a0*/  LDL.LU R21, [R1+0x6c] ;  /* 0x00006c0001157983 */ /* 0x001ea80000300800 */
[----:B------:R0:W-:Y:S04]  /*24b0*/  STL [R1+0x64], R8 ;  /* 0x0000640801007387 */ /* 0x0001e80000100800 */
[----:B------:R-:W2:Y:S04]  /*24c0*/  LDL.LU R160, [R1+0x190] ;  /* 0x0001900001a07983 */ /* 0x000ea80000300800 */
[----:B-1----:R-:W2:Y:S01]  /*24d0*/  LDL.LU R9, [R1+0x70] ;  /* 0x0000700001097983 */ /* 0x002ea20000300800 */
[----:B---3--:R-:W-:-:S03]  /*24e0*/  FADD.FTZ R162, R169, R162 ;  /* 0x000000a2a9a27221 */ /* 0x008fc60000010000 */
[----:B0-----:R-:W3:Y:S01]  /*24f0*/  LDL.LU R8, [R1+0x74] ;  /* 0x0000740001087983 */ /* 0x001ee20000300800 */
[----:B------:R-:W-:-:S03]  /*2500*/  MOV R12, R197 ;  /* 0x000000c5000c7202 */ /* 0x000fc60000000f00 */
[----:B------:R-:W-:Y:S01]  /*2510*/  STL [R1+0x188], R162 ;  /* 0x000188a201007387 */ /* 0x000fe20000100800 */
[----:B------:R-:W-:Y:S01]  /*2520*/  FMUL.FTZ R197, R141, R172 ;  /* 0x000000ac8dc57220 */ /* 0x000fe20000410000 */
[----:B------:R-:W-:Y:S01]  /*2530*/  FMUL.FTZ R172, R3, R247 ;  /* 0x000000f703ac7220 */ /* 0x000fe20000410000 */
[----:B----4-:R-:W-:Y:S01]  /*2540*/  FFMA.FTZ R161, R165, R169, R161 ;  /* 0x000000a9a5a17223 */ /* 0x010fe200000100a1 */
[----:B--2---:R-:W-:-:S04]  /*2550*/  FADD.FTZ R22, R170, R22 ;  /* 0x00000016aa167221 */ /* 0x004fc80000010000 */
[----:B------:R-:W-:Y:S04]  /*2560*/  STL [R1+0x68], R161 ;  /* 0x000068a101007387 */ /* 0x000fe80000100800 */
[----:B------:R0:W-:Y:S01]  /*2570*/  STL [R1+0x18c], R22 ;  /* 0x00018c1601007387 */ /* 0x0001e20000100800 */
[----:B------:R-:W-:-:S04]  /*2580*/  FMUL.FTZ R235, R156, R235 ;  /* 0x000000eb9ceb7220 */ /* 0x000fc80000410000 */
[----:B------:R-:W-:Y:S01]  /*2590*/  FFMA.FTZ R6, R23, R235, RZ ;  /* 0x000000eb17067223 */ /* 0x000fe200000100ff */
[----:B------:R-:W-:Y:S01]  /*25a0*/  FADD.FTZ R5, RZ, R235 ;  /* 0x000000ebff057221 */ /* 0x000fe20000010000 */
        /* <DEDUP_REMOVED lines=9> */
[----:B------:R-:W-:-:S04]  /*2640*/  FADD.FTZ R160, R171, R160 ;  /* 0x000000a0aba07221 */ /* 0x000fc80000010000 */
[----:B------:R1:W-:Y:S01]  /*2650*/  STL [R1+0x6c], R21 ;  /* 0x00006c1501007387 */ /* 0x0003e20000100800 */
[----:B------:R-:W-:-:S03]  /*2660*/  FFMA.FTZ R9, R167, R171, R9 ;  /* 0x000000aba7097223 */ /* 0x000fc60000010009 */
[----:B------:R-:W-:Y:S04]  /*2670*/  STL [R1+0x190], R160 ;  /* 0x000190a001007387 */ /* 0x000fe80000100800 */
[----:B------:R2:W-:Y:S04]  /*2680*/  STL [R1+0x70], R9 ;  /* 0x0000700901007387 */ /* 0x0005e80000100800 */
        /* <DEDUP_REMOVED lines=19> */
[----:B------:R-:W-:-:S03]  /*27c0*/  FADD.FTZ R5, R211, R5 ;  /* 0x00000005d3057221 */ /* 0x000fc60000010000 */
[----:B0-----:R-:W-:Y:S01]  /*27d0*/  FFMA.FTZ R22, R206, R213, R6 ;  /* 0x000000d5ce167223 */ /* 0x001fe20000010006 */
[----:B-1----:R-:W-:Y:S01]  /*27e0*/  FADD.FTZ R21, R213, R5 ;  /* 0x00000005d5157221 */ /* 0x002fe20000010000 */
        /* <DEDUP_REMOVED lines=37> */
[----:B---3--:R-:W-:Y:S01]  /*2a40*/  FFMA.FTZ R8, R172, R173, R8 ;  /* 0x000000adac087223 */ /* 0x008fe20000010008 */
[----:B------:R-:W-:Y:S01]  /*2a50*/  FMUL.FTZ R174, R3, R248 ;  /* 0x000000f803ae7220 */ /* 0x000fe20000410000 */
[----:B------:R-:W-:Y:S01]  /*2a60*/  FFMA.FTZ R22, R167, R171, R22 ;  /* 0x000000aba7167223 */ /* 0x000fe20000010016 */
[----:B------:R-:W-:Y:S01]  /*2a70*/  FADD.FTZ R21, R21, R171 ;  /* 0x000000ab15157221 */ /* 0x000fe20000010000 */
[----:B--2---:R-:W-:Y:S01]  /*2a80*/  MOV R9, R176 ;  /* 0x000000b000097202 */ /* 0x004fe20000000f00 */
[----:B------:R-:W-:Y:S01]  /*2a90*/  FADD.FTZ R242, R175, R242 ;  /* 0x000000f2aff27221 */ /* 0x000fe20000010000 */
[----:B------:R-:W-:Y:S01]  /*2aa0*/  FFMA.FTZ R241, R174, R175, R241 ;  /* 0x000000afaef17223 */ /* 0x000fe200000100f1 */
[----:B------:R-:W-:Y:S01]  /*2ab0*/  FMUL.FTZ R176, R3, R249 ;  /* 0x000000f903b07220 */ /* 0x000fe20000410000 */
[----:B------:R-:W-:Y:S01]  /*2ac0*/  FMUL.FTZ R175, R129, R175 ;  /* 0x000000af81af7220 */ /* 0x000fe20000410000 */
[----:B------:R0:W-:Y:S01]  /*2ad0*/  STL [R1+0x74], R8 ;  /* 0x0000740801007387 */ /* 0x0001e20000100800 */
[----:B------:R-:W-:Y:S01]  /*2ae0*/  FADD.FTZ R244, R177, R244 ;  /* 0x000000f4b1f47221 */ /* 0x000fe20000010000 */
[-C--:B------:R-:W-:Y:S01]  /*2af0*/  FFMA.FTZ R243, R176, R177.reuse, R243 ;  /* 0x000000b1b0f37223 */ /* 0x080fe200000100f3 */
[----:B------:R-:W-:Y:S01]  /*2b00*/  FMUL.FTZ R177, R130, R177 ;  /* 0x000000b182b17220 */ /* 0x000fe20000410000 */
[----:B------:R-:W-:Y:S01]  /*2b10*/  FADD.FTZ R245, R179, R245 ;  /* 0x000000f5b3f57221 */ /* 0x000fe20000010000 */
[C---:B------:R-:W-:Y:S01]  /*2b20*/  FMUL.FTZ R5, R3.reuse, R9 ;  /* 0x0000000903057220 */ /* 0x040fe20000410000 */
[----:B0-----:R-:W-:Y:S01]  /*2b30*/  MOV R8, R178 ;  /* 0x000000b200087202 */ /* 0x001fe20000000f00 */
[----:B------:R-:W-:-:S04]  /*2b40*/  FMUL.FTZ R178, R3, R251 ;  /* 0x000000fb03b27220 */ /* 0x000fc80000410000 */
        /* <DEDUP_REMOVED lines=32> */
[----:B------:R-:W-:Y:S01]  /*2d50*/  UMOV UR4, 0xffffffff ;  /* 0xffffffff00047882 */ /* 0x000fe20000000000 */
[----:B------:R-:W-:Y:S01]  /*2d60*/  ISETP.NE.U32.AND P1, PT, RZ, UR10, PT ;  /* 0x0000000aff007c0c */ /* 0x000fe2000bf25070 */
[----:B------:R-:W-:-:S03]  /*2d70*/  FMUL.FTZ R20, R123, R20 ;  /* 0x000000147b147220 */ /* 0x000fc60000410000 */
[----:B------:R-:W-:Y:S01]  /*2d80*/  ISETP.NE.AND.EX P1, PT, RZ, UR11, PT, P1 ;  /* 0x0000000bff007c0c */ /* 0x000fe2000bf25310 */
[----:B----4-:R-:W-:Y:S01]  /*2d90*/  FADD.FTZ R247, R173, R247 ;  /* 0x000000f7adf77221 */ /* 0x010fe20000010000 */
[----:B------:R-:W-:-:S04]  /*2da0*/  FMUL.FTZ R173, R128, R173 ;  /* 0x000000ad80ad7220 */ /* 0x000fc80000410000 */
        /* <DEDUP_REMOVED lines=8> */
[----:B------:R0:W-:Y:S02]  /*2e30*/  STL [R1+0x194], R247 ;  /* 0x000194f701007387 */ /* 0x0001e40000100800 */
[----:B------:R-:W-:Y:S01]  /*2e40*/  FFMA.FTZ R22, R5, R13, R22 ;  /* 0x0000000d05167223 */ /* 0x000fe20000010016 */
[----:B------:R-:W-:Y:S01]  /*2e50*/  FADD.FTZ R21, R21, R13 ;  /* 0x0000000d15157221 */ /* 0x000fe20000010000 */
[----:B------:R0:W-:Y:S02]  /*2e60*/  STL [R1+0x198], R242 ;  /* 0x000198f201007387 */ /* 0x0001e40000100800 */
[----:B------:R-:W-:Y:S01]  /*2e70*/  FFMA.FTZ R22, R6, R14, R22 ;  /* 0x0000000e06167223 */ /* 0x000fe20000010016 */
[----:B------:R-:W-:Y:S01]  /*2e80*/  FADD.FTZ R21, R21, R14 ;  /* 0x0000000e15157221 */ /* 0x000fe20000010000 */
[----:B------:R0:W-:Y:S04]  /*2e90*/  STL [R1+0x78], R241 ;  /* 0x000078f101007387 */ /* 0x0001e80000100800 */
[----:B------:R0:W-:Y:S01]  /*2ea0*/  STL [R1+0x19c], R244 ;  /* 0x00019cf401007387 */ /* 0x0001e20000100800 */
        /* <DEDUP_REMOVED lines=34> */
.L_x_18132:
        /* <DEDUP_REMOVED lines=20> */
[----:B------:R-:W-:Y:S01]  /*3210*/  FMUL.FTZ R23, R3, R23 ;  /* 0x0000001703177220 */ /* 0x000fe20000410000 */
[----:B------:R-:W-:Y:S01]  /*3220*/  FADD.FTZ R25, R25, -R28 ;  /* 0x8000001c19197221 */ /* 0x000fe20000010000 */
[----:B------:R-:W-:Y:S01]  /*3230*/  FMUL.FTZ R24, R3, R234 ;  /* 0x000000ea03187220 */ /* 0x000fe20000410000 */
[-CC-:B------:R-:W-:Y:S01]  /*3240*/  FFMA.FTZ R236, R236, R21.reuse, R22.reuse ;  /* 0x00000015ecec7223 */ /* 0x180fe20000010016 */
[----:B------:R-:W-:Y:S01]  /*3250*/  FFMA.FTZ R30, R30, R21, R22 ;  /* 0x000000151e1e7223 */ /* 0x000fe20000010016 */
[----:B------:R-:W-:Y:S01]  /*3260*/  FMUL.FTZ R28, R23, R0 ;  /* 0x00000000171c7220 */ /* 0x000fe20000410000 */
[----:B-----5:R-:W-:-:S02]  /*3270*/  HADD2.F32 R23, -RZ, R160.H0_H0 ;  /* 0x200000a0ff177230 */ /* 0x020fc40000004100 */
[----:B------:R-:W-:Y:S01]  /*3280*/  FADD.FTZ R233, R233, -R237 ;  /* 0x800000ede9e97221 */ /* 0x000fe20000010000 */
[----:B------:R-:W-:Y:S01]  /*3290*/  FFMA.FTZ R181, R181, R21, R22 ;  /* 0x00000015b5b57223 */ /* 0x000fe20000010016 */
[----:B------:R-:W-:Y:S01]  /*32a0*/  FMUL.FTZ R24, R24, R0 ;  /* 0x0000000018187220 */ /* 0x000fe20000410000 */
[----:B------:R-:W-:Y:S01]  /*32b0*/  FADD.FTZ R180, R180, -R236 ;  /* 0x800000ecb4b47221 */ /* 0x000fe20000010000 */
[----:B------:R-:W-:Y:S01]  /*32c0*/  FADD.FTZ R27, R27, -R30 ;  /* 0x8000001e1b1b7221 */ /* 0x000fe20000010000 */
[----:B------:R-:W-:Y:S02]  /*32d0*/  HADD2.F32 R30, -RZ, R160.H1_H1 ;  /* 0x300000a0ff1e7230 */ /* 0x000fe40000004100 */
[----:B------:R-:W-:Y:S01]  /*32e0*/  FADD.FTZ R29, R29, -R181 ;  /* 0x800000b51d1d7221 */ /* 0x000fe20000010000 */
[----:B------:R-:W-:Y:S01]  /*32f0*/  FMUL.FTZ R23, R28, R23 ;  /* 0x000000171c177220 */ /* 0x000fe20000410000 */
[----:B------:R-:W-:Y:S01]  /*3300*/  FMUL.FTZ R160, R80, R28 ;  /* 0x0000001c50a07220 */ /* 0x000fe20000410000 */
[----:B------:R-:W-:Y:S01]  /*3310*/  FMUL.FTZ R233, R3, R233 ;  /* 0x000000e903e97220 */ /* 0x000fe20000410000 */
[----:B------:R-:W-:Y:S01]  /*3320*/  FMUL.FTZ R28, R81, R24 ;  /* 0x00000018511c7220 */ /* 0x000fe20000410000 */
[----:B------:R-:W-:Y:S01]  /*3330*/  FMUL.FTZ R180, R3, R180 ;  /* 0x000000b403b47220 */ /* 0x000fe20000410000 */
[----:B------:R-:W-:-:S02]  /*3340*/  HADD2.F32 R181, -RZ, R161.H0_H0 ;  /* 0x200000a1ffb57230 */ /* 0x000fc40000004100 */
[C---:B------:R-:W-:Y:S01]  /*3350*/  FMUL.FTZ R25, R3.reuse, R25 ;  /* 0x0000001903197220 */ /* 0x040fe20000410000 */
[C---:B------:R-:W-:Y:S01]  /*3360*/  FMUL.FTZ R236, R3.reuse, R26 ;  /* 0x0000001a03ec7220 */ /* 0x040fe20000410000 */
[----:B------:R-:W-:Y:S01]  /*3370*/  FMUL.FTZ R29, R3, R29 ;  /* 0x0000001d031d7220 */ /* 0x000fe20000410000 */
[----:B------:R-:W-:Y:S01]  /*3380*/  FMUL.FTZ R26, R233, R0 ;  /* 0x00000000e91a7220 */ /* 0x000fe20000410000 */
[----:B------:R-:W-:Y:S02]  /*3390*/  HADD2.F32 R161, -RZ, R161.H1_H1 ;  /* 0x300000a1ffa17230 */ /* 0x000fe40000004100 */
[----:B------:R-:W-:Y:S01]  /*33a0*/  FMUL.FTZ R235, R3, R27 ;  /* 0x0000001b03eb7220 */ /* 0x000fe20000410000 */
[----:B------:R-:W-:Y:S01]  /*33b0*/  F2FP.F16.F32.PACK_AB R160, R28, R160 ;  /* 0x000000a01ca0723e */ /* 0x000fe200000000ff */
        /* <DEDUP_REMOVED lines=26> */
.L_x_18099:
        /* <DEDUP_REMOVED lines=8> */
[----:B------:R-:W-:Y:S01]  /*35e0*/  FADD.FTZ R39, R180, -R39 ;  /* 0x80000027b4277221 */ /* 0x000fe20000010000 */
[----:B------:R-:W-:Y:S01]  /*35f0*/  FFMA.FTZ R34, R28, R21, R22 ;  /* 0x000000151c227223 */ /* 0x000fe20000010016 */
[C---:B------:R-:W-:Y:S01]  /*3600*/  FMUL.FTZ R36, R3.reuse, R36 ;  /* 0x0000002403247220 */ /* 0x040fe20000410000 */
[C---:B------:R-:W-:Y:S01]  /*3610*/  FMUL.FTZ R37, R3.reuse, R37 ;  /* 0x0000002503257220 */ /* 0x040fe20000410000 */
[----:B------:R-:W-:Y:S01]  /*3620*/  FADD.FTZ R35, R24, -R35 ;  /* 0x8000002318237221 */ /* 0x000fe20000010000 */
[----:B------:R-:W-:Y:S01]  /*3630*/  FMUL.FTZ R38, R3, R38 ;  /* 0x0000002603267220 */ /* 0x000fe20000410000 */
[----:B-----5:R-:W-:-:S02]  /*3640*/  HADD2.F32 R23, -RZ, R160.H0_H0 ;  /* 0x200000a0ff177230 */ /* 0x020fc40000004100 */
[----:B------:R-:W-:Y:S01]  /*3650*/  FMUL.FTZ R39, R3, R39 ;  /* 0x0000002703277220 */ /* 0x000fe20000410000 */
[----:B------:R-:W-:Y:S02]  /*3660*/  HADD2.F32 R24, -RZ, R160.H1_H1 ;  /* 0x300000a0ff187230 */ /* 0x000fe40000004100 */
[-C--:B------:R-:W-:Y:S01]  /*3670*/  FFMA.FTZ R30, R30, R21.reuse, R22 ;  /* 0x000000151e1e7223 */ /* 0x080fe20000010016 */
[----:B------:R-:W-:Y:S01]  /*3680*/  FADD.FTZ R34, R25, -R34 ;  /* 0x8000002219227221 */ /* 0x000fe20000010000 */
[-C--:B------:R-:W-:Y:S01]  /*3690*/  FMUL.FTZ R160, R36, R0.reuse ;  /* 0x0000000024a07220 */ /* 0x080fe20000410000 */
[-C--:B------:R-:W-:Y:S01]  /*36a0*/  FMUL.FTZ R28, R37, R0.reuse ;  /* 0x00000000251c7220 */ /* 0x080fe20000410000 */
[----:B------:R-:W-:Y:S01]  /*36b0*/  FFMA.FTZ R181, R181, R21, R22 ;  /* 0x00000015b5b57223 */ /* 0x000fe20000010016 */
[--C-:B------:R-:W-:Y:S02]  /*36c0*/  HADD2.F32 R25, -RZ, R161.reuse.H0_H0 ;  /* 0x200000a1ff197230 */ /* 0x100fe40000004100 */
[----:B------:R-:W-:Y:S01]  /*36d0*/  FMUL.FTZ R32, R39, R0 ;  /* 0x0000000027207220 */ /* 0x000fe20000410000 */
[----:B------:R-:W-:-:S02]  /*36e0*/  HADD2.F32 R26, -RZ, R161.H1_H1 ;  /* 0x300000a1ff1a7230 */ /* 0x000fc40000004100 */
[----:B------:R-:W-:Y:S01]  /*36f0*/  FMUL.FTZ R161, R38, R0 ;  /* 0x0000000026a17220 */ /* 0x000fe20000410000 */
[----:B------:R-:W-:Y:S01]  /*3700*/  FADD.FTZ R27, R27, -R30 ;  /* 0x8000001e1b1b7221 */ /* 0x000fe20000010000 */
[----:B------:R-:W-:Y:S01]  /*3710*/  FMUL.FTZ R23, R160, R23 ;  /* 0x00000017a0177220 */ /* 0x000fe20000410000 */
        /* <DEDUP_REMOVED lines=8> */
[C---:B------:R-:W-:Y:S01]  /*37a0*/  FMUL.FTZ R33, R3.reuse, R27 ;  /* 0x0000001b03217220 */ /* 0x040fe20000410000 */
[----:B------:R-:W-:Y:S01]  /*37b0*/  FMUL.FTZ R32, R3, R29 ;  /* 0x0000001d03207220 */ /* 0x000fe20000410000 */
[----:B------:R-:W-:Y:S01]  /*37c0*/  F2FP.F16.F32.PACK_AB R160, R28, R160 ;  /* 0x000000a01ca0723e */ /* 0x000fe200000000ff */
[--C-:B------:R-:W-:Y:S01]  /*37d0*/  HADD2.F32 R28, -RZ, R162.reuse.H1_H1 ;  /* 0x300000a2ff1c7230 */ /* 0x100fe20000004100 */
[----:B------:R-:W-:Y:S01]  /*37e0*/  F2FP.F16.F32.PACK_AB R161, R30, R161 ;  /* 0x000000a11ea1723e */ /* 0x000fe200000000ff */
[-C--:B------:R-:W-:Y:S01]  /*37f0*/  FMUL.FTZ R29, R33, R0.reuse ;  /* 0x00000000211d7220 */ /* 0x080fe20000410000 */
        /* <DEDUP_REMOVED lines=8> */
[--C-:B------:R-:W-:Y:S02]  /*3880*/  HADD2.F32 R30, -RZ, R163.reuse.H1_H1 ;  /* 0x300000a3ff1e7230 */ /* 0x100fe40000004100 */
[----:B------:R-:W-:Y:S01]  /*3890*/  FMUL.FTZ R180, R34, R0 ;  /* 0x0000000022b47220 */ /* 0x000fe20000410000 */
[----:B------:R-:W-:Y:S01]  /*38a0*/  F2FP.F16.F32.PACK_AB R162, R29, R162 ;  /* 0x000000a21da2723e */ /* 0x000fe200000000ff */
[----:B------:R-:W-:-:S02]  /*38b0*/  HADD2.F32 R29, -RZ, R163.H0_H0 ;  /* 0x200000a3ff1d7230 */ /* 0x000fc40000004100 */
[----:B------:R-:W-:-:S03]  /*38c0*/  FMUL.FTZ R163, R35, R0 ;  /* 0x0000000023a37220 */ /* 0x000fc60000410000 */
[----:B------:R-:W-:Y:S01]  /*38d0*/  FMUL.FTZ R29, R180, R29 ;  /* 0x0000001db41d7220 */ /* 0x000fe20000410000 */
[----:B------:R-:W-:Y:S01]  /*38e0*/  FMUL.FTZ R30, R163, R30 ;  /* 0x0000001ea31e7220 */ /* 0x000fe20000410000 */
[----:B------:R-:W-:Y:S01]  /*38f0*/  FMUL.FTZ R180, R86, R180 ;  /* 0x000000b456b47220 */ /* 0x000fe20000410000 */
[----:B------:R-:W-:-:S05]  /*3900*/  FMUL.FTZ R163, R87, R163 ;  /* 0x000000a357a37220 */ /* 0x000fca0000410000 */
[----:B------:R-:W-:-:S07]  /*3910*/  F2FP.F16.F32.PACK_AB R163, R163, R180 ;  /* 0x000000b4a3a3723e */ /* 0x000fce00000000ff */
.L_x_18100:
        /* <DEDUP_REMOVED lines=20> */
[--C-:B-----5:R-:W-:Y:S02]  /*3a60*/  HADD2.F32 R180, -RZ, R160.reuse.H0_H0 ;  /* 0x200000a0ffb47230 */ /* 0x120fe40000004100 */
[----:B------:R-:W-:Y:S01]  /*3a70*/  FMUL.FTZ R38, R3, R38 ;  /* 0x0000002603267220 */ /* 0x000fe20000410000 */
[----:B------:R-:W-:-:S02]  /*3a80*/  HADD2.F32 R160, -RZ, R160.H1_H1 ;  /* 0x300000a0ffa07230 */ /* 0x000fc40000004100 */
[----:B------:R-:W-:Y:S01]  /*3a90*/  FMUL.FTZ R182, R37, R0 ;  /* 0x0000000025b67220 */ /* 0x000fe20000410000 */
[C---:B------:R-:W-:Y:S01]  /*3aa0*/  FMUL.FTZ R36, R3.reuse, R36 ;  /* 0x0000002403247220 */ /* 0x040fe20000410000 */
[----:B------:R-:W-:Y:S01]  /*3ab0*/  FMUL.FTZ R39, R3, R39 ;  /* 0x0000002703277220 */ /* 0x000fe20000410000 */
[--C-:B------:R-:W-:Y:S02]  /*3ac0*/  HADD2.F32 R183, -RZ, R161.reuse.H0_H0 ;  /* 0x200000a1ffb77230 */ /* 0x100fe40000004100 */
[----:B------:R-:W-:Y:S01]  /*3ad0*/  FMUL.FTZ R181, R182, R160 ;  /* 0x000000a0b6b57220 */ /* 0x000fe20000410000 */
[-CC-:B------:R-:W-:Y:S01]  /*3ae0*/  FFMA.FTZ R32, R206, R21.reuse, R22.reuse ;  /* 0x00000015ce207223 */ /* 0x180fe20000010016 */
[----:B------:R-:W-:Y:S01]  /*3af0*/  FFMA.FTZ R33, R212, R21, R22 ;  /* 0x00000015d4217223 */ /* 0x000fe20000010016 */
[----:B------:R-:W-:Y:S01]  /*3b00*/  FMUL.FTZ R160, R89, R182 ;  /* 0x000000b659a07220 */ /* 0x000fe20000410000 */
[-C--:B------:R-:W-:Y:S01]  /*3b10*/  FMUL.FTZ R193, R38, R0.reuse ;  /* 0x0000000026c17220 */ /* 0x080fe20000410000 */
[-C--:B------:R-:W-:Y:S01]  /*3b20*/  FMUL.FTZ R192, R36, R0.reuse ;  /* 0x0000000024c07220 */ /* 0x080fe20000410000 */
[----:B------:R-:W-:Y:S01]  /*3b30*/  FMUL.FTZ R182, R39, R0 ;  /* 0x0000000027b67220 */ /* 0x000fe20000410000 */
[----:B------:R-:W-:Y:S01]  /*3b40*/  FADD.FTZ R32, R213, -R32 ;  /* 0x80000020d5207221 */ /* 0x000fe20000010000 */
[----:B------:R-:W-:Y:S01]  /*3b50*/  FADD.FTZ R33, R215, -R33 ;  /* 0x80000021d7217221 */ /* 0x000fe20000010000 */
[----:B------:R-:W-:-:S02]  /*3b60*/  HADD2.F32 R161, -RZ, R161.H1_H1 ;  /* 0x300000a1ffa17230 */ /* 0x000fc40000004100 */
[----:B------:R-:W-:Y:S01]  /*3b70*/  FMUL.FTZ R183, R193, R183 ;  /* 0x000000b7c1b77220 */ /* 0x000fe20000410000 */
[----:B------:R-:W-:Y:S01]  /*3b80*/  FMUL.FTZ R180, R192, R180 ;  /* 0x000000b4c0b47220 */ /* 0x000fe20000410000 */
[----:B------:R-:W-:Y:S01]  /*3b90*/  FMUL.FTZ R193, R90, R193 ;  /* 0x000000c15ac17220 */ /* 0x000fe20000410000 */
[----:B------:R-:W-:Y:S01]  /*3ba0*/  FMUL.FTZ R203, R91, R182 ;  /* 0x000000b65bcb7220 */ /* 0x000fe20000410000 */
[----:B------:R-:W-:Y:S01]  /*3bb0*/  FMUL.FTZ R192, R88, R192 ;  /* 0x000000c058c07220 */ /* 0x000fe20000410000 */
[C---:B------:R-:W-:Y:S01]  /*3bc0*/  FMUL.FTZ R32, R3.reuse, R32 ;  /* 0x0000002003207220 */ /* 0x040fe20000410000 */
[----:B------:R-:W-:Y:S01]  /*3bd0*/  FMUL.FTZ R33, R3, R33 ;  /* 0x0000002103217220 */ /* 0x000fe20000410000 */
[----:B------:R-:W-:Y:S01]  /*3be0*/  FMUL.FTZ R182, R182, R161 ;  /* 0x000000a1b6b67220 */ /* 0x000fe20000410000 */
[----:B------:R-:W-:Y:S01]  /*3bf0*/  F2FP.F16.F32.PACK_AB R161, R203, R193 ;  /* 0x000000c1cba1723e */ /* 0x000fe200000000ff */
[-CC-:B------:R-:W-:Y:S01]  /*3c00*/  FFMA.FTZ R34, R214, R21.reuse, R22.reuse ;  /* 0x00000015d6227223 */ /* 0x180fe20000010016 */
[----:B------:R-:W-:Y:S01]  /*3c10*/  FFMA.FTZ R35, R216, R21, R22 ;  /* 0x00000015d8237223 */ /* 0x000fe20000010016 */
[----:B------:R-:W-:Y:S01]  /*3c20*/  F2FP.F16.F32.PACK_AB R160, R160, R192 ;  /* 0x000000c0a0a0723e */ /* 0x000fe200000000ff */
[----:B------:R-:W-:-:S02]  /*3c30*/  HADD2.F32 R204, -RZ, R162.H0_H0 ;  /* 0x200000a2ffcc7230 */ /* 0x000fc40000004100 */
[-C--:B------:R-:W-:Y:S01]  /*3c40*/  FMUL.FTZ R192, R32, R0.reuse ;  /* 0x0000000020c07220 */ /* 0x080fe20000410000 */
[----:B------:R-:W-:Y:S02]  /*3c50*/  HADD2.F32 R203, -RZ, R162.H1_H1 ;  /* 0x300000a2ffcb7230 */ /* 0x000fe40000004100 */
[----:B------:R-:W-:Y:S01]  /*3c60*/  FMUL.FTZ R162, R33, R0 ;  /* 0x0000000021a27220 */ /* 0x000fe20000410000 */
[----:B------:R-:W-:Y:S01]  /*3c70*/  FADD.FTZ R34, R217, -R34 ;  /* 0x80000022d9227221 */ /* 0x000fe20000010000 */
[----:B------:R-:W-:Y:S01]  /*3c80*/  FADD.FTZ R35, R218, -R35 ;  /* 0x80000023da237221 */ /* 0x000fe20000010000 */
[----:B------:R-:W-:Y:S01]  /*3c90*/  FMUL.FTZ R204, R192, R204 ;  /* 0x000000ccc0cc7220 */ /* 0x000fe20000410000 */
[----:B------:R-:W-:Y:S01]  /*3ca0*/  FMUL.FTZ R203, R162, R203 ;  /* 0x000000cba2cb7220 */ /* 0x000fe20000410000 */
[----:B------:R-:W-:Y:S01]  /*3cb0*/  FMUL.FTZ R192, R92, R192 ;  /* 0x000000c05cc07220 */ /* 0x000fe20000410000 */
[----:B------:R-:W-:Y:S01]  /*3cc0*/  FMUL.FTZ R162, R93, R162 ;  /* 0x000000a25da27220 */ /* 0x000fe20000410000 */
[C---:B------:R-:W-:Y:S01]  /*3cd0*/  FMUL.FTZ R34, R3.reuse, R34 ;  /* 0x0000002203227220 */ /* 0x040fe20000410000 */
[----:B------:R-:W-:Y:S01]  /*3ce0*/  FMUL.FTZ R35, R3, R35 ;  /* 0x0000002303237220 */ /* 0x000fe20000410000 */
[----:B------:R-:W-:-:S02]  /*3cf0*/  HADD2.F32 R205, -RZ, R163.H0_H0 ;  /* 0x200000a3ffcd7230 */ /* 0x000fc40000004100 */
[----:B------:R-:W-:Y:S01]  /*3d00*/  F2FP.F16.F32.PACK_AB R162, R162, R192 ;  /* 0x000000c0a2a2723e */ /* 0x000fe200000000ff */
[----:B------:R-:W-:Y:S02]  /*3d10*/  HADD2.F32 R206, -RZ, R163.H1_H1 ;  /* 0x300000a3ffce7230 */ /* 0x000fe40000004100 */
[-C--:B------:R-:W-:Y:S01]  /*3d20*/  FMUL.FTZ R192, R34, R0.reuse ;  /* 0x0000000022c07220 */ /* 0x080fe20000410000 */
[----:B------:R-:W-:-:S03]  /*3d30*/  FMUL.FTZ R163, R35, R0 ;  /* 0x0000000023a37220 */ /* 0x000fc60000410000 */
[----:B------:R-:W-:Y:S01]  /*3d40*/  FMUL.FTZ R205, R192, R205 ;  /* 0x000000cdc0cd7220 */ /* 0x000fe20000410000 */
[----:B------:R-:W-:Y:S01]  /*3d50*/  FMUL.FTZ R206, R163, R206 ;  /* 0x000000cea3ce7220 */ /* 0x000fe20000410000 */
[----:B------:R-:W-:Y:S01]  /*3d60*/  FMUL.FTZ R192, R94, R192 ;  /* 0x000000c05ec07220 */ /* 0x000fe20000410000 */
[----:B------:R-:W-:-:S05]  /*3d70*/  FMUL.FTZ R163, R95, R163 ;  /* 0x000000a35fa37220 */ /* 0x000fca0000410000 */
[----:B------:R-:W-:Y:S01]  /*3d80*/  F2FP.F16.F32.PACK_AB R163, R163, R192 ;  /* 0x000000c0a3a3723e */ /* 0x000fe200000000ff */
[----:B------:R-:W-:Y:S06]  /*3d90*/  BRA `(.L_x_18102) ;  /* 0x0000000000f07947 */ /* 0x000fec0003800000 */
.L_x_18101:
[-CC-:B------:R-:W-:Y:S01]  /*3da0*/  FFMA.FTZ R182, R182, R21.reuse, R22.reuse ;  /* 0x00000015b6b67223 */ /* 0x180fe20000010016 */
[-CC-:B------:R-:W-:Y:S01]  /*3db0*/  FFMA.FTZ R183, R183, R21.reuse, R22.reuse ;  /* 0x00000015b7b77223 */ /* 0x180fe20000010016 */
[-CC-:B------:R-:W-:Y:S01]  /*3dc0*/  FFMA.FTZ R192, R192, R21.reuse, R22.reuse ;  /* 0x00000015c0c07223 */ /* 0x180fe20000010016 */
[-C--:B------:R-:W-:Y:S01]  /*3dd0*/  FFMA.FTZ R206, R206, R21.reuse, R22 ;  /* 0x00000015cece7223 */ /* 0x080fe20000010016 */
[----:B------:R-:W-:Y:S01]  /*3de0*/  FADD.FTZ R182, R203, -R182 ;  /* 0x800000b6cbb67221 */ /* 0x000fe20000010000 */
[----:B------:R-:W-:Y:S01]  /*3df0*/  FADD.FTZ R204, R204, -R183 ;  /* 0x800000b7cccc7221 */ /* 0x000fe20000010000 */
[--C-:B-----5:R-:W-:Y:S02]  /*3e00*/  HADD2.F32 R180, -RZ, R160.reuse.H0_H0 ;  /* 0x200000a0ffb47230 */ /* 0x120fe40000004100 */
[-CC-:B------:R-:W-:Y:S01]  /*3e10*/  FFMA.FTZ R212, R212, R21.reuse, R22.reuse ;  /* 0x00000015d4d47223 */ /* 0x180fe20000010016 */
[C---:B------:R-:W-:Y:S01]  /*3e20*/  FMUL.FTZ R182, R3.reuse, R182 ;  /* 0x000000b603b67220 */ /* 0x040fe20000410000 */
[----:B------:R-:W-:Y:S01]  /*3e30*/  FMUL.FTZ R181, R3, R204 ;  /* 0x000000cc03b57220 */ /* 0x000fe20000410000 */
[-CC-:B------:R-:W-:Y:S01]  /*3e40*/  FFMA.FTZ R193, R193, R21.reuse, R22.reuse ;  /* 0x00000015c1c17223 */ /* 0x180fe20000010016 */
[-CC-:B------:R-:W-:Y:S01]  /*3e50*/  FFMA.FTZ R214, R214, R21.reuse, R22.reuse ;  /* 0x00000015d6d67223 */ /* 0x180fe20000010016 */
[-C--:B------:R-:W-:Y:S01]  /*3e60*/  FMUL.FTZ R182, R182, R0.reuse ;  /* 0x00000000b6b67220 */ /* 0x080fe20000410000 */
[----:B------:R-:W-:Y:S01]  /*3e70*/  FMUL.FTZ R181, R181, R0 ;  /* 0x00000000b5b57220 */ /* 0x000fe20000410000 */
[----:B------:R-:W-:Y:S01]  /*3e80*/  FFMA.FTZ R216, R216, R21, R22 ;  /* 0x00000015d8d87223 */ /* 0x000fe20000010016 */
[----:B------:R-:W-:Y:S01]  /*3e90*/  FADD.FTZ R205, R205, -R192 ;  /* 0x800000c0cdcd7221 */ /* 0x000fe20000010000 */
[----:B------:R-:W-:Y:S01]  /*3ea0*/  FADD.FTZ R213, R213, -R206 ;  /* 0x800000ced5d57221 */ /* 0x000fe20000010000 */
[----:B------:R-:W-:-:S02]  /*3eb0*/  HADD2.F32 R183, -RZ, R160.H1_H1 ;  /* 0x300000a0ffb77230 */ /* 0x000fc40000004100 */
[----:B------:R-:W-:Y:S01]  /*3ec0*/  FADD.FTZ R215, R215, -R212 ;  /* 0x800000d4d7d77221 */ /* 0x000fe20000010000 */
[----:B------:R-:W-:Y:S01]  /*3ed0*/  FMUL.FTZ R180, R182, R180 ;  /* 0x000000b4b6b47220 */ /* 0x000fe20000410000 */
[----:B------:R-:W-:Y:S01]  /*3ee0*/  FMUL.FTZ R160, R88, R182 ;  /* 0x000000b658a07220 */ /* 0x000fe20000410000 */
[----:B------:R-:W-:Y:S01]  /*3ef0*/  FADD.FTZ R211, R211, -R193 ;  /* 0x800000c1d3d37221 */ /* 0x000fe20000010000 */
[----:B------:R-:W-:Y:S01]  /*3f00*/  FMUL.FTZ R182, R89, R181 ;  /* 0x000000b559b67220 */ /* 0x000fe20000410000 */
[----:B------:R-:W-:Y:S01]  /*3f10*/  FADD.FTZ R217, R217, -R214 ;  /* 0x800000d6d9d97221 */ /* 0x000fe20000010000 */
[----:B------:R-:W-:Y:S01]  /*3f20*/  FADD.FTZ R218, R218, -R216 ;  /* 0x800000d8dada7221 */ /* 0x000fe20000010000 */
[C---:B------:R-:W-:Y:S01]  /*3f30*/  FMUL.FTZ R205, R3.reuse, R205 ;  /* 0x000000cd03cd7220 */ /* 0x040fe20000410000 */
[C---:B------:R-:W-:Y:S01]  /*3f40*/  FMUL.FTZ R203, R3.reuse, R213 ;  /* 0x000000d503cb7220 */ /* 0x040fe20000410000 */
[C---:B------:R-:W-:Y:S01]  /*3f50*/  FMUL.FTZ R215, R3.reuse, R215 ;  /* 0x000000d703d77220 */ /* 0x040fe20000410000 */
[----:B------:R-:W-:Y:S01]  /*3f60*/  FMUL.FTZ R206, R3, R211 ;  /* 0x000000d303ce7220 */ /* 0x000fe20000410000 */
[----:B------:R-:W-:Y:S01]  /*3f70*/  FMUL.FTZ R181, R181, R183 ;  /* 0x000000b7b5b57220 */ /* 0x000fe20000410000 */
[----:B------:R-:W-:Y:S01]  /*3f80*/  F2FP.F16.F32.PACK_AB R160, R182, R160 ;  /* 0x000000a0b6a0723e */ /* 0x000fe200000000ff */
[----:B------:R-:W-:-:S02]  /*3f90*/  HADD2.F32 R204, -RZ, R162.H0_H0 ;  /* 0x200000a2ffcc7230 */ /* 0x000fc40000004100 */
[C---:B------:R-:W-:Y:S01]  /*3fa0*/  FMUL.FTZ R193, R3.reuse, R217 ;  /* 0x000000d903c17220 */ /* 0x040fe20000410000 */
[----:B------:R-:W-:Y:S01]  /*3fb0*/  FMUL.FTZ R192, R3, R218 ;  /* 0x000000da03c07220 */ /* 0x000fe20000410000 */
[--C-:B------:R-:W-:Y:S02]  /*3fc0*/  HADD2.F32 R183, -RZ, R161.reuse.H0_H0 ;  /* 0x200000a1ffb77230 */ /* 0x100fe40000004100 */
[-C--:B------:R-:W-:Y:S01]  /*3fd0*/  FMUL.FTZ R211, R205, R0.reuse ;  /* 0x00000000cdd37220 */ /* 0x080fe20000410000 */
        /* <DEDUP_REMOVED lines=24> */
.L_x_18102:
        /* <DEDUP_REMOVED lines=18> */
[--C-:B-----5:R-:W-:Y:S02]  /*4280*/  HADD2.F32 R189, -RZ, R160.reuse.H0_H0 ;  /* 0x200000a0ffbd7230 */ /* 0x120fe40000004100 */
[C---:B------:R-:W-:Y:S01]  /*4290*/  FMUL.FTZ R36, R3.reuse, R36 ;  /* 0x0000002403247220 */ /* 0x040fe20000410000 */
[----:B------:R-:W-:Y:S01]  /*42a0*/  FMUL.FTZ R37, R3, R37 ;  /* 0x0000002503257220 */ /* 0x000fe20000410000 */
[----:B------:R-:W-:Y:S01]  /*42b0*/  FFMA.FTZ R32, R195, R21, R22 ;  /* 0x00000015c3207223 */ /* 0x000fe20000010016 */
[----:B------:R-:W-:Y:S01]  /*42c0*/  FADD.FTZ R35, R185, -R35 ;  /* 0x80000023b9237221 */ /* 0x000fe20000010000 */
[----:B------:R-:W-:-:S02]  /*42d0*/  HADD2.F32 R160, -RZ, R160.H1_H1 ;  /* 0x300000a0ffa07230 */ /* 0x000fc40000004100 */
[-C--:B------:R-:W-:Y:S01]  /*42e0*/  FMUL.FTZ R185, R36, R0.reuse ;  /* 0x0000000024b97220 */ /* 0x080fe20000410000 */
[----:B------:R-:W-:Y:S01]  /*42f0*/  FMUL.FTZ R186, R37, R0 ;  /* 0x0000000025ba7220 */ /* 0x000fe20000410000 */
[----:B------:R-:W-:Y:S01]  /*4300*/  FADD.FTZ R32, R191, -R32 ;  /* 0x80000020bf207221 */ /* 0x000fe20000010000 */
[--C-:B------:R-:W-:Y:S01]  /*4310*/  FFMA.FTZ R34, R188, R21, R22.reuse ;  /* 0x00000015bc227223 */ /* 0x100fe20000010016 */
[----:B------:R-:W-:Y:S01]  /*4320*/  FMUL.FTZ R189, R185, R189 ;  /* 0x000000bdb9bd7220 */ /* 0x000fe20000410000 */
[----:B------:R-:W-:Y:S01]  /*4330*/  FMUL.FTZ R188, R186, R160 ;  /* 0x000000a0babc7220 */ /* 0x000fe20000410000 */
[----:B------:R-:W-:Y:S01]  /*4340*/  FMUL.FTZ R185, R96, R185 ;  /* 0x000000b960b97220 */ /* 0x000fe20000410000 */
[----:B------:R-:W-:Y:S01]  /*4350*/  FMUL.FTZ R160, R97, R186 ;  /* 0x000000ba61a07220 */ /* 0x000fe20000410000 */
[C---:B------:R-:W-:Y:S01]  /*4360*/  FMUL.FTZ R32, R3.reuse, R32 ;  /* 0x0000002003207220 */ /* 0x040fe20000410000 */
[----:B------:R-:W-:Y:S01]  /*4370*/  FMUL.FTZ R33, R3, R33 ;  /* 0x0000002103217220 */ /* 0x000fe20000410000 */
[----:B------:R-:W-:Y:S01]  /*4380*/  FFMA.FTZ R38, R200, R21, R22 ;  /* 0x00000015c8267223 */ /* 0x000fe20000010016 */
[--C-:B------:R-:W-:Y:S01]  /*4390*/  HADD2.F32 R193, -RZ, R162.reuse.H0_H0 ;  /* 0x200000a2ffc17230 */ /* 0x100fe20000004100 */
[----:B------:R-:W-:Y:S01]  /*43a0*/  F2FP.F16.F32.PACK_AB R160, R160, R185 ;  /* 0x000000b9a0a0723e */ /* 0x000fe200000000ff */
[----:B------:R-:W-:-:S02]  /*43b0*/  HADD2.F32 R192, -RZ, R162.H1_H1 ;  /* 0x300000a2ffc07230 */ /* 0x000fc40000004100 */
[----:B------:R-:W-:Y:S01]  /*43c0*/  FFMA.FTZ R39, R199, R21, R22 ;  /* 0x00000015c7277223 */ /* 0x000fe20000010016 */
[-C--:B------:R-:W-:Y:S01]  /*43d0*/  FMUL.FTZ R185, R32, R0.reuse ;  /* 0x0000000020b97220 */ /* 0x080fe20000410000 */
[----:B------:R-:W-:Y:S01]  /*43e0*/  FMUL.FTZ R162, R33, R0 ;  /* 0x0000000021a27220 */ /* 0x000fe20000410000 */
[----:B------:R-:W-:Y:S01]  /*43f0*/  FADD.FTZ R38, R196, -R38 ;  /* 0x80000026c4267221 */ /* 0x000fe20000010000 */
[----:B------:R-:W-:Y:S01]  /*4400*/  FADD.FTZ R34, R187, -R34 ;  /* 0x80000022bb227221 */ /* 0x000fe20000010000 */
[----:B------:R-:W-:Y:S01]  /*4410*/  FADD.FTZ R39, R194, -R39 ;  /* 0x80000027c2277221 */ /* 0x000fe20000010000 */
[----:B------:R-:W-:Y:S01]  /*4420*/  FMUL.FTZ R193, R185, R193 ;  /* 0x000000c1b9c17220 */ /* 0x000fe20000410000 */
[----:B------:R-:W-:Y:S01]  /*4430*/  FMUL.FTZ R192, R162, R192 ;  /* 0x000000c0a2c07220 */ /* 0x000fe20000410000 */
[----:B------:R-:W-:Y:S01]  /*4440*/  FMUL.FTZ R185, R100, R185 ;  /* 0x000000b964b97220 */ /* 0x000fe20000410000 */
[----:B------:R-:W-:Y:S01]  /*4450*/  FMUL.FTZ R162, R101, R162 ;  /* 0x000000a265a27220 */ /* 0x000fe20000410000 */
[C---:B------:R-:W-:Y:S01]  /*4460*/  FMUL.FTZ R38, R3.reuse, R38 ;  /* 0x0000002603267220 */ /* 0x040fe20000410000 */
[C---:B------:R-:W-:Y:S01]  /*4470*/  FMUL.FTZ R34, R3.reuse, R34 ;  /* 0x0000002203227220 */ /* 0x040fe20000410000 */
[C---:B------:R-:W-:Y:S01]  /*4480*/  FMUL.FTZ R35, R3.reuse, R35 ;  /* 0x0000002303237220 */ /* 0x040fe20000410000 */
[----:B------:R-:W-:Y:S01]  /*4490*/  FMUL.FTZ R39, R3, R39 ;  /* 0x0000002703277220 */ /* 0x000fe20000410000 */
[----:B------:R-:W-:Y:S01]  /*44a0*/  HADD2.F32 R191, -RZ, R161.H0_H0 ;  /* 0x200000a1ffbf7230 */ /* 0x000fe20000004100 */
[----:B------:R-:W-:Y:S01]  /*44b0*/  F2FP.F16.F32.PACK_AB R162, R162, R185 ;  /* 0x000000b9a2a2723e */ /* 0x000fe200000000ff */
[----:B------:R-:W-:-:S02]  /*44c0*/  HADD2.F32 R194, -RZ, R163.H0_H0 ;  /* 0x200000a3ffc27230 */ /* 0x000fc40000004100 */
[-C--:B------:R-:W-:Y:S01]  /*44d0*/  FMUL.FTZ R186, R38, R0.reuse ;  /* 0x0000000026ba7220 */ /* 0x080fe20000410000 */
[----:B------:R-:W-:Y:S02]  /*44e0*/  HADD2.F32 R195, -RZ, R163.H1_H1 ;  /* 0x300000a3ffc37230 */ /* 0x000fe40000004100 */
[-C--:B------:R-:W-:Y:S01]  /*44f0*/  FMUL.FTZ R185, R34, R0.reuse ;  /* 0x0000000022b97220 */ /* 0x080fe20000410000 */
[-C--:B------:R-:W-:Y:S01]  /*4500*/  FMUL.FTZ R163, R35, R0.reuse ;  /* 0x0000000023a37220 */ /* 0x080fe20000410000 */
        /* <DEDUP_REMOVED lines=10> */
[----:B------:R-:W-:Y:S02]  /*45b0*/  F2FP.F16.F32.PACK_AB R161, R187, R186 ;  /* 0x000000babba1723e */ /* 0x000fe400000000ff */
[----:B------:R-:W-:Y:S01]  /*45c0*/  F2FP.F16.F32.PACK_AB R163, R163, R185 ;  /* 0x000000b9a3a3723e */ /* 0x000fe200000000ff */
[----:B------:R-:W-:Y:S06]  /*45d0*/  BRA `(.L_x_18104) ;  /* 0x0000000000f07947 */ /* 0x000fec0003800000 */
.L_x_18103:
        /* <DEDUP_REMOVED lines=9> */
[C---:B------:R-:W-:Y:S01]  /*4670*/  FMUL.FTZ R186, R3.reuse, R202 ;  /* 0x000000ca03ba7220 */ /* 0x040fe20000410000 */
[----:B------:R-:W-:Y:S01]  /*4680*/  FMUL.FTZ R188, R3, R197 ;  /* 0x000000c503bc7220 */ /* 0x000fe20000410000 */
[----:B------:R-:W-:Y:S01]  /*4690*/  FADD.FTZ R190, R189, -R190 ;  /* 0x800000bebdbe7221 */ /* 0x000fe20000010000 */
[----:B-----5:R-:W-:-:S02]  /*46a0*/  HADD2.F32 R189, -RZ, R160.H0_H0 ;  /* 0x200000a0ffbd7230 */ /* 0x020fc40000004100 */
[-CC-:B------:R-:W-:Y:S01]  /*46b0*/  FFMA.FTZ R200, R200, R21.reuse, R22.reuse ;  /* 0x00000015c8c87223 */ /* 0x180fe20000010016 */
[-C--:B------:R-:W-:Y:S01]  /*46c0*/  FMUL.FTZ R186, R186, R0.reuse ;  /* 0x00000000baba7220 */ /* 0x080fe20000410000 */
[----:B------:R-:W-:Y:S01]  /*46d0*/  FMUL.FTZ R188, R188, R0 ;  /* 0x00000000bcbc7220 */ /* 0x000fe20000410000 */
[-CC-:B------:R-:W-:Y:S01]  /*46e0*/  FFMA.FTZ R199, R199, R21.reuse, R22.reuse ;  /* 0x00000015c7c77223 */ /* 0x180fe20000010016 */
[----:B------:R-:W-:Y:S01]  /*46f0*/  FFMA.FTZ R195, R195, R21, R22 ;  /* 0x00000015c3c37223 */ /* 0x000fe20000010016 */
[----:B------:R-:W-:Y:S02]  /*4700*/  HADD2.F32 R192, -RZ, R160.H1_H1 ;  /* 0x300000a0ffc07230 */ /* 0x000fe40000004100 */
[----:B------:R-:W-:Y:S01]  /*4710*/  FADD.FTZ R196, R196, -R200 ;  /* 0x800000c8c4c47221 */ /* 0x000fe20000010000 */
[----:B------:R-:W-:Y:S01]  /*4720*/  FMUL.FTZ R189, R186, R189 ;  /* 0x000000bdbabd7220 */ /* 0x000fe20000410000 */
[----:B------:R-:W-:Y:S01]  /*4730*/  FMUL.FTZ R160, R96, R186 ;  /* 0x000000ba60a07220 */ /* 0x000fe20000410000 */
[----:B------:R-:W-:Y:S01]  /*4740*/  FMUL.FTZ R186, R97, R188 ;  /* 0x000000bc61ba7220 */ /* 0x000fe20000410000 */
[----:B------:R-:W-:Y:S01]  /*4750*/  FADD.FTZ R194, R194, -R199 ;  /* 0x800000c7c2c27221 */ /* 0x000fe20000010000 */
[----:B------:R-:W-:Y:S01]  /*4760*/  FADD.FTZ R191, R191, -R195 ;  /* 0x800000c3bfbf7221 */ /* 0x000fe20000010000 */
[C---:B------:R-:W-:Y:S01]  /*4770*/  FMUL.FTZ R196, R3.reuse, R196 ;  /* 0x000000c403c47220 */ /* 0x040fe20000410000 */
[C---:B------:R-:W-:Y:S01]  /*4780*/  FMUL.FTZ R197, R3.reuse, R190 ;  /* 0x000000be03c57220 */ /* 0x040fe20000410000 */
[----:B------:R-:W-:Y:S01]  /*4790*/  F2FP.F16.F32.PACK_AB R160, R186, R160 ;  /* 0x000000a0baa0723e */ /* 0x000fe200000000ff */
[----:B------:R-:W-:Y:S01]  /*47a0*/  FMUL.FTZ R194, R3, R194 ;  /* 0x000000c203c27220 */ /* 0x000fe20000410000 */
[----:B------:R-:W-:-:S02]  /*47b0*/  HADD2.F32 R186, -RZ, R161.H0_H0 ;  /* 0x200000a1ffba7230 */ /* 0x000fc40000004100 */
[C---:B------:R-:W-:Y:S01]  /*47c0*/  FMUL.FTZ R191, R3.reuse, R191 ;  /* 0x000000bf03bf7220 */ /* 0x040fe20000410000 */
[----:B------:R-:W-:Y:S01]  /*47d0*/  FMUL.FTZ R188, R188, R192 ;  /* 0x000000c0bcbc7220 */ /* 0x000fe20000410000 */
[-C--:B------:R-:W-:Y:S01]  /*47e0*/  FMUL.FTZ R190, R196, R0.reuse ;  /* 0x00000000c4be7220 */ /* 0x080fe20000410000 */
[----:B------:R-:W-:Y:S02]  /*47f0*/  HADD2.F32 R192, -RZ, R161.H1_H1 ;  /* 0x300000a1ffc07230 */ /* 0x000fe40000004100 */
[C---:B------:R-:W-:Y:S01]  /*4800*/  FMUL.FTZ R187, R3.reuse, R187 ;  /* 0x000000bb03bb7220 */ /* 0x040fe20000410000 */
[--C-:B------:R-:W-:Y:S02]  /*4810*/  HADD2.F32 R193, -RZ, R162.reuse.H0_H0 ;  /* 0x200000a2ffc17230 */ /* 0x100fe40000004100 */
[----:B------:R-:W-:Y:S01]  /*4820*/  FMUL.FTZ R185, R3, R185 ;  /* 0x000000b903b97220 */ /* 0x000fe20000410000 */
[----:B------:R-:W-:Y:S02]  /*4830*/  HADD2.F32 R162, -RZ, R162.H1_H1 ;  /* 0x300000a2ffa27230 */ /* 0x000fe40000004100 */
[----:B------:R-:W-:Y:S01]  /*4840*/  FMUL.FTZ R196, R194, R0 ;  /* 0x00000000c2c47220 */ /* 0x000fe20000410000 */
[----:B------:R-:W-:-:S02]  /*4850*/  HADD2.F32 R161, -RZ, R163.H0_H0 ;  /* 0x200000a3ffa17230 */ /* 0x000fc40000004100 */
[-C--:B------:R-:W-:Y:S01]  /*4860*/  FMUL.FTZ R195, R191, R0.reuse ;  /* 0x00000000bfc37220 */ /* 0x080fe20000410000 */
[----:B------:R-:W-:Y:S01]  /*4870*/  FMUL.FTZ R194, R197, R0 ;  /* 0x00000000c5c27220 */ /* 0x000fe20000410000 */
[----:B------:R-:W-:Y:S02]  /*4880*/  HADD2.F32 R163, -RZ, R163.H1_H1 ;  /* 0x300000a3ffa37230 */ /* 0x000fe40000004100 */
        /* <DEDUP_REMOVED lines=17> */
.L_x_18104:
        /* <DEDUP_REMOVED lines=19> */
[----:B------:R-:W-:Y:S01]  /*4ad0*/  FMUL.FTZ R37, R3, R37 ;  /* 0x0000002503257220 */ /* 0x000fe20000410000 */
[----:B------:R-:W-:Y:S01]  /*4ae0*/  FADD.FTZ R36, R168, -R36 ;  /* 0x80000024a8247221 */ /* 0x000fe20000010000 */
[----:B------:R-:W-:-:S02]  /*4af0*/  HADD2.F32 R160, -RZ, R160.H1_H1 ;  /* 0x300000a0ffa07230 */ /* 0x000fc40000004100 */
[----:B------:R-:W-:Y:S01]  /*4b00*/  FMUL.FTZ R38, R3, R38 ;  /* 0x0000002603267220 */ /* 0x000fe20000410000 */
[----:B------:R-:W-:Y:S01]  /*4b10*/  FMUL.FTZ R165, R37, R0 ;  /* 0x0000000025a57220 */ /* 0x000fe20000410000 */
[C---:B------:R-:W-:Y:S01]  /*4b20*/  FMUL.FTZ R39, R3.reuse, R39 ;  /* 0x0000002703277220 */ /* 0x040fe20000410000 */
[----:B------:R-:W-:Y:S01]  /*4b30*/  FMUL.FTZ R36, R3, R36 ;  /* 0x0000002403247220 */ /* 0x000fe20000410000 */
[--C-:B------:R-:W-:Y:S02]  /*4b40*/  HADD2.F32 R168, -RZ, R161.reuse.H0_H0 ;  /* 0x200000a1ffa87230 */ /* 0x100fe40000004100 */
[----:B------:R-:W-:Y:S01]  /*4b50*/  FMUL.FTZ R167, R165, R160 ;  /* 0x000000a0a5a77220 */ /* 0x000fe20000410000 */
[----:B------:R-:W-:Y:S02]  /*4b60*/  HADD2.F32 R161, -RZ, R161.H1_H1 ;  /* 0x300000a1ffa17230 */ /* 0x000fe40000004100 */
[----:B------:R-:W-:Y:S01]  /*4b70*/  FMUL.FTZ R160, R105, R165 ;  /* 0x000000a569a07220 */ /* 0x000fe20000410000 */
[-CC-:B------:R-:W-:Y:S01]  /*4b80*/  FFMA.FTZ R32, R172, R21.reuse, R22.reuse ;  /* 0x00000015ac207223 */ /* 0x180fe20000010016 */
[----:B------:R-:W-:Y:S01]  /*4b90*/  FFMA.FTZ R33, R174, R21, R22 ;  /* 0x00000015ae217223 */ /* 0x000fe20000010016 */
[-C--:B------:R-:W-:Y:S01]  /*4ba0*/  FMUL.FTZ R170, R38, R0.reuse ;  /* 0x0000000026aa7220 */ /* 0x080fe20000410000 */
[-C--:B------:R-:W-:Y:S01]  /*4bb0*/  FMUL.FTZ R165, R39, R0.reuse ;  /* 0x0000000027a57220 */ /* 0x080fe20000410000 */
        /* <DEDUP_REMOVED lines=11> */
[-CC-:B------:R-:W-:Y:S01]  /*4c70*/  FFMA.FTZ R34, R176, R21.reuse, R22.reuse ;  /* 0x00000015b0227223 */ /* 0x180fe20000010016 */
[----:B------:R-:W-:Y:S01]  /*4c80*/  F2FP.F16.F32.PACK_AB R161, R161, R170 ;  /* 0x000000aaa1a1723e */ /* 0x000fe200000000ff */
        /* <DEDUP_REMOVED lines=25> */
.L_x_18105:
        /* <DEDUP_REMOVED lines=11> */
[-CC-:B------:R-:W-:Y:S01]  /*4ed0*/  FFMA.FTZ R172, R172, R21.reuse, R22.reuse ;  /* 0x00000015acac7223 */ /* 0x180fe20000010016 */
[-C--:B------:R-:W-:Y:S01]  /*4ee0*/  FMUL.FTZ R164, R164, R0.reuse ;  /* 0x00000000a4a47220 */ /* 0x080fe20000410000 */
[-CC-:B------:R-:W-:Y:S01]  /*4ef0*/  FFMA.FTZ R174, R174, R21.reuse, R22.reuse ;  /* 0x00000015aeae7223 */ /* 0x180fe20000010016 */
[----:B------:R-:W-:Y:S01]  /*4f00*/  FMUL.FTZ R167, R167, R0 ;  /* 0x00000000a7a77220 */ /* 0x000fe20000410000 */
[-CC-:B------:R-:W-:Y:S01]  /*4f10*/  FFMA.FTZ R176, R176, R21.reuse, R22.reuse ;  /* 0x00000015b0b07223 */ /* 0x180fe20000010016 */
[----:B------:R-:W-:Y:S01]  /*4f20*/  FFMA.FTZ R178, R178, R21, R22 ;  /* 0x00000015b2b27223 */ /* 0x000fe20000010016 */
[----:B------:R-:W-:Y:S02]  /*4f30*/  HADD2.F32 R165, -RZ, R160.H1_H1 ;  /* 0x300000a0ffa57230 */ /* 0x000fe40000004100 */
[----:B------:R-:W-:Y:S01]  /*4f40*/  FADD.FTZ R173, R173, -R172 ;  /* 0x800000acadad7221 */ /* 0x000fe20000010000 */
[----:B------:R-:W-:Y:S01]  /*4f50*/  FMUL.FTZ R166, R164, R166 ;  /* 0x000000a6a4a67220 */ /* 0x000fe20000410000 */
[----:B------:R-:W-:Y:S01]  /*4f60*/  FMUL.FTZ R160, R104, R164 ;  /* 0x000000a468a07220 */ /* 0x000fe20000410000 */
[----:B------:R-:W-:Y:S01]  /*4f70*/  FADD.FTZ R175, R175, -R174 ;  /* 0x800000aeafaf7221 */ /* 0x000fe20000010000 */
[----:B------:R-:W-:Y:S01]  /*4f80*/  FMUL.FTZ R164, R105, R167 ;  /* 0x000000a769a47220 */ /* 0x000fe20000410000 */
[----:B------:R-:W-:Y:S01]  /*4f90*/  FMUL.FTZ R170, R3, R170 ;  /* 0x000000aa03aa7220 */ /* 0x000fe20000410000 */
[----:B------:R-:W-:Y:S01]  /*4fa0*/  FADD.FTZ R177, R177, -R176 ;  /* 0x800000b0b1b17221 */ /* 0x000fe20000010000 */
[----:B------:R-:W-:Y:S01]  /*4fb0*/  FADD.FTZ R179, R179, -R178 ;  /* 0x800000b2b3b37221 */ /* 0x000fe20000010000 */
[C---:B------:R-:W-:Y:S01]  /*4fc0*/  FMUL.FTZ R171, R3.reuse, R171 ;  /* 0x000000ab03ab7220 */ /* 0x040fe20000410000 */
[C---:B------:R-:W-:Y:S01]  /*4fd0*/  FMUL.FTZ R173, R3.reuse, R173 ;  /* 0x000000ad03ad7220 */ /* 0x040fe20000410000 */
[----:B------:R-:W-:Y:S01]  /*4fe0*/  FMUL.FTZ R175, R3, R175 ;  /* 0x000000af03af7220 */ /* 0x000fe20000410000 */
[----:B------:R-:W-:Y:S01]  /*4ff0*/  FMUL.FTZ R167, R167, R165 ;  /* 0x000000a5a7a77220 */ /* 0x000fe20000410000 */
[----:B------:R-:W-:Y:S01]  /*5000*/  F2FP.F16.F32.PACK_AB R160, R164, R160 ;  /* 0x000000a0a4a0723e */ /* 0x000fe200000000ff */
[----:B------:R-:W-:-:S02]  /*5010*/  HADD2.F32 R168, -RZ, R161.H0_H0 ;  /* 0x200000a1ffa87230 */ /* 0x000fc40000004100 */
[-C--:B------:R-:W-:Y:S01]  /*5020*/  FMUL.FTZ R174, R170, R0.reuse ;  /* 0x00000000aaae7220 */ /* 0x080fe20000410000 */
        /* <DEDUP_REMOVED lines=27> */
.L_x_18106:
        /* <DEDUP_REMOVED lines=18> */
[--C-:B------:R-:W-:Y:S01]  /*5300*/  FFMA.FTZ R9, R9, R21, R22.reuse ;  /* 0x0000001509097223 */ /* 0x100fe20000010016 */
[C---:B------:R-:W-:Y:S01]  /*5310*/  FMUL.FTZ R36, R3.reuse, R5 ;  /* 0x0000000503247220 */ /* 0x040fe20000410000 */
[----:B------:R-:W-:Y:S01]  /*5320*/  FMUL.FTZ R37, R3, R14 ;  /* 0x0000000e03257220 */ /* 0x000fe20000410000 */
[----:B------:R-:W-:Y:S01]  /*5330*/  FFMA.FTZ R10, R10, R21, R22 ;  /* 0x000000150a0a7223 */ /* 0x000fe20000010016 */
[----:B-----5:R-:W-:-:S02]  /*5340*/  HADD2.F32 R6, -RZ, R160.H0_H0 ;  /* 0x200000a0ff067230 */ /* 0x020fc40000004100 */
[----:B------:R-:W-:Y:S01]  /*5350*/  FMUL.FTZ R39, R3, R8 ;  /* 0x0000000803277220 */ /* 0x000fe20000410000 */
[----:B------:R-:W-:Y:S01]  /*5360*/  FADD.FTZ R15, R15, -R7 ;  /* 0x800000070f0f7221 */ /* 0x000fe20000010000 */
[-C--:B------:R-:W-:Y:S01]  /*5370*/  FMUL.FTZ R8, R36, R0.reuse ;  /* 0x0000000024087220 */ /* 0x080fe20000410000 */
[----:B------:R-:W-:Y:S01]  /*5380*/  FMUL.FTZ R7, R37, R0 ;  /* 0x0000000025077220 */ /* 0x000fe20000410000 */
[----:B------:R-:W-:Y:S01]  /*5390*/  FADD.FTZ R9, R17, -R9 ;  /* 0x8000000911097221 */ /* 0x000fe20000010000 */
[----:B------:R-:W-:Y:S01]  /*53a0*/  FADD.FTZ R10, R18, -R10 ;  /* 0x8000000a120a7221 */ /* 0x000fe20000010000 */
[----:B------:R-:W-:Y:S01]  /*53b0*/  FMUL.FTZ R5, R8, R6 ;  /* 0x0000000608057220 */ /* 0x000fe20000410000 */
[----:B------:R-:W-:Y:S01]  /*53c0*/  FMUL.FTZ R8, R112, R8 ;  /* 0x0000000870087220 */ /* 0x000fe20000410000 */
[----:B------:R-:W-:Y:S01]  /*53d0*/  FMUL.FTZ R6, R113, R7 ;  /* 0x0000000771067220 */ /* 0x000fe20000410000 */
[-CC-:B------:R-:W-:Y:S01]  /*53e0*/  FFMA.FTZ R11, R11, R21.reuse, R22.reuse ;  /* 0x000000150b0b7223 */ /* 0x180fe20000010016 */
[----:B------:R-:W-:Y:S01]  /*53f0*/  FFMA.FTZ R12, R12, R21, R22 ;  /* 0x000000150c0c7223 */ /* 0x000fe20000010016 */
[C---:B------:R-:W-:Y:S01]  /*5400*/  FMUL.FTZ R32, R3.reuse, R9 ;  /* 0x0000000903207220 */ /* 0x040fe20000410000 */
[C---:B------:R-:W-:Y:S01]  /*5410*/  FMUL.FTZ R33, R3.reuse, R10 ;  /* 0x0000000a03217220 */ /* 0x040fe20000410000 */
[----:B------:R-:W-:Y:S01]  /*5420*/  FMUL.FTZ R38, R3, R15 ;  /* 0x0000000f03267220 */ /* 0x000fe20000410000 */
[----:B------:R-:W-:Y:S01]  /*5430*/  FADD.FTZ R11, R19, -R11 ;  /* 0x8000000b130b7221 */ /* 0x000fe20000010000 */
[----:B------:R-:W-:Y:S01]  /*5440*/  FADD.FTZ R20, R20, -R12 ;  /* 0x8000000c14147221 */ /* 0x000fe20000010000 */
[----:B------:R-:W-:Y:S01]  /*5450*/  F2FP.F16.F32.PACK_AB R8, R6, R8 ;  /* 0x000000080608723e */ /* 0x000fe200000000ff */
[----:B------:R-:W-:-:S02]  /*5460*/  HADD2.F32 R15, -RZ, R162.H0_H0 ;  /* 0x200000a2ff0f7230 */ /* 0x000fc40000004100 */
[-C--:B------:R-:W-:Y:S01]  /*5470*/  FMUL.FTZ R10, R32, R0.reuse ;  /* 0x00000000200a7220 */ /* 0x080fe20000410000 */
[----:B------:R-:W-:Y:S02]  /*5480*/  HADD2.F32 R16, -RZ, R162.H1_H1 ;  /* 0x300000a2ff107230 */ /* 0x000fe40000004100 */
[----:B------:R-:W-:Y:S01]  /*5490*/  FMUL.FTZ R6, R33, R0 ;  /* 0x0000000021067220 */ /* 0x000fe20000410000 */
[C---:B------:R-:W-:Y:S01]  /*54a0*/  FMUL.FTZ R34, R3.reuse, R11 ;  /* 0x0000000b03227220 */ /* 0x040fe20000410000 */
[----:B------:R-:W-:Y:S01]  /*54b0*/  FMUL.FTZ R35, R3, R20 ;  /* 0x0000001403237220 */ /* 0x000fe20000410000 */
[--C-:B------:R-:W-:Y:S02]  /*54c0*/  HADD2.F32 R13, -RZ, R161.reuse.H0_H0 ;  /* 0x200000a1ff0d7230 */ /* 0x100fe40000004100 */
[-C--:B------:R-:W-:Y:S01]  /*54d0*/  FMUL.FTZ R9, R38, R0.reuse ;  /* 0x0000000026097220 */ /* 0x080fe20000410000 */
[----:B------:R-:W-:Y:S02]  /*54e0*/  HADD2.F32 R14, -RZ, R161.H1_H1 ;  /* 0x300000a1ff0e7230 */ /* 0x000fe40000004100 */
[----:B------:R-:W-:Y:S01]  /*54f0*/  FMUL.FTZ R3, R39, R0 ;  /* 0x0000000027037220 */ /* 0x000fe20000410000 */
        /* <DEDUP_REMOVED lines=10> */
[--C-:B------:R-:W-:Y:S01]  /*55a0*/  HADD2.F32 R17, -RZ, R163.reuse.H1_H1 ;  /* 0x300000a3ff117230 */ /* 0x100fe20000004100 */
[----:B------:R-:W-:Y:S01]  /*55b0*/  F2FP.F16.F32.PACK_AB R10, R6, R10 ;  /* 0x0000000a060a723e */ /* 0x000fe200000000ff */
[-C--:B------:R-:W-:Y:S01]  /*55c0*/  FMUL.FTZ R7, R35, R0.reuse ;  /* 0x0000000023077220 */ /* 0x080fe20000410000 */
[----:B------:R-:W-:Y:S01]  /*55d0*/  FMUL.FTZ R6, R34, R0 ;  /* 0x0000000022067220 */ /* 0x000fe20000410000 */
[----:B------:R-:W-:Y:S01]  /*55e0*/  F2FP.F16.F32.PACK_AB R9, R3, R9 ;  /* 0x000000090309723e */ /* 0x000fe200000000ff */
[----:B------:R-:W-:-:S02]  /*55f0*/  HADD2.F32 R3, -RZ, R163.H0_H0 ;  /* 0x200000a3ff037230 */ /* 0x000fc40000004100 */
[----:B------:R-:W-:Y:S01]  /*5600*/  FMUL.FTZ R17, R7, R17 ;  /* 0x0000001107117220 */ /* 0x000fe20000410000 */
[----:B------:R-:W-:Y:S01]  /*5610*/  FMUL.FTZ R11, R118, R6 ;  /* 0x00000006760b7220 */ /* 0x000fe20000410000 */
[----:B------:R-:W-:Y:S01]  /*5620*/  FMUL.FTZ R7, R119, R7 ;  /* 0x0000000777077220 */ /* 0x000fe20000410000 */
[----:B------:R-:W-:-:S04]  /*5630*/  FMUL.FTZ R0, R6, R3 ;  /* 0x0000000306007220 */ /* 0x000fc80000410000 */
[----:B------:R-:W-:Y:S01]  /*5640*/  F2FP.F16.F32.PACK_AB R11, R7, R11 ;  /* 0x0000000b070b723e */ /* 0x000fe200000000ff */
[----:B------:R-:W-:Y:S06]  /*5650*/  BRA `(.L_x_18108) ;  /* 0x0000000000f07947 */ /* 0x000fec0003800000 */
.L_x_18107:
        /* <DEDUP_REMOVED lines=16> */
[----:B------:R-:W-:Y:S01]  /*5760*/  FADD.FTZ R12, R20, -R12 ;  /* 0x8000000c140c7221 */ /* 0x000fe20000010000 */
[C---:B------:R-:W-:Y:S01]  /*5770*/  FMUL.FTZ R15, R3.reuse, R7 ;  /* 0x00000007030f7220 */ /* 0x040fe20000410000 */
[C---:B------:R-:W-:Y:S01]  /*5780*/  FMUL.FTZ R6, R3.reuse, R6 ;  /* 0x0000000603067220 */ /* 0x040fe20000410000 */
[----:B------:R-:W-:Y:S01]  /*5790*/  FMUL.FTZ R7, R3, R8 ;  /* 0x0000000803077220 */ /* 0x000fe20000410000 */
[----:B------:R-:W-:Y:S01]  /*57a0*/  FMUL.FTZ R8, R5, R0 ;  /* 0x0000000005087220 */ /* 0x000fe20000410000 */
[----:B-----5:R-:W-:-:S02]  /*57b0*/  HADD2.F32 R5, -RZ, R160.H0_H0 ;  /* 0x200000a0ff057230 */ /* 0x020fc40000004100 */
        /* <DEDUP_REMOVED lines=12> */
[----:B------:R-:W-:-:S02]  /*5880*/  HADD2.F32 R12, -RZ, R160.H1_H1 ;  /* 0x300000a0ff0c7230 */ /* 0x000fc40000004100 */
[----:B------:R-:W-:Y:S01]  /*5890*/  FMUL.FTZ R8, R112, R8 ;  /* 0x0000000870087220 */ /* 0x000fe20000410000 */
[----:B------:R-:W-:Y:S01]  /*58a0*/  FMUL.FTZ R0, R113, R16 ;  /* 0x0000001071007220 */ /* 0x000fe20000410000 */
[--C-:B------:R-:W-:Y:S02]  /*58b0*/  HADD2.F32 R13, -RZ, R161.reuse.H0_H0 ;  /* 0x200000a1ff0d7230 */ /* 0x100fe40000004100 */
[----:B------:R-:W-:Y:S01]  /*58c0*/  FMUL.FTZ R18, R116, R9 ;  /* 0x0000000974127220 */ /* 0x000fe20000410000 */
[----:B------:R-:W-:Y:S01]  /*58d0*/  FMUL.FTZ R12, R16, R12 ;  /* 0x0000000c100c7220 */ /* 0x000fe20000410000 */
[----:B------:R-:W-:Y:S01]  /*58e0*/  HADD2.F32 R14, -RZ, R161.H1_H1 ;  /* 0x300000a1ff0e7230 */ /* 0x000fe20000004100 */
[----:B------:R-:W-:Y:S01]  /*58f0*/  F2FP.F16.F32.PACK_AB R8, R0, R8 ;  /* 0x000000080008723e */ /* 0x000fe200000000ff */
[----:B------:R-:W-:Y:S02]  /*5900*/  HADD2.F32 R16, -RZ, R162.H1_H1 ;  /* 0x300000a2ff107230 */ /* 0x000fe40000004100 */
[----:B------:R-:W-:Y:S01]  /*5910*/  FMUL.FTZ R13, R11, R13 ;  /* 0x0000000d0b0d7220 */ /* 0x000fe20000410000 */
[----:B------:R-:W-:-:S02]  /*5920*/  HADD2.F32 R0, -RZ, R163.H0_H0 ;  /* 0x200000a3ff007230 */ /* 0x000fc40000004100 */
[----:B------:R-:W-:Y:S01]  /*5930*/  FMUL.FTZ R14, R10, R14 ;  /* 0x0000000e0a0e7220 */ /* 0x000fe20000410000 */
[----:B------:R-:W-:Y:S02]  /*5940*/  HADD2.F32 R17, -RZ, R163.H1_H1 ;  /* 0x300000a3ff117230 */ /* 0x000fe40000004100 */
        /* <DEDUP_REMOVED lines=13> */
.L_x_18108:
        /* <DEDUP_REMOVED lines=8> */
.L_x_18098:
        /* <DEDUP_REMOVED lines=14> */
[----:B-----5:R-:W-:Y:S01]  /*5b80*/  FFMA.FTZ R23, R3, R23, R76 ;  /* 0x0000001703177223 */ /* 0x020fe2000001004c */
[----:B------:R-:W-:Y:S01]  /*5b90*/  FADD.FTZ R25, R25, -R28 ;  /* 0x8000001c19197221 */ /* 0x000fe20000010000 */
[----:B------:R-:W-:Y:S01]  /*5ba0*/  FFMA.FTZ R24, R3, R234, R77 ;  /* 0x000000ea03187223 */ /* 0x000fe2000001004d */
[-CC-:B------:R-:W-:Y:S01]  /*5bb0*/  FFMA.FTZ R236, R236, R21.reuse, R22.reuse ;  /* 0x00000015ecec7223 */ /* 0x180fe20000010016 */
[----:B------:R-:W-:Y:S01]  /*5bc0*/  FFMA.FTZ R30, R30, R21, R22 ;  /* 0x000000151e1e7223 */ /* 0x000fe20000010016 */
[----:B------:R-:W-:Y:S01]  /*5bd0*/  FMUL.FTZ R28, R23, R0 ;  /* 0x00000000171c7220 */ /* 0x000fe20000410000 */
[----:B------:R-:W-:-:S02]  /*5be0*/  HADD2.F32 R23, -RZ, R160.H0_H0 ;  /* 0x200000a0ff177230 */ /* 0x000fc40000004100 */
        /* <DEDUP_REMOVED lines=9> */
[----:B------:R-:W-:Y:S01]  /*5c80*/  FFMA.FTZ R233, R3, R233, R78 ;  /* 0x000000e903e97223 */ /* 0x000fe2000001004e */
[----:B------:R-:W-:Y:S01]  /*5c90*/  FMUL.FTZ R28, R81, R24 ;  /* 0x00000018511c7220 */ /* 0x000fe20000410000 */
[----:B------:R-:W-:Y:S01]  /*5ca0*/  FFMA.FTZ R180, R3, R180, R79 ;  /* 0x000000b403b47223 */ /* 0x000fe2000001004f */
[----:B------:R-:W-:-:S02]  /*5cb0*/  HADD2.F32 R181, -RZ, R161.H0_H0 ;  /* 0x200000a1ffb57230 */ /* 0x000fc40000004100 */
[C---:B------:R-:W-:Y:S01]  /*5cc0*/  FFMA.FTZ R25, R3.reuse, R25, R74 ;  /* 0x0000001903197223 */ /* 0x040fe2000001004a */
[C---:B------:R-:W-:Y:S01]  /*5cd0*/  FFMA.FTZ R236, R3.reuse, R26, R75 ;  /* 0x0000001a03ec7223 */ /* 0x040fe2000001004b */
[----:B------:R-:W-:Y:S01]  /*5ce0*/  FFMA.FTZ R29, R3, R29, R72 ;  /* 0x0000001d031d7223 */ /* 0x000fe20000010048 */
[----:B------:R-:W-:Y:S01]  /*5cf0*/  FMUL.FTZ R26, R233, R0 ;  /* 0x00000000e91a7220 */ /* 0x000fe20000410000 */
[----:B------:R-:W-:Y:S02]  /*5d00*/  HADD2.F32 R161, -RZ, R161.H1_H1 ;  /* 0x300000a1ffa17230 */ /* 0x000fe40000004100 */
[----:B------:R-:W-:Y:S01]  /*5d10*/  FFMA.FTZ R235, R3, R27, R73 ;  /* 0x0000001b03eb7223 */ /* 0x000fe20000010049 */
        /* <DEDUP_REMOVED lines=27> */
.L_x_18110:
        /* <DEDUP_REMOVED lines=10> */
[C---:B-----5:R-:W-:Y:S01]  /*5f70*/  FFMA.FTZ R36, R3.reuse, R36, R76 ;  /* 0x0000002403247223 */ /* 0x060fe2000001004c */
[C---:B------:R-:W-:Y:S01]  /*5f80*/  FFMA.FTZ R37, R3.reuse, R37, R77 ;  /* 0x0000002503257223 */ /* 0x040fe2000001004d */
[----:B------:R-:W-:Y:S01]  /*5f90*/  FADD.FTZ R35, R24, -R35 ;  /* 0x8000002318237221 */ /* 0x000fe20000010000 */
[----:B------:R-:W-:Y:S01]  /*5fa0*/  FFMA.FTZ R38, R3, R38, R78 ;  /* 0x0000002603267223 */ /* 0x000fe2000001004e */
[----:B------:R-:W-:-:S02]  /*5fb0*/  HADD2.F32 R23, -RZ, R160.H0_H0 ;  /* 0x200000a0ff177230 */ /* 0x000fc40000004100 */
[----:B------:R-:W-:Y:S01]  /*5fc0*/  FFMA.FTZ R39, R3, R39, R79 ;  /* 0x0000002703277223 */ /* 0x000fe2000001004f */
        /* <DEDUP_REMOVED lines=20> */
[C---:B------:R-:W-:Y:S01]  /*6110*/  FFMA.FTZ R33, R3.reuse, R27, R73 ;  /* 0x0000001b03217223 */ /* 0x040fe20000010049 */
[----:B------:R-:W-:Y:S01]  /*6120*/  FFMA.FTZ R32, R3, R29, R72 ;  /* 0x0000001d03207223 */ /* 0x000fe20000010048 */
[----:B------:R-:W-:Y:S01]  /*6130*/  F2FP.F16.F32.PACK_AB R160, R28, R160 ;  /* 0x000000a01ca0723e */ /* 0x000fe200000000ff */
[--C-:B------:R-:W-:Y:S01]  /*6140*/  HADD2.F32 R28, -RZ, R162.reuse.H1_H1 ;  /* 0x300000a2ff1c7230 */ /* 0x100fe20000004100 */
[----:B------:R-:W-:Y:S01]  /*6150*/  F2FP.F16.F32.PACK_AB R161, R30, R161 ;  /* 0x000000a11ea1723e */ /* 0x000fe200000000ff */
[-C--:B------:R-:W-:Y:S01]  /*6160*/  FMUL.FTZ R29, R33, R0.reuse ;  /* 0x00000000211d7220 */ /* 0x080fe20000410000 */
[----:B------:R-:W-:Y:S01]  /*6170*/  FMUL.FTZ R30, R32, R0 ;  /* 0x00000000201e7220 */ /* 0x000fe20000410000 */
[----:B------:R-:W-:-:S02]  /*6180*/  HADD2.F32 R27, -RZ, R162.H0_H0 ;  /* 0x200000a2ff1b7230 */ /* 0x000fc40000004100 */
[----:B------:R-:W-:Y:S01]  /*6190*/  FFMA.FTZ R34, R3, R34, R74 ;  /* 0x0000002203227223 */ /* 0x000fe2000001004a */
[----:B------:R-:W-:Y:S01]  /*61a0*/  FMUL.FTZ R28, R29, R28 ;  /* 0x0000001c1d1c7220 */ /* 0x000fe20000410000 */
[----:B------:R-:W-:Y:S01]  /*61b0*/  FMUL.FTZ R162, R84, R30 ;  /* 0x0000001e54a27220 */ /* 0x000fe20000410000 */
[----:B------:R-:W-:Y:S01]  /*61c0*/  FMUL.FTZ R29, R85, R29 ;  /* 0x0000001d551d7220 */ /* 0x000fe20000410000 */
[----:B------:R-:W-:Y:S01]  /*61d0*/  FFMA.FTZ R35, R3, R35, R75 ;  /* 0x0000002303237223 */ /* 0x000fe2000001004b */
        /* <DEDUP_REMOVED lines=11> */
.L_x_18111:
        /* <DEDUP_REMOVED lines=22> */
[--C-:B-----5:R-:W-:Y:S02]  /*63f0*/  HADD2.F32 R180, -RZ, R160.reuse.H0_H0 ;  /* 0x200000a0ffb47230 */ /* 0x120fe40000004100 */
[----:B------:R-:W-:Y:S01]  /*6400*/  FFMA.FTZ R38, R3, R38, R70 ;  /* 0x0000002603267223 */ /* 0x000fe20000010046 */
[----:B------:R-:W-:-:S02]  /*6410*/  HADD2.F32 R160, -RZ, R160.H1_H1 ;  /* 0x300000a0ffa07230 */ /* 0x000fc40000004100 */
[----:B------:R-:W-:Y:S01]  /*6420*/  FMUL.FTZ R182, R37, R0 ;  /* 0x0000000025b67220 */ /* 0x000fe20000410000 */
[C---:B------:R-:W-:Y:S01]  /*6430*/  FFMA.FTZ R36, R3.reuse, R36, R68 ;  /* 0x0000002403247223 */ /* 0x040fe20000010044 */
[----:B------:R-:W-:Y:S01]  /*6440*/  FFMA.FTZ R39, R3, R39, R71 ;  /* 0x0000002703277223 */ /* 0x000fe20000010047 */
        /* <DEDUP_REMOVED lines=16> */
[C---:B------:R-:W-:Y:S01]  /*6550*/  FFMA.FTZ R32, R3.reuse, R32, R64 ;  /* 0x0000002003207223 */ /* 0x040fe20000010040 */
[----:B------:R-:W-:Y:S01]  /*6560*/  FFMA.FTZ R33, R3, R33, R65 ;  /* 0x0000002103217223 */ /* 0x000fe20000010041 */
        /* <DEDUP_REMOVED lines=15> */
[C---:B------:R-:W-:Y:S01]  /*6660*/  FFMA.FTZ R34, R3.reuse, R34, R66 ;  /* 0x0000002203227223 */ /* 0x040fe20000010042 */
[----:B------:R-:W-:Y:S01]  /*6670*/  FFMA.FTZ R35, R3, R35, R67 ;  /* 0x0000002303237223 */ /* 0x000fe20000010043 */
        /* <DEDUP_REMOVED lines=11> */
.L_x_18112:
[-CC-:B------:R-:W-:Y:S01]  /*6730*/  FFMA.FTZ R182, R182, R21.reuse, R22.reuse ;  /* 0x00000015b6b67223 */ /* 0x180fe20000010016 */
[-CC-:B------:R-:W-:Y:S01]  /*6740*/  FFMA.FTZ R183, R183, R21.reuse, R22.reuse ;  /* 0x00000015b7b77223 */ /* 0x180fe20000010016 */
[-CC-:B------:R-:W-:Y:S01]  /*6750*/  FFMA.FTZ R192, R192, R21.reuse, R22.reuse ;  /* 0x00000015c0c07223 */ /* 0x180fe20000010016 */
[-C--:B------:R-:W-:Y:S01]  /*6760*/  FFMA.FTZ R206, R206, R21.reuse, R22 ;  /* 0x00000015cece7223 */ /* 0x080fe20000010016 */
[----:B------:R-:W-:Y:S01]  /*6770*/  FADD.FTZ R182, R203, -R182 ;  /* 0x800000b6cbb67221 */ /* 0x000fe20000010000 */
[----:B------:R-:W-:Y:S01]  /*6780*/  FADD.FTZ R204, R204, -R183 ;  /* 0x800000b7cccc7221 */ /* 0x000fe20000010000 */
[--C-:B-----5:R-:W-:Y:S02]  /*6790*/  HADD2.F32 R180, -RZ, R160.reuse.H0_H0 ;  /* 0x200000a0ffb47230 */ /* 0x120fe40000004100 */
[-C--:B------:R-:W-:Y:S01]  /*67a0*/  FFMA.FTZ R212, R212, R21.reuse, R22 ;  /* 0x00000015d4d47223 */ /* 0x080fe20000010016 */
[C---:B------:R-:W-:Y:S01]  /*67b0*/  FFMA.FTZ R182, R3.reuse, R182, R68 ;  /* 0x000000b603b67223 */ /* 0x040fe20000010044 */
[----:B------:R-:W-:Y:S01]  /*67c0*/  FFMA.FTZ R181, R3, R204, R69 ;  /* 0x000000cc03b57223 */ /* 0x000fe20000010045 */
        /* <DEDUP_REMOVED lines=15> */
[C---:B------:R-:W-:Y:S01]  /*68c0*/  FFMA.FTZ R205, R3.reuse, R205, R70 ;  /* 0x000000cd03cd7223 */ /* 0x040fe20000010046 */
[C---:B------:R-:W-:Y:S01]  /*68d0*/  FFMA.FTZ R203, R3.reuse, R213, R64 ;  /* 0x000000d503cb7223 */ /* 0x040fe20000010040 */
[C---:B------:R-:W-:Y:S01]  /*68e0*/  FFMA.FTZ R215, R3.reuse, R215, R65 ;  /* 0x000000d703d77223 */ /* 0x040fe20000010041 */
[----:B------:R-:W-:Y:S01]  /*68f0*/  FFMA.FTZ R206, R3, R211, R71 ;  /* 0x000000d303ce7223 */ /* 0x000fe20000010047 */
[----:B------:R-:W-:Y:S01]  /*6900*/  FMUL.FTZ R181, R181, R183 ;  /* 0x000000b7b5b57220 */ /* 0x000fe20000410000 */
[----:B------:R-:W-:Y:S01]  /*6910*/  F2FP.F16.F32.PACK_AB R160, R182, R160 ;  /* 0x000000a0b6a0723e */ /* 0x000fe200000000ff */
[----:B------:R-:W-:-:S02]  /*6920*/  HADD2.F32 R204, -RZ, R162.H0_H0 ;  /* 0x200000a2ffcc7230 */ /* 0x000fc40000004100 */
[C---:B------:R-:W-:Y:S01]  /*6930*/  FFMA.FTZ R193, R3.reuse, R217, R66 ;  /* 0x000000d903c17223 */ /* 0x040fe20000010042 */
[----:B------:R-:W-:Y:S01]  /*6940*/  FFMA.FTZ R192, R3, R218, R67 ;  /* 0x000000da03c07223 */ /* 0x000fe20000010043 */
        /* <DEDUP_REMOVED lines=26> */
.L_x_18113:
        /* <DEDUP_REMOVED lines=19> */
[C---:B------:R-:W-:Y:S01]  /*6c20*/  FFMA.FTZ R36, R3.reuse, R36, R60 ;  /* 0x0000002403247223 */ /* 0x040fe2000001003c */
[----:B------:R-:W-:Y:S01]  /*6c30*/  FFMA.FTZ R37, R3, R37, R61 ;  /* 0x0000002503257223 */ /* 0x000fe2000001003d */
[----:B------:R-:W-:Y:S01]  /*6c40*/  FFMA.FTZ R32, R195, R21, R22 ;  /* 0x00000015c3207223 */ /* 0x000fe20000010016 */
[----:B------:R-:W-:Y:S01]  /*6c50*/  FADD.FTZ R35, R185, -R35 ;  /* 0x80000023b9237221 */ /* 0x000fe20000010000 */
[----:B------:R-:W-:-:S02]  /*6c60*/  HADD2.F32 R160, -RZ, R160.H1_H1 ;  /* 0x300000a0ffa07230 */ /* 0x000fc40000004100 */
[-C--:B------:R-:W-:Y:S01]  /*6c70*/  FMUL.FTZ R185, R36, R0.reuse ;  /* 0x0000000024b97220 */ /* 0x080fe20000410000 */
[----:B------:R-:W-:Y:S01]  /*6c80*/  FMUL.FTZ R186, R37, R0 ;  /* 0x0000000025ba7220 */ /* 0x000fe20000410000 */
[----:B------:R-:W-:Y:S01]  /*6c90*/  FADD.FTZ R32, R191, -R32 ;  /* 0x80000020bf207221 */ /* 0x000fe20000010000 */
[----:B------:R-:W-:Y:S01]  /*6ca0*/  FFMA.FTZ R34, R188, R21, R22 ;  /* 0x00000015bc227223 */ /* 0x000fe20000010016 */
[----:B------:R-:W-:Y:S01]  /*6cb0*/  FMUL.FTZ R189, R185, R189 ;  /* 0x000000bdb9bd7220 */ /* 0x000fe20000410000 */
[----:B------:R-:W-:Y:S01]  /*6cc0*/  FMUL.FTZ R188, R186, R160 ;  /* 0x000000a0babc7220 */ /* 0x000fe20000410000 */
[----:B------:R-:W-:Y:S01]  /*6cd0*/  FMUL.FTZ R185, R96, R185 ;  /* 0x000000b960b97220 */ /* 0x000fe20000410000 */
[----:B------:R-:W-:Y:S01]  /*6ce0*/  FMUL.FTZ R160, R97, R186 ;  /* 0x000000ba61a07220 */ /* 0x000fe20000410000 */
[C---:B------:R-:W-:Y:S01]  /*6cf0*/  FFMA.FTZ R32, R3.reuse, R32, R56 ;  /* 0x0000002003207223 */ /* 0x040fe20000010038 */
[----:B------:R-:W-:Y:S01]  /*6d00*/  FFMA.FTZ R33, R3, R33, R57 ;  /* 0x0000002103217223 */ /* 0x000fe20000010039 */
        /* <DEDUP_REMOVED lines=14> */
[C---:B------:R-:W-:Y:S01]  /*6df0*/  FFMA.FTZ R38, R3.reuse, R38, R62 ;  /* 0x0000002603267223 */ /* 0x040fe2000001003e */
[C---:B------:R-:W-:Y:S01]  /*6e00*/  FFMA.FTZ R34, R3.reuse, R34, R58 ;  /* 0x0000002203227223 */ /* 0x040fe2000001003a */
[C---:B------:R-:W-:Y:S01]  /*6e10*/  FFMA.FTZ R35, R3.reuse, R35, R59 ;  /* 0x0000002303237223 */ /* 0x040fe2000001003b */
[----:B------:R-:W-:Y:S01]  /*6e20*/  FFMA.FTZ R39, R3, R39, R63 ;  /* 0x0000002703277223 */ /* 0x000fe2000001003f */
        /* <DEDUP_REMOVED lines=20> */
.L_x_18114:
        /* <DEDUP_REMOVED lines=9> */
[C---:B------:R-:W-:Y:S01]  /*7000*/  FFMA.FTZ R186, R3.reuse, R202, R60 ;  /* 0x000000ca03ba7223 */ /* 0x040fe2000001003c */
[----:B------:R-:W-:Y:S01]  /*7010*/  FFMA.FTZ R188, R3, R197, R61 ;  /* 0x000000c503bc7223 */ /* 0x000fe2000001003d */
        /* <DEDUP_REMOVED lines=14> */
[C---:B------:R-:W-:Y:S01]  /*7100*/  FFMA.FTZ R196, R3.reuse, R196, R62 ;  /* 0x000000c403c47223 */ /* 0x040fe2000001003e */
[C---:B------:R-:W-:Y:S01]  /*7110*/  FFMA.FTZ R197, R3.reuse, R190, R57 ;  /* 0x000000be03c57223 */ /* 0x040fe20000010039 */
[----:B------:R-:W-:Y:S01]  /*7120*/  F2FP.F16.F32.PACK_AB R160, R186, R160 ;  /* 0x000000a0baa0723e */ /* 0x000fe200000000ff */
[----:B------:R-:W-:Y:S01]  /*7130*/  FFMA.FTZ R194, R3, R194, R63 ;  /* 0x000000c203c27223 */ /* 0x000fe2000001003f */
[----:B------:R-:W-:-:S02]  /*7140*/  HADD2.F32 R186, -RZ, R161.H0_H0 ;  /* 0x200000a1ffba7230 */ /* 0x000fc40000004100 */
[C---:B------:R-:W-:Y:S01]  /*7150*/  FFMA.FTZ R191, R3.reuse, R191, R56 ;  /* 0x000000bf03bf7223 */ /* 0x040fe20000010038 */
[----:B------:R-:W-:Y:S01]  /*7160*/  FMUL.FTZ R188, R188, R192 ;  /* 0x000000c0bcbc7220 */ /* 0x000fe20000410000 */
[-C--:B------:R-:W-:Y:S01]  /*7170*/  FMUL.FTZ R190, R196, R0.reuse ;  /* 0x00000000c4be7220 */ /* 0x080fe20000410000 */
[----:B------:R-:W-:Y:S02]  /*7180*/  HADD2.F32 R192, -RZ, R161.H1_H1 ;  /* 0x300000a1ffc07230 */ /* 0x000fe40000004100 */
[C---:B------:R-:W-:Y:S01]  /*7190*/  FFMA.FTZ R187, R3.reuse, R187, R58 ;  /* 0x000000bb03bb7223 */ /* 0x040fe2000001003a */
[--C-:B------:R-:W-:Y:S02]  /*71a0*/  HADD2.F32 R193, -RZ, R162.reuse.H0_H0 ;  /* 0x200000a2ffc17230 */ /* 0x100fe40000004100 */
[----:B------:R-:W-:Y:S01]  /*71b0*/  FFMA.FTZ R185, R3, R185, R59 ;  /* 0x000000b903b97223 */ /* 0x000fe2000001003b */
        /* <DEDUP_REMOVED lines=23> */
.L_x_18115:
        /* <DEDUP_REMOVED lines=19> */
[----:B------:R-:W-:Y:S01]  /*7460*/  FFMA.FTZ R37, R3, R37, R53 ;  /* 0x0000002503257223 */ /* 0x000fe20000010035 */
[----:B------:R-:W-:Y:S01]  /*7470*/  FADD.FTZ R36, R168, -R36 ;  /* 0x80000024a8247221 */ /* 0x000fe20000010000 */
[----:B------:R-:W-:-:S02]  /*7480*/  HADD2.F32 R160, -RZ, R160.H1_H1 ;  /* 0x300000a0ffa07230 */ /* 0x000fc40000004100 */
[----:B------:R-:W-:Y:S01]  /*7490*/  FFMA.FTZ R38, R3, R38, R54 ;  /* 0x0000002603267223 */ /* 0x000fe20000010036 */
[----:B------:R-:W-:Y:S01]  /*74a0*/  FMUL.FTZ R165, R37, R0 ;  /* 0x0000000025a57220 */ /* 0x000fe20000410000 */
[C---:B------:R-:W-:Y:S01]  /*74b0*/  FFMA.FTZ R39, R3.reuse, R39, R55 ;  /* 0x0000002703277223 */ /* 0x040fe20000010037 */
[----:B------:R-:W-:Y:S01]  /*74c0*/  FFMA.FTZ R36, R3, R36, R52 ;  /* 0x0000002403247223 */ /* 0x000fe20000010034 */
        /* <DEDUP_REMOVED lines=46> */
.L_x_18116:
        /* <DEDUP_REMOVED lines=23> */
[----:B------:R-:W-:Y:S01]  /*7920*/  FFMA.FTZ R170, R3, R170, R54 ;  /* 0x000000aa03aa7223 */ /* 0x000fe20000010036 */
[----:B------:R-:W-:Y:S01]  /*7930*/  FADD.FTZ R177, R177, -R176 ;  /* 0x800000b0b1b17221 */ /* 0x000fe20000010000 */
[----:B------:R-:W-:Y:S01]  /*7940*/  FADD.FTZ R179, R179, -R178 ;  /* 0x800000b2b3b37221 */ /* 0x000fe20000010000 */
[C---:B------:R-:W-:Y:S01]  /*7950*/  FFMA.FTZ R171, R3.reuse, R171, R55 ;  /* 0x000000ab03ab7223 */ /* 0x040fe20000010037 */
[C---:B------:R-:W-:Y:S01]  /*7960*/  FFMA.FTZ R173, R3.reuse, R173, R48 ;  /* 0x000000ad03ad7223 */ /* 0x040fe20000010030 */
[----:B------:R-:W-:Y:S01]  /*7970*/  FFMA.FTZ R175, R3, R175, R49 ;  /* 0x000000af03af7223 */ /* 0x000fe20000010031 */
[----:B------:R-:W-:Y:S01]  /*7980*/  FMUL.FTZ R167, R167, R165 ;  /* 0x000000a5a7a77220 */ /* 0x000fe20000410000 */
[----:B------:R-:W-:Y:S01]  /*7990*/  F2FP.F16.F32.PACK_AB R160, R164, R160 ;  /* 0x000000a0a4a0723e */ /* 0x000fe200000000ff */
[----:B------:R-:W-:-:S02]  /*79a0*/  HADD2.F32 R168, -RZ, R161.H0_H0 ;  /* 0x200000a1ffa87230 */ /* 0x000fc40000004100 */
[-C--:B------:R-:W-:Y:S01]  /*79b0*/  FMUL.FTZ R174, R170, R0.reuse ;  /* 0x00000000aaae7220 */ /* 0x080fe20000410000 */
[----:B------:R-:W-:Y:S02]  /*79c0*/  HADD2.F32 R169, -RZ, R161.H1_H1 ;  /* 0x300000a1ffa97230 */ /* 0x000fe40000004100 */
[C---:B------:R-:W-:Y:S01]  /*79d0*/  FFMA.FTZ R165, R3.reuse, R177, R50 ;  /* 0x000000b103a57223 */ /* 0x040fe20000010032 */
[--C-:B------:R-:W-:Y:S02]  /*79e0*/  HADD2.F32 R161, -RZ, R162.reuse.H0_H0 ;  /* 0x200000a2ffa17230 */ /* 0x100fe40000004100 */
[----:B------:R-:W-:Y:S01]  /*79f0*/  FFMA.FTZ R164, R3, R179, R51 ;  /* 0x000000b303a47223 */ /* 0x000fe20000010033 */
        /* <DEDUP_REMOVED lines=23> */
.L_x_18117:
        /* <DEDUP_REMOVED lines=19> */
[C---:B------:R-:W-:Y:S01]  /*7ca0*/  FFMA.FTZ R36, R3.reuse, R5, R44 ;  /* 0x0000000503247223 */ /* 0x040fe2000001002c */
[----:B------:R-:W-:Y:S01]  /*7cb0*/  FFMA.FTZ R37, R3, R14, R45 ;  /* 0x0000000e03257223 */ /* 0x000fe2000001002d */
[----:B------:R-:W-:Y:S01]  /*7cc0*/  FFMA.FTZ R10, R10, R21, R22 ;  /* 0x000000150a0a7223 */ /* 0x000fe20000010016 */
[----:B-----5:R-:W-:-:S02]  /*7cd0*/  HADD2.F32 R6, -RZ, R160.H0_H0 ;  /* 0x200000a0ff067230 */ /* 0x020fc40000004100 */
[----:B------:R-:W-:Y:S01]  /*7ce0*/  FFMA.FTZ R39, R3, R8, R47 ;  /* 0x0000000803277223 */ /* 0x000fe2000001002f */
        /* <DEDUP_REMOVED lines=10> */
[C---:B------:R-:W-:Y:S01]  /*7d90*/  FFMA.FTZ R32, R3.reuse, R9, R40 ;  /* 0x0000000903207223 */ /* 0x040fe20000010028 */
[C---:B------:R-:W-:Y:S01]  /*7da0*/  FFMA.FTZ R33, R3.reuse, R10, R41 ;  /* 0x0000000a03217223 */ /* 0x040fe20000010029 */
[----:B------:R-:W-:Y:S01]  /*7db0*/  FFMA.FTZ R38, R3, R15, R46 ;  /* 0x0000000f03267223 */ /* 0x000fe2000001002e */
[----:B------:R-:W-:Y:S01]  /*7dc0*/  FADD.FTZ R11, R19, -R11 ;  /* 0x8000000b130b7221 */ /* 0x000fe20000010000 */
[----:B------:R-:W-:Y:S01]  /*7dd0*/  FADD.FTZ R20, R20, -R12 ;  /* 0x8000000c14147221 */ /* 0x000fe20000010000 */
[----:B------:R-:W-:Y:S01]  /*7de0*/  F2FP.F16.F32.PACK_AB R8, R6, R8 ;  /* 0x000000080608723e */ /* 0x000fe200000000ff */
[----:B------:R-:W-:-:S02]  /*7df0*/  HADD2.F32 R15, -RZ, R162.H0_H0 ;  /* 0x200000a2ff0f7230 */ /* 0x000fc40000004100 */
[-C--:B------:R-:W-:Y:S01]  /*7e00*/  FMUL.FTZ R10, R32, R0.reuse ;  /* 0x00000000200a7220 */ /* 0x080fe20000410000 */
[----:B------:R-:W-:Y:S02]  /*7e10*/  HADD2.F32 R16, -RZ, R162.H1_H1 ;  /* 0x300000a2ff107230 */ /* 0x000fe40000004100 */
[----:B------:R-:W-:Y:S01]  /*7e20*/  FMUL.FTZ R6, R33, R0 ;  /* 0x0000000021067220 */ /* 0x000fe20000410000 */
[C---:B------:R-:W-:Y:S01]  /*7e30*/  FFMA.FTZ R34, R3.reuse, R11, R42 ;  /* 0x0000000b03227223 */ /* 0x040fe2000001002a */
[----:B------:R-:W-:Y:S01]  /*7e40*/  FFMA.FTZ R35, R3, R20, R43 ;  /* 0x0000001403237223 */ /* 0x000fe2000001002b */
        /* <DEDUP_REMOVED lines=26> */
.L_x_18118:
        /* <DEDUP_REMOVED lines=12> */
[----:B------:R-:W-:Y:S01]  /*80b0*/  FFMA.FTZ R5, R3, R5, R44 ;  /* 0x0000000503057223 */ /* 0x000fe2000001002c */
[----:B------:R-:W-:Y:S01]  /*80c0*/  FADD.FTZ R9, R17, -R9 ;  /* 0x8000000911097221 */ /* 0x000fe20000010000 */
[----:B------:R-:W-:Y:S01]  /*80d0*/  FADD.FTZ R10, R18, -R10 ;  /* 0x8000000a120a7221 */ /* 0x000fe20000010000 */
[----:B------:R-:W-:Y:S01]  /*80e0*/  FADD.FTZ R11, R19, -R11 ;  /* 0x8000000b130b7221 */ /* 0x000fe20000010000 */
[----:B------:R-:W-:Y:S01]  /*80f0*/  FADD.FTZ R12, R20, -R12 ;  /* 0x8000000c140c7221 */ /* 0x000fe20000010000 */
[C---:B------:R-:W-:Y:S01]  /*8100*/  FFMA.FTZ R15, R3.reuse, R7, R46 ;  /* 0x00000007030f7223 */ /* 0x040fe2000001002e */
[C---:B------:R-:W-:Y:S01]  /*8110*/  FFMA.FTZ R6, R3.reuse, R6, R45 ;  /* 0x0000000603067223 */ /* 0x040fe2000001002d */
[----:B------:R-:W-:Y:S01]  /*8120*/  FFMA.FTZ R7, R3, R8, R47 ;  /* 0x0000000803077223 */ /* 0x000fe2000001002f */
[----:B------:R-:W-:Y:S01]  /*8130*/  FMUL.FTZ R8, R5, R0 ;  /* 0x0000000005087220 */ /* 0x000fe20000410000 */
[----:B-----5:R-:W-:-:S02]  /*8140*/  HADD2.F32 R5, -RZ, R160.H0_H0 ;  /* 0x200000a0ff057230 */ /* 0x020fc40000004100 */
        /* <DEDUP_REMOVED lines=38> */
.L_x_18119:
[----:B------:R-:W0:Y:S01]  /*83b0*/  @P1 LDC.64 R6, c[0x0][0x478] ;  /* 0x00011e00ff061b82 */ /* 0x000e220000000a00 */
[----:B------:R-:W-:Y:S01]  /*83c0*/  MOV R3, 0x10 ;  /* 0x0000001000037802 */ /* 0x000fe20000000f00 */
[----:B0-----:R-:W-:-:S04]  /*83d0*/  @P1 IMAD.WIDE.U32 R6, R2, 0x20, R6 ;  /* 0x0000002002061825 */ /* 0x001fc800078e0006 */
[----:B------:R-:W-:Y:S01]  /*83e0*/  IMAD.WIDE.U32 R2, R2, R3, UR18 ;  /* 0x0000001202027e25 */ /* 0x000fe2000f8e0003 */
[----:B------:R0:W-:Y:S04]  /*83f0*/  @P1 STG.E.128 desc[UR6][R6.64], R36 ;  /* 0x0000002406001986 */ /* 0x0001e8000c101d06 */
[----:B------:R0:W-:Y:S04]  /*8400*/  @P1 STG.E.128 desc[UR6][R6.64+0x10], R32 ;  /* 0x0000102006001986 */ /* 0x0001e8000c101d06 */
[----:B------:R0:W-:Y:S02]  /*8410*/  STG.E.128 desc[UR6][R2.64], R8 ;  /* 0x0000000802007986 */ /* 0x0001e4000c101d06 */
.L_x_18109:
        /* <DEDUP_REMOVED lines=125> */
.L_x_18096:
        /* <DEDUP_REMOVED lines=104> */
.L_x_18095:
[----:B------:R-:W-:Y:S05]  /*9270*/  BSYNC B0 ;  /* 0x0000000000007941 */ /* 0x000fea0003800000 */
.L_x_18094:
        /* <DEDUP_REMOVED lines=331> */
.L_x_18097:
        /* <DEDUP_REMOVED lines=8> */
.L_x_18122:
[----:B------:R-:W-:Y:S05]  /*a7b0*/  BSYNC B2 ;  /* 0x0000000000027941 */ /* 0x000fea0003800000 */
.L_x_18121:
        /* <DEDUP_REMOVED lines=8> */
.L_x_18123:
[----:B------:R-:W-:Y:S01]  /*a840*/  MOV R239, R21 ;  /* 0x0000001500ef7202 */ /* 0x000fe20000000f00 */
[----:B------:R-:W-:Y:S02]  /*a850*/  HFMA2 R163, -RZ, RZ, 0, 1.1920928955078125e-07 ;  /* 0x00000002ffa37431 */ /* 0x000fe400000001ff */
[----:B------:R-:W-:-:S07]  /*a860*/  FADD.FTZ R22, R22, R240 ;  /* 0x000000f016167221 */ /* 0x000fce0000010000 */
[----:B------:R-:W-:Y:S05]  /*a870*/  WARPSYNC.COLLECTIVE R161, `(.L_x_18124) ;  /* 0x00000000a1087348 */ /* 0x000fea0003c00000 */
[----:B------:R0:W1:Y:S02]  /*a880*/  SHFL.BFLY P3, R240, R239, R163, R162 ;  /* 0x0c0000a3eff07389 */ /* 0x00006400000600a2 */
[----:B01----:R-:W-:Y:S05]  /*a890*/  ENDCOLLECTIVE ;  /* 0x000000000000791b */ /* 0x003fea0003800000 */
.L_x_18124:
[----:B------:R-:W-:Y:S01]  /*a8a0*/  MOV R239, R22 ;  /* 0x0000001600ef7202 */ /* 0x000fe20000000f00 */
[----:B------:R-:W-:-:S07]  /*a8b0*/  FADD.FTZ R21, R21, R240 ;  /* 0x000000f015157221 */ /* 0x000fce0000010000 */
[----:B------:R-:W-:Y:S05]  /*a8c0*/  WARPSYNC.COLLECTIVE R161, `(.L_x_18125) ;  /* 0x00000000a1087348 */ /* 0x000fea0003c00000 */
[----:B------:R0:W1:Y:S02]  /*a8d0*/  SHFL.BFLY P3, R240, R239, R163, R162 ;  /* 0x0c0000a3eff07389 */ /* 0x00006400000600a2 */
[----:B01----:R-:W-:Y:S05]  /*a8e0*/  ENDCOLLECTIVE ;  /* 0x000000000000791b */ /* 0x003fea0003800000 */
.L_x_18125:
[----:B------:R-:W-:Y:S01]  /*a8f0*/  MOV R239, R21 ;  /* 0x0000001500ef7202 */ /* 0x000fe20000000f00 */
[----:B------:R-:W-:Y:S02]  /*a900*/  HFMA2 R163, -RZ, RZ, 0, 2.384185791015625e-07 ;  /* 0x00000004ffa37431 */ /* 0x000fe400000001ff */
[----:B------:R-:W-:-:S07]  /*a910*/  FADD.FTZ R22, R22, R240 ;  /* 0x000000f016167221 */ /* 0x000fce0000010000 */
[----:B------:R-:W-:Y:S05]  /*a920*/  WARPSYNC.COLLECTIVE R161, `(.L_x_18126) ;  /* 0x00000000a1087348 */ /* 0x000fea0003c00000 */
[----:B------:R0:W1:Y:S02]  /*a930*/  SHFL.BFLY P3, R240, R239, R163, R162 ;  /* 0x0c0000a3eff07389 */ /* 0x00006400000600a2 */
[----:B01----:R-:W-:Y:S05]  /*a940*/  ENDCOLLECTIVE ;  /* 0x000000000000791b */ /* 0x003fea0003800000 */
.L_x_18126:
[----:B------:R-:W-:Y:S01]  /*a950*/  MOV R239, R22 ;  /* 0x0000001600ef7202 */ /* 0x000fe20000000f00 */
[----:B------:R-:W-:-:S07]  /*a960*/  FADD.FTZ R21, R21, R240 ;  /* 0x000000f015157221 */ /* 0x000fce0000010000 */
[----:B------:R-:W-:Y:S05]  /*a970*/  WARPSYNC.COLLECTIVE R161, `(.L_x_18127) ;  /* 0x00000000a1087348 */ /* 0x000fea0003c00000 */
[----:B------:R0:W1:Y:S02]  /*a980*/  SHFL.BFLY P3, R240, R239, R163, R162 ;  /* 0x0c0000a3eff07389 */ /* 0x00006400000600a2 */
[----:B01----:R-:W-:Y:S05]  /*a990*/  ENDCOLLECTIVE ;  /* 0x000000000000791b */ /* 0x003fea0003800000 */
.L_x_18127:
[----:B------:R-:W-:Y:S01]  /*a9a0*/  MOV R239, R21 ;  /* 0x0000001500ef7202 */ /* 0x000fe20000000f00 */
[----:B------:R-:W-:Y:S02]  /*a9b0*/  HFMA2 R163, -RZ, RZ, 0, 4.76837158203125e-07 ;  /* 0x00000008ffa37431 */ /* 0x000fe400000001ff */
[----:B------:R-:W-:-:S07]  /*a9c0*/  FADD.FTZ R22, R22, R240 ;  /* 0x000000f016167221 */ /* 0x000fce0000010000 */
[----:B------:R-:W-:Y:S05]  /*a9d0*/  WARPSYNC.COLLECTIVE R161, `(.L_x_18128) ;  /* 0x00000000a1087348 */ /* 0x000fea0003c00000 */
[----:B------:R0:W1:Y:S02]  /*a9e0*/  SHFL.BFLY P3, R240, R239, R163, R162 ;  /* 0x0c0000a3eff07389 */ /* 0x00006400000600a2 */
[----:B01----:R-:W-:Y:S05]  /*a9f0*/  ENDCOLLECTIVE ;  /* 0x000000000000791b */ /* 0x003fea0003800000 */
.L_x_18128:
[----:B------:R-:W-:Y:S01]  /*aa00*/  MOV R239, R22 ;  /* 0x0000001600ef7202 */ /* 0x000fe20000000f00 */
[----:B------:R-:W-:-:S07]  /*aa10*/  FADD.FTZ R21, R21, R240 ;  /* 0x000000f015157221 */ /* 0x000fce0000010000 */
[----:B------:R-:W-:Y:S05]  /*aa20*/  WARPSYNC.COLLECTIVE R161, `(.L_x_18129) ;  /* 0x00000000a1087348 */ /* 0x000fea0003c00000 */
[----:B------:R0:W1:Y:S02]  /*aa30*/  SHFL.BFLY P3, R240, R239, R163, R162 ;  /* 0x0c0000a3eff07389 */ /* 0x00006400000600a2 */
[----:B01----:R-:W-:Y:S05]  /*aa40*/  ENDCOLLECTIVE ;  /* 0x000000000000791b */ /* 0x003fea0003800000 */
.L_x_18129:
[----:B------:R-:W-:Y:S01]  /*aa50*/  MOV R239, R21 ;  /* 0x0000001500ef7202 */ /* 0x000fe20000000f00 */
[----:B------:R-:W-:Y:S02]  /*aa60*/  HFMA2 R163, -RZ, RZ, 0, 9.5367431640625e-07 ;  /* 0x00000010ffa37431 */ /* 0x000fe400000001ff */
[----:B------:R-:W-:-:S07]  /*aa70*/  FADD.FTZ R22, R22, R240 ;  /* 0x000000f016167221 */ /* 0x000fce0000010000 */
[----:B------:R-:W-:Y:S05]  /*aa80*/  WARPSYNC.COLLECTIVE R161, `(.L_x_18130) ;  /* 0x00000000a1087348 */ /* 0x000fea0003c00000 */
[----:B------:R0:W1:Y:S02]  /*aa90*/  SHFL.BFLY P3, R240, R239, R163, R162 ;  /* 0x0c0000a3eff07389 */ /* 0x00006400000600a2 */
[----:B01----:R-:W-:Y:S05]  /*aaa0*/  ENDCOLLECTIVE ;  /* 0x000000000000791b */ /* 0x003fea0003800000 */
.L_x_18130:
[----:B------:R-:W-:Y:S02]  /*aab0*/  MOV R239, R22 ;  /* 0x0000001600ef7202 */ /* 0x000fe40000000f00 */
[----:B------:R-:W-:-:S07]  /*aac0*/  MOV R160, R240 ;  /* 0x000000f000a07202 */ /* 0x000fce0000000f00 */
[----:B------:R-:W-:Y:S05]  /*aad0*/  WARPSYNC.COLLECTIVE R161, `(.L_x_18131) ;  /* 0x00000000a1087348 */ /* 0x000fea0003c00000 */
[----:B------:R0:W1:Y:S02]  /*aae0*/  SHFL.BFLY P3, R240, R239, R163, R162 ;  /* 0x0c0000a3eff07389 */ /* 0x00006400000600a2 */
[----:B01----:R-:W-:Y:S05]  /*aaf0*/  ENDCOLLECTIVE ;  /* 0x000000000000791b */ /* 0x003fea0003800000 */
.L_x_18131:
[----:B------:R-:W-:Y:S01]  /*ab00*/  MOV R161, R240 ;  /* 0x000000f000a17202 */ /* 0x000fe20000000f00 */
[----:B------:R-:W-:Y:S06]  /*ab10*/  BRA `(.L_x_18132) ;  /* 0xffffff84006c7947 */ /* 0x000fec000383ffff */
.L_x_18133:
        /* <DEDUP_REMOVED lines=14> */
.L_x_25497:


//--------------------- .text._ZN10layer_norm13ln_bwd_kernelINS_13Kernel_traitsIf6__halffS2_fjLj1280ELj1ELj4ELj1ELj16ENS_18Kernel_traits_baseILj1280EfS2_fS2_fjLj128EEEEELb0ELb1ELb1ELb0EEEvNS_9BwdParamsE --------------------------
	.section	.text._ZN10layer_norm13ln_bwd_kernelINS_13Kernel_traitsIf6__halffS2_fjLj1280ELj1ELj4ELj1ELj16ENS_18Kernel_traits_baseILj1280EfS2_fS2_fjLj128EEEEELb0ELb1ELb1ELb0EEEvNS_9BwdParamsE,"ax",@progbits
	.align	128
        .global         _ZN10layer_norm13ln_bwd_kernelINS_13Kernel_traitsIf6__halffS2_fjLj1280ELj1ELj4ELj1ELj16ENS_18Kernel_traits_baseILj1280EfS2_fS2_fjLj128EEEEELb0ELb1ELb1ELb0EEEvNS_9BwdParamsE
        .type           _ZN10layer_norm13ln_bwd_kernelINS_13Kernel_traitsIf6__halffS2_fjLj1280ELj1ELj4ELj1ELj16ENS_18Kernel_traits_baseILj1280EfS2_fS2_fjLj128EEEEELb0ELb1ELb1ELb0EEEvNS_9BwdParamsE,@function
        .size           _ZN10layer_norm13ln_bwd_kernelINS_13Kernel_traitsIf6__halffS2_fjLj1280ELj1ELj4ELj1ELj16ENS_18Kernel_traits_baseILj1280EfS2_fS2_fjLj128EEEEELb0ELb1ELb1ELb0EEEvNS_9BwdParamsE,(.L_x_25498 - _ZN10layer_norm13ln_bwd_kernelINS_13Kernel_traitsIf6__halffS2_fjLj1280ELj1ELj4ELj1ELj16ENS_18Kernel_traits_baseILj1280EfS2_fS2_fjLj128EEEEELb0ELb1ELb1ELb0EEEvNS_9BwdParamsE)
        .other          _ZN10layer_norm13ln_bwd_kernelINS_13Kernel_traitsIf6__halffS2_fjLj1280ELj1ELj4ELj1ELj16ENS_18Kernel_traits_baseILj1280EfS2_fS2_fjLj128EEEEELb0ELb1ELb1ELb0EEEvNS_9BwdParamsE,@"STO_CUDA_ENTRY STV_DEFAULT"
_ZN10layer_norm13ln_bwd_kernelINS_13Kernel_traitsIf6__halffS2_fjLj1280ELj1ELj4ELj1ELj16ENS_18Kernel_traits_baseILj1280EfS2_fS2_fjLj128EEEEELb0ELb1ELb1ELb0EEEvNS_9BwdParamsE:
.text._ZN10layer_norm13ln_bwd_kernelINS_13Kernel_traitsIf6__halffS2_fjLj1280ELj1ELj4ELj1ELj16ENS_18Kernel_traits_baseILj1280EfS2_fS2_fjLj128EEEEELb0ELb1ELb1ELb0EEEvNS_9BwdParamsE:
        /* <DEDUP_REMOVED lines=293> */
.L_x_18333:
        /* <DEDUP_REMOVED lines=51> */
[----:B---3--:R-:W-:Y:S01]  /*1580*/  IMAD.WIDE.U32 R12, R195, 0x10, R12 ;  /* 0x00000010c30c7825 */ /* 0x008fe200078e000c */
[----:B------:R-:W3:Y:S01]  /*1590*/  LDG.E.128 R8, desc[UR6][R180.64] ;  /* 0x00000006b4087981 */ /* 0x000ee2000c1e1d00 */
[----:B------:R-:W-:-:S03]  /*15a0*/  ISETP.NE.AND.EX P0, PT, RZ, UR11, PT, P0 ;  /* 0x0000000bff007c0c */ /* 0x000fc6000bf05300 */
[----:B------:R1:W-:Y:S04]  /*15b0*/  STL [R1+0x1b8], R5 ;  /* 0x0001b80501007387 */ /* 0x0003e80000100800 */
[----:B------:R-:W4:Y:S04]  /*15c0*/  LDG.E.128 R12, desc[UR6][R12.64] ;  /* 0x000000060c0c7981 */ /* 0x000f28000c1e1d00 */
[----:B------:R-:W2:Y:S02]  /*15d0*/  LDG.E.128 R180, desc[UR6][R180.64+0x10] ;  /* 0x00001006b4b47981 */ /* 0x000ea4000c1e1d00 */
[----:B------:R-:W0:Y:S02]  /*15e0*/  @P0 LDC.64 R184, c[0x0][0x438] ;  /* 0x00010e00ffb80b82 */ /* 0x000e240000000a00 */
[----:B-1----:R-:W2:Y:S04]  /*15f0*/  LDL.LU R5, [R1+0x104] ;  /* 0x0001040001057983 */ /* 0x002ea80000300800 */
[----:B------:R-:W2:Y:S04]  /*1600*/  LDL R217, [R1+0x1a8] ;  /* 0x0001a80001d97983 */ /* 0x000ea80000100800 */
[----:B------:R-:W2:Y:S04]  /*1610*/  LDL R251, [R1+0x1ac] ;  /* 0x0001ac0001fb7983 */ /* 0x000ea80000100800 */
[----:B------:R-:W2:Y:S04]  /*1620*/  LDL R250, [R1+0x1b0] ;  /* 0x0001b00001fa7983 */ /* 0x000ea80000100800 */
[----:B------:R-:W2:Y:S04]  /*1630*/  LDL.LU R247, [R1+0x70] ;  /* 0x0000700001f77983 */ /* 0x000ea80000300800 */
[----:B------:R-:W2:Y:S01]  /*1640*/  LDL.LU R246, [R1+0x110] ;  /* 0x0001100001f67983 */ /* 0x000ea20000300800 */
[----:B0-----:R-:W-:-:S03]  /*1650*/  @P0 IMAD.WIDE.U32 R184, R2, 0x20, R184 ;  /* 0x0000002002b80825 */ /* 0x001fc600078e00b8 */
[----:B------:R-:W2:Y:S04]  /*1660*/  LDL R249, [R1+0x1b4] ;  /* 0x0001b40001f97983 */ /* 0x000ea80000100800 */
[----:B------:R-:W5:Y:S04]  /*1670*/  @P0 LDG.E.128 R128, desc[UR6][R184.64] ;  /* 0x00000006b8800981 */ /* 0x000f68000c1e1d00 */
[----:B------:R0:W5:Y:S04]  /*1680*/  @P0 LDG.E.128 R132, desc[UR6][R184.64+0x10] ;  /* 0x00001006b8840981 */ /* 0x000168000c1e1d00 */
[----:B------:R-:W2:Y:S01]  /*1690*/  LDL R248, [R1+0x198] ;  /* 0x0001980001f87983 */ /* 0x000ea20000100800 */
[C---:B---3--:R-:W-:Y:S01]  /*16a0*/  FADD.FTZ R0, -R3.reuse, R8 ;  /* 0x0000000803007221 */ /* 0x048fe20000010100 */
[C---:B------:R-:W-:Y:S01]  /*16b0*/  FADD.FTZ R9, -R3.reuse, R9 ;  /* 0x0000000903097221 */ /* 0x040fe20000010100 */
[C---:B------:R-:W-:Y:S01]  /*16c0*/  FADD.FTZ R8, -R3.reuse, R10 ;  /* 0x0000000a03087221 */ /* 0x040fe20000010100 */
[----:B0-----:R-:W-:-:S02]  /*16d0*/  FADD.FTZ R184, -R3, R11 ;  /* 0x0000000b03b87221 */ /* 0x001fc40000010100 */
[----:B-----5:R-:W-:Y:S01]  /*16e0*/  FMUL.FTZ R10, R4, R9 ;  /* 0x00000009040a7220 */ /* 0x020fe20000410000 */
[--C-:B----4-:R-:W-:Y:S02]  /*16f0*/  HADD2.F32 R186, -RZ, R13.reuse.H0_H0 ;  /* 0x2000000dffba7230 */ /* 0x110fe40000004100 */
[----:B------:R-:W-:Y:S02]  /*1700*/  HADD2.F32 R187, -RZ, R13.H1_H1 ;  /* 0x3000000dffbb7230 */ /* 0x000fe40000004100 */
[--C-:B------:R-:W-:Y:S02]  /*1710*/  HADD2.F32 R188, -RZ, R14.reuse.H0_H0 ;  /* 0x2000000effbc7230 */ /* 0x100fe40000004100 */
[----:B--2---:R-:W-:Y:S01]  /*1720*/  FADD.FTZ R13, -R3, R180 ;  /* 0x000000b4030d7221 */ /* 0x004fe20000010100 */
[----:B------:R-:W-:Y:S01]  /*1730*/  HADD2.F32 R189, -RZ, R14.H1_H1 ;  /* 0x3000000effbd7230 */ /* 0x000fe20000004100 */
[----:B------:R-:W2:Y:S01]  /*1740*/  LDL.LU R180, [R1+0xf4] ;  /* 0x0000f40001b47983 */ /* 0x000ea20000300800 */
[----:B------:R-:W-:-:S02]  /*1750*/  HADD2.F32 R190, -RZ, R15.H0_H0 ;  /* 0x2000000fffbe7230 */ /* 0x000fc40000004100 */
[C---:B------:R-:W-:Y:S01]  /*1760*/  FADD.FTZ R14, -R3.reuse, R181 ;  /* 0x000000b5030e7221 */ /* 0x040fe20000010100 */
[----:B------:R-:W-:Y:S01]  /*1770*/  HADD2.F32 R191, -RZ, R15.H1_H1 ;  /* 0x3000000fffbf7230 */ /* 0x000fe20000004100 */
[----:B------:R-:W3:Y:S01]  /*1780*/  LDL.LU R181, [R1+0x10c] ;  /* 0x00010c0001b57983 */ /* 0x000ee20000300800 */
[C---:B------:R-:W-:Y:S01]  /*1790*/  FADD.FTZ R15, -R3.reuse, R182 ;  /* 0x000000b6030f7221 */ /* 0x040fe20000010100 */
[----:B------:R-:W-:Y:S01]  /*17a0*/  FADD.FTZ R11, -R3, R183 ;  /* 0x000000b7030b7221 */ /* 0x000fe20000010100 */
[C---:B------:R-:W-:Y:S01]  /*17b0*/  FMUL.FTZ R9, R4.reuse, R8 ;  /* 0x0000000804097220 */ /* 0x040fe20000410000 */
[----:B------:R-:W4:Y:S01]  /*17c0*/  LDL.LU R182, [R1+0x6c] ;  /* 0x00006c0001b67983 */ /* 0x000f220000300800 */
[----:B------:R-:W-:-:S03]  /*17d0*/  FMUL.FTZ R8, R4, R184 ;  /* 0x000000b804087220 */ /* 0x000fc60000410000 */
[----:B------:R-:W2:Y:S04]  /*17e0*/  LDL.LU R183, [R1+0x108] ;  /* 0x0001080001b77983 */ /* 0x000ea80000300800 */
[----:B------:R-:W2:Y:S01]  /*17f0*/  LDL.LU R184, [R1+0x68] ;  /* 0x0000680001b87983 */ /* 0x000ea20000300800 */
[--C-:B------:R-:W-:Y:S02]  /*1800*/  HADD2.F32 R185, -RZ, R12.reuse.H0_H0 ;  /* 0x2000000cffb97230 */ /* 0x100fe40000004100 */
[----:B------:R-:W-:Y:S01]  /*1810*/  FMUL.FTZ R0, R4, R0 ;  /* 0x0000000004007220 */ /* 0x000fe20000410000 */
[----:B------:R-:W-:Y:S02]  /*1820*/  HADD2.F32 R12, -RZ, R12.H1_H1 ;  /* 0x3000000cff0c7230 */ /* 0x000fe40000004100 */
[----:B------:R-:W-:Y:S01]  /*1830*/  FADD.FTZ R6, R6, R185 ;  /* 0x000000b906067221 */ /* 0x000fe20000010000 */
[----:B------:R-:W-:-:S02]  /*1840*/  FFMA.FTZ R5, R0, R185, R5 ;  /* 0x000000b900057223 */ /* 0x000fc40000010005 */
[----:B------:R-:W-:Y:S02]  /*1850*/  FMUL.FTZ R251, R251, R12 ;  /* 0x0000000cfbfb7220 */ /* 0x000fe40000410000 */
[----:B------:R0:W-:Y:S01]  /*1860*/  STL [R1+0x64], R6 ;  /* 0x0000640601007387 */ /* 0x0001e20000100800 */
[----:B------:R-:W-:-:S03]  /*1870*/  FADD.FTZ R247, R247, R187 ;  /* 0x000000bbf7f77221 */ /* 0x000fc60000010000 */
[----:B0-----:R1:W5:Y:S04]  /*1880*/  LDL.LU R6, [R1+0x1bc] ;  /* 0x0001bc0001067983 */ /* 0x0013680000300800 */
[----:B------:R0:W-:Y:S01]  /*1890*/  STL [R1+0x104], R5 ;  /* 0x0001040501007387 */ /* 0x0001e20000100800 */
[----:B------:R-:W-:-:S03]  /*18a0*/  FFMA.FTZ R246, R8, R187, R246 ;  /* 0x000000bb08f67223 */ /* 0x000fc600000100f6 */
[----:B0-----:R1:W5:Y:S01]  /*18b0*/  LDL.LU R5, [R1+0x1b8] ;  /* 0x0001b80001057983 */ /* 0x0013620000300800 */
[----:B------:R-:W-:Y:S01]  /*18c0*/  FMUL.FTZ R249, R249, R187 ;  /* 0x000000bbf9f97220 */ /* 0x000fe20000410000 */
[-C--:B------:R-:W-:Y:S01]  /*18d0*/  FMUL.FTZ R250, R250, R186.reuse ;  /* 0x000000bafafa7220 */ /* 0x080fe20000410000 */
[----:B------:R-:W-:Y:S01]  /*18e0*/  FMUL.FTZ R217, R217, R185 ;  /* 0x000000b9d9d97220 */ /* 0x000fe20000410000 */
[----:B---3--:R-:W-:Y:S01]  /*18f0*/  FFMA.FTZ R181, R9, R186, R181 ;  /* 0x000000ba09b57223 */ /* 0x008fe200000100b5 */
[----:B----4-:R-:W-:Y:S01]  /*1900*/  FADD.FTZ R182, R182, R186 ;  /* 0x000000bab6b67221 */ /* 0x010fe20000010000 */
[----:B--2---:R-:W-:Y:S01]  /*1910*/  FFMA.FTZ R183, R10, R12, R183 ;  /* 0x0000000c0ab77223 */ /* 0x004fe200000100b7 */
[----:B------:R-:W-:Y:S02]  /*1920*/  FADD.FTZ R184, R184, R12 ;  /* 0x0000000cb8b87221 */ /* 0x000fe40000010000 */
[----:B------:R-:W2:Y:S04]  /*1930*/  LDL.LU R12, [R1+0x54] ;  /* 0x00005400010c7983 */ /* 0x000ea80000300800 */
[----:B------:R-:W-:Y:S04]  /*1940*/  STL [R1+0x68], R184 ;  /* 0x000068b801007387 */ /* 0x000fe80000100800 */
[----:B------:R-:W-:Y:S04]  /*1950*/  STL [R1+0x108], R183 ;  /* 0x000108b701007387 */ /* 0x000fe80000100800 */
[----:B------:R-:W-:Y:S04]  /*1960*/  STL [R1+0x6c], R182 ;  /* 0x00006cb601007387 */ /* 0x000fe80000100800 */
[----:B------:R-:W-:Y:S04]  /*1970*/  STL [R1+0x10c], R181 ;  /* 0x00010cb501007387 */ /* 0x000fe80000100800 */
[----:B------:R0:W-:Y:S04]  /*1980*/  STL [R1+0x70], R247 ;  /* 0x000070f701007387 */ /* 0x0001e80000100800 */
[----:B0-----:R-:W3:Y:S04]  /*1990*/  LDL.LU R247, [R1+0xf8] ;  /* 0x0000f80001f77983 */ /* 0x001ee80000300800 */
[----:B------:R0:W-:Y:S04]  /*19a0*/  STL [R1+0x110], R246 ;  /* 0x000110f601007387 */ /* 0x0001e80000100800 */
[----:B------:R-:W4:Y:S04]  /*19b0*/  LDL R182, [R1+0x1a4] ;  /* 0x0001a40001b67983 */ /* 0x000f280000100800 */
[----:B0-----:R-:W4:Y:S04]  /*19c0*/  LDL R246, [R1+0x19c] ;  /* 0x00019c0001f67983 */ /* 0x001f280000100800 */
[----:B------:R-:W4:Y:S04]  /*19d0*/  LDL.LU R187, [R1+0x58] ;  /* 0x0000580001bb7983 */ /* 0x000f280000300800 */
[----:B------:R-:W4:Y:S04]  /*19e0*/  LDL.LU R186, [R1+0x5c] ;  /* 0x00005c0001ba7983 */ /* 0x000f280000300800 */
[----:B------:R-:W4:Y:S04]  /*19f0*/  LDL.LU R185, [R1+0xfc] ;  /* 0x0000fc0001b97983 */ /* 0x000f280000300800 */
[----:B------:R-:W4:Y:S04]  /*1a00*/  LDL R181, [R1+0x1a0] ;  /* 0x0001a00001b57983 */ /* 0x000f280000100800 */
[----:B------:R-:W4:Y:S04]  /*1a10*/  LDL.LU R184, [R1+0x60] ;  /* 0x0000600001b87983 */ /* 0x000f280000300800 */
[----:B------:R-:W4:Y:S01]  /*1a20*/  LDL.LU R183, [R1+0x100] ;  /* 0x0001000001b77983 */ /* 0x000f220000300800 */
[----:B------:R-:W-:-:S04]  /*1a30*/  FMUL.FTZ R13, R4, R13 ;  /* 0x0000000d040d7220 */ /* 0x000fc80000410000 */
[----:B------:R-:W-:Y:S01]  /*1a40*/  FFMA.FTZ R180, R13, R188, R180 ;  /* 0x000000bc0db47223 */ /* 0x000fe200000100b4 */
[----:B------:R-:W-:Y:S01]  /*1a50*/  FMUL.FTZ R14, R4, R14 ;  /* 0x0000000e040e7220 */ /* 0x000fe20000410000 */
[----:B------:R-:W-:Y:S01]  /*1a60*/  FMUL.FTZ R248, R248, R188 ;  /* 0x000000bcf8f87220 */ /* 0x000fe20000410000 */
[----:B------:R-:W-:Y:S01]  /*1a70*/  FMUL.FTZ R15, R4, R15 ;  /* 0x0000000f040f7220 */ /* 0x000fe20000410000 */
[----:B------:R-:W-:Y:S02]  /*1a80*/  IADD3 R195, PT, PT, R195, 0x20, RZ ;  /* 0x00000020c3c37810 */ /* 0x000fe40007ffe0ff */
[----:B------:R-:W-:Y:S01]  /*1a90*/  IADD3 R2, PT, PT, R2, 0x20, RZ ;  /* 0x0000002002027810 */ /* 0x000fe20007ffe0ff */
[----:B--2---:R-:W-:-:S05]  /*1aa0*/  FADD.FTZ R12, R12, R188 ;  /* 0x000000bc0c0c7221 */ /* 0x004fca0000010000 */
[----:B------:R-:W-:Y:S04]  /*1ab0*/  STL [R1+0x54], R12 ;  /* 0x0000540c01007387 */ /* 0x000fe80000100800 */
[----:B------:R0:W-:Y:S02]  /*1ac0*/  STL [R1+0xf4], R180 ;  /* 0x0000f4b401007387 */ /* 0x0001e40000100800 */
[----:B0-----:R-:W-:-:S04]  /*1ad0*/  FFMA.FTZ R180, R0, R217, RZ ;  /* 0x000000d900b47223 */ /* 0x001fc800000100ff */
[----:B------:R-:W-:-:S04]  /*1ae0*/  FFMA.FTZ R180, R10, R251, R180 ;  /* 0x000000fb0ab47223 */ /* 0x000fc800000100b4 */
[----:B------:R-:W-:Y:S01]  /*1af0*/  FFMA.FTZ R180, R9, R250, R180 ;  /* 0x000000fa09b47223 */ /* 0x000fe200000100b4 */
[----:B---3--:R-:W-:-:S03]  /*1b00*/  FFMA.FTZ R247, R14, R189, R247 ;  /* 0x000000bd0ef77223 */ /* 0x008fc600000100f7 */
[----:B------:R-:W-:Y:S01]  /*1b10*/  FFMA.FTZ R180, R8, R249, R180 ;  /* 0x000000f908b47223 */ /* 0x000fe200000100b4 */
[----:B------:R-:W-:-:S03]  /*1b20*/  FADD.FTZ R12, RZ, R217 ;  /* 0x000000d9ff0c7221 */ /* 0x000fc60000010000 */
[----:B------:R-:W-:Y:S01]  /*1b30*/  FFMA.FTZ R180, R13, R248, R180 ;  /* 0x000000f80db47223 */ /* 0x000fe200000100b4 */
[----:B----4-:R-:W-:-:S05]  /*1b40*/  FADD.FTZ R187, R187, R189 ;  /* 0x000000bdbbbb7221 */ /* 0x010fca0000010000 */
[----:B------:R-:W-:Y:S01]  /*1b50*/  STL [R1+0x58], R187 ;  /* 0x000058bb01007387 */ /* 0x000fe20000100800 */
[----:B------:R-:W-:-:S03]  /*1b60*/  FADD.FTZ R186, R186, R190 ;  /* 0x000000bebaba7221 */ /* 0x000fc60000010000 */
[----:B------:R0:W-:Y:S01]  /*1b70*/  STL [R1+0xf8], R247 ;  /* 0x0000f8f701007387 */ /* 0x0001e20000100800 */
[-C--:B------:R-:W-:Y:S01]  /*1b80*/  FFMA.FTZ R185, R15, R190.reuse, R185 ;  /* 0x000000be0fb97223 */ /* 0x080fe200000100b9 */
[----:B------:R-:W-:Y:S01]  /*1b90*/  FADD.FTZ R12, R12, R251 ;  /* 0x000000fb0c0c7221 */ /* 0x000fe20000010000 */
[----:B0-----:R-:W-:Y:S01]  /*1ba0*/  FMUL.FTZ R247, R246, R189 ;  /* 0x000000bdf6f77220 */ /* 0x001fe20000410000 */
[----:B------:R-:W-:Y:S01]  /*1bb0*/  FMUL.FTZ R246, R181, R190 ;  /* 0x000000beb5f67220 */ /* 0x000fe20000410000 */
[----:B------:R-:W-:Y:S01]  /*1bc0*/  FMUL.FTZ R181, R4, R11 ;  /* 0x0000000b04b57220 */ /* 0x000fe20000410000 */
[----:B------:R-:W-:Y:S01]  /*1bd0*/  FADD.FTZ R184, R184, R191 ;  /* 0x000000bfb8b87221 */ /* 0x000fe20000010000 */
[----:B------:R-:W-:Y:S01]  /*1be0*/  FFMA.FTZ R11, R14, R247, R180 ;  /* 0x000000f70e0b7223 */ /* 0x000fe200000100b4 */
[----:B------:R1:W-:Y:S01]  /*1bf0*/  STL [R1+0x5c], R186 ;  /* 0x00005cba01007387 */ /* 0x0003e20000100800 */
[-C--:B------:R-:W-:Y:S01]  /*1c00*/  FFMA.FTZ R183, R181, R191.reuse, R183 ;  /* 0x000000bfb5b77223 */ /* 0x080fe200000100b7 */
[----:B------:R-:W-:-:S02]  /*1c10*/  FMUL.FTZ R180, R182, R191 ;  /* 0x000000bfb6b47220 */ /* 0x000fc40000410000 */
[----:B------:R1:W-:Y:S01]  /*1c20*/  STL [R1+0xfc], R185 ;  /* 0x0000fcb901007387 */ /* 0x0003e20000100800 */
[----:B------:R-:W-:-:S03]  /*1c30*/  FADD.FTZ R12, R12, R250 ;  /* 0x000000fa0c0c7221 */ /* 0x000fc60000010000 */
[----:B------:R1:W-:Y:S04]  /*1c40*/  STL [R1+0x8], R181 ;  /* 0x000008b501007387 */ /* 0x0003e80000100800 */
[----:B------:R1:W-:Y:S04]  /*1c50*/  STL [R1+0x60], R184 ;  /* 0x000060b801007387 */ /* 0x0003e80000100800 */
        /* <DEDUP_REMOVED lines=8> */
[----:B-1----:R-:W-:-:S07]  /*1ce0*/  FADD.FTZ R12, R12, R180 ;  /* 0x000000b40c0c7221 */ /* 0x002fce0000010000 */
.L_x_18139:
[----:B------:R-:W-:Y:S05]  /*1cf0*/  BSYNC.RECONVERGENT B2 ;  /* 0x0000000000027941 */ /* 0x000fea0003800200 */
.L_x_18138:
[----:B------:R-:W-:Y:S04]  /*1d00*/  BSSY.RECONVERGENT B2, `(.L_x_18140) ;  /* 0x0000084000027945 */ /* 0x000fe80003800200 */
[----:B------:R-:W-:Y:S05]  /*1d10*/  @!P5 BRA `(.L_x_18141) ;  /* 0x000000080008d947 */ /* 0x000fea0003800000 */
[----:B------:R-:W1:Y:S01]  /*1d20*/  LDC.64 R180, c[0x0][0x428] ;  /* 0x00010a00ffb47b82 */ /* 0x000e620000000a00 */
[----:B------:R2:W-:Y:S04]  /*1d30*/  STL [R1+0x1c4], R7 ;  /* 0x0001c40701007387 */ /* 0x0005e80000100800 */
[----:B-----5:R3:W-:Y:S03]  /*1d40*/  STL [R1+0x1c0], R6 ;  /* 0x0001c00601007387 */ /* 0x0207e60000100800 */
[----:B------:R-:W4:Y:S01]  /*1d50*/  LDC.64 R184, c[0x0][0x3a8] ;  /* 0x0000ea00ffb87b82 */ /* 0x000f220000000a00 */
[----:B------:R0:W-:Y:S04]  /*1d60*/  STL [R1+0x1bc], R5 ;  /* 0x0001bc0501007387 */ /* 0x0001e80000100800 */
[----:B------:R0:W-:Y:S04]  /*1d70*/  STL [R1+0x1b8], R0 ;  /* 0x0001b80001007387 */ /* 0x0001e80000100800 */
[----:B--2---:R-:W2:Y:S04]  /*1d80*/  LDL.LU R7, [R1+0x44] ;  /* 0x0000440001077983 */ /* 0x004ea80000300800 */
[----:B---3--:R-:W3:Y:S01]  /*1d90*/  LDL.LU R6, [R1+0xe4] ;  /* 0x0000e40001067983 */ /* 0x008ee20000300800 */
[----:B-1----:R-:W-:-:S03]  /*1da0*/  IMAD.WIDE.U32 R180, R195, 0x10, R180 ;  /* 0x00000010c3b47825 */ /* 0x002fc600078e00b4 */
[----:B------:R-:W3:Y:S01]  /*1db0*/  LDL R245, [R1+0x188] ;  /* 0x0001880001f57983 */ /* 0x000ee20000100800 */
[----:B------:R-:W-:-:S03]  /*1dc0*/  ISETP.NE.U32.AND P0, PT, RZ, UR10, PT ;  /* 0x0000000aff007c0c */ /* 0x000fc6000bf05070 */
[----:B------:R-:W3:Y:S01]  /*1dd0*/  LDL R244, [R1+0x18c] ;  /* 0x00018c0001f47983 */ /* 0x000ee20000100800 */
[----:B----4-:R-:W-:-:S03]  /*1de0*/  IMAD.WIDE.U32 R184, R2, 0x20, R184 ;  /* 0x0000002002b87825 */ /* 0x010fc600078e00b8 */
[----:B------:R-:W4:Y:S04]  /*1df0*/  LDG.E.128 R180, desc[UR6][R180.64] ;  /* 0x00000006b4b47981 */ /* 0x000f28000c1e1d00 */
[----:B------:R-:W2:Y:S01]  /*1e00*/  LDG.E.128 R16, desc[UR6][R184.64] ;  /* 0x00000006b8107981 */ /* 0x000ea2000c1e1d00 */
[----:B------:R-:W-:-:S03]  /*1e10*/  ISETP.NE.AND.EX P0, PT, RZ, UR11, PT, P0 ;  /* 0x0000000bff007c0c */ /* 0x000fc6000bf05300 */
[----:B------:R-:W3:Y:S04]  /*1e20*/  LDL.LU R243, [R1+0xec] ;  /* 0x0000ec0001f37983 */ /* 0x000ee80000300800 */
[----:B------:R-:W3:Y:S06]  /*1e30*/  LDG.E.128 R184, desc[UR6][R184.64+0x10] ;  /* 0x00001006b8b87981 */ /* 0x000eec000c1e1d00 */
[----:B------:R-:W1:Y:S02]  /*1e40*/  @P0 LDC.64 R188, c[0x0][0x438] ;  /* 0x00010e00ffbc0b82 */ /* 0x000e640000000a00 */
[----:B-1----:R-:W-:-:S05]  /*1e50*/  @P0 IMAD.WIDE.U32 R188, R2, 0x20, R188 ;  /* 0x0000002002bc0825 */ /* 0x002fca00078e00bc */
[----:B------:R-:W5:Y:S04]  /*1e60*/  @P0 LDG.E.128 R136, desc[UR6][R188.64] ;  /* 0x00000006bc880981 */ /* 0x000f68000c1e1d00 */
[----:B------:R1:W5:Y:S01]  /*1e70*/  @P0 LDG.E.128 R140, desc[UR6][R188.64+0x10] ;  /* 0x00001006bc8c0981 */ /* 0x000362000c1e1d00 */
[----:B----4-:R-:W-:Y:S02]  /*1e80*/  HADD2.F32 R192, -RZ, R183.H1_H1 ;  /* 0x300000b7ffc07230 */ /* 0x010fe40000004100 */
[--C-:B-1----:R-:W-:Y:S02]  /*1e90*/  HADD2.F32 R189, -RZ, R180.reuse.H0_H0 ;  /* 0x200000b4ffbd7230 */ /* 0x102fe40000004100 */
[----:B------:R-:W-:Y:S02]  /*1ea0*/  HADD2.F32 R188, -RZ, R180.H1_H1 ;  /* 0x300000b4ffbc7230 */ /* 0x000fe40000004100 */
[----:B--2---:R-:W-:Y:S01]  /*1eb0*/  FADD.FTZ R16, -R3, R16 ;  /* 0x0000001003107221 */ /* 0x004fe20000010100 */
[----:B------:R-:W-:-:S02]  /*1ec0*/  HADD2.F32 R190, -RZ, R181.H0_H0 ;  /* 0x200000b5ffbe7230 */ /* 0x000fc40000004100 */
[----:B------:R-:W-:Y:S02]  /*1ed0*/  HADD2.F32 R191, -RZ, R181.H1_H1 ;  /* 0x300000b5ffbf7230 */ /* 0x000fe40000004100 */
[----:B------:R-:W-:Y:S01]  /*1ee0*/  FMUL.FTZ R16, R4, R16 ;  /* 0x0000001004107220 */ /* 0x000fe20000410000 */
[C---:B---3--:R-:W-:Y:S01]  /*1ef0*/  FADD.FTZ R180, -R3.reuse, R185 ;  /* 0x000000b903b47221 */ /* 0x048fe20000010100 */
[----:B------:R-:W-:Y:S01]  /*1f00*/  MOV R185, R192 ;  /* 0x000000c000b97202 */ /* 0x000fe20000000f00 */
[----:B------:R-:W-:Y:S01]  /*1f10*/  FADD.FTZ R181, -R3, R184 ;  /* 0x000000b803b57221 */ /* 0x000fe20000010100 */
[----:B------:R-:W2:Y:S01]  /*1f20*/  LDL R192, [R1+0x190] ;  /* 0x0001900001c07983 */ /* 0x000ea20000100800 */
[----:B------:R-:W-:-:S03]  /*1f30*/  FADD.FTZ R7, R7, R189 ;  /* 0x000000bd07077221 */ /* 0x000fc60000010000 */
[----:B------:R-:W3:Y:S01]  /*1f40*/  LDL.LU R184, [R1+0x50] ;  /* 0x0000500001b87983 */ /* 0x000ee20000300800 */
[----:B------:R-:W-:-:S03]  /*1f50*/  HADD2.F32 R193, -RZ, R182.H0_H0 ;  /* 0x200000b6ffc17230 */ /* 0x000fc60000004100 */
[----:B------:R-:W4:Y:S01]  /*1f60*/  LDL.LU R240, [R1+0xf0] ;  /* 0x0000f00001f07983 */ /* 0x000f220000300800 */
[----:B------:R-:W-:-:S03]  /*1f70*/  HADD2.F32 R194, -RZ, R182.H1_H1 ;  /* 0x300000b6ffc27230 */ /* 0x000fc60000004100 */
[----:B------:R-:W2:Y:S01]  /*1f80*/  LDL R242, [R1+0x194] ;  /* 0x0001940001f27983 */ /* 0x000ea20000100800 */
[----:B------:R-:W-:Y:S02]  /*1f90*/  HADD2.F32 R239, -RZ, R183.H0_H0 ;  /* 0x200000b7ffef7230 */ /* 0x000fe40000004100 */
[C---:B------:R-:W-:Y:S01]  /*1fa0*/  FADD.FTZ R182, -R3.reuse, R186 ;  /* 0x000000ba03b67221 */ /* 0x040fe20000010100 */
[----:B0-----:R-:W2:Y:S01]  /*1fb0*/  LDL.LU R5, [R1+0x34] ;  /* 0x0000340001057983 */ /* 0x001ea20000300800 */
[-C--:B------:R-:W-:Y:S01]  /*1fc0*/  FFMA.FTZ R6, R16, R189.reuse, R6 ;  /* 0x000000bd10067223 */ /* 0x080fe20000010006 */
[----:B------:R-:W-:Y:S02]  /*1fd0*/  FADD.FTZ R183, -R3, R187 ;  /* 0x000000bb03b77221 */ /* 0x000fe40000010100 */
[----:B------:R-:W2:Y:S04]  /*1fe0*/  LDL.LU R0, [R1+0xd4] ;  /* 0x0000d40001007983 */ /* 0x000ea80000300800 */
[----:B------:R-:W2:Y:S04]  /*1ff0*/  LDL R241, [R1+0x178] ;  /* 0x0001780001f17983 */ /* 0x000ea80000100800 */
[----:B------:R-:W2:Y:S04]  /*2000*/  LDL.LU R186, [R1+0x4c] ;  /* 0x00004c0001ba7983 */ /* 0x000ea80000300800 */
[----:B------:R-:W2:Y:S01]  /*2010*/  LDL.LU R187, [R1+0xe8] ;  /* 0x0000e80001bb7983 */ /* 0x000ea20000300800 */
[----:B------:R-:W-:-:S03]  /*2020*/  FMUL.FTZ R245, R245, R189 ;  /* 0x000000bdf5f57220 */ /* 0x000fc60000410000 */
[----:B------:R0:W-:Y:S04]  /*2030*/  STL [R1+0x44], R7 ;  /* 0x0000440701007387 */ /* 0x0001e80000100800 */
[----:B0-----:R1:W5:Y:S04]  /*2040*/  LDL.LU R7, [R1+0x1c4] ;  /* 0x0001c40001077983 */ /* 0x0013680000300800 */
[----:B------:R0:W-:Y:S04]  /*2050*/  STL [R1+0xe4], R6 ;  /* 0x0000e40601007387 */ /* 0x0001e80000100800 */
[----:B0-----:R1:W5:Y:S04]  /*2060*/  LDL.LU R6, [R1+0x1c0] ;  /* 0x0001c00001067983 */ /* 0x0013680000300800 */
[----:B------:R-:W2:Y:S01]  /*2070*/  LDL.LU R189, [R1+0x48] ;  /* 0x0000480001bd7983 */ /* 0x000ea20000300800 */
[C---:B------:R-:W-:Y:S01]  /*2080*/  FADD.FTZ R17, -R3.reuse, R17 ;  /* 0x0000001103117221 */ /* 0x040fe20000010100 */
[C---:B------:R-:W-:Y:S01]  /*2090*/  FADD.FTZ R18, -R3.reuse, R18 ;  /* 0x0000001203127221 */ /* 0x040fe20000010100 */
[----:B------:R-:W-:-:S02]  /*20a0*/  FADD.FTZ R19, -R3, R19 ;  /* 0x0000001303137221 */ /* 0x000fc40000010100 */
[C---:B------:R-:W-:Y:S01]  /*20b0*/  FMUL.FTZ R17, R4.reuse, R17 ;  /* 0x0000001104117220 */ /* 0x040fe20000410000 */
[C---:B------:R-:W-:Y:S01]  /*20c0*/  FMUL.FTZ R18, R4.reuse, R18 ;  /* 0x0000001204127220 */ /* 0x040fe20000410000 */
[----:B------:R-:W-:-:S03]  /*20d0*/  FMUL.FTZ R19, R4, R19 ;  /* 0x0000001304137220 */ /* 0x000fc60000410000 */
[----:B------:R-:W-:Y:S01]  /*20e0*/  FFMA.FTZ R243, R18, R190, R243 ;  /* 0x000000be12f37223 */ /* 0x000fe200000100f3 */
[-C--:B------:R-:W-:Y:S01]  /*20f0*/  FMUL.FTZ R244, R244, R188.reuse ;  /* 0x000000bcf4f47220 */ /* 0x080fe20000410000 */
[----:B---3--:R-:W-:Y:S01]  /*2100*/  FADD.FTZ R184, R184, R191 ;  /* 0x000000bfb8b87221 */ /* 0x008fe20000010000 */
[-C--:B----4-:R-:W-:Y:S01]  /*2110*/  FFMA.FTZ R240, R19, R191.reuse, R240 ;  /* 0x000000bf13f07223 */ /* 0x090fe200000100f0 */
[----:B--2---:R-:W-:Y:S01]  /*2120*/  FMUL.FTZ R242, R242, R191 ;  /* 0x000000bff2f27220 */ /* 0x004fe20000410000 */
[----:B------:R-:W-:Y:S01]  /*2130*/  FADD.FTZ R186, R186, R190 ;  /* 0x000000bebaba7221 */ /* 0x000fe20000010000 */
[----:B------:R-:W-:Y:S01]  /*2140*/  FFMA.FTZ R187, R17, R188, R187 ;  /* 0x000000bc11bb7223 */ /* 0x000fe200000100bb */
[----:B------:R-:W-:-:S05]  /*2150*/  FADD.FTZ R189, R189, R188 ;  /* 0x000000bcbdbd7221 */ /* 0x000fca0000010000 */
[----:B------:R-:W-:Y:S04]  /*2160*/  STL [R1+0x48], R189 ;  /* 0x000048bd01007387 */ /* 0x000fe80000100800 */
[----:B------:R-:W-:Y:S04]  /*2170*/  STL [R1+0xe8], R187 ;  /* 0x0000e8bb01007387 */ /* 0x000fe80000100800 */
[----:B------:R0:W-:Y:S04]  /*2180*/  STL [R1+0xec], R243 ;  /* 0x0000ecf301007387 */ /* 0x0001e80000100800 */
[----:B------:R-:W-:Y:S04]  /*2190*/  STL [R1+0x4c], R186 ;  /* 0x00004cba01007387 */ /* 0x000fe80000100800 */
[----:B------:R2:W-:Y:S01]  /*21a0*/  STL [R1+0x50], R184 ;  /* 0x000050b801007387 */ /* 0x0005e20000100800 */
[----:B0-----:R-:W-:-:S03]  /*21b0*/  FMUL.FTZ R243, R192, R190 ;  /* 0x000000bec0f37220 */ /* 0x001fc60000410000 */
[----:B--2---:R-:W2:Y:S04]  /*21c0*/  LDL R184, [R1+0x184] ;  /* 0x0001840001b87983 */ /* 0x004ea80000100800 */
[----:B------:R0:W-:Y:S04]  /*21d0*/  STL [R1+0xf0], R240 ;  /* 0x0000f0f001007387 */ /* 0x0001e80000100800 */
[----:B0-----:R-:W3:Y:S04]  /*21e0*/  LDL.LU R240, [R1+0xd8] ;  /* 0x0000d80001f07983 */ /* 0x001ee80000300800 */
[----:B------:R-:W4:Y:S04]  /*21f0*/  LDL R190, [R1+0x17c] ;  /* 0x00017c0001be7983 */ /* 0x000f280000100800 */
[----:B------:R-:W2:Y:S04]  /*2200*/  LDL.LU R186, [R1+0xe0] ;  /* 0x0000e00001ba7983 */ /* 0x000ea80000300800 */
[----:B------:R-:W4:Y:S01]  /*2210*/  LDL.LU R191, [R1+0x38] ;  /* 0x0000380001bf7983 */ /* 0x000f220000300800 */
[----:B------:R-:W-:-:S03]  /*2220*/  FMUL.FTZ R192, R4, R181 ;  /* 0x000000b504c07220 */ /* 0x000fc60000410000 */
[----:B------:R-:W2:Y:S04]  /*2230*/  LDL.LU R189, [R1+0x3c] ;  /* 0x00003c0001bd7983 */ /* 0x000ea80000300800 */
[----:B------:R-:W2:Y:S04]  /*2240*/  LDL.LU R188, [R1+0xdc] ;  /* 0x0000dc0001bc7983 */ /* 0x000ea80000300800 */
[----:B------:R-:W2:Y:S04]  /*2250*/  LDL R181, [R1+0x180] ;  /* 0x0001800001b57983 */ /* 0x000ea80000100800 */
[----:B------:R-:W2:Y:S01]  /*2260*/  LDL.LU R187, [R1+0x40] ;  /* 0x0000400001bb7983 */ /* 0x000ea20000300800 */
[----:B------:R-:W-:Y:S01]  /*2270*/  FADD.FTZ R5, R5, R193 ;  /* 0x000000c105057221 */ /* 0x000fe20000010000 */
[-C--:B------:R-:W-:Y:S01]  /*2280*/  FFMA.FTZ R0, R192, R193.reuse, R0 ;  /* 0x000000c1c0007223 */ /* 0x080fe20000010000 */
[----:B------:R-:W-:Y:S01]  /*2290*/  FMUL.FTZ R241, R241, R193 ;  /* 0x000000c1f1f17220 */ /* 0x000fe20000410000 */
[----:B------:R-:W-:-:S02]  /*22a0*/  FMUL.FTZ R193, R4, R180 ;  /* 0x000000b404c17220 */ /* 0x000fc40000410000 */
[----:B------:R0:W-:Y:S04]  /*22b0*/  STL [R1+0x34], R5 ;  /* 0x0000340501007387 */ /* 0x0001e80000100800 */
[----:B0-----:R1:W5:Y:S04]  /*22c0*/  LDL.LU R5, [R1+0x1bc] ;  /* 0x0001bc0001057983 */ /* 0x0013680000300800 */
[----:B------:R0:W-:Y:S04]  /*22d0*/  STL [R1+0xd4], R0 ;  /* 0x0000d40001007387 */ /* 0x0001e80000100800 */
[----:B0-----:R1:W5:Y:S01]  /*22e0*/  LDL.LU R0, [R1+0x1b8] ;  /* 0x0001b80001007983 */ /* 0x0013620000300800 */
        /* <DEDUP_REMOVED lines=11> */
[----:B------:R-:W-:Y:S01]  /*23a0*/  IADD3 R2, PT, PT, R2, 0x20, RZ ;  /* 0x0000002002027810 */ /* 0x000fe20007ffe0ff */
[----:B---3--:R-:W-:Y:S01]  /*23b0*/  FFMA.FTZ R240, R193, R194, R240 ;  /* 0x000000c2c1f07223 */ /* 0x008fe200000100f0 */
[----:B----4-:R-:W-:-:S05]  /*23c0*/  FADD.FTZ R191, R191, R194 ;  /* 0x000000c2bfbf7221 */ /* 0x010fca0000010000 */
[----:B------:R-:W-:Y:S04]  /*23d0*/  STL [R1+0x38], R191 ;  /* 0x000038bf01007387 */ /* 0x000fe80000100800 */
[----:B------:R0:W-:Y:S01]  /*23e0*/  STL [R1+0xd8], R240 ;  /* 0x0000d8f001007387 */ /* 0x0001e20000100800 */
[----:B--2---:R-:W-:Y:S01]  /*23f0*/  FADD.FTZ R189, R189, R239 ;  /* 0x000000efbdbd7221 */ /* 0x004fe20000010000 */
[----:B0-----:R-:W-:Y:S01]  /*2400*/  FMUL.FTZ R240, R190, R194 ;  /* 0x000000c2bef07220 */ /* 0x001fe20000410000 */
[----:B------:R-:W-:-:S04]  /*2410*/  FMUL.FTZ R194, R4, R182 ;  /* 0x000000b604c27220 */ /* 0x000fc80000410000 */
[-C--:B------:R-:W-:Y:S01]  /*2420*/  FFMA.FTZ R188, R194, R239.reuse, R188 ;  /* 0x000000efc2bc7223 */ /* 0x080fe200000100bc */
[----:B------:R-:W-:Y:S01]  /*2430*/  FMUL.FTZ R239, R181, R239 ;  /* 0x000000efb5ef7220 */ /* 0x000fe20000410000 */
[----:B------:R-:W-:Y:S01]  /*2440*/  FMUL.FTZ R181, R4, R183 ;  /* 0x000000b704b57220 */ /* 0x000fe20000410000 */
[----:B------:R-:W-:Y:S01]  /*2450*/  FADD.FTZ R187, R187, R185 ;  /* 0x000000b9bbbb7221 */ /* 0x000fe20000010000 */
[----:B------:R1:W-:Y:S01]  /*2460*/  STL [R1+0x3c], R189 ;  /* 0x00003cbd01007387 */ /* 0x0003e20000100800 */
[-C--:B------:R-:W-:Y:S01]  /*2470*/  FMUL.FTZ R180, R184, R185.reuse ;  /* 0x000000b9b8b47220 */ /* 0x080fe20000410000 */
[----:B------:R-:W-:Y:S02]  /*2480*/  FFMA.FTZ R186, R181, R185, R186 ;  /* 0x000000b9b5ba7223 */ /* 0x000fe400000100ba */
        /* <DEDUP_REMOVED lines=11> */
.L_x_18141:
[----:B------:R-:W-:Y:S05]  /*2540*/  BSYNC.RECONVERGENT B2 ;  /* 0x0000000000027941 */ /* 0x000fea0003800200 */
.L_x_18140:
[----:B------:R-:W-:Y:S04]  /*2550*/  BSSY.RECONVERGENT B2, `(.L_x_18142) ;  /* 0x000006f000027945 */ /* 0x000fe80003800200 */
[----:B------:R-:W-:Y:S05]  /*2560*/  @!P2 BRA `(.L_x_18143) ;  /* 0x0000000400b4a947 */ /* 0x000fea0003800000 */
[----:B------:R-:W1:Y:S01]  /*2570*/  LDC.64 R188, c[0x0][0x3a8] ;  /* 0x0000ea00ffbc7b82 */ /* 0x000e620000000a00 */
[----:B-----5:R2:W-:Y:S07]  /*2580*/  STL [R1+0x1bc], R5 ;  /* 0x0001bc0501007387 */ /* 0x0205ee0000100800 */
[----:B------:R-:W3:Y:S01]  /*2590*/  LDC.64 R184, c[0x0][0x428] ;  /* 0x00010a00ffb87b82 */ /* 0x000ee20000000a00 */
[----:B--2---:R-:W2:Y:S04]  /*25a0*/  LDL.LU R5, [R1+0xc4] ;  /* 0x0000c40001057983 */ /* 0x004ea80000300800 */
[----:B------:R-:W4:Y:S04]  /*25b0*/  LDL R238, [R1+0x168] ;  /* 0x0001680001ee7983 */ /* 0x000f280000100800 */
[----:B------:R0:W-:Y:S01]  /*25c0*/  STL [R1+0x1b8], R0 ;  /* 0x0001b80001007387 */ /* 0x0001e20000100800 */
[----:B-1----:R-:W-:-:S05]  /*25d0*/  IMAD.WIDE.U32 R188, R2, 0x20, R188 ;  /* 0x0000002002bc7825 */ /* 0x002fca00078e00bc */
[----:B------:R-:W2:Y:S01]  /*25e0*/  LDG.E.128 R180, desc[UR6][R188.64] ;  /* 0x00000006bcb47981 */ /* 0x000ea2000c1e1d00 */
[----:B---3--:R-:W-:-:S03]  /*25f0*/  IMAD.WIDE.U32 R184, R195, 0x10, R184 ;  /* 0x00000010c3b87825 */ /* 0x008fc600078e00b8 */
[----:B0-----:R-:W3:Y:S04]  /*2600*/  LDL.LU R0, [R1+0xc8] ;  /* 0x0000c80001007983 */ /* 0x001ee80000300800 */
[----:B------:R-:W4:Y:S04]  /*2610*/  LDL R237, [R1+0x16c] ;  /* 0x00016c0001ed7983 */ /* 0x000f280000100800 */
[----:B------:R-:W3:Y:S04]  /*2620*/  LDG.E.128 R184, desc[UR6][R184.64] ;  /* 0x00000006b8b87981 */ /* 0x000ee8000c1e1d00 */
[----:B------:R-:W4:Y:S01]  /*2630*/  LDG.E.128 R188, desc[UR6][R188.64+0x10] ;  /* 0x00001006bcbc7981 */ /* 0x000f22000c1e1d00 */
[----:B------:R-:W-:-:S03]  /*2640*/  ISETP.NE.U32.AND P0, PT, RZ, UR10, PT ;  /* 0x0000000aff007c0c */ /* 0x000fc6000bf05070 */
[----:B------:R-:W4:Y:S01]  /*2650*/  LDL R236, [R1+0x170] ;  /* 0x0001700001ec7983 */ /* 0x000f220000100800 */
[----:B------:R-:W-:-:S13]  /*2660*/  ISETP.NE.AND.EX P0, PT, RZ, UR11, PT, P0 ;  /* 0x0000000bff007c0c */ /* 0x000fda000bf05300 */
[----:B------:R-:W0:Y:S02]  /*2670*/  @P0 LDC.64 R196, c[0x0][0x438] ;  /* 0x00010e00ffc40b82 */ /* 0x000e240000000a00 */
[----:B0-----:R-:W-:-:S05]  /*2680*/  @P0 IMAD.WIDE.U32 R196, R2, 0x20, R196 ;  /* 0x0000002002c40825 */ /* 0x001fca00078e00c4 */
[----:B------:R-:W5:Y:S04]  /*2690*/  @P0 LDG.E.128 R144, desc[UR6][R196.64] ;  /* 0x00000006c4900981 */ /* 0x000f68000c1e1d00 */
[----:B------:R2:W5:Y:S02]  /*26a0*/  @P0 LDG.E.128 R148, desc[UR6][R196.64+0x10] ;  /* 0x00001006c4940981 */ /* 0x000564000c1e1d00 */
[C---:B--2---:R-:W-:Y:S01]  /*26b0*/  FADD.FTZ R196, -R3.reuse, R180 ;  /* 0x000000b403c47221 */ /* 0x044fe20000010100 */
[C---:B------:R-:W-:Y:S01]  /*26c0*/  FADD.FTZ R181, -R3.reuse, R181 ;  /* 0x000000b503b57221 */ /* 0x040fe20000010100 */
[C---:B------:R-:W-:Y:S02]  /*26d0*/  FADD.FTZ R182, -R3.reuse, R182 ;  /* 0x000000b603b67221 */ /* 0x040fe40000010100 */
[C---:B------:R-:W-:Y:S01]  /*26e0*/  FMUL.FTZ R196, R4.reuse, R196 ;  /* 0x000000c404c47220 */ /* 0x040fe20000410000 */
[----:B------:R-:W-:Y:S01]  /*26f0*/  FADD.FTZ R183, -R3, R183 ;  /* 0x000000b703b77221 */ /* 0x000fe20000010100 */
[----:B------:R-:W-:Y:S01]  /*2700*/  FMUL.FTZ R197, R4, R181 ;  /* 0x000000b504c57220 */ /* 0x000fe20000410000 */
[----:B---3--:R-:W-:-:S02]  /*2710*/  HADD2.F32 R201, -RZ, R184.H0_H0 ;  /* 0x200000b8ffc97230 */ /* 0x008fc40000004100 */
[----:B------:R-:W-:Y:S02]  /*2720*/  HADD2.F32 R200, -RZ, R184.H1_H1 ;  /* 0x300000b8ffc87230 */ /* 0x000fe40000004100 */
[C---:B----4-:R-:W-:Y:S01]  /*2730*/  FADD.FTZ R184, -R3.reuse, R188 ;  /* 0x000000bc03b87221 */ /* 0x050fe20000010100 */
[--C-:B------:R-:W-:Y:S01]  /*2740*/  HADD2.F32 R202, -RZ, R185.reuse.H0_H0 ;  /* 0x200000b9ffca7230 */ /* 0x100fe20000004100 */
[----:B------:R-:W2:Y:S01]  /*2750*/  LDL R188, [R1+0x164] ;  /* 0x0001640001bc7983 */ /* 0x000ea20000100800 */
[----:B------:R-:W-:Y:S02]  /*2760*/  HADD2.F32 R235, -RZ, R185.H1_H1 ;  /* 0x300000b9ffeb7230 */ /* 0x000fe40000004100 */
[----:B------:R-:W-:Y:S01]  /*2770*/  FADD.FTZ R180, -R3, R189 ;  /* 0x000000bd03b47221 */ /* 0x000fe20000010100 */
[--C-:B------:R-:W-:Y:S01]  /*2780*/  HADD2.F32 R234, -RZ, R186.reuse.H0_H0 ;  /* 0x200000baffea7230 */ /* 0x100fe20000004100 */
[----:B------:R-:W3:Y:S01]  /*2790*/  LDL.LU R189, [R1+0xc0] ;  /* 0x0000c00001bd7983 */ /* 0x000ee20000300800 */
[----:B------:R-:W-:-:S02]  /*27a0*/  HADD2.F32 R233, -RZ, R186.H1_H1 ;  /* 0x300000baffe97230 */ /* 0x000fc40000004100 */
[C---:B------:R-:W-:Y:S01]  /*27b0*/  FADD.FTZ R185, -R3.reuse, R190 ;  /* 0x000000be03b97221 */ /* 0x040fe20000010100 */
[----:B------:R-:W-:Y:S01]  /*27c0*/  FADD.FTZ R186, -R3, R191 ;  /* 0x000000bf03ba7221 */ /* 0x000fe20000010100 */
[----:B------:R-:W4:Y:S01]  /*27d0*/  LDL R190, [R1+0x160] ;  /* 0x0001600001be7983 */ /* 0x000f220000100800 */
[----:B------:R-:W-:Y:S01]  /*27e0*/  FFMA.FTZ R5, R196, R201, R5 ;  /* 0x000000c9c4057223 */ /* 0x000fe20000010005 */
[C---:B------:R-:W-:Y:S02]  /*27f0*/  FMUL.FTZ R198, R4.reuse, R182 ;  /* 0x000000b604c67220 */ /* 0x040fe40000410000 */
[----:B------:R-:W2:Y:S01]  /*2800*/  LDL.LU R191, [R1+0xbc] ;  /* 0x0000bc0001bf7983 */ /* 0x000ea20000300800 */
[----:B------:R-:W-:Y:S01]  /*2810*/  FMUL.FTZ R199, R4, R183 ;  /* 0x000000b704c77220 */ /* 0x000fe20000410000 */
[----:B------:R-:W-:Y:S02]  /*2820*/  FFMA.FTZ R0, R197, R200, R0 ;  /* 0x000000c8c5007223 */ /* 0x000fe40000010000 */
[----:B------:R-:W3:Y:S01]  /*2830*/  LDL R181, [R1+0x15c] ;  /* 0x00015c0001b57983 */ /* 0x000ee20000100800 */
[----:B------:R-:W-:-:S03]  /*2840*/  FADD.FTZ R72, R72, R201 ;  /* 0x000000c948487221 */ /* 0x000fc60000010000 */
[----:B------:R-:W4:Y:S01]  /*2850*/  LDL.LU R182, [R1+0xb8] ;  /* 0x0000b80001b67983 */ /* 0x000f220000300800 */
[----:B------:R-:W-:-:S03]  /*2860*/  FMUL.FTZ R238, R238, R201 ;  /* 0x000000c9eeee7220 */ /* 0x000fc60000410000 */
[----:B------:R-:W2:Y:S04]  /*2870*/  LDL R183, [R1+0x158] ;  /* 0x0001580001b77983 */ /* 0x000ea80000100800 */
[----:B------:R0:W-:Y:S01]  /*2880*/  STL [R1+0xc4], R5 ;  /* 0x0000c40501007387 */ /* 0x0001e20000100800 */
[----:B------:R-:W-:Y:S01]  /*2890*/  FADD.FTZ R73, R73, R200 ;  /* 0x000000c849497221 */ /* 0x000fe20000010000 */
[----:B------:R-:W-:Y:S02]  /*28a0*/  FMUL.FTZ R237, R237, R200 ;  /* 0x000000c8eded7220 */ /* 0x000fe40000410000 */
[----:B0-----:R1:W5:Y:S04]  /*28b0*/  LDL.LU R5, [R1+0x1bc] ;  /* 0x0001bc0001057983 */ /* 0x0013680000300800 */
[----:B------:R-:W3:Y:S04]  /*28c0*/  LDL.LU R201, [R1+0xb4] ;  /* 0x0000b40001c97983 */ /* 0x000ee80000300800 */
[----:B------:R0:W-:Y:S04]  /*28d0*/  STL [R1+0xc8], R0 ;  /* 0x0000c80001007387 */ /* 0x0001e80000100800 */
[----:B0-----:R1:W5:Y:S04]  /*28e0*/  LDL.LU R0, [R1+0x1b8] ;  /* 0x0001b80001007983 */ /* 0x0013680000300800 */
[----:B------:R-:W4:Y:S01]  /*28f0*/  LDL.LU R200, [R1+0xcc] ;  /* 0x0000cc0001c87983 */ /* 0x000f220000300800 */
[----:B------:R-:W-:Y:S01]  /*2900*/  FADD.FTZ R74, R74, R202 ;  /* 0x000000ca4a4a7221 */ /* 0x000fe20000010000 */
[-C--:B------:R-:W-:Y:S01]  /*2910*/  FMUL.FTZ R236, R236, R202.reuse ;  /* 0x000000caecec7220 */ /* 0x080fe20000410000 */
[----:B----4-:R-:W-:-:S02]  /*2920*/  FFMA.FTZ R200, R198, R202, R200 ;  /* 0x000000cac6c87223 */ /* 0x010fc400000100c8 */
[----:B------:R-:W4:Y:S04]  /*2930*/  LDL R202, [R1+0x174] ;  /* 0x0001740001ca7983 */ /* 0x000f280000100800 */
[----:B------:R0:W-:Y:S02]  /*2940*/  STL [R1+0xcc], R200 ;  /* 0x0000ccc801007387 */ /* 0x0001e40000100800 */
[----:B0-----:R-:W-:Y:S02]  /*2950*/  FMUL.FTZ R200, R4, R184 ;  /* 0x000000b804c87220 */ /* 0x001fe40000410000 */
[----:B------:R-:W4:Y:S02]  /*2960*/  LDL.LU R184, [R1+0xd0] ;  /* 0x0000d00001b87983 */ /* 0x000f240000300800 */
[----:B---3--:R-:W-:Y:S01]  /*2970*/  FFMA.FTZ R201, R200, R234, R201 ;  /* 0x000000eac8c97223 */ /* 0x008fe200000100c9 */
[----:B------:R-:W-:Y:S01]  /*2980*/  FADD.FTZ R75, R75, R235 ;  /* 0x000000eb4b4b7221 */ /* 0x000fe20000010000 */
[----:B------:R-:W-:-:S02]  /*2990*/  HADD2.F32 R232, -RZ, R187.H0_H0 ;  /* 0x200000bbffe87230 */ /* 0x000fc40000004100 */
[----:B------:R-:W-:Y:S01]  /*29a0*/  FADD.FTZ R77, R77, R233 ;  /* 0x000000e94d4d7221 */ /* 0x000fe20000010000 */
[----:B------:R-:W-:Y:S02]  /*29b0*/  HADD2.F32 R187, -RZ, R187.H1_H1 ;  /* 0x300000bbffbb7230 */ /* 0x000fe40000004100 */
[----:B------:R-:W-:Y:S01]  /*29c0*/  FADD.FTZ R12, R12, R238 ;  /* 0x000000ee0c0c7221 */ /* 0x000fe20000010000 */
[----:B------:R-:W-:-:S03]  /*29d0*/  FFMA.FTZ R11, R196, R238, R11 ;  /* 0x000000eec40b7223 */ /* 0x000fc6000001000b */
[----:B------:R-:W-:Y:S01]  /*29e0*/  FADD.FTZ R12, R12, R237 ;  /* 0x000000ed0c0c7221 */ /* 0x000fe20000010000 */
[----:B------:R-:W-:-:S03]  /*29f0*/  FFMA.FTZ R11, R197, R237, R11 ;  /* 0x000000edc50b7223 */ /* 0x000fc6000001000b */
[----:B------:R-:W-:Y:S01]  /*2a00*/  FADD.FTZ R12, R12, R236 ;  /* 0x000000ec0c0c7221 */ /* 0x000fe20000010000 */
[----:B------:R-:W-:Y:S01]  /*2a10*/  FFMA.FTZ R11, R198, R236, R11 ;  /* 0x000000ecc60b7223 */ /* 0x000fe2000001000b */
[----:B------:R-:W-:Y:S01]  /*2a20*/  FADD.FTZ R76, R76, R234 ;  /* 0x000000ea4c4c7221 */ /* 0x000fe20000010000 */
[----:B--2---:R-:W-:Y:S01]  /*2a30*/  FMUL.FTZ R234, R183, R234 ;  /* 0x000000eab7ea7220 */ /* 0x004fe20000410000 */
[----:B------:R-:W-:Y:S01]  /*2a40*/  FADD.FTZ R78, R78, R232 ;  /* 0x000000e84e4e7221 */ /* 0x000fe20000010000 */
[----:B------:R-:W-:Y:S01]  /*2a50*/  FADD.FTZ R79, R79, R187 ;  /* 0x000000bb4f4f7221 */ /* 0x000fe20000010000 */
[----:B------:R-:W-:Y:S02]  /*2a60*/  IADD3 R195, PT, PT, R195, 0x20, RZ ;  /* 0x00000020c3c37810 */ /* 0x000fe40007ffe0ff */
[----:B------:R-:W-:Y:S01]  /*2a70*/  IADD3 R2, PT, PT, R2, 0x20, RZ ;  /* 0x0000002002027810 */ /* 0x000fe20007ffe0ff */
[----:B----4-:R-:W-:-:S05]  /*2a80*/  FFMA.FTZ R184, R199, R235, R184 ;  /* 0x000000ebc7b87223 */ /* 0x010fca00000100b8 */
[----:B------:R-:W-:Y:S04]  /*2a90*/  STL [R1+0xd0], R184 ;  /* 0x0000d0b801007387 */ /* 0x000fe80000100800 */
[----:B------:R0:W-:Y:S01]  /*2aa0*/  STL [R1+0xb4], R201 ;  /* 0x0000b4c901007387 */ /* 0x0001e20000100800 */
[----:B------:R-:W-:Y:S01]  /*2ab0*/  FMUL.FTZ R235, R202, R235 ;  /* 0x000000ebcaeb7220 */ /* 0x000fe20000410000 */
[C---:B------:R-:W-:Y:S01]  /*2ac0*/  FMUL.FTZ R202, R4.reuse, R185 ;  /* 0x000000b904ca7220 */ /* 0x040fe20000410000 */
[----:B0-----:R-:W-:-:S04]  /*2ad0*/  FMUL.FTZ R201, R4, R180 ;  /* 0x000000b404c97220 */ /* 0x001fc80000410000 */
[-C--:B------:R-:W-:Y:S01]  /*2ae0*/  FFMA.FTZ R182, R201, R233.reuse, R182 ;  /* 0x000000e9c9b67223 */ /* 0x080fe200000100b6 */
[----:B------:R-:W-:Y:S01]  /*2af0*/  FMUL.FTZ R233, R181, R233 ;  /* 0x000000e9b5e97220 */ /* 0x000fe20000410000 */
[----:B------:R-:W-:Y:S01]  /*2b00*/  FMUL.FTZ R181, R4, R186 ;  /* 0x000000ba04b57220 */ /* 0x000fe20000410000 */
[----:B------:R-:W-:Y:S01]  /*2b10*/  FFMA.FTZ R191, R202, R232, R191 ;  /* 0x000000e8cabf7223 */ /* 0x000fe200000100bf */
[-C--:B------:R-:W-:Y:S02]  /*2b20*/  FMUL.FTZ R180, R188, R187.reuse ;  /* 0x000000bbbcb47220 */ /* 0x080fe40000410000 */
[----:B------:R-:W-:Y:S01]  /*2b30*/  FFMA.FTZ R189, R181, R187, R189 ;  /* 0x000000bbb5bd7223 */ /* 0x000fe200000100bd */
[----:B------:R1:W-:Y:S04]  /*2b40*/  STL [R1+0xb8], R182 ;  /* 0x0000b8b601007387 */ /* 0x0003e80000100800 */
[----:B------:R1:W-:Y:S04]  /*2b50*/  STL [R1+0xbc], R191 ;  /* 0x0000bcbf01007387 */ /* 0x0003e80000100800 */
[----:B------:R1:W-:Y:S04]  /*2b60*/  STL [R1], R181 ;  /* 0x000000b501007387 */ /* 0x0003e80000100800 */
[----:B------:R1:W-:Y:S04]  /*2b70*/  STL [R1+0xc0], R189 ;  /* 0x0000c0bd01007387 */ /* 0x0003e80000100800 */
        /* <DEDUP_REMOVED lines=11> */
[----:B-1----:R-:W-:-:S07]  /*2c30*/  FFMA.FTZ R11, R181, R180, R11 ;  /* 0x000000b4b50b7223 */ /* 0x002fce000001000b */
.L_x_18143:
[----:B------:R-:W-:Y:S05]  /*2c40*/  BSYNC.RECONVERGENT B2 ;  /* 0x0000000000027941 */ /* 0x000fea0003800200 */
.L_x_18142:
        /* <DEDUP_REMOVED lines=17> */
[----:B------:R-:W-:-:S03]  /*2d60*/  ISETP.NE.AND.EX P0, PT, RZ, UR11, PT, P0 ;  /* 0x0000000bff007c0c */ /* 0x000fc6000bf05300 */
[----:B------:R-:W4:Y:S10]  /*2d70*/  LDL R228, [R1+0x154] ;  /* 0x0001540001e47983 */ /* 0x000f340000100800 */
[----:B------:R-:W0:Y:S02]  /*2d80*/  @P0 LDC.64 R204, c[0x0][0x438] ;  /* 0x00010e00ffcc0b82 */ /* 0x000e240000000a00 */
[----:B0-----:R-:W-:-:S05]  /*2d90*/  @P0 IMAD.WIDE.U32 R204, R2, 0x20, R204 ;  /* 0x0000002002cc0825 */ /* 0x001fca00078e00cc */
[----:B------:R-:W5:Y:S04]  /*2da0*/  @P0 LDG.E.128 R24, desc[UR6][R204.64] ;  /* 0x00000006cc180981 */ /* 0x000f68000c1e1d00 */
[----:B------:R0:W5:Y:S01]  /*2db0*/  @P0 LDG.E.128 R20, desc[UR6][R204.64+0x10] ;  /* 0x00001006cc140981 */ /* 0x000162000c1e1d00 */
[C---:B--2---:R-:W-:Y:S01]  /*2dc0*/  FADD.FTZ R203, -R3.reuse, R180 ;  /* 0x000000b403cb7221 */ /* 0x044fe20000010100 */
[C---:B------:R-:W-:Y:S01]  /*2dd0*/  FADD.FTZ R181, -R3.reuse, R181 ;  /* 0x000000b503b57221 */ /* 0x040fe20000010100 */
[C---:B------:R-:W-:Y:S02]  /*2de0*/  FADD.FTZ R182, -R3.reuse, R182 ;  /* 0x000000b603b67221 */ /* 0x040fe40000010100 */
[C---:B------:R-:W-:Y:S01]  /*2df0*/  FMUL.FTZ R203, R4.reuse, R203 ;  /* 0x000000cb04cb7220 */ /* 0x040fe20000410000 */
[----:B------:R-:W-:Y:S01]  /*2e00*/  FADD.FTZ R183, -R3, R183 ;  /* 0x000000b703b77221 */ /* 0x000fe20000010100 */
[----:B0-----:R-:W-:Y:S01]  /*2e10*/  FMUL.FTZ R204, R4, R181 ;  /* 0x000000b504cc7220 */ /* 0x001fe20000410000 */
        /* <DEDUP_REMOVED lines=20> */
[----:B------:R-:W3:Y:S01]  /*2f60*/  LDL.LU R182, [R1+0x98] ;  /* 0x0000980001b67983 */ /* 0x000ee20000300800 */
[----:B------:R-:W-:-:S03]  /*2f70*/  FMUL.FTZ R231, R231, R208 ;  /* 0x000000d0e7e77220 */ /* 0x000fc60000410000 */
[----:B------:R-:W4:Y:S04]  /*2f80*/  LDL R183, [R1+0x138] ;  /* 0x0001380001b77983 */ /* 0x000f280000100800 */
[----:B------:R0:W-:Y:S01]  /*2f90*/  STL [R1+0xa4], R5 ;  /* 0x0000a40501007387 */ /* 0x0001e20000100800 */
[----:B------:R-:W-:Y:S01]  /*2fa0*/  FADD.FTZ R153, R153, R207 ;  /* 0x000000cf99997221 */ /* 0x000fe20000010000 */
[----:B------:R-:W-:Y:S02]  /*2fb0*/  FMUL.FTZ R230, R230, R207 ;  /* 0x000000cfe6e67220 */ /* 0x000fe40000410000 */
[----:B0-----:R1:W5:Y:S04]  /*2fc0*/  LDL.LU R5, [R1+0x1bc] ;  /* 0x0001bc0001057983 */ /* 0x0013680000300800 */
[----:B------:R-:W2:Y:S04]  /*2fd0*/  LDL.LU R208, [R1+0x94] ;  /* 0x0000940001d07983 */ /* 0x000ea80000300800 */
[----:B------:R0:W-:Y:S04]  /*2fe0*/  STL [R1+0xa8], R0 ;  /* 0x0000a80001007387 */ /* 0x0001e80000100800 */
[----:B0-----:R1:W5:Y:S04]  /*2ff0*/  LDL.LU R0, [R1+0x1b8] ;  /* 0x0001b80001007983 */ /* 0x0013680000300800 */
[----:B------:R-:W3:Y:S01]  /*3000*/  LDL.LU R207, [R1+0xac] ;  /* 0x0000ac0001cf7983 */ /* 0x000ee20000300800 */
[----:B------:R-:W-:Y:S01]  /*3010*/  FADD.FTZ R154, R154, R209 ;  /* 0x000000d19a9a7221 */ /* 0x000fe20000010000 */
[-C--:B------:R-:W-:Y:S01]  /*3020*/  FMUL.FTZ R229, R229, R209.reuse ;  /* 0x000000d1e5e57220 */ /* 0x080fe20000410000 */
[----:B---3--:R-:W-:-:S02]  /*3030*/  FFMA.FTZ R207, R205, R209, R207 ;  /* 0x000000d1cdcf7223 */ /* 0x008fc400000100cf */
[----:B------:R-:W3:Y:S04]  /*3040*/  LDL.LU R209, [R1+0xb0] ;  /* 0x0000b00001d17983 */ /* 0x000ee80000300800 */
[----:B------:R0:W-:Y:S01]  /*3050*/  STL [R1+0xac], R207 ;  /* 0x0000accf01007387 */ /* 0x0001e20000100800 */
[----:B------:R-:W-:Y:S02]  /*3060*/  HADD2.F32 R252, -RZ, R187.H0_H0 ;  /* 0x200000bbfffc7230 */ /* 0x000fe40000004100 */
[----:B0-----:R-:W-:-:S04]  /*3070*/  FMUL.FTZ R207, R4, R184 ;  /* 0x000000b804cf7220 */ /* 0x001fc80000410000 */
[----:B--2---:R-:W-:Y:S01]  /*3080*/  FFMA.FTZ R208, R207, R227, R208 ;  /* 0x000000e3cfd07223 */ /* 0x004fe200000100d0 */
[----:B------:R-:W-:Y:S01]  /*3090*/  FADD.FTZ R155, R155, R225 ;  /* 0x000000e19b9b7221 */ /* 0x000fe20000010000 */
[----:B------:R-:W-:Y:S01]  /*30a0*/  FMUL.FTZ R228, R228, R225 ;  /* 0x000000e1e4e47220 */ /* 0x000fe20000410000 */
[----:B------:R-:W-:Y:S02]  /*30b0*/  HADD2.F32 R187, -RZ, R187.H1_H1 ;  /* 0x300000bbffbb7230 */ /* 0x000fe40000004100 */
[----:B------:R-:W-:Y:S01]  /*30c0*/  FADD.FTZ R162, R162, R252 ;  /* 0x000000fca2a27221 */ /* 0x000fe20000010000 */
[----:B------:R-:W-:Y:S01]  /*30d0*/  FADD.FTZ R12, R12, R231 ;  /* 0x000000e70c0c7221 */ /* 0x000fe20000010000 */
[----:B------:R-:W-:-:S03]  /*30e0*/  FFMA.FTZ R11, R203, R231, R11 ;  /* 0x000000e7cb0b7223 */ /* 0x000fc6000001000b */
[----:B------:R-:W-:Y:S01]  /*30f0*/  FADD.FTZ R12, R12, R230 ;  /* 0x000000e60c0c7221 */ /* 0x000fe20000010000 */
[----:B------:R-:W-:-:S03]  /*3100*/  FFMA.FTZ R11, R204, R230, R11 ;  /* 0x000000e6cc0b7223 */ /* 0x000fc6000001000b */
[----:B------:R-:W-:Y:S01]  /*3110*/  FADD.FTZ R12, R12, R229 ;  /* 0x000000e50c0c7221 */ /* 0x000fe20000010000 */
[----:B------:R-:W-:Y:S01]  /*3120*/  FFMA.FTZ R11, R205, R229, R11 ;  /* 0x000000e5cd0b7223 */ /* 0x000fe2000001000b */
[----:B------:R-:W-:Y:S01]  /*3130*/  FADD.FTZ R160, R160, R227 ;  /* 0x000000e3a0a07221 */ /* 0x000fe20000010000 */
[----:B----4-:R-:W-:Y:S01]  /*3140*/  FMUL.FTZ R227, R183, R227 ;  /* 0x000000e3b7e37220 */ /* 0x010fe20000410000 */
[----:B------:R-:W-:Y:S01]  /*3150*/  FADD.FTZ R12, R12, R228 ;  /* 0x000000e40c0c7221 */ /* 0x000fe20000010000 */
[----:B------:R-:W-:Y:S01]  /*3160*/  FFMA.FTZ R11, R206, R228, R11 ;  /* 0x000000e4ce0b7223 */ /* 0x000fe2000001000b */
[----:B------:R-:W-:Y:S02]  /*3170*/  FADD.FTZ R161, R161, R226 ;  /* 0x000000e2a1a17221 */ /* 0x000fe40000010000 */
[----:B------:R-:W-:Y:S01]  /*3180*/  FADD.FTZ R12, R12, R227 ;  /* 0x000000e30c0c7221 */ /* 0x000fe20000010000 */
[----:B------:R-:W-:Y:S01]  /*3190*/  FFMA.FTZ R11, R207, R227, R11 ;  /* 0x000000e3cf0b7223 */ /* 0x000fe2000001000b */
[----:B------:R-:W-:Y:S01]  /*31a0*/  FADD.FTZ R163, R163, R187 ;  /* 0x000000bba3a37221 */ /* 0x000fe20000010000 */
[----:B------:R-:W-:-:S02]  /*31b0*/  IADD3 R195, PT, PT, R195, 0x20, RZ ;  /* 0x00000020c3c37810 */ /* 0x000fc40007ffe0ff */
[----:B------:R-:W-:Y:S01]  /*31c0*/  IADD3 R2, PT, PT, R2, 0x20, RZ ;  /* 0x0000002002027810 */ /* 0x000fe20007ffe0ff */
[----:B---3--:R-:W-:-:S05]  /*31d0*/  FFMA.FTZ R209, R206, R225, R209 ;  /* 0x000000e1ced17223 */ /* 0x008fca00000100d1 */
[----:B------:R0:W-:Y:S01]  /*31e0*/  STL [R1+0xb0], R209 ;  /* 0x0000b0d101007387 */ /* 0x0001e20000100800 */
[----:B------:R-:W-:-:S03]  /*31f0*/  FMUL.FTZ R225, R190, R252 ;  /* 0x000000fcbee17220 */ /* 0x000fc60000410000 */
[----:B------:R2:W-:Y:S01]  /*3200*/  STL [R1+0x94], R208 ;  /* 0x000094d001007387 */ /* 0x0005e20000100800 */
[C---:B0-----:R-:W-:Y:S01]  /*3210*/  FMUL.FTZ R209, R4.reuse, R185 ;  /* 0x000000b904d17220 */ /* 0x041fe20000410000 */
[----:B--2---:R-:W-:-:S03]  /*3220*/  FMUL.FTZ R208, R4, R180 ;  /* 0x000000b404d07220 */ /* 0x004fc60000410000 */
[----:B------:R-:W-:Y:S01]  /*3230*/  FFMA.FTZ R191, R209, R252, R191 ;  /* 0x000000fcd1bf7223 */ /* 0x000fe200000100bf */
[----:B------:R-:W-:Y:S01]  /*3240*/  FMUL.FTZ R252, R4, R186 ;  /* 0x000000ba04fc7220 */ /* 0x000fe20000410000 */
[-C--:B------:R-:W-:Y:S01]  /*3250*/  FFMA.FTZ R182, R208, R226.reuse, R182 ;  /* 0x000000e2d0b67223 */ /* 0x080fe200000100b6 */
[-C--:B------:R-:W-:Y:S02]  /*3260*/  FMUL.FTZ R180, R188, R187.reuse ;  /* 0x000000bbbcb47220 */ /* 0x080fe40000410000 */
[----:B------:R-:W-:Y:S02]  /*3270*/  FFMA.FTZ R189, R252, R187, R189 ;  /* 0x000000bbfcbd7223 */ /* 0x000fe400000100bd */
[----:B------:R1:W-:Y:S04]  /*3280*/  STL [R1+0x98], R182 ;  /* 0x000098b601007387 */ /* 0x0003e80000100800 */
[----:B------:R1:W-:Y:S04]  /*3290*/  STL [R1+0x9c], R191 ;  /* 0x00009cbf01007387 */ /* 0x0003e80000100800 */
[----:B------:R1:W-:Y:S04]  /*32a0*/  STL [R1+0xa0], R189 ;  /* 0x0000a0bd01007387 */ /* 0x0003e80000100800 */
[----:B------:R1:W-:Y:S01]  /*32b0*/  STL [R1+0x14], R180 ;  /* 0x000014b401007387 */ /* 0x0003e20000100800 */
[----:B------:R-:W-:-:S04]  /*32c0*/  FMUL.FTZ R226, R181, R226 ;  /* 0x000000e2b5e27220 */ /* 0x000fc80000410000 */
[----:B------:R-:W-:Y:S01]  /*32d0*/  FADD.FTZ R12, R12, R226 ;  /* 0x000000e20c0c7221 */ /* 0x000fe20000010000 */
[----:B------:R-:W-:-:S03]  /*32e0*/  FFMA.FTZ R11, R208, R226, R11 ;  /* 0x000000e2d00b7223 */ /* 0x000fc6000001000b */
[----:B------:R-:W-:Y:S01]  /*32f0*/  FADD.FTZ R12, R12, R225 ;  /* 0x000000e10c0c7221 */ /* 0x000fe20000010000 */
[----:B------:R-:W-:-:S03]  /*3300*/  FFMA.FTZ R11, R209, R225, R11 ;  /* 0x000000e1d10b7223 */ /* 0x000fc6000001000b */
[----:B------:R-:W-:Y:S01]  /*3310*/  FADD.FTZ R12, R12, R180 ;  /* 0x000000b40c0c7221 */ /* 0x000fe20000010000 */
[----:B-1----:R-:W-:-:S07]  /*3320*/  FFMA.FTZ R11, R252, R180, R11 ;  /* 0x000000b4fc0b7223 */ /* 0x002fce000001000b */
.L_x_18145:
[----:B------:R-:W-:Y:S05]  /*3330*/  BSYNC.RECONVERGENT B2 ;  /* 0x0000000000027941 */ /* 0x000fea0003800200 */
.L_x_18144:
[----:B------:R-:W-:Y:S05]  /*3340*/  @!P4 BRA `(.L_x_18146) ;  /* 0x000000080058c947 */ /* 0x000fea0003800000 */
[----:B------:R-:W1:Y:S01]  /*3350*/  LDC.64 R184, c[0x0][0x3a8] ;  /* 0x0000ea00ffb87b82 */ /* 0x000e620000000a00 */
[----:B-----5:R2:W-:Y:S07]  /*3360*/  STL [R1+0x1bc], R5 ;  /* 0x0001bc0501007387 */ /* 0x0205ee0000100800 */
[----:B------:R-:W3:Y:S01]  /*3370*/  LDC.64 R188, c[0x0][0x428] ;  /* 0x00010a00ffbc7b82 */ /* 0x000ee20000000a00 */
[----:B--2---:R-:W2:Y:S04]  /*3380*/  LDL.LU R5, [R1+0x84] ;  /* 0x0000840001057983 */ /* 0x004ea80000300800 */
[----:B------:R-:W4:Y:S01]  /*3390*/  LDL R224, [R1+0x128] ;  /* 0x0001280001e07983 */ /* 0x000f220000100800 */
[----:B------:R-:W-:-:S03]  /*33a0*/  ISETP.NE.U32.AND P0, PT, RZ, UR10, PT ;  /* 0x0000000aff007c0c */ /* 0x000fc6000bf05070 */
[----:B------:R0:W-:Y:S01]  /*33b0*/  STL [R1+0x1b8], R0 ;  /* 0x0001b80001007387 */ /* 0x0001e20000100800 */
[----:B-1----:R-:W-:-:S05]  /*33c0*/  IMAD.WIDE.U32 R184, R2, 0x20, R184 ;  /* 0x0000002002b87825 */ /* 0x002fca00078e00b8 */
[----:B------:R-:W2:Y:S01]  /*33d0*/  LDG.E.128 R180, desc[UR6][R184.64] ;  /* 0x00000006b8b47981 */ /* 0x000ea2000c1e1d00 */
[----:B---3--:R-:W-:Y:S01]  /*33e0*/  IMAD.WIDE.U32 R188, R195, 0x10, R188 ;  /* 0x00000010c3bc7825 */ /* 0x008fe200078e00bc */
[----:B------:R-:W-:Y:S02]  /*33f0*/  ISETP.NE.AND.EX P0, PT, RZ, UR11, PT, P0 ;  /* 0x0000000bff007c0c */ /* 0x000fe4000bf05300 */
[----:B0-----:R-:W3:Y:S04]  /*3400*/  LDL.LU R0, [R1+0x88] ;  /* 0x0000880001007983 */ /* 0x001ee80000300800 */
[----:B------:R-:W4:Y:S04]  /*3410*/  LDG.E.128 R188, desc[UR6][R188.64] ;  /* 0x00000006bcbc7981 */ /* 0x000f28000c1e1d00 */
[----:B------:R-:W3:Y:S03]  /*3420*/  LDG.E.128 R184, desc[UR6][R184.64+0x10] ;  /* 0x00001006b8b87981 */ /* 0x000ee6000c1e1d00 */
[----:B------:R-:W0:Y:S01]  /*3430*/  @P0 LDC.64 R210, c[0x0][0x438] ;  /* 0x00010e00ffd20b82 */ /* 0x000e220000000a00 */
[----:B------:R-:W4:Y:S04]  /*3440*/  LDL R223, [R1+0x12c] ;  /* 0x00012c0001df7983 */ /* 0x000f280000100800 */
        /* <DEDUP_REMOVED lines=9> */
[C---:B------:R-:W-:Y:S01]  /*34e0*/  FADD.FTZ R183, -R3.reuse, R183 ;  /* 0x000000b703b77221 */ /* 0x040fe20000010100 */
[----:B------:R-:W-:Y:S01]  /*34f0*/  FADD.FTZ R181, -R3, R181 ;  /* 0x000000b503b57221 */ /* 0x000fe20000010100 */
[C---:B0-----:R-:W-:Y:S01]  /*3500*/  FMUL.FTZ R210, R4.reuse, R2 ;  /* 0x0000000204d27220 */ /* 0x041fe20000410000 */
[C---:B------:R-:W-:Y:S01]  /*3510*/  FMUL.FTZ R212, R4.reuse, R182 ;  /* 0x000000b604d47220 */ /* 0x040fe20000410000 */
[----:B------:R-:W2:Y:S01]  /*3520*/  LDL.LU R2, [R1+0x90] ;  /* 0x0000900001027983 */ /* 0x000ea20000300800 */
[----:B------:R-:W-:-:S03]  /*3530*/  FMUL.FTZ R213, R4, R183 ;  /* 0x000000b704d57220 */ /* 0x000fc60000410000 */
[----:B------:R-:W2:Y:S01]  /*3540*/  LDL R182, [R1+0x124] ;  /* 0x0001240001b67983 */ /* 0x000ea20000100800 */
[C---:B---3--:R-:W-:Y:S01]  /*3550*/  FADD.FTZ R180, -R3.reuse, R184 ;  /* 0x000000b803b47221 */ /* 0x048fe20000010100 */
[C---:B------:R-:W-:Y:S01]  /*3560*/  FADD.FTZ R185, -R3.reuse, R185 ;  /* 0x000000b903b97221 */ /* 0x040fe20000010100 */
[C---:B------:R-:W-:Y:S01]  /*3570*/  FADD.FTZ R186, -R3.reuse, R186 ;  /* 0x000000ba03ba7221 */ /* 0x040fe20000010100 */
[----:B------:R-:W-:Y:S01]  /*3580*/  FADD.FTZ R3, -R3, R187 ;  /* 0x000000bb03037221 */ /* 0x000fe20000010100 */
[----:B------:R-:W3:Y:S01]  /*3590*/  LDL.LU R183, [R1+0x80] ;  /* 0x0000800001b77983 */ /* 0x000ee20000300800 */
[C---:B------:R-:W-:Y:S01]  /*35a0*/  FMUL.FTZ R214, R4.reuse, R180 ;  /* 0x000000b404d67220 */ /* 0x040fe20000410000 */
[C---:B------:R-:W-:Y:S01]  /*35b0*/  FMUL.FTZ R215, R4.reuse, R185 ;  /* 0x000000b904d77220 */ /* 0x040fe20000410000 */
[C---:B------:R-:W-:Y:S01]  /*35c0*/  FMUL.FTZ R211, R4.reuse, R181 ;  /* 0x000000b504d37220 */ /* 0x040fe20000410000 */
[----:B------:R-:W3:Y:S01]  /*35d0*/  LDL R180, [R1+0x120] ;  /* 0x0001200001b47983 */ /* 0x000ee20000100800 */
[C---:B------:R-:W-:Y:S01]  /*35e0*/  FMUL.FTZ R216, R4.reuse, R186 ;  /* 0x000000ba04d87220 */ /* 0x040fe20000410000 */
[----:B------:R-:W-:-:S02]  /*35f0*/  FMUL.FTZ R181, R4, R3 ;  /* 0x0000000304b57220 */ /* 0x000fc40000410000 */
[----:B------:R-:W3:Y:S04]  /*3600*/  LDL.LU R185, [R1+0x7c] ;  /* 0x00007c0001b97983 */ /* 0x000ee80000300800 */
[----:B------:R-:W3:Y:S04]  /*3610*/  LDL.LU R186, [R1+0x78] ;  /* 0x0000780001ba7983 */ /* 0x000ee80000300800 */
[----:B------:R-:W3:Y:S01]  /*3620*/  LDL.LU R3, [R1+0x8c] ;  /* 0x00008c0001037983 */ /* 0x000ee20000300800 */
[----:B----4-:R-:W-:-:S05]  /*3630*/  HADD2.F32 R187, -RZ, R188.H0_H0 ;  /* 0x200000bcffbb7230 */ /* 0x010fca0000004100 */
[-C--:B------:R-:W-:Y:S01]  /*3640*/  FFMA.FTZ R5, R210, R187.reuse, R5 ;  /* 0x000000bbd2057223 */ /* 0x080fe20000010005 */
[----:B------:R-:W-:Y:S01]  /*3650*/  FADD.FTZ R80, R80, R187 ;  /* 0x000000bb50507221 */ /* 0x000fe20000010000 */
[----:B------:R-:W-:-:S03]  /*3660*/  FMUL.FTZ R224, R224, R187 ;  /* 0x000000bbe0e07220 */ /* 0x000fc60000410000 */
[----:B------:R0:W-:Y:S04]  /*3670*/  STL [R1+0x84], R5 ;  /* 0x0000840501007387 */ /* 0x0001e80000100800 */
[----:B0-----:R1:W5:Y:S04]  /*3680*/  LDL.LU R5, [R1+0x1bc] ;  /* 0x0001bc0001057983 */ /* 0x0013680000300800 */
[----:B------:R-:W4:Y:S01]  /*3690*/  LDL.LU R187, [R1+0x74] ;  /* 0x0000740001bb7983 */ /* 0x000f220000300800 */
[----:B------:R-:W-:Y:S02]  /*36a0*/  HADD2.F32 R184, -RZ, R188.H1_H1 ;  /* 0x300000bcffb87230 */ /* 0x000fe40000004100 */
[----:B------:R-:W-:-:S02]  /*36b0*/  HADD2.F32 R188, -RZ, R189.H0_H0 ;  /* 0x200000bdffbc7230 */ /* 0x000fc40000004100 */
[----:B------:R-:W-:Y:S02]  /*36c0*/  HADD2.F32 R189, -RZ, R189.H1_H1 ;  /* 0x300000bdffbd7230 */ /* 0x000fe40000004100 */
[-C--:B------:R-:W-:Y:S01]  /*36d0*/  FFMA.FTZ R0, R211, R184.reuse, R0 ;  /* 0x000000b8d3007223 */ /* 0x080fe20000010000 */
[----:B------:R-:W-:Y:S04]  /*36e0*/  STL [R1+0xc], R181 ;  /* 0x00000cb501007387 */ /* 0x000fe80000100800 */
[----:B------:R0:W-:Y:S01]  /*36f0*/  STL [R1+0x88], R0 ;  /* 0x0000880001007387 */ /* 0x0001e20000100800 */
[----:B------:R-:W-:Y:S01]  /*3700*/  FMUL.FTZ R223, R223, R184 ;  /* 0x000000b8dfdf7220 */ /* 0x000fe20000410000 */
[----:B------:R-:W-:Y:S02]  /*3710*/  FMUL.FTZ R222, R222, R188 ;  /* 0x000000bcdede7220 */ /* 0x000fe40000410000 */
[----:B0-----:R1:W5:Y:S01]  /*3720*/  LDL.LU R0, [R1+0x1b8] ;  /* 0x0001b80001007983 */ /* 0x0013620000300800 */
[----:B------:R-:W-:-:S02]  /*3730*/  HADD2.F32 R195, -RZ, R190.H0_H0 ;  /* 0x200000beffc37230 */ /* 0x000fc40000004100 */
[----:B------:R-:W-:Y:S01]  /*3740*/  FMUL.FTZ R221, R221, R189 ;  /* 0x000000bddddd7220 */ /* 0x000fe20000410000 */
[----:B------:R-:W-:Y:S02]  /*3750*/  HADD2.F32 R190, -RZ, R190.H1_H1 ;  /* 0x300000beffbe7230 */ /* 0x000fe40000004100 */
[----:B------:R-:W-:Y:S01]  /*3760*/  FMUL.FTZ R220, R220, R195 ;  /* 0x000000c3dcdc7220 */ /* 0x000fe20000410000 */
[--C-:B------:R-:W-:Y:S02]  /*3770*/  HADD2.F32 R218, -RZ, R191.reuse.H0_H0 ;  /* 0x200000bfffda7230 */ /* 0x100fe40000004100 */
[----:B------:R-:W-:Y:S01]  /*3780*/  FMUL.FTZ R219, R219, R190 ;  /* 0x000000bedbdb7220 */ /* 0x000fe20000410000 */
[----:B------:R-:W-:Y:S02]  /*3790*/  HADD2.F32 R191, -RZ, R191.H1_H1 ;  /* 0x300000bfffbf7230 */ /* 0x000fe40000004100 */
        /* <DEDUP_REMOVED lines=8> */
[----:B---3--:R-:W-:-:S05]  /*3820*/  FFMA.FTZ R3, R212, R188, R3 ;  /* 0x000000bcd4037223 */ /* 0x008fca0000010003 */
[----:B------:R0:W-:Y:S04]  /*3830*/  STL [R1+0x8c], R3 ;  /* 0x00008c0301007387 */ /* 0x0001e80000100800 */
[----:B------:R2:W-:Y:S01]  /*3840*/  STL [R1+0x90], R2 ;  /* 0x0000900201007387 */ /* 0x0005e20000100800 */
[----:B0-----:R-:W-:Y:S01]  /*3850*/  FFMA.FTZ R3, R210, R224, R11 ;  /* 0x000000e0d2037223 */ /* 0x001fe2000001000b */
[----:B--2---:R-:W-:-:S03]  /*3860*/  FADD.FTZ R2, R12, R224 ;  /* 0x000000e00c027221 */ /* 0x004fc60000010000 */
        /* <DEDUP_REMOVED lines=8> */
[----:B----4-:R-:W-:Y:S01]  /*38f0*/  FFMA.FTZ R187, R214, R195, R187 ;  /* 0x000000c3d6bb7223 */ /* 0x010fe200000100bb */
[----:B------:R-:W-:Y:S01]  /*3900*/  FFMA.FTZ R185, R216, R218, R185 ;  /* 0x000000dad8b97223 */ /* 0x000fe200000100b9 */
[C---:B------:R-:W-:Y:S01]  /*3910*/  FFMA.FTZ R186, R215.reuse, R190, R186 ;  /* 0x000000bed7ba7223 */ /* 0x040fe200000100ba */
[----:B------:R-:W-:Y:S01]  /*3920*/  FMUL.FTZ R218, R180, R218 ;  /* 0x000000dab4da7220 */ /* 0x000fe20000410000 */
[----:B------:R-:W-:Y:S01]  /*3930*/  FADD.FTZ R2, R2, R219 ;  /* 0x000000db02027221 */ /* 0x000fe20000010000 */
[----:B------:R-:W-:Y:S01]  /*3940*/  FFMA.FTZ R3, R215, R219, R3 ;  /* 0x000000dbd7037223 */ /* 0x000fe20000010003 */
[-C--:B------:R-:W-:Y:S01]  /*3950*/  FFMA.FTZ R183, R181, R191.reuse, R183 ;  /* 0x000000bfb5b77223 */ /* 0x080fe200000100b7 */
[----:B------:R-:W-:Y:S01]  /*3960*/  FMUL.FTZ R11, R182, R191 ;  /* 0x000000bfb60b7220 */ /* 0x000fe20000410000 */
[----:B------:R-:W-:Y:S01]  /*3970*/  STL [R1+0x74], R187 ;  /* 0x000074bb01007387 */ /* 0x000fe20000100800 */
[----:B------:R-:W-:Y:S01]  /*3980*/  FADD.FTZ R2, R2, R218 ;  /* 0x000000da02027221 */ /* 0x000fe20000010000 */
[----:B------:R-:W-:-:S02]  /*3990*/  FFMA.FTZ R3, R216, R218, R3 ;  /* 0x000000dad8037223 */ /* 0x000fc40000010003 */
[----:B------:R-:W-:Y:S01]  /*39a0*/  STL [R1+0x78], R186 ;  /* 0x000078ba01007387 */ /* 0x000fe20000100800 */
[----:B------:R-:W-:-:S03]  /*39b0*/  FADD.FTZ R12, R2, R11 ;  /* 0x0000000b020c7221 */ /* 0x000fc60000010000 */
[----:B------:R-:W-:Y:S04]  /*39c0*/  STL [R1+0x7c], R185 ;  /* 0x00007cb901007387 */ /* 0x000fe80000100800 */
[----:B------:R-:W-:Y:S04]  /*39d0*/  STL [R1+0x80], R183 ;  /* 0x000080b701007387 */ /* 0x000fe80000100800 */
[----:B------:R0:W-:Y:S02]  /*39e0*/  STL [R1+0x10], R11 ;  /* 0x0000100b01007387 */ /* 0x0001e40000100800 */
[----:B0-----:R-:W-:Y:S01]  /*39f0*/  FFMA.FTZ R11, R181, R11, R3 ;  /* 0x0000000bb50b7223 */ /* 0x001fe20000010003 */
[----:B-1----:R-:W-:Y:S06]  /*3a00*/  BRA `(.L_x_18146) ;  /* 0x0000000000a87947 */ /* 0x002fec0003800000 */
.L_x_18137:
        /* <DEDUP_REMOVED lines=42> */
.L_x_18146:
[----:B------:R-:W-:Y:S05]  /*3cb0*/  BSYNC.RECONVERGENT B1 ;  /* 0x0000000000017941 */ /* 0x000fea0003800200 */
.L_x_18136:
        /* <DEDUP_REMOVED lines=22> */
.L_x_18363:
[----:B------:R-:W3:Y:S04]  /*3e20*/  LDL R12, [R1+0x24] ;  /* 0x00002400010c7983 */ /* 0x000ee80000100800 */
[----:B------:R-:W4:Y:S04]  /*3e30*/  LDL R182, [R1+0x28] ;  /* 0x0000280001b67983 */ /* 0x000f280000100800 */
[----:B------:R0:W5:Y:S01]  /*3e40*/  LDL.LU R180, [R1+0x2c] ;  /* 0x00002c0001b47983 */ /* 0x0001620000300800 */
[----:B-1----:R-:W-:Y:S01]  /*3e50*/  FADD.FTZ R2, R11, R2 ;  /* 0x000000020b027221 */ /* 0x002fe20000010000 */
[----:B--2---:R-:W-:Y:S01]  /*3e60*/  @P2 IADD3 R11, PT, PT, R184, -0x1, RZ ;  /* 0xffffffffb80b2810 */ /* 0x004fe20007ffe0ff */
[----:B------:R-:W-:Y:S01]  /*3e70*/  FADD.FTZ R3, R181, R183 ;  /* 0x000000b7b5037221 */ /* 0x000fe20000010000 */
[----:B-----5:R-:W-:Y:S01]  /*3e80*/  ISETP.GE.U32.AND P3, PT, R7, 0x20, PT ;  /* 0x000000200700780c */ /* 0x020fe20003f66070 */
        /* <DEDUP_REMOVED lines=16> */
.L_x_18151:
[----:B------:R-:W-:Y:S05]  /*3f90*/  BSYNC.RECONVERGENT B2 ;  /* 0x0000000000027941 */ /* 0x000fea0003800200 */
.L_x_18150:
        /* <DEDUP_REMOVED lines=22> */
.L_x_18156:
[----:B------:R-:W-:Y:S05]  /*4100*/  BSYNC.RECONVERGENT B3 ;  /* 0x0000000000037941 */ /* 0x000fea0003800200 */
.L_x_18155:
        /* <DEDUP_REMOVED lines=13> */
.L_x_18158:
[----:B------:R-:W-:Y:S05]  /*41e0*/  BSYNC.RECONVERGENT B3 ;  /* 0x0000000000037941 */ /* 0x000fea0003800200 */
.L_x_18157:
        /* <DEDUP_REMOVED lines=13> */
.L_x_18160:
[----:B------:R-:W-:Y:S05]  /*42c0*/  BSYNC.RECONVERGENT B3 ;  /* 0x0000000000037941 */ /* 0x000fea0003800200 */
.L_x_18159:
        /* <DEDUP_REMOVED lines=13> */
.L_x_18162:
[----:B------:R-:W-:Y:S05]  /*43a0*/  BSYNC.RECONVERGENT B3 ;  /* 0x0000000000037941 */ /* 0x000fea0003800200 */
.L_x_18161:
        /* <DEDUP_REMOVED lines=13> */
.L_x_18164:
[----:B------:R-:W-:Y:S05]  /*4480*/  BSYNC.RECONVERGENT B3 ;  /* 0x0000000000037941 */ /* 0x000fea0003800200 */
.L_x_18163:
        /* <DEDUP_REMOVED lines=13> */
.L_x_18166:
[----:B------:R-:W-:Y:S05]  /*4560*/  BSYNC.RECONVERGENT B3 ;  /* 0x0000000000037941 */ /* 0x000fea0003800200 */
.L_x_18165:
        /* <DEDUP_REMOVED lines=13> */
.L_x_18168:
[----:B------:R-:W-:Y:S05]  /*4640*/  BSYNC.RECONVERGENT B3 ;  /* 0x0000000000037941 */ /* 0x000fea0003800200 */
.L_x_18167:
[----:B------:R-:W-:Y:S05]  /*4650*/  @!P2 BRA `(.L_x_18169) ;  /* 0x00000014005ca947 */ /* 0x000fea0003800000 */
[----:B------:R-:W2:Y:S04]  /*4660*/  LDL R182, [R1+0x8] ;  /* 0x0000080001b67983 */ /* 0x000ea80000100800 */
[----:B------:R-:W3:Y:S01]  /*4670*/  LDL R183, [R1+0x20] ;  /* 0x0000200001b77983 */ /* 0x000ee20000100800 */
[----:B------:R-:W-:Y:S01]  /*4680*/  ISETP.GT.AND P0, PT, R5, RZ, PT ;  /* 0x000000ff0500720c */ /* 0x000fe20003f04270 */
[----:B--2---:R-:W-:-:S04]  /*4690*/  FFMA.FTZ R182, R182, R181, R12 ;  /* 0x000000b5b6b67223 */ /* 0x004fc8000001000c */
[----:B---3--:R-:W-:-:S04]  /*46a0*/  FADD.FTZ R182, R183, -R182 ;  /* 0x800000b6b7b67221 */ /* 0x008fc80000010000 */
[----:B------:R-:W-:Y:S01]  /*46b0*/  FMUL.FTZ R182, R4, R182 ;  /* 0x000000b604b67220 */ /* 0x000fe20000410000 */
[----:B-----5:R-:W-:-:S04]  /*46c0*/  HADD2.F32 R183, -RZ, R175.H1_H1 ;  /* 0x300000afffb77230 */ /* 0x020fc80000004100 */
[----:B------:R-:W-:-:S05]  /*46d0*/  FSEL R182, R182, RZ, P0 ;  /* 0x000000ffb6b67208 */ /* 0x000fca0000000000 */
[----:B------:R-:W-:-:S04]  /*46e0*/  FMUL.FTZ R182, R182, UR12 ;  /* 0x0000000cb6b67c20 */ /* 0x000fc80008410000 */
[----:B------:R-:W-:Y:S01]  /*46f0*/  FFMA.FTZ R95, R182, R183, R95 ;  /* 0x000000b7b65f7223 */ /* 0x000fe2000001005f */
[----:B------:R-:W-:-:S05]  /*4700*/  FMUL.FTZ R182, R35, R182 ;  /* 0x000000b623b67220 */ /* 0x000fca0000410000 */
[----:B------:R-:W-:-:S04]  /*4710*/  F2FP.F16.F32.PACK_AB R182, RZ, R182 ;  /* 0x000000b6ffb6723e */ /* 0x000fc800000000ff */
[----:B------:R-:W-:Y:S01]  /*4720*/  PRMT R179, R179, 0x5410, R182 ;  /* 0x00005410b3b37816 */ /* 0x000fe200000000b6 */
[----:B------:R-:W-:Y:S06]  /*4730*/  BRA `(.L_x_18169) ;  /* 0x0000001400247947 */ /* 0x000fec0003800000 */
.L_x_18154:
        /* <DEDUP_REMOVED lines=48> */
.L_x_18171:
[----:B------:R-:W-:Y:S05]  /*4a40*/  BSYNC.RECONVERGENT B3 ;  /* 0x0000000000037941 */ /* 0x000fea0003800200 */
.L_x_18170:
        /* <DEDUP_REMOVED lines=13> */
.L_x_18173:
[----:B------:R-:W-:Y:S05]  /*4b20*/  BSYNC.RECONVERGENT B3 ;  /* 0x0000000000037941 */ /* 0x000fea0003800200 */
.L_x_18172:
        /* <DEDUP_REMOVED lines=13> */
.L_x_18175:
[----:B------:R-:W-:Y:S05]  /*4c00*/  BSYNC.RECONVERGENT B3 ;  /* 0x0000000000037941 */ /* 0x000fea0003800200 */
.L_x_18174:
        /* <DEDUP_REMOVED lines=13> */
.L_x_18177:
[----:B------:R-:W-:Y:S05]  /*4ce0*/  BSYNC.RECONVERGENT B3 ;  /* 0x0000000000037941 */ /* 0x000fea0003800200 */
.L_x_18176:
        /* <DEDUP_REMOVED lines=13> */
.L_x_18179:
[----:B------:R-:W-:Y:S05]  /*4dc0*/  BSYNC.RECONVERGENT B3 ;  /* 0x0000000000037941 */ /* 0x000fea0003800200 */
.L_x_18178:
        /* <DEDUP_REMOVED lines=13> */
.L_x_18181:
[----:B------:R-:W-:Y:S05]  /*4ea0*/  BSYNC.RECONVERGENT B3 ;  /* 0x0000000000037941 */ /* 0x000fea0003800200 */
.L_x_18180:
        /* <DEDUP_REMOVED lines=13> */
.L_x_18183:
[----:B------:R-:W-:Y:S05]  /*4f80*/  BSYNC.RECONVERGENT B3 ;  /* 0x0000000000037941 */ /* 0x000fea0003800200 */
.L_x_18182:
[----:B------:R-:W-:Y:S01]  /*4f90*/  MOV R158, R182 ;  /* 0x000000b6009e7202 */ /* 0x000fe20000000f00 */
[----:B------:R-:W-:Y:S06]  /*4fa0*/  @!P2 BRA `(.L_x_18169) ;  /* 0x0000000c0008a947 */ /* 0x000fec0003800000 */
[----:B-----5:R-:W-:Y:S02]  /*4fb0*/  HADD2.F32 R183, -RZ, R175.H1_H1 ;  /* 0x300000afffb77230 */ /* 0x020fe40000004100 */
[----:B------:R-:W-:-:S04]  /*4fc0*/  FMUL.FTZ R158, R159, UR12 ;  /* 0x0000000c9f9e7c20 */ /* 0x000fc80008410000 */
[-C--:B------:R-:W-:Y:S01]  /*4fd0*/  FFMA.FTZ R95, R183, R158.reuse, R95 ;  /* 0x0000009eb75f7223 */ /* 0x080fe2000001005f */
[----:B------:R-:W-:-:S05]  /*4fe0*/  FMUL.FTZ R158, R35, R158 ;  /* 0x0000009e239e7220 */ /* 0x000fca0000410000 */
[----:B------:R-:W-:-:S04]  /*4ff0*/  F2FP.F16.F32.PACK_AB R158, RZ, R158 ;  /* 0x0000009eff9e723e */ /* 0x000fc800000000ff */
[----:B------:R-:W-:Y:S02]  /*5000*/  PRMT R179, R179, 0x5410, R158 ;  /* 0x00005410b3b37816 */ /* 0x000fe4000000009e */
[----:B------:R-:W-:Y:S01]  /*5010*/  MOV R158, R182 ;  /* 0x000000b6009e7202 */ /* 0x000fe20000000f00 */
[----:B------:R-:W-:Y:S06]  /*5020*/  BRA `(.L_x_18169) ;  /* 0x0000000800e87947 */ /* 0x000fec0003800000 */
.L_x_18153:
[----:B0-----:R-:W-:Y:S02]  /*5030*/  MOV R2, UR20 ;  /* 0x0000001400027c02 */ /* 0x001fe40008000f00 */
        /* <DEDUP_REMOVED lines=9> */
[----:B0-----:R-:W-:Y:S01]  /*50d0*/  @P2 FMUL.FTZ R182, R182, R183 ;  /* 0x000000b7b6b62220 */ /* 0x001fe20000410000 */
[----:B-----5:R-:W-:-:S05]  /*50e0*/  @P2 HADD2.F32 R183, -RZ, R172.H0_H0 ;  /* 0x200000acffb72230 */ /* 0x020fca0000004100 */
[-C--:B------:R-:W-:Y:S01]  /*50f0*/  @P2 FFMA.FTZ R88, R183, R182.reuse, R88 ;  /* 0x000000b6b7582223 */ /* 0x080fe20000010058 */
[----:B------:R-:W-:-:S05]  /*5100*/  @P2 FMUL.FTZ R182, R28, R182 ;  /* 0x000000b61cb62220 */ /* 0x000fca0000410000 */
[----:B------:R-:W-:-:S04]  /*5110*/  @P2 F2FP.F16.F32.PACK_AB R182, RZ, R182 ;  /* 0x000000b6ffb6223e */ /* 0x000fc800000000ff */
[----:B------:R-:W-:Y:S01]  /*5120*/  @P2 PRMT R176, R182, 0x7610, R176 ;  /* 0x00007610b6b02816 */ /* 0x000fe200000000b0 */
[----:B------:R-:W-:-:S04]  /*5130*/  @P1 FFMA.FTZ R182, R10, R181, R12 ;  /* 0x000000b50ab61223 */ /* 0x000fc8000001000c */
[----:B------:R-:W-:Y:S01]  /*5140*/  @P1 FADD.FTZ R183, R251, -R182 ;  /* 0x800000b6fbb71221 */ /* 0x000fe20000010000 */
[----:B------:R-:W-:-:S03]  /*5150*/  MOV R182, R129 ;  /* 0x0000008100b67202 */ /* 0x000fc60000000f00 */
        /* <DEDUP_REMOVED lines=77> */
.L_x_18184:
[----:B------:R-:W2:Y:S01]  /*5630*/  LDL R183, [R1+0x8] ;  /* 0x0000080001b77983 */ /* 0x000ea20000100800 */
[----:B------:R-:W0:Y:S03]  /*5640*/  @P2 LDC R70, c[0x0][0x40c] ;  /* 0x00010300ff462b82 */ /* 0x000e260000000800 */
[----:B------:R-:W3:Y:S01]  /*5650*/  LDL R182, [R1+0x20] ;  /* 0x0000200001b67983 */ /* 0x000ee20000100800 */
[----:B------:R-:W-:-:S04]  /*5660*/  MOV R159, R135 ;  /* 0x00000087009f7202 */ /* 0x000fc80000000f00 */
[----:B------:R-:W1:Y:S01]  /*5670*/  @P2 LDC R69, c[0x0][0x40c] ;  /* 0x00010300ff452b82 */ /* 0x000e620000000800 */
[----:B------:R-:W-:-:S07]  /*5680*/  MOV R158, R134 ;  /* 0x00000086009e7202 */ /* 0x000fce0000000f00 */
[----:B------:R-:W4:Y:S01]  /*5690*/  @P2 LDC R71, c[0x0][0x40c] ;  /* 0x00010300ff472b82 */ /* 0x000f220000000800 */
[----:B-----5:R-:W-:Y:S02]  /*56a0*/  @P2 HADD2.F32 R157, -RZ, R175.H1_H1 ;  /* 0x300000afff9d2230 */ /* 0x020fe40000004100 */
[----:B--2---:R-:W-:-:S04]  /*56b0*/  @P1 FFMA.FTZ R68, R183, R181, R12 ;  /* 0x000000b5b7441223 */ /* 0x004fc8000001000c */
[----:B---3--:R-:W-:Y:S02]  /*56c0*/  @P1 FADD.FTZ R68, R182, -R68 ;  /* 0x80000044b6441221 */ /* 0x008fe40000010000 */
[----:B------:R-:W2:Y:S02]  /*56d0*/  @P2 LDC R182, c[0x0][0x40c] ;  /* 0x00010300ffb62b82 */ /* 0x000ea40000000800 */
[----:B------:R-:W-:Y:S01]  /*56e0*/  @P1 FFMA.FTZ R159, R4, R68, R135 ;  /* 0x00000044049f1223 */ /* 0x000fe20000010087 */
[----:B------:R-:W-:-:S04]  /*56f0*/  @P1 FFMA.FTZ R68, R15, R181, R12 ;  /* 0x000000b50f441223 */ /* 0x000fc8000001000c */
[----:B------:R-:W-:-:S04]  /*5700*/  @P1 FADD.FTZ R68, R246, -R68 ;  /* 0x80000044f6441221 */ /* 0x000fc80000010000 */
[----:B------:R-:W-:Y:S01]  /*5710*/  @P1 FFMA.FTZ R158, R4, R68, R134 ;  /* 0x00000044049e1223 */ /* 0x000fe20000010086 */
[----:B------:R-:W-:-:S04]  /*5720*/  @P1 FFMA.FTZ R68, R0, R181, R12 ;  /* 0x000000b500441223 */ /* 0x000fc8000001000c */
[----:B------:R-:W-:Y:S01]  /*5730*/  @P1 FADD.FTZ R156, R217, -R68 ;  /* 0x80000044d99c1221 */ /* 0x000fe20000010000 */
[----:B------:R-:W-:Y:S01]  /*5740*/  MOV R68, R128 ;  /* 0x0000008000447202 */ /* 0x000fe20000000f00 */
[----:B0-----:R-:W-:Y:S02]  /*5750*/  @P2 FMUL.FTZ R70, R158, R70 ;  /* 0x000000469e462220 */ /* 0x001fe40000410000 */
[----:B------:R-:W-:Y:S01]  /*5760*/  @P1 FFMA.FTZ R68, R4, R156, R128 ;  /* 0x0000009c04441223 */ /* 0x000fe20000010080 */
[----:B------:R-:W-:-:S03]  /*5770*/  @P2 HADD2.F32 R156, -RZ, R175.H0_H0 ;  /* 0x200000afff9c2230 */ /* 0x000fc60000004100 */
[----:B-1----:R-:W-:Y:S02]  /*5780*/  @P2 FMUL.FTZ R69, R68, R69 ;  /* 0x0000004544452220 */ /* 0x002fe40000410000 */
[-C--:B------:R-:W-:Y:S01]  /*5790*/  @P2 FFMA.FTZ R94, R156, R70.reuse, R94 ;  /* 0x000000469c5e2223 */ /* 0x080fe2000001005e */
[----:B------:R-:W-:Y:S02]  /*57a0*/  @P2 HADD2.F32 R156, -RZ, R172.H0_H0 ;  /* 0x200000acff9c2230 */ /* 0x000fe40000004100 */
[----:B------:R-:W-:Y:S01]  /*57b0*/  @P2 FMUL.FTZ R70, R34, R70 ;  /* 0x0000004622462220 */ /* 0x000fe20000410000 */
[----:B----4-:R-:W-:Y:S02]  /*57c0*/  @P2 FMUL.FTZ R71, R159, R71 ;  /* 0x000000479f472220 */ /* 0x010fe40000410000 */
[----:B------:R-:W-:Y:S01]  /*57d0*/  @P2 FFMA.FTZ R88, R156, R69, R88 ;  /* 0x000000459c582223 */ /* 0x000fe20000010058 */
[----:B------:R-:W-:Y:S01]  /*57e0*/  @P1 FFMA.FTZ R156, R10, R181, R12 ;  /* 0x000000b50a9c1223 */ /* 0x000fe2000001000c */
[----:B------:R-:W-:Y:S01]  /*57f0*/  @P2 F2FP.F16.F32.PACK_AB R70, RZ, R70 ;  /* 0x00000046ff46223e */ /* 0x000fe200000000ff */
[----:B------:R-:W-:Y:S01]  /*5800*/  @P2 FFMA.FTZ R95, R157, R71, R95 ;  /* 0x000000479d5f2223 */ /* 0x000fe2000001005f */
[----:B------:R-:W-:Y:S01]  /*5810*/  @P2 FMUL.FTZ R157, R28, R69 ;  /* 0x000000451c9d2220 */ /* 0x000fe20000410000 */
[----:B------:R-:W-:Y:S01]  /*5820*/  @P1 FADD.FTZ R156, R251, -R156 ;  /* 0x8000009cfb9c1221 */ /* 0x000fe20000010000 */
[----:B------:R-:W-:Y:S01]  /*5830*/  @P2 PRMT R179, R70, 0x7610, R179 ;  /* 0x0000761046b32816 */ /* 0x000fe200000000b3 */
[----:B------:R-:W-:Y:S01]  /*5840*/  @P1 FFMA.FTZ R70, R9, R181, R12 ;  /* 0x000000b509461223 */ /* 0x000fe2000001000c */
[----:B------:R-:W-:Y:S01]  /*5850*/  MOV R69, R129 ;  /* 0x0000008100457202 */ /* 0x000fe20000000f00 */
[----:B------:R-:W-:Y:S01]  /*5860*/  @P1 FFMA.FTZ R69, R4, R156, R129 ;  /* 0x0000009c04451223 */ /* 0x000fe20000010081 */
[----:B------:R-:W-:Y:S01]  /*5870*/  @P2 F2FP.F16.F32.PACK_AB R156, RZ, R157 ;  /* 0x0000009dff9c223e */ /* 0x000fe200000000ff */
[----:B------:R-:W-:Y:S01]  /*5880*/  @P1 FADD.FTZ R157, R250, -R70 ;  /* 0x80000046fa9d1221 */ /* 0x000fe20000010000 */
[----:B------:R-:W-:-:S03]  /*5890*/  MOV R70, R130 ;  /* 0x0000008200467202 */ /* 0x000fc60000000f00 */
[----:B------:R-:W-:Y:S02]  /*58a0*/  @P1 FFMA.FTZ R70, R4, R157, R130 ;  /* 0x0000009d04461223 */ /* 0x000fe40000010082 */
[----:B------:R-:W0:Y:S01]  /*58b0*/  @P2 LDC R157, c[0x0][0x40c] ;  /* 0x00010300ff9d2b82 */ /* 0x000e220000000800 */
[----:B------:R-:W-:Y:S01]  /*58c0*/  @P2 FMUL.FTZ R71, R35, R71 ;  /* 0x0000004723472220 */ /* 0x000fe20000410000 */
[----:B------:R-:W-:-:S04]  /*58d0*/  @P2 PRMT R176, R156, 0x7610, R176 ;  /* 0x000076109cb02816 */ /* 0x000fc800000000b0 */
[----:B------:R-:W-:Y:S01]  /*58e0*/  @P2 F2FP.F16.F32.PACK_AB R71, RZ, R71 ;  /* 0x00000047ff47223e */ /* 0x000fe200000000ff */
[----:B------:R-:W-:-:S03]  /*58f0*/  @P2 HADD2.F32 R156, -RZ, R172.H1_H1 ;  /* 0x300000acff9c2230 */ /* 0x000fc60000004100 */
[----:B------:R-:W-:Y:S01]  /*5900*/  @P2 PRMT R179, R179, 0x5410, R71 ;  /* 0x00005410b3b32816 */ /* 0x000fe20000000047 */
[----:B--2---:R-:W-:-:S04]  /*5910*/  @P2 FMUL.FTZ R71, R69, R182 ;  /* 0x000000b645472220 */ /* 0x004fc80000410000 */
[-C--:B------:R-:W-:Y:S01]  /*5920*/  @P2 FFMA.FTZ R89, R156, R71.reuse, R89 ;  /* 0x000000479c592223 */ /* 0x080fe20000010059 */
[----:B------:R-:W-:Y:S02]  /*5930*/  @P2 HADD2.F32 R156, -RZ, R173.H0_H0 ;  /* 0x200000adff9c2230 */ /* 0x000fe40000004100 */
[----:B------:R-:W-:Y:S01]  /*5940*/  @P2 FMUL.FTZ R71, R29, R71 ;  /* 0x000000471d472220 */ /* 0x000fe20000410000 */
[----:B0-----:R-:W-:-:S04]  /*5950*/  @P2 FMUL.FTZ R157, R70, R157 ;  /* 0x0000009d469d2220 */ /* 0x001fc80000410000 */
[-C--:B------:R-:W-:Y:S01]  /*5960*/  @P2 FFMA.FTZ R90, R156, R157.reuse, R90 ;  /* 0x0000009d9c5a2223 */ /* 0x080fe2000001005a */
[----:B------:R-:W-:Y:S01]  /*5970*/  @P2 FMUL.FTZ R156, R30, R157 ;  /* 0x0000009d1e9c2220 */ /* 0x000fe20000410000 */
[----:B------:R-:W-:Y:S01]  /*5980*/  @P2 F2FP.F16.F32.PACK_AB R157, RZ, R71 ;  /* 0x00000047ff9d223e */ /* 0x000fe200000000ff */
[----:B------:R-:W-:-:S04]  /*5990*/  @P1 FFMA.FTZ R71, R8, R181, R12 ;  /* 0x000000b508471223 */ /* 0x000fc8000001000c */
[----:B------:R-:W-:Y:S01]  /*59a0*/  @P1 FADD.FTZ R182, R249, -R71 ;  /* 0x80000047f9b61221 */ /* 0x000fe20000010000 */
[----:B------:R-:W-:-:S03]  /*59b0*/  MOV R71, R131 ;  /* 0x0000008300477202 */ /* 0x000fc60000000f00 */
[----:B------:R-:W-:Y:S02]  /*59c0*/  @P1 FFMA.FTZ R71, R4, R182, R131 ;  /* 0x000000b604471223 */ /* 0x000fe40000010083 */
[----:B------:R-:W0:Y:S01]  /*59d0*/  @P2 LDC R182, c[0x0][0x40c] ;  /* 0x00010300ffb62b82 */ /* 0x000e220000000800 */
[----:B------:R-:W-:Y:S02]  /*59e0*/  @P2 F2FP.F16.F32.PACK_AB R156, RZ, R156 ;  /* 0x0000009cff9c223e */ /* 0x000fe400000000ff */
[----:B------:R-:W-:Y:S01]  /*59f0*/  @P2 PRMT R176, R176, 0x5410, R157 ;  /* 0x00005410b0b02816 */ /* 0x000fe2000000009d */
[----:B------:R-:W-:Y:S01]  /*5a00*/  @P2 HADD2.F32 R157, -RZ, R173.H1_H1 ;  /* 0x300000adff9d2230 */ /* 0x000fe20000004100 */
[----:B------:R-:W-:Y:S01]  /*5a10*/  @P2 PRMT R177, R156, 0x7610, R177 ;  /* 0x000076109cb12816 */ /* 0x000fe200000000b1 */
[----:B0-----:R-:W-:-:S04]  /*5a20*/  @P2 FMUL.FTZ R156, R71, R182 ;  /* 0x000000b6479c2220 */ /* 0x001fc80000410000 */
[-C--:B------:R-:W-:Y:S01]  /*5a30*/  @P2 FFMA.FTZ R91, R157, R156.reuse, R91 ;  /* 0x0000009c9d5b2223 */ /* 0x080fe2000001005b */
[----:B------:R-:W-:Y:S01]  /*5a40*/  @P2 FMUL.FTZ R156, R31, R156 ;  /* 0x0000009c1f9c2220 */ /* 0x000fe20000410000 */
[----:B------:R-:W-:-:S04]  /*5a50*/  @P1 FFMA.FTZ R157, R13, R181, R12 ;  /* 0x000000b50d9d1223 */ /* 0x000fc8000001000c */
[----:B------:R-:W-:Y:S01]  /*5a60*/  @P2 F2FP.F16.F32.PACK_AB R156, RZ, R156 ;  /* 0x0000009cff9c223e */ /* 0x000fe200000000ff */
[----:B------:R-:W-:-:S03]  /*5a70*/  @P1 FADD.FTZ R157, R248, -R157 ;  /* 0x8000009df89d1221 */ /* 0x000fc60000010000 */
[----:B------:R-:W-:Y:S02]  /*5a80*/  @P2 PRMT R177, R177, 0x5410, R156 ;  /* 0x00005410b1b12816 */ /* 0x000fe4000000009c */
[----:B------:R-:W-:Y:S01]  /*5a90*/  MOV R156, R132 ;  /* 0x00000084009c7202 */ /* 0x000fe20000000f00 */
[----:B------:R-:W-:Y:S02]  /*5aa0*/  @P1 FFMA.FTZ R156, R4, R157, R132 ;  /* 0x0000009d049c1223 */ /* 0x000fe40000010084 */
[----:B------:R-:W0:Y:S01]  /*5ab0*/  @P2 LDC R157, c[0x0][0x40c] ;  /* 0x00010300ff9d2b82 */ /* 0x000e220000000800 */
[----:B------:R-:W-:Y:S02]  /*5ac0*/  @P2 HADD2.F32 R182, -RZ, R174.H0_H0 ;  /* 0x200000aeffb62230 */ /* 0x000fe40000004100 */
[----:B0-----:R-:W-:-:S04]  /*5ad0*/  @P2 FMUL.FTZ R157, R156, R157 ;  /* 0x0000009d9c9d2220 */ /* 0x001fc80000410000 */
        /* <DEDUP_REMOVED lines=8> */
[----:B------:R-:W0:Y:S01]  /*5b60*/  @P2 LDC R182, c[0x0][0x40c] ;  /* 0x00010300ffb62b82 */ /* 0x000e220000000800 */
[----:B------:R-:W-:Y:S02]  /*5b70*/  @P2 HADD2.F32 R183, -RZ, R174.H1_H1 ;  /* 0x300000aeffb72230 */ /* 0x000fe40000004100 */
[----:B0-----:R-:W-:-:S04]  /*5b80*/  @P2 FMUL.FTZ R182, R157, R182 ;  /* 0x000000b69db62220 */ /* 0x001fc80000410000 */
[-C--:B------:R-:W-:Y:S01]  /*5b90*/  @P2 FFMA.FTZ R93, R183, R182.reuse, R93 ;  /* 0x000000b6b75d2223 */ /* 0x080fe2000001005d */
[----:B------:R-:W-:-:S05]  /*5ba0*/  @P2 FMUL.FTZ R182, R33, R182 ;  /* 0x000000b621b62220 */ /* 0x000fca0000410000 */
[----:B------:R-:W-:-:S04]  /*5bb0*/  @P2 F2FP.F16.F32.PACK_AB R182, RZ, R182 ;  /* 0x000000b6ffb6223e */ /* 0x000fc800000000ff */
[----:B------:R-:W-:-:S07]  /*5bc0*/  @P2 PRMT R178, R178, 0x5410, R182 ;  /* 0x00005410b2b22816 */ /* 0x000fce00000000b6 */
.L_x_18169:
[----:B------:R-:W-:Y:S05]  /*5bd0*/  BSYNC.RECONVERGENT B2 ;  /* 0x0000000000027941 */ /* 0x000fea0003800200 */
.L_x_18152:
        /* <DEDUP_REMOVED lines=11> */
.L_x_18149:
[----:B------:R-:W-:Y:S05]  /*5c90*/  BSYNC.RECONVERGENT B1 ;  /* 0x0000000000017941 */ /* 0x000fea0003800200 */
.L_x_18148:
        /* <DEDUP_REMOVED lines=8> */
.L_x_18188:
[----:B------:R-:W-:Y:S05]  /*5d20*/  BSYNC.RECONVERGENT B2 ;  /* 0x0000000000027941 */ /* 0x000fea0003800200 */
.L_x_18187:
        /* <DEDUP_REMOVED lines=8> */
[----:B------:R-:W2:Y:S01]  /*5db0*/  LDL R183, [R1+0x4] ;  /* 0x0000040001b77983 */ /* 0x000ea20000100800 */
[----:B01----:R-:W0:Y:S03]  /*5dc0*/  @P2 LDC R3, c[0x0][0x40c] ;  /* 0x00010300ff032b82 */ /* 0x003e260000000800 */
[----:B------:R-:W3:Y:S01]  /*5dd0*/  LDL R182, [R1+0x1c] ;  /* 0x00001c0001b67983 */ /* 0x000ee20000100800 */
[----:B------:R-:W-:-:S04]  /*5de0*/  @P1 FFMA.FTZ R69, R16, R181, R12 ;  /* 0x000000b510451223 */ /* 0x000fc8000001000c */
[----:B------:R-:W1:Y:S01]  /*5df0*/  @P2 LDC R2, c[0x0][0x40c] ;  /* 0x00010300ff022b82 */ /* 0x000e620000000800 */
[----:B------:R-:W-:Y:S01]  /*5e00*/  @P1 FFMA.FTZ R70, R17, R181, R12 ;  /* 0x000000b511461223 */ /* 0x000fe2000001000c */
[----:B------:R-:W-:Y:S01]  /*5e10*/  @P1 FADD.FTZ R69, R245, -R69 ;  /* 0x80000045f5451221 */ /* 0x000fe20000010000 */
[----:B------:R-:W-:Y:S02]  /*5e20*/  MOV R68, R136 ;  /* 0x0000008800447202 */ /* 0x000fe40000000f00 */
[----:B------:R-:W-:Y:S01]  /*5e30*/  @P1 FADD.FTZ R70, R244, -R70 ;  /* 0x80000046f4461221 */ /* 0x000fe20000010000 */
[C---:B------:R-:W-:Y:S01]  /*5e40*/  @P1 FFMA.FTZ R68, R4.reuse, R69, R136 ;  /* 0x0000004504441223 */ /* 0x040fe20000010088 */
[----:B------:R-:W-:Y:S01]  /*5e50*/  MOV R69, R137 ;  /* 0x0000008900457202 */ /* 0x000fe20000000f00 */
[--C-:B-----5:R-:W-:Y:S02]  /*5e60*/  @P2 HADD2.F32 R71, -RZ, R172.reuse.H1_H1 ;  /* 0x300000acff472230 */ /* 0x120fe40000004100 */
[----:B------:R-:W-:Y:S01]  /*5e70*/  @P1 FFMA.FTZ R69, R4, R70, R137 ;  /* 0x0000004604451223 */ /* 0x000fe20000010089 */
[----:B------:R-:W-:Y:S01]  /*5e80*/  @P2 HADD2.F32 R70, -RZ, R172.H0_H0 ;  /* 0x200000acff462230 */ /* 0x000fe20000004100 */
[----:B------:R-:W4:Y:S02]  /*5e90*/  @P2 LDC R157, c[0x0][0x40c] ;  /* 0x00010300ff9d2b82 */ /* 0x000f240000000800 */
[----:B0-----:R-:W-:-:S04]  /*5ea0*/  @P2 FMUL.FTZ R3, R69, R3 ;  /* 0x0000000345032220 */ /* 0x001fc80000410000 */
[----:B------:R-:W-:Y:S01]  /*5eb0*/  @P2 FFMA.FTZ R97, R71, R3, R97 ;  /* 0x0000000347612223 */ /* 0x000fe20000010061 */
[----:B------:R-:W-:Y:S01]  /*5ec0*/  @P1 FFMA.FTZ R71, R18, R181, R12 ;  /* 0x000000b512471223 */ /* 0x000fe2000001000c */
[----:B-1----:R-:W-:-:S03]  /*5ed0*/  @P2 FMUL.FTZ R2, R68, R2 ;  /* 0x0000000244022220 */ /* 0x002fc60000410000 */
[----:B------:R-:W-:Y:S01]  /*5ee0*/  @P1 FADD.FTZ R71, R243, -R71 ;  /* 0x80000047f3471221 */ /* 0x000fe20000010000 */
[----:B------:R-:W-:Y:S01]  /*5ef0*/  @P2 FFMA.FTZ R96, R70, R2, R96 ;  /* 0x0000000246602223 */ /* 0x000fe20000010060 */
[----:B------:R-:W-:Y:S02]  /*5f00*/  MOV R70, R138 ;  /* 0x0000008a00467202 */ /* 0x000fe40000000f00 */
[----:B------:R-:W-:Y:S01]  /*5f10*/  @P1 FFMA.FTZ R70, R4, R71, R138 ;  /* 0x0000004704461223 */ /* 0x000fe2000001008a */
[----:B------:R-:W-:-:S04]  /*5f20*/  @P1 FFMA.FTZ R71, R19, R181, R12 ;  /* 0x000000b513471223 */ /* 0x000fc8000001000c */
[----:B------:R-:W-:Y:S01]  /*5f30*/  @P1 FADD.FTZ R156, R242, -R71 ;  /* 0x80000047f29c1221 */ /* 0x000fe20000010000 */
[----:B------:R-:W-:-:S03]  /*5f40*/  MOV R71, R139 ;  /* 0x0000008b00477202 */ /* 0x000fc60000000f00 */
[----:B------:R-:W-:Y:S02]  /*5f50*/  @P1 FFMA.FTZ R71, R4, R156, R139 ;  /* 0x0000009c04471223 */ /* 0x000fe4000001008b */
[----:B------:R-:W0:Y:S01]  /*5f60*/  @P2 LDC R156, c[0x0][0x40c] ;  /* 0x00010300ff9c2b82 */ /* 0x000e220000000800 */
[----:B------:R-:W-:Y:S01]  /*5f70*/  @P2 FMUL.FTZ R2, R36, R2 ;  /* 0x0000000224022220 */ /* 0x000fe20000410000 */
[----:B------:R-:W-:-:S04]  /*5f80*/  @P2 FMUL.FTZ R3, R37, R3 ;  /* 0x0000000325032220 */ /* 0x000fc80000410000 */
[----:B------:R-:W-:Y:S02]  /*5f90*/  @P2 F2FP.F16.F32.PACK_AB R2, RZ, R2 ;  /* 0x00000002ff02223e */ /* 0x000fe400000000ff */
[----:B------:R-:W-:Y:S02]  /*5fa0*/  @P2 F2FP.F16.F32.PACK_AB R3, RZ, R3 ;  /* 0x00000003ff03223e */ /* 0x000fe400000000ff */
[----:B------:R-:W-:Y:S01]  /*5fb0*/  @P2 PRMT R176, R2, 0x7610, R176 ;  /* 0x0000761002b02816 */ /* 0x000fe200000000b0 */
[----:B----4-:R-:W-:-:S03]  /*5fc0*/  @P2 FMUL.FTZ R2, R70, R157 ;  /* 0x0000009d46022220 */ /* 0x010fc60000410000 */
[----:B------:R-:W-:Y:S01]  /*5fd0*/  @P2 PRMT R176, R176, 0x5410, R3 ;  /* 0x00005410b0b02816 */ /* 0x000fe20000000003 */
[----:B------:R-:W-:Y:S02]  /*5fe0*/  @P2 HADD2.F32 R3, -RZ, R173.H0_H0 ;  /* 0x200000adff032230 */ /* 0x000fe40000004100 */
[----:B------:R-:W-:-:S03]  /*5ff0*/  @P1 FFMA.FTZ R157, R192, R181, R12 ;  /* 0x000000b5c09d1223 */ /* 0x000fc6000001000c */
[----:B------:R-:W-:Y:S01]  /*6000*/  @P2 FFMA.FTZ R98, R3, R2, R98 ;  /* 0x0000000203622223 */ /* 0x000fe20000010062 */
[----:B------:R-:W-:Y:S01]  /*6010*/  @P1 FADD.FTZ R157, R241, -R157 ;  /* 0x8000009df19d1221 */ /* 0x000fe20000010000 */
[----:B0-----:R-:W-:Y:S01]  /*6020*/  @P2 FMUL.FTZ R3, R71, R156 ;  /* 0x0000009c47032220 */ /* 0x001fe20000410000 */
[----:B------:R-:W-:-:S05]  /*6030*/  @P2 HADD2.F32 R156, -RZ, R173.H1_H1 ;  /* 0x300000adff9c2230 */ /* 0x000fca0000004100 */
[----:B------:R-:W-:Y:S01]  /*6040*/  @P2 FFMA.FTZ R99, R156, R3, R99 ;  /* 0x000000039c632223 */ /* 0x000fe20000010063 */
[----:B------:R-:W-:Y:S01]  /*6050*/  MOV R156, R140 ;  /* 0x0000008c009c7202 */ /* 0x000fe20000000f00 */
[----:B------:R-:W-:Y:S02]  /*6060*/  @P1 FFMA.FTZ R156, R4, R157, R140 ;  /* 0x0000009d049c1223 */ /* 0x000fe4000001008c */
[----:B------:R-:W0:Y:S01]  /*6070*/  @P2 LDC R157, c[0x0][0x40c] ;  /* 0x00010300ff9d2b82 */ /* 0x000e220000000800 */
[----:B------:R-:W-:Y:S01]  /*6080*/  @P2 FMUL.FTZ R2, R38, R2 ;  /* 0x0000000226022220 */ /* 0x000fe20000410000 */
[----:B------:R-:W-:-:S04]  /*6090*/  @P2 FMUL.FTZ R3, R39, R3 ;  /* 0x0000000327032220 */ /* 0x000fc80000410000 */
[----:B------:R-:W-:Y:S02]  /*60a0*/  @P2 F2FP.F16.F32.PACK_AB R2, RZ, R2 ;  /* 0x00000002ff02223e */ /* 0x000fe400000000ff */
[----:B------:R-:W-:Y:S02]  /*60b0*/  @P2 F2FP.F16.F32.PACK_AB R3, RZ, R3 ;  /* 0x00000003ff03223e */ /* 0x000fe400000000ff */
[----:B------:R-:W-:-:S04]  /*60c0*/  @P2 PRMT R177, R2, 0x7610, R177 ;  /* 0x0000761002b12816 */ /* 0x000fc800000000b1 */
[----:B------:R-:W-:Y:S01]  /*60d0*/  @P2 PRMT R177, R177, 0x5410, R3 ;  /* 0x00005410b1b12816 */ /* 0x000fe20000000003 */
        /* <DEDUP_REMOVED lines=22> */
[----:B------:R-:W-:Y:S02]  /*6240*/  @P2 HADD2.F32 R3, -RZ, R175.H0_H0 ;  /* 0x200000afff032230 */ /* 0x000fe40000004100 */
[----:B0-----:R-:W-:-:S04]  /*6250*/  @P2 FMUL.FTZ R2, R158, R2 ;  /* 0x000000029e022220 */ /* 0x001fc80000410000 */
[-C--:B------:R-:W-:Y:S01]  /*6260*/  @P2 FFMA.FTZ R102, R3, R2.reuse, R102 ;  /* 0x0000000203662223 */ /* 0x080fe20000010066 */
[----:B------:R-:W-:-:S05]  /*6270*/  @P2 FMUL.FTZ R2, R42, R2 ;  /* 0x000000022a022220 */ /* 0x000fca0000410000 */
[----:B------:R-:W-:-:S04]  /*6280*/  @P2 F2FP.F16.F32.PACK_AB R2, RZ, R2 ;  /* 0x00000002ff02223e */ /* 0x000fc800000000ff */
[----:B------:R-:W-:Y:S02]  /*6290*/  @P2 PRMT R179, R2, 0x7610, R179 ;  /* 0x0000761002b32816 */ /* 0x000fe400000000b3 */
[----:B------:R-:W-:Y:S01]  /*62a0*/  MOV R2, R143 ;  /* 0x0000008f00027202 */ /* 0x000fe20000000f00 */
[----:B--2---:R-:W-:-:S04]  /*62b0*/  @P1 FFMA.FTZ R3, R183, R181, R12 ;  /* 0x000000b5b7031223 */ /* 0x004fc8000001000c */
[----:B---3--:R-:W-:-:S04]  /*62c0*/  @P1 FADD.FTZ R3, R182, -R3 ;  /* 0x80000003b6031221 */ /* 0x008fc80000010000 */
[----:B------:R-:W-:-:S05]  /*62d0*/  @P1 FFMA.FTZ R2, R4, R3, R143 ;  /* 0x0000000304021223 */ /* 0x000fca000001008f */
[----:B------:R-:W-:Y:S01]  /*62e0*/  MOV R159, R2 ;  /* 0x00000002009f7202 */ /* 0x000fe20000000f00 */
        /* <DEDUP_REMOVED lines=8> */
.L_x_18191:
[----:B01----:R-:W-:Y:S01]  /*6370*/  @P1 FFMA.FTZ R3, R16, R181, R12 ;  /* 0x000000b510031223 */ /* 0x003fe2000001000c */
[----:B------:R-:W-:-:S03]  /*6380*/  MOV R2, R136 ;  /* 0x0000008800027202 */ /* 0x000fc60000000f00 */
[----:B------:R-:W-:-:S04]  /*6390*/  @P1 FADD.FTZ R3, R245, -R3 ;  /* 0x80000003f5031221 */ /* 0x000fc80000010000 */
[----:B------:R-:W-:Y:S02]  /*63a0*/  @P1 FFMA.FTZ R2, R4, R3, R136 ;  /* 0x0000000304021223 */ /* 0x000fe40000010088 */
[----:B------:R-:W0:Y:S02]  /*63b0*/  @P2 LDC R3, c[0x0][0x40c] ;  /* 0x00010300ff032b82 */ /* 0x000e240000000800 */
[----:B0-----:R-:W-:Y:S01]  /*63c0*/  @P2 FMUL.FTZ R3, R2, R3 ;  /* 0x0000000302032220 */ /* 0x001fe20000410000 */
[----:B-----5:R-:W-:-:S05]  /*63d0*/  @P2 HADD2.F32 R2, -RZ, R172.H0_H0 ;  /* 0x200000acff022230 */ /* 0x020fca0000004100 */
        /* <DEDUP_REMOVED lines=79> */
[-C--:B------:R-:W-:Y:S01]  /*68d0*/  FFMA.FTZ R103, R3, R2.reuse, R103 ;  /* 0x0000000203677223 */ /* 0x080fe20000010067 */
[----:B------:R-:W-:-:S05]  /*68e0*/  FMUL.FTZ R2, R43, R2 ;  /* 0x000000022b027220 */ /* 0x000fca0000410000 */
[----:B------:R-:W-:-:S04]  /*68f0*/  F2FP.F16.F32.PACK_AB R2, RZ, R2 ;  /* 0x00000002ff02723e */ /* 0x000fc800000000ff */
[----:B------:R-:W-:Y:S01]  /*6900*/  PRMT R179, R179, 0x5410, R2 ;  /* 0x00005410b3b37816 */ /* 0x000fe20000000002 */
[----:B------:R-:W-:Y:S06]  /*6910*/  BRA `(.L_x_18192) ;  /* 0x0000001000147947 */ /* 0x000fec0003800000 */
.L_x_18190:
        /* <DEDUP_REMOVED lines=52> */
.L_x_18195:
[----:B------:R-:W-:Y:S05]  /*6c60*/  BSYNC.RECONVERGENT B3 ;  /* 0x0000000000037941 */ /* 0x000fea0003800200 */
.L_x_18194:
        /* <DEDUP_REMOVED lines=13> */
.L_x_18197:
[----:B------:R-:W-:Y:S05]  /*6d40*/  BSYNC.RECONVERGENT B3 ;  /* 0x0000000000037941 */ /* 0x000fea0003800200 */
.L_x_18196:
        /* <DEDUP_REMOVED lines=13> */
.L_x_18199:
[----:B------:R-:W-:Y:S05]  /*6e20*/  BSYNC.RECONVERGENT B3 ;  /* 0x0000000000037941 */ /* 0x000fea0003800200 */
.L_x_18198:
        /* <DEDUP_REMOVED lines=13> */
.L_x_18201:
[----:B------:R-:W-:Y:S05]  /*6f00*/  BSYNC.RECONVERGENT B3 ;  /* 0x0000000000037941 */ /* 0x000fea0003800200 */
.L_x_18200:
        /* <DEDUP_REMOVED lines=13> */
.L_x_18203:
[----:B------:R-:W-:Y:S05]  /*6fe0*/  BSYNC.RECONVERGENT B3 ;  /* 0x0000000000037941 */ /* 0x000fea0003800200 */
.L_x_18202:
        /* <DEDUP_REMOVED lines=13> */
.L_x_18205:
[----:B------:R-:W-:Y:S05]  /*70c0*/  BSYNC.RECONVERGENT B3 ;  /* 0x0000000000037941 */ /* 0x000fea0003800200 */
.L_x_18204:
        /* <DEDUP_REMOVED lines=13> */
.L_x_18207:
[----:B------:R-:W-:Y:S05]  /*71a0*/  BSYNC.RECONVERGENT B3 ;  /* 0x0000000000037941 */ /* 0x000fea0003800200 */
.L_x_18206:
[----:B------:R-:W-:Y:S02]  /*71b0*/  MOV R69, R2 ;  /* 0x0000000200457202 */ /* 0x000fe40000000f00 */
[----:B------:R-:W-:Y:S01]  /*71c0*/  MOV R68, R3 ;  /* 0x0000000300447202 */ /* 0x000fe20000000f00 */
[----:B------:R-:W-:Y:S06]  /*71d0*/  @!P2 BRA `(.L_x_18192) ;  /* 0x0000000400e4a947 */ /* 0x000fec0003800000 */
[----:B-----5:R-:W-:Y:S02]  /*71e0*/  HADD2.F32 R68, -RZ, R175.H1_H1 ;  /* 0x300000afff447230 */ /* 0x020fe40000004100 */
[----:B------:R-:W-:-:S04]  /*71f0*/  FMUL.FTZ R69, R159, UR12 ;  /* 0x0000000c9f457c20 */ /* 0x000fc80008410000 */
[-C--:B------:R-:W-:Y:S01]  /*7200*/  FFMA.FTZ R103, R68, R69.reuse, R103 ;  /* 0x0000004544677223 */ /* 0x080fe20000010067 */
[----:B------:R-:W-:Y:S01]  /*7210*/  FMUL.FTZ R68, R43, R69 ;  /* 0x000000452b447220 */ /* 0x000fe20000410000 */
[----:B------:R-:W-:-:S04]  /*7220*/  MOV R69, R2 ;  /* 0x0000000200457202 */ /* 0x000fc80000000f00 */
[----:B------:R-:W-:-:S04]  /*7230*/  F2FP.F16.F32.PACK_AB R68, RZ, R68 ;  /* 0x00000044ff44723e */ /* 0x000fc800000000ff */
[----:B------:R-:W-:Y:S02]  /*7240*/  PRMT R179, R179, 0x5410, R68 ;  /* 0x00005410b3b37816 */ /* 0x000fe40000000044 */
[----:B------:R-:W-:Y:S01]  /*7250*/  MOV R68, R3 ;  /* 0x0000000300447202 */ /* 0x000fe20000000f00 */
[----:B------:R-:W-:Y:S06]  /*7260*/  BRA `(.L_x_18192) ;  /* 0x0000000400c07947 */ /* 0x000fec0003800000 */
.L_x_18193:
[----:B------:R-:W-:Y:S04]  /*7270*/  BSSY.RECONVERGENT B3, `(.L_x_18208) ;  /* 0x000000d000037945 */ /* 0x000fe80003800200 */
[----:B------:R-:W-:Y:S05]  /*7280*/  @!P2 BRA `(.L_x_18209) ;  /* 0x00000000002ca947 */ /* 0x000fea0003800000 */
[----:B01----:R-:W-:Y:S01]  /*7290*/  FFMA.FTZ R2, R16, R181, R12 ;  /* 0x000000b510027223 */ /* 0x003fe2000001000c */
        /* <DEDUP_REMOVED lines=10> */
.L_x_18209:
[----:B------:R-:W-:Y:S05]  /*7340*/  BSYNC.RECONVERGENT B3 ;  /* 0x0000000000037941 */ /* 0x000fea0003800200 */
.L_x_18208:
[----:B------:R-:W-:Y:S04]  /*7350*/  BSSY.RECONVERGENT B3, `(.L_x_18210) ;  /* 0x000000d000037945 */ /* 0x000fe80003800200 */
[----:B------:R-:W-:Y:S05]  /*7360*/  @!P2 BRA `(.L_x_18211) ;  /* 0x00000000002ca947 */ /* 0x000fea0003800000 */
[----:B01----:R-:W-:Y:S01]  /*7370*/  FFMA.FTZ R2, R17, R181, R12 ;  /* 0x000000b511027223 */ /* 0x003fe2000001000c */
        /* <DEDUP_REMOVED lines=10> */
.L_x_18211:
[----:B------:R-:W-:Y:S05]  /*7420*/  BSYNC.RECONVERGENT B3 ;  /* 0x0000000000037941 */ /* 0x000fea0003800200 */
.L_x_18210:
        /* <DEDUP_REMOVED lines=13> */
.L_x_18213:
[----:B------:R-:W-:Y:S05]  /*7500*/  BSYNC.RECONVERGENT B3 ;  /* 0x0000000000037941 */ /* 0x000fea0003800200 */
.L_x_18212:
        /* <DEDUP_REMOVED lines=13> */
.L_x_18215:
[----:B------:R-:W-:Y:S05]  /*75e0*/  BSYNC.RECONVERGENT B3 ;  /* 0x0000000000037941 */ /* 0x000fea0003800200 */
.L_x_18214:
        /* <DEDUP_REMOVED lines=13> */
.L_x_18217:
[----:B------:R-:W-:Y:S05]  /*76c0*/  BSYNC.RECONVERGENT B3 ;  /* 0x0000000000037941 */ /* 0x000fea0003800200 */
.L_x_18216:
        /* <DEDUP_REMOVED lines=13> */
.L_x_18219:
[----:B------:R-:W-:Y:S05]  /*77a0*/  BSYNC.RECONVERGENT B3 ;  /* 0x0000000000037941 */ /* 0x000fea0003800200 */
.L_x_18218:
        /* <DEDUP_REMOVED lines=13> */
.L_x_18221:
[----:B------:R-:W-:Y:S05]  /*7880*/  BSYNC.RECONVERGENT B3 ;  /* 0x0000000000037941 */ /* 0x000fea0003800200 */
.L_x_18220:
[----:B------:R-:W-:Y:S05]  /*7890*/  @!P2 BRA `(.L_x_18192) ;  /* 0x000000000034a947 */ /* 0x000fea0003800000 */
[----:B01----:R-:W2:Y:S04]  /*78a0*/  LDL R2, [R1+0x4] ;  /* 0x0000040001027983 */ /* 0x003ea80000100800 */
        /* <DEDUP_REMOVED lines=8> */
[-C--:B------:R-:W-:Y:S01]  /*7930*/  FFMA.FTZ R103, R3, R2.reuse, R103 ;  /* 0x0000000203677223 */ /* 0x080fe20000010067 */
[----:B------:R-:W-:-:S05]  /*7940*/  FMUL.FTZ R2, R43, R2 ;  /* 0x000000022b027220 */ /* 0x000fca0000410000 */
[----:B------:R-:W-:-:S04]  /*7950*/  F2FP.F16.F32.PACK_AB R2, RZ, R2 ;  /* 0x00000002ff02723e */ /* 0x000fc800000000ff */
[----:B------:R-:W-:-:S07]  /*7960*/  PRMT R179, R179, 0x5410, R2 ;  /* 0x00005410b3b37816 */ /* 0x000fce0000000002 */
.L_x_18192:
[----:B------:R-:W-:Y:S05]  /*7970*/  BSYNC.RECONVERGENT B2 ;  /* 0x0000000000027941 */ /* 0x000fea0003800200 */
.L_x_18189:
        /* <DEDUP_REMOVED lines=9> */
.L_x_18186:
[----:B------:R-:W-:Y:S05]  /*7a10*/  BSYNC.RECONVERGENT B1 ;  /* 0x0000000000017941 */ /* 0x000fea0003800200 */
.L_x_18185:
        /* <DEDUP_REMOVED lines=8> */
.L_x_18225:
[----:B------:R-:W-:Y:S05]  /*7aa0*/  BSYNC.RECONVERGENT B2 ;  /* 0x0000000000027941 */ /* 0x000fea0003800200 */
.L_x_18224:
        /* <DEDUP_REMOVED lines=9> */
[----:B012---:R-:W0:Y:S03]  /*7b40*/  @P2 LDC R3, c[0x0][0x40c] ;  /* 0x00010300ff032b82 */ /* 0x007e260000000800 */
[----:B------:R-:W2:Y:S01]  /*7b50*/  LDL R182, [R1+0x18] ;  /* 0x0000180001b67983 */ /* 0x000ea20000100800 */
        /* <DEDUP_REMOVED lines=77> */
[----:B---3--:R-:W-:-:S04]  /*8030*/  @P1 FFMA.FTZ R3, R183, R181, R12 ;  /* 0x000000b5b7031223 */ /* 0x008fc8000001000c */
[----:B--2---:R-:W-:-:S04]  /*8040*/  @P1 FADD.FTZ R3, R182, -R3 ;  /* 0x80000003b6031221 */ /* 0x004fc80000010000 */
        /* <DEDUP_REMOVED lines=10> */
.L_x_18228:
[----:B012---:R-:W-:Y:S01]  /*80f0*/  @P1 FFMA.FTZ R3, R196, R181, R12 ;  /* 0x000000b5c4031223 */ /* 0x007fe2000001000c */
        /* <DEDUP_REMOVED lines=90> */
.L_x_18227:
        /* <DEDUP_REMOVED lines=52> */
.L_x_18232:
[----:B------:R-:W-:Y:S05]  /*89e0*/  BSYNC.RECONVERGENT B3 ;  /* 0x0000000000037941 */ /* 0x000fea0003800200 */
.L_x_18231:
        /* <DEDUP_REMOVED lines=13> */
.L_x_18234:
[----:B------:R-:W-:Y:S05]  /*8ac0*/  BSYNC.RECONVERGENT B3 ;  /* 0x0000000000037941 */ /* 0x000fea0003800200 */
.L_x_18233:
        /* <DEDUP_REMOVED lines=13> */
.L_x_18236:
[----:B------:R-:W-:Y:S05]  /*8ba0*/  BSYNC.RECONVERGENT B3 ;  /* 0x0000000000037941 */ /* 0x000fea0003800200 */
.L_x_18235:
        /* <DEDUP_REMOVED lines=13> */
.L_x_18238:
[----:B------:R-:W-:Y:S05]  /*8c80*/  BSYNC.RECONVERGENT B3 ;  /* 0x0000000000037941 */ /* 0x000fea0003800200 */
.L_x_18237:
        /* <DEDUP_REMOVED lines=13> */
.L_x_18240:
[----:B------:R-:W-:Y:S05]  /*8d60*/  BSYNC.RECONVERGENT B3 ;  /* 0x0000000000037941 */ /* 0x000fea0003800200 */
.L_x_18239:
        /* <DEDUP_REMOVED lines=13> */
.L_x_18242:
[----:B------:R-:W-:Y:S05]  /*8e40*/  BSYNC.RECONVERGENT B3 ;  /* 0x0000000000037941 */ /* 0x000fea0003800200 */
.L_x_18241:
        /* <DEDUP_REMOVED lines=13> */
.L_x_18244:
[----:B------:R-:W-:Y:S05]  /*8f20*/  BSYNC.RECONVERGENT B3 ;  /* 0x0000000000037941 */ /* 0x000fea0003800200 */
.L_x_18243:
        /* <DEDUP_REMOVED lines=12> */
.L_x_18230:
[----:B------:R-:W-:Y:S04]  /*8ff0*/  BSSY.RECONVERGENT B3, `(.L_x_18245) ;  /* 0x000000d000037945 */ /* 0x000fe80003800200 */
[----:B------:R-:W-:Y:S05]  /*9000*/  @!P2 BRA `(.L_x_18246) ;  /* 0x00000000002ca947 */ /* 0x000fea0003800000 */
[----:B012---:R-:W-:Y:S01]  /*9010*/  FFMA.FTZ R2, R196, R181, R12 ;  /* 0x000000b5c4027223 */ /* 0x007fe2000001000c */
        /* <DEDUP_REMOVED lines=10> */
.L_x_18246:
[----:B------:R-:W-:Y:S05]  /*90c0*/  BSYNC.RECONVERGENT B3 ;  /* 0x0000000000037941 */ /* 0x000fea0003800200 */
.L_x_18245:
[----:B------:R-:W-:Y:S04]  /*90d0*/  BSSY.RECONVERGENT B3, `(.L_x_18247) ;  /* 0x000000d000037945 */ /* 0x000fe80003800200 */
[----:B------:R-:W-:Y:S05]  /*90e0*/  @!P2 BRA `(.L_x_18248) ;  /* 0x00000000002ca947 */ /* 0x000fea0003800000 */
[----:B012---:R-:W-:Y:S01]  /*90f0*/  FFMA.FTZ R2, R197, R181, R12 ;  /* 0x000000b5c5027223 */ /* 0x007fe2000001000c */
        /* <DEDUP_REMOVED lines=10> */
.L_x_18248:
[----:B------:R-:W-:Y:S05]  /*91a0*/  BSYNC.RECONVERGENT B3 ;  /* 0x0000000000037941 */ /* 0x000fea0003800200 */
.L_x_18247:
        /* <DEDUP_REMOVED lines=13> */
.L_x_18250:
[----:B------:R-:W-:Y:S05]  /*9280*/  BSYNC.RECONVERGENT B3 ;  /* 0x0000000000037941 */ /* 0x000fea0003800200 */
.L_x_18249:
        /* <DEDUP_REMOVED lines=13> */
.L_x_18252:
[----:B------:R-:W-:Y:S05]  /*9360*/  BSYNC.RECONVERGENT B3 ;  /* 0x0000000000037941 */ /* 0x000fea0003800200 */
.L_x_18251:
        /* <DEDUP_REMOVED lines=13> */
.L_x_18254:
[----:B------:R-:W-:Y:S05]  /*9440*/  BSYNC.RECONVERGENT B3 ;  /* 0x0000000000037941 */ /* 0x000fea0003800200 */
.L_x_18253:
        /* <DEDUP_REMOVED lines=13> */
.L_x_18256:
[----:B------:R-:W-:Y:S05]  /*9520*/  BSYNC.RECONVERGENT B3 ;  /* 0x0000000000037941 */ /* 0x000fea0003800200 */
.L_x_18255:
        /* <DEDUP_REMOVED lines=13> */
.L_x_18258:
[----:B------:R-:W-:Y:S05]  /*9600*/  BSYNC.RECONVERGENT B3 ;  /* 0x0000000000037941 */ /* 0x000fea0003800200 */
.L_x_18257:
[----:B------:R-:W-:Y:S05]  /*9610*/  @!P2 BRA `(.L_x_18229) ;  /* 0x000000000034a947 */ /* 0x000fea0003800000 */
[----:B012---:R-:W2:Y:S04]  /*9620*/  LDL R2, [R1] ;  /* 0x0000000001027983 */ /* 0x007ea80000100800 */
        /* <DEDUP_REMOVED lines=12> */
.L_x_18229:
[----:B------:R-:W-:Y:S05]  /*96f0*/  BSYNC.RECONVERGENT B2 ;  /* 0x0000000000027941 */ /* 0x000fea0003800200 */
.L_x_18226:
        /* <DEDUP_REMOVED lines=9> */
.L_x_18223:
[----:B------:R-:W-:Y:S05]  /*9790*/  BSYNC.RECONVERGENT B1 ;  /* 0x0000000000017941 */ /* 0x000fea0003800200 */
.L_x_18222:
        /* <DEDUP_REMOVED lines=8> */
.L_x_18262:
[----:B------:R-:W-:Y:S05]  /*9820*/  BSYNC.RECONVERGENT B2 ;  /* 0x0000000000027941 */ /* 0x000fea0003800200 */
.L_x_18261:
        /* <DEDUP_REMOVED lines=9> */
[----:B0123--:R-:W0:Y:S01]  /*98c0*/  @P2 LDC R3, c[0x0][0x40c] ;  /* 0x00010300ff032b82 */ /* 0x00fe220000000800 */
[-CC-:B------:R-:W-:Y:S01]  /*98d0*/  @P1 FFMA.FTZ R69, R203, R181.reuse, R12.reuse ;  /* 0x000000b5cb451223 */ /* 0x180fe2000001000c */
[----:B------:R-:W-:Y:S01]  /*98e0*/  @P1 FFMA.FTZ R70, R204, R181, R12 ;  /* 0x000000b5cc461223 */ /* 0x000fe2000001000c */
[----:B------:R-:W-:Y:S01]  /*98f0*/  MOV R68, R24 ;  /* 0x0000001800447202 */ /* 0x000fe20000000f00 */
[--C-:B-----5:R-:W-:Y:S02]  /*9900*/  @P2 HADD2.F32 R71, -RZ, R172.reuse.H1_H1 ;  /* 0x300000acff472230 */ /* 0x120fe40000004100 */
[----:B------:R-:W-:Y:S01]  /*9910*/  @P1 FADD.FTZ R69, R231, -R69 ;  /* 0x80000045e7451221 */ /* 0x000fe20000010000 */
[----:B------:R-:W-:Y:S01]  /*9920*/  @P1 FADD.FTZ R70, R230, -R70 ;  /* 0x80000046e6461221 */ /* 0x000fe20000010000 */
[----:B------:R-:W-:Y:S01]  /*9930*/  MOV R158, R22 ;  /* 0x00000016009e7202 */ /* 0x000fe20000000f00 */
[----:B------:R-:W1:Y:S01]  /*9940*/  @P2 LDC R2, c[0x0][0x40c] ;  /* 0x00010300ff022b82 */ /* 0x000e620000000800 */
[C---:B------:R-:W-:Y:S01]  /*9950*/  @P1 FFMA.FTZ R68, R4.reuse, R69, R24 ;  /* 0x0000004504441223 */ /* 0x040fe20000010018 */
[----:B------:R-:W-:Y:S01]  /*9960*/  MOV R69, R25 ;  /* 0x0000001900457202 */ /* 0x000fe20000000f00 */
[----:B------:R-:W-:Y:S01]  /*9970*/  @P1 FFMA.FTZ R69, R4, R70, R25 ;  /* 0x0000004604451223 */ /* 0x000fe20000010019 */
[----:B------:R-:W-:-:S04]  /*9980*/  @P2 HADD2.F32 R70, -RZ, R172.H0_H0 ;  /* 0x200000acff462230 */ /* 0x000fc80000004100 */
[----:B------:R-:W2:Y:S01]  /*9990*/  @P2 LDC R157, c[0x0][0x40c] ;  /* 0x00010300ff9d2b82 */ /* 0x000ea20000000800 */
[----:B0-----:R-:W-:-:S04]  /*99a0*/  @P2 FMUL.FTZ R3, R69, R3 ;  /* 0x0000000345032220 */ /* 0x001fc80000410000 */
[----:B------:R-:W-:Y:S01]  /*99b0*/  @P2 FFMA.FTZ R113, R71, R3, R113 ;  /* 0x0000000347712223 */ /* 0x000fe20000010071 */
[----:B------:R-:W-:Y:S01]  /*99c0*/  @P1 FFMA.FTZ R71, R205, R181, R12 ;  /* 0x000000b5cd471223 */ /* 0x000fe2000001000c */
[----:B------:R-:W-:Y:S01]  /*99d0*/  @P2 FMUL.FTZ R3, R53, R3 ;  /* 0x0000000335032220 */ /* 0x000fe20000410000 */
[----:B-1----:R-:W-:Y:S02]  /*99e0*/  @P2 FMUL.FTZ R2, R68, R2 ;  /* 0x0000000244022220 */ /* 0x002fe40000410000 */
[----:B------:R-:W-:Y:S02]  /*99f0*/  @P1 FADD.FTZ R71, R229, -R71 ;  /* 0x80000047e5471221 */ /* 0x000fe40000010000 */
[----:B------:R-:W-:Y:S01]  /*9a00*/  @P2 F2FP.F16.F32.PACK_AB R3, RZ, R3 ;  /* 0x00000003ff03223e */ /* 0x000fe200000000ff */
[----:B------:R-:W-:Y:S01]  /*9a10*/  @P2 FFMA.FTZ R112, R70, R2, R112 ;  /* 0x0000000246702223 */ /* 0x000fe20000010070 */
[----:B------:R-:W-:Y:S01]  /*9a20*/  MOV R70, R26 ;  /* 0x0000001a00467202 */ /* 0x000fe20000000f00 */
[----:B------:R-:W-:Y:S01]  /*9a30*/  @P1 FFMA.FTZ R70, R4, R71, R26 ;  /* 0x0000004704461223 */ /* 0x000fe2000001001a */
[----:B------:R-:W-:Y:S01]  /*9a40*/  @P1 FFMA.FTZ R71, R206, R181, R12 ;  /* 0x000000b5ce471223 */ /* 0x000fe2000001000c */
[----:B------:R-:W-:-:S03]  /*9a50*/  @P2 FMUL.FTZ R2, R52, R2 ;  /* 0x0000000234022220 */ /* 0x000fc60000410000 */
[----:B------:R-:W-:Y:S01]  /*9a60*/  @P1 FADD.FTZ R156, R228, -R71 ;  /* 0x80000047e49c1221 */ /* 0x000fe20000010000 */
[----:B------:R-:W-:Y:S02]  /*9a70*/  MOV R71, R27 ;  /* 0x0000001b00477202 */ /* 0x000fe40000000f00 */
[----:B------:R-:W-:Y:S01]  /*9a80*/  @P2 F2FP.F16.F32.PACK_AB R2, RZ, R2 ;  /* 0x00000002ff02223e */ /* 0x000fe200000000ff */
[----:B------:R-:W-:Y:S02]  /*9a90*/  @P1 FFMA.FTZ R71, R4, R156, R27 ;  /* 0x0000009c04471223 */ /* 0x000fe4000001001b */
[----:B------:R-:W0:Y:S01]  /*9aa0*/  @P2 LDC R156, c[0x0][0x40c] ;  /* 0x00010300ff9c2b82 */ /* 0x000e220000000800 */
[----:B------:R-:W-:Y:S01]  /*9ab0*/  @P2 PRMT R176, R2, 0x7610, R176 ;  /* 0x0000761002b02816 */ /* 0x000fe200000000b0 */
[----:B--2---:R-:W-:Y:S01]  /*9ac0*/  @P2 FMUL.FTZ R2, R70, R157 ;  /* 0x0000009d46022220 */ /* 0x004fe20000410000 */
[----:B------:R-:W-:Y:S02]  /*9ad0*/  @P1 FFMA.FTZ R157, R207, R181, R12 ;  /* 0x000000b5cf9d1223 */ /* 0x000fe4000001000c */
[----:B------:R-:W-:Y:S01]  /*9ae0*/  @P2 PRMT R176, R176, 0x5410, R3 ;  /* 0x00005410b0b02816 */ /* 0x000fe20000000003 */
[----:B------:R-:W-:-:S02]  /*9af0*/  @P2 HADD2.F32 R3, -RZ, R173.H0_H0 ;  /* 0x200000adff032230 */ /* 0x000fc40000004100 */
[----:B------:R-:W-:-:S03]  /*9b00*/  @P1 FADD.FTZ R157, R227, -R157 ;  /* 0x8000009de39d1221 */ /* 0x000fc60000010000 */
[-C--:B------:R-:W-:Y:S01]  /*9b10*/  @P2 FFMA.FTZ R114, R3, R2.reuse, R114 ;  /* 0x0000000203722223 */ /* 0x080fe20000010072 */
[----:B------:R-:W-:-:S05]  /*9b20*/  @P2 FMUL.FTZ R2, R54, R2 ;  /* 0x0000000236022220 */ /* 0x000fca0000410000 */
[----:B------:R-:W-:-:S04]  /*9b30*/  @P2 F2FP.F16.F32.PACK_AB R2, RZ, R2 ;  /* 0x00000002ff02223e */ /* 0x000fc800000000ff */
[----:B------:R-:W-:Y:S01]  /*9b40*/  @P2 PRMT R177, R2, 0x7610, R177 ;  /* 0x0000761002b12816 */ /* 0x000fe200000000b1 */
[----:B0-----:R-:W-:Y:S01]  /*9b50*/  @P2 FMUL.FTZ R3, R71, R156 ;  /* 0x0000009c47032220 */ /* 0x001fe20000410000 */
[----:B------:R-:W-:-:S05]  /*9b60*/  @P2 HADD2.F32 R156, -RZ, R173.H1_H1 ;  /* 0x300000adff9c2230 */ /* 0x000fca0000004100 */
[----:B------:R-:W-:Y:S01]  /*9b70*/  @P2 FFMA.FTZ R115, R156, R3, R115 ;  /* 0x000000039c732223 */ /* 0x000fe20000010073 */
[----:B------:R-:W-:Y:S01]  /*9b80*/  MOV R156, R20 ;  /* 0x00000014009c7202 */ /* 0x000fe20000000f00 */
[----:B------:R-:W-:Y:S01]  /*9b90*/  @P1 FFMA.FTZ R156, R4, R157, R20 ;  /* 0x0000009d049c1223 */ /* 0x000fe20000010014 */
[----:B------:R-:W-:Y:S01]  /*9ba0*/  @P2 FMUL.FTZ R3, R55, R3 ;  /* 0x0000000337032220 */ /* 0x000fe20000410000 */
[----:B------:R-:W0:Y:S04]  /*9bb0*/  @P2 LDC R157, c[0x0][0x40c] ;  /* 0x00010300ff9d2b82 */ /* 0x000e280000000800 */
[----:B------:R-:W-:-:S04]  /*9bc0*/  @P2 F2FP.F16.F32.PACK_AB R3, RZ, R3 ;  /* 0x00000003ff03223e */ /* 0x000fc800000000ff */
[----:B------:R-:W-:Y:S01]  /*9bd0*/  @P2 PRMT R177, R177, 0x5410, R3 ;  /* 0x00005410b1b12816 */ /* 0x000fe20000000003 */
[----:B------:R-:W-:Y:S02]  /*9be0*/  @P2 HADD2.F32 R3, -RZ, R174.H0_H0 ;  /* 0x200000aeff032230 */ /* 0x000fe40000004100 */
[----:B0-----:R-:W-:Y:S01]  /*9bf0*/  @P2 FMUL.FTZ R2, R156, R157 ;  /* 0x0000009d9c022220 */ /* 0x001fe20000410000 */
[----:B------:R-:W-:-:S03]  /*9c00*/  MOV R157, R21 ;  /* 0x00000015009d7202 */ /* 0x000fc60000000f00 */
        /* <DEDUP_REMOVED lines=12> */
[----:B------:R-:W-:-:S04]  /*9cd0*/  @P2 HADD2.F32 R3, -RZ, R175.H0_H0 ;  /* 0x200000afff032230 */ /* 0x000fc80000004100 */
        /* <DEDUP_REMOVED lines=9> */
[----:B------:R-:W-:-:S04]  /*9d70*/  @P1 FFMA.FTZ R3, R252, R181, R12 ;  /* 0x000000b5fc031223 */ /* 0x000fc8000001000c */
[----:B------:R-:W-:-:S04]  /*9d80*/  @P2 F2FP.F16.F32.PACK_AB R2, RZ, R2 ;  /* 0x00000002ff02223e */ /* 0x000fc800000000ff */
[----:B------:R-:W-:Y:S02]  /*9d90*/  @P2 PRMT R179, R2, 0x7610, R179 ;  /* 0x0000761002b32816 */ /* 0x000fe400000000b3 */
[----:B------:R-:W-:Y:S01]  /*9da0*/  MOV R2, R23 ;  /* 0x0000001700027202 */ /* 0x000fe20000000f00 */
[----:B----4-:R-:W-:-:S04]  /*9db0*/  @P1 FADD.FTZ R3, R182, -R3 ;  /* 0x80000003b6031221 */ /* 0x010fc80000010000 */
        /* <DEDUP_REMOVED lines=10> */
.L_x_18265:
[----:B0123--:R-:W-:Y:S01]  /*9e60*/  @P1 FFMA.FTZ R3, R203, R181, R12 ;  /* 0x000000b5cb031223 */ /* 0x00ffe2000001000c */
        /* <DEDUP_REMOVED lines=89> */
.L_x_18264:
        /* <DEDUP_REMOVED lines=51> */
.L_x_18269:
[----:B------:R-:W-:Y:S05]  /*a730*/  BSYNC.RECONVERGENT B3 ;  /* 0x0000000000037941 */ /* 0x000fea0003800200 */
.L_x_18268:
        /* <DEDUP_REMOVED lines=13> */
.L_x_18271:
[----:B------:R-:W-:Y:S05]  /*a810*/  BSYNC.RECONVERGENT B3 ;  /* 0x0000000000037941 */ /* 0x000fea0003800200 */
.L_x_18270:
        /* <DEDUP_REMOVED lines=13> */
.L_x_18273:
[----:B------:R-:W-:Y:S05]  /*a8f0*/  BSYNC.RECONVERGENT B3 ;  /* 0x0000000000037941 */ /* 0x000fea0003800200 */
.L_x_18272:
        /* <DEDUP_REMOVED lines=13> */
.L_x_18275:
[----:B------:R-:W-:Y:S05]  /*a9d0*/  BSYNC.RECONVERGENT B3 ;  /* 0x0000000000037941 */ /* 0x000fea0003800200 */
.L_x_18274:
        /* <DEDUP_REMOVED lines=13> */
.L_x_18277:
[----:B------:R-:W-:Y:S05]  /*aab0*/  BSYNC.RECONVERGENT B3 ;  /* 0x0000000000037941 */ /* 0x000fea0003800200 */
.L_x_18276:
        /* <DEDUP_REMOVED lines=13> */
.L_x_18279:
[----:B------:R-:W-:Y:S05]  /*ab90*/  BSYNC.RECONVERGENT B3 ;  /* 0x0000000000037941 */ /* 0x000fea0003800200 */
.L_x_18278:
        /* <DEDUP_REMOVED lines=13> */
.L_x_18281:
[----:B------:R-:W-:Y:S05]  /*ac70*/  BSYNC.RECONVERGENT B3 ;  /* 0x0000000000037941 */ /* 0x000fea0003800200 */
.L_x_18280:
        /* <DEDUP_REMOVED lines=12> */
.L_x_18267:
[----:B------:R-:W-:Y:S04]  /*ad40*/  BSSY.RECONVERGENT B3, `(.L_x_18282) ;  /* 0x000000d000037945 */ /* 0x000fe80003800200 */
[----:B------:R-:W-:Y:S05]  /*ad50*/  @!P2 BRA `(.L_x_18283) ;  /* 0x00000000002ca947 */ /* 0x000fea0003800000 */
[----:B0123--:R-:W-:Y:S01]  /*ad60*/  FFMA.FTZ R2, R203, R181, R12 ;  /* 0x000000b5cb027223 */ /* 0x00ffe2000001000c */
        /* <DEDUP_REMOVED lines=10> */
.L_x_18283:
[----:B------:R-:W-:Y:S05]  /*ae10*/  BSYNC.RECONVERGENT B3 ;  /* 0x0000000000037941 */ /* 0x000fea0003800200 */
.L_x_18282:
[----:B------:R-:W-:Y:S04]  /*ae20*/  BSSY.RECONVERGENT B3, `(.L_x_18284) ;  /* 0x000000d000037945 */ /* 0x000fe80003800200 */
[----:B------:R-:W-:Y:S05]  /*ae30*/  @!P2 BRA `(.L_x_18285) ;  /* 0x00000000002ca947 */ /* 0x000fea0003800000 */
[----:B0123--:R-:W-:Y:S01]  /*ae40*/  FFMA.FTZ R2, R204, R181, R12 ;  /* 0x000000b5cc027223 */ /* 0x00ffe2000001000c */
        /* <DEDUP_REMOVED lines=10> */
.L_x_18285:
[----:B------:R-:W-:Y:S05]  /*aef0*/  BSYNC.RECONVERGENT B3 ;  /* 0x0000000000037941 */ /* 0x000fea0003800200 */
.L_x_18284:
        /* <DEDUP_REMOVED lines=13> */
.L_x_18287:
[----:B------:R-:W-:Y:S05]  /*afd0*/  BSYNC.RECONVERGENT B3 ;  /* 0x0000000000037941 */ /* 0x000fea0003800200 */
.L_x_18286:
        /* <DEDUP_REMOVED lines=13> */
.L_x_18289:
[----:B------:R-:W-:Y:S05]  /*b0b0*/  BSYNC.RECONVERGENT B3 ;  /* 0x0000000000037941 */ /* 0x000fea0003800200 */
.L_x_18288:
        /* <DEDUP_REMOVED lines=13> */
.L_x_18291:
[----:B------:R-:W-:Y:S05]  /*b190*/  BSYNC.RECONVERGENT B3 ;  /* 0x0000000000037941 */ /* 0x000fea0003800200 */
.L_x_18290:
        /* <DEDUP_REMOVED lines=13> */
.L_x_18293:
[----:B------:R-:W-:Y:S05]  /*b270*/  BSYNC.RECONVERGENT B3 ;  /* 0x0000000000037941 */ /* 0x000fea0003800200 */
.L_x_18292:
        /* <DEDUP_REMOVED lines=13> */
.L_x_18295:
[----:B------:R-:W-:Y:S05]  /*b350*/  BSYNC.RECONVERGENT B3 ;  /* 0x0000000000037941 */ /* 0x000fea0003800200 */
.L_x_18294:
[----:B------:R-:W-:Y:S05]  /*b360*/  @!P2 BRA `(.L_x_18266) ;  /* 0x000000000030a947 */ /* 0x000fea0003800000 */
[----:B0123--:R-:W2:Y:S01]  /*b370*/  LDL R3, [R1+0x14] ;  /* 0x0000140001037983 */ /* 0x00fea20000100800 */
[----:B------:R-:W-:Y:S01]  /*b380*/  FFMA.FTZ R2, R252, R181, R12 ;  /* 0x000000b5fc027223 */ /* 0x000fe2000001000c */
[----:B------:R-:W-:-:S03]  /*b390*/  ISETP.GT.AND P3, PT, R5, RZ, PT ;  /* 0x000000ff0500720c */ /* 0x000fc60003f64270 */
[----:B--2---:R-:W-:Y:S01]  /*b3a0*/  FADD.FTZ R2, R3, -R2 ;  /* 0x8000000203027221 */ /* 0x004fe20000010000 */
[----:B-----5:R-:W-:-:S03]  /*b3b0*/  HADD2.F32 R3, -RZ, R175.H1_H1 ;  /* 0x300000afff037230 */ /* 0x020fc60000004100 */
[----:B------:R-:W-:-:S05]  /*b3c0*/  FMUL.FTZ R2, R4, R2 ;  /* 0x0000000204027220 */ /* 0x000fca0000410000 */
[----:B------:R-:W-:-:S05]  /*b3d0*/  FSEL R2, R2, RZ, P3 ;  /* 0x000000ff02027208 */ /* 0x000fca0001800000 */
[----:B------:R-:W-:-:S04]  /*b3e0*/  FMUL.FTZ R2, R2, UR12 ;  /* 0x0000000c02027c20 */ /* 0x000fc80008410000 */
[-C--:B------:R-:W-:Y:S01]  /*b3f0*/  FFMA.FTZ R119, R3, R2.reuse, R119 ;  /* 0x0000000203777223 */ /* 0x080fe20000010077 */
[----:B------:R-:W-:-:S05]  /*b400*/  FMUL.FTZ R2, R59, R2 ;  /* 0x000000023b027220 */ /* 0x000fca0000410000 */
[----:B------:R-:W-:-:S04]  /*b410*/  F2FP.F16.F32.PACK_AB R2, RZ, R2 ;  /* 0x00000002ff02723e */ /* 0x000fc800000000ff */
[----:B------:R-:W-:-:S07]  /*b420*/  PRMT R179, R179, 0x5410, R2 ;  /* 0x00005410b3b37816 */ /* 0x000fce0000000002 */
.L_x_18266:
[----:B------:R-:W-:Y:S05]  /*b430*/  BSYNC.RECONVERGENT B2 ;  /* 0x0000000000027941 */ /* 0x000fea0003800200 */
.L_x_18263:
        /* <DEDUP_REMOVED lines=9> */
.L_x_18260:
[----:B------:R-:W-:Y:S05]  /*b4d0*/  BSYNC.RECONVERGENT B1 ;  /* 0x0000000000017941 */ /* 0x000fea0003800200 */
.L_x_18259:
        /* <DEDUP_REMOVED lines=8> */
.L_x_18299:
[----:B------:R-:W-:Y:S05]  /*b560*/  BSYNC.RECONVERGENT B2 ;  /* 0x0000000000027941 */ /* 0x000fea0003800200 */
.L_x_18298:
        /* <DEDUP_REMOVED lines=10> */
[----:B------:R-:W-:Y:S01]  /*b610*/  @P1 FFMA.FTZ R5, R210, R181, R12 ;  /* 0x000000b5d2051223 */ /* 0x000fe2000001000c */
[----:B------:R-:W-:-:S03]  /*b620*/  MOV R68, R164 ;  /* 0x000000a400447202 */ /* 0x000fc60000000f00 */
[----:B------:R-:W-:-:S04]  /*b630*/  @P1 FADD.FTZ R5, R224, -R5 ;  /* 0x80000005e0051221 */ /* 0x000fc80000010000 */
[----:B------:R-:W-:Y:S01]  /*b640*/  @P1 FFMA.FTZ R68, R4, R5, R164 ;  /* 0x0000000504441223 */ /* 0x000fe200000100a4 */
[----:B------:R-:W-:Y:S01]  /*b650*/  @P1 FFMA.FTZ R5, R211, R181, R12 ;  /* 0x000000b5d3051223 */ /* 0x000fe2000001000c */
[----:B------:R-:W-:-:S03]  /*b660*/  MOV R69, R165 ;  /* 0x000000a500457202 */ /* 0x000fc60000000f00 */
[----:B------:R-:W-:-:S04]  /*b670*/  @P1 FADD.FTZ R5, R223, -R5 ;  /* 0x80000005df051221 */ /* 0x000fc80000010000 */
[----:B------:R-:W-:Y:S01]  /*b680*/  @P1 FFMA.FTZ R69, R4, R5, R165 ;  /* 0x0000000504451223 */ /* 0x000fe200000100a5 */
[----:B-----5:R-:W-:Y:S01]  /*b690*/  @P2 HADD2.F32 R5, -RZ, R172.H0_H0 ;  /* 0x200000acff052230 */ /* 0x020fe20000004100 */
[----:B------:R-:W-:Y:S02]  /*b6a0*/  MOV R70, R166 ;  /* 0x000000a600467202 */ /* 0x000fe40000000f00 */
[----:B------:R-:W-:Y:S02]  /*b6b0*/  MOV R157, R169 ;  /* 0x000000a9009d7202 */ /* 0x000fe40000000f00 */
[----:B------:R-:W-:Y:S01]  /*b6c0*/  MOV R158, R170 ;  /* 0x000000aa009e7202 */ /* 0x000fe20000000f00 */
[----:B--2---:R-:W-:-:S04]  /*b6d0*/  @P1 FFMA.FTZ R3, R3, R181, R12 ;  /* 0x000000b503031223 */ /* 0x004fc8000001000c */
[----:B---3--:R-:W-:Y:S01]  /*b6e0*/  @P1 FADD.FTZ R3, R2, -R3 ;  /* 0x8000000302031221 */ /* 0x008fe20000010000 */
[----:B------:R-:W-:-:S03]  /*b6f0*/  MOV R2, R171 ;  /* 0x000000ab00027202 */ /* 0x000fc60000000f00 */
[----:B------:R-:W-:Y:S02]  /*b700*/  @P1 FFMA.FTZ R2, R4, R3, R171 ;  /* 0x0000000304021223 */ /* 0x000fe400000100ab */
[----:B------:R-:W0:Y:S02]  /*b710*/  @P2 LDC R3, c[0x0][0x40c] ;  /* 0x00010300ff032b82 */ /* 0x000e240000000800 */
[----:B0-----:R-:W-:-:S04]  /*b720*/  @P2 FMUL.FTZ R3, R68, R3 ;  /* 0x0000000344032220 */ /* 0x001fc80000410000 */
[----:B------:R-:W-:Y:S01]  /*b730*/  @P2 FFMA.FTZ R120, R5, R3, R120 ;  /* 0x0000000305782223 */ /* 0x000fe20000010078 */
[----:B------:R-:W-:-:S04]  /*b740*/  @P1 FFMA.FTZ R5, R212, R181, R12 ;  /* 0x000000b5d4051223 */ /* 0x000fc8000001000c */
[----:B------:R-:W-:Y:S02]  /*b750*/  @P1 FADD.FTZ R71, R222, -R5 ;  /* 0x80000005de471221 */ /* 0x000fe40000010000 */
[----:B------:R-:W0:Y:S02]  /*b760*/  @P2 LDC R5, c[0x0][0x40c] ;  /* 0x00010300ff052b82 */ /* 0x000e240000000800 */
[----:B------:R-:W-:-:S06]  /*b770*/  @P1 FFMA.FTZ R70, R4, R71, R166 ;  /* 0x0000004704461223 */ /* 0x000fcc00000100a6 */
[----:B------:R-:W1:Y:S01]  /*b780*/  @P2 LDC R71, c[0x0][0x40c] ;  /* 0x00010300ff472b82 */ /* 0x000e620000000800 */
[----:B------:R-:W-:-:S05]  /*b790*/  @P2 FMUL.FTZ R3, R60, R3 ;  /* 0x000000033c032220 */ /* 0x000fca0000410000 */
[----:B------:R-:W-:-:S04]  /*b7a0*/  @P2 F2FP.F16.F32.PACK_AB R3, RZ, R3 ;  /* 0x00000003ff03223e */ /* 0x000fc800000000ff */
[----:B------:R-:W-:Y:S01]  /*b7b0*/  @P2 PRMT R176, R3, 0x7610, R176 ;  /* 0x0000761003b02816 */ /* 0x000fe200000000b0 */
[----:B0-----:R-:W-:Y:S01]  /*b7c0*/  @P2 FMUL.FTZ R3, R69, R5 ;  /* 0x0000000545032220 */ /* 0x001fe20000410000 */
[----:B------:R-:W-:-:S05]  /*b7d0*/  @P2 HADD2.F32 R5, -RZ, R172.H1_H1 ;  /* 0x300000acff052230 */ /* 0x000fca0000004100 */
[----:B------:R-:W-:Y:S01]  /*b7e0*/  @P2 FFMA.FTZ R121, R5, R3, R121 ;  /* 0x0000000305792223 */ /* 0x000fe20000010079 */
[----:B-1----:R-:W-:Y:S01]  /*b7f0*/  @P2 FMUL.FTZ R5, R70, R71 ;  /* 0x0000004746052220 */ /* 0x002fe20000410000 */
[----:B------:R-:W-:-:S05]  /*b800*/  @P2 HADD2.F32 R71, -RZ, R173.H0_H0 ;  /* 0x200000adff472230 */ /* 0x000fca0000004100 */
        /* <DEDUP_REMOVED lines=11> */
[----:B------:R-:W-:Y:S01]  /*b8c0*/  @P2 HADD2.F32 R5, -RZ, R173.H1_H1 ;  /* 0x300000adff052230 */ /* 0x000fe20000004100 */
[----:B------:R-:W-:Y:S01]  /*b8d0*/  @P2 PRMT R176, R176, 0x5410, R3 ;  /* 0x00005410b0b02816 */ /* 0x000fe20000000003 */
        /* <DEDUP_REMOVED lines=17> */
[----:B------:R-:W-:-:S04]  /*b9f0*/  @P1 FADD.FTZ R3, R219, -R3 ;  /* 0x80000003db031221 */ /* 0x000fc80000010000 */
[----:B------:R-:W-:Y:S02]  /*ba00*/  @P1 FFMA.FTZ R157, R4, R3, R169 ;  /* 0x00000003049d1223 */ /* 0x000fe400000100a9 */
[----:B------:R-:W0:Y:S01]  /*ba10*/  @P2 LDC R3, c[0x0][0x40c] ;  /* 0x00010300ff032b82 */ /* 0x000e220000000800 */
[----:B------:R-:W-:Y:S02]  /*ba20*/  @P2 HADD2.F32 R5, -RZ, R174.H1_H1 ;  /* 0x300000aeff052230 */ /* 0x000fe40000004100 */
[----:B0-----:R-:W-:-:S04]  /*ba30*/  @P2 FMUL.FTZ R3, R157, R3 ;  /* 0x000000039d032220 */ /* 0x001fc80000410000 */
[-C--:B------:R-:W-:Y:S01]  /*ba40*/  @P2 FFMA.FTZ R125, R5, R3.reuse, R125 ;  /* 0x00000003057d2223 */ /* 0x080fe2000001007d */
[----:B------:R-:W-:Y:S01]  /*ba50*/  @P2 FMUL.FTZ R3, R65, R3 ;  /* 0x0000000341032220 */ /* 0x000fe20000410000 */
[----:B------:R-:W-:-:S04]  /*ba60*/  @P1 FFMA.FTZ R5, R216, R181, R12 ;  /* 0x000000b5d8051223 */ /* 0x000fc8000001000c */
[----:B------:R-:W-:-:S04]  /*ba70*/  @P2 F2FP.F16.F32.PACK_AB R3, RZ, R3 ;  /* 0x00000003ff03223e */ /* 0x000fc800000000ff */
[----:B------:R-:W-:Y:S01]  /*ba80*/  @P2 PRMT R178, R178, 0x5410, R3 ;  /* 0x00005410b2b22816 */ /* 0x000fe20000000003 */
[----:B------:R-:W-:-:S04]  /*ba90*/  @P1 FADD.FTZ R3, R218, -R5 ;  /* 0x80000005da031221 */ /* 0x000fc80000010000 */
[----:B------:R-:W-:Y:S02]  /*baa0*/  @P1 FFMA.FTZ R158, R4, R3, R170 ;  /* 0x00000003049e1223 */ /* 0x000fe400000100aa */
[----:B------:R-:W0:Y:S01]  /*bab0*/  @P2 LDC R3, c[0x0][0x40c] ;  /* 0x00010300ff032b82 */ /* 0x000e220000000800 */
[----:B------:R-:W-:Y:S01]  /*bac0*/  @P2 HADD2.F32 R4, -RZ, R175.H0_H0 ;  /* 0x200000afff042230 */ /* 0x000fe20000004100 */
[----:B------:R-:W-:Y:S01]  /*bad0*/  MOV R159, R2 ;  /* 0x00000002009f7202 */ /* 0x000fe20000000f00 */
[----:B0-----:R-:W-:-:S04]  /*bae0*/  @P2 FMUL.FTZ R3, R158, R3 ;  /* 0x000000039e032220 */ /* 0x001fc80000410000 */
        /* <DEDUP_REMOVED lines=12> */
.L_x_18302:
[----:B01234-:R-:W-:Y:S01]  /*bbb0*/  @P1 FFMA.FTZ R3, R210, R181, R12 ;  /* 0x000000b5d2031223 */ /* 0x01ffe2000001000c */
        /* <DEDUP_REMOVED lines=90> */
.L_x_18301:
        /* <DEDUP_REMOVED lines=18> */
.L_x_18306:
[----:B------:R-:W-:Y:S05]  /*c280*/  BSYNC.RECONVERGENT B3 ;  /* 0x0000000000037941 */ /* 0x000fea0003800200 */
.L_x_18305:
[----:B------:R-:W-:Y:S04]  /*c290*/  BSSY.RECONVERGENT B3, `(.L_x_18307) ;  /* 0x000000d000037945 */ /* 0x000fe80003800200 */
[----:B------:R-:W-:Y:S05]  /*c2a0*/  @!P2 BRA `(.L_x_18308) ;  /* 0x00000000002ca947 */ /* 0x000fea0003800000 */
[----:B01234-:R-:W-:Y:S01]  /*c2b0*/  FFMA.FTZ R2, R211, R181, R12 ;  /* 0x000000b5d3027223 */ /* 0x01ffe2000001000c */
        /* <DEDUP_REMOVED lines=10> */
.L_x_18308:
[----:B------:R-:W-:Y:S05]  /*c360*/  BSYNC.RECONVERGENT B3 ;  /* 0x0000000000037941 */ /* 0x000fea0003800200 */
.L_x_18307:
[----:B------:R-:W-:Y:S04]  /*c370*/  BSSY.RECONVERGENT B3, `(.L_x_18309) ;  /* 0x000000d000037945 */ /* 0x000fe80003800200 */
[----:B------:R-:W-:Y:S05]  /*c380*/  @!P2 BRA `(.L_x_18310) ;  /* 0x00000000002ca947 */ /* 0x000fea0003800000 */
        /* <DEDUP_REMOVED lines=11> */
.L_x_18310:
[----:B------:R-:W-:Y:S05]  /*c440*/  BSYNC.RECONVERGENT B3 ;  /* 0x0000000000037941 */ /* 0x000fea0003800200 */
.L_x_18309:
        /* <DEDUP_REMOVED lines=13> */
.L_x_18312:
[----:B------:R-:W-:Y:S05]  /*c520*/  BSYNC.RECONVERGENT B3 ;  /* 0x0000000000037941 */ /* 0x000fea0003800200 */
.L_x_18311:
        /* <DEDUP_REMOVED lines=13> */
.L_x_18314:
[----:B------:R-:W-:Y:S05]  /*c600*/  BSYNC.RECONVERGENT B3 ;  /* 0x0000000000037941 */ /* 0x000fea0003800200 */
.L_x_18313:
        /* <DEDUP_REMOVED lines=13> */
.L_x_18316:
[----:B------:R-:W-:Y:S05]  /*c6e0*/  BSYNC.RECONVERGENT B3 ;  /* 0x0000000000037941 */ /* 0x000fea0003800200 */
.L_x_18315:
        /* <DEDUP_REMOVED lines=13> */
.L_x_18318:
[----:B------:R-:W-:Y:S05]  /*c7c0*/  BSYNC.RECONVERGENT B3 ;  /* 0x0000000000037941 */ /* 0x000fea0003800200 */
.L_x_18317:
        /* <DEDUP_REMOVED lines=37> */
[----:B-----5:R-:W-:Y:S02]  /*ca20*/  HADD2.F32 R3, -RZ, R175.H1_H1 ;  /* 0x300000afff037230 */ /* 0x020fe40000004100 */
[----:B------:R-:W-:-:S04]  /*ca30*/  FMUL.FTZ R2, R2, UR12 ;  /* 0x0000000c02027c20 */ /* 0x000fc80008410000 */
[-C--:B------:R-:W-:Y:S01]  /*ca40*/  FFMA.FTZ R127, R3, R2.reuse, R127 ;  /* 0x00000002037f7223 */ /* 0x080fe2000001007f */
[----:B------:R-:W-:-:S05]  /*ca50*/  FMUL.FTZ R2, R67, R2 ;  /* 0x0000000243027220 */ /* 0x000fca0000410000 */
[----:B------:R-:W-:-:S04]  /*ca60*/  F2FP.F16.F32.PACK_AB R2, RZ, R2 ;  /* 0x00000002ff02723e */ /* 0x000fc800000000ff */
[----:B------:R-:W-:Y:S01]  /*ca70*/  PRMT R179, R179, 0x5410, R2 ;  /* 0x00005410b3b37816 */ /* 0x000fe20000000002 */
[----:B------:R-:W-:Y:S06]  /*ca80*/  BRA `(.L_x_18303) ;  /* 0x0000000400c07947 */ /* 0x000fec0003800000 */
.L_x_18304:
        /* <DEDUP_REMOVED lines=13> */
.L_x_18320:
[----:B------:R-:W-:Y:S05]  /*cb60*/  BSYNC.RECONVERGENT B3 ;  /* 0x0000000000037941 */ /* 0x000fea0003800200 */
.L_x_18319:
        /* <DEDUP_REMOVED lines=13> */
.L_x_18322:
[----:B------:R-:W-:Y:S05]  /*cc40*/  BSYNC.RECONVERGENT B3 ;  /* 0x0000000000037941 */ /* 0x000fea0003800200 */
.L_x_18321:
        /* <DEDUP_REMOVED lines=13> */
.L_x_18324:
[----:B------:R-:W-:Y:S05]  /*cd20*/  BSYNC.RECONVERGENT B3 ;  /* 0x0000000000037941 */ /* 0x000fea0003800200 */
.L_x_18323:
        /* <DEDUP_REMOVED lines=13> */
.L_x_18326:
[----:B------:R-:W-:Y:S05]  /*ce00*/  BSYNC.RECONVERGENT B3 ;  /* 0x0000000000037941 */ /* 0x000fea0003800200 */
.L_x_18325:
        /* <DEDUP_REMOVED lines=13> */
.L_x_18328:
[----:B------:R-:W-:Y:S05]  /*cee0*/  BSYNC.RECONVERGENT B3 ;  /* 0x0000000000037941 */ /* 0x000fea0003800200 */
.L_x_18327:
        /* <DEDUP_REMOVED lines=13> */
.L_x_18330:
[----:B------:R-:W-:Y:S05]  /*cfc0*/  BSYNC.RECONVERGENT B3 ;  /* 0x0000000000037941 */ /* 0x000fea0003800200 */
.L_x_18329:
        /* <DEDUP_REMOVED lines=13> */
.L_x_18332:
[----:B------:R-:W-:Y:S05]  /*d0a0*/  BSYNC.RECONVERGENT B3 ;  /* 0x0000000000037941 */ /* 0x000fea0003800200 */
.L_x_18331:
[----:B01234-:R-:W2:Y:S04]  /*d0b0*/  LDL R2, [R1+0xc] ;  /* 0x00000c0001027983 */ /* 0x01fea80000100800 */
[----:B------:R-:W3:Y:S01]  /*d0c0*/  LDL R3, [R1+0x10] ;  /* 0x0000100001037983 */ /* 0x000ee20000100800 */
[----:B------:R-:W-:Y:S01]  /*d0d0*/  ISETP.GT.AND P1, PT, R5, RZ, PT ;  /* 0x000000ff0500720c */ /* 0x000fe20003f24270 */
[----:B--2---:R-:W-:-:S04]  /*d0e0*/  FFMA.FTZ R2, R2, R181, R12 ;  /* 0x000000b502027223 */ /* 0x004fc8000001000c */
[----:B---3--:R-:W-:-:S04]  /*d0f0*/  FADD.FTZ R2, R3, -R2 ;  /* 0x8000000203027221 */ /* 0x008fc80000010000 */
[----:B------:R-:W-:Y:S02]  /*d100*/  FMUL.FTZ R3, R4, R2 ;  /* 0x0000000204037220 */ /* 0x000fe40000410000 */
[----:B------:R-:W0:Y:S03]  /*d110*/  @P2 LDC R2, c[0x0][0x40c] ;  /* 0x00010300ff022b82 */ /* 0x000e260000000800 */
[----:B------:R-:W-:-:S05]  /*d120*/  FSEL R3, R3, RZ, P1 ;  /* 0x000000ff03037208 */ /* 0x000fca0000800000 */
[----:B0-----:R-:W-:Y:S01]  /*d130*/  @P2 FMUL.FTZ R2, R3, R2 ;  /* 0x0000000203022220 */ /* 0x001fe20000410000 */
[----:B-----5:R-:W-:-:S05]  /*d140*/  @P2 HADD2.F32 R3, -RZ, R175.H1_H1 ;  /* 0x300000afff032230 */ /* 0x020fca0000004100 */
[-C--:B------:R-:W-:Y:S01]  /*d150*/  @P2 FFMA.FTZ R127, R3, R2.reuse, R127 ;  /* 0x00000002037f2223 */ /* 0x080fe2000001007f */
[----:B------:R-:W-:-:S05]  /*d160*/  @P2 FMUL.FTZ R2, R67, R2 ;  /* 0x0000000243022220 */ /* 0x000fca0000410000 */
[----:B------:R-:W-:-:S04]  /*d170*/  @P2 F2FP.F16.F32.PACK_AB R2, RZ, R2 ;  /* 0x00000002ff02223e */ /* 0x000fc800000000ff */
[----:B------:R-:W-:-:S07]  /*d180*/  @P2 PRMT R179, R179, 0x5410, R2 ;  /* 0x00005410b3b32816 */ /* 0x000fce0000000002 */
.L_x_18303:
[----:B------:R-:W-:Y:S05]  /*d190*/  BSYNC.RECONVERGENT B2 ;  /* 0x0000000000027941 */ /* 0x000fea0003800200 */
.L_x_18300:
[----:B------:R-:W0:Y:S02]  /*d1a0*/  @P0 LDC.64 R2, c[0x0][0x478] ;  /* 0x00011e00ff020b82 */ /* 0x000e240000000a00 */
[----:B0-----:R-:W-:-:S05]  /*d1b0*/  @P0 IMAD.WIDE.U32 R2, R180, 0x20, R2 ;  /* 0x00000020b4020825 */ /* 0x001fca00078e0002 */
[----:B------:R-:W-:Y:S04]  /*d1c0*/  @P0 STG.E.128 desc[UR6][R2.64], R68 ;  /* 0x0000004402000986 */ /* 0x000fe8000c101d06 */
[----:B------:R0:W-:Y:S02]  /*d1d0*/  @P0 STG.E.128 desc[UR6][R2.64+0x10], R156 ;  /* 0x0000109c02000986 */ /* 0x0001e4000c101d06 */
[----:B0-----:R-:W0:Y:S02]  /*d1e0*/  @P2 LDC.64 R2, c[0x0][0x468] ;  /* 0x00011a00ff022b82 */ /* 0x001e240000000a00 */
[----:B0-----:R-:W-:-:S05]  /*d1f0*/  @P2 IMAD.WIDE.U32 R2, R11, 0x10, R2 ;  /* 0x000000100b022825 */ /* 0x001fca00078e0002 */
[----:B------:R4:W-:Y:S02]  /*d200*/  @P2 STG.E.128 desc[UR6][R2.64], R176 ;  /* 0x000000b002002986 */ /* 0x0009e4000c101d06 */
.L_x_18297:
[----:B------:R-:W-:Y:S05]  /*d210*/  BSYNC.RECONVERGENT B1 ;  /* 0x0000000000017941 */ /* 0x000fea0003800200 */
.L_x_18296:
[----:B01234-:R-:W0:Y:S02]  /*d220*/  LDC.64 R2, c[0x0][0x380] ;  /* 0x0000e000ff027b82 */ /* 0x01fe240000000a00 */
[----:B0-----:R-:W-:-:S04]  /*d230*/  LEA R6, R2, R6, 0x2 ;  /* 0x0000000602067211 */ /* 0x001fc800078e10ff */
[----:B------:R-:W-:-:S13]  /*d240*/  ISETP.GE.AND P0, PT, R6, R3, PT ;  /* 0x000000030600720c */ /* 0x000fda0003f06270 */
[----:B------:R-:W-:Y:S05]  /*d250*/  @!P0 BRA `(.L_x_18333) ;  /* 0xffffff3c00fc8947 */ /* 0x000fea000383ffff */
.L_x_18135:
[----:B------:R-:W-:Y:S05]  /*d260*/  BSYNC B0 ;  /* 0x0000000000007941 */ /* 0x000fea0003800000 */
.L_x_18134:
        /* <DEDUP_REMOVED lines=73> */
[----:B------:R-:W-:Y:S04]  /*d700*/  STS.128 [R33+0xc00], R152 ;  /* 0x000c009821007388 */ /* 0x000fe80000000c00 */
[----:B------:R-:W-:Y:S04]  /*d710*/  STS.128 [R33+0xc10], R160 ;  /* 0x000c10a021007388 */ /* 0x000fe80000000c00 */
[----:B------:R-:W-:Y:S04]  /*d720*/  STS.128 [R33+0x1000], R80 ;  /* 0x0010005021007388 */ /* 0x000fe80000000c00 */
[----:B------:R0:W-:Y:S01]  /*d730*/  STS.128 [R33+0x1010], R84 ;  /* 0x0010105421007388 */ /* 0x0001e20000000c00 */
[----:B------:R-:W-:Y:S01]  /*d740*/  LEA R0, R180, R3, 0x2 ;  /* 0x00000003b4007211 */ /* 0x000fe200078e10ff */
[----:B------:R-:W1:Y:S01]  /*d750*/  LDCU.128 UR16, c[0x0][0x440] ;  /* 0x00008800ff1077ac */ /* 0x000e620008000c00 */
[----:B------:R-:W-:Y:S08]  /*d760*/  BAR.SYNC.DEFER_BLOCKING 0x0 ;  /* 0x0000000000007b1d */ /* 0x000ff00000010000 */
[----:B------:R-:W1:Y:S01]  /*d770*/  S2UR UR13, SR_CTAID.X ;  /* 0x00000000000d79c3 */ /* 0x000e620000002500 */
[----:B------:R-:W1:Y:S07]  /*d780*/  LDCU.64 UR4, c[0x0][0x460] ;  /* 0x00008c00ff0477ac */ /* 0x000e6e0008000a00 */
[----:B0-----:R-:W1:Y:S01]  /*d790*/  LDC R84, c[0x0][0x388] ;  /* 0x0000e200ff547b82 */ /* 0x001e620000000800 */
        /* <DEDUP_REMOVED lines=107> */
[----:B------:R-:W-:Y:S01]  /*de50*/  FADD.FTZ R34, R34, R37 ;  /* 0x0000002522227221 */ /* 0x000fe20000010000 */
        /* <DEDUP_REMOVED lines=28> */
[----:B----4-:R-:W-:Y:S01]  /*e020*/  FADD.FTZ R74, RZ, R74 ;  /* 0x0000004aff4a7221 */ /* 0x010fe20000010000 */
        /* <DEDUP_REMOVED lines=50> */
.L_x_18335:
[----:B------:R-:W-:Y:S05]  /*e350*/  BSYNC.RECONVERGENT B0 ;  /* 0x0000000000007941 */ /* 0x000fea0003800200 */
.L_x_18334:
        /* <DEDUP_REMOVED lines=17> */
.L_x_18337:
[----:B------:R-:W-:Y:S05]  /*e470*/  BSYNC.RECONVERGENT B0 ;  /* 0x0000000000007941 */ /* 0x000fea0003800200 */
.L_x_18336:
        /* <DEDUP_REMOVED lines=17> */
.L_x_18339:
[----:B------:R-:W-:Y:S05]  /*e590*/  BSYNC.RECONVERGENT B0 ;  /* 0x0000000000007941 */ /* 0x000fea0003800200 */
.L_x_18338:
        /* <DEDUP_REMOVED lines=134> */
.L_x_18341:
[----:B------:R-:W-:Y:S05]  /*ee00*/  BSYNC.RECONVERGENT B0 ;  /* 0x0000000000007941 */ /* 0x000fea0003800200 */
.L_x_18340:
        /* <DEDUP_REMOVED lines=17> */
.L_x_18343:
[----:B------:R-:W-:Y:S05]  /*ef20*/  BSYNC.RECONVERGENT B0 ;  /* 0x0000000000007941 */ /* 0x000fea0003800200 */
.L_x_18342:
        /* <DEDUP_REMOVED lines=17> */
.L_x_18345:
[----:B------:R-:W-:Y:S05]  /*f040*/  BSYNC.RECONVERGENT B0 ;  /* 0x0000000000007941 */ /* 0x000fea0003800200 */
.L_x_18344:
        /* <DEDUP_REMOVED lines=17> */
.L_x_18347:
[----:B------:R-:W-:Y:S05]  /*f160*/  BSYNC.RECONVERGENT B0 ;  /* 0x0000000000007941 */ /* 0x000fea0003800200 */
.L_x_18346:
        /* <DEDUP_REMOVED lines=17> */
.L_x_18349:
[----:B------:R-:W-:Y:S05]  /*f280*/  BSYNC.RECONVERGENT B0 ;  /* 0x0000000000007941 */ /* 0x000fea0003800200 */
.L_x_18348:
        /* <DEDUP_REMOVED lines=17> */
.L_x_18351:
[----:B------:R-:W-:Y:S05]  /*f3a0*/  BSYNC.RECONVERGENT B0 ;  /* 0x0000000000007941 */ /* 0x000fea0003800200 */
.L_x_18350:
        /* <DEDUP_REMOVED lines=11> */
.L_x_18147:
[----:B-1----:R-:W-:Y:S01]  /*f460*/  HFMA2 R180, -RZ, RZ, 0, 5.9604644775390625e-08 ;  /* 0x00000001ffb47431 */ /* 0x002fe200000001ff */
[----:B------:R-:W-:Y:S01]  /*f470*/  BSSY B1, `(.L_x_18352) ;  /* 0x0000006000017945 */ /* 0x000fe20003800000 */
[----:B---3--:R-:W-:Y:S02]  /*f480*/  MOV R3, 0x1f ;  /* 0x0000001f00037802 */ /* 0x008fe40000000f00 */
[----:B------:R-:W-:-:S07]  /*f490*/  MOV R2, 0xffffffff ;  /* 0xffffffff00027802 */ /* 0x000fce0000000f00 */
[----:B0----5:R-:W-:Y:S05]  /*f4a0*/  WARPSYNC.COLLECTIVE R2, `(.L_x_18353) ;  /* 0x0000000002087348 */ /* 0x021fea0003c00000 */
[----:B------:R1:W2:Y:S02]  /*f4b0*/  SHFL.BFLY P0, R182, R12, R180, R3 ;  /* 0x0c0000b40cb67389 */ /* 0x0002a40000000003 */
[----:B012--5:R-:W-:Y:S05]  /*f4c0*/  ENDCOLLECTIVE ;  /* 0x000000000000791b */ /* 0x027fea0003800000 */
.L_x_18353:
[----:B------:R-:W-:Y:S05]  /*f4d0*/  BSYNC B1 ;  /* 0x0000000000017941 */ /* 0x000fea0003800000 */
.L_x_18352:
        /* <DEDUP_REMOVED lines=9> */
.L_x_18354:
        /* <DEDUP_REMOVED lines=8> */
.L_x_18355:
[----:B------:R-:W-:Y:S02]  /*f5f0*/  MOV R12, R11 ;  /* 0x0000000b000c7202 */ /* 0x000fe40000000f00 */
[----:B------:R-:W-:-:S05]  /*f600*/  MOV R2, R182 ;  /* 0x000000b600027202 */ /* 0x000fca0000000f00 */
[----:B------:R-:W-:Y:S01]  /*f610*/  FADD.FTZ R181, R181, R2 ;  /* 0x00000002b5b57221 */ /* 0x000fe20000010000 */
[----:B------:R-:W-:-:S07]  /*f620*/  MOV R2, 0xffffffff ;  /* 0xffffffff00027802 */ /* 0x000fce0000000f00 */
[----:B------:R-:W-:Y:S05]  /*f630*/  WARPSYNC.COLLECTIVE R2, `(.L_x_18356) ;  /* 0x0000000002087348 */ /* 0x000fea0003c00000 */
[----:B------:R0:W1:Y:S02]  /*f640*/  SHFL.BFLY P0, R182, R12, R180, R3 ;  /* 0x0c0000b40cb67389 */ /* 0x0000640000000003 */
[----:B01----:R-:W-:Y:S05]  /*f650*/  ENDCOLLECTIVE ;  /* 0x000000000000791b */ /* 0x003fea0003800000 */
.L_x_18356:
        /* <DEDUP_REMOVED lines=8> */
.L_x_18357:
[----:B------:R-:W-:Y:S02]  /*f6e0*/  MOV R12, R11 ;  /* 0x0000000b000c7202 */ /* 0x000fe40000000f00 */
[----:B------:R-:W-:-:S05]  /*f6f0*/  MOV R2, R182 ;  /* 0x000000b600027202 */ /* 0x000fca0000000f00 */
[----:B------:R-:W-:Y:S01]  /*f700*/  FADD.FTZ R181, R181, R2 ;  /* 0x00000002b5b57221 */ /* 0x000fe20000010000 */
[----:B------:R-:W-:-:S07]  /*f710*/  MOV R2, 0xffffffff ;  /* 0xffffffff00027802 */ /* 0x000fce0000000f00 */
[----:B------:R-:W-:Y:S05]  /*f720*/  WARPSYNC.COLLECTIVE R2, `(.L_x_18358) ;  /* 0x0000000002087348 */ /* 0x000fea0003c00000 */
[----:B------:R0:W1:Y:S02]  /*f730*/  SHFL.BFLY P0, R182, R12, R180, R3 ;  /* 0x0c0000b40cb67389 */ /* 0x0000640000000003 */
[----:B01----:R-:W-:Y:S05]  /*f740*/  ENDCOLLECTIVE ;  /* 0x000000000000791b */ /* 0x003fea0003800000 */
.L_x_18358:
        /* <DEDUP_REMOVED lines=8> */
.L_x_18359:
[----:B------:R-:W-:Y:S02]  /*f7d0*/  MOV R12, R11 ;  /* 0x0000000b000c7202 */ /* 0x000fe40000000f00 */
[----:B------:R-:W-:-:S05]  /*f7e0*/  MOV R2, R182 ;  /* 0x000000b600027202 */ /* 0x000fca0000000f00 */
[----:B------:R-:W-:Y:S01]  /*f7f0*/  FADD.FTZ R181, R181, R2 ;  /* 0x00000002b5b57221 */ /* 0x000fe20000010000 */
[----:B------:R-:W-:-:S07]  /*f800*/  MOV R2, 0xffffffff ;  /* 0xffffffff00027802 */ /* 0x000fce0000000f00 */
[----:B------:R-:W-:Y:S05]  /*f810*/  WARPSYNC.COLLECTIVE R2, `(.L_x_18360) ;  /* 0x0000000002087348 */ /* 0x000fea0003c00000 */
[----:B------:R0:W1:Y:S02]  /*f820*/  SHFL.BFLY P0, R182, R12, R180, R3 ;  /* 0x0c0000b40cb67389 */ /* 0x0000640000000003 */
[----:B01----:R-:W-:Y:S05]  /*f830*/  ENDCOLLECTIVE ;  /* 0x000000000000791b */ /* 0x003fea0003800000 */
.L_x_18360:
        /* <DEDUP_REMOVED lines=8> */
.L_x_18361:
[----:B------:R-:W-:Y:S02]  /*f8c0*/  MOV R12, R11 ;  /* 0x0000000b000c7202 */ /* 0x000fe40000000f00 */
[----:B------:R-:W-:-:S07]  /*f8d0*/  MOV R183, R182 ;  /* 0x000000b600b77202 */ /* 0x000fce0000000f00 */
[----:B------:R-:W-:Y:S05]  /*f8e0*/  WARPSYNC.COLLECTIVE R2, `(.L_x_18362) ;  /* 0x0000000002087348 */ /* 0x000fea0003c00000 */
[----:B------:R0:W1:Y:S02]  /*f8f0*/  SHFL.BFLY P0, R182, R12, R180, R3 ;  /* 0x0c0000b40cb67389 */ /* 0x0000640000000003 */
[----:B01----:R-:W-:Y:S05]  /*f900*/  ENDCOLLECTIVE ;  /* 0x000000000000791b */ /* 0x003fea0003800000 */
.L_x_18362:
[----:B------:R-:W-:Y:S01]  /*f910*/  MOV R2, R182 ;  /* 0x000000b600027202 */ /* 0x000fe20000000f00 */
[----:B------:R-:W-:Y:S06]  /*f920*/  BRA `(.L_x_18363) ;  /* 0xffffff44003c7947 */ /* 0x000fec000383ffff */
.L_x_18364:
        /* <DEDUP_REMOVED lines=13> */
.L_x_25498:


//--------------------- .text._ZN10layer_norm13ln_bwd_kernelINS_13Kernel_traitsIf6__halffS2_fjLj1280ELj1ELj4ELj1ELj16ENS_18Kernel_traits_baseILj1280EfS2_fS2_fjLj128EEEEELb0ELb1ELb1ELb1EEEvNS_9BwdParamsE --------------------------
	.section	.text._ZN10layer_norm13ln_bwd_kernelINS_13Kernel_traitsIf6__halffS2_fjLj1280ELj1ELj4ELj1ELj16ENS_18Kernel_traits_baseILj1280EfS2_fS2_fjLj128EEEEELb0ELb1ELb1ELb1EEEvNS_9BwdParamsE,"ax",@progbits
	.align	128
        .global         _ZN10layer_norm13ln_bwd_kernelINS_13Kernel_traitsIf6__halffS2_fjLj1280ELj1ELj4ELj1ELj16ENS_18Kernel_traits_baseILj1280EfS2_fS2_fjLj128EEEEELb0ELb1ELb1ELb1EEEvNS_9BwdParamsE
        .type           _ZN10layer_norm13ln_bwd_kernelINS_13Kernel_traitsIf6__halffS2_fjLj1280ELj1ELj4ELj1ELj16ENS_18Kernel_traits_baseILj1280EfS2_fS2_fjLj128EEEEELb0ELb1ELb1ELb1EEEvNS_9BwdParamsE,@function
        .size           _ZN10layer_norm13ln_bwd_kernelINS_13Kernel_traitsIf6__halffS2_fjLj1280ELj1ELj4ELj1ELj16ENS_18Kernel_traits_baseILj1280EfS2_fS2_fjLj128EEEEELb0ELb1ELb1ELb1EEEvNS_9BwdParamsE,(.L_x_25499 - _ZN10layer_norm13ln_bwd_kernelINS_13Kernel_traitsIf6__halffS2_fjLj1280ELj1ELj4ELj1ELj16ENS_18Kernel_traits_baseILj1280EfS2_fS2_fjLj128EEEEELb0ELb1ELb1ELb1EEEvNS_9BwdParamsE)
        .other          _ZN10layer_norm13ln_bwd_kernelINS_13Kernel_traitsIf6__halffS2_fjLj1280ELj1ELj4ELj1ELj16ENS_18Kernel_traits_baseILj1280EfS2_fS2_fjLj128EEEEELb0ELb1ELb1ELb1EEEvNS_9BwdParamsE,@"STO_CUDA_ENTRY STV_DEFAULT"
_ZN10layer_norm13ln_bwd_kernelINS_13Kernel_traitsIf6__halffS2_fjLj1280ELj1ELj4ELj1ELj16ENS_18Kernel_traits_baseILj1280EfS2_fS2_fjLj128EEEEELb0ELb1ELb1ELb1EEEvNS_9BwdParamsE:
.text._ZN10layer_norm13ln_bwd_kernelINS_13Kernel_traitsIf6__halffS2_fjLj1280ELj1ELj4ELj1ELj16ENS_18Kernel_traits_baseILj1280EfS2_fS2_fjLj128EEEEELb0ELb1ELb1ELb1EEEvNS_9BwdParamsE:
        /* <DEDUP_REMOVED lines=153> */
.L_x_18544:
        /* <DEDUP_REMOVED lines=17> */
[----:B------:R-:W-:Y:S01]  /*0aa0*/  IMAD R5, R2, UR9, RZ ;  /* 0x0000000902057c24 */ /* 0x000fe2000f8e02ff */
[----:B------:R-:W-:Y:S01]  /*0ab0*/  IADD3 R0, PT, PT, R3, -0x1, RZ ;  /* 0xffffffff03007810 */ /* 0x000fe20007ffe0ff */
[----:B------:R-:W-:Y:S03]  /*0ac0*/  STL [R1+0x1a8], R72 ;  /* 0x0001a84801007387 */ /* 0x000fe60000100800 */
[----:B------:R-:W-:Y:S01]  /*0ad0*/  SHF.R.S32.HI R6, RZ, 0x1f, R5 ;  /* 0x0000001fff067819 */ /* 0x000fe20000011405 */
[----:B------:R-:W-:Y:S01]  /*0ae0*/  IMAD R0, R0, UR9, RZ ;  /* 0x0000000900007c24 */ /* 0x000fe2000f8e02ff */
[----:B------:R-:W2:Y:S08]  /*0af0*/  LDC.64 R22, c[0x0][0x3a8] ;  /* 0x0000ea00ff167b82 */ /* 0x000eb00000000a00 */
[----:B------:R-:W3:Y:S01]  /*0b00*/  LDC.64 R188, c[0x0][0x428] ;  /* 0x00010a00ffbc7b82 */ /* 0x000ee20000000a00 */
[----:B------:R-:W-:Y:S01]  /*0b10*/  LEA.HI R8, R6, R5, RZ, 0x3 ;  /* 0x0000000506087211 */ /* 0x000fe200078f18ff */
[----:B------:R4:W-:Y:S01]  /*0b20*/  STL [R1+0x1a4], R71 ;  /* 0x0001a44701007387 */ /* 0x0009e20000100800 */
[----:B------:R-:W-:-:S02]  /*0b30*/  SHF.R.S32.HI R5, RZ, 0x1f, R0 ;  /* 0x0000001fff057819 */ /* 0x000fc40000011400 */
[----:B------:R-:W-:Y:S01]  /*0b40*/  ISETP.NE.AND P1, PT, RZ, UR8, PT ;  /* 0x00000008ff007c0c */ /* 0x000fe2000bf25270 */
[----:B------:R-:W-:Y:S01]  /*0b50*/  STL [R1+0x1a0], R70 ;  /* 0x0001a04601007387 */ /* 0x000fe20000100800 */
[----:B------:R-:W-:Y:S01]  /*0b60*/  LEA.HI R0, R5, R0, RZ, 0x3 ;  /* 0x0000000005007211 */ /* 0x000fe200078f18ff */
[----:B-1----:R-:W-:Y:S02]  /*0b70*/  IMAD.WIDE R6, R2, 0x4, R12 ;  /* 0x0000000402067825 */ /* 0x002fe400078e020c */
[----:B------:R-:W-:Y:S04]  /*0b80*/  STL [R1+0x19c], R69 ;  /* 0x00019c4501007387 */ /* 0x000fe80000100800 */
[----:B------:R1:W4:Y:S01]  /*0b90*/  LDG.E R5, desc[UR6][R6.64] ;  /* 0x0000000606057981 */ /* 0x000322000c1e1900 */
[----:B0-----:R-:W-:-:S03]  /*0ba0*/  LOP3.LUT R10, R10, 0x1f, RZ, 0xc0, !PT ;  /* 0x0000001f0a0a7812 */ /* 0x001fc600078ec0ff */
[----:B------:R-:W-:Y:S01]  /*0bb0*/  STL [R1+0x198], R68 ;  /* 0x0001984401007387 */ /* 0x000fe20000100800 */
[----:B------:R-:W-:-:S03]  /*0bc0*/  LEA.HI.SX32 R232, R8, R10, 0x1d ;  /* 0x0000000a08e87211 */ /* 0x000fc600078feaff */
[----:B------:R0:W-:Y:S01]  /*0bd0*/  STL [R1+0x194], R67 ;  /* 0x0001944301007387 */ /* 0x0001e20000100800 */
[----:B-1----:R-:W-:Y:S01]  /*0be0*/  LEA.HI.SX32 R7, R0, R10, 0x1d ;  /* 0x0000000a00077211 */ /* 0x002fe200078feaff */
[C---:B--2---:R-:W-:Y:S01]  /*0bf0*/  IMAD.WIDE.U32 R8, R232.reuse, 0x20, R22 ;  /* 0x00000020e8087825 */ /* 0x044fe200078e0016 */
[C---:B------:R-:W-:Y:S01]  /*0c00*/  IADD3 R238, PT, PT, R232.reuse, 0x20, RZ ;  /* 0x00000020e8ee7810 */ /* 0x040fe20007ffe0ff */
[----:B------:R-:W-:Y:S02]  /*0c10*/  STL [R1+0x190], R66 ;  /* 0x0001904201007387 */ /* 0x000fe40000100800 */
[----:B---3--:R-:W-:Y:S02]  /*0c20*/  IMAD.WIDE.U32 R10, R7, 0x10, R188 ;  /* 0x00000010070a7825 */ /* 0x008fe400078e00bc */
[----:B------:R-:W2:Y:S04]  /*0c30*/  LDG.E.128 R16, desc[UR6][R8.64] ;  /* 0x0000000608107981 */ /* 0x000ea8000c1e1d00 */
[----:B------:R1:W3:Y:S01]  /*0c40*/  LDG.E.128 R196, desc[UR6][R8.64+0x10] ;  /* 0x0000100608c47981 */ /* 0x0002e2000c1e1d00 */
[----:B------:R-:W-:-:S03]  /*0c50*/  IADD3 R6, PT, PT, R232, 0x60, RZ ;  /* 0x00000060e8067810 */ /* 0x000fc60007ffe0ff */
[----:B------:R0:W2:Y:S01]  /*0c60*/  LDG.E.128 R12, desc[UR6][R10.64] ;  /* 0x000000060a0c7981 */ /* 0x0000a2000c1e1d00 */
[----:B------:R-:W-:-:S03]  /*0c70*/  IADD3 R0, PT, PT, R232, 0x80, RZ ;  /* 0x00000080e8007810 */ /* 0x000fc60007ffe0ff */
[----:B------:R-:W-:Y:S01]  /*0c80*/  STL [R1+0x18c], R65 ;  /* 0x00018c4101007387 */ /* 0x000fe20000100800 */
[----:B-1----:R-:W-:Y:S02]  /*0c90*/  IADD3 R9, PT, PT, R232, 0x40, RZ ;  /* 0x00000040e8097810 */ /* 0x002fe40007ffe0ff */
[----:B------:R-:W-:Y:S01]  /*0ca0*/  IADD3 R8, PT, PT, R7, 0x40, RZ ;  /* 0x0000004007087810 */ /* 0x000fe20007ffe0ff */
[----:B------:R-:W-:Y:S01]  /*0cb0*/  STL [R1+0x188], R64 ;  /* 0x0001884001007387 */ /* 0x000fe20000100800 */
[----:B0-----:R-:W-:-:S04]  /*0cc0*/  IMAD.WIDE.U32 R10, R238, 0x20, R22 ;  /* 0x00000020ee0a7825 */ /* 0x001fc800078e0016 */
[--C-:B------:R-:W-:Y:S01]  /*0cd0*/  IMAD.WIDE.U32 R20, R9, 0x20, R22.reuse ;  /* 0x0000002009147825 */ /* 0x100fe200078e0016 */
[----:B------:R-:W3:Y:S04]  /*0ce0*/  LDG.E.128 R200, desc[UR6][R10.64] ;  /* 0x000000060ac87981 */ /* 0x000ee8000c1e1d00 */
[----:B------:R0:W2:Y:S04]  /*0cf0*/  LDG.E.128 R204, desc[UR6][R10.64+0x10] ;  /* 0x000010060acc7981 */ /* 0x0000a8000c1e1d00 */
[----:B------:R-:W2:Y:S04]  /*0d00*/  LDG.E.128 R212, desc[UR6][R20.64+0x10] ;  /* 0x0000100614d47981 */ /* 0x000ea8000c1e1d00 */
[----:B------:R1:W2:Y:S01]  /*0d10*/  LDG.E.128 R208, desc[UR6][R20.64] ;  /* 0x0000000614d07981 */ /* 0x0002a2000c1e1d00 */
[----:B0-----:R-:W-:-:S05]  /*0d20*/  IMAD.WIDE.U32 R10, R6, 0x20, R22 ;  /* 0x00000020060a7825 */ /* 0x001fca00078e0016 */
[----:B------:R-:W2:Y:S01]  /*0d30*/  LDG.E.128 R216, desc[UR6][R10.64] ;  /* 0x000000060ad87981 */ /* 0x000ea2000c1e1d00 */
[----:B-1----:R-:W-:-:S03]  /*0d40*/  IMAD.WIDE.U32 R20, R0, 0x20, R22 ;  /* 0x0000002000147825 */ /* 0x002fc600078e0016 */
[----:B------:R0:W2:Y:S04]  /*0d50*/  LDG.E.128 R220, desc[UR6][R10.64+0x10] ;  /* 0x000010060adc7981 */ /* 0x0000a8000c1e1d00 */
[----:B------:R-:W2:Y:S04]  /*0d60*/  LDG.E.128 R224, desc[UR6][R20.64] ;  /* 0x0000000614e07981 */ /* 0x000ea8000c1e1d00 */
[----:B------:R-:W2:Y:S01]  /*0d70*/  LDG.E.128 R228, desc[UR6][R20.64+0x10] ;  /* 0x0000100614e47981 */ /* 0x000ea2000c1e1d00 */
[----:B0-----:R-:W-:-:S05]  /*0d80*/  IADD3 R10, PT, PT, R7, 0x20, RZ ;  /* 0x00000020070a7810 */ /* 0x001fca0007ffe0ff */
[----:B------:R-:W-:-:S05]  /*0d90*/  IMAD.WIDE.U32 R10, R10, 0x10, R188 ;  /* 0x000000100a0a7825 */ /* 0x000fca00078e00bc */
[----:B------:R0:W2:Y:S02]  /*0da0*/  LDG.E.128 R192, desc[UR6][R10.64] ;  /* 0x000000060ac07981 */ /* 0x0000a4000c1e1d00 */
[--C-:B0-----:R-:W-:Y:S01]  /*0db0*/  IMAD.WIDE.U32 R10, R8, 0x10, R188.reuse ;  /* 0x00000010080a7825 */ /* 0x101fe200078e00bc */
[C---:B------:R-:W-:Y:S02]  /*0dc0*/  IADD3 R8, PT, PT, R7.reuse, 0x60, RZ ;  /* 0x0000006007087810 */ /* 0x040fe40007ffe0ff */
[----:B------:R-:W-:Y:S02]  /*0dd0*/  IADD3 R7, PT, PT, R7, 0x80, RZ ;  /* 0x0000008007077810 */ /* 0x000fe40007ffe0ff */
[----:B------:R0:W2:Y:S02]  /*0de0*/  LDG.E.128 R20, desc[UR6][R10.64] ;  /* 0x000000060a147981 */ /* 0x0000a4000c1e1d00 */
[----:B0-----:R-:W-:-:S05]  /*0df0*/  IMAD.WIDE.U32 R10, R8, 0x10, R188 ;  /* 0x00000010080a7825 */ /* 0x001fca00078e00bc */
[----:B------:R0:W2:Y:S01]  /*0e00*/  LDG.E.128 R184, desc[UR6][R10.64] ;  /* 0x000000060ab87981 */ /* 0x0000a2000c1e1d00 */
[----:B------:R-:W-:Y:S01]  /*0e10*/  MOV R8, UR19 ;  /* 0x0000001300087c02 */ /* 0x000fe20008000f00 */
[----:B0-----:R-:W-:Y:S01]  /*0e20*/  IMAD.WIDE.U32 R10, R7, 0x10, R188 ;  /* 0x00000010070a7825 */ /* 0x001fe200078e00bc */
[----:B------:R-:W-:-:S04]  /*0e30*/  MOV R7, UR18 ;  /* 0x0000001200077c02 */ /* 0x000fc80008000f00 */
[----:B------:R-:W-:Y:S01]  /*0e40*/  ISETP.NE.U32.AND P0, PT, R7, RZ, PT ;  /* 0x000000ff0700720c */ /* 0x000fe20003f05070 */
[----:B------:R0:W2:Y:S03]  /*0e50*/  LDG.E.128 R188, desc[UR6][R10.64] ;  /* 0x000000060abc7981 */ /* 0x0000a6000c1e1d00 */
[----:B------:R-:W-:-:S13]  /*0e60*/  ISETP.NE.AND.EX P0, PT, R8, RZ, PT, P0 ;  /* 0x000000ff0800720c */ /* 0x000fda0003f05300 */
[----:B0-----:R-:W0:Y:S08]  /*0e70*/  @P0 LDC.64 R10, c[0x0][0x438] ;  /* 0x00010e00ff0a0b82 */ /* 0x001e300000000a00 */
[----:B------:R-:W1:Y:S08]  /*0e80*/  @P0 LDC.64 R234, c[0x0][0x438] ;  /* 0x00010e00ffea0b82 */ /* 0x000e700000000a00 */
[----:B------:R-:W1:Y:S01]  /*0e90*/  @P0 LDC.64 R236, c[0x0][0x438] ;  /* 0x00010e00ffec0b82 */ /* 0x000e620000000a00 */
[----:B0-----:R-:W-:-:S07]  /*0ea0*/  @P0 IMAD.WIDE.U32 R10, R232, 0x20, R10 ;  /* 0x00000020e80a0825 */ /* 0x001fce00078e000a */
[----:B------:R-:W0:Y:S01]  /*0eb0*/  @P0 LDC.64 R232, c[0x0][0x438] ;  /* 0x00010e00ffe80b82 */ /* 0x000e220000000a00 */
[----:B------:R-:W5:Y:S04]  /*0ec0*/  @P0 LDG.E.128 R60, desc[UR6][R10.64] ;  /* 0x000000060a3c0981 */ /* 0x000f68000c1e1d00 */
[----:B------:R1:W5:Y:S03]  /*0ed0*/  @P0 LDG.E.128 R56, desc[UR6][R10.64+0x10] ;  /* 0x000010060a380981 */ /* 0x000366000c1e1d00 */
[----:B-1----:R-:W1:Y:S02]  /*0ee0*/  @P0 LDC.64 R10, c[0x0][0x438] ;  /* 0x00010e00ff0a0b82 */ /* 0x002e640000000a00 */
[----:B-1----:R-:W-:Y:S01]  /*0ef0*/  @P0 IMAD.WIDE.U32 R10, R6, 0x20, R10 ;  /* 0x00000020060a0825 */ /* 0x002fe200078e000a */
[----:B----4-:R-:W-:-:S03]  /*0f00*/  FSEL R5, R5, RZ, !P1 ;  /* 0x000000ff05057208 */ /* 0x010fc60004800000 */
[----:B------:R-:W-:Y:S01]  /*0f10*/  @P0 IMAD.WIDE.U32 R234, R9, 0x20, R234 ;  /* 0x0000002009ea0825 */ /* 0x000fe200078e00ea */
[----:B------:R-:W5:Y:S03]  /*0f20*/  @P0 LDG.E.128 R36, desc[UR6][R10.64] ;  /* 0x000000060a240981 */ /* 0x000f66000c1e1d00 */
[----:B0-----:R-:W-:Y:S01]  /*0f30*/  @P0 IMAD.WIDE.U32 R232, R0, 0x20, R232 ;  /* 0x0000002000e80825 */ /* 0x001fe200078e00e8 */
[----:B------:R-:W5:Y:S04]  /*0f40*/  @P0 LDG.E.128 R44, desc[UR6][R234.64] ;  /* 0x00000006ea2c0981 */ /* 0x000f68000c1e1d00 */
[----:B------:R0:W5:Y:S04]  /*0f50*/  @P0 LDG.E.128 R40, desc[UR6][R234.64+0x10] ;  /* 0x00001006ea280981 */ /* 0x000168000c1e1d00 */
[----:B------:R-:W5:Y:S04]  /*0f60*/  @P0 LDG.E.128 R28, desc[UR6][R232.64] ;  /* 0x00000006e81c0981 */ /* 0x000f68000c1e1d00 */
[----:B------:R1:W5:Y:S01]  /*0f70*/  @P0 LDG.E.128 R24, desc[UR6][R232.64+0x10] ;  /* 0x00001006e8180981 */ /* 0x000362000c1e1d00 */
[----:B------:R-:W-:-:S03]  /*0f80*/  @P0 IMAD.WIDE.U32 R236, R238, 0x20, R236 ;  /* 0x00000020eeec0825 */ /* 0x000fc600078e00ec */
[----:B------:R-:W5:Y:S01]  /*0f90*/  @P0 LDG.E.128 R32, desc[UR6][R10.64+0x10] ;  /* 0x000010060a200981 */ /* 0x000f62000c1e1d00 */
[C---:B---3--:R-:W-:Y:S01]  /*0fa0*/  FADD.FTZ R244, -R5.reuse, R202 ;  /* 0x000000ca05f47221 */ /* 0x048fe20000010100 */
[C---:B------:R-:W-:Y:S01]  /*0fb0*/  FADD.FTZ R241, -R5.reuse, R201 ;  /* 0x000000c905f17221 */ /* 0x040fe20000010100 */
[C---:B------:R-:W-:Y:S01]  /*0fc0*/  FADD.FTZ R245, -R5.reuse, R203 ;  /* 0x000000cb05f57221 */ /* 0x040fe20000010100 */
[C---:B--2---:R-:W-:Y:S01]  /*0fd0*/  FADD.FTZ R247, -R5.reuse, R205 ;  /* 0x000000cd05f77221 */ /* 0x044fe20000010100 */
[C---:B------:R-:W-:Y:S01]  /*0fe0*/  FADD.FTZ R71, -R5.reuse, R212 ;  /* 0x000000d405477221 */ /* 0x040fe20000010100 */
[C---:B------:R-:W-:Y:S01]  /*0ff0*/  FADD.FTZ R72, -R5.reuse, R211 ;  /* 0x000000d305487221 */ /* 0x040fe20000010100 */
[C---:B------:R-:W-:Y:S01]  /*1000*/  FADD.FTZ R246, -R5.reuse, R213 ;  /* 0x000000d505f67221 */ /* 0x040fe20000010100 */
[C---:B------:R-:W-:Y:S01]  /*1010*/  FADD.FTZ R201, -R5.reuse, R215 ;  /* 0x000000d705c97221 */ /* 0x040fe20000010100 */
[C---:B------:R-:W-:Y:S01]  /*1020*/  FADD.FTZ R250, -R5.reuse, R208 ;  /* 0x000000d005fa7221 */ /* 0x040fe20000010100 */
[C---:B------:R-:W-:Y:S01]  /*1030*/  FADD.FTZ R251, -R5.reuse, R209 ;  /* 0x000000d105fb7221 */ /* 0x040fe20000010100 */
[----:B------:R-:W-:Y:S01]  /*1040*/  MOV R215, R72 ;  /* 0x0000004800d77202 */ /* 0x000fe20000000f00 */
[C---:B------:R-:W-:Y:S01]  /*1050*/  FADD.FTZ R67, -R5.reuse, R218 ;  /* 0x000000da05437221 */ /* 0x040fe20000010100 */
[C---:B------:R-:W-:Y:S01]  /*1060*/  FADD.FTZ R202, -R5.reuse, R216 ;  /* 0x000000d805ca7221 */ /* 0x040fe20000010100 */
[----:B------:R-:W-:Y:S01]  /*1070*/  MOV R216, R71 ;  /* 0x0000004700d87202 */ /* 0x000fe20000000f00 */
[C---:B------:R-:W-:Y:S01]  /*1080*/  FADD.FTZ R6, -R5.reuse, R217 ;  /* 0x000000d905067221 */ /* 0x040fe20000010100 */
[C---:B------:R-:W-:Y:S01]  /*1090*/  FADD.FTZ R71, -R5.reuse, R220 ;  /* 0x000000dc05477221 */ /* 0x040fe20000010100 */
[C---:B------:R-:W-:Y:S01]  /*10a0*/  FADD.FTZ R72, -R5.reuse, R221 ;  /* 0x000000dd05487221 */ /* 0x040fe20000010100 */
[----:B------:R-:W2:Y:S01]  /*10b0*/  LDL R220, [R1+0x184] ;  /* 0x0001840001dc7983 */ /* 0x000ea20000100800 */
[C---:B------:R-:W-:Y:S01]  /*10c0*/  FADD.FTZ R208, -R5.reuse, R223 ;  /* 0x000000df05d07221 */ /* 0x040fe20000010100 */
[C---:B------:R-:W-:Y:S01]  /*10d0*/  FADD.FTZ R218, -R5.reuse, R222 ;  /* 0x000000de05da7221 */ /* 0x040fe20000010100 */
[C---:B------:R-:W-:Y:S01]  /*10e0*/  FADD.FTZ R223, -R5.reuse, R226 ;  /* 0x000000e205df7221 */ /* 0x040fe20000010100 */
[----:B------:R-:W3:Y:S01]  /*10f0*/  LDL.LU R221, [R1+0x54] ;  /* 0x0000540001dd7983 */ /* 0x000ee20000300800 */
[----:B------:R-:W-:Y:S01]  /*1100*/  MOV R209, R247 ;  /* 0x000000f700d17202 */ /* 0x000fe20000000f00 */
[C---:B------:R-:W-:Y:S01]  /*1110*/  FADD.FTZ R222, -R5.reuse, R227 ;  /* 0x000000e305de7221 */ /* 0x040fe20000010100 */
[C---:B------:R-:W-:Y:S01]  /*1120*/  FADD.FTZ R249, -R5.reuse, R207 ;  /* 0x000000cf05f97221 */ /* 0x040fe20000010100 */
[----:B------:R-:W4:Y:S01]  /*1130*/  LDL R226, [R1+0x180] ;  /* 0x0001800001e27983 */ /* 0x000f220000100800 */
[----:B------:R-:W-:Y:S01]  /*1140*/  MOV R217, R246 ;  /* 0x000000f600d97202 */ /* 0x000fe20000000f00 */
[C---:B------:R-:W-:Y:S01]  /*1150*/  FADD.FTZ R247, -R5.reuse, R228 ;  /* 0x000000e405f77221 */ /* 0x040fe20000010100 */
[C---:B------:R-:W-:Y:S01]  /*1160*/  FADD.FTZ R248, -R5.reuse, R206 ;  /* 0x000000ce05f87221 */ /* 0x040fe20000010100 */
[----:B------:R-:W2:Y:S01]  /*1170*/  LDL.LU R227, [R1+0x50] ;  /* 0x0000500001e37983 */ /* 0x000ea20000300800 */
[----:B------:R-:W-:Y:S01]  /*1180*/  MOV R207, R245 ;  /* 0x000000f500cf7202 */ /* 0x000fe20000000f00 */
[C---:B------:R-:W-:Y:S01]  /*1190*/  FADD.FTZ R246, -R5.reuse, R229 ;  /* 0x000000e505f67221 */ /* 0x040fe20000010100 */
[----:B------:R-:W-:Y:S01]  /*11a0*/  MOV R206, R244 ;  /* 0x000000f400ce7202 */ /* 0x000fe20000000f00 */
[----:B------:R-:W4:Y:S01]  /*11b0*/  LDL R228, [R1+0x17c] ;  /* 0x00017c0001e47983 */ /* 0x000f220000100800 */
[C---:B------:R-:W-:Y:S01]  /*11c0*/  FADD.FTZ R245, -R5.reuse, R230 ;  /* 0x000000e605f57221 */ /* 0x040fe20000010100 */
[----:B------:R-:W-:-:S02]  /*11d0*/  FADD.FTZ R244, -R5, R231 ;  /* 0x000000e705f47221 */ /* 0x000fc40000010100 */
[----:B------:R-:W4:Y:S04]  /*11e0*/  LDL.LU R229, [R1+0x4c] ;  /* 0x00004c0001e57983 */ /* 0x000f280000300800 */
[----:B------:R-:W4:Y:S04]  /*11f0*/  LDL R230, [R1+0x178] ;  /* 0x0001780001e67983 */ /* 0x000f280000100800 */
[----:B------:R-:W4:Y:S01]  /*1200*/  LDL.LU R231, [R1+0x48] ;  /* 0x0000480001e77983 */ /* 0x000f220000300800 */
[--C-:B0-----:R-:W-:Y:S02]  /*1210*/  HADD2.F32 R235, -RZ, R12.reuse.H0_H0 ;  /* 0x2000000cffeb7230 */ /* 0x101fe40000004100 */
[----:B------:R-:W-:-:S02]  /*1220*/  HADD2.F32 R234, -RZ, R12.H1_H1 ;  /* 0x3000000cffea7230 */ /* 0x000fc40000004100 */
[--C-:B-1----:R-:W-:Y:S02]  /*1230*/  HADD2.F32 R232, -RZ, R13.reuse.H0_H0 ;  /* 0x2000000dffe87230 */ /* 0x102fe40000004100 */
[----:B------:R-:W-:Y:S02]  /*1240*/  HADD2.F32 R233, -RZ, R13.H1_H1 ;  /* 0x3000000dffe97230 */ /* 0x000fe40000004100 */
[C---:B------:R-:W-:Y:S01]  /*1250*/  FADD.FTZ R198, -R5.reuse, R198 ;  /* 0x000000c605c67221 */ /* 0x040fe20000010100 */
[C---:B------:R-:W-:Y:S01]  /*1260*/  FADD.FTZ R196, -R5.reuse, R196 ;  /* 0x000000c405c47221 */ /* 0x040fe20000010100 */
[C---:B------:R-:W-:Y:S01]  /*1270*/  FADD.FTZ R239, -R5.reuse, R200 ;  /* 0x000000c805ef7221 */ /* 0x040fe20000010100 */
[C---:B------:R-:W-:Y:S01]  /*1280*/  FADD.FTZ R243, -R5.reuse, R19 ;  /* 0x0000001305f37221 */ /* 0x040fe20000010100 */
[C---:B------:R-:W-:Y:S01]  /*1290*/  FADD.FTZ R200, -R5.reuse, R214 ;  /* 0x000000d605c87221 */ /* 0x040fe20000010100 */
[----:B------:R-:W-:Y:S01]  /*12a0*/  MOV R205, R241 ;  /* 0x000000f100cd7202 */ /* 0x000fe20000000f00 */
[----:B------:R-:W5:Y:S01]  /*12b0*/  @P0 LDG.E.128 R52, desc[UR6][R236.64] ;  /* 0x00000006ec340981 */ /* 0x000f62000c1e1d00 */
[----:B------:R-:W-:Y:S01]  /*12c0*/  FADD.FTZ R70, -R5, R219 ;  /* 0x000000db05467221 */ /* 0x000fe20000010100 */
[--C-:B------:R-:W-:Y:S01]  /*12d0*/  HADD2.F32 R19, -RZ, R194.reuse.H0_H0 ;  /* 0x200000c2ff137230 */ /* 0x100fe20000004100 */
[----:B------:R-:W-:Y:S01]  /*12e0*/  MOV R219, R6 ;  /* 0x0000000600db7202 */ /* 0x000fe20000000f00 */
[----:B------:R0:W5:Y:S01]  /*12f0*/  @P0 LDG.E.128 R48, desc[UR6][R236.64+0x10] ;  /* 0x00001006ec300981 */ /* 0x000162000c1e1d00 */
[----:B------:R-:W-:-:S02]  /*1300*/  HADD2.F32 R241, -RZ, R194.H1_H1 ;  /* 0x300000c2fff17230 */ /* 0x000fc40000004100 */
[C---:B-----5:R-:W-:Y:S01]  /*1310*/  FMUL.FTZ R194, R4.reuse, R198 ;  /* 0x000000c604c27220 */ /* 0x060fe20000410000 */
[C---:B------:R-:W-:Y:S01]  /*1320*/  FADD.FTZ R197, -R5.reuse, R197 ;  /* 0x000000c505c57221 */ /* 0x040fe20000010100 */
[C---:B------:R-:W-:Y:S01]  /*1330*/  FADD.FTZ R199, -R5.reuse, R199 ;  /* 0x000000c705c77221 */ /* 0x040fe20000010100 */
[C---:B------:R-:W-:Y:S01]  /*1340*/  FADD.FTZ R240, -R5.reuse, R17 ;  /* 0x0000001105f07221 */ /* 0x040fe20000010100 */
[C---:B------:R-:W-:Y:S01]  /*1350*/  FADD.FTZ R242, -R5.reuse, R18 ;  /* 0x0000001205f27221 */ /* 0x040fe20000010100 */
[----:B------:R-:W-:Y:S01]  /*1360*/  FADD.FTZ R203, -R5, R204 ;  /* 0x000000cc05cb7221 */ /* 0x000fe20000010100 */
[----:B------:R-:W-:Y:S01]  /*1370*/  MOV R213, R251 ;  /* 0x000000fb00d57202 */ /* 0x000fe20000000f00 */
[--C-:B0-----:R-:W-:Y:S02]  /*1380*/  HADD2.F32 R236, -RZ, R192.reuse.H0_H0 ;  /* 0x200000c0ffec7230 */ /* 0x101fe40000004100 */
[----:B------:R-:W-:Y:S02]  /*1390*/  HADD2.F32 R237, -RZ, R192.H1_H1 ;  /* 0x300000c0ffed7230 */ /* 0x000fe40000004100 */
[----:B------:R-:W-:Y:S01]  /*13a0*/  FMUL.FTZ R192, R4, R196 ;  /* 0x000000c404c07220 */ /* 0x000fe20000410000 */
[----:B------:R-:W-:Y:S01]  /*13b0*/  MOV R212, R250 ;  /* 0x000000fa00d47202 */ /* 0x000fe20000000f00 */
[--C-:B------:R-:W-:Y:S01]  /*13c0*/  HADD2.F32 R17, -RZ, R14.reuse.H0_H0 ;  /* 0x2000000eff117230 */ /* 0x100fe20000004100 */
[----:B------:R-:W-:Y:S01]  /*13d0*/  MOV R204, R239 ;  /* 0x000000ef00cc7202 */ /* 0x000fe20000000f00 */
[----:B------:R-:W-:-:S02]  /*13e0*/  HADD2.F32 R18, -RZ, R14.H1_H1 ;  /* 0x3000000eff127230 */ /* 0x000fc40000004100 */
[--C-:B------:R-:W-:Y:S02]  /*13f0*/  HADD2.F32 R251, -RZ, R188.reuse.H0_H0 ;  /* 0x200000bcfffb7230 */ /* 0x100fe40000004100 */
[----:B------:R-:W-:Y:S02]  /*1400*/  HADD2.F32 R250, -RZ, R188.H1_H1 ;  /* 0x300000bcfffa7230 */ /* 0x000fe40000004100 */
[--C-:B------:R-:W-:Y:S02]  /*1410*/  HADD2.F32 R238, -RZ, R193.reuse.H0_H0 ;  /* 0x200000c1ffee7230 */ /* 0x100fe40000004100 */
[----:B------:R-:W-:Y:S02]  /*1420*/  HADD2.F32 R239, -RZ, R193.H1_H1 ;  /* 0x300000c1ffef7230 */ /* 0x000fe40000004100 */
[----:B------:R-:W-:Y:S01]  /*1430*/  FMUL.FTZ R193, R4, R197 ;  /* 0x000000c504c17220 */ /* 0x000fe20000410000 */
[--C-:B------:R-:W-:Y:S02]  /*1440*/  HADD2.F32 R14, -RZ, R195.reuse.H0_H0 ;  /* 0x200000c3ff0e7230 */ /* 0x100fe40000004100 */
[----:B------:R-:W-:-:S02]  /*1450*/  HADD2.F32 R13, -RZ, R195.H1_H1 ;  /* 0x300000c3ff0d7230 */ /* 0x000fc40000004100 */
[----:B------:R-:W-:Y:S01]  /*1460*/  FMUL.FTZ R195, R4, R199 ;  /* 0x000000c704c37220 */ /* 0x000fe20000410000 */
[----:B---3--:R-:W-:Y:S01]  /*1470*/  FADD.FTZ R221, R221, R233 ;  /* 0x000000e9dddd7221 */ /* 0x008fe20000010000 */
[----:B--2---:R-:W-:Y:S01]  /*1480*/  FADD.FTZ R227, R227, R232 ;  /* 0x000000e8e3e37221 */ /* 0x004fe20000010000 */
[----:B----4-:R-:W-:Y:S01]  /*1490*/  FMUL.FTZ R198, R226, R232 ;  /* 0x000000e8e2c67220 */ /* 0x010fe20000410000 */
[----:B------:R-:W-:Y:S01]  /*14a0*/  FADD.FTZ R229, R229, R234 ;  /* 0x000000eae5e57221 */ /* 0x000fe20000010000 */
[----:B------:R-:W-:Y:S01]  /*14b0*/  FADD.FTZ R231, R231, R235 ;  /* 0x000000ebe7e77221 */ /* 0x000fe20000010000 */
[----:B------:R-:W-:Y:S01]  /*14c0*/  FMUL.FTZ R196, R230, R235 ;  /* 0x000000ebe6c47220 */ /* 0x000fe20000410000 */
[----:B------:R-:W-:-:S03]  /*14d0*/  MOV R226, R218 ;  /* 0x000000da00e27202 */ /* 0x000fc60000000f00 */
[----:B------:R-:W-:Y:S01]  /*14e0*/  STL [R1+0x48], R231 ;  /* 0x000048e701007387 */ /* 0x000fe20000100800 */
[----:B------:R-:W-:-:S03]  /*14f0*/  MOV R218, R200 ;  /* 0x000000c800da7202 */ /* 0x000fc60000000f00 */
[----:B------:R-:W-:Y:S04]  /*1500*/  STL [R1+0x4c], R229 ;  /* 0x00004ce501007387 */ /* 0x000fe80000100800 */
[----:B------:R-:W-:Y:S04]  /*1510*/  STL [R1+0x50], R227 ;  /* 0x000050e301007387 */ /* 0x000fe80000100800 */
[----:B------:R0:W-:Y:S01]  /*1520*/  STL [R1+0x54], R221 ;  /* 0x000054dd01007387 */ /* 0x0001e20000100800 */
[----:B------:R-:W-:-:S03]  /*1530*/  FMUL.FTZ R197, R228, R234 ;  /* 0x000000eae4c57220 */ /* 0x000fc60000410000 */
[----:B------:R-:W2:Y:S01]  /*1540*/  LDL.LU R230, [R1+0x58] ;  /* 0x0000580001e67983 */ /* 0x000ea20000300800 */
[----:B------:R-:W-:-:S03]  /*1550*/  FMUL.FTZ R199, R220, R233 ;  /* 0x000000e9dcc77220 */ /* 0x000fc60000410000 */
[----:B------:R-:W3:Y:S01]  /*1560*/  LDL R188, [R1+0x174] ;  /* 0x0001740001bc7983 */ /* 0x000ee20000100800 */
[----:B0-----:R-:W-:-:S03]  /*1570*/  MOV R221, R219 ;  /* 0x000000db00dd7202 */ /* 0x001fc60000000f00 */
[----:B------:R-:W4:Y:S01]  /*1580*/  LDL R200, [R1+0x168] ;  /* 0x0001680001c87983 */ /* 0x000f220000100800 */
[----:B------:R-:W-:-:S03]  /*1590*/  MOV R219, R201 ;  /* 0x000000c900db7202 */ /* 0x000fc60000000f00 */
[----:B------:R-:W3:Y:S01]  /*15a0*/  LDL.LU R229, [R1+0x5c] ;  /* 0x00005c0001e57983 */ /* 0x000ee20000300800 */
[----:B------:R-:W-:Y:S02]  /*15b0*/  MOV R227, R208 ;  /* 0x000000d000e37202 */ /* 0x000fe40000000f00 */
[----:B------:R-:W-:Y:S01]  /*15c0*/  MOV R220, R202 ;  /* 0x000000ca00dc7202 */ /* 0x000fe20000000f00 */
[----:B------:R-:W4:Y:S01]  /*15d0*/  LDL R201, [R1+0x16c] ;  /* 0x00016c0001c97983 */ /* 0x000f220000100800 */
[----:B------:R-:W-:-:S03]  /*15e0*/  MOV R208, R203 ;  /* 0x000000cb00d07202 */ /* 0x000fc60000000f00 */
[----:B------:R-:W4:Y:S04]  /*15f0*/  LDL.LU R228, [R1+0x60] ;  /* 0x0000600001e47983 */ /* 0x000f280000300800 */
[----:B------:R-:W4:Y:S04]  /*1600*/  LDL R202, [R1+0x170] ;  /* 0x0001700001ca7983 */ /* 0x000f280000100800 */
[----:B------:R-:W4:Y:S01]  /*1610*/  LDL.LU R203, [R1+0x64] ;  /* 0x0000640001cb7983 */ /* 0x000f220000300800 */
[----:B------:R-:W-:Y:S01]  /*1620*/  FADD.FTZ R0, -R5, R16 ;  /* 0x0000001005007221 */ /* 0x000fe20000010100 */
[----:B------:R-:W-:-:S02]  /*1630*/  HADD2.F32 R16, -RZ, R15.H0_H0 ;  /* 0x2000000fff107230 */ /* 0x000fc40000004100 */
[----:B------:R-:W-:Y:S02]  /*1640*/  HADD2.F32 R15, -RZ, R15.H1_H1 ;  /* 0x3000000fff0f7230 */ /* 0x000fe40000004100 */
[C---:B------:R-:W-:Y:S01]  /*1650*/  FADD.FTZ R225, -R5.reuse, R225 ;  /* 0x000000e105e17221 */ /* 0x040fe20000010100 */
[----:B------:R-:W-:Y:S01]  /*1660*/  FADD.FTZ R224, -R5, R224 ;  /* 0x000000e005e07221 */ /* 0x000fe20000010100 */
[----:B------:R-:W-:Y:S01]  /*1670*/  FFMA.FTZ R108, R192, R17, R108 ;  /* 0x00000011c06c7223 */ /* 0x000fe2000001006c */
[----:B------:R-:W-:Y:S01]  /*1680*/  FFMA.FTZ R111, R195, R15, R111 ;  /* 0x0000000fc36f7223 */ /* 0x000fe2000001006f */
[----:B------:R-:W-:Y:S01]  /*1690*/  MOV R231, R222 ;  /* 0x000000de00e77202 */ /* 0x000fe20000000f00 */
[----:B------:R-:W-:Y:S01]  /*16a0*/  FMUL.FTZ R222, R4, R67 ;  /* 0x0000004304de7220 */ /* 0x000fe20000410000 */
[----:B------:R-:W-:Y:S01]  /*16b0*/  FFMA.FTZ R109, R193, R18, R109 ;  /* 0x00000012c16d7223 */ /* 0x000fe2000001006d */
[----:B------:R-:W-:Y:S01]  /*16c0*/  FFMA.FTZ R110, R194, R16, R110 ;  /* 0x00000010c26e7223 */ /* 0x000fe2000001006e */
[----:B--2---:R-:W-:-:S05]  /*16d0*/  FADD.FTZ R230, R230, R17 ;  /* 0x00000011e6e67221 */ /* 0x004fca0000010000 */
[----:B------:R-:W-:Y:S01]  /*16e0*/  STL [R1+0x58], R230 ;  /* 0x000058e601007387 */ /* 0x000fe20000100800 */
[----:B---3--:R-:W-:Y:S01]  /*16f0*/  FADD.FTZ R229, R229, R18 ;  /* 0x00000012e5e57221 */ /* 0x008fe20000010000 */
[----:B----4-:R-:W-:-:S04]  /*1700*/  FADD.FTZ R228, R228, R16 ;  /* 0x00000010e4e47221 */ /* 0x010fc80000010000 */
[----:B------:R0:W-:Y:S01]  /*1710*/  STL [R1+0x5c], R229 ;  /* 0x00005ce501007387 */ /* 0x0001e20000100800 */
[----:B------:R-:W-:-:S03]  /*1720*/  FADD.FTZ R203, R203, R15 ;  /* 0x0000000fcbcb7221 */ /* 0x000fc60000010000 */
[----:B------:R1:W-:Y:S01]  /*1730*/  STL [R1+0x60], R228 ;  /* 0x000060e401007387 */ /* 0x0003e20000100800 */
[----:B------:R-:W-:Y:S01]  /*1740*/  FMUL.FTZ R200, R200, R17 ;  /* 0x00000011c8c87220 */ /* 0x000fe20000410000 */
[----:B0-----:R-:W-:Y:S02]  /*1750*/  MOV R229, R225 ;  /* 0x000000e100e57202 */ /* 0x001fe40000000f00 */
[----:B------:R0:W-:Y:S01]  /*1760*/  STL [R1+0x64], R203 ;  /* 0x000064cb01007387 */ /* 0x0001e20000100800 */
[C---:B------:R-:W-:Y:S01]  /*1770*/  FMUL.FTZ R225, R4.reuse, R72 ;  /* 0x0000004804e17220 */ /* 0x040fe20000410000 */
[----:B------:R-:W-:Y:S01]  /*1780*/  MOV R230, R223 ;  /* 0x000000df00e67202 */ /* 0x000fe20000000f00 */
[C---:B------:R-:W-:Y:S01]  /*1790*/  FMUL.FTZ R223, R4.reuse, R70 ;  /* 0x0000004604df7220 */ /* 0x040fe20000410000 */
[----:B-1----:R-:W-:Y:S01]  /*17a0*/  MOV R228, R224 ;  /* 0x000000e000e47202 */ /* 0x002fe20000000f00 */
[----:B------:R-:W-:Y:S01]  /*17b0*/  FMUL.FTZ R224, R4, R71 ;  /* 0x0000004704e07220 */ /* 0x000fe20000410000 */
[----:B0-----:R-:W-:-:S02]  /*17c0*/  FMUL.FTZ R203, R188, R15 ;  /* 0x0000000fbccb7220 */ /* 0x001fc40000410000 */
[----:B------:R-:W2:Y:S04]  /*17d0*/  LDL.LU R15, [R1+0x74] ;  /* 0x00007400010f7983 */ /* 0x000ea80000300800 */
[----:B------:R-:W3:Y:S01]  /*17e0*/  LDL R17, [R1+0x160] ;  /* 0x0001600001117983 */ /* 0x000ee20000100800 */
[----:B------:R-:W-:-:S03]  /*17f0*/  FMUL.FTZ R201, R201, R18 ;  /* 0x00000012c9c97220 */ /* 0x000fc60000410000 */
[----:B------:R-:W4:Y:S04]  /*1800*/  LDL.LU R72, [R1+0x68] ;  /* 0x0000680001487983 */ /* 0x000f280000300800 */
[----:B------:R-:W3:Y:S04]  /*1810*/  LDL R71, [R1+0x158] ;  /* 0x0001580001477983 */ /* 0x000ee80000100800 */
[----:B------:R-:W3:Y:S04]  /*1820*/  LDL.LU R70, [R1+0x6c] ;  /* 0x00006c0001467983 */ /* 0x000ee80000300800 */
[----:B------:R-:W3:Y:S04]  /*1830*/  LDL R67, [R1+0x15c] ;  /* 0x00015c0001437983 */ /* 0x000ee80000100800 */
[----:B------:R-:W3:Y:S01]  /*1840*/  LDL.LU R18, [R1+0x70] ;  /* 0x0000700001127983 */ /* 0x000ee20000300800 */
[----:B------:R-:W-:-:S03]  /*1850*/  FMUL.FTZ R202, R202, R16 ;  /* 0x00000010caca7220 */ /* 0x000fc60000410000 */
[----:B------:R-:W3:Y:S01]  /*1860*/  LDL R16, [R1+0x164] ;  /* 0x0001640001107983 */ /* 0x000ee20000100800 */
[----:B------:R-:W-:Y:S01]  /*1870*/  FADD.FTZ R252, -R5, R210 ;  /* 0x000000d205fc7221 */ /* 0x000fe20000010100 */
[--C-:B------:R-:W-:Y:S02]  /*1880*/  HADD2.F32 R68, -RZ, R190.reuse.H0_H0 ;  /* 0x200000beff447230 */ /* 0x100fe40000004100 */
[----:B------:R-:W-:Y:S02]  /*1890*/  HADD2.F32 R66, -RZ, R190.H1_H1 ;  /* 0x300000beff427230 */ /* 0x000fe40000004100 */
[C---:B------:R-:W-:Y:S01]  /*18a0*/  FMUL.FTZ R190, R4.reuse, R242 ;  /* 0x000000f204be7220 */ /* 0x040fe20000410000 */
[--C-:B------:R-:W-:Y:S01]  /*18b0*/  HADD2.F32 R65, -RZ, R191.reuse.H0_H0 ;  /* 0x200000bfff417230 */ /* 0x100fe20000004100 */
[----:B------:R-:W-:Y:S01]  /*18c0*/  MOV R214, R252 ;  /* 0x000000fc00d67202 */ /* 0x000fe20000000f00 */
[----:B------:R-:W-:Y:S02]  /*18d0*/  HADD2.F32 R64, -RZ, R191.H1_H1 ;  /* 0x300000bfff407230 */ /* 0x000fe40000004100 */
[----:B------:R-:W-:Y:S01]  /*18e0*/  FMUL.FTZ R191, R4, R243 ;  /* 0x000000f304bf7220 */ /* 0x000fe20000410000 */
[----:B------:R-:W-:-:S02]  /*18f0*/  HADD2.F32 R69, -RZ, R189.H0_H0 ;  /* 0x200000bdff457230 */ /* 0x000fc40000004100 */
[----:B------:R-:W-:Y:S01]  /*1900*/  FFMA.FTZ R106, R190, R232, R106 ;  /* 0x000000e8be6a7223 */ /* 0x000fe2000001006a */
[----:B------:R-:W-:Y:S02]  /*1910*/  HADD2.F32 R252, -RZ, R189.H1_H1 ;  /* 0x300000bdfffc7230 */ /* 0x000fe40000004100 */
[C---:B------:R-:W-:Y:S01]  /*1920*/  FMUL.FTZ R189, R4.reuse, R240 ;  /* 0x000000f004bd7220 */ /* 0x040fe20000410000 */
[C---:B------:R-:W-:Y:S01]  /*1930*/  FMUL.FTZ R232, R4.reuse, R247 ;  /* 0x000000f704e87220 */ /* 0x040fe20000410000 */
[----:B------:R-:W-:Y:S01]  /*1940*/  FFMA.FTZ R107, R191, R233, R107 ;  /* 0x000000e9bf6b7223 */ /* 0x000fe2000001006b */
[C---:B------:R-:W-:Y:S01]  /*1950*/  FMUL.FTZ R233, R4.reuse, R246 ;  /* 0x000000f604e97220 */ /* 0x040fe20000410000 */
[----:B------:R-:W-:-:S04]  /*1960*/  FMUL.FTZ R204, R4, R204 ;  /* 0x000000cc04cc7220 */ /* 0x000fc80000410000 */
[----:B------:R-:W-:Y:S01]  /*1970*/  FFMA.FTZ R112, R204, R236, R112 ;  /* 0x000000eccc707223 */ /* 0x000fe20000010070 */
[C---:B------:R-:W-:Y:S01]  /*1980*/  FMUL.FTZ R0, R4.reuse, R0 ;  /* 0x0000000004007220 */ /* 0x040fe20000410000 */
[----:B------:R-:W-:Y:S01]  /*1990*/  FFMA.FTZ R105, R189, R234, R105 ;  /* 0x000000eabd697223 */ /* 0x000fe20000010069 */
[C---:B------:R-:W-:Y:S01]  /*19a0*/  FMUL.FTZ R234, R4.reuse, R245 ;  /* 0x000000f504ea7220 */ /* 0x040fe20000410000 */
[----:B------:R-:W-:Y:S01]  /*19b0*/  FMUL.FTZ R205, R4, R205 ;  /* 0x000000cd04cd7220 */ /* 0x000fe20000410000 */
[----:B------:R-:W-:Y:S01]  /*19c0*/  FFMA.FTZ R104, R0, R235, R104 ;  /* 0x000000eb00687223 */ /* 0x000fe20000010068 */
[C---:B------:R-:W-:Y:S01]  /*19d0*/  FMUL.FTZ R235, R4.reuse, R244 ;  /* 0x000000f404eb7220 */ /* 0x040fe20000410000 */
[----:B------:R-:W-:Y:S01]  /*19e0*/  FMUL.FTZ R206, R4, R206 ;  /* 0x000000ce04ce7220 */ /* 0x000fe20000410000 */
[----:B------:R-:W-:-:S03]  /*19f0*/  FFMA.FTZ R113, R205, R237, R113 ;  /* 0x000000edcd717223 */ /* 0x000fc60000010071 */
[----:B------:R-:W-:Y:S01]  /*1a00*/  FFMA.FTZ R114, R206, R238, R114 ;  /* 0x000000eece727223 */ /* 0x000fe20000010072 */
[----:B------:R-:W-:-:S04]  /*1a10*/  FMUL.FTZ R207, R4, R207 ;  /* 0x000000cf04cf7220 */ /* 0x000fc80000410000 */
[----:B------:R-:W-:Y:S01]  /*1a20*/  FFMA.FTZ R115, R207, R239, R115 ;  /* 0x000000efcf737223 */ /* 0x000fe20000010073 */
[----:B--2---:R-:W-:Y:S01]  /*1a30*/  FADD.FTZ R15, R15, R239 ;  /* 0x000000ef0f0f7221 */ /* 0x004fe20000010000 */
[----:B----4-:R-:W-:Y:S01]  /*1a40*/  FADD.FTZ R72, R72, R236 ;  /* 0x000000ec48487221 */ /* 0x010fe20000010000 */
[----:B---3--:R-:W-:-:S04]  /*1a50*/  FADD.FTZ R70, R70, R237 ;  /* 0x000000ed46467221 */ /* 0x008fc80000010000 */
[----:B------:R0:W-:Y:S01]  /*1a60*/  STL [R1+0x68], R72 ;  /* 0x0000684801007387 */ /* 0x0001e20000100800 */
[----:B------:R-:W-:-:S03]  /*1a70*/  FADD.FTZ R18, R18, R238 ;  /* 0x000000ee12127221 */ /* 0x000fc60000010000 */
[----:B------:R-:W-:Y:S04]  /*1a80*/  STL [R1+0x6c], R70 ;  /* 0x00006c4601007387 */ /* 0x000fe80000100800 */
[----:B------:R-:W-:Y:S04]  /*1a90*/  STL [R1+0x70], R18 ;  /* 0x0000701201007387 */ /* 0x000fe80000100800 */
[----:B0-----:R-:W2:Y:S04]  /*1aa0*/  LDL.LU R72, [R1+0x78] ;  /* 0x0000780001487983 */ /* 0x001ea80000300800 */
[----:B------:R-:W3:Y:S04]  /*1ab0*/  LDL R240, [R1+0x148] ;  /* 0x0001480001f07983 */ /* 0x000ee80000100800 */
[----:B------:R-:W4:Y:S04]  /*1ac0*/  LDL.LU R247, [R1+0x7c] ;  /* 0x00007c0001f77983 */ /* 0x000f280000300800 */
[----:B------:R0:W-:Y:S04]  /*1ad0*/  STL [R1+0x74], R15 ;  /* 0x0000740f01007387 */ /* 0x0001e80000100800 */
[----:B------:R-:W3:Y:S04]  /*1ae0*/  LDL R246, [R1+0x14c] ;  /* 0x00014c0001f67983 */ /* 0x000ee80000100800 */
[----:B------:R-:W3:Y:S01]  /*1af0*/  LDL.LU R242, [R1+0x80] ;  /* 0x0000800001f27983 */ /* 0x000ee20000300800 */
[----:B------:R-:W-:-:S03]  /*1b00*/  FMUL.FTZ R236, R71, R236 ;  /* 0x000000ec47ec7220 */ /* 0x000fc60000410000 */
[----:B0-----:R-:W3:Y:S04]  /*1b10*/  LDL R15, [R1+0x150] ;  /* 0x00015000010f7983 */ /* 0x001ee80000100800 */
[----:B------:R-:W3:Y:S04]  /*1b20*/  LDL R71, [R1+0x154] ;  /* 0x0001540001477983 */ /* 0x000ee80000100800 */
[----:B------:R-:W3:Y:S04]  /*1b30*/  LDL.LU R243, [R1+0x84] ;  /* 0x0000840001f37983 */ /* 0x000ee80000300800 */
[----:B------:R-:W3:Y:S01]  /*1b40*/  LDL.LU R245, [R1+0x88] ;  /* 0x0000880001f57983 */ /* 0x000ee20000300800 */
[----:B------:R-:W-:-:S03]  /*1b50*/  FMUL.FTZ R237, R67, R237 ;  /* 0x000000ed43ed7220 */ /* 0x000fc60000410000 */
[----:B------:R-:W3:Y:S04]  /*1b60*/  LDL R244, [R1+0x138] ;  /* 0x0001380001f47983 */ /* 0x000ee80000100800 */
[----:B------:R-:W3:Y:S01]  /*1b70*/  LDL.LU R188, [R1+0x8c] ;  /* 0x00008c0001bc7983 */ /* 0x000ee20000300800 */
[----:B------:R-:W-:-:S03]  /*1b80*/  FMUL.FTZ R238, R17, R238 ;  /* 0x000000ee11ee7220 */ /* 0x000fc60000410000 */
[----:B------:R-:W3:Y:S04]  /*1b90*/  LDL R70, [R1+0x13c] ;  /* 0x00013c0001467983 */ /* 0x000ee80000100800 */
[----:B------:R-:W3:Y:S04]  /*1ba0*/  LDL.LU R67, [R1+0x90] ;  /* 0x0000900001437983 */ /* 0x000ee80000300800 */
[----:B------:R-:W3:Y:S04]  /*1bb0*/  LDL R18, [R1+0x140] ;  /* 0x0001400001127983 */ /* 0x000ee80000100800 */
[----:B------:R-:W3:Y:S01]  /*1bc0*/  LDL.LU R17, [R1+0x94] ;  /* 0x0000940001117983 */ /* 0x000ee20000300800 */
[----:B------:R-:W-:-:S03]  /*1bd0*/  FMUL.FTZ R239, R16, R239 ;  /* 0x000000ef10ef7220 */ /* 0x000fc60000410000 */
[----:B------:R-:W3:Y:S01]  /*1be0*/  LDL R16, [R1+0x144] ;  /* 0x0001440001107983 */ /* 0x000ee20000100800 */
[----:B------:R-:W-:Y:S02]  /*1bf0*/  MOV R210, R248 ;  /* 0x000000f800d27202 */ /* 0x000fe40000000f00 */
[----:B------:R-:W-:-:S03]  /*1c00*/  MOV R211, R249 ;  /* 0x000000f900d37202 */ /* 0x000fc60000000f00 */
[----:B------:R-:W-:-:S04]  /*1c10*/  FMUL.FTZ R210, R4, R210 ;  /* 0x000000d204d27220 */ /* 0x000fc80000410000 */
[----:B------:R-:W-:Y:S01]  /*1c20*/  FFMA.FTZ R118, R210, R14, R118 ;  /* 0x0000000ed2767223 */ /* 0x000fe20000010076 */
[C---:B------:R-:W-:Y:S01]  /*1c30*/  FMUL.FTZ R211, R4.reuse, R211 ;  /* 0x000000d304d37220 */ /* 0x040fe20000410000 */
[--C-:B------:R-:W-:Y:S02]  /*1c40*/  HADD2.F32 R12, -RZ, R20.reuse.H0_H0 ;  /* 0x20000014ff0c7230 */ /* 0x100fe40000004100 */
[C---:B------:R-:W-:Y:S01]  /*1c50*/  FMUL.FTZ R212, R4.reuse, R212 ;  /* 0x000000d404d47220 */ /* 0x040fe20000410000 */
[----:B------:R-:W-:Y:S01]  /*1c60*/  FFMA.FTZ R119, R211, R13, R119 ;  /* 0x0000000dd3777223 */ /* 0x000fe20000010077 */
[----:B------:R-:W-:Y:S02]  /*1c70*/  HADD2.F32 R11, -RZ, R20.H1_H1 ;  /* 0x30000014ff0b7230 */ /* 0x000fe40000004100 */
[----:B------:R-:W-:Y:S01]  /*1c80*/  FMUL.FTZ R213, R4, R213 ;  /* 0x000000d504d57220 */ /* 0x000fe20000410000 */
[--C-:B------:R-:W-:Y:S02]  /*1c90*/  HADD2.F32 R10, -RZ, R21.reuse.H0_H0 ;  /* 0x20000015ff0a7230 */ /* 0x100fe40000004100 */
[----:B------:R-:W-:Y:S01]  /*1ca0*/  FFMA.FTZ R120, R212, R12, R120 ;  /* 0x0000000cd4787223 */ /* 0x000fe20000010078 */
[----:B------:R-:W-:-:S02]  /*1cb0*/  HADD2.F32 R9, -RZ, R21.H1_H1 ;  /* 0x30000015ff097230 */ /* 0x000fc40000004100 */
[----:B------:R-:W-:Y:S01]  /*1cc0*/  FFMA.FTZ R121, R213, R11, R121 ;  /* 0x0000000bd5797223 */ /* 0x000fe20000010079 */
[C---:B------:R-:W-:Y:S01]  /*1cd0*/  FMUL.FTZ R209, R4.reuse, R209 ;  /* 0x000000d104d17220 */ /* 0x040fe20000410000 */
[C---:B------:R-:W-:Y:S01]  /*1ce0*/  FMUL.FTZ R208, R4.reuse, R208 ;  /* 0x000000d004d07220 */ /* 0x040fe20000410000 */
[----:B------:R-:W-:Y:S02]  /*1cf0*/  FMUL.FTZ R214, R4, R214 ;  /* 0x000000d604d67220 */ /* 0x000fe40000410000 */
[----:B------:R-:W-:Y:S01]  /*1d00*/  FFMA.FTZ R117, R209, R241, R117 ;  /* 0x000000f1d1757223 */ /* 0x000fe20000010075 */
[----:B------:R-:W-:Y:S01]  /*1d10*/  FFMA.FTZ R116, R208, R19, R116 ;  /* 0x00000013d0747223 */ /* 0x000fe20000010074 */
[----:B------:R-:W-:Y:S01]  /*1d20*/  FFMA.FTZ R122, R214, R10, R122 ;  /* 0x0000000ad67a7223 */ /* 0x000fe2000001007a */
[----:B------:R-:W-:-:S04]  /*1d30*/  FMUL.FTZ R215, R4, R215 ;  /* 0x000000d704d77220 */ /* 0x000fc80000410000 */
[----:B------:R-:W-:Y:S01]  /*1d40*/  FFMA.FTZ R123, R215, R9, R123 ;  /* 0x00000009d77b7223 */ /* 0x000fe2000001007b */
[----:B--2---:R-:W-:-:S05]  /*1d50*/  FADD.FTZ R72, R72, R19 ;  /* 0x0000001348487221 */ /* 0x004fca0000010000 */
[----:B------:R0:W-:Y:S01]  /*1d60*/  STL [R1+0x78], R72 ;  /* 0x0000784801007387 */ /* 0x0001e20000100800 */
[----:B----4-:R-:W-:-:S03]  /*1d70*/  FADD.FTZ R247, R247, R241 ;  /* 0x000000f1f7f77221 */ /* 0x010fc60000010000 */
[----:B0-----:R0:W5:Y:S01]  /*1d80*/  LDL.LU R72, [R1+0x1a8] ;  /* 0x0001a80001487983 */ /* 0x0011620000300800 */
[----:B---3--:R-:W-:-:S03]  /*1d90*/  FADD.FTZ R242, R242, R14 ;  /* 0x0000000ef2f27221 */ /* 0x008fc60000010000 */
[----:B------:R-:W-:Y:S04]  /*1da0*/  STL [R1+0x7c], R247 ;  /* 0x00007cf701007387 */ /* 0x000fe80000100800 */
[----:B------:R1:W-:Y:S02]  /*1db0*/  STL [R1+0x80], R242 ;  /* 0x000080f201007387 */ /* 0x0003e40000100800 */
[----:B-1----:R-:W-:Y:S01]  /*1dc0*/  FMUL.FTZ R242, R15, R14 ;  /* 0x0000000e0ff27220 */ /* 0x002fe20000410000 */
[----:B------:R-:W-:Y:S01]  /*1dd0*/  FFMA.FTZ R15, R0, R196, RZ ;  /* 0x000000c4000f7223 */ /* 0x000fe200000100ff */
[----:B------:R-:W-:Y:S01]  /*1de0*/  FADD.FTZ R14, RZ, R196 ;  /* 0x000000c4ff0e7221 */ /* 0x000fe20000010000 */
[----:B------:R-:W-:Y:S02]  /*1df0*/  FADD.FTZ R243, R243, R13 ;  /* 0x0000000df3f37221 */ /* 0x000fe40000010000 */
[----:B------:R-:W-:Y:S01]  /*1e00*/  FFMA.FTZ R15, R189, R197, R15 ;  /* 0x000000c5bd0f7223 */ /* 0x000fe2000001000f */
[----:B------:R-:W-:-:S02]  /*1e10*/  FADD.FTZ R14, R197, R14 ;  /* 0x0000000ec50e7221 */ /* 0x000fc40000010000 */
[----:B------:R1:W-:Y:S01]  /*1e20*/  STL [R1+0x84], R243 ;  /* 0x000084f301007387 */ /* 0x0003e20000100800 */
[----:B------:R-:W-:Y:S01]  /*1e30*/  FFMA.FTZ R15, R190, R198, R15 ;  /* 0x000000c6be0f7223 */ /* 0x000fe2000001000f */
[----:B------:R-:W-:Y:S01]  /*1e40*/  FADD.FTZ R245, R245, R12 ;  /* 0x0000000cf5f57221 */ /* 0x000fe20000010000 */
[----:B------:R-:W-:Y:S01]  /*1e50*/  FMUL.FTZ R244, R244, R12 ;  /* 0x0000000cf4f47220 */ /* 0x000fe20000410000 */
[----:B-1----:R-:W-:Y:S01]  /*1e60*/  FMUL.FTZ R243, R71, R13 ;  /* 0x0000000d47f37220 */ /* 0x002fe20000410000 */
[----:B------:R-:W-:Y:S01]  /*1e70*/  FADD.FTZ R13, R198, R14 ;  /* 0x0000000ec60d7221 */ /* 0x000fe20000010000 */
[----:B------:R-:W-:Y:S01]  /*1e80*/  FFMA.FTZ R14, R191, R199, R15 ;  /* 0x000000c7bf0e7223 */ /* 0x000fe2000001000f */
[----:B------:R-:W2:Y:S02]  /*1e90*/  LDL.LU R71, [R1+0x98] ;  /* 0x0000980001477983 */ /* 0x000ea40000300800 */
[----:B------:R-:W-:Y:S01]  /*1ea0*/  FADD.FTZ R13, R199, R13 ;  /* 0x0000000dc70d7221 */ /* 0x000fe20000010000 */
[----:B------:R-:W-:Y:S01]  /*1eb0*/  FFMA.FTZ R12, R192, R200, R14 ;  /* 0x000000c8c00c7223 */ /* 0x000fe2000001000e */
[----:B------:R1:W-:Y:S01]  /*1ec0*/  STL [R1+0x88], R245 ;  /* 0x000088f501007387 */ /* 0x0003e20000100800 */
[----:B------:R-:W-:Y:S01]  /*1ed0*/  FADD.FTZ R188, R188, R11 ;  /* 0x0000000bbcbc7221 */ /* 0x000fe20000010000 */
[----:B------:R-:W-:Y:S01]  /*1ee0*/  FADD.FTZ R13, R200, R13 ;  /* 0x0000000dc80d7221 */ /* 0x000fe20000010000 */
[----:B------:R-:W-:Y:S01]  /*1ef0*/  FADD.FTZ R67, R67, R10 ;  /* 0x0000000a43437221 */ /* 0x000fe20000010000 */
[----:B------:R-:W-:-:S02]  /*1f00*/  FADD.FTZ R17, R17, R9 ;  /* 0x0000000911117221 */ /* 0x000fc40000010000 */
[----:B------:R-:W-:Y:S01]  /*1f10*/  FADD.FTZ R13, R201, R13 ;  /* 0x0000000dc90d7221 */ /* 0x000fe20000010000 */
[----:B-1----:R-:W-:Y:S01]  /*1f20*/  FMUL.FTZ R245, R70, R11 ;  /* 0x0000000b46f57220 */ /* 0x002fe20000410000 */
[----:B------:R-:W-:Y:S01]  /*1f30*/  FFMA.FTZ R11, R193, R201, R12 ;  /* 0x000000c9c10b7223 */ /* 0x000fe2000001000c */
[----:B------:R1:W-:Y:S03]  /*1f40*/  STL [R1+0x8c], R188 ;  /* 0x00008cbc01007387 */ /* 0x0003e60000100800 */
[----:B------:R-:W-:Y:S01]  /*1f50*/  FFMA.FTZ R12, R194, R202, R11 ;  /* 0x000000cac20c7223 */ /* 0x000fe2000001000b */
[----:B------:R3:W-:Y:S01]  /*1f60*/  STL [R1+0x90], R67 ;  /* 0x0000904301007387 */ /* 0x0007e20000100800 */
[----:B------:R-:W-:Y:S01]  /*1f70*/  FADD.FTZ R11, R202, R13 ;  /* 0x0000000dca0b7221 */ /* 0x000fe20000010000 */
[----:B------:R-:W-:Y:S02]  /*1f80*/  FMUL.FTZ R240, R240, R19 ;  /* 0x00000013f0f07220 */ /* 0x000fe40000410000 */
[----:B------:R-:W4:Y:S01]  /*1f90*/  LDL.LU R14, [R1+0xa4] ;  /* 0x0000a400010e7983 */ /* 0x000f220000300800 */
[----:B------:R-:W-:Y:S01]  /*1fa0*/  FMUL.FTZ R241, R246, R241 ;  /* 0x000000f1f6f17220 */ /* 0x000fe20000410000 */
[----:B------:R-:W-:-:S02]  /*1fb0*/  FMUL.FTZ R246, R18, R10 ;  /* 0x0000000a12f67220 */ /* 0x000fc40000410000 */
[----:B-1----:R-:W4:Y:S01]  /*1fc0*/  LDL R188, [R1+0x128] ;  /* 0x0001280001bc7983 */ /* 0x002f220000100800 */
[----:B------:R-:W-:-:S03]  /*1fd0*/  FFMA.FTZ R10, R195, R203, R12 ;  /* 0x000000cbc30a7223 */ /* 0x000fc6000001000c */
[----:B------:R1:W-:Y:S01]  /*1fe0*/  STL [R1+0x94], R17 ;  /* 0x0000941101007387 */ /* 0x0003e20000100800 */
[----:B------:R-:W-:-:S03]  /*1ff0*/  FADD.FTZ R11, R203, R11 ;  /* 0x0000000bcb0b7221 */ /* 0x000fc60000010000 */
[----:B------:R-:W4:Y:S04]  /*2000*/  LDL R19, [R1+0x12c] ;  /* 0x00012c0001137983 */ /* 0x000f280000100800 */
[----:B------:R-:W4:Y:S04]  /*2010*/  LDL.LU R18, [R1+0xa0] ;  /* 0x0000a00001127983 */ /* 0x000f280000300800 */
[----:B------:R-:W4:Y:S04]  /*2020*/  LDL R15, [R1+0x130] ;  /* 0x00013000010f7983 */ /* 0x000f280000100800 */
[----:B------:R-:W4:Y:S01]  /*2030*/  LDL R12, [R1+0x134] ;  /* 0x00013400010c7983 */ /* 0x000f220000100800 */
[----:B------:R-:W-:-:S03]  /*2040*/  FMUL.FTZ R247, R16, R9 ;  /* 0x0000000910f77220 */ /* 0x000fc60000410000 */
[----:B------:R-:W4:Y:S01]  /*2050*/  LDL.LU R70, [R1+0x8] ;  /* 0x0000080001467983 */ /* 0x000f220000300800 */
[----:B------:R-:W-:-:S03]  /*2060*/  FADD.FTZ R9, R236, R11 ;  /* 0x0000000bec097221 */ /* 0x000fc60000010000 */
[----:B---3--:R-:W3:Y:S04]  /*2070*/  LDL.LU R67, [R1+0xa8] ;  /* 0x0000a80001437983 */ /* 0x008ee80000300800 */
[----:B-1----:R-:W3:Y:S04]  /*2080*/  LDL.LU R17, [R1+0xb0] ;  /* 0x0000b00001117983 */ /* 0x002ee80000300800 */
[----:B------:R-:W3:Y:S04]  /*2090*/  LDL R13, [R1+0x120] ;  /* 0x00012000010d7983 */ /* 0x000ee80000100800 */
[----:B------:R-:W3:Y:S04]  /*20a0*/  LDL.LU R16, [R1+0x14] ;  /* 0x0000140001107983 */ /* 0x000ee80000300800 */
[----:B------:R-:W3:Y:S01]  /*20b0*/  LDL.LU R11, [R1+0x9c] ;  /* 0x00009c00010b7983 */ /* 0x000ee20000300800 */
[----:B------:R-:W-:-:S02]  /*20c0*/  HADD2.F32 R6, -RZ, R22.H0_H0 ;  /* 0x20000016ff067230 */ /* 0x000fc40000004100 */
[----:B------:R-:W-:Y:S02]  /*20d0*/  HADD2.F32 R5, -RZ, R22.H1_H1 ;  /* 0x30000016ff057230 */ /* 0x000fe40000004100 */
[----:B------:R-:W-:Y:S01]  /*20e0*/  FFMA.FTZ R10, R204, R236, R10 ;  /* 0x000000eccc0a7223 */ /* 0x000fe2000001000a */
[--C-:B------:R-:W-:Y:S02]  /*20f0*/  HADD2.F32 R20, -RZ, R23.reuse.H0_H0 ;  /* 0x20000017ff147230 */ /* 0x100fe40000004100 */
[C---:B------:R-:W-:Y:S01]  /*2100*/  FMUL.FTZ R216, R4.reuse, R216 ;  /* 0x000000d804d87220 */ /* 0x040fe20000410000 */
[----:B------:R-:W-:Y:S02]  /*2110*/  HADD2.F32 R23, -RZ, R23.H1_H1 ;  /* 0x30000017ff177230 */ /* 0x000fe40000004100 */
[----:B------:R-:W-:Y:S01]  /*2120*/  FFMA.FTZ R10, R205, R237, R10 ;  /* 0x000000edcd0a7223 */ /* 0x000fe2000001000a */
[----:B------:R-:W-:Y:S01]  /*2130*/  FMUL.FTZ R218, R4, R218 ;  /* 0x000000da04da7220 */ /* 0x000fe20000410000 */
[----:B------:R-:W-:-:S03]  /*2140*/  FFMA.FTZ R124, R216, R6, R124 ;  /* 0x00000006d87c7223 */ /* 0x000fc6000001007c */
[----:B------:R-:W-:Y:S01]  /*2150*/  FFMA.FTZ R126, R218, R20, R126 ;  /* 0x00000014da7e7223 */ /* 0x000fe2000001007e */
[----:B------:R-:W-:Y:S01]  /*2160*/  FADD.FTZ R9, R237, R9 ;  /* 0x00000009ed097221 */ /* 0x000fe20000010000 */
[C---:B------:R-:W-:Y:S01]  /*2170*/  FMUL.FTZ R217, R4.reuse, R217 ;  /* 0x000000d904d97220 */ /* 0x040fe20000410000 */
[----:B------:R-:W-:Y:S02]  /*2180*/  FMUL.FTZ R219, R4, R219 ;  /* 0x000000db04db7220 */ /* 0x000fe40000410000 */
[----:B------:R-:W-:Y:S01]  /*2190*/  FADD.FTZ R9, R238, R9 ;  /* 0x00000009ee097221 */ /* 0x000fe20000010000 */
[----:B------:R-:W-:Y:S01]  /*21a0*/  FFMA.FTZ R125, R217, R5, R125 ;  /* 0x00000005d97d7223 */ /* 0x000fe2000001007d */
[----:B------:R-:W-:Y:S01]  /*21b0*/  FFMA.FTZ R127, R219, R23, R127 ;  /* 0x00000017db7f7223 */ /* 0x000fe2000001007f */
[----:B--2---:R-:W-:-:S05]  /*21c0*/  FADD.FTZ R71, R71, R6 ;  /* 0x0000000647477221 */ /* 0x004fca0000010000 */
[----:B------:R1:W-:Y:S04]  /*21d0*/  STL [R1+0x98], R71 ;  /* 0x0000984701007387 */ /* 0x0003e80000100800 */
[----:B-1----:R0:W5:Y:S01]  /*21e0*/  LDL.LU R71, [R1+0x1a4] ;  /* 0x0001a40001477983 */ /* 0x0021620000300800 */
[----:B----4-:R-:W-:Y:S01]  /*21f0*/  FADD.FTZ R14, R14, R23 ;  /* 0x000000170e0e7221 */ /* 0x010fe20000010000 */
[----:B------:R-:W-:Y:S01]  /*2200*/  FMUL.FTZ R188, R188, R6 ;  /* 0x00000006bcbc7220 */ /* 0x000fe20000410000 */
[----:B------:R-:W-:Y:S01]  /*2210*/  FFMA.FTZ R6, R206, R238, R10 ;  /* 0x000000eece067223 */ /* 0x000fe2000001000a */
[----:B------:R-:W-:Y:S01]  /*2220*/  FADD.FTZ R18, R18, R20 ;  /* 0x0000001412127221 */ /* 0x000fe20000010000 */
[----:B------:R-:W-:Y:S01]  /*2230*/  FMUL.FTZ R10, R15, R20 ;  /* 0x000000140f0a7220 */ /* 0x000fe20000410000 */
[----:B---3--:R-:W-:-:S05]  /*2240*/  FADD.FTZ R11, R11, R5 ;  /* 0x000000050b0b7221 */ /* 0x008fca0000010000 */
[----:B------:R1:W-:Y:S04]  /*2250*/  STL [R1+0x9c], R11 ;  /* 0x00009c0b01007387 */ /* 0x0003e80000100800 */
[----:B------:R-:W-:Y:S04]  /*2260*/  STL [R1+0xa0], R18 ;  /* 0x0000a01201007387 */ /* 0x000fe80000100800 */
[----:B------:R-:W2:Y:S01]  /*2270*/  LDL R15, [R1+0x118] ;  /* 0x00011800010f7983 */ /* 0x000ea20000100800 */
[----:B-1----:R-:W-:-:S03]  /*2280*/  FMUL.FTZ R11, R19, R5 ;  /* 0x00000005130b7220 */ /* 0x002fc60000410000 */
[----:B------:R-:W3:Y:S04]  /*2290*/  LDL.LU R20, [R1+0xc] ;  /* 0x00000c0001147983 */ /* 0x000ee80000300800 */
[----:B------:R-:W4:Y:S04]  /*22a0*/  LDL.LU R19, [R1+0xac] ;  /* 0x0000ac0001137983 */ /* 0x000f280000300800 */
[----:B------:R1:W-:Y:S04]  /*22b0*/  STL [R1+0xa4], R14 ;  /* 0x0000a40e01007387 */ /* 0x0003e80000100800 */
[----:B-1----:R-:W2:Y:S04]  /*22c0*/  LDL R14, [R1+0x11c] ;  /* 0x00011c00010e7983 */ /* 0x002ea80000100800 */
[----:B------:R-:W2:Y:S01]  /*22d0*/  LDL.LU R18, [R1+0x10] ;  /* 0x0000100001127983 */ /* 0x000ea20000300800 */
[----:B------:R-:W-:Y:S01]  /*22e0*/  FADD.FTZ R5, R239, R9 ;  /* 0x00000009ef057221 */ /* 0x000fe20000010000 */
[----:B------:R-:W-:-:S02]  /*22f0*/  FMUL.FTZ R9, R12, R23 ;  /* 0x000000170c097220 */ /* 0x000fc40000410000 */
[----:B------:R-:W2:Y:S04]  /*2300*/  LDL.LU R23, [R1+0xb4] ;  /* 0x0000b40001177983 */ /* 0x000ea80000300800 */
[----:B------:R-:W2:Y:S01]  /*2310*/  LDL R12, [R1+0x124] ;  /* 0x00012400010c7983 */ /* 0x000ea20000100800 */
[--C-:B------:R-:W-:Y:S02]  /*2320*/  HADD2.F32 R22, -RZ, R184.reuse.H0_H0 ;  /* 0x200000b8ff167230 */ /* 0x100fe40000004100 */
[C---:B------:R-:W-:Y:S01]  /*2330*/  FMUL.FTZ R220, R4.reuse, R220 ;  /* 0x000000dc04dc7220 */ /* 0x040fe20000410000 */
[----:B------:R-:W-:Y:S02]  /*2340*/  HADD2.F32 R21, -RZ, R184.H1_H1 ;  /* 0x300000b8ff157230 */ /* 0x000fe40000004100 */
[----:B------:R-:W-:Y:S01]  /*2350*/  FMUL.FTZ R221, R4, R221 ;  /* 0x000000dd04dd7220 */ /* 0x000fe20000410000 */
[----:B------:R-:W-:-:S02]  /*2360*/  HADD2.F32 R184, -RZ, R185.H0_H0 ;  /* 0x200000b9ffb87230 */ /* 0x000fc40000004100 */
[----:B------:R-:W-:Y:S01]  /*2370*/  FFMA.FTZ R70, R220, R22, R70 ;  /* 0x00000016dc467223 */ /* 0x000fe20000010046 */
[----:B------:R-:W-:Y:S01]  /*2380*/  FADD.FTZ R67, R67, R22 ;  /* 0x0000001643437221 */ /* 0x000fe20000010000 */
[----:B------:R-:W-:Y:S02]  /*2390*/  HADD2.F32 R185, -RZ, R185.H1_H1 ;  /* 0x300000b9ffb97230 */ /* 0x000fe40000004100 */
[----:B------:R-:W-:Y:S01]  /*23a0*/  FADD.FTZ R17, R17, R184 ;  /* 0x000000b811117221 */ /* 0x000fe20000010000 */
[----:B------:R-:W-:Y:S04]  /*23b0*/  STL [R1+0x8], R70 ;  /* 0x0000084601007387 */ /* 0x000fe80000100800 */
[----:B------:R-:W-:Y:S01]  /*23c0*/  STL [R1+0xa8], R67 ;  /* 0x0000a84301007387 */ /* 0x000fe20000100800 */
[----:B------:R-:W-:Y:S01]  /*23d0*/  FFMA.FTZ R16, R223, R185, R16 ;  /* 0x000000b9df107223 */ /* 0x000fe20000010010 */
[----:B------:R-:W-:Y:S01]  /*23e0*/  FMUL.FTZ R13, R13, R184 ;  /* 0x000000b80d0d7220 */ /* 0x000fe20000410000 */
[----:B---3--:R-:W-:Y:S01]  /*23f0*/  FFMA.FTZ R20, R221, R21, R20 ;  /* 0x00000015dd147223 */ /* 0x008fe20000010014 */
[----:B----4-:R-:W-:-:S04]  /*2400*/  FADD.FTZ R19, R19, R21 ;  /* 0x0000001513137221 */ /* 0x010fc80000010000 */
[----:B------:R-:W-:Y:S04]  /*2410*/  STL [R1+0xc], R20 ;  /* 0x00000c1401007387 */ /* 0x000fe80000100800 */
[----:B------:R-:W-:Y:S01]  /*2420*/  STL [R1+0xac], R19 ;  /* 0x0000ac1301007387 */ /* 0x000fe20000100800 */
[----:B--2---:R-:W-:-:S05]  /*2430*/  FFMA.FTZ R18, R222, R184, R18 ;  /* 0x000000b8de127223 */ /* 0x004fca0000010012 */
[----:B------:R1:W-:Y:S04]  /*2440*/  STL [R1+0x10], R18 ;  /* 0x0000101201007387 */ /* 0x0003e80000100800 */
[----:B------:R2:W-:Y:S04]  /*2450*/  STL [R1+0xb0], R17 ;  /* 0x0000b01101007387 */ /* 0x0005e80000100800 */
[----:B------:R-:W3:Y:S01]  /*2460*/  LDL.LU R184, [R1+0x18] ;  /* 0x0000180001b87983 */ /* 0x000ee20000300800 */
[----:B------:R-:W-:-:S03]  /*2470*/  FADD.FTZ R23, R23, R185 ;  /* 0x000000b917177221 */ /* 0x000fc60000010000 */
[----:B-1----:R-:W4:Y:S01]  /*2480*/  LDL R18, [R1+0x108] ;  /* 0x0001080001127983 */ /* 0x002f220000100800 */
[----:B------:R-:W-:-:S03]  /*2490*/  FMUL.FTZ R14, R14, R21 ;  /* 0x000000150e0e7220 */ /* 0x000fc60000410000 */
[----:B------:R-:W4:Y:S04]  /*24a0*/  LDL.LU R70, [R1+0xbc] ;  /* 0x0000bc0001467983 */ /* 0x000f280000300800 */
[----:B------:R1:W-:Y:S04]  /*24b0*/  STL [R1+0x14], R16 ;  /* 0x0000141001007387 */ /* 0x0003e80000100800 */
[----:B------:R-:W4:Y:S04]  /*24c0*/  LDL.LU R67, [R1+0x1c] ;  /* 0x00001c0001437983 */ /* 0x000f280000300800 */
[----:B--2---:R-:W2:Y:S04]  /*24d0*/  LDL R17, [R1+0x10c] ;  /* 0x00010c0001117983 */ /* 0x004ea80000100800 */
[----:B-1----:R-:W2:Y:S04]  /*24e0*/  LDL R16, [R1+0x110] ;  /* 0x0001100001107983 */ /* 0x002ea80000100800 */
[----:B------:R-:W2:Y:S01]  /*24f0*/  LDL.LU R21, [R1+0xc4] ;  /* 0x0000c40001157983 */ /* 0x000ea20000300800 */
[----:B------:R-:W-:-:S03]  /*2500*/  FMUL.FTZ R15, R15, R22 ;  /* 0x000000160f0f7220 */ /* 0x000fc60000410000 */
[----:B------:R-:W2:Y:S01]  /*2510*/  LDL.LU R20, [R1+0x24] ;  /* 0x0000240001147983 */ /* 0x000ea20000300800 */
[----:B------:R-:W-:-:S03]  /*2520*/  FMUL.FTZ R12, R12, R185 ;  /* 0x000000b90c0c7220 */ /* 0x000fc60000410000 */
[----:B------:R-:W2:Y:S04]  /*2530*/  LDL R19, [R1+0x114] ;  /* 0x0001140001137983 */ /* 0x000ea80000100800 */
[----:B------:R1:W-:Y:S04]  /*2540*/  STL [R1+0xb4], R23 ;  /* 0x0000b41701007387 */ /* 0x0003e80000100800 */
[----:B-1----:R-:W2:Y:S04]  /*2550*/  LDL.LU R23, [R1+0xc0] ;  /* 0x0000c00001177983 */ /* 0x002ea80000300800 */
[----:B------:R-:W2:Y:S04]  /*2560*/  LDL.LU R22, [R1+0x20] ;  /* 0x0000200001167983 */ /* 0x000ea80000300800 */
[----:B------:R-:W2:Y:S01]  /*2570*/  LDL.LU R185, [R1+0xb8] ;  /* 0x0000b80001b97983 */ /* 0x000ea20000300800 */
[----:B------:R-:W-:-:S02]  /*2580*/  HADD2.F32 R248, -RZ, R186.H0_H0 ;  /* 0x200000bafff87230 */ /* 0x000fc40000004100 */
[----:B------:R-:W-:Y:S02]  /*2590*/  HADD2.F32 R186, -RZ, R186.H1_H1 ;  /* 0x300000baffba7230 */ /* 0x000fe40000004100 */
[--C-:B------:R-:W-:Y:S02]  /*25a0*/  HADD2.F32 R249, -RZ, R187.reuse.H0_H0 ;  /* 0x200000bbfff97230 */ /* 0x100fe40000004100 */
[C---:B------:R-:W-:Y:S01]  /*25b0*/  FMUL.FTZ R226, R4.reuse, R226 ;  /* 0x000000e204e27220 */ /* 0x040fe20000410000 */
[----:B------:R-:W-:Y:S02]  /*25c0*/  HADD2.F32 R187, -RZ, R187.H1_H1 ;  /* 0x300000bbffbb7230 */ /* 0x000fe40000004100 */
[----:B------:R-:W-:Y:S01]  /*25d0*/  FMUL.FTZ R227, R4, R227 ;  /* 0x000000e304e37220 */ /* 0x000fe20000410000 */
[----:B---3--:R-:W-:Y:S01]  /*25e0*/  FFMA.FTZ R184, R224, R248, R184 ;  /* 0x000000f8e0b87223 */ /* 0x008fe200000100b8 */
[----:B----4-:R-:W-:Y:S01]  /*25f0*/  FADD.FTZ R70, R70, R186 ;  /* 0x000000ba46467221 */ /* 0x010fe20000010000 */
[----:B------:R-:W-:Y:S01]  /*2600*/  FFMA.FTZ R67, R225, R186, R67 ;  /* 0x000000bae1437223 */ /* 0x000fe20000010043 */
[----:B------:R-:W-:Y:S01]  /*2610*/  FMUL.FTZ R18, R18, R248 ;  /* 0x000000f812127220 */ /* 0x000fe20000410000 */
[----:B--2---:R-:W-:Y:S01]  /*2620*/  FADD.FTZ R21, R21, R187 ;  /* 0x000000bb15157221 */ /* 0x004fe20000010000 */
[----:B------:R-:W-:Y:S01]  /*2630*/  FMUL.FTZ R16, R16, R249 ;  /* 0x000000f910107220 */ /* 0x000fe20000410000 */
[----:B------:R-:W-:Y:S01]  /*2640*/  FFMA.FTZ R20, R227, R187, R20 ;  /* 0x000000bbe3147223 */ /* 0x000fe20000010014 */
[----:B------:R-:W-:Y:S01]  /*2650*/  FMUL.FTZ R17, R17, R186 ;  /* 0x000000ba11117220 */ /* 0x000fe20000410000 */
[----:B------:R-:W-:Y:S01]  /*2660*/  FADD.FTZ R23, R23, R249 ;  /* 0x000000f917177221 */ /* 0x000fe20000010000 */
[----:B------:R-:W-:Y:S01]  /*2670*/  FADD.FTZ R185, R185, R248 ;  /* 0x000000f8b9b97221 */ /* 0x000fe20000010000 */
[----:B------:R-:W-:-:S04]  /*2680*/  FFMA.FTZ R22, R226, R249, R22 ;  /* 0x000000f9e2167223 */ /* 0x000fc80000010016 */
[----:B------:R-:W-:Y:S04]  /*2690*/  STL [R1+0xb8], R185 ;  /* 0x0000b8b901007387 */ /* 0x000fe80000100800 */
[----:B------:R-:W-:Y:S04]  /*26a0*/  STL [R1+0x18], R184 ;  /* 0x000018b801007387 */ /* 0x000fe80000100800 */
[----:B------:R1:W-:Y:S04]  /*26b0*/  STL [R1+0xbc], R70 ;  /* 0x0000bc4601007387 */ /* 0x0003e80000100800 */
[----:B------:R-:W-:Y:S04]  /*26c0*/  STL [R1+0x1c], R67 ;  /* 0x00001c4301007387 */ /* 0x000fe80000100800 */
[----:B------:R-:W-:Y:S04]  /*26d0*/  STL [R1+0xc0], R23 ;  /* 0x0000c01701007387 */ /* 0x000fe80000100800 */
[----:B------:R2:W-:Y:S04]  /*26e0*/  STL [R1+0x20], R22 ;  /* 0x0000201601007387 */ /* 0x0005e80000100800 */
[----:B-1----:R-:W3:Y:S04]  /*26f0*/  LDL.LU R70, [R1+0x28] ;  /* 0x0000280001467983 */ /* 0x002ee80000300800 */
[----:B------:R1:W-:Y:S01]  /*2700*/  STL [R1+0xc4], R21 ;  /* 0x0000c41501007387 */ /* 0x0003e20000100800 */
[----:B--2---:R-:W-:-:S03]  /*2710*/  FMUL.FTZ R22, R19, R187 ;  /* 0x000000bb13167220 */ /* 0x004fc60000410000 */
[----:B-1----:R-:W2:Y:S04]  /*2720*/  LDL R21, [R1+0xf8] ;  /* 0x0000f80001157983 */ /* 0x002ea80000100800 */
[----:B------:R-:W4:Y:S04]  /*2730*/  LDL.LU R249, [R1+0x2c] ;  /* 0x00002c0001f97983 */ /* 0x000f280000300800 */
[----:B------:R1:W-:Y:S04]  /*2740*/  STL [R1+0x24], R20 ;  /* 0x0000241401007387 */ /* 0x0003e80000100800 */
[----:B------:R-:W2:Y:S04]  /*2750*/  LDL.LU R187, [R1+0xc8] ;  /* 0x0000c80001bb7983 */ /* 0x000ea80000300800 */
[----:B------:R-:W2:Y:S04]  /*2760*/  LDL.LU R248, [R1+0xcc] ;  /* 0x0000cc0001f87983 */ /* 0x000ea80000300800 */
[----:B-1----:R-:W2:Y:S04]  /*2770*/  LDL R20, [R1+0xfc] ;  /* 0x0000fc0001147983 */ /* 0x002ea80000100800 */
[----:B------:R-:W2:Y:S04]  /*2780*/  LDL.LU R186, [R1+0x30] ;  /* 0x0000300001ba7983 */ /* 0x000ea80000300800 */
[----:B------:R-:W2:Y:S04]  /*2790*/  LDL.LU R185, [R1+0xd0] ;  /* 0x0000d00001b97983 */ /* 0x000ea80000300800 */
[----:B------:R-:W2:Y:S04]  /*27a0*/  LDL R19, [R1+0x100] ;  /* 0x0001000001137983 */ /* 0x000ea80000100800 */
[----:B------:R-:W2:Y:S01]  /*27b0*/  LDL.LU R184, [R1+0x34] ;  /* 0x0000340001b87983 */ /* 0x000ea20000300800 */
[C---:B------:R-:W-:Y:S01]  /*27c0*/  FMUL.FTZ R228, R4.reuse, R228 ;  /* 0x000000e404e47220 */ /* 0x040fe20000410000 */
[C---:B------:R-:W-:Y:S01]  /*27d0*/  FMUL.FTZ R229, R4.reuse, R229 ;  /* 0x000000e504e57220 */ /* 0x040fe20000410000 */
[C---:B------:R-:W-:Y:S01]  /*27e0*/  FMUL.FTZ R230, R4.reuse, R230 ;  /* 0x000000e604e67220 */ /* 0x040fe20000410000 */
[----:B------:R-:W2:Y:S04]  /*27f0*/  LDL.LU R67, [R1+0xd4] ;  /* 0x0000d40001437983 */ /* 0x000ea80000300800 */
[----:B------:R-:W2:Y:S01]  /*2800*/  LDL R23, [R1+0x104] ;  /* 0x0001040001177983 */ /* 0x000ea20000100800 */
[----:B------:R-:W-:Y:S01]  /*2810*/  FMUL.FTZ R231, R4, R231 ;  /* 0x000000e704e77220 */ /* 0x000fe20000410000 */
[----:B---3--:R-:W-:-:S05]  /*2820*/  FFMA.FTZ R70, R228, R251, R70 ;  /* 0x000000fbe4467223 */ /* 0x008fca0000010046 */
[----:B------:R1:W-:Y:S04]  /*2830*/  STL [R1+0x28], R70 ;  /* 0x0000284601007387 */ /* 0x0003e80000100800 */
[----:B-1----:R0:W5:Y:S01]  /*2840*/  LDL.LU R70, [R1+0x1a0] ;  /* 0x0001a00001467983 */ /* 0x0021620000300800 */
[----:B----4-:R-:W-:Y:S01]  /*2850*/  FFMA.FTZ R249, R229, R250, R249 ;  /* 0x000000fae5f97223 */ /* 0x010fe200000100f9 */
[----:B--2---:R-:W-:Y:S01]  /*2860*/  FADD.FTZ R187, R187, R251 ;  /* 0x000000fbbbbb7221 */ /* 0x004fe20000010000 */
[----:B------:R-:W-:-:S04]  /*2870*/  FADD.FTZ R248, R248, R250 ;  /* 0x000000faf8f87221 */ /* 0x000fc80000010000 */
[----:B------:R-:W-:Y:S04]  /*2880*/  STL [R1+0xc8], R187 ;  /* 0x0000c8bb01007387 */ /* 0x000fe80000100800 */
[----:B------:R-:W-:Y:S01]  /*2890*/  STL [R1+0x2c], R249 ;  /* 0x00002cf901007387 */ /* 0x000fe20000100800 */
[----:B------:R-:W-:-:S03]  /*28a0*/  FFMA.FTZ R186, R230, R69, R186 ;  /* 0x00000045e6ba7223 */ /* 0x000fc600000100ba */
[----:B------:R1:W-:Y:S01]  /*28b0*/  STL [R1+0xcc], R248 ;  /* 0x0000ccf801007387 */ /* 0x0003e20000100800 */
[----:B------:R-:W-:-:S03]  /*28c0*/  FADD.FTZ R185, R185, R69 ;  /* 0x00000045b9b97221 */ /* 0x000fc60000010000 */
[----:B------:R2:W-:Y:S01]  /*28d0*/  STL [R1+0x30], R186 ;  /* 0x000030ba01007387 */ /* 0x0005e20000100800 */
[----:B------:R-:W-:-:S03]  /*28e0*/  FMUL.FTZ R19, R19, R69 ;  /* 0x0000004513137220 */ /* 0x000fc60000410000 */
[----:B------:R-:W-:Y:S01]  /*28f0*/  STL [R1+0xd0], R185 ;  /* 0x0000d0b901007387 */ /* 0x000fe20000100800 */
[----:B------:R-:W-:-:S03]  /*2900*/  FFMA.FTZ R184, R231, R252, R184 ;  /* 0x000000fce7b87223 */ /* 0x000fc600000100b8 */
[----:B------:R0:W5:Y:S04]  /*2910*/  LDL.LU R69, [R1+0x19c] ;  /* 0x00019c0001457983 */ /* 0x0001680000300800 */
[----:B-1----:R-:W3:Y:S04]  /*2920*/  LDL.LU R248, [R1+0x38] ;  /* 0x0000380001f87983 */ /* 0x002ee80000300800 */
[----:B--2---:R-:W2:Y:S04]  /*2930*/  LDL.LU R186, [R1+0xd8] ;  /* 0x0000d80001ba7983 */ /* 0x004ea80000300800 */
[----:B------:R1:W-:Y:S04]  /*2940*/  STL [R1+0x34], R184 ;  /* 0x000034b801007387 */ /* 0x0003e80000100800 */
[----:B-1----:R-:W4:Y:S01]  /*2950*/  LDL R184, [R1+0xe8] ;  /* 0x0000e80001b87983 */ /* 0x002f220000100800 */
[----:B------:R-:W-:Y:S01]  /*2960*/  FADD.FTZ R67, R67, R252 ;  /* 0x000000fc43437221 */ /* 0x000fe20000010000 */
[----:B------:R-:W-:Y:S01]  /*2970*/  FMUL.FTZ R185, R23, R252 ;  /* 0x000000fc17b97220 */ /* 0x000fe20000410000 */
[----:B------:R-:W-:-:S03]  /*2980*/  FMUL.FTZ R21, R21, R251 ;  /* 0x000000fb15157220 */ /* 0x000fc60000410000 */
[----:B------:R1:W-:Y:S01]  /*2990*/  STL [R1+0xd4], R67 ;  /* 0x0000d44301007387 */ /* 0x0003e20000100800 */
[----:B------:R-:W-:-:S03]  /*29a0*/  FMUL.FTZ R20, R20, R250 ;  /* 0x000000fa14147220 */ /* 0x000fc60000410000 */
[----:B-1----:R-:W4:Y:S04]  /*29b0*/  LDL.LU R67, [R1+0x3c] ;  /* 0x00003c0001437983 */ /* 0x002f280000300800 */
[----:B------:R-:W4:Y:S04]  /*29c0*/  LDL.LU R252, [R1+0xdc] ;  /* 0x0000dc0001fc7983 */ /* 0x000f280000300800 */
[----:B------:R-:W4:Y:S04]  /*29d0*/  LDL R23, [R1+0xec] ;  /* 0x0000ec0001177983 */ /* 0x000f280000100800 */
[----:B------:R-:W4:Y:S04]  /*29e0*/  LDL.LU R251, [R1+0x40] ;  /* 0x0000400001fb7983 */ /* 0x000f280000300800 */
[----:B------:R-:W4:Y:S04]  /*29f0*/  LDL.LU R250, [R1+0xe0] ;  /* 0x0000e00001fa7983 */ /* 0x000f280000300800 */
[----:B------:R-:W4:Y:S04]  /*2a00*/  LDL R187, [R1+0xf0] ;  /* 0x0000f00001bb7983 */ /* 0x000f280000100800 */
[----:B------:R-:W4:Y:S01]  /*2a10*/  LDL.LU R249, [R1+0x44] ;  /* 0x0000440001f97983 */ /* 0x000f220000300800 */
[----:B------:R-:W-:Y:S01]  /*2a20*/  FFMA.FTZ R6, R207, R239, R6 ;  /* 0x000000efcf067223 */ /* 0x000fe20000010006 */
[----:B------:R-:W-:-:S03]  /*2a30*/  FADD.FTZ R5, R240, R5 ;  /* 0x00000005f0057221 */ /* 0x000fc60000010000 */
[----:B------:R-:W-:Y:S01]  /*2a40*/  FFMA.FTZ R6, R208, R240, R6 ;  /* 0x000000f0d0067223 */ /* 0x000fe20000010006 */
[----:B------:R-:W-:-:S03]  /*2a50*/  FADD.FTZ R5, R241, R5 ;  /* 0x00000005f1057221 */ /* 0x000fc60000010000 */
[----:B------:R-:W-:Y:S01]  /*2a60*/  FFMA.FTZ R6, R209, R241, R6 ;  /* 0x000000f1d1067223 */ /* 0x000fe20000010006 */
[----:B---3--:R-:W-:Y:S01]  /*2a70*/  FFMA.FTZ R248, R232, R68, R248 ;  /* 0x00000044e8f87223 */ /* 0x008fe200000100f8 */
[----:B--2---:R-:W-:-:S04]  /*2a80*/  FADD.FTZ R186, R186, R68 ;  /* 0x00000044baba7221 */ /* 0x004fc80000010000 */
[----:B------:R1:W-:Y:S04]  /*2a90*/  STL [R1+0x38], R248 ;  /* 0x000038f801007387 */ /* 0x0003e80000100800 */
[----:B------:R2:W-:Y:S01]  /*2aa0*/  STL [R1+0xd8], R186 ;  /* 0x0000d8ba01007387 */ /* 0x0005e20000100800 */
[----:B----4-:R-:W-:-:S03]  /*2ab0*/  FMUL.FTZ R184, R184, R68 ;  /* 0x00000044b8b87220 */ /* 0x010fc60000410000 */
[----:B------:R0:W5:Y:S04]  /*2ac0*/  LDL.LU R68, [R1+0x198] ;  /* 0x0001980001447983 */ /* 0x0001680000300800 */
[----:B-1----:R-:W3:Y:S04]  /*2ad0*/  LDL.LU R248, [R1+0xe4] ;  /* 0x0000e40001f87983 */ /* 0x002ee80000300800 */
[----:B--2---:R-:W2:Y:S01]  /*2ae0*/  LDL R186, [R1+0xf4] ;  /* 0x0000f40001ba7983 */ /* 0x004ea20000100800 */
        /* <DEDUP_REMOVED lines=35> */
[----:B------:R-:W-:Y:S02]  /*2d20*/  FADD.FTZ R252, R252, R66 ;  /* 0x00000042fcfc7221 */ /* 0x000fe40000010000 */
[----:B------:R-:W-:Y:S01]  /*2d30*/  FFMA.FTZ R6, R227, R22, R6 ;  /* 0x00000016e3067223 */ /* 0x000fe20000010006 */
[----:B------:R-:W-:Y:S01]  /*2d40*/  FADD.FTZ R5, R5, R22 ;  /* 0x0000001605057221 */ /* 0x000fe20000010000 */
[----:B------:R-:W-:Y:S01]  /*2d50*/  FFMA.FTZ R251, R234, R65, R251 ;  /* 0x00000041eafb7223 */ /* 0x000fe200000100fb */
[----:B------:R1:W-:Y:S01]  /*2d60*/  STL [R1+0x3c], R67 ;  /* 0x00003c4301007387 */ /* 0x0003e20000100800 */
[----:B------:R-:W-:Y:S01]  /*2d70*/  FADD.FTZ R250, R250, R65 ;  /* 0x00000041fafa7221 */ /* 0x000fe20000010000 */
[----:B------:R-:W-:Y:S01]  /*2d80*/  FFMA.FTZ R6, R228, R21, R6 ;  /* 0x00000015e4067223 */ /* 0x000fe20000010006 */
[----:B------:R-:W-:Y:S01]  /*2d90*/  FADD.FTZ R5, R5, R21 ;  /* 0x0000001505057221 */ /* 0x000fe20000010000 */
[----:B------:R-:W-:Y:S01]  /*2da0*/  FMUL.FTZ R23, R23, R66 ;  /* 0x0000004217177220 */ /* 0x000fe20000410000 */
[----:B------:R-:W-:Y:S01]  /*2db0*/  FFMA.FTZ R249, R235, R64, R249 ;  /* 0x00000040ebf97223 */ /* 0x000fe200000100f9 */
[----:B------:R-:W-:Y:S01]  /*2dc0*/  FFMA.FTZ R6, R229, R20, R6 ;  /* 0x00000014e5067223 */ /* 0x000fe20000010006 */
[----:B-1----:R0:W5:Y:S01]  /*2dd0*/  LDL.LU R67, [R1+0x194] ;  /* 0x0001940001437983 */ /* 0x0021620000300800 */
[----:B------:R-:W-:-:S03]  /*2de0*/  FADD.FTZ R5, R5, R20 ;  /* 0x0000001405057221 */ /* 0x000fc60000010000 */
[----:B------:R0:W5:Y:S01]  /*2df0*/  LDL.LU R66, [R1+0x190] ;  /* 0x0001900001427983 */ /* 0x0001620000300800 */
[----:B------:R-:W-:-:S03]  /*2e00*/  FMUL.FTZ R187, R187, R65 ;  /* 0x00000041bbbb7220 */ /* 0x000fc60000410000 */
[----:B------:R0:W-:Y:S04]  /*2e10*/  STL [R1+0xdc], R252 ;  /* 0x0000dcfc01007387 */ /* 0x0001e80000100800 */
[----:B------:R0:W-:Y:S04]  /*2e20*/  STL [R1+0x40], R251 ;  /* 0x000040fb01007387 */ /* 0x0001e80000100800 */
[----:B------:R0:W-:Y:S01]  /*2e30*/  STL [R1+0xe0], R250 ;  /* 0x0000e0fa01007387 */ /* 0x0001e20000100800 */
[----:B------:R-:W-:-:S03]  /*2e40*/  FFMA.FTZ R6, R230, R19, R6 ;  /* 0x00000013e6067223 */ /* 0x000fc60000010006 */
[----:B------:R0:W5:Y:S01]  /*2e50*/  LDL.LU R65, [R1+0x18c] ;  /* 0x00018c0001417983 */ /* 0x0001620000300800 */
[----:B------:R-:W-:-:S03]  /*2e60*/  FADD.FTZ R5, R5, R19 ;  /* 0x0000001305057221 */ /* 0x000fc60000010000 */
        /* <DEDUP_REMOVED lines=9> */
[----:B---3--:R-:W-:Y:S01]  /*2f00*/  FADD.FTZ R248, R248, R64 ;  /* 0x00000040f8f87221 */ /* 0x008fe20000010000 */
[----:B--2---:R-:W-:Y:S02]  /*2f10*/  FMUL.FTZ R186, R186, R64 ;  /* 0x00000040baba7220 */ /* 0x004fe40000410000 */
[----:B------:R0:W5:Y:S04]  /*2f20*/  LDL.LU R64, [R1+0x188] ;  /* 0x0001880001407983 */ /* 0x0001680000300800 */
[----:B------:R0:W-:Y:S01]  /*2f30*/  STL [R1+0xe4], R248 ;  /* 0x0000e4f801007387 */ /* 0x0001e20000100800 */
[----:B------:R-:W-:Y:S01]  /*2f40*/  FFMA.FTZ R6, R235, R186, R6 ;  /* 0x000000baeb067223 */ /* 0x000fe20000010006 */
[----:B------:R-:W-:Y:S01]  /*2f50*/  FADD.FTZ R5, R5, R186 ;  /* 0x000000ba05057221 */ /* 0x000fe20000010000 */
[----:B------:R-:W-:Y:S06]  /*2f60*/  BRA `(.L_x_18369) ;  /* 0x00000000007c7947 */ /* 0x000fec0003800000 */
.L_x_18368:
        /* <DEDUP_REMOVED lines=31> */
.L_x_18369:
[----:B------:R-:W-:Y:S05]  /*3160*/  BSYNC.RECONVERGENT B1 ;  /* 0x0000000000017941 */ /* 0x000fea0003800200 */
.L_x_18367:
[----:B01----:R-:W2:Y:S01]  /*3170*/  LDL R248, [R1+0x4] ;  /* 0x0000040001f87983 */ /* 0x003ea20000100800 */
        /* <DEDUP_REMOVED lines=22> */
.L_x_18556:
        /* <DEDUP_REMOVED lines=17> */
[----:B------:R-:W0:Y:S01]  /*33f0*/  @P3 LDC.64 R6, c[0x0][0x390] ;  /* 0x0000e400ff063b82 */ /* 0x000e220000000a00 */
[----:B------:R-:W-:Y:S02]  /*3400*/  FMUL.FTZ R8, R251, UR10 ;  /* 0x0000000afb087c20 */ /* 0x000fe40008410000 */
[----:B0-----:R-:W-:-:S05]  /*3410*/  @P3 IMAD.WIDE.U32 R6, R5, 0x10, R6 ;  /* 0x0000001005063825 */ /* 0x001fca00078e0006 */
[----:B------:R0:W5:Y:S01]  /*3420*/  @P3 LDG.E.128 R168, desc[UR6][R6.64] ;  /* 0x0000000606a83981 */ /* 0x000162000c1e1d00 */
[----:B------:R-:W-:Y:S01]  /*3430*/  FSEL R8, R8, RZ, !P4 ;  /* 0x000000ff08087208 */ /* 0x000fe20006000000 */
[----:B0-----:R-:W-:-:S05]  /*3440*/  IMAD R7, R2, UR9, RZ ;  /* 0x0000000902077c24 */ /* 0x001fca000f8e02ff */
[----:B------:R-:W-:-:S04]  /*3450*/  SHF.R.S32.HI R6, RZ, 0x1f, R7 ;  /* 0x0000001fff067819 */ /* 0x000fc80000011407 */
        /* <DEDUP_REMOVED lines=21> */
.L_x_18375:
[----:B------:R-:W-:Y:S05]  /*35b0*/  BSYNC.RECONVERGENT B2 ;  /* 0x0000000000027941 */ /* 0x000fea0003800200 */
.L_x_18374:
        /* <DEDUP_REMOVED lines=13> */
.L_x_18377:
[----:B------:R-:W-:Y:S05]  /*3690*/  BSYNC.RECONVERGENT B2 ;  /* 0x0000000000027941 */ /* 0x000fea0003800200 */
.L_x_18376:
        /* <DEDUP_REMOVED lines=13> */
.L_x_18379:
[----:B------:R-:W-:Y:S05]  /*3770*/  BSYNC.RECONVERGENT B2 ;  /* 0x0000000000027941 */ /* 0x000fea0003800200 */
.L_x_18378:
        /* <DEDUP_REMOVED lines=13> */
.L_x_18381:
[----:B------:R-:W-:Y:S05]  /*3850*/  BSYNC.RECONVERGENT B2 ;  /* 0x0000000000027941 */ /* 0x000fea0003800200 */
.L_x_18380:
        /* <DEDUP_REMOVED lines=13> */
.L_x_18383:
[----:B------:R-:W-:Y:S05]  /*3930*/  BSYNC.RECONVERGENT B2 ;  /* 0x0000000000027941 */ /* 0x000fea0003800200 */
.L_x_18382:
        /* <DEDUP_REMOVED lines=13> */
.L_x_18385:
[----:B------:R-:W-:Y:S05]  /*3a10*/  BSYNC.RECONVERGENT B2 ;  /* 0x0000000000027941 */ /* 0x000fea0003800200 */
.L_x_18384:
        /* <DEDUP_REMOVED lines=13> */
.L_x_18387:
[----:B------:R-:W-:Y:S05]  /*3af0*/  BSYNC.RECONVERGENT B2 ;  /* 0x0000000000027941 */ /* 0x000fea0003800200 */
.L_x_18386:
        /* <DEDUP_REMOVED lines=13> */
.L_x_18373:
        /* <DEDUP_REMOVED lines=46> */
.L_x_18390:
[----:B------:R-:W-:Y:S05]  /*3eb0*/  BSYNC.RECONVERGENT B2 ;  /* 0x0000000000027941 */ /* 0x000fea0003800200 */
.L_x_18389:
        /* <DEDUP_REMOVED lines=13> */
.L_x_18392:
[----:B------:R-:W-:Y:S05]  /*3f90*/  BSYNC.RECONVERGENT B2 ;  /* 0x0000000000027941 */ /* 0x000fea0003800200 */
.L_x_18391:
        /* <DEDUP_REMOVED lines=13> */
.L_x_18394:
[----:B------:R-:W-:Y:S05]  /*4070*/  BSYNC.RECONVERGENT B2 ;  /* 0x0000000000027941 */ /* 0x000fea0003800200 */
.L_x_18393:
        /* <DEDUP_REMOVED lines=13> */
.L_x_18396:
[----:B------:R-:W-:Y:S05]  /*4150*/  BSYNC.RECONVERGENT B2 ;  /* 0x0000000000027941 */ /* 0x000fea0003800200 */
.L_x_18395:
        /* <DEDUP_REMOVED lines=13> */
.L_x_18398:
[----:B------:R-:W-:Y:S05]  /*4230*/  BSYNC.RECONVERGENT B2 ;  /* 0x0000000000027941 */ /* 0x000fea0003800200 */
.L_x_18397:
        /* <DEDUP_REMOVED lines=13> */
.L_x_18400:
[----:B------:R-:W-:Y:S05]  /*4310*/  BSYNC.RECONVERGENT B2 ;  /* 0x0000000000027941 */ /* 0x000fea0003800200 */
.L_x_18399:
        /* <DEDUP_REMOVED lines=13> */
.L_x_18402:
[----:B------:R-:W-:Y:S05]  /*43f0*/  BSYNC.RECONVERGENT B2 ;  /* 0x0000000000027941 */ /* 0x000fea0003800200 */
.L_x_18401:
[----:B------:R-:W-:Y:S05]  /*4400*/  @!P3 BRA `(.L_x_18388) ;  /* 0x0000000800f4b947 */ /* 0x000fea0003800000 */
[----:B------:R-:W-:Y:S02]  /*4410*/  HADD2.F32 R250, -RZ, R171.H1_H1 ;  /* 0x300000abfffa7230 */ /* 0x000fe40000004100 */
[----:B------:R-:W-:-:S04]  /*4420*/  FMUL.FTZ R251, R183, UR11 ;  /* 0x0000000bb7fb7c20 */ /* 0x000fc80008410000 */
[-C--:B------:R-:W-:Y:S01]  /*4430*/  FFMA.FTZ R163, R250, R251.reuse, R163 ;  /* 0x000000fbfaa37223 */ /* 0x080fe200000100a3 */
[----:B------:R-:W-:-:S05]  /*4440*/  FMUL.FTZ R250, R71, R251 ;  /* 0x000000fb47fa7220 */ /* 0x000fca0000410000 */
[----:B------:R-:W-:-:S04]  /*4450*/  F2FP.F16.F32.PACK_AB R250, RZ, R250 ;  /* 0x000000fafffa723e */ /* 0x000fc800000000ff */
[----:B------:R-:W-:Y:S01]  /*4460*/  PRMT R175, R175, 0x5410, R250 ;  /* 0x00005410afaf7816 */ /* 0x000fe200000000fa */
[----:B------:R-:W-:Y:S06]  /*4470*/  BRA `(.L_x_18388) ;  /* 0x0000000800d87947 */ /* 0x000fec0003800000 */
.L_x_18372:
        /* <DEDUP_REMOVED lines=94> */
.L_x_18403:
[----:B------:R-:W-:Y:S01]  /*4a60*/  @P2 FFMA.FTZ R176, R195, R249, R8 ;  /* 0x000000f9c3b02223 */ /* 0x000fe20000010008 */
[----:B------:R-:W0:Y:S01]  /*4a70*/  @P3 LDC R178, c[0x0][0x40c] ;  /* 0x00010300ffb23b82 */ /* 0x000e220000000800 */
[----:B-----5:R-:W-:Y:S01]  /*4a80*/  MOV R183, R59 ;  /* 0x0000003b00b77202 */ /* 0x020fe20000000f00 */
[----:B------:R-:W-:Y:S02]  /*4a90*/  @P3 HADD2.F32 R181, -RZ, R171.H1_H1 ;  /* 0x300000abffb53230 */ /* 0x000fe40000004100 */
[----:B------:R-:W-:Y:S01]  /*4aa0*/  @P2 FADD.FTZ R176, R203, -R176 ;  /* 0x800000b0cbb02221 */ /* 0x000fe20000010000 */
[----:B------:R-:W-:Y:S01]  /*4ab0*/  MOV R182, R58 ;  /* 0x0000003a00b67202 */ /* 0x000fe20000000f00 */
[----:B------:R-:W-:Y:S02]  /*4ac0*/  @P3 HADD2.F32 R251, -RZ, R170.H1_H1 ;  /* 0x300000aafffb3230 */ /* 0x000fe40000004100 */
[----:B------:R-:W-:Y:S01]  /*4ad0*/  @P2 FFMA.FTZ R183, R4, R176, R59 ;  /* 0x000000b004b72223 */ /* 0x000fe2000001003b */
[----:B------:R-:W-:Y:S01]  /*4ae0*/  @P2 FFMA.FTZ R176, R194, R249, R8 ;  /* 0x000000f9c2b02223 */ /* 0x000fe20000010008 */
[----:B------:R-:W1:Y:S03]  /*4af0*/  @P3 LDC R177, c[0x0][0x40c] ;  /* 0x00010300ffb13b82 */ /* 0x000e660000000800 */
[----:B------:R-:W-:-:S04]  /*4b00*/  @P2 FADD.FTZ R176, R202, -R176 ;  /* 0x800000b0cab02221 */ /* 0x000fc80000010000 */
[----:B------:R-:W-:Y:S01]  /*4b10*/  @P2 FFMA.FTZ R182, R4, R176, R58 ;  /* 0x000000b004b62223 */ /* 0x000fe2000001003a */
[----:B------:R-:W2:Y:S01]  /*4b20*/  @P3 LDC R179, c[0x0][0x40c] ;  /* 0x00010300ffb33b82 */ /* 0x000ea20000000800 */
[----:B------:R-:W-:-:S04]  /*4b30*/  @P2 FFMA.FTZ R176, R0, R249, R8 ;  /* 0x000000f900b02223 */ /* 0x000fc80000010008 */
[----:B------:R-:W-:Y:S01]  /*4b40*/  @P2 FADD.FTZ R180, R196, -R176 ;  /* 0x800000b0c4b42221 */ /* 0x000fe20000010000 */
[----:B------:R-:W-:Y:S01]  /*4b50*/  MOV R176, R60 ;  /* 0x0000003c00b07202 */ /* 0x000fe20000000f00 */
[----:B0-----:R-:W-:Y:S01]  /*4b60*/  @P3 FMUL.FTZ R178, R182, R178 ;  /* 0x000000b2b6b23220 */ /* 0x001fe20000410000 */
[----:B------:R-:W0:Y:S01]  /*4b70*/  @P3 LDC R250, c[0x0][0x40c] ;  /* 0x00010300fffa3b82 */ /* 0x000e220000000800 */
[----:B------:R-:W-:Y:S01]  /*4b80*/  @P2 FFMA.FTZ R176, R4, R180, R60 ;  /* 0x000000b404b02223 */ /* 0x000fe2000001003c */
[----:B------:R-:W-:-:S05]  /*4b90*/  @P3 HADD2.F32 R180, -RZ, R171.H0_H0 ;  /* 0x200000abffb43230 */ /* 0x000fca0000004100 */
[-C--:B------:R-:W-:Y:S01]  /*4ba0*/  @P3 FFMA.FTZ R162, R180, R178.reuse, R162 ;  /* 0x000000b2b4a23223 */ /* 0x080fe200000100a2 */
[----:B------:R-:W-:Y:S02]  /*4bb0*/  @P3 HADD2.F32 R180, -RZ, R168.H0_H0 ;  /* 0x200000a8ffb43230 */ /* 0x000fe40000004100 */
[----:B-1----:R-:W-:Y:S01]  /*4bc0*/  @P3 FMUL.FTZ R177, R176, R177 ;  /* 0x000000b1b0b13220 */ /* 0x002fe20000410000 */
[----:B------:R-:W-:-:S03]  /*4bd0*/  @P3 FMUL.FTZ R178, R70, R178 ;  /* 0x000000b246b23220 */ /* 0x000fc60000410000 */
[----:B------:R-:W-:Y:S01]  /*4be0*/  @P3 FFMA.FTZ R164, R180, R177, R164 ;  /* 0x000000b1b4a43223 */ /* 0x000fe200000100a4 */
[----:B------:R-:W-:Y:S01]  /*4bf0*/  @P2 FFMA.FTZ R180, R189, R249, R8 ;  /* 0x000000f9bdb42223 */ /* 0x000fe20000010008 */
[----:B------:R-:W-:Y:S01]  /*4c00*/  @P3 F2FP.F16.F32.PACK_AB R178, RZ, R178 ;  /* 0x000000b2ffb2323e */ /* 0x000fe200000000ff */
[----:B--2---:R-:W-:Y:S02]  /*4c10*/  @P3 FMUL.FTZ R179, R183, R179 ;  /* 0x000000b3b7b33220 */ /* 0x004fe40000410000 */
[----:B------:R-:W-:Y:S01]  /*4c20*/  @P2 FADD.FTZ R180, R197, -R180 ;  /* 0x800000b4c5b42221 */ /* 0x000fe20000010000 */
[----:B------:R-:W-:Y:S01]  /*4c30*/  @P3 PRMT R175, R178, 0x7610, R175 ;  /* 0x00007610b2af3816 */ /* 0x000fe200000000af */
[----:B------:R-:W-:Y:S01]  /*4c40*/  @P3 FFMA.FTZ R163, R181, R179, R163 ;  /* 0x000000b3b5a33223 */ /* 0x000fe200000100a3 */
[----:B------:R-:W-:Y:S01]  /*4c50*/  @P3 FMUL.FTZ R181, R64, R177 ;  /* 0x000000b140b53220 */ /* 0x000fe20000410000 */
[----:B------:R-:W-:Y:S01]  /*4c60*/  @P2 FFMA.FTZ R178, R190, R249, R8 ;  /* 0x000000f9beb22223 */ /* 0x000fe20000010008 */
[----:B------:R-:W-:Y:S01]  /*4c70*/  MOV R177, R61 ;  /* 0x0000003d00b17202 */ /* 0x000fe20000000f00 */
[----:B------:R-:W-:Y:S01]  /*4c80*/  @P2 FFMA.FTZ R177, R4, R180, R61 ;  /* 0x000000b404b12223 */ /* 0x000fe2000001003d */
[----:B------:R-:W-:Y:S01]  /*4c90*/  @P3 FMUL.FTZ R179, R71, R179 ;  /* 0x000000b347b33220 */ /* 0x000fe20000410000 */
[----:B------:R-:W-:Y:S01]  /*4ca0*/  @P3 F2FP.F16.F32.PACK_AB R180, RZ, R181 ;  /* 0x000000b5ffb4323e */ /* 0x000fe200000000ff */
[----:B------:R-:W-:Y:S01]  /*4cb0*/  @P2 FADD.FTZ R181, R198, -R178 ;  /* 0x800000b2c6b52221 */ /* 0x000fe20000010000 */
[----:B------:R-:W-:-:S02]  /*4cc0*/  MOV R178, R62 ;  /* 0x0000003e00b27202 */ /* 0x000fc40000000f00 */
[----:B------:R-:W-:Y:S01]  /*4cd0*/  @P3 F2FP.F16.F32.PACK_AB R179, RZ, R179 ;  /* 0x000000b3ffb3323e */ /* 0x000fe200000000ff */
[----:B------:R-:W-:Y:S01]  /*4ce0*/  @P2 FFMA.FTZ R178, R4, R181, R62 ;  /* 0x000000b504b22223 */ /* 0x000fe2000001003e */
[----:B------:R-:W-:Y:S01]  /*4cf0*/  @P3 PRMT R172, R180, 0x7610, R172 ;  /* 0x00007610b4ac3816 */ /* 0x000fe200000000ac */
[----:B------:R-:W1:Y:S01]  /*4d00*/  @P3 LDC R181, c[0x0][0x40c] ;  /* 0x00010300ffb53b82 */ /* 0x000e620000000800 */
[----:B------:R-:W-:Y:S01]  /*4d10*/  @P3 PRMT R175, R175, 0x5410, R179 ;  /* 0x00005410afaf3816 */ /* 0x000fe200000000b3 */
[----:B------:R-:W-:Y:S02]  /*4d20*/  @P3 HADD2.F32 R180, -RZ, R168.H1_H1 ;  /* 0x300000a8ffb43230 */ /* 0x000fe40000004100 */
[----:B0-----:R-:W-:-:S04]  /*4d30*/  @P3 FMUL.FTZ R179, R177, R250 ;  /* 0x000000fab1b33220 */ /* 0x001fc80000410000 */
[-C--:B------:R-:W-:Y:S01]  /*4d40*/  @P3 FFMA.FTZ R165, R180, R179.reuse, R165 ;  /* 0x000000b3b4a53223 */ /* 0x080fe200000100a5 */
[----:B------:R-:W-:Y:S02]  /*4d50*/  @P3 HADD2.F32 R180, -RZ, R169.H0_H0 ;  /* 0x200000a9ffb43230 */ /* 0x000fe40000004100 */
[----:B------:R-:W-:Y:S01]  /*4d60*/  @P3 FMUL.FTZ R179, R65, R179 ;  /* 0x000000b341b33220 */ /* 0x000fe20000410000 */
[----:B-1----:R-:W-:-:S04]  /*4d70*/  @P3 FMUL.FTZ R181, R178, R181 ;  /* 0x000000b5b2b53220 */ /* 0x002fc80000410000 */
[----:B------:R-:W-:Y:S01]  /*4d80*/  @P3 FFMA.FTZ R166, R180, R181, R166 ;  /* 0x000000b5b4a63223 */ /* 0x000fe200000100a6 */
[----:B------:R-:W-:Y:S01]  /*4d90*/  @P3 F2FP.F16.F32.PACK_AB R180, RZ, R179 ;  /* 0x000000b3ffb4323e */ /* 0x000fe200000000ff */
[----:B------:R-:W-:Y:S01]  /*4da0*/  @P2 FFMA.FTZ R179, R191, R249, R8 ;  /* 0x000000f9bfb32223 */ /* 0x000fe20000010008 */
[----:B------:R-:W-:Y:S02]  /*4db0*/  @P3 FMUL.FTZ R181, R66, R181 ;  /* 0x000000b542b53220 */ /* 0x000fe40000410000 */
[----:B------:R-:W-:Y:S01]  /*4dc0*/  @P3 PRMT R172, R172, 0x5410, R180 ;  /* 0x00005410acac3816 */ /* 0x000fe200000000b4 */
[----:B------:R-:W-:Y:S01]  /*4dd0*/  @P2 FADD.FTZ R250, R199, -R179 ;  /* 0x800000b3c7fa2221 */ /* 0x000fe20000010000 */
[----:B------:R-:W-:Y:S02]  /*4de0*/  MOV R179, R63 ;  /* 0x0000003f00b37202 */ /* 0x000fe40000000f00 */
[----:B------:R-:W-:Y:S01]  /*4df0*/  @P3 F2FP.F16.F32.PACK_AB R181, RZ, R181 ;  /* 0x000000b5ffb5323e */ /* 0x000fe200000000ff */
[----:B------:R-:W-:-:S02]  /*4e00*/  @P2 FFMA.FTZ R179, R4, R250, R63 ;  /* 0x000000fa04b32223 */ /* 0x000fc4000001003f */
[----:B------:R-:W0:Y:S01]  /*4e10*/  @P3 LDC R250, c[0x0][0x40c] ;  /* 0x00010300fffa3b82 */ /* 0x000e220000000800 */
[----:B------:R-:W-:Y:S01]  /*4e20*/  @P3 PRMT R173, R181, 0x7610, R173 ;  /* 0x00007610b5ad3816 */ /* 0x000fe200000000ad */
[----:B------:R-:W-:Y:S02]  /*4e30*/  @P3 HADD2.F32 R181, -RZ, R169.H1_H1 ;  /* 0x300000a9ffb53230 */ /* 0x000fe40000004100 */
[----:B0-----:R-:W-:Y:S01]  /*4e40*/  @P3 FMUL.FTZ R180, R179, R250 ;  /* 0x000000fab3b43220 */ /* 0x001fe20000410000 */
[----:B------:R-:W-:-:S03]  /*4e50*/  @P3 HADD2.F32 R250, -RZ, R170.H0_H0 ;  /* 0x200000aafffa3230 */ /* 0x000fc60000004100 */
        /* <DEDUP_REMOVED lines=19> */
[----:B0-----:R-:W-:-:S04]  /*4f90*/  @P3 FMUL.FTZ R250, R181, R250 ;  /* 0x000000fab5fa3220 */ /* 0x001fc80000410000 */
[-C--:B------:R-:W-:Y:S01]  /*4fa0*/  @P3 FFMA.FTZ R161, R251, R250.reuse, R161 ;  /* 0x000000fafba13223 */ /* 0x080fe200000100a1 */
[----:B------:R-:W-:-:S05]  /*4fb0*/  @P3 FMUL.FTZ R250, R69, R250 ;  /* 0x000000fa45fa3220 */ /* 0x000fca0000410000 */
[----:B------:R-:W-:-:S04]  /*4fc0*/  @P3 F2FP.F16.F32.PACK_AB R250, RZ, R250 ;  /* 0x000000fafffa323e */ /* 0x000fc800000000ff */
[----:B------:R-:W-:-:S07]  /*4fd0*/  @P3 PRMT R174, R174, 0x5410, R250 ;  /* 0x00005410aeae3816 */ /* 0x000fce00000000fa */
.L_x_18388:
[----:B------:R-:W-:Y:S05]  /*4fe0*/  BSYNC.RECONVERGENT B1 ;  /* 0x0000000000017941 */ /* 0x000fea0003800200 */
.L_x_18371:
        /* <DEDUP_REMOVED lines=15> */
.L_x_18405:
[----:B------:R-:W-:Y:S05]  /*50e0*/  BSYNC.RECONVERGENT B1 ;  /* 0x0000000000017941 */ /* 0x000fea0003800200 */
.L_x_18404:
[----:B------:R-:W-:Y:S04]  /*50f0*/  BSSY.RECONVERGENT B1, `(.L_x_18406) ;  /* 0x00001b4000017945 */ /* 0x000fe80003800200 */
[----:B------:R-:W-:Y:S05]  /*5100*/  @!P0 BRA `(.L_x_18407) ;  /* 0x0000000800d08947 */ /* 0x000fea0003800000 */
[----:B------:R-:W-:Y:S05]  /*5110*/  @!P1 BRA `(.L_x_18408) ;  /* 0x0000000400689947 */ /* 0x000fea0003800000 */
[----:B01----:R-:W0:Y:S01]  /*5120*/  @P3 LDC R7, c[0x0][0x40c] ;  /* 0x00010300ff073b82 */ /* 0x003e220000000800 */
[-CC-:B------:R-:W-:Y:S01]  /*5130*/  @P2 FFMA.FTZ R177, R204, R249.reuse, R8.reuse ;  /* 0x000000f9ccb12223 */ /* 0x180fe20000010008 */
[----:B------:R-:W-:Y:S01]  /*5140*/  @P2 FFMA.FTZ R178, R205, R249, R8 ;  /* 0x000000f9cdb22223 */ /* 0x000fe20000010008 */
[----:B-----5:R-:W-:Y:S01]  /*5150*/  MOV R176, R52 ;  /* 0x0000003400b07202 */ /* 0x020fe20000000f00 */
[--C-:B------:R-:W-:Y:S02]  /*5160*/  @P3 HADD2.F32 R179, -RZ, R168.reuse.H1_H1 ;  /* 0x300000a8ffb33230 */ /* 0x100fe40000004100 */
        /* <DEDUP_REMOVED lines=33> */
[----:B------:R-:W-:Y:S01]  /*5380*/  @P3 FMUL.FTZ R6, R74, R6 ;  /* 0x000000064a063220 */ /* 0x000fe20000410000 */
[----:B0-----:R-:W-:Y:S01]  /*5390*/  @P3 FMUL.FTZ R7, R179, R180 ;  /* 0x000000b4b3073220 */ /* 0x001fe20000410000 */
[----:B------:R-:W-:-:S05]  /*53a0*/  @P3 HADD2.F32 R180, -RZ, R169.H1_H1 ;  /* 0x300000a9ffb43230 */ /* 0x000fca0000004100 */
[-C--:B------:R-:W-:Y:S01]  /*53b0*/  @P3 FFMA.FTZ R159, R180, R7.reuse, R159 ;  /* 0x00000007b49f3223 */ /* 0x080fe2000001009f */
[----:B------:R-:W-:Y:S01]  /*53c0*/  @P3 FMUL.FTZ R180, R75, R7 ;  /* 0x000000074bb43220 */ /* 0x000fe20000410000 */
[----:B------:R-:W-:-:S04]  /*53d0*/  @P3 F2FP.F16.F32.PACK_AB R7, RZ, R6 ;  /* 0x00000006ff07323e */ /* 0x000fc800000000ff */
[----:B------:R-:W-:Y:S02]  /*53e0*/  @P3 F2FP.F16.F32.PACK_AB R6, RZ, R180 ;  /* 0x000000b4ff06323e */ /* 0x000fe400000000ff */
[----:B------:R-:W-:Y:S01]  /*53f0*/  MOV R180, R48 ;  /* 0x0000003000b47202 */ /* 0x000fe20000000f00 */
[----:B------:R-:W-:Y:S01]  /*5400*/  @P2 FFMA.FTZ R180, R4, R181, R48 ;  /* 0x000000b504b42223 */ /* 0x000fe20000010030 */
[----:B------:R-:W-:Y:S01]  /*5410*/  @P3 PRMT R173, R7, 0x7610, R173 ;  /* 0x0000761007ad3816 */ /* 0x000fe200000000ad */
[----:B------:R-:W0:Y:S01]  /*5420*/  @P3 LDC R181, c[0x0][0x40c] ;  /* 0x00010300ffb53b82 */ /* 0x000e220000000800 */
[----:B------:R-:W-:Y:S02]  /*5430*/  @P3 HADD2.F32 R7, -RZ, R170.H0_H0 ;  /* 0x200000aaff073230 */ /* 0x000fe40000004100 */
[----:B------:R-:W-:Y:S01]  /*5440*/  @P3 PRMT R173, R173, 0x5410, R6 ;  /* 0x00005410adad3816 */ /* 0x000fe20000000006 */
        /* <DEDUP_REMOVED lines=39> */
.L_x_18408:
[----:B01----:R-:W-:Y:S01]  /*56c0*/  @P2 FFMA.FTZ R7, R204, R249, R8 ;  /* 0x000000f9cc072223 */ /* 0x003fe20000010008 */
        /* <DEDUP_REMOVED lines=88> */
.L_x_18407:
        /* <DEDUP_REMOVED lines=47> */
.L_x_18412:
[----:B------:R-:W-:Y:S05]  /*5f40*/  BSYNC.RECONVERGENT B2 ;  /* 0x0000000000027941 */ /* 0x000fea0003800200 */
.L_x_18411:
        /* <DEDUP_REMOVED lines=13> */
.L_x_18414:
[----:B------:R-:W-:Y:S05]  /*6020*/  BSYNC.RECONVERGENT B2 ;  /* 0x0000000000027941 */ /* 0x000fea0003800200 */
.L_x_18413:
        /* <DEDUP_REMOVED lines=13> */
.L_x_18416:
[----:B------:R-:W-:Y:S05]  /*6100*/  BSYNC.RECONVERGENT B2 ;  /* 0x0000000000027941 */ /* 0x000fea0003800200 */
.L_x_18415:
        /* <DEDUP_REMOVED lines=13> */
.L_x_18418:
[----:B------:R-:W-:Y:S05]  /*61e0*/  BSYNC.RECONVERGENT B2 ;  /* 0x0000000000027941 */ /* 0x000fea0003800200 */
.L_x_18417:
        /* <DEDUP_REMOVED lines=13> */
.L_x_18420:
[----:B------:R-:W-:Y:S05]  /*62c0*/  BSYNC.RECONVERGENT B2 ;  /* 0x0000000000027941 */ /* 0x000fea0003800200 */
.L_x_18419:
        /* <DEDUP_REMOVED lines=13> */
.L_x_18422:
[----:B------:R-:W-:Y:S05]  /*63a0*/  BSYNC.RECONVERGENT B2 ;  /* 0x0000000000027941 */ /* 0x000fea0003800200 */
.L_x_18421:
        /* <DEDUP_REMOVED lines=13> */
.L_x_18424:
[----:B------:R-:W-:Y:S05]  /*6480*/  BSYNC.RECONVERGENT B2 ;  /* 0x0000000000027941 */ /* 0x000fea0003800200 */
.L_x_18423:
[----:B------:R-:W-:Y:S02]  /*6490*/  MOV R180, R6 ;  /* 0x0000000600b47202 */ /* 0x000fe40000000f00 */
[----:B------:R-:W-:Y:S01]  /*64a0*/  MOV R179, R7 ;  /* 0x0000000700b37202 */ /* 0x000fe20000000f00 */
[----:B------:R-:W-:Y:S06]  /*64b0*/  @!P3 BRA `(.L_x_18409) ;  /* 0x0000000400dcb947 */ /* 0x000fec0003800000 */
[----:B------:R-:W-:Y:S02]  /*64c0*/  HADD2.F32 R179, -RZ, R171.H1_H1 ;  /* 0x300000abffb37230 */ /* 0x000fe40000004100 */
        /* <DEDUP_REMOVED lines=8> */
.L_x_18410:
        /* <DEDUP_REMOVED lines=13> */
.L_x_18426:
[----:B------:R-:W-:Y:S05]  /*6620*/  BSYNC.RECONVERGENT B2 ;  /* 0x0000000000027941 */ /* 0x000fea0003800200 */
.L_x_18425:
        /* <DEDUP_REMOVED lines=13> */
.L_x_18428:
[----:B------:R-:W-:Y:S05]  /*6700*/  BSYNC.RECONVERGENT B2 ;  /* 0x0000000000027941 */ /* 0x000fea0003800200 */
.L_x_18427:
        /* <DEDUP_REMOVED lines=13> */
.L_x_18430:
[----:B------:R-:W-:Y:S05]  /*67e0*/  BSYNC.RECONVERGENT B2 ;  /* 0x0000000000027941 */ /* 0x000fea0003800200 */
.L_x_18429:
        /* <DEDUP_REMOVED lines=13> */
.L_x_18432:
[----:B------:R-:W-:Y:S05]  /*68c0*/  BSYNC.RECONVERGENT B2 ;  /* 0x0000000000027941 */ /* 0x000fea0003800200 */
.L_x_18431:
        /* <DEDUP_REMOVED lines=13> */
.L_x_18434:
[----:B------:R-:W-:Y:S05]  /*69a0*/  BSYNC.RECONVERGENT B2 ;  /* 0x0000000000027941 */ /* 0x000fea0003800200 */
.L_x_18433:
        /* <DEDUP_REMOVED lines=13> */
.L_x_18436:
[----:B------:R-:W-:Y:S05]  /*6a80*/  BSYNC.RECONVERGENT B2 ;  /* 0x0000000000027941 */ /* 0x000fea0003800200 */
.L_x_18435:
        /* <DEDUP_REMOVED lines=13> */
.L_x_18438:
[----:B------:R-:W-:Y:S05]  /*6b60*/  BSYNC.RECONVERGENT B2 ;  /* 0x0000000000027941 */ /* 0x000fea0003800200 */
.L_x_18437:
        /* <DEDUP_REMOVED lines=12> */
.L_x_18409:
[----:B------:R-:W-:Y:S05]  /*6c30*/  BSYNC.RECONVERGENT B1 ;  /* 0x0000000000017941 */ /* 0x000fea0003800200 */
.L_x_18406:
        /* <DEDUP_REMOVED lines=15> */
.L_x_18440:
[----:B------:R-:W-:Y:S05]  /*6d30*/  BSYNC.RECONVERGENT B1 ;  /* 0x0000000000017941 */ /* 0x000fea0003800200 */
.L_x_18439:
        /* <DEDUP_REMOVED lines=93> */
.L_x_18443:
        /* <DEDUP_REMOVED lines=89> */
.L_x_18442:
        /* <DEDUP_REMOVED lines=47> */
.L_x_18447:
[----:B------:R-:W-:Y:S05]  /*7b90*/  BSYNC.RECONVERGENT B2 ;  /* 0x0000000000027941 */ /* 0x000fea0003800200 */
.L_x_18446:
        /* <DEDUP_REMOVED lines=13> */
.L_x_18449:
[----:B------:R-:W-:Y:S05]  /*7c70*/  BSYNC.RECONVERGENT B2 ;  /* 0x0000000000027941 */ /* 0x000fea0003800200 */
.L_x_18448:
        /* <DEDUP_REMOVED lines=13> */
.L_x_18451:
[----:B------:R-:W-:Y:S05]  /*7d50*/  BSYNC.RECONVERGENT B2 ;  /* 0x0000000000027941 */ /* 0x000fea0003800200 */
.L_x_18450:
        /* <DEDUP_REMOVED lines=13> */
.L_x_18453:
[----:B------:R-:W-:Y:S05]  /*7e30*/  BSYNC.RECONVERGENT B2 ;  /* 0x0000000000027941 */ /* 0x000fea0003800200 */
.L_x_18452:
        /* <DEDUP_REMOVED lines=13> */
.L_x_18455:
[----:B------:R-:W-:Y:S05]  /*7f10*/  BSYNC.RECONVERGENT B2 ;  /* 0x0000000000027941 */ /* 0x000fea0003800200 */
.L_x_18454:
        /* <DEDUP_REMOVED lines=13> */
.L_x_18457:
[----:B------:R-:W-:Y:S05]  /*7ff0*/  BSYNC.RECONVERGENT B2 ;  /* 0x0000000000027941 */ /* 0x000fea0003800200 */
.L_x_18456:
        /* <DEDUP_REMOVED lines=13> */
.L_x_18459:
[----:B------:R-:W-:Y:S05]  /*80d0*/  BSYNC.RECONVERGENT B2 ;  /* 0x0000000000027941 */ /* 0x000fea0003800200 */
.L_x_18458:
        /* <DEDUP_REMOVED lines=12> */
.L_x_18445:
        /* <DEDUP_REMOVED lines=13> */
.L_x_18461:
[----:B------:R-:W-:Y:S05]  /*8270*/  BSYNC.RECONVERGENT B2 ;  /* 0x0000000000027941 */ /* 0x000fea0003800200 */
.L_x_18460:
        /* <DEDUP_REMOVED lines=13> */
.L_x_18463:
[----:B------:R-:W-:Y:S05]  /*8350*/  BSYNC.RECONVERGENT B2 ;  /* 0x0000000000027941 */ /* 0x000fea0003800200 */
.L_x_18462:
        /* <DEDUP_REMOVED lines=13> */
.L_x_18465:
[----:B------:R-:W-:Y:S05]  /*8430*/  BSYNC.RECONVERGENT B2 ;  /* 0x0000000000027941 */ /* 0x000fea0003800200 */
.L_x_18464:
        /* <DEDUP_REMOVED lines=13> */
.L_x_18467:
[----:B------:R-:W-:Y:S05]  /*8510*/  BSYNC.RECONVERGENT B2 ;  /* 0x0000000000027941 */ /* 0x000fea0003800200 */
.L_x_18466:
        /* <DEDUP_REMOVED lines=13> */
.L_x_18469:
[----:B------:R-:W-:Y:S05]  /*85f0*/  BSYNC.RECONVERGENT B2 ;  /* 0x0000000000027941 */ /* 0x000fea0003800200 */
.L_x_18468:
        /* <DEDUP_REMOVED lines=13> */
.L_x_18471:
[----:B------:R-:W-:Y:S05]  /*86d0*/  BSYNC.RECONVERGENT B2 ;  /* 0x0000000000027941 */ /* 0x000fea0003800200 */
.L_x_18470:
        /* <DEDUP_REMOVED lines=13> */
.L_x_18473:
[----:B------:R-:W-:Y:S05]  /*87b0*/  BSYNC.RECONVERGENT B2 ;  /* 0x0000000000027941 */ /* 0x000fea0003800200 */
.L_x_18472:
        /* <DEDUP_REMOVED lines=12> */
.L_x_18444:
[----:B------:R-:W-:Y:S05]  /*8880*/  BSYNC.RECONVERGENT B1 ;  /* 0x0000000000017941 */ /* 0x000fea0003800200 */
.L_x_18441:
        /* <DEDUP_REMOVED lines=15> */
.L_x_18475:
[----:B------:R-:W-:Y:S05]  /*8980*/  BSYNC.RECONVERGENT B1 ;  /* 0x0000000000017941 */ /* 0x000fea0003800200 */
.L_x_18474:
        /* <DEDUP_REMOVED lines=93> */
.L_x_18478:
        /* <DEDUP_REMOVED lines=89> */
.L_x_18477:
        /* <DEDUP_REMOVED lines=47> */
.L_x_18482:
[----:B------:R-:W-:Y:S05]  /*97e0*/  BSYNC.RECONVERGENT B2 ;  /* 0x0000000000027941 */ /* 0x000fea0003800200 */
.L_x_18481:
        /* <DEDUP_REMOVED lines=13> */
.L_x_18484:
[----:B------:R-:W-:Y:S05]  /*98c0*/  BSYNC.RECONVERGENT B2 ;  /* 0x0000000000027941 */ /* 0x000fea0003800200 */
.L_x_18483:
        /* <DEDUP_REMOVED lines=13> */
.L_x_18486:
[----:B------:R-:W-:Y:S05]  /*99a0*/  BSYNC.RECONVERGENT B2 ;  /* 0x0000000000027941 */ /* 0x000fea0003800200 */
.L_x_18485:
        /* <DEDUP_REMOVED lines=13> */
.L_x_18488:
[----:B------:R-:W-:Y:S05]  /*9a80*/  BSYNC.RECONVERGENT B2 ;  /* 0x0000000000027941 */ /* 0x000fea0003800200 */
.L_x_18487:
        /* <DEDUP_REMOVED lines=13> */
.L_x_18490:
[----:B------:R-:W-:Y:S05]  /*9b60*/  BSYNC.RECONVERGENT B2 ;  /* 0x0000000000027941 */ /* 0x000fea0003800200 */
.L_x_18489:
        /* <DEDUP_REMOVED lines=13> */
.L_x_18492:
[----:B------:R-:W-:Y:S05]  /*9c40*/  BSYNC.RECONVERGENT B2 ;  /* 0x0000000000027941 */ /* 0x000fea0003800200 */
.L_x_18491:
        /* <DEDUP_REMOVED lines=13> */
.L_x_18494:
[----:B------:R-:W-:Y:S05]  /*9d20*/  BSYNC.RECONVERGENT B2 ;  /* 0x0000000000027941 */ /* 0x000fea0003800200 */
.L_x_18493:
        /* <DEDUP_REMOVED lines=12> */
.L_x_18480:
        /* <DEDUP_REMOVED lines=13> */
.L_x_18496:
[----:B------:R-:W-:Y:S05]  /*9ec0*/  BSYNC.RECONVERGENT B2 ;  /* 0x0000000000027941 */ /* 0x000fea0003800200 */
.L_x_18495:
        /* <DEDUP_REMOVED lines=13> */
.L_x_18498:
[----:B------:R-:W-:Y:S05]  /*9fa0*/  BSYNC.RECONVERGENT B2 ;  /* 0x0000000000027941 */ /* 0x000fea0003800200 */
.L_x_18497:
        /* <DEDUP_REMOVED lines=13> */
.L_x_18500:
[----:B------:R-:W-:Y:S05]  /*a080*/  BSYNC.RECONVERGENT B2 ;  /* 0x0000000000027941 */ /* 0x000fea0003800200 */
.L_x_18499:
        /* <DEDUP_REMOVED lines=13> */
.L_x_18502:
[----:B------:R-:W-:Y:S05]  /*a160*/  BSYNC.RECONVERGENT B2 ;  /* 0x0000000000027941 */ /* 0x000fea0003800200 */
.L_x_18501:
        /* <DEDUP_REMOVED lines=13> */
.L_x_18504:
[----:B------:R-:W-:Y:S05]  /*a240*/  BSYNC.RECONVERGENT B2 ;  /* 0x0000000000027941 */ /* 0x000fea0003800200 */
.L_x_18503:
        /* <DEDUP_REMOVED lines=13> */
.L_x_18506:
[----:B------:R-:W-:Y:S05]  /*a320*/  BSYNC.RECONVERGENT B2 ;  /* 0x0000000000027941 */ /* 0x000fea0003800200 */
.L_x_18505:
        /* <DEDUP_REMOVED lines=13> */
.L_x_18508:
[----:B------:R-:W-:Y:S05]  /*a400*/  BSYNC.RECONVERGENT B2 ;  /* 0x0000000000027941 */ /* 0x000fea0003800200 */
.L_x_18507:
        /* <DEDUP_REMOVED lines=12> */
.L_x_18479:
[----:B------:R-:W-:Y:S05]  /*a4d0*/  BSYNC.RECONVERGENT B1 ;  /* 0x0000000000017941 */ /* 0x000fea0003800200 */
.L_x_18476:
        /* <DEDUP_REMOVED lines=15> */
.L_x_18510:
[----:B------:R-:W-:Y:S05]  /*a5d0*/  BSYNC.RECONVERGENT B1 ;  /* 0x0000000000017941 */ /* 0x000fea0003800200 */
.L_x_18509:
        /* <DEDUP_REMOVED lines=14> */
[----:B------:R-:W-:Y:S02]  /*a6c0*/  MOV R179, R31 ;  /* 0x0000001f00b37202 */ /* 0x000fe40000000f00 */
[----:B------:R-:W-:Y:S01]  /*a6d0*/  MOV R180, R24 ;  /* 0x0000001800b47202 */ /* 0x000fe20000000f00 */
[----:B------:R-:W-:Y:S01]  /*a6e0*/  @P2 FFMA.FTZ R176, R4, R5, R28 ;  /* 0x0000000504b02223 */ /* 0x000fe2000001001c */
[----:B------:R-:W-:Y:S01]  /*a6f0*/  @P2 FFMA.FTZ R5, R229, R249, R8 ;  /* 0x000000f9e5052223 */ /* 0x000fe20000010008 */
[----:B------:R-:W-:Y:S02]  /*a700*/  MOV R181, R25 ;  /* 0x0000001900b57202 */ /* 0x000fe40000000f00 */
[----:B------:R-:W-:Y:S01]  /*a710*/  MOV R182, R26 ;  /* 0x0000001a00b67202 */ /* 0x000fe20000000f00 */
[----:B------:R-:W-:Y:S01]  /*a720*/  @P2 FADD.FTZ R5, R20, -R5 ;  /* 0x8000000514052221 */ /* 0x000fe20000010000 */
[----:B------:R-:W-:Y:S01]  /*a730*/  MOV R183, R3 ;  /* 0x0000000300b77202 */ /* 0x000fe20000000f00 */
[----:B0-----:R-:W-:-:S02]  /*a740*/  @P3 FMUL.FTZ R7, R176, R7 ;  /* 0x00000007b0073220 */ /* 0x001fc40000410000 */
[----:B------:R-:W-:Y:S01]  /*a750*/  @P2 FFMA.FTZ R177, R4, R5, R29 ;  /* 0x0000000504b12223 */ /* 0x000fe2000001001d */
[----:B------:R-:W-:-:S05]  /*a760*/  @P3 HADD2.F32 R5, -RZ, R168.H0_H0 ;  /* 0x200000a8ff053230 */ /* 0x000fca0000004100 */
[----:B------:R-:W-:Y:S01]  /*a770*/  @P3 FFMA.FTZ R132, R5, R7, R132 ;  /* 0x0000000705843223 */ /* 0x000fe20000010084 */
[----:B------:R-:W-:Y:S01]  /*a780*/  @P2 FFMA.FTZ R5, R230, R249, R8 ;  /* 0x000000f9e6052223 */ /* 0x000fe20000010008 */
[----:B------:R-:W-:Y:S01]  /*a790*/  @P3 FMUL.FTZ R7, R96, R7 ;  /* 0x0000000760073220 */ /* 0x000fe20000410000 */
[----:B-1----:R-:W-:Y:S02]  /*a7a0*/  @P3 FMUL.FTZ R6, R177, R6 ;  /* 0x00000006b1063220 */ /* 0x002fe40000410000 */
[----:B------:R-:W-:Y:S02]  /*a7b0*/  @P2 FADD.FTZ R5, R19, -R5 ;  /* 0x8000000513052221 */ /* 0x000fe40000010000 */
[----:B------:R-:W-:Y:S02]  /*a7c0*/  @P3 F2FP.F16.F32.PACK_AB R7, RZ, R7 ;  /* 0x00000007ff07323e */ /* 0x000fe400000000ff */
[----:B------:R-:W-:Y:S02]  /*a7d0*/  @P2 FFMA.FTZ R178, R4, R5, R30 ;  /* 0x0000000504b22223 */ /* 0x000fe4000001001e */
[----:B------:R-:W0:Y:S01]  /*a7e0*/  @P3 LDC R5, c[0x0][0x40c] ;  /* 0x00010300ff053b82 */ /* 0x000e220000000800 */
[----:B------:R-:W-:Y:S01]  /*a7f0*/  @P3 PRMT R172, R7, 0x7610, R172 ;  /* 0x0000761007ac3816 */ /* 0x000fe200000000ac */
[----:B------:R-:W-:-:S05]  /*a800*/  @P3 HADD2.F32 R7, -RZ, R168.H1_H1 ;  /* 0x300000a8ff073230 */ /* 0x000fca0000004100 */
[-C--:B------:R-:W-:Y:S01]  /*a810*/  @P3 FFMA.FTZ R133, R7, R6.reuse, R133 ;  /* 0x0000000607853223 */ /* 0x080fe20000010085 */
[----:B------:R-:W-:Y:S02]  /*a820*/  @P3 HADD2.F32 R7, -RZ, R169.H0_H0 ;  /* 0x200000a9ff073230 */ /* 0x000fe40000004100 */
[----:B------:R-:W-:Y:S01]  /*a830*/  @P3 FMUL.FTZ R6, R97, R6 ;  /* 0x0000000661063220 */ /* 0x000fe20000410000 */
[----:B0-----:R-:W-:-:S04]  /*a840*/  @P3 FMUL.FTZ R5, R178, R5 ;  /* 0x00000005b2053220 */ /* 0x001fc80000410000 */
[-C--:B------:R-:W-:Y:S01]  /*a850*/  @P3 FFMA.FTZ R134, R7, R5.reuse, R134 ;  /* 0x0000000507863223 */ /* 0x080fe20000010086 */
[----:B------:R-:W-:Y:S01]  /*a860*/  @P3 FMUL.FTZ R7, R98, R5 ;  /* 0x0000000562073220 */ /* 0x000fe20000410000 */
[----:B------:R-:W-:-:S04]  /*a870*/  @P3 F2FP.F16.F32.PACK_AB R5, RZ, R6 ;  /* 0x00000006ff05323e */ /* 0x000fc800000000ff */
[----:B------:R-:W-:Y:S01]  /*a880*/  @P3 F2FP.F16.F32.PACK_AB R6, RZ, R7 ;  /* 0x00000007ff06323e */ /* 0x000fe200000000ff */
[----:B------:R-:W-:Y:S01]  /*a890*/  @P2 FFMA.FTZ R7, R231, R249, R8 ;  /* 0x000000f9e7072223 */ /* 0x000fe20000010008 */
[----:B------:R-:W-:Y:S01]  /*a8a0*/  @P3 PRMT R172, R172, 0x5410, R5 ;  /* 0x00005410acac3816 */ /* 0x000fe20000000005 */
[----:B------:R-:W-:Y:S01]  /*a8b0*/  @P3 HADD2.F32 R5, -RZ, R169.H1_H1 ;  /* 0x300000a9ff053230 */ /* 0x000fe20000004100 */
[----:B------:R-:W-:Y:S01]  /*a8c0*/  @P3 PRMT R173, R6, 0x7610, R173 ;  /* 0x0000761006ad3816 */ /* 0x000fe200000000ad */
[----:B------:R-:W-:Y:S01]  /*a8d0*/  @P2 FADD.FTZ R7, R185, -R7 ;  /* 0x80000007b9072221 */ /* 0x000fe20000010000 */
[----:B------:R-:W-:-:S03]  /*a8e0*/  @P3 HADD2.F32 R6, -RZ, R170.H0_H0 ;  /* 0x200000aaff063230 */ /* 0x000fc60000004100 */
        /* <DEDUP_REMOVED lines=26> */
[----:B------:R-:W-:Y:S02]  /*aa90*/  @P3 F2FP.F16.F32.PACK_AB R5, RZ, R5 ;  /* 0x00000005ff05323e */ /* 0x000fe400000000ff */
[----:B------:R-:W-:Y:S02]  /*aaa0*/  @P2 FFMA.FTZ R182, R4, R6, R26 ;  /* 0x0000000604b62223 */ /* 0x000fe4000001001a */
[----:B------:R-:W0:Y:S01]  /*aab0*/  @P3 LDC R4, c[0x0][0x40c] ;  /* 0x00010300ff043b82 */ /* 0x000e220000000800 */
[----:B------:R-:W-:Y:S01]  /*aac0*/  @P3 PRMT R174, R174, 0x5410, R5 ;  /* 0x00005410aeae3816 */ /* 0x000fe20000000005 */
[----:B------:R-:W-:Y:S02]  /*aad0*/  @P3 HADD2.F32 R5, -RZ, R171.H0_H0 ;  /* 0x200000abff053230 */ /* 0x000fe40000004100 */
        /* <DEDUP_REMOVED lines=13> */
.L_x_18513:
[----:B------:R-:W-:-:S04]  /*abb0*/  @P2 FFMA.FTZ R3, R228, R249, R8 ;  /* 0x000000f9e4032223 */ /* 0x000fc80000010008 */
[----:B------:R-:W-:Y:S01]  /*abc0*/  @P2 FADD.FTZ R5, R21, -R3 ;  /* 0x8000000315052221 */ /* 0x000fe20000010000 */
[----:B-----5:R-:W-:-:S03]  /*abd0*/  MOV R3, R28 ;  /* 0x0000001c00037202 */ /* 0x020fc60000000f00 */
[----:B------:R-:W-:Y:S02]  /*abe0*/  @P2 FFMA.FTZ R3, R4, R5, R28 ;  /* 0x0000000504032223 */ /* 0x000fe4000001001c */
[----:B------:R-:W2:Y:S02]  /*abf0*/  @P3 LDC R5, c[0x0][0x40c] ;  /* 0x00010300ff053b82 */ /* 0x000ea40000000800 */
[----:B--2---:R-:W-:Y:S01]  /*ac00*/  @P3 FMUL.FTZ R3, R3, R5 ;  /* 0x0000000503033220 */ /* 0x004fe20000410000 */
[----:B------:R-:W-:-:S05]  /*ac10*/  @P3 HADD2.F32 R5, -RZ, R168.H0_H0 ;  /* 0x200000a8ff053230 */ /* 0x000fca0000004100 */
[-C--:B------:R-:W-:Y:S01]  /*ac20*/  @P3 FFMA.FTZ R132, R5, R3.reuse, R132 ;  /* 0x0000000305843223 */ /* 0x080fe20000010084 */
[----:B------:R-:W-:-:S05]  /*ac30*/  @P3 FMUL.FTZ R3, R96, R3 ;  /* 0x0000000360033220 */ /* 0x000fca0000410000 */
[----:B------:R-:W-:-:S04]  /*ac40*/  @P3 F2FP.F16.F32.PACK_AB R3, RZ, R3 ;  /* 0x00000003ff03323e */ /* 0x000fc800000000ff */
[----:B0-----:R-:W-:Y:S01]  /*ac50*/  @P3 PRMT R172, R3, 0x7610, R172 ;  /* 0x0000761003ac3816 */ /* 0x001fe200000000ac */
        /* <DEDUP_REMOVED lines=78> */
.L_x_18512:
[----:B------:R-:W-:Y:S05]  /*b140*/  @!P1 BRA `(.L_x_18515) ;  /* 0x0000000800309947 */ /* 0x000fea0003800000 */
[----:B------:R-:W-:Y:S01]  /*b150*/  BSSY.RECONVERGENT B2, `(.L_x_18516) ;  /* 0x000000e000027945 */ /* 0x000fe20003800200 */
[----:B------:R-:W-:-:S03]  /*b160*/  ISETP.GT.AND P0, PT, R3, RZ, PT ;  /* 0x000000ff0300720c */ /* 0x000fc60003f04270 */
[----:B------:R-:W-:Y:S10]  /*b170*/  @!P3 BRA `(.L_x_18517) ;  /* 0x00000000002cb947 */ /* 0x000ff40003800000 */
[----:B------:R-:W-:Y:S01]  /*b180*/  FFMA.FTZ R5, R228, R249, R8 ;  /* 0x000000f9e4057223 */ /* 0x000fe20000010008 */
[----:B------:R-:W-:Y:S01]  /*b190*/  ISETP.GT.AND P2, PT, R3, RZ, PT ;  /* 0x000000ff0300720c */ /* 0x000fe20003f44270 */
[----:B01---5:R-:W-:Y:S02]  /*b1a0*/  HADD2.F32 R6, -RZ, R168.H0_H0 ;  /* 0x200000a8ff067230 */ /* 0x023fe40000004100 */
        /* <DEDUP_REMOVED lines=8> */
.L_x_18517:
[----:B------:R-:W-:Y:S05]  /*b230*/  BSYNC.RECONVERGENT B2 ;  /* 0x0000000000027941 */ /* 0x000fea0003800200 */
.L_x_18516:
[----:B------:R-:W-:Y:S04]  /*b240*/  BSSY.RECONVERGENT B2, `(.L_x_18518) ;  /* 0x000000d000027945 */ /* 0x000fe80003800200 */
[----:B------:R-:W-:Y:S05]  /*b250*/  @!P3 BRA `(.L_x_18519) ;  /* 0x00000000002cb947 */ /* 0x000fea0003800000 */
[----:B------:R-:W-:Y:S01]  /*b260*/  FFMA.FTZ R5, R229, R249, R8 ;  /* 0x000000f9e5057223 */ /* 0x000fe20000010008 */
[----:B------:R-:W-:Y:S01]  /*b270*/  ISETP.GT.AND P2, PT, R3, RZ, PT ;  /* 0x000000ff0300720c */ /* 0x000fe20003f44270 */
[----:B01---5:R-:W-:Y:S02]  /*b280*/  HADD2.F32 R6, -RZ, R168.H1_H1 ;  /* 0x300000a8ff067230 */ /* 0x023fe40000004100 */
        /* <DEDUP_REMOVED lines=8> */
.L_x_18519:
[----:B------:R-:W-:Y:S05]  /*b310*/  BSYNC.RECONVERGENT B2 ;  /* 0x0000000000027941 */ /* 0x000fea0003800200 */
.L_x_18518:
[----:B------:R-:W-:Y:S04]  /*b320*/  BSSY.RECONVERGENT B2, `(.L_x_18520) ;  /* 0x000000d000027945 */ /* 0x000fe80003800200 */
[----:B------:R-:W-:Y:S05]  /*b330*/  @!P3 BRA `(.L_x_18521) ;  /* 0x00000000002cb947 */ /* 0x000fea0003800000 */
        /* <DEDUP_REMOVED lines=11> */
.L_x_18521:
[----:B------:R-:W-:Y:S05]  /*b3f0*/  BSYNC.RECONVERGENT B2 ;  /* 0x0000000000027941 */ /* 0x000fea0003800200 */
.L_x_18520:
        /* <DEDUP_REMOVED lines=13> */
.L_x_18523:
[----:B------:R-:W-:Y:S05]  /*b4d0*/  BSYNC.RECONVERGENT B2 ;  /* 0x0000000000027941 */ /* 0x000fea0003800200 */
.L_x_18522:
        /* <DEDUP_REMOVED lines=13> */
.L_x_18525:
[----:B------:R-:W-:Y:S05]  /*b5b0*/  BSYNC.RECONVERGENT B2 ;  /* 0x0000000000027941 */ /* 0x000fea0003800200 */
.L_x_18524:
        /* <DEDUP_REMOVED lines=13> */
.L_x_18527:
[----:B------:R-:W-:Y:S05]  /*b690*/  BSYNC.RECONVERGENT B2 ;  /* 0x0000000000027941 */ /* 0x000fea0003800200 */
.L_x_18526:
[----:B------:R-:W-:Y:S04]  /*b6a0*/  BSSY.RECONVERGENT B2, `(.L_x_18528) ;  /* 0x000000d000027945 */ /* 0x000fe80003800200 */
[----:B------:R-:W-:Y:S05]  /*b6b0*/  @!P3 BRA `(.L_x_18529) ;  /* 0x00000000002cb947 */ /* 0x000fea0003800000 */
[----:B------:R-:W-:Y:S01]  /*b6c0*/  ISETP.GT.AND P2, PT, R3, RZ, PT ;  /* 0x000000ff0300720c */ /* 0x000fe20003f44270 */
[----:B------:R-:W-:Y:S01]  /*b6d0*/  FFMA.FTZ R3, R234, R249, R8 ;  /* 0x000000f9ea037223 */ /* 0x000fe20000010008 */
[----:B-----5:R-:W-:-:S03]  /*b6e0*/  HADD2.F32 R5, -RZ, R171.H0_H0 ;  /* 0x200000abff057230 */ /* 0x020fc60000004100 */
[----:B------:R-:W-:-:S04]  /*b6f0*/  FADD.FTZ R3, R187, -R3 ;  /* 0x80000003bb037221 */ /* 0x000fc80000010000 */
[----:B------:R-:W-:-:S05]  /*b700*/  FMUL.FTZ R3, R4, R3 ;  /* 0x0000000304037220 */ /* 0x000fca0000410000 */
[----:B------:R-:W-:-:S05]  /*b710*/  FSEL R3, R3, RZ, P2 ;  /* 0x000000ff03037208 */ /* 0x000fca0001000000 */
[----:B------:R-:W-:-:S04]  /*b720*/  FMUL.FTZ R3, R3, UR11 ;  /* 0x0000000b03037c20 */ /* 0x000fc80008410000 */
[-C--:B------:R-:W-:Y:S01]  /*b730*/  FFMA.FTZ R130, R5, R3.reuse, R130 ;  /* 0x0000000305827223 */ /* 0x080fe20000010082 */
[----:B------:R-:W-:-:S05]  /*b740*/  FMUL.FTZ R3, R102, R3 ;  /* 0x0000000366037220 */ /* 0x000fca0000410000 */
[----:B------:R-:W-:-:S04]  /*b750*/  F2FP.F16.F32.PACK_AB R3, RZ, R3 ;  /* 0x00000003ff03723e */ /* 0x000fc800000000ff */
[----:B0-----:R-:W-:-:S07]  /*b760*/  PRMT R175, R3, 0x7610, R175 ;  /* 0x0000761003af7816 */ /* 0x001fce00000000af */
.L_x_18529:
[----:B------:R-:W-:Y:S05]  /*b770*/  BSYNC.RECONVERGENT B2 ;  /* 0x0000000000027941 */ /* 0x000fea0003800200 */
.L_x_18528:
        /* <DEDUP_REMOVED lines=41> */
.L_x_18515:
        /* <DEDUP_REMOVED lines=13> */
.L_x_18531:
[----:B------:R-:W-:Y:S05]  /*bae0*/  BSYNC.RECONVERGENT B2 ;  /* 0x0000000000027941 */ /* 0x000fea0003800200 */
.L_x_18530:
        /* <DEDUP_REMOVED lines=13> */
.L_x_18533:
[----:B------:R-:W-:Y:S05]  /*bbc0*/  BSYNC.RECONVERGENT B2 ;  /* 0x0000000000027941 */ /* 0x000fea0003800200 */
.L_x_18532:
        /* <DEDUP_REMOVED lines=13> */
.L_x_18535:
[----:B------:R-:W-:Y:S05]  /*bca0*/  BSYNC.RECONVERGENT B2 ;  /* 0x0000000000027941 */ /* 0x000fea0003800200 */
.L_x_18534:
        /* <DEDUP_REMOVED lines=13> */
.L_x_18537:
[----:B------:R-:W-:Y:S05]  /*bd80*/  BSYNC.RECONVERGENT B2 ;  /* 0x0000000000027941 */ /* 0x000fea0003800200 */
.L_x_18536:
        /* <DEDUP_REMOVED lines=13> */
.L_x_18539:
[----:B------:R-:W-:Y:S05]  /*be60*/  BSYNC.RECONVERGENT B2 ;  /* 0x0000000000027941 */ /* 0x000fea0003800200 */
.L_x_18538:
        /* <DEDUP_REMOVED lines=13> */
.L_x_18541:
[----:B------:R-:W-:Y:S05]  /*bf40*/  BSYNC.RECONVERGENT B2 ;  /* 0x0000000000027941 */ /* 0x000fea0003800200 */
.L_x_18540:
        /* <DEDUP_REMOVED lines=13> */
.L_x_18543:
[----:B------:R-:W-:Y:S05]  /*c020*/  BSYNC.RECONVERGENT B2 ;  /* 0x0000000000027941 */ /* 0x000fea0003800200 */
.L_x_18542:
[----:B------:R-:W-:Y:S01]  /*c030*/  ISETP.GT.AND P0, PT, R3, RZ, PT ;  /* 0x000000ff0300720c */ /* 0x000fe20003f04270 */
[----:B------:R-:W-:-:S04]  /*c040*/  FFMA.FTZ R3, R235, R249, R8 ;  /* 0x000000f9eb037223 */ /* 0x000fc80000010008 */
[----:B------:R-:W-:-:S04]  /*c050*/  FADD.FTZ R3, R186, -R3 ;  /* 0x80000003ba037221 */ /* 0x000fc80000010000 */
[----:B-----5:R-:W-:Y:S02]  /*c060*/  FMUL.FTZ R4, R4, R3 ;  /* 0x0000000304047220 */ /* 0x020fe40000410000 */
[----:B------:R-:W2:Y:S03]  /*c070*/  @P3 LDC R3, c[0x0][0x40c] ;  /* 0x00010300ff033b82 */ /* 0x000ea60000000800 */
[----:B------:R-:W-:-:S05]  /*c080*/  FSEL R4, R4, RZ, P0 ;  /* 0x000000ff04047208 */ /* 0x000fca0000000000 */
[----:B--2---:R-:W-:Y:S01]  /*c090*/  @P3 FMUL.FTZ R3, R4, R3 ;  /* 0x0000000304033220 */ /* 0x004fe20000410000 */
[----:B------:R-:W-:-:S05]  /*c0a0*/  @P3 HADD2.F32 R4, -RZ, R171.H1_H1 ;  /* 0x300000abff043230 */ /* 0x000fca0000004100 */
[-C--:B------:R-:W-:Y:S01]  /*c0b0*/  @P3 FFMA.FTZ R131, R4, R3.reuse, R131 ;  /* 0x0000000304833223 */ /* 0x080fe20000010083 */
[----:B------:R-:W-:-:S05]  /*c0c0*/  @P3 FMUL.FTZ R3, R103, R3 ;  /* 0x0000000367033220 */ /* 0x000fca0000410000 */
[----:B------:R-:W-:-:S04]  /*c0d0*/  @P3 F2FP.F16.F32.PACK_AB R3, RZ, R3 ;  /* 0x00000003ff03323e */ /* 0x000fc800000000ff */
[----:B0-----:R-:W-:-:S07]  /*c0e0*/  @P3 PRMT R175, R175, 0x5410, R3 ;  /* 0x00005410afaf3816 */ /* 0x001fce0000000003 */
.L_x_18514:
[----:B------:R-:W-:Y:S05]  /*c0f0*/  BSYNC.RECONVERGENT B1 ;  /* 0x0000000000017941 */ /* 0x000fea0003800200 */
.L_x_18511:
        /* <DEDUP_REMOVED lines=12> */
.L_x_18366:
[----:B------:R-:W-:Y:S05]  /*c1c0*/  BSYNC B0 ;  /* 0x0000000000007941 */ /* 0x000fea0003800000 */
.L_x_18365:
        /* <DEDUP_REMOVED lines=386> */
.L_x_18370:
[----:B------:R-:W-:Y:S01]  /*d9f0*/  HFMA2 R250, -RZ, RZ, 0, 5.9604644775390625e-08 ;  /* 0x00000001fffa7431 */ /* 0x000fe200000001ff */
[----:B------:R-:W-:Y:S01]  /*da00*/  BSSY B1, `(.L_x_18545) ;  /* 0x0000006000017945 */ /* 0x000fe20003800000 */
[----:B------:R-:W-:Y:S02]  /*da10*/  MOV R249, 0x1f ;  /* 0x0000001f00f97802 */ /* 0x000fe40000000f00 */
[----:B------:R-:W-:-:S07]  /*da20*/  MOV R248, 0xffffffff ;  /* 0xffffffff00f87802 */ /* 0x000fce0000000f00 */
[----:B-----5:R-:W-:Y:S05]  /*da30*/  WARPSYNC.COLLECTIVE R248, `(.L_x_18546) ;  /* 0x00000000f8087348 */ /* 0x020fea0003c00000 */
[----:B------:R0:W1:Y:S02]  /*da40*/  SHFL.BFLY P1, R252, R5, R250, R249 ;  /* 0x0c0000fa05fc7389 */ /* 0x00006400000200f9 */
[----:B01---5:R-:W-:Y:S05]  /*da50*/  ENDCOLLECTIVE ;  /* 0x000000000000791b */ /* 0x023fea0003800000 */
.L_x_18546:
[----:B------:R-:W-:Y:S05]  /*da60*/  BSYNC B1 ;  /* 0x0000000000017941 */ /* 0x000fea0003800000 */
.L_x_18545:
        /* <DEDUP_REMOVED lines=9> */
.L_x_18547:
[----:B------:R-:W-:Y:S01]  /*db00*/  HFMA2 R250, -RZ, RZ, 0, 1.1920928955078125e-07 ;  /* 0x00000002fffa7431 */ /* 0x000fe200000001ff */
[----:B------:R-:W-:-:S05]  /*db10*/  MOV R5, R252 ;  /* 0x000000fc00057202 */ /* 0x000fca0000000f00 */
[----:B------:R-:W-:Y:S01]  /*db20*/  FADD.FTZ R6, R5, R6 ;  /* 0x0000000605067221 */ /* 0x000fe20000010000 */
[----:B------:R-:W-:-:S07]  /*db30*/  MOV R5, R251 ;  /* 0x000000fb00057202 */ /* 0x000fce0000000f00 */
[----:B------:R-:W-:Y:S05]  /*db40*/  WARPSYNC.COLLECTIVE R248, `(.L_x_18548) ;  /* 0x00000000f8087348 */ /* 0x000fea0003c00000 */
[----:B------:R0:W1:Y:S02]  /*db50*/  SHFL.BFLY P1, R252, R5, R250, R249 ;  /* 0x0c0000fa05fc7389 */ /* 0x00006400000200f9 */
[----:B01----:R-:W-:Y:S05]  /*db60*/  ENDCOLLECTIVE ;  /* 0x000000000000791b */ /* 0x003fea0003800000 */
.L_x_18548:
[----:B------:R-:W-:-:S05]  /*db70*/  MOV R5, R252 ;  /* 0x000000fc00057202 */ /* 0x000fca0000000f00 */
[----:B------:R-:W-:Y:S01]  /*db80*/  FADD.FTZ R251, R251, R5 ;  /* 0x00000005fbfb7221 */ /* 0x000fe20000010000 */
[----:B------:R-:W-:-:S07]  /*db90*/  MOV R5, R6 ;  /* 0x0000000600057202 */ /* 0x000fce0000000f00 */
[----:B------:R-:W-:Y:S05]  /*dba0*/  WARPSYNC.COLLECTIVE R248, `(.L_x_18549) ;  /* 0x00000000f8087348 */ /* 0x000fea0003c00000 */
[----:B------:R0:W1:Y:S02]  /*dbb0*/  SHFL.BFLY P1, R252, R5, R250, R249 ;  /* 0x0c0000fa05fc7389 */ /* 0x00006400000200f9 */
[----:B01----:R-:W-:Y:S05]  /*dbc0*/  ENDCOLLECTIVE ;  /* 0x000000000000791b */ /* 0x003fea0003800000 */
.L_x_18549:
[----:B------:R-:W-:Y:S01]  /*dbd0*/  HFMA2 R250, -RZ, RZ, 0, 2.384185791015625e-07 ;  /* 0x00000004fffa7431 */ /* 0x000fe200000001ff */
[----:B------:R-:W-:-:S05]  /*dbe0*/  MOV R5, R252 ;  /* 0x000000fc00057202 */ /* 0x000fca0000000f00 */
[----:B------:R-:W-:Y:S01]  /*dbf0*/  FADD.FTZ R6, R6, R5 ;  /* 0x0000000506067221 */ /* 0x000fe20000010000 */
[----:B------:R-:W-:-:S07]  /*dc00*/  MOV R5, R251 ;  /* 0x000000fb00057202 */ /* 0x000fce0000000f00 */
[----:B------:R-:W-:Y:S05]  /*dc10*/  WARPSYNC.COLLECTIVE R248, `(.L_x_18550) ;  /* 0x00000000f8087348 */ /* 0x000fea0003c00000 */
[----:B------:R0:W1:Y:S02]  /*dc20*/  SHFL.BFLY P1, R252, R5, R250, R249 ;  /* 0x0c0000fa05fc7389 */ /* 0x00006400000200f9 */
[----:B01----:R-:W-:Y:S05]  /*dc30*/  ENDCOLLECTIVE ;  /* 0x000000000000791b */ /* 0x003fea0003800000 */
.L_x_18550:
[----:B------:R-:W-:-:S05]  /*dc40*/  MOV R5, R252 ;  /* 0x000000fc00057202 */ /* 0x000fca0000000f00 */
[----:B------:R-:W-:Y:S01]  /*dc50*/  FADD.FTZ R251, R251, R5 ;  /* 0x00000005fbfb7221 */ /* 0x000fe20000010000 */
[----:B------:R-:W-:-:S07]  /*dc60*/  MOV R5, R6 ;  /* 0x0000000600057202 */ /* 0x000fce0000000f00 */
[----:B------:R-:W-:Y:S05]  /*dc70*/  WARPSYNC.COLLECTIVE R248, `(.L_x_18551) ;  /* 0x00000000f8087348 */ /* 0x000fea0003c00000 */
[----:B------:R0:W1:Y:S02]  /*dc80*/  SHFL.BFLY P1, R252, R5, R250, R249 ;  /* 0x0c0000fa05fc7389 */ /* 0x00006400000200f9 */
[----:B01----:R-:W-:Y:S05]  /*dc90*/  ENDCOLLECTIVE ;  /* 0x000000000000791b */ /* 0x003fea0003800000 */
.L_x_18551:
[----:B------:R-:W-:Y:S01]  /*dca0*/  HFMA2 R250, -RZ, RZ, 0, 4.76837158203125e-07 ;  /* 0x00000008fffa7431 */ /* 0x000fe200000001ff */
[----:B------:R-:W-:-:S05]  /*dcb0*/  MOV R5, R252 ;  /* 0x000000fc00057202 */ /* 0x000fca0000000f00 */
[----:B------:R-:W-:Y:S01]  /*dcc0*/  FADD.FTZ R6, R6, R5 ;  /* 0x0000000506067221 */ /* 0x000fe20000010000 */
[----:B------:R-:W-:-:S07]  /*dcd0*/  MOV R5, R251 ;  /* 0x000000fb00057202 */ /* 0x000fce0000000f00 */
[----:B------:R-:W-:Y:S05]  /*dce0*/  WARPSYNC.COLLECTIVE R248, `(.L_x_18552) ;  /* 0x00000000f8087348 */ /* 0x000fea0003c00000 */
[----:B------:R0:W1:Y:S02]  /*dcf0*/  SHFL.BFLY P1, R252, R5, R250, R249 ;  /* 0x0c0000fa05fc7389 */ /* 0x00006400000200f9 */
[----:B01----:R-:W-:Y:S05]  /*dd00*/  ENDCOLLECTIVE ;  /* 0x000000000000791b */ /* 0x003fea0003800000 */
.L_x_18552:
[----:B------:R-:W-:-:S05]  /*dd10*/  MOV R5, R252 ;  /* 0x000000fc00057202 */ /* 0x000fca0000000f00 */
[----:B------:R-:W-:Y:S01]  /*dd20*/  FADD.FTZ R251, R251, R5 ;  /* 0x00000005fbfb7221 */ /* 0x000fe20000010000 */
[----:B------:R-:W-:-:S07]  /*dd30*/  MOV R5, R6 ;  /* 0x0000000600057202 */ /* 0x000fce0000000f00 */
[----:B------:R-:W-:Y:S05]  /*dd40*/  WARPSYNC.COLLECTIVE R248, `(.L_x_18553) ;  /* 0x00000000f8087348 */ /* 0x000fea0003c00000 */
[----:B------:R0:W1:Y:S02]  /*dd50*/  SHFL.BFLY P1, R252, R5, R250, R249 ;  /* 0x0c0000fa05fc7389 */ /* 0x00006400000200f9 */
[----:B01----:R-:W-:Y:S05]  /*dd60*/  ENDCOLLECTIVE ;  /* 0x000000000000791b */ /* 0x003fea0003800000 */
.L_x_18553:
[----:B------:R-:W-:Y:S01]  /*dd70*/  HFMA2 R250, -RZ, RZ, 0, 9.5367431640625e-07 ;  /* 0x00000010fffa7431 */ /* 0x000fe200000001ff */
[----:B------:R-:W-:-:S05]  /*dd80*/  MOV R5, R252 ;  /* 0x000000fc00057202 */ /* 0x000fca0000000f00 */
[----:B------:R-:W-:Y:S01]  /*dd90*/  FADD.FTZ R6, R6, R5 ;  /* 0x0000000506067221 */ /* 0x000fe20000010000 */
[----:B------:R-:W-:-:S07]  /*dda0*/  MOV R5, R251 ;  /* 0x000000fb00057202 */ /* 0x000fce0000000f00 */
[----:B------:R-:W-:Y:S05]  /*ddb0*/  WARPSYNC.COLLECTIVE R248, `(.L_x_18554) ;  /* 0x00000000f8087348 */ /* 0x000fea0003c00000 */
[----:B------:R0:W1:Y:S02]  /*ddc0*/  SHFL.BFLY P1, R252, R5, R250, R249 ;  /* 0x0c0000fa05fc7389 */ /* 0x00006400000200f9 */
[----:B01----:R-:W-:Y:S05]  /*ddd0*/  ENDCOLLECTIVE ;  /* 0x000000000000791b */ /* 0x003fea0003800000 */
.L_x_18554:
[----:B------:R-:W-:Y:S01]  /*dde0*/  MOV R5, R6 ;  /* 0x0000000600057202 */ /* 0x000fe20000000f00 */
[----:B------:R0:W-:Y:S06]  /*ddf0*/  STL [R1], R252 ;  /* 0x000000fc01007387 */ /* 0x0001ec0000100800 */
[----:B0-----:R-:W-:Y:S05]  /*de00*/  WARPSYNC.COLLECTIVE R248, `(.L_x_18555) ;  /* 0x00000000f8087348 */ /* 0x001fea0003c00000 */
[----:B0-----:R0:W1:Y:S02]  /*de10*/  SHFL.BFLY P1, R252, R5, R250, R249 ;  /* 0x0c0000fa05fc7389 */ /* 0x00106400000200f9 */
[----:B01----:R-:W-:Y:S05]  /*de20*/  ENDCOLLECTIVE ;  /* 0x000000000000791b */ /* 0x003fea0003800000 */
.L_x_18555:
[----:B------:R-:W-:Y:S01]  /*de30*/  MOV R5, R252 ;  /* 0x000000fc00057202 */ /* 0x000fe20000000f00 */
[----:B------:R-:W-:Y:S06]  /*de40*/  BRA `(.L_x_18556) ;  /* 0xffffff5400247947 */ /* 0x000fec000383ffff */
.L_x_18557:
        /* <DEDUP_REMOVED lines=11> */
.L_x_25499:


//--------------------- .text._ZN10layer_norm13ln_bwd_kernelINS_13Kernel_traitsIf6__halffS2_fjLj1280ELj1ELj4ELj1ELj16ENS_18Kernel_traits_baseILj1280EfS2_fS2_fjLj128EEEEELb1ELb0ELb0ELb0EEEvNS_9BwdParamsE --------------------------
	.section	.text._ZN10layer_norm13ln_bwd_kernelINS_13Kernel_traitsIf6__halffS2_fjLj1280ELj1ELj4ELj1ELj16ENS_18Kernel_traits_baseILj1280EfS2_fS2_fjLj128EEEEELb1ELb0ELb0ELb0EEEvNS_9BwdParamsE,"ax",@progbits
	.align	128
        .global         _ZN10layer_norm13ln_bwd_kernelINS_13Kernel_traitsIf6__halffS2_fjLj1280ELj1ELj4ELj1ELj16ENS_18Kernel_traits_baseILj1280EfS2_fS2_fjLj128EEEEELb1ELb0ELb0ELb0EEEvNS_9BwdParamsE
        .type           _ZN10layer_norm13ln_bwd_kernelINS_13Kernel_traitsIf6__halffS2_fjLj1280ELj1ELj4ELj1ELj16ENS_18Kernel_traits_baseILj1280EfS2_fS2_fjLj128EEEEELb1ELb0ELb0ELb0EEEvNS_9BwdParamsE,@function
        .size           _ZN10layer_norm13ln_bwd_kernelINS_13Kernel_traitsIf6__halffS2_fjLj1280ELj1ELj4ELj1ELj16ENS_18Kernel_traits_baseILj1280EfS2_fS2_fjLj128EEEEELb1ELb0ELb0ELb0EEEvNS_9BwdParamsE,(.L_x_25500 - _ZN10layer_norm13ln_bwd_kernelINS_13Kernel_traitsIf6__halffS2_fjLj1280ELj1ELj4ELj1ELj16ENS_18Kernel_traits_baseILj1280EfS2_fS2_fjLj128EEEEELb1ELb0ELb0ELb0EEEvNS_9BwdParamsE)
        .other          _ZN10layer_norm13ln_bwd_kernelINS_13Kernel_traitsIf6__halffS2_fjLj1280ELj1ELj4ELj1ELj16ENS_18Kernel_traits_baseILj1280EfS2_fS2_fjLj128EEEEELb1ELb0ELb0ELb0EEEvNS_9BwdParamsE,@"STO_CUDA_ENTRY STV_DEFAULT"
_ZN10layer_norm13ln_bwd_kernelINS_13Kernel_traitsIf6__halffS2_fjLj1280ELj1ELj4ELj1ELj16ENS_18Kernel_traits_baseILj1280EfS2_fS2_fjLj128EEEEELb1ELb0ELb0ELb0EEEvNS_9BwdParamsE:
.text._ZN10layer_norm13ln_bwd_kernelINS_13Kernel_traitsIf6__halffS2_fjLj1280ELj1ELj4ELj1ELj16ENS_18Kernel_traits_baseILj1280EfS2_fS2_fjLj128EEEEELb1ELb0ELb0ELb0EEEvNS_9BwdParamsE:
        /* <DEDUP_REMOVED lines=167> */
.L_x_18609:
        /* <DEDUP_REMOVED lines=47> */
[----:B------:R0:W4:Y:S02]  /*0d60*/  LDG.E.128 R168, desc[UR6][R26.64+0x10] ;  /* 0x000010061aa87981 */ /* 0x000124000c1e1d00 */
[----:B0-----:R-:W0:Y:S02]  /*0d70*/  @P0 LDC.64 R26, c[0x0][0x438] ;  /* 0x00010e00ff1a0b82 */ /* 0x001e240000000a00 */
[----:B0-----:R-:W-:-:S05]  /*0d80*/  @P0 IMAD.WIDE.U32 R26, R2, 0x20, R26 ;  /* 0x00000020021a0825 */ /* 0x001fca00078e001a */
[----:B------:R-:W5:Y:S04]  /*0d90*/  @P0 LDG.E.128 R60, desc[UR6][R26.64] ;  /* 0x000000061a3c0981 */ /* 0x000f68000c1e1d00 */
[----:B------:R0:W5:Y:S02]  /*0da0*/  @P0 LDG.E.128 R56, desc[UR6][R26.64+0x10] ;  /* 0x000010061a380981 */ /* 0x000164000c1e1d00 */
[----:B0-----:R-:W-:-:S06]  /*0db0*/  IMAD.WIDE.U32 R26, R2, 0x8, R184 ;  /* 0x00000008021a7825 */ /* 0x001fcc00078e00b8 */
[----:B------:R-:W5:Y:S01]  /*0dc0*/  LDG.E.64 R26, desc[UR6][R26.64] ;  /* 0x000000061a1a7981 */ /* 0x000f62000c1e1b00 */
[--C-:B--2---:R-:W-:Y:S02]  /*0dd0*/  HADD2.F32 R210, -RZ, R167.reuse.H0_H0 ;  /* 0x200000a7ffd27230 */ /* 0x104fe40000004100 */
[----:B------:R-:W-:Y:S02]  /*0de0*/  HADD2.F32 R211, -RZ, R167.H1_H1 ;  /* 0x300000a7ffd37230 */ /* 0x000fe40000004100 */
[----:B------:R-:W-:Y:S02]  /*0df0*/  HADD2.F32 R183, -RZ, R164.H0_H0 ;  /* 0x200000a4ffb77230 */ /* 0x000fe40000004100 */
[C---:B---3--:R-:W-:Y:S01]  /*0e00*/  FADD.FTZ R186, -R204.reuse, R162 ;  /* 0x000000a2ccba7221 */ /* 0x048fe20000010100 */
[C---:B------:R-:W-:Y:S01]  /*0e10*/  FADD.FTZ R187, -R204.reuse, R163 ;  /* 0x000000a3ccbb7221 */ /* 0x040fe20000010100 */
[C---:B------:R-:W-:Y:S01]  /*0e20*/  FADD.FTZ R0, -R204.reuse, R160 ;  /* 0x000000a0cc007221 */ /* 0x040fe20000010100 */
[C---:B----4-:R-:W-:Y:S01]  /*0e30*/  FADD.FTZ R167, -R204.reuse, R168 ;  /* 0x000000a8cca77221 */ /* 0x050fe20000010100 */
[----:B------:R-:W-:Y:S01]  /*0e40*/  FADD.FTZ R185, -R204, R161 ;  /* 0x000000a1ccb97221 */ /* 0x000fe20000010100 */
[----:B------:R-:W-:-:S02]  /*0e50*/  HADD2.F32 R162, -RZ, R165.H1_H1 ;  /* 0x300000a5ffa27230 */ /* 0x000fc40000004100 */
[C---:B-----5:R-:W-:Y:S01]  /*0e60*/  FMUL.FTZ R188, R25.reuse, R186 ;  /* 0x000000ba19bc7220 */ /* 0x060fe20000410000 */
[----:B------:R-:W-:Y:S02]  /*0e70*/  HADD2.F32 R161, -RZ, R166.H0_H0 ;  /* 0x200000a6ffa17230 */ /* 0x000fe40000004100 */
[C---:B------:R-:W-:Y:S01]  /*0e80*/  FMUL.FTZ R187, R25.reuse, R187 ;  /* 0x000000bb19bb7220 */ /* 0x040fe20000410000 */
[----:B------:R-:W-:Y:S02]  /*0e90*/  HADD2.F32 R184, -RZ, R164.H1_H1 ;  /* 0x300000a4ffb87230 */ /* 0x000fe40000004100 */
[C---:B------:R-:W-:Y:S01]  /*0ea0*/  FMUL.FTZ R186, R25.reuse, R167 ;  /* 0x000000a719ba7220 */ /* 0x040fe20000410000 */
[----:B------:R-:W-:Y:S01]  /*0eb0*/  FMUL.FTZ R0, R25, R0 ;  /* 0x0000000019007220 */ /* 0x000fe20000410000 */
[----:B------:R-:W-:Y:S01]  /*0ec0*/  FMUL.FTZ R194, R194, R183 ;  /* 0x000000b7c2c27220 */ /* 0x000fe20000410000 */
[----:B------:R-:W-:Y:S02]  /*0ed0*/  HADD2.F32 R164, -RZ, R165.H0_H0 ;  /* 0x200000a5ffa47230 */ /* 0x000fe40000004100 */
        /* <DEDUP_REMOVED lines=12> */
[----:B------:R-:W-:-:S03]  /*0fa0*/  FFMA.FTZ R162, R189, R237, R162 ;  /* 0x000000edbda27223 */ /* 0x000fc600000100a2 */
[----:B------:R-:W-:Y:S01]  /*0fb0*/  FADD.FTZ R161, R161, R236 ;  /* 0x000000eca1a17221 */ /* 0x000fe20000010000 */
[----:B------:R-:W-:Y:S01]  /*0fc0*/  FFMA.FTZ R162, R188, R236, R162 ;  /* 0x000000ecbca27223 */ /* 0x000fe200000100a2 */
[----:B------:R-:W-:Y:S02]  /*0fd0*/  HADD2.F32 R160, -RZ, R166.H1_H1 ;  /* 0x300000a6ffa07230 */ /* 0x000fe40000004100 */
[C---:B------:R-:W-:Y:S01]  /*0fe0*/  FADD.FTZ R166, -R204.reuse, R169 ;  /* 0x000000a9cca67221 */ /* 0x040fe20000010100 */
        /* <DEDUP_REMOVED lines=31> */
.L_x_18561:
[----:B------:R-:W-:Y:S05]  /*11e0*/  BSYNC.RECONVERGENT B1 ;  /* 0x0000000000017941 */ /* 0x000fea0003800200 */
.L_x_18560:
        /* <DEDUP_REMOVED lines=24> */
[C---:B--2---:R-:W-:Y:S01]  /*1370*/  FADD.FTZ R19, -R204.reuse, R21 ;  /* 0x00000015cc137221 */ /* 0x044fe20000010100 */
[--C-:B----4-:R-:W-:Y:S02]  /*1380*/  HADD2.F32 R21, -RZ, R161.reuse.H0_H0 ;  /* 0x200000a1ff157230 */ /* 0x110fe40000004100 */
[----:B------:R-:W-:Y:S02]  /*1390*/  HADD2.F32 R170, -RZ, R161.H1_H1 ;  /* 0x300000a1ffaa7230 */ /* 0x000fe40000004100 */
[----:B---3--:R-:W-:Y:S02]  /*13a0*/  FADD.FTZ R161, -R204, R165 ;  /* 0x000000a5cca17221 */ /* 0x008fe40000010100 */
[----:B------:R-:W2:Y:S01]  /*13b0*/  LDL R165, [R1+0x38] ;  /* 0x0000380001a57983 */ /* 0x000ea20000100800 */
[--C-:B------:R-:W-:Y:S02]  /*13c0*/  HADD2.F32 R171, -RZ, R162.reuse.H0_H0 ;  /* 0x200000a2ffab7230 */ /* 0x100fe40000004100 */
[----:B------:R-:W-:-:S02]  /*13d0*/  HADD2.F32 R223, -RZ, R162.H1_H1 ;  /* 0x300000a2ffdf7230 */ /* 0x000fc40000004100 */
[C---:B------:R-:W-:Y:S02]  /*13e0*/  FADD.FTZ R162, -R204.reuse, R164 ;  /* 0x000000a4cca27221 */ /* 0x040fe40000010100 */
[----:B------:R-:W3:Y:S01]  /*13f0*/  LDL R164, [R1+0x3c] ;  /* 0x00003c0001a47983 */ /* 0x000ee20000100800 */
[C---:B------:R-:W-:Y:S01]  /*1400*/  FADD.FTZ R169, -R204.reuse, R20 ;  /* 0x00000014cca97221 */ /* 0x040fe20000010100 */
[----:B------:R-:W-:Y:S01]  /*1410*/  FADD.FTZ R20, -R204, R22 ;  /* 0x00000016cc147221 */ /* 0x000fe20000010100 */
[--C-:B------:R-:W-:Y:S02]  /*1420*/  HADD2.F32 R22, -RZ, R160.reuse.H0_H0 ;  /* 0x200000a0ff167230 */ /* 0x100fe40000004100 */
[C---:B-----5:R-:W-:Y:S01]  /*1430*/  FMUL.FTZ R181, R25.reuse, R19 ;  /* 0x0000001319b57220 */ /* 0x060fe20000410000 */
[----:B------:R-:W-:Y:S02]  /*1440*/  HADD2.F32 R160, -RZ, R160.H1_H1 ;  /* 0x300000a0ffa07230 */ /* 0x000fe40000004100 */
[C---:B------:R-:W-:Y:S01]  /*1450*/  FMUL.FTZ R19, R25.reuse, R20 ;  /* 0x0000001419137220 */ /* 0x040fe20000410000 */
[----:B------:R-:W-:Y:S01]  /*1460*/  FMUL.FTZ R182, R25, R169 ;  /* 0x000000a919b67220 */ /* 0x000fe20000410000 */
        /* <DEDUP_REMOVED lines=9> */
[----:B------:R-:W-:Y:S01]  /*1500*/  FFMA.FTZ R162, R182, R230, R211 ;  /* 0x000000e6b6a27223 */ /* 0x000fe200000100d3 */
[----:B------:R-:W-:-:S02]  /*1510*/  FADD.FTZ R168, -R204, R23 ;  /* 0x00000017cca87221 */ /* 0x000fc40000010100 */
[----:B------:R-:W-:Y:S01]  /*1520*/  FADD.FTZ R160, R160, R229 ;  /* 0x000000e5a0a07221 */ /* 0x000fe20000010000 */
[----:B------:R-:W-:Y:S01]  /*1530*/  FFMA.FTZ R162, R181, R229, R162 ;  /* 0x000000e5b5a27223 */ /* 0x000fe200000100a2 */
[----:B------:R-:W-:Y:S01]  /*1540*/  FMUL.FTZ R20, R25, R168 ;  /* 0x000000a819147220 */ /* 0x000fe20000410000 */
[----:B------:R-:W-:Y:S01]  /*1550*/  FMUL.FTZ R227, R227, R170 ;  /* 0x000000aae3e37220 */ /* 0x000fe20000410000 */
[----:B------:R-:W-:Y:S01]  /*1560*/  FADD.FTZ R160, R160, R228 ;  /* 0x000000e4a0a07221 */ /* 0x000fe20000010000 */
[----:B------:R-:W-:Y:S01]  /*1570*/  FFMA.FTZ R162, R19, R228, R162 ;  /* 0x000000e413a27223 */ /* 0x000fe200000100a2 */
[----:B------:R-:W-:Y:S01]  /*1580*/  FADD.FTZ R23, -R204, R166 ;  /* 0x000000a6cc177221 */ /* 0x000fe20000010100 */
[----:B------:R-:W-:Y:S01]  /*1590*/  FMUL.FTZ R226, R226, R171 ;  /* 0x000000abe2e27220 */ /* 0x000fe20000410000 */
[----:B------:R-:W-:Y:S01]  /*15a0*/  FADD.FTZ R160, R160, R227 ;  /* 0x000000e3a0a07221 */ /* 0x000fe20000010000 */
[----:B------:R-:W-:Y:S01]  /*15b0*/  FFMA.FTZ R162, R20, R227, R162 ;  /* 0x000000e314a27223 */ /* 0x000fe200000100a2 */
[----:B------:R-:W-:-:S02]  /*15c0*/  HADD2.F32 R224, -RZ, R163.H0_H0 ;  /* 0x200000a3ffe07230 */ /* 0x000fc40000004100 */
[----:B------:R-:W-:Y:S01]  /*15d0*/  FADD.FTZ R92, R92, R22 ;  /* 0x000000165c5c7221 */ /* 0x000fe20000010000 */
[----:B------:R-:W-:Y:S01]  /*15e0*/  FFMA.FTZ R132, R182, R22, R132 ;  /* 0x00000016b6847223 */ /* 0x000fe20000010084 */
[C---:B------:R-:W-:Y:S01]  /*15f0*/  FMUL.FTZ R23, R25.reuse, R23 ;  /* 0x0000001719177220 */ /* 0x040fe20000410000 */
[----:B------:R-:W-:Y:S01]  /*1600*/  FMUL.FTZ R22, R25, R161 ;  /* 0x000000a119167220 */ /* 0x000fe20000410000 */
[----:B------:R-:W-:Y:S01]  /*1610*/  FMUL.FTZ R225, R225, R223 ;  /* 0x000000dfe1e17220 */ /* 0x000fe20000410000 */
[----:B------:R-:W-:Y:S01]  /*1620*/  FADD.FTZ R160, R160, R226 ;  /* 0x000000e2a0a07221 */ /* 0x000fe20000010000 */
[----:B------:R-:W-:Y:S01]  /*1630*/  FFMA.FTZ R162, R21, R226, R162 ;  /* 0x000000e215a27223 */ /* 0x000fe200000100a2 */
[----:B------:R-:W-:Y:S02]  /*1640*/  HADD2.F32 R163, -RZ, R163.H1_H1 ;  /* 0x300000a3ffa37230 */ /* 0x000fe40000004100 */
[----:B------:R-:W-:Y:S01]  /*1650*/  FADD.FTZ R90, R90, R224 ;  /* 0x000000e05a5a7221 */ /* 0x000fe20000010000 */
[----:B------:R-:W-:Y:S01]  /*1660*/  FFMA.FTZ R130, R23, R224, R130 ;  /* 0x000000e017827223 */ /* 0x000fe20000010082 */
[----:B------:R-:W-:Y:S01]  /*1670*/  FADD.FTZ R24, -R204, R167 ;  /* 0x000000a7cc187221 */ /* 0x000fe20000010100 */
        /* <DEDUP_REMOVED lines=15> */
[----:B---3--:R-:W-:-:S04]  /*1770*/  FMUL.FTZ R223, R164, R163 ;  /* 0x000000a3a4df7220 */ /* 0x008fc80000410000 */
[----:B------:R-:W-:Y:S01]  /*1780*/  FADD.FTZ R212, R160, R223 ;  /* 0x000000dfa0d47221 */ /* 0x000fe20000010000 */
[----:B------:R-:W-:-:S07]  /*1790*/  FFMA.FTZ R211, R24, R223, R162 ;  /* 0x000000df18d37223 */ /* 0x000fce00000100a2 */
.L_x_18563:
[----:B------:R-:W-:Y:S05]  /*17a0*/  BSYNC.RECONVERGENT B1 ;  /* 0x0000000000017941 */ /* 0x000fea0003800200 */
.L_x_18562:
        /* <DEDUP_REMOVED lines=16> */
[----:B------:R-:W3:Y:S01]  /*18b0*/  LDL R206, [R1+0x1c] ;  /* 0x00001c0001ce7983 */ /* 0x000ee20000100800 */
        /* <DEDUP_REMOVED lines=13> */
[----:B------:R-:W-:Y:S01]  /*1990*/  FADD.FTZ R6, -R204, R7 ;  /* 0x00000007cc067221 */ /* 0x000fe20000010100 */
[--C-:B----4-:R-:W-:Y:S02]  /*19a0*/  HADD2.F32 R8, -RZ, R160.reuse.H0_H0 ;  /* 0x200000a0ff087230 */ /* 0x110fe40000004100 */
[C---:B-----5:R-:W-:Y:S01]  /*19b0*/  FMUL.FTZ R5, R25.reuse, R5 ;  /* 0x0000000519057220 */ /* 0x060fe20000410000 */
[----:B------:R-:W-:Y:S02]  /*19c0*/  HADD2.F32 R7, -RZ, R161.H0_H0 ;  /* 0x200000a1ff077230 */ /* 0x000fe40000004100 */
[----:B------:R-:W-:Y:S01]  /*19d0*/  FMUL.FTZ R4, R25, R4 ;  /* 0x0000000419047220 */ /* 0x000fe20000410000 */
[----:B------:R-:W-:-:S02]  /*19e0*/  HADD2.F32 R160, -RZ, R160.H1_H1 ;  /* 0x300000a0ffa07230 */ /* 0x000fc40000004100 */
[--C-:B------:R-:W-:Y:S02]  /*19f0*/  HADD2.F32 R169, -RZ, R162.reuse.H0_H0 ;  /* 0x200000a2ffa97230 */ /* 0x100fe40000004100 */
[----:B------:R-:W-:Y:S02]  /*1a00*/  HADD2.F32 R170, -RZ, R162.H1_H1 ;  /* 0x300000a2ffaa7230 */ /* 0x000fe40000004100 */
[----:B---3--:R-:W-:Y:S01]  /*1a10*/  FADD.FTZ R162, -R204, R164 ;  /* 0x000000a4cca27221 */ /* 0x008fe20000010100 */
        /* <DEDUP_REMOVED lines=52> */
.L_x_18565:
[----:B------:R-:W-:Y:S05]  /*1d60*/  BSYNC.RECONVERGENT B1 ;  /* 0x0000000000017941 */ /* 0x000fea0003800200 */
.L_x_18564:
        /* <DEDUP_REMOVED lines=27> */
[C---:B-----5:R-:W-:Y:S01]  /*1f20*/  FMUL.FTZ R11, R25.reuse, R11 ;  /* 0x0000000b190b7220 */ /* 0x060fe20000410000 */
[C---:B------:R-:W-:Y:S01]  /*1f30*/  FMUL.FTZ R12, R25.reuse, R12 ;  /* 0x0000000c190c7220 */ /* 0x040fe20000410000 */
[----:B------:R-:W-:Y:S01]  /*1f40*/  FMUL.FTZ R13, R25, R13 ;  /* 0x0000000d190d7220 */ /* 0x000fe20000410000 */
[----:B----4-:R-:W-:Y:S02]  /*1f50*/  HADD2.F32 R16, -RZ, R160.H0_H0 ;  /* 0x200000a0ff107230 */ /* 0x010fe40000004100 */
[----:B------:R-:W-:-:S02]  /*1f60*/  HADD2.F32 R15, -RZ, R161.H0_H0 ;  /* 0x200000a1ff0f7230 */ /* 0x000fc40000004100 */
[----:B------:R-:W-:Y:S02]  /*1f70*/  HADD2.F32 R160, -RZ, R160.H1_H1 ;  /* 0x300000a0ffa07230 */ /* 0x000fe40000004100 */
[--C-:B------:R-:W-:Y:S02]  /*1f80*/  HADD2.F32 R169, -RZ, R162.reuse.H0_H0 ;  /* 0x200000a2ffa97230 */ /* 0x100fe40000004100 */
[----:B------:R-:W-:Y:S02]  /*1f90*/  HADD2.F32 R170, -RZ, R162.H1_H1 ;  /* 0x300000a2ffaa7230 */ /* 0x000fe40000004100 */
[----:B---3--:R-:W-:Y:S01]  /*1fa0*/  FADD.FTZ R162, -R204, R164 ;  /* 0x000000a4cca27221 */ /* 0x008fe20000010100 */
        /* <DEDUP_REMOVED lines=51> */
.L_x_18567:
[----:B------:R-:W-:Y:S05]  /*22e0*/  BSYNC.RECONVERGENT B1 ;  /* 0x0000000000017941 */ /* 0x000fea0003800200 */
.L_x_18566:
        /* <DEDUP_REMOVED lines=15> */
[----:B------:R-:W2:Y:S04]  /*23e0*/  LDG.E.128 R160, desc[UR6][R164.64] ;  /* 0x00000006a4a07981 */ /* 0x000ea8000c1e1d00 */
[----:B------:R-:W4:Y:S01]  /*23f0*/  LDG.E.128 R164, desc[UR6][R164.64+0x10] ;  /* 0x00001006a4a47981 */ /* 0x000f22000c1e1d00 */
[----:B0-----:R-:W-:-:S06]  /*2400*/  IMAD.WIDE.U32 R174, R210, 0x8, R174 ;  /* 0x00000008d2ae7825 */ /* 0x001fcc00078e00ae */
[----:B------:R-:W5:Y:S01]  /*2410*/  LDG.E.64 R174, desc[UR6][R174.64] ;  /* 0x00000006aeae7981 */ /* 0x000f62000c1e1b00 */
[C---:B--2---:R-:W-:Y:S01]  /*2420*/  FADD.FTZ R177, -R204.reuse, R160 ;  /* 0x000000a0ccb17221 */ /* 0x044fe20000010100 */
[C---:B------:R-:W-:Y:S01]  /*2430*/  FADD.FTZ R178, -R204.reuse, R161 ;  /* 0x000000a1ccb27221 */ /* 0x040fe20000010100 */
[C---:B------:R-:W-:Y:S01]  /*2440*/  FADD.FTZ R162, -R204.reuse, R162 ;  /* 0x000000a2cca27221 */ /* 0x040fe20000010100 */
[C---:B------:R-:W-:Y:S01]  /*2450*/  FADD.FTZ R163, -R204.reuse, R163 ;  /* 0x000000a3cca37221 */ /* 0x040fe20000010100 */
[--C-:B---3--:R-:W-:Y:S02]  /*2460*/  HADD2.F32 R160, -RZ, R169.reuse.H0_H0 ;  /* 0x200000a9ffa07230 */ /* 0x108fe40000004100 */
[----:B-----5:R-:W-:Y:S01]  /*2470*/  FMUL.FTZ R193, R25, R177 ;  /* 0x000000b119c17220 */ /* 0x020fe20000410000 */
[----:B------:R-:W-:Y:S02]  /*2480*/  HADD2.F32 R161, -RZ, R169.H1_H1 ;  /* 0x300000a9ffa17230 */ /* 0x000fe40000004100 */
[----:B----4-:R-:W-:Y:S01]  /*2490*/  FADD.FTZ R190, -R204, R167 ;  /* 0x000000a7ccbe7221 */ /* 0x010fe20000010100 */
[----:B------:R-:W-:-:S02]  /*24a0*/  HADD2.F32 R167, -RZ, R168.H0_H0 ;  /* 0x200000a8ffa77230 */ /* 0x000fc40000004100 */
[C---:B------:R-:W-:Y:S01]  /*24b0*/  FMUL.FTZ R192, R25.reuse, R178 ;  /* 0x000000b219c07220 */ /* 0x040fe20000410000 */
        /* <DEDUP_REMOVED lines=54> */
.L_x_18569:
[----:B------:R-:W-:Y:S05]  /*2820*/  BSYNC.RECONVERGENT B1 ;  /* 0x0000000000017941 */ /* 0x000fea0003800200 */
.L_x_18568:
        /* <DEDUP_REMOVED lines=23> */
.L_x_18621:
        /* <DEDUP_REMOVED lines=42> */
[----:B------:R-:W-:Y:S01]  /*2c40*/  F2FP.F16.F32.PACK_AB R163, R160, R163 ;  /* 0x000000a3a0a3723e */ /* 0x000fe200000000ff */
        /* <DEDUP_REMOVED lines=33> */
[----:B------:R-:W-:Y:S01]  /*2e60*/  F2FP.F16.F32.PACK_AB R160, R160, R166 ;  /* 0x000000a6a0a0723e */ /* 0x000fe200000000ff */
[----:B------:R-:W-:Y:S06]  /*2e70*/  BRA `(.L_x_18576) ;  /* 0x0000000000f47947 */ /* 0x000fec0003800000 */
.L_x_18575:
        /* <DEDUP_REMOVED lines=24> */
[----:B------:R-:W-:Y:S01]  /*3000*/  F2FP.F16.F32.PACK_AB R160, R159, R158 ;  /* 0x0000009e9fa0723e */ /* 0x000fe200000000ff */
[----:B------:R-:W-:Y:S01]  /*3010*/  FMUL.FTZ R157, R157, UR14 ;  /* 0x0000000e9d9d7c20 */ /* 0x000fe20008410000 */
        /* <DEDUP_REMOVED lines=34> */
[----:B------:R-:W-:-:S07]  /*3240*/  F2FP.F16.F32.PACK_AB R163, R166, R163 ;  /* 0x000000a3a6a3723e */ /* 0x000fce00000000ff */
.L_x_18576:
        /* <DEDUP_REMOVED lines=8> */
.L_x_18574:
[----:B------:R-:W-:Y:S05]  /*32d0*/  BSYNC.RECONVERGENT B2 ;  /* 0x0000000000027941 */ /* 0x000fea0003800200 */
.L_x_18573:
        /* <DEDUP_REMOVED lines=33> */
[----:B0-----:R-:W-:-:S02]  /*34f0*/  F2FP.F16.F32.PACK_AB R160, R159, R158 ;  /* 0x0000009e9fa0723e */ /* 0x001fc400000000ff */
[----:B------:R-:W-:Y:S01]  /*3500*/  F2FP.F16.F32.PACK_AB R161, R157, R156 ;  /* 0x0000009c9da1723e */ /* 0x000fe200000000ff */
        /* <DEDUP_REMOVED lines=32> */
.L_x_18579:
        /* <DEDUP_REMOVED lines=21> */
[----:B------:R-:W-:Y:S01]  /*3860*/  F2FP.F16.F32.PACK_AB R163, R160, R161 ;  /* 0x000000a1a0a3723e */ /* 0x000fe200000000ff */
        /* <DEDUP_REMOVED lines=38> */
[----:B------:R-:W-:-:S07]  /*3ad0*/  F2FP.F16.F32.PACK_AB R160, R166, R160 ;  /* 0x000000a0a6a0723e */ /* 0x000fce00000000ff */
.L_x_18580:
        /* <DEDUP_REMOVED lines=8> */
.L_x_18578:
[----:B------:R-:W-:Y:S05]  /*3b60*/  BSYNC.RECONVERGENT B2 ;  /* 0x0000000000027941 */ /* 0x000fea0003800200 */
.L_x_18577:
        /* <DEDUP_REMOVED lines=33> */
[----:B01----:R-:W-:Y:S01]  /*3d80*/  F2FP.F16.F32.PACK_AB R161, R157, R156 ;  /* 0x0000009c9da1723e */ /* 0x003fe200000000ff */
[-CC-:B------:R-:W-:Y:S01]  /*3d90*/  FFMA.FTZ R156, R7, R165.reuse, R164.reuse ;  /* 0x000000a5079c7223 */ /* 0x180fe200000100a4 */
[----:B------:R-:W-:Y:S01]  /*3da0*/  FFMA.FTZ R157, R8, R165, R164 ;  /* 0x000000a5089d7223 */ /* 0x000fe200000100a4 */
[----:B------:R-:W-:-:S02]  /*3db0*/  FSEL R159, R159, RZ, P4 ;  /* 0x000000ff9f9f7208 */ /* 0x000fc40002000000 */
[----:B------:R-:W-:Y:S01]  /*3dc0*/  FADD.FTZ R156, R209, -R156 ;  /* 0x8000009cd19c7221 */ /* 0x000fe20000010000 */
[----:B------:R-:W-:Y:S01]  /*3dd0*/  FADD.FTZ R157, R208, -R157 ;  /* 0x8000009dd09d7221 */ /* 0x000fe20000010000 */
[----:B------:R-:W-:Y:S02]  /*3de0*/  F2FP.F16.F32.PACK_AB R160, R159, R158 ;  /* 0x0000009e9fa0723e */ /* 0x000fe400000000ff */
        /* <DEDUP_REMOVED lines=27> */
.L_x_18583:
        /* <DEDUP_REMOVED lines=61> */
.L_x_18584:
        /* <DEDUP_REMOVED lines=8> */
.L_x_18582:
[----:B------:R-:W-:Y:S05]  /*43f0*/  BSYNC.RECONVERGENT B2 ;  /* 0x0000000000027941 */ /* 0x000fea0003800200 */
.L_x_18581:
        /* <DEDUP_REMOVED lines=31> */
[----:B012---:R-:W-:Y:S01]  /*45f0*/  F2FP.F16.F32.PACK_AB R161, R157, R156 ;  /* 0x0000009c9da1723e */ /* 0x007fe200000000ff */
        /* <DEDUP_REMOVED lines=8> */
[----:B------:R-:W-:Y:S02]  /*4680*/  F2FP.F16.F32.PACK_AB R160, R159, R158 ;  /* 0x0000009e9fa0723e */ /* 0x000fe400000000ff */
        /* <DEDUP_REMOVED lines=26> */
.L_x_18587:
        /* <DEDUP_REMOVED lines=61> */
.L_x_18588:
        /* <DEDUP_REMOVED lines=8> */
.L_x_18586:
[----:B------:R-:W-:Y:S05]  /*4c80*/  BSYNC.RECONVERGENT B2 ;  /* 0x0000000000027941 */ /* 0x000fea0003800200 */
.L_x_18585:
        /* <DEDUP_REMOVED lines=30> */
[----:B0123--:R-:W-:Y:S01]  /*4e70*/  F2FP.F16.F32.PACK_AB R161, R157, R156 ;  /* 0x0000009c9da1723e */ /* 0x00ffe200000000ff */
        /* <DEDUP_REMOVED lines=35> */
.L_x_18590:
        /* <DEDUP_REMOVED lines=61> */
.L_x_18591:
        /* <DEDUP_REMOVED lines=8> */
.L_x_18572:
        /* <DEDUP_REMOVED lines=71> */
.L_x_18594:
[----:B------:R-:W-:Y:S05]  /*5970*/  BSYNC.RECONVERGENT B2 ;  /* 0x0000000000027941 */ /* 0x000fea0003800200 */
.L_x_18593:
        /* <DEDUP_REMOVED lines=67> */
.L_x_18596:
[----:B------:R-:W-:Y:S05]  /*5db0*/  BSYNC.RECONVERGENT B2 ;  /* 0x0000000000027941 */ /* 0x000fea0003800200 */
.L_x_18595:
        /* <DEDUP_REMOVED lines=67> */
.L_x_18598:
[----:B------:R-:W-:Y:S05]  /*61f0*/  BSYNC.RECONVERGENT B2 ;  /* 0x0000000000027941 */ /* 0x000fea0003800200 */
.L_x_18597:
        /* <DEDUP_REMOVED lines=67> */
.L_x_18600:
[----:B------:R-:W-:Y:S05]  /*6630*/  BSYNC.RECONVERGENT B2 ;  /* 0x0000000000027941 */ /* 0x000fea0003800200 */
.L_x_18599:
        /* <DEDUP_REMOVED lines=62> */
[----:B------:R-:W-:Y:S01]  /*6a20*/  F2FP.F16.F32.PACK_AB R160, R160, R25 ;  /* 0x00000019a0a0723e */ /* 0x000fe200000000ff */
[----:B0-----:R-:W-:-:S05]  /*6a30*/  IMAD.WIDE.U32 R164, R2, 0x10, R164 ;  /* 0x0000001002a47825 */ /* 0x001fca00078e00a4 */
[----:B------:R4:W-:Y:S01]  /*6a40*/  STG.E.128 desc[UR6][R164.64], R160 ;  /* 0x000000a0a4007986 */ /* 0x0009e2000c101d06 */
[----:B------:R-:W-:Y:S05]  /*6a50*/  BRA `(.L_x_18589) ;  /* 0x0000001400947947 */ /* 0x000fea0003800000 */
.L_x_18592:
        /* <DEDUP_REMOVED lines=45> */
[----:B------:R-:W-:Y:S02]  /*6d30*/  F2FP.F16.F32.PACK_AB R161, R162, R161 ;  /* 0x000000a1a2a1723e */ /* 0x000fe400000000ff */
[----:B------:R-:W-:Y:S01]  /*6d40*/  F2FP.F16.F32.PACK_AB R162, R159, R158 ;  /* 0x0000009e9fa2723e */ /* 0x000fe200000000ff */
        /* <DEDUP_REMOVED lines=24> */
.L_x_18602:
[----:B------:R-:W-:Y:S05]  /*6ed0*/  BSYNC.RECONVERGENT B2 ;  /* 0x0000000000027941 */ /* 0x000fea0003800200 */
.L_x_18601:
        /* <DEDUP_REMOVED lines=26> */
[----:B0-----:R-:W-:Y:S01]  /*7080*/  F2FP.F16.F32.PACK_AB R160, R154, R155 ;  /* 0x0000009b9aa0723e */ /* 0x001fe200000000ff */
        /* <DEDUP_REMOVED lines=44> */
.L_x_18604:
[----:B------:R-:W-:Y:S05]  /*7350*/  BSYNC.RECONVERGENT B2 ;  /* 0x0000000000027941 */ /* 0x000fea0003800200 */
.L_x_18603:
        /* <DEDUP_REMOVED lines=27> */
[----:B01----:R-:W-:Y:S01]  /*7510*/  F2FP.F16.F32.PACK_AB R160, R154, R155 ;  /* 0x0000009b9aa0723e */ /* 0x003fe200000000ff */
        /* <DEDUP_REMOVED lines=43> */
.L_x_18606:
[----:B------:R-:W-:Y:S05]  /*77d0*/  BSYNC.RECONVERGENT B2 ;  /* 0x0000000000027941 */ /* 0x000fea0003800200 */
.L_x_18605:
        /* <DEDUP_REMOVED lines=27> */
[----:B012---:R-:W-:Y:S01]  /*7990*/  F2FP.F16.F32.PACK_AB R160, R154, R155 ;  /* 0x0000009b9aa0723e */ /* 0x007fe200000000ff */
        /* <DEDUP_REMOVED lines=43> */
.L_x_18608:
[----:B------:R-:W-:Y:S05]  /*7c50*/  BSYNC.RECONVERGENT B2 ;  /* 0x0000000000027941 */ /* 0x000fea0003800200 */
.L_x_18607:
        /* <DEDUP_REMOVED lines=63> */
[----:B------:R-:W-:Y:S02]  /*8050*/  F2FP.F16.F32.PACK_AB R163, R25, R163 ;  /* 0x000000a319a3723e */ /* 0x000fe400000000ff */
[----:B------:R-:W-:Y:S04]  /*8060*/  STG.E.128 desc[UR6][R164.64], R152 ;  /* 0x00000098a4007986 */ /* 0x000fe8000c101d06 */
[----:B------:R0:W-:Y:S02]  /*8070*/  STG.E.128 desc[UR6][R164.64+0x10], R156 ;  /* 0x0000109ca4007986 */ /* 0x0001e4000c101d06 */
[----:B0-----:R-:W0:Y:S02]  /*8080*/  LDC.64 R164, c[0x0][0x468] ;  /* 0x00011a00ffa47b82 */ /* 0x001e240000000a00 */
[----:B0-----:R-:W-:-:S05]  /*8090*/  IMAD.WIDE.U32 R164, R2, 0x10, R164 ;  /* 0x0000001002a47825 */ /* 0x001fca00078e00a4 */
[----:B------:R0:W-:Y:S02]  /*80a0*/  STG.E.128 desc[UR6][R164.64], R160 ;  /* 0x000000a0a4007986 */ /* 0x0001e4000c101d06 */
.L_x_18589:
[----:B------:R-:W-:Y:S05]  /*80b0*/  BSYNC.RECONVERGENT B1 ;  /* 0x0000000000017941 */ /* 0x000fea0003800200 */
.L_x_18571:
[----:B01234-:R-:W0:Y:S02]  /*80c0*/  LDC.64 R160, c[0x0][0x380] ;  /* 0x0000e000ffa07b82 */ /* 0x01fe240000000a00 */
[----:B0-----:R-:W-:-:S04]  /*80d0*/  LEA R238, R160, R238, 0x2 ;  /* 0x000000eea0ee7211 */ /* 0x001fc800078e10ff */
[----:B------:R-:W-:-:S13]  /*80e0*/  ISETP.GE.AND P0, PT, R238, R161, PT ;  /* 0x000000a1ee00720c */ /* 0x000fda0003f06270 */
[----:B------:R-:W-:Y:S05]  /*80f0*/  @!P0 BRA `(.L_x_18609) ;  /* 0xffffff88005c8947 */ /* 0x000fea000383ffff */
.L_x_18559:
[----:B------:R-:W-:Y:S05]  /*8100*/  BSYNC B0 ;  /* 0x0000000000007941 */ /* 0x000fea0003800000 */
.L_x_18558:
        /* <DEDUP_REMOVED lines=314> */
.L_x_18570:
        /* <DEDUP_REMOVED lines=8> */
.L_x_18611:
[----:B------:R-:W-:Y:S05]  /*9530*/  BSYNC B1 ;  /* 0x0000000000017941 */ /* 0x000fea0003800000 */
.L_x_18610:
        /* <DEDUP_REMOVED lines=9> */
.L_x_18612:
        /* <DEDUP_REMOVED lines=8> */
.L_x_18613:
[----:B------:R-:W-:Y:S02]  /*9650*/  MOV R164, R166 ;  /* 0x000000a600a47202 */ /* 0x000fe40000000f00 */
[----:B------:R-:W-:-:S05]  /*9660*/  MOV R160, R168 ;  /* 0x000000a800a07202 */ /* 0x000fca0000000f00 */
[----:B------:R-:W-:Y:S01]  /*9670*/  FADD.FTZ R165, R165, R160 ;  /* 0x000000a0a5a57221 */ /* 0x000fe20000010000 */
[----:B------:R-:W-:-:S07]  /*9680*/  MOV R160, 0xffffffff ;  /* 0xffffffff00a07802 */ /* 0x000fce0000000f00 */
[----:B------:R-:W-:Y:S05]  /*9690*/  WARPSYNC.COLLECTIVE R160, `(.L_x_18614) ;  /* 0x00000000a0087348 */ /* 0x000fea0003c00000 */
[----:B------:R0:W1:Y:S02]  /*96a0*/  SHFL.BFLY P6, R168, R164, R162, R161 ;  /* 0x0c0000a2a4a87389 */ /* 0x00006400000c00a1 */
[----:B01----:R-:W-:Y:S05]  /*96b0*/  ENDCOLLECTIVE ;  /* 0x000000000000791b */ /* 0x003fea0003800000 */
.L_x_18614:
        /* <DEDUP_REMOVED lines=8> */
.L_x_18615:
[----:B------:R-:W-:Y:S02]  /*9740*/  MOV R164, R166 ;  /* 0x000000a600a47202 */ /* 0x000fe40000000f00 */
[----:B------:R-:W-:-:S05]  /*9750*/  MOV R160, R168 ;  /* 0x000000a800a07202 */ /* 0x000fca0000000f00 */
[----:B------:R-:W-:Y:S01]  /*9760*/  FADD.FTZ R165, R165, R160 ;  /* 0x000000a0a5a57221 */ /* 0x000fe20000010000 */
[----:B------:R-:W-:-:S07]  /*9770*/  MOV R160, 0xffffffff ;  /* 0xffffffff00a07802 */ /* 0x000fce0000000f00 */
[----:B------:R-:W-:Y:S05]  /*9780*/  WARPSYNC.COLLECTIVE R160, `(.L_x_18616) ;  /* 0x00000000a0087348 */ /* 0x000fea0003c00000 */
[----:B------:R0:W1:Y:S02]  /*9790*/  SHFL.BFLY P6, R168, R164, R162, R161 ;  /* 0x0c0000a2a4a87389 */ /* 0x00006400000c00a1 */
[----:B01----:R-:W-:Y:S05]  /*97a0*/  ENDCOLLECTIVE ;  /* 0x000000000000791b */ /* 0x003fea0003800000 */
.L_x_18616:
        /* <DEDUP_REMOVED lines=8> */
.L_x_18617:
[----:B------:R-:W-:Y:S02]  /*9830*/  MOV R164, R166 ;  /* 0x000000a600a47202 */ /* 0x000fe40000000f00 */
[----:B------:R-:W-:-:S05]  /*9840*/  MOV R160, R168 ;  /* 0x000000a800a07202 */ /* 0x000fca0000000f00 */
[----:B------:R-:W-:Y:S01]  /*9850*/  FADD.FTZ R165, R165, R160 ;  /* 0x000000a0a5a57221 */ /* 0x000fe20000010000 */
[----:B------:R-:W-:-:S07]  /*9860*/  MOV R160, 0xffffffff ;  /* 0xffffffff00a07802 */ /* 0x000fce0000000f00 */
[----:B------:R-:W-:Y:S05]  /*9870*/  WARPSYNC.COLLECTIVE R160, `(.L_x_18618) ;  /* 0x00000000a0087348 */ /* 0x000fea0003c00000 */
[----:B------:R0:W1:Y:S02]  /*9880*/  SHFL.BFLY P6, R168, R164, R162, R161 ;  /* 0x0c0000a2a4a87389 */ /* 0x00006400000c00a1 */
[----:B01----:R-:W-:Y:S05]  /*9890*/  ENDCOLLECTIVE ;  /* 0x000000000000791b */ /* 0x003fea0003800000 */
.L_x_18618:
        /* <DEDUP_REMOVED lines=8> */
.L_x_18619:
[----:B------:R-:W-:Y:S02]  /*9920*/  MOV R164, R166 ;  /* 0x000000a600a47202 */ /* 0x000fe40000000f00 */
[----:B------:R-:W-:-:S07]  /*9930*/  MOV R167, R168 ;  /* 0x000000a800a77202 */ /* 0x000fce0000000f00 */
[----:B------:R-:W-:Y:S05]  /*9940*/  WARPSYNC.COLLECTIVE R160, `(.L_x_18620) ;  /* 0x00000000a0087348 */ /* 0x000fea0003c00000 */
[----:B------:R0:W1:Y:S02]  /*9950*/  SHFL.BFLY P6, R168, R164, R162, R161 ;  /* 0x0c0000a2a4a87389 */ /* 0x00006400000c00a1 */
[----:B01----:R-:W-:Y:S05]  /*9960*/  ENDCOLLECTIVE ;  /* 0x000000000000791b */ /* 0x003fea0003800000 */
.L_x_18620:
[----:B------:R-:W-:Y:S01]  /*9970*/  MOV R161, R168 ;  /* 0x000000a800a17202 */ /* 0x000fe20000000f00 */
[----:B------:R-:W-:Y:S06]  /*9980*/  BRA `(.L_x_18621) ;  /* 0xffffff9000047947 */ /* 0x000fec000383ffff */
.L_x_18622:
        /* <DEDUP_REMOVED lines=15> */
.L_x_25500:


//--------------------- .text._ZN10layer_norm13ln_bwd_kernelINS_13Kernel_traitsIf6__halffS2_fjLj1280ELj1ELj4ELj1ELj16ENS_18Kernel_traits_baseILj1280EfS2_fS2_fjLj128EEEEELb1ELb0ELb0ELb1EEEvNS_9BwdParamsE --------------------------
	.section	.text._ZN10layer_norm13ln_bwd_kernelINS_13Kernel_traitsIf6__halffS2_fjLj1280ELj1ELj4ELj1ELj16ENS_18Kernel_traits_baseILj1280EfS2_fS2_fjLj128EEEEELb1ELb0ELb0ELb1EEEvNS_9BwdParamsE,"ax",@progbits
	.align	128
        .global         _ZN10layer_norm13ln_bwd_kernelINS_13Kernel_traitsIf6__halffS2_fjLj1280ELj1ELj4ELj1ELj16ENS_18Kernel_traits_baseILj1280EfS2_fS2_fjLj128EEEEELb1ELb0ELb0ELb1EEEvNS_9BwdParamsE
        .type           _ZN10layer_norm13ln_bwd_kernelINS_13Kernel_traitsIf6__halffS2_fjLj1280ELj1ELj4ELj1ELj16ENS_18Kernel_traits_baseILj1280EfS2_fS2_fjLj128EEEEELb1ELb0ELb0ELb1EEEvNS_9BwdParamsE,@function
        .size           _ZN10layer_norm13ln_bwd_kernelINS_13Kernel_traitsIf6__halffS2_fjLj1280ELj1ELj4ELj1ELj16ENS_18Kernel_traits_baseILj1280EfS2_fS2_fjLj128EEEEELb1ELb0ELb0ELb1EEEvNS_9BwdParamsE,(.L_x_25501 - _ZN10layer_norm13ln_bwd_kernelINS_13Kernel_traitsIf6__halffS2_fjLj1280ELj1ELj4ELj1ELj16ENS_18Kernel_traits_baseILj1280EfS2_fS2_fjLj128EEEEELb1ELb0ELb0ELb1EEEvNS_9BwdParamsE)
        .other          _ZN10layer_norm13ln_bwd_kernelINS_13Kernel_traitsIf6__halffS2_fjLj1280ELj1ELj4ELj1ELj16ENS_18Kernel_traits_baseILj1280EfS2_fS2_fjLj128EEEEELb1ELb0ELb0ELb1EEEvNS_9BwdParamsE,@"STO_CUDA_ENTRY STV_DEFAULT"
_ZN10layer_norm13ln_bwd_kernelINS_13Kernel_traitsIf6__halffS2_fjLj1280ELj1ELj4ELj1ELj16ENS_18Kernel_traits_baseILj1280EfS2_fS2_fjLj128EEEEELb1ELb0ELb0ELb1EEEvNS_9BwdParamsE:
.text._ZN10layer_norm13ln_bwd_kernelINS_13Kernel_traitsIf6__halffS2_fjLj1280ELj1ELj4ELj1ELj16ENS_18Kernel_traits_baseILj1280EfS2_fS2_fjLj128EEEEELb1ELb0ELb0ELb1EEEvNS_9BwdParamsE:
        /* <DEDUP_REMOVED lines=76> */
[----:B------:R-:W-:Y:S01]  /*04c0*/  HFMA2 R252, -RZ, RZ, 0, 0 ;  /* 0x00000000fffc7431 */ /* 0x000fe200000001ff */
[----:B------:R-:W-:Y:S01]  /*04d0*/  ISETP.NE.AND.EX P0, PT, RZ, UR9, PT, P0 ;  /* 0x00000009ff007c0c */ /* 0x000fe2000bf05300 */
[----:B------:R-:W-:Y:S01]  /*04e0*/  HFMA2 R5, -RZ, RZ, 0, 0 ;  /* 0x00000000ff057431 */ /* 0x000fe200000001ff */
[----:B------:R0:W-:Y:S01]  /*04f0*/  STL [R1+0x7c], RZ ;  /* 0x00007cff01007387 */ /* 0x0001e20000100800 */
[----:B------:R-:W-:-:S02]  /*0500*/  MOV R4, R0 ;  /* 0x0000000000047202 */ /* 0x000fc40000000f00 */
[----:B------:R-:W-:Y:S02]  /*0510*/  CS2R R16, SRZ ;  /* 0x0000000000107805 */ /* 0x000fe4000001ff00 */
[----:B------:R-:W-:Y:S01]  /*0520*/  CS2R R14, SRZ ;  /* 0x00000000000e7805 */ /* 0x000fe2000001ff00 */
[----:B------:R0:W-:Y:S01]  /*0530*/  STL [R1+0x78], RZ ;  /* 0x000078ff01007387 */ /* 0x0001e20000100800 */
[----:B------:R-:W-:Y:S02]  /*0540*/  CS2R R18, SRZ ;  /* 0x0000000000127805 */ /* 0x000fe4000001ff00 */
[----:B------:R-:W-:Y:S02]  /*0550*/  CS2R R184, SRZ ;  /* 0x0000000000b87805 */ /* 0x000fe4000001ff00 */
[----:B------:R-:W-:Y:S01]  /*0560*/  MOV R186, RZ ;  /* 0x000000ff00ba7202 */ /* 0x000fe20000000f00 */
        /* <DEDUP_REMOVED lines=13> */
[----:B------:R-:W-:Y:S02]  /*0640*/  MOV R241, RZ ;  /* 0x000000ff00f17202 */ /* 0x000fe40000000f00 */
        /* <DEDUP_REMOVED lines=33> */
[----:B------:R0:W-:Y:S02]  /*0860*/  STL [R1], RZ ;  /* 0x000000ff01007387 */ /* 0x0001e40000100800 */
.L_x_18640:
[----:B0-----:R-:W0:Y:S01]  /*0870*/  S2R R2, SR_TID.X ;  /* 0x0000000000027919 */ /* 0x001e220000002100 */
[----:B------:R-:W1:Y:S01]  /*0880*/  LDC.64 R118, c[0x0][0x3c0] ;  /* 0x0000f000ff767b82 */ /* 0x000e620000000a00 */
[C---:B------:R-:W-:Y:S01]  /*0890*/  IMAD R0, R4.reuse, UR11, RZ ;  /* 0x0000000b04007c24 */ /* 0x040fe2000f8e02ff */
[----:B------:R-:W2:Y:S04]  /*08a0*/  LDL.LU R213, [R1+0x10] ;  /* 0x0000100001d57983 */ /* 0x000ea80000300800 */
[----:B------:R-:W-:Y:S01]  /*08b0*/  SHF.R.S32.HI R3, RZ, 0x1f, R0 ;  /* 0x0000001fff037819 */ /* 0x000fe20000011400 */
[----:B------:R-:W3:Y:S01]  /*08c0*/  LDL.LU R216, [R1+0x14] ;  /* 0x0000140001d87983 */ /* 0x000ee20000300800 */
[----:B------:R-:W4:Y:S02]  /*08d0*/  @P0 LDC.64 R116, c[0x0][0x3e0] ;  /* 0x0000f800ff740b82 */ /* 0x000f240000000a00 */
[----:B------:R-:W-:Y:S01]  /*08e0*/  LEA.HI R0, R3, R0, RZ, 0x3 ;  /* 0x0000000003007211 */ /* 0x000fe200078f18ff */
[----:B------:R-:W2:Y:S05]  /*08f0*/  LDL.LU R220, [R1+0x18] ;  /* 0x0000180001dc7983 */ /* 0x000eaa0000300800 */
[----:B------:R-:W4:Y:S08]  /*0900*/  LDC.64 R160, c[0x0][0x3a8] ;  /* 0x0000ea00ffa07b82 */ /* 0x000f300000000a00 */
[----:B------:R-:W4:Y:S01]  /*0910*/  LDC.64 R172, c[0x0][0x428] ;  /* 0x00010a00ffac7b82 */ /* 0x000f220000000a00 */
[----:B-1----:R-:W-:Y:S01]  /*0920*/  IMAD.WIDE R118, R4, 0x4, R118 ;  /* 0x0000000404767825 */ /* 0x002fe200078e0276 */
[----:B0-----:R-:W-:-:S06]  /*0930*/  LOP3.LUT R3, R2, 0x1f, RZ, 0xc0, !PT ;  /* 0x0000001f02037812 */ /* 0x001fcc00078ec0ff */
[----:B------:R-:W0:Y:S01]  /*0940*/  LDC.64 R190, c[0x0][0x3c8] ;  /* 0x0000f200ffbe7b82 */ /* 0x000e220000000a00 */
[----:B------:R-:W-:Y:S01]  /*0950*/  LEA.HI.SX32 R187, R0, R3, 0x1d ;  /* 0x0000000300bb7211 */ /* 0x000fe200078feaff */
[----:B----4-:R-:W-:Y:S01]  /*0960*/  @P0 IMAD.WIDE R116, R4, 0x2, R116 ;  /* 0x0000000204740825 */ /* 0x010fe200078e0274 */
[----:B------:R-:W4:Y:S03]  /*0970*/  LDG.E R0, desc[UR6][R118.64] ;  /* 0x0000000676007981 */ /* 0x000f26000c1e1900 */
[C---:B------:R-:W-:Y:S01]  /*0980*/  IMAD.WIDE.U32 R124, R187.reuse, 0x20, R160 ;  /* 0x00000020bb7c7825 */ /* 0x040fe200078e00a0 */
[----:B------:R-:W3:Y:S01]  /*0990*/  @P0 LDG.E.U16 R189, desc[UR6][R116.64] ;  /* 0x0000000674bd0981 */ /* 0x000ee2000c1e1500 */
[----:B------:R-:W-:Y:S01]  /*09a0*/  ISETP.NE.U32.AND P1, PT, RZ, UR12, PT ;  /* 0x0000000cff007c0c */ /* 0x000fe2000bf25070 */
[----:B------:R-:W1:Y:S01]  /*09b0*/  LDC.64 R210, c[0x0][0x3b0] ;  /* 0x0000ec00ffd27b82 */ /* 0x000e620000000a00 */
[C---:B------:R-:W-:Y:S01]  /*09c0*/  IMAD.WIDE.U32 R120, R187.reuse, 0x10, R172 ;  /* 0x00000010bb787825 */ /* 0x040fe200078e00ac */
[----:B------:R-:W2:Y:S05]  /*09d0*/  LDG.E.128 R116, desc[UR6][R124.64] ;  /* 0x000000067c747981 */ /* 0x000eaa000c1e1d00 */
[----:B------:R-:W2:Y:S01]  /*09e0*/  LDG.E.128 R120, desc[UR6][R120.64] ;  /* 0x0000000678787981 */ /* 0x000ea2000c1e1d00 */
[----:B------:R-:W-:-:S05]  /*09f0*/  IADD3 R208, PT, PT, R187, 0x20, RZ ;  /* 0x00000020bbd07810 */ /* 0x000fca0007ffe0ff */
[C---:B------:R-:W-:Y:S01]  /*0a00*/  IMAD.WIDE.U32 R136, R208.reuse, 0x20, R160 ;  /* 0x00000020d0887825 */ /* 0x040fe200078e00a0 */
[----:B------:R-:W2:Y:S03]  /*0a10*/  LDG.E.128 R124, desc[UR6][R124.64+0x10] ;  /* 0x000010067c7c7981 */ /* 0x000ea6000c1e1d00 */
[----:B------:R-:W-:Y:S01]  /*0a20*/  IMAD.WIDE.U32 R132, R208, 0x10, R172 ;  /* 0x00000010d0847825 */ /* 0x000fe200078e00ac */
[----:B------:R-:W2:Y:S05]  /*0a30*/  LDG.E.128 R128, desc[UR6][R136.64] ;  /* 0x0000000688807981 */ /* 0x000eaa000c1e1d00 */
[----:B------:R-:W2:Y:S01]  /*0a40*/  LDG.E.128 R132, desc[UR6][R132.64] ;  /* 0x0000000684847981 */ /* 0x000ea2000c1e1d00 */
[----:B------:R-:W-:-:S02]  /*0a50*/  ISETP.NE.AND.EX P1, PT, RZ, UR13, PT, P1 ;  /* 0x0000000dff007c0c */ /* 0x000fc4000bf25310 */
[----:B------:R-:W-:Y:S01]  /*0a60*/  ISETP.NE.AND P2, PT, RZ, UR10, PT ;  /* 0x0000000aff007c0c */ /* 0x000fe2000bf45270 */
[----:B0-----:R-:W-:Y:S01]  /*0a70*/  IMAD.WIDE R190, R4, 0x4, R190 ;  /* 0x0000000404be7825 */ /* 0x001fe200078e02be */
[----:B------:R-:W-:Y:S01]  /*0a80*/  MOV R2, 0x3f800000 ;  /* 0x3f80000000027802 */ /* 0x000fe20000000f00 */
[----:B------:R-:W2:Y:S04]  /*0a90*/  LDG.E.128 R136, desc[UR6][R136.64+0x10] ;  /* 0x0000100688887981 */ /* 0x000ea8000c1e1d00 */
[----:B------:R0:W2:Y:S04]  /*0aa0*/  LDG.E R21, desc[UR6][R190.64] ;  /* 0x00000006be157981 */ /* 0x0000a8000c1e1900 */
[----:B------:R-:W1:Y:S08]  /*0ab0*/  @P1 LDC.64 R198, c[0x0][0x438] ;  /* 0x00010e00ffc61b82 */ /* 0x000e700000000a00 */
[----:B------:R-:W1:Y:S08]  /*0ac0*/  @P1 LDC.64 R196, c[0x0][0x438] ;  /* 0x00010e00ffc41b82 */ /* 0x000e700000000a00 */
[----:B0-----:R-:W0:Y:S08]  /*0ad0*/  @P1 LDC.64 R190, c[0x0][0x438] ;  /* 0x00010e00ffbe1b82 */ /* 0x001e300000000a00 */
[----:B------:R-:W0:Y:S01]  /*0ae0*/  @P1 LDC.64 R192, c[0x0][0x438] ;  /* 0x00010e00ffc01b82 */ /* 0x000e220000000a00 */
[----:B------:R-:W-:-:S02]  /*0af0*/  IADD3 R207, PT, PT, R187, 0x40, RZ ;  /* 0x00000040bbcf7810 */ /* 0x000fc40007ffe0ff */
[C---:B------:R-:W-:Y:S02]  /*0b00*/  IADD3 R205, PT, PT, R187.reuse, 0x60, RZ ;  /* 0x00000060bbcd7810 */ /* 0x040fe40007ffe0ff */
[----:B------:R-:W-:Y:S01]  /*0b10*/  IADD3 R188, PT, PT, R187, 0x80, RZ ;  /* 0x00000080bbbc7810 */ /* 0x000fe20007ffe0ff */
[----:B-1----:R-:W-:-:S04]  /*0b20*/  @P1 IMAD.WIDE.U32 R198, R207, 0x20, R198 ;  /* 0x00000020cfc61825 */ /* 0x002fc800078e00c6 */
[----:B------:R-:W-:Y:S01]  /*0b30*/  @P1 IMAD.WIDE.U32 R196, R205, 0x20, R196 ;  /* 0x00000020cdc41825 */ /* 0x000fe200078e00c4 */
[----:B-----5:R-:W5:Y:S04]  /*0b40*/  @P1 LDG.E.128 R48, desc[UR6][R198.64] ;  /* 0x00000006c6301981 */ /* 0x020f68000c1e1d00 */
[----:B------:R-:W5:Y:S01]  /*0b50*/  @P1 LDG.E.128 R44, desc[UR6][R198.64+0x10] ;  /* 0x00001006c62c1981 */ /* 0x000f62000c1e1d00 */
[----:B0-----:R-:W-:-:S03]  /*0b60*/  @P1 IMAD.WIDE.U32 R190, R187, 0x20, R190 ;  /* 0x00000020bbbe1825 */ /* 0x001fc600078e00be */
[----:B------:R-:W5:Y:S01]  /*0b70*/  @P1 LDG.E.128 R40, desc[UR6][R196.64] ;  /* 0x00000006c4281981 */ /* 0x000f62000c1e1d00 */
[----:B------:R-:W-:-:S03]  /*0b80*/  @P1 IMAD.WIDE.U32 R192, R208, 0x20, R192 ;  /* 0x00000020d0c01825 */ /* 0x000fc600078e00c0 */
[----:B------:R-:W2:Y:S04]  /*0b90*/  LDL.LU R198, [R1+0x1c] ;  /* 0x00001c0001c67983 */ /* 0x000ea80000300800 */
[----:B------:R-:W2:Y:S01]  /*0ba0*/  LDL.LU R199, [R1+0x20] ;  /* 0x0000200001c77983 */ /* 0x000ea20000300800 */
[----:B------:R-:W-:-:S03]  /*0bb0*/  IMAD.WIDE.U32 R144, R207, 0x20, R160 ;  /* 0x00000020cf907825 */ /* 0x000fc600078e00a0 */
[----:B------:R-:W5:Y:S01]  /*0bc0*/  @P1 LDG.E.128 R36, desc[UR6][R196.64+0x10] ;  /* 0x00001006c4241981 */ /* 0x000f62000c1e1d00 */
[----:B------:R-:W-:-:S03]  /*0bd0*/  IMAD.WIDE.U32 R152, R205, 0x20, R160 ;  /* 0x00000020cd987825 */ /* 0x000fc600078e00a0 */
[----:B------:R-:W5:Y:S01]  /*0be0*/  @P1 LDG.E.128 R64, desc[UR6][R190.64] ;  /* 0x00000006be401981 */ /* 0x000f62000c1e1d00 */
[----:B------:R-:W-:-:S03]  /*0bf0*/  IMAD.WIDE.U32 R160, R188, 0x20, R160 ;  /* 0x00000020bca07825 */ /* 0x000fc600078e00a0 */
[----:B------:R0:W5:Y:S04]  /*0c00*/  @P1 LDG.E.128 R60, desc[UR6][R190.64+0x10] ;  /* 0x00001006be3c1981 */ /* 0x000168000c1e1d00 */
[----:B------:R-:W5:Y:S04]  /*0c10*/  @P1 LDG.E.128 R56, desc[UR6][R192.64] ;  /* 0x00000006c0381981 */ /* 0x000f68000c1e1d00 */
[----:B------:R1:W5:Y:S01]  /*0c20*/  @P1 LDG.E.128 R52, desc[UR6][R192.64+0x10] ;  /* 0x00001006c0341981 */ /* 0x000362000c1e1d00 */
[----:B0-----:R-:W-:-:S03]  /*0c30*/  IMAD.WIDE.U32 R190, R188, 0x8, R210 ;  /* 0x00000008bcbe7825 */ /* 0x001fc600078e00d2 */
[----:B------:R-:W2:Y:S04]  /*0c40*/  LDL.LU R196, [R1+0x8] ;  /* 0x0000080001c47983 */ /* 0x000ea80000300800 */
[----:B------:R-:W2:Y:S01]  /*0c50*/  LDL.LU R197, [R1+0xc] ;  /* 0x00000c0001c57983 */ /* 0x000ea20000300800 */
[----:B-1----:R-:W-:-:S03]  /*0c60*/  IMAD.WIDE.U32 R192, R205, 0x8, R210 ;  /* 0x00000008cdc07825 */ /* 0x002fc600078e00d2 */
[----:B------:R-:W2:Y:S01]  /*0c70*/  LDG.E.128 R156, desc[UR6][R160.64] ;  /* 0x00000006a09c7981 */ /* 0x000ea2000c1e1d00 */
[----:B------:R-:W-:-:S03]  /*0c80*/  IMAD.WIDE.U32 R168, R205, 0x10, R172 ;  /* 0x00000010cda87825 */ /* 0x000fc600078e00ac */
[----:B------:R-:W2:Y:S01]  /*0c90*/  LDG.E.128 R140, desc[UR6][R144.64] ;  /* 0x00000006908c7981 */ /* 0x000ea2000c1e1d00 */
[----:B------:R-:W-:-:S03]  /*0ca0*/  IMAD.WIDE.U32 R164, R207, 0x10, R172 ;  /* 0x00000010cfa47825 */ /* 0x000fc600078e00ac */
[----:B------:R-:W2:Y:S04]  /*0cb0*/  LDG.E.128 R148, desc[UR6][R152.64] ;  /* 0x0000000698947981 */ /* 0x000ea8000c1e1d00 */
[----:B------:R-:W2:Y:S04]  /*0cc0*/  LDG.E.128 R160, desc[UR6][R160.64+0x10] ;  /* 0x00001006a0a07981 */ /* 0x000ea8000c1e1d00 */
[----:B------:R-:W2:Y:S04]  /*0cd0*/  LDG.E.128 R144, desc[UR6][R144.64+0x10] ;  /* 0x0000100690907981 */ /* 0x000ea8000c1e1d00 */
[----:B------:R-:W2:Y:S04]  /*0ce0*/  LDG.E.128 R168, desc[UR6][R168.64] ;  /* 0x00000006a8a87981 */ /* 0x000ea8000c1e1d00 */
[----:B------:R-:W2:Y:S04]  /*0cf0*/  LDG.E.128 R152, desc[UR6][R152.64+0x10] ;  /* 0x0000100698987981 */ /* 0x000ea8000c1e1d00 */
[----:B------:R-:W2:Y:S04]  /*0d00*/  LDG.E.128 R164, desc[UR6][R164.64] ;  /* 0x00000006a4a47981 */ /* 0x000ea8000c1e1d00 */
[----:B------:R-:W5:Y:S04]  /*0d10*/  LDG.E.64 R192, desc[UR6][R192.64] ;  /* 0x00000006c0c07981 */ /* 0x000f68000c1e1b00 */
[----:B------:R-:W5:Y:S01]  /*0d20*/  LDG.E.64 R190, desc[UR6][R190.64] ;  /* 0x00000006bebe7981 */ /* 0x000f62000c1e1b00 */
[----:B----4-:R-:W-:Y:S01]  /*0d30*/  FSEL R0, R0, RZ, !P2 ;  /* 0x000000ff00007208 */ /* 0x010fe20005000000 */
[----:B---3--:R-:W-:-:S04]  /*0d40*/  @P0 HADD2.F32 R2, -RZ, R189.H0_H0 ;  /* 0x200000bdff020230 */ /* 0x008fc80000004100 */
[C---:B--2---:R-:W-:Y:S01]  /*0d50*/  FADD.FTZ R204, -R0.reuse, R118 ;  /* 0x0000007600cc7221 */ /* 0x044fe20000010100 */
[C---:B------:R-:W-:Y:S01]  /*0d60*/  FADD.FTZ R203, -R0.reuse, R119 ;  /* 0x0000007700cb7221 */ /* 0x040fe20000010100 */
[--C-:B------:R-:W-:Y:S02]  /*0d70*/  HADD2.F32 R118, -RZ, R122.reuse.H0_H0 ;  /* 0x2000007aff767230 */ /* 0x100fe40000004100 */
[----:B------:R-:W-:Y:S02]  /*0d80*/  HADD2.F32 R189, -RZ, R122.H1_H1 ;  /* 0x3000007affbd7230 */ /* 0x000fe40000004100 */
[--C-:B------:R-:W-:Y:S02]  /*0d90*/  HADD2.F32 R119, -RZ, R123.reuse.H0_H0 ;  /* 0x2000007bff777230 */ /* 0x100fe40000004100 */
[----:B------:R-:W-:Y:S02]  /*0da0*/  HADD2.F32 R194, -RZ, R123.H1_H1 ;  /* 0x3000007bffc27230 */ /* 0x000fe40000004100 */
[----:B------:R-:W0:Y:S01]  /*0db0*/  @P1 LDC.64 R122, c[0x0][0x438] ;  /* 0x00010e00ff7a1b82 */ /* 0x000e220000000a00 */
[C---:B------:R-:W-:Y:S01]  /*0dc0*/  FADD.FTZ R219, -R0.reuse, R126 ;  /* 0x0000007e00db7221 */ /* 0x040fe20000010100 */
[C---:B------:R-:W-:Y:S01]  /*0dd0*/  FADD.FTZ R221, -R0.reuse, R127 ;  /* 0x0000007f00dd7221 */ /* 0x040fe20000010100 */
[C---:B------:R-:W-:Y:S01]  /*0de0*/  FADD.FTZ R202, -R0.reuse, R129 ;  /* 0x0000008100ca7221 */ /* 0x040fe20000010100 */
[C---:B------:R-:W-:Y:S01]  /*0df0*/  FADD.FTZ R200, -R0.reuse, R130 ;  /* 0x0000008200c87221 */ /* 0x040fe20000010100 */
[----:B------:R-:W-:Y:S01]  /*0e00*/  FADD.FTZ R201, -R0, R131 ;  /* 0x0000008300c97221 */ /* 0x000fe20000010100 */
[----:B------:R-:W-:-:S04]  /*0e10*/  IMAD.WIDE.U32 R126, R208, 0x8, R210 ;  /* 0x00000008d07e7825 */ /* 0x000fc800078e00d2 */
[--C-:B------:R-:W-:Y:S02]  /*0e20*/  HADD2.F32 R129, -RZ, R134.reuse.H0_H0 ;  /* 0x20000086ff817230 */ /* 0x100fe40000004100 */
[----:B------:R-:W-:Y:S02]  /*0e30*/  HADD2.F32 R131, -RZ, R134.H1_H1 ;  /* 0x30000086ff837230 */ /* 0x000fe40000004100 */
[--C-:B------:R-:W-:Y:S02]  /*0e40*/  HADD2.F32 R195, -RZ, R135.reuse.H1_H1 ;  /* 0x30000087ffc37230 */ /* 0x100fe40000004100 */
[----:B------:R-:W-:Y:S02]  /*0e50*/  HADD2.F32 R130, -RZ, R135.H0_H0 ;  /* 0x20000087ff827230 */ /* 0x000fe40000004100 */
[----:B0-----:R-:W-:-:S04]  /*0e60*/  @P1 IMAD.WIDE.U32 R122, R188, 0x20, R122 ;  /* 0x00000020bc7a1825 */ /* 0x001fc800078e007a */
[C---:B------:R-:W-:Y:S01]  /*0e70*/  FADD.FTZ R209, -R0.reuse, R116 ;  /* 0x0000007400d17221 */ /* 0x040fe20000010100 */
[C---:B------:R-:W-:Y:S01]  /*0e80*/  FADD.FTZ R206, -R0.reuse, R117 ;  /* 0x0000007500ce7221 */ /* 0x040fe20000010100 */
[----:B------:R-:W-:Y:S01]  /*0e90*/  FADD.FTZ R124, -R0, R124 ;  /* 0x0000007c007c7221 */ /* 0x000fe20000010100 */
[----:B------:R-:W-:Y:S01]  /*0ea0*/  IMAD.WIDE.U32 R134, R187, 0x8, R210 ;  /* 0x00000008bb867825 */ /* 0x000fe200078e00d2 */
[----:B------:R-:W5:Y:S04]  /*0eb0*/  @P1 LDG.E.128 R32, desc[UR6][R122.64] ;  /* 0x000000067a201981 */ /* 0x000f68000c1e1d00 */
[----:B------:R0:W5:Y:S01]  /*0ec0*/  @P1 LDG.E.128 R28, desc[UR6][R122.64+0x10] ;  /* 0x000010067a1c1981 */ /* 0x000162000c1e1d00 */
[----:B------:R-:W-:Y:S02]  /*0ed0*/  HADD2.F32 R116, -RZ, R120.H0_H0 ;  /* 0x20000078ff747230 */ /* 0x000fe40000004100 */
[----:B------:R-:W-:-:S02]  /*0ee0*/  HADD2.F32 R117, -RZ, R121.H0_H0 ;  /* 0x20000079ff757230 */ /* 0x000fc40000004100 */
[----:B------:R-:W-:Y:S01]  /*0ef0*/  FMUL.FTZ R204, R21, R204 ;  /* 0x000000cc15cc7220 */ /* 0x000fe20000410000 */
[C---:B------:R-:W-:Y:S01]  /*0f00*/  FADD.FTZ R205, -R0.reuse, R136 ;  /* 0x0000008800cd7221 */ /* 0x040fe20000010100 */
[C---:B------:R-:W-:Y:S01]  /*0f10*/  FADD.FTZ R208, -R0.reuse, R138 ;  /* 0x0000008a00d07221 */ /* 0x040fe20000010100 */
[C---:B------:R-:W-:Y:S01]  /*0f20*/  FADD.FTZ R212, -R0.reuse, R125 ;  /* 0x0000007d00d47221 */ /* 0x040fe20000010100 */
[----:B------:R-:W-:Y:S01]  /*0f30*/  FADD.FTZ R240, -R0, R128 ;  /* 0x0000008000f07221 */ /* 0x000fe20000010100 */
[----:B------:R-:W-:Y:S01]  /*0f40*/  FADD.FTZ R216, R118, R216 ;  /* 0x000000d876d87221 */ /* 0x000fe20000010000 */
[----:B0-----:R-:W-:-:S04]  /*0f50*/  IMAD.WIDE.U32 R122, R207, 0x8, R210 ;  /* 0x00000008cf7a7825 */ /* 0x001fc800078e00d2 */
[----:B------:R-:W-:Y:S01]  /*0f60*/  FMUL.FTZ R203, R21, R203 ;  /* 0x000000cb15cb7220 */ /* 0x000fe20000410000 */
[----:B------:R-:W2:Y:S01]  /*0f70*/  LDL.LU R210, [R1+0x4] ;  /* 0x0000040001d27983 */ /* 0x000ea20000300800 */
[----:B------:R-:W-:Y:S02]  /*0f80*/  HADD2.F32 R120, -RZ, R120.H1_H1 ;  /* 0x30000078ff787230 */ /* 0x000fe40000004100 */
[----:B------:R-:W-:Y:S02]  /*0f90*/  HADD2.F32 R121, -RZ, R121.H1_H1 ;  /* 0x30000079ff797230 */ /* 0x000fe40000004100 */
[C---:B------:R-:W-:Y:S01]  /*0fa0*/  FADD.FTZ R207, -R0.reuse, R137 ;  /* 0x0000008900cf7221 */ /* 0x040fe20000010100 */
[----:B------:R-:W-:Y:S01]  /*0fb0*/  FADD.FTZ R211, -R0, R139 ;  /* 0x0000008b00d37221 */ /* 0x000fe20000010100 */
[----:B------:R-:W-:Y:S01]  /*0fc0*/  FFMA.FTZ R11, R204, R117, R11 ;  /* 0x00000075cc0b7223 */ /* 0x000fe2000001000b */
[----:B------:R-:W-:Y:S01]  /*0fd0*/  FADD.FTZ R220, R189, R220 ;  /* 0x000000dcbddc7221 */ /* 0x000fe20000010000 */
[----:B------:R-:W-:Y:S01]  /*0fe0*/  FADD.FTZ R213, R121, R213 ;  /* 0x000000d579d57221 */ /* 0x000fe20000010000 */
[----:B------:R-:W-:Y:S01]  /*0ff0*/  FMUL.FTZ R206, R21, R206 ;  /* 0x000000ce15ce7220 */ /* 0x000fe20000410000 */
[----:B------:R-:W-:Y:S01]  /*1000*/  FFMA.FTZ R23, R203, R121, R23 ;  /* 0x00000079cb177223 */ /* 0x000fe20000010017 */
[----:B------:R-:W-:-:S02]  /*1010*/  FADD.FTZ R198, R119, R198 ;  /* 0x000000c677c67221 */ /* 0x000fc40000010000 */
[----:B------:R-:W-:Y:S01]  /*1020*/  FFMA.FTZ R12, R206, R120, R12 ;  /* 0x00000078ce0c7223 */ /* 0x000fe2000001000c */
[----:B------:R-:W-:Y:S01]  /*1030*/  FADD.FTZ R237, -R0, R156 ;  /* 0x0000009c00ed7221 */ /* 0x000fe20000010100 */
[----:B------:R-:W-:Y:S01]  /*1040*/  FADD.FTZ R196, R120, R196 ;  /* 0x000000c478c47221 */ /* 0x000fe20000010000 */
        /* <DEDUP_REMOVED lines=27> */
[C---:B------:R-:W-:Y:S01]  /*1200*/  FMUL.FTZ R0, R21.reuse, R209 ;  /* 0x000000d115007220 */ /* 0x040fe20000410000 */
[----:B------:R-:W-:Y:S02]  /*1210*/  HADD2.F32 R153, -RZ, R166.H1_H1 ;  /* 0x300000a6ff997230 */ /* 0x000fe40000004100 */
[----:B------:R-:W-:Y:S01]  /*1220*/  FMUL.FTZ R209, R70, R117 ;  /* 0x0000007546d17220 */ /* 0x000fe20000410000 */
[----:B------:R-:W-:Y:S01]  /*1230*/  FMUL.FTZ R117, R21, R124 ;  /* 0x0000007c15757220 */ /* 0x000fe20000410000 */
[----:B------:R-:W-:Y:S02]  /*1240*/  HADD2.F32 R125, -RZ, R132.H0_H0 ;  /* 0x20000084ff7d7230 */ /* 0x000fe40000004100 */
[----:B------:R-:W-:Y:S01]  /*1250*/  FADD.FTZ R199, R194, R199 ;  /* 0x000000c7c2c77221 */ /* 0x000fe20000010000 */
[----:B------:R-:W-:Y:S02]  /*1260*/  HADD2.F32 R128, -RZ, R133.H0_H0 ;  /* 0x20000085ff807230 */ /* 0x000fe40000004100 */
[----:B------:R-:W-:-:S04]  /*1270*/  IMAD.WIDE.U32 R172, R188, 0x10, R172 ;  /* 0x00000010bcac7825 */ /* 0x000fc800078e00ac */
[C---:B------:R-:W-:Y:S01]  /*1280*/  FMUL.FTZ R200, R21.reuse, R200 ;  /* 0x000000c815c87220 */ /* 0x040fe20000410000 */
[----:B------:R-:W-:Y:S02]  /*1290*/  HADD2.F32 R229, -RZ, R169.H1_H1 ;  /* 0x300000a9ffe57230 */ /* 0x000fe40000004100 */
[C---:B------:R-:W-:Y:S01]  /*12a0*/  FMUL.FTZ R205, R21.reuse, R205 ;  /* 0x000000cd15cd7220 */ /* 0x040fe20000410000 */
[C---:B------:R-:W-:Y:S01]  /*12b0*/  FMUL.FTZ R212, R21.reuse, R212 ;  /* 0x000000d415d47220 */ /* 0x040fe20000410000 */
[----:B------:R-:W-:Y:S01]  /*12c0*/  FMUL.FTZ R208, R21, R208 ;  /* 0x000000d015d07220 */ /* 0x000fe20000410000 */
[----:B------:R-:W5:Y:S04]  /*12d0*/  LDG.E.64 R134, desc[UR6][R134.64] ;  /* 0x0000000686867981 */ /* 0x000f68000c1e1b00 */
[----:B------:R-:W5:Y:S04]  /*12e0*/  LDG.E.64 R126, desc[UR6][R126.64] ;  /* 0x000000067e7e7981 */ /* 0x000f68000c1e1b00 */
[----:B------:R-:W5:Y:S01]  /*12f0*/  LDG.E.64 R122, desc[UR6][R122.64] ;  /* 0x000000067a7a7981 */ /* 0x000f62000c1e1b00 */
[----:B--2---:R-:W-:Y:S01]  /*1300*/  FADD.FTZ R210, R116, R210 ;  /* 0x000000d274d27221 */ /* 0x004fe20000010000 */
[----:B------:R-:W-:-:S02]  /*1310*/  HADD2.F32 R132, -RZ, R132.H1_H1 ;  /* 0x30000084ff847230 */ /* 0x000fc40000004100 */
[----:B------:R-:W2:Y:S04]  /*1320*/  LDG.E.128 R172, desc[UR6][R172.64] ;  /* 0x00000006acac7981 */ /* 0x000ea8000c1e1d00 */
[----:B------:R-:W-:Y:S04]  /*1330*/  STL [R1+0x4], R210 ;  /* 0x000004d201007387 */ /* 0x000fe80000100800 */
[----:B------:R-:W-:Y:S04]  /*1340*/  STL [R1+0x8], R196 ;  /* 0x000008c401007387 */ /* 0x000fe80000100800 */
[----:B------:R-:W3:Y:S04]  /*1350*/  LDL.LU R160, [R1+0x24] ;  /* 0x0000240001a07983 */ /* 0x000ee80000300800 */
[----:B------:R-:W-:Y:S04]  /*1360*/  STL [R1+0xc], R197 ;  /* 0x00000cc501007387 */ /* 0x000fe80000100800 */
[----:B------:R-:W4:Y:S04]  /*1370*/  LDL.LU R168, [R1+0x28] ;  /* 0x0000280001a87983 */ /* 0x000f280000300800 */
[----:B------:R0:W-:Y:S04]  /*1380*/  STL [R1+0x10], R213 ;  /* 0x000010d501007387 */ /* 0x0001e80000100800 */
[----:B------:R-:W2:Y:S04]  /*1390*/  LDL.LU R166, [R1+0x2c] ;  /* 0x00002c0001a67983 */ /* 0x000ea80000300800 */
[----:B------:R-:W2:Y:S01]  /*13a0*/  LDL.LU R124, [R1+0x30] ;  /* 0x00003000017c7983 */ /* 0x000ea20000300800 */
[----:B0-----:R-:W-:-:S03]  /*13b0*/  FMUL.FTZ R213, R71, R121 ;  /* 0x0000007947d57220 */ /* 0x001fc60000410000 */
[----:B------:R-:W-:Y:S01]  /*13c0*/  STL [R1+0x14], R216 ;  /* 0x000014d801007387 */ /* 0x000fe20000100800 */
[----:B------:R-:W-:-:S03]  /*13d0*/  FMUL.FTZ R210, R69, R120 ;  /* 0x0000007845d27220 */ /* 0x000fc60000410000 */
[----:B------:R-:W2:Y:S04]  /*13e0*/  LDL.LU R121, [R1+0x34] ;  /* 0x0000340001797983 */ /* 0x000ea80000300800 */
[----:B------:R-:W-:Y:S04]  /*13f0*/  STL [R1+0x18], R220 ;  /* 0x000018dc01007387 */ /* 0x000fe80000100800 */
[----:B------:R0:W-:Y:S04]  /*1400*/  STL [R1+0x1c], R198 ;  /* 0x00001cc601007387 */ /* 0x0001e80000100800 */
[----:B------:R-:W2:Y:S04]  /*1410*/  LDL.LU R120, [R1+0x38] ;  /* 0x0000380001787983 */ /* 0x000ea80000300800 */
[----:B------:R-:W2:Y:S01]  /*1420*/  LDL.LU R161, [R1+0x3c] ;  /* 0x00003c0001a17983 */ /* 0x000ea20000300800 */
[----:B------:R-:W-:-:S02]  /*1430*/  HADD2.F32 R133, -RZ, R133.H1_H1 ;  /* 0x30000085ff857230 */ /* 0x000fc40000004100 */
[----:B0-----:R-:W-:Y:S01]  /*1440*/  FMUL.FTZ R198, R21, R240 ;  /* 0x000000f015c67220 */ /* 0x001fe20000410000 */
[----:B------:R0:W-:Y:S01]  /*1450*/  STL [R1+0x20], R199 ;  /* 0x000020c701007387 */ /* 0x0001e20000100800 */
[----:B------:R-:W-:-:S03]  /*1460*/  HADD2.F32 R154, -RZ, R167.H0_H0 ;  /* 0x200000a7ff9a7230 */ /* 0x000fc60000004100 */
[----:B------:R-:W2:Y:S01]  /*1470*/  LDL.LU R240, [R1+0x80] ;  /* 0x0000800001f07983 */ /* 0x000ea20000300800 */
[----:B------:R-:W-:Y:S02]  /*1480*/  HADD2.F32 R155, -RZ, R167.H1_H1 ;  /* 0x300000a7ff9b7230 */ /* 0x000fe40000004100 */
[-C--:B------:R-:W-:Y:S01]  /*1490*/  FFMA.FTZ R9, R198, R125.reuse, R9 ;  /* 0x0000007dc6097223 */ /* 0x080fe20000010009 */
[----:B------:R-:W-:Y:S01]  /*14a0*/  FMUL.FTZ R167, R76, R125 ;  /* 0x0000007d4ca77220 */ /* 0x000fe20000410000 */
[----:B0-----:R-:W-:Y:S01]  /*14b0*/  FMUL.FTZ R199, R21, R202 ;  /* 0x000000ca15c77220 */ /* 0x001fe20000410000 */
[----:B------:R-:W-:Y:S02]  /*14c0*/  HADD2.F32 R162, -RZ, R169.H0_H0 ;  /* 0x200000a9ffa27230 */ /* 0x000fe40000004100 */
[-C--:B------:R-:W-:Y:S01]  /*14d0*/  FMUL.FTZ R169, R77, R132.reuse ;  /* 0x000000844da97220 */ /* 0x080fe20000410000 */
[----:B------:R-:W-:Y:S01]  /*14e0*/  FFMA.FTZ R8, R199, R132, R8 ;  /* 0x00000084c7087223 */ /* 0x000fe20000010008 */
[----:B------:R-:W-:Y:S01]  /*14f0*/  FFMA.FTZ R7, R200, R128, R7 ;  /* 0x00000080c8077223 */ /* 0x000fe20000010007 */
[----:B------:R-:W-:-:S02]  /*1500*/  HADD2.F32 R158, -RZ, R164.H0_H0 ;  /* 0x200000a4ff9e7230 */ /* 0x000fc40000004100 */
[----:B------:R-:W-:Y:S02]  /*1510*/  HADD2.F32 R159, -RZ, R164.H1_H1 ;  /* 0x300000a4ff9f7230 */ /* 0x000fe40000004100 */
[-C--:B------:R-:W-:Y:S01]  /*1520*/  FFMA.FTZ R176, R205, R129.reuse, R176 ;  /* 0x00000081cdb07223 */ /* 0x080fe200000100b0 */
[--C-:B------:R-:W-:Y:S02]  /*1530*/  HADD2.F32 R163, -RZ, R170.reuse.H0_H0 ;  /* 0x200000aaffa37230 */ /* 0x100fe40000004100 */
[----:B------:R-:W-:Y:S02]  /*1540*/  HADD2.F32 R164, -RZ, R170.H1_H1 ;  /* 0x300000aaffa47230 */ /* 0x000fe40000004100 */
[----:B------:R-:W-:Y:S01]  /*1550*/  FMUL.FTZ R170, R80, R129 ;  /* 0x0000008150aa7220 */ /* 0x000fe20000410000 */
[----:B---3--:R-:W-:-:S05]  /*1560*/  FADD.FTZ R160, R125, R160 ;  /* 0x000000a07da07221 */ /* 0x008fca0000010000 */
[----:B------:R0:W-:Y:S01]  /*1570*/  STL [R1+0x24], R160 ;  /* 0x000024a001007387 */ /* 0x0001e20000100800 */
[----:B----4-:R-:W-:-:S03]  /*1580*/  FADD.FTZ R168, R132, R168 ;  /* 0x000000a884a87221 */ /* 0x010fc60000010000 */
[----:B0-----:R-:W3:Y:S01]  /*1590*/  LDL.LU R160, [R1+0x40] ;  /* 0x0000400001a07983 */ /* 0x001ee20000300800 */
[----:B--2---:R-:W-:Y:S01]  /*15a0*/  FADD.FTZ R166, R128, R166 ;  /* 0x000000a680a67221 */ /* 0x004fe20000010000 */
[----:B------:R-:W-:Y:S02]  /*15b0*/  FADD.FTZ R124, R133, R124 ;  /* 0x0000007c857c7221 */ /* 0x000fe40000010000 */
[----:B------:R-:W-:Y:S04]  /*15c0*/  STL [R1+0x28], R168 ;  /* 0x000028a801007387 */ /* 0x000fe80000100800 */
[----:B------:R-:W-:Y:S01]  /*15d0*/  STL [R1+0x2c], R166 ;  /* 0x00002ca601007387 */ /* 0x000fe20000100800 */
[----:B------:R-:W-:-:S03]  /*15e0*/  FADD.FTZ R121, R129, R121 ;  /* 0x0000007981797221 */ /* 0x000fc60000010000 */
[----:B------:R-:W2:Y:S04]  /*15f0*/  LDL.LU R125, [R1+0x44] ;  /* 0x00004400017d7983 */ /* 0x000ea80000300800 */
[----:B------:R0:W-:Y:S01]  /*1600*/  STL [R1+0x30], R124 ;  /* 0x0000307c01007387 */ /* 0x0001e20000100800 */
[----:B------:R-:W-:-:S03]  /*1610*/  FADD.FTZ R120, R131, R120 ;  /* 0x0000007883787221 */ /* 0x000fc60000010000 */
[----:B0-----:R-:W4:Y:S04]  /*1620*/  LDL.LU R124, [R1+0x48] ;  /* 0x00004800017c7983 */ /* 0x001f280000300800 */
[----:B------:R-:W4:Y:S01]  /*1630*/  LDL.LU R132, [R1+0x4c] ;  /* 0x00004c0001847983 */ /* 0x000f220000300800 */
[----:B------:R-:W-:-:S03]  /*1640*/  FMUL.FTZ R166, R78, R128 ;  /* 0x000000804ea67220 */ /* 0x000fc60000410000 */
[----:B------:R0:W-:Y:S01]  /*1650*/  STL [R1+0x34], R121 ;  /* 0x0000347901007387 */ /* 0x0001e20000100800 */
[----:B------:R-:W-:-:S03]  /*1660*/  FADD.FTZ R161, R130, R161 ;  /* 0x000000a182a17221 */ /* 0x000fc60000010000 */
[----:B0-----:R-:W4:Y:S04]  /*1670*/  LDL.LU R121, [R1+0x50] ;  /* 0x0000500001797983 */ /* 0x001f280000300800 */
[----:B------:R0:W-:Y:S04]  /*1680*/  STL [R1+0x38], R120 ;  /* 0x0000387801007387 */ /* 0x0001e80000100800 */
[----:B0-----:R-:W4:Y:S04]  /*1690*/  LDL.LU R120, [R1+0x54] ;  /* 0x0000540001787983 */ /* 0x001f280000300800 */
[----:B------:R-:W4:Y:S04]  /*16a0*/  LDL.LU R128, [R1+0x58] ;  /* 0x0000580001807983 */ /* 0x000f280000300800 */
[----:B------:R-:W-:Y:S04]  /*16b0*/  STL [R1+0x3c], R161 ;  /* 0x00003ca101007387 */ /* 0x000fe80000100800 */
[----:B------:R-:W4:Y:S01]  /*16c0*/  LDL.LU R129, [R1+0x5c] ;  /* 0x00005c0001817983 */ /* 0x000f220000300800 */
[----:B------:R-:W-:-:S02]  /*16d0*/  HADD2.F32 R150, -RZ, R165.H0_H0 ;  /* 0x200000a5ff967230 */ /* 0x000fc40000004100 */
[----:B------:R-:W-:Y:S02]  /*16e0*/  HADD2.F32 R151, -RZ, R165.H1_H1 ;  /* 0x300000a5ff977230 */ /* 0x000fe40000004100 */
[-C--:B------:R-:W-:Y:S01]  /*16f0*/  FFMA.FTZ R25, R212, R189.reuse, R25 ;  /* 0x000000bdd4197223 */ /* 0x080fe20000010019 */
[----:B------:R-:W-:Y:S01]  /*1700*/  FMUL.FTZ R220, R73, R189 ;  /* 0x000000bd49dc7220 */ /* 0x000fe20000410000 */
[--C-:B------:R-:W-:Y:S02]  /*1710*/  HADD2.F32 R143, -RZ, R175.reuse.H0_H0 ;  /* 0x200000afff8f7230 */ /* 0x100fe40000004100 */
[C---:B------:R-:W-:Y:S01]  /*1720*/  FMUL.FTZ R189, R21.reuse, R226 ;  /* 0x000000e215bd7220 */ /* 0x040fe20000410000 */
[----:B------:R-:W-:Y:S02]  /*1730*/  HADD2.F32 R142, -RZ, R175.H1_H1 ;  /* 0x300000afff8e7230 */ /* 0x000fe40000004100 */
[----:B------:R-:W-:Y:S01]  /*1740*/  FMUL.FTZ R175, R21, R227 ;  /* 0x000000e315af7220 */ /* 0x000fe20000410000 */
[-C--:B------:R-:W-:Y:S01]  /*1750*/  FFMA.FTZ R178, R208, R130.reuse, R178 ;  /* 0x00000082d0b27223 */ /* 0x080fe200000100b2 */
[----:B------:R-:W-:Y:S01]  /*1760*/  FMUL.FTZ R197, R82, R130 ;  /* 0x0000008252c57220 */ /* 0x000fe20000410000 */
[----:B---3--:R-:W-:-:S05]  /*1770*/  FADD.FTZ R160, R195, R160 ;  /* 0x000000a0c3a07221 */ /* 0x008fca0000010000 */
[----:B------:R-:W-:Y:S04]  /*1780*/  STL [R1+0x40], R160 ;  /* 0x000040a001007387 */ /* 0x000fe80000100800 */
[----:B------:R-:W3:Y:S04]  /*1790*/  LDL.LU R226, [R1] ;  /* 0x0000000001e27983 */ /* 0x000ee80000300800 */
[----:B------:R-:W3:Y:S01]  /*17a0*/  LDL.LU R227, [R1+0x7c] ;  /* 0x00007c0001e37983 */ /* 0x000ee20000300800 */
[----:B--2---:R-:W-:-:S05]  /*17b0*/  FADD.FTZ R125, R158, R125 ;  /* 0x0000007d9e7d7221 */ /* 0x004fca0000010000 */
[----:B------:R-:W-:Y:S01]  /*17c0*/  STL [R1+0x44], R125 ;  /* 0x0000447d01007387 */ /* 0x000fe20000100800 */
[----:B----4-:R-:W-:Y:S01]  /*17d0*/  FADD.FTZ R124, R159, R124 ;  /* 0x0000007c9f7c7221 */ /* 0x010fe20000010000 */
[----:B------:R-:W-:-:S04]  /*17e0*/  FADD.FTZ R132, R150, R132 ;  /* 0x0000008496847221 */ /* 0x000fc80000010000 */
[----:B------:R-:W-:Y:S04]  /*17f0*/  STL [R1+0x48], R124 ;  /* 0x0000487c01007387 */ /* 0x000fe80000100800 */
[----:B------:R-:W2:Y:S04]  /*1800*/  LDL.LU R130, [R1+0x60] ;  /* 0x0000600001827983 */ /* 0x000ea80000300800 */
[----:B------:R-:W-:Y:S01]  /*1810*/  STL [R1+0x4c], R132 ;  /* 0x00004c8401007387 */ /* 0x000fe20000100800 */
[----:B------:R-:W-:-:S05]  /*1820*/  FADD.FTZ R121, R151, R121 ;  /* 0x0000007997797221 */ /* 0x000fca0000010000 */
[----:B------:R-:W-:Y:S01]  /*1830*/  STL [R1+0x50], R121 ;  /* 0x0000507901007387 */ /* 0x000fe20000100800 */
[----:B------:R-:W-:Y:S01]  /*1840*/  FADD.FTZ R120, R152, R120 ;  /* 0x0000007898787221 */ /* 0x000fe20000010000 */
[----:B------:R-:W-:-:S04]  /*1850*/  FADD.FTZ R128, R153, R128 ;  /* 0x0000008099807221 */ /* 0x000fc80000010000 */
[----:B------:R-:W-:Y:S04]  /*1860*/  STL [R1+0x54], R120 ;  /* 0x0000547801007387 */ /* 0x000fe80000100800 */
[----:B------:R0:W-:Y:S01]  /*1870*/  STL [R1+0x58], R128 ;  /* 0x0000588001007387 */ /* 0x0001e20000100800 */
[----:B------:R-:W-:-:S03]  /*1880*/  FADD.FTZ R129, R154, R129 ;  /* 0x000000819a817221 */ /* 0x000fc60000010000 */
[----:B0-----:R-:W4:Y:S04]  /*1890*/  LDL.LU R128, [R1+0x64] ;  /* 0x0000640001807983 */ /* 0x001f280000300800 */
[----:B------:R0:W-:Y:S04]  /*18a0*/  STL [R1+0x5c], R129 ;  /* 0x00005c8101007387 */ /* 0x0001e80000100800 */
[----:B0-----:R-:W3:Y:S01]  /*18b0*/  LDL.LU R129, [R1+0x68] ;  /* 0x0000680001817983 */ /* 0x001ee20000300800 */
[-C--:B------:R-:W-:Y:S01]  /*18c0*/  FFMA.FTZ R13, R0, R116.reuse, R13 ;  /* 0x00000074000d7223 */ /* 0x080fe2000001000d */
[----:B------:R-:W-:Y:S01]  /*18d0*/  FMUL.FTZ R116, R68, R116 ;  /* 0x0000007444747220 */ /* 0x000fe20000410000 */
[-C--:B------:R-:W-:Y:S01]  /*18e0*/  FMUL.FTZ R216, R72, R118.reuse ;  /* 0x0000007648d87220 */ /* 0x080fe20000410000 */
[----:B------:R-:W-:Y:S01]  /*18f0*/  FFMA.FTZ R24, R117, R118, R24 ;  /* 0x0000007675187223 */ /* 0x000fe20000010018 */
[C---:B------:R-:W-:Y:S01]  /*1900*/  FMUL.FTZ R211, R21.reuse, R211 ;  /* 0x000000d315d37220 */ /* 0x040fe20000410000 */
[----:B------:R-:W-:Y:S01]  /*1910*/  FFMA.FTZ R121, R0, R116, RZ ;  /* 0x0000007400797223 */ /* 0x000fe200000100ff */
[----:B------:R-:W-:Y:S01]  /*1920*/  FADD.FTZ R120, RZ, R116 ;  /* 0x00000074ff787221 */ /* 0x000fe20000010000 */
[----:B------:R-:W-:Y:S01]  /*1930*/  FMUL.FTZ R207, R21, R207 ;  /* 0x000000cf15cf7220 */ /* 0x000fe20000410000 */
[----:B------:R-:W-:Y:S01]  /*1940*/  FMUL.FTZ R202, R83, R195 ;  /* 0x000000c353ca7220 */ /* 0x000fe20000410000 */
[----:B------:R-:W-:Y:S01]  /*1950*/  FFMA.FTZ R121, R206, R210, R121 ;  /* 0x000000d2ce797223 */ /* 0x000fe20000010079 */
[----:B------:R-:W-:Y:S01]  /*1960*/  FADD.FTZ R120, R210, R120 ;  /* 0x00000078d2787221 */ /* 0x000fe20000010000 */
[----:B------:R-:W-:Y:S01]  /*1970*/  FMUL.FTZ R196, R81, R131 ;  /* 0x0000008351c47220 */ /* 0x000fe20000410000 */
[----:B------:R-:W3:Y:S01]  /*1980*/  LDL.LU R132, [R1+0x6c] ;  /* 0x00006c0001847983 */ /* 0x000ee20000300800 */
        /* <DEDUP_REMOVED lines=16> */
[----:B------:R-:W-:Y:S01]  /*1a90*/  FMUL.FTZ R195, R21, R224 ;  /* 0x000000e015c37220 */ /* 0x000fe20000410000 */
[----:B------:R-:W-:Y:S01]  /*1aa0*/  FFMA.FTZ R121, R219, R221, R121 ;  /* 0x000000dddb797223 */ /* 0x000fe20000010079 */
[----:B------:R-:W-:Y:S01]  /*1ab0*/  FADD.FTZ R120, R221, R120 ;  /* 0x00000078dd787221 */ /* 0x000fe20000010000 */
[----:B------:R-:W-:Y:S01]  /*1ac0*/  FFMA.FTZ R10, R219, R194, R10 ;  /* 0x000000c2db0a7223 */ /* 0x000fe2000001000a */
[----:B------:R-:W-:Y:S01]  /*1ad0*/  FFMA.FTZ R177, R207, R131, R177 ;  /* 0x00000083cfb17223 */ /* 0x000fe200000100b1 */
[----:B------:R-:W-:Y:S01]  /*1ae0*/  FFMA.FTZ R121, R198, R167, R121 ;  /* 0x000000a7c6797223 */ /* 0x000fe20000010079 */
[----:B------:R-:W-:Y:S01]  /*1af0*/  FMUL.FTZ R194, R21, R225 ;  /* 0x000000e115c27220 */ /* 0x000fe20000410000 */
[-C--:B------:R-:W-:Y:S01]  /*1b00*/  FFMA.FTZ R5, R195, R158.reuse, R5 ;  /* 0x0000009ec3057223 */ /* 0x080fe20000010005 */
[----:B------:R-:W-:Y:S01]  /*1b10*/  FMUL.FTZ R125, R84, R158 ;  /* 0x0000009e547d7220 */ /* 0x000fe20000410000 */
[----:B------:R-:W3:Y:S01]  /*1b20*/  LDL.LU R131, [R1+0x70] ;  /* 0x0000700001837983 */ /* 0x000ee20000300800 */
[----:B------:R-:W-:Y:S01]  /*1b30*/  FADD.FTZ R120, R167, R120 ;  /* 0x00000078a7787221 */ /* 0x000fe20000010000 */
[----:B------:R-:W-:Y:S01]  /*1b40*/  FMUL.FTZ R158, R21, R148 ;  /* 0x00000094159e7220 */ /* 0x000fe20000410000 */
[-C--:B------:R-:W-:Y:S01]  /*1b50*/  FFMA.FTZ R238, R194, R159.reuse, R238 ;  /* 0x0000009fc2ee7223 */ /* 0x080fe200000100ee */
[----:B------:R-:W-:Y:S01]  /*1b60*/  FMUL.FTZ R124, R85, R159 ;  /* 0x0000009f557c7220 */ /* 0x000fe20000410000 */
[----:B------:R-:W-:Y:S01]  /*1b70*/  FMUL.FTZ R159, R21, R149 ;  /* 0x00000095159f7220 */ /* 0x000fe20000410000 */
[----:B------:R-:W-:-:S03]  /*1b80*/  FFMA.FTZ R246, R158, R230, R246 ;  /* 0x000000e69ef67223 */ /* 0x000fc600000100f6 */
[----:B------:R-:W-:Y:S01]  /*1b90*/  FFMA.FTZ R247, R159, R231, R247 ;  /* 0x000000e79ff77223 */ /* 0x000fe200000100f7 */
[----:B--2---:R-:W-:-:S05]  /*1ba0*/  FADD.FTZ R130, R155, R130 ;  /* 0x000000829b827221 */ /* 0x004fca0000010000 */
[----:B------:R-:W-:Y:S01]  /*1bb0*/  STL [R1+0x60], R130 ;  /* 0x0000608201007387 */ /* 0x000fe20000100800 */
[----:B----4-:R-:W-:-:S05]  /*1bc0*/  FADD.FTZ R128, R230, R128 ;  /* 0x00000080e6807221 */ /* 0x010fca0000010000 */
[----:B------:R0:W-:Y:S01]  /*1bd0*/  STL [R1+0x64], R128 ;  /* 0x0000648001007387 */ /* 0x0001e20000100800 */
[----:B---3--:R-:W-:Y:S01]  /*1be0*/  FADD.FTZ R129, R231, R129 ;  /* 0x00000081e7817221 */ /* 0x008fe20000010000 */
[----:B0-----:R-:W-:Y:S01]  /*1bf0*/  FFMA.FTZ R128, R199, R169, R121 ;  /* 0x000000a9c7807223 */ /* 0x001fe20000010079 */
[----:B------:R-:W-:Y:S01]  /*1c00*/  FADD.FTZ R121, R169, R120 ;  /* 0x00000078a9797221 */ /* 0x000fe20000010000 */
[----:B------:R-:W-:Y:S02]  /*1c10*/  FMUL.FTZ R120, R92, R230 ;  /* 0x000000e65c787220 */ /* 0x000fe40000410000 */
[----:B------:R-:W2:Y:S04]  /*1c20*/  LDL.LU R230, [R1+0x78] ;  /* 0x0000780001e67983 */ /* 0x000ea80000300800 */
[----:B------:R0:W-:Y:S02]  /*1c30*/  STL [R1+0x68], R129 ;  /* 0x0000688101007387 */ /* 0x0001e40000100800 */
[----:B0-----:R-:W-:Y:S01]  /*1c40*/  FADD.FTZ R129, R166, R121 ;  /* 0x00000079a6817221 */ /* 0x001fe20000010000 */
[----:B------:R-:W-:-:S02]  /*1c50*/  FMUL.FTZ R121, R93, R231 ;  /* 0x000000e75d797220 */ /* 0x000fc40000410000 */
[----:B------:R-:W3:Y:S01]  /*1c60*/  LDL.LU R231, [R1+0x74] ;  /* 0x0000740001e77983 */ /* 0x000ee20000300800 */
[----:B------:R-:W-:Y:S01]  /*1c70*/  FMUL.FTZ R201, R21, R201 ;  /* 0x000000c915c97220 */ /* 0x000fe20000410000 */
[----:B------:R-:W-:Y:S01]  /*1c80*/  FMUL.FTZ R168, R79, R133 ;  /* 0x000000854fa87220 */ /* 0x000fe20000410000 */
[----:B------:R-:W-:-:S03]  /*1c90*/  FFMA.FTZ R128, R200, R166, R128 ;  /* 0x000000a6c8807223 */ /* 0x000fc60000010080 */
[----:B------:R-:W-:Y:S01]  /*1ca0*/  FADD.FTZ R130, R168, R129 ;  /* 0x00000081a8827221 */ /* 0x000fe20000010000 */
[----:B------:R-:W-:-:S04]  /*1cb0*/  FFMA.FTZ R128, R201, R168, R128 ;  /* 0x000000a8c9807223 */ /* 0x000fc80000010080 */
[----:B------:R-:W-:Y:S01]  /*1cc0*/  FFMA.FTZ R129, R205, R170, R128 ;  /* 0x000000aacd817223 */ /* 0x000fe20000010080 */
[----:B------:R-:W-:Y:S01]  /*1cd0*/  FADD.FTZ R128, R170, R130 ;  /* 0x00000082aa807221 */ /* 0x000fe20000010000 */
[----:B------:R-:W-:Y:S02]  /*1ce0*/  FMUL.FTZ R160, R21, R144 ;  /* 0x0000009015a07220 */ /* 0x000fe40000410000 */
[----:B------:R-:W-:Y:S01]  /*1cf0*/  FFMA.FTZ R129, R207, R196, R129 ;  /* 0x000000c4cf817223 */ /* 0x000fe20000010081 */
[----:B------:R-:W-:Y:S01]  /*1d00*/  FADD.FTZ R128, R196, R128 ;  /* 0x00000080c4807221 */ /* 0x000fe20000010000 */
[----:B------:R-:W-:Y:S02]  /*1d10*/  FADD.FTZ R132, R162, R132 ;  /* 0x00000084a2847221 */ /* 0x000fe40000010000 */
[----:B------:R-:W-:Y:S01]  /*1d20*/  FFMA.FTZ R129, R208, R197, R129 ;  /* 0x000000c5d0817223 */ /* 0x000fe20000010081 */
[----:B------:R-:W-:Y:S01]  /*1d30*/  FADD.FTZ R128, R197, R128 ;  /* 0x00000080c5807221 */ /* 0x000fe20000010000 */
[-C--:B------:R-:W-:Y:S01]  /*1d40*/  FFMA.FTZ R248, R160, R162.reuse, R248 ;  /* 0x000000a2a0f87223 */ /* 0x080fe200000100f8 */
[----:B------:R-:W-:Y:S01]  /*1d50*/  FMUL.FTZ R148, R94, R162 ;  /* 0x000000a25e947220 */ /* 0x000fe20000410000 */
[----:B------:R-:W-:Y:S01]  /*1d60*/  FMUL.FTZ R162, R21, R139 ;  /* 0x0000008b15a27220 */ /* 0x000fe20000410000 */
[----:B------:R-:W-:Y:S01]  /*1d70*/  FFMA.FTZ R139, R211, R202, R129 ;  /* 0x000000cad38b7223 */ /* 0x000fe20000010081 */
[----:B------:R-:W-:Y:S01]  /*1d80*/  FADD.FTZ R128, R202, R128 ;  /* 0x00000080ca807221 */ /* 0x000fe20000010000 */
[----:B------:R-:W-:-:S02]  /*1d90*/  HADD2.F32 R217, -RZ, R172.H0_H0 ;  /* 0x200000acffd97230 */ /* 0x000fc40000004100 */
[----:B------:R-:W-:Y:S01]  /*1da0*/  FFMA.FTZ R139, R195, R125, R139 ;  /* 0x0000007dc38b7223 */ /* 0x000fe2000001008b */
[----:B------:R-:W-:Y:S02]  /*1db0*/  HADD2.F32 R218, -RZ, R172.H1_H1 ;  /* 0x300000acffda7230 */ /* 0x000fe40000004100 */
[----:B------:R-:W-:Y:S01]  /*1dc0*/  FADD.FTZ R128, R125, R128 ;  /* 0x000000807d807221 */ /* 0x000fe20000010000 */
[----:B------:R-:W-:Y:S01]  /*1dd0*/  FMUL.FTZ R172, R21, R146 ;  /* 0x0000009215ac7220 */ /* 0x000fe20000410000 */
[-C--:B------:R-:W-:Y:S01]  /*1de0*/  FFMA.FTZ R239, R189, R150.reuse, R239 ;  /* 0x00000096bdef7223 */ /* 0x080fe200000100ef */
[-C--:B------:R-:W-:Y:S01]  /*1df0*/  FFMA.FTZ R250, R162, R163.reuse, R250 ;  /* 0x000000a3a2fa7223 */ /* 0x080fe200000100fa */
[----:B------:R-:W-:Y:S01]  /*1e00*/  FMUL.FTZ R146, R96, R163 ;  /* 0x000000a360927220 */ /* 0x000fe20000410000 */
[----:B------:R-:W-:Y:S01]  /*1e10*/  FMUL.FTZ R150, R86, R150 ;  /* 0x0000009656967220 */ /* 0x000fe20000410000 */
[----:B------:R-:W-:Y:S01]  /*1e20*/  FFMA.FTZ R139, R194, R124, R139 ;  /* 0x0000007cc28b7223 */ /* 0x000fe2000001008b */
[----:B------:R-:W-:-:S02]  /*1e30*/  HADD2.F32 R141, -RZ, R174.H0_H0 ;  /* 0x200000aeff8d7230 */ /* 0x000fc40000004100 */
[----:B------:R-:W-:Y:S01]  /*1e40*/  FFMA.FTZ R241, R175, R151, R241 ;  /* 0x00000097aff17223 */ /* 0x000fe200000100f1 */
[----:B------:R-:W-:Y:S02]  /*1e50*/  HADD2.F32 R140, -RZ, R174.H1_H1 ;  /* 0x300000aeff8c7230 */ /* 0x000fe40000004100 */
[----:B------:R-:W-:Y:S01]  /*1e60*/  FMUL.FTZ R174, R21, R223 ;  /* 0x000000df15ae7220 */ /* 0x000fe20000410000 */
[----:B------:R-:W-:Y:S01]  /*1e70*/  FMUL.FTZ R151, R87, R151 ;  /* 0x0000009757977220 */ /* 0x000fe20000410000 */
[----:B------:R-:W-:Y:S01]  /*1e80*/  FFMA.FTZ R139, R189, R150, R139 ;  /* 0x00000096bd8b7223 */ /* 0x000fe2000001008b */
[--C-:B------:R-:W-:Y:S02]  /*1e90*/  HADD2.F32 R214, -RZ, R173.reuse.H0_H0 ;  /* 0x200000adffd67230 */ /* 0x100fe40000004100 */
[----:B------:R-:W-:Y:S01]  /*1ea0*/  FFMA.FTZ R242, R174, R152, R242 ;  /* 0x00000098aef27223 */ /* 0x000fe200000100f2 */
[----:B------:R-:W-:Y:S02]  /*1eb0*/  HADD2.F32 R215, -RZ, R173.H1_H1 ;  /* 0x300000adffd77230 */ /* 0x000fe40000004100 */
[----:B------:R-:W-:Y:S01]  /*1ec0*/  FMUL.FTZ R173, R21, R222 ;  /* 0x000000de15ad7220 */ /* 0x000fe20000410000 */
[----:B------:R-:W-:Y:S01]  /*1ed0*/  FMUL.FTZ R152, R88, R152 ;  /* 0x0000009858987220 */ /* 0x000fe20000410000 */
[----:B------:R-:W-:-:S02]  /*1ee0*/  FFMA.FTZ R139, R175, R151, R139 ;  /* 0x00000097af8b7223 */ /* 0x000fc4000001008b */
[-C--:B------:R-:W-:Y:S01]  /*1ef0*/  FFMA.FTZ R243, R173, R153.reuse, R243 ;  /* 0x00000099adf37223 */ /* 0x080fe200000100f3 */
[----:B------:R-:W-:Y:S01]  /*1f00*/  FMUL.FTZ R153, R89, R153 ;  /* 0x0000009959997220 */ /* 0x000fe20000410000 */
[----:B------:R-:W-:Y:S01]  /*1f10*/  FFMA.FTZ R139, R174, R152, R139 ;  /* 0x00000098ae8b7223 */ /* 0x000fe2000001008b */
[--C-:B------:R-:W-:Y:S02]  /*1f20*/  HADD2.F32 R165, -RZ, R171.reuse.H0_H0 ;  /* 0x200000abffa57230 */ /* 0x100fe40000004100 */
[-C--:B------:R-:W-:Y:S01]  /*1f30*/  FFMA.FTZ R244, R172, R154.reuse, R244 ;  /* 0x0000009aacf47223 */ /* 0x080fe200000100f4 */
[----:B------:R-:W-:Y:S02]  /*1f40*/  HADD2.F32 R228, -RZ, R171.H1_H1 ;  /* 0x300000abffe47230 */ /* 0x000fe40000004100 */
[----:B------:R-:W-:Y:S01]  /*1f50*/  FMUL.FTZ R171, R21, R147 ;  /* 0x0000009315ab7220 */ /* 0x000fe20000410000 */
[----:B------:R-:W-:Y:S01]  /*1f60*/  FMUL.FTZ R154, R90, R154 ;  /* 0x0000009a5a9a7220 */ /* 0x000fe20000410000 */
[----:B------:R-:W-:-:S02]  /*1f70*/  FFMA.FTZ R139, R173, R153, R139 ;  /* 0x00000099ad8b7223 */ /* 0x000fc4000001008b */
[-C--:B------:R-:W-:Y:S01]  /*1f80*/  FFMA.FTZ R245, R171, R155.reuse, R245 ;  /* 0x0000009babf57223 */ /* 0x080fe200000100f5 */
[----:B------:R-:W-:Y:S01]  /*1f90*/  FMUL.FTZ R155, R91, R155 ;  /* 0x0000009b5b9b7220 */ /* 0x000fe20000410000 */
[----:B------:R-:W-:-:S04]  /*1fa0*/  FFMA.FTZ R139, R172, R154, R139 ;  /* 0x0000009aac8b7223 */ /* 0x000fc8000001008b */
[----:B------:R-:W-:-:S04]  /*1fb0*/  FFMA.FTZ R139, R171, R155, R139 ;  /* 0x0000009bab8b7223 */ /* 0x000fc8000001008b */
[----:B------:R-:W-:-:S04]  /*1fc0*/  FFMA.FTZ R139, R158, R120, R139 ;  /* 0x000000789e8b7223 */ /* 0x000fc8000001008b */
[----:B------:R-:W-:Y:S01]  /*1fd0*/  FFMA.FTZ R139, R159, R121, R139 ;  /* 0x000000799f8b7223 */ /* 0x000fe2000001008b */
[----:B------:R-:W-:Y:S01]  /*1fe0*/  FMUL.FTZ R161, R21, R145 ;  /* 0x0000009115a17220 */ /* 0x000fe20000410000 */
[----:B------:R-:W-:Y:S02]  /*1ff0*/  FMUL.FTZ R147, R95, R229 ;  /* 0x000000e55f937220 */ /* 0x000fe40000410000 */
[----:B------:R-:W-:-:S04]  /*2000*/  FFMA.FTZ R139, R160, R148, R139 ;  /* 0x00000094a08b7223 */ /* 0x000fc8000001008b */
[----:B------:R-:W-:Y:S01]  /*2010*/  FFMA.FTZ R139, R161, R147, R139 ;  /* 0x00000093a18b7223 */ /* 0x000fe2000001008b */
[----:B------:R-:W-:Y:S01]  /*2020*/  FMUL.FTZ R145, R97, R164 ;  /* 0x000000a461917220 */ /* 0x000fe20000410000 */
[----:B------:R-:W-:Y:S02]  /*2030*/  FADD.FTZ R131, R229, R131 ;  /* 0x00000083e5837221 */ /* 0x000fe40000010000 */
[----:B------:R-:W-:Y:S01]  /*2040*/  FFMA.FTZ R139, R162, R146, R139 ;  /* 0x00000092a28b7223 */ /* 0x000fe2000001008b */
[----:B------:R-:W-:Y:S01]  /*2050*/  FFMA.FTZ R27, R201, R133, R27 ;  /* 0x00000085c91b7223 */ /* 0x000fe2000001001b */
[----:B------:R-:W-:Y:S01]  /*2060*/  FMUL.FTZ R149, R98, R165 ;  /* 0x000000a562957220 */ /* 0x000fe20000410000 */
[----:B------:R-:W-:Y:S01]  /*2070*/  FMUL.FTZ R133, R21, R237 ;  /* 0x000000ed15857220 */ /* 0x000fe20000410000 */
[----:B------:R-:W-:Y:S01]  /*2080*/  STL [R1+0x6c], R132 ;  /* 0x00006c8401007387 */ /* 0x000fe20000100800 */
[----:B------:R-:W-:Y:S01]  /*2090*/  FADD.FTZ R227, R165, R227 ;  /* 0x000000e3a5e37221 */ /* 0x000fe20000010000 */
[----:B------:R-:W-:-:S02]  /*20a0*/  FMUL.FTZ R144, R99, R228 ;  /* 0x000000e463907220 */ /* 0x000fc40000410000 */
[----:B------:R0:W-:Y:S01]  /*20b0*/  STL [R1+0x70], R131 ;  /* 0x0000708301007387 */ /* 0x0001e20000100800 */
[----:B------:R-:W-:Y:S01]  /*20c0*/  FADD.FTZ R182, R217, R182 ;  /* 0x000000b6d9b67221 */ /* 0x000fe20000010000 */
[----:B------:R-:W-:Y:S01]  /*20d0*/  FFMA.FTZ R180, R133, R217, R180 ;  /* 0x000000d985b47223 */ /* 0x000fe200000100b4 */
[----:B------:R-:W-:Y:S01]  /*20e0*/  FADD.FTZ R186, R214, R186 ;  /* 0x000000bad6ba7221 */ /* 0x000fe20000010000 */
[----:B0-----:R-:W-:-:S04]  /*20f0*/  FMUL.FTZ R131, R21, R235 ;  /* 0x000000eb15837220 */ /* 0x001fc80000410000 */
[----:B------:R-:W-:Y:S01]  /*2100*/  FFMA.FTZ R183, R131, R214, R183 ;  /* 0x000000d683b77223 */ /* 0x000fe200000100b7 */
[C---:B------:R-:W-:Y:S01]  /*2110*/  FMUL.FTZ R132, R21.reuse, R236 ;  /* 0x000000ec15847220 */ /* 0x040fe20000410000 */
[----:B------:R-:W-:Y:S01]  /*2120*/  FADD.FTZ R240, R228, R240 ;  /* 0x000000f0e4f07221 */ /* 0x000fe20000010000 */
[C---:B------:R-:W-:Y:S01]  /*2130*/  FMUL.FTZ R129, R21.reuse, R233 ;  /* 0x000000e915817220 */ /* 0x040fe20000410000 */
[----:B------:R-:W-:Y:S01]  /*2140*/  FMUL.FTZ R130, R21, R234 ;  /* 0x000000ea15827220 */ /* 0x000fe20000410000 */
[----:B------:R-:W-:Y:S02]  /*2150*/  FADD.FTZ R20, R141, R20 ;  /* 0x000000148d147221 */ /* 0x000fe40000010000 */
[-C--:B------:R-:W-:Y:S01]  /*2160*/  FFMA.FTZ R22, R129, R141.reuse, R22 ;  /* 0x0000008d81167223 */ /* 0x080fe20000010016 */
[----:B------:R-:W-:Y:S01]  /*2170*/  FMUL.FTZ R141, R104, R141 ;  /* 0x0000008d688d7220 */ /* 0x000fe20000410000 */
[C---:B------:R-:W-:Y:S01]  /*2180*/  FMUL.FTZ R156, R21.reuse, R156 ;  /* 0x0000009c159c7220 */ /* 0x040fe20000410000 */
[----:B------:R-:W-:Y:S01]  /*2190*/  FADD.FTZ R18, R140, R18 ;  /* 0x000000128c127221 */ /* 0x000fe20000010000 */
[----:B------:R-:W-:Y:S01]  /*21a0*/  FMUL.FTZ R157, R21, R157 ;  /* 0x0000009d159d7220 */ /* 0x000fe20000410000 */
[----:B------:R-:W-:Y:S01]  /*21b0*/  FADD.FTZ R15, R143, R15 ;  /* 0x0000000f8f0f7221 */ /* 0x000fe20000010000 */
[-C--:B------:R-:W-:Y:S01]  /*21c0*/  FFMA.FTZ R17, R156, R143.reuse, R17 ;  /* 0x0000008f9c117223 */ /* 0x080fe20000010011 */
[----:B------:R-:W-:Y:S01]  /*21d0*/  FMUL.FTZ R143, R106, R143 ;  /* 0x0000008f6a8f7220 */ /* 0x000fe20000410000 */
[----:B------:R-:W-:Y:S01]  /*21e0*/  FADD.FTZ R16, R142, R16 ;  /* 0x000000108e107221 */ /* 0x000fe20000010000 */
[-C--:B------:R-:W-:Y:S01]  /*21f0*/  FFMA.FTZ R14, R157, R142.reuse, R14 ;  /* 0x0000008e9d0e7223 */ /* 0x080fe2000001000e */
[----:B------:R-:W-:Y:S01]  /*2200*/  FMUL.FTZ R142, R107, R142 ;  /* 0x0000008e6b8e7220 */ /* 0x000fe20000410000 */
[----:B------:R-:W-:Y:S01]  /*2210*/  UMOV UR4, 0xffffffff ;  /* 0xffffffff00047882 */ /* 0x000fe20000000000 */
[----:B------:R-:W-:Y:S01]  /*2220*/  FADD.FTZ R185, R215, R185 ;  /* 0x000000b9d7b97221 */ /* 0x000fe20000010000 */
[----:B------:R-:W-:Y:S01]  /*2230*/  FFMA.FTZ R19, R130, R215, R19 ;  /* 0x000000d782137223 */ /* 0x000fe20000010013 */
[----:B------:R-:W-:Y:S01]  /*2240*/  FFMA.FTZ R249, R161, R229, R249 ;  /* 0x000000e5a1f97223 */ /* 0x000fe200000100f9 */
[----:B------:R-:W-:Y:S01]  /*2250*/  FADD.FTZ R181, R218, R181 ;  /* 0x000000b5dab57221 */ /* 0x000fe20000010000 */
[----:B------:R-:W-:Y:S01]  /*2260*/  FFMA.FTZ R184, R132, R218, R184 ;  /* 0x000000da84b87223 */ /* 0x000fe200000100b8 */
[----:B---3--:R-:W-:Y:S01]  /*2270*/  FADD.FTZ R231, R163, R231 ;  /* 0x000000e7a3e77221 */ /* 0x008fe20000010000 */
[----:B------:R-:W-:Y:S01]  /*2280*/  FMUL.FTZ R163, R21, R138 ;  /* 0x0000008a15a37220 */ /* 0x000fe20000410000 */
        /* <DEDUP_REMOVED lines=11> */
[----:B--2---:R-:W-:Y:S01]  /*2340*/  FADD.FTZ R230, R164, R230 ;  /* 0x000000e6a4e67221 */ /* 0x004fe20000010000 */
[----:B------:R-:W-:Y:S01]  /*2350*/  FFMA.FTZ R251, R163, R164, R251 ;  /* 0x000000a4a3fb7223 */ /* 0x000fe200000100fb */
[----:B------:R-:W-:Y:S01]  /*2360*/  FMUL.FTZ R164, R21, R137 ;  /* 0x0000008915a47220 */ /* 0x000fe20000410000 */
[----:B------:R-:W-:Y:S01]  /*2370*/  FADD.FTZ R138, R138, R146 ;  /* 0x000000928a8a7221 */ /* 0x000fe20000010000 */
[----:B------:R-:W-:Y:S02]  /*2380*/  FFMA.FTZ R139, R163, R145, R139 ;  /* 0x00000091a38b7223 */ /* 0x000fe4000001008b */
[----:B------:R-:W-:Y:S01]  /*2390*/  FFMA.FTZ R252, R164, R165, R252 ;  /* 0x000000a5a4fc7223 */ /* 0x000fe200000100fc */
[----:B------:R-:W-:Y:S01]  /*23a0*/  FADD.FTZ R138, R138, R145 ;  /* 0x000000918a8a7221 */ /* 0x000fe20000010000 */
[----:B------:R-:W-:Y:S01]  /*23b0*/  FMUL.FTZ R165, R21, R136 ;  /* 0x0000008815a57220 */ /* 0x000fe20000410000 */
[----:B------:R-:W-:Y:S01]  /*23c0*/  FMUL.FTZ R136, R100, R217 ;  /* 0x000000d964887220 */ /* 0x000fe20000410000 */
        /* <DEDUP_REMOVED lines=8> */
[----:B------:R-:W-:Y:S01]  /*2450*/  FFMA.FTZ R226, R165, R228, R226 ;  /* 0x000000e4a5e27223 */ /* 0x000fe200000100e2 */
[----:B------:R0:W-:Y:S01]  /*2460*/  STL [R1+0x74], R231 ;  /* 0x000074e701007387 */ /* 0x0001e20000100800 */
[----:B------:R-:W-:Y:S01]  /*2470*/  FFMA.FTZ R214, R132, R137, R214 ;  /* 0x0000008984d67223 */ /* 0x000fe200000100d6 */
[----:B------:R-:W-:Y:S02]  /*2480*/  FADD.FTZ R217, R217, R137 ;  /* 0x00000089d9d97221 */ /* 0x000fe40000010000 */
[----:B------:R0:W-:Y:S01]  /*2490*/  STL [R1+0x78], R230 ;  /* 0x000078e601007387 */ /* 0x0001e20000100800 */
[----:B------:R-:W-:Y:S01]  /*24a0*/  FMUL.FTZ R139, R103, R215 ;  /* 0x000000d7678b7220 */ /* 0x000fe20000410000 */
[----:B------:R-:W-:-:S02]  /*24b0*/  FFMA.FTZ R214, R131, R138, R214 ;  /* 0x0000008a83d67223 */ /* 0x000fc400000100d6 */
[----:B------:R0:W-:Y:S01]  /*24c0*/  STL [R1+0x7c], R227 ;  /* 0x00007ce301007387 */ /* 0x0001e20000100800 */
[----:B------:R-:W-:-:S03]  /*24d0*/  FADD.FTZ R217, R217, R138 ;  /* 0x0000008ad9d97221 */ /* 0x000fc60000010000 */
[----:B------:R0:W-:Y:S01]  /*24e0*/  STL [R1+0x80], R240 ;  /* 0x000080f001007387 */ /* 0x0001e20000100800 */
[----:B------:R-:W-:-:S03]  /*24f0*/  FMUL.FTZ R128, R21, R232 ;  /* 0x000000e815807220 */ /* 0x000fc60000410000 */
[----:B------:R0:W-:Y:S01]  /*2500*/  STL [R1], R226 ;  /* 0x000000e201007387 */ /* 0x0001e20000100800 */
        /* <DEDUP_REMOVED lines=31> */
.L_x_18652:
        /* <DEDUP_REMOVED lines=17> */
[C---:B-----5:R-:W-:Y:S01]  /*2810*/  FFMA.FTZ R206, R21.reuse, R206, R65 ;  /* 0x000000ce15ce7223 */ /* 0x060fe20000010041 */
[----:B------:R-:W-:Y:S01]  /*2820*/  FFMA.FTZ R116, R21, R116, R64 ;  /* 0x0000007415747223 */ /* 0x000fe20000010040 */
[----:B------:R-:W-:Y:S01]  /*2830*/  FADD.FTZ R199, R169, -R199 ;  /* 0x800000c7a9c77221 */ /* 0x000fe20000010000 */
[-CC-:B------:R-:W-:Y:S01]  /*2840*/  FFMA.FTZ R117, R117, R214.reuse, R215.reuse ;  /* 0x000000d675757223 */ /* 0x180fe200000100d7 */
[-C--:B------:R-:W-:Y:S01]  /*2850*/  FFMA.FTZ R212, R212, R214.reuse, R215 ;  /* 0x000000d6d4d47223 */ /* 0x080fe200000100d7 */
[----:B------:R-:W-:Y:S01]  /*2860*/  FADD.FTZ R204, R209, -R204 ;  /* 0x800000ccd1cc7221 */ /* 0x000fe20000010000 */
[----:B------:R-:W-:Y:S01]  /*2870*/  FADD.FTZ R213, R213, -R203 ;  /* 0x800000cbd5d57221 */ /* 0x000fe20000010000 */
[-CC-:B------:R-:W-:Y:S01]  /*2880*/  FFMA.FTZ R118, R118, R214.reuse, R215.reuse ;  /* 0x000000d676767223 */ /* 0x180fe200000100d7 */
[----:B------:R-:W-:Y:S01]  /*2890*/  FFMA.FTZ R198, R198, R214, R215 ;  /* 0x000000d6c6c67223 */ /* 0x000fe200000100d7 */
[-C--:B------:R-:W-:Y:S01]  /*28a0*/  FMUL.FTZ R116, R116, R2.reuse ;  /* 0x0000000274747220 */ /* 0x080fe20000410000 */
[----:B------:R-:W-:Y:S01]  /*28b0*/  FMUL.FTZ R206, R206, R2 ;  /* 0x00000002cece7220 */ /* 0x000fe20000410000 */
[----:B------:R-:W-:Y:S01]  /*28c0*/  FADD.FTZ R219, R221, -R219 ;  /* 0x800000dbdddb7221 */ /* 0x000fe20000010000 */
[----:B------:R-:W-:Y:S01]  /*28d0*/  FFMA.FTZ R199, R21, R199, R57 ;  /* 0x000000c715c77223 */ /* 0x000fe20000010039 */
[----:B------:R-:W-:Y:S01]  /*28e0*/  FFMA.FTZ R201, R201, R214, R215 ;  /* 0x000000d6c9c97223 */ /* 0x000fe200000100d7 */
[----:B------:R-:W-:Y:S01]  /*28f0*/  FADD.FTZ R117, R216, -R117 ;  /* 0x80000075d8757221 */ /* 0x000fe20000010000 */
[----:B------:R-:W-:Y:S01]  /*2900*/  FADD.FTZ R212, R220, -R212 ;  /* 0x800000d4dcd47221 */ /* 0x000fe20000010000 */
[C---:B------:R-:W-:Y:S01]  /*2910*/  FFMA.FTZ R204, R21.reuse, R204, R66 ;  /* 0x000000cc15cc7223 */ /* 0x040fe20000010042 */
[----:B------:R-:W-:Y:S01]  /*2920*/  FFMA.FTZ R213, R21, R213, R67 ;  /* 0x000000d515d57223 */ /* 0x000fe20000010043 */
[----:B------:R-:W-:Y:S01]  /*2930*/  FMUL.FTZ R116, R116, UR5 ;  /* 0x0000000574747c20 */ /* 0x000fe20008410000 */
[----:B------:R-:W-:Y:S01]  /*2940*/  FMUL.FTZ R0, R206, UR5 ;  /* 0x00000005ce007c20 */ /* 0x000fe20008410000 */
[----:B------:R-:W-:Y:S01]  /*2950*/  FADD.FTZ R118, R119, -R118 ;  /* 0x8000007677767221 */ /* 0x000fe20000010000 */
[----:B------:R-:W-:Y:S01]  /*2960*/  FADD.FTZ R198, R167, -R198 ;  /* 0x800000c6a7c67221 */ /* 0x000fe20000010000 */
[----:B------:R-:W-:Y:S01]  /*2970*/  FFMA.FTZ R219, R21, R219, R63 ;  /* 0x000000db15db7223 */ /* 0x000fe2000001003f */
[C---:B------:R-:W-:Y:S01]  /*2980*/  LOP3.LUT P3, RZ, R134.reuse, 0xff, RZ, 0xc0, !PT ;  /* 0x000000ff86ff7812 */ /* 0x040fe2000786c0ff */
[----:B------:R-:W-:Y:S01]  /*2990*/  FMUL.FTZ R199, R199, R2 ;  /* 0x00000002c7c77220 */ /* 0x000fe20000410000 */
[C---:B------:R-:W-:Y:S01]  /*29a0*/  LOP3.LUT P6, RZ, R134.reuse, 0xff00, RZ, 0xc0, !PT ;  /* 0x0000ff0086ff7812 */ /* 0x040fe200078cc0ff */
[C---:B------:R-:W-:Y:S01]  /*29b0*/  FFMA.FTZ R117, R21.reuse, R117, R60 ;  /* 0x0000007515757223 */ /* 0x040fe2000001003c */
[----:B------:R-:W-:Y:S01]  /*29c0*/  ISETP.GE.U32.AND P1, PT, R134, RZ, PT ;  /* 0x000000ff8600720c */ /* 0x000fe20003f26070 */
[----:B------:R-:W-:Y:S01]  /*29d0*/  FFMA.FTZ R212, R21, R212, R61 ;  /* 0x000000d415d47223 */ /* 0x000fe2000001003d */
[----:B------:R-:W-:Y:S01]  /*29e0*/  FADD.FTZ R168, R168, -R201 ;  /* 0x800000c9a8a87221 */ /* 0x000fe20000010000 */
[-C--:B------:R-:W-:Y:S01]  /*29f0*/  FMUL.FTZ R204, R204, R2.reuse ;  /* 0x00000002cccc7220 */ /* 0x080fe20000410000 */
[----:B------:R-:W-:Y:S01]  /*2a00*/  FMUL.FTZ R213, R213, R2 ;  /* 0x00000002d5d57220 */ /* 0x000fe20000410000 */
[C---:B------:R-:W-:Y:S01]  /*2a10*/  LOP3.LUT P2, RZ, R134.reuse, 0xff0000, RZ, 0xc0, !PT ;  /* 0x00ff000086ff7812 */ /* 0x040fe2000784c0ff */
[C---:B------:R-:W-:Y:S01]  /*2a20*/  FFMA.FTZ R119, R21.reuse, R118, R62 ;  /* 0x0000007615777223 */ /* 0x040fe2000001003e */
[----:B------:R-:W-:Y:S01]  /*2a30*/  LOP3.LUT P5, RZ, R134, 0xff000000, RZ, 0xc0, !PT ;  /* 0xff00000086ff7812 */ /* 0x000fe200078ac0ff */
[----:B------:R-:W-:Y:S01]  /*2a40*/  FFMA.FTZ R198, R21, R198, R56 ;  /* 0x000000c615c67223 */ /* 0x000fe20000010038 */
[-C--:B------:R-:W-:Y:S01]  /*2a50*/  FMUL.FTZ R219, R219, R2.reuse ;  /* 0x00000002dbdb7220 */ /* 0x080fe20000410000 */
[----:B------:R-:W-:Y:S01]  /*2a60*/  FSEL R116, R116, RZ, P3 ;  /* 0x000000ff74747208 */ /* 0x000fe20001800000 */
[----:B------:R-:W-:Y:S01]  /*2a70*/  FMUL.FTZ R134, R199, UR5 ;  /* 0x00000005c7867c20 */ /* 0x000fe20008410000 */
[----:B------:R-:W-:Y:S01]  /*2a80*/  FSEL R0, R0, RZ, P6 ;  /* 0x000000ff00007208 */ /* 0x000fe20003000000 */
[-C--:B------:R-:W-:Y:S01]  /*2a90*/  FMUL.FTZ R117, R117, R2.reuse ;  /* 0x0000000275757220 */ /* 0x080fe20000410000 */
[C---:B------:R-:W-:Y:S01]  /*2aa0*/  LOP3.LUT P4, RZ, R135.reuse, 0xff, RZ, 0xc0, !PT ;  /* 0x000000ff87ff7812 */ /* 0x040fe2000788c0ff */
[----:B------:R-:W-:Y:S01]  /*2ab0*/  FMUL.FTZ R118, R212, R2 ;  /* 0x00000002d4767220 */ /* 0x000fe20000410000 */
[----:B------:R-:W-:Y:S01]  /*2ac0*/  LOP3.LUT P3, RZ, R135, 0xff00, RZ, 0xc0, !PT ;  /* 0x0000ff0087ff7812 */ /* 0x000fe2000786c0ff */
[----:B------:R-:W-:Y:S01]  /*2ad0*/  FFMA.FTZ R199, R21, R168, R59 ;  /* 0x000000a815c77223 */ /* 0x000fe2000001003b */
[----:B------:R-:W-:Y:S01]  /*2ae0*/  LOP3.LUT P6, RZ, R135, 0xff0000, RZ, 0xc0, !PT ;  /* 0x00ff000087ff7812 */ /* 0x000fe200078cc0ff */
[--C-:B------:R-:W-:Y:S01]  /*2af0*/  FFMA.FTZ R207, R207, R214, R215.reuse ;  /* 0x000000d6cfcf7223 */ /* 0x100fe200000100d7 */
[----:B------:R-:W-:Y:S01]  /*2b00*/  ISETP.GE.U32.AND.EX P1, PT, R135, 0x1000000, PT, P1 ;  /* 0x010000008700780c */ /* 0x000fe20003f26110 */
[----:B------:R-:W-:Y:S01]  /*2b10*/  FMUL.FTZ R135, R204, UR5 ;  /* 0x00000005cc877c20 */ /* 0x000fe20008410000 */
[----:B------:R-:W-:Y:S01]  /*2b20*/  FMUL.FTZ R213, R213, UR5 ;  /* 0x00000005d5d57c20 */ /* 0x000fe20008410000 */
[-C--:B------:R-:W-:Y:S01]  /*2b30*/  FMUL.FTZ R119, R119, R2.reuse ;  /* 0x0000000277777220 */ /* 0x080fe20000410000 */
[----:B------:R-:W-:Y:S01]  /*2b40*/  FMUL.FTZ R198, R198, R2 ;  /* 0x00000002c6c67220 */ /* 0x000fe20000410000 */
[----:B------:R-:W-:Y:S01]  /*2b50*/  FMUL.FTZ R169, R219, UR5 ;  /* 0x00000005dba97c20 */ /* 0x000fe20008410000 */
[--C-:B------:R-:W-:Y:S01]  /*2b60*/  FFMA.FTZ R195, R195, R214, R215.reuse ;  /* 0x000000d6c3c37223 */ /* 0x100fe200000100d7 */
[----:B------:R-:W-:Y:S01]  /*2b70*/  FMUL.FTZ R167, R117, UR5 ;  /* 0x0000000575a77c20 */ /* 0x000fe20008410000 */
[----:B------:R-:W-:Y:S01]  /*2b80*/  FMUL.FTZ R118, R118, UR5 ;  /* 0x0000000576767c20 */ /* 0x000fe20008410000 */
[----:B------:R-:W-:Y:S01]  /*2b90*/  FMUL.FTZ R199, R199, R2 ;  /* 0x00000002c7c77220 */ /* 0x000fe20000410000 */
[-C--:B------:R-:W-:Y:S01]  /*2ba0*/  FFMA.FTZ R200, R200, R214.reuse, R215 ;  /* 0x000000d6c8c87223 */ /* 0x080fe200000100d7 */
[----:B------:R-:W-:Y:S01]  /*2bb0*/  FADD.FTZ R196, R196, -R207 ;  /* 0x800000cfc4c47221 */ /* 0x000fe20000010000 */
[-CC-:B------:R-:W-:Y:S01]  /*2bc0*/  FFMA.FTZ R205, R205, R214.reuse, R215.reuse ;  /* 0x000000d6cdcd7223 */ /* 0x180fe200000100d7 */
[----:B------:R-:W-:Y:S01]  /*2bd0*/  FFMA.FTZ R211, R211, R214, R215 ;  /* 0x000000d6d3d37223 */ /* 0x000fe200000100d7 */
[----:B------:R-:W-:Y:S01]  /*2be0*/  FSEL R135, R135, RZ, P2 ;  /* 0x000000ff87877208 */ /* 0x000fe20001000000 */
[----:B------:R-:W-:Y:S01]  /*2bf0*/  FMUL.FTZ R119, R119, UR5 ;  /* 0x0000000577777c20 */ /* 0x000fe20008410000 */
[----:B------:R-:W-:Y:S01]  /*2c00*/  FSEL R117, R213, RZ, P5 ;  /* 0x000000ffd5757208 */ /* 0x000fe20002800000 */
[----:B------:R-:W-:Y:S01]  /*2c10*/  FMUL.FTZ R198, R198, UR5 ;  /* 0x00000005c6c67c20 */ /* 0x000fe20008410000 */
[C---:B------:R-:W-:Y:S01]  /*2c20*/  LOP3.LUT P2, RZ, R126.reuse, 0xff, RZ, 0xc0, !PT ;  /* 0x000000ff7eff7812 */ /* 0x040fe2000784c0ff */
[----:B------:R-:W-:Y:S01]  /*2c30*/  FADD.FTZ R195, R125, -R195 ;  /* 0x800000c37dc37221 */ /* 0x000fe20000010000 */
[----:B------:R-:W-:Y:S01]  /*2c40*/  LOP3.LUT P5, RZ, R126, 0xff00, RZ, 0xc0, !PT ;  /* 0x0000ff007eff7812 */ /* 0x000fe200078ac0ff */
[----:B------:R-:W-:Y:S01]  /*2c50*/  FMUL.FTZ R125, R199, UR5 ;  /* 0x00000005c77d7c20 */ /* 0x000fe20008410000 */
[----:B------:R-:W-:Y:S01]  /*2c60*/  FSEL R169, R169, RZ, P1 ;  /* 0x000000ffa9a97208 */ /* 0x000fe20000800000 */
[----:B------:R-:W-:Y:S01]  /*2c70*/  FADD.FTZ R200, R166, -R200 ;  /* 0x800000c8a6c87221 */ /* 0x000fe20000010000 */
[----:B------:R-:W-:Y:S01]  /*2c80*/  ISETP.GE.U32.AND P1, PT, R126, RZ, PT ;  /* 0x000000ff7e00720c */ /* 0x000fe20003f26070 */
[----:B------:R-:W-:Y:S01]  /*2c90*/  FFMA.FTZ R199, R21, R196, R53 ;  /* 0x000000c415c77223 */ /* 0x000fe20000010035 */
[----:B------:R-:W-:Y:S01]  /*2ca0*/  FSEL R167, R167, RZ, P4 ;  /* 0x000000ffa7a77208 */ /* 0x000fe20002000000 */
[-CC-:B------:R-:W-:Y:S01]  /*2cb0*/  FFMA.FTZ R208, R208, R214.reuse, R215.reuse ;  /* 0x000000d6d0d07223 */ /* 0x180fe200000100d7 */
[----:B------:R-:W-:Y:S01]  /*2cc0*/  FSEL R118, R118, RZ, P3 ;  /* 0x000000ff76767208 */ /* 0x000fe20001800000 */
[----:B------:R-:W-:Y:S01]  /*2cd0*/  FFMA.FTZ R194, R194, R214, R215 ;  /* 0x000000d6c2c27223 */ /* 0x000fe200000100d7 */
[----:B------:R-:W-:Y:S01]  /*2ce0*/  LOP3.LUT P4, RZ, R126, 0xff0000, RZ, 0xc0, !PT ;  /* 0x00ff00007eff7812 */ /* 0x000fe2000788c0ff */
[----:B------:R-:W-:Y:S01]  /*2cf0*/  FADD.FTZ R205, R170, -R205 ;  /* 0x800000cdaacd7221 */ /* 0x000fe20000010000 */
[----:B------:R-:W-:Y:S01]  /*2d00*/  LOP3.LUT P3, RZ, R126, 0xff000000, RZ, 0xc0, !PT ;  /* 0xff0000007eff7812 */ /* 0x000fe2000786c0ff */
[----:B------:R-:W-:Y:S01]  /*2d10*/  FADD.FTZ R202, R202, -R211 ;  /* 0x800000d3caca7221 */ /* 0x000fe20000010000 */
[----:B------:R-:W-:Y:S01]  /*2d20*/  FSEL R119, R119, RZ, P6 ;  /* 0x000000ff77777208 */ /* 0x000fe20003000000 */
[----:B------:R-:W-:Y:S01]  /*2d30*/  FMUL.FTZ R199, R199, R2 ;  /* 0x00000002c7c77220 */ /* 0x000fe20000410000 */
[----:B------:R-:W-:Y:S01]  /*2d40*/  FSEL R126, R198, RZ, P2 ;  /* 0x000000ffc67e7208 */ /* 0x000fe20001000000 */
[----:B------:R-:W-:Y:S01]  /*2d50*/  FADD.FTZ R197, R197, -R208 ;  /* 0x800000d0c5c57221 */ /* 0x000fe20000010000 */
[----:B------:R-:W-:Y:S01]  /*2d60*/  FSEL R134, R134, RZ, P5 ;  /* 0x000000ff86867208 */ /* 0x000fe20002800000 */
[----:B------:R-:W-:Y:S01]  /*2d70*/  FFMA.FTZ R205, R21, R205, R52 ;  /* 0x000000cd15cd7223 */ /* 0x000fe20000010034 */
[C---:B------:R-:W-:Y:S01]  /*2d80*/  LOP3.LUT P6, RZ, R127.reuse, 0xff, RZ, 0xc0, !PT ;  /* 0x000000ff7fff7812 */ /* 0x040fe200078cc0ff */
[----:B------:R-:W-:Y:S01]  /*2d90*/  FADD.FTZ R194, R124, -R194 ;  /* 0x800000c27cc27221 */ /* 0x000fe20000010000 */
[----:B------:R-:W-:Y:S01]  /*2da0*/  LOP3.LUT P2, RZ, R127, 0xff00, RZ, 0xc0, !PT ;  /* 0x0000ff007fff7812 */ /* 0x000fe2000784c0ff */
[----:B------:R-:W-:Y:S01]  /*2db0*/  FFMA.FTZ R201, R21, R202, R55 ;  /* 0x000000ca15c97223 */ /* 0x000fe20000010037 */
[----:B------:R-:W-:Y:S01]  /*2dc0*/  LOP3.LUT P5, RZ, R127, 0xff0000, RZ, 0xc0, !PT ;  /* 0x00ff00007fff7812 */ /* 0x000fe200078ac0ff */
[----:B------:R-:W-:Y:S01]  /*2dd0*/  FFMA.FTZ R195, R21, R195, R48 ;  /* 0x000000c315c37223 */ /* 0x000fe20000010030 */
[----:B------:R-:W-:Y:S01]  /*2de0*/  ISETP.GE.U32.AND.EX P1, PT, R127, 0x1000000, PT, P1 ;  /* 0x010000007f00780c */ /* 0x000fe20003f26110 */
[----:B------:R-:W-:Y:S01]  /*2df0*/  FFMA.FTZ R127, R21, R200, R58 ;  /* 0x000000c8157f7223 */ /* 0x000fe2000001003a */
[----:B------:R-:W-:Y:S01]  /*2e00*/  FMUL.FTZ R168, R199, UR5 ;  /* 0x00000005c7a87c20 */ /* 0x000fe20008410000 */
[-C--:B------:R-:W-:Y:S01]  /*2e10*/  FMUL.FTZ R205, R205, R2.reuse ;  /* 0x00000002cdcd7220 */ /* 0x080fe20000410000 */
[----:B------:R-:W-:Y:S01]  /*2e20*/  FFMA.FTZ R197, R21, R197, R54 ;  /* 0x000000c515c57223 */ /* 0x000fe20000010036 */
[----:B------:R-:W-:Y:S01]  /*2e30*/  FMUL.FTZ R127, R127, R2 ;  /* 0x000000027f7f7220 */ /* 0x000fe20000410000 */
[----:B------:R-:W-:Y:S01]  /*2e40*/  FFMA.FTZ R199, R21, R194, R49 ;  /* 0x000000c215c77223 */ /* 0x000fe20000010031 */
[-C--:B------:R-:W-:Y:S01]  /*2e50*/  FMUL.FTZ R201, R201, R2.reuse ;  /* 0x00000002c9c97220 */ /* 0x080fe20000410000 */
[-C--:B------:R-:W-:Y:S01]  /*2e60*/  FMUL.FTZ R124, R195, R2.reuse ;  /* 0x00000002c37c7220 */ /* 0x080fe20000410000 */
[----:B------:R-:W-:Y:S01]  /*2e70*/  FMUL.FTZ R127, R127, UR5 ;  /* 0x000000057f7f7c20 */ /* 0x000fe20008410000 */
[----:B------:R-:W-:Y:S01]  /*2e80*/  FMUL.FTZ R170, R205, UR5 ;  /* 0x00000005cdaa7c20 */ /* 0x000fe20008410000 */
[-C--:B------:R-:W-:Y:S01]  /*2e90*/  FMUL.FTZ R197, R197, R2.reuse ;  /* 0x00000002c5c57220 */ /* 0x080fe20000410000 */
[----:B------:R-:W-:Y:S01]  /*2ea0*/  FMUL.FTZ R199, R199, R2 ;  /* 0x00000002c7c77220 */ /* 0x000fe20000410000 */
[----:B------:R-:W-:Y:S01]  /*2eb0*/  FMUL.FTZ R195, R201, UR5 ;  /* 0x00000005c9c37c20 */ /* 0x000fe20008410000 */
[-CC-:B------:R-:W-:Y:S01]  /*2ec0*/  FFMA.FTZ R175, R175, R214.reuse, R215.reuse ;  /* 0x000000d6afaf7223 */ /* 0x180fe200000100d7 */
[-CC-:B------:R-:W-:Y:S01]  /*2ed0*/  FFMA.FTZ R174, R174, R214.reuse, R215.reuse ;  /* 0x000000d6aeae7223 */ /* 0x180fe200000100d7 */
[----:B------:R-:W-:Y:S01]  /*2ee0*/  FSEL R127, R127, RZ, P4 ;  /* 0x000000ff7f7f7208 */ /* 0x000fe20002000000 */
[----:B------:R-:W-:Y:S01]  /*2ef0*/  FMUL.FTZ R194, R197, UR5 ;  /* 0x00000005c5c27c20 */ /* 0x000fe20008410000 */
[----:B------:R-:W-:Y:S01]  /*2f00*/  FSEL R125, R125, RZ, P3 ;  /* 0x000000ff7d7d7208 */ /* 0x000fe20001800000 */
[----:B------:R-:W-:Y:S01]  /*2f10*/  FMUL.FTZ R124, R124, UR5 ;  /* 0x000000057c7c7c20 */ /* 0x000fe20008410000 */
[----:B------:R-:W-:Y:S01]  /*2f20*/  FMUL.FTZ R166, R199, UR5 ;  /* 0x00000005c7a67c20 */ /* 0x000fe20008410000 */
[C---:B------:R-:W-:Y:S01]  /*2f30*/  LOP3.LUT P4, RZ, R122.reuse, 0xff, RZ, 0xc0, !PT ;  /* 0x000000ff7aff7812 */ /* 0x040fe2000788c0ff */
[-CC-:B------:R-:W-:Y:S01]  /*2f40*/  FFMA.FTZ R189, R189, R214.reuse, R215.reuse ;  /* 0x000000d6bdbd7223 */ /* 0x180fe200000100d7 */
[----:B------:R-:W-:Y:S01]  /*2f50*/  LOP3.LUT P3, RZ, R122, 0xff00, RZ, 0xc0, !PT ;  /* 0x0000ff007aff7812 */ /* 0x000fe2000786c0ff */
[-CC-:B------:R-:W-:Y:S01]  /*2f60*/  FFMA.FTZ R173, R173, R214.reuse, R215.reuse ;  /* 0x000000d6adad7223 */ /* 0x180fe200000100d7 */
[----:B------:R-:W-:Y:S01]  /*2f70*/  FSEL R170, R170, RZ, P6 ;  /* 0x000000ffaaaa7208 */ /* 0x000fe20003000000 */
[-CC-:B------:R-:W-:Y:S01]  /*2f80*/  FFMA.FTZ R171, R171, R214.reuse, R215.reuse ;  /* 0x000000d6abab7223 */ /* 0x180fe200000100d7 */
[----:B------:R-:W-:Y:S01]  /*2f90*/  FSEL R168, R168, RZ, P2 ;  /* 0x000000ffa8a87208 */ /* 0x000fe20001000000 */
[-CC-:B------:R-:W-:Y:S01]  /*2fa0*/  FFMA.FTZ R158, R158, R214.reuse, R215.reuse ;  /* 0x000000d69e9e7223 */ /* 0x180fe200000100d7 */
[----:B------:R-:W-:Y:S01]  /*2fb0*/  FSEL R195, R195, RZ, P1 ;  /* 0x000000ffc3c37208 */ /* 0x000fe20000800000 */
[-C--:B------:R-:W-:Y:S01]  /*2fc0*/  FFMA.FTZ R159, R159, R214.reuse, R215 ;  /* 0x000000d69f9f7223 */ /* 0x080fe200000100d7 */
[----:B------:R-:W-:Y:S01]  /*2fd0*/  LOP3.LUT P6, RZ, R122, 0xff0000, RZ, 0xc0, !PT ;  /* 0x00ff00007aff7812 */ /* 0x000fe200078cc0ff */
[----:B------:R-:W-:Y:S01]  /*2fe0*/  FADD.FTZ R189, R150, -R189 ;  /* 0x800000bd96bd7221 */ /* 0x000fe20000010000 */
[C---:B------:R-:W-:Y:S01]  /*2ff0*/  LOP3.LUT P2, RZ, R122.reuse, 0xff000000, RZ, 0xc0, !PT ;  /* 0xff0000007aff7812 */ /* 0x040fe2000784c0ff */
[----:B------:R-:W-:Y:S01]  /*3000*/  FADD.FTZ R150, R153, -R173 ;  /* 0x800000ad99967221 */ /* 0x000fe20000010000 */
[----:B------:R-:W-:Y:S01]  /*3010*/  ISETP.GE.U32.AND P1, PT, R122, RZ, PT ;  /* 0x000000ff7a00720c */ /* 0x000fe20003f26070 */
[----:B------:R-:W-:Y:S01]  /*3020*/  FADD.FTZ R122, R151, -R175 ;  /* 0x800000af977a7221 */ /* 0x000fe20000010000 */
[----:B------:R-:W-:Y:S01]  /*3030*/  FADD.FTZ R151, R152, -R174 ;  /* 0x800000ae98977221 */ /* 0x000fe20000010000 */
[----:B------:R-:W-:Y:S01]  /*3040*/  FSEL R194, R194, RZ, P5 ;  /* 0x000000ffc2c27208 */ /* 0x000fe20002800000 */
[C---:B------:R-:W-:Y:S01]  /*3050*/  FFMA.FTZ R189, R21.reuse, R189, R50 ;  /* 0x000000bd15bd7223 */ /* 0x040fe20000010032 */
[----:B------:R-:W-:Y:S01]  /*3060*/  FSEL R124, R124, RZ, P4 ;  /* 0x000000ff7c7c7208 */ /* 0x000fe20002000000 */
[----:B------:R-:W-:Y:S01]  /*3070*/  FFMA.FTZ R151, R21, R151, R44 ;  /* 0x0000009715977223 */ /* 0x000fe2000001002c */
[----:B------:R-:W-:Y:S01]  /*3080*/  FSEL R166, R166, RZ, P3 ;  /* 0x000000ffa6a67208 */ /* 0x000fe20001800000 */
[--C-:B------:R-:W-:Y:S01]  /*3090*/  FFMA.FTZ R172, R172, R214, R215.reuse ;  /* 0x000000d6acac7223 */ /* 0x100fe200000100d7 */
[----:B------:R-:W-:Y:S01]  /*30a0*/  LOP3.LUT P5, RZ, R123, 0xff, RZ, 0xc0, !PT ;  /* 0x000000ff7bff7812 */ /* 0x000fe200078ac0ff */
[----:B------:R-:W-:Y:S01]  /*30b0*/  FMUL.FTZ R151, R151, R2 ;  /* 0x0000000297977220 */ /* 0x000fe20000410000 */
[C---:B------:R-:W-:Y:S01]  /*30c0*/  LOP3.LUT P4, RZ, R123.reuse, 0xff00, RZ, 0xc0, !PT ;  /* 0x0000ff007bff7812 */ /* 0x040fe2000788c0ff */
[----:B------:R-:W-:Y:S01]  /*30d0*/  FFMA.FTZ R160, R160, R214, R215 ;  /* 0x000000d6a0a07223 */ /* 0x000fe200000100d7 */
[----:B------:R-:W-:Y:S01]  /*30e0*/  LOP3.LUT P3, RZ, R123, 0xff0000, RZ, 0xc0, !PT ;  /* 0x00ff00007bff7812 */ /* 0x000fe2000786c0ff */
[----:B------:R-:W-:Y:S01]  /*30f0*/  FMUL.FTZ R151, R151, UR5 ;  /* 0x0000000597977c20 */ /* 0x000fe20008410000 */
[----:B------:R-:W-:Y:S01]  /*3100*/  ISETP.GE.U32.AND.EX P1, PT, R123, 0x1000000, PT, P1 ;  /* 0x010000007b00780c */ /* 0x000fe20003f26110 */
[----:B------:R-:W-:Y:S01]  /*3110*/  FFMA.FTZ R123, R21, R122, R51 ;  /* 0x0000007a157b7223 */ /* 0x000fe20000010033 */
[----:B------:R-:W-:Y:S01]  /*3120*/  FADD.FTZ R122, R155, -R171 ;  /* 0x800000ab9b7a7221 */ /* 0x000fe20000010000 */
[----:B------:R-:W-:Y:S01]  /*3130*/  FADD.FTZ R155, R120, -R158 ;  /* 0x8000009e789b7221 */ /* 0x000fe20000010000 */
[----:B------:R-:W-:Y:S01]  /*3140*/  FADD.FTZ R120, R121, -R159 ;  /* 0x8000009f79787221 */ /* 0x000fe20000010000 */
[----:B------:R-:W-:Y:S01]  /*3150*/  FFMA.FTZ R121, R21, R150, R45 ;  /* 0x0000009615797223 */ /* 0x000fe2000001002d */
[-C--:B------:R-:W-:Y:S01]  /*3160*/  FMUL.FTZ R123, R123, R2.reuse ;  /* 0x000000027b7b7220 */ /* 0x080fe20000410000 */
[-C--:B------:R-:W-:Y:S01]  /*3170*/  FMUL.FTZ R189, R189, R2.reuse ;  /* 0x00000002bdbd7220 */ /* 0x080fe20000410000 */
[----:B------:R-:W-:Y:S01]  /*3180*/  FFMA.FTZ R155, R21, R155, R40 ;  /* 0x0000009b159b7223 */ /* 0x000fe20000010028 */
[----:B------:R-:W-:Y:S01]  /*3190*/  FMUL.FTZ R121, R121, R2 ;  /* 0x0000000279797220 */ /* 0x000fe20000410000 */
[----:B------:R-:W-:Y:S01]  /*31a0*/  FMUL.FTZ R123, R123, UR5 ;  /* 0x000000057b7b7c20 */ /* 0x000fe20008410000 */
[----:B------:R-:W-:Y:S01]  /*31b0*/  FADD.FTZ R173, R154, -R172 ;  /* 0x800000ac9aad7221 */ /* 0x000fe20000010000 */
[----:B------:R-:W-:Y:S01]  /*31c0*/  FSEL R158, R151, RZ, P5 ;  /* 0x000000ff979e7208 */ /* 0x000fe20002800000 */
[----:B------:R-:W-:Y:S01]  /*31d0*/  FMUL.FTZ R121, R121, UR5 ;  /* 0x0000000579797c20 */ /* 0x000fe20008410000 */
[----:B------:R-:W-:Y:S01]  /*31e0*/  FADD.FTZ R160, R148, -R160 ;  /* 0x800000a094a07221 */ /* 0x000fe20000010000 */
[----:B------:R-:W-:Y:S01]  /*31f0*/  FMUL.FTZ R154, R189, UR5 ;  /* 0x00000005bd9a7c20 */ /* 0x000fe20008410000 */
[----:B------:R-:W-:Y:S01]  /*3200*/  FSEL R153, R123, RZ, P2 ;  /* 0x000000ff7b997208 */ /* 0x000fe20001000000 */
[C---:B------:R-:W-:Y:S01]  /*3210*/  FFMA.FTZ R151, R21.reuse, R120, R41 ;  /* 0x0000007815977223 */ /* 0x040fe20000010029 */
[----:B------:R-:W-:Y:S01]  /*3220*/  FFMA.FTZ R123, R21, R122, R47 ;  /* 0x0000007a157b7223 */ /* 0x000fe2000001002f */
[----:B------:R-:W-:Y:S01]  /*3230*/  FMUL.FTZ R120, R155, R2 ;  /* 0x000000029b787220 */ /* 0x000fe20000410000 */
[----:B------:R-:W-:Y:S01]  /*3240*/  FSEL R155, R121, RZ, P4 ;  /* 0x000000ff799b7208 */ /* 0x000fe20002000000 */
[----:B------:R-:W-:Y:S01]  /*3250*/  FFMA.FTZ R121, R21, R160, R42 ;  /* 0x000000a015797223 */ /* 0x000fe2000001002a */
[----:B------:R-:W-:Y:S01]  /*3260*/  FSEL R154, R154, RZ, P6 ;  /* 0x000000ff9a9a7208 */ /* 0x000fe20003000000 */
[-C--:B------:R-:W-:Y:S01]  /*3270*/  FMUL.FTZ R123, R123, R2.reuse ;  /* 0x000000027b7b7220 */ /* 0x080fe20000410000 */
[----:B------:R-:W-:Y:S01]  /*3280*/  FMUL.FTZ R151, R151, R2 ;  /* 0x0000000297977220 */ /* 0x000fe20000410000 */
[----:B------:R-:W-:Y:S01]  /*3290*/  FMUL.FTZ R120, R120, UR5 ;  /* 0x0000000578787c20 */ /* 0x000fe20008410000 */
[----:B------:R-:W-:Y:S01]  /*32a0*/  LOP3.LUT P6, RZ, R192, 0xff, RZ, 0xc0, !PT ;  /* 0x000000ffc0ff7812 */ /* 0x000fe200078cc0ff */
[--C-:B------:R-:W-:Y:S01]  /*32b0*/  FFMA.FTZ R161, R161, R214, R215.reuse ;  /* 0x000000d6a1a17223 */ /* 0x100fe200000100d7 */
[----:B------:R-:W-:Y:S01]  /*32c0*/  FMUL.FTZ R121, R121, R2 ;  /* 0x0000000279797220 */ /* 0x000fe20000410000 */
[----:B------:R-:W-:Y:S01]  /*32d0*/  FFMA.FTZ R163, R163, R214, R215 ;  /* 0x000000d6a3a37223 */ /* 0x000fe200000100d7 */
[----:B------:R-:W-:Y:S01]  /*32e0*/  FMUL.FTZ R123, R123, UR5 ;  /* 0x000000057b7b7c20 */ /* 0x000fe20008410000 */
[----:B------:R-:W-:Y:S01]  /*32f0*/  FMUL.FTZ R150, R151, UR5 ;  /* 0x0000000597967c20 */ /* 0x000fe20008410000 */
[----:B------:R-:W-:Y:S01]  /*3300*/  FSEL R151, R120, RZ, P6 ;  /* 0x000000ff78977208 */ /* 0x000fe20003000000 */
[----:B------:R-:W-:Y:S01]  /*3310*/  FADD.FTZ R120, R147, -R161 ;  /* 0x800000a193787221 */ /* 0x000fe20000010000 */
[----:B------:R-:W-:Y:S01]  /*3320*/  FMUL.FTZ R121, R121, UR5 ;  /* 0x0000000579797c20 */ /* 0x000fe20008410000 */
[----:B------:R-:W-:Y:S01]  /*3330*/  LOP3.LUT P5, RZ, R192, 0xff0000, RZ, 0xc0, !PT ;  /* 0x00ff0000c0ff7812 */ /* 0x000fe200078ac0ff */
[----:B------:R-:W-:Y:S01]  /*3340*/  FADD.FTZ R122, R145, -R163 ;  /* 0x800000a3917a7221 */ /* 0x000fe20000010000 */
[----:B------:R-:W-:Y:S01]  /*3350*/  FSEL R159, R123, RZ, P1 ;  /* 0x000000ff7b9f7208 */ /* 0x000fe20000800000 */
[----:B------:R-:W-:Y:S01]  /*3360*/  FFMA.FTZ R123, R21, R120, R43 ;  /* 0x00000078157b7223 */ /* 0x000fe2000001002b */
[----:B------:R-:W-:Y:S01]  /*3370*/  FSEL R145, R121, RZ, P5 ;  /* 0x000000ff79917208 */ /* 0x000fe20002800000 */
[----:B------:R-:W-:Y:S01]  /*3380*/  FFMA.FTZ R121, R21, R122, R37 ;  /* 0x0000007a15797223 */ /* 0x000fe20000010025 */
[--C-:B------:R-:W-:Y:S01]  /*3390*/  FFMA.FTZ R165, R165, R214, R215.reuse ;  /* 0x000000d6a5a57223 */ /* 0x100fe200000100d7 */
[----:B------:R-:W-:Y:S01]  /*33a0*/  FMUL.FTZ R123, R123, R2 ;  /* 0x000000027b7b7220 */ /* 0x000fe20000410000 */
[----:B------:R-:W-:Y:S01]  /*33b0*/  FFMA.FTZ R162, R162, R214, R215 ;  /* 0x000000d6a2a27223 */ /* 0x000fe200000100d7 */
[----:B------:R-:W-:Y:S01]  /*33c0*/  FMUL.FTZ R121, R121, R2 ;  /* 0x0000000279797220 */ /* 0x000fe20000410000 */
[----:B------:R-:W-:Y:S01]  /*33d0*/  LOP3.LUT P4, RZ, R192, 0xff000000, RZ, 0xc0, !PT ;  /* 0xff000000c0ff7812 */ /* 0x000fe2000788c0ff */
[----:B------:R-:W-:Y:S01]  /*33e0*/  FMUL.FTZ R123, R123, UR5 ;  /* 0x000000057b7b7c20 */ /* 0x000fe20008410000 */
[----:B------:R-:W-:Y:S01]  /*33f0*/  FADD.FTZ R144, R144, -R165 ;  /* 0x800000a590907221 */ /* 0x000fe20000010000 */
[----:B------:R-:W-:Y:S01]  /*3400*/  FMUL.FTZ R121, R121, UR5 ;  /* 0x0000000579797c20 */ /* 0x000fe20008410000 */
[----:B------:R-:W-:Y:S01]  /*3410*/  FFMA.FTZ R173, R21, R173, R46 ;  /* 0x000000ad15ad7223 */ /* 0x000fe2000001002e */
[----:B------:R-:W-:Y:S01]  /*3420*/  LOP3.LUT P6, RZ, R193, 0xff00, RZ, 0xc0, !PT ;  /* 0x0000ff00c1ff7812 */ /* 0x000fe200078cc0ff */
[-CC-:B------:R-:W-:Y:S01]  /*3430*/  FFMA.FTZ R133, R133, R214.reuse, R215.reuse ;  /* 0x000000d685857223 */ /* 0x180fe200000100d7 */
[----:B------:R-:W-:Y:S01]  /*3440*/  FADD.FTZ R147, R146, -R162 ;  /* 0x800000a292937221 */ /* 0x000fe20000010000 */
[----:B------:R-:W-:Y:S01]  /*3450*/  FFMA.FTZ R131, R131, R214, R215 ;  /* 0x000000d683837223 */ /* 0x000fe200000100d7 */
[----:B------:R-:W-:Y:S01]  /*3460*/  FSEL R146, R123, RZ, P4 ;  /* 0x000000ff7b927208 */ /* 0x000fe20002000000 */
[----:B------:R-:W-:Y:S01]  /*3470*/  FFMA.FTZ R123, R21, R144, R39 ;  /* 0x00000090157b7223 */ /* 0x000fe20000010027 */
[----:B------:R-:W-:Y:S01]  /*3480*/  FFMA.FTZ R164, R164, R214, R215 ;  /* 0x000000d6a4a47223 */ /* 0x000fe200000100d7 */
[-C--:B------:R-:W-:Y:S01]  /*3490*/  FMUL.FTZ R173, R173, R2.reuse ;  /* 0x00000002adad7220 */ /* 0x080fe20000410000 */
[----:B------:R-:W-:Y:S01]  /*34a0*/  FSEL R148, R121, RZ, P6 ;  /* 0x000000ff79947208 */ /* 0x000fe20003000000 */
[----:B------:R-:W-:Y:S01]  /*34b0*/  FFMA.FTZ R147, R21, R147, R36 ;  /* 0x0000009315937223 */ /* 0x000fe20000010024 */
[----:B------:R-:W-:Y:S01]  /*34c0*/  FADD.FTZ R133, R136, -R133 ;  /* 0x8000008588857221 */ /* 0x000fe20000010000 */
[----:B------:R-:W0:Y:S01]  /*34d0*/  LDC.64 R120, c[0x0][0x468] ;  /* 0x00011a00ff787b82 */ /* 0x000e220000000a00 */
[----:B------:R-:W-:Y:S01]  /*34e0*/  FADD.FTZ R131, R138, -R131 ;  /* 0x800000838a837221 */ /* 0x000fe20000010000 */
[----:B------:R-:W-:Y:S01]  /*34f0*/  FMUL.FTZ R123, R123, R2 ;  /* 0x000000027b7b7220 */ /* 0x000fe20000410000 */
[----:B------:R-:W-:Y:S01]  /*3500*/  FMUL.FTZ R152, R173, UR5 ;  /* 0x00000005ad987c20 */ /* 0x000fe20008410000 */
[----:B------:R-:W-:Y:S01]  /*3510*/  ISETP.GE.U32.AND P1, PT, R192, RZ, PT ;  /* 0x000000ffc000720c */ /* 0x000fe20003f26070 */
[----:B------:R-:W-:Y:S01]  /*3520*/  FADD.FTZ R149, R149, -R164 ;  /* 0x800000a495957221 */ /* 0x000fe20000010000 */
[-CC-:B------:R-:W-:Y:S01]  /*3530*/  FFMA.FTZ R132, R132, R214.reuse, R215.reuse ;  /* 0x000000d684847223 */ /* 0x180fe200000100d7 */
[-CC-:B------:R-:W-:Y:S01]  /*3540*/  FFMA.FTZ R130, R130, R214.reuse, R215.reuse ;  /* 0x000000d682827223 */ /* 0x180fe200000100d7 */
[-CC-:B------:R-:W-:Y:S01]  /*3550*/  FFMA.FTZ R129, R129, R214.reuse, R215.reuse ;  /* 0x000000d681817223 */ /* 0x180fe200000100d7 */
[-CC-:B------:R-:W-:Y:S01]  /*3560*/  FFMA.FTZ R128, R128, R214.reuse, R215.reuse ;  /* 0x000000d680807223 */ /* 0x180fe200000100d7 */
[--C-:B------:R-:W-:Y:S01]  /*3570*/  FFMA.FTZ R156, R156, R214, R215.reuse ;  /* 0x000000d69c9c7223 */ /* 0x100fe200000100d7 */
[----:B------:R-:W-:Y:S01]  /*3580*/  FMUL.FTZ R147, R147, R2 ;  /* 0x0000000293937220 */ /* 0x000fe20000410000 */
[----:B------:R-:W-:Y:S01]  /*3590*/  FFMA.FTZ R133, R21, R133, R32 ;  /* 0x0000008515857223 */ /* 0x000fe20000010020 */
[----:B------:R-:W-:Y:S01]  /*35a0*/  FFMA.FTZ R157, R157, R214, R215 ;  /* 0x000000d69d9d7223 */ /* 0x000fe200000100d7 */
[----:B------:R-:W-:Y:S01]  /*35b0*/  FFMA.FTZ R161, R21, R131, R34 ;  /* 0x0000008315a17223 */ /* 0x000fe20000010022 */
[----:B------:R-:W-:Y:S01]  /*35c0*/  FMUL.FTZ R123, R123, UR5 ;  /* 0x000000057b7b7c20 */ /* 0x000fe20008410000 */
[----:B------:R-:W-:Y:S01]  /*35d0*/  ISETP.GE.U32.AND.EX P1, PT, R193, 0x1000000, PT, P1 ;  /* 0x01000000c100780c */ /* 0x000fe20003f26110 */
[----:B------:R-:W-:Y:S01]  /*35e0*/  FFMA.FTZ R149, R21, R149, R38 ;  /* 0x0000009515957223 */ /* 0x000fe20000010026 */
[----:B------:R-:W-:Y:S01]  /*35f0*/  FSEL R152, R152, RZ, P3 ;  /* 0x000000ff98987208 */ /* 0x000fe20001800000 */
[----:B------:R-:W-:Y:S01]  /*3600*/  FMUL.FTZ R147, R147, UR5 ;  /* 0x0000000593937c20 */ /* 0x000fe20008410000 */
[-C--:B------:R-:W-:Y:S01]  /*3610*/  FMUL.FTZ R133, R133, R2.reuse ;  /* 0x0000000285857220 */ /* 0x080fe20000410000 */
[----:B------:R-:W-:Y:S01]  /*3620*/  FADD.FTZ R132, R137, -R132 ;  /* 0x8000008489847221 */ /* 0x000fe20000010000 */
[----:B------:R-:W-:Y:S01]  /*3630*/  FADD.FTZ R130, R139, -R130 ;  /* 0x800000828b827221 */ /* 0x000fe20000010000 */
[----:B------:R-:W-:Y:S01]  /*3640*/  FADD.FTZ R141, R141, -R129 ;  /* 0x800000818d8d7221 */ /* 0x000fe20000010000 */
[----:B------:R-:W-:Y:S01]  /*3650*/  FADD.FTZ R128, R140, -R128 ;  /* 0x800000808c807221 */ /* 0x000fe20000010000 */
[----:B------:R-:W-:Y:S01]  /*3660*/  FADD.FTZ R143, R143, -R156 ;  /* 0x8000009c8f8f7221 */ /* 0x000fe20000010000 */
[----:B------:R-:W-:Y:S01]  /*3670*/  LOP3.LUT P3, RZ, R193, 0xff, RZ, 0xc0, !PT ;  /* 0x000000ffc1ff7812 */ /* 0x000fe2000786c0ff */
[-C--:B------:R-:W-:Y:S01]  /*3680*/  FMUL.FTZ R161, R161, R2.reuse ;  /* 0x00000002a1a17220 */ /* 0x080fe20000410000 */
[----:B------:R-:W-:Y:S01]  /*3690*/  FADD.FTZ R142, R142, -R157 ;  /* 0x8000009d8e8e7221 */ /* 0x000fe20000010000 */
[----:B------:R-:W-:Y:S01]  /*36a0*/  FMUL.FTZ R149, R149, R2 ;  /* 0x0000000295957220 */ /* 0x000fe20000410000 */
[----:B------:R-:W-:Y:S01]  /*36b0*/  FSEL R160, R123, RZ, P1 ;  /* 0x000000ff7ba07208 */ /* 0x000fe20000800000 */
[----:B------:R-:W-:Y:S01]  /*36c0*/  FMUL.FTZ R133, R133, UR5 ;  /* 0x0000000585857c20 */ /* 0x000fe20008410000 */
[----:B------:R-:W-:Y:S01]  /*36d0*/  LOP3.LUT P2, RZ, R192, 0xff00, RZ, 0xc0, !PT ;  /* 0x0000ff00c0ff7812 */ /* 0x000fe2000784c0ff */
[C---:B------:R-:W-:Y:S01]  /*36e0*/  FFMA.FTZ R123, R21.reuse, R132, R33 ;  /* 0x00000084157b7223 */ /* 0x040fe20000010021 */
[C---:B------:R-:W-:Y:S01]  /*36f0*/  FFMA.FTZ R129, R21.reuse, R130, R35 ;  /* 0x0000008215817223 */ /* 0x040fe20000010023 */
[C---:B------:R-:W-:Y:S01]  /*3700*/  FFMA.FTZ R141, R21.reuse, R141, R28 ;  /* 0x0000008d158d7223 */ /* 0x040fe2000001001c */
[C---:B------:R-:W-:Y:S01]  /*3710*/  FFMA.FTZ R137, R21.reuse, R128, R29 ;  /* 0x0000008015897223 */ /* 0x040fe2000001001d */
[----:B------:R-:W-:Y:S01]  /*3720*/  FFMA.FTZ R143, R21, R143, R30 ;  /* 0x0000008f158f7223 */ /* 0x000fe2000001001e */
[C---:B------:R-:W-:Y:S01]  /*3730*/  LOP3.LUT P5, RZ, R190.reuse, 0xff, RZ, 0xc0, !PT ;  /* 0x000000ffbeff7812 */ /* 0x040fe200078ac0ff */
[----:B------:R-:W-:Y:S01]  /*3740*/  FMUL.FTZ R161, R161, UR5 ;  /* 0x00000005a1a17c20 */ /* 0x000fe20008410000 */
[----:B------:R-:W-:Y:S01]  /*3750*/  FSEL R147, R147, RZ, P3 ;  /* 0x000000ff93937208 */ /* 0x000fe20001800000 */
[----:B------:R-:W-:Y:S01]  /*3760*/  FFMA.FTZ R139, R21, R142, R31 ;  /* 0x0000008e158b7223 */ /* 0x000fe2000001001f */
[----:B------:R-:W-:Y:S01]  /*3770*/  LOP3.LUT P3, RZ, R190, 0xff0000, RZ, 0xc0, !PT ;  /* 0x00ff0000beff7812 */ /* 0x000fe2000786c0ff */
[----:B------:R-:W-:Y:S01]  /*3780*/  FMUL.FTZ R131, R149, UR5 ;  /* 0x0000000595837c20 */ /* 0x000fe20008410000 */
[----:B------:R-:W-:Y:S01]  /*3790*/  FSEL R150, R150, RZ, P2 ;  /* 0x000000ff96967208 */ /* 0x000fe20001000000 */
[-C--:B------:R-:W-:Y:S01]  /*37a0*/  FMUL.FTZ R132, R123, R2.reuse ;  /* 0x000000027b847220 */ /* 0x080fe20000410000 */
[-C--:B------:R-:W-:Y:S01]  /*37b0*/  FMUL.FTZ R21, R129, R2.reuse ;  /* 0x0000000281157220 */ /* 0x080fe20000410000 */
[-C--:B------:R-:W-:Y:S01]  /*37c0*/  FMUL.FTZ R149, R141, R2.reuse ;  /* 0x000000028d957220 */ /* 0x080fe20000410000 */
[-C--:B------:R-:W-:Y:S01]  /*37d0*/  FMUL.FTZ R156, R137, R2.reuse ;  /* 0x00000002899c7220 */ /* 0x080fe20000410000 */
[-C--:B------:R-:W-:Y:S01]  /*37e0*/  FMUL.FTZ R157, R143, R2.reuse ;  /* 0x000000028f9d7220 */ /* 0x080fe20000410000 */
[----:B------:R-:W-:Y:S01]  /*37f0*/  LOP3.LUT P2, RZ, R193, 0xff0000, RZ, 0xc0, !PT ;  /* 0x00ff0000c1ff7812 */ /* 0x000fe2000784c0ff */
[----:B------:R-:W-:Y:S01]  /*3800*/  FMUL.FTZ R2, R139, R2 ;  /* 0x000000028b027220 */ /* 0x000fe20000410000 */
[----:B------:R-:W-:Y:S01]  /*3810*/  FSEL R144, R133, RZ, P5 ;  /* 0x000000ff85907208 */ /* 0x000fe20002800000 */
[----:B------:R-:W-:Y:S01]  /*3820*/  FMUL.FTZ R21, R21, UR5 ;  /* 0x0000000515157c20 */ /* 0x000fe20008410000 */
[----:B------:R-:W-:Y:S01]  /*3830*/  ISETP.GE.U32.AND P5, PT, R190, RZ, PT ;  /* 0x000000ffbe00720c */ /* 0x000fe20003fa6070 */
[----:B------:R-:W-:Y:S01]  /*3840*/  FMUL.FTZ R132, R132, UR5 ;  /* 0x0000000584847c20 */ /* 0x000fe20008410000 */
[----:B------:R-:W-:Y:S01]  /*3850*/  FSEL R133, R161, RZ, P3 ;  /* 0x000000ffa1857208 */ /* 0x000fe20001800000 */
[----:B------:R-:W-:Y:S01]  /*3860*/  FMUL.FTZ R149, R149, UR5 ;  /* 0x0000000595957c20 */ /* 0x000fe20008410000 */
[----:B------:R-:W-:Y:S01]  /*3870*/  IADD3 R163, PT, PT, R187, 0x20, RZ ;  /* 0x00000020bba37810 */ /* 0x000fe20007ffe0ff */
[----:B------:R-:W-:Y:S01]  /*3880*/  FMUL.FTZ R157, R157, UR5 ;  /* 0x000000059d9d7c20 */ /* 0x000fe20008410000 */
[C---:B------:R-:W-:Y:S01]  /*3890*/  IADD3 R161, PT, PT, R187.reuse, 0x60, RZ ;  /* 0x00000060bba17810 */ /* 0x040fe20007ffe0ff */
[----:B------:R-:W-:Y:S01]  /*38a0*/  FMUL.FTZ R2, R2, UR5 ;  /* 0x0000000502027c20 */ /* 0x000fe20008410000 */
[C---:B------:R-:W-:Y:S01]  /*38b0*/  IADD3 R165, PT, PT, R187.reuse, 0x40, RZ ;  /* 0x00000040bba57810 */ /* 0x040fe20007ffe0ff */
[----:B------:R-:W-:Y:S01]  /*38c0*/  FMUL.FTZ R156, R156, UR5 ;  /* 0x000000059c9c7c20 */ /* 0x000fe20008410000 */
[----:B------:R-:W-:Y:S01]  /*38d0*/  LOP3.LUT P6, RZ, R190, 0xff000000, RZ, 0xc0, !PT ;  /* 0xff000000beff7812 */ /* 0x000fe200078cc0ff */
[----:B0-----:R-:W-:Y:S01]  /*38e0*/  IMAD.WIDE.U32 R136, R187, 0x10, R120 ;  /* 0x00000010bb887825 */ /* 0x001fe200078e0078 */
[----:B------:R-:W-:-:S02]  /*38f0*/  FSEL R131, R131, RZ, P2 ;  /* 0x000000ff83837208 */ /* 0x000fc40001000000 */
[----:B------:R-:W-:Y:S01]  /*3900*/  LOP3.LUT P4, RZ, R190, 0xff00, RZ, 0xc0, !PT ;  /* 0x0000ff00beff7812 */ /* 0x000fe2000788c0ff */
[--C-:B------:R-:W-:Y:S01]  /*3910*/  IMAD.WIDE.U32 R142, R163, 0x10, R120.reuse ;  /* 0x00000010a38e7825 */ /* 0x100fe200078e0078 */
[C---:B------:R-:W-:Y:S02]  /*3920*/  LOP3.LUT P2, RZ, R191.reuse, 0xff, RZ, 0xc0, !PT ;  /* 0x000000ffbfff7812 */ /* 0x040fe4000784c0ff */
[----:B------:R-:W-:Y:S01]  /*3930*/  LOP3.LUT P1, RZ, R191, 0xff00, RZ, 0xc0, !PT ;  /* 0x0000ff00bfff7812 */ /* 0x000fe2000782c0ff */
[--C-:B------:R-:W-:Y:S01]  /*3940*/  IMAD.WIDE.U32 R140, R165, 0x10, R120.reuse ;  /* 0x00000010a58c7825 */ /* 0x100fe200078e0078 */
[C---:B------:R-:W-:Y:S02]  /*3950*/  LOP3.LUT P3, RZ, R191.reuse, 0xff0000, RZ, 0xc0, !PT ;  /* 0x00ff0000bfff7812 */ /* 0x040fe4000786c0ff */
[----:B------:R-:W-:Y:S01]  /*3960*/  ISETP.GE.U32.AND.EX P5, PT, R191, 0x1000000, PT, P5 ;  /* 0x01000000bf00780c */ /* 0x000fe20003fa6150 */
[----:B------:R-:W-:Y:S01]  /*3970*/  IMAD.WIDE.U32 R138, R161, 0x10, R120 ;  /* 0x00000010a18a7825 */ /* 0x000fe200078e0078 */
[----:B------:R-:W-:-:S02]  /*3980*/  F2FP.F16.F32.PACK_AB R116, R0, R116 ;  /* 0x000000740074723e */ /* 0x000fc400000000ff */
[----:B------:R-:W-:Y:S01]  /*3990*/  F2FP.F16.F32.PACK_AB R117, R117, R135 ;  /* 0x000000877575723e */ /* 0x000fe200000000ff */
[----:B------:R-:W-:Y:S01]  /*39a0*/  IMAD.WIDE.U32 R188, R188, 0x10, R120 ;  /* 0x00000010bcbc7825 */ /* 0x000fe200078e0078 */
[----:B------:R-:W-:Y:S02]  /*39b0*/  F2FP.F16.F32.PACK_AB R120, R134, R126 ;  /* 0x0000007e8678723e */ /* 0x000fe400000000ff */
[----:B------:R-:W-:Y:S02]  /*39c0*/  F2FP.F16.F32.PACK_AB R129, R146, R145 ;  /* 0x000000919281723e */ /* 0x000fe400000000ff */
[----:B------:R-:W-:Y:S02]  /*39d0*/  FSEL R0, R21, RZ, P6 ;  /* 0x000000ff15007208 */ /* 0x000fe40003000000 */
[----:B------:R-:W-:Y:S02]  /*39e0*/  F2FP.F16.F32.PACK_AB R119, R169, R119 ;  /* 0x00000077a977723e */ /* 0x000fe400000000ff */
[----:B------:R-:W-:-:S02]  /*39f0*/  F2FP.F16.F32.PACK_AB R118, R118, R167 ;  /* 0x000000a77676723e */ /* 0x000fc400000000ff */
[----:B------:R-:W-:Y:S02]  /*3a00*/  FSEL R134, R149, RZ, P2 ;  /* 0x000000ff95867208 */ /* 0x000fe40001000000 */
[----:B------:R-:W-:Y:S01]  /*3a10*/  FSEL R135, R157, RZ, P3 ;  /* 0x000000ff9d877208 */ /* 0x000fe20001800000 */
[----:B------:R1:W-:Y:S01]  /*3a20*/  STG.E.128 desc[UR6][R136.64], R116 ;  /* 0x0000007488007986 */ /* 0x0003e2000c101d06 */
        /* <DEDUP_REMOVED lines=8> */
[----:B------:R1:W-:Y:S01]  /*3ab0*/  STG.E.128 desc[UR6][R142.64], R120 ;  /* 0x000000788e007986 */ /* 0x0003e2000c101d06 */
[----:B------:R-:W-:Y:S02]  /*3ac0*/  F2FP.F16.F32.PACK_AB R125, R153, R154 ;  /* 0x0000009a997d723e */ /* 0x000fe400000000ff */
        /* <DEDUP_REMOVED lines=12> */
.L_x_18628:
[----:B-----5:R-:W-:Y:S01]  /*3b90*/  LOP3.LUT P1, RZ, R134, 0xff, RZ, 0xc0, !PT ;  /* 0x000000ff86ff7812 */ /* 0x020fe2000782c0ff */
[-CC-:B------:R-:W-:Y:S01]  /*3ba0*/  FFMA.FTZ R0, R0, R214.reuse, R215.reuse ;  /* 0x000000d600007223 */ /* 0x180fe200000100d7 */
[----:B------:R-:W-:Y:S01]  /*3bb0*/  P2R R111, PR, RZ, 0x1 ;  /* 0x00000001ff6f7803 */ /* 0x000fe20000000000 */
[-C--:B------:R-:W-:Y:S01]  /*3bc0*/  FFMA.FTZ R109, R206, R214.reuse, R215 ;  /* 0x000000d6ce6d7223 */ /* 0x080fe200000100d7 */
[----:B------:R-:W-:Y:S01]  /*3bd0*/  LOP3.LUT P0, RZ, R134, 0xff00, RZ, 0xc0, !PT ;  /* 0x0000ff0086ff7812 */ /* 0x000fe2000780c0ff */
[----:B------:R-:W-:Y:S01]  /*3be0*/  FADD.FTZ R0, R116, -R0 ;  /* 0x8000000074007221 */ /* 0x000fe20000010000 */
[----:B------:R-:W-:Y:S01]  /*3bf0*/  P2R R108, PR, RZ, 0x2 ;  /* 0x00000002ff6c7803 */ /* 0x000fe20000000000 */
[----:B------:R-:W-:Y:S01]  /*3c00*/  FADD.FTZ R109, R210, -R109 ;  /* 0x8000006dd26d7221 */ /* 0x000fe20000010000 */
[----:B------:R-:W-:Y:S01]  /*3c10*/  P2R R110, PR, RZ, 0x1 ;  /* 0x00000001ff6e7803 */ /* 0x000fe20000000000 */
[----:B------:R-:W-:Y:S01]  /*3c20*/  FFMA.FTZ R212, R212, R214, R215 ;  /* 0x000000d6d4d47223 */ /* 0x000fe200000100d7 */
[----:B------:R-:W-:Y:S01]  /*3c30*/  ISETP.NE.AND P0, PT, R108, RZ, PT ;  /* 0x000000ff6c00720c */ /* 0x000fe20003f05270 */
[C---:B------:R-:W-:Y:S01]  /*3c40*/  FFMA.FTZ R108, R21.reuse, R0, R64 ;  /* 0x00000000156c7223 */ /* 0x040fe20000010040 */
[----:B------:R-:W-:Y:S01]  /*3c50*/  FFMA.FTZ R109, R21, R109, R65 ;  /* 0x0000006d156d7223 */ /* 0x000fe20000010041 */
[-CC-:B------:R-:W-:Y:S01]  /*3c60*/  FFMA.FTZ R198, R198, R214.reuse, R215.reuse ;  /* 0x000000d6c6c67223 */ /* 0x180fe200000100d7 */
[--C-:B------:R-:W-:Y:S01]  /*3c70*/  FFMA.FTZ R199, R199, R214, R215.reuse ;  /* 0x000000d6c7c77223 */ /* 0x100fe200000100d7 */
[-C--:B------:R-:W-:Y:S01]  /*3c80*/  FMUL.FTZ R0, R108, R2.reuse ;  /* 0x000000026c007220 */ /* 0x080fe20000410000 */
[----:B------:R-:W-:Y:S01]  /*3c90*/  FMUL.FTZ R112, R109, R2 ;  /* 0x000000026d707220 */ /* 0x000fe20000410000 */
[-CC-:B------:R-:W-:Y:S01]  /*3ca0*/  FFMA.FTZ R113, R118, R214.reuse, R215.reuse ;  /* 0x000000d676717223 */ /* 0x180fe200000100d7 */
[-CC-:B------:R-:W-:Y:S01]  /*3cb0*/  FFMA.FTZ R118, R160, R214.reuse, R215.reuse ;  /* 0x000000d6a0767223 */ /* 0x180fe200000100d7 */
[----:B------:R-:W-:Y:S01]  /*3cc0*/  FMUL.FTZ R0, R0, UR5 ;  /* 0x0000000500007c20 */ /* 0x000fe20008410000 */
[----:B------:R-:W-:Y:S01]  /*3cd0*/  FMUL.FTZ R112, R112, UR5 ;  /* 0x0000000570707c20 */ /* 0x000fe20008410000 */
[----:B------:R-:W-:Y:S01]  /*3ce0*/  LOP3.LUT P1, RZ, R135, 0xff, RZ, 0xc0, !PT ;  /* 0x000000ff87ff7812 */ /* 0x000fe2000782c0ff */
[-CC-:B------:R-:W-:Y:S01]  /*3cf0*/  FFMA.FTZ R160, R128, R214.reuse, R215.reuse ;  /* 0x000000d680a07223 */ /* 0x180fe200000100d7 */
[----:B------:R-:W-:Y:S01]  /*3d00*/  FADD.FTZ R212, R220, -R212 ;  /* 0x800000d4dcd47221 */ /* 0x000fe20000010000 */
[----:B------:R-:W-:Y:S01]  /*3d10*/  FSEL R0, R0, RZ, P0 ;  /* 0x000000ff00007208 */ /* 0x000fe20000000000 */
[-CC-:B------:R-:W-:Y:S01]  /*3d20*/  FFMA.FTZ R206, R171, R214.reuse, R215.reuse ;  /* 0x000000d6abce7223 */ /* 0x180fe200000100d7 */
[----:B------:R-:W-:Y:S01]  /*3d30*/  ISETP.NE.AND P0, PT, R110, RZ, PT ;  /* 0x000000ff6e00720c */ /* 0x000fe20003f05270 */
[-C--:B------:R-:W-:Y:S01]  /*3d40*/  FFMA.FTZ R110, R204, R214.reuse, R215 ;  /* 0x000000d6cc6e7223 */ /* 0x080fe200000100d7 */
[----:B------:R-:W-:Y:S01]  /*3d50*/  FADD.FTZ R128, R169, -R199 ;  /* 0x800000c7a9807221 */ /* 0x000fe20000010000 */
[-CC-:B------:R-:W-:Y:S01]  /*3d60*/  FFMA.FTZ R171, R161, R214.reuse, R215.reuse ;  /* 0x000000d6a1ab7223 */ /* 0x180fe200000100d7 */
[----:B------:R-:W-:Y:S01]  /*3d70*/  FSEL R204, R112, RZ, P0 ;  /* 0x000000ff70cc7208 */ /* 0x000fe20000000000 */
[-CC-:B------:R-:W-:Y:S01]  /*3d80*/  FFMA.FTZ R112, R117, R214.reuse, R215.reuse ;  /* 0x000000d675707223 */ /* 0x180fe200000100d7 */
[----:B------:R-:W-:Y:S01]  /*3d90*/  ISETP.NE.AND P0, PT, R111, RZ, PT ;  /* 0x000000ff6f00720c */ /* 0x000fe20003f05270 */
[----:B------:R-:W-:Y:S01]  /*3da0*/  FADD.FTZ R110, R209, -R110 ;  /* 0x8000006ed16e7221 */ /* 0x000fe20000010000 */
[-CC-:B------:R-:W-:Y:S01]  /*3db0*/  FFMA.FTZ R111, R203, R214.reuse, R215.reuse ;  /* 0x000000d6cb6f7223 */ /* 0x180fe200000100d7 */
[----:B------:R-:W-:Y:S01]  /*3dc0*/  FADD.FTZ R112, R216, -R112 ;  /* 0x80000070d8707221 */ /* 0x000fe20000010000 */
[-CC-:B------:R-:W-:Y:S01]  /*3dd0*/  FFMA.FTZ R209, R158, R214.reuse, R215.reuse ;  /* 0x000000d69ed17223 */ /* 0x180fe200000100d7 */
[----:B------:R-:W0:Y:S01]  /*3de0*/  LDC.64 R216, c[0x0][0x478] ;  /* 0x00011e00ffd87b82 */ /* 0x000e220000000a00 */
[----:B------:R-:W-:Y:S01]  /*3df0*/  FFMA.FTZ R158, R133, R214, R215 ;  /* 0x000000d6859e7223 */ /* 0x000fe200000100d7 */
[----:B------:R-:W-:Y:S01]  /*3e00*/  FFMA.FTZ R112, R21, R112, R60 ;  /* 0x0000007015707223 */ /* 0x000fe2000001003c */
[----:B------:R-:W-:Y:S01]  /*3e10*/  FADD.FTZ R111, R213, -R111 ;  /* 0x8000006fd56f7221 */ /* 0x000fe20000010000 */
[-CC-:B------:R-:W-:Y:S01]  /*3e20*/  FFMA.FTZ R203, R159, R214.reuse, R215.reuse ;  /* 0x000000d69fcb7223 */ /* 0x180fe200000100d7 */
[----:B------:R-:W-:Y:S01]  /*3e30*/  FFMA.FTZ R159, R132, R214, R215 ;  /* 0x000000d6849f7223 */ /* 0x000fe200000100d7 */
[----:B------:R-:W-:Y:S01]  /*3e40*/  FMUL.FTZ R133, R112, R2 ;  /* 0x0000000270857220 */ /* 0x000fe20000410000 */
[C---:B------:R-:W-:Y:S01]  /*3e50*/  FFMA.FTZ R110, R21.reuse, R110, R66 ;  /* 0x0000006e156e7223 */ /* 0x040fe20000010042 */
[----:B------:R-:W-:Y:S01]  /*3e60*/  FFMA.FTZ R111, R21, R111, R67 ;  /* 0x0000006f156f7223 */ /* 0x000fe20000010043 */
[----:B------:R-:W-:Y:S01]  /*3e70*/  FADD.FTZ R132, R167, -R198 ;  /* 0x800000c6a7847221 */ /* 0x000fe20000010000 */
[----:B------:R-:W-:Y:S01]  /*3e80*/  FMUL.FTZ R133, R133, UR5 ;  /* 0x0000000585857c20 */ /* 0x000fe20008410000 */
[----:B------:R-:W-:Y:S01]  /*3e90*/  FADD.FTZ R114, R119, -R113 ;  /* 0x8000007177727221 */ /* 0x000fe20000010000 */
[C---:B------:R-:W-:Y:S01]  /*3ea0*/  LOP3.LUT P5, RZ, R134.reuse, 0xff0000, RZ, 0xc0, !PT ;  /* 0x00ff000086ff7812 */ /* 0x040fe200078ac0ff */
[--C-:B------:R-:W-:Y:S01]  /*3eb0*/  FFMA.FTZ R161, R131, R214, R215.reuse ;  /* 0x000000d683a17223 */ /* 0x100fe200000100d7 */
[----:B------:R-:W-:Y:S01]  /*3ec0*/  LOP3.LUT P4, RZ, R134, 0xff000000, RZ, 0xc0, !PT ;  /* 0xff00000086ff7812 */ /* 0x000fe2000788c0ff */
[----:B------:R-:W-:Y:S01]  /*3ed0*/  FMUL.FTZ R119, R110, R2 ;  /* 0x000000026e777220 */ /* 0x000fe20000410000 */
[----:B------:R-:W-:Y:S01]  /*3ee0*/  ISETP.GE.U32.AND P6, PT, R134, RZ, PT ;  /* 0x000000ff8600720c */ /* 0x000fe20003fc6070 */
[-CC-:B------:R-:W-:Y:S01]  /*3ef0*/  FFMA.FTZ R219, R219, R214.reuse, R215.reuse ;  /* 0x000000d6dbdb7223 */ /* 0x180fe200000100d7 */
[----:B------:R-:W-:Y:S01]  /*3f00*/  FFMA.FTZ R134, R195, R214, R215 ;  /* 0x000000d6c3867223 */ /* 0x000fe200000100d7 */
[----:B------:R-:W-:Y:S01]  /*3f10*/  FFMA.FTZ R113, R21, R212, R61 ;  /* 0x000000d415717223 */ /* 0x000fe2000001003d */
[----:B------:R-:W-:Y:S01]  /*3f20*/  FMUL.FTZ R131, R111, R2 ;  /* 0x000000026f837220 */ /* 0x000fe20000410000 */
[----:B------:R-:W-:Y:S01]  /*3f30*/  FSEL R213, R133, RZ, P1 ;  /* 0x000000ff85d57208 */ /* 0x000fe20000800000 */
[----:B------:R-:W-:Y:S01]  /*3f40*/  FFMA.FTZ R132, R21, R132, R56 ;  /* 0x0000008415847223 */ /* 0x000fe20000010038 */
[----:B------:R-:W-:Y:S01]  /*3f50*/  FFMA.FTZ R195, R172, R214, R215 ;  /* 0x000000d6acc37223 */ /* 0x000fe200000100d7 */
[----:B0-----:R-:W-:-:S04]  /*3f60*/  IMAD.WIDE.U32 R116, R187, 0x20, R216 ;  /* 0x00000020bb747825 */ /* 0x001fc800078e00d8 */
[----:B------:R-:W-:Y:S01]  /*3f70*/  FFMA.FTZ R133, R21, R128, R57 ;  /* 0x0000008015857223 */ /* 0x000fe20000010039 */
[-CC-:B------:R-:W-:Y:S01]  /*3f80*/  FFMA.FTZ R172, R162, R214.reuse, R215.reuse ;  /* 0x000000d6a2ac7223 */ /* 0x180fe200000100d7 */
[----:B------:R-:W-:Y:S01]  /*3f90*/  FFMA.FTZ R162, R130, R214, R215 ;  /* 0x000000d682a27223 */ /* 0x000fe200000100d7 */
[----:B------:R-:W-:Y:S01]  /*3fa0*/  FMUL.FTZ R210, R119, UR5 ;  /* 0x0000000577d27c20 */ /* 0x000fe20008410000 */
[----:B------:R0:W-:Y:S01]  /*3fb0*/  STG.E.128 desc[UR6][R116.64], R108 ;  /* 0x0000006c74007986 */ /* 0x0001e2000c101d06 */
[----:B------:R-:W-:Y:S01]  /*3fc0*/  FADD.FTZ R115, R221, -R219 ;  /* 0x800000dbdd737221 */ /* 0x000fe20000010000 */
[----:B------:R-:W-:Y:S01]  /*3fd0*/  FMUL.FTZ R130, R113, R2 ;  /* 0x0000000271827220 */ /* 0x000fe20000410000 */
[----:B------:R-:W-:Y:S01]  /*3fe0*/  FMUL.FTZ R131, R131, UR5 ;  /* 0x0000000583837c20 */ /* 0x000fe20008410000 */
[-CC-:B------:R-:W-:Y:S01]  /*3ff0*/  FFMA.FTZ R200, R200, R214.reuse, R215.reuse ;  /* 0x000000d6c8c87223 */ /* 0x180fe200000100d7 */
[----:B------:R-:W-:Y:S01]  /*4000*/  LOP3.LUT P3, RZ, R135, 0xff00, RZ, 0xc0, !PT ;  /* 0x0000ff0087ff7812 */ /* 0x000fe2000786c0ff */
[-C--:B------:R-:W-:Y:S01]  /*4010*/  FFMA.FTZ R201, R201, R214.reuse, R215 ;  /* 0x000000d6c9c97223 */ /* 0x080fe200000100d7 */
[----:B------:R-:W-:Y:S01]  /*4020*/  LOP3.LUT P2, RZ, R135, 0xff0000, RZ, 0xc0, !PT ;  /* 0x00ff000087ff7812 */ /* 0x000fe2000784c0ff */
[----:B------:R-:W-:Y:S01]  /*4030*/  FFMA.FTZ R115, R21, R115, R63 ;  /* 0x0000007315737223 */ /* 0x000fe2000001003f */
[----:B------:R-:W-:Y:S01]  /*4040*/  ISETP.GE.U32.AND.EX P6, PT, R135, 0x1000000, PT, P6 ;  /* 0x010000008700780c */ /* 0x000fe20003fc6160 */
[----:B------:R-:W-:Y:S01]  /*4050*/  FMUL.FTZ R130, R130, UR5 ;  /* 0x0000000582827c20 */ /* 0x000fe20008410000 */
[----:B------:R-:W-:Y:S01]  /*4060*/  FSEL R210, R210, RZ, P5 ;  /* 0x000000ffd2d27208 */ /* 0x000fe20002800000 */
[-CC-:B------:R-:W-:Y:S01]  /*4070*/  FFMA.FTZ R135, R194, R214.reuse, R215.reuse ;  /* 0x000000d6c2877223 */ /* 0x180fe200000100d7 */
[----:B------:R-:W-:Y:S01]  /*4080*/  LOP3.LUT P5, RZ, R126, 0xff, RZ, 0xc0, !PT ;  /* 0x000000ff7eff7812 */ /* 0x000fe200078ac0ff */
[-CC-:B------:R-:W-:Y:S01]  /*4090*/  FFMA.FTZ R208, R208, R214.reuse, R215.reuse ;  /* 0x000000d6d0d07223 */ /* 0x180fe200000100d7 */
[----:B------:R-:W-:Y:S01]  /*40a0*/  FSEL R199, R131, RZ, P4 ;  /* 0x000000ff83c77208 */ /* 0x000fe20002000000 */
[--C-:B------:R-:W-:Y:S01]  /*40b0*/  FFMA.FTZ R194, R163, R214, R215.reuse ;  /* 0x000000d6a3c27223 */ /* 0x100fe200000100d7 */
[----:B------:R-:W-:Y:S01]  /*40c0*/  LOP3.LUT P4, RZ, R126, 0xff00, RZ, 0xc0, !PT ;  /* 0x0000ff007eff7812 */ /* 0x000fe2000788c0ff */
[-C--:B0-----:R-:W-:Y:S01]  /*40d0*/  FMUL.FTZ R108, R132, R2.reuse ;  /* 0x00000002846c7220 */ /* 0x081fe20000410000 */
[----:B------:R-:W-:Y:S01]  /*40e0*/  FMUL.FTZ R109, R133, R2 ;  /* 0x00000002856d7220 */ /* 0x000fe20000410000 */
[----:B------:R-:W-:Y:S01]  /*40f0*/  FADD.FTZ R200, R166, -R200 ;  /* 0x800000c8a6c87221 */ /* 0x000fe20000010000 */
[----:B------:R-:W-:Y:S01]  /*4100*/  FFMA.FTZ R163, R129, R214, R215 ;  /* 0x000000d681a37223 */ /* 0x000fe200000100d7 */
[----:B------:R-:W-:Y:S01]  /*4110*/  FMUL.FTZ R108, R108, UR5 ;  /* 0x000000056c6c7c20 */ /* 0x000fe20008410000 */
[----:B------:R-:W-:Y:S01]  /*4120*/  FMUL.FTZ R110, R109, UR5 ;  /* 0x000000056d6e7c20 */ /* 0x000fe20008410000 */
[----:B------:R-:W-:Y:S01]  /*4130*/  FMUL.FTZ R129, R115, R2 ;  /* 0x0000000273817220 */ /* 0x000fe20000410000 */
[----:B------:R-:W-:Y:S01]  /*4140*/  FADD.FTZ R168, R168, -R201 ;  /* 0x800000c9a8a87221 */ /* 0x000fe20000010000 */
[----:B------:R-:W-:Y:S01]  /*4150*/  FSEL R212, R130, RZ, P3 ;  /* 0x000000ff82d47208 */ /* 0x000fe20001800000 */
[----:B------:R-:W-:Y:S01]  /*4160*/  FADD.FTZ R125, R125, -R134 ;  /* 0x800000867d7d7221 */ /* 0x000fe20000010000 */
[----:B------:R-:W-:Y:S01]  /*4170*/  FSEL R109, R108, RZ, P5 ;  /* 0x000000ff6c6d7208 */ /* 0x000fe20002800000 */
[-CC-:B------:R-:W-:Y:S01]  /*4180*/  FFMA.FTZ R205, R205, R214.reuse, R215.reuse ;  /* 0x000000d6cdcd7223 */ /* 0x180fe200000100d7 */
[----:B------:R-:W-:Y:S01]  /*4190*/  FFMA.FTZ R207, R207, R214, R215 ;  /* 0x000000d6cfcf7223 */ /* 0x000fe200000100d7 */
[----:B------:R-:W-:Y:S01]  /*41a0*/  FFMA.FTZ R114, R21, R114, R62 ;  /* 0x0000007215727223 */ /* 0x000fe2000001003e */
[----:B------:R-:W-:Y:S01]  /*41b0*/  FSEL R108, R110, RZ, P4 ;  /* 0x000000ff6e6c7208 */ /* 0x000fe20002000000 */
[----:B------:R-:W-:Y:S01]  /*41c0*/  FADD.FTZ R130, R197, -R208 ;  /* 0x800000d0c5827221 */ /* 0x000fe20000010000 */
[----:B------:R-:W-:Y:S01]  /*41d0*/  FFMA.FTZ R134, R21, R200, R58 ;  /* 0x000000c815867223 */ /* 0x000fe2000001003a */
[----:B------:R-:W-:Y:S01]  /*41e0*/  FADD.FTZ R110, R124, -R135 ;  /* 0x800000877c6e7221 */ /* 0x000fe20000010000 */
[----:B------:R-:W-:Y:S01]  /*41f0*/  FFMA.FTZ R211, R211, R214, R215 ;  /* 0x000000d6d3d37223 */ /* 0x000fe200000100d7 */
[----:B------:R-:W-:Y:S01]  /*4200*/  FMUL.FTZ R129, R129, UR5 ;  /* 0x0000000581817c20 */ /* 0x000fe20008410000 */
[C---:B------:R-:W-:Y:S01]  /*4210*/  FFMA.FTZ R135, R21.reuse, R168, R59 ;  /* 0x000000a815877223 */ /* 0x040fe2000001003b */
[----:B------:R-:W-:Y:S01]  /*4220*/  FADD.FTZ R205, R170, -R205 ;  /* 0x800000cdaacd7221 */ /* 0x000fe20000010000 */
[----:B------:R-:W-:Y:S01]  /*4230*/  FADD.FTZ R196, R196, -R207 ;  /* 0x800000cfc4c47221 */ /* 0x000fe20000010000 */
[----:B------:R-:W-:Y:S01]  /*4240*/  FMUL.FTZ R111, R134, R2 ;  /* 0x00000002866f7220 */ /* 0x000fe20000410000 */
[----:B------:R-:W-:Y:S01]  /*4250*/  FFMA.FTZ R130, R21, R130, R54 ;  /* 0x0000008215827223 */ /* 0x000fe20000010036 */
[----:B------:R0:W-:Y:S01]  /*4260*/  STG.E.128 desc[UR6][R116.64+0x10], R112 ;  /* 0x0000107074007986 */ /* 0x0001e2000c101d06 */
        /* <DEDUP_REMOVED lines=9> */
[----:B------:R-:W-:Y:S01]  /*4300*/  FFMA.FTZ R124, R21, R125, R48 ;  /* 0x0000007d157c7223 */ /* 0x000fe20000010030 */
[----:B------:R-:W-:Y:S01]  /*4310*/  FMUL.FTZ R119, R114, R2 ;  /* 0x0000000272777220 */ /* 0x000fe20000410000 */
[----:B------:R-:W-:Y:S01]  /*4320*/  FSEL R215, R129, RZ, P6 ;  /* 0x000000ff81d77208 */ /* 0x000fe20003000000 */
[C---:B------:R-:W-:Y:S01]  /*4330*/  FFMA.FTZ R125, R21.reuse, R110, R49 ;  /* 0x0000006e157d7223 */ /* 0x040fe20000010031 */
[C---:B------:R-:W-:Y:S01]  /*4340*/  FFMA.FTZ R128, R21.reuse, R205, R52 ;  /* 0x000000cd15807223 */ /* 0x040fe20000010034 */
[----:B------:R-:W-:Y:S01]  /*4350*/  FFMA.FTZ R129, R21, R196, R53 ;  /* 0x000000c415817223 */ /* 0x000fe20000010035 */
[----:B------:R-:W-:Y:S01]  /*4360*/  FMUL.FTZ R111, R111, UR5 ;  /* 0x000000056f6f7c20 */ /* 0x000fe20008410000 */
[-C--:B------:R-:W-:Y:S01]  /*4370*/  FMUL.FTZ R110, R130, R2.reuse ;  /* 0x00000002826e7220 */ /* 0x080fe20000410000 */
[----:B0-----:R-:W-:Y:S01]  /*4380*/  FMUL.FTZ R112, R135, R2 ;  /* 0x0000000287707220 */ /* 0x001fe20000410000 */
[C---:B------:R-:W-:Y:S01]  /*4390*/  LOP3.LUT P1, RZ, R126.reuse, 0xff0000, RZ, 0xc0, !PT ;  /* 0x00ff00007eff7812 */ /* 0x040fe2000782c0ff */
[----:B------:R-:W-:Y:S01]  /*43a0*/  FFMA.FTZ R131, R21, R202, R55 ;  /* 0x000000ca15837223 */ /* 0x000fe20000010037 */
[----:B------:R-:W-:Y:S01]  /*43b0*/  LOP3.LUT P3, RZ, R126, 0xff000000, RZ, 0xc0, !PT ;  /* 0xff0000007eff7812 */ /* 0x000fe2000786c0ff */
[----:B------:R-:W-:Y:S01]  /*43c0*/  FMUL.FTZ R112, R112, UR5 ;  /* 0x0000000570707c20 */ /* 0x000fe20008410000 */
[----:B------:R-:W-:Y:S01]  /*43d0*/  FMUL.FTZ R119, R119, UR5 ;  /* 0x0000000577777c20 */ /* 0x000fe20008410000 */
[-C--:B------:R-:W-:Y:S01]  /*43e0*/  FMUL.FTZ R113, R128, R2.reuse ;  /* 0x0000000280717220 */ /* 0x080fe20000410000 */
[-C--:B------:R-:W-:Y:S01]  /*43f0*/  FMUL.FTZ R114, R129, R2.reuse ;  /* 0x0000000281727220 */ /* 0x080fe20000410000 */
[----:B------:R-:W-:Y:S01]  /*4400*/  FMUL.FTZ R110, R110, UR5 ;  /* 0x000000056e6e7c20 */ /* 0x000fe20008410000 */
[----:B------:R-:W-:Y:S01]  /*4410*/  LOP3.LUT P4, RZ, R127, 0xff0000, RZ, 0xc0, !PT ;  /* 0x00ff00007fff7812 */ /* 0x000fe2000788c0ff */
[----:B------:R-:W-:Y:S01]  /*4420*/  FMUL.FTZ R113, R113, UR5 ;  /* 0x0000000571717c20 */ /* 0x000fe20008410000 */
[----:B------:R-:W-:Y:S01]  /*4430*/  FSEL R168, R111, RZ, P1 ;  /* 0x000000ff6fa87208 */ /* 0x000fe20000800000 */
[-C--:B------:R-:W-:Y:S01]  /*4440*/  FMUL.FTZ R111, R131, R2.reuse ;  /* 0x00000002836f7220 */ /* 0x080fe20000410000 */
[----:B------:R-:W-:Y:S01]  /*4450*/  ISETP.GE.U32.AND P6, PT, R126, RZ, PT ;  /* 0x000000ff7e00720c */ /* 0x000fe20003fc6070 */
[----:B------:R-:W-:Y:S01]  /*4460*/  FMUL.FTZ R114, R114, UR5 ;  /* 0x0000000572727c20 */ /* 0x000fe20008410000 */
[----:B------:R-:W-:Y:S01]  /*4470*/  FSEL R169, R112, RZ, P3 ;  /* 0x000000ff70a97208 */ /* 0x000fe20001800000 */
[----:B------:R-:W-:Y:S01]  /*4480*/  FMUL.FTZ R112, R124, R2 ;  /* 0x000000027c707220 */ /* 0x000fe20000410000 */
[----:B------:R-:W-:Y:S01]  /*4490*/  FSEL R214, R119, RZ, P2 ;  /* 0x000000ff77d67208 */ /* 0x000fe20001000000 */
[----:B------:R-:W-:Y:S01]  /*44a0*/  FMUL.FTZ R111, R111, UR5 ;  /* 0x000000056f6f7c20 */ /* 0x000fe20008410000 */
[C---:B------:R-:W-:Y:S01]  /*44b0*/  LOP3.LUT P2, RZ, R127.reuse, 0xff, RZ, 0xc0, !PT ;  /* 0x000000ff7fff7812 */ /* 0x040fe2000784c0ff */
[----:B------:R-:W-:Y:S01]  /*44c0*/  FMUL.FTZ R112, R112, UR5 ;  /* 0x0000000570707c20 */ /* 0x000fe20008410000 */
[----:B------:R-:W-:Y:S01]  /*44d0*/  LOP3.LUT P5, RZ, R127, 0xff00, RZ, 0xc0, !PT ;  /* 0x0000ff007fff7812 */ /* 0x000fe200078ac0ff */
[----:B------:R-:W-:Y:S01]  /*44e0*/  FADD.FTZ R126, R150, -R189 ;  /* 0x800000bd967e7221 */ /* 0x000fe20000010000 */
[----:B------:R-:W-:Y:S01]  /*44f0*/  FSEL R197, R110, RZ, P4 ;  /* 0x000000ff6ec57208 */ /* 0x000fe20002000000 */
[----:B------:R-:W-:Y:S01]  /*4500*/  FADD.FTZ R110, R151, -R175 ;  /* 0x800000af976e7221 */ /* 0x000fe20000010000 */
[----:B------:R-:W-:Y:S01]  /*4510*/  ISETP.GE.U32.AND.EX P6, PT, R127, 0x1000000, PT, P6 ;  /* 0x010000007f00780c */ /* 0x000fe20003fc6160 */
[----:B------:R-:W-:Y:S01]  /*4520*/  FADD.FTZ R209, R120, -R209 ;  /* 0x800000d178d17221 */ /* 0x000fe20000010000 */
[----:B------:R-:W-:Y:S01]  /*4530*/  LOP3.LUT P1, RZ, R122, 0xff, RZ, 0xc0, !PT ;  /* 0x000000ff7aff7812 */ /* 0x000fe2000782c0ff */
[----:B------:R-:W-:Y:S01]  /*4540*/  FFMA.FTZ R127, R21, R110, R51 ;  /* 0x0000006e157f7223 */ /* 0x000fe20000010033 */
[----:B------:R-:W-:Y:S01]  /*4550*/  FSEL R170, R113, RZ, P2 ;  /* 0x000000ff71aa7208 */ /* 0x000fe20001000000 */
[-C--:B------:R-:W-:Y:S01]  /*4560*/  FMUL.FTZ R113, R125, R2.reuse ;  /* 0x000000027d717220 */ /* 0x080fe20000410000 */
[----:B------:R-:W-:Y:S01]  /*4570*/  FSEL R196, R114, RZ, P5 ;  /* 0x000000ff72c47208 */ /* 0x000fe20002800000 */
[----:B------:R-:W-:Y:S01]  /*4580*/  FADD.FTZ R114, R153, -R173 ;  /* 0x800000ad99727221 */ /* 0x000fe20000010000 */
[----:B------:R-:W-:Y:S01]  /*4590*/  FSEL R198, R111, RZ, P6 ;  /* 0x000000ff6fc67208 */ /* 0x000fe20003000000 */
[----:B------:R-:W-:Y:S01]  /*45a0*/  FADD.FTZ R111, R152, -R174 ;  /* 0x800000ae986f7221 */ /* 0x000fe20000010000 */
[----:B------:R-:W-:Y:S01]  /*45b0*/  FSEL R167, R112, RZ, P1 ;  /* 0x000000ff70a77208 */ /* 0x000fe20000800000 */
[----:B------:R-:W-:Y:S01]  /*45c0*/  FADD.FTZ R110, R121, -R203 ;  /* 0x800000cb796e7221 */ /* 0x000fe20000010000 */
[----:B------:R-:W-:Y:S01]  /*45d0*/  FMUL.FTZ R113, R113, UR5 ;  /* 0x0000000571717c20 */ /* 0x000fe20008410000 */
[----:B------:R-:W-:Y:S01]  /*45e0*/  FMUL.FTZ R112, R127, R2 ;  /* 0x000000027f707220 */ /* 0x000fe20000410000 */
[C---:B------:R-:W-:Y:S01]  /*45f0*/  FFMA.FTZ R121, R21.reuse, R114, R45 ;  /* 0x0000007215797223 */ /* 0x040fe2000001002d */
[----:B------:R-:W-:Y:S01]  /*4600*/  LOP3.LUT P3, RZ, R122, 0xff00, RZ, 0xc0, !PT ;  /* 0x0000ff007aff7812 */ /* 0x000fe2000786c0ff */
[----:B------:R-:W-:Y:S01]  /*4610*/  FFMA.FTZ R120, R21, R111, R44 ;  /* 0x0000006f15787223 */ /* 0x000fe2000001002c */
[----:B------:R-:W-:Y:S01]  /*4620*/  FMUL.FTZ R112, R112, UR5 ;  /* 0x0000000570707c20 */ /* 0x000fe20008410000 */
[----:B------:R-:W-:Y:S01]  /*4630*/  FMUL.FTZ R114, R121, R2 ;  /* 0x0000000279727220 */ /* 0x000fe20000410000 */
[----:B------:R-:W-:Y:S01]  /*4640*/  LOP3.LUT P5, RZ, R122, 0xff000000, RZ, 0xc0, !PT ;  /* 0xff0000007aff7812 */ /* 0x000fe200078ac0ff */
[----:B------:R-:W-:Y:S01]  /*4650*/  FFMA.FTZ R126, R21, R126, R50 ;  /* 0x0000007e157e7223 */ /* 0x000fe20000010032 */
[----:B------:R-:W-:Y:S01]  /*4660*/  FSEL R166, R113, RZ, P3 ;  /* 0x000000ff71a67208 */ /* 0x000fe20001800000 */
[-C--:B------:R-:W-:Y:S01]  /*4670*/  FMUL.FTZ R113, R120, R2.reuse ;  /* 0x0000000278717220 */ /* 0x080fe20000410000 */
[----:B------:R-:W-:Y:S01]  /*4680*/  LOP3.LUT P2, RZ, R122, 0xff0000, RZ, 0xc0, !PT ;  /* 0x00ff00007aff7812 */ /* 0x000fe2000784c0ff */
[----:B------:R-:W-:Y:S01]  /*4690*/  FMUL.FTZ R114, R114, UR5 ;  /* 0x0000000572727c20 */ /* 0x000fe20008410000 */
[----:B------:R-:W-:Y:S01]  /*46a0*/  ISETP.GE.U32.AND P6, PT, R122, RZ, PT ;  /* 0x000000ff7a00720c */ /* 0x000fe20003fc6070 */
[----:B------:R-:W-:Y:S01]  /*46b0*/  FADD.FTZ R122, R154, -R195 ;  /* 0x800000c39a7a7221 */ /* 0x000fe20000010000 */
[----:B------:R-:W-:Y:S01]  /*46c0*/  LOP3.LUT P1, RZ, R123, 0xff00, RZ, 0xc0, !PT ;  /* 0x0000ff007bff7812 */ /* 0x000fe2000782c0ff */
[----:B------:R-:W-:Y:S01]  /*46d0*/  FMUL.FTZ R111, R126, R2 ;  /* 0x000000027e6f7220 */ /* 0x000fe20000410000 */
[----:B------:R-:W-:Y:S01]  /*46e0*/  FSEL R175, R112, RZ, P5 ;  /* 0x000000ff70af7208 */ /* 0x000fe20002800000 */
[----:B------:R-:W-:Y:S01]  /*46f0*/  FMUL.FTZ R113, R113, UR5 ;  /* 0x0000000571717c20 */ /* 0x000fe20008410000 */
[----:B------:R-:W-:Y:S01]  /*4700*/  FFMA.FTZ R112, R21, R209, R40 ;  /* 0x000000d115707223 */ /* 0x000fe20000010028 */
[----:B------:R-:W-:Y:S01]  /*4710*/  LOP3.LUT P4, RZ, R123, 0xff, RZ, 0xc0, !PT ;  /* 0x000000ff7bff7812 */ /* 0x000fe2000788c0ff */
[----:B------:R-:W-:Y:S01]  /*4720*/  FMUL.FTZ R111, R111, UR5 ;  /* 0x000000056f6f7c20 */ /* 0x000fe20008410000 */
[----:B------:R-:W-:Y:S01]  /*4730*/  FSEL R200, R114, RZ, P1 ;  /* 0x000000ff72c87208 */ /* 0x000fe20000800000 */
[----:B------:R-:W-:Y:S01]  /*4740*/  FFMA.FTZ R122, R21, R122, R46 ;  /* 0x0000007a157a7223 */ /* 0x000fe2000001002e */
[----:B------:R-:W-:Y:S01]  /*4750*/  FMUL.FTZ R114, R112, R2 ;  /* 0x0000000270727220 */ /* 0x000fe20000410000 */
[----:B------:R-:W-:Y:S01]  /*4760*/  FSEL R201, R113, RZ, P4 ;  /* 0x000000ff71c97208 */ /* 0x000fe20002000000 */
[----:B------:R-:W-:Y:S01]  /*4770*/  FADD.FTZ R206, R155, -R206 ;  /* 0x800000ce9bce7221 */ /* 0x000fe20000010000 */
[----:B------:R-:W-:Y:S01]  /*4780*/  FFMA.FTZ R113, R21, R110, R41 ;  /* 0x0000006e15717223 */ /* 0x000fe20000010029 */
[----:B------:R-:W-:Y:S01]  /*4790*/  FMUL.FTZ R110, R122, R2 ;  /* 0x000000027a6e7220 */ /* 0x000fe20000410000 */
[----:B------:R-:W-:Y:S01]  /*47a0*/  FSEL R195, R111, RZ, P2 ;  /* 0x000000ff6fc37208 */ /* 0x000fe20001000000 */
[----:B------:R-:W-:Y:S01]  /*47b0*/  FMUL.FTZ R114, R114, UR5 ;  /* 0x0000000572727c20 */ /* 0x000fe20008410000 */
[C---:B------:R-:W-:Y:S01]  /*47c0*/  LOP3.LUT P3, RZ, R123.reuse, 0xff0000, RZ, 0xc0, !PT ;  /* 0x00ff00007bff7812 */ /* 0x040fe2000786c0ff */
[----:B------:R-:W-:Y:S01]  /*47d0*/  FMUL.FTZ R110, R110, UR5 ;  /* 0x000000056e6e7c20 */ /* 0x000fe20008410000 */
[----:B------:R-:W-:Y:S01]  /*47e0*/  ISETP.GE.U32.AND.EX P6, PT, R123, 0x1000000, PT, P6 ;  /* 0x010000007b00780c */ /* 0x000fe20003fc6160 */
[----:B------:R-:W-:Y:S01]  /*47f0*/  FFMA.FTZ R123, R21, R206, R47 ;  /* 0x000000ce157b7223 */ /* 0x000fe2000001002f */
[C---:B------:R-:W-:Y:S01]  /*4800*/  LOP3.LUT P2, RZ, R192.reuse, 0xff, RZ, 0xc0, !PT ;  /* 0x000000ffc0ff7812 */ /* 0x040fe2000784c0ff */
[-C--:B------:R-:W-:Y:S01]  /*4810*/  FMUL.FTZ R115, R113, R2.reuse ;  /* 0x0000000271737220 */ /* 0x080fe20000410000 */
[----:B------:R-:W-:Y:S01]  /*4820*/  LOP3.LUT P5, RZ, R192, 0xff00, RZ, 0xc0, !PT ;  /* 0x0000ff00c0ff7812 */ /* 0x000fe200078ac0ff */
[----:B------:R-:W-:Y:S01]  /*4830*/  FMUL.FTZ R111, R123, R2 ;  /* 0x000000027b6f7220 */ /* 0x000fe20000410000 */
[----:B------:R-:W-:Y:S01]  /*4840*/  FSEL R173, R114, RZ, P2 ;  /* 0x000000ff72ad7208 */ /* 0x000fe20001000000 */
[----:B------:R-:W-:Y:S01]  /*4850*/  FADD.FTZ R114, R148, -R118 ;  /* 0x8000007694727221 */ /* 0x000fe20000010000 */
[----:B------:R-:W-:Y:S01]  /*4860*/  FMUL.FTZ R115, R115, UR5 ;  /* 0x0000000573737c20 */ /* 0x000fe20008410000 */
[----:B------:R-:W-:Y:S01]  /*4870*/  FSEL R203, R110, RZ, P3 ;  /* 0x000000ff6ecb7208 */ /* 0x000fe20001800000 */
[----:B------:R-:W-:Y:S01]  /*4880*/  FADD.FTZ R110, R147, -R171 ;  /* 0x800000ab936e7221 */ /* 0x000fe20000010000 */
[----:B------:R-:W-:Y:S01]  /*4890*/  FMUL.FTZ R111, R111, UR5 ;  /* 0x000000056f6f7c20 */ /* 0x000fe20008410000 */
[----:B------:R-:W-:Y:S01]  /*48a0*/  FFMA.FTZ R114, R21, R114, R42 ;  /* 0x0000007215727223 */ /* 0x000fe2000001002a */
[----:B------:R-:W-:Y:S01]  /*48b0*/  FSEL R174, R115, RZ, P5 ;  /* 0x000000ff73ae7208 */ /* 0x000fe20002800000 */
[----:B------:R-:W-:Y:S01]  /*48c0*/  FFMA.FTZ R115, R21, R110, R43 ;  /* 0x0000006e15737223 */ /* 0x000fe2000001002b */
[----:B------:R-:W-:Y:S01]  /*48d0*/  FADD.FTZ R194, R145, -R194 ;  /* 0x800000c291c27221 */ /* 0x000fe20000010000 */
[----:B------:R-:W-:Y:S01]  /*48e0*/  FMUL.FTZ R110, R114, R2 ;  /* 0x00000002726e7220 */ /* 0x000fe20000410000 */
[----:B------:R-:W-:Y:S01]  /*48f0*/  FSEL R202, R111, RZ, P6 ;  /* 0x000000ff6fca7208 */ /* 0x000fe20003000000 */
[----:B------:R-:W-:Y:S01]  /*4900*/  FADD.FTZ R111, R146, -R172 ;  /* 0x800000ac926f7221 */ /* 0x000fe20000010000 */
[----:B------:R-:W-:Y:S01]  /*4910*/  LOP3.LUT P4, RZ, R192, 0xff0000, RZ, 0xc0, !PT ;  /* 0x00ff0000c0ff7812 */ /* 0x000fe2000788c0ff */
[----:B------:R-:W-:Y:S01]  /*4920*/  FMUL.FTZ R110, R110, UR5 ;  /* 0x000000056e6e7c20 */ /* 0x000fe20008410000 */
[----:B------:R-:W-:Y:S01]  /*4930*/  FADD.FTZ R149, R149, -R164 ;  /* 0x800000a495957221 */ /* 0x000fe20000010000 */
[C---:B------:R-:W-:Y:S01]  /*4940*/  FFMA.FTZ R116, R21.reuse, R111, R36 ;  /* 0x0000006f15747223 */ /* 0x040fe20000010024 */
[C---:B------:R-:W-:Y:S01]  /*4950*/  FFMA.FTZ R117, R21.reuse, R194, R37 ;  /* 0x000000c215757223 */ /* 0x040fe20000010025 */
[----:B------:R-:W0:Y:S01]  /*4960*/  LDC.64 R206, c[0x0][0x468] ;  /* 0x00011a00ffce7b82 */ /* 0x000e220000000a00 */
[----:B------:R-:W-:Y:S01]  /*4970*/  FSEL R172, R110, RZ, P4 ;  /* 0x000000ff6eac7208 */ /* 0x000fe20002000000 */
[----:B------:R-:W-:Y:S01]  /*4980*/  FFMA.FTZ R118, R21, R149, R38 ;  /* 0x0000009515767223 */ /* 0x000fe20000010026 */
[-C--:B------:R-:W-:Y:S01]  /*4990*/  FMUL.FTZ R119, R116, R2.reuse ;  /* 0x0000000274777220 */ /* 0x080fe20000410000 */
[-C--:B------:R-:W-:Y:S01]  /*49a0*/  FMUL.FTZ R110, R117, R2.reuse ;  /* 0x00000002756e7220 */ /* 0x080fe20000410000 */
[----:B------:R-:W-:Y:S01]  /*49b0*/  FADD.FTZ R156, R143, -R156 ;  /* 0x8000009c8f9c7221 */ /* 0x000fe20000010000 */
[-C--:B------:R-:W-:Y:S01]  /*49c0*/  FMUL.FTZ R111, R115, R2.reuse ;  /* 0x00000002736f7220 */ /* 0x080fe20000410000 */
[----:B------:R-:W-:Y:S01]  /*49d0*/  ISETP.GE.U32.AND P6, PT, R192, RZ, PT ;  /* 0x000000ffc000720c */ /* 0x000fe20003fc6070 */
[----:B------:R-:W-:Y:S01]  /*49e0*/  FMUL.FTZ R119, R119, UR5 ;  /* 0x0000000577777c20 */ /* 0x000fe20008410000 */
[----:B------:R-:W-:Y:S01]  /*49f0*/  FMUL.FTZ R143, R118, R2 ;  /* 0x00000002768f7220 */ /* 0x000fe20000410000 */
[----:B------:R-:W-:Y:S01]  /*4a00*/  FMUL.FTZ R110, R110, UR5 ;  /* 0x000000056e6e7c20 */ /* 0x000fe20008410000 */
[C---:B------:R-:W-:Y:S01]  /*4a10*/  LOP3.LUT P3, RZ, R193.reuse, 0xff, RZ, 0xc0, !PT ;  /* 0x000000ffc1ff7812 */ /* 0x040fe2000786c0ff */
[----:B------:R-:W-:Y:S01]  /*4a20*/  FADD.FTZ R144, R144, -R165 ;  /* 0x800000a590907221 */ /* 0x000fe20000010000 */
[----:B------:R-:W-:Y:S01]  /*4a30*/  LOP3.LUT P2, RZ, R193, 0xff00, RZ, 0xc0, !PT ;  /* 0x0000ff00c1ff7812 */ /* 0x000fe2000784c0ff */
[----:B------:R-:W-:Y:S01]  /*4a40*/  FMUL.FTZ R111, R111, UR5 ;  /* 0x000000056f6f7c20 */ /* 0x000fe20008410000 */
[----:B------:R-:W-:Y:S01]  /*4a50*/  LOP3.LUT P1, RZ, R192, 0xff000000, RZ, 0xc0, !PT ;  /* 0xff000000c0ff7812 */ /* 0x000fe2000782c0ff */
[----:B------:R-:W-:Y:S01]  /*4a60*/  FMUL.FTZ R143, R143, UR5 ;  /* 0x000000058f8f7c20 */ /* 0x000fe20008410000 */
[C---:B------:R-:W-:Y:S01]  /*4a70*/  LOP3.LUT P5, RZ, R193.reuse, 0xff0000, RZ, 0xc0, !PT ;  /* 0x00ff0000c1ff7812 */ /* 0x040fe200078ac0ff */
[----:B------:R-:W-:Y:S01]  /*4a80*/  FADD.FTZ R142, R142, -R157 ;  /* 0x8000009d8e8e7221 */ /* 0x000fe20000010000 */
[----:B------:R-:W-:Y:S01]  /*4a90*/  ISETP.GE.U32.AND.EX P6, PT, R193, 0x1000000, PT, P6 ;  /* 0x01000000c100780c */ /* 0x000fe20003fc6160 */
[----:B------:R-:W-:Y:S01]  /*4aa0*/  FADD.FTZ R158, R136, -R158 ;  /* 0x8000009e889e7221 */ /* 0x000fe20000010000 */
[----:B------:R-:W-:Y:S01]  /*4ab0*/  FSEL R193, R119, RZ, P3 ;  /* 0x000000ff77c17208 */ /* 0x000fe20001800000 */
[C---:B------:R-:W-:Y:S01]  /*4ac0*/  FFMA.FTZ R119, R21.reuse, R144, R39 ;  /* 0x0000009015777223 */ /* 0x040fe20000010027 */
[----:B------:R-:W-:Y:S01]  /*4ad0*/  FSEL R192, R110, RZ, P2 ;  /* 0x000000ff6ec07208 */ /* 0x000fe20001000000 */
[----:B------:R-:W-:Y:S01]  /*4ae0*/  FFMA.FTZ R110, R21, R156, R30 ;  /* 0x0000009c156e7223 */ /* 0x000fe2000001001e */
[----:B------:R-:W-:Y:S01]  /*4af0*/  FSEL R171, R111, RZ, P1 ;  /* 0x000000ff6fab7208 */ /* 0x000fe20000800000 */
[----:B------:R-:W-:Y:S01]  /*4b00*/  FFMA.FTZ R111, R21, R142, R31 ;  /* 0x0000008e156f7223 */ /* 0x000fe2000001001f */
[----:B------:R-:W-:Y:S01]  /*4b10*/  FSEL R194, R143, RZ, P5 ;  /* 0x000000ff8fc27208 */ /* 0x000fe20002800000 */
[-C--:B------:R-:W-:Y:S01]  /*4b20*/  FMUL.FTZ R143, R119, R2.reuse ;  /* 0x00000002778f7220 */ /* 0x080fe20000410000 */
[-C--:B------:R-:W-:Y:S01]  /*4b30*/  FMUL.FTZ R142, R110, R2.reuse ;  /* 0x000000026e8e7220 */ /* 0x080fe20000410000 */
[----:B------:R-:W-:Y:S01]  /*4b40*/  LOP3.LUT P2, RZ, R191, 0xff0000, RZ, 0xc0, !PT ;  /* 0x00ff0000bfff7812 */ /* 0x000fe2000784c0ff */
[----:B------:R-:W-:Y:S01]  /*4b50*/  FMUL.FTZ R144, R111, R2 ;  /* 0x000000026f907220 */ /* 0x000fe20000410000 */
[----:B------:R-:W-:Y:S01]  /*4b60*/  FMUL.FTZ R143, R143, UR5 ;  /* 0x000000058f8f7c20 */ /* 0x000fe20008410000 */
[----:B------:R-:W-:Y:S01]  /*4b70*/  FMUL.FTZ R142, R142, UR5 ;  /* 0x000000058e8e7c20 */ /* 0x000fe20008410000 */
[----:B------:R-:W-:Y:S01]  /*4b80*/  FADD.FTZ R159, R137, -R159 ;  /* 0x8000009f899f7221 */ /* 0x000fe20000010000 */
[----:B------:R-:W-:Y:S01]  /*4b90*/  FADD.FTZ R161, R138, -R161 ;  /* 0x800000a18aa17221 */ /* 0x000fe20000010000 */
[----:B------:R-:W-:Y:S01]  /*4ba0*/  FADD.FTZ R162, R139, -R162 ;  /* 0x800000a28ba27221 */ /* 0x000fe20000010000 */
[----:B------:R-:W-:Y:S01]  /*4bb0*/  FSEL R205, R143, RZ, P6 ;  /* 0x000000ff8fcd7208 */ /* 0x000fe20003000000 */
[----:B------:R-:W-:Y:S01]  /*4bc0*/  FMUL.FTZ R144, R144, UR5 ;  /* 0x0000000590907c20 */ /* 0x000fe20008410000 */
[----:B------:R-:W-:Y:S01]  /*4bd0*/  FSEL R165, R142, RZ, P2 ;  /* 0x000000ff8ea57208 */ /* 0x000fe20001000000 */
[----:B0-----:R-:W-:Y:S01]  /*4be0*/  IMAD.WIDE.U32 R142, R187, 0x10, R206 ;  /* 0x00000010bb8e7825 */ /* 0x001fe200078e00ce */
[----:B------:R-:W-:-:S03]  /*4bf0*/  ISETP.GE.U32.AND P5, PT, R190, RZ, PT ;  /* 0x000000ffbe00720c */ /* 0x000fc60003fa6070 */
[----:B------:R-:W-:Y:S01]  /*4c00*/  FADD.FTZ R163, R141, -R163 ;  /* 0x800000a38da37221 */ /* 0x000fe20000010000 */
[----:B------:R-:W-:Y:S01]  /*4c10*/  F2FP.F16.F32.PACK_AB R139, R215, R214 ;  /* 0x000000d6d78b723e */ /* 0x000fe200000000ff */
[----:B------:R-:W-:Y:S01]  /*4c20*/  FADD.FTZ R160, R140, -R160 ;  /* 0x800000a08ca07221 */ /* 0x000fe20000010000 */
[----:B------:R-:W-:Y:S01]  /*4c30*/  F2FP.F16.F32.PACK_AB R138, R212, R213 ;  /* 0x000000d5d48a723e */ /* 0x000fe200000000ff */
[----:B------:R-:W-:Y:S01]  /*4c40*/  IMAD.WIDE.U32 R146, R188, 0x20, R216 ;  /* 0x00000020bc927825 */ /* 0x000fe200078e00d8 */
[----:B------:R-:W-:Y:S02]  /*4c50*/  F2FP.F16.F32.PACK_AB R137, R199, R210 ;  /* 0x000000d2c789723e */ /* 0x000fe400000000ff */
[----:B------:R-:W-:Y:S01]  /*4c60*/  F2FP.F16.F32.PACK_AB R136, R204, R0 ;  /* 0x00000000cc88723e */ /* 0x000fe200000000ff */
[----:B------:R-:W-:Y:S01]  /*4c70*/  IMAD.WIDE.U32 R188, R188, 0x10, R206 ;  /* 0x00000010bcbc7825 */ /* 0x000fe200078e00ce */
[C---:B------:R-:W-:Y:S02]  /*4c80*/  IADD3 R155, PT, PT, R187.reuse, 0x20, RZ ;  /* 0x00000020bb9b7810 */ /* 0x040fe40007ffe0ff */
[----:B------:R-:W-:Y:S01]  /*4c90*/  IADD3 R157, PT, PT, R187, 0x40, RZ ;  /* 0x00000040bb9d7810 */ /* 0x000fe20007ffe0ff */
[----:B------:R0:W-:Y:S01]  /*4ca0*/  STG.E.128 desc[UR6][R142.64], R136 ;  /* 0x000000888e007986 */ /* 0x0001e2000c101d06 */
[----:B------:R-:W-:Y:S01]  /*4cb0*/  ISETP.GE.U32.AND.EX P5, PT, R191, 0x1000000, PT, P5 ;  /* 0x01000000bf00780c */ /* 0x000fe20003fa6150 */
[----:B------:R-:W-:Y:S01]  /*4cc0*/  IMAD.WIDE.U32 R150, R155, 0x20, R216 ;  /* 0x000000209b967825 */ /* 0x000fe200078e00d8 */
[----:B------:R-:W-:-:S02]  /*4cd0*/  IADD3 R149, PT, PT, R187, 0x60, RZ ;  /* 0x00000060bb957810 */ /* 0x000fc40007ffe0ff */
[----:B------:R-:W-:Y:S01]  /*4ce0*/  F2FP.F16.F32.PACK_AB R141, R169, R168 ;  /* 0x000000a8a98d723e */ /* 0x000fe200000000ff */
[----:B------:R-:W-:Y:S01]  /*4cf0*/  IMAD.WIDE.U32 R154, R155, 0x10, R206 ;  /* 0x000000109b9a7825 */ /* 0x000fe200078e00ce */
[----:B------:R-:W-:Y:S01]  /*4d00*/  F2FP.F16.F32.PACK_AB R140, R108, R109 ;  /* 0x0000006d6c8c723e */ /* 0x000fe200000000ff */
[----:B------:R-:W-:Y:S01]  /*4d10*/  STG.E.128 desc[UR6][R150.64], R132 ;  /* 0x0000008496007986 */ /* 0x000fe2000c101d06 */
[----:B------:R-:W-:Y:S01]  /*4d20*/  FSEL R164, R144, RZ, P5 ;  /* 0x000000ff90a47208 */ /* 0x000fe20002800000 */
[----:B------:R-:W-:-:S04]  /*4d30*/  IMAD.WIDE.U32 R152, R157, 0x20, R216 ;  /* 0x000000209d987825 */ /* 0x000fc800078e00d8 */
[C---:B------:R-:W-:Y:S01]  /*4d40*/  FFMA.FTZ R108, R21.reuse, R163, R28 ;  /* 0x000000a3156c7223 */ /* 0x040fe2000001001c */
[----:B------:R-:W-:Y:S01]  /*4d50*/  STG.E.128 desc[UR6][R150.64+0x10], R128 ;  /* 0x0000108096007986 */ /* 0x000fe2000c101d06 */
[----:B------:R-:W-:Y:S01]  /*4d60*/  FFMA.FTZ R109, R21, R160, R29 ;  /* 0x000000a0156d7223 */ /* 0x000fe2000001001d */
[----:B------:R-:W-:Y:S01]  /*4d70*/  IMAD.WIDE.U32 R156, R157, 0x10, R206 ;  /* 0x000000109d9c7825 */ /* 0x000fe200078e00ce */
[----:B------:R-:W-:Y:S02]  /*4d80*/  LOP3.LUT P5, RZ, R191, 0xff, RZ, 0xc0, !PT ;  /* 0x000000ffbfff7812 */ /* 0x000fe400078ac0ff */
[----:B------:R-:W-:Y:S01]  /*4d90*/  LOP3.LUT P3, RZ, R190, 0xff0000, RZ, 0xc0, !PT ;  /* 0x00ff0000beff7812 */ /* 0x000fe2000786c0ff */
[C---:B------:R-:W-:Y:S01]  /*4da0*/  IMAD.WIDE.U32 R144, R149.reuse, 0x20, R216 ;  /* 0x0000002095907825 */ /* 0x040fe200078e00d8 */
[----:B0-----:R-:W-:Y:S02]  /*4db0*/  F2FP.F16.F32.PACK_AB R143, R198, R197 ;  /* 0x000000c5c68f723e */ /* 0x001fe400000000ff */
[----:B------:R-:W-:Y:S01]  /*4dc0*/  F2FP.F16.F32.PACK_AB R142, R196, R170 ;  /* 0x000000aac48e723e */ /* 0x000fe200000000ff */
[----:B------:R-:W-:Y:S01]  /*4dd0*/  IMAD.WIDE.U32 R148, R149, 0x10, R206 ;  /* 0x0000001095947825 */ /* 0x000fe200078e00ce */
[----:B------:R-:W-:-:S02]  /*4de0*/  F2FP.F16.F32.PACK_AB R139, R202, R203 ;  /* 0x000000cbca8b723e */ /* 0x000fc400000000ff */
[----:B------:R-:W-:Y:S01]  /*4df0*/  F2FP.F16.F32.PACK_AB R138, R200, R201 ;  /* 0x000000c9c88a723e */ /* 0x000fe200000000ff */
[----:B------:R-:W-:Y:S01]  /*4e00*/  STG.E.128 desc[UR6][R154.64], R140 ;  /* 0x0000008c9a007986 */ /* 0x000fe2000c101d06 */
[----:B------:R-:W-:Y:S02]  /*4e10*/  F2FP.F16.F32.PACK_AB R137, R175, R195 ;  /* 0x000000c3af89723e */ /* 0x000fe400000000ff */
[----:B------:R-:W-:Y:S01]  /*4e20*/  F2FP.F16.F32.PACK_AB R136, R166, R167 ;  /* 0x000000a7a688723e */ /* 0x000fe200000000ff */
[----:B------:R0:W-:Y:S01]  /*4e30*/  STG.E.128 desc[UR6][R152.64], R124 ;  /* 0x0000007c98007986 */ /* 0x0001e2000c101d06 */
[C---:B------:R-:W-:Y:S02]  /*4e40*/  LOP3.LUT P6, RZ, R190.reuse, 0xff000000, RZ, 0xc0, !PT ;  /* 0xff000000beff7812 */ /* 0x040fe400078cc0ff */
[C---:B------:R-:W-:Y:S01]  /*4e50*/  LOP3.LUT P4, RZ, R190.reuse, 0xff, RZ, 0xc0, !PT ;  /* 0x000000ffbeff7812 */ /* 0x040fe2000788c0ff */
[----:B------:R1:W-:Y:S01]  /*4e60*/  STG.E.128 desc[UR6][R152.64+0x10], R120 ;  /* 0x0000107898007986 */ /* 0x0003e2000c101d06 */
[----:B------:R-:W-:-:S02]  /*4e70*/  LOP3.LUT P1, RZ, R190, 0xff00, RZ, 0xc0, !PT ;  /* 0x0000ff00beff7812 */ /* 0x000fc4000782c0ff */
[----:B------:R-:W-:Y:S01]  /*4e80*/  LOP3.LUT P2, RZ, R191, 0xff00, RZ, 0xc0, !PT ;  /* 0x0000ff00bfff7812 */ /* 0x000fe2000784c0ff */
[----:B------:R-:W-:Y:S04]  /*4e90*/  STG.E.128 desc[UR6][R156.64], R136 ;  /* 0x000000889c007986 */ /* 0x000fe8000c101d06 */
[----:B------:R2:W-:Y:S04]  /*4ea0*/  STG.E.128 desc[UR6][R144.64], R112 ;  /* 0x0000007090007986 */ /* 0x0005e8000c101d06 */
[----:B------:R3:W-:Y:S01]  /*4eb0*/  STG.E.128 desc[UR6][R144.64+0x10], R116 ;  /* 0x0000107490007986 */ /* 0x0007e2000c101d06 */
[-C--:B0-----:R-:W-:Y:S01]  /*4ec0*/  FMUL.FTZ R125, R108, R2.reuse ;  /* 0x000000026c7d7220 */ /* 0x081fe20000410000 */
[----:B------:R-:W-:-:S03]  /*4ed0*/  FMUL.FTZ R126, R109, R2 ;  /* 0x000000026d7e7220 */ /* 0x000fc60000410000 */
[----:B------:R-:W-:Y:S01]  /*4ee0*/  FMUL.FTZ R125, R125, UR5 ;  /* 0x000000057d7d7c20 */ /* 0x000fe20008410000 */
[----:B------:R-:W-:Y:S01]  /*4ef0*/  FMUL.FTZ R127, R126, UR5 ;  /* 0x000000057e7f7c20 */ /* 0x000fe20008410000 */
[----:B-1----:R-:W-:Y:S02]  /*4f00*/  F2FP.F16.F32.PACK_AB R123, R205, R194 ;  /* 0x000000c2cd7b723e */ /* 0x002fe400000000ff */
[----:B------:R-:W-:Y:S02]  /*4f10*/  F2FP.F16.F32.PACK_AB R122, R192, R193 ;  /* 0x000000c1c07a723e */ /* 0x000fe400000000ff */
        /* <DEDUP_REMOVED lines=29> */
.L_x_18627:
        /* <DEDUP_REMOVED lines=14> */
[--C-:B------:R-:W-:Y:S01]  /*51d0*/  FFMA.FTZ R203, R203, R214, R215.reuse ;  /* 0x000000d6cbcb7223 */ /* 0x100fe200000100d7 */
[----:B------:R-:W-:Y:S01]  /*51e0*/  FMUL.FTZ R117, R117, R2 ;  /* 0x0000000275757220 */ /* 0x000fe20000410000 */
[----:B------:R-:W-:Y:S01]  /*51f0*/  FFMA.FTZ R0, R0, R214, R215 ;  /* 0x000000d600007223 */ /* 0x000fe200000100d7 */
[----:B------:R-:W-:Y:S01]  /*5200*/  FMUL.FTZ R118, R21, R118 ;  /* 0x0000007615767220 */ /* 0x000fe20000410000 */
[----:B-----5:R-:W-:Y:S01]  /*5210*/  LOP3.LUT P2, RZ, R135, 0xff, RZ, 0xc0, !PT ;  /* 0x000000ff87ff7812 */ /* 0x020fe2000784c0ff */
[----:B------:R-:W-:Y:S01]  /*5220*/  FMUL.FTZ R117, R117, UR5 ;  /* 0x0000000575757c20 */ /* 0x000fe20008410000 */
[C---:B------:R-:W-:Y:S01]  /*5230*/  FMUL.FTZ R219, R21.reuse, R219 ;  /* 0x000000db15db7220 */ /* 0x040fe20000410000 */
[----:B------:R-:W-:Y:S01]  /*5240*/  FMUL.FTZ R212, R21, R212 ;  /* 0x000000d415d47220 */ /* 0x000fe20000410000 */
[----:B------:R-:W-:Y:S01]  /*5250*/  FADD.FTZ R210, R210, -R206 ;  /* 0x800000ced2d27221 */ /* 0x000fe20000010000 */
[----:B------:R-:W-:Y:S01]  /*5260*/  FADD.FTZ R209, R209, -R204 ;  /* 0x800000ccd1d17221 */ /* 0x000fe20000010000 */
[----:B------:R-:W-:Y:S01]  /*5270*/  FADD.FTZ R213, R213, -R203 ;  /* 0x800000cbd5d57221 */ /* 0x000fe20000010000 */
[----:B------:R-:W-:Y:S01]  /*5280*/  FADD.FTZ R0, R116, -R0 ;  /* 0x8000000074007221 */ /* 0x000fe20000010000 */
[-C--:B------:R-:W-:Y:S01]  /*5290*/  FMUL.FTZ R118, R118, R2.reuse ;  /* 0x0000000276767220 */ /* 0x080fe20000410000 */
[----:B------:R-:W-:Y:S01]  /*52a0*/  FSEL R117, R117, RZ, P2 ;  /* 0x000000ff75757208 */ /* 0x000fe20001000000 */
[-C--:B------:R-:W-:Y:S01]  /*52b0*/  FMUL.FTZ R119, R219, R2.reuse ;  /* 0x00000002db777220 */ /* 0x080fe20000410000 */
        /* <DEDUP_REMOVED lines=11> */
[----:B------:R-:W-:Y:S01]  /*5370*/  ISETP.GE.U32.AND.EX P2, PT, R135, 0x1000000, PT, P2 ;  /* 0x010000008700780c */ /* 0x000fe20003f46120 */
[-C--:B------:R-:W-:Y:S01]  /*5380*/  FMUL.FTZ R209, R209, R2.reuse ;  /* 0x00000002d1d17220 */ /* 0x080fe20000410000 */
[----:B------:R-:W-:Y:S01]  /*5390*/  LOP3.LUT P4, RZ, R135, 0xff00, RZ, 0xc0, !PT ;  /* 0x0000ff0087ff7812 */ /* 0x000fe2000788c0ff */
        /* <DEDUP_REMOVED lines=11> */
[C---:B------:R-:W-:Y:S02]  /*5450*/  LOP3.LUT P4, RZ, R134.reuse, 0xff000000, RZ, 0xc0, !PT ;  /* 0xff00000086ff7812 */ /* 0x040fe4000788c0ff */
[----:B------:R-:W-:Y:S02]  /*5460*/  LOP3.LUT P3, RZ, R134, 0xff, RZ, 0xc0, !PT ;  /* 0x000000ff86ff7812 */ /* 0x000fe4000786c0ff */
[----:B------:R-:W-:Y:S02]  /*5470*/  F2FP.F16.F32.PACK_AB R119, R119, R118 ;  /* 0x000000767777723e */ /* 0x000fe400000000ff */
[----:B------:R-:W-:Y:S02]  /*5480*/  F2FP.F16.F32.PACK_AB R118, R212, R117 ;  /* 0x00000075d476723e */ /* 0x000fe400000000ff */
[----:B------:R-:W-:-:S02]  /*5490*/  FSEL R116, R210, RZ, P6 ;  /* 0x000000ffd2747208 */ /* 0x000fc40003000000 */
[----:B------:R-:W-:Y:S02]  /*54a0*/  FSEL R117, R209, RZ, P5 ;  /* 0x000000ffd1757208 */ /* 0x000fe40002800000 */
[----:B------:R-:W-:Y:S02]  /*54b0*/  FSEL R213, R213, RZ, P4 ;  /* 0x000000ffd5d57208 */ /* 0x000fe40002000000 */
[----:B------:R-:W-:Y:S02]  /*54c0*/  FSEL R0, R0, RZ, P3 ;  /* 0x000000ff00007208 */ /* 0x000fe40001800000 */
[----:B------:R-:W-:Y:S02]  /*54d0*/  F2FP.F16.F32.PACK_AB R117, R213, R117 ;  /* 0x00000075d575723e */ /* 0x000fe400000000ff */
[----:B------:R-:W-:Y:S01]  /*54e0*/  F2FP.F16.F32.PACK_AB R116, R116, R0 ;  /* 0x000000007474723e */ /* 0x000fe200000000ff */
[----:B------:R-:W-:Y:S06]  /*54f0*/  BRA `(.L_x_18631) ;  /* 0x0000000000f47947 */ /* 0x000fec0003800000 */
.L_x_18630:
        /* <DEDUP_REMOVED lines=15> */
[----:B-----5:R-:W-:Y:S01]  /*55f0*/  ISETP.GE.U32.AND P2, PT, R134, RZ, PT ;  /* 0x000000ff8600720c */ /* 0x020fe20003f46070 */
[----:B------:R-:W-:Y:S01]  /*5600*/  FMUL.FTZ R118, R118, UR5 ;  /* 0x0000000576767c20 */ /* 0x000fe20008410000 */
[----:B------:R-:W-:Y:S01]  /*5610*/  LOP3.LUT P5, RZ, R135, 0xff, RZ, 0xc0, !PT ;  /* 0x000000ff87ff7812 */ /* 0x000fe200078ac0ff */
[----:B------:R-:W-:Y:S01]  /*5620*/  FMUL.FTZ R119, R119, UR5 ;  /* 0x0000000577777c20 */ /* 0x000fe20008410000 */
[----:B------:R-:W-:Y:S01]  /*5630*/  FMUL.FTZ R112, R112, UR5 ;  /* 0x0000000570707c20 */ /* 0x000fe20008410000 */
[----:B------:R-:W-:Y:S01]  /*5640*/  FMUL.FTZ R117, R109, R2 ;  /* 0x000000026d757220 */ /* 0x000fe20000410000 */
[C---:B------:R-:W-:Y:S01]  /*5650*/  LOP3.LUT P6, RZ, R135.reuse, 0xff0000, RZ, 0xc0, !PT ;  /* 0x00ff000087ff7812 */ /* 0x040fe200078cc0ff */
[-CC-:B------:R-:W-:Y:S01]  /*5660*/  FFMA.FTZ R113, R206, R214.reuse, R215.reuse ;  /* 0x000000d6ce717223 */ /* 0x180fe200000100d7 */
[----:B------:R-:W-:Y:S01]  /*5670*/  ISETP.GE.U32.AND.EX P2, PT, R135, 0x1000000, PT, P2 ;  /* 0x010000008700780c */ /* 0x000fe20003f46120 */
[-CC-:B------:R-:W-:Y:S01]  /*5680*/  FFMA.FTZ R114, R204, R214.reuse, R215.reuse ;  /* 0x000000d6cc727223 */ /* 0x180fe200000100d7 */
[-CC-:B------:R-:W-:Y:S01]  /*5690*/  FFMA.FTZ R115, R203, R214.reuse, R215.reuse ;  /* 0x000000d6cb737223 */ /* 0x180fe200000100d7 */
        /* <DEDUP_REMOVED lines=9> */
[----:B------:R-:W-:Y:S01]  /*5730*/  FADD.FTZ R116, R116, -R0 ;  /* 0x8000000074747221 */ /* 0x000fe20000010000 */
[----:B------:R-:W-:Y:S01]  /*5740*/  F2FP.F16.F32.PACK_AB R119, R112, R119 ;  /* 0x000000777077723e */ /* 0x000fe200000000ff */
[----:B------:R-:W-:Y:S01]  /*5750*/  FMUL.FTZ R114, R21, R114 ;  /* 0x0000007215727220 */ /* 0x000fe20000410000 */
[----:B------:R-:W-:Y:S01]  /*5760*/  FSEL R117, R117, RZ, P5 ;  /* 0x000000ff75757208 */ /* 0x000fe20002800000 */
[C---:B------:R-:W-:Y:S01]  /*5770*/  FMUL.FTZ R115, R21.reuse, R115 ;  /* 0x0000007315737220 */ /* 0x040fe20000410000 */
[C---:B------:R-:W-:Y:S01]  /*5780*/  FMUL.FTZ R113, R21.reuse, R113 ;  /* 0x0000007115717220 */ /* 0x040fe20000410000 */
[----:B------:R-:W-:Y:S01]  /*5790*/  FMUL.FTZ R112, R21, R116 ;  /* 0x0000007415707220 */ /* 0x000fe20000410000 */
[----:B------:R-:W-:-:S02]  /*57a0*/  LOP3.LUT P3, RZ, R134, 0xff, RZ, 0xc0, !PT ;  /* 0x000000ff86ff7812 */ /* 0x000fc4000786c0ff */
[C---:B------:R-:W-:Y:S01]  /*57b0*/  LOP3.LUT P4, RZ, R134.reuse, 0xff00, RZ, 0xc0, !PT ;  /* 0x0000ff0086ff7812 */ /* 0x040fe2000788c0ff */
[-C--:B------:R-:W-:Y:S01]  /*57c0*/  FMUL.FTZ R116, R113, R2.reuse ;  /* 0x0000000271747220 */ /* 0x080fe20000410000 */
[----:B------:R-:W-:Y:S01]  /*57d0*/  LOP3.LUT P6, RZ, R134, 0xff0000, RZ, 0xc0, !PT ;  /* 0x00ff000086ff7812 */ /* 0x000fe200078cc0ff */
[-C--:B------:R-:W-:Y:S01]  /*57e0*/  FMUL.FTZ R0, R112, R2.reuse ;  /* 0x0000000270007220 */ /* 0x080fe20000410000 */
[----:B------:R-:W-:Y:S01]  /*57f0*/  LOP3.LUT P2, RZ, R134, 0xff000000, RZ, 0xc0, !PT ;  /* 0xff00000086ff7812 */ /* 0x000fe2000784c0ff */
[----:B------:R-:W-:Y:S01]  /*5800*/  FMUL.FTZ R134, R115, R2 ;  /* 0x0000000273867220 */ /* 0x000fe20000410000 */
[----:B------:R-:W-:Y:S01]  /*5810*/  F2FP.F16.F32.PACK_AB R118, R117, R118 ;  /* 0x000000767576723e */ /* 0x000fe200000000ff */
        /* <DEDUP_REMOVED lines=11> */
.L_x_18631:
        /* <DEDUP_REMOVED lines=15> */
[----:B------:R-:W-:Y:S01]  /*59c0*/  FFMA.FTZ R207, R207, R214, R215 ;  /* 0x000000d6cfcf7223 */ /* 0x000fe200000100d7 */
[C---:B------:R-:W-:Y:S01]  /*59d0*/  FMUL.FTZ R110, R21.reuse, R208 ;  /* 0x000000d0156e7220 */ /* 0x040fe20000410000 */
[C---:B------:R-:W-:Y:S01]  /*59e0*/  FMUL.FTZ R111, R21.reuse, R202 ;  /* 0x000000ca156f7220 */ /* 0x040fe20000410000 */
[----:B------:R-:W-:Y:S01]  /*59f0*/  FMUL.FTZ R108, R21, R108 ;  /* 0x0000006c156c7220 */ /* 0x000fe20000410000 */
[----:B------:R-:W-:Y:S01]  /*5a00*/  ISETP.GE.U32.AND.EX P2, PT, R127, 0x1000000, PT, P2 ;  /* 0x010000007f00780c */ /* 0x000fe20003f46120 */
[-C--:B------:R-:W-:Y:S01]  /*5a10*/  FMUL.FTZ R0, R110, R2.reuse ;  /* 0x000000026e007220 */ /* 0x080fe20000410000 */
[----:B------:R-:W-:Y:S01]  /*5a20*/  FMUL.FTZ R109, R111, R2 ;  /* 0x000000026f6d7220 */ /* 0x000fe20000410000 */
[----:B------:R-:W-:Y:S01]  /*5a30*/  FADD.FTZ R196, R196, -R207 ;  /* 0x800000cfc4c47221 */ /* 0x000fe20000010000 */
[----:B------:R-:W-:Y:S01]  /*5a40*/  FFMA.FTZ R113, R200, R214, R215 ;  /* 0x000000d6c8717223 */ /* 0x000fe200000100d7 */
[----:B0-----:R-:W-:Y:S01]  /*5a50*/  FMUL.FTZ R119, R0, UR5 ;  /* 0x0000000500777c20 */ /* 0x001fe20008410000 */
[----:B------:R-:W-:Y:S01]  /*5a60*/  FMUL.FTZ R0, R108, R2 ;  /* 0x000000026c007220 */ /* 0x000fe20000410000 */
[----:B------:R-:W-:Y:S01]  /*5a70*/  FMUL.FTZ R109, R109, UR5 ;  /* 0x000000056d6d7c20 */ /* 0x000fe20008410000 */
[----:B------:R-:W-:Y:S01]  /*5a80*/  FADD.FTZ R114, R166, -R113 ;  /* 0x80000071a6727221 */ /* 0x000fe20000010000 */
[C---:B------:R-:W-:Y:S01]  /*5a90*/  LOP3.LUT P5, RZ, R127.reuse, 0xff, RZ, 0xc0, !PT ;  /* 0x000000ff7fff7812 */ /* 0x040fe200078ac0ff */
[----:B------:R-:W-:Y:S01]  /*5aa0*/  FMUL.FTZ R118, R0, UR5 ;  /* 0x0000000500767c20 */ /* 0x000fe20008410000 */
[----:B------:R-:W-:Y:S01]  /*5ab0*/  LOP3.LUT P6, RZ, R127, 0xff0000, RZ, 0xc0, !PT ;  /* 0x00ff00007fff7812 */ /* 0x000fe200078cc0ff */
[--C-:B------:R-:W-:Y:S01]  /*5ac0*/  FFMA.FTZ R112, R199, R214, R215.reuse ;  /* 0x000000d6c7707223 */ /* 0x100fe200000100d7 */
[----:B------:R-:W-:Y:S01]  /*5ad0*/  FSEL R0, R109, RZ, P2 ;  /* 0x000000ff6d007208 */ /* 0x000fe20001000000 */
[----:B------:R-:W-:Y:S01]  /*5ae0*/  FMUL.FTZ R109, R21, R196 ;  /* 0x000000c4156d7220 */ /* 0x000fe20000410000 */
[----:B------:R-:W-:Y:S01]  /*5af0*/  FSEL R118, R118, RZ, P5 ;  /* 0x000000ff76767208 */ /* 0x000fe20002800000 */
[--C-:B------:R-:W-:Y:S01]  /*5b00*/  FFMA.FTZ R201, R201, R214, R215.reuse ;  /* 0x000000d6c9c97223 */ /* 0x100fe200000100d7 */
[----:B------:R-:W-:Y:S01]  /*5b10*/  LOP3.LUT P5, RZ, R127, 0xff00, RZ, 0xc0, !PT ;  /* 0x0000ff007fff7812 */ /* 0x000fe200078ac0ff */
[----:B------:R-:W-:Y:S01]  /*5b20*/  FMUL.FTZ R113, R109, R2 ;  /* 0x000000026d717220 */ /* 0x000fe20000410000 */
[----:B------:R-:W-:Y:S01]  /*5b30*/  FFMA.FTZ R198, R198, R214, R215 ;  /* 0x000000d6c6c67223 */ /* 0x000fe200000100d7 */
[----:B------:R-:W-:Y:S01]  /*5b40*/  FSEL R119, R119, RZ, P6 ;  /* 0x000000ff77777208 */ /* 0x000fe20003000000 */
[----:B------:R-:W-:Y:S01]  /*5b50*/  FADD.FTZ R112, R169, -R112 ;  /* 0x80000070a9707221 */ /* 0x000fe20000010000 */
[----:B------:R-:W-:Y:S01]  /*5b60*/  FMUL.FTZ R113, R113, UR5 ;  /* 0x0000000571717c20 */ /* 0x000fe20008410000 */
[----:B------:R-:W-:Y:S01]  /*5b70*/  FMUL.FTZ R114, R21, R114 ;  /* 0x0000007215727220 */ /* 0x000fe20000410000 */
[----:B------:R-:W-:Y:S01]  /*5b80*/  FADD.FTZ R168, R168, -R201 ;  /* 0x800000c9a8a87221 */ /* 0x000fe20000010000 */
[----:B------:R-:W-:Y:S01]  /*5b90*/  FADD.FTZ R198, R167, -R198 ;  /* 0x800000c6a7c67221 */ /* 0x000fe20000010000 */
[----:B------:R-:W-:Y:S01]  /*5ba0*/  F2FP.F16.F32.PACK_AB R119, R0, R119 ;  /* 0x000000770077723e */ /* 0x000fe200000000ff */
[----:B------:R-:W-:Y:S01]  /*5bb0*/  FMUL.FTZ R0, R114, R2 ;  /* 0x0000000272007220 */ /* 0x000fe20000410000 */
[----:B------:R-:W-:Y:S01]  /*5bc0*/  FSEL R113, R113, RZ, P5 ;  /* 0x000000ff71717208 */ /* 0x000fe20002800000 */
[----:B------:R-:W-:Y:S01]  /*5bd0*/  FMUL.FTZ R115, R21, R168 ;  /* 0x000000a815737220 */ /* 0x000fe20000410000 */
[----:B------:R-:W-:Y:S01]  /*5be0*/  LOP3.LUT P3, RZ, R126, 0xff, RZ, 0xc0, !PT ;  /* 0x000000ff7eff7812 */ /* 0x000fe2000786c0ff */
[----:B------:R-:W-:Y:S01]  /*5bf0*/  FMUL.FTZ R117, R0, UR5 ;  /* 0x0000000500757c20 */ /* 0x000fe20008410000 */
[----:B------:R-:W-:Y:S01]  /*5c00*/  F2FP.F16.F32.PACK_AB R118, R113, R118 ;  /* 0x000000767176723e */ /* 0x000fe200000000ff */
[C---:B------:R-:W-:Y:S01]  /*5c10*/  FMUL.FTZ R113, R21.reuse, R112 ;  /* 0x0000007015717220 */ /* 0x040fe20000410000 */
[----:B------:R-:W-:Y:S01]  /*5c20*/  FMUL.FTZ R112, R21, R198 ;  /* 0x000000c615707220 */ /* 0x000fe20000410000 */
[----:B------:R-:W-:-:S02]  /*5c30*/  LOP3.LUT P4, RZ, R126, 0xff00, RZ, 0xc0, !PT ;  /* 0x0000ff007eff7812 */ /* 0x000fc4000788c0ff */
[C---:B------:R-:W-:Y:S01]  /*5c40*/  LOP3.LUT P6, RZ, R126.reuse, 0xff0000, RZ, 0xc0, !PT ;  /* 0x00ff00007eff7812 */ /* 0x040fe200078cc0ff */
[-C--:B------:R-:W-:Y:S01]  /*5c50*/  FMUL.FTZ R116, R113, R2.reuse ;  /* 0x0000000271747220 */ /* 0x080fe20000410000 */
[----:B------:R-:W-:Y:S01]  /*5c60*/  LOP3.LUT P2, RZ, R126, 0xff000000, RZ, 0xc0, !PT ;  /* 0xff0000007eff7812 */ /* 0x000fe2000784c0ff */
[-C--:B------:R-:W-:Y:S01]  /*5c70*/  FMUL.FTZ R126, R115, R2.reuse ;  /* 0x00000002737e7220 */ /* 0x080fe20000410000 */
[----:B------:R-:W-:Y:S01]  /*5c80*/  FMUL.FTZ R0, R112, R2 ;  /* 0x0000000270007220 */ /* 0x000fe20000410000 */
[----:B------:R-:W-:Y:S01]  /*5c90*/  FMUL.FTZ R116, R116, UR5 ;  /* 0x0000000574747c20 */ /* 0x000fe20008410000 */
[----:B------:R-:W-:Y:S01]  /*5ca0*/  FSEL R117, R117, RZ, P6 ;  /* 0x000000ff75757208 */ /* 0x000fe20003000000 */
[----:B------:R-:W-:Y:S01]  /*5cb0*/  FMUL.FTZ R126, R126, UR5 ;  /* 0x000000057e7e7c20 */ /* 0x000fe20008410000 */
[----:B------:R-:W-:Y:S02]  /*5cc0*/  FMUL.FTZ R0, R0, UR5 ;  /* 0x0000000500007c20 */ /* 0x000fe40008410000 */
[----:B------:R-:W-:-:S02]  /*5cd0*/  FSEL R127, R116, RZ, P4 ;  /* 0x000000ff747f7208 */ /* 0x000fc40002000000 */
[----:B------:R-:W-:Y:S02]  /*5ce0*/  FSEL R126, R126, RZ, P2 ;  /* 0x000000ff7e7e7208 */ /* 0x000fe40001000000 */
[----:B------:R-:W-:Y:S02]  /*5cf0*/  FSEL R0, R0, RZ, P3 ;  /* 0x000000ff00007208 */ /* 0x000fe40001800000 */
[----:B------:R-:W-:Y:S02]  /*5d00*/  F2FP.F16.F32.PACK_AB R117, R126, R117 ;  /* 0x000000757e75723e */ /* 0x000fe400000000ff */
[----:B------:R-:W-:Y:S01]  /*5d10*/  F2FP.F16.F32.PACK_AB R116, R127, R0 ;  /* 0x000000007f74723e */ /* 0x000fe200000000ff */
[----:B------:R-:W-:Y:S06]  /*5d20*/  BRA `(.L_x_18633) ;  /* 0x0000000000f47947 */ /* 0x000fec0003800000 */
.L_x_18632:
[-CC-:B------:R-:W-:Y:S01]  /*5d30*/  FFMA.FTZ R205, R205, R214.reuse, R215.reuse ;  /* 0x000000d6cdcd7223 */ /* 0x180fe200000100d7 */
[-CC-:B0-----:R-:W-:Y:S01]  /*5d40*/  FFMA.FTZ R117, R200, R214.reuse, R215.reuse ;  /* 0x000000d6c8757223 */ /* 0x181fe200000100d7 */
[-C--:B------:R-:W-:Y:S01]  /*5d50*/  FFMA.FTZ R207, R207, R214.reuse, R215 ;  /* 0x000000d6cfcf7223 */ /* 0x080fe200000100d7 */
[----:B------:R-:W-:Y:S01]  /*5d60*/  LOP3.LUT P2, RZ, R127, 0xff, RZ, 0xc0, !PT ;  /* 0x000000ff7fff7812 */ /* 0x000fe2000784c0ff */
[----:B------:R-:W-:Y:S01]  /*5d70*/  FADD.FTZ R170, R170, -R205 ;  /* 0x800000cdaaaa7221 */ /* 0x000fe20000010000 */
[----:B------:R-:W-:Y:S01]  /*5d80*/  FADD.FTZ R166, R166, -R117 ;  /* 0x80000075a6a67221 */ /* 0x000fe20000010000 */
[----:B------:R-:W-:Y:S01]  /*5d90*/  FADD.FTZ R196, R196, -R207 ;  /* 0x800000cfc4c47221 */ /* 0x000fe20000010000 */
[--C-:B------:R-:W-:Y:S01]  /*5da0*/  FFMA.FTZ R208, R208, R214, R215.reuse ;  /* 0x000000d6d0d07223 */ /* 0x100fe200000100d7 */
[----:B------:R-:W-:Y:S01]  /*5db0*/  FMUL.FTZ R117, R21, R170 ;  /* 0x000000aa15757220 */ /* 0x000fe20000410000 */
[----:B------:R-:W-:Y:S01]  /*5dc0*/  FFMA.FTZ R211, R211, R214, R215 ;  /* 0x000000d6d3d37223 */ /* 0x000fe200000100d7 */
[----:B------:R-:W-:Y:S01]  /*5dd0*/  FMUL.FTZ R119, R21, R196 ;  /* 0x000000c415777220 */ /* 0x000fe20000410000 */
[----:B------:R-:W-:Y:S01]  /*5de0*/  FADD.FTZ R208, R197, -R208 ;  /* 0x800000d0c5d07221 */ /* 0x000fe20000010000 */
[----:B------:R-:W-:Y:S01]  /*5df0*/  FMUL.FTZ R117, R117, R2 ;  /* 0x0000000275757220 */ /* 0x000fe20000410000 */
[----:B------:R-:W-:Y:S01]  /*5e00*/  FADD.FTZ R202, R202, -R211 ;  /* 0x800000d3caca7221 */ /* 0x000fe20000010000 */
[----:B------:R-:W-:Y:S01]  /*5e10*/  LOP3.LUT P4, RZ, R127, 0xff00, RZ, 0xc0, !PT ;  /* 0x0000ff007fff7812 */ /* 0x000fe2000788c0ff */
[----:B------:R-:W-:Y:S01]  /*5e20*/  FMUL.FTZ R135, R21, R208 ;  /* 0x000000d015877220 */ /* 0x000fe20000410000 */
[----:B------:R-:W-:Y:S01]  /*5e30*/  FMUL.FTZ R117, R117, UR5 ;  /* 0x0000000575757c20 */ /* 0x000fe20008410000 */
[----:B------:R-:W-:Y:S01]  /*5e40*/  LOP3.LUT P3, RZ, R127, 0xff0000, RZ, 0xc0, !PT ;  /* 0x00ff00007fff7812 */ /* 0x000fe2000786c0ff */
[-C--:B------:R-:W-:Y:S01]  /*5e50*/  FMUL.FTZ R119, R119, R2.reuse ;  /* 0x0000000277777220 */ /* 0x080fe20000410000 */
[----:B------:R-:W-:Y:S01]  /*5e60*/  FMUL.FTZ R135, R135, R2 ;  /* 0x0000000287877220 */ /* 0x000fe20000410000 */
[-CC-:B------:R-:W-:Y:S01]  /*5e70*/  FFMA.FTZ R0, R199, R214.reuse, R215.reuse ;  /* 0x000000d6c7007223 */ /* 0x180fe200000100d7 */
[----:B------:R-:W-:Y:S01]  /*5e80*/  FSEL R118, R117, RZ, P2 ;  /* 0x000000ff75767208 */ /* 0x000fe20001000000 */
[----:B------:R-:W-:Y:S01]  /*5e90*/  FMUL.FTZ R119, R119, UR5 ;  /* 0x0000000577777c20 */ /* 0x000fe20008410000 */
[----:B------:R-:W-:Y:S01]  /*5ea0*/  ISETP.GE.U32.AND P2, PT, R126, RZ, PT ;  /* 0x000000ff7e00720c */ /* 0x000fe20003f46070 */
[-CC-:B------:R-:W-:Y:S01]  /*5eb0*/  FFMA.FTZ R201, R201, R214.reuse, R215.reuse ;  /* 0x000000d6c9c97223 */ /* 0x180fe200000100d7 */
[----:B------:R-:W-:Y:S01]  /*5ec0*/  FFMA.FTZ R198, R198, R214, R215 ;  /* 0x000000d6c6c67223 */ /* 0x000fe200000100d7 */
[----:B------:R-:W-:Y:S01]  /*5ed0*/  FMUL.FTZ R135, R135, UR5 ;  /* 0x0000000587877c20 */ /* 0x000fe20008410000 */
[----:B------:R-:W-:Y:S01]  /*5ee0*/  ISETP.GE.U32.AND.EX P2, PT, R127, 0x1000000, PT, P2 ;  /* 0x010000007f00780c */ /* 0x000fe20003f46120 */
[----:B------:R-:W-:Y:S01]  /*5ef0*/  FMUL.FTZ R127, R21, R202 ;  /* 0x000000ca157f7220 */ /* 0x000fe20000410000 */
[----:B------:R-:W-:Y:S01]  /*5f00*/  FSEL R117, R119, RZ, P4 ;  /* 0x000000ff77757208 */ /* 0x000fe20002000000 */
[----:B------:R-:W-:Y:S01]  /*5f10*/  FADD.FTZ R0, R169, -R0 ;  /* 0x80000000a9007221 */ /* 0x000fe20000010000 */
[----:B------:R-:W-:Y:S01]  /*5f20*/  FADD.FTZ R168, R168, -R201 ;  /* 0x800000c9a8a87221 */ /* 0x000fe20000010000 */
[----:B------:R-:W-:Y:S01]  /*5f30*/  FMUL.FTZ R127, R127, R2 ;  /* 0x000000027f7f7220 */ /* 0x000fe20000410000 */
[----:B------:R-:W-:Y:S01]  /*5f40*/  FADD.FTZ R198, R167, -R198 ;  /* 0x800000c6a7c67221 */ /* 0x000fe20000010000 */
[----:B------:R-:W-:Y:S01]  /*5f50*/  FSEL R119, R135, RZ, P3 ;  /* 0x000000ff87777208 */ /* 0x000fe20001800000 */
[----:B------:R-:W-:Y:S01]  /*5f60*/  FMUL.FTZ R135, R21, R166 ;  /* 0x000000a615877220 */ /* 0x000fe20000410000 */
[----:B------:R-:W-:Y:S01]  /*5f70*/  FMUL.FTZ R127, R127, UR5 ;  /* 0x000000057f7f7c20 */ /* 0x000fe20008410000 */
[----:B------:R-:W-:Y:S01]  /*5f80*/  F2FP.F16.F32.PACK_AB R118, R117, R118 ;  /* 0x000000767576723e */ /* 0x000fe200000000ff */
[C---:B------:R-:W-:Y:S01]  /*5f90*/  FMUL.FTZ R167, R21.reuse, R168 ;  /* 0x000000a815a77220 */ /* 0x040fe20000410000 */
[----:B------:R-:W-:Y:S01]  /*5fa0*/  FMUL.FTZ R117, R21, R198 ;  /* 0x000000c615757220 */ /* 0x000fe20000410000 */
[----:B------:R-:W-:Y:S01]  /*5fb0*/  FMUL.FTZ R135, R135, R2 ;  /* 0x0000000287877220 */ /* 0x000fe20000410000 */
[----:B------:R-:W-:Y:S01]  /*5fc0*/  FSEL R116, R127, RZ, P2 ;  /* 0x000000ff7f747208 */ /* 0x000fe20001000000 */
        /* <DEDUP_REMOVED lines=10> */
[C---:B------:R-:W-:Y:S02]  /*6070*/  LOP3.LUT P4, RZ, R126.reuse, 0xff000000, RZ, 0xc0, !PT ;  /* 0xff0000007eff7812 */ /* 0x040fe4000788c0ff */
[----:B------:R-:W-:Y:S02]  /*6080*/  LOP3.LUT P3, RZ, R126, 0xff, RZ, 0xc0, !PT ;  /* 0x000000ff7eff7812 */ /* 0x000fe4000786c0ff */
[----:B------:R-:W-:Y:S02]  /*6090*/  F2FP.F16.F32.PACK_AB R119, R116, R119 ;  /* 0x000000777477723e */ /* 0x000fe400000000ff */
[----:B------:R-:W-:Y:S02]  /*60a0*/  FSEL R127, R127, RZ, P6 ;  /* 0x000000ff7f7f7208 */ /* 0x000fe40003000000 */
[----:B------:R-:W-:Y:S02]  /*60b0*/  FSEL R135, R135, RZ, P5 ;  /* 0x000000ff87877208 */ /* 0x000fe40002800000 */
[----:B------:R-:W-:-:S02]  /*60c0*/  FSEL R0, R167, RZ, P4 ;  /* 0x000000ffa7007208 */ /* 0x000fc40002000000 */
[----:B------:R-:W-:Y:S02]  /*60d0*/  FSEL R116, R117, RZ, P3 ;  /* 0x000000ff75747208 */ /* 0x000fe40001800000 */
[----:B------:R-:W-:Y:S02]  /*60e0*/  F2FP.F16.F32.PACK_AB R117, R0, R135 ;  /* 0x000000870075723e */ /* 0x000fe400000000ff */
[----:B------:R-:W-:-:S07]  /*60f0*/  F2FP.F16.F32.PACK_AB R116, R127, R116 ;  /* 0x000000747f74723e */ /* 0x000fce00000000ff */
.L_x_18633:
        /* <DEDUP_REMOVED lines=26> */
[----:B0-----:R-:W-:Y:S01]  /*62a0*/  FMUL.FTZ R118, R0, UR5 ;  /* 0x0000000500767c20 */ /* 0x001fe20008410000 */
[----:B------:R-:W-:Y:S01]  /*62b0*/  LOP3.LUT P4, RZ, R122, 0xff00, RZ, 0xc0, !PT ;  /* 0x0000ff007aff7812 */ /* 0x000fe2000788c0ff */
[-CC-:B------:R-:W-:Y:S01]  /*62c0*/  FFMA.FTZ R116, R175, R214.reuse, R215.reuse ;  /* 0x000000d6af747223 */ /* 0x180fe200000100d7 */
[----:B------:R-:W-:Y:S01]  /*62d0*/  FSEL R119, R109, RZ, P6 ;  /* 0x000000ff6d777208 */ /* 0x000fe20003000000 */
[-CC-:B------:R-:W-:Y:S01]  /*62e0*/  FFMA.FTZ R113, R194, R214.reuse, R215.reuse ;  /* 0x000000d6c2717223 */ /* 0x180fe200000100d7 */
[----:B------:R-:W-:Y:S01]  /*62f0*/  FSEL R0, R112, RZ, P2 ;  /* 0x000000ff70007208 */ /* 0x000fe20001000000 */
[-CC-:B------:R-:W-:Y:S01]  /*6300*/  FFMA.FTZ R189, R189, R214.reuse, R215.reuse ;  /* 0x000000d6bdbd7223 */ /* 0x180fe200000100d7 */
[C---:B------:R-:W-:Y:S01]  /*6310*/  LOP3.LUT P6, RZ, R122.reuse, 0xff0000, RZ, 0xc0, !PT ;  /* 0x00ff00007aff7812 */ /* 0x040fe200078cc0ff */
[-CC-:B------:R-:W-:Y:S01]  /*6320*/  FFMA.FTZ R112, R195, R214.reuse, R215.reuse ;  /* 0x000000d6c3707223 */ /* 0x180fe200000100d7 */
[----:B------:R-:W-:Y:S01]  /*6330*/  LOP3.LUT P2, RZ, R122, 0xff000000, RZ, 0xc0, !PT ;  /* 0xff0000007aff7812 */ /* 0x000fe2000784c0ff */
[----:B------:R-:W-:Y:S01]  /*6340*/  FFMA.FTZ R122, R173, R214, R215 ;  /* 0x000000d6ad7a7223 */ /* 0x000fe200000100d7 */
[----:B------:R-:W-:Y:S01]  /*6350*/  FADD.FTZ R116, R151, -R116 ;  /* 0x8000007497747221 */ /* 0x000fe20000010000 */
[----:B------:R-:W-:Y:S01]  /*6360*/  FADD.FTZ R124, R124, -R113 ;  /* 0x800000717c7c7221 */ /* 0x000fe20000010000 */
[----:B------:R-:W-:Y:S01]  /*6370*/  FADD.FTZ R114, R150, -R189 ;  /* 0x800000bd96727221 */ /* 0x000fe20000010000 */
[----:B------:R-:W-:Y:S01]  /*6380*/  FADD.FTZ R122, R153, -R122 ;  /* 0x8000007a997a7221 */ /* 0x000fe20000010000 */
[----:B------:R-:W-:Y:S01]  /*6390*/  FADD.FTZ R112, R125, -R112 ;  /* 0x800000707d707221 */ /* 0x000fe20000010000 */
[----:B------:R-:W-:Y:S01]  /*63a0*/  LOP3.LUT P5, RZ, R123, 0xff, RZ, 0xc0, !PT ;  /* 0x000000ff7bff7812 */ /* 0x000fe200078ac0ff */
[C---:B------:R-:W-:Y:S01]  /*63b0*/  FMUL.FTZ R115, R21.reuse, R116 ;  /* 0x0000007415737220 */ /* 0x040fe20000410000 */
[C---:B------:R-:W-:Y:S01]  /*63c0*/  FMUL.FTZ R113, R21.reuse, R124 ;  /* 0x0000007c15717220 */ /* 0x040fe20000410000 */
[C---:B------:R-:W-:Y:S01]  /*63d0*/  FMUL.FTZ R109, R21.reuse, R122 ;  /* 0x0000007a156d7220 */ /* 0x040fe20000410000 */
[C---:B------:R-:W-:Y:S01]  /*63e0*/  FMUL.FTZ R114, R21.reuse, R114 ;  /* 0x0000007215727220 */ /* 0x040fe20000410000 */
[----:B------:R-:W-:Y:S01]  /*63f0*/  FMUL.FTZ R112, R21, R112 ;  /* 0x0000007015707220 */ /* 0x000fe20000410000 */
[----:B------:R-:W-:Y:S01]  /*6400*/  FSEL R118, R118, RZ, P5 ;  /* 0x000000ff76767208 */ /* 0x000fe20002800000 */
[-C--:B------:R-:W-:Y:S01]  /*6410*/  FMUL.FTZ R124, R109, R2.reuse ;  /* 0x000000026d7c7220 */ /* 0x080fe20000410000 */
[----:B------:R-:W-:Y:S01]  /*6420*/  LOP3.LUT P5, RZ, R123, 0xff00, RZ, 0xc0, !PT ;  /* 0x0000ff007bff7812 */ /* 0x000fe200078ac0ff */
        /* <DEDUP_REMOVED lines=19> */
.L_x_18634:
[-CC-:B0-----:R-:W-:Y:S01]  /*6560*/  FFMA.FTZ R117, R194, R214.reuse, R215.reuse ;  /* 0x000000d6c2757223 */ /* 0x181fe200000100d7 */
[-CC-:B------:R-:W-:Y:S01]  /*6570*/  FFMA.FTZ R119, R174, R214.reuse, R215.reuse ;  /* 0x000000d6ae777223 */ /* 0x180fe200000100d7 */
[----:B------:R-:W-:Y:S01]  /*6580*/  FFMA.FTZ R189, R189, R214, R215 ;  /* 0x000000d6bdbd7223 */ /* 0x000fe200000100d7 */
        /* <DEDUP_REMOVED lines=22> */
[C---:B------:R-:W-:Y:S01]  /*66f0*/  ISETP.GE.U32.AND P2, PT, R122.reuse, RZ, PT ;  /* 0x000000ff7a00720c */ /* 0x040fe20003f46070 */
[----:B------:R-:W-:Y:S01]  /*6700*/  FADD.FTZ R124, R153, -R124 ;  /* 0x8000007c997c7221 */ /* 0x000fe20000010000 */
[----:B------:R-:W-:Y:S01]  /*6710*/  LOP3.LUT P3, RZ, R122, 0xff, RZ, 0xc0, !PT ;  /* 0x000000ff7aff7812 */ /* 0x000fe2000786c0ff */
[----:B------:R-:W-:Y:S01]  /*6720*/  FADD.FTZ R122, R151, -R0 ;  /* 0x80000000977a7221 */ /* 0x000fe20000010000 */
[----:B------:R-:W-:Y:S01]  /*6730*/  FFMA.FTZ R0, R195, R214, R215 ;  /* 0x000000d6c3007223 */ /* 0x000fe200000100d7 */
[----:B------:R-:W-:Y:S01]  /*6740*/  FADD.FTZ R154, R154, -R119 ;  /* 0x800000779a9a7221 */ /* 0x000fe20000010000 */
[----:B------:R-:W-:Y:S01]  /*6750*/  FADD.FTZ R126, R155, -R126 ;  /* 0x8000007e9b7e7221 */ /* 0x000fe20000010000 */
[----:B------:R-:W-:Y:S01]  /*6760*/  FSEL R117, R117, RZ, P6 ;  /* 0x000000ff75757208 */ /* 0x000fe20003000000 */
[----:B------:R-:W-:Y:S01]  /*6770*/  FADD.FTZ R0, R125, -R0 ;  /* 0x800000007d007221 */ /* 0x000fe20000010000 */
[----:B------:R-:W-:Y:S01]  /*6780*/  LOP3.LUT P5, RZ, R123, 0xff00, RZ, 0xc0, !PT ;  /* 0x0000ff007bff7812 */ /* 0x000fe200078ac0ff */
[----:B------:R-:W-:Y:S01]  /*6790*/  FMUL.FTZ R125, R21, R124 ;  /* 0x0000007c157d7220 */ /* 0x000fe20000410000 */
[----:B------:R-:W-:Y:S01]  /*67a0*/  LOP3.LUT P6, RZ, R123, 0xff0000, RZ, 0xc0, !PT ;  /* 0x00ff00007bff7812 */ /* 0x000fe200078cc0ff */
[----:B------:R-:W-:Y:S01]  /*67b0*/  FMUL.FTZ R127, R21, R154 ;  /* 0x0000009a157f7220 */ /* 0x000fe20000410000 */
[----:B------:R-:W-:Y:S01]  /*67c0*/  ISETP.GE.U32.AND.EX P2, PT, R123, 0x1000000, PT, P2 ;  /* 0x010000007b00780c */ /* 0x000fe20003f46120 */
        /* <DEDUP_REMOVED lines=22> */
.L_x_18635:
        /* <DEDUP_REMOVED lines=10> */
[----:B------:R-:W-:Y:S01]  /*69d0*/  FFMA.FTZ R164, R164, R214, R215 ;  /* 0x000000d6a4a47223 */ /* 0x000fe200000100d7 */
        /* <DEDUP_REMOVED lines=59> */
.L_x_18636:
        /* <DEDUP_REMOVED lines=20> */
[----:B------:R-:W-:Y:S01]  /*6ed0*/  FADD.FTZ R164, R149, -R164 ;  /* 0x800000a495a47221 */ /* 0x000fe20000010000 */
        /* <DEDUP_REMOVED lines=15> */
[----:B------:R-:W-:Y:S01]  /*6fd0*/  LOP3.LUT P3, RZ, R193, 0xff, RZ, 0xc0, !PT ;  /* 0x000000ffc1ff7812 */ /* 0x000fe2000786c0ff */
[-C--:B------:R-:W-:Y:S01]  /*6fe0*/  FMUL.FTZ R119, R119, R2.reuse ;  /* 0x0000000277777220 */ /* 0x080fe20000410000 */
[-C--:B------:R-:W-:Y:S01]  /*6ff0*/  FMUL.FTZ R127, R127, R2.reuse ;  /* 0x000000027f7f7220 */ /* 0x080fe20000410000 */
[----:B------:R-:W-:Y:S01]  /*7000*/  FMUL.FTZ R117, R117, R2 ;  /* 0x0000000275757220 */ /* 0x000fe20000410000 */
[----:B------:R-:W-:Y:S01]  /*7010*/  ISETP.GE.U32.AND P2, PT, R192, RZ, PT ;  /* 0x000000ffc000720c */ /* 0x000fe20003f46070 */
[----:B------:R-:W-:Y:S01]  /*7020*/  FMUL.FTZ R125, R125, UR5 ;  /* 0x000000057d7d7c20 */ /* 0x000fe20008410000 */
[----:B------:R-:W-:Y:S01]  /*7030*/  LOP3.LUT P6, RZ, R193, 0xff0000, RZ, 0xc0, !PT ;  /* 0x00ff0000c1ff7812 */ /* 0x000fe200078cc0ff */
[----:B------:R-:W-:Y:S01]  /*7040*/  FMUL.FTZ R123, R123, UR5 ;  /* 0x000000057b7b7c20 */ /* 0x000fe20008410000 */
[----:B------:R-:W-:Y:S01]  /*7050*/  LOP3.LUT P5, RZ, R193, 0xff00, RZ, 0xc0, !PT ;  /* 0x0000ff00c1ff7812 */ /* 0x000fe200078ac0ff */
[----:B------:R-:W-:Y:S01]  /*7060*/  FMUL.FTZ R127, R127, UR5 ;  /* 0x000000057f7f7c20 */ /* 0x000fe20008410000 */
[----:B------:R-:W-:Y:S01]  /*7070*/  FSEL R118, R118, RZ, P3 ;  /* 0x000000ff76767208 */ /* 0x000fe20001800000 */
        /* <DEDUP_REMOVED lines=14> */
.L_x_18637:
        /* <DEDUP_REMOVED lines=10> */
[----:B------:R-:W-:Y:S01]  /*7200*/  FFMA.FTZ R0, R129, R214, R215 ;  /* 0x000000d681007223 */ /* 0x000fe200000100d7 */
[----:B------:R-:W-:Y:S01]  /*7210*/  LOP3.LUT P6, RZ, R191, 0xff0000, RZ, 0xc0, !PT ;  /* 0x00ff0000bfff7812 */ /* 0x000fe200078cc0ff */
[----:B------:R-:W-:Y:S01]  /*7220*/  FADD.FTZ R156, R143, -R156 ;  /* 0x8000009c8f9c7221 */ /* 0x000fe20000010000 */
[----:B------:R-:W-:Y:S01]  /*7230*/  FADD.FTZ R142, R142, -R157 ;  /* 0x8000009d8e8e7221 */ /* 0x000fe20000010000 */
[----:B------:R-:W-:Y:S01]  /*7240*/  FADD.FTZ R0, R141, -R0 ;  /* 0x800000008d007221 */ /* 0x000fe20000010000 */
[----:B------:R-:W-:Y:S01]  /*7250*/  ISETP.GE.U32.AND P2, PT, R190, RZ, PT ;  /* 0x000000ffbe00720c */ /* 0x000fe20003f46070 */
[C---:B0-----:R-:W-:Y:S01]  /*7260*/  FMUL.FTZ R110, R21.reuse, R156 ;  /* 0x0000009c156e7220 */ /* 0x041fe20000410000 */
[C---:B------:R-:W-:Y:S01]  /*7270*/  FMUL.FTZ R111, R21.reuse, R142 ;  /* 0x0000008e156f7220 */ /* 0x040fe20000410000 */
[----:B------:R-:W-:Y:S01]  /*7280*/  FMUL.FTZ R108, R21, R0 ;  /* 0x00000000156c7220 */ /* 0x000fe20000410000 */
[----:B------:R-:W-:Y:S01]  /*7290*/  ISETP.GE.U32.AND.EX P2, PT, R191, 0x1000000, PT, P2 ;  /* 0x01000000bf00780c */ /* 0x000fe20003f46120 */
[-C--:B------:R-:W-:Y:S01]  /*72a0*/  FMUL.FTZ R109, R110, R2.reuse ;  /* 0x000000026e6d7220 */ /* 0x080fe20000410000 */
[----:B------:R-:W-:Y:S01]  /*72b0*/  FMUL.FTZ R112, R111, R2 ;  /* 0x000000026f707220 */ /* 0x000fe20000410000 */
[-CC-:B------:R-:W-:Y:S01]  /*72c0*/  FFMA.FTZ R132, R132, R214.reuse, R215.reuse ;  /* 0x000000d684847223 */ /* 0x180fe200000100d7 */
[-CC-:B------:R-:W-:Y:S01]  /*72d0*/  FFMA.FTZ R131, R131, R214.reuse, R215.reuse ;  /* 0x000000d683837223 */ /* 0x180fe200000100d7 */
[----:B------:R-:W-:Y:S01]  /*72e0*/  FMUL.FTZ R109, R109, UR5 ;  /* 0x000000056d6d7c20 */ /* 0x000fe20008410000 */
[----:B------:R-:W-:Y:S01]  /*72f0*/  FMUL.FTZ R112, R112, UR5 ;  /* 0x0000000570707c20 */ /* 0x000fe20008410000 */
[-CC-:B------:R-:W-:Y:S01]  /*7300*/  FFMA.FTZ R130, R130, R214.reuse, R215.reuse ;  /* 0x000000d682827223 */ /* 0x180fe200000100d7 */
[--C-:B------:R-:W-:Y:S01]  /*7310*/  FFMA.FTZ R133, R133, R214, R215.reuse ;  /* 0x000000d685857223 */ /* 0x100fe200000100d7 */
[----:B------:R-:W-:Y:S01]  /*7320*/  FMUL.FTZ R0, R108, R2 ;  /* 0x000000026c007220 */ /* 0x000fe20000410000 */
[----:B------:R-:W-:Y:S01]  /*7330*/  FSEL R119, R109, RZ, P6 ;  /* 0x000000ff6d777208 */ /* 0x000fe20003000000 */
[----:B------:R-:W-:Y:S01]  /*7340*/  FFMA.FTZ R109, R128, R214, R215 ;  /* 0x000000d6806d7223 */ /* 0x000fe200000100d7 */
[----:B------:R-:W-:Y:S01]  /*7350*/  FSEL R120, R112, RZ, P2 ;  /* 0x000000ff70787208 */ /* 0x000fe20001000000 */
[----:B------:R-:W-:Y:S01]  /*7360*/  FADD.FTZ R132, R137, -R132 ;  /* 0x8000008489847221 */ /* 0x000fe20000010000 */
[----:B------:R-:W-:Y:S01]  /*7370*/  FADD.FTZ R114, R138, -R131 ;  /* 0x800000838a727221 */ /* 0x000fe20000010000 */
[----:B------:R-:W-:Y:S01]  /*7380*/  FADD.FTZ R140, R140, -R109 ;  /* 0x8000006d8c8c7221 */ /* 0x000fe20000010000 */
[----:B------:R-:W-:Y:S01]  /*7390*/  FADD.FTZ R130, R139, -R130 ;  /* 0x800000828b827221 */ /* 0x000fe20000010000 */
[----:B------:R-:W-:Y:S01]  /*73a0*/  FADD.FTZ R112, R136, -R133 ;  /* 0x8000008588707221 */ /* 0x000fe20000010000 */
[----:B------:R-:W-:Y:S01]  /*73b0*/  FMUL.FTZ R0, R0, UR5 ;  /* 0x0000000500007c20 */ /* 0x000fe20008410000 */
        /* <DEDUP_REMOVED lines=32> */
.L_x_18638:
[-CC-:B------:R-:W-:Y:S01]  /*75c0*/  FFMA.FTZ R132, R132, R214.reuse, R215.reuse ;  /* 0x000000d684847223 */ /* 0x180fe200000100d7 */
[-CC-:B------:R-:W-:Y:S01]  /*75d0*/  FFMA.FTZ R131, R131, R214.reuse, R215.reuse ;  /* 0x000000d683837223 */ /* 0x180fe200000100d7 */
[-CC-:B------:R-:W-:Y:S01]  /*75e0*/  FFMA.FTZ R0, R129, R214.reuse, R215.reuse ;  /* 0x000000d681007223 */ /* 0x180fe200000100d7 */
[-C--:B------:R-:W-:Y:S01]  /*75f0*/  FFMA.FTZ R130, R130, R214.reuse, R215 ;  /* 0x000000d682827223 */ /* 0x080fe200000100d7 */
[----:B------:R-:W-:Y:S01]  /*7600*/  FADD.FTZ R132, R137, -R132 ;  /* 0x8000008489847221 */ /* 0x000fe20000010000 */
[----:B------:R-:W-:Y:S01]  /*7610*/  FADD.FTZ R138, R138, -R131 ;  /* 0x800000838a8a7221 */ /* 0x000fe20000010000 */
[----:B------:R-:W-:Y:S01]  /*7620*/  FADD.FTZ R0, R141, -R0 ;  /* 0x800000008d007221 */ /* 0x000fe20000010000 */
[--C-:B0-----:R-:W-:Y:S01]  /*7630*/  FFMA.FTZ R123, R128, R214, R215.reuse ;  /* 0x000000d6807b7223 */ /* 0x101fe200000100d7 */
        /* <DEDUP_REMOVED lines=8> */
[----:B------:R-:W-:Y:S01]  /*76c0*/  FFMA.FTZ R133, R133, R214, R215 ;  /* 0x000000d685857223 */ /* 0x000fe200000100d7 */
[----:B------:R-:W-:Y:S01]  /*76d0*/  FMUL.FTZ R117, R117, UR5 ;  /* 0x0000000575757c20 */ /* 0x000fe20008410000 */
[C---:B------:R-:W-:Y:S01]  /*76e0*/  LOP3.LUT P2, RZ, R190.reuse, 0xff00, RZ, 0xc0, !PT ;  /* 0x0000ff00beff7812 */ /* 0x040fe2000784c0ff */
[----:B------:R-:W-:Y:S01]  /*76f0*/  FMUL.FTZ R119, R119, UR5 ;  /* 0x0000000577777c20 */ /* 0x000fe20008410000 */
[----:B------:R-:W-:Y:S01]  /*7700*/  FMUL.FTZ R121, R121, UR5 ;  /* 0x0000000579797c20 */ /* 0x000fe20008410000 */
[----:B------:R-:W-:Y:S01]  /*7710*/  LOP3.LUT P6, RZ, R190, 0xff0000, RZ, 0xc0, !PT ;  /* 0x00ff0000beff7812 */ /* 0x000fe200078cc0ff */
[----:B------:R-:W-:Y:S01]  /*7720*/  FADD.FTZ R130, R139, -R130 ;  /* 0x800000828b827221 */ /* 0x000fe20000010000 */
        /* <DEDUP_REMOVED lines=38> */
.L_x_18639:
[----:B------:R-:W0:Y:S02]  /*7990*/  @P1 LDC.64 R120, c[0x0][0x478] ;  /* 0x00011e00ff781b82 */ /* 0x000e240000000a00 */
[----:B0-----:R-:W-:-:S04]  /*79a0*/  @P1 IMAD.WIDE.U32 R120, R188, 0x20, R120 ;  /* 0x00000020bc781825 */ /* 0x001fc800078e0078 */
[----:B------:R-:W-:Y:S01]  /*79b0*/  IMAD.WIDE.U32 R188, R188, 0x10, R212 ;  /* 0x00000010bcbc7825 */ /* 0x000fe200078e00d4 */
[----:B------:R0:W-:Y:S04]  /*79c0*/  @P1 STG.E.128 desc[UR6][R120.64], R112 ;  /* 0x0000007078001986 */ /* 0x0001e8000c101d06 */
[----:B------:R0:W-:Y:S04]  /*79d0*/  @P1 STG.E.128 desc[UR6][R120.64+0x10], R108 ;  /* 0x0000106c78001986 */ /* 0x0001e8000c101d06 */
[----:B------:R0:W-:Y:S02]  /*79e0*/  STG.E.128 desc[UR6][R188.64], R116 ;  /* 0x00000074bc007986 */ /* 0x0001e4000c101d06 */
.L_x_18629:
[----:B01-3--:R-:W0:Y:S02]  /*79f0*/  LDC.64 R116, c[0x0][0x380] ;  /* 0x0000e000ff747b82 */ /* 0x00be240000000a00 */
[----:B0-----:R-:W-:-:S04]  /*7a00*/  LEA R4, R116, R4, 0x2 ;  /* 0x0000000474047211 */ /* 0x001fc800078e10ff */
[----:B------:R-:W-:-:S13]  /*7a10*/  ISETP.GE.AND P1, PT, R4, R117, PT ;  /* 0x000000750400720c */ /* 0x000fda0003f26270 */
[----:B------:R-:W-:Y:S05]  /*7a20*/  @!P1 BRA `(.L_x_18640) ;  /* 0xffffff8c00909947 */ /* 0x000fea000383ffff */
[----:B------:R-:W-:Y:S05]  /*7a30*/  BSYNC B1 ;  /* 0x0000000000017941 */ /* 0x000fea0003800000 */
.L_x_18625:
        /* <DEDUP_REMOVED lines=76> */
[----:B0-----:R-:W-:-:S07]  /*7f00*/  MOV R23, R16 ;  /* 0x0000001000177202 */ /* 0x001fce0000000f00 */
.L_x_18624:
[----:B------:R-:W-:Y:S05]  /*7f10*/  BSYNC B0 ;  /* 0x0000000000007941 */ /* 0x000fea0003800000 */
.L_x_18623:
        /* <DEDUP_REMOVED lines=107> */
[----:B------:R0:W-:Y:S04]  /*85d0*/  STS.128 [R3+0x800], R4 ;  /* 0x0008000403007388 */ /* 0x0001e80000000c00 */
[----:B------:R-:W-:Y:S04]  /*85e0*/  STS.128 [R3+0x810], R56 ;  /* 0x0008103803007388 */ /* 0x000fe80000000c00 */
[----:B------:R-:W-:Y:S04]  /*85f0*/  STS.128 [R3+0xc00], R64 ;  /* 0x000c004003007388 */ /* 0x000fe80000000c00 */
[----:B------:R-:W-:Y:S04]  /*8600*/  STS.128 [R3+0xc10], R68 ;  /* 0x000c104403007388 */ /* 0x000fe80000000c00 */
[----:B------:R-:W-:Y:S01]  /*8610*/  STS.128 [R3+0x1000], R72 ;  /* 0x0010004803007388 */ /* 0x000fe20000000c00 */
[----:B0-----:R-:W0:Y:S03]  /*8620*/  LDC R6, c[0x0][0x388] ;  /* 0x0000e200ff067b82 */ /* 0x001e260000000800 */
[----:B------:R-:W-:Y:S05]  /*8630*/  STS.128 [R3+0x1010], R76 ;  /* 0x0010104c03007388 */ /* 0x000fea0000000c00 */
[----:B------:R-:W-:Y:S01]  /*8640*/  BAR.SYNC.DEFER_BLOCKING 0x0 ;  /* 0x0000000000007b1d */ /* 0x000fe20000010000 */
[----:B0-----:R-:W-:-:S05]  /*8650*/  IMAD R2, R6, UR4, RZ ;  /* 0x0000000406027c24 */ /* 0x001fca000f8e02ff */
[----:B------:R-:W-:Y:S01]  /*8660*/  IADD3 R2, P0, PT, R2, R88, RZ ;  /* 0x0000005802027210 */ /* 0x000fe20007f1e0ff */
        /* <DEDUP_REMOVED lines=12> */
[----:B-1----:R-:W-:-:S02]  /*8730*/  FADD.FTZ R8, RZ, R8 ;  /* 0x00000008ff087221 */ /* 0x002fc40000010000 */
[----:B------:R-:W-:Y:S01]  /*8740*/  LDS R16, [R0+0x1a00] ;  /* 0x001a000000107984 */ /* 0x000fe20000000800 */
[----:B--2---:R-:W-:-:S03]  /*8750*/  FADD.FTZ R5, R24, R5 ;  /* 0x0000000518057221 */ /* 0x004fc60000010000 */
[----:B------:R-:W0:Y:S01]  /*8760*/  LDS R9, [R0+0xa00] ;  /* 0x000a000000097984 */ /* 0x000e220000000800 */
[----:B---3--:R-:W-:-:S03]  /*8770*/  FADD.FTZ R7, R8, R7 ;  /* 0x0000000708077221 */ /* 0x008fc60000010000 */
[----:B------:R-:W-:Y:S01]  /*8780*/  LDS R25, [R0+0x1c00] ;  /* 0x001c000000197984 */ /* 0x000fe20000000800 */
[----:B----4-:R-:W-:Y:S01]  /*8790*/  FADD.FTZ R4, R5, R4 ;  /* 0x0000000405047221 */ /* 0x010fe20000010000 */
[----:B------:R-:W-:Y:S02]  /*87a0*/  IADD3.X R5, PT, PT, RZ, RZ, RZ, P0, !PT ;  /* 0x000000ffff057210 */ /* 0x000fe400007fe4ff */
[----:B------:R-:W1:Y:S01]  /*87b0*/  LDS R8, [R0+0x800] ;  /* 0x0008000000087984 */ /* 0x000e620000000800 */
[----:B------:R-:W-:Y:S01]  /*87c0*/  FADD.FTZ R10, R7, R10 ;  /* 0x0000000a070a7221 */ /* 0x000fe20000010000 */
[----:B------:R-:W-:Y:S02]  /*87d0*/  SHF.L.U64.HI R5, R2, 0x2, R5 ;  /* 0x0000000202057819 */ /* 0x000fe40000010205 */
[----:B------:R-:W2:Y:S01]  /*87e0*/  LDS R7, [R0+0x600] ;  /* 0x0006000000077984 */ /* 0x000ea20000000800 */
[----:B------:R-:W-:Y:S01]  /*87f0*/  FADD.FTZ R29, R4, R3 ;  /* 0x00000003041d7221 */ /* 0x000fe20000010000 */
[----:B------:R-:W-:-:S02]  /*8800*/  SHF.L.U32 R4, R2, 0x2, RZ ;  /* 0x0000000202047819 */ /* 0x000fc400000006ff */
[----:B------:R-:W-:Y:S01]  /*8810*/  LDS R22, [R0+0x2e00] ;  /* 0x002e000000167984 */ /* 0x000fe20000000800 */
[----:B------:R-:W-:Y:S01]  /*8820*/  FADD.FTZ R39, R10, R11 ;  /* 0x0000000b0a277221 */ /* 0x000fe20000010000 */
[C---:B------:R-:W-:Y:S02]  /*8830*/  IADD3 R2, P0, PT, R4.reuse, UR22, RZ ;  /* 0x0000001604027c10 */ /* 0x040fe4000ff1e0ff */
[----:B------:R-:W3:Y:S01]  /*8840*/  LDS R10, [R0+0xc00] ;  /* 0x000c0000000a7984 */ /* 0x000ee20000000800 */
[----:B------:R-:W-:Y:S01]  /*8850*/  IADD3 R4, P1, PT, R4, UR20, RZ ;  /* 0x0000001404047c10 */ /* 0x000fe2000ff3e0ff */
[----:B------:R-:W-:Y:S01]  /*8860*/  FADD.FTZ R6, RZ, R6 ;  /* 0x00000006ff067221 */ /* 0x000fe20000010000 */
[C---:B------:R-:W-:Y:S01]  /*8870*/  IADD3.X R3, PT, PT, R5.reuse, UR23, RZ, P0, !PT ;  /* 0x0000001705037c10 */ /* 0x040fe200087fe4ff */
[----:B------:R-:W4:Y:S01]  /*8880*/  LDS R18, [R0+0x1e00] ;  /* 0x001e000000127984 */ /* 0x000f220000000800 */
[----:B------:R-:W-:Y:S01]  /*8890*/  IADD3.X R5, PT, PT, R5, UR21, RZ, P1, !PT ;  /* 0x0000001505057c10 */ /* 0x000fe20008ffe4ff */
[----:B------:R-:W-:-:S02]  /*88a0*/  FADD.FTZ R6, R6, R23 ;  /* 0x0000001706067221 */ /* 0x000fc40000010000 */
[----:B------:R-:W4:Y:S02]  /*88b0*/  LDS R11, [R0+0xe00] ;  /* 0x000e0000000b7984 */ /* 0x000f240000000800 */
[----:B------:R-:W-:Y:S02]  /*88c0*/  FADD.FTZ R6, R6, R33 ;  /* 0x0000002106067221 */ /* 0x000fe40000010000 */
[----:B------:R-:W4:Y:S04]  /*88d0*/  LDS R41, [R0+0x4000] ;  /* 0x0040000000297984 */ /* 0x000f280000000800 */
[----:B------:R-:W4:Y:S01]  /*88e0*/  LDS R35, [R0+0x3000] ;  /* 0x0030000000237984 */ /* 0x000f220000000800 */
[----:B0-----:R-:W-:-:S03]  /*88f0*/  FADD.FTZ R9, RZ, R9 ;  /* 0x00000009ff097221 */ /* 0x001fc60000010000 */
[----:B------:R-:W0:Y:S04]  /*8900*/  LDS R27, [R0+0x2000] ;  /* 0x00200000001b7984 */ /* 0x000e280000000800 */
[----:B------:R-:W0:Y:S04]  /*8910*/  LDS R12, [R0+0x1000] ;  /* 0x00100000000c7984 */ /* 0x000e280000000800 */
[----:B------:R-:W0:Y:S01]  /*8920*/  LDS R28, [R0+0x4200] ;  /* 0x00420000001c7984 */ /* 0x000e220000000800 */
[----:B-1----:R-:W-:-:S03]  /*8930*/  FADD.FTZ R8, RZ, R8 ;  /* 0x00000008ff087221 */ /* 0x002fc60000010000 */
[----:B------:R-:W1:Y:S01]  /*8940*/  LDS R24, [R0+0x3200] ;  /* 0x0032000000187984 */ /* 0x000e620000000800 */
[----:B--2---:R-:W-:Y:S01]  /*8950*/  FADD.FTZ R7, RZ, R7 ;  /* 0x00000007ff077221 */ /* 0x004fe20000010000 */
[----:B------:R-:W-:Y:S02]  /*8960*/  FADD.FTZ R8, R8, R25 ;  /* 0x0000001908087221 */ /* 0x000fe40000010000 */
[----:B------:R-:W2:Y:S01]  /*8970*/  LDS R20, [R0+0x2200] ;  /* 0x0022000000147984 */ /* 0x000ea20000000800 */
[----:B------:R-:W-:-:S03]  /*8980*/  FADD.FTZ R7, R7, R16 ;  /* 0x0000001007077221 */ /* 0x000fc60000010000 */
[----:B------:R-:W2:Y:S01]  /*8990*/  LDS R14, [R0+0x1200] ;  /* 0x00120000000e7984 */ /* 0x000ea20000000800 */
[----:B---3--:R-:W-:Y:S01]  /*89a0*/  FADD.FTZ R10, RZ, R10 ;  /* 0x0000000aff0a7221 */ /* 0x008fe20000010000 */
[----:B------:R-:W-:Y:S02]  /*89b0*/  FADD.FTZ R7, R7, R22 ;  /* 0x0000001607077221 */ /* 0x000fe40000010000 */
[----:B------:R-:W-:Y:S01]  /*89c0*/  STG.E desc[UR6][R2.64], R29 ;  /* 0x0000001d02007986 */ /* 0x000fe2000c101906 */
[----:B----4-:R-:W-:-:S03]  /*89d0*/  FADD.FTZ R9, R9, R18 ;  /* 0x0000001209097221 */ /* 0x010fc60000010000 */
[----:B------:R-:W3:Y:S01]  /*89e0*/  LDS R43, [R0+0x4400] ;  /* 0x00440000002b7984 */ /* 0x000ee20000000800 */
        /* <DEDUP_REMOVED lines=8> */
[----:B------:R-:W-:-:S03]  /*8a70*/  FADD.FTZ R12, RZ, R12 ;  /* 0x0000000cff0c7221 */ /* 0x000fc60000010000 */
[----:B------:R-:W0:Y:S01]  /*8a80*/  LDS R31, [R0+0x2600] ;  /* 0x00260000001f7984 */ /* 0x000e220000000800 */
[----:B------:R-:W-:-:S03]  /*8a90*/  FADD.FTZ R7, R7, R28 ;  /* 0x0000001c07077221 */ /* 0x000fc60000010000 */
[----:B------:R-:W-:Y:S01]  /*8aa0*/  STG.E desc[UR6][R4.64], R17 ;  /* 0x0000001104007986 */ /* 0x000fe2000c101906 */
[----:B-1----:R-:W-:-:S03]  /*8ab0*/  FADD.FTZ R9, R9, R24 ;  /* 0x0000001809097221 */ /* 0x002fc60000010000 */
[----:B------:R-:W1:Y:S01]  /*8ac0*/  LDS R45, [R0+0x4800] ;  /* 0x00480000002d7984 */ /* 0x000e620000000800 */
[----:B--2---:R-:W-:-:S03]  /*8ad0*/  FADD.FTZ R11, R11, R20 ;  /* 0x000000140b0b7221 */ /* 0x004fc60000010000 */
[----:B------:R-:W2:Y:S01]  /*8ae0*/  LDS R17, [R0+0x3800] ;  /* 0x0038000000117984 */ /* 0x000ea20000000800 */
[----:B------:R-:W-:-:S03]  /*8af0*/  FADD.FTZ R14, RZ, R14 ;  /* 0x0000000eff0e7221 */ /* 0x000fc60000010000 */
[----:B------:R-:W2:Y:S04]  /*8b00*/  LDS R32, [R0+0x4a00] ;  /* 0x004a000000207984 */ /* 0x000ea80000000800 */
[----:B------:R-:W2:Y:S01]  /*8b10*/  LDS R23, [R0+0x3a00] ;  /* 0x003a000000177984 */ /* 0x000ea20000000800 */
[----:B---3--:R-:W-:-:S03]  /*8b20*/  FADD.FTZ R43, R8, R43 ;  /* 0x0000002b082b7221 */ /* 0x008fc60000010000 */
[----:B------:R-:W3:Y:S01]  /*8b30*/  LDS R47, [R0+0x4c00] ;  /* 0x004c0000002f7984 */ /* 0x000ee20000000800 */
[----:B----4-:R-:W-:-:S03]  /*8b40*/  FADD.FTZ R10, R10, R37 ;  /* 0x000000250a0a7221 */ /* 0x010fc60000010000 */
[----:B------:R-:W4:Y:S01]  /*8b50*/  LDS R33, [R0+0x4e00] ;  /* 0x004e000000217984 */ /* 0x000f220000000800 */
        /* <DEDUP_REMOVED lines=8> */
[----:B------:R-:W-:Y:S01]  /*8be0*/  STG.E desc[UR6][R2.64+0x600], R7 ;  /* 0x0006000702007986 */ /* 0x000fe2000c101906 */
[----:B-1----:R-:W-:-:S03]  /*8bf0*/  FADD.FTZ R45, R10, R45 ;  /* 0x0000002d0a2d7221 */ /* 0x002fc60000010000 */
[----:B------:R-:W-:Y:S01]  /*8c00*/  STG.E desc[UR6][R4.64+0x600], R21 ;  /* 0x0006001504007986 */ /* 0x000fe2000c101906 */
[----:B--2---:R-:W-:-:S03]  /*8c10*/  FADD.FTZ R12, R12, R17 ;  /* 0x000000110c0c7221 */ /* 0x004fc60000010000 */
[----:B------:R-:W-:Y:S01]  /*8c20*/  STG.E desc[UR6][R2.64+0x800], R43 ;  /* 0x0008002b02007986 */ /* 0x000fe2000c101906 */
[----:B------:R-:W-:-:S03]  /*8c30*/  FADD.FTZ R11, R11, R32 ;  /* 0x000000200b0b7221 */ /* 0x000fc60000010000 */
[----:B------:R-:W-:Y:S01]  /*8c40*/  STG.E desc[UR6][R4.64+0x800], R55 ;  /* 0x0008003704007986 */ /* 0x000fe2000c101906 */
[----:B------:R-:W-:-:S03]  /*8c50*/  FADD.FTZ R14, R14, R23 ;  /* 0x000000170e0e7221 */ /* 0x000fc60000010000 */
[----:B------:R-:W-:Y:S01]  /*8c60*/  STG.E desc[UR6][R2.64+0xa00], R9 ;  /* 0x000a000902007986 */ /* 0x000fe2000c101906 */
[----:B---3--:R-:W-:-:S03]  /*8c70*/  FADD.FTZ R47, R12, R47 ;  /* 0x0000002f0c2f7221 */ /* 0x008fc60000010000 */
[----:B------:R-:W-:Y:S01]  /*8c80*/  STG.E desc[UR6][R4.64+0xa00], R61 ;  /* 0x000a003d04007986 */ /* 0x000fe2000c101906 */
[----:B----4-:R-:W-:-:S03]  /*8c90*/  FADD.FTZ R33, R14, R33 ;  /* 0x000000210e217221 */ /* 0x010fc60000010000 */
        /* <DEDUP_REMOVED lines=9> */
.L_x_18626:
        /* <DEDUP_REMOVED lines=8> */
.L_x_18642:
[----:B------:R-:W-:Y:S05]  /*8db0*/  BSYNC B2 ;  /* 0x0000000000027941 */ /* 0x000fea0003800000 */
.L_x_18641:
        /* <DEDUP_REMOVED lines=8> */
.L_x_18643:
[----:B------:R-:W-:Y:S01]  /*8e40*/  MOV R224, R214 ;  /* 0x000000d600e07202 */ /* 0x000fe20000000f00 */
[----:B------:R-:W-:Y:S02]  /*8e50*/  HFMA2 R223, -RZ, RZ, 0, 1.1920928955078125e-07 ;  /* 0x00000002ffdf7431 */ /* 0x000fe400000001ff */
[----:B------:R-:W-:-:S07]  /*8e60*/  FADD.FTZ R215, R215, R225 ;  /* 0x000000e1d7d77221 */ /* 0x000fce0000010000 */
[----:B------:R-:W-:Y:S05]  /*8e70*/  WARPSYNC.COLLECTIVE R218, `(.L_x_18644) ;  /* 0x00000000da087348 */ /* 0x000fea0003c00000 */
[----:B------:R0:W1:Y:S02]  /*8e80*/  SHFL.BFLY P3, R225, R224, R223, R222 ;  /* 0x0c0000dfe0e17389 */ /* 0x00006400000600de */
[----:B01----:R-:W-:Y:S05]  /*8e90*/  ENDCOLLECTIVE ;  /* 0x000000000000791b */ /* 0x003fea0003800000 */
.L_x_18644:
[----:B------:R-:W-:Y:S01]  /*8ea0*/  MOV R224, R215 ;  /* 0x000000d700e07202 */ /* 0x000fe20000000f00 */
[----:B------:R-:W-:-:S07]  /*8eb0*/  FADD.FTZ R214, R214, R225 ;  /* 0x000000e1d6d67221 */ /* 0x000fce0000010000 */
[----:B------:R-:W-:Y:S05]  /*8ec0*/  WARPSYNC.COLLECTIVE R218, `(.L_x_18645) ;  /* 0x00000000da087348 */ /* 0x000fea0003c00000 */
[----:B------:R0:W1:Y:S02]  /*8ed0*/  SHFL.BFLY P3, R225, R224, R223, R222 ;  /* 0x0c0000dfe0e17389 */ /* 0x00006400000600de */
[----:B01----:R-:W-:Y:S05]  /*8ee0*/  ENDCOLLECTIVE ;  /* 0x000000000000791b */ /* 0x003fea0003800000 */
.L_x_18645:
[----:B------:R-:W-:Y:S01]  /*8ef0*/  MOV R224, R214 ;  /* 0x000000d600e07202 */ /* 0x000fe20000000f00 */
[----:B------:R-:W-:Y:S02]  /*8f00*/  HFMA2 R223, -RZ, RZ, 0, 2.384185791015625e-07 ;  /* 0x00000004ffdf7431 */ /* 0x000fe400000001ff */
[----:B------:R-:W-:-:S07]  /*8f10*/  FADD.FTZ R215, R215, R225 ;  /* 0x000000e1d7d77221 */ /* 0x000fce0000010000 */
[----:B------:R-:W-:Y:S05]  /*8f20*/  WARPSYNC.COLLECTIVE R218, `(.L_x_18646) ;  /* 0x00000000da087348 */ /* 0x000fea0003c00000 */
[----:B------:R0:W1:Y:S02]  /*8f30*/  SHFL.BFLY P3, R225, R224, R223, R222 ;  /* 0x0c0000dfe0e17389 */ /* 0x00006400000600de */
[----:B01----:R-:W-:Y:S05]  /*8f40*/  ENDCOLLECTIVE ;  /* 0x000000000000791b */ /* 0x003fea0003800000 */
.L_x_18646:
[----:B------:R-:W-:Y:S01]  /*8f50*/  MOV R224, R215 ;  /* 0x000000d700e07202 */ /* 0x000fe20000000f00 */
[----:B------:R-:W-:-:S07]  /*8f60*/  FADD.FTZ R214, R214, R225 ;  /* 0x000000e1d6d67221 */ /* 0x000fce0000010000 */
[----:B------:R-:W-:Y:S05]  /*8f70*/  WARPSYNC.COLLECTIVE R218, `(.L_x_18647) ;  /* 0x00000000da087348 */ /* 0x000fea0003c00000 */
[----:B------:R0:W1:Y:S02]  /*8f80*/  SHFL.BFLY P3, R225, R224, R223, R222 ;  /* 0x0c0000dfe0e17389 */ /* 0x00006400000600de */
[----:B01----:R-:W-:Y:S05]  /*8f90*/  ENDCOLLECTIVE ;  /* 0x000000000000791b */ /* 0x003fea0003800000 */
.L_x_18647:
[----:B------:R-:W-:Y:S01]  /*8fa0*/  MOV R224, R214 ;  /* 0x000000d600e07202 */ /* 0x000fe20000000f00 */
[----:B------:R-:W-:Y:S02]  /*8fb0*/  HFMA2 R223, -RZ, RZ, 0, 4.76837158203125e-07 ;  /* 0x00000008ffdf7431 */ /* 0x000fe400000001ff */
[----:B------:R-:W-:-:S07]  /*8fc0*/  FADD.FTZ R215, R215, R225 ;  /* 0x000000e1d7d77221 */ /* 0x000fce0000010000 */
[----:B------:R-:W-:Y:S05]  /*8fd0*/  WARPSYNC.COLLECTIVE R218, `(.L_x_18648) ;  /* 0x00000000da087348 */ /* 0x000fea0003c00000 */
[----:B------:R0:W1:Y:S02]  /*8fe0*/  SHFL.BFLY P3, R225, R224, R223, R222 ;  /* 0x0c0000dfe0e17389 */ /* 0x00006400000600de */
[----:B01----:R-:W-:Y:S05]  /*8ff0*/  ENDCOLLECTIVE ;  /* 0x000000000000791b */ /* 0x003fea0003800000 */
.L_x_18648:
[----:B------:R-:W-:Y:S01]  /*9000*/  MOV R224, R215 ;  /* 0x000000d700e07202 */ /* 0x000fe20000000f00 */
[----:B------:R-:W-:-:S07]  /*9010*/  FADD.FTZ R214, R214, R225 ;  /* 0x000000e1d6d67221 */ /* 0x000fce0000010000 */
[----:B------:R-:W-:Y:S05]  /*9020*/  WARPSYNC.COLLECTIVE R218, `(.L_x_18649) ;  /* 0x00000000da087348 */ /* 0x000fea0003c00000 */
[----:B------:R0:W1:Y:S02]  /*9030*/  SHFL.BFLY P3, R225, R224, R223, R222 ;  /* 0x0c0000dfe0e17389 */ /* 0x00006400000600de */
[----:B01----:R-:W-:Y:S05]  /*9040*/  ENDCOLLECTIVE ;  /* 0x000000000000791b */ /* 0x003fea0003800000 */
.L_x_18649:
[----:B------:R-:W-:Y:S01]  /*9050*/  MOV R224, R214 ;  /* 0x000000d600e07202 */ /* 0x000fe20000000f00 */
[----:B------:R-:W-:Y:S02]  /*9060*/  HFMA2 R223, -RZ, RZ, 0, 9.5367431640625e-07 ;  /* 0x00000010ffdf7431 */ /* 0x000fe400000001ff */
[----:B------:R-:W-:-:S07]  /*9070*/  FADD.FTZ R215, R215, R225 ;  /* 0x000000e1d7d77221 */ /* 0x000fce0000010000 */
[----:B------:R-:W-:Y:S05]  /*9080*/  WARPSYNC.COLLECTIVE R218, `(.L_x_18650) ;  /* 0x00000000da087348 */ /* 0x000fea0003c00000 */
[----:B------:R0:W1:Y:S02]  /*9090*/  SHFL.BFLY P3, R225, R224, R223, R222 ;  /* 0x0c0000dfe0e17389 */ /* 0x00006400000600de */
[----:B01----:R-:W-:Y:S05]  /*90a0*/  ENDCOLLECTIVE ;  /* 0x000000000000791b */ /* 0x003fea0003800000 */
.L_x_18650:
[----:B------:R-:W-:Y:S02]  /*90b0*/  MOV R224, R215 ;  /* 0x000000d700e07202 */ /* 0x000fe40000000f00 */
[----:B------:R-:W-:-:S07]  /*90c0*/  MOV R217, R225 ;  /* 0x000000e100d97202 */ /* 0x000fce0000000f00 */
[----:B------:R-:W-:Y:S05]  /*90d0*/  WARPSYNC.COLLECTIVE R218, `(.L_x_18651) ;  /* 0x00000000da087348 */ /* 0x000fea0003c00000 */
[----:B------:R0:W1:Y:S02]  /*90e0*/  SHFL.BFLY P3, R225, R224, R223, R222 ;  /* 0x0c0000dfe0e17389 */ /* 0x00006400000600de */
[----:B01----:R-:W-:Y:S05]  /*90f0*/  ENDCOLLECTIVE ;  /* 0x000000000000791b */ /* 0x003fea0003800000 */
.L_x_18651:
[----:B------:R-:W-:Y:S01]  /*9100*/  MOV R218, R225 ;  /* 0x000000e100da7202 */ /* 0x000fe20000000f00 */
[----:B------:R-:W-:Y:S06]  /*9110*/  BRA `(.L_x_18652) ;  /* 0xffffff9400787947 */ /* 0x000fec000383ffff */
.L_x_18653:
        /* <DEDUP_REMOVED lines=14> */
.L_x_25501:


//--------------------- .text._ZN10layer_norm22ln_bwd_finalize_kernelINS_22Kernel_traits_finalizeILj1280Ef6__halffS2_fjLb0ELj1024ELj4ENS_18Kernel_traits_baseILj1280EfS2_fS2_fjLj1024EEEEELb0ELb0EEEvNS_9BwdParamsE --------------------------
	.section	.text._ZN10layer_norm22ln_bwd_finalize_kernelINS_22Kernel_traits_finalizeILj1280Ef6__halffS2_fjLb0ELj1024ELj4ENS_18Kernel_traits_baseILj1280EfS2_fS2_fjLj1024EEEEELb0ELb0EEEvNS_9BwdParamsE,"ax",@progbits
	.align	128
        .global         _ZN10layer_norm22ln_bwd_finalize_kernelINS_22Kernel_traits_finalizeILj1280Ef6__halffS2_fjLb0ELj1024ELj4ENS_18Kernel_traits_baseILj1280EfS2_fS2_fjLj1024EEEEELb0ELb0EEEvNS_9BwdParamsE
        .type           _ZN10layer_norm22ln_bwd_finalize_kernelINS_22Kernel_traits_finalizeILj1280Ef6__halffS2_fjLb0ELj1024ELj4ENS_18Kernel_traits_baseILj1280EfS2_fS2_fjLj1024EEEEELb0ELb0EEEvNS_9BwdParamsE,@function
        .size           _ZN10layer_norm22ln_bwd_finalize_kernelINS_22Kernel_traits_finalizeILj1280Ef6__halffS2_fjLb0ELj1024ELj4ENS_18Kernel_traits_baseILj1280EfS2_fS2_fjLj1024EEEEELb0ELb0EEEvNS_9BwdParamsE,(.L_x_25502 - _ZN10layer_norm22ln_bwd_finalize_kernelINS_22Kernel_traits_finalizeILj1280Ef6__halffS2_fjLb0ELj1024ELj4ENS_18Kernel_traits_baseILj1280EfS2_fS2_fjLj1024EEEEELb0ELb0EEEvNS_9BwdParamsE)
        .other          _ZN10layer_norm22ln_bwd_finalize_kernelINS_22Kernel_traits_finalizeILj1280Ef6__halffS2_fjLb0ELj1024ELj4ENS_18Kernel_traits_baseILj1280EfS2_fS2_fjLj1024EEEEELb0ELb0EEEvNS_9BwdParamsE,@"STO_CUDA_ENTRY STV_DEFAULT"
_ZN10layer_norm22ln_bwd_finalize_kernelINS_22Kernel_traits_finalizeILj1280Ef6__halffS2_fjLb0ELj1024ELj4ENS_18Kernel_traits_baseILj1280EfS2_fS2_fjLj1024EEEEELb0ELb0EEEvNS_9BwdParamsE:
.text._ZN10layer_norm22ln_bwd_finalize_kernelINS_22Kernel_traits_finalizeILj1280Ef6__halffS2_fjLb0ELj1024ELj4ENS_18Kernel_traits_baseILj1280EfS2_fS2_fjLj1024EEEEELb0ELb0EEEvNS_9BwdParamsE:
        /* <DEDUP_REMOVED lines=82> */
.L_x_18658:
        /* <DEDUP_REMOVED lines=118> */
.L_x_18657:
[----:B------:R-:W-:Y:S05]  /*0c80*/  BSYNC.RECONVERGENT B1 ;  /* 0x0000000000017941 */ /* 0x000fea0003800200 */
.L_x_18656:
        /* <DEDUP_REMOVED lines=75> */
.L_x_18660:
[----:B------:R-:W-:Y:S05]  /*1140*/  BSYNC.RECONVERGENT B1 ;  /* 0x0000000000017941 */ /* 0x000fea0003800200 */
.L_x_18659:
        /* <DEDUP_REMOVED lines=37> */
.L_x_18662:
[----:B------:R-:W-:Y:S05]  /*13a0*/  BSYNC.RECONVERGENT B1 ;  /* 0x0000000000017941 */ /* 0x000fea0003800200 */
.L_x_18661:
[----:B------:R-:W-:Y:S05]  /*13b0*/  @!P1 BRA `(.L_x_18655) ;  /* 0x0000000000409947 */ /* 0x000fea0003800000 */
[----:B------:R-:W0:Y:S01]  /*13c0*/  LDC.64 R6, c[0x0][0x440] ;  /* 0x00011000ff067b82 */ /* 0x000e220000000a00 */
[----:B------:R-:W-:Y:S01]  /*13d0*/  IMAD R59, R2, R56, R59 ;  /* 0x00000038023b7224 */ /* 0x000fe200078e023b */
[----:B------:R-:W-:Y:S02]  /*13e0*/  LOP3.LUT R8, R8, 0x1f, RZ, 0xc0, !PT ;  /* 0x0000001f08087812 */ /* 0x000fe400078ec0ff */
[----:B------:R-:W-:Y:S02]  /*13f0*/  IADD3 R9, PT, PT, -R9, RZ, RZ ;  /* 0x000000ff09097210 */ /* 0x000fe40007ffe1ff */
[----:B------:R-:W-:Y:S02]  /*1400*/  IADD3 R59, PT, PT, R8, R59, RZ ;  /* 0x0000003b083b7210 */ /* 0x000fe40007ffe0ff */
[----:B------:R-:W1:Y:S05]  /*1410*/  LDC.64 R10, c[0x0][0x448] ;  /* 0x00011200ff0a7b82 */ /* 0x000e6a0000000a00 */
.L_x_18663:
        /* <DEDUP_REMOVED lines=10> */
.L_x_18655:
[----:B------:R-:W-:Y:S05]  /*14c0*/  BSYNC.RECONVERGENT B0 ;  /* 0x0000000000007941 */ /* 0x000fea0003800200 */
.L_x_18654:
        /* <DEDUP_REMOVED lines=57> */
.L_x_18664:
        /* <DEDUP_REMOVED lines=10> */
.L_x_25502:


//--------------------- .text._ZN10layer_norm13ln_bwd_kernelINS_13Kernel_traitsIf6__halffS2_fjLj1280ELj1ELj4ELj1ELj16ENS_18Kernel_traits_baseILj1280EfS2_fS2_fjLj128EEEEELb1ELb0ELb1ELb0EEEvNS_9BwdParamsE --------------------------
	.section	.text._ZN10layer_norm13ln_bwd_kernelINS_13Kernel_traitsIf6__halffS2_fjLj1280ELj1ELj4ELj1ELj16ENS_18Kernel_traits_baseILj1280EfS2_fS2_fjLj128EEEEELb1ELb0ELb1ELb0EEEvNS_9BwdParamsE,"ax",@progbits
	.align	128
        .global         _ZN10layer_norm13ln_bwd_kernelINS_13Kernel_traitsIf6__halffS2_fjLj1280ELj1ELj4ELj1ELj16ENS_18Kernel_traits_baseILj1280EfS2_fS2_fjLj128EEEEELb1ELb0ELb1ELb0EEEvNS_9BwdParamsE
        .type           _ZN10layer_norm13ln_bwd_kernelINS_13Kernel_traitsIf6__halffS2_fjLj1280ELj1ELj4ELj1ELj16ENS_18Kernel_traits_baseILj1280EfS2_fS2_fjLj128EEEEELb1ELb0ELb1ELb0EEEvNS_9BwdParamsE,@function
        .size           _ZN10layer_norm13ln_bwd_kernelINS_13Kernel_traitsIf6__halffS2_fjLj1280ELj1ELj4ELj1ELj16ENS_18Kernel_traits_baseILj1280EfS2_fS2_fjLj128EEEEELb1ELb0ELb1ELb0EEEvNS_9BwdParamsE,(.L_x_25503 - _ZN10layer_norm13ln_bwd_kernelINS_13Kernel_traitsIf6__halffS2_fjLj1280ELj1ELj4ELj1ELj16ENS_18Kernel_traits_baseILj1280EfS2_fS2_fjLj128EEEEELb1ELb0ELb1ELb0EEEvNS_9BwdParamsE)
        .other          _ZN10layer_norm13ln_bwd_kernelINS_13Kernel_traitsIf6__halffS2_fjLj1280ELj1ELj4ELj1ELj16ENS_18Kernel_traits_baseILj1280EfS2_fS2_fjLj128EEEEELb1ELb0ELb1ELb0EEEvNS_9BwdParamsE,@"STO_CUDA_ENTRY STV_DEFAULT"
_ZN10layer_norm13ln_bwd_kernelINS_13Kernel_traitsIf6__halffS2_fjLj1280ELj1ELj4ELj1ELj16ENS_18Kernel_traits_baseILj1280EfS2_fS2_fjLj128EEEEELb1ELb0ELb1ELb0EEEvNS_9BwdParamsE:
.text._ZN10layer_norm13ln_bwd_kernelINS_13Kernel_traitsIf6__halffS2_fjLj1280ELj1ELj4ELj1ELj16ENS_18Kernel_traits_baseILj1280EfS2_fS2_fjLj128EEEEELb1ELb0ELb1ELb0EEEvNS_9BwdParamsE:
        /* <DEDUP_REMOVED lines=175> */
.L_x_18855:
        /* <DEDUP_REMOVED lines=73> */
[C---:B0-----:R-:W-:Y:S01]  /*0f80*/  FADD.FTZ R10, -R2.reuse, R13 ;  /* 0x0000000d020a7221 */ /* 0x041fe20000010100 */
[C---:B------:R-:W-:Y:S01]  /*0f90*/  FADD.FTZ R11, -R2.reuse, R14 ;  /* 0x0000000e020b7221 */ /* 0x040fe20000010100 */
[----:B------:R-:W-:Y:S01]  /*0fa0*/  FADD.FTZ R12, -R2, R15 ;  /* 0x0000000f020c7221 */ /* 0x000fe20000010100 */
[----:B------:R-:W-:Y:S01]  /*0fb0*/  FMUL.FTZ R0, R5, R0 ;  /* 0x0000000005007220 */ /* 0x000fe20000410000 */
[----:B----4-:R-:W-:-:S02]  /*0fc0*/  HADD2.F32 R13, -RZ, R160.H0_H0 ;  /* 0x200000a0ff0d7230 */ /* 0x010fc40000004100 */
[C---:B------:R-:W-:Y:S01]  /*0fd0*/  FMUL.FTZ R11, R5.reuse, R11 ;  /* 0x0000000b050b7220 */ /* 0x040fe20000410000 */
[--C-:B------:R-:W-:Y:S02]  /*0fe0*/  HADD2.F32 R14, -RZ, R161.reuse.H0_H0 ;  /* 0x200000a1ff0e7230 */ /* 0x100fe40000004100 */
[----:B---3--:R-:W-:Y:S01]  /*0ff0*/  FADD.FTZ R164, -R2, R164 ;  /* 0x000000a402a47221 */ /* 0x008fe20000010100 */
[----:B------:R-:W-:Y:S02]  /*1000*/  HADD2.F32 R161, -RZ, R161.H1_H1 ;  /* 0x300000a1ffa17230 */ /* 0x000fe40000004100 */
        /* <DEDUP_REMOVED lines=12> */
[----:B------:R-:W-:-:S02]  /*10d0*/  HADD2.F32 R15, -RZ, R162.H0_H0 ;  /* 0x200000a2ff0f7230 */ /* 0x000fc40000004100 */
[----:B------:R-:W-:Y:S01]  /*10e0*/  FMUL.FTZ R10, R5, R10 ;  /* 0x0000000a050a7220 */ /* 0x000fe20000410000 */
[----:B------:R-:W-:Y:S01]  /*10f0*/  FMUL.FTZ R236, R241, R168 ;  /* 0x000000a8f1ec7220 */ /* 0x000fe20000410000 */
[----:B------:R-:W-:Y:S01]  /*1100*/  FADD.FTZ R164, RZ, R13 ;  /* 0x0000000dffa47221 */ /* 0x000fe20000010000 */
[----:B------:R-:W-:Y:S01]  /*1110*/  FFMA.FTZ R161, R0, R13, RZ ;  /* 0x0000000d00a17223 */ /* 0x000fe200000100ff */
[----:B------:R-:W-:Y:S01]  /*1120*/  FADD.FTZ R165, -R2, R165 ;  /* 0x000000a502a57221 */ /* 0x000fe20000010100 */
        /* <DEDUP_REMOVED lines=36> */
.L_x_18670:
[----:B------:R-:W-:Y:S05]  /*1370*/  BSYNC.RECONVERGENT B2 ;  /* 0x0000000000027941 */ /* 0x000fea0003800200 */
.L_x_18669:
        /* <DEDUP_REMOVED lines=32> */
[C---:B------:R-:W-:Y:S01]  /*1580*/  FADD.FTZ R18, -R2.reuse, R21 ;  /* 0x0000001502127221 */ /* 0x040fe20000010100 */
[----:B---3--:R-:W-:Y:S01]  /*1590*/  FADD.FTZ R164, -R2, R164 ;  /* 0x000000a402a47221 */ /* 0x008fe20000010100 */
[----:B------:R-:W-:Y:S01]  /*15a0*/  FMUL.FTZ R19, R5, R19 ;  /* 0x0000001305137220 */ /* 0x000fe20000410000 */
[----:B----4-:R-:W-:-:S02]  /*15b0*/  HADD2.F32 R168, -RZ, R160.H0_H0 ;  /* 0x200000a0ffa87230 */ /* 0x010fc40000004100 */
[--C-:B------:R-:W-:Y:S02]  /*15c0*/  HADD2.F32 R21, -RZ, R161.reuse.H0_H0 ;  /* 0x200000a1ff157230 */ /* 0x100fe40000004100 */
[C---:B------:R-:W-:Y:S01]  /*15d0*/  FMUL.FTZ R20, R5.reuse, R20 ;  /* 0x0000001405147220 */ /* 0x040fe20000410000 */
[----:B------:R-:W-:Y:S02]  /*15e0*/  HADD2.F32 R161, -RZ, R161.H1_H1 ;  /* 0x300000a1ffa17230 */ /* 0x000fe40000004100 */
[----:B------:R-:W-:Y:S01]  /*15f0*/  FMUL.FTZ R17, R5, R17 ;  /* 0x0000001105117220 */ /* 0x000fe20000410000 */
[----:B------:R-:W-:Y:S02]  /*1600*/  HADD2.F32 R169, -RZ, R160.H1_H1 ;  /* 0x300000a0ffa97230 */ /* 0x000fe40000004100 */
        /* <DEDUP_REMOVED lines=11> */
[----:B------:R-:W-:Y:S01]  /*16c0*/  FADD.FTZ R161, R212, R230 ;  /* 0x000000e6d4a17221 */ /* 0x000fe20000010000 */
[----:B------:R-:W-:Y:S01]  /*16d0*/  FFMA.FTZ R164, R17, R230, R211 ;  /* 0x000000e611a47223 */ /* 0x000fe200000100d3 */
        /* <DEDUP_REMOVED lines=39> */
.L_x_18672:
[----:B------:R-:W-:Y:S05]  /*1950*/  BSYNC.RECONVERGENT B2 ;  /* 0x0000000000027941 */ /* 0x000fea0003800200 */
.L_x_18671:
        /* <DEDUP_REMOVED lines=30> */
[----:B---3--:R-:W-:Y:S02]  /*1b40*/  HADD2.F32 R170, -RZ, R160.H0_H0 ;  /* 0x200000a0ffaa7230 */ /* 0x008fe40000004100 */
[--C-:B0-----:R-:W-:Y:S02]  /*1b50*/  HADD2.F32 R169, -RZ, R161.reuse.H0_H0 ;  /* 0x200000a1ffa97230 */ /* 0x101fe40000004100 */
[----:B----4-:R-:W-:Y:S01]  /*1b60*/  FADD.FTZ R164, -R2, R164 ;  /* 0x000000a402a47221 */ /* 0x010fe20000010100 */
[----:B------:R-:W-:-:S02]  /*1b70*/  HADD2.F32 R168, -RZ, R161.H1_H1 ;  /* 0x300000a1ffa87230 */ /* 0x000fc40000004100 */
[----:B------:R-:W-:Y:S02]  /*1b80*/  HADD2.F32 R161, -RZ, R162.H0_H0 ;  /* 0x200000a2ffa17230 */ /* 0x000fe40000004100 */
[C---:B------:R-:W-:Y:S01]  /*1b90*/  FMUL.FTZ R172, R5.reuse, R164 ;  /* 0x000000a405ac7220 */ /* 0x040fe20000410000 */
[----:B------:R-:W-:Y:S02]  /*1ba0*/  HADD2.F32 R171, -RZ, R160.H1_H1 ;  /* 0x300000a0ffab7230 */ /* 0x000fe40000004100 */
[----:B------:R-:W-:Y:S01]  /*1bb0*/  FADD.FTZ R25, -R2, R25 ;  /* 0x0000001902197221 */ /* 0x000fe20000010100 */
[C---:B------:R-:W-:Y:S01]  /*1bc0*/  FMUL.FTZ R24, R5.reuse, R24 ;  /* 0x0000001805187220 */ /* 0x040fe20000410000 */
[----:B------:R-:W-:Y:S01]  /*1bd0*/  FMUL.FTZ R223, R184, R170 ;  /* 0x000000aab8df7220 */ /* 0x000fe20000410000 */
[----:B------:R-:W-:Y:S01]  /*1be0*/  FADD.FTZ R165, -R2, R165 ;  /* 0x000000a502a57221 */ /* 0x000fe20000010100 */
        /* <DEDUP_REMOVED lines=8> */
[----:B------:R-:W-:-:S02]  /*1c70*/  HADD2.F32 R162, -RZ, R162.H1_H1 ;  /* 0x300000a2ffa27230 */ /* 0x000fc40000004100 */
[C---:B------:R-:W-:Y:S01]  /*1c80*/  FMUL.FTZ R173, R5.reuse, R165 ;  /* 0x000000a505ad7220 */ /* 0x040fe20000410000 */
        /* <DEDUP_REMOVED lines=42> */
.L_x_18674:
[----:B------:R-:W-:Y:S05]  /*1f30*/  BSYNC.RECONVERGENT B2 ;  /* 0x0000000000027941 */ /* 0x000fea0003800200 */
.L_x_18673:
        /* <DEDUP_REMOVED lines=28> */
[----:B------:R-:W-:Y:S01]  /*2100*/  IADD3 R209, PT, PT, R209, 0x20, RZ ;  /* 0x00000020d1d17810 */ /* 0x000fe20007ffe0ff */
[C---:B--2---:R-:W-:Y:S01]  /*2110*/  FADD.FTZ R187, -R2.reuse, R160 ;  /* 0x000000a002bb7221 */ /* 0x044fe20000010100 */
[C---:B------:R-:W-:Y:S01]  /*2120*/  FADD.FTZ R188, -R2.reuse, R161 ;  /* 0x000000a102bc7221 */ /* 0x040fe20000010100 */
[----:B------:R-:W-:Y:S02]  /*2130*/  FADD.FTZ R190, -R2, R163 ;  /* 0x000000a302be7221 */ /* 0x000fe40000010100 */
[C---:B------:R-:W-:Y:S01]  /*2140*/  FMUL.FTZ R187, R5.reuse, R187 ;  /* 0x000000bb05bb7220 */ /* 0x040fe20000410000 */
[----:B------:R-:W-:Y:S01]  /*2150*/  FMUL.FTZ R188, R5, R188 ;  /* 0x000000bc05bc7220 */ /* 0x000fe20000410000 */
[----:B---3--:R-:W-:-:S02]  /*2160*/  HADD2.F32 R191, -RZ, R164.H0_H0 ;  /* 0x200000a4ffbf7230 */ /* 0x008fc40000004100 */
[----:B------:R-:W-:Y:S02]  /*2170*/  HADD2.F32 R193, -RZ, R164.H1_H1 ;  /* 0x300000a4ffc17230 */ /* 0x000fe40000004100 */
[----:B----4-:R-:W-:Y:S01]  /*2180*/  FADD.FTZ R168, -R2, R168 ;  /* 0x000000a802a87221 */ /* 0x010fe20000010100 */
[--C-:B------:R-:W-:Y:S02]  /*2190*/  HADD2.F32 R192, -RZ, R165.reuse.H0_H0 ;  /* 0x200000a5ffc07230 */ /* 0x100fe40000004100 */
[----:B------:R-:W-:Y:S01]  /*21a0*/  FADD.FTZ R88, R88, R191 ;  /* 0x000000bf58587221 */ /* 0x000fe20000010000 */
[-C--:B------:R-:W-:Y:S01]  /*21b0*/  FFMA.FTZ R52, R187, R191.reuse, R52 ;  /* 0x000000bfbb347223 */ /* 0x080fe20000010034 */
[----:B------:R-:W-:Y:S01]  /*21c0*/  FMUL.FTZ R218, R197, R191 ;  /* 0x000000bfc5da7220 */ /* 0x000fe20000410000 */
[----:B------:R-:W-:Y:S02]  /*21d0*/  HADD2.F32 R165, -RZ, R165.H1_H1 ;  /* 0x300000a5ffa57230 */ /* 0x000fe40000004100 */
[----:B------:R-:W-:Y:S01]  /*21e0*/  FADD.FTZ R89, R89, R193 ;  /* 0x000000c159597221 */ /* 0x000fe20000010000 */
[----:B------:R-:W-:-:S02]  /*21f0*/  HADD2.F32 R163, -RZ, R166.H0_H0 ;  /* 0x200000a6ffa37230 */ /* 0x000fc40000004100 */
[-C--:B------:R-:W-:Y:S01]  /*2200*/  FFMA.FTZ R53, R188, R193.reuse, R53 ;  /* 0x000000c1bc357223 */ /* 0x080fe20000010035 */
[----:B------:R-:W-:Y:S01]  /*2210*/  FMUL.FTZ R191, R198, R193 ;  /* 0x000000c1c6bf7220 */ /* 0x000fe20000410000 */
[C---:B------:R-:W-:Y:S01]  /*2220*/  FADD.FTZ R189, -R2.reuse, R162 ;  /* 0x000000a202bd7221 */ /* 0x040fe20000010100 */
[C---:B------:R-:W-:Y:S01]  /*2230*/  FMUL.FTZ R190, R5.reuse, R190 ;  /* 0x000000be05be7220 */ /* 0x040fe20000410000 */
[C---:B------:R-:W-:Y:S01]  /*2240*/  FMUL.FTZ R193, R5.reuse, R168 ;  /* 0x000000a805c17220 */ /* 0x040fe20000410000 */
[--C-:B------:R-:W-:Y:S02]  /*2250*/  HADD2.F32 R161, -RZ, R167.reuse.H0_H0 ;  /* 0x200000a7ffa17230 */ /* 0x100fe40000004100 */
[----:B------:R-:W-:Y:S01]  /*2260*/  FMUL.FTZ R189, R5, R189 ;  /* 0x000000bd05bd7220 */ /* 0x000fe20000410000 */
[----:B------:R-:W-:Y:S02]  /*2270*/  HADD2.F32 R160, -RZ, R167.H1_H1 ;  /* 0x300000a7ffa07230 */ /* 0x000fe40000004100 */
[----:B------:R-:W-:Y:S01]  /*2280*/  FADD.FTZ R167, -R2, R169 ;  /* 0x000000a902a77221 */ /* 0x000fe20000010100 */
        /* <DEDUP_REMOVED lines=22> */
[C---:B------:R-:W-:Y:S02]  /*23f0*/  FADD.FTZ R166, -R2.reuse, R170 ;  /* 0x000000aa02a67221 */ /* 0x040fe40000010100 */
        /* <DEDUP_REMOVED lines=17> */
.L_x_18676:
[----:B------:R-:W-:Y:S05]  /*2510*/  BSYNC.RECONVERGENT B2 ;  /* 0x0000000000027941 */ /* 0x000fea0003800200 */
.L_x_18675:
        /* <DEDUP_REMOVED lines=9> */
[----:B------:R-:W4:Y:S04]  /*25b0*/  LDL R219, [R1+0x18] ;  /* 0x0000180001db7983 */ /* 0x000f280000100800 */
[----:B------:R-:W4:Y:S03]  /*25c0*/  LDL R217, [R1+0x1c] ;  /* 0x00001c0001d97983 */ /* 0x000f260000100800 */
[----:B------:R-:W1:Y:S01]  /*25d0*/  @P6 LDC.64 R160, c[0x0][0x438] ;  /* 0x00010e00ffa06b82 */ /* 0x000e620000000a00 */
[----:B------:R-:W4:Y:S04]  /*25e0*/  LDL R216, [R1] ;  /* 0x0000000001d87983 */ /* 0x000f280000100800 */
        /* <DEDUP_REMOVED lines=11> */
[----:B------:R-:W4:Y:S01]  /*26a0*/  LDG.E.128 R164, desc[UR6][R164.64+0x10] ;  /* 0x00001006a4a47981 */ /* 0x000f22000c1e1d00 */
[----:B0-----:R-:W-:-:S06]  /*26b0*/  IMAD.WIDE.U32 R182, R3, 0x8, R182 ;  /* 0x0000000803b67825 */ /* 0x001fcc00078e00b6 */
[----:B------:R-:W5:Y:S01]  /*26c0*/  LDG.E.64 R182, desc[UR6][R182.64] ;  /* 0x00000006b6b67981 */ /* 0x000f62000c1e1b00 */
[C---:B---3--:R-:W-:Y:S01]  /*26d0*/  FADD.FTZ R202, -R2.reuse, R162 ;  /* 0x000000a202ca7221 */ /* 0x048fe20000010100 */
[C---:B------:R-:W-:Y:S01]  /*26e0*/  FADD.FTZ R203, -R2.reuse, R163 ;  /* 0x000000a302cb7221 */ /* 0x040fe20000010100 */
[C---:B------:R-:W-:Y:S01]  /*26f0*/  FADD.FTZ R200, -R2.reuse, R160 ;  /* 0x000000a002c87221 */ /* 0x040fe20000010100 */
[--C-:B--2---:R-:W-:Y:S02]  /*2700*/  HADD2.F32 R162, -RZ, R169.reuse.H0_H0 ;  /* 0x200000a9ffa27230 */ /* 0x104fe40000004100 */
[----:B------:R-:W-:Y:S01]  /*2710*/  FMUL.FTZ R202, R5, R202 ;  /* 0x000000ca05ca7220 */ /* 0x000fe20000410000 */
[----:B------:R-:W-:Y:S02]  /*2720*/  HADD2.F32 R163, -RZ, R169.H1_H1 ;  /* 0x300000a9ffa37230 */ /* 0x000fe40000004100 */
[----:B----4-:R-:W-:Y:S01]  /*2730*/  FADD.FTZ R207, -R2, R167 ;  /* 0x000000a702cf7221 */ /* 0x010fe20000010100 */
[----:B------:R-:W-:-:S02]  /*2740*/  HADD2.F32 R167, -RZ, R168.H0_H0 ;  /* 0x200000a8ffa77230 */ /* 0x000fc40000004100 */
[----:B------:R-:W-:Y:S02]  /*2750*/  HADD2.F32 R168, -RZ, R168.H1_H1 ;  /* 0x300000a8ffa87230 */ /* 0x000fe40000004100 */
[C---:B------:R-:W-:Y:S01]  /*2760*/  FMUL.FTZ R203, R5.reuse, R203 ;  /* 0x000000cb05cb7220 */ /* 0x040fe20000410000 */
[----:B------:R-:W-:Y:S01]  /*2770*/  FADD.FTZ R201, -R2, R161 ;  /* 0x000000a102c97221 */ /* 0x000fe20000010100 */
[----:B------:R-:W-:Y:S01]  /*2780*/  FMUL.FTZ R200, R5, R200 ;  /* 0x000000c805c87220 */ /* 0x000fe20000410000 */
[----:B------:R-:W-:Y:S01]  /*2790*/  FMUL.FTZ R222, R221, R167 ;  /* 0x000000a7ddde7220 */ /* 0x000fe20000410000 */
        /* <DEDUP_REMOVED lines=10> */
[C---:B------:R-:W-:Y:S01]  /*2840*/  FADD.FTZ R164, -R2.reuse, R164 ;  /* 0x000000a402a47221 */ /* 0x040fe20000010100 */
[----:B------:R-:W-:Y:S01]  /*2850*/  FADD.FTZ R165, -R2, R165 ;  /* 0x000000a502a57221 */ /* 0x000fe20000010100 */
[----:B------:R-:W-:Y:S01]  /*2860*/  FADD.FTZ R162, R162, R221 ;  /* 0x000000dda2a27221 */ /* 0x000fe20000010000 */
[----:B------:R-:W-:Y:S01]  /*2870*/  FFMA.FTZ R163, R201, R221, R163 ;  /* 0x000000ddc9a37223 */ /* 0x000fe200000100a3 */
[----:B-1----:R-:W-:-:S02]  /*2880*/  HADD2.F32 R160, -RZ, R170.H0_H0 ;  /* 0x200000aaffa07230 */ /* 0x002fc40000004100 */
[C---:B------:R-:W-:Y:S01]  /*2890*/  FMUL.FTZ R204, R5.reuse, R164 ;  /* 0x000000a405cc7220 */ /* 0x040fe20000410000 */
[----:B------:R-:W-:Y:S02]  /*28a0*/  HADD2.F32 R161, -RZ, R170.H1_H1 ;  /* 0x300000aaffa17230 */ /* 0x000fe40000004100 */
[----:B------:R-:W-:Y:S01]  /*28b0*/  FMUL.FTZ R205, R5, R165 ;  /* 0x000000a505cd7220 */ /* 0x000fe20000410000 */
[----:B------:R-:W-:Y:S01]  /*28c0*/  FADD.FTZ R162, R162, R220 ;  /* 0x000000dca2a27221 */ /* 0x000fe20000010000 */
[----:B------:R-:W-:Y:S01]  /*28d0*/  FFMA.FTZ R163, R202, R220, R163 ;  /* 0x000000dccaa37223 */ /* 0x000fe200000100a3 */
[-C--:B------:R-:W-:Y:S01]  /*28e0*/  FMUL.FTZ R217, R216, R160.reuse ;  /* 0x000000a0d8d97220 */ /* 0x080fe20000410000 */
        /* <DEDUP_REMOVED lines=9> */
[C---:B------:R-:W-:Y:S01]  /*2980*/  FMUL.FTZ R206, R5.reuse, R166 ;  /* 0x000000a605ce7220 */ /* 0x040fe20000410000 */
[----:B------:R-:W-:Y:S01]  /*2990*/  FADD.FTZ R160, R160, R217 ;  /* 0x000000d9a0a07221 */ /* 0x000fe20000010000 */
[----:B------:R-:W-:Y:S01]  /*29a0*/  FFMA.FTZ R161, R204, R217, R161 ;  /* 0x000000d9cca17223 */ /* 0x000fe200000100a1 */
[----:B------:R-:W-:Y:S02]  /*29b0*/  HADD2.F32 R3, -RZ, R171.H1_H1 ;  /* 0x300000abff037230 */ /* 0x000fe40000004100 */
        /* <DEDUP_REMOVED lines=18> */
.L_x_18668:
        /* <DEDUP_REMOVED lines=40> */
[----:B------:R-:W-:Y:S02]  /*2d60*/  MOV R211, RZ ;  /* 0x000000ff00d37202 */ /* 0x000fe40000000f00 */
[----:B------:R-:W-:-:S05]  /*2d70*/  P2R R249, PR, RZ, 0x40 ;  /* 0x00000040fff97803 */ /* 0x000fca0000000000 */
[----:B0-----:R-:W-:Y:S05]  /*2d80*/  @!P6 BRA `(.L_x_18677) ;  /* 0x0000000000dce947 */ /* 0x001fea0003800000 */
[----:B------:R-:W0:Y:S02]  /*2d90*/  LDC.64 R2, c[0x0][0x3b0] ;  /* 0x0000ec00ff027b82 */ /* 0x000e240000000a00 */
[----:B0-----:R-:W-:-:S05]  /*2da0*/  IMAD.WIDE.U32 R2, R160, 0x8, R2 ;  /* 0x00000008a0027825 */ /* 0x001fca00078e0002 */
[----:B------:R0:W5:Y:S01]  /*2db0*/  LDG.E.64 R182, desc[UR6][R2.64] ;  /* 0x0000000602b67981 */ /* 0x000162000c1e1b00 */
[----:B------:R-:W-:Y:S05]  /*2dc0*/  BRA `(.L_x_18677) ;  /* 0x0000000000cc7947 */ /* 0x000fea0003800000 */
.L_x_18678:
        /* <DEDUP_REMOVED lines=51> */
.L_x_18677:
[----:B------:R-:W-:Y:S05]  /*3100*/  BSYNC.RECONVERGENT B1 ;  /* 0x0000000000017941 */ /* 0x000fea0003800200 */
.L_x_18667:
        /* <DEDUP_REMOVED lines=20> */
.L_x_18867:
        /* <DEDUP_REMOVED lines=37> */
.L_x_18686:
[----:B------:R-:W-:Y:S05]  /*34a0*/  BSYNC.RECONVERGENT B3 ;  /* 0x0000000000037941 */ /* 0x000fea0003800200 */
.L_x_18685:
        /* <DEDUP_REMOVED lines=13> */
.L_x_18688:
[----:B------:R-:W-:Y:S05]  /*3580*/  BSYNC.RECONVERGENT B3 ;  /* 0x0000000000037941 */ /* 0x000fea0003800200 */
.L_x_18687:
        /* <DEDUP_REMOVED lines=13> */
.L_x_18690:
[----:B------:R-:W-:Y:S05]  /*3660*/  BSYNC.RECONVERGENT B3 ;  /* 0x0000000000037941 */ /* 0x000fea0003800200 */
.L_x_18689:
        /* <DEDUP_REMOVED lines=13> */
.L_x_18692:
[----:B------:R-:W-:Y:S05]  /*3740*/  BSYNC.RECONVERGENT B3 ;  /* 0x0000000000037941 */ /* 0x000fea0003800200 */
.L_x_18691:
        /* <DEDUP_REMOVED lines=13> */
.L_x_18694:
[----:B------:R-:W-:Y:S05]  /*3820*/  BSYNC.RECONVERGENT B3 ;  /* 0x0000000000037941 */ /* 0x000fea0003800200 */
.L_x_18693:
        /* <DEDUP_REMOVED lines=13> */
.L_x_18696:
[----:B------:R-:W-:Y:S05]  /*3900*/  BSYNC.RECONVERGENT B3 ;  /* 0x0000000000037941 */ /* 0x000fea0003800200 */
.L_x_18695:
        /* <DEDUP_REMOVED lines=13> */
.L_x_18698:
[----:B------:R-:W-:Y:S05]  /*39e0*/  BSYNC.RECONVERGENT B3 ;  /* 0x0000000000037941 */ /* 0x000fea0003800200 */
.L_x_18697:
        /* <DEDUP_REMOVED lines=14> */
.L_x_18684:
        /* <DEDUP_REMOVED lines=46> */
.L_x_18701:
[----:B------:R-:W-:Y:S05]  /*3db0*/  BSYNC.RECONVERGENT B3 ;  /* 0x0000000000037941 */ /* 0x000fea0003800200 */
.L_x_18700:
        /* <DEDUP_REMOVED lines=13> */
.L_x_18703:
[----:B------:R-:W-:Y:S05]  /*3e90*/  BSYNC.RECONVERGENT B3 ;  /* 0x0000000000037941 */ /* 0x000fea0003800200 */
.L_x_18702:
        /* <DEDUP_REMOVED lines=13> */
.L_x_18705:
[----:B------:R-:W-:Y:S05]  /*3f70*/  BSYNC.RECONVERGENT B3 ;  /* 0x0000000000037941 */ /* 0x000fea0003800200 */
.L_x_18704:
        /* <DEDUP_REMOVED lines=13> */
.L_x_18707:
[----:B------:R-:W-:Y:S05]  /*4050*/  BSYNC.RECONVERGENT B3 ;  /* 0x0000000000037941 */ /* 0x000fea0003800200 */
.L_x_18706:
        /* <DEDUP_REMOVED lines=13> */
.L_x_18709:
[----:B------:R-:W-:Y:S05]  /*4130*/  BSYNC.RECONVERGENT B3 ;  /* 0x0000000000037941 */ /* 0x000fea0003800200 */
.L_x_18708:
        /* <DEDUP_REMOVED lines=13> */
.L_x_18711:
[----:B------:R-:W-:Y:S05]  /*4210*/  BSYNC.RECONVERGENT B3 ;  /* 0x0000000000037941 */ /* 0x000fea0003800200 */
.L_x_18710:
        /* <DEDUP_REMOVED lines=13> */
.L_x_18713:
[----:B------:R-:W-:Y:S05]  /*42f0*/  BSYNC.RECONVERGENT B3 ;  /* 0x0000000000037941 */ /* 0x000fea0003800200 */
.L_x_18712:
        /* <DEDUP_REMOVED lines=9> */
.L_x_18683:
        /* <DEDUP_REMOVED lines=95> */
.L_x_18714:
        /* <DEDUP_REMOVED lines=26> */
[----:B------:R-:W-:Y:S01]  /*4b20*/  @P4 F2FP.F16.F32.PACK_AB R60, RZ, R60 ;  /* 0x0000003cff3c423e */ /* 0x000fe200000000ff */
        /* <DEDUP_REMOVED lines=8> */
[----:B------:R-:W-:Y:S02]  /*4bb0*/  @P4 F2FP.F16.F32.PACK_AB R61, RZ, R61 ;  /* 0x0000003dff3d423e */ /* 0x000fe400000000ff */
[----:B------:R-:W-:Y:S01]  /*4bc0*/  @P4 FSEL R60, R154, RZ, P3 ;  /* 0x000000ff9a3c4208 */ /* 0x000fe20001800000 */
[----:B------:R-:W-:Y:S01]  /*4bd0*/  @P5 FFMA.FTZ R154, R16, R162, R3 ;  /* 0x000000a2109a5223 */ /* 0x000fe20000010003 */
[----:B------:R-:W-:Y:S02]  /*4be0*/  @P4 PRMT R157, R157, 0x5410, R61 ;  /* 0x000054109d9d4816 */ /* 0x000fe4000000003d */
[----:B------:R-:W-:Y:S01]  /*4bf0*/  @P4 F2FP.F16.F32.PACK_AB R60, RZ, R60 ;  /* 0x0000003cff3c423e */ /* 0x000fe200000000ff */
        /* <DEDUP_REMOVED lines=11> */
[----:B------:R-:W-:Y:S01]  /*4cb0*/  @P4 F2FP.F16.F32.PACK_AB R61, RZ, R61 ;  /* 0x0000003dff3d423e */ /* 0x000fe200000000ff */
[----:B------:R-:W-:Y:S01]  /*4cc0*/  @P5 FADD.FTZ R160, R248, -R155 ;  /* 0x8000009bf8a05221 */ /* 0x000fe20000010000 */
[----:B------:R-:W-:Y:S02]  /*4cd0*/  @P4 FSEL R60, R60, RZ, P3 ;  /* 0x000000ff3c3c4208 */ /* 0x000fe40001800000 */
[----:B------:R-:W-:Y:S02]  /*4ce0*/  @P4 PRMT R158, R158, 0x5410, R61 ;  /* 0x000054109e9e4816 */ /* 0x000fe4000000003d */
[----:B------:R-:W-:-:S02]  /*4cf0*/  @P4 F2FP.F16.F32.PACK_AB R60, RZ, R60 ;  /* 0x0000003cff3c423e */ /* 0x000fc400000000ff */
        /* <DEDUP_REMOVED lines=13> */
[----:B------:R-:W-:-:S04]  /*4dd0*/  @P4 F2FP.F16.F32.PACK_AB R60, RZ, R60 ;  /* 0x0000003cff3c423e */ /* 0x000fc800000000ff */
        /* <DEDUP_REMOVED lines=19> */
.L_x_18699:
[----:B------:R-:W-:Y:S05]  /*4f10*/  BSYNC.RECONVERGENT B1 ;  /* 0x0000000000017941 */ /* 0x000fea0003800200 */
.L_x_18682:
        /* <DEDUP_REMOVED lines=11> */
.L_x_18681:
[----:B------:R-:W-:Y:S05]  /*4fd0*/  BSYNC.RECONVERGENT B2 ;  /* 0x0000000000027941 */ /* 0x000fea0003800200 */
.L_x_18680:
        /* <DEDUP_REMOVED lines=33> */
[----:B------:R-:W-:Y:S02]  /*51f0*/  @P4 F2FP.F16.F32.PACK_AB R63, RZ, R153 ;  /* 0x00000099ff3f423e */ /* 0x000fe400000000ff */
[----:B------:R-:W1:Y:S01]  /*5200*/  @P4 LDC.64 R152, c[0x0][0x408] ;  /* 0x00010200ff984b82 */ /* 0x000e620000000a00 */
[----:B------:R-:W-:-:S02]  /*5210*/  @P4 LOP3.LUT P2, RZ, R176, 0xff0000, RZ, 0xc0, !PT ;  /* 0x00ff0000b0ff4812 */ /* 0x000fc4000784c0ff */
[----:B------:R-:W-:Y:S01]  /*5220*/  @P4 PRMT R156, R63, 0x7610, R156 ;  /* 0x000076103f9c4816 */ /* 0x000fe2000000009c */
[----:B------:R-:W-:Y:S01]  /*5230*/  @P5 FFMA.FTZ R63, R20, R162, R3 ;  /* 0x000000a2143f5223 */ /* 0x000fe20000010003 */
[----:B------:R-:W-:-:S04]  /*5240*/  @P4 F2FP.F16.F32.PACK_AB R154, RZ, R154 ;  /* 0x0000009aff9a423e */ /* 0x000fc800000000ff */
        /* <DEDUP_REMOVED lines=9> */
[----:B------:R-:W-:-:S04]  /*52e0*/  @P4 F2FP.F16.F32.PACK_AB R152, RZ, R152 ;  /* 0x00000098ff98423e */ /* 0x000fc800000000ff */
        /* <DEDUP_REMOVED lines=51> */
.L_x_18719:
        /* <DEDUP_REMOVED lines=90> */
.L_x_18718:
        /* <DEDUP_REMOVED lines=50> */
.L_x_18723:
[----:B------:R-:W-:Y:S05]  /*5ee0*/  BSYNC.RECONVERGENT B3 ;  /* 0x0000000000037941 */ /* 0x000fea0003800200 */
.L_x_18722:
        /* <DEDUP_REMOVED lines=13> */
.L_x_18725:
[----:B------:R-:W-:Y:S05]  /*5fc0*/  BSYNC.RECONVERGENT B3 ;  /* 0x0000000000037941 */ /* 0x000fea0003800200 */
.L_x_18724:
        /* <DEDUP_REMOVED lines=13> */
.L_x_18727:
[----:B------:R-:W-:Y:S05]  /*60a0*/  BSYNC.RECONVERGENT B3 ;  /* 0x0000000000037941 */ /* 0x000fea0003800200 */
.L_x_18726:
        /* <DEDUP_REMOVED lines=13> */
.L_x_18729:
[----:B------:R-:W-:Y:S05]  /*6180*/  BSYNC.RECONVERGENT B3 ;  /* 0x0000000000037941 */ /* 0x000fea0003800200 */
.L_x_18728:
        /* <DEDUP_REMOVED lines=13> */
.L_x_18731:
[----:B------:R-:W-:Y:S05]  /*6260*/  BSYNC.RECONVERGENT B3 ;  /* 0x0000000000037941 */ /* 0x000fea0003800200 */
.L_x_18730:
        /* <DEDUP_REMOVED lines=13> */
.L_x_18733:
[----:B------:R-:W-:Y:S05]  /*6340*/  BSYNC.RECONVERGENT B3 ;  /* 0x0000000000037941 */ /* 0x000fea0003800200 */
.L_x_18732:
        /* <DEDUP_REMOVED lines=13> */
.L_x_18735:
[----:B------:R-:W-:Y:S05]  /*6420*/  BSYNC.RECONVERGENT B3 ;  /* 0x0000000000037941 */ /* 0x000fea0003800200 */
.L_x_18734:
[----:B------:R-:W-:Y:S05]  /*6430*/  @!P4 BRA `(.L_x_18720) ;  /* 0x0000000400dcc947 */ /* 0x000fea0003800000 */
[----:B0-----:R-:W-:Y:S01]  /*6440*/  FMUL.FTZ R160, R155, UR13 ;  /* 0x0000000d9ba07c20 */ /* 0x001fe20008410000 */
[----:B-----5:R-:W-:-:S03]  /*6450*/  ISETP.GE.U32.AND P2, PT, R176, RZ, PT ;  /* 0x000000ffb000720c */ /* 0x020fc60003f46070 */
[----:B------:R-:W-:Y:S01]  /*6460*/  FMUL.FTZ R160, R160, UR12 ;  /* 0x0000000ca0a07c20 */ /* 0x000fe20008410000 */
[----:B------:R-:W-:-:S04]  /*6470*/  ISETP.GE.U32.AND.EX P2, PT, R177, 0x1000000, PT, P2 ;  /* 0x01000000b100780c */ /* 0x000fc80003f46120 */
[----:B------:R-:W-:-:S04]  /*6480*/  FSEL R160, R160, RZ, P2 ;  /* 0x000000ffa0a07208 */ /* 0x000fc80001000000 */
[----:B------:R-:W-:-:S04]  /*6490*/  F2FP.F16.F32.PACK_AB R160, RZ, R160 ;  /* 0x000000a0ffa0723e */ /* 0x000fc800000000ff */
[----:B------:R-:W-:Y:S01]  /*64a0*/  PRMT R159, R159, 0x5410, R160 ;  /* 0x000054109f9f7816 */ /* 0x000fe200000000a0 */
[----:B------:R-:W-:Y:S06]  /*64b0*/  BRA `(.L_x_18720) ;  /* 0x0000000400bc7947 */ /* 0x000fec0003800000 */
.L_x_18721:
        /* <DEDUP_REMOVED lines=13> */
.L_x_18737:
[----:B------:R-:W-:Y:S05]  /*6590*/  BSYNC.RECONVERGENT B3 ;  /* 0x0000000000037941 */ /* 0x000fea0003800200 */
.L_x_18736:
        /* <DEDUP_REMOVED lines=13> */
.L_x_18739:
[----:B------:R-:W-:Y:S05]  /*6670*/  BSYNC.RECONVERGENT B3 ;  /* 0x0000000000037941 */ /* 0x000fea0003800200 */
.L_x_18738:
        /* <DEDUP_REMOVED lines=13> */
.L_x_18741:
[----:B------:R-:W-:Y:S05]  /*6750*/  BSYNC.RECONVERGENT B3 ;  /* 0x0000000000037941 */ /* 0x000fea0003800200 */
.L_x_18740:
        /* <DEDUP_REMOVED lines=13> */
.L_x_18743:
[----:B------:R-:W-:Y:S05]  /*6830*/  BSYNC.RECONVERGENT B3 ;  /* 0x0000000000037941 */ /* 0x000fea0003800200 */
.L_x_18742:
        /* <DEDUP_REMOVED lines=13> */
.L_x_18745:
[----:B------:R-:W-:Y:S05]  /*6910*/  BSYNC.RECONVERGENT B3 ;  /* 0x0000000000037941 */ /* 0x000fea0003800200 */
.L_x_18744:
        /* <DEDUP_REMOVED lines=13> */
.L_x_18747:
[----:B------:R-:W-:Y:S05]  /*69f0*/  BSYNC.RECONVERGENT B3 ;  /* 0x0000000000037941 */ /* 0x000fea0003800200 */
.L_x_18746:
        /* <DEDUP_REMOVED lines=13> */
.L_x_18749:
[----:B------:R-:W-:Y:S05]  /*6ad0*/  BSYNC.RECONVERGENT B3 ;  /* 0x0000000000037941 */ /* 0x000fea0003800200 */
.L_x_18748:
        /* <DEDUP_REMOVED lines=13> */
.L_x_18720:
[----:B------:R-:W-:Y:S05]  /*6bb0*/  BSYNC.RECONVERGENT B1 ;  /* 0x0000000000017941 */ /* 0x000fea0003800200 */
.L_x_18717:
        /* <DEDUP_REMOVED lines=9> */
.L_x_18716:
[----:B------:R-:W-:Y:S05]  /*6c50*/  BSYNC.RECONVERGENT B2 ;  /* 0x0000000000027941 */ /* 0x000fea0003800200 */
.L_x_18715:
        /* <DEDUP_REMOVED lines=29> */
[----:B------:R-:W-:Y:S02]  /*6e30*/  @P4 F2FP.F16.F32.PACK_AB R154, RZ, R154 ;  /* 0x0000009aff9a423e */ /* 0x000fe400000000ff */
[----:B------:R-:W-:Y:S01]  /*6e40*/  @P5 FADD.FTZ R153, R214, -R62 ;  /* 0x8000003ed6995221 */ /* 0x000fe20000010000 */
[----:B------:R-:W-:Y:S02]  /*6e50*/  MOV R62, R126 ;  /* 0x0000007e003e7202 */ /* 0x000fe40000000f00 */
[----:B------:R-:W-:Y:S01]  /*6e60*/  @P4 FSEL R63, R63, RZ, P1 ;  /* 0x000000ff3f3f4208 */ /* 0x000fe20000800000 */
[----:B------:R-:W-:Y:S01]  /*6e70*/  @P5 FFMA.FTZ R62, R5, R153, R126 ;  /* 0x00000099053e5223 */ /* 0x000fe2000001007e */
[----:B------:R-:W-:Y:S01]  /*6e80*/  @P4 LOP3.LUT P1, RZ, R178, 0xff0000, RZ, 0xc0, !PT ;  /* 0x00ff0000b2ff4812 */ /* 0x000fe2000782c0ff */
[----:B------:R-:W1:Y:S01]  /*6e90*/  @P4 LDC.64 R152, c[0x0][0x408] ;  /* 0x00010200ff984b82 */ /* 0x000e620000000a00 */
[----:B------:R-:W-:-:S04]  /*6ea0*/  @P4 F2FP.F16.F32.PACK_AB R63, RZ, R63 ;  /* 0x0000003fff3f423e */ /* 0x000fc800000000ff */
        /* <DEDUP_REMOVED lines=63> */
.L_x_18754:
        /* <DEDUP_REMOVED lines=90> */
.L_x_18753:
        /* <DEDUP_REMOVED lines=50> */
.L_x_18758:
[----:B------:R-:W-:Y:S05]  /*7b60*/  BSYNC.RECONVERGENT B3 ;  /* 0x0000000000037941 */ /* 0x000fea0003800200 */
.L_x_18757:
        /* <DEDUP_REMOVED lines=13> */
.L_x_18760:
[----:B------:R-:W-:Y:S05]  /*7c40*/  BSYNC.RECONVERGENT B3 ;  /* 0x0000000000037941 */ /* 0x000fea0003800200 */
.L_x_18759:
        /* <DEDUP_REMOVED lines=13> */
.L_x_18762:
[----:B------:R-:W-:Y:S05]  /*7d20*/  BSYNC.RECONVERGENT B3 ;  /* 0x0000000000037941 */ /* 0x000fea0003800200 */
.L_x_18761:
        /* <DEDUP_REMOVED lines=13> */
.L_x_18764:
[----:B------:R-:W-:Y:S05]  /*7e00*/  BSYNC.RECONVERGENT B3 ;  /* 0x0000000000037941 */ /* 0x000fea0003800200 */
.L_x_18763:
        /* <DEDUP_REMOVED lines=13> */
.L_x_18766:
[----:B------:R-:W-:Y:S05]  /*7ee0*/  BSYNC.RECONVERGENT B3 ;  /* 0x0000000000037941 */ /* 0x000fea0003800200 */
.L_x_18765:
        /* <DEDUP_REMOVED lines=13> */
.L_x_18768:
[----:B------:R-:W-:Y:S05]  /*7fc0*/  BSYNC.RECONVERGENT B3 ;  /* 0x0000000000037941 */ /* 0x000fea0003800200 */
.L_x_18767:
        /* <DEDUP_REMOVED lines=13> */
.L_x_18770:
[----:B------:R-:W-:Y:S05]  /*80a0*/  BSYNC.RECONVERGENT B3 ;  /* 0x0000000000037941 */ /* 0x000fea0003800200 */
.L_x_18769:
[----:B------:R-:W-:Y:S05]  /*80b0*/  @!P4 BRA `(.L_x_18755) ;  /* 0x0000000400dcc947 */ /* 0x000fea0003800000 */
[----:B01----:R-:W-:Y:S01]  /*80c0*/  FMUL.FTZ R160, R155, UR13 ;  /* 0x0000000d9ba07c20 */ /* 0x003fe20008410000 */
[----:B-----5:R-:W-:-:S03]  /*80d0*/  ISETP.GE.U32.AND P1, PT, R178, RZ, PT ;  /* 0x000000ffb200720c */ /* 0x020fc60003f26070 */
[----:B------:R-:W-:Y:S01]  /*80e0*/  FMUL.FTZ R160, R160, UR12 ;  /* 0x0000000ca0a07c20 */ /* 0x000fe20008410000 */
[----:B------:R-:W-:-:S04]  /*80f0*/  ISETP.GE.U32.AND.EX P1, PT, R179, 0x1000000, PT, P1 ;  /* 0x01000000b300780c */ /* 0x000fc80003f26110 */
[----:B------:R-:W-:-:S04]  /*8100*/  FSEL R160, R160, RZ, P1 ;  /* 0x000000ffa0a07208 */ /* 0x000fc80000800000 */
[----:B------:R-:W-:-:S04]  /*8110*/  F2FP.F16.F32.PACK_AB R160, RZ, R160 ;  /* 0x000000a0ffa0723e */ /* 0x000fc800000000ff */
[----:B------:R-:W-:Y:S01]  /*8120*/  PRMT R159, R159, 0x5410, R160 ;  /* 0x000054109f9f7816 */ /* 0x000fe200000000a0 */
[----:B------:R-:W-:Y:S06]  /*8130*/  BRA `(.L_x_18755) ;  /* 0x0000000400bc7947 */ /* 0x000fec0003800000 */
.L_x_18756:
        /* <DEDUP_REMOVED lines=13> */
.L_x_18772:
[----:B------:R-:W-:Y:S05]  /*8210*/  BSYNC.RECONVERGENT B3 ;  /* 0x0000000000037941 */ /* 0x000fea0003800200 */
.L_x_18771:
        /* <DEDUP_REMOVED lines=13> */
.L_x_18774:
[----:B------:R-:W-:Y:S05]  /*82f0*/  BSYNC.RECONVERGENT B3 ;  /* 0x0000000000037941 */ /* 0x000fea0003800200 */
.L_x_18773:
        /* <DEDUP_REMOVED lines=13> */
.L_x_18776:
[----:B------:R-:W-:Y:S05]  /*83d0*/  BSYNC.RECONVERGENT B3 ;  /* 0x0000000000037941 */ /* 0x000fea0003800200 */
.L_x_18775:
        /* <DEDUP_REMOVED lines=13> */
.L_x_18778:
[----:B------:R-:W-:Y:S05]  /*84b0*/  BSYNC.RECONVERGENT B3 ;  /* 0x0000000000037941 */ /* 0x000fea0003800200 */
.L_x_18777:
        /* <DEDUP_REMOVED lines=13> */
.L_x_18780:
[----:B------:R-:W-:Y:S05]  /*8590*/  BSYNC.RECONVERGENT B3 ;  /* 0x0000000000037941 */ /* 0x000fea0003800200 */
.L_x_18779:
        /* <DEDUP_REMOVED lines=13> */
.L_x_18782:
[----:B------:R-:W-:Y:S05]  /*8670*/  BSYNC.RECONVERGENT B3 ;  /* 0x0000000000037941 */ /* 0x000fea0003800200 */
.L_x_18781:
        /* <DEDUP_REMOVED lines=13> */
.L_x_18784:
[----:B------:R-:W-:Y:S05]  /*8750*/  BSYNC.RECONVERGENT B3 ;  /* 0x0000000000037941 */ /* 0x000fea0003800200 */
.L_x_18783:
        /* <DEDUP_REMOVED lines=13> */
.L_x_18755:
[----:B------:R-:W-:Y:S05]  /*8830*/  BSYNC.RECONVERGENT B1 ;  /* 0x0000000000017941 */ /* 0x000fea0003800200 */
.L_x_18752:
        /* <DEDUP_REMOVED lines=9> */
.L_x_18751:
[----:B------:R-:W-:Y:S05]  /*88d0*/  BSYNC.RECONVERGENT B2 ;  /* 0x0000000000027941 */ /* 0x000fea0003800200 */
.L_x_18750:
        /* <DEDUP_REMOVED lines=100> */
.L_x_18789:
        /* <DEDUP_REMOVED lines=90> */
.L_x_18788:
        /* <DEDUP_REMOVED lines=50> */
.L_x_18793:
[----:B------:R-:W-:Y:S05]  /*97e0*/  BSYNC.RECONVERGENT B3 ;  /* 0x0000000000037941 */ /* 0x000fea0003800200 */
.L_x_18792:
        /* <DEDUP_REMOVED lines=13> */
.L_x_18795:
[----:B------:R-:W-:Y:S05]  /*98c0*/  BSYNC.RECONVERGENT B3 ;  /* 0x0000000000037941 */ /* 0x000fea0003800200 */
.L_x_18794:
        /* <DEDUP_REMOVED lines=13> */
.L_x_18797:
[----:B------:R-:W-:Y:S05]  /*99a0*/  BSYNC.RECONVERGENT B3 ;  /* 0x0000000000037941 */ /* 0x000fea0003800200 */
.L_x_18796:
        /* <DEDUP_REMOVED lines=13> */
.L_x_18799:
[----:B------:R-:W-:Y:S05]  /*9a80*/  BSYNC.RECONVERGENT B3 ;  /* 0x0000000000037941 */ /* 0x000fea0003800200 */
.L_x_18798:
        /* <DEDUP_REMOVED lines=13> */
.L_x_18801:
[----:B------:R-:W-:Y:S05]  /*9b60*/  BSYNC.RECONVERGENT B3 ;  /* 0x0000000000037941 */ /* 0x000fea0003800200 */
.L_x_18800:
        /* <DEDUP_REMOVED lines=13> */
.L_x_18803:
[----:B------:R-:W-:Y:S05]  /*9c40*/  BSYNC.RECONVERGENT B3 ;  /* 0x0000000000037941 */ /* 0x000fea0003800200 */
.L_x_18802:
        /* <DEDUP_REMOVED lines=13> */
.L_x_18805:
[----:B------:R-:W-:Y:S05]  /*9d20*/  BSYNC.RECONVERGENT B3 ;  /* 0x0000000000037941 */ /* 0x000fea0003800200 */
.L_x_18804:
[----:B------:R-:W-:Y:S05]  /*9d30*/  @!P4 BRA `(.L_x_18790) ;  /* 0x0000000400dcc947 */ /* 0x000fea0003800000 */
[----:B012---:R-:W-:Y:S01]  /*9d40*/  FMUL.FTZ R160, R155, UR13 ;  /* 0x0000000d9ba07c20 */ /* 0x007fe20008410000 */
[----:B-----5:R-:W-:-:S03]  /*9d50*/  ISETP.GE.U32.AND P0, PT, R180, RZ, PT ;  /* 0x000000ffb400720c */ /* 0x020fc60003f06070 */
[----:B------:R-:W-:Y:S01]  /*9d60*/  FMUL.FTZ R160, R160, UR12 ;  /* 0x0000000ca0a07c20 */ /* 0x000fe20008410000 */
[----:B------:R-:W-:-:S04]  /*9d70*/  ISETP.GE.U32.AND.EX P0, PT, R181, 0x1000000, PT, P0 ;  /* 0x01000000b500780c */ /* 0x000fc80003f06100 */
[----:B------:R-:W-:-:S04]  /*9d80*/  FSEL R160, R160, RZ, P0 ;  /* 0x000000ffa0a07208 */ /* 0x000fc80000000000 */
[----:B------:R-:W-:-:S04]  /*9d90*/  F2FP.F16.F32.PACK_AB R160, RZ, R160 ;  /* 0x000000a0ffa0723e */ /* 0x000fc800000000ff */
[----:B------:R-:W-:Y:S01]  /*9da0*/  PRMT R159, R159, 0x5410, R160 ;  /* 0x000054109f9f7816 */ /* 0x000fe200000000a0 */
[----:B------:R-:W-:Y:S06]  /*9db0*/  BRA `(.L_x_18790) ;  /* 0x0000000400bc7947 */ /* 0x000fec0003800000 */
.L_x_18791:
        /* <DEDUP_REMOVED lines=13> */
.L_x_18807:
[----:B------:R-:W-:Y:S05]  /*9e90*/  BSYNC.RECONVERGENT B3 ;  /* 0x0000000000037941 */ /* 0x000fea0003800200 */
.L_x_18806:
        /* <DEDUP_REMOVED lines=13> */
.L_x_18809:
[----:B------:R-:W-:Y:S05]  /*9f70*/  BSYNC.RECONVERGENT B3 ;  /* 0x0000000000037941 */ /* 0x000fea0003800200 */
.L_x_18808:
        /* <DEDUP_REMOVED lines=13> */
.L_x_18811:
[----:B------:R-:W-:Y:S05]  /*a050*/  BSYNC.RECONVERGENT B3 ;  /* 0x0000000000037941 */ /* 0x000fea0003800200 */
.L_x_18810:
        /* <DEDUP_REMOVED lines=13> */
.L_x_18813:
[----:B------:R-:W-:Y:S05]  /*a130*/  BSYNC.RECONVERGENT B3 ;  /* 0x0000000000037941 */ /* 0x000fea0003800200 */
.L_x_18812:
        /* <DEDUP_REMOVED lines=13> */
.L_x_18815:
[----:B------:R-:W-:Y:S05]  /*a210*/  BSYNC.RECONVERGENT B3 ;  /* 0x0000000000037941 */ /* 0x000fea0003800200 */
.L_x_18814:
        /* <DEDUP_REMOVED lines=13> */
.L_x_18817:
[----:B------:R-:W-:Y:S05]  /*a2f0*/  BSYNC.RECONVERGENT B3 ;  /* 0x0000000000037941 */ /* 0x000fea0003800200 */
.L_x_18816:
        /* <DEDUP_REMOVED lines=13> */
.L_x_18819:
[----:B------:R-:W-:Y:S05]  /*a3d0*/  BSYNC.RECONVERGENT B3 ;  /* 0x0000000000037941 */ /* 0x000fea0003800200 */
.L_x_18818:
        /* <DEDUP_REMOVED lines=13> */
.L_x_18790:
[----:B------:R-:W-:Y:S05]  /*a4b0*/  BSYNC.RECONVERGENT B1 ;  /* 0x0000000000017941 */ /* 0x000fea0003800200 */
.L_x_18787:
        /* <DEDUP_REMOVED lines=9> */
.L_x_18786:
[----:B------:R-:W-:Y:S05]  /*a550*/  BSYNC.RECONVERGENT B2 ;  /* 0x0000000000027941 */ /* 0x000fea0003800200 */
.L_x_18785:
        /* <DEDUP_REMOVED lines=36> */
[----:B------:R-:W-:Y:S02]  /*a7a0*/  @P4 F2FP.F16.F32.PACK_AB R63, RZ, R63 ;  /* 0x0000003fff3f423e */ /* 0x000fe400000000ff */
[----:B------:R-:W-:Y:S01]  /*a7b0*/  @P4 F2FP.F16.F32.PACK_AB R152, RZ, R62 ;  /* 0x0000003eff98423e */ /* 0x000fe200000000ff */
        /* <DEDUP_REMOVED lines=34> */
[----:B------:R-:W-:Y:S01]  /*a9e0*/  @P4 F2FP.F16.F32.PACK_AB R153, RZ, R153 ;  /* 0x00000099ff99423e */ /* 0x000fe200000000ff */
        /* <DEDUP_REMOVED lines=29> */
.L_x_18824:
        /* <DEDUP_REMOVED lines=90> */
.L_x_18823:
        /* <DEDUP_REMOVED lines=18> */
.L_x_18828:
[----:B------:R-:W-:Y:S05]  /*b280*/  BSYNC.RECONVERGENT B3 ;  /* 0x0000000000037941 */ /* 0x000fea0003800200 */
.L_x_18827:
        /* <DEDUP_REMOVED lines=13> */
.L_x_18830:
[----:B------:R-:W-:Y:S05]  /*b360*/  BSYNC.RECONVERGENT B3 ;  /* 0x0000000000037941 */ /* 0x000fea0003800200 */
.L_x_18829:
        /* <DEDUP_REMOVED lines=13> */
.L_x_18832:
[----:B------:R-:W-:Y:S05]  /*b440*/  BSYNC.RECONVERGENT B3 ;  /* 0x0000000000037941 */ /* 0x000fea0003800200 */
.L_x_18831:
        /* <DEDUP_REMOVED lines=13> */
.L_x_18834:
[----:B------:R-:W-:Y:S05]  /*b520*/  BSYNC.RECONVERGENT B3 ;  /* 0x0000000000037941 */ /* 0x000fea0003800200 */
.L_x_18833:
        /* <DEDUP_REMOVED lines=13> */
.L_x_18836:
[----:B------:R-:W-:Y:S05]  /*b600*/  BSYNC.RECONVERGENT B3 ;  /* 0x0000000000037941 */ /* 0x000fea0003800200 */
.L_x_18835:
        /* <DEDUP_REMOVED lines=13> */
.L_x_18838:
[----:B------:R-:W-:Y:S05]  /*b6e0*/  BSYNC.RECONVERGENT B3 ;  /* 0x0000000000037941 */ /* 0x000fea0003800200 */
.L_x_18837:
        /* <DEDUP_REMOVED lines=13> */
.L_x_18840:
[----:B------:R-:W-:Y:S05]  /*b7c0*/  BSYNC.RECONVERGENT B3 ;  /* 0x0000000000037941 */ /* 0x000fea0003800200 */
.L_x_18839:
        /* <DEDUP_REMOVED lines=39> */
[----:B------:R-:W-:-:S04]  /*ba40*/  F2FP.F16.F32.PACK_AB R3, RZ, R3 ;  /* 0x00000003ff03723e */ /* 0x000fc800000000ff */
[----:B0123--:R-:W-:Y:S01]  /*ba50*/  PRMT R159, R159, 0x5410, R3 ;  /* 0x000054109f9f7816 */ /* 0x00ffe20000000003 */
[----:B------:R-:W-:Y:S06]  /*ba60*/  BRA `(.L_x_18825) ;  /* 0x0000000400bc7947 */ /* 0x000fec0003800000 */
.L_x_18826:
        /* <DEDUP_REMOVED lines=13> */
.L_x_18842:
[----:B------:R-:W-:Y:S05]  /*bb40*/  BSYNC.RECONVERGENT B3 ;  /* 0x0000000000037941 */ /* 0x000fea0003800200 */
.L_x_18841:
        /* <DEDUP_REMOVED lines=13> */
.L_x_18844:
[----:B------:R-:W-:Y:S05]  /*bc20*/  BSYNC.RECONVERGENT B3 ;  /* 0x0000000000037941 */ /* 0x000fea0003800200 */
.L_x_18843:
        /* <DEDUP_REMOVED lines=13> */
.L_x_18846:
[----:B------:R-:W-:Y:S05]  /*bd00*/  BSYNC.RECONVERGENT B3 ;  /* 0x0000000000037941 */ /* 0x000fea0003800200 */
.L_x_18845:
        /* <DEDUP_REMOVED lines=13> */
.L_x_18848:
[----:B------:R-:W-:Y:S05]  /*bde0*/  BSYNC.RECONVERGENT B3 ;  /* 0x0000000000037941 */ /* 0x000fea0003800200 */
.L_x_18847:
        /* <DEDUP_REMOVED lines=13> */
.L_x_18850:
[----:B------:R-:W-:Y:S05]  /*bec0*/  BSYNC.RECONVERGENT B3 ;  /* 0x0000000000037941 */ /* 0x000fea0003800200 */
.L_x_18849:
        /* <DEDUP_REMOVED lines=13> */
.L_x_18852:
[----:B------:R-:W-:Y:S05]  /*bfa0*/  BSYNC.RECONVERGENT B3 ;  /* 0x0000000000037941 */ /* 0x000fea0003800200 */
.L_x_18851:
        /* <DEDUP_REMOVED lines=13> */
.L_x_18854:
[----:B------:R-:W-:Y:S05]  /*c080*/  BSYNC.RECONVERGENT B3 ;  /* 0x0000000000037941 */ /* 0x000fea0003800200 */
.L_x_18853:
        /* <DEDUP_REMOVED lines=13> */
.L_x_18825:
[----:B------:R-:W-:Y:S05]  /*c160*/  BSYNC.RECONVERGENT B1 ;  /* 0x0000000000017941 */ /* 0x000fea0003800200 */
.L_x_18822:
[----:B0123--:R-:W0:Y:S02]  /*c170*/  @P1 LDC.64 R160, c[0x0][0x478] ;  /* 0x00011e00ffa01b82 */ /* 0x00fe240000000a00 */
[----:B0-----:R-:W-:-:S05]  /*c180*/  @P1 IMAD.WIDE.U32 R4, R4, 0x20, R160 ;  /* 0x0000002004041825 */ /* 0x001fca00078e00a0 */
[----:B------:R-:W-:Y:S04]  /*c190*/  @P1 STG.E.128 desc[UR6][R4.64], R60 ;  /* 0x0000003c04001986 */ /* 0x000fe8000c101d06 */
[----:B------:R0:W-:Y:S02]  /*c1a0*/  @P1 STG.E.128 desc[UR6][R4.64+0x10], R152 ;  /* 0x0000109804001986 */ /* 0x0001e4000c101d06 */
[----:B0-----:R-:W0:Y:S02]  /*c1b0*/  @P4 LDC.64 R4, c[0x0][0x468] ;  /* 0x00011a00ff044b82 */ /* 0x001e240000000a00 */
[----:B0-----:R-:W-:-:S05]  /*c1c0*/  @P4 IMAD.WIDE.U32 R2, R2, 0x10, R4 ;  /* 0x0000001002024825 */ /* 0x001fca00078e0004 */
[----:B------:R4:W-:Y:S02]  /*c1d0*/  @P4 STG.E.128 desc[UR6][R2.64], R156 ;  /* 0x0000009c02004986 */ /* 0x0009e4000c101d06 */
.L_x_18821:
[----:B------:R-:W-:Y:S05]  /*c1e0*/  BSYNC.RECONVERGENT B2 ;  /* 0x0000000000027941 */ /* 0x000fea0003800200 */
.L_x_18820:
[----:B----4-:R-:W4:Y:S02]  /*c1f0*/  LDC.64 R2, c[0x0][0x380] ;  /* 0x0000e000ff027b82 */ /* 0x010f240000000a00 */
[----:B----4-:R-:W-:-:S04]  /*c200*/  LEA R7, R2, R7, 0x2 ;  /* 0x0000000702077211 */ /* 0x010fc800078e10ff */
[----:B------:R-:W-:-:S13]  /*c210*/  ISETP.GE.AND P0, PT, R7, R3, PT ;  /* 0x000000030700720c */ /* 0x000fda0003f06270 */
[----:B------:R-:W-:Y:S05]  /*c220*/  @!P0 BRA `(.L_x_18855) ;  /* 0xffffff4800308947 */ /* 0x000fea000383ffff */
.L_x_18666:
[----:B------:R-:W-:Y:S05]  /*c230*/  BSYNC B0 ;  /* 0x0000000000007941 */ /* 0x000fea0003800000 */
.L_x_18665:
        /* <DEDUP_REMOVED lines=241> */
[----:B------:R-:W0:Y:S01]  /*d150*/  LDS R10, [R0+0x2600] ;  /* 0x00260000000a7984 */ /* 0x000e220000000800 */
[-C--:B------:R-:W-:Y:S01]  /*d160*/  @P4 MOV R3, R45.reuse ;  /* 0x0000002d00034202 */ /* 0x080fe20000000f00 */
[----:B--2---:R-:W-:Y:S01]  /*d170*/  FADD.FTZ R8, RZ, R8 ;  /* 0x00000008ff087221 */ /* 0x004fe20000010000 */
[----:B------:R-:W-:Y:S01]  /*d180*/  @P4 IADD3 R40, P0, PT, R40, 0x200, RZ ;  /* 0x0000020028284810 */ /* 0x000fe20007f1e0ff */
[----:B------:R-:W1:Y:S03]  /*d190*/  LDS R12, [R0+0x3a00] ;  /* 0x003a0000000c7984 */ /* 0x000e660000000800 */
[----:B------:R-:W-:Y:S01]  /*d1a0*/  @P4 IADD3.X R45, PT, PT, RZ, R45, RZ, P0, !PT ;  /* 0x0000002dff2d4210 */ /* 0x000fe200007fe4ff */
[----:B------:R2:W-:Y:S01]  /*d1b0*/  @P4 STG.E desc[UR6][R2.64], R29 ;  /* 0x0000001d02004986 */ /* 0x0005e2000c101906 */
[----:B----4-:R-:W-:-:S03]  /*d1c0*/  FADD.FTZ R6, R6, R25 ;  /* 0x0000001906067221 */ /* 0x010fc60000010000 */
[----:B------:R-:W4:Y:S01]  /*d1d0*/  LDS R29, [R0+0x4c00] ;  /* 0x004c0000001d7984 */ /* 0x000f220000000800 */
[----:B------:R-:W-:-:S03]  /*d1e0*/  FADD.FTZ R8, R8, R21 ;  /* 0x0000001508087221 */ /* 0x000fc60000010000 */
[----:B------:R-:W4:Y:S01]  /*d1f0*/  LDS R14, [R0+0x4e00] ;  /* 0x004e0000000e7984 */ /* 0x000f220000000800 */
[----:B---3--:R-:W-:Y:S01]  /*d200*/  FADD.FTZ R33, R6, R33 ;  /* 0x0000002106217221 */ /* 0x008fe20000010000 */
[----:B--2---:R-:W-:Y:S02]  /*d210*/  @P4 MOV R2, R38 ;  /* 0x0000002600024202 */ /* 0x004fe40000000f00 */
[----:B------:R-:W-:Y:S01]  /*d220*/  @P4 MOV R3, R43 ;  /* 0x0000002b00034202 */ /* 0x000fe20000000f00 */
[----:B------:R-:W-:Y:S01]  /*d230*/  FADD.FTZ R8, R8, R27 ;  /* 0x0000001b08087221 */ /* 0x000fe20000010000 */
[----:B------:R-:W-:-:S03]  /*d240*/  @P4 IADD3 R38, P0, PT, R38, 0x200, RZ ;  /* 0x0000020026264810 */ /* 0x000fc60007f1e0ff */
[----:B------:R2:W-:Y:S01]  /*d250*/  @P4 STG.E desc[UR6][R2.64], R7 ;  /* 0x0000000702004986 */ /* 0x0005e2000c101906 */
[----:B------:R-:W-:Y:S01]  /*d260*/  @P4 IADD3.X R43, PT, PT, RZ, R43, RZ, P0, !PT ;  /* 0x0000002bff2b4210 */ /* 0x000fe200007fe4ff */
[----:B------:R-:W-:Y:S01]  /*d270*/  FADD.FTZ R9, RZ, R9 ;  /* 0x00000009ff097221 */ /* 0x000fe20000010000 */
[----:B--2---:R-:W-:-:S03]  /*d280*/  @P3 MOV R2, R40 ;  /* 0x0000002800023202 */ /* 0x004fc60000000f00 */
[----:B0-----:R-:W-:Y:S01]  /*d290*/  FADD.FTZ R9, R9, R10 ;  /* 0x0000000a09097221 */ /* 0x001fe20000010000 */
[-C--:B------:R-:W-:Y:S02]  /*d2a0*/  @P3 MOV R3, R45.reuse ;  /* 0x0000002d00033202 */ /* 0x080fe40000000f00 */
[----:B------:R-:W-:Y:S01]  /*d2b0*/  @P3 IADD3 R40, P0, PT, R40, 0x200, RZ ;  /* 0x0000020028283810 */ /* 0x000fe20007f1e0ff */
[----:B-1----:R-:W-:Y:S02]  /*d2c0*/  FADD.FTZ R9, R9, R12 ;  /* 0x0000000c09097221 */ /* 0x002fe40000010000 */
[----:B------:R0:W-:Y:S01]  /*d2d0*/  @P3 STG.E desc[UR6][R2.64], R15 ;  /* 0x0000000f02003986 */ /* 0x0001e2000c101906 */
[----:B------:R-:W-:Y:S01]  /*d2e0*/  @P3 IADD3.X R45, PT, PT, RZ, R45, RZ, P0, !PT ;  /* 0x0000002dff2d3210 */ /* 0x000fe200007fe4ff */
[----:B----4-:R-:W-:Y:S01]  /*d2f0*/  FADD.FTZ R29, R8, R29 ;  /* 0x0000001d081d7221 */ /* 0x010fe20000010000 */
[----:B------:R-:W-:Y:S01]  /*d300*/  FADD.FTZ R9, R9, R14 ;  /* 0x0000000e09097221 */ /* 0x000fe20000010000 */
[----:B0-----:R-:W-:-:S02]  /*d310*/  @P3 MOV R2, R38 ;  /* 0x0000002600023202 */ /* 0x001fc40000000f00 */
        /* <DEDUP_REMOVED lines=42> */
.L_x_18679:
[----:B-1----:R-:W-:Y:S01]  /*d5c0*/  HFMA2 R160, -RZ, RZ, 0, 5.9604644775390625e-08 ;  /* 0x00000001ffa07431 */ /* 0x002fe200000001ff */
[----:B------:R-:W-:Y:S01]  /*d5d0*/  BSSY B1, `(.L_x_18856) ;  /* 0x0000007000017945 */ /* 0x000fe20003800000 */
[----:B------:R-:W-:Y:S02]  /*d5e0*/  MOV R161, R212 ;  /* 0x000000d400a17202 */ /* 0x000fe40000000f00 */
[----:B0-----:R-:W-:Y:S02]  /*d5f0*/  MOV R3, 0x1f ;  /* 0x0000001f00037802 */ /* 0x001fe40000000f00 */
[----:B------:R-:W-:-:S07]  /*d600*/  MOV R2, 0xffffffff ;  /* 0xffffffff00027802 */ /* 0x000fce0000000f00 */
[----:B-----5:R-:W-:Y:S05]  /*d610*/  WARPSYNC.COLLECTIVE R2, `(.L_x_18857) ;  /* 0x0000000002087348 */ /* 0x020fea0003c00000 */
[----:B------:R0:W1:Y:S02]  /*d620*/  SHFL.BFLY P6, R164, R161, R160, R3 ;  /* 0x0c0000a0a1a47389 */ /* 0x00006400000c0003 */
[----:B01---5:R-:W-:Y:S05]  /*d630*/  ENDCOLLECTIVE ;  /* 0x000000000000791b */ /* 0x023fea0003800000 */
.L_x_18857:
[----:B------:R-:W-:Y:S05]  /*d640*/  BSYNC B1 ;  /* 0x0000000000017941 */ /* 0x000fea0003800000 */
.L_x_18856:
        /* <DEDUP_REMOVED lines=9> */
.L_x_18858:
        /* <DEDUP_REMOVED lines=8> */
.L_x_18859:
[----:B------:R-:W-:Y:S02]  /*d760*/  MOV R161, R163 ;  /* 0x000000a300a17202 */ /* 0x000fe40000000f00 */
[----:B------:R-:W-:-:S05]  /*d770*/  MOV R2, R164 ;  /* 0x000000a400027202 */ /* 0x000fca0000000f00 */
[----:B------:R-:W-:Y:S01]  /*d780*/  FADD.FTZ R162, R162, R2 ;  /* 0x00000002a2a27221 */ /* 0x000fe20000010000 */
[----:B------:R-:W-:-:S07]  /*d790*/  MOV R2, 0xffffffff ;  /* 0xffffffff00027802 */ /* 0x000fce0000000f00 */
[----:B------:R-:W-:Y:S05]  /*d7a0*/  WARPSYNC.COLLECTIVE R2, `(.L_x_18860) ;  /* 0x0000000002087348 */ /* 0x000fea0003c00000 */
[----:B------:R0:W1:Y:S02]  /*d7b0*/  SHFL.BFLY P6, R164, R161, R160, R3 ;  /* 0x0c0000a0a1a47389 */ /* 0x00006400000c0003 */
[----:B01----:R-:W-:Y:S05]  /*d7c0*/  ENDCOLLECTIVE ;  /* 0x000000000000791b */ /* 0x003fea0003800000 */
.L_x_18860:
        /* <DEDUP_REMOVED lines=8> */
.L_x_18861:
[----:B------:R-:W-:Y:S02]  /*d850*/  MOV R161, R163 ;  /* 0x000000a300a17202 */ /* 0x000fe40000000f00 */
[----:B------:R-:W-:-:S05]  /*d860*/  MOV R2, R164 ;  /* 0x000000a400027202 */ /* 0x000fca0000000f00 */
[----:B------:R-:W-:Y:S01]  /*d870*/  FADD.FTZ R162, R162, R2 ;  /* 0x00000002a2a27221 */ /* 0x000fe20000010000 */
[----:B------:R-:W-:-:S07]  /*d880*/  MOV R2, 0xffffffff ;  /* 0xffffffff00027802 */ /* 0x000fce0000000f00 */
[----:B------:R-:W-:Y:S05]  /*d890*/  WARPSYNC.COLLECTIVE R2, `(.L_x_18862) ;  /* 0x0000000002087348 */ /* 0x000fea0003c00000 */
[----:B------:R0:W1:Y:S02]  /*d8a0*/  SHFL.BFLY P6, R164, R161, R160, R3 ;  /* 0x0c0000a0a1a47389 */ /* 0x00006400000c0003 */
[----:B01----:R-:W-:Y:S05]  /*d8b0*/  ENDCOLLECTIVE ;  /* 0x000000000000791b */ /* 0x003fea0003800000 */
.L_x_18862:
        /* <DEDUP_REMOVED lines=8> */
.L_x_18863:
[----:B------:R-:W-:Y:S02]  /*d940*/  MOV R161, R163 ;  /* 0x000000a300a17202 */ /* 0x000fe40000000f00 */
[----:B------:R-:W-:-:S05]  /*d950*/  MOV R2, R164 ;  /* 0x000000a400027202 */ /* 0x000fca0000000f00 */
[----:B------:R-:W-:Y:S01]  /*d960*/  FADD.FTZ R162, R162, R2 ;  /* 0x00000002a2a27221 */ /* 0x000fe20000010000 */
[----:B------:R-:W-:-:S07]  /*d970*/  MOV R2, 0xffffffff ;  /* 0xffffffff00027802 */ /* 0x000fce0000000f00 */
[----:B------:R-:W-:Y:S05]  /*d980*/  WARPSYNC.COLLECTIVE R2, `(.L_x_18864) ;  /* 0x0000000002087348 */ /* 0x000fea0003c00000 */
[----:B------:R0:W1:Y:S02]  /*d990*/  SHFL.BFLY P6, R164, R161, R160, R3 ;  /* 0x0c0000a0a1a47389 */ /* 0x00006400000c0003 */
[----:B01----:R-:W-:Y:S05]  /*d9a0*/  ENDCOLLECTIVE ;  /* 0x000000000000791b */ /* 0x003fea0003800000 */
.L_x_18864:
        /* <DEDUP_REMOVED lines=8> */
.L_x_18865:
[----:B------:R-:W-:Y:S02]  /*da30*/  MOV R161, R163 ;  /* 0x000000a300a17202 */ /* 0x000fe40000000f00 */
[----:B------:R-:W-:-:S07]  /*da40*/  MOV R165, R164 ;  /* 0x000000a400a57202 */ /* 0x000fce0000000f00 */
[----:B------:R-:W-:Y:S05]  /*da50*/  WARPSYNC.COLLECTIVE R2, `(.L_x_18866) ;  /* 0x0000000002087348 */ /* 0x000fea0003c00000 */
[----:B------:R0:W1:Y:S02]  /*da60*/  SHFL.BFLY P6, R164, R161, R160, R3 ;  /* 0x0c0000a0a1a47389 */ /* 0x00006400000c0003 */
[----:B01----:R-:W-:Y:S05]  /*da70*/  ENDCOLLECTIVE ;  /* 0x000000000000791b */ /* 0x003fea0003800000 */
.L_x_18866:
[----:B------:R-:W-:Y:S01]  /*da80*/  MOV R2, R164 ;  /* 0x000000a400027202 */ /* 0x000fe20000000f00 */
[----:B------:R-:W-:Y:S06]  /*da90*/  BRA `(.L_x_18867) ;  /* 0xffffff5400ec7947 */ /* 0x000fec000383ffff */
.L_x_18868:
        /* <DEDUP_REMOVED lines=14> */
.L_x_25503:


//--------------------- .text._ZN10layer_norm22ln_bwd_finalize_kernelINS_22Kernel_traits_finalizeILj1280Ef6__halffS2_fjLb0ELj1024ELj4ENS_18Kernel_traits_baseILj1280EfS2_fS2_fjLj1024EEEEELb0ELb1EEEvNS_9BwdParamsE --------------------------
	.section	.text._ZN10layer_norm22ln_bwd_finalize_kernelINS_22Kernel_traits_finalizeILj1280Ef6__halffS2_fjLb0ELj1024ELj4ENS_18Kernel_traits_baseILj1280EfS2_fS2_fjLj1024EEEEELb0ELb1EEEvNS_9BwdParamsE,"ax",@progbits
	.align	128
        .global         _ZN10layer_norm22ln_bwd_finalize_kernelINS_22Kernel_traits_finalizeILj1280Ef6__halffS2_fjLb0ELj1024ELj4ENS_18Kernel_traits_baseILj1280EfS2_fS2_fjLj1024EEEEELb0ELb1EEEvNS_9BwdParamsE
        .type           _ZN10layer_norm22ln_bwd_finalize_kernelINS_22Kernel_traits_finalizeILj1280Ef6__halffS2_fjLb0ELj1024ELj4ENS_18Kernel_traits_baseILj1280EfS2_fS2_fjLj1024EEEEELb0ELb1EEEvNS_9BwdParamsE,@function
        .size           _ZN10layer_norm22ln_bwd_finalize_kernelINS_22Kernel_traits_finalizeILj1280Ef6__halffS2_fjLb0ELj1024ELj4ENS_18Kernel_traits_baseILj1280EfS2_fS2_fjLj1024EEEEELb0ELb1EEEvNS_9BwdParamsE,(.L_x_25504 - _ZN10layer_norm22ln_bwd_finalize_kernelINS_22Kernel_traits_finalizeILj1280Ef6__halffS2_fjLb0ELj1024ELj4ENS_18Kernel_traits_baseILj1280EfS2_fS2_fjLj1024EEEEELb0ELb1EEEvNS_9BwdParamsE)
        .other          _ZN10layer_norm22ln_bwd_finalize_kernelINS_22Kernel_traits_finalizeILj1280Ef6__halffS2_fjLb0ELj1024ELj4ENS_18Kernel_traits_baseILj1280EfS2_fS2_fjLj1024EEEEELb0ELb1EEEvNS_9BwdParamsE,@"STO_CUDA_ENTRY STV_DEFAULT"
_ZN10layer_norm22ln_bwd_finalize_kernelINS_22Kernel_traits_finalizeILj1280Ef6__halffS2_fjLb0ELj1024ELj4ENS_18Kernel_traits_baseILj1280EfS2_fS2_fjLj1024EEEEELb0ELb1EEEvNS_9BwdParamsE:
.text._ZN10layer_norm22ln_bwd_finalize_kernelINS_22Kernel_traits_finalizeILj1280Ef6__halffS2_fjLb0ELj1024ELj4ENS_18Kernel_traits_baseILj1280EfS2_fS2_fjLj1024EEEEELb0ELb1EEEvNS_9BwdParamsE:
        /* <DEDUP_REMOVED lines=81> */
.L_x_18873:
        /* <DEDUP_REMOVED lines=118> */
.L_x_18872:
[----:B------:R-:W-:Y:S05]  /*0c70*/  BSYNC.RECONVERGENT B1 ;  /* 0x0000000000017941 */ /* 0x000fea0003800200 */
.L_x_18871:
        /* <DEDUP_REMOVED lines=77> */
.L_x_18875:
[----:B------:R-:W-:Y:S05]  /*1150*/  BSYNC.RECONVERGENT B1 ;  /* 0x0000000000017941 */ /* 0x000fea0003800200 */
.L_x_18874:
        /* <DEDUP_REMOVED lines=38> */
.L_x_18877:
[----:B------:R-:W-:Y:S05]  /*13c0*/  BSYNC.RECONVERGENT B1 ;  /* 0x0000000000017941 */ /* 0x000fea0003800200 */
.L_x_18876:
        /* <DEDUP_REMOVED lines=8> */
.L_x_18878:
        /* <DEDUP_REMOVED lines=10> */
.L_x_18870:
[----:B------:R-:W-:Y:S05]  /*14f0*/  BSYNC.RECONVERGENT B0 ;  /* 0x0000000000007941 */ /* 0x000fea0003800200 */
.L_x_18869:
        /* <DEDUP_REMOVED lines=55> */
.L_x_18879:
        /* <DEDUP_REMOVED lines=9> */
.L_x_25504:


//--------------------- .text._ZN10layer_norm13ln_bwd_kernelINS_13Kernel_traitsIf6__halffS2_fjLj1280ELj1ELj4ELj1ELj16ENS_18Kernel_traits_baseILj1280EfS2_fS2_fjLj128EEEEELb1ELb0ELb1ELb1EEEvNS_9BwdParamsE --------------------------
	.section	.text._ZN10layer_norm13ln_bwd_kernelINS_13Kernel_traitsIf6__halffS2_fjLj1280ELj1ELj4ELj1ELj16ENS_18Kernel_traits_baseILj1280EfS2_fS2_fjLj128EEEEELb1ELb0ELb1ELb1EEEvNS_9BwdParamsE,"ax",@progbits
	.align	128
        .global         _ZN10layer_norm13ln_bwd_kernelINS_13Kernel_traitsIf6__halffS2_fjLj1280ELj1ELj4ELj1ELj16ENS_18Kernel_traits_baseILj1280EfS2_fS2_fjLj128EEEEELb1ELb0ELb1ELb1EEEvNS_9BwdParamsE
        .type           _ZN10layer_norm13ln_bwd_kernelINS_13Kernel_traitsIf6__halffS2_fjLj1280ELj1ELj4ELj1ELj16ENS_18Kernel_traits_baseILj1280EfS2_fS2_fjLj128EEEEELb1ELb0ELb1ELb1EEEvNS_9BwdParamsE,@function
        .size           _ZN10layer_norm13ln_bwd_kernelINS_13Kernel_traitsIf6__halffS2_fjLj1280ELj1ELj4ELj1ELj16ENS_18Kernel_traits_baseILj1280EfS2_fS2_fjLj128EEEEELb1ELb0ELb1ELb1EEEvNS_9BwdParamsE,(.L_x_25505 - _ZN10layer_norm13ln_bwd_kernelINS_13Kernel_traitsIf6__halffS2_fjLj1280ELj1ELj4ELj1ELj16ENS_18Kernel_traits_baseILj1280EfS2_fS2_fjLj128EEEEELb1ELb0ELb1ELb1EEEvNS_9BwdParamsE)
        .other          _ZN10layer_norm13ln_bwd_kernelINS_13Kernel_traitsIf6__halffS2_fjLj1280ELj1ELj4ELj1ELj16ENS_18Kernel_traits_baseILj1280EfS2_fS2_fjLj128EEEEELb1ELb0ELb1ELb1EEEvNS_9BwdParamsE,@"STO_CUDA_ENTRY STV_DEFAULT"
_ZN10layer_norm13ln_bwd_kernelINS_13Kernel_traitsIf6__halffS2_fjLj1280ELj1ELj4ELj1ELj16ENS_18Kernel_traits_baseILj1280EfS2_fS2_fjLj128EEEEELb1ELb0ELb1ELb1EEEvNS_9BwdParamsE:
.text._ZN10layer_norm13ln_bwd_kernelINS_13Kernel_traitsIf6__halffS2_fjLj1280ELj1ELj4ELj1ELj16ENS_18Kernel_traits_baseILj1280EfS2_fS2_fjLj128EEEEELb1ELb0ELb1ELb1EEEvNS_9BwdParamsE:
        /* <DEDUP_REMOVED lines=85> */
.L_x_19052:
        /* <DEDUP_REMOVED lines=14> */
[----:B0-----:R-:W0:Y:S01]  /*0630*/  LDC.64 R4, c[0x0][0x3a8] ;  /* 0x0000ea00ff047b82 */ /* 0x001e220000000a00 */
[C---:B------:R-:W-:Y:S01]  /*0640*/  IMAD R0, R2.reuse, UR8, RZ ;  /* 0x0000000802007c24 */ /* 0x040fe2000f8e02ff */
[----:B------:R-:W-:Y:S01]  /*0650*/  IADD3 R6, PT, PT, R217, -0x1, RZ ;  /* 0xffffffffd9067810 */ /* 0x000fe20007ffe0ff */
[----:B------:R-:W-:Y:S01]  /*0660*/  IMAD.WIDE R18, R2, 0x4, R188 ;  /* 0x0000000402127825 */ /* 0x000fe200078e02bc */
[----:B------:R-:W-:Y:S02]  /*0670*/  STL [R1+0x7c], R157 ;  /* 0x00007c9d01007387 */ /* 0x000fe40000100800 */
[----:B------:R-:W-:Y:S01]  /*0680*/  SHF.R.S32.HI R3, RZ, 0x1f, R0 ;  /* 0x0000001fff037819 */ /* 0x000fe20000011400 */
[----:B------:R-:W-:Y:S01]  /*0690*/  IMAD R6, R6, UR8, RZ ;  /* 0x0000000806067c24 */ /* 0x000fe2000f8e02ff */
[----:B------:R-:W-:Y:S01]  /*06a0*/  MOV R220, UR14 ;  /* 0x0000000e00dc7c02 */ /* 0x000fe20008000f00 */
[----:B------:R-:W2:Y:S01]  /*06b0*/  LDC.64 R16, c[0x0][0x428] ;  /* 0x00010a00ff107b82 */ /* 0x000ea20000000a00 */
[----:B------:R-:W-:Y:S01]  /*06c0*/  LEA.HI R224, R3, R0, RZ, 0x3 ;  /* 0x0000000003e07211 */ /* 0x000fe200078f18ff */
[----:B------:R-:W-:Y:S01]  /*06d0*/  STL [R1+0x78], R156 ;  /* 0x0000789c01007387 */ /* 0x000fe20000100800 */
[----:B------:R-:W-:-:S03]  /*06e0*/  SHF.R.S32.HI R3, RZ, 0x1f, R6 ;  /* 0x0000001fff037819 */ /* 0x000fc60000011406 */
[----:B------:R3:W4:Y:S01]  /*06f0*/  LDG.E R0, desc[UR6][R18.64] ;  /* 0x0000000612007981 */ /* 0x000722000c1e1900 */
[----:B------:R-:W-:Y:S01]  /*0700*/  LEA.HI R6, R3, R6, RZ, 0x3 ;  /* 0x0000000603067211 */ /* 0x000fe200078f18ff */
[----:B------:R-:W4:Y:S01]  /*0710*/  LDC.64 R226, c[0x0][0x3b0] ;  /* 0x0000ec00ffe27b82 */ /* 0x000f220000000a00 */
[----:B-1----:R-:W-:Y:S01]  /*0720*/  LOP3.LUT R199, R199, 0x1f, RZ, 0xc0, !PT ;  /* 0x0000001fc7c77812 */ /* 0x002fe200078ec0ff */
[----:B------:R-:W-:Y:S03]  /*0730*/  STL [R1+0x74], R155 ;  /* 0x0000749b01007387 */ /* 0x000fe60000100800 */
[----:B------:R-:W-:Y:S01]  /*0740*/  LEA.HI.SX32 R224, R224, R199, 0x1d ;  /* 0x000000c7e0e07211 */ /* 0x000fe200078feaff */
[----:B------:R-:W-:Y:S03]  /*0750*/  STL [R1+0x70], R154 ;  /* 0x0000709a01007387 */ /* 0x000fe60000100800 */
[----:B------:R-:W-:-:S02]  /*0760*/  IADD3 R223, PT, PT, R224, 0x20, RZ ;  /* 0x00000020e0df7810 */ /* 0x000fc40007ffe0ff */
[C---:B------:R-:W-:Y:S02]  /*0770*/  IADD3 R222, PT, PT, R224.reuse, 0x40, RZ ;  /* 0x00000040e0de7810 */ /* 0x040fe40007ffe0ff */
[C---:B------:R-:W-:Y:S01]  /*0780*/  IADD3 R216, PT, PT, R224.reuse, 0x60, RZ ;  /* 0x00000060e0d87810 */ /* 0x040fe20007ffe0ff */
[--C-:B0-----:R-:W-:Y:S01]  /*0790*/  IMAD.WIDE.U32 R22, R223, 0x20, R4.reuse ;  /* 0x00000020df167825 */ /* 0x101fe200078e0004 */
[----:B------:R-:W-:Y:S01]  /*07a0*/  IADD3 R3, PT, PT, R224, 0x80, RZ ;  /* 0x00000080e0037810 */ /* 0x000fe20007ffe0ff */
[----:B------:R-:W-:Y:S02]  /*07b0*/  STL [R1+0x6c], R153 ;  /* 0x00006c9901007387 */ /* 0x000fe40000100800 */
[--C-:B---3--:R-:W-:Y:S02]  /*07c0*/  IMAD.WIDE.U32 R18, R222, 0x20, R4.reuse ;  /* 0x00000020de127825 */ /* 0x108fe400078e0004 */
[----:B------:R-:W3:Y:S02]  /*07d0*/  LDG.E.128 R192, desc[UR6][R22.64] ;  /* 0x0000000616c07981 */ /* 0x000ee4000c1e1d00 */
[----:B------:R-:W-:-:S02]  /*07e0*/  IMAD.WIDE.U32 R196, R216, 0x20, R4 ;  /* 0x00000020d8c47825 */ /* 0x000fc400078e0004 */
[----:B------:R-:W3:Y:S02]  /*07f0*/  LDG.E.128 R24, desc[UR6][R22.64+0x10] ;  /* 0x0000100616187981 */ /* 0x000ee4000c1e1d00 */
[----:B------:R-:W-:Y:S02]  /*0800*/  IMAD.WIDE.U32 R200, R3, 0x20, R4 ;  /* 0x0000002003c87825 */ /* 0x000fe400078e0004 */
[----:B------:R-:W3:Y:S04]  /*0810*/  LDG.E.128 R164, desc[UR6][R18.64+0x10] ;  /* 0x0000100612a47981 */ /* 0x000ee8000c1e1d00 */
[----:B------:R-:W3:Y:S04]  /*0820*/  LDG.E.128 R168, desc[UR6][R196.64] ;  /* 0x00000006c4a87981 */ /* 0x000ee8000c1e1d00 */
[----:B------:R-:W3:Y:S04]  /*0830*/  LDG.E.128 R176, desc[UR6][R200.64] ;  /* 0x00000006c8b07981 */ /* 0x000ee8000c1e1d00 */
[----:B------:R0:W3:Y:S01]  /*0840*/  LDG.E.128 R180, desc[UR6][R200.64+0x10] ;  /* 0x00001006c8b47981 */ /* 0x0000e2000c1e1d00 */
[----:B-----5:R-:W-:-:S02]  /*0850*/  ISETP.GE.AND P3, PT, R215, 0x1, PT ;  /* 0x00000001d700780c */ /* 0x020fc40003f66270 */
[----:B------:R-:W-:Y:S01]  /*0860*/  MOV R221, UR15 ;  /* 0x0000000f00dd7c02 */ /* 0x000fe20008000f00 */
[----:B------:R1:W3:Y:S01]  /*0870*/  LDG.E.128 R172, desc[UR6][R196.64+0x10] ;  /* 0x00001006c4ac7981 */ /* 0x0002e2000c1e1d00 */
[----:B------:R-:W-:Y:S01]  /*0880*/  ISETP.NE.U32.AND P0, PT, R220, RZ, PT ;  /* 0x000000ffdc00720c */ /* 0x000fe20003f05070 */
[----:B------:R-:W-:Y:S01]  /*0890*/  IMAD.WIDE.U32 R20, R224, 0x20, R4 ;  /* 0x00000020e0147825 */ /* 0x000fe200078e0004 */
[----:B------:R-:W-:Y:S01]  /*08a0*/  LEA.HI.SX32 R7, R6, R199, 0x1d ;  /* 0x000000c706077211 */ /* 0x000fe200078feaff */
[----:B------:R-:W3:Y:S01]  /*08b0*/  LDG.E.128 R28, desc[UR6][R18.64] ;  /* 0x00000006121c7981 */ /* 0x000ee2000c1e1d00 */
[----:B------:R-:W-:Y:S02]  /*08c0*/  ISETP.NE.AND.EX P0, PT, R221, RZ, PT, P0 ;  /* 0x000000ffdd00720c */ /* 0x000fe40003f05300 */
[----:B0-----:R-:W-:Y:S01]  /*08d0*/  MOV R201, RZ ;  /* 0x000000ff00c97202 */ /* 0x001fe20000000f00 */
[----:B------:R-:W3:Y:S02]  /*08e0*/  LDG.E.128 R8, desc[UR6][R20.64] ;  /* 0x0000000614087981 */ /* 0x000ee4000c1e1d00 */
[----:B------:R-:W-:-:S02]  /*08f0*/  @P3 IADD3 R198, PT, PT, R215, -0x1, RZ ;  /* 0xffffffffd7c63810 */ /* 0x000fc40007ffe0ff */
[----:B------:R0:W3:Y:S03]  /*0900*/  LDG.E.128 R188, desc[UR6][R20.64+0x10] ;  /* 0x0000100614bc7981 */ /* 0x0000e6000c1e1d00 */
[----:B------:R-:W-:Y:S01]  /*0910*/  @P3 IMAD R198, R198, UR8, RZ ;  /* 0x00000008c6c63c24 */ /* 0x000fe2000f8e02ff */
[----:B------:R-:W-:Y:S01]  /*0920*/  ISETP.NE.AND P1, PT, RZ, UR9, PT ;  /* 0x00000009ff007c0c */ /* 0x000fe2000bf25270 */
[----:B------:R3:W-:Y:S01]  /*0930*/  STL [R1+0x68], R152 ;  /* 0x0000689801007387 */ /* 0x0007e20000100800 */
[----:B------:R-:W0:Y:S02]  /*0940*/  @P0 LDC.64 R212, c[0x0][0x438] ;  /* 0x00010e00ffd40b82 */ /* 0x000e240000000a00 */
[----:B-1----:R-:W-:-:S04]  /*0950*/  @P3 SHF.R.S32.HI R196, RZ, 0x1f, R198 ;  /* 0x0000001fffc43819 */ /* 0x002fc800000114c6 */
[----:B------:R-:W-:Y:S02]  /*0960*/  @P3 LEA.HI R198, R196, R198, RZ, 0x3 ;  /* 0x000000c6c4c63211 */ /* 0x000fe400078f18ff */
[C---:B------:R-:W-:Y:S02]  /*0970*/  IADD3 R185, PT, PT, R7.reuse, 0x20, RZ ;  /* 0x0000002007b97810 */ /* 0x040fe40007ffe0ff */
[C---:B------:R-:W-:Y:S01]  /*0980*/  IADD3 R5, PT, PT, R7.reuse, 0x60, RZ ;  /* 0x0000006007057810 */ /* 0x040fe20007ffe0ff */
[C-C-:B--2---:R-:W-:Y:S01]  /*0990*/  IMAD.WIDE.U32 R12, R7.reuse, 0x10, R16.reuse ;  /* 0x00000010070c7825 */ /* 0x144fe200078e0010 */
[----:B------:R-:W-:Y:S01]  /*09a0*/  @P3 LEA.HI.SX32 R201, R198, R199, 0x1d ;  /* 0x000000c7c6c93211 */ /* 0x000fe200078feaff */
[----:B------:R-:W1:Y:S01]  /*09b0*/  @P0 LDC.64 R218, c[0x0][0x438] ;  /* 0x00010e00ffda0b82 */ /* 0x000e620000000a00 */
[C---:B0-----:R-:W-:Y:S02]  /*09c0*/  IADD3 R21, PT, PT, R7.reuse, 0x40, RZ ;  /* 0x0000004007157810 */ /* 0x041fe40007ffe0ff */
[----:B------:R-:W-:Y:S01]  /*09d0*/  IADD3 R19, PT, PT, R7, 0x80, RZ ;  /* 0x0000008007137810 */ /* 0x000fe20007ffe0ff */
[--C-:B------:R-:W-:Y:S01]  /*09e0*/  IMAD.WIDE.U32 R184, R185, 0x10, R16.reuse ;  /* 0x00000010b9b87825 */ /* 0x100fe200078e0010 */
[----:B------:R-:W-:Y:S01]  /*09f0*/  IADD3 R202, PT, PT, R201, 0x40, RZ ;  /* 0x00000040c9ca7810 */ /* 0x000fe20007ffe0ff */
[----:B------:R-:W2:Y:S02]  /*0a00*/  LDG.E.128 R12, desc[UR6][R12.64] ;  /* 0x000000060c0c7981 */ /* 0x000ea4000c1e1d00 */
[--C-:B------:R-:W-:Y:S01]  /*0a10*/  IMAD.WIDE.U32 R20, R21, 0x10, R16.reuse ;  /* 0x0000001015147825 */ /* 0x100fe200078e0010 */
[----:B------:R-:W0:Y:S01]  /*0a20*/  @P0 LDC.64 R210, c[0x0][0x438] ;  /* 0x00010e00ffd20b82 */ /* 0x000e220000000a00 */
[----:B------:R-:W2:Y:S02]  /*0a30*/  LDG.E.128 R184, desc[UR6][R184.64] ;  /* 0x00000006b8b87981 */ /* 0x000ea4000c1e1d00 */
[----:B------:R-:W-:-:S04]  /*0a40*/  IMAD.WIDE.U32 R4, R5, 0x10, R16 ;  /* 0x0000001005047825 */ /* 0x000fc800078e0010 */
[----:B------:R-:W-:Y:S01]  /*0a50*/  @P0 IMAD.WIDE.U32 R212, R224, 0x20, R212 ;  /* 0x00000020e0d40825 */ /* 0x000fe200078e00d4 */
[----:B------:R-:W2:Y:S01]  /*0a60*/  @P0 LDC.64 R206, c[0x0][0x438] ;  /* 0x00010e00ffce0b82 */ /* 0x000ea20000000a00 */
[----:B------:R-:W2:Y:S02]  /*0a70*/  LDG.E.128 R4, desc[UR6][R4.64] ;  /* 0x0000000604047981 */ /* 0x000ea4000c1e1d00 */
[----:B------:R-:W-:Y:S01]  /*0a80*/  IMAD.WIDE.U32 R16, R19, 0x10, R16 ;  /* 0x0000001013107825 */ /* 0x000fe200078e0010 */
[----:B----4-:R-:W-:-:S03]  /*0a90*/  FSEL R0, R0, RZ, !P1 ;  /* 0x000000ff00007208 */ /* 0x010fc60004800000 */
[----:B------:R-:W-:Y:S02]  /*0aa0*/  IMAD.WIDE.U32 R202, R202, 0x8, R226 ;  /* 0x00000008caca7825 */ /* 0x000fe400078e00e2 */
[----:B------:R-:W4:Y:S01]  /*0ab0*/  LDG.E.128 R16, desc[UR6][R16.64] ;  /* 0x0000000610107981 */ /* 0x000f22000c1e1d00 */
[C---:B------:R-:W-:Y:S01]  /*0ac0*/  IADD3 R200, PT, PT, R201.reuse, 0x20, RZ ;  /* 0x00000020c9c87810 */ /* 0x040fe20007ffe0ff */
[----:B------:R-:W4:Y:S01]  /*0ad0*/  @P0 LDC.64 R196, c[0x0][0x438] ;  /* 0x00010e00ffc40b82 */ /* 0x000f220000000a00 */
[----:B------:R-:W-:Y:S01]  /*0ae0*/  IADD3 R199, PT, PT, R201, 0x60, RZ ;  /* 0x00000060c9c77810 */ /* 0x000fe20007ffe0ff */
[----:B-1----:R-:W-:Y:S01]  /*0af0*/  @P0 IMAD.WIDE.U32 R218, R223, 0x20, R218 ;  /* 0x00000020dfda0825 */ /* 0x002fe200078e00da */
[C---:B------:R-:W-:Y:S01]  /*0b00*/  IADD3 R198, PT, PT, R201.reuse, 0x80, RZ ;  /* 0x00000080c9c67810 */ /* 0x040fe20007ffe0ff */
[----:B------:R-:W4:Y:S02]  /*0b10*/  LDG.E.128 R20, desc[UR6][R20.64] ;  /* 0x0000000614147981 */ /* 0x000f24000c1e1d00 */
[----:B------:R-:W-:-:S02]  /*0b20*/  IMAD.WIDE.U32 R208, R201, 0x8, R226 ;  /* 0x00000008c9d07825 */ /* 0x000fc400078e00e2 */
[----:B------:R-:W5:Y:S02]  /*0b30*/  @P0 LDG.E.128 R60, desc[UR6][R218.64] ;  /* 0x00000006da3c0981 */ /* 0x000f64000c1e1d00 */
[----:B0-----:R-:W-:Y:S02]  /*0b40*/  @P0 IMAD.WIDE.U32 R210, R216, 0x20, R210 ;  /* 0x00000020d8d20825 */ /* 0x001fe400078e00d2 */
[----:B------:R-:W5:Y:S04]  /*0b50*/  @P0 LDG.E.128 R56, desc[UR6][R218.64+0x10] ;  /* 0x00001006da380981 */ /* 0x000f68000c1e1d00 */
[----:B------:R-:W5:Y:S04]  /*0b60*/  @P0 LDG.E.128 R68, desc[UR6][R212.64] ;  /* 0x00000006d4440981 */ /* 0x000f68000c1e1d00 */
[----:B------:R-:W5:Y:S01]  /*0b70*/  @P0 LDG.E.128 R64, desc[UR6][R212.64+0x10] ;  /* 0x00001006d4400981 */ /* 0x000f62000c1e1d00 */
[C---:B---3--:R-:W-:Y:S01]  /*0b80*/  FADD.FTZ R230, -R0.reuse, R192 ;  /* 0x000000c000e67221 */ /* 0x048fe20000010100 */
[----:B------:R-:W-:Y:S01]  /*0b90*/  FADD.FTZ R224, -R0, R193 ;  /* 0x000000c100e07221 */ /* 0x000fe20000010100 */
[----:B------:R-:W-:Y:S01]  /*0ba0*/  IMAD.WIDE.U32 R204, R200, 0x8, R226 ;  /* 0x00000008c8cc7825 */ /* 0x000fe200078e00e2 */
[----:B------:R0:W5:Y:S03]  /*0bb0*/  LDG.E.64 R192, desc[UR6][R202.64] ;  /* 0x00000006cac07981 */ /* 0x000166000c1e1b00 */
[C---:B------:R-:W-:Y:S01]  /*0bc0*/  FADD.FTZ R252, -R0.reuse, R194 ;  /* 0x000000c200fc7221 */ /* 0x040fe20000010100 */
[C---:B------:R-:W-:Y:S01]  /*0bd0*/  FADD.FTZ R235, -R0.reuse, R195 ;  /* 0x000000c300eb7221 */ /* 0x040fe20000010100 */
[----:B------:R-:W-:Y:S01]  /*0be0*/  IMAD.WIDE.U32 R200, R199, 0x8, R226 ;  /* 0x00000008c7c87825 */ /* 0x000fe200078e00e2 */
[----:B------:R1:W5:Y:S04]  /*0bf0*/  LDG.E.64 R194, desc[UR6][R204.64] ;  /* 0x00000006ccc27981 */ /* 0x000368000c1e1b00 */
[----:B------:R-:W5:Y:S01]  /*0c00*/  @P0 LDG.E.128 R44, desc[UR6][R210.64] ;  /* 0x00000006d22c0981 */ /* 0x000f62000c1e1d00 */
[C---:B0-----:R-:W-:Y:S01]  /*0c10*/  FADD.FTZ R203, -R0.reuse, R27 ;  /* 0x0000001b00cb7221 */ /* 0x041fe20000010100 */
[C---:B------:R-:W-:Y:S01]  /*0c20*/  FADD.FTZ R27, -R0.reuse, R164 ;  /* 0x000000a4001b7221 */ /* 0x040fe20000010100 */
[C---:B------:R-:W-:Y:S01]  /*0c30*/  FADD.FTZ R164, -R0.reuse, R170 ;  /* 0x000000aa00a47221 */ /* 0x040fe20000010100 */
[C---:B------:R-:W-:Y:S01]  /*0c40*/  FADD.FTZ R170, -R0.reuse, R176 ;  /* 0x000000b000aa7221 */ /* 0x040fe20000010100 */
[----:B------:R0:W5:Y:S01]  /*0c50*/  @P0 LDG.E.128 R40, desc[UR6][R210.64+0x10] ;  /* 0x00001006d2280981 */ /* 0x000162000c1e1d00 */
[----:B------:R-:W-:-:S03]  /*0c60*/  FADD.FTZ R176, -R0, R182 ;  /* 0x000000b600b07221 */ /* 0x000fc60000010100 */
[----:B------:R-:W3:Y:S01]  /*0c70*/  LDL R182, [R1+0x50] ;  /* 0x0000500001b67983 */ /* 0x000ee20000100800 */
[----:B------:R-:W-:-:S04]  /*0c80*/  IMAD.WIDE.U32 R198, R198, 0x8, R226 ;  /* 0x00000008c6c67825 */ /* 0x000fc800078e00e2 */
[C---:B-1----:R-:W-:Y:S01]  /*0c90*/  FADD.FTZ R205, -R0.reuse, R26 ;  /* 0x0000001a00cd7221 */ /* 0x042fe20000010100 */
[C---:B------:R-:W-:Y:S01]  /*0ca0*/  FADD.FTZ R26, -R0.reuse, R31 ;  /* 0x0000001f001a7221 */ /* 0x040fe20000010100 */
[C---:B------:R-:W-:Y:S01]  /*0cb0*/  FADD.FTZ R31, -R0.reuse, R169 ;  /* 0x000000a9001f7221 */ /* 0x040fe20000010100 */
[C---:B------:R-:W-:Y:S01]  /*0cc0*/  FADD.FTZ R169, -R0.reuse, R175 ;  /* 0x000000af00a97221 */ /* 0x040fe20000010100 */
[C---:B------:R-:W-:Y:S02]  /*0cd0*/  FADD.FTZ R175, -R0.reuse, R181 ;  /* 0x000000b500af7221 */ /* 0x040fe40000010100 */
[----:B------:R-:W3:Y:S01]  /*0ce0*/  LDL R181, [R1+0x54] ;  /* 0x0000540001b57983 */ /* 0x000ee20000100800 */
[----:B------:R-:W-:Y:S01]  /*0cf0*/  FADD.FTZ R228, -R0, R189 ;  /* 0x000000bd00e47221 */ /* 0x000fe20000010100 */
[--C-:B--2---:R-:W-:Y:S02]  /*0d00*/  HADD2.F32 R226, -RZ, R15.reuse.H0_H0 ;  /* 0x2000000fffe27230 */ /* 0x104fe40000004100 */
[----:B------:R-:W-:-:S02]  /*0d10*/  HADD2.F32 R225, -RZ, R15.H1_H1 ;  /* 0x3000000fffe17230 */ /* 0x000fc40000004100 */
[----:B------:R-:W-:Y:S01]  /*0d20*/  FADD.FTZ R15, -R0, R191 ;  /* 0x000000bf000f7221 */ /* 0x000fe20000010100 */
[----:B------:R-:W-:Y:S02]  /*0d30*/  HADD2.F32 R152, -RZ, R185.H0_H0 ;  /* 0x200000b9ff987230 */ /* 0x000fe40000004100 */
[--C-:B------:R-:W-:Y:S02]  /*0d40*/  HADD2.F32 R212, -RZ, R7.reuse.H0_H0 ;  /* 0x20000007ffd47230 */ /* 0x100fe40000004100 */
[----:B0-----:R-:W-:Y:S02]  /*0d50*/  HADD2.F32 R211, -RZ, R7.H1_H1 ;  /* 0x30000007ffd37230 */ /* 0x001fe40000004100 */
[C---:B------:R-:W-:Y:S01]  /*0d60*/  FMUL.FTZ R7, R214.reuse, R228 ;  /* 0x000000e4d6077220 */ /* 0x040fe20000410000 */
[----:B------:R-:W-:Y:S01]  /*0d70*/  FMUL.FTZ R228, R214, R15 ;  /* 0x0000000fd6e47220 */ /* 0x000fe20000410000 */
[--C-:B----4-:R-:W-:Y:S02]  /*0d80*/  HADD2.F32 R219, -RZ, R17.reuse.H0_H0 ;  /* 0x20000011ffdb7230 */ /* 0x110fe40000004100 */
[----:B------:R-:W-:-:S02]  /*0d90*/  HADD2.F32 R218, -RZ, R17.H1_H1 ;  /* 0x30000011ffda7230 */ /* 0x000fc40000004100 */
[----:B------:R-:W2:Y:S01]  /*0da0*/  LDL R17, [R1+0x5c] ;  /* 0x00005c0001117983 */ /* 0x000ea20000100800 */
[--C-:B------:R-:W-:Y:S02]  /*0db0*/  HADD2.F32 R216, -RZ, R16.reuse.H0_H0 ;  /* 0x20000010ffd87230 */ /* 0x100fe40000004100 */
[----:B------:R-:W-:Y:S02]  /*0dc0*/  HADD2.F32 R213, -RZ, R16.H1_H1 ;  /* 0x30000010ffd57230 */ /* 0x000fe40000004100 */
[----:B------:R-:W4:Y:S01]  /*0dd0*/  LDL R16, [R1+0x60] ;  /* 0x0000600001107983 */ /* 0x000f220000100800 */
[----:B---3--:R-:W-:Y:S01]  /*0de0*/  FMUL.FTZ R15, R182, R226 ;  /* 0x000000e2b60f7220 */ /* 0x008fe20000410000 */
[----:B------:R-:W-:Y:S02]  /*0df0*/  MOV R182, R152 ;  /* 0x0000009800b67202 */ /* 0x000fe40000000f00 */
[----:B------:R-:W3:Y:S01]  /*0e00*/  LDL R152, [R1+0x44] ;  /* 0x0000440001987983 */ /* 0x000ee20000100800 */
[----:B------:R-:W-:-:S04]  /*0e10*/  @P0 IMAD.WIDE.U32 R206, R222, 0x20, R206 ;  /* 0x00000020dece0825 */ /* 0x000fc800078e00ce */
[C---:B------:R-:W-:Y:S01]  /*0e20*/  FADD.FTZ R234, -R0.reuse, R8 ;  /* 0x0000000800ea7221 */ /* 0x040fe20000010100 */
[C---:B------:R-:W-:Y:S01]  /*0e30*/  FADD.FTZ R202, -R0.reuse, R28 ;  /* 0x0000001c00ca7221 */ /* 0x040fe20000010100 */
[----:B------:R-:W-:Y:S01]  /*0e40*/  FADD.FTZ R8, -R0, R190 ;  /* 0x000000be00087221 */ /* 0x000fe20000010100 */
[----:B------:R-:W-:-:S04]  /*0e50*/  @P0 IMAD.WIDE.U32 R196, R3, 0x20, R196 ;  /* 0x0000002003c40825 */ /* 0x000fc800078e00c4 */
[C---:B------:R-:W-:Y:S01]  /*0e60*/  FADD.FTZ R3, -R0.reuse, R9 ;  /* 0x0000000900037221 */ /* 0x040fe20000010100 */
[C---:B------:R-:W-:Y:S01]  /*0e70*/  FADD.FTZ R229, -R0.reuse, R24 ;  /* 0x0000001800e57221 */ /* 0x040fe20000010100 */
[C---:B------:R-:W-:Y:S01]  /*0e80*/  FADD.FTZ R28, -R0.reuse, R165 ;  /* 0x000000a5001c7221 */ /* 0x040fe20000010100 */
[----:B------:R-:W-:Y:S01]  /*0e90*/  HADD2.F32 R222, -RZ, R184.H0_H0 ;  /* 0x200000b8ffde7230 */ /* 0x000fe20000004100 */
[----:B------:R0:W5:Y:S01]  /*0ea0*/  LDG.E.64 R190, desc[UR6][R200.64] ;  /* 0x00000006c8be7981 */ /* 0x000162000c1e1b00 */
[----:B------:R-:W-:Y:S02]  /*0eb0*/  HADD2.F32 R223, -RZ, R185.H1_H1 ;  /* 0x300000b9ffdf7230 */ /* 0x000fe40000004100 */
[C---:B------:R-:W-:Y:S01]  /*0ec0*/  FADD.FTZ R24, -R0.reuse, R29 ;  /* 0x0000001d00187221 */ /* 0x040fe20000010100 */
[C---:B------:R-:W-:Y:S01]  /*0ed0*/  FADD.FTZ R165, -R0.reuse, R171 ;  /* 0x000000ab00a57221 */ /* 0x040fe20000010100 */
[C---:B------:R-:W-:Y:S01]  /*0ee0*/  FADD.FTZ R233, -R0.reuse, R10 ;  /* 0x0000000a00e97221 */ /* 0x040fe20000010100 */
[C---:B------:R-:W-:Y:S01]  /*0ef0*/  FADD.FTZ R29, -R0.reuse, R166 ;  /* 0x000000a6001d7221 */ /* 0x040fe20000010100 */
[----:B------:R-:W-:Y:S01]  /*0f00*/  FADD.FTZ R171, -R0, R177 ;  /* 0x000000b100ab7221 */ /* 0x000fe20000010100 */
[----:B------:R-:W-:-:S02]  /*0f10*/  HADD2.F32 R10, -RZ, R12.H1_H1 ;  /* 0x3000000cff0a7230 */ /* 0x000fc40000004100 */
[C---:B------:R-:W-:Y:S01]  /*0f20*/  FADD.FTZ R227, -R0.reuse, R25 ;  /* 0x0000001900e37221 */ /* 0x040fe20000010100 */
[----:B------:R-:W-:Y:S02]  /*0f30*/  HADD2.F32 R153, -RZ, R184.H1_H1 ;  /* 0x300000b8ff997230 */ /* 0x000fe40000004100 */
[C---:B0-----:R-:W-:Y:S01]  /*0f40*/  FADD.FTZ R201, -R0.reuse, R167 ;  /* 0x000000a700c97221 */ /* 0x041fe20000010100 */
        /* <DEDUP_REMOVED lines=9> */
[C---:B------:R-:W-:Y:S01]  /*0fe0*/  FADD.FTZ R232, -R0.reuse, R11 ;  /* 0x0000000b00e87221 */ /* 0x040fe20000010100 */
[----:B------:R-:W5:Y:S01]  /*0ff0*/  @P0 LDG.E.128 R52, desc[UR6][R206.64] ;  /* 0x00000006ce340981 */ /* 0x000f62000c1e1d00 */
[C---:B------:R-:W-:Y:S01]  /*1000*/  FADD.FTZ R30, -R0.reuse, R168 ;  /* 0x000000a8001e7221 */ /* 0x040fe20000010100 */
[----:B------:R-:W-:Y:S01]  /*1010*/  MOV R20, R222 ;  /* 0x000000de00147202 */ /* 0x000fe20000000f00 */
[----:B------:R-:W-:Y:S01]  /*1020*/  HADD2.F32 R11, -RZ, R13.H0_H0 ;  /* 0x2000000dff0b7230 */ /* 0x000fe20000004100 */
[----:B------:R0:W5:Y:S01]  /*1030*/  @P0 LDG.E.128 R48, desc[UR6][R206.64+0x10] ;  /* 0x00001006ce300981 */ /* 0x000162000c1e1d00 */
[----:B------:R-:W-:Y:S01]  /*1040*/  MOV R178, R223 ;  /* 0x000000df00b27202 */ /* 0x000fe20000000f00 */
[----:B------:R-:W-:Y:S01]  /*1050*/  FADD.FTZ R168, -R0, R174 ;  /* 0x000000ae00a87221 */ /* 0x000fe20000010100 */
[----:B------:R-:W-:Y:S01]  /*1060*/  MOV R179, R224 ;  /* 0x000000e000b37202 */ /* 0x000fe20000000f00 */
[----:B------:R-:W-:-:S02]  /*1070*/  HADD2.F32 R204, -RZ, R4.H1_H1 ;  /* 0x30000004ffcc7230 */ /* 0x000fc40000004100 */
[C---:B------:R-:W-:Y:S01]  /*1080*/  FADD.FTZ R174, -R0.reuse, R180 ;  /* 0x000000b400ae7221 */ /* 0x040fe20000010100 */
[--C-:B------:R-:W-:Y:S02]  /*1090*/  HADD2.F32 R223, -RZ, R18.reuse.H0_H0 ;  /* 0x20000012ffdf7230 */ /* 0x100fe40000004100 */
[----:B------:R-:W-:Y:S01]  /*10a0*/  FADD.FTZ R231, -R0, R188 ;  /* 0x000000bc00e77221 */ /* 0x000fe20000010100 */
[----:B------:R-:W-:Y:S01]  /*10b0*/  HADD2.F32 R222, -RZ, R18.H1_H1 ;  /* 0x30000012ffde7230 */ /* 0x000fe20000004100 */
[----:B------:R-:W5:Y:S01]  /*10c0*/  @P0 LDG.E.128 R36, desc[UR6][R196.64] ;  /* 0x00000006c4240981 */ /* 0x000f62000c1e1d00 */
[----:B0-----:R-:W-:Y:S02]  /*10d0*/  HADD2.F32 R206, -RZ, R4.H0_H0 ;  /* 0x20000004ffce7230 */ /* 0x001fe40000004100 */
[----:B------:R-:W-:Y:S01]  /*10e0*/  FMUL.FTZ R4, R214, R233 ;  /* 0x000000e9d6047220 */ /* 0x000fe20000410000 */
[--C-:B------:R-:W-:Y:S01]  /*10f0*/  HADD2.F32 R157, -RZ, R186.reuse.H0_H0 ;  /* 0x200000baff9d7230 */ /* 0x100fe20000004100 */
[----:B------:R-:W3:Y:S01]  /*1100*/  LDL R18, [R1+0x58] ;  /* 0x0000580001127983 */ /* 0x000ee20000100800 */
[----:B------:R-:W-:Y:S01]  /*1110*/  HADD2.F32 R156, -RZ, R186.H1_H1 ;  /* 0x300000baff9c7230 */ /* 0x000fe20000004100 */
[----:B------:R-:W-:Y:S01]  /*1120*/  MOV R180, R230 ;  /* 0x000000e600b47202 */ /* 0x000fe20000000f00 */
[----:B------:R-:W-:Y:S01]  /*1130*/  FFMA.FTZ R73, R3, R10, R73 ;  /* 0x0000000a03497223 */ /* 0x000fe20000010049 */
[----:B------:R-:W-:Y:S01]  /*1140*/  FADD.FTZ R149, R149, R10 ;  /* 0x0000000a95957221 */ /* 0x000fe20000010000 */
[--C-:B------:R-:W-:Y:S01]  /*1150*/  HADD2.F32 R155, -RZ, R187.reuse.H0_H0 ;  /* 0x200000bbff9b7230 */ /* 0x100fe20000004100 */
[----:B------:R0:W5:Y:S01]  /*1160*/  LDG.E.64 R188, desc[UR6][R198.64] ;  /* 0x00000006c6bc7981 */ /* 0x000162000c1e1b00 */
[----:B------:R-:W-:-:S02]  /*1170*/  HADD2.F32 R154, -RZ, R187.H1_H1 ;  /* 0x300000bbff9a7230 */ /* 0x000fc40000004100 */
[--C-:B------:R-:W-:Y:S01]  /*1180*/  HADD2.F32 R185, -RZ, R21.reuse.H0_H0 ;  /* 0x20000015ffb97230 */ /* 0x100fe20000004100 */
[----:B------:R-:W5:Y:S01]  /*1190*/  @P0 LDG.E.128 R32, desc[UR6][R196.64+0x10] ;  /* 0x00001006c4200981 */ /* 0x000f62000c1e1d00 */
[----:B------:R-:W-:Y:S02]  /*11a0*/  HADD2.F32 R186, -RZ, R21.H1_H1 ;  /* 0x30000015ffba7230 */ /* 0x000fe40000004100 */
[----:B------:R-:W-:Y:S01]  /*11b0*/  FFMA.FTZ R74, R4, R11, R74 ;  /* 0x0000000b044a7223 */ /* 0x000fe2000001004a */
[--C-:B------:R-:W-:Y:S01]  /*11c0*/  HADD2.F32 R187, -RZ, R22.reuse.H0_H0 ;  /* 0x20000016ffbb7230 */ /* 0x100fe20000004100 */
[----:B------:R-:W3:Y:S01]  /*11d0*/  LDL R21, [R1+0x4c] ;  /* 0x00004c0001157983 */ /* 0x000ee20000100800 */
[----:B------:R-:W-:Y:S02]  /*11e0*/  HADD2.F32 R230, -RZ, R19.H0_H0 ;  /* 0x20000013ffe67230 */ /* 0x000fe40000004100 */
[----:B------:R-:W-:Y:S01]  /*11f0*/  FADD.FTZ R150, R150, R11 ;  /* 0x0000000b96967221 */ /* 0x000fe20000010000 */
[----:B0-----:R-:W-:-:S02]  /*1200*/  HADD2.F32 R198, -RZ, R22.H1_H1 ;  /* 0x30000016ffc67230 */ /* 0x001fc40000004100 */
[----:B------:R-:W3:Y:S01]  /*1210*/  LDL R22, [R1+0x48] ;  /* 0x0000480001167983 */ /* 0x000ee20000100800 */
[----:B------:R-:W-:Y:S02]  /*1220*/  HADD2.F32 R224, -RZ, R19.H1_H1 ;  /* 0x30000013ffe07230 */ /* 0x000fe40000004100 */
[C---:B------:R-:W-:Y:S01]  /*1230*/  FMUL.FTZ R19, R214.reuse, R235 ;  /* 0x000000ebd6137220 */ /* 0x040fe20000410000 */
[----:B------:R-:W-:Y:S01]  /*1240*/  FMUL.FTZ R0, R214, R234 ;  /* 0x000000ead6007220 */ /* 0x000fe20000410000 */
[----:B------:R0:W5:Y:S01]  /*1250*/  LDG.E.64 R196, desc[UR6][R208.64] ;  /* 0x00000006d0c47981 */ /* 0x000162000c1e1b00 */
[----:B------:R-:W-:Y:S01]  /*1260*/  FMUL.FTZ R234, R181, R225 ;  /* 0x000000e1b5ea7220 */ /* 0x000fe20000410000 */
[--C-:B------:R-:W-:Y:S01]  /*1270*/  HADD2.F32 R210, -RZ, R6.reuse.H0_H0 ;  /* 0x20000006ffd27230 */ /* 0x100fe20000004100 */
[----:B------:R-:W-:Y:S01]  /*1280*/  MOV R233, R153 ;  /* 0x0000009900e97202 */ /* 0x000fe20000000f00 */
[----:B------:R-:W3:Y:S04]  /*1290*/  LDL R181, [R1+0x2c] ;  /* 0x00002c0001b57983 */ /* 0x000ee80000100800 */
[----:B------:R-:W3:Y:S01]  /*12a0*/  LDL R153, [R1+0x30] ;  /* 0x0000300001997983 */ /* 0x000ee20000100800 */
[----:B0-----:R-:W-:-:S02]  /*12b0*/  HADD2.F32 R209, -RZ, R6.H1_H1 ;  /* 0x30000006ffd17230 */ /* 0x001fc40000004100 */
[C---:B------:R-:W-:Y:S02]  /*12c0*/  FMUL.FTZ R6, R214.reuse, R231 ;  /* 0x000000e7d6067220 */ /* 0x040fe40000410000 */
[----:B------:R-:W3:Y:S01]  /*12d0*/  LDL R231, [R1+0x3c] ;  /* 0x00003c0001e77983 */ /* 0x000ee20000100800 */
[----:B--2---:R-:W-:Y:S01]  /*12e0*/  FMUL.FTZ R10, R17, R10 ;  /* 0x0000000a110a7220 */ /* 0x004fe20000410000 */
[----:B------:R-:W-:Y:S01]  /*12f0*/  FMUL.FTZ R17, R214, R179 ;  /* 0x000000b3d6117220 */ /* 0x000fe20000410000 */
[----:B------:R-:W-:Y:S02]  /*1300*/  MOV R179, R178 ;  /* 0x000000b200b37202 */ /* 0x000fe40000000f00 */
[----:B------:R-:W2:Y:S01]  /*1310*/  LDL R178, [R1+0x40] ;  /* 0x0000400001b27983 */ /* 0x000ea20000100800 */
[----:B----4-:R-:W-:Y:S01]  /*1320*/  FMUL.FTZ R11, R16, R11 ;  /* 0x0000000b100b7220 */ /* 0x010fe20000410000 */
[----:B------:R-:W-:Y:S02]  /*1330*/  FMUL.FTZ R16, R214, R180 ;  /* 0x000000b4d6107220 */ /* 0x000fe40000410000 */
[----:B------:R-:W4:Y:S01]  /*1340*/  LDL R180, [R1+0x28] ;  /* 0x0000280001b47983 */ /* 0x000f220000100800 */
[-C--:B------:R-:W-:Y:S01]  /*1350*/  FFMA.FTZ R83, R19, R179.reuse, R83 ;  /* 0x000000b313537223 */ /* 0x080fe20000010053 */
[----:B------:R-:W-:Y:S01]  /*1360*/  FADD.FTZ R143, R143, R179 ;  /* 0x000000b38f8f7221 */ /* 0x000fe20000010000 */
[----:B---3--:R-:W-:-:S02]  /*1370*/  FMUL.FTZ R179, R152, R179 ;  /* 0x000000b398b37220 */ /* 0x008fc40000410000 */
[----:B------:R-:W3:Y:S01]  /*1380*/  LDL R152, [R1+0x34] ;  /* 0x0000340001987983 */ /* 0x000ee20000100800 */
[--C-:B------:R-:W-:Y:S02]  /*1390*/  HADD2.F32 R208, -RZ, R5.reuse.H0_H0 ;  /* 0x20000005ffd07230 */ /* 0x100fe40000004100 */
[----:B------:R-:W-:Y:S02]  /*13a0*/  HADD2.F32 R207, -RZ, R5.H1_H1 ;  /* 0x30000005ffcf7230 */ /* 0x000fe40000004100 */
[----:B------:R-:W-:Y:S02]  /*13b0*/  FMUL.FTZ R5, R214, R232 ;  /* 0x000000e8d6057220 */ /* 0x000fe40000410000 */
[----:B------:R-:W3:Y:S01]  /*13c0*/  LDL R232, [R1+0x38] ;  /* 0x0000380001e87983 */ /* 0x000ee20000100800 */
[----:B------:R-:W-:Y:S02]  /*13d0*/  HADD2.F32 R9, -RZ, R12.H0_H0 ;  /* 0x2000000cff097230 */ /* 0x000fe40000004100 */
[----:B------:R-:W-:-:S02]  /*13e0*/  HADD2.F32 R12, -RZ, R13.H1_H1 ;  /* 0x3000000dff0c7230 */ /* 0x000fc40000004100 */
[--C-:B------:R-:W-:Y:S02]  /*13f0*/  HADD2.F32 R13, -RZ, R14.reuse.H0_H0 ;  /* 0x2000000eff0d7230 */ /* 0x100fe40000004100 */
[----:B------:R-:W-:Y:S02]  /*1400*/  HADD2.F32 R14, -RZ, R14.H1_H1 ;  /* 0x3000000eff0e7230 */ /* 0x000fe40000004100 */
[----:B------:R-:W-:Y:S01]  /*1410*/  FFMA.FTZ R72, R0, R9, R72 ;  /* 0x0000000900487223 */ /* 0x000fe20000010048 */
[----:B------:R-:W-:Y:S01]  /*1420*/  FADD.FTZ R148, R148, R9 ;  /* 0x0000000994947221 */ /* 0x000fe20000010000 */
[----:B------:R-:W-:Y:S01]  /*1430*/  FADD.FTZ R144, R144, R13 ;  /* 0x0000000d90907221 */ /* 0x000fe20000010000 */
[----:B------:R-:W-:Y:S01]  /*1440*/  FFMA.FTZ R76, R6, R13, R76 ;  /* 0x0000000d064c7223 */ /* 0x000fe2000001004c */
[----:B------:R-:W-:Y:S01]  /*1450*/  FADD.FTZ R145, R145, R14 ;  /* 0x0000000e91917221 */ /* 0x000fe20000010000 */
[----:B------:R-:W-:Y:S01]  /*1460*/  FFMA.FTZ R77, R7, R14, R77 ;  /* 0x0000000e074d7223 */ /* 0x000fe2000001004d */
[----:B------:R-:W-:-:S02]  /*1470*/  HADD2.F32 R199, -RZ, R23.H0_H0 ;  /* 0x20000017ffc77230 */ /* 0x000fc40000004100 */
[----:B------:R-:W-:Y:S02]  /*1480*/  HADD2.F32 R200, -RZ, R23.H1_H1 ;  /* 0x30000017ffc87230 */ /* 0x000fe40000004100 */
[----:B------:R-:W-:Y:S01]  /*1490*/  FADD.FTZ R136, R136, R157 ;  /* 0x0000009d88887221 */ /* 0x000fe20000010000 */
[----:B------:R-:W3:Y:S01]  /*14a0*/  LDL R23, [R1+0x64] ;  /* 0x0000640001177983 */ /* 0x000ee20000100800 */
[----:B------:R-:W-:Y:S01]  /*14b0*/  FADD.FTZ R142, R142, R182 ;  /* 0x000000b68e8e7221 */ /* 0x000fe20000010000 */
[----:B------:R-:W-:Y:S01]  /*14c0*/  FADD.FTZ R137, R137, R156 ;  /* 0x0000009c89897221 */ /* 0x000fe20000010000 */
[----:B------:R-:W-:Y:S01]  /*14d0*/  FADD.FTZ R138, R138, R155 ;  /* 0x0000009b8a8a7221 */ /* 0x000fe20000010000 */
[----:B------:R-:W-:Y:S01]  /*14e0*/  FFMA.FTZ R81, R17, R233, R81 ;  /* 0x000000e911517223 */ /* 0x000fe20000010051 */
[----:B------:R-:W-:Y:S01]  /*14f0*/  FADD.FTZ R141, R141, R233 ;  /* 0x000000e98d8d7221 */ /* 0x000fe20000010000 */
[----:B------:R-:W-:Y:S01]  /*1500*/  FADD.FTZ R139, R139, R154 ;  /* 0x0000009a8b8b7221 */ /* 0x000fe20000010000 */
[----:B------:R-:W-:Y:S01]  /*1510*/  FMUL.FTZ R9, R18, R9 ;  /* 0x0000000912097220 */ /* 0x000fe20000410000 */
[C---:B------:R-:W-:Y:S01]  /*1520*/  FMUL.FTZ R18, R214.reuse, R252 ;  /* 0x000000fcd6127220 */ /* 0x040fe20000410000 */
[----:B------:R-:W-:Y:S01]  /*1530*/  MOV R252, R20 ;  /* 0x0000001400fc7202 */ /* 0x000fe20000000f00 */
[C---:B------:R-:W-:Y:S01]  /*1540*/  FMUL.FTZ R20, R214.reuse, R229 ;  /* 0x000000e5d6147220 */ /* 0x040fe20000410000 */
[----:B------:R-:W-:Y:S01]  /*1550*/  FMUL.FTZ R229, R214, R177 ;  /* 0x000000b1d6e57220 */ /* 0x000fe20000410000 */
[----:B------:R-:W-:-:S02]  /*1560*/  FFMA.FTZ R82, R18, R182, R82 ;  /* 0x000000b612527223 */ /* 0x000fc40000010052 */
[----:B------:R-:W-:Y:S01]  /*1570*/  FFMA.FTZ R84, R20, R157, R84 ;  /* 0x0000009d14547223 */ /* 0x000fe20000010054 */
[----:B------:R-:W-:Y:S01]  /*1580*/  FMUL.FTZ R14, R21, R14 ;  /* 0x0000000e150e7220 */ /* 0x000fe20000410000 */
[C---:B------:R-:W-:Y:S01]  /*1590*/  FMUL.FTZ R21, R214.reuse, R227 ;  /* 0x000000e3d6157220 */ /* 0x040fe20000410000 */
[----:B------:R-:W-:Y:S01]  /*15a0*/  FMUL.FTZ R227, R214, R203 ;  /* 0x000000cbd6e37220 */ /* 0x000fe20000410000 */
[----:B------:R-:W-:Y:S01]  /*15b0*/  FMUL.FTZ R13, R22, R13 ;  /* 0x0000000d160d7220 */ /* 0x000fe20000410000 */
[----:B------:R-:W-:Y:S01]  /*15c0*/  FMUL.FTZ R22, R214, R205 ;  /* 0x000000cdd6167220 */ /* 0x000fe20000410000 */
[----:B------:R-:W-:Y:S01]  /*15d0*/  FFMA.FTZ R85, R21, R156, R85 ;  /* 0x0000009c15557223 */ /* 0x000fe20000010055 */
[----:B------:R-:W-:Y:S02]  /*15e0*/  FFMA.FTZ R87, R227, R154, R87 ;  /* 0x0000009ae3577223 */ /* 0x000fe40000010057 */
[----:B------:R-:W-:Y:S01]  /*15f0*/  FFMA.FTZ R86, R22, R155, R86 ;  /* 0x0000009b16567223 */ /* 0x000fe20000010056 */
[----:B------:R-:W-:Y:S01]  /*1600*/  FMUL.FTZ R181, R181, R156 ;  /* 0x0000009cb5b57220 */ /* 0x000fe20000410000 */
[----:B------:R-:W-:Y:S01]  /*1610*/  FMUL.FTZ R177, R231, R233 ;  /* 0x000000e9e7b17220 */ /* 0x000fe20000410000 */
[----:B--2---:R-:W-:Y:S01]  /*1620*/  FMUL.FTZ R178, R178, R182 ;  /* 0x000000b6b2b27220 */ /* 0x004fe20000410000 */
[----:B------:R-:W-:Y:S01]  /*1630*/  FMUL.FTZ R182, R153, R155 ;  /* 0x0000009b99b67220 */ /* 0x000fe20000410000 */
[----:B----4-:R-:W-:-:S02]  /*1640*/  FMUL.FTZ R180, R180, R157 ;  /* 0x0000009db4b47220 */ /* 0x010fc40000410000 */
[----:B------:R0:W5:Y:S04]  /*1650*/  LDL.LU R157, [R1+0x7c] ;  /* 0x00007c00019d7983 */ /* 0x0001680000300800 */
[----:B------:R0:W5:Y:S04]  /*1660*/  LDL.LU R156, [R1+0x78] ;  /* 0x00007800019c7983 */ /* 0x0001680000300800 */
[----:B------:R0:W5:Y:S04]  /*1670*/  LDL.LU R155, [R1+0x74] ;  /* 0x00007400019b7983 */ /* 0x0001680000300800 */
[----:B------:R-:W2:Y:S01]  /*1680*/  LDL R153, [R1+0x18] ;  /* 0x0000180001997983 */ /* 0x000ea20000100800 */
[----:B---3--:R-:W-:-:S03]  /*1690*/  FMUL.FTZ R233, R152, R154 ;  /* 0x0000009a98e97220 */ /* 0x008fc60000410000 */
[----:B------:R0:W5:Y:S04]  /*16a0*/  LDL.LU R154, [R1+0x70] ;  /* 0x00007000019a7983 */ /* 0x0001680000300800 */
[----:B------:R-:W3:Y:S01]  /*16b0*/  LDL R152, [R1+0x1c] ;  /* 0x00001c0001987983 */ /* 0x000ee20000100800 */
[----:B------:R-:W-:Y:S01]  /*16c0*/  FADD.FTZ R147, R147, R225 ;  /* 0x000000e193937221 */ /* 0x000fe20000010000 */
[----:B------:R-:W-:Y:S01]  /*16d0*/  FFMA.FTZ R79, R228, R225, R79 ;  /* 0x000000e1e44f7223 */ /* 0x000fe2000001004f */
        /* <DEDUP_REMOVED lines=9> */
[----:B------:R-:W4:Y:S04]  /*1770*/  LDL R203, [R1+0x14] ;  /* 0x0000140001cb7983 */ /* 0x000f280000100800 */
[----:B------:R-:W4:Y:S01]  /*1780*/  LDL R232, [R1+0x8] ;  /* 0x0000080001e87983 */ /* 0x000f220000100800 */
[----:B------:R-:W-:Y:S01]  /*1790*/  FFMA.FTZ R80, R16, R252, R80 ;  /* 0x000000fc10507223 */ /* 0x000fe20000010050 */
[----:B------:R-:W-:-:S02]  /*17a0*/  FADD.FTZ R140, R140, R252 ;  /* 0x000000fc8c8c7221 */ /* 0x000fc40000010000 */
[----:B------:R-:W4:Y:S04]  /*17b0*/  LDL R252, [R1+0x20] ;  /* 0x0000200001fc7983 */ /* 0x000f280000100800 */
[----:B------:R-:W4:Y:S04]  /*17c0*/  LDL R235, [R1+0x24] ;  /* 0x0000240001eb7983 */ /* 0x000f280000100800 */
[----:B------:R-:W4:Y:S04]  /*17d0*/  LDL R205, [R1+0x10] ;  /* 0x0000100001cd7983 */ /* 0x000f280000100800 */
[----:B------:R-:W4:Y:S01]  /*17e0*/  LDL R231, [R1+0xc] ;  /* 0x00000c0001e77983 */ /* 0x000f220000100800 */
[-C--:B------:R-:W-:Y:S01]  /*17f0*/  FFMA.FTZ R75, R5, R12.reuse, R75 ;  /* 0x0000000c054b7223 */ /* 0x080fe2000001004b */
[----:B------:R-:W-:Y:S01]  /*1800*/  FADD.FTZ R151, R151, R12 ;  /* 0x0000000c97977221 */ /* 0x000fe20000010000 */
[----:B------:R-:W-:Y:S01]  /*1810*/  FMUL.FTZ R12, R23, R12 ;  /* 0x0000000c170c7220 */ /* 0x000fe20000410000 */
[C---:B------:R-:W-:Y:S01]  /*1820*/  FMUL.FTZ R23, R214.reuse, R202 ;  /* 0x000000cad6177220 */ /* 0x040fe20000410000 */
[----:B------:R-:W-:Y:S01]  /*1830*/  FMUL.FTZ R24, R214, R24 ;  /* 0x00000018d6187220 */ /* 0x000fe20000410000 */
[----:B------:R-:W-:Y:S01]  /*1840*/  FADD.FTZ R132, R132, R183 ;  /* 0x000000b784847221 */ /* 0x000fe20000010000 */
[----:B------:R-:W-:Y:S01]  /*1850*/  FADD.FTZ R133, R133, R184 ;  /* 0x000000b885857221 */ /* 0x000fe20000010000 */
[----:B------:R-:W-:Y:S01]  /*1860*/  FFMA.FTZ R88, R23, R183, R88 ;  /* 0x000000b717587223 */ /* 0x000fe20000010058 */
[----:B------:R-:W-:Y:S01]  /*1870*/  FFMA.FTZ R89, R24, R184, R89 ;  /* 0x000000b818597223 */ /* 0x000fe20000010059 */
[----:B------:R-:W-:Y:S01]  /*1880*/  FMUL.FTZ R8, R214, R8 ;  /* 0x00000008d6087220 */ /* 0x000fe20000410000 */
[----:B------:R-:W-:Y:S01]  /*1890*/  FADD.FTZ R146, R146, R226 ;  /* 0x000000e292927221 */ /* 0x000fe20000010000 */
[----:B------:R-:W-:-:S02]  /*18a0*/  FADD.FTZ R202, RZ, R9 ;  /* 0x00000009ffca7221 */ /* 0x000fc40000010000 */
[----:B------:R-:W-:Y:S01]  /*18b0*/  FFMA.FTZ R78, R8, R226, R78 ;  /* 0x000000e2084e7223 */ /* 0x000fe2000001004e */
[----:B------:R-:W-:Y:S01]  /*18c0*/  FMUL.FTZ R226, R214, R201 ;  /* 0x000000c9d6e27220 */ /* 0x000fe20000410000 */
[----:B------:R-:W-:Y:S01]  /*18d0*/  FFMA.FTZ R201, R0, R9, RZ ;  /* 0x0000000900c97223 */ /* 0x000fe200000100ff */
        /* <DEDUP_REMOVED lines=17> */
[----:B--2---:R-:W-:Y:S02]  /*19f0*/  FMUL.FTZ R183, R153, R183 ;  /* 0x000000b799b77220 */ /* 0x004fe40000410000 */
[----:B------:R0:W5:Y:S01]  /*1a00*/  LDL.LU R153, [R1+0x6c] ;  /* 0x00006c0001997983 */ /* 0x0001620000300800 */
[----:B---3--:R-:W-:-:S03]  /*1a10*/  FMUL.FTZ R184, R152, R184 ;  /* 0x000000b898b87220 */ /* 0x008fc60000410000 */
        /* <DEDUP_REMOVED lines=17> */
[----:B----4-:R-:W-:Y:S01]  /*1b30*/  FMUL.FTZ R187, R232, R187 ;  /* 0x000000bbe8bb7220 */ /* 0x010fe20000410000 */
[C---:B------:R-:W-:Y:S01]  /*1b40*/  FMUL.FTZ R25, R214.reuse, R25 ;  /* 0x00000019d6197220 */ /* 0x040fe20000410000 */
[----:B------:R-:W-:Y:S01]  /*1b50*/  FMUL.FTZ R232, R203, R200 ;  /* 0x000000c8cbe87220 */ /* 0x000fe20000410000 */
[----:B------:R-:W-:Y:S01]  /*1b60*/  FFMA.FTZ R203, R23, R183, R201 ;  /* 0x000000b717cb7223 */ /* 0x000fe200000100c9 */
[----:B------:R-:W-:Y:S01]  /*1b70*/  FADD.FTZ R202, R183, R202 ;  /* 0x000000cab7ca7221 */ /* 0x000fe20000010000 */
[C---:B------:R-:W-:Y:S01]  /*1b80*/  FMUL.FTZ R26, R214.reuse, R26 ;  /* 0x0000001ad61a7220 */ /* 0x040fe20000410000 */
[----:B------:R-:W-:Y:S01]  /*1b90*/  FMUL.FTZ R31, R214, R31 ;  /* 0x0000001fd61f7220 */ /* 0x000fe20000410000 */
[-C--:B------:R-:W-:Y:S01]  /*1ba0*/  FFMA.FTZ R90, R25, R185.reuse, R90 ;  /* 0x000000b9195a7223 */ /* 0x080fe2000001005a */
[----:B------:R-:W-:Y:S01]  /*1bb0*/  FADD.FTZ R134, R134, R185 ;  /* 0x000000b986867221 */ /* 0x000fe20000010000 */
[----:B------:R-:W-:Y:S01]  /*1bc0*/  FMUL.FTZ R185, R252, R185 ;  /* 0x000000b9fcb97220 */ /* 0x000fe20000410000 */
[----:B------:R-:W-:Y:S01]  /*1bd0*/  FFMA.FTZ R203, R24, R184, R203 ;  /* 0x000000b818cb7223 */ /* 0x000fe200000100cb */
[----:B------:R-:W-:Y:S01]  /*1be0*/  FADD.FTZ R202, R184, R202 ;  /* 0x000000cab8ca7221 */ /* 0x000fe20000010000 */
[----:B------:R-:W-:Y:S01]  /*1bf0*/  FMUL.FTZ R29, R214, R29 ;  /* 0x0000001dd61d7220 */ /* 0x000fe20000410000 */
[----:B------:R-:W-:Y:S01]  /*1c00*/  FFMA.FTZ R91, R26, R186, R91 ;  /* 0x000000ba1a5b7223 */ /* 0x000fe2000001005b */
[----:B------:R-:W-:Y:S01]  /*1c10*/  FADD.FTZ R135, R135, R186 ;  /* 0x000000ba87877221 */ /* 0x000fe20000010000 */
[-C--:B------:R-:W-:Y:S01]  /*1c20*/  FFMA.FTZ R97, R31, R204.reuse, R97 ;  /* 0x000000cc1f617223 */ /* 0x080fe20000010061 */
        /* <DEDUP_REMOVED lines=33> */
[-C--:B------:R-:W-:Y:S01]  /*1e40*/  FFMA.FTZ R98, R164, R208.reuse, R98 ;  /* 0x000000d0a4627223 */ /* 0x080fe20000010062 */
[----:B------:R-:W-:Y:S01]  /*1e50*/  FADD.FTZ R126, R126, R208 ;  /* 0x000000d07e7e7221 */ /* 0x000fe20000010000 */
        /* <DEDUP_REMOVED lines=12> */
[-C--:B------:R-:W-:Y:S01]  /*1f20*/  FMUL.FTZ R204, R244, R210.reuse ;  /* 0x000000d2f4cc7220 */ /* 0x080fe20000410000 */
[----:B------:R-:W-:Y:S01]  /*1f30*/  FFMA.FTZ R208, R165, R203, R207 ;  /* 0x000000cba5d07223 */ /* 0x000fe200000100cf */
[----:B------:R-:W-:Y:S01]  /*1f40*/  FADD.FTZ R209, R209, R203 ;  /* 0x000000cbd1d17221 */ /* 0x000fe20000010000 */
[----:B------:R-:W-:Y:S01]  /*1f50*/  FADD.FTZ R120, R120, R210 ;  /* 0x000000d278787221 */ /* 0x000fe20000010000 */
[C---:B------:R-:W-:Y:S01]  /*1f60*/  FFMA.FTZ R100, R166.reuse, R210, R100 ;  /* 0x000000d2a6647223 */ /* 0x040fe20000010064 */
        /* <DEDUP_REMOVED lines=29> */
[----:B------:R-:W-:-:S02]  /*2140*/  FMUL.FTZ R211, R236, R223 ;  /* 0x000000dfecd37220 */ /* 0x000fc40000410000 */
[C---:B------:R-:W-:Y:S01]  /*2150*/  FFMA.FTZ R216, R172.reuse, R210, R216 ;  /* 0x000000d2acd87223 */ /* 0x040fe200000100d8 */
[----:B------:R-:W-:Y:S01]  /*2160*/  FADD.FTZ R213, R213, R210 ;  /* 0x000000d2d5d57221 */ /* 0x000fe20000010000 */
[----:B------:R-:W-:Y:S01]  /*2170*/  FFMA.FTZ R107, R172, R218, R107 ;  /* 0x000000daac6b7223 */ /* 0x000fe2000001006b */
[----:B------:R-:W-:Y:S01]  /*2180*/  FADD.FTZ R119, R119, R218 ;  /* 0x000000da77777221 */ /* 0x000fe20000010000 */
        /* <DEDUP_REMOVED lines=21> */
[----:B0-----:R-:W-:Y:S06]  /*22e0*/  BRA `(.L_x_18884) ;  /* 0x0000000400307947 */ /* 0x001fec0003800000 */
.L_x_18883:
        /* <DEDUP_REMOVED lines=35> */
.L_x_18885:
        /* <DEDUP_REMOVED lines=41> */
.L_x_18884:
[----:B------:R-:W-:Y:S05]  /*27b0*/  BSYNC.RECONVERGENT B1 ;  /* 0x0000000000017941 */ /* 0x000fea0003800200 */
.L_x_18882:
        /* <DEDUP_REMOVED lines=20> */
.L_x_19064:
        /* <DEDUP_REMOVED lines=41> */
.L_x_18891:
[----:B------:R-:W-:Y:S05]  /*2b90*/  BSYNC.RECONVERGENT B2 ;  /* 0x0000000000027941 */ /* 0x000fea0003800200 */
.L_x_18890:
        /* <DEDUP_REMOVED lines=13> */
.L_x_18893:
[----:B------:R-:W-:Y:S05]  /*2c70*/  BSYNC.RECONVERGENT B2 ;  /* 0x0000000000027941 */ /* 0x000fea0003800200 */
.L_x_18892:
        /* <DEDUP_REMOVED lines=13> */
.L_x_18895:
[----:B------:R-:W-:Y:S05]  /*2d50*/  BSYNC.RECONVERGENT B2 ;  /* 0x0000000000027941 */ /* 0x000fea0003800200 */
.L_x_18894:
        /* <DEDUP_REMOVED lines=13> */
.L_x_18897:
[----:B------:R-:W-:Y:S05]  /*2e30*/  BSYNC.RECONVERGENT B2 ;  /* 0x0000000000027941 */ /* 0x000fea0003800200 */
.L_x_18896:
        /* <DEDUP_REMOVED lines=13> */
.L_x_18899:
[----:B------:R-:W-:Y:S05]  /*2f10*/  BSYNC.RECONVERGENT B2 ;  /* 0x0000000000027941 */ /* 0x000fea0003800200 */
.L_x_18898:
        /* <DEDUP_REMOVED lines=13> */
.L_x_18901:
[----:B------:R-:W-:Y:S05]  /*2ff0*/  BSYNC.RECONVERGENT B2 ;  /* 0x0000000000027941 */ /* 0x000fea0003800200 */
.L_x_18900:
        /* <DEDUP_REMOVED lines=13> */
.L_x_18903:
[----:B------:R-:W-:Y:S05]  /*30d0*/  BSYNC.RECONVERGENT B2 ;  /* 0x0000000000027941 */ /* 0x000fea0003800200 */
.L_x_18902:
        /* <DEDUP_REMOVED lines=14> */
.L_x_18889:
        /* <DEDUP_REMOVED lines=46> */
.L_x_18906:
[----:B------:R-:W-:Y:S05]  /*34a0*/  BSYNC.RECONVERGENT B2 ;  /* 0x0000000000027941 */ /* 0x000fea0003800200 */
.L_x_18905:
        /* <DEDUP_REMOVED lines=13> */
.L_x_18908:
[----:B------:R-:W-:Y:S05]  /*3580*/  BSYNC.RECONVERGENT B2 ;  /* 0x0000000000027941 */ /* 0x000fea0003800200 */
.L_x_18907:
        /* <DEDUP_REMOVED lines=13> */
.L_x_18910:
[----:B------:R-:W-:Y:S05]  /*3660*/  BSYNC.RECONVERGENT B2 ;  /* 0x0000000000027941 */ /* 0x000fea0003800200 */
.L_x_18909:
        /* <DEDUP_REMOVED lines=13> */
.L_x_18912:
[----:B------:R-:W-:Y:S05]  /*3740*/  BSYNC.RECONVERGENT B2 ;  /* 0x0000000000027941 */ /* 0x000fea0003800200 */
.L_x_18911:
        /* <DEDUP_REMOVED lines=13> */
.L_x_18914:
[----:B------:R-:W-:Y:S05]  /*3820*/  BSYNC.RECONVERGENT B2 ;  /* 0x0000000000027941 */ /* 0x000fea0003800200 */
.L_x_18913:
        /* <DEDUP_REMOVED lines=13> */
.L_x_18916:
[----:B------:R-:W-:Y:S05]  /*3900*/  BSYNC.RECONVERGENT B2 ;  /* 0x0000000000027941 */ /* 0x000fea0003800200 */
.L_x_18915:
        /* <DEDUP_REMOVED lines=13> */
.L_x_18918:
[----:B------:R-:W-:Y:S05]  /*39e0*/  BSYNC.RECONVERGENT B2 ;  /* 0x0000000000027941 */ /* 0x000fea0003800200 */
.L_x_18917:
[----:B------:R-:W-:Y:S05]  /*39f0*/  @!P3 BRA `(.L_x_18904) ;  /* 0x0000000c0000b947 */ /* 0x000fea0003800000 */
[----:B------:R-:W-:Y:S01]  /*3a00*/  ISETP.GE.U32.AND P0, PT, R196, RZ, PT ;  /* 0x000000ffc400720c */ /* 0x000fe20003f06070 */
[----:B------:R-:W-:-:S03]  /*3a10*/  FMUL.FTZ R196, R163, UR13 ;  /* 0x0000000da3c47c20 */ /* 0x000fc60008410000 */
[----:B------:R-:W-:Y:S01]  /*3a20*/  ISETP.GE.U32.AND.EX P0, PT, R197, 0x1000000, PT, P0 ;  /* 0x01000000c500780c */ /* 0x000fe20003f06100 */
[----:B------:R-:W-:-:S05]  /*3a30*/  FMUL.FTZ R196, R196, UR12 ;  /* 0x0000000cc4c47c20 */ /* 0x000fca0008410000 */
[----:B------:R-:W-:-:S04]  /*3a40*/  FSEL R196, R196, RZ, P0 ;  /* 0x000000ffc4c47208 */ /* 0x000fc80000000000 */
[----:B------:R-:W-:-:S04]  /*3a50*/  F2FP.F16.F32.PACK_AB R196, RZ, R196 ;  /* 0x000000c4ffc4723e */ /* 0x000fc800000000ff */
[----:B------:R-:W-:Y:S01]  /*3a60*/  PRMT R155, R155, 0x5410, R196 ;  /* 0x000054109b9b7816 */ /* 0x000fe200000000c4 */
[----:B------:R-:W-:Y:S06]  /*3a70*/  BRA `(.L_x_18904) ;  /* 0x0000000800e07947 */ /* 0x000fec0003800000 */
.L_x_18888:
        /* <DEDUP_REMOVED lines=95> */
.L_x_18919:
        /* <DEDUP_REMOVED lines=24> */
[----:B------:R-:W-:Y:S02]  /*41f0*/  @P3 F2FP.F16.F32.PACK_AB R159, RZ, R160 ;  /* 0x000000a0ff9f323e */ /* 0x000fe400000000ff */
[----:B------:R-:W1:Y:S01]  /*4200*/  @P3 LDC.64 R160, c[0x0][0x408] ;  /* 0x00010200ffa03b82 */ /* 0x000e620000000a00 */
[----:B------:R-:W-:Y:S02]  /*4210*/  @P3 F2FP.F16.F32.PACK_AB R162, RZ, R162 ;  /* 0x000000a2ffa2323e */ /* 0x000fe400000000ff */
        /* <DEDUP_REMOVED lines=45> */
[----:B---3--:R-:W-:-:S04]  /*44f0*/  @P3 FMUL.FTZ R163, R162, R219 ;  /* 0x000000dba2a33220 */ /* 0x008fc80000410000 */
[----:B------:R-:W-:-:S05]  /*4500*/  @P3 FMUL.FTZ R163, R163, R218 ;  /* 0x000000daa3a33220 */ /* 0x000fca0000410000 */
[----:B------:R-:W-:Y:S02]  /*4510*/  @P3 FSEL R163, R163, RZ, P0 ;  /* 0x000000ffa3a33208 */ /* 0x000fe40000000000 */
[----:B------:R-:W-:Y:S02]  /*4520*/  @P3 ISETP.GE.U32.AND P0, PT, R196, RZ, PT ;  /* 0x000000ffc400320c */ /* 0x000fe40003f06070 */
[----:B------:R-:W-:Y:S02]  /*4530*/  @P3 F2FP.F16.F32.PACK_AB R163, RZ, R163 ;  /* 0x000000a3ffa3323e */ /* 0x000fe400000000ff */
        /* <DEDUP_REMOVED lines=10> */
[----:B------:R-:W-:-:S04]  /*45e0*/  @P3 F2FP.F16.F32.PACK_AB R196, RZ, R196 ;  /* 0x000000c4ffc4323e */ /* 0x000fc800000000ff */
[----:B------:R-:W-:-:S07]  /*45f0*/  @P3 PRMT R155, R155, 0x5410, R196 ;  /* 0x000054109b9b3816 */ /* 0x000fce00000000c4 */
.L_x_18904:
[----:B------:R-:W-:Y:S05]  /*4600*/  BSYNC.RECONVERGENT B1 ;  /* 0x0000000000017941 */ /* 0x000fea0003800200 */
.L_x_18887:
        /* <DEDUP_REMOVED lines=39> */
[----:B------:R-:W2:Y:S01]  /*4880*/  @P3 LDC.64 R160, c[0x0][0x408] ;  /* 0x00010200ffa03b82 */ /* 0x000ea20000000a00 */
[----:B------:R-:W-:Y:S02]  /*4890*/  @P3 F2FP.F16.F32.PACK_AB R162, RZ, R162 ;  /* 0x000000a2ffa2323e */ /* 0x000fe400000000ff */
        /* <DEDUP_REMOVED lines=63> */
.L_x_18922:
        /* <DEDUP_REMOVED lines=90> */
.L_x_18921:
        /* <DEDUP_REMOVED lines=47> */
.L_x_18926:
[----:B------:R-:W-:Y:S05]  /*5520*/  BSYNC.RECONVERGENT B2 ;  /* 0x0000000000027941 */ /* 0x000fea0003800200 */
.L_x_18925:
        /* <DEDUP_REMOVED lines=13> */
.L_x_18928:
[----:B------:R-:W-:Y:S05]  /*5600*/  BSYNC.RECONVERGENT B2 ;  /* 0x0000000000027941 */ /* 0x000fea0003800200 */
.L_x_18927:
        /* <DEDUP_REMOVED lines=13> */
.L_x_18930:
[----:B------:R-:W-:Y:S05]  /*56e0*/  BSYNC.RECONVERGENT B2 ;  /* 0x0000000000027941 */ /* 0x000fea0003800200 */
.L_x_18929:
        /* <DEDUP_REMOVED lines=13> */
.L_x_18932:
[----:B------:R-:W-:Y:S05]  /*57c0*/  BSYNC.RECONVERGENT B2 ;  /* 0x0000000000027941 */ /* 0x000fea0003800200 */
.L_x_18931:
        /* <DEDUP_REMOVED lines=13> */
.L_x_18934:
[----:B------:R-:W-:Y:S05]  /*58a0*/  BSYNC.RECONVERGENT B2 ;  /* 0x0000000000027941 */ /* 0x000fea0003800200 */
.L_x_18933:
        /* <DEDUP_REMOVED lines=13> */
.L_x_18936:
[----:B------:R-:W-:Y:S05]  /*5980*/  BSYNC.RECONVERGENT B2 ;  /* 0x0000000000027941 */ /* 0x000fea0003800200 */
.L_x_18935:
        /* <DEDUP_REMOVED lines=13> */
.L_x_18938:
[----:B------:R-:W-:Y:S05]  /*5a60*/  BSYNC.RECONVERGENT B2 ;  /* 0x0000000000027941 */ /* 0x000fea0003800200 */
.L_x_18937:
[----:B------:R-:W-:Y:S05]  /*5a70*/  @!P3 BRA `(.L_x_18923) ;  /* 0x0000000400dcb947 */ /* 0x000fea0003800000 */
[----:B------:R-:W-:Y:S01]  /*5a80*/  ISETP.GE.U32.AND P4, PT, R194, RZ, PT ;  /* 0x000000ffc200720c */ /* 0x000fe20003f86070 */
[----:B------:R-:W-:-:S03]  /*5a90*/  FMUL.FTZ R194, R163, UR13 ;  /* 0x0000000da3c27c20 */ /* 0x000fc60008410000 */
[----:B------:R-:W-:Y:S01]  /*5aa0*/  ISETP.GE.U32.AND.EX P4, PT, R195, 0x1000000, PT, P4 ;  /* 0x01000000c300780c */ /* 0x000fe20003f86140 */
[----:B------:R-:W-:-:S05]  /*5ab0*/  FMUL.FTZ R194, R194, UR12 ;  /* 0x0000000cc2c27c20 */ /* 0x000fca0008410000 */
[----:B------:R-:W-:-:S04]  /*5ac0*/  FSEL R194, R194, RZ, P4 ;  /* 0x000000ffc2c27208 */ /* 0x000fc80002000000 */
[----:B------:R-:W-:-:S04]  /*5ad0*/  F2FP.F16.F32.PACK_AB R194, RZ, R194 ;  /* 0x000000c2ffc2723e */ /* 0x000fc800000000ff */
[----:B-1----:R-:W-:Y:S01]  /*5ae0*/  PRMT R155, R155, 0x5410, R194 ;  /* 0x000054109b9b7816 */ /* 0x002fe200000000c2 */
[----:B------:R-:W-:Y:S06]  /*5af0*/  BRA `(.L_x_18923) ;  /* 0x0000000400bc7947 */ /* 0x000fec0003800000 */
.L_x_18924:
        /* <DEDUP_REMOVED lines=13> */
.L_x_18940:
[----:B------:R-:W-:Y:S05]  /*5bd0*/  BSYNC.RECONVERGENT B2 ;  /* 0x0000000000027941 */ /* 0x000fea0003800200 */
.L_x_18939:
        /* <DEDUP_REMOVED lines=13> */
.L_x_18942:
[----:B------:R-:W-:Y:S05]  /*5cb0*/  BSYNC.RECONVERGENT B2 ;  /* 0x0000000000027941 */ /* 0x000fea0003800200 */
.L_x_18941:
        /* <DEDUP_REMOVED lines=13> */
.L_x_18944:
[----:B------:R-:W-:Y:S05]  /*5d90*/  BSYNC.RECONVERGENT B2 ;  /* 0x0000000000027941 */ /* 0x000fea0003800200 */
.L_x_18943:
        /* <DEDUP_REMOVED lines=13> */
.L_x_18946:
[----:B------:R-:W-:Y:S05]  /*5e70*/  BSYNC.RECONVERGENT B2 ;  /* 0x0000000000027941 */ /* 0x000fea0003800200 */
.L_x_18945:
        /* <DEDUP_REMOVED lines=13> */
.L_x_18948:
[----:B------:R-:W-:Y:S05]  /*5f50*/  BSYNC.RECONVERGENT B2 ;  /* 0x0000000000027941 */ /* 0x000fea0003800200 */
.L_x_18947:
        /* <DEDUP_REMOVED lines=13> */
.L_x_18950:
[----:B------:R-:W-:Y:S05]  /*6030*/  BSYNC.RECONVERGENT B2 ;  /* 0x0000000000027941 */ /* 0x000fea0003800200 */
.L_x_18949:
        /* <DEDUP_REMOVED lines=13> */
.L_x_18952:
[----:B------:R-:W-:Y:S05]  /*6110*/  BSYNC.RECONVERGENT B2 ;  /* 0x0000000000027941 */ /* 0x000fea0003800200 */
.L_x_18951:
        /* <DEDUP_REMOVED lines=12> */
[----:B-1----:R-:W-:-:S07]  /*61e0*/  PRMT R155, R155, 0x5410, R194 ;  /* 0x000054109b9b7816 */ /* 0x002fce00000000c2 */
.L_x_18923:
[----:B------:R-:W-:Y:S05]  /*61f0*/  BSYNC.RECONVERGENT B1 ;  /* 0x0000000000017941 */ /* 0x000fea0003800200 */
.L_x_18920:
        /* <DEDUP_REMOVED lines=102> */
.L_x_18955:
        /* <DEDUP_REMOVED lines=90> */
.L_x_18954:
        /* <DEDUP_REMOVED lines=47> */
.L_x_18959:
[----:B------:R-:W-:Y:S05]  /*70f0*/  BSYNC.RECONVERGENT B2 ;  /* 0x0000000000027941 */ /* 0x000fea0003800200 */
.L_x_18958:
        /* <DEDUP_REMOVED lines=13> */
.L_x_18961:
[----:B------:R-:W-:Y:S05]  /*71d0*/  BSYNC.RECONVERGENT B2 ;  /* 0x0000000000027941 */ /* 0x000fea0003800200 */
.L_x_18960:
        /* <DEDUP_REMOVED lines=13> */
.L_x_18963:
[----:B------:R-:W-:Y:S05]  /*72b0*/  BSYNC.RECONVERGENT B2 ;  /* 0x0000000000027941 */ /* 0x000fea0003800200 */
.L_x_18962:
        /* <DEDUP_REMOVED lines=13> */
.L_x_18965:
[----:B------:R-:W-:Y:S05]  /*7390*/  BSYNC.RECONVERGENT B2 ;  /* 0x0000000000027941 */ /* 0x000fea0003800200 */
.L_x_18964:
        /* <DEDUP_REMOVED lines=13> */
.L_x_18967:
[----:B------:R-:W-:Y:S05]  /*7470*/  BSYNC.RECONVERGENT B2 ;  /* 0x0000000000027941 */ /* 0x000fea0003800200 */
.L_x_18966:
        /* <DEDUP_REMOVED lines=13> */
.L_x_18969:
[----:B------:R-:W-:Y:S05]  /*7550*/  BSYNC.RECONVERGENT B2 ;  /* 0x0000000000027941 */ /* 0x000fea0003800200 */
.L_x_18968:
        /* <DEDUP_REMOVED lines=13> */
.L_x_18971:
[----:B------:R-:W-:Y:S05]  /*7630*/  BSYNC.RECONVERGENT B2 ;  /* 0x0000000000027941 */ /* 0x000fea0003800200 */
.L_x_18970:
        /* <DEDUP_REMOVED lines=9> */
.L_x_18957:
        /* <DEDUP_REMOVED lines=13> */
.L_x_18973:
[----:B------:R-:W-:Y:S05]  /*77a0*/  BSYNC.RECONVERGENT B2 ;  /* 0x0000000000027941 */ /* 0x000fea0003800200 */
.L_x_18972:
        /* <DEDUP_REMOVED lines=13> */
.L_x_18975:
[----:B------:R-:W-:Y:S05]  /*7880*/  BSYNC.RECONVERGENT B2 ;  /* 0x0000000000027941 */ /* 0x000fea0003800200 */
.L_x_18974:
        /* <DEDUP_REMOVED lines=13> */
.L_x_18977:
[----:B------:R-:W-:Y:S05]  /*7960*/  BSYNC.RECONVERGENT B2 ;  /* 0x0000000000027941 */ /* 0x000fea0003800200 */
.L_x_18976:
        /* <DEDUP_REMOVED lines=13> */
.L_x_18979:
[----:B------:R-:W-:Y:S05]  /*7a40*/  BSYNC.RECONVERGENT B2 ;  /* 0x0000000000027941 */ /* 0x000fea0003800200 */
.L_x_18978:
        /* <DEDUP_REMOVED lines=13> */
.L_x_18981:
[----:B------:R-:W-:Y:S05]  /*7b20*/  BSYNC.RECONVERGENT B2 ;  /* 0x0000000000027941 */ /* 0x000fea0003800200 */
.L_x_18980:
        /* <DEDUP_REMOVED lines=13> */
.L_x_18983:
[----:B------:R-:W-:Y:S05]  /*7c00*/  BSYNC.RECONVERGENT B2 ;  /* 0x0000000000027941 */ /* 0x000fea0003800200 */
.L_x_18982:
        /* <DEDUP_REMOVED lines=13> */
.L_x_18985:
[----:B------:R-:W-:Y:S05]  /*7ce0*/  BSYNC.RECONVERGENT B2 ;  /* 0x0000000000027941 */ /* 0x000fea0003800200 */
.L_x_18984:
        /* <DEDUP_REMOVED lines=13> */
.L_x_18956:
[----:B------:R-:W-:Y:S05]  /*7dc0*/  BSYNC.RECONVERGENT B1 ;  /* 0x0000000000017941 */ /* 0x000fea0003800200 */
.L_x_18953:
        /* <DEDUP_REMOVED lines=37> */
[----:B------:R-:W2:Y:S01]  /*8020*/  @P3 LDC.64 R160, c[0x0][0x408] ;  /* 0x00010200ffa03b82 */ /* 0x000ea20000000a00 */
[----:B------:R-:W-:-:S04]  /*8030*/  @P3 F2FP.F16.F32.PACK_AB R159, RZ, R159 ;  /* 0x0000009fff9f323e */ /* 0x000fc800000000ff */
        /* <DEDUP_REMOVED lines=63> */
.L_x_18988:
        /* <DEDUP_REMOVED lines=90> */
.L_x_18987:
        /* <DEDUP_REMOVED lines=47> */
.L_x_18992:
[----:B------:R-:W-:Y:S05]  /*8cc0*/  BSYNC.RECONVERGENT B2 ;  /* 0x0000000000027941 */ /* 0x000fea0003800200 */
.L_x_18991:
        /* <DEDUP_REMOVED lines=13> */
.L_x_18994:
[----:B------:R-:W-:Y:S05]  /*8da0*/  BSYNC.RECONVERGENT B2 ;  /* 0x0000000000027941 */ /* 0x000fea0003800200 */
.L_x_18993:
        /* <DEDUP_REMOVED lines=13> */
.L_x_18996:
[----:B------:R-:W-:Y:S05]  /*8e80*/  BSYNC.RECONVERGENT B2 ;  /* 0x0000000000027941 */ /* 0x000fea0003800200 */
.L_x_18995:
        /* <DEDUP_REMOVED lines=13> */
.L_x_18998:
[----:B------:R-:W-:Y:S05]  /*8f60*/  BSYNC.RECONVERGENT B2 ;  /* 0x0000000000027941 */ /* 0x000fea0003800200 */
.L_x_18997:
        /* <DEDUP_REMOVED lines=13> */
.L_x_19000:
[----:B------:R-:W-:Y:S05]  /*9040*/  BSYNC.RECONVERGENT B2 ;  /* 0x0000000000027941 */ /* 0x000fea0003800200 */
.L_x_18999:
        /* <DEDUP_REMOVED lines=13> */
.L_x_19002:
[----:B------:R-:W-:Y:S05]  /*9120*/  BSYNC.RECONVERGENT B2 ;  /* 0x0000000000027941 */ /* 0x000fea0003800200 */
.L_x_19001:
        /* <DEDUP_REMOVED lines=13> */
.L_x_19004:
[----:B------:R-:W-:Y:S05]  /*9200*/  BSYNC.RECONVERGENT B2 ;  /* 0x0000000000027941 */ /* 0x000fea0003800200 */
.L_x_19003:
        /* <DEDUP_REMOVED lines=9> */
.L_x_18990:
        /* <DEDUP_REMOVED lines=13> */
.L_x_19006:
[----:B------:R-:W-:Y:S05]  /*9370*/  BSYNC.RECONVERGENT B2 ;  /* 0x0000000000027941 */ /* 0x000fea0003800200 */
.L_x_19005:
        /* <DEDUP_REMOVED lines=13> */
.L_x_19008:
[----:B------:R-:W-:Y:S05]  /*9450*/  BSYNC.RECONVERGENT B2 ;  /* 0x0000000000027941 */ /* 0x000fea0003800200 */
.L_x_19007:
        /* <DEDUP_REMOVED lines=13> */
.L_x_19010:
[----:B------:R-:W-:Y:S05]  /*9530*/  BSYNC.RECONVERGENT B2 ;  /* 0x0000000000027941 */ /* 0x000fea0003800200 */
.L_x_19009:
        /* <DEDUP_REMOVED lines=13> */
.L_x_19012:
[----:B------:R-:W-:Y:S05]  /*9610*/  BSYNC.RECONVERGENT B2 ;  /* 0x0000000000027941 */ /* 0x000fea0003800200 */
.L_x_19011:
        /* <DEDUP_REMOVED lines=13> */
.L_x_19014:
[----:B------:R-:W-:Y:S05]  /*96f0*/  BSYNC.RECONVERGENT B2 ;  /* 0x0000000000027941 */ /* 0x000fea0003800200 */
.L_x_19013:
        /* <DEDUP_REMOVED lines=13> */
.L_x_19016:
[----:B------:R-:W-:Y:S05]  /*97d0*/  BSYNC.RECONVERGENT B2 ;  /* 0x0000000000027941 */ /* 0x000fea0003800200 */
.L_x_19015:
        /* <DEDUP_REMOVED lines=13> */
.L_x_19018:
[----:B------:R-:W-:Y:S05]  /*98b0*/  BSYNC.RECONVERGENT B2 ;  /* 0x0000000000027941 */ /* 0x000fea0003800200 */
.L_x_19017:
        /* <DEDUP_REMOVED lines=13> */
.L_x_18989:
[----:B------:R-:W-:Y:S05]  /*9990*/  BSYNC.RECONVERGENT B1 ;  /* 0x0000000000017941 */ /* 0x000fea0003800200 */
.L_x_18986:
        /* <DEDUP_REMOVED lines=103> */
.L_x_19021:
        /* <DEDUP_REMOVED lines=90> */
.L_x_19020:
        /* <DEDUP_REMOVED lines=14> */
[----:B-1----:R-:W-:-:S07]  /*a690*/  PRMT R152, R156, 0x7610, R152 ;  /* 0x000076109c987816 */ /* 0x002fce0000000098 */
.L_x_19025:
[----:B------:R-:W-:Y:S05]  /*a6a0*/  BSYNC.RECONVERGENT B2 ;  /* 0x0000000000027941 */ /* 0x000fea0003800200 */
.L_x_19024:
        /* <DEDUP_REMOVED lines=13> */
.L_x_19027:
[----:B------:R-:W-:Y:S05]  /*a780*/  BSYNC.RECONVERGENT B2 ;  /* 0x0000000000027941 */ /* 0x000fea0003800200 */
.L_x_19026:
        /* <DEDUP_REMOVED lines=13> */
.L_x_19029:
[----:B------:R-:W-:Y:S05]  /*a860*/  BSYNC.RECONVERGENT B2 ;  /* 0x0000000000027941 */ /* 0x000fea0003800200 */
.L_x_19028:
        /* <DEDUP_REMOVED lines=13> */
.L_x_19031:
[----:B------:R-:W-:Y:S05]  /*a940*/  BSYNC.RECONVERGENT B2 ;  /* 0x0000000000027941 */ /* 0x000fea0003800200 */
.L_x_19030:
        /* <DEDUP_REMOVED lines=13> */
.L_x_19033:
[----:B------:R-:W-:Y:S05]  /*aa20*/  BSYNC.RECONVERGENT B2 ;  /* 0x0000000000027941 */ /* 0x000fea0003800200 */
.L_x_19032:
        /* <DEDUP_REMOVED lines=13> */
.L_x_19035:
[----:B------:R-:W-:Y:S05]  /*ab00*/  BSYNC.RECONVERGENT B2 ;  /* 0x0000000000027941 */ /* 0x000fea0003800200 */
.L_x_19034:
        /* <DEDUP_REMOVED lines=13> */
.L_x_19037:
[----:B------:R-:W-:Y:S05]  /*abe0*/  BSYNC.RECONVERGENT B2 ;  /* 0x0000000000027941 */ /* 0x000fea0003800200 */
.L_x_19036:
        /* <DEDUP_REMOVED lines=41> */
.L_x_19023:
        /* <DEDUP_REMOVED lines=13> */
.L_x_19039:
[----:B------:R-:W-:Y:S05]  /*af50*/  BSYNC.RECONVERGENT B2 ;  /* 0x0000000000027941 */ /* 0x000fea0003800200 */
.L_x_19038:
        /* <DEDUP_REMOVED lines=13> */
.L_x_19041:
[----:B------:R-:W-:Y:S05]  /*b030*/  BSYNC.RECONVERGENT B2 ;  /* 0x0000000000027941 */ /* 0x000fea0003800200 */
.L_x_19040:
        /* <DEDUP_REMOVED lines=13> */
.L_x_19043:
[----:B------:R-:W-:Y:S05]  /*b110*/  BSYNC.RECONVERGENT B2 ;  /* 0x0000000000027941 */ /* 0x000fea0003800200 */
.L_x_19042:
        /* <DEDUP_REMOVED lines=13> */
.L_x_19045:
[----:B------:R-:W-:Y:S05]  /*b1f0*/  BSYNC.RECONVERGENT B2 ;  /* 0x0000000000027941 */ /* 0x000fea0003800200 */
.L_x_19044:
        /* <DEDUP_REMOVED lines=13> */
.L_x_19047:
[----:B------:R-:W-:Y:S05]  /*b2d0*/  BSYNC.RECONVERGENT B2 ;  /* 0x0000000000027941 */ /* 0x000fea0003800200 */
.L_x_19046:
        /* <DEDUP_REMOVED lines=13> */
.L_x_19049:
[----:B------:R-:W-:Y:S05]  /*b3b0*/  BSYNC.RECONVERGENT B2 ;  /* 0x0000000000027941 */ /* 0x000fea0003800200 */
.L_x_19048:
        /* <DEDUP_REMOVED lines=13> */
.L_x_19051:
[----:B------:R-:W-:Y:S05]  /*b490*/  BSYNC.RECONVERGENT B2 ;  /* 0x0000000000027941 */ /* 0x000fea0003800200 */
.L_x_19050:
        /* <DEDUP_REMOVED lines=11> */
[----:B------:R-:W-:-:S04]  /*b550*/  @P3 F2FP.F16.F32.PACK_AB R188, RZ, R188 ;  /* 0x000000bcffbc323e */ /* 0x000fc800000000ff */
[----:B------:R-:W-:-:S07]  /*b560*/  @P3 PRMT R155, R155, 0x5410, R188 ;  /* 0x000054109b9b3816 */ /* 0x000fce00000000bc */
.L_x_19022:
[----:B------:R-:W-:Y:S05]  /*b570*/  BSYNC.RECONVERGENT B1 ;  /* 0x0000000000017941 */ /* 0x000fea0003800200 */
.L_x_19019:
        /* <DEDUP_REMOVED lines=13> */
.L_x_18881:
[----:B------:R-:W-:Y:S05]  /*b650*/  BSYNC B0 ;  /* 0x0000000000007941 */ /* 0x000fea0003800000 */
.L_x_18880:
        /* <DEDUP_REMOVED lines=226> */
.L_x_18886:
[----:B------:R-:W-:Y:S01]  /*c480*/  HFMA2 R223, -RZ, RZ, 0, 5.9604644775390625e-08 ;  /* 0x00000001ffdf7431 */ /* 0x000fe200000001ff */
[----:B------:R-:W-:Y:S01]  /*c490*/  BSSY B1, `(.L_x_19053) ;  /* 0x0000006000017945 */ /* 0x000fe20003800000 */
[----:B-12---:R-:W-:Y:S02]  /*c4a0*/  MOV R219, 0x1f ;  /* 0x0000001f00db7802 */ /* 0x006fe40000000f00 */
[----:B------:R-:W-:-:S07]  /*c4b0*/  MOV R218, 0xffffffff ;  /* 0xffffffff00da7802 */ /* 0x000fce0000000f00 */
[----:B0----5:R-:W-:Y:S05]  /*c4c0*/  WARPSYNC.COLLECTIVE R218, `(.L_x_19054) ;  /* 0x00000000da087348 */ /* 0x021fea0003c00000 */
[----:B------:R1:W2:Y:S02]  /*c4d0*/  SHFL.BFLY P0, R252, R222, R223, R219 ;  /* 0x0c0000dfdefc7389 */ /* 0x0002a400000000db */
[----:B012--5:R-:W-:Y:S05]  /*c4e0*/  ENDCOLLECTIVE ;  /* 0x000000000000791b */ /* 0x027fea0003800000 */
.L_x_19054:
[----:B------:R-:W-:Y:S05]  /*c4f0*/  BSYNC B1 ;  /* 0x0000000000017941 */ /* 0x000fea0003800000 */
.L_x_19053:
        /* <DEDUP_REMOVED lines=9> */
.L_x_19055:
        /* <DEDUP_REMOVED lines=8> */
.L_x_19056:
[----:B------:R-:W-:Y:S02]  /*c610*/  MOV R222, R216 ;  /* 0x000000d800de7202 */ /* 0x000fe40000000f00 */
[----:B------:R-:W-:-:S05]  /*c620*/  MOV R218, R252 ;  /* 0x000000fc00da7202 */ /* 0x000fca0000000f00 */
[----:B------:R-:W-:Y:S01]  /*c630*/  FADD.FTZ R224, R224, R218 ;  /* 0x000000dae0e07221 */ /* 0x000fe20000010000 */
[----:B------:R-:W-:-:S07]  /*c640*/  MOV R218, 0xffffffff ;  /* 0xffffffff00da7802 */ /* 0x000fce0000000f00 */
[----:B------:R-:W-:Y:S05]  /*c650*/  WARPSYNC.COLLECTIVE R218, `(.L_x_19057) ;  /* 0x00000000da087348 */ /* 0x000fea0003c00000 */
[----:B------:R0:W1:Y:S02]  /*c660*/  SHFL.BFLY P0, R252, R222, R223, R219 ;  /* 0x0c0000dfdefc7389 */ /* 0x00006400000000db */
[----:B01----:R-:W-:Y:S05]  /*c670*/  ENDCOLLECTIVE ;  /* 0x000000000000791b */ /* 0x003fea0003800000 */
.L_x_19057:
        /* <DEDUP_REMOVED lines=8> */
.L_x_19058:
[----:B------:R-:W-:Y:S02]  /*c700*/  MOV R222, R216 ;  /* 0x000000d800de7202 */ /* 0x000fe40000000f00 */
[----:B------:R-:W-:-:S05]  /*c710*/  MOV R218, R252 ;  /* 0x000000fc00da7202 */ /* 0x000fca0000000f00 */
[----:B------:R-:W-:Y:S01]  /*c720*/  FADD.FTZ R224, R224, R218 ;  /* 0x000000dae0e07221 */ /* 0x000fe20000010000 */
[----:B------:R-:W-:-:S07]  /*c730*/  MOV R218, 0xffffffff ;  /* 0xffffffff00da7802 */ /* 0x000fce0000000f00 */
[----:B------:R-:W-:Y:S05]  /*c740*/  WARPSYNC.COLLECTIVE R218, `(.L_x_19059) ;  /* 0x00000000da087348 */ /* 0x000fea0003c00000 */
[----:B------:R0:W1:Y:S02]  /*c750*/  SHFL.BFLY P0, R252, R222, R223, R219 ;  /* 0x0c0000dfdefc7389 */ /* 0x00006400000000db */
[----:B01----:R-:W-:Y:S05]  /*c760*/  ENDCOLLECTIVE ;  /* 0x000000000000791b */ /* 0x003fea0003800000 */
.L_x_19059:
        /* <DEDUP_REMOVED lines=8> */
.L_x_19060:
[----:B------:R-:W-:Y:S02]  /*c7f0*/  MOV R222, R235 ;  /* 0x000000eb00de7202 */ /* 0x000fe40000000f00 */
[----:B------:R-:W-:-:S07]  /*c800*/  MOV R216, R252 ;  /* 0x000000fc00d87202 */ /* 0x000fce0000000f00 */
[----:B------:R-:W-:Y:S05]  /*c810*/  WARPSYNC.COLLECTIVE R218, `(.L_x_19061) ;  /* 0x00000000da087348 */ /* 0x000fea0003c00000 */
[----:B------:R0:W1:Y:S02]  /*c820*/  SHFL.BFLY P0, R252, R222, R223, R219 ;  /* 0x0c0000dfdefc7389 */ /* 0x00006400000000db */
[----:B01----:R-:W-:Y:S05]  /*c830*/  ENDCOLLECTIVE ;  /* 0x000000000000791b */ /* 0x003fea0003800000 */
.L_x_19061:
        /* <DEDUP_REMOVED lines=9> */
.L_x_19062:
[----:B------:R-:W-:Y:S02]  /*c8d0*/  MOV R222, R224 ;  /* 0x000000e000de7202 */ /* 0x000fe40000000f00 */
[----:B------:R-:W-:-:S07]  /*c8e0*/  MOV R235, R252 ;  /* 0x000000fc00eb7202 */ /* 0x000fce0000000f00 */
[----:B------:R-:W-:Y:S05]  /*c8f0*/  WARPSYNC.COLLECTIVE R218, `(.L_x_19063) ;  /* 0x00000000da087348 */ /* 0x000fea0003c00000 */
[----:B------:R0:W1:Y:S02]  /*c900*/  SHFL.BFLY P0, R252, R222, R223, R219 ;  /* 0x0c0000dfdefc7389 */ /* 0x00006400000000db */
[----:B01----:R-:W-:Y:S05]  /*c910*/  ENDCOLLECTIVE ;  /* 0x000000000000791b */ /* 0x003fea0003800000 */
.L_x_19063:
[----:B------:R-:W-:Y:S01]  /*c920*/  MOV R218, R252 ;  /* 0x000000fc00da7202 */ /* 0x000fe20000000f00 */
[----:B------:R-:W-:Y:S06]  /*c930*/  BRA `(.L_x_19064) ;  /* 0xffffff5c00f07947 */ /* 0x000fec000383ffff */
.L_x_19065:
        /* <DEDUP_REMOVED lines=12> */
.L_x_25505:


//--------------------- .text._ZN10layer_norm13ln_bwd_kernelINS_13Kernel_traitsIf6__halffS2_fjLj1280ELj1ELj4ELj1ELj16ENS_18Kernel_traits_baseILj1280EfS2_fS2_fjLj128EEEEELb1ELb1ELb0ELb0EEEvNS_9BwdParamsE --------------------------
	.section	.text._ZN10layer_norm13ln_bwd_kernelINS_13Kernel_traitsIf6__halffS2_fjLj1280ELj1ELj4ELj1ELj16ENS_18Kernel_traits_baseILj1280EfS2_fS2_fjLj128EEEEELb1ELb1ELb0ELb0EEEvNS_9BwdParamsE,"ax",@progbits
	.align	128
        .global         _ZN10layer_norm13ln_bwd_kernelINS_13Kernel_traitsIf6__halffS2_fjLj1280ELj1ELj4ELj1ELj16ENS_18Kernel_traits_baseILj1280EfS2_fS2_fjLj128EEEEELb1ELb1ELb0ELb0EEEvNS_9BwdParamsE
        .type           _ZN10layer_norm13ln_bwd_kernelINS_13Kernel_traitsIf6__halffS2_fjLj1280ELj1ELj4ELj1ELj16ENS_18Kernel_traits_baseILj1280EfS2_fS2_fjLj128EEEEELb1ELb1ELb0ELb0EEEvNS_9BwdParamsE,@function
        .size           _ZN10layer_norm13ln_bwd_kernelINS_13Kernel_traitsIf6__halffS2_fjLj1280ELj1ELj4ELj1ELj16ENS_18Kernel_traits_baseILj1280EfS2_fS2_fjLj128EEEEELb1ELb1ELb0ELb0EEEvNS_9BwdParamsE,(.L_x_25506 - _ZN10layer_norm13ln_bwd_kernelINS_13Kernel_traitsIf6__halffS2_fjLj1280ELj1ELj4ELj1ELj16ENS_18Kernel_traits_baseILj1280EfS2_fS2_fjLj128EEEEELb1ELb1ELb0ELb0EEEvNS_9BwdParamsE)
        .other          _ZN10layer_norm13ln_bwd_kernelINS_13Kernel_traitsIf6__halffS2_fjLj1280ELj1ELj4ELj1ELj16ENS_18Kernel_traits_baseILj1280EfS2_fS2_fjLj128EEEEELb1ELb1ELb0ELb0EEEvNS_9BwdParamsE,@"STO_CUDA_ENTRY STV_DEFAULT"
_ZN10layer_norm13ln_bwd_kernelINS_13Kernel_traitsIf6__halffS2_fjLj1280ELj1ELj4ELj1ELj16ENS_18Kernel_traits_baseILj1280EfS2_fS2_fjLj128EEEEELb1ELb1ELb0ELb0EEEvNS_9BwdParamsE:
.text._ZN10layer_norm13ln_bwd_kernelINS_13Kernel_traitsIf6__halffS2_fjLj1280ELj1ELj4ELj1ELj16ENS_18Kernel_traits_baseILj1280EfS2_fS2_fjLj128EEEEELb1ELb1ELb0ELb0EEEvNS_9BwdParamsE:
        /* <DEDUP_REMOVED lines=302> */
.L_x_19118:
[----:B------:R-:W2:Y:S01]  /*12e0*/  LDL R180, [R1+0x14] ;  /* 0x0000140001b47983 */ /* 0x000ea20000100800 */
[----:B------:R-:W2:Y:S03]  /*12f0*/  @P2 LDC.64 R18, c[0x0][0x3e0] ;  /* 0x0000f800ff122b82 */ /* 0x000ea60000000a00 */
[----:B------:R-:W3:Y:S01]  /*1300*/  LDL R179, [R1+0x18] ;  /* 0x0000180001b37983 */ /* 0x000ee20000100800 */
        /* <DEDUP_REMOVED lines=20> */
[----:B------:R-:W-:Y:S01]  /*1450*/  MOV R216, RZ ;  /* 0x000000ff00d87202 */ /* 0x000fe20000000f00 */
[----:B----4-:R-:W-:Y:S01]  /*1460*/  @P2 HADD2.F32 R19, -RZ, R176.H0_H0 ;  /* 0x200000b0ff132230 */ /* 0x010fe20000004100 */
        /* <DEDUP_REMOVED lines=17> */
[C---:B-1----:R-:W-:Y:S01]  /*1580*/  IMAD.WIDE.U32 R184, R18.reuse, 0x20, R184 ;  /* 0x0000002012b87825 */ /* 0x042fe200078e00b8 */
[----:B----4-:R-:W4:Y:S04]  /*1590*/  LDL.LU R3, [R1+0x100] ;  /* 0x0001000001037983 */ /* 0x010f280000300800 */
[----:B------:R-:W2:Y:S01]  /*15a0*/  LDG.E.128 R176, desc[UR6][R184.64] ;  /* 0x00000006b8b07981 */ /* 0x000ea2000c1e1d00 */
[----:B---3--:R-:W-:-:S03]  /*15b0*/  IMAD.WIDE.U32 R180, R18, 0x10, R180 ;  /* 0x0000001012b47825 */ /* 0x008fc600078e00b4 */
[----:B------:R-:W3:Y:S01]  /*15c0*/  LDL R213, [R1+0x1b0] ;  /* 0x0001b00001d57983 */ /* 0x000ee20000100800 */
[----:B------:R-:W-:-:S03]  /*15d0*/  ISETP.NE.AND.EX P5, PT, RZ, UR11, PT, P5 ;  /* 0x0000000bff007c0c */ /* 0x000fc6000bfa5350 */
[----:B------:R1:W-:Y:S04]  /*15e0*/  STL [R1+0x1c0], R2 ;  /* 0x0001c00201007387 */ /* 0x0003e80000100800 */
[----:B------:R-:W4:Y:S04]  /*15f0*/  LDG.E.128 R180, desc[UR6][R180.64] ;  /* 0x00000006b4b47981 */ /* 0x000f28000c1e1d00 */
[----:B------:R-:W3:Y:S02]  /*1600*/  LDG.E.128 R184, desc[UR6][R184.64+0x10] ;  /* 0x00001006b8b87981 */ /* 0x000ee4000c1e1d00 */
[----:B------:R-:W0:Y:S02]  /*1610*/  @P5 LDC.64 R188, c[0x0][0x438] ;  /* 0x00010e00ffbc5b82 */ /* 0x000e240000000a00 */
[----:B-1----:R-:W3:Y:S04]  /*1620*/  LDL.LU R2, [R1+0x64] ;  /* 0x0000640001027983 */ /* 0x002ee80000300800 */
[----:B------:R-:W3:Y:S04]  /*1630*/  LDL R252, [R1+0x1b4] ;  /* 0x0001b40001fc7983 */ /* 0x000ee80000100800 */
[----:B------:R-:W3:Y:S04]  /*1640*/  LDL.LU R209, [R1+0x108] ;  /* 0x0001080001d17983 */ /* 0x000ee80000300800 */
[----:B------:R-:W3:Y:S04]  /*1650*/  LDL R251, [R1+0x1b8] ;  /* 0x0001b80001fb7983 */ /* 0x000ee80000100800 */
[----:B------:R-:W3:Y:S01]  /*1660*/  LDL R216, [R1+0x1bc] ;  /* 0x0001bc0001d87983 */ /* 0x000ee20000100800 */
[----:B0-----:R-:W-:-:S05]  /*1670*/  @P5 IMAD.WIDE.U32 R188, R18, 0x20, R188 ;  /* 0x0000002012bc5825 */ /* 0x001fca00078e00bc */
[----:B------:R-:W5:Y:S04]  /*1680*/  @P5 LDG.E.128 R40, desc[UR6][R188.64] ;  /* 0x00000006bc285981 */ /* 0x000f68000c1e1d00 */
[----:B------:R0:W5:Y:S02]  /*1690*/  @P5 LDG.E.128 R36, desc[UR6][R188.64+0x10] ;  /* 0x00001006bc245981 */ /* 0x000164000c1e1d00 */
[----:B0-----:R-:W-:-:S06]  /*16a0*/  IMAD.WIDE.U32 R188, R18, 0x8, R206 ;  /* 0x0000000812bc7825 */ /* 0x001fcc00078e00ce */
[----:B------:R-:W5:Y:S01]  /*16b0*/  LDG.E.64 R188, desc[UR6][R188.64] ;  /* 0x00000006bcbc7981 */ /* 0x000f62000c1e1b00 */
[C---:B--2---:R-:W-:Y:S01]  /*16c0*/  FADD.FTZ R0, -R204.reuse, R176 ;  /* 0x000000b0cc007221 */ /* 0x044fe20000010100 */
[C---:B------:R-:W-:Y:S01]  /*16d0*/  FADD.FTZ R208, -R204.reuse, R177 ;  /* 0x000000b1ccd07221 */ /* 0x040fe20000010100 */
[C---:B------:R-:W-:Y:S02]  /*16e0*/  FADD.FTZ R211, -R204.reuse, R178 ;  /* 0x000000b2ccd37221 */ /* 0x040fe40000010100 */
[----:B-----5:R-:W-:Y:S01]  /*16f0*/  FMUL.FTZ R0, R191, R0 ;  /* 0x00000000bf007220 */ /* 0x020fe20000410000 */
[----:B------:R-:W-:Y:S01]  /*1700*/  FADD.FTZ R210, -R204, R179 ;  /* 0x000000b3ccd27221 */ /* 0x000fe20000010100 */
[----:B----4-:R-:W-:Y:S02]  /*1710*/  HADD2.F32 R206, -RZ, R180.H0_H0 ;  /* 0x200000b4ffce7230 */ /* 0x010fe40000004100 */
[--C-:B------:R-:W-:Y:S02]  /*1720*/  HADD2.F32 R214, -RZ, R183.reuse.H0_H0 ;  /* 0x200000b7ffd67230 */ /* 0x100fe40000004100 */
[----:B------:R-:W-:-:S02]  /*1730*/  HADD2.F32 R215, -RZ, R183.H1_H1 ;  /* 0x300000b7ffd77230 */ /* 0x000fc40000004100 */
[----:B---3--:R-:W-:Y:S01]  /*1740*/  FADD.FTZ R183, -R204, R184 ;  /* 0x000000b8ccb77221 */ /* 0x008fe20000010100 */
[----:B------:R-:W-:Y:S01]  /*1750*/  HADD2.F32 R207, -RZ, R180.H1_H1 ;  /* 0x300000b4ffcf7230 */ /* 0x000fe20000004100 */
[----:B------:R-:W2:Y:S01]  /*1760*/  LDL.LU R184, [R1+0x10c] ;  /* 0x00010c0001b87983 */ /* 0x000ea20000300800 */
[--C-:B------:R-:W-:Y:S02]  /*1770*/  HADD2.F32 R177, -RZ, R182.reuse.H0_H0 ;  /* 0x200000b6ffb17230 */ /* 0x100fe40000004100 */
[----:B------:R-:W-:Y:S01]  /*1780*/  FADD.FTZ R4, R4, R206 ;  /* 0x000000ce04047221 */ /* 0x000fe20000010000 */
[----:B------:R-:W-:Y:S02]  /*1790*/  HADD2.F32 R176, -RZ, R182.H1_H1 ;  /* 0x300000b6ffb07230 */ /* 0x000fe40000004100 */
[----:B------:R-:W-:Y:S01]  /*17a0*/  FADD.FTZ R182, -R204, R185 ;  /* 0x000000b9ccb67221 */ /* 0x000fe20000010100 */
[--C-:B------:R-:W-:Y:S01]  /*17b0*/  HADD2.F32 R180, -RZ, R181.reuse.H0_H0 ;  /* 0x200000b5ffb47230 */ /* 0x100fe20000004100 */
[----:B------:R-:W3:Y:S01]  /*17c0*/  LDL R185, [R1+0x1a0] ;  /* 0x0001a00001b97983 */ /* 0x000ee20000100800 */
[----:B------:R-:W-:-:S02]  /*17d0*/  HADD2.F32 R178, -RZ, R181.H1_H1 ;  /* 0x300000b5ffb27230 */ /* 0x000fc40000004100 */
[C---:B------:R-:W-:Y:S01]  /*17e0*/  FADD.FTZ R181, -R204.reuse, R186 ;  /* 0x000000baccb57221 */ /* 0x040fe20000010100 */
[----:B------:R-:W-:Y:S01]  /*17f0*/  FADD.FTZ R179, -R204, R187 ;  /* 0x000000bbccb37221 */ /* 0x000fe20000010100 */
[----:B------:R-:W4:Y:S01]  /*1800*/  LDL.LU R186, [R1+0x6c] ;  /* 0x00006c0001ba7983 */ /* 0x000f220000300800 */
[----:B------:R-:W-:Y:S01]  /*1810*/  FFMA.FTZ R3, R0, R206, R3 ;  /* 0x000000ce00037223 */ /* 0x000fe20000010003 */
[----:B------:R-:W-:Y:S02]  /*1820*/  FMUL.FTZ R212, R191, R208 ;  /* 0x000000d0bfd47220 */ /* 0x000fe40000410000 */
[----:B------:R-:W3:Y:S04]  /*1830*/  LDL.LU R187, [R1+0x68] ;  /* 0x0000680001bb7983 */ /* 0x000ee80000300800 */
[----:B------:R-:W3:Y:S01]  /*1840*/  LDL.LU R208, [R1+0xf0] ;  /* 0x0000f00001d07983 */ /* 0x000ee20000300800 */
[----:B------:R-:W-:-:S03]  /*1850*/  FMUL.FTZ R213, R213, R206 ;  /* 0x000000ced5d57220 */ /* 0x000fc60000410000 */
[----:B------:R0:W-:Y:S04]  /*1860*/  STL [R1+0x60], R4 ;  /* 0x0000600401007387 */ /* 0x0001e80000100800 */
[----:B0-----:R1:W5:Y:S04]  /*1870*/  LDL.LU R4, [R1+0x1c8] ;  /* 0x0001c80001047983 */ /* 0x0013680000300800 */
[----:B------:R0:W-:Y:S04]  /*1880*/  STL [R1+0x100], R3 ;  /* 0x0001000301007387 */ /* 0x0001e80000100800 */
[----:B0-----:R1:W5:Y:S04]  /*1890*/  LDL.LU R3, [R1+0x1c4] ;  /* 0x0001c40001037983 */ /* 0x0013680000300800 */
[----:B------:R-:W3:Y:S01]  /*18a0*/  LDL.LU R206, [R1+0x104] ;  /* 0x0001040001ce7983 */ /* 0x000ee20000300800 */
[----:B------:R-:W-:Y:S01]  /*18b0*/  FADD.FTZ R2, R2, R207 ;  /* 0x000000cf02027221 */ /* 0x000fe20000010000 */
[----:B------:R-:W-:Y:S01]  /*18c0*/  FMUL.FTZ R211, R191, R211 ;  /* 0x000000d3bfd37220 */ /* 0x000fe20000410000 */
[----:B------:R-:W-:Y:S01]  /*18d0*/  FMUL.FTZ R252, R252, R207 ;  /* 0x000000cffcfc7220 */ /* 0x000fe20000410000 */
[----:B------:R-:W-:-:S02]  /*18e0*/  FMUL.FTZ R251, R251, R180 ;  /* 0x000000b4fbfb7220 */ /* 0x000fc40000410000 */
[----:B------:R0:W-:Y:S01]  /*18f0*/  STL [R1+0x64], R2 ;  /* 0x0000640201007387 */ /* 0x0001e20000100800 */
[----:B------:R-:W-:Y:S01]  /*1900*/  FFMA.FTZ R209, R211, R180, R209 ;  /* 0x000000b4d3d17223 */ /* 0x000fe200000100d1 */
[----:B------:R-:W-:Y:S02]  /*1910*/  FMUL.FTZ R210, R191, R210 ;  /* 0x000000d2bfd27220 */ /* 0x000fe40000410000 */
[----:B0-----:R1:W5:Y:S02]  /*1920*/  LDL.LU R2, [R1+0x1c0] ;  /* 0x0001c00001027983 */ /* 0x0013640000300800 */
[----:B--2---:R-:W-:Y:S01]  /*1930*/  FFMA.FTZ R184, R210, R178, R184 ;  /* 0x000000b2d2b87223 */ /* 0x004fe200000100b8 */
[----:B----4-:R-:W-:Y:S01]  /*1940*/  FADD.FTZ R186, R186, R178 ;  /* 0x000000b2baba7221 */ /* 0x010fe20000010000 */
[----:B---3--:R-:W-:Y:S01]  /*1950*/  FADD.FTZ R187, R187, R180 ;  /* 0x000000b4bbbb7221 */ /* 0x008fe20000010000 */
[----:B------:R-:W-:-:S05]  /*1960*/  FFMA.FTZ R206, R212, R207, R206 ;  /* 0x000000cfd4ce7223 */ /* 0x000fca00000100ce */
[----:B------:R0:W-:Y:S04]  /*1970*/  STL [R1+0x104], R206 ;  /* 0x000104ce01007387 */ /* 0x0001e80000100800 */
[----:B------:R-:W-:Y:S04]  /*1980*/  STL [R1+0x10], R252 ;  /* 0x000010fc01007387 */ /* 0x000fe80000100800 */
[----:B------:R-:W-:Y:S01]  /*1990*/  STL [R1+0x68], R187 ;  /* 0x000068bb01007387 */ /* 0x000fe20000100800 */
[----:B0-----:R-:W-:-:S03]  /*19a0*/  FMUL.FTZ R206, R216, R178 ;  /* 0x000000b2d8ce7220 */ /* 0x001fc60000410000 */
[----:B------:R0:W-:Y:S04]  /*19b0*/  STL [R1+0x108], R209 ;  /* 0x000108d101007387 */ /* 0x0001e80000100800 */
[----:B------:R-:W-:Y:S04]  /*19c0*/  STL [R1+0xc], R251 ;  /* 0x00000cfb01007387 */ /* 0x000fe80000100800 */
[----:B------:R2:W-:Y:S04]  /*19d0*/  STL [R1+0x6c], R186 ;  /* 0x00006cba01007387 */ /* 0x0005e80000100800 */
[----:B------:R-:W3:Y:S01]  /*19e0*/  LDL.LU R178, [R1+0x50] ;  /* 0x0000500001b27983 */ /* 0x000ee20000300800 */
[----:B0-----:R-:W-:-:S03]  /*19f0*/  FMUL.FTZ R209, R191, R183 ;  /* 0x000000b7bfd17220 */ /* 0x001fc60000410000 */
[----:B------:R0:W-:Y:S01]  /*1a00*/  STL [R1+0x10c], R184 ;  /* 0x00010cb801007387 */ /* 0x0001e20000100800 */
[----:B------:R-:W-:-:S03]  /*1a10*/  FFMA.FTZ R208, R209, R177, R208 ;  /* 0x000000b1d1d07223 */ /* 0x000fc600000100d0 */
[----:B------:R-:W4:Y:S04]  /*1a20*/  LDL.LU R207, [R1+0xf4] ;  /* 0x0000f40001cf7983 */ /* 0x000f280000300800 */
[----:B------:R-:W4:Y:S04]  /*1a30*/  LDL R183, [R1+0x1a4] ;  /* 0x0001a40001b77983 */ /* 0x000f280000100800 */
[----:B------:R-:W4:Y:S04]  /*1a40*/  LDL.LU R216, [R1+0x58] ;  /* 0x0000580001d87983 */ /* 0x000f280000300800 */
[----:B------:R-:W4:Y:S04]  /*1a50*/  LDL.LU R187, [R1+0xf8] ;  /* 0x0000f80001bb7983 */ /* 0x000f280000300800 */
[----:B--2---:R-:W2:Y:S04]  /*1a60*/  LDL R186, [R1+0x1a8] ;  /* 0x0001a80001ba7983 */ /* 0x004ea80000100800 */
[----:B0-----:R-:W2:Y:S04]  /*1a70*/  LDL.LU R184, [R1+0x5c] ;  /* 0x00005c0001b87983 */ /* 0x001ea80000300800 */
[----:B------:R-:W-:Y:S04]  /*1a80*/  STL [R1+0x8], R206 ;  /* 0x000008ce01007387 */ /* 0x000fe80000100800 */
[----:B------:R-:W2:Y:S04]  /*1a90*/  LDL R180, [R1+0x1ac] ;  /* 0x0001ac0001b47983 */ /* 0x000ea80000100800 */
[----:B------:R0:W-:Y:S02]  /*1aa0*/  STL [R1+0xf0], R208 ;  /* 0x0000f0d001007387 */ /* 0x0001e40000100800 */
[----:B0-----:R-:W-:Y:S01]  /*1ab0*/  FMUL.FTZ R208, R191, R182 ;  /* 0x000000b6bfd07220 */ /* 0x001fe20000410000 */
[----:B---3--:R-:W-:-:S05]  /*1ac0*/  FADD.FTZ R178, R178, R177 ;  /* 0x000000b1b2b27221 */ /* 0x008fca0000010000 */
[----:B------:R0:W-:Y:S04]  /*1ad0*/  STL [R1+0x50], R178 ;  /* 0x000050b201007387 */ /* 0x0001e80000100800 */
[----:B------:R-:W3:Y:S01]  /*1ae0*/  LDL.LU R182, [R1+0x54] ;  /* 0x0000540001b67983 */ /* 0x000ee20000300800 */
[----:B------:R-:W-:-:S05]  /*1af0*/  FMUL.FTZ R185, R185, R177 ;  /* 0x000000b1b9b97220 */ /* 0x000fca0000410000 */
[----:B------:R-:W-:Y:S01]  /*1b00*/  STL [R1+0x4], R185 ;  /* 0x000004b901007387 */ /* 0x000fe20000100800 */
[----:B------:R-:W-:Y:S01]  /*1b10*/  FADD.FTZ R177, RZ, R213 ;  /* 0x000000d5ffb17221 */ /* 0x000fe20000010000 */
[----:B0-----:R-:W-:Y:S01]  /*1b20*/  FFMA.FTZ R178, R0, R213, RZ ;  /* 0x000000d500b27223 */ /* 0x001fe200000100ff */
[----:B---3--:R-:W-:-:S05]  /*1b30*/  FADD.FTZ R182, R182, R176 ;  /* 0x000000b0b6b67221 */ /* 0x008fca0000010000 */
[----:B------:R0:W-:Y:S04]  /*1b40*/  STL [R1+0x54], R182 ;  /* 0x000054b601007387 */ /* 0x0001e80000100800 */
[----:B0-----:R-:W3:Y:S01]  /*1b50*/  LDL.LU R182, [R1+0xfc] ;  /* 0x0000fc0001b67983 */ /* 0x001ee20000300800 */
[----:B------:R-:W-:Y:S01]  /*1b60*/  FADD.FTZ R177, R177, R252 ;  /* 0x000000fcb1b17221 */ /* 0x000fe20000010000 */
[----:B------:R-:W-:Y:S01]  /*1b70*/  FFMA.FTZ R178, R212, R252, R178 ;  /* 0x000000fcd4b27223 */ /* 0x000fe200000100b2 */
[----:B----4-:R-:W-:Y:S02]  /*1b80*/  FFMA.FTZ R207, R208, R176, R207 ;  /* 0x000000b0d0cf7223 */ /* 0x010fe400000100cf */
[----:B------:R-:W-:Y:S01]  /*1b90*/  FADD.FTZ R177, R177, R251 ;  /* 0x000000fbb1b17221 */ /* 0x000fe20000010000 */
[----:B------:R-:W-:-:S02]  /*1ba0*/  FFMA.FTZ R178, R211, R251, R178 ;  /* 0x000000fbd3b27223 */ /* 0x000fc400000100b2 */
[----:B------:R0:W-:Y:S01]  /*1bb0*/  STL [R1+0xf4], R207 ;  /* 0x0000f4cf01007387 */ /* 0x0001e20000100800 */
[----:B------:R-:W-:Y:S01]  /*1bc0*/  FADD.FTZ R177, R177, R206 ;  /* 0x000000ceb1b17221 */ /* 0x000fe20000010000 */
[----:B------:R-:W-:Y:S01]  /*1bd0*/  FFMA.FTZ R178, R210, R206, R178 ;  /* 0x000000ced2b27223 */ /* 0x000fe200000100b2 */
[----:B------:R-:W-:Y:S01]  /*1be0*/  FMUL.FTZ R183, R183, R176 ;  /* 0x000000b0b7b77220 */ /* 0x000fe20000410000 */
[C---:B------:R-:W-:Y:S01]  /*1bf0*/  FMUL.FTZ R206, R191.reuse, R179 ;  /* 0x000000b3bfce7220 */ /* 0x040fe20000410000 */
[----:B------:R-:W-:Y:S01]  /*1c00*/  FADD.FTZ R216, R216, R214 ;  /* 0x000000d6d8d87221 */ /* 0x000fe20000010000 */
[----:B0-----:R-:W-:Y:S01]  /*1c10*/  FMUL.FTZ R207, R191, R181 ;  /* 0x000000b5bfcf7220 */ /* 0x001fe20000410000 */
[----:B--2---:R-:W-:-:S03]  /*1c20*/  FADD.FTZ R184, R184, R215 ;  /* 0x000000d7b8b87221 */ /* 0x004fc60000010000 */
[-C--:B------:R-:W-:Y:S01]  /*1c30*/  FFMA.FTZ R187, R207, R214.reuse, R187 ;  /* 0x000000d6cfbb7223 */ /* 0x080fe200000100bb */
[----:B------:R-:W-:Y:S04]  /*1c40*/  STL [R1], R183 ;  /* 0x000000b701007387 */ /* 0x000fe80000100800 */
[----:B------:R0:W-:Y:S04]  /*1c50*/  STL [R1+0x58], R216 ;  /* 0x000058d801007387 */ /* 0x0001e80000100800 */
[----:B------:R1:W-:Y:S04]  /*1c60*/  STL [R1+0xf8], R187 ;  /* 0x0000f8bb01007387 */ /* 0x0003e80000100800 */
[----:B------:R1:W-:Y:S01]  /*1c70*/  STL [R1+0x5c], R184 ;  /* 0x00005cb801007387 */ /* 0x0003e20000100800 */
[----:B------:R-:W-:Y:S01]  /*1c80*/  FADD.FTZ R177, R177, R185 ;  /* 0x000000b9b1b17221 */ /* 0x000fe20000010000 */
[----:B------:R-:W-:Y:S01]  /*1c90*/  FFMA.FTZ R178, R209, R185, R178 ;  /* 0x000000b9d1b27223 */ /* 0x000fe200000100b2 */
[----:B------:R-:W-:-:S02]  /*1ca0*/  FMUL.FTZ R252, R186, R214 ;  /* 0x000000d6bafc7220 */ /* 0x000fc40000410000 */
[----:B------:R-:W-:Y:S01]  /*1cb0*/  FADD.FTZ R177, R177, R183 ;  /* 0x000000b7b1b17221 */ /* 0x000fe20000010000 */
[----:B------:R-:W-:Y:S01]  /*1cc0*/  FFMA.FTZ R178, R208, R183, R178 ;  /* 0x000000b7d0b27223 */ /* 0x000fe200000100b2 */
[-C--:B------:R-:W-:Y:S02]  /*1cd0*/  FMUL.FTZ R251, R180, R215.reuse ;  /* 0x000000d7b4fb7220 */ /* 0x080fe40000410000 */
[----:B------:R-:W-:Y:S01]  /*1ce0*/  FADD.FTZ R177, R177, R252 ;  /* 0x000000fcb1b17221 */ /* 0x000fe20000010000 */
[----:B------:R-:W-:Y:S01]  /*1cf0*/  FFMA.FTZ R178, R207, R252, R178 ;  /* 0x000000fccfb27223 */ /* 0x000fe200000100b2 */
[----:B------:R-:W-:Y:S02]  /*1d00*/  IADD3 R214, PT, PT, R18, 0x20, RZ ;  /* 0x0000002012d67810 */ /* 0x000fe40007ffe0ff */
[----:B0-----:R-:W-:Y:S01]  /*1d10*/  FADD.FTZ R216, R177, R251 ;  /* 0x000000fbb1d87221 */ /* 0x001fe20000010000 */
[----:B---3--:R-:W-:-:S05]  /*1d20*/  FFMA.FTZ R182, R206, R215, R182 ;  /* 0x000000d7ceb67223 */ /* 0x008fca00000100b6 */
[----:B------:R1:W-:Y:S01]  /*1d30*/  STL [R1+0xfc], R182 ;  /* 0x0000fcb601007387 */ /* 0x0003e20000100800 */
[----:B------:R-:W-:-:S07]  /*1d40*/  FFMA.FTZ R215, R206, R251, R178 ;  /* 0x000000fbced77223 */ /* 0x000fce00000100b2 */
.L_x_19069:
[----:B------:R-:W-:Y:S05]  /*1d50*/  BSYNC.RECONVERGENT B1 ;  /* 0x0000000000017941 */ /* 0x000fea0003800200 */
.L_x_19068:
[----:B------:R-:W-:Y:S04]  /*1d60*/  BSSY.RECONVERGENT B1, `(.L_x_19070) ;  /* 0x000007d000017945 */ /* 0x000fe80003800200 */
[----:B------:R-:W-:Y:S05]  /*1d70*/  @!P1 BRA `(.L_x_19071) ;  /* 0x0000000400ec9947 */ /* 0x000fea0003800000 */
[----:B------:R-:W2:Y:S01]  /*1d80*/  LDC.64 R180, c[0x0][0x428] ;  /* 0x00010a00ffb47b82 */ /* 0x000ea20000000a00 */
[----:B------:R3:W-:Y:S07]  /*1d90*/  STL [R1+0x1c0], R0 ;  /* 0x0001c00001007387 */ /* 0x0007ee0000100800 */
[----:B------:R-:W4:Y:S01]  /*1da0*/  LDC.64 R26, c[0x0][0x3a8] ;  /* 0x0000ea00ff1a7b82 */ /* 0x000f220000000a00 */
[----:B------:R-:W-:Y:S01]  /*1db0*/  ISETP.NE.U32.AND P5, PT, RZ, UR10, PT ;  /* 0x0000000aff007c0c */ /* 0x000fe2000bfa5070 */
[----:B---3--:R-:W3:Y:S06]  /*1dc0*/  LDL.LU R0, [R1+0x40] ;  /* 0x0000400001007983 */ /* 0x008eec0000300800 */
[----:B------:R-:W0:Y:S01]  /*1dd0*/  LDC.64 R198, c[0x0][0x3b0] ;  /* 0x0000ec00ffc67b82 */ /* 0x000e220000000a00 */
[----:B--2---:R-:W-:-:S04]  /*1de0*/  IMAD.WIDE.U32 R180, R214, 0x10, R180 ;  /* 0x00000010d6b47825 */ /* 0x004fc800078e00b4 */
[----:B----4-:R-:W-:Y:S02]  /*1df0*/  IMAD.WIDE.U32 R26, R214, 0x20, R26 ;  /* 0x00000020d61a7825 */ /* 0x010fe400078e001a */
[----:B-1----:R-:W2:Y:S04]  /*1e00*/  LDG.E.128 R180, desc[UR6][R180.64] ;  /* 0x00000006b4b47981 */ /* 0x002ea8000c1e1d00 */
[----:B------:R-:W4:Y:S04]  /*1e10*/  LDG.E.128 R176, desc[UR6][R26.64] ;  /* 0x000000061ab07981 */ /* 0x000f28000c1e1d00 */
[----:B------:R1:W3:Y:S01]  /*1e20*/  LDG.E.128 R184, desc[UR6][R26.64+0x10] ;  /* 0x000010061ab87981 */ /* 0x0002e2000c1e1d00 */
[----:B------:R-:W-:-:S03]  /*1e30*/  ISETP.NE.AND.EX P5, PT, RZ, UR11, PT, P5 ;  /* 0x0000000bff007c0c */ /* 0x000fc6000bfa5350 */
[----:B------:R-:W3:Y:S04]  /*1e40*/  LDL R250, [R1+0x190] ;  /* 0x0001900001fa7983 */ /* 0x000ee80000100800 */
[----:B------:R-:W3:Y:S04]  /*1e50*/  LDL R249, [R1+0x194] ;  /* 0x0001940001f97983 */ /* 0x000ee80000100800 */
[----:B------:R-:W3:Y:S02]  /*1e60*/  LDL R248, [R1+0x198] ;  /* 0x0001980001f87983 */ /* 0x000ee40000100800 */
[----:B-1----:R-:W1:Y:S02]  /*1e70*/  @P5 LDC.64 R26, c[0x0][0x438] ;  /* 0x00010e00ff1a5b82 */ /* 0x002e640000000a00 */
[----:B------:R-:W3:Y:S01]  /*1e80*/  LDL R247, [R1+0x19c] ;  /* 0x00019c0001f77983 */ /* 0x000ee20000100800 */
[----:B-1----:R-:W-:-:S05]  /*1e90*/  @P5 IMAD.WIDE.U32 R26, R214, 0x20, R26 ;  /* 0x00000020d61a5825 */ /* 0x002fca00078e001a */
[----:B------:R-:W5:Y:S04]  /*1ea0*/  @P5 LDG.E.128 R32, desc[UR6][R26.64] ;  /* 0x000000061a205981 */ /* 0x000f68000c1e1d00 */
[----:B------:R0:W5:Y:S02]  /*1eb0*/  @P5 LDG.E.128 R28, desc[UR6][R26.64+0x10] ;  /* 0x000010061a1c5981 */ /* 0x000164000c1e1d00 */
[----:B0-----:R-:W-:-:S06]  /*1ec0*/  IMAD.WIDE.U32 R26, R214, 0x8, R198 ;  /* 0x00000008d61a7825 */ /* 0x001fcc00078e00c6 */
[----:B------:R-:W5:Y:S01]  /*1ed0*/  LDG.E.64 R26, desc[UR6][R26.64] ;  /* 0x000000061a1a7981 */ /* 0x000f62000c1e1b00 */
[--C-:B--2---:R-:W-:Y:S02]  /*1ee0*/  HADD2.F32 R246, -RZ, R182.reuse.H0_H0 ;  /* 0x200000b6fff67230 */ /* 0x104fe40000004100 */
[----:B------:R-:W-:Y:S02]  /*1ef0*/  HADD2.F32 R245, -RZ, R182.H1_H1 ;  /* 0x300000b6fff57230 */ /* 0x000fe40000004100 */
[C---:B----4-:R-:W-:Y:S01]  /*1f00*/  FADD.FTZ R200, -R204.reuse, R176 ;  /* 0x000000b0ccc87221 */ /* 0x050fe20000010100 */
[C---:B------:R-:W-:Y:S01]  /*1f10*/  FADD.FTZ R197, -R204.reuse, R177 ;  /* 0x000000b1ccc57221 */ /* 0x040fe20000010100 */
[--C-:B------:R-:W-:Y:S02]  /*1f20*/  HADD2.F32 R177, -RZ, R181.reuse.H0_H0 ;  /* 0x200000b5ffb17230 */ /* 0x100fe40000004100 */
[----:B------:R-:W-:Y:S01]  /*1f30*/  FADD.FTZ R198, -R204, R178 ;  /* 0x000000b2ccc67221 */ /* 0x000fe20000010100 */
[----:B------:R-:W-:-:S02]  /*1f40*/  HADD2.F32 R243, -RZ, R181.H1_H1 ;  /* 0x300000b5fff37230 */ /* 0x000fc40000004100 */
[C---:B---3--:R-:W-:Y:S01]  /*1f50*/  FADD.FTZ R182, -R204.reuse, R184 ;  /* 0x000000b8ccb67221 */ /* 0x048fe20000010100 */
[C---:B------:R-:W-:Y:S01]  /*1f60*/  FADD.FTZ R181, -R204.reuse, R185 ;  /* 0x000000b9ccb57221 */ /* 0x040fe20000010100 */
[----:B------:R-:W2:Y:S01]  /*1f70*/  LDL.LU R184, [R1+0xec] ;  /* 0x0000ec0001b87983 */ /* 0x000ea20000300800 */
[C---:B------:R-:W-:Y:S01]  /*1f80*/  FADD.FTZ R178, -R204.reuse, R186 ;  /* 0x000000baccb27221 */ /* 0x040fe20000010100 */
[----:B------:R-:W-:Y:S02]  /*1f90*/  FADD.FTZ R176, -R204, R187 ;  /* 0x000000bbccb07221 */ /* 0x000fe40000010100 */
[----:B------:R-:W3:Y:S01]  /*1fa0*/  LDL.LU R185, [R1+0x4c] ;  /* 0x00004c0001b97983 */ /* 0x000ee20000300800 */
[C---:B-----5:R-:W-:Y:S01]  /*1fb0*/  FMUL.FTZ R205, R191.reuse, R200 ;  /* 0x000000c8bfcd7220 */ /* 0x060fe20000410000 */
[C---:B------:R-:W-:Y:S02]  /*1fc0*/  FMUL.FTZ R203, R191.reuse, R197 ;  /* 0x000000c5bfcb7220 */ /* 0x040fe40000410000 */
[----:B------:R-:W4:Y:S01]  /*1fd0*/  LDL.LU R186, [R1+0xe8] ;  /* 0x0000e80001ba7983 */ /* 0x000f220000300800 */
[----:B------:R-:W-:-:S03]  /*1fe0*/  FMUL.FTZ R202, R191, R198 ;  /* 0x000000c6bfca7220 */ /* 0x000fc60000410000 */
[----:B------:R-:W4:Y:S04]  /*1ff0*/  LDL.LU R187, [R1+0x48] ;  /* 0x0000480001bb7983 */ /* 0x000f280000300800 */
[----:B------:R-:W4:Y:S04]  /*2000*/  LDL.LU R200, [R1+0xe4] ;  /* 0x0000e40001c87983 */ /* 0x000f280000300800 */
[----:B------:R-:W4:Y:S04]  /*2010*/  LDL.LU R197, [R1+0x44] ;  /* 0x0000440001c57983 */ /* 0x000f280000300800 */
[----:B------:R-:W4:Y:S01]  /*2020*/  LDL.LU R198, [R1+0xe0] ;  /* 0x0000e00001c67983 */ /* 0x000f220000300800 */
[----:B------:R-:W-:Y:S01]  /*2030*/  FADD.FTZ R199, -R204, R179 ;  /* 0x000000b3ccc77221 */ /* 0x000fe20000010100 */
[----:B------:R-:W-:-:S02]  /*2040*/  HADD2.F32 R179, -RZ, R180.H0_H0 ;  /* 0x200000b4ffb37230 */ /* 0x000fc40000004100 */
[----:B------:R-:W-:-:S03]  /*2050*/  HADD2.F32 R180, -RZ, R180.H1_H1 ;  /* 0x300000b4ffb47230 */ /* 0x000fc60000004100 */
[----:B------:R-:W-:Y:S01]  /*2060*/  FADD.FTZ R0, R0, R179 ;  /* 0x000000b300007221 */ /* 0x000fe20000010000 */
[----:B------:R-:W-:Y:S02]  /*2070*/  FMUL.FTZ R201, R191, R199 ;  /* 0x000000c7bfc97220 */ /* 0x000fe40000410000 */
[----:B------:R-:W4:Y:S01]  /*2080*/  LDL R199, [R1+0x180] ;  /* 0x0001800001c77983 */ /* 0x000f220000100800 */
[----:B------:R-:W-:-:S03]  /*2090*/  FMUL.FTZ R250, R250, R179 ;  /* 0x000000b3fafa7220 */ /* 0x000fc60000410000 */
[----:B------:R0:W-:Y:S01]  /*20a0*/  STL [R1+0x40], R0 ;  /* 0x0000400001007387 */ /* 0x0001e20000100800 */
[----:B------:R-:W-:Y:S01]  /*20b0*/  FMUL.FTZ R248, R248, R177 ;  /* 0x000000b1f8f87220 */ /* 0x000fe20000410000 */
[-C--:B------:R-:W-:Y:S02]  /*20c0*/  FMUL.FTZ R249, R249, R180.reuse ;  /* 0x000000b4f9f97220 */ /* 0x080fe40000410000 */
[----:B0-----:R0:W5:Y:S01]  /*20d0*/  LDL.LU R0, [R1+0x1c0] ;  /* 0x0001c00001007983 */ /* 0x0011620000300800 */
[-C--:B------:R-:W-:Y:S01]  /*20e0*/  FMUL.FTZ R247, R247, R243.reuse ;  /* 0x000000f3f7f77220 */ /* 0x080fe20000410000 */
[----:B--2---:R-:W-:Y:S01]  /*20f0*/  FFMA.FTZ R184, R201, R243, R184 ;  /* 0x000000f3c9b87223 */ /* 0x004fe200000100b8 */
[----:B---3--:R-:W-:Y:S01]  /*2100*/  FADD.FTZ R185, R185, R243 ;  /* 0x000000f3b9b97221 */ /* 0x008fe20000010000 */
[----:B----4-:R-:W-:Y:S01]  /*2110*/  FFMA.FTZ R186, R202, R177, R186 ;  /* 0x000000b1caba7223 */ /* 0x010fe200000100ba */
[----:B------:R-:W-:Y:S01]  /*2120*/  FADD.FTZ R187, R187, R177 ;  /* 0x000000b1bbbb7221 */ /* 0x000fe20000010000 */
[----:B------:R-:W-:Y:S01]  /*2130*/  FFMA.FTZ R200, R203, R180, R200 ;  /* 0x000000b4cbc87223 */ /* 0x000fe200000100c8 */
[----:B------:R-:W-:Y:S01]  /*2140*/  FADD.FTZ R197, R197, R180 ;  /* 0x000000b4c5c57221 */ /* 0x000fe20000010000 */
[----:B------:R-:W-:-:S02]  /*2150*/  FFMA.FTZ R198, R205, R179, R198 ;  /* 0x000000b3cdc67223 */ /* 0x000fc400000100c6 */
[----:B------:R-:W2:Y:S04]  /*2160*/  LDL.LU R179, [R1+0xd0] ;  /* 0x0000d00001b37983 */ /* 0x000ea80000300800 */
[----:B------:R-:W-:Y:S04]  /*2170*/  STL [R1+0xe0], R198 ;  /* 0x0000e0c601007387 */ /* 0x000fe80000100800 */
[----:B------:R-:W-:Y:S04]  /*2180*/  STL [R1+0x44], R197 ;  /* 0x000044c501007387 */ /* 0x000fe80000100800 */
[----:B------:R1:W-:Y:S04]  /*2190*/  STL [R1+0xe4], R200 ;  /* 0x0000e4c801007387 */ /* 0x0003e80000100800 */
[----:B------:R-:W3:Y:S04]  /*21a0*/  LDL.LU R177, [R1+0x30] ;  /* 0x0000300001b17983 */ /* 0x000ee80000300800 */
[----:B------:R4:W-:Y:S04]  /*21b0*/  STL [R1+0x48], R187 ;  /* 0x000048bb01007387 */ /* 0x0009e80000100800 */
[----:B------:R0:W-:Y:S01]  /*21c0*/  STL [R1+0xe8], R186 ;  /* 0x0000e8ba01007387 */ /* 0x0001e20000100800 */
[----:B-1----:R-:W-:-:S03]  /*21d0*/  FMUL.FTZ R200, R191, R182 ;  /* 0x000000b6bfc87220 */ /* 0x002fc60000410000 */
[----:B------:R-:W3:Y:S04]  /*21e0*/  LDL R180, [R1+0x18c] ;  /* 0x00018c0001b47983 */ /* 0x000ee80000100800 */
[----:B------:R-:W3:Y:S04]  /*21f0*/  LDL.LU R198, [R1+0xd4] ;  /* 0x0000d40001c67983 */ /* 0x000ee80000300800 */
[----:B------:R1:W-:Y:S04]  /*2200*/  STL [R1+0x4c], R185 ;  /* 0x00004cb901007387 */ /* 0x0003e80000100800 */
[----:B------:R-:W3:Y:S04]  /*2210*/  LDL R197, [R1+0x184] ;  /* 0x0001840001c57983 */ /* 0x000ee80000100800 */
[----:B------:R-:W3:Y:S04]  /*2220*/  LDL.LU R182, [R1+0xdc] ;  /* 0x0000dc0001b67983 */ /* 0x000ee80000300800 */
[----:B------:R1:W-:Y:S04]  /*2230*/  STL [R1+0xec], R184 ;  /* 0x0000ecb801007387 */ /* 0x0003e80000100800 */
[----:B------:R-:W3:Y:S04]  /*2240*/  LDL.LU R243, [R1+0x34] ;  /* 0x0000340001f37983 */ /* 0x000ee80000300800 */
[----:B----4-:R-:W4:Y:S04]  /*2250*/  LDL.LU R187, [R1+0x38] ;  /* 0x0000380001bb7983 */ /* 0x010f280000300800 */
[----:B0-----:R-:W4:Y:S04]  /*2260*/  LDL.LU R186, [R1+0xd8] ;  /* 0x0000d80001ba7983 */ /* 0x001f280000300800 */
[----:B-1----:R-:W4:Y:S04]  /*2270*/  LDL R185, [R1+0x188] ;  /* 0x0001880001b97983 */ /* 0x002f280000100800 */
[----:B------:R-:W4:Y:S01]  /*2280*/  LDL.LU R184, [R1+0x3c] ;  /* 0x00003c0001b87983 */ /* 0x000f220000300800 */
[----:B------:R-:W-:-:S02]  /*2290*/  HADD2.F32 R244, -RZ, R183.H0_H0 ;  /* 0x200000b7fff47230 */ /* 0x000fc40000004100 */
[----:B------:R-:W-:Y:S01]  /*22a0*/  HADD2.F32 R183, -RZ, R183.H1_H1 ;  /* 0x300000b7ffb77230 */ /* 0x000fe20000004100 */
[----:B------:R-:W-:Y:S01]  /*22b0*/  IADD3 R214, PT, PT, R214, 0x20, RZ ;  /* 0x00000020d6d67810 */ /* 0x000fe20007ffe0ff */
[-C--:B--2---:R-:W-:Y:S01]  /*22c0*/  FFMA.FTZ R179, R200, R246.reuse, R179 ;  /* 0x000000f6c8b37223 */ /* 0x084fe200000100b3 */
[----:B---3--:R-:W-:Y:S01]  /*22d0*/  FADD.FTZ R177, R177, R246 ;  /* 0x000000f6b1b17221 */ /* 0x008fe20000010000 */
[----:B------:R-:W-:Y:S01]  /*22e0*/  FMUL.FTZ R246, R199, R246 ;  /* 0x000000f6c7f67220 */ /* 0x000fe20000410000 */
[----:B------:R-:W-:-:S03]  /*22f0*/  FMUL.FTZ R199, R191, R181 ;  /* 0x000000b5bfc77220 */ /* 0x000fc60000410000 */
[----:B------:R0:W-:Y:S04]  /*2300*/  STL [R1+0x30], R177 ;  /* 0x000030b101007387 */ /* 0x0001e80000100800 */
[----:B------:R1:W-:Y:S01]  /*2310*/  STL [R1+0xd0], R179 ;  /* 0x0000d0b301007387 */ /* 0x0003e20000100800 */
[----:B------:R-:W-:Y:S01]  /*2320*/  FFMA.FTZ R198, R199, R245, R198 ;  /* 0x000000f5c7c67223 */ /* 0x000fe200000100c6 */
[----:B0-----:R-:W-:Y:S01]  /*2330*/  FADD.FTZ R177, R216, R250 ;  /* 0x000000fad8b17221 */ /* 0x001fe20000010000 */
[----:B-1----:R-:W-:-:S03]  /*2340*/  FFMA.FTZ R179, R205, R250, R215 ;  /* 0x000000facdb37223 */ /* 0x002fc600000100d7 */
[----:B------:R-:W-:Y:S01]  /*2350*/  FADD.FTZ R177, R177, R249 ;  /* 0x000000f9b1b17221 */ /* 0x000fe20000010000 */
[----:B------:R-:W-:Y:S01]  /*2360*/  FADD.FTZ R243, R243, R245 ;  /* 0x000000f5f3f37221 */ /* 0x000fe20000010000 */
[----:B------:R-:W-:-:S04]  /*2370*/  FMUL.FTZ R245, R197, R245 ;  /* 0x000000f5c5f57220 */ /* 0x000fc80000410000 */
[----:B------:R-:W-:Y:S01]  /*2380*/  STL [R1+0x34], R243 ;  /* 0x000034f301007387 */ /* 0x000fe20000100800 */
[----:B------:R-:W-:-:S03]  /*2390*/  FMUL.FTZ R197, R191, R176 ;  /* 0x000000b0bfc57220 */ /* 0x000fc60000410000 */
[----:B------:R0:W-:Y:S01]  /*23a0*/  STL [R1+0xd4], R198 ;  /* 0x0000d4c601007387 */ /* 0x0001e20000100800 */
[----:B----4-:R-:W-:Y:S01]  /*23b0*/  FADD.FTZ R187, R187, R244 ;  /* 0x000000f4bbbb7221 */ /* 0x010fe20000010000 */
[----:B------:R-:W-:Y:S01]  /*23c0*/  FFMA.FTZ R182, R197, R183, R182 ;  /* 0x000000b7c5b67223 */ /* 0x000fe200000100b6 */
[----:B------:R-:W-:Y:S01]  /*23d0*/  FFMA.FTZ R179, R203, R249, R179 ;  /* 0x000000f9cbb37223 */ /* 0x000fe200000100b3 */
[----:B0-----:R-:W-:Y:S01]  /*23e0*/  FMUL.FTZ R198, R191, R178 ;  /* 0x000000b2bfc67220 */ /* 0x001fe20000410000 */
[----:B------:R-:W-:-:S03]  /*23f0*/  FADD.FTZ R184, R184, R183 ;  /* 0x000000b7b8b87221 */ /* 0x000fc60000010000 */
[----:B------:R-:W-:Y:S01]  /*2400*/  FFMA.FTZ R186, R198, R244, R186 ;  /* 0x000000f4c6ba7223 */ /* 0x000fe200000100ba */
[----:B------:R2:W-:Y:S01]  /*2410*/  STL [R1+0x38], R187 ;  /* 0x000038bb01007387 */ /* 0x0005e20000100800 */
[----:B------:R-:W-:Y:S01]  /*2420*/  FADD.FTZ R177, R177, R248 ;  /* 0x000000f8b1b17221 */ /* 0x000fe20000010000 */
[----:B------:R-:W-:Y:S02]  /*2430*/  FFMA.FTZ R179, R202, R248, R179 ;  /* 0x000000f8cab37223 */ /* 0x000fe400000100b3 */
[----:B------:R2:W-:Y:S04]  /*2440*/  STL [R1+0xd8], R186 ;  /* 0x0000d8ba01007387 */ /* 0x0005e80000100800 */
        /* <DEDUP_REMOVED lines=11> */
[----:B------:R-:W-:-:S03]  /*2500*/  FFMA.FTZ R179, R198, R244, R179 ;  /* 0x000000f4c6b37223 */ /* 0x000fc600000100b3 */
[----:B------:R-:W-:Y:S01]  /*2510*/  FADD.FTZ R216, R177, R243 ;  /* 0x000000f3b1d87221 */ /* 0x000fe20000010000 */
[----:B--2---:R-:W-:-:S07]  /*2520*/  FFMA.FTZ R215, R197, R243, R179 ;  /* 0x000000f3c5d77223 */ /* 0x004fce00000100b3 */
.L_x_19071:
[----:B------:R-:W-:Y:S05]  /*2530*/  BSYNC.RECONVERGENT B1 ;  /* 0x0000000000017941 */ /* 0x000fea0003800200 */
.L_x_19070:
[----:B------:R-:W-:Y:S04]  /*2540*/  BSSY.RECONVERGENT B1, `(.L_x_19072) ;  /* 0x000007b000017945 */ /* 0x000fe80003800200 */
[----:B------:R-:W-:Y:S05]  /*2550*/  @!P0 BRA `(.L_x_19073) ;  /* 0x0000000400e48947 */ /* 0x000fea0003800000 */
[----:B------:R-:W2:Y:S01]  /*2560*/  LDC.64 R14, c[0x0][0x3a8] ;  /* 0x0000ea00ff0e7b82 */ /* 0x000ea20000000a00 */
[----:B-----5:R3:W-:Y:S07]  /*2570*/  STL [R1+0x1cc], R4 ;  /* 0x0001cc0401007387 */ /* 0x0207ee0000100800 */
[----:B------:R-:W4:Y:S01]  /*2580*/  LDC.64 R16, c[0x0][0x428] ;  /* 0x00010a00ff107b82 */ /* 0x000f220000000a00 */
[----:B---3--:R-:W3:Y:S04]  /*2590*/  LDL.LU R4, [R1+0x20] ;  /* 0x0000200001047983 */ /* 0x008ee80000300800 */
[----:B------:R0:W-:Y:S01]  /*25a0*/  STL [R1+0x1c8], R3 ;  /* 0x0001c80301007387 */ /* 0x0001e20000100800 */
[----:B--2---:R-:W-:-:S03]  /*25b0*/  IMAD.WIDE.U32 R14, R214, 0x20, R14 ;  /* 0x00000020d60e7825 */ /* 0x004fc600078e000e */
[----:B0-----:R-:W2:Y:S04]  /*25c0*/  LDL.LU R3, [R1+0xc0] ;  /* 0x0000c00001037983 */ /* 0x001ea80000300800 */
[----:B------:R-:W3:Y:S01]  /*25d0*/  LDG.E.128 R176, desc[UR6][R14.64] ;  /* 0x000000060eb07981 */ /* 0x000ee2000c1e1d00 */
[----:B----4-:R-:W-:-:S03]  /*25e0*/  IMAD.WIDE.U32 R16, R214, 0x10, R16 ;  /* 0x00000010d6107825 */ /* 0x010fc600078e0010 */
[----:B-1----:R-:W4:Y:S04]  /*25f0*/  LDG.E.128 R184, desc[UR6][R14.64+0x10] ;  /* 0x000010060eb87981 */ /* 0x002f28000c1e1d00 */
[----:B------:R0:W2:Y:S04]  /*2600*/  LDG.E.128 R180, desc[UR6][R16.64] ;  /* 0x0000000610b47981 */ /* 0x0000a8000c1e1d00 */
[----:B------:R-:W4:Y:S01]  /*2610*/  LDL R242, [R1+0x170] ;  /* 0x0001700001f27983 */ /* 0x000f220000100800 */
[----:B------:R-:W-:-:S03]  /*2620*/  ISETP.NE.U32.AND P5, PT, RZ, UR10, PT ;  /* 0x0000000aff007c0c */ /* 0x000fc6000bfa5070 */
[----:B------:R1:W-:Y:S01]  /*2630*/  STL [R1+0x1c4], R2 ;  /* 0x0001c40201007387 */ /* 0x0003e20000100800 */
[----:B------:R-:W-:Y:S01]  /*2640*/  ISETP.NE.AND.EX P5, PT, RZ, UR11, PT, P5 ;  /* 0x0000000bff007c0c */ /* 0x000fe2000bfa5350 */
[----:B0-----:R-:W0:Y:S02]  /*2650*/  LDC.64 R16, c[0x0][0x3b0] ;  /* 0x0000ec00ff107b82 */ /* 0x001e240000000a00 */
[----:B-1----:R-:W4:Y:S10]  /*2660*/  LDL.LU R2, [R1+0x24] ;  /* 0x0000240001027983 */ /* 0x002f340000300800 */
[----:B------:R-:W1:Y:S01]  /*2670*/  @P5 LDC.64 R14, c[0x0][0x438] ;  /* 0x00010e00ff0e5b82 */ /* 0x000e620000000a00 */
[----:B------:R0:W-:Y:S04]  /*2680*/  STL [R1+0x1c0], R0 ;  /* 0x0001c00001007387 */ /* 0x0001e80000100800 */
[----:B0-----:R-:W4:Y:S04]  /*2690*/  LDL.LU R0, [R1+0xc4] ;  /* 0x0000c40001007983 */ /* 0x001f280000300800 */
[----:B------:R-:W4:Y:S04]  /*26a0*/  LDL R241, [R1+0x174] ;  /* 0x0001740001f17983 */ /* 0x000f280000100800 */
[----:B------:R-:W4:Y:S04]  /*26b0*/  LDL R240, [R1+0x178] ;  /* 0x0001780001f07983 */ /* 0x000f280000100800 */
[----:B------:R-:W4:Y:S01]  /*26c0*/  LDL R239, [R1+0x17c] ;  /* 0x00017c0001ef7983 */ /* 0x000f220000100800 */
[----:B-1----:R-:W-:-:S03]  /*26d0*/  @P5 IMAD.WIDE.U32 R14, R214, 0x20, R14 ;  /* 0x00000020d60e5825 */ /* 0x002fc600078e000e */
[----:B------:R-:W4:Y:S04]  /*26e0*/  LDL R238, [R1+0x160] ;  /* 0x0001600001ee7983 */ /* 0x000f280000100800 */
[----:B------:R-:W5:Y:S04]  /*26f0*/  @P5 LDG.E.128 R144, desc[UR6][R14.64] ;  /* 0x000000060e905981 */ /* 0x000f68000c1e1d00 */
[----:B------:R0:W5:Y:S04]  /*2700*/  @P5 LDG.E.128 R148, desc[UR6][R14.64+0x10] ;  /* 0x000010060e945981 */ /* 0x000168000c1e1d00 */
[----:B------:R-:W4:Y:S01]  /*2710*/  LDL R237, [R1+0x164] ;  /* 0x0001640001ed7983 */ /* 0x000f220000100800 */
[----:B0-----:R-:W-:-:S05]  /*2720*/  IMAD.WIDE.U32 R14, R214, 0x8, R16 ;  /* 0x00000008d60e7825 */ /* 0x001fca00078e0010 */
[----:B------:R2:W5:Y:S01]  /*2730*/  LDG.E.64 R24, desc[UR6][R14.64] ;  /* 0x000000060e187981 */ /* 0x000562000c1e1b00 */
[C---:B---3--:R-:W-:Y:S01]  /*2740*/  FADD.FTZ R195, -R204.reuse, R176 ;  /* 0x000000b0ccc37221 */ /* 0x048fe20000010100 */
[C---:B------:R-:W-:Y:S01]  /*2750*/  FADD.FTZ R178, -R204.reuse, R178 ;  /* 0x000000b2ccb27221 */ /* 0x040fe20000010100 */
[C---:B------:R-:W-:Y:S01]  /*2760*/  FADD.FTZ R17, -R204.reuse, R177 ;  /* 0x000000b1cc117221 */ /* 0x040fe20000010100 */
[C---:B------:R-:W-:Y:S01]  /*2770*/  FADD.FTZ R179, -R204.reuse, R179 ;  /* 0x000000b3ccb37221 */ /* 0x040fe20000010100 */
[C---:B------:R-:W-:Y:S01]  /*2780*/  FMUL.FTZ R195, R191.reuse, R195 ;  /* 0x000000c3bfc37220 */ /* 0x040fe20000410000 */
[--C-:B--2---:R-:W-:Y:S02]  /*2790*/  HADD2.F32 R15, -RZ, R180.reuse.H0_H0 ;  /* 0x200000b4ff0f7230 */ /* 0x104fe40000004100 */
[----:B------:R-:W-:Y:S02]  /*27a0*/  HADD2.F32 R16, -RZ, R180.H1_H1 ;  /* 0x300000b4ff107230 */ /* 0x000fe40000004100 */
[C---:B----4-:R-:W-:Y:S01]  /*27b0*/  FADD.FTZ R180, -R204.reuse, R184 ;  /* 0x000000b8ccb47221 */ /* 0x050fe20000010100 */
[C---:B------:R-:W-:Y:S01]  /*27c0*/  FADD.FTZ R177, -R204.reuse, R185 ;  /* 0x000000b9ccb17221 */ /* 0x040fe20000010100 */
[----:B------:R-:W2:Y:S01]  /*27d0*/  LDL R184, [R1+0x16c] ;  /* 0x00016c0001b87983 */ /* 0x000ea20000100800 */
[----:B------:R-:W-:Y:S01]  /*27e0*/  FADD.FTZ R176, -R204, R186 ;  /* 0x000000baccb07221 */ /* 0x000fe20000010100 */
[----:B------:R-:W-:Y:S01]  /*27f0*/  FADD.FTZ R4, R4, R15 ;  /* 0x0000000f04047221 */ /* 0x000fe20000010000 */
[----:B------:R-:W-:Y:S01]  /*2800*/  FADD.FTZ R13, -R204, R187 ;  /* 0x000000bbcc0d7221 */ /* 0x000fe20000010100 */
[----:B------:R-:W3:Y:S01]  /*2810*/  LDL.LU R185, [R1+0xcc] ;  /* 0x0000cc0001b97983 */ /* 0x000ee20000300800 */
[C---:B------:R-:W-:Y:S01]  /*2820*/  FMUL.FTZ R194, R191.reuse, R17 ;  /* 0x00000011bfc27220 */ /* 0x040fe20000410000 */
[----:B------:R-:W-:Y:S01]  /*2830*/  FMUL.FTZ R193, R191, R178 ;  /* 0x000000b2bfc17220 */ /* 0x000fe20000410000 */
[----:B------:R-:W-:Y:S01]  /*2840*/  FFMA.FTZ R3, R195, R15, R3 ;  /* 0x0000000fc3037223 */ /* 0x000fe20000010003 */
[----:B------:R-:W4:Y:S01]  /*2850*/  LDL.LU R186, [R1+0xb4] ;  /* 0x0000b40001ba7983 */ /* 0x000f220000300800 */
[----:B------:R-:W-:-:S03]  /*2860*/  FMUL.FTZ R17, R191, R179 ;  /* 0x000000b3bf117220 */ /* 0x000fc60000410000 */
[----:B------:R-:W2:Y:S04]  /*2870*/  LDL.LU R187, [R1+0xb0] ;  /* 0x0000b00001bb7983 */ /* 0x000ea80000300800 */
[----:B------:R-:W4:Y:S04]  /*2880*/  LDL.LU R178, [R1+0x2c] ;  /* 0x00002c0001b27983 */ /* 0x000f280000300800 */
[----:B------:R-:W2:Y:S01]  /*2890*/  LDL.LU R179, [R1+0xc8] ;  /* 0x0000c80001b37983 */ /* 0x000ea20000300800 */
[----:B------:R-:W-:-:S03]  /*28a0*/  FMUL.FTZ R242, R242, R15 ;  /* 0x0000000ff2f27220 */ /* 0x000fc60000410000 */
[----:B------:R0:W-:Y:S04]  /*28b0*/  STL [R1+0x20], R4 ;  /* 0x0000200401007387 */ /* 0x0001e80000100800 */
[----:B0-----:R0:W5:Y:S04]  /*28c0*/  LDL.LU R4, [R1+0x1cc] ;  /* 0x0001cc0001047983 */ /* 0x0011680000300800 */
[----:B------:R1:W-:Y:S04]  /*28d0*/  STL [R1+0xc0], R3 ;  /* 0x0000c00301007387 */ /* 0x0003e80000100800 */
[----:B-1----:R0:W5:Y:S04]  /*28e0*/  LDL.LU R3, [R1+0x1c8] ;  /* 0x0001c80001037983 */ /* 0x0021680000300800 */
[----:B------:R-:W2:Y:S01]  /*28f0*/  LDL.LU R15, [R1+0x28] ;  /* 0x00002800010f7983 */ /* 0x000ea20000300800 */
[----:B------:R-:W-:-:S02]  /*2900*/  HADD2.F32 R14, -RZ, R181.H0_H0 ;  /* 0x200000b5ff0e7230 */ /* 0x000fc40000004100 */
[----:B------:R-:W-:Y:S01]  /*2910*/  FADD.FTZ R2, R2, R16 ;  /* 0x0000001002027221 */ /* 0x000fe20000010000 */
[----:B------:R-:W-:Y:S01]  /*2920*/  FFMA.FTZ R0, R194, R16, R0 ;  /* 0x00000010c2007223 */ /* 0x000fe20000010000 */
[----:B------:R-:W-:-:S03]  /*2930*/  HADD2.F32 R181, -RZ, R181.H1_H1 ;  /* 0x300000b5ffb57230 */ /* 0x000fc60000004100 */
[----:B------:R1:W-:Y:S01]  /*2940*/  STL [R1+0x24], R2 ;  /* 0x0000240201007387 */ /* 0x0003e20000100800 */
[----:B------:R-:W-:Y:S01]  /*2950*/  FMUL.FTZ R241, R241, R16 ;  /* 0x00000010f1f17220 */ /* 0x000fe20000410000 */
[----:B------:R-:W-:Y:S02]  /*2960*/  FMUL.FTZ R16, R191, R180 ;  /* 0x000000b4bf107220 */ /* 0x000fe40000410000 */
[----:B-1----:R0:W5:Y:S04]  /*2970*/  LDL.LU R2, [R1+0x1c4] ;  /* 0x0001c40001027983 */ /* 0x0021680000300800 */
[----:B------:R1:W-:Y:S04]  /*2980*/  STL [R1+0xc4], R0 ;  /* 0x0000c40001007387 */ /* 0x0003e80000100800 */
[----:B-1----:R0:W5:Y:S01]  /*2990*/  LDL.LU R0, [R1+0x1c0] ;  /* 0x0001c00001007983 */ /* 0x0021620000300800 */
[----:B---3--:R-:W-:Y:S01]  /*29a0*/  FFMA.FTZ R185, R17, R181, R185 ;  /* 0x000000b511b97223 */ /* 0x008fe200000100b9 */
[----:B----4-:R-:W-:Y:S01]  /*29b0*/  FADD.FTZ R178, R178, R181 ;  /* 0x000000b5b2b27221 */ /* 0x010fe20000010000 */
[----:B--2---:R-:W-:Y:S01]  /*29c0*/  FFMA.FTZ R179, R193, R14, R179 ;  /* 0x0000000ec1b37223 */ /* 0x004fe200000100b3 */
[----:B------:R-:W-:-:S05]  /*29d0*/  FADD.FTZ R15, R15, R14 ;  /* 0x0000000e0f0f7221 */ /* 0x000fca0000010000 */
[----:B------:R-:W-:Y:S04]  /*29e0*/  STL [R1+0x28], R15 ;  /* 0x0000280f01007387 */ /* 0x000fe80000100800 */
[----:B------:R1:W-:Y:S04]  /*29f0*/  STL [R1+0xc8], R179 ;  /* 0x0000c8b301007387 */ /* 0x0003e80000100800 */
[----:B-1----:R-:W2:Y:S04]  /*2a00*/  LDL.LU R179, [R1+0xbc] ;  /* 0x0000bc0001b37983 */ /* 0x002ea80000300800 */
[----:B------:R-:W3:Y:S04]  /*2a10*/  LDL R180, [R1+0x168] ;  /* 0x0001680001b47983 */ /* 0x000ee80000100800 */
[----:B------:R-:W-:Y:S04]  /*2a20*/  STL [R1+0x2c], R178 ;  /* 0x00002cb201007387 */ /* 0x000fe80000100800 */
[----:B------:R1:W-:Y:S04]  /*2a30*/  STL [R1+0xcc], R185 ;  /* 0x0000ccb901007387 */ /* 0x0003e80000100800 */
[----:B-1----:R-:W4:Y:S01]  /*2a40*/  LDL.LU R185, [R1+0xb8] ;  /* 0x0000b80001b97983 */ /* 0x002f220000300800 */
[----:B------:R-:W-:Y:S01]  /*2a50*/  FMUL.FTZ R240, R240, R14 ;  /* 0x0000000ef0f07220 */ /* 0x000fe20000410000 */
[----:B------:R-:W-:Y:S01]  /*2a60*/  FADD.FTZ R14, R216, R242 ;  /* 0x000000f2d80e7221 */ /* 0x000fe20000010000 */
[----:B------:R-:W-:-:S03]  /*2a70*/  HADD2.F32 R235, -RZ, R182.H0_H0 ;  /* 0x200000b6ffeb7230 */ /* 0x000fc60000004100 */
[----:B------:R-:W-:Y:S01]  /*2a80*/  FADD.FTZ R14, R14, R241 ;  /* 0x000000f10e0e7221 */ /* 0x000fe20000010000 */
[----:B------:R-:W-:Y:S02]  /*2a90*/  HADD2.F32 R182, -RZ, R182.H1_H1 ;  /* 0x300000b6ffb67230 */ /* 0x000fe40000004100 */
[C---:B------:R-:W-:Y:S01]  /*2aa0*/  FMUL.FTZ R15, R191.reuse, R177 ;  /* 0x000000b1bf0f7220 */ /* 0x040fe20000410000 */
[--C-:B------:R-:W-:Y:S02]  /*2ab0*/  HADD2.F32 R236, -RZ, R183.reuse.H0_H0 ;  /* 0x200000b7ffec7230 */ /* 0x100fe40000004100 */
[----:B------:R-:W-:Y:S01]  /*2ac0*/  FADD.FTZ R177, R14, R240 ;  /* 0x000000f00eb17221 */ /* 0x000fe20000010000 */
[----:B------:R-:W-:Y:S02]  /*2ad0*/  HADD2.F32 R183, -RZ, R183.H1_H1 ;  /* 0x300000b7ffb77230 */ /* 0x000fe40000004100 */
[C---:B------:R-:W-:Y:S01]  /*2ae0*/  FMUL.FTZ R14, R191.reuse, R176 ;  /* 0x000000b0bf0e7220 */ /* 0x040fe20000410000 */
[----:B------:R-:W-:Y:S01]  /*2af0*/  FMUL.FTZ R13, R191, R13 ;  /* 0x0000000dbf0d7220 */ /* 0x000fe20000410000 */
[----:B------:R-:W-:Y:S01]  /*2b00*/  FFMA.FTZ R187, R16, R235, R187 ;  /* 0x000000eb10bb7223 */ /* 0x000fe200000100bb */
[----:B------:R-:W-:Y:S01]  /*2b10*/  FFMA.FTZ R178, R195, R242, R215 ;  /* 0x000000f2c3b27223 */ /* 0x000fe200000100d7 */
[----:B------:R-:W-:-:S03]  /*2b20*/  FFMA.FTZ R186, R15, R182, R186 ;  /* 0x000000b60fba7223 */ /* 0x000fc600000100ba */
[----:B------:R-:W-:Y:S01]  /*2b30*/  FFMA.FTZ R178, R194, R241, R178 ;  /* 0x000000f1c2b27223 */ /* 0x000fe200000100b2 */
[----:B------:R0:W-:Y:S01]  /*2b40*/  STL [R1+0xb0], R187 ;  /* 0x0000b0bb01007387 */ /* 0x0001e20000100800 */
[----:B------:R-:W-:-:S03]  /*2b50*/  FMUL.FTZ R239, R239, R181 ;  /* 0x000000b5efef7220 */ /* 0x000fc60000410000 */
        /* <DEDUP_REMOVED lines=11> */
[----:B------:R-:W-:Y:S01]  /*2c10*/  FADD.FTZ R100, R100, R235 ;  /* 0x000000eb64647221 */ /* 0x000fe20000010000 */
[-C--:B------:R-:W-:Y:S01]  /*2c20*/  FMUL.FTZ R235, R184, R183.reuse ;  /* 0x000000b7b8eb7220 */ /* 0x080fe20000410000 */
[----:B------:R-:W-:Y:S01]  /*2c30*/  FADD.FTZ R101, R101, R182 ;  /* 0x000000b665657221 */ /* 0x000fe20000010000 */
[----:B------:R-:W-:Y:S01]  /*2c40*/  FADD.FTZ R103, R103, R183 ;  /* 0x000000b767677221 */ /* 0x000fe20000010000 */
[----:B------:R-:W-:Y:S01]  /*2c50*/  IADD3 R214, PT, PT, R214, 0x20, RZ ;  /* 0x00000020d6d67810 */ /* 0x000fe20007ffe0ff */
[----:B--2---:R-:W-:Y:S01]  /*2c60*/  FFMA.FTZ R179, R13, R183, R179 ;  /* 0x000000b70db37223 */ /* 0x004fe200000100b3 */
[----:B----4-:R-:W-:-:S05]  /*2c70*/  FFMA.FTZ R185, R14, R236, R185 ;  /* 0x000000ec0eb97223 */ /* 0x010fca00000100b9 */
[----:B------:R0:W-:Y:S04]  /*2c80*/  STL [R1+0xb8], R185 ;  /* 0x0000b8b901007387 */ /* 0x0001e80000100800 */
[----:B------:R0:W-:Y:S01]  /*2c90*/  STL [R1+0xbc], R179 ;  /* 0x0000bcb301007387 */ /* 0x0001e20000100800 */
[----:B---3--:R-:W-:-:S04]  /*2ca0*/  FMUL.FTZ R236, R180, R236 ;  /* 0x000000ecb4ec7220 */ /* 0x008fc80000410000 */
[----:B------:R-:W-:Y:S01]  /*2cb0*/  FADD.FTZ R177, R177, R236 ;  /* 0x000000ecb1b17221 */ /* 0x000fe20000010000 */
[----:B------:R-:W-:-:S03]  /*2cc0*/  FFMA.FTZ R178, R14, R236, R178 ;  /* 0x000000ec0eb27223 */ /* 0x000fc600000100b2 */
[----:B------:R-:W-:Y:S01]  /*2cd0*/  FADD.FTZ R216, R177, R235 ;  /* 0x000000ebb1d87221 */ /* 0x000fe20000010000 */
[----:B0-----:R-:W-:-:S07]  /*2ce0*/  FFMA.FTZ R215, R13, R235, R178 ;  /* 0x000000eb0dd77223 */ /* 0x001fce00000100b2 */
.L_x_19073:
[----:B------:R-:W-:Y:S05]  /*2cf0*/  BSYNC.RECONVERGENT B1 ;  /* 0x0000000000017941 */ /* 0x000fea0003800200 */
.L_x_19072:
[----:B------:R-:W-:Y:S04]  /*2d00*/  BSSY.RECONVERGENT B1, `(.L_x_19074) ;  /* 0x000006d000017945 */ /* 0x000fe80003800200 */
[----:B------:R-:W-:Y:S05]  /*2d10*/  @!P6 BRA `(.L_x_19075) ;  /* 0x0000000400ace947 */ /* 0x000fea0003800000 */
[----:B------:R-:W2:Y:S01]  /*2d20*/  LDC.64 R22, c[0x0][0x428] ;  /* 0x00010a00ff167b82 */ /* 0x000ea20000000a00 */
[----:B-----5:R3:W-:Y:S07]  /*2d30*/  STL [R1+0x1c0], R0 ;  /* 0x0001c00001007387 */ /* 0x0207ee0000100800 */
[----:B------:R-:W4:Y:S01]  /*2d40*/  LDC.64 R6, c[0x0][0x3a8] ;  /* 0x0000ea00ff067b82 */ /* 0x000f220000000a00 */
[----:B------:R-:W-:Y:S01]  /*2d50*/  ISETP.NE.U32.AND P5, PT, RZ, UR10, PT ;  /* 0x0000000aff007c0c */ /* 0x000fe2000bfa5070 */
[----:B---3--:R-:W3:Y:S01]  /*2d60*/  LDL.LU R0, [R1+0xa0] ;  /* 0x0000a00001007983 */ /* 0x008ee20000300800 */
[----:B--2---:R-:W-:-:S04]  /*2d70*/  IMAD.WIDE.U32 R22, R214, 0x10, R22 ;  /* 0x00000010d6167825 */ /* 0x004fc800078e0016 */
[C---:B----4-:R-:W-:Y:S01]  /*2d80*/  IMAD.WIDE.U32 R6, R214.reuse, 0x20, R6 ;  /* 0x00000020d6067825 */ /* 0x050fe200078e0006 */
[----:B------:R2:W4:Y:S04]  /*2d90*/  LDG.E.128 R176, desc[UR6][R22.64] ;  /* 0x0000000616b07981 */ /* 0x000528000c1e1d00 */
[----:B------:R-:W3:Y:S04]  /*2da0*/  LDG.E.128 R8, desc[UR6][R6.64] ;  /* 0x0000000606087981 */ /* 0x000ee8000c1e1d00 */
[----:B-1----:R1:W3:Y:S01]  /*2db0*/  LDG.E.128 R180, desc[UR6][R6.64+0x10] ;  /* 0x0000100606b47981 */ /* 0x0022e2000c1e1d00 */
[----:B------:R-:W-:Y:S01]  /*2dc0*/  ISETP.NE.AND.EX P5, PT, RZ, UR11, PT, P5 ;  /* 0x0000000bff007c0c */ /* 0x000fe2000bfa5350 */
[----:B--2---:R-:W2:Y:S02]  /*2dd0*/  LDC.64 R22, c[0x0][0x3b0] ;  /* 0x0000ec00ff167b82 */ /* 0x004ea40000000a00 */
[----:B------:R-:W3:Y:S04]  /*2de0*/  LDL R234, [R1+0x150] ;  /* 0x0001500001ea7983 */ /* 0x000ee80000100800 */
[----:B------:R-:W3:Y:S04]  /*2df0*/  LDL R233, [R1+0x154] ;  /* 0x0001540001e97983 */ /* 0x000ee80000100800 */
[----:B------:R-:W3:Y:S02]  /*2e00*/  LDL R226, [R1+0x158] ;  /* 0x0001580001e27983 */ /* 0x000ee40000100800 */
[----:B-1----:R-:W1:Y:S02]  /*2e10*/  @P5 LDC.64 R6, c[0x0][0x438] ;  /* 0x00010e00ff065b82 */ /* 0x002e640000000a00 */
[----:B------:R-:W3:Y:S04]  /*2e20*/  LDL R225, [R1+0x15c] ;  /* 0x00015c0001e17983 */ /* 0x000ee80000100800 */
[----:B------:R-:W3:Y:S04]  /*2e30*/  LDL R222, [R1+0x140] ;  /* 0x0001400001de7983 */ /* 0x000ee80000100800 */
[----:B------:R-:W3:Y:S04]  /*2e40*/  LDL.LU R221, [R1+0x94] ;  /* 0x0000940001dd7983 */ /* 0x000ee80000300800 */
[----:B------:R-:W3:Y:S01]  /*2e50*/  LDL R220, [R1+0x144] ;  /* 0x0001440001dc7983 */ /* 0x000ee20000100800 */
[----:B-1----:R-:W-:-:S05]  /*2e60*/  @P5 IMAD.WIDE.U32 R6, R214, 0x20, R6 ;  /* 0x00000020d6065825 */ /* 0x002fca00078e0006 */
[----:B------:R-:W5:Y:S04]  /*2e70*/  @P5 LDG.E.128 R152, desc[UR6][R6.64] ;  /* 0x0000000606985981 */ /* 0x000f68000c1e1d00 */
[----:B------:R2:W5:Y:S02]  /*2e80*/  @P5 LDG.E.128 R156, desc[UR6][R6.64+0x10] ;  /* 0x00001006069c5981 */ /* 0x000564000c1e1d00 */
[----:B--2---:R-:W-:-:S05]  /*2e90*/  IMAD.WIDE.U32 R6, R214, 0x8, R22 ;  /* 0x00000008d6067825 */ /* 0x004fca00078e0016 */
[----:B------:R1:W5:Y:S01]  /*2ea0*/  LDG.E.64 R22, desc[UR6][R6.64] ;  /* 0x0000000606167981 */ /* 0x000362000c1e1b00 */
[--C-:B----4-:R-:W-:Y:S02]  /*2eb0*/  HADD2.F32 R186, -RZ, R178.reuse.H0_H0 ;  /* 0x200000b2ffba7230 */ /* 0x110fe40000004100 */
[----:B------:R-:W-:Y:S02]  /*2ec0*/  HADD2.F32 R187, -RZ, R178.H1_H1 ;  /* 0x300000b2ffbb7230 */ /* 0x000fe40000004100 */
[C---:B---3--:R-:W-:Y:S01]  /*2ed0*/  FADD.FTZ R12, -R204.reuse, R8 ;  /* 0x00000008cc0c7221 */ /* 0x048fe20000010100 */
[--C-:B-1----:R-:W-:Y:S02]  /*2ee0*/  HADD2.F32 R6, -RZ, R177.reuse.H0_H0 ;  /* 0x200000b1ff067230 */ /* 0x102fe40000004100 */
[----:B------:R-:W-:Y:S02]  /*2ef0*/  HADD2.F32 R185, -RZ, R177.H1_H1 ;  /* 0x300000b1ffb97230 */ /* 0x000fe40000004100 */
[----:B------:R-:W-:Y:S01]  /*2f00*/  FADD.FTZ R178, -R204, R180 ;  /* 0x000000b4ccb27221 */ /* 0x000fe20000010100 */
[--C-:B------:R-:W-:Y:S01]  /*2f10*/  HADD2.F32 R7, -RZ, R176.reuse.H0_H0 ;  /* 0x200000b0ff077230 */ /* 0x100fe20000004100 */
[----:B------:R-:W2:Y:S01]  /*2f20*/  LDL R180, [R1+0x14c] ;  /* 0x00014c0001b47983 */ /* 0x000ea20000100800 */
[----:B------:R-:W-:-:S02]  /*2f30*/  HADD2.F32 R8, -RZ, R176.H1_H1 ;  /* 0x300000b0ff087230 */ /* 0x000fc40000004100 */
[C---:B------:R-:W-:Y:S01]  /*2f40*/  FADD.FTZ R177, -R204.reuse, R181 ;  /* 0x000000b5ccb17221 */ /* 0x040fe20000010100 */
[C---:B------:R-:W-:Y:S01]  /*2f50*/  FADD.FTZ R176, -R204.reuse, R182 ;  /* 0x000000b6ccb07221 */ /* 0x040fe20000010100 */
[----:B------:R-:W3:Y:S01]  /*2f60*/  LDL.LU R181, [R1+0xac] ;  /* 0x0000ac0001b57983 */ /* 0x000ee20000300800 */
[----:B------:R-:W-:-:S03]  /*2f70*/  FADD.FTZ R5, -R204, R183 ;  /* 0x000000b7cc057221 */ /* 0x000fc60000010100 */
[----:B------:R-:W4:Y:S04]  /*2f80*/  LDL.LU R182, [R1+0xa8] ;  /* 0x0000a80001b67983 */ /* 0x000f280000300800 */
[----:B------:R-:W2:Y:S01]  /*2f90*/  LDL.LU R183, [R1+0xa4] ;  /* 0x0000a40001b77983 */ /* 0x000ea20000300800 */
[C---:B------:R-:W-:Y:S01]  /*2fa0*/  FADD.FTZ R9, -R204.reuse, R9 ;  /* 0x00000009cc097221 */ /* 0x040fe20000010100 */
[C---:B------:R-:W-:Y:S01]  /*2fb0*/  FADD.FTZ R10, -R204.reuse, R10 ;  /* 0x0000000acc0a7221 */ /* 0x040fe20000010100 */
[C---:B------:R-:W-:Y:S01]  /*2fc0*/  FMUL.FTZ R12, R191.reuse, R12 ;  /* 0x0000000cbf0c7220 */ /* 0x040fe20000410000 */
[----:B------:R-:W-:Y:S01]  /*2fd0*/  FADD.FTZ R184, -R204, R11 ;  /* 0x0000000bccb87221 */ /* 0x000fe20000010100 */
[C---:B------:R-:W-:Y:S01]  /*2fe0*/  FMUL.FTZ R11, R191.reuse, R9 ;  /* 0x00000009bf0b7220 */ /* 0x040fe20000410000 */
[C---:B------:R-:W-:Y:S01]  /*2ff0*/  FMUL.FTZ R10, R191.reuse, R10 ;  /* 0x0000000abf0a7220 */ /* 0x040fe20000410000 */
[----:B------:R-:W-:Y:S01]  /*3000*/  FFMA.FTZ R0, R12, R7, R0 ;  /* 0x000000070c007223 */ /* 0x000fe20000010000 */
[----:B------:R-:W-:-:S02]  /*3010*/  FMUL.FTZ R9, R191, R184 ;  /* 0x000000b8bf097220 */ /* 0x000fc40000410000 */
[----:B------:R-:W2:Y:S04]  /*3020*/  LDL.LU R184, [R1+0x90] ;  /* 0x0000900001b87983 */ /* 0x000ea80000300800 */
[----:B------:R1:W-:Y:S04]  /*3030*/  STL [R1+0xa0], R0 ;  /* 0x0000a00001007387 */ /* 0x0003e80000100800 */
[----:B-1----:R1:W5:Y:S01]  /*3040*/  LDL.LU R0, [R1+0x1c0] ;  /* 0x0001c00001007983 */ /* 0x0023620000300800 */
[----:B---3--:R-:W-:Y:S01]  /*3050*/  FFMA.FTZ R181, R9, R185, R181 ;  /* 0x000000b909b57223 */ /* 0x008fe200000100b5 */
[----:B----4-:R-:W-:Y:S01]  /*3060*/  FFMA.FTZ R182, R10, R6, R182 ;  /* 0x000000060ab67223 */ /* 0x010fe200000100b6 */
[----:B--2---:R-:W-:-:S05]  /*3070*/  FFMA.FTZ R183, R11, R8, R183 ;  /* 0x000000080bb77223 */ /* 0x004fca00000100b7 */
[----:B------:R-:W-:Y:S04]  /*3080*/  STL [R1+0xa4], R183 ;  /* 0x0000a4b701007387 */ /* 0x000fe80000100800 */
[----:B------:R2:W-:Y:S04]  /*3090*/  STL [R1+0xa8], R182 ;  /* 0x0000a8b601007387 */ /* 0x0005e80000100800 */
[----:B--2---:R-:W2:Y:S04]  /*30a0*/  LDL R182, [R1+0x148] ;  /* 0x0001480001b67983 */ /* 0x004ea80000100800 */
[----:B------:R3:W-:Y:S04]  /*30b0*/  STL [R1+0xac], R181 ;  /* 0x0000acb501007387 */ /* 0x0007e80000100800 */
[----:B---3--:R-:W3:Y:S04]  /*30c0*/  LDL.LU R181, [R1+0x9c] ;  /* 0x00009c0001b57983 */ /* 0x008ee80000300800 */
[----:B------:R-:W4:Y:S01]  /*30d0*/  LDL.LU R183, [R1+0x98] ;  /* 0x0000980001b77983 */ /* 0x000f220000300800 */
[----:B------:R-:W-:Y:S01]  /*30e0*/  FMUL.FTZ R234, R234, R7 ;  /* 0x00000007eaea7220 */ /* 0x000fe20000410000 */
[----:B------:R-:W-:Y:S01]  /*30f0*/  FADD.FTZ R98, R98, R6 ;  /* 0x0000000662627221 */ /* 0x000fe20000010000 */
[----:B------:R-:W-:Y:S01]  /*3100*/  FMUL.FTZ R226, R226, R6 ;  /* 0x00000006e2e27220 */ /* 0x000fe20000410000 */
[----:B------:R-:W-:Y:S01]  /*3110*/  FMUL.FTZ R233, R233, R8 ;  /* 0x00000008e9e97220 */ /* 0x000fe20000410000 */
[----:B------:R-:W-:Y:S01]  /*3120*/  FADD.FTZ R6, R216, R234 ;  /* 0x000000ead8067221 */ /* 0x000fe20000010000 */
[----:B------:R-:W-:Y:S01]  /*3130*/  FADD.FTZ R96, R96, R7 ;  /* 0x0000000760607221 */ /* 0x000fe20000010000 */
[----:B------:R-:W-:-:S02]  /*3140*/  FADD.FTZ R97, R97, R8 ;  /* 0x0000000861617221 */ /* 0x000fc40000010000 */
[----:B------:R-:W-:Y:S01]  /*3150*/  FADD.FTZ R6, R6, R233 ;  /* 0x000000e906067221 */ /* 0x000fe20000010000 */
[C---:B------:R-:W-:Y:S01]  /*3160*/  FMUL.FTZ R8, R191.reuse, R178 ;  /* 0x000000b2bf087220 */ /* 0x040fe20000410000 */
        /* <DEDUP_REMOVED lines=10> */
[----:B------:R-:W-:Y:S01]  /*3210*/  STL [R1+0x90], R184 ;  /* 0x000090b801007387 */ /* 0x000fe20000100800 */
[----:B------:R-:W-:-:S03]  /*3220*/  FMUL.FTZ R225, R225, R185 ;  /* 0x000000b9e1e17220 */ /* 0x000fc60000410000 */
[----:B------:R0:W-:Y:S01]  /*3230*/  STL [R1+0x94], R221 ;  /* 0x000094dd01007387 */ /* 0x0001e20000100800 */
[----:B------:R-:W-:Y:S01]  /*3240*/  FFMA.FTZ R178, R10, R226, R178 ;  /* 0x000000e20ab27223 */ /* 0x000fe200000100b2 */
[----:B------:R-:W-:Y:S01]  /*3250*/  FMUL.FTZ R222, R222, R186 ;  /* 0x000000badede7220 */ /* 0x000fe20000410000 */
[----:B------:R-:W-:Y:S02]  /*3260*/  FADD.FTZ R177, R177, R225 ;  /* 0x000000e1b1b17221 */ /* 0x000fe40000010000 */
[----:B------:R-:W-:Y:S02]  /*3270*/  FFMA.FTZ R178, R9, R225, R178 ;  /* 0x000000e109b27223 */ /* 0x000fe400000100b2 */
[----:B------:R-:W-:Y:S02]  /*3280*/  FADD.FTZ R177, R177, R222 ;  /* 0x000000deb1b17221 */ /* 0x000fe40000010000 */
[----:B------:R-:W-:Y:S01]  /*3290*/  FFMA.FTZ R178, R8, R222, R178 ;  /* 0x000000de08b27223 */ /* 0x000fe200000100b2 */
[----:B0-----:R-:W-:Y:S01]  /*32a0*/  FMUL.FTZ R221, R220, R187 ;  /* 0x000000bbdcdd7220 */ /* 0x001fe20000410000 */
[----:B------:R-:W-:-:S03]  /*32b0*/  FADD.FTZ R94, R94, R219 ;  /* 0x000000db5e5e7221 */ /* 0x000fc60000010000 */
[----:B------:R-:W-:Y:S01]  /*32c0*/  FADD.FTZ R177, R177, R221 ;  /* 0x000000ddb1b17221 */ /* 0x000fe20000010000 */
[----:B------:R-:W-:Y:S01]  /*32d0*/  FFMA.FTZ R178, R7, R221, R178 ;  /* 0x000000dd07b27223 */ /* 0x000fe200000100b2 */
[----:B------:R-:W-:Y:S01]  /*32e0*/  FADD.FTZ R99, R99, R185 ;  /* 0x000000b963637221 */ /* 0x000fe20000010000 */
[----:B------:R-:W-:Y:S01]  /*32f0*/  FADD.FTZ R92, R92, R186 ;  /* 0x000000ba5c5c7221 */ /* 0x000fe20000010000 */
[----:B------:R-:W-:Y:S01]  /*3300*/  FADD.FTZ R93, R93, R187 ;  /* 0x000000bb5d5d7221 */ /* 0x000fe20000010000 */
[----:B------:R-:W-:Y:S01]  /*3310*/  FADD.FTZ R95, R95, R179 ;  /* 0x000000b35f5f7221 */ /* 0x000fe20000010000 */
[----:B------:R-:W-:Y:S01]  /*3320*/  IADD3 R214, PT, PT, R214, 0x20, RZ ;  /* 0x00000020d6d67810 */ /* 0x000fe20007ffe0ff */
[----:B---3--:R-:W-:Y:S01]  /*3330*/  FFMA.FTZ R181, R5, R179, R181 ;  /* 0x000000b305b57223 */ /* 0x008fe200000100b5 */
[----:B----4-:R-:W-:-:S05]  /*3340*/  FFMA.FTZ R183, R6, R219, R183 ;  /* 0x000000db06b77223 */ /* 0x010fca00000100b7 */
[----:B------:R1:W-:Y:S04]  /*3350*/  STL [R1+0x98], R183 ;  /* 0x000098b701007387 */ /* 0x0003e80000100800 */
[----:B------:R1:W-:Y:S01]  /*3360*/  STL [R1+0x9c], R181 ;  /* 0x00009cb501007387 */ /* 0x0003e20000100800 */
[----:B--2---:R-:W-:Y:S01]  /*3370*/  FMUL.FTZ R220, R182, R219 ;  /* 0x000000dbb6dc7220 */ /* 0x004fe20000410000 */
[----:B------:R-:W-:-:S03]  /*3380*/  FMUL.FTZ R219, R180, R179 ;  /* 0x000000b3b4db7220 */ /* 0x000fc60000410000 */
[----:B------:R-:W-:Y:S01]  /*3390*/  FADD.FTZ R177, R177, R220 ;  /* 0x000000dcb1b17221 */ /* 0x000fe20000010000 */
[----:B------:R-:W-:-:S03]  /*33a0*/  FFMA.FTZ R178, R6, R220, R178 ;  /* 0x000000dc06b27223 */ /* 0x000fc600000100b2 */
[----:B------:R-:W-:Y:S01]  /*33b0*/  FADD.FTZ R216, R177, R219 ;  /* 0x000000dbb1d87221 */ /* 0x000fe20000010000 */
[----:B-1----:R-:W-:-:S07]  /*33c0*/  FFMA.FTZ R215, R5, R219, R178 ;  /* 0x000000db05d77223 */ /* 0x002fce00000100b2 */
.L_x_19075:
[----:B------:R-:W-:Y:S05]  /*33d0*/  BSYNC.RECONVERGENT B1 ;  /* 0x0000000000017941 */ /* 0x000fea0003800200 */
.L_x_19074:
[----:B------:R-:W2:Y:S01]  /*33e0*/  LDL R176, [R1+0x18] ;  /* 0x0000180001b07983 */ /* 0x000ea20000100800 */
[----:B------:R-:W-:Y:S01]  /*33f0*/  BSSY.RECONVERGENT B1, `(.L_x_19076) ;  /* 0x000006f000017945 */ /* 0x000fe20003800200 */
[----:B--2---:R-:W-:-:S04]  /*3400*/  ISETP.GE.U32.AND P5, PT, R176, 0xa0, PT ;  /* 0x000000a0b000780c */ /* 0x004fc80003fa6070 */
[----:B------:R-:W-:-:S05]  /*3410*/  P2R R176, PR, RZ, 0x20 ;  /* 0x00000020ffb07803 */ /* 0x000fca0000000000 */
[----:B------:R2:W-:Y:S04]  /*3420*/  STL [R1+0x110], R176 ;  /* 0x000110b001007387 */ /* 0x0005e80000100800 */
[----:B------:R-:W-:Y:S05]  /*3430*/  @!P5 BRA `(.L_x_19077) ;  /* 0x0000000400a8d947 */ /* 0x000fea0003800000 */
[----:B------:R-:W-:Y:S01]  /*3440*/  ISETP.NE.U32.AND P5, PT, RZ, UR10, PT ;  /* 0x0000000aff007c0c */ /* 0x000fe2000bfa5070 */
[----:B------:R-:W3:Y:S01]  /*3450*/  LDC.64 R20, c[0x0][0x428] ;  /* 0x00010a00ff147b82 */ /* 0x000ee20000000a00 */
[----:B-----5:R4:W-:Y:S02]  /*3460*/  STL [R1+0x1c0], R0 ;  /* 0x0001c00001007387 */ /* 0x0209e40000100800 */
[----:B------:R-:W-:Y:S02]  /*3470*/  ISETP.NE.AND.EX P5, PT, RZ, UR11, PT, P5 ;  /* 0x0000000bff007c0c */ /* 0x000fe4000bfa5350 */
[----:B----4-:R-:W4:Y:S04]  /*3480*/  LDL.LU R0, [R1+0x80] ;  /* 0x0000800001007983 */ /* 0x010f280000300800 */
[----:B------:R-:W4:Y:S07]  /*3490*/  LDL R231, [R1+0x130] ;  /* 0x0001300001e77983 */ /* 0x000f2e0000100800 */
[----:B------:R-:W0:Y:S01]  /*34a0*/  @P5 LDC.64 R2, c[0x0][0x438] ;  /* 0x00010e00ff025b82 */ /* 0x000e220000000a00 */
[----:B------:R-:W4:Y:S04]  /*34b0*/  LDL R229, [R1+0x134] ;  /* 0x0001340001e57983 */ /* 0x000f280000100800 */
[----:B------:R-:W4:Y:S01]  /*34c0*/  LDL R228, [R1+0x138] ;  /* 0x0001380001e47983 */ /* 0x000f220000100800 */
[----:B---3--:R-:W-:-:S03]  /*34d0*/  IMAD.WIDE.U32 R20, R214, 0x10, R20 ;  /* 0x00000010d6147825 */ /* 0x008fc600078e0014 */
[----:B------:R-:W3:Y:S04]  /*34e0*/  LDL R227, [R1+0x13c] ;  /* 0x00013c0001e37983 */ /* 0x000ee80000100800 */
[----:B-1----:R-:W4:Y:S04]  /*34f0*/  LDG.E.128 R184, desc[UR6][R20.64] ;  /* 0x0000000614b87981 */ /* 0x002f28000c1e1d00 */
[----:B------:R-:W3:Y:S04]  /*3500*/  LDL R224, [R1+0x120] ;  /* 0x0001200001e07983 */ /* 0x000ee80000100800 */
[----:B------:R-:W3:Y:S01]  /*3510*/  LDL R223, [R1+0x124] ;  /* 0x0001240001df7983 */ /* 0x000ee20000100800 */
[----:B0-----:R-:W-:-:S03]  /*3520*/  @P5 IMAD.WIDE.U32 R2, R214, 0x20, R2 ;  /* 0x00000020d6025825 */ /* 0x001fc600078e0002 */
[----:B------:R-:W3:Y:S04]  /*3530*/  LDL R218, [R1+0x128] ;  /* 0x0001280001da7983 */ /* 0x000ee80000100800 */
[----:B------:R-:W5:Y:S04]  /*3540*/  @P5 LDG.E.128 R160, desc[UR6][R2.64] ;  /* 0x0000000602a05981 */ /* 0x000f68000c1e1d00 */
[----:B------:R0:W5:Y:S04]  /*3550*/  @P5 LDG.E.128 R164, desc[UR6][R2.64+0x10] ;  /* 0x0000100602a45981 */ /* 0x000168000c1e1d00 */
[----:B------:R-:W3:Y:S01]  /*3560*/  LDL R217, [R1+0x12c] ;  /* 0x00012c0001d97983 */ /* 0x000ee20000100800 */
[----:B0-----:R-:W0:Y:S02]  /*3570*/  LDC.64 R2, c[0x0][0x3a8] ;  /* 0x0000ea00ff027b82 */ /* 0x001e240000000a00 */
[----:B0-----:R-:W-:-:S05]  /*3580*/  IMAD.WIDE.U32 R2, R214, 0x20, R2 ;  /* 0x00000020d6027825 */ /* 0x001fca00078e0002 */
[----:B--2---:R-:W2:Y:S04]  /*3590*/  LDG.E.128 R176, desc[UR6][R2.64] ;  /* 0x0000000602b07981 */ /* 0x004ea8000c1e1d00 */
[----:B------:R0:W4:Y:S02]  /*35a0*/  LDG.E.128 R180, desc[UR6][R2.64+0x10] ;  /* 0x0000100602b47981 */ /* 0x000124000c1e1d00 */
[----:B0-----:R-:W0:Y:S02]  /*35b0*/  LDC.64 R2, c[0x0][0x3b0] ;  /* 0x0000ec00ff027b82 */ /* 0x001e240000000a00 */
[----:B0-----:R-:W-:Y:S02]  /*35c0*/  IMAD.WIDE.U32 R2, R214, 0x8, R2 ;  /* 0x00000008d6027825 */ /* 0x001fe400078e0002 */
[----:B------:R-:W3:Y:S04]  /*35d0*/  LDL.LU R214, [R1+0x7c] ;  /* 0x00007c0001d67983 */ /* 0x000ee80000300800 */
[----:B------:R2:W5:Y:S02]  /*35e0*/  LDG.E.64 R20, desc[UR6][R2.64] ;  /* 0x0000000602147981 */ /* 0x000564000c1e1b00 */
[C---:B--2---:R-:W-:Y:S01]  /*35f0*/  FADD.FTZ R2, -R204.reuse, R176 ;  /* 0x000000b0cc027221 */ /* 0x044fe20000010100 */
[C---:B------:R-:W-:Y:S01]  /*3600*/  FADD.FTZ R4, -R204.reuse, R178 ;  /* 0x000000b2cc047221 */ /* 0x040fe20000010100 */
[C---:B------:R-:W-:Y:S01]  /*3610*/  FADD.FTZ R179, -R204.reuse, R179 ;  /* 0x000000b3ccb37221 */ /* 0x040fe20000010100 */
[----:B----4-:R-:W-:Y:S01]  /*3620*/  FADD.FTZ R178, -R204, R180 ;  /* 0x000000b4ccb27221 */ /* 0x010fe20000010100 */
[----:B------:R-:W-:-:S02]  /*3630*/  HADD2.F32 R180, -RZ, R184.H0_H0 ;  /* 0x200000b8ffb47230 */ /* 0x000fc40000004100 */
[C---:B------:R-:W-:Y:S01]  /*3640*/  FADD.FTZ R181, -R204.reuse, R181 ;  /* 0x000000b5ccb57221 */ /* 0x040fe20000010100 */
[C---:B------:R-:W-:Y:S01]  /*3650*/  FMUL.FTZ R232, R191.reuse, R2 ;  /* 0x00000002bfe87220 */ /* 0x040fe20000410000 */
[C---:B------:R-:W-:Y:S01]  /*3660*/  FADD.FTZ R3, -R204.reuse, R177 ;  /* 0x000000b1cc037221 */ /* 0x040fe20000010100 */
[C---:B------:R-:W-:Y:S01]  /*3670*/  FADD.FTZ R182, -R204.reuse, R182 ;  /* 0x000000b6ccb67221 */ /* 0x040fe20000010100 */
[----:B------:R-:W-:Y:S01]  /*3680*/  FADD.FTZ R204, -R204, R183 ;  /* 0x000000b7cccc7221 */ /* 0x000fe20000010100 */
[C---:B------:R-:W-:Y:S01]  /*3690*/  FMUL.FTZ R192, R191.reuse, R179 ;  /* 0x000000b3bfc07220 */ /* 0x040fe20000410000 */
[C---:B------:R-:W-:Y:S01]  /*36a0*/  FMUL.FTZ R196, R191.reuse, R4 ;  /* 0x00000004bfc47220 */ /* 0x040fe20000410000 */
[----:B------:R-:W2:Y:S01]  /*36b0*/  LDL.LU R179, [R1+0x78] ;  /* 0x0000780001b37983 */ /* 0x000ea20000300800 */
[C---:B------:R-:W-:Y:S01]  /*36c0*/  FMUL.FTZ R190, R191.reuse, R178 ;  /* 0x000000b2bfbe7220 */ /* 0x040fe20000410000 */
[----:B------:R-:W-:Y:S01]  /*36d0*/  FFMA.FTZ R0, R232, R180, R0 ;  /* 0x000000b4e8007223 */ /* 0x000fe20000010000 */
[C---:B------:R-:W-:Y:S01]  /*36e0*/  FMUL.FTZ R230, R191.reuse, R3 ;  /* 0x00000003bfe67220 */ /* 0x040fe20000410000 */
[----:B------:R-:W4:Y:S01]  /*36f0*/  LDL.LU R178, [R1+0x74] ;  /* 0x0000740001b27983 */ /* 0x000f220000300800 */
[C---:B------:R-:W-:Y:S01]  /*3700*/  FMUL.FTZ R4, R191.reuse, R181 ;  /* 0x000000b5bf047220 */ /* 0x040fe20000410000 */
[C---:B------:R-:W-:Y:S01]  /*3710*/  FMUL.FTZ R3, R191.reuse, R182 ;  /* 0x000000b6bf037220 */ /* 0x040fe20000410000 */
[----:B------:R-:W-:Y:S01]  /*3720*/  FMUL.FTZ R2, R191, R204 ;  /* 0x000000ccbf027220 */ /* 0x000fe20000410000 */
[----:B------:R-:W4:Y:S01]  /*3730*/  LDL.LU R181, [R1+0x70] ;  /* 0x0000700001b57983 */ /* 0x000f220000300800 */
[----:B------:R-:W-:-:S03]  /*3740*/  FADD.FTZ R88, R88, R180 ;  /* 0x000000b458587221 */ /* 0x000fc60000010000 */
[----:B------:R-:W4:Y:S01]  /*3750*/  LDL.LU R182, [R1+0x8c] ;  /* 0x00008c0001b67983 */ /* 0x000f220000300800 */
[----:B------:R-:W-:-:S03]  /*3760*/  FMUL.FTZ R231, R231, R180 ;  /* 0x000000b4e7e77220 */ /* 0x000fc60000410000 */
[----:B------:R-:W4:Y:S04]  /*3770*/  LDL.LU R204, [R1+0x88] ;  /* 0x0000880001cc7983 */ /* 0x000f280000300800 */
[----:B------:R0:W-:Y:S04]  /*3780*/  STL [R1+0x80], R0 ;  /* 0x0000800001007387 */ /* 0x0001e80000100800 */
[----:B0-----:R0:W5:Y:S04]  /*3790*/  LDL.LU R0, [R1+0x1c0] ;  /* 0x0001c00001007983 */ /* 0x0011680000300800 */
[----:B------:R-:W4:Y:S01]  /*37a0*/  LDL.LU R180, [R1+0x84] ;  /* 0x0000840001b47983 */ /* 0x000f220000300800 */
[----:B------:R-:W-:-:S02]  /*37b0*/  HADD2.F32 R183, -RZ, R184.H1_H1 ;  /* 0x300000b8ffb77230 */ /* 0x000fc40000004100 */
[--C-:B------:R-:W-:Y:S02]  /*37c0*/  HADD2.F32 R176, -RZ, R185.reuse.H0_H0 ;  /* 0x200000b9ffb07230 */ /* 0x100fe40000004100 */
[----:B------:R-:W-:Y:S02]  /*37d0*/  HADD2.F32 R177, -RZ, R185.H1_H1 ;  /* 0x300000b9ffb17230 */ /* 0x000fe40000004100 */
[--C-:B------:R-:W-:Y:S02]  /*37e0*/  HADD2.F32 R184, -RZ, R186.reuse.H0_H0 ;  /* 0x200000baffb87230 */ /* 0x100fe40000004100 */
[----:B------:R-:W-:Y:S02]  /*37f0*/  HADD2.F32 R186, -RZ, R186.H1_H1 ;  /* 0x300000baffba7230 */ /* 0x000fe40000004100 */
[--C-:B------:R-:W-:Y:S02]  /*3800*/  HADD2.F32 R185, -RZ, R187.reuse.H0_H0 ;  /* 0x200000bbffb97230 */ /* 0x100fe40000004100 */
[----:B------:R-:W-:Y:S01]  /*3810*/  FADD.FTZ R90, R90, R176 ;  /* 0x000000b05a5a7221 */ /* 0x000fe20000010000 */
[----:B------:R-:W-:-:S02]  /*3820*/  HADD2.F32 R187, -RZ, R187.H1_H1 ;  /* 0x300000bbffbb7230 */ /* 0x000fc40000004100 */
[----:B------:R-:W-:Y:S01]  /*3830*/  FMUL.FTZ R228, R228, R176 ;  /* 0x000000b0e4e47220 */ /* 0x000fe20000410000 */
[----:B------:R-:W-:Y:S01]  /*3840*/  FADD.FTZ R91, R91, R177 ;  /* 0x000000b15b5b7221 */ /* 0x000fe20000010000 */
[----:B---3--:R-:W-:Y:S01]  /*3850*/  FMUL.FTZ R227, R227, R177 ;  /* 0x000000b1e3e37220 */ /* 0x008fe20000410000 */
[----:B------:R-:W-:Y:S01]  /*3860*/  FMUL.FTZ R229, R229, R183 ;  /* 0x000000b7e5e57220 */ /* 0x000fe20000410000 */
[----:B------:R-:W-:Y:S01]  /*3870*/  FFMA.FTZ R214, R2, R187, R214 ;  /* 0x000000bb02d67223 */ /* 0x000fe200000100d6 */
[----:B------:R-:W-:Y:S01]  /*3880*/  FMUL.FTZ R224, R224, R184 ;  /* 0x000000b8e0e07220 */ /* 0x000fe20000410000 */
[-C--:B------:R-:W-:Y:S01]  /*3890*/  FMUL.FTZ R223, R223, R186.reuse ;  /* 0x000000badfdf7220 */ /* 0x080fe20000410000 */
[----:B------:R-:W-:Y:S01]  /*38a0*/  FMUL.FTZ R218, R218, R185 ;  /* 0x000000b9dada7220 */ /* 0x000fe20000410000 */
[----:B------:R-:W-:Y:S01]  /*38b0*/  FMUL.FTZ R217, R217, R187 ;  /* 0x000000bbd9d97220 */ /* 0x000fe20000410000 */
[----:B------:R-:W-:Y:S01]  /*38c0*/  FADD.FTZ R89, R89, R183 ;  /* 0x000000b759597221 */ /* 0x000fe20000010000 */
[----:B------:R-:W-:Y:S01]  /*38d0*/  FADD.FTZ R84, R84, R184 ;  /* 0x000000b854547221 */ /* 0x000fe20000010000 */
[----:B------:R-:W-:Y:S01]  /*38e0*/  FADD.FTZ R85, R85, R186 ;  /* 0x000000ba55557221 */ /* 0x000fe20000010000 */
[----:B------:R-:W-:Y:S01]  /*38f0*/  FADD.FTZ R86, R86, R185 ;  /* 0x000000b956567221 */ /* 0x000fe20000010000 */
[----:B------:R-:W-:Y:S01]  /*3900*/  FADD.FTZ R87, R87, R187 ;  /* 0x000000bb57577221 */ /* 0x000fe20000010000 */
[----:B--2---:R-:W-:Y:S01]  /*3910*/  FFMA.FTZ R179, R3, R185, R179 ;  /* 0x000000b903b37223 */ /* 0x004fe200000100b3 */
[----:B----4-:R-:W-:Y:S01]  /*3920*/  FFMA.FTZ R178, R4, R186, R178 ;  /* 0x000000ba04b27223 */ /* 0x010fe200000100b2 */
[----:B------:R-:W-:Y:S01]  /*3930*/  FFMA.FTZ R181, R190, R184, R181 ;  /* 0x000000b8beb57223 */ /* 0x000fe200000100b5 */
[----:B------:R-:W-:Y:S01]  /*3940*/  FFMA.FTZ R182, R192, R177, R182 ;  /* 0x000000b1c0b67223 */ /* 0x000fe200000100b6 */
[----:B------:R-:W-:Y:S01]  /*3950*/  FFMA.FTZ R177, R232, R231, R215 ;  /* 0x000000e7e8b17223 */ /* 0x000fe200000100d7 */
[----:B------:R-:W-:Y:S01]  /*3960*/  FFMA.FTZ R204, R196, R176, R204 ;  /* 0x000000b0c4cc7223 */ /* 0x000fe200000100cc */
[----:B------:R-:W-:-:S02]  /*3970*/  FADD.FTZ R176, R216, R231 ;  /* 0x000000e7d8b07221 */ /* 0x000fc40000010000 */
[----:B------:R-:W-:Y:S02]  /*3980*/  FFMA.FTZ R177, R230, R229, R177 ;  /* 0x000000e5e6b17223 */ /* 0x000fe400000100b1 */
[----:B------:R-:W-:Y:S02]  /*3990*/  FADD.FTZ R176, R176, R229 ;  /* 0x000000e5b0b07221 */ /* 0x000fe40000010000 */
[----:B------:R-:W-:Y:S01]  /*39a0*/  FFMA.FTZ R177, R196, R228, R177 ;  /* 0x000000e4c4b17223 */ /* 0x000fe200000100b1 */
[----:B------:R-:W-:-:S05]  /*39b0*/  FFMA.FTZ R180, R230, R183, R180 ;  /* 0x000000b7e6b47223 */ /* 0x000fca00000100b4 */
[----:B------:R0:W-:Y:S04]  /*39c0*/  STL [R1+0x84], R180 ;  /* 0x000084b401007387 */ /* 0x0001e80000100800 */
[----:B------:R0:W-:Y:S04]  /*39d0*/  STL [R1+0x88], R204 ;  /* 0x000088cc01007387 */ /* 0x0001e80000100800 */
[----:B------:R0:W-:Y:S01]  /*39e0*/  STL [R1+0x8c], R182 ;  /* 0x00008cb601007387 */ /* 0x0001e20000100800 */
        /* <DEDUP_REMOVED lines=15> */
.L_x_19077:
[----:B------:R-:W-:Y:S05]  /*3ae0*/  BSYNC.RECONVERGENT B1 ;  /* 0x0000000000017941 */ /* 0x000fea0003800200 */
.L_x_19076:
[----:B------:R-:W-:Y:S01]  /*3af0*/  UMOV UR4, 0xffffffff ;  /* 0xffffffff00047882 */ /* 0x000fe20000000000 */
[----:B------:R-:W-:-:S04]  /*3b00*/  ISETP.NE.U32.AND P5, PT, RZ, UR10, PT ;  /* 0x0000000aff007c0c */ /* 0x000fc8000bfa5070 */
[----:B------:R-:W-:Y:S01]  /*3b10*/  ISETP.NE.AND.EX P5, PT, RZ, UR11, PT, P5 ;  /* 0x0000000bff007c0c */ /* 0x000fe2000bfa5350 */
[----:B------:R-:W-:-:S12]  /*3b20*/  BRA.DIV UR4, `(.L_x_19078) ;  /* 0x000000b204cc7947 */ /* 0x000fd8000b800000 */
[----:B--2---:R-:W2:Y:S02]  /*3b30*/  SHFL.BFLY PT, R176, R216, 0x1, 0x1f ;  /* 0x0c201f00d8b07f89 */ /* 0x004ea400000e0000 */
        /* <DEDUP_REMOVED lines=17> */
.L_x_19148:
[----:B------:R-:W-:Y:S01]  /*3c50*/  FADD.FTZ R177, R180, R183 ;  /* 0x000000b7b4b17221 */ /* 0x000fe20000010000 */
[----:B--2---:R-:W-:Y:S01]  /*3c60*/  FADD.FTZ R176, R181, R176 ;  /* 0x000000b0b5b07221 */ /* 0x004fe20000010000 */
[----:B------:R-:W-:Y:S02]  /*3c70*/  BSSY.RECONVERGENT B1, `(.L_x_19079) ;  /* 0x00008f5000017945 */ /* 0x000fe40003800200 */
[----:B------:R-:W-:Y:S01]  /*3c80*/  FMUL.FTZ R177, R177, UR9 ;  /* 0x00000009b1b17c20 */ /* 0x000fe20008410000 */
[----:B---3--:R-:W-:-:S04]  /*3c90*/  FMUL.FTZ R180, R176, UR9 ;  /* 0x00000009b0b47c20 */ /* 0x008fc80008410000 */
[----:B------:R-:W-:Y:S01]  /*3ca0*/  FSEL R181, R177, RZ, !P4 ;  /* 0x000000ffb1b57208 */ /* 0x000fe20006000000 */
[----:B------:R-:W-:Y:S06]  /*3cb0*/  @P5 BRA `(.L_x_19080) ;  /* 0x0000004400e05947 */ /* 0x000fec0003800000 */
[----:B------:R-:W-:Y:S04]  /*3cc0*/  BSSY.RECONVERGENT B2, `(.L_x_19081) ;  /* 0x00000e9000027945 */ /* 0x000fe80003800200 */
[----:B------:R-:W-:Y:S05]  /*3cd0*/  @!P3 BRA `(.L_x_19082) ;  /* 0x0000000c009cb947 */ /* 0x000fea0003800000 */
[----:B------:R-:W2:Y:S01]  /*3ce0*/  LDC.64 R176, c[0x0][0x390] ;  /* 0x0000e400ffb07b82 */ /* 0x000ea20000000a00 */
[----:B------:R3:W5:Y:S04]  /*3cf0*/  LDL R216, [R1+0x8] ;  /* 0x0000080001d87983 */ /* 0x0007680000100800 */
[----:B------:R3:W5:Y:S04]  /*3d00*/  LDL R214, [R1+0x10] ;  /* 0x0000100001d67983 */ /* 0x0007680000100800 */
[----:B------:R3:W5:Y:S01]  /*3d10*/  LDL R215, [R1] ;  /* 0x0000000001d77983 */ /* 0x0007620000100800 */
[----:B--2---:R-:W-:-:S06]  /*3d20*/  IMAD.WIDE.U32 R176, R18, 0x10, R176 ;  /* 0x0000001012b07825 */ /* 0x004fcc00078e00b0 */
[----:B------:R-:W5:Y:S01]  /*3d30*/  LDG.E.128 R176, desc[UR6][R176.64] ;  /* 0x00000006b0b07981 */ /* 0x000f62000c1e1d00 */
[----:B------:R-:W-:-:S04]  /*3d40*/  ISETP.NE.U32.AND P3, PT, RZ, UR12, PT ;  /* 0x0000000cff007c0c */ /* 0x000fc8000bf65070 */
[----:B------:R-:W-:-:S13]  /*3d50*/  ISETP.NE.AND.EX P3, PT, RZ, UR13, PT, P3 ;  /* 0x0000000dff007c0c */ /* 0x000fda000bf65330 */
[----:B---3--:R-:W-:Y:S05]  /*3d60*/  @P3 BRA `(.L_x_19083) ;  /* 0x0000000400a03947 */ /* 0x008fea0003800000 */
[----:B-1----:R-:W2:Y:S04]  /*3d70*/  LDL R184, [R1+0xc] ;  /* 0x00000c0001b87983 */ /* 0x002ea80000100800 */
[----:B------:R-:W3:Y:S01]  /*3d80*/  LDL R185, [R1+0x4] ;  /* 0x0000040001b97983 */ /* 0x000ee20000100800 */
[----:B------:R-:W-:Y:S01]  /*3d90*/  FFMA.FTZ R182, R211, R180, R181 ;  /* 0x000000b4d3b67223 */ /* 0x000fe200000100b5 */
[----:B------:R-:W-:Y:S01]  /*3da0*/  LOP3.LUT P4, RZ, R188, 0xff0000, RZ, 0xc0, !PT ;  /* 0x00ff0000bcff7812 */ /* 0x000fe2000788c0ff */
[----:B------:R-:W-:Y:S01]  /*3db0*/  HFMA2 R183, -RZ, RZ, 0, 0 ;  /* 0x00000000ffb77431 */ /* 0x000fe200000001ff */
[C---:B------:R-:W-:Y:S02]  /*3dc0*/  LOP3.LUT P5, RZ, R189.reuse, 0xff, RZ, 0xc0, !PT ;  /* 0x000000ffbdff7812 */ /* 0x040fe400078ac0ff */
[----:B------:R-:W-:Y:S01]  /*3dd0*/  LOP3.LUT P6, RZ, R189, 0xff0000, RZ, 0xc0, !PT ;  /* 0x00ff0000bdff7812 */ /* 0x000fe200078cc0ff */
[----:B--2---:R-:W-:-:S08]  /*3de0*/  FADD.FTZ R182, R184, -R182 ;  /* 0x800000b6b8b67221 */ /* 0x004fd00000010000 */
[----:B-----5:R-:W-:Y:S02]  /*3df0*/  @P4 HADD2.F32 R184, -RZ, R177.H0_H0 ;  /* 0x200000b1ffb84230 */ /* 0x020fe40000004100 */
        /* <DEDUP_REMOVED lines=19> */
[----:B---3--:R-:W-:Y:S01]  /*3f30*/  FADD.FTZ R82, R185, -R82 ;  /* 0x80000052b9527221 */ /* 0x008fe20000010000 */
[----:B------:R-:W-:Y:S01]  /*3f40*/  @P5 HADD2.F32 R177, -RZ, R178.H0_H0 ;  /* 0x200000b2ffb15230 */ /* 0x000fe20000004100 */
[----:B------:R-:W-:Y:S02]  /*3f50*/  FSEL R185, R182, RZ, P4 ;  /* 0x000000ffb6b97208 */ /* 0x000fe40002000000 */
[----:B------:R-:W-:Y:S01]  /*3f60*/  FMUL.FTZ R82, R191, R82 ;  /* 0x00000052bf527220 */ /* 0x000fe20000410000 */
[----:B------:R-:W-:-:S03]  /*3f70*/  LOP3.LUT P4, RZ, R189, 0xff00, RZ, 0xc0, !PT ;  /* 0x0000ff00bdff7812 */ /* 0x000fc6000788c0ff */
        /* <DEDUP_REMOVED lines=11> */
[----:B------:R-:W-:-:S03]  /*4030*/  MOV R82, RZ ;  /* 0x000000ff00527202 */ /* 0x000fc60000000f00 */
        /* <DEDUP_REMOVED lines=22> */
[----:B------:R-:W-:Y:S01]  /*41a0*/  @P6 FMUL.FTZ R82, R78, R77 ;  /* 0x0000004d4e526220 */ /* 0x000fe20000410000 */
[----:B------:R-:W-:-:S03]  /*41b0*/  FMUL.FTZ R78, R136, R204 ;  /* 0x000000cc884e7220 */ /* 0x000fc60000410000 */
[----:B------:R-:W-:Y:S01]  /*41c0*/  FADD.FTZ R177, R79, R82 ;  /* 0x000000524fb17221 */ /* 0x000fe20000010000 */
[----:B------:R-:W-:Y:S01]  /*41d0*/  FMUL.FTZ R79, R139, R77 ;  /* 0x0000004d8b4f7220 */ /* 0x000fe20000410000 */
[----:B------:R-:W-:Y:S01]  /*41e0*/  FMUL.FTZ R77, R137, R187 ;  /* 0x000000bb894d7220 */ /* 0x000fe20000410000 */
[----:B------:R-:W-:-:S03]  /*41f0*/  FSEL R78, R78, RZ, P5 ;  /* 0x000000ff4e4e7208 */ /* 0x000fc60002800000 */
[----:B------:R-:W-:Y:S02]  /*4200*/  FSEL R79, R79, RZ, P6 ;  /* 0x000000ff4f4f7208 */ /* 0x000fe40003000000 */
[----:B------:R-:W-:Y:S02]  /*4210*/  FSEL R77, R77, RZ, P4 ;  /* 0x000000ff4d4d7208 */ /* 0x000fe40002000000 */
[----:B------:R-:W-:Y:S01]  /*4220*/  F2FP.F16.F32.PACK_AB R79, R79, R76 ;  /* 0x0000004c4f4f723e */ /* 0x000fe200000000ff */
[----:B------:R-:W-:Y:S01]  /*4230*/  FFMA.FTZ R76, R0, R180, R181 ;  /* 0x000000b4004c7223 */ /* 0x000fe200000100b5 */
[----:B------:R-:W-:Y:S02]  /*4240*/  LOP3.LUT P4, RZ, R188, 0xff, RZ, 0xc0, !PT ;  /* 0x000000ffbcff7812 */ /* 0x000fe4000788c0ff */
[----:B------:R-:W-:Y:S01]  /*4250*/  F2FP.F16.F32.PACK_AB R78, R77, R78 ;  /* 0x0000004e4d4e723e */ /* 0x000fe200000000ff */
[----:B------:R-:W-:Y:S01]  /*4260*/  FADD.FTZ R76, R213, -R76 ;  /* 0x8000004cd54c7221 */ /* 0x000fe20000010000 */
[----:B------:R-:W-:-:S03]  /*4270*/  F2FP.F16.F32.PACK_AB R77, R185, R186 ;  /* 0x000000bab94d723e */ /* 0x000fc600000000ff */
[----:B------:R-:W-:-:S04]  /*4280*/  FMUL.FTZ R76, R191, R76 ;  /* 0x0000004cbf4c7220 */ /* 0x000fc80000410000 */
[----:B------:R-:W-:Y:S02]  /*4290*/  FMUL.FTZ R76, R76, R19 ;  /* 0x000000134c4c7220 */ /* 0x000fe40000410000 */
[----:B------:R-:W-:Y:S02]  /*42a0*/  @P4 HADD2.F32 R82, -RZ, R176.H0_H0 ;  /* 0x200000b0ff524230 */ /* 0x000fe40000004100 */
[----:B------:R-:W-:Y:S01]  /*42b0*/  FMUL.FTZ R179, R76, UR14 ;  /* 0x0000000e4cb37c20 */ /* 0x000fe20008410000 */
[----:B------:R-:W-:-:S03]  /*42c0*/  HFMA2 R76, -RZ, RZ, 0, 0 ;  /* 0x00000000ff4c7431 */ /* 0x000fc600000001ff */
[----:B------:R-:W-:-:S04]  /*42d0*/  @P4 FMUL.FTZ R76, R82, R179 ;  /* 0x000000b3524c4220 */ /* 0x000fc80000410000 */
[----:B------:R-:W-:Y:S01]  /*42e0*/  FADD.FTZ R82, R80, R76 ;  /* 0x0000004c50527221 */ /* 0x000fe20000010000 */
[----:B------:R-:W-:Y:S01]  /*42f0*/  FMUL.FTZ R76, R140, R179 ;  /* 0x000000b38c4c7220 */ /* 0x000fe20000410000 */
[----:B------:R-:W-:-:S04]  /*4300*/  FFMA.FTZ R80, R212, R180, R181 ;  /* 0x000000b4d4507223 */ /* 0x000fc800000100b5 */
[----:B------:R-:W-:Y:S01]  /*4310*/  FSEL R76, R76, RZ, P4 ;  /* 0x000000ff4c4c7208 */ /* 0x000fe20002000000 */
[----:B------:R-:W-:Y:S01]  /*4320*/  FADD.FTZ R80, R214, -R80 ;  /* 0x80000050d6507221 */ /* 0x000fe20000010000 */
[----:B------:R-:W-:-:S03]  /*4330*/  LOP3.LUT P4, RZ, R188, 0xff00, RZ, 0xc0, !PT ;  /* 0x0000ff00bcff7812 */ /* 0x000fc6000788c0ff */
[----:B------:R-:W-:-:S04]  /*4340*/  FMUL.FTZ R80, R191, R80 ;  /* 0x00000050bf507220 */ /* 0x000fc80000410000 */
[----:B------:R-:W-:-:S04]  /*4350*/  FMUL.FTZ R80, R80, R19 ;  /* 0x0000001350507220 */ /* 0x000fc80000410000 */
[----:B------:R-:W-:Y:S01]  /*4360*/  FMUL.FTZ R179, R80, UR14 ;  /* 0x0000000e50b37c20 */ /* 0x000fe20008410000 */
[----:B------:R-:W-:Y:S01]  /*4370*/  MOV R80, RZ ;  /* 0x000000ff00507202 */ /* 0x000fe20000000f00 */
[----:B------:R-:W-:-:S05]  /*4380*/  @P4 HADD2.F32 R176, -RZ, R176.H1_H1 ;  /* 0x300000b0ffb04230 */ /* 0x000fca0000004100 */
[----:B------:R-:W-:-:S04]  /*4390*/  @P4 FMUL.FTZ R80, R176, R179 ;  /* 0x000000b3b0504220 */ /* 0x000fc80000410000 */
[----:B------:R-:W-:Y:S01]  /*43a0*/  FADD.FTZ R176, R81, R80 ;  /* 0x0000005051b07221 */ /* 0x000fe20000010000 */
[----:B------:R-:W-:-:S05]  /*43b0*/  FMUL.FTZ R80, R141, R179 ;  /* 0x000000b38d507220 */ /* 0x000fca0000410000 */
[----:B------:R-:W-:-:S04]  /*43c0*/  FSEL R80, R80, RZ, P4 ;  /* 0x000000ff50507208 */ /* 0x000fc80002000000 */
[----:B------:R-:W-:Y:S01]  /*43d0*/  F2FP.F16.F32.PACK_AB R76, R80, R76 ;  /* 0x0000004c504c723e */ /* 0x000fe200000000ff */
[----:B------:R-:W-:Y:S06]  /*43e0*/  BRA `(.L_x_19084) ;  /* 0x00000004009c7947 */ /* 0x000fec0003800000 */
.L_x_19083:
[----:B------:R-:W2:Y:S04]  /*43f0*/  LDL R186, [R1+0x4] ;  /* 0x0000040001ba7983 */ /* 0x000ea80000100800 */
[----:B------:R-:W3:Y:S01]  /*4400*/  LDL R185, [R1+0xc] ;  /* 0x00000c0001b97983 */ /* 0x000ee20000100800 */
[----:B------:R-:W-:Y:S01]  /*4410*/  FFMA.FTZ R168, R209, R180, R181 ;  /* 0x000000b4d1a87223 */ /* 0x000fe200000100b5 */
[C---:B------:R-:W-:Y:S01]  /*4420*/  LOP3.LUT P4, RZ, R189.reuse, 0xff, RZ, 0xc0, !PT ;  /* 0x000000ffbdff7812 */ /* 0x040fe2000788c0ff */
[----:B------:R-:W-:Y:S01]  /*4430*/  HFMA2 R170, -RZ, RZ, 0, 0 ;  /* 0x00000000ffaa7431 */ /* 0x000fe200000001ff */
[----:B------:R-:W-:Y:S02]  /*4440*/  LOP3.LUT P5, RZ, R188, 0xff0000, RZ, 0xc0, !PT ;  /* 0x00ff0000bcff7812 */ /* 0x000fe400078ac0ff */
[----:B------:R-:W-:-:S09]  /*4450*/  LOP3.LUT P6, RZ, R189, 0xff00, RZ, 0xc0, !PT ;  /* 0x0000ff00bdff7812 */ /* 0x000fd200078cc0ff */
[----:B-----5:R-:W-:Y:S02]  /*4460*/  @P4 HADD2.F32 R169, -RZ, R178.H0_H0 ;  /* 0x200000b2ffa94230 */ /* 0x020fe40000004100 */
[----:B--2---:R-:W-:-:S04]  /*4470*/  FADD.FTZ R168, R186, -R168 ;  /* 0x800000a8baa87221 */ /* 0x004fc80000010000 */
[----:B------:R-:W-:-:S04]  /*4480*/  FMUL.FTZ R168, R191, R168 ;  /* 0x000000a8bfa87220 */ /* 0x000fc80000410000 */
[----:B------:R-:W-:-:S04]  /*4490*/  FMUL.FTZ R171, R168, R19 ;  /* 0x00000013a8ab7220 */ /* 0x000fc80000410000 */
[----:B------:R-:W-:-:S04]  /*44a0*/  FMUL.FTZ R171, R171, UR14 ;  /* 0x0000000eabab7c20 */ /* 0x000fc80008410000 */
[-C--:B------:R-:W-:Y:S01]  /*44b0*/  @P4 FMUL.FTZ R170, R169, R171.reuse ;  /* 0x000000aba9aa4220 */ /* 0x080fe20000410000 */
[-C--:B------:R-:W-:Y:S01]  /*44c0*/  FFMA.FTZ R169, R211, R180.reuse, R181 ;  /* 0x000000b4d3a97223 */ /* 0x080fe200000100b5 */
[----:B------:R-:W-:Y:S02]  /*44d0*/  FMUL.FTZ R171, R136, R171 ;  /* 0x000000ab88ab7220 */ /* 0x000fe40000410000 */
[----:B------:R-:W-:Y:S01]  /*44e0*/  FADD.FTZ R183, R76, R170 ;  /* 0x000000aa4cb77221 */ /* 0x000fe20000010000 */
[----:B---3--:R-:W-:Y:S02]  /*44f0*/  FADD.FTZ R169, R185, -R169 ;  /* 0x800000a9b9a97221 */ /* 0x008fe40000010000 */
[----:B------:R-:W-:Y:S01]  /*4500*/  FSEL R185, R171, RZ, P4 ;  /* 0x000000ffabb97208 */ /* 0x000fe20002000000 */
[----:B------:R-:W-:Y:S01]  /*4510*/  FFMA.FTZ R171, R210, R180, R181 ;  /* 0x000000b4d2ab7223 */ /* 0x000fe200000100b5 */
[----:B------:R-:W-:Y:S01]  /*4520*/  FMUL.FTZ R174, R191, R169 ;  /* 0x000000a9bfae7220 */ /* 0x000fe20000410000 */
[----:B------:R-:W-:-:S02]  /*4530*/  LOP3.LUT P4, RZ, R188, 0xff000000, RZ, 0xc0, !PT ;  /* 0xff000000bcff7812 */ /* 0x000fc4000788c0ff */
[----:B------:R-:W-:Y:S01]  /*4540*/  FADD.FTZ R175, R216, -R171 ;  /* 0x800000abd8af7221 */ /* 0x000fe20000010000 */
[----:B------:R-:W-:Y:S01]  /*4550*/  FMUL.FTZ R169, R174, R19 ;  /* 0x00000013aea97220 */ /* 0x000fe20000410000 */
[----:B------:R-:W-:Y:S02]  /*4560*/  MOV R171, RZ ;  /* 0x000000ff00ab7202 */ /* 0x000fe40000000f00 */
[----:B------:R-:W-:Y:S01]  /*4570*/  FMUL.FTZ R175, R191, R175 ;  /* 0x000000afbfaf7220 */ /* 0x000fe20000410000 */
[----:B------:R-:W-:Y:S01]  /*4580*/  FMUL.FTZ R173, R169, UR14 ;  /* 0x0000000ea9ad7c20 */ /* 0x000fe20008410000 */
[----:B------:R-:W-:Y:S02]  /*4590*/  @P5 HADD2.F32 R169, -RZ, R177.H0_H0 ;  /* 0x200000b1ffa95230 */ /* 0x000fe40000004100 */
[----:B------:R-:W-:-:S03]  /*45a0*/  FMUL.FTZ R172, R175, R19 ;  /* 0x00000013afac7220 */ /* 0x000fc60000410000 */
[----:B------:R-:W-:Y:S01]  /*45b0*/  @P5 FMUL.FTZ R171, R169, R173 ;  /* 0x000000ada9ab5220 */ /* 0x000fe20000410000 */
[----:B------:R-:W-:Y:S02]  /*45c0*/  @P4 HADD2.F32 R169, -RZ, R177.H1_H1 ;  /* 0x300000b1ffa94230 */ /* 0x000fe40000004100 */
[----:B------:R-:W-:Y:S01]  /*45d0*/  FMUL.FTZ R172, R172, UR14 ;  /* 0x0000000eacac7c20 */ /* 0x000fe20008410000 */
[----:B------:R-:W-:Y:S02]  /*45e0*/  HFMA2 R177, -RZ, RZ, 0, 0 ;  /* 0x00000000ffb17431 */ /* 0x000fe400000001ff */
[----:B-1----:R-:W-:Y:S01]  /*45f0*/  FADD.FTZ R184, R82, R171 ;  /* 0x000000ab52b87221 */ /* 0x002fe20000010000 */
[----:B------:R-:W-:Y:S02]  /*4600*/  @P6 HADD2.F32 R82, -RZ, R178.H1_H1 ;  /* 0x300000b2ff526230 */ /* 0x000fe40000004100 */
        /* <DEDUP_REMOVED lines=33> */
[----:B------:R-:W-:-:S04]  /*4820*/  MOV R179, RZ ;  /* 0x000000ff00b37202 */ /* 0x000fc80000000f00 */
[----:B------:R-:W-:Y:S01]  /*4830*/  @P6 FMUL.FTZ R177, R78, R77 ;  /* 0x0000004d4eb16220 */ /* 0x000fe20000410000 */
[----:B------:R-:W-:Y:S01]  /*4840*/  F2FP.F16.F32.PACK_AB R78, R82, R185 ;  /* 0x000000b9524e723e */ /* 0x000fe200000000ff */
[----:B------:R-:W-:Y:S02]  /*4850*/  FFMA.FTZ R82, R0, R180, R181 ;  /* 0x000000b400527223 */ /* 0x000fe400000100b5 */
[----:B------:R-:W-:Y:S01]  /*4860*/  FADD.FTZ R177, R79, R177 ;  /* 0x000000b14fb17221 */ /* 0x000fe20000010000 */
[----:B------:R-:W-:Y:S01]  /*4870*/  FMUL.FTZ R79, R139, R77 ;  /* 0x0000004d8b4f7220 */ /* 0x000fe20000410000 */
[----:B------:R-:W-:Y:S01]  /*4880*/  FMUL.FTZ R77, R142, R173 ;  /* 0x000000ad8e4d7220 */ /* 0x000fe20000410000 */
[----:B------:R-:W-:-:S03]  /*4890*/  FADD.FTZ R82, R213, -R82 ;  /* 0x80000052d5527221 */ /* 0x000fc60000010000 */
[----:B------:R-:W-:Y:S02]  /*48a0*/  FSEL R79, R79, RZ, P6 ;  /* 0x000000ff4f4f7208 */ /* 0x000fe40003000000 */
[----:B------:R-:W-:Y:S02]  /*48b0*/  FSEL R77, R77, RZ, P5 ;  /* 0x000000ff4d4d7208 */ /* 0x000fe40002800000 */
[----:B------:R-:W-:Y:S01]  /*48c0*/  F2FP.F16.F32.PACK_AB R79, R79, R76 ;  /* 0x0000004c4f4f723e */ /* 0x000fe200000000ff */
[----:B------:R-:W-:Y:S01]  /*48d0*/  FMUL.FTZ R76, R143, R172 ;  /* 0x000000ac8f4c7220 */ /* 0x000fe20000410000 */
[----:B------:R-:W-:-:S04]  /*48e0*/  FMUL.FTZ R172, R191, R82 ;  /* 0x00000052bfac7220 */ /* 0x000fc80000410000 */
[----:B------:R-:W-:Y:S02]  /*48f0*/  FSEL R76, R76, RZ, P4 ;  /* 0x000000ff4c4c7208 */ /* 0x000fe40002000000 */
[----:B------:R-:W-:Y:S02]  /*4900*/  LOP3.LUT P4, RZ, R188, 0xff, RZ, 0xc0, !PT ;  /* 0x000000ffbcff7812 */ /* 0x000fe4000788c0ff */
[----:B------:R-:W-:Y:S01]  /*4910*/  F2FP.F16.F32.PACK_AB R77, R76, R77 ;  /* 0x0000004d4c4d723e */ /* 0x000fe200000000ff */
[----:B------:R-:W-:-:S04]  /*4920*/  FMUL.FTZ R76, R172, R19 ;  /* 0x00000013ac4c7220 */ /* 0x000fc80000410000 */
[----:B------:R-:W-:Y:S01]  /*4930*/  FMUL.FTZ R82, R76, UR14 ;  /* 0x0000000e4c527c20 */ /* 0x000fe20008410000 */
[----:B------:R-:W-:-:S05]  /*4940*/  HFMA2 R76, -RZ, RZ, 0, 0 ;  /* 0x00000000ff4c7431 */ /* 0x000fca00000001ff */
[----:B------:R-:W-:-:S05]  /*4950*/  @P4 HADD2.F32 R173, -RZ, R176.H0_H0 ;  /* 0x200000b0ffad4230 */ /* 0x000fca0000004100 */
        /* <DEDUP_REMOVED lines=9> */
[----:B------:R-:W-:Y:S02]  /*49f0*/  @P4 HADD2.F32 R176, -RZ, R176.H1_H1 ;  /* 0x300000b0ffb04230 */ /* 0x000fe40000004100 */
[----:B------:R-:W-:-:S04]  /*4a00*/  FMUL.FTZ R80, R80, UR14 ;  /* 0x0000000e50507c20 */ /* 0x000fc80008410000 */
[-C--:B------:R-:W-:Y:S01]  /*4a10*/  @P4 FMUL.FTZ R179, R176, R80.reuse ;  /* 0x00000050b0b34220 */ /* 0x080fe20000410000 */
[----:B------:R-:W-:-:S03]  /*4a20*/  FMUL.FTZ R80, R141, R80 ;  /* 0x000000508d507220 */ /* 0x000fc60000410000 */
[----:B------:R-:W-:Y:S02]  /*4a30*/  FADD.FTZ R176, R81, R179 ;  /* 0x000000b351b07221 */ /* 0x000fe40000010000 */
[----:B------:R-:W-:-:S04]  /*4a40*/  FSEL R80, R80, RZ, P4 ;  /* 0x000000ff50507208 */ /* 0x000fc80002000000 */
[----:B------:R-:W-:-:S07]  /*4a50*/  F2FP.F16.F32.PACK_AB R76, R80, R76 ;  /* 0x0000004c504c723e */ /* 0x000fce00000000ff */
.L_x_19084:
        /* <DEDUP_REMOVED lines=15> */
.L_x_19082:
[----:B------:R-:W-:Y:S05]  /*4b50*/  BSYNC.RECONVERGENT B2 ;  /* 0x0000000000027941 */ /* 0x000fea0003800200 */
.L_x_19081:
[----:B------:R-:W-:Y:S04]  /*4b60*/  BSSY.RECONVERGENT B2, `(.L_x_19085) ;  /* 0x00000e2000027945 */ /* 0x000fe80003800200 */
[----:B------:R-:W-:Y:S05]  /*4b70*/  @!P1 BRA `(.L_x_19086) ;  /* 0x0000000c00809947 */ /* 0x000fea0003800000 */
[----:B------:R-:W2:Y:S02]  /*4b80*/  LDC.64 R176, c[0x0][0x390] ;  /* 0x0000e400ffb07b82 */ /* 0x000ea40000000a00 */
[----:B--2---:R-:W-:-:S06]  /*4b90*/  IMAD.WIDE.U32 R176, R18, 0x10, R176 ;  /* 0x0000001012b07825 */ /* 0x004fcc00078e00b0 */
        /* <DEDUP_REMOVED lines=13> */
[--C-:B------:R-:W-:Y:S02]  /*4c70*/  @P3 HADD2.F32 R171, -RZ, R178.reuse.H0_H0 ;  /* 0x200000b2ffab3230 */ /* 0x100fe40000004100 */
[----:B------:R-:W-:Y:S02]  /*4c80*/  FMUL.FTZ R169, R169, UR14 ;  /* 0x0000000ea9a97c20 */ /* 0x000fe40008410000 */
[----:B------:R-:W-:Y:S02]  /*4c90*/  @P5 HADD2.F32 R178, -RZ, R178.H1_H1 ;  /* 0x300000b2ffb25230 */ /* 0x000fe40000004100 */
[-C--:B------:R-:W-:Y:S01]  /*4ca0*/  @P3 FMUL.FTZ R170, R171, R169.reuse ;  /* 0x000000a9abaa3220 */ /* 0x080fe20000410000 */
[----:B------:R-:W-:Y:S01]  /*4cb0*/  FFMA.FTZ R171, R202, R180, R181 ;  /* 0x000000b4caab7223 */ /* 0x000fe200000100b5 */
[----:B------:R-:W-:-:S02]  /*4cc0*/  FMUL.FTZ R169, R128, R169 ;  /* 0x000000a980a97220 */ /* 0x000fc40000410000 */
[----:B------:R-:W-:Y:S01]  /*4cd0*/  FADD.FTZ R183, R68, R170 ;  /* 0x000000aa44b77221 */ /* 0x000fe20000010000 */
[----:B------:R-:W-:Y:S02]  /*4ce0*/  FADD.FTZ R171, R248, -R171 ;  /* 0x800000abf8ab7221 */ /* 0x000fe40000010000 */
[----:B------:R-:W-:Y:S02]  /*4cf0*/  FSEL R185, R169, RZ, P3 ;  /* 0x000000ffa9b97208 */ /* 0x000fe40001800000 */
[----:B------:R-:W-:Y:S01]  /*4d00*/  FMUL.FTZ R174, R191, R171 ;  /* 0x000000abbfae7220 */ /* 0x000fe20000410000 */
[----:B------:R-:W-:Y:S01]  /*4d10*/  FFMA.FTZ R171, R201, R180, R181 ;  /* 0x000000b4c9ab7223 */ /* 0x000fe200000100b5 */
[----:B------:R-:W-:Y:S02]  /*4d20*/  LOP3.LUT P3, RZ, R26, 0xff000000, RZ, 0xc0, !PT ;  /* 0xff0000001aff7812 */ /* 0x000fe4000786c0ff */
[----:B------:R-:W-:Y:S01]  /*4d30*/  FMUL.FTZ R169, R174, R19 ;  /* 0x00000013aea97220 */ /* 0x000fe20000410000 */
[----:B------:R-:W-:Y:S01]  /*4d40*/  FADD.FTZ R175, R247, -R171 ;  /* 0x800000abf7af7221 */ /* 0x000fe20000010000 */
[----:B------:R-:W-:-:S02]  /*4d50*/  @P4 HADD2.F32 R171, -RZ, R177.H0_H0 ;  /* 0x200000b1ffab4230 */ /* 0x000fc40000004100 */
[----:B------:R-:W-:Y:S01]  /*4d60*/  FMUL.FTZ R172, R169, UR14 ;  /* 0x0000000ea9ac7c20 */ /* 0x000fe20008410000 */
[----:B------:R-:W-:Y:S01]  /*4d70*/  FMUL.FTZ R175, R191, R175 ;  /* 0x000000afbfaf7220 */ /* 0x000fe20000410000 */
[----:B------:R-:W-:Y:S02]  /*4d80*/  MOV R169, RZ ;  /* 0x000000ff00a97202 */ /* 0x000fe40000000f00 */
[----:B------:R-:W-:Y:S01]  /*4d90*/  @P4 FMUL.FTZ R169, R171, R172 ;  /* 0x000000acaba94220 */ /* 0x000fe20000410000 */
[----:B------:R-:W-:Y:S02]  /*4da0*/  FMUL.FTZ R171, R175, R19 ;  /* 0x00000013afab7220 */ /* 0x000fe40000410000 */
[----:B------:R-:W-:Y:S02]  /*4db0*/  @P3 HADD2.F32 R177, -RZ, R177.H1_H1 ;  /* 0x300000b1ffb13230 */ /* 0x000fe40000004100 */
[----:B-1----:R-:W-:Y:S01]  /*4dc0*/  FADD.FTZ R184, R74, R169 ;  /* 0x000000a94ab87221 */ /* 0x002fe20000010000 */
[----:B------:R-:W-:Y:S01]  /*4dd0*/  FMUL.FTZ R173, R171, UR14 ;  /* 0x0000000eabad7c20 */ /* 0x000fe20008410000 */
[----:B------:R-:W-:-:S03]  /*4de0*/  HFMA2 R171, -RZ, RZ, 0, 0 ;  /* 0x00000000ffab7431 */ /* 0x000fc600000001ff */
[----:B------:R-:W-:Y:S01]  /*4df0*/  @P3 FMUL.FTZ R171, R177, R173 ;  /* 0x000000adb1ab3220 */ /* 0x000fe20000410000 */
[----:B------:R-:W-:-:S03]  /*4e00*/  FFMA.FTZ R177, R199, R180, R181 ;  /* 0x000000b4c7b17223 */ /* 0x000fc600000100b5 */
[----:B------:R-:W-:Y:S01]  /*4e10*/  FADD.FTZ R75, R75, R171 ;  /* 0x000000ab4b4b7221 */ /* 0x000fe20000010000 */
[----:B------:R-:W-:Y:S01]  /*4e20*/  FADD.FTZ R177, R245, -R177 ;  /* 0x800000b1f5b17221 */ /* 0x000fe20000010000 */
[----:B------:R-:W-:-:S03]  /*4e30*/  MOV R171, RZ ;  /* 0x000000ff00ab7202 */ /* 0x000fc60000000f00 */
[----:B------:R-:W-:Y:S01]  /*4e40*/  FMUL.FTZ R169, R191, R177 ;  /* 0x000000b1bfa97220 */ /* 0x000fe20000410000 */
[----:B------:R-:W-:-:S03]  /*4e50*/  FFMA.FTZ R177, R198, R180, R181 ;  /* 0x000000b4c6b17223 */ /* 0x000fc600000100b5 */
[----:B------:R-:W-:Y:S01]  /*4e60*/  FMUL.FTZ R74, R169, R19 ;  /* 0x00000013a94a7220 */ /* 0x000fe20000410000 */
[----:B------:R-:W-:-:S03]  /*4e70*/  FADD.FTZ R177, R244, -R177 ;  /* 0x800000b1f4b17221 */ /* 0x000fc60000010000 */
[----:B------:R-:W-:Y:S01]  /*4e80*/  FMUL.FTZ R74, R74, UR14 ;  /* 0x0000000e4a4a7c20 */ /* 0x000fe20008410000 */
[----:B------:R-:W-:Y:S01]  /*4e90*/  FMUL.FTZ R170, R191, R177 ;  /* 0x000000b1bfaa7220 */ /* 0x000fe20000410000 */
[----:B------:R-:W-:Y:S02]  /*4ea0*/  MOV R177, RZ ;  /* 0x000000ff00b17202 */ /* 0x000fe40000000f00 */
[----:B------:R-:W-:Y:S01]  /*4eb0*/  @P5 FMUL.FTZ R171, R178, R74 ;  /* 0x0000004ab2ab5220 */ /* 0x000fe20000410000 */
[----:B------:R-:W-:-:S03]  /*4ec0*/  FMUL.FTZ R68, R170, R19 ;  /* 0x00000013aa447220 */ /* 0x000fc60000410000 */
[----:B------:R-:W-:Y:S01]  /*4ed0*/  FADD.FTZ R182, R69, R171 ;  /* 0x000000ab45b67221 */ /* 0x000fe20000010000 */
[----:B------:R-:W-:Y:S02]  /*4ee0*/  @P6 HADD2.F32 R171, -RZ, R179.H0_H0 ;  /* 0x200000b3ffab6230 */ /* 0x000fe40000004100 */
[----:B------:R-:W-:Y:S01]  /*4ef0*/  FMUL.FTZ R68, R68, UR14 ;  /* 0x0000000e44447c20 */ /* 0x000fe20008410000 */
[----:B------:R-:W-:-:S03]  /*4f00*/  HFMA2 R69, -RZ, RZ, 0, 0 ;  /* 0x00000000ff457431 */ /* 0x000fc600000001ff */
        /* <DEDUP_REMOVED lines=23> */
[----:B------:R-:W-:Y:S01]  /*5080*/  F2FP.F16.F32.PACK_AB R71, R71, R68 ;  /* 0x000000444747723e */ /* 0x000fe200000000ff */
[----:B------:R-:W-:Y:S01]  /*5090*/  FMUL.FTZ R68, R134, R172 ;  /* 0x000000ac86447220 */ /* 0x000fe20000410000 */
[----:B------:R-:W-:Y:S01]  /*50a0*/  FMUL.FTZ R172, R191, R74 ;  /* 0x0000004abfac7220 */ /* 0x000fe20000410000 */
[----:B------:R-:W-:Y:S01]  /*50b0*/  HFMA2 R74, -RZ, RZ, 0, 0 ;  /* 0x00000000ff4a7431 */ /* 0x000fe200000001ff */
[----:B------:R-:W-:Y:S02]  /*50c0*/  LOP3.LUT P3, RZ, R26, 0xff00, RZ, 0xc0, !PT ;  /* 0x0000ff001aff7812 */ /* 0x000fe4000786c0ff */
[----:B------:R-:W-:Y:S02]  /*50d0*/  FSEL R68, R68, RZ, P4 ;  /* 0x000000ff44447208 */ /* 0x000fe40002000000 */
[----:B------:R-:W-:-:S02]  /*50e0*/  LOP3.LUT P4, RZ, R26, 0xff, RZ, 0xc0, !PT ;  /* 0x000000ff1aff7812 */ /* 0x000fc4000788c0ff */
[----:B------:R-:W-:Y:S01]  /*50f0*/  F2FP.F16.F32.PACK_AB R69, R69, R68 ;  /* 0x000000444545723e */ /* 0x000fe200000000ff */
[----:B------:R-:W-:Y:S01]  /*5100*/  FMUL.FTZ R68, R172, R19 ;  /* 0x00000013ac447220 */ /* 0x000fe20000410000 */
[----:B------:R-:W-:-:S03]  /*5110*/  F2FP.F16.F32.PACK_AB R70, R70, R185 ;  /* 0x000000b94646723e */ /* 0x000fc600000000ff */
[----:B------:R-:W-:-:S06]  /*5120*/  FMUL.FTZ R68, R68, UR14 ;  /* 0x0000000e44447c20 */ /* 0x000fcc0008410000 */
[--C-:B------:R-:W-:Y:S02]  /*5130*/  @P4 HADD2.F32 R173, -RZ, R176.reuse.H0_H0 ;  /* 0x200000b0ffad4230 */ /* 0x100fe40000004100 */
[----:B------:R-:W-:-:S03]  /*5140*/  @P3 HADD2.F32 R176, -RZ, R176.H1_H1 ;  /* 0x300000b0ffb03230 */ /* 0x000fc60000004100 */
[-C--:B------:R-:W-:Y:S01]  /*5150*/  @P4 FMUL.FTZ R74, R173, R68.reuse ;  /* 0x00000044ad4a4220 */ /* 0x080fe20000410000 */
[----:B------:R-:W-:-:S03]  /*5160*/  FMUL.FTZ R68, R132, R68 ;  /* 0x0000004484447220 */ /* 0x000fc60000410000 */
[----:B------:R-:W-:Y:S01]  /*5170*/  FADD.FTZ R74, R72, R74 ;  /* 0x0000004a484a7221 */ /* 0x000fe20000010000 */
[----:B------:R-:W-:Y:S01]  /*5180*/  FFMA.FTZ R72, R203, R180, R181 ;  /* 0x000000b4cb487223 */ /* 0x000fe200000100b5 */
[----:B------:R-:W-:-:S03]  /*5190*/  FSEL R68, R68, RZ, P4 ;  /* 0x000000ff44447208 */ /* 0x000fc60002000000 */
        /* <DEDUP_REMOVED lines=8> */
[----:B------:R-:W-:Y:S01]  /*5220*/  F2FP.F16.F32.PACK_AB R68, R72, R68 ;  /* 0x000000444844723e */ /* 0x000fe200000000ff */
[----:B------:R-:W-:Y:S06]  /*5230*/  BRA `(.L_x_19088) ;  /* 0x0000000400947947 */ /* 0x000fec0003800000 */
.L_x_19087:
[----:B-1----:R-:W-:Y:S01]  /*5240*/  FFMA.FTZ R182, R202, R180, R181 ;  /* 0x000000b4cab67223 */ /* 0x002fe200000100b5 */
        /* <DEDUP_REMOVED lines=9> */
[----:B------:R-:W-:Y:S01]  /*52e0*/  FMUL.FTZ R182, R182, UR14 ;  /* 0x0000000eb6b67c20 */ /* 0x000fe20008410000 */
[----:B------:R-:W-:-:S03]  /*52f0*/  @P5 HADD2.F32 R177, -RZ, R177.H1_H1 ;  /* 0x300000b1ffb15230 */ /* 0x000fc60000004100 */
[----:B------:R-:W-:Y:S01]  /*5300*/  @P3 FMUL.FTZ R184, R183, R182 ;  /* 0x000000b6b7b83220 */ /* 0x000fe20000410000 */
[----:B------:R-:W-:Y:S01]  /*5310*/  FFMA.FTZ R183, R201, R180, R181 ;  /* 0x000000b4c9b77223 */ /* 0x000fe200000100b5 */
[----:B------:R-:W-:Y:S02]  /*5320*/  FMUL.FTZ R182, R134, R182 ;  /* 0x000000b686b67220 */ /* 0x000fe40000410000 */
[----:B------:R-:W-:Y:S01]  /*5330*/  FADD.FTZ R184, R74, R184 ;  /* 0x000000b84ab87221 */ /* 0x000fe20000010000 */
[----:B------:R-:W-:Y:S02]  /*5340*/  FADD.FTZ R183, R247, -R183 ;  /* 0x800000b7f7b77221 */ /* 0x000fe40000010000 */
[----:B------:R-:W-:Y:S01]  /*5350*/  FSEL R185, R182, RZ, P3 ;  /* 0x000000ffb6b97208 */ /* 0x000fe20001800000 */
[----:B------:R-:W-:Y:S02]  /*5360*/  @P4 HADD2.F32 R182, -RZ, R178.H0_H0 ;  /* 0x200000b2ffb64230 */ /* 0x000fe40000004100 */
[----:B------:R-:W-:Y:S01]  /*5370*/  FMUL.FTZ R183, R191, R183 ;  /* 0x000000b7bfb77220 */ /* 0x000fe20000410000 */
[----:B------:R-:W-:-:S03]  /*5380*/  LOP3.LUT P3, RZ, R27, 0xff00, RZ, 0xc0, !PT ;  /* 0x0000ff001bff7812 */ /* 0x000fc6000786c0ff */
[----:B------:R-:W-:-:S04]  /*5390*/  FMUL.FTZ R74, R183, R19 ;  /* 0x00000013b74a7220 */ /* 0x000fc80000410000 */
[----:B------:R-:W-:Y:S01]  /*53a0*/  FMUL.FTZ R186, R74, UR14 ;  /* 0x0000000e4aba7c20 */ /* 0x000fe20008410000 */
[----:B------:R-:W-:-:S03]  /*53b0*/  MOV R74, RZ ;  /* 0x000000ff004a7202 */ /* 0x000fc60000000f00 */
[----:B------:R-:W-:Y:S01]  /*53c0*/  @P5 FMUL.FTZ R74, R177, R186 ;  /* 0x000000bab14a5220 */ /* 0x000fe20000410000 */
[----:B------:R-:W-:-:S03]  /*53d0*/  FFMA.FTZ R177, R200, R180, R181 ;  /* 0x000000b4c8b17223 */ /* 0x000fc600000100b5 */
        /* <DEDUP_REMOVED lines=67> */
[----:B------:R-:W-:-:S03]  /*5810*/  MOV R72, RZ ;  /* 0x000000ff00487202 */ /* 0x000fc60000000f00 */
[----:B------:R-:W-:-:S04]  /*5820*/  @P3 FMUL.FTZ R72, R176, R179 ;  /* 0x000000b3b0483220 */ /* 0x000fc80000410000 */
[----:B------:R-:W-:Y:S01]  /*5830*/  FADD.FTZ R176, R73, R72 ;  /* 0x0000004849b07221 */ /* 0x000fe20000010000 */
[----:B------:R-:W-:Y:S01]  /*5840*/  FMUL.FTZ R72, R132, R186 ;  /* 0x000000ba84487220 */ /* 0x000fe20000410000 */
[----:B------:R-:W-:-:S04]  /*5850*/  FMUL.FTZ R73, R133, R179 ;  /* 0x000000b385497220 */ /* 0x000fc80000410000 */
[----:B------:R-:W-:Y:S02]  /*5860*/  FSEL R68, R72, RZ, P4 ;  /* 0x000000ff48447208 */ /* 0x000fe40002000000 */
[----:B------:R-:W-:-:S04]  /*5870*/  FSEL R73, R73, RZ, P3 ;  /* 0x000000ff49497208 */ /* 0x000fc80001800000 */
[----:B------:R-:W-:-:S07]  /*5880*/  F2FP.F16.F32.PACK_AB R68, R73, R68 ;  /* 0x000000444944723e */ /* 0x000fce00000000ff */
.L_x_19088:
        /* <DEDUP_REMOVED lines=15> */
.L_x_19086:
[----:B------:R-:W-:Y:S05]  /*5980*/  BSYNC.RECONVERGENT B2 ;  /* 0x0000000000027941 */ /* 0x000fea0003800200 */
.L_x_19085:
        /* <DEDUP_REMOVED lines=21> */
[--C-:B------:R-:W-:Y:S02]  /*5ae0*/  @P3 HADD2.F32 R168, -RZ, R177.reuse.H0_H0 ;  /* 0x200000b1ffa83230 */ /* 0x100fe40000004100 */
[----:B------:R-:W-:Y:S01]  /*5af0*/  FMUL.FTZ R173, R171, UR14 ;  /* 0x0000000eabad7c20 */ /* 0x000fe20008410000 */
[----:B------:R-:W-:Y:S01]  /*5b00*/  @P4 HADD2.F32 R170, -RZ, R177.H1_H1 ;  /* 0x300000b1ffaa4230 */ /* 0x000fe20000004100 */
[----:B------:R-:W-:Y:S01]  /*5b10*/  MOV R171, RZ ;  /* 0x000000ff00ab7202 */ /* 0x000fe20000000f00 */
[----:B-1----:R-:W-:-:S02]  /*5b20*/  @P1 HADD2.F32 R182, -RZ, R178.H0_H0 ;  /* 0x200000b2ffb61230 */ /* 0x002fc40000004100 */
[----:B------:R-:W-:Y:S01]  /*5b30*/  @P3 FMUL.FTZ R169, R168, R172 ;  /* 0x000000aca8a93220 */ /* 0x000fe20000410000 */
[----:B------:R-:W-:Y:S01]  /*5b40*/  FFMA.FTZ R168, R16, R180, R181 ;  /* 0x000000b410a87223 */ /* 0x000fe200000100b5 */
[----:B------:R-:W-:Y:S02]  /*5b50*/  @P4 FMUL.FTZ R171, R170, R173 ;  /* 0x000000adaaab4220 */ /* 0x000fe40000410000 */
[----:B------:R-:W-:Y:S01]  /*5b60*/  FADD.FTZ R184, R66, R169 ;  /* 0x000000a942b87221 */ /* 0x000fe20000010000 */
[----:B------:R-:W-:Y:S01]  /*5b70*/  FADD.FTZ R168, R238, -R168 ;  /* 0x800000a8eea87221 */ /* 0x000fe20000010000 */
[----:B------:R-:W-:-:S03]  /*5b80*/  FADD.FTZ R67, R67, R171 ;  /* 0x000000ab43437221 */ /* 0x000fc60000010000 */
[----:B------:R-:W-:-:S04]  /*5b90*/  FMUL.FTZ R168, R191, R168 ;  /* 0x000000a8bfa87220 */ /* 0x000fc80000410000 */
[----:B------:R-:W-:-:S04]  /*5ba0*/  FMUL.FTZ R170, R168, R19 ;  /* 0x00000013a8aa7220 */ /* 0x000fc80000410000 */
[----:B------:R-:W-:Y:S01]  /*5bb0*/  FMUL.FTZ R177, R170, UR14 ;  /* 0x0000000eaab17c20 */ /* 0x000fe20008410000 */
[----:B------:R-:W-:-:S03]  /*5bc0*/  HFMA2 R170, -RZ, RZ, 0, 0 ;  /* 0x00000000ffaa7431 */ /* 0x000fc600000001ff */
        /* <DEDUP_REMOVED lines=10> */
[----:B------:R-:W-:Y:S01]  /*5c70*/  FMUL.FTZ R169, R191, R177 ;  /* 0x000000b1bfa97220 */ /* 0x000fe20000410000 */
[----:B------:R-:W-:-:S03]  /*5c80*/  MOV R177, RZ ;  /* 0x000000ff00b17202 */ /* 0x000fc60000000f00 */
[----:B------:R-:W-:Y:S02]  /*5c90*/  FMUL.FTZ R66, R169, R19 ;  /* 0x00000013a9427220 */ /* 0x000fe40000410000 */
[----:B------:R-:W-:Y:S02]  /*5ca0*/  @P1 HADD2.F32 R178, -RZ, R178.H1_H1 ;  /* 0x300000b2ffb21230 */ /* 0x000fe40000004100 */
[----:B------:R-:W-:Y:S01]  /*5cb0*/  FMUL.FTZ R171, R66, UR14 ;  /* 0x0000000e42ab7c20 */ /* 0x000fe20008410000 */
[----:B------:R-:W-:-:S03]  /*5cc0*/  MOV R66, RZ ;  /* 0x000000ff00427202 */ /* 0x000fc60000000f00 */
[-C--:B------:R-:W-:Y:S01]  /*5cd0*/  FMUL.FTZ R60, R121, R171.reuse ;  /* 0x000000ab793c7220 */ /* 0x080fe20000410000 */
[----:B------:R-:W-:-:S04]  /*5ce0*/  @P1 FMUL.FTZ R66, R178, R171 ;  /* 0x000000abb2421220 */ /* 0x000fc80000410000 */
[----:B------:R-:W-:Y:S01]  /*5cf0*/  FSEL R60, R60, RZ, P1 ;  /* 0x000000ff3c3c7208 */ /* 0x000fe20000800000 */
[----:B------:R-:W-:Y:S01]  /*5d00*/  FADD.FTZ R182, R61, R66 ;  /* 0x000000423db67221 */ /* 0x000fe20000010000 */
[----:B------:R-:W-:Y:S01]  /*5d10*/  LOP3.LUT P1, RZ, R25, 0xff0000, RZ, 0xc0, !PT ;  /* 0x00ff000019ff7812 */ /* 0x000fe2000782c0ff */
[----:B------:R-:W-:-:S04]  /*5d20*/  FMUL.FTZ R61, R170, R19 ;  /* 0x00000013aa3d7220 */ /* 0x000fc80000410000 */
[----:B------:R-:W-:Y:S01]  /*5d30*/  FMUL.FTZ R66, R61, UR14 ;  /* 0x0000000e3d427c20 */ /* 0x000fe20008410000 */
[----:B------:R-:W-:-:S07]  /*5d40*/  HFMA2 R61, -RZ, RZ, 0, 0 ;  /* 0x00000000ff3d7431 */ /* 0x000fce00000001ff */
        /* <DEDUP_REMOVED lines=17> */
[----:B------:R-:W-:Y:S02]  /*5e60*/  FADD.FTZ R177, R63, R177 ;  /* 0x000000b13fb17221 */ /* 0x000fe40000010000 */
[----:B------:R-:W-:Y:S01]  /*5e70*/  FSEL R62, R62, RZ, P1 ;  /* 0x000000ff3e3e7208 */ /* 0x000fe20000800000 */
[----:B------:R-:W-:Y:S01]  /*5e80*/  FADD.FTZ R66, R242, -R66 ;  /* 0x80000042f2427221 */ /* 0x000fe20000010000 */
[----:B------:R-:W-:Y:S02]  /*5e90*/  LOP3.LUT P1, RZ, R24, 0xff, RZ, 0xc0, !PT ;  /* 0x000000ff18ff7812 */ /* 0x000fe4000782c0ff */
[----:B------:R-:W-:Y:S01]  /*5ea0*/  F2FP.F16.F32.PACK_AB R63, R62, R61 ;  /* 0x0000003d3e3f723e */ /* 0x000fe200000000ff */
[----:B------:R-:W-:Y:S01]  /*5eb0*/  FMUL.FTZ R61, R127, R173 ;  /* 0x000000ad7f3d7220 */ /* 0x000fe20000410000 */
[----:B------:R-:W-:Y:S01]  /*5ec0*/  F2FP.F16.F32.PACK_AB R62, R60, R185 ;  /* 0x000000b93c3e723e */ /* 0x000fe200000000ff */
[----:B------:R-:W-:Y:S01]  /*5ed0*/  FMUL.FTZ R60, R126, R172 ;  /* 0x000000ac7e3c7220 */ /* 0x000fe20000410000 */
[----:B------:R-:W-:Y:S01]  /*5ee0*/  FMUL.FTZ R172, R191, R66 ;  /* 0x00000042bfac7220 */ /* 0x000fe20000410000 */
[----:B------:R-:W-:Y:S01]  /*5ef0*/  HFMA2 R66, -RZ, RZ, 0, 0 ;  /* 0x00000000ff427431 */ /* 0x000fe200000001ff */
[----:B------:R-:W-:-:S02]  /*5f00*/  FSEL R61, R61, RZ, P4 ;  /* 0x000000ff3d3d7208 */ /* 0x000fc40002000000 */
[----:B------:R-:W-:Y:S02]  /*5f10*/  FSEL R60, R60, RZ, P3 ;  /* 0x000000ff3c3c7208 */ /* 0x000fe40001800000 */
[----:B------:R-:W-:Y:S01]  /*5f20*/  LOP3.LUT P3, RZ, R24, 0xff00, RZ, 0xc0, !PT ;  /* 0x0000ff0018ff7812 */ /* 0x000fe2000786c0ff */
[----:B------:R-:W-:Y:S01]  /*5f30*/  @P1 HADD2.F32 R173, -RZ, R176.H0_H0 ;  /* 0x200000b0ffad1230 */ /* 0x000fe20000004100 */
[----:B------:R-:W-:Y:S01]  /*5f40*/  F2FP.F16.F32.PACK_AB R61, R61, R60 ;  /* 0x0000003c3d3d723e */ /* 0x000fe200000000ff */
[----:B------:R-:W-:-:S04]  /*5f50*/  FMUL.FTZ R60, R172, R19 ;  /* 0x00000013ac3c7220 */ /* 0x000fc80000410000 */
[----:B------:R-:W-:-:S04]  /*5f60*/  FMUL.FTZ R60, R60, UR14 ;  /* 0x0000000e3c3c7c20 */ /* 0x000fc80008410000 */
[-C--:B------:R-:W-:Y:S01]  /*5f70*/  @P1 FMUL.FTZ R66, R173, R60.reuse ;  /* 0x0000003cad421220 */ /* 0x080fe20000410000 */
[----:B------:R-:W-:Y:S01]  /*5f80*/  FMUL.FTZ R60, R124, R60 ;  /* 0x0000003c7c3c7220 */ /* 0x000fe20000410000 */
[----:B------:R-:W-:Y:S02]  /*5f90*/  @P3 HADD2.F32 R176, -RZ, R176.H1_H1 ;  /* 0x300000b0ffb03230 */ /* 0x000fe40000004100 */
        /* <DEDUP_REMOVED lines=13> */
.L_x_19091:
[----:B-1----:R-:W-:Y:S01]  /*6070*/  FFMA.FTZ R182, R193, R180, R181 ;  /* 0x000000b4c1b67223 */ /* 0x002fe200000100b5 */
        /* <DEDUP_REMOVED lines=19> */
[----:B------:R-:W-:Y:S01]  /*61b0*/  FMUL.FTZ R187, R182, UR14 ;  /* 0x0000000eb6bb7c20 */ /* 0x000fe20008410000 */
[----:B------:R-:W-:-:S03]  /*61c0*/  @P4 HADD2.F32 R182, -RZ, R178.H0_H0 ;  /* 0x200000b2ffb64230 */ /* 0x000fc60000004100 */
        /* <DEDUP_REMOVED lines=51> */
[----:B------:R-:W-:-:S04]  /*6500*/  FFMA.FTZ R60, R195, R180, R181 ;  /* 0x000000b4c33c7223 */ /* 0x000fc800000100b5 */
        /* <DEDUP_REMOVED lines=17> */
[----:B------:R-:W-:-:S04]  /*6620*/  FMUL.FTZ R64, R64, UR14 ;  /* 0x0000000e40407c20 */ /* 0x000fc80008410000 */
        /* <DEDUP_REMOVED lines=9> */
.L_x_19092:
        /* <DEDUP_REMOVED lines=15> */
.L_x_19090:
[----:B------:R-:W-:Y:S05]  /*67b0*/  BSYNC.RECONVERGENT B2 ;  /* 0x0000000000027941 */ /* 0x000fea0003800200 */
.L_x_19089:
[----:B------:R-:W2:Y:S01]  /*67c0*/  LDL.LU R176, [R1+0x1c] ;  /* 0x00001c0001b07983 */ /* 0x000ea20000300800 */
[----:B------:R-:W-:Y:S01]  /*67d0*/  BSSY.RECONVERGENT B2, `(.L_x_19093) ;  /* 0x00000e3000027945 */ /* 0x000fe20003800200 */
[----:B--2---:R-:W-:-:S13]  /*67e0*/  ISETP.NE.AND P0, PT, R176, RZ, PT ;  /* 0x000000ffb000720c */ /* 0x004fda0003f05270 */
        /* <DEDUP_REMOVED lines=15> */
[C---:B------:R-:W-:Y:S01]  /*68e0*/  FMUL.FTZ R174, R191.reuse, R168 ;  /* 0x000000a8bfae7220 */ /* 0x040fe20000410000 */
[----:B------:R-:W-:Y:S01]  /*68f0*/  MOV R171, RZ ;  /* 0x000000ff00ab7202 */ /* 0x000fe20000000f00 */
[----:B------:R-:W-:-:S02]  /*6900*/  FMUL.FTZ R175, R191, R170 ;  /* 0x000000aabfaf7220 */ /* 0x000fc40000410000 */
[-C--:B------:R-:W-:Y:S02]  /*6910*/  FMUL.FTZ R168, R174, R19.reuse ;  /* 0x00000013aea87220 */ /* 0x080fe40000410000 */
[--C-:B------:R-:W-:Y:S02]  /*6920*/  @P3 HADD2.F32 R169, -RZ, R177.reuse.H0_H0 ;  /* 0x200000b1ffa93230 */ /* 0x100fe40000004100 */
[----:B------:R-:W-:Y:S01]  /*6930*/  FMUL.FTZ R172, R168, UR14 ;  /* 0x0000000ea8ac7c20 */ /* 0x000fe20008410000 */
[----:B------:R-:W-:Y:S02]  /*6940*/  HFMA2 R168, -RZ, RZ, 0, 0 ;  /* 0x00000000ffa87431 */ /* 0x000fe400000001ff */
[----:B------:R-:W-:Y:S02]  /*6950*/  @P4 HADD2.F32 R170, -RZ, R177.H1_H1 ;  /* 0x300000b1ffaa4230 */ /* 0x000fe40000004100 */
[----:B------:R-:W-:Y:S02]  /*6960*/  HFMA2 R177, -RZ, RZ, 0, 0 ;  /* 0x00000000ffb17431 */ /* 0x000fe400000001ff */
[----:B------:R-:W-:Y:S01]  /*6970*/  @P3 FMUL.FTZ R168, R169, R172 ;  /* 0x000000aca9a83220 */ /* 0x000fe20000410000 */
[----:B------:R-:W-:-:S03]  /*6980*/  FMUL.FTZ R169, R175, R19 ;  /* 0x00000013afa97220 */ /* 0x000fc60000410000 */
[----:B-1----:R-:W-:Y:S01]  /*6990*/  FADD.FTZ R184, R58, R168 ;  /* 0x000000a83ab87221 */ /* 0x002fe20000010000 */
[----:B------:R-:W-:Y:S01]  /*69a0*/  FFMA.FTZ R58, R8, R180, R181 ;  /* 0x000000b4083a7223 */ /* 0x000fe200000100b5 */
[----:B------:R-:W-:Y:S01]  /*69b0*/  FMUL.FTZ R173, R169, UR14 ;  /* 0x0000000ea9ad7c20 */ /* 0x000fe20008410000 */
[----:B------:R-:W-:Y:S02]  /*69c0*/  MOV R169, RZ ;  /* 0x000000ff00a97202 */ /* 0x000fe40000000f00 */
[----:B------:R-:W-:Y:S01]  /*69d0*/  FADD.FTZ R58, R222, -R58 ;  /* 0x8000003ade3a7221 */ /* 0x000fe20000010000 */
[----:B------:R-:W-:-:S03]  /*69e0*/  @P4 FMUL.FTZ R169, R170, R173 ;  /* 0x000000adaaa94220 */ /* 0x000fc60000410000 */
[----:B------:R-:W-:Y:S01]  /*69f0*/  FMUL.FTZ R168, R191, R58 ;  /* 0x0000003abfa87220 */ /* 0x000fe20000410000 */
[----:B------:R-:W-:Y:S01]  /*6a00*/  FADD.FTZ R59, R59, R169 ;  /* 0x000000a93b3b7221 */ /* 0x000fe20000010000 */
[----:B------:R-:W-:Y:S02]  /*6a10*/  FFMA.FTZ R169, R7, R180, R181 ;  /* 0x000000b407a97223 */ /* 0x000fe400000100b5 */
[----:B------:R-:W-:Y:S02]  /*6a20*/  FMUL.FTZ R58, R168, R19 ;  /* 0x00000013a83a7220 */ /* 0x000fe40000410000 */
[----:B------:R-:W-:Y:S02]  /*6a30*/  FADD.FTZ R169, R221, -R169 ;  /* 0x800000a9dda97221 */ /* 0x000fe40000010000 */
[----:B------:R-:W-:Y:S01]  /*6a40*/  FMUL.FTZ R170, R58, UR14 ;  /* 0x0000000e3aaa7c20 */ /* 0x000fe20008410000 */
[--C-:B------:R-:W-:Y:S02]  /*6a50*/  @P0 HADD2.F32 R58, -RZ, R178.reuse.H0_H0 ;  /* 0x200000b2ff3a0230 */ /* 0x100fe40000004100 */
[----:B------:R-:W-:Y:S01]  /*6a60*/  FMUL.FTZ R169, R191, R169 ;  /* 0x000000a9bfa97220 */ /* 0x000fe20000410000 */
[----:B------:R-:W-:-:S02]  /*6a70*/  @P5 HADD2.F32 R178, -RZ, R178.H1_H1 ;  /* 0x300000b2ffb25230 */ /* 0x000fc40000004100 */
        /* <DEDUP_REMOVED lines=11> */
[----:B------:R-:W-:Y:S02]  /*6b30*/  FADD.FTZ R182, R53, R171 ;  /* 0x000000ab35b67221 */ /* 0x000fe40000010000 */
[----:B------:R-:W-:-:S04]  /*6b40*/  FMUL.FTZ R53, R170, R19 ;  /* 0x00000013aa357220 */ /* 0x000fc80000410000 */
[----:B------:R-:W-:Y:S01]  /*6b50*/  FMUL.FTZ R171, R53, UR14 ;  /* 0x0000000e35ab7c20 */ /* 0x000fe20008410000 */
[----:B------:R-:W-:Y:S02]  /*6b60*/  HFMA2 R53, -RZ, RZ, 0, 0 ;  /* 0x00000000ff357431 */ /* 0x000fe400000001ff */
[----:B------:R-:W-:-:S05]  /*6b70*/  @P0 HADD2.F32 R177, -RZ, R179.H0_H0 ;  /* 0x200000b3ffb10230 */ /* 0x000fca0000004100 */
        /* <DEDUP_REMOVED lines=18> */
[----:B------:R-:W-:Y:S02]  /*6ca0*/  FSEL R54, R54, RZ, P0 ;  /* 0x000000ff36367208 */ /* 0x000fe40000000000 */
[----:B------:R-:W-:Y:S02]  /*6cb0*/  LOP3.LUT P0, RZ, R22, 0xff, RZ, 0xc0, !PT ;  /* 0x000000ff16ff7812 */ /* 0x000fe4000780c0ff */
[----:B------:R-:W-:-:S02]  /*6cc0*/  FSEL R58, R55, RZ, P5 ;  /* 0x000000ff373a7208 */ /* 0x000fc40002800000 */
[----:B------:R-:W-:Y:S01]  /*6cd0*/  F2FP.F16.F32.PACK_AB R55, R54, R53 ;  /* 0x000000353637723e */ /* 0x000fe200000000ff */
[----:B------:R-:W-:Y:S01]  /*6ce0*/  FMUL.FTZ R53, R119, R173 ;  /* 0x000000ad77357220 */ /* 0x000fe20000410000 */
[----:B------:R-:W-:Y:S01]  /*6cf0*/  F2FP.F16.F32.PACK_AB R54, R58, R52 ;  /* 0x000000343a36723e */ /* 0x000fe200000000ff */
[----:B------:R-:W-:Y:S01]  /*6d00*/  FFMA.FTZ R58, R12, R180, R181 ;  /* 0x000000b40c3a7223 */ /* 0x000fe200000100b5 */
[----:B------:R-:W-:Y:S02]  /*6d10*/  FMUL.FTZ R52, R118, R172 ;  /* 0x000000ac76347220 */ /* 0x000fe40000410000 */
[----:B------:R-:W-:Y:S01]  /*6d20*/  FSEL R53, R53, RZ, P4 ;  /* 0x000000ff35357208 */ /* 0x000fe20002000000 */
[----:B------:R-:W-:Y:S02]  /*6d30*/  FADD.FTZ R58, R234, -R58 ;  /* 0x8000003aea3a7221 */ /* 0x000fe40000010000 */
[----:B------:R-:W-:Y:S01]  /*6d40*/  FSEL R52, R52, RZ, P3 ;  /* 0x000000ff34347208 */ /* 0x000fe20001800000 */
[----:B------:R-:W-:-:S02]  /*6d50*/  @P0 HADD2.F32 R173, -RZ, R176.H0_H0 ;  /* 0x200000b0ffad0230 */ /* 0x000fc40000004100 */
[----:B------:R-:W-:Y:S01]  /*6d60*/  FMUL.FTZ R172, R191, R58 ;  /* 0x0000003abfac7220 */ /* 0x000fe20000410000 */
[----:B------:R-:W-:Y:S01]  /*6d70*/  HFMA2 R58, -RZ, RZ, 0, 0 ;  /* 0x00000000ff3a7431 */ /* 0x000fe200000001ff */
[----:B------:R-:W-:Y:S02]  /*6d80*/  F2FP.F16.F32.PACK_AB R53, R53, R52 ;  /* 0x000000343535723e */ /* 0x000fe400000000ff */
[----:B------:R-:W-:Y:S01]  /*6d90*/  FMUL.FTZ R52, R172, R19 ;  /* 0x00000013ac347220 */ /* 0x000fe20000410000 */
[----:B------:R-:W-:-:S03]  /*6da0*/  LOP3.LUT P3, RZ, R22, 0xff00, RZ, 0xc0, !PT ;  /* 0x0000ff0016ff7812 */ /* 0x000fc6000786c0ff */
[----:B------:R-:W-:-:S04]  /*6db0*/  FMUL.FTZ R52, R52, UR14 ;  /* 0x0000000e34347c20 */ /* 0x000fc80008410000 */
[-C--:B------:R-:W-:Y:S01]  /*6dc0*/  @P0 FMUL.FTZ R58, R173, R52.reuse ;  /* 0x00000034ad3a0220 */ /* 0x080fe20000410000 */
[----:B------:R-:W-:-:S03]  /*6dd0*/  FMUL.FTZ R52, R116, R52 ;  /* 0x0000003474347220 */ /* 0x000fc60000410000 */
[----:B------:R-:W-:Y:S01]  /*6de0*/  FADD.FTZ R58, R56, R58 ;  /* 0x0000003a383a7221 */ /* 0x000fe20000010000 */
[----:B------:R-:W-:Y:S01]  /*6df0*/  FFMA.FTZ R56, R11, R180, R181 ;  /* 0x000000b40b387223 */ /* 0x000fe200000100b5 */
[----:B------:R-:W-:Y:S01]  /*6e00*/  @P3 HADD2.F32 R176, -RZ, R176.H1_H1 ;  /* 0x300000b0ffb03230 */ /* 0x000fe20000004100 */
        /* <DEDUP_REMOVED lines=11> */
.L_x_19095:
        /* <DEDUP_REMOVED lines=21> */
[--C-:B------:R-:W-:Y:S02]  /*7010*/  @P6 HADD2.F32 R182, -RZ, R178.reuse.H0_H0 ;  /* 0x200000b2ffb66230 */ /* 0x100fe40000004100 */
[----:B------:R-:W-:Y:S02]  /*7020*/  @P4 HADD2.F32 R178, -RZ, R178.H1_H1 ;  /* 0x300000b2ffb24230 */ /* 0x000fe40000004100 */
        /* <DEDUP_REMOVED lines=11> */
[----:B------:R-:W-:-:S03]  /*70e0*/  MOV R177, RZ ;  /* 0x000000ff00b17202 */ /* 0x000fc60000000f00 */
        /* <DEDUP_REMOVED lines=41> */
[--C-:B------:R-:W-:Y:S01]  /*7380*/  @P0 HADD2.F32 R179, -RZ, R176.reuse.H0_H0 ;  /* 0x200000b0ffb30230 */ /* 0x100fe20000004100 */
[----:B------:R-:W-:Y:S01]  /*7390*/  F2FP.F16.F32.PACK_AB R54, R52, R54 ;  /* 0x000000363436723e */ /* 0x000fe200000000ff */
[----:B------:R-:W-:Y:S01]  /*73a0*/  FMUL.FTZ R53, R53, R19 ;  /* 0x0000001335357220 */ /* 0x000fe20000410000 */
[----:B------:R-:W-:Y:S02]  /*73b0*/  @P4 HADD2.F32 R176, -RZ, R176.H1_H1 ;  /* 0x300000b0ffb04230 */ /* 0x000fe40000004100 */
[----:B------:R-:W-:Y:S01]  /*73c0*/  FMUL.FTZ R52, R118, R186 ;  /* 0x000000ba76347220 */ /* 0x000fe20000410000 */
[----:B------:R-:W-:-:S04]  /*73d0*/  FMUL.FTZ R53, R53, UR14 ;  /* 0x0000000e35357c20 */ /* 0x000fc80008410000 */
[----:B------:R-:W-:Y:S01]  /*73e0*/  FSEL R52, R52, RZ, P3 ;  /* 0x000000ff34347208 */ /* 0x000fe20001800000 */
[-C--:B------:R-:W-:Y:S01]  /*73f0*/  @P0 FMUL.FTZ R58, R179, R53.reuse ;  /* 0x00000035b33a0220 */ /* 0x080fe20000410000 */
[----:B------:R-:W-:Y:S01]  /*7400*/  MOV R179, RZ ;  /* 0x000000ff00b37202 */ /* 0x000fe20000000f00 */
[----:B------:R-:W-:Y:S02]  /*7410*/  FMUL.FTZ R53, R116, R53 ;  /* 0x0000003574357220 */ /* 0x000fe40000410000 */
        /* <DEDUP_REMOVED lines=15> */
.L_x_19096:
        /* <DEDUP_REMOVED lines=15> */
.L_x_19094:
[----:B------:R-:W-:Y:S05]  /*7600*/  BSYNC.RECONVERGENT B2 ;  /* 0x0000000000027941 */ /* 0x000fea0003800200 */
.L_x_19093:
[----:B------:R-:W2:Y:S02]  /*7610*/  LDL.LU R176, [R1+0x110] ;  /* 0x0001100001b07983 */ /* 0x000ea40000300800 */
        /* <DEDUP_REMOVED lines=20> */
[--C-:B------:R-:W-:Y:S02]  /*7760*/  @P3 HADD2.F32 R169, -RZ, R177.reuse.H0_H0 ;  /* 0x200000b1ffa93230 */ /* 0x100fe40000004100 */
[----:B-1----:R-:W-:Y:S01]  /*7770*/  FMUL.FTZ R182, R168, UR14 ;  /* 0x0000000ea8b67c20 */ /* 0x002fe20008410000 */
[----:B------:R-:W-:Y:S02]  /*7780*/  HFMA2 R168, -RZ, RZ, 0, 0 ;  /* 0x00000000ffa87431 */ /* 0x000fe400000001ff */
[----:B------:R-:W-:Y:S02]  /*7790*/  @P4 HADD2.F32 R170, -RZ, R177.H1_H1 ;  /* 0x300000b1ffaa4230 */ /* 0x000fe40000004100 */
[----:B------:R-:W-:Y:S01]  /*77a0*/  @P3 FMUL.FTZ R168, R169, R182 ;  /* 0x000000b6a9a83220 */ /* 0x000fe20000410000 */
[----:B------:R-:W-:Y:S01]  /*77b0*/  FMUL.FTZ R169, R175, R19 ;  /* 0x00000013afa97220 */ /* 0x000fe20000410000 */
[----:B------:R-:W-:-:S02]  /*77c0*/  @P5 HADD2.F32 R172, -RZ, R178.H1_H1 ;  /* 0x300000b2ffac5230 */ /* 0x000fc40000004100 */
[----:B------:R-:W-:Y:S01]  /*77d0*/  FADD.FTZ R187, R50, R168 ;  /* 0x000000a832bb7221 */ /* 0x000fe20000010000 */
[----:B------:R-:W-:Y:S01]  /*77e0*/  FFMA.FTZ R50, R190, R180, R181 ;  /* 0x000000b4be327223 */ /* 0x000fe200000100b5 */
[----:B------:R-:W-:Y:S01]  /*77f0*/  FMUL.FTZ R183, R169, UR14 ;  /* 0x0000000ea9b77c20 */ /* 0x000fe20008410000 */
[----:B------:R-:W-:Y:S02]  /*7800*/  MOV R169, RZ ;  /* 0x000000ff00a97202 */ /* 0x000fe40000000f00 */
[----:B------:R-:W-:Y:S01]  /*7810*/  FADD.FTZ R50, R224, -R50 ;  /* 0x80000032e0327221 */ /* 0x000fe20000010000 */
[----:B------:R-:W-:Y:S01]  /*7820*/  @P4 FMUL.FTZ R169, R170, R183 ;  /* 0x000000b7aaa94220 */ /* 0x000fe20000410000 */
[----:B------:R-:W-:Y:S02]  /*7830*/  CS2R R170, SRZ ;  /* 0x0000000000aa7805 */ /* 0x000fe4000001ff00 */
[----:B------:R-:W-:Y:S01]  /*7840*/  FMUL.FTZ R168, R191, R50 ;  /* 0x00000032bfa87220 */ /* 0x000fe20000410000 */
[----:B------:R-:W-:Y:S01]  /*7850*/  FADD.FTZ R186, R51, R169 ;  /* 0x000000a933ba7221 */ /* 0x000fe20000010000 */
[----:B------:R-:W-:-:S02]  /*7860*/  FFMA.FTZ R51, R4, R180, R181 ;  /* 0x000000b404337223 */ /* 0x000fc400000100b5 */
[----:B------:R-:W-:Y:S02]  /*7870*/  FMUL.FTZ R50, R168, R19 ;  /* 0x00000013a8327220 */ /* 0x000fe40000410000 */
[----:B------:R-:W-:Y:S01]  /*7880*/  FADD.FTZ R169, R223, -R51 ;  /* 0x80000033dfa97221 */ /* 0x000fe20000010000 */
[----:B------:R-:W-:Y:S02]  /*7890*/  @P6 HADD2.F32 R51, -RZ, R178.H0_H0 ;  /* 0x200000b2ff336230 */ /* 0x000fe40000004100 */
[----:B------:R-:W-:Y:S01]  /*78a0*/  FMUL.FTZ R50, R50, UR14 ;  /* 0x0000000e32327c20 */ /* 0x000fe20008410000 */
[----:B------:R-:W-:-:S03]  /*78b0*/  FMUL.FTZ R169, R191, R169 ;  /* 0x000000a9bfa97220 */ /* 0x000fc60000410000 */
[----:B------:R-:W-:Y:S01]  /*78c0*/  @P6 FMUL.FTZ R170, R51, R50 ;  /* 0x0000003233aa6220 */ /* 0x000fe20000410000 */
[----:B------:R-:W-:-:S03]  /*78d0*/  FMUL.FTZ R51, R169, R19 ;  /* 0x00000013a9337220 */ /* 0x000fc60000410000 */
        /* <DEDUP_REMOVED lines=8> */
[----:B------:R-:W-:Y:S02]  /*7960*/  @P1 HADD2.F32 R171, -RZ, R179.H0_H0 ;  /* 0x200000b3ffab1230 */ /* 0x000fe40000004100 */
[----:B------:R-:W-:Y:S02]  /*7970*/  HFMA2 R44, -RZ, RZ, 0, 0 ;  /* 0x00000000ff2c7431 */ /* 0x000fe400000001ff */
[----:B------:R-:W-:-:S04]  /*7980*/  FMUL.FTZ R45, R170, R19 ;  /* 0x00000013aa2d7220 */ /* 0x000fc80000410000 */
[----:B------:R-:W-:-:S04]  /*7990*/  FMUL.FTZ R45, R45, UR14 ;  /* 0x0000000e2d2d7c20 */ /* 0x000fc80008410000 */
[-C--:B------:R-:W-:Y:S01]  /*79a0*/  @P1 FMUL.FTZ R44, R171, R45.reuse ;  /* 0x0000002dab2c1220 */ /* 0x080fe20000410000 */
[----:B------:R-:W-:-:S03]  /*79b0*/  FMUL.FTZ R45, R106, R45 ;  /* 0x0000002d6a2d7220 */ /* 0x000fc60000410000 */
[----:B------:R-:W-:Y:S02]  /*79c0*/  FADD.FTZ R178, R46, R44 ;  /* 0x0000002c2eb27221 */ /* 0x000fe40000010000 */
        /* <DEDUP_REMOVED lines=8> */
[----:B------:R-:W-:-:S05]  /*7a50*/  @P1 HADD2.F32 R46, -RZ, R179.H1_H1 ;  /* 0x300000b3ff2e1230 */ /* 0x000fca0000004100 */
        /* <DEDUP_REMOVED lines=12> */
[----:B------:R-:W-:Y:S01]  /*7b20*/  F2FP.F16.F32.PACK_AB R47, R45, R44 ;  /* 0x0000002c2d2f723e */ /* 0x000fe200000000ff */
[----:B------:R-:W-:Y:S01]  /*7b30*/  FMUL.FTZ R45, R104, R50 ;  /* 0x00000032682d7220 */ /* 0x000fe20000410000 */
[----:B------:R-:W-:Y:S01]  /*7b40*/  FMUL.FTZ R44, R110, R182 ;  /* 0x000000b66e2c7220 */ /* 0x000fe20000410000 */
[----:B------:R-:W-:Y:S01]  /*7b50*/  FMUL.FTZ R50, R111, R183 ;  /* 0x000000b76f327220 */ /* 0x000fe20000410000 */
[----:B------:R-:W-:-:S02]  /*7b60*/  FSEL R46, R46, RZ, P5 ;  /* 0x000000ff2e2e7208 */ /* 0x000fc40002800000 */
[----:B------:R-:W-:Y:S02]  /*7b70*/  FSEL R45, R45, RZ, P6 ;  /* 0x000000ff2d2d7208 */ /* 0x000fe40003000000 */
[----:B------:R-:W-:Y:S02]  /*7b80*/  FSEL R44, R44, RZ, P3 ;  /* 0x000000ff2c2c7208 */ /* 0x000fe40001800000 */
[----:B------:R-:W-:Y:S01]  /*7b90*/  FSEL R50, R50, RZ, P4 ;  /* 0x000000ff32327208 */ /* 0x000fe20002000000 */
[----:B------:R-:W-:Y:S01]  /*7ba0*/  @P1 HADD2.F32 R51, -RZ, R176.H0_H0 ;  /* 0x200000b0ff331230 */ /* 0x000fe20000004100 */
[----:B------:R-:W-:Y:S02]  /*7bb0*/  LOP3.LUT P3, RZ, R20, 0xff00, RZ, 0xc0, !PT ;  /* 0x0000ff0014ff7812 */ /* 0x000fe4000786c0ff */
[----:B------:R-:W-:Y:S02]  /*7bc0*/  F2FP.F16.F32.PACK_AB R46, R46, R45 ;  /* 0x0000002d2e2e723e */ /* 0x000fe400000000ff */
[----:B------:R-:W-:Y:S01]  /*7bd0*/  F2FP.F16.F32.PACK_AB R45, R50, R44 ;  /* 0x0000002c322d723e */ /* 0x000fe200000000ff */
[-C--:B------:R-:W-:Y:S01]  /*7be0*/  FMUL.FTZ R44, R172, R19.reuse ;  /* 0x00000013ac2c7220 */ /* 0x080fe20000410000 */
[----:B------:R-:W-:-:S03]  /*7bf0*/  FMUL.FTZ R19, R173, R19 ;  /* 0x00000013ad137220 */ /* 0x000fc60000410000 */
[----:B------:R-:W-:Y:S01]  /*7c00*/  FMUL.FTZ R50, R44, UR14 ;  /* 0x0000000e2c327c20 */ /* 0x000fe20008410000 */
[----:B------:R-:W-:-:S03]  /*7c10*/  HFMA2 R44, -RZ, RZ, 0, 0 ;  /* 0x00000000ff2c7431 */ /* 0x000fc600000001ff */
[-C--:B------:R-:W-:Y:S01]  /*7c20*/  @P1 FMUL.FTZ R44, R51, R50.reuse ;  /* 0x00000032332c1220 */ /* 0x080fe20000410000 */
[----:B------:R-:W-:Y:S02]  /*7c30*/  @P3 HADD2.F32 R51, -RZ, R176.H1_H1 ;  /* 0x300000b0ff333230 */ /* 0x000fe40000004100 */
[----:B------:R-:W-:Y:S01]  /*7c40*/  FMUL.FTZ R176, R19, UR14 ;  /* 0x0000000e13b07c20 */ /* 0x000fe20008410000 */
[----:B------:R-:W-:Y:S01]  /*7c50*/  MOV R19, RZ ;  /* 0x000000ff00137202 */ /* 0x000fe20000000f00 */
[----:B------:R-:W-:Y:S02]  /*7c60*/  FMUL.FTZ R50, R108, R50 ;  /* 0x000000326c327220 */ /* 0x000fe40000410000 */
[-C--:B------:R-:W-:Y:S01]  /*7c70*/  @P3 FMUL.FTZ R19, R51, R176.reuse ;  /* 0x000000b033133220 */ /* 0x080fe20000410000 */
[----:B------:R-:W-:Y:S01]  /*7c80*/  FMUL.FTZ R176, R109, R176 ;  /* 0x000000b06db07220 */ /* 0x000fe20000410000 */
[----:B------:R-:W-:Y:S01]  /*7c90*/  FADD.FTZ R51, R48, R44 ;  /* 0x0000002c30337221 */ /* 0x000fe20000010000 */
[----:B------:R-:W-:Y:S01]  /*7ca0*/  FSEL R44, R50, RZ, P1 ;  /* 0x000000ff322c7208 */ /* 0x000fe20000800000 */
[----:B------:R-:W-:-:S02]  /*7cb0*/  FADD.FTZ R50, R49, R19 ;  /* 0x0000001331327221 */ /* 0x000fc40000010000 */
[----:B------:R-:W-:-:S04]  /*7cc0*/  FSEL R48, R176, RZ, P3 ;  /* 0x000000ffb0307208 */ /* 0x000fc80001800000 */
[----:B------:R-:W-:Y:S01]  /*7cd0*/  F2FP.F16.F32.PACK_AB R44, R48, R44 ;  /* 0x0000002c302c723e */ /* 0x000fe200000000ff */
[----:B------:R-:W-:Y:S06]  /*7ce0*/  BRA `(.L_x_19099) ;  /* 0x0000000400947947 */ /* 0x000fec0003800000 */
.L_x_19098:
        /* <DEDUP_REMOVED lines=53> */
[-C--:B------:R-:W-:Y:S01]  /*8040*/  FFMA.FTZ R177, R232, R180.reuse, R181 ;  /* 0x000000b4e8b17223 */ /* 0x080fe200000100b5 */
[----:B------:R-:W-:Y:S02]  /*8050*/  FMUL.FTZ R45, R106, R45 ;  /* 0x0000002d6a2d7220 */ /* 0x000fe40000410000 */
[----:B------:R-:W-:Y:S01]  /*8060*/  FADD.FTZ R178, R46, R51 ;  /* 0x000000332eb27221 */ /* 0x000fe20000010000 */
[----:B------:R-:W-:Y:S01]  /*8070*/  FSEL R46, R50, RZ, P1 ;  /* 0x000000ff322e7208 */ /* 0x000fe20000800000 */
[----:B------:R-:W-:Y:S01]  /*8080*/  FFMA.FTZ R50, R2, R180, R181 ;  /* 0x000000b402327223 */ /* 0x000fe200000100b5 */
[C---:B------:R-:W-:Y:S01]  /*8090*/  ISETP.GE.U32.AND P1, PT, R20.reuse, RZ, PT ;  /* 0x000000ff1400720c */ /* 0x040fe20003f26070 */
[----:B------:R-:W-:Y:S01]  /*80a0*/  FADD.FTZ R177, R231, -R177 ;  /* 0x800000b1e7b17221 */ /* 0x000fe20000010000 */
[----:B------:R-:W-:Y:S01]  /*80b0*/  MOV R51, RZ ;  /* 0x000000ff00337202 */ /* 0x000fe20000000f00 */
[----:B------:R-:W-:Y:S01]  /*80c0*/  FADD.FTZ R50, R217, -R50 ;  /* 0x80000032d9327221 */ /* 0x000fe20000010000 */
[----:B------:R-:W-:Y:S01]  /*80d0*/  ISETP.GE.U32.AND.EX P1, PT, R21, 0x1000000, PT, P1 ;  /* 0x010000001500780c */ /* 0x000fe20003f26110 */
[----:B------:R-:W-:Y:S01]  /*80e0*/  FMUL.FTZ R177, R191, R177 ;  /* 0x000000b1bfb17220 */ /* 0x000fe20000410000 */
[----:B------:R-:W-:Y:S01]  /*80f0*/  FSEL R45, R45, RZ, P4 ;  /* 0x000000ff2d2d7208 */ /* 0x000fe20002000000 */
[----:B------:R-:W-:Y:S01]  /*8100*/  FMUL.FTZ R50, R191, R50 ;  /* 0x00000032bf327220 */ /* 0x000fe20000410000 */
[----:B------:R-:W-:-:S02]  /*8110*/  LOP3.LUT P4, RZ, R20, 0xff00, RZ, 0xc0, !PT ;  /* 0x0000ff0014ff7812 */ /* 0x000fc4000788c0ff */
[----:B------:R-:W-:Y:S01]  /*8120*/  F2FP.F16.F32.PACK_AB R46, R44, R46 ;  /* 0x0000002e2c2e723e */ /* 0x000fe200000000ff */
[----:B------:R-:W-:Y:S01]  /*8130*/  FMUL.FTZ R50, R19, R50 ;  /* 0x0000003213327220 */ /* 0x000fe20000410000 */
[----:B------:R-:W-:-:S03]  /*8140*/  FMUL.FTZ R44, R110, R183 ;  /* 0x000000b76e2c7220 */ /* 0x000fc60000410000 */
[----:B------:R-:W-:Y:S02]  /*8150*/  FMUL.FTZ R50, R50, UR14 ;  /* 0x0000000e32327c20 */ /* 0x000fe40008410000 */
[----:B------:R-:W-:Y:S01]  /*8160*/  @P1 HADD2.F32 R179, -RZ, R179.H1_H1 ;  /* 0x300000b3ffb31230 */ /* 0x000fe20000004100 */
[----:B------:R-:W-:-:S04]  /*8170*/  FSEL R44, R44, RZ, P6 ;  /* 0x000000ff2c2c7208 */ /* 0x000fc80003000000 */
[----:B------:R-:W-:Y:S01]  /*8180*/  @P1 FMUL.FTZ R51, R179, R50 ;  /* 0x00000032b3331220 */ /* 0x000fe20000410000 */
[----:B------:R-:W-:Y:S01]  /*8190*/  FFMA.FTZ R179, R230, R180, R181 ;  /* 0x000000b4e6b37223 */ /* 0x000fe200000100b5 */
[----:B------:R-:W-:Y:S01]  /*81a0*/  FMUL.FTZ R180, R19, R177 ;  /* 0x000000b113b47220 */ /* 0x000fe20000410000 */
[----:B------:R-:W-:Y:S01]  /*81b0*/  FMUL.FTZ R50, R107, R50 ;  /* 0x000000326b327220 */ /* 0x000fe20000410000 */
[----:B------:R-:W-:Y:S01]  /*81c0*/  FADD.FTZ R177, R47, R51 ;  /* 0x000000332fb17221 */ /* 0x000fe20000010000 */
[----:B------:R-:W-:Y:S01]  /*81d0*/  FADD.FTZ R179, R229, -R179 ;  /* 0x800000b3e5b37221 */ /* 0x000fe20000010000 */
[----:B------:R-:W-:Y:S02]  /*81e0*/  @P3 HADD2.F32 R51, -RZ, R176.H0_H0 ;  /* 0x200000b0ff333230 */ /* 0x000fe40000004100 */
[----:B------:R-:W-:Y:S02]  /*81f0*/  HFMA2 R47, -RZ, RZ, 0, 0 ;  /* 0x00000000ff2f7431 */ /* 0x000fe400000001ff */
[----:B------:R-:W-:-:S04]  /*8200*/  FMUL.FTZ R179, R191, R179 ;  /* 0x000000b3bfb37220 */ /* 0x000fc80000410000 */
[----:B------:R-:W-:Y:S01]  /*8210*/  FMUL.FTZ R179, R19, R179 ;  /* 0x000000b313b37220 */ /* 0x000fe20000410000 */
[----:B------:R-:W-:-:S03]  /*8220*/  FMUL.FTZ R19, R180, UR14 ;  /* 0x0000000eb4137c20 */ /* 0x000fc60008410000 */
[----:B------:R-:W-:Y:S01]  /*8230*/  FMUL.FTZ R179, R179, UR14 ;  /* 0x0000000eb3b37c20 */ /* 0x000fe20008410000 */
[-C--:B------:R-:W-:Y:S01]  /*8240*/  @P3 FMUL.FTZ R47, R51, R19.reuse ;  /* 0x00000013332f3220 */ /* 0x080fe20000410000 */
[----:B------:R-:W-:Y:S01]  /*8250*/  @P4 HADD2.F32 R51, -RZ, R176.H1_H1 ;  /* 0x300000b0ff334230 */ /* 0x000fe20000004100 */
[----:B------:R-:W-:Y:S01]  /*8260*/  MOV R176, RZ ;  /* 0x000000ff00b07202 */ /* 0x000fe20000000f00 */
[----:B------:R-:W-:-:S03]  /*8270*/  FMUL.FTZ R19, R108, R19 ;  /* 0x000000136c137220 */ /* 0x000fc60000410000 */
[-C--:B------:R-:W-:Y:S01]  /*8280*/  @P4 FMUL.FTZ R176, R51, R179.reuse ;  /* 0x000000b333b04220 */ /* 0x080fe20000410000 */
[----:B------:R-:W-:Y:S01]  /*8290*/  FADD.FTZ R51, R48, R47 ;  /* 0x0000002f30337221 */ /* 0x000fe20000010000 */
[----:B------:R-:W-:Y:S01]  /*82a0*/  FSEL R47, R50, RZ, P1 ;  /* 0x000000ff322f7208 */ /* 0x000fe20000800000 */
[----:B------:R-:W-:Y:S01]  /*82b0*/  FMUL.FTZ R48, R109, R179 ;  /* 0x000000b36d307220 */ /* 0x000fe20000410000 */
[----:B------:R-:W-:Y:S01]  /*82c0*/  FSEL R19, R19, RZ, P3 ;  /* 0x000000ff13137208 */ /* 0x000fe20001800000 */
[----:B------:R-:W-:Y:S01]  /*82d0*/  FADD.FTZ R50, R49, R176 ;  /* 0x000000b031327221 */ /* 0x000fe20000010000 */
[----:B------:R-:W-:Y:S01]  /*82e0*/  F2FP.F16.F32.PACK_AB R47, R47, R45 ;  /* 0x0000002d2f2f723e */ /* 0x000fe200000000ff */
[----:B------:R-:W-:Y:S01]  /*82f0*/  FMUL.FTZ R45, R111, R182 ;  /* 0x000000b66f2d7220 */ /* 0x000fe20000410000 */
[----:B------:R-:W-:-:S04]  /*8300*/  FSEL R48, R48, RZ, P4 ;  /* 0x000000ff30307208 */ /* 0x000fc80002000000 */
[----:B------:R-:W-:-:S04]  /*8310*/  FSEL R45, R45, RZ, P5 ;  /* 0x000000ff2d2d7208 */ /* 0x000fc80002800000 */
[----:B------:R-:W-:Y:S02]  /*8320*/  F2FP.F16.F32.PACK_AB R45, R45, R44 ;  /* 0x0000002c2d2d723e */ /* 0x000fe400000000ff */
[----:B------:R-:W-:-:S07]  /*8330*/  F2FP.F16.F32.PACK_AB R44, R48, R19 ;  /* 0x00000013302c723e */ /* 0x000fce00000000ff */
.L_x_19099:
        /* <DEDUP_REMOVED lines=16> */
.L_x_19080:
[----:B------:R-:W-:Y:S04]  /*8440*/  BSSY.RECONVERGENT B2, `(.L_x_19100) ;  /* 0x00000ea000027945 */ /* 0x000fe80003800200 */
[----:B------:R-:W-:Y:S05]  /*8450*/  @!P3 BRA `(.L_x_19101) ;  /* 0x0000000c00a0b947 */ /* 0x000fea0003800000 */
[----:B------:R-:W2:Y:S01]  /*8460*/  LDC.64 R176, c[0x0][0x390] ;  /* 0x0000e400ffb07b82 */ /* 0x000ea20000000a00 */
[----:B------:R3:W5:Y:S04]  /*8470*/  LDL R216, [R1+0xc] ;  /* 0x00000c0001d87983 */ /* 0x0007680000100800 */
[----:B------:R3:W5:Y:S04]  /*8480*/  LDL R215, [R1+0x8] ;  /* 0x0000080001d77983 */ /* 0x0007680000100800 */
[----:B------:R3:W5:Y:S04]  /*8490*/  LDL R214, [R1] ;  /* 0x0000000001d67983 */ /* 0x0007680000100800 */
[----:B------:R3:W5:Y:S01]  /*84a0*/  LDL R204, [R1+0x10] ;  /* 0x0000100001cc7983 */ /* 0x0007620000100800 */
[----:B--2---:R-:W-:-:S06]  /*84b0*/  IMAD.WIDE.U32 R176, R18, 0x10, R176 ;  /* 0x0000001012b07825 */ /* 0x004fcc00078e00b0 */
[----:B------:R-:W5:Y:S01]  /*84c0*/  LDG.E.128 R176, desc[UR6][R176.64] ;  /* 0x00000006b0b07981 */ /* 0x000f62000c1e1d00 */
[----:B------:R-:W-:-:S04]  /*84d0*/  UISETP.NE.U32.AND UP0, UPT, UR12, URZ, UPT ;  /* 0x000000ff0c00728c */ /* 0x000fc8000bf05070 */
[----:B------:R-:W-:-:S09]  /*84e0*/  UISETP.NE.AND.EX UP0, UPT, UR13, URZ, UPT, UP0 ;  /* 0x000000ff0d00728c */ /* 0x000fd2000bf05300 */
[----:B---3--:R-:W-:Y:S05]  /*84f0*/  BRA.U UP0, `(.L_x_19102) ;  /* 0x00000005009c7547 */ /* 0x008fea000b800000 */
[----:B------:R-:W2:Y:S01]  /*8500*/  LDL R185, [R1+0x4] ;  /* 0x0000040001b97983 */ /* 0x000ea20000100800 */
[----:B-1----:R-:W-:Y:S01]  /*8510*/  FFMA.FTZ R182, R211, R180, R181 ;  /* 0x000000b4d3b67223 */ /* 0x002fe200000100b5 */
[C---:B------:R-:W-:Y:S01]  /*8520*/  LOP3.LUT P3, RZ, R188.reuse, 0xff0000, RZ, 0xc0, !PT ;  /* 0x00ff0000bcff7812 */ /* 0x040fe2000786c0ff */
[----:B------:R-:W-:Y:S01]  /*8530*/  HFMA2 R184, -RZ, RZ, 0, 0 ;  /* 0x00000000ffb87431 */ /* 0x000fe200000001ff */
[----:B------:R-:W-:Y:S01]  /*8540*/  LOP3.LUT P5, RZ, R188, 0xff000000, RZ, 0xc0, !PT ;  /* 0xff000000bcff7812 */ /* 0x000fe200078ac0ff */
[----:B-----5:R-:W-:Y:S01]  /*8550*/  FADD.FTZ R182, R216, -R182 ;  /* 0x800000b6d8b67221 */ /* 0x020fe20000010000 */
[C---:B------:R-:W-:Y:S02]  /*8560*/  LOP3.LUT P4, RZ, R189.reuse, 0xff, RZ, 0xc0, !PT ;  /* 0x000000ffbdff7812 */ /* 0x040fe4000788c0ff */
[----:B------:R-:W-:Y:S01]  /*8570*/  LOP3.LUT P6, RZ, R189, 0xff0000, RZ, 0xc0, !PT ;  /* 0x00ff0000bdff7812 */ /* 0x000fe200078cc0ff */
[----:B------:R-:W-:-:S04]  /*8580*/  FFMA.FTZ R182, R191, R182, R42 ;  /* 0x000000b6bfb67223 */ /* 0x000fc8000001002a */
        /* <DEDUP_REMOVED lines=16> */
[----:B--2---:R-:W-:Y:S01]  /*8690*/  FADD.FTZ R177, R185, -R177 ;  /* 0x800000b1b9b17221 */ /* 0x004fe20000010000 */
[----:B------:R-:W-:Y:S01]  /*86a0*/  FSEL R185, R182, RZ, P3 ;  /* 0x000000ffb6b97208 */ /* 0x000fe20001800000 */
[----:B------:R-:W-:Y:S01]  /*86b0*/  @P4 HADD2.F32 R182, -RZ, R178.H0_H0 ;  /* 0x200000b2ffb64230 */ /* 0x000fe20000004100 */
[----:B------:R-:W-:Y:S01]  /*86c0*/  LOP3.LUT P3, RZ, R189, 0xff00, RZ, 0xc0, !PT ;  /* 0x0000ff00bdff7812 */ /* 0x000fe2000786c0ff */
        /* <DEDUP_REMOVED lines=49> */
[----:B------:R-:W-:-:S04]  /*89e0*/  FFMA.FTZ R76, R191, R76, R40 ;  /* 0x0000004cbf4c7223 */ /* 0x000fc80000010028 */
        /* <DEDUP_REMOVED lines=11> */
[----:B------:R-:W-:-:S04]  /*8aa0*/  FFMA.FTZ R80, R191, R80, R41 ;  /* 0x00000050bf507223 */ /* 0x000fc80000010029 */
        /* <DEDUP_REMOVED lines=10> */
[----:B------:R-:W-:Y:S01]  /*8b50*/  F2FP.F16.F32.PACK_AB R76, R81, R76 ;  /* 0x0000004c514c723e */ /* 0x000fe200000000ff */
[----:B------:R-:W-:Y:S06]  /*8b60*/  BRA `(.L_x_19103) ;  /* 0x0000000400987947 */ /* 0x000fec0003800000 */
.L_x_19102:
[----:B------:R-:W2:Y:S01]  /*8b70*/  LDL R185, [R1+0x4] ;  /* 0x0000040001b97983 */ /* 0x000ea20000100800 */
[----:B------:R-:W-:Y:S01]  /*8b80*/  FFMA.FTZ R168, R209, R180, R181 ;  /* 0x000000b4d1a87223 */ /* 0x000fe200000100b5 */
[C---:B------:R-:W-:Y:S01]  /*8b90*/  LOP3.LUT P3, RZ, R189.reuse, 0xff, RZ, 0xc0, !PT ;  /* 0x000000ffbdff7812 */ /* 0x040fe2000786c0ff */
[----:B------:R-:W-:Y:S01]  /*8ba0*/  HFMA2 R170, -RZ, RZ, 0, 0 ;  /* 0x00000000ffaa7431 */ /* 0x000fe200000001ff */
[----:B------:R-:W-:Y:S02]  /*8bb0*/  LOP3.LUT P4, RZ, R188, 0xff0000, RZ, 0xc0, !PT ;  /* 0x00ff0000bcff7812 */ /* 0x000fe4000788c0ff */
[C---:B------:R-:W-:Y:S02]  /*8bc0*/  LOP3.LUT P5, RZ, R189.reuse, 0xff00, RZ, 0xc0, !PT ;  /* 0x0000ff00bdff7812 */ /* 0x040fe400078ac0ff */
[----:B------:R-:W-:-:S07]  /*8bd0*/  LOP3.LUT P6, RZ, R189, 0xff0000, RZ, 0xc0, !PT ;  /* 0x00ff0000bdff7812 */ /* 0x000fce00078cc0ff */
[----:B-----5:R-:W-:-:S04]  /*8be0*/  @P3 HADD2.F32 R171, -RZ, R178.H0_H0 ;  /* 0x200000b2ffab3230 */ /* 0x020fc80000004100 */
[----:B------:R-:W-:Y:S02]  /*8bf0*/  @P5 HADD2.F32 R178, -RZ, R178.H1_H1 ;  /* 0x300000b2ffb25230 */ /* 0x000fe40000004100 */
[----:B--2---:R-:W-:-:S04]  /*8c00*/  FADD.FTZ R168, R185, -R168 ;  /* 0x800000a8b9a87221 */ /* 0x004fc80000010000 */
        /* <DEDUP_REMOVED lines=10> */
[----:B------:R-:W-:Y:S01]  /*8cb0*/  FFMA.FTZ R171, R210, R180, R181 ;  /* 0x000000b4d2ab7223 */ /* 0x000fe200000100b5 */
[----:B------:R-:W-:-:S02]  /*8cc0*/  LOP3.LUT P3, RZ, R188, 0xff000000, RZ, 0xc0, !PT ;  /* 0xff000000bcff7812 */ /* 0x000fc4000786c0ff */
[----:B------:R-:W-:Y:S01]  /*8cd0*/  FMUL.FTZ R169, R174, R19 ;  /* 0x00000013aea97220 */ /* 0x000fe20000410000 */
[----:B------:R-:W-:Y:S01]  /*8ce0*/  FADD.FTZ R175, R215, -R171 ;  /* 0x800000abd7af7221 */ /* 0x000fe20000010000 */
[--C-:B------:R-:W-:Y:S02]  /*8cf0*/  @P4 HADD2.F32 R171, -RZ, R177.reuse.H0_H0 ;  /* 0x200000b1ffab4230 */ /* 0x100fe40000004100 */
[----:B------:R-:W-:Y:S01]  /*8d00*/  FMUL.FTZ R172, R169, UR14 ;  /* 0x0000000ea9ac7c20 */ /* 0x000fe20008410000 */
[----:B------:R-:W-:Y:S01]  /*8d10*/  FFMA.FTZ R175, R191, R175, R43 ;  /* 0x000000afbfaf7223 */ /* 0x000fe2000001002b */
[----:B------:R-:W-:Y:S02]  /*8d20*/  MOV R169, RZ ;  /* 0x000000ff00a97202 */ /* 0x000fe40000000f00 */
[----:B------:R-:W-:Y:S01]  /*8d30*/  @P4 FMUL.FTZ R169, R171, R172 ;  /* 0x000000acaba94220 */ /* 0x000fe20000410000 */
[----:B------:R-:W-:Y:S02]  /*8d40*/  FMUL.FTZ R171, R175, R19 ;  /* 0x00000013afab7220 */ /* 0x000fe40000410000 */
[----:B------:R-:W-:-:S02]  /*8d50*/  @P3 HADD2.F32 R177, -RZ, R177.H1_H1 ;  /* 0x300000b1ffb13230 */ /* 0x000fc40000004100 */
        /* <DEDUP_REMOVED lines=8> */
[----:B------:R-:W-:Y:S01]  /*8de0*/  FFMA.FTZ R169, R191, R177, R37 ;  /* 0x000000b1bfa97223 */ /* 0x000fe20000010025 */
[----:B------:R-:W-:-:S03]  /*8df0*/  FFMA.FTZ R177, R207, R180, R181 ;  /* 0x000000b4cfb17223 */ /* 0x000fc600000100b5 */
[----:B------:R-:W-:Y:S01]  /*8e00*/  FMUL.FTZ R82, R169, R19 ;  /* 0x00000013a9527220 */ /* 0x000fe20000410000 */
[----:B------:R-:W-:-:S03]  /*8e10*/  FADD.FTZ R177, R252, -R177 ;  /* 0x800000b1fcb17221 */ /* 0x000fc60000010000 */
[----:B------:R-:W-:Y:S01]  /*8e20*/  FMUL.FTZ R82, R82, UR14 ;  /* 0x0000000e52527c20 */ /* 0x000fe20008410000 */
[----:B------:R-:W-:Y:S01]  /*8e30*/  FFMA.FTZ R170, R191, R177, R38 ;  /* 0x000000b1bfaa7223 */ /* 0x000fe20000010026 */
        /* <DEDUP_REMOVED lines=32> */
[----:B------:R-:W-:Y:S01]  /*9040*/  FFMA.FTZ R172, R191, R82, R40 ;  /* 0x00000052bfac7223 */ /* 0x000fe20000010028 */
        /* <DEDUP_REMOVED lines=23> */
[----:B------:R-:W-:-:S07]  /*91c0*/  F2FP.F16.F32.PACK_AB R76, R80, R76 ;  /* 0x0000004c504c723e */ /* 0x000fce00000000ff */
.L_x_19103:
        /* <DEDUP_REMOVED lines=17> */
.L_x_19101:
[----:B------:R-:W-:Y:S05]  /*92e0*/  BSYNC.RECONVERGENT B2 ;  /* 0x0000000000027941 */ /* 0x000fea0003800200 */
.L_x_19100:
        /* <DEDUP_REMOVED lines=26> */
[----:B------:R-:W-:Y:S01]  /*9490*/  FFMA.FTZ R174, R191, R171, R34 ;  /* 0x000000abbfae7223 */ /* 0x000fe20000010022 */
[----:B------:R-:W-:Y:S01]  /*94a0*/  FFMA.FTZ R171, R201, R180, R181 ;  /* 0x000000b4c9ab7223 */ /* 0x000fe200000100b5 */
[----:B------:R-:W-:Y:S02]  /*94b0*/  LOP3.LUT P3, RZ, R26, 0xff000000, RZ, 0xc0, !PT ;  /* 0xff0000001aff7812 */ /* 0x000fe4000786c0ff */
[----:B------:R-:W-:Y:S01]  /*94c0*/  FMUL.FTZ R169, R174, R19 ;  /* 0x00000013aea97220 */ /* 0x000fe20000410000 */
[----:B------:R-:W-:Y:S01]  /*94d0*/  FADD.FTZ R175, R247, -R171 ;  /* 0x800000abf7af7221 */ /* 0x000fe20000010000 */
[----:B------:R-:W-:-:S02]  /*94e0*/  @P4 HADD2.F32 R171, -RZ, R177.H0_H0 ;  /* 0x200000b1ffab4230 */ /* 0x000fc40000004100 */
[----:B------:R-:W-:Y:S01]  /*94f0*/  FMUL.FTZ R172, R169, UR14 ;  /* 0x0000000ea9ac7c20 */ /* 0x000fe20008410000 */
[----:B------:R-:W-:Y:S01]  /*9500*/  FFMA.FTZ R175, R191, R175, R35 ;  /* 0x000000afbfaf7223 */ /* 0x000fe20000010023 */
        /* <DEDUP_REMOVED lines=76> */
.L_x_19106:
[----:B-1----:R-:W-:Y:S01]  /*99d0*/  FFMA.FTZ R182, R202, R180, R181 ;  /* 0x000000b4cab67223 */ /* 0x002fe200000100b5 */
        /* <DEDUP_REMOVED lines=18> */
[----:B------:R-:W-:Y:S01]  /*9b00*/  FFMA.FTZ R183, R191, R183, R35 ;  /* 0x000000b7bfb77223 */ /* 0x000fe20000010023 */
        /* <DEDUP_REMOVED lines=81> */
.L_x_19107:
        /* <DEDUP_REMOVED lines=15> */
.L_x_19105:
[----:B------:R-:W-:Y:S05]  /*a110*/  BSYNC.RECONVERGENT B2 ;  /* 0x0000000000027941 */ /* 0x000fea0003800200 */
.L_x_19104:
        /* <DEDUP_REMOVED lines=32> */
[----:B------:R-:W-:-:S04]  /*a320*/  FFMA.FTZ R168, R191, R168, R148 ;  /* 0x000000a8bfa87223 */ /* 0x000fc80000010094 */
        /* <DEDUP_REMOVED lines=12> */
[C---:B------:R-:W-:Y:S02]  /*a3f0*/  FFMA.FTZ R170, R191.reuse, R170, R150 ;  /* 0x000000aabfaa7223 */ /* 0x040fe40000010096 */
[----:B------:R-:W-:Y:S01]  /*a400*/  FFMA.FTZ R169, R191, R177, R149 ;  /* 0x000000b1bfa97223 */ /* 0x000fe20000010095 */
        /* <DEDUP_REMOVED lines=38> */
[----:B------:R-:W-:Y:S01]  /*a670*/  FFMA.FTZ R172, R191, R66, R144 ;  /* 0x00000042bfac7223 */ /* 0x000fe20000010090 */
        /* <DEDUP_REMOVED lines=24> */
.L_x_19110:
[----:B-1----:R-:W-:Y:S01]  /*a800*/  FFMA.FTZ R182, R193, R180, R181 ;  /* 0x000000b4c1b67223 */ /* 0x002fe200000100b5 */
        /* <DEDUP_REMOVED lines=17> */
[----:B------:R-:W-:-:S04]  /*a920*/  FFMA.FTZ R182, R191, R182, R147 ;  /* 0x000000b6bfb67223 */ /* 0x000fc80000010093 */
        /* <DEDUP_REMOVED lines=69> */
[----:B------:R-:W-:-:S04]  /*ad80*/  FFMA.FTZ R64, R191, R64, R145 ;  /* 0x00000040bf407223 */ /* 0x000fc80000010091 */
        /* <DEDUP_REMOVED lines=12> */
.L_x_19111:
        /* <DEDUP_REMOVED lines=15> */
.L_x_19109:
[----:B------:R-:W-:Y:S05]  /*af40*/  BSYNC.RECONVERGENT B2 ;  /* 0x0000000000027941 */ /* 0x000fea0003800200 */
.L_x_19108:
        /* <DEDUP_REMOVED lines=18> */
[C---:B------:R-:W-:Y:S01]  /*b070*/  FFMA.FTZ R174, R191.reuse, R168, R154 ;  /* 0x000000a8bfae7223 */ /* 0x040fe2000001009a */
[----:B------:R-:W-:Y:S01]  /*b080*/  MOV R171, RZ ;  /* 0x000000ff00ab7202 */ /* 0x000fe20000000f00 */
[----:B------:R-:W-:-:S02]  /*b090*/  FFMA.FTZ R175, R191, R170, R155 ;  /* 0x000000aabfaf7223 */ /* 0x000fc4000001009b */
        /* <DEDUP_REMOVED lines=14> */
[----:B------:R-:W-:Y:S01]  /*b180*/  FFMA.FTZ R168, R191, R58, R156 ;  /* 0x0000003abfa87223 */ /* 0x000fe2000001009c */
[----:B------:R-:W-:Y:S01]  /*b190*/  FADD.FTZ R59, R59, R169 ;  /* 0x000000a93b3b7221 */ /* 0x000fe20000010000 */
[----:B------:R-:W-:Y:S02]  /*b1a0*/  FFMA.FTZ R169, R7, R180, R181 ;  /* 0x000000b407a97223 */ /* 0x000fe400000100b5 */
[----:B------:R-:W-:Y:S02]  /*b1b0*/  FMUL.FTZ R58, R168, R19 ;  /* 0x00000013a83a7220 */ /* 0x000fe40000410000 */
[----:B------:R-:W-:Y:S02]  /*b1c0*/  FADD.FTZ R169, R221, -R169 ;  /* 0x800000a9dda97221 */ /* 0x000fe40000010000 */
[----:B------:R-:W-:Y:S01]  /*b1d0*/  FMUL.FTZ R170, R58, UR14 ;  /* 0x0000000e3aaa7c20 */ /* 0x000fe20008410000 */
[--C-:B------:R-:W-:Y:S02]  /*b1e0*/  @P0 HADD2.F32 R58, -RZ, R178.reuse.H0_H0 ;  /* 0x200000b2ff3a0230 */ /* 0x100fe40000004100 */
[----:B------:R-:W-:Y:S01]  /*b1f0*/  FFMA.FTZ R169, R191, R169, R157 ;  /* 0x000000a9bfa97223 */ /* 0x000fe2000001009d */
        /* <DEDUP_REMOVED lines=47> */
[----:B------:R-:W-:Y:S01]  /*b4f0*/  FFMA.FTZ R172, R191, R58, R152 ;  /* 0x0000003abfac7223 */ /* 0x000fe20000010098 */
        /* <DEDUP_REMOVED lines=21> */
.L_x_19114:
        /* <DEDUP_REMOVED lines=34> */
[----:B------:R-:W-:-:S03]  /*b870*/  MOV R177, RZ ;  /* 0x000000ff00b17202 */ /* 0x000fc60000000f00 */
[----:B------:R-:W-:-:S04]  /*b880*/  FADD.FTZ R52, R221, -R52 ;  /* 0x80000034dd347221 */ /* 0x000fc80000010000 */
        /* <DEDUP_REMOVED lines=39> */
[----:B------:R-:W-:Y:S02]  /*bb00*/  FFMA.FTZ R53, R191, R53, R152 ;  /* 0x00000035bf357223 */ /* 0x000fe40000010098 */
        /* <DEDUP_REMOVED lines=25> */
.L_x_19115:
        /* <DEDUP_REMOVED lines=15> */
.L_x_19113:
[----:B------:R-:W-:Y:S05]  /*bd90*/  BSYNC.RECONVERGENT B2 ;  /* 0x0000000000027941 */ /* 0x000fea0003800200 */
.L_x_19112:
        /* <DEDUP_REMOVED lines=35> */
[----:B------:R-:W-:Y:S01]  /*bfd0*/  FFMA.FTZ R168, R191, R50, R164 ;  /* 0x00000032bfa87223 */ /* 0x000fe200000100a4 */
[----:B------:R-:W-:Y:S01]  /*bfe0*/  FADD.FTZ R186, R51, R169 ;  /* 0x000000a933ba7221 */ /* 0x000fe20000010000 */
[----:B------:R-:W-:-:S02]  /*bff0*/  FFMA.FTZ R51, R4, R180, R181 ;  /* 0x000000b404337223 */ /* 0x000fc400000100b5 */
[----:B------:R-:W-:Y:S02]  /*c000*/  FMUL.FTZ R50, R168, R19 ;  /* 0x00000013a8327220 */ /* 0x000fe40000410000 */
[----:B------:R-:W-:Y:S01]  /*c010*/  FADD.FTZ R169, R223, -R51 ;  /* 0x80000033dfa97221 */ /* 0x000fe20000010000 */
[----:B------:R-:W-:Y:S02]  /*c020*/  @P6 HADD2.F32 R51, -RZ, R178.H0_H0 ;  /* 0x200000b2ff336230 */ /* 0x000fe40000004100 */
[----:B------:R-:W-:Y:S01]  /*c030*/  FMUL.FTZ R50, R50, UR14 ;  /* 0x0000000e32327c20 */ /* 0x000fe20008410000 */
[----:B------:R-:W-:-:S03]  /*c040*/  FFMA.FTZ R169, R191, R169, R165 ;  /* 0x000000a9bfa97223 */ /* 0x000fc600000100a5 */
        /* <DEDUP_REMOVED lines=22> */
[----:B------:R-:W-:-:S04]  /*c1b0*/  FFMA.FTZ R171, R191, R45, R167 ;  /* 0x0000002dbfab7223 */ /* 0x000fc800000100a7 */
        /* <DEDUP_REMOVED lines=44> */
.L_x_19116:
        /* <DEDUP_REMOVED lines=63> */
[----:B------:R-:W-:Y:S01]  /*c870*/  FFMA.FTZ R177, R191, R177, R160 ;  /* 0x000000b1bfb17223 */ /* 0x000fe200000100a0 */
[----:B------:R-:W-:Y:S01]  /*c880*/  FSEL R45, R45, RZ, P4 ;  /* 0x000000ff2d2d7208 */ /* 0x000fe20002000000 */
[----:B------:R-:W-:Y:S01]  /*c890*/  FFMA.FTZ R50, R191, R50, R167 ;  /* 0x00000032bf327223 */ /* 0x000fe200000100a7 */
        /* <DEDUP_REMOVED lines=15> */
[----:B------:R-:W-:-:S04]  /*c990*/  FFMA.FTZ R179, R191, R179, R161 ;  /* 0x000000b3bfb37223 */ /* 0x000fc800000100a1 */
        /* <DEDUP_REMOVED lines=19> */
.L_x_19117:
        /* <DEDUP_REMOVED lines=15> */
.L_x_19097:
[----:B------:R-:W-:Y:S05]  /*cbc0*/  BSYNC.RECONVERGENT B1 ;  /* 0x0000000000017941 */ /* 0x000fea0003800200 */
.L_x_19079:
[----:B------:R-:W2:Y:S01]  /*cbd0*/  LDL.LU R176, [R1+0x14] ;  /* 0x0000140001b07983 */ /* 0x000ea20000300800 */
[----:B------:R-:W2:Y:S02]  /*cbe0*/  LDC.64 R18, c[0x0][0x380] ;  /* 0x0000e000ff127b82 */ /* 0x000ea40000000a00 */
[----:B--2---:R-:W-:-:S04]  /*cbf0*/  LEA R176, R18, R176, 0x2 ;  /* 0x000000b012b07211 */ /* 0x004fc800078e10ff */
[----:B------:R-:W-:Y:S01]  /*cc00*/  ISETP.GE.AND P0, PT, R176, R19, PT ;  /* 0x00000013b000720c */ /* 0x000fe20003f06270 */
[----:B------:R2:W-:-:S12]  /*cc10*/  STL [R1+0x14], R176 ;  /* 0x000014b001007387 */ /* 0x0005d80000100800 */
[----:B--2---:R-:W-:Y:S05]  /*cc20*/  @!P0 BRA `(.L_x_19118) ;  /* 0xffffff4400ac8947 */ /* 0x004fea000383ffff */
.L_x_19067:
[----:B------:R-:W-:Y:S05]  /*cc30*/  BSYNC B0 ;  /* 0x0000000000007941 */ /* 0x000fea0003800000 */
.L_x_19066:
        /* <DEDUP_REMOVED lines=14> */
[----:B------:R-:W4:Y:S04]  /*cd20*/  LDL.LU R185, [R1+0x34] ;  /* 0x0000340001b97983 */ /* 0x000f280000300800 */
[----:B------:R-:W4:Y:S04]  /*cd30*/  LDL.LU R186, [R1+0x38] ;  /* 0x0000380001ba7983 */ /* 0x000f280000300800 */
[----:B------:R-:W4:Y:S04]  /*cd40*/  LDL.LU R187, [R1+0x3c] ;  /* 0x00003c0001bb7983 */ /* 0x000f280000300800 */
[----:B------:R-:W4:Y:S04]  /*cd50*/  LDL.LU R180, [R1+0x20] ;  /* 0x0000200001b47983 */ /* 0x000f280000300800 */
[----:B------:R-:W4:Y:S04]  /*cd60*/  LDL.LU R181, [R1+0x24] ;  /* 0x0000240001b57983 */ /* 0x000f280000300800 */
[----:B------:R-:W4:Y:S04]  /*cd70*/  LDL.LU R182, [R1+0x28] ;  /* 0x0000280001b67983 */ /* 0x000f280000300800 */
[----:B------:R-:W4:Y:S01]  /*cd80*/  LDL.LU R183, [R1+0x2c] ;  /* 0x00002c0001b77983 */ /* 0x000f220000300800 */
[----:B-----5:R-:W-:Y:S01]  /*cd90*/  MOV R2, 0x400 ;  /* 0x0000040000027802 */ /* 0x020fe20000000f00 */
[----:B------:R-:W1:Y:S01]  /*cda0*/  S2R R176, SR_TID.X ;  /* 0x0000000000b07919 */ /* 0x000e620000002100 */
[----:B------:R-:W0:Y:S01]  /*cdb0*/  S2R R3, SR_CgaCtaId ;  /* 0x0000000000037919 */ /* 0x000e220000008800 */
[----:B-1----:R-:W-:-:S02]  /*cdc0*/  SHF.R.U32.HI R0, RZ, 0x5, R176 ;  /* 0x00000005ff007819 */ /* 0x002fc400000116b0 */
[----:B0-----:R-:W-:-:S03]  /*cdd0*/  LEA R3, R3, R2, 0x18 ;  /* 0x0000000203037211 */ /* 0x001fc600078ec0ff */
[----:B--2---:R-:W-:-:S05]  /*cde0*/  IMAD R0, R0, 0xa0, R18 ;  /* 0x000000a000007824 */ /* 0x004fca00078e0212 */
[----:B------:R-:W-:-:S05]  /*cdf0*/  LEA R33, R0, R3, 0x5 ;  /* 0x0000000300217211 */ /* 0x000fca00078e28ff */
[----:B---3--:R-:W-:Y:S04]  /*ce00*/  STS.128 [R33], R228 ;  /* 0x000000e421007388 */ /* 0x008fe80000000c00 */
[----:B----4-:R-:W-:Y:S04]  /*ce10*/  STS.128 [R33+0x10], R168 ;  /* 0x000010a821007388 */ /* 0x010fe80000000c00 */
        /* <DEDUP_REMOVED lines=243> */
.L_x_19120:
[----:B------:R-:W-:Y:S05]  /*dd50*/  BSYNC.RECONVERGENT B0 ;  /* 0x0000000000007941 */ /* 0x000fea0003800200 */
.L_x_19119:
        /* <DEDUP_REMOVED lines=17> */
.L_x_19122:
[----:B------:R-:W-:Y:S05]  /*de70*/  BSYNC.RECONVERGENT B0 ;  /* 0x0000000000007941 */ /* 0x000fea0003800200 */
.L_x_19121:
        /* <DEDUP_REMOVED lines=17> */
.L_x_19124:
[----:B------:R-:W-:Y:S05]  /*df90*/  BSYNC.RECONVERGENT B0 ;  /* 0x0000000000007941 */ /* 0x000fea0003800200 */
.L_x_19123:
        /* <DEDUP_REMOVED lines=134> */
.L_x_19126:
[----:B------:R-:W-:Y:S05]  /*e800*/  BSYNC.RECONVERGENT B0 ;  /* 0x0000000000007941 */ /* 0x000fea0003800200 */
.L_x_19125:
        /* <DEDUP_REMOVED lines=17> */
.L_x_19128:
[----:B------:R-:W-:Y:S05]  /*e920*/  BSYNC.RECONVERGENT B0 ;  /* 0x0000000000007941 */ /* 0x000fea0003800200 */
.L_x_19127:
        /* <DEDUP_REMOVED lines=17> */
.L_x_19130:
[----:B------:R-:W-:Y:S05]  /*ea40*/  BSYNC.RECONVERGENT B0 ;  /* 0x0000000000007941 */ /* 0x000fea0003800200 */
.L_x_19129:
        /* <DEDUP_REMOVED lines=17> */
.L_x_19132:
[----:B------:R-:W-:Y:S05]  /*eb60*/  BSYNC.RECONVERGENT B0 ;  /* 0x0000000000007941 */ /* 0x000fea0003800200 */
.L_x_19131:
        /* <DEDUP_REMOVED lines=17> */
.L_x_19134:
[----:B------:R-:W-:Y:S05]  /*ec80*/  BSYNC.RECONVERGENT B0 ;  /* 0x0000000000007941 */ /* 0x000fea0003800200 */
.L_x_19133:
        /* <DEDUP_REMOVED lines=17> */
.L_x_19136:
[----:B------:R-:W-:Y:S05]  /*eda0*/  BSYNC.RECONVERGENT B0 ;  /* 0x0000000000007941 */ /* 0x000fea0003800200 */
.L_x_19135:
        /* <DEDUP_REMOVED lines=11> */
.L_x_19078:
[----:B------:R-:W-:Y:S01]  /*ee60*/  HFMA2 R178, -RZ, RZ, 0, 5.9604644775390625e-08 ;  /* 0x00000001ffb27431 */ /* 0x000fe200000001ff */
[----:B------:R-:W-:Y:S01]  /*ee70*/  BSSY B1, `(.L_x_19137) ;  /* 0x0000007000017945 */ /* 0x000fe20003800000 */
[----:B------:R-:W-:Y:S02]  /*ee80*/  MOV R179, R216 ;  /* 0x000000d800b37202 */ /* 0x000fe40000000f00 */
[----:B------:R-:W-:Y:S02]  /*ee90*/  MOV R177, 0x1f ;  /* 0x0000001f00b17802 */ /* 0x000fe40000000f00 */
[----:B--2---:R-:W-:-:S07]  /*eea0*/  MOV R176, 0xffffffff ;  /* 0xffffffff00b07802 */ /* 0x004fce0000000f00 */
[----:B01---5:R-:W-:Y:S05]  /*eeb0*/  WARPSYNC.COLLECTIVE R176, `(.L_x_19138) ;  /* 0x00000000b0087348 */ /* 0x023fea0003c00000 */
[----:B-1----:R1:W2:Y:S02]  /*eec0*/  SHFL.BFLY P6, R182, R179, R178, R177 ;  /* 0x0c0000b2b3b67389 */ /* 0x0022a400000c00b1 */
[----:B012--5:R-:W-:Y:S05]  /*eed0*/  ENDCOLLECTIVE ;  /* 0x000000000000791b */ /* 0x027fea0003800000 */
.L_x_19138:
[----:B------:R-:W-:Y:S05]  /*eee0*/  BSYNC B1 ;  /* 0x0000000000017941 */ /* 0x000fea0003800000 */
.L_x_19137:
        /* <DEDUP_REMOVED lines=9> */
.L_x_19139:
        /* <DEDUP_REMOVED lines=8> */
.L_x_19140:
[----:B------:R-:W-:Y:S02]  /*f000*/  MOV R179, R181 ;  /* 0x000000b500b37202 */ /* 0x000fe40000000f00 */
[----:B------:R-:W-:-:S05]  /*f010*/  MOV R176, R182 ;  /* 0x000000b600b07202 */ /* 0x000fca0000000f00 */
[----:B------:R-:W-:Y:S01]  /*f020*/  FADD.FTZ R180, R180, R176 ;  /* 0x000000b0b4b47221 */ /* 0x000fe20000010000 */
[----:B------:R-:W-:-:S07]  /*f030*/  MOV R176, 0xffffffff ;  /* 0xffffffff00b07802 */ /* 0x000fce0000000f00 */
[----:B------:R-:W-:Y:S05]  /*f040*/  WARPSYNC.COLLECTIVE R176, `(.L_x_19141) ;  /* 0x00000000b0087348 */ /* 0x000fea0003c00000 */
[----:B------:R0:W1:Y:S02]  /*f050*/  SHFL.BFLY P6, R182, R179, R178, R177 ;  /* 0x0c0000b2b3b67389 */ /* 0x00006400000c00b1 */
[----:B01----:R-:W-:Y:S05]  /*f060*/  ENDCOLLECTIVE ;  /* 0x000000000000791b */ /* 0x003fea0003800000 */
.L_x_19141:
        /* <DEDUP_REMOVED lines=8> */
.L_x_19142:
[----:B------:R-:W-:Y:S02]  /*f0f0*/  MOV R179, R181 ;  /* 0x000000b500b37202 */ /* 0x000fe40000000f00 */
[----:B------:R-:W-:-:S05]  /*f100*/  MOV R176, R182 ;  /* 0x000000b600b07202 */ /* 0x000fca0000000f00 */
[----:B------:R-:W-:Y:S01]  /*f110*/  FADD.FTZ R180, R180, R176 ;  /* 0x000000b0b4b47221 */ /* 0x000fe20000010000 */
[----:B------:R-:W-:-:S07]  /*f120*/  MOV R176, 0xffffffff ;  /* 0xffffffff00b07802 */ /* 0x000fce0000000f00 */
[----:B------:R-:W-:Y:S05]  /*f130*/  WARPSYNC.COLLECTIVE R176, `(.L_x_19143) ;  /* 0x00000000b0087348 */ /* 0x000fea0003c00000 */
[----:B------:R0:W1:Y:S02]  /*f140*/  SHFL.BFLY P6, R182, R179, R178, R177 ;  /* 0x0c0000b2b3b67389 */ /* 0x00006400000c00b1 */
[----:B01----:R-:W-:Y:S05]  /*f150*/  ENDCOLLECTIVE ;  /* 0x000000000000791b */ /* 0x003fea0003800000 */
.L_x_19143:
        /* <DEDUP_REMOVED lines=8> */
.L_x_19144:
[----:B------:R-:W-:Y:S02]  /*f1e0*/  MOV R179, R181 ;  /* 0x000000b500b37202 */ /* 0x000fe40000000f00 */
[----:B------:R-:W-:-:S05]  /*f1f0*/  MOV R176, R182 ;  /* 0x000000b600b07202 */ /* 0x000fca0000000f00 */
[----:B------:R-:W-:Y:S01]  /*f200*/  FADD.FTZ R180, R180, R176 ;  /* 0x000000b0b4b47221 */ /* 0x000fe20000010000 */
[----:B------:R-:W-:-:S07]  /*f210*/  MOV R176, 0xffffffff ;  /* 0xffffffff00b07802 */ /* 0x000fce0000000f00 */
[----:B------:R-:W-:Y:S05]  /*f220*/  WARPSYNC.COLLECTIVE R176, `(.L_x_19145) ;  /* 0x00000000b0087348 */ /* 0x000fea0003c00000 */
[----:B------:R0:W1:Y:S02]  /*f230*/  SHFL.BFLY P6, R182, R179, R178, R177 ;  /* 0x0c0000b2b3b67389 */ /* 0x00006400000c00b1 */
[----:B01----:R-:W-:Y:S05]  /*f240*/  ENDCOLLECTIVE ;  /* 0x000000000000791b */ /* 0x003fea0003800000 */
.L_x_19145:
        /* <DEDUP_REMOVED lines=8> */
.L_x_19146:
[----:B------:R-:W-:Y:S02]  /*f2d0*/  MOV R179, R181 ;  /* 0x000000b500b37202 */ /* 0x000fe40000000f00 */
[----:B------:R-:W-:-:S07]  /*f2e0*/  MOV R183, R182 ;  /* 0x000000b600b77202 */ /* 0x000fce0000000f00 */
[----:B------:R-:W-:Y:S05]  /*f2f0*/  WARPSYNC.COLLECTIVE R176, `(.L_x_19147) ;  /* 0x00000000b0087348 */ /* 0x000fea0003c00000 */
[----:B------:R0:W1:Y:S02]  /*f300*/  SHFL.BFLY P6, R182, R179, R178, R177 ;  /* 0x0c0000b2b3b67389 */ /* 0x00006400000c00b1 */
[----:B01----:R-:W-:Y:S05]  /*f310*/  ENDCOLLECTIVE ;  /* 0x000000000000791b */ /* 0x003fea0003800000 */
.L_x_19147:
[----:B------:R-:W-:Y:S01]  /*f320*/  MOV R176, R182 ;  /* 0x000000b600b07202 */ /* 0x000fe20000000f00 */
[----:B------:R-:W-:Y:S06]  /*f330*/  BRA `(.L_x_19148) ;  /* 0xffffff4800447947 */ /* 0x000fec000383ffff */
.L_x_19149:
        /* <DEDUP_REMOVED lines=12> */
.L_x_25506:


//--------------------- .text._ZN10layer_norm13ln_bwd_kernelINS_13Kernel_traitsIf6__halffS2_fjLj1280ELj1ELj4ELj1ELj16ENS_18Kernel_traits_baseILj1280EfS2_fS2_fjLj128EEEEELb1ELb1ELb0ELb1EEEvNS_9BwdParamsE --------------------------
	.section	.text._ZN10layer_norm13ln_bwd_kernelINS_13Kernel_traitsIf6__halffS2_fjLj1280ELj1ELj4ELj1ELj16ENS_18Kernel_traits_baseILj1280EfS2_fS2_fjLj128EEEEELb1ELb1ELb0ELb1EEEvNS_9BwdParamsE,"ax",@progbits
	.align	128
        .global         _ZN10layer_norm13ln_bwd_kernelINS_13Kernel_traitsIf6__halffS2_fjLj1280ELj1ELj4ELj1ELj16ENS_18Kernel_traits_baseILj1280EfS2_fS2_fjLj128EEEEELb1ELb1ELb0ELb1EEEvNS_9BwdParamsE
        .type           _ZN10layer_norm13ln_bwd_kernelINS_13Kernel_traitsIf6__halffS2_fjLj1280ELj1ELj4ELj1ELj16ENS_18Kernel_traits_baseILj1280EfS2_fS2_fjLj128EEEEELb1ELb1ELb0ELb1EEEvNS_9BwdParamsE,@function
        .size           _ZN10layer_norm13ln_bwd_kernelINS_13Kernel_traitsIf6__halffS2_fjLj1280ELj1ELj4ELj1ELj16ENS_18Kernel_traits_baseILj1280EfS2_fS2_fjLj128EEEEELb1ELb1ELb0ELb1EEEvNS_9BwdParamsE,(.L_x_25507 - _ZN10layer_norm13ln_bwd_kernelINS_13Kernel_traitsIf6__halffS2_fjLj1280ELj1ELj4ELj1ELj16ENS_18Kernel_traits_baseILj1280EfS2_fS2_fjLj128EEEEELb1ELb1ELb0ELb1EEEvNS_9BwdParamsE)
        .other          _ZN10layer_norm13ln_bwd_kernelINS_13Kernel_traitsIf6__halffS2_fjLj1280ELj1ELj4ELj1ELj16ENS_18Kernel_traits_baseILj1280EfS2_fS2_fjLj128EEEEELb1ELb1ELb0ELb1EEEvNS_9BwdParamsE,@"STO_CUDA_ENTRY STV_DEFAULT"
_ZN10layer_norm13ln_bwd_kernelINS_13Kernel_traitsIf6__halffS2_fjLj1280ELj1ELj4ELj1ELj16ENS_18Kernel_traits_baseILj1280EfS2_fS2_fjLj128EEEEELb1ELb1ELb0ELb1EEEvNS_9BwdParamsE:
.text._ZN10layer_norm13ln_bwd_kernelINS_13Kernel_traitsIf6__halffS2_fjLj1280ELj1ELj4ELj1ELj16ENS_18Kernel_traits_baseILj1280EfS2_fS2_fjLj128EEEEELb1ELb1ELb0ELb1EEEvNS_9BwdParamsE:
        /* <DEDUP_REMOVED lines=225> */
.L_x_19176:
[----:B------:R-:W2:Y:S01]  /*0e10*/  LDL R2, [R1+0x1a4] ;  /* 0x0001a40001027983 */ /* 0x000ea20000100800 */
[----:B0-----:R-:W0:Y:S01]  /*0e20*/  LDC.64 R184, c[0x0][0x3c0] ;  /* 0x0000f000ffb87b82 */ /* 0x001e220000000a00 */
[C---:B------:R-:W-:Y:S01]  /*0e30*/  IMAD R231, R0.reuse, UR11, RZ ;  /* 0x0000000b00e77c24 */ /* 0x040fe2000f8e02ff */
[----:B------:R-:W1:Y:S06]  /*0e40*/  S2R R3, SR_TID.X ;  /* 0x0000000000037919 */ /* 0x000e6c0000002100 */
[----:B------:R-:W3:Y:S08]  /*0e50*/  LDC.64 R20, c[0x0][0x3a8] ;  /* 0x0000ea00ff147b82 */ /* 0x000ef00000000a00 */
[----:B------:R-:W4:Y:S01]  /*0e60*/  LDC.64 R168, c[0x0][0x428] ;  /* 0x00010a00ffa87b82 */ /* 0x000f220000000a00 */
[----:B0-----:R-:W-:-:S07]  /*0e70*/  IMAD.WIDE R184, R0, 0x4, R184 ;  /* 0x0000000400b87825 */ /* 0x001fce00078e02b8 */
[----:B------:R-:W0:Y:S01]  /*0e80*/  LDC.64 R4, c[0x0][0x3c8] ;  /* 0x0000f200ff047b82 */ /* 0x000e220000000a00 */
[----:B------:R4:W4:Y:S01]  /*0e90*/  LDG.E R184, desc[UR6][R184.64] ;  /* 0x00000006b8b87981 */ /* 0x000922000c1e1900 */
[----:B-1----:R-:W-:Y:S02]  /*0ea0*/  LOP3.LUT R3, R3, 0x1f, RZ, 0xc0, !PT ;  /* 0x0000001f03037812 */ /* 0x002fe400078ec0ff */
[----:B------:R-:W-:Y:S02]  /*0eb0*/  ISETP.NE.U32.AND P0, PT, RZ, UR12, PT ;  /* 0x0000000cff007c0c */ /* 0x000fe4000bf05070 */
[----:B------:R-:W-:Y:S01]  /*0ec0*/  ISETP.NE.AND P1, PT, RZ, UR10, PT ;  /* 0x0000000aff007c0c */ /* 0x000fe2000bf25270 */
[----:B------:R1:W-:Y:S01]  /*0ed0*/  STL [R1], R3 ;  /* 0x0000000301007387 */ /* 0x0003e20000100800 */
[----:B--2---:R-:W-:Y:S02]  /*0ee0*/  ISETP.NE.AND P2, PT, R2, RZ, PT ;  /* 0x000000ff0200720c */ /* 0x004fe40003f45270 */
[----:B------:R-:W-:-:S04]  /*0ef0*/  SHF.R.S32.HI R2, RZ, 0x1f, R231 ;  /* 0x0000001fff027819 */ /* 0x000fc800000114e7 */
[----:B------:R-:W-:-:S04]  /*0f00*/  LEA.HI R231, R2, R231, RZ, 0x3 ;  /* 0x000000e702e77211 */ /* 0x000fc800078f18ff */
[----:B------:R-:W-:Y:S02]  /*0f10*/  LEA.HI.SX32 R231, R231, R3, 0x1d ;  /* 0x00000003e7e77211 */ /* 0x000fe400078feaff */
[----:B------:R-:W-:Y:S01]  /*0f20*/  ISETP.NE.AND.EX P0, PT, RZ, UR13, PT, P0 ;  /* 0x0000000dff007c0c */ /* 0x000fe2000bf05300 */
[----:B0-----:R-:W-:Y:S01]  /*0f30*/  IMAD.WIDE R4, R0, 0x4, R4 ;  /* 0x0000000400047825 */ /* 0x001fe200078e0204 */
[----:B------:R-:W0:Y:S03]  /*0f40*/  @P2 LDC.64 R6, c[0x0][0x3e0] ;  /* 0x0000f800ff062b82 */ /* 0x000e260000000a00 */
[C---:B---3--:R-:W-:Y:S01]  /*0f50*/  IMAD.WIDE.U32 R172, R231.reuse, 0x20, R20 ;  /* 0x00000020e7ac7825 */ /* 0x048fe200078e0014 */
[C---:B----4-:R-:W-:Y:S01]  /*0f60*/  IADD3 R185, PT, PT, R231.reuse, 0x40, RZ ;  /* 0x00000040e7b97810 */ /* 0x050fe20007ffe0ff */
[----:B-1----:R1:W2:Y:S02]  /*0f70*/  LDG.E R3, desc[UR6][R4.64] ;  /* 0x0000000604037981 */ /* 0x0022a4000c1e1900 */
[----:B------:R-:W-:-:S02]  /*0f80*/  IMAD.WIDE.U32 R160, R231, 0x10, R168 ;  /* 0x00000010e7a07825 */ /* 0x000fc400078e00a8 */
[----:B------:R-:W3:Y:S01]  /*0f90*/  LDG.E.128 R156, desc[UR6][R172.64] ;  /* 0x00000006ac9c7981 */ /* 0x000ee2000c1e1d00 */
[C---:B------:R-:W-:Y:S01]  /*0fa0*/  IADD3 R205, PT, PT, R231.reuse, 0x20, RZ ;  /* 0x00000020e7cd7810 */ /* 0x040fe20007ffe0ff */
[----:B------:R-:W4:Y:S02]  /*0fb0*/  @P0 LDC.64 R186, c[0x0][0x438] ;  /* 0x00010e00ffba0b82 */ /* 0x000f240000000a00 */
[----:B------:R-:W2:Y:S04]  /*0fc0*/  LDG.E.128 R160, desc[UR6][R160.64] ;  /* 0x00000006a0a07981 */ /* 0x000ea8000c1e1d00 */
[----:B------:R-:W2:Y:S01]  /*0fd0*/  LDG.E.128 R172, desc[UR6][R172.64+0x10] ;  /* 0x00001006acac7981 */ /* 0x000ea2000c1e1d00 */
[----:B------:R-:W-:Y:S01]  /*0fe0*/  IADD3 R30, PT, PT, R231, 0x60, RZ ;  /* 0x00000060e71e7810 */ /* 0x000fe20007ffe0ff */
[----:B------:R-:W-:Y:S01]  /*0ff0*/  IMAD.WIDE.U32 R192, R185, 0x20, R20 ;  /* 0x00000020b9c07825 */ /* 0x000fe200078e0014 */
[----:B------:R-:W-:-:S03]  /*1000*/  IADD3 R2, PT, PT, R231, 0x80, RZ ;  /* 0x00000080e7027810 */ /* 0x000fc60007ffe0ff */
[C---:B------:R-:W-:Y:S01]  /*1010*/  IMAD.WIDE.U32 R12, R30.reuse, 0x20, R20 ;  /* 0x000000201e0c7825 */ /* 0x040fe200078e0014 */
[----:B------:R-:W2:Y:S03]  /*1020*/  LDG.E.128 R188, desc[UR6][R192.64] ;  /* 0x00000006c0bc7981 */ /* 0x000ea6000c1e1d00 */
[C-C-:B------:R-:W-:Y:S01]  /*1030*/  IMAD.WIDE.U32 R24, R205.reuse, 0x10, R168.reuse ;  /* 0x00000010cd187825 */ /* 0x140fe200078e00a8 */
[----:B------:R-:W2:Y:S03]  /*1040*/  LDG.E.128 R8, desc[UR6][R12.64] ;  /* 0x000000060c087981 */ /* 0x000ea6000c1e1d00 */
[----:B------:R-:W-:Y:S02]  /*1050*/  IMAD.WIDE.U32 R164, R30, 0x10, R168 ;  /* 0x000000101ea47825 */ /* 0x000fe400078e00a8 */
[----:B------:R-:W2:Y:S02]  /*1060*/  LDG.E.128 R24, desc[UR6][R24.64] ;  /* 0x0000000618187981 */ /* 0x000ea4000c1e1d00 */
[----:B------:R-:W-:-:S02]  /*1070*/  IMAD.WIDE.U32 R180, R205, 0x20, R20 ;  /* 0x00000020cdb47825 */ /* 0x000fc400078e0014 */
[----:B------:R-:W2:Y:S02]  /*1080*/  LDG.E.128 R192, desc[UR6][R192.64+0x10] ;  /* 0x00001006c0c07981 */ /* 0x000ea4000c1e1d00 */
[C---:B------:R-:W-:Y:S02]  /*1090*/  IMAD.WIDE.U32 R20, R2.reuse, 0x20, R20 ;  /* 0x0000002002147825 */ /* 0x040fe400078e0014 */
[----:B------:R-:W2:Y:S02]  /*10a0*/  LDG.E.128 R164, desc[UR6][R164.64] ;  /* 0x00000006a4a47981 */ /* 0x000ea4000c1e1d00 */
[--C-:B------:R-:W-:Y:S02]  /*10b0*/  IMAD.WIDE.U32 R152, R185, 0x10, R168.reuse ;  /* 0x00000010b9987825 */ /* 0x100fe400078e00a8 */
[----:B------:R-:W2:Y:S02]  /*10c0*/  LDG.E.128 R176, desc[UR6][R180.64] ;  /* 0x00000006b4b07981 */ /* 0x000ea4000c1e1d00 */
[----:B------:R-:W-:-:S02]  /*10d0*/  IMAD.WIDE.U32 R168, R2, 0x10, R168 ;  /* 0x0000001002a87825 */ /* 0x000fc400078e00a8 */
[----:B------:R-:W2:Y:S01]  /*10e0*/  LDG.E.128 R16, desc[UR6][R20.64] ;  /* 0x0000000614107981 */ /* 0x000ea2000c1e1d00 */
[----:B------:R-:W-:Y:S01]  /*10f0*/  FSEL R184, R184, RZ, !P1 ;  /* 0x000000ffb8b87208 */ /* 0x000fe20004800000 */
[----:B0-----:R-:W-:Y:S02]  /*1100*/  @P2 IMAD.WIDE R6, R0, 0x2, R6 ;  /* 0x0000000200062825 */ /* 0x001fe400078e0206 */
[----:B------:R-:W2:Y:S04]  /*1110*/  LDG.E.128 R12, desc[UR6][R12.64+0x10] ;  /* 0x000010060c0c7981 */ /* 0x000ea8000c1e1d00 */
[----:B------:R-:W2:Y:S04]  /*1120*/  LDG.E.128 R180, desc[UR6][R180.64+0x10] ;  /* 0x00001006b4b47981 */ /* 0x000ea8000c1e1d00 */
[----:B------:R-:W2:Y:S04]  /*1130*/  LDG.E.128 R20, desc[UR6][R20.64+0x10] ;  /* 0x0000100614147981 */ /* 0x000ea8000c1e1d00 */
[----:B------:R-:W2:Y:S01]  /*1140*/  LDG.E.128 R168, desc[UR6][R168.64] ;  /* 0x00000006a8a87981 */ /* 0x000ea2000c1e1d00 */
[----:B----4-:R-:W-:-:S03]  /*1150*/  @P0 IMAD.WIDE.U32 R186, R231, 0x20, R186 ;  /* 0x00000020e7ba0825 */ /* 0x010fc600078e00ba */
[----:B------:R-:W4:Y:S04]  /*1160*/  @P2 LDG.E.U16 R6, desc[UR6][R6.64] ;  /* 0x0000000606062981 */ /* 0x000f28000c1e1500 */
[----:B-----5:R-:W5:Y:S04]  /*1170*/  @P0 LDG.E.128 R68, desc[UR6][R186.64] ;  /* 0x00000006ba440981 */ /* 0x020f68000c1e1d00 */
[----:B------:R-:W5:Y:S01]  /*1180*/  @P0 LDG.E.128 R64, desc[UR6][R186.64+0x10] ;  /* 0x00001006ba400981 */ /* 0x000f62000c1e1d00 */
[----:B-1----:R-:W-:-:S03]  /*1190*/  MOV R4, 0x3f800000 ;  /* 0x3f80000000047802 */ /* 0x002fc60000000f00 */
[----:B------:R-:W4:Y:S01]  /*11a0*/  LDG.E.128 R152, desc[UR6][R152.64] ;  /* 0x0000000698987981 */ /* 0x000f22000c1e1d00 */
[C---:B---3--:R-:W-:Y:S01]  /*11b0*/  FADD.FTZ R31, -R184.reuse, R156 ;  /* 0x0000009cb81f7221 */ /* 0x048fe20000010100 */
[C---:B------:R-:W-:Y:S02]  /*11c0*/  FADD.FTZ R239, -R184.reuse, R157 ;  /* 0x0000009db8ef7221 */ /* 0x040fe40000010100 */
[----:B------:R-:W0:Y:S01]  /*11d0*/  @P0 LDC.64 R156, c[0x0][0x438] ;  /* 0x00010e00ff9c0b82 */ /* 0x000e220000000a00 */
[C---:B------:R-:W-:Y:S01]  /*11e0*/  FADD.FTZ R237, -R184.reuse, R158 ;  /* 0x0000009eb8ed7221 */ /* 0x040fe20000010100 */
[----:B------:R-:W-:Y:S01]  /*11f0*/  FADD.FTZ R236, -R184, R159 ;  /* 0x0000009fb8ec7221 */ /* 0x000fe20000010100 */
[--C-:B--2---:R-:W-:Y:S02]  /*1200*/  HADD2.F32 R29, -RZ, R162.reuse.H0_H0 ;  /* 0x200000a2ff1d7230 */ /* 0x104fe40000004100 */
[----:B------:R-:W-:Y:S02]  /*1210*/  HADD2.F32 R5, -RZ, R162.H1_H1 ;  /* 0x300000a2ff057230 */ /* 0x000fe40000004100 */
[----:B------:R-:W-:-:S02]  /*1220*/  HADD2.F32 R233, -RZ, R163.H0_H0 ;  /* 0x200000a3ffe97230 */ /* 0x000fc40000004100 */
[C---:B------:R-:W-:Y:S01]  /*1230*/  FADD.FTZ R235, -R184.reuse, R172 ;  /* 0x000000acb8eb7221 */ /* 0x040fe20000010100 */
[----:B------:R-:W-:Y:S02]  /*1240*/  HADD2.F32 R232, -RZ, R163.H1_H1 ;  /* 0x300000a3ffe87230 */ /* 0x000fe40000004100 */
[C---:B------:R-:W-:Y:S01]  /*1250*/  FADD.FTZ R234, -R184.reuse, R173 ;  /* 0x000000adb8ea7221 */ /* 0x040fe20000010100 */
[----:B------:R-:W1:Y:S01]  /*1260*/  @P0 LDC.64 R158, c[0x0][0x438] ;  /* 0x00010e00ff9e0b82 */ /* 0x000e620000000a00 */
[C---:B------:R-:W-:Y:S01]  /*1270*/  FADD.FTZ R28, -R184.reuse, R174 ;  /* 0x000000aeb81c7221 */ /* 0x040fe20000010100 */
[----:B------:R-:W-:-:S06]  /*1280*/  FADD.FTZ R198, -R184, R175 ;  /* 0x000000afb8c67221 */ /* 0x000fcc0000010100 */
[----:B------:R-:W2:Y:S08]  /*1290*/  @P0 LDC.64 R162, c[0x0][0x438] ;  /* 0x00010e00ffa20b82 */ /* 0x000eb00000000a00 */
[----:B------:R-:W3:Y:S08]  /*12a0*/  @P0 LDC.64 R172, c[0x0][0x438] ;  /* 0x00010e00ffac0b82 */ /* 0x000ef00000000a00 */
[----:B------:R-:W4:Y:S01]  /*12b0*/  LDC.64 R174, c[0x0][0x3b0] ;  /* 0x0000ec00ffae7b82 */ /* 0x000f220000000a00 */
[----:B0-----:R-:W-:-:S04]  /*12c0*/  @P0 IMAD.WIDE.U32 R156, R205, 0x20, R156 ;  /* 0x00000020cd9c0825 */ /* 0x001fc800078e009c */
[C---:B------:R-:W-:Y:S01]  /*12d0*/  FADD.FTZ R238, -R184.reuse, R195 ;  /* 0x000000c3b8ee7221 */ /* 0x040fe20000010100 */
[----:B------:R-:W-:Y:S01]  /*12e0*/  FADD.FTZ R249, -R184, R8 ;  /* 0x00000008b8f97221 */ /* 0x000fe20000010100 */
[----:B-1----:R-:W-:Y:S01]  /*12f0*/  @P0 IMAD.WIDE.U32 R158, R185, 0x20, R158 ;  /* 0x00000020b99e0825 */ /* 0x002fe200078e009e */
[----:B------:R-:W5:Y:S03]  /*1300*/  @P0 LDG.E.128 R60, desc[UR6][R156.64] ;  /* 0x000000069c3c0981 */ /* 0x000f66000c1e1d00 */
[----:B--2---:R-:W-:Y:S01]  /*1310*/  @P0 IMAD.WIDE.U32 R162, R30, 0x20, R162 ;  /* 0x000000201ea20825 */ /* 0x004fe200078e00a2 */
[----:B------:R0:W5:Y:S03]  /*1320*/  @P0 LDG.E.128 R56, desc[UR6][R156.64+0x10] ;  /* 0x000010069c380981 */ /* 0x000166000c1e1d00 */
[----:B------:R-:W-:Y:S01]  /*1330*/  FADD.FTZ R200, -R184, R189 ;  /* 0x000000bdb8c87221 */ /* 0x000fe20000010100 */
[----:B------:R-:W-:-:S02]  /*1340*/  HADD2.F32 R222, -RZ, R25.H0_H0 ;  /* 0x20000019ffde7230 */ /* 0x000fc40000004100 */
[----:B---3--:R-:W-:-:S04]  /*1350*/  @P0 IMAD.WIDE.U32 R172, R2, 0x20, R172 ;  /* 0x0000002002ac0825 */ /* 0x008fc800078e00ac */
[C---:B------:R-:W-:Y:S01]  /*1360*/  FADD.FTZ R219, -R184.reuse, R178 ;  /* 0x000000b2b8db7221 */ /* 0x040fe20000010100 */
[C---:B------:R-:W-:Y:S01]  /*1370*/  FADD.FTZ R220, -R184.reuse, R179 ;  /* 0x000000b3b8dc7221 */ /* 0x040fe20000010100 */
[----:B------:R-:W-:Y:S02]  /*1380*/  HADD2.F32 R223, -RZ, R25.H1_H1 ;  /* 0x30000019ffdf7230 */ /* 0x000fe40000004100 */
[C---:B0-----:R-:W-:Y:S01]  /*1390*/  FADD.FTZ R157, -R184.reuse, R9 ;  /* 0x00000009b89d7221 */ /* 0x041fe20000010100 */
[--C-:B------:R-:W-:Y:S01]  /*13a0*/  HADD2.F32 R9, -RZ, R166.reuse.H0_H0 ;  /* 0x200000a6ff097230 */ /* 0x100fe20000004100 */
[----:B------:R-:W2:Y:S01]  /*13b0*/  LDL.LU R25, [R1+0x4] ;  /* 0x0000040001197983 */ /* 0x000ea20000300800 */
[----:B------:R-:W-:Y:S01]  /*13c0*/  HADD2.F32 R8, -RZ, R166.H1_H1 ;  /* 0x300000a6ff087230 */ /* 0x000fe20000004100 */
[----:B------:R-:W-:Y:S01]  /*13d0*/  MOV R166, R238 ;  /* 0x000000ee00a67202 */ /* 0x000fe20000000f00 */
[C---:B------:R-:W-:Y:S01]  /*13e0*/  FADD.FTZ R186, -R184.reuse, R180 ;  /* 0x000000b4b8ba7221 */ /* 0x040fe20000010100 */
[C---:B------:R-:W-:Y:S01]  /*13f0*/  FADD.FTZ R187, -R184.reuse, R181 ;  /* 0x000000b5b8bb7221 */ /* 0x040fe20000010100 */
[C---:B------:R-:W-:Y:S01]  /*1400*/  FADD.FTZ R189, -R184.reuse, R191 ;  /* 0x000000bfb8bd7221 */ /* 0x040fe20000010100 */
[C---:B------:R-:W-:Y:S01]  /*1410*/  FADD.FTZ R250, -R184.reuse, R194 ;  /* 0x000000c2b8fa7221 */ /* 0x040fe20000010100 */
[----:B------:R-:W5:Y:S01]  /*1420*/  @P0 LDG.E.128 R52, desc[UR6][R158.64] ;  /* 0x000000069e340981 */ /* 0x000f62000c1e1d00 */
[----:B------:R-:W-:Y:S01]  /*1430*/  FADD.FTZ R19, -R184, R19 ;  /* 0x00000013b8137221 */ /* 0x000fe20000010100 */
[----:B------:R-:W-:-:S02]  /*1440*/  HADD2.F32 R216, -RZ, R26.H0_H0 ;  /* 0x2000001affd87230 */ /* 0x000fc40000004100 */
[C---:B------:R-:W-:Y:S01]  /*1450*/  FADD.FTZ R218, -R184.reuse, R177 ;  /* 0x000000b1b8da7221 */ /* 0x040fe20000010100 */
[----:B------:R0:W5:Y:S01]  /*1460*/  @P0 LDG.E.128 R48, desc[UR6][R158.64+0x10] ;  /* 0x000010069e300981 */ /* 0x000162000c1e1d00 */
[----:B------:R-:W-:Y:S02]  /*1470*/  HADD2.F32 R217, -RZ, R26.H1_H1 ;  /* 0x3000001affd97230 */ /* 0x000fe40000004100 */
[C---:B------:R-:W-:Y:S01]  /*1480*/  FADD.FTZ R202, -R184.reuse, R188 ;  /* 0x000000bcb8ca7221 */ /* 0x040fe20000010100 */
[----:B----4-:R-:W-:Y:S01]  /*1490*/  IMAD.WIDE.U32 R178, R231, 0x8, R174 ;  /* 0x00000008e7b27825 */ /* 0x010fe200078e00ae */
[----:B------:R-:W5:Y:S03]  /*14a0*/  @P0 LDG.E.128 R44, desc[UR6][R162.64] ;  /* 0x00000006a22c0981 */ /* 0x000f66000c1e1d00 */
[C---:B------:R-:W-:Y:S01]  /*14b0*/  FADD.FTZ R196, -R184.reuse, R176 ;  /* 0x000000b0b8c47221 */ /* 0x040fe20000010100 */
[C---:B------:R-:W-:Y:S01]  /*14c0*/  FADD.FTZ R188, -R184.reuse, R190 ;  /* 0x000000beb8bc7221 */ /* 0x040fe20000010100 */
[----:B------:R-:W-:Y:S01]  /*14d0*/  IMAD.WIDE.U32 R180, R205, 0x8, R174 ;  /* 0x00000008cdb47825 */ /* 0x000fe200078e00ae */
[----:B------:R1:W5:Y:S03]  /*14e0*/  @P0 LDG.E.128 R40, desc[UR6][R162.64+0x10] ;  /* 0x00001006a2280981 */ /* 0x000366000c1e1d00 */
[C---:B------:R-:W-:Y:S01]  /*14f0*/  FADD.FTZ R252, -R184.reuse, R13 ;  /* 0x0000000db8fc7221 */ /* 0x040fe20000010100 */
[----:B------:R-:W-:Y:S01]  /*1500*/  FADD.FTZ R195, -R184, R14 ;  /* 0x0000000eb8c37221 */ /* 0x000fe20000010100 */
[----:B0-----:R-:W-:Y:S01]  /*1510*/  IMAD.WIDE.U32 R158, R2, 0x8, R174 ;  /* 0x00000008029e7825 */ /* 0x001fe200078e00ae */
[----:B------:R-:W5:Y:S03]  /*1520*/  @P0 LDG.E.128 R36, desc[UR6][R172.64] ;  /* 0x00000006ac240981 */ /* 0x000f66000c1e1d00 */
[----:B------:R-:W-:Y:S01]  /*1530*/  FADD.FTZ R204, -R184, R183 ;  /* 0x000000b7b8cc7221 */ /* 0x000fe20000010100 */
[--C-:B------:R-:W-:Y:S01]  /*1540*/  HADD2.F32 R191, -RZ, R24.reuse.H0_H0 ;  /* 0x20000018ffbf7230 */ /* 0x100fe20000004100 */
[----:B------:R0:W5:Y:S01]  /*1550*/  @P0 LDG.E.128 R32, desc[UR6][R172.64+0x10] ;  /* 0x00001006ac200981 */ /* 0x000162000c1e1d00 */
[----:B------:R-:W-:-:S02]  /*1560*/  HADD2.F32 R221, -RZ, R24.H1_H1 ;  /* 0x30000018ffdd7230 */ /* 0x000fc40000004100 */
[----:B-1----:R-:W-:Y:S01]  /*1570*/  IMAD.WIDE.U32 R162, R30, 0x8, R174 ;  /* 0x000000081ea27825 */ /* 0x002fe200078e00ae */
[----:B------:R-:W3:Y:S03]  /*1580*/  LDL.LU R238, [R1+0x8] ;  /* 0x0000080001ee7983 */ /* 0x000ee60000300800 */
[C---:B------:R-:W-:Y:S01]  /*1590*/  FADD.FTZ R176, -R184.reuse, R10 ;  /* 0x0000000ab8b07221 */ /* 0x040fe20000010100 */
[----:B------:R-:W-:Y:S01]  /*15a0*/  FADD.FTZ R251, -R184, R12 ;  /* 0x0000000cb8fb7221 */ /* 0x000fe20000010100 */
[----:B------:R-:W-:Y:S01]  /*15b0*/  HADD2.F32 R177, -RZ, R167.H1_H1 ;  /* 0x300000a7ffb17230 */ /* 0x000fe20000004100 */
[----:B------:R-:W4:Y:S01]  /*15c0*/  LDL.LU R26, [R1+0xc] ;  /* 0x00000c00011a7983 */ /* 0x000f220000300800 */
[----:B0-----:R-:W-:-:S04]  /*15d0*/  IMAD.WIDE.U32 R172, R185, 0x8, R174 ;  /* 0x00000008b9ac7825 */ /* 0x001fc800078e00ae */
[C---:B------:R-:W-:Y:S01]  /*15e0*/  FADD.FTZ R174, -R184.reuse, R11 ;  /* 0x0000000bb8ae7221 */ /* 0x040fe20000010100 */
[----:B------:R-:W4:Y:S01]  /*15f0*/  LDL.LU R24, [R1+0x10] ;  /* 0x0000100001187983 */ /* 0x000f220000300800 */
[C---:B------:R-:W-:Y:S01]  /*1600*/  FADD.FTZ R156, -R184.reuse, R15 ;  /* 0x0000000fb89c7221 */ /* 0x040fe20000010100 */
[----:B------:R-:W-:Y:S02]  /*1610*/  HADD2.F32 R175, -RZ, R167.H0_H0 ;  /* 0x200000a7ffaf7230 */ /* 0x000fe40000004100 */
[C---:B------:R-:W-:Y:S01]  /*1620*/  FADD.FTZ R190, -R184.reuse, R16 ;  /* 0x00000010b8be7221 */ /* 0x040fe20000010100 */
[C---:B------:R-:W-:Y:S01]  /*1630*/  FADD.FTZ R197, -R184.reuse, R20 ;  /* 0x00000014b8c57221 */ /* 0x040fe20000010100 */
[----:B------:R-:W4:Y:S01]  /*1640*/  LDL.LU R167, [R1+0x134] ;  /* 0x0001340001a77983 */ /* 0x000f220000300800 */
[--C-:B------:R-:W-:Y:S02]  /*1650*/  HADD2.F32 R13, -RZ, R168.reuse.H0_H0 ;  /* 0x200000a8ff0d7230 */ /* 0x100fe40000004100 */
[----:B------:R-:W-:Y:S01]  /*1660*/  FADD.FTZ R201, -R184, R17 ;  /* 0x00000011b8c97221 */ /* 0x000fe20000010100 */
[----:B------:R-:W-:-:S02]  /*1670*/  HADD2.F32 R14, -RZ, R168.H1_H1 ;  /* 0x300000a8ff0e7230 */ /* 0x000fc40000004100 */
[C---:B------:R-:W-:Y:S01]  /*1680*/  FADD.FTZ R183, -R184.reuse, R18 ;  /* 0x00000012b8b77221 */ /* 0x040fe20000010100 */
[--C-:B------:R-:W-:Y:S01]  /*1690*/  HADD2.F32 R12, -RZ, R164.reuse.H0_H0 ;  /* 0x200000a4ff0c7230 */ /* 0x100fe20000004100 */
[----:B------:R-:W4:Y:S01]  /*16a0*/  LDL.LU R168, [R1+0x12c] ;  /* 0x00012c0001a87983 */ /* 0x000f220000300800 */
[----:B------:R-:W-:Y:S01]  /*16b0*/  HADD2.F32 R20, -RZ, R164.H1_H1 ;  /* 0x300000a4ff147230 */ /* 0x000fe20000004100 */
[----:B------:R-:W-:Y:S01]  /*16c0*/  MOV R164, R19 ;  /* 0x0000001300a47202 */ /* 0x000fe20000000f00 */
[--C-:B------:R-:W-:Y:S02]  /*16d0*/  HADD2.F32 R10, -RZ, R165.reuse.H0_H0 ;  /* 0x200000a5ff0a7230 */ /* 0x100fe40000004100 */
[----:B------:R-:W-:Y:S01]  /*16e0*/  FADD.FTZ R199, -R184, R182 ;  /* 0x000000b6b8c77221 */ /* 0x000fe20000010100 */
[----:B------:R-:W-:Y:S01]  /*16f0*/  HADD2.F32 R11, -RZ, R165.H1_H1 ;  /* 0x300000a5ff0b7230 */ /* 0x000fe20000004100 */
[----:B------:R-:W-:Y:S01]  /*1700*/  MOV R165, R250 ;  /* 0x000000fa00a57202 */ /* 0x000fe20000000f00 */
[----:B------:R-:W-:-:S02]  /*1710*/  HADD2.F32 R15, -RZ, R169.H0_H0 ;  /* 0x200000a9ff0f7230 */ /* 0x000fc40000004100 */
[----:B------:R-:W-:Y:S02]  /*1720*/  HADD2.F32 R7, -RZ, R160.H0_H0 ;  /* 0x200000a0ff077230 */ /* 0x000fe40000004100 */
[C---:B------:R-:W-:Y:S01]  /*1730*/  FMUL.FTZ R239, R3.reuse, R239 ;  /* 0x000000ef03ef7220 */ /* 0x040fe20000410000 */
[----:B------:R-:W-:Y:S02]  /*1740*/  HADD2.F32 R16, -RZ, R169.H1_H1 ;  /* 0x300000a9ff107230 */ /* 0x000fe40000004100 */
[----:B------:R-:W-:Y:S01]  /*1750*/  @P2 HADD2.F32 R4, -RZ, R6.H0_H0 ;  /* 0x20000006ff042230 */ /* 0x000fe20000004100 */
[----:B------:R-:W4:Y:S01]  /*1760*/  LDL.LU R169, [R1+0x128] ;  /* 0x0001280001a97983 */ /* 0x000f220000300800 */
[--C-:B------:R-:W-:Y:S02]  /*1770*/  HADD2.F32 R17, -RZ, R170.reuse.H0_H0 ;  /* 0x200000aaff117230 */ /* 0x100fe40000004100 */
[----:B------:R-:W-:Y:S02]  /*1780*/  HADD2.F32 R18, -RZ, R170.H1_H1 ;  /* 0x300000aaff127230 */ /* 0x000fe40000004100 */
[----:B------:R-:W-:Y:S01]  /*1790*/  FMUL.FTZ R237, R3, R237 ;  /* 0x000000ed03ed7220 */ /* 0x000fe20000410000 */
[----:B------:R-:W4:Y:S01]  /*17a0*/  LDL.LU R170, [R1+0x124] ;  /* 0x0001240001aa7983 */ /* 0x000f220000300800 */
[----:B------:R-:W-:-:S02]  /*17b0*/  HADD2.F32 R19, -RZ, R171.H0_H0 ;  /* 0x200000abff137230 */ /* 0x000fc40000004100 */
[----:B------:R-:W-:Y:S02]  /*17c0*/  HADD2.F32 R250, -RZ, R171.H1_H1 ;  /* 0x300000abfffa7230 */ /* 0x000fe40000004100 */
[C---:B------:R-:W-:Y:S01]  /*17d0*/  FMUL.FTZ R236, R3.reuse, R236 ;  /* 0x000000ec03ec7220 */ /* 0x040fe20000410000 */
[----:B------:R-:W4:Y:S01]  /*17e0*/  LDL.LU R171, [R1+0x80] ;  /* 0x0000800001ab7983 */ /* 0x000f220000300800 */
[C---:B------:R-:W-:Y:S01]  /*17f0*/  FADD.FTZ R182, -R184.reuse, R193 ;  /* 0x000000c1b8b67221 */ /* 0x040fe20000010100 */
[C---:B------:R-:W-:Y:S01]  /*1800*/  FADD.FTZ R193, -R184.reuse, R21 ;  /* 0x00000015b8c17221 */ /* 0x040fe20000010100 */
[----:B------:R-:W-:Y:S01]  /*1810*/  FADD.FTZ R21, -R184, R23 ;  /* 0x00000017b8157221 */ /* 0x000fe20000010100 */
[C---:B------:R-:W-:Y:S01]  /*1820*/  FMUL.FTZ R23, R3.reuse, R31 ;  /* 0x0000001f03177220 */ /* 0x040fe20000410000 */
[----:B------:R-:W-:Y:S02]  /*1830*/  HADD2.F32 R160, -RZ, R160.H1_H1 ;  /* 0x300000a0ffa07230 */ /* 0x000fe40000004100 */
[----:B------:R-:W-:Y:S01]  /*1840*/  FMUL.FTZ R235, R3, R235 ;  /* 0x000000eb03eb7220 */ /* 0x000fe20000410000 */
[----:B------:R-:W-:-:S02]  /*1850*/  HADD2.F32 R6, -RZ, R161.H0_H0 ;  /* 0x200000a1ff067230 */ /* 0x000fc40000004100 */
[C---:B------:R-:W-:Y:S01]  /*1860*/  FMUL.FTZ R234, R3.reuse, R234 ;  /* 0x000000ea03ea7220 */ /* 0x040fe20000410000 */
[----:B------:R-:W-:Y:S02]  /*1870*/  HADD2.F32 R161, -RZ, R161.H1_H1 ;  /* 0x300000a1ffa17230 */ /* 0x000fe40000004100 */
[C---:B------:R-:W-:Y:S01]  /*1880*/  FADD.FTZ R203, -R184.reuse, R192 ;  /* 0x000000c0b8cb7221 */ /* 0x040fe20000010100 */
[----:B------:R-:W-:Y:S01]  /*1890*/  FADD.FTZ R22, -R184, R22 ;  /* 0x00000016b8167221 */ /* 0x000fe20000010100 */
[C---:B------:R-:W-:Y:S01]  /*18a0*/  FMUL.FTZ R28, R3.reuse, R28 ;  /* 0x0000001c031c7220 */ /* 0x040fe20000410000 */
[C---:B------:R-:W-:Y:S01]  /*18b0*/  FMUL.FTZ R218, R3.reuse, R218 ;  /* 0x000000da03da7220 */ /* 0x040fe20000410000 */
[--C-:B------:R-:W-:Y:S02]  /*18c0*/  HADD2.F32 R207, -RZ, R27.reuse.H0_H0 ;  /* 0x2000001bffcf7230 */ /* 0x100fe40000004100 */
[----:B------:R-:W-:Y:S02]  /*18d0*/  HADD2.F32 R206, -RZ, R27.H1_H1 ;  /* 0x3000001bffce7230 */ /* 0x000fe40000004100 */
[C---:B------:R-:W-:Y:S01]  /*18e0*/  FMUL.FTZ R219, R3.reuse, R219 ;  /* 0x000000db03db7220 */ /* 0x040fe20000410000 */
[C---:B------:R-:W-:Y:S01]  /*18f0*/  FMUL.FTZ R220, R3.reuse, R220 ;  /* 0x000000dc03dc7220 */ /* 0x040fe20000410000 */
[----:B------:R-:W-:Y:S01]  /*1900*/  FMUL.FTZ R204, R3, R204 ;  /* 0x000000cc03cc7220 */ /* 0x000fe20000410000 */
[----:B------:R-:W-:-:S02]  /*1910*/  HADD2.F32 R194, -RZ, R153.H0_H0 ;  /* 0x20000099ffc27230 */ /* 0x000fc40000004100 */
[C---:B------:R-:W-:Y:S01]  /*1920*/  FMUL.FTZ R188, R3.reuse, R188 ;  /* 0x000000bc03bc7220 */ /* 0x040fe20000410000 */
[C---:B------:R-:W-:Y:S01]  /*1930*/  FMUL.FTZ R189, R3.reuse, R189 ;  /* 0x000000bd03bd7220 */ /* 0x040fe20000410000 */
[----:B------:R-:W-:Y:S01]  /*1940*/  FMUL.FTZ R157, R3, R157 ;  /* 0x0000009d039d7220 */ /* 0x000fe20000410000 */
[----:B------:R-:W5:Y:S04]  /*1950*/  LDG.E.64 R178, desc[UR6][R178.64] ;  /* 0x00000006b2b27981 */ /* 0x000f68000c1e1b00 */
[----:B------:R-:W5:Y:S04]  /*1960*/  LDG.E.64 R180, desc[UR6][R180.64] ;  /* 0x00000006b4b47981 */ /* 0x000f68000c1e1b00 */
[----:B------:R-:W5:Y:S04]  /*1970*/  LDG.E.64 R172, desc[UR6][R172.64] ;  /* 0x00000006acac7981 */ /* 0x000f68000c1e1b00 */
[----:B------:R-:W5:Y:S04]  /*1980*/  LDG.E.64 R162, desc[UR6][R162.64] ;  /* 0x00000006a2a27981 */ /* 0x000f68000c1e1b00 */
[----:B------:R-:W5:Y:S01]  /*1990*/  LDG.E.64 R158, desc[UR6][R158.64] ;  /* 0x000000069e9e7981 */ /* 0x000f62000c1e1b00 */
[----:B--2---:R-:W-:-:S05]  /*19a0*/  FFMA.FTZ R25, R23, R7, R25 ;  /* 0x0000000717197223 */ /* 0x004fca0000010019 */
[----:B------:R0:W-:Y:S02]  /*19b0*/  STL [R1+0x4], R25 ;  /* 0x0000041901007387 */ /* 0x0001e40000100800 */
[----:B0-----:R-:W-:Y:S01]  /*19c0*/  FMUL.FTZ R25, R212, R7 ;  /* 0x00000007d4197220 */ /* 0x001fe20000410000 */
[----:B---3--:R-:W-:Y:S01]  /*19d0*/  FFMA.FTZ R238, R239, R160, R238 ;  /* 0x000000a0efee7223 */ /* 0x008fe200000100ee */
[----:B----4-:R-:W-:Y:S01]  /*19e0*/  FFMA.FTZ R26, R237, R6, R26 ;  /* 0x00000006ed1a7223 */ /* 0x010fe2000001001a */
[----:B------:R-:W-:Y:S01]  /*19f0*/  FFMA.FTZ R24, R236, R161, R24 ;  /* 0x000000a1ec187223 */ /* 0x000fe20000010018 */
[----:B------:R-:W-:Y:S01]  /*1a00*/  FADD.FTZ R168, R161, R168 ;  /* 0x000000a8a1a87221 */ /* 0x000fe20000010000 */
[----:B------:R-:W-:Y:S01]  /*1a10*/  FADD.FTZ R169, R6, R169 ;  /* 0x000000a906a97221 */ /* 0x000fe20000010000 */
[----:B------:R-:W-:Y:S01]  /*1a20*/  FADD.FTZ R170, R160, R170 ;  /* 0x000000aaa0aa7221 */ /* 0x000fe20000010000 */
[----:B------:R-:W-:-:S05]  /*1a30*/  FADD.FTZ R171, R7, R171 ;  /* 0x000000ab07ab7221 */ /* 0x000fca0000010000 */
[----:B------:R-:W-:Y:S04]  /*1a40*/  STL [R1+0x80], R171 ;  /* 0x000080ab01007387 */ /* 0x000fe80000100800 */
[----:B------:R-:W2:Y:S04]  /*1a50*/  LDL.LU R31, [R1+0x14] ;  /* 0x00001400011f7983 */ /* 0x000ea80000300800 */
[----:B------:R-:W-:Y:S04]  /*1a60*/  STL [R1+0x8], R238 ;  /* 0x000008ee01007387 */ /* 0x000fe80000100800 */
[----:B------:R-:W-:Y:S04]  /*1a70*/  STL [R1+0x124], R170 ;  /* 0x000124aa01007387 */ /* 0x000fe80000100800 */
[----:B------:R0:W-:Y:S04]  /*1a80*/  STL [R1+0xc], R26 ;  /* 0x00000c1a01007387 */ /* 0x0001e80000100800 */
[----:B------:R-:W-:Y:S04]  /*1a90*/  STL [R1+0x128], R169 ;  /* 0x000128a901007387 */ /* 0x000fe80000100800 */
[----:B------:R-:W3:Y:S01]  /*1aa0*/  LDL.LU R7, [R1+0x138] ;  /* 0x0001380001077983 */ /* 0x000ee20000300800 */
[----:B0-----:R-:W-:-:S03]  /*1ab0*/  FMUL.FTZ R26, R214, R6 ;  /* 0x00000006d61a7220 */ /* 0x001fc60000410000 */
[----:B------:R-:W-:Y:S04]  /*1ac0*/  STL [R1+0x12c], R168 ;  /* 0x00012ca801007387 */ /* 0x000fe80000100800 */
[----:B------:R0:W-:Y:S04]  /*1ad0*/  STL [R1+0x10], R24 ;  /* 0x0000101801007387 */ /* 0x0001e80000100800 */
[----:B------:R-:W4:Y:S01]  /*1ae0*/  LDL.LU R6, [R1+0x18] ;  /* 0x0000180001067983 */ /* 0x000f220000300800 */
[----:B------:R-:W-:-:S05]  /*1af0*/  FADD.FTZ R167, R29, R167 ;  /* 0x000000a71da77221 */ /* 0x000fca0000010000 */
[----:B------:R1:W-:Y:S01]  /*1b00*/  STL [R1+0x134], R167 ;  /* 0x000134a701007387 */ /* 0x0003e20000100800 */
[----:B0-----:R-:W-:Y:S01]  /*1b10*/  FMUL.FTZ R24, R215, R161 ;  /* 0x000000a1d7187220 */ /* 0x001fe20000410000 */
[----:B-1----:R-:W-:Y:S02]  /*1b20*/  MOV R167, R156 ;  /* 0x0000009c00a77202 */ /* 0x002fe40000000f00 */
[----:B------:R-:W4:Y:S01]  /*1b30*/  LDL.LU R156, [R1+0x13c] ;  /* 0x00013c00019c7983 */ /* 0x000f220000300800 */
[----:B------:R-:W-:-:S03]  /*1b40*/  FMUL.FTZ R238, R213, R160 ;  /* 0x000000a0d5ee7220 */ /* 0x000fc60000410000 */
[----:B------:R-:W4:Y:S01]  /*1b50*/  LDL.LU R171, [R1+0x1c] ;  /* 0x00001c0001ab7983 */ /* 0x000f220000300800 */
[----:B--2---:R-:W-:-:S05]  /*1b60*/  FFMA.FTZ R31, R235, R29, R31 ;  /* 0x0000001deb1f7223 */ /* 0x004fca000001001f */
[----:B------:R-:W-:Y:S04]  /*1b70*/  STL [R1+0x14], R31 ;  /* 0x0000141f01007387 */ /* 0x000fe80000100800 */
[----:B------:R-:W2:Y:S04]  /*1b80*/  LDL.LU R170, [R1+0x140] ;  /* 0x0001400001aa7983 */ /* 0x000ea80000300800 */
[----:B------:R-:W2:Y:S04]  /*1b90*/  LDL.LU R161, [R1+0x20] ;  /* 0x0000200001a17983 */ /* 0x000ea80000300800 */
[----:B------:R-:W2:Y:S01]  /*1ba0*/  LDL.LU R160, [R1+0x144] ;  /* 0x0001440001a07983 */ /* 0x000ea20000300800 */
[----:B---3--:R-:W-:-:S05]  /*1bb0*/  FADD.FTZ R7, R5, R7 ;  /* 0x0000000705077221 */ /* 0x008fca0000010000 */
[----:B------:R0:W-:Y:S01]  /*1bc0*/  STL [R1+0x138], R7 ;  /* 0x0001380701007387 */ /* 0x0001e20000100800 */
[----:B----4-:R-:W-:-:S03]  /*1bd0*/  FFMA.FTZ R6, R234, R5, R6 ;  /* 0x00000005ea067223 */ /* 0x010fc60000010006 */
[----:B0-----:R-:W3:Y:S04]  /*1be0*/  LDL.LU R7, [R1+0x24] ;  /* 0x0000240001077983 */ /* 0x001ee80000300800 */
[----:B------:R-:W4:Y:S04]  /*1bf0*/  LDL.LU R31, [R1+0x148] ;  /* 0x00014800011f7983 */ /* 0x000f280000300800 */
[----:B------:R0:W-:Y:S04]  /*1c00*/  STL [R1+0x18], R6 ;  /* 0x0000180601007387 */ /* 0x0001e80000100800 */
[----:B0-----:R-:W4:Y:S01]  /*1c10*/  LDL.LU R6, [R1+0x28] ;  /* 0x0000280001067983 */ /* 0x001f220000300800 */
[----:B------:R-:W-:Y:S01]  /*1c20*/  FADD.FTZ R156, R233, R156 ;  /* 0x0000009ce99c7221 */ /* 0x000fe20000010000 */
[----:B------:R-:W-:-:S02]  /*1c30*/  MOV R184, R201 ;  /* 0x000000c900b87202 */ /* 0x000fc40000000f00 */
[----:B------:R-:W-:Y:S02]  /*1c40*/  MOV R169, R165 ;  /* 0x000000a500a97202 */ /* 0x000fe40000000f00 */
[----:B------:R-:W-:Y:S01]  /*1c50*/  MOV R165, R184 ;  /* 0x000000b800a57202 */ /* 0x000fe20000000f00 */
[----:B------:R0:W-:Y:S01]  /*1c60*/  STL [R1+0x13c], R156 ;  /* 0x00013c9c01007387 */ /* 0x0001e20000100800 */
[----:B------:R-:W-:Y:S01]  /*1c70*/  MOV R184, R190 ;  /* 0x000000be00b87202 */ /* 0x000fe20000000f00 */
[C---:B------:R-:W-:Y:S01]  /*1c80*/  FMUL.FTZ R190, R3.reuse, R196 ;  /* 0x000000c403be7220 */ /* 0x040fe20000410000 */
[----:B------:R-:W-:Y:S01]  /*1c90*/  FFMA.FTZ R171, R28, R233, R171 ;  /* 0x000000e91cab7223 */ /* 0x000fe200000100ab */
[----:B0-----:R-:W-:-:S04]  /*1ca0*/  FMUL.FTZ R156, R3, R198 ;  /* 0x000000c6039c7220 */ /* 0x001fc80000410000 */
[----:B------:R-:W-:Y:S01]  /*1cb0*/  STL [R1+0x1c], R171 ;  /* 0x00001cab01007387 */ /* 0x000fe20000100800 */
[----:B------:R-:W-:Y:S02]  /*1cc0*/  MOV R27, R197 ;  /* 0x000000c5001b7202 */ /* 0x000fe40000000f00 */
[----:B------:R-:W-:Y:S02]  /*1cd0*/  MOV R168, R166 ;  /* 0x000000a600a87202 */ /* 0x000fe40000000f00 */
[----:B------:R-:W-:Y:S01]  /*1ce0*/  MOV R166, R27 ;  /* 0x0000001b00a67202 */ /* 0x000fe20000000f00 */
[----:B------:R-:W-:Y:S01]  /*1cf0*/  FMUL.FTZ R27, R209, R5 ;  /* 0x00000005d11b7220 */ /* 0x000fe20000410000 */
[----:B--2---:R-:W-:Y:S01]  /*1d00*/  FADD.FTZ R170, R232, R170 ;  /* 0x000000aae8aa7221 */ /* 0x004fe20000010000 */
[----:B------:R-:W-:-:S04]  /*1d10*/  FFMA.FTZ R161, R156, R232, R161 ;  /* 0x000000e89ca17223 */ /* 0x000fc800000100a1 */
[----:B------:R-:W-:Y:S01]  /*1d20*/  STL [R1+0x140], R170 ;  /* 0x000140aa01007387 */ /* 0x000fe20000100800 */
[----:B------:R-:W-:-:S03]  /*1d30*/  FADD.FTZ R160, R191, R160 ;  /* 0x000000a0bfa07221 */ /* 0x000fc60000010000 */
[----:B------:R-:W-:Y:S01]  /*1d40*/  STL [R1+0x20], R161 ;  /* 0x000020a101007387 */ /* 0x000fe20000100800 */
[----:B---3--:R-:W-:Y:S01]  /*1d50*/  FFMA.FTZ R7, R190, R191, R7 ;  /* 0x000000bfbe077223 */ /* 0x008fe20000010007 */
[----:B----4-:R-:W-:-:S04]  /*1d60*/  FADD.FTZ R31, R221, R31 ;  /* 0x0000001fdd1f7221 */ /* 0x010fc80000010000 */
[----:B------:R0:W-:Y:S04]  /*1d70*/  STL [R1+0x24], R7 ;  /* 0x0000240701007387 */ /* 0x0001e80000100800 */
[----:B0-----:R-:W2:Y:S01]  /*1d80*/  LDL.LU R7, [R1+0x14c] ;  /* 0x00014c0001077983 */ /* 0x001ea20000300800 */
[----:B------:R-:W-:-:S03]  /*1d90*/  FFMA.FTZ R6, R218, R221, R6 ;  /* 0x000000ddda067223 */ /* 0x000fc60000010006 */
[----:B------:R-:W-:Y:S04]  /*1da0*/  STL [R1+0x144], R160 ;  /* 0x000144a001007387 */ /* 0x000fe80000100800 */
[----:B------:R0:W-:Y:S04]  /*1db0*/  STL [R1+0x28], R6 ;  /* 0x0000280601007387 */ /* 0x0001e80000100800 */
[----:B0-----:R-:W3:Y:S04]  /*1dc0*/  LDL.LU R6, [R1+0x2c] ;  /* 0x00002c0001067983 */ /* 0x001ee80000300800 */
[----:B------:R0:W-:Y:S04]  /*1dd0*/  STL [R1+0x148], R31 ;  /* 0x0001481f01007387 */ /* 0x0001e80000100800 */
[----:B------:R-:W4:Y:S01]  /*1de0*/  LDL.LU R5, [R1+0x150] ;  /* 0x0001500001057983 */ /* 0x000f220000300800 */
[----:B------:R-:W-:-:S02]  /*1df0*/  MOV R170, R166 ;  /* 0x000000a600aa7202 */ /* 0x000fc40000000f00 */
[----:B------:R-:W-:Y:S01]  /*1e00*/  MOV R166, R183 ;  /* 0x000000b700a67202 */ /* 0x000fe20000000f00 */
[----:B------:R-:W4:Y:S01]  /*1e10*/  LDL.LU R198, [R1+0x30] ;  /* 0x0000300001c67983 */ /* 0x000f220000300800 */
[----:B0-----:R-:W-:Y:S02]  /*1e20*/  MOV R31, R169 ;  /* 0x000000a9001f7202 */ /* 0x001fe40000000f00 */
[----:B------:R-:W-:Y:S01]  /*1e30*/  MOV R169, R165 ;  /* 0x000000a500a97202 */ /* 0x000fe20000000f00 */
[----:B------:R-:W4:Y:S01]  /*1e40*/  LDL.LU R183, [R1+0x154] ;  /* 0x0001540001b77983 */ /* 0x000f220000300800 */
[----:B------:R-:W-:-:S03]  /*1e50*/  MOV R165, R184 ;  /* 0x000000b800a57202 */ /* 0x000fc60000000f00 */
[----:B------:R-:W4:Y:S04]  /*1e60*/  LDL.LU R196, [R1+0x34] ;  /* 0x0000340001c47983 */ /* 0x000f280000300800 */
[----:B------:R-:W4:Y:S01]  /*1e70*/  LDL.LU R184, [R1+0x158] ;  /* 0x0001580001b87983 */ /* 0x000f220000300800 */
[----:B--2---:R-:W-:-:S05]  /*1e80*/  FADD.FTZ R7, R222, R7 ;  /* 0x00000007de077221 */ /* 0x004fca0000010000 */
[----:B------:R0:W-:Y:S04]  /*1e90*/  STL [R1+0x14c], R7 ;  /* 0x00014c0701007387 */ /* 0x0001e80000100800 */
[----:B------:R-:W2:Y:S04]  /*1ea0*/  LDL.LU R161, [R1+0x38] ;  /* 0x0000380001a17983 */ /* 0x000ea80000300800 */
[----:B------:R-:W2:Y:S01]  /*1eb0*/  LDL.LU R160, [R1+0x15c] ;  /* 0x00015c0001a07983 */ /* 0x000ea20000300800 */
[----:B---3--:R-:W-:-:S05]  /*1ec0*/  FFMA.FTZ R6, R219, R222, R6 ;  /* 0x000000dedb067223 */ /* 0x008fca0000010006 */
[----:B------:R1:W-:Y:S01]  /*1ed0*/  STL [R1+0x2c], R6 ;  /* 0x00002c0601007387 */ /* 0x0003e20000100800 */
[----:B----4-:R-:W-:-:S03]  /*1ee0*/  FADD.FTZ R5, R223, R5 ;  /* 0x00000005df057221 */ /* 0x010fc60000010000 */
[----:B0-----:R-:W3:Y:S04]  /*1ef0*/  LDL.LU R7, [R1+0x3c] ;  /* 0x00003c0001077983 */ /* 0x001ee80000300800 */
[----:B-1----:R-:W4:Y:S04]  /*1f00*/  LDL.LU R6, [R1+0x160] ;  /* 0x0001600001067983 */ /* 0x002f280000300800 */
[----:B------:R0:W-:Y:S04]  /*1f10*/  STL [R1+0x150], R5 ;  /* 0x0001500501007387 */ /* 0x0001e80000100800 */
[----:B0-----:R-:W4:Y:S01]  /*1f20*/  LDL.LU R5, [R1+0x40] ;  /* 0x0000400001057983 */ /* 0x001f220000300800 */
[----:B------:R-:W-:Y:S01]  /*1f30*/  FADD.FTZ R183, R216, R183 ;  /* 0x000000b7d8b77221 */ /* 0x000fe20000010000 */
[----:B------:R-:W-:Y:S01]  /*1f40*/  FFMA.FTZ R198, R220, R223, R198 ;  /* 0x000000dfdcc67223 */ /* 0x000fe200000100c6 */
[----:B------:R-:W-:Y:S01]  /*1f50*/  MOV R171, R168 ;  /* 0x000000a800ab7202 */ /* 0x000fe20000000f00 */
[----:B------:R-:W-:Y:S01]  /*1f60*/  FADD.FTZ R184, R217, R184 ;  /* 0x000000b8d9b87221 */ /* 0x000fe20000010000 */
[----:B------:R-:W-:Y:S01]  /*1f70*/  MOV R168, R195 ;  /* 0x000000c300a87202 */ /* 0x000fe20000000f00 */
[----:B------:R0:W-:Y:S01]  /*1f80*/  STL [R1+0x154], R183 ;  /* 0x000154b701007387 */ /* 0x0001e20000100800 */
[----:B------:R-:W-:Y:S01]  /*1f90*/  MOV R195, R182 ;  /* 0x000000b600c37202 */ /* 0x000fe20000000f00 */
[----:B------:R-:W-:-:S02]  /*1fa0*/  FMUL.FTZ R182, R3, R186 ;  /* 0x000000ba03b67220 */ /* 0x000fc40000410000 */
[----:B------:R-:W-:Y:S02]  /*1fb0*/  STL [R1+0x30], R198 ;  /* 0x000030c601007387 */ /* 0x000fe40000100800 */
[----:B------:R-:W-:Y:S02]  /*1fc0*/  FFMA.FTZ R196, R182, R216, R196 ;  /* 0x000000d8b6c47223 */ /* 0x000fe400000100c4 */
[----:B------:R1:W-:Y:S01]  /*1fd0*/  STL [R1+0x158], R184 ;  /* 0x000158b801007387 */ /* 0x0003e20000100800 */
[----:B0-----:R-:W-:-:S03]  /*1fe0*/  FMUL.FTZ R183, R3, R187 ;  /* 0x000000bb03b77220 */ /* 0x001fc60000410000 */
[----:B------:R-:W-:Y:S01]  /*1ff0*/  STL [R1+0x34], R196 ;  /* 0x000034c401007387 */ /* 0x000fe20000100800 */
[C---:B-1----:R-:W-:Y:S01]  /*2000*/  FMUL.FTZ R184, R3.reuse, R199 ;  /* 0x000000c703b87220 */ /* 0x042fe20000410000 */
[----:B------:R-:W-:Y:S01]  /*2010*/  FMUL.FTZ R186, R3, R202 ;  /* 0x000000ca03ba7220 */ /* 0x000fe20000410000 */
[----:B--2---:R-:W-:Y:S01]  /*2020*/  FFMA.FTZ R161, R183, R217, R161 ;  /* 0x000000d9b7a17223 */ /* 0x004fe200000100a1 */
[----:B------:R-:W-:-:S04]  /*2030*/  FADD.FTZ R160, R207, R160 ;  /* 0x000000a0cfa07221 */ /* 0x000fc80000010000 */
[----:B------:R-:W-:Y:S04]  /*2040*/  STL [R1+0x38], R161 ;  /* 0x000038a101007387 */ /* 0x000fe80000100800 */
[----:B------:R-:W-:Y:S01]  /*2050*/  STL [R1+0x15c], R160 ;  /* 0x00015ca001007387 */ /* 0x000fe20000100800 */
[----:B---3--:R-:W-:Y:S01]  /*2060*/  FFMA.FTZ R7, R184, R207, R7 ;  /* 0x000000cfb8077223 */ /* 0x008fe20000010007 */
[----:B----4-:R-:W-:-:S04]  /*2070*/  FADD.FTZ R6, R206, R6 ;  /* 0x00000006ce067221 */ /* 0x010fc80000010000 */
[----:B------:R0:W-:Y:S04]  /*2080*/  STL [R1+0x3c], R7 ;  /* 0x00003c0701007387 */ /* 0x0001e80000100800 */
[----:B------:R-:W-:Y:S01]  /*2090*/  STL [R1+0x160], R6 ;  /* 0x0001600601007387 */ /* 0x000fe20000100800 */
[----:B------:R-:W-:Y:S01]  /*20a0*/  FFMA.FTZ R5, R204, R206, R5 ;  /* 0x000000cecc057223 */ /* 0x000fe20000010005 */
[----:B0-----:R-:W-:Y:S02]  /*20b0*/  MOV R7, R171 ;  /* 0x000000ab00077202 */ /* 0x001fe40000000f00 */
[----:B------:R-:W-:Y:S02]  /*20c0*/  MOV R171, R193 ;  /* 0x000000c100ab7202 */ /* 0x000fe40000000f00 */
[----:B------:R0:W-:Y:S01]  /*20d0*/  STL [R1+0x40], R5 ;  /* 0x0000400501007387 */ /* 0x0001e20000100800 */
[----:B------:R-:W-:-:S02]  /*20e0*/  MOV R161, R31 ;  /* 0x0000001f00a17202 */ /* 0x000fc40000000f00 */
[----:B------:R-:W-:Y:S01]  /*20f0*/  MOV R31, R195 ;  /* 0x000000c3001f7202 */ /* 0x000fe20000000f00 */
[----:B0-----:R-:W2:Y:S04]  /*2100*/  LDL.LU R5, [R1+0x164] ;  /* 0x0001640001057983 */ /* 0x001ea80000300800 */
        /* <DEDUP_REMOVED lines=8> */
[----:B------:R-:W-:-:S02]  /*2190*/  HADD2.F32 R192, -RZ, R152.H0_H0 ;  /* 0x20000098ffc07230 */ /* 0x000fc40000004100 */
[----:B------:R-:W-:Y:S01]  /*21a0*/  FMUL.FTZ R187, R3, R200 ;  /* 0x000000c803bb7220 */ /* 0x000fe20000410000 */
[----:B------:R-:W-:Y:S02]  /*21b0*/  HADD2.F32 R152, -RZ, R152.H1_H1 ;  /* 0x30000098ff987230 */ /* 0x000fe40000004100 */
[----:B------:R-:W-:Y:S02]  /*21c0*/  HADD2.F32 R153, -RZ, R153.H1_H1 ;  /* 0x30000099ff997230 */ /* 0x000fe40000004100 */
[----:B--2---:R-:W-:Y:S01]  /*21d0*/  FADD.FTZ R5, R192, R5 ;  /* 0x00000005c0057221 */ /* 0x004fe20000010000 */
[----:B---3--:R-:W-:-:S04]  /*21e0*/  FADD.FTZ R199, R152, R199 ;  /* 0x000000c798c77221 */ /* 0x008fc80000010000 */
[----:B------:R0:W-:Y:S01]  /*21f0*/  STL [R1+0x164], R5 ;  /* 0x0001640501007387 */ /* 0x0001e20000100800 */
[----:B----4-:R-:W-:Y:S01]  /*2200*/  FFMA.FTZ R193, R187, R152, R193 ;  /* 0x00000098bbc17223 */ /* 0x010fe200000100c1 */
[----:B------:R-:W-:Y:S02]  /*2210*/  FADD.FTZ R198, R194, R198 ;  /* 0x000000c6c2c67221 */ /* 0x000fe40000010000 */
[----:B0-----:R-:W2:Y:S01]  /*2220*/  LDL.LU R5, [R1+0x54] ;  /* 0x0000540001057983 */ /* 0x001ea20000300800 */
[----:B------:R-:W-:Y:S01]  /*2230*/  FFMA.FTZ R196, R188, R194, R196 ;  /* 0x000000c2bcc47223 */ /* 0x000fe200000100c4 */
[----:B------:R-:W-:Y:S01]  /*2240*/  FADD.FTZ R195, R153, R195 ;  /* 0x000000c399c37221 */ /* 0x000fe20000010000 */
[----:B------:R-:W-:Y:S01]  /*2250*/  FFMA.FTZ R160, R189, R153, R160 ;  /* 0x00000099bda07223 */ /* 0x000fe200000100a0 */
[----:B------:R-:W-:-:S05]  /*2260*/  FFMA.FTZ R202, R186, R192, R202 ;  /* 0x000000c0baca7223 */ /* 0x000fca00000100ca */
[----:B------:R-:W-:Y:S04]  /*2270*/  STL [R1+0x44], R202 ;  /* 0x000044ca01007387 */ /* 0x000fe80000100800 */
[----:B------:R-:W-:Y:S04]  /*2280*/  STL [R1+0x48], R193 ;  /* 0x000048c101007387 */ /* 0x000fe80000100800 */
[----:B------:R-:W-:Y:S04]  /*2290*/  STL [R1+0x168], R199 ;  /* 0x000168c701007387 */ /* 0x000fe80000100800 */
[----:B------:R-:W-:Y:S04]  /*22a0*/  STL [R1+0x16c], R198 ;  /* 0x00016cc601007387 */ /* 0x000fe80000100800 */
[----:B------:R-:W-:Y:S04]  /*22b0*/  STL [R1+0x4c], R196 ;  /* 0x00004cc401007387 */ /* 0x000fe80000100800 */
[----:B------:R-:W-:Y:S04]  /*22c0*/  STL [R1+0x170], R195 ;  /* 0x000170c301007387 */ /* 0x000fe80000100800 */
[----:B------:R0:W-:Y:S02]  /*22d0*/  STL [R1+0x50], R160 ;  /* 0x000050a001007387 */ /* 0x0001e40000100800 */
[----:B0-----:R-:W-:-:S02]  /*22e0*/  MOV R160, R7 ;  /* 0x0000000700a07202 */ /* 0x001fc40000000f00 */
[----:B------:R-:W3:Y:S01]  /*22f0*/  LDL.LU R7, [R1+0x178] ;  /* 0x0001780001077983 */ /* 0x000ee20000300800 */
[--C-:B------:R-:W-:Y:S02]  /*2300*/  HADD2.F32 R197, -RZ, R154.reuse.H0_H0 ;  /* 0x2000009affc57230 */ /* 0x100fe40000004100 */
[----:B------:R-:W-:Y:S01]  /*2310*/  FMUL.FTZ R195, R3, R203 ;  /* 0x000000cb03c37220 */ /* 0x000fe20000410000 */
[----:B------:R-:W-:Y:S02]  /*2320*/  HADD2.F32 R154, -RZ, R154.H1_H1 ;  /* 0x3000009aff9a7230 */ /* 0x000fe40000004100 */
[----:B------:R-:W-:Y:S01]  /*2330*/  FADD.FTZ R6, R197, R6 ;  /* 0x00000006c5067221 */ /* 0x000fe20000010000 */
[----:B------:R-:W-:Y:S01]  /*2340*/  FMUL.FTZ R196, R135, R153 ;  /* 0x0000009987c47220 */ /* 0x000fe20000410000 */
[----:B------:R-:W-:-:S03]  /*2350*/  FMUL.FTZ R193, R133, R152 ;  /* 0x0000009885c17220 */ /* 0x000fc60000410000 */
[----:B------:R-:W-:Y:S01]  /*2360*/  STL [R1+0x174], R6 ;  /* 0x0001740601007387 */ /* 0x000fe20000100800 */
[----:B------:R-:W-:Y:S01]  /*2370*/  FMUL.FTZ R198, R3, R31 ;  /* 0x0000001f03c67220 */ /* 0x000fe20000410000 */
[----:B--2---:R-:W-:-:S05]  /*2380*/  FFMA.FTZ R5, R195, R197, R5 ;  /* 0x000000c5c3057223 */ /* 0x004fca0000010005 */
[----:B------:R-:W-:Y:S04]  /*2390*/  STL [R1+0x54], R5 ;  /* 0x0000540501007387 */ /* 0x000fe80000100800 */
[----:B------:R-:W2:Y:S04]  /*23a0*/  LDL.LU R199, [R1+0x58] ;  /* 0x0000580001c77983 */ /* 0x000ea80000300800 */
[----:B------:R-:W4:Y:S04]  /*23b0*/  LDL.LU R153, [R1+0x17c] ;  /* 0x00017c0001997983 */ /* 0x000f280000300800 */
[----:B------:R-:W4:Y:S04]  /*23c0*/  LDL.LU R152, [R1+0x5c] ;  /* 0x00005c0001987983 */ /* 0x000f280000300800 */
[----:B------:R-:W4:Y:S01]  /*23d0*/  LDL.LU R31, [R1+0x180] ;  /* 0x00018000011f7983 */ /* 0x000f220000300800 */
[----:B---3--:R-:W-:-:S05]  /*23e0*/  FADD.FTZ R7, R154, R7 ;  /* 0x000000079a077221 */ /* 0x008fca0000010000 */
[----:B------:R0:W-:Y:S04]  /*23f0*/  STL [R1+0x178], R7 ;  /* 0x0001780701007387 */ /* 0x0001e80000100800 */
[----:B0-----:R-:W3:Y:S01]  /*2400*/  LDL.LU R7, [R1+0x60] ;  /* 0x0000600001077983 */ /* 0x001ee20000300800 */
[--C-:B------:R-:W-:Y:S02]  /*2410*/  HADD2.F32 R201, -RZ, R155.reuse.H0_H0 ;  /* 0x2000009bffc97230 */ /* 0x100fe40000004100 */
[C---:B------:R-:W-:Y:S01]  /*2420*/  FMUL.FTZ R200, R3.reuse, R161 ;  /* 0x000000a103c87220 */ /* 0x040fe20000410000 */
[----:B------:R-:W-:Y:S02]  /*2430*/  HADD2.F32 R155, -RZ, R155.H1_H1 ;  /* 0x3000009bff9b7230 */ /* 0x000fe40000004100 */
[----:B------:R-:W-:Y:S01]  /*2440*/  FMUL.FTZ R202, R3, R160 ;  /* 0x000000a003ca7220 */ /* 0x000fe20000410000 */
[----:B--2---:R-:W-:Y:S01]  /*2450*/  FFMA.FTZ R199, R198, R154, R199 ;  /* 0x0000009ac6c77223 */ /* 0x004fe200000100c7 */
[----:B----4-:R-:W-:-:S04]  /*2460*/  FADD.FTZ R153, R201, R153 ;  /* 0x00000099c9997221 */ /* 0x010fc80000010000 */
[----:B------:R-:W-:Y:S01]  /*2470*/  STL [R1+0x58], R199 ;  /* 0x000058c701007387 */ /* 0x000fe20000100800 */
[----:B------:R-:W-:-:S03]  /*2480*/  FFMA.FTZ R152, R200, R201, R152 ;  /* 0x000000c9c8987223 */ /* 0x000fc60000010098 */
[----:B------:R-:W-:Y:S01]  /*2490*/  STL [R1+0x17c], R153 ;  /* 0x00017c9901007387 */ /* 0x000fe20000100800 */
[----:B------:R-:W-:-:S03]  /*24a0*/  FADD.FTZ R31, R155, R31 ;  /* 0x0000001f9b1f7221 */ /* 0x000fc60000010000 */
[----:B------:R0:W-:Y:S04]  /*24b0*/  STL [R1+0x5c], R152 ;  /* 0x00005c9801007387 */ /* 0x0001e80000100800 */
[----:B------:R-:W-:Y:S01]  /*24c0*/  STL [R1+0x180], R31 ;  /* 0x0001801f01007387 */ /* 0x000fe20000100800 */
[----:B---3--:R-:W-:-:S05]  /*24d0*/  FFMA.FTZ R7, R202, R155, R7 ;  /* 0x0000009bca077223 */ /* 0x008fca0000010007 */
[----:B------:R1:W-:Y:S04]  /*24e0*/  STL [R1+0x60], R7 ;  /* 0x0000600701007387 */ /* 0x0003e80000100800 */
[----:B0-----:R-:W2:Y:S01]  /*24f0*/  LDL.LU R152, [R1+0x184] ;  /* 0x0001840001987983 */ /* 0x001ea20000300800 */
[----:B------:R-:W-:Y:S02]  /*2500*/  MOV R153, R170 ;  /* 0x000000aa00997202 */ /* 0x000fe40000000f00 */
[----:B-1----:R-:W-:Y:S02]  /*2510*/  MOV R7, R166 ;  /* 0x000000a600077202 */ /* 0x002fe40000000f00 */
[----:B------:R-:W-:Y:S02]  /*2520*/  MOV R166, R164 ;  /* 0x000000a400a67202 */ /* 0x000fe40000000f00 */
[----:B------:R-:W3:Y:S01]  /*2530*/  LDL.LU R164, [R1+0x64] ;  /* 0x0000640001a47983 */ /* 0x000ee20000300800 */
[----:B------:R-:W-:-:S03]  /*2540*/  FMUL.FTZ R203, R131, R155 ;  /* 0x0000009b83cb7220 */ /* 0x000fc60000410000 */
[----:B------:R-:W4:Y:S04]  /*2550*/  LDL.LU R170, [R1+0x68] ;  /* 0x0000680001aa7983 */ /* 0x000f280000300800 */
[----:B------:R-:W4:Y:S01]  /*2560*/  LDL.LU R155, [R1+0x188] ;  /* 0x00018800019b7983 */ /* 0x000f220000300800 */
[----:B------:R-:W-:-:S03]  /*2570*/  FMUL.FTZ R199, R129, R154 ;  /* 0x0000009a81c77220 */ /* 0x000fc60000410000 */
[----:B------:R-:W4:Y:S01]  /*2580*/  LDL.LU R154, [R1+0x18c] ;  /* 0x00018c00019a7983 */ /* 0x000f220000300800 */
[----:B------:R-:W-:-:S04]  /*2590*/  FADD.FTZ R5, RZ, R25 ;  /* 0x00000019ff057221 */ /* 0x000fc80000010000 */
[----:B------:R-:W-:Y:S01]  /*25a0*/  FADD.FTZ R5, R238, R5 ;  /* 0x00000005ee057221 */ /* 0x000fe20000010000 */
[----:B--2---:R-:W-:-:S05]  /*25b0*/  FADD.FTZ R152, R12, R152 ;  /* 0x000000980c987221 */ /* 0x004fca0000010000 */
[----:B------:R0:W-:Y:S04]  /*25c0*/  STL [R1+0x184], R152 ;  /* 0x0001849801007387 */ /* 0x0001e80000100800 */
[----:B0-----:R-:W2:Y:S01]  /*25d0*/  LDL.LU R152, [R1+0x6c] ;  /* 0x00006c0001987983 */ /* 0x001ea20000300800 */
[----:B------:R-:W-:Y:S01]  /*25e0*/  FADD.FTZ R5, R26, R5 ;  /* 0x000000051a057221 */ /* 0x000fe20000010000 */
[----:B------:R-:W-:-:S03]  /*25f0*/  FMUL.FTZ R29, R208, R29 ;  /* 0x0000001dd01d7220 */ /* 0x000fc60000410000 */
[----:B------:R-:W-:-:S04]  /*2600*/  FADD.FTZ R5, R24, R5 ;  /* 0x0000000518057221 */ /* 0x000fc80000010000 */
[----:B------:R-:W-:Y:S01]  /*2610*/  FADD.FTZ R5, R29, R5 ;  /* 0x000000051d057221 */ /* 0x000fe20000010000 */
[----:B------:R-:W-:-:S03]  /*2620*/  FMUL.FTZ R233, R210, R233 ;  /* 0x000000e9d2e97220 */ /* 0x000fc60000410000 */
[----:B------:R-:W-:Y:S01]  /*2630*/  FADD.FTZ R5, R27, R5 ;  /* 0x000000051b057221 */ /* 0x000fe20000010000 */
[----:B------:R-:W-:-:S03]  /*2640*/  FMUL.FTZ R232, R211, R232 ;  /* 0x000000e8d3e87220 */ /* 0x000fc60000410000 */
[----:B------:R-:W-:Y:S01]  /*2650*/  FADD.FTZ R5, R233, R5 ;  /* 0x00000005e9057221 */ /* 0x000fe20000010000 */
[----:B------:R-:W-:Y:S01]  /*2660*/  FMUL.FTZ R191, R140, R191 ;  /* 0x000000bf8cbf7220 */ /* 0x000fe20000410000 */
[----:B------:R-:W-:Y:S02]  /*2670*/  FMUL.FTZ R31, R3, R249 ;  /* 0x000000f9031f7220 */ /* 0x000fe40000410000 */
[----:B------:R-:W-:Y:S01]  /*2680*/  FADD.FTZ R5, R232, R5 ;  /* 0x00000005e8057221 */ /* 0x000fe20000010000 */
[----:B------:R-:W-:Y:S01]  /*2690*/  FMUL.FTZ R221, R141, R221 ;  /* 0x000000dd8ddd7220 */ /* 0x000fe20000410000 */
[----:B---3--:R-:W-:Y:S02]  /*26a0*/  FFMA.FTZ R164, R31, R12, R164 ;  /* 0x0000000c1fa47223 */ /* 0x008fe400000100a4 */
[----:B------:R-:W-:Y:S01]  /*26b0*/  FADD.FTZ R5, R191, R5 ;  /* 0x00000005bf057221 */ /* 0x000fe20000010000 */
[----:B------:R-:W-:Y:S01]  /*26c0*/  FMUL.FTZ R222, R142, R222 ;  /* 0x000000de8ede7220 */ /* 0x000fe20000410000 */
[----:B----4-:R-:W-:-:S02]  /*26d0*/  FADD.FTZ R155, R20, R155 ;  /* 0x0000009b149b7221 */ /* 0x010fc40000010000 */
[----:B------:R-:W-:Y:S01]  /*26e0*/  FADD.FTZ R5, R221, R5 ;  /* 0x00000005dd057221 */ /* 0x000fe20000010000 */
[----:B------:R-:W-:Y:S01]  /*26f0*/  FMUL.FTZ R161, R3, R174 ;  /* 0x000000ae03a17220 */ /* 0x000fe20000410000 */
[----:B------:R0:W-:Y:S01]  /*2700*/  STL [R1+0x64], R164 ;  /* 0x000064a401007387 */ /* 0x0001e20000100800 */
[----:B------:R-:W-:Y:S01]  /*2710*/  FFMA.FTZ R170, R157, R20, R170 ;  /* 0x000000149daa7223 */ /* 0x000fe200000100aa */
[----:B------:R-:W-:Y:S01]  /*2720*/  FMUL.FTZ R223, R143, R223 ;  /* 0x000000df8fdf7220 */ /* 0x000fe20000410000 */
[----:B------:R-:W-:Y:S01]  /*2730*/  FMUL.FTZ R160, R3, R176 ;  /* 0x000000b003a07220 */ /* 0x000fe20000410000 */
[----:B------:R-:W3:Y:S01]  /*2740*/  LDL.LU R174, [R1+0x190] ;  /* 0x0001900001ae7983 */ /* 0x000ee20000300800 */
[----:B------:R-:W-:Y:S01]  /*2750*/  FADD.FTZ R5, R222, R5 ;  /* 0x00000005de057221 */ /* 0x000fe20000010000 */
[----:B------:R-:W-:Y:S02]  /*2760*/  FADD.FTZ R154, R10, R154 ;  /* 0x0000009a0a9a7221 */ /* 0x000fe40000010000 */
[----:B------:R1:W-:Y:S01]  /*2770*/  STL [R1+0x188], R155 ;  /* 0x0001889b01007387 */ /* 0x0003e20000100800 */
[----:B------:R-:W-:Y:S01]  /*2780*/  FADD.FTZ R5, R223, R5 ;  /* 0x00000005df057221 */ /* 0x000fe20000010000 */
[----:B------:R-:W-:-:S02]  /*2790*/  FMUL.FTZ R216, R136, R216 ;  /* 0x000000d888d87220 */ /* 0x000fc40000410000 */
[----:B------:R4:W-:Y:S01]  /*27a0*/  STL [R1+0x68], R170 ;  /* 0x000068aa01007387 */ /* 0x0009e20000100800 */
[----:B0-----:R-:W-:-:S03]  /*27b0*/  FMUL.FTZ R164, R124, R12 ;  /* 0x0000000c7ca47220 */ /* 0x001fc60000410000 */
[----:B-1----:R-:W3:Y:S01]  /*27c0*/  LDL.LU R155, [R1+0x70] ;  /* 0x00007000019b7983 */ /* 0x002ee20000300800 */
[----:B----4-:R-:W-:-:S03]  /*27d0*/  MOV R170, R169 ;  /* 0x000000a900aa7202 */ /* 0x010fc60000000f00 */
[----:B------:R0:W-:Y:S01]  /*27e0*/  STL [R1+0x18c], R154 ;  /* 0x00018c9a01007387 */ /* 0x0001e20000100800 */
[----:B------:R-:W-:Y:S01]  /*27f0*/  MOV R169, R165 ;  /* 0x000000a500a97202 */ /* 0x000fe20000000f00 */
[----:B------:R-:W-:Y:S01]  /*2800*/  FMUL.FTZ R165, R125, R20 ;  /* 0x000000147da57220 */ /* 0x000fe20000410000 */
[----:B------:R-:W-:Y:S01]  /*2810*/  FADD.FTZ R20, R216, R5 ;  /* 0x00000005d8147221 */ /* 0x000fe20000010000 */
[----:B------:R-:W4:Y:S01]  /*2820*/  LDL.LU R12, [R1+0x194] ;  /* 0x00019400010c7983 */ /* 0x000f220000300800 */
[----:B--2---:R-:W-:-:S05]  /*2830*/  FFMA.FTZ R152, R160, R10, R152 ;  /* 0x0000000aa0987223 */ /* 0x004fca0000010098 */
[----:B------:R-:W-:Y:S04]  /*2840*/  STL [R1+0x6c], R152 ;  /* 0x00006c9801007387 */ /* 0x000fe80000100800 */
[----:B------:R-:W2:Y:S01]  /*2850*/  LDL.LU R5, [R1+0x74] ;  /* 0x0000740001057983 */ /* 0x000ea20000300800 */
[----:B------:R-:W-:-:S04]  /*2860*/  FFMA.FTZ R6, R23, R25, RZ ;  /* 0x0000001917067223 */ /* 0x000fc800000100ff */
[----:B------:R-:W-:-:S04]  /*2870*/  FFMA.FTZ R6, R239, R238, R6 ;  /* 0x000000eeef067223 */ /* 0x000fc80000010006 */
[----:B------:R-:W-:-:S04]  /*2880*/  FFMA.FTZ R6, R237, R26, R6 ;  /* 0x0000001aed067223 */ /* 0x000fc80000010006 */
[----:B------:R-:W-:-:S04]  /*2890*/  FFMA.FTZ R6, R236, R24, R6 ;  /* 0x00000018ec067223 */ /* 0x000fc80000010006 */
[----:B------:R-:W-:-:S04]  /*28a0*/  FFMA.FTZ R6, R235, R29, R6 ;  /* 0x0000001deb067223 */ /* 0x000fc80000010006 */
[----:B------:R-:W-:-:S04]  /*28b0*/  FFMA.FTZ R6, R234, R27, R6 ;  /* 0x0000001bea067223 */ /* 0x000fc80000010006 */
[----:B------:R-:W-:-:S04]  /*28c0*/  FFMA.FTZ R6, R28, R233, R6 ;  /* 0x000000e91c067223 */ /* 0x000fc80000010006 */
[----:B------:R-:W-:Y:S01]  /*28d0*/  FFMA.FTZ R6, R156, R232, R6 ;  /* 0x000000e89c067223 */ /* 0x000fe20000010006 */
[----:B---3--:R-:W-:-:S03]  /*28e0*/  FADD.FTZ R174, R11, R174 ;  /* 0x000000ae0bae7221 */ /* 0x008fc60000010000 */
[----:B------:R-:W-:-:S04]  /*28f0*/  FFMA.FTZ R6, R190, R191, R6 ;  /* 0x000000bfbe067223 */ /* 0x000fc80000010006 */
[----:B------:R-:W-:Y:S01]  /*2900*/  FFMA.FTZ R6, R218, R221, R6 ;  /* 0x000000ddda067223 */ /* 0x000fe20000010006 */
[----:B------:R1:W-:Y:S01]  /*2910*/  STL [R1+0x190], R174 ;  /* 0x000190ae01007387 */ /* 0x0003e20000100800 */
[----:B------:R-:W-:Y:S02]  /*2920*/  FFMA.FTZ R155, R161, R11, R155 ;  /* 0x0000000ba19b7223 */ /* 0x000fe4000001009b */
[----:B------:R-:W-:Y:S01]  /*2930*/  FFMA.FTZ R6, R219, R222, R6 ;  /* 0x000000dedb067223 */ /* 0x000fe20000010006 */
[----:B0-----:R-:W-:-:S03]  /*2940*/  MOV R154, R166 ;  /* 0x000000a6009a7202 */ /* 0x001fc60000000f00 */
[----:B------:R-:W-:Y:S01]  /*2950*/  FFMA.FTZ R6, R220, R223, R6 ;  /* 0x000000dfdc067223 */ /* 0x000fe20000010006 */
[----:B-1----:R-:W-:Y:S01]  /*2960*/  MOV R174, R168 ;  /* 0x000000a800ae7202 */ /* 0x002fe20000000f00 */
[----:B------:R-:W-:Y:S01]  /*2970*/  FMUL.FTZ R168, R3, R251 ;  /* 0x000000fb03a87220 */ /* 0x000fe20000410000 */
[----:B----4-:R-:W-:Y:S01]  /*2980*/  FADD.FTZ R12, R9, R12 ;  /* 0x0000000c090c7221 */ /* 0x010fe20000010000 */
[----:B------:R0:W-:Y:S01]  /*2990*/  STL [R1+0x70], R155 ;  /* 0x0000709b01007387 */ /* 0x0001e20000100800 */
[----:B------:R-:W-:Y:S01]  /*29a0*/  FMUL.FTZ R166, R126, R10 ;  /* 0x0000000a7ea67220 */ /* 0x000fe20000410000 */
[----:B------:R-:W-:Y:S02]  /*29b0*/  FFMA.FTZ R152, R182, R216, R6 ;  /* 0x000000d8b6987223 */ /* 0x000fe40000010006 */
[----:B0-----:R-:W3:Y:S04]  /*29c0*/  LDL.LU R155, [R1+0x198] ;  /* 0x00019800019b7983 */ /* 0x001ee80000300800 */
[----:B------:R-:W4:Y:S04]  /*29d0*/  LDL.LU R251, [R1+0x1a0] ;  /* 0x0001a00001fb7983 */ /* 0x000f280000300800 */
[----:B------:R-:W4:Y:S04]  /*29e0*/  LDL.LU R10, [R1+0x78] ;  /* 0x00007800010a7983 */ /* 0x000f280000300800 */
[----:B------:R-:W-:Y:S04]  /*29f0*/  STL [R1+0x194], R12 ;  /* 0x0001940c01007387 */ /* 0x000fe80000100800 */
[----:B------:R-:W4:Y:S01]  /*2a00*/  LDL.LU R6, [R1+0x19c] ;  /* 0x00019c0001067983 */ /* 0x000f220000300800 */
[----:B------:R-:W-:Y:S01]  /*2a10*/  MOV R249, R170 ;  /* 0x000000aa00f97202 */ /* 0x000fe20000000f00 */
[----:B------:R-:W-:Y:S01]  /*2a20*/  FMUL.FTZ R170, R3, R252 ;  /* 0x000000fc03aa7220 */ /* 0x000fe20000410000 */
[----:B--2---:R-:W-:-:S05]  /*2a30*/  FFMA.FTZ R5, R168, R9, R5 ;  /* 0x00000009a8057223 */ /* 0x004fca0000010005 */
[----:B------:R0:W-:Y:S04]  /*2a40*/  STL [R1+0x74], R5 ;  /* 0x0000740501007387 */ /* 0x0001e80000100800 */
[----:B0-----:R-:W2:Y:S04]  /*2a50*/  LDL.LU R5, [R1+0x7c] ;  /* 0x00007c0001057983 */ /* 0x001ea80000300800 */
[----:B------:R-:W2:Y:S01]  /*2a60*/  LDL.LU R252, [R1+0x130] ;  /* 0x0001300001fc7983 */ /* 0x000ea20000300800 */
[----:B------:R-:W-:Y:S01]  /*2a70*/  FMUL.FTZ R217, R137, R217 ;  /* 0x000000d989d97220 */ /* 0x000fe20000410000 */
[----:B------:R-:W-:-:S03]  /*2a80*/  FMUL.FTZ R207, R138, R207 ;  /* 0x000000cf8acf7220 */ /* 0x000fc60000410000 */
        /* <DEDUP_REMOVED lines=26> */
[----:B---3--:R-:W-:Y:S01]  /*2c30*/  FADD.FTZ R155, R8, R155 ;  /* 0x0000009b089b7221 */ /* 0x008fe20000010000 */
[----:B------:R-:W-:Y:S01]  /*2c40*/  FFMA.FTZ R152, R202, R203, R152 ;  /* 0x000000cbca987223 */ /* 0x000fe20000010098 */
[----:B------:R-:W-:Y:S01]  /*2c50*/  FADD.FTZ R20, R203, R20 ;  /* 0x00000014cb147221 */ /* 0x000fe20000010000 */
[----:B------:R-:W-:Y:S01]  /*2c60*/  MOV R12, R169 ;  /* 0x000000a9000c7202 */ /* 0x000fe20000000f00 */
[----:B----4-:R-:W-:Y:S01]  /*2c70*/  FFMA.FTZ R10, R170, R8, R10 ;  /* 0x00000008aa0a7223 */ /* 0x010fe2000001000a */
[----:B------:R-:W-:Y:S01]  /*2c80*/  FFMA.FTZ R152, R31, R164, R152 ;  /* 0x000000a41f987223 */ /* 0x000fe20000010098 */
[----:B------:R-:W-:Y:S01]  /*2c90*/  FADD.FTZ R20, R164, R20 ;  /* 0x00000014a4147221 */ /* 0x000fe20000010000 */
[----:B------:R0:W-:Y:S01]  /*2ca0*/  STL [R1+0x198], R155 ;  /* 0x0001989b01007387 */ /* 0x0001e20000100800 */
[----:B------:R-:W-:-:S03]  /*2cb0*/  FADD.FTZ R6, R175, R6 ;  /* 0x00000006af067221 */ /* 0x000fc60000010000 */
[----:B------:R-:W-:Y:S01]  /*2cc0*/  STL [R1+0x78], R10 ;  /* 0x0000780a01007387 */ /* 0x000fe20000100800 */
[----:B------:R-:W-:Y:S01]  /*2cd0*/  FFMA.FTZ R152, R157, R165, R152 ;  /* 0x000000a59d987223 */ /* 0x000fe20000010098 */
[----:B------:R-:W-:Y:S02]  /*2ce0*/  FADD.FTZ R20, R20, R165 ;  /* 0x000000a514147221 */ /* 0x000fe40000010000 */
[----:B------:R1:W-:Y:S01]  /*2cf0*/  STL [R1+0x19c], R6 ;  /* 0x00019c0601007387 */ /* 0x0003e20000100800 */
[----:B------:R-:W-:Y:S01]  /*2d00*/  MOV R176, R167 ;  /* 0x000000a700b07202 */ /* 0x000fe20000000f00 */
[----:B------:R-:W-:Y:S01]  /*2d10*/  FMUL.FTZ R167, R127, R11 ;  /* 0x0000000b7fa77220 */ /* 0x000fe20000410000 */
[----:B------:R-:W-:Y:S01]  /*2d20*/  FADD.FTZ R20, R20, R166 ;  /* 0x000000a614147221 */ /* 0x000fe20000010000 */
[----:B------:R-:W-:Y:S01]  /*2d30*/  FMUL.FTZ R169, R120, R9 ;  /* 0x0000000978a97220 */ /* 0x000fe20000410000 */
[----:B0-----:R-:W-:Y:S02]  /*2d40*/  MOV R155, R154 ;  /* 0x0000009a009b7202 */ /* 0x001fe40000000f00 */
[----:B------:R-:W-:Y:S01]  /*2d50*/  FADD.FTZ R20, R20, R167 ;  /* 0x000000a714147221 */ /* 0x000fe20000010000 */
[----:B------:R-:W-:-:S02]  /*2d60*/  MOV R154, R153 ;  /* 0x00000099009a7202 */ /* 0x000fc40000000f00 */
[----:B------:R-:W-:Y:S01]  /*2d70*/  MOV R153, R171 ;  /* 0x000000ab00997202 */ /* 0x000fe20000000f00 */
[----:B------:R-:W-:Y:S01]  /*2d80*/  FMUL.FTZ R171, R121, R8 ;  /* 0x0000000879ab7220 */ /* 0x000fe20000410000 */
[----:B------:R-:W-:Y:S01]  /*2d90*/  FADD.FTZ R20, R20, R169 ;  /* 0x000000a914147221 */ /* 0x000fe20000010000 */
[----:B------:R-:W-:Y:S01]  /*2da0*/  FMUL.FTZ R176, R3, R176 ;  /* 0x000000b003b07220 */ /* 0x000fe20000410000 */
[----:B------:R-:W-:Y:S02]  /*2db0*/  FADD.FTZ R251, R177, R251 ;  /* 0x000000fbb1fb7221 */ /* 0x000fe40000010000 */
[----:B------:R-:W-:Y:S01]  /*2dc0*/  FADD.FTZ R20, R20, R171 ;  /* 0x000000ab14147221 */ /* 0x000fe20000010000 */
[----:B-1----:R-:W-:Y:S01]  /*2dd0*/  FMUL.FTZ R6, R3, R249 ;  /* 0x000000f903067220 */ /* 0x002fe20000410000 */
[----:B------:R-:W-:Y:S01]  /*2de0*/  FADD.FTZ R224, R13, R224 ;  /* 0x000000e00de07221 */ /* 0x000fe20000010000 */
        /* <DEDUP_REMOVED lines=27> */
[----:B------:R0:W-:Y:S02]  /*2fa0*/  STL [R1+0x7c], R5 ;  /* 0x00007c0501007387 */ /* 0x0001e40000100800 */
[C---:B0-----:R-:W-:Y:S01]  /*2fb0*/  FMUL.FTZ R5, R3.reuse, R12 ;  /* 0x0000000c03057220 */ /* 0x041fe20000410000 */
[----:B------:R-:W-:Y:S01]  /*2fc0*/  FMUL.FTZ R12, R3, R21 ;  /* 0x00000015030c7220 */ /* 0x000fe20000410000 */
[----:B------:R-:W-:-:S04]  /*2fd0*/  FFMA.FTZ R21, R160, R166, R152 ;  /* 0x000000a6a0157223 */ /* 0x000fc80000010098 */
[----:B------:R-:W-:-:S04]  /*2fe0*/  FFMA.FTZ R21, R161, R167, R21 ;  /* 0x000000a7a1157223 */ /* 0x000fc80000010015 */
[----:B------:R-:W-:Y:S01]  /*2ff0*/  FFMA.FTZ R21, R168, R169, R21 ;  /* 0x000000a9a8157223 */ /* 0x000fe20000010015 */
[----:B------:R-:W-:-:S03]  /*3000*/  FMUL.FTZ R175, R122, R175 ;  /* 0x000000af7aaf7220 */ /* 0x000fc60000410000 */
[----:B------:R-:W-:Y:S01]  /*3010*/  FFMA.FTZ R21, R170, R171, R21 ;  /* 0x000000abaa157223 */ /* 0x000fe20000010015 */
[-C--:B------:R-:W-:Y:S01]  /*3020*/  FFMA.FTZ R252, R176, R177.reuse, R252 ;  /* 0x000000b1b0fc7223 */ /* 0x080fe200000100fc */
[----:B------:R-:W-:Y:S01]  /*3030*/  FMUL.FTZ R177, R123, R177 ;  /* 0x000000b17bb17220 */ /* 0x000fe20000410000 */
[----:B------:R-:W-:Y:S01]  /*3040*/  FADD.FTZ R20, R20, R175 ;  /* 0x000000af14147221 */ /* 0x000fe20000010000 */
        /* <DEDUP_REMOVED lines=23> */
[C---:B------:R-:W-:Y:S02]  /*31c0*/  FFMA.FTZ R22, R12.reuse, R250, R248 ;  /* 0x000000fa0c167223 */ /* 0x040fe400000100f8 */
[----:B------:R-:W-:Y:S01]  /*31d0*/  FFMA.FTZ R153, R12, R20, R152 ;  /* 0x000000140c997223 */ /* 0x000fe20000010098 */
[----:B------:R-:W-:Y:S01]  /*31e0*/  FADD.FTZ R152, R154, R20 ;  /* 0x000000149a987221 */ /* 0x000fe20000010000 */
[----:B0-----:R-:W-:Y:S06]  /*31f0*/  BRA.DIV UR4, `(.L_x_19153) ;  /* 0x000000a204187947 */ /* 0x001fec000b800000 */
        /* <DEDUP_REMOVED lines=20> */
.L_x_19188:
        /* <DEDUP_REMOVED lines=15> */
[----:B------:R-:W-:Y:S01]  /*3430*/  FFMA.FTZ R234, R234, R21, R22 ;  /* 0x00000015eaea7223 */ /* 0x000fe20000010016 */
[----:B------:R-:W-:Y:S01]  /*3440*/  FADD.FTZ R235, R29, -R235 ;  /* 0x800000eb1deb7221 */ /* 0x000fe20000010000 */
[----:B------:R-:W-:Y:S01]  /*3450*/  LOP3.LUT P2, RZ, R179, 0xff00, RZ, 0xc0, !PT ;  /* 0x0000ff00b3ff7812 */ /* 0x000fe2000784c0ff */
[----:B------:R-:W-:Y:S01]  /*3460*/  FADD.FTZ R156, R232, -R156 ;  /* 0x8000009ce89c7221 */ /* 0x000fe20000010000 */
[----:B------:R-:W-:Y:S01]  /*3470*/  FADD.FTZ R234, R27, -R234 ;  /* 0x800000ea1bea7221 */ /* 0x000fe20000010000 */
[C---:B------:R-:W-:Y:S01]  /*3480*/  FMUL.FTZ R235, R3.reuse, R235 ;  /* 0x000000eb03eb7220 */ /* 0x040fe20000410000 */
[----:B------:R-:W-:Y:S01]  /*3490*/  UMOV UR4, UR5 ;  /* 0x0000000500047c82 */ /* 0x000fe20008000000 */
[----:B------:R-:W-:Y:S01]  /*34a0*/  FFMA.FTZ R28, R28, R21, R22 ;  /* 0x000000151c1c7223 */ /* 0x000fe20000010016 */
[----:B------:R-:W-:Y:S01]  /*34b0*/  FMUL.FTZ R234, R3, R234 ;  /* 0x000000ea03ea7220 */ /* 0x000fe20000410000 */
[----:B------:R-:W-:Y:S01]  /*34c0*/  FMUL.FTZ R232, R235, R4 ;  /* 0x00000004ebe87220 */ /* 0x000fe20000410000 */
[----:B------:R-:W-:Y:S01]  /*34d0*/  MOV R27, RZ ;  /* 0x000000ff001b7202 */ /* 0x000fe20000000f00 */
[--C-:B------:R-:W-:Y:S01]  /*34e0*/  @P0 HADD2.F32 R29, -RZ, R154.reuse.H0_H0 ;  /* 0x2000009aff1d0230 */ /* 0x100fe20000004100 */
[----:B------:R-:W-:Y:S01]  /*34f0*/  LOP3.LUT P3, RZ, R179, 0xff0000, RZ, 0xc0, !PT ;  /* 0x00ff0000b3ff7812 */ /* 0x000fe2000786c0ff */
[----:B------:R-:W-:Y:S01]  /*3500*/  FMUL.FTZ R232, R232, UR4 ;  /* 0x00000004e8e87c20 */ /* 0x000fe20008410000 */
[----:B------:R-:W-:Y:S01]  /*3510*/  FADD.FTZ R28, R233, -R28 ;  /* 0x8000001ce91c7221 */ /* 0x000fe20000010000 */
[----:B------:R-:W-:-:S02]  /*3520*/  @P2 HADD2.F32 R233, -RZ, R154.H1_H1 ;  /* 0x3000009affe92230 */ /* 0x000fc40000004100 */
[----:B------:R-:W-:Y:S01]  /*3530*/  FFMA.FTZ R23, R23, R21, R22 ;  /* 0x0000001517177223 */ /* 0x000fe20000010016 */
[----:B------:R-:W-:Y:S01]  /*3540*/  @P0 FMUL.FTZ R27, R232, R29 ;  /* 0x0000001de81b0220 */ /* 0x000fe20000410000 */
[----:B------:R-:W-:Y:S01]  /*3550*/  FMUL.FTZ R29, R234, R4 ;  /* 0x00000004ea1d7220 */ /* 0x000fe20000410000 */
[----:B------:R-:W-:Y:S01]  /*3560*/  FMUL.FTZ R232, R76, R232 ;  /* 0x000000e84ce87220 */ /* 0x000fe20000410000 */
[----:B------:R-:W-:Y:S01]  /*3570*/  FMUL.FTZ R28, R3, R28 ;  /* 0x0000001c031c7220 */ /* 0x000fe20000410000 */
[----:B------:R-:W-:Y:S01]  /*3580*/  FADD.FTZ R25, R25, -R23 ;  /* 0x8000001719197221 */ /* 0x000fe20000010000 */
        /* <DEDUP_REMOVED lines=10> */
[--C-:B------:R-:W-:Y:S01]  /*3630*/  FFMA.FTZ R237, R237, R21, R22.reuse ;  /* 0x00000015eded7223 */ /* 0x100fe20000010016 */
[----:B------:R-:W-:Y:S01]  /*3640*/  FSEL R154, R154, RZ, P2 ;  /* 0x000000ff9a9a7208 */ /* 0x000fe20001000000 */
[C---:B------:R-:W-:Y:S01]  /*3650*/  FMUL.FTZ R156, R3.reuse, R156 ;  /* 0x0000009c039c7220 */ /* 0x040fe20000410000 */
[C---:B------:R-:W-:Y:S01]  /*3660*/  LOP3.LUT P2, RZ, R178.reuse, 0xff, RZ, 0xc0, !PT ;  /* 0x000000ffb2ff7812 */ /* 0x040fe2000784c0ff */
[----:B------:R-:W-:Y:S01]  /*3670*/  FMUL.FTZ R25, R3, R25 ;  /* 0x0000001903197220 */ /* 0x000fe20000410000 */
[----:B------:R-:W-:Y:S01]  /*3680*/  MOV R28, RZ ;  /* 0x000000ff001c7202 */ /* 0x000fe20000000f00 */
[----:B------:R-:W-:Y:S01]  /*3690*/  @P3 FMUL.FTZ R28, R233, R234 ;  /* 0x000000eae91c3220 */ /* 0x000fe20000410000 */
[----:B------:R-:W-:Y:S01]  /*36a0*/  LOP3.LUT P5, RZ, R178, 0xff0000, RZ, 0xc0, !PT ;  /* 0x00ff0000b2ff7812 */ /* 0x000fe200078ac0ff */
[----:B------:R-:W-:Y:S01]  /*36b0*/  FMUL.FTZ R233, R78, R233 ;  /* 0x000000e94ee97220 */ /* 0x000fe20000410000 */
[----:B------:R-:W-:Y:S01]  /*36c0*/  FADD.FTZ R237, R26, -R237 ;  /* 0x800000ed1aed7221 */ /* 0x000fe20000010000 */
[-CC-:B------:R-:W-:Y:S01]  /*36d0*/  FFMA.FTZ R239, R239, R21.reuse, R22.reuse ;  /* 0x00000015efef7223 */ /* 0x180fe20000010016 */
[----:B------:R-:W-:Y:S01]  /*36e0*/  FFMA.FTZ R26, R236, R21, R22 ;  /* 0x00000015ec1a7223 */ /* 0x000fe20000010016 */
[-C--:B------:R-:W-:Y:S01]  /*36f0*/  FMUL.FTZ R156, R156, R4.reuse ;  /* 0x000000049c9c7220 */ /* 0x080fe20000410000 */
[----:B------:R-:W-:Y:S01]  /*3700*/  FSEL R179, R233, RZ, P3 ;  /* 0x000000ffe9b37208 */ /* 0x000fe20001800000 */
[----:B------:R-:W-:Y:S01]  /*3710*/  FMUL.FTZ R25, R25, R4 ;  /* 0x0000000419197220 */ /* 0x000fe20000410000 */
[----:B------:R-:W-:Y:S01]  /*3720*/  FMUL.FTZ R237, R3, R237 ;  /* 0x000000ed03ed7220 */ /* 0x000fe20000410000 */
[----:B------:R-:W-:Y:S01]  /*3730*/  LOP3.LUT P4, RZ, R178, 0xff000000, RZ, 0xc0, !PT ;  /* 0xff000000b2ff7812 */ /* 0x000fe2000788c0ff */
[----:B------:R-:W-:Y:S01]  /*3740*/  FADD.FTZ R238, R238, -R239 ;  /* 0x800000efeeee7221 */ /* 0x000fe20000010000 */
[----:B------:R-:W-:Y:S01]  /*3750*/  LOP3.LUT P3, RZ, R178, 0xff00, RZ, 0xc0, !PT ;  /* 0x0000ff00b2ff7812 */ /* 0x000fe2000786c0ff */
[----:B------:R-:W-:Y:S01]  /*3760*/  FADD.FTZ R26, R24, -R26 ;  /* 0x8000001a181a7221 */ /* 0x000fe20000010000 */
[----:B------:R-:W-:-:S02]  /*3770*/  @P0 HADD2.F32 R23, -RZ, R155.H1_H1 ;  /* 0x3000009bff170230 */ /* 0x000fc40000004100 */
[----:B------:R-:W-:Y:S01]  /*3780*/  FMUL.FTZ R155, R156, UR4 ;  /* 0x000000049c9b7c20 */ /* 0x000fe20008410000 */
[----:B------:R-:W-:Y:S01]  /*3790*/  FMUL.FTZ R178, R25, UR4 ;  /* 0x0000000419b27c20 */ /* 0x000fe20008410000 */
[----:B------:R-:W-:Y:S01]  /*37a0*/  FMUL.FTZ R236, R237, R4 ;  /* 0x00000004edec7220 */ /* 0x000fe20000410000 */
[----:B------:R-:W-:Y:S02]  /*37b0*/  @P2 HADD2.F32 R25, -RZ, R152.H0_H0 ;  /* 0x20000098ff192230 */ /* 0x000fe40000004100 */
[C---:B------:R-:W-:Y:S01]  /*37c0*/  FMUL.FTZ R26, R3.reuse, R26 ;  /* 0x0000001a031a7220 */ /* 0x040fe20000410000 */
[----:B------:R-:W-:Y:S01]  /*37d0*/  MOV R156, RZ ;  /* 0x000000ff009c7202 */ /* 0x000fe20000000f00 */
[----:B------:R-:W-:Y:S01]  /*37e0*/  FMUL.FTZ R238, R3, R238 ;  /* 0x000000ee03ee7220 */ /* 0x000fe20000410000 */
[--C-:B------:R-:W-:Y:S02]  /*37f0*/  @P5 HADD2.F32 R237, -RZ, R153.reuse.H0_H0 ;  /* 0x20000099ffed5230 */ /* 0x100fe40000004100 */
[----:B------:R-:W-:Y:S01]  /*3800*/  @P0 FMUL.FTZ R156, R155, R23 ;  /* 0x000000179b9c0220 */ /* 0x000fe20000410000 */
[----:B------:R-:W-:Y:S01]  /*3810*/  FMUL.FTZ R236, R236, UR4 ;  /* 0x00000004ecec7c20 */ /* 0x000fe20008410000 */
[----:B------:R-:W-:Y:S01]  /*3820*/  MOV R23, RZ ;  /* 0x000000ff00177202 */ /* 0x000fe20000000f00 */
[----:B------:R-:W-:Y:S01]  /*3830*/  @P2 FMUL.FTZ R23, R178, R25 ;  /* 0x00000019b2172220 */ /* 0x000fe20000410000 */
[-C--:B------:R-:W-:Y:S01]  /*3840*/  FMUL.FTZ R26, R26, R4.reuse ;  /* 0x000000041a1a7220 */ /* 0x080fe20000410000 */
[----:B------:R-:W-:Y:S01]  /*3850*/  FMUL.FTZ R25, R238, R4 ;  /* 0x00000004ee197220 */ /* 0x000fe20000410000 */
[----:B------:R-:W-:Y:S01]  /*3860*/  MOV R24, RZ ;  /* 0x000000ff00187202 */ /* 0x000fe20000000f00 */
        /* <DEDUP_REMOVED lines=24> */
.L_x_19155:
        /* <DEDUP_REMOVED lines=14> */
[----:B------:R-:W-:-:S02]  /*3ad0*/  @P4 HADD2.F32 R25, -RZ, R152.H0_H0 ;  /* 0x20000098ff194230 */ /* 0x000fc40000004100 */
[----:B------:R-:W-:Y:S01]  /*3ae0*/  FMUL.FTZ R239, R145, R4 ;  /* 0x0000000491ef7220 */ /* 0x000fe20000410000 */
[----:B------:R-:W-:Y:S01]  /*3af0*/  @P4 FMUL.FTZ R146, R238, UR5 ;  /* 0x00000005ee924c20 */ /* 0x000fe20008410000 */
[----:B------:R-:W-:Y:S02]  /*3b00*/  @P3 HADD2.F32 R152, -RZ, R152.H1_H1 ;  /* 0x30000098ff983230 */ /* 0x000fe40000004100 */
[----:B------:R-:W-:Y:S01]  /*3b10*/  FFMA.FTZ R147, R236, R21, R22 ;  /* 0x00000015ec937223 */ /* 0x000fe20000010016 */
[----:B------:R-:W-:Y:S01]  /*3b20*/  LOP3.LUT P2, RZ, R178, 0xff000000, RZ, 0xc0, !PT ;  /* 0xff000000b2ff7812 */ /* 0x000fe2000784c0ff */
[----:B------:R-:W-:Y:S01]  /*3b30*/  @P4 FMUL.FTZ R23, R146, R25 ;  /* 0x0000001992174220 */ /* 0x000fe20000410000 */
[----:B------:R-:W-:Y:S01]  /*3b40*/  @P3 FMUL.FTZ R146, R239, UR4 ;  /* 0x00000004ef923c20 */ /* 0x000fe20008410000 */
[----:B------:R-:W-:Y:S01]  /*3b50*/  MOV R25, RZ ;  /* 0x000000ff00197202 */ /* 0x000fe20000000f00 */
[----:B------:R-:W-:Y:S01]  /*3b60*/  FADD.FTZ R147, R24, -R147 ;  /* 0x8000009318937221 */ /* 0x000fe20000010000 */
[----:B------:R-:W-:-:S02]  /*3b70*/  @P5 HADD2.F32 R26, -RZ, R153.H0_H0 ;  /* 0x20000099ff1a5230 */ /* 0x000fc40000004100 */
[----:B------:R-:W-:Y:S01]  /*3b80*/  @P3 FMUL.FTZ R25, R146, R152 ;  /* 0x0000009892193220 */ /* 0x000fe20000410000 */
[C---:B------:R-:W-:Y:S01]  /*3b90*/  FMUL.FTZ R146, R3.reuse, R237 ;  /* 0x000000ed03927220 */ /* 0x040fe20000410000 */
[----:B------:R-:W-:Y:S01]  /*3ba0*/  FMUL.FTZ R147, R3, R147 ;  /* 0x0000009303937220 */ /* 0x000fe20000410000 */
[----:B------:R-:W-:Y:S01]  /*3bb0*/  MOV R24, RZ ;  /* 0x000000ff00187202 */ /* 0x000fe20000000f00 */
[-CC-:B------:R-:W-:Y:S01]  /*3bc0*/  FFMA.FTZ R235, R235, R21.reuse, R22.reuse ;  /* 0x00000015ebeb7223 */ /* 0x180fe20000010016 */
[-C--:B------:R-:W-:Y:S01]  /*3bd0*/  FMUL.FTZ R148, R146, R4.reuse ;  /* 0x0000000492947220 */ /* 0x080fe20000410000 */
[----:B------:R-:W-:Y:S01]  /*3be0*/  FMUL.FTZ R150, R147, R4 ;  /* 0x0000000493967220 */ /* 0x000fe20000410000 */
[----:B------:R-:W-:Y:S01]  /*3bf0*/  @P2 HADD2.F32 R153, -RZ, R153.H1_H1 ;  /* 0x30000099ff992230 */ /* 0x000fe20000004100 */
[----:B------:R-:W-:Y:S01]  /*3c00*/  LOP3.LUT P0, RZ, R179, 0xff, RZ, 0xc0, !PT ;  /* 0x000000ffb3ff7812 */ /* 0x000fe2000780c0ff */
[----:B------:R-:W-:Y:S01]  /*3c10*/  @P5 FMUL.FTZ R149, R148, UR4 ;  /* 0x0000000494955c20 */ /* 0x000fe20008410000 */
[----:B------:R-:W-:Y:S01]  /*3c20*/  FADD.FTZ R235, R29, -R235 ;  /* 0x800000eb1deb7221 */ /* 0x000fe20000010000 */
[----:B------:R-:W-:Y:S01]  /*3c30*/  FFMA.FTZ R28, R28, R21, R22 ;  /* 0x000000151c1c7223 */ /* 0x000fe20000010016 */
[----:B------:R-:W-:Y:S01]  /*3c40*/  FMUL.FTZ R238, R238, UR4 ;  /* 0x00000004eeee7c20 */ /* 0x000fe20008410000 */
[----:B------:R-:W-:Y:S01]  /*3c50*/  @P5 FMUL.FTZ R24, R149, R26 ;  /* 0x0000001a95185220 */ /* 0x000fe20000410000 */
[C---:B------:R-:W-:Y:S01]  /*3c60*/  @P2 FMUL.FTZ R149, R150.reuse, UR4 ;  /* 0x0000000496952c20 */ /* 0x040fe20008410000 */
[----:B------:R-:W-:Y:S01]  /*3c70*/  MOV R26, RZ ;  /* 0x000000ff001a7202 */ /* 0x000fe20000000f00 */
[----:B------:R-:W-:Y:S01]  /*3c80*/  FMUL.FTZ R150, R150, UR4 ;  /* 0x0000000496967c20 */ /* 0x000fe20008410000 */
[----:B------:R-:W-:Y:S01]  /*3c90*/  FADD.FTZ R28, R233, -R28 ;  /* 0x8000001ce91c7221 */ /* 0x000fe20000010000 */
[----:B------:R-:W-:Y:S01]  /*3ca0*/  @P2 FMUL.FTZ R26, R149, R153 ;  /* 0x00000099951a2220 */ /* 0x000fe20000410000 */
[----:B------:R-:W-:Y:S01]  /*3cb0*/  FMUL.FTZ R153, R148, UR4 ;  /* 0x0000000494997c20 */ /* 0x000fe20008410000 */
[----:B------:R-:W-:Y:S01]  /*3cc0*/  FMUL.FTZ R148, R3, R235 ;  /* 0x000000eb03947220 */ /* 0x000fe20000410000 */
[----:B------:R-:W-:Y:S01]  /*3cd0*/  FFMA.FTZ R149, R234, R21, R22 ;  /* 0x00000015ea957223 */ /* 0x000fe20000010016 */
[----:B------:R-:W-:-:S02]  /*3ce0*/  @P0 HADD2.F32 R29, -RZ, R154.H0_H0 ;  /* 0x2000009aff1d0230 */ /* 0x000fc40000004100 */
[----:B------:R-:W-:Y:S01]  /*3cf0*/  FMUL.FTZ R153, R74, R153 ;  /* 0x000000994a997220 */ /* 0x000fe20000410000 */
[----:B------:R-:W-:Y:S01]  /*3d00*/  FMUL.FTZ R151, R148, R4 ;  /* 0x0000000494977220 */ /* 0x000fe20000410000 */
[----:B------:R-:W-:Y:S01]  /*3d10*/  FADD.FTZ R149, R27, -R149 ;  /* 0x800000951b957221 */ /* 0x000fe20000010000 */
[----:B------:R-:W-:Y:S01]  /*3d20*/  MOV R27, RZ ;  /* 0x000000ff001b7202 */ /* 0x000fe20000000f00 */
[----:B------:R-:W-:Y:S01]  /*3d30*/  FMUL.FTZ R150, R75, R150 ;  /* 0x000000964b967220 */ /* 0x000fe20000410000 */
[----:B------:R-:W-:Y:S01]  /*3d40*/  FSEL R153, R153, RZ, P5 ;  /* 0x000000ff99997208 */ /* 0x000fe20002800000 */
[----:B------:R-:W-:Y:S01]  /*3d50*/  @P0 FMUL.FTZ R152, R151, UR4 ;  /* 0x0000000497980c20 */ /* 0x000fe20008410000 */
[----:B------:R-:W-:Y:S01]  /*3d60*/  LOP3.LUT P5, RZ, R179, 0xff00, RZ, 0xc0, !PT ;  /* 0x0000ff00b3ff7812 */ /* 0x000fe200078ac0ff */
[----:B------:R-:W-:Y:S01]  /*3d70*/  FMUL.FTZ R149, R3, R149 ;  /* 0x0000009503957220 */ /* 0x000fe20000410000 */
[----:B------:R-:W-:Y:S01]  /*3d80*/  FMUL.FTZ R151, R151, UR4 ;  /* 0x0000000497977c20 */ /* 0x000fe20008410000 */
[----:B------:R-:W-:Y:S01]  /*3d90*/  @P0 FMUL.FTZ R27, R152, R29 ;  /* 0x0000001d981b0220 */ /* 0x000fe20000410000 */
[----:B------:R-:W-:Y:S01]  /*3da0*/  FSEL R233, R150, RZ, P2 ;  /* 0x000000ff96e97208 */ /* 0x000fe20001000000 */
[----:B------:R-:W-:Y:S01]  /*3db0*/  FMUL.FTZ R152, R149, R4 ;  /* 0x0000000495987220 */ /* 0x000fe20000410000 */
[----:B------:R-:W-:Y:S01]  /*3dc0*/  FMUL.FTZ R151, R76, R151 ;  /* 0x000000974c977220 */ /* 0x000fe20000410000 */
[----:B------:R-:W-:Y:S01]  /*3dd0*/  LOP3.LUT P2, RZ, R179, 0xff0000, RZ, 0xc0, !PT ;  /* 0x00ff0000b3ff7812 */ /* 0x000fe2000784c0ff */
[----:B------:R-:W-:Y:S01]  /*3de0*/  FMUL.FTZ R150, R3, R28 ;  /* 0x0000001c03967220 */ /* 0x000fe20000410000 */
[----:B------:R-:W-:Y:S01]  /*3df0*/  MOV R29, RZ ;  /* 0x000000ff001d7202 */ /* 0x000fe20000000f00 */
[----:B------:R-:W-:Y:S01]  /*3e00*/  FMUL.FTZ R239, R239, UR4 ;  /* 0x00000004efef7c20 */ /* 0x000fe20008410000 */
[----:B------:R-:W-:Y:S01]  /*3e10*/  MOV R28, RZ ;  /* 0x000000ff001c7202 */ /* 0x000fe20000000f00 */
[----:B------:R-:W-:Y:S01]  /*3e20*/  FMUL.FTZ R238, R72, R238 ;  /* 0x000000ee48ee7220 */ /* 0x000fe20000410000 */
[----:B------:R-:W-:-:S02]  /*3e30*/  @P5 HADD2.F32 R154, -RZ, R154.H1_H1 ;  /* 0x3000009aff9a5230 */ /* 0x000fc40000004100 */
[C---:B------:R-:W-:Y:S01]  /*3e40*/  @P5 FMUL.FTZ R234, R152.reuse, UR4 ;  /* 0x0000000498ea5c20 */ /* 0x040fe20008410000 */
[----:B------:R-:W-:Y:S01]  /*3e50*/  FMUL.FTZ R152, R152, UR4 ;  /* 0x0000000498987c20 */ /* 0x000fe20008410000 */
[----:B------:R-:W-:Y:S01]  /*3e60*/  FMUL.FTZ R239, R73, R239 ;  /* 0x000000ef49ef7220 */ /* 0x000fe20000410000 */
[----:B------:R-:W-:Y:S01]  /*3e70*/  F2FP.F16.F32.PACK_AB R153, R233, R153 ;  /* 0x00000099e999723e */ /* 0x000fe200000000ff */
[----:B------:R-:W-:Y:S01]  /*3e80*/  @P5 FMUL.FTZ R29, R234, R154 ;  /* 0x0000009aea1d5220 */ /* 0x000fe20000410000 */
[----:B------:R-:W-:Y:S01]  /*3e90*/  FSEL R154, R151, RZ, P0 ;  /* 0x000000ff979a7208 */ /* 0x000fe20000000000 */
[----:B------:R-:W-:Y:S01]  /*3ea0*/  FFMA.FTZ R151, R156, R21, R22 ;  /* 0x000000159c977223 */ /* 0x000fe20000010016 */
[----:B------:R-:W-:Y:S01]  /*3eb0*/  ISETP.GE.U32.AND P0, PT, R178, RZ, PT ;  /* 0x000000ffb200720c */ /* 0x000fe20003f06070 */
[----:B------:R-:W-:Y:S01]  /*3ec0*/  FMUL.FTZ R178, R150, R4 ;  /* 0x0000000496b27220 */ /* 0x000fe20000410000 */
[----:B------:R-:W-:Y:S02]  /*3ed0*/  @P2 HADD2.F32 R156, -RZ, R155.H0_H0 ;  /* 0x2000009bff9c2230 */ /* 0x000fe40000004100 */
[----:B------:R-:W-:Y:S01]  /*3ee0*/  FADD.FTZ R151, R232, -R151 ;  /* 0x80000097e8977221 */ /* 0x000fe20000010000 */
[----:B------:R-:W-:Y:S01]  /*3ef0*/  ISETP.GE.U32.AND.EX P0, PT, R179, 0x1000000, PT, P0 ;  /* 0x01000000b300780c */ /* 0x000fe20003f06100 */
[C---:B------:R-:W-:Y:S01]  /*3f00*/  @P2 FMUL.FTZ R179, R178.reuse, UR4 ;  /* 0x00000004b2b32c20 */ /* 0x040fe20008410000 */
[----:B------:R-:W-:Y:S01]  /*3f10*/  FMUL.FTZ R152, R77, R152 ;  /* 0x000000984d987220 */ /* 0x000fe20000410000 */
[----:B------:R-:W-:Y:S01]  /*3f20*/  FMUL.FTZ R151, R3, R151 ;  /* 0x0000009703977220 */ /* 0x000fe20000410000 */
[----:B------:R-:W-:Y:S01]  /*3f30*/  FMUL.FTZ R178, R178, UR4 ;  /* 0x00000004b2b27c20 */ /* 0x000fe20008410000 */
[----:B------:R-:W-:Y:S01]  /*3f40*/  @P2 FMUL.FTZ R28, R179, R156 ;  /* 0x0000009cb31c2220 */ /* 0x000fe20000410000 */
[----:B------:R-:W-:Y:S01]  /*3f50*/  MOV R156, RZ ;  /* 0x000000ff009c7202 */ /* 0x000fe20000000f00 */
[----:B------:R-:W-:Y:S01]  /*3f60*/  FMUL.FTZ R179, R151, R4 ;  /* 0x0000000497b37220 */ /* 0x000fe20000410000 */
[----:B------:R-:W-:Y:S01]  /*3f70*/  FSEL R152, R152, RZ, P5 ;  /* 0x000000ff98987208 */ /* 0x000fe20002800000 */
[----:B------:R-:W-:Y:S01]  /*3f80*/  FMUL.FTZ R178, R78, R178 ;  /* 0x000000b24eb27220 */ /* 0x000fe20000410000 */
[----:B------:R-:W-:-:S02]  /*3f90*/  FSEL R239, R239, RZ, P3 ;  /* 0x000000ffefef7208 */ /* 0x000fc40001800000 */
[----:B------:R-:W-:Y:S01]  /*3fa0*/  F2FP.F16.F32.PACK_AB R154, R152, R154 ;  /* 0x0000009a989a723e */ /* 0x000fe200000000ff */
[C---:B------:R-:W-:Y:S01]  /*3fb0*/  @P0 FMUL.FTZ R232, R179.reuse, UR4 ;  /* 0x00000004b3e80c20 */ /* 0x040fe20008410000 */
[----:B------:R-:W-:Y:S01]  /*3fc0*/  FMUL.FTZ R179, R179, UR4 ;  /* 0x00000004b3b37c20 */ /* 0x000fe20008410000 */
[----:B------:R-:W-:Y:S01]  /*3fd0*/  @P0 HADD2.F32 R155, -RZ, R155.H1_H1 ;  /* 0x3000009bff9b0230 */ /* 0x000fe20000004100 */
[----:B------:R-:W-:Y:S02]  /*3fe0*/  FSEL R152, R238, RZ, P4 ;  /* 0x000000ffee987208 */ /* 0x000fe40002000000 */
[----:B------:R-:W-:Y:S02]  /*3ff0*/  FMUL.FTZ R179, R79, R179 ;  /* 0x000000b34fb37220 */ /* 0x000fe40000410000 */
[----:B------:R-:W-:Y:S01]  /*4000*/  @P0 FMUL.FTZ R156, R232, R155 ;  /* 0x0000009be89c0220 */ /* 0x000fe20000410000 */
[----:B------:R-:W-:Y:S02]  /*4010*/  FSEL R155, R178, RZ, P2 ;  /* 0x000000ffb29b7208 */ /* 0x000fe40001000000 */
[----:B------:R-:W-:-:S02]  /*4020*/  FSEL R179, R179, RZ, P0 ;  /* 0x000000ffb3b37208 */ /* 0x000fc40000000000 */
[----:B------:R-:W-:Y:S02]  /*4030*/  F2FP.F16.F32.PACK_AB R152, R239, R152 ;  /* 0x00000098ef98723e */ /* 0x000fe400000000ff */
[----:B------:R-:W-:-:S07]  /*4040*/  F2FP.F16.F32.PACK_AB R155, R179, R155 ;  /* 0x0000009bb39b723e */ /* 0x000fce00000000ff */
.L_x_19156:
        /* <DEDUP_REMOVED lines=16> */
[-CC-:B------:R-:W-:Y:S01]  /*4150*/  FFMA.FTZ R145, R218, R21.reuse, R22.reuse ;  /* 0x00000015da917223 */ /* 0x180fe20000010016 */
[----:B------:R-:W-:Y:S01]  /*4160*/  FADD.FTZ R147, R223, -R147 ;  /* 0x80000093df937221 */ /* 0x000fe20000010000 */
[----:B------:R-:W-:Y:S01]  /*4170*/  FFMA.FTZ R182, R182, R21, R22 ;  /* 0x00000015b6b67223 */ /* 0x000fe20000010016 */
[----:B------:R-:W-:Y:S01]  /*4180*/  FMUL.FTZ R146, R3, R219 ;  /* 0x000000db03927220 */ /* 0x000fe20000410000 */
[----:B------:R-:W-:Y:S01]  /*4190*/  LOP3.LUT P4, RZ, R181, 0xff, RZ, 0xc0, !PT ;  /* 0x000000ffb5ff7812 */ /* 0x000fe2000788c0ff */
[----:B------:R-:W-:Y:S01]  /*41a0*/  FMUL.FTZ R147, R3, R147 ;  /* 0x0000009303937220 */ /* 0x000fe20000410000 */
[----:B------:R-:W-:Y:S01]  /*41b0*/  CS2R R178, SRZ ;  /* 0x0000000000b27805 */ /* 0x000fe2000001ff00 */
[----:B------:R-:W-:Y:S01]  /*41c0*/  FMUL.FTZ R218, R146, R4 ;  /* 0x0000000492da7220 */ /* 0x000fe20000410000 */
[----:B------:R-:W-:Y:S01]  /*41d0*/  FADD.FTZ R182, R216, -R182 ;  /* 0x800000b6d8b67221 */ /* 0x000fe20000010000 */
[----:B-----5:R-:W-:-:S02]  /*41e0*/  @P2 HADD2.F32 R144, -RZ, R153.H0_H0 ;  /* 0x20000099ff902230 */ /* 0x020fc40000004100 */
[----:B------:R-:W-:Y:S01]  /*41f0*/  FMUL.FTZ R148, R147, R4 ;  /* 0x0000000493947220 */ /* 0x000fe20000410000 */
[----:B------:R-:W-:Y:S01]  /*4200*/  FMUL.FTZ R218, R218, UR4 ;  /* 0x00000004dada7c20 */ /* 0x000fe20008410000 */
[-CC-:B------:R-:W-:Y:S01]  /*4210*/  FFMA.FTZ R149, R183, R21.reuse, R22.reuse ;  /* 0x00000015b7957223 */ /* 0x180fe20000010016 */
[----:B------:R-:W-:Y:S01]  /*4220*/  LOP3.LUT P5, RZ, R181, 0xff00, RZ, 0xc0, !PT ;  /* 0x0000ff00b5ff7812 */ /* 0x000fe200078ac0ff */
[----:B------:R-:W-:Y:S01]  /*4230*/  FFMA.FTZ R151, R184, R21, R22 ;  /* 0x00000015b8977223 */ /* 0x000fe20000010016 */
[----:B------:R-:W-:Y:S01]  /*4240*/  @P2 FMUL.FTZ R178, R144, R218 ;  /* 0x000000da90b22220 */ /* 0x000fe20000410000 */
[----:B------:R-:W-:Y:S02]  /*4250*/  @P3 HADD2.F32 R144, -RZ, R153.H1_H1 ;  /* 0x30000099ff903230 */ /* 0x000fe40000004100 */
[----:B------:R-:W-:Y:S01]  /*4260*/  FMUL.FTZ R153, R148, UR4 ;  /* 0x0000000494997c20 */ /* 0x000fe20008410000 */
[----:B------:R-:W-:Y:S01]  /*4270*/  FMUL.FTZ R148, R3, R182 ;  /* 0x000000b603947220 */ /* 0x000fe20000410000 */
[----:B------:R-:W-:Y:S01]  /*4280*/  FADD.FTZ R149, R217, -R149 ;  /* 0x80000095d9957221 */ /* 0x000fe20000010000 */
[----:B------:R-:W-:-:S02]  /*4290*/  @P4 HADD2.F32 R150, -RZ, R154.H0_H0 ;  /* 0x2000009aff964230 */ /* 0x000fc40000004100 */
[----:B------:R-:W-:Y:S01]  /*42a0*/  @P3 FMUL.FTZ R179, R144, R153 ;  /* 0x0000009990b33220 */ /* 0x000fe20000410000 */
[----:B------:R-:W-:Y:S01]  /*42b0*/  FMUL.FTZ R144, R148, R4 ;  /* 0x0000000494907220 */ /* 0x000fe20000410000 */
[----:B------:R-:W-:Y:S01]  /*42c0*/  FMUL.FTZ R149, R3, R149 ;  /* 0x0000009503957220 */ /* 0x000fe20000410000 */
[----:B------:R-:W-:Y:S02]  /*42d0*/  CS2R R182, SRZ ;  /* 0x0000000000b67805 */ /* 0x000fe4000001ff00 */
[----:B------:R-:W-:Y:S01]  /*42e0*/  LOP3.LUT P6, RZ, R181, 0xff0000, RZ, 0xc0, !PT ;  /* 0x00ff0000b5ff7812 */ /* 0x000fe200078cc0ff */
[----:B------:R-:W-:Y:S01]  /*42f0*/  FMUL.FTZ R144, R144, UR4 ;  /* 0x0000000490907c20 */ /* 0x000fe20008410000 */
[----:B------:R-:W-:Y:S02]  /*4300*/  @P5 HADD2.F32 R154, -RZ, R154.H1_H1 ;  /* 0x3000009aff9a5230 */ /* 0x000fe40000004100 */
[----:B------:R-:W-:Y:S01]  /*4310*/  FADD.FTZ R151, R207, -R151 ;  /* 0x80000097cf977221 */ /* 0x000fe20000010000 */
[----:B------:R-:W-:Y:S01]  /*4320*/  ISETP.GE.U32.AND P0, PT, R180, RZ, PT ;  /* 0x000000ffb400720c */ /* 0x000fe20003f06070 */
[----:B------:R-:W-:Y:S01]  /*4330*/  @P4 FMUL.FTZ R182, R150, R144 ;  /* 0x0000009096b64220 */ /* 0x000fe20000410000 */
[----:B------:R-:W-:Y:S01]  /*4340*/  FMUL.FTZ R150, R149, R4 ;  /* 0x0000000495967220 */ /* 0x000fe20000410000 */
[-CC-:B------:R-:W-:Y:S01]  /*4350*/  FFMA.FTZ R204, R204, R21.reuse, R22.reuse ;  /* 0x00000015cccc7223 */ /* 0x180fe20000010016 */
[----:B------:R-:W-:Y:S01]  /*4360*/  ISETP.GE.U32.AND.EX P0, PT, R181, 0x1000000, PT, P0 ;  /* 0x01000000b500780c */ /* 0x000fe20003f06100 */
[----:B------:R-:W-:Y:S01]  /*4370*/  FFMA.FTZ R190, R190, R21, R22 ;  /* 0x00000015bebe7223 */ /* 0x000fe20000010016 */
[----:B------:R-:W-:Y:S01]  /*4380*/  FMUL.FTZ R150, R150, UR4 ;  /* 0x0000000496967c20 */ /* 0x000fe20008410000 */
[----:B------:R-:W-:Y:S01]  /*4390*/  FADD.FTZ R204, R206, -R204 ;  /* 0x800000cccecc7221 */ /* 0x000fe20000010000 */
[----:B------:R-:W-:Y:S01]  /*43a0*/  MOV R184, RZ ;  /* 0x000000ff00b87202 */ /* 0x000fe20000000f00 */
[----:B------:R-:W-:Y:S01]  /*43b0*/  FADD.FTZ R190, R191, -R190 ;  /* 0x800000bebfbe7221 */ /* 0x000fe20000010000 */
[-C--:B------:R-:W-:Y:S01]  /*43c0*/  @P5 FMUL.FTZ R183, R154, R150.reuse ;  /* 0x000000969ab75220 */ /* 0x080fe20000410000 */
[----:B------:R-:W-:Y:S01]  /*43d0*/  FMUL.FTZ R207, R85, R150 ;  /* 0x0000009655cf7220 */ /* 0x000fe20000410000 */
[----:B------:R-:W-:Y:S01]  /*43e0*/  FMUL.FTZ R150, R3, R151 ;  /* 0x0000009703967220 */ /* 0x000fe20000410000 */
[----:B------:R-:W-:Y:S01]  /*43f0*/  FMUL.FTZ R154, R84, R144 ;  /* 0x00000090549a7220 */ /* 0x000fe20000410000 */
[----:B------:R-:W-:-:S02]  /*4400*/  @P6 HADD2.F32 R151, -RZ, R155.H0_H0 ;  /* 0x2000009bff976230 */ /* 0x000fc40000004100 */
[----:B------:R-:W-:Y:S01]  /*4410*/  FADD.FTZ R145, R221, -R145 ;  /* 0x80000091dd917221 */ /* 0x000fe20000010000 */
[----:B------:R-:W-:Y:S01]  /*4420*/  FMUL.FTZ R144, R150, R4 ;  /* 0x0000000496907220 */ /* 0x000fe20000410000 */
[----:B------:R-:W-:Y:S01]  /*4430*/  FSEL R207, R207, RZ, P5 ;  /* 0x000000ffcfcf7208 */ /* 0x000fe20002800000 */
[----:B------:R-:W-:Y:S01]  /*4440*/  @P0 HADD2.F32 R155, -RZ, R155.H1_H1 ;  /* 0x3000009bff9b0230 */ /* 0x000fe20000004100 */
[----:B------:R-:W-:Y:S01]  /*4450*/  FSEL R154, R154, RZ, P4 ;  /* 0x000000ff9a9a7208 */ /* 0x000fe20002000000 */
[----:B------:R-:W-:Y:S01]  /*4460*/  FMUL.FTZ R144, R144, UR4 ;  /* 0x0000000490907c20 */ /* 0x000fe20008410000 */
[C---:B------:R-:W-:Y:S01]  /*4470*/  LOP3.LUT P4, RZ, R180.reuse, 0xff, RZ, 0xc0, !PT ;  /* 0x000000ffb4ff7812 */ /* 0x040fe2000788c0ff */
[----:B------:R-:W-:Y:S01]  /*4480*/  FMUL.FTZ R145, R3, R145 ;  /* 0x0000009103917220 */ /* 0x000fe20000410000 */
[----:B------:R-:W-:Y:S01]  /*4490*/  LOP3.LUT P5, RZ, R180, 0xff00, RZ, 0xc0, !PT ;  /* 0x0000ff00b4ff7812 */ /* 0x000fe200078ac0ff */
        /* <DEDUP_REMOVED lines=8> */
[----:B------:R-:W-:Y:S01]  /*4520*/  FMUL.FTZ R181, R180, UR4 ;  /* 0x00000004b4b57c20 */ /* 0x000fe20008410000 */
[----:B------:R-:W-:Y:S01]  /*4530*/  MOV R180, RZ ;  /* 0x000000ff00b47202 */ /* 0x000fe20000000f00 */
[----:B------:R-:W-:Y:S01]  /*4540*/  @P4 HADD2.F32 R191, -RZ, R152.H0_H0 ;  /* 0x20000098ffbf4230 */ /* 0x000fe20000004100 */
[----:B------:R-:W-:Y:S01]  /*4550*/  FSEL R218, R218, RZ, P2 ;  /* 0x000000ffdada7208 */ /* 0x000fe20001000000 */
[-C--:B------:R-:W-:Y:S01]  /*4560*/  @P0 FMUL.FTZ R180, R155, R181.reuse ;  /* 0x000000b59bb40220 */ /* 0x080fe20000410000 */
[----:B------:R-:W-:Y:S01]  /*4570*/  FMUL.FTZ R181, R87, R181 ;  /* 0x000000b557b57220 */ /* 0x000fe20000410000 */
[----:B------:R-:W-:Y:S02]  /*4580*/  FSEL R153, R153, RZ, P3 ;  /* 0x000000ff99997208 */ /* 0x000fe40001800000 */
[----:B------:R-:W-:Y:S02]  /*4590*/  F2FP.F16.F32.PACK_AB R154, R207, R154 ;  /* 0x0000009acf9a723e */ /* 0x000fe400000000ff */
[----:B------:R-:W-:-:S02]  /*45a0*/  FSEL R155, R181, RZ, P0 ;  /* 0x000000ffb59b7208 */ /* 0x000fc40000000000 */
[----:B------:R-:W-:Y:S02]  /*45b0*/  MOV R181, RZ ;  /* 0x000000ff00b57202 */ /* 0x000fe40000000f00 */
[----:B------:R-:W-:Y:S01]  /*45c0*/  F2FP.F16.F32.PACK_AB R155, R155, R144 ;  /* 0x000000909b9b723e */ /* 0x000fe200000000ff */
[----:B------:R-:W-:Y:S01]  /*45d0*/  FMUL.FTZ R144, R3, R190 ;  /* 0x000000be03907220 */ /* 0x000fe20000410000 */
[----:B------:R-:W-:-:S03]  /*45e0*/  F2FP.F16.F32.PACK_AB R153, R153, R218 ;  /* 0x000000da9999723e */ /* 0x000fc600000000ff */
[----:B------:R-:W-:-:S04]  /*45f0*/  FMUL.FTZ R190, R144, R4 ;  /* 0x0000000490be7220 */ /* 0x000fc80000410000 */
[----:B------:R-:W-:-:S04]  /*4600*/  FMUL.FTZ R190, R190, UR4 ;  /* 0x00000004bebe7c20 */ /* 0x000fc80008410000 */
[-C--:B------:R-:W-:Y:S01]  /*4610*/  @P4 FMUL.FTZ R181, R191, R190.reuse ;  /* 0x000000bebfb54220 */ /* 0x080fe20000410000 */
[----:B------:R-:W-:Y:S02]  /*4620*/  @P5 HADD2.F32 R191, -RZ, R152.H1_H1 ;  /* 0x30000098ffbf5230 */ /* 0x000fe40000004100 */
[----:B------:R-:W-:Y:S01]  /*4630*/  FMUL.FTZ R152, R204, UR4 ;  /* 0x00000004cc987c20 */ /* 0x000fe20008410000 */
[----:B------:R-:W-:Y:S01]  /*4640*/  MOV R204, RZ ;  /* 0x000000ff00cc7202 */ /* 0x000fe20000000f00 */
[----:B------:R-:W-:Y:S02]  /*4650*/  FMUL.FTZ R190, R80, R190 ;  /* 0x000000be50be7220 */ /* 0x000fe40000410000 */
[-C--:B------:R-:W-:Y:S01]  /*4660*/  @P5 FMUL.FTZ R204, R191, R152.reuse ;  /* 0x00000098bfcc5220 */ /* 0x080fe20000410000 */
[----:B------:R-:W-:Y:S02]  /*4670*/  FMUL.FTZ R152, R81, R152 ;  /* 0x0000009851987220 */ /* 0x000fe40000410000 */
[----:B------:R-:W-:-:S03]  /*4680*/  FSEL R190, R190, RZ, P4 ;  /* 0x000000ffbebe7208 */ /* 0x000fc60002000000 */
[----:B------:R-:W-:-:S04]  /*4690*/  FSEL R152, R152, RZ, P5 ;  /* 0x000000ff98987208 */ /* 0x000fc80002800000 */
[----:B------:R-:W-:Y:S01]  /*46a0*/  F2FP.F16.F32.PACK_AB R152, R152, R190 ;  /* 0x000000be9898723e */ /* 0x000fe200000000ff */
[----:B------:R-:W-:Y:S06]  /*46b0*/  BRA `(.L_x_19158) ;  /* 0x0000000400747947 */ /* 0x000fec0003800000 */
.L_x_19157:
[-CC-:B------:R-:W-:Y:S01]  /*46c0*/  FFMA.FTZ R182, R182, R21.reuse, R22.reuse ;  /* 0x00000015b6b67223 */ /* 0x180fe20000010016 */
[----:B------:R-:W-:Y:S01]  /*46d0*/  LOP3.LUT P0, RZ, R181, 0xff, RZ, 0xc0, !PT ;  /* 0x000000ffb5ff7812 */ /* 0x000fe2000780c0ff */
[-C--:B------:R-:W-:Y:S01]  /*46e0*/  FFMA.FTZ R183, R183, R21.reuse, R22 ;  /* 0x00000015b7b77223 */ /* 0x080fe20000010016 */
[----:B------:R-:W-:Y:S01]  /*46f0*/  LOP3.LUT P2, RZ, R181, 0xff00, RZ, 0xc0, !PT ;  /* 0x0000ff00b5ff7812 */ /* 0x000fe2000784c0ff */
[----:B------:R-:W-:Y:S01]  /*4700*/  FADD.FTZ R182, R216, -R182 ;  /* 0x800000b6d8b67221 */ /* 0x000fe20000010000 */
[-CC-:B------:R-:W-:Y:S01]  /*4710*/  FFMA.FTZ R184, R184, R21.reuse, R22.reuse ;  /* 0x00000015b8b87223 */ /* 0x180fe20000010016 */
[----:B------:R-:W-:Y:S01]  /*4720*/  FADD.FTZ R183, R217, -R183 ;  /* 0x800000b7d9b77221 */ /* 0x000fe20000010000 */
[----:B------:R-:W-:Y:S01]  /*4730*/  FFMA.FTZ R204, R204, R21, R22 ;  /* 0x00000015cccc7223 */ /* 0x000fe20000010016 */
[----:B------:R-:W-:Y:S01]  /*4740*/  FMUL.FTZ R182, R3, R182 ;  /* 0x000000b603b67220 */ /* 0x000fe20000410000 */
[----:B------:R-:W-:Y:S01]  /*4750*/  FADD.FTZ R184, R207, -R184 ;  /* 0x800000b8cfb87221 */ /* 0x000fe20000010000 */
[----:B------:R-:W-:Y:S01]  /*4760*/  FMUL.FTZ R183, R3, R183 ;  /* 0x000000b703b77220 */ /* 0x000fe20000410000 */
[----:B------:R-:W-:Y:S01]  /*4770*/  FADD.FTZ R204, R206, -R204 ;  /* 0x800000cccecc7221 */ /* 0x000fe20000010000 */
[----:B------:R-:W-:Y:S01]  /*4780*/  FMUL.FTZ R182, R4, R182 ;  /* 0x000000b604b67220 */ /* 0x000fe20000410000 */
[----:B------:R-:W-:Y:S01]  /*4790*/  LOP3.LUT P3, RZ, R181, 0xff0000, RZ, 0xc0, !PT ;  /* 0x00ff0000b5ff7812 */ /* 0x000fe2000786c0ff */
[----:B-----5:R-:W-:-:S02]  /*47a0*/  @P0 HADD2.F32 R207, -RZ, R154.H0_H0 ;  /* 0x2000009affcf0230 */ /* 0x020fc40000004100 */
[----:B------:R-:W-:Y:S01]  /*47b0*/  FMUL.FTZ R183, R4, R183 ;  /* 0x000000b704b77220 */ /* 0x000fe20000410000 */
[----:B------:R-:W-:Y:S01]  /*47c0*/  FMUL.FTZ R206, R182, UR4 ;  /* 0x00000004b6ce7c20 */ /* 0x000fe20008410000 */
[----:B------:R-:W-:Y:S01]  /*47d0*/  MOV R182, RZ ;  /* 0x000000ff00b67202 */ /* 0x000fe20000000f00 */
[----:B------:R-:W-:Y:S01]  /*47e0*/  FMUL.FTZ R184, R3, R184 ;  /* 0x000000b803b87220 */ /* 0x000fe20000410000 */
[-CC-:B------:R-:W-:Y:S01]  /*47f0*/  FFMA.FTZ R219, R219, R21.reuse, R22.reuse ;  /* 0x00000015dbdb7223 */ /* 0x180fe20000010016 */
[-C--:B------:R-:W-:Y:S01]  /*4800*/  @P0 FMUL.FTZ R182, R207, R206.reuse ;  /* 0x000000cecfb60220 */ /* 0x080fe20000410000 */
[----:B------:R-:W-:Y:S01]  /*4810*/  FMUL.FTZ R206, R84, R206 ;  /* 0x000000ce54ce7220 */ /* 0x000fe20000410000 */
[----:B------:R-:W-:Y:S02]  /*4820*/  @P2 HADD2.F32 R207, -RZ, R154.H1_H1 ;  /* 0x3000009affcf2230 */ /* 0x000fe40000004100 */
[----:B------:R-:W-:Y:S01]  /*4830*/  FMUL.FTZ R154, R183, UR4 ;  /* 0x00000004b79a7c20 */ /* 0x000fe20008410000 */
[----:B------:R-:W-:Y:S01]  /*4840*/  FMUL.FTZ R184, R4, R184 ;  /* 0x000000b804b87220 */ /* 0x000fe20000410000 */
[----:B------:R-:W-:Y:S01]  /*4850*/  MOV R183, RZ ;  /* 0x000000ff00b77202 */ /* 0x000fe20000000f00 */
[----:B------:R-:W-:Y:S01]  /*4860*/  @P3 HADD2.F32 R216, -RZ, R155.H0_H0 ;  /* 0x2000009bffd83230 */ /* 0x000fe20000004100 */
[----:B------:R-:W-:Y:S01]  /*4870*/  FSEL R206, R206, RZ, P0 ;  /* 0x000000ffcece7208 */ /* 0x000fe20000000000 */
[-C--:B------:R-:W-:Y:S01]  /*4880*/  @P2 FMUL.FTZ R183, R207, R154.reuse ;  /* 0x0000009acfb72220 */ /* 0x080fe20000410000 */
[C---:B------:R-:W-:Y:S01]  /*4890*/  LOP3.LUT P5, RZ, R180.reuse, 0xff0000, RZ, 0xc0, !PT ;  /* 0x00ff0000b4ff7812 */ /* 0x040fe200078ac0ff */
[----:B------:R-:W-:Y:S01]  /*48a0*/  FMUL.FTZ R154, R85, R154 ;  /* 0x0000009a559a7220 */ /* 0x000fe20000410000 */
[----:B------:R-:W-:Y:S01]  /*48b0*/  ISETP.GE.U32.AND P0, PT, R180, RZ, PT ;  /* 0x000000ffb400720c */ /* 0x000fe20003f06070 */
[----:B------:R-:W-:Y:S01]  /*48c0*/  FADD.FTZ R178, R222, -R219 ;  /* 0x800000dbdeb27221 */ /* 0x000fe20000010000 */
[----:B------:R-:W-:Y:S01]  /*48d0*/  FMUL.FTZ R207, R184, UR4 ;  /* 0x00000004b8cf7c20 */ /* 0x000fe20008410000 */
[----:B------:R-:W-:Y:S01]  /*48e0*/  MOV R184, RZ ;  /* 0x000000ff00b87202 */ /* 0x000fe20000000f00 */
[--C-:B------:R-:W-:Y:S01]  /*48f0*/  FFMA.FTZ R190, R190, R21, R22.reuse ;  /* 0x00000015bebe7223 */ /* 0x100fe20000010016 */
[----:B------:R-:W-:Y:S01]  /*4900*/  ISETP.GE.U32.AND.EX P0, PT, R181, 0x1000000, PT, P0 ;  /* 0x01000000b500780c */ /* 0x000fe20003f06100 */
[----:B------:R-:W-:Y:S01]  /*4910*/  FMUL.FTZ R178, R3, R178 ;  /* 0x000000b203b27220 */ /* 0x000fe20000410000 */
[-C--:B------:R-:W-:Y:S01]  /*4920*/  @P3 FMUL.FTZ R184, R216, R207.reuse ;  /* 0x000000cfd8b83220 */ /* 0x080fe20000410000 */
[----:B------:R-:W-:Y:S01]  /*4930*/  FSEL R154, R154, RZ, P2 ;  /* 0x000000ff9a9a7208 */ /* 0x000fe20001000000 */
[----:B------:R-:W-:Y:S01]  /*4940*/  FMUL.FTZ R207, R86, R207 ;  /* 0x000000cf56cf7220 */ /* 0x000fe20000410000 */
[----:B------:R-:W-:Y:S01]  /*4950*/  LOP3.LUT P2, RZ, R180, 0xff, RZ, 0xc0, !PT ;  /* 0x000000ffb4ff7812 */ /* 0x000fe2000784c0ff */
[-C--:B------:R-:W-:Y:S01]  /*4960*/  FFMA.FTZ R218, R218, R21.reuse, R22 ;  /* 0x00000015dada7223 */ /* 0x080fe20000010016 */
[----:B------:R-:W-:Y:S01]  /*4970*/  FADD.FTZ R190, R191, -R190 ;  /* 0x800000bebfbe7221 */ /* 0x000fe20000010000 */
[----:B------:R-:W-:Y:S01]  /*4980*/  FMUL.FTZ R178, R4, R178 ;  /* 0x000000b204b27220 */ /* 0x000fe20000410000 */
[----:B------:R-:W-:Y:S01]  /*4990*/  FMUL.FTZ R204, R3, R204 ;  /* 0x000000cc03cc7220 */ /* 0x000fe20000410000 */
[----:B------:R-:W-:Y:S01]  /*49a0*/  FFMA.FTZ R220, R220, R21, R22 ;  /* 0x00000015dcdc7223 */ /* 0x000fe20000010016 */
[----:B------:R-:W-:Y:S01]  /*49b0*/  FSEL R207, R207, RZ, P3 ;  /* 0x000000ffcfcf7208 */ /* 0x000fe20001800000 */
[----:B------:R-:W-:Y:S01]  /*49c0*/  FADD.FTZ R221, R221, -R218 ;  /* 0x800000dadddd7221 */ /* 0x000fe20000010000 */
[----:B------:R-:W-:Y:S01]  /*49d0*/  @P5 HADD2.F32 R179, -RZ, R153.H0_H0 ;  /* 0x20000099ffb35230 */ /* 0x000fe20000004100 */
[C---:B------:R-:W-:Y:S01]  /*49e0*/  LOP3.LUT P4, RZ, R180.reuse, 0xff000000, RZ, 0xc0, !PT ;  /* 0xff000000b4ff7812 */ /* 0x040fe2000788c0ff */
[----:B------:R-:W-:Y:S01]  /*49f0*/  FMUL.FTZ R190, R3, R190 ;  /* 0x000000be03be7220 */ /* 0x000fe20000410000 */
[----:B------:R-:W-:Y:S01]  /*4a00*/  LOP3.LUT P3, RZ, R180, 0xff00, RZ, 0xc0, !PT ;  /* 0x0000ff00b4ff7812 */ /* 0x000fe2000786c0ff */
[----:B------:R-:W-:Y:S01]  /*4a10*/  FMUL.FTZ R218, R178, UR4 ;  /* 0x00000004b2da7c20 */ /* 0x000fe20008410000 */
[----:B------:R-:W-:Y:S01]  /*4a20*/  FMUL.FTZ R204, R4, R204 ;  /* 0x000000cc04cc7220 */ /* 0x000fe20000410000 */
[----:B------:R-:W-:Y:S01]  /*4a30*/  FADD.FTZ R223, R223, -R220 ;  /* 0x800000dcdfdf7221 */ /* 0x000fe20000010000 */
[----:B------:R-:W-:Y:S01]  /*4a40*/  MOV R178, RZ ;  /* 0x000000ff00b27202 */ /* 0x000fe20000000f00 */
[----:B------:R-:W-:-:S02]  /*4a50*/  @P0 HADD2.F32 R181, -RZ, R155.H1_H1 ;  /* 0x3000009bffb50230 */ /* 0x000fc40000004100 */
[----:B------:R-:W-:Y:S01]  /*4a60*/  FMUL.FTZ R190, R4, R190 ;  /* 0x000000be04be7220 */ /* 0x000fe20000410000 */
[----:B------:R-:W-:Y:S01]  /*4a70*/  @P5 FMUL.FTZ R178, R179, R218 ;  /* 0x000000dab3b25220 */ /* 0x000fe20000410000 */
[----:B------:R-:W-:Y:S01]  /*4a80*/  FMUL.FTZ R155, R204, UR4 ;  /* 0x00000004cc9b7c20 */ /* 0x000fe20008410000 */
[C---:B------:R-:W-:Y:S01]  /*4a90*/  FMUL.FTZ R179, R3.reuse, R223 ;  /* 0x000000df03b37220 */ /* 0x040fe20000410000 */
[----:B------:R-:W-:Y:S01]  /*4aa0*/  FMUL.FTZ R204, R3, R221 ;  /* 0x000000dd03cc7220 */ /* 0x000fe20000410000 */
[----:B------:R-:W-:Y:S02]  /*4ab0*/  @P2 HADD2.F32 R191, -RZ, R152.H0_H0 ;  /* 0x20000098ffbf2230 */ /* 0x000fe40000004100 */
[----:B------:R-:W-:Y:S01]  /*4ac0*/  FMUL.FTZ R190, R190, UR4 ;  /* 0x00000004bebe7c20 */ /* 0x000fe20008410000 */
[----:B------:R-:W-:Y:S01]  /*4ad0*/  MOV R180, RZ ;  /* 0x000000ff00b47202 */ /* 0x000fe20000000f00 */
[C---:B------:R-:W-:Y:S01]  /*4ae0*/  FMUL.FTZ R179, R4.reuse, R179 ;  /* 0x000000b304b37220 */ /* 0x040fe20000410000 */
[----:B------:R-:W-:Y:S01]  /*4af0*/  @P0 FMUL.FTZ R180, R181, R155 ;  /* 0x0000009bb5b40220 */ /* 0x000fe20000410000 */
        /* <DEDUP_REMOVED lines=25> */
.L_x_19158:
        /* <DEDUP_REMOVED lines=18> */
[----:B------:R-:W-:Y:S01]  /*4db0*/  LOP3.LUT P4, RZ, R173, 0xff, RZ, 0xc0, !PT ;  /* 0x000000ffadff7812 */ /* 0x000fe2000788c0ff */
[----:B------:R-:W-:Y:S01]  /*4dc0*/  FMUL.FTZ R146, R3, R188 ;  /* 0x000000bc03927220 */ /* 0x000fe20000410000 */
[----:B------:R-:W-:Y:S01]  /*4dd0*/  FFMA.FTZ R145, R187, R21, R22 ;  /* 0x00000015bb917223 */ /* 0x000fe20000010016 */
[----:B------:R-:W-:Y:S01]  /*4de0*/  FMUL.FTZ R147, R3, R147 ;  /* 0x0000009303937220 */ /* 0x000fe20000410000 */
[----:B------:R-:W-:Y:S01]  /*4df0*/  MOV R187, RZ ;  /* 0x000000ff00bb7202 */ /* 0x000fe20000000f00 */
[----:B------:R-:W-:Y:S01]  /*4e00*/  FMUL.FTZ R194, R146, R4 ;  /* 0x0000000492c27220 */ /* 0x000fe20000410000 */
[----:B------:R-:W-:Y:S01]  /*4e10*/  FADD.FTZ R195, R197, -R195 ;  /* 0x800000c3c5c37221 */ /* 0x000fe20000010000 */
[----:B-----5:R-:W-:-:S02]  /*4e20*/  @P2 HADD2.F32 R144, -RZ, R153.H0_H0 ;  /* 0x20000099ff902230 */ /* 0x020fc40000004100 */
[----:B------:R-:W-:Y:S01]  /*4e30*/  FMUL.FTZ R148, R147, R4 ;  /* 0x0000000493947220 */ /* 0x000fe20000410000 */
[----:B------:R-:W-:Y:S01]  /*4e40*/  FMUL.FTZ R194, R194, UR4 ;  /* 0x00000004c2c27c20 */ /* 0x000fe20008410000 */
[----:B------:R-:W-:Y:S01]  /*4e50*/  CS2R R188, SRZ ;  /* 0x0000000000bc7805 */ /* 0x000fe2000001ff00 */
[----:B------:R-:W-:Y:S01]  /*4e60*/  FFMA.FTZ R149, R198, R21, R22 ;  /* 0x00000015c6957223 */ /* 0x000fe20000010016 */
[----:B------:R-:W-:Y:S01]  /*4e70*/  LOP3.LUT P5, RZ, R173, 0xff00, RZ, 0xc0, !PT ;  /* 0x0000ff00adff7812 */ /* 0x000fe200078ac0ff */
        /* <DEDUP_REMOVED lines=9> */
[-C--:B------:R-:W-:Y:S01]  /*4f10*/  FFMA.FTZ R200, R200, R21.reuse, R22 ;  /* 0x00000015c8c87223 */ /* 0x080fe20000010016 */
[----:B------:R-:W-:Y:S01]  /*4f20*/  LOP3.LUT P6, RZ, R173, 0xff0000, RZ, 0xc0, !PT ;  /* 0x00ff0000adff7812 */ /* 0x000fe200078cc0ff */
[----:B------:R-:W-:Y:S01]  /*4f30*/  FMUL.FTZ R144, R144, UR4 ;  /* 0x0000000490907c20 */ /* 0x000fe20008410000 */
[----:B------:R-:W-:Y:S02]  /*4f40*/  @P5 HADD2.F32 R154, -RZ, R154.H1_H1 ;  /* 0x3000009aff9a5230 */ /* 0x000fe40000004100 */
[----:B------:R-:W-:Y:S01]  /*4f50*/  FADD.FTZ R201, R201, -R200 ;  /* 0x800000c8c9c97221 */ /* 0x000fe20000010000 */
[----:B------:R-:W-:Y:S01]  /*4f60*/  CS2R R190, SRZ ;  /* 0x0000000000be7805 */ /* 0x000fe2000001ff00 */
[----:B------:R-:W-:Y:S01]  /*4f70*/  @P4 FMUL.FTZ R189, R150, R144 ;  /* 0x0000009096bd4220 */ /* 0x000fe20000410000 */
[----:B------:R-:W-:Y:S01]  /*4f80*/  FMUL.FTZ R150, R149, R4 ;  /* 0x0000000495967220 */ /* 0x000fe20000410000 */
[----:B------:R-:W-:Y:S01]  /*4f90*/  ISETP.GE.U32.AND P0, PT, R172, RZ, PT ;  /* 0x000000ffac00720c */ /* 0x000fe20003f06070 */
[----:B------:R-:W-:Y:S01]  /*4fa0*/  FFMA.FTZ R202, R202, R21, R22 ;  /* 0x00000015caca7223 */ /* 0x000fe20000010016 */
[----:B------:R-:W-:Y:S01]  /*4fb0*/  FADD.FTZ R145, R193, -R145 ;  /* 0x80000091c1917221 */ /* 0x000fe20000010000 */
[----:B------:R-:W-:Y:S01]  /*4fc0*/  FMUL.FTZ R150, R150, UR4 ;  /* 0x0000000496967c20 */ /* 0x000fe20008410000 */
[----:B------:R-:W-:Y:S01]  /*4fd0*/  ISETP.GE.U32.AND.EX P0, PT, R173, 0x1000000, PT, P0 ;  /* 0x01000000ad00780c */ /* 0x000fe20003f06100 */
[----:B------:R-:W-:Y:S01]  /*4fe0*/  FADD.FTZ R202, R203, -R202 ;  /* 0x800000cacbca7221 */ /* 0x000fe20000010000 */
[----:B------:R-:W-:-:S02]  /*4ff0*/  @P6 HADD2.F32 R151, -RZ, R155.H0_H0 ;  /* 0x2000009bff976230 */ /* 0x000fc40000004100 */
[-C--:B------:R-:W-:Y:S01]  /*5000*/  @P5 FMUL.FTZ R190, R154, R150.reuse ;  /* 0x000000969abe5220 */ /* 0x080fe20000410000 */
[----:B------:R-:W-:Y:S01]  /*5010*/  FMUL.FTZ R195, R93, R150 ;  /* 0x000000965dc37220 */ /* 0x000fe20000410000 */
[----:B------:R-:W-:Y:S01]  /*5020*/  FMUL.FTZ R150, R3, R201 ;  /* 0x000000c903967220 */ /* 0x000fe20000410000 */
[----:B------:R-:W-:Y:S01]  /*5030*/  FMUL.FTZ R154, R92, R144 ;  /* 0x000000905c9a7220 */ /* 0x000fe20000410000 */
[----:B------:R-:W-:Y:S01]  /*5040*/  MOV R193, RZ ;  /* 0x000000ff00c17202 */ /* 0x000fe20000000f00 */
[----:B------:R-:W-:Y:S01]  /*5050*/  FFMA.FTZ R186, R186, R21, R22 ;  /* 0x00000015baba7223 */ /* 0x000fe20000010016 */
[----:B------:R-:W-:Y:S01]  /*5060*/  FMUL.FTZ R144, R150, R4 ;  /* 0x0000000496907220 */ /* 0x000fe20000410000 */
[----:B------:R-:W-:Y:S01]  /*5070*/  FSEL R195, R195, RZ, P5 ;  /* 0x000000ffc3c37208 */ /* 0x000fe20002800000 */
[----:B------:R-:W-:Y:S01]  /*5080*/  FMUL.FTZ R145, R3, R145 ;  /* 0x0000009103917220 */ /* 0x000fe20000410000 */
[----:B------:R-:W-:Y:S01]  /*5090*/  FSEL R154, R154, RZ, P4 ;  /* 0x000000ff9a9a7208 */ /* 0x000fe20002000000 */
[----:B------:R-:W-:Y:S01]  /*50a0*/  FMUL.FTZ R144, R144, UR4 ;  /* 0x0000000490907c20 */ /* 0x000fe20008410000 */
[C---:B------:R-:W-:Y:S01]  /*50b0*/  LOP3.LUT P4, RZ, R172.reuse, 0xff, RZ, 0xc0, !PT ;  /* 0x000000ffacff7812 */ /* 0x040fe2000788c0ff */
[----:B------:R-:W-:Y:S01]  /*50c0*/  @P0 HADD2.F32 R155, -RZ, R155.H1_H1 ;  /* 0x3000009bff9b0230 */ /* 0x000fe20000004100 */
[----:B------:R-:W-:Y:S01]  /*50d0*/  LOP3.LUT P5, RZ, R172, 0xff00, RZ, 0xc0, !PT ;  /* 0x0000ff00acff7812 */ /* 0x000fe200078ac0ff */
[----:B------:R-:W-:Y:S01]  /*50e0*/  @P6 FMUL.FTZ R191, R151, R144 ;  /* 0x0000009097bf6220 */ /* 0x000fe20000410000 */
[----:B------:R-:W-:Y:S01]  /*50f0*/  FMUL.FTZ R151, R3, R202 ;  /* 0x000000ca03977220 */ /* 0x000fe20000410000 */
[----:B------:R-:W-:Y:S01]  /*5100*/  FMUL.FTZ R144, R94, R144 ;  /* 0x000000905e907220 */ /* 0x000fe20000410000 */
[----:B------:R-:W-:Y:S01]  /*5110*/  FADD.FTZ R186, R192, -R186 ;  /* 0x800000bac0ba7221 */ /* 0x000fe20000010000 */
[-C--:B------:R-:W-:Y:S01]  /*5120*/  FMUL.FTZ R192, R145, R4.reuse ;  /* 0x0000000491c07220 */ /* 0x080fe20000410000 */
[----:B------:R-:W-:Y:S01]  /*5130*/  FMUL.FTZ R172, R151, R4 ;  /* 0x0000000497ac7220 */ /* 0x000fe20000410000 */
[----:B------:R-:W-:Y:S01]  /*5140*/  FMUL.FTZ R194, R90, R194 ;  /* 0x000000c25ac27220 */ /* 0x000fe20000410000 */
[----:B------:R-:W-:Y:S01]  /*5150*/  FSEL R144, R144, RZ, P6 ;  /* 0x000000ff90907208 */ /* 0x000fe20003000000 */
[----:B------:R-:W-:Y:S01]  /*5160*/  FMUL.FTZ R153, R91, R153 ;  /* 0x000000995b997220 */ /* 0x000fe20000410000 */
[----:B------:R-:W-:Y:S01]  /*5170*/  FMUL.FTZ R172, R172, UR4 ;  /* 0x00000004acac7c20 */ /* 0x000fe20008410000 */
[----:B------:R-:W-:Y:S01]  /*5180*/  @P4 HADD2.F32 R173, -RZ, R152.H0_H0 ;  /* 0x20000098ffad4230 */ /* 0x000fe20000004100 */
[----:B------:R-:W-:-:S02]  /*5190*/  FSEL R194, R194, RZ, P2 ;  /* 0x000000ffc2c27208 */ /* 0x000fc40001000000 */
[-C--:B------:R-:W-:Y:S01]  /*51a0*/  @P0 FMUL.FTZ R193, R155, R172.reuse ;  /* 0x000000ac9bc10220 */ /* 0x080fe20000410000 */
[----:B------:R-:W-:Y:S01]  /*51b0*/  FMUL.FTZ R172, R95, R172 ;  /* 0x000000ac5fac7220 */ /* 0x000fe20000410000 */
[----:B------:R-:W-:Y:S02]  /*51c0*/  FSEL R153, R153, RZ, P3 ;  /* 0x000000ff99997208 */ /* 0x000fe40001800000 */
[----:B------:R-:W-:Y:S02]  /*51d0*/  F2FP.F16.F32.PACK_AB R154, R195, R154 ;  /* 0x0000009ac39a723e */ /* 0x000fe400000000ff */
[----:B------:R-:W-:Y:S02]  /*51e0*/  FSEL R155, R172, RZ, P0 ;  /* 0x000000ffac9b7208 */ /* 0x000fe40000000000 */
[----:B------:R-:W-:Y:S02]  /*51f0*/  F2FP.F16.F32.PACK_AB R153, R153, R194 ;  /* 0x000000c29999723e */ /* 0x000fe400000000ff */
[----:B------:R-:W-:Y:S01]  /*5200*/  F2FP.F16.F32.PACK_AB R155, R155, R144 ;  /* 0x000000909b9b723e */ /* 0x000fe200000000ff */
[----:B------:R-:W-:Y:S01]  /*5210*/  FMUL.FTZ R144, R3, R186 ;  /* 0x000000ba03907220 */ /* 0x000fe20000410000 */
[----:B------:R-:W-:-:S03]  /*5220*/  MOV R186, RZ ;  /* 0x000000ff00ba7202 */ /* 0x000fc60000000f00 */
        /* <DEDUP_REMOVED lines=13> */
.L_x_19159:
[-CC-:B------:R-:W-:Y:S01]  /*5300*/  FFMA.FTZ R188, R188, R21.reuse, R22.reuse ;  /* 0x00000015bcbc7223 */ /* 0x180fe20000010016 */
[----:B------:R-:W-:Y:S01]  /*5310*/  LOP3.LUT P5, RZ, R172, 0xff0000, RZ, 0xc0, !PT ;  /* 0x00ff0000acff7812 */ /* 0x000fe200078ac0ff */
[-CC-:B------:R-:W-:Y:S01]  /*5320*/  FFMA.FTZ R205, R187, R21.reuse, R22.reuse ;  /* 0x00000015bbcd7223 */ /* 0x180fe20000010016 */
[-C--:B------:R-:W-:Y:S01]  /*5330*/  FFMA.FTZ R189, R189, R21.reuse, R22 ;  /* 0x00000015bdbd7223 */ /* 0x080fe20000010016 */
[----:B------:R-:W-:Y:S01]  /*5340*/  FADD.FTZ R187, R194, -R188 ;  /* 0x800000bcc2bb7221 */ /* 0x000fe20000010000 */
[----:B------:R-:W-:Y:S01]  /*5350*/  LOP3.LUT P4, RZ, R172, 0xff000000, RZ, 0xc0, !PT ;  /* 0xff000000acff7812 */ /* 0x000fe2000788c0ff */
[--C-:B------:R-:W-:Y:S01]  /*5360*/  FFMA.FTZ R195, R195, R21, R22.reuse ;  /* 0x00000015c3c37223 */ /* 0x100fe20000010016 */
[----:B------:R-:W-:Y:S01]  /*5370*/  FADD.FTZ R196, R196, -R189 ;  /* 0x800000bdc4c47221 */ /* 0x000fe20000010000 */
[----:B------:R-:W-:Y:S01]  /*5380*/  FMUL.FTZ R187, R3, R187 ;  /* 0x000000bb03bb7220 */ /* 0x000fe20000410000 */
[----:B------:R-:W-:Y:S01]  /*5390*/  LOP3.LUT P0, RZ, R173, 0xff, RZ, 0xc0, !PT ;  /* 0x000000ffadff7812 */ /* 0x000fe2000780c0ff */
[----:B------:R-:W-:Y:S01]  /*53a0*/  FADD.FTZ R195, R197, -R195 ;  /* 0x800000c3c5c37221 */ /* 0x000fe20000010000 */
[----:B------:R-:W-:Y:S01]  /*53b0*/  FFMA.FTZ R198, R198, R21, R22 ;  /* 0x00000015c6c67223 */ /* 0x000fe20000010016 */
[----:B------:R-:W-:Y:S01]  /*53c0*/  FMUL.FTZ R187, R4, R187 ;  /* 0x000000bb04bb7220 */ /* 0x000fe20000410000 */
[----:B------:R-:W-:Y:S01]  /*53d0*/  LOP3.LUT P2, RZ, R173, 0xff00, RZ, 0xc0, !PT ;  /* 0x0000ff00adff7812 */ /* 0x000fe2000784c0ff */
[----:B-----5:R-:W-:-:S02]  /*53e0*/  @P5 HADD2.F32 R188, -RZ, R153.H0_H0 ;  /* 0x20000099ffbc5230 */ /* 0x020fc40000004100 */
[----:B------:R-:W-:Y:S01]  /*53f0*/  FMUL.FTZ R195, R3, R195 ;  /* 0x000000c303c37220 */ /* 0x000fe20000410000 */
[----:B------:R-:W-:Y:S01]  /*5400*/  FMUL.FTZ R194, R187, UR4 ;  /* 0x00000004bbc27c20 */ /* 0x000fe20008410000 */
[----:B------:R-:W-:Y:S01]  /*5410*/  MOV R187, RZ ;  /* 0x000000ff00bb7202 */ /* 0x000fe20000000f00 */
[----:B------:R-:W-:Y:S02]  /*5420*/  @P4 HADD2.F32 R189, -RZ, R153.H1_H1 ;  /* 0x30000099ffbd4230 */ /* 0x000fe40000004100 */
[----:B------:R-:W-:Y:S01]  /*5430*/  FMUL.FTZ R191, R4, R195 ;  /* 0x000000c304bf7220 */ /* 0x000fe20000410000 */
[----:B------:R-:W-:Y:S01]  /*5440*/  @P5 FMUL.FTZ R187, R188, R194 ;  /* 0x000000c2bcbb5220 */ /* 0x000fe20000410000 */
[----:B------:R-:W-:Y:S01]  /*5450*/  FMUL.FTZ R188, R3, R196 ;  /* 0x000000c403bc7220 */ /* 0x000fe20000410000 */
[----:B------:R-:W-:Y:S01]  /*5460*/  FADD.FTZ R198, R199, -R198 ;  /* 0x800000c6c7c67221 */ /* 0x000fe20000010000 */
[--C-:B------:R-:W-:Y:S02]  /*5470*/  @P0 HADD2.F32 R190, -RZ, R154.reuse.H0_H0 ;  /* 0x2000009affbe0230 */ /* 0x100fe40000004100 */
[----:B------:R-:W-:Y:S01]  /*5480*/  FFMA.FTZ R200, R200, R21, R22 ;  /* 0x00000015c8c87223 */ /* 0x000fe20000010016 */
[----:B------:R-:W-:Y:S01]  /*5490*/  FMUL.FTZ R188, R4, R188 ;  /* 0x000000bc04bc7220 */ /* 0x000fe20000410000 */
[----:B------:R-:W-:Y:S01]  /*54a0*/  FMUL.FTZ R191, R191, UR4 ;  /* 0x00000004bfbf7c20 */ /* 0x000fe20008410000 */
[----:B------:R-:W-:Y:S01]  /*54b0*/  FMUL.FTZ R198, R3, R198 ;  /* 0x000000c603c67220 */ /* 0x000fe20000410000 */
[----:B------:R-:W-:Y:S01]  /*54c0*/  LOP3.LUT P3, RZ, R173, 0xff0000, RZ, 0xc0, !PT ;  /* 0x00ff0000adff7812 */ /* 0x000fe2000786c0ff */
[----:B------:R-:W-:Y:S01]  /*54d0*/  FMUL.FTZ R153, R188, UR4 ;  /* 0x00000004bc997c20 */ /* 0x000fe20008410000 */
[----:B------:R-:W-:Y:S01]  /*54e0*/  MOV R188, RZ ;  /* 0x000000ff00bc7202 */ /* 0x000fe20000000f00 */
[----:B------:R-:W-:Y:S01]  /*54f0*/  FADD.FTZ R200, R201, -R200 ;  /* 0x800000c8c9c87221 */ /* 0x000fe20000010000 */
[----:B------:R-:W-:Y:S01]  /*5500*/  FMUL.FTZ R195, R92, R191 ;  /* 0x000000bf5cc37220 */ /* 0x000fe20000410000 */
[----:B------:R-:W-:Y:S01]  /*5510*/  @P4 FMUL.FTZ R188, R189, R153 ;  /* 0x00000099bdbc4220 */ /* 0x000fe20000410000 */
[----:B------:R-:W-:Y:S01]  /*5520*/  MOV R189, RZ ;  /* 0x000000ff00bd7202 */ /* 0x000fe20000000f00 */
[----:B------:R-:W-:Y:S01]  /*5530*/  @P0 FMUL.FTZ R189, R190, R191 ;  /* 0x000000bfbebd0220 */ /* 0x000fe20000410000 */
[----:B------:R-:W-:Y:S01]  /*5540*/  FMUL.FTZ R190, R4, R198 ;  /* 0x000000c604be7220 */ /* 0x000fe20000410000 */
[----:B------:R-:W-:Y:S01]  /*5550*/  FADD.FTZ R205, R193, -R205 ;  /* 0x800000cdc1cd7221 */ /* 0x000fe20000010000 */
[----:B------:R-:W-:-:S02]  /*5560*/  @P2 HADD2.F32 R193, -RZ, R154.H1_H1 ;  /* 0x3000009affc12230 */ /* 0x000fc40000004100 */
[----:B------:R-:W-:Y:S01]  /*5570*/  FMUL.FTZ R200, R3, R200 ;  /* 0x000000c803c87220 */ /* 0x000fe20000410000 */
[----:B------:R-:W-:Y:S01]  /*5580*/  FMUL.FTZ R154, R190, UR4 ;  /* 0x00000004be9a7c20 */ /* 0x000fe20008410000 */
[----:B------:R-:W-:Y:S01]  /*5590*/  FSEL R195, R195, RZ, P0 ;  /* 0x000000ffc3c37208 */ /* 0x000fe20000000000 */
[-C--:B------:R-:W-:Y:S01]  /*55a0*/  FFMA.FTZ R202, R202, R21.reuse, R22 ;  /* 0x00000015caca7223 */ /* 0x080fe20000010016 */
[----:B------:R-:W-:Y:S01]  /*55b0*/  ISETP.GE.U32.AND P0, PT, R172, RZ, PT ;  /* 0x000000ffac00720c */ /* 0x000fe20003f06070 */
[----:B------:R-:W-:Y:S01]  /*55c0*/  FMUL.FTZ R200, R4, R200 ;  /* 0x000000c804c87220 */ /* 0x000fe20000410000 */
[----:B------:R-:W-:Y:S01]  /*55d0*/  MOV R190, RZ ;  /* 0x000000ff00be7202 */ /* 0x000fe20000000f00 */
[-C--:B------:R-:W-:Y:S01]  /*55e0*/  @P2 FMUL.FTZ R190, R193, R154.reuse ;  /* 0x0000009ac1be2220 */ /* 0x080fe20000410000 */
[----:B------:R-:W-:Y:S01]  /*55f0*/  FMUL.FTZ R154, R93, R154 ;  /* 0x0000009a5d9a7220 */ /* 0x000fe20000410000 */
[--C-:B------:R-:W-:Y:S01]  /*5600*/  @P3 HADD2.F32 R196, -RZ, R155.reuse.H0_H0 ;  /* 0x2000009bffc43230 */ /* 0x100fe20000004100 */
[----:B------:R-:W-:Y:S01]  /*5610*/  ISETP.GE.U32.AND.EX P0, PT, R173, 0x1000000, PT, P0 ;  /* 0x01000000ad00780c */ /* 0x000fe20003f06100 */
[----:B------:R-:W-:Y:S01]  /*5620*/  FMUL.FTZ R193, R200, UR4 ;  /* 0x00000004c8c17c20 */ /* 0x000fe20008410000 */
[----:B------:R-:W-:Y:S01]  /*5630*/  FADD.FTZ R203, R203, -R202 ;  /* 0x800000cacbcb7221 */ /* 0x000fe20000010000 */
[----:B------:R-:W-:Y:S01]  /*5640*/  FFMA.FTZ R186, R186, R21, R22 ;  /* 0x00000015baba7223 */ /* 0x000fe20000010016 */
[----:B------:R-:W-:Y:S01]  /*5650*/  MOV R191, RZ ;  /* 0x000000ff00bf7202 */ /* 0x000fe20000000f00 */
[-C--:B------:R-:W-:Y:S01]  /*5660*/  @P3 FMUL.FTZ R191, R196, R193.reuse ;  /* 0x000000c1c4bf3220 */ /* 0x080fe20000410000 */
[----:B------:R-:W-:Y:S01]  /*5670*/  FSEL R154, R154, RZ, P2 ;  /* 0x000000ff9a9a7208 */ /* 0x000fe20001000000 */
[----:B------:R-:W-:Y:S01]  /*5680*/  FMUL.FTZ R193, R94, R193 ;  /* 0x000000c15ec17220 */ /* 0x000fe20000410000 */
[----:B------:R-:W-:Y:S01]  /*5690*/  LOP3.LUT P2, RZ, R172, 0xff, RZ, 0xc0, !PT ;  /* 0x000000ffacff7812 */ /* 0x000fe2000784c0ff */
[C---:B------:R-:W-:Y:S01]  /*56a0*/  FMUL.FTZ R203, R3.reuse, R203 ;  /* 0x000000cb03cb7220 */ /* 0x040fe20000410000 */
[----:B------:R-:W-:Y:S01]  /*56b0*/  FADD.FTZ R186, R192, -R186 ;  /* 0x800000bac0ba7221 */ /* 0x000fe20000010000 */
[----:B------:R-:W-:Y:S01]  /*56c0*/  FMUL.FTZ R205, R3, R205 ;  /* 0x000000cd03cd7220 */ /* 0x000fe20000410000 */
[----:B------:R-:W-:Y:S01]  /*56d0*/  FSEL R173, R193, RZ, P3 ;  /* 0x000000ffc1ad7208 */ /* 0x000fe20001800000 */
[----:B------:R-:W-:Y:S01]  /*56e0*/  FMUL.FTZ R203, R4, R203 ;  /* 0x000000cb04cb7220 */ /* 0x000fe20000410000 */
[----:B------:R-:W-:Y:S01]  /*56f0*/  FMUL.FTZ R186, R3, R186 ;  /* 0x000000ba03ba7220 */ /* 0x000fe20000410000 */
[----:B------:R-:W-:Y:S01]  /*5700*/  LOP3.LUT P3, RZ, R172, 0xff00, RZ, 0xc0, !PT ;  /* 0x0000ff00acff7812 */ /* 0x000fe2000786c0ff */
[----:B------:R-:W-:-:S02]  /*5710*/  @P0 HADD2.F32 R172, -RZ, R155.H1_H1 ;  /* 0x3000009bffac0230 */ /* 0x000fc40000004100 */
[----:B------:R-:W-:Y:S01]  /*5720*/  FMUL.FTZ R155, R203, UR4 ;  /* 0x00000004cb9b7c20 */ /* 0x000fe20008410000 */
[----:B------:R-:W-:Y:S01]  /*5730*/  FMUL.FTZ R186, R4, R186 ;  /* 0x000000ba04ba7220 */ /* 0x000fe20000410000 */
[----:B------:R-:W-:Y:S01]  /*5740*/  MOV R193, RZ ;  /* 0x000000ff00c17202 */ /* 0x000fe20000000f00 */
[----:B------:R-:W-:Y:S01]  /*5750*/  FMUL.FTZ R194, R90, R194 ;  /* 0x000000c25ac27220 */ /* 0x000fe20000410000 */
[-C--:B------:R-:W-:Y:S01]  /*5760*/  @P0 FMUL.FTZ R193, R172, R155.reuse ;  /* 0x0000009bacc10220 */ /* 0x080fe20000410000 */
[--C-:B------:R-:W-:Y:S02]  /*5770*/  @P2 HADD2.F32 R192, -RZ, R152.reuse.H0_H0 ;  /* 0x20000098ffc02230 */ /* 0x100fe40000004100 */
[----:B------:R-:W-:Y:S01]  /*5780*/  FMUL.FTZ R172, R186, UR4 ;  /* 0x00000004baac7c20 */ /* 0x000fe20008410000 */
[----:B------:R-:W-:Y:S01]  /*5790*/  MOV R186, RZ ;  /* 0x000000ff00ba7202 */ /* 0x000fe20000000f00 */
        /* <DEDUP_REMOVED lines=19> */
.L_x_19160:
        /* <DEDUP_REMOVED lines=19> */
[C---:B------:R-:W-:Y:S01]  /*5a00*/  FMUL.FTZ R146, R3.reuse, R160 ;  /* 0x000000a003927220 */ /* 0x040fe20000410000 */
[----:B------:R-:W-:Y:S01]  /*5a10*/  FFMA.FTZ R168, R168, R21, R22 ;  /* 0x00000015a8a87223 */ /* 0x000fe20000010016 */
[----:B------:R-:W-:Y:S01]  /*5a20*/  FMUL.FTZ R147, R3, R147 ;  /* 0x0000009303937220 */ /* 0x000fe20000410000 */
[----:B------:R-:W-:Y:S01]  /*5a30*/  LOP3.LUT P4, RZ, R163, 0xff, RZ, 0xc0, !PT ;  /* 0x000000ffa3ff7812 */ /* 0x000fe2000788c0ff */
[----:B------:R-:W-:Y:S01]  /*5a40*/  FMUL.FTZ R144, R146, R4 ;  /* 0x0000000492907220 */ /* 0x000fe20000410000 */
[----:B------:R-:W-:Y:S01]  /*5a50*/  FADD.FTZ R168, R169, -R168 ;  /* 0x800000a8a9a87221 */ /* 0x000fe20000010000 */
[----:B-----5:R-:W-:-:S02]  /*5a60*/  @P2 HADD2.F32 R148, -RZ, R153.H0_H0 ;  /* 0x20000099ff942230 */ /* 0x020fc40000004100 */
[----:B------:R-:W-:Y:S01]  /*5a70*/  FMUL.FTZ R149, R147, R4 ;  /* 0x0000000493957220 */ /* 0x000fe20000410000 */
[----:B------:R-:W-:Y:S01]  /*5a80*/  FMUL.FTZ R144, R144, UR4 ;  /* 0x0000000490907c20 */ /* 0x000fe20008410000 */
[----:B------:R-:W-:Y:S01]  /*5a90*/  FADD.FTZ R145, R165, -R145 ;  /* 0x80000091a5917221 */ /* 0x000fe20000010000 */
[----:B------:R-:W-:Y:S02]  /*5aa0*/  MOV R165, RZ ;  /* 0x000000ff00a57202 */ /* 0x000fe40000000f00 */
[----:B------:R-:W-:Y:S01]  /*5ab0*/  CS2R R166, SRZ ;  /* 0x0000000000a67805 */ /* 0x000fe2000001ff00 */
[----:B------:R-:W-:Y:S01]  /*5ac0*/  @P2 FMUL.FTZ R157, R148, R144 ;  /* 0x00000090949d2220 */ /* 0x000fe20000410000 */
[----:B------:R-:W-:Y:S02]  /*5ad0*/  @P3 HADD2.F32 R148, -RZ, R153.H1_H1 ;  /* 0x30000099ff943230 */ /* 0x000fe40000004100 */
[----:B------:R-:W-:Y:S01]  /*5ae0*/  FMUL.FTZ R153, R149, UR4 ;  /* 0x0000000495997c20 */ /* 0x000fe20008410000 */
[----:B------:R-:W-:Y:S01]  /*5af0*/  FFMA.FTZ R149, R170, R21, R22 ;  /* 0x00000015aa957223 */ /* 0x000fe20000010016 */
[----:B------:R-:W-:Y:S01]  /*5b00*/  LOP3.LUT P5, RZ, R163, 0xff00, RZ, 0xc0, !PT ;  /* 0x0000ff00a3ff7812 */ /* 0x000fe200078ac0ff */
[----:B------:R-:W-:-:S02]  /*5b10*/  @P4 HADD2.F32 R151, -RZ, R154.H0_H0 ;  /* 0x2000009aff974230 */ /* 0x000fc40000004100 */
[----:B------:R-:W-:Y:S01]  /*5b20*/  @P3 FMUL.FTZ R165, R148, R153 ;  /* 0x0000009994a53220 */ /* 0x000fe20000410000 */
[----:B------:R-:W-:Y:S01]  /*5b30*/  FMUL.FTZ R148, R3, R168 ;  /* 0x000000a803947220 */ /* 0x000fe20000410000 */
[----:B------:R-:W-:Y:S01]  /*5b40*/  FADD.FTZ R149, R171, -R149 ;  /* 0x80000095ab957221 */ /* 0x000fe20000010000 */
[----:B------:R-:W-:Y:S01]  /*5b50*/  FFMA.FTZ R174, R174, R21, R22 ;  /* 0x00000015aeae7223 */ /* 0x000fe20000010016 */
[----:B------:R-:W-:Y:S01]  /*5b60*/  LOP3.LUT P6, RZ, R163, 0xff0000, RZ, 0xc0, !PT ;  /* 0x00ff0000a3ff7812 */ /* 0x000fe200078cc0ff */
[----:B------:R-:W-:Y:S01]  /*5b70*/  FMUL.FTZ R150, R148, R4 ;  /* 0x0000000494967220 */ /* 0x000fe20000410000 */
[----:B------:R-:W-:Y:S01]  /*5b80*/  FMUL.FTZ R149, R3, R149 ;  /* 0x0000009503957220 */ /* 0x000fe20000410000 */
[----:B------:R-:W-:Y:S01]  /*5b90*/  FADD.FTZ R175, R175, -R174 ;  /* 0x800000aeafaf7221 */ /* 0x000fe20000010000 */
[----:B------:R-:W-:Y:S01]  /*5ba0*/  ISETP.GE.U32.AND P0, PT, R162, RZ, PT ;  /* 0x000000ffa200720c */ /* 0x000fe20003f06070 */
[----:B------:R-:W-:Y:S01]  /*5bb0*/  FMUL.FTZ R150, R150, UR4 ;  /* 0x0000000496967c20 */ /* 0x000fe20008410000 */
[----:B------:R-:W-:Y:S01]  /*5bc0*/  FFMA.FTZ R176, R176, R21, R22 ;  /* 0x00000015b0b07223 */ /* 0x000fe20000010016 */
[----:B------:R-:W-:Y:S01]  /*5bd0*/  @P5 HADD2.F32 R154, -RZ, R154.H1_H1 ;  /* 0x3000009aff9a5230 */ /* 0x000fe20000004100 */
[----:B------:R-:W-:Y:S01]  /*5be0*/  ISETP.GE.U32.AND.EX P0, PT, R163, 0x1000000, PT, P0 ;  /* 0x01000000a300780c */ /* 0x000fe20003f06100 */
[----:B------:R-:W-:Y:S01]  /*5bf0*/  @P4 FMUL.FTZ R166, R151, R150 ;  /* 0x0000009697a64220 */ /* 0x000fe20000410000 */
[----:B------:R-:W-:Y:S01]  /*5c00*/  FMUL.FTZ R151, R149, R4 ;  /* 0x0000000495977220 */ /* 0x000fe20000410000 */
[----:B------:R-:W-:Y:S01]  /*5c10*/  FADD.FTZ R177, R177, -R176 ;  /* 0x800000b0b1b17221 */ /* 0x000fe20000010000 */
[----:B------:R-:W-:Y:S01]  /*5c20*/  MOV R168, RZ ;  /* 0x000000ff00a87202 */ /* 0x000fe20000000f00 */
[----:B------:R-:W-:-:S02]  /*5c30*/  @P6 HADD2.F32 R161, -RZ, R155.H0_H0 ;  /* 0x2000009bffa16230 */ /* 0x000fc40000004100 */
[----:B------:R-:W-:Y:S01]  /*5c40*/  FMUL.FTZ R151, R151, UR4 ;  /* 0x0000000497977c20 */ /* 0x000fe20008410000 */
[----:B------:R-:W-:Y:S01]  /*5c50*/  FFMA.FTZ R31, R31, R21, R22 ;  /* 0x000000151f1f7223 */ /* 0x000fe20000010016 */
[----:B------:R-:W-:Y:S01]  /*5c60*/  FMUL.FTZ R144, R98, R144 ;  /* 0x0000009062907220 */ /* 0x000fe20000410000 */
[----:B------:R-:W-:Y:S01]  /*5c70*/  FMUL.FTZ R153, R99, R153 ;  /* 0x0000009963997220 */ /* 0x000fe20000410000 */
[----:B------:R-:W-:Y:S01]  /*5c80*/  @P5 FMUL.FTZ R167, R154, R151 ;  /* 0x000000979aa75220 */ /* 0x000fe20000410000 */
[----:B------:R-:W-:Y:S01]  /*5c90*/  FMUL.FTZ R154, R100, R150 ;  /* 0x00000096649a7220 */ /* 0x000fe20000410000 */
[----:B------:R-:W-:Y:S01]  /*5ca0*/  FMUL.FTZ R150, R3, R175 ;  /* 0x000000af03967220 */ /* 0x000fe20000410000 */
[----:B------:R-:W-:Y:S01]  /*5cb0*/  FMUL.FTZ R160, R101, R151 ;  /* 0x0000009765a07220 */ /* 0x000fe20000410000 */
[----:B------:R-:W-:Y:S01]  /*5cc0*/  FADD.FTZ R31, R164, -R31 ;  /* 0x8000001fa41f7221 */ /* 0x000fe20000010000 */
[----:B------:R-:W-:Y:S02]  /*5cd0*/  @P0 HADD2.F32 R155, -RZ, R155.H1_H1 ;  /* 0x3000009bff9b0230 */ /* 0x000fe40000004100 */
[----:B------:R-:W-:Y:S01]  /*5ce0*/  FMUL.FTZ R151, R150, R4 ;  /* 0x0000000496977220 */ /* 0x000fe20000410000 */
[----:B------:R-:W-:Y:S01]  /*5cf0*/  FSEL R154, R154, RZ, P4 ;  /* 0x000000ff9a9a7208 */ /* 0x000fe20002000000 */
[----:B------:R-:W-:Y:S01]  /*5d00*/  FMUL.FTZ R145, R3, R145 ;  /* 0x0000009103917220 */ /* 0x000fe20000410000 */
[----:B------:R-:W-:Y:S01]  /*5d10*/  LOP3.LUT P4, RZ, R162, 0xff, RZ, 0xc0, !PT ;  /* 0x000000ffa2ff7812 */ /* 0x000fe2000788c0ff */
[----:B------:R-:W-:Y:S01]  /*5d20*/  FMUL.FTZ R151, R151, UR4 ;  /* 0x0000000497977c20 */ /* 0x000fe20008410000 */
[----:B------:R-:W-:-:S02]  /*5d30*/  FSEL R160, R160, RZ, P5 ;  /* 0x000000ffa0a07208 */ /* 0x000fc40002800000 */
[----:B------:R-:W-:Y:S01]  /*5d40*/  LOP3.LUT P5, RZ, R162, 0xff00, RZ, 0xc0, !PT ;  /* 0x0000ff00a2ff7812 */ /* 0x000fe200078ac0ff */
[-C--:B------:R-:W-:Y:S01]  /*5d50*/  @P6 FMUL.FTZ R168, R161, R151.reuse ;  /* 0x00000097a1a86220 */ /* 0x080fe20000410000 */
[----:B------:R-:W-:Y:S01]  /*5d60*/  FMUL.FTZ R161, R102, R151 ;  /* 0x0000009766a17220 */ /* 0x000fe20000410000 */
[----:B------:R-:W-:Y:S01]  /*5d70*/  FMUL.FTZ R151, R3, R177 ;  /* 0x000000b103977220 */ /* 0x000fe20000410000 */
[----:B------:R-:W-:Y:S02]  /*5d80*/  F2FP.F16.F32.PACK_AB R154, R160, R154 ;  /* 0x0000009aa09a723e */ /* 0x000fe400000000ff */
[----:B------:R-:W-:Y:S01]  /*5d90*/  FSEL R160, R144, RZ, P2 ;  /* 0x000000ff90a07208 */ /* 0x000fe20001000000 */
[-C--:B------:R-:W-:Y:S01]  /*5da0*/  FMUL.FTZ R162, R151, R4.reuse ;  /* 0x0000000497a27220 */ /* 0x080fe20000410000 */
[----:B------:R-:W-:Y:S01]  /*5db0*/  FMUL.FTZ R144, R3, R31 ;  /* 0x0000001f03907220 */ /* 0x000fe20000410000 */
[----:B------:R-:W-:Y:S02]  /*5dc0*/  FSEL R153, R153, RZ, P3 ;  /* 0x000000ff99997208 */ /* 0x000fe40001800000 */
[----:B------:R-:W-:Y:S01]  /*5dd0*/  FMUL.FTZ R163, R162, UR4 ;  /* 0x00000004a2a37c20 */ /* 0x000fe20008410000 */
[----:B------:R-:W-:Y:S01]  /*5de0*/  MOV R162, RZ ;  /* 0x000000ff00a27202 */ /* 0x000fe20000000f00 */
[----:B------:R-:W-:Y:S01]  /*5df0*/  FMUL.FTZ R31, R144, R4 ;  /* 0x00000004901f7220 */ /* 0x000fe20000410000 */
[----:B------:R-:W-:Y:S01]  /*5e00*/  F2FP.F16.F32.PACK_AB R153, R153, R160 ;  /* 0x000000a09999723e */ /* 0x000fe200000000ff */
[-C--:B------:R-:W-:Y:S01]  /*5e10*/  @P0 FMUL.FTZ R162, R155, R163.reuse ;  /* 0x000000a39ba20220 */ /* 0x080fe20000410000 */
[----:B------:R-:W-:Y:S01]  /*5e20*/  FMUL.FTZ R163, R103, R163 ;  /* 0x000000a367a37220 */ /* 0x000fe20000410000 */
[----:B------:R-:W-:-:S02]  /*5e30*/  @P4 HADD2.F32 R160, -RZ, R152.H0_H0 ;  /* 0x20000098ffa04230 */ /* 0x000fc40000004100 */
[----:B------:R-:W-:Y:S01]  /*5e40*/  FMUL.FTZ R31, R31, UR4 ;  /* 0x000000041f1f7c20 */ /* 0x000fe20008410000 */
[----:B------:R-:W-:Y:S01]  /*5e50*/  @P5 HADD2.F32 R152, -RZ, R152.H1_H1 ;  /* 0x30000098ff985230 */ /* 0x000fe20000004100 */
[----:B------:R-:W-:Y:S02]  /*5e60*/  MOV R164, RZ ;  /* 0x000000ff00a47202 */ /* 0x000fe40000000f00 */
[----:B------:R-:W-:Y:S02]  /*5e70*/  FSEL R155, R163, RZ, P0 ;  /* 0x000000ffa39b7208 */ /* 0x000fe40000000000 */
[----:B------:R-:W-:Y:S01]  /*5e80*/  MOV R163, RZ ;  /* 0x000000ff00a37202 */ /* 0x000fe20000000f00 */
[-C--:B------:R-:W-:Y:S01]  /*5e90*/  @P4 FMUL.FTZ R163, R160, R31.reuse ;  /* 0x0000001fa0a34220 */ /* 0x080fe20000410000 */
[----:B------:R-:W-:Y:S01]  /*5ea0*/  FMUL.FTZ R160, R145, R4 ;  /* 0x0000000491a07220 */ /* 0x000fe20000410000 */
[----:B------:R-:W-:Y:S01]  /*5eb0*/  FMUL.FTZ R31, R96, R31 ;  /* 0x0000001f601f7220 */ /* 0x000fe20000410000 */
[----:B------:R-:W-:-:S02]  /*5ec0*/  FSEL R161, R161, RZ, P6 ;  /* 0x000000ffa1a17208 */ /* 0x000fc40003000000 */
[----:B------:R-:W-:Y:S02]  /*5ed0*/  FMUL.FTZ R160, R160, UR4 ;  /* 0x00000004a0a07c20 */ /* 0x000fe40008410000 */
[----:B------:R-:W-:Y:S02]  /*5ee0*/  FSEL R31, R31, RZ, P4 ;  /* 0x000000ff1f1f7208 */ /* 0x000fe40002000000 */
[-C--:B------:R-:W-:Y:S01]  /*5ef0*/  @P5 FMUL.FTZ R164, R152, R160.reuse ;  /* 0x000000a098a45220 */ /* 0x080fe20000410000 */
[----:B------:R-:W-:Y:S01]  /*5f00*/  FMUL.FTZ R160, R97, R160 ;  /* 0x000000a061a07220 */ /* 0x000fe20000410000 */
[----:B------:R-:W-:-:S04]  /*5f10*/  F2FP.F16.F32.PACK_AB R155, R155, R161 ;  /* 0x000000a19b9b723e */ /* 0x000fc800000000ff */
[----:B------:R-:W-:-:S04]  /*5f20*/  FSEL R152, R160, RZ, P5 ;  /* 0x000000ffa0987208 */ /* 0x000fc80002800000 */
[----:B------:R-:W-:Y:S01]  /*5f30*/  F2FP.F16.F32.PACK_AB R152, R152, R31 ;  /* 0x0000001f9898723e */ /* 0x000fe200000000ff */
[----:B------:R-:W-:Y:S06]  /*5f40*/  BRA `(.L_x_19162) ;  /* 0x0000000400707947 */ /* 0x000fec0003800000 */
.L_x_19161:
        /* <DEDUP_REMOVED lines=8> */
[----:B------:R-:W-:Y:S01]  /*5fd0*/  FMUL.FTZ R157, R3, R157 ;  /* 0x0000009d039d7220 */ /* 0x000fe20000410000 */
[----:B------:R-:W-:Y:S01]  /*5fe0*/  FFMA.FTZ R168, R168, R21, R22 ;  /* 0x00000015a8a87223 */ /* 0x000fe20000010016 */
[----:B------:R-:W-:Y:S01]  /*5ff0*/  LOP3.LUT P0, RZ, R163, 0xff, RZ, 0xc0, !PT ;  /* 0x000000ffa3ff7812 */ /* 0x000fe2000780c0ff */
[----:B------:R-:W-:Y:S01]  /*6000*/  FMUL.FTZ R165, R3, R167 ;  /* 0x000000a703a57220 */ /* 0x000fe20000410000 */
[----:B------:R-:W-:Y:S01]  /*6010*/  FMUL.FTZ R157, R4, R157 ;  /* 0x0000009d049d7220 */ /* 0x000fe20000410000 */
[----:B------:R-:W-:Y:S01]  /*6020*/  FADD.FTZ R168, R169, -R168 ;  /* 0x800000a8a9a87221 */ /* 0x000fe20000010000 */
[----:B-----5:R-:W-:-:S02]  /*6030*/  @P5 HADD2.F32 R161, -RZ, R153.H0_H0 ;  /* 0x20000099ffa15230 */ /* 0x020fc40000004100 */
[----:B------:R-:W-:Y:S01]  /*6040*/  FMUL.FTZ R165, R4, R165 ;  /* 0x000000a504a57220 */ /* 0x000fe20000410000 */
[----:B------:R-:W-:Y:S01]  /*6050*/  FMUL.FTZ R160, R157, UR4 ;  /* 0x000000049da07c20 */ /* 0x000fe20008410000 */
[----:B------:R-:W-:Y:S01]  /*6060*/  MOV R157, RZ ;  /* 0x000000ff009d7202 */ /* 0x000fe20000000f00 */
[----:B------:R-:W-:Y:S01]  /*6070*/  FMUL.FTZ R168, R3, R168 ;  /* 0x000000a803a87220 */ /* 0x000fe20000410000 */
[----:B------:R-:W-:Y:S01]  /*6080*/  FFMA.FTZ R170, R170, R21, R22 ;  /* 0x00000015aaaa7223 */ /* 0x000fe20000010016 */
[----:B------:R-:W-:Y:S01]  /*6090*/  @P5 FMUL.FTZ R157, R161, R160 ;  /* 0x000000a0a19d5220 */ /* 0x000fe20000410000 */
[----:B------:R-:W-:Y:S02]  /*60a0*/  @P4 HADD2.F32 R161, -RZ, R153.H1_H1 ;  /* 0x30000099ffa14230 */ /* 0x000fe40000004100 */
[----:B------:R-:W-:Y:S01]  /*60b0*/  FMUL.FTZ R153, R165, UR4 ;  /* 0x00000004a5997c20 */ /* 0x000fe20008410000 */
[----:B------:R-:W-:Y:S01]  /*60c0*/  MOV R165, RZ ;  /* 0x000000ff00a57202 */ /* 0x000fe20000000f00 */
[----:B------:R-:W-:Y:S01]  /*60d0*/  FADD.FTZ R170, R171, -R170 ;  /* 0x800000aaabaa7221 */ /* 0x000fe20000010000 */
[----:B------:R-:W-:Y:S01]  /*60e0*/  LOP3.LUT P2, RZ, R163, 0xff00, RZ, 0xc0, !PT ;  /* 0x0000ff00a3ff7812 */ /* 0x000fe2000784c0ff */
[----:B------:R-:W-:Y:S01]  /*60f0*/  @P4 FMUL.FTZ R165, R161, R153 ;  /* 0x00000099a1a54220 */ /* 0x000fe20000410000 */
[----:B------:R-:W-:Y:S01]  /*6100*/  FMUL.FTZ R161, R4, R168 ;  /* 0x000000a804a17220 */ /* 0x000fe20000410000 */
[----:B------:R-:W-:-:S02]  /*6110*/  @P0 HADD2.F32 R167, -RZ, R154.H0_H0 ;  /* 0x2000009affa70230 */ /* 0x000fc40000004100 */
[----:B------:R-:W-:Y:S01]  /*6120*/  FFMA.FTZ R174, R174, R21, R22 ;  /* 0x00000015aeae7223 */ /* 0x000fe20000010016 */
[----:B------:R-:W-:Y:S01]  /*6130*/  MOV R166, RZ ;  /* 0x000000ff00a67202 */ /* 0x000fe20000000f00 */
[----:B------:R-:W-:Y:S01]  /*6140*/  FMUL.FTZ R161, R161, UR4 ;  /* 0x00000004a1a17c20 */ /* 0x000fe20008410000 */
[----:B------:R-:W-:Y:S01]  /*6150*/  FMUL.FTZ R170, R3, R170 ;  /* 0x000000aa03aa7220 */ /* 0x000fe20000410000 */
[----:B------:R-:W-:Y:S01]  /*6160*/  LOP3.LUT P3, RZ, R163, 0xff0000, RZ, 0xc0, !PT ;  /* 0x00ff0000a3ff7812 */ /* 0x000fe2000786c0ff */
[----:B------:R-:W-:Y:S01]  /*6170*/  FADD.FTZ R174, R175, -R174 ;  /* 0x800000aeafae7221 */ /* 0x000fe20000010000 */
[-C--:B------:R-:W-:Y:S01]  /*6180*/  @P0 FMUL.FTZ R166, R167, R161.reuse ;  /* 0x000000a1a7a60220 */ /* 0x080fe20000410000 */
[----:B------:R-:W-:Y:S01]  /*6190*/  FMUL.FTZ R161, R100, R161 ;  /* 0x000000a164a17220 */ /* 0x000fe20000410000 */
[----:B------:R-:W-:Y:S01]  /*61a0*/  FMUL.FTZ R167, R4, R170 ;  /* 0x000000aa04a77220 */ /* 0x000fe20000410000 */
[----:B------:R-:W-:Y:S02]  /*61b0*/  @P2 HADD2.F32 R168, -RZ, R154.H1_H1 ;  /* 0x3000009affa82230 */ /* 0x000fe40000004100 */
[----:B------:R-:W-:Y:S01]  /*61c0*/  FMUL.FTZ R174, R3, R174 ;  /* 0x000000ae03ae7220 */ /* 0x000fe20000410000 */
[----:B------:R-:W-:Y:S01]  /*61d0*/  FFMA.FTZ R176, R176, R21, R22 ;  /* 0x00000015b0b07223 */ /* 0x000fe20000010016 */
[----:B------:R-:W-:Y:S01]  /*61e0*/  FSEL R161, R161, RZ, P0 ;  /* 0x000000ffa1a17208 */ /* 0x000fe20000000000 */
[----:B------:R-:W-:Y:S01]  /*61f0*/  FMUL.FTZ R154, R167, UR4 ;  /* 0x00000004a79a7c20 */ /* 0x000fe20008410000 */
[----:B------:R-:W-:Y:S01]  /*6200*/  ISETP.GE.U32.AND P0, PT, R162, RZ, PT ;  /* 0x000000ffa200720c */ /* 0x000fe20003f06070 */
[----:B------:R-:W-:Y:S01]  /*6210*/  FMUL.FTZ R169, R4, R174 ;  /* 0x000000ae04a97220 */ /* 0x000fe20000410000 */
[----:B------:R-:W-:Y:S01]  /*6220*/  MOV R167, RZ ;  /* 0x000000ff00a77202 */ /* 0x000fe20000000f00 */
[-C--:B------:R-:W-:Y:S01]  /*6230*/  @P2 FMUL.FTZ R167, R168, R154.reuse ;  /* 0x0000009aa8a72220 */ /* 0x080fe20000410000 */
[----:B------:R-:W-:Y:S01]  /*6240*/  ISETP.GE.U32.AND.EX P0, PT, R163, 0x1000000, PT, P0 ;  /* 0x01000000a300780c */ /* 0x000fe20003f06100 */
[----:B------:R-:W-:Y:S01]  /*6250*/  FMUL.FTZ R154, R101, R154 ;  /* 0x0000009a659a7220 */ /* 0x000fe20000410000 */
[----:B------:R-:W-:Y:S01]  /*6260*/  FADD.FTZ R177, R177, -R176 ;  /* 0x800000b0b1b17221 */ /* 0x000fe20000010000 */
[----:B------:R-:W-:-:S02]  /*6270*/  @P3 HADD2.F32 R170, -RZ, R155.H0_H0 ;  /* 0x2000009bffaa3230 */ /* 0x000fc40000004100 */
[----:B------:R-:W-:Y:S01]  /*6280*/  FFMA.FTZ R31, R31, R21, R22 ;  /* 0x000000151f1f7223 */ /* 0x000fe20000010016 */
[----:B------:R-:W-:Y:S01]  /*6290*/  FMUL.FTZ R169, R169, UR4 ;  /* 0x00000004a9a97c20 */ /* 0x000fe20008410000 */
[----:B------:R-:W-:Y:S01]  /*62a0*/  FSEL R154, R154, RZ, P2 ;  /* 0x000000ff9a9a7208 */ /* 0x000fe20001000000 */
[C---:B------:R-:W-:Y:S01]  /*62b0*/  FMUL.FTZ R177, R3.reuse, R177 ;  /* 0x000000b103b17220 */ /* 0x040fe20000410000 */
[----:B------:R-:W-:Y:S01]  /*62c0*/  MOV R168, RZ ;  /* 0x000000ff00a87202 */ /* 0x000fe20000000f00 */
[----:B------:R-:W-:Y:S01]  /*62d0*/  FADD.FTZ R164, R164, -R31 ;  /* 0x8000001fa4a47221 */ /* 0x000fe20000010000 */
[----:B------:R-:W-:Y:S01]  /*62e0*/  LOP3.LUT P2, RZ, R162, 0xff, RZ, 0xc0, !PT ;  /* 0x000000ffa2ff7812 */ /* 0x000fe2000784c0ff */
[-C--:B------:R-:W-:Y:S01]  /*62f0*/  @P3 FMUL.FTZ R168, R170, R169.reuse ;  /* 0x000000a9aaa83220 */ /* 0x080fe20000410000 */
[----:B------:R-:W-:Y:S01]  /*6300*/  FMUL.FTZ R169, R102, R169 ;  /* 0x000000a966a97220 */ /* 0x000fe20000410000 */
[----:B------:R-:W-:Y:S01]  /*6310*/  FMUL.FTZ R177, R4, R177 ;  /* 0x000000b104b17220 */ /* 0x000fe20000410000 */
[----:B------:R-:W-:Y:S01]  /*6320*/  FMUL.FTZ R164, R3, R164 ;  /* 0x000000a403a47220 */ /* 0x000fe20000410000 */
[----:B------:R-:W-:-:S02]  /*6330*/  @P0 HADD2.F32 R31, -RZ, R155.H1_H1 ;  /* 0x3000009bff1f0230 */ /* 0x000fc40000004100 */
[----:B------:R-:W-:Y:S01]  /*6340*/  FMUL.FTZ R172, R3, R172 ;  /* 0x000000ac03ac7220 */ /* 0x000fe20000410000 */
[----:B------:R-:W-:Y:S01]  /*6350*/  FSEL R169, R169, RZ, P3 ;  /* 0x000000ffa9a97208 */ /* 0x000fe20001800000 */
[----:B------:R-:W-:Y:S01]  /*6360*/  FMUL.FTZ R155, R177, UR4 ;  /* 0x00000004b19b7c20 */ /* 0x000fe20008410000 */
[----:B------:R-:W-:Y:S01]  /*6370*/  LOP3.LUT P3, RZ, R162, 0xff00, RZ, 0xc0, !PT ;  /* 0x0000ff00a2ff7812 */ /* 0x000fe2000786c0ff */
[----:B------:R-:W-:Y:S01]  /*6380*/  FMUL.FTZ R164, R4, R164 ;  /* 0x000000a404a47220 */ /* 0x000fe20000410000 */
[----:B------:R-:W-:Y:S01]  /*6390*/  CS2R R162, SRZ ;  /* 0x0000000000a27805 */ /* 0x000fe2000001ff00 */
[----:B------:R-:W-:Y:S01]  /*63a0*/  FMUL.FTZ R160, R98, R160 ;  /* 0x000000a062a07220 */ /* 0x000fe20000410000 */
[-C--:B------:R-:W-:Y:S01]  /*63b0*/  @P0 FMUL.FTZ R162, R31, R155.reuse ;  /* 0x0000009b1fa20220 */ /* 0x080fe20000410000 */
[----:B------:R-:W-:Y:S01]  /*63c0*/  FMUL.FTZ R31, R164, UR4 ;  /* 0x00000004a41f7c20 */ /* 0x000fe20008410000 */
[--C-:B------:R-:W-:Y:S02]  /*63d0*/  @P2 HADD2.F32 R164, -RZ, R152.reuse.H0_H0 ;  /* 0x20000098ffa42230 */ /* 0x100fe40000004100 */
[----:B------:R-:W-:Y:S01]  /*63e0*/  FMUL.FTZ R155, R103, R155 ;  /* 0x0000009b679b7220 */ /* 0x000fe20000410000 */
[----:B------:R-:W-:Y:S01]  /*63f0*/  FMUL.FTZ R153, R99, R153 ;  /* 0x0000009963997220 */ /* 0x000fe20000410000 */
[----:B------:R-:W-:Y:S01]  /*6400*/  FSEL R160, R160, RZ, P5 ;  /* 0x000000ffa0a07208 */ /* 0x000fe20002800000 */
        /* <DEDUP_REMOVED lines=11> */
[----:B------:R-:W-:-:S02]  /*64c0*/  F2FP.F16.F32.PACK_AB R155, R155, R169 ;  /* 0x000000a99b9b723e */ /* 0x000fc400000000ff */
[----:B------:R-:W-:Y:S02]  /*64d0*/  FSEL R152, R152, RZ, P3 ;  /* 0x000000ff98987208 */ /* 0x000fe40001800000 */
[----:B------:R-:W-:Y:S02]  /*64e0*/  F2FP.F16.F32.PACK_AB R154, R154, R161 ;  /* 0x000000a19a9a723e */ /* 0x000fe400000000ff */
[----:B------:R-:W-:Y:S02]  /*64f0*/  F2FP.F16.F32.PACK_AB R153, R153, R160 ;  /* 0x000000a09999723e */ /* 0x000fe400000000ff */
[----:B------:R-:W-:-:S07]  /*6500*/  F2FP.F16.F32.PACK_AB R152, R152, R31 ;  /* 0x0000001f9898723e */ /* 0x000fce00000000ff */
.L_x_19162:
        /* <DEDUP_REMOVED lines=14> */
[-C--:B------:R-:W-:Y:S01]  /*65f0*/  FFMA.FTZ R9, R9, R21.reuse, R22 ;  /* 0x0000001509097223 */ /* 0x080fe20000010016 */
[----:B------:R-:W-:Y:S01]  /*6600*/  FADD.FTZ R7, R15, -R7 ;  /* 0x800000070f077221 */ /* 0x000fe20000010000 */
[----:B------:R-:W-:Y:S01]  /*6610*/  LOP3.LUT P4, RZ, R159, 0xff, RZ, 0xc0, !PT ;  /* 0x000000ff9fff7812 */ /* 0x000fe2000788c0ff */
[----:B------:R-:W-:Y:S01]  /*6620*/  FADD.FTZ R16, R16, -R8 ;  /* 0x8000000810107221 */ /* 0x000fe20000010000 */
[--C-:B------:R-:W-:Y:S01]  /*6630*/  FFMA.FTZ R145, R6, R21, R22.reuse ;  /* 0x0000001506917223 */ /* 0x100fe20000010016 */
[----:B------:R-:W-:Y:S01]  /*6640*/  FMUL.FTZ R146, R3, R7 ;  /* 0x0000000703927220 */ /* 0x000fe20000410000 */
[----:B------:R-:W-:Y:S01]  /*6650*/  FADD.FTZ R9, R17, -R9 ;  /* 0x8000000911097221 */ /* 0x000fe20000010000 */
[----:B------:R-:W-:Y:S01]  /*6660*/  FFMA.FTZ R10, R10, R21, R22 ;  /* 0x000000150a0a7223 */ /* 0x000fe20000010016 */
[----:B------:R-:W-:Y:S01]  /*6670*/  FADD.FTZ R145, R14, -R145 ;  /* 0x800000910e917221 */ /* 0x000fe20000010000 */
[----:B------:R-:W-:Y:S01]  /*6680*/  FMUL.FTZ R8, R146, R4 ;  /* 0x0000000492087220 */ /* 0x000fe20000410000 */
[----:B------:R-:W-:Y:S01]  /*6690*/  FMUL.FTZ R148, R3, R9 ;  /* 0x0000000903947220 */ /* 0x000fe20000410000 */
[----:B-----5:R-:W-:Y:S01]  /*66a0*/  @P2 HADD2.F32 R6, -RZ, R153.H0_H0 ;  /* 0x20000099ff062230 */ /* 0x020fe20000004100 */
[----:B------:R-:W-:Y:S01]  /*66b0*/  CS2R R14, SRZ ;  /* 0x00000000000e7805 */ /* 0x000fe2000001ff00 */
[----:B------:R-:W-:Y:S01]  /*66c0*/  FMUL.FTZ R8, R8, UR4 ;  /* 0x0000000408087c20 */ /* 0x000fe20008410000 */
[----:B------:R-:W-:Y:S01]  /*66d0*/  FADD.FTZ R18, R18, -R10 ;  /* 0x8000000a12127221 */ /* 0x000fe20000010000 */
[--C-:B------:R-:W-:Y:S01]  /*66e0*/  @P4 HADD2.F32 R7, -RZ, R154.reuse.H0_H0 ;  /* 0x2000009aff074230 */ /* 0x100fe20000004100 */
[----:B------:R-:W-:Y:S01]  /*66f0*/  LOP3.LUT P5, RZ, R159, 0xff00, RZ, 0xc0, !PT ;  /* 0x0000ff009fff7812 */ /* 0x000fe200078ac0ff */
[----:B------:R-:W-:Y:S01]  /*6700*/  @P2 FMUL.FTZ R14, R6, R8 ;  /* 0x00000008060e2220 */ /* 0x000fe20000410000 */
[----:B------:R-:W-:Y:S01]  /*6710*/  FMUL.FTZ R6, R148, R4 ;  /* 0x0000000494067220 */ /* 0x000fe20000410000 */
[----:B------:R-:W-:Y:S01]  /*6720*/  FMUL.FTZ R149, R3, R18 ;  /* 0x0000001203957220 */ /* 0x000fe20000410000 */
[----:B------:R-:W-:Y:S01]  /*6730*/  MOV R10, RZ ;  /* 0x000000ff000a7202 */ /* 0x000fe20000000f00 */
[-CC-:B------:R-:W-:Y:S01]  /*6740*/  FFMA.FTZ R11, R11, R21.reuse, R22.reuse ;  /* 0x000000150b0b7223 */ /* 0x180fe20000010016 */
[----:B------:R-:W-:Y:S01]  /*6750*/  FMUL.FTZ R6, R6, UR4 ;  /* 0x0000000406067c20 */ /* 0x000fe20008410000 */
[----:B------:R-:W-:Y:S01]  /*6760*/  ISETP.GE.U32.AND P0, PT, R158, RZ, PT ;  /* 0x000000ff9e00720c */ /* 0x000fe20003f06070 */
[----:B------:R-:W-:Y:S01]  /*6770*/  FFMA.FTZ R12, R12, R21, R22 ;  /* 0x000000150c0c7223 */ /* 0x000fe20000010016 */
[----:B------:R-:W-:Y:S01]  /*6780*/  LOP3.LUT P6, RZ, R159, 0xff0000, RZ, 0xc0, !PT ;  /* 0x00ff00009fff7812 */ /* 0x000fe200078cc0ff */
[----:B------:R-:W-:Y:S01]  /*6790*/  @P4 FMUL.FTZ R10, R7, R6 ;  /* 0x00000006070a4220 */ /* 0x000fe20000410000 */
[----:B------:R-:W-:Y:S01]  /*67a0*/  FMUL.FTZ R7, R149, R4 ;  /* 0x0000000495077220 */ /* 0x000fe20000410000 */
[----:B------:R-:W-:Y:S01]  /*67b0*/  FMUL.FTZ R6, R108, R6 ;  /* 0x000000066c067220 */ /* 0x000fe20000410000 */
[----:B------:R-:W-:-:S02]  /*67c0*/  @P5 HADD2.F32 R154, -RZ, R154.H1_H1 ;  /* 0x3000009aff9a5230 */ /* 0x000fc40000004100 */
[----:B------:R-:W-:Y:S01]  /*67d0*/  FADD.FTZ R19, R19, -R11 ;  /* 0x8000000b13137221 */ /* 0x000fe20000010000 */
[----:B------:R-:W-:Y:S01]  /*67e0*/  FMUL.FTZ R7, R7, UR4 ;  /* 0x0000000407077c20 */ /* 0x000fe20008410000 */
[----:B------:R-:W-:Y:S01]  /*67f0*/  ISETP.GE.U32.AND.EX P0, PT, R159, 0x1000000, PT, P0 ;  /* 0x010000009f00780c */ /* 0x000fe20003f06100 */
[----:B------:R-:W-:Y:S01]  /*6800*/  FFMA.FTZ R5, R5, R21, R22 ;  /* 0x0000001505057223 */ /* 0x000fe20000010016 */
[----:B------:R-:W-:Y:S01]  /*6810*/  FMUL.FTZ R147, R3, R16 ;  /* 0x0000001003937220 */ /* 0x000fe20000410000 */
[----:B------:R-:W-:Y:S01]  /*6820*/  FMUL.FTZ R9, R109, R7 ;  /* 0x000000076d097220 */ /* 0x000fe20000410000 */
[----:B------:R-:W-:Y:S01]  /*6830*/  FADD.FTZ R20, R20, -R12 ;  /* 0x8000000c14147221 */ /* 0x000fe20000010000 */
[----:B------:R-:W-:Y:S01]  /*6840*/  FSEL R6, R6, RZ, P4 ;  /* 0x000000ff06067208 */ /* 0x000fe20002000000 */
[----:B------:R-:W-:Y:S01]  /*6850*/  FMUL.FTZ R150, R3, R19 ;  /* 0x0000001303967220 */ /* 0x000fe20000410000 */
[----:B------:R-:W-:Y:S01]  /*6860*/  MOV R16, RZ ;  /* 0x000000ff00107202 */ /* 0x000fe20000000f00 */
[----:B------:R-:W-:Y:S01]  /*6870*/  @P5 FMUL.FTZ R16, R154, R7 ;  /* 0x000000079a105220 */ /* 0x000fe20000410000 */
[C---:B------:R-:W-:Y:S01]  /*6880*/  LOP3.LUT P4, RZ, R158.reuse, 0xff, RZ, 0xc0, !PT ;  /* 0x000000ff9eff7812 */ /* 0x040fe2000788c0ff */
[----:B------:R-:W-:Y:S01]  /*6890*/  FADD.FTZ R13, R13, -R5 ;  /* 0x800000050d0d7221 */ /* 0x000fe20000010000 */
[----:B------:R-:W-:Y:S01]  /*68a0*/  FSEL R9, R9, RZ, P5 ;  /* 0x000000ff09097208 */ /* 0x000fe20002800000 */
[C---:B------:R-:W-:Y:S01]  /*68b0*/  FMUL.FTZ R151, R3.reuse, R20 ;  /* 0x0000001403977220 */ /* 0x040fe20000410000 */
[----:B------:R-:W-:Y:S01]  /*68c0*/  LOP3.LUT P3, RZ, R158, 0xff000000, RZ, 0xc0, !PT ;  /* 0xff0000009eff7812 */ /* 0x000fe2000786c0ff */
[----:B------:R-:W-:Y:S01]  /*68d0*/  FMUL.FTZ R7, R150, R4 ;  /* 0x0000000496077220 */ /* 0x000fe20000410000 */
[----:B------:R-:W-:Y:S01]  /*68e0*/  LOP3.LUT P5, RZ, R158, 0xff00, RZ, 0xc0, !PT ;  /* 0x0000ff009eff7812 */ /* 0x000fe200078ac0ff */
[----:B------:R-:W-:Y:S01]  /*68f0*/  FMUL.FTZ R144, R3, R13 ;  /* 0x0000000d03907220 */ /* 0x000fe20000410000 */
[----:B------:R-:W-:-:S02]  /*6900*/  @P6 HADD2.F32 R12, -RZ, R155.H0_H0 ;  /* 0x2000009bff0c6230 */ /* 0x000fc40000004100 */
[-C--:B------:R-:W-:Y:S01]  /*6910*/  FMUL.FTZ R5, R151, R4.reuse ;  /* 0x0000000497057220 */ /* 0x080fe20000410000 */
[----:B------:R-:W-:Y:S01]  /*6920*/  FMUL.FTZ R7, R7, UR4 ;  /* 0x0000000407077c20 */ /* 0x000fe20008410000 */
[----:B------:R-:W-:Y:S01]  /*6930*/  FMUL.FTZ R145, R3, R145 ;  /* 0x0000009103917220 */ /* 0x000fe20000410000 */
[----:B------:R-:W-:Y:S02]  /*6940*/  @P0 HADD2.F32 R155, -RZ, R155.H1_H1 ;  /* 0x3000009bff9b0230 */ /* 0x000fe40000004100 */
[-C--:B------:R-:W-:Y:S01]  /*6950*/  FMUL.FTZ R3, R144, R4.reuse ;  /* 0x0000000490037220 */ /* 0x080fe20000410000 */
[-C--:B------:R-:W-:Y:S01]  /*6960*/  FMUL.FTZ R30, R147, R4.reuse ;  /* 0x00000004931e7220 */ /* 0x080fe20000410000 */
[----:B------:R-:W-:Y:S01]  /*6970*/  MOV R11, RZ ;  /* 0x000000ff000b7202 */ /* 0x000fe20000000f00 */
[----:B------:R-:W-:Y:S01]  /*6980*/  FMUL.FTZ R5, R5, UR4 ;  /* 0x0000000405057c20 */ /* 0x000fe20008410000 */
[----:B------:R-:W-:Y:S01]  /*6990*/  @P6 FMUL.FTZ R11, R12, R7 ;  /* 0x000000070c0b6220 */ /* 0x000fe20000410000 */
[----:B------:R-:W-:Y:S01]  /*69a0*/  FMUL.FTZ R4, R145, R4 ;  /* 0x0000000491047220 */ /* 0x000fe20000410000 */
[----:B------:R-:W-:Y:S01]  /*69b0*/  CS2R R12, SRZ ;  /* 0x00000000000c7805 */ /* 0x000fe2000001ff00 */
[----:B------:R-:W-:-:S02]  /*69c0*/  @P4 HADD2.F32 R17, -RZ, R152.H0_H0 ;  /* 0x20000098ff114230 */ /* 0x000fc40000004100 */
[----:B------:R-:W-:Y:S01]  /*69d0*/  FMUL.FTZ R3, R3, UR4 ;  /* 0x0000000403037c20 */ /* 0x000fe20008410000 */
[----:B------:R-:W-:Y:S02]  /*69e0*/  @P3 HADD2.F32 R153, -RZ, R153.H1_H1 ;  /* 0x30000099ff993230 */ /* 0x000fe40000004100 */
[----:B------:R-:W-:Y:S01]  /*69f0*/  @P0 FMUL.FTZ R13, R5, R155 ;  /* 0x0000009b050d0220 */ /* 0x000fe20000410000 */
[----:B------:R-:W-:Y:S02]  /*6a00*/  @P5 HADD2.F32 R152, -RZ, R152.H1_H1 ;  /* 0x30000098ff985230 */ /* 0x000fe40000004100 */
[----:B------:R-:W-:Y:S01]  /*6a10*/  FMUL.FTZ R30, R30, UR4 ;  /* 0x000000041e1e7c20 */ /* 0x000fe20008410000 */
[----:B------:R-:W-:Y:S01]  /*6a20*/  FMUL.FTZ R7, R110, R7 ;  /* 0x000000076e077220 */ /* 0x000fe20000410000 */
[----:B------:R-:W-:Y:S01]  /*6a30*/  FMUL.FTZ R5, R111, R5 ;  /* 0x000000056f057220 */ /* 0x000fe20000410000 */
[----:B------:R-:W-:Y:S01]  /*6a40*/  FMUL.FTZ R4, R4, UR4 ;  /* 0x0000000404047c20 */ /* 0x000fe20008410000 */
[-C--:B------:R-:W-:Y:S01]  /*6a50*/  @P4 FMUL.FTZ R12, R17, R3.reuse ;  /* 0x00000003110c4220 */ /* 0x080fe20000410000 */
[----:B------:R-:W-:Y:S01]  /*6a60*/  MOV R17, RZ ;  /* 0x000000ff00117202 */ /* 0x000fe20000000f00 */
[----:B------:R-:W-:Y:S01]  /*6a70*/  @P3 FMUL.FTZ R15, R153, R30 ;  /* 0x0000001e990f3220 */ /* 0x000fe20000410000 */
[----:B------:R-:W-:Y:S01]  /*6a80*/  @P5 FMUL.FTZ R17, R152, R4 ;  /* 0x0000000498115220 */ /* 0x000fe20000410000 */
[----:B------:R-:W-:Y:S01]  /*6a90*/  FSEL R7, R7, RZ, P6 ;  /* 0x000000ff07077208 */ /* 0x000fe20003000000 */
[----:B------:R-:W-:Y:S01]  /*6aa0*/  FMUL.FTZ R8, R106, R8 ;  /* 0x000000086a087220 */ /* 0x000fe20000410000 */
[----:B------:R-:W-:Y:S01]  /*6ab0*/  FSEL R5, R5, RZ, P0 ;  /* 0x000000ff05057208 */ /* 0x000fe20000000000 */
[----:B------:R-:W-:Y:S01]  /*6ac0*/  FMUL.FTZ R30, R107, R30 ;  /* 0x0000001e6b1e7220 */ /* 0x000fe20000410000 */
[----:B------:R-:W-:Y:S01]  /*6ad0*/  FMUL.FTZ R3, R104, R3 ;  /* 0x0000000368037220 */ /* 0x000fe20000410000 */
[----:B------:R-:W-:Y:S01]  /*6ae0*/  FMUL.FTZ R4, R105, R4 ;  /* 0x0000000469047220 */ /* 0x000fe20000410000 */
        /* <DEDUP_REMOVED lines=8> */
[----:B------:R-:W-:Y:S06]  /*6b70*/  BRA `(.L_x_19164) ;  /* 0x00000004006c7947 */ /* 0x000fec0003800000 */
.L_x_19163:
[-CC-:B------:R-:W-:Y:S01]  /*6b80*/  FFMA.FTZ R7, R7, R21.reuse, R22.reuse ;  /* 0x0000001507077223 */ /* 0x180fe20000010016 */
[----:B------:R-:W-:Y:S01]  /*6b90*/  LOP3.LUT P5, RZ, R158, 0xff0000, RZ, 0xc0, !PT ;  /* 0x00ff00009eff7812 */ /* 0x000fe200078ac0ff */
[-CC-:B------:R-:W-:Y:S01]  /*6ba0*/  FFMA.FTZ R8, R8, R21.reuse, R22.reuse ;  /* 0x0000001508087223 */ /* 0x180fe20000010016 */
[-CC-:B------:R-:W-:Y:S01]  /*6bb0*/  FFMA.FTZ R6, R6, R21.reuse, R22.reuse ;  /* 0x0000001506067223 */ /* 0x180fe20000010016 */
[----:B------:R-:W-:Y:S01]  /*6bc0*/  FADD.FTZ R7, R15, -R7 ;  /* 0x800000070f077221 */ /* 0x000fe20000010000 */
[----:B------:R-:W-:Y:S01]  /*6bd0*/  FFMA.FTZ R9, R9, R21, R22 ;  /* 0x0000001509097223 */ /* 0x000fe20000010016 */
[----:B------:R-:W-:Y:S01]  /*6be0*/  FADD.FTZ R16, R16, -R8 ;  /* 0x8000000810107221 */ /* 0x000fe20000010000 */
[----:B------:R-:W-:Y:S01]  /*6bf0*/  FADD.FTZ R6, R14, -R6 ;  /* 0x800000060e067221 */ /* 0x000fe20000010000 */
[----:B------:R-:W-:Y:S01]  /*6c00*/  FMUL.FTZ R7, R3, R7 ;  /* 0x0000000703077220 */ /* 0x000fe20000410000 */
[----:B------:R-:W-:Y:S02]  /*6c10*/  CS2R R14, SRZ ;  /* 0x00000000000e7805 */ /* 0x000fe4000001ff00 */
[----:B------:R-:W-:Y:S01]  /*6c20*/  LOP3.LUT P0, RZ, R159, 0xff, RZ, 0xc0, !PT ;  /* 0x000000ff9fff7812 */ /* 0x000fe2000780c0ff */
[--C-:B------:R-:W-:Y:S01]  /*6c30*/  FFMA.FTZ R11, R11, R21, R22.reuse ;  /* 0x000000150b0b7223 */ /* 0x100fe20000010016 */
[----:B------:R-:W-:Y:S01]  /*6c40*/  FMUL.FTZ R7, R4, R7 ;  /* 0x0000000704077220 */ /* 0x000fe20000410000 */
[----:B------:R-:W-:Y:S01]  /*6c50*/  LOP3.LUT P2, RZ, R159, 0xff0000, RZ, 0xc0, !PT ;  /* 0x00ff00009fff7812 */ /* 0x000fe2000784c0ff */
[----:B------:R-:W-:Y:S01]  /*6c60*/  FFMA.FTZ R10, R10, R21, R22 ;  /* 0x000000150a0a7223 */ /* 0x000fe20000010016 */
[----:B------:R-:W-:Y:S01]  /*6c70*/  FADD.FTZ R11, R19, -R11 ;  /* 0x8000000b130b7221 */ /* 0x000fe20000010000 */
[----:B------:R-:W-:Y:S01]  /*6c80*/  FMUL.FTZ R8, R7, UR4 ;  /* 0x0000000407087c20 */ /* 0x000fe20008410000 */
[----:B-----5:R-:W-:-:S02]  /*6c90*/  @P5 HADD2.F32 R7, -RZ, R153.H0_H0 ;  /* 0x20000099ff075230 */ /* 0x020fc40000004100 */
[----:B------:R-:W-:Y:S01]  /*6ca0*/  FADD.FTZ R18, R18, -R10 ;  /* 0x8000000a12127221 */ /* 0x000fe20000010000 */
[----:B------:R-:W-:Y:S01]  /*6cb0*/  FMUL.FTZ R11, R3, R11 ;  /* 0x0000000b030b7220 */ /* 0x000fe20000410000 */
[----:B------:R-:W-:Y:S01]  /*6cc0*/  LOP3.LUT P3, RZ, R159, 0xff00, RZ, 0xc0, !PT ;  /* 0x0000ff009fff7812 */ /* 0x000fe2000786c0ff */
[----:B------:R-:W-:Y:S01]  /*6cd0*/  FMUL.FTZ R16, R3, R16 ;  /* 0x0000001003107220 */ /* 0x000fe20000410000 */
[----:B------:R-:W-:Y:S01]  /*6ce0*/  @P5 FMUL.FTZ R14, R7, R8 ;  /* 0x00000008070e5220 */ /* 0x000fe20000410000 */
[----:B------:R-:W-:Y:S01]  /*6cf0*/  FADD.FTZ R7, R17, -R9 ;  /* 0x8000000911077221 */ /* 0x000fe20000010000 */
[--C-:B------:R-:W-:Y:S01]  /*6d00*/  @P0 HADD2.F32 R9, -RZ, R154.reuse.H0_H0 ;  /* 0x2000009aff090230 */ /* 0x100fe20000004100 */
[----:B------:R-:W-:Y:S01]  /*6d10*/  MOV R10, RZ ;  /* 0x000000ff000a7202 */ /* 0x000fe20000000f00 */
[C---:B------:R-:W-:Y:S01]  /*6d20*/  FMUL.FTZ R11, R4.reuse, R11 ;  /* 0x0000000b040b7220 */ /* 0x040fe20000410000 */
[----:B------:R-:W-:Y:S01]  /*6d30*/  FMUL.FTZ R7, R3, R7 ;  /* 0x0000000703077220 */ /* 0x000fe20000410000 */
[C---:B------:R-:W-:Y:S01]  /*6d40*/  FMUL.FTZ R30, R4.reuse, R16 ;  /* 0x00000010041e7220 */ /* 0x040fe20000410000 */
[----:B------:R-:W-:Y:S01]  /*6d50*/  MOV R16, RZ ;  /* 0x000000ff00107202 */ /* 0x000fe20000000f00 */
[----:B------:R-:W-:Y:S01]  /*6d60*/  FMUL.FTZ R17, R11, UR4 ;  /* 0x000000040b117c20 */ /* 0x000fe20008410000 */
[----:B------:R-:W-:Y:S01]  /*6d70*/  FMUL.FTZ R7, R4, R7 ;  /* 0x0000000704077220 */ /* 0x000fe20000410000 */
[----:B------:R-:W-:Y:S01]  /*6d80*/  MOV R11, RZ ;  /* 0x000000ff000b7202 */ /* 0x000fe20000000f00 */
[----:B------:R-:W-:-:S02]  /*6d90*/  @P3 HADD2.F32 R154, -RZ, R154.H1_H1 ;  /* 0x3000009aff9a3230 */ /* 0x000fc40000004100 */
[-CC-:B------:R-:W-:Y:S01]  /*6da0*/  FFMA.FTZ R12, R12, R21.reuse, R22.reuse ;  /* 0x000000150c0c7223 */ /* 0x180fe20000010016 */
[----:B------:R-:W-:Y:S01]  /*6db0*/  FMUL.FTZ R7, R7, UR4 ;  /* 0x0000000407077c20 */ /* 0x000fe20008410000 */
[----:B------:R-:W-:Y:S01]  /*6dc0*/  FFMA.FTZ R5, R5, R21, R22 ;  /* 0x0000001505057223 */ /* 0x000fe20000010016 */
[----:B------:R-:W-:Y:S01]  /*6dd0*/  LOP3.LUT P4, RZ, R158, 0xff000000, RZ, 0xc0, !PT ;  /* 0xff0000009eff7812 */ /* 0x000fe2000788c0ff */
[----:B------:R-:W-:Y:S01]  /*6de0*/  FADD.FTZ R12, R20, -R12 ;  /* 0x8000000c140c7221 */ /* 0x000fe20000010000 */
[----:B------:R-:W-:Y:S01]  /*6df0*/  @P0 FMUL.FTZ R10, R9, R7 ;  /* 0x00000007090a0220 */ /* 0x000fe20000410000 */
[----:B------:R-:W-:Y:S01]  /*6e00*/  FMUL.FTZ R9, R3, R18 ;  /* 0x0000001203097220 */ /* 0x000fe20000410000 */
[----:B------:R-:W-:Y:S02]  /*6e10*/  @P2 HADD2.F32 R18, -RZ, R155.H0_H0 ;  /* 0x2000009bff122230 */ /* 0x000fe40000004100 */
[----:B------:R-:W-:Y:S01]  /*6e20*/  FADD.FTZ R5, R13, -R5 ;  /* 0x800000050d057221 */ /* 0x000fe20000010000 */
[C---:B------:R-:W-:Y:S01]  /*6e30*/  FMUL.FTZ R12, R3.reuse, R12 ;  /* 0x0000000c030c7220 */ /* 0x040fe20000410000 */
[----:B------:R-:W-:Y:S01]  /*6e40*/  FMUL.FTZ R9, R4, R9 ;  /* 0x0000000904097220 */ /* 0x000fe20000410000 */
[----:B------:R-:W-:Y:S01]  /*6e50*/  FMUL.FTZ R6, R3, R6 ;  /* 0x0000000603067220 */ /* 0x000fe20000410000 */
[----:B------:R-:W-:Y:S01]  /*6e60*/  @P2 FMUL.FTZ R11, R18, R17 ;  /* 0x00000011120b2220 */ /* 0x000fe20000410000 */
[----:B------:R-:W-:Y:S01]  /*6e70*/  FMUL.FTZ R18, R108, R7 ;  /* 0x000000076c127220 */ /* 0x000fe20000410000 */
[----:B------:R-:W-:Y:S01]  /*6e80*/  FMUL.FTZ R9, R9, UR4 ;  /* 0x0000000409097c20 */ /* 0x000fe20008410000 */
[----:B------:R-:W-:Y:S01]  /*6e90*/  FMUL.FTZ R7, R110, R17 ;  /* 0x000000116e077220 */ /* 0x000fe20000410000 */
        /* <DEDUP_REMOVED lines=10> */
[----:B------:R-:W-:Y:S01]  /*6f40*/  FSEL R9, R9, RZ, P3 ;  /* 0x000000ff09097208 */ /* 0x000fe20001800000 */
[----:B------:R-:W-:Y:S01]  /*6f50*/  FMUL.FTZ R4, R12, UR4 ;  /* 0x000000040c047c20 */ /* 0x000fe20008410000 */
[----:B------:R-:W-:-:S02]  /*6f60*/  LOP3.LUT P3, RZ, R158, 0xff, RZ, 0xc0, !PT ;  /* 0x000000ff9eff7812 */ /* 0x000fc4000786c0ff */
[----:B------:R-:W-:Y:S02]  /*6f70*/  CS2R R12, SRZ ;  /* 0x00000000000c7805 */ /* 0x000fe4000001ff00 */
[----:B------:R-:W-:Y:S01]  /*6f80*/  LOP3.LUT P2, RZ, R158, 0xff00, RZ, 0xc0, !PT ;  /* 0x0000ff009eff7812 */ /* 0x000fe2000784c0ff */
[----:B------:R-:W-:Y:S02]  /*6f90*/  @P4 HADD2.F32 R153, -RZ, R153.H1_H1 ;  /* 0x30000099ff994230 */ /* 0x000fe40000004100 */
[----:B------:R-:W-:Y:S01]  /*6fa0*/  FMUL.FTZ R30, R30, UR4 ;  /* 0x000000041e1e7c20 */ /* 0x000fe20008410000 */
[----:B------:R-:W-:Y:S01]  /*6fb0*/  FMUL.FTZ R3, R3, UR4 ;  /* 0x0000000403037c20 */ /* 0x000fe20008410000 */
[----:B------:R-:W-:Y:S01]  /*6fc0*/  FMUL.FTZ R5, R5, UR4 ;  /* 0x0000000405057c20 */ /* 0x000fe20008410000 */
[----:B------:R-:W-:Y:S01]  /*6fd0*/  MOV R17, RZ ;  /* 0x000000ff00117202 */ /* 0x000fe20000000f00 */
[----:B------:R-:W-:Y:S01]  /*6fe0*/  @P4 FMUL.FTZ R15, R153, R30 ;  /* 0x0000001e990f4220 */ /* 0x000fe20000410000 */
[----:B------:R-:W-:-:S02]  /*6ff0*/  @P0 HADD2.F32 R155, -RZ, R155.H1_H1 ;  /* 0x3000009bff9b0230 */ /* 0x000fc40000004100 */
[----:B------:R-:W-:Y:S01]  /*7000*/  FMUL.FTZ R8, R106, R8 ;  /* 0x000000086a087220 */ /* 0x000fe20000410000 */
[----:B------:R-:W-:Y:S01]  /*7010*/  FMUL.FTZ R30, R107, R30 ;  /* 0x0000001e6b1e7220 */ /* 0x000fe20000410000 */
[--C-:B------:R-:W-:Y:S02]  /*7020*/  @P3 HADD2.F32 R6, -RZ, R152.reuse.H0_H0 ;  /* 0x20000098ff063230 */ /* 0x100fe40000004100 */
[-C--:B------:R-:W-:Y:S01]  /*7030*/  @P0 FMUL.FTZ R13, R155, R4.reuse ;  /* 0x000000049b0d0220 */ /* 0x080fe20000410000 */
[----:B------:R-:W-:Y:S02]  /*7040*/  @P2 HADD2.F32 R152, -RZ, R152.H1_H1 ;  /* 0x30000098ff982230 */ /* 0x000fe40000004100 */
[----:B------:R-:W-:Y:S01]  /*7050*/  FMUL.FTZ R4, R111, R4 ;  /* 0x000000046f047220 */ /* 0x000fe20000410000 */
[----:B------:R-:W-:Y:S01]  /*7060*/  FSEL R8, R8, RZ, P5 ;  /* 0x000000ff08087208 */ /* 0x000fe20002800000 */
[-C--:B------:R-:W-:Y:S01]  /*7070*/  @P3 FMUL.FTZ R12, R6, R3.reuse ;  /* 0x00000003060c3220 */ /* 0x080fe20000410000 */
[----:B------:R-:W-:Y:S01]  /*7080*/  FMUL.FTZ R3, R104, R3 ;  /* 0x0000000368037220 */ /* 0x000fe20000410000 */
[-C--:B------:R-:W-:Y:S01]  /*7090*/  @P2 FMUL.FTZ R17, R152, R5.reuse ;  /* 0x0000000598112220 */ /* 0x080fe20000410000 */
[----:B------:R-:W-:Y:S01]  /*70a0*/  FSEL R4, R4, RZ, P0 ;  /* 0x000000ff04047208 */ /* 0x000fe20000000000 */
[----:B------:R-:W-:Y:S01]  /*70b0*/  FMUL.FTZ R5, R105, R5 ;  /* 0x0000000569057220 */ /* 0x000fe20000410000 */
[----:B------:R-:W-:-:S02]  /*70c0*/  FSEL R30, R30, RZ, P4 ;  /* 0x000000ff1e1e7208 */ /* 0x000fc40002000000 */
[----:B------:R-:W-:Y:S02]  /*70d0*/  F2FP.F16.F32.PACK_AB R7, R4, R7 ;  /* 0x000000070407723e */ /* 0x000fe400000000ff */
[----:B------:R-:W-:Y:S02]  /*70e0*/  FSEL R3, R3, RZ, P3 ;  /* 0x000000ff03037208 */ /* 0x000fe40001800000 */
[----:B------:R-:W-:Y:S02]  /*70f0*/  FSEL R4, R5, RZ, P2 ;  /* 0x000000ff05047208 */ /* 0x000fe40001000000 */
[----:B------:R-:W-:Y:S02]  /*7100*/  F2FP.F16.F32.PACK_AB R6, R9, R18 ;  /* 0x000000120906723e */ /* 0x000fe400000000ff */
[----:B------:R-:W-:Y:S02]  /*7110*/  F2FP.F16.F32.PACK_AB R5, R30, R8 ;  /* 0x000000081e05723e */ /* 0x000fe400000000ff */
[----:B------:R-:W-:-:S07]  /*7120*/  F2FP.F16.F32.PACK_AB R4, R4, R3 ;  /* 0x000000030404723e */ /* 0x000fce00000000ff */
.L_x_19164:
        /* <DEDUP_REMOVED lines=8> */
.L_x_19154:
        /* <DEDUP_REMOVED lines=14> */
[----:B------:R-:W-:Y:S01]  /*7290*/  FFMA.FTZ R235, R3, R235, R64 ;  /* 0x000000eb03eb7223 */ /* 0x000fe20000010040 */
[----:B------:R-:W-:Y:S01]  /*72a0*/  FADD.FTZ R29, R27, -R234 ;  /* 0x800000ea1b1d7221 */ /* 0x000fe20000010000 */
[----:B------:R-:W-:Y:S01]  /*72b0*/  FFMA.FTZ R233, R3, R233, R66 ;  /* 0x000000e903e97223 */ /* 0x000fe20000010042 */
[----:B------:R-:W-:Y:S01]  /*72c0*/  FFMA.FTZ R23, R23, R21, R22 ;  /* 0x0000001517177223 */ /* 0x000fe20000010016 */
[-C--:B------:R-:W-:Y:S01]  /*72d0*/  FMUL.FTZ R234, R235, R4.reuse ;  /* 0x00000004ebea7220 */ /* 0x080fe20000410000 */
[----:B------:R-:W-:Y:S01]  /*72e0*/  MOV R27, RZ ;  /* 0x000000ff001b7202 */ /* 0x000fe20000000f00 */
[----:B------:R-:W-:Y:S01]  /*72f0*/  FMUL.FTZ R233, R233, R4 ;  /* 0x00000004e9e97220 */ /* 0x000fe20000410000 */
[----:B------:R-:W-:-:S02]  /*7300*/  @P5 HADD2.F32 R28, -RZ, R154.H0_H0 ;  /* 0x2000009aff1c5230 */ /* 0x000fc40000004100 */
[----:B------:R-:W-:Y:S01]  /*7310*/  FMUL.FTZ R234, R234, UR4 ;  /* 0x00000004eaea7c20 */ /* 0x000fe20008410000 */
[----:B------:R-:W-:Y:S02]  /*7320*/  @P0 HADD2.F32 R235, -RZ, R155.H0_H0 ;  /* 0x2000009bffeb0230 */ /* 0x000fe40000004100 */
[----:B------:R-:W-:Y:S01]  /*7330*/  FMUL.FTZ R233, R233, UR4 ;  /* 0x00000004e9e97c20 */ /* 0x000fe20008410000 */
[----:B------:R-:W-:Y:S01]  /*7340*/  LOP3.LUT P4, RZ, R178, 0xff, RZ, 0xc0, !PT ;  /* 0x000000ffb2ff7812 */ /* 0x000fe2000788c0ff */
[----:B------:R-:W-:Y:S01]  /*7350*/  @P5 FMUL.FTZ R27, R234, R28 ;  /* 0x0000001cea1b5220 */ /* 0x000fe20000410000 */
[----:B------:R-:W-:Y:S01]  /*7360*/  MOV R28, RZ ;  /* 0x000000ff001c7202 */ /* 0x000fe20000000f00 */
[----:B------:R-:W-:Y:S01]  /*7370*/  FADD.FTZ R23, R25, -R23 ;  /* 0x8000001719177221 */ /* 0x000fe20000010000 */
[----:B------:R-:W-:Y:S01]  /*7380*/  FFMA.FTZ R237, R237, R21, R22 ;  /* 0x00000015eded7223 */ /* 0x000fe20000010016 */
[----:B------:R-:W-:Y:S01]  /*7390*/  @P0 FMUL.FTZ R28, R233, R235 ;  /* 0x000000ebe91c0220 */ /* 0x000fe20000410000 */
[----:B------:R-:W-:Y:S01]  /*73a0*/  FMUL.FTZ R234, R76, R234 ;  /* 0x000000ea4cea7220 */ /* 0x000fe20000410000 */
[----:B------:R-:W-:Y:S01]  /*73b0*/  FMUL.FTZ R235, R78, R233 ;  /* 0x000000e94eeb7220 */ /* 0x000fe20000410000 */
[----:B------:R-:W-:Y:S01]  /*73c0*/  FFMA.FTZ R23, R3, R23, R68 ;  /* 0x0000001703177223 */ /* 0x000fe20000010044 */
[----:B------:R-:W-:Y:S01]  /*73d0*/  FADD.FTZ R26, R26, -R237 ;  /* 0x800000ed1a1a7221 */ /* 0x000fe20000010000 */
[----:B------:R-:W-:Y:S01]  /*73e0*/  LOP3.LUT P3, RZ, R178, 0xff0000, RZ, 0xc0, !PT ;  /* 0x00ff0000b2ff7812 */ /* 0x000fe2000786c0ff */
[-C--:B------:R-:W-:Y:S01]  /*73f0*/  FFMA.FTZ R239, R239, R21.reuse, R22 ;  /* 0x00000015efef7223 */ /* 0x080fe20000010016 */
[----:B------:R-:W-:Y:S01]  /*7400*/  FSEL R233, R234, RZ, P5 ;  /* 0x000000ffeae97208 */ /* 0x000fe20002800000 */
[----:B------:R-:W-:Y:S01]  /*7410*/  FMUL.FTZ R23, R23, R4 ;  /* 0x0000000417177220 */ /* 0x000fe20000410000 */
[----:B------:R-:W-:Y:S01]  /*7420*/  LOP3.LUT P5, RZ, R179, 0xff00, RZ, 0xc0, !PT ;  /* 0x0000ff00b3ff7812 */ /* 0x000fe200078ac0ff */
[----:B------:R-:W-:Y:S01]  /*7430*/  FFMA.FTZ R26, R3, R26, R70 ;  /* 0x0000001a031a7223 */ /* 0x000fe20000010046 */
[----:B------:R-:W-:Y:S01]  /*7440*/  FSEL R234, R235, RZ, P0 ;  /* 0x000000ffebea7208 */ /* 0x000fe20000000000 */
[-CC-:B------:R-:W-:Y:S01]  /*7450*/  FFMA.FTZ R236, R236, R21.reuse, R22.reuse ;  /* 0x00000015ecec7223 */ /* 0x180fe20000010016 */
[----:B------:R-:W-:Y:S01]  /*7460*/  ISETP.GE.U32.AND P0, PT, R178, RZ, PT ;  /* 0x000000ffb200720c */ /* 0x000fe20003f06070 */
[----:B------:R-:W-:Y:S01]  /*7470*/  FFMA.FTZ R156, R156, R21, R22 ;  /* 0x000000159c9c7223 */ /* 0x000fe20000010016 */
[----:B------:R-:W-:Y:S01]  /*7480*/  FADD.FTZ R239, R238, -R239 ;  /* 0x800000efeeef7221 */ /* 0x000fe20000010000 */
[----:B------:R-:W-:Y:S01]  /*7490*/  @P4 HADD2.F32 R25, -RZ, R152.H0_H0 ;  /* 0x20000098ff194230 */ /* 0x000fe20000004100 */
[C---:B------:R-:W-:Y:S01]  /*74a0*/  LOP3.LUT P1, RZ, R178.reuse, 0xff00, RZ, 0xc0, !PT ;  /* 0x0000ff00b2ff7812 */ /* 0x040fe2000782c0ff */
[----:B------:R-:W-:Y:S01]  /*74b0*/  FMUL.FTZ R238, R23, UR4 ;  /* 0x0000000417ee7c20 */ /* 0x000fe20008410000 */
[----:B------:R-:W-:Y:S01]  /*74c0*/  LOP3.LUT P2, RZ, R178, 0xff000000, RZ, 0xc0, !PT ;  /* 0xff000000b2ff7812 */ /* 0x000fe2000784c0ff */
[-C--:B------:R-:W-:Y:S01]  /*74d0*/  FMUL.FTZ R237, R26, R4.reuse ;  /* 0x000000041aed7220 */ /* 0x080fe20000410000 */
[----:B------:R-:W-:Y:S01]  /*74e0*/  ISETP.GE.U32.AND.EX P0, PT, R179, 0x1000000, PT, P0 ;  /* 0x01000000b300780c */ /* 0x000fe20003f06100 */
[----:B------:R-:W-:Y:S01]  /*74f0*/  FFMA.FTZ R29, R3, R29, R65 ;  /* 0x0000001d031d7223 */ /* 0x000fe20000010041 */
[----:B------:R-:W-:Y:S01]  /*7500*/  FADD.FTZ R26, R24, -R236 ;  /* 0x800000ec181a7221 */ /* 0x000fe20000010000 */
[----:B------:R-:W-:Y:S01]  /*7510*/  FADD.FTZ R156, R232, -R156 ;  /* 0x8000009ce89c7221 */ /* 0x000fe20000010000 */
[----:B------:R-:W-:Y:S01]  /*7520*/  MOV R23, RZ ;  /* 0x000000ff00177202 */ /* 0x000fe20000000f00 */
[----:B------:R-:W-:Y:S01]  /*7530*/  @P4 FMUL.FTZ R23, R238, R25 ;  /* 0x00000019ee174220 */ /* 0x000fe20000410000 */
[----:B------:R-:W-:Y:S01]  /*7540*/  FMUL.FTZ R29, R29, R4 ;  /* 0x000000041d1d7220 */ /* 0x000fe20000410000 */
[----:B------:R-:W-:Y:S01]  /*7550*/  FFMA.FTZ R25, R3, R239, R69 ;  /* 0x000000ef03197223 */ /* 0x000fe20000010045 */
[----:B------:R-:W-:Y:S01]  /*7560*/  FMUL.FTZ R236, R237, UR4 ;  /* 0x00000004edec7c20 */ /* 0x000fe20008410000 */
[C---:B------:R-:W-:Y:S01]  /*7570*/  FFMA.FTZ R26, R3.reuse, R26, R71 ;  /* 0x0000001a031a7223 */ /* 0x040fe20000010047 */
[----:B------:R-:W-:Y:S01]  /*7580*/  FFMA.FTZ R156, R3, R156, R67 ;  /* 0x0000009c039c7223 */ /* 0x000fe20000010043 */
[----:B------:R-:W-:-:S02]  /*7590*/  @P3 HADD2.F32 R237, -RZ, R153.H0_H0 ;  /* 0x20000099ffed3230 */ /* 0x000fc40000004100 */
[-C--:B------:R-:W-:Y:S01]  /*75a0*/  FMUL.FTZ R25, R25, R4.reuse ;  /* 0x0000000419197220 */ /* 0x080fe20000410000 */
[----:B------:R-:W-:Y:S02]  /*75b0*/  @P5 HADD2.F32 R178, -RZ, R154.H1_H1 ;  /* 0x3000009affb25230 */ /* 0x000fe40000004100 */
[----:B------:R-:W-:Y:S01]  /*75c0*/  FMUL.FTZ R154, R29, UR4 ;  /* 0x000000041d9a7c20 */ /* 0x000fe20008410000 */
[-C--:B------:R-:W-:Y:S01]  /*75d0*/  FMUL.FTZ R26, R26, R4.reuse ;  /* 0x000000041a1a7220 */ /* 0x080fe20000410000 */
[----:B------:R-:W-:Y:S01]  /*75e0*/  FMUL.FTZ R156, R156, R4 ;  /* 0x000000049c9c7220 */ /* 0x000fe20000410000 */
[----:B------:R-:W-:Y:S01]  /*75f0*/  MOV R24, RZ ;  /* 0x000000ff00187202 */ /* 0x000fe20000000f00 */
[----:B------:R-:W-:Y:S01]  /*7600*/  @P3 FMUL.FTZ R24, R236, R237 ;  /* 0x000000edec183220 */ /* 0x000fe20000410000 */
[----:B------:R-:W-:Y:S01]  /*7610*/  MOV R29, RZ ;  /* 0x000000ff001d7202 */ /* 0x000fe20000000f00 */
[----:B------:R-:W-:Y:S02]  /*7620*/  @P1 HADD2.F32 R239, -RZ, R152.H1_H1 ;  /* 0x30000098ffef1230 */ /* 0x000fe40000004100 */
[----:B------:R-:W-:Y:S01]  /*7630*/  @P5 FMUL.FTZ R29, R154, R178 ;  /* 0x000000b29a1d5220 */ /* 0x000fe20000410000 */
[----:B------:R-:W-:-:S02]  /*7640*/  @P2 HADD2.F32 R237, -RZ, R153.H1_H1 ;  /* 0x30000099ffed2230 */ /* 0x000fc40000004100 */
[----:B------:R-:W-:Y:S01]  /*7650*/  FMUL.FTZ R152, R25, UR4 ;  /* 0x0000000419987c20 */ /* 0x000fe20008410000 */
[----:B------:R-:W-:Y:S02]  /*7660*/  @P0 HADD2.F32 R155, -RZ, R155.H1_H1 ;  /* 0x3000009bff9b0230 */ /* 0x000fe40000004100 */
        /* <DEDUP_REMOVED lines=23> */
[----:B------:R-:W-:Y:S01]  /*77e0*/  F2FP.F16.F32.PACK_AB R152, R152, R238 ;  /* 0x000000ee9898723e */ /* 0x000fe200000000ff */
[----:B------:R-:W-:Y:S06]  /*77f0*/  BRA `(.L_x_19167) ;  /* 0x0000000400987947 */ /* 0x000fec0003800000 */
.L_x_19166:
        /* <DEDUP_REMOVED lines=26> */
[C---:B------:R-:W-:Y:S01]  /*79a0*/  FFMA.FTZ R146, R3.reuse, R237, R70 ;  /* 0x000000ed03927223 */ /* 0x040fe20000010046 */
[----:B------:R-:W-:Y:S01]  /*79b0*/  FFMA.FTZ R147, R3, R147, R71 ;  /* 0x0000009303937223 */ /* 0x000fe20000010047 */
[-CC-:B------:R-:W-:Y:S01]  /*79c0*/  FFMA.FTZ R235, R235, R21.reuse, R22.reuse ;  /* 0x00000015ebeb7223 */ /* 0x180fe20000010016 */
[----:B------:R-:W-:Y:S01]  /*79d0*/  MOV R24, RZ ;  /* 0x000000ff00187202 */ /* 0x000fe20000000f00 */
[-C--:B------:R-:W-:Y:S01]  /*79e0*/  FMUL.FTZ R150, R146, R4.reuse ;  /* 0x0000000492967220 */ /* 0x080fe20000410000 */
[----:B------:R-:W-:Y:S01]  /*79f0*/  FMUL.FTZ R152, R147, R4 ;  /* 0x0000000493987220 */ /* 0x000fe20000410000 */
[----:B------:R-:W-:Y:S01]  /*7a00*/  @P4 HADD2.F32 R153, -RZ, R153.H1_H1 ;  /* 0x30000099ff994230 */ /* 0x000fe20000004100 */
[----:B------:R-:W-:Y:S01]  /*7a10*/  LOP3.LUT P0, RZ, R179, 0xff, RZ, 0xc0, !PT ;  /* 0x000000ffb3ff7812 */ /* 0x000fe2000780c0ff */
[----:B------:R-:W-:Y:S01]  /*7a20*/  @P1 FMUL.FTZ R148, R150, UR4 ;  /* 0x0000000496941c20 */ /* 0x000fe20008410000 */
[----:B------:R-:W-:Y:S01]  /*7a30*/  FADD.FTZ R235, R29, -R235 ;  /* 0x800000eb1deb7221 */ /* 0x000fe20000010000 */
[----:B------:R-:W-:Y:S01]  /*7a40*/  FFMA.FTZ R149, R234, R21, R22 ;  /* 0x00000015ea957223 */ /* 0x000fe20000010016 */
[----:B------:R-:W-:Y:S01]  /*7a50*/  LOP3.LUT P5, RZ, R179, 0xff00, RZ, 0xc0, !PT ;  /* 0x0000ff00b3ff7812 */ /* 0x000fe200078ac0ff */
[----:B------:R-:W-:Y:S01]  /*7a60*/  @P1 FMUL.FTZ R24, R26, R148 ;  /* 0x000000941a181220 */ /* 0x000fe20000410000 */
[----:B------:R-:W-:Y:S01]  /*7a70*/  @P4 FMUL.FTZ R148, R152, UR4 ;  /* 0x0000000498944c20 */ /* 0x000fe20008410000 */
[----:B------:R-:W-:Y:S01]  /*7a80*/  MOV R26, RZ ;  /* 0x000000ff001a7202 */ /* 0x000fe20000000f00 */
[----:B------:R-:W-:Y:S01]  /*7a90*/  FADD.FTZ R149, R27, -R149 ;  /* 0x800000951b957221 */ /* 0x000fe20000010000 */
[----:B------:R-:W-:Y:S01]  /*7aa0*/  FMUL.FTZ R150, R150, UR4 ;  /* 0x0000000496967c20 */ /* 0x000fe20008410000 */
[----:B------:R-:W-:Y:S01]  /*7ab0*/  @P4 FMUL.FTZ R26, R153, R148 ;  /* 0x00000094991a4220 */ /* 0x000fe20000410000 */
[C---:B------:R-:W-:Y:S01]  /*7ac0*/  FFMA.FTZ R148, R3.reuse, R235, R64 ;  /* 0x000000eb03947223 */ /* 0x040fe20000010040 */
[----:B------:R-:W-:Y:S01]  /*7ad0*/  FFMA.FTZ R149, R3, R149, R65 ;  /* 0x0000009503957223 */ /* 0x000fe20000010041 */
[--C-:B------:R-:W-:Y:S01]  /*7ae0*/  @P0 HADD2.F32 R29, -RZ, R154.reuse.H0_H0 ;  /* 0x2000009aff1d0230 */ /* 0x100fe20000004100 */
[----:B------:R-:W-:Y:S01]  /*7af0*/  MOV R27, RZ ;  /* 0x000000ff001b7202 */ /* 0x000fe20000000f00 */
[----:B------:R-:W-:Y:S01]  /*7b00*/  FMUL.FTZ R151, R148, R4 ;  /* 0x0000000494977220 */ /* 0x000fe20000410000 */
[----:B------:R-:W-:Y:S01]  /*7b10*/  FFMA.FTZ R28, R28, R21, R22 ;  /* 0x000000151c1c7223 */ /* 0x000fe20000010016 */
[----:B------:R-:W-:Y:S01]  /*7b20*/  FMUL.FTZ R150, R74, R150 ;  /* 0x000000964a967220 */ /* 0x000fe20000410000 */
[----:B------:R-:W-:-:S02]  /*7b30*/  @P5 HADD2.F32 R154, -RZ, R154.H1_H1 ;  /* 0x3000009aff9a5230 */ /* 0x000fc40000004100 */
[C---:B------:R-:W-:Y:S01]  /*7b40*/  @P0 FMUL.FTZ R153, R151.reuse, UR4 ;  /* 0x0000000497990c20 */ /* 0x040fe20008410000 */
[----:B------:R-:W-:Y:S01]  /*7b50*/  FMUL.FTZ R151, R151, UR4 ;  /* 0x0000000497977c20 */ /* 0x000fe20008410000 */
[----:B------:R-:W-:Y:S01]  /*7b60*/  FADD.FTZ R28, R233, -R28 ;  /* 0x8000001ce91c7221 */ /* 0x000fe20000010000 */
[----:B------:R-:W-:Y:S01]  /*7b70*/  FSEL R233, R150, RZ, P1 ;  /* 0x000000ff96e97208 */ /* 0x000fe20000800000 */
[----:B------:R-:W-:Y:S01]  /*7b80*/  @P0 FMUL.FTZ R27, R29, R153 ;  /* 0x000000991d1b0220 */ /* 0x000fe20000410000 */
[----:B------:R-:W-:Y:S01]  /*7b90*/  FMUL.FTZ R153, R149, R4 ;  /* 0x0000000495997220 */ /* 0x000fe20000410000 */
[----:B------:R-:W-:Y:S01]  /*7ba0*/  FMUL.FTZ R151, R76, R151 ;  /* 0x000000974c977220 */ /* 0x000fe20000410000 */
[----:B------:R-:W-:Y:S01]  /*7bb0*/  LOP3.LUT P1, RZ, R179, 0xff0000, RZ, 0xc0, !PT ;  /* 0x00ff0000b3ff7812 */ /* 0x000fe2000782c0ff */
[----:B------:R-:W-:Y:S01]  /*7bc0*/  FFMA.FTZ R150, R3, R28, R66 ;  /* 0x0000001c03967223 */ /* 0x000fe20000010042 */
[C---:B------:R-:W-:Y:S01]  /*7bd0*/  @P5 FMUL.FTZ R234, R153.reuse, UR4 ;  /* 0x0000000499ea5c20 */ /* 0x040fe20008410000 */
[----:B------:R-:W-:Y:S01]  /*7be0*/  MOV R29, RZ ;  /* 0x000000ff001d7202 */ /* 0x000fe20000000f00 */
[----:B------:R-:W-:Y:S01]  /*7bf0*/  FMUL.FTZ R153, R153, UR4 ;  /* 0x0000000499997c20 */ /* 0x000fe20008410000 */
[----:B------:R-:W-:Y:S01]  /*7c00*/  MOV R28, RZ ;  /* 0x000000ff001c7202 */ /* 0x000fe20000000f00 */
[----:B------:R-:W-:Y:S01]  /*7c10*/  @P5 FMUL.FTZ R29, R154, R234 ;  /* 0x000000ea9a1d5220 */ /* 0x000fe20000410000 */
[----:B------:R-:W-:Y:S01]  /*7c20*/  FSEL R154, R151, RZ, P0 ;  /* 0x000000ff979a7208 */ /* 0x000fe20000000000 */
[----:B------:R-:W-:Y:S01]  /*7c30*/  FFMA.FTZ R151, R156, R21, R22 ;  /* 0x000000159c977223 */ /* 0x000fe20000010016 */
[----:B------:R-:W-:Y:S01]  /*7c40*/  ISETP.GE.U32.AND P0, PT, R178, RZ, PT ;  /* 0x000000ffb200720c */ /* 0x000fe20003f06070 */
[----:B------:R-:W-:Y:S01]  /*7c50*/  FMUL.FTZ R178, R150, R4 ;  /* 0x0000000496b27220 */ /* 0x000fe20000410000 */
[----:B------:R-:W-:Y:S01]  /*7c60*/  FMUL.FTZ R152, R152, UR4 ;  /* 0x0000000498987c20 */ /* 0x000fe20008410000 */
[----:B------:R-:W-:Y:S01]  /*7c70*/  FADD.FTZ R151, R232, -R151 ;  /* 0x80000097e8977221 */ /* 0x000fe20000010000 */
[----:B------:R-:W-:Y:S01]  /*7c80*/  ISETP.GE.U32.AND.EX P0, PT, R179, 0x1000000, PT, P0 ;  /* 0x01000000b300780c */ /* 0x000fe20003f06100 */
[----:B------:R-:W-:-:S02]  /*7c90*/  @P1 HADD2.F32 R156, -RZ, R155.H0_H0 ;  /* 0x2000009bff9c1230 */ /* 0x000fc40000004100 */
[----:B------:R-:W-:Y:S01]  /*7ca0*/  @P1 FMUL.FTZ R179, R178, UR4 ;  /* 0x00000004b2b31c20 */ /* 0x000fe20008410000 */
[----:B------:R-:W-:Y:S01]  /*7cb0*/  FFMA.FTZ R151, R3, R151, R67 ;  /* 0x0000009703977223 */ /* 0x000fe20000010043 */
[----:B------:R-:W-:Y:S01]  /*7cc0*/  FMUL.FTZ R153, R77, R153 ;  /* 0x000000994d997220 */ /* 0x000fe20000410000 */
[----:B------:R-:W-:Y:S01]  /*7cd0*/  FMUL.FTZ R152, R75, R152 ;  /* 0x000000984b987220 */ /* 0x000fe20000410000 */
[----:B------:R-:W-:Y:S01]  /*7ce0*/  @P1 FMUL.FTZ R28, R156, R179 ;  /* 0x000000b39c1c1220 */ /* 0x000fe20000410000 */
[----:B------:R-:W-:Y:S01]  /*7cf0*/  FMUL.FTZ R179, R151, R4 ;  /* 0x0000000497b37220 */ /* 0x000fe20000410000 */
[----:B------:R-:W-:Y:S01]  /*7d00*/  FMUL.FTZ R238, R238, UR4 ;  /* 0x00000004eeee7c20 */ /* 0x000fe20008410000 */
[----:B------:R-:W-:Y:S01]  /*7d10*/  FMUL.FTZ R239, R239, UR4 ;  /* 0x00000004efef7c20 */ /* 0x000fe20008410000 */
[----:B------:R-:W-:Y:S01]  /*7d20*/  FMUL.FTZ R178, R178, UR4 ;  /* 0x00000004b2b27c20 */ /* 0x000fe20008410000 */
[----:B------:R-:W-:Y:S01]  /*7d30*/  FSEL R153, R153, RZ, P5 ;  /* 0x000000ff99997208 */ /* 0x000fe20002800000 */
[----:B------:R-:W-:Y:S01]  /*7d40*/  FMUL.FTZ R238, R72, R238 ;  /* 0x000000ee48ee7220 */ /* 0x000fe20000410000 */
[C---:B------:R-:W-:Y:S01]  /*7d50*/  @P0 FMUL.FTZ R232, R179.reuse, UR4 ;  /* 0x00000004b3e80c20 */ /* 0x040fe20008410000 */
[----:B------:R-:W-:Y:S01]  /*7d60*/  FMUL.FTZ R179, R179, UR4 ;  /* 0x00000004b3b37c20 */ /* 0x000fe20008410000 */
[----:B------:R-:W-:Y:S01]  /*7d70*/  @P0 HADD2.F32 R155, -RZ, R155.H1_H1 ;  /* 0x3000009bff9b0230 */ /* 0x000fe20000004100 */
[----:B------:R-:W-:Y:S01]  /*7d80*/  FSEL R152, R152, RZ, P4 ;  /* 0x000000ff98987208 */ /* 0x000fe20002000000 */
[----:B------:R-:W-:Y:S01]  /*7d90*/  FMUL.FTZ R239, R73, R239 ;  /* 0x000000ef49ef7220 */ /* 0x000fe20000410000 */
[----:B------:R-:W-:Y:S01]  /*7da0*/  FMUL.FTZ R178, R78, R178 ;  /* 0x000000b24eb27220 */ /* 0x000fe20000410000 */
[----:B------:R-:W-:Y:S01]  /*7db0*/  FMUL.FTZ R179, R79, R179 ;  /* 0x000000b34fb37220 */ /* 0x000fe20000410000 */
[----:B------:R-:W-:Y:S01]  /*7dc0*/  MOV R156, RZ ;  /* 0x000000ff009c7202 */ /* 0x000fe20000000f00 */
[----:B------:R-:W-:Y:S01]  /*7dd0*/  @P0 FMUL.FTZ R156, R155, R232 ;  /* 0x000000e89b9c0220 */ /* 0x000fe20000410000 */
[----:B------:R-:W-:-:S02]  /*7de0*/  F2FP.F16.F32.PACK_AB R154, R153, R154 ;  /* 0x0000009a999a723e */ /* 0x000fc400000000ff */
[----:B------:R-:W-:Y:S02]  /*7df0*/  F2FP.F16.F32.PACK_AB R153, R152, R233 ;  /* 0x000000e99899723e */ /* 0x000fe400000000ff */
[----:B------:R-:W-:Y:S02]  /*7e00*/  FSEL R152, R238, RZ, P3 ;  /* 0x000000ffee987208 */ /* 0x000fe40001800000 */
[----:B------:R-:W-:Y:S02]  /*7e10*/  FSEL R239, R239, RZ, P2 ;  /* 0x000000ffefef7208 */ /* 0x000fe40001000000 */
[----:B------:R-:W-:Y:S02]  /*7e20*/  FSEL R155, R178, RZ, P1 ;  /* 0x000000ffb29b7208 */ /* 0x000fe40000800000 */
[----:B------:R-:W-:Y:S02]  /*7e30*/  FSEL R179, R179, RZ, P0 ;  /* 0x000000ffb3b37208 */ /* 0x000fe40000000000 */
[----:B------:R-:W-:-:S02]  /*7e40*/  F2FP.F16.F32.PACK_AB R152, R239, R152 ;  /* 0x00000098ef98723e */ /* 0x000fc400000000ff */
[----:B------:R-:W-:-:S07]  /*7e50*/  F2FP.F16.F32.PACK_AB R155, R179, R155 ;  /* 0x0000009bb39b723e */ /* 0x000fce00000000ff */
.L_x_19167:
        /* <DEDUP_REMOVED lines=21> */
[----:B------:R-:W-:Y:S01]  /*7fb0*/  FFMA.FTZ R146, R3, R219, R62 ;  /* 0x000000db03927223 */ /* 0x000fe2000001003e */
[----:B------:R-:W-:Y:S01]  /*7fc0*/  LOP3.LUT P4, RZ, R181, 0xff, RZ, 0xc0, !PT ;  /* 0x000000ffb5ff7812 */ /* 0x000fe2000788c0ff */
[----:B------:R-:W-:Y:S01]  /*7fd0*/  FFMA.FTZ R147, R3, R147, R63 ;  /* 0x0000009303937223 */ /* 0x000fe2000001003f */
        /* <DEDUP_REMOVED lines=12> */
[----:B------:R-:W-:Y:S01]  /*80a0*/  FFMA.FTZ R148, R3, R182, R56 ;  /* 0x000000b603947223 */ /* 0x000fe20000010038 */
[----:B------:R-:W-:Y:S01]  /*80b0*/  FADD.FTZ R149, R217, -R149 ;  /* 0x80000095d9957221 */ /* 0x000fe20000010000 */
[----:B------:R-:W-:-:S02]  /*80c0*/  @P4 HADD2.F32 R150, -RZ, R154.H0_H0 ;  /* 0x2000009aff964230 */ /* 0x000fc40000004100 */
[----:B------:R-:W-:Y:S01]  /*80d0*/  @P3 FMUL.FTZ R179, R144, R153 ;  /* 0x0000009990b33220 */ /* 0x000fe20000410000 */
[----:B------:R-:W-:Y:S01]  /*80e0*/  FMUL.FTZ R144, R148, R4 ;  /* 0x0000000494907220 */ /* 0x000fe20000410000 */
[----:B------:R-:W-:Y:S01]  /*80f0*/  FFMA.FTZ R149, R3, R149, R57 ;  /* 0x0000009503957223 */ /* 0x000fe20000010039 */
        /* <DEDUP_REMOVED lines=17> */
[----:B------:R-:W-:Y:S01]  /*8210*/  FFMA.FTZ R150, R3, R151, R58 ;  /* 0x0000009703967223 */ /* 0x000fe2000001003a */
        /* <DEDUP_REMOVED lines=9> */
[----:B------:R-:W-:Y:S01]  /*82b0*/  FFMA.FTZ R145, R3, R145, R61 ;  /* 0x0000009103917223 */ /* 0x000fe2000001003d */
[----:B------:R-:W-:Y:S01]  /*82c0*/  LOP3.LUT P5, RZ, R180, 0xff00, RZ, 0xc0, !PT ;  /* 0x0000ff00b4ff7812 */ /* 0x000fe200078ac0ff */
[----:B------:R-:W-:Y:S01]  /*82d0*/  @P6 FMUL.FTZ R184, R151, R144 ;  /* 0x0000009097b86220 */ /* 0x000fe20000410000 */
[----:B------:R-:W-:Y:S01]  /*82e0*/  FFMA.FTZ R151, R3, R204, R59 ;  /* 0x000000cc03977223 */ /* 0x000fe2000001003b */
        /* <DEDUP_REMOVED lines=17> */
[----:B------:R-:W-:Y:S01]  /*8400*/  FFMA.FTZ R144, R3, R190, R60 ;  /* 0x000000be03907223 */ /* 0x000fe2000001003c */
        /* <DEDUP_REMOVED lines=14> */
.L_x_19168:
        /* <DEDUP_REMOVED lines=8> */
[----:B------:R-:W-:Y:S01]  /*8570*/  FFMA.FTZ R182, R3, R182, R56 ;  /* 0x000000b603b67223 */ /* 0x000fe20000010038 */
[----:B------:R-:W-:Y:S01]  /*8580*/  FADD.FTZ R184, R207, -R184 ;  /* 0x800000b8cfb87221 */ /* 0x000fe20000010000 */
[----:B------:R-:W-:Y:S01]  /*8590*/  FFMA.FTZ R183, R3, R183, R57 ;  /* 0x000000b703b77223 */ /* 0x000fe20000010039 */
[----:B------:R-:W-:Y:S01]  /*85a0*/  FADD.FTZ R204, R206, -R204 ;  /* 0x800000cccecc7221 */ /* 0x000fe20000010000 */
[----:B------:R-:W-:Y:S01]  /*85b0*/  FMUL.FTZ R182, R4, R182 ;  /* 0x000000b604b67220 */ /* 0x000fe20000410000 */
[----:B------:R-:W-:Y:S01]  /*85c0*/  LOP3.LUT P3, RZ, R181, 0xff0000, RZ, 0xc0, !PT ;  /* 0x00ff0000b5ff7812 */ /* 0x000fe2000786c0ff */
[----:B-----5:R-:W-:-:S02]  /*85d0*/  @P0 HADD2.F32 R207, -RZ, R154.H0_H0 ;  /* 0x2000009affcf0230 */ /* 0x020fc40000004100 */
[----:B------:R-:W-:Y:S01]  /*85e0*/  FMUL.FTZ R183, R4, R183 ;  /* 0x000000b704b77220 */ /* 0x000fe20000410000 */
[----:B------:R-:W-:Y:S01]  /*85f0*/  FMUL.FTZ R206, R182, UR4 ;  /* 0x00000004b6ce7c20 */ /* 0x000fe20008410000 */
[----:B------:R-:W-:Y:S01]  /*8600*/  MOV R182, RZ ;  /* 0x000000ff00b67202 */ /* 0x000fe20000000f00 */
[----:B------:R-:W-:Y:S01]  /*8610*/  FFMA.FTZ R184, R3, R184, R58 ;  /* 0x000000b803b87223 */ /* 0x000fe2000001003a */
        /* <DEDUP_REMOVED lines=16> */
[----:B------:R-:W-:Y:S01]  /*8720*/  FFMA.FTZ R190, R190, R21, R22 ;  /* 0x00000015bebe7223 */ /* 0x000fe20000010016 */
[----:B------:R-:W-:Y:S01]  /*8730*/  ISETP.GE.U32.AND.EX P0, PT, R181, 0x1000000, PT, P0 ;  /* 0x01000000b500780c */ /* 0x000fe20003f06100 */
[----:B------:R-:W-:Y:S01]  /*8740*/  FFMA.FTZ R178, R3, R178, R62 ;  /* 0x000000b203b27223 */ /* 0x000fe2000001003e */
[-C--:B------:R-:W-:Y:S01]  /*8750*/  @P3 FMUL.FTZ R184, R216, R207.reuse ;  /* 0x000000cfd8b83220 */ /* 0x080fe20000410000 */
[----:B------:R-:W-:Y:S01]  /*8760*/  FSEL R154, R154, RZ, P2 ;  /* 0x000000ff9a9a7208 */ /* 0x000fe20001000000 */
[----:B------:R-:W-:Y:S01]  /*8770*/  FMUL.FTZ R207, R86, R207 ;  /* 0x000000cf56cf7220 */ /* 0x000fe20000410000 */
[----:B------:R-:W-:Y:S01]  /*8780*/  LOP3.LUT P2, RZ, R180, 0xff, RZ, 0xc0, !PT ;  /* 0x000000ffb4ff7812 */ /* 0x000fe2000784c0ff */
[-C--:B------:R-:W-:Y:S01]  /*8790*/  FFMA.FTZ R218, R218, R21.reuse, R22 ;  /* 0x00000015dada7223 */ /* 0x080fe20000010016 */
[----:B------:R-:W-:Y:S01]  /*87a0*/  FADD.FTZ R190, R191, -R190 ;  /* 0x800000bebfbe7221 */ /* 0x000fe20000010000 */
[----:B------:R-:W-:Y:S01]  /*87b0*/  FMUL.FTZ R178, R4, R178 ;  /* 0x000000b204b27220 */ /* 0x000fe20000410000 */
[----:B------:R-:W-:Y:S01]  /*87c0*/  FFMA.FTZ R204, R3, R204, R59 ;  /* 0x000000cc03cc7223 */ /* 0x000fe2000001003b */
[----:B------:R-:W-:Y:S01]  /*87d0*/  FFMA.FTZ R220, R220, R21, R22 ;  /* 0x00000015dcdc7223 */ /* 0x000fe20000010016 */
[----:B------:R-:W-:Y:S01]  /*87e0*/  FSEL R207, R207, RZ, P3 ;  /* 0x000000ffcfcf7208 */ /* 0x000fe20001800000 */
[----:B------:R-:W-:Y:S01]  /*87f0*/  FADD.FTZ R221, R221, -R218 ;  /* 0x800000dadddd7221 */ /* 0x000fe20000010000 */
[----:B------:R-:W-:Y:S01]  /*8800*/  @P5 HADD2.F32 R179, -RZ, R153.H0_H0 ;  /* 0x20000099ffb35230 */ /* 0x000fe20000004100 */
[C---:B------:R-:W-:Y:S01]  /*8810*/  LOP3.LUT P4, RZ, R180.reuse, 0xff000000, RZ, 0xc0, !PT ;  /* 0xff000000b4ff7812 */ /* 0x040fe2000788c0ff */
[----:B------:R-:W-:Y:S01]  /*8820*/  FFMA.FTZ R190, R3, R190, R60 ;  /* 0x000000be03be7223 */ /* 0x000fe2000001003c */
        /* <DEDUP_REMOVED lines=9> */
[C---:B------:R-:W-:Y:S01]  /*88c0*/  FFMA.FTZ R179, R3.reuse, R223, R63 ;  /* 0x000000df03b37223 */ /* 0x040fe2000001003f */
[----:B------:R-:W-:Y:S01]  /*88d0*/  FFMA.FTZ R204, R3, R221, R61 ;  /* 0x000000dd03cc7223 */ /* 0x000fe2000001003d */
        /* <DEDUP_REMOVED lines=30> */
.L_x_19169:
        /* <DEDUP_REMOVED lines=18> */
[----:B------:R-:W-:Y:S01]  /*8be0*/  LOP3.LUT P4, RZ, R173, 0xff, RZ, 0xc0, !PT ;  /* 0x000000ffadff7812 */ /* 0x000fe2000788c0ff */
[----:B------:R-:W-:Y:S01]  /*8bf0*/  FFMA.FTZ R146, R3, R188, R54 ;  /* 0x000000bc03927223 */ /* 0x000fe20000010036 */
[----:B------:R-:W-:Y:S01]  /*8c00*/  FFMA.FTZ R145, R187, R21, R22 ;  /* 0x00000015bb917223 */ /* 0x000fe20000010016 */
[----:B------:R-:W-:Y:S01]  /*8c10*/  FFMA.FTZ R147, R3, R147, R55 ;  /* 0x0000009303937223 */ /* 0x000fe20000010037 */
        /* <DEDUP_REMOVED lines=35> */
[----:B------:R-:W-:Y:S01]  /*8e50*/  FFMA.FTZ R150, R3, R201, R50 ;  /* 0x000000c903967223 */ /* 0x000fe20000010032 */
[----:B------:R-:W-:Y:S01]  /*8e60*/  FMUL.FTZ R154, R92, R144 ;  /* 0x000000905c9a7220 */ /* 0x000fe20000410000 */
[----:B------:R-:W-:Y:S01]  /*8e70*/  MOV R193, RZ ;  /* 0x000000ff00c17202 */ /* 0x000fe20000000f00 */
[----:B------:R-:W-:Y:S01]  /*8e80*/  FFMA.FTZ R186, R186, R21, R22 ;  /* 0x00000015baba7223 */ /* 0x000fe20000010016 */
[----:B------:R-:W-:Y:S01]  /*8e90*/  FMUL.FTZ R144, R150, R4 ;  /* 0x0000000496907220 */ /* 0x000fe20000410000 */
[----:B------:R-:W-:Y:S01]  /*8ea0*/  FSEL R195, R195, RZ, P5 ;  /* 0x000000ffc3c37208 */ /* 0x000fe20002800000 */
[----:B------:R-:W-:Y:S01]  /*8eb0*/  FFMA.FTZ R145, R3, R145, R53 ;  /* 0x0000009103917223 */ /* 0x000fe20000010035 */
[----:B------:R-:W-:Y:S01]  /*8ec0*/  FSEL R154, R154, RZ, P4 ;  /* 0x000000ff9a9a7208 */ /* 0x000fe20002000000 */
[----:B------:R-:W-:Y:S01]  /*8ed0*/  FMUL.FTZ R144, R144, UR4 ;  /* 0x0000000490907c20 */ /* 0x000fe20008410000 */
[C---:B------:R-:W-:Y:S01]  /*8ee0*/  LOP3.LUT P4, RZ, R172.reuse, 0xff, RZ, 0xc0, !PT ;  /* 0x000000ffacff7812 */ /* 0x040fe2000788c0ff */
[----:B------:R-:W-:Y:S01]  /*8ef0*/  @P0 HADD2.F32 R155, -RZ, R155.H1_H1 ;  /* 0x3000009bff9b0230 */ /* 0x000fe20000004100 */
[----:B------:R-:W-:Y:S01]  /*8f00*/  LOP3.LUT P5, RZ, R172, 0xff00, RZ, 0xc0, !PT ;  /* 0x0000ff00acff7812 */ /* 0x000fe200078ac0ff */
[----:B------:R-:W-:Y:S01]  /*8f10*/  @P6 FMUL.FTZ R191, R151, R144 ;  /* 0x0000009097bf6220 */ /* 0x000fe20000410000 */
[----:B------:R-:W-:Y:S01]  /*8f20*/  FFMA.FTZ R151, R3, R202, R51 ;  /* 0x000000ca03977223 */ /* 0x000fe20000010033 */
        /* <DEDUP_REMOVED lines=17> */
[----:B------:R-:W-:Y:S01]  /*9040*/  FFMA.FTZ R144, R3, R186, R52 ;  /* 0x000000ba03907223 */ /* 0x000fe20000010034 */
        /* <DEDUP_REMOVED lines=14> */
.L_x_19170:
[-CC-:B------:R-:W-:Y:S01]  /*9130*/  FFMA.FTZ R188, R188, R21.reuse, R22.reuse ;  /* 0x00000015bcbc7223 */ /* 0x180fe20000010016 */
[----:B------:R-:W-:Y:S01]  /*9140*/  LOP3.LUT P5, RZ, R172, 0xff0000, RZ, 0xc0, !PT ;  /* 0x00ff0000acff7812 */ /* 0x000fe200078ac0ff */
[-CC-:B------:R-:W-:Y:S01]  /*9150*/  FFMA.FTZ R205, R187, R21.reuse, R22.reuse ;  /* 0x00000015bbcd7223 */ /* 0x180fe20000010016 */
[-C--:B------:R-:W-:Y:S01]  /*9160*/  FFMA.FTZ R189, R189, R21.reuse, R22 ;  /* 0x00000015bdbd7223 */ /* 0x080fe20000010016 */
[----:B------:R-:W-:Y:S01]  /*9170*/  FADD.FTZ R187, R194, -R188 ;  /* 0x800000bcc2bb7221 */ /* 0x000fe20000010000 */
[----:B------:R-:W-:Y:S01]  /*9180*/  LOP3.LUT P4, RZ, R172, 0xff000000, RZ, 0xc0, !PT ;  /* 0xff000000acff7812 */ /* 0x000fe2000788c0ff */
[----:B------:R-:W-:Y:S01]  /*9190*/  FFMA.FTZ R195, R195, R21, R22 ;  /* 0x00000015c3c37223 */ /* 0x000fe20000010016 */
[----:B------:R-:W-:Y:S01]  /*91a0*/  FADD.FTZ R196, R196, -R189 ;  /* 0x800000bdc4c47221 */ /* 0x000fe20000010000 */
[----:B------:R-:W-:Y:S01]  /*91b0*/  FFMA.FTZ R187, R3, R187, R54 ;  /* 0x000000bb03bb7223 */ /* 0x000fe20000010036 */
[----:B------:R-:W-:Y:S01]  /*91c0*/  LOP3.LUT P0, RZ, R173, 0xff, RZ, 0xc0, !PT ;  /* 0x000000ffadff7812 */ /* 0x000fe2000780c0ff */
[----:B------:R-:W-:Y:S01]  /*91d0*/  FADD.FTZ R195, R197, -R195 ;  /* 0x800000c3c5c37221 */ /* 0x000fe20000010000 */
[----:B------:R-:W-:Y:S01]  /*91e0*/  FFMA.FTZ R198, R198, R21, R22 ;  /* 0x00000015c6c67223 */ /* 0x000fe20000010016 */
[----:B------:R-:W-:Y:S01]  /*91f0*/  FMUL.FTZ R187, R4, R187 ;  /* 0x000000bb04bb7220 */ /* 0x000fe20000410000 */
[----:B------:R-:W-:Y:S01]  /*9200*/  LOP3.LUT P2, RZ, R173, 0xff00, RZ, 0xc0, !PT ;  /* 0x0000ff00adff7812 */ /* 0x000fe2000784c0ff */
[----:B-----5:R-:W-:-:S02]  /*9210*/  @P5 HADD2.F32 R188, -RZ, R153.H0_H0 ;  /* 0x20000099ffbc5230 */ /* 0x020fc40000004100 */
[----:B------:R-:W-:Y:S01]  /*9220*/  FFMA.FTZ R195, R3, R195, R48 ;  /* 0x000000c303c37223 */ /* 0x000fe20000010030 */
[----:B------:R-:W-:Y:S01]  /*9230*/  FMUL.FTZ R194, R187, UR4 ;  /* 0x00000004bbc27c20 */ /* 0x000fe20008410000 */
[----:B------:R-:W-:Y:S01]  /*9240*/  MOV R187, RZ ;  /* 0x000000ff00bb7202 */ /* 0x000fe20000000f00 */
[----:B------:R-:W-:Y:S02]  /*9250*/  @P4 HADD2.F32 R189, -RZ, R153.H1_H1 ;  /* 0x30000099ffbd4230 */ /* 0x000fe40000004100 */
[----:B------:R-:W-:Y:S01]  /*9260*/  FMUL.FTZ R191, R4, R195 ;  /* 0x000000c304bf7220 */ /* 0x000fe20000410000 */
[----:B------:R-:W-:Y:S01]  /*9270*/  @P5 FMUL.FTZ R187, R188, R194 ;  /* 0x000000c2bcbb5220 */ /* 0x000fe20000410000 */
[----:B------:R-:W-:Y:S01]  /*9280*/  FFMA.FTZ R188, R3, R196, R55 ;  /* 0x000000c403bc7223 */ /* 0x000fe20000010037 */
[----:B------:R-:W-:Y:S01]  /*9290*/  FADD.FTZ R198, R199, -R198 ;  /* 0x800000c6c7c67221 */ /* 0x000fe20000010000 */
[--C-:B------:R-:W-:Y:S02]  /*92a0*/  @P0 HADD2.F32 R190, -RZ, R154.reuse.H0_H0 ;  /* 0x2000009affbe0230 */ /* 0x100fe40000004100 */
[----:B------:R-:W-:Y:S01]  /*92b0*/  FFMA.FTZ R200, R200, R21, R22 ;  /* 0x00000015c8c87223 */ /* 0x000fe20000010016 */
[----:B------:R-:W-:Y:S01]  /*92c0*/  FMUL.FTZ R188, R4, R188 ;  /* 0x000000bc04bc7220 */ /* 0x000fe20000410000 */
[----:B------:R-:W-:Y:S01]  /*92d0*/  FMUL.FTZ R191, R191, UR4 ;  /* 0x00000004bfbf7c20 */ /* 0x000fe20008410000 */
[----:B------:R-:W-:Y:S01]  /*92e0*/  FFMA.FTZ R198, R3, R198, R49 ;  /* 0x000000c603c67223 */ /* 0x000fe20000010031 */
        /* <DEDUP_REMOVED lines=11> */
[----:B------:R-:W-:Y:S01]  /*93a0*/  FFMA.FTZ R200, R3, R200, R50 ;  /* 0x000000c803c87223 */ /* 0x000fe20000010032 */
        /* <DEDUP_REMOVED lines=18> */
[C---:B------:R-:W-:Y:S01]  /*94d0*/  FFMA.FTZ R203, R3.reuse, R203, R51 ;  /* 0x000000cb03cb7223 */ /* 0x040fe20000010033 */
[----:B------:R-:W-:Y:S01]  /*94e0*/  FADD.FTZ R186, R192, -R186 ;  /* 0x800000bac0ba7221 */ /* 0x000fe20000010000 */
[----:B------:R-:W-:Y:S01]  /*94f0*/  FFMA.FTZ R205, R3, R205, R53 ;  /* 0x000000cd03cd7223 */ /* 0x000fe20000010035 */
[----:B------:R-:W-:Y:S01]  /*9500*/  FSEL R173, R193, RZ, P3 ;  /* 0x000000ffc1ad7208 */ /* 0x000fe20001800000 */
[----:B------:R-:W-:Y:S01]  /*9510*/  FMUL.FTZ R203, R4, R203 ;  /* 0x000000cb04cb7220 */ /* 0x000fe20000410000 */
[----:B------:R-:W-:Y:S01]  /*9520*/  FFMA.FTZ R186, R3, R186, R52 ;  /* 0x000000ba03ba7223 */ /* 0x000fe20000010034 */
        /* <DEDUP_REMOVED lines=29> */
.L_x_19171:
        /* <DEDUP_REMOVED lines=19> */
[C---:B------:R-:W-:Y:S01]  /*9830*/  FFMA.FTZ R146, R3.reuse, R160, R46 ;  /* 0x000000a003927223 */ /* 0x040fe2000001002e */
[----:B------:R-:W-:Y:S01]  /*9840*/  FFMA.FTZ R168, R168, R21, R22 ;  /* 0x00000015a8a87223 */ /* 0x000fe20000010016 */
[----:B------:R-:W-:Y:S01]  /*9850*/  FFMA.FTZ R147, R3, R147, R47 ;  /* 0x0000009303937223 */ /* 0x000fe2000001002f */
        /* <DEDUP_REMOVED lines=16> */
[----:B------:R-:W-:Y:S01]  /*9960*/  FFMA.FTZ R148, R3, R168, R40 ;  /* 0x000000a803947223 */ /* 0x000fe20000010028 */
[----:B------:R-:W-:Y:S01]  /*9970*/  FADD.FTZ R149, R171, -R149 ;  /* 0x80000095ab957221 */ /* 0x000fe20000010000 */
[----:B------:R-:W-:Y:S01]  /*9980*/  FFMA.FTZ R174, R174, R21, R22 ;  /* 0x00000015aeae7223 */ /* 0x000fe20000010016 */
[----:B------:R-:W-:Y:S01]  /*9990*/  LOP3.LUT P6, RZ, R163, 0xff0000, RZ, 0xc0, !PT ;  /* 0x00ff0000a3ff7812 */ /* 0x000fe200078cc0ff */
[----:B------:R-:W-:Y:S01]  /*99a0*/  FMUL.FTZ R150, R148, R4 ;  /* 0x0000000494967220 */ /* 0x000fe20000410000 */
[----:B------:R-:W-:Y:S01]  /*99b0*/  FFMA.FTZ R149, R3, R149, R41 ;  /* 0x0000009503957223 */ /* 0x000fe20000010029 */
        /* <DEDUP_REMOVED lines=17> */
[----:B------:R-:W-:Y:S01]  /*9ad0*/  FFMA.FTZ R150, R3, R175, R42 ;  /* 0x000000af03967223 */ /* 0x000fe2000001002a */
[----:B------:R-:W-:Y:S01]  /*9ae0*/  FMUL.FTZ R160, R101, R151 ;  /* 0x0000009765a07220 */ /* 0x000fe20000410000 */
[----:B------:R-:W-:Y:S01]  /*9af0*/  FADD.FTZ R31, R164, -R31 ;  /* 0x8000001fa41f7221 */ /* 0x000fe20000010000 */
[----:B------:R-:W-:Y:S02]  /*9b00*/  @P0 HADD2.F32 R155, -RZ, R155.H1_H1 ;  /* 0x3000009bff9b0230 */ /* 0x000fe40000004100 */
[----:B------:R-:W-:Y:S01]  /*9b10*/  FMUL.FTZ R151, R150, R4 ;  /* 0x0000000496977220 */ /* 0x000fe20000410000 */
[----:B------:R-:W-:Y:S01]  /*9b20*/  FSEL R154, R154, RZ, P4 ;  /* 0x000000ff9a9a7208 */ /* 0x000fe20002000000 */
[----:B------:R-:W-:Y:S01]  /*9b30*/  FFMA.FTZ R145, R3, R145, R45 ;  /* 0x0000009103917223 */ /* 0x000fe2000001002d */
[----:B------:R-:W-:Y:S01]  /*9b40*/  LOP3.LUT P4, RZ, R162, 0xff, RZ, 0xc0, !PT ;  /* 0x000000ffa2ff7812 */ /* 0x000fe2000788c0ff */
[----:B------:R-:W-:Y:S01]  /*9b50*/  FMUL.FTZ R151, R151, UR4 ;  /* 0x0000000497977c20 */ /* 0x000fe20008410000 */
[----:B------:R-:W-:-:S02]  /*9b60*/  FSEL R160, R160, RZ, P5 ;  /* 0x000000ffa0a07208 */ /* 0x000fc40002800000 */
[----:B------:R-:W-:Y:S01]  /*9b70*/  LOP3.LUT P5, RZ, R162, 0xff00, RZ, 0xc0, !PT ;  /* 0x0000ff00a2ff7812 */ /* 0x000fe200078ac0ff */
[-C--:B------:R-:W-:Y:S01]  /*9b80*/  @P6 FMUL.FTZ R168, R161, R151.reuse ;  /* 0x00000097a1a86220 */ /* 0x080fe20000410000 */
[----:B------:R-:W-:Y:S01]  /*9b90*/  FMUL.FTZ R161, R102, R151 ;  /* 0x0000009766a17220 */ /* 0x000fe20000410000 */
[----:B------:R-:W-:Y:S01]  /*9ba0*/  FFMA.FTZ R151, R3, R177, R43 ;  /* 0x000000b103977223 */ /* 0x000fe2000001002b */
[----:B------:R-:W-:Y:S02]  /*9bb0*/  F2FP.F16.F32.PACK_AB R154, R160, R154 ;  /* 0x0000009aa09a723e */ /* 0x000fe400000000ff */
[----:B------:R-:W-:Y:S01]  /*9bc0*/  FSEL R160, R144, RZ, P2 ;  /* 0x000000ff90a07208 */ /* 0x000fe20001000000 */
[-C--:B------:R-:W-:Y:S01]  /*9bd0*/  FMUL.FTZ R162, R151, R4.reuse ;  /* 0x0000000497a27220 */ /* 0x080fe20000410000 */
[----:B------:R-:W-:Y:S01]  /*9be0*/  FFMA.FTZ R144, R3, R31, R44 ;  /* 0x0000001f03907223 */ /* 0x000fe2000001002c */
        /* <DEDUP_REMOVED lines=25> */
.L_x_19172:
        /* <DEDUP_REMOVED lines=8> */
[----:B------:R-:W-:Y:S01]  /*9e00*/  FFMA.FTZ R157, R3, R157, R46 ;  /* 0x0000009d039d7223 */ /* 0x000fe2000001002e */
[----:B------:R-:W-:Y:S01]  /*9e10*/  FFMA.FTZ R168, R168, R21, R22 ;  /* 0x00000015a8a87223 */ /* 0x000fe20000010016 */
[----:B------:R-:W-:Y:S01]  /*9e20*/  LOP3.LUT P0, RZ, R163, 0xff, RZ, 0xc0, !PT ;  /* 0x000000ffa3ff7812 */ /* 0x000fe2000780c0ff */
[----:B------:R-:W-:Y:S01]  /*9e30*/  FFMA.FTZ R165, R3, R167, R47 ;  /* 0x000000a703a57223 */ /* 0x000fe2000001002f */
[----:B------:R-:W-:Y:S01]  /*9e40*/  FMUL.FTZ R157, R4, R157 ;  /* 0x0000009d049d7220 */ /* 0x000fe20000410000 */
[----:B------:R-:W-:Y:S01]  /*9e50*/  FADD.FTZ R168, R169, -R168 ;  /* 0x800000a8a9a87221 */ /* 0x000fe20000010000 */
[----:B-----5:R-:W-:-:S02]  /*9e60*/  @P5 HADD2.F32 R161, -RZ, R153.H0_H0 ;  /* 0x20000099ffa15230 */ /* 0x020fc40000004100 */
[----:B------:R-:W-:Y:S01]  /*9e70*/  FMUL.FTZ R165, R4, R165 ;  /* 0x000000a504a57220 */ /* 0x000fe20000410000 */
[----:B------:R-:W-:Y:S01]  /*9e80*/  FMUL.FTZ R160, R157, UR4 ;  /* 0x000000049da07c20 */ /* 0x000fe20008410000 */
[----:B------:R-:W-:Y:S01]  /*9e90*/  MOV R157, RZ ;  /* 0x000000ff009d7202 */ /* 0x000fe20000000f00 */
[----:B------:R-:W-:Y:S01]  /*9ea0*/  FFMA.FTZ R168, R3, R168, R40 ;  /* 0x000000a803a87223 */ /* 0x000fe20000010028 */
        /* <DEDUP_REMOVED lines=13> */
[----:B------:R-:W-:Y:S01]  /*9f80*/  FFMA.FTZ R170, R3, R170, R41 ;  /* 0x000000aa03aa7223 */ /* 0x000fe20000010029 */
[----:B------:R-:W-:Y:S01]  /*9f90*/  LOP3.LUT P3, RZ, R163, 0xff0000, RZ, 0xc0, !PT ;  /* 0x00ff0000a3ff7812 */ /* 0x000fe2000786c0ff */
[----:B------:R-:W-:Y:S01]  /*9fa0*/  FADD.FTZ R174, R175, -R174 ;  /* 0x800000aeafae7221 */ /* 0x000fe20000010000 */
[-C--:B------:R-:W-:Y:S01]  /*9fb0*/  @P0 FMUL.FTZ R166, R167, R161.reuse ;  /* 0x000000a1a7a60220 */ /* 0x080fe20000410000 */
[----:B------:R-:W-:Y:S01]  /*9fc0*/  FMUL.FTZ R161, R100, R161 ;  /* 0x000000a164a17220 */ /* 0x000fe20000410000 */
[----:B------:R-:W-:Y:S01]  /*9fd0*/  FMUL.FTZ R167, R4, R170 ;  /* 0x000000aa04a77220 */ /* 0x000fe20000410000 */
[----:B------:R-:W-:Y:S02]  /*9fe0*/  @P2 HADD2.F32 R168, -RZ, R154.H1_H1 ;  /* 0x3000009affa82230 */ /* 0x000fe40000004100 */
[----:B------:R-:W-:Y:S01]  /*9ff0*/  FFMA.FTZ R174, R3, R174, R42 ;  /* 0x000000ae03ae7223 */ /* 0x000fe2000001002a */
        /* <DEDUP_REMOVED lines=14> */
[C---:B------:R-:W-:Y:S01]  /*a0e0*/  FFMA.FTZ R177, R3.reuse, R177, R43 ;  /* 0x000000b103b17223 */ /* 0x040fe2000001002b */
[----:B------:R-:W-:Y:S01]  /*a0f0*/  MOV R168, RZ ;  /* 0x000000ff00a87202 */ /* 0x000fe20000000f00 */
[----:B------:R-:W-:Y:S01]  /*a100*/  FADD.FTZ R164, R164, -R31 ;  /* 0x8000001fa4a47221 */ /* 0x000fe20000010000 */
[----:B------:R-:W-:Y:S01]  /*a110*/  LOP3.LUT P2, RZ, R162, 0xff, RZ, 0xc0, !PT ;  /* 0x000000ffa2ff7812 */ /* 0x000fe2000784c0ff */
[-C--:B------:R-:W-:Y:S01]  /*a120*/  @P3 FMUL.FTZ R168, R170, R169.reuse ;  /* 0x000000a9aaa83220 */ /* 0x080fe20000410000 */
[----:B------:R-:W-:Y:S01]  /*a130*/  FMUL.FTZ R169, R102, R169 ;  /* 0x000000a966a97220 */ /* 0x000fe20000410000 */
[----:B------:R-:W-:Y:S01]  /*a140*/  FMUL.FTZ R177, R4, R177 ;  /* 0x000000b104b17220 */ /* 0x000fe20000410000 */
[----:B------:R-:W-:Y:S01]  /*a150*/  FFMA.FTZ R164, R3, R164, R44 ;  /* 0x000000a403a47223 */ /* 0x000fe2000001002c */
[----:B------:R-:W-:-:S02]  /*a160*/  @P0 HADD2.F32 R31, -RZ, R155.H1_H1 ;  /* 0x3000009bff1f0230 */ /* 0x000fc40000004100 */
[----:B------:R-:W-:Y:S01]  /*a170*/  FFMA.FTZ R172, R3, R172, R45 ;  /* 0x000000ac03ac7223 */ /* 0x000fe2000001002d */
        /* <DEDUP_REMOVED lines=28> */
.L_x_19173:
        /* <DEDUP_REMOVED lines=18> */
[----:B------:R-:W-:Y:S01]  /*a460*/  FFMA.FTZ R145, R6, R21, R22 ;  /* 0x0000001506917223 */ /* 0x000fe20000010016 */
[----:B------:R-:W-:Y:S01]  /*a470*/  FFMA.FTZ R146, R3, R7, R38 ;  /* 0x0000000703927223 */ /* 0x000fe20000010026 */
[----:B------:R-:W-:Y:S01]  /*a480*/  FADD.FTZ R9, R17, -R9 ;  /* 0x8000000911097221 */ /* 0x000fe20000010000 */
[----:B------:R-:W-:Y:S01]  /*a490*/  FFMA.FTZ R10, R10, R21, R22 ;  /* 0x000000150a0a7223 */ /* 0x000fe20000010016 */
[----:B------:R-:W-:Y:S01]  /*a4a0*/  FADD.FTZ R145, R14, -R145 ;  /* 0x800000910e917221 */ /* 0x000fe20000010000 */
[----:B------:R-:W-:Y:S01]  /*a4b0*/  FMUL.FTZ R8, R146, R4 ;  /* 0x0000000492087220 */ /* 0x000fe20000410000 */
[----:B------:R-:W-:Y:S01]  /*a4c0*/  FFMA.FTZ R148, R3, R9, R32 ;  /* 0x0000000903947223 */ /* 0x000fe20000010020 */
        /* <DEDUP_REMOVED lines=8> */
[----:B------:R-:W-:Y:S01]  /*a550*/  FFMA.FTZ R149, R3, R18, R33 ;  /* 0x0000001203957223 */ /* 0x000fe20000010021 */
        /* <DEDUP_REMOVED lines=14> */
[----:B------:R-:W-:Y:S01]  /*a640*/  FFMA.FTZ R147, R3, R16, R39 ;  /* 0x0000001003937223 */ /* 0x000fe20000010027 */
[----:B------:R-:W-:Y:S01]  /*a650*/  FMUL.FTZ R9, R109, R7 ;  /* 0x000000076d097220 */ /* 0x000fe20000410000 */
[----:B------:R-:W-:Y:S01]  /*a660*/  FADD.FTZ R20, R20, -R12 ;  /* 0x8000000c14147221 */ /* 0x000fe20000010000 */
[----:B------:R-:W-:Y:S01]  /*a670*/  FSEL R6, R6, RZ, P4 ;  /* 0x000000ff06067208 */ /* 0x000fe20002000000 */
[----:B------:R-:W-:Y:S01]  /*a680*/  FFMA.FTZ R150, R3, R19, R34 ;  /* 0x0000001303967223 */ /* 0x000fe20000010022 */
[----:B------:R-:W-:Y:S01]  /*a690*/  MOV R16, RZ ;  /* 0x000000ff00107202 */ /* 0x000fe20000000f00 */
[----:B------:R-:W-:Y:S01]  /*a6a0*/  @P5 FMUL.FTZ R16, R154, R7 ;  /* 0x000000079a105220 */ /* 0x000fe20000410000 */
[C---:B------:R-:W-:Y:S01]  /*a6b0*/  LOP3.LUT P4, RZ, R158.reuse, 0xff, RZ, 0xc0, !PT ;  /* 0x000000ff9eff7812 */ /* 0x040fe2000788c0ff */
[----:B------:R-:W-:Y:S01]  /*a6c0*/  FADD.FTZ R13, R13, -R5 ;  /* 0x800000050d0d7221 */ /* 0x000fe20000010000 */
[----:B------:R-:W-:Y:S01]  /*a6d0*/  FSEL R9, R9, RZ, P5 ;  /* 0x000000ff09097208 */ /* 0x000fe20002800000 */
[C---:B------:R-:W-:Y:S01]  /*a6e0*/  FFMA.FTZ R151, R3.reuse, R20, R35 ;  /* 0x0000001403977223 */ /* 0x040fe20000010023 */
[----:B------:R-:W-:Y:S01]  /*a6f0*/  LOP3.LUT P3, RZ, R158, 0xff000000, RZ, 0xc0, !PT ;  /* 0xff0000009eff7812 */ /* 0x000fe2000786c0ff */
[----:B------:R-:W-:Y:S01]  /*a700*/  FMUL.FTZ R7, R150, R4 ;  /* 0x0000000496077220 */ /* 0x000fe20000410000 */
[----:B------:R-:W-:Y:S01]  /*a710*/  LOP3.LUT P5, RZ, R158, 0xff00, RZ, 0xc0, !PT ;  /* 0x0000ff009eff7812 */ /* 0x000fe200078ac0ff */
[----:B------:R-:W-:Y:S01]  /*a720*/  FFMA.FTZ R144, R3, R13, R36 ;  /* 0x0000000d03907223 */ /* 0x000fe20000010024 */
[----:B------:R-:W-:-:S02]  /*a730*/  @P6 HADD2.F32 R12, -RZ, R155.H0_H0 ;  /* 0x2000009bff0c6230 */ /* 0x000fc40000004100 */
[-C--:B------:R-:W-:Y:S01]  /*a740*/  FMUL.FTZ R5, R151, R4.reuse ;  /* 0x0000000497057220 */ /* 0x080fe20000410000 */
[----:B------:R-:W-:Y:S01]  /*a750*/  FMUL.FTZ R7, R7, UR4 ;  /* 0x0000000407077c20 */ /* 0x000fe20008410000 */
[----:B------:R-:W-:Y:S01]  /*a760*/  FFMA.FTZ R145, R3, R145, R37 ;  /* 0x0000009103917223 */ /* 0x000fe20000010025 */
        /* <DEDUP_REMOVED lines=36> */
.L_x_19174:
        /* <DEDUP_REMOVED lines=8> */
[----:B------:R-:W-:Y:S01]  /*aa30*/  FFMA.FTZ R7, R3, R7, R38 ;  /* 0x0000000703077223 */ /* 0x000fe20000010026 */
        /* <DEDUP_REMOVED lines=10> */
[----:B------:R-:W-:Y:S01]  /*aae0*/  FFMA.FTZ R11, R3, R11, R34 ;  /* 0x0000000b030b7223 */ /* 0x000fe20000010022 */
[----:B------:R-:W-:Y:S01]  /*aaf0*/  LOP3.LUT P3, RZ, R159, 0xff00, RZ, 0xc0, !PT ;  /* 0x0000ff009fff7812 */ /* 0x000fe2000786c0ff */
[----:B------:R-:W-:Y:S01]  /*ab00*/  FFMA.FTZ R16, R3, R16, R39 ;  /* 0x0000001003107223 */ /* 0x000fe20000010027 */
[----:B------:R-:W-:Y:S01]  /*ab10*/  @P5 FMUL.FTZ R14, R7, R8 ;  /* 0x00000008070e5220 */ /* 0x000fe20000410000 */
[----:B------:R-:W-:Y:S01]  /*ab20*/  FADD.FTZ R7, R17, -R9 ;  /* 0x8000000911077221 */ /* 0x000fe20000010000 */
[--C-:B------:R-:W-:Y:S01]  /*ab30*/  @P0 HADD2.F32 R9, -RZ, R154.reuse.H0_H0 ;  /* 0x2000009aff090230 */ /* 0x100fe20000004100 */
[----:B------:R-:W-:Y:S01]  /*ab40*/  MOV R10, RZ ;  /* 0x000000ff000a7202 */ /* 0x000fe20000000f00 */
[C---:B------:R-:W-:Y:S01]  /*ab50*/  FMUL.FTZ R11, R4.reuse, R11 ;  /* 0x0000000b040b7220 */ /* 0x040fe20000410000 */
[----:B------:R-:W-:Y:S01]  /*ab60*/  FFMA.FTZ R7, R3, R7, R32 ;  /* 0x0000000703077223 */ /* 0x000fe20000010020 */
        /* <DEDUP_REMOVED lines=12> */
[----:B------:R-:W-:Y:S01]  /*ac30*/  FFMA.FTZ R9, R3, R18, R33 ;  /* 0x0000001203097223 */ /* 0x000fe20000010021 */
[----:B------:R-:W-:Y:S02]  /*ac40*/  @P2 HADD2.F32 R18, -RZ, R155.H0_H0 ;  /* 0x2000009bff122230 */ /* 0x000fe40000004100 */
[----:B------:R-:W-:Y:S01]  /*ac50*/  FADD.FTZ R5, R13, -R5 ;  /* 0x800000050d057221 */ /* 0x000fe20000010000 */
[C---:B------:R-:W-:Y:S01]  /*ac60*/  FFMA.FTZ R12, R3.reuse, R12, R35 ;  /* 0x0000000c030c7223 */ /* 0x040fe20000010023 */
[----:B------:R-:W-:Y:S01]  /*ac70*/  FMUL.FTZ R9, R4, R9 ;  /* 0x0000000904097220 */ /* 0x000fe20000410000 */
[----:B------:R-:W-:Y:S01]  /*ac80*/  FFMA.FTZ R6, R3, R6, R37 ;  /* 0x0000000603067223 */ /* 0x000fe20000010025 */
[----:B------:R-:W-:Y:S01]  /*ac90*/  @P2 FMUL.FTZ R11, R18, R17 ;  /* 0x00000011120b2220 */ /* 0x000fe20000410000 */
[----:B------:R-:W-:Y:S01]  /*aca0*/  FMUL.FTZ R18, R108, R7 ;  /* 0x000000076c127220 */ /* 0x000fe20000410000 */
[----:B------:R-:W-:Y:S01]  /*acb0*/  FMUL.FTZ R9, R9, UR4 ;  /* 0x0000000409097c20 */ /* 0x000fe20008410000 */
[----:B------:R-:W-:Y:S01]  /*acc0*/  FMUL.FTZ R7, R110, R17 ;  /* 0x000000116e077220 */ /* 0x000fe20000410000 */
[----:B------:R-:W-:Y:S01]  /*acd0*/  FFMA.FTZ R3, R3, R5, R36 ;  /* 0x0000000503037223 */ /* 0x000fe20000010024 */
        /* <DEDUP_REMOVED lines=40> */
.L_x_19175:
[----:B------:R-:W0:Y:S01]  /*af60*/  @P1 LDC.64 R8, c[0x0][0x478] ;  /* 0x00011e00ff081b82 */ /* 0x000e220000000a00 */
[----:B------:R-:W-:Y:S01]  /*af70*/  MOV R3, 0x10 ;  /* 0x0000001000037802 */ /* 0x000fe20000000f00 */
[----:B0-----:R-:W-:-:S04]  /*af80*/  @P1 IMAD.WIDE.U32 R8, R2, 0x20, R8 ;  /* 0x0000002002081825 */ /* 0x001fc800078e0008 */
[----:B------:R-:W-:Y:S01]  /*af90*/  IMAD.WIDE.U32 R2, R2, R3, UR20 ;  /* 0x0000001402027e25 */ /* 0x000fe2000f8e0003 */
[----:B------:R0:W-:Y:S04]  /*afa0*/  @P1 STG.E.128 desc[UR6][R8.64], R144 ;  /* 0x0000009008001986 */ /* 0x0001e8000c101d06 */
[----:B------:R0:W-:Y:S04]  /*afb0*/  @P1 STG.E.128 desc[UR6][R8.64+0x10], R148 ;  /* 0x0000109408001986 */ /* 0x0001e8000c101d06 */
[----:B------:R0:W-:Y:S02]  /*afc0*/  STG.E.128 desc[UR6][R2.64], R4 ;  /* 0x0000000402007986 */ /* 0x0001e4000c101d06 */
.L_x_19165:
        /* <DEDUP_REMOVED lines=125> */
.L_x_19152:
        /* <DEDUP_REMOVED lines=95> */
[----:B-1----:R-:W-:-:S07]  /*bd90*/  MOV R231, R247 ;  /* 0x000000f700e77202 */ /* 0x002fce0000000f00 */
.L_x_19151:
[----:B------:R-:W-:Y:S05]  /*bda0*/  BSYNC B0 ;  /* 0x0000000000007941 */ /* 0x000fea0003800000 */
.L_x_19150:
        /* <DEDUP_REMOVED lines=331> */
.L_x_19153:
        /* <DEDUP_REMOVED lines=8> */
.L_x_19178:
[----:B------:R-:W-:Y:S05]  /*d2e0*/  BSYNC B2 ;  /* 0x0000000000027941 */ /* 0x000fea0003800000 */
.L_x_19177:
        /* <DEDUP_REMOVED lines=8> */
.L_x_19179:
[----:B------:R-:W-:Y:S01]  /*d370*/  MOV R249, R152 ;  /* 0x0000009800f97202 */ /* 0x000fe20000000f00 */
[----:B------:R-:W-:Y:S02]  /*d380*/  HFMA2 R248, -RZ, RZ, 0, 1.1920928955078125e-07 ;  /* 0x00000002fff87431 */ /* 0x000fe400000001ff */
[----:B------:R-:W-:-:S07]  /*d390*/  FADD.FTZ R153, R153, R250 ;  /* 0x000000fa99997221 */ /* 0x000fce0000010000 */
[----:B------:R-:W-:Y:S05]  /*d3a0*/  WARPSYNC.COLLECTIVE R155, `(.L_x_19180) ;  /* 0x000000009b087348 */ /* 0x000fea0003c00000 */
[----:B------:R0:W1:Y:S02]  /*d3b0*/  SHFL.BFLY P2, R250, R249, R248, R247 ;  /* 0x0c0000f8f9fa7389 */ /* 0x00006400000400f7 */
[----:B01----:R-:W-:Y:S05]  /*d3c0*/  ENDCOLLECTIVE ;  /* 0x000000000000791b */ /* 0x003fea0003800000 */
.L_x_19180:
[----:B------:R-:W-:Y:S01]  /*d3d0*/  MOV R249, R153 ;  /* 0x0000009900f97202 */ /* 0x000fe20000000f00 */
[----:B------:R-:W-:-:S07]  /*d3e0*/  FADD.FTZ R152, R152, R250 ;  /* 0x000000fa98987221 */ /* 0x000fce0000010000 */
[----:B------:R-:W-:Y:S05]  /*d3f0*/  WARPSYNC.COLLECTIVE R155, `(.L_x_19181) ;  /* 0x000000009b087348 */ /* 0x000fea0003c00000 */
[----:B------:R0:W1:Y:S02]  /*d400*/  SHFL.BFLY P2, R250, R249, R248, R247 ;  /* 0x0c0000f8f9fa7389 */ /* 0x00006400000400f7 */
[----:B01----:R-:W-:Y:S05]  /*d410*/  ENDCOLLECTIVE ;  /* 0x000000000000791b */ /* 0x003fea0003800000 */
.L_x_19181:
[----:B------:R-:W-:Y:S01]  /*d420*/  MOV R249, R152 ;  /* 0x0000009800f97202 */ /* 0x000fe20000000f00 */
[----:B------:R-:W-:Y:S02]  /*d430*/  HFMA2 R248, -RZ, RZ, 0, 2.384185791015625e-07 ;  /* 0x00000004fff87431 */ /* 0x000fe400000001ff */
[----:B------:R-:W-:-:S07]  /*d440*/  FADD.FTZ R153, R153, R250 ;  /* 0x000000fa99997221 */ /* 0x000fce0000010000 */
[----:B------:R-:W-:Y:S05]  /*d450*/  WARPSYNC.COLLECTIVE R155, `(.L_x_19182) ;  /* 0x000000009b087348 */ /* 0x000fea0003c00000 */
[----:B------:R0:W1:Y:S02]  /*d460*/  SHFL.BFLY P2, R250, R249, R248, R247 ;  /* 0x0c0000f8f9fa7389 */ /* 0x00006400000400f7 */
[----:B01----:R-:W-:Y:S05]  /*d470*/  ENDCOLLECTIVE ;  /* 0x000000000000791b */ /* 0x003fea0003800000 */
.L_x_19182:
[----:B------:R-:W-:Y:S01]  /*d480*/  MOV R249, R153 ;  /* 0x0000009900f97202 */ /* 0x000fe20000000f00 */
[----:B------:R-:W-:-:S07]  /*d490*/  FADD.FTZ R152, R152, R250 ;  /* 0x000000fa98987221 */ /* 0x000fce0000010000 */
[----:B------:R-:W-:Y:S05]  /*d4a0*/  WARPSYNC.COLLECTIVE R155, `(.L_x_19183) ;  /* 0x000000009b087348 */ /* 0x000fea0003c00000 */
[----:B------:R0:W1:Y:S02]  /*d4b0*/  SHFL.BFLY P2, R250, R249, R248, R247 ;  /* 0x0c0000f8f9fa7389 */ /* 0x00006400000400f7 */
[----:B01----:R-:W-:Y:S05]  /*d4c0*/  ENDCOLLECTIVE ;  /* 0x000000000000791b */ /* 0x003fea0003800000 */
.L_x_19183:
[----:B------:R-:W-:Y:S01]  /*d4d0*/  MOV R249, R152 ;  /* 0x0000009800f97202 */ /* 0x000fe20000000f00 */
[----:B------:R-:W-:Y:S02]  /*d4e0*/  HFMA2 R248, -RZ, RZ, 0, 4.76837158203125e-07 ;  /* 0x00000008fff87431 */ /* 0x000fe400000001ff */
[----:B------:R-:W-:-:S07]  /*d4f0*/  FADD.FTZ R153, R153, R250 ;  /* 0x000000fa99997221 */ /* 0x000fce0000010000 */
[----:B------:R-:W-:Y:S05]  /*d500*/  WARPSYNC.COLLECTIVE R155, `(.L_x_19184) ;  /* 0x000000009b087348 */ /* 0x000fea0003c00000 */
[----:B------:R0:W1:Y:S02]  /*d510*/  SHFL.BFLY P2, R250, R249, R248, R247 ;  /* 0x0c0000f8f9fa7389 */ /* 0x00006400000400f7 */
[----:B01----:R-:W-:Y:S05]  /*d520*/  ENDCOLLECTIVE ;  /* 0x000000000000791b */ /* 0x003fea0003800000 */
.L_x_19184:
[----:B------:R-:W-:Y:S01]  /*d530*/  MOV R249, R153 ;  /* 0x0000009900f97202 */ /* 0x000fe20000000f00 */
[----:B------:R-:W-:-:S07]  /*d540*/  FADD.FTZ R152, R152, R250 ;  /* 0x000000fa98987221 */ /* 0x000fce0000010000 */
[----:B------:R-:W-:Y:S05]  /*d550*/  WARPSYNC.COLLECTIVE R155, `(.L_x_19185) ;  /* 0x000000009b087348 */ /* 0x000fea0003c00000 */
[----:B------:R0:W1:Y:S02]  /*d560*/  SHFL.BFLY P2, R250, R249, R248, R247 ;  /* 0x0c0000f8f9fa7389 */ /* 0x00006400000400f7 */
[----:B01----:R-:W-:Y:S05]  /*d570*/  ENDCOLLECTIVE ;  /* 0x000000000000791b */ /* 0x003fea0003800000 */
.L_x_19185:
[----:B------:R-:W-:Y:S01]  /*d580*/  MOV R249, R152 ;  /* 0x0000009800f97202 */ /* 0x000fe20000000f00 */
[----:B------:R-:W-:Y:S02]  /*d590*/  HFMA2 R248, -RZ, RZ, 0, 9.5367431640625e-07 ;  /* 0x00000010fff87431 */ /* 0x000fe400000001ff */
[----:B------:R-:W-:-:S07]  /*d5a0*/  FADD.FTZ R153, R153, R250 ;  /* 0x000000fa99997221 */ /* 0x000fce0000010000 */
[----:B------:R-:W-:Y:S05]  /*d5b0*/  WARPSYNC.COLLECTIVE R155, `(.L_x_19186) ;  /* 0x000000009b087348 */ /* 0x000fea0003c00000 */
[----:B------:R0:W1:Y:S02]  /*d5c0*/  SHFL.BFLY P2, R250, R249, R248, R247 ;  /* 0x0c0000f8f9fa7389 */ /* 0x00006400000400f7 */
[----:B01----:R-:W-:Y:S05]  /*d5d0*/  ENDCOLLECTIVE ;  /* 0x000000000000791b */ /* 0x003fea0003800000 */
.L_x_19186:
[----:B------:R-:W-:Y:S02]  /*d5e0*/  MOV R249, R153 ;  /* 0x0000009900f97202 */ /* 0x000fe40000000f00 */
[----:B------:R-:W-:-:S07]  /*d5f0*/  MOV R154, R250 ;  /* 0x000000fa009a7202 */ /* 0x000fce0000000f00 */
[----:B------:R-:W-:Y:S05]  /*d600*/  WARPSYNC.COLLECTIVE R155, `(.L_x_19187) ;  /* 0x000000009b087348 */ /* 0x000fea0003c00000 */
[----:B------:R0:W1:Y:S02]  /*d610*/  SHFL.BFLY P2, R250, R249, R248, R247 ;  /* 0x0c0000f8f9fa7389 */ /* 0x00006400000400f7 */
[----:B01----:R-:W-:Y:S05]  /*d620*/  ENDCOLLECTIVE ;  /* 0x000000000000791b */ /* 0x003fea0003800000 */
.L_x_19187:
[----:B------:R-:W-:Y:S02]  /*d630*/  MOV R248, R22 ;  /* 0x0000001600f87202 */ /* 0x000fe40000000f00 */
[----:B------:R-:W-:Y:S02]  /*d640*/  MOV R247, R21 ;  /* 0x0000001500f77202 */ /* 0x000fe40000000f00 */
[----:B------:R-:W-:Y:S01]  /*d650*/  MOV R155, R250 ;  /* 0x000000fa009b7202 */ /* 0x000fe20000000f00 */
[----:B------:R-:W-:Y:S06]  /*d660*/  BRA `(.L_x_19188) ;  /* 0xffffff5c00347947 */ /* 0x000fec000383ffff */
.L_x_19189:
        /* <DEDUP_REMOVED lines=9> */
.L_x_25507:


//--------------------- .text._ZN10layer_norm22ln_bwd_finalize_kernelINS_22Kernel_traits_finalizeILj1280Ef6__halffS2_fjLb1ELj1024ELj4ENS_18Kernel_traits_baseILj1280EfS2_fS2_fjLj1024EEEEELb1ELb0EEEvNS_9BwdParamsE --------------------------
	.section	.text._ZN10layer_norm22ln_bwd_finalize_kernelINS_22Kernel_traits_finalizeILj1280Ef6__halffS2_fjLb1ELj1024ELj4ENS_18Kernel_traits_baseILj1280EfS2_fS2_fjLj1024EEEEELb1ELb0EEEvNS_9BwdParamsE,"ax",@progbits
	.align	128
        .global         _ZN10layer_norm22ln_bwd_finalize_kernelINS_22Kernel_traits_finalizeILj1280Ef6__halffS2_fjLb1ELj1024ELj4ENS_18Kernel_traits_baseILj1280EfS2_fS2_fjLj1024EEEEELb1ELb0EEEvNS_9BwdParamsE
        .type           _ZN10layer_norm22ln_bwd_finalize_kernelINS_22Kernel_traits_finalizeILj1280Ef6__halffS2_fjLb1ELj1024ELj4ENS_18Kernel_traits_baseILj1280EfS2_fS2_fjLj1024EEEEELb1ELb0EEEvNS_9BwdParamsE,@function
        .size           _ZN10layer_norm22ln_bwd_finalize_kernelINS_22Kernel_traits_finalizeILj1280Ef6__halffS2_fjLb1ELj1024ELj4ENS_18Kernel_traits_baseILj1280EfS2_fS2_fjLj1024EEEEELb1ELb0EEEvNS_9BwdParamsE,(.L_x_25508 - _ZN10layer_norm22ln_bwd_finalize_kernelINS_22Kernel_traits_finalizeILj1280Ef6__halffS2_fjLb1ELj1024ELj4ENS_18Kernel_traits_baseILj1280EfS2_fS2_fjLj1024EEEEELb1ELb0EEEvNS_9BwdParamsE)
        .other          _ZN10layer_norm22ln_bwd_finalize_kernelINS_22Kernel_traits_finalizeILj1280Ef6__halffS2_fjLb1ELj1024ELj4ENS_18Kernel_traits_baseILj1280EfS2_fS2_fjLj1024EEEEELb1ELb0EEEvNS_9BwdParamsE,@"STO_CUDA_ENTRY STV_DEFAULT"
_ZN10layer_norm22ln_bwd_finalize_kernelINS_22Kernel_traits_finalizeILj1280Ef6__halffS2_fjLb1ELj1024ELj4ENS_18Kernel_traits_baseILj1280EfS2_fS2_fjLj1024EEEEELb1ELb0EEEvNS_9BwdParamsE:
.text._ZN10layer_norm22ln_bwd_finalize_kernelINS_22Kernel_traits_finalizeILj1280Ef6__halffS2_fjLb1ELj1024ELj4ENS_18Kernel_traits_baseILj1280EfS2_fS2_fjLj1024EEEEELb1ELb0EEEvNS_9BwdParamsE:
        /* <DEDUP_REMOVED lines=60> */
.L_x_19194:
        /* <DEDUP_REMOVED lines=87> */
.L_x_19193:
[----:B------:R-:W-:Y:S05]  /*0930*/  BSYNC.RECONVERGENT B1 ;  /* 0x0000000000017941 */ /* 0x000fea0003800200 */
.L_x_19192:
        /* <DEDUP_REMOVED lines=49> */
.L_x_19196:
[----:B------:R-:W-:Y:S05]  /*0c50*/  BSYNC.RECONVERGENT B1 ;  /* 0x0000000000017941 */ /* 0x000fea0003800200 */
.L_x_19195:
        /* <DEDUP_REMOVED lines=29> */
.L_x_19198:
[----:B------:R-:W-:Y:S05]  /*0e30*/  BSYNC.RECONVERGENT B1 ;  /* 0x0000000000017941 */ /* 0x000fea0003800200 */
.L_x_19197:
        /* <DEDUP_REMOVED lines=14> */
.L_x_19191:
[----:B------:R-:W-:Y:S05]  /*0f20*/  BSYNC.RECONVERGENT B0 ;  /* 0x0000000000007941 */ /* 0x000fea0003800200 */
.L_x_19190:
        /* <DEDUP_REMOVED lines=72> */
.L_x_19199:
        /* <DEDUP_REMOVED lines=13> */
.L_x_25508:


//--------------------- .text._ZN10layer_norm13ln_bwd_kernelINS_13Kernel_traitsIf6__halffS2_fjLj1280ELj1ELj4ELj1ELj16ENS_18Kernel_traits_baseILj1280EfS2_fS2_fjLj128EEEEELb1ELb1ELb1ELb0EEEvNS_9BwdParamsE --------------------------
	.section	.text._ZN10layer_norm13ln_bwd_kernelINS_13Kernel_traitsIf6__halffS2_fjLj1280ELj1ELj4ELj1ELj16ENS_18Kernel_traits_baseILj1280EfS2_fS2_fjLj128EEEEELb1ELb1ELb1ELb0EEEvNS_9BwdParamsE,"ax",@progbits
	.align	128
        .global         _ZN10layer_norm13ln_bwd_kernelINS_13Kernel_traitsIf6__halffS2_fjLj1280ELj1ELj4ELj1ELj16ENS_18Kernel_traits_baseILj1280EfS2_fS2_fjLj128EEEEELb1ELb1ELb1ELb0EEEvNS_9BwdParamsE
        .type           _ZN10layer_norm13ln_bwd_kernelINS_13Kernel_traitsIf6__halffS2_fjLj1280ELj1ELj4ELj1ELj16ENS_18Kernel_traits_baseILj1280EfS2_fS2_fjLj128EEEEELb1ELb1ELb1ELb0EEEvNS_9BwdParamsE,@function
        .size           _ZN10layer_norm13ln_bwd_kernelINS_13Kernel_traitsIf6__halffS2_fjLj1280ELj1ELj4ELj1ELj16ENS_18Kernel_traits_baseILj1280EfS2_fS2_fjLj128EEEEELb1ELb1ELb1ELb0EEEvNS_9BwdParamsE,(.L_x_25509 - _ZN10layer_norm13ln_bwd_kernelINS_13Kernel_traitsIf6__halffS2_fjLj1280ELj1ELj4ELj1ELj16ENS_18Kernel_traits_baseILj1280EfS2_fS2_fjLj128EEEEELb1ELb1ELb1ELb0EEEvNS_9BwdParamsE)
        .other          _ZN10layer_norm13ln_bwd_kernelINS_13Kernel_traitsIf6__halffS2_fjLj1280ELj1ELj4ELj1ELj16ENS_18Kernel_traits_baseILj1280EfS2_fS2_fjLj128EEEEELb1ELb1ELb1ELb0EEEvNS_9BwdParamsE,@"STO_CUDA_ENTRY STV_DEFAULT"
_ZN10layer_norm13ln_bwd_kernelINS_13Kernel_traitsIf6__halffS2_fjLj1280ELj1ELj4ELj1ELj16ENS_18Kernel_traits_baseILj1280EfS2_fS2_fjLj128EEEEELb1ELb1ELb1ELb0EEEvNS_9BwdParamsE:
.text._ZN10layer_norm13ln_bwd_kernelINS_13Kernel_traitsIf6__halffS2_fjLj1280ELj1ELj4ELj1ELj16ENS_18Kernel_traits_baseILj1280EfS2_fS2_fjLj128EEEEELb1ELb1ELb1ELb0EEEvNS_9BwdParamsE:
        /* <DEDUP_REMOVED lines=304> */
.L_x_19688:
[----:B------:R-:W1:Y:S08]  /*1300*/  LDC.64 R164, c[0x0][0x3f0] ;  /* 0x0000fc00ffa47b82 */ /* 0x000e700000000a00 */
[----:B------:R-:W2:Y:S01]  /*1310*/  LDC.64 R2, c[0x0][0x3f8] ;  /* 0x0000fe00ff027b82 */ /* 0x000ea20000000a00 */
[----:B-1----:R-:W-:-:S05]  /*1320*/  IMAD.WIDE R164, R238, 0x4, R164 ;  /* 0x00000004eea47825 */ /* 0x002fca00078e02a4 */
[----:B------:R-:W3:Y:S01]  /*1330*/  LDG.E R166, desc[UR6][R164.64] ;  /* 0x00000006a4a67981 */ /* 0x000ee2000c1e1900 */
[----:B--2---:R-:W-:-:S05]  /*1340*/  IMAD.WIDE R2, R238, 0x4, R2 ;  /* 0x00000004ee027825 */ /* 0x004fca00078e0202 */
[----:B-----5:R1:W2:Y:S02]  /*1350*/  LDG.E R5, desc[UR6][R2.64] ;  /* 0x0000000602057981 */ /* 0x0202a4000c1e1900 */
        /* <DEDUP_REMOVED lines=44> */
[----:B------:R2:W-:Y:S07]  /*1620*/  STL [R1+0x1e8], R5 ;  /* 0x0001e80501007387 */ /* 0x0005ee0000100800 */
[----:B------:R-:W3:Y:S01]  /*1630*/  LDC.64 R168, c[0x0][0x428] ;  /* 0x00010a00ffa87b82 */ /* 0x000ee20000000a00 */
[----:B------:R-:W-:Y:S01]  /*1640*/  ISETP.NE.U32.AND P0, PT, RZ, UR10, PT ;  /* 0x0000000aff007c0c */ /* 0x000fe2000bf05070 */
[----:B--2---:R-:W2:Y:S06]  /*1650*/  LDL.LU R5, [R1+0x94] ;  /* 0x0000940001057983 */ /* 0x004eac0000300800 */
[----:B------:R-:W4:Y:S01]  /*1660*/  LDC.64 R178, c[0x0][0x3b0] ;  /* 0x0000ec00ffb27b82 */ /* 0x000f220000000a00 */
[----:B-1----:R-:W-:-:S04]  /*1670*/  IMAD.WIDE.U32 R26, R190, 0x20, R26 ;  /* 0x00000020be1a7825 */ /* 0x002fc800078e001a */
[----:B---3--:R-:W-:Y:S01]  /*1680*/  IMAD.WIDE.U32 R168, R193, 0x10, R168 ;  /* 0x00000010c1a87825 */ /* 0x008fe200078e00a8 */
[----:B------:R-:W3:Y:S04]  /*1690*/  LDG.E.128 R164, desc[UR6][R26.64] ;  /* 0x000000061aa47981 */ /* 0x000ee8000c1e1d00 */
[----:B------:R1:W2:Y:S04]  /*16a0*/  LDG.E.128 R172, desc[UR6][R26.64+0x10] ;  /* 0x000010061aac7981 */ /* 0x0002a8000c1e1d00 */
[----:B------:R-:W2:Y:S01]  /*16b0*/  LDG.E.128 R168, desc[UR6][R168.64] ;  /* 0x00000006a8a87981 */ /* 0x000ea2000c1e1d00 */
[----:B------:R-:W-:-:S03]  /*16c0*/  ISETP.NE.AND.EX P0, PT, RZ, UR11, PT, P0 ;  /* 0x0000000bff007c0c */ /* 0x000fc6000bf05300 */
[----:B------:R-:W2:Y:S04]  /*16d0*/  LDL R237, [R1+0x1dc] ;  /* 0x0001dc0001ed7983 */ /* 0x000ea80000100800 */
[----:B------:R-:W2:Y:S04]  /*16e0*/  LDL.LU R192, [R1+0x9c] ;  /* 0x00009c0001c07983 */ /* 0x000ea80000300800 */
[----:B------:R-:W2:Y:S02]  /*16f0*/  LDL.LU R191, [R1+0x13c] ;  /* 0x00013c0001bf7983 */ /* 0x000ea40000300800 */
[----:B-1----:R-:W1:Y:S02]  /*1700*/  @P0 LDC.64 R26, c[0x0][0x438] ;  /* 0x00010e00ff1a0b82 */ /* 0x002e640000000a00 */
[----:B------:R-:W2:Y:S04]  /*1710*/  LDL R236, [R1+0x1e0] ;  /* 0x0001e00001ec7983 */ /* 0x000ea80000100800 */
[----:B------:R-:W2:Y:S04]  /*1720*/  LDL.LU R233, [R1+0xa0] ;  /* 0x0000a00001e97983 */ /* 0x000ea80000300800 */
[----:B------:R-:W2:Y:S04]  /*1730*/  LDL.LU R232, [R1+0x140] ;  /* 0x0001400001e87983 */ /* 0x000ea80000300800 */
[----:B------:R-:W2:Y:S04]  /*1740*/  LDL R235, [R1+0x1e4] ;  /* 0x0001e40001eb7983 */ /* 0x000ea80000100800 */
[----:B------:R-:W2:Y:S01]  /*1750*/  LDL R234, [R1+0x1c8] ;  /* 0x0001c80001ea7983 */ /* 0x000ea20000100800 */
[----:B-1----:R-:W-:-:S05]  /*1760*/  @P0 IMAD.WIDE.U32 R26, R190, 0x20, R26 ;  /* 0x00000020be1a0825 */ /* 0x002fca00078e001a */
[----:B------:R-:W5:Y:S04]  /*1770*/  @P0 LDG.E.128 R32, desc[UR6][R26.64] ;  /* 0x000000061a200981 */ /* 0x000f68000c1e1d00 */
[----:B------:R4:W5:Y:S02]  /*1780*/  @P0 LDG.E.128 R28, desc[UR6][R26.64+0x10] ;  /* 0x000010061a1c0981 */ /* 0x000964000c1e1d00 */
[----:B----4-:R-:W-:-:S05]  /*1790*/  IMAD.WIDE.U32 R26, R3, 0x8, R178 ;  /* 0x00000008031a7825 */ /* 0x010fca00078e00b2 */
[----:B------:R1:W5:Y:S01]  /*17a0*/  LDG.E.64 R178, desc[UR6][R26.64] ;  /* 0x000000061ab27981 */ /* 0x000362000c1e1b00 */
[C---:B---3--:R-:W-:Y:S01]  /*17b0*/  FADD.FTZ R186, -R2.reuse, R166 ;  /* 0x000000a602ba7221 */ /* 0x048fe20000010100 */
[C---:B------:R-:W-:Y:S01]  /*17c0*/  FADD.FTZ R187, -R2.reuse, R167 ;  /* 0x000000a702bb7221 */ /* 0x040fe20000010100 */
[----:B------:R-:W-:Y:S02]  /*17d0*/  FADD.FTZ R189, -R2, R165 ;  /* 0x000000a502bd7221 */ /* 0x000fe40000010100 */
[----:B-----5:R-:W-:Y:S01]  /*17e0*/  FMUL.FTZ R188, R4, R186 ;  /* 0x000000ba04bc7220 */ /* 0x020fe20000410000 */
[--C-:B--2---:R-:W-:Y:S02]  /*17f0*/  HADD2.F32 R166, -RZ, R168.reuse.H0_H0 ;  /* 0x200000a8ffa67230 */ /* 0x104fe40000004100 */
[----:B------:R-:W-:Y:S02]  /*1800*/  HADD2.F32 R167, -RZ, R168.H1_H1 ;  /* 0x300000a8ffa77230 */ /* 0x000fe40000004100 */
[----:B------:R-:W-:Y:S01]  /*1810*/  FADD.FTZ R168, -R2, R172 ;  /* 0x000000ac02a87221 */ /* 0x000fe20000010100 */
[--C-:B-1----:R-:W-:Y:S01]  /*1820*/  HADD2.F32 R27, -RZ, R169.reuse.H0_H0 ;  /* 0x200000a9ff1b7230 */ /* 0x102fe20000004100 */
[----:B------:R-:W2:Y:S01]  /*1830*/  LDL.LU R172, [R1+0x138] ;  /* 0x0001380001ac7983 */ /* 0x000ea20000300800 */
[----:B------:R-:W-:-:S02]  /*1840*/  HADD2.F32 R165, -RZ, R169.H1_H1 ;  /* 0x300000a9ffa57230 */ /* 0x000fc40000004100 */
[C---:B------:R-:W-:Y:S01]  /*1850*/  FADD.FTZ R169, -R2.reuse, R173 ;  /* 0x000000ad02a97221 */ /* 0x040fe20000010100 */
[--C-:B------:R-:W-:Y:S01]  /*1860*/  HADD2.F32 R26, -RZ, R170.reuse.H0_H0 ;  /* 0x200000aaff1a7230 */ /* 0x100fe20000004100 */
[----:B------:R-:W3:Y:S01]  /*1870*/  LDL.LU R173, [R1+0x98] ;  /* 0x0000980001ad7983 */ /* 0x000ee20000300800 */
[----:B------:R-:W-:Y:S02]  /*1880*/  HADD2.F32 R25, -RZ, R170.H1_H1 ;  /* 0x300000aaff197230 */ /* 0x000fe40000004100 */
[C---:B------:R-:W-:Y:S02]  /*1890*/  FADD.FTZ R170, -R2.reuse, R174 ;  /* 0x000000ae02aa7221 */ /* 0x040fe40000010100 */
[----:B------:R-:W4:Y:S04]  /*18a0*/  LDL R174, [R1+0x1d8] ;  /* 0x0001d80001ae7983 */ /* 0x000f280000100800 */
[----:B------:R-:W4:Y:S01]  /*18b0*/  LDL.LU R186, [R1+0x134] ;  /* 0x0001340001ba7983 */ /* 0x000f220000300800 */
[----:B------:R-:W-:Y:S01]  /*18c0*/  FADD.FTZ R0, -R2, R164 ;  /* 0x000000a402007221 */ /* 0x000fe20000010100 */
[----:B------:R-:W-:-:S03]  /*18d0*/  FADD.FTZ R5, R5, R166 ;  /* 0x000000a605057221 */ /* 0x000fc60000010000 */
[C---:B------:R-:W-:Y:S01]  /*18e0*/  FMUL.FTZ R0, R4.reuse, R0 ;  /* 0x0000000004007220 */ /* 0x040fe20000410000 */
[----:B------:R-:W-:Y:S01]  /*18f0*/  FMUL.FTZ R189, R4, R189 ;  /* 0x000000bd04bd7220 */ /* 0x000fe20000410000 */
[----:B------:R1:W-:Y:S01]  /*1900*/  STL [R1+0x94], R5 ;  /* 0x0000940501007387 */ /* 0x0003e20000100800 */
[----:B------:R-:W-:Y:S01]  /*1910*/  FADD.FTZ R192, R192, R27 ;  /* 0x0000001bc0c07221 */ /* 0x000fe20000010000 */
[----:B------:R-:W-:Y:S01]  /*1920*/  FMUL.FTZ R187, R4, R187 ;  /* 0x000000bb04bb7220 */ /* 0x000fe20000410000 */
[----:B------:R-:W-:Y:S01]  /*1930*/  FFMA.FTZ R191, R188, R27, R191 ;  /* 0x0000001bbcbf7223 */ /* 0x000fe200000100bf */
[----:B------:R-:W-:Y:S01]  /*1940*/  FADD.FTZ R233, R233, R165 ;  /* 0x000000a5e9e97221 */ /* 0x000fe20000010000 */
[----:B-1----:R1:W5:Y:S01]  /*1950*/  LDL.LU R5, [R1+0x1e8] ;  /* 0x0001e80001057983 */ /* 0x0023620000300800 */
[----:B------:R-:W-:Y:S01]  /*1960*/  FFMA.FTZ R232, R187, R165, R232 ;  /* 0x000000a5bbe87223 */ /* 0x000fe200000100e8 */
[----:B------:R-:W-:Y:S01]  /*1970*/  FMUL.FTZ R236, R236, R27 ;  /* 0x0000001becec7220 */ /* 0x000fe20000410000 */
[----:B------:R-:W-:Y:S01]  /*1980*/  FMUL.FTZ R27, R4, R168 ;  /* 0x000000a8041b7220 */ /* 0x000fe20000410000 */
[----:B------:R-:W-:Y:S01]  /*1990*/  FMUL.FTZ R237, R237, R167 ;  /* 0x000000a7eded7220 */ /* 0x000fe20000410000 */
[----:B------:R-:W-:Y:S01]  /*19a0*/  FMUL.FTZ R235, R235, R165 ;  /* 0x000000a5ebeb7220 */ /* 0x000fe20000410000 */
[----:B--2---:R-:W-:Y:S01]  /*19b0*/  FFMA.FTZ R172, R189, R167, R172 ;  /* 0x000000a7bdac7223 */ /* 0x004fe200000100ac */
[----:B---3--:R-:W-:Y:S01]  /*19c0*/  FADD.FTZ R173, R173, R167 ;  /* 0x000000a7adad7221 */ /* 0x008fe20000010000 */
[----:B----4-:R-:W-:-:S05]  /*19d0*/  FFMA.FTZ R186, R0, R166, R186 ;  /* 0x000000a600ba7223 */ /* 0x010fca00000100ba */
[----:B------:R2:W-:Y:S02]  /*19e0*/  STL [R1+0x134], R186 ;  /* 0x000134ba01007387 */ /* 0x0005e40000100800 */
[----:B--2---:R-:W-:Y:S02]  /*19f0*/  FMUL.FTZ R186, R174, R166 ;  /* 0x000000a6aeba7220 */ /* 0x004fe40000410000 */
[----:B------:R-:W2:Y:S04]  /*1a00*/  LDL.LU R166, [R1+0x124] ;  /* 0x0001240001a67983 */ /* 0x000ea80000300800 */
[----:B------:R-:W-:Y:S04]  /*1a10*/  STL [R1+0x98], R173 ;  /* 0x000098ad01007387 */ /* 0x000fe80000100800 */
[----:B------:R-:W-:Y:S04]  /*1a20*/  STL [R1+0x138], R172 ;  /* 0x000138ac01007387 */ /* 0x000fe80000100800 */
[----:B------:R-:W-:Y:S04]  /*1a30*/  STL [R1+0x9c], R192 ;  /* 0x00009cc001007387 */ /* 0x000fe80000100800 */
[----:B------:R-:W-:Y:S04]  /*1a40*/  STL [R1+0x13c], R191 ;  /* 0x00013cbf01007387 */ /* 0x000fe80000100800 */
[----:B------:R3:W-:Y:S04]  /*1a50*/  STL [R1+0xa0], R233 ;  /* 0x0000a0e901007387 */ /* 0x0007e80000100800 */
[----:B---3--:R-:W3:Y:S04]  /*1a60*/  LDL.LU R233, [R1+0x88] ;  /* 0x0000880001e97983 */ /* 0x008ee80000300800 */
[----:B------:R-:W4:Y:S04]  /*1a70*/  LDL R168, [R1+0x1d4] ;  /* 0x0001d40001a87983 */ /* 0x000f280000100800 */
[----:B------:R0:W-:Y:S04]  /*1a80*/  STL [R1+0x140], R232 ;  /* 0x000140e801007387 */ /* 0x0001e80000100800 */
[----:B0-----:R-:W4:Y:S04]  /*1a90*/  LDL.LU R232, [R1+0x128] ;  /* 0x0001280001e87983 */ /* 0x001f280000300800 */
[----:B------:R-:W4:Y:S04]  /*1aa0*/  LDL R192, [R1+0x1cc] ;  /* 0x0001cc0001c07983 */ /* 0x000f280000100800 */
[----:B------:R-:W4:Y:S04]  /*1ab0*/  LDL R167, [R1+0x1d0] ;  /* 0x0001d00001a77983 */ /* 0x000f280000100800 */
[----:B------:R-:W4:Y:S04]  /*1ac0*/  LDL.LU R172, [R1+0x130] ;  /* 0x0001300001ac7983 */ /* 0x000f280000300800 */
[----:B------:R-:W4:Y:S04]  /*1ad0*/  LDL.LU R165, [R1+0x84] ;  /* 0x0000840001a57983 */ /* 0x000f280000300800 */
[----:B------:R-:W4:Y:S04]  /*1ae0*/  LDL.LU R191, [R1+0x8c] ;  /* 0x00008c0001bf7983 */ /* 0x000f280000300800 */
[----:B------:R-:W4:Y:S04]  /*1af0*/  LDL.LU R174, [R1+0x12c] ;  /* 0x00012c0001ae7983 */ /* 0x000f280000300800 */
[----:B------:R-:W4:Y:S01]  /*1b00*/  LDL.LU R173, [R1+0x90] ;  /* 0x0000900001ad7983 */ /* 0x000f220000300800 */
[----:B------:R-:W-:Y:S01]  /*1b10*/  FMUL.FTZ R234, R234, R26 ;  /* 0x0000001aeaea7220 */ /* 0x000fe20000410000 */
[----:B------:R-:W-:-:S02]  /*1b20*/  HADD2.F32 R164, -RZ, R171.H0_H0 ;  /* 0x200000abffa47230 */ /* 0x000fc40000004100 */
[----:B------:R-:W-:Y:S01]  /*1b30*/  FADD.FTZ R175, -R2, R175 ;  /* 0x000000af02af7221 */ /* 0x000fe20000010100 */
[----:B------:R-:W-:Y:S01]  /*1b40*/  HADD2.F32 R171, -RZ, R171.H1_H1 ;  /* 0x300000abffab7230 */ /* 0x000fe20000004100 */
[----:B------:R-:W-:Y:S02]  /*1b50*/  IADD3 R193, PT, PT, R193, 0x20, RZ ;  /* 0x00000020c1c17810 */ /* 0x000fe40007ffe0ff */
[----:B------:R-:W-:Y:S02]  /*1b60*/  IADD3 R3, PT, PT, R3, 0x20, RZ ;  /* 0x0000002003037810 */ /* 0x000fe40007ffe0ff */
[----:B------:R-:W-:Y:S01]  /*1b70*/  IADD3 R190, PT, PT, R190, 0x20, RZ ;  /* 0x00000020bebe7810 */ /* 0x000fe20007ffe0ff */
[----:B--2---:R-:W-:Y:S01]  /*1b80*/  FFMA.FTZ R166, R27, R26, R166 ;  /* 0x0000001a1ba67223 */ /* 0x004fe200000100a6 */
[----:B---3--:R-:W-:Y:S01]  /*1b90*/  FADD.FTZ R233, R233, R25 ;  /* 0x00000019e9e97221 */ /* 0x008fe20000010000 */
[----:B----4-:R-:W-:Y:S01]  /*1ba0*/  FMUL.FTZ R168, R168, R171 ;  /* 0x000000aba8a87220 */ /* 0x010fe20000410000 */
[----:B------:R-:W-:Y:S01]  /*1bb0*/  FADD.FTZ R165, R165, R26 ;  /* 0x0000001aa5a57221 */ /* 0x000fe20000010000 */
[----:B------:R-:W-:-:S04]  /*1bc0*/  FMUL.FTZ R26, R4, R169 ;  /* 0x000000a9041a7220 */ /* 0x000fc80000410000 */
[----:B------:R0:W-:Y:S01]  /*1bd0*/  STL [R1+0x84], R165 ;  /* 0x000084a501007387 */ /* 0x0001e20000100800 */
[----:B------:R-:W-:-:S03]  /*1be0*/  FFMA.FTZ R232, R26, R25, R232 ;  /* 0x000000191ae87223 */ /* 0x000fc600000100e8 */
[----:B------:R-:W-:Y:S04]  /*1bf0*/  STL [R1+0x124], R166 ;  /* 0x000124a601007387 */ /* 0x000fe80000100800 */
[----:B------:R2:W-:Y:S01]  /*1c00*/  STL [R1+0x88], R233 ;  /* 0x000088e901007387 */ /* 0x0005e20000100800 */
[----:B------:R-:W-:-:S03]  /*1c10*/  FADD.FTZ R191, R191, R164 ;  /* 0x000000a4bfbf7221 */ /* 0x000fc60000010000 */
[----:B------:R3:W-:Y:S01]  /*1c20*/  STL [R1+0x128], R232 ;  /* 0x000128e801007387 */ /* 0x0007e20000100800 */
[----:B0-----:R-:W-:Y:S01]  /*1c30*/  FADD.FTZ R165, RZ, R186 ;  /* 0x000000baffa57221 */ /* 0x001fe20000010000 */
[----:B--2---:R-:W-:Y:S01]  /*1c40*/  FMUL.FTZ R233, R192, R25 ;  /* 0x00000019c0e97220 */ /* 0x004fe20000410000 */
[C---:B------:R-:W-:Y:S01]  /*1c50*/  FMUL.FTZ R25, R4.reuse, R170 ;  /* 0x000000aa04197220 */ /* 0x040fe20000410000 */
[-C--:B---3--:R-:W-:Y:S01]  /*1c60*/  FMUL.FTZ R232, R167, R164.reuse ;  /* 0x000000a4a7e87220 */ /* 0x088fe20000410000 */
[----:B------:R-:W-:Y:S02]  /*1c70*/  FMUL.FTZ R167, R4, R175 ;  /* 0x000000af04a77220 */ /* 0x000fe40000410000 */
[----:B------:R-:W-:Y:S01]  /*1c80*/  FFMA.FTZ R174, R25, R164, R174 ;  /* 0x000000a419ae7223 */ /* 0x000fe200000100ae */
[----:B------:R-:W-:Y:S01]  /*1c90*/  FFMA.FTZ R166, R0, R186, RZ ;  /* 0x000000ba00a67223 */ /* 0x000fe200000100ff */
[----:B------:R-:W-:Y:S01]  /*1ca0*/  FADD.FTZ R173, R173, R171 ;  /* 0x000000abadad7221 */ /* 0x000fe20000010000 */
[----:B------:R-:W-:Y:S01]  /*1cb0*/  FFMA.FTZ R172, R167, R171, R172 ;  /* 0x000000aba7ac7223 */ /* 0x000fe200000100ac */
[----:B------:R-:W-:Y:S01]  /*1cc0*/  FADD.FTZ R165, R165, R237 ;  /* 0x000000eda5a57221 */ /* 0x000fe20000010000 */
[----:B------:R0:W-:Y:S01]  /*1cd0*/  STL [R1+0x8c], R191 ;  /* 0x00008cbf01007387 */ /* 0x0001e20000100800 */
[----:B------:R-:W-:-:S03]  /*1ce0*/  FFMA.FTZ R166, R189, R237, R166 ;  /* 0x000000edbda67223 */ /* 0x000fc600000100a6 */
[----:B------:R1:W-:Y:S01]  /*1cf0*/  STL [R1+0x12c], R174 ;  /* 0x00012cae01007387 */ /* 0x0003e20000100800 */
[----:B------:R-:W-:-:S03]  /*1d00*/  FADD.FTZ R165, R165, R236 ;  /* 0x000000eca5a57221 */ /* 0x000fc60000010000 */
[----:B------:R1:W-:Y:S01]  /*1d10*/  STL [R1+0x4], R167 ;  /* 0x000004a701007387 */ /* 0x0003e20000100800 */
[----:B------:R-:W-:-:S03]  /*1d20*/  FFMA.FTZ R166, R188, R236, R166 ;  /* 0x000000ecbca67223 */ /* 0x000fc600000100a6 */
[----:B------:R1:W-:Y:S04]  /*1d30*/  STL [R1+0x90], R173 ;  /* 0x000090ad01007387 */ /* 0x0003e80000100800 */
[----:B------:R1:W-:Y:S01]  /*1d40*/  STL [R1+0x130], R172 ;  /* 0x000130ac01007387 */ /* 0x0003e20000100800 */
        /* <DEDUP_REMOVED lines=10> */
[----:B01----:R-:W-:-:S07]  /*1df0*/  FFMA.FTZ R191, R167, R168, R164 ;  /* 0x000000a8a7bf7223 */ /* 0x003fce00000100a4 */
.L_x_19205:
[----:B------:R-:W-:Y:S05]  /*1e00*/  BSYNC.RECONVERGENT B2 ;  /* 0x0000000000027941 */ /* 0x000fea0003800200 */
.L_x_19204:
[----:B------:R-:W-:Y:S04]  /*1e10*/  BSSY.RECONVERGENT B2, `(.L_x_19206) ;  /* 0x0000083000027945 */ /* 0x000fe80003800200 */
[----:B------:R-:W-:Y:S05]  /*1e20*/  @!P4 BRA `(.L_x_19207) ;  /* 0x000000080004c947 */ /* 0x000fea0003800000 */
[----:B------:R-:W1:Y:S01]  /*1e30*/  LDC.64 R18, c[0x0][0x3a8] ;  /* 0x0000ea00ff127b82 */ /* 0x000e620000000a00 */
[----:B-----5:R2:W-:Y:S07]  /*1e40*/  STL [R1+0x1ec], R5 ;  /* 0x0001ec0501007387 */ /* 0x0205ee0000100800 */
[----:B------:R-:W3:Y:S01]  /*1e50*/  LDC.64 R164, c[0x0][0x428] ;  /* 0x00010a00ffa47b82 */ /* 0x000ee20000000a00 */
[----:B--2---:R-:W2:Y:S04]  /*1e60*/  LDL.LU R5, [R1+0x74] ;  /* 0x0000740001057983 */ /* 0x004ea80000300800 */
[----:B------:R4:W-:Y:S01]  /*1e70*/  STL [R1+0x1e8], R0 ;  /* 0x0001e80001007387 */ /* 0x0009e20000100800 */
[----:B------:R-:W-:-:S02]  /*1e80*/  ISETP.NE.U32.AND P0, PT, RZ, UR10, PT ;  /* 0x0000000aff007c0c */ /* 0x000fc4000bf05070 */
[----:B------:R-:W0:Y:S01]  /*1e90*/  LDC.64 R172, c[0x0][0x3b0] ;  /* 0x0000ec00ffac7b82 */ /* 0x000e220000000a00 */
[----:B-1----:R-:W-:Y:S01]  /*1ea0*/  IMAD.WIDE.U32 R18, R190, 0x20, R18 ;  /* 0x00000020be127825 */ /* 0x002fe200078e0012 */
[----:B----4-:R-:W4:Y:S04]  /*1eb0*/  LDL.LU R0, [R1+0x114] ;  /* 0x0001140001007983 */ /* 0x010f280000300800 */
[----:B------:R-:W2:Y:S01]  /*1ec0*/  LDG.E.128 R20, desc[UR6][R18.64] ;  /* 0x0000000612147981 */ /* 0x000ea2000c1e1d00 */
[----:B---3--:R-:W-:-:S03]  /*1ed0*/  IMAD.WIDE.U32 R164, R193, 0x10, R164 ;  /* 0x00000010c1a47825 */ /* 0x008fc600078e00a4 */
[----:B------:R-:W3:Y:S01]  /*1ee0*/  LDL R231, [R1+0x1b8] ;  /* 0x0001b80001e77983 */ /* 0x000ee20000100800 */
[----:B------:R-:W-:-:S03]  /*1ef0*/  ISETP.NE.AND.EX P0, PT, RZ, UR11, PT, P0 ;  /* 0x0000000bff007c0c */ /* 0x000fc6000bf05300 */
[----:B------:R1:W3:Y:S04]  /*1f00*/  LDG.E.128 R168, desc[UR6][R18.64+0x10] ;  /* 0x0000100612a87981 */ /* 0x0002e8000c1e1d00 */
[----:B------:R-:W4:Y:S04]  /*1f10*/  LDG.E.128 R164, desc[UR6][R164.64] ;  /* 0x00000006a4a47981 */ /* 0x000f28000c1e1d00 */
[----:B------:R-:W3:Y:S02]  /*1f20*/  LDL R230, [R1+0x1bc] ;  /* 0x0001bc0001e67983 */ /* 0x000ee40000100800 */
[----:B-1----:R-:W1:Y:S02]  /*1f30*/  @P0 LDC.64 R18, c[0x0][0x438] ;  /* 0x00010e00ff120b82 */ /* 0x002e640000000a00 */
[----:B------:R-:W3:Y:S04]  /*1f40*/  LDL.LU R229, [R1+0x7c] ;  /* 0x00007c0001e57983 */ /* 0x000ee80000300800 */
[----:B------:R-:W3:Y:S04]  /*1f50*/  LDL.LU R228, [R1+0x11c] ;  /* 0x00011c0001e47983 */ /* 0x000ee80000300800 */
[----:B------:R-:W3:Y:S04]  /*1f60*/  LDL R226, [R1+0x1c0] ;  /* 0x0001c00001e27983 */ /* 0x000ee80000100800 */
[----:B------:R-:W3:Y:S04]  /*1f70*/  LDL.LU R225, [R1+0x80] ;  /* 0x0000800001e17983 */ /* 0x000ee80000300800 */
[----:B------:R-:W3:Y:S04]  /*1f80*/  LDL.LU R175, [R1+0x120] ;  /* 0x0001200001af7983 */ /* 0x000ee80000300800 */
[----:B------:R-:W3:Y:S01]  /*1f90*/  LDL R174, [R1+0x1c4] ;  /* 0x0001c40001ae7983 */ /* 0x000ee20000100800 */
[----:B-1----:R-:W-:-:S03]  /*1fa0*/  @P0 IMAD.WIDE.U32 R18, R190, 0x20, R18 ;  /* 0x00000020be120825 */ /* 0x002fc600078e0012 */
[----:B------:R-:W3:Y:S04]  /*1fb0*/  LDL R227, [R1+0x1a8] ;  /* 0x0001a80001e37983 */ /* 0x000ee80000100800 */
[----:B------:R-:W5:Y:S04]  /*1fc0*/  @P0 LDG.E.128 R116, desc[UR6][R18.64] ;  /* 0x0000000612740981 */ /* 0x000f68000c1e1d00 */
[----:B------:R0:W5:Y:S02]  /*1fd0*/  @P0 LDG.E.128 R120, desc[UR6][R18.64+0x10] ;  /* 0x0000100612780981 */ /* 0x000164000c1e1d00 */
[----:B0-----:R-:W-:-:S05]  /*1fe0*/  IMAD.WIDE.U32 R18, R3, 0x8, R172 ;  /* 0x0000000803127825 */ /* 0x001fca00078e00ac */
[----:B------:R0:W5:Y:S01]  /*1ff0*/  LDG.E.64 R180, desc[UR6][R18.64] ;  /* 0x0000000612b47981 */ /* 0x000162000c1e1b00 */
[C---:B--2---:R-:W-:Y:S01]  /*2000*/  FADD.FTZ R24, -R2.reuse, R20 ;  /* 0x0000001402187221 */ /* 0x044fe20000010100 */
[----:B------:R-:W-:-:S03]  /*2010*/  FADD.FTZ R173, -R2, R21 ;  /* 0x0000001502ad7221 */ /* 0x000fc60000010100 */
[----:B------:R-:W-:Y:S01]  /*2020*/  FMUL.FTZ R24, R4, R24 ;  /* 0x0000001804187220 */ /* 0x000fe20000410000 */
[----:B------:R-:W-:Y:S01]  /*2030*/  FADD.FTZ R21, -R2, R23 ;  /* 0x0000001702157221 */ /* 0x000fe20000010100 */
[----:B----4-:R-:W-:Y:S02]  /*2040*/  HADD2.F32 R172, -RZ, R164.H0_H0 ;  /* 0x200000a4ffac7230 */ /* 0x010fe40000004100 */
[----:B------:R-:W-:Y:S02]  /*2050*/  FMUL.FTZ R23, R4, R173 ;  /* 0x000000ad04177220 */ /* 0x000fe40000410000 */
[----:B------:R-:W2:Y:S01]  /*2060*/  LDL.LU R173, [R1+0x118] ;  /* 0x0001180001ad7983 */ /* 0x000ea20000300800 */
[----:B------:R-:W-:Y:S01]  /*2070*/  FADD.FTZ R5, R5, R172 ;  /* 0x000000ac05057221 */ /* 0x000fe20000010000 */
[-C--:B------:R-:W-:Y:S01]  /*2080*/  FFMA.FTZ R0, R24, R172.reuse, R0 ;  /* 0x000000ac18007223 */ /* 0x080fe20000010000 */
[----:B---3--:R-:W-:-:S03]  /*2090*/  FMUL.FTZ R231, R231, R172 ;  /* 0x000000ace7e77220 */ /* 0x008fc60000410000 */
[----:B------:R1:W-:Y:S04]  /*20a0*/  STL [R1+0x74], R5 ;  /* 0x0000740501007387 */ /* 0x0003e80000100800 */
[----:B-1----:R1:W5:Y:S04]  /*20b0*/  LDL.LU R5, [R1+0x1ec] ;  /* 0x0001ec0001057983 */ /* 0x0023680000300800 */
[----:B------:R3:W-:Y:S04]  /*20c0*/  STL [R1+0x114], R0 ;  /* 0x0001140001007387 */ /* 0x0007e80000100800 */
[----:B---3--:R1:W5:Y:S04]  /*20d0*/  LDL.LU R0, [R1+0x1e8] ;  /* 0x0001e80001007983 */ /* 0x0083680000300800 */
[----:B------:R-:W3:Y:S01]  /*20e0*/  LDL.LU R172, [R1+0x78] ;  /* 0x0000780001ac7983 */ /* 0x000ee20000300800 */
[----:B------:R-:W-:Y:S01]  /*20f0*/  FADD.FTZ R22, -R2, R22 ;  /* 0x0000001602167221 */ /* 0x000fe20000010100 */
[----:B------:R-:W-:-:S02]  /*2100*/  HADD2.F32 R164, -RZ, R164.H1_H1 ;  /* 0x300000a4ffa47230 */ /* 0x000fc40000004100 */
[--C-:B------:R-:W-:Y:S02]  /*2110*/  HADD2.F32 R20, -RZ, R165.reuse.H0_H0 ;  /* 0x200000a5ff147230 */ /* 0x100fe40000004100 */
[----:B------:R-:W-:Y:S01]  /*2120*/  FMUL.FTZ R22, R4, R22 ;  /* 0x0000001604167220 */ /* 0x000fe20000410000 */
[----:B0-----:R-:W-:Y:S02]  /*2130*/  HADD2.F32 R19, -RZ, R165.H1_H1 ;  /* 0x300000a5ff137230 */ /* 0x001fe40000004100 */
[----:B------:R-:W-:Y:S01]  /*2140*/  FMUL.FTZ R230, R230, R164 ;  /* 0x000000a4e6e67220 */ /* 0x000fe20000410000 */
[----:B------:R-:W-:Y:S01]  /*2150*/  FADD.FTZ R229, R229, R20 ;  /* 0x00000014e5e57221 */ /* 0x000fe20000010000 */
[----:B------:R-:W-:Y:S01]  /*2160*/  FFMA.FTZ R228, R22, R20, R228 ;  /* 0x0000001416e47223 */ /* 0x000fe200000100e4 */
[----:B------:R-:W-:Y:S01]  /*2170*/  FMUL.FTZ R21, R4, R21 ;  /* 0x0000001504157220 */ /* 0x000fe20000410000 */
[----:B------:R-:W-:-:S03]  /*2180*/  FADD.FTZ R225, R225, R19 ;  /* 0x00000013e1e17221 */ /* 0x000fc60000010000 */
[-C--:B------:R-:W-:Y:S01]  /*2190*/  FFMA.FTZ R175, R21, R19.reuse, R175 ;  /* 0x0000001315af7223 */ /* 0x080fe200000100af */
[----:B--2---:R-:W-:Y:S01]  /*21a0*/  FFMA.FTZ R173, R23, R164, R173 ;  /* 0x000000a417ad7223 */ /* 0x004fe200000100ad */
[----:B---3--:R-:W-:Y:S02]  /*21b0*/  FADD.FTZ R172, R172, R164 ;  /* 0x000000a4acac7221 */ /* 0x008fe40000010000 */
[----:B------:R-:W2:Y:S04]  /*21c0*/  LDL.LU R164, [R1+0x104] ;  /* 0x0001040001a47983 */ /* 0x000ea80000300800 */
[----:B------:R-:W-:Y:S04]  /*21d0*/  STL [R1+0x78], R172 ;  /* 0x000078ac01007387 */ /* 0x000fe80000100800 */
[----:B------:R-:W-:Y:S04]  /*21e0*/  STL [R1+0x118], R173 ;  /* 0x000118ad01007387 */ /* 0x000fe80000100800 */
[----:B------:R-:W-:Y:S04]  /*21f0*/  STL [R1+0x7c], R229 ;  /* 0x00007ce501007387 */ /* 0x000fe80000100800 */
[----:B------:R0:W-:Y:S02]  /*2200*/  STL [R1+0x11c], R228 ;  /* 0x00011ce401007387 */ /* 0x0001e40000100800 */
[----:B0-----:R-:W-:-:S02]  /*2210*/  FMUL.FTZ R228, R174, R19 ;  /* 0x00000013aee47220 */ /* 0x001fc40000410000 */
[----:B------:R-:W3:Y:S01]  /*2220*/  LDL.LU R19, [R1+0x64] ;  /* 0x0000640001137983 */ /* 0x000ee20000300800 */
[----:B------:R-:W-:Y:S01]  /*2230*/  FADD.FTZ R168, -R2, R168 ;  /* 0x000000a802a87221 */ /* 0x000fe20000010100 */
[----:B------:R-:W-:Y:S02]  /*2240*/  HADD2.F32 R18, -RZ, R166.H0_H0 ;  /* 0x200000a6ff127230 */ /* 0x000fe40000004100 */
[----:B------:R-:W-:Y:S01]  /*2250*/  FMUL.FTZ R229, R226, R20 ;  /* 0x00000014e2e57220 */ /* 0x000fe20000410000 */
[----:B------:R0:W-:Y:S01]  /*2260*/  STL [R1+0x80], R225 ;  /* 0x000080e101007387 */ /* 0x0001e20000100800 */
[----:B------:R-:W-:-:S03]  /*2270*/  FMUL.FTZ R20, R4, R168 ;  /* 0x000000a804147220 */ /* 0x000fc60000410000 */
[----:B------:R-:W4:Y:S04]  /*2280*/  LDL.LU R226, [R1+0x108] ;  /* 0x0001080001e27983 */ /* 0x000f280000300800 */
[----:B------:R1:W-:Y:S04]  /*2290*/  STL [R1+0x120], R175 ;  /* 0x000120af01007387 */ /* 0x0003e80000100800 */
[----:B------:R-:W4:Y:S04]  /*22a0*/  LDL R168, [R1+0x1ac] ;  /* 0x0001ac0001a87983 */ /* 0x000f280000100800 */
[----:B0-----:R-:W4:Y:S01]  /*22b0*/  LDL.LU R225, [R1+0x10c] ;  /* 0x00010c0001e17983 */ /* 0x001f220000300800 */
[----:B------:R-:W-:-:S03]  /*22c0*/  FMUL.FTZ R227, R227, R18 ;  /* 0x00000012e3e37220 */ /* 0x000fc60000410000 */
[----:B-1----:R-:W4:Y:S04]  /*22d0*/  LDL R175, [R1+0x1b0] ;  /* 0x0001b00001af7983 */ /* 0x002f280000100800 */
[----:B------:R-:W4:Y:S04]  /*22e0*/  LDL.LU R174, [R1+0x70] ;  /* 0x0000700001ae7983 */ /* 0x000f280000300800 */
[----:B------:R-:W4:Y:S04]  /*22f0*/  LDL.LU R173, [R1+0x110] ;  /* 0x0001100001ad7983 */ /* 0x000f280000300800 */
[----:B------:R-:W4:Y:S01]  /*2300*/  LDL R172, [R1+0x1b4] ;  /* 0x0001b40001ac7983 */ /* 0x000f220000100800 */
[----:B--2---:R-:W-:Y:S01]  /*2310*/  FFMA.FTZ R164, R20, R18, R164 ;  /* 0x0000001214a47223 */ /* 0x004fe200000100a4 */
[----:B---3--:R-:W-:Y:S01]  /*2320*/  FADD.FTZ R19, R19, R18 ;  /* 0x0000001213137221 */ /* 0x008fe20000010000 */
[----:B------:R-:W-:-:S04]  /*2330*/  FADD.FTZ R18, R192, R231 ;  /* 0x000000e7c0127221 */ /* 0x000fc80000010000 */
[----:B------:R-:W-:Y:S04]  /*2340*/  STL [R1+0x64], R19 ;  /* 0x0000641301007387 */ /* 0x000fe80000100800 */
[----:B------:R-:W2:Y:S04]  /*2350*/  LDL.LU R192, [R1+0x6c] ;  /* 0x00006c0001c07983 */ /* 0x000ea80000300800 */
[----:B------:R0:W-:Y:S02]  /*2360*/  STL [R1+0x104], R164 ;  /* 0x000104a401007387 */ /* 0x0001e40000100800 */
[----:B0-----:R-:W-:-:S02]  /*2370*/  FFMA.FTZ R164, R24, R231, R191 ;  /* 0x000000e718a47223 */ /* 0x001fc400000100bf */
[----:B------:R-:W3:Y:S01]  /*2380*/  LDL.LU R191, [R1+0x68] ;  /* 0x0000680001bf7983 */ /* 0x000ee20000300800 */
[----:B------:R-:W-:Y:S01]  /*2390*/  FADD.FTZ R169, -R2, R169 ;  /* 0x000000a902a97221 */ /* 0x000fe20000010100 */
[----:B------:R-:W-:-:S03]  /*23a0*/  HADD2.F32 R166, -RZ, R166.H1_H1 ;  /* 0x300000a6ffa67230 */ /* 0x000fc60000004100 */
[----:B------:R-:W-:Y:S01]  /*23b0*/  FMUL.FTZ R19, R4, R169 ;  /* 0x000000a904137220 */ /* 0x000fe20000410000 */
[----:B------:R-:W-:-:S03]  /*23c0*/  FADD.FTZ R18, R18, R230 ;  /* 0x000000e612127221 */ /* 0x000fc60000010000 */
[----:B----4-:R-:W-:Y:S01]  /*23d0*/  FFMA.FTZ R226, R19, R166, R226 ;  /* 0x000000a613e27223 */ /* 0x010fe200000100e2 */
[C---:B------:R-:W-:Y:S01]  /*23e0*/  FADD.FTZ R170, -R2.reuse, R170 ;  /* 0x000000aa02aa7221 */ /* 0x040fe20000010100 */
[--C-:B------:R-:W-:Y:S02]  /*23f0*/  HADD2.F32 R165, -RZ, R167.reuse.H0_H0 ;  /* 0x200000a7ffa57230 */ /* 0x100fe40000004100 */
[----:B------:R-:W-:Y:S01]  /*2400*/  FADD.FTZ R171, -R2, R171 ;  /* 0x000000ab02ab7221 */ /* 0x000fe20000010100 */
[----:B------:R-:W-:Y:S01]  /*2410*/  FFMA.FTZ R164, R23, R230, R164 ;  /* 0x000000e617a47223 */ /* 0x000fe200000100a4 */
[----:B------:R-:W-:Y:S02]  /*2420*/  HADD2.F32 R167, -RZ, R167.H1_H1 ;  /* 0x300000a7ffa77230 */ /* 0x000fe40000004100 */
[----:B------:R-:W-:-:S03]  /*2430*/  FMUL.FTZ R171, R4, R171 ;  /* 0x000000ab04ab7220 */ /* 0x000fc60000410000 */
[----:B------:R-:W-:Y:S01]  /*2440*/  FADD.FTZ R174, R174, R167 ;  /* 0x000000a7aeae7221 */ /* 0x000fe20000010000 */
[----:B------:R-:W-:Y:S01]  /*2450*/  FFMA.FTZ R173, R171, R167, R173 ;  /* 0x000000a7abad7223 */ /* 0x000fe200000100ad */
[----:B------:R-:W-:Y:S02]  /*2460*/  IADD3 R193, PT, PT, R193, 0x20, RZ ;  /* 0x00000020c1c17810 */ /* 0x000fe40007ffe0ff */
[----:B------:R-:W-:Y:S02]  /*2470*/  IADD3 R3, PT, PT, R3, 0x20, RZ ;  /* 0x0000002003037810 */ /* 0x000fe40007ffe0ff */
[----:B------:R-:W-:Y:S01]  /*2480*/  IADD3 R190, PT, PT, R190, 0x20, RZ ;  /* 0x00000020bebe7810 */ /* 0x000fe20007ffe0ff */
[----:B--2---:R-:W-:Y:S01]  /*2490*/  FADD.FTZ R192, R192, R165 ;  /* 0x000000a5c0c07221 */ /* 0x004fe20000010000 */
[----:B---3--:R-:W-:-:S05]  /*24a0*/  FADD.FTZ R191, R191, R166 ;  /* 0x000000a6bfbf7221 */ /* 0x008fca0000010000 */
[----:B------:R-:W-:Y:S04]  /*24b0*/  STL [R1+0x68], R191 ;  /* 0x000068bf01007387 */ /* 0x000fe80000100800 */
[----:B------:R0:W-:Y:S02]  /*24c0*/  STL [R1+0x108], R226 ;  /* 0x000108e201007387 */ /* 0x0001e40000100800 */
[----:B0-----:R-:W-:Y:S01]  /*24d0*/  FMUL.FTZ R226, R168, R166 ;  /* 0x000000a6a8e27220 */ /* 0x001fe20000410000 */
[----:B------:R-:W-:Y:S01]  /*24e0*/  FADD.FTZ R166, R18, R229 ;  /* 0x000000e512a67221 */ /* 0x000fe20000010000 */
[----:B------:R-:W-:Y:S01]  /*24f0*/  FMUL.FTZ R18, R4, R170 ;  /* 0x000000aa04127220 */ /* 0x000fe20000410000 */
[----:B------:R-:W-:-:S03]  /*2500*/  FFMA.FTZ R168, R22, R229, R164 ;  /* 0x000000e516a87223 */ /* 0x000fc600000100a4 */
[----:B------:R-:W-:Y:S01]  /*2510*/  FFMA.FTZ R225, R18, R165, R225 ;  /* 0x000000a512e17223 */ /* 0x000fe200000100e1 */
[----:B------:R-:W-:Y:S01]  /*2520*/  FADD.FTZ R164, R166, R228 ;  /* 0x000000e4a6a47221 */ /* 0x000fe20000010000 */
[----:B------:R-:W-:Y:S01]  /*2530*/  FFMA.FTZ R166, R21, R228, R168 ;  /* 0x000000e415a67223 */ /* 0x000fe200000100a8 */
[----:B------:R-:W-:Y:S01]  /*2540*/  STL [R1+0x6c], R192 ;  /* 0x00006cc001007387 */ /* 0x000fe20000100800 */
[----:B------:R-:W-:-:S03]  /*2550*/  FMUL.FTZ R168, R172, R167 ;  /* 0x000000a7aca87220 */ /* 0x000fc60000410000 */
[----:B------:R0:W-:Y:S04]  /*2560*/  STL [R1+0x10c], R225 ;  /* 0x00010ce101007387 */ /* 0x0001e80000100800 */
[----:B------:R1:W-:Y:S04]  /*2570*/  STL [R1], R171 ;  /* 0x000000ab01007387 */ /* 0x0003e80000100800 */
[----:B------:R1:W-:Y:S04]  /*2580*/  STL [R1+0x70], R174 ;  /* 0x000070ae01007387 */ /* 0x0003e80000100800 */
[----:B------:R1:W-:Y:S04]  /*2590*/  STL [R1+0x110], R173 ;  /* 0x000110ad01007387 */ /* 0x0003e80000100800 */
[----:B------:R1:W-:Y:S01]  /*25a0*/  STL [R1+0x14], R168 ;  /* 0x000014a801007387 */ /* 0x0003e20000100800 */
[----:B------:R-:W-:Y:S01]  /*25b0*/  FADD.FTZ R164, R164, R227 ;  /* 0x000000e3a4a47221 */ /* 0x000fe20000010000 */
[----:B------:R-:W-:Y:S01]  /*25c0*/  FFMA.FTZ R166, R20, R227, R166 ;  /* 0x000000e314a67223 */ /* 0x000fe200000100a6 */
[----:B0-----:R-:W-:-:S02]  /*25d0*/  FMUL.FTZ R225, R175, R165 ;  /* 0x000000a5afe17220 */ /* 0x001fc40000410000 */
[----:B------:R-:W-:Y:S01]  /*25e0*/  FADD.FTZ R164, R164, R226 ;  /* 0x000000e2a4a47221 */ /* 0x000fe20000010000 */
[----:B------:R-:W-:-:S03]  /*25f0*/  FFMA.FTZ R166, R19, R226, R166 ;  /* 0x000000e213a67223 */ /* 0x000fc600000100a6 */
[----:B------:R-:W-:Y:S01]  /*2600*/  FADD.FTZ R165, R164, R225 ;  /* 0x000000e1a4a57221 */ /* 0x000fe20000010000 */
[----:B------:R-:W-:-:S03]  /*2610*/  FFMA.FTZ R164, R18, R225, R166 ;  /* 0x000000e112a47223 */ /* 0x000fc600000100a6 */
[----:B------:R-:W-:Y:S01]  /*2620*/  FADD.FTZ R192, R165, R168 ;  /* 0x000000a8a5c07221 */ /* 0x000fe20000010000 */
[----:B-1----:R-:W-:-:S07]  /*2630*/  FFMA.FTZ R191, R171, R168, R164 ;  /* 0x000000a8abbf7223 */ /* 0x002fce00000100a4 */
.L_x_19207:
[----:B------:R-:W-:Y:S05]  /*2640*/  BSYNC.RECONVERGENT B2 ;  /* 0x0000000000027941 */ /* 0x000fea0003800200 */
.L_x_19206:
[----:B------:R-:W-:Y:S04]  /*2650*/  BSSY.RECONVERGENT B2, `(.L_x_19208) ;  /* 0x0000082000027945 */ /* 0x000fe80003800200 */
[----:B------:R-:W-:Y:S05]  /*2660*/  @!P5 BRA `(.L_x_19209) ;  /* 0x000000080000d947 */ /* 0x000fea0003800000 */
[----:B------:R-:W1:Y:S01]  /*2670*/  LDC.64 R16, c[0x0][0x3a8] ;  /* 0x0000ea00ff107b82 */ /* 0x000e620000000a00 */
[----:B------:R-:W-:Y:S01]  /*2680*/  ISETP.NE.U32.AND P0, PT, RZ, UR10, PT ;  /* 0x0000000aff007c0c */ /* 0x000fe2000bf05070 */
[----:B-----5:R2:W-:Y:S06]  /*2690*/  STL [R1+0x1ec], R5 ;  /* 0x0001ec0501007387 */ /* 0x0205ec0000100800 */
[----:B------:R-:W3:Y:S08]  /*26a0*/  LDC.64 R164, c[0x0][0x428] ;  /* 0x00010a00ffa47b82 */ /* 0x000ef00000000a00 */
[----:B------:R-:W4:Y:S01]  /*26b0*/  LDC.64 R172, c[0x0][0x3b0] ;  /* 0x0000ec00ffac7b82 */ /* 0x000f220000000a00 */
[----:B-1----:R-:W-:Y:S01]  /*26c0*/  IMAD.WIDE.U32 R16, R190, 0x20, R16 ;  /* 0x00000020be107825 */ /* 0x002fe200078e0010 */
[----:B------:R-:W-:Y:S01]  /*26d0*/  ISETP.NE.AND.EX P0, PT, RZ, UR11, PT, P0 ;  /* 0x0000000bff007c0c */ /* 0x000fe2000bf05300 */
[----:B--2---:R-:W2:Y:S04]  /*26e0*/  LDL.LU R5, [R1+0x54] ;  /* 0x0000540001057983 */ /* 0x004ea80000300800 */
[----:B------:R-:W2:Y:S04]  /*26f0*/  LDG.E.128 R12, desc[UR6][R16.64] ;  /* 0x00000006100c7981 */ /* 0x000ea8000c1e1d00 */
[----:B------:R1:W2:Y:S01]  /*2700*/  LDG.E.128 R168, desc[UR6][R16.64+0x10] ;  /* 0x0000100610a87981 */ /* 0x0002a2000c1e1d00 */
[----:B---3--:R-:W-:-:S03]  /*2710*/  IMAD.WIDE.U32 R164, R193, 0x10, R164 ;  /* 0x00000010c1a47825 */ /* 0x008fc600078e00a4 */
[----:B------:R3:W-:Y:S04]  /*2720*/  STL [R1+0x1e8], R0 ;  /* 0x0001e80001007387 */ /* 0x0007e80000100800 */
[----:B------:R-:W2:Y:S01]  /*2730*/  LDG.E.128 R164, desc[UR6][R164.64] ;  /* 0x00000006a4a47981 */ /* 0x000ea2000c1e1d00 */
[----:B-1----:R-:W1:Y:S03]  /*2740*/  @P0 LDC.64 R16, c[0x0][0x438] ;  /* 0x00010e00ff100b82 */ /* 0x002e660000000a00 */
[----:B---3--:R-:W3:Y:S04]  /*2750*/  LDL.LU R0, [R1+0xf4] ;  /* 0x0000f40001007983 */ /* 0x008ee80000300800 */
[----:B------:R-:W3:Y:S04]  /*2760*/  LDL R224, [R1+0x198] ;  /* 0x0001980001e07983 */ /* 0x000ee80000100800 */
[----:B------:R-:W3:Y:S04]  /*2770*/  LDL.LU R223, [R1+0xf8] ;  /* 0x0000f80001df7983 */ /* 0x000ee80000300800 */
[----:B------:R-:W3:Y:S04]  /*2780*/  LDL R222, [R1+0x19c] ;  /* 0x00019c0001de7983 */ /* 0x000ee80000100800 */
[----:B------:R-:W3:Y:S01]  /*2790*/  LDL.LU R221, [R1+0x5c] ;  /* 0x00005c0001dd7983 */ /* 0x000ee20000300800 */
[----:B-1----:R-:W-:-:S03]  /*27a0*/  @P0 IMAD.WIDE.U32 R16, R190, 0x20, R16 ;  /* 0x00000020be100825 */ /* 0x002fc600078e0010 */
[----:B------:R-:W3:Y:S04]  /*27b0*/  LDL.LU R219, [R1+0xfc] ;  /* 0x0000fc0001db7983 */ /* 0x000ee80000300800 */
[----:B------:R-:W5:Y:S04]  /*27c0*/  @P0 LDG.E.128 R124, desc[UR6][R16.64] ;  /* 0x00000006107c0981 */ /* 0x000f68000c1e1d00 */
[----:B------:R4:W5:Y:S04]  /*27d0*/  @P0 LDG.E.128 R128, desc[UR6][R16.64+0x10] ;  /* 0x0000100610800981 */ /* 0x000968000c1e1d00 */
[----:B------:R-:W3:Y:S04]  /*27e0*/  LDL R218, [R1+0x1a0] ;  /* 0x0001a00001da7983 */ /* 0x000ee80000100800 */
[----:B------:R-:W3:Y:S01]  /*27f0*/  LDL.LU R252, [R1+0x60] ;  /* 0x0000600001fc7983 */ /* 0x000ee20000300800 */
[----:B----4-:R-:W-:-:S03]  /*2800*/  IMAD.WIDE.U32 R16, R3, 0x8, R172 ;  /* 0x0000000803107825 */ /* 0x010fc600078e00ac */
[----:B------:R-:W4:Y:S04]  /*2810*/  LDL.LU R175, [R1+0x100] ;  /* 0x0001000001af7983 */ /* 0x000f280000300800 */
[----:B------:R-:W4:Y:S04]  /*2820*/  LDL R174, [R1+0x1a4] ;  /* 0x0001a40001ae7983 */ /* 0x000f280000100800 */
[----:B------:R-:W4:Y:S04]  /*2830*/  LDL R220, [R1+0x188] ;  /* 0x0001880001dc7983 */ /* 0x000f280000100800 */
[----:B------:R1:W5:Y:S01]  /*2840*/  LDG.E.64 R176, desc[UR6][R16.64] ;  /* 0x0000000610b07981 */ /* 0x000362000c1e1b00 */
[C---:B--2---:R-:W-:Y:S01]  /*2850*/  FADD.FTZ R173, -R2.reuse, R14 ;  /* 0x0000000e02ad7221 */ /* 0x044fe20000010100 */
[----:B------:R-:W-:-:S03]  /*2860*/  FADD.FTZ R14, -R2, R15 ;  /* 0x0000000f020e7221 */ /* 0x000fc60000010100 */
[----:B------:R-:W-:Y:S02]  /*2870*/  FMUL.FTZ R15, R4, R173 ;  /* 0x000000ad040f7220 */ /* 0x000fe40000410000 */
[----:B------:R-:W2:Y:S01]  /*2880*/  LDL.LU R173, [R1+0x58] ;  /* 0x0000580001ad7983 */ /* 0x000ea20000300800 */
[C---:B-1----:R-:W-:Y:S01]  /*2890*/  FADD.FTZ R17, -R2.reuse, R12 ;  /* 0x0000000c02117221 */ /* 0x042fe20000010100 */
[----:B------:R-:W-:Y:S01]  /*28a0*/  FADD.FTZ R16, -R2, R13 ;  /* 0x0000000d02107221 */ /* 0x000fe20000010100 */
[--C-:B------:R-:W-:Y:S02]  /*28b0*/  HADD2.F32 R172, -RZ, R164.reuse.H0_H0 ;  /* 0x200000a4ffac7230 */ /* 0x100fe40000004100 */
[C---:B------:R-:W-:Y:S01]  /*28c0*/  FMUL.FTZ R17, R4.reuse, R17 ;  /* 0x0000001104117220 */ /* 0x040fe20000410000 */
[----:B------:R-:W-:Y:S02]  /*28d0*/  HADD2.F32 R164, -RZ, R164.H1_H1 ;  /* 0x300000a4ffa47230 */ /* 0x000fe40000004100 */
[----:B------:R-:W-:Y:S01]  /*28e0*/  FMUL.FTZ R16, R4, R16 ;  /* 0x0000001004107220 */ /* 0x000fe20000410000 */
[----:B------:R-:W-:Y:S01]  /*28f0*/  FADD.FTZ R5, R5, R172 ;  /* 0x000000ac05057221 */ /* 0x000fe20000010000 */
[----:B------:R-:W-:-:S02]  /*2900*/  HADD2.F32 R13, -RZ, R165.H0_H0 ;  /* 0x200000a5ff0d7230 */ /* 0x000fc40000004100 */
[----:B---3--:R-:W-:Y:S02]  /*2910*/  FFMA.FTZ R0, R17, R172, R0 ;  /* 0x000000ac11007223 */ /* 0x008fe40000010000 */
[----:B------:R1:W-:Y:S01]  /*2920*/  STL [R1+0x54], R5 ;  /* 0x0000540501007387 */ /* 0x0003e20000100800 */
[----:B------:R-:W-:Y:S01]  /*2930*/  FFMA.FTZ R223, R16, R164, R223 ;  /* 0x000000a410df7223 */ /* 0x000fe200000100df */
[----:B------:R-:W-:Y:S02]  /*2940*/  HADD2.F32 R12, -RZ, R165.H1_H1 ;  /* 0x300000a5ff0c7230 */ /* 0x000fe40000004100 */
[----:B------:R-:W-:Y:S01]  /*2950*/  FMUL.FTZ R14, R4, R14 ;  /* 0x0000000e040e7220 */ /* 0x000fe20000410000 */
[----:B-1----:R1:W5:Y:S01]  /*2960*/  LDL.LU R5, [R1+0x1ec] ;  /* 0x0001ec0001057983 */ /* 0x0023620000300800 */
[----:B------:R-:W-:-:S03]  /*2970*/  FADD.FTZ R221, R221, R13 ;  /* 0x0000000ddddd7221 */ /* 0x000fc60000010000 */
[----:B------:R3:W-:Y:S01]  /*2980*/  STL [R1+0xf4], R0 ;  /* 0x0000f40001007387 */ /* 0x0007e20000100800 */
[----:B------:R-:W-:-:S03]  /*2990*/  FFMA.FTZ R219, R15, R13, R219 ;  /* 0x0000000d0fdb7223 */ /* 0x000fc600000100db */
[----:B---3--:R1:W5:Y:S04]  /*29a0*/  LDL.LU R0, [R1+0x1e8] ;  /* 0x0001e80001007983 */ /* 0x0083680000300800 */
[----:B------:R3:W-:Y:S01]  /*29b0*/  STL [R1+0xf8], R223 ;  /* 0x0000f8df01007387 */ /* 0x0007e20000100800 */
[----:B------:R-:W-:Y:S01]  /*29c0*/  FADD.FTZ R252, R252, R12 ;  /* 0x0000000cfcfc7221 */ /* 0x000fe20000010000 */
[----:B---3--:R-:W-:Y:S01]  /*29d0*/  FMUL.FTZ R223, R222, R164 ;  /* 0x000000a4dedf7220 */ /* 0x008fe20000410000 */
[----:B----4-:R-:W-:Y:S01]  /*29e0*/  FFMA.FTZ R175, R14, R12, R175 ;  /* 0x0000000c0eaf7223 */ /* 0x010fe200000100af */
[----:B--2---:R-:W-:-:S05]  /*29f0*/  FADD.FTZ R173, R173, R164 ;  /* 0x000000a4adad7221 */ /* 0x004fca0000010000 */
[----:B------:R-:W-:Y:S04]  /*2a00*/  STL [R1+0x58], R173 ;  /* 0x000058ad01007387 */ /* 0x000fe80000100800 */
[----:B------:R-:W2:Y:S04]  /*2a10*/  LDL.LU R164, [R1+0xe4] ;  /* 0x0000e40001a47983 */ /* 0x000ea80000300800 */
[----:B------:R3:W-:Y:S04]  /*2a20*/  STL [R1+0x5c], R221 ;  /* 0x00005cdd01007387 */ /* 0x0007e80000100800 */
[----:B------:R4:W-:Y:S01]  /*2a30*/  STL [R1+0xfc], R219 ;  /* 0x0000fcdb01007387 */ /* 0x0009e20000100800 */
[----:B---3--:R-:W-:-:S03]  /*2a40*/  FMUL.FTZ R221, R174, R12 ;  /* 0x0000000caedd7220 */ /* 0x008fc60000410000 */
[----:B------:R-:W3:Y:S01]  /*2a50*/  LDL.LU R12, [R1+0x44] ;  /* 0x00004400010c7983 */ /* 0x000ee20000300800 */
[----:B------:R-:W-:Y:S01]  /*2a60*/  FADD.FTZ R168, -R2, R168 ;  /* 0x000000a802a87221 */ /* 0x000fe20000010100 */
[----:B------:R-:W-:Y:S02]  /*2a70*/  HADD2.F32 R11, -RZ, R166.H0_H0 ;  /* 0x200000a6ff0b7230 */ /* 0x000fe40000004100 */
[----:B------:R-:W-:Y:S01]  /*2a80*/  FMUL.FTZ R222, R218, R13 ;  /* 0x0000000ddade7220 */ /* 0x000fe20000410000 */
[----:B------:R0:W-:Y:S01]  /*2a90*/  STL [R1+0x60], R252 ;  /* 0x000060fc01007387 */ /* 0x0001e20000100800 */
[----:B------:R-:W-:-:S03]  /*2aa0*/  FMUL.FTZ R13, R4, R168 ;  /* 0x000000a8040d7220 */ /* 0x000fc60000410000 */
[----:B----4-:R-:W4:Y:S04]  /*2ab0*/  LDL.LU R219, [R1+0xe8] ;  /* 0x0000e80001db7983 */ /* 0x010f280000300800 */
[----:B------:R1:W-:Y:S01]  /*2ac0*/  STL [R1+0x100], R175 ;  /* 0x000100af01007387 */ /* 0x0003e20000100800 */
[----:B------:R-:W-:-:S03]  /*2ad0*/  FMUL.FTZ R224, R224, R172 ;  /* 0x000000ace0e07220 */ /* 0x000fc60000410000 */
[----:B------:R-:W4:Y:S04]  /*2ae0*/  LDL R168, [R1+0x18c] ;  /* 0x00018c0001a87983 */ /* 0x000f280000100800 */
[----:B0-----:R-:W4:Y:S04]  /*2af0*/  LDL.LU R252, [R1+0x4c] ;  /* 0x00004c0001fc7983 */ /* 0x001f280000300800 */
[----:B------:R-:W4:Y:S01]  /*2b00*/  LDL.LU R218, [R1+0xec] ;  /* 0x0000ec0001da7983 */ /* 0x000f220000300800 */
        /* <DEDUP_REMOVED lines=8> */
[----:B------:R0:W-:Y:S04]  /*2b90*/  STL [R1+0x44], R12 ;  /* 0x0000440c01007387 */ /* 0x0001e80000100800 */
[----:B------:R-:W2:Y:S01]  /*2ba0*/  LDL.LU R192, [R1+0x48] ;  /* 0x0000480001c07983 */ /* 0x000ea20000300800 */
[----:B------:R-:W-:Y:S01]  /*2bb0*/  FADD.FTZ R169, -R2, R169 ;  /* 0x000000a902a97221 */ /* 0x000fe20000010100 */
[----:B------:R-:W-:-:S03]  /*2bc0*/  HADD2.F32 R166, -RZ, R166.H1_H1 ;  /* 0x300000a6ffa67230 */ /* 0x000fc60000004100 */
[----:B0-----:R-:W-:Y:S01]  /*2bd0*/  FMUL.FTZ R12, R4, R169 ;  /* 0x000000a9040c7220 */ /* 0x001fe20000410000 */
[--C-:B------:R-:W-:Y:S01]  /*2be0*/  HADD2.F32 R165, -RZ, R167.reuse.H0_H0 ;  /* 0x200000a7ffa57230 */ /* 0x100fe20000004100 */
[----:B------:R0:W-:Y:S02]  /*2bf0*/  STL [R1+0xe4], R164 ;  /* 0x0000e4a401007387 */ /* 0x0001e40000100800 */
[----:B----4-:R-:W-:Y:S01]  /*2c00*/  FFMA.FTZ R219, R12, R166, R219 ;  /* 0x000000a60cdb7223 */ /* 0x010fe200000100db */
[----:B------:R-:W-:Y:S01]  /*2c10*/  FADD.FTZ R11, R11, R223 ;  /* 0x000000df0b0b7221 */ /* 0x000fe20000010000 */
[----:B------:R-:W-:Y:S01]  /*2c20*/  FADD.FTZ R170, -R2, R170 ;  /* 0x000000aa02aa7221 */ /* 0x000fe20000010100 */
[----:B------:R-:W-:Y:S01]  /*2c30*/  FADD.FTZ R252, R252, R165 ;  /* 0x000000a5fcfc7221 */ /* 0x000fe20000010000 */
[----:B------:R-:W-:Y:S01]  /*2c40*/  FADD.FTZ R171, -R2, R171 ;  /* 0x000000ab02ab7221 */ /* 0x000fe20000010100 */
[----:B0-----:R-:W-:Y:S01]  /*2c50*/  FFMA.FTZ R164, R17, R224, R191 ;  /* 0x000000e011a47223 */ /* 0x001fe200000100bf */
[----:B------:R-:W-:-:S03]  /*2c60*/  HADD2.F32 R167, -RZ, R167.H1_H1 ;  /* 0x300000a7ffa77230 */ /* 0x000fc60000004100 */
[----:B------:R-:W-:Y:S02]  /*2c70*/  FFMA.FTZ R164, R16, R223, R164 ;  /* 0x000000df10a47223 */ /* 0x000fe400000100a4 */
[----:B------:R-:W-:Y:S01]  /*2c80*/  FADD.FTZ R174, R174, R167 ;  /* 0x000000a7aeae7221 */ /* 0x000fe20000010000 */
[----:B------:R-:W-:Y:S02]  /*2c90*/  IADD3 R193, PT, PT, R193, 0x20, RZ ;  /* 0x00000020c1c17810 */ /* 0x000fe40007ffe0ff */
[----:B------:R-:W-:Y:S02]  /*2ca0*/  IADD3 R3, PT, PT, R3, 0x20, RZ ;  /* 0x0000002003037810 */ /* 0x000fe40007ffe0ff */
[----:B------:R-:W-:Y:S01]  /*2cb0*/  IADD3 R190, PT, PT, R190, 0x20, RZ ;  /* 0x00000020bebe7810 */ /* 0x000fe20007ffe0ff */
[----:B--2---:R-:W-:-:S05]  /*2cc0*/  FADD.FTZ R192, R192, R166 ;  /* 0x000000a6c0c07221 */ /* 0x004fca0000010000 */
[----:B------:R-:W-:Y:S04]  /*2cd0*/  STL [R1+0x48], R192 ;  /* 0x000048c001007387 */ /* 0x000fe80000100800 */
[----:B------:R0:W-:Y:S04]  /*2ce0*/  STL [R1+0xe8], R219 ;  /* 0x0000e8db01007387 */ /* 0x0001e80000100800 */
[----:B------:R1:W-:Y:S01]  /*2cf0*/  STL [R1+0x4c], R252 ;  /* 0x00004cfc01007387 */ /* 0x0003e20000100800 */
[----:B0-----:R-:W-:Y:S01]  /*2d00*/  FMUL.FTZ R219, R168, R166 ;  /* 0x000000a6a8db7220 */ /* 0x001fe20000410000 */
[----:B------:R-:W-:Y:S01]  /*2d10*/  FADD.FTZ R166, R11, R222 ;  /* 0x000000de0ba67221 */ /* 0x000fe20000010000 */
[C---:B------:R-:W-:Y:S01]  /*2d20*/  FMUL.FTZ R11, R4.reuse, R170 ;  /* 0x000000aa040b7220 */ /* 0x040fe20000410000 */
[----:B------:R-:W-:Y:S01]  /*2d30*/  FFMA.FTZ R168, R15, R222, R164 ;  /* 0x000000de0fa87223 */ /* 0x000fe200000100a4 */
[----:B-1----:R-:W-:Y:S01]  /*2d40*/  FMUL.FTZ R252, R4, R171 ;  /* 0x000000ab04fc7220 */ /* 0x002fe20000410000 */
[----:B------:R-:W-:Y:S01]  /*2d50*/  FADD.FTZ R164, R166, R221 ;  /* 0x000000dda6a47221 */ /* 0x000fe20000010000 */
[----:B------:R-:W-:Y:S01]  /*2d60*/  FFMA.FTZ R218, R11, R165, R218 ;  /* 0x000000a50bda7223 */ /* 0x000fe200000100da */
[----:B------:R-:W-:Y:S01]  /*2d70*/  FFMA.FTZ R166, R14, R221, R168 ;  /* 0x000000dd0ea67223 */ /* 0x000fe200000100a8 */
[-C--:B------:R-:W-:Y:S01]  /*2d80*/  FFMA.FTZ R173, R252, R167.reuse, R173 ;  /* 0x000000a7fcad7223 */ /* 0x080fe200000100ad */
[----:B------:R-:W-:-:S02]  /*2d90*/  FMUL.FTZ R168, R172, R167 ;  /* 0x000000a7aca87220 */ /* 0x000fc40000410000 */
[----:B------:R0:W-:Y:S04]  /*2da0*/  STL [R1+0xec], R218 ;  /* 0x0000ecda01007387 */ /* 0x0001e80000100800 */
        /* <DEDUP_REMOVED lines=12> */
.L_x_19209:
[----:B------:R-:W-:Y:S05]  /*2e70*/  BSYNC.RECONVERGENT B2 ;  /* 0x0000000000027941 */ /* 0x000fea0003800200 */
.L_x_19208:
        /* <DEDUP_REMOVED lines=13> */
[----:B------:R-:W3:Y:S04]  /*2f50*/  LDL R217, [R1+0x178] ;  /* 0x0001780001d97983 */ /* 0x000ee80000100800 */
[----:B------:R-:W3:Y:S04]  /*2f60*/  LDL.LU R194, [R1+0xd8] ;  /* 0x0000d80001c27983 */ /* 0x000ee80000300800 */
[----:B------:R-:W4:Y:S04]  /*2f70*/  LDG.E.128 R168, desc[UR6][R168.64] ;  /* 0x00000006a8a87981 */ /* 0x000f28000c1e1d00 */
[----:B------:R-:W3:Y:S04]  /*2f80*/  LDL R195, [R1+0x17c] ;  /* 0x00017c0001c37983 */ /* 0x000ee80000100800 */
[----:B------:R-:W3:Y:S04]  /*2f90*/  LDL.LU R196, [R1+0x3c] ;  /* 0x00003c0001c47983 */ /* 0x000ee80000300800 */
[----:B------:R-:W3:Y:S04]  /*2fa0*/  LDL.LU R197, [R1+0xdc] ;  /* 0x0000dc0001c57983 */ /* 0x000ee80000300800 */
[----:B------:R-:W3:Y:S04]  /*2fb0*/  LDL R198, [R1+0x180] ;  /* 0x0001800001c67983 */ /* 0x000ee80000100800 */
[----:B------:R-:W3:Y:S04]  /*2fc0*/  LDL.LU R200, [R1+0x40] ;  /* 0x0000400001c87983 */ /* 0x000ee80000300800 */
[----:B------:R-:W3:Y:S04]  /*2fd0*/  LDL.LU R199, [R1+0xe0] ;  /* 0x0000e00001c77983 */ /* 0x000ee80000300800 */
[----:B------:R-:W3:Y:S04]  /*2fe0*/  LDL R202, [R1+0x184] ;  /* 0x0001840001ca7983 */ /* 0x000ee80000100800 */
[----:B------:R-:W3:Y:S04]  /*2ff0*/  LDL.LU R201, [R1+0xc4] ;  /* 0x0000c40001c97983 */ /* 0x000ee80000300800 */
[----:B------:R-:W3:Y:S04]  /*3000*/  LDL R239, [R1+0x168] ;  /* 0x0001680001ef7983 */ /* 0x000ee80000100800 */
[----:B------:R1:W3:Y:S01]  /*3010*/  LDG.E.128 R172, desc[UR6][R8.64+0x10] ;  /* 0x0000100608ac7981 */ /* 0x0002e2000c1e1d00 */
[C---:B--2---:R-:W-:Y:S01]  /*3020*/  FADD.FTZ R10, -R2.reuse, R164 ;  /* 0x000000a4020a7221 */ /* 0x044fe20000010100 */
[----:B------:R-:W-:-:S03]  /*3030*/  FADD.FTZ R7, -R2, R167 ;  /* 0x000000a702077221 */ /* 0x000fc60000010100 */
[----:B------:R-:W-:Y:S01]  /*3040*/  FMUL.FTZ R10, R4, R10 ;  /* 0x0000000a040a7220 */ /* 0x000fe20000410000 */
[----:B----4-:R-:W-:-:S05]  /*3050*/  HADD2.F32 R167, -RZ, R168.H0_H0 ;  /* 0x200000a8ffa77230 */ /* 0x010fca0000004100 */
[----:B------:R-:W-:Y:S01]  /*3060*/  FADD.FTZ R5, R5, R167 ;  /* 0x000000a705057221 */ /* 0x000fe20000010000 */
[-C--:B------:R-:W-:Y:S01]  /*3070*/  FFMA.FTZ R0, R10, R167.reuse, R0 ;  /* 0x000000a70a007223 */ /* 0x080fe20000010000 */
[----:B---3--:R-:W-:-:S03]  /*3080*/  FMUL.FTZ R217, R217, R167 ;  /* 0x000000a7d9d97220 */ /* 0x008fc60000410000 */
[----:B------:R2:W-:Y:S04]  /*3090*/  STL [R1+0x34], R5 ;  /* 0x0000340501007387 */ /* 0x0005e80000100800 */
[----:B--2---:R-:W5:Y:S04]  /*30a0*/  LDL.LU R5, [R1+0x1ec] ;  /* 0x0001ec0001057983 */ /* 0x004f680000300800 */
[----:B------:R2:W-:Y:S04]  /*30b0*/  STL [R1+0xd4], R0 ;  /* 0x0000d40001007387 */ /* 0x0005e80000100800 */
[----:B--2---:R-:W5:Y:S04]  /*30c0*/  LDL.LU R0, [R1+0x1e8] ;  /* 0x0001e80001007983 */ /* 0x004f680000300800 */
[----:B------:R-:W2:Y:S01]  /*30d0*/  LDL.LU R167, [R1+0x38] ;  /* 0x0000380001a77983 */ /* 0x000ea20000300800 */
[----:B------:R-:W-:-:S13]  /*30e0*/  ISETP.NE.AND.EX P0, PT, RZ, UR11, PT, P0 ;  /* 0x0000000bff007c0c */ /* 0x000fda000bf05300 */
[----:B-1----:R-:W1:Y:S01]  /*30f0*/  @P0 LDC.64 R8, c[0x0][0x438] ;  /* 0x00010e00ff080b82 */ /* 0x002e620000000a00 */
[----:B------:R-:W-:Y:S02]  /*3100*/  HADD2.F32 R168, -RZ, R168.H1_H1 ;  /* 0x300000a8ffa87230 */ /* 0x000fe40000004100 */
[----:B-1----:R-:W-:-:S05]  /*3110*/  @P0 IMAD.WIDE.U32 R8, R190, 0x20, R8 ;  /* 0x00000020be080825 */ /* 0x002fca00078e0008 */
[----:B------:R-:W5:Y:S04]  /*3120*/  @P0 LDG.E.128 R132, desc[UR6][R8.64] ;  /* 0x0000000608840981 */ /* 0x000f68000c1e1d00 */
[----:B------:R0:W5:Y:S02]  /*3130*/  @P0 LDG.E.128 R136, desc[UR6][R8.64+0x10] ;  /* 0x0000100608880981 */ /* 0x000164000c1e1d00 */
[----:B0-----:R-:W-:-:S05]  /*3140*/  IMAD.WIDE.U32 R8, R3, 0x8, R182 ;  /* 0x0000000803087825 */ /* 0x001fca00078e00b6 */
[----:B------:R0:W5:Y:S02]  /*3150*/  LDG.E.64 R182, desc[UR6][R8.64] ;  /* 0x0000000608b67981 */ /* 0x000164000c1e1b00 */
[C---:B0-----:R-:W-:Y:S01]  /*3160*/  FADD.FTZ R9, -R2.reuse, R165 ;  /* 0x000000a502097221 */ /* 0x041fe20000010100 */
[----:B------:R-:W-:Y:S01]  /*3170*/  FADD.FTZ R8, -R2, R166 ;  /* 0x000000a602087221 */ /* 0x000fe20000010100 */
[--C-:B------:R-:W-:Y:S02]  /*3180*/  HADD2.F32 R166, -RZ, R169.reuse.H0_H0 ;  /* 0x200000a9ffa67230 */ /* 0x100fe40000004100 */
[C---:B------:R-:W-:Y:S01]  /*3190*/  FMUL.FTZ R9, R4.reuse, R9 ;  /* 0x0000000904097220 */ /* 0x040fe20000410000 */
[----:B------:R-:W-:Y:S02]  /*31a0*/  HADD2.F32 R165, -RZ, R169.H1_H1 ;  /* 0x300000a9ffa57230 */ /* 0x000fe40000004100 */
[----:B------:R-:W-:Y:S01]  /*31b0*/  FMUL.FTZ R8, R4, R8 ;  /* 0x0000000804087220 */ /* 0x000fe20000410000 */
[----:B------:R-:W-:Y:S01]  /*31c0*/  FFMA.FTZ R194, R9, R168, R194 ;  /* 0x000000a809c27223 */ /* 0x000fe200000100c2 */
[----:B------:R-:W-:-:S02]  /*31d0*/  FADD.FTZ R196, R196, R166 ;  /* 0x000000a6c4c47221 */ /* 0x000fc40000010000 */
[----:B------:R-:W-:Y:S01]  /*31e0*/  FFMA.FTZ R197, R8, R166, R197 ;  /* 0x000000a608c57223 */ /* 0x000fe200000100c5 */
[----:B------:R-:W-:Y:S01]  /*31f0*/  FADD.FTZ R200, R200, R165 ;  /* 0x000000a5c8c87221 */ /* 0x000fe20000010000 */
[----:B------:R-:W-:Y:S01]  /*3200*/  FMUL.FTZ R7, R4, R7 ;  /* 0x0000000704077220 */ /* 0x000fe20000410000 */
[----:B------:R0:W-:Y:S01]  /*3210*/  STL [R1+0xd8], R194 ;  /* 0x0000d8c201007387 */ /* 0x0001e20000100800 */
[----:B------:R-:W-:Y:S02]  /*3220*/  FADD.FTZ R172, -R2, R172 ;  /* 0x000000ac02ac7221 */ /* 0x000fe40000010100 */
[----:B------:R-:W-:Y:S01]  /*3230*/  FFMA.FTZ R199, R7, R165, R199 ;  /* 0x000000a507c77223 */ /* 0x000fe200000100c7 */
[----:B0-----:R-:W-:Y:S01]  /*3240*/  FMUL.FTZ R194, R195, R168 ;  /* 0x000000a8c3c27220 */ /* 0x001fe20000410000 */
[----:B------:R-:W-:Y:S01]  /*3250*/  FMUL.FTZ R195, R198, R166 ;  /* 0x000000a6c6c37220 */ /* 0x000fe20000410000 */
[----:B--2---:R-:W-:-:S05]  /*3260*/  FADD.FTZ R167, R167, R168 ;  /* 0x000000a8a7a77221 */ /* 0x004fca0000010000 */
[----:B------:R-:W-:Y:S04]  /*3270*/  STL [R1+0x38], R167 ;  /* 0x000038a701007387 */ /* 0x000fe80000100800 */
[----:B------:R0:W-:Y:S04]  /*3280*/  STL [R1+0x3c], R196 ;  /* 0x00003cc401007387 */ /* 0x0001e80000100800 */
[----:B------:R1:W-:Y:S04]  /*3290*/  STL [R1+0xdc], R197 ;  /* 0x0000dcc501007387 */ /* 0x0003e80000100800 */
[----:B------:R2:W-:Y:S01]  /*32a0*/  STL [R1+0x40], R200 ;  /* 0x000040c801007387 */ /* 0x0005e20000100800 */
[----:B0-----:R-:W-:Y:S01]  /*32b0*/  FMUL.FTZ R196, R4, R172 ;  /* 0x000000ac04c47220 */ /* 0x001fe20000410000 */
[----:B-1----:R-:W-:-:S02]  /*32c0*/  FMUL.FTZ R197, R202, R165 ;  /* 0x000000a5cac57220 */ /* 0x002fc40000410000 */
[----:B--2---:R-:W2:Y:S04]  /*32d0*/  LDL.LU R200, [R1+0xc8] ;  /* 0x0000c80001c87983 */ /* 0x004ea80000300800 */
[----:B------:R-:W3:Y:S04]  /*32e0*/  LDL R166, [R1+0x16c] ;  /* 0x00016c0001a67983 */ /* 0x000ee80000100800 */
[----:B------:R-:W4:Y:S04]  /*32f0*/  LDL.LU R202, [R1+0xcc] ;  /* 0x0000cc0001ca7983 */ /* 0x000f280000300800 */
[----:B------:R-:W3:Y:S04]  /*3300*/  LDL R172, [R1+0x170] ;  /* 0x0001700001ac7983 */ /* 0x000ee80000100800 */
[----:B------:R0:W-:Y:S04]  /*3310*/  STL [R1+0xe0], R199 ;  /* 0x0000e0c701007387 */ /* 0x0001e80000100800 */
[----:B------:R-:W3:Y:S04]  /*3320*/  LDL.LU R168, [R1+0xd0] ;  /* 0x0000d00001a87983 */ /* 0x000ee80000300800 */
[----:B------:R-:W3:Y:S01]  /*3330*/  LDL R167, [R1+0x174] ;  /* 0x0001740001a77983 */ /* 0x000ee20000100800 */
[----:B------:R-:W-:-:S02]  /*3340*/  HADD2.F32 R164, -RZ, R170.H0_H0 ;  /* 0x200000aaffa47230 */ /* 0x000fc40000004100 */
[C---:B------:R-:W-:Y:S01]  /*3350*/  FADD.FTZ R173, -R2.reuse, R173 ;  /* 0x000000ad02ad7221 */ /* 0x040fe20000010100 */
[----:B------:R-:W-:Y:S02]  /*3360*/  FADD.FTZ R174, -R2, R174 ;  /* 0x000000ae02ae7221 */ /* 0x000fe40000010100 */
[----:B------:R-:W-:Y:S01]  /*3370*/  FFMA.FTZ R201, R196, R164, R201 ;  /* 0x000000a4c4c97223 */ /* 0x000fe200000100c9 */
[----:B------:R-:W-:Y:S01]  /*3380*/  FADD.FTZ R175, -R2, R175 ;  /* 0x000000af02af7221 */ /* 0x000fe20000010100 */
[----:B------:R-:W-:Y:S02]  /*3390*/  HADD2.F32 R170, -RZ, R170.H1_H1 ;  /* 0x300000aaffaa7230 */ /* 0x000fe40000004100 */
[----:B0-----:R-:W-:Y:S01]  /*33a0*/  FMUL.FTZ R199, R4, R173 ;  /* 0x000000ad04c77220 */ /* 0x001fe20000410000 */
[--C-:B------:R-:W-:Y:S01]  /*33b0*/  HADD2.F32 R169, -RZ, R171.reuse.H0_H0 ;  /* 0x200000abffa97230 */ /* 0x100fe20000004100 */
[----:B------:R0:W-:Y:S01]  /*33c0*/  STL [R1+0xc4], R201 ;  /* 0x0000c4c901007387 */ /* 0x0001e20000100800 */
[----:B------:R-:W-:-:S02]  /*33d0*/  HADD2.F32 R171, -RZ, R171.H1_H1 ;  /* 0x300000abffab7230 */ /* 0x000fc40000004100 */
[----:B------:R-:W-:Y:S01]  /*33e0*/  FMUL.FTZ R198, R239, R164 ;  /* 0x000000a4efc67220 */ /* 0x000fe20000410000 */
[----:B------:R-:W-:Y:S01]  /*33f0*/  FADD.FTZ R248, R248, R164 ;  /* 0x000000a4f8f87221 */ /* 0x000fe20000010000 */
[----:B------:R-:W-:Y:S01]  /*3400*/  FMUL.FTZ R239, R4, R175 ;  /* 0x000000af04ef7220 */ /* 0x000fe20000410000 */
[----:B------:R-:W-:Y:S01]  /*3410*/  FADD.FTZ R164, R192, R217 ;  /* 0x000000d9c0a47221 */ /* 0x000fe20000010000 */
[----:B------:R-:W-:Y:S01]  /*3420*/  FFMA.FTZ R165, R10, R217, R191 ;  /* 0x000000d90aa57223 */ /* 0x000fe200000100bf */
[----:B0-----:R-:W-:Y:S02]  /*3430*/  FMUL.FTZ R201, R4, R174 ;  /* 0x000000ae04c97220 */ /* 0x001fe40000410000 */
[----:B------:R-:W-:Y:S01]  /*3440*/  FADD.FTZ R164, R164, R194 ;  /* 0x000000c2a4a47221 */ /* 0x000fe20000010000 */
[----:B------:R-:W-:-:S03]  /*3450*/  FFMA.FTZ R165, R9, R194, R165 ;  /* 0x000000c209a57223 */ /* 0x000fc600000100a5 */
[----:B------:R-:W-:Y:S01]  /*3460*/  FADD.FTZ R164, R164, R195 ;  /* 0x000000c3a4a47221 */ /* 0x000fe20000010000 */
[----:B------:R-:W-:-:S03]  /*3470*/  FFMA.FTZ R165, R8, R195, R165 ;  /* 0x000000c308a57223 */ /* 0x000fc600000100a5 */
[----:B------:R-:W-:-:S04]  /*3480*/  FADD.FTZ R164, R164, R197 ;  /* 0x000000c5a4a47221 */ /* 0x000fc80000010000 */
[----:B------:R-:W-:Y:S01]  /*3490*/  FADD.FTZ R164, R164, R198 ;  /* 0x000000c6a4a47221 */ /* 0x000fe20000010000 */
[----:B------:R-:W-:Y:S01]  /*34a0*/  IADD3 R193, PT, PT, R193, 0x20, RZ ;  /* 0x00000020c1c17810 */ /* 0x000fe20007ffe0ff */
[----:B------:R-:W-:Y:S01]  /*34b0*/  FADD.FTZ R249, R249, R170 ;  /* 0x000000aaf9f97221 */ /* 0x000fe20000010000 */
[----:B------:R-:W-:Y:S01]  /*34c0*/  FADD.FTZ R250, R250, R169 ;  /* 0x000000a9fafa7221 */ /* 0x000fe20000010000 */
[----:B------:R-:W-:Y:S01]  /*34d0*/  FADD.FTZ R251, R251, R171 ;  /* 0x000000abfbfb7221 */ /* 0x000fe20000010000 */
[----:B------:R-:W-:Y:S02]  /*34e0*/  IADD3 R3, PT, PT, R3, 0x20, RZ ;  /* 0x0000002003037810 */ /* 0x000fe40007ffe0ff */
[----:B------:R-:W-:Y:S01]  /*34f0*/  IADD3 R190, PT, PT, R190, 0x20, RZ ;  /* 0x00000020bebe7810 */ /* 0x000fe20007ffe0ff */
[----:B--2---:R-:W-:Y:S01]  /*3500*/  FFMA.FTZ R200, R199, R170, R200 ;  /* 0x000000aac7c87223 */ /* 0x004fe200000100c8 */
[----:B----4-:R-:W-:-:S04]  /*3510*/  FFMA.FTZ R202, R201, R169, R202 ;  /* 0x000000a9c9ca7223 */ /* 0x010fc800000100ca */
[----:B------:R0:W-:Y:S04]  /*3520*/  STL [R1+0xc8], R200 ;  /* 0x0000c8c801007387 */ /* 0x0001e80000100800 */
[----:B------:R1:W-:Y:S01]  /*3530*/  STL [R1+0xcc], R202 ;  /* 0x0000ccca01007387 */ /* 0x0003e20000100800 */
[-C--:B---3--:R-:W-:Y:S01]  /*3540*/  FFMA.FTZ R168, R239, R171.reuse, R168 ;  /* 0x000000abefa87223 */ /* 0x088fe200000100a8 */
[----:B------:R-:W-:-:S04]  /*3550*/  FMUL.FTZ R167, R167, R171 ;  /* 0x000000aba7a77220 */ /* 0x000fc80000410000 */
[----:B------:R2:W-:Y:S01]  /*3560*/  STL [R1+0xd0], R168 ;  /* 0x0000d0a801007387 */ /* 0x0005e20000100800 */
[----:B0-----:R-:W-:-:S03]  /*3570*/  FMUL.FTZ R200, R166, R170 ;  /* 0x000000aaa6c87220 */ /* 0x001fc60000410000 */
[----:B------:R2:W-:Y:S01]  /*3580*/  STL [R1+0xc], R167 ;  /* 0x00000ca701007387 */ /* 0x0005e20000100800 */
[----:B------:R-:W-:Y:S01]  /*3590*/  FFMA.FTZ R166, R7, R197, R165 ;  /* 0x000000c507a67223 */ /* 0x000fe200000100a5 */
[----:B-1----:R-:W-:-:S03]  /*35a0*/  FMUL.FTZ R202, R172, R169 ;  /* 0x000000a9acca7220 */ /* 0x002fc60000410000 */
[----:B------:R-:W-:Y:S01]  /*35b0*/  FFMA.FTZ R166, R196, R198, R166 ;  /* 0x000000c6c4a67223 */ /* 0x000fe200000100a6 */
[----:B------:R-:W-:-:S03]  /*35c0*/  FADD.FTZ R164, R164, R200 ;  /* 0x000000c8a4a47221 */ /* 0x000fc60000010000 */
[----:B------:R-:W-:Y:S01]  /*35d0*/  FFMA.FTZ R166, R199, R200, R166 ;  /* 0x000000c8c7a67223 */ /* 0x000fe200000100a6 */
[----:B------:R-:W-:-:S03]  /*35e0*/  FADD.FTZ R165, R164, R202 ;  /* 0x000000caa4a57221 */ /* 0x000fc60000010000 */
[----:B------:R-:W-:Y:S01]  /*35f0*/  FFMA.FTZ R164, R201, R202, R166 ;  /* 0x000000cac9a47223 */ /* 0x000fe200000100a6 */
[----:B------:R-:W-:-:S03]  /*3600*/  FADD.FTZ R192, R165, R167 ;  /* 0x000000a7a5c07221 */ /* 0x000fc60000010000 */
[----:B--2---:R-:W-:-:S07]  /*3610*/  FFMA.FTZ R191, R239, R167, R164 ;  /* 0x000000a7efbf7223 */ /* 0x004fce00000100a4 */
.L_x_19211:
[----:B------:R-:W-:Y:S05]  /*3620*/  BSYNC.RECONVERGENT B2 ;  /* 0x0000000000027941 */ /* 0x000fea0003800200 */
.L_x_19210:
[----:B------:R-:W-:-:S04]  /*3630*/  ISETP.GE.U32.AND P0, PT, R6, 0xa0, PT ;  /* 0x000000a00600780c */ /* 0x000fc80003f06070 */
[----:B------:R-:W-:-:S05]  /*3640*/  P2R R164, PR, RZ, 0x1 ;  /* 0x00000001ffa47803 */ /* 0x000fca0000000000 */
[----:B------:R1:W-:Y:S04]  /*3650*/  STL [R1+0x2c], R164 ;  /* 0x00002ca401007387 */ /* 0x0003e80000100800 */
[----:B------:R-:W-:Y:S05]  /*3660*/  @!P0 BRA `(.L_x_19212) ;  /* 0x0000000c00548947 */ /* 0x000fea0003800000 */
[----:B------:R-:W-:Y:S01]  /*3670*/  ISETP.NE.U32.AND P0, PT, RZ, UR10, PT ;  /* 0x0000000aff007c0c */ /* 0x000fe2000bf05070 */
[----:B------:R-:W2:Y:S01]  /*3680*/  LDC.64 R168, c[0x0][0x3a8] ;  /* 0x0000ea00ffa87b82 */ /* 0x000ea20000000a00 */
[----:B-----5:R3:W-:Y:S02]  /*3690*/  STL [R1+0x1e8], R0 ;  /* 0x0001e80001007387 */ /* 0x0207e40000100800 */
[----:B------:R-:W-:-:S05]  /*36a0*/  ISETP.NE.AND.EX P0, PT, RZ, UR11, PT, P0 ;  /* 0x0000000bff007c0c */ /* 0x000fca000bf05300 */
[----:B------:R-:W4:Y:S01]  /*36b0*/  LDC.64 R172, c[0x0][0x428] ;  /* 0x00010a00ffac7b82 */ /* 0x000f220000000a00 */
[----:B---3--:R-:W3:Y:S04]  /*36c0*/  LDL.LU R0, [R1+0xb4] ;  /* 0x0000b40001007983 */ /* 0x008ee80000300800 */
[----:B------:R-:W3:Y:S03]  /*36d0*/  LDL R210, [R1+0x158] ;  /* 0x0001580001d27983 */ /* 0x000ee60000100800 */
[----:B-1----:R-:W1:Y:S01]  /*36e0*/  @P0 LDC.64 R164, c[0x0][0x438] ;  /* 0x00010e00ffa40b82 */ /* 0x002e620000000a00 */
[----:B------:R-:W3:Y:S04]  /*36f0*/  LDL R211, [R1+0x15c] ;  /* 0x00015c0001d37983 */ /* 0x000ee80000100800 */
[----:B------:R-:W3:Y:S01]  /*3700*/  LDL R212, [R1+0x160] ;  /* 0x0001600001d47983 */ /* 0x000ee20000100800 */
[----:B--2---:R-:W-:-:S02]  /*3710*/  IMAD.WIDE.U32 R168, R190, 0x20, R168 ;  /* 0x00000020bea87825 */ /* 0x004fc400078e00a8 */
[----:B------:R-:W2:Y:S01]  /*3720*/  LDC.64 R184, c[0x0][0x3b0] ;  /* 0x0000ec00ffb87b82 */ /* 0x000ea20000000a00 */
[----:B------:R-:W3:Y:S04]  /*3730*/  LDL R213, [R1+0x164] ;  /* 0x0001640001d57983 */ /* 0x000ee80000100800 */
[----:B------:R-:W3:Y:S01]  /*3740*/  LDL R214, [R1+0x148] ;  /* 0x0001480001d67983 */ /* 0x000ee20000100800 */
[----:B----4-:R-:W-:-:S03]  /*3750*/  IMAD.WIDE.U32 R172, R193, 0x10, R172 ;  /* 0x00000010c1ac7825 */ /* 0x010fc600078e00ac */
[----:B------:R-:W4:Y:S04]  /*3760*/  LDL R215, [R1+0x14c] ;  /* 0x00014c0001d77983 */ /* 0x000f280000100800 */
[----:B------:R-:W3:Y:S01]  /*3770*/  LDG.E.128 R172, desc[UR6][R172.64] ;  /* 0x00000006acac7981 */ /* 0x000ee2000c1e1d00 */
[----:B-1----:R-:W-:-:S03]  /*3780*/  @P0 IMAD.WIDE.U32 R164, R190, 0x20, R164 ;  /* 0x00000020bea40825 */ /* 0x002fc600078e00a4 */
[----:B------:R-:W4:Y:S04]  /*3790*/  LDL R216, [R1+0x150] ;  /* 0x0001500001d87983 */ /* 0x000f280000100800 */
[----:B------:R-:W5:Y:S04]  /*37a0*/  @P0 LDG.E.128 R140, desc[UR6][R164.64] ;  /* 0x00000006a48c0981 */ /* 0x000f68000c1e1d00 */
[----:B------:R1:W5:Y:S04]  /*37b0*/  @P0 LDG.E.128 R144, desc[UR6][R164.64+0x10] ;  /* 0x00001006a4900981 */ /* 0x000368000c1e1d00 */
[----:B------:R-:W3:Y:S04]  /*37c0*/  LDG.E.128 R164, desc[UR6][R168.64] ;  /* 0x00000006a8a47981 */ /* 0x000ee8000c1e1d00 */
[----:B------:R-:W4:Y:S01]  /*37d0*/  LDG.E.128 R168, desc[UR6][R168.64+0x10] ;  /* 0x00001006a8a87981 */ /* 0x000f22000c1e1d00 */
[----:B--2---:R-:W-:-:S06]  /*37e0*/  IMAD.WIDE.U32 R184, R3, 0x8, R184 ;  /* 0x0000000803b87825 */ /* 0x004fcc00078e00b8 */
[----:B------:R-:W5:Y:S01]  /*37f0*/  LDG.E.64 R184, desc[UR6][R184.64] ;  /* 0x00000006b8b87981 */ /* 0x000f62000c1e1b00 */
[C---:B---3--:R-:W-:Y:S01]  /*3800*/  FADD.FTZ R3, -R2.reuse, R164 ;  /* 0x000000a402037221 */ /* 0x048fe20000010100 */
[C---:B-1----:R-:W-:Y:S01]  /*3810*/  FADD.FTZ R165, -R2.reuse, R165 ;  /* 0x000000a502a57221 */ /* 0x042fe20000010100 */
[C---:B------:R-:W-:Y:S01]  /*3820*/  FADD.FTZ R166, -R2.reuse, R166 ;  /* 0x000000a602a67221 */ /* 0x040fe20000010100 */
[----:B------:R-:W-:Y:S01]  /*3830*/  FADD.FTZ R167, -R2, R167 ;  /* 0x000000a702a77221 */ /* 0x000fe20000010100 */
[----:B------:R-:W-:Y:S02]  /*3840*/  FMUL.FTZ R203, R4, R3 ;  /* 0x0000000304cb7220 */ /* 0x000fe40000410000 */
[----:B------:R-:W2:Y:S01]  /*3850*/  LDL.LU R3, [R1+0xc0] ;  /* 0x0000c00001037983 */ /* 0x000ea20000300800 */
[C---:B----4-:R-:W-:Y:S01]  /*3860*/  FADD.FTZ R164, -R2.reuse, R168 ;  /* 0x000000a802a47221 */ /* 0x050fe20000010100 */
[C---:B------:R-:W-:Y:S01]  /*3870*/  FADD.FTZ R169, -R2.reuse, R169 ;  /* 0x000000a902a97221 */ /* 0x040fe20000010100 */
[C---:B------:R-:W-:Y:S01]  /*3880*/  FADD.FTZ R170, -R2.reuse, R170 ;  /* 0x000000aa02aa7221 */ /* 0x040fe20000010100 */
[----:B------:R-:W-:Y:S01]  /*3890*/  FADD.FTZ R2, -R2, R171 ;  /* 0x000000ab02027221 */ /* 0x000fe20000010100 */
[----:B------:R-:W-:-:S02]  /*38a0*/  HADD2.F32 R171, -RZ, R172.H0_H0 ;  /* 0x200000acffab7230 */ /* 0x000fc40000004100 */
[C---:B------:R-:W-:Y:S01]  /*38b0*/  FMUL.FTZ R205, R4.reuse, R166 ;  /* 0x000000a604cd7220 */ /* 0x040fe20000410000 */
[C---:B------:R-:W-:Y:S01]  /*38c0*/  FMUL.FTZ R206, R4.reuse, R167 ;  /* 0x000000a704ce7220 */ /* 0x040fe20000410000 */
[----:B------:R-:W3:Y:S01]  /*38d0*/  LDL R166, [R1+0x154] ;  /* 0x0001540001a67983 */ /* 0x000ee20000100800 */
[C---:B------:R-:W-:Y:S01]  /*38e0*/  FMUL.FTZ R207, R4.reuse, R164 ;  /* 0x000000a404cf7220 */ /* 0x040fe20000410000 */
[----:B------:R-:W-:Y:S01]  /*38f0*/  FFMA.FTZ R0, R203, R171, R0 ;  /* 0x000000abcb007223 */ /* 0x000fe20000010000 */
[C---:B------:R-:W-:Y:S01]  /*3900*/  FMUL.FTZ R208, R4.reuse, R169 ;  /* 0x000000a904d07220 */ /* 0x040fe20000410000 */
[----:B------:R-:W4:Y:S01]  /*3910*/  LDL.LU R167, [R1+0xb0] ;  /* 0x0000b00001a77983 */ /* 0x000f220000300800 */
[C---:B------:R-:W-:Y:S01]  /*3920*/  FMUL.FTZ R204, R4.reuse, R165 ;  /* 0x000000a504cc7220 */ /* 0x040fe20000410000 */
[C---:B------:R-:W-:Y:S02]  /*3930*/  FMUL.FTZ R209, R4.reuse, R170 ;  /* 0x000000aa04d17220 */ /* 0x040fe40000410000 */
[----:B------:R-:W3:Y:S01]  /*3940*/  LDL.LU R164, [R1+0xac] ;  /* 0x0000ac0001a47983 */ /* 0x000ee20000300800 */
[----:B------:R-:W-:-:S03]  /*3950*/  FMUL.FTZ R165, R4, R2 ;  /* 0x0000000204a57220 */ /* 0x000fc60000410000 */
[----:B------:R-:W4:Y:S01]  /*3960*/  LDL.LU R169, [R1+0xa8] ;  /* 0x0000a80001a97983 */ /* 0x000f220000300800 */
[----:B------:R-:W-:-:S03]  /*3970*/  FADD.FTZ R244, R244, R171 ;  /* 0x000000abf4f47221 */ /* 0x000fc60000010000 */
[----:B------:R-:W4:Y:S01]  /*3980*/  LDL.LU R170, [R1+0xa4] ;  /* 0x0000a40001aa7983 */ /* 0x000f220000300800 */
[----:B------:R-:W-:-:S03]  /*3990*/  FMUL.FTZ R210, R210, R171 ;  /* 0x000000abd2d27220 */ /* 0x000fc60000410000 */
[----:B------:R-:W4:Y:S04]  /*39a0*/  LDL.LU R2, [R1+0xbc] ;  /* 0x0000bc0001027983 */ /* 0x000f280000300800 */
[----:B------:R1:W-:Y:S04]  /*39b0*/  STL [R1+0xb4], R0 ;  /* 0x0000b40001007387 */ /* 0x0003e80000100800 */
[----:B-1----:R1:W5:Y:S04]  /*39c0*/  LDL.LU R0, [R1+0x1e8] ;  /* 0x0001e80001007983 */ /* 0x0023680000300800 */
[----:B------:R-:W4:Y:S01]  /*39d0*/  LDL.LU R171, [R1+0xb8] ;  /* 0x0000b80001ab7983 */ /* 0x000f220000300800 */
[----:B------:R-:W-:-:S02]  /*39e0*/  HADD2.F32 R168, -RZ, R172.H1_H1 ;  /* 0x300000acffa87230 */ /* 0x000fc40000004100 */
[--C-:B------:R-:W-:Y:S02]  /*39f0*/  HADD2.F32 R172, -RZ, R173.reuse.H0_H0 ;  /* 0x200000adffac7230 */ /* 0x100fe40000004100 */
[----:B------:R-:W-:Y:S02]  /*3a00*/  HADD2.F32 R173, -RZ, R173.H1_H1 ;  /* 0x300000adffad7230 */ /* 0x000fe40000004100 */
[--C-:B------:R-:W-:Y:S02]  /*3a10*/  HADD2.F32 R190, -RZ, R174.reuse.H0_H0 ;  /* 0x200000aeffbe7230 */ /* 0x100fe40000004100 */
[----:B------:R-:W-:Y:S02]  /*3a20*/  HADD2.F32 R174, -RZ, R174.H1_H1 ;  /* 0x300000aeffae7230 */ /* 0x000fe40000004100 */
[--C-:B------:R-:W-:Y:S01]  /*3a30*/  HADD2.F32 R193, -RZ, R175.reuse.H0_H0 ;  /* 0x200000afffc17230 */ /* 0x100fe20000004100 */
[----:B------:R-:W-:Y:S01]  /*3a40*/  STL [R1+0x24], R165 ;  /* 0x000024a501007387 */ /* 0x000fe20000100800 */
[----:B------:R-:W-:-:S02]  /*3a50*/  HADD2.F32 R175, -RZ, R175.H1_H1 ;  /* 0x300000afffaf7230 */ /* 0x000fc40000004100 */
[----:B------:R-:W-:Y:S01]  /*3a60*/  FMUL.FTZ R211, R211, R168 ;  /* 0x000000a8d3d37220 */ /* 0x000fe20000410000 */
[----:B------:R-:W-:Y:S01]  /*3a70*/  FMUL.FTZ R212, R212, R172 ;  /* 0x000000acd4d47220 */ /* 0x000fe20000410000 */
[----:B------:R-:W-:Y:S01]  /*3a80*/  FMUL.FTZ R213, R213, R173 ;  /* 0x000000add5d57220 */ /* 0x000fe20000410000 */
[----:B------:R-:W-:Y:S01]  /*3a90*/  FMUL.FTZ R214, R214, R190 ;  /* 0x000000bed6d67220 */ /* 0x000fe20000410000 */
[-C--:B------:R-:W-:Y:S01]  /*3aa0*/  FMUL.FTZ R215, R215, R174.reuse ;  /* 0x000000aed7d77220 */ /* 0x080fe20000410000 */
        /* <DEDUP_REMOVED lines=10> */
[----:B----4-:R-:W-:Y:S01]  /*3b50*/  FFMA.FTZ R169, R208, R174, R169 ;  /* 0x000000aed0a97223 */ /* 0x010fe200000100a9 */
[----:B------:R-:W-:Y:S01]  /*3b60*/  FFMA.FTZ R170, R207, R190, R170 ;  /* 0x000000becfaa7223 */ /* 0x000fe200000100aa */
[----:B------:R-:W-:Y:S01]  /*3b70*/  FFMA.FTZ R2, R205, R172, R2 ;  /* 0x000000accd027223 */ /* 0x000fe20000010002 */
[----:B------:R-:W-:Y:S01]  /*3b80*/  FFMA.FTZ R167, R165, R175, R167 ;  /* 0x000000afa5a77223 */ /* 0x000fe200000100a7 */
[----:B------:R-:W-:-:S05]  /*3b90*/  FFMA.FTZ R171, R204, R168, R171 ;  /* 0x000000a8ccab7223 */ /* 0x000fca00000100ab */
[----:B------:R-:W-:Y:S04]  /*3ba0*/  STL [R1+0xb8], R171 ;  /* 0x0000b8ab01007387 */ /* 0x000fe80000100800 */
[----:B------:R2:W-:Y:S04]  /*3bb0*/  STL [R1+0xbc], R2 ;  /* 0x0000bc0201007387 */ /* 0x0005e80000100800 */
[----:B------:R3:W-:Y:S04]  /*3bc0*/  STL [R1+0xc0], R3 ;  /* 0x0000c00301007387 */ /* 0x0007e80000100800 */
[----:B------:R-:W-:Y:S01]  /*3bd0*/  STL [R1+0xa4], R170 ;  /* 0x0000a4aa01007387 */ /* 0x000fe20000100800 */
[----:B--2---:R-:W-:-:S03]  /*3be0*/  FADD.FTZ R2, R192, R210 ;  /* 0x000000d2c0027221 */ /* 0x004fc60000010000 */
[----:B------:R-:W-:Y:S01]  /*3bf0*/  STL [R1+0xa8], R169 ;  /* 0x0000a8a901007387 */ /* 0x000fe20000100800 */
[----:B---3--:R-:W-:-:S03]  /*3c00*/  FFMA.FTZ R3, R203, R210, R191 ;  /* 0x000000d2cb037223 */ /* 0x008fc600000100bf */
[----:B------:R2:W-:Y:S01]  /*3c10*/  STL [R1+0xac], R164 ;  /* 0x0000aca401007387 */ /* 0x0005e20000100800 */
[----:B------:R-:W-:Y:S01]  /*3c20*/  FADD.FTZ R2, R2, R211 ;  /* 0x000000d302027221 */ /* 0x000fe20000010000 */
[----:B------:R-:W-:Y:S02]  /*3c30*/  FFMA.FTZ R3, R204, R211, R3 ;  /* 0x000000d3cc037223 */ /* 0x000fe40000010003 */
[----:B------:R1:W-:Y:S01]  /*3c40*/  STL [R1+0xb0], R167 ;  /* 0x0000b0a701007387 */ /* 0x0003e20000100800 */
[----:B------:R-:W-:Y:S01]  /*3c50*/  FADD.FTZ R2, R2, R212 ;  /* 0x000000d402027221 */ /* 0x000fe20000010000 */
[----:B--2---:R-:W-:Y:S01]  /*3c60*/  FMUL.FTZ R164, R166, R175 ;  /* 0x000000afa6a47220 */ /* 0x004fe20000410000 */
[----:B------:R-:W-:-:S04]  /*3c70*/  FFMA.FTZ R3, R205, R212, R3 ;  /* 0x000000d4cd037223 */ /* 0x000fc80000010003 */
        /* <DEDUP_REMOVED lines=11> */
[----:B-1----:R-:W-:Y:S06]  /*3d30*/  BRA `(.L_x_19212) ;  /* 0x0000000400a07947 */ /* 0x002fec0003800000 */
.L_x_19203:
        /* <DEDUP_REMOVED lines=48> */
[----:B--2---:R-:W1:Y:S02]  /*4040*/  LDC.64 R2, c[0x0][0x3b0] ;  /* 0x0000ec00ff027b82 */ /* 0x004e640000000a00 */
[----:B-1----:R-:W-:-:S05]  /*4050*/  IMAD.WIDE.U32 R2, R165, 0x8, R2 ;  /* 0x00000008a5027825 */ /* 0x002fca00078e0002 */
[----:B------:R3:W5:Y:S01]  /*4060*/  LDG.E.64 R184, desc[UR6][R2.64] ;  /* 0x0000000602b87981 */ /* 0x000762000c1e1b00 */
[----:B------:R-:W-:Y:S05]  /*4070*/  BRA `(.L_x_19212) ;  /* 0x0000000000d07947 */ /* 0x000fea0003800000 */
.L_x_19213:
        /* <DEDUP_REMOVED lines=52> */
.L_x_19212:
[----:B------:R-:W-:Y:S05]  /*43c0*/  BSYNC.RECONVERGENT B1 ;  /* 0x0000000000017941 */ /* 0x000fea0003800200 */
.L_x_19202:
[----:B------:R-:W-:-:S03]  /*43d0*/  UMOV UR4, 0xffffffff ;  /* 0xffffffff00047882 */ /* 0x000fc60000000000 */
[----:B------:R-:W-:Y:S05]  /*43e0*/  BRA.DIV UR4, `(.L_x_19214) ;  /* 0x00000126040c7947 */ /* 0x000fea000b800000 */
[----:B--234-:R-:W2:Y:S02]  /*43f0*/  SHFL.BFLY PT, R2, R192, 0x1, 0x1f ;  /* 0x0c201f00c0027f89 */ /* 0x01cea400000e0000 */
        /* <DEDUP_REMOVED lines=17> */
.L_x_19718:
[----:B------:R-:W4:Y:S04]  /*4510*/  LDL.LU R170, [R1+0x28] ;  /* 0x0000280001aa7983 */ /* 0x000f280000300800 */
[----:B-1----:R-:W4:Y:S04]  /*4520*/  LDL R164, [R1+0x8] ;  /* 0x0000080001a47983 */ /* 0x002f280000100800 */
[----:B------:R-:W4:Y:S04]  /*4530*/  LDL R168, [R1+0x1c] ;  /* 0x00001c0001a87983 */ /* 0x000f280000100800 */
[----:B------:R-:W4:Y:S01]  /*4540*/  LDL.LU R165, [R1+0x30] ;  /* 0x0000300001a57983 */ /* 0x000f220000300800 */
[----:B------:R-:W-:Y:S01]  /*4550*/  FADD.FTZ R3, R166, R169 ;  /* 0x000000a9a6037221 */ /* 0x000fe20000010000 */
[----:B------:R-:W-:Y:S01]  /*4560*/  ISETP.NE.AND P0, PT, RZ, UR8, PT ;  /* 0x00000008ff007c0c */ /* 0x000fe2000bf05270 */
[----:B--2---:R-:W-:Y:S01]  /*4570*/  FADD.FTZ R2, R167, R2 ;  /* 0x00000002a7027221 */ /* 0x004fe20000010000 */
[----:B------:R-:W-:Y:S01]  /*4580*/  BSSY.RECONVERGENT B1, `(.L_x_19215) ;  /* 0x000033c000017945 */ /* 0x000fe20003800200 */
[----:B------:R-:W-:-:S05]  /*4590*/  FMUL.FTZ R3, R3, UR9 ;  /* 0x0000000903037c20 */ /* 0x000fca0008410000 */
[----:B---3--:R-:W-:Y:S02]  /*45a0*/  FSEL R166, R3, RZ, !P0 ;  /* 0x000000ff03a67208 */ /* 0x008fe40004000000 */
[----:B----4-:R-:W-:-:S05]  /*45b0*/  @P2 IADD3 R3, PT, PT, R170, -0x1, RZ ;  /* 0xffffffffaa032810 */ /* 0x010fca0007ffe0ff */
[----:B------:R-:W-:-:S05]  /*45c0*/  @P2 IMAD R3, R3, R164, RZ ;  /* 0x000000a403032224 */ /* 0x000fca00078e02ff */
[----:B------:R-:W-:Y:S02]  /*45d0*/  @P2 SHF.R.S32.HI R164, RZ, 0x1f, R3 ;  /* 0x0000001fffa42819 */ /* 0x000fe40000011403 */
[----:B------:R-:W-:Y:S01]  /*45e0*/  MOV R167, R165 ;  /* 0x000000a500a77202 */ /* 0x000fe20000000f00 */
[----:B------:R-:W-:Y:S01]  /*45f0*/  FMUL.FTZ R165, R2, UR9 ;  /* 0x0000000902a57c20 */ /* 0x000fe20008410000 */
[----:B------:R-:W-:Y:S01]  /*4600*/  @P2 LEA.HI R3, R164, R3, RZ, 0x3 ;  /* 0x00000003a4032211 */ /* 0x000fe200078f18ff */
[----:B------:R-:W-:-:S03]  /*4610*/  HFMA2 R164, -RZ, RZ, 0, 0 ;  /* 0x00000000ffa47431 */ /* 0x000fc600000001ff */
[----:B------:R-:W-:Y:S01]  /*4620*/  @P2 LEA.HI.SX32 R164, R3, R168, 0x1d ;  /* 0x000000a803a42211 */ /* 0x000fe200078feaff */
[----:B------:R-:W-:Y:S06]  /*4630*/  @!P3 BRA `(.L_x_19216) ;  /* 0x0000003000c0b947 */ /* 0x000fec0003800000 */
[----:B------:R-:W-:Y:S04]  /*4640*/  BSSY.RECONVERGENT B2, `(.L_x_19217) ;  /* 0x0000005000027945 */ /* 0x000fe80003800200 */
[----:B------:R-:W-:Y:S05]  /*4650*/  @!P2 BRA `(.L_x_19218) ;  /* 0x00000000000ca947 */ /* 0x000fea0003800000 */
[----:B------:R-:W1:Y:S02]  /*4660*/  LDC.64 R2, c[0x0][0x390] ;  /* 0x0000e400ff027b82 */ /* 0x000e640000000a00 */
[----:B-1----:R-:W-:-:S05]  /*4670*/  IMAD.WIDE.U32 R2, R164, 0x10, R2 ;  /* 0x00000010a4027825 */ /* 0x002fca00078e0002 */
[----:B------:R1:W5:Y:S02]  /*4680*/  LDG.E.128 R148, desc[UR6][R2.64] ;  /* 0x0000000602947981 */ /* 0x000364000c1e1d00 */
.L_x_19218:
[----:B------:R-:W-:Y:S05]  /*4690*/  BSYNC.RECONVERGENT B2 ;  /* 0x0000000000027941 */ /* 0x000fea0003800200 */
.L_x_19217:
        /* <DEDUP_REMOVED lines=24> */
.L_x_19225:
[----:B------:R-:W-:Y:S05]  /*4820*/  BSYNC.RECONVERGENT B4 ;  /* 0x0000000000047941 */ /* 0x000fea0003800200 */
.L_x_19224:
        /* <DEDUP_REMOVED lines=12> */
.L_x_19223:
[----:B------:R-:W-:Y:S05]  /*48f0*/  BSYNC.RECONVERGENT B3 ;  /* 0x0000000000037941 */ /* 0x000fea0003800200 */
.L_x_19222:
        /* <DEDUP_REMOVED lines=15> */
.L_x_19229:
[----:B------:R-:W-:Y:S05]  /*49f0*/  BSYNC.RECONVERGENT B4 ;  /* 0x0000000000047941 */ /* 0x000fea0003800200 */
.L_x_19228:
        /* <DEDUP_REMOVED lines=12> */
.L_x_19227:
[----:B------:R-:W-:Y:S05]  /*4ac0*/  BSYNC.RECONVERGENT B3 ;  /* 0x0000000000037941 */ /* 0x000fea0003800200 */
.L_x_19226:
        /* <DEDUP_REMOVED lines=15> */
.L_x_19233:
[----:B------:R-:W-:Y:S05]  /*4bc0*/  BSYNC.RECONVERGENT B4 ;  /* 0x0000000000047941 */ /* 0x000fea0003800200 */
.L_x_19232:
        /* <DEDUP_REMOVED lines=12> */
.L_x_19231:
[----:B------:R-:W-:Y:S05]  /*4c90*/  BSYNC.RECONVERGENT B3 ;  /* 0x0000000000037941 */ /* 0x000fea0003800200 */
.L_x_19230:
        /* <DEDUP_REMOVED lines=15> */
.L_x_19237:
[----:B------:R-:W-:Y:S05]  /*4d90*/  BSYNC.RECONVERGENT B4 ;  /* 0x0000000000047941 */ /* 0x000fea0003800200 */
.L_x_19236:
        /* <DEDUP_REMOVED lines=12> */
.L_x_19235:
[----:B------:R-:W-:Y:S05]  /*4e60*/  BSYNC.RECONVERGENT B3 ;  /* 0x0000000000037941 */ /* 0x000fea0003800200 */
.L_x_19234:
        /* <DEDUP_REMOVED lines=15> */
.L_x_19241:
[----:B------:R-:W-:Y:S05]  /*4f60*/  BSYNC.RECONVERGENT B4 ;  /* 0x0000000000047941 */ /* 0x000fea0003800200 */
.L_x_19240:
        /* <DEDUP_REMOVED lines=12> */
.L_x_19239:
[----:B------:R-:W-:Y:S05]  /*5030*/  BSYNC.RECONVERGENT B3 ;  /* 0x0000000000037941 */ /* 0x000fea0003800200 */
.L_x_19238:
        /* <DEDUP_REMOVED lines=15> */
.L_x_19245:
[----:B------:R-:W-:Y:S05]  /*5130*/  BSYNC.RECONVERGENT B4 ;  /* 0x0000000000047941 */ /* 0x000fea0003800200 */
.L_x_19244:
        /* <DEDUP_REMOVED lines=12> */
.L_x_19243:
[----:B------:R-:W-:Y:S05]  /*5200*/  BSYNC.RECONVERGENT B3 ;  /* 0x0000000000037941 */ /* 0x000fea0003800200 */
.L_x_19242:
        /* <DEDUP_REMOVED lines=15> */
.L_x_19249:
[----:B------:R-:W-:Y:S05]  /*5300*/  BSYNC.RECONVERGENT B4 ;  /* 0x0000000000047941 */ /* 0x000fea0003800200 */
.L_x_19248:
        /* <DEDUP_REMOVED lines=12> */
.L_x_19247:
[----:B------:R-:W-:Y:S05]  /*53d0*/  BSYNC.RECONVERGENT B3 ;  /* 0x0000000000037941 */ /* 0x000fea0003800200 */
.L_x_19246:
[----:B------:R-:W-:Y:S05]  /*53e0*/  @!P2 BRA `(.L_x_19250) ;  /* 0x000000240024a947 */ /* 0x000fea0003800000 */
[----:B------:R1:W5:Y:S04]  /*53f0*/  LDL R171, [R1+0x4] ;  /* 0x0000040001ab7983 */ /* 0x0003680000100800 */
[----:B------:R1:W5:Y:S02]  /*5400*/  LDL R170, [R1+0x18] ;  /* 0x0000180001aa7983 */ /* 0x0003640000100800 */
[----:B-----5:R-:W-:Y:S01]  /*5410*/  ISETP.GE.U32.AND P0, PT, R178, RZ, PT ;  /* 0x000000ffb200720c */ /* 0x020fe20003f06070 */
[----:B------:R-:W-:Y:S01]  /*5420*/  BSSY.RECONVERGENT B3, `(.L_x_19251) ;  /* 0x000000d000037945 */ /* 0x000fe20003800200 */
[----:B------:R-:W-:Y:S02]  /*5430*/  MOV R2, RZ ;  /* 0x000000ff00027202 */ /* 0x000fe40000000f00 */
        /* <DEDUP_REMOVED lines=11> */
.L_x_19252:
[----:B------:R-:W-:Y:S05]  /*54f0*/  BSYNC.RECONVERGENT B3 ;  /* 0x0000000000037941 */ /* 0x000fea0003800200 */
.L_x_19251:
        /* <DEDUP_REMOVED lines=13> */
.L_x_19221:
        /* <DEDUP_REMOVED lines=15> */
.L_x_19256:
[----:B------:R-:W-:Y:S05]  /*56c0*/  BSYNC.RECONVERGENT B4 ;  /* 0x0000000000047941 */ /* 0x000fea0003800200 */
.L_x_19255:
        /* <DEDUP_REMOVED lines=12> */
.L_x_19254:
[----:B------:R-:W-:Y:S05]  /*5790*/  BSYNC.RECONVERGENT B3 ;  /* 0x0000000000037941 */ /* 0x000fea0003800200 */
.L_x_19253:
        /* <DEDUP_REMOVED lines=15> */
.L_x_19260:
[----:B------:R-:W-:Y:S05]  /*5890*/  BSYNC.RECONVERGENT B4 ;  /* 0x0000000000047941 */ /* 0x000fea0003800200 */
.L_x_19259:
        /* <DEDUP_REMOVED lines=12> */
.L_x_19258:
[----:B------:R-:W-:Y:S05]  /*5960*/  BSYNC.RECONVERGENT B3 ;  /* 0x0000000000037941 */ /* 0x000fea0003800200 */
.L_x_19257:
        /* <DEDUP_REMOVED lines=15> */
.L_x_19264:
[----:B------:R-:W-:Y:S05]  /*5a60*/  BSYNC.RECONVERGENT B4 ;  /* 0x0000000000047941 */ /* 0x000fea0003800200 */
.L_x_19263:
        /* <DEDUP_REMOVED lines=12> */
.L_x_19262:
[----:B------:R-:W-:Y:S05]  /*5b30*/  BSYNC.RECONVERGENT B3 ;  /* 0x0000000000037941 */ /* 0x000fea0003800200 */
.L_x_19261:
        /* <DEDUP_REMOVED lines=15> */
.L_x_19268:
[----:B------:R-:W-:Y:S05]  /*5c30*/  BSYNC.RECONVERGENT B4 ;  /* 0x0000000000047941 */ /* 0x000fea0003800200 */
.L_x_19267:
        /* <DEDUP_REMOVED lines=12> */
.L_x_19266:
[----:B------:R-:W-:Y:S05]  /*5d00*/  BSYNC.RECONVERGENT B3 ;  /* 0x0000000000037941 */ /* 0x000fea0003800200 */
.L_x_19265:
        /* <DEDUP_REMOVED lines=15> */
.L_x_19272:
[----:B------:R-:W-:Y:S05]  /*5e00*/  BSYNC.RECONVERGENT B4 ;  /* 0x0000000000047941 */ /* 0x000fea0003800200 */
.L_x_19271:
        /* <DEDUP_REMOVED lines=12> */
.L_x_19270:
[----:B------:R-:W-:Y:S05]  /*5ed0*/  BSYNC.RECONVERGENT B3 ;  /* 0x0000000000037941 */ /* 0x000fea0003800200 */
.L_x_19269:
        /* <DEDUP_REMOVED lines=15> */
.L_x_19276:
[----:B------:R-:W-:Y:S05]  /*5fd0*/  BSYNC.RECONVERGENT B4 ;  /* 0x0000000000047941 */ /* 0x000fea0003800200 */
.L_x_19275:
        /* <DEDUP_REMOVED lines=12> */
.L_x_19274:
[----:B------:R-:W-:Y:S05]  /*60a0*/  BSYNC.RECONVERGENT B3 ;  /* 0x0000000000037941 */ /* 0x000fea0003800200 */
.L_x_19273:
        /* <DEDUP_REMOVED lines=15> */
.L_x_19280:
[----:B------:R-:W-:Y:S05]  /*61a0*/  BSYNC.RECONVERGENT B4 ;  /* 0x0000000000047941 */ /* 0x000fea0003800200 */
.L_x_19279:
        /* <DEDUP_REMOVED lines=12> */
.L_x_19278:
[----:B------:R-:W-:Y:S05]  /*6270*/  BSYNC.RECONVERGENT B3 ;  /* 0x0000000000037941 */ /* 0x000fea0003800200 */
.L_x_19277:
        /* <DEDUP_REMOVED lines=12> */
[----:B-----5:R-:W-:Y:S01]  /*6340*/  FFMA.FTZ R2, R0, R165, R166 ;  /* 0x000000a500027223 */ /* 0x020fe200000100a6 */
[----:B------:R-:W-:Y:S01]  /*6350*/  FADD.FTZ R160, R234, -R156 ;  /* 0x8000009ceaa07221 */ /* 0x000fe20000010000 */
[----:B------:R-:W-:Y:S01]  /*6360*/  FADD.FTZ R157, R237, -R157 ;  /* 0x8000009ded9d7221 */ /* 0x000fe20000010000 */
[----:B------:R-:W-:Y:S01]  /*6370*/  FMUL.FTZ R162, R4, R162 ;  /* 0x000000a204a27220 */ /* 0x000fe20000410000 */
        /* <DEDUP_REMOVED lines=29> */
[-C--:B------:R-:W-:Y:S01]  /*6550*/  @P0 FMUL.FTZ R161, R162, R156.reuse ;  /* 0x0000009ca2a10220 */ /* 0x080fe20000410000 */
[----:B------:R-:W-:Y:S01]  /*6560*/  FMUL.FTZ R156, R111, R156 ;  /* 0x0000009c6f9c7220 */ /* 0x000fe20000410000 */
[----:B------:R-:W-:Y:S02]  /*6570*/  MOV R162, R170 ;  /* 0x000000aa00a27202 */ /* 0x000fe40000000f00 */
[----:B------:R-:W-:Y:S01]  /*6580*/  FADD.FTZ R71, R71, R161 ;  /* 0x000000a147477221 */ /* 0x000fe20000010000 */
[----:B------:R-:W-:Y:S02]  /*6590*/  MOV R161, R169 ;  /* 0x000000a900a17202 */ /* 0x000fe40000000f00 */
[----:B------:R-:W-:-:S04]  /*65a0*/  FSEL R156, R156, RZ, P0 ;  /* 0x000000ff9c9c7208 */ /* 0x000fc80000000000 */
[----:B------:R-:W-:-:S04]  /*65b0*/  F2FP.F16.F32.PACK_AB R156, RZ, R156 ;  /* 0x0000009cff9c723e */ /* 0x000fc800000000ff */
[----:B------:R-:W-:Y:S02]  /*65c0*/  PRMT R155, R155, 0x5410, R156 ;  /* 0x000054109b9b7816 */ /* 0x000fe4000000009c */
[----:B------:R-:W-:Y:S01]  /*65d0*/  MOV R156, R2 ;  /* 0x00000002009c7202 */ /* 0x000fe20000000f00 */
[----:B------:R-:W-:Y:S06]  /*65e0*/  BRA `(.L_x_19250) ;  /* 0x0000001000a47947 */ /* 0x000fec0003800000 */
.L_x_19220:
[----:B-1----:R-:W-:Y:S02]  /*65f0*/  MOV R3, UR20 ;  /* 0x0000001400037c02 */ /* 0x002fe40008000f00 */
[----:B------:R-:W-:Y:S02]  /*6600*/  MOV R168, UR21 ;  /* 0x0000001500a87c02 */ /* 0x000fe40008000f00 */
[----:B------:R-:W-:-:S04]  /*6610*/  ISETP.NE.U32.AND P0, PT, R3, RZ, PT ;  /* 0x000000ff0300720c */ /* 0x000fc80003f05070 */
[----:B------:R-:W-:-:S13]  /*6620*/  ISETP.NE.AND.EX P0, PT, R168, RZ, PT, P0 ;  /* 0x000000ffa800720c */ /* 0x000fda0003f05300 */
[----:B------:R-:W-:Y:S05]  /*6630*/  @P0 BRA `(.L_x_19281) ;  /* 0x0000000800480947 */ /* 0x000fea0003800000 */
[----:B------:R-:W-:Y:S04]  /*6640*/  BSSY.RECONVERGENT B3, `(.L_x_19282) ;  /* 0x0000011000037945 */ /* 0x000fe80003800200 */
[----:B------:R-:W-:Y:S05]  /*6650*/  @!P2 BRA `(.L_x_19283) ;  /* 0x00000000003ca947 */ /* 0x000fea0003800000 */
[----:B-----5:R-:W-:Y:S01]  /*6660*/  @P1 FFMA.FTZ R2, R0, R165, R166 ;  /* 0x000000a500021223 */ /* 0x020fe200000100a6 */
[----:B------:R-:W-:-:S03]  /*6670*/  LOP3.LUT P0, RZ, R178, 0xff, RZ, 0xc0, !PT ;  /* 0x000000ffb2ff7812 */ /* 0x000fc6000780c0ff */
[----:B------:R-:W-:Y:S01]  /*6680*/  @P1 FADD.FTZ R169, R186, -R2 ;  /* 0x80000002baa91221 */ /* 0x000fe20000010000 */
[----:B------:R-:W-:-:S03]  /*6690*/  MOV R2, R32 ;  /* 0x0000002000027202 */ /* 0x000fc60000000f00 */
[----:B------:R-:W-:-:S04]  /*66a0*/  @P1 FFMA.FTZ R2, R4, R169, R32 ;  /* 0x000000a904021223 */ /* 0x000fc80000010020 */
[----:B------:R-:W-:Y:S02]  /*66b0*/  FMUL.FTZ R2, R2, UR13 ;  /* 0x0000000d02027c20 */ /* 0x000fe40008410000 */
[----:B------:R-:W-:Y:S02]  /*66c0*/  @P0 HADD2.F32 R169, -RZ, R148.H0_H0 ;  /* 0x20000094ffa90230 */ /* 0x000fe40000004100 */
        /* <DEDUP_REMOVED lines=8> */
.L_x_19283:
[----:B------:R-:W-:Y:S05]  /*6750*/  BSYNC.RECONVERGENT B3 ;  /* 0x0000000000037941 */ /* 0x000fea0003800200 */
.L_x_19282:
        /* <DEDUP_REMOVED lines=17> */
.L_x_19285:
[----:B------:R-:W-:Y:S05]  /*6870*/  BSYNC.RECONVERGENT B3 ;  /* 0x0000000000037941 */ /* 0x000fea0003800200 */
.L_x_19284:
        /* <DEDUP_REMOVED lines=17> */
.L_x_19287:
[----:B------:R-:W-:Y:S05]  /*6990*/  BSYNC.RECONVERGENT B3 ;  /* 0x0000000000037941 */ /* 0x000fea0003800200 */
.L_x_19286:
        /* <DEDUP_REMOVED lines=17> */
.L_x_19289:
[----:B------:R-:W-:Y:S05]  /*6ab0*/  BSYNC.RECONVERGENT B3 ;  /* 0x0000000000037941 */ /* 0x000fea0003800200 */
.L_x_19288:
        /* <DEDUP_REMOVED lines=17> */
.L_x_19291:
[----:B------:R-:W-:Y:S05]  /*6bd0*/  BSYNC.RECONVERGENT B3 ;  /* 0x0000000000037941 */ /* 0x000fea0003800200 */
.L_x_19290:
        /* <DEDUP_REMOVED lines=17> */
.L_x_19293:
[----:B------:R-:W-:Y:S05]  /*6cf0*/  BSYNC.RECONVERGENT B3 ;  /* 0x0000000000037941 */ /* 0x000fea0003800200 */
.L_x_19292:
        /* <DEDUP_REMOVED lines=17> */
.L_x_19295:
[----:B------:R-:W-:Y:S05]  /*6e10*/  BSYNC.RECONVERGENT B3 ;  /* 0x0000000000037941 */ /* 0x000fea0003800200 */
.L_x_19294:
        /* <DEDUP_REMOVED lines=9> */
[----:B------:R-:W-:Y:S02]  /*6eb0*/  @P0 HADD2.F32 R169, -RZ, R151.H1_H1 ;  /* 0x30000097ffa90230 */ /* 0x000fe40000004100 */
[----:B------:R-:W-:-:S04]  /*6ec0*/  FMUL.FTZ R2, R2, UR13 ;  /* 0x0000000d02027c20 */ /* 0x000fc80008410000 */
        /* <DEDUP_REMOVED lines=9> */
.L_x_19281:
        /* <DEDUP_REMOVED lines=29> */
.L_x_19297:
[----:B------:R-:W-:Y:S05]  /*7130*/  BSYNC.RECONVERGENT B3 ;  /* 0x0000000000037941 */ /* 0x000fea0003800200 */
.L_x_19296:
        /* <DEDUP_REMOVED lines=13> */
.L_x_19299:
[----:B------:R-:W-:Y:S05]  /*7210*/  BSYNC.RECONVERGENT B3 ;  /* 0x0000000000037941 */ /* 0x000fea0003800200 */
.L_x_19298:
        /* <DEDUP_REMOVED lines=13> */
.L_x_19301:
[----:B------:R-:W-:Y:S05]  /*72f0*/  BSYNC.RECONVERGENT B3 ;  /* 0x0000000000037941 */ /* 0x000fea0003800200 */
.L_x_19300:
        /* <DEDUP_REMOVED lines=13> */
.L_x_19303:
[----:B------:R-:W-:Y:S05]  /*73d0*/  BSYNC.RECONVERGENT B3 ;  /* 0x0000000000037941 */ /* 0x000fea0003800200 */
.L_x_19302:
        /* <DEDUP_REMOVED lines=17> */
.L_x_19305:
[----:B------:R-:W-:Y:S05]  /*74f0*/  BSYNC.RECONVERGENT B3 ;  /* 0x0000000000037941 */ /* 0x000fea0003800200 */
.L_x_19304:
        /* <DEDUP_REMOVED lines=17> */
.L_x_19307:
[----:B------:R-:W-:Y:S05]  /*7610*/  BSYNC.RECONVERGENT B3 ;  /* 0x0000000000037941 */ /* 0x000fea0003800200 */
.L_x_19306:
        /* <DEDUP_REMOVED lines=17> */
.L_x_19309:
[----:B------:R-:W-:Y:S05]  /*7730*/  BSYNC.RECONVERGENT B3 ;  /* 0x0000000000037941 */ /* 0x000fea0003800200 */
.L_x_19308:
        /* <DEDUP_REMOVED lines=20> */
.L_x_19250:
[----:B------:R-:W-:Y:S05]  /*7880*/  BSYNC.RECONVERGENT B2 ;  /* 0x0000000000027941 */ /* 0x000fea0003800200 */
.L_x_19219:
        /* <DEDUP_REMOVED lines=11> */
.L_x_19216:
[----:B------:R-:W-:Y:S05]  /*7940*/  BSYNC.RECONVERGENT B1 ;  /* 0x0000000000017941 */ /* 0x000fea0003800200 */
.L_x_19215:
[----:B------:R-:W-:Y:S04]  /*7950*/  BSSY.RECONVERGENT B1, `(.L_x_19310) ;  /* 0x0000333000017945 */ /* 0x000fe80003800200 */
[----:B------:R-:W-:Y:S05]  /*7960*/  @!P4 BRA `(.L_x_19311) ;  /* 0x0000003000c4c947 */ /* 0x000fea0003800000 */
[----:B------:R-:W-:Y:S04]  /*7970*/  BSSY.RECONVERGENT B2, `(.L_x_19312) ;  /* 0x0000005000027945 */ /* 0x000fe80003800200 */
[----:B------:R-:W-:Y:S05]  /*7980*/  @!P2 BRA `(.L_x_19313) ;  /* 0x00000000000ca947 */ /* 0x000fea0003800000 */
[----:B-1----:R-:W1:Y:S02]  /*7990*/  LDC.64 R2, c[0x0][0x390] ;  /* 0x0000e400ff027b82 */ /* 0x002e640000000a00 */
[----:B-1----:R-:W-:-:S05]  /*79a0*/  IMAD.WIDE.U32 R2, R164, 0x10, R2 ;  /* 0x00000010a4027825 */ /* 0x002fca00078e0002 */
[----:B-----5:R2:W5:Y:S02]  /*79b0*/  LDG.E.128 R148, desc[UR6][R2.64] ;  /* 0x0000000602947981 */ /* 0x020564000c1e1d00 */
.L_x_19313:
[----:B------:R-:W-:Y:S05]  /*79c0*/  BSYNC.RECONVERGENT B2 ;  /* 0x0000000000027941 */ /* 0x000fea0003800200 */
.L_x_19312:
        /* <DEDUP_REMOVED lines=8> */
[----:B-12---:R-:W-:Y:S01]  /*7a50*/  @P1 FFMA.FTZ R2, R23, R165, R166 ;  /* 0x000000a517021223 */ /* 0x006fe200000100a6 */
        /* <DEDUP_REMOVED lines=28> */
.L_x_19318:
[----:B------:R-:W-:Y:S05]  /*7c20*/  BSYNC.RECONVERGENT B3 ;  /* 0x0000000000037941 */ /* 0x000fea0003800200 */
.L_x_19317:
        /* <DEDUP_REMOVED lines=13> */
.L_x_19320:
[----:B------:R-:W-:Y:S05]  /*7d00*/  BSYNC.RECONVERGENT B3 ;  /* 0x0000000000037941 */ /* 0x000fea0003800200 */
.L_x_19319:
        /* <DEDUP_REMOVED lines=13> */
.L_x_19322:
[----:B------:R-:W-:Y:S05]  /*7de0*/  BSYNC.RECONVERGENT B3 ;  /* 0x0000000000037941 */ /* 0x000fea0003800200 */
.L_x_19321:
        /* <DEDUP_REMOVED lines=13> */
.L_x_19324:
[----:B------:R-:W-:Y:S05]  /*7ec0*/  BSYNC.RECONVERGENT B3 ;  /* 0x0000000000037941 */ /* 0x000fea0003800200 */
.L_x_19323:
        /* <DEDUP_REMOVED lines=17> */
.L_x_19326:
[----:B------:R-:W-:Y:S05]  /*7fe0*/  BSYNC.RECONVERGENT B3 ;  /* 0x0000000000037941 */ /* 0x000fea0003800200 */
.L_x_19325:
        /* <DEDUP_REMOVED lines=17> */
.L_x_19328:
[----:B------:R-:W-:Y:S05]  /*8100*/  BSYNC.RECONVERGENT B3 ;  /* 0x0000000000037941 */ /* 0x000fea0003800200 */
.L_x_19327:
        /* <DEDUP_REMOVED lines=17> */
.L_x_19330:
[----:B------:R-:W-:Y:S05]  /*8220*/  BSYNC.RECONVERGENT B3 ;  /* 0x0000000000037941 */ /* 0x000fea0003800200 */
.L_x_19329:
        /* <DEDUP_REMOVED lines=28> */
.L_x_19316:
[----:B------:R-:W-:Y:S04]  /*83f0*/  BSSY.RECONVERGENT B3, `(.L_x_19332) ;  /* 0x0000011000037945 */ /* 0x000fe80003800200 */
[----:B------:R-:W-:Y:S05]  /*8400*/  @!P2 BRA `(.L_x_19333) ;  /* 0x00000000003ca947 */ /* 0x000fea0003800000 */
[----:B-12---:R-:W-:Y:S01]  /*8410*/  @P1 FFMA.FTZ R2, R24, R165, R166 ;  /* 0x000000a518021223 */ /* 0x006fe200000100a6 */
        /* <DEDUP_REMOVED lines=14> */
.L_x_19333:
[----:B------:R-:W-:Y:S05]  /*8500*/  BSYNC.RECONVERGENT B3 ;  /* 0x0000000000037941 */ /* 0x000fea0003800200 */
.L_x_19332:
        /* <DEDUP_REMOVED lines=17> */
.L_x_19335:
[----:B------:R-:W-:Y:S05]  /*8620*/  BSYNC.RECONVERGENT B3 ;  /* 0x0000000000037941 */ /* 0x000fea0003800200 */
.L_x_19334:
        /* <DEDUP_REMOVED lines=17> */
.L_x_19337:
[----:B------:R-:W-:Y:S05]  /*8740*/  BSYNC.RECONVERGENT B3 ;  /* 0x0000000000037941 */ /* 0x000fea0003800200 */
.L_x_19336:
        /* <DEDUP_REMOVED lines=17> */
.L_x_19339:
[----:B------:R-:W-:Y:S05]  /*8860*/  BSYNC.RECONVERGENT B3 ;  /* 0x0000000000037941 */ /* 0x000fea0003800200 */
.L_x_19338:
        /* <DEDUP_REMOVED lines=17> */
.L_x_19341:
[----:B------:R-:W-:Y:S05]  /*8980*/  BSYNC.RECONVERGENT B3 ;  /* 0x0000000000037941 */ /* 0x000fea0003800200 */
.L_x_19340:
        /* <DEDUP_REMOVED lines=17> */
.L_x_19343:
[----:B------:R-:W-:Y:S05]  /*8aa0*/  BSYNC.RECONVERGENT B3 ;  /* 0x0000000000037941 */ /* 0x000fea0003800200 */
.L_x_19342:
        /* <DEDUP_REMOVED lines=17> */
.L_x_19345:
[----:B------:R-:W-:Y:S05]  /*8bc0*/  BSYNC.RECONVERGENT B3 ;  /* 0x0000000000037941 */ /* 0x000fea0003800200 */
.L_x_19344:
[----:B------:R-:W-:Y:S05]  /*8bd0*/  @!P2 BRA `(.L_x_19331) ;  /* 0x000000200000a947 */ /* 0x000fea0003800000 */
[----:B-12---:R-:W2:Y:S04]  /*8be0*/  LDL R2, [R1] ;  /* 0x0000000001027983 */ /* 0x006ea80000100800 */
        /* <DEDUP_REMOVED lines=11> */
[-C--:B------:R-:W-:Y:S01]  /*8ca0*/  @P3 FMUL.FTZ R3, R168, R2.reuse ;  /* 0x00000002a8033220 */ /* 0x080fe20000410000 */
[----:B------:R-:W-:-:S05]  /*8cb0*/  FMUL.FTZ R2, R103, R2 ;  /* 0x0000000267027220 */ /* 0x000fca0000410000 */
[----:B------:R-:W-:-:S04]  /*8cc0*/  FSEL R2, R2, RZ, P3 ;  /* 0x000000ff02027208 */ /* 0x000fc80001800000 */
[----:B------:R-:W-:Y:S01]  /*8cd0*/  F2FP.F16.F32.PACK_AB R2, RZ, R2 ;  /* 0x00000002ff02723e */ /* 0x000fe200000000ff */
[----:B------:R-:W-:-:S03]  /*8ce0*/  FADD.FTZ R63, R63, R3 ;  /* 0x000000033f3f7221 */ /* 0x000fc60000010000 */
[----:B------:R-:W-:Y:S01]  /*8cf0*/  PRMT R155, R155, 0x5410, R2 ;  /* 0x000054109b9b7816 */ /* 0x000fe20000000002 */
[----:B------:R-:W-:Y:S06]  /*8d00*/  BRA `(.L_x_19331) ;  /* 0x0000001c00b47947 */ /* 0x000fec0003800000 */
.L_x_19315:
        /* <DEDUP_REMOVED lines=8> */
[----:B-12---:R-:W-:-:S11]  /*8d90*/  MOV R2, RZ ;  /* 0x000000ff00027202 */ /* 0x006fd60000000f00 */
        /* <DEDUP_REMOVED lines=10> */
.L_x_19350:
[----:B------:R-:W-:Y:S05]  /*8e40*/  BSYNC.RECONVERGENT B4 ;  /* 0x0000000000047941 */ /* 0x000fea0003800200 */
.L_x_19349:
        /* <DEDUP_REMOVED lines=12> */
.L_x_19348:
[----:B------:R-:W-:Y:S05]  /*8f10*/  BSYNC.RECONVERGENT B3 ;  /* 0x0000000000037941 */ /* 0x000fea0003800200 */
.L_x_19347:
        /* <DEDUP_REMOVED lines=15> */
.L_x_19354:
[----:B------:R-:W-:Y:S05]  /*9010*/  BSYNC.RECONVERGENT B4 ;  /* 0x0000000000047941 */ /* 0x000fea0003800200 */
.L_x_19353:
        /* <DEDUP_REMOVED lines=12> */
.L_x_19352:
[----:B------:R-:W-:Y:S05]  /*90e0*/  BSYNC.RECONVERGENT B3 ;  /* 0x0000000000037941 */ /* 0x000fea0003800200 */
.L_x_19351:
        /* <DEDUP_REMOVED lines=15> */
.L_x_19358:
[----:B------:R-:W-:Y:S05]  /*91e0*/  BSYNC.RECONVERGENT B4 ;  /* 0x0000000000047941 */ /* 0x000fea0003800200 */
.L_x_19357:
        /* <DEDUP_REMOVED lines=12> */
.L_x_19356:
[----:B------:R-:W-:Y:S05]  /*92b0*/  BSYNC.RECONVERGENT B3 ;  /* 0x0000000000037941 */ /* 0x000fea0003800200 */
.L_x_19355:
        /* <DEDUP_REMOVED lines=15> */
.L_x_19362:
[----:B------:R-:W-:Y:S05]  /*93b0*/  BSYNC.RECONVERGENT B4 ;  /* 0x0000000000047941 */ /* 0x000fea0003800200 */
.L_x_19361:
        /* <DEDUP_REMOVED lines=12> */
.L_x_19360:
[----:B------:R-:W-:Y:S05]  /*9480*/  BSYNC.RECONVERGENT B3 ;  /* 0x0000000000037941 */ /* 0x000fea0003800200 */
.L_x_19359:
        /* <DEDUP_REMOVED lines=15> */
.L_x_19366:
[----:B------:R-:W-:Y:S05]  /*9580*/  BSYNC.RECONVERGENT B4 ;  /* 0x0000000000047941 */ /* 0x000fea0003800200 */
.L_x_19365:
        /* <DEDUP_REMOVED lines=12> */
.L_x_19364:
[----:B------:R-:W-:Y:S05]  /*9650*/  BSYNC.RECONVERGENT B3 ;  /* 0x0000000000037941 */ /* 0x000fea0003800200 */
.L_x_19363:
        /* <DEDUP_REMOVED lines=15> */
.L_x_19370:
[----:B------:R-:W-:Y:S05]  /*9750*/  BSYNC.RECONVERGENT B4 ;  /* 0x0000000000047941 */ /* 0x000fea0003800200 */
.L_x_19369:
        /* <DEDUP_REMOVED lines=12> */
.L_x_19368:
[----:B------:R-:W-:Y:S05]  /*9820*/  BSYNC.RECONVERGENT B3 ;  /* 0x0000000000037941 */ /* 0x000fea0003800200 */
.L_x_19367:
        /* <DEDUP_REMOVED lines=15> */
.L_x_19374:
[----:B------:R-:W-:Y:S05]  /*9920*/  BSYNC.RECONVERGENT B4 ;  /* 0x0000000000047941 */ /* 0x000fea0003800200 */
.L_x_19373:
        /* <DEDUP_REMOVED lines=12> */
.L_x_19372:
[----:B------:R-:W-:Y:S05]  /*99f0*/  BSYNC.RECONVERGENT B3 ;  /* 0x0000000000037941 */ /* 0x000fea0003800200 */
.L_x_19371:
[----:B------:R-:W3:Y:S04]  /*9a00*/  LDL R157, [R1] ;  /* 0x00000000019d7983 */ /* 0x000ee80000100800 */
[----:B------:R-:W4:Y:S01]  /*9a10*/  LDL R160, [R1+0x14] ;  /* 0x0000140001a07983 */ /* 0x000f220000100800 */
[-CC-:B-12---:R-:W-:Y:S01]  /*9a20*/  FFMA.FTZ R3, R18, R165.reuse, R166.reuse ;  /* 0x000000a512037223 */ /* 0x186fe200000100a6 */
        /* <DEDUP_REMOVED lines=12> */
[----:B-----5:R-:W-:Y:S01]  /*9af0*/  ISETP.GT.AND P3, PT, R5, RZ, PT ;  /* 0x000000ff0500720c */ /* 0x020fe20003f64270 */
        /* <DEDUP_REMOVED lines=14> */
[----:B---3--:R-:W-:-:S04]  /*9be0*/  FFMA.FTZ R157, R157, R165, R166 ;  /* 0x000000a59d9d7223 */ /* 0x008fc800000100a6 */
[----:B----4-:R-:W-:Y:S01]  /*9bf0*/  FADD.FTZ R157, R160, -R157 ;  /* 0x8000009da09d7221 */ /* 0x010fe20000010000 */
        /* <DEDUP_REMOVED lines=14> */
[----:B------:R-:W-:Y:S01]  /*9ce0*/  FADD.FTZ R63, R63, R158 ;  /* 0x0000009e3f3f7221 */ /* 0x000fe20000010000 */
[----:B------:R-:W-:Y:S02]  /*9cf0*/  MOV R158, R2 ;  /* 0x00000002009e7202 */ /* 0x000fe40000000f00 */
[----:B------:R-:W-:-:S04]  /*9d00*/  FSEL R157, R157, RZ, P3 ;  /* 0x000000ff9d9d7208 */ /* 0x000fc80001800000 */
[----:B------:R-:W-:-:S04]  /*9d10*/  F2FP.F16.F32.PACK_AB R157, RZ, R157 ;  /* 0x0000009dff9d723e */ /* 0x000fc800000000ff */
[----:B------:R-:W-:Y:S02]  /*9d20*/  PRMT R155, R155, 0x5410, R157 ;  /* 0x000054109b9b7816 */ /* 0x000fe4000000009d */
[----:B------:R-:W-:Y:S01]  /*9d30*/  MOV R157, R3 ;  /* 0x00000003009d7202 */ /* 0x000fe20000000f00 */
[----:B------:R-:W-:Y:S06]  /*9d40*/  BRA `(.L_x_19331) ;  /* 0x0000000c00a47947 */ /* 0x000fec0003800000 */
.L_x_19346:
        /* <DEDUP_REMOVED lines=15> */
.L_x_19378:
[----:B------:R-:W-:Y:S05]  /*9e40*/  BSYNC.RECONVERGENT B4 ;  /* 0x0000000000047941 */ /* 0x000fea0003800200 */
.L_x_19377:
        /* <DEDUP_REMOVED lines=12> */
.L_x_19376:
[----:B------:R-:W-:Y:S05]  /*9f10*/  BSYNC.RECONVERGENT B3 ;  /* 0x0000000000037941 */ /* 0x000fea0003800200 */
.L_x_19375:
        /* <DEDUP_REMOVED lines=15> */
.L_x_19382:
[----:B------:R-:W-:Y:S05]  /*a010*/  BSYNC.RECONVERGENT B4 ;  /* 0x0000000000047941 */ /* 0x000fea0003800200 */
.L_x_19381:
        /* <DEDUP_REMOVED lines=12> */
.L_x_19380:
[----:B------:R-:W-:Y:S05]  /*a0e0*/  BSYNC.RECONVERGENT B3 ;  /* 0x0000000000037941 */ /* 0x000fea0003800200 */
.L_x_19379:
        /* <DEDUP_REMOVED lines=15> */
.L_x_19386:
[----:B------:R-:W-:Y:S05]  /*a1e0*/  BSYNC.RECONVERGENT B4 ;  /* 0x0000000000047941 */ /* 0x000fea0003800200 */
.L_x_19385:
        /* <DEDUP_REMOVED lines=12> */
.L_x_19384:
[----:B------:R-:W-:Y:S05]  /*a2b0*/  BSYNC.RECONVERGENT B3 ;  /* 0x0000000000037941 */ /* 0x000fea0003800200 */
.L_x_19383:
        /* <DEDUP_REMOVED lines=15> */
.L_x_19390:
[----:B------:R-:W-:Y:S05]  /*a3b0*/  BSYNC.RECONVERGENT B4 ;  /* 0x0000000000047941 */ /* 0x000fea0003800200 */
.L_x_19389:
        /* <DEDUP_REMOVED lines=12> */
.L_x_19388:
[----:B------:R-:W-:Y:S05]  /*a480*/  BSYNC.RECONVERGENT B3 ;  /* 0x0000000000037941 */ /* 0x000fea0003800200 */
.L_x_19387:
        /* <DEDUP_REMOVED lines=15> */
.L_x_19394:
[----:B------:R-:W-:Y:S05]  /*a580*/  BSYNC.RECONVERGENT B4 ;  /* 0x0000000000047941 */ /* 0x000fea0003800200 */
.L_x_19393:
        /* <DEDUP_REMOVED lines=12> */
.L_x_19392:
[----:B------:R-:W-:Y:S05]  /*a650*/  BSYNC.RECONVERGENT B3 ;  /* 0x0000000000037941 */ /* 0x000fea0003800200 */
.L_x_19391:
        /* <DEDUP_REMOVED lines=15> */
.L_x_19398:
[----:B------:R-:W-:Y:S05]  /*a750*/  BSYNC.RECONVERGENT B4 ;  /* 0x0000000000047941 */ /* 0x000fea0003800200 */
.L_x_19397:
        /* <DEDUP_REMOVED lines=12> */
.L_x_19396:
[----:B------:R-:W-:Y:S05]  /*a820*/  BSYNC.RECONVERGENT B3 ;  /* 0x0000000000037941 */ /* 0x000fea0003800200 */
.L_x_19395:
        /* <DEDUP_REMOVED lines=15> */
.L_x_19402:
[----:B------:R-:W-:Y:S05]  /*a920*/  BSYNC.RECONVERGENT B4 ;  /* 0x0000000000047941 */ /* 0x000fea0003800200 */
.L_x_19401:
        /* <DEDUP_REMOVED lines=12> */
.L_x_19400:
[----:B------:R-:W-:Y:S05]  /*a9f0*/  BSYNC.RECONVERGENT B3 ;  /* 0x0000000000037941 */ /* 0x000fea0003800200 */
.L_x_19399:
[----:B------:R-:W-:Y:S05]  /*aa00*/  @!P2 BRA `(.L_x_19331) ;  /* 0x000000000074a947 */ /* 0x000fea0003800000 */
[----:B------:R3:W5:Y:S04]  /*aa10*/  LDL R169, [R1] ;  /* 0x0000000001a97983 */ /* 0x0007680000100800 */
[----:B------:R3:W5:Y:S02]  /*aa20*/  LDL R168, [R1+0x14] ;  /* 0x0000140001a87983 */ /* 0x0007640000100800 */
[----:B-----5:R-:W-:Y:S01]  /*aa30*/  ISETP.GE.U32.AND P3, PT, R180, RZ, PT ;  /* 0x000000ffb400720c */ /* 0x020fe20003f66070 */
[----:B------:R-:W-:Y:S01]  /*aa40*/  BSSY.RECONVERGENT B3, `(.L_x_19403) ;  /* 0x000000d000037945 */ /* 0x000fe20003800200 */
[----:B-12---:R-:W-:Y:S02]  /*aa50*/  MOV R2, RZ ;  /* 0x000000ff00027202 */ /* 0x006fe40000000f00 */
        /* <DEDUP_REMOVED lines=11> */
.L_x_19404:
[----:B------:R-:W-:Y:S05]  /*ab10*/  BSYNC.RECONVERGENT B3 ;  /* 0x0000000000037941 */ /* 0x000fea0003800200 */
.L_x_19403:
        /* <DEDUP_REMOVED lines=12> */
.L_x_19331:
[----:B------:R-:W-:Y:S05]  /*abe0*/  BSYNC.RECONVERGENT B2 ;  /* 0x0000000000027941 */ /* 0x000fea0003800200 */
.L_x_19314:
        /* <DEDUP_REMOVED lines=9> */
.L_x_19311:
[----:B------:R-:W-:Y:S05]  /*ac80*/  BSYNC.RECONVERGENT B1 ;  /* 0x0000000000017941 */ /* 0x000fea0003800200 */
.L_x_19310:
[----:B------:R-:W-:Y:S04]  /*ac90*/  BSSY.RECONVERGENT B1, `(.L_x_19405) ;  /* 0x000032f000017945 */ /* 0x000fe80003800200 */
[----:B------:R-:W-:Y:S05]  /*aca0*/  @!P5 BRA `(.L_x_19406) ;  /* 0x0000003000b4d947 */ /* 0x000fea0003800000 */
[----:B------:R-:W-:Y:S04]  /*acb0*/  BSSY.RECONVERGENT B2, `(.L_x_19407) ;  /* 0x0000005000027945 */ /* 0x000fe80003800200 */
[----:B------:R-:W-:Y:S05]  /*acc0*/  @!P2 BRA `(.L_x_19408) ;  /* 0x00000000000ca947 */ /* 0x000fea0003800000 */
[----:B-12---:R-:W1:Y:S02]  /*acd0*/  LDC.64 R2, c[0x0][0x390] ;  /* 0x0000e400ff027b82 */ /* 0x006e640000000a00 */
[----:B-1----:R-:W-:-:S05]  /*ace0*/  IMAD.WIDE.U32 R2, R164, 0x10, R2 ;  /* 0x00000010a4027825 */ /* 0x002fca00078e0002 */
[----:B-----5:R3:W5:Y:S02]  /*acf0*/  LDG.E.128 R148, desc[UR6][R2.64] ;  /* 0x0000000602947981 */ /* 0x020764000c1e1d00 */
.L_x_19408:
[----:B------:R-:W-:Y:S05]  /*ad00*/  BSYNC.RECONVERGENT B2 ;  /* 0x0000000000027941 */ /* 0x000fea0003800200 */
.L_x_19407:
        /* <DEDUP_REMOVED lines=8> */
[----:B-123--:R-:W-:Y:S01]  /*ad90*/  @P1 FFMA.FTZ R2, R16, R165, R166 ;  /* 0x000000a510021223 */ /* 0x00efe200000100a6 */
        /* <DEDUP_REMOVED lines=28> */
.L_x_19413:
[----:B------:R-:W-:Y:S05]  /*af60*/  BSYNC.RECONVERGENT B3 ;  /* 0x0000000000037941 */ /* 0x000fea0003800200 */
.L_x_19412:
        /* <DEDUP_REMOVED lines=13> */
.L_x_19415:
[----:B------:R-:W-:Y:S05]  /*b040*/  BSYNC.RECONVERGENT B3 ;  /* 0x0000000000037941 */ /* 0x000fea0003800200 */
.L_x_19414:
        /* <DEDUP_REMOVED lines=13> */
.L_x_19417:
[----:B------:R-:W-:Y:S05]  /*b120*/  BSYNC.RECONVERGENT B3 ;  /* 0x0000000000037941 */ /* 0x000fea0003800200 */
.L_x_19416:
        /* <DEDUP_REMOVED lines=13> */
.L_x_19419:
[----:B------:R-:W-:Y:S05]  /*b200*/  BSYNC.RECONVERGENT B3 ;  /* 0x0000000000037941 */ /* 0x000fea0003800200 */
.L_x_19418:
        /* <DEDUP_REMOVED lines=17> */
.L_x_19421:
[----:B------:R-:W-:Y:S05]  /*b320*/  BSYNC.RECONVERGENT B3 ;  /* 0x0000000000037941 */ /* 0x000fea0003800200 */
.L_x_19420:
        /* <DEDUP_REMOVED lines=17> */
.L_x_19423:
[----:B------:R-:W-:Y:S05]  /*b440*/  BSYNC.RECONVERGENT B3 ;  /* 0x0000000000037941 */ /* 0x000fea0003800200 */
.L_x_19422:
        /* <DEDUP_REMOVED lines=17> */
.L_x_19425:
[----:B------:R-:W-:Y:S05]  /*b560*/  BSYNC.RECONVERGENT B3 ;  /* 0x0000000000037941 */ /* 0x000fea0003800200 */
.L_x_19424:
        /* <DEDUP_REMOVED lines=27> */
.L_x_19411:
[----:B------:R-:W-:Y:S04]  /*b720*/  BSSY.RECONVERGENT B3, `(.L_x_19427) ;  /* 0x0000011000037945 */ /* 0x000fe80003800200 */
[----:B------:R-:W-:Y:S05]  /*b730*/  @!P2 BRA `(.L_x_19428) ;  /* 0x00000000003ca947 */ /* 0x000fea0003800000 */
[----:B-123--:R-:W-:Y:S01]  /*b740*/  @P1 FFMA.FTZ R2, R17, R165, R166 ;  /* 0x000000a511021223 */ /* 0x00efe200000100a6 */
        /* <DEDUP_REMOVED lines=14> */
.L_x_19428:
[----:B------:R-:W-:Y:S05]  /*b830*/  BSYNC.RECONVERGENT B3 ;  /* 0x0000000000037941 */ /* 0x000fea0003800200 */
.L_x_19427:
        /* <DEDUP_REMOVED lines=17> */
.L_x_19430:
[----:B------:R-:W-:Y:S05]  /*b950*/  BSYNC.RECONVERGENT B3 ;  /* 0x0000000000037941 */ /* 0x000fea0003800200 */
.L_x_19429:
        /* <DEDUP_REMOVED lines=17> */
.L_x_19432:
[----:B------:R-:W-:Y:S05]  /*ba70*/  BSYNC.RECONVERGENT B3 ;  /* 0x0000000000037941 */ /* 0x000fea0003800200 */
.L_x_19431:
        /* <DEDUP_REMOVED lines=17> */
.L_x_19434:
[----:B------:R-:W-:Y:S05]  /*bb90*/  BSYNC.RECONVERGENT B3 ;  /* 0x0000000000037941 */ /* 0x000fea0003800200 */
.L_x_19433:
        /* <DEDUP_REMOVED lines=17> */
.L_x_19436:
[----:B------:R-:W-:Y:S05]  /*bcb0*/  BSYNC.RECONVERGENT B3 ;  /* 0x0000000000037941 */ /* 0x000fea0003800200 */
.L_x_19435:
        /* <DEDUP_REMOVED lines=17> */
.L_x_19438:
[----:B------:R-:W-:Y:S05]  /*bdd0*/  BSYNC.RECONVERGENT B3 ;  /* 0x0000000000037941 */ /* 0x000fea0003800200 */
.L_x_19437:
        /* <DEDUP_REMOVED lines=17> */
.L_x_19440:
[----:B------:R-:W-:Y:S05]  /*bef0*/  BSYNC.RECONVERGENT B3 ;  /* 0x0000000000037941 */ /* 0x000fea0003800200 */
.L_x_19439:
[----:B------:R-:W-:Y:S05]  /*bf00*/  @!P2 BRA `(.L_x_19426) ;  /* 0x0000001c00f4a947 */ /* 0x000fea0003800000 */
[----:B-123--:R-:W2:Y:S01]  /*bf10*/  LDL R3, [R1+0x10] ;  /* 0x0000100001037983 */ /* 0x00eea20000100800 */
        /* <DEDUP_REMOVED lines=17> */
.L_x_19410:
        /* <DEDUP_REMOVED lines=8> */
[----:B-123--:R-:W-:-:S11]  /*c0b0*/  MOV R2, RZ ;  /* 0x000000ff00027202 */ /* 0x00efd60000000f00 */
        /* <DEDUP_REMOVED lines=10> */
.L_x_19445:
[----:B------:R-:W-:Y:S05]  /*c160*/  BSYNC.RECONVERGENT B4 ;  /* 0x0000000000047941 */ /* 0x000fea0003800200 */
.L_x_19444:
        /* <DEDUP_REMOVED lines=12> */
.L_x_19443:
[----:B------:R-:W-:Y:S05]  /*c230*/  BSYNC.RECONVERGENT B3 ;  /* 0x0000000000037941 */ /* 0x000fea0003800200 */
.L_x_19442:
        /* <DEDUP_REMOVED lines=15> */
.L_x_19449:
[----:B------:R-:W-:Y:S05]  /*c330*/  BSYNC.RECONVERGENT B4 ;  /* 0x0000000000047941 */ /* 0x000fea0003800200 */
.L_x_19448:
        /* <DEDUP_REMOVED lines=12> */
.L_x_19447:
[----:B------:R-:W-:Y:S05]  /*c400*/  BSYNC.RECONVERGENT B3 ;  /* 0x0000000000037941 */ /* 0x000fea0003800200 */
.L_x_19446:
        /* <DEDUP_REMOVED lines=15> */
.L_x_19453:
[----:B------:R-:W-:Y:S05]  /*c500*/  BSYNC.RECONVERGENT B4 ;  /* 0x0000000000047941 */ /* 0x000fea0003800200 */
.L_x_19452:
        /* <DEDUP_REMOVED lines=12> */
.L_x_19451:
[----:B------:R-:W-:Y:S05]  /*c5d0*/  BSYNC.RECONVERGENT B3 ;  /* 0x0000000000037941 */ /* 0x000fea0003800200 */
.L_x_19450:
        /* <DEDUP_REMOVED lines=15> */
.L_x_19457:
[----:B------:R-:W-:Y:S05]  /*c6d0*/  BSYNC.RECONVERGENT B4 ;  /* 0x0000000000047941 */ /* 0x000fea0003800200 */
.L_x_19456:
        /* <DEDUP_REMOVED lines=12> */
.L_x_19455:
[----:B------:R-:W-:Y:S05]  /*c7a0*/  BSYNC.RECONVERGENT B3 ;  /* 0x0000000000037941 */ /* 0x000fea0003800200 */
.L_x_19454:
        /* <DEDUP_REMOVED lines=15> */
.L_x_19461:
[----:B------:R-:W-:Y:S05]  /*c8a0*/  BSYNC.RECONVERGENT B4 ;  /* 0x0000000000047941 */ /* 0x000fea0003800200 */
.L_x_19460:
        /* <DEDUP_REMOVED lines=12> */
.L_x_19459:
[----:B------:R-:W-:Y:S05]  /*c970*/  BSYNC.RECONVERGENT B3 ;  /* 0x0000000000037941 */ /* 0x000fea0003800200 */
.L_x_19458:
        /* <DEDUP_REMOVED lines=15> */
.L_x_19465:
[----:B------:R-:W-:Y:S05]  /*ca70*/  BSYNC.RECONVERGENT B4 ;  /* 0x0000000000047941 */ /* 0x000fea0003800200 */
.L_x_19464:
        /* <DEDUP_REMOVED lines=12> */
.L_x_19463:
[----:B------:R-:W-:Y:S05]  /*cb40*/  BSYNC.RECONVERGENT B3 ;  /* 0x0000000000037941 */ /* 0x000fea0003800200 */
.L_x_19462:
        /* <DEDUP_REMOVED lines=15> */
.L_x_19469:
[----:B------:R-:W-:Y:S05]  /*cc40*/  BSYNC.RECONVERGENT B4 ;  /* 0x0000000000047941 */ /* 0x000fea0003800200 */
.L_x_19468:
        /* <DEDUP_REMOVED lines=12> */
.L_x_19467:
[----:B------:R-:W-:Y:S05]  /*cd10*/  BSYNC.RECONVERGENT B3 ;  /* 0x0000000000037941 */ /* 0x000fea0003800200 */
.L_x_19466:
[----:B------:R-:W4:Y:S01]  /*cd20*/  LDL R160, [R1+0x10] ;  /* 0x0000100001a07983 */ /* 0x000f220000100800 */
[-CC-:B-123--:R-:W-:Y:S01]  /*cd30*/  FFMA.FTZ R3, R11, R165.reuse, R166.reuse ;  /* 0x000000a50b037223 */ /* 0x18efe200000100a6 */
        /* <DEDUP_REMOVED lines=50> */
.L_x_19441:
        /* <DEDUP_REMOVED lines=15> */
.L_x_19473:
[----:B------:R-:W-:Y:S05]  /*d150*/  BSYNC.RECONVERGENT B4 ;  /* 0x0000000000047941 */ /* 0x000fea0003800200 */
.L_x_19472:
        /* <DEDUP_REMOVED lines=12> */
.L_x_19471:
[----:B------:R-:W-:Y:S05]  /*d220*/  BSYNC.RECONVERGENT B3 ;  /* 0x0000000000037941 */ /* 0x000fea0003800200 */
.L_x_19470:
        /* <DEDUP_REMOVED lines=15> */
.L_x_19477:
[----:B------:R-:W-:Y:S05]  /*d320*/  BSYNC.RECONVERGENT B4 ;  /* 0x0000000000047941 */ /* 0x000fea0003800200 */
.L_x_19476:
        /* <DEDUP_REMOVED lines=12> */
.L_x_19475:
[----:B------:R-:W-:Y:S05]  /*d3f0*/  BSYNC.RECONVERGENT B3 ;  /* 0x0000000000037941 */ /* 0x000fea0003800200 */
.L_x_19474:
        /* <DEDUP_REMOVED lines=15> */
.L_x_19481:
[----:B------:R-:W-:Y:S05]  /*d4f0*/  BSYNC.RECONVERGENT B4 ;  /* 0x0000000000047941 */ /* 0x000fea0003800200 */
.L_x_19480:
        /* <DEDUP_REMOVED lines=12> */
.L_x_19479:
[----:B------:R-:W-:Y:S05]  /*d5c0*/  BSYNC.RECONVERGENT B3 ;  /* 0x0000000000037941 */ /* 0x000fea0003800200 */
.L_x_19478:
        /* <DEDUP_REMOVED lines=15> */
.L_x_19485:
[----:B------:R-:W-:Y:S05]  /*d6c0*/  BSYNC.RECONVERGENT B4 ;  /* 0x0000000000047941 */ /* 0x000fea0003800200 */
.L_x_19484:
        /* <DEDUP_REMOVED lines=12> */
.L_x_19483:
[----:B------:R-:W-:Y:S05]  /*d790*/  BSYNC.RECONVERGENT B3 ;  /* 0x0000000000037941 */ /* 0x000fea0003800200 */
.L_x_19482:
        /* <DEDUP_REMOVED lines=15> */
.L_x_19489:
[----:B------:R-:W-:Y:S05]  /*d890*/  BSYNC.RECONVERGENT B4 ;  /* 0x0000000000047941 */ /* 0x000fea0003800200 */
.L_x_19488:
        /* <DEDUP_REMOVED lines=12> */
.L_x_19487:
[----:B------:R-:W-:Y:S05]  /*d960*/  BSYNC.RECONVERGENT B3 ;  /* 0x0000000000037941 */ /* 0x000fea0003800200 */
.L_x_19486:
        /* <DEDUP_REMOVED lines=15> */
.L_x_19493:
[----:B------:R-:W-:Y:S05]  /*da60*/  BSYNC.RECONVERGENT B4 ;  /* 0x0000000000047941 */ /* 0x000fea0003800200 */
.L_x_19492:
        /* <DEDUP_REMOVED lines=12> */
.L_x_19491:
[----:B------:R-:W-:Y:S05]  /*db30*/  BSYNC.RECONVERGENT B3 ;  /* 0x0000000000037941 */ /* 0x000fea0003800200 */
.L_x_19490:
        /* <DEDUP_REMOVED lines=15> */
.L_x_19497:
[----:B------:R-:W-:Y:S05]  /*dc30*/  BSYNC.RECONVERGENT B4 ;  /* 0x0000000000047941 */ /* 0x000fea0003800200 */
.L_x_19496:
        /* <DEDUP_REMOVED lines=12> */
.L_x_19495:
[----:B------:R-:W-:Y:S05]  /*dd00*/  BSYNC.RECONVERGENT B3 ;  /* 0x0000000000037941 */ /* 0x000fea0003800200 */
.L_x_19494:
[----:B------:R-:W-:Y:S05]  /*dd10*/  @!P2 BRA `(.L_x_19426) ;  /* 0x000000000070a947 */ /* 0x000fea0003800000 */
[----:B------:R4:W5:Y:S02]  /*dd20*/  LDL R168, [R1+0x10] ;  /* 0x0000100001a87983 */ /* 0x0009640000100800 */
[----:B-----5:R-:W-:Y:S01]  /*dd30*/  ISETP.GE.U32.AND P0, PT, R176, RZ, PT ;  /* 0x000000ffb000720c */ /* 0x020fe20003f06070 */
[----:B------:R-:W-:Y:S01]  /*dd40*/  BSSY.RECONVERGENT B3, `(.L_x_19498) ;  /* 0x000000d000037945 */ /* 0x000fe20003800200 */
[----:B-123--:R-:W-:Y:S02]  /*dd50*/  MOV R2, RZ ;  /* 0x000000ff00027202 */ /* 0x00efe40000000f00 */
        /* <DEDUP_REMOVED lines=11> */
.L_x_19499:
[----:B------:R-:W-:Y:S05]  /*de10*/  BSYNC.RECONVERGENT B3 ;  /* 0x0000000000037941 */ /* 0x000fea0003800200 */
.L_x_19498:
        /* <DEDUP_REMOVED lines=12> */
.L_x_19426:
[----:B------:R-:W-:Y:S05]  /*dee0*/  BSYNC.RECONVERGENT B2 ;  /* 0x0000000000027941 */ /* 0x000fea0003800200 */
.L_x_19409:
        /* <DEDUP_REMOVED lines=9> */
.L_x_19406:
[----:B------:R-:W-:Y:S05]  /*df80*/  BSYNC.RECONVERGENT B1 ;  /* 0x0000000000017941 */ /* 0x000fea0003800200 */
.L_x_19405:
[----:B------:R-:W-:Y:S04]  /*df90*/  BSSY.RECONVERGENT B1, `(.L_x_19500) ;  /* 0x000032f000017945 */ /* 0x000fe80003800200 */
[----:B------:R-:W-:Y:S05]  /*dfa0*/  @!P6 BRA `(.L_x_19501) ;  /* 0x0000003000b4e947 */ /* 0x000fea0003800000 */
[----:B------:R-:W-:Y:S04]  /*dfb0*/  BSSY.RECONVERGENT B2, `(.L_x_19502) ;  /* 0x0000005000027945 */ /* 0x000fe80003800200 */
[----:B------:R-:W-:Y:S05]  /*dfc0*/  @!P2 BRA `(.L_x_19503) ;  /* 0x00000000000ca947 */ /* 0x000fea0003800000 */
[----:B-123--:R-:W1:Y:S02]  /*dfd0*/  LDC.64 R2, c[0x0][0x390] ;  /* 0x0000e400ff027b82 */ /* 0x00ee640000000a00 */
[----:B-1----:R-:W-:-:S05]  /*dfe0*/  IMAD.WIDE.U32 R2, R164, 0x10, R2 ;  /* 0x00000010a4027825 */ /* 0x002fca00078e0002 */
[----:B-----5:R4:W5:Y:S02]  /*dff0*/  LDG.E.128 R148, desc[UR6][R2.64] ;  /* 0x0000000602947981 */ /* 0x020964000c1e1d00 */
.L_x_19503:
[----:B------:R-:W-:Y:S05]  /*e000*/  BSYNC.RECONVERGENT B2 ;  /* 0x0000000000027941 */ /* 0x000fea0003800200 */
.L_x_19502:
        /* <DEDUP_REMOVED lines=8> */
[----:B-1234-:R-:W-:Y:S01]  /*e090*/  @P1 FFMA.FTZ R2, R9, R165, R166 ;  /* 0x000000a509021223 */ /* 0x01efe200000100a6 */
        /* <DEDUP_REMOVED lines=28> */
.L_x_19508:
[----:B------:R-:W-:Y:S05]  /*e260*/  BSYNC.RECONVERGENT B3 ;  /* 0x0000000000037941 */ /* 0x000fea0003800200 */
.L_x_19507:
        /* <DEDUP_REMOVED lines=13> */
.L_x_19510:
[----:B------:R-:W-:Y:S05]  /*e340*/  BSYNC.RECONVERGENT B3 ;  /* 0x0000000000037941 */ /* 0x000fea0003800200 */
.L_x_19509:
        /* <DEDUP_REMOVED lines=13> */
.L_x_19512:
[----:B------:R-:W-:Y:S05]  /*e420*/  BSYNC.RECONVERGENT B3 ;  /* 0x0000000000037941 */ /* 0x000fea0003800200 */
.L_x_19511:
        /* <DEDUP_REMOVED lines=13> */
.L_x_19514:
[----:B------:R-:W-:Y:S05]  /*e500*/  BSYNC.RECONVERGENT B3 ;  /* 0x0000000000037941 */ /* 0x000fea0003800200 */
.L_x_19513:
        /* <DEDUP_REMOVED lines=17> */
.L_x_19516:
[----:B------:R-:W-:Y:S05]  /*e620*/  BSYNC.RECONVERGENT B3 ;  /* 0x0000000000037941 */ /* 0x000fea0003800200 */
.L_x_19515:
        /* <DEDUP_REMOVED lines=17> */
.L_x_19518:
[----:B------:R-:W-:Y:S05]  /*e740*/  BSYNC.RECONVERGENT B3 ;  /* 0x0000000000037941 */ /* 0x000fea0003800200 */
.L_x_19517:
        /* <DEDUP_REMOVED lines=17> */
.L_x_19520:
[----:B------:R-:W-:Y:S05]  /*e860*/  BSYNC.RECONVERGENT B3 ;  /* 0x0000000000037941 */ /* 0x000fea0003800200 */
.L_x_19519:
        /* <DEDUP_REMOVED lines=27> */
.L_x_19506:
[----:B------:R-:W-:Y:S04]  /*ea20*/  BSSY.RECONVERGENT B3, `(.L_x_19522) ;  /* 0x0000011000037945 */ /* 0x000fe80003800200 */
[----:B------:R-:W-:Y:S05]  /*ea30*/  @!P2 BRA `(.L_x_19523) ;  /* 0x00000000003ca947 */ /* 0x000fea0003800000 */
[----:B-1234-:R-:W-:Y:S01]  /*ea40*/  @P1 FFMA.FTZ R2, R10, R165, R166 ;  /* 0x000000a50a021223 */ /* 0x01efe200000100a6 */
        /* <DEDUP_REMOVED lines=14> */
.L_x_19523:
[----:B------:R-:W-:Y:S05]  /*eb30*/  BSYNC.RECONVERGENT B3 ;  /* 0x0000000000037941 */ /* 0x000fea0003800200 */
.L_x_19522:
        /* <DEDUP_REMOVED lines=17> */
.L_x_19525:
[----:B------:R-:W-:Y:S05]  /*ec50*/  BSYNC.RECONVERGENT B3 ;  /* 0x0000000000037941 */ /* 0x000fea0003800200 */
.L_x_19524:
        /* <DEDUP_REMOVED lines=17> */
.L_x_19527:
[----:B------:R-:W-:Y:S05]  /*ed70*/  BSYNC.RECONVERGENT B3 ;  /* 0x0000000000037941 */ /* 0x000fea0003800200 */
.L_x_19526:
        /* <DEDUP_REMOVED lines=17> */
.L_x_19529:
[----:B------:R-:W-:Y:S05]  /*ee90*/  BSYNC.RECONVERGENT B3 ;  /* 0x0000000000037941 */ /* 0x000fea0003800200 */
.L_x_19528:
        /* <DEDUP_REMOVED lines=17> */
.L_x_19531:
[----:B------:R-:W-:Y:S05]  /*efb0*/  BSYNC.RECONVERGENT B3 ;  /* 0x0000000000037941 */ /* 0x000fea0003800200 */
.L_x_19530:
        /* <DEDUP_REMOVED lines=17> */
.L_x_19533:
[----:B------:R-:W-:Y:S05]  /*f0d0*/  BSYNC.RECONVERGENT B3 ;  /* 0x0000000000037941 */ /* 0x000fea0003800200 */
.L_x_19532:
        /* <DEDUP_REMOVED lines=17> */
.L_x_19535:
[----:B------:R-:W-:Y:S05]  /*f1f0*/  BSYNC.RECONVERGENT B3 ;  /* 0x0000000000037941 */ /* 0x000fea0003800200 */
.L_x_19534:
[----:B------:R-:W-:Y:S05]  /*f200*/  @!P2 BRA `(.L_x_19521) ;  /* 0x0000001c00f4a947 */ /* 0x000fea0003800000 */
[----:B-1234-:R-:W2:Y:S01]  /*f210*/  LDL R3, [R1+0xc] ;  /* 0x00000c0001037983 */ /* 0x01eea20000100800 */
        /* <DEDUP_REMOVED lines=17> */
.L_x_19505:
        /* <DEDUP_REMOVED lines=8> */
[----:B-1234-:R-:W-:-:S11]  /*f3b0*/  MOV R2, RZ ;  /* 0x000000ff00027202 */ /* 0x01efd60000000f00 */
        /* <DEDUP_REMOVED lines=10> */
.L_x_19540:
[----:B------:R-:W-:Y:S05]  /*f460*/  BSYNC.RECONVERGENT B4 ;  /* 0x0000000000047941 */ /* 0x000fea0003800200 */
.L_x_19539:
        /* <DEDUP_REMOVED lines=12> */
.L_x_19538:
[----:B------:R-:W-:Y:S05]  /*f530*/  BSYNC.RECONVERGENT B3 ;  /* 0x0000000000037941 */ /* 0x000fea0003800200 */
.L_x_19537:
        /* <DEDUP_REMOVED lines=15> */
.L_x_19544:
[----:B------:R-:W-:Y:S05]  /*f630*/  BSYNC.RECONVERGENT B4 ;  /* 0x0000000000047941 */ /* 0x000fea0003800200 */
.L_x_19543:
        /* <DEDUP_REMOVED lines=12> */
.L_x_19542:
[----:B------:R-:W-:Y:S05]  /*f700*/  BSYNC.RECONVERGENT B3 ;  /* 0x0000000000037941 */ /* 0x000fea0003800200 */
.L_x_19541:
        /* <DEDUP_REMOVED lines=15> */
.L_x_19548:
[----:B------:R-:W-:Y:S05]  /*f800*/  BSYNC.RECONVERGENT B4 ;  /* 0x0000000000047941 */ /* 0x000fea0003800200 */
.L_x_19547:
        /* <DEDUP_REMOVED lines=12> */
.L_x_19546:
[----:B------:R-:W-:Y:S05]  /*f8d0*/  BSYNC.RECONVERGENT B3 ;  /* 0x0000000000037941 */ /* 0x000fea0003800200 */
.L_x_19545:
        /* <DEDUP_REMOVED lines=15> */
.L_x_19552:
[----:B------:R-:W-:Y:S05]  /*f9d0*/  BSYNC.RECONVERGENT B4 ;  /* 0x0000000000047941 */ /* 0x000fea0003800200 */
.L_x_19551:
        /* <DEDUP_REMOVED lines=12> */
.L_x_19550:
[----:B------:R-:W-:Y:S05]  /*faa0*/  BSYNC.RECONVERGENT B3 ;  /* 0x0000000000037941 */ /* 0x000fea0003800200 */
.L_x_19549:
        /* <DEDUP_REMOVED lines=15> */
.L_x_19556:
[----:B------:R-:W-:Y:S05]  /*fba0*/  BSYNC.RECONVERGENT B4 ;  /* 0x0000000000047941 */ /* 0x000fea0003800200 */
.L_x_19555:
        /* <DEDUP_REMOVED lines=12> */
.L_x_19554:
[----:B------:R-:W-:Y:S05]  /*fc70*/  BSYNC.RECONVERGENT B3 ;  /* 0x0000000000037941 */ /* 0x000fea0003800200 */
.L_x_19553:
        /* <DEDUP_REMOVED lines=15> */
.L_x_19560:
[----:B------:R-:W-:Y:S05]  /*fd70*/  BSYNC.RECONVERGENT B4 ;  /* 0x0000000000047941 */ /* 0x000fea0003800200 */
.L_x_19559:
        /* <DEDUP_REMOVED lines=12> */
.L_x_19558:
[----:B------:R-:W-:Y:S05]  /*fe40*/  BSYNC.RECONVERGENT B3 ;  /* 0x0000000000037941 */ /* 0x000fea0003800200 */
.L_x_19557:
        /* <DEDUP_REMOVED lines=15> */
.L_x_19564:
[----:B------:R-:W-:Y:S05]  /*ff40*/  BSYNC.RECONVERGENT B4 ;  /* 0x0000000000047941 */ /* 0x000fea0003800200 */
.L_x_19563:
        /* <DEDUP_REMOVED lines=12> */
.L_x_19562:
[----:B------:R-:W-:Y:S05]  /*10010*/  BSYNC.RECONVERGENT B3 ;  /* 0x0000000000037941 */ /* 0x000fea0003800200 */
.L_x_19561:
[----:B------:R-:W2:Y:S02]  /*10020*/  LDL R160, [R1+0xc] ;  /* 0x00000c0001a07983 */ /* 0x000ea40000100800 */
[-CC-:B-1234-:R-:W-:Y:S01]  /*10030*/  FFMA.FTZ R3, R201, R165.reuse, R166.reuse ;  /* 0x000000a5c9037223 */ /* 0x19efe200000100a6 */
        /* <DEDUP_REMOVED lines=28> */
[----:B------:R-:W-:Y:S01]  /*10200*/  FADD.FTZ R157, R160, -R157 ;  /* 0x8000009da09d7221 */ /* 0x000fe20000010000 */
        /* <DEDUP_REMOVED lines=21> */
.L_x_19536:
        /* <DEDUP_REMOVED lines=15> */
.L_x_19568:
[----:B------:R-:W-:Y:S05]  /*10450*/  BSYNC.RECONVERGENT B4 ;  /* 0x0000000000047941 */ /* 0x000fea0003800200 */
.L_x_19567:
        /* <DEDUP_REMOVED lines=12> */
.L_x_19566:
[----:B------:R-:W-:Y:S05]  /*10520*/  BSYNC.RECONVERGENT B3 ;  /* 0x0000000000037941 */ /* 0x000fea0003800200 */
.L_x_19565:
        /* <DEDUP_REMOVED lines=15> */
.L_x_19572:
[----:B------:R-:W-:Y:S05]  /*10620*/  BSYNC.RECONVERGENT B4 ;  /* 0x0000000000047941 */ /* 0x000fea0003800200 */
.L_x_19571:
        /* <DEDUP_REMOVED lines=12> */
.L_x_19570:
[----:B------:R-:W-:Y:S05]  /*106f0*/  BSYNC.RECONVERGENT B3 ;  /* 0x0000000000037941 */ /* 0x000fea0003800200 */
.L_x_19569:
        /* <DEDUP_REMOVED lines=15> */
.L_x_19576:
[----:B------:R-:W-:Y:S05]  /*107f0*/  BSYNC.RECONVERGENT B4 ;  /* 0x0000000000047941 */ /* 0x000fea0003800200 */
.L_x_19575:
        /* <DEDUP_REMOVED lines=12> */
.L_x_19574:
[----:B------:R-:W-:Y:S05]  /*108c0*/  BSYNC.RECONVERGENT B3 ;  /* 0x0000000000037941 */ /* 0x000fea0003800200 */
.L_x_19573:
        /* <DEDUP_REMOVED lines=15> */
.L_x_19580:
[----:B------:R-:W-:Y:S05]  /*109c0*/  BSYNC.RECONVERGENT B4 ;  /* 0x0000000000047941 */ /* 0x000fea0003800200 */
.L_x_19579:
        /* <DEDUP_REMOVED lines=12> */
.L_x_19578:
[----:B------:R-:W-:Y:S05]  /*10a90*/  BSYNC.RECONVERGENT B3 ;  /* 0x0000000000037941 */ /* 0x000fea0003800200 */
.L_x_19577:
        /* <DEDUP_REMOVED lines=15> */
.L_x_19584:
[----:B------:R-:W-:Y:S05]  /*10b90*/  BSYNC.RECONVERGENT B4 ;  /* 0x0000000000047941 */ /* 0x000fea0003800200 */
.L_x_19583:
        /* <DEDUP_REMOVED lines=12> */
.L_x_19582:
[----:B------:R-:W-:Y:S05]  /*10c60*/  BSYNC.RECONVERGENT B3 ;  /* 0x0000000000037941 */ /* 0x000fea0003800200 */
.L_x_19581:
        /* <DEDUP_REMOVED lines=15> */
.L_x_19588:
[----:B------:R-:W-:Y:S05]  /*10d60*/  BSYNC.RECONVERGENT B4 ;  /* 0x0000000000047941 */ /* 0x000fea0003800200 */
.L_x_19587:
        /* <DEDUP_REMOVED lines=12> */
.L_x_19586:
[----:B------:R-:W-:Y:S05]  /*10e30*/  BSYNC.RECONVERGENT B3 ;  /* 0x0000000000037941 */ /* 0x000fea0003800200 */
.L_x_19585:
        /* <DEDUP_REMOVED lines=15> */
.L_x_19592:
[----:B------:R-:W-:Y:S05]  /*10f30*/  BSYNC.RECONVERGENT B4 ;  /* 0x0000000000047941 */ /* 0x000fea0003800200 */
.L_x_19591:
        /* <DEDUP_REMOVED lines=12> */
.L_x_19590:
[----:B------:R-:W-:Y:S05]  /*11000*/  BSYNC.RECONVERGENT B3 ;  /* 0x0000000000037941 */ /* 0x000fea0003800200 */
.L_x_19589:
[----:B------:R-:W-:Y:S05]  /*11010*/  @!P2 BRA `(.L_x_19521) ;  /* 0x000000000070a947 */ /* 0x000fea0003800000 */
[----:B------:R0:W5:Y:S02]  /*11020*/  LDL R168, [R1+0xc] ;  /* 0x00000c0001a87983 */ /* 0x0001640000100800 */
[----:B-----5:R-:W-:Y:S01]  /*11030*/  ISETP.GE.U32.AND P0, PT, R182, RZ, PT ;  /* 0x000000ffb600720c */ /* 0x020fe20003f06070 */
[----:B------:R-:W-:Y:S01]  /*11040*/  BSSY.RECONVERGENT B3, `(.L_x_19593) ;  /* 0x000000d000037945 */ /* 0x000fe20003800200 */
[----:B-1234-:R-:W-:Y:S02]  /*11050*/  MOV R2, RZ ;  /* 0x000000ff00027202 */ /* 0x01efe40000000f00 */
[----:B------:R-:W-:-:S13]  /*11060*/  ISETP.GE.U32.AND.EX P0, PT, R183, 0x1000000, PT, P0 ;  /* 0x01000000b700780c */ /* 0x000fda0003f06100 */
[----:B0-----:R-:W-:Y:S05]  /*11070*/  @!P0 BRA `(.L_x_19594) ;  /* 0x0000000000248947 */ /* 0x001fea0003800000 */
        /* <DEDUP_REMOVED lines=9> */
.L_x_19594:
[----:B------:R-:W-:Y:S05]  /*11110*/  BSYNC.RECONVERGENT B3 ;  /* 0x0000000000037941 */ /* 0x000fea0003800200 */
.L_x_19593:
        /* <DEDUP_REMOVED lines=12> */
.L_x_19521:
[----:B------:R-:W-:Y:S05]  /*111e0*/  BSYNC.RECONVERGENT B2 ;  /* 0x0000000000027941 */ /* 0x000fea0003800200 */
.L_x_19504:
        /* <DEDUP_REMOVED lines=9> */
.L_x_19501:
[----:B------:R-:W-:Y:S05]  /*11280*/  BSYNC.RECONVERGENT B1 ;  /* 0x0000000000017941 */ /* 0x000fea0003800200 */
.L_x_19500:
[----:B-1234-:R-:W2:Y:S01]  /*11290*/  LDL.LU R2, [R1+0x2c] ;  /* 0x00002c0001027983 */ /* 0x01eea20000300800 */
[----:B------:R-:W-:Y:S01]  /*112a0*/  BSSY.RECONVERGENT B1, `(.L_x_19595) ;  /* 0x0000326000017945 */ /* 0x000fe20003800200 */
[----:B--2---:R-:W-:-:S13]  /*112b0*/  ISETP.NE.AND P0, PT, R2, RZ, PT ;  /* 0x000000ff0200720c */ /* 0x004fda0003f05270 */
[----:B------:R-:W-:Y:S05]  /*112c0*/  @!P0 BRA `(.L_x_19596) ;  /* 0x00000030008c8947 */ /* 0x000fea0003800000 */
[----:B------:R-:W-:Y:S04]  /*112d0*/  BSSY.RECONVERGENT B2, `(.L_x_19597) ;  /* 0x0000005000027945 */ /* 0x000fe80003800200 */
[----:B------:R-:W-:Y:S05]  /*112e0*/  @!P2 BRA `(.L_x_19598) ;  /* 0x00000000000ca947 */ /* 0x000fea0003800000 */
[----:B------:R-:W1:Y:S02]  /*112f0*/  LDC.64 R2, c[0x0][0x390] ;  /* 0x0000e400ff027b82 */ /* 0x000e640000000a00 */
[----:B-1----:R-:W-:-:S05]  /*11300*/  IMAD.WIDE.U32 R2, R164, 0x10, R2 ;  /* 0x00000010a4027825 */ /* 0x002fca00078e0002 */
[----:B-----5:R1:W5:Y:S02]  /*11310*/  LDG.E.128 R148, desc[UR6][R2.64] ;  /* 0x0000000602947981 */ /* 0x020364000c1e1d00 */
.L_x_19598:
[----:B------:R-:W-:Y:S05]  /*11320*/  BSYNC.RECONVERGENT B2 ;  /* 0x0000000000027941 */ /* 0x000fea0003800200 */
.L_x_19597:
        /* <DEDUP_REMOVED lines=8> */
[----:B-1----:R-:W-:Y:S01]  /*113b0*/  @P1 FFMA.FTZ R2, R204, R165, R166 ;  /* 0x000000a5cc021223 */ /* 0x002fe200000100a6 */
        /* <DEDUP_REMOVED lines=24> */
.L_x_19603:
[----:B------:R-:W-:Y:S05]  /*11540*/  BSYNC.RECONVERGENT B3 ;  /* 0x0000000000037941 */ /* 0x000fea0003800200 */
.L_x_19602:
        /* <DEDUP_REMOVED lines=13> */
.L_x_19605:
[----:B------:R-:W-:Y:S05]  /*11620*/  BSYNC.RECONVERGENT B3 ;  /* 0x0000000000037941 */ /* 0x000fea0003800200 */
.L_x_19604:
        /* <DEDUP_REMOVED lines=13> */
.L_x_19607:
[----:B------:R-:W-:Y:S05]  /*11700*/  BSYNC.RECONVERGENT B3 ;  /* 0x0000000000037941 */ /* 0x000fea0003800200 */
.L_x_19606:
        /* <DEDUP_REMOVED lines=17> */
.L_x_19609:
[----:B------:R-:W-:Y:S05]  /*11820*/  BSYNC.RECONVERGENT B3 ;  /* 0x0000000000037941 */ /* 0x000fea0003800200 */
.L_x_19608:
        /* <DEDUP_REMOVED lines=32> */
.L_x_19611:
[----:B------:R-:W-:Y:S05]  /*11a30*/  BSYNC.RECONVERGENT B3 ;  /* 0x0000000000037941 */ /* 0x000fea0003800200 */
.L_x_19610:
        /* <DEDUP_REMOVED lines=13> */
.L_x_19613:
[----:B------:R-:W-:Y:S05]  /*11b10*/  BSYNC.RECONVERGENT B3 ;  /* 0x0000000000037941 */ /* 0x000fea0003800200 */
.L_x_19612:
        /* <DEDUP_REMOVED lines=13> */
.L_x_19615:
[----:B------:R-:W-:Y:S05]  /*11bf0*/  BSYNC.RECONVERGENT B3 ;  /* 0x0000000000037941 */ /* 0x000fea0003800200 */
.L_x_19614:
        /* <DEDUP_REMOVED lines=22> */
.L_x_19601:
[----:B------:R-:W-:Y:S04]  /*11d60*/  BSSY.RECONVERGENT B3, `(.L_x_19617) ;  /* 0x0000011000037945 */ /* 0x000fe80003800200 */
[----:B------:R-:W-:Y:S05]  /*11d70*/  @!P2 BRA `(.L_x_19618) ;  /* 0x00000000003ca947 */ /* 0x000fea0003800000 */
[----:B-1----:R-:W-:Y:S01]  /*11d80*/  @P1 FFMA.FTZ R2, R203, R165, R166 ;  /* 0x000000a5cb021223 */ /* 0x002fe200000100a6 */
        /* <DEDUP_REMOVED lines=14> */
.L_x_19618:
[----:B------:R-:W-:Y:S05]  /*11e70*/  BSYNC.RECONVERGENT B3 ;  /* 0x0000000000037941 */ /* 0x000fea0003800200 */
.L_x_19617:
        /* <DEDUP_REMOVED lines=17> */
.L_x_19620:
[----:B------:R-:W-:Y:S05]  /*11f90*/  BSYNC.RECONVERGENT B3 ;  /* 0x0000000000037941 */ /* 0x000fea0003800200 */
.L_x_19619:
        /* <DEDUP_REMOVED lines=17> */
.L_x_19622:
[----:B------:R-:W-:Y:S05]  /*120b0*/  BSYNC.RECONVERGENT B3 ;  /* 0x0000000000037941 */ /* 0x000fea0003800200 */
.L_x_19621:
        /* <DEDUP_REMOVED lines=17> */
.L_x_19624:
[----:B------:R-:W-:Y:S05]  /*121d0*/  BSYNC.RECONVERGENT B3 ;  /* 0x0000000000037941 */ /* 0x000fea0003800200 */
.L_x_19623:
        /* <DEDUP_REMOVED lines=17> */
.L_x_19626:
[----:B------:R-:W-:Y:S05]  /*122f0*/  BSYNC.RECONVERGENT B3 ;  /* 0x0000000000037941 */ /* 0x000fea0003800200 */
.L_x_19625:
        /* <DEDUP_REMOVED lines=17> */
.L_x_19628:
[----:B------:R-:W-:Y:S05]  /*12410*/  BSYNC.RECONVERGENT B3 ;  /* 0x0000000000037941 */ /* 0x000fea0003800200 */
.L_x_19627:
        /* <DEDUP_REMOVED lines=17> */
.L_x_19630:
[----:B------:R-:W-:Y:S05]  /*12530*/  BSYNC.RECONVERGENT B3 ;  /* 0x0000000000037941 */ /* 0x000fea0003800200 */
.L_x_19629:
[----:B------:R-:W-:Y:S05]  /*12540*/  @!P2 BRA `(.L_x_19616) ;  /* 0x0000001c00cca947 */ /* 0x000fea0003800000 */
[----:B-1----:R-:W2:Y:S04]  /*12550*/  LDL R2, [R1+0x24] ;  /* 0x0000240001027983 */ /* 0x002ea80000100800 */
        /* <DEDUP_REMOVED lines=18> */
.L_x_19600:
        /* <DEDUP_REMOVED lines=19> */
.L_x_19635:
[----:B------:R-:W-:Y:S05]  /*127b0*/  BSYNC.RECONVERGENT B4 ;  /* 0x0000000000047941 */ /* 0x000fea0003800200 */
.L_x_19634:
        /* <DEDUP_REMOVED lines=12> */
.L_x_19633:
[----:B------:R-:W-:Y:S05]  /*12880*/  BSYNC.RECONVERGENT B3 ;  /* 0x0000000000037941 */ /* 0x000fea0003800200 */
.L_x_19632:
        /* <DEDUP_REMOVED lines=15> */
.L_x_19639:
[----:B------:R-:W-:Y:S05]  /*12980*/  BSYNC.RECONVERGENT B4 ;  /* 0x0000000000047941 */ /* 0x000fea0003800200 */
.L_x_19638:
        /* <DEDUP_REMOVED lines=12> */
.L_x_19637:
[----:B------:R-:W-:Y:S05]  /*12a50*/  BSYNC.RECONVERGENT B3 ;  /* 0x0000000000037941 */ /* 0x000fea0003800200 */
.L_x_19636:
        /* <DEDUP_REMOVED lines=15> */
.L_x_19643:
[----:B------:R-:W-:Y:S05]  /*12b50*/  BSYNC.RECONVERGENT B4 ;  /* 0x0000000000047941 */ /* 0x000fea0003800200 */
.L_x_19642:
        /* <DEDUP_REMOVED lines=12> */
.L_x_19641:
[----:B------:R-:W-:Y:S05]  /*12c20*/  BSYNC.RECONVERGENT B3 ;  /* 0x0000000000037941 */ /* 0x000fea0003800200 */
.L_x_19640:
        /* <DEDUP_REMOVED lines=15> */
.L_x_19647:
[----:B------:R-:W-:Y:S05]  /*12d20*/  BSYNC.RECONVERGENT B4 ;  /* 0x0000000000047941 */ /* 0x000fea0003800200 */
.L_x_19646:
        /* <DEDUP_REMOVED lines=12> */
.L_x_19645:
[----:B------:R-:W-:Y:S05]  /*12df0*/  BSYNC.RECONVERGENT B3 ;  /* 0x0000000000037941 */ /* 0x000fea0003800200 */
.L_x_19644:
        /* <DEDUP_REMOVED lines=15> */
.L_x_19651:
[----:B------:R-:W-:Y:S05]  /*12ef0*/  BSYNC.RECONVERGENT B4 ;  /* 0x0000000000047941 */ /* 0x000fea0003800200 */
.L_x_19650:
        /* <DEDUP_REMOVED lines=12> */
.L_x_19649:
[----:B------:R-:W-:Y:S05]  /*12fc0*/  BSYNC.RECONVERGENT B3 ;  /* 0x0000000000037941 */ /* 0x000fea0003800200 */
.L_x_19648:
        /* <DEDUP_REMOVED lines=15> */
.L_x_19655:
[----:B------:R-:W-:Y:S05]  /*130c0*/  BSYNC.RECONVERGENT B4 ;  /* 0x0000000000047941 */ /* 0x000fea0003800200 */
.L_x_19654:
        /* <DEDUP_REMOVED lines=12> */
.L_x_19653:
[----:B------:R-:W-:Y:S05]  /*13190*/  BSYNC.RECONVERGENT B3 ;  /* 0x0000000000037941 */ /* 0x000fea0003800200 */
.L_x_19652:
        /* <DEDUP_REMOVED lines=15> */
.L_x_19659:
[----:B------:R-:W-:Y:S05]  /*13290*/  BSYNC.RECONVERGENT B4 ;  /* 0x0000000000047941 */ /* 0x000fea0003800200 */
.L_x_19658:
        /* <DEDUP_REMOVED lines=12> */
.L_x_19657:
[----:B------:R-:W-:Y:S05]  /*13360*/  BSYNC.RECONVERGENT B3 ;  /* 0x0000000000037941 */ /* 0x000fea0003800200 */
.L_x_19656:
[----:B-1----:R-:W2:Y:S04]  /*13370*/  LDL R2, [R1+0x24] ;  /* 0x0000240001027983 */ /* 0x002ea80000100800 */
[----:B------:R-:W3:Y:S01]  /*13380*/  LDL R161, [R1+0x20] ;  /* 0x0000200001a17983 */ /* 0x000ee20000100800 */
[----:B-----5:R-:W-:Y:S01]  /*13390*/  ISETP.GT.AND P0, PT, R5, RZ, PT ;  /* 0x000000ff0500720c */ /* 0x020fe20003f04270 */
        /* <DEDUP_REMOVED lines=47> */
.L_x_19631:
        /* <DEDUP_REMOVED lines=15> */
.L_x_19663:
[----:B------:R-:W-:Y:S05]  /*13780*/  BSYNC.RECONVERGENT B4 ;  /* 0x0000000000047941 */ /* 0x000fea0003800200 */
.L_x_19662:
        /* <DEDUP_REMOVED lines=12> */
.L_x_19661:
[----:B------:R-:W-:Y:S05]  /*13850*/  BSYNC.RECONVERGENT B3 ;  /* 0x0000000000037941 */ /* 0x000fea0003800200 */
.L_x_19660:
        /* <DEDUP_REMOVED lines=15> */
.L_x_19667:
[----:B------:R-:W-:Y:S05]  /*13950*/  BSYNC.RECONVERGENT B4 ;  /* 0x0000000000047941 */ /* 0x000fea0003800200 */
.L_x_19666:
        /* <DEDUP_REMOVED lines=12> */
.L_x_19665:
[----:B------:R-:W-:Y:S05]  /*13a20*/  BSYNC.RECONVERGENT B3 ;  /* 0x0000000000037941 */ /* 0x000fea0003800200 */
.L_x_19664:
        /* <DEDUP_REMOVED lines=15> */
.L_x_19671:
[----:B------:R-:W-:Y:S05]  /*13b20*/  BSYNC.RECONVERGENT B4 ;  /* 0x0000000000047941 */ /* 0x000fea0003800200 */
.L_x_19670:
        /* <DEDUP_REMOVED lines=12> */
.L_x_19669:
[----:B------:R-:W-:Y:S05]  /*13bf0*/  BSYNC.RECONVERGENT B3 ;  /* 0x0000000000037941 */ /* 0x000fea0003800200 */
.L_x_19668:
        /* <DEDUP_REMOVED lines=15> */
.L_x_19675:
[----:B------:R-:W-:Y:S05]  /*13cf0*/  BSYNC.RECONVERGENT B4 ;  /* 0x0000000000047941 */ /* 0x000fea0003800200 */
.L_x_19674:
        /* <DEDUP_REMOVED lines=12> */
.L_x_19673:
[----:B------:R-:W-:Y:S05]  /*13dc0*/  BSYNC.RECONVERGENT B3 ;  /* 0x0000000000037941 */ /* 0x000fea0003800200 */
.L_x_19672:
        /* <DEDUP_REMOVED lines=15> */
.L_x_19679:
[----:B------:R-:W-:Y:S05]  /*13ec0*/  BSYNC.RECONVERGENT B4 ;  /* 0x0000000000047941 */ /* 0x000fea0003800200 */
.L_x_19678:
        /* <DEDUP_REMOVED lines=12> */
.L_x_19677:
[----:B------:R-:W-:Y:S05]  /*13f90*/  BSYNC.RECONVERGENT B3 ;  /* 0x0000000000037941 */ /* 0x000fea0003800200 */
.L_x_19676:
        /* <DEDUP_REMOVED lines=15> */
.L_x_19683:
[----:B------:R-:W-:Y:S05]  /*14090*/  BSYNC.RECONVERGENT B4 ;  /* 0x0000000000047941 */ /* 0x000fea0003800200 */
.L_x_19682:
        /* <DEDUP_REMOVED lines=12> */
.L_x_19681:
[----:B------:R-:W-:Y:S05]  /*14160*/  BSYNC.RECONVERGENT B3 ;  /* 0x0000000000037941 */ /* 0x000fea0003800200 */
.L_x_19680:
        /* <DEDUP_REMOVED lines=15> */
.L_x_19687:
[----:B------:R-:W-:Y:S05]  /*14260*/  BSYNC.RECONVERGENT B4 ;  /* 0x0000000000047941 */ /* 0x000fea0003800200 */
.L_x_19686:
        /* <DEDUP_REMOVED lines=12> */
.L_x_19685:
[----:B------:R-:W-:Y:S05]  /*14330*/  BSYNC.RECONVERGENT B3 ;  /* 0x0000000000037941 */ /* 0x000fea0003800200 */
.L_x_19684:
[----:B------:R-:W-:Y:S05]  /*14340*/  @!P2 BRA `(.L_x_19616) ;  /* 0x00000000004ca947 */ /* 0x000fea0003800000 */
[----:B-1----:R-:W2:Y:S04]  /*14350*/  LDL R2, [R1+0x24] ;  /* 0x0000240001027983 */ /* 0x002ea80000100800 */
        /* <DEDUP_REMOVED lines=12> */
[-C--:B------:R-:W-:Y:S01]  /*14420*/  @P0 FMUL.FTZ R3, R4, R2.reuse ;  /* 0x0000000204030220 */ /* 0x080fe20000410000 */
[----:B------:R-:W-:-:S03]  /*14430*/  FMUL.FTZ R2, R79, R2 ;  /* 0x000000024f027220 */ /* 0x000fc60000410000 */
[----:B------:R-:W-:Y:S02]  /*14440*/  FADD.FTZ R39, R39, R3 ;  /* 0x0000000327277221 */ /* 0x000fe40000010000 */
[----:B------:R-:W-:-:S04]  /*14450*/  FSEL R2, R2, RZ, P0 ;  /* 0x000000ff02027208 */ /* 0x000fc80000000000 */
[----:B------:R-:W-:-:S04]  /*14460*/  F2FP.F16.F32.PACK_AB R2, RZ, R2 ;  /* 0x00000002ff02723e */ /* 0x000fc800000000ff */
[----:B------:R-:W-:-:S07]  /*14470*/  PRMT R155, R155, 0x5410, R2 ;  /* 0x000054109b9b7816 */ /* 0x000fce0000000002 */
.L_x_19616:
[----:B------:R-:W-:Y:S05]  /*14480*/  BSYNC.RECONVERGENT B2 ;  /* 0x0000000000027941 */ /* 0x000fea0003800200 */
.L_x_19599:
[----:B-1----:R-:W1:Y:S02]  /*14490*/  @P3 LDC.64 R2, c[0x0][0x478] ;  /* 0x00011e00ff023b82 */ /* 0x002e640000000a00 */
[----:B-1----:R-:W-:-:S05]  /*144a0*/  @P3 IMAD.WIDE.U32 R2, R167, 0x20, R2 ;  /* 0x00000020a7023825 */ /* 0x002fca00078e0002 */
[----:B------:R-:W-:Y:S04]  /*144b0*/  @P3 STG.E.128 desc[UR6][R2.64], R156 ;  /* 0x0000009c02003986 */ /* 0x000fe8000c101d06 */
[----:B------:R1:W-:Y:S02]  /*144c0*/  @P3 STG.E.128 desc[UR6][R2.64+0x10], R160 ;  /* 0x000010a002003986 */ /* 0x0003e4000c101d06 */
[----:B-1----:R-:W1:Y:S02]  /*144d0*/  @P2 LDC.64 R2, c[0x0][0x468] ;  /* 0x00011a00ff022b82 */ /* 0x002e640000000a00 */
[----:B-1----:R-:W-:-:S05]  /*144e0*/  @P2 IMAD.WIDE.U32 R2, R164, 0x10, R2 ;  /* 0x00000010a4022825 */ /* 0x002fca00078e0002 */
[----:B------:R1:W-:Y:S02]  /*144f0*/  @P2 STG.E.128 desc[UR6][R2.64], R152 ;  /* 0x0000009802002986 */ /* 0x0003e4000c101d06 */
.L_x_19596:
[----:B------:R-:W-:Y:S05]  /*14500*/  BSYNC.RECONVERGENT B1 ;  /* 0x0000000000017941 */ /* 0x000fea0003800200 */
.L_x_19595:
[----:B-1----:R-:W1:Y:S02]  /*14510*/  LDC.64 R2, c[0x0][0x380] ;  /* 0x0000e000ff027b82 */ /* 0x002e640000000a00 */
[----:B-1----:R-:W-:-:S04]  /*14520*/  LEA R238, R2, R238, 0x2 ;  /* 0x000000ee02ee7211 */ /* 0x002fc800078e10ff */
[----:B------:R-:W-:-:S13]  /*14530*/  ISETP.GE.AND P0, PT, R238, R3, PT ;  /* 0x00000003ee00720c */ /* 0x000fda0003f06270 */
[----:B------:R-:W-:Y:S05]  /*14540*/  @!P0 BRA `(.L_x_19688) ;  /* 0xfffffecc006c8947 */ /* 0x000fea000383ffff */
.L_x_19201:
[----:B------:R-:W-:Y:S05]  /*14550*/  BSYNC B0 ;  /* 0x0000000000007941 */ /* 0x000fea0003800000 */
.L_x_19200:
        /* <DEDUP_REMOVED lines=29> */
[----:B------:R-:W1:Y:S02]  /*14730*/  S2R R164, SR_TID.X ;  /* 0x0000000000a47919 */ /* 0x000e640000002100 */
[----:B-1----:R-:W-:-:S02]  /*14740*/  SHF.R.U32.HI R0, RZ, 0x5, R164 ;  /* 0x00000005ff007819 */ /* 0x002fc400000116a4 */
[----:B--2---:R-:W-:Y:S02]  /*14750*/  MOV R212, R3 ;  /* 0x0000000300d47202 */ /* 0x004fe40000000f00 */
[----:B------:R-:W1:Y:S01]  /*14760*/  S2R R3, SR_CgaCtaId ;  /* 0x0000000000037919 */ /* 0x000e620000008800 */
[----:B---3--:R-:W-:Y:S02]  /*14770*/  MOV R213, R2 ;  /* 0x0000000200d57202 */ /* 0x008fe40000000f00 */
[----:B------:R-:W-:Y:S01]  /*14780*/  MOV R2, 0x400 ;  /* 0x0000040000027802 */ /* 0x000fe20000000f00 */
[----:B----4-:R-:W-:-:S03]  /*14790*/  IMAD R0, R0, 0xa0, R4 ;  /* 0x000000a000007824 */ /* 0x010fc600078e0204 */
[----:B-1----:R-:W-:-:S04]  /*147a0*/  LEA R3, R3, R2, 0x18 ;  /* 0x0000000203037211 */ /* 0x002fc800078ec0ff */
        /* <DEDUP_REMOVED lines=54> */
[----:B------:R-:W1:Y:S01]  /*14b10*/  LDCU.128 UR16, c[0x0][0x440] ;  /* 0x00008800ff1077ac */ /* 0x000e620008000c00 */
[----:B------:R-:W-:Y:S06]  /*14b20*/  BAR.SYNC.DEFER_BLOCKING 0x0 ;  /* 0x0000000000007b1d */ /* 0x000fec0000010000 */
[----:B------:R-:W0:Y:S01]  /*14b30*/  LDCU.64 UR4, c[0x0][0x460] ;  /* 0x00008c00ff0477ac */ /* 0x000e220008000a00 */
[----:B------:R-:W1:Y:S04]  /*14b40*/  LDS R2, [R0] ;  /* 0x0000000000027984 */ /* 0x000e680000000800 */
        /* <DEDUP_REMOVED lines=188> */
.L_x_19690:
[----:B------:R-:W-:Y:S05]  /*15710*/  BSYNC.RECONVERGENT B0 ;  /* 0x0000000000007941 */ /* 0x000fea0003800200 */
.L_x_19689:
        /* <DEDUP_REMOVED lines=17> */
.L_x_19692:
[----:B------:R-:W-:Y:S05]  /*15830*/  BSYNC.RECONVERGENT B0 ;  /* 0x0000000000007941 */ /* 0x000fea0003800200 */
.L_x_19691:
        /* <DEDUP_REMOVED lines=17> */
.L_x_19694:
[----:B------:R-:W-:Y:S05]  /*15950*/  BSYNC.RECONVERGENT B0 ;  /* 0x0000000000007941 */ /* 0x000fea0003800200 */
.L_x_19693:
        /* <DEDUP_REMOVED lines=134> */
.L_x_19696:
[----:B------:R-:W-:Y:S05]  /*161c0*/  BSYNC.RECONVERGENT B0 ;  /* 0x0000000000007941 */ /* 0x000fea0003800200 */
.L_x_19695:
        /* <DEDUP_REMOVED lines=17> */
.L_x_19698:
[----:B------:R-:W-:Y:S05]  /*162e0*/  BSYNC.RECONVERGENT B0 ;  /* 0x0000000000007941 */ /* 0x000fea0003800200 */
.L_x_19697:
        /* <DEDUP_REMOVED lines=17> */
.L_x_19700:
[----:B------:R-:W-:Y:S05]  /*16400*/  BSYNC.RECONVERGENT B0 ;  /* 0x0000000000007941 */ /* 0x000fea0003800200 */
.L_x_19699:
        /* <DEDUP_REMOVED lines=17> */
.L_x_19702:
[----:B------:R-:W-:Y:S05]  /*16520*/  BSYNC.RECONVERGENT B0 ;  /* 0x0000000000007941 */ /* 0x000fea0003800200 */
.L_x_19701:
        /* <DEDUP_REMOVED lines=17> */
.L_x_19704:
[----:B------:R-:W-:Y:S05]  /*16640*/  BSYNC.RECONVERGENT B0 ;  /* 0x0000000000007941 */ /* 0x000fea0003800200 */
.L_x_19703:
        /* <DEDUP_REMOVED lines=17> */
.L_x_19706:
[----:B------:R-:W-:Y:S05]  /*16760*/  BSYNC.RECONVERGENT B0 ;  /* 0x0000000000007941 */ /* 0x000fea0003800200 */
.L_x_19705:
        /* <DEDUP_REMOVED lines=11> */
.L_x_19214:
[----:B-1----:R-:W-:Y:S01]  /*16820*/  HFMA2 R164, -RZ, RZ, 0, 5.9604644775390625e-08 ;  /* 0x00000001ffa47431 */ /* 0x002fe200000001ff */
[----:B------:R-:W-:Y:S01]  /*16830*/  BSSY B1, `(.L_x_19707) ;  /* 0x0000007000017945 */ /* 0x000fe20003800000 */
[----:B------:R-:W-:Y:S02]  /*16840*/  MOV R165, R192 ;  /* 0x000000c000a57202 */ /* 0x000fe40000000f00 */
[----:B---34-:R-:W-:Y:S02]  /*16850*/  MOV R3, 0x1f ;  /* 0x0000001f00037802 */ /* 0x018fe40000000f00 */
[----:B--2---:R-:W-:-:S07]  /*16860*/  MOV R2, 0xffffffff ;  /* 0xffffffff00027802 */ /* 0x004fce0000000f00 */
[----:B0----5:R-:W-:Y:S05]  /*16870*/  WARPSYNC.COLLECTIVE R2, `(.L_x_19708) ;  /* 0x0000000002087348 */ /* 0x021fea0003c00000 */
[----:B------:R1:W2:Y:S02]  /*16880*/  SHFL.BFLY P0, R168, R165, R164, R3 ;  /* 0x0c0000a4a5a87389 */ /* 0x0002a40000000003 */
[----:B012--5:R-:W-:Y:S05]  /*16890*/  ENDCOLLECTIVE ;  /* 0x000000000000791b */ /* 0x027fea0003800000 */
.L_x_19708:
[----:B------:R-:W-:Y:S05]  /*168a0*/  BSYNC B1 ;  /* 0x0000000000017941 */ /* 0x000fea0003800000 */
.L_x_19707:
        /* <DEDUP_REMOVED lines=9> */
.L_x_19709:
        /* <DEDUP_REMOVED lines=8> */
.L_x_19710:
[----:B------:R-:W-:Y:S02]  /*169c0*/  MOV R165, R167 ;  /* 0x000000a700a57202 */ /* 0x000fe40000000f00 */
[----:B------:R-:W-:-:S05]  /*169d0*/  MOV R2, R168 ;  /* 0x000000a800027202 */ /* 0x000fca0000000f00 */
[----:B------:R-:W-:Y:S01]  /*169e0*/  FADD.FTZ R166, R166, R2 ;  /* 0x00000002a6a67221 */ /* 0x000fe20000010000 */
[----:B------:R-:W-:-:S07]  /*169f0*/  MOV R2, 0xffffffff ;  /* 0xffffffff00027802 */ /* 0x000fce0000000f00 */
[----:B------:R-:W-:Y:S05]  /*16a00*/  WARPSYNC.COLLECTIVE R2, `(.L_x_19711) ;  /* 0x0000000002087348 */ /* 0x000fea0003c00000 */
[----:B------:R0:W1:Y:S02]  /*16a10*/  SHFL.BFLY P0, R168, R165, R164, R3 ;  /* 0x0c0000a4a5a87389 */ /* 0x0000640000000003 */
[----:B01----:R-:W-:Y:S05]  /*16a20*/  ENDCOLLECTIVE ;  /* 0x000000000000791b */ /* 0x003fea0003800000 */
.L_x_19711:
        /* <DEDUP_REMOVED lines=8> */
.L_x_19712:
[----:B------:R-:W-:Y:S02]  /*16ab0*/  MOV R165, R167 ;  /* 0x000000a700a57202 */ /* 0x000fe40000000f00 */
[----:B------:R-:W-:-:S05]  /*16ac0*/  MOV R2, R168 ;  /* 0x000000a800027202 */ /* 0x000fca0000000f00 */
[----:B------:R-:W-:Y:S01]  /*16ad0*/  FADD.FTZ R166, R166, R2 ;  /* 0x00000002a6a67221 */ /* 0x000fe20000010000 */
[----:B------:R-:W-:-:S07]  /*16ae0*/  MOV R2, 0xffffffff ;  /* 0xffffffff00027802 */ /* 0x000fce0000000f00 */
[----:B------:R-:W-:Y:S05]  /*16af0*/  WARPSYNC.COLLECTIVE R2, `(.L_x_19713) ;  /* 0x0000000002087348 */ /* 0x000fea0003c00000 */
[----:B------:R0:W1:Y:S02]  /*16b00*/  SHFL.BFLY P0, R168, R165, R164, R3 ;  /* 0x0c0000a4a5a87389 */ /* 0x0000640000000003 */
[----:B01----:R-:W-:Y:S05]  /*16b10*/  ENDCOLLECTIVE ;  /* 0x000000000000791b */ /* 0x003fea0003800000 */
.L_x_19713:
        /* <DEDUP_REMOVED lines=8> */
.L_x_19714:
[----:B------:R-:W-:Y:S02]  /*16ba0*/  MOV R165, R167 ;  /* 0x000000a700a57202 */ /* 0x000fe40000000f00 */
[----:B------:R-:W-:-:S05]  /*16bb0*/  MOV R2, R168 ;  /* 0x000000a800027202 */ /* 0x000fca0000000f00 */
[----:B------:R-:W-:Y:S01]  /*16bc0*/  FADD.FTZ R166, R166, R2 ;  /* 0x00000002a6a67221 */ /* 0x000fe20000010000 */
[----:B------:R-:W-:-:S07]  /*16bd0*/  MOV R2, 0xffffffff ;  /* 0xffffffff00027802 */ /* 0x000fce0000000f00 */
[----:B------:R-:W-:Y:S05]  /*16be0*/  WARPSYNC.COLLECTIVE R2, `(.L_x_19715) ;  /* 0x0000000002087348 */ /* 0x000fea0003c00000 */
[----:B------:R0:W1:Y:S02]  /*16bf0*/  SHFL.BFLY P0, R168, R165, R164, R3 ;  /* 0x0c0000a4a5a87389 */ /* 0x0000640000000003 */
[----:B01----:R-:W-:Y:S05]  /*16c00*/  ENDCOLLECTIVE ;  /* 0x000000000000791b */ /* 0x003fea0003800000 */
.L_x_19715:
        /* <DEDUP_REMOVED lines=8> */
.L_x_19716:
[----:B------:R-:W-:Y:S02]  /*16c90*/  MOV R165, R167 ;  /* 0x000000a700a57202 */ /* 0x000fe40000000f00 */
[----:B------:R-:W-:-:S07]  /*16ca0*/  MOV R169, R168 ;  /* 0x000000a800a97202 */ /* 0x000fce0000000f00 */
[----:B------:R-:W-:Y:S05]  /*16cb0*/  WARPSYNC.COLLECTIVE R2, `(.L_x_19717) ;  /* 0x0000000002087348 */ /* 0x000fea0003c00000 */
[----:B------:R0:W1:Y:S02]  /*16cc0*/  SHFL.BFLY P0, R168, R165, R164, R3 ;  /* 0x0c0000a4a5a87389 */ /* 0x0000640000000003 */
[----:B01----:R-:W-:Y:S05]  /*16cd0*/  ENDCOLLECTIVE ;  /* 0x000000000000791b */ /* 0x003fea0003800000 */
.L_x_19717:
[----:B------:R-:W-:Y:S01]  /*16ce0*/  MOV R2, R168 ;  /* 0x000000a800027202 */ /* 0x000fe20000000f00 */
[----:B------:R-:W-:Y:S06]  /*16cf0*/  BRA `(.L_x_19718) ;  /* 0xfffffed800047947 */ /* 0x000fec000383ffff */
.L_x_19719:
        /* <DEDUP_REMOVED lines=16> */
.L_x_25509:


//--------------------- .text._ZN10layer_norm22ln_bwd_finalize_kernelINS_22Kernel_traits_finalizeILj1280Ef6__halffS2_fjLb1ELj1024ELj4ENS_18Kernel_traits_baseILj1280EfS2_fS2_fjLj1024EEEEELb1ELb1EEEvNS_9BwdParamsE --------------------------
	.section	.text._ZN10layer_norm22ln_bwd_finalize_kernelINS_22Kernel_traits_finalizeILj1280Ef6__halffS2_fjLb1ELj1024ELj4ENS_18Kernel_traits_baseILj1280EfS2_fS2_fjLj1024EEEEELb1ELb1EEEvNS_9BwdParamsE,"ax",@progbits
	.align	128
        .global         _ZN10layer_norm22ln_bwd_finalize_kernelINS_22Kernel_traits_finalizeILj1280Ef6__halffS2_fjLb1ELj1024ELj4ENS_18Kernel_traits_baseILj1280EfS2_fS2_fjLj1024EEEEELb1ELb1EEEvNS_9BwdParamsE
        .type           _ZN10layer_norm22ln_bwd_finalize_kernelINS_22Kernel_traits_finalizeILj1280Ef6__halffS2_fjLb1ELj1024ELj4ENS_18Kernel_traits_baseILj1280EfS2_fS2_fjLj1024EEEEELb1ELb1EEEvNS_9BwdParamsE,@function
        .size           _ZN10layer_norm22ln_bwd_finalize_kernelINS_22Kernel_traits_finalizeILj1280Ef6__halffS2_fjLb1ELj1024ELj4ENS_18Kernel_traits_baseILj1280EfS2_fS2_fjLj1024EEEEELb1ELb1EEEvNS_9BwdParamsE,(.L_x_25510 - _ZN10layer_norm22ln_bwd_finalize_kernelINS_22Kernel_traits_finalizeILj1280Ef6__halffS2_fjLb1ELj1024ELj4ENS_18Kernel_traits_baseILj1280EfS2_fS2_fjLj1024EEEEELb1ELb1EEEvNS_9BwdParamsE)
        .other          _ZN10layer_norm22ln_bwd_finalize_kernelINS_22Kernel_traits_finalizeILj1280Ef6__halffS2_fjLb1ELj1024ELj4ENS_18Kernel_traits_baseILj1280EfS2_fS2_fjLj1024EEEEELb1ELb1EEEvNS_9BwdParamsE,@"STO_CUDA_ENTRY STV_DEFAULT"
_ZN10layer_norm22ln_bwd_finalize_kernelINS_22Kernel_traits_finalizeILj1280Ef6__halffS2_fjLb1ELj1024ELj4ENS_18Kernel_traits_baseILj1280EfS2_fS2_fjLj1024EEEEELb1ELb1EEEvNS_9BwdParamsE:
.text._ZN10layer_norm22ln_bwd_finalize_kernelINS_22Kernel_traits_finalizeILj1280Ef6__halffS2_fjLb1ELj1024ELj4ENS_18Kernel_traits_baseILj1280EfS2_fS2_fjLj1024EEEEELb1ELb1EEEvNS_9BwdParamsE:
        /* <DEDUP_REMOVED lines=60> */
.L_x_19724:
        /* <DEDUP_REMOVED lines=87> */
.L_x_19723:
[----:B------:R-:W-:Y:S05]  /*0930*/  BSYNC.RECONVERGENT B1 ;  /* 0x0000000000017941 */ /* 0x000fea0003800200 */
.L_x_19722:
        /* <DEDUP_REMOVED lines=50> */
.L_x_19726:
[----:B------:R-:W-:Y:S05]  /*0c60*/  BSYNC.RECONVERGENT B1 ;  /* 0x0000000000017941 */ /* 0x000fea0003800200 */
.L_x_19725:
        /* <DEDUP_REMOVED lines=30> */
.L_x_19728:
[----:B------:R-:W-:Y:S05]  /*0e50*/  BSYNC.RECONVERGENT B1 ;  /* 0x0000000000017941 */ /* 0x000fea0003800200 */
.L_x_19727:
        /* <DEDUP_REMOVED lines=15> */
.L_x_19721:
[----:B------:R-:W-:Y:S05]  /*0f50*/  BSYNC.RECONVERGENT B0 ;  /* 0x0000000000007941 */ /* 0x000fea0003800200 */
.L_x_19720:
        /* <DEDUP_REMOVED lines=70> */
.L_x_19729:
        /* <DEDUP_REMOVED lines=12> */
.L_x_25510:


//--------------------- .text._ZN10layer_norm13ln_bwd_kernelINS_13Kernel_traitsIf6__halffS2_fjLj1280ELj1ELj4ELj1ELj16ENS_18Kernel_traits_baseILj1280EfS2_fS2_fjLj128EEEEELb1ELb1ELb1ELb1EEEvNS_9BwdParamsE --------------------------
	.section	.text._ZN10layer_norm13ln_bwd_kernelINS_13Kernel_traitsIf6__halffS2_fjLj1280ELj1ELj4ELj1ELj16ENS_18Kernel_traits_baseILj1280EfS2_fS2_fjLj128EEEEELb1ELb1ELb1ELb1EEEvNS_9BwdParamsE,"ax",@progbits
	.align	128
        .global         _ZN10layer_norm13ln_bwd_kernelINS_13Kernel_traitsIf6__halffS2_fjLj1280ELj1ELj4ELj1ELj16ENS_18Kernel_traits_baseILj1280EfS2_fS2_fjLj128EEEEELb1ELb1ELb1ELb1EEEvNS_9BwdParamsE
        .type           _ZN10layer_norm13ln_bwd_kernelINS_13Kernel_traitsIf6__halffS2_fjLj1280ELj1ELj4ELj1ELj16ENS_18Kernel_traits_baseILj1280EfS2_fS2_fjLj128EEEEELb1ELb1ELb1ELb1EEEvNS_9BwdParamsE,@function
        .size           _ZN10layer_norm13ln_bwd_kernelINS_13Kernel_traitsIf6__halffS2_fjLj1280ELj1ELj4ELj1ELj16ENS_18Kernel_traits_baseILj1280EfS2_fS2_fjLj128EEEEELb1ELb1ELb1ELb1EEEvNS_9BwdParamsE,(.L_x_25511 - _ZN10layer_norm13ln_bwd_kernelINS_13Kernel_traitsIf6__halffS2_fjLj1280ELj1ELj4ELj1ELj16ENS_18Kernel_traits_baseILj1280EfS2_fS2_fjLj128EEEEELb1ELb1ELb1ELb1EEEvNS_9BwdParamsE)
        .other          _ZN10layer_norm13ln_bwd_kernelINS_13Kernel_traitsIf6__halffS2_fjLj1280ELj1ELj4ELj1ELj16ENS_18Kernel_traits_baseILj1280EfS2_fS2_fjLj128EEEEELb1ELb1ELb1ELb1EEEvNS_9BwdParamsE,@"STO_CUDA_ENTRY STV_DEFAULT"
_ZN10layer_norm13ln_bwd_kernelINS_13Kernel_traitsIf6__halffS2_fjLj1280ELj1ELj4ELj1ELj16ENS_18Kernel_traits_baseILj1280EfS2_fS2_fjLj128EEEEELb1ELb1ELb1ELb1EEEvNS_9BwdParamsE:
.text._ZN10layer_norm13ln_bwd_kernelINS_13Kernel_traitsIf6__halffS2_fjLj1280ELj1ELj4ELj1ELj16ENS_18Kernel_traits_baseILj1280EfS2_fS2_fjLj128EEEEELb1ELb1ELb1ELb1EEEvNS_9BwdParamsE:
        /* <DEDUP_REMOVED lines=157> */
.L_x_20198:
        /* <DEDUP_REMOVED lines=25> */
[----:B------:R-:W-:Y:S01]  /*0b60*/  IMAD.WIDE R2, R251, 0x4, R198 ;  /* 0x00000004fb027825 */ /* 0x000fe200078e02c6 */
[----:B------:R-:W-:Y:S01]  /*0b70*/  LEA.HI R4, R5, R4, RZ, 0x3 ;  /* 0x0000000405047211 */ /* 0x000fe200078f18ff */
[----:B------:R-:W-:Y:S01]  /*0b80*/  STL [R1+0x1f8], R82 ;  /* 0x0001f85201007387 */ /* 0x000fe20000100800 */
[----:B------:R-:W-:Y:S01]  /*0b90*/  MOV R216, UR15 ;  /* 0x0000000f00d87c02 */ /* 0x000fe20008000f00 */
[----:B------:R-:W3:Y:S01]  /*0ba0*/  LDC.64 R236, c[0x0][0x3b0] ;  /* 0x0000ec00ffec7b82 */ /* 0x000ee20000000a00 */
[----:B0-----:R-:W-:Y:S01]  /*0bb0*/  LOP3.LUT R231, R231, 0x1f, RZ, 0xc0, !PT ;  /* 0x0000001fe7e77812 */ /* 0x001fe200078ec0ff */
[----:B------:R-:W-:Y:S03]  /*0bc0*/  STL [R1+0x1f4], R81 ;  /* 0x0001f45101007387 */ /* 0x000fe60000100800 */
[-C--:B------:R-:W-:Y:S01]  /*0bd0*/  LEA.HI.SX32 R16, R4, R231.reuse, 0x1d ;  /* 0x000000e704107211 */ /* 0x080fe200078feaff */
[----:B------:R-:W-:Y:S01]  /*0be0*/  STL [R1+0x1f0], R80 ;  /* 0x0001f05001007387 */ /* 0x000fe20000100800 */
[----:B------:R-:W-:-:S03]  /*0bf0*/  LEA.HI.SX32 R228, R0, R231, 0x1d ;  /* 0x000000e700e47211 */ /* 0x000fc600078feaff */
[----:B------:R2:W4:Y:S01]  /*0c00*/  LDG.E R0, desc[UR6][R2.64] ;  /* 0x0000000602007981 */ /* 0x000522000c1e1900 */
[----:B-1----:R-:W-:Y:S01]  /*0c10*/  IMAD.WIDE.U32 R4, R16, 0x10, R22 ;  /* 0x0000001010047825 */ /* 0x002fe200078e0016 */
[C---:B------:R-:W-:Y:S02]  /*0c20*/  IADD3 R227, PT, PT, R228.reuse, 0x20, RZ ;  /* 0x00000020e4e37810 */ /* 0x040fe40007ffe0ff */
[C---:B------:R-:W-:Y:S01]  /*0c30*/  IADD3 R226, PT, PT, R228.reuse, 0x40, RZ ;  /* 0x00000040e4e27810 */ /* 0x040fe20007ffe0ff */
[----:B------:R-:W-:Y:S01]  /*0c40*/  STL [R1+0x1ec], R79 ;  /* 0x0001ec4f01007387 */ /* 0x000fe20000100800 */
[----:B------:R-:W-:-:S03]  /*0c50*/  IADD3 R225, PT, PT, R228, 0x60, RZ ;  /* 0x00000060e4e17810 */ /* 0x000fc60007ffe0ff */
[----:B------:R0:W3:Y:S01]  /*0c60*/  LDG.E.128 R196, desc[UR6][R4.64] ;  /* 0x0000000604c47981 */ /* 0x0000e2000c1e1d00 */
[C-C-:B--2---:R-:W-:Y:S01]  /*0c70*/  IMAD.WIDE.U32 R2, R228.reuse, 0x20, R12.reuse ;  /* 0x00000020e4027825 */ /* 0x144fe200078e000c */
[----:B------:R-:W-:Y:S02]  /*0c80*/  IADD3 R224, PT, PT, R228, 0x80, RZ ;  /* 0x00000080e4e07810 */ /* 0x000fe40007ffe0ff */
[----:B------:R-:W-:Y:S01]  /*0c90*/  IADD3 R17, PT, PT, R16, 0x60, RZ ;  /* 0x0000006010117810 */ /* 0x000fe20007ffe0ff */
[----:B------:R-:W-:Y:S04]  /*0ca0*/  STL [R1+0x1e8], R78 ;  /* 0x0001e84e01007387 */ /* 0x000fe80000100800 */
[----:B------:R-:W2:Y:S01]  /*0cb0*/  LDG.E.128 R8, desc[UR6][R2.64] ;  /* 0x0000000602087981 */ /* 0x000ea2000c1e1d00 */
[----:B0-----:R-:W-:-:S03]  /*0cc0*/  IMAD.WIDE.U32 R4, R227, 0x20, R12 ;  /* 0x00000020e3047825 */ /* 0x001fc600078e000c */
[----:B------:R0:W2:Y:S04]  /*0cd0*/  LDG.E.128 R200, desc[UR6][R2.64+0x10] ;  /* 0x0000100602c87981 */ /* 0x0000a8000c1e1d00 */
[----:B------:R-:W2:Y:S04]  /*0ce0*/  LDG.E.128 R204, desc[UR6][R4.64] ;  /* 0x0000000604cc7981 */ /* 0x000ea8000c1e1d00 */
[----:B------:R-:W2:Y:S01]  /*0cf0*/  LDG.E.128 R208, desc[UR6][R4.64+0x10] ;  /* 0x0000100604d07981 */ /* 0x000ea2000c1e1d00 */
[----:B0-----:R-:W-:Y:S01]  /*0d00*/  IMAD.WIDE.U32 R2, R226, 0x20, R12 ;  /* 0x00000020e2027825 */ /* 0x001fe200078e000c */
[----:B------:R-:W-:-:S02]  /*0d10*/  IADD3 R20, PT, PT, R16, 0x80, RZ ;  /* 0x0000008010147810 */ /* 0x000fc40007ffe0ff */
[----:B------:R-:W-:Y:S04]  /*0d20*/  STL [R1+0x1e4], R77 ;  /* 0x0001e44d01007387 */ /* 0x000fe80000100800 */
[----:B------:R-:W2:Y:S04]  /*0d30*/  LDG.E.128 R212, desc[UR6][R2.64] ;  /* 0x0000000602d47981 */ /* 0x000ea8000c1e1d00 */
[----:B------:R0:W2:Y:S01]  /*0d40*/  LDG.E.128 R4, desc[UR6][R2.64+0x10] ;  /* 0x0000100602047981 */ /* 0x0000a2000c1e1d00 */
[----:B------:R-:W-:Y:S02]  /*0d50*/  ISETP.NE.U32.AND P0, PT, R247, RZ, PT ;  /* 0x000000fff700720c */ /* 0x000fe40003f05070 */
[----:B-----5:R-:W-:Y:S01]  /*0d60*/  ISETP.GE.AND P3, PT, R248, 0x1, PT ;  /* 0x00000001f800780c */ /* 0x020fe20003f66270 */
[----:B------:R-:W-:Y:S01]  /*0d70*/  STL [R1+0x1e0], R76 ;  /* 0x0001e04c01007387 */ /* 0x000fe20000100800 */
[----:B0-----:R-:W-:Y:S01]  /*0d80*/  IMAD.WIDE.U32 R2, R225, 0x20, R12 ;  /* 0x00000020e1027825 */ /* 0x001fe200078e000c */
[----:B------:R-:W-:-:S02]  /*0d90*/  ISETP.NE.AND.EX P0, PT, R216, RZ, PT, P0 ;  /* 0x000000ffd800720c */ /* 0x000fc40003f05300 */
[----:B------:R-:W-:Y:S01]  /*0da0*/  STL [R1+0x1dc], R75 ;  /* 0x0001dc4b01007387 */ /* 0x000fe20000100800 */
[----:B------:R-:W-:-:S03]  /*0db0*/  IMAD.WIDE.U32 R12, R224, 0x20, R12 ;  /* 0x00000020e00c7825 */ /* 0x000fc600078e000c */
[----:B------:R-:W2:Y:S04]  /*0dc0*/  LDG.E.128 R180, desc[UR6][R2.64] ;  /* 0x0000000602b47981 */ /* 0x000ea8000c1e1d00 */
[----:B------:R0:W2:Y:S04]  /*0dd0*/  LDG.E.128 R184, desc[UR6][R2.64+0x10] ;  /* 0x0000100602b87981 */ /* 0x0000a8000c1e1d00 */
[----:B------:R-:W2:Y:S01]  /*0de0*/  LDG.E.128 R188, desc[UR6][R12.64] ;  /* 0x000000060cbc7981 */ /* 0x000ea2000c1e1d00 */
[----:B------:R-:W1:Y:S03]  /*0df0*/  @P0 LDC.64 R222, c[0x0][0x438] ;  /* 0x00010e00ffde0b82 */ /* 0x000e660000000a00 */
[----:B------:R0:W2:Y:S02]  /*0e00*/  LDG.E.128 R192, desc[UR6][R12.64+0x10] ;  /* 0x000010060cc07981 */ /* 0x0000a4000c1e1d00 */
[----:B0-----:R-:W-:-:S02]  /*0e10*/  IADD3 R2, PT, PT, R16, 0x20, RZ ;  /* 0x0000002010027810 */ /* 0x001fc40007ffe0ff */
[----:B------:R-:W-:Y:S01]  /*0e20*/  STL [R1+0x1d8], R74 ;  /* 0x0001d84a01007387 */ /* 0x000fe20000100800 */
[----:B------:R-:W0:Y:S02]  /*0e30*/  @P0 LDC.64 R218, c[0x0][0x438] ;  /* 0x00010e00ffda0b82 */ /* 0x000e240000000a00 */
[----:B------:R-:W-:Y:S01]  /*0e40*/  IMAD.WIDE.U32 R2, R2, 0x10, R22 ;  /* 0x0000001002027825 */ /* 0x000fe200078e0016 */
[----:B------:R-:W-:Y:S01]  /*0e50*/  STL [R1+0x1d4], R73 ;  /* 0x0001d44901007387 */ /* 0x000fe20000100800 */
[----:B------:R-:W-:-:S03]  /*0e60*/  IADD3 R12, PT, PT, R16, 0x40, RZ ;  /* 0x00000040100c7810 */ /* 0x000fc60007ffe0ff */
[----:B------:R1:W2:Y:S01]  /*0e70*/  LDG.E.128 R24, desc[UR6][R2.64] ;  /* 0x0000000602187981 */ /* 0x0002a2000c1e1d00 */
[----:B------:R-:W0:Y:S03]  /*0e80*/  @P0 LDC.64 R220, c[0x0][0x438] ;  /* 0x00010e00ffdc0b82 */ /* 0x000e260000000a00 */
[----:B------:R-:W-:Y:S04]  /*0e90*/  STL [R1+0x1d0], R72 ;  /* 0x0001d04801007387 */ /* 0x000fe80000100800 */
[----:B------:R-:W-:Y:S01]  /*0ea0*/  STL [R1+0x1cc], R71 ;  /* 0x0001cc4701007387 */ /* 0x000fe20000100800 */
[----:B-1----:R-:W-:-:S03]  /*0eb0*/  IMAD.WIDE.U32 R2, R12, 0x10, R22 ;  /* 0x000000100c027825 */ /* 0x002fc600078e0016 */
[----:B------:R-:W-:Y:S04]  /*0ec0*/  STL [R1+0x1c8], R70 ;  /* 0x0001c84601007387 */ /* 0x000fe80000100800 */
[----:B------:R1:W2:Y:S04]  /*0ed0*/  LDG.E.128 R12, desc[UR6][R2.64] ;  /* 0x00000006020c7981 */ /* 0x0002a8000c1e1d00 */
[----:B------:R-:W-:Y:S04]  /*0ee0*/  STL [R1+0x1c4], R69 ;  /* 0x0001c44501007387 */ /* 0x000fe80000100800 */
[----:B------:R-:W-:Y:S01]  /*0ef0*/  STL [R1+0x1c0], R68 ;  /* 0x0001c04401007387 */ /* 0x000fe20000100800 */
[----:B-1----:R-:W-:-:S05]  /*0f00*/  IMAD.WIDE.U32 R2, R17, 0x10, R22 ;  /* 0x0000001011027825 */ /* 0x002fca00078e0016 */
[----:B------:R1:W2:Y:S02]  /*0f10*/  LDG.E.128 R16, desc[UR6][R2.64] ;  /* 0x0000000602107981 */ /* 0x0002a4000c1e1d00 */
[----:B-1----:R-:W-:-:S05]  /*0f20*/  IMAD.WIDE.U32 R2, R20, 0x10, R22 ;  /* 0x0000001014027825 */ /* 0x002fca00078e0016 */
[----:B------:R1:W2:Y:S04]  /*0f30*/  LDG.E.128 R20, desc[UR6][R2.64] ;  /* 0x0000000602147981 */ /* 0x0002a8000c1e1d00 */
[----:B------:R0:W-:Y:S01]  /*0f40*/  STL [R1+0x4], R216 ;  /* 0x000004d801007387 */ /* 0x0001e20000100800 */
[----:B------:R-:W-:Y:S02]  /*0f50*/  ISETP.NE.AND P1, PT, RZ, UR9, PT ;  /* 0x00000009ff007c0c */ /* 0x000fe4000bf25270 */
[----:B------:R-:W-:Y:S01]  /*0f60*/  MOV R234, RZ ;  /* 0x000000ff00ea7202 */ /* 0x000fe20000000f00 */
[----:B------:R-:W-:Y:S01]  /*0f70*/  @P0 IMAD.WIDE.U32 R222, R225, 0x20, R222 ;  /* 0x00000020e1de0825 */ /* 0x000fe200078e00de */
[----:B------:R-:W2:Y:S01]  /*0f80*/  LDL R239, [R1+0x1b0] ;  /* 0x0001b00001ef7983 */ /* 0x000ea20000100800 */
[----:B-1----:R-:W1:Y:S02]  /*0f90*/  @P0 LDC.64 R2, c[0x0][0x438] ;  /* 0x00010e00ff020b82 */ /* 0x002e640000000a00 */
[----:B0-----:R-:W-:Y:S01]  /*0fa0*/  @P0 IMAD.WIDE.U32 R218, R227, 0x20, R218 ;  /* 0x00000020e3da0825 */ /* 0x001fe200078e00da */
[----:B------:R-:W5:Y:S01]  /*0fb0*/  @P0 LDG.E.128 R40, desc[UR6][R222.64] ;  /* 0x00000006de280981 */ /* 0x000f62000c1e1d00 */
[----:B------:R-:W-:-:S02]  /*0fc0*/  @P3 IADD3 R216, PT, PT, R248, -0x1, RZ ;  /* 0xfffffffff8d83810 */ /* 0x000fc40007ffe0ff */
[----:B------:R-:W-:Y:S01]  /*0fd0*/  @P0 IMAD.WIDE.U32 R220, R226, 0x20, R220 ;  /* 0x00000020e2dc0825 */ /* 0x000fe200078e00dc */
[----:B------:R-:W5:Y:S03]  /*0fe0*/  @P0 LDG.E.128 R56, desc[UR6][R218.64] ;  /* 0x00000006da380981 */ /* 0x000f66000c1e1d00 */
[----:B------:R-:W-:Y:S01]  /*0ff0*/  @P3 IMAD R229, R216, UR8, RZ ;  /* 0x00000008d8e53c24 */ /* 0x000fe2000f8e02ff */
[----:B------:R-:W5:Y:S01]  /*1000*/  @P0 LDG.E.128 R52, desc[UR6][R218.64+0x10] ;  /* 0x00001006da340981 */ /* 0x000f62000c1e1d00 */
[----:B------:R-:W0:Y:S03]  /*1010*/  @P0 LDC.64 R216, c[0x0][0x438] ;  /* 0x00010e00ffd80b82 */ /* 0x000e260000000a00 */
[----:B------:R-:W-:Y:S01]  /*1020*/  @P3 SHF.R.S32.HI R230, RZ, 0x1f, R229 ;  /* 0x0000001fffe63819 */ /* 0x000fe200000114e5 */
[----:B------:R-:W5:Y:S03]  /*1030*/  @P0 LDG.E.128 R48, desc[UR6][R220.64] ;  /* 0x00000006dc300981 */ /* 0x000f66000c1e1d00 */
[----:B------:R-:W-:Y:S01]  /*1040*/  @P3 LEA.HI R230, R230, R229, RZ, 0x3 ;  /* 0x000000e5e6e63211 */ /* 0x000fe200078f18ff */
[----:B------:R-:W5:Y:S03]  /*1050*/  @P0 LDG.E.128 R44, desc[UR6][R220.64+0x10] ;  /* 0x00001006dc2c0981 */ /* 0x000f66000c1e1d00 */
[----:B------:R-:W-:Y:S01]  /*1060*/  @P3 LEA.HI.SX32 R234, R230, R231, 0x1d ;  /* 0x000000e7e6ea3211 */ /* 0x000fe200078feaff */
[----:B-1----:R-:W-:Y:S01]  /*1070*/  @P0 IMAD.WIDE.U32 R2, R228, 0x20, R2 ;  /* 0x00000020e4020825 */ /* 0x002fe200078e0002 */
[----:B------:R-:W5:Y:S04]  /*1080*/  @P0 LDG.E.128 R36, desc[UR6][R222.64+0x10] ;  /* 0x00001006de240981 */ /* 0x000f68000c1e1d00 */
[----:B------:R-:W5:Y:S04]  /*1090*/  @P0 LDG.E.128 R64, desc[UR6][R2.64] ;  /* 0x0000000602400981 */ /* 0x000f68000c1e1d00 */
[----:B------:R1:W5:Y:S01]  /*10a0*/  @P0 LDG.E.128 R60, desc[UR6][R2.64+0x10] ;  /* 0x00001006023c0981 */ /* 0x000362000c1e1d00 */
[----:B0-----:R-:W-:-:S03]  /*10b0*/  @P0 IMAD.WIDE.U32 R224, R224, 0x20, R216 ;  /* 0x00000020e0e00825 */ /* 0x001fc600078e00d8 */
[----:B------:R-:W2:Y:S04]  /*10c0*/  LDL R238, [R1+0x1b4] ;  /* 0x0001b40001ee7983 */ /* 0x000ea80000100800 */
[----:B------:R-:W2:Y:S01]  /*10d0*/  LDL R235, [R1+0x1a0] ;  /* 0x0001a00001eb7983 */ /* 0x000ea20000100800 */
[C---:B-1----:R-:W-:Y:S02]  /*10e0*/  IADD3 R3, PT, PT, R234.reuse, 0x60, RZ ;  /* 0x00000060ea037810 */ /* 0x042fe40007ffe0ff */
[----:B------:R-:W-:Y:S01]  /*10f0*/  IADD3 R2, PT, PT, R234, 0x80, RZ ;  /* 0x00000080ea027810 */ /* 0x000fe20007ffe0ff */
[----:B------:R-:W5:Y:S04]  /*1100*/  @P0 LDG.E.128 R32, desc[UR6][R224.64] ;  /* 0x00000006e0200981 */ /* 0x000f68000c1e1d00 */
[----:B------:R0:W5:Y:S01]  /*1110*/  @P0 LDG.E.128 R28, desc[UR6][R224.64+0x10] ;  /* 0x00001006e01c0981 */ /* 0x000162000c1e1d00 */
[----:B----4-:R-:W-:Y:S01]  /*1120*/  FSEL R0, R0, RZ, !P1 ;  /* 0x000000ff00007208 */ /* 0x010fe20004800000 */
[----:B---3--:R-:W-:-:S04]  /*1130*/  HADD2.F32 R217, -RZ, R199.H0_H0 ;  /* 0x200000c7ffd97230 */ /* 0x008fc80000004100 */
[C---:B--2---:R-:W-:Y:S01]  /*1140*/  FADD.FTZ R231, -R0.reuse, R10 ;  /* 0x0000000a00e77221 */ /* 0x044fe20000010100 */
[C---:B------:R-:W-:Y:S01]  /*1150*/  FADD.FTZ R230, -R0.reuse, R11 ;  /* 0x0000000b00e67221 */ /* 0x040fe20000010100 */
[C---:B------:R-:W-:Y:S01]  /*1160*/  FADD.FTZ R233, -R0.reuse, R8 ;  /* 0x0000000800e97221 */ /* 0x040fe20000010100 */
[----:B------:R-:W-:Y:S01]  /*1170*/  FADD.FTZ R232, -R0, R9 ;  /* 0x0000000900e87221 */ /* 0x000fe20000010100 */
[--C-:B------:R-:W-:Y:S02]  /*1180*/  HADD2.F32 R10, -RZ, R197.reuse.H0_H0 ;  /* 0x200000c5ff0a7230 */ /* 0x100fe40000004100 */
[----:B------:R-:W-:Y:S02]  /*1190*/  HADD2.F32 R11, -RZ, R197.H1_H1 ;  /* 0x300000c5ff0b7230 */ /* 0x000fe40000004100 */
[--C-:B------:R-:W-:Y:S02]  /*11a0*/  HADD2.F32 R9, -RZ, R198.reuse.H0_H0 ;  /* 0x200000c6ff097230 */ /* 0x100fe40000004100 */
[----:B------:R-:W-:Y:S01]  /*11b0*/  HADD2.F32 R8, -RZ, R198.H1_H1 ;  /* 0x300000c6ff087230 */ /* 0x000fe20000004100 */
[C---:B------:R-:W-:Y:S01]  /*11c0*/  IADD3 R198, PT, PT, R234.reuse, 0x40, RZ ;  /* 0x00000040eac67810 */ /* 0x040fe20007ffe0ff */
[----:B------:R-:W-:Y:S01]  /*11d0*/  HADD2.F32 R197, -RZ, R199.H1_H1 ;  /* 0x300000c7ffc57230 */ /* 0x000fe20000004100 */
        /* <DEDUP_REMOVED lines=24> */
[----:B------:R-:W-:Y:S01]  /*1360*/  FADD.FTZ R69, -R0, R205 ;  /* 0x000000cd00457221 */ /* 0x000fe20000010100 */
[----:B------:R-:W-:Y:S01]  /*1370*/  MOV R220, R79 ;  /* 0x0000004f00dc7202 */ /* 0x000fe20000000f00 */
[----:B------:R-:W2:Y:S01]  /*1380*/  LDL R234, [R1+0x1a4] ;  /* 0x0001a40001ea7983 */ /* 0x000ea20000100800 */
[----:B------:R-:W-:Y:S01]  /*1390*/  IMAD.WIDE.U32 R2, R2, 0x8, R236 ;  /* 0x0000000802027825 */ /* 0x000fe200078e00ec */
[----:B------:R-:W-:-:S03]  /*13a0*/  MOV R221, R78 ;  /* 0x0000004e00dd7202 */ /* 0x000fc60000000f00 */
[C---:B------:R-:W-:Y:S01]  /*13b0*/  FADD.FTZ R208, -R0.reuse, R187 ;  /* 0x000000bb00d07221 */ /* 0x040fe20000010100 */
[----:B------:R-:W3:Y:S01]  /*13c0*/  LDL R237, [R1+0x1b8] ;  /* 0x0001b80001ed7983 */ /* 0x000ee20000100800 */
[----:B------:R-:W-:Y:S01]  /*13d0*/  MOV R222, R77 ;  /* 0x0000004d00de7202 */ /* 0x000fe20000000f00 */
[C---:B------:R-:W-:Y:S01]  /*13e0*/  FADD.FTZ R211, -R0.reuse, R184 ;  /* 0x000000b800d37221 */ /* 0x040fe20000010100 */
[----:B------:R-:W-:Y:S01]  /*13f0*/  MOV R223, R76 ;  /* 0x0000004c00df7202 */ /* 0x000fe20000000f00 */
[----:B------:R-:W4:Y:S01]  /*1400*/  LDL R236, [R1+0x1bc] ;  /* 0x0001bc0001ec7983 */ /* 0x000f220000100800 */
[C---:B------:R-:W-:Y:S01]  /*1410*/  FADD.FTZ R209, -R0.reuse, R186 ;  /* 0x000000ba00d17221 */ /* 0x040fe20000010100 */
[C---:B------:R-:W-:Y:S01]  /*1420*/  FADD.FTZ R187, -R0.reuse, R190 ;  /* 0x000000be00bb7221 */ /* 0x040fe20000010100 */
[----:B0-----:R-:W-:Y:S01]  /*1430*/  MOV R224, R75 ;  /* 0x0000004b00e07202 */ /* 0x001fe20000000f00 */
[C---:B------:R-:W-:Y:S01]  /*1440*/  FADD.FTZ R210, -R0.reuse, R185 ;  /* 0x000000b900d27221 */ /* 0x040fe20000010100 */
[----:B------:R-:W-:Y:S01]  /*1450*/  MOV R190, R73 ;  /* 0x0000004900be7202 */ /* 0x000fe20000000f00 */
        /* <DEDUP_REMOVED lines=8> */
[----:B------:R-:W-:Y:S01]  /*14e0*/  FADD.FTZ R188, -R0, R188 ;  /* 0x000000bc00bc7221 */ /* 0x000fe20000010100 */
[----:B------:R-:W-:-:S02]  /*14f0*/  HADD2.F32 R7, -RZ, R26.H0_H0 ;  /* 0x2000001aff077230 */ /* 0x000fc40000004100 */
[C---:B------:R-:W-:Y:S01]  /*1500*/  FADD.FTZ R189, -R0.reuse, R189 ;  /* 0x000000bd00bd7221 */ /* 0x040fe20000010100 */
[----:B------:R-:W-:Y:S01]  /*1510*/  HADD2.F32 R6, -RZ, R26.H1_H1 ;  /* 0x3000001aff067230 */ /* 0x000fe20000004100 */
[----:B------:R-:W-:Y:S01]  /*1520*/  MOV R225, R74 ;  /* 0x0000004a00e17202 */ /* 0x000fe20000000f00 */
[----:B------:R-:W2:Y:S01]  /*1530*/  LDL R26, [R1+0x1ac] ;  /* 0x0001ac00011a7983 */ /* 0x000ea20000100800 */
[--C-:B------:R-:W-:Y:S02]  /*1540*/  HADD2.F32 R5, -RZ, R27.reuse.H0_H0 ;  /* 0x2000001bff057230 */ /* 0x100fe40000004100 */
[----:B------:R-:W-:Y:S02]  /*1550*/  HADD2.F32 R4, -RZ, R27.H1_H1 ;  /* 0x3000001bff047230 */ /* 0x000fe40000004100 */
[C---:B------:R-:W-:Y:S01]  /*1560*/  FMUL.FTZ R246, R249.reuse, R232 ;  /* 0x000000e8f9f67220 */ /* 0x040fe20000410000 */
[----:B------:R-:W2:Y:S01]  /*1570*/  LDL.LU R27, [R1+0x98] ;  /* 0x00009800011b7983 */ /* 0x000ea20000300800 */
[----:B------:R-:W-:Y:S01]  /*1580*/  MOV R193, R70 ;  /* 0x0000004600c17202 */ /* 0x000fe20000000f00 */
[C---:B------:R-:W-:Y:S01]  /*1590*/  FADD.FTZ R183, -R0.reuse, R194 ;  /* 0x000000c200b77221 */ /* 0x040fe20000010100 */
[----:B------:R-:W-:Y:S01]  /*15a0*/  MOV R192, R71 ;  /* 0x0000004700c07202 */ /* 0x000fe20000000f00 */
[----:B------:R-:W-:Y:S01]  /*15b0*/  FADD.FTZ R182, -R0, R195 ;  /* 0x000000c300b67221 */ /* 0x000fe20000010100 */
[----:B------:R-:W-:Y:S01]  /*15c0*/  MOV R194, R69 ;  /* 0x0000004500c27202 */ /* 0x000fe20000000f00 */
[----:B------:R-:W-:Y:S01]  /*15d0*/  HADD2.F32 R216, -RZ, R196.H0_H0 ;  /* 0x200000c4ffd87230 */ /* 0x000fe20000004100 */
[----:B------:R-:W-:Y:S01]  /*15e0*/  MOV R195, R68 ;  /* 0x0000004400c37202 */ /* 0x000fe20000000f00 */
[C---:B------:R-:W-:Y:S01]  /*15f0*/  FMUL.FTZ R0, R249.reuse, R233 ;  /* 0x000000e9f9007220 */ /* 0x040fe20000410000 */
[C---:B------:R-:W-:Y:S01]  /*1600*/  FMUL.FTZ R244, R249.reuse, R230 ;  /* 0x000000e6f9f47220 */ /* 0x040fe20000410000 */
[C---:B------:R-:W-:Y:S01]  /*1610*/  FMUL.FTZ R245, R249.reuse, R231 ;  /* 0x000000e7f9f57220 */ /* 0x040fe20000410000 */
[----:B------:R-:W-:Y:S01]  /*1620*/  FMUL.FTZ R243, R249, R229 ;  /* 0x000000e5f9f37220 */ /* 0x000fe20000410000 */
[----:B------:R-:W-:Y:S01]  /*1630*/  FMUL.FTZ R235, R235, R9 ;  /* 0x00000009ebeb7220 */ /* 0x000fe20000410000 */
[----:B------:R-:W-:-:S02]  /*1640*/  HADD2.F32 R79, -RZ, R18.H0_H0 ;  /* 0x20000012ff4f7230 */ /* 0x000fc40000004100 */
[C---:B------:R-:W-:Y:S01]  /*1650*/  FMUL.FTZ R241, R249.reuse, R227 ;  /* 0x000000e3f9f17220 */ /* 0x040fe20000410000 */
[----:B------:R-:W-:Y:S02]  /*1660*/  HADD2.F32 R78, -RZ, R18.H1_H1 ;  /* 0x30000012ff4e7230 */ /* 0x000fe40000004100 */
[C---:B------:R-:W-:Y:S01]  /*1670*/  FMUL.FTZ R242, R249.reuse, R228 ;  /* 0x000000e4f9f27220 */ /* 0x040fe20000410000 */
[----:B------:R-:W2:Y:S01]  /*1680*/  LDL R18, [R1+0x1a8] ;  /* 0x0001a80001127983 */ /* 0x000ea20000100800 */
[--C-:B------:R-:W-:Y:S02]  /*1690*/  HADD2.F32 R77, -RZ, R19.reuse.H0_H0 ;  /* 0x20000013ff4d7230 */ /* 0x100fe40000004100 */
[----:B------:R-:W-:Y:S02]  /*16a0*/  HADD2.F32 R76, -RZ, R19.H1_H1 ;  /* 0x30000013ff4c7230 */ /* 0x000fe40000004100 */
[----:B------:R-:W-:Y:S01]  /*16b0*/  FMUL.FTZ R240, R249, R226 ;  /* 0x000000e2f9f07220 */ /* 0x000fe20000410000 */
[----:B------:R-:W2:Y:S01]  /*16c0*/  LDL.LU R19, [R1+0x94] ;  /* 0x0000940001137983 */ /* 0x000ea20000300800 */
[----:B------:R-:W-:-:S02]  /*16d0*/  HADD2.F32 R75, -RZ, R20.H0_H0 ;  /* 0x20000014ff4b7230 */ /* 0x000fc40000004100 */
[----:B------:R-:W-:Y:S01]  /*16e0*/  HADD2.F32 R73, -RZ, R20.H1_H1 ;  /* 0x30000014ff497230 */ /* 0x000fe20000004100 */
[----:B------:R-:W5:Y:S01]  /*16f0*/  LDG.E.64 R204, desc[UR6][R200.64] ;  /* 0x00000006c8cc7981 */ /* 0x000f62000c1e1b00 */
[--C-:B------:R-:W-:Y:S02]  /*1700*/  HADD2.F32 R72, -RZ, R21.reuse.H0_H0 ;  /* 0x20000015ff487230 */ /* 0x100fe40000004100 */
[----:B------:R-:W-:Y:S01]  /*1710*/  HADD2.F32 R70, -RZ, R21.H1_H1 ;  /* 0x30000015ff467230 */ /* 0x000fe20000004100 */
[----:B------:R-:W2:Y:S01]  /*1720*/  LDL.LU R20, [R1+0x90] ;  /* 0x0000900001147983 */ /* 0x000ea20000300800 */
[--C-:B------:R-:W-:Y:S02]  /*1730*/  HADD2.F32 R74, -RZ, R22.reuse.H0_H0 ;  /* 0x20000016ff4a7230 */ /* 0x100fe40000004100 */
[----:B------:R-:W-:Y:S01]  /*1740*/  HADD2.F32 R71, -RZ, R22.H1_H1 ;  /* 0x30000016ff477230 */ /* 0x000fe20000004100 */
[----:B------:R-:W2:Y:S01]  /*1750*/  LDL.LU R21, [R1+0x8c] ;  /* 0x00008c0001157983 */ /* 0x000ea20000300800 */
[----:B------:R-:W-:-:S02]  /*1760*/  HADD2.F32 R69, -RZ, R23.H0_H0 ;  /* 0x20000017ff457230 */ /* 0x000fc40000004100 */
[----:B------:R-:W-:Y:S01]  /*1770*/  HADD2.F32 R68, -RZ, R23.H1_H1 ;  /* 0x30000017ff447230 */ /* 0x000fe20000004100 */
[----:B------:R-:W2:Y:S04]  /*1780*/  LDL.LU R22, [R1+0x88] ;  /* 0x0000880001167983 */ /* 0x000ea80000300800 */
[----:B------:R-:W2:Y:S04]  /*1790*/  LDL.LU R23, [R1+0x84] ;  /* 0x0000840001177983 */ /* 0x000ea80000300800 */
[----:B------:R-:W2:Y:S04]  /*17a0*/  LDL.LU R233, [R1+0x80] ;  /* 0x0000800001e97983 */ /* 0x000ea80000300800 */
[----:B------:R-:W2:Y:S01]  /*17b0*/  LDL.LU R232, [R1+0x7c] ;  /* 0x00007c0001e87983 */ /* 0x000ea20000300800 */
[----:B------:R-:W-:-:S02]  /*17c0*/  HADD2.F32 R196, -RZ, R196.H1_H1 ;  /* 0x300000c4ffc47230 */ /* 0x000fc40000004100 */
[----:B------:R-:W-:Y:S01]  /*17d0*/  FFMA.FTZ R111, R244, R11, R111 ;  /* 0x0000000bf46f7223 */ /* 0x000fe2000001006f */
[----:B------:R-:W-:Y:S01]  /*17e0*/  FFMA.FTZ R110, R245, R10, R110 ;  /* 0x0000000af56e7223 */ /* 0x000fe2000001006e */
[----:B------:R-:W-:Y:S01]  /*17f0*/  FFMA.FTZ R112, R243, R9, R112 ;  /* 0x00000009f3707223 */ /* 0x000fe20000010070 */
[----:B------:R-:W-:Y:S02]  /*1800*/  HADD2.F32 R252, -RZ, R14.H0_H0 ;  /* 0x2000000efffc7230 */ /* 0x000fe40000004100 */
[C---:B------:R-:W-:Y:S01]  /*1810*/  FMUL.FTZ R219, R249.reuse, R219 ;  /* 0x000000dbf9db7220 */ /* 0x040fe20000410000 */
[----:B------:R-:W-:Y:S02]  /*1820*/  HADD2.F32 R82, -RZ, R15.H0_H0 ;  /* 0x2000000fff527230 */ /* 0x000fe40000004100 */
[----:B------:R-:W-:Y:S01]  /*1830*/  FMUL.FTZ R218, R249, R218 ;  /* 0x000000daf9da7220 */ /* 0x000fe20000410000 */
[----:B------:R-:W-:Y:S01]  /*1840*/  HADD2.F32 R81, -RZ, R16.H0_H0 ;  /* 0x20000010ff517230 */ /* 0x000fe20000004100 */
[----:B------:R-:W5:Y:S01]  /*1850*/  LDG.E.64 R206, desc[UR6][R206.64] ;  /* 0x00000006cece7981 */ /* 0x000f62000c1e1b00 */
[----:B------:R-:W-:-:S03]  /*1860*/  HADD2.F32 R80, -RZ, R17.H0_H0 ;  /* 0x20000011ff507230 */ /* 0x000fc60000004100 */
[----:B------:R-:W5:Y:S01]  /*1870*/  LDG.E.64 R202, desc[UR6][R202.64] ;  /* 0x00000006caca7981 */ /* 0x000f62000c1e1b00 */
[----:B---3--:R-:W-:Y:S01]  /*1880*/  FMUL.FTZ R237, R237, R10 ;  /* 0x0000000aeded7220 */ /* 0x008fe20000410000 */
[----:B----4-:R-:W-:Y:S01]  /*1890*/  FMUL.FTZ R236, R236, R11 ;  /* 0x0000000becec7220 */ /* 0x010fe20000410000 */
[----:B--2---:R-:W-:Y:S01]  /*18a0*/  FADD.FTZ R27, R27, R197 ;  /* 0x000000c51b1b7221 */ /* 0x004fe20000010000 */
[--C-:B------:R-:W-:Y:S02]  /*18b0*/  HADD2.F32 R181, -RZ, R24.reuse.H0_H0 ;  /* 0x20000018ffb57230 */ /* 0x100fe40000004100 */
[----:B------:R-:W-:Y:S02]  /*18c0*/  HADD2.F32 R180, -RZ, R24.H1_H1 ;  /* 0x30000018ffb47230 */ /* 0x000fe40000004100 */
[----:B------:R-:W-:Y:S01]  /*18d0*/  FFMA.FTZ R114, R241, R217, R114 ;  /* 0x000000d9f1727223 */ /* 0x000fe20000010072 */
[-C--:B------:R-:W-:Y:S01]  /*18e0*/  FFMA.FTZ R108, R0, R216.reuse, R108 ;  /* 0x000000d8006c7223 */ /* 0x080fe2000001006c */
[----:B------:R-:W-:Y:S01]  /*18f0*/  FMUL.FTZ R239, R239, R216 ;  /* 0x000000d8efef7220 */ /* 0x000fe20000410000 */
[-C--:B------:R-:W-:Y:S01]  /*1900*/  FFMA.FTZ R113, R242, R8.reuse, R113 ;  /* 0x00000008f2717223 */ /* 0x080fe20000010071 */
[----:B------:R-:W-:Y:S01]  /*1910*/  FMUL.FTZ R234, R234, R8 ;  /* 0x00000008eaea7220 */ /* 0x000fe20000410000 */
[C---:B------:R-:W-:Y:S01]  /*1920*/  FMUL.FTZ R228, R249.reuse, R192 ;  /* 0x000000c0f9e47220 */ /* 0x040fe20000410000 */
[C---:B------:R-:W-:Y:S01]  /*1930*/  FMUL.FTZ R231, R249.reuse, R195 ;  /* 0x000000c3f9e77220 */ /* 0x040fe20000410000 */
[C---:B------:R-:W-:Y:S01]  /*1940*/  FMUL.FTZ R227, R249.reuse, R191 ;  /* 0x000000bff9e37220 */ /* 0x040fe20000410000 */
[C---:B------:R-:W-:Y:S01]  /*1950*/  FMUL.FTZ R230, R249.reuse, R194 ;  /* 0x000000c2f9e67220 */ /* 0x040fe20000410000 */
[C---:B------:R-:W-:Y:S01]  /*1960*/  FMUL.FTZ R226, R249.reuse, R190 ;  /* 0x000000bef9e27220 */ /* 0x040fe20000410000 */
[----:B------:R-:W-:Y:S01]  /*1970*/  FFMA.FTZ R115, R240, R197, R115 ;  /* 0x000000c5f0737223 */ /* 0x000fe20000010073 */
[----:B------:R-:W-:Y:S01]  /*1980*/  FMUL.FTZ R229, R249, R193 ;  /* 0x000000c1f9e57220 */ /* 0x000fe20000410000 */
[----:B------:R-:W5:Y:S01]  /*1990*/  LDG.E.64 R200, desc[UR6][R198.64] ;  /* 0x00000006c6c87981 */ /* 0x000f62000c1e1b00 */
[----:B------:R-:W-:Y:S01]  /*19a0*/  FADD.FTZ R19, R19, R217 ;  /* 0x000000d913137221 */ /* 0x000fe20000010000 */
[----:B------:R-:W-:Y:S01]  /*19b0*/  FADD.FTZ R20, R20, R8 ;  /* 0x0000000814147221 */ /* 0x000fe20000010000 */
[----:B------:R-:W-:Y:S01]  /*19c0*/  FADD.FTZ R21, R21, R9 ;  /* 0x0000000915157221 */ /* 0x000fe20000010000 */
[----:B------:R-:W-:Y:S01]  /*19d0*/  FADD.FTZ R22, R22, R11 ;  /* 0x0000000b16167221 */ /* 0x000fe20000010000 */
[----:B------:R-:W-:Y:S01]  /*19e0*/  FADD.FTZ R23, R23, R10 ;  /* 0x0000000a17177221 */ /* 0x000fe20000010000 */
[----:B------:R-:W-:Y:S01]  /*19f0*/  FADD.FTZ R233, R233, R196 ;  /* 0x000000c4e9e97221 */ /* 0x000fe20000010000 */
[----:B------:R-:W-:Y:S01]  /*1a00*/  FADD.FTZ R232, R232, R216 ;  /* 0x000000d8e8e87221 */ /* 0x000fe20000010000 */
[----:B------:R-:W-:-:S02]  /*1a10*/  HADD2.F32 R24, -RZ, R25.H0_H0 ;  /* 0x20000019ff187230 */ /* 0x000fc40000004100 */
[C---:B------:R-:W-:Y:S01]  /*1a20*/  FMUL.FTZ R192, R249.reuse, R184 ;  /* 0x000000b8f9c07220 */ /* 0x040fe20000410000 */
[----:B------:R-:W-:Y:S01]  /*1a30*/  FMUL.FTZ R191, R249, R183 ;  /* 0x000000b7f9bf7220 */ /* 0x000fe20000410000 */
[----:B------:R-:W-:Y:S01]  /*1a40*/  FFMA.FTZ R109, R246, R196, R109 ;  /* 0x000000c4f66d7223 */ /* 0x000fe2000001006d */
[----:B------:R-:W-:Y:S04]  /*1a50*/  STL [R1+0x7c], R232 ;  /* 0x00007ce801007387 */ /* 0x000fe80000100800 */
[----:B------:R0:W-:Y:S04]  /*1a60*/  STL [R1+0x80], R233 ;  /* 0x000080e901007387 */ /* 0x0001e80000100800 */
[----:B------:R-:W-:Y:S04]  /*1a70*/  STL [R1+0x84], R23 ;  /* 0x0000841701007387 */ /* 0x000fe80000100800 */
[----:B------:R-:W-:Y:S04]  /*1a80*/  STL [R1+0x88], R22 ;  /* 0x0000881601007387 */ /* 0x000fe80000100800 */
[----:B------:R1:W-:Y:S04]  /*1a90*/  STL [R1+0x8c], R21 ;  /* 0x00008c1501007387 */ /* 0x0003e80000100800 */
[----:B------:R2:W-:Y:S04]  /*1aa0*/  STL [R1+0x90], R20 ;  /* 0x0000901401007387 */ /* 0x0005e80000100800 */
[----:B------:R3:W-:Y:S01]  /*1ab0*/  STL [R1+0x94], R19 ;  /* 0x0000941301007387 */ /* 0x0007e20000100800 */
[----:B0-----:R-:W-:-:S03]  /*1ac0*/  FMUL.FTZ R233, R18, R217 ;  /* 0x000000d912e97220 */ /* 0x001fc60000410000 */
[----:B------:R0:W-:Y:S04]  /*1ad0*/  STL [R1+0x98], R27 ;  /* 0x0000981b01007387 */ /* 0x0001e80000100800 */
[----:B-1----:R-:W4:Y:S04]  /*1ae0*/  LDL.LU R21, [R1+0x9c] ;  /* 0x00009c0001157983 */ /* 0x002f280000300800 */
[----:B--2---:R-:W2:Y:S04]  /*1af0*/  LDL R20, [R1+0x190] ;  /* 0x0001900001147983 */ /* 0x004ea80000100800 */
[----:B---3--:R-:W3:Y:S04]  /*1b00*/  LDL.LU R19, [R1+0xa0] ;  /* 0x0000a00001137983 */ /* 0x008ee80000300800 */
[----:B------:R-:W2:Y:S04]  /*1b10*/  LDL R18, [R1+0x194] ;  /* 0x0001940001127983 */ /* 0x000ea80000100800 */
[----:B------:R-:W2:Y:S04]  /*1b20*/  LDL.LU R11, [R1+0xa4] ;  /* 0x0000a400010b7983 */ /* 0x000ea80000300800 */
[----:B------:R-:W2:Y:S04]  /*1b30*/  LDL R10, [R1+0x198] ;  /* 0x00019800010a7983 */ /* 0x000ea80000100800 */
[----:B------:R-:W2:Y:S01]  /*1b40*/  LDL.LU R9, [R1+0xa8] ;  /* 0x0000a80001097983 */ /* 0x000ea20000300800 */
[----:B------:R-:W-:-:S02]  /*1b50*/  HADD2.F32 R25, -RZ, R25.H1_H1 ;  /* 0x30000019ff197230 */ /* 0x000fc40000004100 */
[C---:B------:R-:W-:Y:S01]  /*1b60*/  FMUL.FTZ R217, R249.reuse, R84 ;  /* 0x00000054f9d97220 */ /* 0x040fe20000410000 */
[C---:B------:R-:W-:Y:S01]  /*1b70*/  FMUL.FTZ R216, R249.reuse, R83 ;  /* 0x00000053f9d87220 */ /* 0x040fe20000410000 */
[----:B------:R-:W2:Y:S04]  /*1b80*/  LDL R8, [R1+0x19c] ;  /* 0x00019c0001087983 */ /* 0x000ea80000100800 */
[----:B------:R-:W2:Y:S04]  /*1b90*/  LDL R84, [R1+0x188] ;  /* 0x0001880001547983 */ /* 0x000ea80000100800 */
[----:B------:R-:W2:Y:S04]  /*1ba0*/  LDL.LU R83, [R1+0xb8] ;  /* 0x0000b80001537983 */ /* 0x000ea80000300800 */
[----:B0-----:R-:W2:Y:S01]  /*1bb0*/  LDL R27, [R1+0x18c] ;  /* 0x00018c00011b7983 */ /* 0x001ea20000100800 */
[----:B------:R-:W-:Y:S01]  /*1bc0*/  FMUL.FTZ R238, R238, R196 ;  /* 0x000000c4eeee7220 */ /* 0x000fe20000410000 */
[C---:B------:R-:W-:Y:S01]  /*1bd0*/  FMUL.FTZ R190, R249.reuse, R182 ;  /* 0x000000b6f9be7220 */ /* 0x040fe20000410000 */
[----:B------:R-:W-:Y:S01]  /*1be0*/  FMUL.FTZ R232, R26, R197 ;  /* 0x000000c51ae87220 */ /* 0x000fe20000410000 */
[C---:B------:R-:W-:Y:S01]  /*1bf0*/  FMUL.FTZ R196, R249.reuse, R189 ;  /* 0x000000bdf9c47220 */ /* 0x040fe20000410000 */
[----:B------:R-:W-:Y:S01]  /*1c00*/  FMUL.FTZ R197, R249, R188 ;  /* 0x000000bcf9c57220 */ /* 0x000fe20000410000 */
[----:B------:R-:W-:Y:S01]  /*1c10*/  FFMA.FTZ R116, R231, R181, R116 ;  /* 0x000000b5e7747223 */ /* 0x000fe20000010074 */
[----:B------:R-:W-:Y:S01]  /*1c20*/  FFMA.FTZ R117, R230, R180, R117 ;  /* 0x000000b4e6757223 */ /* 0x000fe20000010075 */
[----:B------:R-:W-:Y:S01]  /*1c30*/  FMUL.FTZ R195, R249, R187 ;  /* 0x000000bbf9c37220 */ /* 0x000fe20000410000 */
[----:B------:R-:W-:Y:S01]  /*1c40*/  FFMA.FTZ R118, R229, R24, R118 ;  /* 0x00000018e5767223 */ /* 0x000fe20000010076 */
[----:B------:R0:W5:Y:S01]  /*1c50*/  LDG.E.64 R198, desc[UR6][R2.64] ;  /* 0x0000000602c67981 */ /* 0x000162000c1e1b00 */
[----:B----4-:R-:W-:Y:S01]  /*1c60*/  FADD.FTZ R21, R21, R181 ;  /* 0x000000b515157221 */ /* 0x010fe20000010000 */
[----:B---3--:R-:W-:-:S04]  /*1c70*/  FADD.FTZ R19, R19, R180 ;  /* 0x000000b413137221 */ /* 0x008fc80000010000 */
[----:B------:R1:W-:Y:S01]  /*1c80*/  STL [R1+0x9c], R21 ;  /* 0x00009c1501007387 */ /* 0x0003e20000100800 */
[----:B--2---:R-:W-:-:S03]  /*1c90*/  FADD.FTZ R11, R11, R24 ;  /* 0x000000180b0b7221 */ /* 0x004fc60000010000 */
[----:B------:R2:W-:Y:S04]  /*1ca0*/  STL [R1+0xa0], R19 ;  /* 0x0000a01301007387 */ /* 0x0005e80000100800 */
[----:B------:R3:W-:Y:S01]  /*1cb0*/  STL [R1+0xa4], R11 ;  /* 0x0000a40b01007387 */ /* 0x0007e20000100800 */
[----:B------:R-:W-:-:S03]  /*1cc0*/  FADD.FTZ R9, R9, R25 ;  /* 0x0000001909097221 */ /* 0x000fc60000010000 */
[----:B------:R-:W4:Y:S01]  /*1cd0*/  LDL.LU R184, [R1+0xac] ;  /* 0x0000ac0001b87983 */ /* 0x000f220000300800 */
[----:B------:R-:W-:-:S03]  /*1ce0*/  FMUL.FTZ R189, R20, R181 ;  /* 0x000000b514bd7220 */ /* 0x000fc60000410000 */
[----:B------:R-:W4:Y:S01]  /*1cf0*/  LDL R183, [R1+0x180] ;  /* 0x0001800001b77983 */ /* 0x000f220000100800 */
[----:B------:R-:W-:-:S03]  /*1d00*/  FMUL.FTZ R188, R18, R180 ;  /* 0x000000b412bc7220 */ /* 0x000fc60000410000 */
[----:B------:R-:W4:Y:S01]  /*1d10*/  LDL.LU R182, [R1+0xb0] ;  /* 0x0000b00001b67983 */ /* 0x000f220000300800 */
[----:B------:R-:W-:-:S03]  /*1d20*/  FMUL.FTZ R187, R10, R24 ;  /* 0x000000180abb7220 */ /* 0x000fc60000410000 */
[----:B------:R0:W-:Y:S04]  /*1d30*/  STL [R1+0xa8], R9 ;  /* 0x0000a80901007387 */ /* 0x0001e80000100800 */
[----:B------:R-:W4:Y:S04]  /*1d40*/  LDL R181, [R1+0x184] ;  /* 0x0001840001b57983 */ /* 0x000f280000100800 */
[----:B------:R-:W4:Y:S04]  /*1d50*/  LDL.LU R180, [R1+0xb4] ;  /* 0x0000b40001b47983 */ /* 0x000f280000300800 */
[----:B------:R-:W4:Y:S04]  /*1d60*/  LDL.LU R26, [R1+0x10] ;  /* 0x00001000011a7983 */ /* 0x000f280000300800 */
[----:B------:R-:W4:Y:S04]  /*1d70*/  LDL.LU R24, [R1+0xbc] ;  /* 0x0000bc0001187983 */ /* 0x000f280000300800 */
[----:B------:R-:W4:Y:S04]  /*1d80*/  LDL R23, [R1+0x170] ;  /* 0x0001700001177983 */ /* 0x000f280000100800 */
[----:B------:R-:W4:Y:S04]  /*1d90*/  LDL.LU R22, [R1+0x14] ;  /* 0x0000140001167983 */ /* 0x000f280000300800 */
[----:B-1----:R-:W4:Y:S04]  /*1da0*/  LDL.LU R21, [R1+0xc0] ;  /* 0x0000c00001157983 */ /* 0x002f280000300800 */
[----:B------:R-:W4:Y:S04]  /*1db0*/  LDL R20, [R1+0x174] ;  /* 0x0001740001147983 */ /* 0x000f280000100800 */
[----:B--2---:R-:W2:Y:S04]  /*1dc0*/  LDL.LU R19, [R1+0x18] ;  /* 0x0000180001137983 */ /* 0x004ea80000300800 */
[----:B------:R-:W2:Y:S04]  /*1dd0*/  LDL.LU R18, [R1+0xc4] ;  /* 0x0000c40001127983 */ /* 0x000ea80000300800 */
[----:B---3--:R-:W3:Y:S04]  /*1de0*/  LDL R11, [R1+0x178] ;  /* 0x00017800010b7983 */ /* 0x008ee80000100800 */
[----:B------:R-:W3:Y:S04]  /*1df0*/  LDL.LU R10, [R1+0x1c] ;  /* 0x00001c00010a7983 */ /* 0x000ee80000300800 */
[----:B0-----:R-:W3:Y:S01]  /*1e00*/  LDL.LU R9, [R1+0xc8] ;  /* 0x0000c80001097983 */ /* 0x001ee20000300800 */
[----:B------:R-:W-:-:S02]  /*1e10*/  HADD2.F32 R3, -RZ, R12.H0_H0 ;  /* 0x2000000cff037230 */ /* 0x000fc40000004100 */
[C---:B------:R-:W-:Y:S01]  /*1e20*/  FMUL.FTZ R223, R249.reuse, R223 ;  /* 0x000000dff9df7220 */ /* 0x040fe20000410000 */
[----:B------:R-:W-:Y:S02]  /*1e30*/  HADD2.F32 R2, -RZ, R12.H1_H1 ;  /* 0x3000000cff027230 */ /* 0x000fe40000004100 */
[C---:B------:R-:W-:Y:S01]  /*1e40*/  FMUL.FTZ R194, R249.reuse, R186 ;  /* 0x000000baf9c27220 */ /* 0x040fe20000410000 */
[----:B------:R-:W-:Y:S01]  /*1e50*/  FMUL.FTZ R222, R249, R222 ;  /* 0x000000def9de7220 */ /* 0x000fe20000410000 */
[----:B------:R-:W-:Y:S01]  /*1e60*/  FMUL.FTZ R186, R8, R25 ;  /* 0x0000001908ba7220 */ /* 0x000fe20000410000 */
[--C-:B------:R-:W-:Y:S01]  /*1e70*/  HADD2.F32 R12, -RZ, R13.reuse.H0_H0 ;  /* 0x2000000dff0c7230 */ /* 0x100fe20000004100 */
[----:B------:R-:W3:Y:S01]  /*1e80*/  LDL R8, [R1+0x17c] ;  /* 0x00017c0001087983 */ /* 0x000ee20000100800 */
[----:B------:R-:W-:Y:S01]  /*1e90*/  FADD.FTZ R83, R83, R4 ;  /* 0x0000000453537221 */ /* 0x000fe20000010000 */
[----:B------:R-:W-:Y:S01]  /*1ea0*/  FMUL.FTZ R221, R249, R221 ;  /* 0x000000ddf9dd7220 */ /* 0x000fe20000410000 */
[----:B------:R-:W-:-:S02]  /*1eb0*/  HADD2.F32 R13, -RZ, R13.H1_H1 ;  /* 0x3000000dff0d7230 */ /* 0x000fc40000004100 */
[C---:B------:R-:W-:Y:S01]  /*1ec0*/  FMUL.FTZ R220, R249.reuse, R220 ;  /* 0x000000dcf9dc7220 */ /* 0x040fe20000410000 */
[----:B------:R-:W-:Y:S01]  /*1ed0*/  FMUL.FTZ R193, R249, R185 ;  /* 0x000000b9f9c17220 */ /* 0x000fe20000410000 */
[----:B------:R-:W-:Y:S01]  /*1ee0*/  FFMA.FTZ R119, R228, R25, R119 ;  /* 0x00000019e4777223 */ /* 0x000fe20000010077 */
[----:B----4-:R-:W-:Y:S01]  /*1ef0*/  FADD.FTZ R184, R184, R7 ;  /* 0x00000007b8b87221 */ /* 0x010fe20000010000 */
[----:B------:R-:W-:-:S04]  /*1f00*/  FADD.FTZ R182, R182, R6 ;  /* 0x00000006b6b67221 */ /* 0x000fc80000010000 */
[----:B------:R-:W-:Y:S04]  /*1f10*/  STL [R1+0xac], R184 ;  /* 0x0000acb801007387 */ /* 0x000fe80000100800 */
[----:B------:R-:W-:Y:S01]  /*1f20*/  STL [R1+0xb0], R182 ;  /* 0x0000b0b601007387 */ /* 0x000fe20000100800 */
[----:B------:R-:W-:Y:S01]  /*1f30*/  FADD.FTZ R180, R180, R5 ;  /* 0x00000005b4b47221 */ /* 0x000fe20000010000 */
[----:B------:R-:W-:-:S04]  /*1f40*/  FFMA.FTZ R26, R223, R3, R26 ;  /* 0x00000003df1a7223 */ /* 0x000fc8000001001a */
[----:B------:R-:W-:Y:S01]  /*1f50*/  STL [R1+0xb4], R180 ;  /* 0x0000b4b401007387 */ /* 0x000fe20000100800 */
[----:B------:R-:W-:-:S03]  /*1f60*/  FADD.FTZ R24, R24, R3 ;  /* 0x0000000318187221 */ /* 0x000fc60000010000 */
[----:B------:R0:W-:Y:S04]  /*1f70*/  STL [R1+0xb8], R83 ;  /* 0x0000b85301007387 */ /* 0x0001e80000100800 */
[----:B------:R1:W-:Y:S01]  /*1f80*/  STL [R1+0x10], R26 ;  /* 0x0000101a01007387 */ /* 0x0003e20000100800 */
[----:B------:R-:W-:-:S03]  /*1f90*/  FFMA.FTZ R22, R222, R2, R22 ;  /* 0x00000002de167223 */ /* 0x000fc60000010016 */
[----:B------:R4:W-:Y:S01]  /*1fa0*/  STL [R1+0xbc], R24 ;  /* 0x0000bc1801007387 */ /* 0x0009e20000100800 */
[----:B------:R-:W-:-:S03]  /*1fb0*/  FADD.FTZ R21, R21, R2 ;  /* 0x0000000215157221 */ /* 0x000fc60000010000 */
[----:B------:R4:W-:Y:S01]  /*1fc0*/  STL [R1+0x14], R22 ;  /* 0x0000141601007387 */ /* 0x0009e20000100800 */
[----:B------:R-:W-:Y:S01]  /*1fd0*/  FMUL.FTZ R185, R183, R7 ;  /* 0x00000007b7b97220 */ /* 0x000fe20000410000 */
[----:B--2---:R-:W-:Y:S02]  /*1fe0*/  FFMA.FTZ R19, R221, R12, R19 ;  /* 0x0000000cdd137223 */ /* 0x004fe40000010013 */
[----:B------:R2:W-:Y:S01]  /*1ff0*/  STL [R1+0xc0], R21 ;  /* 0x0000c01501007387 */ /* 0x0005e20000100800 */
[----:B------:R-:W-:-:S03]  /*2000*/  FADD.FTZ R18, R18, R12 ;  /* 0x0000000c12127221 */ /* 0x000fc60000010000 */
[----:B------:R2:W-:Y:S01]  /*2010*/  STL [R1+0x18], R19 ;  /* 0x0000181301007387 */ /* 0x0005e20000100800 */
[----:B------:R-:W-:Y:S01]  /*2020*/  FMUL.FTZ R183, R84, R5 ;  /* 0x0000000554b77220 */ /* 0x000fe20000410000 */
[----:B---3--:R-:W-:Y:S02]  /*2030*/  FFMA.FTZ R10, R220, R13, R10 ;  /* 0x0000000ddc0a7223 */ /* 0x008fe4000001000a */
[----:B------:R3:W-:Y:S04]  /*2040*/  STL [R1+0xc4], R18 ;  /* 0x0000c41201007387 */ /* 0x0007e80000100800 */
[----:B------:R3:W-:Y:S01]  /*2050*/  STL [R1+0x1c], R10 ;  /* 0x00001c0a01007387 */ /* 0x0007e20000100800 */
[----:B------:R-:W-:-:S03]  /*2060*/  FADD.FTZ R9, R9, R13 ;  /* 0x0000000d09097221 */ /* 0x000fc60000010000 */
[----:B------:R-:W3:Y:S04]  /*2070*/  LDL.LU R84, [R1+0xcc] ;  /* 0x0000cc0001547983 */ /* 0x000ee80000300800 */
[----:B0-----:R-:W3:Y:S04]  /*2080*/  LDL.LU R83, [R1+0x2c] ;  /* 0x00002c0001537983 */ /* 0x001ee80000300800 */
[----:B------:R0:W-:Y:S04]  /*2090*/  STL [R1+0xc8], R9 ;  /* 0x0000c80901007387 */ /* 0x0001e80000100800 */
[----:B------:R-:W3:Y:S01]  /*20a0*/  LDL R25, [R1+0x160] ;  /* 0x0001600001197983 */ /* 0x000ee20000100800 */
[----:B------:R-:W-:-:S04]  /*20b0*/  FMUL.FTZ R225, R249, R225 ;  /* 0x000000e1f9e17220 */ /* 0x000fc80000410000 */
[----:B------:R-:W-:Y:S01]  /*20c0*/  FFMA.FTZ R122, R225, R5, R122 ;  /* 0x00000005e17a7223 */ /* 0x000fe2000001007a */
[----:B------:R-:W-:Y:S01]  /*20d0*/  FADD.FTZ R5, RZ, R239 ;  /* 0x000000efff057221 */ /* 0x000fe20000010000 */
[----:B------:R-:W-:-:S03]  /*20e0*/  FMUL.FTZ R224, R249, R224 ;  /* 0x000000e0f9e07220 */ /* 0x000fc60000410000 */
[----:B------:R-:W-:Y:S01]  /*20f0*/  FADD.FTZ R5, R238, R5 ;  /* 0x00000005ee057221 */ /* 0x000fe20000010000 */
[-C--:B------:R-:W-:Y:S01]  /*2100*/  FFMA.FTZ R121, R226, R6.reuse, R121 ;  /* 0x00000006e2797223 */ /* 0x080fe20000010079 */
[----:B------:R-:W-:Y:S01]  /*2110*/  FMUL.FTZ R184, R181, R6 ;  /* 0x00000006b5b87220 */ /* 0x000fe20000410000 */
[-C--:B------:R-:W-:Y:S01]  /*2120*/  FFMA.FTZ R123, R224, R4.reuse, R123 ;  /* 0x00000004e07b7223 */ /* 0x080fe2000001007b */
[----:B------:R-:W-:Y:S01]  /*2130*/  FMUL.FTZ R182, R27, R4 ;  /* 0x000000041bb67220 */ /* 0x000fe20000410000 */
[----:B------:R-:W-:Y:S01]  /*2140*/  FFMA.FTZ R6, R0, R239, RZ ;  /* 0x000000ef00067223 */ /* 0x000fe200000100ff */
[----:B------:R-:W-:-:S03]  /*2150*/  FADD.FTZ R4, R237, R5 ;  /* 0x00000005ed047221 */ /* 0x000fc60000010000 */
[----:B------:R-:W-:Y:S01]  /*2160*/  FFMA.FTZ R6, R246, R238, R6 ;  /* 0x000000eef6067223 */ /* 0x000fe20000010006 */
[----:B------:R-:W-:Y:S01]  /*2170*/  FADD.FTZ R4, R236, R4 ;  /* 0x00000004ec047221 */ /* 0x000fe20000010000 */
[----:B-1----:R-:W-:Y:S01]  /*2180*/  FMUL.FTZ R26, R8, R13 ;  /* 0x0000000d081a7220 */ /* 0x002fe20000410000 */
[----:B------:R-:W-:Y:S01]  /*2190*/  FMUL.FTZ R181, R23, R3 ;  /* 0x0000000317b57220 */ /* 0x000fe20000410000 */
[----:B------:R-:W-:Y:S01]  /*21a0*/  FFMA.FTZ R6, R245, R237, R6 ;  /* 0x000000edf5067223 */ /* 0x000fe20000010006 */
[----:B------:R-:W-:Y:S01]  /*21b0*/  FADD.FTZ R4, R235, R4 ;  /* 0x00000004eb047221 */ /* 0x000fe20000010000 */
[----:B------:R-:W3:Y:S01]  /*21c0*/  LDL.LU R13, [R1+0x30] ;  /* 0x00003000010d7983 */ /* 0x000ee20000300800 */
[----:B------:R-:W-:-:S03]  /*21d0*/  FMUL.FTZ R27, R11, R12 ;  /* 0x0000000c0b1b7220 */ /* 0x000fc60000410000 */
[----:B----4-:R-:W4:Y:S01]  /*21e0*/  LDL R24, [R1+0x164] ;  /* 0x0001640001187983 */ /* 0x010f220000100800 */
[----:B------:R-:W-:Y:S01]  /*21f0*/  FFMA.FTZ R5, R244, R236, R6 ;  /* 0x000000ecf4057223 */ /* 0x000fe20000010006 */
[----:B------:R-:W-:Y:S02]  /*2200*/  FMUL.FTZ R180, R20, R2 ;  /* 0x0000000214b47220 */ /* 0x000fe40000410000 */
[----:B------:R-:W4:Y:S01]  /*2210*/  LDL.LU R23, [R1+0xd4] ;  /* 0x0000d40001177983 */ /* 0x000f220000300800 */
[----:B------:R-:W-:-:S03]  /*2220*/  FADD.FTZ R2, R234, R4 ;  /* 0x00000004ea027221 */ /* 0x000fc60000010000 */
[----:B------:R-:W4:Y:S04]  /*2230*/  LDL.LU R22, [R1+0x34] ;  /* 0x0000340001167983 */ /* 0x000f280000300800 */
[----:B------:R-:W4:Y:S04]  /*2240*/  LDL R11, [R1+0x168] ;  /* 0x00016800010b7983 */ /* 0x000f280000100800 */
[----:B--2---:R-:W2:Y:S01]  /*2250*/  LDL.LU R21, [R1+0xd8] ;  /* 0x0000d80001157983 */ /* 0x004ea20000300800 */
[----:B------:R-:W-:-:S03]  /*2260*/  FFMA.FTZ R3, R243, R235, R5 ;  /* 0x000000ebf3037223 */ /* 0x000fc60000010005 */
[----:B------:R-:W2:Y:S04]  /*2270*/  LDL.LU R4, [R1+0x38] ;  /* 0x0000380001047983 */ /* 0x000ea80000300800 */
[----:B------:R-:W2:Y:S04]  /*2280*/  LDL R20, [R1+0x16c] ;  /* 0x00016c0001147983 */ /* 0x000ea80000100800 */
[----:B------:R-:W2:Y:S04]  /*2290*/  LDL.LU R19, [R1+0x3c] ;  /* 0x00003c0001137983 */ /* 0x000ea80000300800 */
[----:B---3--:R-:W3:Y:S04]  /*22a0*/  LDL.LU R18, [R1+0xdc] ;  /* 0x0000dc0001127983 */ /* 0x008ee80000300800 */
[----:B------:R-:W3:Y:S01]  /*22b0*/  LDL R5, [R1+0x150] ;  /* 0x0001500001057983 */ /* 0x000ee20000100800 */
[----:B------:R-:W-:-:S03]  /*22c0*/  FFMA.FTZ R120, R227, R7, R120 ;  /* 0x00000007e3787223 */ /* 0x000fc60000010078 */
[----:B------:R-:W3:Y:S04]  /*22d0*/  LDL.LU R12, [R1+0x40] ;  /* 0x00004000010c7983 */ /* 0x000ee80000300800 */
[----:B------:R-:W3:Y:S04]  /*22e0*/  LDL R10, [R1+0x154] ;  /* 0x00015400010a7983 */ /* 0x000ee80000100800 */
[----:B0-----:R-:W3:Y:S04]  /*22f0*/  LDL.LU R9, [R1+0x44] ;  /* 0x0000440001097983 */ /* 0x001ee80000300800 */
[----:B------:R-:W3:Y:S04]  /*2300*/  LDL.LU R8, [R1+0xe4] ;  /* 0x0000e40001087983 */ /* 0x000ee80000300800 */
[----:B------:R-:W3:Y:S04]  /*2310*/  LDL R7, [R1+0x158] ;  /* 0x0001580001077983 */ /* 0x000ee80000100800 */
[----:B------:R-:W3:Y:S01]  /*2320*/  LDL.LU R6, [R1+0x48] ;  /* 0x0000480001067983 */ /* 0x000ee20000300800 */
[----:B------:R-:W-:Y:S01]  /*2330*/  FADD.FTZ R84, R84, R252 ;  /* 0x000000fc54547221 */ /* 0x000fe20000010000 */
[----:B------:R-:W-:-:S04]  /*2340*/  FFMA.FTZ R83, R219, R252, R83 ;  /* 0x000000fcdb537223 */ /* 0x000fc80000010053 */
[----:B------:R0:W-:Y:S01]  /*2350*/  STL [R1+0xcc], R84 ;  /* 0x0000cc5401007387 */ /* 0x0001e20000100800 */
[----:B------:R-:W-:-:S03]  /*2360*/  FMUL.FTZ R25, R25, R252 ;  /* 0x000000fc19197220 */ /* 0x000fc60000410000 */
[----:B0-----:R0:W5:Y:S04]  /*2370*/  LDL.LU R84, [R1+0x200] ;  /* 0x0002000001547983 */ /* 0x0011680000300800 */
[----:B------:R1:W-:Y:S04]  /*2380*/  STL [R1+0x2c], R83 ;  /* 0x00002c5301007387 */ /* 0x0003e80000100800 */
[----:B-1----:R0:W5:Y:S04]  /*2390*/  LDL.LU R83, [R1+0x1fc] ;  /* 0x0001fc0001537983 */ /* 0x0021680000300800 */
[----:B------:R-:W3:Y:S01]  /*23a0*/  LDL.LU R252, [R1+0xd0] ;  /* 0x0000d00001fc7983 */ /* 0x000ee20000300800 */
[----:B------:R-:W-:-:S05]  /*23b0*/  HADD2.F32 R14, -RZ, R14.H1_H1 ;  /* 0x3000000eff0e7230 */ /* 0x000fca0000004100 */
[----:B------:R-:W-:Y:S01]  /*23c0*/  FFMA.FTZ R13, R218, R14, R13 ;  /* 0x0000000eda0d7223 */ /* 0x000fe2000001000d */
[----:B----4-:R-:W-:Y:S01]  /*23d0*/  FADD.FTZ R23, R23, R82 ;  /* 0x0000005217177221 */ /* 0x010fe20000010000 */
[----:B------:R-:W-:Y:S01]  /*23e0*/  FFMA.FTZ R22, R217, R82, R22 ;  /* 0x00000052d9167223 */ /* 0x000fe20000010016 */
[----:B------:R-:W-:-:S05]  /*23f0*/  HADD2.F32 R15, -RZ, R15.H1_H1 ;  /* 0x3000000fff0f7230 */ /* 0x000fca0000004100 */
[----:B--2---:R-:W-:Y:S01]  /*2400*/  FADD.FTZ R21, R21, R15 ;  /* 0x0000000f15157221 */ /* 0x004fe20000010000 */
[----:B------:R-:W-:Y:S01]  /*2410*/  FFMA.FTZ R4, R216, R15, R4 ;  /* 0x0000000fd8047223 */ /* 0x000fe20000010004 */
[----:B---3--:R-:W-:-:S05]  /*2420*/  FADD.FTZ R252, R252, R14 ;  /* 0x0000000efcfc7221 */ /* 0x008fca0000010000 */
[----:B------:R-:W-:Y:S04]  /*2430*/  STL [R1+0xd0], R252 ;  /* 0x0000d0fc01007387 */ /* 0x000fe80000100800 */
[----:B------:R-:W-:Y:S04]  /*2440*/  STL [R1+0x30], R13 ;  /* 0x0000300d01007387 */ /* 0x000fe80000100800 */
[----:B------:R1:W-:Y:S04]  /*2450*/  STL [R1+0xd4], R23 ;  /* 0x0000d41701007387 */ /* 0x0003e80000100800 */
[----:B------:R-:W-:Y:S01]  /*2460*/  STL [R1+0x34], R22 ;  /* 0x0000341601007387 */ /* 0x000fe20000100800 */
[----:B-1----:R-:W-:-:S03]  /*2470*/  FMUL.FTZ R23, R11, R82 ;  /* 0x000000520b177220 */ /* 0x002fc60000410000 */
[----:B------:R0:W5:Y:S04]  /*2480*/  LDL.LU R82, [R1+0x1f8] ;  /* 0x0001f80001527983 */ /* 0x0001680000300800 */
[----:B------:R-:W2:Y:S04]  /*2490*/  LDL.LU R11, [R1+0xe0] ;  /* 0x0000e000010b7983 */ /* 0x000ea80000300800 */
[----:B------:R-:W-:Y:S04]  /*24a0*/  STL [R1+0xd8], R21 ;  /* 0x0000d81501007387 */ /* 0x000fe80000100800 */
[----:B------:R1:W-:Y:S04]  /*24b0*/  STL [R1+0x38], R4 ;  /* 0x0000380401007387 */ /* 0x0003e80000100800 */
[----:B-1----:R-:W3:Y:S01]  /*24c0*/  LDL.LU R4, [R1+0xe8] ;  /* 0x0000e80001047983 */ /* 0x002ee20000300800 */
[----:B------:R-:W-:Y:S01]  /*24d0*/  FMUL.FTZ R215, R249, R215 ;  /* 0x000000d7f9d77220 */ /* 0x000fe20000410000 */
[----:B------:R-:W-:-:S02]  /*24e0*/  HADD2.F32 R16, -RZ, R16.H1_H1 ;  /* 0x30000010ff107230 */ /* 0x000fc40000004100 */
[----:B------:R-:W-:Y:S01]  /*24f0*/  FMUL.FTZ R214, R249, R214 ;  /* 0x000000d6f9d67220 */ /* 0x000fe20000410000 */
[----:B------:R-:W-:Y:S01]  /*2500*/  FADD.FTZ R18, R18, R81 ;  /* 0x0000005112127221 */ /* 0x000fe20000010000 */
[----:B------:R-:W-:Y:S01]  /*2510*/  FFMA.FTZ R19, R215, R81, R19 ;  /* 0x00000051d7137223 */ /* 0x000fe20000010013 */
[----:B------:R-:W-:Y:S01]  /*2520*/  FMUL.FTZ R213, R249, R213 ;  /* 0x000000d5f9d57220 */ /* 0x000fe20000410000 */
[----:B------:R-:W-:Y:S01]  /*2530*/  FFMA.FTZ R12, R214, R16, R12 ;  /* 0x00000010d60c7223 */ /* 0x000fe2000001000c */
[----:B------:R-:W-:Y:S02]  /*2540*/  FMUL.FTZ R21, R5, R81 ;  /* 0x0000005105157220 */ /* 0x000fe40000410000 */
[----:B------:R1:W-:Y:S01]  /*2550*/  STL [R1+0x3c], R19 ;  /* 0x00003c1301007387 */ /* 0x0003e20000100800 */
[----:B------:R-:W-:Y:S01]  /*2560*/  FFMA.FTZ R9, R213, R80, R9 ;  /* 0x00000050d5097223 */ /* 0x000fe20000010009 */
[----:B------:R-:W-:Y:S02]  /*2570*/  HADD2.F32 R17, -RZ, R17.H1_H1 ;  /* 0x30000011ff117230 */ /* 0x000fe40000004100 */
[----:B------:R-:W-:Y:S01]  /*2580*/  FADD.FTZ R8, R8, R80 ;  /* 0x0000005008087221 */ /* 0x000fe20000010000 */
[----:B------:R-:W-:Y:S01]  /*2590*/  STL [R1+0xdc], R18 ;  /* 0x0000dc1201007387 */ /* 0x000fe20000100800 */
[----:B------:R-:W-:-:S03]  /*25a0*/  FMUL.FTZ R212, R249, R212 ;  /* 0x000000d4f9d47220 */ /* 0x000fc60000410000 */
[----:B------:R0:W5:Y:S04]  /*25b0*/  LDL.LU R81, [R1+0x1f4] ;  /* 0x0001f40001517983 */ /* 0x0001680000300800 */
[----:B------:R-:W4:Y:S01]  /*25c0*/  LDL R5, [R1+0x15c] ;  /* 0x00015c0001057983 */ /* 0x000f220000100800 */
[----:B-1----:R-:W-:-:S03]  /*25d0*/  FMUL.FTZ R19, R7, R80 ;  /* 0x0000005007137220 */ /* 0x002fc60000410000 */
[----:B------:R1:W-:Y:S01]  /*25e0*/  STL [R1+0x40], R12 ;  /* 0x0000400c01007387 */ /* 0x0003e20000100800 */
[----:B------:R-:W-:Y:S01]  /*25f0*/  FFMA.FTZ R6, R212, R17, R6 ;  /* 0x00000011d4067223 */ /* 0x000fe20000010006 */
[----:B------:R-:W-:Y:S01]  /*2600*/  FMUL.FTZ R22, R20, R15 ;  /* 0x0000000f14167220 */ /* 0x000fe20000410000 */
[----:B------:R-:W-:Y:S01]  /*2610*/  FMUL.FTZ R24, R24, R14 ;  /* 0x0000000e18187220 */ /* 0x000fe20000410000 */
[----:B------:R-:W-:Y:S01]  /*2620*/  FMUL.FTZ R20, R10, R16 ;  /* 0x000000100a147220 */ /* 0x000fe20000410000 */
[----:B--2---:R-:W-:-:S05]  /*2630*/  FADD.FTZ R11, R11, R16 ;  /* 0x000000100b0b7221 */ /* 0x004fca0000010000 */
[----:B------:R-:W-:Y:S04]  /*2640*/  STL [R1+0xe0], R11 ;  /* 0x0000e00b01007387 */ /* 0x000fe80000100800 */
[----:B------:R-:W-:Y:S04]  /*2650*/  STL [R1+0x44], R9 ;  /* 0x0000440901007387 */ /* 0x000fe80000100800 */
[----:B------:R-:W-:Y:S04]  /*2660*/  STL [R1+0xe4], R8 ;  /* 0x0000e40801007387 */ /* 0x000fe80000100800 */
[----:B------:R0:W5:Y:S04]  /*2670*/  LDL.LU R80, [R1+0x1f0] ;  /* 0x0001f00001507983 */ /* 0x0001680000300800 */
[----:B------:R-:W2:Y:S01]  /*2680*/  LDL.LU R15, [R1+0xec] ;  /* 0x0000ec00010f7983 */ /* 0x000ea20000300800 */
[----:B---3--:R-:W-:-:S03]  /*2690*/  FADD.FTZ R4, R4, R17 ;  /* 0x0000001104047221 */ /* 0x008fc60000010000 */
[----:B------:R-:W3:Y:S04]  /*26a0*/  LDL.LU R14, [R1+0x4c] ;  /* 0x00004c00010e7983 */ /* 0x000ee80000300800 */
[----:B------:R-:W3:Y:S04]  /*26b0*/  LDL R13, [R1+0x140] ;  /* 0x00014000010d7983 */ /* 0x000ee80000100800 */
[----:B------:R0:W-:Y:S04]  /*26c0*/  STL [R1+0x48], R6 ;  /* 0x0000480601007387 */ /* 0x0001e80000100800 */
[----:B-1----:R-:W3:Y:S04]  /*26d0*/  LDL.LU R12, [R1+0xf0] ;  /* 0x0000f000010c7983 */ /* 0x002ee80000300800 */
[----:B------:R-:W3:Y:S04]  /*26e0*/  LDL.LU R7, [R1+0x50] ;  /* 0x0000500001077983 */ /* 0x000ee80000300800 */
[----:B0-----:R-:W3:Y:S04]  /*26f0*/  LDL R6, [R1+0x144] ;  /* 0x0001440001067983 */ /* 0x001ee80000100800 */
[----:B------:R-:W3:Y:S04]  /*2700*/  LDL.LU R10, [R1+0x54] ;  /* 0x00005400010a7983 */ /* 0x000ee80000300800 */
[----:B------:R-:W3:Y:S04]  /*2710*/  LDL R9, [R1+0x148] ;  /* 0x0001480001097983 */ /* 0x000ee80000100800 */
[----:B------:R0:W-:Y:S04]  /*2720*/  STL [R1+0xe8], R4 ;  /* 0x0000e80401007387 */ /* 0x0001e80000100800 */
[----:B0-----:R-:W3:Y:S04]  /*2730*/  LDL.LU R4, [R1+0xf8] ;  /* 0x0000f80001047983 */ /* 0x001ee80000300800 */
[----:B------:R-:W3:Y:S04]  /*2740*/  LDL.LU R8, [R1+0x58] ;  /* 0x0000580001087983 */ /* 0x000ee80000300800 */
[----:B------:R-:W3:Y:S01]  /*2750*/  LDL.LU R11, [R1+0xf4] ;  /* 0x0000f400010b7983 */ /* 0x000ee20000300800 */
[C---:B------:R-:W-:Y:S01]  /*2760*/  FMUL.FTZ R211, R249.reuse, R211 ;  /* 0x000000d3f9d37220 */ /* 0x040fe20000410000 */
[----:B------:R-:W-:Y:S01]  /*2770*/  FMUL.FTZ R210, R249, R210 ;  /* 0x000000d2f9d27220 */ /* 0x000fe20000410000 */
[----:B----4-:R-:W-:Y:S01]  /*2780*/  FMUL.FTZ R18, R5, R17 ;  /* 0x0000001105127220 */ /* 0x010fe20000410000 */
[----:B------:R-:W-:Y:S01]  /*2790*/  FMUL.FTZ R209, R249, R209 ;  /* 0x000000d1f9d17220 */ /* 0x000fe20000410000 */
[----:B------:R-:W4:Y:S01]  /*27a0*/  LDL R5, [R1+0x14c] ;  /* 0x00014c0001057983 */ /* 0x000f220000100800 */
[----:B--2---:R-:W-:Y:S01]  /*27b0*/  FADD.FTZ R15, R15, R79 ;  /* 0x0000004f0f0f7221 */ /* 0x004fe20000010000 */
[----:B---3--:R-:W-:-:S04]  /*27c0*/  FFMA.FTZ R14, R211, R79, R14 ;  /* 0x0000004fd30e7223 */ /* 0x008fc8000001000e */
[----:B------:R0:W-:Y:S01]  /*27d0*/  STL [R1+0xec], R15 ;  /* 0x0000ec0f01007387 */ /* 0x0001e20000100800 */
[----:B------:R-:W-:-:S03]  /*27e0*/  FMUL.FTZ R17, R13, R79 ;  /* 0x0000004f0d117220 */ /* 0x000fc60000410000 */
[----:B------:R-:W-:Y:S04]  /*27f0*/  STL [R1+0x4c], R14 ;  /* 0x00004c0e01007387 */ /* 0x000fe80000100800 */
[----:B------:R1:W5:Y:S01]  /*2800*/  LDL.LU R79, [R1+0x1ec] ;  /* 0x0001ec00014f7983 */ /* 0x0003620000300800 */
[----:B------:R-:W-:Y:S01]  /*2810*/  FADD.FTZ R12, R12, R78 ;  /* 0x0000004e0c0c7221 */ /* 0x000fe20000010000 */
[----:B------:R-:W-:-:S04]  /*2820*/  FFMA.FTZ R7, R210, R78, R7 ;  /* 0x0000004ed2077223 */ /* 0x000fc80000010007 */
[----:B------:R-:W-:Y:S01]  /*2830*/  STL [R1+0xf0], R12 ;  /* 0x0000f00c01007387 */ /* 0x000fe20000100800 */
[----:B------:R-:W-:-:S03]  /*2840*/  FMUL.FTZ R16, R6, R78 ;  /* 0x0000004e06107220 */ /* 0x000fc60000410000 */
[----:B------:R1:W5:Y:S01]  /*2850*/  LDL.LU R78, [R1+0x1e8] ;  /* 0x0001e800014e7983 */ /* 0x0003620000300800 */
[----:B------:R-:W-:-:S03]  /*2860*/  FFMA.FTZ R10, R209, R77, R10 ;  /* 0x0000004dd10a7223 */ /* 0x000fc6000001000a */
[----:B------:R2:W-:Y:S01]  /*2870*/  STL [R1+0x50], R7 ;  /* 0x0000500701007387 */ /* 0x0005e20000100800 */
[----:B0-----:R-:W-:-:S03]  /*2880*/  FMUL.FTZ R15, R9, R77 ;  /* 0x0000004d090f7220 */ /* 0x001fc60000410000 */
[----:B--2---:R-:W2:Y:S04]  /*2890*/  LDL.LU R7, [R1+0x5c] ;  /* 0x00005c0001077983 */ /* 0x004ea80000300800 */
[----:B------:R-:W3:Y:S01]  /*28a0*/  LDL.LU R6, [R1+0xfc] ;  /* 0x0000fc0001067983 */ /* 0x000ee20000300800 */
[----:B------:R-:W-:Y:S01]  /*28b0*/  FADD.FTZ R4, R4, R76 ;  /* 0x0000004c04047221 */ /* 0x000fe20000010000 */
[----:B------:R-:W-:-:S05]  /*28c0*/  FADD.FTZ R11, R11, R77 ;  /* 0x0000004d0b0b7221 */ /* 0x000fca0000010000 */
[----:B------:R-:W-:Y:S04]  /*28d0*/  STL [R1+0xf4], R11 ;  /* 0x0000f40b01007387 */ /* 0x000fe80000100800 */
[----:B------:R-:W-:Y:S04]  /*28e0*/  STL [R1+0x54], R10 ;  /* 0x0000540a01007387 */ /* 0x000fe80000100800 */
[----:B------:R1:W5:Y:S04]  /*28f0*/  LDL.LU R77, [R1+0x1e4] ;  /* 0x0001e400014d7983 */ /* 0x0003680000300800 */
[----:B------:R0:W-:Y:S04]  /*2900*/  STL [R1+0xf8], R4 ;  /* 0x0000f80401007387 */ /* 0x0001e80000100800 */
[----:B0-----:R-:W3:Y:S01]  /*2910*/  LDL R4, [R1+0x130] ;  /* 0x0001300001047983 */ /* 0x001ee20000100800 */
[----:B------:R-:W-:Y:S01]  /*2920*/  FMUL.FTZ R208, R249, R208 ;  /* 0x000000d0f9d07220 */ /* 0x000fe20000410000 */
[----:B----4-:R-:W-:-:S02]  /*2930*/  FMUL.FTZ R14, R5, R76 ;  /* 0x0000004c050e7220 */ /* 0x010fc40000410000 */
[----:B------:R-:W4:Y:S01]  /*2940*/  LDL.LU R12, [R1+0x60] ;  /* 0x00006000010c7983 */ /* 0x000f220000300800 */
[----:B------:R-:W-:-:S03]  /*2950*/  FFMA.FTZ R8, R208, R76, R8 ;  /* 0x0000004cd0087223 */ /* 0x000fc60000010008 */
[----:B------:R1:W5:Y:S04]  /*2960*/  LDL.LU R76, [R1+0x1e0] ;  /* 0x0001e000014c7983 */ /* 0x0003680000300800 */
[----:B------:R0:W-:Y:S04]  /*2970*/  STL [R1+0x58], R8 ;  /* 0x0000580801007387 */ /* 0x0001e80000100800 */
[----:B------:R-:W4:Y:S04]  /*2980*/  LDL.LU R11, [R1+0x100] ;  /* 0x00010000010b7983 */ /* 0x000f280000300800 */
[----:B------:R-:W4:Y:S04]  /*2990*/  LDL R10, [R1+0x134] ;  /* 0x00013400010a7983 */ /* 0x000f280000100800 */
[----:B------:R-:W4:Y:S04]  /*29a0*/  LDL.LU R9, [R1+0x64] ;  /* 0x0000640001097983 */ /* 0x000f280000300800 */
[----:B0-----:R-:W4:Y:S04]  /*29b0*/  LDL.LU R8, [R1+0x104] ;  /* 0x0001040001087983 */ /* 0x001f280000300800 */
[----:B------:R-:W4:Y:S01]  /*29c0*/  LDL R5, [R1+0x138] ;  /* 0x0001380001057983 */ /* 0x000f220000100800 */
[----:B--2---:R-:W-:Y:S01]  /*29d0*/  FFMA.FTZ R7, R197, R75, R7 ;  /* 0x0000004bc5077223 */ /* 0x004fe20000010007 */
[----:B---3--:R-:W-:-:S04]  /*29e0*/  FADD.FTZ R6, R6, R75 ;  /* 0x0000004b06067221 */ /* 0x008fc80000010000 */
[----:B------:R0:W-:Y:S04]  /*29f0*/  STL [R1+0x5c], R7 ;  /* 0x00005c0701007387 */ /* 0x0001e80000100800 */
[----:B------:R2:W-:Y:S01]  /*2a00*/  STL [R1+0xfc], R6 ;  /* 0x0000fc0601007387 */ /* 0x0005e20000100800 */
[----:B------:R-:W-:-:S03]  /*2a10*/  FMUL.FTZ R13, R4, R75 ;  /* 0x0000004b040d7220 */ /* 0x000fc60000410000 */
[----:B------:R1:W5:Y:S04]  /*2a20*/  LDL.LU R75, [R1+0x1dc] ;  /* 0x0001dc00014b7983 */ /* 0x0003680000300800 */
[----:B------:R-:W3:Y:S01]  /*2a30*/  LDL.LU R4, [R1+0x68] ;  /* 0x0000680001047983 */ /* 0x000ee20000300800 */
[----:B----4-:R-:W-:-:S03]  /*2a40*/  FFMA.FTZ R12, R196, R73, R12 ;  /* 0x00000049c40c7223 */ /* 0x010fc6000001000c */
[----:B0-----:R-:W4:Y:S04]  /*2a50*/  LDL.LU R7, [R1+0x108] ;  /* 0x0001080001077983 */ /* 0x001f280000300800 */
[----:B--2---:R-:W2:Y:S01]  /*2a60*/  LDL R6, [R1+0x13c] ;  /* 0x00013c0001067983 */ /* 0x004ea20000100800 */
[----:B------:R-:W-:-:S03]  /*2a70*/  FADD.FTZ R11, R11, R73 ;  /* 0x000000490b0b7221 */ /* 0x000fc60000010000 */
[----:B------:R-:W-:Y:S01]  /*2a80*/  STL [R1+0x60], R12 ;  /* 0x0000600c01007387 */ /* 0x000fe20000100800 */
[----:B------:R-:W-:-:S03]  /*2a90*/  FFMA.FTZ R9, R195, R72, R9 ;  /* 0x00000048c3097223 */ /* 0x000fc60000010009 */
[----:B------:R0:W-:Y:S01]  /*2aa0*/  STL [R1+0x100], R11 ;  /* 0x0001000b01007387 */ /* 0x0001e20000100800 */
[----:B------:R-:W-:-:S03]  /*2ab0*/  FADD.FTZ R8, R8, R72 ;  /* 0x0000004808087221 */ /* 0x000fc60000010000 */
[----:B------:R1:W-:Y:S04]  /*2ac0*/  STL [R1+0x64], R9 ;  /* 0x0000640901007387 */ /* 0x0003e80000100800 */
[----:B------:R-:W-:Y:S01]  /*2ad0*/  STL [R1+0x104], R8 ;  /* 0x0001040801007387 */ /* 0x000fe20000100800 */
[----:B0-----:R-:W-:-:S03]  /*2ae0*/  FMUL.FTZ R11, R5, R72 ;  /* 0x00000048050b7220 */ /* 0x001fc60000410000 */
[----:B-1----:R-:W2:Y:S04]  /*2af0*/  LDL.LU R9, [R1+0x6c] ;  /* 0x00006c0001097983 */ /* 0x002ea80000300800 */
[----:B------:R-:W2:Y:S01]  /*2b00*/  LDL.LU R5, [R1+0x10c] ;  /* 0x00010c0001057983 */ /* 0x000ea20000300800 */
[----:B---3--:R-:W-:-:S05]  /*2b10*/  FFMA.FTZ R4, R194, R70, R4 ;  /* 0x00000046c2047223 */ /* 0x008fca0000010004 */
[----:B------:R0:W-:Y:S04]  /*2b20*/  STL [R1+0x68], R4 ;  /* 0x0000680401007387 */ /* 0x0001e80000100800 */
[----:B0-----:R-:W3:Y:S01]  /*2b30*/  LDL R4, [R1+0x120] ;  /* 0x0001200001047983 */ /* 0x001ee20000100800 */
[----:B----4-:R-:W-:Y:S01]  /*2b40*/  FADD.FTZ R7, R7, R70 ;  /* 0x0000004607077221 */ /* 0x010fe20000010000 */
[----:B------:R-:W-:Y:S02]  /*2b50*/  FMUL.FTZ R12, R10, R73 ;  /* 0x000000490a0c7220 */ /* 0x000fe40000410000 */
[----:B------:R-:W4:Y:S01]  /*2b60*/  LDL.LU R73, [R1+0x70] ;  /* 0x0000700001497983 */ /* 0x000f220000300800 */
[----:B--2---:R-:W-:-:S03]  /*2b70*/  FMUL.FTZ R10, R6, R70 ;  /* 0x00000046060a7220 */ /* 0x004fc60000410000 */
[----:B------:R-:W2:Y:S04]  /*2b80*/  LDL.LU R72, [R1+0x110] ;  /* 0x0001100001487983 */ /* 0x000ea80000300800 */
[----:B------:R0:W-:Y:S04]  /*2b90*/  STL [R1+0x108], R7 ;  /* 0x0001080701007387 */ /* 0x0001e80000100800 */
[----:B------:R-:W2:Y:S01]  /*2ba0*/  LDL R8, [R1+0x124] ;  /* 0x0001240001087983 */ /* 0x000ea20000100800 */
[----:B------:R-:W-:-:S03]  /*2bb0*/  FFMA.FTZ R9, R193, R74, R9 ;  /* 0x0000004ac1097223 */ /* 0x000fc60000010009 */
[----:B------:R-:W2:Y:S01]  /*2bc0*/  LDL.LU R70, [R1+0x74] ;  /* 0x0000740001467983 */ /* 0x000ea20000300800 */
[----:B------:R-:W-:-:S03]  /*2bd0*/  FADD.FTZ R5, R5, R74 ;  /* 0x0000004a05057221 */ /* 0x000fc60000010000 */
[----:B------:R-:W2:Y:S04]  /*2be0*/  LDL.LU R252, [R1+0x114] ;  /* 0x0001140001fc7983 */ /* 0x000ea80000300800 */
[----:B0-----:R-:W2:Y:S04]  /*2bf0*/  LDL R7, [R1+0x128] ;  /* 0x0001280001077983 */ /* 0x001ea80000100800 */
[----:B------:R-:W2:Y:S04]  /*2c00*/  LDL.LU R6, [R1+0x78] ;  /* 0x0000780001067983 */ /* 0x000ea80000300800 */
        /* <DEDUP_REMOVED lines=24> */
[----:B---3--:R-:W-:Y:S02]  /*2d90*/  FMUL.FTZ R9, R4, R74 ;  /* 0x0000004a04097220 */ /* 0x008fe40000410000 */
[----:B------:R1:W5:Y:S04]  /*2da0*/  LDL.LU R74, [R1+0x1d8] ;  /* 0x0001d800014a7983 */ /* 0x0003680000300800 */
[----:B0-----:R-:W3:Y:S04]  /*2db0*/  LDL.LU R5, [R1+0x118] ;  /* 0x0001180001057983 */ /* 0x001ee80000300800 */
        /* <DEDUP_REMOVED lines=37> */
[----:B----4-:R-:W-:Y:S02]  /*3010*/  FFMA.FTZ R73, R192, R71, R73 ;  /* 0x00000047c0497223 */ /* 0x010fe40000010049 */
[----:B------:R-:W-:Y:S01]  /*3020*/  FFMA.FTZ R3, R195, R11, R3 ;  /* 0x0000000bc3037223 */ /* 0x000fe20000010003 */
[----:B--2---:R-:W-:Y:S01]  /*3030*/  FADD.FTZ R72, R72, R71 ;  /* 0x0000004748487221 */ /* 0x004fe20000010000 */
[----:B------:R-:W-:Y:S02]  /*3040*/  FADD.FTZ R2, R2, R10 ;  /* 0x0000000a02027221 */ /* 0x000fe40000010000 */
[----:B------:R-:W-:Y:S01]  /*3050*/  FFMA.FTZ R3, R194, R10, R3 ;  /* 0x0000000ac2037223 */ /* 0x000fe20000010003 */
[----:B------:R0:W-:Y:S01]  /*3060*/  STL [R1+0x70], R73 ;  /* 0x0000704901007387 */ /* 0x0001e20000100800 */
[----:B------:R-:W-:Y:S01]  /*3070*/  FFMA.FTZ R70, R191, R69, R70 ;  /* 0x00000045bf467223 */ /* 0x000fe20000010046 */
[----:B------:R-:W-:Y:S01]  /*3080*/  FMUL.FTZ R8, R8, R71 ;  /* 0x0000004708087220 */ /* 0x000fe20000410000 */
[----:B------:R-:W-:Y:S01]  /*3090*/  FADD.FTZ R252, R252, R69 ;  /* 0x00000045fcfc7221 */ /* 0x000fe20000010000 */
[----:B------:R-:W-:Y:S01]  /*30a0*/  FFMA.FTZ R3, R193, R9, R3 ;  /* 0x00000009c1037223 */ /* 0x000fe20000010003 */
[----:B------:R-:W-:Y:S01]  /*30b0*/  FADD.FTZ R2, R2, R9 ;  /* 0x0000000902027221 */ /* 0x000fe20000010000 */
[----:B------:R-:W-:Y:S01]  /*30c0*/  FFMA.FTZ R6, R190, R68, R6 ;  /* 0x00000044be067223 */ /* 0x000fe20000010006 */
[----:B0-----:R1:W5:Y:S04]  /*30d0*/  LDL.LU R73, [R1+0x1d4] ;  /* 0x0001d40001497983 */ /* 0x0013680000300800 */
[----:B------:R0:W-:Y:S01]  /*30e0*/  STL [R1+0x110], R72 ;  /* 0x0001104801007387 */ /* 0x0001e20000100800 */
[----:B------:R-:W-:Y:S01]  /*30f0*/  FMUL.FTZ R7, R7, R69 ;  /* 0x0000004507077220 */ /* 0x000fe20000410000 */
[----:B------:R-:W-:Y:S01]  /*3100*/  FFMA.FTZ R3, R192, R8, R3 ;  /* 0x00000008c0037223 */ /* 0x000fe20000010003 */
[----:B------:R-:W-:Y:S01]  /*3110*/  FADD.FTZ R2, R2, R8 ;  /* 0x0000000802027221 */ /* 0x000fe20000010000 */
[----:B0-----:R1:W5:Y:S04]  /*3120*/  LDL.LU R72, [R1+0x1d0] ;  /* 0x0001d00001487983 */ /* 0x0013680000300800 */
[----:B------:R1:W5:Y:S04]  /*3130*/  LDL.LU R71, [R1+0x1cc] ;  /* 0x0001cc0001477983 */ /* 0x0003680000300800 */
[----:B------:R0:W-:Y:S01]  /*3140*/  STL [R1+0x74], R70 ;  /* 0x0000744601007387 */ /* 0x0001e20000100800 */
[----:B------:R-:W-:Y:S01]  /*3150*/  FFMA.FTZ R3, R191, R7, R3 ;  /* 0x00000007bf037223 */ /* 0x000fe20000010003 */
[----:B------:R-:W-:-:S02]  /*3160*/  FADD.FTZ R2, R2, R7 ;  /* 0x0000000702027221 */ /* 0x000fc40000010000 */
[----:B0-----:R1:W5:Y:S04]  /*3170*/  LDL.LU R70, [R1+0x1c8] ;  /* 0x0001c80001467983 */ /* 0x0013680000300800 */
[----:B------:R-:W-:Y:S04]  /*3180*/  STL [R1+0x114], R252 ;  /* 0x000114fc01007387 */ /* 0x000fe80000100800 */
[----:B------:R1:W5:Y:S04]  /*3190*/  LDL.LU R69, [R1+0x1c4] ;  /* 0x0001c40001457983 */ /* 0x0003680000300800 */
[----:B------:R0:W-:Y:S01]  /*31a0*/  STL [R1+0x78], R6 ;  /* 0x0000780601007387 */ /* 0x0001e20000100800 */
[----:B---3--:R-:W-:Y:S01]  /*31b0*/  FADD.FTZ R5, R5, R68 ;  /* 0x0000004405057221 */ /* 0x008fe20000010000 */
[----:B0-----:R-:W-:-:S02]  /*31c0*/  FMUL.FTZ R6, R4, R68 ;  /* 0x0000004404067220 */ /* 0x001fc40000410000 */
[----:B------:R1:W5:Y:S02]  /*31d0*/  LDL.LU R68, [R1+0x1c0] ;  /* 0x0001c00001447983 */ /* 0x0003640000300800 */
[----:B------:R-:W-:Y:S02]  /*31e0*/  FFMA.FTZ R252, R190, R6, R3 ;  /* 0x00000006befc7223 */ /* 0x000fe40000010003 */
[----:B------:R0:W-:Y:S02]  /*31f0*/  STL [R1+0x118], R5 ;  /* 0x0001180501007387 */ /* 0x0001e40000100800 */
[----:B0-----:R-:W-:Y:S01]  /*3200*/  FADD.FTZ R5, R2, R6 ;  /* 0x0000000602057221 */ /* 0x001fe20000010000 */
[----:B-1----:R-:W-:Y:S06]  /*3210*/  BRA `(.L_x_19734) ;  /* 0x0000000400447947 */ /* 0x002fec0003800000 */
.L_x_19733:
        /* <DEDUP_REMOVED lines=38> */
.L_x_19735:
        /* <DEDUP_REMOVED lines=43> */
.L_x_19734:
[----:B------:R-:W-:Y:S05]  /*3730*/  BSYNC.RECONVERGENT B1 ;  /* 0x0000000000017941 */ /* 0x000fea0003800200 */
.L_x_19732:
        /* <DEDUP_REMOVED lines=22> */
.L_x_20210:
        /* <DEDUP_REMOVED lines=51> */
[----:B------:R-:W-:-:S05]  /*3bd0*/  HADD2.F32 R2, -RZ, R164.H0_H0 ;  /* 0x200000a4ff027230 */ /* 0x000fca0000004100 */
[----:B------:R-:W-:Y:S02]  /*3be0*/  FMUL.FTZ R2, R2, R3 ;  /* 0x0000000302027220 */ /* 0x000fe40000410000 */
[----:B------:R0:W5:Y:S04]  /*3bf0*/  LDL.LU R3, [R1+0x1c4] ;  /* 0x0001c40001037983 */ /* 0x0001680000300800 */
[----:B------:R1:W-:Y:S04]  /*3c00*/  STL [R1], R2 ;  /* 0x0000000201007387 */ /* 0x0003e80000100800 */
[----:B-1----:R0:W5:Y:S02]  /*3c10*/  LDL.LU R2, [R1+0x1c0] ;  /* 0x0001c00001027983 */ /* 0x0021640000300800 */
.L_x_19743:
[----:B------:R-:W-:Y:S05]  /*3c20*/  BSYNC.RECONVERGENT B3 ;  /* 0x0000000000037941 */ /* 0x000fea0003800200 */
.L_x_19742:
        /* <DEDUP_REMOVED lines=14> */
[----:B-1----:R-:W-:Y:S02]  /*3d10*/  F2FP.F16.F32.PACK_AB R3, RZ, R6 ;  /* 0x00000006ff03723e */ /* 0x002fe400000000ff */
[----:B------:R1:W5:Y:S02]  /*3d20*/  LDL.LU R6, [R1+0x1c8] ;  /* 0x0001c80001067983 */ /* 0x0003640000300800 */
[----:B---3--:R-:W-:Y:S02]  /*3d30*/  PRMT R2, R3, 0x7610, R2 ;  /* 0x0000761003027816 */ /* 0x008fe40000000002 */
[----:B------:R1:W5:Y:S02]  /*3d40*/  LDL.LU R3, [R1+0x1c4] ;  /* 0x0001c40001037983 */ /* 0x0003640000300800 */
[----:B------:R-:W-:Y:S02]  /*3d50*/  PRMT R168, R2, 0x7610, R168 ;  /* 0x0000761002a87816 */ /* 0x000fe400000000a8 */
[----:B------:R1:W5:Y:S05]  /*3d60*/  LDL.LU R2, [R1+0x1c0] ;  /* 0x0001c00001027983 */ /* 0x00036a0000300800 */
.L_x_19741:
[----:B------:R-:W-:Y:S05]  /*3d70*/  BSYNC.RECONVERGENT B2 ;  /* 0x0000000000027941 */ /* 0x000fea0003800200 */
.L_x_19740:
        /* <DEDUP_REMOVED lines=10> */
[----:B---3--:R-:W-:-:S04]  /*3e20*/  FADD.FTZ R0, R238, -R2 ;  /* 0x80000002ee007221 */ /* 0x008fc80000010000 */
[----:B------:R-:W-:-:S05]  /*3e30*/  FMUL.FTZ R0, R249, R0 ;  /* 0x00000000f9007220 */ /* 0x000fca0000410000 */
[----:B------:R-:W-:-:S05]  /*3e40*/  FSEL R0, R0, RZ, P1 ;  /* 0x000000ff00007208 */ /* 0x000fca0000800000 */
[----:B------:R-:W-:-:S04]  /*3e50*/  FMUL.FTZ R0, R0, UR13 ;  /* 0x0000000d00007c20 */ /* 0x000fc80008410000 */
[----:B------:R-:W-:Y:S01]  /*3e60*/  FMUL.FTZ R2, R0, UR12 ;  /* 0x0000000c00027c20 */ /* 0x000fe20008410000 */
[----:B------:R-:W-:-:S05]  /*3e70*/  HADD2.F32 R0, -RZ, R164.H1_H1 ;  /* 0x300000a4ff007230 */ /* 0x000fca0000004100 */
[----:B------:R-:W-:Y:S02]  /*3e80*/  FMUL.FTZ R0, R0, R2 ;  /* 0x0000000200007220 */ /* 0x000fe40000410000 */
[----:B------:R2:W5:Y:S04]  /*3e90*/  LDL.LU R2, [R1+0x1c4] ;  /* 0x0001c40001027983 */ /* 0x0005680000300800 */
[----:B------:R3:W-:Y:S04]  /*3ea0*/  STL [R1], R0 ;  /* 0x0000000001007387 */ /* 0x0007e80000100800 */
[----:B---3--:R2:W5:Y:S02]  /*3eb0*/  LDL.LU R0, [R1+0x1c0] ;  /* 0x0001c00001007983 */ /* 0x0085640000300800 */
.L_x_19747:
[----:B------:R-:W-:Y:S05]  /*3ec0*/  BSYNC.RECONVERGENT B3 ;  /* 0x0000000000037941 */ /* 0x000fea0003800200 */
.L_x_19746:
        /* <DEDUP_REMOVED lines=14> */
[----:B----4-:R-:W-:Y:S02]  /*3fb0*/  F2FP.F16.F32.PACK_AB R2, RZ, R3 ;  /* 0x00000003ff02723e */ /* 0x010fe400000000ff */
[----:B------:R3:W5:Y:S02]  /*3fc0*/  LDL.LU R3, [R1+0x1c8] ;  /* 0x0001c80001037983 */ /* 0x0007640000300800 */
[----:B0-----:R-:W-:Y:S02]  /*3fd0*/  PRMT R0, R2, 0x7610, R0 ;  /* 0x0000761002007816 */ /* 0x001fe40000000000 */
[----:B------:R3:W5:Y:S02]  /*3fe0*/  LDL.LU R2, [R1+0x1c4] ;  /* 0x0001c40001027983 */ /* 0x0007640000300800 */
[----:B------:R-:W-:Y:S02]  /*3ff0*/  PRMT R168, R168, 0x5410, R0 ;  /* 0x00005410a8a87816 */ /* 0x000fe40000000000 */
[----:B------:R3:W5:Y:S05]  /*4000*/  LDL.LU R0, [R1+0x1c0] ;  /* 0x0001c00001007983 */ /* 0x00076a0000300800 */
.L_x_19745:
[----:B------:R-:W-:Y:S05]  /*4010*/  BSYNC.RECONVERGENT B2 ;  /* 0x0000000000027941 */ /* 0x000fea0003800200 */
.L_x_19744:
        /* <DEDUP_REMOVED lines=19> */
[----:B0-----:R4:W5:Y:S02]  /*4150*/  LDL.LU R0, [R1+0x1c0] ;  /* 0x0001c00001007983 */ /* 0x0019640000300800 */
.L_x_19751:
[----:B------:R-:W-:Y:S05]  /*4160*/  BSYNC.RECONVERGENT B3 ;  /* 0x0000000000037941 */ /* 0x000fea0003800200 */
.L_x_19750:
        /* <DEDUP_REMOVED lines=14> */
[----:B0-----:R-:W-:Y:S02]  /*4250*/  F2FP.F16.F32.PACK_AB R2, RZ, R3 ;  /* 0x00000003ff02723e */ /* 0x001fe400000000ff */
[----:B------:R0:W5:Y:S02]  /*4260*/  LDL.LU R3, [R1+0x1c8] ;  /* 0x0001c80001037983 */ /* 0x0001640000300800 */
[----:B-1----:R-:W-:Y:S02]  /*4270*/  PRMT R0, R2, 0x7610, R0 ;  /* 0x0000761002007816 */ /* 0x002fe40000000000 */
[----:B------:R0:W5:Y:S02]  /*4280*/  LDL.LU R2, [R1+0x1c4] ;  /* 0x0001c40001027983 */ /* 0x0001640000300800 */
[----:B------:R-:W-:Y:S02]  /*4290*/  PRMT R169, R0, 0x7610, R169 ;  /* 0x0000761000a97816 */ /* 0x000fe400000000a9 */
[----:B------:R0:W5:Y:S05]  /*42a0*/  LDL.LU R0, [R1+0x1c0] ;  /* 0x0001c00001007983 */ /* 0x00016a0000300800 */
.L_x_19749:
[----:B------:R-:W-:Y:S05]  /*42b0*/  BSYNC.RECONVERGENT B2 ;  /* 0x0000000000027941 */ /* 0x000fea0003800200 */
.L_x_19748:
        /* <DEDUP_REMOVED lines=19> */
[----:B-1----:R0:W5:Y:S02]  /*43f0*/  LDL.LU R0, [R1+0x1c0] ;  /* 0x0001c00001007983 */ /* 0x0021640000300800 */
.L_x_19755:
[----:B------:R-:W-:Y:S05]  /*4400*/  BSYNC.RECONVERGENT B3 ;  /* 0x0000000000037941 */ /* 0x000fea0003800200 */
.L_x_19754:
        /* <DEDUP_REMOVED lines=20> */
.L_x_19753:
[----:B------:R-:W-:Y:S05]  /*4550*/  BSYNC.RECONVERGENT B2 ;  /* 0x0000000000027941 */ /* 0x000fea0003800200 */
.L_x_19752:
        /* <DEDUP_REMOVED lines=20> */
.L_x_19759:
[----:B------:R-:W-:Y:S05]  /*46a0*/  BSYNC.RECONVERGENT B3 ;  /* 0x0000000000037941 */ /* 0x000fea0003800200 */
.L_x_19758:
        /* <DEDUP_REMOVED lines=20> */
.L_x_19757:
[----:B------:R-:W-:Y:S05]  /*47f0*/  BSYNC.RECONVERGENT B2 ;  /* 0x0000000000027941 */ /* 0x000fea0003800200 */
.L_x_19756:
        /* <DEDUP_REMOVED lines=20> */
.L_x_19763:
[----:B------:R-:W-:Y:S05]  /*4940*/  BSYNC.RECONVERGENT B3 ;  /* 0x0000000000037941 */ /* 0x000fea0003800200 */
.L_x_19762:
        /* <DEDUP_REMOVED lines=20> */
.L_x_19761:
[----:B------:R-:W-:Y:S05]  /*4a90*/  BSYNC.RECONVERGENT B2 ;  /* 0x0000000000027941 */ /* 0x000fea0003800200 */
.L_x_19760:
        /* <DEDUP_REMOVED lines=20> */
.L_x_19767:
[----:B------:R-:W-:Y:S05]  /*4be0*/  BSYNC.RECONVERGENT B3 ;  /* 0x0000000000037941 */ /* 0x000fea0003800200 */
.L_x_19766:
        /* <DEDUP_REMOVED lines=20> */
.L_x_19765:
[----:B------:R-:W-:Y:S05]  /*4d30*/  BSYNC.RECONVERGENT B2 ;  /* 0x0000000000027941 */ /* 0x000fea0003800200 */
.L_x_19764:
        /* <DEDUP_REMOVED lines=15> */
.L_x_19770:
[----:B------:R-:W-:Y:S05]  /*4e30*/  BSYNC.RECONVERGENT B2 ;  /* 0x0000000000027941 */ /* 0x000fea0003800200 */
.L_x_19769:
        /* <DEDUP_REMOVED lines=13> */
.L_x_19739:
        /* <DEDUP_REMOVED lines=15> */
.L_x_19774:
[----:B------:R-:W-:Y:S05]  /*5000*/  BSYNC.RECONVERGENT B3 ;  /* 0x0000000000037941 */ /* 0x000fea0003800200 */
.L_x_19773:
        /* <DEDUP_REMOVED lines=12> */
.L_x_19772:
[----:B------:R-:W-:Y:S05]  /*50d0*/  BSYNC.RECONVERGENT B2 ;  /* 0x0000000000027941 */ /* 0x000fea0003800200 */
.L_x_19771:
        /* <DEDUP_REMOVED lines=15> */
.L_x_19778:
[----:B------:R-:W-:Y:S05]  /*51d0*/  BSYNC.RECONVERGENT B3 ;  /* 0x0000000000037941 */ /* 0x000fea0003800200 */
.L_x_19777:
        /* <DEDUP_REMOVED lines=12> */
.L_x_19776:
[----:B------:R-:W-:Y:S05]  /*52a0*/  BSYNC.RECONVERGENT B2 ;  /* 0x0000000000027941 */ /* 0x000fea0003800200 */
.L_x_19775:
        /* <DEDUP_REMOVED lines=15> */
.L_x_19782:
[----:B------:R-:W-:Y:S05]  /*53a0*/  BSYNC.RECONVERGENT B3 ;  /* 0x0000000000037941 */ /* 0x000fea0003800200 */
.L_x_19781:
        /* <DEDUP_REMOVED lines=12> */
.L_x_19780:
[----:B------:R-:W-:Y:S05]  /*5470*/  BSYNC.RECONVERGENT B2 ;  /* 0x0000000000027941 */ /* 0x000fea0003800200 */
.L_x_19779:
        /* <DEDUP_REMOVED lines=15> */
.L_x_19786:
[----:B------:R-:W-:Y:S05]  /*5570*/  BSYNC.RECONVERGENT B3 ;  /* 0x0000000000037941 */ /* 0x000fea0003800200 */
.L_x_19785:
        /* <DEDUP_REMOVED lines=12> */
.L_x_19784:
[----:B------:R-:W-:Y:S05]  /*5640*/  BSYNC.RECONVERGENT B2 ;  /* 0x0000000000027941 */ /* 0x000fea0003800200 */
.L_x_19783:
        /* <DEDUP_REMOVED lines=15> */
.L_x_19790:
[----:B------:R-:W-:Y:S05]  /*5740*/  BSYNC.RECONVERGENT B3 ;  /* 0x0000000000037941 */ /* 0x000fea0003800200 */
.L_x_19789:
        /* <DEDUP_REMOVED lines=12> */
.L_x_19788:
[----:B------:R-:W-:Y:S05]  /*5810*/  BSYNC.RECONVERGENT B2 ;  /* 0x0000000000027941 */ /* 0x000fea0003800200 */
.L_x_19787:
        /* <DEDUP_REMOVED lines=15> */
.L_x_19794:
[----:B------:R-:W-:Y:S05]  /*5910*/  BSYNC.RECONVERGENT B3 ;  /* 0x0000000000037941 */ /* 0x000fea0003800200 */
.L_x_19793:
        /* <DEDUP_REMOVED lines=12> */
.L_x_19792:
[----:B------:R-:W-:Y:S05]  /*59e0*/  BSYNC.RECONVERGENT B2 ;  /* 0x0000000000027941 */ /* 0x000fea0003800200 */
.L_x_19791:
        /* <DEDUP_REMOVED lines=15> */
.L_x_19798:
[----:B------:R-:W-:Y:S05]  /*5ae0*/  BSYNC.RECONVERGENT B3 ;  /* 0x0000000000037941 */ /* 0x000fea0003800200 */
.L_x_19797:
        /* <DEDUP_REMOVED lines=12> */
.L_x_19796:
[----:B------:R-:W-:Y:S05]  /*5bb0*/  BSYNC.RECONVERGENT B2 ;  /* 0x0000000000027941 */ /* 0x000fea0003800200 */
.L_x_19795:
        /* <DEDUP_REMOVED lines=52> */
[----:B------:R-:W-:Y:S01]  /*5f00*/  @P0 HADD2.F32 R175, -RZ, R167.H1_H1 ;  /* 0x300000a7ffaf0230 */ /* 0x000fe20000004100 */
[----:B--2---:R-:W-:Y:S01]  /*5f10*/  MOV R207, R173 ;  /* 0x000000ad00cf7202 */ /* 0x004fe20000000f00 */
[----:B------:R-:W-:-:S04]  /*5f20*/  FMUL.FTZ R173, R179, UR13 ;  /* 0x0000000db3ad7c20 */ /* 0x000fc80008410000 */
[----:B------:R-:W-:-:S04]  /*5f30*/  FMUL.FTZ R173, R173, UR12 ;  /* 0x0000000cadad7c20 */ /* 0x000fc80008410000 */
[-C--:B------:R-:W-:Y:S01]  /*5f40*/  @P0 FMUL.FTZ R174, R175, R173.reuse ;  /* 0x000000adafae0220 */ /* 0x080fe20000410000 */
[----:B------:R-:W-:Y:S01]  /*5f50*/  FMUL.FTZ R173, R75, R173 ;  /* 0x000000ad4bad7220 */ /* 0x000fe20000410000 */
[----:B------:R-:W-:Y:S02]  /*5f60*/  MOV R175, R207 ;  /* 0x000000cf00af7202 */ /* 0x000fe40000000f00 */
[----:B------:R-:W-:Y:S02]  /*5f70*/  FADD.FTZ R159, R159, R174 ;  /* 0x000000ae9f9f7221 */ /* 0x000fe40000010000 */
[----:B------:R-:W-:Y:S01]  /*5f80*/  FSEL R173, R173, RZ, P0 ;  /* 0x000000ffadad7208 */ /* 0x000fe20000000000 */
[----:B------:R0:W5:Y:S03]  /*5f90*/  LDL.LU R174, [R1+0x8] ;  /* 0x0000080001ae7983 */ /* 0x0001660000300800 */
[----:B------:R-:W-:-:S04]  /*5fa0*/  F2FP.F16.F32.PACK_AB R173, RZ, R173 ;  /* 0x000000adffad723e */ /* 0x000fc800000000ff */
[----:B------:R-:W-:Y:S02]  /*5fb0*/  PRMT R171, R171, 0x5410, R173 ;  /* 0x00005410abab7816 */ /* 0x000fe400000000ad */
[----:B------:R0:W5:Y:S01]  /*5fc0*/  LDL.LU R173, [R1] ;  /* 0x0000000001ad7983 */ /* 0x0001620000300800 */
[----:B------:R-:W-:Y:S05]  /*5fd0*/  BRA `(.L_x_19768) ;  /* 0x0000001400fc7947 */ /* 0x000fea0003800000 */
.L_x_19738:
        /* <DEDUP_REMOVED lines=14> */
[----:B------:R-:W-:Y:S02]  /*60c0*/  @P0 HADD2.F32 R8, -RZ, R164.H0_H0 ;  /* 0x200000a4ff080230 */ /* 0x000fe40000004100 */
        /* <DEDUP_REMOVED lines=12> */
[----:B0-----:R-:W-:-:S02]  /*6190*/  F2FP.F16.F32.PACK_AB R3, RZ, R6 ;  /* 0x00000006ff03723e */ /* 0x001fc400000000ff */
[----:B------:R2:W5:Y:S02]  /*61a0*/  LDL.LU R6, [R1+0x1c8] ;  /* 0x0001c80001067983 */ /* 0x0005640000300800 */
[----:B-1----:R-:W-:Y:S02]  /*61b0*/  PRMT R2, R3, 0x7610, R2 ;  /* 0x0000761003027816 */ /* 0x002fe40000000002 */
[----:B------:R2:W5:Y:S02]  /*61c0*/  LDL.LU R3, [R1+0x1c4] ;  /* 0x0001c40001037983 */ /* 0x0005640000300800 */
[----:B------:R-:W-:Y:S02]  /*61d0*/  PRMT R168, R2, 0x7610, R168 ;  /* 0x0000761002a87816 */ /* 0x000fe400000000a8 */
[----:B------:R2:W5:Y:S05]  /*61e0*/  LDL.LU R2, [R1+0x1c0] ;  /* 0x0001c00001027983 */ /* 0x00056a0000300800 */
.L_x_19801:
[----:B------:R-:W-:Y:S05]  /*61f0*/  BSYNC.RECONVERGENT B2 ;  /* 0x0000000000027941 */ /* 0x000fea0003800200 */
.L_x_19800:
        /* <DEDUP_REMOVED lines=9> */
[----:B------:R-:W-:Y:S02]  /*6290*/  @P0 HADD2.F32 R7, -RZ, R164.H1_H1 ;  /* 0x300000a4ff070230 */ /* 0x000fe40000004100 */
[----:B------:R1:W-:Y:S01]  /*62a0*/  STL [R1+0x1c0], R0 ;  /* 0x0001c00001007387 */ /* 0x0003e20000100800 */
[----:B---3--:R-:W-:Y:S01]  /*62b0*/  MOV R3, R65 ;  /* 0x0000004100037202 */ /* 0x008fe20000000f00 */
        /* <DEDUP_REMOVED lines=16> */
.L_x_19803:
[----:B------:R-:W-:Y:S05]  /*63c0*/  BSYNC.RECONVERGENT B2 ;  /* 0x0000000000027941 */ /* 0x000fea0003800200 */
.L_x_19802:
        /* <DEDUP_REMOVED lines=9> */
[----:B------:R-:W-:Y:S02]  /*6460*/  @P0 HADD2.F32 R7, -RZ, R165.H0_H0 ;  /* 0x200000a5ff070230 */ /* 0x000fe40000004100 */
        /* <DEDUP_REMOVED lines=18> */
.L_x_19805:
[----:B------:R-:W-:Y:S05]  /*6590*/  BSYNC.RECONVERGENT B2 ;  /* 0x0000000000027941 */ /* 0x000fea0003800200 */
.L_x_19804:
        /* <DEDUP_REMOVED lines=28> */
.L_x_19807:
[----:B------:R-:W-:Y:S05]  /*6760*/  BSYNC.RECONVERGENT B2 ;  /* 0x0000000000027941 */ /* 0x000fea0003800200 */
.L_x_19806:
        /* <DEDUP_REMOVED lines=28> */
.L_x_19809:
[----:B------:R-:W-:Y:S05]  /*6930*/  BSYNC.RECONVERGENT B2 ;  /* 0x0000000000027941 */ /* 0x000fea0003800200 */
.L_x_19808:
        /* <DEDUP_REMOVED lines=28> */
.L_x_19811:
[----:B------:R-:W-:Y:S05]  /*6b00*/  BSYNC.RECONVERGENT B2 ;  /* 0x0000000000027941 */ /* 0x000fea0003800200 */
.L_x_19810:
        /* <DEDUP_REMOVED lines=28> */
.L_x_19813:
[----:B------:R-:W-:Y:S05]  /*6cd0*/  BSYNC.RECONVERGENT B2 ;  /* 0x0000000000027941 */ /* 0x000fea0003800200 */
.L_x_19812:
        /* <DEDUP_REMOVED lines=8> */
[----:B------:R-:W-:Y:S01]  /*6d60*/  FMUL.FTZ R206, R206, UR13 ;  /* 0x0000000dcece7c20 */ /* 0x000fe20008410000 */
[----:B------:R-:W-:-:S03]  /*6d70*/  @P0 HADD2.F32 R207, -RZ, R167.H1_H1 ;  /* 0x300000a7ffcf0230 */ /* 0x000fc60000004100 */
[----:B0-----:R-:W-:Y:S01]  /*6d80*/  FMUL.FTZ R0, R206, UR12 ;  /* 0x0000000cce007c20 */ /* 0x001fe20008410000 */
[----:B------:R-:W-:-:S03]  /*6d90*/  HFMA2 R206, -RZ, RZ, 0, 0 ;  /* 0x00000000ffce7431 */ /* 0x000fc600000001ff */
[-C--:B------:R-:W-:Y:S01]  /*6da0*/  @P0 FMUL.FTZ R206, R207, R0.reuse ;  /* 0x00000000cfce0220 */ /* 0x080fe20000410000 */
[----:B------:R-:W-:Y:S02]  /*6db0*/  MOV R207, R0 ;  /* 0x0000000000cf7202 */ /* 0x000fe40000000f00 */
[----:B------:R0:W5:Y:S01]  /*6dc0*/  LDL.LU R0, [R1+0x1c0] ;  /* 0x0001c00001007983 */ /* 0x0001620000300800 */
[----:B------:R-:W-:Y:S02]  /*6dd0*/  FADD.FTZ R159, R159, R206 ;  /* 0x000000ce9f9f7221 */ /* 0x000fe40000010000 */
[----:B------:R-:W-:-:S05]  /*6de0*/  FMUL.FTZ R206, R75, R207 ;  /* 0x000000cf4bce7220 */ /* 0x000fca0000410000 */
[----:B------:R-:W-:-:S04]  /*6df0*/  FSEL R206, R206, RZ, P0 ;  /* 0x000000ffcece7208 */ /* 0x000fc80000000000 */
[----:B------:R-:W-:-:S04]  /*6e00*/  F2FP.F16.F32.PACK_AB R206, RZ, R206 ;  /* 0x000000ceffce723e */ /* 0x000fc800000000ff */
[----:B------:R-:W-:Y:S01]  /*6e10*/  PRMT R171, R171, 0x5410, R206 ;  /* 0x00005410abab7816 */ /* 0x000fe200000000ce */
[----:B0-----:R-:W-:Y:S06]  /*6e20*/  BRA `(.L_x_19768) ;  /* 0x0000000800687947 */ /* 0x001fec0003800000 */
.L_x_19799:
        /* <DEDUP_REMOVED lines=29> */
.L_x_19815:
[----:B------:R-:W-:Y:S05]  /*7000*/  BSYNC.RECONVERGENT B2 ;  /* 0x0000000000027941 */ /* 0x000fea0003800200 */
.L_x_19814:
        /* <DEDUP_REMOVED lines=13> */
.L_x_19817:
[----:B------:R-:W-:Y:S05]  /*70e0*/  BSYNC.RECONVERGENT B2 ;  /* 0x0000000000027941 */ /* 0x000fea0003800200 */
.L_x_19816:
        /* <DEDUP_REMOVED lines=13> */
.L_x_19819:
[----:B------:R-:W-:Y:S05]  /*71c0*/  BSYNC.RECONVERGENT B2 ;  /* 0x0000000000027941 */ /* 0x000fea0003800200 */
.L_x_19818:
        /* <DEDUP_REMOVED lines=13> */
.L_x_19821:
[----:B------:R-:W-:Y:S05]  /*72a0*/  BSYNC.RECONVERGENT B2 ;  /* 0x0000000000027941 */ /* 0x000fea0003800200 */
.L_x_19820:
        /* <DEDUP_REMOVED lines=17> */
.L_x_19823:
[----:B------:R-:W-:Y:S05]  /*73c0*/  BSYNC.RECONVERGENT B2 ;  /* 0x0000000000027941 */ /* 0x000fea0003800200 */
.L_x_19822:
        /* <DEDUP_REMOVED lines=19> */
.L_x_19825:
[----:B------:R-:W-:Y:S05]  /*7500*/  BSYNC.RECONVERGENT B2 ;  /* 0x0000000000027941 */ /* 0x000fea0003800200 */
.L_x_19824:
        /* <DEDUP_REMOVED lines=11> */
[----:B0-----:R-:W-:-:S02]  /*75c0*/  @P0 HADD2.F32 R2, -RZ, R167.H0_H0 ;  /* 0x200000a7ff020230 */ /* 0x001fc40000004100 */
        /* <DEDUP_REMOVED lines=9> */
.L_x_19827:
[----:B------:R-:W-:Y:S05]  /*7660*/  BSYNC.RECONVERGENT B2 ;  /* 0x0000000000027941 */ /* 0x000fea0003800200 */
.L_x_19826:
        /* <DEDUP_REMOVED lines=13> */
[----:B------:R-:W-:-:S05]  /*7740*/  @P0 HADD2.F32 R207, -RZ, R167.H1_H1 ;  /* 0x300000a7ffcf0230 */ /* 0x000fca0000004100 */
[-C--:B------:R-:W-:Y:S01]  /*7750*/  @P0 FMUL.FTZ R206, R207, R0.reuse ;  /* 0x00000000cfce0220 */ /* 0x080fe20000410000 */
[----:B------:R-:W-:Y:S02]  /*7760*/  MOV R207, R0 ;  /* 0x0000000000cf7202 */ /* 0x000fe40000000f00 */
[----:B------:R1:W5:Y:S01]  /*7770*/  LDL.LU R0, [R1+0x1c0] ;  /* 0x0001c00001007983 */ /* 0x0003620000300800 */
[----:B------:R-:W-:Y:S02]  /*7780*/  FADD.FTZ R159, R159, R206 ;  /* 0x000000ce9f9f7221 */ /* 0x000fe40000010000 */
[----:B------:R-:W-:-:S05]  /*7790*/  FMUL.FTZ R206, R75, R207 ;  /* 0x000000cf4bce7220 */ /* 0x000fca0000410000 */
[----:B------:R-:W-:-:S04]  /*77a0*/  FSEL R206, R206, RZ, P0 ;  /* 0x000000ffcece7208 */ /* 0x000fc80000000000 */
[----:B------:R-:W-:-:S04]  /*77b0*/  F2FP.F16.F32.PACK_AB R206, RZ, R206 ;  /* 0x000000ceffce723e */ /* 0x000fc800000000ff */
[----:B-1----:R-:W-:-:S07]  /*77c0*/  PRMT R171, R171, 0x5410, R206 ;  /* 0x00005410abab7816 */ /* 0x002fce00000000ce */
.L_x_19768:
[----:B------:R-:W-:Y:S05]  /*77d0*/  BSYNC.RECONVERGENT B1 ;  /* 0x0000000000017941 */ /* 0x000fea0003800200 */
.L_x_19737:
        /* <DEDUP_REMOVED lines=18> */
.L_x_19829:
[----:B------:R-:W-:Y:S05]  /*7900*/  BSYNC.RECONVERGENT B1 ;  /* 0x0000000000017941 */ /* 0x000fea0003800200 */
.L_x_19828:
        /* <DEDUP_REMOVED lines=32> */
.L_x_19834:
[----:B------:R-:W-:Y:S05]  /*7b10*/  BSYNC.RECONVERGENT B2 ;  /* 0x0000000000027941 */ /* 0x000fea0003800200 */
.L_x_19833:
[----:B------:R-:W-:Y:S04]  /*7b20*/  BSSY.RECONVERGENT B2, `(.L_x_19835) ;  /* 0x000000d000027945 */ /* 0x000fe80003800200 */
[----:B------:R-:W-:Y:S05]  /*7b30*/  @!P3 BRA `(.L_x_19836) ;  /* 0x00000000002cb947 */ /* 0x000fea0003800000 */
[----:B------:R-:W-:Y:S01]  /*7b40*/  LOP3.LUT P2, RZ, R204, 0xff00, RZ, 0xc0, !PT ;  /* 0x0000ff00ccff7812 */ /* 0x000fe2000784c0ff */
[----:B------:R-:W-:Y:S01]  /*7b50*/  FMUL.FTZ R2, R173, UR13 ;  /* 0x0000000dad027c20 */ /* 0x000fe20008410000 */
[----:B------:R-:W-:-:S03]  /*7b60*/  MOV R176, RZ ;  /* 0x000000ff00b07202 */ /* 0x000fc60000000f00 */
        /* <DEDUP_REMOVED lines=8> */
.L_x_19836:
[----:B------:R-:W-:Y:S05]  /*7bf0*/  BSYNC.RECONVERGENT B2 ;  /* 0x0000000000027941 */ /* 0x000fea0003800200 */
.L_x_19835:
[----:B------:R-:W-:Y:S04]  /*7c00*/  BSSY.RECONVERGENT B2, `(.L_x_19837) ;  /* 0x000000d000027945 */ /* 0x000fe80003800200 */
[----:B------:R-:W-:Y:S05]  /*7c10*/  @!P3 BRA `(.L_x_19838) ;  /* 0x00000000002cb947 */ /* 0x000fea0003800000 */
        /* <DEDUP_REMOVED lines=11> */
.L_x_19838:
[----:B------:R-:W-:Y:S05]  /*7cd0*/  BSYNC.RECONVERGENT B2 ;  /* 0x0000000000027941 */ /* 0x000fea0003800200 */
.L_x_19837:
        /* <DEDUP_REMOVED lines=13> */
.L_x_19840:
[----:B------:R-:W-:Y:S05]  /*7db0*/  BSYNC.RECONVERGENT B2 ;  /* 0x0000000000027941 */ /* 0x000fea0003800200 */
.L_x_19839:
        /* <DEDUP_REMOVED lines=17> */
.L_x_19842:
[----:B------:R-:W-:Y:S05]  /*7ed0*/  BSYNC.RECONVERGENT B2 ;  /* 0x0000000000027941 */ /* 0x000fea0003800200 */
.L_x_19841:
        /* <DEDUP_REMOVED lines=17> */
.L_x_19844:
[----:B------:R-:W-:Y:S05]  /*7ff0*/  BSYNC.RECONVERGENT B2 ;  /* 0x0000000000027941 */ /* 0x000fea0003800200 */
.L_x_19843:
        /* <DEDUP_REMOVED lines=17> */
.L_x_19846:
[----:B------:R-:W-:Y:S05]  /*8110*/  BSYNC.RECONVERGENT B2 ;  /* 0x0000000000027941 */ /* 0x000fea0003800200 */
.L_x_19845:
[----:B------:R-:W-:-:S04]  /*8120*/  @P4 FFMA.FTZ R2, R224, R4, R5 ;  /* 0x00000004e0024223 */ /* 0x000fc80000010005 */
[----:B------:R-:W-:Y:S01]  /*8130*/  @P4 FADD.FTZ R179, R182, -R2 ;  /* 0x80000002b6b34221 */ /* 0x000fe20000010000 */
        /* <DEDUP_REMOVED lines=17> */
.L_x_19832:
        /* <DEDUP_REMOVED lines=8> */
[----:B-----5:R-:W-:Y:S02]  /*82d0*/  @P2 HADD2.F32 R206, -RZ, R164.H0_H0 ;  /* 0x200000a4ffce2230 */ /* 0x020fe40000004100 */
        /* <DEDUP_REMOVED lines=8> */
.L_x_19849:
[----:B------:R-:W-:Y:S05]  /*8360*/  BSYNC.RECONVERGENT B2 ;  /* 0x0000000000027941 */ /* 0x000fea0003800200 */
.L_x_19848:
        /* <DEDUP_REMOVED lines=17> */
.L_x_19851:
[----:B------:R-:W-:Y:S05]  /*8480*/  BSYNC.RECONVERGENT B2 ;  /* 0x0000000000027941 */ /* 0x000fea0003800200 */
.L_x_19850:
        /* <DEDUP_REMOVED lines=17> */
.L_x_19853:
[----:B------:R-:W-:Y:S05]  /*85a0*/  BSYNC.RECONVERGENT B2 ;  /* 0x0000000000027941 */ /* 0x000fea0003800200 */
.L_x_19852:
        /* <DEDUP_REMOVED lines=17> */
.L_x_19855:
[----:B------:R-:W-:Y:S05]  /*86c0*/  BSYNC.RECONVERGENT B2 ;  /* 0x0000000000027941 */ /* 0x000fea0003800200 */
.L_x_19854:
        /* <DEDUP_REMOVED lines=17> */
.L_x_19857:
[----:B------:R-:W-:Y:S05]  /*87e0*/  BSYNC.RECONVERGENT B2 ;  /* 0x0000000000027941 */ /* 0x000fea0003800200 */
.L_x_19856:
        /* <DEDUP_REMOVED lines=17> */
.L_x_19859:
[----:B------:R-:W-:Y:S05]  /*8900*/  BSYNC.RECONVERGENT B2 ;  /* 0x0000000000027941 */ /* 0x000fea0003800200 */
.L_x_19858:
        /* <DEDUP_REMOVED lines=17> */
.L_x_19861:
[----:B------:R-:W-:Y:S05]  /*8a20*/  BSYNC.RECONVERGENT B2 ;  /* 0x0000000000027941 */ /* 0x000fea0003800200 */
.L_x_19860:
[----:B------:R-:W-:Y:S05]  /*8a30*/  @!P3 BRA `(.L_x_19847) ;  /* 0x0000001c00d4b947 */ /* 0x000fea0003800000 */
[----:B------:R-:W-:Y:S01]  /*8a40*/  ISETP.GE.U32.AND P2, PT, R204, RZ, PT ;  /* 0x000000ffcc00720c */ /* 0x000fe20003f46070 */
[----:B------:R-:W-:Y:S01]  /*8a50*/  @P4 FFMA.FTZ R2, R224, R4, R5 ;  /* 0x00000004e0024223 */ /* 0x000fe20000010005 */
[----:B------:R-:W-:Y:S02]  /*8a60*/  MOV R204, R55 ;  /* 0x0000003700cc7202 */ /* 0x000fe40000000f00 */
        /* <DEDUP_REMOVED lines=14> */
.L_x_19831:
        /* <DEDUP_REMOVED lines=16> */
.L_x_19866:
[----:B------:R-:W-:Y:S05]  /*8c50*/  BSYNC.RECONVERGENT B3 ;  /* 0x0000000000037941 */ /* 0x000fea0003800200 */
.L_x_19865:
        /* <DEDUP_REMOVED lines=12> */
.L_x_19864:
[----:B------:R-:W-:Y:S05]  /*8d20*/  BSYNC.RECONVERGENT B2 ;  /* 0x0000000000027941 */ /* 0x000fea0003800200 */
.L_x_19863:
        /* <DEDUP_REMOVED lines=15> */
.L_x_19870:
[----:B------:R-:W-:Y:S05]  /*8e20*/  BSYNC.RECONVERGENT B3 ;  /* 0x0000000000037941 */ /* 0x000fea0003800200 */
.L_x_19869:
        /* <DEDUP_REMOVED lines=12> */
.L_x_19868:
[----:B------:R-:W-:Y:S05]  /*8ef0*/  BSYNC.RECONVERGENT B2 ;  /* 0x0000000000027941 */ /* 0x000fea0003800200 */
.L_x_19867:
        /* <DEDUP_REMOVED lines=15> */
.L_x_19874:
[----:B------:R-:W-:Y:S05]  /*8ff0*/  BSYNC.RECONVERGENT B3 ;  /* 0x0000000000037941 */ /* 0x000fea0003800200 */
.L_x_19873:
        /* <DEDUP_REMOVED lines=12> */
.L_x_19872:
[----:B------:R-:W-:Y:S05]  /*90c0*/  BSYNC.RECONVERGENT B2 ;  /* 0x0000000000027941 */ /* 0x000fea0003800200 */
.L_x_19871:
        /* <DEDUP_REMOVED lines=15> */
.L_x_19878:
[----:B------:R-:W-:Y:S05]  /*91c0*/  BSYNC.RECONVERGENT B3 ;  /* 0x0000000000037941 */ /* 0x000fea0003800200 */
.L_x_19877:
        /* <DEDUP_REMOVED lines=12> */
.L_x_19876:
[----:B------:R-:W-:Y:S05]  /*9290*/  BSYNC.RECONVERGENT B2 ;  /* 0x0000000000027941 */ /* 0x000fea0003800200 */
.L_x_19875:
        /* <DEDUP_REMOVED lines=15> */
.L_x_19882:
[----:B------:R-:W-:Y:S05]  /*9390*/  BSYNC.RECONVERGENT B3 ;  /* 0x0000000000037941 */ /* 0x000fea0003800200 */
.L_x_19881:
        /* <DEDUP_REMOVED lines=12> */
.L_x_19880:
[----:B------:R-:W-:Y:S05]  /*9460*/  BSYNC.RECONVERGENT B2 ;  /* 0x0000000000027941 */ /* 0x000fea0003800200 */
.L_x_19879:
        /* <DEDUP_REMOVED lines=15> */
.L_x_19886:
[----:B------:R-:W-:Y:S05]  /*9560*/  BSYNC.RECONVERGENT B3 ;  /* 0x0000000000037941 */ /* 0x000fea0003800200 */
.L_x_19885:
        /* <DEDUP_REMOVED lines=12> */
.L_x_19884:
[----:B------:R-:W-:Y:S05]  /*9630*/  BSYNC.RECONVERGENT B2 ;  /* 0x0000000000027941 */ /* 0x000fea0003800200 */
.L_x_19883:
        /* <DEDUP_REMOVED lines=15> */
.L_x_19890:
[----:B------:R-:W-:Y:S05]  /*9730*/  BSYNC.RECONVERGENT B3 ;  /* 0x0000000000037941 */ /* 0x000fea0003800200 */
.L_x_19889:
        /* <DEDUP_REMOVED lines=12> */
.L_x_19888:
[----:B------:R-:W-:Y:S05]  /*9800*/  BSYNC.RECONVERGENT B2 ;  /* 0x0000000000027941 */ /* 0x000fea0003800200 */
.L_x_19887:
        /* <DEDUP_REMOVED lines=46> */
[----:B------:R-:W-:Y:S02]  /*9af0*/  PRMT R171, R171, 0x5410, R172 ;  /* 0x00005410abab7816 */ /* 0x000fe400000000ac */
[----:B------:R-:W-:Y:S01]  /*9b00*/  MOV R172, R2 ;  /* 0x0000000200ac7202 */ /* 0x000fe20000000f00 */
[----:B------:R-:W-:Y:S06]  /*9b10*/  BRA `(.L_x_19847) ;  /* 0x0000000c009c7947 */ /* 0x000fec0003800000 */
.L_x_19862:
        /* <DEDUP_REMOVED lines=15> */
.L_x_19894:
[----:B------:R-:W-:Y:S05]  /*9c10*/  BSYNC.RECONVERGENT B3 ;  /* 0x0000000000037941 */ /* 0x000fea0003800200 */
.L_x_19893:
        /* <DEDUP_REMOVED lines=12> */
.L_x_19892:
[----:B------:R-:W-:Y:S05]  /*9ce0*/  BSYNC.RECONVERGENT B2 ;  /* 0x0000000000027941 */ /* 0x000fea0003800200 */
.L_x_19891:
        /* <DEDUP_REMOVED lines=15> */
.L_x_19898:
[----:B------:R-:W-:Y:S05]  /*9de0*/  BSYNC.RECONVERGENT B3 ;  /* 0x0000000000037941 */ /* 0x000fea0003800200 */
.L_x_19897:
        /* <DEDUP_REMOVED lines=12> */
.L_x_19896:
[----:B------:R-:W-:Y:S05]  /*9eb0*/  BSYNC.RECONVERGENT B2 ;  /* 0x0000000000027941 */ /* 0x000fea0003800200 */
.L_x_19895:
        /* <DEDUP_REMOVED lines=15> */
.L_x_19902:
[----:B------:R-:W-:Y:S05]  /*9fb0*/  BSYNC.RECONVERGENT B3 ;  /* 0x0000000000037941 */ /* 0x000fea0003800200 */
.L_x_19901:
        /* <DEDUP_REMOVED lines=12> */
.L_x_19900:
[----:B------:R-:W-:Y:S05]  /*a080*/  BSYNC.RECONVERGENT B2 ;  /* 0x0000000000027941 */ /* 0x000fea0003800200 */
.L_x_19899:
        /* <DEDUP_REMOVED lines=15> */
.L_x_19906:
[----:B------:R-:W-:Y:S05]  /*a180*/  BSYNC.RECONVERGENT B3 ;  /* 0x0000000000037941 */ /* 0x000fea0003800200 */
.L_x_19905:
        /* <DEDUP_REMOVED lines=12> */
.L_x_19904:
[----:B------:R-:W-:Y:S05]  /*a250*/  BSYNC.RECONVERGENT B2 ;  /* 0x0000000000027941 */ /* 0x000fea0003800200 */
.L_x_19903:
        /* <DEDUP_REMOVED lines=15> */
.L_x_19910:
[----:B------:R-:W-:Y:S05]  /*a350*/  BSYNC.RECONVERGENT B3 ;  /* 0x0000000000037941 */ /* 0x000fea0003800200 */
.L_x_19909:
        /* <DEDUP_REMOVED lines=12> */
.L_x_19908:
[----:B------:R-:W-:Y:S05]  /*a420*/  BSYNC.RECONVERGENT B2 ;  /* 0x0000000000027941 */ /* 0x000fea0003800200 */
.L_x_19907:
        /* <DEDUP_REMOVED lines=15> */
.L_x_19914:
[----:B------:R-:W-:Y:S05]  /*a520*/  BSYNC.RECONVERGENT B3 ;  /* 0x0000000000037941 */ /* 0x000fea0003800200 */
.L_x_19913:
        /* <DEDUP_REMOVED lines=12> */
.L_x_19912:
[----:B------:R-:W-:Y:S05]  /*a5f0*/  BSYNC.RECONVERGENT B2 ;  /* 0x0000000000027941 */ /* 0x000fea0003800200 */
.L_x_19911:
        /* <DEDUP_REMOVED lines=15> */
.L_x_19918:
[----:B------:R-:W-:Y:S05]  /*a6f0*/  BSYNC.RECONVERGENT B3 ;  /* 0x0000000000037941 */ /* 0x000fea0003800200 */
.L_x_19917:
        /* <DEDUP_REMOVED lines=12> */
.L_x_19916:
[----:B------:R-:W-:Y:S05]  /*a7c0*/  BSYNC.RECONVERGENT B2 ;  /* 0x0000000000027941 */ /* 0x000fea0003800200 */
.L_x_19915:
        /* <DEDUP_REMOVED lines=15> */
.L_x_19920:
[----:B------:R-:W-:Y:S05]  /*a8c0*/  BSYNC.RECONVERGENT B2 ;  /* 0x0000000000027941 */ /* 0x000fea0003800200 */
.L_x_19919:
        /* <DEDUP_REMOVED lines=12> */
.L_x_19847:
[----:B------:R-:W-:Y:S05]  /*a990*/  BSYNC.RECONVERGENT B1 ;  /* 0x0000000000017941 */ /* 0x000fea0003800200 */
.L_x_19830:
        /* <DEDUP_REMOVED lines=15> */
.L_x_19922:
[----:B------:R-:W-:Y:S05]  /*aa90*/  BSYNC.RECONVERGENT B1 ;  /* 0x0000000000017941 */ /* 0x000fea0003800200 */
.L_x_19921:
        /* <DEDUP_REMOVED lines=31> */
[----:B0-----:R-:W-:-:S07]  /*ac90*/  PRMT R168, R2, 0x7610, R168 ;  /* 0x0000761002a87816 */ /* 0x001fce00000000a8 */
.L_x_19927:
[----:B------:R-:W-:Y:S05]  /*aca0*/  BSYNC.RECONVERGENT B2 ;  /* 0x0000000000027941 */ /* 0x000fea0003800200 */
.L_x_19926:
        /* <DEDUP_REMOVED lines=12> */
[----:B0-----:R-:W-:-:S07]  /*ad70*/  PRMT R168, R168, 0x5410, R2 ;  /* 0x00005410a8a87816 */ /* 0x001fce0000000002 */
.L_x_19929:
[----:B------:R-:W-:Y:S05]  /*ad80*/  BSYNC.RECONVERGENT B2 ;  /* 0x0000000000027941 */ /* 0x000fea0003800200 */
.L_x_19928:
        /* <DEDUP_REMOVED lines=13> */
.L_x_19931:
[----:B------:R-:W-:Y:S05]  /*ae60*/  BSYNC.RECONVERGENT B2 ;  /* 0x0000000000027941 */ /* 0x000fea0003800200 */
.L_x_19930:
        /* <DEDUP_REMOVED lines=13> */
.L_x_19933:
[----:B------:R-:W-:Y:S05]  /*af40*/  BSYNC.RECONVERGENT B2 ;  /* 0x0000000000027941 */ /* 0x000fea0003800200 */
.L_x_19932:
        /* <DEDUP_REMOVED lines=17> */
.L_x_19935:
[----:B------:R-:W-:Y:S05]  /*b060*/  BSYNC.RECONVERGENT B2 ;  /* 0x0000000000027941 */ /* 0x000fea0003800200 */
.L_x_19934:
        /* <DEDUP_REMOVED lines=17> */
.L_x_19937:
[----:B------:R-:W-:Y:S05]  /*b180*/  BSYNC.RECONVERGENT B2 ;  /* 0x0000000000027941 */ /* 0x000fea0003800200 */
.L_x_19936:
        /* <DEDUP_REMOVED lines=10> */
[----:B0----5:R-:W-:-:S05]  /*b230*/  @P2 HADD2.F32 R204, -RZ, R167.H0_H0 ;  /* 0x200000a7ffcc2230 */ /* 0x021fca0000004100 */
[-C--:B------:R-:W-:Y:S01]  /*b240*/  @P2 FMUL.FTZ R179, R204, R2.reuse ;  /* 0x00000002ccb32220 */ /* 0x080fe20000410000 */
[----:B------:R-:W-:-:S03]  /*b250*/  FMUL.FTZ R2, R90, R2 ;  /* 0x000000025a027220 */ /* 0x000fc60000410000 */
[----:B------:R-:W-:Y:S02]  /*b260*/  FADD.FTZ R142, R142, R179 ;  /* 0x000000b38e8e7221 */ /* 0x000fe40000010000 */
[----:B------:R-:W-:-:S04]  /*b270*/  FSEL R2, R2, RZ, P2 ;  /* 0x000000ff02027208 */ /* 0x000fc80001000000 */
[----:B------:R-:W-:-:S04]  /*b280*/  F2FP.F16.F32.PACK_AB R2, RZ, R2 ;  /* 0x00000002ff02723e */ /* 0x000fc800000000ff */
[----:B------:R-:W-:-:S07]  /*b290*/  PRMT R171, R2, 0x7610, R171 ;  /* 0x0000761002ab7816 */ /* 0x000fce00000000ab */
.L_x_19939:
[----:B------:R-:W-:Y:S05]  /*b2a0*/  BSYNC.RECONVERGENT B2 ;  /* 0x0000000000027941 */ /* 0x000fea0003800200 */
.L_x_19938:
        /* <DEDUP_REMOVED lines=17> */
[----:B0-----:R-:W-:Y:S01]  /*b3c0*/  PRMT R171, R171, 0x5410, R2 ;  /* 0x00005410abab7816 */ /* 0x001fe20000000002 */
[----:B------:R-:W-:Y:S06]  /*b3d0*/  BRA `(.L_x_19940) ;  /* 0x0000002400d07947 */ /* 0x000fec0003800000 */
.L_x_19925:
        /* <DEDUP_REMOVED lines=8> */
[----:B------:R-:W-:Y:S02]  /*b460*/  HFMA2 R204, -RZ, RZ, 0, 0 ;  /* 0x00000000ffcc7431 */ /* 0x000fe400000001ff */
[----:B-----5:R-:W-:Y:S02]  /*b470*/  @P2 HADD2.F32 R205, -RZ, R164.H0_H0 ;  /* 0x200000a4ffcd2230 */ /* 0x020fe40000004100 */
[----:B------:R-:W-:-:S04]  /*b480*/  FMUL.FTZ R2, R2, UR12 ;  /* 0x0000000c02027c20 */ /* 0x000fc80008410000 */
[-C--:B------:R-:W-:Y:S01]  /*b490*/  @P2 FMUL.FTZ R204, R205, R2.reuse ;  /* 0x00000002cdcc2220 */ /* 0x080fe20000410000 */
[----:B------:R-:W-:-:S03]  /*b4a0*/  FMUL.FTZ R2, R84, R2 ;  /* 0x0000000254027220 */ /* 0x000fc60000410000 */
[----:B------:R-:W-:Y:S02]  /*b4b0*/  FADD.FTZ R144, R144, R204 ;  /* 0x000000cc90907221 */ /* 0x000fe40000010000 */
[----:B------:R-:W-:-:S04]  /*b4c0*/  FSEL R2, R2, RZ, P2 ;  /* 0x000000ff02027208 */ /* 0x000fc80001000000 */
[----:B------:R-:W-:-:S04]  /*b4d0*/  F2FP.F16.F32.PACK_AB R2, RZ, R2 ;  /* 0x00000002ff02723e */ /* 0x000fc800000000ff */
[----:B------:R-:W-:-:S07]  /*b4e0*/  PRMT R168, R2, 0x7610, R168 ;  /* 0x0000761002a87816 */ /* 0x000fce00000000a8 */
.L_x_19942:
[----:B------:R-:W-:Y:S05]  /*b4f0*/  BSYNC.RECONVERGENT B2 ;  /* 0x0000000000027941 */ /* 0x000fea0003800200 */
.L_x_19941:
        /* <DEDUP_REMOVED lines=16> */
[----:B------:R-:W-:-:S07]  /*b600*/  PRMT R168, R168, 0x5410, R2 ;  /* 0x00005410a8a87816 */ /* 0x000fce0000000002 */
.L_x_19944:
[----:B------:R-:W-:Y:S05]  /*b610*/  BSYNC.RECONVERGENT B2 ;  /* 0x0000000000027941 */ /* 0x000fea0003800200 */
.L_x_19943:
        /* <DEDUP_REMOVED lines=17> */
.L_x_19946:
[----:B------:R-:W-:Y:S05]  /*b730*/  BSYNC.RECONVERGENT B2 ;  /* 0x0000000000027941 */ /* 0x000fea0003800200 */
.L_x_19945:
        /* <DEDUP_REMOVED lines=17> */
.L_x_19948:
[----:B------:R-:W-:Y:S05]  /*b850*/  BSYNC.RECONVERGENT B2 ;  /* 0x0000000000027941 */ /* 0x000fea0003800200 */
.L_x_19947:
        /* <DEDUP_REMOVED lines=17> */
.L_x_19950:
[----:B------:R-:W-:Y:S05]  /*b970*/  BSYNC.RECONVERGENT B2 ;  /* 0x0000000000027941 */ /* 0x000fea0003800200 */
.L_x_19949:
        /* <DEDUP_REMOVED lines=17> */
.L_x_19952:
[----:B------:R-:W-:Y:S05]  /*ba90*/  BSYNC.RECONVERGENT B2 ;  /* 0x0000000000027941 */ /* 0x000fea0003800200 */
.L_x_19951:
        /* <DEDUP_REMOVED lines=17> */
.L_x_19954:
[----:B------:R-:W-:Y:S05]  /*bbb0*/  BSYNC.RECONVERGENT B2 ;  /* 0x0000000000027941 */ /* 0x000fea0003800200 */
.L_x_19953:
        /* <DEDUP_REMOVED lines=16> */
[----:B0-----:R-:W-:Y:S01]  /*bcc0*/  PRMT R171, R171, 0x5410, R2 ;  /* 0x00005410abab7816 */ /* 0x001fe20000000002 */
[----:B------:R-:W-:Y:S06]  /*bcd0*/  BRA `(.L_x_19940) ;  /* 0x0000001c00907947 */ /* 0x000fec0003800000 */
.L_x_19924:
        /* <DEDUP_REMOVED lines=16> */
.L_x_19959:
[----:B------:R-:W-:Y:S05]  /*bde0*/  BSYNC.RECONVERGENT B3 ;  /* 0x0000000000037941 */ /* 0x000fea0003800200 */
.L_x_19958:
        /* <DEDUP_REMOVED lines=11> */
[----:B0-----:R-:W-:-:S07]  /*bea0*/  PRMT R168, R2, 0x7610, R168 ;  /* 0x0000761002a87816 */ /* 0x001fce00000000a8 */
.L_x_19957:
[----:B------:R-:W-:Y:S05]  /*beb0*/  BSYNC.RECONVERGENT B2 ;  /* 0x0000000000027941 */ /* 0x000fea0003800200 */
.L_x_19956:
        /* <DEDUP_REMOVED lines=15> */
.L_x_19963:
[----:B------:R-:W-:Y:S05]  /*bfb0*/  BSYNC.RECONVERGENT B3 ;  /* 0x0000000000037941 */ /* 0x000fea0003800200 */
.L_x_19962:
        /* <DEDUP_REMOVED lines=12> */
.L_x_19961:
[----:B------:R-:W-:Y:S05]  /*c080*/  BSYNC.RECONVERGENT B2 ;  /* 0x0000000000027941 */ /* 0x000fea0003800200 */
.L_x_19960:
        /* <DEDUP_REMOVED lines=15> */
.L_x_19967:
[----:B------:R-:W-:Y:S05]  /*c180*/  BSYNC.RECONVERGENT B3 ;  /* 0x0000000000037941 */ /* 0x000fea0003800200 */
.L_x_19966:
        /* <DEDUP_REMOVED lines=12> */
.L_x_19965:
[----:B------:R-:W-:Y:S05]  /*c250*/  BSYNC.RECONVERGENT B2 ;  /* 0x0000000000027941 */ /* 0x000fea0003800200 */
.L_x_19964:
        /* <DEDUP_REMOVED lines=15> */
.L_x_19971:
[----:B------:R-:W-:Y:S05]  /*c350*/  BSYNC.RECONVERGENT B3 ;  /* 0x0000000000037941 */ /* 0x000fea0003800200 */
.L_x_19970:
        /* <DEDUP_REMOVED lines=12> */
.L_x_19969:
[----:B------:R-:W-:Y:S05]  /*c420*/  BSYNC.RECONVERGENT B2 ;  /* 0x0000000000027941 */ /* 0x000fea0003800200 */
.L_x_19968:
        /* <DEDUP_REMOVED lines=15> */
.L_x_19975:
[----:B------:R-:W-:Y:S05]  /*c520*/  BSYNC.RECONVERGENT B3 ;  /* 0x0000000000037941 */ /* 0x000fea0003800200 */
.L_x_19974:
        /* <DEDUP_REMOVED lines=12> */
.L_x_19973:
[----:B------:R-:W-:Y:S05]  /*c5f0*/  BSYNC.RECONVERGENT B2 ;  /* 0x0000000000027941 */ /* 0x000fea0003800200 */
.L_x_19972:
        /* <DEDUP_REMOVED lines=15> */
.L_x_19979:
[----:B------:R-:W-:Y:S05]  /*c6f0*/  BSYNC.RECONVERGENT B3 ;  /* 0x0000000000037941 */ /* 0x000fea0003800200 */
.L_x_19978:
        /* <DEDUP_REMOVED lines=12> */
.L_x_19977:
[----:B------:R-:W-:Y:S05]  /*c7c0*/  BSYNC.RECONVERGENT B2 ;  /* 0x0000000000027941 */ /* 0x000fea0003800200 */
.L_x_19976:
        /* <DEDUP_REMOVED lines=15> */
.L_x_19983:
[----:B------:R-:W-:Y:S05]  /*c8c0*/  BSYNC.RECONVERGENT B3 ;  /* 0x0000000000037941 */ /* 0x000fea0003800200 */
.L_x_19982:
        /* <DEDUP_REMOVED lines=12> */
.L_x_19981:
[----:B------:R-:W-:Y:S05]  /*c990*/  BSYNC.RECONVERGENT B2 ;  /* 0x0000000000027941 */ /* 0x000fea0003800200 */
.L_x_19980:
        /* <DEDUP_REMOVED lines=46> */
[----:B0-----:R-:W-:Y:S02]  /*cc80*/  PRMT R171, R171, 0x5410, R174 ;  /* 0x00005410abab7816 */ /* 0x001fe400000000ae */
[----:B------:R-:W-:Y:S01]  /*cc90*/  MOV R174, R2 ;  /* 0x0000000200ae7202 */ /* 0x000fe20000000f00 */
[----:B------:R-:W-:Y:S06]  /*cca0*/  BRA `(.L_x_19940) ;  /* 0x0000000c009c7947 */ /* 0x000fec0003800000 */
.L_x_19955:
        /* <DEDUP_REMOVED lines=15> */
.L_x_19987:
[----:B------:R-:W-:Y:S05]  /*cda0*/  BSYNC.RECONVERGENT B3 ;  /* 0x0000000000037941 */ /* 0x000fea0003800200 */
.L_x_19986:
        /* <DEDUP_REMOVED lines=12> */
.L_x_19985:
[----:B------:R-:W-:Y:S05]  /*ce70*/  BSYNC.RECONVERGENT B2 ;  /* 0x0000000000027941 */ /* 0x000fea0003800200 */
.L_x_19984:
        /* <DEDUP_REMOVED lines=15> */
.L_x_19991:
[----:B------:R-:W-:Y:S05]  /*cf70*/  BSYNC.RECONVERGENT B3 ;  /* 0x0000000000037941 */ /* 0x000fea0003800200 */
.L_x_19990:
        /* <DEDUP_REMOVED lines=12> */
.L_x_19989:
[----:B------:R-:W-:Y:S05]  /*d040*/  BSYNC.RECONVERGENT B2 ;  /* 0x0000000000027941 */ /* 0x000fea0003800200 */
.L_x_19988:
        /* <DEDUP_REMOVED lines=15> */
.L_x_19995:
[----:B------:R-:W-:Y:S05]  /*d140*/  BSYNC.RECONVERGENT B3 ;  /* 0x0000000000037941 */ /* 0x000fea0003800200 */
.L_x_19994:
        /* <DEDUP_REMOVED lines=12> */
.L_x_19993:
[----:B------:R-:W-:Y:S05]  /*d210*/  BSYNC.RECONVERGENT B2 ;  /* 0x0000000000027941 */ /* 0x000fea0003800200 */
.L_x_19992:
        /* <DEDUP_REMOVED lines=15> */
.L_x_19999:
[----:B------:R-:W-:Y:S05]  /*d310*/  BSYNC.RECONVERGENT B3 ;  /* 0x0000000000037941 */ /* 0x000fea0003800200 */
.L_x_19998:
        /* <DEDUP_REMOVED lines=12> */
.L_x_19997:
[----:B------:R-:W-:Y:S05]  /*d3e0*/  BSYNC.RECONVERGENT B2 ;  /* 0x0000000000027941 */ /* 0x000fea0003800200 */
.L_x_19996:
        /* <DEDUP_REMOVED lines=15> */
.L_x_20003:
[----:B------:R-:W-:Y:S05]  /*d4e0*/  BSYNC.RECONVERGENT B3 ;  /* 0x0000000000037941 */ /* 0x000fea0003800200 */
.L_x_20002:
        /* <DEDUP_REMOVED lines=12> */
.L_x_20001:
[----:B------:R-:W-:Y:S05]  /*d5b0*/  BSYNC.RECONVERGENT B2 ;  /* 0x0000000000027941 */ /* 0x000fea0003800200 */
.L_x_20000:
        /* <DEDUP_REMOVED lines=15> */
.L_x_20007:
[----:B------:R-:W-:Y:S05]  /*d6b0*/  BSYNC.RECONVERGENT B3 ;  /* 0x0000000000037941 */ /* 0x000fea0003800200 */
.L_x_20006:
        /* <DEDUP_REMOVED lines=12> */
.L_x_20005:
[----:B------:R-:W-:Y:S05]  /*d780*/  BSYNC.RECONVERGENT B2 ;  /* 0x0000000000027941 */ /* 0x000fea0003800200 */
.L_x_20004:
        /* <DEDUP_REMOVED lines=15> */
.L_x_20011:
[----:B------:R-:W-:Y:S05]  /*d880*/  BSYNC.RECONVERGENT B3 ;  /* 0x0000000000037941 */ /* 0x000fea0003800200 */
.L_x_20010:
        /* <DEDUP_REMOVED lines=12> */
.L_x_20009:
[----:B------:R-:W-:Y:S05]  /*d950*/  BSYNC.RECONVERGENT B2 ;  /* 0x0000000000027941 */ /* 0x000fea0003800200 */
.L_x_20008:
        /* <DEDUP_REMOVED lines=15> */
.L_x_20013:
[----:B------:R-:W-:Y:S05]  /*da50*/  BSYNC.RECONVERGENT B2 ;  /* 0x0000000000027941 */ /* 0x000fea0003800200 */
.L_x_20012:
        /* <DEDUP_REMOVED lines=12> */
.L_x_19940:
[----:B------:R-:W-:Y:S05]  /*db20*/  BSYNC.RECONVERGENT B1 ;  /* 0x0000000000017941 */ /* 0x000fea0003800200 */
.L_x_19923:
        /* <DEDUP_REMOVED lines=15> */
.L_x_20015:
[----:B------:R-:W-:Y:S05]  /*dc20*/  BSYNC.RECONVERGENT B1 ;  /* 0x0000000000017941 */ /* 0x000fea0003800200 */
.L_x_20014:
        /* <DEDUP_REMOVED lines=31> */
[----:B0-2---:R-:W-:-:S07]  /*de20*/  PRMT R168, R2, 0x7610, R168 ;  /* 0x0000761002a87816 */ /* 0x005fce00000000a8 */
.L_x_20020:
[----:B------:R-:W-:Y:S05]  /*de30*/  BSYNC.RECONVERGENT B2 ;  /* 0x0000000000027941 */ /* 0x000fea0003800200 */
.L_x_20019:
        /* <DEDUP_REMOVED lines=12> */
[----:B0-2---:R-:W-:-:S07]  /*df00*/  PRMT R168, R168, 0x5410, R2 ;  /* 0x00005410a8a87816 */ /* 0x005fce0000000002 */
.L_x_20022:
[----:B------:R-:W-:Y:S05]  /*df10*/  BSYNC.RECONVERGENT B2 ;  /* 0x0000000000027941 */ /* 0x000fea0003800200 */
.L_x_20021:
        /* <DEDUP_REMOVED lines=13> */
.L_x_20024:
[----:B------:R-:W-:Y:S05]  /*dff0*/  BSYNC.RECONVERGENT B2 ;  /* 0x0000000000027941 */ /* 0x000fea0003800200 */
.L_x_20023:
        /* <DEDUP_REMOVED lines=13> */
.L_x_20026:
[----:B------:R-:W-:Y:S05]  /*e0d0*/  BSYNC.RECONVERGENT B2 ;  /* 0x0000000000027941 */ /* 0x000fea0003800200 */
.L_x_20025:
        /* <DEDUP_REMOVED lines=17> */
.L_x_20028:
[----:B------:R-:W-:Y:S05]  /*e1f0*/  BSYNC.RECONVERGENT B2 ;  /* 0x0000000000027941 */ /* 0x000fea0003800200 */
.L_x_20027:
        /* <DEDUP_REMOVED lines=17> */
.L_x_20030:
[----:B------:R-:W-:Y:S05]  /*e310*/  BSYNC.RECONVERGENT B2 ;  /* 0x0000000000027941 */ /* 0x000fea0003800200 */
.L_x_20029:
        /* <DEDUP_REMOVED lines=10> */
[----:B--2--5:R-:W-:-:S05]  /*e3c0*/  @P2 HADD2.F32 R202, -RZ, R167.H0_H0 ;  /* 0x200000a7ffca2230 */ /* 0x024fca0000004100 */
[-C--:B------:R-:W-:Y:S01]  /*e3d0*/  @P2 FMUL.FTZ R179, R202, R2.reuse ;  /* 0x00000002cab32220 */ /* 0x080fe20000410000 */
[----:B------:R-:W-:-:S03]  /*e3e0*/  FMUL.FTZ R2, R98, R2 ;  /* 0x0000000262027220 */ /* 0x000fc60000410000 */
[----:B------:R-:W-:Y:S02]  /*e3f0*/  FADD.FTZ R134, R134, R179 ;  /* 0x000000b386867221 */ /* 0x000fe40000010000 */
[----:B------:R-:W-:-:S04]  /*e400*/  FSEL R2, R2, RZ, P2 ;  /* 0x000000ff02027208 */ /* 0x000fc80001000000 */
[----:B------:R-:W-:-:S04]  /*e410*/  F2FP.F16.F32.PACK_AB R2, RZ, R2 ;  /* 0x00000002ff02723e */ /* 0x000fc800000000ff */
[----:B0-----:R-:W-:-:S07]  /*e420*/  PRMT R171, R2, 0x7610, R171 ;  /* 0x0000761002ab7816 */ /* 0x001fce00000000ab */
.L_x_20032:
[----:B------:R-:W-:Y:S05]  /*e430*/  BSYNC.RECONVERGENT B2 ;  /* 0x0000000000027941 */ /* 0x000fea0003800200 */
.L_x_20031:
        /* <DEDUP_REMOVED lines=17> */
[----:B0-2---:R-:W-:Y:S01]  /*e550*/  PRMT R171, R171, 0x5410, R2 ;  /* 0x00005410abab7816 */ /* 0x005fe20000000002 */
[----:B------:R-:W-:Y:S06]  /*e560*/  BRA `(.L_x_20033) ;  /* 0x0000002400d07947 */ /* 0x000fec0003800000 */
.L_x_20018:
        /* <DEDUP_REMOVED lines=16> */
[----:B0-----:R-:W-:-:S07]  /*e670*/  PRMT R168, R2, 0x7610, R168 ;  /* 0x0000761002a87816 */ /* 0x001fce00000000a8 */
.L_x_20035:
[----:B------:R-:W-:Y:S05]  /*e680*/  BSYNC.RECONVERGENT B2 ;  /* 0x0000000000027941 */ /* 0x000fea0003800200 */
.L_x_20034:
        /* <DEDUP_REMOVED lines=16> */
[----:B0-----:R-:W-:-:S07]  /*e790*/  PRMT R168, R168, 0x5410, R2 ;  /* 0x00005410a8a87816 */ /* 0x001fce0000000002 */
.L_x_20037:
[----:B------:R-:W-:Y:S05]  /*e7a0*/  BSYNC.RECONVERGENT B2 ;  /* 0x0000000000027941 */ /* 0x000fea0003800200 */
.L_x_20036:
        /* <DEDUP_REMOVED lines=17> */
.L_x_20039:
[----:B------:R-:W-:Y:S05]  /*e8c0*/  BSYNC.RECONVERGENT B2 ;  /* 0x0000000000027941 */ /* 0x000fea0003800200 */
.L_x_20038:
        /* <DEDUP_REMOVED lines=17> */
.L_x_20041:
[----:B------:R-:W-:Y:S05]  /*e9e0*/  BSYNC.RECONVERGENT B2 ;  /* 0x0000000000027941 */ /* 0x000fea0003800200 */
.L_x_20040:
        /* <DEDUP_REMOVED lines=17> */
.L_x_20043:
[----:B------:R-:W-:Y:S05]  /*eb00*/  BSYNC.RECONVERGENT B2 ;  /* 0x0000000000027941 */ /* 0x000fea0003800200 */
.L_x_20042:
        /* <DEDUP_REMOVED lines=17> */
.L_x_20045:
[----:B------:R-:W-:Y:S05]  /*ec20*/  BSYNC.RECONVERGENT B2 ;  /* 0x0000000000027941 */ /* 0x000fea0003800200 */
.L_x_20044:
        /* <DEDUP_REMOVED lines=17> */
.L_x_20047:
[----:B------:R-:W-:Y:S05]  /*ed40*/  BSYNC.RECONVERGENT B2 ;  /* 0x0000000000027941 */ /* 0x000fea0003800200 */
.L_x_20046:
        /* <DEDUP_REMOVED lines=16> */
[----:B0-2---:R-:W-:Y:S01]  /*ee50*/  PRMT R171, R171, 0x5410, R2 ;  /* 0x00005410abab7816 */ /* 0x005fe20000000002 */
[----:B------:R-:W-:Y:S06]  /*ee60*/  BRA `(.L_x_20033) ;  /* 0x0000001c00907947 */ /* 0x000fec0003800000 */
.L_x_20017:
        /* <DEDUP_REMOVED lines=16> */
.L_x_20052:
[----:B------:R-:W-:Y:S05]  /*ef70*/  BSYNC.RECONVERGENT B3 ;  /* 0x0000000000037941 */ /* 0x000fea0003800200 */
.L_x_20051:
        /* <DEDUP_REMOVED lines=11> */
[----:B0-2---:R-:W-:-:S07]  /*f030*/  PRMT R168, R2, 0x7610, R168 ;  /* 0x0000761002a87816 */ /* 0x005fce00000000a8 */
.L_x_20050:
[----:B------:R-:W-:Y:S05]  /*f040*/  BSYNC.RECONVERGENT B2 ;  /* 0x0000000000027941 */ /* 0x000fea0003800200 */
.L_x_20049:
        /* <DEDUP_REMOVED lines=15> */
.L_x_20056:
[----:B------:R-:W-:Y:S05]  /*f140*/  BSYNC.RECONVERGENT B3 ;  /* 0x0000000000037941 */ /* 0x000fea0003800200 */
.L_x_20055:
        /* <DEDUP_REMOVED lines=12> */
.L_x_20054:
[----:B------:R-:W-:Y:S05]  /*f210*/  BSYNC.RECONVERGENT B2 ;  /* 0x0000000000027941 */ /* 0x000fea0003800200 */
.L_x_20053:
        /* <DEDUP_REMOVED lines=15> */
.L_x_20060:
[----:B------:R-:W-:Y:S05]  /*f310*/  BSYNC.RECONVERGENT B3 ;  /* 0x0000000000037941 */ /* 0x000fea0003800200 */
.L_x_20059:
        /* <DEDUP_REMOVED lines=12> */
.L_x_20058:
[----:B------:R-:W-:Y:S05]  /*f3e0*/  BSYNC.RECONVERGENT B2 ;  /* 0x0000000000027941 */ /* 0x000fea0003800200 */
.L_x_20057:
        /* <DEDUP_REMOVED lines=15> */
.L_x_20064:
[----:B------:R-:W-:Y:S05]  /*f4e0*/  BSYNC.RECONVERGENT B3 ;  /* 0x0000000000037941 */ /* 0x000fea0003800200 */
.L_x_20063:
        /* <DEDUP_REMOVED lines=12> */
.L_x_20062:
[----:B------:R-:W-:Y:S05]  /*f5b0*/  BSYNC.RECONVERGENT B2 ;  /* 0x0000000000027941 */ /* 0x000fea0003800200 */
.L_x_20061:
        /* <DEDUP_REMOVED lines=15> */
.L_x_20068:
[----:B------:R-:W-:Y:S05]  /*f6b0*/  BSYNC.RECONVERGENT B3 ;  /* 0x0000000000037941 */ /* 0x000fea0003800200 */
.L_x_20067:
        /* <DEDUP_REMOVED lines=12> */
.L_x_20066:
[----:B------:R-:W-:Y:S05]  /*f780*/  BSYNC.RECONVERGENT B2 ;  /* 0x0000000000027941 */ /* 0x000fea0003800200 */
.L_x_20065:
        /* <DEDUP_REMOVED lines=15> */
.L_x_20072:
[----:B------:R-:W-:Y:S05]  /*f880*/  BSYNC.RECONVERGENT B3 ;  /* 0x0000000000037941 */ /* 0x000fea0003800200 */
.L_x_20071:
        /* <DEDUP_REMOVED lines=12> */
.L_x_20070:
[----:B------:R-:W-:Y:S05]  /*f950*/  BSYNC.RECONVERGENT B2 ;  /* 0x0000000000027941 */ /* 0x000fea0003800200 */
.L_x_20069:
        /* <DEDUP_REMOVED lines=15> */
.L_x_20076:
[----:B------:R-:W-:Y:S05]  /*fa50*/  BSYNC.RECONVERGENT B3 ;  /* 0x0000000000037941 */ /* 0x000fea0003800200 */
.L_x_20075:
        /* <DEDUP_REMOVED lines=12> */
.L_x_20074:
[----:B------:R-:W-:Y:S05]  /*fb20*/  BSYNC.RECONVERGENT B2 ;  /* 0x0000000000027941 */ /* 0x000fea0003800200 */
.L_x_20073:
        /* <DEDUP_REMOVED lines=46> */
[----:B0-2---:R-:W-:Y:S02]  /*fe10*/  PRMT R171, R171, 0x5410, R176 ;  /* 0x00005410abab7816 */ /* 0x005fe400000000b0 */
[----:B------:R-:W-:Y:S01]  /*fe20*/  MOV R176, R2 ;  /* 0x0000000200b07202 */ /* 0x000fe20000000f00 */
[----:B------:R-:W-:Y:S06]  /*fe30*/  BRA `(.L_x_20033) ;  /* 0x0000000c009c7947 */ /* 0x000fec0003800000 */
.L_x_20048:
        /* <DEDUP_REMOVED lines=15> */
.L_x_20080:
[----:B------:R-:W-:Y:S05]  /*ff30*/  BSYNC.RECONVERGENT B3 ;  /* 0x0000000000037941 */ /* 0x000fea0003800200 */
.L_x_20079:
        /* <DEDUP_REMOVED lines=12> */
.L_x_20078:
[----:B------:R-:W-:Y:S05]  /*10000*/  BSYNC.RECONVERGENT B2 ;  /* 0x0000000000027941 */ /* 0x000fea0003800200 */
.L_x_20077:
        /* <DEDUP_REMOVED lines=15> */
.L_x_20084:
[----:B------:R-:W-:Y:S05]  /*10100*/  BSYNC.RECONVERGENT B3 ;  /* 0x0000000000037941 */ /* 0x000fea0003800200 */
.L_x_20083:
        /* <DEDUP_REMOVED lines=12> */
.L_x_20082:
[----:B------:R-:W-:Y:S05]  /*101d0*/  BSYNC.RECONVERGENT B2 ;  /* 0x0000000000027941 */ /* 0x000fea0003800200 */
.L_x_20081:
        /* <DEDUP_REMOVED lines=15> */
.L_x_20088:
[----:B------:R-:W-:Y:S05]  /*102d0*/  BSYNC.RECONVERGENT B3 ;  /* 0x0000000000037941 */ /* 0x000fea0003800200 */
.L_x_20087:
        /* <DEDUP_REMOVED lines=12> */
.L_x_20086:
[----:B------:R-:W-:Y:S05]  /*103a0*/  BSYNC.RECONVERGENT B2 ;  /* 0x0000000000027941 */ /* 0x000fea0003800200 */
.L_x_20085:
        /* <DEDUP_REMOVED lines=15> */
.L_x_20092:
[----:B------:R-:W-:Y:S05]  /*104a0*/  BSYNC.RECONVERGENT B3 ;  /* 0x0000000000037941 */ /* 0x000fea0003800200 */
.L_x_20091:
        /* <DEDUP_REMOVED lines=12> */
.L_x_20090:
[----:B------:R-:W-:Y:S05]  /*10570*/  BSYNC.RECONVERGENT B2 ;  /* 0x0000000000027941 */ /* 0x000fea0003800200 */
.L_x_20089:
        /* <DEDUP_REMOVED lines=15> */
.L_x_20096:
[----:B------:R-:W-:Y:S05]  /*10670*/  BSYNC.RECONVERGENT B3 ;  /* 0x0000000000037941 */ /* 0x000fea0003800200 */
.L_x_20095:
        /* <DEDUP_REMOVED lines=12> */
.L_x_20094:
[----:B------:R-:W-:Y:S05]  /*10740*/  BSYNC.RECONVERGENT B2 ;  /* 0x0000000000027941 */ /* 0x000fea0003800200 */
.L_x_20093:
        /* <DEDUP_REMOVED lines=15> */
.L_x_20100:
[----:B------:R-:W-:Y:S05]  /*10840*/  BSYNC.RECONVERGENT B3 ;  /* 0x0000000000037941 */ /* 0x000fea0003800200 */
.L_x_20099:
        /* <DEDUP_REMOVED lines=12> */
.L_x_20098:
[----:B------:R-:W-:Y:S05]  /*10910*/  BSYNC.RECONVERGENT B2 ;  /* 0x0000000000027941 */ /* 0x000fea0003800200 */
.L_x_20097:
        /* <DEDUP_REMOVED lines=15> */
.L_x_20104:
[----:B------:R-:W-:Y:S05]  /*10a10*/  BSYNC.RECONVERGENT B3 ;  /* 0x0000000000037941 */ /* 0x000fea0003800200 */
.L_x_20103:
        /* <DEDUP_REMOVED lines=12> */
.L_x_20102:
[----:B------:R-:W-:Y:S05]  /*10ae0*/  BSYNC.RECONVERGENT B2 ;  /* 0x0000000000027941 */ /* 0x000fea0003800200 */
.L_x_20101:
        /* <DEDUP_REMOVED lines=15> */
.L_x_20106:
[----:B------:R-:W-:Y:S05]  /*10be0*/  BSYNC.RECONVERGENT B2 ;  /* 0x0000000000027941 */ /* 0x000fea0003800200 */
.L_x_20105:
        /* <DEDUP_REMOVED lines=12> */
.L_x_20033:
[----:B------:R-:W-:Y:S05]  /*10cb0*/  BSYNC.RECONVERGENT B1 ;  /* 0x0000000000017941 */ /* 0x000fea0003800200 */
.L_x_20016:
        /* <DEDUP_REMOVED lines=15> */
.L_x_20108:
[----:B------:R-:W-:Y:S05]  /*10db0*/  BSYNC.RECONVERGENT B1 ;  /* 0x0000000000017941 */ /* 0x000fea0003800200 */
.L_x_20107:
        /* <DEDUP_REMOVED lines=28> */
.L_x_20113:
[----:B------:R-:W-:Y:S05]  /*10f80*/  BSYNC.RECONVERGENT B2 ;  /* 0x0000000000027941 */ /* 0x000fea0003800200 */
.L_x_20112:
        /* <DEDUP_REMOVED lines=13> */
.L_x_20115:
[----:B------:R-:W-:Y:S05]  /*11060*/  BSYNC.RECONVERGENT B2 ;  /* 0x0000000000027941 */ /* 0x000fea0003800200 */
.L_x_20114:
        /* <DEDUP_REMOVED lines=13> */
.L_x_20117:
[----:B------:R-:W-:Y:S05]  /*11140*/  BSYNC.RECONVERGENT B2 ;  /* 0x0000000000027941 */ /* 0x000fea0003800200 */
.L_x_20116:
        /* <DEDUP_REMOVED lines=17> */
.L_x_20119:
[----:B------:R-:W-:Y:S05]  /*11260*/  BSYNC.RECONVERGENT B2 ;  /* 0x0000000000027941 */ /* 0x000fea0003800200 */
.L_x_20118:
        /* <DEDUP_REMOVED lines=29> */
.L_x_20121:
[----:B------:R-:W-:Y:S05]  /*11440*/  BSYNC.RECONVERGENT B2 ;  /* 0x0000000000027941 */ /* 0x000fea0003800200 */
.L_x_20120:
        /* <DEDUP_REMOVED lines=13> */
.L_x_20123:
[----:B------:R-:W-:Y:S05]  /*11520*/  BSYNC.RECONVERGENT B2 ;  /* 0x0000000000027941 */ /* 0x000fea0003800200 */
.L_x_20122:
        /* <DEDUP_REMOVED lines=13> */
.L_x_20125:
[----:B------:R-:W-:Y:S05]  /*11600*/  BSYNC.RECONVERGENT B2 ;  /* 0x0000000000027941 */ /* 0x000fea0003800200 */
.L_x_20124:
        /* <DEDUP_REMOVED lines=22> */
.L_x_20111:
        /* <DEDUP_REMOVED lines=9> */
[----:B--2--5:R-:W-:Y:S02]  /*11800*/  @P0 HADD2.F32 R202, -RZ, R164.H0_H0 ;  /* 0x200000a4ffca0230 */ /* 0x024fe40000004100 */
[----:B------:R-:W-:-:S04]  /*11810*/  FMUL.FTZ R2, R2, UR12 ;  /* 0x0000000c02027c20 */ /* 0x000fc80008410000 */
[-C--:B------:R-:W-:Y:S01]  /*11820*/  @P0 FMUL.FTZ R201, R202, R2.reuse ;  /* 0x00000002cac90220 */ /* 0x080fe20000410000 */
[----:B------:R-:W-:-:S03]  /*11830*/  FMUL.FTZ R2, R100, R2 ;  /* 0x0000000264027220 */ /* 0x000fc60000410000 */
[----:B------:R-:W-:Y:S02]  /*11840*/  FADD.FTZ R128, R128, R201 ;  /* 0x000000c980807221 */ /* 0x000fe40000010000 */
[----:B------:R-:W-:-:S04]  /*11850*/  FSEL R2, R2, RZ, P0 ;  /* 0x000000ff02027208 */ /* 0x000fc80000000000 */
[----:B------:R-:W-:-:S04]  /*11860*/  F2FP.F16.F32.PACK_AB R2, RZ, R2 ;  /* 0x00000002ff02723e */ /* 0x000fc800000000ff */
[----:B------:R-:W-:-:S07]  /*11870*/  PRMT R168, R2, 0x7610, R168 ;  /* 0x0000761002a87816 */ /* 0x000fce00000000a8 */
.L_x_20128:
[----:B------:R-:W-:Y:S05]  /*11880*/  BSYNC.RECONVERGENT B2 ;  /* 0x0000000000027941 */ /* 0x000fea0003800200 */
.L_x_20127:
        /* <DEDUP_REMOVED lines=9> */
[----:B--2--5:R-:W-:Y:S02]  /*11920*/  @P0 HADD2.F32 R202, -RZ, R164.H1_H1 ;  /* 0x300000a4ffca0230 */ /* 0x024fe40000004100 */
[----:B------:R-:W-:-:S04]  /*11930*/  FMUL.FTZ R2, R2, UR12 ;  /* 0x0000000c02027c20 */ /* 0x000fc80008410000 */
[-C--:B------:R-:W-:Y:S01]  /*11940*/  @P0 FMUL.FTZ R201, R202, R2.reuse ;  /* 0x00000002cac90220 */ /* 0x080fe20000410000 */
[----:B------:R-:W-:-:S03]  /*11950*/  FMUL.FTZ R2, R101, R2 ;  /* 0x0000000265027220 */ /* 0x000fc60000410000 */
[----:B------:R-:W-:Y:S02]  /*11960*/  FADD.FTZ R129, R129, R201 ;  /* 0x000000c981817221 */ /* 0x000fe40000010000 */
[----:B------:R-:W-:-:S04]  /*11970*/  FSEL R2, R2, RZ, P0 ;  /* 0x000000ff02027208 */ /* 0x000fc80000000000 */
[----:B------:R-:W-:-:S04]  /*11980*/  F2FP.F16.F32.PACK_AB R2, RZ, R2 ;  /* 0x00000002ff02723e */ /* 0x000fc800000000ff */
[----:B------:R-:W-:-:S07]  /*11990*/  PRMT R168, R168, 0x5410, R2 ;  /* 0x00005410a8a87816 */ /* 0x000fce0000000002 */
.L_x_20130:
[----:B------:R-:W-:Y:S05]  /*119a0*/  BSYNC.RECONVERGENT B2 ;  /* 0x0000000000027941 */ /* 0x000fea0003800200 */
.L_x_20129:
        /* <DEDUP_REMOVED lines=17> */
.L_x_20132:
[----:B------:R-:W-:Y:S05]  /*11ac0*/  BSYNC.RECONVERGENT B2 ;  /* 0x0000000000027941 */ /* 0x000fea0003800200 */
.L_x_20131:
        /* <DEDUP_REMOVED lines=17> */
.L_x_20134:
[----:B------:R-:W-:Y:S05]  /*11be0*/  BSYNC.RECONVERGENT B2 ;  /* 0x0000000000027941 */ /* 0x000fea0003800200 */
.L_x_20133:
        /* <DEDUP_REMOVED lines=17> */
.L_x_20136:
[----:B------:R-:W-:Y:S05]  /*11d00*/  BSYNC.RECONVERGENT B2 ;  /* 0x0000000000027941 */ /* 0x000fea0003800200 */
.L_x_20135:
        /* <DEDUP_REMOVED lines=17> */
.L_x_20138:
[----:B------:R-:W-:Y:S05]  /*11e20*/  BSYNC.RECONVERGENT B2 ;  /* 0x0000000000027941 */ /* 0x000fea0003800200 */
.L_x_20137:
        /* <DEDUP_REMOVED lines=17> */
.L_x_20140:
[----:B------:R-:W-:Y:S05]  /*11f40*/  BSYNC.RECONVERGENT B2 ;  /* 0x0000000000027941 */ /* 0x000fea0003800200 */
.L_x_20139:
        /* <DEDUP_REMOVED lines=8> */
[----:B-----5:R-:W-:Y:S02]  /*11fd0*/  @P0 HADD2.F32 R5, -RZ, R167.H1_H1 ;  /* 0x300000a7ff050230 */ /* 0x020fe40000004100 */
[----:B------:R-:W-:Y:S01]  /*11fe0*/  FMUL.FTZ R4, R2, UR12 ;  /* 0x0000000c02047c20 */ /* 0x000fe20008410000 */
[----:B------:R-:W-:-:S03]  /*11ff0*/  HFMA2 R2, -RZ, RZ, 0, 0 ;  /* 0x00000000ff027431 */ /* 0x000fc600000001ff */
[-C--:B------:R-:W-:Y:S01]  /*12000*/  @P0 FMUL.FTZ R2, R5, R4.reuse ;  /* 0x0000000405020220 */ /* 0x080fe20000410000 */
[----:B------:R-:W-:-:S03]  /*12010*/  FMUL.FTZ R4, R107, R4 ;  /* 0x000000046b047220 */ /* 0x000fc60000410000 */
[----:B------:R-:W-:Y:S02]  /*12020*/  FADD.FTZ R127, R127, R2 ;  /* 0x000000027f7f7221 */ /* 0x000fe40000010000 */
[----:B------:R-:W-:-:S04]  /*12030*/  FSEL R4, R4, RZ, P0 ;  /* 0x000000ff04047208 */ /* 0x000fc80000000000 */
[----:B------:R-:W-:-:S04]  /*12040*/  F2FP.F16.F32.PACK_AB R4, RZ, R4 ;  /* 0x00000004ff04723e */ /* 0x000fc800000000ff */
[----:B--2---:R-:W-:Y:S01]  /*12050*/  PRMT R171, R171, 0x5410, R4 ;  /* 0x00005410abab7816 */ /* 0x004fe20000000004 */
[----:B------:R-:W-:Y:S06]  /*12060*/  BRA `(.L_x_20126) ;  /* 0x0000001c00647947 */ /* 0x000fec0003800000 */
.L_x_20110:
        /* <DEDUP_REMOVED lines=16> */
.L_x_20145:
[----:B------:R-:W-:Y:S05]  /*12170*/  BSYNC.RECONVERGENT B3 ;  /* 0x0000000000037941 */ /* 0x000fea0003800200 */
.L_x_20144:
        /* <DEDUP_REMOVED lines=12> */
.L_x_20143:
[----:B------:R-:W-:Y:S05]  /*12240*/  BSYNC.RECONVERGENT B2 ;  /* 0x0000000000027941 */ /* 0x000fea0003800200 */
.L_x_20142:
        /* <DEDUP_REMOVED lines=15> */
.L_x_20149:
[----:B------:R-:W-:Y:S05]  /*12340*/  BSYNC.RECONVERGENT B3 ;  /* 0x0000000000037941 */ /* 0x000fea0003800200 */
.L_x_20148:
        /* <DEDUP_REMOVED lines=12> */
.L_x_20147:
[----:B------:R-:W-:Y:S05]  /*12410*/  BSYNC.RECONVERGENT B2 ;  /* 0x0000000000027941 */ /* 0x000fea0003800200 */
.L_x_20146:
        /* <DEDUP_REMOVED lines=15> */
.L_x_20153:
[----:B------:R-:W-:Y:S05]  /*12510*/  BSYNC.RECONVERGENT B3 ;  /* 0x0000000000037941 */ /* 0x000fea0003800200 */
.L_x_20152:
        /* <DEDUP_REMOVED lines=12> */
.L_x_20151:
[----:B------:R-:W-:Y:S05]  /*125e0*/  BSYNC.RECONVERGENT B2 ;  /* 0x0000000000027941 */ /* 0x000fea0003800200 */
.L_x_20150:
        /* <DEDUP_REMOVED lines=15> */
.L_x_20157:
[----:B------:R-:W-:Y:S05]  /*126e0*/  BSYNC.RECONVERGENT B3 ;  /* 0x0000000000037941 */ /* 0x000fea0003800200 */
.L_x_20156:
        /* <DEDUP_REMOVED lines=12> */
.L_x_20155:
[----:B------:R-:W-:Y:S05]  /*127b0*/  BSYNC.RECONVERGENT B2 ;  /* 0x0000000000027941 */ /* 0x000fea0003800200 */
.L_x_20154:
        /* <DEDUP_REMOVED lines=15> */
.L_x_20161:
[----:B------:R-:W-:Y:S05]  /*128b0*/  BSYNC.RECONVERGENT B3 ;  /* 0x0000000000037941 */ /* 0x000fea0003800200 */
.L_x_20160:
        /* <DEDUP_REMOVED lines=12> */
.L_x_20159:
[----:B------:R-:W-:Y:S05]  /*12980*/  BSYNC.RECONVERGENT B2 ;  /* 0x0000000000027941 */ /* 0x000fea0003800200 */
.L_x_20158:
        /* <DEDUP_REMOVED lines=15> */
.L_x_20165:
[----:B------:R-:W-:Y:S05]  /*12a80*/  BSYNC.RECONVERGENT B3 ;  /* 0x0000000000037941 */ /* 0x000fea0003800200 */
.L_x_20164:
        /* <DEDUP_REMOVED lines=12> */
.L_x_20163:
[----:B------:R-:W-:Y:S05]  /*12b50*/  BSYNC.RECONVERGENT B2 ;  /* 0x0000000000027941 */ /* 0x000fea0003800200 */
.L_x_20162:
        /* <DEDUP_REMOVED lines=15> */
.L_x_20169:
[----:B------:R-:W-:Y:S05]  /*12c50*/  BSYNC.RECONVERGENT B3 ;  /* 0x0000000000037941 */ /* 0x000fea0003800200 */
.L_x_20168:
        /* <DEDUP_REMOVED lines=12> */
.L_x_20167:
[----:B------:R-:W-:Y:S05]  /*12d20*/  BSYNC.RECONVERGENT B2 ;  /* 0x0000000000027941 */ /* 0x000fea0003800200 */
.L_x_20166:
        /* <DEDUP_REMOVED lines=48> */
.L_x_20141:
        /* <DEDUP_REMOVED lines=15> */
.L_x_20173:
[----:B------:R-:W-:Y:S05]  /*13120*/  BSYNC.RECONVERGENT B3 ;  /* 0x0000000000037941 */ /* 0x000fea0003800200 */
.L_x_20172:
        /* <DEDUP_REMOVED lines=12> */
.L_x_20171:
[----:B------:R-:W-:Y:S05]  /*131f0*/  BSYNC.RECONVERGENT B2 ;  /* 0x0000000000027941 */ /* 0x000fea0003800200 */
.L_x_20170:
        /* <DEDUP_REMOVED lines=15> */
.L_x_20177:
[----:B------:R-:W-:Y:S05]  /*132f0*/  BSYNC.RECONVERGENT B3 ;  /* 0x0000000000037941 */ /* 0x000fea0003800200 */
.L_x_20176:
        /* <DEDUP_REMOVED lines=12> */
.L_x_20175:
[----:B------:R-:W-:Y:S05]  /*133c0*/  BSYNC.RECONVERGENT B2 ;  /* 0x0000000000027941 */ /* 0x000fea0003800200 */
.L_x_20174:
        /* <DEDUP_REMOVED lines=15> */
.L_x_20181:
[----:B------:R-:W-:Y:S05]  /*134c0*/  BSYNC.RECONVERGENT B3 ;  /* 0x0000000000037941 */ /* 0x000fea0003800200 */
.L_x_20180:
        /* <DEDUP_REMOVED lines=12> */
.L_x_20179:
[----:B------:R-:W-:Y:S05]  /*13590*/  BSYNC.RECONVERGENT B2 ;  /* 0x0000000000027941 */ /* 0x000fea0003800200 */
.L_x_20178:
        /* <DEDUP_REMOVED lines=15> */
.L_x_20185:
[----:B------:R-:W-:Y:S05]  /*13690*/  BSYNC.RECONVERGENT B3 ;  /* 0x0000000000037941 */ /* 0x000fea0003800200 */
.L_x_20184:
        /* <DEDUP_REMOVED lines=12> */
.L_x_20183:
[----:B------:R-:W-:Y:S05]  /*13760*/  BSYNC.RECONVERGENT B2 ;  /* 0x0000000000027941 */ /* 0x000fea0003800200 */
.L_x_20182:
        /* <DEDUP_REMOVED lines=15> */
.L_x_20189:
[----:B------:R-:W-:Y:S05]  /*13860*/  BSYNC.RECONVERGENT B3 ;  /* 0x0000000000037941 */ /* 0x000fea0003800200 */
.L_x_20188:
        /* <DEDUP_REMOVED lines=12> */
.L_x_20187:
[----:B------:R-:W-:Y:S05]  /*13930*/  BSYNC.RECONVERGENT B2 ;  /* 0x0000000000027941 */ /* 0x000fea0003800200 */
.L_x_20186:
        /* <DEDUP_REMOVED lines=15> */
.L_x_20193:
[----:B------:R-:W-:Y:S05]  /*13a30*/  BSYNC.RECONVERGENT B3 ;  /* 0x0000000000037941 */ /* 0x000fea0003800200 */
.L_x_20192:
        /* <DEDUP_REMOVED lines=12> */
.L_x_20191:
[----:B------:R-:W-:Y:S05]  /*13b00*/  BSYNC.RECONVERGENT B2 ;  /* 0x0000000000027941 */ /* 0x000fea0003800200 */
.L_x_20190:
        /* <DEDUP_REMOVED lines=15> */
.L_x_20197:
[----:B------:R-:W-:Y:S05]  /*13c00*/  BSYNC.RECONVERGENT B3 ;  /* 0x0000000000037941 */ /* 0x000fea0003800200 */
.L_x_20196:
        /* <DEDUP_REMOVED lines=12> */
.L_x_20195:
[----:B------:R-:W-:Y:S05]  /*13cd0*/  BSYNC.RECONVERGENT B2 ;  /* 0x0000000000027941 */ /* 0x000fea0003800200 */
.L_x_20194:
        /* <DEDUP_REMOVED lines=17> */
[----:B--2---:R-:W-:-:S07]  /*13df0*/  PRMT R171, R171, 0x5410, R2 ;  /* 0x00005410abab7816 */ /* 0x004fce0000000002 */
.L_x_20126:
[----:B------:R-:W-:Y:S05]  /*13e00*/  BSYNC.RECONVERGENT B1 ;  /* 0x0000000000017941 */ /* 0x000fea0003800200 */
.L_x_20109:
        /* <DEDUP_REMOVED lines=12> */
.L_x_19731:
[----:B------:R-:W-:Y:S05]  /*13ed0*/  BSYNC B0 ;  /* 0x0000000000007941 */ /* 0x000fea0003800000 */
.L_x_19730:
        /* <DEDUP_REMOVED lines=395> */
.L_x_19736:
[----:B01----:R-:W-:Y:S01]  /*15790*/  HFMA2 R3, -RZ, RZ, 0, 1.847743988037109375e-06 ;  /* 0x0000001fff037431 */ /* 0x003fe200000001ff */
[----:B------:R-:W-:Y:S01]  /*157a0*/  BSSY B1, `(.L_x_20199) ;  /* 0x0000006000017945 */ /* 0x000fe20003800000 */
[----:B------:R-:W-:Y:S02]  /*157b0*/  MOV R4, 0x1 ;  /* 0x0000000100047802 */ /* 0x000fe40000000f00 */
[----:B------:R-:W-:-:S07]  /*157c0*/  MOV R2, 0xffffffff ;  /* 0xffffffff00027802 */ /* 0x000fce0000000f00 */
[----:B-----5:R-:W-:Y:S05]  /*157d0*/  WARPSYNC.COLLECTIVE R2, `(.L_x_20200) ;  /* 0x0000000002087348 */ /* 0x020fea0003c00000 */
[----:B------:R0:W1:Y:S02]  /*157e0*/  SHFL.BFLY P0, R2, R5, R4, R3 ;  /* 0x0c00000405027389 */ /* 0x0000640000000003 */
[----:B01---5:R-:W-:Y:S05]  /*157f0*/  ENDCOLLECTIVE ;  /* 0x000000000000791b */ /* 0x023fea0003800000 */
.L_x_20200:
[----:B------:R-:W-:Y:S05]  /*15800*/  BSYNC B1 ;  /* 0x0000000000017941 */ /* 0x000fea0003800000 */
.L_x_20199:
        /* <DEDUP_REMOVED lines=9> */
.L_x_20201:
[----:B------:R-:W-:Y:S01]  /*158a0*/  MOV R5, R0 ;  /* 0x0000000000057202 */ /* 0x000fe20000000f00 */
[----:B------:R-:W-:Y:S02]  /*158b0*/  HFMA2 R4, -RZ, RZ, 0, 1.1920928955078125e-07 ;  /* 0x00000002ff047431 */ /* 0x000fe400000001ff */
[----:B------:R-:W-:Y:S01]  /*158c0*/  FADD.FTZ R252, R2, R252 ;  /* 0x000000fc02fc7221 */ /* 0x000fe20000010000 */
[----:B------:R-:W-:-:S07]  /*158d0*/  MOV R2, 0xffffffff ;  /* 0xffffffff00027802 */ /* 0x000fce0000000f00 */
[----:B------:R-:W-:Y:S05]  /*158e0*/  WARPSYNC.COLLECTIVE R2, `(.L_x_20202) ;  /* 0x0000000002087348 */ /* 0x000fea0003c00000 */
[----:B------:R0:W1:Y:S02]  /*158f0*/  SHFL.BFLY P0, R2, R5, R4, R3 ;  /* 0x0c00000405027389 */ /* 0x0000640000000003 */
[----:B01----:R-:W-:Y:S05]  /*15900*/  ENDCOLLECTIVE ;  /* 0x000000000000791b */ /* 0x003fea0003800000 */
.L_x_20202:
[----:B------:R-:W-:Y:S01]  /*15910*/  MOV R5, R252 ;  /* 0x000000fc00057202 */ /* 0x000fe20000000f00 */
[----:B------:R-:W-:Y:S01]  /*15920*/  FADD.FTZ R0, R0, R2 ;  /* 0x0000000200007221 */ /* 0x000fe20000010000 */
[----:B------:R-:W-:-:S07]  /*15930*/  MOV R2, 0xffffffff ;  /* 0xffffffff00027802 */ /* 0x000fce0000000f00 */
[----:B------:R-:W-:Y:S05]  /*15940*/  WARPSYNC.COLLECTIVE R2, `(.L_x_20203) ;  /* 0x0000000002087348 */ /* 0x000fea0003c00000 */
[----:B------:R0:W1:Y:S02]  /*15950*/  SHFL.BFLY P0, R2, R5, R4, R3 ;  /* 0x0c00000405027389 */ /* 0x0000640000000003 */
[----:B01----:R-:W-:Y:S05]  /*15960*/  ENDCOLLECTIVE ;  /* 0x000000000000791b */ /* 0x003fea0003800000 */
.L_x_20203:
[----:B------:R-:W-:Y:S01]  /*15970*/  MOV R5, R0 ;  /* 0x0000000000057202 */ /* 0x000fe20000000f00 */
[----:B------:R-:W-:Y:S02]  /*15980*/  HFMA2 R4, -RZ, RZ, 0, 2.384185791015625e-07 ;  /* 0x00000004ff047431 */ /* 0x000fe400000001ff */
[----:B------:R-:W-:Y:S01]  /*15990*/  FADD.FTZ R252, R252, R2 ;  /* 0x00000002fcfc7221 */ /* 0x000fe20000010000 */
[----:B------:R-:W-:-:S07]  /*159a0*/  MOV R2, 0xffffffff ;  /* 0xffffffff00027802 */ /* 0x000fce0000000f00 */
[----:B------:R-:W-:Y:S05]  /*159b0*/  WARPSYNC.COLLECTIVE R2, `(.L_x_20204) ;  /* 0x0000000002087348 */ /* 0x000fea0003c00000 */
[----:B------:R0:W1:Y:S02]  /*159c0*/  SHFL.BFLY P0, R2, R5, R4, R3 ;  /* 0x0c00000405027389 */ /* 0x0000640000000003 */
[----:B01----:R-:W-:Y:S05]  /*159d0*/  ENDCOLLECTIVE ;  /* 0x000000000000791b */ /* 0x003fea0003800000 */
.L_x_20204:
[----:B------:R-:W-:Y:S01]  /*159e0*/  MOV R5, R252 ;  /* 0x000000fc00057202 */ /* 0x000fe20000000f00 */
[----:B------:R-:W-:Y:S01]  /*159f0*/  FADD.FTZ R0, R0, R2 ;  /* 0x0000000200007221 */ /* 0x000fe20000010000 */
[----:B------:R-:W-:-:S07]  /*15a00*/  MOV R2, 0xffffffff ;  /* 0xffffffff00027802 */ /* 0x000fce0000000f00 */
[----:B------:R-:W-:Y:S05]  /*15a10*/  WARPSYNC.COLLECTIVE R2, `(.L_x_20205) ;  /* 0x0000000002087348 */ /* 0x000fea0003c00000 */
[----:B------:R0:W1:Y:S02]  /*15a20*/  SHFL.BFLY P0, R2, R5, R4, R3 ;  /* 0x0c00000405027389 */ /* 0x0000640000000003 */
[----:B01----:R-:W-:Y:S05]  /*15a30*/  ENDCOLLECTIVE ;  /* 0x000000000000791b */ /* 0x003fea0003800000 */
.L_x_20205:
[----:B------:R-:W-:Y:S01]  /*15a40*/  MOV R5, R0 ;  /* 0x0000000000057202 */ /* 0x000fe20000000f00 */
[----:B------:R-:W-:Y:S02]  /*15a50*/  HFMA2 R4, -RZ, RZ, 0, 4.76837158203125e-07 ;  /* 0x00000008ff047431 */ /* 0x000fe400000001ff */
[----:B------:R-:W-:Y:S01]  /*15a60*/  FADD.FTZ R252, R252, R2 ;  /* 0x00000002fcfc7221 */ /* 0x000fe20000010000 */
[----:B------:R-:W-:-:S07]  /*15a70*/  MOV R2, 0xffffffff ;  /* 0xffffffff00027802 */ /* 0x000fce0000000f00 */
[----:B------:R-:W-:Y:S05]  /*15a80*/  WARPSYNC.COLLECTIVE R2, `(.L_x_20206) ;  /* 0x0000000002087348 */ /* 0x000fea0003c00000 */
[----:B------:R0:W1:Y:S02]  /*15a90*/  SHFL.BFLY P0, R2, R5, R4, R3 ;  /* 0x0c00000405027389 */ /* 0x0000640000000003 */
[----:B01----:R-:W-:Y:S05]  /*15aa0*/  ENDCOLLECTIVE ;  /* 0x000000000000791b */ /* 0x003fea0003800000 */
.L_x_20206:
[----:B------:R-:W-:Y:S01]  /*15ab0*/  MOV R5, R252 ;  /* 0x000000fc00057202 */ /* 0x000fe20000000f00 */
[----:B------:R-:W-:Y:S01]  /*15ac0*/  FADD.FTZ R0, R0, R2 ;  /* 0x0000000200007221 */ /* 0x000fe20000010000 */
[----:B------:R-:W-:-:S04]  /*15ad0*/  MOV R2, 0xffffffff ;  /* 0xffffffff00027802 */ /* 0x000fc80000000f00 */
[----:B------:R0:W-:Y:S03]  /*15ae0*/  STL [R1], R0 ;  /* 0x0000000001007387 */ /* 0x0001e60000100800 */
[----:B0-----:R-:W-:Y:S05]  /*15af0*/  WARPSYNC.COLLECTIVE R2, `(.L_x_20207) ;  /* 0x0000000002087348 */ /* 0x001fea0003c00000 */
[----:B------:R1:W2:Y:S02]  /*15b00*/  SHFL.BFLY P0, R2, R5, R4, R3 ;  /* 0x0c00000405027389 */ /* 0x0002a40000000003 */
[----:B012---:R-:W-:Y:S05]  /*15b10*/  ENDCOLLECTIVE ;  /* 0x000000000000791b */ /* 0x007fea0003800000 */
.L_x_20207:
        /* <DEDUP_REMOVED lines=8> */
.L_x_20208:
[----:B------:R-:W-:Y:S01]  /*15ba0*/  MOV R5, R252 ;  /* 0x000000fc00057202 */ /* 0x000fe20000000f00 */
[----:B------:R0:W-:Y:S02]  /*15bb0*/  STL [R1+0x8], R2 ;  /* 0x0000080201007387 */ /* 0x0001e40000100800 */
[----:B0-----:R-:W-:-:S07]  /*15bc0*/  MOV R2, 0xffffffff ;  /* 0xffffffff00027802 */ /* 0x001fce0000000f00 */
[----:B------:R-:W-:Y:S05]  /*15bd0*/  WARPSYNC.COLLECTIVE R2, `(.L_x_20209) ;  /* 0x0000000002087348 */ /* 0x000fea0003c00000 */
[----:B------:R0:W1:Y:S02]  /*15be0*/  SHFL.BFLY P0, R2, R5, R4, R3 ;  /* 0x0c00000405027389 */ /* 0x0000640000000003 */
[----:B01----:R-:W-:Y:S05]  /*15bf0*/  ENDCOLLECTIVE ;  /* 0x000000000000791b */ /* 0x003fea0003800000 */
.L_x_20209:
[----:B------:R-:W-:Y:S05]  /*15c00*/  BRA `(.L_x_20210) ;  /* 0xfffffedc00247947 */ /* 0x000fea000383ffff */
.L_x_20211:
        /* <DEDUP_REMOVED lines=15> */
.L_x_25511:


//--------------------- .text._ZN10layer_norm13ln_bwd_kernelINS_13Kernel_traitsI6__halfffffjLj1280ELj1ELj4ELj1ELj16ENS_18Kernel_traits_baseILj1280ES2_ffffjLj128EEEEELb0ELb0ELb0ELb0EEEvNS_9BwdParamsE --------------------------
	.section	.text._ZN10layer_norm13ln_bwd_kernelINS_13Kernel_traitsI6__halfffffjLj1280ELj1ELj4ELj1ELj16ENS_18Kernel_traits_baseILj1280ES2_ffffjLj128EEEEELb0ELb0ELb0ELb0EEEvNS_9BwdParamsE,"ax",@progbits
	.align	128
        .global         _ZN10layer_norm13ln_bwd_kernelINS_13Kernel_traitsI6__halfffffjLj1280ELj1ELj4ELj1ELj16ENS_18Kernel_traits_baseILj1280ES2_ffffjLj128EEEEELb0ELb0ELb0ELb0EEEvNS_9BwdParamsE
        .type           _ZN10layer_norm13ln_bwd_kernelINS_13Kernel_traitsI6__halfffffjLj1280ELj1ELj4ELj1ELj16ENS_18Kernel_traits_baseILj1280ES2_ffffjLj128EEEEELb0ELb0ELb0ELb0EEEvNS_9BwdParamsE,@function
        .size           _ZN10layer_norm13ln_bwd_kernelINS_13Kernel_traitsI6__halfffffjLj1280ELj1ELj4ELj1ELj16ENS_18Kernel_traits_baseILj1280ES2_ffffjLj128EEEEELb0ELb0ELb0ELb0EEEvNS_9BwdParamsE,(.L_x_25512 - _ZN10layer_norm13ln_bwd_kernelINS_13Kernel_traitsI6__halfffffjLj1280ELj1ELj4ELj1ELj16ENS_18Kernel_traits_baseILj1280ES2_ffffjLj128EEEEELb0ELb0ELb0ELb0EEEvNS_9BwdParamsE)
        .other          _ZN10layer_norm13ln_bwd_kernelINS_13Kernel_traitsI6__halfffffjLj1280ELj1ELj4ELj1ELj16ENS_18Kernel_traits_baseILj1280ES2_ffffjLj128EEEEELb0ELb0ELb0ELb0EEEvNS_9BwdParamsE,@"STO_CUDA_ENTRY STV_DEFAULT"
_ZN10layer_norm13ln_bwd_kernelINS_13Kernel_traitsI6__halfffffjLj1280ELj1ELj4ELj1ELj16ENS_18Kernel_traits_baseILj1280ES2_ffffjLj128EEEEELb0ELb0ELb0ELb0EEEvNS_9BwdParamsE:
.text._ZN10layer_norm13ln_bwd_kernelINS_13Kernel_traitsI6__halfffffjLj1280ELj1ELj4ELj1ELj16ENS_18Kernel_traits_baseILj1280ES2_ffffjLj128EEEEELb0ELb0ELb0ELb0EEEvNS_9BwdParamsE:
        /* <DEDUP_REMOVED lines=21> */
[C---:B------:R-:W-:Y:S02]  /*0150*/  ISETP.GE.U32.AND P4, PT, R5.reuse, 0xa0, PT ;  /* 0x000000a00500780c */ /* 0x040fe40003f86070 */
[----:B------:R-:W-:-:S02]  /*0160*/  ISETP.GE.U32.AND P3, PT, R5, 0xc0, PT ;  /* 0x000000c00500780c */ /* 0x000fc40003f66070 */
[----:B------:R-:W-:Y:S01]  /*0170*/  ISETP.GE.U32.AND P2, PT, R5, 0xe0, PT ;  /* 0x000000e00500780c */ /* 0x000fe20003f46070 */
[----:B------:R-:W0:Y:S08]  /*0180*/  @P1 LDC.64 R6, c[0x0][0x3d0] ;  /* 0x0000f400ff061b82 */ /* 0x000e300000000a00 */
[----:B------:R-:W3:Y:S08]  /*0190*/  @P6 LDC.64 R28, c[0x0][0x3d0] ;  /* 0x0000f400ff1c6b82 */ /* 0x000ef00000000a00 */
[----:B------:R-:W4:Y:S08]  /*01a0*/  @P5 LDC.64 R30, c[0x0][0x3d0] ;  /* 0x0000f400ff1e5b82 */ /* 0x000f300000000a00 */
[----:B------:R-:W1:Y:S01]  /*01b0*/  @P0 LDC.64 R32, c[0x0][0x3d0] ;  /* 0x0000f400ff200b82 */ /* 0x000e620000000a00 */
[C---:B0-----:R-:W-:Y:S01]  /*01c0*/  @P1 IMAD.WIDE.U32 R6, R45.reuse, 0x8, R6 ;  /* 0x000000082d061825 */ /* 0x041fe200078e0006 */
[----:B------:R-:W-:-:S04]  /*01d0*/  @P1 LOP3.LUT R45, R45, 0x20, RZ, 0xfc, !PT ;  /* 0x000000202d2d1812 */ /* 0x000fc800078efcff */
[----:B--2---:R0:W5:Y:S02]  /*01e0*/  @P1 LDG.E.64 R8, desc[UR6][R6.64] ;  /* 0x0000000606081981 */ /* 0x004164000c1e1b00 */
[----:B------:R-:W2:Y:S01]  /*01f0*/  @P4 LDC.64 R34, c[0x0][0x3d0] ;  /* 0x0000f400ff224b82 */ /* 0x000ea20000000a00 */
[----:B---3--:R-:W-:Y:S01]  /*0200*/  @P6 IMAD.WIDE.U32 R28, R45, 0x8, R28 ;  /* 0x000000082d1c6825 */ /* 0x008fe200078e001c */
[----:B------:R-:W-:Y:S02]  /*0210*/  ISETP.GE.U32.AND P1, PT, R5, 0x100, PT ;  /* 0x000001000500780c */ /* 0x000fe40003f26070 */
[----:B------:R-:W-:Y:S02]  /*0220*/  @P6 IADD3 R45, PT, PT, R45, 0x20, RZ ;  /* 0x000000202d2d6810 */ /* 0x000fe40007ffe0ff */
[----:B------:R-:W5:Y:S02]  /*0230*/  @P6 LDG.E.64 R10, desc[UR6][R28.64] ;  /* 0x000000061c0a6981 */ /* 0x000f64000c1e1b00 */
[----:B------:R-:W3:Y:S01]  /*0240*/  @P3 LDC.64 R36, c[0x0][0x3d0] ;  /* 0x0000f400ff243b82 */ /* 0x000ee20000000a00 */
[----:B------:R-:W-:Y:S01]  /*0250*/  ISETP.GE.U32.AND P6, PT, R5, 0x120, PT ;  /* 0x000001200500780c */ /* 0x000fe20003fc6070 */
[C---:B----4-:R-:W-:Y:S01]  /*0260*/  @P5 IMAD.WIDE.U32 R30, R45.reuse, 0x8, R30 ;  /* 0x000000082d1e5825 */ /* 0x050fe200078e001e */
[----:B------:R-:W-:-:S04]  /*0270*/  @P5 IADD3 R45, PT, PT, R45, 0x20, RZ ;  /* 0x000000202d2d5810 */ /* 0x000fc80007ffe0ff */
[----:B------:R-:W5:Y:S01]  /*0280*/  @P5 LDG.E.64 R12, desc[UR6][R30.64] ;  /* 0x000000061e0c5981 */ /* 0x000f62000c1e1b00 */
[----:B------:R-:W4:Y:S01]  /*0290*/  @P2 LDC.64 R38, c[0x0][0x3d0] ;  /* 0x0000f400ff262b82 */ /* 0x000f220000000a00 */
[C---:B-1----:R-:W-:Y:S01]  /*02a0*/  @P0 IMAD.WIDE.U32 R32, R45.reuse, 0x8, R32 ;  /* 0x000000082d200825 */ /* 0x042fe200078e0020 */
[----:B------:R-:W-:-:S06]  /*02b0*/  @P0 IADD3 R45, PT, PT, R45, 0x20, RZ ;  /* 0x000000202d2d0810 */ /* 0x000fcc0007ffe0ff */
[----:B------:R-:W1:Y:S01]  /*02c0*/  @P1 LDC.64 R40, c[0x0][0x3d0] ;  /* 0x0000f400ff281b82 */ /* 0x000e620000000a00 */
[C---:B--2---:R-:W-:Y:S01]  /*02d0*/  @P4 IMAD.WIDE.U32 R34, R45.reuse, 0x8, R34 ;  /* 0x000000082d224825 */ /* 0x044fe200078e0022 */
[----:B------:R-:W-:Y:S01]  /*02e0*/  @P4 IADD3 R45, PT, PT, R45, 0x20, RZ ;  /* 0x000000202d2d4810 */ /* 0x000fe20007ffe0ff */
[----:B------:R2:W5:Y:S05]  /*02f0*/  @P0 LDG.E.64 R14, desc[UR6][R32.64] ;  /* 0x00000006200e0981 */ /* 0x00056a000c1e1b00 */
[----:B0-----:R-:W0:Y:S01]  /*0300*/  @P6 LDC.64 R6, c[0x0][0x3d0] ;  /* 0x0000f400ff066b82 */ /* 0x001e220000000a00 */
[C---:B---3--:R-:W-:Y:S01]  /*0310*/  @P3 IMAD.WIDE.U32 R36, R45.reuse, 0x8, R36 ;  /* 0x000000082d243825 */ /* 0x048fe200078e0024 */
[----:B------:R-:W-:Y:S01]  /*0320*/  @P3 IADD3 R45, PT, PT, R45, 0x20, RZ ;  /* 0x000000202d2d3810 */ /* 0x000fe20007ffe0ff */
[----:B------:R-:W-:Y:S01]  /*0330*/  BSSY B0, `(.L_x_20212) ;  /* 0x0000833000007945 */ /* 0x000fe20003800000 */
[----:B------:R-:W-:Y:S01]  /*0340*/  ISETP.GE.U32.AND P5, PT, R5, 0x140, PT ;  /* 0x000001400500780c */ /* 0x000fe20003fa6070 */
[----:B------:R3:W5:Y:S02]  /*0350*/  @P4 LDG.E.64 R16, desc[UR6][R34.64] ;  /* 0x0000000622104981 */ /* 0x000764000c1e1b00 */
[C---:B----4-:R-:W-:Y:S01]  /*0360*/  @P2 IMAD.WIDE.U32 R38, R45.reuse, 0x8, R38 ;  /* 0x000000082d262825 */ /* 0x050fe200078e0026 */
[----:B------:R-:W-:Y:S01]  /*0370*/  @P2 IADD3 R45, PT, PT, R45, 0x20, RZ ;  /* 0x000000202d2d2810 */ /* 0x000fe20007ffe0ff */
[----:B------:R-:W4:Y:S01]  /*0380*/  S2UR UR4, SR_CTAID.X ;  /* 0x00000000000479c3 */ /* 0x000f220000002500 */
[----:B------:R-:W5:Y:S01]  /*0390*/  @P3 LDG.E.64 R18, desc[UR6][R36.64] ;  /* 0x0000000624123981 */ /* 0x000f62000c1e1b00 */
[----:B--2---:R-:W-:-:S02]  /*03a0*/  CS2R R32, SRZ ;  /* 0x0000000000207805 */ /* 0x004fc4000001ff00 */
[----:B------:R-:W-:Y:S02]  /*03b0*/  CS2R R72, SRZ ;  /* 0x0000000000487805 */ /* 0x000fe4000001ff00 */
[----:B------:R-:W-:Y:S01]  /*03c0*/  CS2R R74, SRZ ;  /* 0x00000000004a7805 */ /* 0x000fe2000001ff00 */
[----:B------:R-:W5:Y:S01]  /*03d0*/  @P2 LDG.E.64 R20, desc[UR6][R38.64] ;  /* 0x0000000626142981 */ /* 0x000f62000c1e1b00 */
[C---:B-1----:R-:W-:Y:S01]  /*03e0*/  @P1 IMAD.WIDE.U32 R40, R45.reuse, 0x8, R40 ;  /* 0x000000082d281825 */ /* 0x042fe200078e0028 */
[----:B------:R-:W-:Y:S01]  /*03f0*/  @P1 IADD3 R45, PT, PT, R45, 0x20, RZ ;  /* 0x000000202d2d1810 */ /* 0x000fe20007ffe0ff */
[----:B------:R-:W1:Y:S01]  /*0400*/  @P5 LDC.64 R42, c[0x0][0x3d0] ;  /* 0x0000f400ff2a5b82 */ /* 0x000e620000000a00 */
[----:B---3--:R-:W-:Y:S02]  /*0410*/  CS2R R34, SRZ ;  /* 0x0000000000227805 */ /* 0x008fe4000001ff00 */
[----:B------:R-:W-:Y:S01]  /*0420*/  CS2R R46, SRZ ;  /* 0x00000000002e7805 */ /* 0x000fe2000001ff00 */
[----:B------:R-:W5:Y:S01]  /*0430*/  @P1 LDG.E.64 R22, desc[UR6][R40.64] ;  /* 0x0000000628161981 */ /* 0x000f62000c1e1b00 */
[----:B0-----:R-:W-:-:S05]  /*0440*/  @P6 IMAD.WIDE.U32 R28, R45, 0x8, R6 ;  /* 0x000000082d1c6825 */ /* 0x001fca00078e0006 */
[----:B------:R-:W5:Y:S01]  /*0450*/  @P6 LDG.E.64 R24, desc[UR6][R28.64] ;  /* 0x000000061c186981 */ /* 0x000f62000c1e1b00 */
[----:B------:R-:W-:Y:S01]  /*0460*/  @P6 IADD3 R45, PT, PT, R45, 0x20, RZ ;  /* 0x000000202d2d6810 */ /* 0x000fe20007ffe0ff */
[----:B----4-:R-:W-:-:S04]  /*0470*/  USHF.L.U32 UR4, UR4, 0x2, URZ ;  /* 0x0000000204047899 */ /* 0x010fc800080006ff */
[----:B-1----:R-:W-:-:S05]  /*0480*/  @P5 IMAD.WIDE.U32 R6, R45, 0x8, R42 ;  /* 0x000000082d065825 */ /* 0x002fca00078e002a */
[----:B------:R0:W5:Y:S02]  /*0490*/  @P5 LDG.E.64 R26, desc[UR6][R6.64] ;  /* 0x00000006061a5981 */ /* 0x000164000c1e1b00 */
[----:B0-----:R-:W-:-:S04]  /*04a0*/  SHF.R.U32.HI R6, RZ, 0x5, R2 ;  /* 0x00000005ff067819 */ /* 0x001fc80000011602 */
        /* <DEDUP_REMOVED lines=38> */
[----:B------:R-:W0:Y:S01]  /*0710*/  LDCU.64 UR4, c[0x0][0x3e0] ;  /* 0x00007c00ff0477ac */ /* 0x000e220008000a00 */
[----:B-----5:R-:W-:Y:S02]  /*0720*/  MOV R212, R8 ;  /* 0x0000000800d47202 */ /* 0x020fe40000000f00 */
[----:B------:R-:W-:Y:S02]  /*0730*/  CS2R R32, SRZ ;  /* 0x0000000000207805 */ /* 0x000fe4000001ff00 */
[----:B------:R-:W-:Y:S02]  /*0740*/  SHF.R.U64 R0, R8, 0x10, R9 ;  /* 0x0000001008007819 */ /* 0x000fe40000001209 */
[----:B------:R-:W-:Y:S02]  /*0750*/  CS2R R34, SRZ ;  /* 0x0000000000227805 */ /* 0x000fe4000001ff00 */
[----:B------:R-:W-:Y:S02]  /*0760*/  MOV R211, R9 ;  /* 0x0000000900d37202 */ /* 0x000fe40000000f00 */
[----:B------:R-:W-:-:S02]  /*0770*/  CS2R R72, SRZ ;  /* 0x0000000000487805 */ /* 0x000fc4000001ff00 */
[----:B------:R-:W-:Y:S02]  /*0780*/  SHF.R.U32.HI R2, RZ, 0x10, R9 ;  /* 0x00000010ff027819 */ /* 0x000fe40000011609 */
[----:B------:R-:W-:Y:S02]  /*0790*/  CS2R R74, SRZ ;  /* 0x00000000004a7805 */ /* 0x000fe4000001ff00 */
[----:B------:R-:W-:Y:S02]  /*07a0*/  MOV R210, R10 ;  /* 0x0000000a00d27202 */ /* 0x000fe40000000f00 */
[----:B------:R-:W-:Y:S02]  /*07b0*/  CS2R R36, SRZ ;  /* 0x0000000000247805 */ /* 0x000fe4000001ff00 */
[----:B------:R-:W-:Y:S02]  /*07c0*/  SHF.R.U64 R3, R10, 0x10, R11 ;  /* 0x000000100a037819 */ /* 0x000fe4000000120b */
[----:B------:R-:W-:-:S02]  /*07d0*/  CS2R R38, SRZ ;  /* 0x0000000000267805 */ /* 0x000fc4000001ff00 */
[----:B------:R-:W-:Y:S02]  /*07e0*/  MOV R209, R11 ;  /* 0x0000000b00d17202 */ /* 0x000fe40000000f00 */
[----:B------:R-:W-:Y:S02]  /*07f0*/  CS2R R40, SRZ ;  /* 0x0000000000287805 */ /* 0x000fe4000001ff00 */
[----:B------:R-:W-:Y:S02]  /*0800*/  SHF.R.U32.HI R4, RZ, 0x10, R11 ;  /* 0x00000010ff047819 */ /* 0x000fe4000001160b */
[----:B------:R-:W-:Y:S02]  /*0810*/  CS2R R42, SRZ ;  /* 0x00000000002a7805 */ /* 0x000fe4000001ff00 */
[----:B------:R-:W-:Y:S02]  /*0820*/  MOV R208, R12 ;  /* 0x0000000c00d07202 */ /* 0x000fe40000000f00 */
[----:B------:R-:W-:-:S02]  /*0830*/  CS2R R44, SRZ ;  /* 0x00000000002c7805 */ /* 0x000fc4000001ff00 */
[----:B0-----:R-:W-:Y:S02]  /*0840*/  ISETP.NE.U32.AND P0, PT, RZ, UR4, PT ;  /* 0x00000004ff007c0c */ /* 0x001fe4000bf05070 */
[----:B------:R-:W-:Y:S02]  /*0850*/  CS2R R46, SRZ ;  /* 0x00000000002e7805 */ /* 0x000fe4000001ff00 */
[----:B------:R-:W-:Y:S02]  /*0860*/  SHF.R.U64 R8, R12, 0x10, R13 ;  /* 0x000000100c087819 */ /* 0x000fe4000000120d */
[----:B------:R-:W-:Y:S02]  /*0870*/  CS2R R48, SRZ ;  /* 0x0000000000307805 */ /* 0x000fe4000001ff00 */
[----:B------:R-:W-:Y:S02]  /*0880*/  ISETP.NE.AND.EX P0, PT, RZ, UR5, PT, P0 ;  /* 0x00000005ff007c0c */ /* 0x000fe4000bf05300 */
[----:B------:R-:W-:-:S02]  /*0890*/  CS2R R50, SRZ ;  /* 0x0000000000327805 */ /* 0x000fc4000001ff00 */
[----:B------:R-:W-:Y:S02]  /*08a0*/  MOV R207, R13 ;  /* 0x0000000d00cf7202 */ /* 0x000fe40000000f00 */
[----:B------:R-:W-:Y:S02]  /*08b0*/  CS2R R52, SRZ ;  /* 0x0000000000347805 */ /* 0x000fe4000001ff00 */
[----:B------:R-:W-:Y:S02]  /*08c0*/  SHF.R.U32.HI R9, RZ, 0x10, R13 ;  /* 0x00000010ff097819 */ /* 0x000fe4000001160d */
[----:B------:R-:W-:Y:S02]  /*08d0*/  CS2R R54, SRZ ;  /* 0x0000000000367805 */ /* 0x000fe4000001ff00 */
[----:B------:R-:W-:Y:S02]  /*08e0*/  MOV R206, R14 ;  /* 0x0000000e00ce7202 */ /* 0x000fe40000000f00 */
[----:B------:R-:W-:-:S02]  /*08f0*/  CS2R R56, SRZ ;  /* 0x0000000000387805 */ /* 0x000fc4000001ff00 */
[--C-:B------:R-:W-:Y:S02]  /*0900*/  SHF.R.U64 R10, R14, 0x10, R15.reuse ;  /* 0x000000100e0a7819 */ /* 0x100fe4000000120f */
[----:B------:R-:W-:Y:S02]  /*0910*/  CS2R R58, SRZ ;  /* 0x00000000003a7805 */ /* 0x000fe4000001ff00 */
[----:B------:R-:W-:Y:S02]  /*0920*/  MOV R205, R15 ;  /* 0x0000000f00cd7202 */ /* 0x000fe40000000f00 */
[----:B------:R-:W-:Y:S02]  /*0930*/  CS2R R60, SRZ ;  /* 0x00000000003c7805 */ /* 0x000fe4000001ff00 */
[----:B------:R-:W-:Y:S02]  /*0940*/  SHF.R.U32.HI R11, RZ, 0x10, R15 ;  /* 0x00000010ff0b7819 */ /* 0x000fe4000001160f */
[----:B------:R-:W-:-:S02]  /*0950*/  CS2R R62, SRZ ;  /* 0x00000000003e7805 */ /* 0x000fc4000001ff00 */
[----:B------:R-:W-:Y:S02]  /*0960*/  MOV R204, R16 ;  /* 0x0000001000cc7202 */ /* 0x000fe40000000f00 */
        /* <DEDUP_REMOVED lines=44> */
[----:B------:R-:W-:Y:S02]  /*0c30*/  SHF.R.U32.HI R23, RZ, 0x10, R27 ;  /* 0x00000010ff177819 */ /* 0x000fe4000001161b */
[----:B------:R-:W-:Y:S02]  /*0c40*/  LOP3.LUT R7, R7, 0xffffffdf, RZ, 0xc0, !PT ;  /* 0xffffffdf07077812 */ /* 0x000fe400078ec0ff */
        /* <DEDUP_REMOVED lines=20> */
[----:B------:R-:W-:-:S07]  /*0d90*/  @P0 LOP3.LUT R7, R7, 0x20, RZ, 0xfc, !PT ;  /* 0x0000002007070812 */ /* 0x000fce00078efcff */
.L_x_20332:
[----:B0-----:R-:W0:Y:S01]  /*0da0*/  LDC.64 R8, c[0x0][0x3c0] ;  /* 0x0000f000ff087b82 */ /* 0x001e220000000a00 */
[----:B------:R-:W-:-:S07]  /*0db0*/  LOP3.LUT P0, RZ, R7, 0x20, RZ, 0xc0, !PT ;  /* 0x0000002007ff7812 */ /* 0x000fce000780c0ff */
[----:B--234-:R-:W1:Y:S08]  /*0dc0*/  LDC.64 R156, c[0x0][0x3c8] ;  /* 0x0000f200ff9c7b82 */ /* 0x01ce700000000a00 */
[----:B------:R-:W2:Y:S01]  /*0dd0*/  @P0 LDC.64 R2, c[0x0][0x3e0] ;  /* 0x0000f800ff020b82 */ /* 0x000ea20000000a00 */
[----:B0-----:R-:W-:-:S05]  /*0de0*/  IMAD.WIDE R8, R6, 0x4, R8 ;  /* 0x0000000406087825 */ /* 0x001fca00078e0208 */
[----:B------:R0:W3:Y:S01]  /*0df0*/  LDG.E R242, desc[UR6][R8.64] ;  /* 0x0000000608f27981 */ /* 0x0000e2000c1e1900 */
[----:B-1----:R-:W-:-:S05]  /*0e00*/  IMAD.WIDE R156, R6, 0x4, R156 ;  /* 0x00000004069c7825 */ /* 0x002fca00078e029c */
[----:B------:R-:W5:Y:S01]  /*0e10*/  LDG.E R191, desc[UR6][R156.64] ;  /* 0x000000069cbf7981 */ /* 0x000f62000c1e1900 */
[----:B0-----:R-:W-:Y:S02]  /*0e20*/  HFMA2 R8, -RZ, RZ, 1.875, 0 ;  /* 0x3f800000ff087431 */ /* 0x001fe400000001ff */
[----:B--2---:R-:W-:-:S05]  /*0e30*/  @P0 IMAD.WIDE R2, R6, 0x4, R2 ;  /* 0x0000000406020825 */ /* 0x004fca00078e0202 */
[----:B------:R0:W5:Y:S02]  /*0e40*/  @P0 LDG.E R8, desc[UR6][R2.64] ;  /* 0x0000000602080981 */ /* 0x000164000c1e1900 */
[----:B0-----:R-:W0:Y:S01]  /*0e50*/  S2R R2, SR_TID.X ;  /* 0x0000000000027919 */ /* 0x001e220000002100 */
[----:B------:R-:W-:Y:S02]  /*0e60*/  MOV R3, UR14 ;  /* 0x0000000e00037c02 */ /* 0x000fe40008000f00 */
[----:B------:R-:W-:-:S03]  /*0e70*/  ISETP.NE.U32.AND P0, PT, RZ, UR10, PT ;  /* 0x0000000aff007c0c */ /* 0x000fc6000bf05070 */
[----:B------:R-:W-:Y:S01]  /*0e80*/  IMAD R4, R6, R3, RZ ;  /* 0x0000000306047224 */ /* 0x000fe200078e02ff */
[----:B------:R-:W-:-:S04]  /*0e90*/  ISETP.NE.AND.EX P1, PT, RZ, UR11, PT, P0 ;  /* 0x0000000bff007c0c */ /* 0x000fc8000bf25300 */
[----:B------:R-:W-:Y:S01]  /*0ea0*/  SHF.R.S32.HI R9, RZ, 0x1f, R4 ;  /* 0x0000001fff097819 */ /* 0x000fe20000011404 */
[----:B------:R-:W-:Y:S01]  /*0eb0*/  BSSY.RECONVERGENT B1, `(.L_x_20214) ;  /* 0x0000394000017945 */ /* 0x000fe20003800200 */
[----:B------:R-:W-:Y:S02]  /*0ec0*/  ISETP.NE.AND P2, PT, RZ, UR8, PT ;  /* 0x00000008ff007c0c */ /* 0x000fe4000bf45270 */
[----:B------:R-:W-:Y:S02]  /*0ed0*/  LEA.HI R9, R9, R4, RZ, 0x2 ;  /* 0x0000000409097211 */ /* 0x000fe400078f10ff */
[----:B------:R-:W-:-:S04]  /*0ee0*/  LOP3.LUT R7, R7, 0xffffffef, RZ, 0xc0, !PT ;  /* 0xffffffef07077812 */ /* 0x000fc800078ec0ff */
[----:B------:R-:W-:Y:S02]  /*0ef0*/  @P1 LOP3.LUT R7, R7, 0x10, RZ, 0xfc, !PT ;  /* 0x0000001007071812 */ /* 0x000fe400078efcff */
[----:B0-----:R-:W-:-:S04]  /*0f00*/  LOP3.LUT R4, R2, 0x1f, RZ, 0xc0, !PT ;  /* 0x0000001f02047812 */ /* 0x001fc800078ec0ff */
[----:B------:R-:W-:Y:S02]  /*0f10*/  LEA.HI.SX32 R9, R9, R4, 0x1e ;  /* 0x0000000409097211 */ /* 0x000fe400078ff2ff */
[----:B---3--:R-:W-:Y:S01]  /*0f20*/  FSEL R242, R242, RZ, !P2 ;  /* 0x000000fff2f27208 */ /* 0x008fe20005000000 */
[----:B------:R-:W-:Y:S06]  /*0f30*/  @P1 BRA `(.L_x_20215) ;  /* 0x0000001800dc1947 */ /* 0x000fec0003800000 */
[C---:B------:R-:W-:Y:S01]  /*0f40*/  ISETP.GE.U32.AND P3, PT, R5.reuse, 0x20, PT ;  /* 0x000000200500780c */ /* 0x040fe20003f66070 */
[----:B------:R-:W-:Y:S01]  /*0f50*/  BSSY.RECONVERGENT B2, `(.L_x_20216) ;  /* 0x0000035000027945 */ /* 0x000fe20003800200 */
[----:B------:R-:W-:Y:S02]  /*0f60*/  ISETP.GE.U32.AND P2, PT, R5, 0x40, PT ;  /* 0x000000400500780c */ /* 0x000fe40003f46070 */
[----:B------:R-:W-:Y:S02]  /*0f70*/  LOP3.LUT R7, R7, 0xfffffffe, RZ, 0xc0, !PT ;  /* 0xfffffffe07077812 */ /* 0x000fe400078ec0ff */
[C---:B------:R-:W-:Y:S02]  /*0f80*/  ISETP.GE.U32.AND P1, PT, R5.reuse, 0x80, PT ;  /* 0x000000800500780c */ /* 0x040fe40003f26070 */
[----:B------:R-:W-:Y:S02]  /*0f90*/  ISETP.GE.U32.AND P0, PT, R5, 0x60, PT ;  /* 0x000000600500780c */ /* 0x000fe40003f06070 */
[----:B------:R-:W-:-:S02]  /*0fa0*/  MOV R244, RZ ;  /* 0x000000ff00f47202 */ /* 0x000fc40000000f00 */
[----:B------:R-:W-:Y:S02]  /*0fb0*/  MOV R243, RZ ;  /* 0x000000ff00f37202 */ /* 0x000fe40000000f00 */
[----:B------:R-:W-:Y:S02]  /*0fc0*/  @P3 LOP3.LUT R7, R7, 0x1, RZ, 0xfc, !PT ;  /* 0x0000000107073812 */ /* 0x000fe400078efcff */
[----:B------:R-:W-:Y:S02]  /*0fd0*/  MOV R245, R9 ;  /* 0x0000000900f57202 */ /* 0x000fe40000000f00 */
[----:B------:R-:W-:-:S04]  /*0fe0*/  LOP3.LUT R7, R7, 0xfffffffd, RZ, 0xc0, !PT ;  /* 0xfffffffd07077812 */ /* 0x000fc800078ec0ff */
[----:B------:R-:W-:-:S04]  /*0ff0*/  @P2 LOP3.LUT R7, R7, 0x2, RZ, 0xfc, !PT ;  /* 0x0000000207072812 */ /* 0x000fc800078efcff */
[----:B------:R-:W-:-:S04]  /*1000*/  LOP3.LUT R7, R7, 0xfffffffb, RZ, 0xc0, !PT ;  /* 0xfffffffb07077812 */ /* 0x000fc800078ec0ff */
[----:B------:R-:W-:Y:S01]  /*1010*/  @P1 LOP3.LUT R7, R7, 0x4, RZ, 0xfc, !PT ;  /* 0x0000000407071812 */ /* 0x000fe200078efcff */
[----:B------:R-:W-:Y:S06]  /*1020*/  @!P3 BRA `(.L_x_20217) ;  /* 0x00000000009cb947 */ /* 0x000fec0003800000 */
[----:B------:R-:W0:Y:S08]  /*1030*/  LDC.64 R156, c[0x0][0x3a8] ;  /* 0x0000ea00ff9c7b82 */ /* 0x000e300000000a00 */
[----:B------:R-:W1:Y:S01]  /*1040*/  LDC.64 R160, c[0x0][0x428] ;  /* 0x00010a00ffa07b82 */ /* 0x000e620000000a00 */
[----:B0-----:R-:W-:-:S06]  /*1050*/  IMAD.WIDE.U32 R156, R9, 0x10, R156 ;  /* 0x00000010099c7825 */ /* 0x001fcc00078e009c */
[----:B------:R-:W2:Y:S01]  /*1060*/  LDG.E.128 R156, desc[UR6][R156.64] ;  /* 0x000000069c9c7981 */ /* 0x000ea2000c1e1d00 */
[----:B-1----:R-:W-:-:S06]  /*1070*/  IMAD.WIDE.U32 R160, R9, 0x10, R160 ;  /* 0x0000001009a07825 */ /* 0x002fcc00078e00a0 */
[----:B------:R-:W3:Y:S01]  /*1080*/  LDG.E.128 R160, desc[UR6][R160.64] ;  /* 0x00000006a0a07981 */ /* 0x000ee2000c1e1d00 */
[--C-:B------:R-:W-:Y:S01]  /*1090*/  HADD2.F32 R169, -RZ, R212.reuse.H1_H1 ;  /* 0x300000d4ffa97230 */ /* 0x100fe20000004100 */
[----:B------:R-:W-:Y:S01]  /*10a0*/  IADD3 R245, PT, PT, R9, 0x20, RZ ;  /* 0x0000002009f57810 */ /* 0x000fe20007ffe0ff */
[----:B------:R-:W-:Y:S02]  /*10b0*/  HADD2.F32 R189, -RZ, R212.H0_H0 ;  /* 0x200000d4ffbd7230 */ /* 0x000fe40000004100 */
[--C-:B------:R-:W-:Y:S02]  /*10c0*/  HADD2.F32 R231, -RZ, R211.reuse.H1_H1 ;  /* 0x300000d3ffe77230 */ /* 0x100fe40000004100 */
[----:B------:R-:W-:Y:S02]  /*10d0*/  HADD2.F32 R241, -RZ, R211.H0_H0 ;  /* 0x200000d3fff17230 */ /* 0x000fe40000004100 */
[C---:B--2---:R-:W-:Y:S01]  /*10e0*/  FADD.FTZ R156, -R242.reuse, R156 ;  /* 0x0000009cf29c7221 */ /* 0x044fe20000010100 */
[C---:B------:R-:W-:Y:S01]  /*10f0*/  FADD.FTZ R157, -R242.reuse, R157 ;  /* 0x0000009df29d7221 */ /* 0x040fe20000010100 */
[C---:B------:R-:W-:Y:S01]  /*1100*/  FADD.FTZ R158, -R242.reuse, R158 ;  /* 0x0000009ef29e7221 */ /* 0x040fe20000010100 */
[----:B------:R-:W-:Y:S01]  /*1110*/  FADD.FTZ R159, -R242, R159 ;  /* 0x0000009ff29f7221 */ /* 0x000fe20000010100 */
[C---:B-----5:R-:W-:Y:S01]  /*1120*/  FMUL.FTZ R0, R191.reuse, R156 ;  /* 0x0000009cbf007220 */ /* 0x060fe20000410000 */
[C---:B------:R-:W-:Y:S01]  /*1130*/  FMUL.FTZ R168, R191.reuse, R157 ;  /* 0x0000009dbfa87220 */ /* 0x040fe20000410000 */
[C---:B------:R-:W-:Y:S01]  /*1140*/  FMUL.FTZ R188, R191.reuse, R158 ;  /* 0x0000009ebfbc7220 */ /* 0x040fe20000410000 */
[----:B------:R-:W-:Y:S01]  /*1150*/  FMUL.FTZ R230, R191, R159 ;  /* 0x0000009fbfe67220 */ /* 0x000fe20000410000 */
[----:B---3--:R-:W-:Y:S01]  /*1160*/  FMUL.FTZ R169, R160, R169 ;  /* 0x000000a9a0a97220 */ /* 0x008fe20000410000 */
[----:B------:R-:W-:Y:S01]  /*1170*/  FMUL.FTZ R189, R161, R189 ;  /* 0x000000bda1bd7220 */ /* 0x000fe20000410000 */
[----:B------:R-:W-:Y:S01]  /*1180*/  FMUL.FTZ R231, R162, R231 ;  /* 0x000000e7a2e77220 */ /* 0x000fe20000410000 */
[----:B------:R-:W-:Y:S01]  /*1190*/  FMUL.FTZ R241, R163, R241 ;  /* 0x000000f1a3f17220 */ /* 0x000fe20000410000 */
[----:B------:R-:W-:Y:S01]  /*11a0*/  FADD.FTZ R157, RZ, R169 ;  /* 0x000000a9ff9d7221 */ /* 0x000fe20000010000 */
[----:B------:R-:W-:Y:S01]  /*11b0*/  FFMA.FTZ R156, R0, R169, RZ ;  /* 0x000000a9009c7223 */ /* 0x000fe200000100ff */
        /* <DEDUP_REMOVED lines=14> */
.L_x_20217:
[----:B------:R-:W-:Y:S05]  /*12a0*/  BSYNC.RECONVERGENT B2 ;  /* 0x0000000000027941 */ /* 0x000fea0003800200 */
.L_x_20216:
        /* <DEDUP_REMOVED lines=41> */
.L_x_20219:
[----:B------:R-:W-:Y:S05]  /*1540*/  BSYNC.RECONVERGENT B2 ;  /* 0x0000000000027941 */ /* 0x000fea0003800200 */
.L_x_20218:
        /* <DEDUP_REMOVED lines=41> */
.L_x_20221:
[----:B------:R-:W-:Y:S05]  /*17e0*/  BSYNC.RECONVERGENT B2 ;  /* 0x0000000000027941 */ /* 0x000fea0003800200 */
.L_x_20220:
        /* <DEDUP_REMOVED lines=41> */
.L_x_20223:
[----:B------:R-:W-:Y:S05]  /*1a80*/  BSYNC.RECONVERGENT B2 ;  /* 0x0000000000027941 */ /* 0x000fea0003800200 */
.L_x_20222:
[----:B------:R-:W-:Y:S01]  /*1a90*/  ISETP.GE.U32.AND P1, PT, R5, 0xa0, PT ;  /* 0x000000a00500780c */ /* 0x000fe20003f26070 */
[----:B------:R-:W-:Y:S01]  /*1aa0*/  BSSY.RECONVERGENT B2, `(.L_x_20224) ;  /* 0x000002b000027945 */ /* 0x000fe20003800200 */
[----:B------:R-:W-:-:S11]  /*1ab0*/  LOP3.LUT R7, R7, 0xfffffff7, RZ, 0xc0, !PT ;  /* 0xfffffff707077812 */ /* 0x000fd600078ec0ff */
        /* <DEDUP_REMOVED lines=41> */
.L_x_20225:
[----:B------:R-:W-:Y:S05]  /*1d50*/  BSYNC.RECONVERGENT B2 ;  /* 0x0000000000027941 */ /* 0x000fea0003800200 */
.L_x_20224:
[----:B------:R-:W-:Y:S01]  /*1d60*/  ISETP.GE.U32.AND P1, PT, R5, 0xc0, PT ;  /* 0x000000c00500780c */ /* 0x000fe20003f26070 */
[----:B------:R-:W-:-:S12]  /*1d70*/  BSSY.RECONVERGENT B2, `(.L_x_20226) ;  /* 0x0000029000027945 */ /* 0x000fd80003800200 */
        /* <DEDUP_REMOVED lines=40> */
.L_x_20227:
[----:B------:R-:W-:Y:S05]  /*2000*/  BSYNC.RECONVERGENT B2 ;  /* 0x0000000000027941 */ /* 0x000fea0003800200 */
.L_x_20226:
        /* <DEDUP_REMOVED lines=42> */
.L_x_20229:
[----:B------:R-:W-:Y:S05]  /*22b0*/  BSYNC.RECONVERGENT B2 ;  /* 0x0000000000027941 */ /* 0x000fea0003800200 */
.L_x_20228:
        /* <DEDUP_REMOVED lines=42> */
.L_x_20231:
[----:B------:R-:W-:Y:S05]  /*2560*/  BSYNC.RECONVERGENT B2 ;  /* 0x0000000000027941 */ /* 0x000fea0003800200 */
.L_x_20230:
        /* <DEDUP_REMOVED lines=12> */
[----:B------:R-:W-:Y:S02]  /*2630*/  HADD2.F32 R233, -RZ, R195.H0_H0 ;  /* 0x200000c3ffe97230 */ /* 0x000fe40000004100 */
[C---:B--2---:R-:W-:Y:S01]  /*2640*/  FADD.FTZ R28, -R242.reuse, R28 ;  /* 0x0000001cf21c7221 */ /* 0x044fe20000010100 */
[C---:B------:R-:W-:Y:S01]  /*2650*/  FADD.FTZ R29, -R242.reuse, R29 ;  /* 0x0000001df21d7221 */ /* 0x040fe20000010100 */
[C---:B------:R-:W-:Y:S01]  /*2660*/  FADD.FTZ R30, -R242.reuse, R30 ;  /* 0x0000001ef21e7221 */ /* 0x040fe20000010100 */
[----:B------:R-:W-:Y:S01]  /*2670*/  FADD.FTZ R31, -R242, R31 ;  /* 0x0000001ff21f7221 */ /* 0x000fe20000010100 */
[----:B-----5:R-:W-:Y:S01]  /*2680*/  FMUL.FTZ R15, R191, R28 ;  /* 0x0000001cbf0f7220 */ /* 0x020fe20000410000 */
[----:B------:R-:W-:-:S02]  /*2690*/  HADD2.F32 R28, -RZ, R196.H1_H1 ;  /* 0x300000c4ff1c7230 */ /* 0x000fc40000004100 */
[C---:B------:R-:W-:Y:S01]  /*26a0*/  FMUL.FTZ R29, R191.reuse, R29 ;  /* 0x0000001dbf1d7220 */ /* 0x040fe20000410000 */
[----:B------:R-:W-:Y:S01]  /*26b0*/  FMUL.FTZ R30, R191, R30 ;  /* 0x0000001ebf1e7220 */ /* 0x000fe20000410000 */
[----:B---3--:R-:W-:Y:S01]  /*26c0*/  FADD.FTZ R100, R100, R156 ;  /* 0x0000009c64647221 */ /* 0x008fe20000010000 */
[C---:B------:R-:W-:Y:S01]  /*26d0*/  FFMA.FTZ R60, R156.reuse, R15, R60 ;  /* 0x0000000f9c3c7223 */ /* 0x040fe2000001003c */
[----:B------:R-:W-:Y:S01]  /*26e0*/  FMUL.FTZ R28, R156, R28 ;  /* 0x0000001c9c1c7220 */ /* 0x000fe20000410000 */
[----:B------:R-:W-:Y:S01]  /*26f0*/  FADD.FTZ R101, R101, R157 ;  /* 0x0000009d65657221 */ /* 0x000fe20000010000 */
[C---:B------:R-:W-:Y:S01]  /*2700*/  FFMA.FTZ R61, R157.reuse, R29, R61 ;  /* 0x0000001d9d3d7223 */ /* 0x040fe2000001003d */
        /* <DEDUP_REMOVED lines=11> */
[----:B------:R-:W-:Y:S01]  /*27c0*/  FFMA.FTZ R62, R158, R30, R62 ;  /* 0x0000001e9e3e7223 */ /* 0x000fe2000001003e */
[----:B------:R-:W-:Y:S01]  /*27d0*/  FADD.FTZ R103, R103, R159 ;  /* 0x0000009f67677221 */ /* 0x000fe20000010000 */
[----:B------:R-:W-:Y:S01]  /*27e0*/  FFMA.FTZ R63, R159, R31, R63 ;  /* 0x0000001f9f3f7223 */ /* 0x000fe2000001003f */
[----:B------:R-:W-:Y:S01]  /*27f0*/  FADD.FTZ R244, R157, R233 ;  /* 0x000000e99df47221 */ /* 0x000fe20000010000 */
[----:B------:R-:W-:-:S07]  /*2800*/  FFMA.FTZ R243, R31, R233, R156 ;  /* 0x000000e91ff37223 */ /* 0x000fce000001009c */
.L_x_20233:
[----:B------:R-:W-:Y:S05]  /*2810*/  BSYNC.RECONVERGENT B2 ;  /* 0x0000000000027941 */ /* 0x000fea0003800200 */
.L_x_20232:
        /* <DEDUP_REMOVED lines=8> */
[--C-:B------:R-:W-:Y:S02]  /*28a0*/  HADD2.F32 R172, -RZ, R194.reuse.H1_H1 ;  /* 0x300000c2ffac7230 */ /* 0x100fe40000004100 */
        /* <DEDUP_REMOVED lines=32> */
.L_x_20215:
        /* <DEDUP_REMOVED lines=24> */
[--C-:B------:R-:W-:Y:S01]  /*2c30*/  HADD2.F32 R169, -RZ, R212.reuse.H1_H1 ;  /* 0x300000d4ffa97230 */ /* 0x100fe20000004100 */
[----:B------:R-:W-:Y:S01]  /*2c40*/  IADD3 R245, PT, PT, R9, 0x20, RZ ;  /* 0x0000002009f57810 */ /* 0x000fe20007ffe0ff */
[----:B------:R-:W-:Y:S02]  /*2c50*/  HADD2.F32 R189, -RZ, R212.H0_H0 ;  /* 0x200000d4ffbd7230 */ /* 0x000fe40000004100 */
[--C-:B------:R-:W-:Y:S02]  /*2c60*/  HADD2.F32 R231, -RZ, R211.reuse.H1_H1 ;  /* 0x300000d3ffe77230 */ /* 0x100fe40000004100 */
[----:B------:R-:W-:Y:S02]  /*2c70*/  HADD2.F32 R241, -RZ, R211.H0_H0 ;  /* 0x200000d3fff17230 */ /* 0x000fe40000004100 */
[C---:B---3--:R-:W-:Y:S01]  /*2c80*/  FADD.FTZ R156, -R242.reuse, R156 ;  /* 0x0000009cf29c7221 */ /* 0x048fe20000010100 */
[C---:B------:R-:W-:Y:S01]  /*2c90*/  FADD.FTZ R157, -R242.reuse, R157 ;  /* 0x0000009df29d7221 */ /* 0x040fe20000010100 */
[C---:B------:R-:W-:Y:S01]  /*2ca0*/  FADD.FTZ R158, -R242.reuse, R158 ;  /* 0x0000009ef29e7221 */ /* 0x040fe20000010100 */
[----:B------:R-:W-:Y:S01]  /*2cb0*/  FADD.FTZ R159, -R242, R159 ;  /* 0x0000009ff29f7221 */ /* 0x000fe20000010100 */
[C---:B-----5:R-:W-:Y:S01]  /*2cc0*/  FMUL.FTZ R0, R191.reuse, R156 ;  /* 0x0000009cbf007220 */ /* 0x060fe20000410000 */
[C---:B------:R-:W-:Y:S01]  /*2cd0*/  FMUL.FTZ R168, R191.reuse, R157 ;  /* 0x0000009dbfa87220 */ /* 0x040fe20000410000 */
[C---:B------:R-:W-:Y:S01]  /*2ce0*/  FMUL.FTZ R188, R191.reuse, R158 ;  /* 0x0000009ebfbc7220 */ /* 0x040fe20000410000 */
[----:B------:R-:W-:Y:S01]  /*2cf0*/  FMUL.FTZ R230, R191, R159 ;  /* 0x0000009fbfe67220 */ /* 0x000fe20000410000 */
[----:B----4-:R-:W-:Y:S01]  /*2d00*/  FMUL.FTZ R169, R160, R169 ;  /* 0x000000a9a0a97220 */ /* 0x010fe20000410000 */
        /* <DEDUP_REMOVED lines=19> */
.L_x_20236:
[----:B------:R-:W-:Y:S05]  /*2e40*/  BSYNC.RECONVERGENT B2 ;  /* 0x0000000000027941 */ /* 0x000fea0003800200 */
.L_x_20235:
[----:B------:R-:W-:Y:S04]  /*2e50*/  BSSY.RECONVERGENT B2, `(.L_x_20237) ;  /* 0x000002c000027945 */ /* 0x000fe80003800200 */
[----:B------:R-:W-:Y:S05]  /*2e60*/  @!P2 BRA `(.L_x_20238) ;  /* 0x0000000000a8a947 */ /* 0x000fea0003800000 */
[----:B------:R-:W0:Y:S08]  /*2e70*/  LDC.64 R120, c[0x0][0x428] ;  /* 0x00010a00ff787b82 */ /* 0x000e300000000a00 */
[----:B------:R-:W1:Y:S01]  /*2e80*/  LDC.64 R122, c[0x0][0x3a8] ;  /* 0x0000ea00ff7a7b82 */ /* 0x000e620000000a00 */
[----:B0-----:R-:W-:-:S05]  /*2e90*/  IMAD.WIDE.U32 R120, R245, 0x10, R120 ;  /* 0x00000010f5787825 */ /* 0x001fca00078e0078 */
[----:B------:R0:W2:Y:S01]  /*2ea0*/  LDG.E.128 R160, desc[UR6][R120.64] ;  /* 0x0000000678a07981 */ /* 0x0000a2000c1e1d00 */
[----:B-1----:R-:W-:-:S05]  /*2eb0*/  IMAD.WIDE.U32 R122, R245, 0x10, R122 ;  /* 0x00000010f57a7825 */ /* 0x002fca00078e007a */
[----:B------:R-:W3:Y:S01]  /*2ec0*/  LDG.E.128 R156, desc[UR6][R122.64] ;  /* 0x000000067a9c7981 */ /* 0x000ee2000c1e1d00 */
[----:B0-----:R-:W0:Y:S02]  /*2ed0*/  LDC.64 R120, c[0x0][0x438] ;  /* 0x00010e00ff787b82 */ /* 0x001e240000000a00 */
[----:B0-----:R-:W-:-:S06]  /*2ee0*/  IMAD.WIDE.U32 R120, R245, 0x10, R120 ;  /* 0x00000010f5787825 */ /* 0x001fcc00078e0078 */
[----:B------:R-:W5:Y:S01]  /*2ef0*/  LDG.E.128 R120, desc[UR6][R120.64] ;  /* 0x0000000678787981 */ /* 0x000f62000c1e1d00 */
[--C-:B------:R-:W-:Y:S02]  /*2f00*/  HADD2.F32 R167, -RZ, R210.reuse.H1_H1 ;  /* 0x300000d2ffa77230 */ /* 0x100fe40000004100 */
[----:B------:R-:W-:Y:S02]  /*2f10*/  HADD2.F32 R187, -RZ, R210.H0_H0 ;  /* 0x200000d2ffbb7230 */ /* 0x000fe40000004100 */
[--C-:B------:R-:W-:Y:S02]  /*2f20*/  HADD2.F32 R229, -RZ, R209.reuse.H1_H1 ;  /* 0x300000d1ffe57230 */ /* 0x100fe40000004100 */
[----:B------:R-:W-:Y:S01]  /*2f30*/  HADD2.F32 R240, -RZ, R209.H0_H0 ;  /* 0x200000d1fff07230 */ /* 0x000fe20000004100 */
[----:B------:R-:W-:Y:S01]  /*2f40*/  IADD3 R245, PT, PT, R245, 0x20, RZ ;  /* 0x00000020f5f57810 */ /* 0x000fe20007ffe0ff */
[----:B--2---:R-:W-:Y:S01]  /*2f50*/  FMUL.FTZ R167, R167, R160 ;  /* 0x000000a0a7a77220 */ /* 0x004fe20000410000 */
[C---:B---3--:R-:W-:Y:S01]  /*2f60*/  FADD.FTZ R156, -R242.reuse, R156 ;  /* 0x0000009cf29c7221 */ /* 0x048fe20000010100 */
[----:B------:R-:W-:-:S03]  /*2f70*/  FADD.FTZ R157, -R242, R157 ;  /* 0x0000009df29d7221 */ /* 0x000fc60000010100 */
[C---:B-----5:R-:W-:Y:S01]  /*2f80*/  FMUL.FTZ R17, R191.reuse, R156 ;  /* 0x0000009cbf117220 */ /* 0x060fe20000410000 */
[----:B------:R-:W-:Y:S01]  /*2f90*/  FMUL.FTZ R166, R191, R157 ;  /* 0x0000009dbfa67220 */ /* 0x000fe20000410000 */
[----:B------:R-:W-:Y:S01]  /*2fa0*/  FADD.FTZ R158, -R242, R158 ;  /* 0x0000009ef29e7221 */ /* 0x000fe20000010100 */
[----:B------:R-:W-:Y:S01]  /*2fb0*/  FMUL.FTZ R187, R187, R161 ;  /* 0x000000a1bbbb7220 */ /* 0x000fe20000410000 */
[----:B------:R-:W-:Y:S01]  /*2fc0*/  FADD.FTZ R157, R244, R167 ;  /* 0x000000a7f49d7221 */ /* 0x000fe20000010000 */
[----:B------:R-:W-:Y:S01]  /*2fd0*/  FFMA.FTZ R156, R17, R167, R243 ;  /* 0x000000a7119c7223 */ /* 0x000fe200000100f3 */
        /* <DEDUP_REMOVED lines=19> */
.L_x_20238:
[----:B------:R-:W-:Y:S05]  /*3110*/  BSYNC.RECONVERGENT B2 ;  /* 0x0000000000027941 */ /* 0x000fea0003800200 */
.L_x_20237:
        /* <DEDUP_REMOVED lines=44> */
.L_x_20240:
[----:B------:R-:W-:Y:S05]  /*33e0*/  BSYNC.RECONVERGENT B2 ;  /* 0x0000000000027941 */ /* 0x000fea0003800200 */
.L_x_20239:
        /* <DEDUP_REMOVED lines=44> */
.L_x_20242:
[----:B------:R-:W-:Y:S05]  /*36b0*/  BSYNC.RECONVERGENT B2 ;  /* 0x0000000000027941 */ /* 0x000fea0003800200 */
.L_x_20241:
[----:B------:R-:W-:Y:S01]  /*36c0*/  ISETP.GE.U32.AND P1, PT, R5, 0xa0, PT ;  /* 0x000000a00500780c */ /* 0x000fe20003f26070 */
[----:B------:R-:W-:Y:S01]  /*36d0*/  BSSY.RECONVERGENT B2, `(.L_x_20243) ;  /* 0x000002e000027945 */ /* 0x000fe20003800200 */
[----:B------:R-:W-:-:S11]  /*36e0*/  LOP3.LUT R7, R7, 0xfffffff7, RZ, 0xc0, !PT ;  /* 0xfffffff707077812 */ /* 0x000fd600078ec0ff */
        /* <DEDUP_REMOVED lines=44> */
.L_x_20244:
[----:B------:R-:W-:Y:S05]  /*39b0*/  BSYNC.RECONVERGENT B2 ;  /* 0x0000000000027941 */ /* 0x000fea0003800200 */
.L_x_20243:
[----:B------:R-:W-:Y:S01]  /*39c0*/  ISETP.GE.U32.AND P1, PT, R5, 0xc0, PT ;  /* 0x000000c00500780c */ /* 0x000fe20003f26070 */
[----:B------:R-:W-:-:S12]  /*39d0*/  BSSY.RECONVERGENT B2, `(.L_x_20245) ;  /* 0x000002c000027945 */ /* 0x000fd80003800200 */
        /* <DEDUP_REMOVED lines=43> */
.L_x_20246:
[----:B------:R-:W-:Y:S05]  /*3c90*/  BSYNC.RECONVERGENT B2 ;  /* 0x0000000000027941 */ /* 0x000fea0003800200 */
.L_x_20245:
        /* <DEDUP_REMOVED lines=45> */
.L_x_20248:
[----:B------:R-:W-:Y:S05]  /*3f70*/  BSYNC.RECONVERGENT B2 ;  /* 0x0000000000027941 */ /* 0x000fea0003800200 */
.L_x_20247:
        /* <DEDUP_REMOVED lines=45> */
.L_x_20250:
[----:B------:R-:W-:Y:S05]  /*4250*/  BSYNC.RECONVERGENT B2 ;  /* 0x0000000000027941 */ /* 0x000fea0003800200 */
.L_x_20249:
        /* <DEDUP_REMOVED lines=15> */
[----:B------:R-:W-:Y:S02]  /*4350*/  HADD2.F32 R233, -RZ, R195.H0_H0 ;  /* 0x200000c3ffe97230 */ /* 0x000fe40000004100 */
[C---:B---3--:R-:W-:Y:S01]  /*4360*/  FADD.FTZ R28, -R242.reuse, R28 ;  /* 0x0000001cf21c7221 */ /* 0x048fe20000010100 */
[C---:B------:R-:W-:Y:S01]  /*4370*/  FADD.FTZ R29, -R242.reuse, R29 ;  /* 0x0000001df21d7221 */ /* 0x040fe20000010100 */
[C---:B------:R-:W-:Y:S01]  /*4380*/  FADD.FTZ R30, -R242.reuse, R30 ;  /* 0x0000001ef21e7221 */ /* 0x040fe20000010100 */
[----:B------:R-:W-:Y:S01]  /*4390*/  FADD.FTZ R31, -R242, R31 ;  /* 0x0000001ff21f7221 */ /* 0x000fe20000010100 */
[----:B-----5:R-:W-:Y:S01]  /*43a0*/  FMUL.FTZ R15, R191, R28 ;  /* 0x0000001cbf0f7220 */ /* 0x020fe20000410000 */
[----:B------:R-:W-:-:S02]  /*43b0*/  HADD2.F32 R28, -RZ, R196.H1_H1 ;  /* 0x300000c4ff1c7230 */ /* 0x000fc40000004100 */
[C---:B------:R-:W-:Y:S01]  /*43c0*/  FMUL.FTZ R29, R191.reuse, R29 ;  /* 0x0000001dbf1d7220 */ /* 0x040fe20000410000 */
[----:B------:R-:W-:Y:S01]  /*43d0*/  FMUL.FTZ R30, R191, R30 ;  /* 0x0000001ebf1e7220 */ /* 0x000fe20000410000 */
[----:B----4-:R-:W-:Y:S01]  /*43e0*/  FADD.FTZ R100, R100, R156 ;  /* 0x0000009c64647221 */ /* 0x010fe20000010000 */
[----:B------:R-:W-:Y:S01]  /*43f0*/  FFMA.FTZ R60, R156, R15, R60 ;  /* 0x0000000f9c3c7223 */ /* 0x000fe2000001003c */
[----:B------:R-:W-:Y:S01]  /*4400*/  FMUL.FTZ R28, R28, R156 ;  /* 0x0000009c1c1c7220 */ /* 0x000fe20000410000 */
        /* <DEDUP_REMOVED lines=18> */
.L_x_20252:
[----:B------:R-:W-:Y:S05]  /*4530*/  BSYNC.RECONVERGENT B2 ;  /* 0x0000000000027941 */ /* 0x000fea0003800200 */
.L_x_20251:
[----:B------:R-:W-:-:S13]  /*4540*/  ISETP.GE.U32.AND P5, PT, R5, 0x140, PT ;  /* 0x000001400500780c */ /* 0x000fda0003fa6070 */
        /* <DEDUP_REMOVED lines=13> */
[----:B------:R-:W-:Y:S02]  /*4620*/  HADD2.F32 R232, -RZ, R193.H0_H0 ;  /* 0x200000c1ffe87230 */ /* 0x000fe40000004100 */
[----:B--2---:R-:W-:Y:S01]  /*4630*/  FMUL.FTZ R172, R172, R160 ;  /* 0x000000a0acac7220 */ /* 0x004fe20000410000 */
[C---:B---3--:R-:W-:Y:S01]  /*4640*/  FADD.FTZ R156, -R242.reuse, R156 ;  /* 0x0000009cf29c7221 */ /* 0x048fe20000010100 */
[----:B------:R-:W-:-:S03]  /*4650*/  FADD.FTZ R157, -R242, R157 ;  /* 0x0000009df29d7221 */ /* 0x000fc60000010100 */
[C---:B-----5:R-:W-:Y:S01]  /*4660*/  FMUL.FTZ R170, R191.reuse, R156 ;  /* 0x0000009cbfaa7220 */ /* 0x060fe20000410000 */
[C---:B------:R-:W-:Y:S01]  /*4670*/  FMUL.FTZ R171, R191.reuse, R157 ;  /* 0x0000009dbfab7220 */ /* 0x040fe20000410000 */
        /* <DEDUP_REMOVED lines=23> */
.L_x_20234:
[----:B------:R-:W-:Y:S05]  /*47f0*/  BSYNC.RECONVERGENT B1 ;  /* 0x0000000000017941 */ /* 0x000fea0003800200 */
.L_x_20214:
        /* <DEDUP_REMOVED lines=20> */
.L_x_20344:
[----:B------:R-:W-:Y:S01]  /*4940*/  LOP3.LUT P6, RZ, R7, 0x10, RZ, 0xc0, !PT ;  /* 0x0000001007ff7812 */ /* 0x000fe200078cc0ff */
        /* <DEDUP_REMOVED lines=10> */
[----:B------:R-:W-:Y:S01]  /*49f0*/  LOP3.LUT P6, RZ, R7, 0x1, RZ, 0xc0, !PT ;  /* 0x0000000107ff7812 */ /* 0x000fe200078cc0ff */
[----:B------:R-:W-:-:S12]  /*4a00*/  BSSY.RECONVERGENT B2, `(.L_x_20256) ;  /* 0x000002f000027945 */ /* 0x000fd80003800200 */
[----:B------:R-:W-:Y:S05]  /*4a10*/  @!P6 BRA `(.L_x_20257) ;  /* 0x0000000000b4e947 */ /* 0x000fea0003800000 */
[----:B------:R-:W-:Y:S02]  /*4a20*/  ISETP.NE.U32.AND P6, PT, RZ, UR12, PT ;  /* 0x0000000cff007c0c */ /* 0x000fe4000bfc5070 */
[----:B------:R-:W-:Y:S02]  /*4a30*/  LOP3.LUT R7, R7, 0xfffffffe, RZ, 0xc0, !PT ;  /* 0xfffffffe07077812 */ /* 0x000fe400078ec0ff */
[----:B------:R-:W-:-:S13]  /*4a40*/  ISETP.NE.AND.EX P6, PT, RZ, UR13, PT, P6 ;  /* 0x0000000dff007c0c */ /* 0x000fda000bfc5360 */
[----:B------:R-:W-:Y:S01]  /*4a50*/  @P6 LOP3.LUT R7, R7, 0x1, RZ, 0xfc, !PT ;  /* 0x0000000107076812 */ /* 0x000fe200078efcff */
[----:B------:R-:W-:Y:S06]  /*4a60*/  @P6 BRA `(.L_x_20258) ;  /* 0x0000000000346947 */ /* 0x000fec0003800000 */
        /* <DEDUP_REMOVED lines=12> */
[----:B------:R-:W-:Y:S06]  /*4b30*/  BRA `(.L_x_20259) ;  /* 0x0000000000407947 */ /* 0x000fec0003800000 */
.L_x_20258:
        /* <DEDUP_REMOVED lines=11> */
[----:B------:R-:W-:-:S02]  /*4bf0*/  FMUL.FTZ R159, R191, R159 ;  /* 0x0000009fbf9f7220 */ /* 0x000fc40000410000 */
[----:B------:R-:W-:Y:S02]  /*4c00*/  MOV R112, R156 ;  /* 0x0000009c00707202 */ /* 0x000fe40000000f00 */
[----:B------:R-:W-:Y:S02]  /*4c10*/  MOV R113, R157 ;  /* 0x0000009d00717202 */ /* 0x000fe40000000f00 */
[----:B------:R-:W-:Y:S02]  /*4c20*/  MOV R114, R158 ;  /* 0x0000009e00727202 */ /* 0x000fe40000000f00 */
[----:B------:R-:W-:-:S07]  /*4c30*/  MOV R115, R159 ;  /* 0x0000009f00737202 */ /* 0x000fce0000000f00 */
.L_x_20259:
[----:B------:R-:W0:Y:S01]  /*4c40*/  @P6 LDC.64 R162, c[0x0][0x478] ;  /* 0x00011e00ffa26b82 */ /* 0x000e220000000a00 */
[-C--:B------:R-:W-:Y:S01]  /*4c50*/  FMUL.FTZ R156, R156, R8.reuse ;  /* 0x000000089c9c7220 */ /* 0x080fe20000410000 */
[-C--:B------:R-:W-:Y:S01]  /*4c60*/  FMUL.FTZ R157, R157, R8.reuse ;  /* 0x000000089d9d7220 */ /* 0x080fe20000410000 */
[-C--:B------:R-:W-:Y:S01]  /*4c70*/  FMUL.FTZ R158, R158, R8.reuse ;  /* 0x000000089e9e7220 */ /* 0x080fe20000410000 */
[----:B------:R-:W-:Y:S01]  /*4c80*/  FMUL.FTZ R159, R159, R8 ;  /* 0x000000089f9f7220 */ /* 0x000fe20000410000 */
[----:B0-----:R-:W-:-:S05]  /*4c90*/  @P6 IMAD.WIDE.U32 R162, R9, 0x10, R162 ;  /* 0x0000001009a26825 */ /* 0x001fca00078e00a2 */
[----:B------:R0:W-:Y:S02]  /*4ca0*/  @P6 STG.E.128 desc[UR6][R162.64], R112 ;  /* 0x00000070a2006986 */ /* 0x0001e4000c101d06 */
[----:B0-----:R-:W0:Y:S02]  /*4cb0*/  LDC.64 R162, c[0x0][0x468] ;  /* 0x00011a00ffa27b82 */ /* 0x001e240000000a00 */
[C---:B0-----:R-:W-:Y:S01]  /*4cc0*/  IMAD.WIDE.U32 R162, R9.reuse, 0x10, R162 ;  /* 0x0000001009a27825 */ /* 0x041fe200078e00a2 */
[----:B------:R-:W-:-:S04]  /*4cd0*/  IADD3 R9, PT, PT, R9, 0x20, RZ ;  /* 0x0000002009097810 */ /* 0x000fc80007ffe0ff */
[----:B------:R0:W-:Y:S03]  /*4ce0*/  STG.E.128 desc[UR6][R162.64], R156 ;  /* 0x0000009ca2007986 */ /* 0x0001e6000c101d06 */
.L_x_20257:
[----:B------:R-:W-:Y:S05]  /*4cf0*/  BSYNC.RECONVERGENT B2 ;  /* 0x0000000000027941 */ /* 0x000fea0003800200 */
.L_x_20256:
[----:B------:R-:W-:Y:S01]  /*4d00*/  LOP3.LUT P6, RZ, R7, 0x2, RZ, 0xc0, !PT ;  /* 0x0000000207ff7812 */ /* 0x000fe200078cc0ff */
[----:B------:R-:W-:-:S12]  /*4d10*/  BSSY.RECONVERGENT B2, `(.L_x_20260) ;  /* 0x000002f000027945 */ /* 0x000fd80003800200 */
[----:B------:R-:W-:Y:S05]  /*4d20*/  @!P6 BRA `(.L_x_20261) ;  /* 0x0000000000b4e947 */ /* 0x000fea0003800000 */
[----:B------:R-:W-:Y:S02]  /*4d30*/  ISETP.NE.U32.AND P6, PT, RZ, UR12, PT ;  /* 0x0000000cff007c0c */ /* 0x000fe4000bfc5070 */
[----:B------:R-:W-:Y:S02]  /*4d40*/  LOP3.LUT R7, R7, 0xfffffffe, RZ, 0xc0, !PT ;  /* 0xfffffffe07077812 */ /* 0x000fe400078ec0ff */
[----:B------:R-:W-:-:S13]  /*4d50*/  ISETP.NE.AND.EX P6, PT, RZ, UR13, PT, P6 ;  /* 0x0000000dff007c0c */ /* 0x000fda000bfc5360 */
[----:B------:R-:W-:Y:S01]  /*4d60*/  @P6 LOP3.LUT R7, R7, 0x1, RZ, 0xfc, !PT ;  /* 0x0000000107076812 */ /* 0x000fe200078efcff */
[----:B------:R-:W-:Y:S06]  /*4d70*/  @!P6 BRA `(.L_x_20262) ;  /* 0x000000000044e947 */ /* 0x000fec0003800000 */
        /* <DEDUP_REMOVED lines=15> */
[----:B------:R-:W-:Y:S01]  /*4e70*/  MOV R115, R159 ;  /* 0x0000009f00737202 */ /* 0x000fe20000000f00 */
[----:B------:R-:W-:Y:S06]  /*4e80*/  BRA `(.L_x_20263) ;  /* 0x0000000000307947 */ /* 0x000fec0003800000 */
.L_x_20262:
        /* <DEDUP_REMOVED lines=11> */
[----:B------:R-:W-:-:S07]  /*4f40*/  FMUL.FTZ R159, R191, R159 ;  /* 0x0000009fbf9f7220 */ /* 0x000fce0000410000 */
.L_x_20263:
        /* <DEDUP_REMOVED lines=11> */
.L_x_20261:
[----:B------:R-:W-:Y:S05]  /*5000*/  BSYNC.RECONVERGENT B2 ;  /* 0x0000000000027941 */ /* 0x000fea0003800200 */
.L_x_20260:
[----:B------:R-:W-:Y:S04]  /*5010*/  BSSY.RECONVERGENT B2, `(.L_x_20264) ;  /* 0x000002d000027945 */ /* 0x000fe80003800200 */
[----:B------:R-:W-:Y:S05]  /*5020*/  @!P0 BRA `(.L_x_20265) ;  /* 0x0000000000ac8947 */ /* 0x000fea0003800000 */
[----:B------:R-:W-:-:S04]  /*5030*/  ISETP.NE.U32.AND P0, PT, RZ, UR12, PT ;  /* 0x0000000cff007c0c */ /* 0x000fc8000bf05070 */
[----:B------:R-:W-:-:S13]  /*5040*/  ISETP.NE.AND.EX P0, PT, RZ, UR13, PT, P0 ;  /* 0x0000000dff007c0c */ /* 0x000fda000bf05300 */
[----:B------:R-:W-:Y:S05]  /*5050*/  @!P0 BRA `(.L_x_20266) ;  /* 0x0000000000448947 */ /* 0x000fea0003800000 */
        /* <DEDUP_REMOVED lines=17> */
.L_x_20266:
        /* <DEDUP_REMOVED lines=12> */
.L_x_20267:
        /* <DEDUP_REMOVED lines=11> */
.L_x_20265:
[----:B------:R-:W-:Y:S05]  /*52e0*/  BSYNC.RECONVERGENT B2 ;  /* 0x0000000000027941 */ /* 0x000fea0003800200 */
.L_x_20264:
[----:B------:R-:W-:Y:S01]  /*52f0*/  LOP3.LUT P0, RZ, R7, 0x4, RZ, 0xc0, !PT ;  /* 0x0000000407ff7812 */ /* 0x000fe2000780c0ff */
[----:B------:R-:W-:-:S12]  /*5300*/  BSSY.RECONVERGENT B2, `(.L_x_20268) ;  /* 0x000002d000027945 */ /* 0x000fd80003800200 */
[----:B------:R-:W-:Y:S05]  /*5310*/  @!P0 BRA `(.L_x_20269) ;  /* 0x0000000000ac8947 */ /* 0x000fea0003800000 */
[----:B------:R-:W-:-:S04]  /*5320*/  ISETP.NE.U32.AND P0, PT, RZ, UR12, PT ;  /* 0x0000000cff007c0c */ /* 0x000fc8000bf05070 */
[----:B------:R-:W-:-:S13]  /*5330*/  ISETP.NE.AND.EX P0, PT, RZ, UR13, PT, P0 ;  /* 0x0000000dff007c0c */ /* 0x000fda000bf05300 */
[----:B------:R-:W-:Y:S05]  /*5340*/  @!P0 BRA `(.L_x_20270) ;  /* 0x0000000000448947 */ /* 0x000fea0003800000 */
[-CC-:B012---:R-:W-:Y:S01]  /*5350*/  FFMA.FTZ R156, R10, R160.reuse, R161.reuse ;  /* 0x000000a00a9c7223 */ /* 0x187fe200000100a1 */
        /* <DEDUP_REMOVED lines=16> */
.L_x_20270:
        /* <DEDUP_REMOVED lines=12> */
.L_x_20271:
        /* <DEDUP_REMOVED lines=11> */
.L_x_20269:
[----:B------:R-:W-:Y:S05]  /*55d0*/  BSYNC.RECONVERGENT B2 ;  /* 0x0000000000027941 */ /* 0x000fea0003800200 */
.L_x_20268:
[----:B------:R-:W-:Y:S01]  /*55e0*/  LOP3.LUT P0, RZ, R7, 0x8, RZ, 0xc0, !PT ;  /* 0x0000000807ff7812 */ /* 0x000fe2000780c0ff */
[----:B------:R-:W-:-:S12]  /*55f0*/  BSSY.RECONVERGENT B2, `(.L_x_20272) ;  /* 0x000002d000027945 */ /* 0x000fd80003800200 */
[----:B------:R-:W-:Y:S05]  /*5600*/  @!P0 BRA `(.L_x_20273) ;  /* 0x0000000000ac8947 */ /* 0x000fea0003800000 */
[----:B------:R-:W-:-:S04]  /*5610*/  ISETP.NE.U32.AND P0, PT, RZ, UR12, PT ;  /* 0x0000000cff007c0c */ /* 0x000fc8000bf05070 */
[----:B------:R-:W-:-:S13]  /*5620*/  ISETP.NE.AND.EX P0, PT, RZ, UR13, PT, P0 ;  /* 0x0000000dff007c0c */ /* 0x000fda000bf05300 */
        /* <DEDUP_REMOVED lines=18> */
.L_x_20274:
        /* <DEDUP_REMOVED lines=12> */
.L_x_20275:
[----:B------:R-:W0:Y:S01]  /*5810*/  @P0 LDC.64 R242, c[0x0][0x478] ;  /* 0x00011e00fff20b82 */ /* 0x000e220000000a00 */
[-C--:B------:R-:W-:Y:S01]  /*5820*/  FMUL.FTZ R156, R156, R8.reuse ;  /* 0x000000089c9c7220 */ /* 0x080fe20000410000 */
[-C--:B------:R-:W-:Y:S01]  /*5830*/  FMUL.FTZ R157, R157, R8.reuse ;  /* 0x000000089d9d7220 */ /* 0x080fe20000410000 */
[-C--:B------:R-:W-:Y:S01]  /*5840*/  FMUL.FTZ R158, R158, R8.reuse ;  /* 0x000000089e9e7220 */ /* 0x080fe20000410000 */
[----:B------:R-:W-:-:S04]  /*5850*/  FMUL.FTZ R159, R159, R8 ;  /* 0x000000089f9f7220 */ /* 0x000fc80000410000 */
[----:B------:R-:W1:Y:S01]  /*5860*/  LDC.64 R162, c[0x0][0x468] ;  /* 0x00011a00ffa27b82 */ /* 0x000e620000000a00 */
[----:B0-----:R-:W-:-:S05]  /*5870*/  @P0 IMAD.WIDE.U32 R242, R9, 0x10, R242 ;  /* 0x0000001009f20825 */ /* 0x001fca00078e00f2 */
[----:B------:R4:W-:Y:S01]  /*5880*/  @P0 STG.E.128 desc[UR6][R242.64], R112 ;  /* 0x00000070f2000986 */ /* 0x0009e2000c101d06 */
[C---:B-1----:R-:W-:Y:S01]  /*5890*/  IMAD.WIDE.U32 R162, R9.reuse, 0x10, R162 ;  /* 0x0000001009a27825 */ /* 0x042fe200078e00a2 */
[----:B------:R-:W-:-:S04]  /*58a0*/  IADD3 R9, PT, PT, R9, 0x20, RZ ;  /* 0x0000002009097810 */ /* 0x000fc80007ffe0ff */
[----:B------:R4:W-:Y:S03]  /*58b0*/  STG.E.128 desc[UR6][R162.64], R156 ;  /* 0x0000009ca2007986 */ /* 0x0009e6000c101d06 */
.L_x_20273:
[----:B------:R-:W-:Y:S05]  /*58c0*/  BSYNC.RECONVERGENT B2 ;  /* 0x0000000000027941 */ /* 0x000fea0003800200 */
.L_x_20272:
[----:B------:R-:W-:Y:S04]  /*58d0*/  BSSY.RECONVERGENT B2, `(.L_x_20276) ;  /* 0x000002d000027945 */ /* 0x000fe80003800200 */
[----:B------:R-:W-:Y:S05]  /*58e0*/  @!P1 BRA `(.L_x_20277) ;  /* 0x0000000000ac9947 */ /* 0x000fea0003800000 */
[----:B------:R-:W-:-:S04]  /*58f0*/  ISETP.NE.U32.AND P0, PT, RZ, UR12, PT ;  /* 0x0000000cff007c0c */ /* 0x000fc8000bf05070 */
[----:B------:R-:W-:-:S13]  /*5900*/  ISETP.NE.AND.EX P0, PT, RZ, UR13, PT, P0 ;  /* 0x0000000dff007c0c */ /* 0x000fda000bf05300 */
[----:B------:R-:W-:Y:S05]  /*5910*/  @!P0 BRA `(.L_x_20278) ;  /* 0x0000000000448947 */ /* 0x000fea0003800000 */
[-CC-:B01234-:R-:W-:Y:S01]  /*5920*/  FFMA.FTZ R156, R12, R160.reuse, R161.reuse ;  /* 0x000000a00c9c7223 */ /* 0x19ffe200000100a1 */
        /* <DEDUP_REMOVED lines=16> */
.L_x_20278:
        /* <DEDUP_REMOVED lines=12> */
.L_x_20279:
        /* <DEDUP_REMOVED lines=11> */
.L_x_20277:
[----:B------:R-:W-:Y:S05]  /*5ba0*/  BSYNC.RECONVERGENT B2 ;  /* 0x0000000000027941 */ /* 0x000fea0003800200 */
.L_x_20276:
        /* <DEDUP_REMOVED lines=22> */
.L_x_20282:
        /* <DEDUP_REMOVED lines=12> */
.L_x_20283:
        /* <DEDUP_REMOVED lines=11> */
.L_x_20281:
[----:B------:R-:W-:Y:S05]  /*5e80*/  BSYNC.RECONVERGENT B2 ;  /* 0x0000000000027941 */ /* 0x000fea0003800200 */
.L_x_20280:
        /* <DEDUP_REMOVED lines=22> */
.L_x_20286:
        /* <DEDUP_REMOVED lines=12> */
.L_x_20287:
        /* <DEDUP_REMOVED lines=11> */
.L_x_20285:
[----:B------:R-:W-:Y:S05]  /*6160*/  BSYNC.RECONVERGENT B2 ;  /* 0x0000000000027941 */ /* 0x000fea0003800200 */
.L_x_20284:
        /* <DEDUP_REMOVED lines=22> */
.L_x_20290:
        /* <DEDUP_REMOVED lines=12> */
.L_x_20291:
        /* <DEDUP_REMOVED lines=11> */
.L_x_20289:
[----:B------:R-:W-:Y:S05]  /*6440*/  BSYNC.RECONVERGENT B2 ;  /* 0x0000000000027941 */ /* 0x000fea0003800200 */
.L_x_20288:
        /* <DEDUP_REMOVED lines=21> */
.L_x_20293:
        /* <DEDUP_REMOVED lines=12> */
.L_x_20294:
        /* <DEDUP_REMOVED lines=8> */
[----:B-1----:R-:W-:-:S05]  /*66e0*/  IMAD.WIDE.U32 R162, R9, 0x10, R162 ;  /* 0x0000001009a27825 */ /* 0x002fca00078e00a2 */
[----:B------:R0:W-:Y:S01]  /*66f0*/  STG.E.128 desc[UR6][R162.64], R156 ;  /* 0x0000009ca2007986 */ /* 0x0001e2000c101d06 */
[----:B------:R-:W-:Y:S05]  /*6700*/  BRA `(.L_x_20292) ;  /* 0x0000001c00c07947 */ /* 0x000fea0003800000 */
.L_x_20255:
[----:B------:R-:W-:-:S04]  /*6710*/  UISETP.NE.U32.AND UP0, UPT, UR12, URZ, UPT ;  /* 0x000000ff0c00728c */ /* 0x000fc8000bf05070 */
[----:B------:R-:W-:-:S09]  /*6720*/  UISETP.NE.AND.EX UP0, UPT, UR13, URZ, UPT, UP0 ;  /* 0x000000ff0d00728c */ /* 0x000fd2000bf05300 */
[----:B------:R-:W-:Y:S05]  /*6730*/  BRA.U UP0, `(.L_x_20295) ;  /* 0x0000000d00a07547 */ /* 0x000fea000b800000 */
[----:B------:R-:W-:Y:S01]  /*6740*/  ISETP.GT.U32.AND P6, PT, R5, 0x1f, PT ;  /* 0x0000001f0500780c */ /* 0x000fe20003fc4070 */
[----:B------:R-:W-:-:S12]  /*6750*/  BSSY.RECONVERGENT B2, `(.L_x_20296) ;  /* 0x0000016000027945 */ /* 0x000fd80003800200 */
[----:B------:R-:W-:Y:S05]  /*6760*/  @!P6 BRA `(.L_x_20297) ;  /* 0x000000000050e947 */ /* 0x000fea0003800000 */
[----:B------:R-:W0:Y:S01]  /*6770*/  LDC.64 R162, c[0x0][0x468] ;  /* 0x00011a00ffa27b82 */ /* 0x000e220000000a00 */
        /* <DEDUP_REMOVED lines=16> */
[C---:B0-----:R-:W-:Y:S01]  /*6880*/  IMAD.WIDE.U32 R162, R9.reuse, 0x10, R162 ;  /* 0x0000001009a27825 */ /* 0x041fe200078e00a2 */
[----:B------:R-:W-:-:S04]  /*6890*/  IADD3 R9, PT, PT, R9, 0x20, RZ ;  /* 0x0000002009097810 */ /* 0x000fc80007ffe0ff */
[----:B------:R0:W-:Y:S03]  /*68a0*/  STG.E.128 desc[UR6][R162.64], R156 ;  /* 0x0000009ca2007986 */ /* 0x0001e6000c101d06 */
.L_x_20297:
[----:B------:R-:W-:Y:S05]  /*68b0*/  BSYNC.RECONVERGENT B2 ;  /* 0x0000000000027941 */ /* 0x000fea0003800200 */
.L_x_20296:
[----:B------:R-:W-:Y:S01]  /*68c0*/  LOP3.LUT P6, RZ, R7, 0x2, RZ, 0xc0, !PT ;  /* 0x0000000207ff7812 */ /* 0x000fe200078cc0ff */
[----:B------:R-:W-:-:S12]  /*68d0*/  BSSY.RECONVERGENT B2, `(.L_x_20298) ;  /* 0x0000016000027945 */ /* 0x000fd80003800200 */
[----:B------:R-:W-:Y:S05]  /*68e0*/  @!P6 BRA `(.L_x_20299) ;  /* 0x000000000050e947 */ /* 0x000fea0003800000 */
[----:B0-----:R-:W0:Y:S01]  /*68f0*/  LDC.64 R162, c[0x0][0x468] ;  /* 0x00011a00ffa27b82 */ /* 0x001e220000000a00 */
        /* <DEDUP_REMOVED lines=19> */
.L_x_20299:
[----:B------:R-:W-:Y:S05]  /*6a30*/  BSYNC.RECONVERGENT B2 ;  /* 0x0000000000027941 */ /* 0x000fea0003800200 */
.L_x_20298:
        /* <DEDUP_REMOVED lines=22> */
.L_x_20301:
[----:B------:R-:W-:Y:S05]  /*6ba0*/  BSYNC.RECONVERGENT B2 ;  /* 0x0000000000027941 */ /* 0x000fea0003800200 */
.L_x_20300:
[----:B------:R-:W-:Y:S01]  /*6bb0*/  LOP3.LUT P0, RZ, R7, 0x4, RZ, 0xc0, !PT ;  /* 0x0000000407ff7812 */ /* 0x000fe2000780c0ff */
[----:B------:R-:W-:-:S12]  /*6bc0*/  BSSY.RECONVERGENT B2, `(.L_x_20302) ;  /* 0x0000016000027945 */ /* 0x000fd80003800200 */
        /* <DEDUP_REMOVED lines=21> */
.L_x_20303:
[----:B------:R-:W-:Y:S05]  /*6d20*/  BSYNC.RECONVERGENT B2 ;  /* 0x0000000000027941 */ /* 0x000fea0003800200 */
.L_x_20302:
[----:B------:R-:W-:Y:S01]  /*6d30*/  LOP3.LUT P0, RZ, R7, 0x8, RZ, 0xc0, !PT ;  /* 0x0000000807ff7812 */ /* 0x000fe2000780c0ff */
[----:B------:R-:W-:-:S12]  /*6d40*/  BSSY.RECONVERGENT B2, `(.L_x_20304) ;  /* 0x0000016000027945 */ /* 0x000fd80003800200 */
        /* <DEDUP_REMOVED lines=21> */
.L_x_20305:
[----:B------:R-:W-:Y:S05]  /*6ea0*/  BSYNC.RECONVERGENT B2 ;  /* 0x0000000000027941 */ /* 0x000fea0003800200 */
.L_x_20304:
[----:B------:R-:W-:Y:S04]  /*6eb0*/  BSSY.RECONVERGENT B2, `(.L_x_20306) ;  /* 0x0000016000027945 */ /* 0x000fe80003800200 */
[----:B------:R-:W-:Y:S05]  /*6ec0*/  @!P1 BRA `(.L_x_20307) ;  /* 0x0000000000509947 */ /* 0x000fea0003800000 */
[----:B01234-:R-:W0:Y:S01]  /*6ed0*/  LDC.64 R162, c[0x0][0x468] ;  /* 0x00011a00ffa27b82 */ /* 0x01fe220000000a00 */
        /* <DEDUP_REMOVED lines=19> */
.L_x_20307:
[----:B------:R-:W-:Y:S05]  /*7010*/  BSYNC.RECONVERGENT B2 ;  /* 0x0000000000027941 */ /* 0x000fea0003800200 */
.L_x_20306:
        /* <DEDUP_REMOVED lines=22> */
.L_x_20309:
[----:B------:R-:W-:Y:S05]  /*7180*/  BSYNC.RECONVERGENT B2 ;  /* 0x0000000000027941 */ /* 0x000fea0003800200 */
.L_x_20308:
        /* <DEDUP_REMOVED lines=22> */
.L_x_20311:
[----:B------:R-:W-:Y:S05]  /*72f0*/  BSYNC.RECONVERGENT B2 ;  /* 0x0000000000027941 */ /* 0x000fea0003800200 */
.L_x_20310:
        /* <DEDUP_REMOVED lines=22> */
.L_x_20313:
[----:B------:R-:W-:Y:S05]  /*7460*/  BSYNC.RECONVERGENT B2 ;  /* 0x0000000000027941 */ /* 0x000fea0003800200 */
.L_x_20312:
        /* <DEDUP_REMOVED lines=18> */
[----:B0-----:R-:W-:-:S05]  /*7590*/  IMAD.WIDE.U32 R162, R9, 0x10, R162 ;  /* 0x0000001009a27825 */ /* 0x001fca00078e00a2 */
[----:B------:R0:W-:Y:S01]  /*75a0*/  STG.E.128 desc[UR6][R162.64], R156 ;  /* 0x0000009ca2007986 */ /* 0x0001e2000c101d06 */
[----:B------:R-:W-:Y:S05]  /*75b0*/  BRA `(.L_x_20292) ;  /* 0x0000001000147947 */ /* 0x000fea0003800000 */
.L_x_20295:
[----:B------:R-:W-:Y:S01]  /*75c0*/  LOP3.LUT P6, RZ, R7, 0x1, RZ, 0xc0, !PT ;  /* 0x0000000107ff7812 */ /* 0x000fe200078cc0ff */
        /* <DEDUP_REMOVED lines=10> */
[----:B------:R-:W1:Y:S01]  /*7670*/  LDC.64 R156, c[0x0][0x468] ;  /* 0x00011a00ff9c7b82 */ /* 0x000e620000000a00 */
[----:B------:R-:W-:Y:S01]  /*7680*/  FADD.FTZ R115, R241, -R115 ;  /* 0x80000073f1737221 */ /* 0x000fe20000010000 */
[C---:B-----5:R-:W-:Y:S01]  /*7690*/  FFMA.FTZ R112, R191.reuse, R112, R116 ;  /* 0x00000070bf707223 */ /* 0x060fe20000010074 */
[C---:B------:R-:W-:Y:S01]  /*76a0*/  FFMA.FTZ R113, R191.reuse, R113, R117 ;  /* 0x00000071bf717223 */ /* 0x040fe20000010075 */
[C---:B------:R-:W-:Y:S01]  /*76b0*/  FFMA.FTZ R114, R191.reuse, R114, R118 ;  /* 0x00000072bf727223 */ /* 0x040fe20000010076 */
[----:B------:R-:W-:Y:S01]  /*76c0*/  FFMA.FTZ R115, R191, R115, R119 ;  /* 0x00000073bf737223 */ /* 0x000fe20000010077 */
[----:B0-----:R-:W-:-:S05]  /*76d0*/  IMAD.WIDE.U32 R158, R9, 0x10, R158 ;  /* 0x00000010099e7825 */ /* 0x001fca00078e009e */
[----:B------:R0:W-:Y:S01]  /*76e0*/  STG.E.128 desc[UR6][R158.64], R112 ;  /* 0x000000709e007986 */ /* 0x0001e2000c101d06 */
[----:B-1----:R-:W-:-:S04]  /*76f0*/  IMAD.WIDE.U32 R162, R9, 0x10, R156 ;  /* 0x0000001009a27825 */ /* 0x002fc800078e009c */
[-C--:B------:R-:W-:Y:S01]  /*7700*/  FMUL.FTZ R156, R112, R8.reuse ;  /* 0x00000008709c7220 */ /* 0x080fe20000410000 */
[-C--:B------:R-:W-:Y:S01]  /*7710*/  FMUL.FTZ R157, R113, R8.reuse ;  /* 0x00000008719d7220 */ /* 0x080fe20000410000 */
[----:B------:R-:W-:Y:S01]  /*7720*/  IADD3 R9, PT, PT, R9, 0x20, RZ ;  /* 0x0000002009097810 */ /* 0x000fe20007ffe0ff */
[-C--:B0-----:R-:W-:Y:S01]  /*7730*/  FMUL.FTZ R158, R114, R8.reuse ;  /* 0x00000008729e7220 */ /* 0x081fe20000410000 */
[----:B------:R-:W-:-:S05]  /*7740*/  FMUL.FTZ R159, R115, R8 ;  /* 0x00000008739f7220 */ /* 0x000fca0000410000 */
[----:B------:R0:W-:Y:S02]  /*7750*/  STG.E.128 desc[UR6][R162.64], R156 ;  /* 0x0000009ca2007986 */ /* 0x0001e4000c101d06 */
.L_x_20315:
[----:B------:R-:W-:Y:S05]  /*7760*/  BSYNC.RECONVERGENT B2 ;  /* 0x0000000000027941 */ /* 0x000fea0003800200 */
.L_x_20314:
        /* <DEDUP_REMOVED lines=26> */
.L_x_20317:
[----:B------:R-:W-:Y:S05]  /*7910*/  BSYNC.RECONVERGENT B2 ;  /* 0x0000000000027941 */ /* 0x000fea0003800200 */
.L_x_20316:
        /* <DEDUP_REMOVED lines=25> */
.L_x_20319:
[----:B------:R-:W-:Y:S05]  /*7ab0*/  BSYNC.RECONVERGENT B2 ;  /* 0x0000000000027941 */ /* 0x000fea0003800200 */
.L_x_20318:
        /* <DEDUP_REMOVED lines=26> */
.L_x_20321:
[----:B------:R-:W-:Y:S05]  /*7c60*/  BSYNC.RECONVERGENT B2 ;  /* 0x0000000000027941 */ /* 0x000fea0003800200 */
.L_x_20320:
        /* <DEDUP_REMOVED lines=26> */
.L_x_20323:
[----:B------:R-:W-:Y:S05]  /*7e10*/  BSYNC.RECONVERGENT B2 ;  /* 0x0000000000027941 */ /* 0x000fea0003800200 */
.L_x_20322:
        /* <DEDUP_REMOVED lines=25> */
.L_x_20325:
[----:B------:R-:W-:Y:S05]  /*7fb0*/  BSYNC.RECONVERGENT B2 ;  /* 0x0000000000027941 */ /* 0x000fea0003800200 */
.L_x_20324:
        /* <DEDUP_REMOVED lines=25> */
.L_x_20327:
[----:B------:R-:W-:Y:S05]  /*8150*/  BSYNC.RECONVERGENT B2 ;  /* 0x0000000000027941 */ /* 0x000fea0003800200 */
.L_x_20326:
        /* <DEDUP_REMOVED lines=25> */
.L_x_20329:
[----:B------:R-:W-:Y:S05]  /*82f0*/  BSYNC.RECONVERGENT B2 ;  /* 0x0000000000027941 */ /* 0x000fea0003800200 */
.L_x_20328:
        /* <DEDUP_REMOVED lines=25> */
.L_x_20331:
[----:B------:R-:W-:Y:S05]  /*8490*/  BSYNC.RECONVERGENT B2 ;  /* 0x0000000000027941 */ /* 0x000fea0003800200 */
.L_x_20330:
        /* <DEDUP_REMOVED lines=20> */
[-C--:B0-----:R-:W-:Y:S01]  /*85e0*/  FMUL.FTZ R159, R115, R8.reuse ;  /* 0x00000008739f7220 */ /* 0x081fe20000410000 */
[----:B------:R-:W-:-:S05]  /*85f0*/  FMUL.FTZ R158, R114, R8 ;  /* 0x00000008729e7220 */ /* 0x000fca0000410000 */
[----:B------:R0:W-:Y:S02]  /*8600*/  STG.E.128 desc[UR6][R160.64], R156 ;  /* 0x0000009ca0007986 */ /* 0x0001e4000c101d06 */
.L_x_20292:
[----:B------:R-:W-:Y:S05]  /*8610*/  BSYNC.RECONVERGENT B1 ;  /* 0x0000000000017941 */ /* 0x000fea0003800200 */
.L_x_20254:
[----:B-----5:R-:W1:Y:S02]  /*8620*/  LDC.64 R8, c[0x0][0x380] ;  /* 0x0000e000ff087b82 */ /* 0x020e640000000a00 */
[----:B-1----:R-:W-:-:S04]  /*8630*/  LEA R6, R8, R6, 0x2 ;  /* 0x0000000608067211 */ /* 0x002fc800078e10ff */
[----:B------:R-:W-:-:S13]  /*8640*/  ISETP.GE.AND P0, PT, R6, R9, PT ;  /* 0x000000090600720c */ /* 0x000fda0003f06270 */
[----:B------:R-:W-:Y:S05]  /*8650*/  @!P0 BRA `(.L_x_20332) ;  /* 0xffffff8400d08947 */ /* 0x000fea000383ffff */
.L_x_20213:
[----:B------:R-:W-:Y:S05]  /*8660*/  BSYNC B0 ;  /* 0x0000000000007941 */ /* 0x000fea0003800000 */
.L_x_20212:
[----:B------:R-:W1:Y:S01]  /*8670*/  S2R R5, SR_CgaCtaId ;  /* 0x0000000000057919 */ /* 0x000e620000008800 */
[----:B------:R-:W-:Y:S01]  /*8680*/  SHF.R.U32.HI R7, RZ, 0x5, R2 ;  /* 0x00000005ff077819 */ /* 0x000fe20000011602 */
[----:B------:R-:W-:Y:S05]  /*8690*/  WARPSYNC.ALL ;  /* 0x0000000000007948 */ /* 0x000fea0003800000 */
[----:B------:R-:W-:Y:S01]  /*86a0*/  MOV R0, 0x400 ;  /* 0x0000040000007802 */ /* 0x000fe20000000f00 */
[----:B------:R-:W-:Y:S01]  /*86b0*/  IMAD R4, R7, 0x140, R4 ;  /* 0x0000014007047824 */ /* 0x000fe200078e0204 */
[----:B------:R-:W0:Y:S01]  /*86c0*/  S2UR UR4, SR_CTAID.X ;  /* 0x00000000000479c3 */ /* 0x000e220000002500 */
[----:B------:R-:W2:Y:S01]  /*86d0*/  LDCU.128 UR16, c[0x0][0x440] ;  /* 0x00008800ff1077ac */ /* 0x000ea20008000c00 */
        /* <DEDUP_REMOVED lines=15> */
[----:B-----5:R-:W3:Y:S04]  /*87d0*/  LDS R16, [R0+0x1400] ;  /* 0x0014000000107984 */ /* 0x020ee80000000800 */
[----:B------:R-:W4:Y:S04]  /*87e0*/  LDS R6, [R0+0x200] ;  /* 0x0002000000067984 */ /* 0x000f280000000800 */
[----:B------:R-:W2:Y:S04]  /*87f0*/  LDS R15, [R0+0x1600] ;  /* 0x00160000000f7984 */ /* 0x000ea80000000800 */
        /* <DEDUP_REMOVED lines=72> */
[----:B----4-:R-:W-:Y:S01]  /*8c80*/  FADD.FTZ R79, R10, R79 ;  /* 0x0000004f0a4f7221 */ /* 0x010fe20000010000 */
[----:B------:R-:W-:Y:S01]  /*8c90*/  STS.128 [R4], R32 ;  /* 0x0000002004007388 */ /* 0x000fe20000000c00 */
[----:B--2---:R-:W-:-:S03]  /*8ca0*/  FADD.FTZ R11, R11, R82 ;  /* 0x000000520b0b7221 */ /* 0x004fc60000010000 */
[----:B------:R-:W-:Y:S01]  /*8cb0*/  STS.128 [R4+0x200], R72 ;  /* 0x0002004804007388 */ /* 0x000fe20000000c00 */
[----:B0-----:R-:W-:-:S03]  /*8cc0*/  FADD.FTZ R81, R12, R81 ;  /* 0x000000510c517221 */ /* 0x001fc60000010000 */
[----:B------:R0:W-:Y:S01]  /*8cd0*/  STS.128 [R4+0x400], R36 ;  /* 0x0004002404007388 */ /* 0x0001e20000000c00 */
[----:B------:R-:W-:-:S03]  /*8ce0*/  FADD.FTZ R13, R13, R84 ;  /* 0x000000540d0d7221 */ /* 0x000fc60000010000 */
[----:B------:R-:W-:Y:S01]  /*8cf0*/  STS.128 [R4+0x600], R40 ;  /* 0x0006002804007388 */ /* 0x000fe20000000c00 */
[----:B------:R-:W-:-:S03]  /*8d00*/  FADD.FTZ R83, R14, R83 ;  /* 0x000000530e537221 */ /* 0x000fc60000010000 */
[----:B------:R1:W-:Y:S04]  /*8d10*/  STS.128 [R4+0x800], R44 ;  /* 0x0008002c04007388 */ /* 0x0003e80000000c00 */
[----:B------:R-:W-:Y:S04]  /*8d20*/  STS.128 [R4+0xa00], R48 ;  /* 0x000a003004007388 */ /* 0x000fe80000000c00 */
[----:B------:R-:W-:Y:S01]  /*8d30*/  STS.128 [R4+0xc00], R52 ;  /* 0x000c003404007388 */ /* 0x000fe20000000c00 */
[----:B0-----:R-:W-:-:S03]  /*8d40*/  IMAD R37, R3, UR4, RZ ;  /* 0x0000000403257c24 */ /* 0x001fc6000f8e02ff */
[----:B------:R-:W-:Y:S04]  /*8d50*/  STS.128 [R4+0xe00], R56 ;  /* 0x000e003804007388 */ /* 0x000fe80000000c00 */
[----:B------:R-:W-:Y:S01]  /*8d60*/  STS.128 [R4+0x1000], R60 ;  /* 0x0010003c04007388 */ /* 0x000fe20000000c00 */
[----:B-1----:R-:W-:Y:S02]  /*8d70*/  IADD3 R44, P0, PT, R37, R2, RZ ;  /* 0x00000002252c7210 */ /* 0x002fe40007f1e0ff */
[----:B------:R-:W-:Y:S01]  /*8d80*/  LOP3.LUT R2, R2, 0x7f, RZ, 0x3c, !PT ;  /* 0x0000007f02027812 */ /* 0x000fe200078e3cff */
[----:B------:R-:W-:Y:S01]  /*8d90*/  STS.128 [R4+0x1200], R64 ;  /* 0x0012004004007388 */ /* 0x000fe20000000c00 */
[----:B------:R-:W-:Y:S02]  /*8da0*/  IADD3.X R45, PT, PT, RZ, RZ, RZ, P0, !PT ;  /* 0x000000ffff2d7210 */ /* 0x000fe400007fe4ff */
[----:B------:R-:W-:Y:S01]  /*8db0*/  IADD3 R42, PT, PT, R2, R3, RZ ;  /* 0x00000003022a7210 */ /* 0x000fe20007ffe0ff */
[----:B------:R-:W-:Y:S01]  /*8dc0*/  BAR.SYNC.DEFER_BLOCKING 0x0 ;  /* 0x0000000000007b1d */ /* 0x000fe20000010000 */
[----:B------:R-:W-:-:S02]  /*8dd0*/  SHF.L.U64.HI R45, R44, 0x2, R45 ;  /* 0x000000022c2d7819 */ /* 0x000fc4000001022d */
[----:B------:R-:W-:Y:S02]  /*8de0*/  SHF.L.U32 R44, R44, 0x2, RZ ;  /* 0x000000022c2c7819 */ /* 0x000fe400000006ff */
[----:B------:R-:W-:Y:S02]  /*8df0*/  ISETP.GE.U32.AND P5, PT, R42, 0x180, PT ;  /* 0x000001802a00780c */ /* 0x000fe40003fa6070 */
[C---:B------:R-:W-:Y:S02]  /*8e00*/  IADD3 R46, P0, PT, R44.reuse, UR18, RZ ;  /* 0x000000122c2e7c10 */ /* 0x040fe4000ff1e0ff */
[----:B------:R-:W-:Y:S02]  /*8e10*/  IADD3 R44, P1, PT, R44, UR16, RZ ;  /* 0x000000102c2c7c10 */ /* 0x000fe4000ff3e0ff */
[----:B------:R-:W-:Y:S02]  /*8e20*/  IADD3.X R47, PT, PT, R45, UR19, RZ, P0, !PT ;  /* 0x000000132d2f7c10 */ /* 0x000fe400087fe4ff */
        /* <DEDUP_REMOVED lines=48> */
[----:B------:R-:W-:Y:S01]  /*9130*/  ISETP.GE.U32.AND P3, PT, R42, 0x300, PT ;  /* 0x000003002a00780c */ /* 0x000fe20003f66070 */
[----:B-1----:R-:W-:-:S02]  /*9140*/  FADD.FTZ R6, RZ, R6 ;  /* 0x00000006ff067221 */ /* 0x002fc40000010000 */
[----:B------:R-:W1:Y:S02]  /*9150*/  LDS R22, [R0+0x3200] ;  /* 0x0032000000167984 */ /* 0x000e640000000800 */
[----:B--2---:R-:W-:Y:S01]  /*9160*/  FADD.FTZ R6, R6, R25 ;  /* 0x0000001906067221 */ /* 0x004fe20000010000 */
[----:B----4-:R-:W-:Y:S01]  /*9170*/  @P1 MOV R2, R46 ;  /* 0x0000002e00021202 */ /* 0x010fe20000000f00 */
[----:B------:R-:W-:Y:S01]  /*9180*/  LDS R24, [R0+0x4600] ;  /* 0x0046000000187984 */ /* 0x000fe20000000800 */
[----:B------:R-:W-:Y:S02]  /*9190*/  @P1 IADD3 R46, P0, PT, R46, 0x200, RZ ;  /* 0x000002002e2e1810 */ /* 0x000fe40007f1e0ff */
[-C--:B------:R-:W-:Y:S01]  /*91a0*/  @P1 MOV R3, R47.reuse ;  /* 0x0000002f00031202 */ /* 0x080fe20000000f00 */
[----:B------:R-:W2:Y:S01]  /*91b0*/  LDS R16, [R0+0xc00] ;  /* 0x000c000000107984 */ /* 0x000ea20000000800 */
[----:B------:R-:W-:Y:S02]  /*91c0*/  @P1 IADD3.X R47, PT, PT, RZ, R47, RZ, P0, !PT ;  /* 0x0000002fff2f1210 */ /* 0x000fe400007fe4ff */
[-C--:B------:R-:W-:Y:S01]  /*91d0*/  @P1 MOV R5, R45.reuse ;  /* 0x0000002d00051202 */ /* 0x080fe20000000f00 */
[----:B------:R4:W-:Y:S01]  /*91e0*/  @P1 STG.E desc[UR6][R2.64], R33 ;  /* 0x0000002102001986 */ /* 0x0009e2000c101906 */
[----:B------:R-:W-:-:S02]  /*91f0*/  @P1 IADD3.X R45, PT, PT, RZ, R45, RZ, P2, !PT ;  /* 0x0000002dff2d1210 */ /* 0x000fc400017fe4ff */
[C---:B------:R-:W-:Y:S01]  /*9200*/  ISETP.GE.U32.AND P0, PT, R42.reuse, 0x200, PT ;  /* 0x000002002a00780c */ /* 0x040fe20003f06070 */
[----:B------:R-:W-:Y:S01]  /*9210*/  @P1 STG.E desc[UR6][R4.64], R71 ;  /* 0x0000004704001986 */ /* 0x000fe2000c101906 */
[----:B------:R-:W-:-:S03]  /*9220*/  ISETP.GE.U32.AND P2, PT, R42, 0x380, PT ;  /* 0x000003802a00780c */ /* 0x000fc60003f46070 */
[----:B------:R-:W2:Y:S01]  /*9230*/  LDS R33, [R0+0x2e00] ;  /* 0x002e000000217984 */ /* 0x000ea20000000800 */
[----:B----4-:R-:W-:-:S03]  /*9240*/  @P5 MOV R2, R46 ;  /* 0x0000002e00025202 */ /* 0x010fc60000000f00 */
[----:B------:R-:W4:Y:S01]  /*9250*/  LDS R17, [R0+0x2000] ;  /* 0x0020000000117984 */ /* 0x000f220000000800 */
[-C--:B------:R-:W-:Y:S01]  /*9260*/  @P5 MOV R3, R47.reuse ;  /* 0x0000002f00035202 */ /* 0x080fe20000000f00 */
[----:B---3--:R-:W-:Y:S01]  /*9270*/  FADD.FTZ R15, RZ, R15 ;  /* 0x0000000fff0f7221 */ /* 0x008fe20000010000 */
[----:B------:R-:W-:Y:S01]  /*9280*/  @P5 IADD3 R46, P1, PT, R46, 0x200, RZ ;  /* 0x000002002e2e5810 */ /* 0x000fe20007f3e0ff */
[----:B------:R-:W3:Y:S03]  /*9290*/  LDS R21, [R0+0x3400] ;  /* 0x0034000000157984 */ /* 0x000ee60000000800 */
[----:B------:R-:W-:Y:S01]  /*92a0*/  @P5 IADD3.X R47, PT, PT, RZ, R47, RZ, P1, !PT ;  /* 0x0000002fff2f5210 */ /* 0x000fe20000ffe4ff */
[----:B------:R2:W-:Y:S01]  /*92b0*/  @P5 STG.E desc[UR6][R2.64], R41 ;  /* 0x0000002902005986 */ /* 0x0005e2000c101906 */
[----:B------:R-:W-:Y:S01]  /*92c0*/  ISETP.GE.U32.AND P1, PT, R42, 0x400, PT ;  /* 0x000004002a00780c */ /* 0x000fe20003f26070 */
[----:B0-----:R-:W-:-:S02]  /*92d0*/  FADD.FTZ R15, R15, R20 ;  /* 0x000000140f0f7221 */ /* 0x001fc40000010000 */
[----:B------:R-:W0:Y:S02]  /*92e0*/  LDS R27, [R0+0x4800] ;  /* 0x00480000001b7984 */ /* 0x000e240000000800 */
[----:B-1----:R-:W-:Y:S02]  /*92f0*/  FADD.FTZ R15, R15, R22 ;  /* 0x000000160f0f7221 */ /* 0x002fe40000010000 */
[----:B------:R-:W-:Y:S01]  /*9300*/  LDS R19, [R0+0x2200] ;  /* 0x0022000000137984 */ /* 0x000fe20000000800 */
[----:B--2---:R-:W-:-:S03]  /*9310*/  @P5 MOV R2, R44 ;  /* 0x0000002c00025202 */ /* 0x004fc60000000f00 */
[----:B------:R-:W-:Y:S01]  /*9320*/  LDS R23, [R0+0x3600] ;  /* 0x0036000000177984 */ /* 0x000fe20000000800 */
[-C--:B------:R-:W-:Y:S01]  /*9330*/  @P5 MOV R3, R45.reuse ;  /* 0x0000002d00035202 */ /* 0x080fe20000000f00 */
[----:B------:R-:W-:Y:S01]  /*9340*/  FADD.FTZ R16, RZ, R16 ;  /* 0x00000010ff107221 */ /* 0x000fe20000010000 */
[----:B------:R-:W-:Y:S01]  /*9350*/  @P5 IADD3 R44, P6, PT, R44, 0x200, RZ ;  /* 0x000002002c2c5810 */ /* 0x000fe20007fde0ff */
[----:B------:R-:W-:Y:S03]  /*9360*/  LDS R10, [R0+0x2400] ;  /* 0x00240000000a7984 */ /* 0x000fe60000000800 */
[----:B------:R-:W-:Y:S01]  /*9370*/  @P5 IADD3.X R45, PT, PT, RZ, R45, RZ, P6, !PT ;  /* 0x0000002dff2d5210 */ /* 0x000fe200037fe4ff */
[----:B------:R1:W-:Y:S01]  /*9380*/  @P5 STG.E desc[UR6][R2.64], R7 ;  /* 0x0000000702005986 */ /* 0x0003e2000c101906 */
[----:B------:R-:W-:Y:S02]  /*9390*/  @P0 MOV R4, R44 ;  /* 0x0000002c00040202 */ /* 0x000fe40000000f00 */
[----:B------:R-:W-:Y:S01]  /*93a0*/  @P0 MOV R5, R45 ;  /* 0x0000002d00050202 */ /* 0x000fe20000000f00 */
[----:B------:R-:W2:Y:S01]  /*93b0*/  LDS R7, [R0+0x800] ;  /* 0x0008000000077984 */ /* 0x000ea20000000800 */
[----:B------:R-:W-:Y:S01]  /*93c0*/  ISETP.GE.U32.AND P5, PT, R42, 0x480, PT ;  /* 0x000004802a00780c */ /* 0x000fe20003fa6070 */
[----:B------:R-:W-:-:S02]  /*93d0*/  FADD.FTZ R6, R6, R33 ;  /* 0x0000002106067221 */ /* 0x000fc40000010000 */
[----:B------:R-:W-:Y:S02]  /*93e0*/  LDS R29, [R0+0x4a00] ;  /* 0x004a0000001d7984 */ /* 0x000fe40000000800 */
[----:B------:R-:W-:Y:S01]  /*93f0*/  FADD.FTZ R35, R6, R35 ;  /* 0x0000002306237221 */ /* 0x000fe20000010000 */
[----:B----4-:R-:W-:Y:S01]  /*9400*/  FADD.FTZ R16, R16, R17 ;  /* 0x0000001110107221 */ /* 0x010fe20000010000 */
[----:B------:R-:W4:Y:S01]  /*9410*/  LDS R6, [R0+0xe00] ;  /* 0x000e000000067984 */ /* 0x000f220000000800 */
[----:B-1----:R-:W-:Y:S02]  /*9420*/  @P0 MOV R2, R46 ;  /* 0x0000002e00020202 */ /* 0x002fe40000000f00 */
[----:B------:R-:W-:Y:S01]  /*9430*/  @P0 IADD3 R46, P6, PT, R46, 0x200, RZ ;  /* 0x000002002e2e0810 */ /* 0x000fe20007fde0ff */
[----:B------:R-:W-:Y:S01]  /*9440*/  LDS R12, [R0+0x3800] ;  /* 0x00380000000c7984 */ /* 0x000fe20000000800 */
[-C--:B------:R-:W-:Y:S01]  /*9450*/  @P0 MOV R3, R47.reuse ;  /* 0x0000002f00030202 */ /* 0x080fe20000000f00 */
[----:B---3--:R-:W-:Y:S01]  /*9460*/  FADD.FTZ R16, R16, R21 ;  /* 0x0000001510107221 */ /* 0x008fe20000010000 */
[----:B------:R-:W-:Y:S01]  /*9470*/  @P0 IADD3.X R47, PT, PT, RZ, R47, RZ, P6, !PT ;  /* 0x0000002fff2f0210 */ /* 0x000fe200037fe4ff */
[----:B------:R-:W1:Y:S01]  /*9480*/  LDS R8, [R0+0x1200] ;  /* 0x0012000000087984 */ /* 0x000e620000000800 */
[----:B------:R-:W-:Y:S01]  /*9490*/  @P0 IADD3 R44, P6, PT, R44, 0x200, RZ ;  /* 0x000002002c2c0810 */ /* 0x000fe20007fde0ff */
[----:B0-----:R-:W-:-:S02]  /*94a0*/  FADD.FTZ R27, R16, R27 ;  /* 0x0000001b101b7221 */ /* 0x001fc40000010000 */
[----:B------:R0:W-:Y:S01]  /*94b0*/  @P0 STG.E desc[UR6][R2.64], R35 ;  /* 0x0000002302000986 */ /* 0x0001e2000c101906 */
[----:B------:R-:W-:Y:S02]  /*94c0*/  @P0 IADD3.X R45, PT, PT, RZ, R45, RZ, P6, !PT ;  /* 0x0000002dff2d0210 */ /* 0x000fe400037fe4ff */
[----:B------:R-:W-:Y:S01]  /*94d0*/  ISETP.GE.U32.AND P6, PT, R42, 0x500, PT ;  /* 0x000005002a00780c */ /* 0x000fe20003fc6070 */
[----:B------:R3:W-:Y:S04]  /*94e0*/  @P0 STG.E desc[UR6][R4.64], R77 ;  /* 0x0000004d04000986 */ /* 0x0007e8000c101906 */
[----:B------:R-:W-:Y:S01]  /*94f0*/  LDS R14, [R0+0x4c00] ;  /* 0x004c0000000e7984 */ /* 0x000fe20000000800 */
[----:B0-----:R-:W-:-:S03]  /*9500*/  @P4 MOV R2, R46 ;  /* 0x0000002e00024202 */ /* 0x001fc60000000f00 */
[----:B------:R-:W-:Y:S01]  /*9510*/  LDS R17, [R0+0x4e00] ;  /* 0x004e000000117984 */ /* 0x000fe20000000800 */
[-C--:B------:R-:W-:Y:S02]  /*9520*/  @P4 MOV R3, R47.reuse ;  /* 0x0000002f00034202 */ /* 0x080fe40000000f00 */
[----:B------:R-:W-:Y:S01]  /*9530*/  @P4 IADD3 R46, P0, PT, R46, 0x200, RZ ;  /* 0x000002002e2e4810 */ /* 0x000fe20007f1e0ff */
[----:B---3--:R-:W-:Y:S02]  /*9540*/  FADD.FTZ R5, R15, R24 ;  /* 0x000000180f057221 */ /* 0x008fe40000010000 */
[----:B------:R-:W0:Y:S01]  /*9550*/  LDS R15, [R0+0x2600] ;  /* 0x00260000000f7984 */ /* 0x000e220000000800 */
[----:B--2---:R-:W-:Y:S01]  /*9560*/  FADD.FTZ R7, RZ, R7 ;  /* 0x00000007ff077221 */ /* 0x004fe20000010000 */
[----:B------:R-:W-:-:S03]  /*9570*/  @P4 IADD3.X R47, PT, PT, RZ, R47, RZ, P0, !PT ;  /* 0x0000002fff2f4210 */ /* 0x000fc600007fe4ff */
[----:B------:R-:W-:-:S04]  /*9580*/  FADD.FTZ R7, R7, R18 ;  /* 0x0000001207077221 */ /* 0x000fc80000010000 */
[----:B------:R-:W-:Y:S01]  /*9590*/  FADD.FTZ R7, R7, R26 ;  /* 0x0000001a07077221 */ /* 0x000fe20000010000 */
[----:B----4-:R-:W-:-:S03]  /*95a0*/  FADD.FTZ R6, RZ, R6 ;  /* 0x00000006ff067221 */ /* 0x010fc60000010000 */
[----:B------:R-:W-:Y:S01]  /*95b0*/  FADD.FTZ R25, R7, R28 ;  /* 0x0000001c07197221 */ /* 0x000fe20000010000 */
[----:B------:R-:W-:Y:S01]  /*95c0*/  FADD.FTZ R6, R6, R19 ;  /* 0x0000001306067221 */ /* 0x000fe20000010000 */
[----:B------:R-:W2:Y:S01]  /*95d0*/  LDS R7, [R0+0x1000] ;  /* 0x0010000000077984 */ /* 0x000ea20000000800 */
[----:B-1----:R-:W-:Y:S02]  /*95e0*/  FADD.FTZ R8, RZ, R8 ;  /* 0x00000008ff087221 */ /* 0x002fe40000010000 */
[----:B------:R-:W-:Y:S01]  /*95f0*/  FADD.FTZ R6, R6, R23 ;  /* 0x0000001706067221 */ /* 0x000fe20000010000 */
[----:B------:R1:W-:Y:S03]  /*9600*/  @P4 STG.E desc[UR6][R2.64], R25 ;  /* 0x0000001902004986 */ /* 0x0003e6000c101906 */
[----:B------:R-:W-:Y:S01]  /*9610*/  FADD.FTZ R29, R6, R29 ;  /* 0x0000001d061d7221 */ /* 0x000fe20000010000 */
[----:B-1----:R-:W-:-:S02]  /*9620*/  @P4 MOV R2, R44 ;  /* 0x0000002c00024202 */ /* 0x002fc40000000f00 */
[----:B------:R-:W-:Y:S02]  /*9630*/  @P4 MOV R3, R45 ;  /* 0x0000002d00034202 */ /* 0x000fe40000000f00 */
[----:B------:R-:W-:-:S03]  /*9640*/  @P4 IADD3 R44, P0, PT, R44, 0x200, RZ ;  /* 0x000002002c2c4810 */ /* 0x000fc60007f1e0ff */
[----:B------:R1:W-:Y:S01]  /*9650*/  @P4 STG.E desc[UR6][R2.64], R9 ;  /* 0x0000000902004986 */ /* 0x0003e2000c101906 */
[----:B------:R-:W-:Y:S01]  /*9660*/  @P4 IADD3.X R45, PT, PT, RZ, R45, RZ, P0, !PT ;  /* 0x0000002dff2d4210 */ /* 0x000fe200007fe4ff */
[----:B0-----:R-:W-:Y:S02]  /*9670*/  FADD.FTZ R8, R8, R15 ;  /* 0x0000000f08087221 */ /* 0x001fe40000010000 */
[----:B------:R-:W0:Y:S01]  /*9680*/  LDS R9, [R0+0x3a00] ;  /* 0x003a000000097984 */ /* 0x000e220000000800 */
[----:B-1----:R-:W-:Y:S02]  /*9690*/  @P3 MOV R2, R46 ;  /* 0x0000002e00023202 */ /* 0x002fe40000000f00 */
[----:B------:R-:W-:Y:S02]  /*96a0*/  @P3 MOV R3, R47 ;  /* 0x0000002f00033202 */ /* 0x000fe40000000f00 */
[----:B------:R-:W-:Y:S01]  /*96b0*/  @P3 IADD3 R46, P0, PT, R46, 0x200, RZ ;  /* 0x000002002e2e3810 */ /* 0x000fe20007f1e0ff */
[----:B--2---:R-:W-:-:S02]  /*96c0*/  FADD.FTZ R7, RZ, R7 ;  /* 0x00000007ff077221 */ /* 0x004fc40000010000 */
[----:B------:R1:W-:Y:S01]  /*96d0*/  @P3 STG.E desc[UR6][R2.64], R5 ;  /* 0x0000000502003986 */ /* 0x0003e2000c101906 */
[----:B------:R-:W-:Y:S01]  /*96e0*/  @P3 IADD3.X R47, PT, PT, RZ, R47, RZ, P0, !PT ;  /* 0x0000002fff2f3210 */ /* 0x000fe200007fe4ff */
[----:B------:R-:W-:-:S04]  /*96f0*/  FADD.FTZ R7, R7, R10 ;  /* 0x0000000a07077221 */ /* 0x000fc80000010000 */
[----:B------:R-:W-:Y:S01]  /*9700*/  FADD.FTZ R7, R7, R12 ;  /* 0x0000000c07077221 */ /* 0x000fe20000010000 */
[----:B-1----:R-:W-:Y:S02]  /*9710*/  @P3 MOV R2, R44 ;  /* 0x0000002c00023202 */ /* 0x002fe40000000f00 */
[----:B------:R-:W-:Y:S02]  /*9720*/  @P3 MOV R3, R45 ;  /* 0x0000002d00033202 */ /* 0x000fe40000000f00 */
[----:B------:R-:W-:-:S03]  /*9730*/  @P3 IADD3 R44, P4, PT, R44, 0x200, RZ ;  /* 0x000002002c2c3810 */ /* 0x000fc60007f9e0ff */
[----:B------:R1:W-:Y:S01]  /*9740*/  @P3 STG.E desc[UR6][R2.64], R79 ;  /* 0x0000004f02003986 */ /* 0x0003e2000c101906 */
[----:B------:R-:W-:Y:S01]  /*9750*/  @P3 IADD3.X R45, PT, PT, RZ, R45, RZ, P4, !PT ;  /* 0x0000002dff2d3210 */ /* 0x000fe200027fe4ff */
[----:B0-----:R-:W-:-:S04]  /*9760*/  FADD.FTZ R8, R8, R9 ;  /* 0x0000000908087221 */ /* 0x001fc80000010000 */
[----:B------:R-:W-:Y:S01]  /*9770*/  FADD.FTZ R17, R8, R17 ;  /* 0x0000001108117221 */ /* 0x000fe20000010000 */
[----:B-1----:R-:W-:Y:S02]  /*9780*/  @P2 MOV R2, R46 ;  /* 0x0000002e00022202 */ /* 0x002fe40000000f00 */
        /* <DEDUP_REMOVED lines=38> */
.L_x_20253:
        /* <DEDUP_REMOVED lines=8> */
.L_x_20334:
[----:B------:R-:W-:Y:S05]  /*9a70*/  BSYNC B1 ;  /* 0x0000000000017941 */ /* 0x000fea0003800000 */
.L_x_20333:
        /* <DEDUP_REMOVED lines=8> */
.L_x_20335:
[----:B------:R-:W-:-:S05]  /*9b00*/  FADD.FTZ R162, R162, R244 ;  /* 0x000000f4a2a27221 */ /* 0x000fca0000010000 */
[----:B------:R-:W-:Y:S01]  /*9b10*/  MOV R159, R162 ;  /* 0x000000a2009f7202 */ /* 0x000fe20000000f00 */
[----:B------:R-:W-:Y:S01]  /*9b20*/  HFMA2 R157, -RZ, RZ, 0, 1.1920928955078125e-07 ;  /* 0x00000002ff9d7431 */ /* 0x000fe200000001ff */
[----:B------:R-:W-:-:S07]  /*9b30*/  MOV R160, R163 ;  /* 0x000000a300a07202 */ /* 0x000fce0000000f00 */
[----:B------:R-:W-:Y:S05]  /*9b40*/  WARPSYNC.COLLECTIVE R158, `(.L_x_20336) ;  /* 0x000000009e087348 */ /* 0x000fea0003c00000 */
[----:B------:R0:W1:Y:S02]  /*9b50*/  SHFL.BFLY P6, R163, R159, R157, R156 ;  /* 0x0c00009d9fa37389 */ /* 0x00006400000c009c */
[----:B01----:R-:W-:Y:S05]  /*9b60*/  ENDCOLLECTIVE ;  /* 0x000000000000791b */ /* 0x003fea0003800000 */
.L_x_20336:
[----:B------:R-:W-:-:S05]  /*9b70*/  FADD.FTZ R160, R160, R243 ;  /* 0x000000f3a0a07221 */ /* 0x000fca0000010000 */
[----:B------:R-:W-:Y:S02]  /*9b80*/  MOV R159, R160 ;  /* 0x000000a0009f7202 */ /* 0x000fe40000000f00 */
[----:B------:R-:W-:-:S05]  /*9b90*/  MOV R156, R163 ;  /* 0x000000a3009c7202 */ /* 0x000fca0000000f00 */
[----:B------:R-:W-:Y:S01]  /*9ba0*/  FADD.FTZ R162, R162, R156 ;  /* 0x0000009ca2a27221 */ /* 0x000fe20000010000 */
[----:B------:R-:W-:-:S07]  /*9bb0*/  HFMA2 R156, -RZ, RZ, 0, 1.847743988037109375e-06 ;  /* 0x0000001fff9c7431 */ /* 0x000fce00000001ff */
[----:B------:R-:W-:Y:S05]  /*9bc0*/  WARPSYNC.COLLECTIVE R158, `(.L_x_20337) ;  /* 0x000000009e087348 */ /* 0x000fea0003c00000 */
[----:B------:R0:W1:Y:S02]  /*9bd0*/  SHFL.BFLY P6, R163, R159, R157, R156 ;  /* 0x0c00009d9fa37389 */ /* 0x00006400000c009c */
[----:B01----:R-:W-:Y:S05]  /*9be0*/  ENDCOLLECTIVE ;  /* 0x000000000000791b */ /* 0x003fea0003800000 */
.L_x_20337:
[----:B------:R-:W-:Y:S01]  /*9bf0*/  MOV R159, R162 ;  /* 0x000000a2009f7202 */ /* 0x000fe20000000f00 */
[----:B------:R-:W-:Y:S02]  /*9c00*/  HFMA2 R157, -RZ, RZ, 0, 2.384185791015625e-07 ;  /* 0x00000004ff9d7431 */ /* 0x000fe400000001ff */
[----:B------:R-:W-:-:S07]  /*9c10*/  FADD.FTZ R160, R160, R163 ;  /* 0x000000a3a0a07221 */ /* 0x000fce0000010000 */
[----:B------:R-:W-:Y:S05]  /*9c20*/  WARPSYNC.COLLECTIVE R158, `(.L_x_20338) ;  /* 0x000000009e087348 */ /* 0x000fea0003c00000 */
[----:B------:R0:W1:Y:S02]  /*9c30*/  SHFL.BFLY P6, R163, R159, R157, R156 ;  /* 0x0c00009d9fa37389 */ /* 0x00006400000c009c */
[----:B01----:R-:W-:Y:S05]  /*9c40*/  ENDCOLLECTIVE ;  /* 0x000000000000791b */ /* 0x003fea0003800000 */
.L_x_20338:
[----:B------:R-:W-:Y:S02]  /*9c50*/  MOV R159, R160 ;  /* 0x000000a0009f7202 */ /* 0x000fe40000000f00 */
[----:B------:R-:W-:-:S05]  /*9c60*/  MOV R156, R163 ;  /* 0x000000a3009c7202 */ /* 0x000fca0000000f00 */
[----:B------:R-:W-:Y:S01]  /*9c70*/  FADD.FTZ R162, R162, R156 ;  /* 0x0000009ca2a27221 */ /* 0x000fe20000010000 */
[----:B------:R-:W-:-:S07]  /*9c80*/  HFMA2 R156, -RZ, RZ, 0, 1.847743988037109375e-06 ;  /* 0x0000001fff9c7431 */ /* 0x000fce00000001ff */
[----:B------:R-:W-:Y:S05]  /*9c90*/  WARPSYNC.COLLECTIVE R158, `(.L_x_20339) ;  /* 0x000000009e087348 */ /* 0x000fea0003c00000 */
[----:B------:R0:W1:Y:S02]  /*9ca0*/  SHFL.BFLY P6, R163, R159, R157, R156 ;  /* 0x0c00009d9fa37389 */ /* 0x00006400000c009c */
[----:B01----:R-:W-:Y:S05]  /*9cb0*/  ENDCOLLECTIVE ;  /* 0x000000000000791b */ /* 0x003fea0003800000 */
.L_x_20339:
[----:B------:R-:W-:Y:S01]  /*9cc0*/  MOV R159, R162 ;  /* 0x000000a2009f7202 */ /* 0x000fe20000000f00 */
[----:B------:R-:W-:Y:S02]  /*9cd0*/  HFMA2 R157, -RZ, RZ, 0, 4.76837158203125e-07 ;  /* 0x00000008ff9d7431 */ /* 0x000fe400000001ff */
[----:B------:R-:W-:-:S07]  /*9ce0*/  FADD.FTZ R160, R160, R163 ;  /* 0x000000a3a0a07221 */ /* 0x000fce0000010000 */
[----:B------:R-:W-:Y:S05]  /*9cf0*/  WARPSYNC.COLLECTIVE R158, `(.L_x_20340) ;  /* 0x000000009e087348 */ /* 0x000fea0003c00000 */
[----:B------:R0:W1:Y:S02]  /*9d00*/  SHFL.BFLY P6, R163, R159, R157, R156 ;  /* 0x0c00009d9fa37389 */ /* 0x00006400000c009c */
[----:B01----:R-:W-:Y:S05]  /*9d10*/  ENDCOLLECTIVE ;  /* 0x000000000000791b */ /* 0x003fea0003800000 */
.L_x_20340:
[----:B------:R-:W-:Y:S02]  /*9d20*/  MOV R159, R160 ;  /* 0x000000a0009f7202 */ /* 0x000fe40000000f00 */
[----:B------:R-:W-:-:S05]  /*9d30*/  MOV R156, R163 ;  /* 0x000000a3009c7202 */ /* 0x000fca0000000f00 */
[----:B------:R-:W-:Y:S01]  /*9d40*/  FADD.FTZ R162, R162, R156 ;  /* 0x0000009ca2a27221 */ /* 0x000fe20000010000 */
[----:B------:R-:W-:-:S07]  /*9d50*/  HFMA2 R156, -RZ, RZ, 0, 1.847743988037109375e-06 ;  /* 0x0000001fff9c7431 */ /* 0x000fce00000001ff */
[----:B------:R-:W-:Y:S05]  /*9d60*/  WARPSYNC.COLLECTIVE R158, `(.L_x_20341) ;  /* 0x000000009e087348 */ /* 0x000fea0003c00000 */
[----:B------:R0:W1:Y:S02]  /*9d70*/  SHFL.BFLY P6, R163, R159, R157, R156 ;  /* 0x0c00009d9fa37389 */ /* 0x00006400000c009c */
[----:B01----:R-:W-:Y:S05]  /*9d80*/  ENDCOLLECTIVE ;  /* 0x000000000000791b */ /* 0x003fea0003800000 */
.L_x_20341:
[----:B------:R-:W-:Y:S01]  /*9d90*/  MOV R159, R162 ;  /* 0x000000a2009f7202 */ /* 0x000fe20000000f00 */
[----:B------:R-:W-:Y:S02]  /*9da0*/  HFMA2 R157, -RZ, RZ, 0, 9.5367431640625e-07 ;  /* 0x00000010ff9d7431 */ /* 0x000fe400000001ff */
[----:B------:R-:W-:-:S07]  /*9db0*/  FADD.FTZ R160, R160, R163 ;  /* 0x000000a3a0a07221 */ /* 0x000fce0000010000 */
[----:B------:R-:W-:Y:S05]  /*9dc0*/  WARPSYNC.COLLECTIVE R158, `(.L_x_20342) ;  /* 0x000000009e087348 */ /* 0x000fea0003c00000 */
[----:B------:R0:W1:Y:S02]  /*9dd0*/  SHFL.BFLY P6, R163, R159, R157, R156 ;  /* 0x0c00009d9fa37389 */ /* 0x00006400000c009c */
[----:B01----:R-:W-:Y:S05]  /*9de0*/  ENDCOLLECTIVE ;  /* 0x000000000000791b */ /* 0x003fea0003800000 */
.L_x_20342:
[----:B------:R-:W-:Y:S02]  /*9df0*/  MOV R159, R160 ;  /* 0x000000a0009f7202 */ /* 0x000fe40000000f00 */
[----:B------:R-:W-:-:S07]  /*9e00*/  MOV R161, R163 ;  /* 0x000000a300a17202 */ /* 0x000fce0000000f00 */
[----:B------:R-:W-:Y:S05]  /*9e10*/  WARPSYNC.COLLECTIVE R158, `(.L_x_20343) ;  /* 0x000000009e087348 */ /* 0x000fea0003c00000 */
[----:B------:R0:W1:Y:S02]  /*9e20*/  SHFL.BFLY P6, R163, R159, R157, R156 ;  /* 0x0c00009d9fa37389 */ /* 0x00006400000c009c */
[----:B01----:R-:W-:Y:S05]  /*9e30*/  ENDCOLLECTIVE ;  /* 0x000000000000791b */ /* 0x003fea0003800000 */
.L_x_20343:
[----:B------:R-:W-:Y:S01]  /*9e40*/  MOV R156, R163 ;  /* 0x000000a3009c7202 */ /* 0x000fe20000000f00 */
[----:B------:R-:W-:Y:S06]  /*9e50*/  BRA `(.L_x_20344) ;  /* 0xffffffa800b87947 */ /* 0x000fec000383ffff */
.L_x_20345:
        /* <DEDUP_REMOVED lines=10> */
.L_x_25512:


//--------------------- .text._ZN10layer_norm13ln_bwd_kernelINS_13Kernel_traitsI6__halfffffjLj1280ELj1ELj4ELj1ELj16ENS_18Kernel_traits_baseILj1280ES2_ffffjLj128EEEEELb0ELb0ELb0ELb1EEEvNS_9BwdParamsE --------------------------
	.section	.text._ZN10layer_norm13ln_bwd_kernelINS_13Kernel_traitsI6__halfffffjLj1280ELj1ELj4ELj1ELj16ENS_18Kernel_traits_baseILj1280ES2_ffffjLj128EEEEELb0ELb0ELb0ELb1EEEvNS_9BwdParamsE,"ax",@progbits
	.align	128
        .global         _ZN10layer_norm13ln_bwd_kernelINS_13Kernel_traitsI6__halfffffjLj1280ELj1ELj4ELj1ELj16ENS_18Kernel_traits_baseILj1280ES2_ffffjLj128EEEEELb0ELb0ELb0ELb1EEEvNS_9BwdParamsE
        .type           _ZN10layer_norm13ln_bwd_kernelINS_13Kernel_traitsI6__halfffffjLj1280ELj1ELj4ELj1ELj16ENS_18Kernel_traits_baseILj1280ES2_ffffjLj128EEEEELb0ELb0ELb0ELb1EEEvNS_9BwdParamsE,@function
        .size           _ZN10layer_norm13ln_bwd_kernelINS_13Kernel_traitsI6__halfffffjLj1280ELj1ELj4ELj1ELj16ENS_18Kernel_traits_baseILj1280ES2_ffffjLj128EEEEELb0ELb0ELb0ELb1EEEvNS_9BwdParamsE,(.L_x_25513 - _ZN10layer_norm13ln_bwd_kernelINS_13Kernel_traitsI6__halfffffjLj1280ELj1ELj4ELj1ELj16ENS_18Kernel_traits_baseILj1280ES2_ffffjLj128EEEEELb0ELb0ELb0ELb1EEEvNS_9BwdParamsE)
        .other          _ZN10layer_norm13ln_bwd_kernelINS_13Kernel_traitsI6__halfffffjLj1280ELj1ELj4ELj1ELj16ENS_18Kernel_traits_baseILj1280ES2_ffffjLj128EEEEELb0ELb0ELb0ELb1EEEvNS_9BwdParamsE,@"STO_CUDA_ENTRY STV_DEFAULT"
_ZN10layer_norm13ln_bwd_kernelINS_13Kernel_traitsI6__halfffffjLj1280ELj1ELj4ELj1ELj16ENS_18Kernel_traits_baseILj1280ES2_ffffjLj128EEEEELb0ELb0ELb0ELb1EEEvNS_9BwdParamsE:
.text._ZN10layer_norm13ln_bwd_kernelINS_13Kernel_traitsI6__halfffffjLj1280ELj1ELj4ELj1ELj16ENS_18Kernel_traits_baseILj1280ES2_ffffjLj128EEEEELb0ELb0ELb0ELb1EEEvNS_9BwdParamsE:
        /* <DEDUP_REMOVED lines=56> */
[----:B0-2-4-:R-:W-:Y:S06]  /*0380*/  @P0 BRA `(.L_x_20347) ;  /* 0x0000007800740947 */ /* 0x015fec0003800000 */
[----:B------:R-:W0:Y:S01]  /*0390*/  LDC.64 R2, c[0x0][0x3d0] ;  /* 0x0000f400ff027b82 */ /* 0x000e220000000a00 */
[----:B------:R-:W-:Y:S01]  /*03a0*/  LOP3.LUT R4, R84, 0x1f, RZ, 0xc0, !PT ;  /* 0x0000001f54047812 */ /* 0x000fe200078ec0ff */
[----:B------:R-:W1:Y:S04]  /*03b0*/  LDCU.64 UR4, c[0x0][0x3e0] ;  /* 0x00007c00ff0477ac */ /* 0x000e680008000a00 */
[----:B0-----:R-:W-:-:S05]  /*03c0*/  IMAD.WIDE.U32 R2, R4, 0x8, R2 ;  /* 0x0000000804027825 */ /* 0x001fca00078e0002 */
[----:B------:R-:W2:Y:S04]  /*03d0*/  LDG.E.64 R170, desc[UR6][R2.64+0x800] ;  /* 0x0008000602aa7981 */ /* 0x000ea8000c1e1b00 */
[----:B------:R-:W3:Y:S04]  /*03e0*/  LDG.E.64 R168, desc[UR6][R2.64+0x900] ;  /* 0x0009000602a87981 */ /* 0x000ee8000c1e1b00 */
[----:B------:R0:W5:Y:S04]  /*03f0*/  LDG.E.64 R166, desc[UR6][R2.64+0x700] ;  /* 0x0007000602a67981 */ /* 0x000168000c1e1b00 */
[----:B------:R0:W5:Y:S04]  /*0400*/  LDG.E.64 R164, desc[UR6][R2.64+0x600] ;  /* 0x0006000602a47981 */ /* 0x000168000c1e1b00 */
[----:B------:R0:W5:Y:S04]  /*0410*/  LDG.E.64 R162, desc[UR6][R2.64+0x500] ;  /* 0x0005000602a27981 */ /* 0x000168000c1e1b00 */
[----:B------:R0:W5:Y:S04]  /*0420*/  LDG.E.64 R160, desc[UR6][R2.64+0x400] ;  /* 0x0004000602a07981 */ /* 0x000168000c1e1b00 */
[----:B------:R0:W5:Y:S04]  /*0430*/  LDG.E.64 R158, desc[UR6][R2.64+0x300] ;  /* 0x00030006029e7981 */ /* 0x000168000c1e1b00 */
[----:B------:R0:W5:Y:S04]  /*0440*/  LDG.E.64 R156, desc[UR6][R2.64+0x200] ;  /* 0x00020006029c7981 */ /* 0x000168000c1e1b00 */
[----:B------:R0:W5:Y:S04]  /*0450*/  LDG.E.64 R38, desc[UR6][R2.64+0x100] ;  /* 0x0001000602267981 */ /* 0x000168000c1e1b00 */
[----:B------:R0:W5:Y:S01]  /*0460*/  LDG.E.64 R36, desc[UR6][R2.64] ;  /* 0x0000000602247981 */ /* 0x000162000c1e1b00 */
        /* <DEDUP_REMOVED lines=76> */
[----:B--2---:R-:W-:-:S02]  /*0930*/  SHF.R.U64 R4, R170, 0x10, R171 ;  /* 0x00000010aa047819 */ /* 0x004fc400000012ab */
[----:B------:R-:W-:Y:S02]  /*0940*/  SHF.R.U32.HI R4, RZ, 0x10, R171 ;  /* 0x00000010ff047819 */ /* 0x000fe400000116ab */
[--C-:B---3--:R-:W-:Y:S02]  /*0950*/  SHF.R.U64 R5, R168, 0x10, R169.reuse ;  /* 0x00000010a8057819 */ /* 0x108fe400000012a9 */
[----:B0-----:R-:W-:-:S07]  /*0960*/  SHF.R.U32.HI R6, RZ, 0x10, R169 ;  /* 0x00000010ff067819 */ /* 0x001fce00000116a9 */
.L_x_20356:
[----:B------:R-:W0:Y:S08]  /*0970*/  LDC.64 R2, c[0x0][0x3c0] ;  /* 0x0000f000ff027b82 */ /* 0x000e300000000a00 */
[----:B------:R-:W1:Y:S08]  /*0980*/  @P0 LDC.64 R6, c[0x0][0x3e0] ;  /* 0x0000f800ff060b82 */ /* 0x000e700000000a00 */
[----:B------:R-:W2:Y:S01]  /*0990*/  LDC.64 R4, c[0x0][0x3c8] ;  /* 0x0000f200ff047b82 */ /* 0x000ea20000000a00 */
[----:B------:R-:W-:Y:S01]  /*09a0*/  MOV R12, 0x3f800000 ;  /* 0x3f800000000c7802 */ /* 0x000fe20000000f00 */
[----:B0-----:R-:W-:-:S06]  /*09b0*/  IMAD.WIDE R2, R31, 0x4, R2 ;  /* 0x000000041f027825 */ /* 0x001fcc00078e0202 */
[----:B------:R-:W3:Y:S01]  /*09c0*/  LDG.E R2, desc[UR6][R2.64] ;  /* 0x0000000602027981 */ /* 0x000ee2000c1e1900 */
[----:B-1----:R-:W-:-:S05]  /*09d0*/  @P0 IMAD.WIDE R6, R31, 0x4, R6 ;  /* 0x000000041f060825 */ /* 0x002fca00078e0206 */
[----:B-----5:R0:W5:Y:S01]  /*09e0*/  @P0 LDG.E R12, desc[UR6][R6.64] ;  /* 0x00000006060c0981 */ /* 0x020162000c1e1900 */
[----:B--2---:R-:W-:-:S05]  /*09f0*/  IMAD.WIDE R4, R31, 0x4, R4 ;  /* 0x000000041f047825 */ /* 0x004fca00078e0204 */
[----:B------:R0:W5:Y:S01]  /*0a00*/  LDG.E R13, desc[UR6][R4.64] ;  /* 0x00000006040d7981 */ /* 0x000162000c1e1900 */
[----:B------:R-:W1:Y:S01]  /*0a10*/  S2R R8, SR_TID.X ;  /* 0x0000000000087919 */ /* 0x000e620000002100 */
[----:B------:R-:W-:Y:S01]  /*0a20*/  ISETP.NE.U32.AND P1, PT, RZ, UR10, PT ;  /* 0x0000000aff007c0c */ /* 0x000fe2000bf25070 */
[----:B------:R-:W-:-:S03]  /*0a30*/  IMAD R0, R31, UR9, RZ ;  /* 0x000000091f007c24 */ /* 0x000fc6000f8e02ff */
[----:B------:R-:W-:Y:S02]  /*0a40*/  ISETP.NE.AND.EX P1, PT, RZ, UR11, PT, P1 ;  /* 0x0000000bff007c0c */ /* 0x000fe4000bf25310 */
[----:B------:R-:W-:Y:S02]  /*0a50*/  SHF.R.S32.HI R9, RZ, 0x1f, R0 ;  /* 0x0000001fff097819 */ /* 0x000fe40000011400 */
[----:B------:R-:W-:Y:S02]  /*0a60*/  ISETP.NE.AND P2, PT, RZ, UR8, PT ;  /* 0x00000008ff007c0c */ /* 0x000fe4000bf45270 */
[----:B------:R-:W-:Y:S02]  /*0a70*/  LEA.HI R9, R9, R0, RZ, 0x2 ;  /* 0x0000000009097211 */ /* 0x000fe400078f10ff */
[----:B-1----:R-:W-:-:S04]  /*0a80*/  LOP3.LUT R8, R8, 0x1f, RZ, 0xc0, !PT ;  /* 0x0000001f08087812 */ /* 0x002fc800078ec0ff */
[----:B------:R-:W-:Y:S02]  /*0a90*/  LEA.HI.SX32 R11, R9, R8, 0x1e ;  /* 0x00000008090b7211 */ /* 0x000fe400078ff2ff */
[----:B---3--:R-:W-:Y:S01]  /*0aa0*/  FSEL R0, R2, RZ, !P2 ;  /* 0x000000ff02007208 */ /* 0x008fe20005000000 */
[----:B0-----:R-:W-:Y:S06]  /*0ab0*/  @P1 BRA `(.L_x_20349) ;  /* 0x0000001400801947 */ /* 0x001fec0003800000 */
[----:B------:R-:W0:Y:S01]  /*0ac0*/  LDC.64 R152, c[0x0][0x3a8] ;  /* 0x0000ea00ff987b82 */ /* 0x000e220000000a00 */
[C---:B------:R-:W-:Y:S02]  /*0ad0*/  IADD3 R10, PT, PT, R11.reuse, 0x20, RZ ;  /* 0x000000200b0a7810 */ /* 0x040fe40007ffe0ff */
[----:B------:R-:W-:-:S05]  /*0ae0*/  IADD3 R9, PT, PT, R11, 0x40, RZ ;  /* 0x000000400b097810 */ /* 0x000fca0007ffe0ff */
[----:B------:R-:W1:Y:S01]  /*0af0*/  LDC.64 R40, c[0x0][0x428] ;  /* 0x00010a00ff287b82 */ /* 0x000e620000000a00 */
[C---:B------:R-:W-:Y:S02]  /*0b00*/  IADD3 R8, PT, PT, R11.reuse, 0x60, RZ ;  /* 0x000000600b087810 */ /* 0x040fe40007ffe0ff */
[C---:B------:R-:W-:Y:S02]  /*0b10*/  IADD3 R7, PT, PT, R11.reuse, 0x80, RZ ;  /* 0x000000800b077810 */ /* 0x040fe40007ffe0ff */
[C---:B------:R-:W-:Y:S02]  /*0b20*/  IADD3 R6, PT, PT, R11.reuse, 0xa0, RZ ;  /* 0x000000a00b067810 */ /* 0x040fe40007ffe0ff */
[C---:B------:R-:W-:Y:S02]  /*0b30*/  IADD3 R5, PT, PT, R11.reuse, 0xc0, RZ ;  /* 0x000000c00b057810 */ /* 0x040fe40007ffe0ff */
[C---:B------:R-:W-:Y:S02]  /*0b40*/  IADD3 R4, PT, PT, R11.reuse, 0xe0, RZ ;  /* 0x000000e00b047810 */ /* 0x040fe40007ffe0ff */
[----:B------:R-:W-:-:S02]  /*0b50*/  IADD3 R3, PT, PT, R11, 0x100, RZ ;  /* 0x000001000b037810 */ /* 0x000fc40007ffe0ff */
[C---:B------:R-:W-:Y:S01]  /*0b60*/  IADD3 R2, PT, PT, R11.reuse, 0x120, RZ ;  /* 0x000001200b027810 */ /* 0x040fe20007ffe0ff */
[----:B0-----:R-:W-:-:S04]  /*0b70*/  IMAD.WIDE.U32 R32, R11, 0x10, R152 ;  /* 0x000000100b207825 */ /* 0x001fc800078e0098 */
[--C-:B------:R-:W-:Y:S02]  /*0b80*/  IMAD.WIDE.U32 R120, R10, 0x10, R152.reuse ;  /* 0x000000100a787825 */ /* 0x100fe400078e0098 */
[----:B------:R-:W2:Y:S02]  /*0b90*/  LDG.E.128 R32, desc[UR6][R32.64] ;  /* 0x0000000620207981 */ /* 0x000ea4000c1e1d00 */
[--C-:B------:R-:W-:Y:S02]  /*0ba0*/  IMAD.WIDE.U32 R124, R9, 0x10, R152.reuse ;  /* 0x00000010097c7825 */ /* 0x100fe400078e0098 */
[----:B------:R-:W3:Y:S02]  /*0bb0*/  LDG.E.128 R120, desc[UR6][R120.64] ;  /* 0x0000000678787981 */ /* 0x000ee4000c1e1d00 */
[--C-:B------:R-:W-:Y:S02]  /*0bc0*/  IMAD.WIDE.U32 R128, R8, 0x10, R152.reuse ;  /* 0x0000001008807825 */ /* 0x100fe400078e0098 */
[----:B------:R-:W4:Y:S02]  /*0bd0*/  LDG.E.128 R124, desc[UR6][R124.64] ;  /* 0x000000067c7c7981 */ /* 0x000f24000c1e1d00 */
[----:B------:R-:W-:-:S02]  /*0be0*/  IMAD.WIDE.U32 R132, R7, 0x10, R152 ;  /* 0x0000001007847825 */ /* 0x000fc400078e0098 */
[----:B------:R-:W4:Y:S02]  /*0bf0*/  LDG.E.128 R128, desc[UR6][R128.64] ;  /* 0x0000000680807981 */ /* 0x000f24000c1e1d00 */
[--C-:B------:R-:W-:Y:S02]  /*0c00*/  IMAD.WIDE.U32 R136, R6, 0x10, R152.reuse ;  /* 0x0000001006887825 */ /* 0x100fe400078e0098 */
        /* <DEDUP_REMOVED lines=8> */
[----:B------:R-:W4:Y:S02]  /*0c90*/  LDG.E.128 R148, desc[UR6][R148.64] ;  /* 0x0000000694947981 */ /* 0x000f24000c1e1d00 */
[----:B-1----:R-:W-:-:S02]  /*0ca0*/  IMAD.WIDE.U32 R76, R11, 0x10, R40 ;  /* 0x000000100b4c7825 */ /* 0x002fc400078e0028 */
        /* <DEDUP_REMOVED lines=20> */
[--C-:B------:R-:W-:Y:S01]  /*0df0*/  SHF.R.U64 R251, R36, 0x10, R37.reuse ;  /* 0x0000001024fb7819 */ /* 0x100fe20000001225 */
[----:B------:R-:W-:Y:S01]  /*0e00*/  HADD2.F32 R250, -RZ, R36.H0_H0 ;  /* 0x20000024fffa7230 */ /* 0x000fe20000004100 */
[----:B------:R-:W-:Y:S01]  /*0e10*/  SHF.R.U32.HI R248, RZ, 0x10, R37 ;  /* 0x00000010fff87819 */ /* 0x000fe20000011625 */
[----:B------:R-:W-:Y:S01]  /*0e20*/  HADD2.F32 R249, -RZ, R37.H0_H0 ;  /* 0x20000025fff97230 */ /* 0x000fe20000004100 */
        /* <DEDUP_REMOVED lines=31> */
[----:B------:R-:W-:-:S02]  /*1020*/  HADD2.F32 R234, -RZ, R234.H0_H0 ;  /* 0x200000eaffea7230 */ /* 0x000fc40000004100 */
[----:B------:R-:W-:Y:S02]  /*1030*/  HADD2.F32 R233, -RZ, R161.H0_H0 ;  /* 0x200000a1ffe97230 */ /* 0x000fe40000004100 */
[----:B------:R-:W-:Y:S02]  /*1040*/  HADD2.F32 R232, -RZ, R232.H0_H0 ;  /* 0x200000e8ffe87230 */ /* 0x000fe40000004100 */
[----:B------:R-:W-:Y:S02]  /*1050*/  HADD2.F32 R231, -RZ, R162.H0_H0 ;  /* 0x200000a2ffe77230 */ /* 0x000fe40000004100 */
[----:B------:R-:W-:Y:S02]  /*1060*/  HADD2.F32 R230, -RZ, R230.H0_H0 ;  /* 0x200000e6ffe67230 */ /* 0x000fe40000004100 */
[----:B------:R-:W-:Y:S02]  /*1070*/  HADD2.F32 R229, -RZ, R163.H0_H0 ;  /* 0x200000a3ffe57230 */ /* 0x000fe40000004100 */
        /* <DEDUP_REMOVED lines=10> */
[----:B------:R-:W-:Y:S01]  /*1120*/  HADD2.F32 R210, -RZ, R173.H0_H0 ;  /* 0x200000adffd27230 */ /* 0x000fe20000004100 */
[--C-:B------:R-:W-:Y:S01]  /*1130*/  SHF.R.U64 R173, R168, 0x10, R169.reuse ;  /* 0x00000010a8ad7819 */ /* 0x100fe200000012a9 */
[----:B------:R-:W-:Y:S02]  /*1140*/  HADD2.F32 R208, -RZ, R171.H0_H0 ;  /* 0x200000abffd07230 */ /* 0x000fe40000004100 */
[----:B------:R-:W-:Y:S01]  /*1150*/  HADD2.F32 R206, -RZ, R172.H0_H0 ;  /* 0x200000acffce7230 */ /* 0x000fe20000004100 */
[----:B------:R-:W-:Y:S01]  /*1160*/  SHF.R.U32.HI R172, RZ, 0x10, R169 ;  /* 0x00000010ffac7819 */ /* 0x000fe200000116a9 */
[----:B------:R-:W-:-:S02]  /*1170*/  HADD2.F32 R204, -RZ, R168.H0_H0 ;  /* 0x200000a8ffcc7230 */ /* 0x000fc40000004100 */
[----:B------:R-:W-:Y:S02]  /*1180*/  HADD2.F32 R202, -RZ, R173.H0_H0 ;  /* 0x200000adffca7230 */ /* 0x000fe40000004100 */
[----:B------:R-:W-:Y:S02]  /*1190*/  HADD2.F32 R200, -RZ, R169.H0_H0 ;  /* 0x200000a9ffc87230 */ /* 0x000fe40000004100 */
[----:B------:R-:W-:Y:S02]  /*11a0*/  HADD2.F32 R198, -RZ, R172.H0_H0 ;  /* 0x200000acffc67230 */ /* 0x000fe40000004100 */
[C---:B--2---:R-:W-:Y:S01]  /*11b0*/  FADD.FTZ R32, -R0.reuse, R32 ;  /* 0x0000002000207221 */ /* 0x044fe20000010100 */
[C---:B------:R-:W-:Y:S01]  /*11c0*/  FADD.FTZ R33, -R0.reuse, R33 ;  /* 0x0000002100217221 */ /* 0x040fe20000010100 */
[C---:B------:R-:W-:Y:S01]  /*11d0*/  FADD.FTZ R34, -R0.reuse, R34 ;  /* 0x0000002200227221 */ /* 0x040fe20000010100 */
[C---:B------:R-:W-:Y:S01]  /*11e0*/  FADD.FTZ R35, -R0.reuse, R35 ;  /* 0x0000002300237221 */ /* 0x040fe20000010100 */
[C---:B---3--:R-:W-:Y:S01]  /*11f0*/  FADD.FTZ R120, -R0.reuse, R120 ;  /* 0x0000007800787221 */ /* 0x048fe20000010100 */
        /* <DEDUP_REMOVED lines=111> */
[C---:B------:R-:W-:Y:S01]  /*18f0*/  FMUL.FTZ R193, R13.reuse, R135 ;  /* 0x000000870dc17220 */ /* 0x040fe20000410000 */
[----:B------:R-:W-:Y:S01]  /*1900*/  FADD.FTZ R32, R32, R233 ;  /* 0x000000e920207221 */ /* 0x000fe20000010000 */
[----:B------:R-:W-:Y:S01]  /*1910*/  FFMA.FTZ R139, R194, R233, R33 ;  /* 0x000000e9c28b7223 */ /* 0x000fe20000010021 */
[C---:B------:R-:W-:Y:S01]  /*1920*/  FMUL.FTZ R188, R13.reuse, R140 ;  /* 0x0000008c0dbc7220 */ /* 0x040fe20000410000 */
        /* <DEDUP_REMOVED lines=121> */
.L_x_20349:
[----:B------:R-:W0:Y:S01]  /*20c0*/  LDC.64 R152, c[0x0][0x3a8] ;  /* 0x0000ea00ff987b82 */ /* 0x000e220000000a00 */
[C---:B------:R-:W-:Y:S02]  /*20d0*/  IADD3 R10, PT, PT, R11.reuse, 0x20, RZ ;  /* 0x000000200b0a7810 */ /* 0x040fe40007ffe0ff */
[----:B------:R-:W-:-:S05]  /*20e0*/  IADD3 R9, PT, PT, R11, 0x40, RZ ;  /* 0x000000400b097810 */ /* 0x000fca0007ffe0ff */
[----:B------:R-:W1:Y:S01]  /*20f0*/  LDC.64 R40, c[0x0][0x428] ;  /* 0x00010a00ff287b82 */ /* 0x000e620000000a00 */
[C---:B------:R-:W-:Y:S02]  /*2100*/  IADD3 R8, PT, PT, R11.reuse, 0x60, RZ ;  /* 0x000000600b087810 */ /* 0x040fe40007ffe0ff */
[C---:B------:R-:W-:Y:S02]  /*2110*/  IADD3 R7, PT, PT, R11.reuse, 0x80, RZ ;  /* 0x000000800b077810 */ /* 0x040fe40007ffe0ff */
[C---:B------:R-:W-:Y:S02]  /*2120*/  IADD3 R6, PT, PT, R11.reuse, 0xa0, RZ ;  /* 0x000000a00b067810 */ /* 0x040fe40007ffe0ff */
[C---:B------:R-:W-:Y:S01]  /*2130*/  IADD3 R5, PT, PT, R11.reuse, 0xc0, RZ ;  /* 0x000000c00b057810 */ /* 0x040fe20007ffe0ff */
[----:B------:R-:W2:Y:S01]  /*2140*/  LDC.64 R88, c[0x0][0x438] ;  /* 0x00010e00ff587b82 */ /* 0x000ea20000000a00 */
[C---:B------:R-:W-:Y:S02]  /*2150*/  IADD3 R4, PT, PT, R11.reuse, 0xe0, RZ ;  /* 0x000000e00b047810 */ /* 0x040fe40007ffe0ff */
[----:B------:R-:W-:-:S02]  /*2160*/  IADD3 R3, PT, PT, R11, 0x100, RZ ;  /* 0x000001000b037810 */ /* 0x000fc40007ffe0ff */
[C---:B------:R-:W-:Y:S01]  /*2170*/  IADD3 R2, PT, PT, R11.reuse, 0x120, RZ ;  /* 0x000001200b027810 */ /* 0x040fe20007ffe0ff */
[----:B0-----:R-:W-:-:S04]  /*2180*/  IMAD.WIDE.U32 R32, R11, 0x10, R152 ;  /* 0x000000100b207825 */ /* 0x001fc800078e0098 */
[--C-:B------:R-:W-:Y:S02]  /*2190*/  IMAD.WIDE.U32 R120, R10, 0x10, R152.reuse ;  /* 0x000000100a787825 */ /* 0x100fe400078e0098 */
[----:B------:R-:W3:Y:S02]  /*21a0*/  LDG.E.128 R32, desc[UR6][R32.64] ;  /* 0x0000000620207981 */ /* 0x000ee4000c1e1d00 */
        /* <DEDUP_REMOVED lines=42> */
[--C-:B------:R-:W-:Y:S02]  /*2450*/  IMAD.WIDE.U32 R104, R8, 0x10, R88.reuse ;  /* 0x0000001008687825 */ /* 0x100fe400078e0058 */
[----:B------:R-:W5:Y:S02]  /*2460*/  LDG.E.128 R100, desc[UR6][R100.64] ;  /* 0x0000000664647981 */ /* 0x000f64000c1e1d00 */
[----:B------:R-:W-:-:S02]  /*2470*/  IMAD.WIDE.U32 R108, R7, 0x10, R88 ;  /* 0x00000010076c7825 */ /* 0x000fc400078e0058 */
        /* <DEDUP_REMOVED lines=9> */
[----:B------:R-:W-:Y:S02]  /*2510*/  IMAD.WIDE.U32 R88, R2, 0x10, R88 ;  /* 0x0000001002587825 */ /* 0x000fe400078e0058 */
[----:B------:R-:W5:Y:S04]  /*2520*/  LDG.E.128 R80, desc[UR6][R80.64] ;  /* 0x0000000650507981 */ /* 0x000f68000c1e1d00 */
[----:B------:R-:W5:Y:S01]  /*2530*/  LDG.E.128 R88, desc[UR6][R88.64] ;  /* 0x0000000658587981 */ /* 0x000f62000c1e1d00 */
[--C-:B------:R-:W-:Y:S01]  /*2540*/  SHF.R.U64 R251, R36, 0x10, R37.reuse ;  /* 0x0000001024fb7819 */ /* 0x100fe20000001225 */
[----:B------:R-:W-:Y:S01]  /*2550*/  HADD2.F32 R250, -RZ, R36.H0_H0 ;  /* 0x20000024fffa7230 */ /* 0x000fe20000004100 */
[----:B------:R-:W-:-:S03]  /*2560*/  SHF.R.U32.HI R248, RZ, 0x10, R37 ;  /* 0x00000010fff87819 */ /* 0x000fc60000011625 */
[----:B------:R-:W-:Y:S02]  /*2570*/  HADD2.F32 R251, -RZ, R251.H0_H0 ;  /* 0x200000fbfffb7230 */ /* 0x000fe40000004100 */
[----:B------:R-:W-:Y:S02]  /*2580*/  HADD2.F32 R249, -RZ, R37.H0_H0 ;  /* 0x20000025fff97230 */ /* 0x000fe40000004100 */
[----:B------:R-:W-:Y:S01]  /*2590*/  HADD2.F32 R248, -RZ, R248.H0_H0 ;  /* 0x200000f8fff87230 */ /* 0x000fe20000004100 */
        /* <DEDUP_REMOVED lines=182> */
[----:B------:R-:W-:Y:S01]  /*3100*/  SHF.R.U64 R218, R166, 0x10, R167 ;  /* 0x00000010a6da7819 */ /* 0x000fe200000012a7 */
[----:B------:R-:W-:Y:S02]  /*3110*/  HADD2.F32 R220, -RZ, R166.H0_H0 ;  /* 0x200000a6ffdc7230 */ /* 0x000fe40000004100 */
        /* <DEDUP_REMOVED lines=9> */
[----:B------:R-:W-:Y:S01]  /*31b0*/  SHF.R.U32.HI R214, RZ, 0x10, R167 ;  /* 0x00000010ffd67819 */ /* 0x000fe200000116a7 */
        /* <DEDUP_REMOVED lines=100> */
.L_x_20350:
        /* <DEDUP_REMOVED lines=21> */
[----:B--2---:R-:W-:-:S02]  /*3950*/  FADD.FTZ R124, R124, R9 ;  /* 0x000000097c7c7221 */ /* 0x004fc40000010000 */
        /* <DEDUP_REMOVED lines=9> */
[----:B------:R-:W-:Y:S01]  /*39f0*/  FADD.FTZ R32, R32, R4 ;  /* 0x0000000420207221 */ /* 0x000fe20000010000 */
[----:B------:R-:W-:Y:S01]  /*3a00*/  FADD.FTZ R33, R33, R3 ;  /* 0x0000000321217221 */ /* 0x000fe20000010000 */
[----:B------:R-:W-:Y:S01]  /*3a10*/  FADD.FTZ R34, R34, R2 ;  /* 0x0000000222227221 */ /* 0x000fe20000010000 */
[----:B------:R-:W-:Y:S02]  /*3a20*/  FADD.FTZ R35, R35, R0 ;  /* 0x0000000023237221 */ /* 0x000fe40000010000 */
[----:B------:R-:W2:Y:S04]  /*3a30*/  LDL.LU R0, [R1+0x34] ;  /* 0x0000340001007983 */ /* 0x000ea80000300800 */
[----:B------:R-:W3:Y:S04]  /*3a40*/  LDL.LU R4, [R1+0x40] ;  /* 0x0000400001047983 */ /* 0x000ee80000300800 */
[----:B------:R-:W4:Y:S04]  /*3a50*/  LDL.LU R3, [R1+0x44] ;  /* 0x0000440001037983 */ /* 0x000f280000300800 */
[----:B------:R-:W4:Y:S04]  /*3a60*/  LDL.LU R2, [R1+0x48] ;  /* 0x0000480001027983 */ /* 0x000f280000300800 */
[----:B------:R-:W3:Y:S04]  /*3a70*/  LDL.LU R252, [R1+0x3c] ;  /* 0x00003c0001fc7983 */ /* 0x000ee80000300800 */
[----:B------:R-:W4:Y:S04]  /*3a80*/  LDL.LU R43, [R1+0x38] ;  /* 0x00003800012b7983 */ /* 0x000f280000300800 */
        /* <DEDUP_REMOVED lines=11> */
[----:B--2---:R-:W-:Y:S02]  /*3b40*/  FADD.FTZ R54, R54, R0 ;  /* 0x0000000036367221 */ /* 0x004fe40000010000 */
[----:B------:R-:W2:Y:S01]  /*3b50*/  LDL.LU R0, [R1+0x4c] ;  /* 0x00004c0001007983 */ /* 0x000ea20000300800 */
[----:B---3--:R-:W-:-:S03]  /*3b60*/  FADD.FTZ R52, R52, R252 ;  /* 0x000000fc34347221 */ /* 0x008fc60000010000 */
[----:B------:R-:W3:Y:S04]  /*3b70*/  LDL.LU R252, [R1+0x50] ;  /* 0x0000500001fc7983 */ /* 0x000ee80000300800 */
[----:B------:R-:W3:Y:S01]  /*3b80*/  LDL.LU R51, [R1+0x54] ;  /* 0x0000540001337983 */ /* 0x000ee20000300800 */
[----:B----4-:R-:W-:Y:S01]  /*3b90*/  FADD.FTZ R53, R53, R43 ;  /* 0x0000002b35357221 */ /* 0x010fe20000010000 */
[----:B------:R-:W-:Y:S02]  /*3ba0*/  FADD.FTZ R55, R55, R42 ;  /* 0x0000002a37377221 */ /* 0x000fe40000010000 */
[----:B------:R-:W4:Y:S01]  /*3bb0*/  LDL.LU R50, [R1+0x58] ;  /* 0x0000580001327983 */ /* 0x000f220000300800 */
[----:B------:R-:W-:Y:S01]  /*3bc0*/  FADD.FTZ R59, R59, R4 ;  /* 0x000000043b3b7221 */ /* 0x000fe20000010000 */
[----:B------:R-:W-:-:S02]  /*3bd0*/  FADD.FTZ R48, R48, R41 ;  /* 0x0000002930307221 */ /* 0x000fc40000010000 */
[----:B------:R-:W4:Y:S04]  /*3be0*/  LDL.LU R49, [R1+0x5c] ;  /* 0x00005c0001317983 */ /* 0x000f280000300800 */
[----:B------:R-:W4:Y:S04]  /*3bf0*/  LDL.LU R47, [R1+0x60] ;  /* 0x00006000012f7983 */ /* 0x000f280000300800 */
[----:B------:R-:W4:Y:S04]  /*3c00*/  LDL.LU R46, [R1+0x64] ;  /* 0x00006400012e7983 */ /* 0x000f280000300800 */
[----:B------:R-:W4:Y:S04]  /*3c10*/  LDL.LU R45, [R1+0x68] ;  /* 0x00006800012d7983 */ /* 0x000f280000300800 */
[----:B------:R-:W4:Y:S04]  /*3c20*/  LDL.LU R44, [R1+0x6c] ;  /* 0x00006c00012c7983 */ /* 0x000f280000300800 */
[----:B------:R-:W4:Y:S04]  /*3c30*/  LDL.LU R43, [R1+0x70] ;  /* 0x00007000012b7983 */ /* 0x000f280000300800 */
[----:B------:R-:W4:Y:S04]  /*3c40*/  LDL.LU R42, [R1+0x74] ;  /* 0x00007400012a7983 */ /* 0x000f280000300800 */
[----:B------:R-:W3:Y:S01]  /*3c50*/  LDL.LU R40, [R1+0x78] ;  /* 0x0000780001287983 */ /* 0x000ee20000300800 */
[----:B------:R-:W-:Y:S01]  /*3c60*/  FADD.FTZ R58, R58, R3 ;  /* 0x000000033a3a7221 */ /* 0x000fe20000010000 */
[----:B------:R-:W-:-:S02]  /*3c70*/  FADD.FTZ R57, R57, R2 ;  /* 0x0000000239397221 */ /* 0x000fc40000010000 */
        /* <DEDUP_REMOVED lines=8> */
[----:B------:R-:W-:Y:S01]  /*3d00*/  FADD.FTZ R63, R63, R252 ;  /* 0x000000fc3f3f7221 */ /* 0x000fe20000010000 */
[----:B----4-:R-:W-:Y:S02]  /*3d10*/  FADD.FTZ R75, R75, R4 ;  /* 0x000000044b4b7221 */ /* 0x010fe40000010000 */
        /* <DEDUP_REMOVED lines=39> */
[----:B------:R-:W2:Y:S01]  /*3f90*/  LDL.LU R252, [R1+0xd4] ;  /* 0x0000d40001fc7983 */ /* 0x000ea20000300800 */
[----:B------:R-:W-:-:S03]  /*3fa0*/  FADD.FTZ R127, R127, R51 ;  /* 0x000000337f7f7221 */ /* 0x000fc60000010000 */
[----:B------:R-:W4:Y:S01]  /*3fb0*/  LDL.LU R51, [R1] ;  /* 0x0000000001337983 */ /* 0x000f220000300800 */
        /* <DEDUP_REMOVED lines=18> */
[----:B---3--:R-:W-:-:S03]  /*40e0*/  FADD.FTZ R137, R137, R40 ;  /* 0x0000002889897221 */ /* 0x008fc60000010000 */
[----:B------:R-:W3:Y:S01]  /*40f0*/  LDL.LU R40, [R1+0x28] ;  /* 0x0000280001287983 */ /* 0x000ee20000300800 */
[----:B------:R-:W-:Y:S01]  /*4100*/  UMOV UR4, 0xffffffff ;  /* 0xffffffff00047882 */ /* 0x000fe20000000000 */
[----:B------:R-:W-:Y:S01]  /*4110*/  FADD.FTZ R26, R141, R26 ;  /* 0x0000001a8d1a7221 */ /* 0x000fe20000010000 */
[----:B------:R-:W-:Y:S01]  /*4120*/  FADD.FTZ R27, R142, R27 ;  /* 0x0000001b8e1b7221 */ /* 0x000fe20000010000 */
[----:B------:R-:W-:Y:S01]  /*4130*/  FADD.FTZ R28, R143, R28 ;  /* 0x0000001c8f1c7221 */ /* 0x000fe20000010000 */
[----:B------:R-:W-:Y:S01]  /*4140*/  FADD.FTZ R29, R144, R29 ;  /* 0x0000001d901d7221 */ /* 0x000fe20000010000 */
[----:B------:R-:W-:Y:S01]  /*4150*/  FADD.FTZ R30, R145, R30 ;  /* 0x0000001e911e7221 */ /* 0x000fe20000010000 */
[----:B--2---:R-:W-:Y:S01]  /*4160*/  FADD.FTZ R138, R138, R252 ;  /* 0x000000fc8a8a7221 */ /* 0x004fe20000010000 */
        /* <DEDUP_REMOVED lines=10> */
[----:B---3--:R-:W-:Y:S01]  /*4210*/  FADD.FTZ R172, R172, R40 ;  /* 0x00000028acac7221 */ /* 0x008fe20000010000 */
        /* <DEDUP_REMOVED lines=82> */
.L_x_20368:
[----:B-1----:R-:W-:Y:S01]  /*4740*/  FADD.FTZ R32, R40, R32 ;  /* 0x0000002028207221 */ /* 0x002fe20000010000 */
[----:B---3--:R-:W-:-:S03]  /*4750*/  FADD.FTZ R33, R41, R33 ;  /* 0x0000002129217221 */ /* 0x008fc60000010000 */
[----:B------:R-:W-:Y:S01]  /*4760*/  FMUL.FTZ R32, R32, UR12 ;  /* 0x0000000c20207c20 */ /* 0x000fe20008410000 */
[----:B------:R-:W-:-:S04]  /*4770*/  FMUL.FTZ R33, R33, UR12 ;  /* 0x0000000c21217c20 */ /* 0x000fc80008410000 */
[----:B------:R-:W-:Y:S01]  /*4780*/  FSEL R32, R32, RZ, !P2 ;  /* 0x000000ff20207208 */ /* 0x000fe20005000000 */
[----:B------:R-:W-:Y:S06]  /*4790*/  @P1 BRA `(.L_x_20352) ;  /* 0x0000001800101947 */ /* 0x000fec0003800000 */
[----:B------:R-:W-:-:S04]  /*47a0*/  UISETP.NE.U32.AND UP0, UPT, UR14, URZ, UPT ;  /* 0x000000ff0e00728c */ /* 0x000fc8000bf05070 */
[----:B------:R-:W-:-:S09]  /*47b0*/  UISETP.NE.AND.EX UP0, UPT, UR15, URZ, UPT, UP0 ;  /* 0x000000ff0f00728c */ /* 0x000fd2000bf05300 */
[----:B------:R-:W-:Y:S05]  /*47c0*/  BRA.U UP0, `(.L_x_20353) ;  /* 0x0000000900d87547 */ /* 0x000fea000b800000 */
[C-C-:B-----5:R-:W-:Y:S01]  /*47d0*/  FFMA.FTZ R35, R33.reuse, R0, R32.reuse ;  /* 0x0000000021237223 */ /* 0x160fe20000010020 */
[C-C-:B------:R-:W-:Y:S01]  /*47e0*/  FFMA.FTZ R0, R33.reuse, R225, R32.reuse ;  /* 0x000000e121007223 */ /* 0x140fe20000010020 */
[C-C-:B------:R-:W-:Y:S01]  /*47f0*/  FFMA.FTZ R34, R33.reuse, R223, R32.reuse ;  /* 0x000000df21227223 */ /* 0x140fe20000010020 */
[C-C-:B------:R-:W-:Y:S01]  /*4800*/  FFMA.FTZ R221, R33.reuse, R221, R32.reuse ;  /* 0x000000dd21dd7223 */ /* 0x140fe20000010020 */
[C-C-:B--2---:R-:W-:Y:S01]  /*4810*/  FFMA.FTZ R40, R33.reuse, R219, R32.reuse ;  /* 0x000000db21287223 */ /* 0x144fe20000010020 */
        /* <DEDUP_REMOVED lines=40> */
[----:B------:R-:W1:Y:S01]  /*4aa0*/  LDC.64 R32, c[0x0][0x468] ;  /* 0x00011a00ff207b82 */ /* 0x000e620000000a00 */
        /* <DEDUP_REMOVED lines=44> */
[C---:B------:R-:W-:Y:S01]  /*4d70*/  FMUL.FTZ R135, R13.reuse, R238 ;  /* 0x000000ee0d877220 */ /* 0x040fe20000410000 */
[----:B------:R-:W-:Y:S01]  /*4d80*/  FMUL.FTZ R139, R13, R236 ;  /* 0x000000ec0d8b7220 */ /* 0x000fe20000410000 */
[----:B-1----:R-:W-:-:S04]  /*4d90*/  IMAD.WIDE.U32 R64, R7, 0x10, R32 ;  /* 0x0000001007407825 */ /* 0x002fc800078e0020 */
[----:B------:R-:W-:Y:S01]  /*4da0*/  FADD.FTZ R218, -R183, R218 ;  /* 0x000000dab7da7221 */ /* 0x000fe20000010100 */
[----:B------:R-:W-:Y:S01]  /*4db0*/  FADD.FTZ R214, -R181, R214 ;  /* 0x000000d6b5d67221 */ /* 0x000fe20000010100 */
[----:B------:R-:W-:Y:S01]  /*4dc0*/  FMUL.FTZ R141, R13, R196 ;  /* 0x000000c40d8d7220 */ /* 0x000fe20000410000 */
[----:B------:R-:W-:-:S04]  /*4dd0*/  IMAD.WIDE.U32 R48, R6, 0x10, R32 ;  /* 0x0000001006307825 */ /* 0x000fc800078e0020 */
[C---:B------:R-:W-:Y:S01]  /*4de0*/  FMUL.FTZ R143, R13.reuse, R234 ;  /* 0x000000ea0d8f7220 */ /* 0x040fe20000410000 */
[C---:B------:R-:W-:Y:S01]  /*4df0*/  FMUL.FTZ R145, R13.reuse, R194 ;  /* 0x000000c20d917220 */ /* 0x040fe20000410000 */
[----:B------:R-:W-:Y:S01]  /*4e00*/  FMUL.FTZ R147, R13, R232 ;  /* 0x000000e80d937220 */ /* 0x000fe20000410000 */
[----:B------:R-:W-:-:S04]  /*4e10*/  IMAD.WIDE.U32 R50, R5, 0x10, R32 ;  /* 0x0000001005327825 */ /* 0x000fc800078e0020 */
[-C--:B------:R-:W-:Y:S01]  /*4e20*/  FMUL.FTZ R5, R41, R12.reuse ;  /* 0x0000000c29057220 */ /* 0x080fe20000410000 */
[-C--:B------:R-:W-:Y:S01]  /*4e30*/  FMUL.FTZ R6, R43, R12.reuse ;  /* 0x0000000c2b067220 */ /* 0x080fe20000410000 */
[----:B------:R-:W-:Y:S01]  /*4e40*/  FMUL.FTZ R7, R45, R12 ;  /* 0x0000000c2d077220 */ /* 0x000fe20000410000 */
[----:B------:R-:W-:-:S04]  /*4e50*/  IMAD.WIDE.U32 R52, R4, 0x10, R32 ;  /* 0x0000001004347825 */ /* 0x000fc800078e0020 */
[----:B------:R-:W-:Y:S01]  /*4e60*/  FMUL.FTZ R4, R35, R12 ;  /* 0x0000000c23047220 */ /* 0x000fe20000410000 */
[----:B------:R-:W-:Y:S01]  /*4e70*/  FADD.FTZ R210, -R179, R210 ;  /* 0x000000d2b3d27221 */ /* 0x000fe20000010100 */
[----:B------:R-:W-:Y:S01]  /*4e80*/  FADD.FTZ R206, -R177, R206 ;  /* 0x000000ceb1ce7221 */ /* 0x000fe20000010100 */
[----:B------:R-:W-:-:S04]  /*4e90*/  IMAD.WIDE.U32 R56, R11, 0x10, R32 ;  /* 0x000000100b387825 */ /* 0x000fc800078e0020 */
[----:B------:R-:W-:Y:S01]  /*4ea0*/  FADD.FTZ R202, -R175, R202 ;  /* 0x000000caafca7221 */ /* 0x000fe20000010100 */
[----:B------:R-:W-:Y:S01]  /*4eb0*/  FMUL.FTZ R11, R123, R12 ;  /* 0x0000000c7b0b7220 */ /* 0x000fe20000410000 */
[----:B------:R-:W-:Y:S01]  /*4ec0*/  FMUL.FTZ R149, R13, R192 ;  /* 0x000000c00d957220 */ /* 0x000fe20000410000 */
[----:B------:R-:W-:-:S04]  /*4ed0*/  IMAD.WIDE.U32 R58, R10, 0x10, R32 ;  /* 0x000000100a3a7825 */ /* 0x000fc800078e0020 */
[----:B------:R-:W-:Y:S01]  /*4ee0*/  FMUL.FTZ R10, R121, R12 ;  /* 0x0000000c790a7220 */ /* 0x000fe20000410000 */
[C---:B------:R-:W-:Y:S01]  /*4ef0*/  FMUL.FTZ R151, R13.reuse, R230 ;  /* 0x000000e60d977220 */ /* 0x040fe20000410000 */
[----:B0-----:R-:W-:Y:S01]  /*4f00*/  FMUL.FTZ R153, R13, R190 ;  /* 0x000000be0d997220 */ /* 0x001fe20000410000 */
[----:B------:R-:W-:-:S04]  /*4f10*/  IMAD.WIDE.U32 R60, R9, 0x10, R32 ;  /* 0x00000010093c7825 */ /* 0x000fc800078e0020 */
[----:B------:R-:W-:Y:S01]  /*4f20*/  FMUL.FTZ R9, R79, R12 ;  /* 0x0000000c4f097220 */ /* 0x000fe20000410000 */
[----:B------:R-:W-:Y:S01]  /*4f30*/  FMUL.FTZ R155, R13, R228 ;  /* 0x000000e40d9b7220 */ /* 0x000fe20000410000 */
[----:B------:R-:W-:Y:S01]  /*4f40*/  FMUL.FTZ R34, R129, R12 ;  /* 0x0000000c81227220 */ /* 0x000fe20000410000 */
[----:B------:R-:W-:-:S04]  /*4f50*/  IMAD.WIDE.U32 R62, R8, 0x10, R32 ;  /* 0x00000010083e7825 */ /* 0x000fc800078e0020 */
[-C--:B------:R-:W-:Y:S01]  /*4f60*/  FMUL.FTZ R8, R47, R12.reuse ;  /* 0x0000000c2f087220 */ /* 0x080fe20000410000 */
[----:B------:R-:W-:Y:S01]  /*4f70*/  FMUL.FTZ R35, R131, R12 ;  /* 0x0000000c83237220 */ /* 0x000fe20000410000 */
        /* <DEDUP_REMOVED lines=8> */
[-C--:B------:R-:W-:Y:S01]  /*5000*/  FMUL.FTZ R40, R133, R12.reuse ;  /* 0x0000000c85287220 */ /* 0x080fe20000410000 */
[-C--:B------:R-:W-:Y:S01]  /*5010*/  FMUL.FTZ R41, R135, R12.reuse ;  /* 0x0000000c87297220 */ /* 0x080fe20000410000 */
[-C--:B------:R-:W-:Y:S01]  /*5020*/  FMUL.FTZ R42, R137, R12.reuse ;  /* 0x0000000c892a7220 */ /* 0x080fe20000410000 */
[----:B------:R-:W-:Y:S01]  /*5030*/  FMUL.FTZ R43, R139, R12 ;  /* 0x0000000c8b2b7220 */ /* 0x000fe20000410000 */
        /* <DEDUP_REMOVED lines=15> */
[----:B------:R0:W-:Y:S01]  /*5130*/  STG.E.128 desc[UR6][R56.64], R4 ;  /* 0x0000000438007986 */ /* 0x0001e2000c101d06 */
[----:B------:R-:W-:-:S03]  /*5140*/  FMUL.FTZ R13, R13, R198 ;  /* 0x000000c60d0d7220 */ /* 0x000fc60000410000 */
[----:B------:R1:W-:Y:S04]  /*5150*/  STG.E.128 desc[UR6][R58.64], R8 ;  /* 0x000000083a007986 */ /* 0x0003e8000c101d06 */
[----:B------:R2:W-:Y:S04]  /*5160*/  STG.E.128 desc[UR6][R60.64], R32 ;  /* 0x000000203c007986 */ /* 0x0005e8000c101d06 */
[----:B------:R3:W-:Y:S04]  /*5170*/  STG.E.128 desc[UR6][R62.64], R40 ;  /* 0x000000283e007986 */ /* 0x0007e8000c101d06 */
[----:B------:R4:W-:Y:S01]  /*5180*/  STG.E.128 desc[UR6][R64.64], R44 ;  /* 0x0000002c40007986 */ /* 0x0009e2000c101d06 */
[-C--:B0-----:R-:W-:Y:S01]  /*5190*/  FMUL.FTZ R4, R149, R12.reuse ;  /* 0x0000000c95047220 */ /* 0x081fe20000410000 */
        /* <DEDUP_REMOVED lines=11> */
[-C--:B---3--:R-:W-:Y:S01]  /*5250*/  FMUL.FTZ R40, R189, R12.reuse ;  /* 0x0000000cbd287220 */ /* 0x088fe20000410000 */
[-C--:B------:R-:W-:Y:S01]  /*5260*/  FMUL.FTZ R41, R77, R12.reuse ;  /* 0x0000000c4d297220 */ /* 0x080fe20000410000 */
[-C--:B------:R-:W-:Y:S01]  /*5270*/  FMUL.FTZ R42, R75, R12.reuse ;  /* 0x0000000c4b2a7220 */ /* 0x080fe20000410000 */
[-C--:B------:R-:W-:Y:S01]  /*5280*/  FMUL.FTZ R43, R73, R12.reuse ;  /* 0x0000000c492b7220 */ /* 0x080fe20000410000 */
[-C--:B----4-:R-:W-:Y:S01]  /*5290*/  FMUL.FTZ R44, R71, R12.reuse ;  /* 0x0000000c472c7220 */ /* 0x090fe20000410000 */
[-C--:B------:R-:W-:Y:S01]  /*52a0*/  FMUL.FTZ R45, R69, R12.reuse ;  /* 0x0000000c452d7220 */ /* 0x080fe20000410000 */
[-C--:B------:R-:W-:Y:S01]  /*52b0*/  FMUL.FTZ R46, R67, R12.reuse ;  /* 0x0000000c432e7220 */ /* 0x080fe20000410000 */
[----:B------:R-:W-:Y:S01]  /*52c0*/  FMUL.FTZ R47, R13, R12 ;  /* 0x0000000c0d2f7220 */ /* 0x000fe20000410000 */
[----:B------:R3:W-:Y:S04]  /*52d0*/  STG.E.128 desc[UR6][R48.64], R4 ;  /* 0x0000000430007986 */ /* 0x0007e8000c101d06 */
[----:B------:R3:W-:Y:S04]  /*52e0*/  STG.E.128 desc[UR6][R50.64], R8 ;  /* 0x0000000832007986 */ /* 0x0007e8000c101d06 */
[----:B------:R3:W-:Y:S04]  /*52f0*/  STG.E.128 desc[UR6][R52.64], R32 ;  /* 0x0000002034007986 */ /* 0x0007e8000c101d06 */
[----:B------:R3:W-:Y:S04]  /*5300*/  STG.E.128 desc[UR6][R54.64], R40 ;  /* 0x0000002836007986 */ /* 0x0007e8000c101d06 */
[----:B------:R3:W-:Y:S01]  /*5310*/  STG.E.128 desc[UR6][R2.64], R44 ;  /* 0x0000002c02007986 */ /* 0x0007e2000c101d06 */
[----:B------:R-:W-:Y:S05]  /*5320*/  BRA `(.L_x_20354) ;  /* 0x0000002400387947 */ /* 0x000fea0003800000 */
.L_x_20353:
[----:B------:R-:W2:Y:S01]  /*5330*/  LDC.64 R50, c[0x0][0x478] ;  /* 0x00011e00ff327b82 */ /* 0x000ea20000000a00 */
[C-C-:B-----5:R-:W-:Y:S01]  /*5340*/  FFMA.FTZ R0, R33.reuse, R0, R32.reuse ;  /* 0x0000000021007223 */ /* 0x160fe20000010020 */
[C-C-:B------:R-:W-:Y:S01]  /*5350*/  FFMA.FTZ R225, R33.reuse, R225, R32.reuse ;  /* 0x000000e121e17223 */ /* 0x140fe20000010020 */
        /* <DEDUP_REMOVED lines=47> */
[----:B--2---:R-:W-:-:S04]  /*5650*/  IMAD.WIDE.U32 R40, R11, 0x10, R50 ;  /* 0x000000100b287825 */ /* 0x004fc800078e0032 */
[C---:B------:R-:W-:Y:S01]  /*5660*/  FMUL.FTZ R32, R13.reuse, R0 ;  /* 0x000000000d207220 */ /* 0x040fe20000410000 */
[C---:B------:R-:W-:Y:S01]  /*5670*/  FMUL.FTZ R33, R13.reuse, R33 ;  /* 0x000000210d217220 */ /* 0x040fe20000410000 */
[C---:B------:R-:W-:Y:S01]  /*5680*/  FMUL.FTZ R34, R13.reuse, R34 ;  /* 0x000000220d227220 */ /* 0x040fe20000410000 */
[----:B------:R-:W-:Y:S01]  /*5690*/  FMUL.FTZ R35, R13, R35 ;  /* 0x000000230d237220 */ /* 0x000fe20000410000 */
[----:B------:R-:W-:-:S04]  /*56a0*/  IMAD.WIDE.U32 R46, R10, 0x10, R50 ;  /* 0x000000100a2e7825 */ /* 0x000fc800078e0032 */
[----:B------:R-:W-:Y:S01]  /*56b0*/  FADD.FTZ R243, -R211, R243 ;  /* 0x000000f3d3f37221 */ /* 0x000fe20000010100 */
[----:B------:R-:W-:Y:S01]  /*56c0*/  FADD.FTZ R242, -R209, R242 ;  /* 0x000000f2d1f27221 */ /* 0x000fe20000010100 */
[----:B------:R-:W-:Y:S01]  /*56d0*/  FADD.FTZ R241, -R207, R241 ;  /* 0x000000f1cff17221 */ /* 0x000fe20000010100 */
[----:B------:R-:W-:-:S04]  /*56e0*/  IMAD.WIDE.U32 R44, R9, 0x10, R50 ;  /* 0x00000010092c7825 */ /* 0x000fc800078e0032 */
[----:B------:R-:W-:Y:S01]  /*56f0*/  FADD.FTZ R240, -R205, R240 ;  /* 0x000000f0cdf07221 */ /* 0x000fe20000010100 */
[----:B------:R2:W-:Y:S01]  /*5700*/  STG.E.128 desc[UR6][R40.64], R32 ;  /* 0x0000002028007986 */ /* 0x0005e2000c101d06 */
[----:B------:R-:W-:Y:S01]  /*5710*/  FADD.FTZ R239, -R203, R239 ;  /* 0x000000efcbef7221 */ /* 0x000fe20000010100 */
[----:B------:R-:W-:-:S04]  /*5720*/  IMAD.WIDE.U32 R66, R8, 0x10, R50 ;  /* 0x0000001008427825 */ /* 0x000fc800078e0032 */
[----:B------:R-:W-:Y:S01]  /*5730*/  FADD.FTZ R238, -R201, R238 ;  /* 0x000000eec9ee7221 */ /* 0x000fe20000010100 */
[----:B------:R-:W-:Y:S01]  /*5740*/  FADD.FTZ R237, -R199, R237 ;  /* 0x000000edc7ed7221 */ /* 0x000fe20000010100 */
[----:B------:R-:W-:Y:S01]  /*5750*/  FADD.FTZ R236, -R197, R236 ;  /* 0x000000ecc5ec7221 */ /* 0x000fe20000010100 */
[----:B-1----:R-:W-:-:S04]  /*5760*/  IMAD.WIDE.U32 R76, R11, 0x10, R120 ;  /* 0x000000100b4c7825 */ /* 0x002fc800078e0078 */
[----:B------:R-:W-:Y:S01]  /*5770*/  FMUL.FTZ R11, R13, R244 ;  /* 0x000000f40d0b7220 */ /* 0x000fe20000410000 */
[----:B------:R-:W-:Y:S01]  /*5780*/  FADD.FTZ R235, -R196, R235 ;  /* 0x000000ebc4eb7221 */ /* 0x000fe20000010100 */
[----:B------:R-:W-:Y:S01]  /*5790*/  FADD.FTZ R234, -R195, R234 ;  /* 0x000000eac3ea7221 */ /* 0x000fe20000010100 */
[----:B------:R-:W-:-:S04]  /*57a0*/  IMAD.WIDE.U32 R78, R10, 0x10, R120 ;  /* 0x000000100a4e7825 */ /* 0x000fc800078e0078 */
[----:B------:R-:W-:Y:S01]  /*57b0*/  FMUL.FTZ R10, R13, R245 ;  /* 0x000000f50d0a7220 */ /* 0x000fe20000410000 */
[----:B------:R-:W-:Y:S01]  /*57c0*/  FMUL.FTZ R43, R11, R12 ;  /* 0x0000000c0b2b7220 */ /* 0x000fe20000410000 */
[----:B------:R-:W-:Y:S01]  /*57d0*/  FADD.FTZ R233, -R194, R233 ;  /* 0x000000e9c2e97221 */ /* 0x000fe20000010100 */
[----:B------:R-:W-:-:S04]  /*57e0*/  IMAD.WIDE.U32 R70, R9, 0x10, R120 ;  /* 0x0000001009467825 */ /* 0x000fc800078e0078 */
[----:B------:R-:W-:Y:S01]  /*57f0*/  FMUL.FTZ R9, R13, R246 ;  /* 0x000000f60d097220 */ /* 0x000fe20000410000 */
[----:B------:R-:W-:Y:S01]  /*5800*/  FMUL.FTZ R42, R10, R12 ;  /* 0x0000000c0a2a7220 */ /* 0x000fe20000410000 */
[----:B------:R-:W-:Y:S01]  /*5810*/  FADD.FTZ R232, -R193, R232 ;  /* 0x000000e8c1e87221 */ /* 0x000fe20000010100 */
[----:B------:R-:W-:-:S04]  /*5820*/  IMAD.WIDE.U32 R72, R8, 0x10, R120 ;  /* 0x0000001008487825 */ /* 0x000fc800078e0078 */
[----:B------:R-:W-:Y:S01]  /*5830*/  FMUL.FTZ R8, R13, R247 ;  /* 0x000000f70d087220 */ /* 0x000fe20000410000 */
[-C--:B--2---:R-:W-:Y:S01]  /*5840*/  FMUL.FTZ R32, R32, R12.reuse ;  /* 0x0000000c20207220 */ /* 0x084fe20000410000 */
[-C--:B------:R-:W-:Y:S01]  /*5850*/  FMUL.FTZ R33, R33, R12.reuse ;  /* 0x0000000c21217220 */ /* 0x080fe20000410000 */
[-C--:B------:R-:W-:Y:S01]  /*5860*/  FMUL.FTZ R34, R34, R12.reuse ;  /* 0x0000000c22227220 */ /* 0x080fe20000410000 */
[----:B------:R-:W-:Y:S01]  /*5870*/  FMUL.FTZ R35, R35, R12 ;  /* 0x0000000c23237220 */ /* 0x000fe20000410000 */
[----:B------:R-:W-:-:S04]  /*5880*/  IMAD.WIDE.U32 R68, R7, 0x10, R50 ;  /* 0x0000001007447825 */ /* 0x000fc800078e0032 */
[-C--:B------:R-:W-:Y:S01]  /*5890*/  FMUL.FTZ R40, R8, R12.reuse ;  /* 0x0000000c08287220 */ /* 0x080fe20000410000 */
[----:B------:R-:W-:Y:S01]  /*58a0*/  FMUL.FTZ R41, R9, R12 ;  /* 0x0000000c09297220 */ /* 0x000fe20000410000 */
[----:B------:R-:W-:Y:S01]  /*58b0*/  FADD.FTZ R231, -R192, R231 ;  /* 0x000000e7c0e77221 */ /* 0x000fe20000010100 */
[----:B------:R-:W-:Y:S01]  /*58c0*/  IMAD.WIDE.U32 R56, R6, 0x10, R50 ;  /* 0x0000001006387825 */ /* 0x000fe200078e0032 */
[----:B------:R1:W-:Y:S03]  /*58d0*/  STG.E.128 desc[UR6][R76.64], R32 ;  /* 0x000000204c007986 */ /* 0x0003e6000c101d06 */
[----:B------:R-:W-:Y:S01]  /*58e0*/  FADD.FTZ R230, -R191, R230 ;  /* 0x000000e6bfe67221 */ /* 0x000fe20000010100 */
[----:B------:R-:W-:Y:S01]  /*58f0*/  FADD.FTZ R229, -R190, R229 ;  /* 0x000000e5bee57221 */ /* 0x000fe20000010100 */
[----:B------:R-:W-:Y:S01]  /*5900*/  IMAD.WIDE.U32 R58, R5, 0x10, R50 ;  /* 0x00000010053a7825 */ /* 0x000fe200078e0032 */
[----:B------:R-:W-:Y:S03]  /*5910*/  STG.E.128 desc[UR6][R46.64], R8 ;  /* 0x000000082e007986 */ /* 0x000fe6000c101d06 */
[----:B------:R-:W-:Y:S01]  /*5920*/  FADD.FTZ R228, -R189, R228 ;  /* 0x000000e4bde47221 */ /* 0x000fe20000010100 */
[----:B------:R-:W-:Y:S01]  /*5930*/  FADD.FTZ R227, -R188, R227 ;  /* 0x000000e3bce37221 */ /* 0x000fe20000010100 */
[----:B------:R-:W-:Y:S01]  /*5940*/  IMAD.WIDE.U32 R60, R4, 0x10, R50 ;  /* 0x00000010043c7825 */ /* 0x000fe200078e0032 */
[----:B------:R2:W-:Y:S03]  /*5950*/  STG.E.128 desc[UR6][R78.64], R40 ;  /* 0x000000284e007986 */ /* 0x0005e6000c101d06 */
[----:B------:R-:W-:Y:S01]  /*5960*/  FADD.FTZ R226, -R187, R226 ;  /* 0x000000e2bbe27221 */ /* 0x000fe20000010100 */
[----:B------:R-:W-:Y:S01]  /*5970*/  FADD.FTZ R224, -R186, R224 ;  /* 0x000000e0bae07221 */ /* 0x000fe20000010100 */
[----:B------:R-:W-:-:S04]  /*5980*/  IMAD.WIDE.U32 R74, R7, 0x10, R120 ;  /* 0x00000010074a7825 */ /* 0x000fc800078e0078 */
[----:B------:R-:W-:Y:S01]  /*5990*/  FMUL.FTZ R7, R13, R240 ;  /* 0x000000f00d077220 */ /* 0x000fe20000410000 */
[----:B------:R-:W-:Y:S01]  /*59a0*/  FADD.FTZ R222, -R185, R222 ;  /* 0x000000deb9de7221 */ /* 0x000fe20000010100 */
[----:B------:R-:W-:Y:S01]  /*59b0*/  FADD.FTZ R220, -R184, R220 ;  /* 0x000000dcb8dc7221 */ /* 0x000fe20000010100 */
[----:B------:R-:W-:-:S04]  /*59c0*/  IMAD.WIDE.U32 R62, R6, 0x10, R120 ;  /* 0x00000010063e7825 */ /* 0x000fc800078e0078 */
[----:B------:R-:W-:Y:S01]  /*59d0*/  FMUL.FTZ R6, R13, R241 ;  /* 0x000000f10d067220 */ /* 0x000fe20000410000 */
[----:B------:R-:W-:Y:S01]  /*59e0*/  FADD.FTZ R218, -R183, R218 ;  /* 0x000000dab7da7221 */ /* 0x000fe20000010100 */
[----:B-1----:R-:W-:Y:S01]  /*59f0*/  FMUL.FTZ R32, R13, R239 ;  /* 0x000000ef0d207220 */ /* 0x002fe20000410000 */
[----:B------:R-:W-:-:S04]  /*5a00*/  IMAD.WIDE.U32 R64, R5, 0x10, R120 ;  /* 0x0000001005407825 */ /* 0x000fc800078e0078 */
[C---:B------:R-:W-:Y:S01]  /*5a10*/  FMUL.FTZ R5, R13.reuse, R242 ;  /* 0x000000f20d057220 */ /* 0x040fe20000410000 */
[C---:B------:R-:W-:Y:S01]  /*5a20*/  FMUL.FTZ R33, R13.reuse, R238 ;  /* 0x000000ee0d217220 */ /* 0x040fe20000410000 */
[----:B------:R-:W-:Y:S01]  /*5a30*/  FMUL.FTZ R34, R13, R237 ;  /* 0x000000ed0d227220 */ /* 0x000fe20000410000 */
[----:B------:R-:W-:-:S04]  /*5a40*/  IMAD.WIDE.U32 R52, R4, 0x10, R120 ;  /* 0x0000001004347825 */ /* 0x000fc800078e0078 */
[C---:B------:R-:W-:Y:S01]  /*5a50*/  FMUL.FTZ R4, R13.reuse, R243 ;  /* 0x000000f30d047220 */ /* 0x040fe20000410000 */
[----:B------:R-:W-:Y:S01]  /*5a60*/  FMUL.FTZ R35, R13, R236 ;  /* 0x000000ec0d237220 */ /* 0x000fe20000410000 */
[-C--:B--2---:R-:W-:Y:S01]  /*5a70*/  FMUL.FTZ R40, R32, R12.reuse ;  /* 0x0000000c20287220 */ /* 0x084fe20000410000 */
[-C--:B------:R-:W-:Y:S01]  /*5a80*/  FMUL.FTZ R41, R33, R12.reuse ;  /* 0x0000000c21297220 */ /* 0x080fe20000410000 */
[-C--:B------:R-:W-:Y:S01]  /*5a90*/  FMUL.FTZ R42, R34, R12.reuse ;  /* 0x0000000c222a7220 */ /* 0x080fe20000410000 */
[----:B------:R1:W-:Y:S01]  /*5aa0*/  STG.E.128 desc[UR6][R44.64], R4 ;  /* 0x000000042c007986 */ /* 0x0003e2000c101d06 */
[----:B------:R-:W-:Y:S01]  /*5ab0*/  FMUL.FTZ R43, R35, R12 ;  /* 0x0000000c232b7220 */ /* 0x000fe20000410000 */
[C---:B------:R-:W-:Y:S01]  /*5ac0*/  FMUL.FTZ R8, R13.reuse, R235 ;  /* 0x000000eb0d087220 */ /* 0x040fe20000410000 */
[C---:B------:R-:W-:Y:S01]  /*5ad0*/  FMUL.FTZ R9, R13.reuse, R234 ;  /* 0x000000ea0d097220 */ /* 0x040fe20000410000 */
[C---:B------:R-:W-:Y:S01]  /*5ae0*/  FMUL.FTZ R10, R13.reuse, R233 ;  /* 0x000000e90d0a7220 */ /* 0x040fe20000410000 */
[----:B------:R-:W-:Y:S01]  /*5af0*/  FMUL.FTZ R11, R13, R232 ;  /* 0x000000e80d0b7220 */ /* 0x000fe20000410000 */
[----:B------:R-:W-:Y:S01]  /*5b00*/  FADD.FTZ R216, -R182, R216 ;  /* 0x000000d8b6d87221 */ /* 0x000fe20000010100 */
[----:B------:R-:W-:Y:S01]  /*5b10*/  FADD.FTZ R214, -R181, R214 ;  /* 0x000000d6b5d67221 */ /* 0x000fe20000010100 */
        /* <DEDUP_REMOVED lines=10> */
[-C--:B-1----:R-:W-:Y:S01]  /*5bc0*/  FMUL.FTZ R4, R4, R12.reuse ;  /* 0x0000000c04047220 */ /* 0x082fe20000410000 */
[-C--:B------:R-:W-:Y:S01]  /*5bd0*/  FMUL.FTZ R5, R5, R12.reuse ;  /* 0x0000000c05057220 */ /* 0x080fe20000410000 */
[-C--:B------:R-:W-:Y:S01]  /*5be0*/  FMUL.FTZ R6, R6, R12.reuse ;  /* 0x0000000c06067220 */ /* 0x080fe20000410000 */
[-C--:B------:R-:W-:Y:S01]  /*5bf0*/  FMUL.FTZ R7, R7, R12.reuse ;  /* 0x0000000c07077220 */ /* 0x080fe20000410000 */
[-C--:B------:R-:W-:Y:S01]  /*5c00*/  FMUL.FTZ R44, R8, R12.reuse ;  /* 0x0000000c082c7220 */ /* 0x080fe20000410000 */
[----:B------:R-:W-:Y:S01]  /*5c10*/  FMUL.FTZ R45, R9, R12 ;  /* 0x0000000c092d7220 */ /* 0x000fe20000410000 */
[----:B------:R-:W-:-:S02]  /*5c20*/  IMAD.WIDE.U32 R48, R3, 0x10, R50 ;  /* 0x0000001003307825 */ /* 0x000fc400078e0032 */
[----:B------:R1:W-:Y:S02]  /*5c30*/  STG.E.128 desc[UR6][R70.64], R4 ;  /* 0x0000000446007986 */ /* 0x0003e4000c101d06 */
[----:B------:R-:W-:Y:S02]  /*5c40*/  IMAD.WIDE.U32 R54, R3, 0x10, R120 ;  /* 0x0000001003367825 */ /* 0x000fe400078e0078 */
[----:B------:R2:W-:Y:S02]  /*5c50*/  STG.E.128 desc[UR6][R66.64], R32 ;  /* 0x0000002042007986 */ /* 0x0005e4000c101d06 */
[C---:B------:R-:W-:Y:S02]  /*5c60*/  IMAD.WIDE.U32 R50, R2.reuse, 0x10, R50 ;  /* 0x0000001002327825 */ /* 0x040fe400078e0032 */
[----:B------:R-:W-:Y:S02]  /*5c70*/  STG.E.128 desc[UR6][R72.64], R40 ;  /* 0x0000002848007986 */ /* 0x000fe4000c101d06 */
[----:B------:R-:W-:-:S02]  /*5c80*/  IMAD.WIDE.U32 R2, R2, 0x10, R120 ;  /* 0x0000001002027825 */ /* 0x000fc400078e0078 */
[----:B------:R3:W-:Y:S04]  /*5c90*/  STG.E.128 desc[UR6][R68.64], R8 ;  /* 0x0000000844007986 */ /* 0x0007e8000c101d06 */
[----:B------:R4:W-:Y:S01]  /*5ca0*/  STG.E.128 desc[UR6][R74.64], R44 ;  /* 0x0000002c4a007986 */ /* 0x0009e2000c101d06 */
[C---:B-1----:R-:W-:Y:S01]  /*5cb0*/  FMUL.FTZ R4, R13.reuse, R231 ;  /* 0x000000e70d047220 */ /* 0x042fe20000410000 */
[C---:B------:R-:W-:Y:S01]  /*5cc0*/  FMUL.FTZ R5, R13.reuse, R230 ;  /* 0x000000e60d057220 */ /* 0x040fe20000410000 */
[C---:B------:R-:W-:Y:S01]  /*5cd0*/  FMUL.FTZ R6, R13.reuse, R229 ;  /* 0x000000e50d067220 */ /* 0x040fe20000410000 */
[----:B------:R-:W-:Y:S01]  /*5ce0*/  FMUL.FTZ R7, R13, R228 ;  /* 0x000000e40d077220 */ /* 0x000fe20000410000 */
[-C--:B--2---:R-:W-:Y:S01]  /*5cf0*/  FMUL.FTZ R32, R4, R12.reuse ;  /* 0x0000000c04207220 */ /* 0x084fe20000410000 */
[-C--:B------:R-:W-:Y:S01]  /*5d00*/  FMUL.FTZ R33, R5, R12.reuse ;  /* 0x0000000c05217220 */ /* 0x080fe20000410000 */
[-C--:B------:R-:W-:Y:S01]  /*5d10*/  FMUL.FTZ R34, R6, R12.reuse ;  /* 0x0000000c06227220 */ /* 0x080fe20000410000 */
[----:B------:R-:W-:Y:S01]  /*5d20*/  FMUL.FTZ R35, R7, R12 ;  /* 0x0000000c07237220 */ /* 0x000fe20000410000 */
[----:B------:R1:W-:Y:S01]  /*5d30*/  STG.E.128 desc[UR6][R56.64], R4 ;  /* 0x0000000438007986 */ /* 0x0003e2000c101d06 */
[C---:B---3--:R-:W-:Y:S01]  /*5d40*/  FMUL.FTZ R8, R13.reuse, R227 ;  /* 0x000000e30d087220 */ /* 0x048fe20000410000 */
[C---:B------:R-:W-:Y:S01]  /*5d50*/  FMUL.FTZ R9, R13.reuse, R226 ;  /* 0x000000e20d097220 */ /* 0x040fe20000410000 */
[C---:B------:R-:W-:Y:S01]  /*5d60*/  FMUL.FTZ R10, R13.reuse, R224 ;  /* 0x000000e00d0a7220 */ /* 0x040fe20000410000 */
[----:B------:R-:W-:Y:S01]  /*5d70*/  FMUL.FTZ R11, R13, R222 ;  /* 0x000000de0d0b7220 */ /* 0x000fe20000410000 */
[-C--:B------:R-:W-:Y:S01]  /*5d80*/  FMUL.FTZ R40, R8, R12.reuse ;  /* 0x0000000c08287220 */ /* 0x080fe20000410000 */
[-C--:B------:R-:W-:Y:S01]  /*5d90*/  FMUL.FTZ R41, R9, R12.reuse ;  /* 0x0000000c09297220 */ /* 0x080fe20000410000 */
[-C--:B------:R-:W-:Y:S01]  /*5da0*/  FMUL.FTZ R42, R10, R12.reuse ;  /* 0x0000000c0a2a7220 */ /* 0x080fe20000410000 */
[----:B------:R-:W-:Y:S01]  /*5db0*/  FMUL.FTZ R43, R11, R12 ;  /* 0x0000000c0b2b7220 */ /* 0x000fe20000410000 */
[C---:B----4-:R-:W-:Y:S01]  /*5dc0*/  FMUL.FTZ R44, R13.reuse, R220 ;  /* 0x000000dc0d2c7220 */ /* 0x050fe20000410000 */
[C---:B------:R-:W-:Y:S01]  /*5dd0*/  FMUL.FTZ R45, R13.reuse, R218 ;  /* 0x000000da0d2d7220 */ /* 0x040fe20000410000 */
[C---:B------:R-:W-:Y:S01]  /*5de0*/  FMUL.FTZ R46, R13.reuse, R216 ;  /* 0x000000d80d2e7220 */ /* 0x040fe20000410000 */
[C---:B------:R-:W-:Y:S01]  /*5df0*/  FMUL.FTZ R47, R13.reuse, R214 ;  /* 0x000000d60d2f7220 */ /* 0x040fe20000410000 */
[----:B------:R-:W-:Y:S01]  /*5e00*/  STG.E.128 desc[UR6][R62.64], R32 ;  /* 0x000000203e007986 */ /* 0x000fe2000c101d06 */
[C---:B-1----:R-:W-:Y:S01]  /*5e10*/  FMUL.FTZ R4, R13.reuse, R204 ;  /* 0x000000cc0d047220 */ /* 0x042fe20000410000 */
[----:B------:R-:W-:-:S02]  /*5e20*/  FMUL.FTZ R5, R13, R202 ;  /* 0x000000ca0d057220 */ /* 0x000fc40000410000 */
[----:B------:R1:W-:Y:S01]  /*5e30*/  STG.E.128 desc[UR6][R58.64], R8 ;  /* 0x000000083a007986 */ /* 0x0003e2000c101d06 */
[C---:B------:R-:W-:Y:S01]  /*5e40*/  FMUL.FTZ R6, R13.reuse, R200 ;  /* 0x000000c80d067220 */ /* 0x040fe20000410000 */
[C---:B------:R-:W-:Y:S02]  /*5e50*/  FMUL.FTZ R7, R13.reuse, R198 ;  /* 0x000000c60d077220 */ /* 0x040fe40000410000 */
[----:B------:R-:W-:Y:S04]  /*5e60*/  STG.E.128 desc[UR6][R64.64], R40 ;  /* 0x0000002840007986 */ /* 0x000fe8000c101d06 */
[----:B------:R2:W-:Y:S01]  /*5e70*/  STG.E.128 desc[UR6][R60.64], R44 ;  /* 0x0000002c3c007986 */ /* 0x0005e2000c101d06 */
[C---:B-1----:R-:W-:Y:S01]  /*5e80*/  FMUL.FTZ R8, R13.reuse, R212 ;  /* 0x000000d40d087220 */ /* 0x042fe20000410000 */
[C---:B------:R-:W-:Y:S01]  /*5e90*/  FMUL.FTZ R9, R13.reuse, R210 ;  /* 0x000000d20d097220 */ /* 0x040fe20000410000 */
[C---:B------:R-:W-:Y:S01]  /*5ea0*/  FMUL.FTZ R10, R13.reuse, R208 ;  /* 0x000000d00d0a7220 */ /* 0x040fe20000410000 */
[----:B------:R-:W-:Y:S01]  /*5eb0*/  FMUL.FTZ R11, R13, R206 ;  /* 0x000000ce0d0b7220 */ /* 0x000fe20000410000 */
[-C--:B------:R-:W-:Y:S01]  /*5ec0*/  FMUL.FTZ R32, R8, R12.reuse ;  /* 0x0000000c08207220 */ /* 0x080fe20000410000 */
        /* <DEDUP_REMOVED lines=17> */
.L_x_20352:
        /* <DEDUP_REMOVED lines=71> */
[----:B0-----:R-:W-:Y:S01]  /*6450*/  FADD.FTZ R155, -R47, R212 ;  /* 0x000000d42f9b7221 */ /* 0x001fe20000010100 */
        /* <DEDUP_REMOVED lines=8> */
[----:B------:R-:W-:Y:S01]  /*64e0*/  FADD.FTZ R131, -R192, R231 ;  /* 0x000000e7c0837221 */ /* 0x000fe20000010100 */
[----:B------:R-:W-:Y:S01]  /*64f0*/  FADD.FTZ R230, -R191, R230 ;  /* 0x000000e6bfe67221 */ /* 0x000fe20000010100 */
[----:B------:R-:W-:Y:S01]  /*6500*/  FADD.FTZ R135, -R190, R229 ;  /* 0x000000e5be877221 */ /* 0x000fe20000010100 */
[----:B------:R-:W-:Y:S01]  /*6510*/  FADD.FTZ R228, -R189, R228 ;  /* 0x000000e4bde47221 */ /* 0x000fe20000010100 */
        /* <DEDUP_REMOVED lines=10> */
[C---:B------:R-:W-:Y:S01]  /*65c0*/  FFMA.FTZ R239, R13.reuse, R239, R104 ;  /* 0x000000ef0def7223 */ /* 0x040fe20000010068 */
[C---:B------:R-:W-:Y:S01]  /*65d0*/  FFMA.FTZ R123, R13.reuse, R238, R105 ;  /* 0x000000ee0d7b7223 */ /* 0x040fe20000010069 */
[C---:B------:R-:W-:Y:S01]  /*65e0*/  FFMA.FTZ R237, R13.reuse, R237, R106 ;  /* 0x000000ed0ded7223 */ /* 0x040fe2000001006a */
[----:B------:R-:W-:Y:S01]  /*65f0*/  FFMA.FTZ R125, R13, R236, R107 ;  /* 0x000000ec0d7d7223 */ /* 0x000fe2000001006b */
[----:B-1----:R-:W-:-:S04]  /*6600*/  IMAD.WIDE.U32 R64, R7, 0x10, R32 ;  /* 0x0000001007407825 */ /* 0x002fc800078e0020 */
[----:B------:R-:W-:Y:S01]  /*6610*/  FADD.FTZ R218, -R183, R218 ;  /* 0x000000dab7da7221 */ /* 0x000fe20000010100 */
[----:B------:R-:W-:Y:S01]  /*6620*/  FADD.FTZ R214, -R181, R214 ;  /* 0x000000d6b5d67221 */ /* 0x000fe20000010100 */
[----:B------:R-:W-:Y:S01]  /*6630*/  FFMA.FTZ R235, R13, R235, R108 ;  /* 0x000000eb0deb7223 */ /* 0x000fe2000001006c */
[----:B------:R-:W-:-:S04]  /*6640*/  IMAD.WIDE.U32 R48, R6, 0x10, R32 ;  /* 0x0000001006307825 */ /* 0x000fc800078e0020 */
[C---:B------:R-:W-:Y:S01]  /*6650*/  FFMA.FTZ R127, R13.reuse, R234, R109 ;  /* 0x000000ea0d7f7223 */ /* 0x040fe2000001006d */
[C---:B------:R-:W-:Y:S01]  /*6660*/  FFMA.FTZ R233, R13.reuse, R233, R110 ;  /* 0x000000e90de97223 */ /* 0x040fe2000001006e */
[----:B------:R-:W-:Y:S01]  /*6670*/  FFMA.FTZ R129, R13, R232, R111 ;  /* 0x000000e80d817223 */ /* 0x000fe2000001006f */
        /* <DEDUP_REMOVED lines=11> */
[----:B------:R-:W-:Y:S01]  /*6730*/  FFMA.FTZ R131, R13, R131, R112 ;  /* 0x000000830d837223 */ /* 0x000fe20000010070 */
[----:B------:R-:W-:-:S04]  /*6740*/  IMAD.WIDE.U32 R58, R10, 0x10, R32 ;  /* 0x000000100a3a7825 */ /* 0x000fc800078e0020 */
[----:B------:R-:W-:Y:S01]  /*6750*/  FMUL.FTZ R10, R245, R12 ;  /* 0x0000000cf50a7220 */ /* 0x000fe20000410000 */
[C---:B------:R-:W-:Y:S01]  /*6760*/  FFMA.FTZ R133, R13.reuse, R230, R113 ;  /* 0x000000e60d857223 */ /* 0x040fe20000010071 */
[----:B------:R-:W-:Y:S01]  /*6770*/  FFMA.FTZ R135, R13, R135, R114 ;  /* 0x000000870d877223 */ /* 0x000fe20000010072 */
[----:B------:R-:W-:-:S04]  /*6780*/  IMAD.WIDE.U32 R60, R9, 0x10, R32 ;  /* 0x00000010093c7825 */ /* 0x000fc800078e0020 */
[----:B------:R-:W-:Y:S01]  /*6790*/  FMUL.FTZ R9, R45, R12 ;  /* 0x0000000c2d097220 */ /* 0x000fe20000410000 */
[----:B------:R-:W-:Y:S01]  /*67a0*/  FFMA.FTZ R137, R13, R228, R115 ;  /* 0x000000e40d897223 */ /* 0x000fe20000010073 */
[----:B------:R-:W-:Y:S01]  /*67b0*/  FMUL.FTZ R34, R241, R12 ;  /* 0x0000000cf1227220 */ /* 0x000fe20000410000 */
[----:B------:R-:W-:-:S04]  /*67c0*/  IMAD.WIDE.U32 R62, R8, 0x10, R32 ;  /* 0x00000010083e7825 */ /* 0x000fc800078e0020 */
[-C--:B------:R-:W-:Y:S01]  /*67d0*/  FMUL.FTZ R8, R247, R12.reuse ;  /* 0x0000000cf7087220 */ /* 0x080fe20000410000 */
[----:B------:R-:W-:Y:S01]  /*67e0*/  FMUL.FTZ R35, R121, R12 ;  /* 0x0000000c79237220 */ /* 0x000fe20000410000 */
        /* <DEDUP_REMOVED lines=8> */
[-C--:B------:R-:W-:Y:S01]  /*6870*/  FMUL.FTZ R40, R239, R12.reuse ;  /* 0x0000000cef287220 */ /* 0x080fe20000410000 */
[-C--:B------:R-:W-:Y:S01]  /*6880*/  FMUL.FTZ R41, R123, R12.reuse ;  /* 0x0000000c7b297220 */ /* 0x080fe20000410000 */
[-C--:B------:R-:W-:Y:S01]  /*6890*/  FMUL.FTZ R42, R237, R12.reuse ;  /* 0x0000000ced2a7220 */ /* 0x080fe20000410000 */
[----:B------:R-:W-:Y:S01]  /*68a0*/  FMUL.FTZ R43, R125, R12 ;  /* 0x0000000c7d2b7220 */ /* 0x000fe20000410000 */
        /* <DEDUP_REMOVED lines=8> */
[C---:B------:R-:W-:Y:S01]  /*6930*/  FFMA.FTZ R155, R13.reuse, R155, R80 ;  /* 0x0000009b0d9b7223 */ /* 0x040fe20000010050 */
[C---:B------:R-:W-:Y:S01]  /*6940*/  FFMA.FTZ R77, R13.reuse, R210, R81 ;  /* 0x000000d20d4d7223 */ /* 0x040fe20000010051 */
[C---:B------:R-:W-:Y:S01]  /*6950*/  FFMA.FTZ R73, R13.reuse, R206, R83 ;  /* 0x000000ce0d497223 */ /* 0x040fe20000010053 */
[C---:B------:R-:W-:Y:S01]  /*6960*/  FFMA.FTZ R69, R13.reuse, R202, R89 ;  /* 0x000000ca0d457223 */ /* 0x040fe20000010059 */
[----:B------:R0:W-:Y:S01]  /*6970*/  STG.E.128 desc[UR6][R56.64], R4 ;  /* 0x0000000438007986 */ /* 0x0001e2000c101d06 */
[----:B------:R-:W-:-:S03]  /*6980*/  FFMA.FTZ R13, R13, R198, R91 ;  /* 0x000000c60d0d7223 */ /* 0x000fc6000001005b */
        /* <DEDUP_REMOVED lines=30> */
.L_x_20355:
        /* <DEDUP_REMOVED lines=51> */
[C---:B------:R-:W-:Y:S01]  /*6ea0*/  FFMA.FTZ R32, R13.reuse, R0, R84 ;  /* 0x000000000d207223 */ /* 0x040fe20000010054 */
[C---:B------:R-:W-:Y:S01]  /*6eb0*/  FFMA.FTZ R33, R13.reuse, R33, R85 ;  /* 0x000000210d217223 */ /* 0x040fe20000010055 */
[C---:B------:R-:W-:Y:S01]  /*6ec0*/  FFMA.FTZ R34, R13.reuse, R34, R86 ;  /* 0x000000220d227223 */ /* 0x040fe20000010056 */
[----:B------:R-:W-:Y:S01]  /*6ed0*/  FFMA.FTZ R35, R13, R35, R87 ;  /* 0x000000230d237223 */ /* 0x000fe20000010057 */
        /* <DEDUP_REMOVED lines=13> */
[----:B------:R-:W-:Y:S01]  /*6fb0*/  FFMA.FTZ R11, R13, R244, R99 ;  /* 0x000000f40d0b7223 */ /* 0x000fe20000010063 */
[----:B------:R-:W-:Y:S01]  /*6fc0*/  FADD.FTZ R235, -R196, R235 ;  /* 0x000000ebc4eb7221 */ /* 0x000fe20000010100 */
[----:B------:R-:W-:Y:S01]  /*6fd0*/  FADD.FTZ R234, -R195, R234 ;  /* 0x000000eac3ea7221 */ /* 0x000fe20000010100 */
[----:B------:R-:W-:-:S04]  /*6fe0*/  IMAD.WIDE.U32 R78, R10, 0x10, R120 ;  /* 0x000000100a4e7825 */ /* 0x000fc800078e0078 */
[----:B------:R-:W-:Y:S01]  /*6ff0*/  FFMA.FTZ R10, R13, R245, R98 ;  /* 0x000000f50d0a7223 */ /* 0x000fe20000010062 */
[----:B------:R-:W-:Y:S01]  /*7000*/  FMUL.FTZ R43, R11, R12 ;  /* 0x0000000c0b2b7220 */ /* 0x000fe20000410000 */
[----:B------:R-:W-:Y:S01]  /*7010*/  FADD.FTZ R233, -R194, R233 ;  /* 0x000000e9c2e97221 */ /* 0x000fe20000010100 */
[----:B------:R-:W-:-:S04]  /*7020*/  IMAD.WIDE.U32 R70, R9, 0x10, R120 ;  /* 0x0000001009467825 */ /* 0x000fc800078e0078 */
[----:B------:R-:W-:Y:S01]  /*7030*/  FFMA.FTZ R9, R13, R246, R97 ;  /* 0x000000f60d097223 */ /* 0x000fe20000010061 */
[----:B------:R-:W-:Y:S01]  /*7040*/  FMUL.FTZ R42, R10, R12 ;  /* 0x0000000c0a2a7220 */ /* 0x000fe20000410000 */
[----:B------:R-:W-:Y:S01]  /*7050*/  FADD.FTZ R232, -R193, R232 ;  /* 0x000000e8c1e87221 */ /* 0x000fe20000010100 */
[----:B------:R-:W-:-:S04]  /*7060*/  IMAD.WIDE.U32 R72, R8, 0x10, R120 ;  /* 0x0000001008487825 */ /* 0x000fc800078e0078 */
[----:B------:R-:W-:Y:S01]  /*7070*/  FFMA.FTZ R8, R13, R247, R96 ;  /* 0x000000f70d087223 */ /* 0x000fe20000010060 */
        /* <DEDUP_REMOVED lines=21> */
[----:B------:R-:W-:Y:S01]  /*71d0*/  FFMA.FTZ R7, R13, R240, R103 ;  /* 0x000000f00d077223 */ /* 0x000fe20000010067 */
[----:B------:R-:W-:Y:S01]  /*71e0*/  FADD.FTZ R222, -R185, R222 ;  /* 0x000000deb9de7221 */ /* 0x000fe20000010100 */
[----:B------:R-:W-:Y:S01]  /*71f0*/  FADD.FTZ R220, -R184, R220 ;  /* 0x000000dcb8dc7221 */ /* 0x000fe20000010100 */
[----:B------:R-:W-:-:S04]  /*7200*/  IMAD.WIDE.U32 R62, R6, 0x10, R120 ;  /* 0x00000010063e7825 */ /* 0x000fc800078e0078 */
[----:B------:R-:W-:Y:S01]  /*7210*/  FFMA.FTZ R6, R13, R241, R102 ;  /* 0x000000f10d067223 */ /* 0x000fe20000010066 */
[----:B------:R-:W-:Y:S01]  /*7220*/  FADD.FTZ R218, -R183, R218 ;  /* 0x000000dab7da7221 */ /* 0x000fe20000010100 */
[----:B-1----:R-:W-:Y:S01]  /*7230*/  FFMA.FTZ R32, R13, R239, R104 ;  /* 0x000000ef0d207223 */ /* 0x002fe20000010068 */
[----:B------:R-:W-:-:S04]  /*7240*/  IMAD.WIDE.U32 R64, R5, 0x10, R120 ;  /* 0x0000001005407825 */ /* 0x000fc800078e0078 */
[C---:B------:R-:W-:Y:S01]  /*7250*/  FFMA.FTZ R5, R13.reuse, R242, R101 ;  /* 0x000000f20d057223 */ /* 0x040fe20000010065 */
[C---:B------:R-:W-:Y:S01]  /*7260*/  FFMA.FTZ R33, R13.reuse, R238, R105 ;  /* 0x000000ee0d217223 */ /* 0x040fe20000010069 */
[----:B------:R-:W-:Y:S01]  /*7270*/  FFMA.FTZ R34, R13, R237, R106 ;  /* 0x000000ed0d227223 */ /* 0x000fe2000001006a */
[----:B------:R-:W-:-:S04]  /*7280*/  IMAD.WIDE.U32 R52, R4, 0x10, R120 ;  /* 0x0000001004347825 */ /* 0x000fc800078e0078 */
[C---:B------:R-:W-:Y:S01]  /*7290*/  FFMA.FTZ R4, R13.reuse, R243, R100 ;  /* 0x000000f30d047223 */ /* 0x040fe20000010064 */
[----:B------:R-:W-:Y:S01]  /*72a0*/  FFMA.FTZ R35, R13, R236, R107 ;  /* 0x000000ec0d237223 */ /* 0x000fe2000001006b */
[-C--:B--2---:R-:W-:Y:S01]  /*72b0*/  FMUL.FTZ R40, R32, R12.reuse ;  /* 0x0000000c20287220 */ /* 0x084fe20000410000 */
[-C--:B------:R-:W-:Y:S01]  /*72c0*/  FMUL.FTZ R41, R33, R12.reuse ;  /* 0x0000000c21297220 */ /* 0x080fe20000410000 */
[-C--:B------:R-:W-:Y:S01]  /*72d0*/  FMUL.FTZ R42, R34, R12.reuse ;  /* 0x0000000c222a7220 */ /* 0x080fe20000410000 */
[----:B------:R1:W-:Y:S01]  /*72e0*/  STG.E.128 desc[UR6][R44.64], R4 ;  /* 0x000000042c007986 */ /* 0x0003e2000c101d06 */
[----:B------:R-:W-:Y:S01]  /*72f0*/  FMUL.FTZ R43, R35, R12 ;  /* 0x0000000c232b7220 */ /* 0x000fe20000410000 */
[C---:B------:R-:W-:Y:S01]  /*7300*/  FFMA.FTZ R8, R13.reuse, R235, R108 ;  /* 0x000000eb0d087223 */ /* 0x040fe2000001006c */
[C---:B------:R-:W-:Y:S01]  /*7310*/  FFMA.FTZ R9, R13.reuse, R234, R109 ;  /* 0x000000ea0d097223 */ /* 0x040fe2000001006d */
[C---:B------:R-:W-:Y:S01]  /*7320*/  FFMA.FTZ R10, R13.reuse, R233, R110 ;  /* 0x000000e90d0a7223 */ /* 0x040fe2000001006e */
[----:B------:R-:W-:Y:S01]  /*7330*/  FFMA.FTZ R11, R13, R232, R111 ;  /* 0x000000e80d0b7223 */ /* 0x000fe2000001006f */
        /* <DEDUP_REMOVED lines=27> */
[C---:B-1----:R-:W-:Y:S01]  /*74f0*/  FFMA.FTZ R4, R13.reuse, R231, R112 ;  /* 0x000000e70d047223 */ /* 0x042fe20000010070 */
[C---:B------:R-:W-:Y:S01]  /*7500*/  FFMA.FTZ R5, R13.reuse, R230, R113 ;  /* 0x000000e60d057223 */ /* 0x040fe20000010071 */
[C---:B------:R-:W-:Y:S01]  /*7510*/  FFMA.FTZ R6, R13.reuse, R229, R114 ;  /* 0x000000e50d067223 */ /* 0x040fe20000010072 */
[----:B------:R-:W-:Y:S01]  /*7520*/  FFMA.FTZ R7, R13, R228, R115 ;  /* 0x000000e40d077223 */ /* 0x000fe20000010073 */
[-C--:B--2---:R-:W-:Y:S01]  /*7530*/  FMUL.FTZ R32, R4, R12.reuse ;  /* 0x0000000c04207220 */ /* 0x084fe20000410000 */
[-C--:B------:R-:W-:Y:S01]  /*7540*/  FMUL.FTZ R33, R5, R12.reuse ;  /* 0x0000000c05217220 */ /* 0x080fe20000410000 */
[-C--:B------:R-:W-:Y:S01]  /*7550*/  FMUL.FTZ R34, R6, R12.reuse ;  /* 0x0000000c06227220 */ /* 0x080fe20000410000 */
[----:B------:R-:W-:Y:S01]  /*7560*/  FMUL.FTZ R35, R7, R12 ;  /* 0x0000000c07237220 */ /* 0x000fe20000410000 */
[----:B------:R1:W-:Y:S01]  /*7570*/  STG.E.128 desc[UR6][R56.64], R4 ;  /* 0x0000000438007986 */ /* 0x0003e2000c101d06 */
[C---:B---3--:R-:W-:Y:S01]  /*7580*/  FFMA.FTZ R8, R13.reuse, R227, R116 ;  /* 0x000000e30d087223 */ /* 0x048fe20000010074 */
[C---:B------:R-:W-:Y:S01]  /*7590*/  FFMA.FTZ R9, R13.reuse, R226, R117 ;  /* 0x000000e20d097223 */ /* 0x040fe20000010075 */
[C---:B------:R-:W-:Y:S01]  /*75a0*/  FFMA.FTZ R10, R13.reuse, R224, R118 ;  /* 0x000000e00d0a7223 */ /* 0x040fe20000010076 */
[----:B------:R-:W-:Y:S01]  /*75b0*/  FFMA.FTZ R11, R13, R222, R119 ;  /* 0x000000de0d0b7223 */ /* 0x000fe20000010077 */
[-C--:B------:R-:W-:Y:S01]  /*75c0*/  FMUL.FTZ R40, R8, R12.reuse ;  /* 0x0000000c08287220 */ /* 0x080fe20000410000 */
[-C--:B------:R-:W-:Y:S01]  /*75d0*/  FMUL.FTZ R41, R9, R12.reuse ;  /* 0x0000000c09297220 */ /* 0x080fe20000410000 */
[-C--:B------:R-:W-:Y:S01]  /*75e0*/  FMUL.FTZ R42, R10, R12.reuse ;  /* 0x0000000c0a2a7220 */ /* 0x080fe20000410000 */
[----:B------:R-:W-:Y:S01]  /*75f0*/  FMUL.FTZ R43, R11, R12 ;  /* 0x0000000c0b2b7220 */ /* 0x000fe20000410000 */
[C---:B----4-:R-:W-:Y:S01]  /*7600*/  FFMA.FTZ R44, R13.reuse, R220, R92 ;  /* 0x000000dc0d2c7223 */ /* 0x050fe2000001005c */
[C---:B------:R-:W-:Y:S01]  /*7610*/  FFMA.FTZ R45, R13.reuse, R218, R93 ;  /* 0x000000da0d2d7223 */ /* 0x040fe2000001005d */
[C---:B------:R-:W-:Y:S01]  /*7620*/  FFMA.FTZ R46, R13.reuse, R216, R94 ;  /* 0x000000d80d2e7223 */ /* 0x040fe2000001005e */
[C---:B------:R-:W-:Y:S01]  /*7630*/  FFMA.FTZ R47, R13.reuse, R214, R95 ;  /* 0x000000d60d2f7223 */ /* 0x040fe2000001005f */
[----:B------:R-:W-:Y:S01]  /*7640*/  STG.E.128 desc[UR6][R62.64], R32 ;  /* 0x000000203e007986 */ /* 0x000fe2000c101d06 */
[C---:B-1----:R-:W-:Y:S01]  /*7650*/  FFMA.FTZ R4, R13.reuse, R204, R88 ;  /* 0x000000cc0d047223 */ /* 0x042fe20000010058 */
[----:B------:R-:W-:-:S02]  /*7660*/  FFMA.FTZ R5, R13, R202, R89 ;  /* 0x000000ca0d057223 */ /* 0x000fc40000010059 */
[----:B------:R1:W-:Y:S01]  /*7670*/  STG.E.128 desc[UR6][R58.64], R8 ;  /* 0x000000083a007986 */ /* 0x0003e2000c101d06 */
[C---:B------:R-:W-:Y:S01]  /*7680*/  FFMA.FTZ R6, R13.reuse, R200, R90 ;  /* 0x000000c80d067223 */ /* 0x040fe2000001005a */
[C---:B------:R-:W-:Y:S02]  /*7690*/  FFMA.FTZ R7, R13.reuse, R198, R91 ;  /* 0x000000c60d077223 */ /* 0x040fe4000001005b */
[----:B------:R-:W-:Y:S04]  /*76a0*/  STG.E.128 desc[UR6][R64.64], R40 ;  /* 0x0000002840007986 */ /* 0x000fe8000c101d06 */
[----:B------:R2:W-:Y:S01]  /*76b0*/  STG.E.128 desc[UR6][R60.64], R44 ;  /* 0x0000002c3c007986 */ /* 0x0005e2000c101d06 */
[C---:B-1----:R-:W-:Y:S01]  /*76c0*/  FFMA.FTZ R8, R13.reuse, R212, R80 ;  /* 0x000000d40d087223 */ /* 0x042fe20000010050 */
[C---:B------:R-:W-:Y:S01]  /*76d0*/  FFMA.FTZ R9, R13.reuse, R210, R81 ;  /* 0x000000d20d097223 */ /* 0x040fe20000010051 */
[C---:B------:R-:W-:Y:S01]  /*76e0*/  FFMA.FTZ R10, R13.reuse, R208, R82 ;  /* 0x000000d00d0a7223 */ /* 0x040fe20000010052 */
[----:B------:R-:W-:Y:S01]  /*76f0*/  FFMA.FTZ R11, R13, R206, R83 ;  /* 0x000000ce0d0b7223 */ /* 0x000fe20000010053 */
        /* <DEDUP_REMOVED lines=16> */
[----:B------:R1:W-:Y:S02]  /*7800*/  STG.E.128 desc[UR6][R2.64], R40 ;  /* 0x0000002802007986 */ /* 0x0003e4000c101d06 */
.L_x_20354:
[----:B0123--:R-:W0:Y:S02]  /*7810*/  LDC.64 R2, c[0x0][0x380] ;  /* 0x0000e000ff027b82 */ /* 0x00fe240000000a00 */
[----:B0-----:R-:W-:-:S04]  /*7820*/  LEA R31, R2, R31, 0x2 ;  /* 0x0000001f021f7211 */ /* 0x001fc800078e10ff */
[----:B------:R-:W-:-:S13]  /*7830*/  ISETP.GE.AND P1, PT, R31, R3, PT ;  /* 0x000000031f00720c */ /* 0x000fda0003f26270 */
[----:B------:R-:W-:Y:S05]  /*7840*/  @!P1 BRA `(.L_x_20356) ;  /* 0xffffff9000489947 */ /* 0x000fea000383ffff */
[----:B------:R-:W-:Y:S05]  /*7850*/  BSYNC B1 ;  /* 0x0000000000017941 */ /* 0x000fea0003800000 */
.L_x_20348:
        /* <DEDUP_REMOVED lines=79> */
[----:B------:R0:W5:Y:S02]  /*7d50*/  LDL.LU R16, [R1+0xdc] ;  /* 0x0000dc0001107983 */ /* 0x0001640000300800 */
.L_x_20347:
[----:B------:R-:W-:Y:S05]  /*7d60*/  BSYNC B0 ;  /* 0x0000000000007941 */ /* 0x000fea0003800000 */
.L_x_20346:
[----:B------:R-:W1:Y:S01]  /*7d70*/  S2R R86, SR_TID.X ;  /* 0x0000000000567919 */ /* 0x000e620000002100 */
[----:B------:R-:W-:Y:S01]  /*7d80*/  MOV R2, 0x400 ;  /* 0x0000040000027802 */ /* 0x000fe20000000f00 */
[----:B------:R-:W-:Y:S05]  /*7d90*/  WARPSYNC.ALL ;  /* 0x0000000000007948 */ /* 0x000fea0003800000 */
[----:B------:R-:W2:Y:S01]  /*7da0*/  S2R R3, SR_CgaCtaId ;  /* 0x0000000000037919 */ /* 0x000ea20000008800 */
[----:B------:R-:W3:Y:S01]  /*7db0*/  S2UR UR4, SR_CTAID.X ;  /* 0x00000000000479c3 */ /* 0x000ee20000002500 */
[----:B------:R-:W4:Y:S01]  /*7dc0*/  LDCU.128 UR16, c[0x0][0x440] ;  /* 0x00008800ff1077ac */ /* 0x000f220008000c00 */
[----:B-1----:R-:W-:-:S02]  /*7dd0*/  SHF.R.U32.HI R0, RZ, 0x5, R86 ;  /* 0x00000005ff007819 */ /* 0x002fc40000011656 */
[----:B------:R-:W-:-:S05]  /*7de0*/  LOP3.LUT R85, R86, 0x1f, RZ, 0xc0, !PT ;  /* 0x0000001f56557812 */ /* 0x000fca00078ec0ff */
        /* <DEDUP_REMOVED lines=28> */
[----:B--2---:R-:W-:Y:S01]  /*7fb0*/  FADD.FTZ R3, RZ, R3 ;  /* 0x00000003ff037221 */ /* 0x004fe20000010000 */
[----:B0-----:R-:W-:Y:S02]  /*7fc0*/  FADD.FTZ R53, RZ, R53 ;  /* 0x00000035ff357221 */ /* 0x001fe40000010000 */
[----:B------:R-:W-:Y:S01]  /*7fd0*/  LDS R27, [R84+0x2000] ;  /* 0x00200000541b7984 */ /* 0x000fe20000000800 */
[----:B----4-:R-:W-:-:S03]  /*7fe0*/  FADD.FTZ R24, RZ, R24 ;  /* 0x00000018ff187221 */ /* 0x010fc60000010000 */
[----:B------:R-:W-:Y:S01]  /*7ff0*/  LDS R26, [R84+0x2600] ;  /* 0x00260000541a7984 */ /* 0x000fe20000000800 */
[----:B---3--:R-:W-:-:S03]  /*8000*/  FADD.FTZ R20, RZ, R20 ;  /* 0x00000014ff147221 */ /* 0x008fc60000010000 */
[----:B------:R-:W0:Y:S01]  /*8010*/  LDS R56, [R84+0x2800] ;  /* 0x0028000054387984 */ /* 0x000e220000000800 */
[----:B------:R-:W-:-:S03]  /*8020*/  FADD.FTZ R52, RZ, R52 ;  /* 0x00000034ff347221 */ /* 0x000fc60000010000 */
[----:B------:R-:W2:Y:S01]  /*8030*/  LDS R57, [R84+0x2a00] ;  /* 0x002a000054397984 */ /* 0x000ea20000000800 */
[----:B------:R-:W-:-:S03]  /*8040*/  FADD.FTZ R55, R2, R55 ;  /* 0x0000003702377221 */ /* 0x000fc60000010000 */
[----:B------:R-:W3:Y:S01]  /*8050*/  LDS R59, [R84+0x2c00] ;  /* 0x002c0000543b7984 */ /* 0x000ee20000000800 */
[----:B------:R-:W-:-:S03]  /*8060*/  FADD.FTZ R54, R3, R54 ;  /* 0x0000003603367221 */ /* 0x000fc60000010000 */
[----:B------:R-:W4:Y:S01]  /*8070*/  LDS R2, [R84+0xc00] ;  /* 0x000c000054027984 */ /* 0x000f220000000800 */
[----:B------:R-:W-:-:S03]  /*8080*/  FADD.FTZ R52, R52, R21 ;  /* 0x0000001534347221 */ /* 0x000fc60000010000 */
[----:B------:R-:W4:Y:S01]  /*8090*/  LDS R3, [R84+0xe00] ;  /* 0x000e000054037984 */ /* 0x000f220000000800 */
[----:B------:R-:W-:-:S03]  /*80a0*/  FADD.FTZ R22, R53, R22 ;  /* 0x0000001635167221 */ /* 0x000fc60000010000 */
[----:B------:R-:W4:Y:S01]  /*80b0*/  LDS R21, [R84+0x1200] ;  /* 0x0012000054157984 */ /* 0x000f220000000800 */
[----:B------:R-:W-:-:S03]  /*80c0*/  FADD.FTZ R23, R24, R23 ;  /* 0x0000001718177221 */ /* 0x000fc60000010000 */
[----:B------:R-:W-:Y:S01]  /*80d0*/  LDS R53, [R84+0x2400] ;  /* 0x0024000054357984 */ /* 0x000fe20000000800 */
[----:B-1----:R-:W-:-:S03]  /*80e0*/  FADD.FTZ R25, R20, R25 ;  /* 0x0000001914197221 */ /* 0x002fc60000010000 */
[----:B------:R-:W1:Y:S04]  /*80f0*/  LDS R24, [R84+0x2200] ;  /* 0x0022000054187984 */ /* 0x000e680000000800 */
[----:B------:R-:W1:Y:S04]  /*8100*/  LDS R20, [R84+0x1000] ;  /* 0x0010000054147984 */ /* 0x000e680000000800 */
[----:B------:R-:W1:Y:S04]  /*8110*/  LDS R61, [R84+0x2e00] ;  /* 0x002e0000543d7984 */ /* 0x000e680000000800 */
[----:B------:R-:W1:Y:S01]  /*8120*/  LDS R58, [R84+0x3000] ;  /* 0x00300000543a7984 */ /* 0x000e620000000800 */
[----:B0-----:R-:W-:-:S03]  /*8130*/  FADD.FTZ R55, R55, R56 ;  /* 0x0000003837377221 */ /* 0x001fc60000010000 */
[----:B------:R-:W0:Y:S01]  /*8140*/  LDS R60, [R84+0x3200] ;  /* 0x00320000543c7984 */ /* 0x000e220000000800 */
[----:B--2---:R-:W-:-:S03]  /*8150*/  FADD.FTZ R54, R54, R57 ;  /* 0x0000003936367221 */ /* 0x004fc60000010000 */
[----:B------:R-:W2:Y:S01]  /*8160*/  LDS R63, [R84+0x3400] ;  /* 0x00340000543f7984 */ /* 0x000ea20000000800 */
[----:B---3--:R-:W-:-:S03]  /*8170*/  FADD.FTZ R52, R52, R59 ;  /* 0x0000003b34347221 */ /* 0x008fc60000010000 */
[----:B------:R-:W3:Y:S01]  /*8180*/  LDS R62, [R84+0x3600] ;  /* 0x00360000543e7984 */ /* 0x000ee20000000800 */
[----:B----4-:R-:W-:-:S03]  /*8190*/  FADD.FTZ R2, RZ, R2 ;  /* 0x00000002ff027221 */ /* 0x010fc60000010000 */
[----:B------:R-:W4:Y:S01]  /*81a0*/  LDS R65, [R84+0x3800] ;  /* 0x0038000054417984 */ /* 0x000f220000000800 */
[----:B------:R-:W-:Y:S01]  /*81b0*/  FADD.FTZ R3, RZ, R3 ;  /* 0x00000003ff037221 */ /* 0x000fe20000010000 */
[----:B------:R-:W-:Y:S02]  /*81c0*/  FADD.FTZ R2, R2, R27 ;  /* 0x0000001b02027221 */ /* 0x000fe40000010000 */
[----:B------:R-:W4:Y:S01]  /*81d0*/  LDS R64, [R84+0x3a00] ;  /* 0x003a000054407984 */ /* 0x000f220000000800 */
[----:B------:R-:W-:-:S03]  /*81e0*/  FADD.FTZ R21, RZ, R21 ;  /* 0x00000015ff157221 */ /* 0x000fc60000010000 */
[----:B------:R-:W4:Y:S01]  /*81f0*/  LDS R66, [R84+0x3c00] ;  /* 0x003c000054427984 */ /* 0x000f220000000800 */
[----:B------:R-:W-:-:S03]  /*8200*/  FADD.FTZ R21, R21, R26 ;  /* 0x0000001a15157221 */ /* 0x000fc60000010000 */
[----:B------:R-:W4:Y:S01]  /*8210*/  LDS R67, [R84+0x3e00] ;  /* 0x003e000054437984 */ /* 0x000f220000000800 */
[----:B-1----:R-:W-:-:S03]  /*8220*/  FADD.FTZ R3, R3, R24 ;  /* 0x0000001803037221 */ /* 0x002fc60000010000 */
[----:B------:R-:W1:Y:S01]  /*8230*/  LDS R69, [R84+0x4000] ;  /* 0x0040000054457984 */ /* 0x000e620000000800 */
[----:B------:R-:W-:-:S03]  /*8240*/  FADD.FTZ R20, RZ, R20 ;  /* 0x00000014ff147221 */ /* 0x000fc60000010000 */
[----:B------:R-:W1:Y:S01]  /*8250*/  LDS R71, [R84+0x4200] ;  /* 0x0042000054477984 */ /* 0x000e620000000800 */
[----:B------:R-:W-:Y:S01]  /*8260*/  FADD.FTZ R20, R20, R53 ;  /* 0x0000003514147221 */ /* 0x000fe20000010000 */
[----:B------:R-:W-:Y:S02]  /*8270*/  FADD.FTZ R22, R22, R61 ;  /* 0x0000003d16167221 */ /* 0x000fe40000010000 */
[----:B------:R-:W1:Y:S01]  /*8280*/  LDS R68, [R84+0x4400] ;  /* 0x0044000054447984 */ /* 0x000e620000000800 */
[----:B------:R-:W-:-:S03]  /*8290*/  FADD.FTZ R23, R23, R58 ;  /* 0x0000003a17177221 */ /* 0x000fc60000010000 */
[----:B------:R-:W1:Y:S01]  /*82a0*/  LDS R70, [R84+0x4600] ;  /* 0x0046000054467984 */ /* 0x000e620000000800 */
[----:B0-----:R-:W-:-:S03]  /*82b0*/  FADD.FTZ R25, R25, R60 ;  /* 0x0000003c19197221 */ /* 0x001fc60000010000 */
[----:B------:R-:W0:Y:S01]  /*82c0*/  LDS R73, [R84+0x4800] ;  /* 0x0048000054497984 */ /* 0x000e220000000800 */
[----:B--2---:R-:W-:-:S03]  /*82d0*/  FADD.FTZ R2, R2, R63 ;  /* 0x0000003f02027221 */ /* 0x004fc60000010000 */
[----:B------:R-:W-:Y:S01]  /*82e0*/  LDS R72, [R84+0x4a00] ;  /* 0x004a000054487984 */ /* 0x000fe20000000800 */
        /* <DEDUP_REMOVED lines=8> */
[----:B-1----:R-:W-:Y:S01]  /*8370*/  FADD.FTZ R69, R52, R69 ;  /* 0x0000004534457221 */ /* 0x002fe20000010000 */
[----:B------:R-:W-:Y:S01]  /*8380*/  FADD.FTZ R71, R22, R71 ;  /* 0x0000004716477221 */ /* 0x000fe20000010000 */
[----:B------:R-:W-:Y:S01]  /*8390*/  FADD.FTZ R23, R23, R68 ;  /* 0x0000004417177221 */ /* 0x000fe20000010000 */
[----:B------:R-:W-:Y:S01]  /*83a0*/  FADD.FTZ R25, R25, R70 ;  /* 0x0000004619197221 */ /* 0x000fe20000010000 */
[----:B------:R-:W-:Y:S01]  /*83b0*/  STS.128 [R0], R16 ;  /* 0x0000001000007388 */ /* 0x000fe20000000c00 */
[----:B0-----:R-:W-:-:S03]  /*83c0*/  FADD.FTZ R73, R2, R73 ;  /* 0x0000004902497221 */ /* 0x001fc60000010000 */
[----:B------:R-:W-:Y:S04]  /*83d0*/  STS.128 [R0+0x200], R12 ;  /* 0x0002000c00007388 */ /* 0x000fe80000000c00 */
[----:B------:R0:W-:Y:S01]  /*83e0*/  STS.128 [R0+0x400], R4 ;  /* 0x0004000400007388 */ /* 0x0001e20000000c00 */
[----:B--2---:R-:W-:-:S03]  /*83f0*/  FADD.FTZ R75, R20, R75 ;  /* 0x0000004b144b7221 */ /* 0x004fc60000010000 */
[----:B------:R-:W-:Y:S01]  /*8400*/  STS.128 [R0+0x600], R8 ;  /* 0x0006000800007388 */ /* 0x000fe20000000c00 */
[----:B---3--:R-:W-:-:S03]  /*8410*/  FADD.FTZ R21, R21, R74 ;  /* 0x0000004a15157221 */ /* 0x008fc60000010000 */
[----:B------:R-:W-:Y:S04]  /*8420*/  STS.128 [R0+0x800], R32 ;  /* 0x0008002000007388 */ /* 0x000fe80000000c00 */
[----:B------:R-:W-:Y:S04]  /*8430*/  STS.128 [R0+0xa00], R36 ;  /* 0x000a002400007388 */ /* 0x000fe80000000c00 */
[----:B------:R-:W-:Y:S01]  /*8440*/  STS.128 [R0+0xc00], R28 ;  /* 0x000c001c00007388 */ /* 0x000fe20000000c00 */
[----:B0-----:R-:W-:-:S03]  /*8450*/  FADD.FTZ R7, R3, R72 ;  /* 0x0000004803077221 */ /* 0x001fc60000010000 */
[----:B------:R-:W-:Y:S04]  /*8460*/  STS.128 [R0+0xe00], R40 ;  /* 0x000e002800007388 */ /* 0x000fe80000000c00 */
[----:B------:R-:W-:Y:S04]  /*8470*/  STS.128 [R0+0x1000], R44 ;  /* 0x0010002c00007388 */ /* 0x000fe80000000c00 */
[----:B------:R0:W-:Y:S01]  /*8480*/  STS.128 [R0+0x1200], R48 ;  /* 0x0012003000007388 */ /* 0x0001e20000000c00 */
[----:B------:R-:W-:Y:S08]  /*8490*/  BAR.SYNC.DEFER_BLOCKING 0x0 ;  /* 0x0000000000007b1d */ /* 0x000ff00000010000 */
[----:B0-----:R-:W0:Y:S01]  /*84a0*/  LDC R0, c[0x0][0x388] ;  /* 0x0000e200ff007b82 */ /* 0x001e220000000800 */
[----:B------:R-:W1:Y:S04]  /*84b0*/  LDS R4, [R84+0x200] ;  /* 0x0002000054047984 */ /* 0x000e680000000800 */
[----:B------:R-:W2:Y:S04]  /*84c0*/  LDS R11, [R84+0x1600] ;  /* 0x00160000540b7984 */ /* 0x000ea80000000800 */
[----:B------:R-:W3:Y:S04]  /*84d0*/  LDS R13, [R84+0x2a00] ;  /* 0x002a0000540d7984 */ /* 0x000ee80000000800 */
[----:B------:R-:W4:Y:S01]  /*84e0*/  LDS R5, [R84+0x400] ;  /* 0x0004000054057984 */ /* 0x000f220000000800 */
[----:B0-----:R-:W-:-:S03]  /*84f0*/  IMAD R3, R0, UR4, RZ ;  /* 0x0000000400037c24 */ /* 0x001fc6000f8e02ff */
[----:B------:R-:W0:Y:S04]  /*8500*/  LDS R6, [R84+0x1800] ;  /* 0x0018000054067984 */ /* 0x000e280000000800 */
[----:B------:R-:W0:Y:S04]  /*8510*/  LDS R12, [R84] ;  /* 0x00000000540c7984 */ /* 0x000e280000000800 */
[----:B------:R-:W0:Y:S04]  /*8520*/  LDS R10, [R84+0x2c00] ;  /* 0x002c0000540a7984 */ /* 0x000e280000000800 */
[----:B------:R-:W0:Y:S04]  /*8530*/  LDS R9, [R84+0x1400] ;  /* 0x0014000054097984 */ /* 0x000e280000000800 */
[----:B------:R-:W0:Y:S04]  /*8540*/  LDS R17, [R84+0x3e00] ;  /* 0x003e000054117984 */ /* 0x000e280000000800 */
[----:B------:R-:W0:Y:S04]  /*8550*/  LDS R8, [R84+0x2800] ;  /* 0x0028000054087984 */ /* 0x000e280000000800 */
        /* <DEDUP_REMOVED lines=9> */
[----:B0-----:R-:W-:Y:S01]  /*85f0*/  FADD.FTZ R5, R5, R6 ;  /* 0x0000000605057221 */ /* 0x001fe20000010000 */
[----:B------:R-:W-:Y:S02]  /*8600*/  FADD.FTZ R12, RZ, R12 ;  /* 0x0000000cff0c7221 */ /* 0x000fe40000010000 */
[----:B------:R-:W0:Y:S01]  /*8610*/  LDS R6, [R84+0x800] ;  /* 0x0008000054067984 */ /* 0x000e220000000800 */
[----:B------:R-:W-:Y:S01]  /*8620*/  FADD.FTZ R5, R5, R10 ;  /* 0x0000000a05057221 */ /* 0x000fe20000010000 */
[----:B------:R-:W-:Y:S02]  /*8630*/  IADD3 R10, P0, PT, R3, R86, RZ ;  /* 0x00000056030a7210 */ /* 0x000fe40007f1e0ff */
[----:B------:R-:W-:Y:S01]  /*8640*/  LDS R31, [R84+0x3000] ;  /* 0x00300000541f7984 */ /* 0x000fe20000000800 */
[----:B------:R-:W-:Y:S01]  /*8650*/  FADD.FTZ R9, R12, R9 ;  /* 0x000000090c097221 */ /* 0x000fe20000010000 */
[----:B------:R-:W-:-:S02]  /*8660*/  IADD3.X R3, PT, PT, RZ, RZ, RZ, P0, !PT ;  /* 0x000000ffff037210 */ /* 0x000fc400007fe4ff */
[----:B------:R-:W0:Y:S01]  /*8670*/  LDS R11, [R84+0x1000] ;  /* 0x00100000540b7984 */ /* 0x000e220000000800 */
[----:B------:R-:W-:Y:S01]  /*8680*/  FADD.FTZ R41, R4, R17 ;  /* 0x0000001104297221 */ /* 0x000fe20000010000 */
[C---:B------:R-:W-:Y:S02]  /*8690*/  SHF.L.U32 R4, R10.reuse, 0x2, RZ ;  /* 0x000000020a047819 */ /* 0x040fe400000006ff */
[----:B------:R-:W-:Y:S01]  /*86a0*/  LDS R17, [R84+0x1e00] ;  /* 0x001e000054117984 */ /* 0x000fe20000000800 */
[----:B------:R-:W-:Y:S01]  /*86b0*/  SHF.L.U64.HI R10, R10, 0x2, R3 ;  /* 0x000000020a0a7819 */ /* 0x000fe20000010203 */
[----:B------:R-:W-:Y:S01]  /*86c0*/  FADD.FTZ R8, R9, R8 ;  /* 0x0000000809087221 */ /* 0x000fe20000010000 */
[C---:B------:R-:W-:Y:S01]  /*86d0*/  IADD3 R2, P0, PT, R4.reuse, UR18, RZ ;  /* 0x0000001204027c10 */ /* 0x040fe2000ff1e0ff */
[----:B------:R-:W0:Y:S01]  /*86e0*/  LDS R9, [R84+0xc00] ;  /* 0x000c000054097984 */ /* 0x000e220000000800 */
[----:B------:R-:W-:Y:S01]  /*86f0*/  IADD3 R4, P1, PT, R4, UR16, RZ ;  /* 0x0000001004047c10 */ /* 0x000fe2000ff3e0ff */
[----:B------:R-:W-:Y:S01]  /*8700*/  FADD.FTZ R39, R8, R15 ;  /* 0x0000000f08277221 */ /* 0x000fe20000010000 */
[C---:B------:R-:W-:Y:S01]  /*8710*/  IADD3.X R3, PT, PT, R10.reuse, UR19, RZ, P0, !PT ;  /* 0x000000130a037c10 */ /* 0x040fe200087fe4ff */
[----:B------:R-:W0:Y:S01]  /*8720*/  LDS R8, [R84+0xa00] ;  /* 0x000a000054087984 */ /* 0x000e220000000800 */
[----:B-1----:R-:W-:Y:S01]  /*8730*/  FADD.FTZ R43, R5, R14 ;  /* 0x0000000e052b7221 */ /* 0x002fe20000010000 */
[----:B------:R-:W-:-:S02]  /*8740*/  IADD3.X R5, PT, PT, R10, UR17, RZ, P1, !PT ;  /* 0x000000110a057c10 */ /* 0x000fc40008ffe4ff */
        /* <DEDUP_REMOVED lines=9> */
[----:B------:R-:W0:Y:S04]  /*87e0*/  LDS R19, [R84+0x2200] ;  /* 0x0022000054137984 */ /* 0x000e280000000800 */
[----:B------:R-:W0:Y:S01]  /*87f0*/  LDS R12, [R84+0x1200] ;  /* 0x00120000540c7984 */ /* 0x000e220000000800 */
[----:B------:R-:W-:-:S03]  /*8800*/  FADD.FTZ R11, RZ, R11 ;  /* 0x0000000bff0b7221 */ /* 0x000fc60000010000 */
[----:B------:R-:W0:Y:S04]  /*8810*/  LDS R47, [R84+0x4400] ;  /* 0x00440000542f7984 */ /* 0x000e280000000800 */
[----:B------:R-:W0:Y:S01]  /*8820*/  LDS R18, [R84+0x3400] ;  /* 0x0034000054127984 */ /* 0x000e220000000800 */
[----:B------:R-:W-:-:S03]  /*8830*/  FADD.FTZ R9, RZ, R9 ;  /* 0x00000009ff097221 */ /* 0x000fc60000010000 */
[----:B------:R-:W0:Y:S01]  /*8840*/  LDS R16, [R84+0x2400] ;  /* 0x0024000054107984 */ /* 0x000e220000000800 */
[----:B------:R-:W-:-:S03]  /*8850*/  FADD.FTZ R8, RZ, R8 ;  /* 0x00000008ff087221 */ /* 0x000fc60000010000 */
[----:B------:R-:W0:Y:S01]  /*8860*/  LDS R49, [R84+0x4600] ;  /* 0x0046000054317984 */ /* 0x000e220000000800 */
[----:B-1----:R-:W-:Y:S01]  /*8870*/  FADD.FTZ R6, R6, R15 ;  /* 0x0000000f06067221 */ /* 0x002fe20000010000 */
[----:B------:R-:W-:Y:S02]  /*8880*/  FADD.FTZ R8, R8, R17 ;  /* 0x0000001108087221 */ /* 0x000fe40000010000 */
[----:B------:R-:W1:Y:S01]  /*8890*/  LDS R35, [R84+0x3600] ;  /* 0x0036000054237984 */ /* 0x000e620000000800 */
[----:B--2---:R-:W-:Y:S01]  /*88a0*/  FADD.FTZ R10, RZ, R10 ;  /* 0x0000000aff0a7221 */ /* 0x004fe20000010000 */
[----:B------:R-:W-:Y:S02]  /*88b0*/  FADD.FTZ R6, R6, R31 ;  /* 0x0000001f06067221 */ /* 0x000fe40000010000 */
        /* <DEDUP_REMOVED lines=45> */
.L_x_20351:
        /* <DEDUP_REMOVED lines=8> */
.L_x_20358:
[----:B------:R-:W-:Y:S05]  /*8c10*/  BSYNC B2 ;  /* 0x0000000000027941 */ /* 0x000fea0003800000 */
.L_x_20357:
        /* <DEDUP_REMOVED lines=10> */
.L_x_20359:
        /* <DEDUP_REMOVED lines=14> */
.L_x_20360:
        /* <DEDUP_REMOVED lines=14> */
.L_x_20361:
        /* <DEDUP_REMOVED lines=14> */
.L_x_20362:
        /* <DEDUP_REMOVED lines=14> */
.L_x_20363:
        /* <DEDUP_REMOVED lines=14> */
.L_x_20364:
        /* <DEDUP_REMOVED lines=14> */
.L_x_20365:
        /* <DEDUP_REMOVED lines=14> */
.L_x_20366:
[----:B------:R0:W-:Y:S04]  /*92e0*/  STL [R1+0xd4], R138 ;  /* 0x0000d48a01007387 */ /* 0x0001e80000100800 */
[----:B------:R0:W-:Y:S04]  /*92f0*/  STL [R1], R146 ;  /* 0x0000009201007387 */ /* 0x0001e80000100800 */
        /* <DEDUP_REMOVED lines=11> */
.L_x_20367:
[----:B------:R0:W-:Y:S04]  /*93b0*/  STL [R1+0x18], R152 ;  /* 0x0000189801007387 */ /* 0x0001e80000100800 */
[----:B------:R0:W-:Y:S04]  /*93c0*/  STL [R1+0x1c], R153 ;  /* 0x00001c9901007387 */ /* 0x0001e80000100800 */
[----:B------:R0:W-:Y:S04]  /*93d0*/  STL [R1+0x20], R154 ;  /* 0x0000209a01007387 */ /* 0x0001e80000100800 */
[----:B------:R0:W-:Y:S04]  /*93e0*/  STL [R1+0x24], R155 ;  /* 0x0000249b01007387 */ /* 0x0001e80000100800 */
[----:B------:R0:W-:Y:S01]  /*93f0*/  STL [R1+0x28], R172 ;  /* 0x000028ac01007387 */ /* 0x0001e20000100800 */
[----:B------:R-:W-:Y:S01]  /*9400*/  MOV R33, R42 ;  /* 0x0000002a00217202 */ /* 0x000fe20000000f00 */
[----:B------:R-:W-:Y:S06]  /*9410*/  BRA `(.L_x_20368) ;  /* 0xffffffb000c87947 */ /* 0x000fec000383ffff */
.L_x_20369:
        /* <DEDUP_REMOVED lines=14> */
.L_x_25513:


//--------------------- .text._ZN10layer_norm13ln_bwd_kernelINS_13Kernel_traitsI6__halfffffjLj1280ELj1ELj4ELj1ELj16ENS_18Kernel_traits_baseILj1280ES2_ffffjLj128EEEEELb0ELb0ELb1ELb0EEEvNS_9BwdParamsE --------------------------
	.section	.text._ZN10layer_norm13ln_bwd_kernelINS_13Kernel_traitsI6__halfffffjLj1280ELj1ELj4ELj1ELj16ENS_18Kernel_traits_baseILj1280ES2_ffffjLj128EEEEELb0ELb0ELb1ELb0EEEvNS_9BwdParamsE,"ax",@progbits
	.align	128
        .global         _ZN10layer_norm13ln_bwd_kernelINS_13Kernel_traitsI6__halfffffjLj1280ELj1ELj4ELj1ELj16ENS_18Kernel_traits_baseILj1280ES2_ffffjLj128EEEEELb0ELb0ELb1ELb0EEEvNS_9BwdParamsE
        .type           _ZN10layer_norm13ln_bwd_kernelINS_13Kernel_traitsI6__halfffffjLj1280ELj1ELj4ELj1ELj16ENS_18Kernel_traits_baseILj1280ES2_ffffjLj128EEEEELb0ELb0ELb1ELb0EEEvNS_9BwdParamsE,@function
        .size           _ZN10layer_norm13ln_bwd_kernelINS_13Kernel_traitsI6__halfffffjLj1280ELj1ELj4ELj1ELj16ENS_18Kernel_traits_baseILj1280ES2_ffffjLj128EEEEELb0ELb0ELb1ELb0EEEvNS_9BwdParamsE,(.L_x_25514 - _ZN10layer_norm13ln_bwd_kernelINS_13Kernel_traitsI6__halfffffjLj1280ELj1ELj4ELj1ELj16ENS_18Kernel_traits_baseILj1280ES2_ffffjLj128EEEEELb0ELb0ELb1ELb0EEEvNS_9BwdParamsE)
        .other          _ZN10layer_norm13ln_bwd_kernelINS_13Kernel_traitsI6__halfffffjLj1280ELj1ELj4ELj1ELj16ENS_18Kernel_traits_baseILj1280ES2_ffffjLj128EEEEELb0ELb0ELb1ELb0EEEvNS_9BwdParamsE,@"STO_CUDA_ENTRY STV_DEFAULT"
_ZN10layer_norm13ln_bwd_kernelINS_13Kernel_traitsI6__halfffffjLj1280ELj1ELj4ELj1ELj16ENS_18Kernel_traits_baseILj1280ES2_ffffjLj128EEEEELb0ELb0ELb1ELb0EEEvNS_9BwdParamsE:
.text._ZN10layer_norm13ln_bwd_kernelINS_13Kernel_traitsI6__halfffffjLj1280ELj1ELj4ELj1ELj16ENS_18Kernel_traits_baseILj1280ES2_ffffjLj128EEEEELb0ELb0ELb1ELb0EEEvNS_9BwdParamsE:
        /* <DEDUP_REMOVED lines=25> */
[----:B------:R-:W2:Y:S08]  /*0190*/  @P1 LDC.64 R2, c[0x0][0x3d0] ;  /* 0x0000f400ff021b82 */ /* 0x000eb00000000a00 */
[----:B------:R-:W3:Y:S08]  /*01a0*/  @P6 LDC.64 R6, c[0x0][0x3d0] ;  /* 0x0000f400ff066b82 */ /* 0x000ef00000000a00 */
[----:B------:R-:W4:Y:S08]  /*01b0*/  @P5 LDC.64 R28, c[0x0][0x3d0] ;  /* 0x0000f400ff1c5b82 */ /* 0x000f300000000a00 */
[----:B------:R-:W1:Y:S01]  /*01c0*/  @P0 LDC.64 R30, c[0x0][0x3d0] ;  /* 0x0000f400ff1e0b82 */ /* 0x000e620000000a00 */
[C---:B--2---:R-:W-:Y:S01]  /*01d0*/  @P1 IMAD.WIDE.U32 R2, R9.reuse, 0x8, R2 ;  /* 0x0000000809021825 */ /* 0x044fe200078e0002 */
[----:B------:R-:W-:-:S04]  /*01e0*/  @P1 LOP3.LUT R9, R9, 0x20, RZ, 0xfc, !PT ;  /* 0x0000002009091812 */ /* 0x000fc800078efcff */
[----:B------:R2:W5:Y:S02]  /*01f0*/  @P1 LDG.E.64 R4, desc[UR6][R2.64] ;  /* 0x0000000602041981 */ /* 0x000564000c1e1b00 */
[----:B------:R-:W0:Y:S01]  /*0200*/  @P4 LDC.64 R32, c[0x0][0x3d0] ;  /* 0x0000f400ff204b82 */ /* 0x000e220000000a00 */
[C---:B---3--:R-:W-:Y:S01]  /*0210*/  @P6 IMAD.WIDE.U32 R6, R9.reuse, 0x8, R6 ;  /* 0x0000000809066825 */ /* 0x048fe200078e0006 */
[C---:B------:R-:W-:Y:S02]  /*0220*/  ISETP.GE.U32.AND P1, PT, R8.reuse, 0x100, PT ;  /* 0x000001000800780c */ /* 0x040fe40003f26070 */
[----:B------:R-:W-:Y:S02]  /*0230*/  @P6 IADD3 R9, PT, PT, R9, 0x20, RZ ;  /* 0x0000002009096810 */ /* 0x000fe40007ffe0ff */
[----:B------:R3:W5:Y:S02]  /*0240*/  @P6 LDG.E.64 R10, desc[UR6][R6.64] ;  /* 0x00000006060a6981 */ /* 0x000764000c1e1b00 */
[----:B------:R-:W3:Y:S01]  /*0250*/  @P3 LDC.64 R34, c[0x0][0x3d0] ;  /* 0x0000f400ff223b82 */ /* 0x000ee20000000a00 */
[----:B----4-:R-:W-:Y:S01]  /*0260*/  @P5 IMAD.WIDE.U32 R28, R9, 0x8, R28 ;  /* 0x00000008091c5825 */ /* 0x010fe200078e001c */
[----:B------:R-:W-:-:S02]  /*0270*/  ISETP.GE.U32.AND P6, PT, R8, 0x120, PT ;  /* 0x000001200800780c */ /* 0x000fc40003fc6070 */
[----:B------:R-:W-:Y:S02]  /*0280*/  @P5 IADD3 R9, PT, PT, R9, 0x20, RZ ;  /* 0x0000002009095810 */ /* 0x000fe40007ffe0ff */
[----:B------:R-:W5:Y:S02]  /*0290*/  @P5 LDG.E.64 R12, desc[UR6][R28.64] ;  /* 0x000000061c0c5981 */ /* 0x000f64000c1e1b00 */
[----:B------:R-:W4:Y:S01]  /*02a0*/  @P2 LDC.64 R36, c[0x0][0x3d0] ;  /* 0x0000f400ff242b82 */ /* 0x000f220000000a00 */
[----:B------:R-:W-:Y:S01]  /*02b0*/  ISETP.GE.U32.AND P5, PT, R8, 0x140, PT ;  /* 0x000001400800780c */ /* 0x000fe20003fa6070 */
[C---:B-1----:R-:W-:Y:S01]  /*02c0*/  @P0 IMAD.WIDE.U32 R30, R9.reuse, 0x8, R30 ;  /* 0x00000008091e0825 */ /* 0x042fe200078e001e */
[----:B------:R-:W-:-:S04]  /*02d0*/  @P0 IADD3 R9, PT, PT, R9, 0x20, RZ ;  /* 0x0000002009090810 */ /* 0x000fc80007ffe0ff */
[----:B------:R-:W5:Y:S01]  /*02e0*/  @P0 LDG.E.64 R14, desc[UR6][R30.64] ;  /* 0x000000061e0e0981 */ /* 0x000f62000c1e1b00 */
[----:B------:R-:W1:Y:S01]  /*02f0*/  @P1 LDC.64 R38, c[0x0][0x3d0] ;  /* 0x0000f400ff261b82 */ /* 0x000e620000000a00 */
[C---:B0-----:R-:W-:Y:S01]  /*0300*/  @P4 IMAD.WIDE.U32 R32, R9.reuse, 0x8, R32 ;  /* 0x0000000809204825 */ /* 0x041fe200078e0020 */
[----:B------:R-:W-:-:S04]  /*0310*/  @P4 IADD3 R9, PT, PT, R9, 0x20, RZ ;  /* 0x0000002009094810 */ /* 0x000fc80007ffe0ff */
[----:B------:R-:W5:Y:S02]  /*0320*/  @P4 LDG.E.64 R16, desc[UR6][R32.64] ;  /* 0x0000000620104981 */ /* 0x000f64000c1e1b00 */
[----:B--2---:R-:W0:Y:S01]  /*0330*/  @P6 LDC.64 R2, c[0x0][0x3d0] ;  /* 0x0000f400ff026b82 */ /* 0x004e220000000a00 */
[C---:B---3--:R-:W-:Y:S01]  /*0340*/  @P3 IMAD.WIDE.U32 R34, R9.reuse, 0x8, R34 ;  /* 0x0000000809223825 */ /* 0x048fe200078e0022 */
[----:B------:R-:W-:-:S04]  /*0350*/  @P3 IADD3 R9, PT, PT, R9, 0x20, RZ ;  /* 0x0000002009093810 */ /* 0x000fc80007ffe0ff */
[----:B------:R-:W5:Y:S02]  /*0360*/  @P3 LDG.E.64 R18, desc[UR6][R34.64] ;  /* 0x0000000622123981 */ /* 0x000f64000c1e1b00 */
[----:B------:R-:W2:Y:S01]  /*0370*/  @P5 LDC.64 R40, c[0x0][0x3d0] ;  /* 0x0000f400ff285b82 */ /* 0x000ea20000000a00 */
[C---:B----4-:R-:W-:Y:S01]  /*0380*/  @P2 IMAD.WIDE.U32 R36, R9.reuse, 0x8, R36 ;  /* 0x0000000809242825 */ /* 0x050fe200078e0024 */
[----:B------:R-:W-:Y:S01]  /*0390*/  @P2 IADD3 R9, PT, PT, R9, 0x20, RZ ;  /* 0x0000002009092810 */ /* 0x000fe20007ffe0ff */
[----:B------:R-:W-:Y:S01]  /*03a0*/  BSSY B1, `(.L_x_20370) ;  /* 0x000083b000017945 */ /* 0x000fe20003800000 */
[----:B------:R-:W-:Y:S02]  /*03b0*/  CS2R R76, SRZ ;  /* 0x00000000004c7805 */ /* 0x000fe4000001ff00 */
[----:B------:R-:W-:Y:S01]  /*03c0*/  CS2R R78, SRZ ;  /* 0x00000000004e7805 */ /* 0x000fe2000001ff00 */
[----:B------:R-:W5:Y:S01]  /*03d0*/  @P2 LDG.E.64 R20, desc[UR6][R36.64] ;  /* 0x0000000624142981 */ /* 0x000f62000c1e1b00 */
[C---:B-1----:R-:W-:Y:S01]  /*03e0*/  @P1 IMAD.WIDE.U32 R38, R9.reuse, 0x8, R38 ;  /* 0x0000000809261825 */ /* 0x042fe200078e0026 */
[----:B------:R-:W-:Y:S01]  /*03f0*/  @P1 IADD3 R9, PT, PT, R9, 0x20, RZ ;  /* 0x0000002009091810 */ /* 0x000fe20007ffe0ff */
[----:B------:R-:W1:Y:S01]  /*0400*/  S2UR UR4, SR_CTAID.X ;  /* 0x00000000000479c3 */ /* 0x000e620000002500 */
[----:B------:R-:W-:-:S02]  /*0410*/  CS2R R42, SRZ ;  /* 0x00000000002a7805 */ /* 0x000fc4000001ff00 */
[----:B------:R-:W-:Y:S01]  /*0420*/  CS2R R44, SRZ ;  /* 0x00000000002c7805 */ /* 0x000fe2000001ff00 */
[----:B------:R-:W5:Y:S01]  /*0430*/  @P1 LDG.E.64 R22, desc[UR6][R38.64] ;  /* 0x0000000626161981 */ /* 0x000f62000c1e1b00 */
[C---:B0-----:R-:W-:Y:S01]  /*0440*/  @P6 IMAD.WIDE.U32 R6, R9.reuse, 0x8, R2 ;  /* 0x0000000809066825 */ /* 0x041fe200078e0002 */
[----:B------:R-:W-:-:S04]  /*0450*/  @P6 IADD3 R9, PT, PT, R9, 0x20, RZ ;  /* 0x0000002009096810 */ /* 0x000fc80007ffe0ff */
[----:B------:R0:W5:Y:S01]  /*0460*/  @P6 LDG.E.64 R24, desc[UR6][R6.64] ;  /* 0x0000000606186981 */ /* 0x000162000c1e1b00 */
[----:B--2---:R-:W-:-:S05]  /*0470*/  @P5 IMAD.WIDE.U32 R2, R9, 0x8, R40 ;  /* 0x0000000809025825 */ /* 0x004fca00078e0028 */
[----:B------:R2:W5:Y:S01]  /*0480*/  @P5 LDG.E.64 R26, desc[UR6][R2.64] ;  /* 0x00000006021a5981 */ /* 0x000562000c1e1b00 */
[----:B0-----:R-:W-:Y:S01]  /*0490*/  SHF.R.U32.HI R7, RZ, 0x5, R252 ;  /* 0x00000005ff077819 */ /* 0x001fe200000116fc */
        /* <DEDUP_REMOVED lines=39> */
[----:B--2---:R-:W-:Y:S06]  /*0710*/  @P0 BRA `(.L_x_20371) ;  /* 0x00000080000c0947 */ /* 0x004fec0003800000 */
        /* <DEDUP_REMOVED lines=99> */
[----:B------:R-:W-:-:S07]  /*0d50*/  PRMT R232, R22, 0x5410, R232 ;  /* 0x0000541016e87816 */ /* 0x000fce00000000e8 */
.L_x_20464:
[----:B0-----:R-:W0:Y:S08]  /*0d60*/  LDC.64 R2, c[0x0][0x3f8] ;  /* 0x0000fe00ff027b82 */ /* 0x001e300000000a00 */
[----:B------:R-:W1:Y:S08]  /*0d70*/  LDC.64 R4, c[0x0][0x3c8] ;  /* 0x0000f200ff047b82 */ /* 0x000e700000000a00 */
[----:B------:R-:W2:Y:S01]  /*0d80*/  LDC.64 R160, c[0x0][0x3f0] ;  /* 0x0000fc00ffa07b82 */ /* 0x000ea20000000a00 */
[----:B0-----:R-:W-:-:S05]  /*0d90*/  IMAD.WIDE R2, R7, 0x4, R2 ;  /* 0x0000000407027825 */ /* 0x001fca00078e0202 */
[----:B------:R1:W3:Y:S02]  /*0da0*/  LDG.E R6, desc[UR6][R2.64] ;  /* 0x0000000602067981 */ /* 0x0002e4000c1e1900 */
[----:B-1----:R-:W-:-:S04]  /*0db0*/  IMAD.WIDE R2, R7, 0x4, R4 ;  /* 0x0000000407027825 */ /* 0x002fc800078e0204 */
[----:B--2---:R-:W-:Y:S01]  /*0dc0*/  IMAD.WIDE R160, R7, 0x4, R160 ;  /* 0x0000000407a07825 */ /* 0x004fe200078e02a0 */
[----:B------:R0:W5:Y:S04]  /*0dd0*/  LDG.E R5, desc[UR6][R2.64] ;  /* 0x0000000602057981 */ /* 0x000168000c1e1900 */
        /* <DEDUP_REMOVED lines=18> */
[----:B0-----:R-:W-:-:S02]  /*0f00*/  SHF.R.S32.HI R2, RZ, 0x1f, R229 ;  /* 0x0000001fff027819 */ /* 0x001fc400000114e5 */
        /* <DEDUP_REMOVED lines=9> */
[-C--:B------:R-:W-:Y:S02]  /*0fa0*/  LEA.HI.SX32 R229, R229, R228.reuse, 0x1e ;  /* 0x000000e4e5e57211 */ /* 0x080fe400078ff2ff */
[----:B------:R-:W-:Y:S02]  /*0fb0*/  LEA.HI.SX32 R184, R184, R228, 0x1e ;  /* 0x000000e4b8b87211 */ /* 0x000fe400078ff2ff */
[----:B------:R-:W-:Y:S02]  /*0fc0*/  MOV R2, R229 ;  /* 0x000000e500027202 */ /* 0x000fe40000000f00 */
[----:B--2---:R-:W-:Y:S02]  /*0fd0*/  FSEL R3, R3, RZ, !P6 ;  /* 0x000000ff03037208 */ /* 0x004fe40007000000 */
[----:B------:R-:W-:Y:S01]  /*0fe0*/  ISETP.GE.U32.AND P6, PT, R8, 0xc0, PT ;  /* 0x000000c00800780c */ /* 0x000fe20003fc6070 */
[----:B------:R-:W-:-:S12]  /*0ff0*/  @!P0 BRA `(.L_x_20375) ;  /* 0x0000000000b48947 */ /* 0x000fd80003800000 */
[----:B------:R-:W0:Y:S01]  /*1000*/  LDC.64 R160, c[0x0][0x3a8] ;  /* 0x0000ea00ffa07b82 */ /* 0x000e220000000a00 */
[----:B------:R-:W-:-:S07]  /*1010*/  ISETP.NE.U32.AND P0, PT, RZ, UR10, PT ;  /* 0x0000000aff007c0c */ /* 0x000fce000bf05070 */
[----:B------:R-:W1:Y:S01]  /*1020*/  LDC.64 R164, c[0x0][0x428] ;  /* 0x00010a00ffa47b82 */ /* 0x000e620000000a00 */
[----:B------:R-:W-:-:S13]  /*1030*/  ISETP.NE.AND.EX P0, PT, RZ, UR11, PT, P0 ;  /* 0x0000000bff007c0c */ /* 0x000fda000bf05300 */
[----:B------:R-:W2:Y:S01]  /*1040*/  @P0 LDC.64 R230, c[0x0][0x438] ;  /* 0x00010e00ffe60b82 */ /* 0x000ea20000000a00 */
[----:B0-----:R-:W-:-:S06]  /*1050*/  IMAD.WIDE.U32 R160, R2, 0x10, R160 ;  /* 0x0000001002a07825 */ /* 0x001fcc00078e00a0 */
[----:B------:R-:W3:Y:S01]  /*1060*/  LDG.E.128 R160, desc[UR6][R160.64] ;  /* 0x00000006a0a07981 */ /* 0x000ee2000c1e1d00 */
[----:B-1----:R-:W-:-:S06]  /*1070*/  IMAD.WIDE.U32 R164, R184, 0x10, R164 ;  /* 0x00000010b8a47825 */ /* 0x002fcc00078e00a4 */
[----:B------:R-:W4:Y:S01]  /*1080*/  LDG.E.128 R164, desc[UR6][R164.64] ;  /* 0x00000006a4a47981 */ /* 0x000f22000c1e1d00 */
[----:B--2---:R-:W-:-:S05]  /*1090*/  @P0 IMAD.WIDE.U32 R230, R2, 0x10, R230 ;  /* 0x0000001002e60825 */ /* 0x004fca00078e00e6 */
[----:B------:R0:W5:Y:S01]  /*10a0*/  @P0 LDG.E.128 R112, desc[UR6][R230.64] ;  /* 0x00000006e6700981 */ /* 0x000162000c1e1d00 */
[--C-:B------:R-:W-:Y:S02]  /*10b0*/  HADD2.F32 R196, -RZ, R251.reuse.H1_H1 ;  /* 0x300000fbffc47230 */ /* 0x100fe40000004100 */
[----:B------:R-:W-:Y:S02]  /*10c0*/  HADD2.F32 R218, -RZ, R251.H0_H0 ;  /* 0x200000fbffda7230 */ /* 0x000fe40000004100 */
[--C-:B------:R-:W-:Y:S02]  /*10d0*/  HADD2.F32 R206, -RZ, R250.reuse.H1_H1 ;  /* 0x300000faffce7230 */ /* 0x100fe40000004100 */
[----:B------:R-:W-:Y:S01]  /*10e0*/  HADD2.F32 R195, -RZ, R250.H0_H0 ;  /* 0x200000faffc37230 */ /* 0x000fe20000004100 */
[----:B------:R-:W-:Y:S02]  /*10f0*/  IADD3 R184, PT, PT, R184, 0x20, RZ ;  /* 0x00000020b8b87810 */ /* 0x000fe40007ffe0ff */
[----:B------:R-:W-:Y:S01]  /*1100*/  IADD3 R2, PT, PT, R2, 0x20, RZ ;  /* 0x0000002002027810 */ /* 0x000fe20007ffe0ff */
[C---:B---3--:R-:W-:Y:S01]  /*1110*/  FADD.FTZ R0, -R3.reuse, R160 ;  /* 0x000000a003007221 */ /* 0x048fe20000010100 */
[----:B------:R-:W-:-:S03]  /*1120*/  FADD.FTZ R17, -R3, R161 ;  /* 0x000000a103117221 */ /* 0x000fc60000010100 */
[C---:B-----5:R-:W-:Y:S01]  /*1130*/  FMUL.FTZ R0, R5.reuse, R0 ;  /* 0x0000000005007220 */ /* 0x060fe20000410000 */
[----:B----4-:R-:W-:Y:S01]  /*1140*/  FMUL.FTZ R196, R164, R196 ;  /* 0x000000c4a4c47220 */ /* 0x010fe20000410000 */
[----:B------:R-:W-:Y:S01]  /*1150*/  FMUL.FTZ R17, R5, R17 ;  /* 0x0000001105117220 */ /* 0x000fe20000410000 */
[----:B------:R-:W-:Y:S01]  /*1160*/  FADD.FTZ R162, -R3, R162 ;  /* 0x000000a203a27221 */ /* 0x000fe20000010100 */
[----:B------:R-:W-:Y:S01]  /*1170*/  FMUL.FTZ R218, R165, R218 ;  /* 0x000000daa5da7220 */ /* 0x000fe20000410000 */
[----:B------:R-:W-:Y:S01]  /*1180*/  FADD.FTZ R160, RZ, R196 ;  /* 0x000000c4ffa07221 */ /* 0x000fe20000010000 */
[----:B------:R-:W-:Y:S01]  /*1190*/  FFMA.FTZ R161, R0, R196, RZ ;  /* 0x000000c400a17223 */ /* 0x000fe200000100ff */
        /* <DEDUP_REMOVED lines=19> */
.L_x_20375:
[----:B------:R-:W-:Y:S05]  /*12d0*/  BSYNC.RECONVERGENT B2 ;  /* 0x0000000000027941 */ /* 0x000fea0003800200 */
.L_x_20374:
[----:B------:R-:W-:Y:S01]  /*12e0*/  BSSY.RECONVERGENT B2, `(.L_x_20376) ;  /* 0x0000030000027945 */ /* 0x000fe20003800200 */
[----:B------:R-:W-:-:S03]  /*12f0*/  ISETP.GE.U32.AND P0, PT, R8, 0xe0, PT ;  /* 0x000000e00800780c */ /* 0x000fc60003f06070 */
[----:B------:R-:W-:Y:S10]  /*1300*/  @!P2 BRA `(.L_x_20377) ;  /* 0x0000000000b4a947 */ /* 0x000ff40003800000 */
        /* <DEDUP_REMOVED lines=45> */
.L_x_20377:
[----:B------:R-:W-:Y:S05]  /*15e0*/  BSYNC.RECONVERGENT B2 ;  /* 0x0000000000027941 */ /* 0x000fea0003800200 */
.L_x_20376:
        /* <DEDUP_REMOVED lines=48> */
.L_x_20379:
[----:B------:R-:W-:Y:S05]  /*18f0*/  BSYNC.RECONVERGENT B2 ;  /* 0x0000000000027941 */ /* 0x000fea0003800200 */
.L_x_20378:
        /* <DEDUP_REMOVED lines=48> */
.L_x_20381:
[----:B------:R-:W-:Y:S05]  /*1c00*/  BSYNC.RECONVERGENT B2 ;  /* 0x0000000000027941 */ /* 0x000fea0003800200 */
.L_x_20380:
        /* <DEDUP_REMOVED lines=48> */
.L_x_20383:
[----:B------:R-:W-:Y:S05]  /*1f10*/  BSYNC.RECONVERGENT B2 ;  /* 0x0000000000027941 */ /* 0x000fea0003800200 */
.L_x_20382:
        /* <DEDUP_REMOVED lines=14> */
[----:B------:R-:W-:Y:S01]  /*2000*/  HADD2.F32 R213, -RZ, R241.H0_H0 ;  /* 0x200000f1ffd57230 */ /* 0x000fe20000004100 */
[----:B------:R-:W-:Y:S02]  /*2010*/  IADD3 R184, PT, PT, R184, 0x20, RZ ;  /* 0x00000020b8b87810 */ /* 0x000fe40007ffe0ff */
[----:B------:R-:W-:Y:S01]  /*2020*/  IADD3 R2, PT, PT, R2, 0x20, RZ ;  /* 0x0000002002027810 */ /* 0x000fe20007ffe0ff */
[C---:B---3--:R-:W-:Y:S01]  /*2030*/  FADD.FTZ R13, -R3.reuse, R28 ;  /* 0x0000001c030d7221 */ /* 0x048fe20000010100 */
[----:B------:R-:W-:Y:S01]  /*2040*/  FADD.FTZ R22, -R3, R29 ;  /* 0x0000001d03167221 */ /* 0x000fe20000010100 */
[--C-:B------:R-:W-:Y:S02]  /*2050*/  HADD2.F32 R29, -RZ, R240.reuse.H1_H1 ;  /* 0x300000f0ff1d7230 */ /* 0x100fe40000004100 */
[----:B-----5:R-:W-:Y:S01]  /*2060*/  FMUL.FTZ R13, R5, R13 ;  /* 0x0000000d050d7220 */ /* 0x020fe20000410000 */
[C---:B------:R-:W-:Y:S01]  /*2070*/  FADD.FTZ R28, -R3.reuse, R30 ;  /* 0x0000001e031c7221 */ /* 0x040fe20000010100 */
[----:B------:R-:W-:Y:S01]  /*2080*/  FADD.FTZ R30, -R3, R31 ;  /* 0x0000001f031e7221 */ /* 0x000fe20000010100 */
[----:B----4-:R-:W-:Y:S01]  /*2090*/  FMUL.FTZ R222, R160, R222 ;  /* 0x000000dea0de7220 */ /* 0x010fe20000410000 */
        /* <DEDUP_REMOVED lines=8> */
[----:B------:R-:W-:-:S02]  /*2120*/  HADD2.F32 R30, -RZ, R240.H0_H0 ;  /* 0x200000f0ff1e7230 */ /* 0x000fc40000004100 */
[----:B------:R-:W-:Y:S01]  /*2130*/  FMUL.FTZ R28, R5, R28 ;  /* 0x0000001c051c7220 */ /* 0x000fe20000410000 */
        /* <DEDUP_REMOVED lines=13> */
.L_x_20385:
[----:B------:R-:W-:Y:S05]  /*2210*/  BSYNC.RECONVERGENT B2 ;  /* 0x0000000000027941 */ /* 0x000fea0003800200 */
.L_x_20384:
        /* <DEDUP_REMOVED lines=47> */
.L_x_20387:
[----:B------:R-:W-:Y:S05]  /*2510*/  BSYNC.RECONVERGENT B2 ;  /* 0x0000000000027941 */ /* 0x000fea0003800200 */
.L_x_20386:
        /* <DEDUP_REMOVED lines=47> */
.L_x_20389:
[----:B------:R-:W-:Y:S05]  /*2810*/  BSYNC.RECONVERGENT B2 ;  /* 0x0000000000027941 */ /* 0x000fea0003800200 */
.L_x_20388:
        /* <DEDUP_REMOVED lines=47> */
.L_x_20391:
[----:B------:R-:W-:Y:S05]  /*2b10*/  BSYNC.RECONVERGENT B2 ;  /* 0x0000000000027941 */ /* 0x000fea0003800200 */
.L_x_20390:
[----:B------:R-:W-:Y:S05]  /*2b20*/  @!P4 BRA `(.L_x_20392) ;  /* 0x0000000400a0c947 */ /* 0x000fea0003800000 */
[----:B------:R-:W0:Y:S01]  /*2b30*/  LDC.64 R160, c[0x0][0x3a8] ;  /* 0x0000ea00ffa07b82 */ /* 0x000e220000000a00 */
[----:B------:R-:W-:-:S07]  /*2b40*/  ISETP.NE.U32.AND P0, PT, RZ, UR10, PT ;  /* 0x0000000aff007c0c */ /* 0x000fce000bf05070 */
[----:B------:R-:W1:Y:S01]  /*2b50*/  LDC.64 R164, c[0x0][0x428] ;  /* 0x00010a00ffa47b82 */ /* 0x000e620000000a00 */
[----:B0-----:R-:W-:-:S06]  /*2b60*/  IMAD.WIDE.U32 R160, R2, 0x10, R160 ;  /* 0x0000001002a07825 */ /* 0x001fcc00078e00a0 */
[----:B------:R-:W2:Y:S01]  /*2b70*/  LDG.E.128 R160, desc[UR6][R160.64] ;  /* 0x00000006a0a07981 */ /* 0x000ea2000c1e1d00 */
[----:B-1----:R-:W-:-:S06]  /*2b80*/  IMAD.WIDE.U32 R164, R184, 0x10, R164 ;  /* 0x00000010b8a47825 */ /* 0x002fcc00078e00a4 */
[----:B------:R-:W3:Y:S01]  /*2b90*/  LDG.E.128 R164, desc[UR6][R164.64] ;  /* 0x00000006a4a47981 */ /* 0x000ee2000c1e1d00 */
[----:B------:R-:W-:-:S13]  /*2ba0*/  ISETP.NE.AND.EX P0, PT, RZ, UR11, PT, P0 ;  /* 0x0000000bff007c0c */ /* 0x000fda000bf05300 */
[----:B------:R-:W0:Y:S01]  /*2bb0*/  @P0 LDC.64 R174, c[0x0][0x438] ;  /* 0x00010e00ffae0b82 */ /* 0x000e220000000a00 */
[--C-:B------:R-:W-:Y:S02]  /*2bc0*/  HADD2.F32 R209, -RZ, R233.reuse.H1_H1 ;  /* 0x300000e9ffd17230 */ /* 0x100fe40000004100 */
[----:B------:R-:W-:Y:S02]  /*2bd0*/  HADD2.F32 R208, -RZ, R233.H0_H0 ;  /* 0x200000e9ffd07230 */ /* 0x000fe40000004100 */
[--C-:B------:R-:W-:Y:S02]  /*2be0*/  HADD2.F32 R198, -RZ, R232.reuse.H1_H1 ;  /* 0x300000e8ffc67230 */ /* 0x100fe40000004100 */
[----:B------:R-:W-:Y:S02]  /*2bf0*/  HADD2.F32 R190, -RZ, R232.H0_H0 ;  /* 0x200000e8ffbe7230 */ /* 0x000fe40000004100 */
[----:B0-----:R-:W-:-:S05]  /*2c00*/  @P0 IMAD.WIDE.U32 R174, R2, 0x10, R174 ;  /* 0x0000001002ae0825 */ /* 0x001fca00078e00ae */
[----:B------:R0:W5:Y:S01]  /*2c10*/  @P0 LDG.E.128 R152, desc[UR6][R174.64] ;  /* 0x00000006ae980981 */ /* 0x000162000c1e1d00 */
[C---:B--2---:R-:W-:Y:S01]  /*2c20*/  FADD.FTZ R160, -R3.reuse, R160 ;  /* 0x000000a003a07221 */ /* 0x044fe20000010100 */
[----:B------:R-:W-:-:S03]  /*2c30*/  FADD.FTZ R161, -R3, R161 ;  /* 0x000000a103a17221 */ /* 0x000fc60000010100 */
[----:B-----5:R-:W-:Y:S01]  /*2c40*/  FMUL.FTZ R207, R5, R160 ;  /* 0x000000a005cf7220 */ /* 0x020fe20000410000 */
[----:B---3--:R-:W-:Y:S01]  /*2c50*/  FMUL.FTZ R209, R164, R209 ;  /* 0x000000d1a4d17220 */ /* 0x008fe20000410000 */
[----:B------:R-:W-:Y:S01]  /*2c60*/  FADD.FTZ R162, -R3, R162 ;  /* 0x000000a203a27221 */ /* 0x000fe20000010100 */
[----:B------:R-:W-:Y:S01]  /*2c70*/  FMUL.FTZ R197, R5, R161 ;  /* 0x000000a105c57220 */ /* 0x000fe20000410000 */
[----:B------:R-:W-:Y:S01]  /*2c80*/  FMUL.FTZ R208, R165, R208 ;  /* 0x000000d0a5d07220 */ /* 0x000fe20000410000 */
[----:B------:R-:W-:Y:S01]  /*2c90*/  FADD.FTZ R2, R186, R209 ;  /* 0x000000d1ba027221 */ /* 0x000fe20000010000 */
[----:B------:R-:W-:Y:S01]  /*2ca0*/  FFMA.FTZ R185, R207, R209, R185 ;  /* 0x000000d1cfb97223 */ /* 0x000fe200000100b9 */
[----:B------:R-:W-:Y:S01]  /*2cb0*/  FADD.FTZ R163, -R3, R163 ;  /* 0x000000a303a37221 */ /* 0x000fe20000010100 */
        /* <DEDUP_REMOVED lines=19> */
.L_x_20373:
        /* <DEDUP_REMOVED lines=14> */
[----:B------:R-:W0:Y:S08]  /*2ed0*/  @P2 LDC.64 R2, c[0x0][0x438] ;  /* 0x00010e00ff022b82 */ /* 0x000e300000000a00 */
[----:B------:R-:W1:Y:S01]  /*2ee0*/  @P3 LDC.64 R162, c[0x0][0x438] ;  /* 0x00010e00ffa23b82 */ /* 0x000e620000000a00 */
[----:B------:R-:W-:-:S07]  /*2ef0*/  ISETP.GE.U32.AND P0, PT, R8, 0x80, PT ;  /* 0x000000800800780c */ /* 0x000fce0003f06070 */
[----:B------:R-:W2:Y:S01]  /*2f00*/  @P4 LDC.64 R160, c[0x0][0x438] ;  /* 0x00010e00ffa04b82 */ /* 0x000ea20000000a00 */
[----:B------:R-:W-:Y:S01]  /*2f10*/  ISETP.GE.U32.AND P5, PT, R8, 0xa0, PT ;  /* 0x000000a00800780c */ /* 0x000fe20003fa6070 */
[C---:B0-----:R-:W-:Y:S01]  /*2f20*/  @P2 IMAD.WIDE.U32 R2, R164.reuse, 0x10, R2 ;  /* 0x00000010a4022825 */ /* 0x041fe200078e0002 */
[----:B------:R-:W-:-:S04]  /*2f30*/  @P2 IADD3 R164, PT, PT, R164, 0x20, RZ ;  /* 0x00000020a4a42810 */ /* 0x000fc80007ffe0ff */
[----:B------:R1:W5:Y:S02]  /*2f40*/  @P2 LDG.E.128 R112, desc[UR6][R2.64] ;  /* 0x0000000602702981 */ /* 0x000364000c1e1d00 */
[C---:B-1----:R-:W-:Y:S02]  /*2f50*/  @P3 IMAD.WIDE.U32 R2, R164.reuse, 0x10, R162 ;  /* 0x00000010a4023825 */ /* 0x042fe400078e00a2 */
[----:B------:R-:W0:Y:S01]  /*2f60*/  @P0 LDC.64 R162, c[0x0][0x438] ;  /* 0x00010e00ffa20b82 */ /* 0x000e220000000a00 */
[----:B------:R-:W-:Y:S02]  /*2f70*/  @P3 IADD3 R164, PT, PT, R164, 0x20, RZ ;  /* 0x00000020a4a43810 */ /* 0x000fe40007ffe0ff */
[----:B------:R2:W5:Y:S01]  /*2f80*/  @P3 LDG.E.128 R32, desc[UR6][R2.64] ;  /* 0x0000000602203981 */ /* 0x000562000c1e1d00 */
[----:B------:R-:W-:Y:S02]  /*2f90*/  ISETP.GE.U32.AND P3, PT, R8, 0xc0, PT ;  /* 0x000000c00800780c */ /* 0x000fe40003f66070 */
[----:B--2---:R-:W-:-:S02]  /*2fa0*/  @P4 IMAD.WIDE.U32 R2, R164, 0x10, R160 ;  /* 0x00000010a4024825 */ /* 0x004fc400078e00a0 */
[----:B------:R-:W1:Y:S01]  /*2fb0*/  @P5 LDC.64 R160, c[0x0][0x438] ;  /* 0x00010e00ffa05b82 */ /* 0x000e620000000a00 */
[----:B------:R-:W-:Y:S02]  /*2fc0*/  @P4 IADD3 R164, PT, PT, R164, 0x20, RZ ;  /* 0x00000020a4a44810 */ /* 0x000fe40007ffe0ff */
[----:B------:R0:W5:Y:S01]  /*2fd0*/  @P4 LDG.E.128 R124, desc[UR6][R2.64] ;  /* 0x00000006027c4981 */ /* 0x000162000c1e1d00 */
[----:B------:R-:W-:Y:S02]  /*2fe0*/  ISETP.GE.U32.AND P2, PT, R8, 0xe0, PT ;  /* 0x000000e00800780c */ /* 0x000fe40003f46070 */
[----:B0-----:R-:W-:-:S03]  /*2ff0*/  @P0 IMAD.WIDE.U32 R2, R164, 0x10, R162 ;  /* 0x00000010a4020825 */ /* 0x001fc600078e00a2 */
[----:B------:R-:W0:Y:S01]  /*3000*/  @P3 LDC.64 R162, c[0x0][0x438] ;  /* 0x00010e00ffa23b82 */ /* 0x000e220000000a00 */
[----:B------:R-:W-:Y:S01]  /*3010*/  @P0 IADD3 R164, PT, PT, R164, 0x20, RZ ;  /* 0x00000020a4a40810 */ /* 0x000fe20007ffe0ff */
[----:B------:R1:W5:Y:S04]  /*3020*/  @P0 LDG.E.128 R128, desc[UR6][R2.64] ;  /* 0x0000000602800981 */ /* 0x000368000c1e1d00 */
[C---:B-1----:R-:W-:Y:S02]  /*3030*/  @P5 IMAD.WIDE.U32 R2, R164.reuse, 0x10, R160 ;  /* 0x00000010a4025825 */ /* 0x042fe400078e00a0 */
[----:B------:R-:W1:Y:S01]  /*3040*/  @P2 LDC.64 R160, c[0x0][0x438] ;  /* 0x00010e00ffa02b82 */ /* 0x000e620000000a00 */
[----:B------:R-:W-:Y:S02]  /*3050*/  @P5 IADD3 R164, PT, PT, R164, 0x20, RZ ;  /* 0x00000020a4a45810 */ /* 0x000fe40007ffe0ff */
[----:B------:R0:W5:Y:S01]  /*3060*/  @P5 LDG.E.128 R132, desc[UR6][R2.64] ;  /* 0x0000000602845981 */ /* 0x000162000c1e1d00 */
[----:B------:R-:W-:-:S02]  /*3070*/  ISETP.GE.U32.AND P0, PT, R8, 0x100, PT ;  /* 0x000001000800780c */ /* 0x000fc40003f06070 */
[C---:B0-----:R-:W-:Y:S01]  /*3080*/  @P3 IMAD.WIDE.U32 R2, R164.reuse, 0x10, R162 ;  /* 0x00000010a4023825 */ /* 0x041fe200078e00a2 */
[----:B------:R-:W-:-:S04]  /*3090*/  @P3 IADD3 R164, PT, PT, R164, 0x20, RZ ;  /* 0x00000020a4a43810 */ /* 0x000fc80007ffe0ff */
[----:B------:R1:W5:Y:S01]  /*30a0*/  @P3 LDG.E.128 R136, desc[UR6][R2.64] ;  /* 0x0000000602883981 */ /* 0x000362000c1e1d00 */
[C---:B------:R-:W-:Y:S02]  /*30b0*/  ISETP.GE.U32.AND P3, PT, R8.reuse, 0x120, PT ;  /* 0x000001200800780c */ /* 0x040fe40003f66070 */
[----:B------:R-:W-:Y:S01]  /*30c0*/  ISETP.GE.U32.AND P4, PT, R8, 0x140, PT ;  /* 0x000001400800780c */ /* 0x000fe20003f86070 */
[C---:B-1----:R-:W-:Y:S02]  /*30d0*/  @P2 IMAD.WIDE.U32 R2, R164.reuse, 0x10, R160 ;  /* 0x00000010a4022825 */ /* 0x042fe400078e00a0 */
[----:B------:R-:W0:Y:S03]  /*30e0*/  @P0 LDC.64 R160, c[0x0][0x438] ;  /* 0x00010e00ffa00b82 */ /* 0x000e260000000a00 */
[----:B------:R1:W5:Y:S01]  /*30f0*/  @P2 LDG.E.128 R140, desc[UR6][R2.64] ;  /* 0x00000006028c2981 */ /* 0x000362000c1e1d00 */
[----:B------:R-:W-:-:S06]  /*3100*/  @P2 IADD3 R164, PT, PT, R164, 0x20, RZ ;  /* 0x00000020a4a42810 */ /* 0x000fcc0007ffe0ff */
[----:B------:R-:W2:Y:S08]  /*3110*/  @P4 LDC.64 R162, c[0x0][0x438] ;  /* 0x00010e00ffa24b82 */ /* 0x000eb00000000a00 */
[----:B-1----:R-:W1:Y:S01]  /*3120*/  @P3 LDC.64 R2, c[0x0][0x438] ;  /* 0x00010e00ff023b82 */ /* 0x002e620000000a00 */
[C---:B0-----:R-:W-:Y:S01]  /*3130*/  @P0 IMAD.WIDE.U32 R160, R164.reuse, 0x10, R160 ;  /* 0x00000010a4a00825 */ /* 0x041fe200078e00a0 */
[----:B------:R-:W-:-:S04]  /*3140*/  @P0 IADD3 R164, PT, PT, R164, 0x20, RZ ;  /* 0x00000020a4a40810 */ /* 0x000fc80007ffe0ff */
[----:B------:R0:W5:Y:S01]  /*3150*/  @P0 LDG.E.128 R144, desc[UR6][R160.64] ;  /* 0x00000006a0900981 */ /* 0x000162000c1e1d00 */
[C---:B-1----:R-:W-:Y:S01]  /*3160*/  @P3 IMAD.WIDE.U32 R2, R164.reuse, 0x10, R2 ;  /* 0x00000010a4023825 */ /* 0x042fe200078e0002 */
[----:B------:R-:W-:-:S04]  /*3170*/  @P3 IADD3 R164, PT, PT, R164, 0x20, RZ ;  /* 0x00000020a4a43810 */ /* 0x000fc80007ffe0ff */
[----:B------:R0:W5:Y:S01]  /*3180*/  @P3 LDG.E.128 R148, desc[UR6][R2.64] ;  /* 0x0000000602943981 */ /* 0x000162000c1e1d00 */
[----:B--2---:R-:W-:-:S05]  /*3190*/  @P4 IMAD.WIDE.U32 R162, R164, 0x10, R162 ;  /* 0x00000010a4a24825 */ /* 0x004fca00078e00a2 */
[----:B------:R0:W5:Y:S02]  /*31a0*/  @P4 LDG.E.128 R152, desc[UR6][R162.64] ;  /* 0x00000006a2984981 */ /* 0x000164000c1e1d00 */
.L_x_20392:
[----:B------:R-:W-:Y:S05]  /*31b0*/  BSYNC.RECONVERGENT B0 ;  /* 0x0000000000007941 */ /* 0x000fea0003800200 */
.L_x_20372:
        /* <DEDUP_REMOVED lines=21> */
.L_x_20476:
        /* <DEDUP_REMOVED lines=24> */
[----:B------:R-:W1:Y:S01]  /*3490*/  LDC R166, c[0x0][0x40c] ;  /* 0x00010300ffa67b82 */ /* 0x000e620000000800 */
[-CC-:B------:R-:W-:Y:S01]  /*34a0*/  FFMA.FTZ R163, R0, R162.reuse, R161.reuse ;  /* 0x000000a200a37223 */ /* 0x180fe200000100a1 */
[-CC-:B------:R-:W-:Y:S01]  /*34b0*/  FFMA.FTZ R164, R17, R162.reuse, R161.reuse ;  /* 0x000000a211a47223 */ /* 0x180fe200000100a1 */
[----:B------:R-:W-:Y:S01]  /*34c0*/  FFMA.FTZ R165, R172, R162, R161 ;  /* 0x000000a2aca57223 */ /* 0x000fe200000100a1 */
[----:B------:R-:W-:Y:S01]  /*34d0*/  ISETP.GT.AND P3, PT, R6, RZ, PT ;  /* 0x000000ff0600720c */ /* 0x000fe20003f64270 */
[----:B------:R-:W-:Y:S01]  /*34e0*/  FADD.FTZ R163, R196, -R163 ;  /* 0x800000a3c4a37221 */ /* 0x000fe20000010000 */
[----:B------:R-:W-:Y:S01]  /*34f0*/  FADD.FTZ R164, R218, -R164 ;  /* 0x800000a4daa47221 */ /* 0x000fe20000010000 */
[----:B------:R-:W-:Y:S01]  /*3500*/  FADD.FTZ R165, R206, -R165 ;  /* 0x800000a5cea57221 */ /* 0x000fe20000010000 */
[----:B------:R-:W-:Y:S01]  /*3510*/  ISETP.GT.AND P0, PT, R4, RZ, PT ;  /* 0x000000ff0400720c */ /* 0x000fe20003f04270 */
[C---:B------:R-:W-:Y:S01]  /*3520*/  FMUL.FTZ R163, R5.reuse, R163 ;  /* 0x000000a305a37220 */ /* 0x040fe20000410000 */
[C---:B------:R-:W-:Y:S01]  /*3530*/  FMUL.FTZ R164, R5.reuse, R164 ;  /* 0x000000a405a47220 */ /* 0x040fe20000410000 */
[----:B------:R-:W-:-:S03]  /*3540*/  FMUL.FTZ R165, R5, R165 ;  /* 0x000000a505a57220 */ /* 0x000fc60000410000 */
[----:B------:R-:W-:Y:S02]  /*3550*/  FSEL R163, R163, RZ, P3 ;  /* 0x000000ffa3a37208 */ /* 0x000fe40001800000 */
[----:B------:R-:W-:Y:S02]  /*3560*/  FSEL R164, R164, RZ, P3 ;  /* 0x000000ffa4a47208 */ /* 0x000fe40001800000 */
[----:B------:R-:W-:Y:S01]  /*3570*/  FSEL R165, R165, RZ, P3 ;  /* 0x000000ffa5a57208 */ /* 0x000fe20001800000 */
[-C--:B-1----:R-:W-:Y:S02]  /*3580*/  FMUL.FTZ R163, R163, R166.reuse ;  /* 0x000000a6a3a37220 */ /* 0x082fe40000410000 */
[-C--:B------:R-:W-:Y:S02]  /*3590*/  FMUL.FTZ R164, R164, R166.reuse ;  /* 0x000000a6a4a47220 */ /* 0x080fe40000410000 */
[----:B------:R-:W-:Y:S01]  /*35a0*/  FMUL.FTZ R165, R165, R166 ;  /* 0x000000a6a5a57220 */ /* 0x000fe20000410000 */
[----:B------:R-:W-:-:S02]  /*35b0*/  SEL R156, R163, R156, P0 ;  /* 0x0000009ca39c7207 */ /* 0x000fc40000000000 */
[----:B------:R-:W-:Y:S02]  /*35c0*/  SEL R157, R164, R157, P0 ;  /* 0x0000009da49d7207 */ /* 0x000fe40000000000 */
[----:B------:R-:W-:Y:S01]  /*35d0*/  SEL R158, R165, R158, P0 ;  /* 0x0000009ea59e7207 */ /* 0x000fe20000000000 */
[----:B------:R-:W-:Y:S06]  /*35e0*/  @!P2 BRA `(.L_x_20399) ;  /* 0x000000040068a947 */ /* 0x000fec0003800000 */
[----:B------:R-:W-:-:S04]  /*35f0*/  FFMA.FTZ R159, R183, R162, R161 ;  /* 0x000000a2b79f7223 */ /* 0x000fc800000100a1 */
[----:B------:R-:W-:-:S04]  /*3600*/  FADD.FTZ R159, R195, -R159 ;  /* 0x8000009fc39f7221 */ /* 0x000fc80000010000 */
[----:B------:R-:W-:-:S05]  /*3610*/  FMUL.FTZ R159, R5, R159 ;  /* 0x0000009f059f7220 */ /* 0x000fca0000410000 */
[----:B------:R-:W-:-:S05]  /*3620*/  FSEL R159, R159, RZ, P3 ;  /* 0x000000ff9f9f7208 */ /* 0x000fca0001800000 */
[----:B------:R-:W-:Y:S01]  /*3630*/  FMUL.FTZ R159, R159, R166 ;  /* 0x000000a69f9f7220 */ /* 0x000fe20000410000 */
[----:B------:R-:W-:Y:S06]  /*3640*/  BRA `(.L_x_20399) ;  /* 0x0000000400507947 */ /* 0x000fec0003800000 */
.L_x_20398:
[----:B------:R-:W1:Y:S01]  /*3650*/  LDC R165, c[0x0][0x40c] ;  /* 0x00010300ffa57b82 */ /* 0x000e620000000800 */
[-CC-:B------:R-:W-:Y:S01]  /*3660*/  FFMA.FTZ R120, R0, R162.reuse, R161.reuse ;  /* 0x000000a200787223 */ /* 0x180fe200000100a1 */
[-CC-:B------:R-:W-:Y:S01]  /*3670*/  FFMA.FTZ R121, R17, R162.reuse, R161.reuse ;  /* 0x000000a211797223 */ /* 0x180fe200000100a1 */
[-C--:B------:R-:W-:Y:S01]  /*3680*/  FFMA.FTZ R122, R172, R162.reuse, R161 ;  /* 0x000000a2ac7a7223 */ /* 0x080fe200000100a1 */
[----:B------:R-:W-:Y:S01]  /*3690*/  ISETP.GT.AND P3, PT, R6, RZ, PT ;  /* 0x000000ff0600720c */ /* 0x000fe20003f64270 */
[----:B------:R-:W-:Y:S01]  /*36a0*/  FADD.FTZ R120, R196, -R120 ;  /* 0x80000078c4787221 */ /* 0x000fe20000010000 */
[----:B------:R-:W-:Y:S01]  /*36b0*/  FADD.FTZ R121, R218, -R121 ;  /* 0x80000079da797221 */ /* 0x000fe20000010000 */
[----:B------:R-:W-:Y:S01]  /*36c0*/  FADD.FTZ R122, R206, -R122 ;  /* 0x8000007ace7a7221 */ /* 0x000fe20000010000 */
[----:B------:R-:W-:Y:S01]  /*36d0*/  FFMA.FTZ R123, R183, R162, R161 ;  /* 0x000000a2b77b7223 */ /* 0x000fe200000100a1 */
[C---:B------:R-:W-:Y:S01]  /*36e0*/  FMUL.FTZ R120, R5.reuse, R120 ;  /* 0x0000007805787220 */ /* 0x040fe20000410000 */
[C---:B------:R-:W-:Y:S01]  /*36f0*/  FMUL.FTZ R121, R5.reuse, R121 ;  /* 0x0000007905797220 */ /* 0x040fe20000410000 */
[----:B------:R-:W-:Y:S01]  /*3700*/  FMUL.FTZ R122, R5, R122 ;  /* 0x0000007a057a7220 */ /* 0x000fe20000410000 */
[----:B------:R-:W-:Y:S01]  /*3710*/  ISETP.GT.AND P0, PT, R4, RZ, PT ;  /* 0x000000ff0400720c */ /* 0x000fe20003f04270 */
[----:B------:R-:W-:Y:S01]  /*3720*/  FADD.FTZ R123, R195, -R123 ;  /* 0x8000007bc37b7221 */ /* 0x000fe20000010000 */
[----:B------:R-:W-:-:S02]  /*3730*/  FSEL R120, R120, RZ, P3 ;  /* 0x000000ff78787208 */ /* 0x000fc40001800000 */
[----:B------:R-:W-:Y:S01]  /*3740*/  FSEL R121, R121, RZ, P3 ;  /* 0x000000ff79797208 */ /* 0x000fe20001800000 */
[----:B------:R-:W-:Y:S01]  /*3750*/  FMUL.FTZ R123, R5, R123 ;  /* 0x0000007b057b7220 */ /* 0x000fe20000410000 */
[----:B------:R-:W-:-:S04]  /*3760*/  FSEL R122, R122, RZ, P3 ;  /* 0x000000ff7a7a7208 */ /* 0x000fc80001800000 */
[----:B------:R-:W-:Y:S01]  /*3770*/  FSEL R123, R123, RZ, P3 ;  /* 0x000000ff7b7b7208 */ /* 0x000fe20001800000 */
[-C--:B-1----:R-:W-:Y:S01]  /*3780*/  FMUL.FTZ R163, R120, R165.reuse ;  /* 0x000000a578a37220 */ /* 0x082fe20000410000 */
[----:B------:R-:W-:-:S04]  /*3790*/  FMUL.FTZ R164, R122, R165 ;  /* 0x000000a57aa47220 */ /* 0x000fc80000410000 */
[----:B------:R-:W-:Y:S01]  /*37a0*/  SEL R156, R163, R156, P0 ;  /* 0x0000009ca39c7207 */ /* 0x000fe20000000000 */
[----:B------:R-:W-:Y:S01]  /*37b0*/  FMUL.FTZ R163, R121, R165 ;  /* 0x000000a579a37220 */ /* 0x000fe20000410000 */
[----:B------:R-:W-:-:S04]  /*37c0*/  SEL R158, R164, R158, P0 ;  /* 0x0000009ea49e7207 */ /* 0x000fc80000000000 */
[----:B------:R-:W-:Y:S01]  /*37d0*/  SEL R157, R163, R157, P0 ;  /* 0x0000009da39d7207 */ /* 0x000fe20000000000 */
[----:B------:R-:W-:Y:S06]  /*37e0*/  @!P2 BRA `(.L_x_20399) ;  /* 0x0000000000e8a947 */ /* 0x000fec0003800000 */
[----:B------:R-:W-:Y:S01]  /*37f0*/  FMUL.FTZ R159, R123, R165 ;  /* 0x000000a57b9f7220 */ /* 0x000fe20000410000 */
[----:B------:R-:W-:Y:S06]  /*3800*/  BRA `(.L_x_20399) ;  /* 0x0000000000e07947 */ /* 0x000fec0003800000 */
.L_x_20397:
[----:B------:R-:W-:Y:S02]  /*3810*/  MOV R2, UR18 ;  /* 0x0000001200027c02 */ /* 0x000fe40008000f00 */
[----:B------:R-:W-:Y:S02]  /*3820*/  MOV R3, UR19 ;  /* 0x0000001300037c02 */ /* 0x000fe40008000f00 */
[----:B------:R-:W-:-:S04]  /*3830*/  ISETP.NE.U32.AND P0, PT, R2, RZ, PT ;  /* 0x000000ff0200720c */ /* 0x000fc80003f05070 */
[----:B------:R-:W-:-:S13]  /*3840*/  ISETP.NE.AND.EX P0, PT, R3, RZ, PT, P0 ;  /* 0x000000ff0300720c */ /* 0x000fda0003f05300 */
[----:B------:R-:W-:Y:S05]  /*3850*/  @P0 BRA `(.L_x_20400) ;  /* 0x00000000006c0947 */ /* 0x000fea0003800000 */
[----:B------:R-:W1:Y:S01]  /*3860*/  LDC R167, c[0x0][0x40c] ;  /* 0x00010300ffa77b82 */ /* 0x000e620000000800 */
[-CC-:B------:R-:W-:Y:S01]  /*3870*/  @P1 FFMA.FTZ R164, R0, R162.reuse, R161.reuse ;  /* 0x000000a200a41223 */ /* 0x180fe200000100a1 */
[----:B------:R-:W-:Y:S01]  /*3880*/  @P1 FFMA.FTZ R165, R17, R162, R161 ;  /* 0x000000a211a51223 */ /* 0x000fe200000100a1 */
[----:B------:R-:W-:Y:S02]  /*3890*/  MOV R163, R112 ;  /* 0x0000007000a37202 */ /* 0x000fe40000000f00 */
[----:B------:R-:W-:Y:S01]  /*38a0*/  @P1 FADD.FTZ R164, R196, -R164 ;  /* 0x800000a4c4a41221 */ /* 0x000fe20000010000 */
[----:B------:R-:W-:Y:S01]  /*38b0*/  @P1 FADD.FTZ R165, R218, -R165 ;  /* 0x800000a5daa51221 */ /* 0x000fe20000010000 */
[----:B------:R-:W-:Y:S02]  /*38c0*/  MOV R166, R114 ;  /* 0x0000007200a67202 */ /* 0x000fe40000000f00 */
[C---:B------:R-:W-:Y:S01]  /*38d0*/  @P1 FFMA.FTZ R163, R5.reuse, R164, R112 ;  /* 0x000000a405a31223 */ /* 0x040fe20000010070 */
[----:B------:R-:W-:Y:S01]  /*38e0*/  MOV R164, R113 ;  /* 0x0000007100a47202 */ /* 0x000fe20000000f00 */
[----:B------:R-:W-:Y:S01]  /*38f0*/  @P1 FFMA.FTZ R164, R5, R165, R113 ;  /* 0x000000a505a41223 */ /* 0x000fe20000010071 */
[----:B------:R-:W-:Y:S01]  /*3900*/  @P1 FFMA.FTZ R165, R172, R162, R161 ;  /* 0x000000a2aca51223 */ /* 0x000fe200000100a1 */
[----:B------:R-:W-:-:S03]  /*3910*/  ISETP.GT.AND P0, PT, R4, RZ, PT ;  /* 0x000000ff0400720c */ /* 0x000fc60003f04270 */
[----:B------:R-:W-:-:S04]  /*3920*/  @P1 FADD.FTZ R165, R206, -R165 ;  /* 0x800000a5cea51221 */ /* 0x000fc80000010000 */
[----:B------:R-:W-:Y:S01]  /*3930*/  @P1 FFMA.FTZ R166, R5, R165, R114 ;  /* 0x000000a505a61223 */ /* 0x000fe20000010072 */
[-C--:B-1----:R-:W-:Y:S01]  /*3940*/  FMUL.FTZ R163, R163, R167.reuse ;  /* 0x000000a7a3a37220 */ /* 0x082fe20000410000 */
[-C--:B------:R-:W-:Y:S02]  /*3950*/  FMUL.FTZ R164, R164, R167.reuse ;  /* 0x000000a7a4a47220 */ /* 0x080fe40000410000 */
[----:B------:R-:W-:Y:S02]  /*3960*/  FMUL.FTZ R165, R166, R167 ;  /* 0x000000a7a6a57220 */ /* 0x000fe40000410000 */
[----:B------:R-:W-:Y:S02]  /*3970*/  SEL R156, R163, R156, P0 ;  /* 0x0000009ca39c7207 */ /* 0x000fe40000000000 */
[----:B------:R-:W-:Y:S02]  /*3980*/  SEL R157, R164, R157, P0 ;  /* 0x0000009da49d7207 */ /* 0x000fe40000000000 */
[----:B------:R-:W-:Y:S01]  /*3990*/  SEL R158, R165, R158, P0 ;  /* 0x0000009ea59e7207 */ /* 0x000fe20000000000 */
[----:B------:R-:W-:Y:S06]  /*39a0*/  @!P2 BRA `(.L_x_20399) ;  /* 0x000000000078a947 */ /* 0x000fec0003800000 */
[----:B------:R-:W-:Y:S01]  /*39b0*/  @P1 FFMA.FTZ R159, R183, R162, R161 ;  /* 0x000000a2b79f1223 */ /* 0x000fe200000100a1 */
[----:B------:R-:W-:-:S03]  /*39c0*/  MOV R163, R115 ;  /* 0x0000007300a37202 */ /* 0x000fc60000000f00 */
[----:B------:R-:W-:-:S04]  /*39d0*/  @P1 FADD.FTZ R159, R195, -R159 ;  /* 0x8000009fc39f1221 */ /* 0x000fc80000010000 */
[----:B------:R-:W-:-:S04]  /*39e0*/  @P1 FFMA.FTZ R163, R5, R159, R115 ;  /* 0x0000009f05a31223 */ /* 0x000fc80000010073 */
[----:B------:R-:W-:Y:S01]  /*39f0*/  FMUL.FTZ R159, R163, R167 ;  /* 0x000000a7a39f7220 */ /* 0x000fe20000410000 */
[----:B------:R-:W-:Y:S06]  /*3a00*/  BRA `(.L_x_20399) ;  /* 0x0000000000607947 */ /* 0x000fec0003800000 */
.L_x_20400:
[-CC-:B------:R-:W-:Y:S01]  /*3a10*/  @P1 FFMA.FTZ R120, R183, R162.reuse, R161.reuse ;  /* 0x000000a2b7781223 */ /* 0x180fe200000100a1 */
[-CC-:B------:R-:W-:Y:S01]  /*3a20*/  @P1 FFMA.FTZ R121, R0, R162.reuse, R161.reuse ;  /* 0x000000a200791223 */ /* 0x180fe200000100a1 */
[----:B------:R-:W-:Y:S01]  /*3a30*/  MOV R123, R115 ;  /* 0x00000073007b7202 */ /* 0x000fe20000000f00 */
[----:B------:R-:W-:Y:S01]  /*3a40*/  @P1 FFMA.FTZ R163, R17, R162, R161 ;  /* 0x000000a211a31223 */ /* 0x000fe200000100a1 */
[----:B------:R-:W-:Y:S01]  /*3a50*/  @P1 FADD.FTZ R120, R195, -R120 ;  /* 0x80000078c3781221 */ /* 0x000fe20000010000 */
[----:B------:R-:W-:Y:S01]  /*3a60*/  @P1 FADD.FTZ R121, R196, -R121 ;  /* 0x80000079c4791221 */ /* 0x000fe20000010000 */
[----:B------:R-:W-:Y:S01]  /*3a70*/  MOV R122, R114 ;  /* 0x00000072007a7202 */ /* 0x000fe20000000f00 */
[----:B------:R-:W-:Y:S01]  /*3a80*/  @P1 FADD.FTZ R163, R218, -R163 ;  /* 0x800000a3daa31221 */ /* 0x000fe20000010000 */
[C---:B------:R-:W-:Y:S01]  /*3a90*/  @P1 FFMA.FTZ R123, R5.reuse, R120, R115 ;  /* 0x00000078057b1223 */ /* 0x040fe20000010073 */
[----:B------:R-:W-:Y:S01]  /*3aa0*/  MOV R120, R112 ;  /* 0x0000007000787202 */ /* 0x000fe20000000f00 */
[----:B------:R-:W-:Y:S01]  /*3ab0*/  @P1 FFMA.FTZ R120, R5, R121, R112 ;  /* 0x0000007905781223 */ /* 0x000fe20000010070 */
[----:B------:R-:W-:Y:S01]  /*3ac0*/  @P1 FFMA.FTZ R121, R172, R162, R161 ;  /* 0x000000a2ac791223 */ /* 0x000fe200000100a1 */
[----:B------:R-:W-:Y:S01]  /*3ad0*/  ISETP.GT.AND P0, PT, R4, RZ, PT ;  /* 0x000000ff0400720c */ /* 0x000fe20003f04270 */
[----:B------:R-:W-:Y:S01]  /*3ae0*/  @P2 FMUL.FTZ R159, R123, UR16 ;  /* 0x000000107b9f2c20 */ /* 0x000fe20008410000 */
[----:B------:R-:W-:Y:S01]  /*3af0*/  FMUL.FTZ R164, R120, UR16 ;  /* 0x0000001078a47c20 */ /* 0x000fe20008410000 */
[----:B------:R-:W-:-:S04]  /*3b00*/  @P1 FADD.FTZ R121, R206, -R121 ;  /* 0x80000079ce791221 */ /* 0x000fc80000010000 */
[C---:B------:R-:W-:Y:S01]  /*3b10*/  @P1 FFMA.FTZ R122, R5.reuse, R121, R114 ;  /* 0x00000079057a1223 */ /* 0x040fe20000010072 */
[----:B------:R-:W-:Y:S01]  /*3b20*/  MOV R121, R113 ;  /* 0x0000007100797202 */ /* 0x000fe20000000f00 */
[----:B------:R-:W-:Y:S01]  /*3b30*/  @P1 FFMA.FTZ R121, R5, R163, R113 ;  /* 0x000000a305791223 */ /* 0x000fe20000010071 */
[----:B------:R-:W-:Y:S01]  /*3b40*/  SEL R156, R164, R156, P0 ;  /* 0x0000009ca49c7207 */ /* 0x000fe20000000000 */
[----:B------:R-:W-:-:S05]  /*3b50*/  FMUL.FTZ R163, R122, UR16 ;  /* 0x000000107aa37c20 */ /* 0x000fca0008410000 */
[----:B------:R-:W-:Y:S01]  /*3b60*/  SEL R158, R163, R158, P0 ;  /* 0x0000009ea39e7207 */ /* 0x000fe20000000000 */
[----:B------:R-:W-:-:S05]  /*3b70*/  FMUL.FTZ R163, R121, UR16 ;  /* 0x0000001079a37c20 */ /* 0x000fca0008410000 */
[----:B------:R-:W-:-:S07]  /*3b80*/  SEL R157, R163, R157, P0 ;  /* 0x0000009da39d7207 */ /* 0x000fce0000000000 */
.L_x_20399:
[----:B------:R-:W-:Y:S05]  /*3b90*/  BSYNC.RECONVERGENT B2 ;  /* 0x0000000000027941 */ /* 0x000fea0003800200 */
.L_x_20396:
[----:B------:R-:W-:-:S04]  /*3ba0*/  ISETP.NE.U32.AND P0, PT, R2, RZ, PT ;  /* 0x000000ff0200720c */ /* 0x000fc80003f05070 */
[----:B------:R-:W-:Y:S02]  /*3bb0*/  ISETP.NE.AND.EX P0, PT, R3, RZ, PT, P0 ;  /* 0x000000ff0300720c */ /* 0x000fe40003f05300 */
[----:B------:R-:W1:Y:S11]  /*3bc0*/  @P2 LDC.64 R2, c[0x0][0x468] ;  /* 0x00011a00ff022b82 */ /* 0x000e760000000a00 */
[----:B------:R-:W2:Y:S01]  /*3bd0*/  @P0 LDC.64 R164, c[0x0][0x478] ;  /* 0x00011e00ffa40b82 */ /* 0x000ea20000000a00 */
[C---:B-1----:R-:W-:Y:S01]  /*3be0*/  @P2 IMAD.WIDE.U32 R2, R160.reuse, 0x10, R2 ;  /* 0x00000010a0022825 */ /* 0x042fe200078e0002 */
[----:B------:R-:W-:-:S03]  /*3bf0*/  IADD3 R160, PT, PT, R160, 0x20, RZ ;  /* 0x00000020a0a07810 */ /* 0x000fc60007ffe0ff */
[C---:B--2---:R-:W-:Y:S01]  /*3c00*/  @P0 IMAD.WIDE.U32 R164, R229.reuse, 0x10, R164 ;  /* 0x00000010e5a40825 */ /* 0x044fe200078e00a4 */
[----:B------:R-:W-:-:S04]  /*3c10*/  IADD3 R229, PT, PT, R229, 0x20, RZ ;  /* 0x00000020e5e57810 */ /* 0x000fc80007ffe0ff */
[----:B------:R1:W-:Y:S04]  /*3c20*/  @P0 STG.E.128 desc[UR6][R164.64], R120 ;  /* 0x00000078a4000986 */ /* 0x0003e8000c101d06 */
[----:B------:R1:W-:Y:S02]  /*3c30*/  @P2 STG.E.128 desc[UR6][R2.64], R156 ;  /* 0x0000009c02002986 */ /* 0x0003e4000c101d06 */
.L_x_20395:
[----:B------:R-:W-:Y:S05]  /*3c40*/  BSYNC.RECONVERGENT B0 ;  /* 0x0000000000007941 */ /* 0x000fea0003800200 */
.L_x_20394:
        /* <DEDUP_REMOVED lines=12> */
[----:B------:R-:W-:Y:S01]  /*3d10*/  MOV R2, R35 ;  /* 0x0000002300027202 */ /* 0x000fe20000000f00 */
[----:B------:R-:W1:Y:S01]  /*3d20*/  LDC R163, c[0x0][0x40c] ;  /* 0x00010300ffa37b82 */ /* 0x000e620000000800 */
[----:B------:R-:W-:Y:S01]  /*3d30*/  MOV R120, R32 ;  /* 0x0000002000787202 */ /* 0x000fe20000000f00 */
[----:B------:R-:W-:Y:S01]  /*3d40*/  @P1 FADD.FTZ R3, R194, -R3 ;  /* 0x80000003c2031221 */ /* 0x000fe20000010000 */
[----:B------:R-:W-:Y:S02]  /*3d50*/  MOV R122, R34 ;  /* 0x00000022007a7202 */ /* 0x000fe40000000f00 */
[----:B------:R-:W-:Y:S01]  /*3d60*/  MOV R121, R33 ;  /* 0x0000002100797202 */ /* 0x000fe20000000f00 */
[----:B------:R-:W-:Y:S01]  /*3d70*/  @P1 FFMA.FTZ R2, R5, R3, R35 ;  /* 0x0000000305021223 */ /* 0x000fe20000010023 */
[----:B------:R-:W-:Y:S01]  /*3d80*/  @P1 FFMA.FTZ R3, R9, R162, R161 ;  /* 0x000000a209031223 */ /* 0x000fe200000100a1 */
[----:B------:R-:W-:-:S03]  /*3d90*/  ISETP.GT.AND P3, PT, R4, RZ, PT ;  /* 0x000000ff0400720c */ /* 0x000fc60003f64270 */
[----:B------:R-:W-:-:S04]  /*3da0*/  @P1 FADD.FTZ R3, R226, -R3 ;  /* 0x80000003e2031221 */ /* 0x000fc80000010000 */
[----:B------:R-:W-:Y:S01]  /*3db0*/  @P1 FFMA.FTZ R120, R5, R3, R32 ;  /* 0x0000000305781223 */ /* 0x000fe20000010020 */
[----:B------:R-:W-:-:S04]  /*3dc0*/  @P1 FFMA.FTZ R3, R171, R162, R161 ;  /* 0x000000a2ab031223 */ /* 0x000fc800000100a1 */
[----:B------:R-:W-:-:S04]  /*3dd0*/  @P1 FADD.FTZ R3, R205, -R3 ;  /* 0x80000003cd031221 */ /* 0x000fc80000010000 */
[----:B------:R-:W-:Y:S01]  /*3de0*/  @P1 FFMA.FTZ R122, R5, R3, R34 ;  /* 0x00000003057a1223 */ /* 0x000fe20000010022 */
[----:B------:R-:W-:Y:S01]  /*3df0*/  @P1 FFMA.FTZ R3, R18, R162, R161 ;  /* 0x000000a212031223 */ /* 0x000fe200000100a1 */
[----:B-1----:R-:W-:-:S03]  /*3e00*/  FMUL.FTZ R123, R120, R163 ;  /* 0x000000a3787b7220 */ /* 0x002fc60000410000 */
[----:B------:R-:W-:Y:S02]  /*3e10*/  @P1 FADD.FTZ R3, R217, -R3 ;  /* 0x80000003d9031221 */ /* 0x000fe40000010000 */
[----:B------:R-:W-:Y:S02]  /*3e20*/  SEL R156, R123, R156, P3 ;  /* 0x0000009c7b9c7207 */ /* 0x000fe40001800000 */
[----:B------:R-:W-:Y:S01]  /*3e30*/  @P1 FFMA.FTZ R121, R5, R3, R33 ;  /* 0x0000000305791223 */ /* 0x000fe20000010021 */
[----:B------:R-:W-:Y:S01]  /*3e40*/  FMUL.FTZ R3, R122, R163 ;  /* 0x000000a37a037220 */ /* 0x000fe20000410000 */
[----:B------:R-:W-:-:S04]  /*3e50*/  MOV R123, R2 ;  /* 0x00000002007b7202 */ /* 0x000fc80000000f00 */
[----:B------:R-:W-:Y:S01]  /*3e60*/  SEL R158, R3, R158, P3 ;  /* 0x0000009e039e7207 */ /* 0x000fe20001800000 */
[----:B------:R-:W-:-:S05]  /*3e70*/  FMUL.FTZ R3, R121, R163 ;  /* 0x000000a379037220 */ /* 0x000fca0000410000 */
[----:B------:R-:W-:Y:S01]  /*3e80*/  SEL R157, R3, R157, P3 ;  /* 0x0000009d039d7207 */ /* 0x000fe20001800000 */
[----:B------:R-:W-:Y:S06]  /*3e90*/  @!P2 BRA `(.L_x_20406) ;  /* 0x000000040058a947 */ /* 0x000fec0003800000 */
[----:B------:R-:W-:Y:S01]  /*3ea0*/  FMUL.FTZ R159, R2, R163 ;  /* 0x000000a3029f7220 */ /* 0x000fe20000410000 */
[----:B------:R-:W-:Y:S06]  /*3eb0*/  BRA `(.L_x_20406) ;  /* 0x0000000400507947 */ /* 0x000fec0003800000 */
.L_x_20405:
[----:B-1----:R-:W1:Y:S01]  /*3ec0*/  LDC R165, c[0x0][0x40c] ;  /* 0x00010300ffa57b82 */ /* 0x002e620000000800 */
        /* <DEDUP_REMOVED lines=26> */
.L_x_20404:
[----:B------:R-:W-:-:S04]  /*4070*/  UISETP.NE.U32.AND UP0, UPT, UR18, URZ, UPT ;  /* 0x000000ff1200728c */ /* 0x000fc8000bf05070 */
[----:B------:R-:W-:-:S06]  /*4080*/  UISETP.NE.AND.EX UP0, UPT, UR19, URZ, UPT, UP0 ;  /* 0x000000ff1300728c */ /* 0x000fcc000bf05300 */
[----:B------:R-:W-:-:S13]  /*4090*/  PLOP3.LUT P0, PT, PT, PT, UP0, 0x80, 0x8 ;  /* 0x000000000008781c */ /* 0x000fda0003f0f008 */
[----:B------:R-:W-:Y:S05]  /*40a0*/  @!P0 BRA `(.L_x_20407) ;  /* 0x0000000000708947 */ /* 0x000fea0003800000 */
[----:B------:R-:W2:Y:S01]  /*40b0*/  LDC R163, c[0x0][0x40c] ;  /* 0x00010300ffa37b82 */ /* 0x000ea20000000800 */
[-CC-:B-1----:R-:W-:Y:S01]  /*40c0*/  FFMA.FTZ R2, R9, R162.reuse, R161.reuse ;  /* 0x000000a209027223 */ /* 0x182fe200000100a1 */
        /* <DEDUP_REMOVED lines=17> */
[-C--:B--2---:R-:W-:Y:S01]  /*41e0*/  FMUL.FTZ R2, R120, R163.reuse ;  /* 0x000000a378027220 */ /* 0x084fe20000410000 */
        /* <DEDUP_REMOVED lines=8> */
.L_x_20407:
[-CC-:B-1----:R-:W-:Y:S01]  /*4270*/  @P2 FFMA.FTZ R2, R182, R162.reuse, R161.reuse ;  /* 0x000000a2b6022223 */ /* 0x182fe200000100a1 */
[----:B------:R-:W-:Y:S01]  /*4280*/  ISETP.GT.AND P3, PT, R6, RZ, PT ;  /* 0x000000ff0600720c */ /* 0x000fe20003f64270 */
[-CC-:B------:R-:W-:Y:S01]  /*4290*/  FFMA.FTZ R3, R18, R162.reuse, R161.reuse ;  /* 0x000000a212037223 */ /* 0x180fe200000100a1 */
[----:B------:R-:W-:Y:S01]  /*42a0*/  FFMA.FTZ R163, R171, R162, R161 ;  /* 0x000000a2aba37223 */ /* 0x000fe200000100a1 */
[----:B------:R-:W-:Y:S02]  /*42b0*/  @P2 FADD.FTZ R2, R194, -R2 ;  /* 0x80000002c2022221 */ /* 0x000fe40000010000 */
[----:B------:R-:W-:Y:S01]  /*42c0*/  FADD.FTZ R3, R217, -R3 ;  /* 0x80000003d9037221 */ /* 0x000fe20000010000 */
[----:B------:R-:W-:Y:S01]  /*42d0*/  FADD.FTZ R163, R205, -R163 ;  /* 0x800000a3cda37221 */ /* 0x000fe20000010000 */
[C---:B------:R-:W-:Y:S02]  /*42e0*/  @P2 FMUL.FTZ R2, R5.reuse, R2 ;  /* 0x0000000205022220 */ /* 0x040fe40000410000 */
[C---:B------:R-:W-:Y:S01]  /*42f0*/  FMUL.FTZ R3, R5.reuse, R3 ;  /* 0x0000000305037220 */ /* 0x040fe20000410000 */
[----:B------:R-:W-:-:S02]  /*4300*/  FMUL.FTZ R163, R5, R163 ;  /* 0x000000a305a37220 */ /* 0x000fc40000410000 */
[----:B------:R-:W-:Y:S02]  /*4310*/  @P2 FSEL R2, R2, RZ, P3 ;  /* 0x000000ff02022208 */ /* 0x000fe40001800000 */
[----:B------:R-:W-:Y:S02]  /*4320*/  FSEL R3, R3, RZ, P3 ;  /* 0x000000ff03037208 */ /* 0x000fe40001800000 */
[----:B------:R-:W-:Y:S01]  /*4330*/  FSEL R163, R163, RZ, P3 ;  /* 0x000000ffa3a37208 */ /* 0x000fe20001800000 */
[----:B------:R-:W-:Y:S01]  /*4340*/  @P2 FMUL.FTZ R159, R2, UR16 ;  /* 0x00000010029f2c20 */ /* 0x000fe20008410000 */
[----:B------:R-:W-:Y:S01]  /*4350*/  FFMA.FTZ R2, R9, R162, R161 ;  /* 0x000000a209027223 */ /* 0x000fe200000100a1 */
[----:B------:R-:W-:Y:S02]  /*4360*/  FMUL.FTZ R3, R3, UR16 ;  /* 0x0000001003037c20 */ /* 0x000fe40008410000 */
[----:B------:R-:W-:Y:S01]  /*4370*/  FMUL.FTZ R163, R163, UR16 ;  /* 0x00000010a3a37c20 */ /* 0x000fe20008410000 */
[----:B------:R-:W-:-:S04]  /*4380*/  FADD.FTZ R2, R226, -R2 ;  /* 0x80000002e2027221 */ /* 0x000fc80000010000 */
[----:B------:R-:W-:-:S05]  /*4390*/  FMUL.FTZ R2, R5, R2 ;  /* 0x0000000205027220 */ /* 0x000fca0000410000 */
[----:B------:R-:W-:Y:S02]  /*43a0*/  FSEL R2, R2, RZ, P3 ;  /* 0x000000ff02027208 */ /* 0x000fe40001800000 */
[----:B------:R-:W-:-:S03]  /*43b0*/  ISETP.GT.AND P3, PT, R4, RZ, PT ;  /* 0x000000ff0400720c */ /* 0x000fc60003f64270 */
[----:B------:R-:W-:Y:S01]  /*43c0*/  FMUL.FTZ R2, R2, UR16 ;  /* 0x0000001002027c20 */ /* 0x000fe20008410000 */
[----:B------:R-:W-:Y:S02]  /*43d0*/  SEL R157, R3, R157, P3 ;  /* 0x0000009d039d7207 */ /* 0x000fe40001800000 */
[----:B------:R-:W-:Y:S02]  /*43e0*/  SEL R158, R163, R158, P3 ;  /* 0x0000009ea39e7207 */ /* 0x000fe40001800000 */
[----:B------:R-:W-:-:S07]  /*43f0*/  SEL R156, R2, R156, P3 ;  /* 0x0000009c029c7207 */ /* 0x000fce0001800000 */
.L_x_20406:
[----:B------:R-:W-:Y:S05]  /*4400*/  BSYNC.RECONVERGENT B2 ;  /* 0x0000000000027941 */ /* 0x000fea0003800200 */
.L_x_20403:
[----:B------:R-:W1:Y:S08]  /*4410*/  @P0 LDC.64 R2, c[0x0][0x478] ;  /* 0x00011e00ff020b82 */ /* 0x000e700000000a00 */
[----:B------:R-:W2:Y:S01]  /*4420*/  @P2 LDC.64 R164, c[0x0][0x468] ;  /* 0x00011a00ffa42b82 */ /* 0x000ea20000000a00 */
[C---:B-1----:R-:W-:Y:S01]  /*4430*/  @P0 IMAD.WIDE.U32 R2, R229.reuse, 0x10, R2 ;  /* 0x00000010e5020825 */ /* 0x042fe200078e0002 */
[----:B------:R-:W-:-:S04]  /*4440*/  IADD3 R229, PT, PT, R229, 0x20, RZ ;  /* 0x00000020e5e57810 */ /* 0x000fc80007ffe0ff */
[----:B------:R2:W-:Y:S02]  /*4450*/  @P0 STG.E.128 desc[UR6][R2.64], R120 ;  /* 0x0000007802000986 */ /* 0x0005e4000c101d06 */
[C---:B--2---:R-:W-:Y:S01]  /*4460*/  @P2 IMAD.WIDE.U32 R2, R160.reuse, 0x10, R164 ;  /* 0x00000010a0022825 */ /* 0x044fe200078e00a4 */
[----:B------:R-:W-:-:S04]  /*4470*/  IADD3 R160, PT, PT, R160, 0x20, RZ ;  /* 0x00000020a0a07810 */ /* 0x000fc80007ffe0ff */
[----:B------:R2:W-:Y:S03]  /*4480*/  @P2 STG.E.128 desc[UR6][R2.64], R156 ;  /* 0x0000009c02002986 */ /* 0x0005e6000c101d06 */
.L_x_20402:
[----:B------:R-:W-:Y:S05]  /*4490*/  BSYNC.RECONVERGENT B0 ;  /* 0x0000000000007941 */ /* 0x000fea0003800200 */
.L_x_20401:
        /* <DEDUP_REMOVED lines=39> */
.L_x_20412:
[----:B-1----:R-:W1:Y:S01]  /*4710*/  LDC R165, c[0x0][0x40c] ;  /* 0x00010300ffa57b82 */ /* 0x002e620000000800 */
[-CC-:B--2---:R-:W-:Y:S01]  /*4720*/  @P1 FFMA.FTZ R3, R10, R162.reuse, R161.reuse ;  /* 0x000000a20a031223 */ /* 0x184fe200000100a1 */
        /* <DEDUP_REMOVED lines=25> */
.L_x_20411:
[----:B------:R-:W-:-:S04]  /*48c0*/  UISETP.NE.U32.AND UP0, UPT, UR18, URZ, UPT ;  /* 0x000000ff1200728c */ /* 0x000fc8000bf05070 */
[----:B------:R-:W-:-:S06]  /*48d0*/  UISETP.NE.AND.EX UP0, UPT, UR19, URZ, UPT, UP0 ;  /* 0x000000ff1300728c */ /* 0x000fcc000bf05300 */
[----:B------:R-:W-:-:S13]  /*48e0*/  PLOP3.LUT P0, PT, PT, PT, UP0, 0x80, 0x8 ;  /* 0x000000000008781c */ /* 0x000fda0003f0f008 */
[----:B------:R-:W-:Y:S05]  /*48f0*/  @!P0 BRA `(.L_x_20414) ;  /* 0x0000000000708947 */ /* 0x000fea0003800000 */
[----:B------:R-:W3:Y:S01]  /*4900*/  LDC R163, c[0x0][0x40c] ;  /* 0x00010300ffa37b82 */ /* 0x000ee20000000800 */
[-CC-:B-12---:R-:W-:Y:S01]  /*4910*/  FFMA.FTZ R2, R10, R162.reuse, R161.reuse ;  /* 0x000000a20a027223 */ /* 0x186fe200000100a1 */
        /* <DEDUP_REMOVED lines=17> */
[-C--:B---3--:R-:W-:Y:S01]  /*4a30*/  FMUL.FTZ R2, R120, R163.reuse ;  /* 0x000000a378027220 */ /* 0x088fe20000410000 */
        /* <DEDUP_REMOVED lines=8> */
.L_x_20414:
[-CC-:B-12---:R-:W-:Y:S01]  /*4ac0*/  @P2 FFMA.FTZ R2, R181, R162.reuse, R161.reuse ;  /* 0x000000a2b5022223 */ /* 0x186fe200000100a1 */
        /* <DEDUP_REMOVED lines=24> */
.L_x_20413:
[----:B------:R-:W-:Y:S05]  /*4c50*/  BSYNC.RECONVERGENT B2 ;  /* 0x0000000000027941 */ /* 0x000fea0003800200 */
.L_x_20410:
        /* <DEDUP_REMOVED lines=8> */
.L_x_20409:
[----:B------:R-:W-:Y:S05]  /*4ce0*/  BSYNC.RECONVERGENT B0 ;  /* 0x0000000000007941 */ /* 0x000fea0003800200 */
.L_x_20408:
        /* <DEDUP_REMOVED lines=39> */
.L_x_20419:
[----:B-1----:R-:W1:Y:S01]  /*4f60*/  LDC R165, c[0x0][0x40c] ;  /* 0x00010300ffa57b82 */ /* 0x002e620000000800 */
[-CC-:B--23--:R-:W-:Y:S01]  /*4f70*/  @P1 FFMA.FTZ R3, R11, R162.reuse, R161.reuse ;  /* 0x000000a20b031223 */ /* 0x18cfe200000100a1 */
        /* <DEDUP_REMOVED lines=25> */
.L_x_20418:
[----:B------:R-:W-:-:S04]  /*5110*/  UISETP.NE.U32.AND UP0, UPT, UR18, URZ, UPT ;  /* 0x000000ff1200728c */ /* 0x000fc8000bf05070 */
[----:B------:R-:W-:-:S06]  /*5120*/  UISETP.NE.AND.EX UP0, UPT, UR19, URZ, UPT, UP0 ;  /* 0x000000ff1300728c */ /* 0x000fcc000bf05300 */
[----:B------:R-:W-:-:S13]  /*5130*/  PLOP3.LUT P0, PT, PT, PT, UP0, 0x80, 0x8 ;  /* 0x000000000008781c */ /* 0x000fda0003f0f008 */
[----:B------:R-:W-:Y:S05]  /*5140*/  @!P0 BRA `(.L_x_20421) ;  /* 0x0000000000708947 */ /* 0x000fea0003800000 */
[----:B------:R-:W4:Y:S01]  /*5150*/  LDC R163, c[0x0][0x40c] ;  /* 0x00010300ffa37b82 */ /* 0x000f220000000800 */
[-CC-:B-123--:R-:W-:Y:S01]  /*5160*/  FFMA.FTZ R2, R11, R162.reuse, R161.reuse ;  /* 0x000000a20b027223 */ /* 0x18efe200000100a1 */
        /* <DEDUP_REMOVED lines=17> */
[-C--:B----4-:R-:W-:Y:S01]  /*5280*/  FMUL.FTZ R2, R120, R163.reuse ;  /* 0x000000a378027220 */ /* 0x090fe20000410000 */
        /* <DEDUP_REMOVED lines=8> */
.L_x_20421:
[-CC-:B-123--:R-:W-:Y:S01]  /*5310*/  @P2 FFMA.FTZ R2, R180, R162.reuse, R161.reuse ;  /* 0x000000a2b4022223 */ /* 0x18efe200000100a1 */
        /* <DEDUP_REMOVED lines=24> */
.L_x_20420:
[----:B------:R-:W-:Y:S05]  /*54a0*/  BSYNC.RECONVERGENT B2 ;  /* 0x0000000000027941 */ /* 0x000fea0003800200 */
.L_x_20417:
        /* <DEDUP_REMOVED lines=8> */
.L_x_20416:
[----:B------:R-:W-:Y:S05]  /*5530*/  BSYNC.RECONVERGENT B0 ;  /* 0x0000000000007941 */ /* 0x000fea0003800200 */
.L_x_20415:
        /* <DEDUP_REMOVED lines=39> */
.L_x_20426:
[----:B-1----:R-:W1:Y:S01]  /*57b0*/  LDC R165, c[0x0][0x40c] ;  /* 0x00010300ffa57b82 */ /* 0x002e620000000800 */
[-CC-:B--234-:R-:W-:Y:S01]  /*57c0*/  @P1 FFMA.FTZ R3, R12, R162.reuse, R161.reuse ;  /* 0x000000a20c031223 */ /* 0x19cfe200000100a1 */
        /* <DEDUP_REMOVED lines=25> */
.L_x_20425:
[----:B------:R-:W-:-:S04]  /*5960*/  UISETP.NE.U32.AND UP0, UPT, UR18, URZ, UPT ;  /* 0x000000ff1200728c */ /* 0x000fc8000bf05070 */
[----:B------:R-:W-:-:S06]  /*5970*/  UISETP.NE.AND.EX UP0, UPT, UR19, URZ, UPT, UP0 ;  /* 0x000000ff1300728c */ /* 0x000fcc000bf05300 */
[----:B------:R-:W-:-:S13]  /*5980*/  PLOP3.LUT P0, PT, PT, PT, UP0, 0x80, 0x8 ;  /* 0x000000000008781c */ /* 0x000fda0003f0f008 */
[----:B------:R-:W-:Y:S05]  /*5990*/  @!P0 BRA `(.L_x_20428) ;  /* 0x0000000000708947 */ /* 0x000fea0003800000 */
[----:B------:R-:W5:Y:S01]  /*59a0*/  LDC R163, c[0x0][0x40c] ;  /* 0x00010300ffa37b82 */ /* 0x000f620000000800 */
[-CC-:B-1234-:R-:W-:Y:S01]  /*59b0*/  FFMA.FTZ R2, R12, R162.reuse, R161.reuse ;  /* 0x000000a20c027223 */ /* 0x19efe200000100a1 */
        /* <DEDUP_REMOVED lines=17> */
[-C--:B-----5:R-:W-:Y:S01]  /*5ad0*/  FMUL.FTZ R2, R120, R163.reuse ;  /* 0x000000a378027220 */ /* 0x0a0fe20000410000 */
        /* <DEDUP_REMOVED lines=8> */
.L_x_20428:
[-CC-:B-1234-:R-:W-:Y:S01]  /*5b60*/  @P2 FFMA.FTZ R2, R179, R162.reuse, R161.reuse ;  /* 0x000000a2b3022223 */ /* 0x19efe200000100a1 */
        /* <DEDUP_REMOVED lines=24> */
.L_x_20427:
[----:B------:R-:W-:Y:S05]  /*5cf0*/  BSYNC.RECONVERGENT B2 ;  /* 0x0000000000027941 */ /* 0x000fea0003800200 */
.L_x_20424:
        /* <DEDUP_REMOVED lines=8> */
.L_x_20423:
[----:B------:R-:W-:Y:S05]  /*5d80*/  BSYNC.RECONVERGENT B0 ;  /* 0x0000000000007941 */ /* 0x000fea0003800200 */
.L_x_20422:
        /* <DEDUP_REMOVED lines=39> */
.L_x_20433:
        /* <DEDUP_REMOVED lines=27> */
.L_x_20432:
        /* <DEDUP_REMOVED lines=32> */
.L_x_20435:
        /* <DEDUP_REMOVED lines=25> */
.L_x_20434:
[----:B------:R-:W-:Y:S05]  /*6540*/  BSYNC.RECONVERGENT B2 ;  /* 0x0000000000027941 */ /* 0x000fea0003800200 */
.L_x_20431:
        /* <DEDUP_REMOVED lines=8> */
.L_x_20430:
[----:B------:R-:W-:Y:S05]  /*65d0*/  BSYNC.RECONVERGENT B0 ;  /* 0x0000000000007941 */ /* 0x000fea0003800200 */
.L_x_20429:
        /* <DEDUP_REMOVED lines=39> */
.L_x_20440:
        /* <DEDUP_REMOVED lines=27> */
.L_x_20439:
        /* <DEDUP_REMOVED lines=32> */
.L_x_20442:
        /* <DEDUP_REMOVED lines=25> */
.L_x_20441:
[----:B------:R-:W-:Y:S05]  /*6d90*/  BSYNC.RECONVERGENT B2 ;  /* 0x0000000000027941 */ /* 0x000fea0003800200 */
.L_x_20438:
        /* <DEDUP_REMOVED lines=8> */
.L_x_20437:
[----:B------:R-:W-:Y:S05]  /*6e20*/  BSYNC.RECONVERGENT B0 ;  /* 0x0000000000007941 */ /* 0x000fea0003800200 */
.L_x_20436:
        /* <DEDUP_REMOVED lines=39> */
.L_x_20447:
        /* <DEDUP_REMOVED lines=27> */
.L_x_20446:
        /* <DEDUP_REMOVED lines=32> */
.L_x_20449:
        /* <DEDUP_REMOVED lines=25> */
.L_x_20448:
[----:B------:R-:W-:Y:S05]  /*75e0*/  BSYNC.RECONVERGENT B2 ;  /* 0x0000000000027941 */ /* 0x000fea0003800200 */
.L_x_20445:
        /* <DEDUP_REMOVED lines=8> */
.L_x_20444:
[----:B------:R-:W-:Y:S05]  /*7670*/  BSYNC.RECONVERGENT B0 ;  /* 0x0000000000007941 */ /* 0x000fea0003800200 */
.L_x_20443:
        /* <DEDUP_REMOVED lines=39> */
.L_x_20454:
        /* <DEDUP_REMOVED lines=27> */
.L_x_20453:
        /* <DEDUP_REMOVED lines=32> */
.L_x_20456:
        /* <DEDUP_REMOVED lines=25> */
.L_x_20455:
[----:B------:R-:W-:Y:S05]  /*7e30*/  BSYNC.RECONVERGENT B2 ;  /* 0x0000000000027941 */ /* 0x000fea0003800200 */
.L_x_20452:
        /* <DEDUP_REMOVED lines=8> */
.L_x_20451:
[----:B------:R-:W-:Y:S05]  /*7ec0*/  BSYNC.RECONVERGENT B0 ;  /* 0x0000000000007941 */ /* 0x000fea0003800200 */
.L_x_20450:
        /* <DEDUP_REMOVED lines=11> */
[-CC-:B-1234-:R-:W-:Y:S01]  /*7f80*/  @P1 FFMA.FTZ R3, R175, R162.reuse, R161.reuse ;  /* 0x000000a2af031223 */ /* 0x19efe200000100a1 */
[-CC-:B------:R-:W-:Y:S01]  /*7f90*/  @P1 FFMA.FTZ R6, R207, R162.reuse, R161.reuse ;  /* 0x000000a2cf061223 */ /* 0x180fe200000100a1 */
[-CC-:B------:R-:W-:Y:S01]  /*7fa0*/  @P1 FFMA.FTZ R2, R197, R162.reuse, R161.reuse ;  /* 0x000000a2c5021223 */ /* 0x180fe200000100a1 */
[----:B------:R-:W-:Y:S01]  /*7fb0*/  @P1 FFMA.FTZ R161, R174, R162, R161 ;  /* 0x000000a2aea11223 */ /* 0x000fe200000100a1 */
[----:B------:R-:W-:Y:S01]  /*7fc0*/  @P1 FADD.FTZ R120, R190, -R3 ;  /* 0x80000003be781221 */ /* 0x000fe20000010000 */
[----:B------:R-:W1:Y:S01]  /*7fd0*/  LDC R162, c[0x0][0x40c] ;  /* 0x00010300ffa27b82 */ /* 0x000e620000000800 */
[----:B------:R-:W-:Y:S01]  /*7fe0*/  MOV R122, R154 ;  /* 0x0000009a007a7202 */ /* 0x000fe20000000f00 */
[----:B------:R-:W-:Y:S01]  /*7ff0*/  @P1 FADD.FTZ R161, R198, -R161 ;  /* 0x800000a1c6a11221 */ /* 0x000fe20000010000 */
[----:B------:R-:W-:Y:S01]  /*8000*/  @P1 FADD.FTZ R2, R208, -R2 ;  /* 0x80000002d0021221 */ /* 0x000fe20000010000 */
[----:B------:R-:W-:Y:S01]  /*8010*/  @P1 FADD.FTZ R6, R209, -R6 ;  /* 0x80000006d1061221 */ /* 0x000fe20000010000 */
[----:B------:R-:W-:Y:S01]  /*8020*/  MOV R3, R155 ;  /* 0x0000009b00037202 */ /* 0x000fe20000000f00 */
[C---:B------:R-:W-:Y:S01]  /*8030*/  @P1 FFMA.FTZ R122, R5.reuse, R161, R154 ;  /* 0x000000a1057a1223 */ /* 0x040fe2000001009a */
[C---:B------:R-:W-:Y:S01]  /*8040*/  @P1 FFMA.FTZ R3, R5.reuse, R120, R155 ;  /* 0x0000007805031223 */ /* 0x040fe2000001009b */
[----:B------:R-:W-:Y:S01]  /*8050*/  MOV R121, R153 ;  /* 0x0000009900797202 */ /* 0x000fe20000000f00 */
[C---:B------:R-:W-:Y:S01]  /*8060*/  @P1 FFMA.FTZ R121, R5.reuse, R2, R153 ;  /* 0x0000000205791223 */ /* 0x040fe20000010099 */
[----:B------:R-:W-:Y:S01]  /*8070*/  MOV R120, R152 ;  /* 0x0000009800787202 */ /* 0x000fe20000000f00 */
[----:B------:R-:W-:Y:S01]  /*8080*/  @P1 FFMA.FTZ R120, R5, R6, R152 ;  /* 0x0000000605781223 */ /* 0x000fe20000010098 */
[----:B------:R-:W-:-:S02]  /*8090*/  ISETP.GT.AND P1, PT, R4, RZ, PT ;  /* 0x000000ff0400720c */ /* 0x000fc40003f24270 */
[----:B------:R-:W-:Y:S01]  /*80a0*/  MOV R123, R3 ;  /* 0x00000003007b7202 */ /* 0x000fe20000000f00 */
        /* <DEDUP_REMOVED lines=9> */
.L_x_20461:
        /* <DEDUP_REMOVED lines=27> */
.L_x_20460:
[----:B------:R-:W-:-:S04]  /*82f0*/  UISETP.NE.U32.AND UP0, UPT, UR18, URZ, UPT ;  /* 0x000000ff1200728c */ /* 0x000fc8000bf05070 */
[----:B------:R-:W-:-:S06]  /*8300*/  UISETP.NE.AND.EX UP0, UPT, UR19, URZ, UPT, UP0 ;  /* 0x000000ff1300728c */ /* 0x000fcc000bf05300 */
[----:B------:R-:W-:-:S13]  /*8310*/  PLOP3.LUT P0, PT, PT, PT, UP0, 0x80, 0x8 ;  /* 0x000000000008781c */ /* 0x000fda0003f0f008 */
[----:B------:R-:W-:Y:S05]  /*8320*/  @!P0 BRA `(.L_x_20463) ;  /* 0x0000000000748947 */ /* 0x000fea0003800000 */
[----:B------:R-:W5:Y:S01]  /*8330*/  LDC R163, c[0x0][0x40c] ;  /* 0x00010300ffa37b82 */ /* 0x000f620000000800 */
[----:B------:R-:W-:Y:S01]  /*8340*/  ISETP.GT.AND P1, PT, R4, RZ, PT ;  /* 0x000000ff0400720c */ /* 0x000fe20003f24270 */
[-CC-:B------:R-:W-:Y:S01]  /*8350*/  FFMA.FTZ R4, R207, R162.reuse, R161.reuse ;  /* 0x000000a2cf047223 */ /* 0x180fe200000100a1 */
[-CC-:B-1234-:R-:W-:Y:S01]  /*8360*/  FFMA.FTZ R3, R197, R162.reuse, R161.reuse ;  /* 0x000000a2c5037223 */ /* 0x19efe200000100a1 */
[-CC-:B------:R-:W-:Y:S01]  /*8370*/  FFMA.FTZ R2, R175, R162.reuse, R161.reuse ;  /* 0x000000a2af027223 */ /* 0x180fe200000100a1 */
[----:B------:R-:W-:Y:S01]  /*8380*/  FFMA.FTZ R161, R174, R162, R161 ;  /* 0x000000a2aea17223 */ /* 0x000fe200000100a1 */
[----:B------:R-:W-:Y:S01]  /*8390*/  FADD.FTZ R4, R209, -R4 ;  /* 0x80000004d1047221 */ /* 0x000fe20000010000 */
[----:B------:R-:W-:Y:S01]  /*83a0*/  FADD.FTZ R3, R208, -R3 ;  /* 0x80000003d0037221 */ /* 0x000fe20000010000 */
[----:B------:R-:W-:Y:S01]  /*83b0*/  ISETP.GT.AND P3, PT, R6, RZ, PT ;  /* 0x000000ff0600720c */ /* 0x000fe20003f64270 */
[----:B------:R-:W-:Y:S01]  /*83c0*/  FADD.FTZ R161, R198, -R161 ;  /* 0x800000a1c6a17221 */ /* 0x000fe20000010000 */
[C---:B------:R-:W-:Y:S01]  /*83d0*/  FMUL.FTZ R120, R5.reuse, R4 ;  /* 0x0000000405787220 */ /* 0x040fe20000410000 */
[C---:B------:R-:W-:Y:S01]  /*83e0*/  FMUL.FTZ R3, R5.reuse, R3 ;  /* 0x0000000305037220 */ /* 0x040fe20000410000 */
[----:B------:R-:W-:Y:S01]  /*83f0*/  FADD.FTZ R2, R190, -R2 ;  /* 0x80000002be027221 */ /* 0x000fe20000010000 */
[----:B------:R-:W-:-:S02]  /*8400*/  FMUL.FTZ R161, R5, R161 ;  /* 0x000000a105a17220 */ /* 0x000fc40000410000 */
[----:B------:R-:W-:Y:S01]  /*8410*/  FSEL R120, R120, RZ, P3 ;  /* 0x000000ff78787208 */ /* 0x000fe20001800000 */
[----:B------:R-:W-:Y:S01]  /*8420*/  FMUL.FTZ R2, R5, R2 ;  /* 0x0000000205027220 */ /* 0x000fe20000410000 */
[----:B------:R-:W-:Y:S02]  /*8430*/  FSEL R121, R3, RZ, P3 ;  /* 0x000000ff03797208 */ /* 0x000fe40001800000 */
[----:B------:R-:W-:Y:S02]  /*8440*/  FSEL R122, R161, RZ, P3 ;  /* 0x000000ffa17a7208 */ /* 0x000fe40001800000 */
[----:B------:R-:W-:Y:S01]  /*8450*/  FSEL R2, R2, RZ, P3 ;  /* 0x000000ff02027208 */ /* 0x000fe20001800000 */
[-C--:B-----5:R-:W-:Y:S02]  /*8460*/  FMUL.FTZ R3, R120, R163.reuse ;  /* 0x000000a378037220 */ /* 0x0a0fe40000410000 */
[----:B------:R-:W-:Y:S01]  /*8470*/  FMUL.FTZ R4, R122, R163 ;  /* 0x000000a37a047220 */ /* 0x000fe20000410000 */
[----:B------:R-:W-:-:S02]  /*8480*/  MOV R123, R2 ;  /* 0x00000002007b7202 */ /* 0x000fc40000000f00 */
[----:B------:R-:W-:Y:S01]  /*8490*/  SEL R156, R3, R156, P1 ;  /* 0x0000009c039c7207 */ /* 0x000fe20000800000 */
[----:B------:R-:W-:Y:S01]  /*84a0*/  FMUL.FTZ R3, R121, R163 ;  /* 0x000000a379037220 */ /* 0x000fe20000410000 */
[----:B------:R-:W-:-:S04]  /*84b0*/  SEL R158, R4, R158, P1 ;  /* 0x0000009e049e7207 */ /* 0x000fc80000800000 */
[----:B------:R-:W-:Y:S01]  /*84c0*/  SEL R157, R3, R157, P1 ;  /* 0x0000009d039d7207 */ /* 0x000fe20000800000 */
[----:B------:R-:W-:Y:S06]  /*84d0*/  @!P2 BRA `(.L_x_20462) ;  /* 0x00000000006ca947 */ /* 0x000fec0003800000 */
[----:B------:R-:W-:Y:S01]  /*84e0*/  FMUL.FTZ R159, R2, R163 ;  /* 0x000000a3029f7220 */ /* 0x000fe20000410000 */
[----:B------:R-:W-:Y:S06]  /*84f0*/  BRA `(.L_x_20462) ;  /* 0x0000000000647947 */ /* 0x000fec0003800000 */
.L_x_20463:
[----:B------:R-:W-:Y:S01]  /*8500*/  ISETP.GT.AND P3, PT, R6, RZ, PT ;  /* 0x000000ff0600720c */ /* 0x000fe20003f64270 */
[-CC-:B-1234-:R-:W-:Y:S01]  /*8510*/  FFMA.FTZ R2, R175, R162.reuse, R161.reuse ;  /* 0x000000a2af027223 */ /* 0x19efe200000100a1 */
        /* <DEDUP_REMOVED lines=11> */
[----:B------:R-:W-:-:S02]  /*85d0*/  ISETP.GT.AND P1, PT, R4, RZ, PT ;  /* 0x000000ff0400720c */ /* 0x000fc40003f24270 */
[----:B------:R-:W-:Y:S02]  /*85e0*/  FSEL R3, R3, RZ, P3 ;  /* 0x000000ff03037208 */ /* 0x000fe40001800000 */
[----:B------:R-:W-:Y:S02]  /*85f0*/  FSEL R6, R6, RZ, P3 ;  /* 0x000000ff06067208 */ /* 0x000fe40001800000 */
[----:B------:R-:W-:Y:S01]  /*8600*/  FSEL R161, R161, RZ, P3 ;  /* 0x000000ffa1a17208 */ /* 0x000fe20001800000 */
[----:B------:R-:W-:Y:S01]  /*8610*/  FMUL.FTZ R3, R3, UR16 ;  /* 0x0000001003037c20 */ /* 0x000fe20008410000 */
[----:B------:R-:W-:Y:S01]  /*8620*/  FSEL R2, R2, RZ, P3 ;  /* 0x000000ff02027208 */ /* 0x000fe20001800000 */
[----:B------:R-:W-:Y:S02]  /*8630*/  FMUL.FTZ R6, R6, UR16 ;  /* 0x0000001006067c20 */ /* 0x000fe40008410000 */
[----:B------:R-:W-:Y:S01]  /*8640*/  FMUL.FTZ R161, R161, UR16 ;  /* 0x00000010a1a17c20 */ /* 0x000fe20008410000 */
[----:B------:R-:W-:Y:S01]  /*8650*/  SEL R156, R3, R156, P1 ;  /* 0x0000009c039c7207 */ /* 0x000fe20000800000 */
[----:B------:R-:W-:Y:S01]  /*8660*/  @P2 FMUL.FTZ R159, R2, UR16 ;  /* 0x00000010029f2c20 */ /* 0x000fe20008410000 */
[----:B------:R-:W-:-:S02]  /*8670*/  SEL R157, R6, R157, P1 ;  /* 0x0000009d069d7207 */ /* 0x000fc40000800000 */
[----:B------:R-:W-:-:S07]  /*8680*/  SEL R158, R161, R158, P1 ;  /* 0x0000009ea19e7207 */ /* 0x000fce0000800000 */
.L_x_20462:
[----:B------:R-:W-:Y:S05]  /*8690*/  BSYNC.RECONVERGENT B2 ;  /* 0x0000000000027941 */ /* 0x000fea0003800200 */
.L_x_20459:
[----:B------:R-:W1:Y:S08]  /*86a0*/  @P0 LDC.64 R4, c[0x0][0x478] ;  /* 0x00011e00ff040b82 */ /* 0x000e700000000a00 */
[----:B------:R-:W2:Y:S01]  /*86b0*/  @P2 LDC.64 R2, c[0x0][0x468] ;  /* 0x00011a00ff022b82 */ /* 0x000ea20000000a00 */
[----:B-1----:R-:W-:-:S05]  /*86c0*/  @P0 IMAD.WIDE.U32 R4, R229, 0x10, R4 ;  /* 0x00000010e5040825 */ /* 0x002fca00078e0004 */
[----:B------:R1:W-:Y:S01]  /*86d0*/  @P0 STG.E.128 desc[UR6][R4.64], R120 ;  /* 0x0000007804000986 */ /* 0x0003e2000c101d06 */
[----:B--2---:R-:W-:-:S05]  /*86e0*/  @P2 IMAD.WIDE.U32 R2, R160, 0x10, R2 ;  /* 0x00000010a0022825 */ /* 0x004fca00078e0002 */
[----:B------:R1:W-:Y:S02]  /*86f0*/  @P2 STG.E.128 desc[UR6][R2.64], R156 ;  /* 0x0000009c02002986 */ /* 0x0003e4000c101d06 */
.L_x_20458:
[----:B------:R-:W-:Y:S05]  /*8700*/  BSYNC.RECONVERGENT B0 ;  /* 0x0000000000007941 */ /* 0x000fea0003800200 */
.L_x_20457:
[----:B-1234-:R-:W1:Y:S02]  /*8710*/  LDC.64 R2, c[0x0][0x380] ;  /* 0x0000e000ff027b82 */ /* 0x01ee640000000a00 */
[----:B-1----:R-:W-:-:S04]  /*8720*/  LEA R7, R2, R7, 0x2 ;  /* 0x0000000702077211 */ /* 0x002fc800078e10ff */
[----:B------:R-:W-:-:S13]  /*8730*/  ISETP.GE.AND P0, PT, R7, R3, PT ;  /* 0x000000030700720c */ /* 0x000fda0003f06270 */
[----:B------:R-:W-:Y:S05]  /*8740*/  @!P0 BRA `(.L_x_20464) ;  /* 0xffffff8400848947 */ /* 0x000fea000383ffff */
.L_x_20371:
[----:B------:R-:W-:Y:S05]  /*8750*/  BSYNC B1 ;  /* 0x0000000000017941 */ /* 0x000fea0003800000 */
.L_x_20370:
[----:B------:R-:W1:Y:S01]  /*8760*/  S2R R3, SR_CgaCtaId ;  /* 0x0000000000037919 */ /* 0x000e620000008800 */
[----:B-----5:R-:W-:Y:S01]  /*8770*/  SHF.R.U32.HI R5, RZ, 0x5, R252 ;  /* 0x00000005ff057819 */ /* 0x020fe200000116fc */
[----:B------:R-:W-:Y:S05]  /*8780*/  WARPSYNC.ALL ;  /* 0x0000000000007948 */ /* 0x000fea0003800000 */
[----:B------:R-:W-:Y:S01]  /*8790*/  MOV R0, 0x400 ;  /* 0x0000040000007802 */ /* 0x000fe20000000f00 */
[----:B------:R-:W-:Y:S01]  /*87a0*/  IMAD R228, R5, 0x140, R228 ;  /* 0x0000014005e47824 */ /* 0x000fe200078e02e4 */
[----:B------:R-:W2:Y:S01]  /*87b0*/  S2UR UR4, SR_CTAID.X ;  /* 0x00000000000479c3 */ /* 0x000ea20000002500 */
[----:B------:R-:W3:Y:S01]  /*87c0*/  LDCU.128 UR12, c[0x0][0x440] ;  /* 0x00008800ff0c77ac */ /* 0x000ee20008000c00 */
        /* <DEDUP_REMOVED lines=15> */
[----:B------:R-:W4:Y:S04]  /*88c0*/  LDS R5, [R0+0x1400] ;  /* 0x0014000000057984 */ /* 0x000f280000000800 */
[----:B------:R-:W0:Y:S04]  /*88d0*/  LDS R3, [R0+0x200] ;  /* 0x0002000000037984 */ /* 0x000e280000000800 */
[----:B------:R-:W3:Y:S04]  /*88e0*/  LDS R14, [R0+0x1600] ;  /* 0x00160000000e7984 */ /* 0x000ee80000000800 */
[----:B------:R-:W2:Y:S04]  /*88f0*/  LDS R4, [R0+0x400] ;  /* 0x0004000000047984 */ /* 0x000ea80000000800 */
[----:B------:R-:W2:Y:S04]  /*8900*/  LDS R13, [R0+0x1800] ;  /* 0x00180000000d7984 */ /* 0x000ea80000000800 */
[----:B------:R-:W2:Y:S04]  /*8910*/  LDS R6, [R0+0x600] ;  /* 0x0006000000067984 */ /* 0x000ea80000000800 */
[----:B------:R-:W2:Y:S04]  /*8920*/  LDS R15, [R0+0x1a00] ;  /* 0x001a0000000f7984 */ /* 0x000ea80000000800 */
[----:B------:R-:W2:Y:S04]  /*8930*/  LDS R7, [R0+0x800] ;  /* 0x0008000000077984 */ /* 0x000ea80000000800 */
[----:B------:R-:W2:Y:S04]  /*8940*/  LDS R16, [R0+0x1c00] ;  /* 0x001c000000107984 */ /* 0x000ea80000000800 */
[----:B------:R-:W2:Y:S01]  /*8950*/  LDS R8, [R0+0xa00] ;  /* 0x000a000000087984 */ /* 0x000ea20000000800 */
[----:B-1----:R-:W-:-:S03]  /*8960*/  FADD.FTZ R2, RZ, R2 ;  /* 0x00000002ff027221 */ /* 0x002fc60000010000 */
[----:B------:R-:W1:Y:S01]  /*8970*/  LDS R17, [R0+0x1e00] ;  /* 0x001e000000117984 */ /* 0x000e620000000800 */
[----:B----4-:R-:W-:-:S03]  /*8980*/  FADD.FTZ R2, R2, R5 ;  /* 0x0000000502027221 */ /* 0x010fc60000010000 */
[----:B------:R-:W4:Y:S01]  /*8990*/  LDS R9, [R0+0xc00] ;  /* 0x000c000000097984 */ /* 0x000f220000000800 */
[----:B0-----:R-:W-:-:S03]  /*89a0*/  FADD.FTZ R3, RZ, R3 ;  /* 0x00000003ff037221 */ /* 0x001fc60000010000 */
[----:B------:R-:W0:Y:S01]  /*89b0*/  LDS R18, [R0+0x2000] ;  /* 0x0020000000127984 */ /* 0x000e220000000800 */
        /* <DEDUP_REMOVED lines=16> */
[----:B-1----:R-:W-:-:S03]  /*8ac0*/  FADD.FTZ R8, R8, R17 ;  /* 0x0000001108087221 */ /* 0x002fc60000010000 */
[----:B------:R-:W1:Y:S01]  /*8ad0*/  LDS R25, [R0+0x2c00] ;  /* 0x002c000000197984 */ /* 0x000e620000000800 */
[----:B----4-:R-:W-:-:S03]  /*8ae0*/  FADD.FTZ R9, RZ, R9 ;  /* 0x00000009ff097221 */ /* 0x010fc60000010000 */
[----:B------:R-:W4:Y:S01]  /*8af0*/  LDS R27, [R0+0x2e00] ;  /* 0x002e0000001b7984 */ /* 0x000f220000000800 */
[----:B0-----:R-:W-:-:S03]  /*8b00*/  FADD.FTZ R9, R9, R18 ;  /* 0x0000001209097221 */ /* 0x001fc60000010000 */
[----:B------:R-:W0:Y:S01]  /*8b10*/  LDS R24, [R0+0x3000] ;  /* 0x0030000000187984 */ /* 0x000e220000000800 */
        /* <DEDUP_REMOVED lines=16> */
[----:B-1----:R-:W-:-:S03]  /*8c20*/  FADD.FTZ R4, R4, R25 ;  /* 0x0000001904047221 */ /* 0x002fc60000010000 */
[----:B------:R-:W1:Y:S01]  /*8c30*/  LDS R75, [R0+0x4200] ;  /* 0x00420000004b7984 */ /* 0x000e620000000800 */
[----:B----4-:R-:W-:-:S03]  /*8c40*/  FADD.FTZ R6, R6, R27 ;  /* 0x0000001b06067221 */ /* 0x010fc60000010000 */
[----:B------:R-:W4:Y:S01]  /*8c50*/  LDS R32, [R0+0x4400] ;  /* 0x0044000000207984 */ /* 0x000f220000000800 */
[----:B0-----:R-:W-:-:S03]  /*8c60*/  FADD.FTZ R7, R7, R24 ;  /* 0x0000001807077221 */ /* 0x001fc60000010000 */
[----:B------:R-:W0:Y:S01]  /*8c70*/  LDS R81, [R0+0x4600] ;  /* 0x0046000000517984 */ /* 0x000e220000000800 */
        /* <DEDUP_REMOVED lines=13> */
[----:B-1----:R-:W-:Y:S01]  /*8d50*/  FADD.FTZ R75, R6, R75 ;  /* 0x0000004b064b7221 */ /* 0x002fe20000010000 */
[----:B----4-:R-:W-:Y:S01]  /*8d60*/  FADD.FTZ R7, R7, R32 ;  /* 0x0000002007077221 */ /* 0x010fe20000010000 */
[----:B0-----:R-:W-:Y:S01]  /*8d70*/  FADD.FTZ R81, R8, R81 ;  /* 0x0000005108517221 */ /* 0x001fe20000010000 */
[----:B------:R-:W-:Y:S01]  /*8d80*/  STS.128 [R228], R36 ;  /* 0x00000024e4007388 */ /* 0x000fe20000000c00 */
[----:B---3--:R-:W-:-:S03]  /*8d90*/  FADD.FTZ R9, R9, R34 ;  /* 0x0000002209097221 */ /* 0x008fc60000010000 */
[----:B------:R-:W-:Y:S01]  /*8da0*/  STS.128 [R228+0x200], R76 ;  /* 0x0002004ce4007388 */ /* 0x000fe20000000c00 */
[----:B--2---:R-:W-:-:S03]  /*8db0*/  FADD.FTZ R83, R10, R83 ;  /* 0x000000530a537221 */ /* 0x004fc60000010000 */
[----:B------:R0:W-:Y:S01]  /*8dc0*/  STS.128 [R228+0x400], R40 ;  /* 0x00040028e4007388 */ /* 0x0001e20000000c00 */
[----:B------:R-:W-:-:S03]  /*8dd0*/  FADD.FTZ R11, R11, R72 ;  /* 0x000000480b0b7221 */ /* 0x000fc60000010000 */
[----:B------:R1:W-:Y:S01]  /*8de0*/  STS.128 [R228+0x600], R44 ;  /* 0x0006002ce4007388 */ /* 0x0003e20000000c00 */
[----:B------:R-:W-:-:S03]  /*8df0*/  FADD.FTZ R85, R12, R85 ;  /* 0x000000550c557221 */ /* 0x000fc60000010000 */
[----:B------:R2:W-:Y:S04]  /*8e00*/  STS.128 [R228+0x800], R48 ;  /* 0x00080030e4007388 */ /* 0x0005e80000000c00 */
[----:B------:R3:W-:Y:S04]  /*8e10*/  STS.128 [R228+0xa00], R52 ;  /* 0x000a0034e4007388 */ /* 0x0007e80000000c00 */
[----:B------:R-:W-:Y:S01]  /*8e20*/  STS.128 [R228+0xc00], R56 ;  /* 0x000c0038e4007388 */ /* 0x000fe20000000c00 */
[----:B0-----:R-:W-:-:S03]  /*8e30*/  IMAD R41, R227, UR4, RZ ;  /* 0x00000004e3297c24 */ /* 0x001fc6000f8e02ff */
[----:B------:R-:W-:Y:S02]  /*8e40*/  STS.128 [R228+0xe00], R60 ;  /* 0x000e003ce4007388 */ /* 0x000fe40000000c00 */
[----:B-1----:R-:W-:Y:S02]  /*8e50*/  IADD3 R46, P0, PT, R41, R252, RZ ;  /* 0x000000fc292e7210 */ /* 0x002fe40007f1e0ff */
[----:B------:R-:W-:Y:S01]  /*8e60*/  STS.128 [R228+0x1000], R64 ;  /* 0x00100040e4007388 */ /* 0x000fe20000000c00 */
[----:B------:R-:W-:Y:S02]  /*8e70*/  LOP3.LUT R252, R252, 0x7f, RZ, 0x3c, !PT ;  /* 0x0000007ffcfc7812 */ /* 0x000fe400078e3cff */
[----:B--2---:R-:W-:Y:S01]  /*8e80*/  IADD3.X R51, PT, PT, RZ, RZ, RZ, P0, !PT ;  /* 0x000000ffff337210 */ /* 0x004fe200007fe4ff */
[----:B------:R-:W-:Y:S01]  /*8e90*/  STS.128 [R228+0x1200], R68 ;  /* 0x00120044e4007388 */ /* 0x000fe20000000c00 */
[----:B------:R-:W-:Y:S02]  /*8ea0*/  IADD3 R252, PT, PT, R252, R227, RZ ;  /* 0x000000e3fcfc7210 */ /* 0x000fe40007ffe0ff */
[C---:B------:R-:W-:Y:S01]  /*8eb0*/  SHF.L.U64.HI R51, R46.reuse, 0x2, R51 ;  /* 0x000000022e337819 */ /* 0x040fe20000010233 */
[----:B------:R-:W-:Y:S01]  /*8ec0*/  BAR.SYNC.DEFER_BLOCKING 0x0 ;  /* 0x0000000000007b1d */ /* 0x000fe20000010000 */
[----:B------:R-:W-:-:S02]  /*8ed0*/  SHF.L.U32 R46, R46, 0x2, RZ ;  /* 0x000000022e2e7819 */ /* 0x000fc400000006ff */
[----:B------:R-:W-:Y:S02]  /*8ee0*/  ISETP.GE.U32.AND P5, PT, R252, 0x180, PT ;  /* 0x00000180fc00780c */ /* 0x000fe40003fa6070 */
[C---:B------:R-:W-:Y:S02]  /*8ef0*/  IADD3 R48, P0, PT, R46.reuse, UR14, RZ ;  /* 0x0000000e2e307c10 */ /* 0x040fe4000ff1e0ff */
[----:B------:R-:W-:Y:S02]  /*8f00*/  IADD3 R46, P1, PT, R46, UR12, RZ ;  /* 0x0000000c2e2e7c10 */ /* 0x000fe4000ff3e0ff */
[C---:B---3--:R-:W-:Y:S02]  /*8f10*/  IADD3.X R53, PT, PT, R51.reuse, UR15, RZ, P0, !PT ;  /* 0x0000000f33357c10 */ /* 0x048fe400087fe4ff */
[----:B------:R-:W-:Y:S02]  /*8f20*/  ISETP.GE.U32.AND P0, PT, R252, 0x80, PT ;  /* 0x00000080fc00780c */ /* 0x000fe40003f06070 */
[----:B------:R-:W-:-:S02]  /*8f30*/  IADD3.X R51, PT, PT, R51, UR13, RZ, P1, !PT ;  /* 0x0000000d33337c10 */ /* 0x000fc40008ffe4ff */
[C---:B------:R-:W-:Y:S02]  /*8f40*/  ISETP.GE.U32.AND P1, PT, R252.reuse, 0x100, PT ;  /* 0x00000100fc00780c */ /* 0x040fe40003f26070 */
[----:B------:R-:W-:Y:S01]  /*8f50*/  ISETP.GE.U32.AND P4, PT, R252, 0x280, PT ;  /* 0x00000280fc00780c */ /* 0x000fe20003f86070 */
[----:B------:R-:W0:Y:S06]  /*8f60*/  LDS R36, [R0] ;  /* 0x0000000000247984 */ /* 0x000e2c0000000800 */
[----:B------:R-:W-:Y:S02]  /*8f70*/  @P0 MOV R2, R48 ;  /* 0x0000003000020202 */ /* 0x000fe40000000f00 */
[----:B------:R-:W-:Y:S01]  /*8f80*/  @P0 MOV R3, R53 ;  /* 0x0000003500030202 */ /* 0x000fe20000000f00 */
[----:B------:R-:W1:Y:S01]  /*8f90*/  LDS R39, [R0+0x1400] ;  /* 0x0014000000277984 */ /* 0x000e620000000800 */
[----:B------:R-:W-:-:S03]  /*8fa0*/  @P0 IADD3 R48, P2, PT, R48, 0x200, RZ ;  /* 0x0000020030300810 */ /* 0x000fc60007f5e0ff */
[----:B------:R-:W2:Y:S01]  /*8fb0*/  LDS R43, [R0+0x2800] ;  /* 0x00280000002b7984 */ /* 0x000ea20000000800 */
[----:B------:R-:W-:-:S03]  /*8fc0*/  @P0 IADD3.X R53, PT, PT, RZ, R53, RZ, P2, !PT ;  /* 0x00000035ff350210 */ /* 0x000fc600017fe4ff */
        /* <DEDUP_REMOVED lines=177> */
.L_x_20393:
[----:B0-----:R-:W-:Y:S01]  /*9ae0*/  HFMA2 R160, -RZ, RZ, 0, 5.9604644775390625e-08 ;  /* 0x00000001ffa07431 */ /* 0x001fe200000001ff */
[----:B------:R-:W-:Y:S01]  /*9af0*/  BSSY B0, `(.L_x_20465) ;  /* 0x0000007000007945 */ /* 0x000fe20003800000 */
[----:B------:R-:W-:Y:S02]  /*9b00*/  MOV R161, R186 ;  /* 0x000000ba00a17202 */ /* 0x000fe40000000f00 */
[----:B------:R-:W-:Y:S02]  /*9b10*/  MOV R3, 0x1f ;  /* 0x0000001f00037802 */ /* 0x000fe40000000f00 */
[----:B------:R-:W-:-:S07]  /*9b20*/  MOV R2, 0xffffffff ;  /* 0xffffffff00027802 */ /* 0x000fce0000000f00 */
[----:B------:R-:W-:Y:S05]  /*9b30*/  WARPSYNC.COLLECTIVE R2, `(.L_x_20466) ;  /* 0x0000000002087348 */ /* 0x000fea0003c00000 */
[----:B------:R0:W1:Y:S02]  /*9b40*/  SHFL.BFLY P0, R162, R161, R160, R3 ;  /* 0x0c0000a0a1a27389 */ /* 0x0000640000000003 */
[----:B01----:R-:W-:Y:S05]  /*9b50*/  ENDCOLLECTIVE ;  /* 0x000000000000791b */ /* 0x003fea0003800000 */
.L_x_20466:
[----:B------:R-:W-:Y:S05]  /*9b60*/  BSYNC B0 ;  /* 0x0000000000007941 */ /* 0x000fea0003800000 */
.L_x_20465:
        /* <DEDUP_REMOVED lines=9> */
.L_x_20467:
[----:B------:R-:W-:Y:S01]  /*9c00*/  MOV R161, R186 ;  /* 0x000000ba00a17202 */ /* 0x000fe20000000f00 */
[----:B------:R-:W-:Y:S02]  /*9c10*/  HFMA2 R160, -RZ, RZ, 0, 1.1920928955078125e-07 ;  /* 0x00000002ffa07431 */ /* 0x000fe400000001ff */
[----:B------:R-:W-:-:S07]  /*9c20*/  FADD.FTZ R185, R162, R185 ;  /* 0x000000b9a2b97221 */ /* 0x000fce0000010000 */
[----:B------:R-:W-:Y:S05]  /*9c30*/  WARPSYNC.COLLECTIVE R2, `(.L_x_20468) ;  /* 0x0000000002087348 */ /* 0x000fea0003c00000 */
[----:B------:R0:W1:Y:S02]  /*9c40*/  SHFL.BFLY P0, R162, R161, R160, R3 ;  /* 0x0c0000a0a1a27389 */ /* 0x0000640000000003 */
[----:B01----:R-:W-:Y:S05]  /*9c50*/  ENDCOLLECTIVE ;  /* 0x000000000000791b */ /* 0x003fea0003800000 */
.L_x_20468:
[----:B------:R-:W-:Y:S02]  /*9c60*/  MOV R161, R185 ;  /* 0x000000b900a17202 */ /* 0x000fe40000000f00 */
[----:B------:R-:W-:-:S05]  /*9c70*/  MOV R2, R162 ;  /* 0x000000a200027202 */ /* 0x000fca0000000f00 */
[----:B------:R-:W-:Y:S01]  /*9c80*/  FADD.FTZ R186, R186, R2 ;  /* 0x00000002baba7221 */ /* 0x000fe20000010000 */
[----:B------:R-:W-:-:S07]  /*9c90*/  MOV R2, 0xffffffff ;  /* 0xffffffff00027802 */ /* 0x000fce0000000f00 */
[----:B------:R-:W-:Y:S05]  /*9ca0*/  WARPSYNC.COLLECTIVE R2, `(.L_x_20469) ;  /* 0x0000000002087348 */ /* 0x000fea0003c00000 */
[----:B------:R0:W1:Y:S02]  /*9cb0*/  SHFL.BFLY P0, R162, R161, R160, R3 ;  /* 0x0c0000a0a1a27389 */ /* 0x0000640000000003 */
[----:B01----:R-:W-:Y:S05]  /*9cc0*/  ENDCOLLECTIVE ;  /* 0x000000000000791b */ /* 0x003fea0003800000 */
.L_x_20469:
[----:B------:R-:W-:Y:S01]  /*9cd0*/  MOV R161, R186 ;  /* 0x000000ba00a17202 */ /* 0x000fe20000000f00 */
[----:B------:R-:W-:Y:S02]  /*9ce0*/  HFMA2 R160, -RZ, RZ, 0, 2.384185791015625e-07 ;  /* 0x00000004ffa07431 */ /* 0x000fe400000001ff */
[----:B------:R-:W-:-:S07]  /*9cf0*/  FADD.FTZ R185, R185, R162 ;  /* 0x000000a2b9b97221 */ /* 0x000fce0000010000 */
[----:B------:R-:W-:Y:S05]  /*9d00*/  WARPSYNC.COLLECTIVE R2, `(.L_x_20470) ;  /* 0x0000000002087348 */ /* 0x000fea0003c00000 */
[----:B------:R0:W1:Y:S02]  /*9d10*/  SHFL.BFLY P0, R162, R161, R160, R3 ;  /* 0x0c0000a0a1a27389 */ /* 0x0000640000000003 */
[----:B01----:R-:W-:Y:S05]  /*9d20*/  ENDCOLLECTIVE ;  /* 0x000000000000791b */ /* 0x003fea0003800000 */
.L_x_20470:
[----:B------:R-:W-:Y:S02]  /*9d30*/  MOV R161, R185 ;  /* 0x000000b900a17202 */ /* 0x000fe40000000f00 */
[----:B------:R-:W-:-:S05]  /*9d40*/  MOV R2, R162 ;  /* 0x000000a200027202 */ /* 0x000fca0000000f00 */
[----:B------:R-:W-:Y:S01]  /*9d50*/  FADD.FTZ R186, R186, R2 ;  /* 0x00000002baba7221 */ /* 0x000fe20000010000 */
[----:B------:R-:W-:-:S07]  /*9d60*/  MOV R2, 0xffffffff ;  /* 0xffffffff00027802 */ /* 0x000fce0000000f00 */
[----:B------:R-:W-:Y:S05]  /*9d70*/  WARPSYNC.COLLECTIVE R2, `(.L_x_20471) ;  /* 0x0000000002087348 */ /* 0x000fea0003c00000 */
[----:B------:R0:W1:Y:S02]  /*9d80*/  SHFL.BFLY P0, R162, R161, R160, R3 ;  /* 0x0c0000a0a1a27389 */ /* 0x0000640000000003 */
[----:B01----:R-:W-:Y:S05]  /*9d90*/  ENDCOLLECTIVE ;  /* 0x000000000000791b */ /* 0x003fea0003800000 */
.L_x_20471:
[----:B------:R-:W-:Y:S01]  /*9da0*/  MOV R161, R186 ;  /* 0x000000ba00a17202 */ /* 0x000fe20000000f00 */
[----:B------:R-:W-:Y:S02]  /*9db0*/  HFMA2 R160, -RZ, RZ, 0, 4.76837158203125e-07 ;  /* 0x00000008ffa07431 */ /* 0x000fe400000001ff */
[----:B------:R-:W-:-:S07]  /*9dc0*/  FADD.FTZ R185, R185, R162 ;  /* 0x000000a2b9b97221 */ /* 0x000fce0000010000 */
[----:B------:R-:W-:Y:S05]  /*9dd0*/  WARPSYNC.COLLECTIVE R2, `(.L_x_20472) ;  /* 0x0000000002087348 */ /* 0x000fea0003c00000 */
[----:B------:R0:W1:Y:S02]  /*9de0*/  SHFL.BFLY P0, R162, R161, R160, R3 ;  /* 0x0c0000a0a1a27389 */ /* 0x0000640000000003 */
[----:B01----:R-:W-:Y:S05]  /*9df0*/  ENDCOLLECTIVE ;  /* 0x000000000000791b */ /* 0x003fea0003800000 */
.L_x_20472:
[----:B------:R-:W-:Y:S02]  /*9e00*/  MOV R161, R185 ;  /* 0x000000b900a17202 */ /* 0x000fe40000000f00 */
[----:B------:R-:W-:-:S05]  /*9e10*/  MOV R2, R162 ;  /* 0x000000a200027202 */ /* 0x000fca0000000f00 */
[----:B------:R-:W-:Y:S01]  /*9e20*/  FADD.FTZ R186, R186, R2 ;  /* 0x00000002baba7221 */ /* 0x000fe20000010000 */
[----:B------:R-:W-:-:S07]  /*9e30*/  MOV R2, 0xffffffff ;  /* 0xffffffff00027802 */ /* 0x000fce0000000f00 */
[----:B------:R-:W-:Y:S05]  /*9e40*/  WARPSYNC.COLLECTIVE R2, `(.L_x_20473) ;  /* 0x0000000002087348 */ /* 0x000fea0003c00000 */
[----:B------:R0:W1:Y:S02]  /*9e50*/  SHFL.BFLY P0, R162, R161, R160, R3 ;  /* 0x0c0000a0a1a27389 */ /* 0x0000640000000003 */
[----:B01----:R-:W-:Y:S05]  /*9e60*/  ENDCOLLECTIVE ;  /* 0x000000000000791b */ /* 0x003fea0003800000 */
.L_x_20473:
[----:B------:R-:W-:Y:S01]  /*9e70*/  MOV R161, R186 ;  /* 0x000000ba00a17202 */ /* 0x000fe20000000f00 */
[----:B------:R-:W-:Y:S02]  /*9e80*/  HFMA2 R160, -RZ, RZ, 0, 9.5367431640625e-07 ;  /* 0x00000010ffa07431 */ /* 0x000fe400000001ff */
[----:B------:R-:W-:-:S07]  /*9e90*/  FADD.FTZ R185, R185, R162 ;  /* 0x000000a2b9b97221 */ /* 0x000fce0000010000 */
[----:B------:R-:W-:Y:S05]  /*9ea0*/  WARPSYNC.COLLECTIVE R2, `(.L_x_20474) ;  /* 0x0000000002087348 */ /* 0x000fea0003c00000 */
[----:B------:R0:W1:Y:S02]  /*9eb0*/  SHFL.BFLY P0, R162, R161, R160, R3 ;  /* 0x0c0000a0a1a27389 */ /* 0x0000640000000003 */
[----:B01----:R-:W-:Y:S05]  /*9ec0*/  ENDCOLLECTIVE ;  /* 0x000000000000791b */ /* 0x003fea0003800000 */
.L_x_20474:
[----:B------:R-:W-:Y:S02]  /*9ed0*/  MOV R161, R185 ;  /* 0x000000b900a17202 */ /* 0x000fe40000000f00 */
[----:B------:R-:W-:-:S07]  /*9ee0*/  MOV R163, R162 ;  /* 0x000000a200a37202 */ /* 0x000fce0000000f00 */
[----:B------:R-:W-:Y:S05]  /*9ef0*/  WARPSYNC.COLLECTIVE R2, `(.L_x_20475) ;  /* 0x0000000002087348 */ /* 0x000fea0003c00000 */
[----:B------:R0:W1:Y:S02]  /*9f00*/  SHFL.BFLY P0, R162, R161, R160, R3 ;  /* 0x0c0000a0a1a27389 */ /* 0x0000640000000003 */
[----:B01----:R-:W-:Y:S05]  /*9f10*/  ENDCOLLECTIVE ;  /* 0x000000000000791b */ /* 0x003fea0003800000 */
.L_x_20475:
[----:B------:R-:W-:Y:S01]  /*9f20*/  MOV R3, R162 ;  /* 0x000000a200037202 */ /* 0x000fe20000000f00 */
[----:B------:R-:W-:Y:S06]  /*9f30*/  BRA `(.L_x_20476) ;  /* 0xffffff9000f47947 */ /* 0x000fec000383ffff */
.L_x_20477:
        /* <DEDUP_REMOVED lines=12> */
.L_x_25514:


//--------------------- .text._ZN10layer_norm13ln_bwd_kernelINS_13Kernel_traitsI6__halfffffjLj1280ELj1ELj4ELj1ELj16ENS_18Kernel_traits_baseILj1280ES2_ffffjLj128EEEEELb0ELb0ELb1ELb1EEEvNS_9BwdParamsE --------------------------
	.section	.text._ZN10layer_norm13ln_bwd_kernelINS_13Kernel_traitsI6__halfffffjLj1280ELj1ELj4ELj1ELj16ENS_18Kernel_traits_baseILj1280ES2_ffffjLj128EEEEELb0ELb0ELb1ELb1EEEvNS_9BwdParamsE,"ax",@progbits
	.align	128
        .global         _ZN10layer_norm13ln_bwd_kernelINS_13Kernel_traitsI6__halfffffjLj1280ELj1ELj4ELj1ELj16ENS_18Kernel_traits_baseILj1280ES2_ffffjLj128EEEEELb0ELb0ELb1ELb1EEEvNS_9BwdParamsE
        .type           _ZN10layer_norm13ln_bwd_kernelINS_13Kernel_traitsI6__halfffffjLj1280ELj1ELj4ELj1ELj16ENS_18Kernel_traits_baseILj1280ES2_ffffjLj128EEEEELb0ELb0ELb1ELb1EEEvNS_9BwdParamsE,@function
        .size           _ZN10layer_norm13ln_bwd_kernelINS_13Kernel_traitsI6__halfffffjLj1280ELj1ELj4ELj1ELj16ENS_18Kernel_traits_baseILj1280ES2_ffffjLj128EEEEELb0ELb0ELb1ELb1EEEvNS_9BwdParamsE,(.L_x_25515 - _ZN10layer_norm13ln_bwd_kernelINS_13Kernel_traitsI6__halfffffjLj1280ELj1ELj4ELj1ELj16ENS_18Kernel_traits_baseILj1280ES2_ffffjLj128EEEEELb0ELb0ELb1ELb1EEEvNS_9BwdParamsE)
        .other          _ZN10layer_norm13ln_bwd_kernelINS_13Kernel_traitsI6__halfffffjLj1280ELj1ELj4ELj1ELj16ENS_18Kernel_traits_baseILj1280ES2_ffffjLj128EEEEELb0ELb0ELb1ELb1EEEvNS_9BwdParamsE,@"STO_CUDA_ENTRY STV_DEFAULT"
_ZN10layer_norm13ln_bwd_kernelINS_13Kernel_traitsI6__halfffffjLj1280ELj1ELj4ELj1ELj16ENS_18Kernel_traits_baseILj1280ES2_ffffjLj128EEEEELb0ELb0ELb1ELb1EEEvNS_9BwdParamsE:
.text._ZN10layer_norm13ln_bwd_kernelINS_13Kernel_traitsI6__halfffffjLj1280ELj1ELj4ELj1ELj16ENS_18Kernel_traits_baseILj1280ES2_ffffjLj128EEEEELb0ELb0ELb1ELb1EEEvNS_9BwdParamsE:
        /* <DEDUP_REMOVED lines=72> */
[----:B------:R-:W-:Y:S01]  /*0480*/  HFMA2 R142, -RZ, RZ, 0, 0 ;  /* 0x00000000ff8e7431 */ /* 0x000fe200000001ff */
[----:B--2---:R-:W-:-:S02]  /*0490*/  SHF.R.U64 R0, R242, 0x10, R243 ;  /* 0x00000010f2007819 */ /* 0x004fc400000012f3 */
[----:B------:R-:W-:Y:S02]  /*04a0*/  SHF.R.U32.HI R2, RZ, 0x10, R243 ;  /* 0x00000010ff027819 */ /* 0x000fe400000116f3 */
[--C-:B---3--:R-:W-:Y:S01]  /*04b0*/  SHF.R.U64 R3, R244, 0x10, R245.reuse ;  /* 0x00000010f4037819 */ /* 0x108fe200000012f5 */
[----:B------:R0:W-:Y:S01]  /*04c0*/  STL.S16 [R1+0x6], R0 ;  /* 0x0000060001007387 */ /* 0x0001e20000100600 */
[----:B------:R-:W-:-:S03]  /*04d0*/  SHF.R.U32.HI R5, RZ, 0x10, R245 ;  /* 0x00000010ff057819 */ /* 0x000fc600000116f5 */
[----:B------:R0:W-:Y:S04]  /*04e0*/  STL.S16 [R1+0x4], R2 ;  /* 0x0000040201007387 */ /* 0x0001e80000100600 */
[----:B------:R0:W-:Y:S04]  /*04f0*/  STL.S16 [R1+0x2], R3 ;  /* 0x0000020301007387 */ /* 0x0001e80000100600 */
[----:B------:R0:W-:Y:S02]  /*0500*/  STL.S16 [R1], R5 ;  /* 0x0000000501007387 */ /* 0x0001e40000100600 */
.L_x_20534:
[----:B------:R-:W1:Y:S08]  /*0510*/  LDC.64 R214, c[0x0][0x3f8] ;  /* 0x0000fe00ffd67b82 */ /* 0x000e700000000a00 */
[----:B------:R-:W2:Y:S08]  /*0520*/  LDC.64 R216, c[0x0][0x3c8] ;  /* 0x0000f200ffd87b82 */ /* 0x000eb00000000a00 */
[----:B------:R-:W3:Y:S01]  /*0530*/  LDC.64 R234, c[0x0][0x3f0] ;  /* 0x0000fc00ffea7b82 */ /* 0x000ee20000000a00 */
[----:B-1----:R-:W-:-:S05]  /*0540*/  IMAD.WIDE R214, R4, 0x4, R214 ;  /* 0x0000000404d67825 */ /* 0x002fca00078e02d6 */
[----:B------:R2:W4:Y:S02]  /*0550*/  LDG.E R7, desc[UR6][R214.64] ;  /* 0x00000006d6077981 */ /* 0x000524000c1e1900 */
[----:B--2---:R-:W-:-:S04]  /*0560*/  IMAD.WIDE R214, R4, 0x4, R216 ;  /* 0x0000000404d67825 */ /* 0x004fc800078e02d8 */
[----:B---3--:R-:W-:Y:S01]  /*0570*/  IMAD.WIDE R216, R4, 0x4, R234 ;  /* 0x0000000404d87825 */ /* 0x008fe200078e02ea */
[----:B------:R-:W-:Y:S01]  /*0580*/  BSSY.RECONVERGENT B1, `(.L_x_20480) ;  /* 0x00001f9000017945 */ /* 0x000fe20003800200 */
[----:B-----5:R1:W5:Y:S04]  /*0590*/  LDG.E R8, desc[UR6][R214.64] ;  /* 0x00000006d6087981 */ /* 0x020368000c1e1900 */
[----:B------:R2:W5:Y:S01]  /*05a0*/  LDG.E R209, desc[UR6][R216.64] ;  /* 0x00000006d8d17981 */ /* 0x000562000c1e1900 */
[----:B------:R-:W-:Y:S02]  /*05b0*/  MOV R213, RZ ;  /* 0x000000ff00d57202 */ /* 0x000fe40000000f00 */
[----:B-1----:R-:W-:Y:S02]  /*05c0*/  MOV R214, RZ ;  /* 0x000000ff00d67202 */ /* 0x002fe40000000f00 */
[----:B----4-:R-:W-:-:S13]  /*05d0*/  ISETP.GE.AND P2, PT, R7, 0x1, PT ;  /* 0x000000010700780c */ /* 0x010fda0003f46270 */
[----:B--2---:R-:W-:Y:S05]  /*05e0*/  @!P2 BRA `(.L_x_20481) ;  /* 0x0000001c0024a947 */ /* 0x004fea0003800000 */
[----:B------:R-:W1:Y:S01]  /*05f0*/  S2R R6, SR_TID.X ;  /* 0x0000000000067919 */ /* 0x000e620000002100 */
[----:B------:R-:W2:Y:S01]  /*0600*/  LDC.64 R10, c[0x0][0x3a8] ;  /* 0x0000ea00ff0a7b82 */ /* 0x000ea20000000a00 */
[C---:B0-----:R-:W-:Y:S01]  /*0610*/  IMAD R0, R4.reuse, UR9, RZ ;  /* 0x0000000904007c24 */ /* 0x041fe2000f8e02ff */
[----:B------:R-:W-:Y:S02]  /*0620*/  SHF.R.S32.HI R5, RZ, 0x1f, R4 ;  /* 0x0000001fff057819 */ /* 0x000fe40000011404 */
[----:B------:R-:W-:Y:S02]  /*0630*/  LEA R2, P0, R4, UR10, 0x2 ;  /* 0x0000000a04027c11 */ /* 0x000fe4000f8010ff */
[----:B------:R-:W-:Y:S02]  /*0640*/  SHF.R.S32.HI R3, RZ, 0x1f, R0 ;  /* 0x0000001fff037819 */ /* 0x000fe40000011400 */
[----:B------:R-:W0:Y:S02]  /*0650*/  LDC.64 R246, c[0x0][0x428] ;  /* 0x00010a00fff67b82 */ /* 0x000e240000000a00 */
[----:B------:R-:W-:-:S02]  /*0660*/  LEA.HI R181, R3, R0, RZ, 0x2 ;  /* 0x0000000003b57211 */ /* 0x000fc400078f10ff */
[----:B------:R-:W-:Y:S02]  /*0670*/  IADD3 R0, PT, PT, R7, -0x1, RZ ;  /* 0xffffffff07007810 */ /* 0x000fe40007ffe0ff */
[----:B------:R-:W-:-:S03]  /*0680*/  LEA.HI.X R3, R4, UR11, R5, 0x2, P0 ;  /* 0x0000000b04037c11 */ /* 0x000fc600080f1405 */
[----:B------:R-:W-:Y:S02]  /*0690*/  IMAD R0, R0, UR9, RZ ;  /* 0x0000000900007c24 */ /* 0x000fe4000f8e02ff */
[----:B------:R3:W4:Y:S01]  /*06a0*/  LDG.E R208, desc[UR6][R2.64] ;  /* 0x0000000602d07981 */ /* 0x000722000c1e1900 */
[----:B-1----:R-:W-:-:S04]  /*06b0*/  LOP3.LUT R152, R6, 0x1f, RZ, 0xc0, !PT ;  /* 0x0000001f06987812 */ /* 0x002fc800078ec0ff */
[----:B------:R-:W-:-:S04]  /*06c0*/  LEA.HI.SX32 R181, R181, R152, 0x1e ;  /* 0x00000098b5b57211 */ /* 0x000fc800078ff2ff */
[C---:B------:R-:W-:Y:S02]  /*06d0*/  IADD3 R239, PT, PT, R181.reuse, 0x60, RZ ;  /* 0x00000060b5ef7810 */ /* 0x040fe40007ffe0ff */
[----:B------:R-:W-:Y:S02]  /*06e0*/  IADD3 R241, PT, PT, R181, 0x20, RZ ;  /* 0x00000020b5f17810 */ /* 0x000fe40007ffe0ff */
[----:B------:R-:W-:Y:S01]  /*06f0*/  SHF.R.S32.HI R153, RZ, 0x1f, R0 ;  /* 0x0000001fff997819 */ /* 0x000fe20000011400 */
[--C-:B--2---:R-:W-:Y:S01]  /*0700*/  IMAD.WIDE.U32 R184, R239, 0x10, R10.reuse ;  /* 0x00000010efb87825 */ /* 0x104fe200078e000a */
[C---:B------:R-:W-:Y:S02]  /*0710*/  IADD3 R6, PT, PT, R181.reuse, 0xa0, RZ ;  /* 0x000000a0b5067810 */ /* 0x040fe40007ffe0ff */
[----:B---3--:R-:W-:Y:S01]  /*0720*/  IADD3 R2, PT, PT, R181, 0xc0, RZ ;  /* 0x000000c0b5027810 */ /* 0x008fe20007ffe0ff */
[--C-:B------:R-:W-:Y:S01]  /*0730*/  IMAD.WIDE.U32 R16, R241, 0x10, R10.reuse ;  /* 0x00000010f1107825 */ /* 0x100fe200078e000a */
[----:B------:R-:W-:Y:S01]  /*0740*/  LEA.HI R0, R153, R0, RZ, 0x2 ;  /* 0x0000000099007211 */ /* 0x000fe200078f10ff */
[----:B------:R-:W2:Y:S01]  /*0750*/  LDG.E.128 R184, desc[UR6][R184.64] ;  /* 0x00000006b8b87981 */ /* 0x000ea2000c1e1d00 */
[C---:B------:R-:W-:Y:S01]  /*0760*/  IADD3 R240, PT, PT, R181.reuse, 0x40, RZ ;  /* 0x00000040b5f07810 */ /* 0x040fe20007ffe0ff */
[C-C-:B------:R-:W-:Y:S01]  /*0770*/  IMAD.WIDE.U32 R12, R181.reuse, 0x10, R10.reuse ;  /* 0x00000010b50c7825 */ /* 0x140fe200078e000a */
[C---:B------:R-:W-:Y:S01]  /*0780*/  IADD3 R238, PT, PT, R181.reuse, 0x80, RZ ;  /* 0x00000080b5ee7810 */ /* 0x040fe20007ffe0ff */
[----:B------:R-:W3:Y:S01]  /*0790*/  LDG.E.128 R16, desc[UR6][R16.64] ;  /* 0x0000000610107981 */ /* 0x000ee2000c1e1d00 */
[C---:B------:R-:W-:Y:S01]  /*07a0*/  IADD3 R9, PT, PT, R181.reuse, 0xe0, RZ ;  /* 0x000000e0b5097810 */ /* 0x040fe20007ffe0ff */
[--C-:B------:R-:W-:Y:S01]  /*07b0*/  IMAD.WIDE.U32 R192, R6, 0x10, R10.reuse ;  /* 0x0000001006c07825 */ /* 0x100fe200078e000a */
[C---:B------:R-:W-:Y:S01]  /*07c0*/  IADD3 R5, PT, PT, R181.reuse, 0x100, RZ ;  /* 0x00000100b5057810 */ /* 0x040fe20007ffe0ff */
[----:B------:R-:W3:Y:S01]  /*07d0*/  LDG.E.128 R12, desc[UR6][R12.64] ;  /* 0x000000060c0c7981 */ /* 0x000ee2000c1e1d00 */
[----:B------:R-:W-:Y:S01]  /*07e0*/  IADD3 R3, PT, PT, R181, 0x120, RZ ;  /* 0x00000120b5037810 */ /* 0x000fe20007ffe0ff */
[--C-:B------:R-:W-:Y:S01]  /*07f0*/  IMAD.WIDE.U32 R196, R2, 0x10, R10.reuse ;  /* 0x0000001002c47825 */ /* 0x100fe200078e000a */
[----:B------:R-:W-:Y:S01]  /*0800*/  LEA.HI.SX32 R0, R0, R152, 0x1e ;  /* 0x0000009800007211 */ /* 0x000fe200078ff2ff */
[----:B------:R-:W3:Y:S02]  /*0810*/  LDG.E.128 R192, desc[UR6][R192.64] ;  /* 0x00000006c0c07981 */ /* 0x000ee4000c1e1d00 */
[--C-:B------:R-:W-:Y:S01]  /*0820*/  IMAD.WIDE.U32 R20, R240, 0x10, R10.reuse ;  /* 0x00000010f0147825 */ /* 0x100fe200078e000a */
[----:B------:R-:W-:Y:S01]  /*0830*/  IADD3 R157, PT, PT, R0, 0x20, RZ ;  /* 0x00000020009d7810 */ /* 0x000fe20007ffe0ff */
[----:B------:R-:W3:Y:S02]  /*0840*/  LDG.E.128 R196, desc[UR6][R196.64] ;  /* 0x00000006c4c47981 */ /* 0x000ee4000c1e1d00 */
[----:B------:R-:W-:-:S02]  /*0850*/  IMAD.WIDE.U32 R188, R238, 0x10, R10 ;  /* 0x00000010eebc7825 */ /* 0x000fc400078e000a */
[----:B------:R-:W3:Y:S02]  /*0860*/  LDG.E.128 R20, desc[UR6][R20.64] ;  /* 0x0000000614147981 */ /* 0x000ee4000c1e1d00 */
[--C-:B------:R-:W-:Y:S02]  /*0870*/  IMAD.WIDE.U32 R200, R9, 0x10, R10.reuse ;  /* 0x0000001009c87825 */ /* 0x100fe400078e000a */
[----:B------:R-:W3:Y:S02]  /*0880*/  LDG.E.128 R188, desc[UR6][R188.64] ;  /* 0x00000006bcbc7981 */ /* 0x000ee4000c1e1d00 */
[--C-:B------:R-:W-:Y:S02]  /*0890*/  IMAD.WIDE.U32 R204, R5, 0x10, R10.reuse ;  /* 0x0000001005cc7825 */ /* 0x100fe400078e000a */
[----:B------:R-:W3:Y:S02]  /*08a0*/  LDG.E.128 R200, desc[UR6][R200.64] ;  /* 0x00000006c8c87981 */ /* 0x000ee4000c1e1d00 */
[----:B------:R-:W-:-:S02]  /*08b0*/  IMAD.WIDE.U32 R212, R3, 0x10, R10 ;  /* 0x0000001003d47825 */ /* 0x000fc400078e000a */
[----:B------:R-:W3:Y:S02]  /*08c0*/  LDG.E.128 R204, desc[UR6][R204.64] ;  /* 0x00000006cccc7981 */ /* 0x000ee4000c1e1d00 */
[--C-:B0-----:R-:W-:Y:S02]  /*08d0*/  IMAD.WIDE.U32 R152, R0, 0x10, R246.reuse ;  /* 0x0000001000987825 */ /* 0x101fe400078e00f6 */
[----:B------:R-:W3:Y:S02]  /*08e0*/  LDG.E.128 R212, desc[UR6][R212.64] ;  /* 0x00000006d4d47981 */ /* 0x000ee4000c1e1d00 */
[----:B------:R-:W-:Y:S02]  /*08f0*/  IMAD.WIDE.U32 R156, R157, 0x10, R246 ;  /* 0x000000109d9c7825 */ /* 0x000fe400078e00f6 */
[----:B------:R-:W3:Y:S04]  /*0900*/  LDG.E.128 R152, desc[UR6][R152.64] ;  /* 0x0000000698987981 */ /* 0x000ee8000c1e1d00 */
[----:B------:R-:W3:Y:S01]  /*0910*/  LDG.E.128 R156, desc[UR6][R156.64] ;  /* 0x000000069c9c7981 */ /* 0x000ee2000c1e1d00 */
[----:B------:R-:W-:-:S02]  /*0920*/  MOV R216, UR14 ;  /* 0x0000000e00d87c02 */ /* 0x000fc40008000f00 */
[----:B------:R-:W-:Y:S02]  /*0930*/  IADD3 R173, PT, PT, R0, 0xa0, RZ ;  /* 0x000000a000ad7810 */ /* 0x000fe40007ffe0ff */
[----:B------:R-:W-:Y:S02]  /*0940*/  MOV R217, UR15 ;  /* 0x0000000f00d97c02 */ /* 0x000fe40008000f00 */
[----:B------:R-:W-:Y:S01]  /*0950*/  ISETP.NE.U32.AND P0, PT, R216, RZ, PT ;  /* 0x000000ffd800720c */ /* 0x000fe20003f05070 */
[----:B------:R-:W-:-:S03]  /*0960*/  IMAD.WIDE.U32 R172, R173, 0x10, R246 ;  /* 0x00000010adac7825 */ /* 0x000fc600078e00f6 */
[----:B------:R-:W-:Y:S02]  /*0970*/  ISETP.NE.AND.EX P0, PT, R217, RZ, PT, P0 ;  /* 0x000000ffd900720c */ /* 0x000fe40003f05300 */
[C---:B------:R-:W-:Y:S01]  /*0980*/  IADD3 R161, PT, PT, R0.reuse, 0x40, RZ ;  /* 0x0000004000a17810 */ /* 0x040fe20007ffe0ff */
[----:B------:R-:W3:Y:S04]  /*0990*/  LDG.E.128 R172, desc[UR6][R172.64] ;  /* 0x00000006acac7981 */ /* 0x000ee8000c1e1d00 */
[----:B------:R-:W-:Y:S01]  /*09a0*/  IMAD.WIDE.U32 R160, R161, 0x10, R246 ;  /* 0x00000010a1a07825 */ /* 0x000fe200078e00f6 */
[C---:B------:R-:W-:Y:S02]  /*09b0*/  IADD3 R165, PT, PT, R0.reuse, 0x60, RZ ;  /* 0x0000006000a57810 */ /* 0x040fe40007ffe0ff */
[----:B------:R-:W-:-:S03]  /*09c0*/  IADD3 R177, PT, PT, R0, 0xc0, RZ ;  /* 0x000000c000b17810 */ /* 0x000fc60007ffe0ff */
[----:B------:R-:W0:Y:S01]  /*09d0*/  @P0 LDC.64 R10, c[0x0][0x438] ;  /* 0x00010e00ff0a0b82 */ /* 0x000e220000000a00 */
[----:B------:R-:W3:Y:S01]  /*09e0*/  LDG.E.128 R160, desc[UR6][R160.64] ;  /* 0x00000006a0a07981 */ /* 0x000ee2000c1e1d00 */
[----:B------:R-:W-:-:S04]  /*09f0*/  IMAD.WIDE.U32 R164, R165, 0x10, R246 ;  /* 0x00000010a5a47825 */ /* 0x000fc800078e00f6 */
[--C-:B------:R-:W-:Y:S01]  /*0a00*/  IMAD.WIDE.U32 R176, R177, 0x10, R246.reuse ;  /* 0x00000010b1b07825 */ /* 0x100fe200078e00f6 */
[----:B------:R-:W-:Y:S01]  /*0a10*/  IADD3 R169, PT, PT, R0, 0x80, RZ ;  /* 0x0000008000a97810 */ /* 0x000fe20007ffe0ff */
[----:B------:R-:W3:Y:S01]  /*0a20*/  LDG.E.128 R164, desc[UR6][R164.64] ;  /* 0x00000006a4a47981 */ /* 0x000ee2000c1e1d00 */
[----:B------:R-:W1:Y:S03]  /*0a30*/  @P0 LDC.64 R234, c[0x0][0x438] ;  /* 0x00010e00ffea0b82 */ /* 0x000e660000000a00 */
[----:B------:R-:W3:Y:S01]  /*0a40*/  LDG.E.128 R176, desc[UR6][R176.64] ;  /* 0x00000006b0b07981 */ /* 0x000ee2000c1e1d00 */
[----:B------:R-:W-:-:S04]  /*0a50*/  IMAD.WIDE.U32 R168, R169, 0x10, R246 ;  /* 0x00000010a9a87825 */ /* 0x000fc800078e00f6 */
[----:B------:R-:W1:Y:S02]  /*0a60*/  @P0 LDC.64 R210, c[0x0][0x438] ;  /* 0x00010e00ffd20b82 */ /* 0x000e640000000a00 */
[----:B------:R-:W3:Y:S01]  /*0a70*/  LDG.E.128 R168, desc[UR6][R168.64] ;  /* 0x00000006a8a87981 */ /* 0x000ee2000c1e1d00 */
[----:B0-----:R-:W-:Y:S01]  /*0a80*/  @P0 IMAD.WIDE.U32 R10, R181, 0x10, R10 ;  /* 0x00000010b50a0825 */ /* 0x001fe200078e000a */
[----:B------:R-:W-:-:S04]  /*0a90*/  IADD3 R181, PT, PT, R0, 0xe0, RZ ;  /* 0x000000e000b57810 */ /* 0x000fc80007ffe0ff */
[----:B------:R-:W0:Y:S01]  /*0aa0*/  @P0 LDC.64 R236, c[0x0][0x438] ;  /* 0x00010e00ffec0b82 */ /* 0x000e220000000a00 */
[----:B------:R1:W5:Y:S01]  /*0ab0*/  @P0 LDG.E.128 R60, desc[UR6][R10.64] ;  /* 0x000000060a3c0981 */ /* 0x000362000c1e1d00 */
[----:B------:R-:W-:-:S06]  /*0ac0*/  IMAD.WIDE.U32 R180, R181, 0x10, R246 ;  /* 0x00000010b5b47825 */ /* 0x000fcc00078e00f6 */
[----:B------:R-:W3:Y:S01]  /*0ad0*/  LDG.E.128 R180, desc[UR6][R180.64] ;  /* 0x00000006b4b47981 */ /* 0x000ee2000c1e1d00 */
[----:B-1----:R-:W1:Y:S01]  /*0ae0*/  @P0 LDC.64 R10, c[0x0][0x438] ;  /* 0x00010e00ff0a0b82 */ /* 0x002e620000000a00 */
[----:B------:R-:W-:-:S04]  /*0af0*/  @P0 IMAD.WIDE.U32 R234, R240, 0x10, R234 ;  /* 0x00000010f0ea0825 */ /* 0x000fc800078e00ea */
[----:B------:R-:W-:Y:S01]  /*0b00*/  @P0 IMAD.WIDE.U32 R210, R239, 0x10, R210 ;  /* 0x00000010efd20825 */ /* 0x000fe200078e00d2 */
[----:B------:R0:W5:Y:S04]  /*0b10*/  @P0 LDG.E.128 R52, desc[UR6][R234.64] ;  /* 0x00000006ea340981 */ /* 0x000168000c1e1d00 */
[----:B------:R1:W5:Y:S01]  /*0b20*/  @P0 LDG.E.128 R48, desc[UR6][R210.64] ;  /* 0x00000006d2300981 */ /* 0x000362000c1e1d00 */
[----:B0-----:R-:W-:Y:S02]  /*0b30*/  @P0 IMAD.WIDE.U32 R236, R238, 0x10, R236 ;  /* 0x00000010eeec0825 */ /* 0x001fe400078e00ec */
[----:B------:R-:W0:Y:S01]  /*0b40*/  @P0 LDC.64 R238, c[0x0][0x438] ;  /* 0x00010e00ffee0b82 */ /* 0x000e220000000a00 */
[----:B------:R-:W-:Y:S02]  /*0b50*/  ISETP.NE.AND P1, PT, RZ, UR8, PT ;  /* 0x00000008ff007c0c */ /* 0x000fe4000bf25270 */
[----:B------:R-:W5:Y:S05]  /*0b60*/  @P0 LDG.E.128 R44, desc[UR6][R236.64] ;  /* 0x00000006ec2c0981 */ /* 0x000f6a000c1e1d00 */
[----:B------:R-:W0:Y:S01]  /*0b70*/  @P0 LDC.64 R234, c[0x0][0x438] ;  /* 0x00010e00ffea0b82 */ /* 0x000e220000000a00 */
[----:B-1----:R-:W-:-:S05]  /*0b80*/  @P0 IMAD.WIDE.U32 R10, R241, 0x10, R10 ;  /* 0x00000010f10a0825 */ /* 0x002fca00078e000a */
[----:B------:R1:W5:Y:S02]  /*0b90*/  @P0 LDG.E.128 R56, desc[UR6][R10.64] ;  /* 0x000000060a380981 */ /* 0x000364000c1e1d00 */
[----:B------:R-:W0:Y:S08]  /*0ba0*/  @P0 LDC.64 R240, c[0x0][0x438] ;  /* 0x00010e00fff00b82 */ /* 0x000e300000000a00 */
[----:B------:R-:W4:Y:S08]  /*0bb0*/  @P0 LDC.64 R210, c[0x0][0x438] ;  /* 0x00010e00ffd20b82 */ /* 0x000f300000000a00 */
[----:B-1----:R-:W1:Y:S01]  /*0bc0*/  @P0 LDC.64 R10, c[0x0][0x438] ;  /* 0x00010e00ff0a0b82 */ /* 0x002e620000000a00 */
[----:B0-----:R-:W-:-:S04]  /*0bd0*/  @P0 IMAD.WIDE.U32 R238, R2, 0x10, R238 ;  /* 0x0000001002ee0825 */ /* 0x001fc800078e00ee */
[----:B------:R-:W-:Y:S01]  /*0be0*/  @P0 IMAD.WIDE.U32 R234, R9, 0x10, R234 ;  /* 0x0000001009ea0825 */ /* 0x000fe200078e00ea */
[----:B------:R-:W5:Y:S03]  /*0bf0*/  @P0 LDG.E.128 R36, desc[UR6][R238.64] ;  /* 0x00000006ee240981 */ /* 0x000f66000c1e1d00 */
[----:B------:R-:W-:Y:S01]  /*0c00*/  @P0 IMAD.WIDE.U32 R240, R6, 0x10, R240 ;  /* 0x0000001006f00825 */ /* 0x000fe200078e00f0 */
[----:B------:R0:W5:Y:S01]  /*0c10*/  @P0 LDG.E.128 R32, desc[UR6][R234.64] ;  /* 0x00000006ea200981 */ /* 0x000162000c1e1d00 */
[----:B------:R-:W-:-:S03]  /*0c20*/  SHF.R.U64 R9, R220, 0x10, R221 ;  /* 0x00000010dc097819 */ /* 0x000fc600000012dd */
[----:B------:R-:W5:Y:S01]  /*0c30*/  @P0 LDG.E.128 R40, desc[UR6][R240.64] ;  /* 0x00000006f0280981 */ /* 0x000f62000c1e1d00 */
[----:B----4-:R-:W-:Y:S01]  /*0c40*/  @P0 IMAD.WIDE.U32 R210, R3, 0x10, R210 ;  /* 0x0000001003d20825 */ /* 0x010fe200078e00d2 */
[----:B------:R-:W-:-:S04]  /*0c50*/  IADD3 R3, PT, PT, R0, 0x100, RZ ;  /* 0x0000010000037810 */ /* 0x000fc80007ffe0ff */
[----:B------:R4:W5:Y:S01]  /*0c60*/  @P0 LDG.E.128 R24, desc[UR6][R210.64] ;  /* 0x00000006d2180981 */ /* 0x000962000c1e1d00 */
[----:B-1----:R-:W-:Y:S01]  /*0c70*/  @P0 IMAD.WIDE.U32 R10, R5, 0x10, R10 ;  /* 0x00000010050a0825 */ /* 0x002fe200078e000a */
[----:B------:R-:W-:-:S04]  /*0c80*/  IADD3 R5, PT, PT, R0, 0x120, RZ ;  /* 0x0000012000057810 */ /* 0x000fc80007ffe0ff */
[----:B------:R1:W5:Y:S01]  /*0c90*/  @P0 LDG.E.128 R28, desc[UR6][R10.64] ;  /* 0x000000060a1c0981 */ /* 0x000362000c1e1d00 */
[----:B0-----:R-:W-:Y:S01]  /*0ca0*/  IMAD.WIDE.U32 R234, R5, 0x10, R246 ;  /* 0x0000001005ea7825 */ /* 0x001fe200078e00f6 */
[----:B------:R-:W-:-:S03]  /*0cb0*/  SHF.R.U64 R5, R218, 0x10, R219 ;  /* 0x00000010da057819 */ /* 0x000fc600000012db */
[----:B----4-:R-:W-:Y:S01]  /*0cc0*/  IMAD.WIDE.U32 R210, R3, 0x10, R246 ;  /* 0x0000001003d27825 */ /* 0x010fe200078e00f6 */
[----:B------:R-:W-:-:S05]  /*0cd0*/  FSEL R2, R208, RZ, !P1 ;  /* 0x000000ffd0027208 */ /* 0x000fca0004800000 */
[C---:B--2---:R-:W-:Y:S01]  /*0ce0*/  FADD.FTZ R249, -R2.reuse, R184 ;  /* 0x000000b802f97221 */ /* 0x044fe20000010100 */
[----:B------:R-:W-:Y:S01]  /*0cf0*/  SHF.R.U32.HI R184, RZ, 0x10, R219 ;  /* 0x00000010ffb87819 */ /* 0x000fe200000116db */
[C---:B---3--:R-:W-:Y:S01]  /*0d00*/  FADD.FTZ R239, -R2.reuse, R16 ;  /* 0x0000001002ef7221 */ /* 0x048fe20000010100 */
[C---:B------:R-:W-:Y:S01]  /*0d10*/  FADD.FTZ R248, -R2.reuse, R186 ;  /* 0x000000ba02f87221 */ /* 0x040fe20000010100 */
[C---:B------:R-:W-:Y:S01]  /*0d20*/  FADD.FTZ R237, -R2.reuse, R12 ;  /* 0x0000000c02ed7221 */ /* 0x040fe20000010100 */
[C---:B------:R-:W-:Y:S01]  /*0d30*/  FADD.FTZ R236, -R2.reuse, R14 ;  /* 0x0000000e02ec7221 */ /* 0x040fe20000010100 */
[----:B------:R-:W-:Y:S02]  /*0d40*/  HADD2.F32 R184, -RZ, R184.H0_H0 ;  /* 0x200000b8ffb87230 */ /* 0x000fe40000004100 */
[C---:B------:R-:W-:Y:S01]  /*0d50*/  FADD.FTZ R240, -R2.reuse, R194 ;  /* 0x000000c202f07221 */ /* 0x040fe20000010100 */
[----:B------:R-:W-:Y:S01]  /*0d60*/  MOV R194, R239 ;  /* 0x000000ef00c27202 */ /* 0x000fe20000000f00 */
[C---:B------:R-:W-:Y:S01]  /*0d70*/  FADD.FTZ R252, -R2.reuse, R18 ;  /* 0x0000001202fc7221 */ /* 0x040fe20000010100 */
[----:B------:R-:W-:Y:S01]  /*0d80*/  SHF.R.U32.HI R186, RZ, 0x10, R221 ;  /* 0x00000010ffba7819 */ /* 0x000fe200000116dd */
[C---:B------:R-:W-:Y:S01]  /*0d90*/  FADD.FTZ R239, -R2.reuse, R196 ;  /* 0x000000c402ef7221 */ /* 0x040fe20000010100 */
[C---:B------:R-:W-:Y:S01]  /*0da0*/  FADD.FTZ R238, -R2.reuse, R198 ;  /* 0x000000c602ee7221 */ /* 0x040fe20000010100 */
[----:B------:R-:W-:Y:S01]  /*0db0*/  MOV R196, R236 ;  /* 0x000000ec00c47202 */ /* 0x000fe20000000f00 */
[C---:B------:R-:W-:Y:S01]  /*0dc0*/  FADD.FTZ R3, -R2.reuse, R13 ;  /* 0x0000000d02037221 */ /* 0x040fe20000010100 */
[C---:B------:R-:W-:Y:S01]  /*0dd0*/  FADD.FTZ R251, -R2.reuse, R20 ;  /* 0x0000001402fb7221 */ /* 0x040fe20000010100 */
[C---:B------:R-:W-:Y:S01]  /*0de0*/  FADD.FTZ R250, -R2.reuse, R22 ;  /* 0x0000001602fa7221 */ /* 0x040fe20000010100 */
[----:B------:R-:W-:Y:S01]  /*0df0*/  MOV R198, R237 ;  /* 0x000000ed00c67202 */ /* 0x000fe20000000f00 */
        /* <DEDUP_REMOVED lines=31> */
[----:B------:R-:W-:-:S03]  /*0ff0*/  HADD2.F32 R186, -RZ, R186.H0_H0 ;  /* 0x200000baffba7230 */ /* 0x000fc60000004100 */
[----:B------:R-:W-:Y:S02]  /*1000*/  FMUL.FTZ R9, R157, R184 ;  /* 0x000000b89d097220 */ /* 0x000fe40000410000 */
[----:B------:R-:W-:Y:S02]  /*1010*/  FMUL.FTZ R11, R159, R186 ;  /* 0x000000ba9f0b7220 */ /* 0x000fe40000410000 */
[----:B------:R-:W2:Y:S04]  /*1020*/  LDG.E.128 R184, desc[UR6][R210.64] ;  /* 0x00000006d2b87981 */ /* 0x000ea8000c1e1d00 */
[----:B------:R-:W3:Y:S01]  /*1030*/  LDL.S16 R210, [R1+0x6] ;  /* 0x0000060001d27983 */ /* 0x000ee20000100600 */
[----:B-----5:R-:W-:Y:S01]  /*1040*/  FMUL.FTZ R3, R8, R3 ;  /* 0x0000000308037220 */ /* 0x020fe20000410000 */
[----:B------:R-:W-:Y:S01]  /*1050*/  FMUL.FTZ R2, R153, R2 ;  /* 0x0000000299027220 */ /* 0x000fe20000410000 */
[----:B------:R-:W-:-:S02]  /*1060*/  FADD.FTZ R109, R109, R153 ;  /* 0x000000996d6d7221 */ /* 0x000fc40000010000 */
[----:B------:R-:W-:Y:S01]  /*1070*/  FFMA.FTZ R65, R153, R3, R65 ;  /* 0x0000000399417223 */ /* 0x000fe20000010041 */
[----:B------:R-:W-:Y:S01]  /*1080*/  FMUL.FTZ R153, R8, R0 ;  /* 0x0000000008997220 */ /* 0x000fe20000410000 */
[----:B------:R-:W-:Y:S01]  /*1090*/  SHF.R.U64 R0, R228, 0x10, R229 ;  /* 0x00000010e4007819 */ /* 0x000fe200000012e5 */
[----:B------:R-:W-:-:S04]  /*10a0*/  FMUL.FTZ R6, R8, R6 ;  /* 0x0000000608067220 */ /* 0x000fc80000410000 */
[----:B------:R-:W-:Y:S02]  /*10b0*/  HADD2.F32 R0, -RZ, R0.H0_H0 ;  /* 0x20000000ff007230 */ /* 0x000fe40000004100 */
[----:B------:R-:W-:Y:S01]  /*10c0*/  FADD.FTZ R111, R111, R155 ;  /* 0x0000009b6f6f7221 */ /* 0x000fe20000010000 */
[----:B------:R-:W-:Y:S01]  /*10d0*/  FFMA.FTZ R67, R155, R6, R67 ;  /* 0x000000069b437223 */ /* 0x000fe20000010043 */
[----:B------:R-:W-:Y:S01]  /*10e0*/  SHF.R.U64 R188, R222, 0x10, R223 ;  /* 0x00000010debc7819 */ /* 0x000fe200000012df */
[----:B------:R-:W-:Y:S01]  /*10f0*/  FMUL.FTZ R155, R173, R0 ;  /* 0x00000000ad9b7220 */ /* 0x000fe20000410000 */
[----:B------:R-:W-:Y:S01]  /*1100*/  SHF.R.U32.HI R0, RZ, 0x10, R229 ;  /* 0x00000010ff007819 */ /* 0x000fe200000116e5 */
[----:B------:R-:W-:Y:S02]  /*1110*/  FMUL.FTZ R12, R8, R12 ;  /* 0x0000000c080c7220 */ /* 0x000fe40000410000 */
[----:B------:R-:W-:Y:S02]  /*1120*/  HADD2.F32 R188, -RZ, R188.H0_H0 ;  /* 0x200000bcffbc7230 */ /* 0x000fe40000004100 */
[----:B------:R-:W-:-:S02]  /*1130*/  HADD2.F32 R0, -RZ, R0.H0_H0 ;  /* 0x20000000ff007230 */ /* 0x000fc40000004100 */
[----:B------:R-:W-:Y:S01]  /*1140*/  FADD.FTZ R107, R107, R159 ;  /* 0x0000009f6b6b7221 */ /* 0x000fe20000010000 */
[----:B------:R-:W-:Y:S01]  /*1150*/  FFMA.FTZ R71, R159, R12, R71 ;  /* 0x0000000c9f477223 */ /* 0x000fe20000010047 */
[----:B------:R-:W-:Y:S01]  /*1160*/  FMUL.FTZ R13, R161, R188 ;  /* 0x000000bca10d7220 */ /* 0x000fe20000410000 */
[----:B------:R-:W-:Y:S01]  /*1170*/  SHF.R.U32.HI R188, RZ, 0x10, R223 ;  /* 0x00000010ffbc7819 */ /* 0x000fe200000116df */
[----:B------:R-:W-:Y:S01]  /*1180*/  FMUL.FTZ R159, R175, R0 ;  /* 0x00000000af9f7220 */ /* 0x000fe20000410000 */
[----:B------:R-:W-:Y:S02]  /*1190*/  SHF.R.U32.HI R192, RZ, 0x10, R225 ;  /* 0x00000010ffc07819 */ /* 0x000fe400000116e1 */
[----:B------:R-:W-:Y:S01]  /*11a0*/  SHF.R.U64 R0, R230, 0x10, R231 ;  /* 0x00000010e6007819 */ /* 0x000fe200000012e7 */
[----:B------:R-:W-:Y:S02]  /*11b0*/  HADD2.F32 R188, -RZ, R188.H0_H0 ;  /* 0x200000bcffbc7230 */ /* 0x000fe40000004100 */
[----:B------:R-:W-:Y:S01]  /*11c0*/  FMUL.FTZ R16, R8, R16 ;  /* 0x0000001008107220 */ /* 0x000fe20000410000 */
[----:B------:R-:W-:-:S02]  /*11d0*/  HADD2.F32 R192, -RZ, R192.H0_H0 ;  /* 0x200000c0ffc07230 */ /* 0x000fc40000004100 */
[----:B------:R-:W-:Y:S02]  /*11e0*/  HADD2.F32 R0, -RZ, R0.H0_H0 ;  /* 0x20000000ff007230 */ /* 0x000fe40000004100 */
[----:B------:R-:W-:Y:S01]  /*11f0*/  FMUL.FTZ R15, R163, R188 ;  /* 0x000000bca30f7220 */ /* 0x000fe20000410000 */
[----:B------:R-:W-:Y:S01]  /*1200*/  FADD.FTZ R103, R103, R163 ;  /* 0x000000a367677221 */ /* 0x000fe20000010000 */
[----:B------:R-:W-:Y:S01]  /*1210*/  FFMA.FTZ R143, R163, R16, R143 ;  /* 0x00000010a38f7223 */ /* 0x000fe2000001008f */
[----:B------:R-:W-:Y:S01]  /*1220*/  FMUL.FTZ R19, R167, R192 ;  /* 0x000000c0a7137220 */ /* 0x000fe20000410000 */
[----:B------:R-:W-:Y:S01]  /*1230*/  SHF.R.U64 R192, R226, 0x10, R227 ;  /* 0x00000010e2c07819 */ /* 0x000fe200000012e3 */
[----:B------:R-:W-:Y:S01]  /*1240*/  FMUL.FTZ R163, R177, R0 ;  /* 0x00000000b1a37220 */ /* 0x000fe20000410000 */
[----:B------:R-:W-:Y:S01]  /*1250*/  SHF.R.U32.HI R0, RZ, 0x10, R231 ;  /* 0x00000010ff007819 */ /* 0x000fe200000116e7 */
[----:B------:R-:W-:Y:S02]  /*1260*/  FMUL.FTZ R20, R8, R20 ;  /* 0x0000001408147220 */ /* 0x000fe40000410000 */
[----:B------:R-:W-:-:S02]  /*1270*/  HADD2.F32 R192, -RZ, R192.H0_H0 ;  /* 0x200000c0ffc07230 */ /* 0x000fc40000004100 */
[----:B------:R-:W-:Y:S02]  /*1280*/  HADD2.F32 R0, -RZ, R0.H0_H0 ;  /* 0x20000000ff007230 */ /* 0x000fe40000004100 */
[----:B------:R-:W-:Y:S01]  /*1290*/  FADD.FTZ R99, R99, R167 ;  /* 0x000000a763637221 */ /* 0x000fe20000010000 */
[----:B------:R-:W-:Y:S01]  /*12a0*/  FFMA.FTZ R139, R167, R20, R139 ;  /* 0x00000014a78b7223 */ /* 0x000fe2000001008b */
[----:B------:R-:W-:Y:S01]  /*12b0*/  FMUL.FTZ R21, R169, R192 ;  /* 0x000000c0a9157220 */ /* 0x000fe20000410000 */
[----:B------:R-:W-:Y:S01]  /*12c0*/  SHF.R.U32.HI R192, RZ, 0x10, R227 ;  /* 0x00000010ffc07819 */ /* 0x000fe200000116e3 */
[----:B------:R-:W-:Y:S01]  /*12d0*/  FMUL.FTZ R167, R179, R0 ;  /* 0x00000000b3a77220 */ /* 0x000fe20000410000 */
[----:B------:R-:W-:-:S03]  /*12e0*/  SHF.R.U64 R0, R232, 0x10, R233 ;  /* 0x00000010e8007819 */ /* 0x000fc600000012e9 */
[----:B------:R-:W-:Y:S02]  /*12f0*/  HADD2.F32 R192, -RZ, R192.H0_H0 ;  /* 0x200000c0ffc07230 */ /* 0x000fe40000004100 */
[----:B------:R-:W-:Y:S02]  /*1300*/  HADD2.F32 R0, -RZ, R0.H0_H0 ;  /* 0x20000000ff007230 */ /* 0x000fe40000004100 */
[----:B------:R-:W-:Y:S01]  /*1310*/  FADD.FTZ R95, R95, R171 ;  /* 0x000000ab5f5f7221 */ /* 0x000fe20000010000 */
[C---:B------:R-:W-:Y:S01]  /*1320*/  FFMA.FTZ R135, R171.reuse, R153, R135 ;  /* 0x00000099ab877223 */ /* 0x040fe20000010087 */
[----:B------:R-:W-:Y:S01]  /*1330*/  FMUL.FTZ R23, R171, R192 ;  /* 0x000000c0ab177220 */ /* 0x000fe20000410000 */
[----:B------:R-:W-:Y:S01]  /*1340*/  SHF.R.U64 R188, R224, 0x10, R225 ;  /* 0x00000010e0bc7819 */ /* 0x000fe200000012e1 */
[----:B------:R-:W-:Y:S01]  /*1350*/  FMUL.FTZ R171, R181, R0 ;  /* 0x00000000b5ab7220 */ /* 0x000fe20000410000 */
[C---:B------:R-:W-:Y:S01]  /*1360*/  FMUL.FTZ R10, R8.reuse, R10 ;  /* 0x0000000a080a7220 */ /* 0x040fe20000410000 */
[C---:B------:R-:W-:Y:S01]  /*1370*/  FMUL.FTZ R14, R8.reuse, R14 ;  /* 0x0000000e080e7220 */ /* 0x040fe20000410000 */
[----:B------:R-:W-:Y:S01]  /*1380*/  FMUL.FTZ R22, R8, R22 ;  /* 0x0000001608167220 */ /* 0x000fe20000410000 */
[----:B------:R-:W-:Y:S01]  /*1390*/  SHF.R.U32.HI R0, RZ, 0x10, R233 ;  /* 0x00000010ff007819 */ /* 0x000fe200000116e9 */
[----:B------:R-:W-:Y:S01]  /*13a0*/  FADD.FTZ R105, R105, R157 ;  /* 0x0000009d69697221 */ /* 0x000fe20000010000 */
[----:B------:R-:W-:Y:S01]  /*13b0*/  FFMA.FTZ R69, R157, R10, R69 ;  /* 0x0000000a9d457223 */ /* 0x000fe20000010045 */
[----:B------:R-:W-:Y:S01]  /*13c0*/  FADD.FTZ R101, R101, R161 ;  /* 0x000000a165657221 */ /* 0x000fe20000010000 */
[----:B------:R-:W-:Y:S01]  /*13d0*/  FFMA.FTZ R141, R161, R14, R141 ;  /* 0x0000000ea18d7223 */ /* 0x000fe2000001008d */
[----:B------:R-:W-:-:S02]  /*13e0*/  HADD2.F32 R188, -RZ, R188.H0_H0 ;  /* 0x200000bcffbc7230 */ /* 0x000fc40000004100 */
[----:B------:R-:W-:Y:S01]  /*13f0*/  FADD.FTZ R93, R93, R169 ;  /* 0x000000a95d5d7221 */ /* 0x000fe20000010000 */
[----:B------:R-:W-:Y:S01]  /*1400*/  FFMA.FTZ R133, R169, R22, R133 ;  /* 0x00000016a9857223 */ /* 0x000fe20000010085 */
[C---:B------:R-:W-:Y:S01]  /*1410*/  FMUL.FTZ R18, R8.reuse, R18 ;  /* 0x0000001208127220 */ /* 0x040fe20000410000 */
[C---:B------:R-:W-:Y:S01]  /*1420*/  FMUL.FTZ R157, R8.reuse, R193 ;  /* 0x000000c1089d7220 */ /* 0x040fe20000410000 */
[C---:B------:R-:W-:Y:S01]  /*1430*/  FMUL.FTZ R161, R8.reuse, R195 ;  /* 0x000000c308a17220 */ /* 0x040fe20000410000 */
[C---:B------:R-:W-:Y:S01]  /*1440*/  FMUL.FTZ R169, R8.reuse, R199 ;  /* 0x000000c708a97220 */ /* 0x040fe20000410000 */
[----:B------:R-:W-:Y:S02]  /*1450*/  HADD2.F32 R0, -RZ, R0.H0_H0 ;  /* 0x20000000ff007230 */ /* 0x000fe40000004100 */
        /* <DEDUP_REMOVED lines=9> */
[C---:B------:R-:W-:Y:S01]  /*14f0*/  FMUL.FTZ R165, R8.reuse, R197 ;  /* 0x000000c508a57220 */ /* 0x040fe20000410000 */
[----:B------:R-:W-:Y:S01]  /*1500*/  FMUL.FTZ R173, R8, R201 ;  /* 0x000000c908ad7220 */ /* 0x000fe20000410000 */
[----:B------:R-:W-:Y:S01]  /*1510*/  FMUL.FTZ R175, R183, R0 ;  /* 0x00000000b7af7220 */ /* 0x000fe20000410000 */
[----:B------:R-:W-:-:S02]  /*1520*/  HADD2.F32 R179, -RZ, R218.H0_H0 ;  /* 0x200000daffb37230 */ /* 0x000fc40000004100 */
[C---:B------:R-:W-:Y:S01]  /*1530*/  FMUL.FTZ R0, R8.reuse, R198 ;  /* 0x000000c608007220 */ /* 0x040fe20000410000 */
[----:B------:R-:W-:Y:S01]  /*1540*/  FADD.FTZ R85, R85, R177 ;  /* 0x000000b155557221 */ /* 0x000fe20000010000 */
[----:B------:R-:W-:Y:S01]  /*1550*/  FFMA.FTZ R125, R177, R165, R125 ;  /* 0x000000a5b17d7223 */ /* 0x000fe2000001007d */
[----:B------:R-:W-:Y:S01]  /*1560*/  FADD.FTZ R81, R81, R181 ;  /* 0x000000b551517221 */ /* 0x000fe20000010000 */
[----:B------:R-:W-:Y:S01]  /*1570*/  FFMA.FTZ R121, R181, R173, R121 ;  /* 0x000000adb5797223 */ /* 0x000fe20000010079 */
[----:B------:R-:W-:Y:S01]  /*1580*/  FMUL.FTZ R177, R8, R203 ;  /* 0x000000cb08b17220 */ /* 0x000fe20000410000 */
[----:B------:R-:W-:Y:S01]  /*1590*/  FADD.FTZ R108, R108, R152 ;  /* 0x000000986c6c7221 */ /* 0x000fe20000010000 */
[C---:B------:R-:W-:Y:S01]  /*15a0*/  FFMA.FTZ R64, R152.reuse, R0, R64 ;  /* 0x0000000098407223 */ /* 0x040fe20000010040 */
[----:B------:R-:W-:Y:S01]  /*15b0*/  FMUL.FTZ R179, R152, R179 ;  /* 0x000000b398b37220 */ /* 0x000fe20000410000 */
[----:B------:R-:W-:Y:S02]  /*15c0*/  HADD2.F32 R181, -RZ, R219.H0_H0 ;  /* 0x200000dbffb57230 */ /* 0x000fe40000004100 */
[----:B------:R-:W-:Y:S01]  /*15d0*/  FMUL.FTZ R152, R8, R196 ;  /* 0x000000c408987220 */ /* 0x000fe20000410000 */
[----:B------:R-:W-:Y:S01]  /*15e0*/  FADD.FTZ R83, R83, R183 ;  /* 0x000000b753537221 */ /* 0x000fe20000010000 */
[----:B------:R-:W-:Y:S01]  /*15f0*/  FFMA.FTZ R123, R183, R177, R123 ;  /* 0x000000b1b77b7223 */ /* 0x000fe2000001007b */
[----:B------:R-:W-:Y:S01]  /*1600*/  FADD.FTZ R110, R110, R154 ;  /* 0x0000009a6e6e7221 */ /* 0x000fe20000010000 */
[C---:B------:R-:W-:Y:S01]  /*1610*/  FFMA.FTZ R66, R154.reuse, R152, R66 ;  /* 0x000000989a427223 */ /* 0x040fe20000010042 */
[----:B------:R-:W-:Y:S01]  /*1620*/  FMUL.FTZ R181, R154, R181 ;  /* 0x000000b59ab57220 */ /* 0x000fe20000410000 */
[----:B------:R-:W-:-:S02]  /*1630*/  HADD2.F32 R183, -RZ, R220.H0_H0 ;  /* 0x200000dcffb77230 */ /* 0x000fc40000004100 */
[----:B------:R-:W-:Y:S01]  /*1640*/  FMUL.FTZ R154, R8, R194 ;  /* 0x000000c2089a7220 */ /* 0x000fe20000410000 */
[----:B------:R-:W-:Y:S02]  /*1650*/  HADD2.F32 R193, -RZ, R221.H0_H0 ;  /* 0x200000ddffc17230 */ /* 0x000fe40000004100 */
[----:B------:R-:W-:Y:S01]  /*1660*/  FADD.FTZ R104, R104, R156 ;  /* 0x0000009c68687221 */ /* 0x000fe20000010000 */
[----:B------:R-:W-:Y:S01]  /*1670*/  FADD.FTZ R106, R106, R158 ;  /* 0x0000009e6a6a7221 */ /* 0x000fe20000010000 */
[C---:B------:R-:W-:Y:S01]  /*1680*/  FFMA.FTZ R68, R156.reuse, R154, R68 ;  /* 0x0000009a9c447223 */ /* 0x040fe20000010044 */
[----:B------:R-:W-:Y:S01]  /*1690*/  FMUL.FTZ R183, R156, R183 ;  /* 0x000000b79cb77220 */ /* 0x000fe20000410000 */
[----:B------:R-:W-:Y:S01]  /*16a0*/  FMUL.FTZ R156, R8, R252 ;  /* 0x000000fc089c7220 */ /* 0x000fe20000410000 */
[----:B------:R-:W-:Y:S01]  /*16b0*/  FMUL.FTZ R192, R158, R193 ;  /* 0x000000c19ec07220 */ /* 0x000fe20000410000 */
[----:B------:R-:W-:Y:S02]  /*16c0*/  HADD2.F32 R193, -RZ, R222.H0_H0 ;  /* 0x200000deffc17230 */ /* 0x000fe40000004100 */
[----:B------:R-:W-:Y:S01]  /*16d0*/  FADD.FTZ R100, R100, R160 ;  /* 0x000000a064647221 */ /* 0x000fe20000010000 */
[----:B------:R-:W-:Y:S01]  /*16e0*/  FFMA.FTZ R70, R158, R156, R70 ;  /* 0x0000009c9e467223 */ /* 0x000fe20000010046 */
[----:B------:R-:W-:Y:S01]  /*16f0*/  FMUL.FTZ R158, R8, R251 ;  /* 0x000000fb089e7220 */ /* 0x000fe20000410000 */
[----:B------:R-:W-:-:S02]  /*1700*/  HADD2.F32 R195, -RZ, R223.H0_H0 ;  /* 0x200000dfffc37230 */ /* 0x000fc40000004100 */
[----:B------:R-:W-:Y:S01]  /*1710*/  FMUL.FTZ R193, R160, R193 ;  /* 0x000000c1a0c17220 */ /* 0x000fe20000410000 */
[----:B------:R-:W-:Y:S01]  /*1720*/  FADD.FTZ R102, R102, R162 ;  /* 0x000000a266667221 */ /* 0x000fe20000010000 */
[----:B------:R-:W-:Y:S01]  /*1730*/  FFMA.FTZ R140, R160, R158, R140 ;  /* 0x0000009ea08c7223 */ /* 0x000fe2000001008c */
        /* <DEDUP_REMOVED lines=23> */
[----:B------:R-:W-:Y:S01]  /*18b0*/  FFMA.FTZ R200, R0, R179, RZ ;  /* 0x000000b300c87223 */ /* 0x000fe200000100ff */
[----:B------:R-:W-:Y:S01]  /*18c0*/  FFMA.FTZ R134, R170, R168, R134 ;  /* 0x000000a8aa867223 */ /* 0x000fe20000010086 */
[----:B------:R0:W4:Y:S01]  /*18d0*/  LDG.E.128 R188, desc[UR6][R234.64] ;  /* 0x00000006eabc7981 */ /* 0x000122000c1e1d00 */
[----:B------:R-:W-:Y:S01]  /*18e0*/  FMUL.FTZ R170, R8, R241 ;  /* 0x000000f108aa7220 */ /* 0x000fe20000410000 */
[----:B------:R-:W-:Y:S01]  /*18f0*/  FFMA.FTZ R201, R3, R2, R200 ;  /* 0x0000000203c97223 */ /* 0x000fe200000100c8 */
[----:B------:R-:W-:Y:S01]  /*1900*/  FADD.FTZ R88, R88, R172 ;  /* 0x000000ac58587221 */ /* 0x000fe20000010000 */
[C---:B------:R-:W-:Y:S01]  /*1910*/  FMUL.FTZ R199, R172.reuse, R199 ;  /* 0x000000c7acc77220 */ /* 0x040fe20000410000 */
[----:B------:R-:W-:Y:S01]  /*1920*/  FFMA.FTZ R128, R172, R170, R128 ;  /* 0x000000aaac807223 */ /* 0x000fe20000010080 */
[----:B------:R-:W-:Y:S01]  /*1930*/  FMUL.FTZ R172, R8, R240 ;  /* 0x000000f008ac7220 */ /* 0x000fe20000410000 */
[----:B------:R-:W-:-:S02]  /*1940*/  HADD2.F32 R203, -RZ, R229.H0_H0 ;  /* 0x200000e5ffcb7230 */ /* 0x000fc40000004100 */
[----:B------:R-:W-:Y:S01]  /*1950*/  FADD.FTZ R90, R90, R174 ;  /* 0x000000ae5a5a7221 */ /* 0x000fe20000010000 */
[----:B------:R-:W4:Y:S01]  /*1960*/  LDL.S16 R252, [R1+0x4] ;  /* 0x0000040001fc7983 */ /* 0x000f220000100600 */
[----:B0-----:R-:W-:Y:S01]  /*1970*/  MOV R234, R205 ;  /* 0x000000cd00ea7202 */ /* 0x001fe20000000f00 */
[----:B------:R-:W-:Y:S01]  /*1980*/  FADD.FTZ R205, RZ, R179 ;  /* 0x000000b3ffcd7221 */ /* 0x000fe20000010000 */
[----:B------:R-:W-:-:S03]  /*1990*/  FFMA.FTZ R201, R152, R181, R201 ;  /* 0x000000b598c97223 */ /* 0x000fc600000100c9 */
[----:B------:R-:W-:Y:S01]  /*19a0*/  FADD.FTZ R200, R2, R205 ;  /* 0x000000cd02c87221 */ /* 0x000fe20000010000 */
[C---:B------:R-:W-:Y:S01]  /*19b0*/  FFMA.FTZ R130, R174.reuse, R172, R130 ;  /* 0x000000acae827223 */ /* 0x040fe20000010082 */
        /* <DEDUP_REMOVED lines=12> */
[----:B------:R-:W-:Y:S01]  /*1a80*/  FFMA.FTZ R203, R158, R193, R203 ;  /* 0x000000c19ecb7223 */ /* 0x000fe200000100cb */
[----:B------:R-:W-:-:S03]  /*1a90*/  FADD.FTZ R204, R11, R202 ;  /* 0x000000ca0bcc7221 */ /* 0x000fc60000010000 */
[----:B------:R-:W-:Y:S01]  /*1aa0*/  FFMA.FTZ R203, R14, R13, R203 ;  /* 0x0000000d0ecb7223 */ /* 0x000fe200000100cb */
[----:B------:R-:W-:Y:S01]  /*1ab0*/  FADD.FTZ R204, R193, R204 ;  /* 0x000000ccc1cc7221 */ /* 0x000fe20000010000 */
[----:B------:R-:W-:Y:S02]  /*1ac0*/  FMUL.FTZ R202, R178, R205 ;  /* 0x000000cdb2ca7220 */ /* 0x000fe40000410000 */
[----:B------:R-:W-:Y:S01]  /*1ad0*/  FFMA.FTZ R205, R160, R194, R203 ;  /* 0x000000c2a0cd7223 */ /* 0x000fe200000100cb */
[----:B------:R-:W-:Y:S01]  /*1ae0*/  FADD.FTZ R235, R13, R204 ;  /* 0x000000cc0deb7221 */ /* 0x000fe20000010000 */
[----:B------:R-:W-:Y:S02]  /*1af0*/  HADD2.F32 R201, -RZ, R230.H0_H0 ;  /* 0x200000e6ffc97230 */ /* 0x000fe40000004100 */
[----:B------:R-:W-:Y:S01]  /*1b00*/  FFMA.FTZ R205, R16, R15, R205 ;  /* 0x0000000f10cd7223 */ /* 0x000fe200000100cd */
[----:B------:R-:W-:Y:S01]  /*1b10*/  FADD.FTZ R204, R194, R235 ;  /* 0x000000ebc2cc7221 */ /* 0x000fe20000010000 */
[----:B------:R-:W-:Y:S01]  /*1b20*/  FMUL.FTZ R200, R8, R239 ;  /* 0x000000ef08c87220 */ /* 0x000fe20000410000 */
[----:B------:R-:W-:-:S02]  /*1b30*/  HADD2.F32 R211, -RZ, R232.H0_H0 ;  /* 0x200000e8ffd37230 */ /* 0x000fc40000004100 */
[----:B------:R-:W-:Y:S01]  /*1b40*/  FFMA.FTZ R205, R162, R195, R205 ;  /* 0x000000c3a2cd7223 */ /* 0x000fe200000100cd */
[----:B------:R-:W-:Y:S01]  /*1b50*/  FADD.FTZ R204, R15, R204 ;  /* 0x000000cc0fcc7221 */ /* 0x000fe20000010000 */
[----:B------:R-:W-:Y:S01]  /*1b60*/  FADD.FTZ R84, R84, R176 ;  /* 0x000000b054547221 */ /* 0x000fe20000010000 */
[C---:B------:R-:W-:Y:S01]  /*1b70*/  FFMA.FTZ R124, R176.reuse, R200, R124 ;  /* 0x000000c8b07c7223 */ /* 0x040fe2000001007c */
        /* <DEDUP_REMOVED lines=8> */
[----:B------:R-:W-:Y:S01]  /*1c00*/  FMUL.FTZ R178, R8, R237 ;  /* 0x000000ed08b27220 */ /* 0x000fe20000410000 */
[----:B------:R-:W-:Y:S01]  /*1c10*/  FFMA.FTZ R205, R164, R196, R205 ;  /* 0x000000c4a4cd7223 */ /* 0x000fe200000100cd */
[----:B------:R-:W-:Y:S01]  /*1c20*/  MOV R251, R206 ;  /* 0x000000ce00fb7202 */ /* 0x000fe20000000f00 */
[----:B------:R-:W-:Y:S01]  /*1c30*/  FADD.FTZ R206, R196, R211 ;  /* 0x000000d3c4ce7221 */ /* 0x000fe20000010000 */
[----:B------:R-:W-:Y:S01]  /*1c40*/  FADD.FTZ R80, R80, R180 ;  /* 0x000000b450507221 */ /* 0x000fe20000010000 */
[----:B------:R-:W-:Y:S01]  /*1c50*/  FFMA.FTZ R120, R180, R178, R120 ;  /* 0x000000b2b4787223 */ /* 0x000fe20000010078 */
[----:B------:R-:W-:-:S02]  /*1c60*/  HADD2.F32 R235, -RZ, R233.H0_H0 ;  /* 0x200000e9ffeb7230 */ /* 0x000fc40000004100 */
[----:B------:R-:W-:Y:S01]  /*1c70*/  FFMA.FTZ R211, R20, R19, R205 ;  /* 0x0000001314d37223 */ /* 0x000fe200000100cd */
[----:B------:R-:W-:Y:S01]  /*1c80*/  FMUL.FTZ R180, R8, R236 ;  /* 0x000000ec08b47220 */ /* 0x000fe20000410000 */
[----:B------:R-:W-:Y:S01]  /*1c90*/  FADD.FTZ R206, R19, R206 ;  /* 0x000000ce13ce7221 */ /* 0x000fe20000010000 */
[----:B------:R-:W-:Y:S01]  /*1ca0*/  FADD.FTZ R82, R82, R182 ;  /* 0x000000b652527221 */ /* 0x000fe20000010000 */
[----:B------:R-:W-:Y:S01]  /*1cb0*/  FFMA.FTZ R211, R166, R197, R211 ;  /* 0x000000c5a6d37223 */ /* 0x000fe200000100d3 */
[C---:B------:R-:W-:Y:S01]  /*1cc0*/  FFMA.FTZ R122, R182.reuse, R180, R122 ;  /* 0x000000b4b67a7223 */ /* 0x040fe2000001007a */
[----:B------:R-:W-:Y:S01]  /*1cd0*/  FMUL.FTZ R204, R182, R235 ;  /* 0x000000ebb6cc7220 */ /* 0x000fe20000410000 */
[----:B------:R-:W-:Y:S01]  /*1ce0*/  HADD2.F32 R205, -RZ, R242.H0_H0 ;  /* 0x200000f2ffcd7230 */ /* 0x000fe20000004100 */
[----:B------:R-:W4:Y:S01]  /*1cf0*/  LDL.S16 R236, [R1+0x2] ;  /* 0x0000020001ec7983 */ /* 0x000f220000100600 */
[----:B------:R-:W-:Y:S01]  /*1d00*/  FMUL.FTZ R182, R8, R208 ;  /* 0x000000d008b67220 */ /* 0x000fe20000410000 */
[----:B------:R-:W-:Y:S01]  /*1d10*/  FADD.FTZ R206, R197, R206 ;  /* 0x000000cec5ce7221 */ /* 0x000fe20000010000 */
[----:B------:R-:W-:-:S03]  /*1d20*/  FFMA.FTZ R211, R22, R21, R211 ;  /* 0x0000001516d37223 */ /* 0x000fc600000100d3 */
[----:B------:R-:W-:Y:S01]  /*1d30*/  FADD.FTZ R235, R21, R206 ;  /* 0x000000ce15eb7221 */ /* 0x000fe20000010000 */
[----:B------:R-:W-:Y:S01]  /*1d40*/  FFMA.FTZ R206, R168, R198, R211 ;  /* 0x000000c6a8ce7223 */ /* 0x000fe200000100d3 */
[----:B------:R-:W-:-:S03]  /*1d50*/  HADD2.F32 R237, -RZ, R243.H0_H0 ;  /* 0x200000f3ffed7230 */ /* 0x000fc60000004100 */
[----:B------:R-:W-:Y:S01]  /*1d60*/  FFMA.FTZ R211, R153, R23, R206 ;  /* 0x0000001799d37223 */ /* 0x000fe200000100ce */
[----:B--2---:R-:W-:Y:S01]  /*1d70*/  FADD.FTZ R76, R76, R184 ;  /* 0x000000b84c4c7221 */ /* 0x004fe20000010000 */
[C---:B------:R-:W-:Y:S01]  /*1d80*/  FFMA.FTZ R116, R184.reuse, R182, R116 ;  /* 0x000000b6b8747223 */ /* 0x040fe20000010074 */
[----:B------:R-:W-:Y:S01]  /*1d90*/  FMUL.FTZ R205, R184, R205 ;  /* 0x000000cdb8cd7220 */ /* 0x000fe20000410000 */
[----:B------:R-:W-:Y:S01]  /*1da0*/  FMUL.FTZ R184, R8, R234 ;  /* 0x000000ea08b87220 */ /* 0x000fe20000410000 */
[----:B------:R-:W-:Y:S01]  /*1db0*/  FADD.FTZ R77, R77, R185 ;  /* 0x000000b94d4d7221 */ /* 0x000fe20000010000 */
[----:B---3--:R-:W-:Y:S02]  /*1dc0*/  HADD2.F32 R234, -RZ, R210.H0_H0 ;  /* 0x200000d2ffea7230 */ /* 0x008fe40000004100 */
[----:B------:R-:W-:-:S03]  /*1dd0*/  FFMA.FTZ R117, R185, R184, R117 ;  /* 0x000000b8b9757223 */ /* 0x000fc60000010075 */
[----:B------:R-:W-:Y:S01]  /*1de0*/  FMUL.FTZ R206, R185, R234 ;  /* 0x000000eab9ce7220 */ /* 0x000fe20000410000 */
[----:B------:R-:W-:Y:S01]  /*1df0*/  FMUL.FTZ R185, R8, R251 ;  /* 0x000000fb08b97220 */ /* 0x000fe20000410000 */
[----:B------:R-:W-:-:S03]  /*1e00*/  FADD.FTZ R78, R78, R186 ;  /* 0x000000ba4e4e7221 */ /* 0x000fc60000010000 */
[C---:B------:R-:W-:Y:S01]  /*1e10*/  FFMA.FTZ R118, R186.reuse, R185, R118 ;  /* 0x000000b9ba767223 */ /* 0x040fe20000010076 */
[----:B------:R-:W-:Y:S02]  /*1e20*/  FMUL.FTZ R186, R186, R237 ;  /* 0x000000edbaba7220 */ /* 0x000fe40000410000 */
[----:B------:R-:W2:Y:S01]  /*1e30*/  LDL.S16 R237, [R1] ;  /* 0x0000000001ed7983 */ /* 0x000ea20000100600 */
        /* <DEDUP_REMOVED lines=15> */
[----:B------:R-:W-:Y:S01]  /*1f30*/  FMUL.FTZ R207, R8, R207 ;  /* 0x000000cf08cf7220 */ /* 0x000fe20000410000 */
[----:B------:R-:W-:Y:S01]  /*1f40*/  FADD.FTZ R79, R79, R187 ;  /* 0x000000bb4f4f7221 */ /* 0x000fe20000010000 */
[----:B------:R-:W-:Y:S02]  /*1f50*/  HADD2.F32 R211, -RZ, R244.H0_H0 ;  /* 0x200000f4ffd37230 */ /* 0x000fe40000004100 */
[----:B------:R-:W-:Y:S01]  /*1f60*/  FFMA.FTZ R119, R187, R207, R119 ;  /* 0x000000cfbb777223 */ /* 0x000fe20000010077 */
[----:B----4-:R-:W-:-:S05]  /*1f70*/  HADD2.F32 R234, -RZ, R252.H0_H0 ;  /* 0x200000fcffea7230 */ /* 0x010fca0000004100 */
[----:B------:R-:W-:Y:S01]  /*1f80*/  FMUL.FTZ R208, R187, R234 ;  /* 0x000000eabbd07220 */ /* 0x000fe20000410000 */
[----:B------:R-:W-:Y:S01]  /*1f90*/  FADD.FTZ R234, R202, R235 ;  /* 0x000000ebcaea7221 */ /* 0x000fe20000010000 */
[----:B------:R-:W-:Y:S01]  /*1fa0*/  FFMA.FTZ R235, R169, R167, R210 ;  /* 0x000000a7a9eb7223 */ /* 0x000fe200000100d2 */
[----:B------:R-:W-:Y:S02]  /*1fb0*/  FMUL.FTZ R187, R8, R212 ;  /* 0x000000d408bb7220 */ /* 0x000fe40000410000 */
        /* <DEDUP_REMOVED lines=10> */
[----:B------:R-:W-:Y:S01]  /*2060*/  FADD.FTZ R72, R72, R188 ;  /* 0x000000bc48487221 */ /* 0x000fe20000010000 */
[----:B------:R-:W-:Y:S01]  /*2070*/  FFMA.FTZ R112, R188, R187, R112 ;  /* 0x000000bbbc707223 */ /* 0x000fe20000010070 */
[----:B------:R-:W-:Y:S01]  /*2080*/  FMUL.FTZ R188, R8, R213 ;  /* 0x000000d508bc7220 */ /* 0x000fe20000410000 */
[----:B------:R-:W-:Y:S01]  /*2090*/  FFMA.FTZ R235, R182, R205, R235 ;  /* 0x000000cdb6eb7223 */ /* 0x000fe200000100eb */
[----:B------:R-:W-:Y:S01]  /*20a0*/  FADD.FTZ R213, R212, R205 ;  /* 0x000000cdd4d57221 */ /* 0x000fe20000010000 */
[----:B------:R-:W-:Y:S02]  /*20b0*/  FADD.FTZ R73, R73, R189 ;  /* 0x000000bd49497221 */ /* 0x000fe40000010000 */
[----:B------:R-:W-:Y:S01]  /*20c0*/  FFMA.FTZ R212, R184, R206, R235 ;  /* 0x000000ceb8d47223 */ /* 0x000fe200000100eb */
[----:B------:R-:W-:Y:S01]  /*20d0*/  FADD.FTZ R213, R213, R206 ;  /* 0x000000ced5d57221 */ /* 0x000fe20000010000 */
[----:B------:R-:W-:Y:S01]  /*20e0*/  FFMA.FTZ R113, R189, R188, R113 ;  /* 0x000000bcbd717223 */ /* 0x000fe20000010071 */
[----:B------:R-:W-:-:S02]  /*20f0*/  HADD2.F32 R235, -RZ, R245.H0_H0 ;  /* 0x200000f5ffeb7230 */ /* 0x000fc40000004100 */
[----:B------:R-:W-:Y:S01]  /*2100*/  FADD.FTZ R213, R213, R186 ;  /* 0x000000bad5d57221 */ /* 0x000fe20000010000 */
[----:B------:R-:W-:Y:S01]  /*2110*/  FADD.FTZ R74, R74, R190 ;  /* 0x000000be4a4a7221 */ /* 0x000fe20000010000 */
[----:B------:R-:W-:Y:S01]  /*2120*/  FADD.FTZ R75, R75, R191 ;  /* 0x000000bf4b4b7221 */ /* 0x000fe20000010000 */
[----:B------:R-:W-:-:S05]  /*2130*/  HADD2.F32 R236, -RZ, R236.H0_H0 ;  /* 0x200000ecffec7230 */ /* 0x000fca0000004100 */
[----:B------:R-:W-:Y:S01]  /*2140*/  FMUL.FTZ R211, R189, R236 ;  /* 0x000000ecbdd37220 */ /* 0x000fe20000410000 */
[----:B------:R-:W-:Y:S01]  /*2150*/  FMUL.FTZ R189, R8, R214 ;  /* 0x000000d608bd7220 */ /* 0x000fe20000410000 */
[----:B------:R-:W-:Y:S01]  /*2160*/  FFMA.FTZ R214, R185, R186, R212 ;  /* 0x000000bab9d67223 */ /* 0x000fe200000100d4 */
[C---:B------:R-:W-:Y:S01]  /*2170*/  FMUL.FTZ R212, R190.reuse, R235 ;  /* 0x000000ebbed47220 */ /* 0x040fe20000410000 */
[----:B------:R-:W-:Y:S02]  /*2180*/  FADD.FTZ R235, R213, R208 ;  /* 0x000000d0d5eb7221 */ /* 0x000fe40000010000 */
[----:B------:R-:W-:Y:S01]  /*2190*/  FFMA.FTZ R214, R207, R208, R214 ;  /* 0x000000d0cfd67223 */ /* 0x000fe200000100d6 */
[----:B------:R-:W-:-:S03]  /*21a0*/  FFMA.FTZ R114, R190, R189, R114 ;  /* 0x000000bdbe727223 */ /* 0x000fc60000010072 */
[----:B------:R-:W-:Y:S01]  /*21b0*/  FFMA.FTZ R213, R187, R210, R214 ;  /* 0x000000d2bbd57223 */ /* 0x000fe200000100d6 */
[----:B------:R-:W-:Y:S01]  /*21c0*/  FADD.FTZ R214, R235, R210 ;  /* 0x000000d2ebd67221 */ /* 0x000fe20000010000 */
[----:B------:R-:W-:Y:S02]  /*21d0*/  FMUL.FTZ R190, R8, R215 ;  /* 0x000000d708be7220 */ /* 0x000fe40000410000 */
[----:B------:R-:W-:Y:S01]  /*21e0*/  FFMA.FTZ R234, R188, R211, R213 ;  /* 0x000000d3bcea7223 */ /* 0x000fe200000100d5 */
[----:B------:R-:W-:Y:S01]  /*21f0*/  FADD.FTZ R213, R214, R211 ;  /* 0x000000d3d6d57221 */ /* 0x000fe20000010000 */
[----:B------:R-:W-:Y:S02]  /*2200*/  FFMA.FTZ R115, R191, R190, R115 ;  /* 0x000000bebf737223 */ /* 0x000fe40000010073 */
[----:B------:R-:W-:Y:S01]  /*2210*/  FFMA.FTZ R215, R189, R212, R234 ;  /* 0x000000d4bdd77223 */ /* 0x000fe200000100ea */
[----:B------:R-:W-:Y:S01]  /*2220*/  FADD.FTZ R234, R213, R212 ;  /* 0x000000d4d5ea7221 */ /* 0x000fe20000010000 */
[----:B--2---:R-:W-:-:S05]  /*2230*/  HADD2.F32 R236, -RZ, R237.H0_H0 ;  /* 0x200000edffec7230 */ /* 0x004fca0000004100 */
[----:B------:R-:W-:-:S04]  /*2240*/  FMUL.FTZ R191, R191, R236 ;  /* 0x000000ecbfbf7220 */ /* 0x000fc80000410000 */
[----:B------:R-:W-:Y:S01]  /*2250*/  FFMA.FTZ R214, R190, R191, R215 ;  /* 0x000000bfbed67223 */ /* 0x000fe200000100d7 */
[----:B------:R-:W-:Y:S01]  /*2260*/  FADD.FTZ R213, R234, R191 ;  /* 0x000000bfead57221 */ /* 0x000fe20000010000 */
[----:B------:R-:W-:Y:S06]  /*2270*/  BRA `(.L_x_20482) ;  /* 0x0000000000a47947 */ /* 0x000fec0003800000 */
.L_x_20481:
        /* <DEDUP_REMOVED lines=15> */
[--C-:B--2---:R-:W-:Y:S01]  /*2370*/  IMAD.WIDE.U32 R56, R57, 0x10, R24.reuse ;  /* 0x0000001039387825 */ /* 0x104fe200078e0018 */
[C---:B------:R-:W-:Y:S02]  /*2380*/  IADD3 R45, PT, PT, R61.reuse, 0x80, RZ ;  /* 0x000000803d2d7810 */ /* 0x040fe40007ffe0ff */
[----:B------:R-:W-:Y:S01]  /*2390*/  IADD3 R41, PT, PT, R61, 0xa0, RZ ;  /* 0x000000a03d297810 */ /* 0x000fe20007ffe0ff */
[--C-:B------:R-:W-:Y:S01]  /*23a0*/  IMAD.WIDE.U32 R52, R53, 0x10, R24.reuse ;  /* 0x0000001035347825 */ /* 0x100fe200078e0018 */
[C---:B------:R-:W-:Y:S01]  /*23b0*/  IADD3 R37, PT, PT, R61.reuse, 0xc0, RZ ;  /* 0x000000c03d257810 */ /* 0x040fe20007ffe0ff */
[----:B------:R-:W5:Y:S01]  /*23c0*/  LDG.E.128 R56, desc[UR6][R56.64] ;  /* 0x0000000638387981 */ /* 0x000f62000c1e1d00 */
[----:B------:R-:W-:Y:S01]  /*23d0*/  IADD3 R33, PT, PT, R61, 0xe0, RZ ;  /* 0x000000e03d217810 */ /* 0x000fe20007ffe0ff */
[--C-:B------:R-:W-:Y:S01]  /*23e0*/  IMAD.WIDE.U32 R48, R49, 0x10, R24.reuse ;  /* 0x0000001031307825 */ /* 0x100fe200078e0018 */
[C---:B------:R-:W-:Y:S01]  /*23f0*/  IADD3 R29, PT, PT, R61.reuse, 0x100, RZ ;  /* 0x000001003d1d7810 */ /* 0x040fe20007ffe0ff */
[----:B------:R-:W5:Y:S01]  /*2400*/  LDG.E.128 R52, desc[UR6][R52.64] ;  /* 0x0000000634347981 */ /* 0x000f62000c1e1d00 */
[C---:B------:R-:W-:Y:S01]  /*2410*/  IADD3 R27, PT, PT, R61.reuse, 0x120, RZ ;  /* 0x000001203d1b7810 */ /* 0x040fe20007ffe0ff */
        /* <DEDUP_REMOVED lines=15> */
.L_x_20482:
[----:B------:R-:W-:Y:S05]  /*2510*/  BSYNC.RECONVERGENT B1 ;  /* 0x0000000000017941 */ /* 0x000fea0003800200 */
.L_x_20480:
[----:B------:R-:W-:Y:S01]  /*2520*/  UMOV UR4, 0xffffffff ;  /* 0xffffffff00047882 */ /* 0x000fe20000000000 */
[----:B-----5:R-:W-:Y:S02]  /*2530*/  ISETP.GE.AND P3, PT, R209, 0x1, PT ;  /* 0x00000001d100780c */ /* 0x020fe40003f66270 */
[----:B------:R-:W-:Y:S11]  /*2540*/  BRA.DIV UR4, `(.L_x_20483) ;  /* 0x0000005a042c7947 */ /* 0x000ff6000b800000 */
        /* <DEDUP_REMOVED lines=18> */
.L_x_20546:
[----:B------:R-:W3:Y:S01]  /*2670*/  S2R R237, SR_TID.X ;  /* 0x0000000000ed7919 */ /* 0x000ee20000002100 */
[----:B------:R-:W-:Y:S01]  /*2680*/  ISETP.NE.U32.AND P1, PT, R216, RZ, PT ;  /* 0x000000ffd800720c */ /* 0x000fe20003f25070 */
[----:B-1----:R-:W-:Y:S01]  /*2690*/  FADD.FTZ R215, R213, R236 ;  /* 0x000000ecd5d77221 */ /* 0x002fe20000010000 */
[----:B0-----:R-:W-:Y:S01]  /*26a0*/  @P3 IADD3 R213, PT, PT, R209, -0x1, RZ ;  /* 0xffffffffd1d53810 */ /* 0x001fe20007ffe0ff */
[----:B------:R-:W-:Y:S01]  /*26b0*/  IMAD R216, R4, UR9, RZ ;  /* 0x0000000904d87c24 */ /* 0x000fe2000f8e02ff */
[----:B------:R-:W-:Y:S01]  /*26c0*/  ISETP.NE.AND.EX P1, PT, R217, RZ, PT, P1 ;  /* 0x000000ffd900720c */ /* 0x000fe20003f25310 */
[----:B------:R-:W-:Y:S01]  /*26d0*/  FMUL.FTZ R215, R215, UR12 ;  /* 0x0000000cd7d77c20 */ /* 0x000fe20008410000 */
[----:B--2---:R-:W-:Y:S01]  /*26e0*/  FADD.FTZ R214, R214, R247 ;  /* 0x000000f7d6d67221 */ /* 0x004fe20000010000 */
[----:B------:R-:W-:Y:S01]  /*26f0*/  @P3 IMAD R213, R213, UR9, RZ ;  /* 0x00000009d5d53c24 */ /* 0x000fe2000f8e02ff */
[----:B------:R-:W-:Y:S01]  /*2700*/  SHF.R.S32.HI R217, RZ, 0x1f, R216 ;  /* 0x0000001fffd97819 */ /* 0x000fe200000114d8 */
[----:B------:R-:W-:Y:S01]  /*2710*/  BSSY.RECONVERGENT B1, `(.L_x_20484) ;  /* 0x0000081000017945 */ /* 0x000fe20003800200 */
[----:B------:R-:W-:Y:S01]  /*2720*/  ISETP.NE.AND P4, PT, RZ, UR8, PT ;  /* 0x00000008ff007c0c */ /* 0x000fe2000bf85270 */
[----:B------:R-:W-:Y:S01]  /*2730*/  FMUL.FTZ R214, R214, UR12 ;  /* 0x0000000cd6d67c20 */ /* 0x000fe20008410000 */
[----:B------:R-:W-:-:S02]  /*2740*/  LEA.HI R217, R217, R216, RZ, 0x2 ;  /* 0x000000d8d9d97211 */ /* 0x000fc400078f10ff */
[----:B------:R-:W-:Y:S02]  /*2750*/  @P3 SHF.R.S32.HI R216, RZ, 0x1f, R213 ;  /* 0x0000001fffd83819 */ /* 0x000fe400000114d5 */
        /* <DEDUP_REMOVED lines=12> */
[-CC-:B------:R-:W-:Y:S01]  /*2820*/  FFMA.FTZ R234, R0, R214.reuse, R215.reuse ;  /* 0x000000d600ea7223 */ /* 0x180fe200000100d7 */
[----:B------:R-:W-:Y:S01]  /*2830*/  ISETP.GT.AND P4, PT, R209, RZ, PT ;  /* 0x000000ffd100720c */ /* 0x000fe20003f84270 */
[-CC-:B------:R-:W-:Y:S01]  /*2840*/  FFMA.FTZ R217, R3, R214.reuse, R215.reuse ;  /* 0x000000d603d97223 */ /* 0x180fe200000100d7 */
[----:B------:R-:W-:Y:S01]  /*2850*/  ISETP.GT.AND P1, PT, R7, RZ, PT ;  /* 0x000000ff0700720c */ /* 0x000fe20003f24270 */
[----:B------:R-:W-:Y:S01]  /*2860*/  FADD.FTZ R209, R179, -R234 ;  /* 0x800000eab3d17221 */ /* 0x000fe20000010000 */
[----:B------:R-:W-:Y:S01]  /*2870*/  FFMA.FTZ R234, R152, R214, R215 ;  /* 0x000000d698ea7223 */ /* 0x000fe200000100d7 */
[----:B------:R-:W-:Y:S02]  /*2880*/  FADD.FTZ R217, R2, -R217 ;  /* 0x800000d902d97221 */ /* 0x000fe40000010000 */
[C---:B------:R-:W-:Y:S01]  /*2890*/  FMUL.FTZ R209, R8.reuse, R209 ;  /* 0x000000d108d17220 */ /* 0x040fe20000410000 */
[----:B------:R-:W-:Y:S01]  /*28a0*/  FADD.FTZ R241, R181, -R234 ;  /* 0x800000eab5f17221 */ /* 0x000fe20000010000 */
[----:B------:R-:W-:-:S03]  /*28b0*/  FMUL.FTZ R217, R8, R217 ;  /* 0x000000d908d97220 */ /* 0x000fc60000410000 */
[----:B------:R-:W-:Y:S01]  /*28c0*/  FMUL.FTZ R241, R8, R241 ;  /* 0x000000f108f17220 */ /* 0x000fe20000410000 */
[----:B------:R-:W-:Y:S02]  /*28d0*/  FSEL R234, R209, RZ, P1 ;  /* 0x000000ffd1ea7208 */ /* 0x000fe40000800000 */
[----:B------:R-:W-:Y:S02]  /*28e0*/  MOV R209, UR13 ;  /* 0x0000000d00d17c02 */ /* 0x000fe40008000f00 */
[----:B------:R-:W-:Y:S02]  /*28f0*/  FSEL R238, R217, RZ, P1 ;  /* 0x000000ffd9ee7208 */ /* 0x000fe40000800000 */
[----:B------:R-:W-:Y:S01]  /*2900*/  FSEL R240, R241, RZ, P1 ;  /* 0x000000fff1f07208 */ /* 0x000fe20000800000 */
[-C--:B------:R-:W-:Y:S02]  /*2910*/  FMUL.FTZ R217, R234, R209.reuse ;  /* 0x000000d1ead97220 */ /* 0x080fe40000410000 */
[----:B------:R-:W-:-:S02]  /*2920*/  FMUL.FTZ R234, R238, R209 ;  /* 0x000000d1eeea7220 */ /* 0x000fc40000410000 */
[----:B------:R-:W-:Y:S01]  /*2930*/  FMUL.FTZ R241, R240, R209 ;  /* 0x000000d1f0f17220 */ /* 0x000fe20000410000 */
[----:B------:R-:W-:Y:S02]  /*2940*/  SEL R238, R217, R148, P4 ;  /* 0x00000094d9ee7207 */ /* 0x000fe40002000000 */
        /* <DEDUP_REMOVED lines=9> */
.L_x_20486:
[-CC-:B------:R-:W-:Y:S01]  /*29e0*/  FFMA.FTZ R144, R0, R214.reuse, R215.reuse ;  /* 0x000000d600907223 */ /* 0x180fe200000100d7 */
[-CC-:B------:R-:W-:Y:S01]  /*29f0*/  FFMA.FTZ R146, R152, R214.reuse, R215.reuse ;  /* 0x000000d698927223 */ /* 0x180fe200000100d7 */
[----:B------:R-:W-:Y:S01]  /*2a00*/  ISETP.GT.AND P1, PT, R7, RZ, PT ;  /* 0x000000ff0700720c */ /* 0x000fe20003f24270 */
[-CC-:B------:R-:W-:Y:S01]  /*2a10*/  FFMA.FTZ R234, R6, R214.reuse, R215.reuse ;  /* 0x000000d606ea7223 */ /* 0x180fe200000100d7 */
[----:B------:R-:W-:Y:S01]  /*2a20*/  FADD.FTZ R145, R179, -R144 ;  /* 0x80000090b3917221 */ /* 0x000fe20000010000 */
[----:B------:R-:W-:Y:S01]  /*2a30*/  FADD.FTZ R147, R181, -R146 ;  /* 0x80000092b5937221 */ /* 0x000fe20000010000 */
[----:B------:R-:W-:Y:S01]  /*2a40*/  ISETP.GT.AND P4, PT, R209, RZ, PT ;  /* 0x000000ffd100720c */ /* 0x000fe20003f84270 */
[----:B------:R-:W-:Y:S01]  /*2a50*/  FADD.FTZ R217, R5, -R234 ;  /* 0x800000ea05d97221 */ /* 0x000fe20000010000 */
[C---:B------:R-:W-:Y:S01]  /*2a60*/  FMUL.FTZ R144, R8.reuse, R145 ;  /* 0x0000009108907220 */ /* 0x040fe20000410000 */
[----:B------:R-:W-:Y:S01]  /*2a70*/  FFMA.FTZ R145, R3, R214, R215 ;  /* 0x000000d603917223 */ /* 0x000fe200000100d7 */
[----:B------:R-:W-:Y:S01]  /*2a80*/  MOV R209, UR13 ;  /* 0x0000000d00d17c02 */ /* 0x000fe20008000f00 */
[C---:B------:R-:W-:Y:S01]  /*2a90*/  FMUL.FTZ R146, R8.reuse, R147 ;  /* 0x0000009308927220 */ /* 0x040fe20000410000 */
[----:B------:R-:W-:Y:S01]  /*2aa0*/  FMUL.FTZ R234, R8, R217 ;  /* 0x000000d908ea7220 */ /* 0x000fe20000410000 */
[----:B------:R-:W-:Y:S01]  /*2ab0*/  FADD.FTZ R145, R2, -R145 ;  /* 0x8000009102917221 */ /* 0x000fe20000010000 */
[----:B------:R-:W-:-:S02]  /*2ac0*/  FSEL R144, R144, RZ, P1 ;  /* 0x000000ff90907208 */ /* 0x000fc40000800000 */
[----:B------:R-:W-:Y:S01]  /*2ad0*/  FSEL R146, R146, RZ, P1 ;  /* 0x000000ff92927208 */ /* 0x000fe20000800000 */
[----:B------:R-:W-:Y:S02]  /*2ae0*/  FMUL.FTZ R145, R8, R145 ;  /* 0x0000009108917220 */ /* 0x000fe40000410000 */
[----:B------:R-:W-:-:S03]  /*2af0*/  FMUL.FTZ R147, R144, R209 ;  /* 0x000000d190937220 */ /* 0x000fc60000410000 */
[----:B------:R-:W-:Y:S02]  /*2b00*/  FSEL R145, R145, RZ, P1 ;  /* 0x000000ff91917208 */ /* 0x000fe40000800000 */
[----:B------:R-:W-:Y:S01]  /*2b10*/  SEL R238, R147, R148, P4 ;  /* 0x0000009493ee7207 */ /* 0x000fe20002000000 */
[-C--:B------:R-:W-:Y:S02]  /*2b20*/  FMUL.FTZ R147, R146, R209.reuse ;  /* 0x000000d192937220 */ /* 0x080fe40000410000 */
[----:B------:R-:W-:-:S03]  /*2b30*/  FMUL.FTZ R148, R145, R209 ;  /* 0x000000d191947220 */ /* 0x000fc60000410000 */
[----:B------:R-:W-:Y:S02]  /*2b40*/  SEL R150, R147, R150, P4 ;  /* 0x0000009693967207 */ /* 0x000fe40002000000 */
[----:B------:R-:W-:Y:S02]  /*2b50*/  SEL R217, R148, R149, P4 ;  /* 0x0000009594d97207 */ /* 0x000fe40002000000 */
[----:B------:R-:W-:Y:S01]  /*2b60*/  FSEL R147, R234, RZ, P1 ;  /* 0x000000ffea937208 */ /* 0x000fe20000800000 */
[----:B------:R-:W-:Y:S06]  /*2b70*/  @!P3 BRA `(.L_x_20487) ;  /* 0x0000000000e8b947 */ /* 0x000fec0003800000 */
[----:B------:R-:W-:Y:S01]  /*2b80*/  FMUL.FTZ R151, R147, R209 ;  /* 0x000000d193977220 */ /* 0x000fe20000410000 */
[----:B------:R-:W-:Y:S06]  /*2b90*/  BRA `(.L_x_20487) ;  /* 0x0000000000e07947 */ /* 0x000fec0003800000 */
.L_x_20485:
[----:B------:R-:W-:Y:S02]  /*2ba0*/  MOV R235, UR20 ;  /* 0x0000001400eb7c02 */ /* 0x000fe40008000f00 */
[----:B------:R-:W-:Y:S02]  /*2bb0*/  MOV R239, UR21 ;  /* 0x0000001500ef7c02 */ /* 0x000fe40008000f00 */
[----:B------:R-:W-:-:S04]  /*2bc0*/  ISETP.NE.U32.AND P1, PT, R235, RZ, PT ;  /* 0x000000ffeb00720c */ /* 0x000fc80003f25070 */
[----:B------:R-:W-:-:S13]  /*2bd0*/  ISETP.NE.AND.EX P1, PT, R239, RZ, PT, P1 ;  /* 0x000000ffef00720c */ /* 0x000fda0003f25310 */
[----:B------:R-:W-:Y:S05]  /*2be0*/  @P1 BRA `(.L_x_20488) ;  /* 0x00000000006c1947 */ /* 0x000fea0003800000 */
[-CC-:B------:R-:W-:Y:S01]  /*2bf0*/  @P2 FFMA.FTZ R234, R0, R214.reuse, R215.reuse ;  /* 0x000000d600ea2223 */ /* 0x180fe200000100d7 */
[----:B------:R-:W-:Y:S01]  /*2c00*/  ISETP.GT.AND P4, PT, R209, RZ, PT ;  /* 0x000000ffd100720c */ /* 0x000fe20003f84270 */
[----:B------:R-:W-:Y:S01]  /*2c10*/  @P2 FFMA.FTZ R240, R152, R214, R215 ;  /* 0x000000d698f02223 */ /* 0x000fe200000100d7 */
[----:B------:R-:W-:Y:S01]  /*2c20*/  MOV R238, R61 ;  /* 0x0000003d00ee7202 */ /* 0x000fe20000000f00 */
[----:B------:R-:W-:Y:S01]  /*2c30*/  @P2 FADD.FTZ R209, R179, -R234 ;  /* 0x800000eab3d12221 */ /* 0x000fe20000010000 */
[----:B------:R-:W-:-:S03]  /*2c40*/  MOV R234, R60 ;  /* 0x0000003c00ea7202 */ /* 0x000fc60000000f00 */
[----:B------:R-:W-:Y:S01]  /*2c50*/  @P2 FFMA.FTZ R234, R8, R209, R60 ;  /* 0x000000d108ea2223 */ /* 0x000fe2000001003c */
[----:B------:R-:W-:-:S04]  /*2c60*/  @P2 FFMA.FTZ R209, R3, R214, R215 ;  /* 0x000000d603d12223 */ /* 0x000fc800000100d7 */
[----:B------:R-:W-:-:S04]  /*2c70*/  @P2 FADD.FTZ R209, R2, -R209 ;  /* 0x800000d102d12221 */ /* 0x000fc80000010000 */
[----:B------:R-:W-:Y:S01]  /*2c80*/  @P2 FFMA.FTZ R238, R8, R209, R61 ;  /* 0x000000d108ee2223 */ /* 0x000fe2000001003d */
[----:B------:R-:W-:Y:S01]  /*2c90*/  @P2 FADD.FTZ R209, R181, -R240 ;  /* 0x800000f0b5d12221 */ /* 0x000fe20000010000 */
[----:B------:R-:W-:-:S03]  /*2ca0*/  MOV R240, R62 ;  /* 0x0000003e00f07202 */ /* 0x000fc60000000f00 */
[----:B------:R-:W-:Y:S01]  /*2cb0*/  @P2 FFMA.FTZ R240, R8, R209, R62 ;  /* 0x000000d108f02223 */ /* 0x000fe2000001003e */
[----:B------:R-:W-:-:S05]  /*2cc0*/  MOV R209, UR13 ;  /* 0x0000000d00d17c02 */ /* 0x000fca0008000f00 */
[-C--:B------:R-:W-:Y:S01]  /*2cd0*/  FMUL.FTZ R217, R234, R209.reuse ;  /* 0x000000d1ead97220 */ /* 0x080fe20000410000 */
[-C--:B------:R-:W-:Y:S01]  /*2ce0*/  FMUL.FTZ R234, R238, R209.reuse ;  /* 0x000000d1eeea7220 */ /* 0x080fe20000410000 */
[----:B------:R-:W-:-:S03]  /*2cf0*/  FMUL.FTZ R241, R240, R209 ;  /* 0x000000d1f0f17220 */ /* 0x000fc60000410000 */
[----:B------:R-:W-:Y:S02]  /*2d00*/  SEL R238, R217, R148, P4 ;  /* 0x00000094d9ee7207 */ /* 0x000fe40002000000 */
[----:B------:R-:W-:Y:S02]  /*2d10*/  SEL R217, R234, R149, P4 ;  /* 0x00000095ead97207 */ /* 0x000fe40002000000 */
[----:B------:R-:W-:Y:S01]  /*2d20*/  SEL R150, R241, R150, P4 ;  /* 0x00000096f1967207 */ /* 0x000fe20002000000 */
[----:B------:R-:W-:Y:S06]  /*2d30*/  @!P3 BRA `(.L_x_20487) ;  /* 0x000000000078b947 */ /* 0x000fec0003800000 */
[----:B------:R-:W-:-:S04]  /*2d40*/  @P2 FFMA.FTZ R148, R6, R214, R215 ;  /* 0x000000d606942223 */ /* 0x000fc800000100d7 */
[----:B------:R-:W-:Y:S01]  /*2d50*/  @P2 FADD.FTZ R149, R5, -R148 ;  /* 0x8000009405952221 */ /* 0x000fe20000010000 */
[----:B------:R-:W-:-:S03]  /*2d60*/  MOV R148, R63 ;  /* 0x0000003f00947202 */ /* 0x000fc60000000f00 */
[----:B------:R-:W-:-:S04]  /*2d70*/  @P2 FFMA.FTZ R148, R8, R149, R63 ;  /* 0x0000009508942223 */ /* 0x000fc8000001003f */
[----:B------:R-:W-:Y:S01]  /*2d80*/  FMUL.FTZ R151, R148, R209 ;  /* 0x000000d194977220 */ /* 0x000fe20000410000 */
[----:B------:R-:W-:Y:S06]  /*2d90*/  BRA `(.L_x_20487) ;  /* 0x0000000000607947 */ /* 0x000fec0003800000 */
.L_x_20488:
[----:B------:R-:W-:Y:S01]  /*2da0*/  @P2 FFMA.FTZ R144, R6, R214, R215 ;  /* 0x000000d606902223 */ /* 0x000fe200000100d7 */
[----:B------:R-:W-:Y:S02]  /*2db0*/  MOV R147, R63 ;  /* 0x0000003f00937202 */ /* 0x000fe40000000f00 */
[----:B------:R-:W-:Y:S01]  /*2dc0*/  ISETP.GT.AND P4, PT, R209, RZ, PT ;  /* 0x000000ffd100720c */ /* 0x000fe20003f84270 */
[----:B------:R-:W-:-:S04]  /*2dd0*/  @P2 FADD.FTZ R144, R5, -R144 ;  /* 0x8000009005902221 */ /* 0x000fc80000010000 */
[----:B------:R-:W-:Y:S01]  /*2de0*/  @P2 FFMA.FTZ R147, R8, R144, R63 ;  /* 0x0000009008932223 */ /* 0x000fe2000001003f */
[----:B------:R-:W-:-:S04]  /*2df0*/  @P2 FFMA.FTZ R144, R0, R214, R215 ;  /* 0x000000d600902223 */ /* 0x000fc800000100d7 */
[----:B------:R-:W-:Y:S01]  /*2e00*/  @P2 FADD.FTZ R145, R179, -R144 ;  /* 0x80000090b3912221 */ /* 0x000fe20000010000 */
[----:B------:R-:W-:-:S03]  /*2e10*/  MOV R144, R60 ;  /* 0x0000003c00907202 */ /* 0x000fc60000000f00 */
        /* <DEDUP_REMOVED lines=9> */
[----:B------:R-:W-:-:S05]  /*2eb0*/  MOV R209, UR13 ;  /* 0x0000000d00d17c02 */ /* 0x000fca0008000f00 */
[-C--:B------:R-:W-:Y:S01]  /*2ec0*/  @P4 FMUL.FTZ R149, R145, R209.reuse ;  /* 0x000000d191954220 */ /* 0x080fe20000410000 */
[-C--:B------:R-:W-:Y:S01]  /*2ed0*/  @P4 FMUL.FTZ R148, R144, R209.reuse ;  /* 0x000000d190944220 */ /* 0x080fe20000410000 */
[-C--:B------:R-:W-:Y:S01]  /*2ee0*/  @P4 FMUL.FTZ R150, R146, R209.reuse ;  /* 0x000000d192964220 */ /* 0x080fe20000410000 */
[----:B------:R-:W-:Y:S02]  /*2ef0*/  @P3 FMUL.FTZ R151, R147, R209 ;  /* 0x000000d193973220 */ /* 0x000fe40000410000 */
[----:B------:R-:W-:Y:S02]  /*2f00*/  MOV R217, R149 ;  /* 0x0000009500d97202 */ /* 0x000fe40000000f00 */
[----:B------:R-:W-:-:S07]  /*2f10*/  MOV R238, R148 ;  /* 0x0000009400ee7202 */ /* 0x000fce0000000f00 */
.L_x_20487:
[----:B------:R-:W-:Y:S05]  /*2f20*/  BSYNC.RECONVERGENT B1 ;  /* 0x0000000000017941 */ /* 0x000fea0003800200 */
.L_x_20484:
[----:B------:R-:W-:Y:S01]  /*2f30*/  ISETP.NE.U32.AND P1, PT, R235, RZ, PT ;  /* 0x000000ffeb00720c */ /* 0x000fe20003f25070 */
[----:B------:R-:W-:Y:S01]  /*2f40*/  BSSY.RECONVERGENT B1, `(.L_x_20489) ;  /* 0x0000070000017945 */ /* 0x000fe20003800200 */
[----:B------:R-:W0:Y:S02]  /*2f50*/  @P3 LDC.64 R234, c[0x0][0x468] ;  /* 0x00011a00ffea3b82 */ /* 0x000e240000000a00 */
[----:B------:R-:W-:-:S13]  /*2f60*/  ISETP.NE.AND.EX P1, PT, R239, RZ, PT, P1 ;  /* 0x000000ffef00720c */ /* 0x000fda0003f25310 */
[----:B------:R-:W1:Y:S01]  /*2f70*/  @P1 LDC.64 R148, c[0x0][0x478] ;  /* 0x00011e00ff941b82 */ /* 0x000e620000000a00 */
[----:B0-----:R-:W-:-:S04]  /*2f80*/  @P3 IMAD.WIDE.U32 R234, R216, 0x10, R234 ;  /* 0x00000010d8ea3825 */ /* 0x001fc800078e00ea */
[----:B-1----:R-:W-:-:S05]  /*2f90*/  @P1 IMAD.WIDE.U32 R148, R213, 0x10, R148 ;  /* 0x00000010d5941825 */ /* 0x002fca00078e0094 */
[----:B------:R0:W-:Y:S02]  /*2fa0*/  @P1 STG.E.128 desc[UR6][R148.64], R144 ;  /* 0x0000009094001986 */ /* 0x0001e4000c101d06 */
[----:B0-----:R-:W-:Y:S02]  /*2fb0*/  MOV R148, R238 ;  /* 0x000000ee00947202 */ /* 0x001fe40000000f00 */
[----:B------:R-:W-:-:S05]  /*2fc0*/  MOV R149, R217 ;  /* 0x000000d900957202 */ /* 0x000fca0000000f00 */
[----:B------:R0:W-:Y:S01]  /*2fd0*/  @P3 STG.E.128 desc[UR6][R234.64], R148 ;  /* 0x00000094ea003986 */ /* 0x0001e2000c101d06 */
[----:B------:R-:W-:Y:S05]  /*2fe0*/  @!P0 BRA `(.L_x_20490) ;  /* 0x0000000000cc8947 */ /* 0x000fea0003800000 */
[----:B------:R-:W-:Y:S05]  /*2ff0*/  @!P1 BRA `(.L_x_20491) ;  /* 0x0000000000649947 */ /* 0x000fea0003800000 */
[-CC-:B------:R-:W-:Y:S01]  /*3000*/  @P2 FFMA.FTZ R144, R12, R214.reuse, R215.reuse ;  /* 0x000000d60c902223 */ /* 0x180fe200000100d7 */
[----:B------:R-:W-:Y:S01]  /*3010*/  MOV R147, R59 ;  /* 0x0000003b00937202 */ /* 0x000fe20000000f00 */
[----:B0-----:R-:W-:Y:S01]  /*3020*/  @P2 FFMA.FTZ R234, R10, R214, R215 ;  /* 0x000000d60aea2223 */ /* 0x001fe200000100d7 */
[----:B------:R-:W-:Y:S01]  /*3030*/  MOV R146, R58 ;  /* 0x0000003a00927202 */ /* 0x000fe20000000f00 */
[----:B------:R-:W-:Y:S02]  /*3040*/  @P2 FADD.FTZ R144, R11, -R144 ;  /* 0x800000900b902221 */ /* 0x000fe40000010000 */
[----:B------:R-:W-:Y:S02]  /*3050*/  @P2 FADD.FTZ R234, R9, -R234 ;  /* 0x800000ea09ea2221 */ /* 0x000fe40000010000 */
[----:B------:R-:W-:Y:S01]  /*3060*/  @P2 FFMA.FTZ R147, R8, R144, R59 ;  /* 0x0000009008932223 */ /* 0x000fe2000001003b */
[----:B------:R-:W-:-:S04]  /*3070*/  @P2 FFMA.FTZ R144, R154, R214, R215 ;  /* 0x000000d69a902223 */ /* 0x000fc800000100d7 */
[----:B------:R-:W-:Y:S01]  /*3080*/  @P2 FADD.FTZ R145, R183, -R144 ;  /* 0x80000090b7912221 */ /* 0x000fe20000010000 */
[----:B------:R-:W-:-:S03]  /*3090*/  MOV R144, R56 ;  /* 0x0000003800907202 */ /* 0x000fc60000000f00 */
[----:B------:R-:W-:Y:S01]  /*30a0*/  @P2 FFMA.FTZ R144, R8, R145, R56 ;  /* 0x0000009108902223 */ /* 0x000fe20000010038 */
[----:B------:R-:W-:-:S04]  /*30b0*/  @P2 FFMA.FTZ R145, R156, R214, R215 ;  /* 0x000000d69c912223 */ /* 0x000fc800000100d7 */
[----:B------:R-:W-:-:S04]  /*30c0*/  @P2 FADD.FTZ R145, R192, -R145 ;  /* 0x80000091c0912221 */ /* 0x000fc80000010000 */
[C---:B------:R-:W-:Y:S01]  /*30d0*/  @P2 FFMA.FTZ R146, R8.reuse, R145, R58 ;  /* 0x0000009108922223 */ /* 0x040fe2000001003a */
[----:B------:R-:W-:Y:S01]  /*30e0*/  MOV R145, R57 ;  /* 0x0000003900917202 */ /* 0x000fe20000000f00 */
[----:B------:R-:W-:Y:S02]  /*30f0*/  @P2 FFMA.FTZ R145, R8, R234, R57 ;  /* 0x000000ea08912223 */ /* 0x000fe40000010039 */
[-C--:B------:R-:W-:Y:S02]  /*3100*/  FMUL.FTZ R217, R146, R209.reuse ;  /* 0x000000d192d97220 */ /* 0x080fe40000410000 */
[----:B------:R-:W-:-:S03]  /*3110*/  FMUL.FTZ R238, R145, R209 ;  /* 0x000000d191ee7220 */ /* 0x000fc60000410000 */
[----:B------:R-:W-:Y:S01]  /*3120*/  SEL R150, R217, R150, P4 ;  /* 0x00000096d9967207 */ /* 0x000fe20002000000 */
[----:B------:R-:W-:Y:S01]  /*3130*/  FMUL.FTZ R217, R144, R209 ;  /* 0x000000d190d97220 */ /* 0x000fe20000410000 */
[----:B------:R-:W-:-:S04]  /*3140*/  SEL R238, R238, R149, P4 ;  /* 0x00000095eeee7207 */ /* 0x000fc80002000000 */
[----:B------:R-:W-:Y:S01]  /*3150*/  SEL R217, R217, R148, P4 ;  /* 0x00000094d9d97207 */ /* 0x000fe20002000000 */
[----:B------:R-:W-:Y:S06]  /*3160*/  @!P3 BRA `(.L_x_20492) ;  /* 0x000000040034b947 */ /* 0x000fec0003800000 */
[----:B------:R-:W-:Y:S01]  /*3170*/  FMUL.FTZ R151, R147, R209 ;  /* 0x000000d193977220 */ /* 0x000fe20000410000 */
[----:B------:R-:W-:Y:S06]  /*3180*/  BRA `(.L_x_20492) ;  /* 0x00000004002c7947 */ /* 0x000fec0003800000 */
.L_x_20491:
[-CC-:B0-----:R-:W-:Y:S01]  /*3190*/  @P2 FFMA.FTZ R234, R154, R214.reuse, R215.reuse ;  /* 0x000000d69aea2223 */ /* 0x181fe200000100d7 */
[----:B------:R-:W-:Y:S01]  /*31a0*/  @P2 FFMA.FTZ R238, R10, R214, R215 ;  /* 0x000000d60aee2223 */ /* 0x000fe200000100d7 */
[----:B------:R-:W-:Y:S02]  /*31b0*/  MOV R240, R58 ;  /* 0x0000003a00f07202 */ /* 0x000fe40000000f00 */
[----:B------:R-:W-:Y:S01]  /*31c0*/  @P2 FADD.FTZ R217, R183, -R234 ;  /* 0x800000eab7d92221 */ /* 0x000fe20000010000 */
[----:B------:R-:W-:-:S03]  /*31d0*/  MOV R234, R56 ;  /* 0x0000003800ea7202 */ /* 0x000fc60000000f00 */
[----:B------:R-:W-:Y:S01]  /*31e0*/  @P2 FFMA.FTZ R234, R8, R217, R56 ;  /* 0x000000d908ea2223 */ /* 0x000fe20000010038 */
[----:B------:R-:W-:Y:S01]  /*31f0*/  @P2 FADD.FTZ R217, R9, -R238 ;  /* 0x800000ee09d92221 */ /* 0x000fe20000010000 */
[----:B------:R-:W-:-:S03]  /*3200*/  MOV R238, R57 ;  /* 0x0000003900ee7202 */ /* 0x000fc60000000f00 */
[----:B------:R-:W-:Y:S01]  /*3210*/  @P2 FFMA.FTZ R238, R8, R217, R57 ;  /* 0x000000d908ee2223 */ /* 0x000fe20000010039 */
[----:B------:R-:W-:-:S03]  /*3220*/  @P2 FFMA.FTZ R217, R156, R214, R215 ;  /* 0x000000d69cd92223 */ /* 0x000fc600000100d7 */
[----:B------:R-:W-:Y:S01]  /*3230*/  FMUL.FTZ R238, R238, R209 ;  /* 0x000000d1eeee7220 */ /* 0x000fe20000410000 */
[----:B------:R-:W-:-:S04]  /*3240*/  @P2 FADD.FTZ R217, R192, -R217 ;  /* 0x800000d9c0d92221 */ /* 0x000fc80000010000 */
[----:B------:R-:W-:Y:S01]  /*3250*/  @P2 FFMA.FTZ R240, R8, R217, R58 ;  /* 0x000000d908f02223 */ /* 0x000fe2000001003a */
[----:B------:R-:W-:Y:S01]  /*3260*/  FMUL.FTZ R217, R234, R209 ;  /* 0x000000d1ead97220 */ /* 0x000fe20000410000 */
[----:B------:R-:W-:Y:S02]  /*3270*/  SEL R238, R238, R149, P4 ;  /* 0x00000095eeee7207 */ /* 0x000fe40002000000 */
[----:B------:R-:W-:Y:S02]  /*3280*/  FMUL.FTZ R235, R240, R209 ;  /* 0x000000d1f0eb7220 */ /* 0x000fe40000410000 */
[----:B------:R-:W-:-:S03]  /*3290*/  SEL R217, R217, R148, P4 ;  /* 0x00000094d9d97207 */ /* 0x000fc60002000000 */
        /* <DEDUP_REMOVED lines=8> */
.L_x_20490:
[----:B------:R-:W-:Y:S05]  /*3320*/  @!P1 BRA `(.L_x_20493) ;  /* 0x0000000000689947 */ /* 0x000fea0003800000 */
[-CC-:B------:R-:W-:Y:S01]  /*3330*/  FFMA.FTZ R144, R154, R214.reuse, R215.reuse ;  /* 0x000000d69a907223 */ /* 0x180fe200000100d7 */
[-CC-:B------:R-:W-:Y:S01]  /*3340*/  FFMA.FTZ R147, R156, R214.reuse, R215.reuse ;  /* 0x000000d69c937223 */ /* 0x180fe200000100d7 */
[-C--:B------:R-:W-:Y:S01]  /*3350*/  FFMA.FTZ R146, R10, R214.reuse, R215 ;  /* 0x000000d60a927223 */ /* 0x080fe200000100d7 */
[----:B------:R-:W-:Y:S01]  /*3360*/  ISETP.GT.AND P5, PT, R7, RZ, PT ;  /* 0x000000ff0700720c */ /* 0x000fe20003fa4270 */
[----:B------:R-:W-:Y:S01]  /*3370*/  FADD.FTZ R145, R183, -R144 ;  /* 0x80000090b7917221 */ /* 0x000fe20000010000 */
[----:B------:R-:W-:Y:S01]  /*3380*/  FADD.FTZ R147, R192, -R147 ;  /* 0x80000093c0937221 */ /* 0x000fe20000010000 */
[----:B0-----:R-:W-:Y:S02]  /*3390*/  FFMA.FTZ R234, R12, R214, R215 ;  /* 0x000000d60cea7223 */ /* 0x001fe400000100d7 */
[C---:B------:R-:W-:Y:S01]  /*33a0*/  FMUL.FTZ R144, R8.reuse, R145 ;  /* 0x0000009108907220 */ /* 0x040fe20000410000 */
[----:B------:R-:W-:Y:S01]  /*33b0*/  FADD.FTZ R145, R9, -R146 ;  /* 0x8000009209917221 */ /* 0x000fe20000010000 */
[----:B------:R-:W-:Y:S01]  /*33c0*/  FMUL.FTZ R146, R8, R147 ;  /* 0x0000009308927220 */ /* 0x000fe20000410000 */
[----:B------:R-:W-:-:S02]  /*33d0*/  FADD.FTZ R147, R11, -R234 ;  /* 0x800000ea0b937221 */ /* 0x000fc40000010000 */
[----:B------:R-:W-:Y:S01]  /*33e0*/  FSEL R144, R144, RZ, P5 ;  /* 0x000000ff90907208 */ /* 0x000fe20002800000 */
[----:B------:R-:W-:Y:S01]  /*33f0*/  FMUL.FTZ R145, R8, R145 ;  /* 0x0000009108917220 */ /* 0x000fe20000410000 */
[----:B------:R-:W-:-:S03]  /*3400*/  FSEL R146, R146, RZ, P5 ;  /* 0x000000ff92927208 */ /* 0x000fc60002800000 */
[----:B------:R-:W-:Y:S01]  /*3410*/  FMUL.FTZ R217, R144, R209 ;  /* 0x000000d190d97220 */ /* 0x000fe20000410000 */
[----:B------:R-:W-:-:S04]  /*3420*/  FSEL R145, R145, RZ, P5 ;  /* 0x000000ff91917208 */ /* 0x000fc80002800000 */
[----:B------:R-:W-:Y:S01]  /*3430*/  SEL R217, R217, R148, P4 ;  /* 0x00000094d9d97207 */ /* 0x000fe20002000000 */
[----:B------:R-:W-:Y:S01]  /*3440*/  FMUL.FTZ R148, R8, R147 ;  /* 0x0000009308947220 */ /* 0x000fe20000410000 */
[-C--:B------:R-:W-:Y:S01]  /*3450*/  FMUL.FTZ R147, R146, R209.reuse ;  /* 0x000000d192937220 */ /* 0x080fe20000410000 */
[----:B------:R-:W-:-:S04]  /*3460*/  FMUL.FTZ R238, R145, R209 ;  /* 0x000000d191ee7220 */ /* 0x000fc80000410000 */
[----:B------:R-:W-:Y:S02]  /*3470*/  SEL R150, R147, R150, P4 ;  /* 0x0000009693967207 */ /* 0x000fe40002000000 */
[----:B------:R-:W-:Y:S02]  /*3480*/  SEL R238, R238, R149, P4 ;  /* 0x00000095eeee7207 */ /* 0x000fe40002000000 */
[----:B------:R-:W-:Y:S01]  /*3490*/  FSEL R147, R148, RZ, P5 ;  /* 0x000000ff94937208 */ /* 0x000fe20002800000 */
[----:B------:R-:W-:Y:S06]  /*34a0*/  @!P3 BRA `(.L_x_20492) ;  /* 0x000000000064b947 */ /* 0x000fec0003800000 */
[----:B------:R-:W-:Y:S01]  /*34b0*/  FMUL.FTZ R151, R147, R209 ;  /* 0x000000d193977220 */ /* 0x000fe20000410000 */
[----:B------:R-:W-:Y:S06]  /*34c0*/  BRA `(.L_x_20492) ;  /* 0x00000000005c7947 */ /* 0x000fec0003800000 */
.L_x_20493:
[-CC-:B0-----:R-:W-:Y:S01]  /*34d0*/  FFMA.FTZ R234, R154, R214.reuse, R215.reuse ;  /* 0x000000d69aea7223 */ /* 0x181fe200000100d7 */
[----:B------:R-:W-:Y:S01]  /*34e0*/  FFMA.FTZ R238, R10, R214, R215 ;  /* 0x000000d60aee7223 */ /* 0x000fe200000100d7 */
[----:B------:R-:W-:Y:S02]  /*34f0*/  ISETP.GT.AND P5, PT, R7, RZ, PT ;  /* 0x000000ff0700720c */ /* 0x000fe40003fa4270 */
[----:B------:R-:W-:Y:S01]  /*3500*/  FADD.FTZ R217, R183, -R234 ;  /* 0x800000eab7d97221 */ /* 0x000fe20000010000 */
[----:B------:R-:W-:-:S03]  /*3510*/  FADD.FTZ R235, R9, -R238 ;  /* 0x800000ee09eb7221 */ /* 0x000fc60000010000 */
[C---:B------:R-:W-:Y:S01]  /*3520*/  FMUL.FTZ R217, R8.reuse, R217 ;  /* 0x000000d908d97220 */ /* 0x040fe20000410000 */
[----:B------:R-:W-:-:S04]  /*3530*/  FMUL.FTZ R235, R8, R235 ;  /* 0x000000eb08eb7220 */ /* 0x000fc80000410000 */
[----:B------:R-:W-:Y:S01]  /*3540*/  FSEL R234, R217, RZ, P5 ;  /* 0x000000ffd9ea7208 */ /* 0x000fe20002800000 */
[----:B------:R-:W-:Y:S01]  /*3550*/  FFMA.FTZ R217, R156, R214, R215 ;  /* 0x000000d69cd97223 */ /* 0x000fe200000100d7 */
[----:B------:R-:W-:-:S03]  /*3560*/  FSEL R238, R235, RZ, P5 ;  /* 0x000000ffebee7208 */ /* 0x000fc60002800000 */
[-C--:B------:R-:W-:Y:S01]  /*3570*/  @P4 FMUL.FTZ R148, R234, R209.reuse ;  /* 0x000000d1ea944220 */ /* 0x080fe20000410000 */
[----:B------:R-:W-:Y:S01]  /*3580*/  @P3 FFMA.FTZ R234, R12, R214, R215 ;  /* 0x000000d60cea3223 */ /* 0x000fe200000100d7 */
[----:B------:R-:W-:Y:S01]  /*3590*/  FADD.FTZ R217, R192, -R217 ;  /* 0x800000d9c0d97221 */ /* 0x000fe20000010000 */
[----:B------:R-:W-:Y:S02]  /*35a0*/  @P4 FMUL.FTZ R149, R238, R209 ;  /* 0x000000d1ee954220 */ /* 0x000fe40000410000 */
[----:B------:R-:W-:Y:S01]  /*35b0*/  @P3 FADD.FTZ R235, R11, -R234 ;  /* 0x800000ea0beb3221 */ /* 0x000fe20000010000 */
[----:B------:R-:W-:-:S03]  /*35c0*/  FMUL.FTZ R217, R8, R217 ;  /* 0x000000d908d97220 */ /* 0x000fc60000410000 */
[----:B------:R-:W-:Y:S02]  /*35d0*/  @P3 FMUL.FTZ R235, R8, R235 ;  /* 0x000000eb08eb3220 */ /* 0x000fe40000410000 */
[----:B------:R-:W-:Y:S02]  /*35e0*/  FSEL R234, R217, RZ, P5 ;  /* 0x000000ffd9ea7208 */ /* 0x000fe40002800000 */
[----:B------:R-:W-:Y:S02]  /*35f0*/  MOV R217, R148 ;  /* 0x0000009400d97202 */ /* 0x000fe40000000f00 */
[----:B------:R-:W-:Y:S01]  /*3600*/  @P3 FSEL R238, R235, RZ, P5 ;  /* 0x000000ffebee3208 */ /* 0x000fe20002800000 */
[----:B------:R-:W-:-:S04]  /*3610*/  @P4 FMUL.FTZ R150, R234, R209 ;  /* 0x000000d1ea964220 */ /* 0x000fc80000410000 */
[----:B------:R-:W-:Y:S01]  /*3620*/  @P3 FMUL.FTZ R151, R238, R209 ;  /* 0x000000d1ee973220 */ /* 0x000fe20000410000 */
[----:B------:R-:W-:-:S07]  /*3630*/  MOV R238, R149 ;  /* 0x0000009500ee7202 */ /* 0x000fce0000000f00 */
.L_x_20492:
[----:B------:R-:W-:Y:S05]  /*3640*/  BSYNC.RECONVERGENT B1 ;  /* 0x0000000000017941 */ /* 0x000fea0003800200 */
.L_x_20489:
[----:B------:R-:W0:Y:S01]  /*3650*/  @P1 LDC.64 R148, c[0x0][0x478] ;  /* 0x00011e00ff941b82 */ /* 0x000e220000000a00 */
[----:B------:R-:W-:Y:S01]  /*3660*/  @P1 IADD3 R239, PT, PT, R213, 0x20, RZ ;  /* 0x00000020d5ef1810 */ /* 0x000fe20007ffe0ff */
[----:B------:R-:W-:Y:S06]  /*3670*/  BSSY.RECONVERGENT B1, `(.L_x_20494) ;  /* 0x000006f000017945 */ /* 0x000fec0003800200 */
[----:B------:R-:W1:Y:S01]  /*3680*/  @P3 LDC.64 R234, c[0x0][0x468] ;  /* 0x00011a00ffea3b82 */ /* 0x000e620000000a00 */
[----:B0-----:R-:W-:Y:S01]  /*3690*/  @P1 IMAD.WIDE.U32 R148, R239, 0x10, R148 ;  /* 0x00000010ef941825 */ /* 0x001fe200078e0094 */
[----:B------:R-:W-:-:S04]  /*36a0*/  @P3 IADD3 R239, PT, PT, R216, 0x20, RZ ;  /* 0x00000020d8ef3810 */ /* 0x000fc80007ffe0ff */
[----:B------:R0:W-:Y:S01]  /*36b0*/  @P1 STG.E.128 desc[UR6][R148.64], R144 ;  /* 0x0000009094001986 */ /* 0x0001e2000c101d06 */
[----:B-1----:R-:W-:Y:S01]  /*36c0*/  @P3 IMAD.WIDE.U32 R234, R239, 0x10, R234 ;  /* 0x00000010efea3825 */ /* 0x002fe200078e00ea */
        /* <DEDUP_REMOVED lines=30> */
.L_x_20496:
        /* <DEDUP_REMOVED lines=25> */
.L_x_20495:
        /* <DEDUP_REMOVED lines=27> */
.L_x_20498:
        /* <DEDUP_REMOVED lines=23> */
.L_x_20497:
[----:B------:R-:W-:Y:S05]  /*3d60*/  BSYNC.RECONVERGENT B1 ;  /* 0x0000000000017941 */ /* 0x000fea0003800200 */
.L_x_20494:
        /* <DEDUP_REMOVED lines=38> */
.L_x_20501:
        /* <DEDUP_REMOVED lines=25> */
.L_x_20500:
        /* <DEDUP_REMOVED lines=27> */
.L_x_20503:
        /* <DEDUP_REMOVED lines=23> */
.L_x_20502:
[----:B------:R-:W-:Y:S05]  /*4480*/  BSYNC.RECONVERGENT B1 ;  /* 0x0000000000017941 */ /* 0x000fea0003800200 */
.L_x_20499:
        /* <DEDUP_REMOVED lines=38> */
.L_x_20506:
        /* <DEDUP_REMOVED lines=25> */
.L_x_20505:
        /* <DEDUP_REMOVED lines=27> */
.L_x_20508:
        /* <DEDUP_REMOVED lines=23> */
.L_x_20507:
[----:B------:R-:W-:Y:S05]  /*4ba0*/  BSYNC.RECONVERGENT B1 ;  /* 0x0000000000017941 */ /* 0x000fea0003800200 */
.L_x_20504:
        /* <DEDUP_REMOVED lines=38> */
.L_x_20511:
        /* <DEDUP_REMOVED lines=25> */
.L_x_20510:
        /* <DEDUP_REMOVED lines=27> */
.L_x_20513:
        /* <DEDUP_REMOVED lines=23> */
.L_x_20512:
[----:B------:R-:W-:Y:S05]  /*52c0*/  BSYNC.RECONVERGENT B1 ;  /* 0x0000000000017941 */ /* 0x000fea0003800200 */
.L_x_20509:
        /* <DEDUP_REMOVED lines=38> */
.L_x_20516:
        /* <DEDUP_REMOVED lines=25> */
.L_x_20515:
        /* <DEDUP_REMOVED lines=27> */
.L_x_20518:
        /* <DEDUP_REMOVED lines=23> */
.L_x_20517:
[----:B------:R-:W-:Y:S05]  /*59e0*/  BSYNC.RECONVERGENT B1 ;  /* 0x0000000000017941 */ /* 0x000fea0003800200 */
.L_x_20514:
        /* <DEDUP_REMOVED lines=38> */
.L_x_20521:
        /* <DEDUP_REMOVED lines=25> */
.L_x_20520:
        /* <DEDUP_REMOVED lines=27> */
.L_x_20523:
        /* <DEDUP_REMOVED lines=23> */
.L_x_20522:
[----:B------:R-:W-:Y:S05]  /*6100*/  BSYNC.RECONVERGENT B1 ;  /* 0x0000000000017941 */ /* 0x000fea0003800200 */
.L_x_20519:
        /* <DEDUP_REMOVED lines=29> */
[----:B------:R-:W-:-:S03]  /*62e0*/  FMUL.FTZ R217, R146, R209 ;  /* 0x000000d192d97220 */ /* 0x000fc60000410000 */
[-C--:B------:R-:W-:Y:S02]  /*62f0*/  FMUL.FTZ R238, R145, R209.reuse ;  /* 0x000000d191ee7220 */ /* 0x080fe40000410000 */
[----:B0-----:R-:W-:Y:S01]  /*6300*/  SEL R150, R217, R150, P4 ;  /* 0x00000096d9967207 */ /* 0x001fe20002000000 */
[----:B------:R-:W-:Y:S02]  /*6310*/  FMUL.FTZ R217, R144, R209 ;  /* 0x000000d190d97220 */ /* 0x000fe40000410000 */
[----:B------:R-:W-:-:S03]  /*6320*/  SEL R238, R238, R149, P4 ;  /* 0x00000095eeee7207 */ /* 0x000fc60002000000 */
[----:B------:R-:W-:Y:S01]  /*6330*/  SEL R217, R217, R148, P4 ;  /* 0x00000094d9d97207 */ /* 0x000fe20002000000 */
[----:B------:R-:W-:Y:S06]  /*6340*/  @!P3 BRA `(.L_x_20527) ;  /* 0x000000040034b947 */ /* 0x000fec0003800000 */
[----:B------:R-:W-:Y:S01]  /*6350*/  FMUL.FTZ R151, R147, R209 ;  /* 0x000000d193977220 */ /* 0x000fe20000410000 */
[----:B------:R-:W-:Y:S06]  /*6360*/  BRA `(.L_x_20527) ;  /* 0x00000004002c7947 */ /* 0x000fec0003800000 */
.L_x_20526:
[----:B0-----:R-:W-:Y:S01]  /*6370*/  @P2 FFMA.FTZ R234, R182, R214, R215 ;  /* 0x000000d6b6ea2223 */ /* 0x001fe200000100d7 */
[----:B------:R-:W-:Y:S02]  /*6380*/  MOV R238, R29 ;  /* 0x0000001d00ee7202 */ /* 0x000fe40000000f00 */
[----:B------:R-:W-:Y:S01]  /*6390*/  MOV R240, R30 ;  /* 0x0000001e00f07202 */ /* 0x000fe20000000f00 */
[----:B------:R-:W-:Y:S01]  /*63a0*/  @P2 FADD.FTZ R217, R205, -R234 ;  /* 0x800000eacdd92221 */ /* 0x000fe20000010000 */
[----:B------:R-:W-:-:S03]  /*63b0*/  MOV R234, R28 ;  /* 0x0000001c00ea7202 */ /* 0x000fc60000000f00 */
[----:B------:R-:W-:Y:S01]  /*63c0*/  @P2 FFMA.FTZ R234, R8, R217, R28 ;  /* 0x000000d908ea2223 */ /* 0x000fe2000001001c */
[----:B------:R-:W-:-:S04]  /*63d0*/  @P2 FFMA.FTZ R217, R184, R214, R215 ;  /* 0x000000d6b8d92223 */ /* 0x000fc800000100d7 */
[----:B------:R-:W-:-:S04]  /*63e0*/  @P2 FADD.FTZ R217, R206, -R217 ;  /* 0x800000d9ced92221 */ /* 0x000fc80000010000 */
        /* <DEDUP_REMOVED lines=17> */
.L_x_20525:
[----:B------:R-:W-:Y:S05]  /*6500*/  @!P1 BRA `(.L_x_20528) ;  /* 0x0000000000689947 */ /* 0x000fea0003800000 */
[-CC-:B------:R-:W-:Y:S01]  /*6510*/  FFMA.FTZ R144, R182, R214.reuse, R215.reuse ;  /* 0x000000d6b6907223 */ /* 0x180fe200000100d7 */
[-CC-:B------:R-:W-:Y:S01]  /*6520*/  FFMA.FTZ R147, R185, R214.reuse, R215.reuse ;  /* 0x000000d6b9937223 */ /* 0x180fe200000100d7 */
[----:B------:R-:W-:Y:S01]  /*6530*/  ISETP.GT.AND P5, PT, R7, RZ, PT ;  /* 0x000000ff0700720c */ /* 0x000fe20003fa4270 */
[----:B------:R-:W-:Y:S01]  /*6540*/  FFMA.FTZ R217, R207, R214, R215 ;  /* 0x000000d6cfd97223 */ /* 0x000fe200000100d7 */
[----:B------:R-:W-:Y:S01]  /*6550*/  FADD.FTZ R145, R205, -R144 ;  /* 0x80000090cd917221 */ /* 0x000fe20000010000 */
[----:B------:R-:W-:-:S03]  /*6560*/  FADD.FTZ R147, R186, -R147 ;  /* 0x80000093ba937221 */ /* 0x000fc60000010000 */
[----:B------:R-:W-:Y:S01]  /*6570*/  FMUL.FTZ R144, R8, R145 ;  /* 0x0000009108907220 */ /* 0x000fe20000410000 */
[----:B------:R-:W-:Y:S01]  /*6580*/  FFMA.FTZ R145, R184, R214, R215 ;  /* 0x000000d6b8917223 */ /* 0x000fe200000100d7 */
[----:B------:R-:W-:Y:S01]  /*6590*/  FMUL.FTZ R146, R8, R147 ;  /* 0x0000009308927220 */ /* 0x000fe20000410000 */
[----:B------:R-:W-:Y:S02]  /*65a0*/  FADD.FTZ R147, R208, -R217 ;  /* 0x800000d9d0937221 */ /* 0x000fe40000010000 */
[----:B------:R-:W-:Y:S01]  /*65b0*/  FADD.FTZ R145, R206, -R145 ;  /* 0x80000091ce917221 */ /* 0x000fe20000010000 */
[----:B------:R-:W-:Y:S02]  /*65c0*/  FSEL R144, R144, RZ, P5 ;  /* 0x000000ff90907208 */ /* 0x000fe40002800000 */
[----:B------:R-:W-:Y:S01]  /*65d0*/  FSEL R146, R146, RZ, P5 ;  /* 0x000000ff92927208 */ /* 0x000fe20002800000 */
[----:B------:R-:W-:Y:S02]  /*65e0*/  FMUL.FTZ R145, R8, R145 ;  /* 0x0000009108917220 */ /* 0x000fe40000410000 */
[----:B------:R-:W-:-:S03]  /*65f0*/  FMUL.FTZ R217, R144, R209 ;  /* 0x000000d190d97220 */ /* 0x000fc60000410000 */
[----:B------:R-:W-:Y:S02]  /*6600*/  FSEL R145, R145, RZ, P5 ;  /* 0x000000ff91917208 */ /* 0x000fe40002800000 */
[----:B------:R-:W-:Y:S01]  /*6610*/  SEL R217, R217, R148, P4 ;  /* 0x00000094d9d97207 */ /* 0x000fe20002000000 */
[----:B0-----:R-:W-:Y:S01]  /*6620*/  FMUL.FTZ R148, R8, R147 ;  /* 0x0000009308947220 */ /* 0x001fe20000410000 */
        /* <DEDUP_REMOVED lines=8> */
.L_x_20528:
        /* <DEDUP_REMOVED lines=8> */
[-CC-:B------:R-:W-:Y:S01]  /*6730*/  @P3 FFMA.FTZ R235, R207, R214.reuse, R215.reuse ;  /* 0x000000d6cfeb3223 */ /* 0x180fe200000100d7 */
[----:B------:R-:W-:Y:S01]  /*6740*/  FSEL R234, R217, RZ, P5 ;  /* 0x000000ffd9ea7208 */ /* 0x000fe20002800000 */
[----:B------:R-:W-:Y:S02]  /*6750*/  FFMA.FTZ R217, R185, R214, R215 ;  /* 0x000000d6b9d97223 */ /* 0x000fe400000100d7 */
[----:B------:R-:W-:Y:S01]  /*6760*/  @P3 FADD.FTZ R235, R208, -R235 ;  /* 0x800000ebd0eb3221 */ /* 0x000fe20000010000 */
[-C--:B------:R-:W-:Y:S01]  /*6770*/  @P4 FMUL.FTZ R149, R238, R209.reuse ;  /* 0x000000d1ee954220 */ /* 0x080fe20000410000 */
[----:B------:R-:W-:Y:S01]  /*6780*/  FADD.FTZ R217, R186, -R217 ;  /* 0x800000d9bad97221 */ /* 0x000fe20000010000 */
[----:B------:R-:W-:Y:S01]  /*6790*/  @P4 FMUL.FTZ R148, R234, R209 ;  /* 0x000000d1ea944220 */ /* 0x000fe20000410000 */
[C---:B------:R-:W-:Y:S02]  /*67a0*/  @P3 FMUL.FTZ R235, R8.reuse, R235 ;  /* 0x000000eb08eb3220 */ /* 0x040fe40000410000 */
[----:B------:R-:W-:-:S03]  /*67b0*/  FMUL.FTZ R217, R8, R217 ;  /* 0x000000d908d97220 */ /* 0x000fc60000410000 */
[----:B------:R-:W-:Y:S02]  /*67c0*/  @P3 FSEL R238, R235, RZ, P5 ;  /* 0x000000ffebee3208 */ /* 0x000fe40002800000 */
[----:B------:R-:W-:Y:S02]  /*67d0*/  FSEL R234, R217, RZ, P5 ;  /* 0x000000ffd9ea7208 */ /* 0x000fe40002800000 */
[----:B------:R-:W-:Y:S01]  /*67e0*/  MOV R217, R148 ;  /* 0x0000009400d97202 */ /* 0x000fe20000000f00 */
[----:B------:R-:W-:Y:S01]  /*67f0*/  @P3 FMUL.FTZ R151, R238, R209 ;  /* 0x000000d1ee973220 */ /* 0x000fe20000410000 */
[----:B------:R-:W-:Y:S01]  /*6800*/  MOV R238, R149 ;  /* 0x0000009500ee7202 */ /* 0x000fe20000000f00 */
[----:B------:R-:W-:-:S07]  /*6810*/  @P4 FMUL.FTZ R150, R234, R209 ;  /* 0x000000d1ea964220 */ /* 0x000fce0000410000 */
.L_x_20527:
[----:B------:R-:W-:Y:S05]  /*6820*/  BSYNC.RECONVERGENT B1 ;  /* 0x0000000000017941 */ /* 0x000fea0003800200 */
.L_x_20524:
        /* <DEDUP_REMOVED lines=14> */
[-CC-:B------:R-:W-:Y:S01]  /*6910*/  @P2 FFMA.FTZ R7, R187, R214.reuse, R215.reuse ;  /* 0x000000d6bb072223 */ /* 0x180fe200000100d7 */
[-CC-:B0-----:R-:W-:Y:S01]  /*6920*/  @P2 FFMA.FTZ R234, R188, R214.reuse, R215.reuse ;  /* 0x000000d6bcea2223 */ /* 0x181fe200000100d7 */
[----:B------:R-:W-:Y:S01]  /*6930*/  @P2 FFMA.FTZ R215, R189, R214, R215 ;  /* 0x000000d6bdd72223 */ /* 0x000fe200000100d7 */
[----:B------:R-:W-:Y:S01]  /*6940*/  @P2 FADD.FTZ R144, R191, -R144 ;  /* 0x80000090bf902221 */ /* 0x000fe20000010000 */
[----:B------:R-:W-:Y:S01]  /*6950*/  @P2 FADD.FTZ R7, R210, -R7 ;  /* 0x80000007d2072221 */ /* 0x000fe20000010000 */
[----:B------:R-:W-:Y:S01]  /*6960*/  MOV R146, R26 ;  /* 0x0000001a00927202 */ /* 0x000fe20000000f00 */
[----:B------:R-:W-:Y:S01]  /*6970*/  @P2 FADD.FTZ R215, R212, -R215 ;  /* 0x800000d7d4d72221 */ /* 0x000fe20000010000 */
[----:B------:R-:W-:Y:S01]  /*6980*/  MOV R147, R27 ;  /* 0x0000001b00937202 */ /* 0x000fe20000000f00 */
[C---:B------:R-:W-:Y:S01]  /*6990*/  @P2 FFMA.FTZ R147, R8.reuse, R144, R27 ;  /* 0x0000009008932223 */ /* 0x040fe2000001001b */
[----:B------:R-:W-:Y:S01]  /*69a0*/  MOV R144, R24 ;  /* 0x0000001800907202 */ /* 0x000fe20000000f00 */
[C---:B------:R-:W-:Y:S01]  /*69b0*/  @P2 FFMA.FTZ R146, R8.reuse, R215, R26 ;  /* 0x000000d708922223 */ /* 0x040fe2000001001a */
[----:B------:R-:W-:Y:S01]  /*69c0*/  @P2 FADD.FTZ R234, R211, -R234 ;  /* 0x800000ead3ea2221 */ /* 0x000fe20000010000 */
[----:B------:R-:W-:Y:S01]  /*69d0*/  @P2 FFMA.FTZ R144, R8, R7, R24 ;  /* 0x0000000708902223 */ /* 0x000fe20000010018 */
[----:B------:R-:W-:Y:S01]  /*69e0*/  MOV R145, R25 ;  /* 0x0000001900917202 */ /* 0x000fe20000000f00 */
[----:B------:R-:W-:Y:S01]  /*69f0*/  FMUL.FTZ R7, R146, R209 ;  /* 0x000000d192077220 */ /* 0x000fe20000410000 */
[----:B------:R-:W-:-:S04]  /*6a00*/  @P2 FFMA.FTZ R145, R8, R234, R25 ;  /* 0x000000ea08912223 */ /* 0x000fc80000010019 */
[----:B------:R-:W-:Y:S01]  /*6a10*/  SEL R150, R7, R150, P4 ;  /* 0x0000009607967207 */ /* 0x000fe20002000000 */
[-C--:B------:R-:W-:Y:S01]  /*6a20*/  FMUL.FTZ R8, R145, R209.reuse ;  /* 0x000000d191087220 */ /* 0x080fe20000410000 */
[----:B------:R-:W-:-:S04]  /*6a30*/  FMUL.FTZ R7, R144, R209 ;  /* 0x000000d190077220 */ /* 0x000fc80000410000 */
[----:B------:R-:W-:Y:S02]  /*6a40*/  SEL R149, R8, R149, P4 ;  /* 0x0000009508957207 */ /* 0x000fe40002000000 */
[----:B------:R-:W-:Y:S01]  /*6a50*/  SEL R148, R7, R148, P4 ;  /* 0x0000009407947207 */ /* 0x000fe20002000000 */
[----:B------:R-:W-:Y:S06]  /*6a60*/  @!P3 BRA `(.L_x_20532) ;  /* 0x00000004002cb947 */ /* 0x000fec0003800000 */
[----:B------:R-:W-:Y:S01]  /*6a70*/  FMUL.FTZ R151, R147, R209 ;  /* 0x000000d193977220 */ /* 0x000fe20000410000 */
[----:B------:R-:W-:Y:S06]  /*6a80*/  BRA `(.L_x_20532) ;  /* 0x0000000400247947 */ /* 0x000fec0003800000 */
.L_x_20531:
[-CC-:B------:R-:W-:Y:S01]  /*6a90*/  @P2 FFMA.FTZ R7, R187, R214.reuse, R215.reuse ;  /* 0x000000d6bb072223 */ /* 0x180fe200000100d7 */
[----:B------:R-:W-:Y:S01]  /*6aa0*/  @P2 FFMA.FTZ R238, R188, R214, R215 ;  /* 0x000000d6bcee2223 */ /* 0x000fe200000100d7 */
[----:B0-----:R-:W-:Y:S02]  /*6ab0*/  MOV R234, R24 ;  /* 0x0000001800ea7202 */ /* 0x001fe40000000f00 */
        /* <DEDUP_REMOVED lines=9> */
[-C--:B------:R-:W-:Y:S01]  /*6b50*/  FMUL.FTZ R7, R234, R209.reuse ;  /* 0x000000d1ea077220 */ /* 0x080fe20000410000 */
[-C--:B------:R-:W-:Y:S02]  /*6b60*/  FMUL.FTZ R234, R238, R209.reuse ;  /* 0x000000d1eeea7220 */ /* 0x080fe40000410000 */
[----:B------:R-:W-:Y:S02]  /*6b70*/  FMUL.FTZ R217, R240, R209 ;  /* 0x000000d1f0d97220 */ /* 0x000fe40000410000 */
        /* <DEDUP_REMOVED lines=10> */
.L_x_20530:
[----:B------:R-:W-:Y:S05]  /*6c20*/  @!P1 BRA `(.L_x_20533) ;  /* 0x0000000000689947 */ /* 0x000fea0003800000 */
[----:B------:R-:W-:Y:S01]  /*6c30*/  ISETP.GT.AND P0, PT, R7, RZ, PT ;  /* 0x000000ff0700720c */ /* 0x000fe20003f04270 */
        /* <DEDUP_REMOVED lines=14> */
[----:B------:R-:W-:Y:S01]  /*6d20*/  FSEL R146, R146, RZ, P0 ;  /* 0x000000ff92927208 */ /* 0x000fe20000000000 */
[-C--:B------:R-:W-:Y:S01]  /*6d30*/  FMUL.FTZ R7, R144, R209.reuse ;  /* 0x000000d190077220 */ /* 0x080fe20000410000 */
[----:B------:R-:W-:Y:S01]  /*6d40*/  FSEL R147, R147, RZ, P0 ;  /* 0x000000ff93937208 */ /* 0x000fe20000000000 */
[----:B------:R-:W-:-:S03]  /*6d50*/  FMUL.FTZ R8, R145, R209 ;  /* 0x000000d191087220 */ /* 0x000fc60000410000 */
[----:B0-----:R-:W-:Y:S01]  /*6d60*/  SEL R148, R7, R148, P4 ;  /* 0x0000009407947207 */ /* 0x001fe20002000000 */
[----:B------:R-:W-:Y:S01]  /*6d70*/  FMUL.FTZ R7, R146, R209 ;  /* 0x000000d192077220 */ /* 0x000fe20000410000 */
[----:B------:R-:W-:-:S04]  /*6d80*/  SEL R149, R8, R149, P4 ;  /* 0x0000009508957207 */ /* 0x000fc80002000000 */
[----:B------:R-:W-:Y:S01]  /*6d90*/  SEL R150, R7, R150, P4 ;  /* 0x0000009607967207 */ /* 0x000fe20002000000 */
[----:B------:R-:W-:Y:S06]  /*6da0*/  @!P3 BRA `(.L_x_20532) ;  /* 0x00000000005cb947 */ /* 0x000fec0003800000 */
[----:B------:R-:W-:Y:S01]  /*6db0*/  FMUL.FTZ R151, R147, R209 ;  /* 0x000000d193977220 */ /* 0x000fe20000410000 */
[----:B------:R-:W-:Y:S06]  /*6dc0*/  BRA `(.L_x_20532) ;  /* 0x0000000000547947 */ /* 0x000fec0003800000 */
.L_x_20533:
[----:B------:R-:W-:Y:S01]  /*6dd0*/  ISETP.GT.AND P0, PT, R7, RZ, PT ;  /* 0x000000ff0700720c */ /* 0x000fe20003f04270 */
        /* <DEDUP_REMOVED lines=15> */
[-C--:B------:R-:W-:Y:S01]  /*6ed0*/  @P4 FMUL.FTZ R148, R214, R209.reuse ;  /* 0x000000d1d6944220 */ /* 0x080fe20000410000 */
[----:B------:R-:W-:Y:S01]  /*6ee0*/  FSEL R214, R235, RZ, P0 ;  /* 0x000000ffebd67208 */ /* 0x000fe20000000000 */
[-C--:B------:R-:W-:Y:S02]  /*6ef0*/  @P4 FMUL.FTZ R149, R234, R209.reuse ;  /* 0x000000d1ea954220 */ /* 0x080fe40000410000 */
[-C--:B------:R-:W-:Y:S02]  /*6f00*/  @P4 FMUL.FTZ R150, R8, R209.reuse ;  /* 0x000000d108964220 */ /* 0x080fe40000410000 */
[----:B------:R-:W-:-:S07]  /*6f10*/  @P3 FMUL.FTZ R151, R214, R209 ;  /* 0x000000d1d6973220 */ /* 0x000fce0000410000 */
.L_x_20532:
[----:B------:R-:W-:Y:S05]  /*6f20*/  BSYNC.RECONVERGENT B1 ;  /* 0x0000000000017941 */ /* 0x000fea0003800200 */
.L_x_20529:
[----:B------:R-:W0:Y:S01]  /*6f30*/  @P1 LDC.64 R214, c[0x0][0x478] ;  /* 0x00011e00ffd61b82 */ /* 0x000e220000000a00 */
[----:B------:R-:W-:Y:S02]  /*6f40*/  @P1 IADD3 R213, PT, PT, R213, 0x120, RZ ;  /* 0x00000120d5d51810 */ /* 0x000fe40007ffe0ff */
[----:B------:R-:W-:-:S05]  /*6f50*/  @P3 IADD3 R217, PT, PT, R216, 0x120, RZ ;  /* 0x00000120d8d93810 */ /* 0x000fca0007ffe0ff */
[----:B------:R-:W1:Y:S01]  /*6f60*/  @P3 LDC.64 R234, c[0x0][0x468] ;  /* 0x00011a00ffea3b82 */ /* 0x000e620000000a00 */
[----:B0-----:R-:W-:-:S05]  /*6f70*/  @P1 IMAD.WIDE.U32 R214, R213, 0x10, R214 ;  /* 0x00000010d5d61825 */ /* 0x001fca00078e00d6 */
[----:B------:R0:W-:Y:S01]  /*6f80*/  @P1 STG.E.128 desc[UR6][R214.64], R144 ;  /* 0x00000090d6001986 */ /* 0x0001e2000c101d06 */
[----:B-1----:R-:W-:-:S05]  /*6f90*/  @P3 IMAD.WIDE.U32 R216, R217, 0x10, R234 ;  /* 0x00000010d9d83825 */ /* 0x002fca00078e00ea */
[----:B------:R1:W-:Y:S01]  /*6fa0*/  @P3 STG.E.128 desc[UR6][R216.64], R148 ;  /* 0x00000094d8003986 */ /* 0x0003e2000c101d06 */
[----:B0-----:R-:W0:Y:S02]  /*6fb0*/  LDC.64 R214, c[0x0][0x380] ;  /* 0x0000e000ffd67b82 */ /* 0x001e240000000a00 */
[----:B0-----:R-:W-:-:S04]  /*6fc0*/  LEA R4, R214, R4, 0x2 ;  /* 0x00000004d6047211 */ /* 0x001fc800078e10ff */
[----:B------:R-:W-:-:S13]  /*6fd0*/  ISETP.GE.AND P0, PT, R4, R215, PT ;  /* 0x000000d70400720c */ /* 0x000fda0003f06270 */
[----:B-1----:R-:W-:Y:S05]  /*6fe0*/  @!P0 BRA `(.L_x_20534) ;  /* 0xffffff9400488947 */ /* 0x002fea000383ffff */
.L_x_20479:
[----:B------:R-:W-:Y:S05]  /*6ff0*/  BSYNC B0 ;  /* 0x0000000000007941 */ /* 0x000fea0003800000 */
.L_x_20478:
        /* <DEDUP_REMOVED lines=224> */
.L_x_20483:
[----:B------:R-:W-:Y:S01]  /*7e00*/  HFMA2 R215, -RZ, RZ, 0, 5.9604644775390625e-08 ;  /* 0x00000001ffd77431 */ /* 0x000fe200000001ff */
[----:B------:R-:W-:Y:S01]  /*7e10*/  BSSY B1, `(.L_x_20535) ;  /* 0x0000007000017945 */ /* 0x000fe20003800000 */
[----:B------:R-:W-:Y:S02]  /*7e20*/  MOV R246, R213 ;  /* 0x000000d500f67202 */ /* 0x000fe40000000f00 */
[----:B------:R-:W-:Y:S02]  /*7e30*/  MOV R234, 0x1f ;  /* 0x0000001f00ea7802 */ /* 0x000fe40000000f00 */
[----:B------:R-:W-:-:S07]  /*7e40*/  MOV R235, 0xffffffff ;  /* 0xffffffff00eb7802 */ /* 0x000fce0000000f00 */
[----:B0-----:R-:W-:Y:S05]  /*7e50*/  WARPSYNC.COLLECTIVE R235, `(.L_x_20536) ;  /* 0x00000000eb087348 */ /* 0x001fea0003c00000 */
[----:B------:R1:W2:Y:S02]  /*7e60*/  SHFL.BFLY P1, R247, R246, R215, R234 ;  /* 0x0c0000d7f6f77389 */ /* 0x0002a400000200ea */
[----:B012---:R-:W-:Y:S05]  /*7e70*/  ENDCOLLECTIVE ;  /* 0x000000000000791b */ /* 0x007fea0003800000 */
.L_x_20536:
[----:B------:R-:W-:Y:S05]  /*7e80*/  BSYNC B1 ;  /* 0x0000000000017941 */ /* 0x000fea0003800000 */
.L_x_20535:
        /* <DEDUP_REMOVED lines=9> */
.L_x_20537:
[----:B------:R-:W-:Y:S01]  /*7f20*/  MOV R246, R236 ;  /* 0x000000ec00f67202 */ /* 0x000fe20000000f00 */
[----:B------:R-:W-:Y:S01]  /*7f30*/  HFMA2 R215, -RZ, RZ, 0, 1.1920928955078125e-07 ;  /* 0x00000002ffd77431 */ /* 0x000fe200000001ff */
[----:B------:R-:W-:-:S07]  /*7f40*/  MOV R237, R247 ;  /* 0x000000f700ed7202 */ /* 0x000fce0000000f00 */
[----:B------:R-:W-:Y:S05]  /*7f50*/  WARPSYNC.COLLECTIVE R235, `(.L_x_20538) ;  /* 0x00000000eb087348 */ /* 0x000fea0003c00000 */
[----:B------:R0:W1:Y:S02]  /*7f60*/  SHFL.BFLY P1, R247, R246, R215, R234 ;  /* 0x0c0000d7f6f77389 */ /* 0x00006400000200ea */
[----:B01----:R-:W-:Y:S05]  /*7f70*/  ENDCOLLECTIVE ;  /* 0x000000000000791b */ /* 0x003fea0003800000 */
.L_x_20538:
[----:B------:R-:W-:-:S05]  /*7f80*/  FADD.FTZ R237, R237, R214 ;  /* 0x000000d6eded7221 */ /* 0x000fca0000010000 */
[----:B------:R-:W-:Y:S02]  /*7f90*/  MOV R246, R237 ;  /* 0x000000ed00f67202 */ /* 0x000fe40000000f00 */
[----:B------:R-:W-:-:S07]  /*7fa0*/  MOV R239, R247 ;  /* 0x000000f700ef7202 */ /* 0x000fce0000000f00 */
[----:B------:R-:W-:Y:S05]  /*7fb0*/  WARPSYNC.COLLECTIVE R235, `(.L_x_20539) ;  /* 0x00000000eb087348 */ /* 0x000fea0003c00000 */
[----:B------:R0:W1:Y:S02]  /*7fc0*/  SHFL.BFLY P1, R247, R246, R215, R234 ;  /* 0x0c0000d7f6f77389 */ /* 0x00006400000200ea */
[----:B01----:R-:W-:Y:S05]  /*7fd0*/  ENDCOLLECTIVE ;  /* 0x000000000000791b */ /* 0x003fea0003800000 */
.L_x_20539:
[----:B------:R-:W-:-:S05]  /*7fe0*/  FADD.FTZ R239, R236, R239 ;  /* 0x000000efecef7221 */ /* 0x000fca0000010000 */
[----:B------:R-:W-:Y:S01]  /*7ff0*/  MOV R246, R239 ;  /* 0x000000ef00f67202 */ /* 0x000fe20000000f00 */
[----:B------:R-:W-:Y:S01]  /*8000*/  HFMA2 R215, -RZ, RZ, 0, 2.384185791015625e-07 ;  /* 0x00000004ffd77431 */ /* 0x000fe200000001ff */
[----:B------:R-:W-:-:S07]  /*8010*/  MOV R238, R247 ;  /* 0x000000f700ee7202 */ /* 0x000fce0000000f00 */
[----:B------:R-:W-:Y:S05]  /*8020*/  WARPSYNC.COLLECTIVE R235, `(.L_x_20540) ;  /* 0x00000000eb087348 */ /* 0x000fea0003c00000 */
[----:B------:R0:W1:Y:S02]  /*8030*/  SHFL.BFLY P1, R247, R246, R215, R234 ;  /* 0x0c0000d7f6f77389 */ /* 0x00006400000200ea */
[----:B01----:R-:W-:Y:S05]  /*8040*/  ENDCOLLECTIVE ;  /* 0x000000000000791b */ /* 0x003fea0003800000 */
.L_x_20540:
[----:B------:R-:W-:-:S05]  /*8050*/  FADD.FTZ R238, R237, R238 ;  /* 0x000000eeedee7221 */ /* 0x000fca0000010000 */
[----:B------:R-:W-:Y:S02]  /*8060*/  MOV R246, R238 ;  /* 0x000000ee00f67202 */ /* 0x000fe40000000f00 */
[----:B------:R-:W-:-:S07]  /*8070*/  MOV R240, R247 ;  /* 0x000000f700f07202 */ /* 0x000fce0000000f00 */
[----:B------:R-:W-:Y:S05]  /*8080*/  WARPSYNC.COLLECTIVE R235, `(.L_x_20541) ;  /* 0x00000000eb087348 */ /* 0x000fea0003c00000 */
[----:B------:R0:W1:Y:S02]  /*8090*/  SHFL.BFLY P1, R247, R246, R215, R234 ;  /* 0x0c0000d7f6f77389 */ /* 0x00006400000200ea */
[----:B01----:R-:W-:Y:S05]  /*80a0*/  ENDCOLLECTIVE ;  /* 0x000000000000791b */ /* 0x003fea0003800000 */
.L_x_20541:
[----:B------:R-:W-:-:S05]  /*80b0*/  FADD.FTZ R240, R239, R240 ;  /* 0x000000f0eff07221 */ /* 0x000fca0000010000 */
[----:B------:R-:W-:Y:S01]  /*80c0*/  MOV R246, R240 ;  /* 0x000000f000f67202 */ /* 0x000fe20000000f00 */
[----:B------:R-:W-:Y:S01]  /*80d0*/  HFMA2 R215, -RZ, RZ, 0, 4.76837158203125e-07 ;  /* 0x00000008ffd77431 */ /* 0x000fe200000001ff */
[----:B------:R-:W-:-:S07]  /*80e0*/  MOV R241, R247 ;  /* 0x000000f700f17202 */ /* 0x000fce0000000f00 */
[----:B------:R-:W-:Y:S05]  /*80f0*/  WARPSYNC.COLLECTIVE R235, `(.L_x_20542) ;  /* 0x00000000eb087348 */ /* 0x000fea0003c00000 */
[----:B------:R0:W1:Y:S02]  /*8100*/  SHFL.BFLY P1, R247, R246, R215, R234 ;  /* 0x0c0000d7f6f77389 */ /* 0x00006400000200ea */
[----:B01----:R-:W-:Y:S05]  /*8110*/  ENDCOLLECTIVE ;  /* 0x000000000000791b */ /* 0x003fea0003800000 */
.L_x_20542:
[----:B------:R-:W-:-:S05]  /*8120*/  FADD.FTZ R241, R238, R241 ;  /* 0x000000f1eef17221 */ /* 0x000fca0000010000 */
[----:B------:R-:W-:Y:S02]  /*8130*/  MOV R246, R241 ;  /* 0x000000f100f67202 */ /* 0x000fe40000000f00 */
[----:B------:R-:W-:-:S07]  /*8140*/  MOV R213, R247 ;  /* 0x000000f700d57202 */ /* 0x000fce0000000f00 */
[----:B------:R-:W-:Y:S05]  /*8150*/  WARPSYNC.COLLECTIVE R235, `(.L_x_20543) ;  /* 0x00000000eb087348 */ /* 0x000fea0003c00000 */
[----:B------:R0:W1:Y:S02]  /*8160*/  SHFL.BFLY P1, R247, R246, R215, R234 ;  /* 0x0c0000d7f6f77389 */ /* 0x00006400000200ea */
[----:B01----:R-:W-:Y:S05]  /*8170*/  ENDCOLLECTIVE ;  /* 0x000000000000791b */ /* 0x003fea0003800000 */
.L_x_20543:
[----:B------:R-:W-:-:S05]  /*8180*/  FADD.FTZ R213, R240, R213 ;  /* 0x000000d5f0d57221 */ /* 0x000fca0000010000 */
[----:B------:R-:W-:Y:S01]  /*8190*/  MOV R246, R213 ;  /* 0x000000d500f67202 */ /* 0x000fe20000000f00 */
[----:B------:R-:W-:Y:S01]  /*81a0*/  HFMA2 R215, -RZ, RZ, 0, 9.5367431640625e-07 ;  /* 0x00000010ffd77431 */ /* 0x000fe200000001ff */
[----:B------:R-:W-:-:S07]  /*81b0*/  MOV R214, R247 ;  /* 0x000000f700d67202 */ /* 0x000fce0000000f00 */
[----:B------:R-:W-:Y:S05]  /*81c0*/  WARPSYNC.COLLECTIVE R235, `(.L_x_20544) ;  /* 0x00000000eb087348 */ /* 0x000fea0003c00000 */
[----:B------:R0:W1:Y:S02]  /*81d0*/  SHFL.BFLY P1, R247, R246, R215, R234 ;  /* 0x0c0000d7f6f77389 */ /* 0x00006400000200ea */
[----:B01----:R-:W-:Y:S05]  /*81e0*/  ENDCOLLECTIVE ;  /* 0x000000000000791b */ /* 0x003fea0003800000 */
.L_x_20544:
[----:B------:R-:W-:-:S05]  /*81f0*/  FADD.FTZ R214, R241, R214 ;  /* 0x000000d6f1d67221 */ /* 0x000fca0000010000 */
[----:B------:R-:W-:Y:S02]  /*8200*/  MOV R246, R214 ;  /* 0x000000d600f67202 */ /* 0x000fe40000000f00 */
[----:B------:R-:W-:-:S07]  /*8210*/  MOV R236, R247 ;  /* 0x000000f700ec7202 */ /* 0x000fce0000000f00 */
[----:B------:R-:W-:Y:S05]  /*8220*/  WARPSYNC.COLLECTIVE R235, `(.L_x_20545) ;  /* 0x00000000eb087348 */ /* 0x000fea0003c00000 */
[----:B------:R0:W1:Y:S02]  /*8230*/  SHFL.BFLY P1, R247, R246, R215, R234 ;  /* 0x0c0000d7f6f77389 */ /* 0x00006400000200ea */
[----:B01----:R-:W-:Y:S05]  /*8240*/  ENDCOLLECTIVE ;  /* 0x000000000000791b */ /* 0x003fea0003800000 */
.L_x_20545:
[----:B------:R-:W-:Y:S05]  /*8250*/  BRA `(.L_x_20546) ;  /* 0xffffffa400047947 */ /* 0x000fea000383ffff */
.L_x_20547:
        /* <DEDUP_REMOVED lines=10> */
.L_x_25515:


//--------------------- .text._ZN10layer_norm13ln_bwd_kernelINS_13Kernel_traitsI6__halfffffjLj1280ELj1ELj4ELj1ELj16ENS_18Kernel_traits_baseILj1280ES2_ffffjLj128EEEEELb0ELb1ELb0ELb0EEEvNS_9BwdParamsE --------------------------
	.section	.text._ZN10layer_norm13ln_bwd_kernelINS_13Kernel_traitsI6__halfffffjLj1280ELj1ELj4ELj1ELj16ENS_18Kernel_traits_baseILj1280ES2_ffffjLj128EEEEELb0ELb1ELb0ELb0EEEvNS_9BwdParamsE,"ax",@progbits
	.align	128
        .global         _ZN10layer_norm13ln_bwd_kernelINS_13Kernel_traitsI6__halfffffjLj1280ELj1ELj4ELj1ELj16ENS_18Kernel_traits_baseILj1280ES2_ffffjLj128EEEEELb0ELb1ELb0ELb0EEEvNS_9BwdParamsE
        .type           _ZN10layer_norm13ln_bwd_kernelINS_13Kernel_traitsI6__halfffffjLj1280ELj1ELj4ELj1ELj16ENS_18Kernel_traits_baseILj1280ES2_ffffjLj128EEEEELb0ELb1ELb0ELb0EEEvNS_9BwdParamsE,@function
        .size           _ZN10layer_norm13ln_bwd_kernelINS_13Kernel_traitsI6__halfffffjLj1280ELj1ELj4ELj1ELj16ENS_18Kernel_traits_baseILj1280ES2_ffffjLj128EEEEELb0ELb1ELb0ELb0EEEvNS_9BwdParamsE,(.L_x_25516 - _ZN10layer_norm13ln_bwd_kernelINS_13Kernel_traitsI6__halfffffjLj1280ELj1ELj4ELj1ELj16ENS_18Kernel_traits_baseILj1280ES2_ffffjLj128EEEEELb0ELb1ELb0ELb0EEEvNS_9BwdParamsE)
        .other          _ZN10layer_norm13ln_bwd_kernelINS_13Kernel_traitsI6__halfffffjLj1280ELj1ELj4ELj1ELj16ENS_18Kernel_traits_baseILj1280ES2_ffffjLj128EEEEELb0ELb1ELb0ELb0EEEvNS_9BwdParamsE,@"STO_CUDA_ENTRY STV_DEFAULT"
_ZN10layer_norm13ln_bwd_kernelINS_13Kernel_traitsI6__halfffffjLj1280ELj1ELj4ELj1ELj16ENS_18Kernel_traits_baseILj1280ES2_ffffjLj128EEEEELb0ELb1ELb0ELb0EEEvNS_9BwdParamsE:
.text._ZN10layer_norm13ln_bwd_kernelINS_13Kernel_traitsI6__halfffffjLj1280ELj1ELj4ELj1ELj16ENS_18Kernel_traits_baseILj1280ES2_ffffjLj128EEEEELb0ELb1ELb0ELb0EEEvNS_9BwdParamsE:
        /* <DEDUP_REMOVED lines=24> */
[C---:B------:R-:W-:Y:S02]  /*0180*/  ISETP.GE.U32.AND P3, PT, R0.reuse, 0xa0, PT ;  /* 0x000000a00000780c */ /* 0x040fe40003f66070 */
[----:B------:R-:W-:-:S03]  /*0190*/  ISETP.GE.U32.AND P4, PT, R0, 0xc0, PT ;  /* 0x000000c00000780c */ /* 0x000fc60003f86070 */
[----:B---3--:R-:W3:Y:S08]  /*01a0*/  @P6 LDC.64 R24, c[0x0][0x3d0] ;  /* 0x0000f400ff186b82 */ /* 0x008ef00000000a00 */
[----:B------:R-:W4:Y:S08]  /*01b0*/  @P6 LDC.64 R26, c[0x0][0x3e8] ;  /* 0x0000fa00ff1a6b82 */ /* 0x000f300000000a00 */
[----:B------:R-:W2:Y:S08]  /*01c0*/  @P0 LDC.64 R28, c[0x0][0x3d0] ;  /* 0x0000f400ff1c0b82 */ /* 0x000eb00000000a00 */
[----:B------:R-:W2:Y:S01]  /*01d0*/  @P0 LDC.64 R30, c[0x0][0x3e8] ;  /* 0x0000fa00ff1e0b82 */ /* 0x000ea20000000a00 */
[----:B---3--:R-:W-:Y:S01]  /*01e0*/  @P6 IMAD.WIDE.U32 R24, R55, 0x8, R24 ;  /* 0x0000000837186825 */ /* 0x008fe200078e0018 */
[----:B------:R-:W-:-:S04]  /*01f0*/  ISETP.GE.U32.AND P5, PT, R0, 0xe0, PT ;  /* 0x000000e00000780c */ /* 0x000fc80003fa6070 */
[----:B0-----:R0:W5:Y:S02]  /*0200*/  @P6 LDG.E.64 R2, desc[UR6][R24.64] ;  /* 0x0000000618026981 */ /* 0x001164000c1e1b00 */
[----:B------:R-:W3:Y:S01]  /*0210*/  @P1 LDC.64 R32, c[0x0][0x3d0] ;  /* 0x0000f400ff201b82 */ /* 0x000ee20000000a00 */
[C---:B----4-:R-:W-:Y:S01]  /*0220*/  @P6 IMAD.WIDE.U32 R26, R55.reuse, 0x8, R26 ;  /* 0x00000008371a6825 */ /* 0x050fe200078e001a */
[----:B------:R-:W-:-:S04]  /*0230*/  @P6 LOP3.LUT R55, R55, 0x20, RZ, 0xfc, !PT ;  /* 0x0000002037376812 */ /* 0x000fc800078efcff */
[----:B------:R4:W5:Y:S02]  /*0240*/  @P6 LDG.E.64 R4, desc[UR6][R26.64] ;  /* 0x000000061a046981 */ /* 0x000964000c1e1b00 */
[----:B------:R-:W4:Y:S08]  /*0250*/  @P1 LDC.64 R34, c[0x0][0x3e8] ;  /* 0x0000fa00ff221b82 */ /* 0x000f300000000a00 */
[----:B-1----:R-:W1:Y:S08]  /*0260*/  @P2 LDC.64 R36, c[0x0][0x3d0] ;  /* 0x0000f400ff242b82 */ /* 0x002e700000000a00 */
[----:B------:R-:W1:Y:S01]  /*0270*/  @P2 LDC.64 R38, c[0x0][0x3e8] ;  /* 0x0000fa00ff262b82 */ /* 0x000e620000000a00 */
[----:B--2---:R-:W-:Y:S01]  /*0280*/  @P0 IMAD.WIDE.U32 R28, R55, 0x8, R28 ;  /* 0x00000008371c0825 */ /* 0x004fe200078e001c */
[----:B------:R-:W-:-:S06]  /*0290*/  ISETP.GE.U32.AND P6, PT, R0, 0x100, PT ;  /* 0x000001000000780c */ /* 0x000fcc0003fc6070 */
[----:B------:R-:W2:Y:S01]  /*02a0*/  @P3 LDC.64 R40, c[0x0][0x3d0] ;  /* 0x0000f400ff283b82 */ /* 0x000ea20000000a00 */
[----:B------:R-:W-:-:S07]  /*02b0*/  @P0 IMAD.WIDE.U32 R30, R55, 0x8, R30 ;  /* 0x00000008371e0825 */ /* 0x000fce00078e001e */
[----:B------:R-:W2:Y:S01]  /*02c0*/  @P3 LDC.64 R42, c[0x0][0x3e8] ;  /* 0x0000fa00ff2a3b82 */ /* 0x000ea20000000a00 */
[----:B------:R-:W-:Y:S01]  /*02d0*/  @P0 IADD3 R55, PT, PT, R55, 0x20, RZ ;  /* 0x0000002037370810 */ /* 0x000fe20007ffe0ff */
[----:B------:R-:W5:Y:S04]  /*02e0*/  @P0 LDG.E.64 R6, desc[UR6][R28.64] ;  /* 0x000000061c060981 */ /* 0x000f68000c1e1b00 */
[----:B------:R-:W5:Y:S02]  /*02f0*/  @P0 LDG.E.64 R8, desc[UR6][R30.64] ;  /* 0x000000061e080981 */ /* 0x000f64000c1e1b00 */
[----:B0-----:R-:W0:Y:S01]  /*0300*/  @P4 LDC.64 R24, c[0x0][0x3d0] ;  /* 0x0000f400ff184b82 */ /* 0x001e220000000a00 */
[----:B---3--:R-:W-:Y:S01]  /*0310*/  @P1 IMAD.WIDE.U32 R32, R55, 0x8, R32 ;  /* 0x0000000837201825 */ /* 0x008fe200078e0020 */
[----:B------:R-:W-:-:S06]  /*0320*/  ISETP.GE.U32.AND P0, PT, R0, 0x120, PT ;  /* 0x000001200000780c */ /* 0x000fcc0003f06070 */
[----:B------:R-:W3:Y:S01]  /*0330*/  @P4 LDC.64 R44, c[0x0][0x3e8] ;  /* 0x0000fa00ff2c4b82 */ /* 0x000ee20000000a00 */
[C---:B----4-:R-:W-:Y:S01]  /*0340*/  @P1 IMAD.WIDE.U32 R34, R55.reuse, 0x8, R34 ;  /* 0x0000000837221825 */ /* 0x050fe200078e0022 */
[----:B------:R-:W-:Y:S01]  /*0350*/  @P1 IADD3 R55, PT, PT, R55, 0x20, RZ ;  /* 0x0000002037371810 */ /* 0x000fe20007ffe0ff */
[----:B------:R4:W5:Y:S04]  /*0360*/  @P1 LDG.E.64 R10, desc[UR6][R32.64] ;  /* 0x00000006200a1981 */ /* 0x000968000c1e1b00 */
[----:B------:R4:W5:Y:S01]  /*0370*/  @P1 LDG.E.64 R12, desc[UR6][R34.64] ;  /* 0x00000006220c1981 */ /* 0x000962000c1e1b00 */
[----:B------:R-:W3:Y:S01]  /*0380*/  @P5 LDC.64 R26, c[0x0][0x3d0] ;  /* 0x0000f400ff1a5b82 */ /* 0x000ee20000000a00 */
[----:B-1----:R-:W-:Y:S01]  /*0390*/  @P2 IMAD.WIDE.U32 R36, R55, 0x8, R36 ;  /* 0x0000000837242825 */ /* 0x002fe200078e0024 */
[----:B------:R-:W-:-:S06]  /*03a0*/  ISETP.GE.U32.AND P1, PT, R0, 0x140, PT ;  /* 0x000001400000780c */ /* 0x000fcc0003f26070 */
[----:B------:R-:W1:Y:S01]  /*03b0*/  @P5 LDC.64 R46, c[0x0][0x3e8] ;  /* 0x0000fa00ff2e5b82 */ /* 0x000e620000000a00 */
[C---:B------:R-:W-:Y:S01]  /*03c0*/  @P2 IMAD.WIDE.U32 R38, R55.reuse, 0x8, R38 ;  /* 0x0000000837262825 */ /* 0x040fe200078e0026 */
[----:B------:R-:W-:Y:S01]  /*03d0*/  @P2 IADD3 R55, PT, PT, R55, 0x20, RZ ;  /* 0x0000002037372810 */ /* 0x000fe20007ffe0ff */
[----:B------:R-:W-:Y:S01]  /*03e0*/  BSSY B0, `(.L_x_20548) ;  /* 0x0000c5b000007945 */ /* 0x000fe20003800000 */
[----:B------:R-:W5:Y:S04]  /*03f0*/  @P2 LDG.E.64 R14, desc[UR6][R36.64] ;  /* 0x00000006240e2981 */ /* 0x000f68000c1e1b00 */
[----:B------:R-:W1:Y:S01]  /*0400*/  @P6 LDC.64 R48, c[0x0][0x3d0] ;  /* 0x0000f400ff306b82 */ /* 0x000e620000000a00 */
[C---:B--2---:R-:W-:Y:S01]  /*0410*/  @P3 IMAD.WIDE.U32 R40, R55.reuse, 0x8, R40 ;  /* 0x0000000837283825 */ /* 0x044fe200078e0028 */
[----:B------:R-:W5:Y:S06]  /*0420*/  @P2 LDG.E.64 R16, desc[UR6][R38.64] ;  /* 0x0000000626102981 */ /* 0x000f6c000c1e1b00 */
[----:B----4-:R-:W2:Y:S01]  /*0430*/  @P6 LDC.64 R32, c[0x0][0x3e8] ;  /* 0x0000fa00ff206b82 */ /* 0x010ea20000000a00 */
[C---:B------:R-:W-:Y:S01]  /*0440*/  @P3 IMAD.WIDE.U32 R42, R55.reuse, 0x8, R42 ;  /* 0x00000008372a3825 */ /* 0x040fe200078e002a */
[----:B------:R-:W-:Y:S01]  /*0450*/  @P3 IADD3 R55, PT, PT, R55, 0x20, RZ ;  /* 0x0000002037373810 */ /* 0x000fe20007ffe0ff */
[----:B------:R-:W5:Y:S05]  /*0460*/  @P3 LDG.E.64 R18, desc[UR6][R40.64] ;  /* 0x0000000628123981 */ /* 0x000f6a000c1e1b00 */
[----:B------:R-:W4:Y:S01]  /*0470*/  @P0 LDC.64 R34, c[0x0][0x3d0] ;  /* 0x0000f400ff220b82 */ /* 0x000f220000000a00 */
[C---:B0-----:R-:W-:Y:S01]  /*0480*/  @P4 IMAD.WIDE.U32 R28, R55.reuse, 0x8, R24 ;  /* 0x00000008371c4825 */ /* 0x041fe200078e0018 */
[----:B------:R-:W5:Y:S06]  /*0490*/  @P3 LDG.E.64 R20, desc[UR6][R42.64] ;  /* 0x000000062a143981 */ /* 0x000f6c000c1e1b00 */
[----:B------:R-:W0:Y:S01]  /*04a0*/  @P0 LDC.64 R50, c[0x0][0x3e8] ;  /* 0x0000fa00ff320b82 */ /* 0x000e220000000a00 */
[C---:B---3--:R-:W-:Y:S01]  /*04b0*/  @P4 IMAD.WIDE.U32 R44, R55.reuse, 0x8, R44 ;  /* 0x00000008372c4825 */ /* 0x048fe200078e002c */
[----:B------:R-:W-:Y:S01]  /*04c0*/  @P4 IADD3 R55, PT, PT, R55, 0x20, RZ ;  /* 0x0000002037374810 */ /* 0x000fe20007ffe0ff */
[----:B------:R-:W5:Y:S05]  /*04d0*/  @P4 LDG.E.64 R22, desc[UR6][R28.64] ;  /* 0x000000061c164981 */ /* 0x000f6a000c1e1b00 */
[----:B------:R-:W3:Y:S01]  /*04e0*/  @P1 LDC.64 R24, c[0x0][0x3d0] ;  /* 0x0000f400ff181b82 */ /* 0x000ee20000000a00 */
[C---:B------:R-:W-:Y:S01]  /*04f0*/  @P5 IMAD.WIDE.U32 R30, R55.reuse, 0x8, R26 ;  /* 0x00000008371e5825 */ /* 0x040fe200078e001a */
[----:B------:R-:W5:Y:S03]  /*0500*/  @P4 LDG.E.64 R144, desc[UR6][R44.64] ;  /* 0x000000062c904981 */ /* 0x000f66000c1e1b00 */
[----:B-1----:R-:W-:-:S03]  /*0510*/  @P5 IMAD.WIDE.U32 R46, R55, 0x8, R46 ;  /* 0x00000008372e5825 */ /* 0x002fc600078e002e */
[----:B------:R-:W1:Y:S01]  /*0520*/  S2UR UR4, SR_CTAID.X ;  /* 0x00000000000479c3 */ /* 0x000e620000002500 */
[----:B------:R-:W-:Y:S01]  /*0530*/  @P5 IADD3 R55, PT, PT, R55, 0x20, RZ ;  /* 0x0000002037375810 */ /* 0x000fe20007ffe0ff */
[----:B------:R-:W5:Y:S04]  /*0540*/  @P5 LDG.E.64 R146, desc[UR6][R30.64] ;  /* 0x000000061e925981 */ /* 0x000f68000c1e1b00 */
[C---:B------:R-:W-:Y:S01]  /*0550*/  @P6 IMAD.WIDE.U32 R48, R55.reuse, 0x8, R48 ;  /* 0x0000000837306825 */ /* 0x040fe200078e0030 */
[----:B------:R-:W5:Y:S01]  /*0560*/  @P5 LDG.E.64 R148, desc[UR6][R46.64] ;  /* 0x000000062e945981 */ /* 0x000f62000c1e1b00 */
[----:B------:R-:W1:Y:S02]  /*0570*/  @P1 LDC.64 R52, c[0x0][0x3e8] ;  /* 0x0000fa00ff341b82 */ /* 0x000e640000000a00 */
[C---:B--2---:R-:W-:Y:S01]  /*0580*/  @P6 IMAD.WIDE.U32 R32, R55.reuse, 0x8, R32 ;  /* 0x0000000837206825 */ /* 0x044fe200078e0020 */
[----:B------:R-:W-:Y:S01]  /*0590*/  @P6 IADD3 R55, PT, PT, R55, 0x20, RZ ;  /* 0x0000002037376810 */ /* 0x000fe20007ffe0ff */
[----:B------:R-:W5:Y:S04]  /*05a0*/  @P6 LDG.E.64 R150, desc[UR6][R48.64] ;  /* 0x0000000630966981 */ /* 0x000f68000c1e1b00 */
[C---:B----4-:R-:W-:Y:S01]  /*05b0*/  @P0 IMAD.WIDE.U32 R34, R55.reuse, 0x8, R34 ;  /* 0x0000000837220825 */ /* 0x050fe200078e0022 */
[----:B------:R-:W5:Y:S03]  /*05c0*/  @P6 LDG.E.64 R152, desc[UR6][R32.64] ;  /* 0x0000000620986981 */ /* 0x000f66000c1e1b00 */
[C---:B0-----:R-:W-:Y:S01]  /*05d0*/  @P0 IMAD.WIDE.U32 R50, R55.reuse, 0x8, R50 ;  /* 0x0000000837320825 */ /* 0x041fe200078e0032 */
[----:B------:R-:W-:Y:S01]  /*05e0*/  @P0 IADD3 R55, PT, PT, R55, 0x20, RZ ;  /* 0x0000002037370810 */ /* 0x000fe20007ffe0ff */
[----:B------:R-:W5:Y:S04]  /*05f0*/  @P0 LDG.E.64 R154, desc[UR6][R34.64] ;  /* 0x00000006229a0981 */ /* 0x000f68000c1e1b00 */
[----:B---3--:R-:W-:Y:S01]  /*0600*/  @P1 IMAD.WIDE.U32 R24, R55, 0x8, R24 ;  /* 0x0000000837181825 */ /* 0x008fe200078e0018 */
[----:B-1----:R-:W-:Y:S01]  /*0610*/  USHF.L.U32 UR4, UR4, 0x2, URZ ;  /* 0x0000000204047899 */ /* 0x002fe200080006ff */
[----:B------:R-:W5:Y:S04]  /*0620*/  @P0 LDG.E.64 R156, desc[UR6][R50.64] ;  /* 0x00000006329c0981 */ /* 0x000f68000c1e1b00 */
[----:B------:R0:W5:Y:S02]  /*0630*/  @P1 LDG.E.64 R158, desc[UR6][R24.64] ;  /* 0x00000006189e1981 */ /* 0x000164000c1e1b00 */
[----:B0-----:R-:W-:-:S04]  /*0640*/  SHF.R.U32.HI R24, RZ, 0x5, R162 ;  /* 0x00000005ff187819 */ /* 0x001fc800000116a2 */
[----:B------:R-:W-:-:S04]  /*0650*/  LOP3.LUT R25, R24, UR4, RZ, 0xfc, !PT ;  /* 0x0000000418197c12 */ /* 0x000fc8000f8efcff */
[----:B------:R-:W-:Y:S01]  /*0660*/  ISETP.GE.AND P0, PT, R25, UR5, PT ;  /* 0x0000000519007c0c */ /* 0x000fe2000bf06270 */
[----:B------:R-:W-:Y:S01]  /*0670*/  @P1 IMAD.WIDE.U32 R26, R55, 0x8, R52 ;  /* 0x00000008371a1825 */ /* 0x000fe200078e0034 */
[----:B------:R0:W-:Y:S01]  /*0680*/  STL [R1+0x14], R25 ;  /* 0x0000141901007387 */ /* 0x0001e20000100800 */
[----:B------:R-:W-:Y:S02]  /*0690*/  CS2R R140, SRZ ;  /* 0x00000000008c7805 */ /* 0x000fe4000001ff00 */
[----:B------:R-:W-:Y:S02]  /*06a0*/  CS2R R142, SRZ ;  /* 0x00000000008e7805 */ /* 0x000fe4000001ff00 */
[----:B------:R-:W-:Y:S01]  /*06b0*/  CS2R R136, SRZ ;  /* 0x0000000000887805 */ /* 0x000fe2000001ff00 */
[----:B------:R1:W5:Y:S01]  /*06c0*/  @P1 LDG.E.64 R160, desc[UR6][R26.64] ;  /* 0x000000061aa01981 */ /* 0x000362000c1e1b00 */
        /* <DEDUP_REMOVED lines=55> */
[----:B0-----:R-:W-:-:S02]  /*0a40*/  CS2R R24, SRZ ;  /* 0x0000000000187805 */ /* 0x001fc4000001ff00 */
[----:B-1----:R-:W-:Y:S01]  /*0a50*/  CS2R R26, SRZ ;  /* 0x00000000001a7805 */ /* 0x002fe2000001ff00 */
[----:B------:R-:W-:Y:S06]  /*0a60*/  @P0 BRA `(.L_x_20549) ;  /* 0x000000bc00c80947 */ /* 0x000fec0003800000 */
[----:B-----5:R-:W-:Y:S01]  /*0a70*/  MOV R24, R2 ;  /* 0x0000000200187202 */ /* 0x020fe20000000f00 */
[----:B------:R-:W0:Y:S01]  /*0a80*/  LDCU.64 UR4, c[0x0][0x3e0] ;  /* 0x00007c00ff0477ac */ /* 0x000e220008000a00 */
[--C-:B------:R-:W-:Y:S02]  /*0a90*/  SHF.R.U64 R2, R2, 0x10, R3.reuse ;  /* 0x0000001002027819 */ /* 0x100fe40000001203 */
[----:B------:R-:W-:Y:S02]  /*0aa0*/  CS2R R140, SRZ ;  /* 0x00000000008c7805 */ /* 0x000fe4000001ff00 */
[----:B------:R-:W-:Y:S01]  /*0ab0*/  MOV R25, R3 ;  /* 0x0000000300197202 */ /* 0x000fe20000000f00 */
[----:B------:R-:W-:Y:S01]  /*0ac0*/  STL.S16 [R1+0xce], R24 ;  /* 0x0000ce1801007387 */ /* 0x000fe20000100600 */
[----:B------:R-:W-:Y:S02]  /*0ad0*/  SHF.R.U32.HI R26, RZ, 0x10, R3 ;  /* 0x00000010ff1a7819 */ /* 0x000fe40000011603 */
[----:B------:R-:W-:-:S02]  /*0ae0*/  CS2R R142, SRZ ;  /* 0x00000000008e7805 */ /* 0x000fc4000001ff00 */
[----:B------:R-:W-:Y:S01]  /*0af0*/  MOV R27, R6 ;  /* 0x00000006001b7202 */ /* 0x000fe20000000f00 */
[----:B------:R-:W-:Y:S01]  /*0b00*/  STL.S16 [R1+0xcc], R2 ;  /* 0x0000cc0201007387 */ /* 0x000fe20000100600 */
        /* <DEDUP_REMOVED lines=91> */
[----:B------:R1:W-:Y:S01]  /*10c0*/  STL.S16 [R1+0x9e], R37 ;  /* 0x00009e2501007387 */ /* 0x0003e20000100600 */
        /* <DEDUP_REMOVED lines=21> */
[----:B-1----:R-:W-:Y:S02]  /*1220*/  CS2R R36, SRZ ;  /* 0x0000000000247805 */ /* 0x002fe4000001ff00 */
[----:B------:R-:W-:Y:S01]  /*1230*/  MOV R65, R145 ;  /* 0x0000009100417202 */ /* 0x000fe20000000f00 */
[----:B------:R1:W-:Y:S01]  /*1240*/  STL.S16 [R1+0x92], R43 ;  /* 0x0000922b01007387 */ /* 0x0003e20000100600 */
[----:B------:R-:W-:Y:S02]  /*1250*/  SHF.R.U32.HI R66, RZ, 0x10, R145 ;  /* 0x00000010ff427819 */ /* 0x000fe40000011691 */
[----:B--2---:R-:W-:-:S02]  /*1260*/  CS2R R40, SRZ ;  /* 0x0000000000287805 */ /* 0x004fc4000001ff00 */
[----:B------:R-:W-:Y:S01]  /*1270*/  MOV R67, R148 ;  /* 0x0000009400437202 */ /* 0x000fe20000000f00 */
[----:B------:R-:W-:Y:S01]  /*1280*/  STL.S16 [R1+0x90], R44 ;  /* 0x0000902c01007387 */ /* 0x000fe20000100600 */
[--C-:B------:R-:W-:Y:S02]  /*1290*/  SHF.R.U64 R68, R148, 0x10, R149.reuse ;  /* 0x0000001094447819 */ /* 0x100fe40000001295 */
[----:B------:R-:W-:Y:S02]  /*12a0*/  CS2R R38, SRZ ;  /* 0x0000000000267805 */ /* 0x000fe4000001ff00 */
[----:B------:R-:W-:Y:S01]  /*12b0*/  MOV R69, R149 ;  /* 0x0000009500457202 */ /* 0x000fe20000000f00 */
[----:B------:R2:W-:Y:S01]  /*12c0*/  STL.S16 [R1+0x8e], R45 ;  /* 0x00008e2d01007387 */ /* 0x0005e20000100600 */
[----:B------:R-:W-:Y:S02]  /*12d0*/  SHF.R.U32.HI R70, RZ, 0x10, R149 ;  /* 0x00000010ff467819 */ /* 0x000fe40000011695 */
[----:B-1----:R-:W-:-:S02]  /*12e0*/  CS2R R42, SRZ ;  /* 0x00000000002a7805 */ /* 0x002fc4000001ff00 */
[----:B------:R-:W-:Y:S01]  /*12f0*/  MOV R71, R152 ;  /* 0x0000009800477202 */ /* 0x000fe20000000f00 */
[----:B------:R-:W-:Y:S01]  /*1300*/  STL.S16 [R1+0x8c], R46 ;  /* 0x00008c2e01007387 */ /* 0x000fe20000100600 */
[----:B0-----:R-:W-:Y:S02]  /*1310*/  ISETP.NE.U32.AND P0, PT, RZ, UR4, PT ;  /* 0x00000004ff007c0c */ /* 0x001fe4000bf05070 */
[----:B------:R-:W-:Y:S02]  /*1320*/  CS2R R32, SRZ ;  /* 0x0000000000207805 */ /* 0x000fe4000001ff00 */
[----:B------:R-:W-:Y:S01]  /*1330*/  SHF.R.U64 R72, R152, 0x10, R153 ;  /* 0x0000001098487819 */ /* 0x000fe20000001299 */
[----:B------:R0:W-:Y:S01]  /*1340*/  STL.S16 [R1+0x8a], R47 ;  /* 0x00008a2f01007387 */ /* 0x0001e20000100600 */
[----:B------:R-:W-:Y:S02]  /*1350*/  MOV R73, R153 ;  /* 0x0000009900497202 */ /* 0x000fe40000000f00 */
[----:B--2---:R-:W-:-:S02]  /*1360*/  CS2R R44, SRZ ;  /* 0x00000000002c7805 */ /* 0x004fc4000001ff00 */
[----:B------:R-:W-:Y:S01]  /*1370*/  SHF.R.U32.HI R74, RZ, 0x10, R153 ;  /* 0x00000010ff4a7819 */ /* 0x000fe20000011699 */
[----:B------:R-:W-:Y:S01]  /*1380*/  STL.S16 [R1+0x88], R48 ;  /* 0x0000883001007387 */ /* 0x000fe20000100600 */
[----:B------:R-:W-:Y:S02]  /*1390*/  MOV R75, R156 ;  /* 0x0000009c004b7202 */ /* 0x000fe40000000f00 */
[----:B------:R-:W-:Y:S02]  /*13a0*/  CS2R R34, SRZ ;  /* 0x0000000000227805 */ /* 0x000fe4000001ff00 */
[----:B------:R-:W-:Y:S01]  /*13b0*/  ISETP.NE.AND.EX P0, PT, RZ, UR5, PT, P0 ;  /* 0x00000005ff007c0c */ /* 0x000fe2000bf05300 */
[----:B------:R1:W-:Y:S01]  /*13c0*/  STL.S16 [R1+0x86], R49 ;  /* 0x0000863101007387 */ /* 0x0003e20000100600 */
[----:B------:R-:W-:Y:S02]  /*13d0*/  SHF.R.U64 R76, R156, 0x10, R157 ;  /* 0x000000109c4c7819 */ /* 0x000fe4000000129d */
[----:B0-----:R-:W-:-:S02]  /*13e0*/  CS2R R46, SRZ ;  /* 0x00000000002e7805 */ /* 0x001fc4000001ff00 */
[----:B------:R-:W-:Y:S01]  /*13f0*/  MOV R77, R157 ;  /* 0x0000009d004d7202 */ /* 0x000fe20000000f00 */
[----:B------:R-:W-:Y:S01]  /*1400*/  STL.S16 [R1+0x84], R50 ;  /* 0x0000843201007387 */ /* 0x000fe20000100600 */
[----:B------:R-:W-:Y:S02]  /*1410*/  SHF.R.U32.HI R78, RZ, 0x10, R157 ;  /* 0x00000010ff4e7819 */ /* 0x000fe4000001169d */
[----:B------:R-:W-:Y:S02]  /*1420*/  CS2R R28, SRZ ;  /* 0x00000000001c7805 */ /* 0x000fe4000001ff00 */
[----:B------:R-:W-:Y:S01]  /*1430*/  MOV R79, R160 ;  /* 0x000000a0004f7202 */ /* 0x000fe20000000f00 */
[----:B------:R0:W-:Y:S01]  /*1440*/  STL.S16 [R1+0x82], R51 ;  /* 0x0000823301007387 */ /* 0x0001e20000100600 */
[----:B------:R-:W-:Y:S02]  /*1450*/  SHF.R.U64 R80, R160, 0x10, R161 ;  /* 0x00000010a0507819 */ /* 0x000fe400000012a1 */
[----:B-1----:R-:W-:-:S02]  /*1460*/  CS2R R48, SRZ ;  /* 0x0000000000307805 */ /* 0x002fc4000001ff00 */
[----:B------:R-:W-:Y:S01]  /*1470*/  MOV R81, R161 ;  /* 0x000000a100517202 */ /* 0x000fe20000000f00 */
[----:B------:R-:W-:Y:S01]  /*1480*/  STL.S16 [R1+0x80], R52 ;  /* 0x0000803401007387 */ /* 0x000fe20000100600 */
[----:B------:R-:W-:Y:S02]  /*1490*/  SHF.R.U32.HI R82, RZ, 0x10, R161 ;  /* 0x00000010ff527819 */ /* 0x000fe400000116a1 */
[----:B------:R-:W-:Y:S02]  /*14a0*/  CS2R R30, SRZ ;  /* 0x00000000001e7805 */ /* 0x000fe4000001ff00 */
[----:B------:R-:W-:Y:S01]  /*14b0*/  LOP3.LUT R3, R3, 0xffffffbf, RZ, 0xc0, !PT ;  /* 0xffffffbf03037812 */ /* 0x000fe200078ec0ff */
[----:B------:R1:W-:Y:S01]  /*14c0*/  STL.S16 [R1+0x76], R53 ;  /* 0x0000763501007387 */ /* 0x0003e20000100600 */
[----:B------:R-:W-:Y:S02]  /*14d0*/  CS2R R24, SRZ ;  /* 0x0000000000187805 */ /* 0x000fe4000001ff00 */
[----:B0-----:R-:W-:-:S02]  /*14e0*/  CS2R R50, SRZ ;  /* 0x0000000000327805 */ /* 0x001fc4000001ff00 */
[----:B------:R-:W-:Y:S01]  /*14f0*/  @P0 LOP3.LUT R3, R3, 0x40, RZ, 0xfc, !PT ;  /* 0x0000004003030812 */ /* 0x000fe200078efcff */
[----:B------:R-:W-:Y:S01]  /*1500*/  STL.S16 [R1+0x74], R4 ;  /* 0x0000740401007387 */ /* 0x000fe20000100600 */
[----:B------:R-:W-:-:S03]  /*1510*/  CS2R R26, SRZ ;  /* 0x00000000001a7805 */ /* 0x000fc6000001ff00 */
[----:B------:R-:W-:Y:S01]  /*1520*/  STL.S16 [R1+0x72], R54 ;  /* 0x0000723601007387 */ /* 0x000fe20000100600 */
[----:B-1----:R-:W-:-:S03]  /*1530*/  CS2R R52, SRZ ;  /* 0x0000000000347805 */ /* 0x002fc6000001ff00 */
[----:B------:R-:W-:Y:S04]  /*1540*/  STL.S16 [R1+0x70], R5 ;  /* 0x0000700501007387 */ /* 0x000fe80000100600 */
[----:B------:R0:W-:Y:S04]  /*1550*/  STL.S16 [R1+0x6e], R55 ;  /* 0x00006e3701007387 */ /* 0x0001e80000100600 */
[----:B------:R-:W-:Y:S04]  /*1560*/  STL.S16 [R1+0x6c], R8 ;  /* 0x00006c0801007387 */ /* 0x000fe80000100600 */
[----:B------:R-:W-:Y:S01]  /*1570*/  STL.S16 [R1+0x6a], R56 ;  /* 0x00006a3801007387 */ /* 0x000fe20000100600 */
[----:B0-----:R-:W-:-:S03]  /*1580*/  CS2R R54, SRZ ;  /* 0x0000000000367805 */ /* 0x001fc6000001ff00 */
        /* <DEDUP_REMOVED lines=18> */
[----:B------:R1:W-:Y:S01]  /*16b0*/  STL.S16 [R1+0x4a], R65 ;  /* 0x00004a4101007387 */ /* 0x0003e20000100600 */
[----:B0-----:R-:W-:-:S03]  /*16c0*/  CS2R R62, SRZ ;  /* 0x00000000003e7805 */ /* 0x001fc6000001ff00 */
[----:B------:R-:W-:Y:S04]  /*16d0*/  STL.S16 [R1+0x48], R66 ;  /* 0x0000484201007387 */ /* 0x000fe80000100600 */
[----:B------:R0:W-:Y:S01]  /*16e0*/  STL.S16 [R1+0x46], R67 ;  /* 0x0000464301007387 */ /* 0x0001e20000100600 */
[----:B-1----:R-:W-:-:S03]  /*16f0*/  CS2R R64, SRZ ;  /* 0x0000000000407805 */ /* 0x002fc6000001ff00 */
        /* <DEDUP_REMOVED lines=21> */
[----:B------:R0:W-:Y:S01]  /*1850*/  STL.S16 [R1+0x18], R82 ;  /* 0x0000185201007387 */ /* 0x0001e20000100600 */
[----:B-1----:R-:W-:Y:S02]  /*1860*/  CS2R R80, SRZ ;  /* 0x0000000000507805 */ /* 0x002fe4000001ff00 */
[----:B0-----:R-:W-:-:S07]  /*1870*/  CS2R R82, SRZ ;  /* 0x0000000000527805 */ /* 0x001fce000001ff00 */
.L_x_20669:
[----:B-1----:R-:W2:Y:S01]  /*1880*/  LDL R185, [R1+0x14] ;  /* 0x0000140001b97983 */ /* 0x002ea20000100800 */
[----:B------:R-:W2:Y:S01]  /*1890*/  LDC.64 R6, c[0x0][0x3c0] ;  /* 0x0000f000ff067b82 */ /* 0x000ea20000000a00 */
[----:B------:R-:W-:Y:S01]  /*18a0*/  LOP3.LUT P0, RZ, R3, 0x40, RZ, 0xc0, !PT ;  /* 0x0000004003ff7812 */ /* 0x000fe2000780c0ff */
[----:B------:R-:W0:Y:S06]  /*18b0*/  S2R R184, SR_TID.X ;  /* 0x0000000000b87919 */ /* 0x000e2c0000002100 */
[----:B------:R-:W1:Y:S08]  /*18c0*/  LDC.64 R8, c[0x0][0x3c8] ;  /* 0x0000f200ff087b82 */ /* 0x000e700000000a00 */
[----:B------:R-:W3:Y:S01]  /*18d0*/  @P0 LDC.64 R4, c[0x0][0x3e0] ;  /* 0x0000f800ff040b82 */ /* 0x000ee20000000a00 */
[----:B------:R-:W-:Y:S01]  /*18e0*/  MOV R186, UR15 ;  /* 0x0000000f00ba7c02 */ /* 0x000fe20008000f00 */
[----:B--2---:R-:W-:-:S05]  /*18f0*/  IMAD.WIDE R6, R185, 0x4, R6 ;  /* 0x00000004b9067825 */ /* 0x004fca00078e0206 */
[----:B------:R3:W2:Y:S02]  /*1900*/  LDG.E R2, desc[UR6][R6.64] ;  /* 0x0000000606027981 */ /* 0x0006a4000c1e1900 */
[----:B---3--:R-:W-:-:S04]  /*1910*/  @P0 IMAD.WIDE R6, R185, 0x4, R4 ;  /* 0x00000004b9060825 */ /* 0x008fc800078e0204 */
[----:B------:R-:W-:-:S06]  /*1920*/  HFMA2 R4, -RZ, RZ, 1.875, 0 ;  /* 0x3f800000ff047431 */ /* 0x000fcc00000001ff */
[----:B------:R1:W5:Y:S01]  /*1930*/  @P0 LDG.E R4, desc[UR6][R6.64] ;  /* 0x0000000606040981 */ /* 0x000362000c1e1900 */
[----:B------:R-:W-:-:S03]  /*1940*/  ISETP.NE.AND P2, PT, RZ, UR8, PT ;  /* 0x00000008ff007c0c */ /* 0x000fc6000bf45270 */
[----:B------:R3:W-:Y:S01]  /*1950*/  STL [R1+0x78], R186 ;  /* 0x000078ba01007387 */ /* 0x0007e20000100800 */
[----:B-1----:R-:W-:Y:S01]  /*1960*/  IMAD.WIDE R6, R185, 0x4, R8 ;  /* 0x00000004b9067825 */ /* 0x002fe200078e0208 */
[----:B0-----:R-:W-:Y:S02]  /*1970*/  LOP3.LUT R8, R184, 0x1f, RZ, 0xc0, !PT ;  /* 0x0000001fb8087812 */ /* 0x001fe400078ec0ff */
[----:B------:R-:W-:Y:S02]  /*1980*/  ISETP.NE.U32.AND P0, PT, RZ, UR10, PT ;  /* 0x0000000aff007c0c */ /* 0x000fe4000bf05070 */
[----:B------:R0:W5:Y:S01]  /*1990*/  LDG.E R5, desc[UR6][R6.64] ;  /* 0x0000000606057981 */ /* 0x000162000c1e1900 */
[----:B------:R-:W-:Y:S01]  /*19a0*/  LOP3.LUT R3, R3, 0xffffffdf, RZ, 0xc0, !PT ;  /* 0xffffffdf03037812 */ /* 0x000fe200078ec0ff */
[----:B------:R-:W-:Y:S01]  /*19b0*/  BSSY.RECONVERGENT B1, `(.L_x_20550) ;  /* 0x000045b000017945 */ /* 0x000fe20003800200 */
[----:B------:R-:W-:Y:S01]  /*19c0*/  ISETP.NE.AND.EX P1, PT, RZ, UR11, PT, P0 ;  /* 0x0000000bff007c0c */ /* 0x000fe2000bf25300 */
[----:B------:R3:W-:Y:S01]  /*19d0*/  STL [R1+0x7c], R8 ;  /* 0x00007c0801007387 */ /* 0x0007e20000100800 */
[----:B------:R-:W-:-:S04]  /*19e0*/  @P2 LOP3.LUT R3, R3, 0x20, RZ, 0xfc, !PT ;  /* 0x0000002003032812 */ /* 0x000fc800078efcff */
[----:B------:R-:W-:Y:S01]  /*19f0*/  LOP3.LUT R3, R3, 0xfffffff7, RZ, 0xc0, !PT ;  /* 0xfffffff703037812 */ /* 0x000fe200078ec0ff */
[----:B0-----:R-:W-:-:S05]  /*1a00*/  IMAD R6, R185, R186, RZ ;  /* 0x000000bab9067224 */ /* 0x001fca00078e02ff */
[----:B------:R-:W-:Y:S02]  /*1a10*/  SHF.R.S32.HI R7, RZ, 0x1f, R6 ;  /* 0x0000001fff077819 */ /* 0x000fe40000011406 */
[----:B------:R-:W-:Y:S02]  /*1a20*/  @P1 LOP3.LUT R3, R3, 0x8, RZ, 0xfc, !PT ;  /* 0x0000000803031812 */ /* 0x000fe400078efcff */
[----:B------:R-:W-:-:S04]  /*1a30*/  LEA.HI R6, R7, R6, RZ, 0x2 ;  /* 0x0000000607067211 */ /* 0x000fc800078f10ff */
[----:B------:R-:W-:Y:S02]  /*1a40*/  LEA.HI.SX32 R6, R6, R8, 0x1e ;  /* 0x0000000806067211 */ /* 0x000fe400078ff2ff */
[----:B--2---:R-:W-:Y:S01]  /*1a50*/  FSEL R9, R2, RZ, !P2 ;  /* 0x000000ff02097208 */ /* 0x004fe20005000000 */
[----:B---3--:R-:W-:Y:S06]  /*1a60*/  @P1 BRA `(.L_x_20551) ;  /* 0x0000001c00901947 */ /* 0x008fec0003800000 */
[C---:B------:R-:W-:Y:S01]  /*1a70*/  ISETP.GE.U32.AND P2, PT, R0.reuse, 0x40, PT ;  /* 0x000000400000780c */ /* 0x040fe20003f46070 */
[----:B------:R-:W-:Y:S01]  /*1a80*/  BSSY.RECONVERGENT B2, `(.L_x_20552) ;  /* 0x0000039000027945 */ /* 0x000fe20003800200 */
[C---:B------:R-:W-:Y:S02]  /*1a90*/  ISETP.GE.U32.AND P1, PT, R0.reuse, 0x60, PT ;  /* 0x000000600000780c */ /* 0x040fe40003f26070 */
        /* <DEDUP_REMOVED lines=12> */
[----:B------:R-:W0:Y:S01]  /*1b60*/  LDC.64 R184, c[0x0][0x3a8] ;  /* 0x0000ea00ffb87b82 */ /* 0x000e220000000a00 */
[----:B------:R-:W2:Y:S04]  /*1b70*/  LDL.S16 R237, [R1+0xce] ;  /* 0x0000ce0001ed7983 */ /* 0x000ea80000100600 */
[----:B------:R-:W3:Y:S03]  /*1b80*/  LDL.S16 R192, [R1+0xcc] ;  /* 0x0000cc0001c07983 */ /* 0x000ee60000100600 */
[----:B------:R-:W1:Y:S01]  /*1b90*/  LDC.64 R186, c[0x0][0x428] ;  /* 0x00010a00ffba7b82 */ /* 0x000e620000000a00 */
[----:B------:R-:W4:Y:S04]  /*1ba0*/  LDL.S16 R227, [R1+0xca] ;  /* 0x0000ca0001e37983 */ /* 0x000f280000100600 */
[----:B------:R-:W4:Y:S01]  /*1bb0*/  LDL.S16 R8, [R1+0xc8] ;  /* 0x0000c80001087983 */ /* 0x000f220000100600 */
[----:B0-----:R-:W-:-:S05]  /*1bc0*/  IMAD.WIDE.U32 R184, R6, 0x10, R184 ;  /* 0x0000001006b87825 */ /* 0x001fca00078e00b8 */
[----:B------:R-:W4:Y:S01]  /*1bd0*/  LDG.E.128 R188, desc[UR6][R184.64] ;  /* 0x00000006b8bc7981 */ /* 0x000f22000c1e1d00 */
[----:B-1----:R-:W-:-:S06]  /*1be0*/  IMAD.WIDE.U32 R186, R6, 0x10, R186 ;  /* 0x0000001006ba7825 */ /* 0x002fcc00078e00ba */
[----:B------:R-:W4:Y:S01]  /*1bf0*/  LDG.E.128 R184, desc[UR6][R186.64] ;  /* 0x00000006bab87981 */ /* 0x000f22000c1e1d00 */
[----:B--2---:R-:W-:Y:S02]  /*1c00*/  HADD2.F32 R209, -RZ, R237.H0_H0 ;  /* 0x200000edffd17230 */ /* 0x004fe40000004100 */
[----:B---3--:R-:W-:Y:S02]  /*1c10*/  HADD2.F32 R249, -RZ, R192.H0_H0 ;  /* 0x200000c0fff97230 */ /* 0x008fe40000004100 */
[----:B----4-:R-:W-:Y:S02]  /*1c20*/  HADD2.F32 R237, -RZ, R227.H0_H0 ;  /* 0x200000e3ffed7230 */ /* 0x010fe40000004100 */
[----:B------:R-:W-:Y:S02]  /*1c30*/  HADD2.F32 R8, -RZ, R8.H0_H0 ;  /* 0x20000008ff087230 */ /* 0x000fe40000004100 */
[C---:B------:R-:W-:Y:S01]  /*1c40*/  FADD.FTZ R188, -R9.reuse, R188 ;  /* 0x000000bc09bc7221 */ /* 0x040fe20000010100 */
[----:B------:R-:W-:-:S03]  /*1c50*/  FADD.FTZ R189, -R9, R189 ;  /* 0x000000bd09bd7221 */ /* 0x000fc60000010100 */
[C---:B-----5:R-:W-:Y:S01]  /*1c60*/  FMUL.FTZ R198, R5.reuse, R188 ;  /* 0x000000bc05c67220 */ /* 0x060fe20000410000 */
[----:B------:R-:W-:Y:S01]  /*1c70*/  FMUL.FTZ R208, R5, R189 ;  /* 0x000000bd05d07220 */ /* 0x000fe20000410000 */
[----:B------:R-:W-:Y:S01]  /*1c80*/  FMUL.FTZ R209, R184, R209 ;  /* 0x000000d1b8d17220 */ /* 0x000fe20000410000 */
[----:B------:R-:W-:Y:S01]  /*1c90*/  FMUL.FTZ R249, R185, R249 ;  /* 0x000000f9b9f97220 */ /* 0x000fe20000410000 */
[----:B------:R-:W-:Y:S02]  /*1ca0*/  FADD.FTZ R190, -R9, R190 ;  /* 0x000000be09be7221 */ /* 0x000fe40000010100 */
[----:B------:R-:W-:Y:S01]  /*1cb0*/  FADD.FTZ R2, RZ, R209 ;  /* 0x000000d1ff027221 */ /* 0x000fe20000010000 */
[----:B------:R-:W-:Y:S01]  /*1cc0*/  FFMA.FTZ R7, R198, R209, RZ ;  /* 0x000000d1c6077223 */ /* 0x000fe200000100ff */
[----:B------:R-:W-:Y:S01]  /*1cd0*/  FMUL.FTZ R237, R186, R237 ;  /* 0x000000edbaed7220 */ /* 0x000fe20000410000 */
[----:B------:R-:W-:Y:S01]  /*1ce0*/  FMUL.FTZ R197, R5, R190 ;  /* 0x000000be05c57220 */ /* 0x000fe20000410000 */
[----:B------:R-:W-:Y:S01]  /*1cf0*/  FADD.FTZ R2, R2, R249 ;  /* 0x000000f902027221 */ /* 0x000fe20000010000 */
[----:B------:R-:W-:Y:S01]  /*1d00*/  FADD.FTZ R191, -R9, R191 ;  /* 0x000000bf09bf7221 */ /* 0x000fe20000010100 */
[----:B------:R-:W-:Y:S01]  /*1d10*/  FFMA.FTZ R7, R208, R249, R7 ;  /* 0x000000f9d0077223 */ /* 0x000fe20000010007 */
[----:B------:R-:W-:Y:S01]  /*1d20*/  FMUL.FTZ R227, R187, R8 ;  /* 0x00000008bbe37220 */ /* 0x000fe20000410000 */
[----:B------:R-:W-:Y:S01]  /*1d30*/  FADD.FTZ R2, R2, R237 ;  /* 0x000000ed02027221 */ /* 0x000fe20000010000 */
        /* <DEDUP_REMOVED lines=12> */
[----:B------:R-:W-:-:S07]  /*1e00*/  IADD3 R2, PT, PT, R6, 0x20, RZ ;  /* 0x0000002006027810 */ /* 0x000fce0007ffe0ff */
.L_x_20553:
[----:B------:R-:W-:Y:S05]  /*1e10*/  BSYNC.RECONVERGENT B2 ;  /* 0x0000000000027941 */ /* 0x000fea0003800200 */
.L_x_20552:
[----:B------:R-:W-:Y:S04]  /*1e20*/  BSSY.RECONVERGENT B2, `(.L_x_20554) ;  /* 0x000002e000027945 */ /* 0x000fe80003800200 */
[----:B------:R-:W-:Y:S05]  /*1e30*/  @!P2 BRA `(.L_x_20555) ;  /* 0x0000000000b0a947 */ /* 0x000fea0003800000 */
[----:B------:R-:W0:Y:S01]  /*1e40*/  LDC.64 R184, c[0x0][0x3a8] ;  /* 0x0000ea00ffb87b82 */ /* 0x000e220000000a00 */
[----:B------:R-:W2:Y:S04]  /*1e50*/  LDL.S16 R226, [R1+0xc6] ;  /* 0x0000c60001e27983 */ /* 0x000ea80000100600 */
[----:B------:R-:W3:Y:S03]  /*1e60*/  LDL.S16 R196, [R1+0xc4] ;  /* 0x0000c40001c47983 */ /* 0x000ee60000100600 */
[----:B------:R-:W1:Y:S01]  /*1e70*/  LDC.64 R186, c[0x0][0x428] ;  /* 0x00010a00ffba7b82 */ /* 0x000e620000000a00 */
[----:B------:R-:W4:Y:S01]  /*1e80*/  LDL.S16 R236, [R1+0xc2] ;  /* 0x0000c20001ec7983 */ /* 0x000f220000100600 */
[----:B0-----:R-:W-:-:S05]  /*1e90*/  IMAD.WIDE.U32 R184, R2, 0x10, R184 ;  /* 0x0000001002b87825 */ /* 0x001fca00078e00b8 */
[----:B------:R-:W2:Y:S01]  /*1ea0*/  LDG.E.128 R188, desc[UR6][R184.64] ;  /* 0x00000006b8bc7981 */ /* 0x000ea2000c1e1d00 */
[----:B-1----:R-:W-:-:S06]  /*1eb0*/  IMAD.WIDE.U32 R186, R2, 0x10, R186 ;  /* 0x0000001002ba7825 */ /* 0x002fcc00078e00ba */
[----:B------:R-:W3:Y:S01]  /*1ec0*/  LDG.E.128 R184, desc[UR6][R186.64] ;  /* 0x00000006bab87981 */ /* 0x000ee2000c1e1d00 */
[----:B--2---:R-:W-:-:S03]  /*1ed0*/  FADD.FTZ R21, -R9, R188 ;  /* 0x000000bc09157221 */ /* 0x004fc60000010100 */
[----:B------:R-:W2:Y:S01]  /*1ee0*/  LDL.S16 R188, [R1+0xc0] ;  /* 0x0000c00001bc7983 */ /* 0x000ea20000100600 */
[----:B-----5:R-:W-:Y:S01]  /*1ef0*/  FMUL.FTZ R224, R5, R21 ;  /* 0x0000001505e07220 */ /* 0x020fe20000410000 */
[----:B------:R-:W-:-:S05]  /*1f00*/  HADD2.F32 R21, -RZ, R226.H0_H0 ;  /* 0x200000e2ff157230 */ /* 0x000fca0000004100 */
[----:B---3--:R-:W-:Y:S01]  /*1f10*/  FMUL.FTZ R226, R184, R21 ;  /* 0x00000015b8e27220 */ /* 0x008fe20000410000 */
[----:B------:R-:W-:Y:S02]  /*1f20*/  HADD2.F32 R21, -RZ, R196.H0_H0 ;  /* 0x200000c4ff157230 */ /* 0x000fe40000004100 */
[----:B------:R-:W-:Y:S01]  /*1f30*/  FADD.FTZ R96, R96, R184 ;  /* 0x000000b860607221 */ /* 0x000fe20000010000 */
[----:B------:R-:W-:Y:S01]  /*1f40*/  FFMA.FTZ R136, R184, R224, R136 ;  /* 0x000000e0b8887223 */ /* 0x000fe20000010088 */
[C---:B------:R-:W-:Y:S01]  /*1f50*/  FADD.FTZ R184, -R9.reuse, R190 ;  /* 0x000000be09b87221 */ /* 0x040fe20000010100 */
[----:B------:R-:W-:Y:S01]  /*1f60*/  FADD.FTZ R189, -R9, R189 ;  /* 0x000000bd09bd7221 */ /* 0x000fe20000010100 */
[----:B------:R-:W-:Y:S01]  /*1f70*/  FMUL.FTZ R248, R185, R21 ;  /* 0x00000015b9f87220 */ /* 0x000fe20000410000 */
[----:B----4-:R-:W-:Y:S02]  /*1f80*/  HADD2.F32 R21, -RZ, R236.H0_H0 ;  /* 0x200000ecff157230 */ /* 0x010fe40000004100 */
        /* <DEDUP_REMOVED lines=9> */
[----:B------:R0:W-:Y:S02]  /*2020*/  STL [R1+0x10], R226 ;  /* 0x000010e201007387 */ /* 0x0001e40000100800 */
        /* <DEDUP_REMOVED lines=9> */
[----:B--2---:R-:W-:-:S05]  /*20c0*/  HADD2.F32 R184, -RZ, R188.H0_H0 ;  /* 0x200000bcffb87230 */ /* 0x004fca0000004100 */
[----:B0-----:R-:W-:-:S04]  /*20d0*/  FMUL.FTZ R226, R187, R184 ;  /* 0x000000b8bbe27220 */ /* 0x001fc80000410000 */
[----:B------:R-:W-:Y:S01]  /*20e0*/  FADD.FTZ R7, R7, R226 ;  /* 0x000000e207077221 */ /* 0x000fe20000010000 */
[----:B------:R-:W-:-:S07]  /*20f0*/  FFMA.FTZ R8, R21, R226, R8 ;  /* 0x000000e215087223 */ /* 0x000fce0000010008 */
.L_x_20555:
[----:B------:R-:W-:Y:S05]  /*2100*/  BSYNC.RECONVERGENT B2 ;  /* 0x0000000000027941 */ /* 0x000fea0003800200 */
.L_x_20554:
        /* <DEDUP_REMOVED lines=46> */
.L_x_20557:
[----:B------:R-:W-:Y:S05]  /*23f0*/  BSYNC.RECONVERGENT B2 ;  /* 0x0000000000027941 */ /* 0x000fea0003800200 */
.L_x_20556:
        /* <DEDUP_REMOVED lines=46> */
.L_x_20559:
[----:B------:R-:W-:Y:S05]  /*26e0*/  BSYNC.RECONVERGENT B2 ;  /* 0x0000000000027941 */ /* 0x000fea0003800200 */
.L_x_20558:
[----:B------:R-:W-:Y:S01]  /*26f0*/  ISETP.GE.U32.AND P0, PT, R0, 0xa0, PT ;  /* 0x000000a00000780c */ /* 0x000fe20003f06070 */
[----:B------:R-:W-:Y:S01]  /*2700*/  BSSY.RECONVERGENT B2, `(.L_x_20560) ;  /* 0x0000030000027945 */ /* 0x000fe20003800200 */
[----:B------:R-:W-:-:S11]  /*2710*/  LOP3.LUT R3, R3, 0xffffffef, RZ, 0xc0, !PT ;  /* 0xffffffef03037812 */ /* 0x000fd600078ec0ff */
[----:B------:R-:W-:Y:S01]  /*2720*/  @P0 LOP3.LUT R3, R3, 0x10, RZ, 0xfc, !PT ;  /* 0x0000001003030812 */ /* 0x000fe200078efcff */
[----:B------:R-:W-:Y:S06]  /*2730*/  @!P0 BRA `(.L_x_20561) ;  /* 0x0000000000b08947 */ /* 0x000fec0003800000 */
        /* <DEDUP_REMOVED lines=44> */
.L_x_20561:
[----:B------:R-:W-:Y:S05]  /*2a00*/  BSYNC.RECONVERGENT B2 ;  /* 0x0000000000027941 */ /* 0x000fea0003800200 */
.L_x_20560:
[----:B------:R-:W-:Y:S01]  /*2a10*/  ISETP.GE.U32.AND P4, PT, R0, 0xc0, PT ;  /* 0x000000c00000780c */ /* 0x000fe20003f86070 */
[----:B------:R-:W-:-:S12]  /*2a20*/  BSSY.RECONVERGENT B2, `(.L_x_20562) ;  /* 0x000002e000027945 */ /* 0x000fd80003800200 */
        /* <DEDUP_REMOVED lines=13> */
[----:B------:R-:W-:Y:S02]  /*2b00*/  HADD2.F32 R10, -RZ, R214.H0_H0 ;  /* 0x200000d6ff0a7230 */ /* 0x000fe40000004100 */
[----:B------:R-:W-:-:S03]  /*2b10*/  FADD.FTZ R16, -R9, R189 ;  /* 0x000000bd09107221 */ /* 0x000fc60000010100 */
[----:B---3--:R-:W-:Y:S01]  /*2b20*/  FMUL.FTZ R214, R184, R10 ;  /* 0x0000000ab8d67220 */ /* 0x008fe20000410000 */
[----:B------:R-:W-:Y:S02]  /*2b30*/  HADD2.F32 R10, -RZ, R244.H0_H0 ;  /* 0x200000f4ff0a7230 */ /* 0x000fe40000004100 */
[----:B------:R-:W-:Y:S01]  /*2b40*/  FMUL.FTZ R203, R5, R16 ;  /* 0x0000001005cb7220 */ /* 0x000fe20000410000 */
[----:B------:R-:W-:Y:S02]  /*2b50*/  FADD.FTZ R16, -R9, R190 ;  /* 0x000000be09107221 */ /* 0x000fe40000010100 */
[----:B------:R-:W-:Y:S02]  /*2b60*/  FMUL.FTZ R244, R185, R10 ;  /* 0x0000000ab9f47220 */ /* 0x000fe40000410000 */
[----:B------:R-:W-:Y:S01]  /*2b70*/  FMUL.FTZ R10, R5, R16 ;  /* 0x00000010050a7220 */ /* 0x000fe20000410000 */
[----:B----4-:R-:W-:Y:S02]  /*2b80*/  HADD2.F32 R16, -RZ, R232.H0_H0 ;  /* 0x200000e8ff107230 */ /* 0x010fe40000004100 */
        /* <DEDUP_REMOVED lines=9> */
[----:B------:R0:W-:Y:S02]  /*2c20*/  STL [R1], R214 ;  /* 0x000000d601007387 */ /* 0x0001e40000100800 */
        /* <DEDUP_REMOVED lines=13> */
.L_x_20563:
[----:B------:R-:W-:Y:S05]  /*2d00*/  BSYNC.RECONVERGENT B2 ;  /* 0x0000000000027941 */ /* 0x000fea0003800200 */
.L_x_20562:
        /* <DEDUP_REMOVED lines=43> */
[----:B------:R-:W-:-:S04]  /*2fc0*/  FMUL.FTZ R213, R187, R184 ;  /* 0x000000b8bbd57220 */ /* 0x000fc80000410000 */
[----:B------:R-:W-:Y:S01]  /*2fd0*/  FADD.FTZ R7, R7, R213 ;  /* 0x000000d507077221 */ /* 0x000fe20000010000 */
[----:B------:R-:W-:-:S07]  /*2fe0*/  FFMA.FTZ R8, R17, R213, R8 ;  /* 0x000000d511087223 */ /* 0x000fce0000010008 */
.L_x_20565:
[----:B------:R-:W-:Y:S05]  /*2ff0*/  BSYNC.RECONVERGENT B2 ;  /* 0x0000000000027941 */ /* 0x000fea0003800200 */
.L_x_20564:
        /* <DEDUP_REMOVED lines=46> */
.L_x_20567:
[----:B------:R-:W-:Y:S05]  /*32e0*/  BSYNC.RECONVERGENT B2 ;  /* 0x0000000000027941 */ /* 0x000fea0003800200 */
.L_x_20566:
        /* <DEDUP_REMOVED lines=46> */
.L_x_20569:
[----:B------:R-:W-:Y:S05]  /*35d0*/  BSYNC.RECONVERGENT B2 ;  /* 0x0000000000027941 */ /* 0x000fea0003800200 */
.L_x_20568:
[----:B------:R-:W-:-:S13]  /*35e0*/  ISETP.GE.U32.AND P0, PT, R0, 0x140, PT ;  /* 0x000001400000780c */ /* 0x000fda0003f06070 */
[----:B------:R-:W-:Y:S05]  /*35f0*/  @!P0 BRA `(.L_x_20570) ;  /* 0x0000002800588947 */ /* 0x000fea0003800000 */
        /* <DEDUP_REMOVED lines=13> */
[C---:B------:R-:W-:Y:S01]  /*36d0*/  FADD.FTZ R20, -R9.reuse, R188 ;  /* 0x000000bc09147221 */ /* 0x040fe20000010100 */
[C---:B------:R-:W-:Y:S01]  /*36e0*/  FADD.FTZ R2, -R9.reuse, R190 ;  /* 0x000000be09027221 */ /* 0x040fe20000010100 */
[----:B------:R-:W-:Y:S02]  /*36f0*/  FADD.FTZ R23, -R9, R189 ;  /* 0x000000bd09177221 */ /* 0x000fe40000010100 */
[C---:B-----5:R-:W-:Y:S01]  /*3700*/  FMUL.FTZ R199, R5.reuse, R20 ;  /* 0x0000001405c77220 */ /* 0x060fe20000410000 */
[C---:B------:R-:W-:Y:S01]  /*3710*/  FMUL.FTZ R238, R5.reuse, R2 ;  /* 0x0000000205ee7220 */ /* 0x040fe20000410000 */
[----:B------:R-:W-:Y:S01]  /*3720*/  FMUL.FTZ R23, R5, R23 ;  /* 0x0000001705177220 */ /* 0x000fe20000410000 */
[----:B------:R-:W-:Y:S01]  /*3730*/  FMUL.FTZ R240, R184, R240 ;  /* 0x000000f0b8f07220 */ /* 0x000fe20000410000 */
[----:B------:R-:W-:-:S03]  /*3740*/  FMUL.FTZ R239, R185, R239 ;  /* 0x000000efb9ef7220 */ /* 0x000fc60000410000 */
[----:B------:R-:W-:Y:S01]  /*3750*/  FADD.FTZ R2, R7, R240 ;  /* 0x000000f007027221 */ /* 0x000fe20000010000 */
[----:B------:R-:W-:Y:S01]  /*3760*/  FFMA.FTZ R8, R199, R240, R8 ;  /* 0x000000f0c7087223 */ /* 0x000fe20000010008 */
[----:B------:R-:W-:Y:S02]  /*3770*/  HADD2.F32 R7, -RZ, R210.H0_H0 ;  /* 0x200000d2ff077230 */ /* 0x000fe40000004100 */
        /* <DEDUP_REMOVED lines=19> */
.L_x_20551:
        /* <DEDUP_REMOVED lines=15> */
[----:B------:R-:W2:Y:S01]  /*39a0*/  LDL.S16 R184, [R1+0xce] ;  /* 0x0000ce0001b87983 */ /* 0x000ea20000100600 */
[----:B------:R-:W0:Y:S01]  /*39b0*/  LDC.64 R208, c[0x0][0x438] ;  /* 0x00010e00ffd07b82 */ /* 0x000e220000000a00 */
[----:B--2---:R-:W-:Y:S02]  /*39c0*/  PRMT R190, R184, 0x7610, R190 ;  /* 0x00007610b8be7816 */ /* 0x004fe400000000be */
[----:B------:R-:W2:Y:S01]  /*39d0*/  LDL.S16 R184, [R1+0xcc] ;  /* 0x0000cc0001b87983 */ /* 0x000ea20000100600 */
[----:B0-----:R-:W-:Y:S01]  /*39e0*/  IMAD.WIDE.U32 R208, R6, 0x10, R208 ;  /* 0x0000001006d07825 */ /* 0x001fe200078e00d0 */
[----:B------:R-:W-:Y:S02]  /*39f0*/  PRMT R189, R190, 0x7610, R189 ;  /* 0x00007610bebd7816 */ /* 0x000fe400000000bd */
[----:B--2---:R-:W-:Y:S02]  /*3a00*/  PRMT R188, R184, 0x7610, R188 ;  /* 0x00007610b8bc7816 */ /* 0x004fe400000000bc */
[----:B------:R-:W2:Y:S01]  /*3a10*/  LDL.S16 R184, [R1+0xca] ;  /* 0x0000ca0001b87983 */ /* 0x000ea20000100600 */
[----:B------:R-:W-:-:S02]  /*3a20*/  PRMT R187, R189, 0x7610, R187 ;  /* 0x00007610bdbb7816 */ /* 0x000fc400000000bb */
[----:B------:R-:W-:Y:S02]  /*3a30*/  PRMT R186, R188, 0x7610, R186 ;  /* 0x00007610bcba7816 */ /* 0x000fe400000000ba */
[----:B------:R-:W0:Y:S01]  /*3a40*/  LDC.64 R188, c[0x0][0x3a8] ;  /* 0x0000ea00ffbc7b82 */ /* 0x000e220000000a00 */
[----:B--2---:R-:W-:Y:S02]  /*3a50*/  PRMT R185, R184, 0x7610, R185 ;  /* 0x00007610b8b97816 */ /* 0x004fe400000000b9 */
[----:B------:R-:W2:Y:S01]  /*3a60*/  LDL.S16 R184, [R1+0xc8] ;  /* 0x0000c80001b87983 */ /* 0x000ea20000100600 */
[----:B0-----:R-:W-:Y:S01]  /*3a70*/  IMAD.WIDE.U32 R188, R6, 0x10, R188 ;  /* 0x0000001006bc7825 */ /* 0x001fe200078e00bc */
[----:B------:R-:W-:Y:S02]  /*3a80*/  PRMT R2, R185, 0x7610, R2 ;  /* 0x00007610b9027816 */ /* 0x000fe40000000002 */
[----:B------:R-:W-:Y:S01]  /*3a90*/  STL.64 [R1+0xd8], R14 ;  /* 0x0000d80e01007387 */ /* 0x000fe20000100a00 */
[----:B------:R-:W-:-:S02]  /*3aa0*/  PRMT R237, R187, 0x7610, R237 ;  /* 0x00007610bbed7816 */ /* 0x000fc400000000ed */
[----:B------:R-:W-:Y:S01]  /*3ab0*/  PRMT R192, R186, 0x7610, R192 ;  /* 0x00007610bac07816 */ /* 0x000fe200000000c0 */
[----:B------:R0:W-:Y:S04]  /*3ac0*/  STL.64 [R1+0xd0], R12 ;  /* 0x0000d00c01007387 */ /* 0x0001e80000100a00 */
[----:B------:R-:W3:Y:S04]  /*3ad0*/  LDG.E.128 R188, desc[UR6][R188.64] ;  /* 0x00000006bcbc7981 */ /* 0x000ee8000c1e1d00 */
[----:B0-----:R-:W4:Y:S01]  /*3ae0*/  LDG.E.128 R12, desc[UR6][R208.64] ;  /* 0x00000006d00c7981 */ /* 0x001f22000c1e1d00 */
[----:B--2---:R-:W-:-:S02]  /*3af0*/  PRMT R227, R184, 0x7610, R227 ;  /* 0x00007610b8e37816 */ /* 0x004fc400000000e3 */
[----:B------:R-:W0:Y:S02]  /*3b00*/  LDC.64 R184, c[0x0][0x428] ;  /* 0x00010a00ffb87b82 */ /* 0x000e240000000a00 */
[----:B0-----:R-:W-:-:S06]  /*3b10*/  IMAD.WIDE.U32 R184, R6, 0x10, R184 ;  /* 0x0000001006b87825 */ /* 0x001fcc00078e00b8 */
[----:B------:R-:W2:Y:S04]  /*3b20*/  LDG.E.128 R184, desc[UR6][R184.64] ;  /* 0x00000006b8b87981 */ /* 0x000ea8000c1e1d00 */
[----:B----4-:R-:W-:Y:S04]  /*3b30*/  STL.64 [R1+0x20], R12 ;  /* 0x0000200c01007387 */ /* 0x010fe80000100a00 */
[----:B------:R0:W-:Y:S04]  /*3b40*/  STL.64 [R1+0x28], R14 ;  /* 0x0000280e01007387 */ /* 0x0001e80000100a00 */
[----:B0-----:R0:W5:Y:S04]  /*3b50*/  LDL.LU.64 R14, [R1+0xd8] ;  /* 0x0000d800010e7983 */ /* 0x0011680000300a00 */
[----:B------:R0:W5:Y:S01]  /*3b60*/  LDL.LU.64 R12, [R1+0xd0] ;  /* 0x0000d000010c7983 */ /* 0x0001620000300a00 */
[----:B------:R-:W-:-:S02]  /*3b70*/  HADD2.F32 R209, -RZ, R237.H0_H0 ;  /* 0x200000edffd17230 */ /* 0x000fc40000004100 */
[C---:B---3--:R-:W-:Y:S01]  /*3b80*/  FADD.FTZ R188, -R9.reuse, R188 ;  /* 0x000000bc09bc7221 */ /* 0x048fe20000010100 */
[----:B------:R-:W-:Y:S02]  /*3b90*/  HADD2.F32 R249, -RZ, R192.H0_H0 ;  /* 0x200000c0fff97230 */ /* 0x000fe40000004100 */
[----:B------:R-:W-:Y:S01]  /*3ba0*/  FADD.FTZ R189, -R9, R189 ;  /* 0x000000bd09bd7221 */ /* 0x000fe20000010100 */
[C---:B-----5:R-:W-:Y:S01]  /*3bb0*/  FMUL.FTZ R198, R5.reuse, R188 ;  /* 0x000000bc05c67220 */ /* 0x060fe20000410000 */
[----:B------:R-:W-:Y:S02]  /*3bc0*/  HADD2.F32 R237, -RZ, R2.H0_H0 ;  /* 0x20000002ffed7230 */ /* 0x000fe40000004100 */
[----:B------:R-:W-:Y:S01]  /*3bd0*/  FMUL.FTZ R208, R5, R189 ;  /* 0x000000bd05d07220 */ /* 0x000fe20000410000 */
[C---:B------:R-:W-:Y:S01]  /*3be0*/  FADD.FTZ R190, -R9.reuse, R190 ;  /* 0x000000be09be7221 */ /* 0x040fe20000010100 */
[----:B------:R-:W-:Y:S02]  /*3bf0*/  HADD2.F32 R8, -RZ, R227.H0_H0 ;  /* 0x200000e3ff087230 */ /* 0x000fe40000004100 */
[----:B------:R-:W-:Y:S01]  /*3c00*/  FADD.FTZ R191, -R9, R191 ;  /* 0x000000bf09bf7221 */ /* 0x000fe20000010100 */
[----:B------:R-:W-:-:S03]  /*3c10*/  FMUL.FTZ R197, R5, R190 ;  /* 0x000000be05c57220 */ /* 0x000fc60000410000 */
[----:B------:R-:W-:Y:S01]  /*3c20*/  FMUL.FTZ R192, R5, R191 ;  /* 0x000000bf05c07220 */ /* 0x000fe20000410000 */
[----:B--2---:R-:W-:Y:S01]  /*3c30*/  FMUL.FTZ R209, R184, R209 ;  /* 0x000000d1b8d17220 */ /* 0x004fe20000410000 */
[----:B------:R-:W-:-:S03]  /*3c40*/  FMUL.FTZ R249, R185, R249 ;  /* 0x000000f9b9f97220 */ /* 0x000fc60000410000 */
[----:B------:R-:W-:Y:S01]  /*3c50*/  FADD.FTZ R2, RZ, R209 ;  /* 0x000000d1ff027221 */ /* 0x000fe20000010000 */
[----:B------:R-:W-:Y:S01]  /*3c60*/  FFMA.FTZ R7, R198, R209, RZ ;  /* 0x000000d1c6077223 */ /* 0x000fe200000100ff */
[----:B------:R-:W-:Y:S02]  /*3c70*/  FMUL.FTZ R237, R186, R237 ;  /* 0x000000edbaed7220 */ /* 0x000fe40000410000 */
        /* <DEDUP_REMOVED lines=14> */
[----:B------:R-:W-:Y:S01]  /*3d60*/  FFMA.FTZ R8, R192, R227, R8 ;  /* 0x000000e3c0087223 */ /* 0x000fe20000010008 */
[----:B0-----:R-:W-:-:S07]  /*3d70*/  IADD3 R2, PT, PT, R6, 0x20, RZ ;  /* 0x0000002006027810 */ /* 0x001fce0007ffe0ff */
.L_x_20572:
[----:B------:R-:W-:Y:S05]  /*3d80*/  BSYNC.RECONVERGENT B2 ;  /* 0x0000000000027941 */ /* 0x000fea0003800200 */
.L_x_20571:
[----:B------:R-:W-:Y:S04]  /*3d90*/  BSSY.RECONVERGENT B2, `(.L_x_20573) ;  /* 0x000003b000027945 */ /* 0x000fe80003800200 */
[----:B------:R-:W-:Y:S05]  /*3da0*/  @!P2 BRA `(.L_x_20574) ;  /* 0x0000000000e4a947 */ /* 0x000fea0003800000 */
[----:B------:R-:W2:Y:S01]  /*3db0*/  LDL.S16 R184, [R1+0xc6] ;  /* 0x0000c60001b87983 */ /* 0x000ea20000100600 */
[----:B------:R-:W0:Y:S08]  /*3dc0*/  LDC.64 R144, c[0x0][0x3a8] ;  /* 0x0000ea00ff907b82 */ /* 0x000e300000000a00 */
[----:B------:R-:W1:Y:S01]  /*3dd0*/  LDC.64 R146, c[0x0][0x428] ;  /* 0x00010a00ff927b82 */ /* 0x000e620000000a00 */
[----:B--2---:R-:W-:-:S02]  /*3de0*/  PRMT R190, R184, 0x7610, R190 ;  /* 0x00007610b8be7816 */ /* 0x004fc400000000be */
[----:B------:R-:W2:Y:S01]  /*3df0*/  LDL.S16 R184, [R1+0xc4] ;  /* 0x0000c40001b87983 */ /* 0x000ea20000100600 */
[----:B0-----:R-:W-:Y:S01]  /*3e00*/  IMAD.WIDE.U32 R144, R2, 0x10, R144 ;  /* 0x0000001002907825 */ /* 0x001fe200078e0090 */
[----:B------:R-:W-:Y:S02]  /*3e10*/  PRMT R189, R190, 0x7610, R189 ;  /* 0x00007610bebd7816 */ /* 0x000fe400000000bd */
[----:B--2---:R-:W-:Y:S02]  /*3e20*/  PRMT R188, R184, 0x7610, R188 ;  /* 0x00007610b8bc7816 */ /* 0x004fe400000000bc */
[----:B------:R-:W2:Y:S01]  /*3e30*/  LDL.S16 R184, [R1+0xc2] ;  /* 0x0000c20001b87983 */ /* 0x000ea20000100600 */
[----:B------:R-:W-:Y:S02]  /*3e40*/  PRMT R187, R189, 0x7610, R187 ;  /* 0x00007610bdbb7816 */ /* 0x000fe400000000bb */
[----:B------:R-:W-:Y:S02]  /*3e50*/  PRMT R186, R188, 0x7610, R186 ;  /* 0x00007610bcba7816 */ /* 0x000fe400000000ba */
[----:B------:R0:W3:Y:S01]  /*3e60*/  LDG.E.128 R188, desc[UR6][R144.64] ;  /* 0x0000000690bc7981 */ /* 0x0000e2000c1e1d00 */
[----:B--2---:R-:W-:Y:S01]  /*3e70*/  PRMT R185, R184, 0x7610, R185 ;  /* 0x00007610b8b97816 */ /* 0x004fe200000000b9 */
[----:B-1----:R-:W-:-:S02]  /*3e80*/  IMAD.WIDE.U32 R146, R2, 0x10, R146 ;  /* 0x0000001002927825 */ /* 0x002fc400078e0092 */
[----:B------:R-:W2:Y:S01]  /*3e90*/  LDL.S16 R184, [R1+0xc0] ;  /* 0x0000c00001b87983 */ /* 0x000ea20000100600 */
[----:B------:R-:W-:Y:S01]  /*3ea0*/  PRMT R248, R187, 0x7610, R248 ;  /* 0x00007610bbf87816 */ /* 0x000fe200000000f8 */
[----:B0-----:R-:W0:Y:S01]  /*3eb0*/  LDC.64 R144, c[0x0][0x438] ;  /* 0x00010e00ff907b82 */ /* 0x001e220000000a00 */
[----:B------:R-:W-:Y:S02]  /*3ec0*/  PRMT R196, R186, 0x7610, R196 ;  /* 0x00007610bac47816 */ /* 0x000fe400000000c4 */
[----:B------:R-:W-:Y:S01]  /*3ed0*/  PRMT R236, R185, 0x7610, R236 ;  /* 0x00007610b9ec7816 */ /* 0x000fe200000000ec */
[----:B0-----:R-:W-:Y:S01]  /*3ee0*/  IMAD.WIDE.U32 R144, R2, 0x10, R144 ;  /* 0x0000001002907825 */ /* 0x001fe200078e0090 */
[----:B--2---:R-:W-:Y:S02]  /*3ef0*/  PRMT R226, R184, 0x7610, R226 ;  /* 0x00007610b8e27816 */ /* 0x004fe400000000e2 */
[----:B------:R-:W2:Y:S04]  /*3f00*/  LDG.E.128 R184, desc[UR6][R146.64] ;  /* 0x0000000692b87981 */ /* 0x000ea8000c1e1d00 */
[----:B------:R-:W5:Y:S01]  /*3f10*/  LDG.E.128 R144, desc[UR6][R144.64] ;  /* 0x0000000690907981 */ /* 0x000f62000c1e1d00 */
[----:B---3--:R-:W-:-:S04]  /*3f20*/  FADD.FTZ R21, -R9, R188 ;  /* 0x000000bc09157221 */ /* 0x008fc80000010100 */
[----:B-----5:R-:W-:Y:S01]  /*3f30*/  FMUL.FTZ R224, R5, R21 ;  /* 0x0000001505e07220 */ /* 0x020fe20000410000 */
[----:B------:R-:W-:Y:S02]  /*3f40*/  HADD2.F32 R21, -RZ, R248.H0_H0 ;  /* 0x200000f8ff157230 */ /* 0x000fe40000004100 */
[----:B------:R-:W-:-:S04]  /*3f50*/  FADD.FTZ R189, -R9, R189 ;  /* 0x000000bd09bd7221 */ /* 0x000fc80000010100 */
[----:B------:R-:W-:Y:S01]  /*3f60*/  FMUL.FTZ R207, R5, R189 ;  /* 0x000000bd05cf7220 */ /* 0x000fe20000410000 */
[----:B------:R-:W-:Y:S01]  /*3f70*/  IADD3 R2, PT, PT, R2, 0x20, RZ ;  /* 0x0000002002027810 */ /* 0x000fe20007ffe0ff */
[----:B--2---:R-:W-:Y:S01]  /*3f80*/  FMUL.FTZ R188, R21, R184 ;  /* 0x000000b815bc7220 */ /* 0x004fe20000410000 */
[----:B------:R-:W-:Y:S02]  /*3f90*/  HADD2.F32 R21, -RZ, R196.H0_H0 ;  /* 0x200000c4ff157230 */ /* 0x000fe40000004100 */
[----:B------:R-:W-:Y:S01]  /*3fa0*/  FADD.FTZ R96, R96, R184 ;  /* 0x000000b860607221 */ /* 0x000fe20000010000 */
[----:B------:R-:W-:Y:S01]  /*3fb0*/  FFMA.FTZ R136, R184, R224, R136 ;  /* 0x000000e0b8887223 */ /* 0x000fe20000010088 */
[----:B------:R-:W-:Y:S01]  /*3fc0*/  FADD.FTZ R184, -R9, R190 ;  /* 0x000000be09b87221 */ /* 0x000fe20000010100 */
[----:B------:R0:W-:Y:S01]  /*3fd0*/  STL [R1+0x10], R188 ;  /* 0x000010bc01007387 */ /* 0x0001e20000100800 */
[----:B------:R-:W-:Y:S01]  /*3fe0*/  FMUL.FTZ R248, R21, R185 ;  /* 0x000000b915f87220 */ /* 0x000fe20000410000 */
[----:B------:R-:W-:-:S02]  /*3ff0*/  HADD2.F32 R21, -RZ, R236.H0_H0 ;  /* 0x200000ecff157230 */ /* 0x000fc40000004100 */
[----:B------:R-:W-:Y:S01]  /*4000*/  FMUL.FTZ R196, R5, R184 ;  /* 0x000000b805c47220 */ /* 0x000fe20000410000 */
[----:B------:R-:W-:Y:S01]  /*4010*/  FADD.FTZ R184, -R9, R191 ;  /* 0x000000bf09b87221 */ /* 0x000fe20000010100 */
[----:B------:R-:W-:Y:S01]  /*4020*/  FADD.FTZ R7, R7, R188 ;  /* 0x000000bc07077221 */ /* 0x000fe20000010000 */
[----:B------:R-:W-:Y:S01]  /*4030*/  FFMA.FTZ R8, R224, R188, R8 ;  /* 0x000000bce0087223 */ /* 0x000fe20000010008 */
[----:B------:R-:W-:Y:S01]  /*4040*/  FMUL.FTZ R236, R21, R186 ;  /* 0x000000ba15ec7220 */ /* 0x000fe20000410000 */
[----:B------:R-:W-:Y:S01]  /*4050*/  FMUL.FTZ R21, R5, R184 ;  /* 0x000000b805157220 */ /* 0x000fe20000410000 */
[----:B------:R-:W-:Y:S02]  /*4060*/  HADD2.F32 R184, -RZ, R226.H0_H0 ;  /* 0x200000e2ffb87230 */ /* 0x000fe40000004100 */
[----:B------:R-:W-:Y:S01]  /*4070*/  FADD.FTZ R7, R7, R248 ;  /* 0x000000f807077221 */ /* 0x000fe20000010000 */
[----:B------:R-:W-:Y:S02]  /*4080*/  FFMA.FTZ R8, R207, R248, R8 ;  /* 0x000000f8cf087223 */ /* 0x000fe40000010008 */
        /* <DEDUP_REMOVED lines=11> */
.L_x_20574:
[----:B------:R-:W-:Y:S05]  /*4140*/  BSYNC.RECONVERGENT B2 ;  /* 0x0000000000027941 */ /* 0x000fea0003800200 */
.L_x_20573:
[----:B------:R-:W-:Y:S04]  /*4150*/  BSSY.RECONVERGENT B2, `(.L_x_20575) ;  /* 0x000003b000027945 */ /* 0x000fe80003800200 */
[----:B------:R-:W-:Y:S05]  /*4160*/  @!P1 BRA `(.L_x_20576) ;  /* 0x0000000000e49947 */ /* 0x000fea0003800000 */
[----:B------:R-:W2:Y:S01]  /*4170*/  LDL.S16 R184, [R1+0xbe] ;  /* 0x0000be0001b87983 */ /* 0x000ea20000100600 */
[----:B------:R-:W0:Y:S08]  /*4180*/  LDC.64 R148, c[0x0][0x3a8] ;  /* 0x0000ea00ff947b82 */ /* 0x000e300000000a00 */
[----:B------:R-:W1:Y:S01]  /*4190*/  LDC.64 R150, c[0x0][0x428] ;  /* 0x00010a00ff967b82 */ /* 0x000e620000000a00 */
[----:B--2---:R-:W-:-:S02]  /*41a0*/  PRMT R190, R184, 0x7610, R190 ;  /* 0x00007610b8be7816 */ /* 0x004fc400000000be */
[----:B------:R-:W2:Y:S02]  /*41b0*/  LDL.S16 R184, [R1+0xbc] ;  /* 0x0000bc0001b87983 */ /* 0x000ea40000100600 */
[----:B------:R-:W-:Y:S02]  /*41c0*/  PRMT R189, R190, 0x7610, R189 ;  /* 0x00007610bebd7816 */ /* 0x000fe400000000bd */
[----:B--2---:R-:W-:Y:S02]  /*41d0*/  PRMT R188, R184, 0x7610, R188 ;  /* 0x00007610b8bc7816 */ /* 0x004fe400000000bc */
[----:B------:R-:W2:Y:S01]  /*41e0*/  LDL.S16 R184, [R1+0xba] ;  /* 0x0000ba0001b87983 */ /* 0x000ea20000100600 */
[----:B------:R-:W-:Y:S01]  /*41f0*/  PRMT R187, R189, 0x7610, R187 ;  /* 0x00007610bdbb7816 */ /* 0x000fe200000000bb */
[----:B0-----:R-:W-:Y:S01]  /*4200*/  IMAD.WIDE.U32 R148, R2, 0x10, R148 ;  /* 0x0000001002947825 */ /* 0x001fe200078e0094 */
[----:B------:R-:W-:Y:S02]  /*4210*/  PRMT R186, R188, 0x7610, R186 ;  /* 0x00007610bcba7816 */ /* 0x000fe400000000ba */
[----:B--2---:R-:W-:-:S02]  /*4220*/  PRMT R185, R184, 0x7610, R185 ;  /* 0x00007610b8b97816 */ /* 0x004fc400000000b9 */
[----:B------:R-:W2:Y:S01]  /*4230*/  LDL.S16 R184, [R1+0xb8] ;  /* 0x0000b80001b87983 */ /* 0x000ea20000100600 */
[----:B------:R-:W-:Y:S01]  /*4240*/  PRMT R247, R187, 0x7610, R247 ;  /* 0x00007610bbf77816 */ /* 0x000fe200000000f7 */
[----:B-1----:R-:W-:Y:S01]  /*4250*/  IMAD.WIDE.U32 R150, R2, 0x10, R150 ;  /* 0x0000001002967825 */ /* 0x002fe200078e0096 */
[----:B------:R-:W-:Y:S02]  /*4260*/  PRMT R195, R186, 0x7610, R195 ;  /* 0x00007610bac37816 */ /* 0x000fe400000000c3 */
[----:B------:R-:W-:Y:S02]  /*4270*/  PRMT R235, R185, 0x7610, R235 ;  /* 0x00007610b9eb7816 */ /* 0x000fe400000000eb */
[----:B------:R-:W3:Y:S01]  /*4280*/  LDG.E.128 R188, desc[UR6][R150.64] ;  /* 0x0000000696bc7981 */ /* 0x000ee2000c1e1d00 */
[----:B--2---:R-:W-:-:S03]  /*4290*/  PRMT R225, R184, 0x7610, R225 ;  /* 0x00007610b8e17816 */ /* 0x004fc600000000e1 */
[----:B------:R0:W2:Y:S02]  /*42a0*/  LDG.E.128 R184, desc[UR6][R148.64] ;  /* 0x0000000694b87981 */ /* 0x0000a4000c1e1d00 */
[----:B0-----:R-:W0:Y:S02]  /*42b0*/  LDC.64 R148, c[0x0][0x438] ;  /* 0x00010e00ff947b82 */ /* 0x001e240000000a00 */
[----:B0-----:R-:W-:-:S06]  /*42c0*/  IMAD.WIDE.U32 R148, R2, 0x10, R148 ;  /* 0x0000001002947825 */ /* 0x001fcc00078e0094 */
[----:B------:R-:W5:Y:S01]  /*42d0*/  LDG.E.128 R148, desc[UR6][R148.64] ;  /* 0x0000000694947981 */ /* 0x000f62000c1e1d00 */
[----:B---3--:R-:W-:Y:S01]  /*42e0*/  FADD.FTZ R92, R92, R188 ;  /* 0x000000bc5c5c7221 */ /* 0x008fe20000010000 */
[----:B------:R-:W-:Y:S01]  /*42f0*/  FADD.FTZ R93, R93, R189 ;  /* 0x000000bd5d5d7221 */ /* 0x000fe20000010000 */
[----:B------:R-:W-:Y:S01]  /*4300*/  FADD.FTZ R94, R94, R190 ;  /* 0x000000be5e5e7221 */ /* 0x000fe20000010000 */
[----:B------:R-:W-:Y:S01]  /*4310*/  FADD.FTZ R95, R95, R191 ;  /* 0x000000bf5f5f7221 */ /* 0x000fe20000010000 */
[----:B------:R-:W-:Y:S01]  /*4320*/  IADD3 R2, PT, PT, R2, 0x20, RZ ;  /* 0x0000002002027810 */ /* 0x000fe20007ffe0ff */
[----:B--2---:R-:W-:-:S04]  /*4330*/  FADD.FTZ R22, -R9, R184 ;  /* 0x000000b809167221 */ /* 0x004fc80000010100 */
[----:B-----5:R-:W-:Y:S01]  /*4340*/  FMUL.FTZ R223, R5, R22 ;  /* 0x0000001605df7220 */ /* 0x020fe20000410000 */
[----:B------:R-:W-:Y:S02]  /*4350*/  HADD2.F32 R22, -RZ, R247.H0_H0 ;  /* 0x200000f7ff167230 */ /* 0x000fe40000004100 */
[----:B------:R-:W-:-:S03]  /*4360*/  FADD.FTZ R185, -R9, R185 ;  /* 0x000000b909b97221 */ /* 0x000fc60000010100 */
[----:B------:R-:W-:Y:S01]  /*4370*/  FMUL.FTZ R184, R22, R188 ;  /* 0x000000bc16b87220 */ /* 0x000fe20000410000 */
[----:B------:R-:W-:Y:S02]  /*4380*/  HADD2.F32 R22, -RZ, R195.H0_H0 ;  /* 0x200000c3ff167230 */ /* 0x000fe40000004100 */
[----:B------:R-:W-:Y:S01]  /*4390*/  FMUL.FTZ R206, R5, R185 ;  /* 0x000000b905ce7220 */ /* 0x000fe20000410000 */
[----:B------:R-:W-:Y:S01]  /*43a0*/  FADD.FTZ R186, -R9, R186 ;  /* 0x000000ba09ba7221 */ /* 0x000fe20000010100 */
[----:B------:R-:W-:Y:S01]  /*43b0*/  FADD.FTZ R7, R7, R184 ;  /* 0x000000b807077221 */ /* 0x000fe20000010000 */
[----:B------:R-:W-:Y:S01]  /*43c0*/  FMUL.FTZ R247, R22, R189 ;  /* 0x000000bd16f77220 */ /* 0x000fe20000410000 */
[----:B------:R-:W-:Y:S02]  /*43d0*/  HADD2.F32 R22, -RZ, R235.H0_H0 ;  /* 0x200000ebff167230 */ /* 0x000fe40000004100 */
[----:B------:R-:W-:Y:S01]  /*43e0*/  FFMA.FTZ R8, R223, R184, R8 ;  /* 0x000000b8df087223 */ /* 0x000fe20000010008 */
[----:B------:R0:W-:Y:S01]  /*43f0*/  STL [R1+0xc], R184 ;  /* 0x00000cb801007387 */ /* 0x0001e20000100800 */
[----:B------:R-:W-:Y:S01]  /*4400*/  FMUL.FTZ R195, R5, R186 ;  /* 0x000000ba05c37220 */ /* 0x000fe20000410000 */
[----:B------:R-:W-:Y:S01]  /*4410*/  FADD.FTZ R187, -R9, R187 ;  /* 0x000000bb09bb7221 */ /* 0x000fe20000010100 */
[----:B------:R-:W-:Y:S01]  /*4420*/  FMUL.FTZ R235, R22, R190 ;  /* 0x000000be16eb7220 */ /* 0x000fe20000410000 */
[----:B------:R-:W-:Y:S01]  /*4430*/  FADD.FTZ R7, R7, R247 ;  /* 0x000000f707077221 */ /* 0x000fe20000010000 */
[----:B------:R-:W-:Y:S01]  /*4440*/  FFMA.FTZ R8, R206, R247, R8 ;  /* 0x000000f7ce087223 */ /* 0x000fe20000010008 */
[----:B0-----:R-:W-:-:S02]  /*4450*/  HADD2.F32 R184, -RZ, R225.H0_H0 ;  /* 0x200000e1ffb87230 */ /* 0x001fc40000004100 */
[----:B------:R-:W-:Y:S01]  /*4460*/  FMUL.FTZ R22, R5, R187 ;  /* 0x000000bb05167220 */ /* 0x000fe20000410000 */
[----:B------:R-:W-:Y:S01]  /*4470*/  FADD.FTZ R7, R7, R235 ;  /* 0x000000eb07077221 */ /* 0x000fe20000010000 */
[----:B------:R-:W-:Y:S01]  /*4480*/  FFMA.FTZ R8, R195, R235, R8 ;  /* 0x000000ebc3087223 */ /* 0x000fe20000010008 */
[----:B------:R-:W-:Y:S01]  /*4490*/  FMUL.FTZ R225, R184, R191 ;  /* 0x000000bfb8e17220 */ /* 0x000fe20000410000 */
[----:B------:R-:W-:Y:S01]  /*44a0*/  FFMA.FTZ R132, R188, R223, R132 ;  /* 0x000000dfbc847223 */ /* 0x000fe20000010084 */
[----:B------:R-:W-:Y:S01]  /*44b0*/  FFMA.FTZ R133, R189, R206, R133 ;  /* 0x000000cebd857223 */ /* 0x000fe20000010085 */
[----:B------:R-:W-:Y:S01]  /*44c0*/  FFMA.FTZ R134, R190, R195, R134 ;  /* 0x000000c3be867223 */ /* 0x000fe20000010086 */
[----:B------:R-:W-:Y:S01]  /*44d0*/  FFMA.FTZ R135, R191, R22, R135 ;  /* 0x00000016bf877223 */ /* 0x000fe20000010087 */
[----:B------:R-:W-:Y:S01]  /*44e0*/  FADD.FTZ R7, R7, R225 ;  /* 0x000000e107077221 */ /* 0x000fe20000010000 */
[----:B------:R-:W-:-:S07]  /*44f0*/  FFMA.FTZ R8, R22, R225, R8 ;  /* 0x000000e116087223 */ /* 0x000fce0000010008 */
.L_x_20576:
[----:B------:R-:W-:Y:S05]  /*4500*/  BSYNC.RECONVERGENT B2 ;  /* 0x0000000000027941 */ /* 0x000fea0003800200 */
.L_x_20575:
        /* <DEDUP_REMOVED lines=59> */
.L_x_20578:
[----:B------:R-:W-:Y:S05]  /*48c0*/  BSYNC.RECONVERGENT B2 ;  /* 0x0000000000027941 */ /* 0x000fea0003800200 */
.L_x_20577:
[----:B------:R-:W-:Y:S01]  /*48d0*/  ISETP.GE.U32.AND P0, PT, R0, 0xa0, PT ;  /* 0x000000a00000780c */ /* 0x000fe20003f06070 */
[----:B------:R-:W-:Y:S01]  /*48e0*/  BSSY.RECONVERGENT B2, `(.L_x_20579) ;  /* 0x000003d000027945 */ /* 0x000fe20003800200 */
[----:B------:R-:W-:-:S11]  /*48f0*/  LOP3.LUT R3, R3, 0xffffffef, RZ, 0xc0, !PT ;  /* 0xffffffef03037812 */ /* 0x000fd600078ec0ff */
[----:B------:R-:W-:Y:S01]  /*4900*/  @P0 LOP3.LUT R3, R3, 0x10, RZ, 0xfc, !PT ;  /* 0x0000001003030812 */ /* 0x000fe200078efcff */
[----:B------:R-:W-:Y:S06]  /*4910*/  @!P0 BRA `(.L_x_20580) ;  /* 0x0000000000e48947 */ /* 0x000fec0003800000 */
        /* <DEDUP_REMOVED lines=57> */
.L_x_20580:
[----:B------:R-:W-:Y:S05]  /*4cb0*/  BSYNC.RECONVERGENT B2 ;  /* 0x0000000000027941 */ /* 0x000fea0003800200 */
.L_x_20579:
[----:B------:R-:W-:Y:S01]  /*4cc0*/  ISETP.GE.U32.AND P4, PT, R0, 0xc0, PT ;  /* 0x000000c00000780c */ /* 0x000fe20003f86070 */
[----:B------:R-:W-:-:S12]  /*4cd0*/  BSSY.RECONVERGENT B2, `(.L_x_20581) ;  /* 0x000003b000027945 */ /* 0x000fd80003800200 */
        /* <DEDUP_REMOVED lines=29> */
[----:B------:R-:W-:Y:S01]  /*4eb0*/  FADD.FTZ R16, -R9, R190 ;  /* 0x000000be09107221 */ /* 0x000fe20000010100 */
[----:B------:R-:W-:Y:S01]  /*4ec0*/  IADD3 R2, PT, PT, R2, 0x20, RZ ;  /* 0x0000002002027810 */ /* 0x000fe20007ffe0ff */
[----:B--2---:R-:W-:Y:S01]  /*4ed0*/  FMUL.FTZ R188, R10, R184 ;  /* 0x000000b80abc7220 */ /* 0x004fe20000410000 */
[----:B------:R-:W-:-:S04]  /*4ee0*/  HADD2.F32 R10, -RZ, R244.H0_H0 ;  /* 0x200000f4ff0a7230 */ /* 0x000fc80000004100 */
[----:B------:R0:W-:Y:S01]  /*4ef0*/  STL [R1], R188 ;  /* 0x000000bc01007387 */ /* 0x0001e20000100800 */
[----:B------:R-:W-:Y:S01]  /*4f00*/  FMUL.FTZ R244, R10, R185 ;  /* 0x000000b90af47220 */ /* 0x000fe20000410000 */
[----:B------:R-:W-:Y:S01]  /*4f10*/  FMUL.FTZ R10, R5, R16 ;  /* 0x00000010050a7220 */ /* 0x000fe20000410000 */
[----:B------:R-:W-:Y:S02]  /*4f20*/  HADD2.F32 R16, -RZ, R232.H0_H0 ;  /* 0x200000e8ff107230 */ /* 0x000fe40000004100 */
[----:B------:R-:W-:Y:S01]  /*4f30*/  FADD.FTZ R80, R80, R184 ;  /* 0x000000b850507221 */ /* 0x000fe20000010000 */
[----:B------:R-:W-:Y:S01]  /*4f40*/  FFMA.FTZ R120, R184, R220, R120 ;  /* 0x000000dcb8787223 */ /* 0x000fe20000010078 */
[----:B------:R-:W-:Y:S01]  /*4f50*/  FADD.FTZ R184, -R9, R191 ;  /* 0x000000bf09b87221 */ /* 0x000fe20000010100 */
[----:B------:R-:W-:Y:S01]  /*4f60*/  FADD.FTZ R7, R7, R188 ;  /* 0x000000bc07077221 */ /* 0x000fe20000010000 */
[----:B------:R-:W-:Y:S01]  /*4f70*/  FFMA.FTZ R8, R220, R188, R8 ;  /* 0x000000bcdc087223 */ /* 0x000fe20000010008 */
[----:B------:R-:W-:Y:S01]  /*4f80*/  FMUL.FTZ R232, R16, R186 ;  /* 0x000000ba10e87220 */ /* 0x000fe20000410000 */
[----:B------:R-:W-:Y:S01]  /*4f90*/  FMUL.FTZ R16, R5, R184 ;  /* 0x000000b805107220 */ /* 0x000fe20000410000 */
[----:B------:R-:W-:-:S02]  /*4fa0*/  HADD2.F32 R184, -RZ, R214.H0_H0 ;  /* 0x200000d6ffb87230 */ /* 0x000fc40000004100 */
        /* <DEDUP_REMOVED lines=13> */
.L_x_20582:
[----:B------:R-:W-:Y:S05]  /*5080*/  BSYNC.RECONVERGENT B2 ;  /* 0x0000000000027941 */ /* 0x000fea0003800200 */
.L_x_20581:
        /* <DEDUP_REMOVED lines=18> */
[----:B0-----:R-:W0:Y:S01]  /*51b0*/  LDC.64 R164, c[0x0][0x438] ;  /* 0x00010e00ffa47b82 */ /* 0x001e220000000a00 */
[----:B------:R-:W-:Y:S02]  /*51c0*/  PRMT R17, R187, 0x7610, R17 ;  /* 0x00007610bb117816 */ /* 0x000fe40000000011 */
        /* <DEDUP_REMOVED lines=14> */
[----:B------:R-:W-:Y:S02]  /*52b0*/  HADD2.F32 R11, -RZ, R243.H0_H0 ;  /* 0x200000f3ff0b7230 */ /* 0x000fe40000004100 */
[----:B------:R-:W-:Y:S01]  /*52c0*/  FADD.FTZ R76, R76, R184 ;  /* 0x000000b84c4c7221 */ /* 0x000fe20000010000 */
[----:B------:R-:W-:Y:S02]  /*52d0*/  FFMA.FTZ R116, R184, R219, R116 ;  /* 0x000000dbb8747223 */ /* 0x000fe40000010074 */
[----:B------:R-:W-:Y:S01]  /*52e0*/  FMUL.FTZ R243, R11, R185 ;  /* 0x000000b90bf37220 */ /* 0x000fe20000410000 */
[----:B------:R-:W-:Y:S01]  /*52f0*/  FMUL.FTZ R11, R5, R17 ;  /* 0x00000011050b7220 */ /* 0x000fe20000410000 */
[----:B------:R-:W-:-:S02]  /*5300*/  HADD2.F32 R17, -RZ, R231.H0_H0 ;  /* 0x200000e7ff117230 */ /* 0x000fc40000004100 */
        /* <DEDUP_REMOVED lines=19> */
.L_x_20584:
[----:B------:R-:W-:Y:S05]  /*5440*/  BSYNC.RECONVERGENT B2 ;  /* 0x0000000000027941 */ /* 0x000fea0003800200 */
.L_x_20583:
        /* <DEDUP_REMOVED lines=59> */
.L_x_20586:
[----:B------:R-:W-:Y:S05]  /*5800*/  BSYNC.RECONVERGENT B2 ;  /* 0x0000000000027941 */ /* 0x000fea0003800200 */
.L_x_20585:
        /* <DEDUP_REMOVED lines=59> */
.L_x_20588:
[----:B------:R-:W-:Y:S05]  /*5bc0*/  BSYNC.RECONVERGENT B2 ;  /* 0x0000000000027941 */ /* 0x000fea0003800200 */
.L_x_20587:
[----:B------:R-:W-:-:S13]  /*5bd0*/  ISETP.GE.U32.AND P0, PT, R0, 0x140, PT ;  /* 0x000001400000780c */ /* 0x000fda0003f06070 */
        /* <DEDUP_REMOVED lines=14> */
[----:B0-----:R-:W0:Y:S02]  /*5cc0*/  LDC.64 R176, c[0x0][0x438] ;  /* 0x00010e00ffb07b82 */ /* 0x001e240000000a00 */
[----:B------:R-:W2:Y:S01]  /*5cd0*/  LDL.S16 R184, [R1+0x80] ;  /* 0x0000800001b87983 */ /* 0x000ea20000100600 */
[----:B-1----:R-:W-:Y:S01]  /*5ce0*/  IMAD.WIDE.U32 R178, R2, 0x10, R178 ;  /* 0x0000001002b27825 */ /* 0x002fe200078e00b2 */
[----:B------:R-:W-:-:S02]  /*5cf0*/  PRMT R239, R187, 0x7610, R239 ;  /* 0x00007610bbef7816 */ /* 0x000fc400000000ef */
[----:B------:R-:W-:Y:S02]  /*5d00*/  PRMT R238, R186, 0x7610, R238 ;  /* 0x00007610baee7816 */ /* 0x000fe400000000ee */
[----:B------:R-:W-:Y:S01]  /*5d10*/  PRMT R228, R185, 0x7610, R228 ;  /* 0x00007610b9e47816 */ /* 0x000fe200000000e4 */
[----:B0-----:R-:W-:Y:S01]  /*5d20*/  IMAD.WIDE.U32 R176, R2, 0x10, R176 ;  /* 0x0000001002b07825 */ /* 0x001fe200078e00b0 */
[----:B--2---:R-:W-:Y:S02]  /*5d30*/  PRMT R210, R184, 0x7610, R210 ;  /* 0x00007610b8d27816 */ /* 0x004fe400000000d2 */
[----:B------:R-:W2:Y:S04]  /*5d40*/  LDG.E.128 R184, desc[UR6][R178.64] ;  /* 0x00000006b2b87981 */ /* 0x000ea8000c1e1d00 */
[----:B------:R-:W5:Y:S01]  /*5d50*/  LDG.E.128 R176, desc[UR6][R176.64] ;  /* 0x00000006b0b07981 */ /* 0x000f62000c1e1d00 */
[----:B------:R-:W-:-:S02]  /*5d60*/  HADD2.F32 R240, -RZ, R239.H0_H0 ;  /* 0x200000effff07230 */ /* 0x000fc40000004100 */
[C---:B---3--:R-:W-:Y:S01]  /*5d70*/  FADD.FTZ R20, -R9.reuse, R188 ;  /* 0x000000bc09147221 */ /* 0x048fe20000010100 */
[C---:B------:R-:W-:Y:S01]  /*5d80*/  FADD.FTZ R2, -R9.reuse, R190 ;  /* 0x000000be09027221 */ /* 0x040fe20000010100 */
[----:B------:R-:W-:Y:S02]  /*5d90*/  HADD2.F32 R239, -RZ, R238.H0_H0 ;  /* 0x200000eeffef7230 */ /* 0x000fe40000004100 */
[----:B------:R-:W-:Y:S01]  /*5da0*/  FADD.FTZ R23, -R9, R189 ;  /* 0x000000bd09177221 */ /* 0x000fe20000010100 */
[C---:B-----5:R-:W-:Y:S01]  /*5db0*/  FMUL.FTZ R199, R5.reuse, R20 ;  /* 0x0000001405c77220 */ /* 0x060fe20000410000 */
[C---:B------:R-:W-:Y:S01]  /*5dc0*/  FMUL.FTZ R238, R5.reuse, R2 ;  /* 0x0000000205ee7220 */ /* 0x040fe20000410000 */
[----:B------:R-:W-:Y:S02]  /*5dd0*/  HADD2.F32 R228, -RZ, R228.H0_H0 ;  /* 0x200000e4ffe47230 */ /* 0x000fe40000004100 */
[----:B------:R-:W-:Y:S01]  /*5de0*/  FMUL.FTZ R23, R5, R23 ;  /* 0x0000001705177220 */ /* 0x000fe20000410000 */
[----:B------:R-:W-:-:S04]  /*5df0*/  FADD.FTZ R9, -R9, R191 ;  /* 0x000000bf09097221 */ /* 0x000fc80000010100 */
[----:B------:R-:W-:Y:S01]  /*5e00*/  FMUL.FTZ R20, R5, R9 ;  /* 0x0000000905147220 */ /* 0x000fe20000410000 */
[----:B--2---:R-:W-:Y:S01]  /*5e10*/  FMUL.FTZ R240, R240, R184 ;  /* 0x000000b8f0f07220 */ /* 0x004fe20000410000 */
[----:B------:R-:W-:-:S03]  /*5e20*/  FMUL.FTZ R239, R239, R185 ;  /* 0x000000b9efef7220 */ /* 0x000fc60000410000 */
[----:B------:R-:W-:Y:S01]  /*5e30*/  FADD.FTZ R2, R7, R240 ;  /* 0x000000f007027221 */ /* 0x000fe20000010000 */
[----:B------:R-:W-:Y:S01]  /*5e40*/  FFMA.FTZ R8, R199, R240, R8 ;  /* 0x000000f0c7087223 */ /* 0x000fe20000010008 */
[----:B------:R-:W-:Y:S02]  /*5e50*/  HADD2.F32 R7, -RZ, R210.H0_H0 ;  /* 0x200000d2ff077230 */ /* 0x000fe40000004100 */
        /* <DEDUP_REMOVED lines=16> */
.L_x_20570:
[----:B------:R-:W-:Y:S05]  /*5f60*/  BSYNC.RECONVERGENT B1 ;  /* 0x0000000000017941 */ /* 0x000fea0003800200 */
.L_x_20550:
[----:B------:R-:W-:-:S03]  /*5f70*/  UMOV UR4, 0xffffffff ;  /* 0xffffffff00047882 */ /* 0x000fc60000000000 */
[----:B------:R-:W-:Y:S05]  /*5f80*/  BRA.DIV UR4, `(.L_x_20589) ;  /* 0x0000008a041c7947 */ /* 0x000fea000b800000 */
        /* <DEDUP_REMOVED lines=14> */
[----:B------:R-:W0:Y:S04]  /*6070*/  SHFL.BFLY PT, R186, R8, 0x8, 0x1f ;  /* 0x0d001f0008ba7f89 */ /* 0x000e2800000e0000 */
[----:B------:R1:W2:Y:S01]  /*6080*/  SHFL.BFLY PT, R187, R185, 0x10, 0x1f ;  /* 0x0e001f00b9bb7f89 */ /* 0x0002a200000e0000 */
[----:B0-----:R-:W-:-:S05]  /*6090*/  FADD.FTZ R8, R8, R186 ;  /* 0x000000ba08087221 */ /* 0x001fca0000010000 */
[----:B--2---:R1:W0:Y:S02]  /*60a0*/  SHFL.BFLY PT, R2, R8, 0x10, 0x1f ;  /* 0x0e001f0008027f89 */ /* 0x00422400000e0000 */
.L_x_20699:
[----:B------:R-:W-:Y:S01]  /*60b0*/  LOP3.LUT R3, R3, 0xffffff7f, RZ, 0xc0, !PT ;  /* 0xffffff7f03037812 */ /* 0x000fe200078ec0ff */
[----:B------:R-:W-:Y:S01]  /*60c0*/  FADD.FTZ R187, R185, R187 ;  /* 0x000000bbb9bb7221 */ /* 0x000fe20000010000 */
[----:B0-----:R-:W-:Y:S01]  /*60d0*/  FADD.FTZ R2, R8, R2 ;  /* 0x0000000208027221 */ /* 0x001fe20000010000 */
[----:B------:R-:W-:Y:S01]  /*60e0*/  BSSY.RECONVERGENT B1, `(.L_x_20590) ;  /* 0x0000684000017945 */ /* 0x000fe20003800200 */
[----:B------:R-:W-:Y:S01]  /*60f0*/  @P0 LOP3.LUT R3, R3, 0x80, RZ, 0xfc, !PT ;  /* 0x0000008003030812 */ /* 0x000fe200078efcff */
[----:B------:R-:W-:Y:S01]  /*6100*/  FMUL.FTZ R7, R187, UR9 ;  /* 0x00000009bb077c20 */ /* 0x000fe20008410000 */
[----:B------:R-:W-:Y:S01]  /*6110*/  ISETP.NE.AND P0, PT, RZ, UR8, PT ;  /* 0x00000008ff007c0c */ /* 0x000fe2000bf05270 */
[----:B------:R-:W-:Y:S01]  /*6120*/  FMUL.FTZ R2, R2, UR9 ;  /* 0x0000000902027c20 */ /* 0x000fe20008410000 */
[----:B------:R-:W-:Y:S02]  /*6130*/  LOP3.LUT P6, RZ, R3, 0x8, RZ, 0xc0, !PT ;  /* 0x0000000803ff7812 */ /* 0x000fe400078cc0ff */
[----:B------:R-:W-:-:S02]  /*6140*/  FSEL R7, R7, RZ, !P0 ;  /* 0x000000ff07077208 */ /* 0x000fc40004000000 */
[----:B------:R-:W-:-:S09]  /*6150*/  LOP3.LUT P0, RZ, R3, 0x80, RZ, 0xc0, !PT ;  /* 0x0000008003ff7812 */ /* 0x000fd2000780c0ff */
[----:B------:R-:W-:Y:S05]  /*6160*/  @P6 BRA `(.L_x_20591) ;  /* 0x0000003000dc6947 */ /* 0x000fea0003800000 */
[----:B------:R-:W-:Y:S04]  /*6170*/  BSSY.RECONVERGENT B2, `(.L_x_20592) ;  /* 0x0000050000027945 */ /* 0x000fe80003800200 */
[----:B------:R-:W-:Y:S05]  /*6180*/  @!P5 BRA `(.L_x_20593) ;  /* 0x000000040038d947 */ /* 0x000fea0003800000 */
[----:B-1----:R-:W0:Y:S01]  /*6190*/  LDC.64 R8, c[0x0][0x390] ;  /* 0x0000e400ff087b82 */ /* 0x002e220000000a00 */
[----:B------:R1:W5:Y:S04]  /*61a0*/  LDL.S16 R191, [R1+0x76] ;  /* 0x0000760001bf7983 */ /* 0x0003680000100600 */
[----:B------:R1:W5:Y:S04]  /*61b0*/  LDL.S16 R190, [R1+0x74] ;  /* 0x0000740001be7983 */ /* 0x0003680000100600 */
[----:B------:R1:W5:Y:S04]  /*61c0*/  LDL.S16 R189, [R1+0x72] ;  /* 0x0000720001bd7983 */ /* 0x0003680000100600 */
[----:B------:R1:W5:Y:S01]  /*61d0*/  LDL.S16 R188, [R1+0x70] ;  /* 0x0000700001bc7983 */ /* 0x0003620000100600 */
[----:B0-----:R-:W-:-:S05]  /*61e0*/  IMAD.WIDE.U32 R8, R6, 0x10, R8 ;  /* 0x0000001006087825 */ /* 0x001fca00078e0008 */
[----:B------:R1:W5:Y:S01]  /*61f0*/  LDG.E.128 R184, desc[UR6][R8.64] ;  /* 0x0000000608b87981 */ /* 0x000362000c1e1d00 */
[----:B------:R-:W-:-:S04]  /*6200*/  ISETP.NE.U32.AND P5, PT, RZ, UR12, PT ;  /* 0x0000000cff007c0c */ /* 0x000fc8000bfa5070 */
[----:B------:R-:W-:-:S13]  /*6210*/  ISETP.NE.AND.EX P5, PT, RZ, UR13, PT, P5 ;  /* 0x0000000dff007c0c */ /* 0x000fda000bfa5350 */
[----:B-1----:R-:W-:Y:S05]  /*6220*/  @P5 BRA `(.L_x_20594) ;  /* 0x0000000000745947 */ /* 0x002fea0003800000 */
[----:B------:R-:W-:Y:S01]  /*6230*/  FFMA.FTZ R8, R198, R2, R7 ;  /* 0x00000002c6087223 */ /* 0x000fe20000010007 */
[----:B-----5:R-:W-:-:S03]  /*6240*/  HADD2.F32 R9, -RZ, R191.H0_H0 ;  /* 0x200000bfff097230 */ /* 0x020fc60000004100 */
[----:B------:R-:W-:-:S04]  /*6250*/  FADD.FTZ R8, R209, -R8 ;  /* 0x80000008d1087221 */ /* 0x000fc80000010000 */
[----:B------:R-:W-:-:S04]  /*6260*/  FMUL.FTZ R8, R5, R8 ;  /* 0x0000000805087220 */ /* 0x000fc80000410000 */
[----:B------:R-:W-:-:S04]  /*6270*/  FMUL.FTZ R8, R8, R4 ;  /* 0x0000000408087220 */ /* 0x000fc80000410000 */
[----:B------:R-:W-:Y:S01]  /*6280*/  FFMA.FTZ R184, R184, R8, R60 ;  /* 0x00000008b8b87223 */ /* 0x000fe2000001003c */
[----:B------:R-:W-:Y:S01]  /*6290*/  FMUL.FTZ R60, R8, R9 ;  /* 0x00000009083c7220 */ /* 0x000fe20000410000 */
[----:B------:R-:W-:Y:S01]  /*62a0*/  FFMA.FTZ R8, R208, R2, R7 ;  /* 0x00000002d0087223 */ /* 0x000fe20000010007 */
[----:B------:R-:W-:-:S03]  /*62b0*/  HADD2.F32 R9, -RZ, R190.H0_H0 ;  /* 0x200000beff097230 */ /* 0x000fc60000004100 */
        /* <DEDUP_REMOVED lines=19> */
[----:B------:R-:W-:Y:S06]  /*63f0*/  BRA `(.L_x_20595) ;  /* 0x0000000000707947 */ /* 0x000fec0003800000 */
.L_x_20594:
        /* <DEDUP_REMOVED lines=27> */
[----:B------:R-:W-:-:S07]  /*65b0*/  FMUL.FTZ R63, R8, R9 ;  /* 0x00000009083f7220 */ /* 0x000fce0000410000 */
.L_x_20595:
        /* <DEDUP_REMOVED lines=10> */
[----:B------:R-:W-:-:S07]  /*6660*/  MOV R63, R187 ;  /* 0x000000bb003f7202 */ /* 0x000fce0000000f00 */
.L_x_20593:
[----:B------:R-:W-:Y:S05]  /*6670*/  BSYNC.RECONVERGENT B2 ;  /* 0x0000000000027941 */ /* 0x000fea0003800200 */
.L_x_20592:
[----:B------:R-:W-:Y:S01]  /*6680*/  LOP3.LUT P5, RZ, R3, 0x1, RZ, 0xc0, !PT ;  /* 0x0000000103ff7812 */ /* 0x000fe200078ac0ff */
[----:B------:R-:W-:-:S12]  /*6690*/  BSSY.RECONVERGENT B2, `(.L_x_20596) ;  /* 0x0000052000027945 */ /* 0x000fd80003800200 */
        /* <DEDUP_REMOVED lines=10> */
[----:B-1----:R-:W-:Y:S05]  /*6740*/  @!P5 BRA `(.L_x_20598) ;  /* 0x000000000078d947 */ /* 0x002fea0003800000 */
[----:B------:R-:W2:Y:S01]  /*6750*/  LDL R9, [R1+0x10] ;  /* 0x0000100001097983 */ /* 0x000ea20000100800 */
[----:B------:R-:W-:-:S04]  /*6760*/  FFMA.FTZ R8, R224, R2, R7 ;  /* 0x00000002e0087223 */ /* 0x000fc80000010007 */
[----:B--2---:R-:W-:Y:S01]  /*6770*/  FADD.FTZ R8, R9, -R8 ;  /* 0x8000000809087221 */ /* 0x004fe20000010000 */
[----:B-----5:R-:W-:-:S03]  /*6780*/  HADD2.F32 R9, -RZ, R191.H0_H0 ;  /* 0x200000bfff097230 */ /* 0x020fc60000004100 */
        /* <DEDUP_REMOVED lines=26> */
.L_x_20598:
        /* <DEDUP_REMOVED lines=29> */
.L_x_20599:
        /* <DEDUP_REMOVED lines=11> */
.L_x_20597:
[----:B------:R-:W-:Y:S05]  /*6bb0*/  BSYNC.RECONVERGENT B2 ;  /* 0x0000000000027941 */ /* 0x000fea0003800200 */
.L_x_20596:
        /* <DEDUP_REMOVED lines=43> */
.L_x_20602:
        /* <DEDUP_REMOVED lines=29> */
.L_x_20603:
        /* <DEDUP_REMOVED lines=11> */
.L_x_20601:
[----:B------:R-:W-:Y:S05]  /*70f0*/  BSYNC.RECONVERGENT B2 ;  /* 0x0000000000027941 */ /* 0x000fea0003800200 */
.L_x_20600:
        /* <DEDUP_REMOVED lines=43> */
.L_x_20606:
        /* <DEDUP_REMOVED lines=29> */
.L_x_20607:
        /* <DEDUP_REMOVED lines=11> */
.L_x_20605:
[----:B------:R-:W-:Y:S05]  /*7630*/  BSYNC.RECONVERGENT B2 ;  /* 0x0000000000027941 */ /* 0x000fea0003800200 */
.L_x_20604:
        /* <DEDUP_REMOVED lines=43> */
.L_x_20610:
        /* <DEDUP_REMOVED lines=29> */
.L_x_20611:
        /* <DEDUP_REMOVED lines=11> */
.L_x_20609:
[----:B------:R-:W-:Y:S05]  /*7b70*/  BSYNC.RECONVERGENT B2 ;  /* 0x0000000000027941 */ /* 0x000fea0003800200 */
.L_x_20608:
        /* <DEDUP_REMOVED lines=12> */
[----:B------:R-:W2:Y:S01]  /*7c40*/  LDL R9, [R1] ;  /* 0x0000000001097983 */ /* 0x000ea20000100800 */
        /* <DEDUP_REMOVED lines=29> */
.L_x_20614:
        /* <DEDUP_REMOVED lines=29> */
.L_x_20615:
        /* <DEDUP_REMOVED lines=11> */
.L_x_20613:
[----:B------:R-:W-:Y:S05]  /*80a0*/  BSYNC.RECONVERGENT B2 ;  /* 0x0000000000027941 */ /* 0x000fea0003800200 */
.L_x_20612:
        /* <DEDUP_REMOVED lines=41> */
.L_x_20618:
        /* <DEDUP_REMOVED lines=28> */
.L_x_20619:
        /* <DEDUP_REMOVED lines=11> */
.L_x_20617:
[----:B------:R-:W-:Y:S05]  /*85b0*/  BSYNC.RECONVERGENT B2 ;  /* 0x0000000000027941 */ /* 0x000fea0003800200 */
.L_x_20616:
        /* <DEDUP_REMOVED lines=41> */
.L_x_20622:
        /* <DEDUP_REMOVED lines=28> */
.L_x_20623:
        /* <DEDUP_REMOVED lines=11> */
.L_x_20621:
[----:B------:R-:W-:Y:S05]  /*8ac0*/  BSYNC.RECONVERGENT B2 ;  /* 0x0000000000027941 */ /* 0x000fea0003800200 */
.L_x_20620:
        /* <DEDUP_REMOVED lines=41> */
.L_x_20626:
        /* <DEDUP_REMOVED lines=28> */
.L_x_20627:
        /* <DEDUP_REMOVED lines=11> */
.L_x_20625:
[----:B------:R-:W-:Y:S05]  /*8fd0*/  BSYNC.RECONVERGENT B2 ;  /* 0x0000000000027941 */ /* 0x000fea0003800200 */
.L_x_20624:
[----:B------:R-:W-:Y:S05]  /*8fe0*/  @!P0 BRA `(.L_x_20628) ;  /* 0x00000038004c8947 */ /* 0x000fea0003800000 */
[----:B-1----:R-:W0:Y:S01]  /*8ff0*/  LDC.64 R8, c[0x0][0x390] ;  /* 0x0000e400ff087b82 */ /* 0x002e220000000a00 */
        /* <DEDUP_REMOVED lines=8> */
[----:B------:R-:W2:Y:S01]  /*9080*/  LDL.S16 R182, [R1+0x1e] ;  /* 0x00001e0001b67983 */ /* 0x000ea20000100600 */
[----:B------:R-:W-:-:S04]  /*9090*/  FFMA.FTZ R8, R20, R2, R7 ;  /* 0x0000000214087223 */ /* 0x000fc80000010007 */
[----:B------:R-:W-:-:S04]  /*90a0*/  FADD.FTZ R8, R210, -R8 ;  /* 0x80000008d2087221 */ /* 0x000fc80000010000 */
[----:B-----5:R-:W-:Y:S01]  /*90b0*/  FMUL.FTZ R183, R5, R8 ;  /* 0x0000000805b77220 */ /* 0x020fe20000410000 */
[----:B------:R-:W-:-:S03]  /*90c0*/  FFMA.FTZ R8, R199, R2, R7 ;  /* 0x00000002c7087223 */ /* 0x000fc60000010007 */
[----:B------:R-:W-:Y:S01]  /*90d0*/  FMUL.FTZ R188, R183, R4 ;  /* 0x00000004b7bc7220 */ /* 0x000fe20000410000 */
[----:B------:R-:W-:-:S03]  /*90e0*/  FADD.FTZ R8, R240, -R8 ;  /* 0x80000008f0087221 */ /* 0x000fc60000010000 */
[----:B------:R-:W-:Y:S01]  /*90f0*/  FFMA.FTZ R187, R187, R188, R27 ;  /* 0x000000bcbbbb7223 */ /* 0x000fe2000001001b */
[----:B------:R-:W-:-:S04]  /*9100*/  FMUL.FTZ R180, R5, R8 ;  /* 0x0000000805b47220 */ /* 0x000fc80000410000 */
[----:B------:R-:W-:-:S04]  /*9110*/  FMUL.FTZ R9, R180, R4 ;  /* 0x00000004b4097220 */ /* 0x000fc80000410000 */
[----:B------:R-:W-:Y:S01]  /*9120*/  FFMA.FTZ R8, R184, R9, R24 ;  /* 0x00000009b8087223 */ /* 0x000fe20000010018 */
[----:B--2---:R-:W-:-:S05]  /*9130*/  HADD2.F32 R24, -RZ, R182.H0_H0 ;  /* 0x200000b6ff187230 */ /* 0x004fca0000004100 */
[----:B------:R-:W-:Y:S01]  /*9140*/  FMUL.FTZ R24, R9, R24 ;  /* 0x0000001809187220 */ /* 0x000fe20000410000 */
        /* <DEDUP_REMOVED lines=8> */
[----:B------:R-:W-:Y:S01]  /*91d0*/  FFMA.FTZ R9, R185, R27, R25 ;  /* 0x0000001bb9097223 */ /* 0x000fe20000010019 */
[----:B------:R-:W-:Y:S02]  /*91e0*/  HADD2.F32 R25, -RZ, R191.H0_H0 ;  /* 0x200000bfff197230 */ /* 0x000fe40000004100 */
[----:B------:R-:W-:Y:S01]  /*91f0*/  FFMA.FTZ R2, R186, R4, R26 ;  /* 0x00000004ba027223 */ /* 0x000fe2000001001a */
[----:B------:R-:W-:Y:S02]  /*9200*/  HADD2.F32 R26, -RZ, R190.H0_H0 ;  /* 0x200000beff1a7230 */ /* 0x000fe40000004100 */
[----:B------:R-:W-:Y:S01]  /*9210*/  FMUL.FTZ R25, R27, R25 ;  /* 0x000000191b197220 */ /* 0x000fe20000410000 */
[----:B------:R-:W-:Y:S02]  /*9220*/  HADD2.F32 R27, -RZ, R189.H0_H0 ;  /* 0x200000bdff1b7230 */ /* 0x000fe40000004100 */
[----:B------:R-:W-:-:S03]  /*9230*/  FMUL.FTZ R26, R4, R26 ;  /* 0x0000001a041a7220 */ /* 0x000fc60000410000 */
[----:B------:R-:W-:Y:S01]  /*9240*/  FMUL.FTZ R27, R188, R27 ;  /* 0x0000001bbc1b7220 */ /* 0x000fe20000410000 */
[----:B------:R-:W-:Y:S06]  /*9250*/  BRA `(.L_x_20630) ;  /* 0x0000000000747947 */ /* 0x000fec0003800000 */
.L_x_20629:
[----:B------:R-:W-:-:S04]  /*9260*/  FFMA.FTZ R8, R20, R2, R7 ;  /* 0x0000000214087223 */ /* 0x000fc80000010007 */
[----:B------:R-:W-:-:S04]  /*9270*/  FADD.FTZ R8, R210, -R8 ;  /* 0x80000008d2087221 */ /* 0x000fc80000010000 */
[----:B-----5:R-:W-:-:S04]  /*9280*/  FMUL.FTZ R8, R5, R8 ;  /* 0x0000000805087220 */ /* 0x020fc80000410000 */
[----:B------:R-:W-:-:S04]  /*9290*/  FMUL.FTZ R188, R8, R4 ;  /* 0x0000000408bc7220 */ /* 0x000fc80000410000 */
[----:B------:R-:W-:Y:S02]  /*92a0*/  FFMA.FTZ R187, R187, R188, R27 ;  /* 0x000000bcbbbb7223 */ /* 0x000fe4000001001b */
[----:B------:R-:W2:Y:S01]  /*92b0*/  LDL.S16 R27, [R1+0x1e] ;  /* 0x00001e00011b7983 */ /* 0x000ea20000100600 */
[----:B------:R-:W-:-:S04]  /*92c0*/  FFMA.FTZ R8, R199, R2, R7 ;  /* 0x00000002c7087223 */ /* 0x000fc80000010007 */
[----:B------:R-:W-:-:S04]  /*92d0*/  FADD.FTZ R8, R240, -R8 ;  /* 0x80000008f0087221 */ /* 0x000fc80000010000 */
[----:B------:R-:W-:-:S04]  /*92e0*/  FMUL.FTZ R8, R5, R8 ;  /* 0x0000000805087220 */ /* 0x000fc80000410000 */
[----:B------:R-:W-:-:S04]  /*92f0*/  FMUL.FTZ R9, R8, R4 ;  /* 0x0000000408097220 */ /* 0x000fc80000410000 */
[----:B------:R-:W-:Y:S01]  /*9300*/  FFMA.FTZ R8, R184, R9, R24 ;  /* 0x00000009b8087223 */ /* 0x000fe20000010018 */
[----:B--2---:R-:W-:-:S05]  /*9310*/  HADD2.F32 R24, -RZ, R27.H0_H0 ;  /* 0x2000001bff187230 */ /* 0x004fca0000004100 */
[----:B------:R-:W-:Y:S01]  /*9320*/  FMUL.FTZ R24, R9, R24 ;  /* 0x0000001809187220 */ /* 0x000fe20000410000 */
[-CC-:B------:R-:W-:Y:S01]  /*9330*/  FFMA.FTZ R9, R23, R2.reuse, R7.reuse ;  /* 0x0000000217097223 */ /* 0x180fe20000010007 */
[----:B------:R-:W-:Y:S01]  /*9340*/  FFMA.FTZ R2, R238, R2, R7 ;  /* 0x00000002ee027223 */ /* 0x000fe20000010007 */
[----:B------:R-:W-:Y:S02]  /*9350*/  HADD2.F32 R7, -RZ, R190.H0_H0 ;  /* 0x200000beff077230 */ /* 0x000fe40000004100 */
[----:B------:R-:W-:Y:S01]  /*9360*/  FADD.FTZ R9, R239, -R9 ;  /* 0x80000009ef097221 */ /* 0x000fe20000010000 */
[----:B------:R-:W-:-:S03]  /*9370*/  FADD.FTZ R2, R228, -R2 ;  /* 0x80000002e4027221 */ /* 0x000fc60000010000 */
[C---:B------:R-:W-:Y:S01]  /*9380*/  FMUL.FTZ R9, R5.reuse, R9 ;  /* 0x0000000905097220 */ /* 0x040fe20000410000 */
[----:B------:R-:W-:Y:S01]  /*9390*/  FMUL.FTZ R2, R5, R2 ;  /* 0x0000000205027220 */ /* 0x000fe20000410000 */
[----:B------:R-:W-:Y:S02]  /*93a0*/  HADD2.F32 R5, -RZ, R189.H0_H0 ;  /* 0x200000bdff057230 */ /* 0x000fe40000004100 */
[-C--:B------:R-:W-:Y:S01]  /*93b0*/  FMUL.FTZ R27, R9, R4.reuse ;  /* 0x00000004091b7220 */ /* 0x080fe20000410000 */
[----:B------:R-:W-:-:S03]  /*93c0*/  FMUL.FTZ R4, R2, R4 ;  /* 0x0000000402047220 */ /* 0x000fc60000410000 */
[----:B------:R-:W-:Y:S01]  /*93d0*/  FFMA.FTZ R9, R185, R27, R25 ;  /* 0x0000001bb9097223 */ /* 0x000fe20000010019 */
[----:B------:R-:W-:Y:S02]  /*93e0*/  HADD2.F32 R25, -RZ, R191.H0_H0 ;  /* 0x200000bfff197230 */ /* 0x000fe40000004100 */
[----:B------:R-:W-:Y:S01]  /*93f0*/  FFMA.FTZ R2, R186, R4, R26 ;  /* 0x00000004ba027223 */ /* 0x000fe2000001001a */
[----:B------:R-:W-:Y:S02]  /*9400*/  FMUL.FTZ R26, R4, R7 ;  /* 0x00000007041a7220 */ /* 0x000fe40000410000 */
[----:B------:R-:W-:Y:S01]  /*9410*/  FMUL.FTZ R25, R27, R25 ;  /* 0x000000191b197220 */ /* 0x000fe20000410000 */
[----:B------:R-:W-:-:S07]  /*9420*/  FMUL.FTZ R27, R188, R5 ;  /* 0x00000005bc1b7220 */ /* 0x000fce0000410000 */
.L_x_20630:
[----:B------:R-:W0:Y:S02]  /*9430*/  @P0 LDC.64 R4, c[0x0][0x478] ;  /* 0x00011e00ff040b82 */ /* 0x000e240000000a00 */
        /* <DEDUP_REMOVED lines=10> */
.L_x_20591:
[----:B------:R-:W-:Y:S04]  /*94e0*/  BSSY.RECONVERGENT B2, `(.L_x_20631) ;  /* 0x000005e000027945 */ /* 0x000fe80003800200 */
[----:B------:R-:W-:Y:S05]  /*94f0*/  @!P5 BRA `(.L_x_20632) ;  /* 0x000000040070d947 */ /* 0x000fea0003800000 */
[----:B-1----:R-:W0:Y:S01]  /*9500*/  LDC.64 R8, c[0x0][0x390] ;  /* 0x0000e400ff087b82 */ /* 0x002e220000000a00 */
[----:B------:R1:W5:Y:S04]  /*9510*/  LDL R191, [R1+0x28] ;  /* 0x0000280001bf7983 */ /* 0x0003680000100800 */
[----:B------:R1:W5:Y:S04]  /*9520*/  LDL.S16 R190, [R1+0x72] ;  /* 0x0000720001be7983 */ /* 0x0003680000100600 */
[----:B------:R1:W5:Y:S04]  /*9530*/  LDL R189, [R1+0x2c] ;  /* 0x00002c0001bd7983 */ /* 0x0003680000100800 */
[----:B------:R1:W5:Y:S01]  /*9540*/  LDL.S16 R188, [R1+0x70] ;  /* 0x0000700001bc7983 */ /* 0x0003620000100600 */
[----:B0-----:R-:W-:-:S05]  /*9550*/  IMAD.WIDE.U32 R8, R6, 0x10, R8 ;  /* 0x0000001006087825 */ /* 0x001fca00078e0008 */
[----:B------:R1:W5:Y:S01]  /*9560*/  LDG.E.128 R184, desc[UR6][R8.64] ;  /* 0x0000000608b87981 */ /* 0x000362000c1e1d00 */
[----:B------:R-:W-:-:S04]  /*9570*/  UISETP.NE.U32.AND UP0, UPT, UR12, URZ, UPT ;  /* 0x000000ff0c00728c */ /* 0x000fc8000bf05070 */
[----:B------:R-:W-:-:S09]  /*9580*/  UISETP.NE.AND.EX UP0, UPT, UR13, URZ, UPT, UP0 ;  /* 0x000000ff0d00728c */ /* 0x000fd2000bf05300 */
[----:B-1----:R-:W-:Y:S05]  /*9590*/  BRA.U UP0, `(.L_x_20633) ;  /* 0x0000000100947547 */ /* 0x002fea000b800000 */
[----:B------:R0:W-:Y:S04]  /*95a0*/  STL [R1+0xd4], R3 ;  /* 0x0000d40301007387 */ /* 0x0001e80000100800 */
[----:B------:R-:W2:Y:S04]  /*95b0*/  LDL.S16 R9, [R1+0x76] ;  /* 0x0000760001097983 */ /* 0x000ea80000100600 */
[----:B0-----:R-:W3:Y:S04]  /*95c0*/  LDL R3, [R1+0x20] ;  /* 0x0000200001037983 */ /* 0x001ee80000100800 */
[----:B------:R0:W-:Y:S04]  /*95d0*/  STL [R1+0xd0], R0 ;  /* 0x0000d00001007387 */ /* 0x0001e80000100800 */
[----:B0-----:R-:W4:Y:S01]  /*95e0*/  LDL R0, [R1+0x24] ;  /* 0x0000240001007983 */ /* 0x001f220000100800 */
[----:B------:R-:W-:-:S04]  /*95f0*/  FFMA.FTZ R8, R198, R2, R7 ;  /* 0x00000002c6087223 */ /* 0x000fc80000010007 */
[----:B------:R-:W-:Y:S01]  /*9600*/  FADD.FTZ R8, R209, -R8 ;  /* 0x80000008d1087221 */ /* 0x000fe20000010000 */
[----:B--2---:R-:W-:-:S03]  /*9610*/  HADD2.F32 R9, -RZ, R9.H0_H0 ;  /* 0x20000009ff097230 */ /* 0x004fc60000004100 */
[----:B---3-5:R-:W-:Y:S02]  /*9620*/  FFMA.FTZ R8, R5, R8, R3 ;  /* 0x0000000805087223 */ /* 0x028fe40000010003 */
[----:B------:R0:W5:Y:S02]  /*9630*/  LDL.LU R3, [R1+0xd4] ;  /* 0x0000d40001037983 */ /* 0x0001640000300800 */
[----:B------:R-:W-:-:S04]  /*9640*/  FMUL.FTZ R8, R8, R4 ;  /* 0x0000000408087220 */ /* 0x000fc80000410000 */
[-C--:B------:R-:W-:Y:S01]  /*9650*/  FFMA.FTZ R184, R184, R8.reuse, R60 ;  /* 0x00000008b8b87223 */ /* 0x080fe2000001003c */
[----:B------:R-:W-:Y:S02]  /*9660*/  FMUL.FTZ R60, R9, R8 ;  /* 0x00000008093c7220 */ /* 0x000fe40000410000 */
[----:B------:R-:W2:Y:S01]  /*9670*/  LDL.S16 R9, [R1+0x74] ;  /* 0x0000740001097983 */ /* 0x000ea20000100600 */
[----:B------:R-:W-:-:S04]  /*9680*/  FFMA.FTZ R8, R208, R2, R7 ;  /* 0x00000002d0087223 */ /* 0x000fc80000010007 */
[----:B------:R-:W-:-:S04]  /*9690*/  FADD.FTZ R8, R249, -R8 ;  /* 0x80000008f9087221 */ /* 0x000fc80000010000 */
[----:B----4-:R-:W-:Y:S02]  /*96a0*/  FFMA.FTZ R8, R5, R8, R0 ;  /* 0x0000000805087223 */ /* 0x010fe40000010000 */
[----:B------:R0:W5:Y:S02]  /*96b0*/  LDL.LU R0, [R1+0xd0] ;  /* 0x0000d00001007983 */ /* 0x0001640000300800 */
[----:B------:R-:W-:-:S04]  /*96c0*/  FMUL.FTZ R8, R8, R4 ;  /* 0x0000000408087220 */ /* 0x000fc80000410000 */
[----:B------:R-:W-:Y:S01]  /*96d0*/  FFMA.FTZ R185, R185, R8, R61 ;  /* 0x00000008b9b97223 */ /* 0x000fe2000001003d */
[----:B--2---:R-:W-:-:S05]  /*96e0*/  HADD2.F32 R9, -RZ, R9.H0_H0 ;  /* 0x20000009ff097230 */ /* 0x004fca0000004100 */
[----:B------:R-:W-:Y:S01]  /*96f0*/  FMUL.FTZ R61, R9, R8 ;  /* 0x00000008093d7220 */ /* 0x000fe20000410000 */
[----:B------:R-:W-:-:S04]  /*9700*/  FFMA.FTZ R8, R197, R2, R7 ;  /* 0x00000002c5087223 */ /* 0x000fc80000010007 */
[----:B------:R-:W-:-:S04]  /*9710*/  FADD.FTZ R8, R237, -R8 ;  /* 0x80000008ed087221 */ /* 0x000fc80000010000 */
[----:B------:R-:W-:Y:S01]  /*9720*/  FFMA.FTZ R8, R5, R8, R191 ;  /* 0x0000000805087223 */ /* 0x000fe200000100bf */
[----:B------:R-:W-:-:S03]  /*9730*/  HADD2.F32 R9, -RZ, R190.H0_H0 ;  /* 0x200000beff097230 */ /* 0x000fc60000004100 */
[----:B------:R-:W-:-:S04]  /*9740*/  FMUL.FTZ R8, R8, R4 ;  /* 0x0000000408087220 */ /* 0x000fc80000410000 */
[-C--:B------:R-:W-:Y:S01]  /*9750*/  FFMA.FTZ R186, R186, R8.reuse, R62 ;  /* 0x00000008baba7223 */ /* 0x080fe2000001003e */
        /* <DEDUP_REMOVED lines=8> */
[----:B0-----:R-:W-:Y:S06]  /*97e0*/  BRA `(.L_x_20634) ;  /* 0x0000000000807947 */ /* 0x001fec0003800000 */
.L_x_20633:
[----:B------:R-:W2:Y:S04]  /*97f0*/  LDL R181, [R1+0x20] ;  /* 0x0000200001b57983 */ /* 0x000ea80000100800 */
[----:B------:R-:W3:Y:S04]  /*9800*/  LDL.S16 R9, [R1+0x76] ;  /* 0x0000760001097983 */ /* 0x000ee80000100600 */
[----:B------:R-:W4:Y:S04]  /*9810*/  LDL R182, [R1+0x24] ;  /* 0x0000240001b67983 */ /* 0x000f280000100800 */
[----:B------:R-:W4:Y:S01]  /*9820*/  LDL.S16 R183, [R1+0x74] ;  /* 0x0000740001b77983 */ /* 0x000f220000100600 */
[----:B------:R-:W-:-:S04]  /*9830*/  FFMA.FTZ R8, R198, R2, R7 ;  /* 0x00000002c6087223 */ /* 0x000fc80000010007 */
[----:B------:R-:W-:-:S04]  /*9840*/  FADD.FTZ R8, R209, -R8 ;  /* 0x80000008d1087221 */ /* 0x000fc80000010000 */
[----:B--2--5:R-:W-:-:S04]  /*9850*/  FFMA.FTZ R180, R5, R8, R181 ;  /* 0x0000000805b47223 */ /* 0x024fc800000100b5 */
[----:B------:R-:W-:Y:S01]  /*9860*/  FMUL.FTZ R8, R180, R4 ;  /* 0x00000004b4087220 */ /* 0x000fe20000410000 */
[----:B---3--:R-:W-:-:S03]  /*9870*/  HADD2.F32 R9, -RZ, R9.H0_H0 ;  /* 0x20000009ff097230 */ /* 0x008fc60000004100 */
[-C--:B------:R-:W-:Y:S02]  /*9880*/  FFMA.FTZ R184, R184, R8.reuse, R60 ;  /* 0x00000008b8b87223 */ /* 0x080fe4000001003c */
[----:B------:R-:W-:Y:S01]  /*9890*/  FMUL.FTZ R60, R9, R8 ;  /* 0x00000008093c7220 */ /* 0x000fe20000410000 */
[----:B------:R-:W-:Y:S01]  /*98a0*/  FFMA.FTZ R8, R208, R2, R7 ;  /* 0x00000002d0087223 */ /* 0x000fe20000010007 */
[----:B----4-:R-:W-:-:S03]  /*98b0*/  HADD2.F32 R9, -RZ, R183.H0_H0 ;  /* 0x200000b7ff097230 */ /* 0x010fc60000004100 */
[----:B------:R-:W-:-:S04]  /*98c0*/  FADD.FTZ R8, R249, -R8 ;  /* 0x80000008f9087221 */ /* 0x000fc80000010000 */
[----:B------:R-:W-:-:S04]  /*98d0*/  FFMA.FTZ R181, R5, R8, R182 ;  /* 0x0000000805b57223 */ /* 0x000fc800000100b6 */
[----:B------:R-:W-:-:S04]  /*98e0*/  FMUL.FTZ R8, R181, R4 ;  /* 0x00000004b5087220 */ /* 0x000fc80000410000 */
[-C--:B------:R-:W-:Y:S01]  /*98f0*/  FFMA.FTZ R185, R185, R8.reuse, R61 ;  /* 0x00000008b9b97223 */ /* 0x080fe2000001003d */
[----:B------:R-:W-:Y:S01]  /*9900*/  FMUL.FTZ R61, R9, R8 ;  /* 0x00000008093d7220 */ /* 0x000fe20000410000 */
[----:B------:R-:W-:Y:S01]  /*9910*/  FFMA.FTZ R8, R197, R2, R7 ;  /* 0x00000002c5087223 */ /* 0x000fe20000010007 */
[----:B------:R-:W-:-:S03]  /*9920*/  HADD2.F32 R9, -RZ, R190.H0_H0 ;  /* 0x200000beff097230 */ /* 0x000fc60000004100 */
        /* <DEDUP_REMOVED lines=11> */
[----:B------:R-:W-:-:S07]  /*99e0*/  FMUL.FTZ R63, R9, R8 ;  /* 0x00000008093f7220 */ /* 0x000fce0000410000 */
.L_x_20634:
[----:B------:R-:W-:-:S04]  /*99f0*/  ISETP.NE.U32.AND P5, PT, RZ, UR12, PT ;  /* 0x0000000cff007c0c */ /* 0x000fc8000bfa5070 */
        /* <DEDUP_REMOVED lines=12> */
.L_x_20632:
[----:B------:R-:W-:Y:S05]  /*9ac0*/  BSYNC.RECONVERGENT B2 ;  /* 0x0000000000027941 */ /* 0x000fea0003800200 */
.L_x_20631:
[----:B-----5:R-:W-:Y:S01]  /*9ad0*/  LOP3.LUT P5, RZ, R3, 0x1, RZ, 0xc0, !PT ;  /* 0x0000000103ff7812 */ /* 0x020fe200078ac0ff */
        /* <DEDUP_REMOVED lines=41> */
[----:B------:R-:W-:Y:S06]  /*9d70*/  BRA `(.L_x_20638) ;  /* 0x0000000000747947 */ /* 0x000fec0003800000 */
.L_x_20637:
        /* <DEDUP_REMOVED lines=29> */
.L_x_20638:
        /* <DEDUP_REMOVED lines=11> */
.L_x_20636:
[----:B------:R-:W-:Y:S05]  /*a000*/  BSYNC.RECONVERGENT B2 ;  /* 0x0000000000027941 */ /* 0x000fea0003800200 */
.L_x_20635:
        /* <DEDUP_REMOVED lines=43> */
.L_x_20641:
        /* <DEDUP_REMOVED lines=29> */
.L_x_20642:
        /* <DEDUP_REMOVED lines=11> */
.L_x_20640:
[----:B------:R-:W-:Y:S05]  /*a540*/  BSYNC.RECONVERGENT B2 ;  /* 0x0000000000027941 */ /* 0x000fea0003800200 */
.L_x_20639:
        /* <DEDUP_REMOVED lines=43> */
.L_x_20645:
        /* <DEDUP_REMOVED lines=29> */
.L_x_20646:
        /* <DEDUP_REMOVED lines=11> */
.L_x_20644:
[----:B------:R-:W-:Y:S05]  /*aa80*/  BSYNC.RECONVERGENT B2 ;  /* 0x0000000000027941 */ /* 0x000fea0003800200 */
.L_x_20643:
        /* <DEDUP_REMOVED lines=43> */
.L_x_20649:
        /* <DEDUP_REMOVED lines=29> */
.L_x_20650:
        /* <DEDUP_REMOVED lines=11> */
.L_x_20648:
[----:B------:R-:W-:Y:S05]  /*afc0*/  BSYNC.RECONVERGENT B2 ;  /* 0x0000000000027941 */ /* 0x000fea0003800200 */
.L_x_20647:
        /* <DEDUP_REMOVED lines=42> */
.L_x_20653:
        /* <DEDUP_REMOVED lines=29> */
.L_x_20654:
        /* <DEDUP_REMOVED lines=11> */
.L_x_20652:
[----:B------:R-:W-:Y:S05]  /*b4f0*/  BSYNC.RECONVERGENT B2 ;  /* 0x0000000000027941 */ /* 0x000fea0003800200 */
.L_x_20651:
        /* <DEDUP_REMOVED lines=41> */
.L_x_20657:
        /* <DEDUP_REMOVED lines=28> */
.L_x_20658:
        /* <DEDUP_REMOVED lines=11> */
.L_x_20656:
[----:B------:R-:W-:Y:S05]  /*ba00*/  BSYNC.RECONVERGENT B2 ;  /* 0x0000000000027941 */ /* 0x000fea0003800200 */
.L_x_20655:
        /* <DEDUP_REMOVED lines=41> */
.L_x_20661:
        /* <DEDUP_REMOVED lines=28> */
.L_x_20662:
        /* <DEDUP_REMOVED lines=11> */
.L_x_20660:
[----:B------:R-:W-:Y:S05]  /*bf10*/  BSYNC.RECONVERGENT B2 ;  /* 0x0000000000027941 */ /* 0x000fea0003800200 */
.L_x_20659:
        /* <DEDUP_REMOVED lines=41> */
.L_x_20665:
        /* <DEDUP_REMOVED lines=28> */
.L_x_20666:
        /* <DEDUP_REMOVED lines=11> */
.L_x_20664:
[----:B------:R-:W-:Y:S05]  /*c420*/  BSYNC.RECONVERGENT B2 ;  /* 0x0000000000027941 */ /* 0x000fea0003800200 */
.L_x_20663:
        /* <DEDUP_REMOVED lines=13> */
[----:B------:R-:W-:Y:S01]  /*c500*/  FFMA.FTZ R183, R5, R8, R179 ;  /* 0x0000000805b77223 */ /* 0x000fe200000100b3 */
[----:B------:R-:W-:-:S03]  /*c510*/  FFMA.FTZ R8, R199, R2, R7 ;  /* 0x00000002c7087223 */ /* 0x000fc60000010007 */
[----:B------:R-:W-:Y:S01]  /*c520*/  FMUL.FTZ R188, R183, R4 ;  /* 0x00000004b7bc7220 */ /* 0x000fe20000410000 */
[----:B------:R-:W-:-:S03]  /*c530*/  FADD.FTZ R8, R240, -R8 ;  /* 0x80000008f0087221 */ /* 0x000fc60000010000 */
[----:B-----5:R-:W-:Y:S01]  /*c540*/  FFMA.FTZ R187, R187, R188, R27 ;  /* 0x000000bcbbbb7223 */ /* 0x020fe2000001001b */
[----:B------:R-:W-:-:S04]  /*c550*/  FFMA.FTZ R180, R5, R8, R176 ;  /* 0x0000000805b47223 */ /* 0x000fc800000100b0 */
        /* <DEDUP_REMOVED lines=8> */
[C---:B------:R-:W-:Y:S01]  /*c5e0*/  FFMA.FTZ R181, R5.reuse, R9, R177 ;  /* 0x0000000905b57223 */ /* 0x040fe200000100b1 */
[----:B------:R-:W-:-:S03]  /*c5f0*/  FFMA.FTZ R182, R5, R2, R178 ;  /* 0x0000000205b67223 */ /* 0x000fc600000100b2 */
[-C--:B------:R-:W-:Y:S01]  /*c600*/  FMUL.FTZ R27, R181, R4.reuse ;  /* 0x00000004b51b7220 */ /* 0x080fe20000410000 */
[----:B------:R-:W-:-:S03]  /*c610*/  FMUL.FTZ R4, R182, R4 ;  /* 0x00000004b6047220 */ /* 0x000fc60000410000 */
[-C--:B------:R-:W-:Y:S01]  /*c620*/  FFMA.FTZ R9, R185, R27.reuse, R25 ;  /* 0x0000001bb9097223 */ /* 0x080fe20000010019 */
[----:B------:R-:W-:Y:S02]  /*c630*/  HADD2.F32 R25, -RZ, R191.H0_H0 ;  /* 0x200000bfff197230 */ /* 0x000fe40000004100 */
[-C--:B------:R-:W-:Y:S01]  /*c640*/  FFMA.FTZ R2, R186, R4.reuse, R26 ;  /* 0x00000004ba027223 */ /* 0x080fe2000001001a */
[----:B------:R-:W-:Y:S02]  /*c650*/  HADD2.F32 R26, -RZ, R190.H0_H0 ;  /* 0x200000beff1a7230 */ /* 0x000fe40000004100 */
[----:B------:R-:W-:Y:S01]  /*c660*/  FMUL.FTZ R25, R25, R27 ;  /* 0x0000001b19197220 */ /* 0x000fe20000410000 */
[----:B------:R-:W-:Y:S02]  /*c670*/  HADD2.F32 R27, -RZ, R189.H0_H0 ;  /* 0x200000bdff1b7230 */ /* 0x000fe40000004100 */
[----:B------:R-:W-:-:S03]  /*c680*/  FMUL.FTZ R26, R26, R4 ;  /* 0x000000041a1a7220 */ /* 0x000fc60000410000 */
[----:B------:R-:W-:Y:S01]  /*c690*/  FMUL.FTZ R27, R27, R188 ;  /* 0x000000bc1b1b7220 */ /* 0x000fe20000410000 */
[----:B------:R-:W-:Y:S06]  /*c6a0*/  BRA `(.L_x_20668) ;  /* 0x0000000000747947 */ /* 0x000fec0003800000 */
.L_x_20667:
[----:B------:R-:W-:-:S04]  /*c6b0*/  FFMA.FTZ R8, R20, R2, R7 ;  /* 0x0000000214087223 */ /* 0x000fc80000010007 */
[----:B------:R-:W-:-:S04]  /*c6c0*/  FADD.FTZ R8, R210, -R8 ;  /* 0x80000008d2087221 */ /* 0x000fc80000010000 */
[----:B------:R-:W-:-:S04]  /*c6d0*/  FFMA.FTZ R8, R5, R8, R179 ;  /* 0x0000000805087223 */ /* 0x000fc800000100b3 */
[----:B------:R-:W-:-:S04]  /*c6e0*/  FMUL.FTZ R188, R8, R4 ;  /* 0x0000000408bc7220 */ /* 0x000fc80000410000 */
[----:B-----5:R-:W-:Y:S02]  /*c6f0*/  FFMA.FTZ R187, R187, R188, R27 ;  /* 0x000000bcbbbb7223 */ /* 0x020fe4000001001b */
[----:B------:R-:W2:Y:S01]  /*c700*/  LDL.S16 R27, [R1+0x1e] ;  /* 0x00001e00011b7983 */ /* 0x000ea20000100600 */
[----:B------:R-:W-:-:S04]  /*c710*/  FFMA.FTZ R8, R199, R2, R7 ;  /* 0x00000002c7087223 */ /* 0x000fc80000010007 */
[----:B------:R-:W-:-:S04]  /*c720*/  FADD.FTZ R8, R240, -R8 ;  /* 0x80000008f0087221 */ /* 0x000fc80000010000 */
[----:B------:R-:W-:-:S04]  /*c730*/  FFMA.FTZ R8, R5, R8, R176 ;  /* 0x0000000805087223 */ /* 0x000fc800000100b0 */
        /* <DEDUP_REMOVED lines=9> */
[C---:B------:R-:W-:Y:S01]  /*c7d0*/  FFMA.FTZ R9, R5.reuse, R9, R177 ;  /* 0x0000000905097223 */ /* 0x040fe200000100b1 */
[----:B------:R-:W-:Y:S01]  /*c7e0*/  FFMA.FTZ R2, R5, R2, R178 ;  /* 0x0000000205027223 */ /* 0x000fe200000100b2 */
[----:B------:R-:W-:Y:S02]  /*c7f0*/  HADD2.F32 R5, -RZ, R189.H0_H0 ;  /* 0x200000bdff057230 */ /* 0x000fe40000004100 */
[-C--:B------:R-:W-:Y:S01]  /*c800*/  FMUL.FTZ R27, R9, R4.reuse ;  /* 0x00000004091b7220 */ /* 0x080fe20000410000 */
[----:B------:R-:W-:-:S03]  /*c810*/  FMUL.FTZ R4, R2, R4 ;  /* 0x0000000402047220 */ /* 0x000fc60000410000 */
[-C--:B------:R-:W-:Y:S01]  /*c820*/  FFMA.FTZ R9, R185, R27.reuse, R25 ;  /* 0x0000001bb9097223 */ /* 0x080fe20000010019 */
[----:B------:R-:W-:Y:S02]  /*c830*/  HADD2.F32 R25, -RZ, R191.H0_H0 ;  /* 0x200000bfff197230 */ /* 0x000fe40000004100 */
[-C--:B------:R-:W-:Y:S01]  /*c840*/  FFMA.FTZ R2, R186, R4.reuse, R26 ;  /* 0x00000004ba027223 */ /* 0x080fe2000001001a */
[----:B------:R-:W-:Y:S02]  /*c850*/  FMUL.FTZ R26, R7, R4 ;  /* 0x00000004071a7220 */ /* 0x000fe40000410000 */
[----:B------:R-:W-:Y:S01]  /*c860*/  FMUL.FTZ R25, R25, R27 ;  /* 0x0000001b19197220 */ /* 0x000fe20000410000 */
[----:B------:R-:W-:-:S07]  /*c870*/  FMUL.FTZ R27, R5, R188 ;  /* 0x000000bc051b7220 */ /* 0x000fce0000410000 */
.L_x_20668:
        /* <DEDUP_REMOVED lines=10> */
.L_x_20628:
[----:B------:R-:W-:Y:S05]  /*c920*/  BSYNC.RECONVERGENT B1 ;  /* 0x0000000000017941 */ /* 0x000fea0003800200 */
.L_x_20590:
[----:B------:R-:W2:Y:S01]  /*c930*/  LDL.LU R2, [R1+0x14] ;  /* 0x0000140001027983 */ /* 0x000ea20000300800 */
[----:B-----5:R-:W2:Y:S02]  /*c940*/  LDC.64 R4, c[0x0][0x380] ;  /* 0x0000e000ff047b82 */ /* 0x020ea40000000a00 */
[----:B--2---:R-:W-:-:S04]  /*c950*/  LEA R2, R4, R2, 0x2 ;  /* 0x0000000204027211 */ /* 0x004fc800078e10ff */
[----:B------:R-:W-:Y:S01]  /*c960*/  ISETP.GE.AND P0, PT, R2, R5, PT ;  /* 0x000000050200720c */ /* 0x000fe20003f06270 */
[----:B------:R0:W-:-:S12]  /*c970*/  STL [R1+0x14], R2 ;  /* 0x0000140201007387 */ /* 0x0001d80000100800 */
[----:B0-----:R-:W-:Y:S05]  /*c980*/  @!P0 BRA `(.L_x_20669) ;  /* 0xffffff4c00bc8947 */ /* 0x001fea000383ffff */
.L_x_20549:
[----:B------:R-:W-:Y:S05]  /*c990*/  BSYNC B0 ;  /* 0x0000000000007941 */ /* 0x000fea0003800000 */
.L_x_20548:
[----:B-----5:R-:W2:Y:S01]  /*c9a0*/  LDL.LU R4, [R1+0x7c] ;  /* 0x00007c0001047983 */ /* 0x020ea20000300800 */
[----:B------:R-:W-:-:S03]  /*c9b0*/  MOV R2, 0x400 ;  /* 0x0000040000027802 */ /* 0x000fc60000000f00 */
[----:B-1----:R-:W3:Y:S01]  /*c9c0*/  LDL.LU R185, [R1+0x78] ;  /* 0x0000780001b97983 */ /* 0x002ee20000300800 */
        /* <DEDUP_REMOVED lines=78> */
[----:B------:R-:W-:Y:S04]  /*ceb0*/  LDS R103, [R0+0x1400] ;  /* 0x0014000000677984 */ /* 0x000fe80000000800 */
[----:B------:R-:W2:Y:S04]  /*cec0*/  LDS R94, [R0+0x200] ;  /* 0x00020000005e7984 */ /* 0x000ea80000000800 */
        /* <DEDUP_REMOVED lines=62> */
[----:B------:R-:W-:Y:S01]  /*d2b0*/  LOP3.LUT R30, R184, 0x7f, RZ, 0x3c, !PT ;  /* 0x0000007fb81e7812 */ /* 0x000fe200078e3cff */
[----:B0-----:R-:W-:-:S03]  /*d2c0*/  IMAD R31, R31, UR14, RZ ;  /* 0x0000000e1f1f7c24 */ /* 0x001fc6000f8e02ff */
[----:B---3--:R-:W-:Y:S02]  /*d2d0*/  IADD3 R30, PT, PT, R30, R185, RZ ;  /* 0x000000b91e1e7210 */ /* 0x008fe40007ffe0ff */
[----:B------:R-:W-:Y:S02]  /*d2e0*/  IADD3 R61, P0, PT, R31, R184, RZ ;  /* 0x000000b81f3d7210 */ /* 0x000fe40007f1e0ff */
[----:B------:R-:W-:Y:S01]  /*d2f0*/  ISETP.GE.U32.AND P4, PT, R30, 0x80, PT ;  /* 0x000000801e00780c */ /* 0x000fe20003f86070 */
[----:B----4-:R-:W-:Y:S01]  /*d300*/  FADD.FTZ R84, RZ, R84 ;  /* 0x00000054ff547221 */ /* 0x010fe20000010000 */
[----:B------:R-:W-:Y:S01]  /*d310*/  FADD.FTZ R76, RZ, R76 ;  /* 0x0000004cff4c7221 */ /* 0x000fe20000010000 */
[----:B-1----:R-:W-:Y:S01]  /*d320*/  FADD.FTZ R92, RZ, R92 ;  /* 0x0000005cff5c7221 */ /* 0x002fe20000010000 */
[----:B--2---:R-:W-:Y:S01]  /*d330*/  FADD.FTZ R94, RZ, R94 ;  /* 0x0000005eff5e7221 */ /* 0x004fe20000010000 */
        /* <DEDUP_REMOVED lines=59> */
.L_x_20671:
[----:B------:R-:W-:Y:S05]  /*d6f0*/  BSYNC.RECONVERGENT B0 ;  /* 0x0000000000007941 */ /* 0x000fea0003800200 */
.L_x_20670:
        /* <DEDUP_REMOVED lines=17> */
.L_x_20673:
[----:B------:R-:W-:Y:S05]  /*d810*/  BSYNC.RECONVERGENT B0 ;  /* 0x0000000000007941 */ /* 0x000fea0003800200 */
.L_x_20672:
        /* <DEDUP_REMOVED lines=17> */
.L_x_20675:
[----:B------:R-:W-:Y:S05]  /*d930*/  BSYNC.RECONVERGENT B0 ;  /* 0x0000000000007941 */ /* 0x000fea0003800200 */
.L_x_20674:
        /* <DEDUP_REMOVED lines=18> */
[C---:B------:R-:W-:Y:S01]  /*da60*/  ISETP.GE.U32.AND P2, PT, R30.reuse, 0x300, PT ;  /* 0x000003001e00780c */ /* 0x040fe20003f46070 */
[----:B------:R-:W-:Y:S01]  /*da70*/  FADD.FTZ R74, RZ, R74 ;  /* 0x0000004aff4a7221 */ /* 0x000fe20000010000 */
[C---:B------:R-:W-:Y:S01]  /*da80*/  ISETP.GE.U32.AND P3, PT, R30.reuse, 0x380, PT ;  /* 0x000003801e00780c */ /* 0x040fe20003f66070 */
[----:B------:R-:W1:Y:S01]  /*da90*/  LDS R12, [R0+0x600] ;  /* 0x00060000000c7984 */ /* 0x000e620000000800 */
[C---:B------:R-:W-:Y:S01]  /*daa0*/  ISETP.GE.U32.AND P4, PT, R30.reuse, 0x400, PT ;  /* 0x000004001e00780c */ /* 0x040fe20003f86070 */
[----:B------:R-:W-:Y:S01]  /*dab0*/  FADD.FTZ R75, RZ, R75 ;  /* 0x0000004bff4b7221 */ /* 0x000fe20000010000 */
[C---:B------:R-:W-:Y:S01]  /*dac0*/  ISETP.GE.U32.AND P5, PT, R30.reuse, 0x480, PT ;  /* 0x000004801e00780c */ /* 0x040fe20003fa6070 */
[----:B------:R-:W2:Y:S01]  /*dad0*/  LDS R14, [R0+0x800] ;  /* 0x00080000000e7984 */ /* 0x000ea20000000800 */
[----:B------:R-:W-:Y:S01]  /*dae0*/  ISETP.GE.U32.AND P6, PT, R30, 0x500, PT ;  /* 0x000005001e00780c */ /* 0x000fe20003fc6070 */
[----:B------:R-:W-:Y:S01]  /*daf0*/  FADD.FTZ R96, RZ, R96 ;  /* 0x00000060ff607221 */ /* 0x000fe20000010000 */
[----:B------:R-:W-:Y:S01]  /*db00*/  FADD.FTZ R97, RZ, R97 ;  /* 0x00000061ff617221 */ /* 0x000fe20000010000 */
[----:B------:R-:W3:Y:S01]  /*db10*/  LDS R20, [R0+0xa00] ;  /* 0x000a000000147984 */ /* 0x000ee20000000800 */
[----:B------:R-:W-:Y:S01]  /*db20*/  FADD.FTZ R98, RZ, R98 ;  /* 0x00000062ff627221 */ /* 0x000fe20000010000 */
[----:B------:R-:W-:Y:S01]  /*db30*/  FADD.FTZ R99, RZ, R99 ;  /* 0x00000063ff637221 */ /* 0x000fe20000010000 */
[----:B------:R-:W-:Y:S01]  /*db40*/  FADD.FTZ R100, RZ, R100 ;  /* 0x00000064ff647221 */ /* 0x000fe20000010000 */
[----:B------:R-:W4:Y:S01]  /*db50*/  LDS R22, [R0+0xc00] ;  /* 0x000c000000167984 */ /* 0x000f220000000800 */
        /* <DEDUP_REMOVED lines=25> */
[----:B------:R-:W-:Y:S01]  /*dcf0*/  FADD.FTZ R15, R100, R15 ;  /* 0x0000000f640f7221 */ /* 0x000fe20000010000 */
[----:B------:R-:W-:Y:S01]  /*dd00*/  FADD.FTZ R108, R108, R11 ;  /* 0x0000000b6c6c7221 */ /* 0x000fe20000010000 */
[----:B------:R-:W0:Y:S01]  /*dd10*/  LDS R33, [R0+0x2000] ;  /* 0x0020000000217984 */ /* 0x000e220000000800 */
[----:B-1----:R-:W-:Y:S01]  /*dd20*/  FADD.FTZ R12, RZ, R12 ;  /* 0x0000000cff0c7221 */ /* 0x002fe20000010000 */
[----:B------:R-:W-:Y:S01]  /*dd30*/  FADD.FTZ R109, R109, R10 ;  /* 0x0000000a6d6d7221 */ /* 0x000fe20000010000 */
[----:B------:R-:W-:Y:S01]  /*dd40*/  BSSY.RECONVERGENT B0, `(.L_x_20676) ;  /* 0x0000046000007945 */ /* 0x000fe20003800200 */
        /* <DEDUP_REMOVED lines=14> */
[----:B------:R-:W-:Y:S01]  /*de30*/  FADD.FTZ R105, R105, R6 ;  /* 0x0000000669697221 */ /* 0x000fe20000010000 */
[----:B------:R-:W-:Y:S01]  /*de40*/  FADD.FTZ R15, R15, R4 ;  /* 0x000000040f0f7221 */ /* 0x000fe20000010000 */
[----:B------:R-:W5:Y:S01]  /*de50*/  LDS R39, [R0+0x3000] ;  /* 0x0030000000277984 */ /* 0x000f620000000800 */
[----:B------:R-:W-:Y:S01]  /*de60*/  FADD.FTZ R25, RZ, R25 ;  /* 0x00000019ff197221 */ /* 0x000fe20000010000 */
[----:B------:R-:W-:Y:S01]  /*de70*/  FADD.FTZ R23, R108, R3 ;  /* 0x000000036c177221 */ /* 0x000fe20000010000 */
[----:B------:R-:W-:Y:S01]  /*de80*/  FADD.FTZ R109, R109, R2 ;  /* 0x000000026d6d7221 */ /* 0x000fe20000010000 */
        /* <DEDUP_REMOVED lines=49> */
.L_x_20677:
[----:B------:R-:W-:Y:S05]  /*e1a0*/  BSYNC.RECONVERGENT B0 ;  /* 0x0000000000007941 */ /* 0x000fea0003800200 */
.L_x_20676:
        /* <DEDUP_REMOVED lines=17> */
.L_x_20679:
[----:B------:R-:W-:Y:S05]  /*e2c0*/  BSYNC.RECONVERGENT B0 ;  /* 0x0000000000007941 */ /* 0x000fea0003800200 */
.L_x_20678:
        /* <DEDUP_REMOVED lines=17> */
.L_x_20681:
[----:B------:R-:W-:Y:S05]  /*e3e0*/  BSYNC.RECONVERGENT B0 ;  /* 0x0000000000007941 */ /* 0x000fea0003800200 */
.L_x_20680:
        /* <DEDUP_REMOVED lines=17> */
.L_x_20683:
[----:B------:R-:W-:Y:S05]  /*e500*/  BSYNC.RECONVERGENT B0 ;  /* 0x0000000000007941 */ /* 0x000fea0003800200 */
.L_x_20682:
        /* <DEDUP_REMOVED lines=17> */
.L_x_20685:
[----:B------:R-:W-:Y:S05]  /*e620*/  BSYNC.RECONVERGENT B0 ;  /* 0x0000000000007941 */ /* 0x000fea0003800200 */
.L_x_20684:
        /* <DEDUP_REMOVED lines=17> */
.L_x_20687:
[----:B------:R-:W-:Y:S05]  /*e740*/  BSYNC.RECONVERGENT B0 ;  /* 0x0000000000007941 */ /* 0x000fea0003800200 */
.L_x_20686:
        /* <DEDUP_REMOVED lines=11> */
.L_x_20589:
[----:B------:R-:W-:Y:S01]  /*e800*/  HFMA2 R184, -RZ, RZ, 0, 5.9604644775390625e-08 ;  /* 0x00000001ffb87431 */ /* 0x000fe200000001ff */
[----:B------:R-:W-:Y:S01]  /*e810*/  BSSY B1, `(.L_x_20688) ;  /* 0x0000006000017945 */ /* 0x000fe20003800000 */
[----:B------:R-:W-:Y:S02]  /*e820*/  MOV R9, 0x1f ;  /* 0x0000001f00097802 */ /* 0x000fe40000000f00 */
[----:B------:R-:W-:-:S07]  /*e830*/  MOV R2, 0xffffffff ;  /* 0xffffffff00027802 */ /* 0x000fce0000000f00 */
[----:B-----5:R-:W-:Y:S05]  /*e840*/  WARPSYNC.COLLECTIVE R2, `(.L_x_20689) ;  /* 0x0000000002087348 */ /* 0x020fea0003c00000 */
[----:B------:R0:W1:Y:S02]  /*e850*/  SHFL.BFLY P6, R186, R7, R184, R9 ;  /* 0x0c0000b807ba7389 */ /* 0x00006400000c0009 */
[----:B01---5:R-:W-:Y:S05]  /*e860*/  ENDCOLLECTIVE ;  /* 0x000000000000791b */ /* 0x023fea0003800000 */
.L_x_20689:
[----:B------:R-:W-:Y:S05]  /*e870*/  BSYNC B1 ;  /* 0x0000000000017941 */ /* 0x000fea0003800000 */
.L_x_20688:
        /* <DEDUP_REMOVED lines=9> */
.L_x_20690:
[----:B------:R-:W-:Y:S01]  /*e910*/  MOV R7, R185 ;  /* 0x000000b900077202 */ /* 0x000fe20000000f00 */
[----:B------:R-:W-:Y:S02]  /*e920*/  HFMA2 R184, -RZ, RZ, 0, 1.1920928955078125e-07 ;  /* 0x00000002ffb87431 */ /* 0x000fe400000001ff */
[----:B------:R-:W-:-:S07]  /*e930*/  FADD.FTZ R8, R186, R8 ;  /* 0x00000008ba087221 */ /* 0x000fce0000010000 */
[----:B------:R-:W-:Y:S05]  /*e940*/  WARPSYNC.COLLECTIVE R2, `(.L_x_20691) ;  /* 0x0000000002087348 */ /* 0x000fea0003c00000 */
[----:B------:R0:W1:Y:S02]  /*e950*/  SHFL.BFLY P6, R186, R7, R184, R9 ;  /* 0x0c0000b807ba7389 */ /* 0x00006400000c0009 */
[----:B01----:R-:W-:Y:S05]  /*e960*/  ENDCOLLECTIVE ;  /* 0x000000000000791b */ /* 0x003fea0003800000 */
.L_x_20691:
[----:B------:R-:W-:Y:S01]  /*e970*/  MOV R7, R8 ;  /* 0x0000000800077202 */ /* 0x000fe20000000f00 */
[----:B------:R-:W-:-:S07]  /*e980*/  FADD.FTZ R185, R185, R186 ;  /* 0x000000bab9b97221 */ /* 0x000fce0000010000 */
[----:B------:R-:W-:Y:S05]  /*e990*/  WARPSYNC.COLLECTIVE R2, `(.L_x_20692) ;  /* 0x0000000002087348 */ /* 0x000fea0003c00000 */
[----:B------:R0:W1:Y:S02]  /*e9a0*/  SHFL.BFLY P6, R186, R7, R184, R9 ;  /* 0x0c0000b807ba7389 */ /* 0x00006400000c0009 */
[----:B01----:R-:W-:Y:S05]  /*e9b0*/  ENDCOLLECTIVE ;  /* 0x000000000000791b */ /* 0x003fea0003800000 */
.L_x_20692:
[----:B------:R-:W-:Y:S01]  /*e9c0*/  MOV R7, R185 ;  /* 0x000000b900077202 */ /* 0x000fe20000000f00 */
[----:B------:R-:W-:Y:S02]  /*e9d0*/  HFMA2 R184, -RZ, RZ, 0, 2.384185791015625e-07 ;  /* 0x00000004ffb87431 */ /* 0x000fe400000001ff */
[----:B------:R-:W-:-:S07]  /*e9e0*/  FADD.FTZ R8, R8, R186 ;  /* 0x000000ba08087221 */ /* 0x000fce0000010000 */
[----:B------:R-:W-:Y:S05]  /*e9f0*/  WARPSYNC.COLLECTIVE R2, `(.L_x_20693) ;  /* 0x0000000002087348 */ /* 0x000fea0003c00000 */
[----:B------:R0:W1:Y:S02]  /*ea00*/  SHFL.BFLY P6, R186, R7, R184, R9 ;  /* 0x0c0000b807ba7389 */ /* 0x00006400000c0009 */
[----:B01----:R-:W-:Y:S05]  /*ea10*/  ENDCOLLECTIVE ;  /* 0x000000000000791b */ /* 0x003fea0003800000 */
.L_x_20693:
[----:B------:R-:W-:Y:S01]  /*ea20*/  MOV R7, R8 ;  /* 0x0000000800077202 */ /* 0x000fe20000000f00 */
[----:B------:R-:W-:-:S07]  /*ea30*/  FADD.FTZ R185, R185, R186 ;  /* 0x000000bab9b97221 */ /* 0x000fce0000010000 */
[----:B------:R-:W-:Y:S05]  /*ea40*/  WARPSYNC.COLLECTIVE R2, `(.L_x_20694) ;  /* 0x0000000002087348 */ /* 0x000fea0003c00000 */
[----:B------:R0:W1:Y:S02]  /*ea50*/  SHFL.BFLY P6, R186, R7, R184, R9 ;  /* 0x0c0000b807ba7389 */ /* 0x00006400000c0009 */
[----:B01----:R-:W-:Y:S05]  /*ea60*/  ENDCOLLECTIVE ;  /* 0x000000000000791b */ /* 0x003fea0003800000 */
.L_x_20694:
[----:B------:R-:W-:Y:S01]  /*ea70*/  MOV R7, R185 ;  /* 0x000000b900077202 */ /* 0x000fe20000000f00 */
[----:B------:R-:W-:Y:S02]  /*ea80*/  HFMA2 R184, -RZ, RZ, 0, 4.76837158203125e-07 ;  /* 0x00000008ffb87431 */ /* 0x000fe400000001ff */
[----:B------:R-:W-:-:S07]  /*ea90*/  FADD.FTZ R8, R8, R186 ;  /* 0x000000ba08087221 */ /* 0x000fce0000010000 */
[----:B------:R-:W-:Y:S05]  /*eaa0*/  WARPSYNC.COLLECTIVE R2, `(.L_x_20695) ;  /* 0x0000000002087348 */ /* 0x000fea0003c00000 */
[----:B------:R0:W1:Y:S02]  /*eab0*/  SHFL.BFLY P6, R186, R7, R184, R9 ;  /* 0x0c0000b807ba7389 */ /* 0x00006400000c0009 */
[----:B01----:R-:W-:Y:S05]  /*eac0*/  ENDCOLLECTIVE ;  /* 0x000000000000791b */ /* 0x003fea0003800000 */
.L_x_20695:
[----:B------:R-:W-:Y:S01]  /*ead0*/  MOV R7, R8 ;  /* 0x0000000800077202 */ /* 0x000fe20000000f00 */
[----:B------:R-:W-:-:S07]  /*eae0*/  FADD.FTZ R185, R185, R186 ;  /* 0x000000bab9b97221 */ /* 0x000fce0000010000 */
[----:B------:R-:W-:Y:S05]  /*eaf0*/  WARPSYNC.COLLECTIVE R2, `(.L_x_20696) ;  /* 0x0000000002087348 */ /* 0x000fea0003c00000 */
[----:B------:R0:W1:Y:S02]  /*eb00*/  SHFL.BFLY P6, R186, R7, R184, R9 ;  /* 0x0c0000b807ba7389 */ /* 0x00006400000c0009 */
[----:B01----:R-:W-:Y:S05]  /*eb10*/  ENDCOLLECTIVE ;  /* 0x000000000000791b */ /* 0x003fea0003800000 */
.L_x_20696:
[----:B------:R-:W-:Y:S01]  /*eb20*/  MOV R7, R185 ;  /* 0x000000b900077202 */ /* 0x000fe20000000f00 */
[----:B------:R-:W-:Y:S02]  /*eb30*/  HFMA2 R184, -RZ, RZ, 0, 9.5367431640625e-07 ;  /* 0x00000010ffb87431 */ /* 0x000fe400000001ff */
[----:B------:R-:W-:-:S07]  /*eb40*/  FADD.FTZ R8, R8, R186 ;  /* 0x000000ba08087221 */ /* 0x000fce0000010000 */
[----:B------:R-:W-:Y:S05]  /*eb50*/  WARPSYNC.COLLECTIVE R2, `(.L_x_20697) ;  /* 0x0000000002087348 */ /* 0x000fea0003c00000 */
[----:B------:R0:W1:Y:S02]  /*eb60*/  SHFL.BFLY P6, R186, R7, R184, R9 ;  /* 0x0c0000b807ba7389 */ /* 0x00006400000c0009 */
[----:B01----:R-:W-:Y:S05]  /*eb70*/  ENDCOLLECTIVE ;  /* 0x000000000000791b */ /* 0x003fea0003800000 */
.L_x_20697:
[----:B------:R-:W-:Y:S02]  /*eb80*/  MOV R7, R8 ;  /* 0x0000000800077202 */ /* 0x000fe40000000f00 */
[----:B------:R-:W-:-:S07]  /*eb90*/  MOV R187, R186 ;  /* 0x000000ba00bb7202 */ /* 0x000fce0000000f00 */
[----:B------:R-:W-:Y:S05]  /*eba0*/  WARPSYNC.COLLECTIVE R2, `(.L_x_20698) ;  /* 0x0000000002087348 */ /* 0x000fea0003c00000 */
[----:B------:R0:W1:Y:S02]  /*ebb0*/  SHFL.BFLY P6, R186, R7, R184, R9 ;  /* 0x0c0000b807ba7389 */ /* 0x00006400000c0009 */
[----:B01----:R-:W-:Y:S05]  /*ebc0*/  ENDCOLLECTIVE ;  /* 0x000000000000791b */ /* 0x003fea0003800000 */
.L_x_20698:
[----:B------:R-:W-:Y:S01]  /*ebd0*/  MOV R2, R186 ;  /* 0x000000ba00027202 */ /* 0x000fe20000000f00 */
[----:B------:R-:W-:Y:S06]  /*ebe0*/  BRA `(.L_x_20699) ;  /* 0xffffff7400307947 */ /* 0x000fec000383ffff */
.L_x_20700:
        /* <DEDUP_REMOVED lines=9> */
.L_x_25516:


//--------------------- .text._ZN10layer_norm13ln_bwd_kernelINS_13Kernel_traitsI6__halfffffjLj1280ELj1ELj4ELj1ELj16ENS_18Kernel_traits_baseILj1280ES2_ffffjLj128EEEEELb0ELb1ELb0ELb1EEEvNS_9BwdParamsE --------------------------
	.section	.text._ZN10layer_norm13ln_bwd_kernelINS_13Kernel_traitsI6__halfffffjLj1280ELj1ELj4ELj1ELj16ENS_18Kernel_traits_baseILj1280ES2_ffffjLj128EEEEELb0ELb1ELb0ELb1EEEvNS_9BwdParamsE,"ax",@progbits
	.align	128
        .global         _ZN10layer_norm13ln_bwd_kernelINS_13Kernel_traitsI6__halfffffjLj1280ELj1ELj4ELj1ELj16ENS_18Kernel_traits_baseILj1280ES2_ffffjLj128EEEEELb0ELb1ELb0ELb1EEEvNS_9BwdParamsE
        .type           _ZN10layer_norm13ln_bwd_kernelINS_13Kernel_traitsI6__halfffffjLj1280ELj1ELj4ELj1ELj16ENS_18Kernel_traits_baseILj1280ES2_ffffjLj128EEEEELb0ELb1ELb0ELb1EEEvNS_9BwdParamsE,@function
        .size           _ZN10layer_norm13ln_bwd_kernelINS_13Kernel_traitsI6__halfffffjLj1280ELj1ELj4ELj1ELj16ENS_18Kernel_traits_baseILj1280ES2_ffffjLj128EEEEELb0ELb1ELb0ELb1EEEvNS_9BwdParamsE,(.L_x_25517 - _ZN10layer_norm13ln_bwd_kernelINS_13Kernel_traitsI6__halfffffjLj1280ELj1ELj4ELj1ELj16ENS_18Kernel_traits_baseILj1280ES2_ffffjLj128EEEEELb0ELb1ELb0ELb1EEEvNS_9BwdParamsE)
        .other          _ZN10layer_norm13ln_bwd_kernelINS_13Kernel_traitsI6__halfffffjLj1280ELj1ELj4ELj1ELj16ENS_18Kernel_traits_baseILj1280ES2_ffffjLj128EEEEELb0ELb1ELb0ELb1EEEvNS_9BwdParamsE,@"STO_CUDA_ENTRY STV_DEFAULT"
_ZN10layer_norm13ln_bwd_kernelINS_13Kernel_traitsI6__halfffffjLj1280ELj1ELj4ELj1ELj16ENS_18Kernel_traits_baseILj1280ES2_ffffjLj128EEEEELb0ELb1ELb0ELb1EEEvNS_9BwdParamsE:
.text._ZN10layer_norm13ln_bwd_kernelINS_13Kernel_traitsI6__halfffffjLj1280ELj1ELj4ELj1ELj16ENS_18Kernel_traits_baseILj1280ES2_ffffjLj128EEEEELb0ELb1ELb0ELb1EEEvNS_9BwdParamsE:
        /* <DEDUP_REMOVED lines=83> */
[----:B------:R-:W3:Y:S01]  /*0530*/  LDG.E.64 R8, desc[UR6][R2.64+0x900] ;  /* 0x0009000602087981 */ /* 0x000ee2000c1e1b00 */
[----:B--2---:R-:W-:-:S03]  /*0540*/  IMAD.WIDE.U32 R4, R124, 0x8, R4 ;  /* 0x000000087c047825 */ /* 0x004fc600078e0004 */
[----:B------:R-:W2:Y:S04]  /*0550*/  LDG.E.64 R152, desc[UR6][R2.64+0x800] ;  /* 0x0008000602987981 */ /* 0x000ea8000c1e1b00 */
[----:B------:R-:W4:Y:S04]  /*0560*/  LDG.E.64 R150, desc[UR6][R4.64+0x900] ;  /* 0x0009000604967981 */ /* 0x000f28000c1e1b00 */
        /* <DEDUP_REMOVED lines=8> */
[----:B------:R0:W4:Y:S04]  /*05f0*/  LDG.E.64 R48, desc[UR6][R4.64] ;  /* 0x0000000604307981 */ /* 0x000128000c1e1b00 */
[----:B------:R-:W5:Y:S04]  /*0600*/  LDG.E.64 R46, desc[UR6][R2.64+0x700] ;  /* 0x00070006022e7981 */ /* 0x000f68000c1e1b00 */
[----:B------:R-:W5:Y:S04]  /*0610*/  LDG.E.64 R44, desc[UR6][R2.64+0x600] ;  /* 0x00060006022c7981 */ /* 0x000f68000c1e1b00 */
[----:B------:R-:W5:Y:S04]  /*0620*/  LDG.E.64 R42, desc[UR6][R2.64+0x500] ;  /* 0x00050006022a7981 */ /* 0x000f68000c1e1b00 */
[----:B------:R-:W5:Y:S04]  /*0630*/  LDG.E.64 R40, desc[UR6][R2.64+0x400] ;  /* 0x0004000602287981 */ /* 0x000f68000c1e1b00 */
[----:B------:R-:W5:Y:S04]  /*0640*/  LDG.E.64 R38, desc[UR6][R2.64+0x300] ;  /* 0x0003000602267981 */ /* 0x000f68000c1e1b00 */
[----:B------:R-:W5:Y:S04]  /*0650*/  LDG.E.64 R36, desc[UR6][R2.64+0x200] ;  /* 0x0002000602247981 */ /* 0x000f68000c1e1b00 */
[----:B------:R-:W5:Y:S04]  /*0660*/  LDG.E.64 R34, desc[UR6][R2.64+0x100] ;  /* 0x0001000602227981 */ /* 0x000f68000c1e1b00 */
[----:B------:R4:W5:Y:S01]  /*0670*/  LDG.E.64 R32, desc[UR6][R2.64] ;  /* 0x0000000602207981 */ /* 0x000962000c1e1b00 */
[----:B-1----:R-:W-:Y:S01]  /*0680*/  ISETP.NE.U32.AND P0, PT, RZ, UR4, PT ;  /* 0x00000004ff007c0c */ /* 0x002fe2000bf05070 */
[----:B------:R-:W-:Y:S03]  /*0690*/  BSSY B1, `(.L_x_20703) ;  /* 0x0000acf000017945 */ /* 0x000fe60003800000 */
[----:B------:R-:W-:-:S02]  /*06a0*/  ISETP.NE.AND.EX P0, PT, RZ, UR5, PT, P0 ;  /* 0x00000005ff007c0c */ /* 0x000fc4000bf05300 */
[----:B---3--:R-:W-:Y:S02]  /*06b0*/  MOV R6, R8 ;  /* 0x0000000800067202 */ /* 0x008fe40000000f00 */
[----:B------:R-:W-:Y:S02]  /*06c0*/  MOV R7, R9 ;  /* 0x0000000900077202 */ /* 0x000fe40000000f00 */
[----:B--2---:R-:W-:Y:S02]  /*06d0*/  SHF.R.U32.HI R0, RZ, 0x10, R153 ;  /* 0x00000010ff007819 */ /* 0x004fe40000011699 */
[--C-:B------:R-:W-:Y:S02]  /*06e0*/  SHF.R.U64 R6, R6, 0x10, R7.reuse ;  /* 0x0000001006067819 */ /* 0x100fe40000001207 */
[----:B0-----:R-:W-:Y:S01]  /*06f0*/  SHF.R.U32.HI R4, RZ, 0x10, R7 ;  /* 0x00000010ff047819 */ /* 0x001fe20000011607 */
[----:B------:R-:W-:Y:S01]  /*0700*/  STL.64 [R1+0x28], R8 ;  /* 0x0000280801007387 */ /* 0x000fe20000100a00 */
[----:B----4-:R-:W-:-:S03]  /*0710*/  SHF.R.U64 R5, R150, 0x10, R151 ;  /* 0x0000001096057819 */ /* 0x010fc60000001297 */
[----:B------:R0:W-:Y:S04]  /*0720*/  STL.S16 [R1+0x188], R0 ;  /* 0x0001880001007387 */ /* 0x0001e80000100600 */
[----:B------:R-:W-:Y:S04]  /*0730*/  STL.S16 [R1+0x186], R6 ;  /* 0x0001860601007387 */ /* 0x000fe80000100600 */
[----:B------:R1:W-:Y:S01]  /*0740*/  STL.S16 [R1+0x184], R4 ;  /* 0x0001840401007387 */ /* 0x0003e20000100600 */
[----:B------:R-:W-:-:S03]  /*0750*/  SHF.R.U32.HI R2, RZ, 0x10, R149 ;  /* 0x00000010ff027819 */ /* 0x000fc60000011695 */
[----:B------:R2:W-:Y:S01]  /*0760*/  STL.S16 [R1+0x26], R5 ;  /* 0x0000260501007387 */ /* 0x0005e20000100600 */
[----:B0-----:R-:W-:Y:S02]  /*0770*/  SHF.R.U64 R0, R146, 0x10, R147 ;  /* 0x0000001092007819 */ /* 0x001fe40000001293 */
[----:B-1----:R-:W-:Y:S02]  /*0780*/  SHF.R.U64 R4, R148, 0x10, R149 ;  /* 0x0000001094047819 */ /* 0x002fe40000001295 */
[----:B--2---:R-:W-:-:S05]  /*0790*/  SHF.R.U32.HI R5, RZ, 0x10, R151 ;  /* 0x00000010ff057819 */ /* 0x004fca0000011697 */
[----:B------:R-:W-:Y:S01]  /*07a0*/  STL.S16 [R1+0x24], R5 ;  /* 0x0000240501007387 */ /* 0x000fe20000100600 */
[----:B------:R-:W-:-:S03]  /*07b0*/  SHF.R.U32.HI R3, RZ, 0x10, R145 ;  /* 0x00000010ff037819 */ /* 0x000fc60000011691 */
[----:B------:R0:W-:Y:S04]  /*07c0*/  STL.S16 [R1+0x32], R4 ;  /* 0x0000320401007387 */ /* 0x0001e80000100600 */
[----:B------:R1:W-:Y:S04]  /*07d0*/  STL.S16 [R1+0x30], R2 ;  /* 0x0000300201007387 */ /* 0x0003e80000100600 */
[----:B------:R2:W-:Y:S01]  /*07e0*/  STL.S16 [R1+0x36], R0 ;  /* 0x0000360001007387 */ /* 0x0005e20000100600 */
[----:B0-----:R-:W-:Y:S02]  /*07f0*/  SHF.R.U32.HI R4, RZ, 0x10, R147 ;  /* 0x00000010ff047819 */ /* 0x001fe40000011693 */
[----:B-1----:R-:W-:-:S03]  /*0800*/  SHF.R.U64 R2, R144, 0x10, R145 ;  /* 0x0000001090027819 */ /* 0x002fc60000001291 */
[----:B------:R0:W-:Y:S01]  /*0810*/  STL.S16 [R1+0x34], R4 ;  /* 0x0000340401007387 */ /* 0x0001e20000100600 */
[----:B--2---:R-:W-:-:S03]  /*0820*/  SHF.R.U64 R0, R142, 0x10, R143 ;  /* 0x000000108e007819 */ /* 0x004fc6000000128f */
[----:B------:R1:W-:Y:S04]  /*0830*/  STL.S16 [R1+0x3a], R2 ;  /* 0x00003a0201007387 */ /* 0x0003e80000100600 */
[----:B------:R2:W-:Y:S01]  /*0840*/  STL.S16 [R1+0x38], R3 ;  /* 0x0000380301007387 */ /* 0x0005e20000100600 */
[----:B0-----:R-:W-:-:S03]  /*0850*/  SHF.R.U32.HI R4, RZ, 0x10, R143 ;  /* 0x00000010ff047819 */ /* 0x001fc6000001168f */
[----:B------:R0:W-:Y:S01]  /*0860*/  STL.S16 [R1+0x3e], R0 ;  /* 0x00003e0001007387 */ /* 0x0001e20000100600 */
[--C-:B-1----:R-:W-:Y:S02]  /*0870*/  SHF.R.U64 R2, R140, 0x10, R141.reuse ;  /* 0x000000108c027819 */ /* 0x102fe4000000128d */
[----:B--2---:R-:W-:Y:S01]  /*0880*/  SHF.R.U32.HI R3, RZ, 0x10, R141 ;  /* 0x00000010ff037819 */ /* 0x004fe2000001168d */
[----:B------:R1:W-:Y:S01]  /*0890*/  STL.S16 [R1+0x3c], R4 ;  /* 0x00003c0401007387 */ /* 0x0003e20000100600 */
[----:B0-----:R-:W-:-:S03]  /*08a0*/  SHF.R.U64 R0, R138, 0x10, R139 ;  /* 0x000000108a007819 */ /* 0x001fc6000000128b */
[----:B------:R0:W-:Y:S04]  /*08b0*/  STL.S16 [R1+0x42], R2 ;  /* 0x0000420201007387 */ /* 0x0001e80000100600 */
[----:B------:R2:W-:Y:S01]  /*08c0*/  STL.S16 [R1+0x40], R3 ;  /* 0x0000400301007387 */ /* 0x0005e20000100600 */
[----:B-1----:R-:W-:-:S03]  /*08d0*/  SHF.R.U32.HI R4, RZ, 0x10, R139 ;  /* 0x00000010ff047819 */ /* 0x002fc6000001168b */
[----:B------:R1:W-:Y:S01]  /*08e0*/  STL.S16 [R1+0x46], R0 ;  /* 0x0000460001007387 */ /* 0x0003e20000100600 */
[--C-:B0-----:R-:W-:Y:S02]  /*08f0*/  SHF.R.U64 R2, R136, 0x10, R137.reuse ;  /* 0x0000001088027819 */ /* 0x101fe40000001289 */
[----:B--2---:R-:W-:Y:S01]  /*0900*/  SHF.R.U32.HI R3, RZ, 0x10, R137 ;  /* 0x00000010ff037819 */ /* 0x004fe20000011689 */
[----:B------:R-:W-:Y:S01]  /*0910*/  STL.S16 [R1+0x44], R4 ;  /* 0x0000440401007387 */ /* 0x000fe20000100600 */
[----:B-1----:R-:W-:-:S03]  /*0920*/  SHF.R.U64 R0, R50, 0x10, R51 ;  /* 0x0000001032007819 */ /* 0x002fc60000001233 */
[----:B------:R0:W-:Y:S04]  /*0930*/  STL.S16 [R1+0x4a], R2 ;  /* 0x00004a0201007387 */ /* 0x0001e80000100600 */
[----:B------:R1:W-:Y:S04]  /*0940*/  STL.S16 [R1+0x48], R3 ;  /* 0x0000480301007387 */ /* 0x0003e80000100600 */
[----:B------:R2:W-:Y:S01]  /*0950*/  STL.S16 [R1+0x4e], R0 ;  /* 0x00004e0001007387 */ /* 0x0005e20000100600 */
[----:B0-----:R-:W-:Y:S02]  /*0960*/  SHF.R.U32.HI R2, RZ, 0x10, R49 ;  /* 0x00000010ff027819 */ /* 0x001fe40000011631 */
[----:B-1----:R-:W-:-:S02]  /*0970*/  SHF.R.U32.HI R3, RZ, 0x10, R51 ;  /* 0x00000010ff037819 */ /* 0x002fc40000011633 */
[----:B--2---:R-:W-:-:S03]  /*0980*/  SHF.R.U64 R0, R48, 0x10, R49 ;  /* 0x0000001030007819 */ /* 0x004fc60000001231 */
[----:B------:R0:W-:Y:S04]  /*0990*/  STL.S16 [R1+0x4c], R3 ;  /* 0x00004c0301007387 */ /* 0x0001e80000100600 */
[----:B------:R0:W-:Y:S04]  /*09a0*/  STL.S16 [R1+0x52], R0 ;  /* 0x0000520001007387 */ /* 0x0001e80000100600 */
        /* <DEDUP_REMOVED lines=121> */
.L_x_20749:
[----:B-1----:R-:W1:Y:S08]  /*1140*/  LDC.64 R4, c[0x0][0x3c0] ;  /* 0x0000f000ff047b82 */ /* 0x002e700000000a00 */
[----:B------:R-:W2:Y:S08]  /*1150*/  LDC.64 R6, c[0x0][0x3c8] ;  /* 0x0000f200ff067b82 */ /* 0x000eb00000000a00 */
[----:B0-----:R-:W0:Y:S01]  /*1160*/  @P0 LDC.64 R2, c[0x0][0x3e0] ;  /* 0x0000f800ff020b82 */ /* 0x001e220000000a00 */
[----:B-1----:R-:W-:-:S05]  /*1170*/  IMAD.WIDE R4, R179, 0x4, R4 ;  /* 0x00000004b3047825 */ /* 0x002fca00078e0204 */
[----:B------:R2:W3:Y:S01]  /*1180*/  LDG.E R8, desc[UR6][R4.64] ;  /* 0x0000000604087981 */ /* 0x0004e2000c1e1900 */
[----:B------:R-:W-:Y:S02]  /*1190*/  HFMA2 R30, -RZ, RZ, 1.875, 0 ;  /* 0x3f800000ff1e7431 */ /* 0x000fe400000001ff */
[C---:B--2---:R-:W-:Y:S01]  /*11a0*/  IMAD.WIDE R4, R179.reuse, 0x4, R6 ;  /* 0x00000004b3047825 */ /* 0x044fe200078e0206 */
[----:B------:R-:W1:Y:S03]  /*11b0*/  S2R R9, SR_TID.X ;  /* 0x0000000000097919 */ /* 0x000e660000002100 */
[C---:B0-----:R-:W-:Y:S01]  /*11c0*/  @P0 IMAD.WIDE R2, R179.reuse, 0x4, R2 ;  /* 0x00000004b3020825 */ /* 0x041fe200078e0202 */
[----:B-----5:R-:W5:Y:S04]  /*11d0*/  LDG.E R31, desc[UR6][R4.64] ;  /* 0x00000006041f7981 */ /* 0x020f68000c1e1900 */
[----:B------:R1:W5:Y:S01]  /*11e0*/  @P0 LDG.E R30, desc[UR6][R2.64] ;  /* 0x00000006021e0981 */ /* 0x000362000c1e1900 */
[----:B------:R-:W-:Y:S01]  /*11f0*/  ISETP.NE.U32.AND P1, PT, RZ, UR10, PT ;  /* 0x0000000aff007c0c */ /* 0x000fe2000bf25070 */
[----:B------:R-:W-:-:S03]  /*1200*/  IMAD R0, R179, UR9, RZ ;  /* 0x00000009b3007c24 */ /* 0x000fc6000f8e02ff */
[----:B------:R-:W-:Y:S02]  /*1210*/  ISETP.NE.AND.EX P1, PT, RZ, UR11, PT, P1 ;  /* 0x0000000bff007c0c */ /* 0x000fe4000bf25310 */
[----:B------:R-:W-:Y:S02]  /*1220*/  SHF.R.S32.HI R7, RZ, 0x1f, R0 ;  /* 0x0000001fff077819 */ /* 0x000fe40000011400 */
[----:B-1----:R-:W-:-:S05]  /*1230*/  LOP3.LUT R2, R9, 0x1f, RZ, 0xc0, !PT ;  /* 0x0000001f09027812 */ /* 0x002fca00078ec0ff */
[----:B------:R0:W-:Y:S01]  /*1240*/  STL [R1+0x18c], R2 ;  /* 0x00018c0201007387 */ /* 0x0001e20000100800 */
[----:B------:R-:W-:Y:S02]  /*1250*/  LEA.HI R7, R7, R0, RZ, 0x2 ;  /* 0x0000000007077211 */ /* 0x000fe400078f10ff */
[----:B------:R-:W-:Y:S02]  /*1260*/  ISETP.NE.AND P2, PT, RZ, UR8, PT ;  /* 0x00000008ff007c0c */ /* 0x000fe4000bf45270 */
[----:B------:R-:W-:Y:S02]  /*1270*/  LEA.HI.SX32 R191, R7, R2, 0x1e ;  /* 0x0000000207bf7211 */ /* 0x000fe400078ff2ff */
[----:B---3--:R-:W-:Y:S01]  /*1280*/  FSEL R0, R8, RZ, !P2 ;  /* 0x000000ff08007208 */ /* 0x008fe20005000000 */
[----:B0-----:R-:W-:Y:S08]  /*1290*/  @P1 BRA `(.L_x_20704) ;  /* 0x00000014009c1947 */ /* 0x001ff00003800000 */
[----:B------:R-:W0:Y:S01]  /*12a0*/  LDC.64 R192, c[0x0][0x3a8] ;  /* 0x0000ea00ffc07b82 */ /* 0x000e220000000a00 */
[----:B------:R-:W2:Y:S04]  /*12b0*/  LDL.S16 R198, [R1+0x186] ;  /* 0x0001860001c67983 */ /* 0x000ea80000100600 */
[----:B------:R-:W3:Y:S03]  /*12c0*/  LDL R199, [R1+0x28] ;  /* 0x0000280001c77983 */ /* 0x000ee60000100800 */
[----:B------:R-:W1:Y:S01]  /*12d0*/  LDC.64 R88, c[0x0][0x428] ;  /* 0x00010a00ff587b82 */ /* 0x000e620000000a00 */
[C---:B------:R-:W-:Y:S01]  /*12e0*/  IADD3 R190, PT, PT, R191.reuse, 0x20, RZ ;  /* 0x00000020bfbe7810 */ /* 0x040fe20007ffe0ff */
[----:B------:R-:W4:Y:S04]  /*12f0*/  LDL.S16 R217, [R1+0x188] ;  /* 0x0001880001d97983 */ /* 0x000f280000100600 */
[----:B------:R-:W4:Y:S04]  /*1300*/  LDL R183, [R1+0x2c] ;  /* 0x00002c0001b77983 */ /* 0x000f280000100800 */
[----:B------:R-:W4:Y:S01]  /*1310*/  LDL.S16 R182, [R1+0x184] ;  /* 0x0001840001b67983 */ /* 0x000f220000100600 */
[----:B0-----:R-:W-:-:S06]  /*1320*/  IMAD.WIDE.U32 R4, R191, 0x10, R192 ;  /* 0x00000010bf047825 */ /* 0x001fcc00078e00c0 */
[----:B------:R-:W2:Y:S01]  /*1330*/  LDG.E.128 R4, desc[UR6][R4.64] ;  /* 0x0000000604047981 */ /* 0x000ea2000c1e1d00 */
[----:B-1----:R-:W-:-:S06]  /*1340*/  IMAD.WIDE.U32 R52, R191, 0x10, R88 ;  /* 0x00000010bf347825 */ /* 0x002fcc00078e0058 */
[----:B------:R-:W3:Y:S01]  /*1350*/  LDG.E.128 R52, desc[UR6][R52.64] ;  /* 0x0000000634347981 */ /* 0x000ee2000c1e1d00 */
[----:B------:R-:W-:Y:S01]  /*1360*/  IMAD.WIDE.U32 R8, R190, 0x10, R192 ;  /* 0x00000010be087825 */ /* 0x000fe200078e00c0 */
[----:B------:R-:W-:-:S03]  /*1370*/  IADD3 R189, PT, PT, R191, 0x40, RZ ;  /* 0x00000040bfbd7810 */ /* 0x000fc60007ffe0ff */
[----:B------:R-:W-:Y:S01]  /*1380*/  IMAD.WIDE.U32 R56, R190, 0x10, R88 ;  /* 0x00000010be387825 */ /* 0x000fe200078e0058 */
[C---:B------:R-:W-:Y:S01]  /*1390*/  IADD3 R180, PT, PT, R191.reuse, 0x60, RZ ;  /* 0x00000060bfb47810 */ /* 0x040fe20007ffe0ff */
[----:B------:R-:W4:Y:S01]  /*13a0*/  LDG.E.128 R8, desc[UR6][R8.64] ;  /* 0x0000000608087981 */ /* 0x000f22000c1e1d00 */
[C---:B------:R-:W-:Y:S02]  /*13b0*/  IADD3 R170, PT, PT, R191.reuse, 0x80, RZ ;  /* 0x00000080bfaa7810 */ /* 0x040fe40007ffe0ff */
[C---:B------:R-:W-:Y:S01]  /*13c0*/  IADD3 R156, PT, PT, R191.reuse, 0xa0, RZ ;  /* 0x000000a0bf9c7810 */ /* 0x040fe20007ffe0ff */
[----:B------:R-:W4:Y:S01]  /*13d0*/  LDG.E.128 R56, desc[UR6][R56.64] ;  /* 0x0000000638387981 */ /* 0x000f22000c1e1d00 */
[C---:B------:R-:W-:Y:S02]  /*13e0*/  IADD3 R29, PT, PT, R191.reuse, 0xc0, RZ ;  /* 0x000000c0bf1d7810 */ /* 0x040fe40007ffe0ff */
[C---:B------:R-:W-:Y:S02]  /*13f0*/  IADD3 R28, PT, PT, R191.reuse, 0xe0, RZ ;  /* 0x000000e0bf1c7810 */ /* 0x040fe40007ffe0ff */
[----:B------:R-:W-:-:S02]  /*1400*/  IADD3 R27, PT, PT, R191, 0x100, RZ ;  /* 0x00000100bf1b7810 */ /* 0x000fc40007ffe0ff */
[----:B------:R-:W-:Y:S01]  /*1410*/  IADD3 R26, PT, PT, R191, 0x120, RZ ;  /* 0x00000120bf1a7810 */ /* 0x000fe20007ffe0ff */
[----:B------:R-:W-:-:S04]  /*1420*/  IMAD.WIDE.U32 R12, R189, 0x10, R192 ;  /* 0x00000010bd0c7825 */ /* 0x000fc800078e00c0 */
[--C-:B------:R-:W-:Y:S02]  /*1430*/  IMAD.WIDE.U32 R16, R180, 0x10, R192.reuse ;  /* 0x00000010b4107825 */ /* 0x100fe400078e00c0 */
        /* <DEDUP_REMOVED lines=41> */
[----:B------:R-:W-:Y:S02]  /*16d0*/  HADD2.F32 R204, -RZ, R204.H0_H0 ;  /* 0x200000ccffcc7230 */ /* 0x000fe40000004100 */
[----:B------:R-:W-:Y:S02]  /*16e0*/  HADD2.F32 R188, -RZ, R38.H0_H0 ;  /* 0x20000026ffbc7230 */ /* 0x000fe40000004100 */
[----:B------:R-:W-:Y:S02]  /*16f0*/  HADD2.F32 R171, -RZ, R40.H0_H0 ;  /* 0x20000028ffab7230 */ /* 0x000fe40000004100 */
[----:B------:R-:W-:Y:S01]  /*1700*/  HADD2.F32 R168, -RZ, R44.H0_H0 ;  /* 0x2000002cffa87230 */ /* 0x000fe20000004100 */
[----:B------:R-:W-:Y:S01]  /*1710*/  SHF.R.U32.HI R25, RZ, 0x10, R45 ;  /* 0x00000010ff197819 */ /* 0x000fe2000001162d */
[----:B------:R-:W-:-:S04]  /*1720*/  HADD2.F32 R155, -RZ, R45.H0_H0 ;  /* 0x2000002dff9b7230 */ /* 0x000fc80000004100 */
[----:B------:R-:W-:Y:S02]  /*1730*/  HADD2.F32 R25, -RZ, R25.H0_H0 ;  /* 0x20000019ff197230 */ /* 0x000fe40000004100 */
[----:B------:R-:W-:Y:S02]  /*1740*/  HADD2.F32 R24, -RZ, R46.H0_H0 ;  /* 0x2000002eff187230 */ /* 0x000fe40000004100 */
[----:B------:R-:W-:Y:S02]  /*1750*/  HADD2.F32 R220, -RZ, R153.H0_H0 ;  /* 0x20000099ffdc7230 */ /* 0x000fe40000004100 */
[C---:B--2---:R-:W-:Y:S01]  /*1760*/  FADD.FTZ R208, -R0.reuse, R4 ;  /* 0x0000000400d07221 */ /* 0x044fe20000010100 */
[----:B------:R-:W-:-:S03]  /*1770*/  FADD.FTZ R211, -R0, R5 ;  /* 0x0000000500d37221 */ /* 0x000fc60000010100 */
[----:B-----5:R-:W-:Y:S01]  /*1780*/  FMUL.FTZ R208, R31, R208 ;  /* 0x000000d01fd07220 */ /* 0x020fe20000410000 */
[----:B---3--:R-:W-:Y:S01]  /*1790*/  FMUL.FTZ R214, R52, R214 ;  /* 0x000000d634d67220 */ /* 0x008fe20000410000 */
[----:B------:R-:W-:Y:S01]  /*17a0*/  FADD.FTZ R210, -R0, R6 ;  /* 0x0000000600d27221 */ /* 0x000fe20000010100 */
[----:B------:R-:W-:Y:S01]  /*17b0*/  FMUL.FTZ R215, R53, R215 ;  /* 0x000000d735d77220 */ /* 0x000fe20000410000 */
[C---:B------:R-:W-:Y:S01]  /*17c0*/  FMUL.FTZ R211, R31.reuse, R211 ;  /* 0x000000d31fd37220 */ /* 0x040fe20000410000 */
[----:B------:R-:W-:Y:S01]  /*17d0*/  FADD.FTZ R232, RZ, R214 ;  /* 0x000000d6ffe87221 */ /* 0x000fe20000010000 */
[----:B------:R-:W-:Y:S01]  /*17e0*/  FFMA.FTZ R233, R208, R214, RZ ;  /* 0x000000d6d0e97223 */ /* 0x000fe200000100ff */
[----:B------:R-:W-:Y:S01]  /*17f0*/  FADD.FTZ R209, -R0, R7 ;  /* 0x0000000700d17221 */ /* 0x000fe20000010100 */
[----:B------:R-:W-:Y:S01]  /*1800*/  FMUL.FTZ R213, R54, R213 ;  /* 0x000000d536d57220 */ /* 0x000fe20000410000 */
[----:B------:R-:W-:Y:S01]  /*1810*/  FMUL.FTZ R210, R31, R210 ;  /* 0x000000d21fd27220 */ /* 0x000fe20000410000 */
[----:B------:R-:W-:Y:S01]  /*1820*/  FADD.FTZ R232, R232, R215 ;  /* 0x000000d7e8e87221 */ /* 0x000fe20000010000 */
[----:B------:R-:W-:Y:S01]  /*1830*/  FFMA.FTZ R233, R211, R215, R233 ;  /* 0x000000d7d3e97223 */ /* 0x000fe200000100e9 */
[----:B----4-:R-:W-:Y:S01]  /*1840*/  FADD.FTZ R203, -R0, R8 ;  /* 0x0000000800cb7221 */ /* 0x010fe20000010100 */
        /* <DEDUP_REMOVED lines=37> */
[----:B------:R-:W-:Y:S01]  /*1aa0*/  SHF.R.U64 R193, R36, 0x10, R37 ;  /* 0x0000001024c17819 */ /* 0x000fe20000001225 */
[----:B------:R-:W-:-:S02]  /*1ab0*/  HADD2.F32 R192, -RZ, R36.H0_H0 ;  /* 0x20000024ffc07230 */ /* 0x000fc40000004100 */
[C---:B------:R-:W-:Y:S01]  /*1ac0*/  FADD.FTZ R178, -R0.reuse, R23 ;  /* 0x0000001700b27221 */ /* 0x040fe20000010100 */
[C---:B------:R-:W-:Y:S01]  /*1ad0*/  FADD.FTZ R160, -R0.reuse, R160 ;  /* 0x000000a000a07221 */ /* 0x040fe20000010100 */
        /* <DEDUP_REMOVED lines=20> */
[----:B------:R-:W-:Y:S01]  /*1c20*/  FADD.FTZ R0, -R0, R195 ;  /* 0x000000c300007221 */ /* 0x000fe20000010100 */
[----:B------:R-:W-:Y:S01]  /*1c30*/  SHF.R.U32.HI R195, RZ, 0x10, R37 ;  /* 0x00000010ffc37819 */ /* 0x000fe20000011625 */
[----:B------:R-:W-:-:S02]  /*1c40*/  HADD2.F32 R194, -RZ, R37.H0_H0 ;  /* 0x20000025ffc27230 */ /* 0x000fc40000004100 */
[----:B------:R-:W-:Y:S01]  /*1c50*/  FMUL.FTZ R193, R61, R193 ;  /* 0x000000c13dc17220 */ /* 0x000fe20000410000 */
[C---:B------:R-:W-:Y:S01]  /*1c60*/  FMUL.FTZ R197, R31.reuse, R197 ;  /* 0x000000c51fc57220 */ /* 0x040fe20000410000 */
        /* <DEDUP_REMOVED lines=8> */
[----:B------:R-:W-:Y:S01]  /*1cf0*/  SHF.R.U64 R187, R38, 0x10, R39 ;  /* 0x0000001026bb7819 */ /* 0x000fe20000001227 */
[----:B------:R-:W-:-:S02]  /*1d00*/  HADD2.F32 R219, -RZ, R199.H0_H0 ;  /* 0x200000c7ffdb7230 */ /* 0x000fc40000004100 */
[----:B------:R-:W-:Y:S01]  /*1d10*/  FMUL.FTZ R195, R63, R195 ;  /* 0x000000c33fc37220 */ /* 0x000fe20000410000 */
[C---:B------:R-:W-:Y:S01]  /*1d20*/  FMUL.FTZ R199, R31.reuse, R15 ;  /* 0x0000000f1fc77220 */ /* 0x040fe20000410000 */
[----:B------:R-:W-:Y:S01]  /*1d30*/  FADD.FTZ R232, R232, R194 ;  /* 0x000000c2e8e87221 */ /* 0x000fe20000010000 */
[----:B------:R-:W-:Y:S01]  /*1d40*/  FFMA.FTZ R233, R198, R194, R233 ;  /* 0x000000c2c6e97223 */ /* 0x000fe200000100e9 */
[----:B------:R-:W-:Y:S02]  /*1d50*/  HADD2.F32 R187, -RZ, R187.H0_H0 ;  /* 0x200000bbffbb7230 */ /* 0x000fe40000004100 */
[----:B------:R-:W-:Y:S01]  /*1d60*/  FMUL.FTZ R188, R64, R188 ;  /* 0x000000bc40bc7220 */ /* 0x000fe20000410000 */
[----:B------:R-:W-:Y:S01]  /*1d70*/  FMUL.FTZ R184, R31, R16 ;  /* 0x000000101fb87220 */ /* 0x000fe20000410000 */
[----:B------:R-:W-:Y:S01]  /*1d80*/  FADD.FTZ R232, R232, R195 ;  /* 0x000000c3e8e87221 */ /* 0x000fe20000010000 */
[----:B------:R-:W-:Y:S01]  /*1d90*/  FFMA.FTZ R233, R199, R195, R233 ;  /* 0x000000c3c7e97223 */ /* 0x000fe200000100e9 */
[----:B------:R-:W-:Y:S01]  /*1da0*/  SHF.R.U32.HI R185, RZ, 0x10, R39 ;  /* 0x00000010ffb97819 */ /* 0x000fe20000011627 */
[----:B------:R-:W-:-:S02]  /*1db0*/  HADD2.F32 R175, -RZ, R217.H0_H0 ;  /* 0x200000d9ffaf7230 */ /* 0x000fc40000004100 */
[----:B------:R-:W-:Y:S01]  /*1dc0*/  FMUL.FTZ R187, R65, R187 ;  /* 0x000000bb41bb7220 */ /* 0x000fe20000410000 */
[----:B------:R-:W-:Y:S02]  /*1dd0*/  HADD2.F32 R186, -RZ, R39.H0_H0 ;  /* 0x20000027ffba7230 */ /* 0x000fe40000004100 */
[----:B------:R-:W-:Y:S01]  /*1de0*/  FADD.FTZ R232, R232, R188 ;  /* 0x000000bce8e87221 */ /* 0x000fe20000010000 */
[----:B------:R-:W-:Y:S02]  /*1df0*/  HADD2.F32 R217, -RZ, R183.H0_H0 ;  /* 0x200000b7ffd97230 */ /* 0x000fe40000004100 */
[----:B------:R-:W-:Y:S01]  /*1e00*/  FMUL.FTZ R183, R31, R17 ;  /* 0x000000111fb77220 */ /* 0x000fe20000410000 */
[----:B------:R-:W-:Y:S01]  /*1e10*/  FFMA.FTZ R233, R184, R188, R233 ;  /* 0x000000bcb8e97223 */ /* 0x000fe200000100e9 */
[----:B------:R-:W-:Y:S02]  /*1e20*/  HADD2.F32 R167, -RZ, R182.H0_H0 ;  /* 0x200000b6ffa77230 */ /* 0x000fe40000004100 */
[----:B------:R-:W-:Y:S01]  /*1e30*/  FMUL.FTZ R186, R66, R186 ;  /* 0x000000ba42ba7220 */ /* 0x000fe20000410000 */
[----:B------:R-:W-:-:S02]  /*1e40*/  HADD2.F32 R185, -RZ, R185.H0_H0 ;  /* 0x200000b9ffb97230 */ /* 0x000fc40000004100 */
[----:B------:R-:W-:Y:S01]  /*1e50*/  FMUL.FTZ R182, R31, R18 ;  /* 0x000000121fb67220 */ /* 0x000fe20000410000 */
[----:B------:R-:W-:Y:S01]  /*1e60*/  FADD.FTZ R232, R232, R187 ;  /* 0x000000bbe8e87221 */ /* 0x000fe20000010000 */
[----:B------:R-:W-:Y:S01]  /*1e70*/  FFMA.FTZ R233, R183, R187, R233 ;  /* 0x000000bbb7e97223 */ /* 0x000fe200000100e9 */
[----:B------:R-:W-:Y:S01]  /*1e80*/  SHF.R.U64 R172, R40, 0x10, R41 ;  /* 0x0000001028ac7819 */ /* 0x000fe20000001229 */
[----:B------:R-:W-:Y:S01]  /*1e90*/  FMUL.FTZ R185, R67, R185 ;  /* 0x000000b943b97220 */ /* 0x000fe20000410000 */
[----:B------:R-:W-:Y:S01]  /*1ea0*/  FMUL.FTZ R181, R31, R181 ;  /* 0x000000b51fb57220 */ /* 0x000fe20000410000 */
[----:B------:R-:W-:Y:S01]  /*1eb0*/  FADD.FTZ R232, R232, R186 ;  /* 0x000000bae8e87221 */ /* 0x000fe20000010000 */
[----:B------:R-:W-:Y:S01]  /*1ec0*/  FFMA.FTZ R233, R182, R186, R233 ;  /* 0x000000bab6e97223 */ /* 0x000fe200000100e9 */
[----:B------:R-:W-:Y:S02]  /*1ed0*/  HADD2.F32 R172, -RZ, R172.H0_H0 ;  /* 0x200000acffac7230 */ /* 0x000fe40000004100 */
[----:B------:R-:W-:Y:S01]  /*1ee0*/  FMUL.FTZ R17, R87, R175 ;  /* 0x000000af57117220 */ /* 0x000fe20000410000 */
[----:B------:R-:W-:Y:S01]  /*1ef0*/  FMUL.FTZ R171, R68, R171 ;  /* 0x000000ab44ab7220 */ /* 0x000fe20000410000 */
[----:B------:R-:W-:Y:S01]  /*1f00*/  FMUL.FTZ R175, R31, R13 ;  /* 0x0000000d1faf7220 */ /* 0x000fe20000410000 */
[----:B------:R-:W-:Y:S01]  /*1f10*/  FADD.FTZ R232, R232, R185 ;  /* 0x000000b9e8e87221 */ /* 0x000fe20000010000 */
[----:B------:R-:W-:Y:S01]  /*1f20*/  FFMA.FTZ R233, R181, R185, R233 ;  /* 0x000000b9b5e97223 */ /* 0x000fe200000100e9 */
[----:B------:R-:W-:Y:S01]  /*1f30*/  SHF.R.U32.HI R174, RZ, 0x10, R41 ;  /* 0x00000010ffae7819 */ /* 0x000fe20000011629 */
[----:B------:R-:W-:-:S02]  /*1f40*/  HADD2.F32 R173, -RZ, R41.H0_H0 ;  /* 0x20000029ffad7230 */ /* 0x000fc40000004100 */
[----:B------:R-:W-:Y:S01]  /*1f50*/  FMUL.FTZ R172, R69, R172 ;  /* 0x000000ac45ac7220 */ /* 0x000fe20000410000 */
[----:B------:R-:W-:Y:S01]  /*1f60*/  FMUL.FTZ R176, R31, R176 ;  /* 0x000000b01fb07220 */ /* 0x000fe20000410000 */
[----:B------:R-:W-:Y:S01]  /*1f70*/  FADD.FTZ R232, R232, R171 ;  /* 0x000000abe8e87221 */ /* 0x000fe20000010000 */
[----:B------:R-:W-:Y:S01]  /*1f80*/  FFMA.FTZ R233, R175, R171, R233 ;  /* 0x000000abafe97223 */ /* 0x000fe200000100e9 */
[----:B------:R-:W-:Y:S02]  /*1f90*/  HADD2.F32 R174, -RZ, R174.H0_H0 ;  /* 0x200000aeffae7230 */ /* 0x000fe40000004100 */
[----:B------:R-:W-:Y:S01]  /*1fa0*/  FMUL.FTZ R173, R70, R173 ;  /* 0x000000ad46ad7220 */ /* 0x000fe20000410000 */
[----:B------:R-:W-:Y:S01]  /*1fb0*/  FMUL.FTZ R177, R31, R177 ;  /* 0x000000b11fb17220 */ /* 0x000fe20000410000 */
[----:B------:R-:W-:Y:S01]  /*1fc0*/  FADD.FTZ R232, R232, R172 ;  /* 0x000000ace8e87221 */ /* 0x000fe20000010000 */
[----:B------:R-:W-:Y:S01]  /*1fd0*/  FFMA.FTZ R233, R176, R172, R233 ;  /* 0x000000acb0e97223 */ /* 0x000fe200000100e9 */
[----:B------:R-:W-:Y:S01]  /*1fe0*/  SHF.R.U64 R163, R42, 0x10, R43 ;  /* 0x000000102aa37819 */ /* 0x000fe2000000122b */
        /* <DEDUP_REMOVED lines=80> */
[C---:B------:R-:W-:Y:S01]  /*24f0*/  FMUL.FTZ R5, R31.reuse, R5 ;  /* 0x000000051f057220 */ /* 0x040fe20000410000 */
[C---:B------:R-:W-:Y:S01]  /*2500*/  FMUL.FTZ R2, R31.reuse, R216 ;  /* 0x000000d81f027220 */ /* 0x040fe20000410000 */
        /* <DEDUP_REMOVED lines=16> */
[----:B------:R-:W-:Y:S01]  /*2610*/  FADD.FTZ R232, R232, R15 ;  /* 0x0000000fe8e87221 */ /* 0x000fe20000010000 */
[----:B------:R-:W-:-:S03]  /*2620*/  FFMA.FTZ R233, R3, R15, R233 ;  /* 0x0000000f03e97223 */ /* 0x000fc600000100e9 */
[----:B------:R0:W-:Y:S01]  /*2630*/  STL [R1+0x8], R216 ;  /* 0x000008d801007387 */ /* 0x0001e20000100800 */
[----:B-1----:R-:W-:Y:S01]  /*2640*/  FMUL.FTZ R217, R55, R209 ;  /* 0x000000d137d97220 */ /* 0x002fe20000410000 */
[----:B------:R-:W-:Y:S01]  /*2650*/  FMUL.FTZ R0, R31, R0 ;  /* 0x000000001f007220 */ /* 0x000fe20000410000 */
[----:B------:R-:W-:Y:S01]  /*2660*/  FADD.FTZ R232, R232, R14 ;  /* 0x0000000ee8e87221 */ /* 0x000fe20000010000 */
[----:B------:R-:W-:Y:S02]  /*2670*/  FFMA.FTZ R233, R2, R14, R233 ;  /* 0x0000000e02e97223 */ /* 0x000fe400000100e9 */
[----:B------:R1:W-:Y:S01]  /*2680*/  STL [R1+0x4], R217 ;  /* 0x000004d901007387 */ /* 0x0003e20000100800 */
[----:B0-----:R-:W-:Y:S01]  /*2690*/  FMUL.FTZ R216, R56, R203 ;  /* 0x000000cb38d87220 */ /* 0x001fe20000410000 */
[----:B------:R-:W-:Y:S01]  /*26a0*/  FMUL.FTZ R218, R59, R200 ;  /* 0x000000c83bda7220 */ /* 0x000fe20000410000 */
[----:B------:R-:W-:Y:S01]  /*26b0*/  FMUL.FTZ R219, R60, R196 ;  /* 0x000000c43cdb7220 */ /* 0x000fe20000410000 */
[----:B------:R-:W-:Y:S01]  /*26c0*/  FMUL.FTZ R220, R61, R197 ;  /* 0x000000c53ddc7220 */ /* 0x000fe20000410000 */
[----:B------:R-:W-:Y:S01]  /*26d0*/  FMUL.FTZ R221, R62, R198 ;  /* 0x000000c63edd7220 */ /* 0x000fe20000410000 */
[----:B------:R0:W-:Y:S01]  /*26e0*/  STL [R1], R216 ;  /* 0x000000d801007387 */ /* 0x0001e20000100800 */
        /* <DEDUP_REMOVED lines=34> */
.L_x_20704:
[----:B------:R-:W2:Y:S01]  /*2910*/  LDL.S16 R131, [R1+0x184] ;  /* 0x0001840001837983 */ /* 0x000ea20000100600 */
[----:B------:R-:W0:Y:S03]  /*2920*/  LDC.64 R184, c[0x0][0x3a8] ;  /* 0x0000ea00ffb87b82 */ /* 0x000e260000000a00 */
[----:B------:R-:W3:Y:S05]  /*2930*/  LDL R129, [R1+0x2c] ;  /* 0x00002c0001817983 */ /* 0x000eea0000100800 */
[----:B------:R-:W1:Y:S01]  /*2940*/  LDC.64 R88, c[0x0][0x428] ;  /* 0x00010a00ff587b82 */ /* 0x000e620000000a00 */
[----:B--2---:R-:W-:-:S02]  /*2950*/  PRMT R130, R131, 0x7610, R130 ;  /* 0x0000761083827816 */ /* 0x004fc40000000082 */
[----:B------:R-:W2:Y:S01]  /*2960*/  LDL.S16 R131, [R1+0x186] ;  /* 0x0001860001837983 */ /* 0x000ea20000100600 */
[C---:B0-----:R-:W-:Y:S01]  /*2970*/  IMAD.WIDE.U32 R92, R191.reuse, 0x10, R184 ;  /* 0x00000010bf5c7825 */ /* 0x041fe200078e00b8 */
[----:B------:R-:W-:Y:S02]  /*2980*/  PRMT R127, R130, 0x7610, R127 ;  /* 0x00007610827f7816 */ /* 0x000fe4000000007f */
[----:B------:R-:W4:Y:S04]  /*2990*/  LDL R130, [R1+0x28] ;  /* 0x0000280001827983 */ /* 0x000f280000100800 */
[----:B------:R-:W4:Y:S01]  /*29a0*/  LDG.E.128 R92, desc[UR6][R92.64] ;  /* 0x000000065c5c7981 */ /* 0x000f22000c1e1d00 */
[C---:B-1----:R-:W-:Y:S01]  /*29b0*/  IMAD.WIDE.U32 R52, R191.reuse, 0x10, R88 ;  /* 0x00000010bf347825 */ /* 0x042fe200078e0058 */
[----:B------:R-:W-:-:S05]  /*29c0*/  IADD3 R190, PT, PT, R191, 0x20, RZ ;  /* 0x00000020bfbe7810 */ /* 0x000fca0007ffe0ff */
[----:B------:R-:W4:Y:S01]  /*29d0*/  LDG.E.128 R52, desc[UR6][R52.64] ;  /* 0x0000000634347981 */ /* 0x000f22000c1e1d00 */
[----:B------:R-:W-:-:S04]  /*29e0*/  IMAD.WIDE.U32 R4, R190, 0x10, R184 ;  /* 0x00000010be047825 */ /* 0x000fc800078e00b8 */
[----:B------:R-:W-:Y:S02]  /*29f0*/  IMAD.WIDE.U32 R56, R190, 0x10, R88 ;  /* 0x00000010be387825 */ /* 0x000fe400078e0058 */
[----:B------:R-:W4:Y:S01]  /*2a00*/  LDG.E.128 R4, desc[UR6][R4.64] ;  /* 0x0000000604047981 */ /* 0x000f22000c1e1d00 */
[----:B------:R-:W-:-:S03]  /*2a10*/  IADD3 R189, PT, PT, R191, 0x40, RZ ;  /* 0x00000040bfbd7810 */ /* 0x000fc60007ffe0ff */
[----:B------:R-:W4:Y:S02]  /*2a20*/  LDG.E.128 R56, desc[UR6][R56.64] ;  /* 0x0000000638387981 */ /* 0x000f24000c1e1d00 */
        /* <DEDUP_REMOVED lines=29> */
[----:B------:R-:W-:-:S04]  /*2c00*/  IMAD.WIDE.U32 R72, R156, 0x10, R88 ;  /* 0x000000109c487825 */ /* 0x000fc800078e0058 */
[----:B------:R-:W-:Y:S02]  /*2c10*/  IMAD.WIDE.U32 R76, R29, 0x10, R88 ;  /* 0x000000101d4c7825 */ /* 0x000fe400078e0058 */
[----:B------:R-:W4:Y:S01]  /*2c20*/  LDG.E.128 R72, desc[UR6][R72.64] ;  /* 0x0000000648487981 */ /* 0x000f22000c1e1d00 */
[----:B--2---:R-:W-:Y:S01]  /*2c30*/  PRMT R128, R131, 0x7610, R128 ;  /* 0x0000761083807816 */ /* 0x004fe20000000080 */
[--C-:B------:R-:W-:Y:S02]  /*2c40*/  IMAD.WIDE.U32 R80, R28, 0x10, R88.reuse ;  /* 0x000000101c507825 */ /* 0x100fe400078e0058 */
[----:B------:R-:W2:Y:S02]  /*2c50*/  LDL.S16 R131, [R1+0x188] ;  /* 0x0001880001837983 */ /* 0x000ea40000100600 */
[--C-:B------:R-:W-:Y:S02]  /*2c60*/  IMAD.WIDE.U32 R84, R27, 0x10, R88.reuse ;  /* 0x000000101b547825 */ /* 0x100fe400078e0058 */
[----:B------:R-:W2:Y:S02]  /*2c70*/  LDG.E.128 R76, desc[UR6][R76.64] ;  /* 0x000000064c4c7981 */ /* 0x000ea4000c1e1d00 */
[----:B------:R-:W-:-:S02]  /*2c80*/  IMAD.WIDE.U32 R88, R26, 0x10, R88 ;  /* 0x000000101a587825 */ /* 0x000fc400078e0058 */
[----:B------:R-:W2:Y:S04]  /*2c90*/  LDG.E.128 R80, desc[UR6][R80.64] ;  /* 0x0000000650507981 */ /* 0x000ea8000c1e1d00 */
[----:B------:R-:W2:Y:S04]  /*2ca0*/  LDG.E.128 R84, desc[UR6][R84.64] ;  /* 0x0000000654547981 */ /* 0x000ea8000c1e1d00 */
[----:B------:R-:W2:Y:S01]  /*2cb0*/  LDG.E.128 R88, desc[UR6][R88.64] ;  /* 0x0000000658587981 */ /* 0x000ea2000c1e1d00 */
[----:B------:R-:W-:Y:S02]  /*2cc0*/  PRMT R250, R128, 0x7610, R250 ;  /* 0x0000761080fa7816 */ /* 0x000fe400000000fa */
[----:B---3--:R-:W-:-:S02]  /*2cd0*/  MOV R251, R129 ;  /* 0x0000008100fb7202 */ /* 0x008fc40000000f00 */
[----:B------:R-:W0:Y:S01]  /*2ce0*/  LDC.64 R128, c[0x0][0x438] ;  /* 0x00010e00ff807b82 */ /* 0x000e220000000a00 */
[C---:B----4-:R-:W-:Y:S01]  /*2cf0*/  FADD.FTZ R208, -R0.reuse, R92 ;  /* 0x0000005c00d07221 */ /* 0x050fe20000010100 */
[C---:B------:R-:W-:Y:S01]  /*2d00*/  FADD.FTZ R211, -R0.reuse, R93 ;  /* 0x0000005d00d37221 */ /* 0x040fe20000010100 */
[----:B------:R-:W-:Y:S01]  /*2d10*/  PRMT R252, R127, 0x7610, R252 ;  /* 0x000076107ffc7816 */ /* 0x000fe200000000fc */
[C---:B------:R-:W-:Y:S01]  /*2d20*/  FADD.FTZ R210, -R0.reuse, R94 ;  /* 0x0000005e00d27221 */ /* 0x040fe20000010100 */
[----:B------:R-:W-:Y:S01]  /*2d30*/  MOV R249, R130 ;  /* 0x0000008200f97202 */ /* 0x000fe20000000f00 */
[----:B------:R-:W-:Y:S01]  /*2d40*/  FADD.FTZ R209, -R0, R95 ;  /* 0x0000005f00d17221 */ /* 0x000fe20000010100 */
[----:B0-----:R-:W-:-:S04]  /*2d50*/  IMAD.WIDE.U32 R92, R191, 0x10, R128 ;  /* 0x00000010bf5c7825 */ /* 0x001fc800078e0080 */
        /* <DEDUP_REMOVED lines=17> */
[----:B------:R-:W5:Y:S01]  /*2e70*/  LDG.E.128 R124, desc[UR6][R124.64] ;  /* 0x000000067c7c7981 */ /* 0x000f62000c1e1d00 */
[----:B------:R-:W-:Y:S01]  /*2e80*/  SHF.R.U64 R215, R32, 0x10, R33 ;  /* 0x0000001020d77819 */ /* 0x000fe20000001221 */
[----:B------:R-:W-:-:S02]  /*2e90*/  HADD2.F32 R214, -RZ, R32.H0_H0 ;  /* 0x20000020ffd67230 */ /* 0x000fc40000004100 */
[C---:B-----5:R-:W-:Y:S02]  /*2ea0*/  FMUL.FTZ R208, R31.reuse, R208 ;  /* 0x000000d01fd07220 */ /* 0x060fe40000410000 */
[----:B------:R-:W-:Y:S02]  /*2eb0*/  HADD2.F32 R215, -RZ, R215.H0_H0 ;  /* 0x200000d7ffd77230 */ /* 0x000fe40000004100 */
[----:B------:R-:W-:Y:S01]  /*2ec0*/  FMUL.FTZ R214, R52, R214 ;  /* 0x000000d634d67220 */ /* 0x000fe20000410000 */
[----:B------:R-:W-:Y:S01]  /*2ed0*/  SHF.R.U32.HI R212, RZ, 0x10, R33 ;  /* 0x00000010ffd47819 */ /* 0x000fe20000011621 */
[----:B------:R-:W-:Y:S02]  /*2ee0*/  HADD2.F32 R213, -RZ, R33.H0_H0 ;  /* 0x20000021ffd57230 */ /* 0x000fe40000004100 */
[----:B------:R-:W-:Y:S01]  /*2ef0*/  FMUL.FTZ R211, R31, R211 ;  /* 0x000000d31fd37220 */ /* 0x000fe20000410000 */
[----:B------:R-:W-:Y:S01]  /*2f00*/  FMUL.FTZ R215, R53, R215 ;  /* 0x000000d735d77220 */ /* 0x000fe20000410000 */
[----:B------:R-:W-:Y:S01]  /*2f10*/  FADD.FTZ R232, RZ, R214 ;  /* 0x000000d6ffe87221 */ /* 0x000fe20000010000 */
[----:B------:R-:W-:Y:S01]  /*2f20*/  FFMA.FTZ R233, R208, R214, RZ ;  /* 0x000000d6d0e97223 */ /* 0x000fe200000100ff */
[----:B------:R-:W-:-:S02]  /*2f30*/  HADD2.F32 R212, -RZ, R212.H0_H0 ;  /* 0x200000d4ffd47230 */ /* 0x000fc40000004100 */
[----:B------:R-:W-:Y:S01]  /*2f40*/  FMUL.FTZ R213, R54, R213 ;  /* 0x000000d536d57220 */ /* 0x000fe20000410000 */
[----:B------:R-:W-:Y:S01]  /*2f50*/  FMUL.FTZ R210, R31, R210 ;  /* 0x000000d21fd27220 */ /* 0x000fe20000410000 */
[----:B------:R-:W-:Y:S01]  /*2f60*/  FADD.FTZ R232, R232, R215 ;  /* 0x000000d7e8e87221 */ /* 0x000fe20000010000 */
[----:B------:R-:W-:Y:S01]  /*2f70*/  FFMA.FTZ R233, R211, R215, R233 ;  /* 0x000000d7d3e97223 */ /* 0x000fe200000100e9 */
[----:B------:R-:W-:Y:S01]  /*2f80*/  SHF.R.U64 R206, R34, 0x10, R35 ;  /* 0x0000001022ce7819 */ /* 0x000fe20000001223 */
[----:B------:R-:W-:Y:S02]  /*2f90*/  HADD2.F32 R207, -RZ, R34.H0_H0 ;  /* 0x20000022ffcf7230 */ /* 0x000fe40000004100 */
        /* <DEDUP_REMOVED lines=11> */
[----:B------:R-:W-:Y:S01]  /*3050*/  SHF.R.U32.HI R204, RZ, 0x10, R35 ;  /* 0x00000010ffcc7819 */ /* 0x000fe20000011623 */
        /* <DEDUP_REMOVED lines=19> */
[----:B--2---:R-:W-:-:S02]  /*3190*/  PRMT R248, R131, 0x7610, R248 ;  /* 0x0000761083f87816 */ /* 0x004fc400000000f8 */
[----:B------:R-:W5:Y:S01]  /*31a0*/  LDG.E.128 R128, desc[UR6][R128.64] ;  /* 0x0000000680807981 */ /* 0x000f62000c1e1d00 */
[----:B------:R-:W-:Y:S02]  /*31b0*/  HADD2.F32 R193, -RZ, R193.H0_H0 ;  /* 0x200000c1ffc17230 */ /* 0x000fe40000004100 */
        /* <DEDUP_REMOVED lines=12> */
[C---:B------:R-:W-:Y:S01]  /*3280*/  FADD.FTZ R199, -R0.reuse, R11 ;  /* 0x0000000b00c77221 */ /* 0x040fe20000010100 */
[----:B------:R-:W-:Y:S01]  /*3290*/  FADD.FTZ R181, -R0, R12 ;  /* 0x0000000c00b57221 */ /* 0x000fe20000010100 */
[----:B------:R-:W-:-:S02]  /*32a0*/  HADD2.F32 R195, -RZ, R195.H0_H0 ;  /* 0x200000c3ffc37230 */ /* 0x000fc40000004100 */
        /* <DEDUP_REMOVED lines=78> */
[----:B------:R-:W-:Y:S02]  /*3790*/  HADD2.F32 R164, -RZ, R42.H0_H0 ;  /* 0x2000002affa47230 */ /* 0x000fe40000004100 */
        /* <DEDUP_REMOVED lines=32> */
[----:B------:R-:W-:Y:S01]  /*39a0*/  SHF.R.U32.HI R25, RZ, 0x10, R45 ;  /* 0x00000010ff197819 */ /* 0x000fe2000001162d */
[----:B------:R-:W-:-:S02]  /*39b0*/  HADD2.F32 R165, -RZ, R251.H0_H0 ;  /* 0x200000fbffa57230 */ /* 0x000fc40000004100 */
[----:B------:R-:W-:Y:S01]  /*39c0*/  FMUL.FTZ R15, R89, R167 ;  /* 0x000000a7590f7220 */ /* 0x000fe20000410000 */
[----:B------:R-:W-:Y:S02]  /*39d0*/  HADD2.F32 R155, -RZ, R45.H0_H0 ;  /* 0x2000002dff9b7230 */ /* 0x000fe40000004100 */
        /* <DEDUP_REMOVED lines=67> */
[----:B------:R-:W-:Y:S01]  /*3e10*/  FADD.FTZ R232, R232, R16 ;  /* 0x00000010e8e87221 */ /* 0x000fe20000010000 */
[----:B------:R-:W-:-:S02]  /*3e20*/  FFMA.FTZ R233, R4, R16, R233 ;  /* 0x0000001004e97223 */ /* 0x000fc400000100e9 */
        /* <DEDUP_REMOVED lines=49> */
.L_x_20705:
        /* <DEDUP_REMOVED lines=42> */
[----:B----4-:R-:W-:Y:S01]  /*43e0*/  FADD.FTZ R222, R222, R13 ;  /* 0x0000000ddede7221 */ /* 0x010fe20000010000 */
[----:B------:R-:W-:Y:S01]  /*43f0*/  FADD.FTZ R221, R221, R12 ;  /* 0x0000000cdddd7221 */ /* 0x000fe20000010000 */
[----:B------:R-:W-:Y:S01]  /*4400*/  FADD.FTZ R220, R220, R11 ;  /* 0x0000000bdcdc7221 */ /* 0x000fe20000010000 */
[----:B------:R-:W-:Y:S01]  /*4410*/  FADD.FTZ R3, R4, R3 ;  /* 0x0000000304037221 */ /* 0x000fe20000010000 */
[----:B------:R-:W-:Y:S01]  /*4420*/  FADD.FTZ R0, R2, R0 ;  /* 0x0000000002007221 */ /* 0x000fe20000010000 */
[----:B------:R-:W-:-:S04]  /*4430*/  FADD.FTZ R2, R6, R5 ;  /* 0x0000000506027221 */ /* 0x000fc80000010000 */
[----:B------:R1:W-:Y:S04]  /*4440*/  STL [R1+0x18], R0 ;  /* 0x0000180001007387 */ /* 0x0003e80000100800 */
[----:B------:R2:W-:Y:S04]  /*4450*/  STL [R1+0x14], R3 ;  /* 0x0000140301007387 */ /* 0x0005e80000100800 */
[----:B------:R3:W-:Y:S01]  /*4460*/  STL [R1+0x10], R2 ;  /* 0x0000100201007387 */ /* 0x0007e20000100800 */
[----:B-1----:R-:W-:Y:S01]  /*4470*/  FADD.FTZ R0, R216, R7 ;  /* 0x00000007d8007221 */ /* 0x002fe20000010000 */
[----:B--2---:R-:W-:-:S04]  /*4480*/  FADD.FTZ R3, R217, R8 ;  /* 0x00000008d9037221 */ /* 0x004fc80000010000 */
[----:B------:R1:W-:Y:S01]  /*4490*/  STL [R1+0xc], R0 ;  /* 0x00000c0001007387 */ /* 0x0003e20000100800 */
[----:B---3--:R-:W-:-:S03]  /*44a0*/  FADD.FTZ R2, R218, R9 ;  /* 0x00000009da027221 */ /* 0x008fc60000010000 */
[----:B------:R2:W-:Y:S04]  /*44b0*/  STL [R1+0x8], R3 ;  /* 0x0000080301007387 */ /* 0x0005e80000100800 */
[----:B------:R3:W-:Y:S01]  /*44c0*/  STL [R1+0x4], R2 ;  /* 0x0000040201007387 */ /* 0x0007e20000100800 */
[----:B-1----:R-:W-:-:S05]  /*44d0*/  FADD.FTZ R0, R219, R10 ;  /* 0x0000000adb007221 */ /* 0x002fca0000010000 */
        /* <DEDUP_REMOVED lines=183> */
[----:B0-----:R-:W2:Y:S04]  /*5050*/  LDL.LU R216, [R1] ;  /* 0x0000000001d87983 */ /* 0x001ea80000300800 */
        /* <DEDUP_REMOVED lines=72> */
[----:B------:R1:W2:Y:S04]  /*54e0*/  SHFL.BFLY PT, R52, R232, 0x10, 0x1f ;  /* 0x0e001f00e8347f89 */ /* 0x0002a800000e0000 */
[----:B------:R1:W3:Y:S04]  /*54f0*/  SHFL.BFLY PT, R53, R233, 0x10, 0x1f ;  /* 0x0e001f00e9357f89 */ /* 0x0002e800000e0000 */
[----:B------:R1:W-:Y:S02]  /*5500*/  STL [R1+0x90], R231 ;  /* 0x000090e701007387 */ /* 0x0003e40000100800 */
.L_x_20761:
[----:B-12---:R-:W-:Y:S01]  /*5510*/  FADD.FTZ R52, R232, R52 ;  /* 0x00000034e8347221 */ /* 0x006fe20000010000 */
[----:B---3--:R-:W-:-:S03]  /*5520*/  FADD.FTZ R53, R233, R53 ;  /* 0x00000035e9357221 */ /* 0x008fc60000010000 */
[----:B------:R-:W-:Y:S01]  /*5530*/  FMUL.FTZ R52, R52, UR12 ;  /* 0x0000000c34347c20 */ /* 0x000fe20008410000 */
[----:B------:R-:W-:-:S04]  /*5540*/  FMUL.FTZ R57, R53, UR12 ;  /* 0x0000000c35397c20 */ /* 0x000fc80008410000 */
[----:B------:R-:W-:Y:S01]  /*5550*/  FSEL R56, R52, RZ, !P2 ;  /* 0x000000ff34387208 */ /* 0x000fe20005000000 */
[----:B------:R-:W-:Y:S06]  /*5560*/  @P1 BRA `(.L_x_20707) ;  /* 0x00000028008c1947 */ /* 0x000fec0003800000 */
[----:B------:R-:W1:Y:S01]  /*5570*/  LDC.64 R90, c[0x0][0x390] ;  /* 0x0000e400ff5a7b82 */ /* 0x000e620000000a00 */
[----:B------:R2:W5:Y:S04]  /*5580*/  LDL.S16 R61, [R1+0x52] ;  /* 0x00005200013d7983 */ /* 0x0005680000100600 */
[----:B------:R2:W5:Y:S01]  /*5590*/  LDL.S16 R60, [R1+0x50] ;  /* 0x00005000013c7983 */ /* 0x0005620000100600 */
[----:B-1----:R-:W-:-:S06]  /*55a0*/  IMAD.WIDE.U32 R52, R191, 0x10, R90 ;  /* 0x00000010bf347825 */ /* 0x002fcc00078e005a */
[----:B------:R-:W5:Y:S01]  /*55b0*/  LDG.E.128 R52, desc[UR6][R52.64] ;  /* 0x0000000634347981 */ /* 0x000f62000c1e1d00 */
[----:B------:R-:W-:-:S04]  /*55c0*/  ISETP.NE.U32.AND P1, PT, RZ, UR14, PT ;  /* 0x0000000eff007c0c */ /* 0x000fc8000bf25070 */
[----:B------:R-:W-:-:S13]  /*55d0*/  ISETP.NE.AND.EX P1, PT, RZ, UR15, PT, P1 ;  /* 0x0000000fff007c0c */ /* 0x000fda000bf25310 */
[----:B--2---:R-:W-:Y:S05]  /*55e0*/  @P1 BRA `(.L_x_20708) ;  /* 0x0000000000741947 */ /* 0x004fea0003800000 */
[C-C-:B------:R-:W-:Y:S01]  /*55f0*/  FFMA.FTZ R208, R57.reuse, R208, R56.reuse ;  /* 0x000000d039d07223 */ /* 0x140fe20000010038 */
[C-C-:B------:R-:W-:Y:S01]  /*5600*/  FFMA.FTZ R211, R57.reuse, R211, R56.reuse ;  /* 0x000000d339d37223 */ /* 0x140fe20000010038 */
[----:B------:R-:W-:Y:S01]  /*5610*/  FFMA.FTZ R210, R57, R210, R56 ;  /* 0x000000d239d27223 */ /* 0x000fe20000010038 */
[----:B------:R-:W-:Y:S02]  /*5620*/  HADD2.F32 R59, -RZ, R48.H0_H0 ;  /* 0x20000030ff3b7230 */ /* 0x000fe40000004100 */
[----:B------:R-:W-:Y:S01]  /*5630*/  FADD.FTZ R208, -R208, R214 ;  /* 0x000000d6d0d07221 */ /* 0x000fe20000010100 */
[----:B------:R-:W-:Y:S01]  /*5640*/  FADD.FTZ R215, -R211, R215 ;  /* 0x000000d7d3d77221 */ /* 0x000fe20000010100 */
[----:B------:R-:W-:Y:S01]  /*5650*/  FADD.FTZ R213, -R210, R213 ;  /* 0x000000d5d2d57221 */ /* 0x000fe20000010100 */
[----:B------:R-:W-:Y:S01]  /*5660*/  FFMA.FTZ R209, R57, R209, R56 ;  /* 0x000000d139d17223 */ /* 0x000fe20000010038 */
[C---:B------:R-:W-:Y:S01]  /*5670*/  FMUL.FTZ R58, R31.reuse, R208 ;  /* 0x000000d01f3a7220 */ /* 0x040fe20000410000 */
[C---:B------:R-:W-:Y:S01]  /*5680*/  FMUL.FTZ R215, R31.reuse, R215 ;  /* 0x000000d71fd77220 */ /* 0x040fe20000410000 */
[----:B------:R-:W-:Y:S01]  /*5690*/  FMUL.FTZ R213, R31, R213 ;  /* 0x000000d51fd57220 */ /* 0x000fe20000410000 */
[----:B------:R-:W-:Y:S01]  /*56a0*/  FADD.FTZ R212, -R209, R212 ;  /* 0x000000d4d1d47221 */ /* 0x000fe20000010100 */
[-C--:B------:R-:W-:Y:S01]  /*56b0*/  FMUL.FTZ R58, R58, R30.reuse ;  /* 0x0000001e3a3a7220 */ /* 0x080fe20000410000 */
[-C--:B------:R-:W-:Y:S01]  /*56c0*/  FMUL.FTZ R215, R215, R30.reuse ;  /* 0x0000001ed7d77220 */ /* 0x080fe20000410000 */
[----:B------:R-:W-:Y:S01]  /*56d0*/  FMUL.FTZ R213, R213, R30 ;  /* 0x0000001ed5d57220 */ /* 0x000fe20000410000 */
[----:B------:R-:W-:Y:S01]  /*56e0*/  FMUL.FTZ R212, R31, R212 ;  /* 0x000000d41fd47220 */ /* 0x000fe20000410000 */
[----:B-----5:R-:W-:Y:S01]  /*56f0*/  FMUL.FTZ R69, R52, R58 ;  /* 0x0000003a34457220 */ /* 0x020fe20000410000 */
[----:B------:R-:W-:Y:S01]  /*5700*/  FMUL.FTZ R52, R58, R59 ;  /* 0x0000003b3a347220 */ /* 0x000fe20000410000 */
[----:B------:R-:W-:-:S02]  /*5710*/  HADD2.F32 R58, -RZ, R61.H0_H0 ;  /* 0x2000003dff3a7230 */ /* 0x000fc40000004100 */
[----:B------:R-:W-:Y:S01]  /*5720*/  FMUL.FTZ R68, R53, R215 ;  /* 0x000000d735447220 */ /* 0x000fe20000410000 */
[----:B------:R-:W-:Y:S01]  /*5730*/  FMUL.FTZ R67, R54, R213 ;  /* 0x000000d536437220 */ /* 0x000fe20000410000 */
[----:B------:R-:W-:Y:S01]  /*5740*/  FMUL.FTZ R212, R212, R30 ;  /* 0x0000001ed4d47220 */ /* 0x000fe20000410000 */
[----:B------:R-:W-:Y:S01]  /*5750*/  FMUL.FTZ R53, R215, R58 ;  /* 0x0000003ad7357220 */ /* 0x000fe20000410000 */
[----:B------:R-:W-:Y:S02]  /*5760*/  HADD2.F32 R58, -RZ, R49.H0_H0 ;  /* 0x20000031ff3a7230 */ /* 0x000fe40000004100 */
[----:B------:R-:W-:-:S03]  /*5770*/  FMUL.FTZ R66, R55, R212 ;  /* 0x000000d437427220 */ /* 0x000fc60000410000 */
[----:B------:R-:W-:Y:S01]  /*5780*/  FMUL.FTZ R54, R213, R58 ;  /* 0x0000003ad5367220 */ /* 0x000fe20000410000 */
[----:B------:R-:W-:-:S05]  /*5790*/  HADD2.F32 R58, -RZ, R60.H0_H0 ;  /* 0x2000003cff3a7230 */ /* 0x000fca0000004100 */
[----:B------:R-:W-:Y:S01]  /*57a0*/  FMUL.FTZ R55, R212, R58 ;  /* 0x0000003ad4377220 */ /* 0x000fe20000410000 */
[----:B------:R-:W-:Y:S06]  /*57b0*/  BRA `(.L_x_20709) ;  /* 0x0000000000707947 */ /* 0x000fec0003800000 */
.L_x_20708:
        /* <DEDUP_REMOVED lines=12> */
[----:B------:R-:W-:-:S03]  /*5880*/  FMUL.FTZ R59, R132, R30 ;  /* 0x0000001e843b7220 */ /* 0x000fc60000410000 */
[----:B------:R-:W-:Y:S01]  /*5890*/  FMUL.FTZ R135, R31, R135 ;  /* 0x000000871f877220 */ /* 0x000fe20000410000 */
[----:B-----5:R-:W-:Y:S01]  /*58a0*/  FMUL.FTZ R69, R52, R59 ;  /* 0x0000003b34457220 */ /* 0x020fe20000410000 */
[----:B------:R-:W-:Y:S01]  /*58b0*/  FMUL.FTZ R52, R59, R58 ;  /* 0x0000003a3b347220 */ /* 0x000fe20000410000 */
[----:B------:R-:W-:Y:S02]  /*58c0*/  HADD2.F32 R58, -RZ, R61.H0_H0 ;  /* 0x2000003dff3a7230 */ /* 0x000fe40000004100 */
[----:B------:R-:W-:-:S04]  /*58d0*/  FMUL.FTZ R59, R133, R30 ;  /* 0x0000001e853b7220 */ /* 0x000fc80000410000 */
[----:B------:R-:W-:Y:S01]  /*58e0*/  FMUL.FTZ R68, R53, R59 ;  /* 0x0000003b35447220 */ /* 0x000fe20000410000 */
        /* <DEDUP_REMOVED lines=8> */
[----:B------:R-:W-:-:S07]  /*5970*/  FMUL.FTZ R55, R59, R58 ;  /* 0x0000003a3b377220 */ /* 0x000fce0000410000 */
.L_x_20709:
[----:B------:R-:W1:Y:S01]  /*5980*/  @P1 LDC.64 R58, c[0x0][0x478] ;  /* 0x00011e00ff3a1b82 */ /* 0x000e620000000a00 */
[----:B------:R2:W5:Y:S04]  /*5990*/  LDL.S16 R65, [R1+0x4e] ;  /* 0x00004e0001417983 */ /* 0x0005680000100600 */
[----:B------:R2:W5:Y:S03]  /*59a0*/  LDL.S16 R64, [R1+0x4c] ;  /* 0x00004c0001407983 */ /* 0x0005660000100600 */
[----:B------:R-:W3:Y:S01]  /*59b0*/  LDC.64 R88, c[0x0][0x468] ;  /* 0x00011a00ff587b82 */ /* 0x000ee20000000a00 */
[----:B-1----:R-:W-:-:S05]  /*59c0*/  @P1 IMAD.WIDE.U32 R58, R191, 0x10, R58 ;  /* 0x00000010bf3a1825 */ /* 0x002fca00078e003a */
[----:B------:R3:W-:Y:S02]  /*59d0*/  @P1 STG.E.128 desc[UR6][R58.64], R132 ;  /* 0x000000843a001986 */ /* 0x0007e4000c101d06 */
[----:B---3--:R-:W-:-:S05]  /*59e0*/  IMAD.WIDE.U32 R58, R191, 0x10, R88 ;  /* 0x00000010bf3a7825 */ /* 0x008fca00078e0058 */
[----:B------:R1:W-:Y:S02]  /*59f0*/  STG.E.128 desc[UR6][R58.64], R52 ;  /* 0x000000343a007986 */ /* 0x0003e4000c101d06 */
[----:B-1----:R-:W-:-:S06]  /*5a00*/  IMAD.WIDE.U32 R52, R190, 0x10, R90 ;  /* 0x00000010be347825 */ /* 0x002fcc00078e005a */
[----:B------:R-:W5:Y:S01]  /*5a10*/  LDG.E.128 R52, desc[UR6][R52.64] ;  /* 0x0000000634347981 */ /* 0x000f62000c1e1d00 */
[----:B--2---:R-:W-:Y:S05]  /*5a20*/  @!P1 BRA `(.L_x_20710) ;  /* 0x0000000000749947 */ /* 0x004fea0003800000 */
        /* <DEDUP_REMOVED lines=20> */
[----:B------:R-:W-:Y:S02]  /*5b70*/  FMUL.FTZ R63, R135, R30 ;  /* 0x0000001e873f7220 */ /* 0x000fe40000410000 */
[----:B------:R-:W-:Y:S01]  /*5b80*/  FMUL.FTZ R53, R61, R60 ;  /* 0x0000003c3d357220 */ /* 0x000fe20000410000 */
[----:B------:R-:W-:Y:S02]  /*5b90*/  HADD2.F32 R61, -RZ, R51.H0_H0 ;  /* 0x20000033ff3d7230 */ /* 0x000fe40000004100 */
[----:B------:R-:W-:-:S03]  /*5ba0*/  FMUL.FTZ R60, R54, R62 ;  /* 0x0000003e363c7220 */ /* 0x000fc60000410000 */
[----:B------:R-:W-:Y:S01]  /*5bb0*/  FMUL.FTZ R54, R62, R61 ;  /* 0x0000003d3e367220 */ /* 0x000fe20000410000 */
[----:B------:R-:W-:Y:S02]  /*5bc0*/  HADD2.F32 R62, -RZ, R64.H0_H0 ;  /* 0x20000040ff3e7230 */ /* 0x000fe40000004100 */
[----:B------:R-:W-:-:S03]  /*5bd0*/  FMUL.FTZ R61, R55, R63 ;  /* 0x0000003f373d7220 */ /* 0x000fc60000410000 */
[----:B------:R-:W-:Y:S01]  /*5be0*/  FMUL.FTZ R55, R63, R62 ;  /* 0x0000003e3f377220 */ /* 0x000fe20000410000 */
[----:B------:R-:W-:Y:S06]  /*5bf0*/  BRA `(.L_x_20711) ;  /* 0x0000000000707947 */ /* 0x000fec0003800000 */
.L_x_20710:
[C-C-:B------:R-:W-:Y:S01]  /*5c00*/  FFMA.FTZ R203, R57.reuse, R203, R56.reuse ;  /* 0x000000cb39cb7223 */ /* 0x140fe20000010038 */
[C-C-:B------:R-:W-:Y:S01]  /*5c10*/  FFMA.FTZ R202, R57.reuse, R202, R56.reuse ;  /* 0x000000ca39ca7223 */ /* 0x140fe20000010038 */
[C-C-:B------:R-:W-:Y:S01]  /*5c20*/  FFMA.FTZ R201, R57.reuse, R201, R56.reuse ;  /* 0x000000c939c97223 */ /* 0x140fe20000010038 */
[----:B------:R-:W-:Y:S01]  /*5c30*/  FFMA.FTZ R200, R57, R200, R56 ;  /* 0x000000c839c87223 */ /* 0x000fe20000010038 */
[----:B------:R-:W-:Y:S01]  /*5c40*/  FADD.FTZ R203, -R203, R207 ;  /* 0x000000cfcbcb7221 */ /* 0x000fe20000010100 */
[----:B------:R-:W-:Y:S01]  /*5c50*/  FADD.FTZ R206, -R202, R206 ;  /* 0x000000cecace7221 */ /* 0x000fe20000010100 */
[----:B------:R-:W-:Y:S01]  /*5c60*/  FADD.FTZ R205, -R201, R205 ;  /* 0x000000cdc9cd7221 */ /* 0x000fe20000010100 */
[----:B------:R-:W-:Y:S02]  /*5c70*/  HADD2.F32 R60, -RZ, R50.H0_H0 ;  /* 0x20000032ff3c7230 */ /* 0x000fe40000004100 */
[C---:B------:R-:W-:Y:S01]  /*5c80*/  FMUL.FTZ R59, R31.reuse, R203 ;  /* 0x000000cb1f3b7220 */ /* 0x040fe20000410000 */
[----:B------:R-:W-:Y:S01]  /*5c90*/  FADD.FTZ R204, -R200, R204 ;  /* 0x000000ccc8cc7221 */ /* 0x000fe20000010100 */
[C---:B------:R-:W-:Y:S01]  /*5ca0*/  FMUL.FTZ R206, R31.reuse, R206 ;  /* 0x000000ce1fce7220 */ /* 0x040fe20000410000 */
[----:B------:R-:W-:Y:S01]  /*5cb0*/  FMUL.FTZ R205, R31, R205 ;  /* 0x000000cd1fcd7220 */ /* 0x000fe20000410000 */
[----:B------:R-:W-:Y:S01]  /*5cc0*/  FMUL.FTZ R59, R59, R30 ;  /* 0x0000001e3b3b7220 */ /* 0x000fe20000410000 */
[----:B------:R-:W-:Y:S01]  /*5cd0*/  FMUL.FTZ R204, R31, R204 ;  /* 0x000000cc1fcc7220 */ /* 0x000fe20000410000 */
[-C--:B------:R-:W-:Y:S01]  /*5ce0*/  FMUL.FTZ R206, R206, R30.reuse ;  /* 0x0000001ecece7220 */ /* 0x080fe20000410000 */
[----:B------:R-:W-:Y:S01]  /*5cf0*/  FMUL.FTZ R205, R205, R30 ;  /* 0x0000001ecdcd7220 */ /* 0x000fe20000410000 */
[----:B-----5:R-:W-:Y:S01]  /*5d00*/  FMUL.FTZ R58, R52, R59 ;  /* 0x0000003b343a7220 */ /* 0x020fe20000410000 */
[----:B------:R-:W-:Y:S01]  /*5d10*/  FMUL.FTZ R52, R59, R60 ;  /* 0x0000003c3b347220 */ /* 0x000fe20000410000 */
[----:B------:R-:W-:-:S02]  /*5d20*/  HADD2.F32 R60, -RZ, R65.H0_H0 ;  /* 0x20000041ff3c7230 */ /* 0x000fc40000004100 */
[----:B------:R-:W-:Y:S01]  /*5d30*/  FMUL.FTZ R59, R53, R206 ;  /* 0x000000ce353b7220 */ /* 0x000fe20000410000 */
[----:B------:R-:W-:Y:S02]  /*5d40*/  HADD2.F32 R61, -RZ, R51.H0_H0 ;  /* 0x20000033ff3d7230 */ /* 0x000fe40000004100 */
[----:B------:R-:W-:Y:S01]  /*5d50*/  FMUL.FTZ R204, R204, R30 ;  /* 0x0000001ecccc7220 */ /* 0x000fe20000410000 */
[----:B------:R-:W-:Y:S02]  /*5d60*/  HADD2.F32 R62, -RZ, R64.H0_H0 ;  /* 0x20000040ff3e7230 */ /* 0x000fe40000004100 */
[----:B------:R-:W-:Y:S01]  /*5d70*/  FMUL.FTZ R53, R206, R60 ;  /* 0x0000003cce357220 */ /* 0x000fe20000410000 */
[----:B------:R-:W-:Y:S01]  /*5d80*/  FMUL.FTZ R60, R54, R205 ;  /* 0x000000cd363c7220 */ /* 0x000fe20000410000 */
[----:B------:R-:W-:Y:S01]  /*5d90*/  FMUL.FTZ R54, R205, R61 ;  /* 0x0000003dcd367220 */ /* 0x000fe20000410000 */
[----:B------:R-:W-:Y:S01]  /*5da0*/  FMUL.FTZ R61, R55, R204 ;  /* 0x000000cc373d7220 */ /* 0x000fe20000410000 */
[----:B------:R-:W-:-:S07]  /*5db0*/  FMUL.FTZ R55, R204, R62 ;  /* 0x0000003ecc377220 */ /* 0x000fce0000410000 */
.L_x_20711:
[----:B------:R-:W1:Y:S01]  /*5dc0*/  @P1 LDC.64 R62, c[0x0][0x478] ;  /* 0x00011e00ff3e1b82 */ /* 0x000e620000000a00 */
[----:B------:R2:W5:Y:S04]  /*5dd0*/  LDL.S16 R73, [R1+0x4a] ;  /* 0x00004a0001497983 */ /* 0x0005680000100600 */
[----:B------:R2:W5:Y:S01]  /*5de0*/  LDL.S16 R72, [R1+0x48] ;  /* 0x0000480001487983 */ /* 0x0005620000100600 */
[----:B-1----:R-:W-:-:S04]  /*5df0*/  @P1 IMAD.WIDE.U32 R62, R190, 0x10, R62 ;  /* 0x00000010be3e1825 */ /* 0x002fc800078e003e */
[----:B------:R-:W-:Y:S01]  /*5e00*/  IMAD.WIDE.U32 R190, R190, 0x10, R88 ;  /* 0x00000010bebe7825 */ /* 0x000fe200078e0058 */
[----:B------:R-:W-:Y:S04]  /*5e10*/  @P1 STG.E.128 desc[UR6][R62.64], R132 ;  /* 0x000000843e001986 */ /* 0x000fe8000c101d06 */
        /* <DEDUP_REMOVED lines=33> */
.L_x_20712:
        /* <DEDUP_REMOVED lines=8> */
[----:B------:R-:W-:Y:S01]  /*60b0*/  FMUL.FTZ R63, R31, R196 ;  /* 0x000000c41f3f7220 */ /* 0x000fe20000410000 */
[----:B------:R-:W-:Y:S01]  /*60c0*/  FADD.FTZ R195, -R199, R195 ;  /* 0x000000c3c7c37221 */ /* 0x000fe20000010100 */
[C---:B------:R-:W-:Y:S01]  /*60d0*/  FMUL.FTZ R193, R31.reuse, R193 ;  /* 0x000000c11fc17220 */ /* 0x040fe20000410000 */
[----:B------:R-:W-:Y:S01]  /*60e0*/  FMUL.FTZ R194, R31, R194 ;  /* 0x000000c21fc27220 */ /* 0x000fe20000410000 */
[-C--:B------:R-:W-:Y:S01]  /*60f0*/  FMUL.FTZ R63, R63, R30.reuse ;  /* 0x0000001e3f3f7220 */ /* 0x080fe20000410000 */
        /* <DEDUP_REMOVED lines=15> */
.L_x_20713:
[----:B------:R-:W1:Y:S01]  /*61f0*/  @P1 LDC.64 R70, c[0x0][0x478] ;  /* 0x00011e00ff461b82 */ /* 0x000e620000000a00 */
[----:B------:R2:W5:Y:S04]  /*6200*/  LDL.S16 R77, [R1+0x46] ;  /* 0x00004600014d7983 */ /* 0x0005680000100600 */
[----:B------:R2:W5:Y:S01]  /*6210*/  LDL.S16 R76, [R1+0x44] ;  /* 0x00004400014c7983 */ /* 0x0005620000100600 */
[----:B-1----:R-:W-:-:S05]  /*6220*/  @P1 IMAD.WIDE.U32 R70, R189, 0x10, R70 ;  /* 0x00000010bd461825 */ /* 0x002fca00078e0046 */
[----:B------:R1:W-:Y:S02]  /*6230*/  @P1 STG.E.128 desc[UR6][R70.64], R132 ;  /* 0x0000008446001986 */ /* 0x0003e4000c101d06 */
[----:B-1----:R-:W-:-:S05]  /*6240*/  IMAD.WIDE.U32 R70, R189, 0x10, R88 ;  /* 0x00000010bd467825 */ /* 0x002fca00078e0058 */
        /* <DEDUP_REMOVED lines=33> */
.L_x_20714:
        /* <DEDUP_REMOVED lines=28> */
.L_x_20715:
        /* <DEDUP_REMOVED lines=39> */
.L_x_20716:
        /* <DEDUP_REMOVED lines=28> */
.L_x_20717:
        /* <DEDUP_REMOVED lines=38> */
[----:B------:R-:W-:Y:S06]  /*6cb0*/  BRA `(.L_x_20719) ;  /* 0x0000000000707947 */ /* 0x000fec0003800000 */
.L_x_20718:
        /* <DEDUP_REMOVED lines=27> */
[----:B------:R-:W-:-:S07]  /*6e70*/  FMUL.FTZ R55, R161, R78 ;  /* 0x0000004ea1377220 */ /* 0x000fce0000410000 */
.L_x_20719:
        /* <DEDUP_REMOVED lines=12> */
[C-C-:B------:R-:W-:Y:S01]  /*6f40*/  FFMA.FTZ R135, R57.reuse, R154, R56.reuse ;  /* 0x0000009a39877223 */ /* 0x140fe20000010038 */
[----:B------:R-:W-:Y:S01]  /*6f50*/  FFMA.FTZ R134, R57, R165, R56 ;  /* 0x000000a539867223 */ /* 0x000fe20000010038 */
[----:B------:R-:W-:Y:S01]  /*6f60*/  FADD.FTZ R132, -R132, R168 ;  /* 0x000000a884847221 */ /* 0x000fe20000010100 */
[----:B------:R-:W-:Y:S01]  /*6f70*/  FADD.FTZ R133, -R133, R166 ;  /* 0x000000a685857221 */ /* 0x000fe20000010100 */
[----:B------:R-:W-:Y:S02]  /*6f80*/  HADD2.F32 R78, -RZ, R144.H0_H0 ;  /* 0x20000090ff4e7230 */ /* 0x000fe40000004100 */
[----:B------:R-:W-:Y:S01]  /*6f90*/  FADD.FTZ R135, -R135, R25 ;  /* 0x0000001987877221 */ /* 0x000fe20000010100 */
[C---:B------:R-:W-:Y:S01]  /*6fa0*/  FMUL.FTZ R132, R31.reuse, R132 ;  /* 0x000000841f847220 */ /* 0x040fe20000410000 */
[C---:B------:R-:W-:Y:S01]  /*6fb0*/  FMUL.FTZ R133, R31.reuse, R133 ;  /* 0x000000851f857220 */ /* 0x040fe20000410000 */
[----:B------:R-:W-:Y:S01]  /*6fc0*/  FADD.FTZ R134, -R134, R155 ;  /* 0x0000009b86867221 */ /* 0x000fe20000010100 */
[----:B------:R-:W-:Y:S01]  /*6fd0*/  FMUL.FTZ R135, R31, R135 ;  /* 0x000000871f877220 */ /* 0x000fe20000410000 */
[----:B------:R-:W-:-:S02]  /*6fe0*/  FMUL.FTZ R79, R132, R30 ;  /* 0x0000001e844f7220 */ /* 0x000fc40000410000 */
[----:B------:R-:W-:Y:S02]  /*6ff0*/  FMUL.FTZ R134, R31, R134 ;  /* 0x000000861f867220 */ /* 0x000fe40000410000 */
        /* <DEDUP_REMOVED lines=15> */
.L_x_20720:
        /* <DEDUP_REMOVED lines=9> */
[----:B------:R-:W-:Y:S01]  /*7180*/  FMUL.FTZ R166, R31, R166 ;  /* 0x000000a61fa67220 */ /* 0x000fe20000410000 */
[----:B------:R-:W-:Y:S01]  /*7190*/  FADD.FTZ R155, -R165, R155 ;  /* 0x0000009ba59b7221 */ /* 0x000fe20000010100 */
[----:B------:R-:W-:Y:S01]  /*71a0*/  FMUL.FTZ R78, R31, R78 ;  /* 0x0000004e1f4e7220 */ /* 0x000fe20000410000 */
        /* <DEDUP_REMOVED lines=16> */
.L_x_20721:
        /* <DEDUP_REMOVED lines=39> */
.L_x_20722:
        /* <DEDUP_REMOVED lines=12> */
[----:B------:R-:W-:-:S02]  /*75e0*/  FMUL.FTZ R10, R10, R30 ;  /* 0x0000001e0a0a7220 */ /* 0x000fc40000410000 */
[----:B------:R-:W-:Y:S01]  /*75f0*/  FMUL.FTZ R23, R23, R30 ;  /* 0x0000001e17177220 */ /* 0x000fe20000410000 */
[----:B------:R-:W-:Y:S01]  /*7600*/  FMUL.FTZ R9, R31, R9 ;  /* 0x000000091f097220 */ /* 0x000fe20000410000 */
[----:B-----5:R-:W-:Y:S01]  /*7610*/  FMUL.FTZ R12, R52, R10 ;  /* 0x0000000a340c7220 */ /* 0x020fe20000410000 */
[----:B------:R-:W-:Y:S01]  /*7620*/  FMUL.FTZ R52, R10, R11 ;  /* 0x0000000b0a347220 */ /* 0x000fe20000410000 */
[----:B------:R-:W-:Y:S02]  /*7630*/  HADD2.F32 R10, -RZ, R154.H0_H0 ;  /* 0x2000009aff0a7230 */ /* 0x000fe40000004100 */
[----:B------:R-:W-:Y:S01]  /*7640*/  FMUL.FTZ R21, R53, R23 ;  /* 0x0000001735157220 */ /* 0x000fe20000410000 */
[----:B------:R-:W-:Y:S02]  /*7650*/  HADD2.F32 R11, -RZ, R147.H0_H0 ;  /* 0x20000093ff0b7230 */ /* 0x000fe40000004100 */
[----:B------:R-:W-:Y:S01]  /*7660*/  FMUL.FTZ R9, R9, R30 ;  /* 0x0000001e09097220 */ /* 0x000fe20000410000 */
[----:B------:R-:W-:Y:S01]  /*7670*/  FMUL.FTZ R53, R23, R10 ;  /* 0x0000000a17357220 */ /* 0x000fe20000410000 */
[----:B------:R-:W-:-:S02]  /*7680*/  FMUL.FTZ R10, R22, R30 ;  /* 0x0000001e160a7220 */ /* 0x000fc40000410000 */
[----:B------:R-:W-:Y:S02]  /*7690*/  FMUL.FTZ R23, R55, R9 ;  /* 0x0000000937177220 */ /* 0x000fe40000410000 */
[----:B------:R-:W-:Y:S01]  /*76a0*/  FMUL.FTZ R22, R54, R10 ;  /* 0x0000000a36167220 */ /* 0x000fe20000410000 */
[----:B------:R-:W-:Y:S01]  /*76b0*/  FMUL.FTZ R54, R10, R11 ;  /* 0x0000000b0a367220 */ /* 0x000fe20000410000 */
[----:B------:R-:W-:-:S05]  /*76c0*/  HADD2.F32 R10, -RZ, R87.H0_H0 ;  /* 0x20000057ff0a7230 */ /* 0x000fca0000004100 */
[----:B------:R-:W-:-:S07]  /*76d0*/  FMUL.FTZ R55, R9, R10 ;  /* 0x0000000a09377220 */ /* 0x000fce0000410000 */
.L_x_20723:
        /* <DEDUP_REMOVED lines=19> */
[----:B------:R-:W-:Y:S01]  /*7810*/  FMUL.FTZ R133, R31, R19 ;  /* 0x000000131f857220 */ /* 0x000fe20000410000 */
[----:B------:R-:W-:Y:S01]  /*7820*/  FADD.FTZ R18, -R6, R18 ;  /* 0x0000001206127221 */ /* 0x000fe20000010100 */
[----:B-----5:R-:W-:-:S02]  /*7830*/  HADD2.F32 R9, -RZ, R78.H0_H0 ;  /* 0x2000004eff097230 */ /* 0x020fc40000004100 */
[----:B------:R-:W-:Y:S01]  /*7840*/  FMUL.FTZ R5, R132, R30 ;  /* 0x0000001e84057220 */ /* 0x000fe20000410000 */
[----:B------:R-:W-:Y:S02]  /*7850*/  HADD2.F32 R10, -RZ, R149.H0_H0 ;  /* 0x20000095ff0a7230 */ /* 0x000fe40000004100 */
[C---:B------:R-:W-:Y:S01]  /*7860*/  FMUL.FTZ R134, R31.reuse, R18 ;  /* 0x000000121f867220 */ /* 0x040fe20000410000 */
[----:B------:R-:W-:Y:S01]  /*7870*/  FMUL.FTZ R135, R31, R17 ;  /* 0x000000111f877220 */ /* 0x000fe20000410000 */
[----:B------:R-:W-:Y:S01]  /*7880*/  FMUL.FTZ R52, R52, R5 ;  /* 0x0000000534347220 */ /* 0x000fe20000410000 */
[----:B------:R-:W-:Y:S01]  /*7890*/  FMUL.FTZ R8, R5, R8 ;  /* 0x0000000805087220 */ /* 0x000fe20000410000 */
[----:B------:R-:W-:Y:S01]  /*78a0*/  FMUL.FTZ R5, R133, R30 ;  /* 0x0000001e85057220 */ /* 0x000fe20000410000 */
[----:B------:R-:W-:-:S03]  /*78b0*/  HADD2.F32 R11, -RZ, R24.H0_H0 ;  /* 0x20000018ff0b7230 */ /* 0x000fc60000004100 */
[----:B------:R-:W-:Y:S01]  /*78c0*/  FMUL.FTZ R53, R53, R5 ;  /* 0x0000000535357220 */ /* 0x000fe20000410000 */
[----:B------:R-:W-:Y:S01]  /*78d0*/  FMUL.FTZ R9, R5, R9 ;  /* 0x0000000905097220 */ /* 0x000fe20000410000 */
[----:B------:R-:W-:-:S04]  /*78e0*/  FMUL.FTZ R5, R134, R30 ;  /* 0x0000001e86057220 */ /* 0x000fc80000410000 */
[----:B------:R-:W-:Y:S01]  /*78f0*/  FMUL.FTZ R54, R54, R5 ;  /* 0x0000000536367220 */ /* 0x000fe20000410000 */
[----:B------:R-:W-:Y:S01]  /*7900*/  FMUL.FTZ R10, R5, R10 ;  /* 0x0000000a050a7220 */ /* 0x000fe20000410000 */
[----:B------:R-:W-:-:S04]  /*7910*/  FMUL.FTZ R5, R135, R30 ;  /* 0x0000001e87057220 */ /* 0x000fc80000410000 */
[----:B------:R-:W-:Y:S01]  /*7920*/  FMUL.FTZ R55, R55, R5 ;  /* 0x0000000537377220 */ /* 0x000fe20000410000 */
[----:B------:R-:W-:Y:S01]  /*7930*/  FMUL.FTZ R11, R5, R11 ;  /* 0x0000000b050b7220 */ /* 0x000fe20000410000 */
[----:B------:R-:W-:Y:S06]  /*7940*/  BRA `(.L_x_20725) ;  /* 0x0000000000707947 */ /* 0x000fec0003800000 */
.L_x_20724:
        /* <DEDUP_REMOVED lines=12> */
[----:B------:R-:W-:Y:S01]  /*7a10*/  FMUL.FTZ R8, R8, R30 ;  /* 0x0000001e08087220 */ /* 0x000fe20000410000 */
[----:B------:R-:W-:-:S02]  /*7a20*/  HADD2.F32 R5, -RZ, R148.H0_H0 ;  /* 0x20000094ff057230 */ /* 0x000fc40000004100 */
[-C--:B------:R-:W-:Y:S01]  /*7a30*/  FMUL.FTZ R19, R19, R30.reuse ;  /* 0x0000001e13137220 */ /* 0x080fe20000410000 */
[----:B-----5:R-:W-:Y:S02]  /*7a40*/  HADD2.F32 R9, -RZ, R78.H0_H0 ;  /* 0x2000004eff097230 */ /* 0x020fe40000004100 */
[-C--:B------:R-:W-:Y:S01]  /*7a50*/  FMUL.FTZ R18, R18, R30.reuse ;  /* 0x0000001e12127220 */ /* 0x080fe20000410000 */
[----:B------:R-:W-:Y:S02]  /*7a60*/  HADD2.F32 R10, -RZ, R149.H0_H0 ;  /* 0x20000095ff0a7230 */ /* 0x000fe40000004100 */
        /* <DEDUP_REMOVED lines=10> */
.L_x_20725:
        /* <DEDUP_REMOVED lines=21> */
[C---:B------:R-:W-:Y:S01]  /*7c60*/  FMUL.FTZ R133, R31.reuse, R3 ;  /* 0x000000031f857220 */ /* 0x040fe20000410000 */
[----:B------:R-:W-:Y:S01]  /*7c70*/  FMUL.FTZ R0, R132, R30 ;  /* 0x0000001e84007220 */ /* 0x000fe20000410000 */
[----:B-----5:R-:W-:Y:S02]  /*7c80*/  HADD2.F32 R5, -RZ, R18.H0_H0 ;  /* 0x20000012ff057230 */ /* 0x020fe40000004100 */
[----:B------:R-:W-:Y:S01]  /*7c90*/  FMUL.FTZ R134, R31, R2 ;  /* 0x000000021f867220 */ /* 0x000fe20000410000 */
[----:B------:R-:W-:Y:S02]  /*7ca0*/  HADD2.F32 R6, -RZ, R151.H0_H0 ;  /* 0x20000097ff067230 */ /* 0x000fe40000004100 */
[----:B------:R-:W-:Y:S01]  /*7cb0*/  FMUL.FTZ R8, R8, R0 ;  /* 0x0000000008087220 */ /* 0x000fe20000410000 */
[----:B------:R-:W-:Y:S01]  /*7cc0*/  FMUL.FTZ R4, R0, R4 ;  /* 0x0000000400047220 */ /* 0x000fe20000410000 */
[-C--:B------:R-:W-:Y:S01]  /*7cd0*/  FMUL.FTZ R0, R133, R30.reuse ;  /* 0x0000001e85007220 */ /* 0x080fe20000410000 */
[----:B------:R-:W-:-:S03]  /*7ce0*/  FMUL.FTZ R7, R135, R30 ;  /* 0x0000001e87077220 */ /* 0x000fc60000410000 */
[----:B------:R-:W-:Y:S01]  /*7cf0*/  FMUL.FTZ R9, R9, R0 ;  /* 0x0000000009097220 */ /* 0x000fe20000410000 */
[----:B------:R-:W-:Y:S01]  /*7d00*/  FMUL.FTZ R5, R0, R5 ;  /* 0x0000000500057220 */ /* 0x000fe20000410000 */
[----:B------:R-:W-:Y:S01]  /*7d10*/  FMUL.FTZ R0, R134, R30 ;  /* 0x0000001e86007220 */ /* 0x000fe20000410000 */
[----:B------:R-:W-:-:S03]  /*7d20*/  FMUL.FTZ R11, R11, R7 ;  /* 0x000000070b0b7220 */ /* 0x000fc60000410000 */
[----:B------:R-:W-:Y:S01]  /*7d30*/  FMUL.FTZ R10, R10, R0 ;  /* 0x000000000a0a7220 */ /* 0x000fe20000410000 */
[----:B------:R-:W-:Y:S01]  /*7d40*/  FMUL.FTZ R6, R0, R6 ;  /* 0x0000000600067220 */ /* 0x000fe20000410000 */
[----:B------:R-:W-:-:S05]  /*7d50*/  HADD2.F32 R0, -RZ, R17.H0_H0 ;  /* 0x20000011ff007230 */ /* 0x000fca0000004100 */
[----:B------:R-:W-:Y:S01]  /*7d60*/  FMUL.FTZ R7, R7, R0 ;  /* 0x0000000007077220 */ /* 0x000fe20000410000 */
[----:B------:R-:W-:Y:S06]  /*7d70*/  BRA `(.L_x_20727) ;  /* 0x0000000000707947 */ /* 0x000fec0003800000 */
.L_x_20726:
        /* <DEDUP_REMOVED lines=12> */
[-C--:B------:R-:W-:Y:S01]  /*7e40*/  FMUL.FTZ R7, R0, R30.reuse ;  /* 0x0000001e00077220 */ /* 0x080fe20000410000 */
[----:B------:R-:W-:Y:S01]  /*7e50*/  FMUL.FTZ R4, R4, R30 ;  /* 0x0000001e04047220 */ /* 0x000fe20000410000 */
[----:B------:R-:W-:-:S02]  /*7e60*/  HADD2.F32 R0, -RZ, R150.H0_H0 ;  /* 0x20000096ff007230 */ /* 0x000fc40000004100 */
[-C--:B------:R-:W-:Y:S01]  /*7e70*/  FMUL.FTZ R5, R3, R30.reuse ;  /* 0x0000001e03057220 */ /* 0x080fe20000410000 */
[----:B------:R-:W-:Y:S01]  /*7e80*/  FMUL.FTZ R6, R2, R30 ;  /* 0x0000001e02067220 */ /* 0x000fe20000410000 */
[----:B-----5:R-:W-:Y:S01]  /*7e90*/  FMUL.FTZ R8, R8, R4 ;  /* 0x0000000408087220 */ /* 0x020fe20000410000 */
[----:B------:R-:W-:Y:S01]  /*7ea0*/  FMUL.FTZ R11, R11, R7 ;  /* 0x000000070b0b7220 */ /* 0x000fe20000410000 */
[----:B------:R-:W-:Y:S01]  /*7eb0*/  FMUL.FTZ R4, R4, R0 ;  /* 0x0000000004047220 */ /* 0x000fe20000410000 */
[----:B------:R-:W-:Y:S02]  /*7ec0*/  HADD2.F32 R0, -RZ, R18.H0_H0 ;  /* 0x20000012ff007230 */ /* 0x000fe40000004100 */
[----:B------:R-:W-:Y:S01]  /*7ed0*/  FMUL.FTZ R9, R9, R5 ;  /* 0x0000000509097220 */ /* 0x000fe20000410000 */
[----:B------:R-:W-:Y:S02]  /*7ee0*/  FMUL.FTZ R10, R10, R6 ;  /* 0x000000060a0a7220 */ /* 0x000fe40000410000 */
[----:B------:R-:W-:Y:S01]  /*7ef0*/  FMUL.FTZ R5, R5, R0 ;  /* 0x0000000005057220 */ /* 0x000fe20000410000 */
[----:B------:R-:W-:-:S05]  /*7f00*/  HADD2.F32 R0, -RZ, R151.H0_H0 ;  /* 0x20000097ff007230 */ /* 0x000fca0000004100 */
[----:B------:R-:W-:Y:S01]  /*7f10*/  FMUL.FTZ R6, R6, R0 ;  /* 0x0000000006067220 */ /* 0x000fe20000410000 */
[----:B------:R-:W-:-:S05]  /*7f20*/  HADD2.F32 R0, -RZ, R17.H0_H0 ;  /* 0x20000011ff007230 */ /* 0x000fca0000004100 */
[----:B------:R-:W-:-:S07]  /*7f30*/  FMUL.FTZ R7, R7, R0 ;  /* 0x0000000007077220 */ /* 0x000fce0000410000 */
.L_x_20727:
[----:B------:R-:W1:Y:S02]  /*7f40*/  @P1 LDC.64 R2, c[0x0][0x478] ;  /* 0x00011e00ff021b82 */ /* 0x000e640000000a00 */
[----:B-1----:R-:W-:-:S04]  /*7f50*/  @P1 IMAD.WIDE.U32 R2, R26, 0x10, R2 ;  /* 0x000000101a021825 */ /* 0x002fc800078e0002 */
[----:B------:R-:W-:Y:S01]  /*7f60*/  IMAD.WIDE.U32 R26, R26, 0x10, R88 ;  /* 0x000000101a1a7825 */ /* 0x000fe200078e0058 */
[----:B------:R1:W-:Y:S04]  /*7f70*/  @P1 STG.E.128 desc[UR6][R2.64], R132 ;  /* 0x0000008402001986 */ /* 0x0003e8000c101d06 */
[----:B------:R1:W-:Y:S01]  /*7f80*/  STG.E.128 desc[UR6][R26.64], R4 ;  /* 0x000000041a007986 */ /* 0x0003e2000c101d06 */
[----:B------:R-:W-:Y:S05]  /*7f90*/  BRA `(.L_x_20728) ;  /* 0x0000002c00087947 */ /* 0x000fea0003800000 */
.L_x_20707:
[----:B------:R-:W2:Y:S01]  /*7fa0*/  LDL.S16 R87, [R1+0x52] ;  /* 0x0000520001577983 */ /* 0x000ea20000100600 */
[----:B------:R-:W1:Y:S02]  /*7fb0*/  LDC.64 R90, c[0x0][0x390] ;  /* 0x0000e400ff5a7b82 */ /* 0x000e640000000a00 */
[----:B-1----:R-:W-:-:S06]  /*7fc0*/  IMAD.WIDE.U32 R52, R191, 0x10, R90 ;  /* 0x00000010bf347825 */ /* 0x002fcc00078e005a */
[----:B------:R-:W5:Y:S01]  /*7fd0*/  LDG.E.128 R52, desc[UR6][R52.64] ;  /* 0x0000000634347981 */ /* 0x000f62000c1e1d00 */
[----:B--2---:R-:W-:-:S03]  /*7fe0*/  PRMT R88, R87, 0x7610, R88 ;  /* 0x0000761057587816 */ /* 0x004fc60000000058 */
[----:B------:R-:W2:Y:S01]  /*7ff0*/  LDL.S16 R87, [R1+0x50] ;  /* 0x0000500001577983 */ /* 0x000ea20000100600 */
[----:B------:R-:W-:Y:S01]  /*8000*/  UISETP.NE.U32.AND UP0, UPT, UR14, URZ, UPT ;  /* 0x000000ff0e00728c */ /* 0x000fe2000bf05070 */
[----:B------:R-:W-:-:S03]  /*8010*/  PRMT R79, R88, 0x7610, R79 ;  /* 0x00007610584f7816 */ /* 0x000fc6000000004f */
[----:B------:R-:W-:Y:S01]  /*8020*/  UISETP.NE.AND.EX UP0, UPT, UR15, URZ, UPT, UP0 ;  /* 0x000000ff0f00728c */ /* 0x000fe2000bf05300 */
[----:B--2---:R-:W-:-:S08]  /*8030*/  PRMT R78, R87, 0x7610, R78 ;  /* 0x00007610574e7816 */ /* 0x004fd0000000004e */
[----:B------:R-:W-:Y:S05]  /*8040*/  BRA.U UP0, `(.L_x_20729) ;  /* 0x0000000100747547 */ /* 0x000fea000b800000 */
        /* <DEDUP_REMOVED lines=8> */
[C---:B------:R-:W-:Y:S01]  /*80d0*/  FFMA.FTZ R58, R31.reuse, R208, R92 ;  /* 0x000000d01f3a7223 */ /* 0x040fe2000001005c */
[C---:B------:R-:W-:Y:S01]  /*80e0*/  FFMA.FTZ R215, R31.reuse, R215, R93 ;  /* 0x000000d71fd77223 */ /* 0x040fe2000001005d */
[----:B------:R-:W-:Y:S01]  /*80f0*/  FFMA.FTZ R213, R31, R213, R94 ;  /* 0x000000d51fd57223 */ /* 0x000fe2000001005e */
[----:B------:R-:W-:Y:S01]  /*8100*/  FADD.FTZ R212, -R209, R212 ;  /* 0x000000d4d1d47221 */ /* 0x000fe20000010100 */
[-C--:B------:R-:W-:Y:S01]  /*8110*/  FMUL.FTZ R58, R58, R30.reuse ;  /* 0x0000001e3a3a7220 */ /* 0x080fe20000410000 */
[-C--:B------:R-:W-:Y:S01]  /*8120*/  FMUL.FTZ R215, R215, R30.reuse ;  /* 0x0000001ed7d77220 */ /* 0x080fe20000410000 */
[----:B------:R-:W-:Y:S01]  /*8130*/  FMUL.FTZ R213, R213, R30 ;  /* 0x0000001ed5d57220 */ /* 0x000fe20000410000 */
[----:B------:R-:W-:Y:S01]  /*8140*/  FFMA.FTZ R212, R31, R212, R95 ;  /* 0x000000d41fd47223 */ /* 0x000fe2000001005f */
[-C--:B-----5:R-:W-:Y:S01]  /*8150*/  FMUL.FTZ R69, R52, R58.reuse ;  /* 0x0000003a34457220 */ /* 0x0a0fe20000410000 */
        /* <DEDUP_REMOVED lines=12> */
.L_x_20729:
        /* <DEDUP_REMOVED lines=12> */
[----:B------:R-:W-:-:S03]  /*82e0*/  FMUL.FTZ R59, R132, R30 ;  /* 0x0000001e843b7220 */ /* 0x000fc60000410000 */
[----:B------:R-:W-:Y:S01]  /*82f0*/  FFMA.FTZ R135, R31, R135, R95 ;  /* 0x000000871f877223 */ /* 0x000fe2000001005f */
[-C--:B-----5:R-:W-:Y:S01]  /*8300*/  FMUL.FTZ R69, R52, R59.reuse ;  /* 0x0000003b34457220 */ /* 0x0a0fe20000410000 */
[----:B------:R-:W-:Y:S01]  /*8310*/  FMUL.FTZ R52, R58, R59 ;  /* 0x0000003b3a347220 */ /* 0x000fe20000410000 */
[----:B------:R-:W-:Y:S02]  /*8320*/  HADD2.F32 R58, -RZ, R79.H0_H0 ;  /* 0x2000004fff3a7230 */ /* 0x000fe40000004100 */
[----:B------:R-:W-:-:S04]  /*8330*/  FMUL.FTZ R59, R133, R30 ;  /* 0x0000001e853b7220 */ /* 0x000fc80000410000 */
[-C--:B------:R-:W-:Y:S01]  /*8340*/  FMUL.FTZ R68, R53, R59.reuse ;  /* 0x0000003b35447220 */ /* 0x080fe20000410000 */
        /* <DEDUP_REMOVED lines=8> */
[----:B------:R-:W-:-:S07]  /*83d0*/  FMUL.FTZ R55, R58, R59 ;  /* 0x0000003b3a377220 */ /* 0x000fce0000410000 */
.L_x_20730:
[----:B------:R-:W2:Y:S01]  /*83e0*/  LDL.S16 R58, [R1+0x4e] ;  /* 0x00004e00013a7983 */ /* 0x000ea20000100600 */
[----:B------:R-:W-:Y:S01]  /*83f0*/  ISETP.NE.U32.AND P1, PT, RZ, UR14, PT ;  /* 0x0000000eff007c0c */ /* 0x000fe2000bf25070 */
[----:B------:R-:W1:Y:S03]  /*8400*/  LDC.64 R88, c[0x0][0x468] ;  /* 0x00011a00ff587b82 */ /* 0x000e660000000a00 */
[----:B------:R-:W-:Y:S02]  /*8410*/  ISETP.NE.AND.EX P1, PT, RZ, UR15, PT, P1 ;  /* 0x0000000fff007c0c */ /* 0x000fe4000bf25310 */
[----:B--2---:R-:W-:Y:S02]  /*8420*/  PRMT R59, R58, 0x7610, R59 ;  /* 0x000076103a3b7816 */ /* 0x004fe4000000003b */
[----:B------:R-:W2:Y:S02]  /*8430*/  LDL.S16 R58, [R1+0x4c] ;  /* 0x00004c00013a7983 */ /* 0x000ea40000100600 */
[----:B------:R-:W-:-:S02]  /*8440*/  PRMT R65, R59, 0x7610, R65 ;  /* 0x000076103b417816 */ /* 0x000fc40000000041 */
[----:B--2---:R-:W-:-:S05]  /*8450*/  PRMT R64, R58, 0x7610, R64 ;  /* 0x000076103a407816 */ /* 0x004fca0000000040 */
[----:B------:R-:W2:Y:S02]  /*8460*/  @P1 LDC.64 R58, c[0x0][0x478] ;  /* 0x00011e00ff3a1b82 */ /* 0x000ea40000000a00 */
[----:B--2---:R-:W-:-:S05]  /*8470*/  @P1 IMAD.WIDE.U32 R58, R191, 0x10, R58 ;  /* 0x00000010bf3a1825 */ /* 0x004fca00078e003a */
[----:B------:R1:W-:Y:S02]  /*8480*/  @P1 STG.E.128 desc[UR6][R58.64], R132 ;  /* 0x000000843a001986 */ /* 0x0003e4000c101d06 */
[----:B-1----:R-:W-:-:S05]  /*8490*/  IMAD.WIDE.U32 R58, R191, 0x10, R88 ;  /* 0x00000010bf3a7825 */ /* 0x002fca00078e0058 */
[----:B------:R1:W-:Y:S02]  /*84a0*/  STG.E.128 desc[UR6][R58.64], R52 ;  /* 0x000000343a007986 */ /* 0x0003e4000c101d06 */
[----:B-1----:R-:W-:-:S06]  /*84b0*/  IMAD.WIDE.U32 R52, R190, 0x10, R90 ;  /* 0x00000010be347825 */ /* 0x002fcc00078e005a */
[----:B------:R-:W5:Y:S01]  /*84c0*/  LDG.E.128 R52, desc[UR6][R52.64] ;  /* 0x0000000634347981 */ /* 0x000f62000c1e1d00 */
[----:B------:R-:W-:Y:S05]  /*84d0*/  @!P1 BRA `(.L_x_20731) ;  /* 0x0000000000749947 */ /* 0x000fea0003800000 */
        /* <DEDUP_REMOVED lines=19> */
[-C--:B------:R-:W-:Y:S01]  /*8610*/  FMUL.FTZ R59, R53, R61.reuse ;  /* 0x0000003d353b7220 */ /* 0x080fe20000410000 */
        /* <DEDUP_REMOVED lines=9> */
.L_x_20731:
        /* <DEDUP_REMOVED lines=8> */
[C---:B------:R-:W-:Y:S01]  /*8730*/  FFMA.FTZ R59, R31.reuse, R203, R96 ;  /* 0x000000cb1f3b7223 */ /* 0x040fe20000010060 */
[----:B------:R-:W-:Y:S01]  /*8740*/  FADD.FTZ R204, -R200, R204 ;  /* 0x000000ccc8cc7221 */ /* 0x000fe20000010100 */
[C---:B------:R-:W-:Y:S01]  /*8750*/  FFMA.FTZ R206, R31.reuse, R206, R97 ;  /* 0x000000ce1fce7223 */ /* 0x040fe20000010061 */
[----:B------:R-:W-:Y:S01]  /*8760*/  FFMA.FTZ R205, R31, R205, R98 ;  /* 0x000000cd1fcd7223 */ /* 0x000fe20000010062 */
[----:B------:R-:W-:Y:S01]  /*8770*/  FMUL.FTZ R59, R59, R30 ;  /* 0x0000001e3b3b7220 */ /* 0x000fe20000410000 */
[----:B------:R-:W-:Y:S01]  /*8780*/  FFMA.FTZ R204, R31, R204, R99 ;  /* 0x000000cc1fcc7223 */ /* 0x000fe20000010063 */
[-C--:B------:R-:W-:Y:S01]  /*8790*/  FMUL.FTZ R206, R206, R30.reuse ;  /* 0x0000001ecece7220 */ /* 0x080fe20000410000 */
[----:B------:R-:W-:Y:S01]  /*87a0*/  FMUL.FTZ R205, R205, R30 ;  /* 0x0000001ecdcd7220 */ /* 0x000fe20000410000 */
[-C--:B-----5:R-:W-:Y:S01]  /*87b0*/  FMUL.FTZ R58, R52, R59.reuse ;  /* 0x0000003b343a7220 */ /* 0x0a0fe20000410000 */
[----:B------:R-:W-:Y:S01]  /*87c0*/  FMUL.FTZ R52, R60, R59 ;  /* 0x0000003b3c347220 */ /* 0x000fe20000410000 */
[----:B------:R-:W-:-:S02]  /*87d0*/  HADD2.F32 R60, -RZ, R65.H0_H0 ;  /* 0x20000041ff3c7230 */ /* 0x000fc40000004100 */
[----:B------:R-:W-:Y:S01]  /*87e0*/  FMUL.FTZ R59, R53, R206 ;  /* 0x000000ce353b7220 */ /* 0x000fe20000410000 */
[----:B------:R-:W-:Y:S02]  /*87f0*/  HADD2.F32 R61, -RZ, R51.H0_H0 ;  /* 0x20000033ff3d7230 */ /* 0x000fe40000004100 */
[----:B------:R-:W-:Y:S01]  /*8800*/  FMUL.FTZ R204, R204, R30 ;  /* 0x0000001ecccc7220 */ /* 0x000fe20000410000 */
[----:B------:R-:W-:Y:S02]  /*8810*/  HADD2.F32 R62, -RZ, R64.H0_H0 ;  /* 0x20000040ff3e7230 */ /* 0x000fe40000004100 */
[----:B------:R-:W-:Y:S01]  /*8820*/  FMUL.FTZ R53, R60, R206 ;  /* 0x000000ce3c357220 */ /* 0x000fe20000410000 */
[-C--:B------:R-:W-:Y:S01]  /*8830*/  FMUL.FTZ R60, R54, R205.reuse ;  /* 0x000000cd363c7220 */ /* 0x080fe20000410000 */
[----:B------:R-:W-:Y:S01]  /*8840*/  FMUL.FTZ R54, R61, R205 ;  /* 0x000000cd3d367220 */ /* 0x000fe20000410000 */
[-C--:B------:R-:W-:Y:S01]  /*8850*/  FMUL.FTZ R61, R55, R204.reuse ;  /* 0x000000cc373d7220 */ /* 0x080fe20000410000 */
[----:B------:R-:W-:-:S07]  /*8860*/  FMUL.FTZ R55, R62, R204 ;  /* 0x000000cc3e377220 */ /* 0x000fce0000410000 */
.L_x_20732:
[----:B------:R-:W2:Y:S02]  /*8870*/  LDL.S16 R62, [R1+0x4a] ;  /* 0x00004a00013e7983 */ /* 0x000ea40000100600 */
[----:B--2---:R-:W-:Y:S02]  /*8880*/  PRMT R63, R62, 0x7610, R63 ;  /* 0x000076103e3f7816 */ /* 0x004fe4000000003f */
[----:B------:R-:W2:Y:S02]  /*8890*/  LDL.S16 R62, [R1+0x48] ;  /* 0x00004800013e7983 */ /* 0x000ea40000100600 */
[----:B------:R-:W-:Y:S02]  /*88a0*/  PRMT R73, R63, 0x7610, R73 ;  /* 0x000076103f497816 */ /* 0x000fe40000000049 */
[----:B--2---:R-:W-:Y:S02]  /*88b0*/  PRMT R72, R62, 0x7610, R72 ;  /* 0x000076103e487816 */ /* 0x004fe40000000048 */
[----:B------:R-:W1:Y:S02]  /*88c0*/  @P1 LDC.64 R62, c[0x0][0x478] ;  /* 0x00011e00ff3e1b82 */ /* 0x000e640000000a00 */
[----:B-1----:R-:W-:-:S04]  /*88d0*/  @P1 IMAD.WIDE.U32 R62, R190, 0x10, R62 ;  /* 0x00000010be3e1825 */ /* 0x002fc800078e003e */
[----:B------:R-:W-:Y:S01]  /*88e0*/  IMAD.WIDE.U32 R190, R190, 0x10, R88 ;  /* 0x00000010bebe7825 */ /* 0x000fe200078e0058 */
[----:B------:R-:W-:Y:S04]  /*88f0*/  @P1 STG.E.128 desc[UR6][R62.64], R132 ;  /* 0x000000843e001986 */ /* 0x000fe8000c101d06 */
        /* <DEDUP_REMOVED lines=33> */
.L_x_20733:
        /* <DEDUP_REMOVED lines=8> */
[----:B------:R-:W-:Y:S01]  /*8b90*/  FFMA.FTZ R63, R31, R196, R100 ;  /* 0x000000c41f3f7223 */ /* 0x000fe20000010064 */
[----:B------:R-:W-:Y:S01]  /*8ba0*/  FADD.FTZ R195, -R199, R195 ;  /* 0x000000c3c7c37221 */ /* 0x000fe20000010100 */
[C---:B------:R-:W-:Y:S01]  /*8bb0*/  FFMA.FTZ R193, R31.reuse, R193, R101 ;  /* 0x000000c11fc17223 */ /* 0x040fe20000010065 */
[----:B------:R-:W-:Y:S01]  /*8bc0*/  FFMA.FTZ R194, R31, R194, R102 ;  /* 0x000000c21fc27223 */ /* 0x000fe20000010066 */
[-C--:B------:R-:W-:Y:S01]  /*8bd0*/  FMUL.FTZ R63, R63, R30.reuse ;  /* 0x0000001e3f3f7220 */ /* 0x080fe20000410000 */
[----:B------:R-:W-:Y:S01]  /*8be0*/  FFMA.FTZ R195, R31, R195, R103 ;  /* 0x000000c31fc37223 */ /* 0x000fe20000010067 */
[-C--:B------:R-:W-:Y:S01]  /*8bf0*/  FMUL.FTZ R193, R193, R30.reuse ;  /* 0x0000001ec1c17220 */ /* 0x080fe20000410000 */
[----:B------:R-:W-:Y:S01]  /*8c00*/  FMUL.FTZ R194, R194, R30 ;  /* 0x0000001ec2c27220 */ /* 0x000fe20000410000 */
[-C--:B-----5:R-:W-:Y:S01]  /*8c10*/  FMUL.FTZ R62, R52, R63.reuse ;  /* 0x0000003f343e7220 */ /* 0x0a0fe20000410000 */
[----:B------:R-:W-:Y:S01]  /*8c20*/  FMUL.FTZ R52, R64, R63 ;  /* 0x0000003f40347220 */ /* 0x000fe20000410000 */
[----:B------:R-:W-:-:S02]  /*8c30*/  HADD2.F32 R64, -RZ, R73.H0_H0 ;  /* 0x20000049ff407230 */ /* 0x000fc40000004100 */
[-C--:B------:R-:W-:Y:S01]  /*8c40*/  FMUL.FTZ R63, R53, R193.reuse ;  /* 0x000000c1353f7220 */ /* 0x080fe20000410000 */
        /* <DEDUP_REMOVED lines=8> */
.L_x_20734:
[----:B------:R-:W2:Y:S02]  /*8cd0*/  LDL.S16 R70, [R1+0x46] ;  /* 0x0000460001467983 */ /* 0x000ea40000100600 */
[----:B--2---:R-:W-:Y:S02]  /*8ce0*/  PRMT R71, R70, 0x7610, R71 ;  /* 0x0000761046477816 */ /* 0x004fe40000000047 */
[----:B------:R-:W2:Y:S02]  /*8cf0*/  LDL.S16 R70, [R1+0x44] ;  /* 0x0000440001467983 */ /* 0x000ea40000100600 */
[----:B------:R-:W-:Y:S02]  /*8d00*/  PRMT R77, R71, 0x7610, R77 ;  /* 0x00007610474d7816 */ /* 0x000fe4000000004d */
[----:B--2---:R-:W-:Y:S02]  /*8d10*/  PRMT R76, R70, 0x7610, R76 ;  /* 0x00007610464c7816 */ /* 0x004fe4000000004c */
[----:B------:R-:W1:Y:S02]  /*8d20*/  @P1 LDC.64 R70, c[0x0][0x478] ;  /* 0x00011e00ff461b82 */ /* 0x000e640000000a00 */
[----:B-1----:R-:W-:-:S05]  /*8d30*/  @P1 IMAD.WIDE.U32 R70, R189, 0x10, R70 ;  /* 0x00000010bd461825 */ /* 0x002fca00078e0046 */
        /* <DEDUP_REMOVED lines=35> */
.L_x_20735:
        /* <DEDUP_REMOVED lines=28> */
.L_x_20736:
        /* <DEDUP_REMOVED lines=42> */
.L_x_20737:
        /* <DEDUP_REMOVED lines=28> */
.L_x_20738:
        /* <DEDUP_REMOVED lines=41> */
[----:B------:R-:W-:Y:S06]  /*9820*/  BRA `(.L_x_20740) ;  /* 0x0000000000707947 */ /* 0x000fec0003800000 */
.L_x_20739:
        /* <DEDUP_REMOVED lines=28> */
.L_x_20740:
        /* <DEDUP_REMOVED lines=21> */
[C---:B------:R-:W-:Y:S01]  /*9b40*/  FFMA.FTZ R132, R31.reuse, R132, R116 ;  /* 0x000000841f847223 */ /* 0x040fe20000010074 */
[C---:B------:R-:W-:Y:S01]  /*9b50*/  FFMA.FTZ R133, R31.reuse, R133, R117 ;  /* 0x000000851f857223 */ /* 0x040fe20000010075 */
[----:B------:R-:W-:Y:S01]  /*9b60*/  FADD.FTZ R134, -R134, R155 ;  /* 0x0000009b86867221 */ /* 0x000fe20000010100 */
[----:B------:R-:W-:Y:S01]  /*9b70*/  FFMA.FTZ R135, R31, R135, R119 ;  /* 0x000000871f877223 */ /* 0x000fe20000010077 */
[----:B------:R-:W-:-:S02]  /*9b80*/  FMUL.FTZ R79, R132, R30 ;  /* 0x0000001e844f7220 */ /* 0x000fc40000410000 */
[----:B------:R-:W-:Y:S02]  /*9b90*/  FFMA.FTZ R134, R31, R134, R118 ;  /* 0x000000861f867223 */ /* 0x000fe40000010076 */
        /* <DEDUP_REMOVED lines=15> */
.L_x_20741:
        /* <DEDUP_REMOVED lines=12> */
[-C--:B------:R-:W-:Y:S01]  /*9d50*/  FMUL.FTZ R79, R79, R30.reuse ;  /* 0x0000001e4f4f7220 */ /* 0x080fe20000410000 */
[-C--:B------:R-:W-:Y:S01]  /*9d60*/  FMUL.FTZ R166, R166, R30.reuse ;  /* 0x0000001ea6a67220 */ /* 0x080fe20000410000 */
[----:B------:R-:W-:Y:S01]  /*9d70*/  FFMA.FTZ R155, R31, R155, R118 ;  /* 0x0000009b1f9b7223 */ /* 0x000fe20000010076 */
[----:B------:R-:W-:Y:S01]  /*9d80*/  FMUL.FTZ R78, R78, R30 ;  /* 0x0000001e4e4e7220 */ /* 0x000fe20000410000 */
        /* <DEDUP_REMOVED lines=12> */
.L_x_20742:
        /* <DEDUP_REMOVED lines=42> */
.L_x_20743:
        /* <DEDUP_REMOVED lines=12> */
[----:B------:R-:W-:-:S02]  /*a1b0*/  FMUL.FTZ R10, R10, R30 ;  /* 0x0000001e0a0a7220 */ /* 0x000fc40000410000 */
[----:B------:R-:W-:Y:S01]  /*a1c0*/  FMUL.FTZ R23, R23, R30 ;  /* 0x0000001e17177220 */ /* 0x000fe20000410000 */
[----:B------:R-:W-:Y:S01]  /*a1d0*/  FFMA.FTZ R9, R31, R9, R123 ;  /* 0x000000091f097223 */ /* 0x000fe2000001007b */
[-C--:B-----5:R-:W-:Y:S01]  /*a1e0*/  FMUL.FTZ R12, R52, R10.reuse ;  /* 0x0000000a340c7220 */ /* 0x0a0fe20000410000 */
[----:B------:R-:W-:Y:S01]  /*a1f0*/  FMUL.FTZ R52, R11, R10 ;  /* 0x0000000a0b347220 */ /* 0x000fe20000410000 */
[----:B------:R-:W-:Y:S02]  /*a200*/  HADD2.F32 R10, -RZ, R154.H0_H0 ;  /* 0x2000009aff0a7230 */ /* 0x000fe40000004100 */
[-C--:B------:R-:W-:Y:S01]  /*a210*/  FMUL.FTZ R21, R53, R23.reuse ;  /* 0x0000001735157220 */ /* 0x080fe20000410000 */
[----:B------:R-:W-:Y:S02]  /*a220*/  HADD2.F32 R11, -RZ, R147.H0_H0 ;  /* 0x20000093ff0b7230 */ /* 0x000fe40000004100 */
[-C--:B------:R-:W-:Y:S01]  /*a230*/  FMUL.FTZ R9, R9, R30.reuse ;  /* 0x0000001e09097220 */ /* 0x080fe20000410000 */
[----:B------:R-:W-:Y:S01]  /*a240*/  FMUL.FTZ R53, R10, R23 ;  /* 0x000000170a357220 */ /* 0x000fe20000410000 */
[----:B------:R-:W-:-:S02]  /*a250*/  FMUL.FTZ R10, R22, R30 ;  /* 0x0000001e160a7220 */ /* 0x000fc40000410000 */
[----:B------:R-:W-:Y:S02]  /*a260*/  FMUL.FTZ R23, R55, R9 ;  /* 0x0000000937177220 */ /* 0x000fe40000410000 */
[-C--:B------:R-:W-:Y:S01]  /*a270*/  FMUL.FTZ R22, R54, R10.reuse ;  /* 0x0000000a36167220 */ /* 0x080fe20000410000 */
[----:B------:R-:W-:Y:S01]  /*a280*/  FMUL.FTZ R54, R11, R10 ;  /* 0x0000000a0b367220 */ /* 0x000fe20000410000 */
[----:B------:R-:W-:-:S05]  /*a290*/  HADD2.F32 R10, -RZ, R87.H0_H0 ;  /* 0x20000057ff0a7230 */ /* 0x000fca0000004100 */
[----:B------:R-:W-:-:S07]  /*a2a0*/  FMUL.FTZ R55, R10, R9 ;  /* 0x000000090a377220 */ /* 0x000fce0000410000 */
.L_x_20744:
[----:B------:R-:W2:Y:S02]  /*a2b0*/  LDL.S16 R9, [R1+0x32] ;  /* 0x0000320001097983 */ /* 0x000ea40000100600 */
[----:B--2---:R-:W-:Y:S02]  /*a2c0*/  PRMT R10, R9, 0x7610, R10 ;  /* 0x00007610090a7816 */ /* 0x004fe4000000000a */
[----:B------:R-:W2:Y:S02]  /*a2d0*/  LDL.S16 R9, [R1+0x30] ;  /* 0x0000300001097983 */ /* 0x000ea40000100600 */
[----:B------:R-:W-:Y:S02]  /*a2e0*/  PRMT R78, R10, 0x7610, R78 ;  /* 0x000076100a4e7816 */ /* 0x000fe4000000004e */
[----:B------:R-:W1:Y:S02]  /*a2f0*/  @P1 LDC.64 R10, c[0x0][0x478] ;  /* 0x00011e00ff0a1b82 */ /* 0x000e640000000a00 */
[----:B-1----:R-:W-:-:S04]  /*a300*/  @P1 IMAD.WIDE.U32 R10, R28, 0x10, R10 ;  /* 0x000000101c0a1825 */ /* 0x002fc800078e000a */
[----:B------:R-:W-:Y:S01]  /*a310*/  IMAD.WIDE.U32 R28, R28, 0x10, R88 ;  /* 0x000000101c1c7825 */ /* 0x000fe200078e0058 */
[----:B------:R-:W-:Y:S04]  /*a320*/  @P1 STG.E.128 desc[UR6][R10.64], R132 ;  /* 0x000000840a001986 */ /* 0x000fe8000c101d06 */
[----:B------:R1:W-:Y:S02]  /*a330*/  STG.E.128 desc[UR6][R28.64], R52 ;  /* 0x000000341c007986 */ /* 0x0003e4000c101d06 */
[----:B-1----:R-:W-:-:S06]  /*a340*/  IMAD.WIDE.U32 R52, R27, 0x10, R90 ;  /* 0x000000101b347825 */ /* 0x002fcc00078e005a */
[----:B------:R-:W5:Y:S01]  /*a350*/  LDG.E.128 R52, desc[UR6][R52.64] ;  /* 0x0000000634347981 */ /* 0x000f62000c1e1d00 */
[----:B--2---:R-:W-:Y:S01]  /*a360*/  PRMT R24, R9, 0x7610, R24 ;  /* 0x0000761009187816 */ /* 0x004fe20000000018 */
[----:B------:R-:W-:Y:S06]  /*a370*/  @!P1 BRA `(.L_x_20745) ;  /* 0x0000000000749947 */ /* 0x000fec0003800000 */
        /* <DEDUP_REMOVED lines=9> */
[----:B------:R-:W-:Y:S01]  /*a410*/  FFMA.FTZ R133, R31, R19, R125 ;  /* 0x000000131f857223 */ /* 0x000fe2000001007d */
[----:B------:R-:W-:Y:S01]  /*a420*/  FADD.FTZ R18, -R6, R18 ;  /* 0x0000001206127221 */ /* 0x000fe20000010100 */
[----:B------:R-:W-:-:S02]  /*a430*/  HADD2.F32 R9, -RZ, R78.H0_H0 ;  /* 0x2000004eff097230 */ /* 0x000fc40000004100 */
[----:B------:R-:W-:Y:S01]  /*a440*/  FMUL.FTZ R5, R132, R30 ;  /* 0x0000001e84057220 */ /* 0x000fe20000410000 */
[----:B------:R-:W-:Y:S02]  /*a450*/  HADD2.F32 R10, -RZ, R149.H0_H0 ;  /* 0x20000095ff0a7230 */ /* 0x000fe40000004100 */
[C---:B------:R-:W-:Y:S01]  /*a460*/  FFMA.FTZ R134, R31.reuse, R18, R126 ;  /* 0x000000121f867223 */ /* 0x040fe2000001007e */
[----:B------:R-:W-:Y:S01]  /*a470*/  FFMA.FTZ R135, R31, R17, R127 ;  /* 0x000000111f877223 */ /* 0x000fe2000001007f */
[-C--:B-----5:R-:W-:Y:S01]  /*a480*/  FMUL.FTZ R52, R52, R5.reuse ;  /* 0x0000000534347220 */ /* 0x0a0fe20000410000 */
[----:B------:R-:W-:Y:S01]  /*a490*/  FMUL.FTZ R8, R8, R5 ;  /* 0x0000000508087220 */ /* 0x000fe20000410000 */
[----:B------:R-:W-:Y:S01]  /*a4a0*/  FMUL.FTZ R5, R133, R30 ;  /* 0x0000001e85057220 */ /* 0x000fe20000410000 */
[----:B------:R-:W-:-:S03]  /*a4b0*/  HADD2.F32 R11, -RZ, R24.H0_H0 ;  /* 0x20000018ff0b7230 */ /* 0x000fc60000004100 */
[-C--:B------:R-:W-:Y:S01]  /*a4c0*/  FMUL.FTZ R53, R53, R5.reuse ;  /* 0x0000000535357220 */ /* 0x080fe20000410000 */
[----:B------:R-:W-:Y:S01]  /*a4d0*/  FMUL.FTZ R9, R9, R5 ;  /* 0x0000000509097220 */ /* 0x000fe20000410000 */
[----:B------:R-:W-:-:S04]  /*a4e0*/  FMUL.FTZ R5, R134, R30 ;  /* 0x0000001e86057220 */ /* 0x000fc80000410000 */
[-C--:B------:R-:W-:Y:S01]  /*a4f0*/  FMUL.FTZ R54, R54, R5.reuse ;  /* 0x0000000536367220 */ /* 0x080fe20000410000 */
[----:B------:R-:W-:Y:S01]  /*a500*/  FMUL.FTZ R10, R10, R5 ;  /* 0x000000050a0a7220 */ /* 0x000fe20000410000 */
[----:B------:R-:W-:-:S04]  /*a510*/  FMUL.FTZ R5, R135, R30 ;  /* 0x0000001e87057220 */ /* 0x000fc80000410000 */
[-C--:B------:R-:W-:Y:S01]  /*a520*/  FMUL.FTZ R55, R55, R5.reuse ;  /* 0x0000000537377220 */ /* 0x080fe20000410000 */
[----:B------:R-:W-:Y:S01]  /*a530*/  FMUL.FTZ R11, R11, R5 ;  /* 0x000000050b0b7220 */ /* 0x000fe20000410000 */
[----:B------:R-:W-:Y:S06]  /*a540*/  BRA `(.L_x_20746) ;  /* 0x0000000000707947 */ /* 0x000fec0003800000 */
.L_x_20745:
        /* <DEDUP_REMOVED lines=11> */
[----:B------:R-:W-:Y:S01]  /*a600*/  FFMA.FTZ R17, R31, R17, R127 ;  /* 0x000000111f117223 */ /* 0x000fe2000001007f */
[----:B------:R-:W-:Y:S01]  /*a610*/  FMUL.FTZ R8, R8, R30 ;  /* 0x0000001e08087220 */ /* 0x000fe20000410000 */
[----:B------:R-:W-:-:S02]  /*a620*/  HADD2.F32 R5, -RZ, R148.H0_H0 ;  /* 0x20000094ff057230 */ /* 0x000fc40000004100 */
[-C--:B------:R-:W-:Y:S01]  /*a630*/  FMUL.FTZ R19, R19, R30.reuse ;  /* 0x0000001e13137220 */ /* 0x080fe20000410000 */
[----:B------:R-:W-:Y:S02]  /*a640*/  HADD2.F32 R9, -RZ, R78.H0_H0 ;  /* 0x2000004eff097230 */ /* 0x000fe40000004100 */
[-C--:B------:R-:W-:Y:S01]  /*a650*/  FMUL.FTZ R18, R18, R30.reuse ;  /* 0x0000001e12127220 */ /* 0x080fe20000410000 */
[----:B------:R-:W-:Y:S02]  /*a660*/  HADD2.F32 R10, -RZ, R149.H0_H0 ;  /* 0x20000095ff0a7230 */ /* 0x000fe40000004100 */
[----:B------:R-:W-:Y:S01]  /*a670*/  FMUL.FTZ R17, R17, R30 ;  /* 0x0000001e11117220 */ /* 0x000fe20000410000 */
[----:B------:R-:W-:Y:S02]  /*a680*/  HADD2.F32 R11, -RZ, R24.H0_H0 ;  /* 0x20000018ff0b7230 */ /* 0x000fe40000004100 */
[-C--:B-----5:R-:W-:Y:S01]  /*a690*/  FMUL.FTZ R52, R52, R8.reuse ;  /* 0x0000000834347220 */ /* 0x0a0fe20000410000 */
[----:B------:R-:W-:Y:S01]  /*a6a0*/  FMUL.FTZ R8, R5, R8 ;  /* 0x0000000805087220 */ /* 0x000fe20000410000 */
[-C--:B------:R-:W-:Y:S01]  /*a6b0*/  FMUL.FTZ R53, R53, R19.reuse ;  /* 0x0000001335357220 */ /* 0x080fe20000410000 */
[----:B------:R-:W-:Y:S01]  /*a6c0*/  FMUL.FTZ R9, R9, R19 ;  /* 0x0000001309097220 */ /* 0x000fe20000410000 */
[-C--:B------:R-:W-:Y:S01]  /*a6d0*/  FMUL.FTZ R54, R54, R18.reuse ;  /* 0x0000001236367220 */ /* 0x080fe20000410000 */
[----:B------:R-:W-:Y:S01]  /*a6e0*/  FMUL.FTZ R10, R10, R18 ;  /* 0x000000120a0a7220 */ /* 0x000fe20000410000 */
[-C--:B------:R-:W-:Y:S01]  /*a6f0*/  FMUL.FTZ R55, R55, R17.reuse ;  /* 0x0000001137377220 */ /* 0x080fe20000410000 */
[----:B------:R-:W-:-:S07]  /*a700*/  FMUL.FTZ R11, R11, R17 ;  /* 0x000000110b0b7220 */ /* 0x000fce0000410000 */
.L_x_20746:
[----:B------:R-:W2:Y:S02]  /*a710*/  LDL.S16 R5, [R1+0x26] ;  /* 0x0000260001057983 */ /* 0x000ea40000100600 */
[----:B--2---:R-:W-:Y:S02]  /*a720*/  PRMT R6, R5, 0x7610, R6 ;  /* 0x0000761005067816 */ /* 0x004fe40000000006 */
[----:B------:R-:W2:Y:S02]  /*a730*/  LDL.S16 R5, [R1+0x24] ;  /* 0x0000240001057983 */ /* 0x000ea40000100600 */
[----:B------:R-:W-:Y:S02]  /*a740*/  PRMT R18, R6, 0x7610, R18 ;  /* 0x0000761006127816 */ /* 0x000fe40000000012 */
[----:B------:R-:W1:Y:S02]  /*a750*/  @P1 LDC.64 R6, c[0x0][0x478] ;  /* 0x00011e00ff061b82 */ /* 0x000e640000000a00 */
[----:B-1----:R-:W-:-:S05]  /*a760*/  @P1 IMAD.WIDE.U32 R6, R27, 0x10, R6 ;  /* 0x000000101b061825 */ /* 0x002fca00078e0006 */
[----:B------:R1:W-:Y:S02]  /*a770*/  @P1 STG.E.128 desc[UR6][R6.64], R132 ;  /* 0x0000008406001986 */ /* 0x0003e4000c101d06 */
[----:B-1----:R-:W-:-:S05]  /*a780*/  IMAD.WIDE.U32 R6, R27, 0x10, R88 ;  /* 0x000000101b067825 */ /* 0x002fca00078e0058 */
        /* <DEDUP_REMOVED lines=14> */
[----:B------:R-:W-:Y:S01]  /*a870*/  FFMA.FTZ R135, R31, R0, R131 ;  /* 0x000000001f877223 */ /* 0x000fe20000010083 */
[----:B------:R-:W-:-:S02]  /*a880*/  HADD2.F32 R4, -RZ, R150.H0_H0 ;  /* 0x20000096ff047230 */ /* 0x000fc40000004100 */
[C---:B------:R-:W-:Y:S01]  /*a890*/  FFMA.FTZ R133, R31.reuse, R3, R129 ;  /* 0x000000031f857223 */ /* 0x040fe20000010081 */
[----:B------:R-:W-:Y:S01]  /*a8a0*/  FMUL.FTZ R0, R132, R30 ;  /* 0x0000001e84007220 */ /* 0x000fe20000410000 */
[----:B------:R-:W-:Y:S02]  /*a8b0*/  HADD2.F32 R5, -RZ, R18.H0_H0 ;  /* 0x20000012ff057230 */ /* 0x000fe40000004100 */
[----:B------:R-:W-:Y:S01]  /*a8c0*/  FFMA.FTZ R134, R31, R2, R130 ;  /* 0x000000021f867223 */ /* 0x000fe20000010082 */
[----:B------:R-:W-:Y:S02]  /*a8d0*/  HADD2.F32 R6, -RZ, R151.H0_H0 ;  /* 0x20000097ff067230 */ /* 0x000fe40000004100 */
[-C--:B-----5:R-:W-:Y:S01]  /*a8e0*/  FMUL.FTZ R8, R8, R0.reuse ;  /* 0x0000000008087220 */ /* 0x0a0fe20000410000 */
[----:B------:R-:W-:Y:S01]  /*a8f0*/  FMUL.FTZ R4, R4, R0 ;  /* 0x0000000004047220 */ /* 0x000fe20000410000 */
[-C--:B------:R-:W-:Y:S01]  /*a900*/  FMUL.FTZ R0, R133, R30.reuse ;  /* 0x0000001e85007220 */ /* 0x080fe20000410000 */
[----:B------:R-:W-:-:S03]  /*a910*/  FMUL.FTZ R7, R135, R30 ;  /* 0x0000001e87077220 */ /* 0x000fc60000410000 */
[-C--:B------:R-:W-:Y:S01]  /*a920*/  FMUL.FTZ R9, R9, R0.reuse ;  /* 0x0000000009097220 */ /* 0x080fe20000410000 */
[----:B------:R-:W-:Y:S01]  /*a930*/  FMUL.FTZ R5, R5, R0 ;  /* 0x0000000005057220 */ /* 0x000fe20000410000 */
[----:B------:R-:W-:Y:S01]  /*a940*/  FMUL.FTZ R0, R134, R30 ;  /* 0x0000001e86007220 */ /* 0x000fe20000410000 */
[----:B------:R-:W-:-:S03]  /*a950*/  FMUL.FTZ R11, R11, R7 ;  /* 0x000000070b0b7220 */ /* 0x000fc60000410000 */
[-C--:B------:R-:W-:Y:S01]  /*a960*/  FMUL.FTZ R10, R10, R0.reuse ;  /* 0x000000000a0a7220 */ /* 0x080fe20000410000 */
[----:B------:R-:W-:Y:S01]  /*a970*/  FMUL.FTZ R6, R6, R0 ;  /* 0x0000000006067220 */ /* 0x000fe20000410000 */
[----:B------:R-:W-:-:S05]  /*a980*/  HADD2.F32 R0, -RZ, R17.H0_H0 ;  /* 0x20000011ff007230 */ /* 0x000fca0000004100 */
[----:B------:R-:W-:Y:S01]  /*a990*/  FMUL.FTZ R7, R0, R7 ;  /* 0x0000000700077220 */ /* 0x000fe20000410000 */
[----:B------:R-:W-:Y:S06]  /*a9a0*/  BRA `(.L_x_20748) ;  /* 0x0000000000707947 */ /* 0x000fec0003800000 */
.L_x_20747:
        /* <DEDUP_REMOVED lines=12> */
[-C--:B------:R-:W-:Y:S01]  /*aa70*/  FMUL.FTZ R7, R0, R30.reuse ;  /* 0x0000001e00077220 */ /* 0x080fe20000410000 */
[----:B------:R-:W-:Y:S01]  /*aa80*/  FMUL.FTZ R4, R4, R30 ;  /* 0x0000001e04047220 */ /* 0x000fe20000410000 */
[----:B------:R-:W-:-:S02]  /*aa90*/  HADD2.F32 R0, -RZ, R150.H0_H0 ;  /* 0x20000096ff007230 */ /* 0x000fc40000004100 */
[-C--:B------:R-:W-:Y:S01]  /*aaa0*/  FMUL.FTZ R5, R3, R30.reuse ;  /* 0x0000001e03057220 */ /* 0x080fe20000410000 */
[----:B------:R-:W-:Y:S01]  /*aab0*/  FMUL.FTZ R6, R2, R30 ;  /* 0x0000001e02067220 */ /* 0x000fe20000410000 */
[-C--:B-----5:R-:W-:Y:S01]  /*aac0*/  FMUL.FTZ R8, R8, R4.reuse ;  /* 0x0000000408087220 */ /* 0x0a0fe20000410000 */
[----:B------:R-:W-:Y:S01]  /*aad0*/  FMUL.FTZ R11, R11, R7 ;  /* 0x000000070b0b7220 */ /* 0x000fe20000410000 */
[----:B------:R-:W-:Y:S01]  /*aae0*/  FMUL.FTZ R4, R0, R4 ;  /* 0x0000000400047220 */ /* 0x000fe20000410000 */
[----:B------:R-:W-:Y:S02]  /*aaf0*/  HADD2.F32 R0, -RZ, R18.H0_H0 ;  /* 0x20000012ff007230 */ /* 0x000fe40000004100 */
[-C--:B------:R-:W-:Y:S01]  /*ab00*/  FMUL.FTZ R9, R9, R5.reuse ;  /* 0x0000000509097220 */ /* 0x080fe20000410000 */
[----:B------:R-:W-:Y:S02]  /*ab10*/  FMUL.FTZ R10, R10, R6 ;  /* 0x000000060a0a7220 */ /* 0x000fe40000410000 */
[----:B------:R-:W-:Y:S01]  /*ab20*/  FMUL.FTZ R5, R0, R5 ;  /* 0x0000000500057220 */ /* 0x000fe20000410000 */
[----:B------:R-:W-:-:S05]  /*ab30*/  HADD2.F32 R0, -RZ, R151.H0_H0 ;  /* 0x20000097ff007230 */ /* 0x000fca0000004100 */
[----:B------:R-:W-:Y:S01]  /*ab40*/  FMUL.FTZ R6, R0, R6 ;  /* 0x0000000600067220 */ /* 0x000fe20000410000 */
[----:B------:R-:W-:-:S05]  /*ab50*/  HADD2.F32 R0, -RZ, R17.H0_H0 ;  /* 0x20000011ff007230 */ /* 0x000fca0000004100 */
[----:B------:R-:W-:-:S07]  /*ab60*/  FMUL.FTZ R7, R0, R7 ;  /* 0x0000000700077220 */ /* 0x000fce0000410000 */
.L_x_20748:
[----:B------:R-:W1:Y:S02]  /*ab70*/  @P1 LDC.64 R2, c[0x0][0x478] ;  /* 0x00011e00ff021b82 */ /* 0x000e640000000a00 */
[----:B-1----:R-:W-:-:S04]  /*ab80*/  @P1 IMAD.WIDE.U32 R2, R26, 0x10, R2 ;  /* 0x000000101a021825 */ /* 0x002fc800078e0002 */
[----:B------:R-:W-:Y:S01]  /*ab90*/  IMAD.WIDE.U32 R26, R26, 0x10, R88 ;  /* 0x000000101a1a7825 */ /* 0x000fe200078e0058 */
[----:B------:R2:W-:Y:S04]  /*aba0*/  @P1 STG.E.128 desc[UR6][R2.64], R132 ;  /* 0x0000008402001986 */ /* 0x0005e8000c101d06 */
[----:B------:R2:W-:Y:S02]  /*abb0*/  STG.E.128 desc[UR6][R26.64], R4 ;  /* 0x000000041a007986 */ /* 0x0005e4000c101d06 */
.L_x_20728:
[----:B-12---:R-:W2:Y:S01]  /*abc0*/  LDL.LU R4, [R1+0x190] ;  /* 0x0001900001047983 */ /* 0x006ea20000300800 */
[----:B------:R-:W1:Y:S03]  /*abd0*/  LDC.64 R2, c[0x0][0x380] ;  /* 0x0000e000ff027b82 */ /* 0x000e660000000a00 */
        /* <DEDUP_REMOVED lines=39> */
[----:B-1----:R-:W-:-:S04]  /*ae50*/  LEA R179, R2, R179, 0x2 ;  /* 0x000000b302b37211 */ /* 0x002fc800078e10ff */
        /* <DEDUP_REMOVED lines=83> */
.L_x_20703:
        /* <DEDUP_REMOVED lines=33> */
[----:B-1----:R2:W5:Y:S04]  /*b5a0*/  LDL.LU R56, [R1+0x60] ;  /* 0x0000600001387983 */ /* 0x0025680000300800 */
        /* <DEDUP_REMOVED lines=67> */
.L_x_20702:
[----:B------:R-:W-:Y:S05]  /*b9e0*/  BSYNC B0 ;  /* 0x0000000000007941 */ /* 0x000fea0003800000 */
.L_x_20701:
[----:B------:R-:W3:Y:S01]  /*b9f0*/  LDL.LU R125, [R1+0x18c] ;  /* 0x00018c00017d7983 */ /* 0x000ee20000300800 */
[----:B------:R-:W-:Y:S01]  /*ba00*/  MOV R2, 0x400 ;  /* 0x0000040000027802 */ /* 0x000fe20000000f00 */
[----:B------:R-:W-:Y:S05]  /*ba10*/  WARPSYNC.ALL ;  /* 0x0000000000007948 */ /* 0x000fea0003800000 */
[----:B------:R-:W1:Y:S01]  /*ba20*/  S2R R124, SR_TID.X ;  /* 0x00000000007c7919 */ /* 0x000e620000002100 */
[----:B------:R-:W4:Y:S01]  /*ba30*/  S2UR UR13, SR_CTAID.X ;  /* 0x00000000000d79c3 */ /* 0x000f220000002500 */
[----:B------:R-:W0:Y:S01]  /*ba40*/  LDCU.128 UR16, c[0x0][0x440] ;  /* 0x00008800ff1077ac */ /* 0x000e220008000c00 */
[----:B------:R-:W2:Y:S01]  /*ba50*/  S2R R3, SR_CgaCtaId ;  /* 0x0000000000037919 */ /* 0x000ea20000008800 */
[----:B------:R-:W0:Y:S01]  /*ba60*/  LDCU.64 UR4, c[0x0][0x460] ;  /* 0x00008c00ff0477ac */ /* 0x000e220008000a00 */
[----:B-1----:R-:W-:-:S02]  /*ba70*/  SHF.R.U32.HI R0, RZ, 0x5, R124 ;  /* 0x00000005ff007819 */ /* 0x002fc4000001167c */
[----:B--2---:R-:W-:-:S03]  /*ba80*/  LEA R3, R3, R2, 0x18 ;  /* 0x0000000203037211 */ /* 0x004fc600078ec0ff */
[----:B---3--:R-:W-:-:S05]  /*ba90*/  IMAD R0, R0, 0x140, R125 ;  /* 0x0000014000007824 */ /* 0x008fca00078e027d */
        /* <DEDUP_REMOVED lines=63> */
[----:B------:R-:W-:Y:S01]  /*be90*/  LDS R94, [R0+0x3c00] ;  /* 0x003c0000005e7984 */ /* 0x000fe20000000800 */
        /* <DEDUP_REMOVED lines=34> */
[----:B------:R0:W-:Y:S04]  /*c0c0*/  STS.128 [R2+0xa00], R44 ;  /* 0x000a002c02007388 */ /* 0x0001e80000000c00 */
[----:B------:R-:W-:Y:S04]  /*c0d0*/  STS.128 [R2+0xc00], R48 ;  /* 0x000c003002007388 */ /* 0x000fe80000000c00 */
[----:B------:R-:W-:Y:S04]  /*c0e0*/  STS.128 [R2+0xe00], R52 ;  /* 0x000e003402007388 */ /* 0x000fe80000000c00 */
[----:B------:R-:W-:Y:S04]  /*c0f0*/  STS.128 [R2+0x1000], R56 ;  /* 0x0010003802007388 */ /* 0x000fe80000000c00 */
[----:B------:R-:W-:Y:S01]  /*c100*/  STS.128 [R2+0x1200], R60 ;  /* 0x0012003c02007388 */ /* 0x000fe20000000c00 */
[----:B0-----:R-:W-:Y:S01]  /*c110*/  FADD.FTZ R45, R3, R94 ;  /* 0x0000005e032d7221 */ /* 0x001fe20000010000 */
[----:B------:R-:W-:Y:S06]  /*c120*/  BAR.SYNC.DEFER_BLOCKING 0x0 ;  /* 0x0000000000007b1d */ /* 0x000fec0000010000 */
[----:B------:R-:W0:Y:S04]  /*c130*/  LDS R44, [R0+0x200] ;  /* 0x00020000002c7984 */ /* 0x000e280000000800 */
[----:B------:R-:W1:Y:S04]  /*c140*/  LDS R46, [R0+0x400] ;  /* 0x00040000002e7984 */ /* 0x000e680000000800 */
[----:B------:R-:W2:Y:S04]  /*c150*/  LDS R47, [R0+0x600] ;  /* 0x00060000002f7984 */ /* 0x000ea80000000800 */
[----:B------:R-:W3:Y:S04]  /*c160*/  LDS R73, [R0] ;  /* 0x0000000000497984 */ /* 0x000ee80000000800 */
        /* <DEDUP_REMOVED lines=11> */
[----:B------:R-:W-:Y:S01]  /*c220*/  LDS R56, [R0+0x2200] ;  /* 0x0022000000387984 */ /* 0x000fe20000000800 */
[----:B---3--:R-:W-:-:S03]  /*c230*/  FADD.FTZ R73, RZ, R73 ;  /* 0x00000049ff497221 */ /* 0x008fc60000010000 */
[----:B------:R-:W-:Y:S01]  /*c240*/  LDS R57, [R0+0x2400] ;  /* 0x0024000000397984 */ /* 0x000fe20000000800 */
[----:B----4-:R-:W-:-:S03]  /*c250*/  FADD.FTZ R73, R73, R48 ;  /* 0x0000003049497221 */ /* 0x010fc60000010000 */
[----:B------:R-:W-:Y:S01]  /*c260*/  LDS R58, [R0+0x2600] ;  /* 0x00260000003a7984 */ /* 0x000fe20000000800 */
[----:B------:R-:W-:-:S03]  /*c270*/  FADD.FTZ R50, R44, R49 ;  /* 0x000000312c327221 */ /* 0x000fc60000010000 */
[----:B------:R-:W0:Y:S01]  /*c280*/  LDS R48, [R0+0x1000] ;  /* 0x0010000000307984 */ /* 0x000e220000000800 */
[----:B------:R-:W-:-:S03]  /*c290*/  FADD.FTZ R51, R46, R51 ;  /* 0x000000332e337221 */ /* 0x000fc60000010000 */
[----:B------:R-:W1:Y:S01]  /*c2a0*/  LDS R44, [R0+0xa00] ;  /* 0x000a0000002c7984 */ /* 0x000e620000000800 */
[----:B------:R-:W-:-:S03]  /*c2b0*/  FADD.FTZ R52, R47, R52 ;  /* 0x000000342f347221 */ /* 0x000fc60000010000 */
[----:B------:R-:W2:Y:S01]  /*c2c0*/  LDS R46, [R0+0xc00] ;  /* 0x000c0000002e7984 */ /* 0x000ea20000000800 */
[----:B------:R-:W-:-:S03]  /*c2d0*/  FADD.FTZ R3, RZ, R3 ;  /* 0x00000003ff037221 */ /* 0x000fc60000010000 */
        /* <DEDUP_REMOVED lines=11> */
[----:B-1----:R-:W-:Y:S01]  /*c390*/  FADD.FTZ R44, RZ, R44 ;  /* 0x0000002cff2c7221 */ /* 0x002fe20000010000 */
[----:B------:R-:W-:Y:S02]  /*c3a0*/  FADD.FTZ R48, R48, R57 ;  /* 0x0000003930307221 */ /* 0x000fe40000010000 */
[----:B------:R-:W1:Y:S01]  /*c3b0*/  LDS R66, [R0+0x3600] ;  /* 0x0036000000427984 */ /* 0x000e620000000800 */
[----:B--2---:R-:W-:Y:S01]  /*c3c0*/  FADD.FTZ R46, RZ, R46 ;  /* 0x0000002eff2e7221 */ /* 0x004fe20000010000 */
[----:B------:R-:W-:Y:S02]  /*c3d0*/  FADD.FTZ R44, R44, R53 ;  /* 0x000000352c2c7221 */ /* 0x000fe40000010000 */
[----:B------:R-:W2:Y:S01]  /*c3e0*/  LDS R77, [R0+0x3800] ;  /* 0x00380000004d7984 */ /* 0x000ea20000000800 */
[----:B---3--:R-:W-:Y:S01]  /*c3f0*/  FADD.FTZ R47, RZ, R47 ;  /* 0x0000002fff2f7221 */ /* 0x008fe20000010000 */
[----:B------:R-:W-:-:S02]  /*c400*/  FADD.FTZ R46, R46, R55 ;  /* 0x000000372e2e7221 */ /* 0x000fc40000010000 */
[----:B------:R-:W3:Y:S01]  /*c410*/  LDS R68, [R0+0x3a00] ;  /* 0x003a000000447984 */ /* 0x000ee20000000800 */
[----:B------:R-:W-:Y:S01]  /*c420*/  FADD.FTZ R47, R47, R56 ;  /* 0x000000382f2f7221 */ /* 0x000fe20000010000 */
[----:B----4-:R-:W-:Y:S02]  /*c430*/  FADD.FTZ R49, RZ, R49 ;  /* 0x00000031ff317221 */ /* 0x010fe40000010000 */
        /* <DEDUP_REMOVED lines=9> */
[----:B------:R-:W-:Y:S01]  /*c4d0*/  LDS R72, [R0+0x4400] ;  /* 0x0044000000487984 */ /* 0x000fe20000000800 */
        /* <DEDUP_REMOVED lines=10> */
[----:B---3--:R-:W-:Y:S01]  /*c580*/  FADD.FTZ R49, R49, R68 ;  /* 0x0000004431317221 */ /* 0x008fe20000010000 */
[----:B------:R-:W-:Y:S01]  /*c590*/  BAR.SYNC.DEFER_BLOCKING 0x0 ;  /* 0x0000000000007b1d */ /* 0x000fe20000010000 */
[----:B----4-:R-:W-:Y:S01]  /*c5a0*/  FADD.FTZ R79, R60, R79 ;  /* 0x0000004f3c4f7221 */ /* 0x010fe20000010000 */
[----:B------:R-:W-:Y:S01]  /*c5b0*/  FADD.FTZ R81, R50, R81 ;  /* 0x0000005132517221 */ /* 0x000fe20000010000 */
[----:B------:R-:W-:Y:S01]  /*c5c0*/  FADD.FTZ R51, R51, R70 ;  /* 0x0000004633337221 */ /* 0x000fe20000010000 */
[----:B------:R-:W-:Y:S01]  /*c5d0*/  FADD.FTZ R83, R52, R83 ;  /* 0x0000005334537221 */ /* 0x000fe20000010000 */
[----:B------:R-:W-:Y:S01]  /*c5e0*/  FADD.FTZ R85, R44, R85 ;  /* 0x000000552c557221 */ /* 0x000fe20000010000 */
[----:B------:R-:W-:Y:S01]  /*c5f0*/  STS.128 [R2], R4 ;  /* 0x0000000402007388 */ /* 0x000fe20000000c00 */
[----:B------:R-:W-:-:S03]  /*c600*/  FADD.FTZ R87, R46, R87 ;  /* 0x000000572e577221 */ /* 0x000fc60000010000 */
[----:B------:R3:W-:Y:S01]  /*c610*/  STS.128 [R2+0x200], R8 ;  /* 0x0002000802007388 */ /* 0x0007e20000000c00 */
[----:B0-----:R-:W-:-:S03]  /*c620*/  FADD.FTZ R47, R47, R74 ;  /* 0x0000004a2f2f7221 */ /* 0x001fc60000010000 */
[----:B------:R-:W-:Y:S01]  /*c630*/  STS.128 [R2+0x400], R12 ;  /* 0x0004000c02007388 */ /* 0x000fe20000000c00 */
[----:B-1----:R-:W-:-:S03]  /*c640*/  FADD.FTZ R89, R48, R89 ;  /* 0x0000005930597221 */ /* 0x002fc60000010000 */
[----:B------:R-:W-:Y:S01]  /*c650*/  STS.128 [R2+0x600], R16 ;  /* 0x0006001002007388 */ /* 0x000fe20000000c00 */
[----:B--2---:R-:W-:-:S03]  /*c660*/  FADD.FTZ R49, R49, R76 ;  /* 0x0000004c31317221 */ /* 0x004fc60000010000 */
[----:B------:R-:W-:Y:S04]  /*c670*/  STS.128 [R2+0x800], R20 ;  /* 0x0008001402007388 */ /* 0x000fe80000000c00 */
[----:B------:R-:W-:Y:S01]  /*c680*/  STS.128 [R2+0xa00], R24 ;  /* 0x000a001802007388 */ /* 0x000fe20000000c00 */
[----:B---3--:R-:W-:-:S03]  /*c690*/  FADD.FTZ R9, R3, R72 ;  /* 0x0000004803097221 */ /* 0x008fc60000010000 */
        /* <DEDUP_REMOVED lines=128> */
.L_x_20706:
        /* <DEDUP_REMOVED lines=8> */
.L_x_20751:
[----:B------:R-:W-:Y:S05]  /*cf20*/  BSYNC B2 ;  /* 0x0000000000027941 */ /* 0x000fea0003800000 */
.L_x_20750:
        /* <DEDUP_REMOVED lines=8> */
.L_x_20752:
[----:B------:R-:W-:Y:S01]  /*cfb0*/  MOV R219, R232 ;  /* 0x000000e800db7202 */ /* 0x000fe20000000f00 */
[----:B------:R-:W-:Y:S02]  /*cfc0*/  HFMA2 R218, -RZ, RZ, 0, 1.1920928955078125e-07 ;  /* 0x00000002ffda7431 */ /* 0x000fe400000001ff */
[----:B------:R-:W-:Y:S01]  /*cfd0*/  FADD.FTZ R233, R216, R233 ;  /* 0x000000e9d8e97221 */ /* 0x000fe20000010000 */
[----:B------:R-:W-:-:S07]  /*cfe0*/  MOV R216, 0xffffffff ;  /* 0xffffffff00d87802 */ /* 0x000fce0000000f00 */
[----:B------:R-:W-:Y:S05]  /*cff0*/  WARPSYNC.COLLECTIVE R216, `(.L_x_20753) ;  /* 0x00000000d8087348 */ /* 0x000fea0003c00000 */
[----:B------:R0:W1:Y:S02]  /*d000*/  SHFL.BFLY P3, R216, R219, R218, R217 ;  /* 0x0c0000dadbd87389 */ /* 0x00006400000600d9 */
[----:B01----:R-:W-:Y:S05]  /*d010*/  ENDCOLLECTIVE ;  /* 0x000000000000791b */ /* 0x003fea0003800000 */
.L_x_20753:
[----:B------:R-:W-:Y:S01]  /*d020*/  MOV R219, R233 ;  /* 0x000000e900db7202 */ /* 0x000fe20000000f00 */
[----:B------:R-:W-:Y:S01]  /*d030*/  FADD.FTZ R232, R232, R216 ;  /* 0x000000d8e8e87221 */ /* 0x000fe20000010000 */
[----:B------:R-:W-:-:S07]  /*d040*/  MOV R216, 0xffffffff ;  /* 0xffffffff00d87802 */ /* 0x000fce0000000f00 */
[----:B------:R-:W-:Y:S05]  /*d050*/  WARPSYNC.COLLECTIVE R216, `(.L_x_20754) ;  /* 0x00000000d8087348 */ /* 0x000fea0003c00000 */
[----:B------:R0:W1:Y:S02]  /*d060*/  SHFL.BFLY P3, R216, R219, R218, R217 ;  /* 0x0c0000dadbd87389 */ /* 0x00006400000600d9 */
[----:B01----:R-:W-:Y:S05]  /*d070*/  ENDCOLLECTIVE ;  /* 0x000000000000791b */ /* 0x003fea0003800000 */
.L_x_20754:
[----:B------:R-:W-:Y:S01]  /*d080*/  MOV R219, R232 ;  /* 0x000000e800db7202 */ /* 0x000fe20000000f00 */
[----:B------:R-:W-:Y:S02]  /*d090*/  HFMA2 R218, -RZ, RZ, 0, 2.384185791015625e-07 ;  /* 0x00000004ffda7431 */ /* 0x000fe400000001ff */
[----:B------:R-:W-:Y:S01]  /*d0a0*/  FADD.FTZ R233, R233, R216 ;  /* 0x000000d8e9e97221 */ /* 0x000fe20000010000 */
[----:B------:R-:W-:-:S07]  /*d0b0*/  MOV R216, 0xffffffff ;  /* 0xffffffff00d87802 */ /* 0x000fce0000000f00 */
[----:B------:R-:W-:Y:S05]  /*d0c0*/  WARPSYNC.COLLECTIVE R216, `(.L_x_20755) ;  /* 0x00000000d8087348 */ /* 0x000fea0003c00000 */
[----:B------:R0:W1:Y:S02]  /*d0d0*/  SHFL.BFLY P3, R216, R219, R218, R217 ;  /* 0x0c0000dadbd87389 */ /* 0x00006400000600d9 */
[----:B01----:R-:W-:Y:S05]  /*d0e0*/  ENDCOLLECTIVE ;  /* 0x000000000000791b */ /* 0x003fea0003800000 */
.L_x_20755:
[----:B------:R-:W-:Y:S01]  /*d0f0*/  MOV R219, R233 ;  /* 0x000000e900db7202 */ /* 0x000fe20000000f00 */
[----:B------:R-:W-:Y:S01]  /*d100*/  FADD.FTZ R232, R232, R216 ;  /* 0x000000d8e8e87221 */ /* 0x000fe20000010000 */
[----:B------:R-:W-:-:S07]  /*d110*/  MOV R216, 0xffffffff ;  /* 0xffffffff00d87802 */ /* 0x000fce0000000f00 */
[----:B------:R-:W-:Y:S05]  /*d120*/  WARPSYNC.COLLECTIVE R216, `(.L_x_20756) ;  /* 0x00000000d8087348 */ /* 0x000fea0003c00000 */
[----:B------:R0:W1:Y:S02]  /*d130*/  SHFL.BFLY P3, R216, R219, R218, R217 ;  /* 0x0c0000dadbd87389 */ /* 0x00006400000600d9 */
[----:B01----:R-:W-:Y:S05]  /*d140*/  ENDCOLLECTIVE ;  /* 0x000000000000791b */ /* 0x003fea0003800000 */
.L_x_20756:
[----:B------:R-:W-:Y:S01]  /*d150*/  MOV R219, R232 ;  /* 0x000000e800db7202 */ /* 0x000fe20000000f00 */
[----:B------:R-:W-:Y:S02]  /*d160*/  HFMA2 R218, -RZ, RZ, 0, 4.76837158203125e-07 ;  /* 0x00000008ffda7431 */ /* 0x000fe400000001ff */
[----:B------:R-:W-:Y:S01]  /*d170*/  FADD.FTZ R233, R233, R216 ;  /* 0x000000d8e9e97221 */ /* 0x000fe20000010000 */
[----:B------:R-:W-:-:S07]  /*d180*/  MOV R216, 0xffffffff ;  /* 0xffffffff00d87802 */ /* 0x000fce0000000f00 */
[----:B------:R-:W-:Y:S05]  /*d190*/  WARPSYNC.COLLECTIVE R216, `(.L_x_20757) ;  /* 0x00000000d8087348 */ /* 0x000fea0003c00000 */
[----:B------:R0:W1:Y:S02]  /*d1a0*/  SHFL.BFLY P3, R216, R219, R218, R217 ;  /* 0x0c0000dadbd87389 */ /* 0x00006400000600d9 */
[----:B01----:R-:W-:Y:S05]  /*d1b0*/  ENDCOLLECTIVE ;  /* 0x000000000000791b */ /* 0x003fea0003800000 */
.L_x_20757:
[----:B------:R-:W-:Y:S01]  /*d1c0*/  MOV R219, R233 ;  /* 0x000000e900db7202 */ /* 0x000fe20000000f00 */
[----:B------:R-:W-:Y:S01]  /*d1d0*/  FADD.FTZ R232, R232, R216 ;  /* 0x000000d8e8e87221 */ /* 0x000fe20000010000 */
[----:B------:R-:W-:-:S07]  /*d1e0*/  MOV R216, 0xffffffff ;  /* 0xffffffff00d87802 */ /* 0x000fce0000000f00 */
[----:B------:R-:W-:Y:S05]  /*d1f0*/  WARPSYNC.COLLECTIVE R216, `(.L_x_20758) ;  /* 0x00000000d8087348 */ /* 0x000fea0003c00000 */
[----:B------:R0:W1:Y:S02]  /*d200*/  SHFL.BFLY P3, R216, R219, R218, R217 ;  /* 0x0c0000dadbd87389 */ /* 0x00006400000600d9 */
[----:B01----:R-:W-:Y:S05]  /*d210*/  ENDCOLLECTIVE ;  /* 0x000000000000791b */ /* 0x003fea0003800000 */
.L_x_20758:
        /* <DEDUP_REMOVED lines=16> */
[----:B0-----:R-:W2:Y:S01]  /*d320*/  LDL.LU R216, [R1] ;  /* 0x0000000001d87983 */ /* 0x001ea20000300800 */
        /* <DEDUP_REMOVED lines=45> */
.L_x_20759:
        /* <DEDUP_REMOVED lines=36> */
.L_x_20760:
[----:B------:R0:W-:Y:S04]  /*d840*/  STL [R1+0x80], R237 ;  /* 0x000080ed01007387 */ /* 0x0001e80000100800 */
[----:B------:R0:W-:Y:S04]  /*d850*/  STL [R1+0x84], R236 ;  /* 0x000084ec01007387 */ /* 0x0001e80000100800 */
[----:B------:R0:W-:Y:S04]  /*d860*/  STL [R1+0x88], R235 ;  /* 0x000088eb01007387 */ /* 0x0001e80000100800 */
[----:B------:R0:W-:Y:S04]  /*d870*/  STL [R1+0x8c], R234 ;  /* 0x00008cea01007387 */ /* 0x0001e80000100800 */
[----:B------:R0:W-:Y:S01]  /*d880*/  STL [R1+0x90], R231 ;  /* 0x000090e701007387 */ /* 0x0001e20000100800 */
[----:B------:R-:W-:Y:S01]  /*d890*/  MOV R53, R216 ;  /* 0x000000d800357202 */ /* 0x000fe20000000f00 */
[----:B------:R-:W-:Y:S06]  /*d8a0*/  BRA `(.L_x_20761) ;  /* 0xffffff7c00187947 */ /* 0x000fec000383ffff */
.L_x_20762:
        /* <DEDUP_REMOVED lines=13> */
.L_x_25517:


//--------------------- .text._ZN10layer_norm13ln_bwd_kernelINS_13Kernel_traitsI6__halfffffjLj1280ELj1ELj4ELj1ELj16ENS_18Kernel_traits_baseILj1280ES2_ffffjLj128EEEEELb0ELb1ELb1ELb0EEEvNS_9BwdParamsE --------------------------
	.section	.text._ZN10layer_norm13ln_bwd_kernelINS_13Kernel_traitsI6__halfffffjLj1280ELj1ELj4ELj1ELj16ENS_18Kernel_traits_baseILj1280ES2_ffffjLj128EEEEELb0ELb1ELb1ELb0EEEvNS_9BwdParamsE,"ax",@progbits
	.align	128
        .global         _ZN10layer_norm13ln_bwd_kernelINS_13Kernel_traitsI6__halfffffjLj1280ELj1ELj4ELj1ELj16ENS_18Kernel_traits_baseILj1280ES2_ffffjLj128EEEEELb0ELb1ELb1ELb0EEEvNS_9BwdParamsE
        .type           _ZN10layer_norm13ln_bwd_kernelINS_13Kernel_traitsI6__halfffffjLj1280ELj1ELj4ELj1ELj16ENS_18Kernel_traits_baseILj1280ES2_ffffjLj128EEEEELb0ELb1ELb1ELb0EEEvNS_9BwdParamsE,@function
        .size           _ZN10layer_norm13ln_bwd_kernelINS_13Kernel_traitsI6__halfffffjLj1280ELj1ELj4ELj1ELj16ENS_18Kernel_traits_baseILj1280ES2_ffffjLj128EEEEELb0ELb1ELb1ELb0EEEvNS_9BwdParamsE,(.L_x_25518 - _ZN10layer_norm13ln_bwd_kernelINS_13Kernel_traitsI6__halfffffjLj1280ELj1ELj4ELj1ELj16ENS_18Kernel_traits_baseILj1280ES2_ffffjLj128EEEEELb0ELb1ELb1ELb0EEEvNS_9BwdParamsE)
        .other          _ZN10layer_norm13ln_bwd_kernelINS_13Kernel_traitsI6__halfffffjLj1280ELj1ELj4ELj1ELj16ENS_18Kernel_traits_baseILj1280ES2_ffffjLj128EEEEELb0ELb1ELb1ELb0EEEvNS_9BwdParamsE,@"STO_CUDA_ENTRY STV_DEFAULT"
_ZN10layer_norm13ln_bwd_kernelINS_13Kernel_traitsI6__halfffffjLj1280ELj1ELj4ELj1ELj16ENS_18Kernel_traits_baseILj1280ES2_ffffjLj128EEEEELb0ELb1ELb1ELb0EEEvNS_9BwdParamsE:
.text._ZN10layer_norm13ln_bwd_kernelINS_13Kernel_traitsI6__halfffffjLj1280ELj1ELj4ELj1ELj16ENS_18Kernel_traits_baseILj1280ES2_ffffjLj128EEEEELb0ELb1ELb1ELb0EEEvNS_9BwdParamsE:
        /* <DEDUP_REMOVED lines=18> */
[----:B------:R4:W-:Y:S03]  /*0120*/  STL [R1+0x1c], R40 ;  /* 0x00001c2801007387 */ /* 0x0009e60000100800 */
[----:B---3--:R-:W-:-:S02]  /*0130*/  LEA.HI.SX32 R2, R0, R3, 0x1e ;  /* 0x0000000300027211 */ /* 0x008fc400078ff2ff */
[----:B------:R-:W-:Y:S02]  /*0140*/  MOV R3, R40 ;  /* 0x0000002800037202 */ /* 0x000fe40000000f00 */
[C---:B------:R-:W-:Y:S02]  /*0150*/  ISETP.GE.U32.AND P6, PT, R2.reuse, 0x20, PT ;  /* 0x000000200200780c */ /* 0x040fe40003fc6070 */
[C---:B------:R-:W-:Y:S02]  /*0160*/  ISETP.GE.U32.AND P0, PT, R2.reuse, 0x40, PT ;  /* 0x000000400200780c */ /* 0x040fe40003f06070 */
[C---:B------:R-:W-:Y:S02]  /*0170*/  ISETP.GE.U32.AND P1, PT, R2.reuse, 0x60, PT ;  /* 0x000000600200780c */ /* 0x040fe40003f26070 */
[C---:B------:R-:W-:Y:S02]  /*0180*/  ISETP.GE.U32.AND P2, PT, R2.reuse, 0x80, PT ;  /* 0x000000800200780c */ /* 0x040fe40003f46070 */
[----:B------:R-:W-:-:S02]  /*0190*/  ISETP.GE.U32.AND P3, PT, R2, 0xa0, PT ;  /* 0x000000a00200780c */ /* 0x000fc40003f66070 */
[----:B------:R-:W-:-:S03]  /*01a0*/  ISETP.GE.U32.AND P4, PT, R2, 0xc0, PT ;  /* 0x000000c00200780c */ /* 0x000fc60003f86070 */
[----:B------:R-:W3:Y:S08]  /*01b0*/  @P6 LDC.64 R28, c[0x0][0x3d0] ;  /* 0x0000f400ff1c6b82 */ /* 0x000ef00000000a00 */
[----:B------:R-:W2:Y:S08]  /*01c0*/  @P6 LDC.64 R30, c[0x0][0x3e8] ;  /* 0x0000fa00ff1e6b82 */ /* 0x000eb00000000a00 */
[----:B------:R-:W1:Y:S08]  /*01d0*/  @P0 LDC.64 R32, c[0x0][0x3d0] ;  /* 0x0000f400ff200b82 */ /* 0x000e700000000a00 */
[----:B------:R-:W1:Y:S01]  /*01e0*/  @P0 LDC.64 R34, c[0x0][0x3e8] ;  /* 0x0000fa00ff220b82 */ /* 0x000e620000000a00 */
[----:B---3--:R-:W-:Y:S01]  /*01f0*/  @P6 IMAD.WIDE.U32 R28, R3, 0x8, R28 ;  /* 0x00000008031c6825 */ /* 0x008fe200078e001c */
[----:B------:R-:W-:-:S04]  /*0200*/  ISETP.GE.U32.AND P5, PT, R2, 0xe0, PT ;  /* 0x000000e00200780c */ /* 0x000fc80003fa6070 */
[----:B0-----:R0:W5:Y:S02]  /*0210*/  @P6 LDG.E.64 R4, desc[UR6][R28.64] ;  /* 0x000000061c046981 */ /* 0x001164000c1e1b00 */
[----:B------:R-:W3:Y:S01]  /*0220*/  @P1 LDC.64 R36, c[0x0][0x3d0] ;  /* 0x0000f400ff241b82 */ /* 0x000ee20000000a00 */
[C---:B--2---:R-:W-:Y:S01]  /*0230*/  @P6 IMAD.WIDE.U32 R30, R3.reuse, 0x8, R30 ;  /* 0x00000008031e6825 */ /* 0x044fe200078e001e */
[----:B------:R-:W-:-:S04]  /*0240*/  @P6 LOP3.LUT R3, R3, 0x20, RZ, 0xfc, !PT ;  /* 0x0000002003036812 */ /* 0x000fc800078efcff */
[----:B------:R2:W5:Y:S02]  /*0250*/  @P6 LDG.E.64 R6, desc[UR6][R30.64] ;  /* 0x000000061e066981 */ /* 0x000564000c1e1b00 */
[----:B------:R-:W2:Y:S08]  /*0260*/  @P1 LDC.64 R38, c[0x0][0x3e8] ;  /* 0x0000fa00ff261b82 */ /* 0x000eb00000000a00 */
[----:B----4-:R-:W4:Y:S08]  /*0270*/  @P2 LDC.64 R40, c[0x0][0x3d0] ;  /* 0x0000f400ff282b82 */ /* 0x010f300000000a00 */
[----:B------:R-:W4:Y:S01]  /*0280*/  @P2 LDC.64 R42, c[0x0][0x3e8] ;  /* 0x0000fa00ff2a2b82 */ /* 0x000f220000000a00 */
[----:B-1----:R-:W-:Y:S01]  /*0290*/  @P0 IMAD.WIDE.U32 R32, R3, 0x8, R32 ;  /* 0x0000000803200825 */ /* 0x002fe200078e0020 */
[----:B------:R-:W-:-:S06]  /*02a0*/  ISETP.GE.U32.AND P6, PT, R2, 0x100, PT ;  /* 0x000001000200780c */ /* 0x000fcc0003fc6070 */
[----:B------:R-:W1:Y:S01]  /*02b0*/  @P3 LDC.64 R44, c[0x0][0x3d0] ;  /* 0x0000f400ff2c3b82 */ /* 0x000e620000000a00 */
[----:B------:R-:W-:-:S07]  /*02c0*/  @P0 IMAD.WIDE.U32 R34, R3, 0x8, R34 ;  /* 0x0000000803220825 */ /* 0x000fce00078e0022 */
[----:B------:R-:W1:Y:S01]  /*02d0*/  @P3 LDC.64 R46, c[0x0][0x3e8] ;  /* 0x0000fa00ff2e3b82 */ /* 0x000e620000000a00 */
[----:B------:R-:W-:Y:S01]  /*02e0*/  @P0 IADD3 R3, PT, PT, R3, 0x20, RZ ;  /* 0x0000002003030810 */ /* 0x000fe20007ffe0ff */
[----:B------:R-:W5:Y:S04]  /*02f0*/  @P0 LDG.E.64 R8, desc[UR6][R32.64] ;  /* 0x0000000620080981 */ /* 0x000f68000c1e1b00 */
[----:B------:R-:W5:Y:S02]  /*0300*/  @P0 LDG.E.64 R10, desc[UR6][R34.64] ;  /* 0x00000006220a0981 */ /* 0x000f64000c1e1b00 */
[----:B0-----:R-:W0:Y:S01]  /*0310*/  @P4 LDC.64 R28, c[0x0][0x3d0] ;  /* 0x0000f400ff1c4b82 */ /* 0x001e220000000a00 */
[----:B---3--:R-:W-:Y:S01]  /*0320*/  @P1 IMAD.WIDE.U32 R36, R3, 0x8, R36 ;  /* 0x0000000803241825 */ /* 0x008fe200078e0024 */
[----:B------:R-:W-:-:S06]  /*0330*/  ISETP.GE.U32.AND P0, PT, R2, 0x120, PT ;  /* 0x000001200200780c */ /* 0x000fcc0003f06070 */
[----:B------:R-:W3:Y:S01]  /*0340*/  @P4 LDC.64 R48, c[0x0][0x3e8] ;  /* 0x0000fa00ff304b82 */ /* 0x000ee20000000a00 */
[C---:B--2---:R-:W-:Y:S01]  /*0350*/  @P1 IMAD.WIDE.U32 R38, R3.reuse, 0x8, R38 ;  /* 0x0000000803261825 */ /* 0x044fe200078e0026 */
[----:B------:R-:W-:Y:S01]  /*0360*/  @P1 IADD3 R3, PT, PT, R3, 0x20, RZ ;  /* 0x0000002003031810 */ /* 0x000fe20007ffe0ff */
[----:B------:R2:W5:Y:S04]  /*0370*/  @P1 LDG.E.64 R12, desc[UR6][R36.64] ;  /* 0x00000006240c1981 */ /* 0x000568000c1e1b00 */
[----:B------:R0:W5:Y:S01]  /*0380*/  @P1 LDG.E.64 R14, desc[UR6][R38.64] ;  /* 0x00000006260e1981 */ /* 0x000162000c1e1b00 */
[----:B------:R-:W3:Y:S01]  /*0390*/  @P5 LDC.64 R30, c[0x0][0x3d0] ;  /* 0x0000f400ff1e5b82 */ /* 0x000ee20000000a00 */
[----:B----4-:R-:W-:Y:S01]  /*03a0*/  @P2 IMAD.WIDE.U32 R40, R3, 0x8, R40 ;  /* 0x0000000803282825 */ /* 0x010fe200078e0028 */
[----:B------:R-:W-:-:S06]  /*03b0*/  ISETP.GE.U32.AND P1, PT, R2, 0x140, PT ;  /* 0x000001400200780c */ /* 0x000fcc0003f26070 */
[----:B------:R-:W4:Y:S01]  /*03c0*/  @P5 LDC.64 R50, c[0x0][0x3e8] ;  /* 0x0000fa00ff325b82 */ /* 0x000f220000000a00 */
[C---:B------:R-:W-:Y:S01]  /*03d0*/  @P2 IMAD.WIDE.U32 R42, R3.reuse, 0x8, R42 ;  /* 0x00000008032a2825 */ /* 0x040fe200078e002a */
[----:B------:R-:W-:-:S06]  /*03e0*/  @P2 IADD3 R3, PT, PT, R3, 0x20, RZ ;  /* 0x0000002003032810 */ /* 0x000fcc0007ffe0ff */
[----:B------:R-:W4:Y:S01]  /*03f0*/  S2UR UR4, SR_CTAID.X ;  /* 0x00000000000479c3 */ /* 0x000f220000002500 */
[C---:B-1----:R-:W-:Y:S01]  /*0400*/  @P3 IMAD.WIDE.U32 R44, R3.reuse, 0x8, R44 ;  /* 0x00000008032c3825 */ /* 0x042fe200078e002c */
[----:B------:R1:W-:Y:S06]  /*0410*/  STL [R1+0x48], RZ ;  /* 0x000048ff01007387 */ /* 0x0003ec0000100800 */
[----:B------:R-:W1:Y:S01]  /*0420*/  @P6 LDC.64 R52, c[0x0][0x3d0] ;  /* 0x0000f400ff346b82 */ /* 0x000e620000000a00 */
[C---:B------:R-:W-:Y:S01]  /*0430*/  @P3 IMAD.WIDE.U32 R46, R3.reuse, 0x8, R46 ;  /* 0x00000008032e3825 */ /* 0x040fe200078e002e */
[----:B------:R-:W-:Y:S01]  /*0440*/  @P3 IADD3 R3, PT, PT, R3, 0x20, RZ ;  /* 0x0000002003033810 */ /* 0x000fe20007ffe0ff */
[----:B------:R-:W-:Y:S01]  /*0450*/  BSSY B0, `(.L_x_20763) ;  /* 0x0000db6000007945 */ /* 0x000fe20003800000 */
[----:B------:R1:W5:Y:S04]  /*0460*/  @P2 LDG.E.64 R16, desc[UR6][R40.64] ;  /* 0x0000000628102981 */ /* 0x000368000c1e1b00 */
[----:B--2---:R-:W2:Y:S01]  /*0470*/  @P6 LDC.64 R36, c[0x0][0x3e8] ;  /* 0x0000fa00ff246b82 */ /* 0x004ea20000000a00 */
[----:B0-----:R-:W-:-:S07]  /*0480*/  @P4 IMAD.WIDE.U32 R32, R3, 0x8, R28 ;  /* 0x0000000803204825 */ /* 0x001fce00078e001c */
[----:B------:R-:W0:Y:S01]  /*0490*/  @P0 LDC.64 R38, c[0x0][0x3d0] ;  /* 0x0000f400ff260b82 */ /* 0x000e220000000a00 */
[----:B---3--:R-:W-:-:S07]  /*04a0*/  @P4 IMAD.WIDE.U32 R48, R3, 0x8, R48 ;  /* 0x0000000803304825 */ /* 0x008fce00078e0030 */
[----:B------:R-:W3:Y:S01]  /*04b0*/  @P0 LDC.64 R54, c[0x0][0x3e8] ;  /* 0x0000fa00ff360b82 */ /* 0x000ee20000000a00 */
[----:B------:R-:W-:-:S07]  /*04c0*/  @P4 IADD3 R3, PT, PT, R3, 0x20, RZ ;  /* 0x0000002003034810 */ /* 0x000fce0007ffe0ff */
[----:B------:R-:W3:Y:S01]  /*04d0*/  @P1 LDC.64 R56, c[0x0][0x3e8] ;  /* 0x0000fa00ff381b82 */ /* 0x000ee20000000a00 */
[C---:B------:R-:W-:Y:S01]  /*04e0*/  @P5 IMAD.WIDE.U32 R34, R3.reuse, 0x8, R30 ;  /* 0x0000000803225825 */ /* 0x040fe200078e001e */
[----:B------:R0:W-:Y:S01]  /*04f0*/  STL [R1+0x4c], RZ ;  /* 0x00004cff01007387 */ /* 0x0001e20000100800 */
[----:B----4-:R-:W-:Y:S01]  /*0500*/  USHF.L.U32 UR4, UR4, 0x2, URZ ;  /* 0x0000000204047899 */ /* 0x010fe200080006ff */
[----:B------:R-:W-:Y:S02]  /*0510*/  CS2R R58, SRZ ;  /* 0x00000000003a7805 */ /* 0x000fe4000001ff00 */
[----:B------:R-:W-:Y:S01]  /*0520*/  CS2R R60, SRZ ;  /* 0x00000000003c7805 */ /* 0x000fe2000001ff00 */
[----:B------:R4:W5:Y:S01]  /*0530*/  @P2 LDG.E.64 R18, desc[UR6][R42.64] ;  /* 0x000000062a122981 */ /* 0x000962000c1e1b00 */
[----:B------:R-:W4:Y:S01]  /*0540*/  @P1 LDC.64 R28, c[0x0][0x3d0] ;  /* 0x0000f400ff1c1b82 */ /* 0x000f220000000a00 */
[C---:B------:R-:W-:Y:S01]  /*0550*/  @P5 IMAD.WIDE.U32 R50, R3.reuse, 0x8, R50 ;  /* 0x0000000803325825 */ /* 0x040fe200078e0032 */
[----:B------:R-:W-:Y:S01]  /*0560*/  @P5 IADD3 R3, PT, PT, R3, 0x20, RZ ;  /* 0x0000002003035810 */ /* 0x000fe20007ffe0ff */
[----:B------:R0:W-:Y:S04]  /*0570*/  STL [R1+0x50], RZ ;  /* 0x000050ff01007387 */ /* 0x0001e80000100800 */
[C---:B-1----:R-:W-:Y:S01]  /*0580*/  @P6 IMAD.WIDE.U32 R52, R3.reuse, 0x8, R52 ;  /* 0x0000000803346825 */ /* 0x042fe200078e0034 */
[----:B------:R1:W5:Y:S03]  /*0590*/  @P3 LDG.E.64 R20, desc[UR6][R44.64] ;  /* 0x000000062c143981 */ /* 0x000366000c1e1b00 */
[C---:B--2---:R-:W-:Y:S01]  /*05a0*/  @P6 IMAD.WIDE.U32 R36, R3.reuse, 0x8, R36 ;  /* 0x0000000803246825 */ /* 0x044fe200078e0024 */
[----:B------:R-:W-:Y:S01]  /*05b0*/  @P6 IADD3 R3, PT, PT, R3, 0x20, RZ ;  /* 0x0000002003036810 */ /* 0x000fe20007ffe0ff */
[----:B------:R2:W-:Y:S04]  /*05c0*/  STL [R1+0x54], RZ ;  /* 0x000054ff01007387 */ /* 0x0005e80000100800 */
[C---:B0-----:R-:W-:Y:S01]  /*05d0*/  @P0 IMAD.WIDE.U32 R38, R3.reuse, 0x8, R38 ;  /* 0x0000000803260825 */ /* 0x041fe200078e0026 */
[----:B------:R2:W-:Y:S03]  /*05e0*/  STL [R1+0x38], RZ ;  /* 0x000038ff01007387 */ /* 0x0005e60000100800 */
[C---:B---3--:R-:W-:Y:S01]  /*05f0*/  @P0 IMAD.WIDE.U32 R54, R3.reuse, 0x8, R54 ;  /* 0x0000000803360825 */ /* 0x048fe200078e0036 */
[----:B------:R-:W-:Y:S01]  /*0600*/  @P0 IADD3 R3, PT, PT, R3, 0x20, RZ ;  /* 0x0000002003030810 */ /* 0x000fe20007ffe0ff */
[----:B------:R2:W-:Y:S04]  /*0610*/  STL [R1+0x3c], RZ ;  /* 0x00003cff01007387 */ /* 0x0005e80000100800 */
[----:B------:R2:W-:Y:S01]  /*0620*/  STL [R1+0x40], RZ ;  /* 0x000040ff01007387 */ /* 0x0005e20000100800 */
[----:B----4-:R-:W-:-:S03]  /*0630*/  @P1 IMAD.WIDE.U32 R28, R3, 0x8, R28 ;  /* 0x00000008031c1825 */ /* 0x010fc600078e001c */
[----:B------:R2:W-:Y:S01]  /*0640*/  STL [R1+0x44], RZ ;  /* 0x000044ff01007387 */ /* 0x0005e20000100800 */
[----:B------:R-:W-:Y:S01]  /*0650*/  @P1 IMAD.WIDE.U32 R30, R3, 0x8, R56 ;  /* 0x00000008031e1825 */ /* 0x000fe200078e0038 */
[----:B------:R-:W-:Y:S02]  /*0660*/  SHF.R.U32.HI R3, RZ, 0x5, R120 ;  /* 0x00000005ff037819 */ /* 0x000fe40000011678 */
[----:B------:R2:W-:Y:S04]  /*0670*/  STL [R1+0x28], RZ ;  /* 0x000028ff01007387 */ /* 0x0005e80000100800 */
[----:B------:R2:W-:Y:S01]  /*0680*/  STL [R1+0x2c], RZ ;  /* 0x00002cff01007387 */ /* 0x0005e20000100800 */
[----:B------:R-:W-:-:S03]  /*0690*/  LOP3.LUT R3, R3, UR4, RZ, 0xfc, !PT ;  /* 0x0000000403037c12 */ /* 0x000fc6000f8efcff */
[----:B------:R2:W-:Y:S04]  /*06a0*/  STL [R1+0x30], RZ ;  /* 0x000030ff01007387 */ /* 0x0005e80000100800 */
[----:B------:R2:W-:Y:S04]  /*06b0*/  STL [R1+0x34], RZ ;  /* 0x000034ff01007387 */ /* 0x0005e80000100800 */
[----:B------:R0:W5:Y:S04]  /*06c0*/  @P0 LDG.E.64 R144, desc[UR6][R38.64] ;  /* 0x0000000626900981 */ /* 0x000168000c1e1b00 */
[----:B------:R3:W5:Y:S01]  /*06d0*/  @P0 LDG.E.64 R146, desc[UR6][R54.64] ;  /* 0x0000000636920981 */ /* 0x000762000c1e1b00 */
[----:B------:R-:W-:-:S02]  /*06e0*/  ISETP.GE.AND P0, PT, R3, UR5, PT ;  /* 0x0000000503007c0c */ /* 0x000fc4000bf06270 */
[----:B------:R-:W-:Y:S02]  /*06f0*/  CS2R R40, SRZ ;  /* 0x0000000000287805 */ /* 0x000fe4000001ff00 */
[----:B------:R-:W-:Y:S01]  /*0700*/  CS2R R42, SRZ ;  /* 0x00000000002a7805 */ /* 0x000fe2000001ff00 */
[----:B------:R4:W5:Y:S01]  /*0710*/  @P3 LDG.E.64 R22, desc[UR6][R46.64] ;  /* 0x000000062e163981 */ /* 0x000962000c1e1b00 */
[----:B-1----:R-:W-:Y:S02]  /*0720*/  CS2R R44, SRZ ;  /* 0x00000000002c7805 */ /* 0x002fe4000001ff00 */
[----:B0-----:R-:W-:Y:S02]  /*0730*/  CS2R R38, SRZ ;  /* 0x0000000000267805 */ /* 0x001fe4000001ff00 */
[----:B------:R-:W-:Y:S01]  /*0740*/  CS2R R56, SRZ ;  /* 0x0000000000387805 */ /* 0x000fe2000001ff00 */
[----:B------:R0:W5:Y:S01]  /*0750*/  @P4 LDG.E.64 R24, desc[UR6][R32.64] ;  /* 0x0000000620184981 */ /* 0x000162000c1e1b00 */
[----:B------:R-:W-:-:S02]  /*0760*/  CS2R R62, SRZ ;  /* 0x00000000003e7805 */ /* 0x000fc4000001ff00 */
[----:B---3--:R-:W-:Y:S02]  /*0770*/  CS2R R54, SRZ ;  /* 0x0000000000367805 */ /* 0x008fe4000001ff00 */
[----:B------:R-:W-:Y:S01]  /*0780*/  CS2R R140, SRZ ;  /* 0x00000000008c7805 */ /* 0x000fe2000001ff00 */
[----:B------:R1:W5:Y:S01]  /*0790*/  @P4 LDG.E.64 R26, desc[UR6][R48.64] ;  /* 0x00000006301a4981 */ /* 0x000362000c1e1b00 */
[----:B------:R-:W-:Y:S02]  /*07a0*/  CS2R R142, SRZ ;  /* 0x00000000008e7805 */ /* 0x000fe4000001ff00 */
[----:B----4-:R-:W-:Y:S02]  /*07b0*/  CS2R R46, SRZ ;  /* 0x00000000002e7805 */ /* 0x010fe4000001ff00 */
[----:B------:R-:W-:Y:S01]  /*07c0*/  CS2R R64, SRZ ;  /* 0x0000000000407805 */ /* 0x000fe2000001ff00 */
[----:B------:R3:W5:Y:S01]  /*07d0*/  @P5 LDG.E.64 R132, desc[UR6][R34.64] ;  /* 0x0000000622845981 */ /* 0x000762000c1e1b00 */
[----:B------:R-:W-:-:S02]  /*07e0*/  CS2R R66, SRZ ;  /* 0x0000000000427805 */ /* 0x000fc4000001ff00 */
[----:B0-----:R-:W-:Y:S02]  /*07f0*/  CS2R R32, SRZ ;  /* 0x0000000000207805 */ /* 0x001fe4000001ff00 */
[----:B------:R-:W-:Y:S01]  /*0800*/  CS2R R68, SRZ ;  /* 0x0000000000447805 */ /* 0x000fe2000001ff00 */
[----:B------:R0:W5:Y:S01]  /*0810*/  @P5 LDG.E.64 R134, desc[UR6][R50.64] ;  /* 0x0000000632865981 */ /* 0x000162000c1e1b00 */
[----:B------:R-:W-:Y:S02]  /*0820*/  CS2R R70, SRZ ;  /* 0x0000000000467805 */ /* 0x000fe4000001ff00 */
[----:B-1----:R-:W-:Y:S02]  /*0830*/  CS2R R48, SRZ ;  /* 0x0000000000307805 */ /* 0x002fe4000001ff00 */
[----:B------:R-:W-:Y:S01]  /*0840*/  CS2R R72, SRZ ;  /* 0x0000000000487805 */ /* 0x000fe2000001ff00 */
[----:B------:R1:W5:Y:S01]  /*0850*/  @P6 LDG.E.64 R136, desc[UR6][R52.64] ;  /* 0x0000000634886981 */ /* 0x000362000c1e1b00 */
[----:B------:R-:W-:-:S02]  /*0860*/  CS2R R74, SRZ ;  /* 0x00000000004a7805 */ /* 0x000fc4000001ff00 */
[----:B---3--:R-:W-:Y:S02]  /*0870*/  CS2R R34, SRZ ;  /* 0x0000000000227805 */ /* 0x008fe4000001ff00 */
[----:B------:R-:W-:Y:S01]  /*0880*/  CS2R R76, SRZ ;  /* 0x00000000004c7805 */ /* 0x000fe2000001ff00 */
[----:B------:R3:W5:Y:S01]  /*0890*/  @P6 LDG.E.64 R138, desc[UR6][R36.64] ;  /* 0x00000006248a6981 */ /* 0x000762000c1e1b00 */
[----:B------:R-:W-:Y:S02]  /*08a0*/  CS2R R78, SRZ ;  /* 0x00000000004e7805 */ /* 0x000fe4000001ff00 */
[----:B0-----:R-:W-:Y:S02]  /*08b0*/  CS2R R50, SRZ ;  /* 0x0000000000327805 */ /* 0x001fe4000001ff00 */
[----:B------:R-:W-:Y:S01]  /*08c0*/  CS2R R80, SRZ ;  /* 0x0000000000507805 */ /* 0x000fe2000001ff00 */
[----:B------:R0:W5:Y:S01]  /*08d0*/  @P1 LDG.E.64 R148, desc[UR6][R28.64] ;  /* 0x000000061c941981 */ /* 0x000162000c1e1b00 */
[----:B------:R-:W-:-:S02]  /*08e0*/  CS2R R82, SRZ ;  /* 0x0000000000527805 */ /* 0x000fc4000001ff00 */
[----:B-1----:R-:W-:Y:S02]  /*08f0*/  CS2R R52, SRZ ;  /* 0x0000000000347805 */ /* 0x002fe4000001ff00 */
[----:B------:R-:W-:Y:S01]  /*0900*/  CS2R R84, SRZ ;  /* 0x0000000000547805 */ /* 0x000fe2000001ff00 */
[----:B------:R1:W5:Y:S01]  /*0910*/  @P1 LDG.E.64 R150, desc[UR6][R30.64] ;  /* 0x000000061e961981 */ /* 0x000362000c1e1b00 */
[----:B------:R-:W-:Y:S02]  /*0920*/  CS2R R86, SRZ ;  /* 0x0000000000567805 */ /* 0x000fe4000001ff00 */
[----:B---3--:R-:W-:Y:S02]  /*0930*/  CS2R R36, SRZ ;  /* 0x0000000000247805 */ /* 0x008fe4000001ff00 */
[----:B------:R-:W-:Y:S02]  /*0940*/  CS2R R88, SRZ ;  /* 0x0000000000587805 */ /* 0x000fe4000001ff00 */
[----:B------:R-:W-:-:S02]  /*0950*/  CS2R R90, SRZ ;  /* 0x00000000005a7805 */ /* 0x000fc4000001ff00 */
[----:B------:R-:W-:Y:S02]  /*0960*/  CS2R R92, SRZ ;  /* 0x00000000005c7805 */ /* 0x000fe4000001ff00 */
[----:B0-----:R-:W-:Y:S02]  /*0970*/  CS2R R28, SRZ ;  /* 0x00000000001c7805 */ /* 0x001fe4000001ff00 */
[----:B------:R-:W-:Y:S02]  /*0980*/  CS2R R94, SRZ ;  /* 0x00000000005e7805 */ /* 0x000fe4000001ff00 */
[----:B------:R-:W-:Y:S02]  /*0990*/  CS2R R96, SRZ ;  /* 0x0000000000607805 */ /* 0x000fe4000001ff00 */
[----:B------:R-:W-:Y:S02]  /*09a0*/  CS2R R98, SRZ ;  /* 0x0000000000627805 */ /* 0x000fe4000001ff00 */
[----:B-1----:R-:W-:-:S02]  /*09b0*/  CS2R R30, SRZ ;  /* 0x00000000001e7805 */ /* 0x002fc4000001ff00 */
        /* <DEDUP_REMOVED lines=16> */
[----:B--2---:R-:W-:Y:S06]  /*0ac0*/  @P0 BRA `(.L_x_20764) ;  /* 0x000000d400380947 */ /* 0x004fec0003800000 */
[----:B-----5:R-:W-:Y:S02]  /*0ad0*/  MOV R0, R4 ;  /* 0x0000000400007202 */ /* 0x020fe40000000f00 */
[----:B------:R-:W-:Y:S02]  /*0ae0*/  CS2R R140, SRZ ;  /* 0x00000000008c7805 */ /* 0x000fe4000001ff00 */
[--C-:B------:R-:W-:Y:S02]  /*0af0*/  SHF.R.U64 R4, R4, 0x10, R5.reuse ;  /* 0x0000001004047819 */ /* 0x100fe40000001205 */
[----:B------:R-:W-:Y:S02]  /*0b00*/  CS2R R142, SRZ ;  /* 0x00000000008e7805 */ /* 0x000fe4000001ff00 */
[----:B------:R-:W-:Y:S01]  /*0b10*/  MOV R28, R5 ;  /* 0x00000005001c7202 */ /* 0x000fe20000000f00 */
[----:B------:R-:W-:Y:S01]  /*0b20*/  STL.S16 [R1+0xf2], R0 ;  /* 0x0000f20001007387 */ /* 0x000fe20000100600 */
[----:B------:R-:W-:-:S02]  /*0b30*/  SHF.R.U32.HI R5, RZ, 0x10, R5 ;  /* 0x00000010ff057819 */ /* 0x000fc40000011605 */
[----:B------:R-:W-:Y:S02]  /*0b40*/  CS2R R84, SRZ ;  /* 0x0000000000547805 */ /* 0x000fe4000001ff00 */
[----:B------:R-:W-:Y:S01]  /*0b50*/  MOV R29, R8 ;  /* 0x00000008001d7202 */ /* 0x000fe20000000f00 */
[----:B------:R-:W-:Y:S01]  /*0b60*/  STL.S16 [R1+0xf0], R4 ;  /* 0x0000f00401007387 */ /* 0x000fe20000100600 */
        /* <DEDUP_REMOVED lines=11> */
[----:B------:R0:W-:Y:S01]  /*0c20*/  STL.S16 [R1+0xea], R29 ;  /* 0x0000ea1d01007387 */ /* 0x0001e20000100600 */
        /* <DEDUP_REMOVED lines=9> */
[----:B0-----:R-:W-:Y:S02]  /*0cc0*/  CS2R R28, SRZ ;  /* 0x00000000001c7805 */ /* 0x001fe4000001ff00 */
        /* <DEDUP_REMOVED lines=87> */
[----:B-1----:R-:W-:Y:S02]  /*1240*/  CS2R R40, SRZ ;  /* 0x0000000000287805 */ /* 0x002fe4000001ff00 */
        /* <DEDUP_REMOVED lines=19> */
[----:B------:R-:W-:Y:S01]  /*1380*/  MOV R73, R139 ;  /* 0x0000008b00497202 */ /* 0x000fe20000000f00 */
[----:B------:R1:W-:Y:S01]  /*1390*/  STL.S16 [R1+0xae], R49 ;  /* 0x0000ae3101007387 */ /* 0x0003e20000100600 */
[----:B------:R-:W-:Y:S02]  /*13a0*/  SHF.R.U32.HI R74, RZ, 0x10, R139 ;  /* 0x00000010ff4a7819 */ /* 0x000fe4000001168b */
[----:B0-----:R-:W-:-:S02]  /*13b0*/  CS2R R46, SRZ ;  /* 0x00000000002e7805 */ /* 0x001fc4000001ff00 */
[----:B------:R-:W-:Y:S01]  /*13c0*/  MOV R75, R146 ;  /* 0x00000092004b7202 */ /* 0x000fe20000000f00 */
[----:B------:R-:W-:Y:S01]  /*13d0*/  STL.S16 [R1+0xac], R50 ;  /* 0x0000ac3201007387 */ /* 0x000fe20000100600 */
[--C-:B------:R-:W-:Y:S02]  /*13e0*/  SHF.R.U64 R76, R146, 0x10, R147.reuse ;  /* 0x00000010924c7819 */ /* 0x100fe40000001293 */
[----:B------:R-:W-:Y:S01]  /*13f0*/  MOV R77, R147 ;  /* 0x00000093004d7202 */ /* 0x000fe20000000f00 */
[----:B------:R0:W-:Y:S01]  /*1400*/  STL.S16 [R1+0xaa], R51 ;  /* 0x0000aa3301007387 */ /* 0x0001e20000100600 */
[----:B------:R-:W-:Y:S02]  /*1410*/  SHF.R.U32.HI R78, RZ, 0x10, R147 ;  /* 0x00000010ff4e7819 */ /* 0x000fe40000011693 */
[----:B-1----:R-:W-:Y:S02]  /*1420*/  CS2R R48, SRZ ;  /* 0x0000000000307805 */ /* 0x002fe4000001ff00 */
[----:B------:R-:W-:Y:S01]  /*1430*/  MOV R79, R150 ;  /* 0x00000096004f7202 */ /* 0x000fe20000000f00 */
[----:B------:R-:W-:Y:S01]  /*1440*/  STL.S16 [R1+0xa8], R52 ;  /* 0x0000a83401007387 */ /* 0x000fe20000100600 */
[----:B------:R-:W-:-:S02]  /*1450*/  SHF.R.U64 R80, R150, 0x10, R151 ;  /* 0x0000001096507819 */ /* 0x000fc40000001297 */
[----:B------:R-:W-:Y:S01]  /*1460*/  MOV R81, R151 ;  /* 0x0000009700517202 */ /* 0x000fe20000000f00 */
[----:B------:R1:W-:Y:S01]  /*1470*/  STL.S16 [R1+0xa6], R53 ;  /* 0x0000a63501007387 */ /* 0x0003e20000100600 */
[----:B------:R-:W-:Y:S02]  /*1480*/  SHF.R.U32.HI R82, RZ, 0x10, R151 ;  /* 0x00000010ff527819 */ /* 0x000fe40000011697 */
[----:B0-----:R-:W-:Y:S01]  /*1490*/  CS2R R50, SRZ ;  /* 0x0000000000327805 */ /* 0x001fe2000001ff00 */
[----:B------:R-:W-:Y:S04]  /*14a0*/  STL.S16 [R1+0xa4], R54 ;  /* 0x0000a43601007387 */ /* 0x000fe80000100600 */
[----:B------:R0:W-:Y:S01]  /*14b0*/  STL.S16 [R1+0xa2], R55 ;  /* 0x0000a23701007387 */ /* 0x0001e20000100600 */
[----:B-1----:R-:W-:-:S03]  /*14c0*/  CS2R R52, SRZ ;  /* 0x0000000000347805 */ /* 0x002fc6000001ff00 */
        /* <DEDUP_REMOVED lines=51> */
[----:B------:R0:W-:Y:S04]  /*1800*/  STL.S16 [R1+0x24], R82 ;  /* 0x0000245201007387 */ /* 0x0001e80000100600 */
[----:B------:R2:W-:Y:S01]  /*1810*/  STL [R1+0x48], RZ ;  /* 0x000048ff01007387 */ /* 0x0005e20000100800 */
[----:B-1----:R-:W-:-:S03]  /*1820*/  CS2R R80, SRZ ;  /* 0x0000000000507805 */ /* 0x002fc6000001ff00 */
[----:B------:R2:W-:Y:S01]  /*1830*/  STL [R1+0x4c], RZ ;  /* 0x00004cff01007387 */ /* 0x0005e20000100800 */
[----:B0-----:R-:W-:-:S03]  /*1840*/  CS2R R82, SRZ ;  /* 0x0000000000527805 */ /* 0x001fc6000001ff00 */
        /* <DEDUP_REMOVED lines=10> */
.L_x_20997:
[----:B------:R-:W0:Y:S08]  /*18f0*/  LDC.64 R4, c[0x0][0x3f8] ;  /* 0x0000fe00ff047b82 */ /* 0x000e300000000a00 */
[----:B-1----:R-:W1:Y:S08]  /*1900*/  LDC.64 R6, c[0x0][0x3c8] ;  /* 0x0000f200ff067b82 */ /* 0x002e700000000a00 */
[----:B--234-:R-:W3:Y:S01]  /*1910*/  LDC.64 R184, c[0x0][0x3f0] ;  /* 0x0000fc00ffb87b82 */ /* 0x01cee20000000a00 */
[----:B0-----:R-:W-:-:S06]  /*1920*/  IMAD.WIDE R4, R3, 0x4, R4 ;  /* 0x0000000403047825 */ /* 0x001fcc00078e0204 */
[----:B------:R-:W4:Y:S01]  /*1930*/  LDG.E R4, desc[UR6][R4.64] ;  /* 0x0000000604047981 */ /* 0x000f22000c1e1900 */
[----:B-1----:R-:W-:-:S04]  /*1940*/  IMAD.WIDE R6, R3, 0x4, R6 ;  /* 0x0000000403067825 */ /* 0x002fc800078e0206 */
[----:B---3--:R-:W-:Y:S01]  /*1950*/  IMAD.WIDE R184, R3, 0x4, R184 ;  /* 0x0000000403b87825 */ /* 0x008fe200078e02b8 */
[----:B------:R0:W5:Y:S04]  /*1960*/  LDG.E R5, desc[UR6][R6.64] ;  /* 0x0000000606057981 */ /* 0x000168000c1e1900 */
[----:B------:R-:W3:Y:S01]  /*1970*/  LDG.E R6, desc[UR6][R184.64] ;  /* 0x00000006b8067981 */ /* 0x000ee2000c1e1900 */
[----:B------:R-:W-:Y:S01]  /*1980*/  BSSY.RECONVERGENT B1, `(.L_x_20765) ;  /* 0x0000298000017945 */ /* 0x000fe20003800200 */
[----:B------:R-:W-:Y:S01]  /*1990*/  HFMA2 R20, -RZ, RZ, 0, 0 ;  /* 0x00000000ff147431 */ /* 0x000fe200000001ff */
[----:B------:R-:W-:Y:S02]  /*19a0*/  MOV R19, RZ ;  /* 0x000000ff00137202 */ /* 0x000fe40000000f00 */
[----:B----4-:R-:W-:Y:S01]  /*19b0*/  ISETP.GE.AND P1, PT, R4, 0x1, PT ;  /* 0x000000010400780c */ /* 0x010fe20003f26270 */
[----:B---3--:R0:W-:-:S12]  /*19c0*/  STL [R1+0x20], R6 ;  /* 0x0000200601007387 */ /* 0x0081d80000100800 */
[----:B------:R-:W-:Y:S05]  /*19d0*/  @!P1 BRA `(.L_x_20766) ;  /* 0x0000002400509947 */ /* 0x000fea0003800000 */
[----:B0-----:R-:W0:Y:S02]  /*19e0*/  LDC.64 R6, c[0x0][0x3c0] ;  /* 0x0000f000ff067b82 */ /* 0x001e240000000a00 */
[----:B0-----:R-:W-:-:S06]  /*19f0*/  IMAD.WIDE R6, R3, 0x4, R6 ;  /* 0x0000000403067825 */ /* 0x001fcc00078e0206 */
[----:B------:R0:W3:Y:S01]  /*1a00*/  LDG.E R7, desc[UR6][R6.64] ;  /* 0x0000000606077981 */ /* 0x0000e2000c1e1900 */
        /* <DEDUP_REMOVED lines=18> */
[----:B-1----:R-:W-:-:S04]  /*1b30*/  LOP3.LUT R20, R20, 0x1f, RZ, 0xc0, !PT ;  /* 0x0000001f14147812 */ /* 0x002fc800078ec0ff */
[-C--:B------:R-:W-:Y:S01]  /*1b40*/  LEA.HI.SX32 R8, R8, R20.reuse, 0x1e ;  /* 0x0000001408087211 */ /* 0x080fe200078ff2ff */
[----:B------:R0:W-:Y:S01]  /*1b50*/  STL [R1+0x1c], R20 ;  /* 0x00001c1401007387 */ /* 0x0001e20000100800 */
[----:B------:R-:W-:-:S03]  /*1b60*/  LEA.HI.SX32 R6, R6, R20, 0x1e ;  /* 0x0000001406067211 */ /* 0x000fc600078ff2ff */
[----:B------:R1:W-:Y:S01]  /*1b70*/  STL [R1+0x18], R8 ;  /* 0x0000180801007387 */ /* 0x0003e20000100800 */
[----:B0-----:R-:W-:Y:S02]  /*1b80*/  MOV R20, RZ ;  /* 0x000000ff00147202 */ /* 0x001fe40000000f00 */
[----:B---3--:R-:W-:Y:S02]  /*1b90*/  FSEL R7, R7, RZ, !P6 ;  /* 0x000000ff07077208 */ /* 0x008fe40007000000 */
[----:B------:R-:W-:Y:S01]  /*1ba0*/  ISETP.GE.U32.AND P6, PT, R2, 0xc0, PT ;  /* 0x000000c00200780c */ /* 0x000fe20003fc6070 */
[----:B-1----:R-:W-:-:S12]  /*1bb0*/  @!P0 BRA `(.L_x_20768) ;  /* 0x0000000000f08947 */ /* 0x002fd80003800000 */
[----:B------:R-:W0:Y:S01]  /*1bc0*/  LDC.64 R184, c[0x0][0x3a8] ;  /* 0x0000ea00ffb87b82 */ /* 0x000e220000000a00 */
[----:B------:R1:W-:Y:S04]  /*1bd0*/  STL.64 [R1+0xf8], R2 ;  /* 0x0000f80201007387 */ /* 0x0003e80000100a00 */
[----:B------:R-:W3:Y:S03]  /*1be0*/  LDL.S16 R12, [R1+0xf2] ;  /* 0x0000f200010c7983 */ /* 0x000ee60000100600 */
[----:B------:R-:W4:Y:S01]  /*1bf0*/  LDC.64 R188, c[0x0][0x428] ;  /* 0x00010a00ffbc7b82 */ /* 0x000f220000000a00 */
[----:B------:R-:W2:Y:S01]  /*1c00*/  LDL.LU R229, [R1+0x48] ;  /* 0x0000480001e57983 */ /* 0x000ea20000300800 */
[----:B------:R-:W-:-:S03]  /*1c10*/  ISETP.NE.U32.AND P0, PT, RZ, UR10, PT ;  /* 0x0000000aff007c0c */ /* 0x000fc6000bf05070 */
[----:B------:R-:W2:Y:S01]  /*1c20*/  LDL.S16 R246, [R1+0xf0] ;  /* 0x0000f00001f67983 */ /* 0x000ea20000100600 */
[----:B0-----:R-:W-:-:S04]  /*1c30*/  IMAD.WIDE.U32 R184, R8, 0x10, R184 ;  /* 0x0000001008b87825 */ /* 0x001fc800078e00b8 */
[----:B----4-:R-:W-:Y:S02]  /*1c40*/  IMAD.WIDE.U32 R188, R6, 0x10, R188 ;  /* 0x0000001006bc7825 */ /* 0x010fe400078e00bc */
[----:B------:R-:W4:Y:S01]  /*1c50*/  LDG.E.128 R184, desc[UR6][R184.64] ;  /* 0x00000006b8b87981 */ /* 0x000f22000c1e1d00 */
[----:B------:R-:W-:-:S03]  /*1c60*/  ISETP.NE.AND.EX P0, PT, RZ, UR11, PT, P0 ;  /* 0x0000000bff007c0c */ /* 0x000fc6000bf05300 */
[----:B------:R-:W2:Y:S04]  /*1c70*/  LDL.LU R218, [R1+0x4c] ;  /* 0x00004c0001da7983 */ /* 0x000ea80000300800 */
[----:B------:R-:W2:Y:S06]  /*1c80*/  LDG.E.128 R188, desc[UR6][R188.64] ;  /* 0x00000006bcbc7981 */ /* 0x000eac000c1e1d00 */
[----:B-1----:R-:W0:Y:S02]  /*1c90*/  @P0 LDC.64 R2, c[0x0][0x438] ;  /* 0x00010e00ff020b82 */ /* 0x002e240000000a00 */
[----:B0-----:R-:W-:-:S05]  /*1ca0*/  @P0 IMAD.WIDE.U32 R2, R8, 0x10, R2 ;  /* 0x0000001008020825 */ /* 0x001fca00078e0002 */
[----:B------:R0:W5:Y:S04]  /*1cb0*/  @P0 LDG.E.128 R132, desc[UR6][R2.64] ;  /* 0x0000000602840981 */ /* 0x000168000c1e1d00 */
[----:B------:R0:W5:Y:S04]  /*1cc0*/  LDL.LU.64 R2, [R1+0xf8] ;  /* 0x0000f80001027983 */ /* 0x0001680000300a00 */
[----:B------:R-:W2:Y:S01]  /*1cd0*/  LDL.S16 R20, [R1+0xee] ;  /* 0x0000ee0001147983 */ /* 0x000ea20000100600 */
[----:B---3--:R-:W-:Y:S02]  /*1ce0*/  HADD2.F32 R12, -RZ, R12.H0_H0 ;  /* 0x2000000cff0c7230 */ /* 0x008fe40000004100 */
[----:B----4-:R-:W-:-:S02]  /*1cf0*/  FADD.FTZ R0, -R7, R184 ;  /* 0x000000b807007221 */ /* 0x010fc40000010100 */
[----:B------:R-:W3:Y:S02]  /*1d00*/  LDL.LU R184, [R1+0x50] ;  /* 0x0000500001b87983 */ /* 0x000ee40000300800 */
[----:B-----5:R-:W-:-:S04]  /*1d10*/  FMUL.FTZ R0, R5, R0 ;  /* 0x0000000005007220 */ /* 0x020fc80000410000 */
[----:B--2---:R-:W-:Y:S01]  /*1d20*/  FFMA.FTZ R229, R188, R0, R229 ;  /* 0x00000000bce57223 */ /* 0x004fe200000100e5 */
[----:B------:R-:W-:Y:S01]  /*1d30*/  FADD.FTZ R56, R56, R188 ;  /* 0x000000bc38387221 */ /* 0x000fe20000010000 */
[----:B------:R-:W-:Y:S01]  /*1d40*/  FMUL.FTZ R208, R188, R12 ;  /* 0x0000000cbcd07220 */ /* 0x000fe20000410000 */
[----:B------:R-:W-:Y:S01]  /*1d50*/  FADD.FTZ R19, -R7, R185 ;  /* 0x000000b907137221 */ /* 0x000fe20000010100 */
[----:B------:R-:W2:Y:S04]  /*1d60*/  LDL.S16 R188, [R1+0xec] ;  /* 0x0000ec0001bc7983 */ /* 0x000ea80000100600 */
[----:B------:R1:W-:Y:S04]  /*1d70*/  STL [R1+0x48], R229 ;  /* 0x000048e501007387 */ /* 0x0003e80000100800 */
[----:B------:R-:W4:Y:S01]  /*1d80*/  LDL.LU R185, [R1+0x54] ;  /* 0x0000540001b97983 */ /* 0x000f220000300800 */
[----:B------:R-:W-:-:S02]  /*1d90*/  HADD2.F32 R12, -RZ, R246.H0_H0 ;  /* 0x200000f6ff0c7230 */ /* 0x000fc40000004100 */
[----:B------:R-:W-:Y:S01]  /*1da0*/  FMUL.FTZ R196, R5, R19 ;  /* 0x0000001305c47220 */ /* 0x000fe20000410000 */
[----:B------:R-:W-:Y:S02]  /*1db0*/  FADD.FTZ R19, -R7, R186 ;  /* 0x000000ba07137221 */ /* 0x000fe40000010100 */
[----:B-1----:R-:W-:Y:S02]  /*1dc0*/  FMUL.FTZ R229, R189, R12 ;  /* 0x0000000cbde57220 */ /* 0x002fe40000410000 */
[----:B------:R-:W-:Y:S01]  /*1dd0*/  FMUL.FTZ R12, R5, R19 ;  /* 0x00000013050c7220 */ /* 0x000fe20000410000 */
[----:B------:R-:W-:-:S05]  /*1de0*/  FFMA.FTZ R218, R189, R196, R218 ;  /* 0x000000c4bdda7223 */ /* 0x000fca00000100da */
[----:B------:R1:W-:Y:S01]  /*1df0*/  STL [R1+0x4c], R218 ;  /* 0x00004cda01007387 */ /* 0x0003e20000100800 */
[----:B------:R-:W-:Y:S02]  /*1e00*/  HADD2.F32 R19, -RZ, R20.H0_H0 ;  /* 0x20000014ff137230 */ /* 0x000fe40000004100 */
[----:B------:R-:W-:-:S04]  /*1e10*/  FADD.FTZ R20, -R7, R187 ;  /* 0x000000bb07147221 */ /* 0x000fc80000010100 */
[----:B------:R-:W-:Y:S01]  /*1e20*/  FMUL.FTZ R246, R5, R20 ;  /* 0x0000001405f67220 */ /* 0x000fe20000410000 */
[----:B-1----:R-:W-:Y:S01]  /*1e30*/  FMUL.FTZ R218, R190, R19 ;  /* 0x00000013beda7220 */ /* 0x002fe20000410000 */
[----:B------:R-:W-:-:S04]  /*1e40*/  FFMA.FTZ R19, R0, R208, RZ ;  /* 0x000000d000137223 */ /* 0x000fc800000100ff */
[----:B------:R-:W-:-:S04]  /*1e50*/  FFMA.FTZ R19, R196, R229, R19 ;  /* 0x000000e5c4137223 */ /* 0x000fc80000010013 */
[----:B------:R-:W-:Y:S01]  /*1e60*/  FFMA.FTZ R19, R12, R218, R19 ;  /* 0x000000da0c137223 */ /* 0x000fe20000010013 */
[----:B------:R-:W-:Y:S01]  /*1e70*/  FADD.FTZ R57, R57, R189 ;  /* 0x000000bd39397221 */ /* 0x000fe20000010000 */
[----:B------:R-:W-:Y:S01]  /*1e80*/  FADD.FTZ R58, R58, R190 ;  /* 0x000000be3a3a7221 */ /* 0x000fe20000010000 */
[----:B------:R-:W-:Y:S01]  /*1e90*/  FADD.FTZ R59, R59, R191 ;  /* 0x000000bf3b3b7221 */ /* 0x000fe20000010000 */
[----:B------:R-:W-:Y:S02]  /*1ea0*/  IADD3 R6, PT, PT, R6, 0x20, RZ ;  /* 0x0000002006067810 */ /* 0x000fe40007ffe0ff */
[----:B------:R-:W-:Y:S01]  /*1eb0*/  IADD3 R8, PT, PT, R8, 0x20, RZ ;  /* 0x0000002008087810 */ /* 0x000fe20007ffe0ff */
[----:B---3--:R-:W-:-:S05]  /*1ec0*/  FFMA.FTZ R184, R190, R12, R184 ;  /* 0x0000000cbeb87223 */ /* 0x008fca00000100b8 */
[----:B------:R-:W-:Y:S01]  /*1ed0*/  STL [R1+0x50], R184 ;  /* 0x000050b801007387 */ /* 0x000fe20000100800 */
[----:B--2---:R-:W-:Y:S02]  /*1ee0*/  HADD2.F32 R20, -RZ, R188.H0_H0 ;  /* 0x200000bcff147230 */ /* 0x004fe40000004100 */
[----:B----4-:R-:W-:-:S05]  /*1ef0*/  FFMA.FTZ R185, R191, R246, R185 ;  /* 0x000000f6bfb97223 */ /* 0x010fca00000100b9 */
[----:B------:R1:W-:Y:S02]  /*1f00*/  STL [R1+0x54], R185 ;  /* 0x000054b901007387 */ /* 0x0003e40000100800 */
[----:B-1----:R-:W-:-:S05]  /*1f10*/  FMUL.FTZ R185, R191, R20 ;  /* 0x00000014bfb97220 */ /* 0x002fca0000410000 */
[----:B------:R0:W-:Y:S01]  /*1f20*/  STL [R1+0x10], R185 ;  /* 0x000010b901007387 */ /* 0x0001e20000100800 */
[----:B------:R-:W-:-:S04]  /*1f30*/  FADD.FTZ R184, RZ, R208 ;  /* 0x000000d0ffb87221 */ /* 0x000fc80000010000 */
[----:B------:R-:W-:-:S04]  /*1f40*/  FADD.FTZ R184, R184, R229 ;  /* 0x000000e5b8b87221 */ /* 0x000fc80000010000 */
[----:B------:R-:W-:Y:S01]  /*1f50*/  FADD.FTZ R20, R184, R218 ;  /* 0x000000dab8147221 */ /* 0x000fe20000010000 */
[----:B------:R-:W-:-:S03]  /*1f60*/  FFMA.FTZ R19, R246, R185, R19 ;  /* 0x000000b9f6137223 */ /* 0x000fc60000010013 */
[----:B0-----:R-:W-:-:S07]  /*1f70*/  FADD.FTZ R20, R20, R185 ;  /* 0x000000b914147221 */ /* 0x001fce0000010000 */
.L_x_20768:
[----:B------:R-:W-:Y:S05]  /*1f80*/  BSYNC.RECONVERGENT B2 ;  /* 0x0000000000027941 */ /* 0x000fea0003800200 */
.L_x_20767:
[----:B------:R-:W-:Y:S01]  /*1f90*/  BSSY.RECONVERGENT B2, `(.L_x_20769) ;  /* 0x000003f000027945 */ /* 0x000fe20003800200 */
[----:B------:R-:W-:-:S03]  /*1fa0*/  ISETP.GE.U32.AND P0, PT, R2, 0xe0, PT ;  /* 0x000000e00200780c */ /* 0x000fc60003f06070 */
[----:B------:R-:W-:Y:S10]  /*1fb0*/  @!P2 BRA `(.L_x_20770) ;  /* 0x0000000000f0a947 */ /* 0x000ff40003800000 */
[----:B------:R-:W0:Y:S01]  /*1fc0*/  LDC.64 R184, c[0x0][0x3a8] ;  /* 0x0000ea00ffb87b82 */ /* 0x000e220000000a00 */
[----:B------:R1:W-:Y:S04]  /*1fd0*/  STL.64 [R1+0xf8], R2 ;  /* 0x0000f80201007387 */ /* 0x0003e80000100a00 */
[----:B------:R-:W3:Y:S01]  /*1fe0*/  LDL.S16 R217, [R1+0xea] ;  /* 0x0000ea0001d97983 */ /* 0x000ee20000100600 */
[----:B------:R-:W-:Y:S02]  /*1ff0*/  ISETP.NE.U32.AND P2, PT, RZ, UR10, PT ;  /* 0x0000000aff007c0c */ /* 0x000fe4000bf45070 */
[----:B------:R-:W4:Y:S01]  /*2000*/  LDC.64 R188, c[0x0][0x428] ;  /* 0x00010a00ffbc7b82 */ /* 0x000f220000000a00 */
[----:B------:R-:W2:Y:S01]  /*2010*/  LDL.LU R195, [R1+0x38] ;  /* 0x0000380001c37983 */ /* 0x000ea20000300800 */
[----:B0-----:R-:W-:Y:S01]  /*2020*/  IMAD.WIDE.U32 R184, R8, 0x10, R184 ;  /* 0x0000001008b87825 */ /* 0x001fe200078e00b8 */
[----:B------:R-:W-:-:S02]  /*2030*/  ISETP.NE.AND.EX P2, PT, RZ, UR11, PT, P2 ;  /* 0x0000000bff007c0c */ /* 0x000fc4000bf45320 */
[----:B------:R-:W2:Y:S04]  /*2040*/  LDL.LU R228, [R1+0x3c] ;  /* 0x00003c0001e47983 */ /* 0x000ea80000300800 */
[----:B------:R-:W3:Y:S01]  /*2050*/  LDG.E.128 R184, desc[UR6][R184.64] ;  /* 0x00000006b8b87981 */ /* 0x000ee2000c1e1d00 */
[----:B----4-:R-:W-:-:S06]  /*2060*/  IMAD.WIDE.U32 R188, R6, 0x10, R188 ;  /* 0x0000001006bc7825 */ /* 0x010fcc00078e00bc */
[----:B-1----:R-:W0:Y:S01]  /*2070*/  @P2 LDC.64 R2, c[0x0][0x438] ;  /* 0x00010e00ff022b82 */ /* 0x002e220000000a00 */
[----:B------:R-:W2:Y:S01]  /*2080*/  LDG.E.128 R188, desc[UR6][R188.64] ;  /* 0x00000006bcbc7981 */ /* 0x000ea2000c1e1d00 */
[----:B0-----:R-:W-:-:S05]  /*2090*/  @P2 IMAD.WIDE.U32 R2, R8, 0x10, R2 ;  /* 0x0000001008022825 */ /* 0x001fca00078e0002 */
[----:B------:R0:W5:Y:S04]  /*20a0*/  @P2 LDG.E.128 R136, desc[UR6][R2.64] ;  /* 0x0000000602882981 */ /* 0x000168000c1e1d00 */
[----:B------:R0:W5:Y:S04]  /*20b0*/  LDL.LU.64 R2, [R1+0xf8] ;  /* 0x0000f80001027983 */ /* 0x0001680000300a00 */
[----:B------:R-:W4:Y:S01]  /*20c0*/  LDL.S16 R245, [R1+0xe6] ;  /* 0x0000e60001f57983 */ /* 0x000f220000100600 */
[----:B---3--:R-:W-:Y:S01]  /*20d0*/  FADD.FTZ R13, -R7, R184 ;  /* 0x000000b8070d7221 */ /* 0x008fe20000010100 */
[----:B------:R-:W-:-:S02]  /*20e0*/  HADD2.F32 R184, -RZ, R217.H0_H0 ;  /* 0x200000d9ffb87230 */ /* 0x000fc40000004100 */
[----:B------:R-:W3:Y:S01]  /*20f0*/  LDL.LU R217, [R1+0x40] ;  /* 0x0000400001d97983 */ /* 0x000ee20000300800 */
[----:B-----5:R-:W-:Y:S01]  /*2100*/  FMUL.FTZ R207, R5, R13 ;  /* 0x0000000d05cf7220 */ /* 0x020fe20000410000 */
[----:B------:R-:W-:Y:S02]  /*2110*/  FADD.FTZ R13, -R7, R185 ;  /* 0x000000b9070d7221 */ /* 0x000fe40000010100 */
[----:B------:R-:W4:Y:S01]  /*2120*/  LDL.S16 R185, [R1+0xe8] ;  /* 0x0000e80001b97983 */ /* 0x000f220000100600 */
[----:B--2---:R-:W-:Y:S01]  /*2130*/  FFMA.FTZ R195, R188, R207, R195 ;  /* 0x000000cfbcc37223 */ /* 0x004fe200000100c3 */
[----:B------:R-:W-:Y:S01]  /*2140*/  FADD.FTZ R60, R60, R188 ;  /* 0x000000bc3c3c7221 */ /* 0x000fe20000010000 */
[----:B------:R-:W-:Y:S02]  /*2150*/  FMUL.FTZ R237, R188, R184 ;  /* 0x000000b8bced7220 */ /* 0x000fe40000410000 */
[----:B------:R-:W2:Y:S04]  /*2160*/  LDL.S16 R188, [R1+0xe4] ;  /* 0x0000e40001bc7983 */ /* 0x000ea80000100600 */
[----:B------:R1:W-:Y:S01]  /*2170*/  STL [R1+0x38], R195 ;  /* 0x000038c301007387 */ /* 0x0003e20000100800 */
[----:B----4-:R-:W-:-:S03]  /*2180*/  HADD2.F32 R184, -RZ, R185.H0_H0 ;  /* 0x200000b9ffb87230 */ /* 0x010fc60000004100 */
[----:B------:R-:W4:Y:S01]  /*2190*/  LDL.LU R185, [R1+0x44] ;  /* 0x0000440001b97983 */ /* 0x000f220000300800 */
[----:B-1----:R-:W-:Y:S01]  /*21a0*/  FMUL.FTZ R195, R5, R13 ;  /* 0x0000000d05c37220 */ /* 0x002fe20000410000 */
[----:B------:R-:W-:-:S03]  /*21b0*/  FADD.FTZ R13, -R7, R186 ;  /* 0x000000ba070d7221 */ /* 0x000fc60000010100 */
[----:B------:R-:W-:Y:S01]  /*21c0*/  FFMA.FTZ R228, R189, R195, R228 ;  /* 0x000000c3bde47223 */ /* 0x000fe200000100e4 */
[----:B------:R-:W-:Y:S01]  /*21d0*/  FMUL.FTZ R13, R5, R13 ;  /* 0x0000000d050d7220 */ /* 0x000fe20000410000 */
[----:B------:R-:W-:-:S03]  /*21e0*/  FADD.FTZ R187, -R7, R187 ;  /* 0x000000bb07bb7221 */ /* 0x000fc60000010100 */
[----:B------:R1:W-:Y:S01]  /*21f0*/  STL [R1+0x3c], R228 ;  /* 0x00003ce401007387 */ /* 0x0003e20000100800 */
[C---:B---3--:R-:W-:Y:S01]  /*2200*/  FFMA.FTZ R217, R190.reuse, R13, R217 ;  /* 0x0000000dbed97223 */ /* 0x048fe200000100d9 */
[----:B-1----:R-:W-:Y:S01]  /*2210*/  FMUL.FTZ R228, R189, R184 ;  /* 0x000000b8bde47220 */ /* 0x002fe20000410000 */
[----:B------:R-:W-:Y:S02]  /*2220*/  HADD2.F32 R184, -RZ, R245.H0_H0 ;  /* 0x200000f5ffb87230 */ /* 0x000fe40000004100 */
[----:B------:R-:W-:Y:S01]  /*2230*/  FMUL.FTZ R245, R5, R187 ;  /* 0x000000bb05f57220 */ /* 0x000fe20000410000 */
[----:B------:R1:W-:Y:S02]  /*2240*/  STL [R1+0x40], R217 ;  /* 0x000040d901007387 */ /* 0x0003e40000100800 */
[----:B-1----:R-:W-:Y:S01]  /*2250*/  FMUL.FTZ R217, R190, R184 ;  /* 0x000000b8bed97220 */ /* 0x002fe20000410000 */
[----:B------:R-:W-:Y:S01]  /*2260*/  FADD.FTZ R184, R20, R237 ;  /* 0x000000ed14b87221 */ /* 0x000fe20000010000 */
[----:B--2---:R-:W-:-:S02]  /*2270*/  HADD2.F32 R20, -RZ, R188.H0_H0 ;  /* 0x200000bcff147230 */ /* 0x004fc40000004100 */
[----:B------:R-:W-:Y:S01]  /*2280*/  FFMA.FTZ R19, R207, R237, R19 ;  /* 0x000000edcf137223 */ /* 0x000fe20000010013 */
[----:B------:R-:W-:-:S03]  /*2290*/  FADD.FTZ R184, R184, R228 ;  /* 0x000000e4b8b87221 */ /* 0x000fc60000010000 */
[----:B------:R-:W-:-:S04]  /*22a0*/  FFMA.FTZ R19, R195, R228, R19 ;  /* 0x000000e4c3137223 */ /* 0x000fc80000010013 */
[----:B------:R-:W-:Y:S01]  /*22b0*/  FFMA.FTZ R19, R13, R217, R19 ;  /* 0x000000d90d137223 */ /* 0x000fe20000010013 */
[----:B------:R-:W-:Y:S01]  /*22c0*/  FADD.FTZ R61, R61, R189 ;  /* 0x000000bd3d3d7221 */ /* 0x000fe20000010000 */
[----:B------:R-:W-:Y:S01]  /*22d0*/  FADD.FTZ R62, R62, R190 ;  /* 0x000000be3e3e7221 */ /* 0x000fe20000010000 */
[----:B------:R-:W-:Y:S01]  /*22e0*/  FADD.FTZ R63, R63, R191 ;  /* 0x000000bf3f3f7221 */ /* 0x000fe20000010000 */
[----:B------:R-:W-:Y:S02]  /*22f0*/  IADD3 R6, PT, PT, R6, 0x20, RZ ;  /* 0x0000002006067810 */ /* 0x000fe40007ffe0ff */
[----:B------:R-:W-:Y:S01]  /*2300*/  IADD3 R8, PT, PT, R8, 0x20, RZ ;  /* 0x0000002008087810 */ /* 0x000fe20007ffe0ff */
[----:B----4-:R-:W-:-:S05]  /*2310*/  FFMA.FTZ R185, R191, R245, R185 ;  /* 0x000000f5bfb97223 */ /* 0x010fca00000100b9 */
[----:B------:R1:W-:Y:S02]  /*2320*/  STL [R1+0x44], R185 ;  /* 0x000044b901007387 */ /* 0x0003e40000100800 */
[----:B-1----:R-:W-:-:S05]  /*2330*/  FMUL.FTZ R185, R191, R20 ;  /* 0x00000014bfb97220 */ /* 0x002fca0000410000 */
[----:B------:R0:W-:Y:S01]  /*2340*/  STL [R1+0xc], R185 ;  /* 0x00000cb901007387 */ /* 0x0001e20000100800 */
[----:B------:R-:W-:Y:S01]  /*2350*/  FADD.FTZ R20, R184, R217 ;  /* 0x000000d9b8147221 */ /* 0x000fe20000010000 */
[----:B------:R-:W-:-:S03]  /*2360*/  FFMA.FTZ R19, R245, R185, R19 ;  /* 0x000000b9f5137223 */ /* 0x000fc60000010013 */
[----:B------:R-:W-:-:S07]  /*2370*/  FADD.FTZ R20, R20, R185 ;  /* 0x000000b914147221 */ /* 0x000fce0000010000 */
.L_x_20770:
[----:B------:R-:W-:Y:S05]  /*2380*/  BSYNC.RECONVERGENT B2 ;  /* 0x0000000000027941 */ /* 0x000fea0003800200 */
.L_x_20769:
[----:B------:R-:W-:Y:S01]  /*2390*/  BSSY.RECONVERGENT B2, `(.L_x_20771) ;  /* 0x000003f000027945 */ /* 0x000fe20003800200 */
[----:B------:R-:W-:-:S03]  /*23a0*/  ISETP.GE.U32.AND P2, PT, R2, 0x100, PT ;  /* 0x000001000200780c */ /* 0x000fc60003f46070 */
[----:B------:R-:W-:Y:S10]  /*23b0*/  @!P3 BRA `(.L_x_20772) ;  /* 0x0000000000f0b947 */ /* 0x000ff40003800000 */
[----:B0-----:R-:W0:Y:S01]  /*23c0*/  LDC.64 R184, c[0x0][0x3a8] ;  /* 0x0000ea00ffb87b82 */ /* 0x001e220000000a00 */
        /* <DEDUP_REMOVED lines=29> */
[----:B0-----:R-:W-:Y:S01]  /*25a0*/  FMUL.FTZ R194, R5, R14 ;  /* 0x0000000e05c27220 */ /* 0x001fe20000410000 */
[----:B------:R-:W-:-:S03]  /*25b0*/  FADD.FTZ R14, -R7, R186 ;  /* 0x000000ba070e7221 */ /* 0x000fc60000010100 */
[----:B------:R-:W-:Y:S01]  /*25c0*/  FFMA.FTZ R227, R189, R194, R227 ;  /* 0x000000c2bde37223 */ /* 0x000fe200000100e3 */
[----:B------:R-:W-:Y:S01]  /*25d0*/  FMUL.FTZ R14, R5, R14 ;  /* 0x0000000e050e7220 */ /* 0x000fe20000410000 */
[----:B------:R-:W-:-:S03]  /*25e0*/  FADD.FTZ R187, -R7, R187 ;  /* 0x000000bb07bb7221 */ /* 0x000fc60000010100 */
[----:B------:R0:W-:Y:S01]  /*25f0*/  STL [R1+0x2c], R227 ;  /* 0x00002ce301007387 */ /* 0x0001e20000100800 */
[C---:B---3--:R-:W-:Y:S01]  /*2600*/  FFMA.FTZ R216, R190.reuse, R14, R216 ;  /* 0x0000000ebed87223 */ /* 0x048fe200000100d8 */
[----:B0-----:R-:W-:Y:S01]  /*2610*/  FMUL.FTZ R227, R189, R184 ;  /* 0x000000b8bde37220 */ /* 0x001fe20000410000 */
[----:B------:R-:W-:Y:S02]  /*2620*/  HADD2.F32 R184, -RZ, R244.H0_H0 ;  /* 0x200000f4ffb87230 */ /* 0x000fe40000004100 */
[----:B------:R-:W-:Y:S01]  /*2630*/  FMUL.FTZ R244, R5, R187 ;  /* 0x000000bb05f47220 */ /* 0x000fe20000410000 */
[----:B------:R0:W-:Y:S02]  /*2640*/  STL [R1+0x30], R216 ;  /* 0x000030d801007387 */ /* 0x0001e40000100800 */
[----:B0-----:R-:W-:Y:S01]  /*2650*/  FMUL.FTZ R216, R190, R184 ;  /* 0x000000b8bed87220 */ /* 0x001fe20000410000 */
        /* <DEDUP_REMOVED lines=13> */
[----:B0-----:R-:W-:-:S05]  /*2730*/  FMUL.FTZ R185, R191, R20 ;  /* 0x00000014bfb97220 */ /* 0x001fca0000410000 */
[----:B------:R1:W-:Y:S01]  /*2740*/  STL [R1+0x8], R185 ;  /* 0x000008b901007387 */ /* 0x0003e20000100800 */
[----:B------:R-:W-:Y:S01]  /*2750*/  FADD.FTZ R20, R184, R216 ;  /* 0x000000d8b8147221 */ /* 0x000fe20000010000 */
[----:B------:R-:W-:-:S03]  /*2760*/  FFMA.FTZ R19, R244, R185, R19 ;  /* 0x000000b9f4137223 */ /* 0x000fc60000010013 */
[----:B------:R-:W-:-:S07]  /*2770*/  FADD.FTZ R20, R20, R185 ;  /* 0x000000b914147221 */ /* 0x000fce0000010000 */
.L_x_20772:
[----:B------:R-:W-:Y:S05]  /*2780*/  BSYNC.RECONVERGENT B2 ;  /* 0x0000000000027941 */ /* 0x000fea0003800200 */
.L_x_20771:
[----:B------:R-:W-:Y:S01]  /*2790*/  BSSY.RECONVERGENT B2, `(.L_x_20773) ;  /* 0x0000037000027945 */ /* 0x000fe20003800200 */
[----:B------:R-:W-:-:S03]  /*27a0*/  ISETP.GE.U32.AND P3, PT, R2, 0x120, PT ;  /* 0x000001200200780c */ /* 0x000fc60003f66070 */
[----:B------:R-:W-:Y:S10]  /*27b0*/  @!P4 BRA `(.L_x_20774) ;  /* 0x0000000000d0c947 */ /* 0x000ff40003800000 */
[----:B01----:R-:W0:Y:S01]  /*27c0*/  LDC.64 R184, c[0x0][0x3a8] ;  /* 0x0000ea00ffb87b82 */ /* 0x003e220000000a00 */
[----:B------:R1:W-:Y:S01]  /*27d0*/  STL.64 [R1+0xf8], R2 ;  /* 0x0000f80201007387 */ /* 0x0003e20000100a00 */
[----:B------:R-:W-:-:S03]  /*27e0*/  ISETP.NE.U32.AND P4, PT, RZ, UR10, PT ;  /* 0x0000000aff007c0c */ /* 0x000fc6000bf85070 */
[----:B------:R-:W3:Y:S03]  /*27f0*/  LDL.S16 R226, [R1+0xda] ;  /* 0x0000da0001e27983 */ /* 0x000ee60000100600 */
[----:B------:R-:W4:Y:S01]  /*2800*/  LDC.64 R188, c[0x0][0x428] ;  /* 0x00010a00ffbc7b82 */ /* 0x000f220000000a00 */
[----:B0-----:R-:W-:Y:S01]  /*2810*/  IMAD.WIDE.U32 R184, R8, 0x10, R184 ;  /* 0x0000001008b87825 */ /* 0x001fe200078e00b8 */
[----:B------:R-:W2:Y:S04]  /*2820*/  LDL.S16 R243, [R1+0xd8] ;  /* 0x0000d80001f37983 */ /* 0x000ea80000100600 */
[----:B------:R-:W2:Y:S01]  /*2830*/  LDL.S16 R215, [R1+0xd6] ;  /* 0x0000d60001d77983 */ /* 0x000ea20000100600 */
[----:B------:R-:W-:Y:S01]  /*2840*/  ISETP.NE.AND.EX P4, PT, RZ, UR11, PT, P4 ;  /* 0x0000000bff007c0c */ /* 0x000fe2000bf85340 */
[----:B----4-:R-:W-:-:S02]  /*2850*/  IMAD.WIDE.U32 R188, R6, 0x10, R188 ;  /* 0x0000001006bc7825 */ /* 0x010fc400078e00bc */
[----:B------:R-:W4:Y:S04]  /*2860*/  LDG.E.128 R184, desc[UR6][R184.64] ;  /* 0x00000006b8b87981 */ /* 0x000f28000c1e1d00 */
[----:B------:R-:W2:Y:S06]  /*2870*/  LDG.E.128 R188, desc[UR6][R188.64] ;  /* 0x00000006bcbc7981 */ /* 0x000eac000c1e1d00 */
[----:B-1----:R-:W0:Y:S02]  /*2880*/  @P4 LDC.64 R2, c[0x0][0x438] ;  /* 0x00010e00ff024b82 */ /* 0x002e240000000a00 */
[----:B0-----:R-:W-:-:S05]  /*2890*/  @P4 IMAD.WIDE.U32 R2, R8, 0x10, R2 ;  /* 0x0000001008024825 */ /* 0x001fca00078e0002 */
[----:B------:R0:W5:Y:S04]  /*28a0*/  @P4 LDG.E.128 R148, desc[UR6][R2.64] ;  /* 0x0000000602944981 */ /* 0x000168000c1e1d00 */
[----:B------:R0:W5:Y:S01]  /*28b0*/  LDL.LU.64 R2, [R1+0xf8] ;  /* 0x0000f80001027983 */ /* 0x0001620000300a00 */
[----:B----4-:R-:W-:-:S04]  /*28c0*/  FADD.FTZ R15, -R7, R184 ;  /* 0x000000b8070f7221 */ /* 0x010fc80000010100 */
[----:B-----5:R-:W-:Y:S01]  /*28d0*/  FMUL.FTZ R205, R5, R15 ;  /* 0x0000000f05cd7220 */ /* 0x020fe20000410000 */
[----:B------:R-:W-:Y:S02]  /*28e0*/  FADD.FTZ R15, -R7, R185 ;  /* 0x000000b9070f7221 */ /* 0x000fe40000010100 */
[----:B------:R-:W4:Y:S01]  /*28f0*/  LDL.S16 R185, [R1+0xd4] ;  /* 0x0000d40001b97983 */ /* 0x000f220000100600 */
[----:B---3--:R-:W-:-:S05]  /*2900*/  HADD2.F32 R184, -RZ, R226.H0_H0 ;  /* 0x200000e2ffb87230 */ /* 0x008fca0000004100 */
[----:B--2---:R-:W-:Y:S01]  /*2910*/  FMUL.FTZ R235, R188, R184 ;  /* 0x000000b8bceb7220 */ /* 0x004fe20000410000 */
[----:B------:R-:W-:-:S05]  /*2920*/  HADD2.F32 R184, -RZ, R243.H0_H0 ;  /* 0x200000f3ffb87230 */ /* 0x000fca0000004100 */
[----:B------:R-:W-:Y:S01]  /*2930*/  FMUL.FTZ R226, R189, R184 ;  /* 0x000000b8bde27220 */ /* 0x000fe20000410000 */
[----:B------:R-:W-:-:S05]  /*2940*/  HADD2.F32 R184, -RZ, R215.H0_H0 ;  /* 0x200000d7ffb87230 */ /* 0x000fca0000004100 */
[----:B------:R-:W-:Y:S01]  /*2950*/  FMUL.FTZ R215, R190, R184 ;  /* 0x000000b8bed77220 */ /* 0x000fe20000410000 */
[----:B------:R-:W-:Y:S01]  /*2960*/  FADD.FTZ R184, R20, R235 ;  /* 0x000000eb14b87221 */ /* 0x000fe20000010000 */
[----:B------:R-:W-:Y:S01]  /*2970*/  FMUL.FTZ R193, R5, R15 ;  /* 0x0000000f05c17220 */ /* 0x000fe20000410000 */
[----:B------:R-:W-:Y:S01]  /*2980*/  FADD.FTZ R15, -R7, R186 ;  /* 0x000000ba070f7221 */ /* 0x000fe20000010100 */
[----:B------:R-:W-:Y:S01]  /*2990*/  FFMA.FTZ R19, R205, R235, R19 ;  /* 0x000000ebcd137223 */ /* 0x000fe20000010013 */
[----:B------:R-:W-:Y:S01]  /*29a0*/  FADD.FTZ R187, -R7, R187 ;  /* 0x000000bb07bb7221 */ /* 0x000fe20000010100 */
[----:B------:R-:W-:Y:S01]  /*29b0*/  FADD.FTZ R184, R184, R226 ;  /* 0x000000e2b8b87221 */ /* 0x000fe20000010000 */
[----:B------:R-:W-:Y:S01]  /*29c0*/  FMUL.FTZ R15, R5, R15 ;  /* 0x0000000f050f7220 */ /* 0x000fe20000410000 */
[----:B------:R-:W-:Y:S01]  /*29d0*/  FFMA.FTZ R19, R193, R226, R19 ;  /* 0x000000e2c1137223 */ /* 0x000fe20000010013 */
[----:B------:R-:W-:-:S03]  /*29e0*/  FMUL.FTZ R243, R5, R187 ;  /* 0x000000bb05f37220 */ /* 0x000fc60000410000 */
        /* <DEDUP_REMOVED lines=9> */
[----:B------:R-:W-:Y:S02]  /*2a80*/  IADD3 R6, PT, PT, R6, 0x20, RZ ;  /* 0x0000002006067810 */ /* 0x000fe40007ffe0ff */
[----:B------:R-:W-:Y:S01]  /*2a90*/  IADD3 R8, PT, PT, R8, 0x20, RZ ;  /* 0x0000002008087810 */ /* 0x000fe20007ffe0ff */
[----:B----4-:R-:W-:-:S05]  /*2aa0*/  HADD2.F32 R20, -RZ, R185.H0_H0 ;  /* 0x200000b9ff147230 */ /* 0x010fca0000004100 */
[----:B------:R-:W-:-:S05]  /*2ab0*/  FMUL.FTZ R185, R191, R20 ;  /* 0x00000014bfb97220 */ /* 0x000fca0000410000 */
[----:B------:R0:W-:Y:S01]  /*2ac0*/  STL [R1+0x4], R185 ;  /* 0x000004b901007387 */ /* 0x0001e20000100800 */
[----:B------:R-:W-:Y:S01]  /*2ad0*/  FADD.FTZ R20, R184, R215 ;  /* 0x000000d7b8147221 */ /* 0x000fe20000010000 */
[----:B------:R-:W-:-:S03]  /*2ae0*/  FFMA.FTZ R19, R243, R185, R19 ;  /* 0x000000b9f3137223 */ /* 0x000fc60000010013 */
[----:B------:R-:W-:-:S07]  /*2af0*/  FADD.FTZ R20, R20, R185 ;  /* 0x000000b914147221 */ /* 0x000fce0000010000 */
.L_x_20774:
[----:B------:R-:W-:Y:S05]  /*2b00*/  BSYNC.RECONVERGENT B2 ;  /* 0x0000000000027941 */ /* 0x000fea0003800200 */
.L_x_20773:
        /* <DEDUP_REMOVED lines=31> */
[C---:B------:R-:W-:Y:S01]  /*2d00*/  FADD.FTZ R16, -R7.reuse, R186 ;  /* 0x000000ba07107221 */ /* 0x040fe20000010100 */
[----:B------:R-:W-:Y:S01]  /*2d10*/  FFMA.FTZ R19, R204, R234, R19 ;  /* 0x000000eacc137223 */ /* 0x000fe20000010013 */
[----:B------:R-:W-:Y:S01]  /*2d20*/  FADD.FTZ R187, -R7, R187 ;  /* 0x000000bb07bb7221 */ /* 0x000fe20000010100 */
[----:B------:R-:W-:Y:S01]  /*2d30*/  FADD.FTZ R184, R184, R225 ;  /* 0x000000e1b8b87221 */ /* 0x000fe20000010000 */
[C---:B------:R-:W-:Y:S01]  /*2d40*/  FMUL.FTZ R16, R5.reuse, R16 ;  /* 0x0000001005107220 */ /* 0x040fe20000410000 */
        /* <DEDUP_REMOVED lines=15> */
[----:B------:R0:W-:Y:S01]  /*2e40*/  STL [R1], R185 ;  /* 0x000000b901007387 */ /* 0x0001e20000100800 */
[----:B------:R-:W-:Y:S01]  /*2e50*/  FADD.FTZ R20, R184, R214 ;  /* 0x000000d6b8147221 */ /* 0x000fe20000010000 */
[----:B------:R-:W-:-:S03]  /*2e60*/  FFMA.FTZ R19, R242, R185, R19 ;  /* 0x000000b9f2137223 */ /* 0x000fc60000010013 */
[----:B------:R-:W-:-:S07]  /*2e70*/  FADD.FTZ R20, R20, R185 ;  /* 0x000000b914147221 */ /* 0x000fce0000010000 */
.L_x_20776:
[----:B------:R-:W-:Y:S05]  /*2e80*/  BSYNC.RECONVERGENT B2 ;  /* 0x0000000000027941 */ /* 0x000fea0003800200 */
.L_x_20775:
[----:B------:R-:W-:Y:S04]  /*2e90*/  BSSY.RECONVERGENT B2, `(.L_x_20777) ;  /* 0x0000035000027945 */ /* 0x000fe80003800200 */
[----:B------:R-:W-:Y:S05]  /*2ea0*/  @!P6 BRA `(.L_x_20778) ;  /* 0x0000000000cce947 */ /* 0x000fea0003800000 */
[----:B------:R3:W-:Y:S01]  /*2eb0*/  STL.64 [R1+0xf8], R2 ;  /* 0x0000f80201007387 */ /* 0x0007e20000100a00 */
[----:B01----:R-:W0:Y:S03]  /*2ec0*/  LDC.64 R184, c[0x0][0x3a8] ;  /* 0x0000ea00ffb87b82 */ /* 0x003e260000000a00 */
[----:B------:R-:W4:Y:S01]  /*2ed0*/  LDL.S16 R252, [R1+0xca] ;  /* 0x0000ca0001fc7983 */ /* 0x000f220000100600 */
[----:B------:R-:W-:-:S03]  /*2ee0*/  ISETP.NE.U32.AND P5, PT, RZ, UR10, PT ;  /* 0x0000000aff007c0c */ /* 0x000fc6000bfa5070 */
[----:B------:R-:W2:Y:S01]  /*2ef0*/  LDL.S16 R241, [R1+0xc8] ;  /* 0x0000c80001f17983 */ /* 0x000ea20000100600 */
[----:B------:R-:W-:Y:S01]  /*2f00*/  ISETP.NE.AND.EX P5, PT, RZ, UR11, PT, P5 ;  /* 0x0000000bff007c0c */ /* 0x000fe2000bfa5350 */
[----:B------:R-:W1:Y:S02]  /*2f10*/  LDC.64 R188, c[0x0][0x428] ;  /* 0x00010a00ffbc7b82 */ /* 0x000e640000000a00 */
[----:B------:R-:W2:Y:S10]  /*2f20*/  LDL.S16 R213, [R1+0xc6] ;  /* 0x0000c60001d57983 */ /* 0x000eb40000100600 */
[----:B---3--:R-:W3:Y:S01]  /*2f30*/  @P5 LDC.64 R2, c[0x0][0x438] ;  /* 0x00010e00ff025b82 */ /* 0x008ee20000000a00 */
[----:B0-----:R-:W-:-:S06]  /*2f40*/  IMAD.WIDE.U32 R184, R8, 0x10, R184 ;  /* 0x0000001008b87825 */ /* 0x001fcc00078e00b8 */
[----:B------:R-:W2:Y:S01]  /*2f50*/  LDG.E.128 R184, desc[UR6][R184.64] ;  /* 0x00000006b8b87981 */ /* 0x000ea2000c1e1d00 */
[----:B-1----:R-:W-:-:S06]  /*2f60*/  IMAD.WIDE.U32 R188, R6, 0x10, R188 ;  /* 0x0000001006bc7825 */ /* 0x002fcc00078e00bc */
[----:B------:R-:W2:Y:S01]  /*2f70*/  LDG.E.128 R188, desc[UR6][R188.64] ;  /* 0x00000006bcbc7981 */ /* 0x000ea2000c1e1d00 */
[----:B---3--:R-:W-:-:S05]  /*2f80*/  @P5 IMAD.WIDE.U32 R2, R8, 0x10, R2 ;  /* 0x0000001008025825 */ /* 0x008fca00078e0002 */
[----:B------:R3:W5:Y:S04]  /*2f90*/  @P5 LDG.E.128 R156, desc[UR6][R2.64] ;  /* 0x00000006029c5981 */ /* 0x000768000c1e1d00 */
[----:B------:R3:W5:Y:S01]  /*2fa0*/  LDL.LU.64 R2, [R1+0xf8] ;  /* 0x0000f80001027983 */ /* 0x0007620000300a00 */
[----:B----4-:R-:W-:-:S03]  /*2fb0*/  HADD2.F32 R23, -RZ, R252.H0_H0 ;  /* 0x200000fcff177230 */ /* 0x010fc60000004100 */
[----:B------:R-:W4:Y:S01]  /*2fc0*/  LDL.S16 R252, [R1+0xc4] ;  /* 0x0000c40001fc7983 */ /* 0x000f220000100600 */
[----:B--2---:R-:W-:Y:S01]  /*2fd0*/  FADD.FTZ R17, -R7, R184 ;  /* 0x000000b807117221 */ /* 0x004fe20000010100 */
[----:B------:R-:W-:-:S03]  /*2fe0*/  HADD2.F32 R184, -RZ, R241.H0_H0 ;  /* 0x200000f1ffb87230 */ /* 0x000fc60000004100 */
[----:B-----5:R-:W-:Y:S01]  /*2ff0*/  FMUL.FTZ R203, R5, R17 ;  /* 0x0000001105cb7220 */ /* 0x020fe20000410000 */
[----:B------:R-:W-:Y:S01]  /*3000*/  FADD.FTZ R17, -R7, R185 ;  /* 0x000000b907117221 */ /* 0x000fe20000010100 */
[----:B------:R-:W-:Y:S01]  /*3010*/  FMUL.FTZ R224, R189, R184 ;  /* 0x000000b8bde07220 */ /* 0x000fe20000410000 */
[----:B------:R-:W-:Y:S02]  /*3020*/  HADD2.F32 R184, -RZ, R213.H0_H0 ;  /* 0x200000d5ffb87230 */ /* 0x000fe40000004100 */
[----:B------:R-:W-:Y:S01]  /*3030*/  FMUL.FTZ R233, R188, R23 ;  /* 0x00000017bce97220 */ /* 0x000fe20000410000 */
        /* <DEDUP_REMOVED lines=8> */
[----:B------:R-:W-:-:S02]  /*30c0*/  FFMA.FTZ R19, R23, R224, R19 ;  /* 0x000000e017137223 */ /* 0x000fc40000010013 */
[----:B------:R-:W-:Y:S02]  /*30d0*/  FMUL.FTZ R241, R5, R187 ;  /* 0x000000bb05f17220 */ /* 0x000fe40000410000 */
        /* <DEDUP_REMOVED lines=9> */
[----:B------:R-:W-:-:S02]  /*3170*/  IADD3 R6, PT, PT, R6, 0x20, RZ ;  /* 0x0000002006067810 */ /* 0x000fc40007ffe0ff */
[----:B------:R-:W-:Y:S01]  /*3180*/  IADD3 R8, PT, PT, R8, 0x20, RZ ;  /* 0x0000002008087810 */ /* 0x000fe20007ffe0ff */
[----:B----4-:R-:W-:-:S05]  /*3190*/  HADD2.F32 R20, -RZ, R252.H0_H0 ;  /* 0x200000fcff147230 */ /* 0x010fca0000004100 */
[----:B------:R-:W-:Y:S01]  /*31a0*/  FMUL.FTZ R252, R191, R20 ;  /* 0x00000014bffc7220 */ /* 0x000fe20000410000 */
[----:B------:R-:W-:-:S03]  /*31b0*/  FADD.FTZ R20, R184, R213 ;  /* 0x000000d5b8147221 */ /* 0x000fc60000010000 */
[----:B------:R-:W-:Y:S01]  /*31c0*/  FFMA.FTZ R19, R241, R252, R19 ;  /* 0x000000fcf1137223 */ /* 0x000fe20000010013 */
[----:B---3--:R-:W-:-:S07]  /*31d0*/  FADD.FTZ R20, R20, R252 ;  /* 0x000000fc14147221 */ /* 0x008fce0000010000 */
.L_x_20778:
[----:B------:R-:W-:Y:S05]  /*31e0*/  BSYNC.RECONVERGENT B2 ;  /* 0x0000000000027941 */ /* 0x000fea0003800200 */
.L_x_20777:
        /* <DEDUP_REMOVED lines=53> */
.L_x_20780:
[----:B------:R-:W-:Y:S05]  /*3540*/  BSYNC.RECONVERGENT B2 ;  /* 0x0000000000027941 */ /* 0x000fea0003800200 */
.L_x_20779:
        /* <DEDUP_REMOVED lines=53> */
.L_x_20782:
[----:B------:R-:W-:Y:S05]  /*38a0*/  BSYNC.RECONVERGENT B2 ;  /* 0x0000000000027941 */ /* 0x000fea0003800200 */
.L_x_20781:
        /* <DEDUP_REMOVED lines=53> */
.L_x_20784:
[----:B------:R-:W-:Y:S05]  /*3c00*/  BSYNC.RECONVERGENT B2 ;  /* 0x0000000000027941 */ /* 0x000fea0003800200 */
.L_x_20783:
[----:B------:R-:W-:Y:S05]  /*3c10*/  @!P4 BRA `(.L_x_20785) ;  /* 0x0000000400b8c947 */ /* 0x000fea0003800000 */
[----:B------:R-:W-:Y:S01]  /*3c20*/  ISETP.NE.U32.AND P0, PT, RZ, UR10, PT ;  /* 0x0000000aff007c0c */ /* 0x000fe2000bf05070 */
[----:B01----:R-:W0:Y:S01]  /*3c30*/  LDC.64 R184, c[0x0][0x3a8] ;  /* 0x0000ea00ffb87b82 */ /* 0x003e220000000a00 */
[----:B------:R-:W3:Y:S02]  /*3c40*/  LDL.S16 R209, [R1+0xa8] ;  /* 0x0000a80001d17983 */ /* 0x000ee40000100600 */
[----:B------:R-:W-:Y:S02]  /*3c50*/  ISETP.NE.AND.EX P0, PT, RZ, UR11, PT, P0 ;  /* 0x0000000bff007c0c */ /* 0x000fe4000bf05300 */
[----:B------:R-:W4:Y:S03]  /*3c60*/  LDL.S16 R199, [R1+0xaa] ;  /* 0x0000aa0001c77983 */ /* 0x000f260000100600 */
[----:B------:R-:W1:Y:S01]  /*3c70*/  LDC.64 R188, c[0x0][0x428] ;  /* 0x00010a00ffbc7b82 */ /* 0x000e620000000a00 */
[----:B------:R-:W2:Y:S04]  /*3c80*/  LDL.S16 R247, [R1+0xa6] ;  /* 0x0000a60001f77983 */ /* 0x000ea80000100600 */
[----:B------:R-:W2:Y:S03]  /*3c90*/  LDL.S16 R248, [R1+0xa4] ;  /* 0x0000a40001f87983 */ /* 0x000ea60000100600 */
[----:B------:R-:W1:Y:S01]  /*3ca0*/  @P0 LDC.64 R186, c[0x0][0x438] ;  /* 0x00010e00ffba0b82 */ /* 0x000e620000000a00 */
[----:B0-----:R-:W-:-:S04]  /*3cb0*/  IMAD.WIDE.U32 R184, R8, 0x10, R184 ;  /* 0x0000001008b87825 */ /* 0x001fc800078e00b8 */
[----:B-1----:R-:W-:-:S05]  /*3cc0*/  @P0 IMAD.WIDE.U32 R186, R8, 0x10, R186 ;  /* 0x0000001008ba0825 */ /* 0x002fca00078e00ba */
[----:B------:R0:W5:Y:S01]  /*3cd0*/  @P0 LDG.E.128 R172, desc[UR6][R186.64] ;  /* 0x00000006baac0981 */ /* 0x000162000c1e1d00 */
[----:B------:R-:W-:-:S06]  /*3ce0*/  IMAD.WIDE.U32 R188, R6, 0x10, R188 ;  /* 0x0000001006bc7825 */ /* 0x000fcc00078e00bc */
[----:B------:R-:W2:Y:S04]  /*3cf0*/  LDG.E.128 R188, desc[UR6][R188.64] ;  /* 0x00000006bcbc7981 */ /* 0x000ea8000c1e1d00 */
[----:B------:R-:W3:Y:S02]  /*3d00*/  LDG.E.128 R184, desc[UR6][R184.64] ;  /* 0x00000006b8b87981 */ /* 0x000ee4000c1e1d00 */
[C---:B---3--:R-:W-:Y:S01]  /*3d10*/  FADD.FTZ R6, -R7.reuse, R185 ;  /* 0x000000b907067221 */ /* 0x048fe20000010100 */
[----:B------:R-:W-:-:S03]  /*3d20*/  FADD.FTZ R8, -R7, R184 ;  /* 0x000000b807087221 */ /* 0x000fc60000010100 */
[C---:B-----5:R-:W-:Y:S01]  /*3d30*/  FMUL.FTZ R197, R5.reuse, R6 ;  /* 0x0000000605c57220 */ /* 0x060fe20000410000 */
[----:B------:R-:W-:Y:S02]  /*3d40*/  HADD2.F32 R6, -RZ, R209.H0_H0 ;  /* 0x200000d1ff067230 */ /* 0x000fe40000004100 */
[----:B------:R-:W-:Y:S01]  /*3d50*/  FMUL.FTZ R198, R5, R8 ;  /* 0x0000000805c67220 */ /* 0x000fe20000410000 */
[----:B----4-:R-:W-:Y:S02]  /*3d60*/  HADD2.F32 R8, -RZ, R199.H0_H0 ;  /* 0x200000c7ff087230 */ /* 0x010fe40000004100 */
[----:B0-----:R-:W-:Y:S01]  /*3d70*/  FADD.FTZ R186, -R7, R186 ;  /* 0x000000ba07ba7221 */ /* 0x001fe20000010100 */
[----:B--2---:R-:W-:Y:S01]  /*3d80*/  FMUL.FTZ R219, R189, R6 ;  /* 0x00000006bddb7220 */ /* 0x004fe20000410000 */
[----:B------:R-:W-:Y:S02]  /*3d90*/  HADD2.F32 R6, -RZ, R247.H0_H0 ;  /* 0x200000f7ff067230 */ /* 0x000fe40000004100 */
[----:B------:R-:W-:Y:S01]  /*3da0*/  FADD.FTZ R7, -R7, R187 ;  /* 0x000000bb07077221 */ /* 0x000fe20000010100 */
[----:B------:R-:W-:-:S02]  /*3db0*/  FMUL.FTZ R220, R188, R8 ;  /* 0x00000008bcdc7220 */ /* 0x000fc40000410000 */
        /* <DEDUP_REMOVED lines=22> */
.L_x_20766:
        /* <DEDUP_REMOVED lines=16> */
[----:B---3--:R-:W0:Y:S08]  /*4020*/  @P2 LDC.64 R6, c[0x0][0x438] ;  /* 0x00010e00ff062b82 */ /* 0x008e300000000a00 */
[----:B------:R-:W1:Y:S01]  /*4030*/  @P3 LDC.64 R186, c[0x0][0x438] ;  /* 0x00010e00ffba3b82 */ /* 0x000e620000000a00 */
[----:B------:R-:W-:-:S07]  /*4040*/  ISETP.GE.U32.AND P0, PT, R2, 0x80, PT ;  /* 0x000000800200780c */ /* 0x000fce0003f06070 */
[----:B------:R-:W3:Y:S01]  /*4050*/  @P4 LDC.64 R184, c[0x0][0x438] ;  /* 0x00010e00ffb84b82 */ /* 0x000ee20000000a00 */
[C---:B0-----:R-:W-:Y:S01]  /*4060*/  @P2 IMAD.WIDE.U32 R6, R8.reuse, 0x10, R6 ;  /* 0x0000001008062825 */ /* 0x041fe200078e0006 */
[----:B------:R-:W-:-:S04]  /*4070*/  @P2 IADD3 R8, PT, PT, R8, 0x20, RZ ;  /* 0x0000002008082810 */ /* 0x000fc80007ffe0ff */
[----:B------:R1:W5:Y:S01]  /*4080*/  @P2 LDG.E.128 R132, desc[UR6][R6.64] ;  /* 0x0000000606842981 */ /* 0x000362000c1e1d00 */
[----:B------:R-:W-:Y:S01]  /*4090*/  ISETP.GE.U32.AND P5, PT, R2, 0xa0, PT ;  /* 0x000000a00200780c */ /* 0x000fe20003fa6070 */
[C---:B-1----:R-:W-:Y:S02]  /*40a0*/  @P3 IMAD.WIDE.U32 R6, R8.reuse, 0x10, R186 ;  /* 0x0000001008063825 */ /* 0x042fe400078e00ba */
[----:B------:R-:W0:Y:S01]  /*40b0*/  @P0 LDC.64 R186, c[0x0][0x438] ;  /* 0x00010e00ffba0b82 */ /* 0x000e220000000a00 */
[----:B------:R-:W-:Y:S02]  /*40c0*/  @P3 IADD3 R8, PT, PT, R8, 0x20, RZ ;  /* 0x0000002008083810 */ /* 0x000fe40007ffe0ff */
[----:B------:R3:W5:Y:S01]  /*40d0*/  @P3 LDG.E.128 R136, desc[UR6][R6.64] ;  /* 0x0000000606883981 */ /* 0x000762000c1e1d00 */
[----:B------:R-:W-:Y:S02]  /*40e0*/  ISETP.GE.U32.AND P3, PT, R2, 0xc0, PT ;  /* 0x000000c00200780c */ /* 0x000fe40003f66070 */
[C---:B---3--:R-:W-:Y:S01]  /*40f0*/  @P4 IMAD.WIDE.U32 R6, R8.reuse, 0x10, R184 ;  /* 0x0000001008064825 */ /* 0x048fe200078e00b8 */
[----:B------:R-:W-:-:S03]  /*4100*/  @P4 IADD3 R8, PT, PT, R8, 0x20, RZ ;  /* 0x0000002008084810 */ /* 0x000fc60007ffe0ff */
[----:B------:R-:W1:Y:S01]  /*4110*/  @P5 LDC.64 R184, c[0x0][0x438] ;  /* 0x00010e00ffb85b82 */ /* 0x000e620000000a00 */
[----:B------:R0:W5:Y:S01]  /*4120*/  @P4 LDG.E.128 R24, desc[UR6][R6.64] ;  /* 0x0000000606184981 */ /* 0x000162000c1e1d00 */
[----:B------:R-:W-:Y:S01]  /*4130*/  ISETP.GE.U32.AND P2, PT, R2, 0xe0, PT ;  /* 0x000000e00200780c */ /* 0x000fe20003f46070 */
[----:B0-----:R-:W-:-:S05]  /*4140*/  @P0 IMAD.WIDE.U32 R6, R8, 0x10, R186 ;  /* 0x0000001008060825 */ /* 0x001fca00078e00ba */
[----:B------:R-:W0:Y:S01]  /*4150*/  @P3 LDC.64 R186, c[0x0][0x438] ;  /* 0x00010e00ffba3b82 */ /* 0x000e220000000a00 */
[----:B------:R-:W-:Y:S01]  /*4160*/  @P0 IADD3 R8, PT, PT, R8, 0x20, RZ ;  /* 0x0000002008080810 */ /* 0x000fe20007ffe0ff */
[----:B------:R1:W5:Y:S01]  /*4170*/  @P0 LDG.E.128 R148, desc[UR6][R6.64] ;  /* 0x0000000606940981 */ /* 0x000362000c1e1d00 */
[----:B------:R-:W-:-:S03]  /*4180*/  ISETP.GE.U32.AND P0, PT, R2, 0x100, PT ;  /* 0x000001000200780c */ /* 0x000fc60003f06070 */
[C---:B-1----:R-:W-:Y:S01]  /*4190*/  @P5 IMAD.WIDE.U32 R6, R8.reuse, 0x10, R184 ;  /* 0x0000001008065825 */ /* 0x042fe200078e00b8 */
[----:B------:R-:W-:Y:S01]  /*41a0*/  @P5 IADD3 R8, PT, PT, R8, 0x20, RZ ;  /* 0x0000002008085810 */ /* 0x000fe20007ffe0ff */
[----:B------:R-:W1:Y:S03]  /*41b0*/  @P2 LDC.64 R184, c[0x0][0x438] ;  /* 0x00010e00ffb82b82 */ /* 0x000e660000000a00 */
[----:B------:R0:W5:Y:S02]  /*41c0*/  @P5 LDG.E.128 R152, desc[UR6][R6.64] ;  /* 0x0000000606985981 */ /* 0x000164000c1e1d00 */
[C---:B0-----:R-:W-:Y:S01]  /*41d0*/  @P3 IMAD.WIDE.U32 R6, R8.reuse, 0x10, R186 ;  /* 0x0000001008063825 */ /* 0x041fe200078e00ba */
[----:B------:R-:W-:Y:S02]  /*41e0*/  @P3 IADD3 R8, PT, PT, R8, 0x20, RZ ;  /* 0x0000002008083810 */ /* 0x000fe40007ffe0ff */
[----:B------:R-:W0:Y:S02]  /*41f0*/  @P0 LDC.64 R186, c[0x0][0x438] ;  /* 0x00010e00ffba0b82 */ /* 0x000e240000000a00 */
[----:B------:R1:W5:Y:S01]  /*4200*/  @P3 LDG.E.128 R156, desc[UR6][R6.64] ;  /* 0x00000006069c3981 */ /* 0x000362000c1e1d00 */
[----:B------:R-:W-:-:S02]  /*4210*/  ISETP.GE.U32.AND P3, PT, R2, 0x120, PT ;  /* 0x000001200200780c */ /* 0x000fc40003f66070 */
[----:B------:R-:W-:Y:S01]  /*4220*/  ISETP.GE.U32.AND P4, PT, R2, 0x140, PT ;  /* 0x000001400200780c */ /* 0x000fe20003f86070 */
[----:B-1----:R-:W-:-:S10]  /*4230*/  @P2 IMAD.WIDE.U32 R6, R8, 0x10, R184 ;  /* 0x0000001008062825 */ /* 0x002fd400078e00b8 */
[----:B------:R-:W1:Y:S01]  /*4240*/  @P3 LDC.64 R184, c[0x0][0x438] ;  /* 0x00010e00ffb83b82 */ /* 0x000e620000000a00 */
[----:B------:R3:W5:Y:S01]  /*4250*/  @P2 LDG.E.128 R160, desc[UR6][R6.64] ;  /* 0x0000000606a02981 */ /* 0x000762000c1e1d00 */
[----:B------:R-:W-:-:S05]  /*4260*/  @P2 IADD3 R8, PT, PT, R8, 0x20, RZ ;  /* 0x0000002008082810 */ /* 0x000fca0007ffe0ff */
[C---:B0-----:R-:W-:Y:S01]  /*4270*/  @P0 IMAD.WIDE.U32 R186, R8.reuse, 0x10, R186 ;  /* 0x0000001008ba0825 */ /* 0x041fe200078e00ba */
[----:B------:R-:W-:Y:S01]  /*4280*/  @P0 IADD3 R8, PT, PT, R8, 0x20, RZ ;  /* 0x0000002008080810 */ /* 0x000fe20007ffe0ff */
[----:B---3--:R-:W0:Y:S03]  /*4290*/  @P4 LDC.64 R6, c[0x0][0x438] ;  /* 0x00010e00ff064b82 */ /* 0x008e260000000a00 */
[----:B------:R4:W5:Y:S01]  /*42a0*/  @P0 LDG.E.128 R164, desc[UR6][R186.64] ;  /* 0x00000006baa40981 */ /* 0x000962000c1e1d00 */
[C---:B-1----:R-:W-:Y:S01]  /*42b0*/  @P3 IMAD.WIDE.U32 R184, R8.reuse, 0x10, R184 ;  /* 0x0000001008b83825 */ /* 0x042fe200078e00b8 */
[----:B------:R-:W-:-:S04]  /*42c0*/  @P3 IADD3 R8, PT, PT, R8, 0x20, RZ ;  /* 0x0000002008083810 */ /* 0x000fc80007ffe0ff */
[----:B------:R4:W5:Y:S01]  /*42d0*/  @P3 LDG.E.128 R168, desc[UR6][R184.64] ;  /* 0x00000006b8a83981 */ /* 0x000962000c1e1d00 */
[----:B0-----:R-:W-:-:S05]  /*42e0*/  @P4 IMAD.WIDE.U32 R6, R8, 0x10, R6 ;  /* 0x0000001008064825 */ /* 0x001fca00078e0006 */
[----:B------:R4:W5:Y:S02]  /*42f0*/  @P4 LDG.E.128 R172, desc[UR6][R6.64] ;  /* 0x0000000606ac4981 */ /* 0x000964000c1e1d00 */
.L_x_20785:
[----:B------:R-:W-:Y:S05]  /*4300*/  BSYNC.RECONVERGENT B1 ;  /* 0x0000000000017941 */ /* 0x000fea0003800200 */
.L_x_20765:
[----:B----4-:R-:W4:Y:S01]  /*4310*/  LDL R187, [R1+0x20] ;  /* 0x0000200001bb7983 */ /* 0x010f220000100800 */
[----:B------:R-:W-:Y:S01]  /*4320*/  UMOV UR4, 0xffffffff ;  /* 0xffffffff00047882 */ /* 0x000fe20000000000 */
[----:B----4-:R-:W-:Y:S02]  /*4330*/  ISETP.GE.AND P2, PT, R187, 0x1, PT ;  /* 0x00000001bb00780c */ /* 0x010fe40003f46270 */
[----:B------:R-:W-:Y:S11]  /*4340*/  BRA.DIV UR4, `(.L_x_20786) ;  /* 0x000000ba04e47947 */ /* 0x000ff6000b800000 */
[----:B---3--:R-:W3:Y:S02]  /*4350*/  SHFL.BFLY PT, R6, R20, 0x1, 0x1f ;  /* 0x0c201f0014067f89 */ /* 0x008ee400000e0000 */
        /* <DEDUP_REMOVED lines=14> */
[----:B------:R4:W0:Y:S01]  /*4440*/  SHFL.BFLY PT, R186, R184, 0x10, 0x1f ;  /* 0x0e001f00b8ba7f89 */ /* 0x00082200000e0000 */
[----:B---3--:R-:W-:-:S05]  /*4450*/  FADD.FTZ R19, R19, R6 ;  /* 0x0000000613137221 */ /* 0x008fca0000010000 */
[----:B0-----:R4:W3:Y:S02]  /*4460*/  SHFL.BFLY PT, R6, R19, 0x10, 0x1f ;  /* 0x0e001f0013067f89 */ /* 0x0018e400000e0000 */
.L_x_21027:
[----:B-1----:R-:W2:Y:S04]  /*4470*/  LDL R185, [R1+0x14] ;  /* 0x0000140001b97983 */ /* 0x002ea80000100800 */
[----:B------:R-:W4:Y:S01]  /*4480*/  LDL R20, [R1+0x1c] ;  /* 0x00001c0001147983 */ /* 0x000f220000100800 */
[----:B---3--:R-:W-:Y:S01]  /*4490*/  FADD.FTZ R8, R19, R6 ;  /* 0x0000000613087221 */ /* 0x008fe20000010000 */
[----:B------:R-:W-:Y:S01]  /*44a0*/  @P2 IADD3 R6, PT, PT, R187, -0x1, RZ ;  /* 0xffffffffbb062810 */ /* 0x000fe20007ffe0ff */
[----:B------:R-:W-:Y:S01]  /*44b0*/  FADD.FTZ R7, R184, R186 ;  /* 0x000000bab8077221 */ /* 0x000fe20000010000 */
[----:B------:R-:W-:Y:S02]  /*44c0*/  ISETP.GE.U32.AND P3, PT, R2, 0x20, PT ;  /* 0x000000200200780c */ /* 0x000fe40003f66070 */
[----:B------:R-:W-:Y:S01]  /*44d0*/  ISETP.NE.AND P0, PT, RZ, UR8, PT ;  /* 0x00000008ff007c0c */ /* 0x000fe2000bf05270 */
[----:B--2---:R-:W-:-:S05]  /*44e0*/  @P2 IMAD R6, R6, R185, RZ ;  /* 0x000000b906062224 */ /* 0x004fca00078e02ff */
[----:B----4-:R-:W-:-:S04]  /*44f0*/  @P2 SHF.R.S32.HI R19, RZ, 0x1f, R6 ;  /* 0x0000001fff132819 */ /* 0x010fc80000011406 */
[----:B------:R-:W-:Y:S01]  /*4500*/  @P2 LEA.HI R19, R19, R6, RZ, 0x2 ;  /* 0x0000000613132211 */ /* 0x000fe200078f10ff */
[----:B------:R-:W-:-:S03]  /*4510*/  HFMA2 R6, -RZ, RZ, 0, 0 ;  /* 0x00000000ff067431 */ /* 0x000fc600000001ff */
[----:B------:R-:W-:Y:S01]  /*4520*/  @P2 LEA.HI.SX32 R6, R19, R20, 0x1e ;  /* 0x0000001413062211 */ /* 0x000fe200078ff2ff */
[----:B------:R-:W-:Y:S02]  /*4530*/  FMUL.FTZ R19, R7, UR9 ;  /* 0x0000000907137c20 */ /* 0x000fe40008410000 */
[----:B------:R0:W5:Y:S01]  /*4540*/  LDL.LU R7, [R1+0x18] ;  /* 0x0000180001077983 */ /* 0x0001620000300800 */
[----:B------:R-:W-:Y:S01]  /*4550*/  BSSY.RECONVERGENT B1, `(.L_x_20787) ;  /* 0x0000100000017945 */ /* 0x000fe20003800200 */
[----:B------:R-:W-:Y:S01]  /*4560*/  FMUL.FTZ R8, R8, UR9 ;  /* 0x0000000908087c20 */ /* 0x000fe20008410000 */
[----:B------:R-:W-:Y:S02]  /*4570*/  FSEL R19, R19, RZ, !P0 ;  /* 0x000000ff13137208 */ /* 0x000fe40004000000 */
[----:B------:R-:W-:Y:S05]  /*4580*/  @!P3 BRA `(.L_x_20788) ;  /* 0x0000000c00f0b947 */ /* 0x000fea0003800000 */
[----:B------:R-:W-:Y:S04]  /*4590*/  BSSY.RECONVERGENT B2, `(.L_x_20789) ;  /* 0x0000005000027945 */ /* 0x000fe80003800200 */
[----:B------:R-:W-:Y:S05]  /*45a0*/  @!P2 BRA `(.L_x_20790) ;  /* 0x00000000000ca947 */ /* 0x000fea0003800000 */
[----:B------:R-:W1:Y:S02]  /*45b0*/  LDC.64 R176, c[0x0][0x390] ;  /* 0x0000e400ffb07b82 */ /* 0x000e640000000a00 */
[----:B-1----:R-:W-:-:S06]  /*45c0*/  IMAD.WIDE.U32 R176, R6, 0x10, R176 ;  /* 0x0000001006b07825 */ /* 0x002fcc00078e00b0 */
[----:B------:R-:W5:Y:S02]  /*45d0*/  LDG.E.128 R176, desc[UR6][R176.64] ;  /* 0x00000006b0b07981 */ /* 0x000f64000c1e1d00 */
.L_x_20790:
[----:B------:R-:W-:Y:S05]  /*45e0*/  BSYNC.RECONVERGENT B2 ;  /* 0x0000000000027941 */ /* 0x000fea0003800200 */
.L_x_20789:
        /* <DEDUP_REMOVED lines=11> */
[----:B------:R-:W2:Y:S01]  /*46a0*/  LDL.S16 R185, [R1+0xa2] ;  /* 0x0000a20001b97983 */ /* 0x000ea20000100600 */
[----:B------:R-:W-:Y:S01]  /*46b0*/  FFMA.FTZ R180, R0, R8, R19 ;  /* 0x0000000800b47223 */ /* 0x000fe20000010013 */
[----:B------:R-:W-:-:S03]  /*46c0*/  ISETP.GT.AND P0, PT, R4, RZ, PT ;  /* 0x000000ff0400720c */ /* 0x000fc60003f04270 */
[----:B------:R-:W-:-:S04]  /*46d0*/  FADD.FTZ R180, R208, -R180 ;  /* 0x800000b4d0b47221 */ /* 0x000fc80000010000 */
[----:B-----5:R-:W-:-:S05]  /*46e0*/  FMUL.FTZ R180, R5, R180 ;  /* 0x000000b405b47220 */ /* 0x020fca0000410000 */
[----:B------:R-:W-:-:S05]  /*46f0*/  FSEL R180, R180, RZ, P0 ;  /* 0x000000ffb4b47208 */ /* 0x000fca0000000000 */
[----:B------:R-:W-:-:S04]  /*4700*/  FMUL.FTZ R180, R180, UR12 ;  /* 0x0000000cb4b47c20 */ /* 0x000fc80008410000 */
[----:B------:R-:W-:Y:S01]  /*4710*/  FFMA.FTZ R92, R176, R180, R92 ;  /* 0x000000b4b05c7223 */ /* 0x000fe2000001005c */
[----:B--2---:R-:W-:-:S05]  /*4720*/  HADD2.F32 R185, -RZ, R185.H0_H0 ;  /* 0x200000b9ffb97230 */ /* 0x004fca0000004100 */
[----:B------:R-:W-:-:S07]  /*4730*/  FMUL.FTZ R180, R180, R185 ;  /* 0x000000b9b4b47220 */ /* 0x000fce0000410000 */
.L_x_20795:
[----:B------:R-:W-:Y:S05]  /*4740*/  BSYNC.RECONVERGENT B3 ;  /* 0x0000000000037941 */ /* 0x000fea0003800200 */
.L_x_20794:
        /* <DEDUP_REMOVED lines=12> */
.L_x_20797:
[----:B------:R-:W-:Y:S05]  /*4810*/  BSYNC.RECONVERGENT B3 ;  /* 0x0000000000037941 */ /* 0x000fea0003800200 */
.L_x_20796:
        /* <DEDUP_REMOVED lines=12> */
.L_x_20799:
[----:B------:R-:W-:Y:S05]  /*48e0*/  BSYNC.RECONVERGENT B3 ;  /* 0x0000000000037941 */ /* 0x000fea0003800200 */
.L_x_20798:
[----:B------:R-:W-:Y:S05]  /*48f0*/  @!P2 BRA `(.L_x_20800) ;  /* 0x0000000800e8a947 */ /* 0x000fea0003800000 */
[----:B------:R-:W2:Y:S04]  /*4900*/  LDL R186, [R1+0x10] ;  /* 0x0000100001ba7983 */ /* 0x000ea80000100800 */
[----:B------:R-:W3:Y:S01]  /*4910*/  LDL.S16 R185, [R1+0x9c] ;  /* 0x00009c0001b97983 */ /* 0x000ee20000100600 */
[----:B------:R-:W-:Y:S01]  /*4920*/  FFMA.FTZ R183, R246, R8, R19 ;  /* 0x00000008f6b77223 */ /* 0x000fe20000010013 */
[----:B------:R-:W-:-:S03]  /*4930*/  ISETP.GT.AND P0, PT, R4, RZ, PT ;  /* 0x000000ff0400720c */ /* 0x000fc60003f04270 */
[----:B--2---:R-:W-:-:S04]  /*4940*/  FADD.FTZ R183, R186, -R183 ;  /* 0x800000b7bab77221 */ /* 0x004fc80000010000 */
[----:B-----5:R-:W-:Y:S01]  /*4950*/  FMUL.FTZ R183, R5, R183 ;  /* 0x000000b705b77220 */ /* 0x020fe20000410000 */
[----:B---3--:R-:W-:-:S04]  /*4960*/  HADD2.F32 R185, -RZ, R185.H0_H0 ;  /* 0x200000b9ffb97230 */ /* 0x008fc80000004100 */
[----:B------:R-:W-:-:S05]  /*4970*/  FSEL R183, R183, RZ, P0 ;  /* 0x000000ffb7b77208 */ /* 0x000fca0000000000 */
[----:B------:R-:W-:-:S04]  /*4980*/  FMUL.FTZ R183, R183, UR12 ;  /* 0x0000000cb7b77c20 */ /* 0x000fc80008410000 */
[----:B------:R-:W-:Y:S01]  /*4990*/  FFMA.FTZ R95, R179, R183, R95 ;  /* 0x000000b7b35f7223 */ /* 0x000fe2000001005f */
[----:B------:R-:W-:Y:S01]  /*49a0*/  FMUL.FTZ R183, R183, R185 ;  /* 0x000000b9b7b77220 */ /* 0x000fe20000410000 */
[----:B------:R-:W-:Y:S06]  /*49b0*/  BRA `(.L_x_20800) ;  /* 0x0000000800b87947 */ /* 0x000fec0003800000 */
.L_x_20793:
[----:B------:R-:W2:Y:S01]  /*49c0*/  LDL R186, [R1+0x10] ;  /* 0x0000100001ba7983 */ /* 0x000ea20000100800 */
[-CC-:B------:R-:W-:Y:S01]  /*49d0*/  FFMA.FTZ R146, R12, R8.reuse, R19.reuse ;  /* 0x000000080c927223 */ /* 0x180fe20000010013 */
[-CC-:B------:R-:W-:Y:S01]  /*49e0*/  FFMA.FTZ R145, R196, R8.reuse, R19.reuse ;  /* 0x00000008c4917223 */ /* 0x180fe20000010013 */
[-CC-:B------:R-:W-:Y:S01]  /*49f0*/  FFMA.FTZ R144, R0, R8.reuse, R19.reuse ;  /* 0x0000000800907223 */ /* 0x180fe20000010013 */
[----:B------:R-:W-:Y:S01]  /*4a00*/  FFMA.FTZ R147, R246, R8, R19 ;  /* 0x00000008f6937223 */ /* 0x000fe20000010013 */
[----:B------:R-:W-:Y:S01]  /*4a10*/  FADD.FTZ R146, R218, -R146 ;  /* 0x80000092da927221 */ /* 0x000fe20000010000 */
[----:B------:R-:W-:Y:S01]  /*4a20*/  FADD.FTZ R145, R229, -R145 ;  /* 0x80000091e5917221 */ /* 0x000fe20000010000 */
[----:B------:R-:W-:Y:S01]  /*4a30*/  FADD.FTZ R144, R208, -R144 ;  /* 0x80000090d0907221 */ /* 0x000fe20000010000 */
[----:B------:R-:W-:Y:S01]  /*4a40*/  ISETP.GT.AND P0, PT, R4, RZ, PT ;  /* 0x000000ff0400720c */ /* 0x000fe20003f04270 */
[C---:B-----5:R-:W-:Y:S01]  /*4a50*/  FMUL.FTZ R146, R5.reuse, R146 ;  /* 0x0000009205927220 */ /* 0x060fe20000410000 */
[C---:B------:R-:W-:Y:S01]  /*4a60*/  FMUL.FTZ R145, R5.reuse, R145 ;  /* 0x0000009105917220 */ /* 0x040fe20000410000 */
[----:B------:R-:W-:Y:S01]  /*4a70*/  FMUL.FTZ R144, R5, R144 ;  /* 0x0000009005907220 */ /* 0x000fe20000410000 */
[----:B------:R-:W-:Y:S02]  /*4a80*/  BSSY.RECONVERGENT B3, `(.L_x_20801) ;  /* 0x0000013000037945 */ /* 0x000fe40003800200 */
[----:B------:R-:W-:-:S02]  /*4a90*/  FSEL R146, R146, RZ, P0 ;  /* 0x000000ff92927208 */ /* 0x000fc40000000000 */
[----:B------:R-:W-:Y:S02]  /*4aa0*/  FSEL R145, R145, RZ, P0 ;  /* 0x000000ff91917208 */ /* 0x000fe40000000000 */
[----:B------:R-:W-:Y:S01]  /*4ab0*/  FSEL R144, R144, RZ, P0 ;  /* 0x000000ff90907208 */ /* 0x000fe20000000000 */
[----:B--2---:R-:W-:-:S04]  /*4ac0*/  FADD.FTZ R147, R186, -R147 ;  /* 0x80000093ba937221 */ /* 0x004fc80000010000 */
[----:B------:R-:W-:-:S05]  /*4ad0*/  FMUL.FTZ R147, R5, R147 ;  /* 0x0000009305937220 */ /* 0x000fca0000410000 */
[----:B------:R-:W-:Y:S01]  /*4ae0*/  FSEL R147, R147, RZ, P0 ;  /* 0x000000ff93937208 */ /* 0x000fe20000000000 */
[----:B------:R-:W-:Y:S06]  /*4af0*/  @!P2 BRA `(.L_x_20802) ;  /* 0x00000000002ca947 */ /* 0x000fec0003800000 */
[----:B------:R-:W2:Y:S01]  /*4b00*/  LDL.S16 R186, [R1+0xa2] ;  /* 0x0000a20001ba7983 */ /* 0x000ea20000100600 */
[----:B------:R-:W-:Y:S01]  /*4b10*/  FFMA.FTZ R180, R0, R8, R19 ;  /* 0x0000000800b47223 */ /* 0x000fe20000010013 */
[----:B------:R-:W-:-:S03]  /*4b20*/  ISETP.GT.AND P0, PT, R4, RZ, PT ;  /* 0x000000ff0400720c */ /* 0x000fc60003f04270 */
[----:B------:R-:W-:-:S04]  /*4b30*/  FADD.FTZ R180, R208, -R180 ;  /* 0x800000b4d0b47221 */ /* 0x000fc80000010000 */
[----:B------:R-:W-:-:S05]  /*4b40*/  FMUL.FTZ R180, R5, R180 ;  /* 0x000000b405b47220 */ /* 0x000fca0000410000 */
[----:B------:R-:W-:-:S05]  /*4b50*/  FSEL R180, R180, RZ, P0 ;  /* 0x000000ffb4b47208 */ /* 0x000fca0000000000 */
[----:B------:R-:W-:-:S04]  /*4b60*/  FMUL.FTZ R180, R180, UR12 ;  /* 0x0000000cb4b47c20 */ /* 0x000fc80008410000 */
[----:B------:R-:W-:Y:S01]  /*4b70*/  FFMA.FTZ R92, R176, R180, R92 ;  /* 0x000000b4b05c7223 */ /* 0x000fe2000001005c */
[----:B--2---:R-:W-:-:S05]  /*4b80*/  PRMT R185, R186, 0x7610, R185 ;  /* 0x00007610bab97816 */ /* 0x004fca00000000b9 */
[----:B------:R-:W-:-:S05]  /*4b90*/  HADD2.F32 R185, -RZ, R185.H0_H0 ;  /* 0x200000b9ffb97230 */ /* 0x000fca0000004100 */
[----:B------:R-:W-:-:S07]  /*4ba0*/  FMUL.FTZ R180, R180, R185 ;  /* 0x000000b9b4b47220 */ /* 0x000fce0000410000 */
.L_x_20802:
[----:B------:R-:W-:Y:S05]  /*4bb0*/  BSYNC.RECONVERGENT B3 ;  /* 0x0000000000037941 */ /* 0x000fea0003800200 */
.L_x_20801:
[----:B------:R-:W-:Y:S04]  /*4bc0*/  BSSY.RECONVERGENT B3, `(.L_x_20803) ;  /* 0x000000d000037945 */ /* 0x000fe80003800200 */
[----:B------:R-:W-:Y:S05]  /*4bd0*/  @!P2 BRA `(.L_x_20804) ;  /* 0x00000000002ca947 */ /* 0x000fea0003800000 */
        /* <DEDUP_REMOVED lines=11> */
.L_x_20804:
[----:B------:R-:W-:Y:S05]  /*4c90*/  BSYNC.RECONVERGENT B3 ;  /* 0x0000000000037941 */ /* 0x000fea0003800200 */
.L_x_20803:
        /* <DEDUP_REMOVED lines=13> */
.L_x_20806:
[----:B------:R-:W-:Y:S05]  /*4d70*/  BSYNC.RECONVERGENT B3 ;  /* 0x0000000000037941 */ /* 0x000fea0003800200 */
.L_x_20805:
[----:B------:R-:W-:Y:S05]  /*4d80*/  @!P2 BRA `(.L_x_20800) ;  /* 0x0000000400c4a947 */ /* 0x000fea0003800000 */
[----:B------:R-:W2:Y:S01]  /*4d90*/  LDL.S16 R186, [R1+0x9c] ;  /* 0x00009c0001ba7983 */ /* 0x000ea20000100600 */
[----:B------:R-:W-:-:S04]  /*4da0*/  FMUL.FTZ R183, R147, UR12 ;  /* 0x0000000c93b77c20 */ /* 0x000fc80008410000 */
[----:B------:R-:W-:Y:S01]  /*4db0*/  FFMA.FTZ R95, R179, R183, R95 ;  /* 0x000000b7b35f7223 */ /* 0x000fe2000001005f */
[----:B--2---:R-:W-:-:S05]  /*4dc0*/  PRMT R185, R186, 0x7610, R185 ;  /* 0x00007610bab97816 */ /* 0x004fca00000000b9 */
[----:B------:R-:W-:-:S05]  /*4dd0*/  HADD2.F32 R185, -RZ, R185.H0_H0 ;  /* 0x200000b9ffb97230 */ /* 0x000fca0000004100 */
[----:B------:R-:W-:Y:S01]  /*4de0*/  FMUL.FTZ R183, R185, R183 ;  /* 0x000000b7b9b77220 */ /* 0x000fe20000410000 */
[----:B------:R-:W-:Y:S06]  /*4df0*/  BRA `(.L_x_20800) ;  /* 0x0000000400a87947 */ /* 0x000fec0003800000 */
.L_x_20792:
[----:B------:R-:W-:Y:S02]  /*4e00*/  MOV R184, UR20 ;  /* 0x0000001400b87c02 */ /* 0x000fe40008000f00 */
[----:B------:R-:W-:Y:S02]  /*4e10*/  MOV R20, UR21 ;  /* 0x0000001500147c02 */ /* 0x000fe40008000f00 */
[----:B------:R-:W-:-:S04]  /*4e20*/  ISETP.NE.U32.AND P0, PT, R184, RZ, PT ;  /* 0x000000ffb800720c */ /* 0x000fc80003f05070 */
[----:B------:R-:W-:-:S13]  /*4e30*/  ISETP.NE.AND.EX P0, PT, R20, RZ, PT, P0 ;  /* 0x000000ff1400720c */ /* 0x000fda0003f05300 */
[----:B------:R-:W-:Y:S05]  /*4e40*/  @P0 BRA `(.L_x_20807) ;  /* 0x0000000000b40947 */ /* 0x000fea0003800000 */
[----:B------:R-:W2:Y:S04]  /*4e50*/  LDL.S16 R185, [R1+0xa2] ;  /* 0x0000a20001b97983 */ /* 0x000ea80000100600 */
[----:B------:R-:W3:Y:S04]  /*4e60*/  LDL.S16 R190, [R1+0xa0] ;  /* 0x0000a00001be7983 */ /* 0x000ee80000100600 */
[----:B------:R-:W4:Y:S01]  /*4e70*/  LDL.S16 R188, [R1+0x9e] ;  /* 0x00009e0001bc7983 */ /* 0x000f220000100600 */
[----:B--2---:R-:W-:Y:S01]  /*4e80*/  PRMT R191, R185, 0x7610, R191 ;  /* 0x00007610b9bf7816 */ /* 0x004fe200000000bf */
[----:B------:R-:W-:-:S04]  /*4e90*/  @P1 FFMA.FTZ R185, R0, R8, R19 ;  /* 0x0000000800b91223 */ /* 0x000fc80000010013 */
[----:B------:R-:W-:Y:S01]  /*4ea0*/  @P1 FADD.FTZ R186, R208, -R185 ;  /* 0x800000b9d0ba1221 */ /* 0x000fe20000010000 */
[----:B-----5:R-:W-:-:S03]  /*4eb0*/  MOV R185, R132 ;  /* 0x0000008400b97202 */ /* 0x020fc60000000f00 */
[----:B------:R-:W-:Y:S02]  /*4ec0*/  @P1 FFMA.FTZ R185, R5, R186, R132 ;  /* 0x000000ba05b91223 */ /* 0x000fe40000010084 */
[----:B------:R-:W1:Y:S02]  /*4ed0*/  @P2 LDC R186, c[0x0][0x40c] ;  /* 0x00010300ffba2b82 */ /* 0x000e640000000800 */
[----:B-1----:R-:W-:Y:S01]  /*4ee0*/  @P2 FMUL.FTZ R185, R185, R186 ;  /* 0x000000bab9b92220 */ /* 0x002fe20000410000 */
[----:B------:R-:W-:-:S03]  /*4ef0*/  @P2 HADD2.F32 R186, -RZ, R191.H0_H0 ;  /* 0x200000bfffba2230 */ /* 0x000fc60000004100 */
[-C--:B------:R-:W-:Y:S02]  /*4f00*/  @P2 FFMA.FTZ R92, R176, R185.reuse, R92 ;  /* 0x000000b9b05c2223 */ /* 0x080fe4000001005c */
[----:B------:R-:W-:Y:S01]  /*4f10*/  @P2 FMUL.FTZ R180, R186, R185 ;  /* 0x000000b9bab42220 */ /* 0x000fe20000410000 */
[----:B------:R-:W-:-:S04]  /*4f20*/  @P1 FFMA.FTZ R185, R196, R8, R19 ;  /* 0x00000008c4b91223 */ /* 0x000fc80000010013 */
[----:B------:R-:W-:Y:S01]  /*4f30*/  @P1 FADD.FTZ R186, R229, -R185 ;  /* 0x800000b9e5ba1221 */ /* 0x000fe20000010000 */
[----:B------:R-:W-:-:S03]  /*4f40*/  MOV R185, R133 ;  /* 0x0000008500b97202 */ /* 0x000fc60000000f00 */
[----:B------:R-:W-:Y:S02]  /*4f50*/  @P1 FFMA.FTZ R185, R5, R186, R133 ;  /* 0x000000ba05b91223 */ /* 0x000fe40000010085 */
[----:B------:R-:W1:Y:S02]  /*4f60*/  @P2 LDC R186, c[0x0][0x40c] ;  /* 0x00010300ffba2b82 */ /* 0x000e640000000800 */
[----:B-1----:R-:W-:Y:S01]  /*4f70*/  @P2 FMUL.FTZ R185, R185, R186 ;  /* 0x000000bab9b92220 */ /* 0x002fe20000410000 */
[----:B---3--:R-:W-:-:S03]  /*4f80*/  @P2 HADD2.F32 R186, -RZ, R190.H0_H0 ;  /* 0x200000beffba2230 */ /* 0x008fc60000004100 */
        /* <DEDUP_REMOVED lines=8> */
[----:B----4-:R-:W-:-:S03]  /*5010*/  @P2 HADD2.F32 R186, -RZ, R188.H0_H0 ;  /* 0x200000bcffba2230 */ /* 0x010fc60000004100 */
[-C--:B------:R-:W-:Y:S02]  /*5020*/  @P2 FFMA.FTZ R94, R178, R185.reuse, R94 ;  /* 0x000000b9b25e2223 */ /* 0x080fe4000001005e */
[----:B------:R-:W-:Y:S01]  /*5030*/  @P2 FMUL.FTZ R182, R186, R185 ;  /* 0x000000b9bab62220 */ /* 0x000fe20000410000 */
[----:B------:R-:W-:Y:S06]  /*5040*/  @!P2 BRA `(.L_x_20800) ;  /* 0x000000040014a947 */ /* 0x000fec0003800000 */
[----:B------:R-:W2:Y:S01]  /*5050*/  LDL.S16 R188, [R1+0x9c] ;  /* 0x00009c0001bc7983 */ /* 0x000ea20000100600 */
[----:B------:R-:W-:Y:S01]  /*5060*/  @P1 FFMA.FTZ R183, R246, R8, R19 ;  /* 0x00000008f6b71223 */ /* 0x000fe20000010013 */
[----:B--2---:R-:W-:Y:S02]  /*5070*/  PRMT R189, R188, 0x7610, R189 ;  /* 0x00007610bcbd7816 */ /* 0x004fe400000000bd */
[----:B------:R-:W2:Y:S02]  /*5080*/  LDL R188, [R1+0x10] ;  /* 0x0000100001bc7983 */ /* 0x000ea40000100800 */
[----:B------:R-:W-:Y:S01]  /*5090*/  PRMT R187, R189, 0x7610, R187 ;  /* 0x00007610bdbb7816 */ /* 0x000fe200000000bb */
[----:B--2---:R-:W-:Y:S01]  /*50a0*/  @P1 FADD.FTZ R185, R188, -R183 ;  /* 0x800000b7bcb91221 */ /* 0x004fe20000010000 */
[----:B------:R-:W-:-:S03]  /*50b0*/  MOV R183, R135 ;  /* 0x0000008700b77202 */ /* 0x000fc60000000f00 */
[----:B------:R-:W-:Y:S01]  /*50c0*/  @P1 FFMA.FTZ R183, R5, R185, R135 ;  /* 0x000000b905b71223 */ /* 0x000fe20000010087 */
[----:B------:R-:W-:-:S03]  /*50d0*/  HADD2.F32 R185, -RZ, R187.H0_H0 ;  /* 0x200000bbffb97230 */ /* 0x000fc60000004100 */
[----:B------:R-:W-:-:S04]  /*50e0*/  FMUL.FTZ R183, R183, UR12 ;  /* 0x0000000cb7b77c20 */ /* 0x000fc80008410000 */
[-C--:B------:R-:W-:Y:S01]  /*50f0*/  FFMA.FTZ R95, R179, R183.reuse, R95 ;  /* 0x000000b7b35f7223 */ /* 0x080fe2000001005f */
[----:B------:R-:W-:Y:S01]  /*5100*/  FMUL.FTZ R183, R185, R183 ;  /* 0x000000b7b9b77220 */ /* 0x000fe20000410000 */
[----:B------:R-:W-:Y:S06]  /*5110*/  BRA `(.L_x_20800) ;  /* 0x0000000000e07947 */ /* 0x000fec0003800000 */
.L_x_20807:
[----:B------:R-:W2:Y:S04]  /*5120*/  LDL.S16 R191, [R1+0x9e] ;  /* 0x00009e0001bf7983 */ /* 0x000ea80000100600 */
[----:B------:R-:W3:Y:S04]  /*5130*/  LDL R190, [R1+0x10] ;  /* 0x0000100001be7983 */ /* 0x000ee80000100800 */
[----:B------:R2:W-:Y:S02]  /*5140*/  STL [R1+0xf8], R3 ;  /* 0x0000f80301007387 */ /* 0x0005e40000100800 */
[----:B--2---:R-:W-:-:S02]  /*5150*/  PRMT R3, R191, 0x7610, R3 ;  /* 0x00007610bf037816 */ /* 0x004fc40000000003 */
[----:B------:R-:W2:Y:S04]  /*5160*/  LDL.S16 R191, [R1+0x9c] ;  /* 0x00009c0001bf7983 */ /* 0x000ea80000100600 */
[----:B------:R1:W-:Y:S02]  /*5170*/  STL [R1+0xf4], R2 ;  /* 0x0000f40201007387 */ /* 0x0003e40000100800 */
[----:B-1----:R-:W-:Y:S02]  /*5180*/  PRMT R2, R3, 0x7610, R2 ;  /* 0x0000761003027816 */ /* 0x002fe40000000002 */
[----:B------:R1:W5:Y:S01]  /*5190*/  LDL.LU R3, [R1+0xf8] ;  /* 0x0000f80001037983 */ /* 0x0003620000300800 */
[----:B--2---:R-:W-:-:S03]  /*51a0*/  PRMT R146, R191, 0x7610, R146 ;  /* 0x00007610bf927816 */ /* 0x004fc60000000092 */
[----:B------:R-:W2:Y:S01]  /*51b0*/  LDL.S16 R191, [R1+0xa2] ;  /* 0x0000a20001bf7983 */ /* 0x000ea20000100600 */
[----:B------:R-:W-:-:S03]  /*51c0*/  PRMT R145, R2, 0x7610, R145 ;  /* 0x0000761002917816 */ /* 0x000fc60000000091 */
[----:B------:R1:W5:Y:S01]  /*51d0*/  LDL.LU R2, [R1+0xf4] ;  /* 0x0000f40001027983 */ /* 0x0003620000300800 */
[----:B------:R-:W-:-:S04]  /*51e0*/  PRMT R144, R146, 0x7610, R144 ;  /* 0x0000761092907816 */ /* 0x000fc80000000090 */
[----:B------:R-:W-:Y:S02]  /*51f0*/  PRMT R188, R144, 0x7610, R188 ;  /* 0x0000761090bc7816 */ /* 0x000fe400000000bc */
[----:B------:R-:W4:Y:S01]  /*5200*/  @P2 LDC R144, c[0x0][0x40c] ;  /* 0x00010300ff902b82 */ /* 0x000f220000000800 */
[----:B------:R-:W-:Y:S01]  /*5210*/  PRMT R189, R145, 0x7610, R189 ;  /* 0x0000761091bd7816 */ /* 0x000fe200000000bd */
[----:B------:R-:W-:-:S04]  /*5220*/  @P1 FFMA.FTZ R145, R246, R8, R19 ;  /* 0x00000008f6911223 */ /* 0x000fc80000010013 */
[----:B---3--:R-:W-:Y:S01]  /*5230*/  @P1 FADD.FTZ R145, R190, -R145 ;  /* 0x80000091be911221 */ /* 0x008fe20000010000 */
[----:B--2---:R-:W-:Y:S02]  /*5240*/  PRMT R147, R191, 0x7610, R147 ;  /* 0x00007610bf937816 */ /* 0x004fe40000000093 */
[----:B------:R-:W2:Y:S02]  /*5250*/  LDL.S16 R191, [R1+0xa0] ;  /* 0x0000a00001bf7983 */ /* 0x000ea40000100600 */
[----:B------:R-:W-:Y:S02]  /*5260*/  PRMT R187, R147, 0x7610, R187 ;  /* 0x0000761093bb7816 */ /* 0x000fe400000000bb */
[----:B-----5:R-:W-:Y:S01]  /*5270*/  MOV R147, R135 ;  /* 0x0000008700937202 */ /* 0x020fe20000000f00 */
[----:B------:R-:W-:Y:S01]  /*5280*/  @P1 FFMA.FTZ R147, R5, R145, R135 ;  /* 0x0000009105931223 */ /* 0x000fe20000010087 */
[----:B------:R-:W-:-:S03]  /*5290*/  @P2 HADD2.F32 R145, -RZ, R188.H0_H0 ;  /* 0x200000bcff912230 */ /* 0x000fc60000004100 */
[----:B----4-:R-:W-:-:S04]  /*52a0*/  @P2 FMUL.FTZ R144, R147, R144 ;  /* 0x0000009093902220 */ /* 0x010fc80000410000 */
[----:B------:R-:W-:Y:S01]  /*52b0*/  @P2 FMUL.FTZ R183, R145, R144 ;  /* 0x0000009091b72220 */ /* 0x000fe20000410000 */
[----:B------:R-:W-:Y:S01]  /*52c0*/  @P1 FFMA.FTZ R145, R0, R8, R19 ;  /* 0x0000000800911223 */ /* 0x000fe20000010013 */
[----:B------:R-:W-:-:S03]  /*52d0*/  @P2 FFMA.FTZ R95, R179, R144, R95 ;  /* 0x00000090b35f2223 */ /* 0x000fc6000001005f */
[----:B------:R-:W-:Y:S01]  /*52e0*/  @P1 FADD.FTZ R145, R208, -R145 ;  /* 0x80000091d0911221 */ /* 0x000fe20000010000 */
[----:B------:R-:W-:-:S03]  /*52f0*/  MOV R144, R132 ;  /* 0x0000008400907202 */ /* 0x000fc60000000f00 */
[----:B------:R-:W-:Y:S02]  /*5300*/  @P1 FFMA.FTZ R144, R5, R145, R132 ;  /* 0x0000009105901223 */ /* 0x000fe40000010084 */
[----:B------:R-:W3:Y:S01]  /*5310*/  @P2 LDC R145, c[0x0][0x40c] ;  /* 0x00010300ff912b82 */ /* 0x000ee20000000800 */
[----:B------:R-:W-:Y:S02]  /*5320*/  @P2 HADD2.F32 R146, -RZ, R187.H0_H0 ;  /* 0x200000bbff922230 */ /* 0x000fe40000004100 */
[----:B---3--:R-:W-:-:S04]  /*5330*/  @P2 FMUL.FTZ R145, R144, R145 ;  /* 0x0000009190912220 */ /* 0x008fc80000410000 */
[-C--:B------:R-:W-:Y:S01]  /*5340*/  @P2 FMUL.FTZ R180, R146, R145.reuse ;  /* 0x0000009192b42220 */ /* 0x080fe20000410000 */
[----:B------:R-:W-:Y:S01]  /*5350*/  @P1 FFMA.FTZ R146, R196, R8, R19 ;  /* 0x00000008c4921223 */ /* 0x000fe20000010013 */
[----:B------:R-:W-:-:S03]  /*5360*/  @P2 FFMA.FTZ R92, R176, R145, R92 ;  /* 0x00000091b05c2223 */ /* 0x000fc6000001005c */
[----:B------:R-:W-:Y:S01]  /*5370*/  @P1 FADD.FTZ R146, R229, -R146 ;  /* 0x80000092e5921221 */ /* 0x000fe20000010000 */
[----:B------:R-:W-:-:S03]  /*5380*/  MOV R145, R133 ;  /* 0x0000008500917202 */ /* 0x000fc60000000f00 */
[----:B------:R-:W-:Y:S02]  /*5390*/  @P1 FFMA.FTZ R145, R5, R146, R133 ;  /* 0x0000009205911223 */ /* 0x000fe40000010085 */
[----:B------:R-:W3:Y:S02]  /*53a0*/  @P2 LDC R146, c[0x0][0x40c] ;  /* 0x00010300ff922b82 */ /* 0x000ee40000000800 */
[----:B---3--:R-:W-:-:S04]  /*53b0*/  @P2 FMUL.FTZ R146, R145, R146 ;  /* 0x0000009291922220 */ /* 0x008fc80000410000 */
[----:B------:R-:W-:Y:S01]  /*53c0*/  @P2 FFMA.FTZ R93, R177, R146, R93 ;  /* 0x00000092b15d2223 */ /* 0x000fe2000001005d */
[----:B------:R-:W-:-:S05]  /*53d0*/  PRMT R186, R189, 0x7610, R186 ;  /* 0x00007610bdba7816 */ /* 0x000fca00000000ba */
[----:B------:R-:W-:Y:S01]  /*53e0*/  @P2 HADD2.F32 R186, -RZ, R186.H0_H0 ;  /* 0x200000baffba2230 */ /* 0x000fe20000004100 */
[----:B--2---:R-:W-:-:S05]  /*53f0*/  PRMT R185, R191, 0x7610, R185 ;  /* 0x00007610bfb97816 */ /* 0x004fca00000000b9 */
[----:B------:R-:W-:-:S05]  /*5400*/  @P2 HADD2.F32 R185, -RZ, R185.H0_H0 ;  /* 0x200000b9ffb92230 */ /* 0x000fca0000004100 */
[----:B------:R-:W-:Y:S01]  /*5410*/  @P2 FMUL.FTZ R181, R185, R146 ;  /* 0x00000092b9b52220 */ /* 0x000fe20000410000 */
[----:B------:R-:W-:-:S04]  /*5420*/  @P1 FFMA.FTZ R146, R12, R8, R19 ;  /* 0x000000080c921223 */ /* 0x000fc80000010013 */
[----:B------:R-:W-:Y:S01]  /*5430*/  @P1 FADD.FTZ R185, R218, -R146 ;  /* 0x80000092dab91221 */ /* 0x000fe20000010000 */
[----:B------:R-:W-:-:S03]  /*5440*/  MOV R146, R134 ;  /* 0x0000008600927202 */ /* 0x000fc60000000f00 */
[----:B------:R-:W-:Y:S02]  /*5450*/  @P1 FFMA.FTZ R146, R5, R185, R134 ;  /* 0x000000b905921223 */ /* 0x000fe40000010086 */
[----:B------:R-:W2:Y:S02]  /*5460*/  @P2 LDC R185, c[0x0][0x40c] ;  /* 0x00010300ffb92b82 */ /* 0x000ea40000000800 */
[----:B--2---:R-:W-:-:S04]  /*5470*/  @P2 FMUL.FTZ R185, R146, R185 ;  /* 0x000000b992b92220 */ /* 0x004fc80000410000 */
[-C--:B------:R-:W-:Y:S01]  /*5480*/  @P2 FFMA.FTZ R94, R178, R185.reuse, R94 ;  /* 0x000000b9b25e2223 */ /* 0x080fe2000001005e */
[----:B-1----:R-:W-:-:S07]  /*5490*/  @P2 FMUL.FTZ R182, R186, R185 ;  /* 0x000000b9bab62220 */ /* 0x002fce0000410000 */
.L_x_20800:
[----:B------:R-:W-:Y:S05]  /*54a0*/  BSYNC.RECONVERGENT B2 ;  /* 0x0000000000027941 */ /* 0x000fea0003800200 */
.L_x_20791:
[----:B------:R-:W-:-:S04]  /*54b0*/  ISETP.NE.U32.AND P0, PT, R184, RZ, PT ;  /* 0x000000ffb800720c */ /* 0x000fc80003f05070 */
[----:B------:R-:W-:-:S13]  /*54c0*/  ISETP.NE.AND.EX P0, PT, R20, RZ, PT, P0 ;  /* 0x000000ff1400720c */ /* 0x000fda0003f05300 */
[----:B------:R-:W1:Y:S02]  /*54d0*/  @P0 LDC.64 R184, c[0x0][0x478] ;  /* 0x00011e00ffb80b82 */ /* 0x000e640000000a00 */
[C---:B-1---5:R-:W-:Y:S01]  /*54e0*/  @P0 IMAD.WIDE.U32 R184, R7.reuse, 0x10, R184 ;  /* 0x0000001007b80825 */ /* 0x062fe200078e00b8 */
[----:B------:R-:W-:-:S04]  /*54f0*/  IADD3 R7, PT, PT, R7, 0x20, RZ ;  /* 0x0000002007077810 */ /* 0x000fc80007ffe0ff */
[----:B------:R1:W-:Y:S02]  /*5500*/  @P0 STG.E.128 desc[UR6][R184.64], R144 ;  /* 0x00000090b8000986 */ /* 0x0003e4000c101d06 */
[----:B-1----:R-:W1:Y:S02]  /*5510*/  @P2 LDC.64 R184, c[0x0][0x468] ;  /* 0x00011a00ffb82b82 */ /* 0x002e640000000a00 */
[C---:B-1----:R-:W-:Y:S01]  /*5520*/  @P2 IMAD.WIDE.U32 R184, R6.reuse, 0x10, R184 ;  /* 0x0000001006b82825 */ /* 0x042fe200078e00b8 */
[----:B------:R-:W-:-:S04]  /*5530*/  IADD3 R6, PT, PT, R6, 0x20, RZ ;  /* 0x0000002006067810 */ /* 0x000fc80007ffe0ff */
[----:B------:R1:W-:Y:S03]  /*5540*/  @P2 STG.E.128 desc[UR6][R184.64], R180 ;  /* 0x000000b4b8002986 */ /* 0x0003e6000c101d06 */
.L_x_20788:
[----:B------:R-:W-:Y:S05]  /*5550*/  BSYNC.RECONVERGENT B1 ;  /* 0x0000000000017941 */ /* 0x000fea0003800200 */
.L_x_20787:
[----:B------:R-:W-:Y:S01]  /*5560*/  ISETP.GE.U32.AND P0, PT, R2, 0x40, PT ;  /* 0x000000400200780c */ /* 0x000fe20003f06070 */
[----:B------:R-:W-:-:S12]  /*5570*/  BSSY.RECONVERGENT B1, `(.L_x_20808) ;  /* 0x00000f6000017945 */ /* 0x000fd80003800200 */
[----:B------:R-:W-:Y:S05]  /*5580*/  @!P0 BRA `(.L_x_20809) ;  /* 0x0000000c00d08947 */ /* 0x000fea0003800000 */
[----:B------:R-:W-:Y:S04]  /*5590*/  BSSY.RECONVERGENT B2, `(.L_x_20810) ;  /* 0x0000005000027945 */ /* 0x000fe80003800200 */
[----:B------:R-:W-:Y:S05]  /*55a0*/  @!P2 BRA `(.L_x_20811) ;  /* 0x00000000000ca947 */ /* 0x000fea0003800000 */
[----:B------:R-:W2:Y:S02]  /*55b0*/  LDC.64 R176, c[0x0][0x390] ;  /* 0x0000e400ffb07b82 */ /* 0x000ea40000000a00 */
[----:B--2---:R-:W-:-:S06]  /*55c0*/  IMAD.WIDE.U32 R176, R6, 0x10, R176 ;  /* 0x0000001006b07825 */ /* 0x004fcc00078e00b0 */
[----:B------:R-:W5:Y:S02]  /*55d0*/  LDG.E.128 R176, desc[UR6][R176.64] ;  /* 0x00000006b0b07981 */ /* 0x000f64000c1e1d00 */
.L_x_20811:
[----:B------:R-:W-:Y:S05]  /*55e0*/  BSYNC.RECONVERGENT B2 ;  /* 0x0000000000027941 */ /* 0x000fea0003800200 */
.L_x_20810:
        /* <DEDUP_REMOVED lines=8> */
[----:B------:R-:W2:Y:S04]  /*5670*/  LDL.S16 R187, [R1+0x9a] ;  /* 0x00009a0001bb7983 */ /* 0x000ea80000100600 */
[----:B------:R-:W3:Y:S04]  /*5680*/  LDL.S16 R186, [R1+0x98] ;  /* 0x0000980001ba7983 */ /* 0x000ee80000100600 */
[----:B-1----:R-:W4:Y:S04]  /*5690*/  LDL.S16 R185, [R1+0x96] ;  /* 0x0000960001b97983 */ /* 0x002f280000100600 */
[----:B------:R-:W4:Y:S01]  /*56a0*/  LDL R184, [R1+0xc] ;  /* 0x00000c0001b87983 */ /* 0x000f220000100800 */
[----:B------:R-:W-:Y:S01]  /*56b0*/  @P1 FFMA.FTZ R20, R207, R8, R19 ;  /* 0x00000008cf141223 */ /* 0x000fe20000010013 */
[----:B-----5:R-:W-:-:S03]  /*56c0*/  MOV R144, R136 ;  /* 0x0000008800907202 */ /* 0x020fc60000000f00 */
[----:B------:R-:W-:-:S04]  /*56d0*/  @P1 FADD.FTZ R20, R237, -R20 ;  /* 0x80000014ed141221 */ /* 0x000fc80000010000 */
[----:B------:R-:W-:Y:S02]  /*56e0*/  @P1 FFMA.FTZ R144, R5, R20, R136 ;  /* 0x0000001405901223 */ /* 0x000fe40000010088 */
[----:B------:R-:W1:Y:S02]  /*56f0*/  @P2 LDC R20, c[0x0][0x40c] ;  /* 0x00010300ff142b82 */ /* 0x000e640000000800 */
[----:B-1----:R-:W-:-:S04]  /*5700*/  @P2 FMUL.FTZ R20, R144, R20 ;  /* 0x0000001490142220 */ /* 0x002fc80000410000 */
[----:B------:R-:W-:Y:S01]  /*5710*/  @P2 FFMA.FTZ R96, R176, R20, R96 ;  /* 0x00000014b0602223 */ /* 0x000fe20000010060 */
[----:B--2---:R-:W-:Y:S02]  /*5720*/  @P2 HADD2.F32 R145, -RZ, R187.H0_H0 ;  /* 0x200000bbff912230 */ /* 0x004fe40000004100 */
[----:B---3--:R-:W-:-:S03]  /*5730*/  @P2 HADD2.F32 R146, -RZ, R186.H0_H0 ;  /* 0x200000baff922230 */ /* 0x008fc60000004100 */
[----:B------:R-:W-:Y:S01]  /*5740*/  @P2 FMUL.FTZ R180, R20, R145 ;  /* 0x0000009114b42220 */ /* 0x000fe20000410000 */
[----:B------:R-:W-:Y:S01]  /*5750*/  @P1 FFMA.FTZ R20, R195, R8, R19 ;  /* 0x00000008c3141223 */ /* 0x000fe20000010013 */
[----:B------:R-:W-:Y:S01]  /*5760*/  MOV R145, R137 ;  /* 0x0000008900917202 */ /* 0x000fe20000000f00 */
[----:B----4-:R-:W-:Y:S02]  /*5770*/  @P2 HADD2.F32 R147, -RZ, R185.H0_H0 ;  /* 0x200000b9ff932230 */ /* 0x010fe40000004100 */
[----:B------:R-:W-:-:S04]  /*5780*/  @P1 FADD.FTZ R20, R228, -R20 ;  /* 0x80000014e4141221 */ /* 0x000fc80000010000 */
[----:B------:R-:W-:Y:S02]  /*5790*/  @P1 FFMA.FTZ R145, R5, R20, R137 ;  /* 0x0000001405911223 */ /* 0x000fe40000010089 */
[----:B------:R-:W1:Y:S02]  /*57a0*/  @P2 LDC R20, c[0x0][0x40c] ;  /* 0x00010300ff142b82 */ /* 0x000e640000000800 */
[----:B-1----:R-:W-:-:S04]  /*57b0*/  @P2 FMUL.FTZ R20, R145, R20 ;  /* 0x0000001491142220 */ /* 0x002fc80000410000 */
[----:B------:R-:W-:Y:S01]  /*57c0*/  @P2 FFMA.FTZ R97, R177, R20, R97 ;  /* 0x00000014b1612223 */ /* 0x000fe20000010061 */
[----:B------:R-:W-:Y:S01]  /*57d0*/  @P2 FMUL.FTZ R181, R20, R146 ;  /* 0x0000009214b52220 */ /* 0x000fe20000410000 */
[----:B------:R-:W-:Y:S01]  /*57e0*/  @P1 FFMA.FTZ R20, R13, R8, R19 ;  /* 0x000000080d141223 */ /* 0x000fe20000010013 */
[----:B------:R-:W-:-:S03]  /*57f0*/  MOV R146, R138 ;  /* 0x0000008a00927202 */ /* 0x000fc60000000f00 */
[----:B------:R-:W-:-:S04]  /*5800*/  @P1 FADD.FTZ R20, R217, -R20 ;  /* 0x80000014d9141221 */ /* 0x000fc80000010000 */
[----:B------:R-:W-:Y:S02]  /*5810*/  @P1 FFMA.FTZ R146, R5, R20, R138 ;  /* 0x0000001405921223 */ /* 0x000fe4000001008a */
[----:B------:R-:W1:Y:S02]  /*5820*/  @P2 LDC R20, c[0x0][0x40c] ;  /* 0x00010300ff142b82 */ /* 0x000e640000000800 */
[----:B-1----:R-:W-:-:S04]  /*5830*/  @P2 FMUL.FTZ R20, R146, R20 ;  /* 0x0000001492142220 */ /* 0x002fc80000410000 */
[----:B------:R-:W-:Y:S01]  /*5840*/  @P2 FFMA.FTZ R98, R178, R20, R98 ;  /* 0x00000014b2622223 */ /* 0x000fe20000010062 */
[----:B------:R-:W-:Y:S01]  /*5850*/  @P2 FMUL.FTZ R182, R20, R147 ;  /* 0x0000009314b62220 */ /* 0x000fe20000410000 */
[----:B------:R-:W-:-:S04]  /*5860*/  @P1 FFMA.FTZ R20, R245, R8, R19 ;  /* 0x00000008f5141223 */ /* 0x000fc80000010013 */
[----:B------:R-:W-:Y:S01]  /*5870*/  @P1 FADD.FTZ R147, R184, -R20 ;  /* 0x80000014b8931221 */ /* 0x000fe20000010000 */
[----:B------:R-:W-:-:S03]  /*5880*/  MOV R20, R139 ;  /* 0x0000008b00147202 */ /* 0x000fc60000000f00 */
[----:B------:R-:W-:-:S05]  /*5890*/  @P1 FFMA.FTZ R20, R5, R147, R139 ;  /* 0x0000009305141223 */ /* 0x000fca000001008b */
[----:B------:R-:W-:Y:S01]  /*58a0*/  MOV R147, R20 ;  /* 0x0000001400937202 */ /* 0x000fe20000000f00 */
[----:B------:R-:W-:Y:S06]  /*58b0*/  @!P2 BRA `(.L_x_20815) ;  /* 0x0000000800e0a947 */ /* 0x000fec0003800000 */
[----:B------:R-:W2:Y:S01]  /*58c0*/  LDL.S16 R184, [R1+0x94] ;  /* 0x0000940001b87983 */ /* 0x000ea20000100600 */
[----:B------:R-:W-:-:S04]  /*58d0*/  FMUL.FTZ R20, R20, UR12 ;  /* 0x0000000c14147c20 */ /* 0x000fc80008410000 */
[----:B------:R-:W-:Y:S01]  /*58e0*/  FFMA.FTZ R99, R179, R20, R99 ;  /* 0x00000014b3637223 */ /* 0x000fe20000010063 */
[----:B--2---:R-:W-:-:S05]  /*58f0*/  HADD2.F32 R183, -RZ, R184.H0_H0 ;  /* 0x200000b8ffb77230 */ /* 0x004fca0000004100 */
[----:B------:R-:W-:Y:S01]  /*5900*/  FMUL.FTZ R183, R20, R183 ;  /* 0x000000b714b77220 */ /* 0x000fe20000410000 */
[----:B------:R-:W-:Y:S06]  /*5910*/  BRA `(.L_x_20815) ;  /* 0x0000000800c87947 */ /* 0x000fec0003800000 */
.L_x_20814:
[----:B------:R-:W2:Y:S02]  /*5920*/  LDL.S16 R20, [R1+0x9a] ;  /* 0x00009a0001147983 */ /* 0x000ea40000100600 */
[----:B--2---:R-:W-:Y:S02]  /*5930*/  PRMT R190, R20, 0x7610, R190 ;  /* 0x0000761014be7816 */ /* 0x004fe400000000be */
[----:B------:R-:W1:Y:S02]  /*5940*/  LDL.S16 R20, [R1+0x98] ;  /* 0x0000980001147983 */ /* 0x000e640000100600 */
[----:B------:R-:W-:Y:S02]  /*5950*/  PRMT R189, R190, 0x7610, R189 ;  /* 0x00007610bebd7816 */ /* 0x000fe400000000bd */
[----:B-1----:R-:W-:Y:S02]  /*5960*/  PRMT R184, R20, 0x7610, R184 ;  /* 0x0000761014b87816 */ /* 0x002fe400000000b8 */
[----:B------:R-:W2:Y:S01]  /*5970*/  LDL.S16 R20, [R1+0x96] ;  /* 0x0000960001147983 */ /* 0x000ea20000100600 */
[----:B------:R-:W-:-:S02]  /*5980*/  PRMT R188, R189, 0x7610, R188 ;  /* 0x00007610bdbc7816 */ /* 0x000fc400000000bc */
[----:B------:R-:W-:Y:S02]  /*5990*/  PRMT R187, R184, 0x7610, R187 ;  /* 0x00007610b8bb7816 */ /* 0x000fe400000000bb */
        /* <DEDUP_REMOVED lines=28> */
[----:B------:R-:W-:Y:S06]  /*5b60*/  @!P2 BRA `(.L_x_20815) ;  /* 0x000000080034a947 */ /* 0x000fec0003800000 */
[----:B------:R-:W2:Y:S04]  /*5b70*/  LDL R186, [R1+0xc] ;  /* 0x00000c0001ba7983 */ /* 0x000ea80000100800 */
[----:B------:R-:W3:Y:S01]  /*5b80*/  LDL.S16 R187, [R1+0x94] ;  /* 0x0000940001bb7983 */ /* 0x000ee20000100600 */
[----:B------:R-:W-:Y:S01]  /*5b90*/  @P1 FFMA.FTZ R20, R245, R8, R19 ;  /* 0x00000008f5141223 */ /* 0x000fe20000010013 */
[----:B------:R-:W-:-:S03]  /*5ba0*/  MOV R183, R139 ;  /* 0x0000008b00b77202 */ /* 0x000fc60000000f00 */
[----:B--2---:R-:W-:Y:S01]  /*5bb0*/  @P1 FADD.FTZ R20, R186, -R20 ;  /* 0x80000014ba141221 */ /* 0x004fe20000010000 */
[----:B---3--:R-:W-:-:S03]  /*5bc0*/  PRMT R185, R187, 0x7610, R185 ;  /* 0x00007610bbb97816 */ /* 0x008fc600000000b9 */
[----:B------:R-:W-:-:S04]  /*5bd0*/  @P1 FFMA.FTZ R183, R5, R20, R139 ;  /* 0x0000001405b71223 */ /* 0x000fc8000001008b */
[----:B------:R-:W-:Y:S01]  /*5be0*/  FMUL.FTZ R20, R183, UR12 ;  /* 0x0000000cb7147c20 */ /* 0x000fe20008410000 */
[----:B------:R-:W-:-:S03]  /*5bf0*/  HADD2.F32 R183, -RZ, R185.H0_H0 ;  /* 0x200000b9ffb77230 */ /* 0x000fc60000004100 */
[-C--:B------:R-:W-:Y:S02]  /*5c00*/  FFMA.FTZ R99, R179, R20.reuse, R99 ;  /* 0x00000014b3637223 */ /* 0x080fe40000010063 */
[----:B------:R-:W-:Y:S01]  /*5c10*/  FMUL.FTZ R183, R183, R20 ;  /* 0x00000014b7b77220 */ /* 0x000fe20000410000 */
[----:B------:R-:W-:Y:S06]  /*5c20*/  BRA `(.L_x_20815) ;  /* 0x0000000800047947 */ /* 0x000fec0003800000 */
.L_x_20813:
[----:B------:R-:W-:-:S04]  /*5c30*/  UISETP.NE.U32.AND UP0, UPT, UR20, URZ, UPT ;  /* 0x000000ff1400728c */ /* 0x000fc8000bf05070 */
[----:B------:R-:W-:-:S06]  /*5c40*/  UISETP.NE.AND.EX UP0, UPT, UR21, URZ, UPT, UP0 ;  /* 0x000000ff1500728c */ /* 0x000fcc000bf05300 */
[----:B------:R-:W-:-:S13]  /*5c50*/  PLOP3.LUT P0, PT, PT, PT, UP0, 0x80, 0x8 ;  /* 0x000000000008781c */ /* 0x000fda0003f0f008 */
[----:B------:R-:W-:Y:S05]  /*5c60*/  @!P0 BRA `(.L_x_20816) ;  /* 0x0000000400188947 */ /* 0x000fea0003800000 */
[----:B-1----:R-:W2:Y:S01]  /*5c70*/  LDL R185, [R1+0xc] ;  /* 0x00000c0001b97983 */ /* 0x002ea20000100800 */
        /* <DEDUP_REMOVED lines=30> */
.L_x_20818:
[----:B------:R-:W-:Y:S05]  /*5e60*/  BSYNC.RECONVERGENT B3 ;  /* 0x0000000000037941 */ /* 0x000fea0003800200 */
.L_x_20817:
[----:B------:R-:W-:Y:S04]  /*5e70*/  BSSY.RECONVERGENT B3, `(.L_x_20819) ;  /* 0x000000d000037945 */ /* 0x000fe80003800200 */
[----:B------:R-:W-:Y:S05]  /*5e80*/  @!P2 BRA `(.L_x_20820) ;  /* 0x00000000002ca947 */ /* 0x000fea0003800000 */
[----:B------:R-:W2:Y:S01]  /*5e90*/  LDL.S16 R146, [R1+0x98] ;  /* 0x0000980001927983 */ /* 0x000ea20000100600 */
[----:B------:R-:W-:Y:S02]  /*5ea0*/  ISETP.GT.AND P3, PT, R4, RZ, PT ;  /* 0x000000ff0400720c */ /* 0x000fe40003f64270 */
[----:B--2---:R-:W-:Y:S01]  /*5eb0*/  PRMT R184, R146, 0x7610, R184 ;  /* 0x0000761092b87816 */ /* 0x004fe200000000b8 */
[----:B------:R-:W-:-:S04]  /*5ec0*/  FFMA.FTZ R146, R195, R8, R19 ;  /* 0x00000008c3927223 */ /* 0x000fc80000010013 */
[----:B------:R-:W-:Y:S01]  /*5ed0*/  FADD.FTZ R146, R228, -R146 ;  /* 0x80000092e4927221 */ /* 0x000fe20000010000 */
[----:B------:R-:W-:-:S03]  /*5ee0*/  HADD2.F32 R181, -RZ, R184.H0_H0 ;  /* 0x200000b8ffb57230 */ /* 0x000fc60000004100 */
[----:B------:R-:W-:-:S05]  /*5ef0*/  FMUL.FTZ R146, R5, R146 ;  /* 0x0000009205927220 */ /* 0x000fca0000410000 */
[----:B------:R-:W-:-:S05]  /*5f00*/  FSEL R146, R146, RZ, P3 ;  /* 0x000000ff92927208 */ /* 0x000fca0001800000 */
[----:B------:R-:W-:-:S04]  /*5f10*/  FMUL.FTZ R146, R146, UR12 ;  /* 0x0000000c92927c20 */ /* 0x000fc80008410000 */
[-C--:B------:R-:W-:Y:S01]  /*5f20*/  FFMA.FTZ R97, R177, R146.reuse, R97 ;  /* 0x00000092b1617223 */ /* 0x080fe20000010061 */
[----:B------:R-:W-:-:S07]  /*5f30*/  FMUL.FTZ R181, R181, R146 ;  /* 0x00000092b5b57220 */ /* 0x000fce0000410000 */
.L_x_20820:
[----:B------:R-:W-:Y:S05]  /*5f40*/  BSYNC.RECONVERGENT B3 ;  /* 0x0000000000037941 */ /* 0x000fea0003800200 */
.L_x_20819:
        /* <DEDUP_REMOVED lines=13> */
.L_x_20822:
[----:B------:R-:W-:Y:S05]  /*6020*/  BSYNC.RECONVERGENT B3 ;  /* 0x0000000000037941 */ /* 0x000fea0003800200 */
.L_x_20821:
[----:B------:R-:W-:Y:S01]  /*6030*/  MOV R146, R20 ;  /* 0x0000001400927202 */ /* 0x000fe20000000f00 */
[----:B------:R-:W-:Y:S06]  /*6040*/  @!P2 BRA `(.L_x_20815) ;  /* 0x0000000000fca947 */ /* 0x000fec0003800000 */
[----:B------:R-:W2:Y:S01]  /*6050*/  LDL.S16 R185, [R1+0x94] ;  /* 0x0000940001b97983 */ /* 0x000ea20000100600 */
[----:B------:R-:W-:-:S04]  /*6060*/  FMUL.FTZ R146, R147, UR12 ;  /* 0x0000000c93927c20 */ /* 0x000fc80008410000 */
[----:B------:R-:W-:Y:S01]  /*6070*/  FFMA.FTZ R99, R179, R146, R99 ;  /* 0x00000092b3637223 */ /* 0x000fe20000010063 */
[----:B--2---:R-:W-:-:S05]  /*6080*/  PRMT R184, R185, 0x7610, R184 ;  /* 0x00007610b9b87816 */ /* 0x004fca00000000b8 */
[----:B------:R-:W-:-:S05]  /*6090*/  HADD2.F32 R183, -RZ, R184.H0_H0 ;  /* 0x200000b8ffb77230 */ /* 0x000fca0000004100 */
[----:B------:R-:W-:Y:S01]  /*60a0*/  FMUL.FTZ R183, R183, R146 ;  /* 0x00000092b7b77220 */ /* 0x000fe20000410000 */
[----:B------:R-:W-:Y:S01]  /*60b0*/  MOV R146, R20 ;  /* 0x0000001400927202 */ /* 0x000fe20000000f00 */
[----:B------:R-:W-:Y:S06]  /*60c0*/  BRA `(.L_x_20815) ;  /* 0x0000000000dc7947 */ /* 0x000fec0003800000 */
.L_x_20816:
[----:B------:R-:W-:Y:S04]  /*60d0*/  BSSY.RECONVERGENT B3, `(.L_x_20823) ;  /* 0x000000d000037945 */ /* 0x000fe80003800200 */
[----:B------:R-:W-:Y:S05]  /*60e0*/  @!P2 BRA `(.L_x_20824) ;  /* 0x00000000002ca947 */ /* 0x000fea0003800000 */
[----:B------:R-:W1:Y:S01]  /*60f0*/  LDL.S16 R20, [R1+0x9a] ;  /* 0x00009a0001147983 */ /* 0x000e620000100600 */
[----:B------:R-:W-:Y:S02]  /*6100*/  ISETP.GT.AND P3, PT, R4, RZ, PT ;  /* 0x000000ff0400720c */ /* 0x000fe40003f64270 */
[----:B-1----:R-:W-:Y:S01]  /*6110*/  PRMT R184, R20, 0x7610, R184 ;  /* 0x0000761014b87816 */ /* 0x002fe200000000b8 */
[----:B------:R-:W-:-:S04]  /*6120*/  FFMA.FTZ R20, R207, R8, R19 ;  /* 0x00000008cf147223 */ /* 0x000fc80000010013 */
[----:B------:R-:W-:Y:S01]  /*6130*/  FADD.FTZ R20, R237, -R20 ;  /* 0x80000014ed147221 */ /* 0x000fe20000010000 */
[----:B------:R-:W-:-:S03]  /*6140*/  HADD2.F32 R180, -RZ, R184.H0_H0 ;  /* 0x200000b8ffb47230 */ /* 0x000fc60000004100 */
[----:B-----5:R-:W-:-:S05]  /*6150*/  FMUL.FTZ R20, R5, R20 ;  /* 0x0000001405147220 */ /* 0x020fca0000410000 */
[----:B------:R-:W-:-:S05]  /*6160*/  FSEL R20, R20, RZ, P3 ;  /* 0x000000ff14147208 */ /* 0x000fca0001800000 */
[----:B------:R-:W-:-:S04]  /*6170*/  FMUL.FTZ R20, R20, UR12 ;  /* 0x0000000c14147c20 */ /* 0x000fc80008410000 */
[-C--:B------:R-:W-:Y:S01]  /*6180*/  FFMA.FTZ R96, R176, R20.reuse, R96 ;  /* 0x00000014b0607223 */ /* 0x080fe20000010060 */
[----:B------:R-:W-:-:S07]  /*6190*/  FMUL.FTZ R180, R180, R20 ;  /* 0x00000014b4b47220 */ /* 0x000fce0000410000 */
.L_x_20824:
[----:B------:R-:W-:Y:S05]  /*61a0*/  BSYNC.RECONVERGENT B3 ;  /* 0x0000000000037941 */ /* 0x000fea0003800200 */
.L_x_20823:
        /* <DEDUP_REMOVED lines=13> */
.L_x_20826:
[----:B------:R-:W-:Y:S05]  /*6280*/  BSYNC.RECONVERGENT B3 ;  /* 0x0000000000037941 */ /* 0x000fea0003800200 */
.L_x_20825:
        /* <DEDUP_REMOVED lines=13> */
.L_x_20828:
[----:B------:R-:W-:Y:S05]  /*6360*/  BSYNC.RECONVERGENT B3 ;  /* 0x0000000000037941 */ /* 0x000fea0003800200 */
.L_x_20827:
[----:B------:R-:W-:Y:S05]  /*6370*/  @!P2 BRA `(.L_x_20815) ;  /* 0x000000000030a947 */ /* 0x000fea0003800000 */
[----:B------:R-:W2:Y:S04]  /*6380*/  LDL.S16 R20, [R1+0x94] ;  /* 0x0000940001147983 */ /* 0x000ea80000100600 */
[----:B-1----:R-:W3:Y:S01]  /*6390*/  LDL R185, [R1+0xc] ;  /* 0x00000c0001b97983 */ /* 0x002ee20000100800 */
[----:B------:R-:W-:Y:S02]  /*63a0*/  ISETP.GT.AND P3, PT, R4, RZ, PT ;  /* 0x000000ff0400720c */ /* 0x000fe40003f64270 */
[----:B--2---:R-:W-:Y:S01]  /*63b0*/  PRMT R184, R20, 0x7610, R184 ;  /* 0x0000761014b87816 */ /* 0x004fe200000000b8 */
[----:B------:R-:W-:-:S04]  /*63c0*/  FFMA.FTZ R20, R245, R8, R19 ;  /* 0x00000008f5147223 */ /* 0x000fc80000010013 */
[----:B---3--:R-:W-:-:S04]  /*63d0*/  FADD.FTZ R20, R185, -R20 ;  /* 0x80000014b9147221 */ /* 0x008fc80000010000 */
[----:B-----5:R-:W-:Y:S01]  /*63e0*/  FMUL.FTZ R20, R5, R20 ;  /* 0x0000001405147220 */ /* 0x020fe20000410000 */
[----:B------:R-:W-:-:S04]  /*63f0*/  HADD2.F32 R183, -RZ, R184.H0_H0 ;  /* 0x200000b8ffb77230 */ /* 0x000fc80000004100 */
[----:B------:R-:W-:-:S05]  /*6400*/  FSEL R20, R20, RZ, P3 ;  /* 0x000000ff14147208 */ /* 0x000fca0001800000 */
[----:B------:R-:W-:-:S04]  /*6410*/  FMUL.FTZ R20, R20, UR12 ;  /* 0x0000000c14147c20 */ /* 0x000fc80008410000 */
[-C--:B------:R-:W-:Y:S01]  /*6420*/  FFMA.FTZ R99, R179, R20.reuse, R99 ;  /* 0x00000014b3637223 */ /* 0x080fe20000010063 */
[----:B------:R-:W-:-:S07]  /*6430*/  FMUL.FTZ R183, R183, R20 ;  /* 0x00000014b7b77220 */ /* 0x000fce0000410000 */
.L_x_20815:
[----:B------:R-:W-:Y:S05]  /*6440*/  BSYNC.RECONVERGENT B2 ;  /* 0x0000000000027941 */ /* 0x000fea0003800200 */
.L_x_20812:
        /* <DEDUP_REMOVED lines=8> */
.L_x_20809:
[----:B------:R-:W-:Y:S05]  /*64d0*/  BSYNC.RECONVERGENT B1 ;  /* 0x0000000000017941 */ /* 0x000fea0003800200 */
.L_x_20808:
[----:B------:R-:W-:Y:S01]  /*64e0*/  ISETP.GE.U32.AND P0, PT, R2, 0x60, PT ;  /* 0x000000600200780c */ /* 0x000fe20003f06070 */
[----:B------:R-:W-:-:S12]  /*64f0*/  BSSY.RECONVERGENT B1, `(.L_x_20829) ;  /* 0x00000f6000017945 */ /* 0x000fd80003800200 */
[----:B------:R-:W-:Y:S05]  /*6500*/  @!P0 BRA `(.L_x_20830) ;  /* 0x0000000c00d08947 */ /* 0x000fea0003800000 */
[----:B------:R-:W-:Y:S04]  /*6510*/  BSSY.RECONVERGENT B2, `(.L_x_20831) ;  /* 0x0000005000027945 */ /* 0x000fe80003800200 */
[----:B------:R-:W-:Y:S05]  /*6520*/  @!P2 BRA `(.L_x_20832) ;  /* 0x00000000000ca947 */ /* 0x000fea0003800000 */
[----:B------:R-:W3:Y:S02]  /*6530*/  LDC.64 R176, c[0x0][0x390] ;  /* 0x0000e400ffb07b82 */ /* 0x000ee40000000a00 */
[----:B---3--:R-:W-:-:S06]  /*6540*/  IMAD.WIDE.U32 R176, R6, 0x10, R176 ;  /* 0x0000001006b07825 */ /* 0x008fcc00078e00b0 */
[----:B------:R-:W5:Y:S02]  /*6550*/  LDG.E.128 R176, desc[UR6][R176.64] ;  /* 0x00000006b0b07981 */ /* 0x000f64000c1e1d00 */
.L_x_20832:
[----:B------:R-:W-:Y:S05]  /*6560*/  BSYNC.RECONVERGENT B2 ;  /* 0x0000000000027941 */ /* 0x000fea0003800200 */
.L_x_20831:
        /* <DEDUP_REMOVED lines=8> */
[----:B------:R-:W3:Y:S04]  /*65f0*/  LDL.S16 R187, [R1+0x92] ;  /* 0x0000920001bb7983 */ /* 0x000ee80000100600 */
[----:B------:R-:W4:Y:S04]  /*6600*/  LDL.S16 R186, [R1+0x90] ;  /* 0x0000900001ba7983 */ /* 0x000f280000100600 */
[----:B-12---:R-:W2:Y:S04]  /*6610*/  LDL.S16 R185, [R1+0x8e] ;  /* 0x00008e0001b97983 */ /* 0x006ea80000100600 */
[----:B------:R-:W2:Y:S01]  /*6620*/  LDL R184, [R1+0x8] ;  /* 0x0000080001b87983 */ /* 0x000ea20000100800 */
[----:B------:R-:W-:Y:S01]  /*6630*/  @P1 FFMA.FTZ R20, R206, R8, R19 ;  /* 0x00000008ce141223 */ /* 0x000fe20000010013 */
[----:B-----5:R-:W-:-:S03]  /*6640*/  MOV R144, R24 ;  /* 0x0000001800907202 */ /* 0x020fc60000000f00 */
[----:B------:R-:W-:-:S04]  /*6650*/  @P1 FADD.FTZ R20, R236, -R20 ;  /* 0x80000014ec141221 */ /* 0x000fc80000010000 */
[----:B------:R-:W-:Y:S02]  /*6660*/  @P1 FFMA.FTZ R144, R5, R20, R24 ;  /* 0x0000001405901223 */ /* 0x000fe40000010018 */
[----:B------:R-:W1:Y:S02]  /*6670*/  @P2 LDC R20, c[0x0][0x40c] ;  /* 0x00010300ff142b82 */ /* 0x000e640000000800 */
[----:B-1----:R-:W-:-:S04]  /*6680*/  @P2 FMUL.FTZ R20, R144, R20 ;  /* 0x0000001490142220 */ /* 0x002fc80000410000 */
[----:B------:R-:W-:Y:S01]  /*6690*/  @P2 FFMA.FTZ R100, R176, R20, R100 ;  /* 0x00000014b0642223 */ /* 0x000fe20000010064 */
[----:B---3--:R-:W-:Y:S02]  /*66a0*/  @P2 HADD2.F32 R145, -RZ, R187.H0_H0 ;  /* 0x200000bbff912230 */ /* 0x008fe40000004100 */
[----:B----4-:R-:W-:-:S03]  /*66b0*/  @P2 HADD2.F32 R146, -RZ, R186.H0_H0 ;  /* 0x200000baff922230 */ /* 0x010fc60000004100 */
[----:B------:R-:W-:Y:S01]  /*66c0*/  @P2 FMUL.FTZ R180, R20, R145 ;  /* 0x0000009114b42220 */ /* 0x000fe20000410000 */
[----:B------:R-:W-:Y:S01]  /*66d0*/  @P1 FFMA.FTZ R20, R194, R8, R19 ;  /* 0x00000008c2141223 */ /* 0x000fe20000010013 */
[----:B------:R-:W-:Y:S01]  /*66e0*/  MOV R145, R25 ;  /* 0x0000001900917202 */ /* 0x000fe20000000f00 */
[----:B--2---:R-:W-:Y:S02]  /*66f0*/  @P2 HADD2.F32 R147, -RZ, R185.H0_H0 ;  /* 0x200000b9ff932230 */ /* 0x004fe40000004100 */
        /* <DEDUP_REMOVED lines=26> */
.L_x_20835:
[----:B------:R-:W3:Y:S02]  /*68a0*/  LDL.S16 R20, [R1+0x92] ;  /* 0x0000920001147983 */ /* 0x000ee40000100600 */
[----:B---3--:R-:W-:Y:S02]  /*68b0*/  PRMT R190, R20, 0x7610, R190 ;  /* 0x0000761014be7816 */ /* 0x008fe400000000be */
[----:B------:R-:W1:Y:S02]  /*68c0*/  LDL.S16 R20, [R1+0x90] ;  /* 0x0000900001147983 */ /* 0x000e640000100600 */
[----:B------:R-:W-:Y:S02]  /*68d0*/  PRMT R189, R190, 0x7610, R189 ;  /* 0x00007610bebd7816 */ /* 0x000fe400000000bd */
[----:B-12---:R-:W-:Y:S02]  /*68e0*/  PRMT R184, R20, 0x7610, R184 ;  /* 0x0000761014b87816 */ /* 0x006fe400000000b8 */
        /* <DEDUP_REMOVED lines=44> */
.L_x_20834:
[----:B------:R-:W-:-:S04]  /*6bb0*/  UISETP.NE.U32.AND UP0, UPT, UR20, URZ, UPT ;  /* 0x000000ff1400728c */ /* 0x000fc8000bf05070 */
[----:B------:R-:W-:-:S06]  /*6bc0*/  UISETP.NE.AND.EX UP0, UPT, UR21, URZ, UPT, UP0 ;  /* 0x000000ff1500728c */ /* 0x000fcc000bf05300 */
[----:B------:R-:W-:-:S13]  /*6bd0*/  PLOP3.LUT P0, PT, PT, PT, UP0, 0x80, 0x8 ;  /* 0x000000000008781c */ /* 0x000fda0003f0f008 */
[----:B------:R-:W-:Y:S05]  /*6be0*/  @!P0 BRA `(.L_x_20837) ;  /* 0x0000000400188947 */ /* 0x000fea0003800000 */
[----:B-12---:R-:W2:Y:S01]  /*6bf0*/  LDL R185, [R1+0x8] ;  /* 0x0000080001b97983 */ /* 0x006ea20000100800 */
        /* <DEDUP_REMOVED lines=30> */
.L_x_20839:
[----:B------:R-:W-:Y:S05]  /*6de0*/  BSYNC.RECONVERGENT B3 ;  /* 0x0000000000037941 */ /* 0x000fea0003800200 */
.L_x_20838:
        /* <DEDUP_REMOVED lines=13> */
.L_x_20841:
[----:B------:R-:W-:Y:S05]  /*6ec0*/  BSYNC.RECONVERGENT B3 ;  /* 0x0000000000037941 */ /* 0x000fea0003800200 */
.L_x_20840:
        /* <DEDUP_REMOVED lines=13> */
.L_x_20843:
[----:B------:R-:W-:Y:S05]  /*6fa0*/  BSYNC.RECONVERGENT B3 ;  /* 0x0000000000037941 */ /* 0x000fea0003800200 */
.L_x_20842:
        /* <DEDUP_REMOVED lines=10> */
.L_x_20837:
[----:B------:R-:W-:Y:S04]  /*7050*/  BSSY.RECONVERGENT B3, `(.L_x_20844) ;  /* 0x000000d000037945 */ /* 0x000fe80003800200 */
[----:B------:R-:W-:Y:S05]  /*7060*/  @!P2 BRA `(.L_x_20845) ;  /* 0x00000000002ca947 */ /* 0x000fea0003800000 */
[----:B------:R-:W1:Y:S01]  /*7070*/  LDL.S16 R20, [R1+0x92] ;  /* 0x0000920001147983 */ /* 0x000e620000100600 */
[----:B------:R-:W-:Y:S02]  /*7080*/  ISETP.GT.AND P3, PT, R4, RZ, PT ;  /* 0x000000ff0400720c */ /* 0x000fe40003f64270 */
[----:B-12---:R-:W-:Y:S01]  /*7090*/  PRMT R184, R20, 0x7610, R184 ;  /* 0x0000761014b87816 */ /* 0x006fe200000000b8 */
        /* <DEDUP_REMOVED lines=8> */
.L_x_20845:
[----:B------:R-:W-:Y:S05]  /*7120*/  BSYNC.RECONVERGENT B3 ;  /* 0x0000000000037941 */ /* 0x000fea0003800200 */
.L_x_20844:
        /* <DEDUP_REMOVED lines=13> */
.L_x_20847:
[----:B------:R-:W-:Y:S05]  /*7200*/  BSYNC.RECONVERGENT B3 ;  /* 0x0000000000037941 */ /* 0x000fea0003800200 */
.L_x_20846:
        /* <DEDUP_REMOVED lines=13> */
.L_x_20849:
[----:B------:R-:W-:Y:S05]  /*72e0*/  BSYNC.RECONVERGENT B3 ;  /* 0x0000000000037941 */ /* 0x000fea0003800200 */
.L_x_20848:
[----:B------:R-:W-:Y:S05]  /*72f0*/  @!P2 BRA `(.L_x_20836) ;  /* 0x000000000030a947 */ /* 0x000fea0003800000 */
[----:B------:R-:W3:Y:S04]  /*7300*/  LDL.S16 R20, [R1+0x8c] ;  /* 0x00008c0001147983 */ /* 0x000ee80000100600 */
[----:B-12---:R-:W2:Y:S01]  /*7310*/  LDL R185, [R1+0x8] ;  /* 0x0000080001b97983 */ /* 0x006ea20000100800 */
[----:B------:R-:W-:Y:S02]  /*7320*/  ISETP.GT.AND P3, PT, R4, RZ, PT ;  /* 0x000000ff0400720c */ /* 0x000fe40003f64270 */
[----:B---3--:R-:W-:Y:S01]  /*7330*/  PRMT R184, R20, 0x7610, R184 ;  /* 0x0000761014b87816 */ /* 0x008fe200000000b8 */
[----:B------:R-:W-:-:S04]  /*7340*/  FFMA.FTZ R20, R244, R8, R19 ;  /* 0x00000008f4147223 */ /* 0x000fc80000010013 */
[----:B--2---:R-:W-:-:S04]  /*7350*/  FADD.FTZ R20, R185, -R20 ;  /* 0x80000014b9147221 */ /* 0x004fc80000010000 */
[----:B-----5:R-:W-:Y:S01]  /*7360*/  FMUL.FTZ R20, R5, R20 ;  /* 0x0000001405147220 */ /* 0x020fe20000410000 */
[----:B------:R-:W-:-:S04]  /*7370*/  HADD2.F32 R183, -RZ, R184.H0_H0 ;  /* 0x200000b8ffb77230 */ /* 0x000fc80000004100 */
[----:B------:R-:W-:-:S05]  /*7380*/  FSEL R20, R20, RZ, P3 ;  /* 0x000000ff14147208 */ /* 0x000fca0001800000 */
[----:B------:R-:W-:-:S04]  /*7390*/  FMUL.FTZ R20, R20, UR12 ;  /* 0x0000000c14147c20 */ /* 0x000fc80008410000 */
[-C--:B------:R-:W-:Y:S01]  /*73a0*/  FFMA.FTZ R103, R179, R20.reuse, R103 ;  /* 0x00000014b3677223 */ /* 0x080fe20000010067 */
[----:B------:R-:W-:-:S07]  /*73b0*/  FMUL.FTZ R183, R183, R20 ;  /* 0x00000014b7b77220 */ /* 0x000fce0000410000 */
.L_x_20836:
[----:B------:R-:W-:Y:S05]  /*73c0*/  BSYNC.RECONVERGENT B2 ;  /* 0x0000000000027941 */ /* 0x000fea0003800200 */
.L_x_20833:
        /* <DEDUP_REMOVED lines=8> */
.L_x_20830:
[----:B------:R-:W-:Y:S05]  /*7450*/  BSYNC.RECONVERGENT B1 ;  /* 0x0000000000017941 */ /* 0x000fea0003800200 */
.L_x_20829:
[----:B------:R-:W-:Y:S01]  /*7460*/  ISETP.GE.U32.AND P0, PT, R2, 0x80, PT ;  /* 0x000000800200780c */ /* 0x000fe20003f06070 */
[----:B------:R-:W-:-:S12]  /*7470*/  BSSY.RECONVERGENT B1, `(.L_x_20850) ;  /* 0x00000f6000017945 */ /* 0x000fd80003800200 */
[----:B------:R-:W-:Y:S05]  /*7480*/  @!P0 BRA `(.L_x_20851) ;  /* 0x0000000c00d08947 */ /* 0x000fea0003800000 */
[----:B------:R-:W-:Y:S04]  /*7490*/  BSSY.RECONVERGENT B2, `(.L_x_20852) ;  /* 0x0000005000027945 */ /* 0x000fe80003800200 */
[----:B------:R-:W-:Y:S05]  /*74a0*/  @!P2 BRA `(.L_x_20853) ;  /* 0x00000000000ca947 */ /* 0x000fea0003800000 */
[----:B------:R-:W4:Y:S02]  /*74b0*/  LDC.64 R176, c[0x0][0x390] ;  /* 0x0000e400ffb07b82 */ /* 0x000f240000000a00 */
[----:B----4-:R-:W-:-:S06]  /*74c0*/  IMAD.WIDE.U32 R176, R6, 0x10, R176 ;  /* 0x0000001006b07825 */ /* 0x010fcc00078e00b0 */
[----:B------:R-:W5:Y:S02]  /*74d0*/  LDG.E.128 R176, desc[UR6][R176.64] ;  /* 0x00000006b0b07981 */ /* 0x000f64000c1e1d00 */
.L_x_20853:
[----:B------:R-:W-:Y:S05]  /*74e0*/  BSYNC.RECONVERGENT B2 ;  /* 0x0000000000027941 */ /* 0x000fea0003800200 */
.L_x_20852:
        /* <DEDUP_REMOVED lines=8> */
[----:B------:R-:W4:Y:S04]  /*7570*/  LDL.S16 R187, [R1+0x8a] ;  /* 0x00008a0001bb7983 */ /* 0x000f280000100600 */
[----:B------:R-:W4:Y:S04]  /*7580*/  LDL.S16 R186, [R1+0x88] ;  /* 0x0000880001ba7983 */ /* 0x000f280000100600 */
[----:B-123--:R-:W2:Y:S04]  /*7590*/  LDL.S16 R185, [R1+0x86] ;  /* 0x0000860001b97983 */ /* 0x00eea80000100600 */
[----:B------:R-:W3:Y:S01]  /*75a0*/  LDL R184, [R1+0x4] ;  /* 0x0000040001b87983 */ /* 0x000ee20000100800 */
[----:B------:R-:W-:Y:S01]  /*75b0*/  @P1 FFMA.FTZ R20, R205, R8, R19 ;  /* 0x00000008cd141223 */ /* 0x000fe20000010013 */
[----:B-----5:R-:W-:-:S03]  /*75c0*/  MOV R144, R148 ;  /* 0x0000009400907202 */ /* 0x020fc60000000f00 */
[----:B------:R-:W-:-:S04]  /*75d0*/  @P1 FADD.FTZ R20, R235, -R20 ;  /* 0x80000014eb141221 */ /* 0x000fc80000010000 */
[----:B------:R-:W-:Y:S02]  /*75e0*/  @P1 FFMA.FTZ R144, R5, R20, R148 ;  /* 0x0000001405901223 */ /* 0x000fe40000010094 */
[----:B------:R-:W1:Y:S02]  /*75f0*/  @P2 LDC R20, c[0x0][0x40c] ;  /* 0x00010300ff142b82 */ /* 0x000e640000000800 */
[----:B-1----:R-:W-:-:S04]  /*7600*/  @P2 FMUL.FTZ R20, R144, R20 ;  /* 0x0000001490142220 */ /* 0x002fc80000410000 */
[----:B------:R-:W-:Y:S01]  /*7610*/  @P2 FFMA.FTZ R104, R176, R20, R104 ;  /* 0x00000014b0682223 */ /* 0x000fe20000010068 */
[----:B----4-:R-:W-:Y:S02]  /*7620*/  @P2 HADD2.F32 R145, -RZ, R187.H0_H0 ;  /* 0x200000bbff912230 */ /* 0x010fe40000004100 */
[----:B------:R-:W-:-:S03]  /*7630*/  @P2 HADD2.F32 R146, -RZ, R186.H0_H0 ;  /* 0x200000baff922230 */ /* 0x000fc60000004100 */
        /* <DEDUP_REMOVED lines=19> */
[----:B---3--:R-:W-:Y:S01]  /*7770*/  @P1 FADD.FTZ R147, R184, -R20 ;  /* 0x80000014b8931221 */ /* 0x008fe20000010000 */
        /* <DEDUP_REMOVED lines=10> */
.L_x_20856:
[----:B------:R-:W4:Y:S02]  /*7820*/  LDL.S16 R20, [R1+0x8a] ;  /* 0x00008a0001147983 */ /* 0x000f240000100600 */
[----:B----4-:R-:W-:Y:S02]  /*7830*/  PRMT R190, R20, 0x7610, R190 ;  /* 0x0000761014be7816 */ /* 0x010fe400000000be */
[----:B------:R-:W1:Y:S02]  /*7840*/  LDL.S16 R20, [R1+0x88] ;  /* 0x0000880001147983 */ /* 0x000e640000100600 */
[----:B------:R-:W-:Y:S02]  /*7850*/  PRMT R189, R190, 0x7610, R189 ;  /* 0x00007610bebd7816 */ /* 0x000fe400000000bd */
[----:B-123--:R-:W-:Y:S02]  /*7860*/  PRMT R184, R20, 0x7610, R184 ;  /* 0x0000761014b87816 */ /* 0x00efe400000000b8 */
        /* <DEDUP_REMOVED lines=44> */
.L_x_20855:
[----:B------:R-:W-:-:S04]  /*7b30*/  UISETP.NE.U32.AND UP0, UPT, UR20, URZ, UPT ;  /* 0x000000ff1400728c */ /* 0x000fc8000bf05070 */
[----:B------:R-:W-:-:S06]  /*7b40*/  UISETP.NE.AND.EX UP0, UPT, UR21, URZ, UPT, UP0 ;  /* 0x000000ff1500728c */ /* 0x000fcc000bf05300 */
[----:B------:R-:W-:-:S13]  /*7b50*/  PLOP3.LUT P0, PT, PT, PT, UP0, 0x80, 0x8 ;  /* 0x000000000008781c */ /* 0x000fda0003f0f008 */
[----:B------:R-:W-:Y:S05]  /*7b60*/  @!P0 BRA `(.L_x_20858) ;  /* 0x0000000400188947 */ /* 0x000fea0003800000 */
[----:B-123--:R-:W2:Y:S01]  /*7b70*/  LDL R185, [R1+0x4] ;  /* 0x0000040001b97983 */ /* 0x00eea20000100800 */
        /* <DEDUP_REMOVED lines=30> */
.L_x_20860:
[----:B------:R-:W-:Y:S05]  /*7d60*/  BSYNC.RECONVERGENT B3 ;  /* 0x0000000000037941 */ /* 0x000fea0003800200 */
.L_x_20859:
        /* <DEDUP_REMOVED lines=13> */
.L_x_20862:
[----:B------:R-:W-:Y:S05]  /*7e40*/  BSYNC.RECONVERGENT B3 ;  /* 0x0000000000037941 */ /* 0x000fea0003800200 */
.L_x_20861:
        /* <DEDUP_REMOVED lines=13> */
.L_x_20864:
[----:B------:R-:W-:Y:S05]  /*7f20*/  BSYNC.RECONVERGENT B3 ;  /* 0x0000000000037941 */ /* 0x000fea0003800200 */
.L_x_20863:
        /* <DEDUP_REMOVED lines=10> */
.L_x_20858:
[----:B------:R-:W-:Y:S04]  /*7fd0*/  BSSY.RECONVERGENT B3, `(.L_x_20865) ;  /* 0x000000d000037945 */ /* 0x000fe80003800200 */
[----:B------:R-:W-:Y:S05]  /*7fe0*/  @!P2 BRA `(.L_x_20866) ;  /* 0x00000000002ca947 */ /* 0x000fea0003800000 */
[----:B------:R-:W1:Y:S01]  /*7ff0*/  LDL.S16 R20, [R1+0x8a] ;  /* 0x00008a0001147983 */ /* 0x000e620000100600 */
[----:B------:R-:W-:Y:S02]  /*8000*/  ISETP.GT.AND P3, PT, R4, RZ, PT ;  /* 0x000000ff0400720c */ /* 0x000fe40003f64270 */
[----:B-123--:R-:W-:Y:S01]  /*8010*/  PRMT R184, R20, 0x7610, R184 ;  /* 0x0000761014b87816 */ /* 0x00efe200000000b8 */
        /* <DEDUP_REMOVED lines=8> */
.L_x_20866:
[----:B------:R-:W-:Y:S05]  /*80a0*/  BSYNC.RECONVERGENT B3 ;  /* 0x0000000000037941 */ /* 0x000fea0003800200 */
.L_x_20865:
        /* <DEDUP_REMOVED lines=13> */
.L_x_20868:
[----:B------:R-:W-:Y:S05]  /*8180*/  BSYNC.RECONVERGENT B3 ;  /* 0x0000000000037941 */ /* 0x000fea0003800200 */
.L_x_20867:
        /* <DEDUP_REMOVED lines=13> */
.L_x_20870:
[----:B------:R-:W-:Y:S05]  /*8260*/  BSYNC.RECONVERGENT B3 ;  /* 0x0000000000037941 */ /* 0x000fea0003800200 */
.L_x_20869:
[----:B------:R-:W-:Y:S05]  /*8270*/  @!P2 BRA `(.L_x_20857) ;  /* 0x000000000030a947 */ /* 0x000fea0003800000 */
[----:B------:R-:W4:Y:S04]  /*8280*/  LDL.S16 R20, [R1+0x84] ;  /* 0x0000840001147983 */ /* 0x000f280000100600 */
[----:B-123--:R-:W2:Y:S01]  /*8290*/  LDL R185, [R1+0x4] ;  /* 0x0000040001b97983 */ /* 0x00eea20000100800 */
[----:B------:R-:W-:Y:S02]  /*82a0*/  ISETP.GT.AND P3, PT, R4, RZ, PT ;  /* 0x000000ff0400720c */ /* 0x000fe40003f64270 */
[----:B----4-:R-:W-:Y:S01]  /*82b0*/  PRMT R184, R20, 0x7610, R184 ;  /* 0x0000761014b87816 */ /* 0x010fe200000000b8 */
        /* <DEDUP_REMOVED lines=8> */
.L_x_20857:
[----:B------:R-:W-:Y:S05]  /*8340*/  BSYNC.RECONVERGENT B2 ;  /* 0x0000000000027941 */ /* 0x000fea0003800200 */
.L_x_20854:
        /* <DEDUP_REMOVED lines=8> */
.L_x_20851:
[----:B------:R-:W-:Y:S05]  /*83d0*/  BSYNC.RECONVERGENT B1 ;  /* 0x0000000000017941 */ /* 0x000fea0003800200 */
.L_x_20850:
[----:B------:R-:W-:Y:S01]  /*83e0*/  ISETP.GE.U32.AND P0, PT, R2, 0xa0, PT ;  /* 0x000000a00200780c */ /* 0x000fe20003f06070 */
[----:B------:R-:W-:-:S12]  /*83f0*/  BSSY.RECONVERGENT B1, `(.L_x_20871) ;  /* 0x00000f6000017945 */ /* 0x000fd80003800200 */
[----:B------:R-:W-:Y:S05]  /*8400*/  @!P0 BRA `(.L_x_20872) ;  /* 0x0000000c00d08947 */ /* 0x000fea0003800000 */
[----:B------:R-:W-:Y:S04]  /*8410*/  BSSY.RECONVERGENT B2, `(.L_x_20873) ;  /* 0x0000005000027945 */ /* 0x000fe80003800200 */
[----:B------:R-:W-:Y:S05]  /*8420*/  @!P2 BRA `(.L_x_20874) ;  /* 0x00000000000ca947 */ /* 0x000fea0003800000 */
[----:B------:R-:W0:Y:S02]  /*8430*/  LDC.64 R176, c[0x0][0x390] ;  /* 0x0000e400ffb07b82 */ /* 0x000e240000000a00 */
[----:B0-----:R-:W-:-:S06]  /*8440*/  IMAD.WIDE.U32 R176, R6, 0x10, R176 ;  /* 0x0000001006b07825 */ /* 0x001fcc00078e00b0 */
[----:B------:R-:W5:Y:S02]  /*8450*/  LDG.E.128 R176, desc[UR6][R176.64] ;  /* 0x00000006b0b07981 */ /* 0x000f64000c1e1d00 */
.L_x_20874:
[----:B------:R-:W-:Y:S05]  /*8460*/  BSYNC.RECONVERGENT B2 ;  /* 0x0000000000027941 */ /* 0x000fea0003800200 */
.L_x_20873:
        /* <DEDUP_REMOVED lines=9> */
[----:B------:R-:W2:Y:S04]  /*8500*/  LDL.S16 R186, [R1+0x80] ;  /* 0x0000800001ba7983 */ /* 0x000ea80000100600 */
[----:B-1234-:R-:W2:Y:S04]  /*8510*/  LDL.S16 R185, [R1+0x7e] ;  /* 0x00007e0001b97983 */ /* 0x01eea80000100600 */
[----:B------:R-:W3:Y:S01]  /*8520*/  LDL R184, [R1] ;  /* 0x0000000001b87983 */ /* 0x000ee20000100800 */
[----:B------:R-:W-:Y:S01]  /*8530*/  @P1 FFMA.FTZ R20, R204, R8, R19 ;  /* 0x00000008cc141223 */ /* 0x000fe20000010013 */
[----:B-----5:R-:W-:-:S03]  /*8540*/  MOV R144, R152 ;  /* 0x0000009800907202 */ /* 0x020fc60000000f00 */
[----:B------:R-:W-:-:S04]  /*8550*/  @P1 FADD.FTZ R20, R234, -R20 ;  /* 0x80000014ea141221 */ /* 0x000fc80000010000 */
[----:B------:R-:W-:Y:S02]  /*8560*/  @P1 FFMA.FTZ R144, R5, R20, R152 ;  /* 0x0000001405901223 */ /* 0x000fe40000010098 */
[----:B------:R-:W1:Y:S02]  /*8570*/  @P2 LDC R20, c[0x0][0x40c] ;  /* 0x00010300ff142b82 */ /* 0x000e640000000800 */
[----:B-1----:R-:W-:-:S04]  /*8580*/  @P2 FMUL.FTZ R20, R144, R20 ;  /* 0x0000001490142220 */ /* 0x002fc80000410000 */
[----:B------:R-:W-:Y:S01]  /*8590*/  @P2 FFMA.FTZ R108, R176, R20, R108 ;  /* 0x00000014b06c2223 */ /* 0x000fe2000001006c */
[----:B------:R-:W-:Y:S02]  /*85a0*/  @P2 HADD2.F32 R145, -RZ, R187.H0_H0 ;  /* 0x200000bbff912230 */ /* 0x000fe40000004100 */
        /* <DEDUP_REMOVED lines=31> */
.L_x_20877:
[----:B------:R-:W2:Y:S02]  /*87a0*/  LDL.S16 R20, [R1+0x82] ;  /* 0x0000820001147983 */ /* 0x000ea40000100600 */
[----:B--2---:R-:W-:Y:S02]  /*87b0*/  PRMT R190, R20, 0x7610, R190 ;  /* 0x0000761014be7816 */ /* 0x004fe400000000be */
[----:B------:R-:W1:Y:S02]  /*87c0*/  LDL.S16 R20, [R1+0x80] ;  /* 0x0000800001147983 */ /* 0x000e640000100600 */
[----:B------:R-:W-:Y:S02]  /*87d0*/  PRMT R189, R190, 0x7610, R189 ;  /* 0x00007610bebd7816 */ /* 0x000fe400000000bd */
[----:B-1-34-:R-:W-:Y:S02]  /*87e0*/  PRMT R184, R20, 0x7610, R184 ;  /* 0x0000761014b87816 */ /* 0x01afe400000000b8 */
        /* <DEDUP_REMOVED lines=32> */
[----:B------:R-:W2:Y:S04]  /*89f0*/  LDL R186, [R1] ;  /* 0x0000000001ba7983 */ /* 0x000ea80000100800 */
        /* <DEDUP_REMOVED lines=11> */
.L_x_20876:
[----:B------:R-:W-:-:S04]  /*8ab0*/  UISETP.NE.U32.AND UP0, UPT, UR20, URZ, UPT ;  /* 0x000000ff1400728c */ /* 0x000fc8000bf05070 */
[----:B------:R-:W-:-:S06]  /*8ac0*/  UISETP.NE.AND.EX UP0, UPT, UR21, URZ, UPT, UP0 ;  /* 0x000000ff1500728c */ /* 0x000fcc000bf05300 */
[----:B------:R-:W-:-:S13]  /*8ad0*/  PLOP3.LUT P0, PT, PT, PT, UP0, 0x80, 0x8 ;  /* 0x000000000008781c */ /* 0x000fda0003f0f008 */
[----:B------:R-:W-:Y:S05]  /*8ae0*/  @!P0 BRA `(.L_x_20879) ;  /* 0x0000000400188947 */ /* 0x000fea0003800000 */
[----:B-1234-:R-:W2:Y:S01]  /*8af0*/  LDL R185, [R1] ;  /* 0x0000000001b97983 */ /* 0x01eea20000100800 */
        /* <DEDUP_REMOVED lines=30> */
.L_x_20881:
[----:B------:R-:W-:Y:S05]  /*8ce0*/  BSYNC.RECONVERGENT B3 ;  /* 0x0000000000037941 */ /* 0x000fea0003800200 */
.L_x_20880:
        /* <DEDUP_REMOVED lines=13> */
.L_x_20883:
[----:B------:R-:W-:Y:S05]  /*8dc0*/  BSYNC.RECONVERGENT B3 ;  /* 0x0000000000037941 */ /* 0x000fea0003800200 */
.L_x_20882:
        /* <DEDUP_REMOVED lines=13> */
.L_x_20885:
[----:B------:R-:W-:Y:S05]  /*8ea0*/  BSYNC.RECONVERGENT B3 ;  /* 0x0000000000037941 */ /* 0x000fea0003800200 */
.L_x_20884:
        /* <DEDUP_REMOVED lines=10> */
.L_x_20879:
[----:B------:R-:W-:Y:S04]  /*8f50*/  BSSY.RECONVERGENT B3, `(.L_x_20886) ;  /* 0x000000d000037945 */ /* 0x000fe80003800200 */
[----:B------:R-:W-:Y:S05]  /*8f60*/  @!P2 BRA `(.L_x_20887) ;  /* 0x00000000002ca947 */ /* 0x000fea0003800000 */
[----:B------:R-:W1:Y:S01]  /*8f70*/  LDL.S16 R20, [R1+0x82] ;  /* 0x0000820001147983 */ /* 0x000e620000100600 */
[----:B------:R-:W-:Y:S02]  /*8f80*/  ISETP.GT.AND P3, PT, R4, RZ, PT ;  /* 0x000000ff0400720c */ /* 0x000fe40003f64270 */
[----:B-1234-:R-:W-:Y:S01]  /*8f90*/  PRMT R184, R20, 0x7610, R184 ;  /* 0x0000761014b87816 */ /* 0x01efe200000000b8 */
        /* <DEDUP_REMOVED lines=8> */
.L_x_20887:
[----:B------:R-:W-:Y:S05]  /*9020*/  BSYNC.RECONVERGENT B3 ;  /* 0x0000000000037941 */ /* 0x000fea0003800200 */
.L_x_20886:
        /* <DEDUP_REMOVED lines=13> */
.L_x_20889:
[----:B------:R-:W-:Y:S05]  /*9100*/  BSYNC.RECONVERGENT B3 ;  /* 0x0000000000037941 */ /* 0x000fea0003800200 */
.L_x_20888:
        /* <DEDUP_REMOVED lines=13> */
.L_x_20891:
[----:B------:R-:W-:Y:S05]  /*91e0*/  BSYNC.RECONVERGENT B3 ;  /* 0x0000000000037941 */ /* 0x000fea0003800200 */
.L_x_20890:
[----:B------:R-:W-:Y:S05]  /*91f0*/  @!P2 BRA `(.L_x_20878) ;  /* 0x000000000030a947 */ /* 0x000fea0003800000 */
[----:B------:R-:W2:Y:S04]  /*9200*/  LDL.S16 R20, [R1+0x7c] ;  /* 0x00007c0001147983 */ /* 0x000ea80000100600 */
[----:B-1234-:R-:W2:Y:S01]  /*9210*/  LDL R185, [R1] ;  /* 0x0000000001b97983 */ /* 0x01eea20000100800 */
[----:B------:R-:W-:Y:S02]  /*9220*/  ISETP.GT.AND P3, PT, R4, RZ, PT ;  /* 0x000000ff0400720c */ /* 0x000fe40003f64270 */
[----:B------:R-:W-:Y:S01]  /*9230*/  PRMT R184, R20, 0x7610, R184 ;  /* 0x0000761014b87816 */ /* 0x000fe200000000b8 */
        /* <DEDUP_REMOVED lines=8> */
.L_x_20878:
[----:B------:R-:W-:Y:S05]  /*92c0*/  BSYNC.RECONVERGENT B2 ;  /* 0x0000000000027941 */ /* 0x000fea0003800200 */
.L_x_20875:
        /* <DEDUP_REMOVED lines=8> */
.L_x_20872:
[----:B------:R-:W-:Y:S05]  /*9350*/  BSYNC.RECONVERGENT B1 ;  /* 0x0000000000017941 */ /* 0x000fea0003800200 */
.L_x_20871:
        /* <DEDUP_REMOVED lines=8> */
.L_x_20895:
[----:B------:R-:W-:Y:S05]  /*93e0*/  BSYNC.RECONVERGENT B2 ;  /* 0x0000000000027941 */ /* 0x000fea0003800200 */
.L_x_20894:
        /* <DEDUP_REMOVED lines=9> */
[----:B-1234-:R-:W2:Y:S04]  /*9480*/  LDL.S16 R185, [R1+0x78] ;  /* 0x0000780001b97983 */ /* 0x01eea80000100600 */
[----:B------:R-:W3:Y:S01]  /*9490*/  LDL.S16 R184, [R1+0x76] ;  /* 0x0000760001b87983 */ /* 0x000ee20000100600 */
        /* <DEDUP_REMOVED lines=8> */
[----:B--2---:R-:W-:-:S03]  /*9520*/  @P2 HADD2.F32 R146, -RZ, R185.H0_H0 ;  /* 0x200000b9ff922230 */ /* 0x004fc60000004100 */
[----:B------:R-:W-:Y:S01]  /*9530*/  @P2 FMUL.FTZ R180, R20, R145 ;  /* 0x0000009114b42220 */ /* 0x000fe20000410000 */
[----:B------:R-:W-:Y:S01]  /*9540*/  @P1 FFMA.FTZ R20, R23, R8, R19 ;  /* 0x0000000817141223 */ /* 0x000fe20000010013 */
[----:B------:R-:W-:Y:S01]  /*9550*/  MOV R145, R157 ;  /* 0x0000009d00917202 */ /* 0x000fe20000000f00 */
[----:B---3--:R-:W-:Y:S02]  /*9560*/  @P2 HADD2.F32 R147, -RZ, R184.H0_H0 ;  /* 0x200000b8ff932230 */ /* 0x008fe40000004100 */
        /* <DEDUP_REMOVED lines=26> */
.L_x_20898:
        /* <DEDUP_REMOVED lines=37> */
[----:B------:R-:W2:Y:S01]  /*9960*/  LDL.S16 R186, [R1+0x74] ;  /* 0x0000740001ba7983 */ /* 0x000ea20000100600 */
[----:B------:R-:W-:Y:S01]  /*9970*/  @P1 FFMA.FTZ R20, R241, R8, R19 ;  /* 0x00000008f1141223 */ /* 0x000fe20000010013 */
[----:B------:R-:W-:-:S03]  /*9980*/  MOV R183, R159 ;  /* 0x0000009f00b77202 */ /* 0x000fc60000000f00 */
[----:B------:R-:W-:-:S04]  /*9990*/  @P1 FADD.FTZ R20, R252, -R20 ;  /* 0x80000014fc141221 */ /* 0x000fc80000010000 */
[----:B------:R-:W-:-:S04]  /*99a0*/  @P1 FFMA.FTZ R183, R5, R20, R159 ;  /* 0x0000001405b71223 */ /* 0x000fc8000001009f */
[----:B------:R-:W-:-:S04]  /*99b0*/  FMUL.FTZ R20, R183, UR12 ;  /* 0x0000000cb7147c20 */ /* 0x000fc80008410000 */
[----:B------:R-:W-:Y:S01]  /*99c0*/  FFMA.FTZ R115, R179, R20, R115 ;  /* 0x00000014b3737223 */ /* 0x000fe20000010073 */
[----:B--2---:R-:W-:-:S05]  /*99d0*/  PRMT R185, R186, 0x7610, R185 ;  /* 0x00007610bab97816 */ /* 0x004fca00000000b9 */
[----:B------:R-:W-:-:S05]  /*99e0*/  HADD2.F32 R183, -RZ, R185.H0_H0 ;  /* 0x200000b9ffb77230 */ /* 0x000fca0000004100 */
[----:B------:R-:W-:Y:S01]  /*99f0*/  FMUL.FTZ R183, R183, R20 ;  /* 0x00000014b7b77220 */ /* 0x000fe20000410000 */
[----:B------:R-:W-:Y:S06]  /*9a00*/  BRA `(.L_x_20899) ;  /* 0x0000000400fc7947 */ /* 0x000fec0003800000 */
.L_x_20897:
[----:B------:R-:W-:-:S04]  /*9a10*/  UISETP.NE.U32.AND UP0, UPT, UR20, URZ, UPT ;  /* 0x000000ff1400728c */ /* 0x000fc8000bf05070 */
[----:B------:R-:W-:-:S06]  /*9a20*/  UISETP.NE.AND.EX UP0, UPT, UR21, URZ, UPT, UP0 ;  /* 0x000000ff1500728c */ /* 0x000fcc000bf05300 */
[----:B------:R-:W-:-:S13]  /*9a30*/  PLOP3.LUT P0, PT, PT, PT, UP0, 0x80, 0x8 ;  /* 0x000000000008781c */ /* 0x000fda0003f0f008 */
        /* <DEDUP_REMOVED lines=18> */
[----:B------:R-:W-:Y:S01]  /*9b60*/  FSEL R147, R147, RZ, P3 ;  /* 0x000000ff93937208 */ /* 0x000fe20001800000 */
[----:B------:R-:W-:Y:S06]  /*9b70*/  @!P2 BRA `(.L_x_20902) ;  /* 0x00000000002ca947 */ /* 0x000fec0003800000 */
[----:B-1234-:R-:W2:Y:S01]  /*9b80*/  LDL.S16 R185, [R1+0x7a] ;  /* 0x00007a0001b97983 */ /* 0x01eea20000100600 */
        /* <DEDUP_REMOVED lines=10> */
.L_x_20902:
[----:B------:R-:W-:Y:S05]  /*9c30*/  BSYNC.RECONVERGENT B3 ;  /* 0x0000000000037941 */ /* 0x000fea0003800200 */
.L_x_20901:
        /* <DEDUP_REMOVED lines=13> */
.L_x_20904:
[----:B------:R-:W-:Y:S05]  /*9d10*/  BSYNC.RECONVERGENT B3 ;  /* 0x0000000000037941 */ /* 0x000fea0003800200 */
.L_x_20903:
        /* <DEDUP_REMOVED lines=13> */
.L_x_20906:
[----:B------:R-:W-:Y:S05]  /*9df0*/  BSYNC.RECONVERGENT B3 ;  /* 0x0000000000037941 */ /* 0x000fea0003800200 */
.L_x_20905:
[----:B------:R-:W-:Y:S01]  /*9e00*/  MOV R146, R20 ;  /* 0x0000001400927202 */ /* 0x000fe20000000f00 */
[----:B------:R-:W-:Y:S06]  /*9e10*/  @!P2 BRA `(.L_x_20899) ;  /* 0x0000000000f8a947 */ /* 0x000fec0003800000 */
[----:B-1234-:R-:W2:Y:S01]  /*9e20*/  LDL.S16 R185, [R1+0x74] ;  /* 0x0000740001b97983 */ /* 0x01eea20000100600 */
[----:B------:R-:W-:-:S04]  /*9e30*/  FMUL.FTZ R146, R147, UR12 ;  /* 0x0000000c93927c20 */ /* 0x000fc80008410000 */
[----:B------:R-:W-:Y:S01]  /*9e40*/  FFMA.FTZ R115, R179, R146, R115 ;  /* 0x00000092b3737223 */ /* 0x000fe20000010073 */
[----:B--2---:R-:W-:-:S05]  /*9e50*/  PRMT R184, R185, 0x7610, R184 ;  /* 0x00007610b9b87816 */ /* 0x004fca00000000b8 */
[----:B------:R-:W-:-:S05]  /*9e60*/  HADD2.F32 R183, -RZ, R184.H0_H0 ;  /* 0x200000b8ffb77230 */ /* 0x000fca0000004100 */
[----:B------:R-:W-:Y:S01]  /*9e70*/  FMUL.FTZ R183, R183, R146 ;  /* 0x00000092b7b77220 */ /* 0x000fe20000410000 */
[----:B------:R-:W-:Y:S01]  /*9e80*/  MOV R146, R20 ;  /* 0x0000001400927202 */ /* 0x000fe20000000f00 */
[----:B------:R-:W-:Y:S06]  /*9e90*/  BRA `(.L_x_20899) ;  /* 0x0000000000d87947 */ /* 0x000fec0003800000 */
.L_x_20900:
        /* <DEDUP_REMOVED lines=13> */
.L_x_20908:
[----:B------:R-:W-:Y:S05]  /*9f70*/  BSYNC.RECONVERGENT B3 ;  /* 0x0000000000037941 */ /* 0x000fea0003800200 */
.L_x_20907:
        /* <DEDUP_REMOVED lines=13> */
.L_x_20910:
[----:B------:R-:W-:Y:S05]  /*a050*/  BSYNC.RECONVERGENT B3 ;  /* 0x0000000000037941 */ /* 0x000fea0003800200 */
.L_x_20909:
        /* <DEDUP_REMOVED lines=13> */
.L_x_20912:
[----:B------:R-:W-:Y:S05]  /*a130*/  BSYNC.RECONVERGENT B3 ;  /* 0x0000000000037941 */ /* 0x000fea0003800200 */
.L_x_20911:
        /* <DEDUP_REMOVED lines=12> */
.L_x_20899:
[----:B------:R-:W-:Y:S05]  /*a200*/  BSYNC.RECONVERGENT B2 ;  /* 0x0000000000027941 */ /* 0x000fea0003800200 */
.L_x_20896:
        /* <DEDUP_REMOVED lines=8> */
.L_x_20893:
[----:B------:R-:W-:Y:S05]  /*a290*/  BSYNC.RECONVERGENT B1 ;  /* 0x0000000000017941 */ /* 0x000fea0003800200 */
.L_x_20892:
        /* <DEDUP_REMOVED lines=8> */
.L_x_20916:
[----:B------:R-:W-:Y:S05]  /*a320*/  BSYNC.RECONVERGENT B2 ;  /* 0x0000000000027941 */ /* 0x000fea0003800200 */
.L_x_20915:
        /* <DEDUP_REMOVED lines=50> */
.L_x_20919:
        /* <DEDUP_REMOVED lines=48> */
.L_x_20918:
        /* <DEDUP_REMOVED lines=34> */
.L_x_20923:
[----:B------:R-:W-:Y:S05]  /*ab70*/  BSYNC.RECONVERGENT B3 ;  /* 0x0000000000037941 */ /* 0x000fea0003800200 */
.L_x_20922:
        /* <DEDUP_REMOVED lines=13> */
.L_x_20925:
[----:B------:R-:W-:Y:S05]  /*ac50*/  BSYNC.RECONVERGENT B3 ;  /* 0x0000000000037941 */ /* 0x000fea0003800200 */
.L_x_20924:
        /* <DEDUP_REMOVED lines=13> */
.L_x_20927:
[----:B------:R-:W-:Y:S05]  /*ad30*/  BSYNC.RECONVERGENT B3 ;  /* 0x0000000000037941 */ /* 0x000fea0003800200 */
.L_x_20926:
        /* <DEDUP_REMOVED lines=10> */
.L_x_20921:
        /* <DEDUP_REMOVED lines=13> */
.L_x_20929:
[----:B------:R-:W-:Y:S05]  /*aeb0*/  BSYNC.RECONVERGENT B3 ;  /* 0x0000000000037941 */ /* 0x000fea0003800200 */
.L_x_20928:
        /* <DEDUP_REMOVED lines=13> */
.L_x_20931:
[----:B------:R-:W-:Y:S05]  /*af90*/  BSYNC.RECONVERGENT B3 ;  /* 0x0000000000037941 */ /* 0x000fea0003800200 */
.L_x_20930:
        /* <DEDUP_REMOVED lines=13> */
.L_x_20933:
[----:B------:R-:W-:Y:S05]  /*b070*/  BSYNC.RECONVERGENT B3 ;  /* 0x0000000000037941 */ /* 0x000fea0003800200 */
.L_x_20932:
        /* <DEDUP_REMOVED lines=12> */
.L_x_20920:
[----:B------:R-:W-:Y:S05]  /*b140*/  BSYNC.RECONVERGENT B2 ;  /* 0x0000000000027941 */ /* 0x000fea0003800200 */
.L_x_20917:
        /* <DEDUP_REMOVED lines=8> */
.L_x_20914:
[----:B------:R-:W-:Y:S05]  /*b1d0*/  BSYNC.RECONVERGENT B1 ;  /* 0x0000000000017941 */ /* 0x000fea0003800200 */
.L_x_20913:
        /* <DEDUP_REMOVED lines=8> */
.L_x_20937:
[----:B------:R-:W-:Y:S05]  /*b260*/  BSYNC.RECONVERGENT B2 ;  /* 0x0000000000027941 */ /* 0x000fea0003800200 */
.L_x_20936:
        /* <DEDUP_REMOVED lines=50> */
.L_x_20940:
        /* <DEDUP_REMOVED lines=48> */
.L_x_20939:
        /* <DEDUP_REMOVED lines=34> */
.L_x_20944:
[----:B------:R-:W-:Y:S05]  /*bab0*/  BSYNC.RECONVERGENT B3 ;  /* 0x0000000000037941 */ /* 0x000fea0003800200 */
.L_x_20943:
        /* <DEDUP_REMOVED lines=13> */
.L_x_20946:
[----:B------:R-:W-:Y:S05]  /*bb90*/  BSYNC.RECONVERGENT B3 ;  /* 0x0000000000037941 */ /* 0x000fea0003800200 */
.L_x_20945:
        /* <DEDUP_REMOVED lines=13> */
.L_x_20948:
[----:B------:R-:W-:Y:S05]  /*bc70*/  BSYNC.RECONVERGENT B3 ;  /* 0x0000000000037941 */ /* 0x000fea0003800200 */
.L_x_20947:
        /* <DEDUP_REMOVED lines=10> */
.L_x_20942:
        /* <DEDUP_REMOVED lines=13> */
.L_x_20950:
[----:B------:R-:W-:Y:S05]  /*bdf0*/  BSYNC.RECONVERGENT B3 ;  /* 0x0000000000037941 */ /* 0x000fea0003800200 */
.L_x_20949:
        /* <DEDUP_REMOVED lines=13> */
.L_x_20952:
[----:B------:R-:W-:Y:S05]  /*bed0*/  BSYNC.RECONVERGENT B3 ;  /* 0x0000000000037941 */ /* 0x000fea0003800200 */
.L_x_20951:
        /* <DEDUP_REMOVED lines=13> */
.L_x_20954:
[----:B------:R-:W-:Y:S05]  /*bfb0*/  BSYNC.RECONVERGENT B3 ;  /* 0x0000000000037941 */ /* 0x000fea0003800200 */
.L_x_20953:
        /* <DEDUP_REMOVED lines=12> */
.L_x_20941:
[----:B------:R-:W-:Y:S05]  /*c080*/  BSYNC.RECONVERGENT B2 ;  /* 0x0000000000027941 */ /* 0x000fea0003800200 */
.L_x_20938:
        /* <DEDUP_REMOVED lines=8> */
.L_x_20935:
[----:B------:R-:W-:Y:S05]  /*c110*/  BSYNC.RECONVERGENT B1 ;  /* 0x0000000000017941 */ /* 0x000fea0003800200 */
.L_x_20934:
        /* <DEDUP_REMOVED lines=8> */
.L_x_20958:
[----:B------:R-:W-:Y:S05]  /*c1a0*/  BSYNC.RECONVERGENT B2 ;  /* 0x0000000000027941 */ /* 0x000fea0003800200 */
.L_x_20957:
        /* <DEDUP_REMOVED lines=50> */
.L_x_20961:
        /* <DEDUP_REMOVED lines=48> */
.L_x_20960:
        /* <DEDUP_REMOVED lines=34> */
.L_x_20965:
[----:B------:R-:W-:Y:S05]  /*c9f0*/  BSYNC.RECONVERGENT B3 ;  /* 0x0000000000037941 */ /* 0x000fea0003800200 */
.L_x_20964:
        /* <DEDUP_REMOVED lines=13> */
.L_x_20967:
[----:B------:R-:W-:Y:S05]  /*cad0*/  BSYNC.RECONVERGENT B3 ;  /* 0x0000000000037941 */ /* 0x000fea0003800200 */
.L_x_20966:
        /* <DEDUP_REMOVED lines=13> */
.L_x_20969:
[----:B------:R-:W-:Y:S05]  /*cbb0*/  BSYNC.RECONVERGENT B3 ;  /* 0x0000000000037941 */ /* 0x000fea0003800200 */
.L_x_20968:
        /* <DEDUP_REMOVED lines=10> */
.L_x_20963:
        /* <DEDUP_REMOVED lines=13> */
.L_x_20971:
[----:B------:R-:W-:Y:S05]  /*cd30*/  BSYNC.RECONVERGENT B3 ;  /* 0x0000000000037941 */ /* 0x000fea0003800200 */
.L_x_20970:
        /* <DEDUP_REMOVED lines=13> */
.L_x_20973:
[----:B------:R-:W-:Y:S05]  /*ce10*/  BSYNC.RECONVERGENT B3 ;  /* 0x0000000000037941 */ /* 0x000fea0003800200 */
.L_x_20972:
        /* <DEDUP_REMOVED lines=13> */
.L_x_20975:
[----:B------:R-:W-:Y:S05]  /*cef0*/  BSYNC.RECONVERGENT B3 ;  /* 0x0000000000037941 */ /* 0x000fea0003800200 */
.L_x_20974:
        /* <DEDUP_REMOVED lines=12> */
.L_x_20962:
[----:B------:R-:W-:Y:S05]  /*cfc0*/  BSYNC.RECONVERGENT B2 ;  /* 0x0000000000027941 */ /* 0x000fea0003800200 */
.L_x_20959:
        /* <DEDUP_REMOVED lines=8> */
.L_x_20956:
[----:B------:R-:W-:Y:S05]  /*d050*/  BSYNC.RECONVERGENT B1 ;  /* 0x0000000000017941 */ /* 0x000fea0003800200 */
.L_x_20955:
        /* <DEDUP_REMOVED lines=8> */
.L_x_20979:
[----:B------:R-:W-:Y:S05]  /*d0e0*/  BSYNC.RECONVERGENT B2 ;  /* 0x0000000000027941 */ /* 0x000fea0003800200 */
.L_x_20978:
        /* <DEDUP_REMOVED lines=13> */
[----:B------:R-:W-:Y:S01]  /*d1c0*/  @P1 FADD.FTZ R20, R248, -R4 ;  /* 0x80000004f8141221 */ /* 0x000fe20000010000 */
[----:B------:R-:W-:-:S03]  /*d1d0*/  MOV R4, R175 ;  /* 0x000000af00047202 */ /* 0x000fc60000000f00 */
[----:B------:R-:W-:Y:S01]  /*d1e0*/  @P1 FFMA.FTZ R4, R5, R20, R175 ;  /* 0x0000001405041223 */ /* 0x000fe200000100af */
[----:B------:R-:W-:-:S04]  /*d1f0*/  @P1 FFMA.FTZ R20, R198, R8, R19 ;  /* 0x00000008c6141223 */ /* 0x000fc80000010013 */
[----:B------:R-:W-:Y:S01]  /*d200*/  @P1 FADD.FTZ R20, R220, -R20 ;  /* 0x80000014dc141221 */ /* 0x000fe20000010000 */
[----:B------:R-:W-:-:S03]  /*d210*/  MOV R147, R4 ;  /* 0x0000000400937202 */ /* 0x000fc60000000f00 */
[----:B------:R-:W-:Y:S02]  /*d220*/  @P1 FFMA.FTZ R144, R5, R20, R172 ;  /* 0x0000001405901223 */ /* 0x000fe400000100ac */
[----:B------:R-:W1:Y:S02]  /*d230*/  @P2 LDC R20, c[0x0][0x40c] ;  /* 0x00010300ff142b82 */ /* 0x000e640000000800 */
[----:B-1----:R-:W-:-:S04]  /*d240*/  @P2 FMUL.FTZ R20, R144, R20 ;  /* 0x0000001490142220 */ /* 0x002fc80000410000 */
[----:B------:R-:W-:Y:S01]  /*d250*/  @P2 FFMA.FTZ R128, R176, R20, R128 ;  /* 0x00000014b0802223 */ /* 0x000fe20000010080 */
[----:B------:R-:W-:Y:S02]  /*d260*/  @P2 HADD2.F32 R145, -RZ, R186.H0_H0 ;  /* 0x200000baff912230 */ /* 0x000fe40000004100 */
[----:B--2---:R-:W-:-:S03]  /*d270*/  @P2 HADD2.F32 R146, -RZ, R185.H0_H0 ;  /* 0x200000b9ff922230 */ /* 0x004fc60000004100 */
[----:B------:R-:W-:Y:S01]  /*d280*/  @P2 FMUL.FTZ R180, R20, R145 ;  /* 0x0000009114b42220 */ /* 0x000fe20000410000 */
[-CC-:B------:R-:W-:Y:S01]  /*d290*/  @P1 FFMA.FTZ R20, R197, R8.reuse, R19.reuse ;  /* 0x00000008c5141223 */ /* 0x180fe20000010013 */
[----:B------:R-:W-:Y:S01]  /*d2a0*/  MOV R145, R173 ;  /* 0x000000ad00917202 */ /* 0x000fe20000000f00 */
[----:B------:R-:W-:Y:S02]  /*d2b0*/  @P1 FFMA.FTZ R8, R199, R8, R19 ;  /* 0x00000008c7081223 */ /* 0x000fe40000010013 */
[----:B------:R-:W-:Y:S02]  /*d2c0*/  @P1 FADD.FTZ R20, R219, -R20 ;  /* 0x80000014db141221 */ /* 0x000fe40000010000 */
[----:B------:R-:W-:Y:S02]  /*d2d0*/  @P1 FADD.FTZ R8, R209, -R8 ;  /* 0x80000008d1081221 */ /* 0x000fe40000010000 */
[----:B------:R-:W-:Y:S02]  /*d2e0*/  @P1 FFMA.FTZ R145, R5, R20, R173 ;  /* 0x0000001405911223 */ /* 0x000fe400000100ad */
[----:B------:R-:W1:Y:S02]  /*d2f0*/  @P2 LDC R20, c[0x0][0x40c] ;  /* 0x00010300ff142b82 */ /* 0x000e640000000800 */
[----:B-1----:R-:W-:-:S04]  /*d300*/  @P2 FMUL.FTZ R20, R145, R20 ;  /* 0x0000001491142220 */ /* 0x002fc80000410000 */
[----:B------:R-:W-:Y:S01]  /*d310*/  @P2 FMUL.FTZ R181, R20, R146 ;  /* 0x0000009214b52220 */ /* 0x000fe20000410000 */
[----:B------:R-:W-:Y:S01]  /*d320*/  MOV R146, R174 ;  /* 0x000000ae00927202 */ /* 0x000fe20000000f00 */
[----:B------:R-:W-:Y:S01]  /*d330*/  @P1 FFMA.FTZ R146, R5, R8, R174 ;  /* 0x0000000805921223 */ /* 0x000fe200000100ae */
[----:B---3--:R-:W-:Y:S01]  /*d340*/  @P2 HADD2.F32 R8, -RZ, R184.H0_H0 ;  /* 0x200000b8ff082230 */ /* 0x008fe20000004100 */
[----:B------:R-:W1:Y:S01]  /*d350*/  @P2 LDC R5, c[0x0][0x40c] ;  /* 0x00010300ff052b82 */ /* 0x000e620000000800 */
[----:B------:R-:W-:Y:S01]  /*d360*/  @P2 FFMA.FTZ R129, R177, R20, R129 ;  /* 0x00000014b1812223 */ /* 0x000fe20000010081 */
[----:B-1----:R-:W-:-:S04]  /*d370*/  @P2 FMUL.FTZ R5, R146, R5 ;  /* 0x0000000592052220 */ /* 0x002fc80000410000 */
[----:B------:R-:W-:Y:S01]  /*d380*/  @P2 FFMA.FTZ R130, R178, R5, R130 ;  /* 0x00000005b2822223 */ /* 0x000fe20000010082 */
[----:B------:R-:W-:Y:S01]  /*d390*/  @P2 FMUL.FTZ R182, R5, R8 ;  /* 0x0000000805b62220 */ /* 0x000fe20000410000 */
[----:B------:R-:W-:Y:S06]  /*d3a0*/  @!P2 BRA `(.L_x_20983) ;  /* 0x0000000800d0a947 */ /* 0x000fec0003800000 */
[----:B------:R-:W2:Y:S01]  /*d3b0*/  LDL.S16 R184, [R1+0x24] ;  /* 0x0000240001b87983 */ /* 0x000ea20000100600 */
[----:B------:R-:W-:-:S04]  /*d3c0*/  FMUL.FTZ R4, R4, UR12 ;  /* 0x0000000c04047c20 */ /* 0x000fc80008410000 */
[----:B------:R-:W-:Y:S01]  /*d3d0*/  FFMA.FTZ R131, R179, R4, R131 ;  /* 0x00000004b3837223 */ /* 0x000fe20000010083 */
[----:B--2---:R-:W-:-:S05]  /*d3e0*/  HADD2.F32 R5, -RZ, R184.H0_H0 ;  /* 0x200000b8ff057230 */ /* 0x004fca0000004100 */
[----:B------:R-:W-:Y:S01]  /*d3f0*/  FMUL.FTZ R183, R4, R5 ;  /* 0x0000000504b77220 */ /* 0x000fe20000410000 */
[----:B------:R-:W-:Y:S06]  /*d400*/  BRA `(.L_x_20983) ;  /* 0x0000000800b87947 */ /* 0x000fec0003800000 */
.L_x_20982:
[----:B------:R-:W2:Y:S02]  /*d410*/  LDL.S16 R4, [R1+0x5a] ;  /* 0x00005a0001047983 */ /* 0x000ea40000100600 */
[----:B--2---:R-:W-:Y:S02]  /*d420*/  PRMT R189, R4, 0x7610, R189 ;  /* 0x0000761004bd7816 */ /* 0x004fe400000000bd */
[----:B------:R-:W2:Y:S02]  /*d430*/  LDL.S16 R4, [R1+0x58] ;  /* 0x0000580001047983 */ /* 0x000ea40000100600 */
[----:B------:R-:W-:Y:S02]  /*d440*/  PRMT R188, R189, 0x7610, R188 ;  /* 0x00007610bdbc7816 */ /* 0x000fe400000000bc */
[----:B--2---:R-:W-:Y:S02]  /*d450*/  PRMT R20, R4, 0x7610, R20 ;  /* 0x0000761004147816 */ /* 0x004fe40000000014 */
[----:B------:R-:W1:Y:S01]  /*d460*/  LDL.S16 R4, [R1+0x26] ;  /* 0x0000260001047983 */ /* 0x000e620000100600 */
[----:B------:R-:W-:-:S02]  /*d470*/  PRMT R187, R188, 0x7610, R187 ;  /* 0x00007610bcbb7816 */ /* 0x000fc400000000bb */
[----:B------:R-:W-:Y:S02]  /*d480*/  PRMT R186, R20, 0x7610, R186 ;  /* 0x0000761014ba7816 */ /* 0x000fe400000000ba */
[----:B-1-34-:R-:W-:Y:S01]  /*d490*/  PRMT R185, R4, 0x7610, R185 ;  /* 0x0000761004b97816 */ /* 0x01afe200000000b9 */
        /* <DEDUP_REMOVED lines=39> */
.L_x_20981:
[----:B------:R-:W-:-:S04]  /*d710*/  UISETP.NE.U32.AND UP0, UPT, UR20, URZ, UPT ;  /* 0x000000ff1400728c */ /* 0x000fc8000bf05070 */
[----:B------:R-:W-:-:S06]  /*d720*/  UISETP.NE.AND.EX UP0, UPT, UR21, URZ, UPT, UP0 ;  /* 0x000000ff1500728c */ /* 0x000fcc000bf05300 */
[----:B------:R-:W-:-:S13]  /*d730*/  PLOP3.LUT P0, PT, PT, PT, UP0, 0x80, 0x8 ;  /* 0x000000000008781c */ /* 0x000fda0003f0f008 */
[----:B------:R-:W-:Y:S05]  /*d740*/  @!P0 BRA `(.L_x_20984) ;  /* 0x0000000400108947 */ /* 0x000fea0003800000 */
        /* <DEDUP_REMOVED lines=13> */
.L_x_20986:
[----:B------:R-:W-:Y:S05]  /*d820*/  BSYNC.RECONVERGENT B3 ;  /* 0x0000000000037941 */ /* 0x000fea0003800200 */
.L_x_20985:
        /* <DEDUP_REMOVED lines=8> */
[----:B-----5:R-:W-:-:S05]  /*d8b0*/  FMUL.FTZ R20, R5, R20 ;  /* 0x0000001405147220 */ /* 0x020fca0000410000 */
[----:B------:R-:W-:-:S05]  /*d8c0*/  FSEL R20, R20, RZ, P1 ;  /* 0x000000ff14147208 */ /* 0x000fca0000800000 */
[----:B------:R-:W-:-:S04]  /*d8d0*/  FMUL.FTZ R20, R20, UR12 ;  /* 0x0000000c14147c20 */ /* 0x000fc80008410000 */
[-C--:B------:R-:W-:Y:S01]  /*d8e0*/  FFMA.FTZ R129, R177, R20.reuse, R129 ;  /* 0x00000014b1817223 */ /* 0x080fe20000010081 */
[----:B-1-34-:R-:W-:-:S07]  /*d8f0*/  FMUL.FTZ R181, R144, R20 ;  /* 0x0000001490b57220 */ /* 0x01afce0000410000 */
.L_x_20988:
[----:B------:R-:W-:Y:S05]  /*d900*/  BSYNC.RECONVERGENT B3 ;  /* 0x0000000000037941 */ /* 0x000fea0003800200 */
.L_x_20987:
        /* <DEDUP_REMOVED lines=13> */
.L_x_20990:
[----:B------:R-:W-:Y:S05]  /*d9e0*/  BSYNC.RECONVERGENT B3 ;  /* 0x0000000000037941 */ /* 0x000fea0003800200 */
.L_x_20989:
[-CC-:B------:R-:W-:Y:S01]  /*d9f0*/  FFMA.FTZ R144, R247, R8.reuse, R19.reuse ;  /* 0x00000008f7907223 */ /* 0x180fe20000010013 */
[----:B------:R-:W-:Y:S01]  /*da00*/  ISETP.GT.AND P1, PT, R4, RZ, PT ;  /* 0x000000ff0400720c */ /* 0x000fe20003f24270 */
        /* <DEDUP_REMOVED lines=11> */
[----:B------:R-:W-:Y:S02]  /*dac0*/  FSEL R5, R19, RZ, P1 ;  /* 0x000000ff13057208 */ /* 0x000fe40000800000 */
[----:B------:R-:W-:Y:S02]  /*dad0*/  FSEL R146, R20, RZ, P1 ;  /* 0x000000ff14927208 */ /* 0x000fe40000800000 */
[----:B------:R-:W-:Y:S02]  /*dae0*/  FSEL R145, R4, RZ, P1 ;  /* 0x000000ff04917208 */ /* 0x000fe40000800000 */
[----:B------:R-:W-:Y:S02]  /*daf0*/  FSEL R144, R8, RZ, P1 ;  /* 0x000000ff08907208 */ /* 0x000fe40000800000 */
        /* <DEDUP_REMOVED lines=8> */
[----:B------:R-:W-:Y:S06]  /*db80*/  BRA `(.L_x_20983) ;  /* 0x0000000000d87947 */ /* 0x000fec0003800000 */
.L_x_20984:
        /* <DEDUP_REMOVED lines=13> */
.L_x_20992:
[----:B------:R-:W-:Y:S05]  /*dc60*/  BSYNC.RECONVERGENT B3 ;  /* 0x0000000000037941 */ /* 0x000fea0003800200 */
.L_x_20991:
        /* <DEDUP_REMOVED lines=13> */
.L_x_20994:
[----:B------:R-:W-:Y:S05]  /*dd40*/  BSYNC.RECONVERGENT B3 ;  /* 0x0000000000037941 */ /* 0x000fea0003800200 */
.L_x_20993:
        /* <DEDUP_REMOVED lines=13> */
.L_x_20996:
[----:B------:R-:W-:Y:S05]  /*de20*/  BSYNC.RECONVERGENT B3 ;  /* 0x0000000000037941 */ /* 0x000fea0003800200 */
.L_x_20995:
[----:B-1234-:R-:W2:Y:S01]  /*de30*/  LDL.S16 R184, [R1+0x24] ;  /* 0x0000240001b87983 */ /* 0x01eea20000100600 */
[----:B------:R-:W-:Y:S01]  /*de40*/  ISETP.GT.AND P1, PT, R4, RZ, PT ;  /* 0x000000ff0400720c */ /* 0x000fe20003f24270 */
[----:B------:R-:W-:-:S04]  /*de50*/  FFMA.FTZ R4, R247, R8, R19 ;  /* 0x00000008f7047223 */ /* 0x000fc80000010013 */
[----:B------:R-:W-:-:S04]  /*de60*/  FADD.FTZ R4, R248, -R4 ;  /* 0x80000004f8047221 */ /* 0x000fc80000010000 */
[----:B-----5:R-:W-:Y:S02]  /*de70*/  FMUL.FTZ R5, R5, R4 ;  /* 0x0000000405057220 */ /* 0x020fe40000410000 */
[----:B------:R-:W1:Y:S03]  /*de80*/  @P2 LDC R4, c[0x0][0x40c] ;  /* 0x00010300ff042b82 */ /* 0x000e660000000800 */
[----:B------:R-:W-:-:S05]  /*de90*/  FSEL R5, R5, RZ, P1 ;  /* 0x000000ff05057208 */ /* 0x000fca0000800000 */
[----:B-1----:R-:W-:-:S04]  /*dea0*/  @P2 FMUL.FTZ R4, R5, R4 ;  /* 0x0000000405042220 */ /* 0x002fc80000410000 */
[----:B------:R-:W-:Y:S01]  /*deb0*/  @P2 FFMA.FTZ R131, R179, R4, R131 ;  /* 0x00000004b3832223 */ /* 0x000fe20000010083 */
[----:B--2---:R-:W-:-:S05]  /*dec0*/  PRMT R20, R184, 0x7610, R20 ;  /* 0x00007610b8147816 */ /* 0x004fca0000000014 */
[----:B------:R-:W-:-:S05]  /*ded0*/  @P2 HADD2.F32 R5, -RZ, R20.H0_H0 ;  /* 0x20000014ff052230 */ /* 0x000fca0000004100 */
[----:B------:R-:W-:-:S07]  /*dee0*/  @P2 FMUL.FTZ R183, R5, R4 ;  /* 0x0000000405b72220 */ /* 0x000fce0000410000 */
.L_x_20983:
[----:B------:R-:W-:Y:S05]  /*def0*/  BSYNC.RECONVERGENT B2 ;  /* 0x0000000000027941 */ /* 0x000fea0003800200 */
.L_x_20980:
[----:B------:R-:W5:Y:S02]  /*df00*/  @P0 LDC.64 R4, c[0x0][0x478] ;  /* 0x00011e00ff040b82 */ /* 0x000f640000000a00 */
[----:B-----5:R-:W-:-:S05]  /*df10*/  @P0 IMAD.WIDE.U32 R4, R7, 0x10, R4 ;  /* 0x0000001007040825 */ /* 0x020fca00078e0004 */
[----:B------:R5:W-:Y:S02]  /*df20*/  @P0 STG.E.128 desc[UR6][R4.64], R144 ;  /* 0x0000009004000986 */ /* 0x000be4000c101d06 */
[----:B-----5:R-:W5:Y:S02]  /*df30*/  @P2 LDC.64 R4, c[0x0][0x468] ;  /* 0x00011a00ff042b82 */ /* 0x020f640000000a00 */
[----:B-----5:R-:W-:-:S05]  /*df40*/  @P2 IMAD.WIDE.U32 R4, R6, 0x10, R4 ;  /* 0x0000001006042825 */ /* 0x020fca00078e0004 */
[----:B------:R0:W-:Y:S02]  /*df50*/  @P2 STG.E.128 desc[UR6][R4.64], R180 ;  /* 0x000000b404002986 */ /* 0x0001e4000c101d06 */
.L_x_20977:
[----:B------:R-:W-:Y:S05]  /*df60*/  BSYNC.RECONVERGENT B1 ;  /* 0x0000000000017941 */ /* 0x000fea0003800200 */
.L_x_20976:
[----:B0----5:R-:W0:Y:S02]  /*df70*/  LDC.64 R4, c[0x0][0x380] ;  /* 0x0000e000ff047b82 */ /* 0x021e240000000a00 */
[----:B0-----:R-:W-:-:S04]  /*df80*/  LEA R3, R4, R3, 0x2 ;  /* 0x0000000304037211 */ /* 0x001fc800078e10ff */
[----:B------:R-:W-:-:S13]  /*df90*/  ISETP.GE.AND P0, PT, R3, R5, PT ;  /* 0x000000050300720c */ /* 0x000fda0003f06270 */
[----:B------:R-:W-:Y:S05]  /*dfa0*/  @!P0 BRA `(.L_x_20997) ;  /* 0xffffff3800508947 */ /* 0x000fea000383ffff */
.L_x_20764:
[----:B------:R-:W-:Y:S05]  /*dfb0*/  BSYNC B0 ;  /* 0x0000000000007941 */ /* 0x000fea0003800000 */
.L_x_20763:
[----:B-----5:R-:W2:Y:S01]  /*dfc0*/  LDL.LU R4, [R1+0x1c] ;  /* 0x00001c0001047983 */ /* 0x020ea20000300800 */
[----:B------:R-:W-:Y:S01]  /*dfd0*/  MOV R2, 0x400 ;  /* 0x0000040000027802 */ /* 0x000fe20000000f00 */
[----:B-1234-:R-:W0:Y:S01]  /*dfe0*/  S2R R184, SR_TID.X ;  /* 0x0000000000b87919 */ /* 0x01ee220000002100 */
[----:B------:R-:W1:Y:S01]  /*dff0*/  S2R R3, SR_CgaCtaId ;  /* 0x0000000000037919 */ /* 0x000e620000008800 */
[----:B0-----:R-:W-:Y:S02]  /*e000*/  SHF.R.U32.HI R0, RZ, 0x5, R184 ;  /* 0x00000005ff007819 */ /* 0x001fe400000116b8 */
[----:B-1----:R-:W-:-:S03]  /*e010*/  LEA R3, R3, R2, 0x18 ;  /* 0x0000000203037211 */ /* 0x002fc600078ec0ff */
[----:B------:R-:W-:Y:S02]  /*e020*/  IMAD R0, R0, 0x140, R4 ;  /* 0x0000014000007824 */ /* 0x000fe400078e0204 */
        /* <DEDUP_REMOVED lines=12> */
[-C--:B------:R-:W-:Y:S01]  /*e0f0*/  LEA R132, R0, R3.reuse, 0x4 ;  /* 0x0000000300847211 */ /* 0x080fe200078e20ff */
[----:B------:R-:W-:Y:S05]  /*e100*/  WARPSYNC.ALL ;  /* 0x0000000000007948 */ /* 0x000fea0003800000 */
[----:B------:R-:W4:Y:S01]  /*e110*/  LDL.LU R185, [R1+0x14] ;  /* 0x0000140001b97983 */ /* 0x000f220000300800 */
        /* <DEDUP_REMOVED lines=11> */
[----:B------:R-:W1:Y:S01]  /*e1d0*/  LDCU.128 UR16, c[0x0][0x440] ;  /* 0x00008800ff1077ac */ /* 0x000e620008000c00 */
[----:B------:R-:W-:Y:S08]  /*e1e0*/  BAR.SYNC.DEFER_BLOCKING 0x0 ;  /* 0x0000000000007b1d */ /* 0x000ff00000010000 */
[----:B------:R-:W1:Y:S01]  /*e1f0*/  S2UR UR13, SR_CTAID.X ;  /* 0x00000000000d79c3 */ /* 0x000e620000002500 */
[----:B------:R-:W1:Y:S07]  /*e200*/  LDCU.64 UR4, c[0x0][0x460] ;  /* 0x00008c00ff0477ac */ /* 0x000e6e0008000a00 */
[----:B0-----:R-:W1:Y:S01]  /*e210*/  LDC R86, c[0x0][0x388] ;  /* 0x0000e200ff567b82 */ /* 0x001e620000000800 */
[----:B------:R-:W0:Y:S04]  /*e220*/  LDS R2, [R0] ;  /* 0x0000000000027984 */ /* 0x000e280000000800 */
[----:B------:R-:W1:Y:S04]  /*e230*/  LDS R3, [R0+0x1400] ;  /* 0x0014000000037984 */ /* 0x000e680000000800 */
[----:B------:R-:W-:Y:S04]  /*e240*/  LDS R61, [R0+0x200] ;  /* 0x00020000003d7984 */ /* 0x000fe80000000800 */
[----:B------:R-:W-:Y:S04]  /*e250*/  LDS R70, [R0+0x1600] ;  /* 0x0016000000467984 */ /* 0x000fe80000000800 */
        /* <DEDUP_REMOVED lines=39> */
[----:B------:R-:W-:Y:S04]  /*e4d0*/  STS.128 [R132+0x600], R28 ;  /* 0x0006001c84007388 */ /* 0x000fe80000000c00 */
[----:B------:R-:W-:Y:S04]  /*e4e0*/  STS.128 [R132+0x800], R32 ;  /* 0x0008002084007388 */ /* 0x000fe80000000c00 */
[----:B------:R-:W-:Y:S04]  /*e4f0*/  STS.128 [R132+0xa00], R36 ;  /* 0x000a002484007388 */ /* 0x000fe80000000c00 */
[----:B--2---:R-:W-:Y:S04]  /*e500*/  STS.128 [R132+0x400], R4 ;  /* 0x0004000484007388 */ /* 0x004fe80000000c00 */
[----:B------:R-:W-:Y:S04]  /*e510*/  STS.128 [R132+0xc00], R40 ;  /* 0x000c002884007388 */ /* 0x000fe80000000c00 */
[----:B------:R-:W-:Y:S04]  /*e520*/  STS.128 [R132+0xe00], R44 ;  /* 0x000e002c84007388 */ /* 0x000fe80000000c00 */
[----:B------:R-:W-:Y:S04]  /*e530*/  STS.128 [R132+0x1000], R48 ;  /* 0x0010003084007388 */ /* 0x000fe80000000c00 */
[----:B---3--:R-:W-:Y:S04]  /*e540*/  STS.128 [R132+0x200], R188 ;  /* 0x000200bc84007388 */ /* 0x008fe80000000c00 */
[----:B------:R-:W-:Y:S04]  /*e550*/  STS.128 [R132+0x1200], R52 ;  /* 0x0012003484007388 */ /* 0x000fe80000000c00 */
[----:B----4-:R-:W-:Y:S01]  /*e560*/  STS.128 [R132], R144 ;  /* 0x0000009084007388 */ /* 0x010fe20000000c00 */
[----:B------:R-:W-:Y:S06]  /*e570*/  BAR.SYNC.DEFER_BLOCKING 0x0 ;  /* 0x0000000000007b1d */ /* 0x000fec0000010000 */
[----:B------:R-:W-:Y:S04]  /*e580*/  LDS R79, [R0] ;  /* 0x00000000004f7984 */ /* 0x000fe80000000800 */
[----:B------:R-:W-:Y:S04]  /*e590*/  LDS R84, [R0+0x1400] ;  /* 0x0014000000547984 */ /* 0x000fe80000000800 */
[----:B------:R-:W0:Y:S04]  /*e5a0*/  LDS R81, [R0+0x200] ;  /* 0x0002000000517984 */ /* 0x000e280000000800 */
[----:B------:R-:W-:Y:S04]  /*e5b0*/  LDS R30, [R0+0x1600] ;  /* 0x00160000001e7984 */ /* 0x000fe80000000800 */
        /* <DEDUP_REMOVED lines=48> */
[----:B------:R-:W-:-:S05]  /*e8c0*/  FADD.FTZ R62, RZ, R62 ;  /* 0x0000003eff3e7221 */ /* 0x000fca0000010000 */
[----:B------:R-:W3:Y:S04]  /*e8d0*/  LDS R52, [R0+0x200] ;  /* 0x0002000000347984 */ /* 0x000ee80000000800 */
        /* <DEDUP_REMOVED lines=9> */
[----:B------:R-:W-:-:S03]  /*e970*/  FADD.FTZ R62, R62, R71 ;  /* 0x000000473e3e7221 */ /* 0x000fc60000010000 */
[----:B------:R-:W4:Y:S04]  /*e980*/  LDS R93, [R0+0x2c00] ;  /* 0x002c0000005d7984 */ /* 0x000f280000000800 */
[----:B------:R-:W4:Y:S01]  /*e990*/  LDS R71, [R0+0x4000] ;  /* 0x0040000000477984 */ /* 0x000f220000000800 */
[----:B------:R-:W-:Y:S01]  /*e9a0*/  FADD.FTZ R61, RZ, R61 ;  /* 0x0000003dff3d7221 */ /* 0x000fe20000010000 */
[----:B0-----:R-:W-:Y:S01]  /*e9b0*/  FADD.FTZ R81, RZ, R81 ;  /* 0x00000051ff517221 */ /* 0x001fe20000010000 */
[----:B-1----:R-:W-:Y:S02]  /*e9c0*/  FADD.FTZ R28, RZ, R28 ;  /* 0x0000001cff1c7221 */ /* 0x002fe40000010000 */
[----:B------:R-:W-:Y:S01]  /*e9d0*/  FADD.FTZ R61, R61, R70 ;  /* 0x000000463d3d7221 */ /* 0x000fe20000010000 */
[----:B------:R-:W-:Y:S01]  /*e9e0*/  LOP3.LUT R70, R184, 0x7f, RZ, 0x3c, !PT ;  /* 0x0000007fb8467812 */ /* 0x000fe200078e3cff */
[----:B------:R-:W-:Y:S01]  /*e9f0*/  FADD.FTZ R62, R62, R75 ;  /* 0x0000004b3e3e7221 */ /* 0x000fe20000010000 */
[----:B------:R-:W-:Y:S01]  /*ea00*/  FADD.FTZ R30, R81, R30 ;  /* 0x0000001e511e7221 */ /* 0x000fe20000010000 */
[----:B--2---:R-:W-:Y:S01]  /*ea10*/  FADD.FTZ R28, R28, R29 ;  /* 0x0000001d1c1c7221 */ /* 0x004fe20000010000 */
[----:B------:R-:W-:-:S02]  /*ea20*/  IMAD R75, R86, UR13, RZ ;  /* 0x0000000d564b7c24 */ /* 0x000fc4000f8e02ff */
[----:B---3--:R-:W-:Y:S01]  /*ea30*/  FADD.FTZ R52, RZ, R52 ;  /* 0x00000034ff347221 */ /* 0x008fe20000010000 */
[----:B----4-:R-:W-:Y:S01]  /*ea40*/  FADD.FTZ R50, RZ, R50 ;  /* 0x00000032ff327221 */ /* 0x010fe20000010000 */
[----:B------:R-:W-:Y:S01]  /*ea50*/  IADD3 R70, PT, PT, R70, R185, RZ ;  /* 0x000000b946467210 */ /* 0x000fe20007ffe0ff */
[----:B------:R-:W-:Y:S01]  /*ea60*/  FADD.FTZ R30, R30, R31 ;  /* 0x0000001f1e1e7221 */ /* 0x000fe20000010000 */
[----:B------:R-:W-:Y:S01]  /*ea70*/  FADD.FTZ R28, R28, R33 ;  /* 0x000000211c1c7221 */ /* 0x000fe20000010000 */
[----:B------:R-:W-:Y:S01]  /*ea80*/  FADD.FTZ R52, R52, R85 ;  /* 0x0000005534347221 */ /* 0x000fe20000010000 */
[----:B------:R-:W-:Y:S01]  /*ea90*/  FADD.FTZ R50, R50, R83 ;  /* 0x0000005332327221 */ /* 0x000fe20000010000 */
[----:B------:R-:W-:Y:S02]  /*eaa0*/  IADD3 R75, P0, PT, R75, R184, RZ ;  /* 0x000000b84b4b7210 */ /* 0x000fe40007f1e0ff */
[----:B------:R-:W-:Y:S01]  /*eab0*/  ISETP.GE.U32.AND P4, PT, R70, 0x80, PT ;  /* 0x000000804600780c */ /* 0x000fe20003f86070 */
[----:B------:R-:W-:Y:S01]  /*eac0*/  FADD.FTZ R79, RZ, R79 ;  /* 0x0000004fff4f7221 */ /* 0x000fe20000010000 */
[----:B------:R-:W-:Y:S01]  /*ead0*/  FADD.FTZ R53, R30, R53 ;  /* 0x000000351e357221 */ /* 0x000fe20000010000 */
[----:B------:R-:W-:Y:S01]  /*eae0*/  FADD.FTZ R55, R28, R55 ;  /* 0x000000371c377221 */ /* 0x000fe20000010000 */
[----:B------:R-:W-:Y:S01]  /*eaf0*/  FADD.FTZ R52, R52, R91 ;  /* 0x0000005b34347221 */ /* 0x000fe20000010000 */
        /* <DEDUP_REMOVED lines=9> */
[----:B------:R-:W-:Y:S02]  /*eb90*/  SHF.L.U64.HI R75, R75, 0x2, R30 ;  /* 0x000000024b4b7819 */ /* 0x000fe4000001021e */
[C---:B------:R-:W-:Y:S02]  /*eba0*/  IADD3 R62, P0, PT, R28.reuse, UR18, RZ ;  /* 0x000000121c3e7c10 */ /* 0x040fe4000ff1e0ff */
[----:B------:R-:W-:-:S02]  /*ebb0*/  IADD3 R52, P1, PT, R28, UR16, RZ ;  /* 0x000000101c347c10 */ /* 0x000fc4000ff3e0ff */
[----:B------:R-:W-:Y:S01]  /*ebc0*/  IADD3 R50, P2, PT, R28, UR4, RZ ;  /* 0x000000041c327c10 */ /* 0x000fe2000ff5e0ff */
        /* <DEDUP_REMOVED lines=32> */
.L_x_20999:
[----:B------:R-:W-:Y:S05]  /*edd0*/  BSYNC.RECONVERGENT B0 ;  /* 0x0000000000007941 */ /* 0x000fea0003800200 */
.L_x_20998:
        /* <DEDUP_REMOVED lines=17> */
.L_x_21001:
[----:B------:R-:W-:Y:S05]  /*eef0*/  BSYNC.RECONVERGENT B0 ;  /* 0x0000000000007941 */ /* 0x000fea0003800200 */
.L_x_21000:
        /* <DEDUP_REMOVED lines=17> */
.L_x_21003:
[----:B------:R-:W-:Y:S05]  /*f010*/  BSYNC.RECONVERGENT B0 ;  /* 0x0000000000007941 */ /* 0x000fea0003800200 */
.L_x_21002:
[----:B------:R-:W-:Y:S01]  /*f020*/  FADD.FTZ R63, RZ, R63 ;  /* 0x0000003fff3f7221 */ /* 0x000fe20000010000 */
[----:B------:R-:W-:Y:S01]  /*f030*/  FADD.FTZ R66, RZ, R66 ;  /* 0x00000042ff427221 */ /* 0x000fe20000010000 */
[----:B------:R-:W-:Y:S01]  /*f040*/  FADD.FTZ R68, RZ, R68 ;  /* 0x00000044ff447221 */ /* 0x000fe20000010000 */
[----:B------:R-:W-:Y:S01]  /*f050*/  FADD.FTZ R64, RZ, R64 ;  /* 0x00000040ff407221 */ /* 0x000fe20000010000 */
[----:B------:R-:W-:Y:S01]  /*f060*/  FADD.FTZ R65, RZ, R65 ;  /* 0x00000041ff417221 */ /* 0x000fe20000010000 */
[----:B------:R-:W-:Y:S01]  /*f070*/  FADD.FTZ R72, R63, R72 ;  /* 0x000000483f487221 */ /* 0x000fe20000010000 */
[----:B012---:R-:W-:Y:S01]  /*f080*/  FADD.FTZ R29, RZ, R60 ;  /* 0x0000003cff1d7221 */ /* 0x007fe20000010000 */
        /* <DEDUP_REMOVED lines=20> */
[----:B------:R-:W-:Y:S01]  /*f1d0*/  FADD.FTZ R38, RZ, R38 ;  /* 0x00000026ff267221 */ /* 0x000fe20000010000 */
[----:B------:R-:W1:Y:S01]  /*f1e0*/  LDS R12, [R0+0x600] ;  /* 0x00060000000c7984 */ /* 0x000e620000000800 */
[----:B------:R-:W-:Y:S01]  /*f1f0*/  FADD.FTZ R46, R39, R46 ;  /* 0x0000002e272e7221 */ /* 0x000fe20000010000 */
[----:B------:R-:W-:Y:S01]  /*f200*/  FADD.FTZ R48, R35, R48 ;  /* 0x0000003023307221 */ /* 0x000fe20000010000 */
[----:B------:R-:W-:Y:S01]  /*f210*/  FADD.FTZ R67, RZ, R67 ;  /* 0x00000043ff437221 */ /* 0x000fe20000010000 */
[----:B------:R-:W2:Y:S01]  /*f220*/  LDS R14, [R0+0x800] ;  /* 0x00080000000e7984 */ /* 0x000ea20000000800 */
[----:B------:R-:W-:Y:S01]  /*f230*/  FADD.FTZ R34, R34, R41 ;  /* 0x0000002922227221 */ /* 0x000fe20000010000 */
[----:B------:R-:W-:Y:S01]  /*f240*/  FADD.FTZ R38, R38, R45 ;  /* 0x0000002d26267221 */ /* 0x000fe20000010000 */
        /* <DEDUP_REMOVED lines=26> */
[----:B------:R-:W-:Y:S01]  /*f3f0*/  ISETP.GE.U32.AND P5, PT, R70, 0x480, PT ;  /* 0x000004804600780c */ /* 0x000fe20003fa6070 */
[----:B------:R-:W-:Y:S01]  /*f400*/  FADD.FTZ R13, R58, R13 ;  /* 0x0000000d3a0d7221 */ /* 0x000fe20000010000 */
[----:B------:R-:W-:Y:S01]  /*f410*/  ISETP.GE.U32.AND P6, PT, R70, 0x500, PT ;  /* 0x000005004600780c */ /* 0x000fe20003fc6070 */
[----:B------:R-:W5:Y:S01]  /*f420*/  LDS R33, [R0+0x1e00] ;  /* 0x001e000000217984 */ /* 0x000f620000000800 */
[----:B0-----:R-:W-:Y:S01]  /*f430*/  FADD.FTZ R21, RZ, R21 ;  /* 0x00000015ff157221 */ /* 0x001fe20000010000 */
[----:B------:R-:W-:Y:S01]  /*f440*/  FADD.FTZ R9, R56, R9 ;  /* 0x0000000938097221 */ /* 0x000fe20000010000 */
        /* <DEDUP_REMOVED lines=11> */
[----:B------:R-:W-:-:S02]  /*f500*/  FADD.FTZ R47, R47, R2 ;  /* 0x000000022f2f7221 */ /* 0x000fc40000010000 */
        /* <DEDUP_REMOVED lines=55> */
.L_x_21005:
[----:B------:R-:W-:Y:S05]  /*f880*/  BSYNC.RECONVERGENT B0 ;  /* 0x0000000000007941 */ /* 0x000fea0003800200 */
.L_x_21004:
        /* <DEDUP_REMOVED lines=17> */
.L_x_21007:
[----:B------:R-:W-:Y:S05]  /*f9a0*/  BSYNC.RECONVERGENT B0 ;  /* 0x0000000000007941 */ /* 0x000fea0003800200 */
.L_x_21006:
        /* <DEDUP_REMOVED lines=17> */
.L_x_21009:
[----:B------:R-:W-:Y:S05]  /*fac0*/  BSYNC.RECONVERGENT B0 ;  /* 0x0000000000007941 */ /* 0x000fea0003800200 */
.L_x_21008:
        /* <DEDUP_REMOVED lines=17> */
.L_x_21011:
[----:B------:R-:W-:Y:S05]  /*fbe0*/  BSYNC.RECONVERGENT B0 ;  /* 0x0000000000007941 */ /* 0x000fea0003800200 */
.L_x_21010:
        /* <DEDUP_REMOVED lines=17> */
.L_x_21013:
[----:B------:R-:W-:Y:S05]  /*fd00*/  BSYNC.RECONVERGENT B0 ;  /* 0x0000000000007941 */ /* 0x000fea0003800200 */
.L_x_21012:
        /* <DEDUP_REMOVED lines=17> */
.L_x_21015:
[----:B------:R-:W-:Y:S05]  /*fe20*/  BSYNC.RECONVERGENT B0 ;  /* 0x0000000000007941 */ /* 0x000fea0003800200 */
.L_x_21014:
        /* <DEDUP_REMOVED lines=11> */
.L_x_20786:
[----:B---3--:R-:W-:Y:S01]  /*fee0*/  HFMA2 R8, -RZ, RZ, 0, 5.9604644775390625e-08 ;  /* 0x00000001ff087431 */ /* 0x008fe200000001ff */
[----:B------:R-:W-:Y:S01]  /*fef0*/  BSSY B1, `(.L_x_21016) ;  /* 0x0000006000017945 */ /* 0x000fe20003800000 */
[----:B------:R-:W-:Y:S02]  /*ff00*/  MOV R7, 0x1f ;  /* 0x0000001f00077802 */ /* 0x000fe40000000f00 */
[----:B------:R-:W-:-:S07]  /*ff10*/  MOV R6, 0xffffffff ;  /* 0xffffffff00067802 */ /* 0x000fce0000000f00 */
[----:B012--5:R-:W-:Y:S05]  /*ff20*/  WARPSYNC.COLLECTIVE R6, `(.L_x_21017) ;  /* 0x0000000006087348 */ /* 0x027fea0003c00000 */
[----:B01----:R0:W1:Y:S02]  /*ff30*/  SHFL.BFLY P0, R185, R20, R8, R7 ;  /* 0x0c00000814b97389 */ /* 0x0030640000000007 */
[----:B012--5:R-:W-:Y:S05]  /*ff40*/  ENDCOLLECTIVE ;  /* 0x000000000000791b */ /* 0x027fea0003800000 */
.L_x_21017:
[----:B------:R-:W-:Y:S05]  /*ff50*/  BSYNC B1 ;  /* 0x0000000000017941 */ /* 0x000fea0003800000 */
.L_x_21016:
        /* <DEDUP_REMOVED lines=9> */
.L_x_21018:
        /* <DEDUP_REMOVED lines=8> */
.L_x_21019:
[----:B------:R-:W-:Y:S02]  /*10070*/  MOV R20, R19 ;  /* 0x0000001300147202 */ /* 0x000fe40000000f00 */
[----:B------:R-:W-:-:S05]  /*10080*/  MOV R6, R185 ;  /* 0x000000b900067202 */ /* 0x000fca0000000f00 */
[----:B------:R-:W-:Y:S01]  /*10090*/  FADD.FTZ R184, R184, R6 ;  /* 0x00000006b8b87221 */ /* 0x000fe20000010000 */
[----:B------:R-:W-:-:S07]  /*100a0*/  MOV R6, 0xffffffff ;  /* 0xffffffff00067802 */ /* 0x000fce0000000f00 */
[----:B------:R-:W-:Y:S05]  /*100b0*/  WARPSYNC.COLLECTIVE R6, `(.L_x_21020) ;  /* 0x0000000006087348 */ /* 0x000fea0003c00000 */
[----:B------:R0:W1:Y:S02]  /*100c0*/  SHFL.BFLY P0, R185, R20, R8, R7 ;  /* 0x0c00000814b97389 */ /* 0x0000640000000007 */
[----:B01----:R-:W-:Y:S05]  /*100d0*/  ENDCOLLECTIVE ;  /* 0x000000000000791b */ /* 0x003fea0003800000 */
.L_x_21020:
        /* <DEDUP_REMOVED lines=8> */
.L_x_21021:
[----:B------:R-:W-:Y:S02]  /*10160*/  MOV R20, R19 ;  /* 0x0000001300147202 */ /* 0x000fe40000000f00 */
[----:B------:R-:W-:-:S05]  /*10170*/  MOV R6, R185 ;  /* 0x000000b900067202 */ /* 0x000fca0000000f00 */
[----:B------:R-:W-:Y:S01]  /*10180*/  FADD.FTZ R184, R184, R6 ;  /* 0x00000006b8b87221 */ /* 0x000fe20000010000 */
[----:B------:R-:W-:-:S07]  /*10190*/  MOV R6, 0xffffffff ;  /* 0xffffffff00067802 */ /* 0x000fce0000000f00 */
[----:B------:R-:W-:Y:S05]  /*101a0*/  WARPSYNC.COLLECTIVE R6, `(.L_x_21022) ;  /* 0x0000000006087348 */ /* 0x000fea0003c00000 */
[----:B------:R0:W1:Y:S02]  /*101b0*/  SHFL.BFLY P0, R185, R20, R8, R7 ;  /* 0x0c00000814b97389 */ /* 0x0000640000000007 */
[----:B01----:R-:W-:Y:S05]  /*101c0*/  ENDCOLLECTIVE ;  /* 0x000000000000791b */ /* 0x003fea0003800000 */
.L_x_21022:
        /* <DEDUP_REMOVED lines=8> */
.L_x_21023:
[----:B------:R-:W-:Y:S02]  /*10250*/  MOV R20, R19 ;  /* 0x0000001300147202 */ /* 0x000fe40000000f00 */
[----:B------:R-:W-:-:S05]  /*10260*/  MOV R6, R185 ;  /* 0x000000b900067202 */ /* 0x000fca0000000f00 */
[----:B------:R-:W-:Y:S01]  /*10270*/  FADD.FTZ R184, R184, R6 ;  /* 0x00000006b8b87221 */ /* 0x000fe20000010000 */
[----:B------:R-:W-:-:S07]  /*10280*/  MOV R6, 0xffffffff ;  /* 0xffffffff00067802 */ /* 0x000fce0000000f00 */
[----:B------:R-:W-:Y:S05]  /*10290*/  WARPSYNC.COLLECTIVE R6, `(.L_x_21024) ;  /* 0x0000000006087348 */ /* 0x000fea0003c00000 */
[----:B------:R0:W1:Y:S02]  /*102a0*/  SHFL.BFLY P0, R185, R20, R8, R7 ;  /* 0x0c00000814b97389 */ /* 0x0000640000000007 */
[----:B01----:R-:W-:Y:S05]  /*102b0*/  ENDCOLLECTIVE ;  /* 0x000000000000791b */ /* 0x003fea0003800000 */
.L_x_21024:
        /* <DEDUP_REMOVED lines=8> */
.L_x_21025:
[----:B------:R-:W-:Y:S02]  /*10340*/  MOV R20, R19 ;  /* 0x0000001300147202 */ /* 0x000fe40000000f00 */
[----:B------:R-:W-:-:S07]  /*10350*/  MOV R186, R185 ;  /* 0x000000b900ba7202 */ /* 0x000fce0000000f00 */
[----:B------:R-:W-:Y:S05]  /*10360*/  WARPSYNC.COLLECTIVE R6, `(.L_x_21026) ;  /* 0x0000000006087348 */ /* 0x000fea0003c00000 */
[----:B------:R0:W1:Y:S02]  /*10370*/  SHFL.BFLY P0, R185, R20, R8, R7 ;  /* 0x0c00000814b97389 */ /* 0x0000640000000007 */
[----:B01----:R-:W-:Y:S05]  /*10380*/  ENDCOLLECTIVE ;  /* 0x000000000000791b */ /* 0x003fea0003800000 */
.L_x_21026:
[----:B------:R-:W-:Y:S01]  /*10390*/  MOV R6, R185 ;  /* 0x000000b900067202 */ /* 0x000fe20000000f00 */
[----:B------:R-:W-:Y:S06]  /*103a0*/  BRA `(.L_x_21027) ;  /* 0xffffff4000307947 */ /* 0x000fec000383ffff */
.L_x_21028:
        /* <DEDUP_REMOVED lines=13> */
.L_x_25518:


//--------------------- .text._ZN10layer_norm13ln_bwd_kernelINS_13Kernel_traitsI6__halfffffjLj1280ELj1ELj4ELj1ELj16ENS_18Kernel_traits_baseILj1280ES2_ffffjLj128EEEEELb0ELb1ELb1ELb1EEEvNS_9BwdParamsE --------------------------
	.section	.text._ZN10layer_norm13ln_bwd_kernelINS_13Kernel_traitsI6__halfffffjLj1280ELj1ELj4ELj1ELj16ENS_18Kernel_traits_baseILj1280ES2_ffffjLj128EEEEELb0ELb1ELb1ELb1EEEvNS_9BwdParamsE,"ax",@progbits
	.align	128
        .global         _ZN10layer_norm13ln_bwd_kernelINS_13Kernel_traitsI6__halfffffjLj1280ELj1ELj4ELj1ELj16ENS_18Kernel_traits_baseILj1280ES2_ffffjLj128EEEEELb0ELb1ELb1ELb1EEEvNS_9BwdParamsE
        .type           _ZN10layer_norm13ln_bwd_kernelINS_13Kernel_traitsI6__halfffffjLj1280ELj1ELj4ELj1ELj16ENS_18Kernel_traits_baseILj1280ES2_ffffjLj128EEEEELb0ELb1ELb1ELb1EEEvNS_9BwdParamsE,@function
        .size           _ZN10layer_norm13ln_bwd_kernelINS_13Kernel_traitsI6__halfffffjLj1280ELj1ELj4ELj1ELj16ENS_18Kernel_traits_baseILj1280ES2_ffffjLj128EEEEELb0ELb1ELb1ELb1EEEvNS_9BwdParamsE,(.L_x_25519 - _ZN10layer_norm13ln_bwd_kernelINS_13Kernel_traitsI6__halfffffjLj1280ELj1ELj4ELj1ELj16ENS_18Kernel_traits_baseILj1280ES2_ffffjLj128EEEEELb0ELb1ELb1ELb1EEEvNS_9BwdParamsE)
        .other          _ZN10layer_norm13ln_bwd_kernelINS_13Kernel_traitsI6__halfffffjLj1280ELj1ELj4ELj1ELj16ENS_18Kernel_traits_baseILj1280ES2_ffffjLj128EEEEELb0ELb1ELb1ELb1EEEvNS_9BwdParamsE,@"STO_CUDA_ENTRY STV_DEFAULT"
_ZN10layer_norm13ln_bwd_kernelINS_13Kernel_traitsI6__halfffffjLj1280ELj1ELj4ELj1ELj16ENS_18Kernel_traits_baseILj1280ES2_ffffjLj128EEEEELb0ELb1ELb1ELb1EEEvNS_9BwdParamsE:
.text._ZN10layer_norm13ln_bwd_kernelINS_13Kernel_traitsI6__halfffffjLj1280ELj1ELj4ELj1ELj16ENS_18Kernel_traits_baseILj1280ES2_ffffjLj128EEEEELb0ELb1ELb1ELb1EEEvNS_9BwdParamsE:
[----:B------:R-:W0:Y:S01]  /*0000*/  LDC R1, c[0x0][0x37c] ;  /* 0x0000df00ff017b82 */ /* 0x000e220000000800 */
[----:B------:R-:W1:Y:S01]  /*0010*/  S2R R2, SR_TID.X ;  /* 0x0000000000027919 */ /* 0x000e620000002100 */
[----:B0-----:R-:W-:-:S06]  /*0020*/  IADD3 R1, PT, PT, R1, -0x170, RZ ;  /* 0xfffffe9001017810 */ /* 0x001fcc0007ffe0ff */
[----:B------:R-:W0:Y:S01]  /*0030*/  S2UR UR4, SR_CTAID.X ;  /* 0x00000000000479c3 */ /* 0x000e220000002500 */
[----:B------:R-:W2:Y:S01]  /*0040*/  LDCU UR5, c[0x0][0x384] ;  /* 0x00007080ff0577ac */ /* 0x000ea20008000800 */
[----:B------:R-:W-:Y:S01]  /*0050*/  BSSY B0, `(.L_x_21029) ;  /* 0x0000c2a000007945 */ /* 0x000fe20003800000 */
[----:B------:R-:W-:Y:S01]  /*0060*/  CS2R R88, SRZ ;  /* 0x0000000000587805 */ /* 0x000fe2000001ff00 */
[----:B------:R3:W-:Y:S01]  /*0070*/  STL [R1+0x74], RZ ;  /* 0x000074ff01007387 */ /* 0x0007e20000100800 */
[----:B------:R-:W4:Y:S01]  /*0080*/  LDCU.64 UR6, c[0x0][0x358] ;  /* 0x00006b00ff0677ac */ /* 0x000f220008000a00 */
[----:B------:R-:W-:Y:S02]  /*0090*/  CS2R R90, SRZ ;  /* 0x00000000005a7805 */ /* 0x000fe4000001ff00 */
[----:B------:R-:W-:Y:S01]  /*00a0*/  CS2R R136, SRZ ;  /* 0x0000000000887805 */ /* 0x000fe2000001ff00 */
[----:B------:R3:W-:Y:S01]  /*00b0*/  STL [R1+0x78], RZ ;  /* 0x000078ff01007387 */ /* 0x0007e20000100800 */
[----:B------:R-:W0:Y:S01]  /*00c0*/  LDCU UR11, c[0x0][0x40c] ;  /* 0x00008180ff0b77ac */ /* 0x000e220008000800 */
[----:B------:R-:W-:-:S02]  /*00d0*/  CS2R R138, SRZ ;  /* 0x00000000008a7805 */ /* 0x000fc4000001ff00 */
[----:B------:R-:W-:Y:S01]  /*00e0*/  CS2R R132, SRZ ;  /* 0x0000000000847805 */ /* 0x000fe2000001ff00 */
[----:B------:R3:W-:Y:S01]  /*00f0*/  STL [R1+0x7c], RZ ;  /* 0x00007cff01007387 */ /* 0x0007e20000100800 */
[----:B------:R-:W1:Y:S01]  /*0100*/  LDCU UR9, c[0x0][0x388] ;  /* 0x00007100ff0977ac */ /* 0x000e620008000800 */
[----:B------:R-:W-:Y:S02]  /*0110*/  CS2R R134, SRZ ;  /* 0x0000000000867805 */ /* 0x000fe4000001ff00 */
[----:B------:R-:W-:Y:S01]  /*0120*/  CS2R R56, SRZ ;  /* 0x0000000000387805 */ /* 0x000fe2000001ff00 */
[----:B------:R3:W-:Y:S01]  /*0130*/  STL [R1+0x80], RZ ;  /* 0x000080ff01007387 */ /* 0x0007e20000100800 */
[----:B------:R-:W2:Y:S01]  /*0140*/  LDCU.U8 UR8, c[0x0][0x410] ;  /* 0x00008200ff0877ac */ /* 0x000ea20008000000 */
[----:B------:R-:W-:Y:S02]  /*0150*/  CS2R R58, SRZ ;  /* 0x00000000003a7805 */ /* 0x000fe4000001ff00 */
[----:B------:R-:W-:Y:S01]  /*0160*/  CS2R R60, SRZ ;  /* 0x00000000003c7805 */ /* 0x000fe2000001ff00 */
[----:B------:R3:W-:Y:S01]  /*0170*/  STL [R1+0x64], RZ ;  /* 0x000064ff01007387 */ /* 0x0007e20000100800 */
[----:B------:R-:W2:Y:S01]  /*0180*/  LDCU UR10, c[0x0][0x400] ;  /* 0x00008000ff0a77ac */ /* 0x000ea20008000800 */
[----:B------:R-:W-:-:S02]  /*0190*/  CS2R R62, SRZ ;  /* 0x00000000003e7805 */ /* 0x000fc4000001ff00 */
[----:B------:R-:W-:Y:S01]  /*01a0*/  CS2R R156, SRZ ;  /* 0x00000000009c7805 */ /* 0x000fe2000001ff00 */
[----:B------:R3:W-:Y:S01]  /*01b0*/  STL [R1+0x68], RZ ;  /* 0x000068ff01007387 */ /* 0x0007e20000100800 */
[----:B0-----:R-:W-:Y:S01]  /*01c0*/  USHF.L.U32 UR4, UR4, 0x2, URZ ;  /* 0x0000000204047899 */ /* 0x001fe200080006ff */
[----:B------:R-:W-:Y:S01]  /*01d0*/  CS2R R158, SRZ ;  /* 0x00000000009e7805 */ /* 0x000fe2000001ff00 */
[----:B------:R-:W0:Y:S01]  /*01e0*/  LDCU.64 UR18, c[0x0][0x438] ;  /* 0x00008700ff1277ac */ /* 0x000e220008000a00 */
[----:B------:R3:W-:Y:S01]  /*01f0*/  STL [R1+0x6c], RZ ;  /* 0x00006cff01007387 */ /* 0x0007e20000100800 */
[----:B------:R-:W-:Y:S02]  /*0200*/  CS2R R148, SRZ ;  /* 0x0000000000947805 */ /* 0x000fe4000001ff00 */
[----:B-1----:R-:W-:Y:S01]  /*0210*/  LOP3.LUT R6, R2, 0x1f, RZ, 0xc0, !PT ;  /* 0x0000001f02067812 */ /* 0x002fe200078ec0ff */
[----:B------:R-:W1:Y:S01]  /*0220*/  LDCU.64 UR20, c[0x0][0x478] ;  /* 0x00008f00ff1477ac */ /* 0x000e620008000a00 */
[----:B------:R3:W-:Y:S01]  /*0230*/  STL [R1+0x70], RZ ;  /* 0x000070ff01007387 */ /* 0x0007e20000100800 */
[----:B------:R-:W-:-:S02]  /*0240*/  SHF.R.U32.HI R0, RZ, 0x5, R2 ;  /* 0x00000005ff007819 */ /* 0x000fc40000011602 */
[----:B------:R-:W-:Y:S02]  /*0250*/  CS2R R150, SRZ ;  /* 0x0000000000967805 */ /* 0x000fe4000001ff00 */
        /* <DEDUP_REMOVED lines=56> */
[----:B------:R-:W0:Y:S02]  /*05e0*/  LDC.64 R2, c[0x0][0x3d0] ;  /* 0x0000f400ff027b82 */ /* 0x000e240000000a00 */
[----:B0-----:R-:W-:-:S05]  /*05f0*/  IMAD.WIDE.U32 R2, R6, 0x8, R2 ;  /* 0x0000000806027825 */ /* 0x001fca00078e0002 */
[----:B------:R-:W2:Y:S04]  /*0600*/  LDG.E.64 R4, desc[UR6][R2.64+0x900] ;  /* 0x0009000602047981 */ /* 0x000ea8000c1e1b00 */
[----:B------:R-:W4:Y:S01]  /*0610*/  LDG.E.64 R8, desc[UR6][R2.64+0x500] ;  /* 0x0005000602087981 */ /* 0x000f22000c1e1b00 */
[----:B--2---:R-:W-:-:S03]  /*0620*/  MOV R16, R4 ;  /* 0x0000000400107202 */ /* 0x004fc60000000f00 */
[----:B------:R0:W-:Y:S01]  /*0630*/  STL.64 [R1+0xf8], R4 ;  /* 0x0000f80401007387 */ /* 0x0001e20000100a00 */
[----:B------:R-:W-:-:S03]  /*0640*/  MOV R17, R5 ;  /* 0x0000000500117202 */ /* 0x000fc60000000f00 */
[----:B0-----:R-:W2:Y:S02]  /*0650*/  LDG.E.64 R4, desc[UR6][R2.64+0x800] ;  /* 0x0008000602047981 */ /* 0x001ea4000c1e1b00 */
[----:B--2---:R-:W-:Y:S02]  /*0660*/  MOV R35, R4 ;  /* 0x0000000400237202 */ /* 0x004fe40000000f00 */
[----:B------:R0:W-:Y:S01]  /*0670*/  STL.64 [R1+0xf0], R4 ;  /* 0x0000f00401007387 */ /* 0x0001e20000100a00 */
[----:B------:R-:W-:-:S03]  /*0680*/  MOV R34, R5 ;  /* 0x0000000500227202 */ /* 0x000fc60000000f00 */
[----:B0-----:R-:W2:Y:S02]  /*0690*/  LDG.E.64 R4, desc[UR6][R2.64+0x700] ;  /* 0x0007000602047981 */ /* 0x001ea4000c1e1b00 */
[----:B--2---:R-:W-:Y:S02]  /*06a0*/  MOV R33, R4 ;  /* 0x0000000400217202 */ /* 0x004fe40000000f00 */
[----:B------:R0:W-:Y:S01]  /*06b0*/  STL.64 [R1+0xe8], R4 ;  /* 0x0000e80401007387 */ /* 0x0001e20000100a00 */
[----:B------:R-:W-:-:S03]  /*06c0*/  MOV R32, R5 ;  /* 0x0000000500207202 */ /* 0x000fc60000000f00 */
[----:B0-----:R-:W2:Y:S01]  /*06d0*/  LDG.E.64 R4, desc[UR6][R2.64+0x600] ;  /* 0x0006000602047981 */ /* 0x001ea2000c1e1b00 */
[----:B----4-:R-:W-:Y:S02]  /*06e0*/  MOV R29, R8 ;  /* 0x00000008001d7202 */ /* 0x010fe40000000f00 */
[----:B------:R-:W-:Y:S01]  /*06f0*/  MOV R28, R9 ;  /* 0x00000009001c7202 */ /* 0x000fe20000000f00 */
[----:B--2---:R0:W-:Y:S01]  /*0700*/  STL.64 [R1+0xe0], R4 ;  /* 0x0000e00401007387 */ /* 0x0041e20000100a00 */
[----:B------:R-:W-:Y:S02]  /*0710*/  MOV R31, R4 ;  /* 0x00000004001f7202 */ /* 0x000fe40000000f00 */
[----:B------:R-:W-:Y:S01]  /*0720*/  MOV R30, R5 ;  /* 0x00000005001e7202 */ /* 0x000fe20000000f00 */
[----:B------:R1:W-:Y:S01]  /*0730*/  STL.64 [R1+0xd8], R8 ;  /* 0x0000d80801007387 */ /* 0x0003e20000100a00 */
[----:B0-----:R-:W0:Y:S03]  /*0740*/  LDC.64 R4, c[0x0][0x3e8] ;  /* 0x0000fa00ff047b82 */ /* 0x001e260000000a00 */
[----:B-1----:R-:W2:Y:S02]  /*0750*/  LDG.E.64 R8, desc[UR6][R2.64+0x400] ;  /* 0x0004000602087981 */ /* 0x002ea4000c1e1b00 */
[----:B--2---:R-:W-:-:S02]  /*0760*/  MOV R27, R8 ;  /* 0x00000008001b7202 */ /* 0x004fc40000000f00 */
[----:B------:R1:W-:Y:S01]  /*0770*/  STL.64 [R1+0xd0], R8 ;  /* 0x0000d00801007387 */ /* 0x0003e20000100a00 */
[----:B------:R-:W-:-:S03]  /*0780*/  MOV R26, R9 ;  /* 0x00000009001a7202 */ /* 0x000fc60000000f00 */
[----:B-1----:R-:W2:Y:S02]  /*0790*/  LDG.E.64 R8, desc[UR6][R2.64+0x300] ;  /* 0x0003000602087981 */ /* 0x002ea4000c1e1b00 */
[----:B--2---:R-:W-:Y:S02]  /*07a0*/  MOV R25, R8 ;  /* 0x0000000800197202 */ /* 0x004fe40000000f00 */
[----:B------:R1:W-:Y:S01]  /*07b0*/  STL.64 [R1+0xc8], R8 ;  /* 0x0000c80801007387 */ /* 0x0003e20000100a00 */
[----:B------:R-:W-:-:S03]  /*07c0*/  MOV R24, R9 ;  /* 0x0000000900187202 */ /* 0x000fc60000000f00 */
[----:B-1----:R-:W2:Y:S01]  /*07d0*/  LDG.E.64 R8, desc[UR6][R2.64+0x200] ;  /* 0x0002000602087981 */ /* 0x002ea2000c1e1b00 */
[----:B0-----:R-:W-:-:S05]  /*07e0*/  IMAD.WIDE.U32 R4, R6, 0x8, R4 ;  /* 0x0000000806047825 */ /* 0x001fca00078e0004 */
[----:B------:R-:W4:Y:S04]  /*07f0*/  LDG.E.64 R244, desc[UR6][R4.64+0x900] ;  /* 0x0009000604f47981 */ /* 0x000f28000c1e1b00 */
[----:B------:R-:W5:Y:S04]  /*0800*/  LDG.E.64 R242, desc[UR6][R4.64+0x800] ;  /* 0x0008000604f27981 */ /* 0x000f68000c1e1b00 */
[----:B------:R-:W5:Y:S04]  /*0810*/  LDG.E.64 R240, desc[UR6][R4.64+0x700] ;  /* 0x0007000604f07981 */ /* 0x000f68000c1e1b00 */
[----:B------:R-:W5:Y:S04]  /*0820*/  LDG.E.64 R238, desc[UR6][R4.64+0x600] ;  /* 0x0006000604ee7981 */ /* 0x000f68000c1e1b00 */
[----:B------:R-:W5:Y:S04]  /*0830*/  LDG.E.64 R236, desc[UR6][R4.64+0x500] ;  /* 0x0005000604ec7981 */ /* 0x000f68000c1e1b00 */
[----:B------:R-:W5:Y:S04]  /*0840*/  LDG.E.64 R14, desc[UR6][R4.64+0x400] ;  /* 0x00040006040e7981 */ /* 0x000f68000c1e1b00 */
[----:B------:R-:W5:Y:S04]  /*0850*/  LDG.E.64 R12, desc[UR6][R4.64+0x300] ;  /* 0x00030006040c7981 */ /* 0x000f68000c1e1b00 */
[----:B------:R-:W5:Y:S04]  /*0860*/  LDG.E.64 R10, desc[UR6][R4.64+0x200] ;  /* 0x00020006040a7981 */ /* 0x000f68000c1e1b00 */
[----:B---3--:R-:W3:Y:S01]  /*0870*/  LDG.E.64 R6, desc[UR6][R4.64] ;  /* 0x0000000604067981 */ /* 0x008ee2000c1e1b00 */
[----:B--2---:R-:W-:-:S03]  /*0880*/  MOV R23, R8 ;  /* 0x0000000800177202 */ /* 0x004fc60000000f00 */
[----:B------:R0:W-:Y:S01]  /*0890*/  STL.64 [R1+0xc0], R8 ;  /* 0x0000c00801007387 */ /* 0x0001e20000100a00 */
[----:B------:R-:W-:-:S03]  /*08a0*/  MOV R22, R9 ;  /* 0x0000000900167202 */ /* 0x000fc60000000f00 */
[----:B0-----:R-:W2:Y:S04]  /*08b0*/  LDG.E.64 R8, desc[UR6][R2.64+0x100] ;  /* 0x0001000602087981 */ /* 0x001ea8000c1e1b00 */
[----:B------:R-:W4:Y:S01]  /*08c0*/  LDG.E.64 R2, desc[UR6][R2.64] ;  /* 0x0000000602027981 */ /* 0x000f22000c1e1b00 */
[--C-:B------:R-:W-:Y:S02]  /*08d0*/  SHF.R.U64 R16, R16, 0x10, R17.reuse ;  /* 0x0000001010107819 */ /* 0x100fe40000001211 */
[----:B------:R-:W-:Y:S02]  /*08e0*/  SHF.R.U32.HI R17, RZ, 0x10, R17 ;  /* 0x00000010ff117819 */ /* 0x000fe40000011611 */
[----:B--2---:R-:W-:Y:S01]  /*08f0*/  MOV R21, R8 ;  /* 0x0000000800157202 */ /* 0x004fe20000000f00 */
[----:B------:R0:W-:Y:S01]  /*0900*/  STL.64 [R1+0xb8], R8 ;  /* 0x0000b80801007387 */ /* 0x0001e20000100a00 */
[----:B------:R-:W-:-:S03]  /*0910*/  MOV R20, R9 ;  /* 0x0000000900147202 */ /* 0x000fc60000000f00 */
[----:B0-----:R0:W2:Y:S01]  /*0920*/  LDG.E.64 R8, desc[UR6][R4.64+0x100] ;  /* 0x0001000604087981 */ /* 0x0010a2000c1e1b00 */
[----:B----4-:R-:W-:Y:S02]  /*0930*/  MOV R19, R2 ;  /* 0x0000000200137202 */ /* 0x010fe40000000f00 */
[----:B------:R-:W-:Y:S01]  /*0940*/  MOV R18, R3 ;  /* 0x0000000300127202 */ /* 0x000fe20000000f00 */
[----:B------:R1:W-:Y:S04]  /*0950*/  STL.64 [R1+0xb0], R2 ;  /* 0x0000b00201007387 */ /* 0x0003e80000100a00 */
[----:B------:R4:W-:Y:S04]  /*0960*/  STL.S16 [R1+0x102], R16 ;  /* 0x0001021001007387 */ /* 0x0009e80000100600 */
[----:B------:R5:W-:Y:S01]  /*0970*/  STL.S16 [R1+0x100], R17 ;  /* 0x0001001101007387 */ /* 0x000be20000100600 */
[----:B-1----:R-:W-:-:S02]  /*0980*/  SHF.R.U64 R2, R35, 0x10, R34 ;  /* 0x0000001023027819 */ /* 0x002fc40000001222 */
[----:B------:R-:W-:Y:S02]  /*0990*/  SHF.R.U32.HI R3, RZ, 0x10, R34 ;  /* 0x00000010ff037819 */ /* 0x000fe40000011622 */
[--C-:B----4-:R-:W-:Y:S01]  /*09a0*/  SHF.R.U64 R16, R33, 0x10, R32.reuse ;  /* 0x0000001021107819 */ /* 0x110fe20000001220 */
[----:B------:R1:W-:Y:S01]  /*09b0*/  STL.S16 [R1+0x106], R2 ;  /* 0x0001060201007387 */ /* 0x0003e20000100600 */
[----:B-----5:R-:W-:-:S03]  /*09c0*/  SHF.R.U32.HI R17, RZ, 0x10, R32 ;  /* 0x00000010ff117819 */ /* 0x020fc60000011620 */
[----:B------:R4:W-:Y:S01]  /*09d0*/  STL.S16 [R1+0x104], R3 ;  /* 0x0001040301007387 */ /* 0x0009e20000100600 */
[----:B0-----:R-:W-:Y:S02]  /*09e0*/  SHF.R.U64 R4, R29, 0x10, R28 ;  /* 0x000000101d047819 */ /* 0x001fe4000000121c */
[--C-:B-1----:R-:W-:Y:S01]  /*09f0*/  SHF.R.U64 R2, R31, 0x10, R30.reuse ;  /* 0x000000101f027819 */ /* 0x102fe2000000121e */
[----:B------:R-:W-:Y:S01]  /*0a00*/  STL.S16 [R1+0x10a], R16 ;  /* 0x00010a1001007387 */ /* 0x000fe20000100600 */
[----:B----4-:R-:W-:-:S03]  /*0a10*/  SHF.R.U32.HI R3, RZ, 0x10, R30 ;  /* 0x00000010ff037819 */ /* 0x010fc6000001161e */
[----:B------:R-:W-:Y:S01]  /*0a20*/  STL.S16 [R1+0x108], R17 ;  /* 0x0001081101007387 */ /* 0x000fe20000100600 */
[----:B------:R-:W-:-:S03]  /*0a30*/  SHF.R.U32.HI R5, RZ, 0x10, R28 ;  /* 0x00000010ff057819 */ /* 0x000fc6000001161c */
[----:B------:R0:W-:Y:S04]  /*0a40*/  STL.S16 [R1+0x10e], R2 ;  /* 0x00010e0201007387 */ /* 0x0001e80000100600 */
[----:B------:R1:W-:Y:S01]  /*0a50*/  STL.S16 [R1+0x10c], R3 ;  /* 0x00010c0301007387 */ /* 0x0003e20000100600 */
[----:B0-----:R-:W-:-:S03]  /*0a60*/  SHF.R.U64 R2, R27, 0x10, R26 ;  /* 0x000000101b027819 */ /* 0x001fc6000000121a */
[----:B------:R0:W-:Y:S01]  /*0a70*/  STL.S16 [R1+0x112], R4 ;  /* 0x0001120401007387 */ /* 0x0001e20000100600 */
[----:B-1----:R-:W-:-:S03]  /*0a80*/  SHF.R.U32.HI R3, RZ, 0x10, R26 ;  /* 0x00000010ff037819 */ /* 0x002fc6000001161a */
[----:B------:R1:W-:Y:S04]  /*0a90*/  STL.S16 [R1+0x110], R5 ;  /* 0x0001100501007387 */ /* 0x0003e80000100600 */
[----:B------:R4:W-:Y:S01]  /*0aa0*/  STL.S16 [R1+0x116], R2 ;  /* 0x0001160201007387 */ /* 0x0009e20000100600 */
[----:B0-----:R-:W-:-:S03]  /*0ab0*/  SHF.R.U64 R4, R25, 0x10, R24 ;  /* 0x0000001019047819 */ /* 0x001fc60000001218 */
[----:B------:R0:W-:Y:S01]  /*0ac0*/  STL.S16 [R1+0x114], R3 ;  /* 0x0001140301007387 */ /* 0x0001e20000100600 */
[----:B-1----:R-:W-:Y:S02]  /*0ad0*/  SHF.R.U32.HI R5, RZ, 0x10, R24 ;  /* 0x00000010ff057819 */ /* 0x002fe40000011618 */
[--C-:B----4-:R-:W-:Y:S01]  /*0ae0*/  SHF.R.U64 R2, R23, 0x10, R22.reuse ;  /* 0x0000001017027819 */ /* 0x110fe20000001216 */
[----:B------:R1:W-:Y:S01]  /*0af0*/  STL.S16 [R1+0x11a], R4 ;  /* 0x00011a0401007387 */ /* 0x0003e20000100600 */
[----:B0-----:R-:W-:-:S03]  /*0b00*/  SHF.R.U32.HI R3, RZ, 0x10, R22 ;  /* 0x00000010ff037819 */ /* 0x001fc60000011616 */
[----:B------:R0:W-:Y:S04]  /*0b10*/  STL.S16 [R1+0x118], R5 ;  /* 0x0001180501007387 */ /* 0x0001e80000100600 */
[----:B------:R4:W-:Y:S01]  /*0b20*/  STL.S16 [R1+0x11e], R2 ;  /* 0x00011e0201007387 */ /* 0x0009e20000100600 */
[----:B-1----:R-:W-:-:S03]  /*0b30*/  SHF.R.U64 R4, R21, 0x10, R20 ;  /* 0x0000001015047819 */ /* 0x002fc60000001214 */
[----:B------:R1:W-:Y:S01]  /*0b40*/  STL.S16 [R1+0x11c], R3 ;  /* 0x00011c0301007387 */ /* 0x0003e20000100600 */
[----:B0-----:R-:W-:Y:S02]  /*0b50*/  SHF.R.U32.HI R5, RZ, 0x10, R20 ;  /* 0x00000010ff057819 */ /* 0x001fe40000011614 */
[--C-:B----4-:R-:W-:Y:S01]  /*0b60*/  SHF.R.U64 R2, R19, 0x10, R18.reuse ;  /* 0x0000001013027819 */ /* 0x110fe20000001212 */
        /* <DEDUP_REMOVED lines=32> */
[----:B------:R-:W-:Y:S01]  /*0d70*/  STL.S16 [R1+0x9e], R4 ;  /* 0x00009e0401007387 */ /* 0x000fe20000100600 */
[----:B-1----:R-:W-:-:S03]  /*0d80*/  SHF.R.U32.HI R3, RZ, 0x10, R11 ;  /* 0x00000010ff037819 */ /* 0x002fc6000001160b */
[----:B------:R-:W-:Y:S04]  /*0d90*/  STL.S16 [R1+0x9c], R5 ;  /* 0x00009c0501007387 */ /* 0x000fe80000100600 */
[----:B------:R3:W-:Y:S04]  /*0da0*/  STL.S16 [R1+0xa2], R2 ;  /* 0x0000a20201007387 */ /* 0x0007e80000100600 */
[----:B------:R0:W-:Y:S01]  /*0db0*/  STL.S16 [R1+0xa0], R3 ;  /* 0x0000a00301007387 */ /* 0x0001e20000100600 */
[--C-:B---3--:R-:W-:Y:S02]  /*0dc0*/  SHF.R.U64 R2, R6, 0x10, R7.reuse ;  /* 0x0000001006027819 */ /* 0x108fe40000001207 */
[----:B0-----:R-:W-:Y:S01]  /*0dd0*/  SHF.R.U32.HI R3, RZ, 0x10, R7 ;  /* 0x00000010ff037819 */ /* 0x001fe20000011607 */
[----:B------:R-:W-:Y:S01]  /*0de0*/  HFMA2 R88, -RZ, RZ, 0, 0 ;  /* 0x00000000ff587431 */ /* 0x000fe200000001ff */
[----:B--2---:R-:W-:-:S02]  /*0df0*/  SHF.R.U64 R4, R8, 0x10, R9 ;  /* 0x0000001008047819 */ /* 0x004fc40000001209 */
[----:B------:R-:W-:-:S03]  /*0e00*/  SHF.R.U32.HI R5, RZ, 0x10, R9 ;  /* 0x00000010ff057819 */ /* 0x000fc60000011609 */
[----:B------:R0:W-:Y:S04]  /*0e10*/  STL.S16 [R1+0xa6], R4 ;  /* 0x0000a60401007387 */ /* 0x0001e80000100600 */
[----:B------:R1:W-:Y:S04]  /*0e20*/  STL.S16 [R1+0xa4], R5 ;  /* 0x0000a40501007387 */ /* 0x0003e80000100600 */
[----:B------:R1:W-:Y:S04]  /*0e30*/  STL.S16 [R1+0xaa], R2 ;  /* 0x0000aa0201007387 */ /* 0x0003e80000100600 */
[----:B------:R1:W-:Y:S01]  /*0e40*/  STL.S16 [R1+0xa8], R3 ;  /* 0x0000a80301007387 */ /* 0x0003e20000100600 */
[----:B0-----:R-:W-:-:S07]  /*0e50*/  MOV R4, R0 ;  /* 0x0000000000047202 */ /* 0x001fce0000000f00 */
.L_x_21223:
[----:B0-----:R0:W-:Y:S01]  /*0e60*/  STL.64 [R1+0x128], R6 ;  /* 0x0001280601007387 */ /* 0x0011e20000100a00 */
[----:B-1----:R-:W1:Y:S08]  /*0e70*/  LDC.64 R2, c[0x0][0x3f8] ;  /* 0x0000fe00ff027b82 */ /* 0x002e700000000a00 */
[----:B--2---:R-:W2:Y:S08]  /*0e80*/  LDC.64 R248, c[0x0][0x3c8] ;  /* 0x0000f200fff87b82 */ /* 0x004eb00000000a00 */
[----:B0-----:R-:W0:Y:S01]  /*0e90*/  LDC.64 R6, c[0x0][0x3f0] ;  /* 0x0000fc00ff067b82 */ /* 0x001e220000000a00 */
[----:B-1----:R-:W-:-:S06]  /*0ea0*/  IMAD.WIDE R2, R4, 0x4, R2 ;  /* 0x0000000404027825 */ /* 0x002fcc00078e0202 */
[----:B---3--:R-:W3:Y:S01]  /*0eb0*/  LDG.E R3, desc[UR6][R2.64] ;  /* 0x0000000602037981 */ /* 0x008ee2000c1e1900 */
[----:B--2---:R-:W-:-:S04]  /*0ec0*/  IMAD.WIDE R248, R4, 0x4, R248 ;  /* 0x0000000404f87825 */ /* 0x004fc800078e02f8 */
[----:B0-----:R-:W-:Y:S01]  /*0ed0*/  IMAD.WIDE R6, R4, 0x4, R6 ;  /* 0x0000000404067825 */ /* 0x001fe200078e0206 */
[----:B------:R0:W5:Y:S04]  /*0ee0*/  LDG.E R2, desc[UR6][R248.64] ;  /* 0x00000006f8027981 */ /* 0x000168000c1e1900 */
[----:B------:R-:W2:Y:S04]  /*0ef0*/  LDG.E R199, desc[UR6][R6.64] ;  /* 0x0000000606c77981 */ /* 0x000ea8000c1e1900 */
[----:B------:R0:W5:Y:S01]  /*0f00*/  LDL.LU.64 R6, [R1+0x128] ;  /* 0x0001280001067983 */ /* 0x0001620000300a00 */
[----:B------:R-:W-:Y:S01]  /*0f10*/  BSSY.RECONVERGENT B1, `(.L_x_21031) ;  /* 0x0000289000017945 */ /* 0x000fe20003800200 */
[----:B------:R-:W-:-:S02]  /*0f20*/  MOV R250, RZ ;  /* 0x000000ff00fa7202 */ /* 0x000fc40000000f00 */
[----:B------:R-:W-:Y:S02]  /*0f30*/  MOV R252, RZ ;  /* 0x000000ff00fc7202 */ /* 0x000fe40000000f00 */
[----:B---3--:R-:W-:Y:S01]  /*0f40*/  ISETP.GE.AND P2, PT, R3, 0x1, PT ;  /* 0x000000010300780c */ /* 0x008fe20003f46270 */
[----:B--2---:R0:W-:-:S12]  /*0f50*/  STL [R1+0x10], R199 ;  /* 0x000010c701007387 */ /* 0x0041d80000100800 */
[----:B----4-:R-:W-:Y:S05]  /*0f60*/  @!P2 BRA `(.L_x_21032) ;  /* 0x000000240050a947 */ /* 0x010fea0003800000 */
[----:B------:R-:W1:Y:S01]  /*0f70*/  S2R R165, SR_TID.X ;  /* 0x0000000000a57919 */ /* 0x000e620000002100 */
[----:B------:R-:W2:Y:S01]  /*0f80*/  LDC.64 R160, c[0x0][0x3c0] ;  /* 0x0000f000ffa07b82 */ /* 0x000ea20000000a00 */
[----:B------:R-:W-:Y:S01]  /*0f90*/  IMAD R192, R4, UR9, RZ ;  /* 0x0000000904c07c24 */ /* 0x000fe2000f8e02ff */
[----:B------:R3:W-:Y:S04]  /*0fa0*/  STL [R1+0x16c], R95 ;  /* 0x00016c5f01007387 */ /* 0x0007e80000100800 */
[----:B------:R-:W-:Y:S01]  /*0fb0*/  SHF.R.S32.HI R0, RZ, 0x1f, R192 ;  /* 0x0000001fff007819 */ /* 0x000fe200000114c0 */
[----:B------:R-:W-:Y:S01]  /*0fc0*/  STL [R1+0x168], R94 ;  /* 0x0001685e01007387 */ /* 0x000fe20000100800 */
[----:B------:R-:W4:Y:S02]  /*0fd0*/  LDC.64 R166, c[0x0][0x3a8] ;  /* 0x0000ea00ffa67b82 */ /* 0x000f240000000a00 */
[----:B------:R-:W-:Y:S01]  /*0fe0*/  LEA.HI R192, R0, R192, RZ, 0x2 ;  /* 0x000000c000c07211 */ /* 0x000fe200078f10ff */
[----:B------:R-:W-:Y:S04]  /*0ff0*/  STL [R1+0x164], R93 ;  /* 0x0001645d01007387 */ /* 0x000fe80000100800 */
[----:B------:R0:W-:Y:S04]  /*1000*/  STL [R1+0x160], R92 ;  /* 0x0001605c01007387 */ /* 0x0001e80000100800 */
[----:B------:R-:W-:Y:S04]  /*1010*/  STL [R1+0x15c], R67 ;  /* 0x00015c4301007387 */ /* 0x000fe80000100800 */
[----:B------:R-:W-:Y:S01]  /*1020*/  STL [R1+0x158], R66 ;  /* 0x0001584201007387 */ /* 0x000fe20000100800 */
[----:B--2---:R-:W-:Y:S01]  /*1030*/  IMAD.WIDE R160, R4, 0x4, R160 ;  /* 0x0000000404a07825 */ /* 0x004fe200078e02a0 */
[----:B-1----:R-:W-:-:S04]  /*1040*/  LOP3.LUT R165, R165, 0x1f, RZ, 0xc0, !PT ;  /* 0x0000001fa5a57812 */ /* 0x002fc800078ec0ff */
[----:B---3--:R-:W2:Y:S01]  /*1050*/  LDG.E R95, desc[UR6][R160.64] ;  /* 0x00000006a05f7981 */ /* 0x008ea2000c1e1900 */
[----:B------:R-:W-:Y:S01]  /*1060*/  MOV R177, UR18 ;  /* 0x0000001200b17c02 */ /* 0x000fe20008000f00 */
[----:B0-----:R-:W0:Y:S01]  /*1070*/  LDC.64 R92, c[0x0][0x428] ;  /* 0x00010a00ff5c7b82 */ /* 0x001e220000000a00 */
[----:B------:R-:W-:Y:S01]  /*1080*/  LEA.HI.SX32 R192, R192, R165, 0x1e ;  /* 0x000000a5c0c07211 */ /* 0x000fe200078ff2ff */
[----:B------:R-:W-:Y:S03]  /*1090*/  STL [R1+0x154], R65 ;  /* 0x0001544101007387 */ /* 0x000fe60000100800 */
[C---:B------:R-:W-:Y:S01]  /*10a0*/  IADD3 R191, PT, PT, R192.reuse, 0x20, RZ ;  /* 0x00000020c0bf7810 */ /* 0x040fe20007ffe0ff */
[----:B------:R-:W-:Y:S01]  /*10b0*/  STL [R1+0x150], R64 ;  /* 0x0001504001007387 */ /* 0x000fe20000100800 */
[C---:B------:R-:W-:Y:S02]  /*10c0*/  IADD3 R190, PT, PT, R192.reuse, 0x40, RZ ;  /* 0x00000040c0be7810 */ /* 0x040fe40007ffe0ff */
[----:B------:R-:W-:-:S02]  /*10d0*/  IADD3 R248, PT, PT, R192, 0x60, RZ ;  /* 0x00000060c0f87810 */ /* 0x000fc40007ffe0ff */
[C---:B------:R-:W-:Y:S02]  /*10e0*/  IADD3 R5, PT, PT, R192.reuse, 0x80, RZ ;  /* 0x00000080c0057810 */ /* 0x040fe40007ffe0ff */
[C---:B------:R-:W-:Y:S01]  /*10f0*/  IADD3 R250, PT, PT, R192.reuse, 0xa0, RZ ;  /* 0x000000a0c0fa7810 */ /* 0x040fe20007ffe0ff */
[--C-:B----4-:R-:W-:Y:S01]  /*1100*/  IMAD.WIDE.U32 R200, R191, 0x10, R166.reuse ;  /* 0x00000010bfc87825 */ /* 0x110fe200078e00a6 */
[----:B------:R-:W-:Y:S01]  /*1110*/  IADD3 R249, PT, PT, R192, 0xc0, RZ ;  /* 0x000000c0c0f97810 */ /* 0x000fe20007ffe0ff */
[----:B------:R-:W-:Y:S02]  /*1120*/  STL [R1+0x14c], R15 ;  /* 0x00014c0f01007387 */ /* 0x000fe40000100800 */
[--C-:B------:R-:W-:Y:S02]  /*1130*/  IMAD.WIDE.U32 R204, R190, 0x10, R166.reuse ;  /* 0x00000010becc7825 */ /* 0x100fe400078e00a6 */
[----:B------:R-:W3:Y:S02]  /*1140*/  LDG.E.128 R200, desc[UR6][R200.64] ;  /* 0x00000006c8c87981 */ /* 0x000ee4000c1e1d00 */
        /* <DEDUP_REMOVED lines=8> */
[----:B------:R-:W4:Y:S04]  /*11d0*/  LDG.E.128 R220, desc[UR6][R220.64] ;  /* 0x00000006dcdc7981 */ /* 0x000f28000c1e1d00 */
[----:B------:R-:W-:Y:S04]  /*11e0*/  STL [R1+0x148], R14 ;  /* 0x0001480e01007387 */ /* 0x000fe80000100800 */
[----:B------:R-:W-:Y:S04]  /*11f0*/  STL [R1+0x144], R13 ;  /* 0x0001440d01007387 */ /* 0x000fe80000100800 */
[----:B------:R-:W-:Y:S04]  /*1200*/  STL [R1+0x140], R12 ;  /* 0x0001400c01007387 */ /* 0x000fe80000100800 */
[----:B------:R-:W-:Y:S04]  /*1210*/  STL [R1+0x13c], R11 ;  /* 0x00013c0b01007387 */ /* 0x000fe80000100800 */
[----:B------:R-:W-:Y:S04]  /*1220*/  STL [R1+0x138], R10 ;  /* 0x0001380a01007387 */ /* 0x000fe80000100800 */
[----:B------:R-:W-:Y:S01]  /*1230*/  STL [R1+0x134], R9 ;  /* 0x0001340901007387 */ /* 0x000fe20000100800 */
[----:B------:R-:W-:-:S03]  /*1240*/  ISETP.NE.U32.AND P0, PT, R177, RZ, PT ;  /* 0x000000ffb100720c */ /* 0x000fc60003f05070 */
[----:B------:R-:W-:Y:S04]  /*1250*/  STL [R1+0x130], R8 ;  /* 0x0001300801007387 */ /* 0x000fe80000100800 */
[----:B-----5:R-:W-:Y:S04]  /*1260*/  STL [R1+0x12c], R7 ;  /* 0x00012c0701007387 */ /* 0x020fe80000100800 */
[----:B------:R1:W-:Y:S02]  /*1270*/  STL [R1+0x128], R6 ;  /* 0x0001280601007387 */ /* 0x0003e40000100800 */
[----:B-1----:R-:W-:-:S04]  /*1280*/  MOV R6, UR19 ;  /* 0x0000001300067c02 */ /* 0x002fc80008000f00 */
[----:B------:R-:W-:-:S13]  /*1290*/  ISETP.NE.AND.EX P0, PT, R6, RZ, PT, P0 ;  /* 0x000000ff0600720c */ /* 0x000fda0003f05300 */
[----:B------:R-:W1:Y:S01]  /*12a0*/  @P0 LDC.64 R188, c[0x0][0x438] ;  /* 0x00010e00ffbc0b82 */ /* 0x000e620000000a00 */
[C---:B------:R-:W-:Y:S01]  /*12b0*/  IMAD.WIDE.U32 R196, R192.reuse, 0x10, R166 ;  /* 0x00000010c0c47825 */ /* 0x040fe200078e00a6 */
[C---:B------:R-:W-:Y:S02]  /*12c0*/  IADD3 R252, PT, PT, R192.reuse, 0xe0, RZ ;  /* 0x000000e0c0fc7810 */ /* 0x040fe40007ffe0ff */
[C---:B------:R-:W-:Y:S02]  /*12d0*/  IADD3 R67, PT, PT, R192.reuse, 0x100, RZ ;  /* 0x00000100c0437810 */ /* 0x040fe40007ffe0ff */
[----:B------:R-:W-:Y:S02]  /*12e0*/  IADD3 R94, PT, PT, R192, 0x120, RZ ;  /* 0x00000120c05e7810 */ /* 0x000fe40007ffe0ff */
[----:B------:R-:W0:Y:S08]  /*12f0*/  @P0 LDC.64 R246, c[0x0][0x438] ;  /* 0x00010e00fff60b82 */ /* 0x000e300000000a00 */
[----:B------:R-:W0:Y:S01]  /*1300*/  @P0 LDC.64 R194, c[0x0][0x438] ;  /* 0x00010e00ffc20b82 */ /* 0x000e220000000a00 */
[----:B------:R-:W-:-:S02]  /*1310*/  IADD3 R0, PT, PT, R3, -0x1, RZ ;  /* 0xffffffff03007810 */ /* 0x000fc40007ffe0ff */
[----:B------:R-:W-:Y:S01]  /*1320*/  ISETP.NE.AND P1, PT, RZ, UR8, PT ;  /* 0x00000008ff007c0c */ /* 0x000fe2000bf25270 */
[----:B------:R0:W-:Y:S01]  /*1330*/  STL [R1+0x4], R177 ;  /* 0x000004b101007387 */ /* 0x0001e20000100800 */
[----:B-1----:R-:W-:-:S03]  /*1340*/  @P0 IMAD.WIDE.U32 R188, R192, 0x10, R188 ;  /* 0x00000010c0bc0825 */ /* 0x002fc600078e00bc */
[----:B------:R-:W1:Y:S01]  /*1350*/  @P0 LDC.64 R184, c[0x0][0x438] ;  /* 0x00010e00ffb80b82 */ /* 0x000e620000000a00 */
[----:B------:R-:W4:Y:S04]  /*1360*/  LDG.E.128 R196, desc[UR6][R196.64] ;  /* 0x00000006c4c47981 */ /* 0x000f28000c1e1d00 */
[----:B------:R0:W5:Y:S03]  /*1370*/  @P0 LDG.E.128 R52, desc[UR6][R188.64] ;  /* 0x00000006bc340981 */ /* 0x000166000c1e1d00 */
[----:B------:R-:W1:Y:S08]  /*1380*/  @P0 LDC.64 R192, c[0x0][0x438] ;  /* 0x00010e00ffc00b82 */ /* 0x000e700000000a00 */
[----:B0-----:R-:W0:Y:S01]  /*1390*/  @P0 LDC.64 R188, c[0x0][0x438] ;  /* 0x00010e00ffbc0b82 */ /* 0x001e220000000a00 */
[----:B------:R-:W-:-:S05]  /*13a0*/  @P0 IMAD.WIDE.U32 R246, R248, 0x10, R246 ;  /* 0x00000010f8f60825 */ /* 0x000fca00078e00f6 */
[----:B------:R1:W5:Y:S02]  /*13b0*/  @P0 LDG.E.128 R40, desc[UR6][R246.64] ;  /* 0x00000006f6280981 */ /* 0x000364000c1e1d00 */
[----:B------:R-:W0:Y:S01]  /*13c0*/  @P0 LDC.64 R186, c[0x0][0x438] ;  /* 0x00010e00ffba0b82 */ /* 0x000e220000000a00 */
[----:B-1----:R-:W-:-:S07]  /*13d0*/  @P0 IMAD.WIDE.U32 R192, R5, 0x10, R192 ;  /* 0x0000001005c00825 */ /* 0x002fce00078e00c0 */
[----:B------:R-:W1:Y:S01]  /*13e0*/  @P0 LDC.64 R246, c[0x0][0x438] ;  /* 0x00010e00fff60b82 */ /* 0x000e620000000a00 */
[----:B------:R0:W5:Y:S01]  /*13f0*/  @P0 LDG.E.128 R36, desc[UR6][R192.64] ;  /* 0x00000006c0240981 */ /* 0x000162000c1e1d00 */
[----:B------:R-:W-:Y:S02]  /*1400*/  IMAD R0, R0, UR9, RZ ;  /* 0x0000000900007c24 */ /* 0x000fe4000f8e02ff */
[----:B0-----:R-:W-:-:S04]  /*1410*/  @P0 IMAD.WIDE.U32 R192, R249, 0x10, R188 ;  /* 0x00000010f9c00825 */ /* 0x001fc800078e00bc */
[----:B------:R-:W0:Y:S01]  /*1420*/  @P0 LDC.64 R248, c[0x0][0x438] ;  /* 0x00010e00fff80b82 */ /* 0x000e220000000a00 */
[----:B------:R-:W-:Y:S01]  /*1430*/  SHF.R.S32.HI R164, RZ, 0x1f, R0 ;  /* 0x0000001fffa47819 */ /* 0x000fe20000011400 */
[----:B------:R-:W-:Y:S01]  /*1440*/  IMAD.WIDE.U32 R160, R252, 0x10, R166 ;  /* 0x00000010fca07825 */ /* 0x000fe200078e00a6 */
[----:B------:R-:W5:Y:S02]  /*1450*/  @P0 LDG.E.128 R28, desc[UR6][R192.64] ;  /* 0x00000006c01c0981 */ /* 0x000f64000c1e1d00 */
[----:B------:R-:W-:Y:S01]  /*1460*/  LEA.HI R0, R164, R0, RZ, 0x2 ;  /* 0x00000000a4007211 */ /* 0x000fe200078f10ff */
[----:B------:R-:W-:Y:S01]  /*1470*/  @P0 IMAD.WIDE.U32 R250, R250, 0x10, R194 ;  /* 0x00000010fafa0825 */ /* 0x000fe200078e00c2 */
[----:B------:R1:W4:Y:S01]  /*1480*/  LDG.E.128 R224, desc[UR6][R160.64] ;  /* 0x00000006a0e07981 */ /* 0x000322000c1e1d00 */
[----:B------:R-:W2:Y:S01]  /*1490*/  @P0 LDC.64 R194, c[0x0][0x438] ;  /* 0x00010e00ffc20b82 */ /* 0x000ea20000000a00 */
[----:B------:R-:W-:Y:S01]  /*14a0*/  LEA.HI.SX32 R0, R0, R165, 0x1e ;  /* 0x000000a500007211 */ /* 0x000fe200078ff2ff */
[----:B------:R-:W-:Y:S01]  /*14b0*/  @P0 IMAD.WIDE.U32 R184, R191, 0x10, R184 ;  /* 0x00000010bfb80825 */ /* 0x000fe200078e00b8 */
[----:B------:R4:W-:Y:S02]  /*14c0*/  STL [R1+0x8], R6 ;  /* 0x0000080601007387 */ /* 0x0009e40000100800 */
[----:B------:R-:W-:Y:S01]  /*14d0*/  IADD3 R5, PT, PT, R0, 0xe0, RZ ;  /* 0x000000e000057810 */ /* 0x000fe20007ffe0ff */
[----:B------:R-:W-:Y:S01]  /*14e0*/  @P0 IMAD.WIDE.U32 R190, R190, 0x10, R186 ;  /* 0x00000010bebe0825 */ /* 0x000fe200078e00ba */
[----:B------:R-:W5:Y:S03]  /*14f0*/  @P0 LDG.E.128 R48, desc[UR6][R184.64] ;  /* 0x00000006b8300981 */ /* 0x000f66000c1e1d00 */
[----:B-1----:R-:W-:Y:S01]  /*1500*/  IMAD.WIDE.U32 R160, R94, 0x10, R166 ;  /* 0x000000105ea07825 */ /* 0x002fe200078e00a6 */
[----:B------:R1:W5:Y:S01]  /*1510*/  @P0 LDG.E.128 R44, desc[UR6][R190.64] ;  /* 0x00000006be2c0981 */ /* 0x000362000c1e1d00 */
[----:B------:R-:W-:-:S02]  /*1520*/  IADD3 R164, PT, PT, R0, 0x20, RZ ;  /* 0x0000002000a47810 */ /* 0x000fc40007ffe0ff */
[----:B------:R-:W-:Y:S01]  /*1530*/  @P0 IMAD.WIDE.U32 R192, R67, 0x10, R246 ;  /* 0x0000001043c00825 */ /* 0x000fe200078e00f6 */
[----:B------:R1:W4:Y:S01]  /*1540*/  LDG.E.128 R232, desc[UR6][R160.64] ;  /* 0x00000006a0e87981 */ /* 0x000322000c1e1d00 */
[C---:B------:R-:W-:Y:S02]  /*1550*/  IADD3 R168, PT, PT, R0.reuse, 0x40, RZ ;  /* 0x0000004000a87810 */ /* 0x040fe40007ffe0ff */
[----:B------:R-:W-:Y:S01]  /*1560*/  IADD3 R172, PT, PT, R0, 0x60, RZ ;  /* 0x0000006000ac7810 */ /* 0x000fe20007ffe0ff */
[----:B0-----:R-:W-:Y:S01]  /*1570*/  @P0 IMAD.WIDE.U32 R246, R94, 0x10, R248 ;  /* 0x000000105ef60825 */ /* 0x001fe200078e00f8 */
[C---:B------:R-:W-:Y:S01]  /*1580*/  IADD3 R176, PT, PT, R0.reuse, 0x80, RZ ;  /* 0x0000008000b07810 */ /* 0x040fe20007ffe0ff */
[----:B------:R-:W5:Y:S01]  /*1590*/  @P0 LDG.E.128 R32, desc[UR6][R250.64] ;  /* 0x00000006fa200981 */ /* 0x000f62000c1e1d00 */
[C---:B------:R-:W-:Y:S01]  /*15a0*/  IADD3 R180, PT, PT, R0.reuse, 0xa0, RZ ;  /* 0x000000a000b47810 */ /* 0x040fe20007ffe0ff */
[--C-:B-1----:R-:W-:Y:S01]  /*15b0*/  IMAD.WIDE.U32 R190, R5, 0x10, R92.reuse ;  /* 0x0000001005be7825 */ /* 0x102fe200078e005c */
[C---:B------:R-:W-:Y:S01]  /*15c0*/  IADD3 R184, PT, PT, R0.reuse, 0xc0, RZ ;  /* 0x000000c000b87810 */ /* 0x040fe20007ffe0ff */
[----:B------:R0:W5:Y:S01]  /*15d0*/  @P0 LDG.E.128 R16, desc[UR6][R246.64] ;  /* 0x00000006f6100981 */ /* 0x000162000c1e1d00 */
[C---:B------:R-:W-:Y:S01]  /*15e0*/  IADD3 R5, PT, PT, R0.reuse, 0x100, RZ ;  /* 0x0000010000057810 */ /* 0x040fe20007ffe0ff */
[C---:B------:R-:W-:Y:S01]  /*15f0*/  IMAD.WIDE.U32 R160, R0.reuse, 0x10, R92 ;  /* 0x0000001000a07825 */ /* 0x040fe200078e005c */
[----:B------:R-:W-:Y:S01]  /*1600*/  IADD3 R0, PT, PT, R0, 0x120, RZ ;  /* 0x0000012000007810 */ /* 0x000fe20007ffe0ff */
[----:B------:R1:W5:Y:S02]  /*1610*/  @P0 LDG.E.128 R20, desc[UR6][R192.64] ;  /* 0x00000006c0140981 */ /* 0x000364000c1e1d00 */
[----:B------:R-:W-:-:S02]  /*1620*/  IMAD.WIDE.U32 R162, R67, 0x10, R166 ;  /* 0x0000001043a27825 */ /* 0x000fc400078e00a6 */
[----:B------:R-:W4:Y:S02]  /*1630*/  LDG.E.128 R188, desc[UR6][R190.64] ;  /* 0x00000006bebc7981 */ /* 0x000f24000c1e1d00 */
[----:B0-----:R-:W-:Y:S02]  /*1640*/  IMAD.WIDE.U32 R246, R0, 0x10, R92 ;  /* 0x0000001000f67825 */ /* 0x001fe400078e005c */
[----:B------:R-:W4:Y:S02]  /*1650*/  LDG.E.128 R228, desc[UR6][R162.64] ;  /* 0x00000006a2e47981 */ /* 0x000f24000c1e1d00 */
[----:B--2---:R-:W-:-:S04]  /*1660*/  @P0 IMAD.WIDE.U32 R194, R252, 0x10, R194 ;  /* 0x00000010fcc20825 */ /* 0x004fc800078e00c2 */
[--C-:B------:R-:W-:Y:S01]  /*1670*/  IMAD.WIDE.U32 R164, R164, 0x10, R92.reuse ;  /* 0x00000010a4a47825 */ /* 0x100fe200078e005c */
[----:B------:R-:W5:Y:S03]  /*1680*/  @P0 LDG.E.128 R24, desc[UR6][R194.64] ;  /* 0x00000006c2180981 */ /* 0x000f66000c1e1d00 */
[--C-:B------:R-:W-:Y:S01]  /*1690*/  IMAD.WIDE.U32 R168, R168, 0x10, R92.reuse ;  /* 0x00000010a8a87825 */ /* 0x100fe200078e005c */
[----:B------:R-:W2:Y:S03]  /*16a0*/  LDG.E.128 R160, desc[UR6][R160.64] ;  /* 0x00000006a0a07981 */ /* 0x000ea6000c1e1d00 */
        /* <DEDUP_REMOVED lines=8> */
[----:B-1----:R-:W-:Y:S01]  /*1730*/  IMAD.WIDE.U32 R192, R5, 0x10, R92 ;  /* 0x0000001005c07825 */ /* 0x002fe200078e005c */
[----:B------:R-:W2:Y:S04]  /*1740*/  LDG.E.128 R180, desc[UR6][R180.64] ;  /* 0x00000006b4b47981 */ /* 0x000ea8000c1e1d00 */
[----:B------:R-:W2:Y:S04]  /*1750*/  LDG.E.128 R184, desc[UR6][R184.64] ;  /* 0x00000006b8b87981 */ /* 0x000ea8000c1e1d00 */
[----:B------:R-:W2:Y:S01]  /*1760*/  LDG.E.128 R192, desc[UR6][R192.64] ;  /* 0x00000006c0c07981 */ /* 0x000ea2000c1e1d00 */
[----:B------:R-:W-:-:S05]  /*1770*/  FSEL R0, R95, RZ, !P1 ;  /* 0x000000ff5f007208 */ /* 0x000fca0004800000 */
[C---:B---3--:R-:W-:Y:S01]  /*1780*/  FADD.FTZ R7, -R0.reuse, R203 ;  /* 0x000000cb00077221 */ /* 0x048fe20000010100 */
[C---:B------:R-:W-:Y:S01]  /*1790*/  FADD.FTZ R250, -R0.reuse, R200 ;  /* 0x000000c800fa7221 */ /* 0x040fe20000010100 */
[C---:B------:R-:W-:Y:S01]  /*17a0*/  FADD.FTZ R252, -R0.reuse, R202 ;  /* 0x000000ca00fc7221 */ /* 0x040fe20000010100 */
[C---:B----4-:R-:W-:Y:S01]  /*17b0*/  FADD.FTZ R9, -R0.reuse, R205 ;  /* 0x000000cd00097221 */ /* 0x050fe20000010100 */
[C---:B------:R-:W-:Y:S01]  /*17c0*/  FADD.FTZ R251, -R0.reuse, R201 ;  /* 0x000000c900fb7221 */ /* 0x040fe20000010100 */
[C---:B------:R-:W-:Y:S01]  /*17d0*/  FADD.FTZ R205, -R0.reuse, R209 ;  /* 0x000000d100cd7221 */ /* 0x040fe20000010100 */
[C---:B------:R-:W-:Y:S01]  /*17e0*/  FADD.FTZ R209, -R0.reuse, R210 ;  /* 0x000000d200d17221 */ /* 0x040fe20000010100 */
[C---:B------:R-:W-:Y:S02]  /*17f0*/  FADD.FTZ R203, -R0.reuse, R212 ;  /* 0x000000d400cb7221 */ /* 0x040fe40000010100 */
[----:B------:R-:W2:Y:S01]  /*1800*/  LDL.LU R212, [R1+0x3c] ;  /* 0x00003c0001d47983 */ /* 0x000ea20000300800 */
[----:B------:R-:W-:-:S03]  /*1810*/  FADD.FTZ R210, -R0, R216 ;  /* 0x000000d800d27221 */ /* 0x000fc60000010100 */
[----:B------:R-:W3:Y:S01]  /*1820*/  LDL.S16 R202, [R1+0x124] ;  /* 0x0001240001ca7983 */ /* 0x000ee20000100600 */
[----:B------:R-:W-:-:S03]  /*1830*/  FADD.FTZ R93, -R0, R220 ;  /* 0x000000dc005d7221 */ /* 0x000fc60000010100 */
[----:B------:R-:W4:Y:S01]  /*1840*/  LDL R200, [R1+0xb0] ;  /* 0x0000b00001c87983 */ /* 0x000f220000100800 */
[C---:B------:R-:W-:Y:S01]  /*1850*/  FADD.FTZ R92, -R0.reuse, R221 ;  /* 0x000000dd005c7221 */ /* 0x040fe20000010100 */
[C---:B------:R-:W-:Y:S02]  /*1860*/  FADD.FTZ R67, -R0.reuse, R222 ;  /* 0x000000de00437221 */ /* 0x040fe40000010100 */
[----:B------:R-:W3:Y:S04]  /*1870*/  LDL.LU R216, [R1+0x38] ;  /* 0x0000380001d87983 */ /* 0x000ee80000300800 */
[----:B------:R-:W3:Y:S04]  /*1880*/  LDL R201, [R1+0xb4] ;  /* 0x0000b40001c97983 */ /* 0x000ee80000100800 */
[----:B------:R-:W3:Y:S04]  /*1890*/  LDL.S16 R220, [R1+0x126] ;  /* 0x0001260001dc7983 */ /* 0x000ee80000100600 */
[----:B------:R-:W3:Y:S04]  /*18a0*/  LDL.LU R221, [R1+0x40] ;  /* 0x0000400001dd7983 */ /* 0x000ee80000300800 */
[----:B------:R-:W3:Y:S01]  /*18b0*/  LDL.LU R222, [R1+0x34] ;  /* 0x0000340001de7983 */ /* 0x000ee20000300800 */
        /* <DEDUP_REMOVED lines=13> */
[----:B------:R-:W-:Y:S01]  /*1990*/  MOV R218, R10 ;  /* 0x0000000a00da7202 */ /* 0x000fe20000000f00 */
[----:B------:R-:W-:Y:S01]  /*19a0*/  FADD.FTZ R66, -R0, R223 ;  /* 0x000000df00427221 */ /* 0x000fe20000010100 */
[----:B------:R-:W-:-:S02]  /*19b0*/  MOV R207, R9 ;  /* 0x0000000900cf7202 */ /* 0x000fc40000000f00 */
[----:B------:R-:W-:Y:S02]  /*19c0*/  MOV R217, R8 ;  /* 0x0000000800d97202 */ /* 0x000fe40000000f00 */
[----:B------:R-:W-:Y:S02]  /*19d0*/  MOV R215, R7 ;  /* 0x0000000700d77202 */ /* 0x000fe40000000f00 */
        /* <DEDUP_REMOVED lines=18> */
[----:B--2---:R-:W-:-:S03]  /*1b00*/  FADD.FTZ R212, R212, R162 ;  /* 0x000000a2d4d47221 */ /* 0x004fc60000010000 */
[----:B------:R-:W-:Y:S01]  /*1b10*/  FFMA.FTZ R68, R160, R0, R68 ;  /* 0x00000000a0447223 */ /* 0x000fe20000010044 */
[----:B----4-:R-:W-:Y:S02]  /*1b20*/  HADD2.F32 R200, -RZ, R200.H0_H0 ;  /* 0x200000c8ffc87230 */ /* 0x010fe40000004100 */
[----:B---3--:R-:W-:Y:S01]  /*1b30*/  FADD.FTZ R216, R216, R161 ;  /* 0x000000a1d8d87221 */ /* 0x008fe20000010000 */
[----:B------:R-:W-:Y:S02]  /*1b40*/  FADD.FTZ R222, R222, R160 ;  /* 0x000000a0dede7221 */ /* 0x000fe40000010000 */
[----:B------:R-:W-:Y:S01]  /*1b50*/  FMUL.FTZ R160, R160, R200 ;  /* 0x000000c8a0a07220 */ /* 0x000fe20000410000 */
[----:B------:R-:W-:Y:S02]  /*1b60*/  HADD2.F32 R200, -RZ, R220.H0_H0 ;  /* 0x200000dcffc87230 */ /* 0x000fe40000004100 */
[----:B------:R-:W-:Y:S01]  /*1b70*/  FADD.FTZ R221, R221, R163 ;  /* 0x000000a3dddd7221 */ /* 0x000fe20000010000 */
[----:B------:R-:W-:Y:S01]  /*1b80*/  FMUL.FTZ R5, R2, R5 ;  /* 0x0000000502057220 */ /* 0x000fe20000410000 */
[----:B------:R-:W-:Y:S01]  /*1b90*/  STL [R1+0x34], R222 ;  /* 0x000034de01007387 */ /* 0x000fe20000100800 */
[----:B------:R-:W-:-:S03]  /*1ba0*/  MOV R220, R211 ;  /* 0x000000d300dc7202 */ /* 0x000fc60000000f00 */
[----:B------:R0:W-:Y:S01]  /*1bb0*/  STL [R1+0x38], R216 ;  /* 0x000038d801007387 */ /* 0x0001e20000100800 */
[----:B------:R-:W-:Y:S01]  /*1bc0*/  MOV R211, R204 ;  /* 0x000000cc00d37202 */ /* 0x000fe20000000f00 */
[----:B------:R-:W-:Y:S02]  /*1bd0*/  HADD2.F32 R201, -RZ, R201.H0_H0 ;  /* 0x200000c9ffc97230 */ /* 0x000fe40000004100 */
[----:B------:R-:W-:Y:S02]  /*1be0*/  HADD2.F32 R202, -RZ, R202.H0_H0 ;  /* 0x200000caffca7230 */ /* 0x000fe40000004100 */
[----:B------:R-:W-:Y:S01]  /*1bf0*/  FADD.FTZ R136, R136, R172 ;  /* 0x000000ac88887221 */ /* 0x000fe20000010000 */
[----:B------:R-:W-:Y:S01]  /*1c00*/  FADD.FTZ R137, R137, R173 ;  /* 0x000000ad89897221 */ /* 0x000fe20000010000 */
[----:B------:R-:W-:Y:S01]  /*1c10*/  FADD.FTZ R138, R138, R174 ;  /* 0x000000ae8a8a7221 */ /* 0x000fe20000010000 */
[----:B------:R-:W-:Y:S01]  /*1c20*/  FADD.FTZ R139, R139, R175 ;  /* 0x000000af8b8b7221 */ /* 0x000fe20000010000 */
[----:B------:R-:W-:Y:S01]  /*1c30*/  FADD.FTZ R132, R132, R176 ;  /* 0x000000b084847221 */ /* 0x000fe20000010000 */
[----:B0-----:R-:W-:Y:S01]  /*1c40*/  MOV R216, R203 ;  /* 0x000000cb00d87202 */ /* 0x001fe20000000f00 */
[----:B------:R-:W-:Y:S01]  /*1c50*/  FADD.FTZ R133, R133, R177 ;  /* 0x000000b185857221 */ /* 0x000fe20000010000 */
[----:B------:R-:W2:Y:S04]  /*1c60*/  LDL R203, [R1+0xb8] ;  /* 0x0000b80001cb7983 */ /* 0x000ea80000100800 */
[----:B------:R-:W3:Y:S04]  /*1c70*/  LDL.LU R225, [R1+0x24] ;  /* 0x0000240001e17983 */ /* 0x000ee80000300800 */
[----:B------:R-:W4:Y:S04]  /*1c80*/  LDL.S16 R204, [R1+0x122] ;  /* 0x0001220001cc7983 */ /* 0x000f280000100600 */
[----:B------:R0:W-:Y:S01]  /*1c90*/  STL [R1+0x3c], R212 ;  /* 0x00003cd401007387 */ /* 0x0001e20000100800 */
        /* <DEDUP_REMOVED lines=8> */
[----:B------:R1:W4:Y:S01]  /*1d20*/  LDG.E.128 R196, desc[UR6][R246.64] ;  /* 0x00000006f6c47981 */ /* 0x000322000c1e1d00 */
[----:B0-----:R-:W-:-:S03]  /*1d30*/  MOV R212, R205 ;  /* 0x000000cd00d47202 */ /* 0x001fc60000000f00 */
[----:B------:R-:W4:Y:S04]  /*1d40*/  LDL R205, [R1+0xbc] ;  /* 0x0000bc0001cd7983 */ /* 0x000f280000100800 */
[----:B------:R-:W4:Y:S04]  /*1d50*/  LDL.LU R222, [R1+0x28] ;  /* 0x0000280001de7983 */ /* 0x000f280000300800 */
[----:B------:R0:W-:Y:S04]  /*1d60*/  STL [R1+0x40], R221 ;  /* 0x000040dd01007387 */ /* 0x0001e80000100800 */
[----:B------:R-:W4:Y:S01]  /*1d70*/  LDL.LU R223, [R1+0x2c] ;  /* 0x00002c0001df7983 */ /* 0x000f220000300800 */
[----:B0-----:R-:W-:-:S02]  /*1d80*/  MOV R221, R218 ;  /* 0x000000da00dd7202 */ /* 0x001fc40000000f00 */
[----:B------:R-:W-:Y:S02]  /*1d90*/  MOV R218, R213 ;  /* 0x000000d500da7202 */ /* 0x000fe40000000f00 */
[----:B------:R-:W-:Y:S02]  /*1da0*/  MOV R213, R206 ;  /* 0x000000ce00d57202 */ /* 0x000fe40000000f00 */
[----:B------:R-:W4:Y:S04]  /*1db0*/  LDL.S16 R206, [R1+0x120] ;  /* 0x0001200001ce7983 */ /* 0x000f280000100600 */
[----:B------:R-:W4:Y:S01]  /*1dc0*/  LDL.LU R224, [R1+0x30] ;  /* 0x0000300001e07983 */ /* 0x000f220000300800 */
[C---:B------:R-:W-:Y:S01]  /*1dd0*/  FFMA.FTZ R69, R161.reuse, R5, R69 ;  /* 0x00000005a1457223 */ /* 0x040fe20000010045 */
[----:B------:R-:W-:Y:S01]  /*1de0*/  FMUL.FTZ R200, R161, R200 ;  /* 0x000000c8a1c87220 */ /* 0x000fe20000410000 */
[----:B------:R-:W-:Y:S01]  /*1df0*/  FMUL.FTZ R161, R2, R248 ;  /* 0x000000f802a17220 */ /* 0x000fe20000410000 */
[----:B------:R-:W-:-:S03]  /*1e00*/  FMUL.FTZ R201, R162, R201 ;  /* 0x000000c9a2c97220 */ /* 0x000fc60000410000 */
[----:B------:R-:W-:Y:S01]  /*1e10*/  FFMA.FTZ R70, R162, R161, R70 ;  /* 0x000000a1a2467223 */ /* 0x000fe20000010046 */
[----:B------:R-:W-:Y:S01]  /*1e20*/  FMUL.FTZ R162, R2, R249 ;  /* 0x000000f902a27220 */ /* 0x000fe20000410000 */
[----:B------:R-:W-:-:S03]  /*1e30*/  FMUL.FTZ R202, R163, R202 ;  /* 0x000000caa3ca7220 */ /* 0x000fc60000410000 */
[----:B------:R-:W-:Y:S01]  /*1e40*/  FFMA.FTZ R71, R163, R162, R71 ;  /* 0x000000a2a3477223 */ /* 0x000fe20000010047 */
[----:B------:R-:W-:-:S04]  /*1e50*/  FMUL.FTZ R163, R2, R250 ;  /* 0x000000fa02a37220 */ /* 0x000fc80000410000 */
[----:B------:R-:W-:Y:S01]  /*1e60*/  FFMA.FTZ R72, R164, R163, R72 ;  /* 0x000000a3a4487223 */ /* 0x000fe20000010048 */
[----:B--2---:R-:W-:Y:S02]  /*1e70*/  HADD2.F32 R203, -RZ, R203.H0_H0 ;  /* 0x200000cbffcb7230 */ /* 0x004fe40000004100 */
[----:B---3--:R-:W-:-:S03]  /*1e80*/  FADD.FTZ R225, R225, R164 ;  /* 0x000000a4e1e17221 */ /* 0x008fc60000010000 */
[----:B------:R-:W-:Y:S01]  /*1e90*/  FMUL.FTZ R203, R164, R203 ;  /* 0x000000cba4cb7220 */ /* 0x000fe20000410000 */
[----:B------:R-:W-:Y:S01]  /*1ea0*/  FMUL.FTZ R164, R2, R251 ;  /* 0x000000fb02a47220 */ /* 0x000fe20000410000 */
[----:B----4-:R-:W-:Y:S01]  /*1eb0*/  HADD2.F32 R204, -RZ, R204.H0_H0 ;  /* 0x200000ccffcc7230 */ /* 0x010fe20000004100 */
[----:B------:R-:W-:Y:S02]  /*1ec0*/  STL [R1+0x24], R225 ;  /* 0x000024e101007387 */ /* 0x000fe40000100800 */
[C---:B------:R-:W-:Y:S02]  /*1ed0*/  FFMA.FTZ R73, R165.reuse, R164, R73 ;  /* 0x000000a4a5497223 */ /* 0x040fe40000010049 */
[----:B------:R-:W-:Y:S01]  /*1ee0*/  FMUL.FTZ R204, R165, R204 ;  /* 0x000000cca5cc7220 */ /* 0x000fe20000410000 */
[----:B------:R-:W-:Y:S01]  /*1ef0*/  FADD.FTZ R222, R222, R165 ;  /* 0x000000a5dede7221 */ /* 0x000fe20000010000 */
[----:B------:R-:W-:Y:S02]  /*1f00*/  HADD2.F32 R205, -RZ, R205.H0_H0 ;  /* 0x200000cdffcd7230 */ /* 0x000fe40000004100 */
[----:B------:R-:W-:-:S02]  /*1f10*/  FMUL.FTZ R165, R2, R252 ;  /* 0x000000fc02a57220 */ /* 0x000fc40000410000 */
[----:B------:R0:W-:Y:S01]  /*1f20*/  STL [R1+0x28], R222 ;  /* 0x000028de01007387 */ /* 0x0001e20000100800 */
[----:B------:R-:W-:Y:S01]  /*1f30*/  FADD.FTZ R223, R223, R166 ;  /* 0x000000a6dfdf7221 */ /* 0x000fe20000010000 */
[C---:B------:R-:W-:Y:S01]  /*1f40*/  FFMA.FTZ R74, R166.reuse, R165, R74 ;  /* 0x000000a5a64a7223 */ /* 0x040fe2000001004a */
[----:B0-----:R-:W-:Y:S02]  /*1f50*/  MOV R222, R207 ;  /* 0x000000cf00de7202 */ /* 0x001fe40000000f00 */
[----:B------:R-:W2:Y:S04]  /*1f60*/  LDL R207, [R1+0xc0] ;  /* 0x0000c00001cf7983 */ /* 0x000ea80000100800 */
[----:B------:R0:W-:Y:S01]  /*1f70*/  STL [R1+0x2c], R223 ;  /* 0x00002cdf01007387 */ /* 0x0001e20000100800 */
[----:B------:R-:W-:-:S03]  /*1f80*/  FMUL.FTZ R205, R166, R205 ;  /* 0x000000cda6cd7220 */ /* 0x000fc60000410000 */
[----:B------:R-:W3:Y:S01]  /*1f90*/  LDL.LU R228, [R1+0x14] ;  /* 0x0000140001e47983 */ /* 0x000ee20000300800 */
[----:B------:R-:W-:-:S03]  /*1fa0*/  FMUL.FTZ R166, R2, R208 ;  /* 0x000000d002a67220 */ /* 0x000fc60000410000 */
[----:B------:R-:W4:Y:S01]  /*1fb0*/  LDL.S16 R208, [R1+0x11e] ;  /* 0x00011e0001d07983 */ /* 0x000f220000100600 */
[----:B0-----:R-:W-:Y:S02]  /*1fc0*/  MOV R223, R213 ;  /* 0x000000d500df7202 */ /* 0x001fe40000000f00 */
[----:B------:R-:W-:Y:S02]  /*1fd0*/  MOV R213, R209 ;  /* 0x000000d100d57202 */ /* 0x000fe40000000f00 */
[----:B------:R-:W4:Y:S04]  /*1fe0*/  LDL R209, [R1+0xc4] ;  /* 0x0000c40001d17983 */ /* 0x000f280000100800 */
[----:B------:R-:W4:Y:S01]  /*1ff0*/  LDL.LU R227, [R1+0x18] ;  /* 0x0000180001e37983 */ /* 0x000f220000300800 */
[----:B------:R-:W-:Y:S01]  /*2000*/  FADD.FTZ R224, R224, R167 ;  /* 0x000000a7e0e07221 */ /* 0x000fe20000010000 */
[----:B------:R-:W-:-:S02]  /*2010*/  HADD2.F32 R206, -RZ, R206.H0_H0 ;  /* 0x200000ceffce7230 */ /* 0x000fc40000004100 */
[C---:B------:R-:W-:Y:S02]  /*2020*/  FFMA.FTZ R75, R167.reuse, R166, R75 ;  /* 0x000000a6a74b7223 */ /* 0x040fe4000001004b */
[----:B------:R0:W-:Y:S01]  /*2030*/  STL [R1+0x30], R224 ;  /* 0x000030e001007387 */ /* 0x0001e20000100800 */
[----:B------:R-:W-:-:S03]  /*2040*/  FMUL.FTZ R206, R167, R206 ;  /* 0x000000cea7ce7220 */ /* 0x000fc60000410000 */
[----:B------:R-:W4:Y:S01]  /*2050*/  LDL.LU R226, [R1+0x1c] ;  /* 0x00001c0001e27983 */ /* 0x000f220000300800 */
[----:B------:R-:W-:Y:S01]  /*2060*/  FMUL.FTZ R167, R2, R219 ;  /* 0x000000db02a77220 */ /* 0x000fe20000410000 */
[----:B------:R-:W-:Y:S02]  /*2070*/  MOV R219, R210 ;  /* 0x000000d200db7202 */ /* 0x000fe40000000f00 */
[----:B------:R-:W4:Y:S04]  /*2080*/  LDL.S16 R210, [R1+0x11c] ;  /* 0x00011c0001d27983 */ /* 0x000f280000100600 */
[----:B------:R-:W4:Y:S01]  /*2090*/  LDL.LU R225, [R1+0x20] ;  /* 0x0000200001e17983 */ /* 0x000f220000300800 */
[----:B0-----:R-:W-:Y:S02]  /*20a0*/  MOV R224, R221 ;  /* 0x000000dd00e07202 */ /* 0x001fe40000000f00 */
[----:B------:R-:W-:-:S02]  /*20b0*/  MOV R221, R216 ;  /* 0x000000d800dd7202 */ /* 0x000fc40000000f00 */
[----:B------:R-:W-:Y:S02]  /*20c0*/  MOV R216, R215 ;  /* 0x000000d700d87202 */ /* 0x000fe40000000f00 */
[----:B------:R-:W-:Y:S02]  /*20d0*/  MOV R215, R211 ;  /* 0x000000d300d77202 */ /* 0x000fe40000000f00 */
[----:B------:R-:W4:Y:S01]  /*20e0*/  LDL R211, [R1+0xc8] ;  /* 0x0000c80001d37983 */ /* 0x000f220000100800 */
[----:B------:R-:W-:Y:S01]  /*20f0*/  FFMA.FTZ R76, R168, R167, R76 ;  /* 0x000000a7a84c7223 */ /* 0x000fe2000001004c */
[----:B--2---:R-:W-:-:S05]  /*2100*/  HADD2.F32 R207, -RZ, R207.H0_H0 ;  /* 0x200000cfffcf7230 */ /* 0x004fca0000004100 */
[----:B------:R-:W-:Y:S01]  /*2110*/  FMUL.FTZ R207, R168, R207 ;  /* 0x000000cfa8cf7220 */ /* 0x000fe20000410000 */
[----:B---3--:R-:W-:Y:S01]  /*2120*/  FADD.FTZ R228, R228, R168 ;  /* 0x000000a8e4e47221 */ /* 0x008fe20000010000 */
[C---:B------:R-:W-:Y:S01]  /*2130*/  FMUL.FTZ R168, R2.reuse, R222 ;  /* 0x000000de02a87220 */ /* 0x040fe20000410000 */
[----:B------:R-:W-:Y:S01]  /*2140*/  MOV R222, R212 ;  /* 0x000000d400de7202 */ /* 0x000fe20000000f00 */
[----:B----4-:R-:W-:Y:S02]  /*2150*/  HADD2.F32 R208, -RZ, R208.H0_H0 ;  /* 0x200000d0ffd07230 */ /* 0x010fe40000004100 */
[----:B------:R-:W-:Y:S04]  /*2160*/  STL [R1+0x14], R228 ;  /* 0x000014e401007387 */ /* 0x000fe80000100800 */
[----:B------:R-:W2:Y:S01]  /*2170*/  LDL.S16 R212, [R1+0x11a] ;  /* 0x00011a0001d47983 */ /* 0x000ea20000100600 */
[C---:B------:R-:W-:Y:S01]  /*2180*/  FFMA.FTZ R77, R169.reuse, R168, R77 ;  /* 0x000000a8a94d7223 */ /* 0x040fe2000001004d */
[----:B------:R-:W-:Y:S01]  /*2190*/  FMUL.FTZ R208, R169, R208 ;  /* 0x000000d0a9d07220 */ /* 0x000fe20000410000 */
[----:B------:R-:W-:Y:S01]  /*21a0*/  FADD.FTZ R227, R227, R169 ;  /* 0x000000a9e3e37221 */ /* 0x000fe20000010000 */
[----:B------:R-:W-:Y:S01]  /*21b0*/  FMUL.FTZ R169, R2, R223 ;  /* 0x000000df02a97220 */ /* 0x000fe20000410000 */
[----:B------:R-:W-:-:S03]  /*21c0*/  MOV R223, R213 ;  /* 0x000000d500df7202 */ /* 0x000fc60000000f00 */
[----:B------:R-:W-:Y:S01]  /*21d0*/  STL [R1+0x18], R227 ;  /* 0x000018e301007387 */ /* 0x000fe20000100800 */
[----:B------:R-:W-:-:S03]  /*21e0*/  HADD2.F32 R209, -RZ, R209.H0_H0 ;  /* 0x200000d1ffd17230 */ /* 0x000fc60000004100 */
[----:B------:R-:W3:Y:S01]  /*21f0*/  LDL R213, [R1+0xcc] ;  /* 0x0000cc0001d57983 */ /* 0x000ee20000100800 */
[----:B------:R-:W-:Y:S01]  /*2200*/  FADD.FTZ R226, R226, R170 ;  /* 0x000000aae2e27221 */ /* 0x000fe20000010000 */
[C---:B------:R-:W-:Y:S01]  /*2210*/  FFMA.FTZ R78, R170.reuse, R169, R78 ;  /* 0x000000a9aa4e7223 */ /* 0x040fe2000001004e */
[----:B------:R-:W-:Y:S01]  /*2220*/  FMUL.FTZ R209, R170, R209 ;  /* 0x000000d1aad17220 */ /* 0x000fe20000410000 */
[C---:B------:R-:W-:Y:S01]  /*2230*/  FMUL.FTZ R170, R2.reuse, R224 ;  /* 0x000000e002aa7220 */ /* 0x040fe20000410000 */
[----:B------:R-:W-:Y:S01]  /*2240*/  MOV R224, R214 ;  /* 0x000000d600e07202 */ /* 0x000fe20000000f00 */
[----:B------:R-:W-:Y:S01]  /*2250*/  STL [R1+0x1c], R226 ;  /* 0x00001ce201007387 */ /* 0x000fe20000100800 */
[----:B------:R-:W-:Y:S02]  /*2260*/  HADD2.F32 R210, -RZ, R210.H0_H0 ;  /* 0x200000d2ffd27230 */ /* 0x000fe40000004100 */
[----:B------:R-:W-:Y:S01]  /*2270*/  FADD.FTZ R225, R225, R171 ;  /* 0x000000abe1e17221 */ /* 0x000fe20000010000 */
[----:B------:R-:W4:Y:S01]  /*2280*/  LDL.S16 R214, [R1+0x118] ;  /* 0x0001180001d67983 */ /* 0x000f220000100600 */
[C---:B------:R-:W-:Y:S01]  /*2290*/  FFMA.FTZ R79, R171.reuse, R170, R79 ;  /* 0x000000aaab4f7223 */ /* 0x040fe2000001004f */
[----:B------:R-:W-:Y:S01]  /*22a0*/  FMUL.FTZ R210, R171, R210 ;  /* 0x000000d2abd27220 */ /* 0x000fe20000410000 */
[----:B------:R-:W-:Y:S01]  /*22b0*/  FMUL.FTZ R171, R2, R215 ;  /* 0x000000d702ab7220 */ /* 0x000fe20000410000 */
[----:B------:R0:W-:Y:S04]  /*22c0*/  STL [R1+0x20], R225 ;  /* 0x000020e101007387 */ /* 0x0001e80000100800 */
[----:B------:R-:W4:Y:S01]  /*22d0*/  LDL R215, [R1+0xd0] ;  /* 0x0000d00001d77983 */ /* 0x000f220000100800 */
[----:B------:R-:W-:-:S02]  /*22e0*/  HADD2.F32 R211, -RZ, R211.H0_H0 ;  /* 0x200000d3ffd37230 */ /* 0x000fc40000004100 */
[C---:B------:R-:W-:Y:S01]  /*22f0*/  FFMA.FTZ R80, R172.reuse, R171, R80 ;  /* 0x000000abac507223 */ /* 0x040fe20000010050 */
[----:B0-----:R-:W-:Y:S02]  /*2300*/  MOV R225, R221 ;  /* 0x000000dd00e17202 */ /* 0x001fe40000000f00 */
[----:B------:R-:W-:Y:S02]  /*2310*/  MOV R221, R216 ;  /* 0x000000d800dd7202 */ /* 0x000fe40000000f00 */
[----:B------:R-:W4:Y:S01]  /*2320*/  LDL.S16 R216, [R1+0x116] ;  /* 0x0001160001d87983 */ /* 0x000f220000100600 */
[----:B------:R-:W-:Y:S01]  /*2330*/  FMUL.FTZ R211, R172, R211 ;  /* 0x000000d3acd37220 */ /* 0x000fe20000410000 */
[----:B------:R-:W-:Y:S01]  /*2340*/  FMUL.FTZ R172, R2, R222 ;  /* 0x000000de02ac7220 */ /* 0x000fe20000410000 */
[----:B------:R-:W-:Y:S02]  /*2350*/  MOV R222, R217 ;  /* 0x000000d900de7202 */ /* 0x000fe40000000f00 */
[----:B------:R-:W4:Y:S01]  /*2360*/  LDL R217, [R1+0xd4] ;  /* 0x0000d40001d97983 */ /* 0x000f220000100800 */
[----:B------:R-:W-:Y:S01]  /*2370*/  FFMA.FTZ R81, R173, R172, R81 ;  /* 0x000000acad517223 */ /* 0x000fe20000010051 */
[----:B--2---:R-:W-:-:S05]  /*2380*/  HADD2.F32 R212, -RZ, R212.H0_H0 ;  /* 0x200000d4ffd47230 */ /* 0x004fca0000004100 */
[----:B------:R-:W-:Y:S01]  /*2390*/  FMUL.FTZ R212, R173, R212 ;  /* 0x000000d4add47220 */ /* 0x000fe20000410000 */
[----:B------:R-:W-:Y:S01]  /*23a0*/  FMUL.FTZ R173, R2, R223 ;  /* 0x000000df02ad7220 */ /* 0x000fe20000410000 */
[----:B------:R-:W-:Y:S02]  /*23b0*/  MOV R223, R218 ;  /* 0x000000da00df7202 */ /* 0x000fe40000000f00 */
[----:B------:R-:W2:Y:S01]  /*23c0*/  LDL.S16 R218, [R1+0x114] ;  /* 0x0001140001da7983 */ /* 0x000ea20000100600 */
[----:B---3--:R-:W-:Y:S02]  /*23d0*/  HADD2.F32 R213, -RZ, R213.H0_H0 ;  /* 0x200000d5ffd57230 */ /* 0x008fe40000004100 */
[----:B------:R-:W-:-:S03]  /*23e0*/  FFMA.FTZ R82, R174, R173, R82 ;  /* 0x000000adae527223 */ /* 0x000fc60000010052 */
[----:B------:R-:W-:Y:S01]  /*23f0*/  FMUL.FTZ R213, R174, R213 ;  /* 0x000000d5aed57220 */ /* 0x000fe20000410000 */
[----:B------:R-:W-:Y:S01]  /*2400*/  FMUL.FTZ R174, R2, R224 ;  /* 0x000000e002ae7220 */ /* 0x000fe20000410000 */
[----:B------:R-:W-:Y:S02]  /*2410*/  MOV R224, R219 ;  /* 0x000000db00e07202 */ /* 0x000fe40000000f00 */
[----:B------:R-:W3:Y:S01]  /*2420*/  LDL R219, [R1+0xd8] ;  /* 0x0000d80001db7983 */ /* 0x000ee20000100800 */
[----:B----4-:R-:W-:Y:S02]  /*2430*/  HADD2.F32 R214, -RZ, R214.H0_H0 ;  /* 0x200000d6ffd67230 */ /* 0x010fe40000004100 */
[----:B------:R-:W-:-:S03]  /*2440*/  FFMA.FTZ R83, R175, R174, R83 ;  /* 0x000000aeaf537223 */ /* 0x000fc60000010053 */
[----:B------:R-:W-:Y:S01]  /*2450*/  FMUL.FTZ R214, R175, R214 ;  /* 0x000000d6afd67220 */ /* 0x000fe20000410000 */
[----:B------:R-:W-:Y:S01]  /*2460*/  FMUL.FTZ R175, R2, R225 ;  /* 0x000000e102af7220 */ /* 0x000fe20000410000 */
[----:B------:R-:W-:Y:S01]  /*2470*/  MOV R225, R220 ;  /* 0x000000dc00e17202 */ /* 0x000fe20000000f00 */
[----:B------:R-:W-:Y:S01]  /*2480*/  HADD2.F32 R215, -RZ, R215.H0_H0 ;  /* 0x200000d7ffd77230 */ /* 0x000fe20000004100 */
[----:B------:R-:W4:Y:S01]  /*2490*/  LDL.S16 R220, [R1+0x112] ;  /* 0x0001120001dc7983 */ /* 0x000f220000100600 */
[----:B------:R-:W-:-:S03]  /*24a0*/  FFMA.FTZ R84, R176, R175, R84 ;  /* 0x000000afb0547223 */ /* 0x000fc60000010054 */
[----:B------:R-:W-:Y:S01]  /*24b0*/  FMUL.FTZ R215, R176, R215 ;  /* 0x000000d7b0d77220 */ /* 0x000fe20000410000 */
[----:B------:R-:W-:Y:S02]  /*24c0*/  FMUL.FTZ R176, R2, R221 ;  /* 0x000000dd02b07220 */ /* 0x000fe40000410000 */
[----:B------:R-:W4:Y:S01]  /*24d0*/  LDL R221, [R1+0xdc] ;  /* 0x0000dc0001dd7983 */ /* 0x000f220000100800 */
[----:B------:R-:W-:Y:S02]  /*24e0*/  HADD2.F32 R216, -RZ, R216.H0_H0 ;  /* 0x200000d8ffd87230 */ /* 0x000fe40000004100 */
[----:B------:R-:W-:-:S03]  /*24f0*/  FFMA.FTZ R85, R177, R176, R85 ;  /* 0x000000b0b1557223 */ /* 0x000fc60000010055 */
[----:B------:R-:W-:Y:S01]  /*2500*/  FMUL.FTZ R216, R177, R216 ;  /* 0x000000d8b1d87220 */ /* 0x000fe20000410000 */
[----:B------:R-:W-:Y:S02]  /*2510*/  HADD2.F32 R217, -RZ, R217.H0_H0 ;  /* 0x200000d9ffd97230 */ /* 0x000fe40000004100 */
[----:B------:R-:W-:Y:S02]  /*2520*/  FMUL.FTZ R177, R2, R222 ;  /* 0x000000de02b17220 */ /* 0x000fe40000410000 */
[----:B------:R-:W4:Y:S02]  /*2530*/  LDL.S16 R222, [R1+0x110] ;  /* 0x0001100001de7983 */ /* 0x000f240000100600 */
[C---:B------:R-:W-:Y:S01]  /*2540*/  FFMA.FTZ R86, R178.reuse, R177, R86 ;  /* 0x000000b1b2567223 */ /* 0x040fe20000010056 */
[----:B------:R-:W-:Y:S01]  /*2550*/  FMUL.FTZ R217, R178, R217 ;  /* 0x000000d9b2d97220 */ /* 0x000fe20000410000 */
[----:B------:R-:W-:Y:S02]  /*2560*/  FMUL.FTZ R178, R2, R223 ;  /* 0x000000df02b27220 */ /* 0x000fe40000410000 */
[----:B------:R-:W4:Y:S02]  /*2570*/  LDL R223, [R1+0xe0] ;  /* 0x0000e00001df7983 */ /* 0x000f240000100800 */
[----:B------:R-:W-:-:S02]  /*2580*/  FFMA.FTZ R87, R179, R178, R87 ;  /* 0x000000b2b3577223 */ /* 0x000fc40000010057 */
[----:B------:R-:W4:Y:S01]  /*2590*/  LDL.LU R230, [R1+0x74] ;  /* 0x0000740001e67983 */ /* 0x000f220000300800 */
[----:B--2---:R-:W-:-:S05]  /*25a0*/  HADD2.F32 R218, -RZ, R218.H0_H0 ;  /* 0x200000daffda7230 */ /* 0x004fca0000004100 */
[----:B------:R-:W-:Y:S01]  /*25b0*/  FMUL.FTZ R218, R179, R218 ;  /* 0x000000dab3da7220 */ /* 0x000fe20000410000 */
[----:B------:R-:W-:Y:S02]  /*25c0*/  FMUL.FTZ R179, R2, R224 ;  /* 0x000000e002b37220 */ /* 0x000fe40000410000 */
[----:B------:R-:W2:Y:S01]  /*25d0*/  LDL.S16 R224, [R1+0x10e] ;  /* 0x00010e0001e07983 */ /* 0x000ea20000100600 */
[----:B---3--:R-:W-:-:S03]  /*25e0*/  HADD2.F32 R219, -RZ, R219.H0_H0 ;  /* 0x200000dbffdb7230 */ /* 0x008fc60000004100 */
[----:B------:R-:W3:Y:S01]  /*25f0*/  LDL.LU R228, [R1+0x78] ;  /* 0x0000780001e47983 */ /* 0x000ee20000300800 */
[C---:B------:R-:W-:Y:S01]  /*2600*/  FFMA.FTZ R88, R180.reuse, R179, R88 ;  /* 0x000000b3b4587223 */ /* 0x040fe20000010058 */
[----:B------:R-:W-:Y:S01]  /*2610*/  FMUL.FTZ R219, R180, R219 ;  /* 0x000000dbb4db7220 */ /* 0x000fe20000410000 */
[----:B------:R-:W-:Y:S02]  /*2620*/  FMUL.FTZ R180, R2, R225 ;  /* 0x000000e102b47220 */ /* 0x000fe40000410000 */
[----:B------:R-:W3:Y:S01]  /*2630*/  LDL R225, [R1+0xe4] ;  /* 0x0000e40001e17983 */ /* 0x000ee20000100800 */
[----:B----4-:R-:W-:-:S03]  /*2640*/  HADD2.F32 R220, -RZ, R220.H0_H0 ;  /* 0x200000dcffdc7230 */ /* 0x010fc60000004100 */
[----:B------:R-:W4:Y:S01]  /*2650*/  LDL.LU R227, [R1+0x7c] ;  /* 0x00007c0001e37983 */ /* 0x000f220000300800 */
[C---:B------:R-:W-:Y:S01]  /*2660*/  FFMA.FTZ R89, R181.reuse, R180, R89 ;  /* 0x000000b4b5597223 */ /* 0x040fe20000010059 */
[----:B------:R-:W-:Y:S01]  /*2670*/  FMUL.FTZ R220, R181, R220 ;  /* 0x000000dcb5dc7220 */ /* 0x000fe20000410000 */
[----:B------:R-:W-:Y:S01]  /*2680*/  FMUL.FTZ R181, R2, R95 ;  /* 0x0000005f02b57220 */ /* 0x000fe20000410000 */
[----:B------:R-:W-:Y:S01]  /*2690*/  HADD2.F32 R221, -RZ, R221.H0_H0 ;  /* 0x200000ddffdd7230 */ /* 0x000fe20000004100 */
[----:B------:R0:W5:Y:S02]  /*26a0*/  LDL.LU R95, [R1+0x16c] ;  /* 0x00016c00015f7983 */ /* 0x0001640000300800 */
[C---:B------:R-:W-:Y:S02]  /*26b0*/  FFMA.FTZ R90, R182.reuse, R181, R90 ;  /* 0x000000b5b65a7223 */ /* 0x040fe4000001005a */
[----:B------:R-:W-:Y:S01]  /*26c0*/  FMUL.FTZ R221, R182, R221 ;  /* 0x000000ddb6dd7220 */ /* 0x000fe20000410000 */
[----:B------:R-:W4:Y:S01]  /*26d0*/  LDL.S16 R226, [R1+0x10c] ;  /* 0x00010c0001e27983 */ /* 0x000f220000100600 */
[----:B------:R-:W-:-:S03]  /*26e0*/  FMUL.FTZ R182, R2, R94 ;  /* 0x0000005e02b67220 */ /* 0x000fc60000410000 */
[----:B------:R0:W5:Y:S04]  /*26f0*/  LDL.LU R94, [R1+0x168] ;  /* 0x00016800015e7983 */ /* 0x0001680000300800 */
[----:B------:R-:W4:Y:S01]  /*2700*/  LDL.LU R229, [R1+0x80] ;  /* 0x0000800001e57983 */ /* 0x000f220000300800 */
[----:B------:R-:W-:Y:S02]  /*2710*/  HADD2.F32 R222, -RZ, R222.H0_H0 ;  /* 0x200000deffde7230 */ /* 0x000fe40000004100 */
[C---:B------:R-:W-:Y:S01]  /*2720*/  FFMA.FTZ R91, R183.reuse, R182, R91 ;  /* 0x000000b6b75b7223 */ /* 0x040fe2000001005b */
[----:B------:R-:W-:Y:S02]  /*2730*/  HADD2.F32 R223, -RZ, R223.H0_H0 ;  /* 0x200000dfffdf7230 */ /* 0x000fe40000004100 */
[----:B------:R-:W-:Y:S01]  /*2740*/  FMUL.FTZ R222, R183, R222 ;  /* 0x000000deb7de7220 */ /* 0x000fe20000410000 */
[----:B------:R-:W-:-:S02]  /*2750*/  FMUL.FTZ R183, R2, R93 ;  /* 0x0000005d02b77220 */ /* 0x000fc40000410000 */
[C---:B------:R-:W-:Y:S01]  /*2760*/  FMUL.FTZ R223, R184.reuse, R223 ;  /* 0x000000dfb8df7220 */ /* 0x040fe20000410000 */
[----:B------:R0:W5:Y:S01]  /*2770*/  LDL.LU R93, [R1+0x164] ;  /* 0x00016400015d7983 */ /* 0x0001620000300800 */
[----:B------:R-:W-:Y:S01]  /*2780*/  FFMA.FTZ R230, R184, R183, R230 ;  /* 0x000000b7b8e67223 */ /* 0x000fe200000100e6 */
[----:B------:R-:W-:Y:S02]  /*2790*/  FMUL.FTZ R184, R2, R92 ;  /* 0x0000005c02b87220 */ /* 0x000fe40000410000 */
[----:B------:R0:W5:Y:S04]  /*27a0*/  LDL.LU R92, [R1+0x160] ;  /* 0x00016000015c7983 */ /* 0x0001680000300800 */
[----:B------:R-:W-:Y:S04]  /*27b0*/  STL [R1+0x74], R230 ;  /* 0x000074e601007387 */ /* 0x000fe80000100800 */
[----:B------:R-:W4:Y:S01]  /*27c0*/  LDL R246, [R1+0xe8] ;  /* 0x0000e80001f67983 */ /* 0x000f220000100800 */
[----:B------:R-:W-:-:S03]  /*27d0*/  FADD.FTZ R62, R62, R186 ;  /* 0x000000ba3e3e7221 */ /* 0x000fc60000010000 */
[----:B------:R-:W4:Y:S01]  /*27e0*/  LDL.LU R235, [R1+0x64] ;  /* 0x0000640001eb7983 */ /* 0x000f220000300800 */
[----:B------:R-:W-:Y:S01]  /*27f0*/  FADD.FTZ R63, R63, R187 ;  /* 0x000000bb3f3f7221 */ /* 0x000fe20000010000 */
[----:B--2---:R-:W-:-:S05]  /*2800*/  HADD2.F32 R224, -RZ, R224.H0_H0 ;  /* 0x200000e0ffe07230 */ /* 0x004fca0000004100 */
[C---:B------:R-:W-:Y:S01]  /*2810*/  FMUL.FTZ R224, R185.reuse, R224 ;  /* 0x000000e0b9e07220 */ /* 0x040fe20000410000 */
[----:B---3--:R-:W-:Y:S01]  /*2820*/  FFMA.FTZ R228, R185, R184, R228 ;  /* 0x000000b8b9e47223 */ /* 0x008fe200000100e4 */
[----:B------:R-:W-:Y:S02]  /*2830*/  FMUL.FTZ R185, R2, R67 ;  /* 0x0000004302b97220 */ /* 0x000fe40000410000 */
[----:B------:R0:W5:Y:S01]  /*2840*/  LDL.LU R67, [R1+0x15c] ;  /* 0x00015c0001437983 */ /* 0x0001620000300800 */
[----:B------:R-:W-:-:S03]  /*2850*/  HADD2.F32 R225, -RZ, R225.H0_H0 ;  /* 0x200000e1ffe17230 */ /* 0x000fc60000004100 */
[----:B------:R2:W-:Y:S01]  /*2860*/  STL [R1+0x78], R228 ;  /* 0x000078e401007387 */ /* 0x0005e20000100800 */
[C---:B----4-:R-:W-:Y:S01]  /*2870*/  FFMA.FTZ R227, R186.reuse, R185, R227 ;  /* 0x000000b9bae37223 */ /* 0x050fe200000100e3 */
[----:B------:R-:W-:Y:S01]  /*2880*/  FMUL.FTZ R225, R186, R225 ;  /* 0x000000e1bae17220 */ /* 0x000fe20000410000 */
[----:B------:R-:W-:Y:S02]  /*2890*/  FMUL.FTZ R186, R2, R66 ;  /* 0x0000004202ba7220 */ /* 0x000fe40000410000 */
[----:B------:R0:W5:Y:S04]  /*28a0*/  LDL.LU R66, [R1+0x158] ;  /* 0x0001580001427983 */ /* 0x0001680000300800 */
[----:B------:R-:W-:Y:S04]  /*28b0*/  STL [R1+0x7c], R227 ;  /* 0x00007ce301007387 */ /* 0x000fe80000100800 */
[----:B--2---:R-:W2:Y:S04]  /*28c0*/  LDL.S16 R228, [R1+0x10a] ;  /* 0x00010a0001e47983 */ /* 0x004ea80000100600 */
[----:B------:R-:W3:Y:S01]  /*28d0*/  LDL.LU R233, [R1+0x68] ;  /* 0x0000680001e97983 */ /* 0x000ee20000300800 */
[----:B------:R-:W-:-:S02]  /*28e0*/  HADD2.F32 R226, -RZ, R226.H0_H0 ;  /* 0x200000e2ffe27230 */ /* 0x000fc40000004100 */
[----:B------:R-:W-:-:S03]  /*28f0*/  FFMA.FTZ R229, R187, R186, R229 ;  /* 0x000000babbe57223 */ /* 0x000fc600000100e5 */
[----:B------:R-:W-:Y:S01]  /*2900*/  FMUL.FTZ R226, R187, R226 ;  /* 0x000000e2bbe27220 */ /* 0x000fe20000410000 */
[----:B------:R-:W-:Y:S01]  /*2910*/  FMUL.FTZ R187, R2, R65 ;  /* 0x0000004102bb7220 */ /* 0x000fe20000410000 */
[----:B------:R4:W-:Y:S04]  /*2920*/  STL [R1+0x80], R229 ;  /* 0x000080e501007387 */ /* 0x0009e80000100800 */
[----:B----4-:R-:W4:Y:S04]  /*2930*/  LDL R229, [R1+0xec] ;  /* 0x0000ec0001e57983 */ /* 0x010f280000100800 */
[----:B------:R0:W5:Y:S04]  /*2940*/  LDL.LU R65, [R1+0x154] ;  /* 0x0001540001417983 */ /* 0x0001680000300800 */
[----:B------:R-:W4:Y:S04]  /*2950*/  LDL.LU R234, [R1+0x6c] ;  /* 0x00006c0001ea7983 */ /* 0x000f280000300800 */
[----:B------:R-:W4:Y:S01]  /*2960*/  LDL.S16 R232, [R1+0x108] ;  /* 0x0001080001e87983 */ /* 0x000f220000100600 */
        /* <DEDUP_REMOVED lines=10> */
[----:B------:R-:W-:-:S03]  /*2a10*/  FFMA.FTZ R235, R188, R187, R235 ;  /* 0x000000bbbceb7223 */ /* 0x000fc600000100eb */
[----:B------:R-:W-:Y:S01]  /*2a20*/  FFMA.FTZ R230, R164, R204, R230 ;  /* 0x000000cca4e67223 */ /* 0x000fe200000100e6 */
[----:B------:R-:W-:Y:S01]  /*2a30*/  FADD.FTZ R156, R156, R188 ;  /* 0x000000bc9c9c7221 */ /* 0x000fe20000010000 */
[----:B------:R-:W-:Y:S01]  /*2a40*/  FMUL.FTZ R227, R188, R227 ;  /* 0x000000e3bce37220 */ /* 0x000fe20000410000 */
[----:B------:R-:W-:Y:S01]  /*2a50*/  FMUL.FTZ R188, R2, R64 ;  /* 0x0000004002bc7220 */ /* 0x000fe20000410000 */
[----:B------:R-:W-:Y:S01]  /*2a60*/  FFMA.FTZ R230, R165, R205, R230 ;  /* 0x000000cda5e67223 */ /* 0x000fe200000100e6 */
[----:B------:R1:W-:Y:S03]  /*2a70*/  STL [R1+0x64], R235 ;  /* 0x000064eb01007387 */ /* 0x0003e60000100800 */
[----:B------:R-:W-:Y:S01]  /*2a80*/  FFMA.FTZ R230, R166, R206, R230 ;  /* 0x000000cea6e67223 */ /* 0x000fe200000100e6 */
[----:B------:R0:W5:Y:S01]  /*2a90*/  LDL.LU R64, [R1+0x150] ;  /* 0x0001500001407983 */ /* 0x0001620000300800 */
[----:B------:R-:W-:-:S03]  /*2aa0*/  FADD.FTZ R157, R157, R189 ;  /* 0x000000bd9d9d7221 */ /* 0x000fc60000010000 */
[----:B-1----:R-:W4:Y:S01]  /*2ab0*/  LDL.LU R235, [R1+0x70] ;  /* 0x0000700001eb7983 */ /* 0x002f220000300800 */
[----:B------:R-:W-:-:S04]  /*2ac0*/  FFMA.FTZ R230, R167, R207, R230 ;  /* 0x000000cfa7e67223 */ /* 0x000fc800000100e6 */
[----:B------:R-:W-:-:S04]  /*2ad0*/  FFMA.FTZ R230, R168, R208, R230 ;  /* 0x000000d0a8e67223 */ /* 0x000fc800000100e6 */
[----:B------:R-:W-:Y:S01]  /*2ae0*/  FFMA.FTZ R230, R169, R209, R230 ;  /* 0x000000d1a9e67223 */ /* 0x000fe200000100e6 */
[----:B------:R-:W-:-:S03]  /*2af0*/  FADD.FTZ R158, R158, R190 ;  /* 0x000000be9e9e7221 */ /* 0x000fc60000010000 */
[----:B------:R-:W-:Y:S01]  /*2b00*/  FFMA.FTZ R230, R170, R210, R230 ;  /* 0x000000d2aae67223 */ /* 0x000fe200000100e6 */
[----:B--2---:R-:W-:Y:S02]  /*2b10*/  HADD2.F32 R228, -RZ, R228.H0_H0 ;  /* 0x200000e4ffe47230 */ /* 0x004fe40000004100 */
[----:B---3--:R-:W-:-:S03]  /*2b20*/  FFMA.FTZ R233, R189, R188, R233 ;  /* 0x000000bcbde97223 */ /* 0x008fc600000100e9 */
[----:B------:R-:W-:Y:S01]  /*2b30*/  FMUL.FTZ R228, R189, R228 ;  /* 0x000000e4bde47220 */ /* 0x000fe20000410000 */
[----:B------:R-:W-:Y:S01]  /*2b40*/  FMUL.FTZ R189, R2, R15 ;  /* 0x0000000f02bd7220 */ /* 0x000fe20000410000 */
[----:B------:R1:W-:Y:S04]  /*2b50*/  STL [R1+0x68], R233 ;  /* 0x000068e901007387 */ /* 0x0003e80000100800 */
[----:B------:R0:W5:Y:S04]  /*2b60*/  LDL.LU R15, [R1+0x14c] ;  /* 0x00014c00010f7983 */ /* 0x0001680000300800 */
[----:B-1----:R-:W2:Y:S04]  /*2b70*/  LDL R233, [R1+0xf0] ;  /* 0x0000f00001e97983 */ /* 0x002ea80000100800 */
[----:B------:R-:W3:Y:S01]  /*2b80*/  LDL.LU R246, [R1+0x54] ;  /* 0x0000540001f67983 */ /* 0x000ee20000300800 */
[----:B----4-:R-:W-:-:S02]  /*2b90*/  HADD2.F32 R229, -RZ, R229.H0_H0 ;  /* 0x200000e5ffe57230 */ /* 0x010fc40000004100 */
[----:B------:R-:W-:-:S03]  /*2ba0*/  FFMA.FTZ R234, R190, R189, R234 ;  /* 0x000000bdbeea7223 */ /* 0x000fc600000100ea */
[----:B------:R-:W-:Y:S01]  /*2bb0*/  FMUL.FTZ R229, R190, R229 ;  /* 0x000000e5bee57220 */ /* 0x000fe20000410000 */
[----:B------:R-:W-:Y:S01]  /*2bc0*/  FMUL.FTZ R190, R2, R14 ;  /* 0x0000000e02be7220 */ /* 0x000fe20000410000 */
[----:B------:R1:W-:Y:S04]  /*2bd0*/  STL [R1+0x6c], R234 ;  /* 0x00006cea01007387 */ /* 0x0003e80000100800 */
[----:B------:R0:W5:Y:S01]  /*2be0*/  LDL.LU R14, [R1+0x148] ;  /* 0x00014800010e7983 */ /* 0x0001620000300800 */
[----:B-1----:R-:W-:Y:S01]  /*2bf0*/  FFMA.FTZ R234, R171, R211, R230 ;  /* 0x000000d3abea7223 */ /* 0x002fe200000100e6 */
[----:B------:R-:W-:Y:S02]  /*2c00*/  HADD2.F32 R230, -RZ, R232.H0_H0 ;  /* 0x200000e8ffe67230 */ /* 0x000fe40000004100 */
[----:B------:R-:W4:Y:S04]  /*2c10*/  LDL.S16 R232, [R1+0x106] ;  /* 0x0001060001e87983 */ /* 0x000f280000100600 */
        /* <DEDUP_REMOVED lines=12> */
[----:B------:R-:W-:Y:S01]  /*2ce0*/  FADD.FTZ R159, R159, R191 ;  /* 0x000000bf9f9f7221 */ /* 0x000fe20000010000 */
[----:B------:R-:W-:Y:S02]  /*2cf0*/  FMUL.FTZ R230, R191, R230 ;  /* 0x000000e6bfe67220 */ /* 0x000fe40000410000 */
[----:B------:R-:W-:Y:S01]  /*2d00*/  FADD.FTZ R231, R213, R231 ;  /* 0x000000e7d5e77221 */ /* 0x000fe20000010000 */
[----:B------:R-:W-:Y:S01]  /*2d10*/  FMUL.FTZ R191, R2, R13 ;  /* 0x0000000d02bf7220 */ /* 0x000fe20000410000 */
[----:B------:R1:W-:Y:S01]  /*2d20*/  STL [R1+0x70], R235 ;  /* 0x000070eb01007387 */ /* 0x0003e20000100800 */
[----:B------:R-:W-:-:S03]  /*2d30*/  FADD.FTZ R148, R148, R192 ;  /* 0x000000c094947221 */ /* 0x000fc60000010000 */
[----:B------:R0:W5:Y:S01]  /*2d40*/  LDL.LU R13, [R1+0x144] ;  /* 0x00014400010d7983 */ /* 0x0001620000300800 */
[----:B-1----:R-:W-:Y:S01]  /*2d50*/  FADD.FTZ R235, R214, R231 ;  /* 0x000000e7d6eb7221 */ /* 0x002fe20000010000 */
[----:B------:R-:W-:Y:S01]  /*2d60*/  FADD.FTZ R149, R149, R193 ;  /* 0x000000c195957221 */ /* 0x000fe20000010000 */
[----:B--2---:R-:W-:Y:S02]  /*2d70*/  HADD2.F32 R231, -RZ, R233.H0_H0 ;  /* 0x200000e9ffe77230 */ /* 0x004fe40000004100 */
[----:B------:R-:W2:Y:S01]  /*2d80*/  LDL R233, [R1+0xf4] ;  /* 0x0000f40001e97983 */ /* 0x000ea20000100800 */
[C---:B---3--:R-:W-:Y:S02]  /*2d90*/  FFMA.FTZ R246, R192.reuse, R191, R246 ;  /* 0x000000bfc0f67223 */ /* 0x048fe400000100f6 */
[----:B------:R-:W-:Y:S01]  /*2da0*/  FMUL.FTZ R231, R192, R231 ;  /* 0x000000e7c0e77220 */ /* 0x000fe20000410000 */
[----:B------:R-:W-:Y:S02]  /*2db0*/  FMUL.FTZ R192, R2, R12 ;  /* 0x0000000c02c07220 */ /* 0x000fe40000410000 */
[----:B------:R1:W-:Y:S04]  /*2dc0*/  STL [R1+0x54], R246 ;  /* 0x000054f601007387 */ /* 0x0003e80000100800 */
[----:B------:R0:W5:Y:S04]  /*2dd0*/  LDL.LU R12, [R1+0x140] ;  /* 0x00014000010c7983 */ /* 0x0001680000300800 */
[----:B-1----:R-:W3:Y:S01]  /*2de0*/  LDL.LU R246, [R1+0x5c] ;  /* 0x00005c0001f67983 */ /* 0x002ee20000300800 */
[----:B----4-:R-:W-:-:S02]  /*2df0*/  HADD2.F32 R232, -RZ, R232.H0_H0 ;  /* 0x200000e8ffe87230 */ /* 0x010fc40000004100 */
[----:B------:R-:W-:-:S03]  /*2e00*/  FFMA.FTZ R247, R193, R192, R247 ;  /* 0x000000c0c1f77223 */ /* 0x000fc600000100f7 */
[----:B------:R-:W-:Y:S01]  /*2e10*/  FMUL.FTZ R232, R193, R232 ;  /* 0x000000e8c1e87220 */ /* 0x000fe20000410000 */
[----:B------:R-:W-:Y:S01]  /*2e20*/  FMUL.FTZ R193, R2, R11 ;  /* 0x0000000b02c17220 */ /* 0x000fe20000410000 */
[----:B------:R1:W-:Y:S04]  /*2e30*/  STL [R1+0x58], R247 ;  /* 0x000058f701007387 */ /* 0x0003e80000100800 */
[----:B------:R0:W5:Y:S04]  /*2e40*/  LDL.LU R11, [R1+0x13c] ;  /* 0x00013c00010b7983 */ /* 0x0001680000300800 */
[----:B------:R-:W4:Y:S04]  /*2e50*/  LDL.S16 R250, [R1+0x104] ;  /* 0x0001040001fa7983 */ /* 0x000f280000100600 */
[----:B-1----:R-:W4:Y:S01]  /*2e60*/  LDL.LU R247, [R1+0x60] ;  /* 0x0000600001f77983 */ /* 0x002f220000300800 */
        /* <DEDUP_REMOVED lines=9> */
[----:B------:R-:W-:-:S04]  /*2f00*/  FFMA.FTZ R234, R180, R220, R234 ;  /* 0x000000dcb4ea7223 */ /* 0x000fc800000100ea */
[----:B------:R-:W-:-:S04]  /*2f10*/  FFMA.FTZ R234, R181, R221, R234 ;  /* 0x000000ddb5ea7223 */ /* 0x000fc800000100ea */
[----:B------:R-:W-:Y:S01]  /*2f20*/  FFMA.FTZ R234, R182, R222, R234 ;  /* 0x000000deb6ea7223 */ /* 0x000fe200000100ea */
[----:B------:R-:W-:Y:S01]  /*2f30*/  FADD.FTZ R151, R151, R195 ;  /* 0x000000c397977221 */ /* 0x000fe20000010000 */
[----:B--2---:R-:W-:-:S05]  /*2f40*/  HADD2.F32 R233, -RZ, R233.H0_H0 ;  /* 0x200000e9ffe97230 */ /* 0x004fca0000004100 */
[C---:B------:R-:W-:Y:S01]  /*2f50*/  FMUL.FTZ R233, R194.reuse, R233 ;  /* 0x000000e9c2e97220 */ /* 0x040fe20000410000 */
[----:B---3--:R-:W-:Y:S01]  /*2f60*/  FFMA.FTZ R246, R194, R193, R246 ;  /* 0x000000c1c2f67223 */ /* 0x008fe200000100f6 */
[----:B------:R-:W-:-:S04]  /*2f70*/  FMUL.FTZ R194, R2, R10 ;  /* 0x0000000a02c27220 */ /* 0x000fc80000410000 */
[----:B------:R1:W-:Y:S04]  /*2f80*/  STL [R1+0x5c], R246 ;  /* 0x00005cf601007387 */ /* 0x0003e80000100800 */
[----:B------:R0:W5:Y:S04]  /*2f90*/  LDL.LU R10, [R1+0x138] ;  /* 0x00013800010a7983 */ /* 0x0001680000300800 */
[----:B------:R-:W2:Y:S04]  /*2fa0*/  LDL R249, [R1+0xf8] ;  /* 0x0000f80001f97983 */ /* 0x000ea80000100800 */
[----:B------:R-:W3:Y:S01]  /*2fb0*/  LDL.LU R248, [R1+0x44] ;  /* 0x0000440001f87983 */ /* 0x000ee20000300800 */
[----:B-1----:R-:W-:Y:S01]  /*2fc0*/  FFMA.FTZ R246, R183, R223, R234 ;  /* 0x000000dfb7f67223 */ /* 0x002fe200000100ea */
[----:B----4-:R-:W-:-:S02]  /*2fd0*/  HADD2.F32 R234, -RZ, R250.H0_H0 ;  /* 0x200000faffea7230 */ /* 0x010fc40000004100 */
[----:B------:R-:W-:-:S03]  /*2fe0*/  FFMA.FTZ R247, R195, R194, R247 ;  /* 0x000000c2c3f77223 */ /* 0x000fc600000100f7 */
[----:B------:R-:W-:Y:S01]  /*2ff0*/  FMUL.FTZ R234, R195, R234 ;  /* 0x000000eac3ea7220 */ /* 0x000fe20000410000 */
[----:B------:R-:W-:Y:S01]  /*3000*/  FMUL.FTZ R195, R2, R9 ;  /* 0x0000000902c37220 */ /* 0x000fe20000410000 */
[----:B------:R1:W-:Y:S04]  /*3010*/  STL [R1+0x60], R247 ;  /* 0x000060f701007387 */ /* 0x0003e80000100800 */
[----:B------:R0:W5:Y:S04]  /*3020*/  LDL.LU R9, [R1+0x134] ;  /* 0x0001340001097983 */ /* 0x0001680000300800 */
        /* <DEDUP_REMOVED lines=15> */
[----:B-1----:R-:W-:Y:S01]  /*3120*/  FADD.FTZ R247, R226, R235 ;  /* 0x000000ebe2f77221 */ /* 0x002fe20000010000 */
[----:B------:R-:W-:Y:S01]  /*3130*/  FFMA.FTZ R246, R186, R226, R246 ;  /* 0x000000e2baf67223 */ /* 0x000fe200000100f6 */
[----:B------:R-:W-:-:S03]  /*3140*/  FADD.FTZ R140, R140, R196 ;  /* 0x000000c48c8c7221 */ /* 0x000fc60000010000 */
[----:B------:R-:W-:-:S04]  /*3150*/  FFMA.FTZ R246, R187, R227, R246 ;  /* 0x000000e3bbf67223 */ /* 0x000fc800000100f6 */
[----:B------:R-:W-:Y:S01]  /*3160*/  FFMA.FTZ R246, R188, R228, R246 ;  /* 0x000000e4bcf67223 */ /* 0x000fe200000100f6 */
[----:B------:R-:W-:Y:S01]  /*3170*/  FADD.FTZ R141, R141, R197 ;  /* 0x000000c58d8d7221 */ /* 0x000fe20000010000 */
[----:B--2---:R-:W-:Y:S02]  /*3180*/  HADD2.F32 R235, -RZ, R249.H0_H0 ;  /* 0x200000f9ffeb7230 */ /* 0x004fe40000004100 */
[----:B---3--:R-:W-:-:S03]  /*3190*/  FFMA.FTZ R248, R196, R195, R248 ;  /* 0x000000c3c4f87223 */ /* 0x008fc600000100f8 */
[----:B------:R-:W-:Y:S01]  /*31a0*/  FMUL.FTZ R235, R196, R235 ;  /* 0x000000ebc4eb7220 */ /* 0x000fe20000410000 */
[----:B------:R-:W-:Y:S01]  /*31b0*/  FMUL.FTZ R196, R2, R8 ;  /* 0x0000000802c47220 */ /* 0x000fe20000410000 */
[----:B------:R1:W-:Y:S04]  /*31c0*/  STL [R1+0x44], R248 ;  /* 0x000044f801007387 */ /* 0x0003e80000100800 */
[----:B------:R0:W5:Y:S04]  /*31d0*/  LDL.LU R8, [R1+0x130] ;  /* 0x0001300001087983 */ /* 0x0001680000300800 */
[----:B------:R-:W2:Y:S04]  /*31e0*/  LDL R249, [R1+0xfc] ;  /* 0x0000fc0001f97983 */ /* 0x000ea80000100800 */
[----:B------:R-:W3:Y:S01]  /*31f0*/  LDL.LU R252, [R1+0x4c] ;  /* 0x00004c0001fc7983 */ /* 0x000ee20000300800 */
[----:B-1----:R-:W-:Y:S01]  /*3200*/  FFMA.FTZ R248, R189, R229, R246 ;  /* 0x000000e5bdf87223 */ /* 0x002fe200000100f6 */
[----:B----4-:R-:W-:-:S02]  /*3210*/  HADD2.F32 R246, -RZ, R251.H0_H0 ;  /* 0x200000fbfff67230 */ /* 0x010fc40000004100 */
[----:B------:R-:W4:Y:S01]  /*3220*/  LDL.S16 R251, [R1+0x100] ;  /* 0x0001000001fb7983 */ /* 0x000f220000100600 */
[C---:B------:R-:W-:Y:S02]  /*3230*/  FFMA.FTZ R250, R197.reuse, R196, R250 ;  /* 0x000000c4c5fa7223 */ /* 0x040fe400000100fa */
[----:B------:R-:W-:Y:S01]  /*3240*/  FMUL.FTZ R246, R197, R246 ;  /* 0x000000f6c5f67220 */ /* 0x000fe20000410000 */
[----:B------:R-:W-:Y:S02]  /*3250*/  FMUL.FTZ R197, R2, R7 ;  /* 0x0000000702c57220 */ /* 0x000fe40000410000 */
[----:B------:R1:W-:Y:S04]  /*3260*/  STL [R1+0x48], R250 ;  /* 0x000048fa01007387 */ /* 0x0003e80000100800 */
[----:B------:R0:W5:Y:S04]  /*3270*/  LDL.LU R7, [R1+0x12c] ;  /* 0x00012c0001077983 */ /* 0x0001680000300800 */
[----:B-1----:R-:W4:Y:S01]  /*3280*/  LDL.LU R250, [R1+0x50] ;  /* 0x0000500001fa7983 */ /* 0x002f220000300800 */
        /* <DEDUP_REMOVED lines=12> */
[----:B------:R-:W-:-:S04]  /*3350*/  FFMA.FTZ R248, R194, R234, R248 ;  /* 0x000000eac2f87223 */ /* 0x000fc800000100f8 */
[----:B------:R-:W-:Y:S01]  /*3360*/  FFMA.FTZ R248, R195, R235, R248 ;  /* 0x000000ebc3f87223 */ /* 0x000fe200000100f8 */
[----:B------:R-:W-:-:S03]  /*3370*/  FADD.FTZ R143, R143, R199 ;  /* 0x000000c78f8f7221 */ /* 0x000fc60000010000 */
[----:B------:R-:W-:Y:S01]  /*3380*/  FFMA.FTZ R248, R196, R246, R248 ;  /* 0x000000f6c4f87223 */ /* 0x000fe200000100f8 */
[----:B--2---:R-:W-:Y:S02]  /*3390*/  HADD2.F32 R249, -RZ, R249.H0_H0 ;  /* 0x200000f9fff97230 */ /* 0x004fe40000004100 */
[----:B---3--:R-:W-:-:S03]  /*33a0*/  FFMA.FTZ R252, R198, R197, R252 ;  /* 0x000000c5c6fc7223 */ /* 0x008fc600000100fc */
[----:B------:R-:W-:Y:S01]  /*33b0*/  FMUL.FTZ R198, R198, R249 ;  /* 0x000000f9c6c67220 */ /* 0x000fe20000410000 */
[----:B------:R-:W-:Y:S01]  /*33c0*/  FADD.FTZ R249, R247, R234 ;  /* 0x000000eaf7f97221 */ /* 0x000fe20000010000 */
[----:B------:R-:W-:-:S03]  /*33d0*/  FMUL.FTZ R247, R2, R6 ;  /* 0x0000000602f77220 */ /* 0x000fc60000410000 */
[----:B------:R-:W-:-:S04]  /*33e0*/  FADD.FTZ R249, R249, R235 ;  /* 0x000000ebf9f97221 */ /* 0x000fc80000010000 */
[----:B------:R-:W-:Y:S01]  /*33f0*/  FADD.FTZ R249, R249, R246 ;  /* 0x000000f6f9f97221 */ /* 0x000fe20000010000 */
[----:B----4-:R-:W-:Y:S01]  /*3400*/  HADD2.F32 R251, -RZ, R251.H0_H0 ;  /* 0x200000fbfffb7230 */ /* 0x010fe20000004100 */
[----:B------:R1:W-:Y:S02]  /*3410*/  STL [R1+0x4c], R252 ;  /* 0x00004cfc01007387 */ /* 0x0003e40000100800 */
[----:B------:R-:W-:Y:S02]  /*3420*/  FADD.FTZ R249, R249, R198 ;  /* 0x000000c6f9f97221 */ /* 0x000fe40000010000 */
[C---:B------:R-:W-:Y:S01]  /*3430*/  FMUL.FTZ R251, R199.reuse, R251 ;  /* 0x000000fbc7fb7220 */ /* 0x040fe20000410000 */
[----:B------:R0:W5:Y:S01]  /*3440*/  LDL.LU R6, [R1+0x128] ;  /* 0x0001280001067983 */ /* 0x0001620000300800 */
[----:B------:R-:W-:Y:S01]  /*3450*/  FFMA.FTZ R250, R199, R247, R250 ;  /* 0x000000f7c7fa7223 */ /* 0x000fe200000100fa */
[----:B------:R-:W-:-:S04]  /*3460*/  FFMA.FTZ R199, R197, R198, R248 ;  /* 0x000000c6c5c77223 */ /* 0x000fc800000100f8 */
[----:B------:R2:W-:Y:S01]  /*3470*/  STL [R1+0x50], R250 ;  /* 0x000050fa01007387 */ /* 0x0005e20000100800 */
[----:B-1----:R-:W-:Y:S01]  /*3480*/  FFMA.FTZ R252, R247, R251, R199 ;  /* 0x000000fbf7fc7223 */ /* 0x002fe200000100c7 */
[----:B--2---:R-:W-:Y:S01]  /*3490*/  FADD.FTZ R250, R249, R251 ;  /* 0x000000fbf9fa7221 */ /* 0x004fe20000010000 */
[----:B0-----:R-:W-:Y:S06]  /*34a0*/  BRA `(.L_x_21033) ;  /* 0x0000000000bc7947 */ /* 0x001fec0003800000 */
.L_x_21032:
[----:B0-----:R-:W-:-:S04]  /*34b0*/  MOV R199, UR18 ;  /* 0x0000001200c77c02 */ /* 0x001fc80008000f00 */
[----:B------:R-:W-:Y:S01]  /*34c0*/  ISETP.NE.U32.AND P0, PT, R199, RZ, PT ;  /* 0x000000ffc700720c */ /* 0x000fe20003f05070 */
[----:B------:R0:W-:Y:S02]  /*34d0*/  STL [R1+0x4], R199 ;  /* 0x000004c701007387 */ /* 0x0001e40000100800 */
[----:B0-----:R-:W-:-:S04]  /*34e0*/  MOV R199, UR19 ;  /* 0x0000001300c77c02 */ /* 0x001fc80008000f00 */
[----:B------:R-:W-:Y:S01]  /*34f0*/  ISETP.NE.AND.EX P0, PT, R199, RZ, PT, P0 ;  /* 0x000000ffc700720c */ /* 0x000fe20003f05300 */
[----:B------:R0:W-:-:S12]  /*3500*/  STL [R1+0x8], R199 ;  /* 0x000008c701007387 */ /* 0x0001d80000100800 */
[----:B0-----:R-:W-:Y:S05]  /*3510*/  @!P0 BRA `(.L_x_21033) ;  /* 0x0000000000a08947 */ /* 0x001fea0003800000 */
        /* <DEDUP_REMOVED lines=10> */
[--C-:B-1----:R-:W-:Y:S01]  /*35c0*/  IMAD.WIDE.U32 R18, R18, 0x10, R34.reuse ;  /* 0x0000001012127825 */ /* 0x102fe200078e0022 */
[C---:B------:R-:W-:Y:S02]  /*35d0*/  IADD3 R20, PT, PT, R16.reuse, 0x40, RZ ;  /* 0x0000004010147810 */ /* 0x040fe40007ffe0ff */
[C---:B------:R-:W-:Y:S01]  /*35e0*/  IADD3 R22, PT, PT, R16.reuse, 0x60, RZ ;  /* 0x0000006010167810 */ /* 0x040fe20007ffe0ff */
[--C-:B------:R-:W-:Y:S01]  /*35f0*/  IMAD.WIDE.U32 R36, R31, 0x10, R34.reuse ;  /* 0x000000101f247825 */ /* 0x100fe200078e0022 */
[C---:B------:R-:W-:Y:S01]  /*3600*/  IADD3 R24, PT, PT, R16.reuse, 0x80, RZ ;  /* 0x0000008010187810 */ /* 0x040fe20007ffe0ff */
[----:B------:R0:W5:Y:S01]  /*3610*/  LDG.E.128 R48, desc[UR6][R18.64] ;  /* 0x0000000612307981 */ /* 0x000162000c1e1d00 */
[----:B------:R-:W-:Y:S01]  /*3620*/  IADD3 R26, PT, PT, R16, 0xa0, RZ ;  /* 0x000000a0101a7810 */ /* 0x000fe20007ffe0ff */
[----:B------:R-:W-:Y:S01]  /*3630*/  IMAD.WIDE.U32 R38, R30, 0x10, R34 ;  /* 0x000000101e267825 */ /* 0x000fe200078e0022 */
[----:B------:R-:W-:-:S02]  /*3640*/  IADD3 R28, PT, PT, R16, 0xc0, RZ ;  /* 0x000000c0101c7810 */ /* 0x000fc40007ffe0ff */
[C---:B------:R-:W-:Y:S01]  /*3650*/  IADD3 R32, PT, PT, R16.reuse, 0xe0, RZ ;  /* 0x000000e010207810 */ /* 0x040fe20007ffe0ff */
[----:B------:R-:W-:-:S04]  /*3660*/  IMAD.WIDE.U32 R16, R16, 0x10, R34 ;  /* 0x0000001010107825 */ /* 0x000fc800078e0022 */
[--C-:B------:R-:W-:Y:S01]  /*3670*/  IMAD.WIDE.U32 R20, R20, 0x10, R34.reuse ;  /* 0x0000001014147825 */ /* 0x100fe200078e0022 */
[----:B------:R1:W5:Y:S01]  /*3680*/  LDG.E.128 R52, desc[UR6][R16.64] ;  /* 0x0000000610347981 */ /* 0x000362000c1e1d00 */
[----:B0-----:R-:W-:Y:S02]  /*3690*/  MOV R18, R36 ;  /* 0x0000002400127202 */ /* 0x001fe40000000f00 */
[--C-:B------:R-:W-:Y:S01]  /*36a0*/  IMAD.WIDE.U32 R22, R22, 0x10, R34.reuse ;  /* 0x0000001016167825 */ /* 0x100fe200078e0022 */
[----:B------:R-:W-:Y:S01]  /*36b0*/  MOV R19, R37 ;  /* 0x0000002500137202 */ /* 0x000fe20000000f00 */
[----:B------:R0:W5:Y:S02]  /*36c0*/  LDG.E.128 R44, desc[UR6][R20.64] ;  /* 0x00000006142c7981 */ /* 0x000164000c1e1d00 */
[--C-:B------:R-:W-:Y:S02]  /*36d0*/  IMAD.WIDE.U32 R24, R24, 0x10, R34.reuse ;  /* 0x0000001018187825 */ /* 0x100fe400078e0022 */
[----:B------:R0:W5:Y:S01]  /*36e0*/  LDG.E.128 R40, desc[UR6][R22.64] ;  /* 0x0000000616287981 */ /* 0x000162000c1e1d00 */
[----:B-1----:R-:W-:Y:S01]  /*36f0*/  MOV R16, R38 ;  /* 0x0000002600107202 */ /* 0x002fe20000000f00 */
[----:B------:R-:W-:Y:S01]  /*3700*/  IMAD.WIDE.U32 R26, R26, 0x10, R34 ;  /* 0x000000101a1a7825 */ /* 0x000fe200078e0022 */
[----:B------:R-:W-:-:S02]  /*3710*/  MOV R17, R39 ;  /* 0x0000002700117202 */ /* 0x000fc40000000f00 */
[----:B------:R0:W5:Y:S01]  /*3720*/  LDG.E.128 R36, desc[UR6][R24.64] ;  /* 0x0000000618247981 */ /* 0x000162000c1e1d00 */
[----:B------:R-:W-:-:S04]  /*3730*/  IMAD.WIDE.U32 R28, R28, 0x10, R34 ;  /* 0x000000101c1c7825 */ /* 0x000fc800078e0022 */
[----:B------:R-:W-:Y:S01]  /*3740*/  IMAD.WIDE.U32 R248, R32, 0x10, R34 ;  /* 0x0000001020f87825 */ /* 0x000fe200078e0022 */
[----:B------:R0:W5:Y:S04]  /*3750*/  LDG.E.128 R20, desc[UR6][R18.64] ;  /* 0x0000000612147981 */ /* 0x000168000c1e1d00 */
[----:B------:R0:W5:Y:S04]  /*3760*/  LDG.E.128 R32, desc[UR6][R26.64] ;  /* 0x000000061a207981 */ /* 0x000168000c1e1d00 */
[----:B------:R-:W5:Y:S04]  /*3770*/  LDG.E.128 R28, desc[UR6][R28.64] ;  /* 0x000000061c1c7981 */ /* 0x000f68000c1e1d00 */
[----:B------:R-:W5:Y:S04]  /*3780*/  LDG.E.128 R16, desc[UR6][R16.64] ;  /* 0x0000000610107981 */ /* 0x000f68000c1e1d00 */
[----:B------:R0:W5:Y:S02]  /*3790*/  LDG.E.128 R24, desc[UR6][R248.64] ;  /* 0x00000006f8187981 */ /* 0x000164000c1e1d00 */
.L_x_21033:
[----:B------:R-:W-:Y:S05]  /*37a0*/  BSYNC.RECONVERGENT B1 ;  /* 0x0000000000017941 */ /* 0x000fea0003800200 */
.L_x_21031:
[----:B------:R-:W2:Y:S01]  /*37b0*/  LDL R199, [R1+0x10] ;  /* 0x0000100001c77983 */ /* 0x000ea20000100800 */
        /* <DEDUP_REMOVED lines=23> */
.L_x_21235:
[----:B-----5:R1:W-:Y:S04]  /*3930*/  STL [R1+0x12c], R2 ;  /* 0x00012c0201007387 */ /* 0x0203e80000100800 */
[----:B-1----:R-:W3:Y:S04]  /*3940*/  LDL.LU R2, [R1+0xc] ;  /* 0x00000c0001027983 */ /* 0x002ee80000300800 */
[----:B------:R-:W3:Y:S04]  /*3950*/  LDL.LU R250, [R1] ;  /* 0x0000000001fa7983 */ /* 0x000ee80000300800 */
[----:B0-----:R-:W4:Y:S04]  /*3960*/  LDL.LU R248, [R1+0x10] ;  /* 0x0000100001f87983 */ /* 0x001f280000300800 */
[----:B------:R-:W4:Y:S04]  /*3970*/  LDL.LU R249, [R1+0x8] ;  /* 0x0000080001f97983 */ /* 0x000f280000300800 */
[----:B------:R0:W-:Y:S04]  /*3980*/  STL [R1+0x128], R0 ;  /* 0x0001280001007387 */ /* 0x0001e80000100800 */
[----:B0-----:R-:W4:Y:S01]  /*3990*/  LDL.LU R0, [R1+0x4] ;  /* 0x0000040001007983 */ /* 0x001f220000300800 */
[----:B--2---:R-:W-:Y:S01]  /*39a0*/  FADD.FTZ R199, R252, R199 ;  /* 0x000000c7fcc77221 */ /* 0x004fe20000010000 */
[----:B------:R-:W-:-:S02]  /*39b0*/  HFMA2 R252, -RZ, RZ, 0, 0 ;  /* 0x00000000fffc7431 */ /* 0x000fc400000001ff */
[----:B---3--:R-:W-:Y:S02]  /*39c0*/  FADD.FTZ R250, R250, R2 ;  /* 0x00000002fafa7221 */ /* 0x008fe40000010000 */
[----:B------:R-:W5:Y:S01]  /*39d0*/  LDL.LU R2, [R1+0x12c] ;  /* 0x00012c0001027983 */ /* 0x000f620000300800 */
[----:B----4-:R-:W-:-:S05]  /*39e0*/  @P3 IADD3 R248, PT, PT, R248, -0x1, RZ ;  /* 0xfffffffff8f83810 */ /* 0x010fca0007ffe0ff */
[----:B------:R-:W-:Y:S01]  /*39f0*/  @P3 IMAD R248, R248, UR9, RZ ;  /* 0x00000009f8f83c24 */ /* 0x000fe2000f8e02ff */
[----:B------:R-:W-:Y:S02]  /*3a00*/  ISETP.NE.U32.AND P1, PT, R0, RZ, PT ;  /* 0x000000ff0000720c */ /* 0x000fe40003f25070 */
[----:B------:R-:W0:Y:S02]  /*3a10*/  S2R R0, SR_TID.X ;  /* 0x0000000000007919 */ /* 0x000e240000002100 */
[----:B------:R-:W-:Y:S02]  /*3a20*/  ISETP.NE.AND.EX P1, PT, R249, RZ, PT, P1 ;  /* 0x000000fff900720c */ /* 0x000fe40003f25310 */
[----:B------:R-:W-:-:S04]  /*3a30*/  @P3 SHF.R.S32.HI R249, RZ, 0x1f, R248 ;  /* 0x0000001ffff93819 */ /* 0x000fc800000114f8 */
[----:B------:R-:W-:Y:S02]  /*3a40*/  @P3 LEA.HI R249, R249, R248, RZ, 0x2 ;  /* 0x000000f8f9f93211 */ /* 0x000fe400078f10ff */
[----:B0-----:R-:W-:-:S04]  /*3a50*/  LOP3.LUT R0, R0, 0x1f, RZ, 0xc0, !PT ;  /* 0x0000001f00007812 */ /* 0x001fc800078ec0ff */
[----:B------:R-:W-:Y:S01]  /*3a60*/  @P3 LEA.HI.SX32 R252, R249, R0, 0x1e ;  /* 0x00000000f9fc3211 */ /* 0x000fe200078ff2ff */
[----:B------:R0:W-:Y:S01]  /*3a70*/  STL [R1+0xc], R0 ;  /* 0x00000c0001007387 */ /* 0x0001e20000100800 */
[----:B------:R-:W1:Y:S03]  /*3a80*/  @P3 LDC.64 R248, c[0x0][0x390] ;  /* 0x0000e400fff83b82 */ /* 0x000e660000000a00 */
[----:B-1----:R-:W-:-:S05]  /*3a90*/  @P3 IMAD.WIDE.U32 R248, R252, 0x10, R248 ;  /* 0x00000010fcf83825 */ /* 0x002fca00078e00f8 */
[----:B------:R1:W5:Y:S01]  /*3aa0*/  @P3 LDG.E.128 R152, desc[UR6][R248.64] ;  /* 0x00000006f8983981 */ /* 0x000362000c1e1d00 */
[----:B------:R-:W-:Y:S01]  /*3ab0*/  FMUL.FTZ R250, R250, UR10 ;  /* 0x0000000afafa7c20 */ /* 0x000fe20008410000 */
[----:B------:R-:W-:Y:S01]  /*3ac0*/  ISETP.NE.AND P4, PT, RZ, UR8, PT ;  /* 0x00000008ff007c0c */ /* 0x000fe2000bf85270 */
[----:B------:R-:W-:Y:S03]  /*3ad0*/  BSSY.RECONVERGENT B1, `(.L_x_21035) ;  /* 0x00000f0000017945 */ /* 0x000fe60003800200 */
[----:B------:R-:W-:Y:S01]  /*3ae0*/  FSEL R250, R250, RZ, !P4 ;  /* 0x000000fffafa7208 */ /* 0x000fe20006000000 */
[----:B-1----:R-:W-:-:S05]  /*3af0*/  IMAD R249, R4, UR9, RZ ;  /* 0x0000000904f97c24 */ /* 0x002fca000f8e02ff */
[----:B------:R-:W-:-:S04]  /*3b00*/  SHF.R.S32.HI R248, RZ, 0x1f, R249 ;  /* 0x0000001ffff87819 */ /* 0x000fc800000114f9 */
[----:B------:R-:W-:Y:S01]  /*3b10*/  LEA.HI R248, R248, R249, RZ, 0x2 ;  /* 0x000000f9f8f87211 */ /* 0x000fe200078f10ff */
[----:B------:R-:W-:-:S03]  /*3b20*/  FMUL.FTZ R249, R199, UR10 ;  /* 0x0000000ac7f97c20 */ /* 0x000fc60008410000 */
[----:B------:R-:W-:Y:S02]  /*3b30*/  LEA.HI.SX32 R248, R248, R0, 0x1e ;  /* 0x00000000f8f87211 */ /* 0x000fe400078ff2ff */
[----:B0-----:R0:W5:Y:S01]  /*3b40*/  LDL.LU R0, [R1+0x128] ;  /* 0x0001280001007983 */ /* 0x0011620000300800 */
[----:B------:R-:W-:Y:S05]  /*3b50*/  @P1 BRA `(.L_x_21036) ;  /* 0x0000000800041947 */ /* 0x000fea0003800000 */
[----:B------:R-:W-:Y:S01]  /*3b60*/  MOV R199, UR20 ;  /* 0x0000001400c77c02 */ /* 0x000fe20008000f00 */
[----:B-----5:R1:W-:Y:S03]  /*3b70*/  STL [R1+0x128], R0 ;  /* 0x0001280001007387 */ /* 0x0203e60000100800 */
[----:B------:R-:W-:Y:S02]  /*3b80*/  ISETP.NE.U32.AND P1, PT, R199, RZ, PT ;  /* 0x000000ffc700720c */ /* 0x000fe40003f25070 */
[----:B-1----:R-:W-:-:S04]  /*3b90*/  MOV R0, UR21 ;  /* 0x0000001500007c02 */ /* 0x002fc80008000f00 */
[----:B------:R-:W-:Y:S01]  /*3ba0*/  ISETP.NE.AND.EX P1, PT, R0, RZ, PT, P1 ;  /* 0x000000ff0000720c */ /* 0x000fe20003f25310 */
[----:B------:R1:W-:Y:S04]  /*3bb0*/  STL [R1], R0 ;  /* 0x0000000001007387 */ /* 0x0003e80000100800 */
[----:B-1----:R1:W5:Y:S08]  /*3bc0*/  LDL.LU R0, [R1+0x128] ;  /* 0x0001280001007983 */ /* 0x0023700000300800 */
[----:B------:R-:W-:Y:S05]  /*3bd0*/  @P1 BRA `(.L_x_21037) ;  /* 0x0000000000e41947 */ /* 0x000fea0003800000 */
[----:B------:R-:W-:Y:S04]  /*3be0*/  BSSY.RECONVERGENT B2, `(.L_x_21038) ;  /* 0x000000d000027945 */ /* 0x000fe80003800200 */
[----:B------:R-:W-:Y:S05]  /*3bf0*/  @!P3 BRA `(.L_x_21039) ;  /* 0x00000000002cb947 */ /* 0x000fea0003800000 */
[----:B-----5:R-:W-:Y:S01]  /*3c00*/  FFMA.FTZ R144, R0, R249, R250 ;  /* 0x000000f900907223 */ /* 0x020fe200000100fa */
[----:B------:R-:W-:Y:S01]  /*3c10*/  ISETP.GT.AND P1, PT, R3, RZ, PT ;  /* 0x000000ff0300720c */ /* 0x000fe20003f24270 */
[----:B------:R2:W-:Y:S02]  /*3c20*/  STL [R1+0x128], R4 ;  /* 0x0001280401007387 */ /* 0x0005e40000100800 */
[----:B------:R-:W-:-:S04]  /*3c30*/  FADD.FTZ R144, R160, -R144 ;  /* 0x80000090a0907221 */ /* 0x000fc80000010000 */
[----:B------:R-:W-:Y:S01]  /*3c40*/  FMUL.FTZ R144, R2, R144 ;  /* 0x0000009002907220 */ /* 0x000fe20000410000 */
[----:B--2---:R-:W-:-:S04]  /*3c50*/  HADD2.F32 R4, -RZ, R6.H0_H0 ;  /* 0x20000006ff047230 */ /* 0x004fc80000004100 */
[----:B------:R-:W-:-:S05]  /*3c60*/  FSEL R144, R144, RZ, P1 ;  /* 0x000000ff90907208 */ /* 0x000fca0000800000 */
[----:B------:R-:W-:-:S04]  /*3c70*/  FMUL.FTZ R144, R144, UR11 ;  /* 0x0000000b90907c20 */ /* 0x000fc80008410000 */
[----:B------:R-:W-:Y:S01]  /*3c80*/  FFMA.FTZ R92, R152, R144, R92 ;  /* 0x00000090985c7223 */ /* 0x000fe2000001005c */
[----:B------:R-:W-:Y:S02]  /*3c90*/  FMUL.FTZ R144, R144, R4 ;  /* 0x0000000490907220 */ /* 0x000fe40000410000 */
[----:B------:R2:W5:Y:S05]  /*3ca0*/  LDL.LU R4, [R1+0x128] ;  /* 0x0001280001047983 */ /* 0x00056a0000300800 */
.L_x_21039:
[----:B------:R-:W-:Y:S05]  /*3cb0*/  BSYNC.RECONVERGENT B2 ;  /* 0x0000000000027941 */ /* 0x000fea0003800200 */
.L_x_21038:
[----:B------:R-:W-:Y:S04]  /*3cc0*/  BSSY.RECONVERGENT B2, `(.L_x_21040) ;  /* 0x000000e000027945 */ /* 0x000fe80003800200 */
[----:B------:R-:W-:Y:S05]  /*3cd0*/  @!P3 BRA `(.L_x_21041) ;  /* 0x000000000030b947 */ /* 0x000fea0003800000 */
[----:B-----5:R3:W-:Y:S04]  /*3ce0*/  STL [R1+0x128], R0 ;  /* 0x0001280001007387 */ /* 0x0207e80000100800 */
[----:B---3--:R-:W3:Y:S01]  /*3cf0*/  LDL.S16 R0, [R1+0xaa] ;  /* 0x0000aa0001007983 */ /* 0x008ee20000100600 */
[----:B------:R-:W-:Y:S01]  /*3d00*/  FFMA.FTZ R145, R5, R249, R250 ;  /* 0x000000f905917223 */ /* 0x000fe200000100fa */
[----:B------:R-:W-:-:S03]  /*3d10*/  ISETP.GT.AND P1, PT, R3, RZ, PT ;  /* 0x000000ff0300720c */ /* 0x000fc60003f24270 */
[----:B------:R-:W-:-:S04]  /*3d20*/  FADD.FTZ R145, R200, -R145 ;  /* 0x80000091c8917221 */ /* 0x000fc80000010000 */
[----:B------:R-:W-:-:S05]  /*3d30*/  FMUL.FTZ R145, R2, R145 ;  /* 0x0000009102917220 */ /* 0x000fca0000410000 */
[----:B------:R-:W-:-:S05]  /*3d40*/  FSEL R145, R145, RZ, P1 ;  /* 0x000000ff91917208 */ /* 0x000fca0000800000 */
[----:B------:R-:W-:-:S04]  /*3d50*/  FMUL.FTZ R145, R145, UR11 ;  /* 0x0000000b91917c20 */ /* 0x000fc80008410000 */
[----:B------:R-:W-:Y:S01]  /*3d60*/  FFMA.FTZ R93, R153, R145, R93 ;  /* 0x00000091995d7223 */ /* 0x000fe2000001005d */
[----:B---3--:R-:W-:-:S05]  /*3d70*/  HADD2.F32 R0, -RZ, R0.H0_H0 ;  /* 0x20000000ff007230 */ /* 0x008fca0000004100 */
[----:B------:R-:W-:Y:S02]  /*3d80*/  FMUL.FTZ R145, R145, R0 ;  /* 0x0000000091917220 */ /* 0x000fe40000410000 */
[----:B------:R3:W5:Y:S05]  /*3d90*/  LDL.LU R0, [R1+0x128] ;  /* 0x0001280001007983 */ /* 0x00076a0000300800 */
.L_x_21041:
[----:B------:R-:W-:Y:S05]  /*3da0*/  BSYNC.RECONVERGENT B2 ;  /* 0x0000000000027941 */ /* 0x000fea0003800200 */
.L_x_21040:
[----:B------:R-:W-:Y:S04]  /*3db0*/  BSSY.RECONVERGENT B2, `(.L_x_21042) ;  /* 0x000000d000027945 */ /* 0x000fe80003800200 */
[----:B------:R-:W-:Y:S05]  /*3dc0*/  @!P3 BRA `(.L_x_21043) ;  /* 0x00000000002cb947 */ /* 0x000fea0003800000 */
[----:B------:R-:W-:Y:S01]  /*3dd0*/  FFMA.FTZ R146, R161, R249, R250 ;  /* 0x000000f9a1927223 */ /* 0x000fe200000100fa */
[----:B------:R-:W-:Y:S01]  /*3de0*/  ISETP.GT.AND P1, PT, R3, RZ, PT ;  /* 0x000000ff0300720c */ /* 0x000fe20003f24270 */
[----:B-----5:R4:W-:Y:S02]  /*3df0*/  STL [R1+0x128], R0 ;  /* 0x0001280001007387 */ /* 0x0209e40000100800 */
[----:B------:R-:W-:-:S04]  /*3e00*/  FADD.FTZ R146, R201, -R146 ;  /* 0x80000092c9927221 */ /* 0x000fc80000010000 */
[----:B------:R-:W-:Y:S01]  /*3e10*/  FMUL.FTZ R146, R2, R146 ;  /* 0x0000009202927220 */ /* 0x000fe20000410000 */
[----:B----4-:R-:W-:-:S04]  /*3e20*/  HADD2.F32 R0, -RZ, R7.H0_H0 ;  /* 0x20000007ff007230 */ /* 0x010fc80000004100 */
[----:B------:R-:W-:-:S05]  /*3e30*/  FSEL R146, R146, RZ, P1 ;  /* 0x000000ff92927208 */ /* 0x000fca0000800000 */
[----:B------:R-:W-:-:S04]  /*3e40*/  FMUL.FTZ R146, R146, UR11 ;  /* 0x0000000b92927c20 */ /* 0x000fc80008410000 */
[----:B------:R-:W-:Y:S01]  /*3e50*/  FFMA.FTZ R94, R154, R146, R94 ;  /* 0x000000929a5e7223 */ /* 0x000fe2000001005e */
[----:B------:R-:W-:Y:S02]  /*3e60*/  FMUL.FTZ R146, R146, R0 ;  /* 0x0000000092927220 */ /* 0x000fe40000410000 */
[----:B------:R4:W5:Y:S05]  /*3e70*/  LDL.LU R0, [R1+0x128] ;  /* 0x0001280001007983 */ /* 0x00096a0000300800 */
.L_x_21043:
[----:B------:R-:W-:Y:S05]  /*3e80*/  BSYNC.RECONVERGENT B2 ;  /* 0x0000000000027941 */ /* 0x000fea0003800200 */
.L_x_21042:
[----:B------:R-:W-:Y:S05]  /*3e90*/  @!P3 BRA `(.L_x_21044) ;  /* 0x0000000800ccb947 */ /* 0x000fea0003800000 */
[----:B-----5:R0:W-:Y:S04]  /*3ea0*/  STL [R1+0x128], R0 ;  /* 0x0001280001007387 */ /* 0x0201e80000100800 */
[----:B0-----:R-:W2:Y:S01]  /*3eb0*/  LDL.S16 R0, [R1+0xa8] ;  /* 0x0000a80001007983 */ /* 0x001ea20000100600 */
[----:B------:R-:W-:Y:S01]  /*3ec0*/  FFMA.FTZ R147, R162, R249, R250 ;  /* 0x000000f9a2937223 */ /* 0x000fe200000100fa */
[----:B------:R-:W-:-:S03]  /*3ed0*/  ISETP.GT.AND P1, PT, R3, RZ, PT ;  /* 0x000000ff0300720c */ /* 0x000fc60003f24270 */
[----:B------:R-:W-:-:S04]  /*3ee0*/  FADD.FTZ R147, R202, -R147 ;  /* 0x80000093ca937221 */ /* 0x000fc80000010000 */
[----:B------:R-:W-:-:S05]  /*3ef0*/  FMUL.FTZ R147, R2, R147 ;  /* 0x0000009302937220 */ /* 0x000fca0000410000 */
[----:B------:R-:W-:-:S05]  /*3f00*/  FSEL R147, R147, RZ, P1 ;  /* 0x000000ff93937208 */ /* 0x000fca0000800000 */
[----:B------:R-:W-:-:S04]  /*3f10*/  FMUL.FTZ R147, R147, UR11 ;  /* 0x0000000b93937c20 */ /* 0x000fc80008410000 */
[----:B------:R-:W-:Y:S01]  /*3f20*/  FFMA.FTZ R95, R155, R147, R95 ;  /* 0x000000939b5f7223 */ /* 0x000fe2000001005f */
[----:B--2---:R-:W-:-:S05]  /*3f30*/  HADD2.F32 R0, -RZ, R0.H0_H0 ;  /* 0x20000000ff007230 */ /* 0x004fca0000004100 */
[----:B------:R-:W-:Y:S02]  /*3f40*/  FMUL.FTZ R147, R147, R0 ;  /* 0x0000000093937220 */ /* 0x000fe40000410000 */
[----:B------:R0:W5:Y:S01]  /*3f50*/  LDL.LU R0, [R1+0x128] ;  /* 0x0001280001007983 */ /* 0x0001620000300800 */
[----:B------:R-:W-:Y:S05]  /*3f60*/  BRA `(.L_x_21044) ;  /* 0x0000000800987947 */ /* 0x000fea0003800000 */
.L_x_21037:
[-CC-:B------:R-:W-:Y:S01]  /*3f70*/  FFMA.FTZ R66, R161, R249.reuse, R250.reuse ;  /* 0x000000f9a1427223 */ /* 0x180fe200000100fa */
[----:B------:R-:W-:Y:S01]  /*3f80*/  ISETP.GT.AND P1, PT, R3, RZ, PT ;  /* 0x000000ff0300720c */ /* 0x000fe20003f24270 */
[-CC-:B------:R-:W-:Y:S01]  /*3f90*/  FFMA.FTZ R65, R5, R249.reuse, R250.reuse ;  /* 0x000000f905417223 */ /* 0x180fe200000100fa */
[-C--:B-----5:R-:W-:Y:S01]  /*3fa0*/  FFMA.FTZ R64, R0, R249.reuse, R250 ;  /* 0x000000f900407223 */ /* 0x0a0fe200000100fa */
[----:B------:R-:W-:Y:S01]  /*3fb0*/  FADD.FTZ R66, R201, -R66 ;  /* 0x80000042c9427221 */ /* 0x000fe20000010000 */
[----:B------:R-:W-:Y:S01]  /*3fc0*/  FFMA.FTZ R67, R162, R249, R250 ;  /* 0x000000f9a2437223 */ /* 0x000fe200000100fa */
[----:B------:R-:W-:Y:S01]  /*3fd0*/  FADD.FTZ R65, R200, -R65 ;  /* 0x80000041c8417221 */ /* 0x000fe20000010000 */
[----:B------:R-:W-:Y:S01]  /*3fe0*/  FADD.FTZ R64, R160, -R64 ;  /* 0x80000040a0407221 */ /* 0x000fe20000010000 */
[----:B------:R-:W-:Y:S01]  /*3ff0*/  FMUL.FTZ R66, R2, R66 ;  /* 0x0000004202427220 */ /* 0x000fe20000410000 */
[----:B------:R-:W-:Y:S01]  /*4000*/  FADD.FTZ R67, R202, -R67 ;  /* 0x80000043ca437221 */ /* 0x000fe20000010000 */
[C---:B------:R-:W-:Y:S01]  /*4010*/  FMUL.FTZ R65, R2.reuse, R65 ;  /* 0x0000004102417220 */ /* 0x040fe20000410000 */
[----:B------:R-:W-:Y:S01]  /*4020*/  FMUL.FTZ R64, R2, R64 ;  /* 0x0000004002407220 */ /* 0x000fe20000410000 */
[----:B------:R-:W-:Y:S01]  /*4030*/  BSSY.RECONVERGENT B2, `(.L_x_21045) ;  /* 0x0000011000027945 */ /* 0x000fe20003800200 */
[----:B------:R-:W-:Y:S01]  /*4040*/  FSEL R66, R66, RZ, P1 ;  /* 0x000000ff42427208 */ /* 0x000fe20000800000 */
[----:B------:R-:W-:Y:S01]  /*4050*/  FMUL.FTZ R67, R2, R67 ;  /* 0x0000004302437220 */ /* 0x000fe20000410000 */
[----:B------:R-:W-:-:S02]  /*4060*/  FSEL R65, R65, RZ, P1 ;  /* 0x000000ff41417208 */ /* 0x000fc40000800000 */
[----:B------:R-:W-:Y:S01]  /*4070*/  FSEL R64, R64, RZ, P1 ;  /* 0x000000ff40407208 */ /* 0x000fe20000800000 */
[----:B------:R2:W-:Y:S01]  /*4080*/  STL [R1+0x4], R66 ;  /* 0x0000044201007387 */ /* 0x0005e20000100800 */
[----:B------:R-:W-:Y:S01]  /*4090*/  FSEL R67, R67, RZ, P1 ;  /* 0x000000ff43437208 */ /* 0x000fe20000800000 */
[----:B------:R-:W-:Y:S06]  /*40a0*/  @!P3 BRA `(.L_x_21046) ;  /* 0x000000000024b947 */ /* 0x000fec0003800000 */
[----:B--2---:R-:W-:Y:S01]  /*40b0*/  FFMA.FTZ R66, R0, R249, R250 ;  /* 0x000000f900427223 */ /* 0x004fe200000100fa */
[----:B------:R-:W-:Y:S01]  /*40c0*/  ISETP.GT.AND P1, PT, R3, RZ, PT ;  /* 0x000000ff0300720c */ /* 0x000fe20003f24270 */
[----:B------:R-:W-:Y:S02]  /*40d0*/  HADD2.F32 R144, -RZ, R6.H0_H0 ;  /* 0x20000006ff907230 */ /* 0x000fe40000004100 */
[----:B------:R-:W-:-:S04]  /*40e0*/  FADD.FTZ R66, R160, -R66 ;  /* 0x80000042a0427221 */ /* 0x000fc80000010000 */
[----:B------:R-:W-:-:S05]  /*40f0*/  FMUL.FTZ R66, R2, R66 ;  /* 0x0000004202427220 */ /* 0x000fca0000410000 */
[----:B------:R-:W-:-:S05]  /*4100*/  FSEL R66, R66, RZ, P1 ;  /* 0x000000ff42427208 */ /* 0x000fca0000800000 */
[----:B------:R-:W-:-:S04]  /*4110*/  FMUL.FTZ R66, R66, UR11 ;  /* 0x0000000b42427c20 */ /* 0x000fc80008410000 */
[----:B------:R-:W-:Y:S01]  /*4120*/  FFMA.FTZ R92, R152, R66, R92 ;  /* 0x00000042985c7223 */ /* 0x000fe2000001005c */
[----:B------:R-:W-:-:S07]  /*4130*/  FMUL.FTZ R144, R66, R144 ;  /* 0x0000009042907220 */ /* 0x000fce0000410000 */
.L_x_21046:
[----:B------:R-:W-:Y:S05]  /*4140*/  BSYNC.RECONVERGENT B2 ;  /* 0x0000000000027941 */ /* 0x000fea0003800200 */
.L_x_21045:
[----:B------:R-:W-:Y:S04]  /*4150*/  BSSY.RECONVERGENT B2, `(.L_x_21047) ;  /* 0x000000c000027945 */ /* 0x000fe80003800200 */
[----:B------:R-:W-:Y:S05]  /*4160*/  @!P3 BRA `(.L_x_21048) ;  /* 0x000000000028b947 */ /* 0x000fea0003800000 */
[----:B------:R-:W3:Y:S01]  /*4170*/  LDL.S16 R145, [R1+0xaa] ;  /* 0x0000aa0001917983 */ /* 0x000ee20000100600 */
[----:B--2---:R-:W-:Y:S01]  /*4180*/  FFMA.FTZ R66, R5, R249, R250 ;  /* 0x000000f905427223 */ /* 0x004fe200000100fa */
[----:B------:R-:W-:-:S03]  /*4190*/  ISETP.GT.AND P1, PT, R3, RZ, PT ;  /* 0x000000ff0300720c */ /* 0x000fc60003f24270 */
[----:B------:R-:W-:-:S04]  /*41a0*/  FADD.FTZ R66, R200, -R66 ;  /* 0x80000042c8427221 */ /* 0x000fc80000010000 */
[----:B------:R-:W-:-:S05]  /*41b0*/  FMUL.FTZ R66, R2, R66 ;  /* 0x0000004202427220 */ /* 0x000fca0000410000 */
[----:B------:R-:W-:-:S05]  /*41c0*/  FSEL R66, R66, RZ, P1 ;  /* 0x000000ff42427208 */ /* 0x000fca0000800000 */
[----:B------:R-:W-:-:S04]  /*41d0*/  FMUL.FTZ R66, R66, UR11 ;  /* 0x0000000b42427c20 */ /* 0x000fc80008410000 */
[----:B------:R-:W-:Y:S01]  /*41e0*/  FFMA.FTZ R93, R153, R66, R93 ;  /* 0x00000042995d7223 */ /* 0x000fe2000001005d */
[----:B---3--:R-:W-:-:S05]  /*41f0*/  HADD2.F32 R145, -RZ, R145.H0_H0 ;  /* 0x20000091ff917230 */ /* 0x008fca0000004100 */
[----:B------:R-:W-:-:S07]  /*4200*/  FMUL.FTZ R145, R66, R145 ;  /* 0x0000009142917220 */ /* 0x000fce0000410000 */
.L_x_21048:
[----:B------:R-:W-:Y:S05]  /*4210*/  BSYNC.RECONVERGENT B2 ;  /* 0x0000000000027941 */ /* 0x000fea0003800200 */
.L_x_21047:
[----:B------:R-:W-:Y:S04]  /*4220*/  BSSY.RECONVERGENT B2, `(.L_x_21049) ;  /* 0x000000b000027945 */ /* 0x000fe80003800200 */
[----:B------:R-:W-:Y:S05]  /*4230*/  @!P3 BRA `(.L_x_21050) ;  /* 0x000000000024b947 */ /* 0x000fea0003800000 */
        /* <DEDUP_REMOVED lines=9> */
.L_x_21050:
[----:B------:R-:W-:Y:S05]  /*42d0*/  BSYNC.RECONVERGENT B2 ;  /* 0x0000000000027941 */ /* 0x000fea0003800200 */
.L_x_21049:
[----:B--2---:R2:W5:Y:S01]  /*42e0*/  LDL R66, [R1+0x4] ;  /* 0x0000040001427983 */ /* 0x0045620000100800 */
[----:B------:R-:W-:Y:S05]  /*42f0*/  @!P3 BRA `(.L_x_21044) ;  /* 0x0000000400b4b947 */ /* 0x000fea0003800000 */
[----:B------:R-:W3:Y:S01]  /*4300*/  LDL.S16 R147, [R1+0xa8] ;  /* 0x0000a80001937983 */ /* 0x000ee20000100600 */
[----:B-----5:R-:W-:-:S04]  /*4310*/  FMUL.FTZ R66, R67, UR11 ;  /* 0x0000000b43427c20 */ /* 0x020fc80008410000 */
[----:B------:R-:W-:Y:S01]  /*4320*/  FFMA.FTZ R95, R155, R66, R95 ;  /* 0x000000429b5f7223 */ /* 0x000fe2000001005f */
[----:B---3--:R-:W-:-:S05]  /*4330*/  HADD2.F32 R147, -RZ, R147.H0_H0 ;  /* 0x20000093ff937230 */ /* 0x008fca0000004100 */
[----:B------:R-:W-:Y:S02]  /*4340*/  FMUL.FTZ R147, R147, R66 ;  /* 0x0000004293937220 */ /* 0x000fe40000410000 */
[----:B------:R3:W5:Y:S01]  /*4350*/  LDL.LU R66, [R1+0x4] ;  /* 0x0000040001427983 */ /* 0x0007620000300800 */
[----:B------:R-:W-:Y:S05]  /*4360*/  BRA `(.L_x_21044) ;  /* 0x0000000400987947 */ /* 0x000fea0003800000 */
.L_x_21036:
        /* <DEDUP_REMOVED lines=8> */
[----:B------:R-:W-:Y:S04]  /*43f0*/  STL [R1+0x130], R8 ;  /* 0x0001300801007387 */ /* 0x000fe80000100800 */
[----:B------:R-:W-:Y:S04]  /*4400*/  STL [R1+0x12c], R4 ;  /* 0x00012c0401007387 */ /* 0x000fe80000100800 */
[----:B------:R2:W-:Y:S04]  /*4410*/  STL [R1+0x128], R3 ;  /* 0x0001280301007387 */ /* 0x0005e80000100800 */
[----:B--2---:R-:W2:Y:S01]  /*4420*/  LDL.S16 R3, [R1+0xaa] ;  /* 0x0000aa0001037983 */ /* 0x004ea20000100600 */
[----:B-----5:R-:W-:Y:S01]  /*4430*/  @P2 FFMA.FTZ R8, R0, R249, R250 ;  /* 0x000000f900082223 */ /* 0x020fe200000100fa */
[----:B------:R-:W-:-:S03]  /*4440*/  MOV R4, R52 ;  /* 0x0000003400047202 */ /* 0x000fc60000000f00 */
[----:B------:R-:W-:-:S04]  /*4450*/  @P2 FADD.FTZ R8, R160, -R8 ;  /* 0x80000008a0082221 */ /* 0x000fc80000010000 */
[----:B------:R-:W-:Y:S02]  /*4460*/  @P2 FFMA.FTZ R4, R2, R8, R52 ;  /* 0x0000000802042223 */ /* 0x000fe40000010034 */
[----:B------:R-:W3:Y:S02]  /*4470*/  @P3 LDC R8, c[0x0][0x40c] ;  /* 0x00010300ff083b82 */ /* 0x000ee40000000800 */
[----:B---3--:R-:W-:Y:S01]  /*4480*/  @P3 FMUL.FTZ R8, R4, R8 ;  /* 0x0000000804083220 */ /* 0x008fe20000410000 */
[----:B------:R-:W-:-:S03]  /*4490*/  @P3 HADD2.F32 R4, -RZ, R6.H0_H0 ;  /* 0x20000006ff043230 */ /* 0x000fc60000004100 */
[-C--:B------:R-:W-:Y:S02]  /*44a0*/  @P3 FFMA.FTZ R92, R152, R8.reuse, R92 ;  /* 0x00000008985c3223 */ /* 0x080fe4000001005c */
[----:B------:R-:W-:Y:S01]  /*44b0*/  @P3 FMUL.FTZ R144, R4, R8 ;  /* 0x0000000804903220 */ /* 0x000fe20000410000 */
[----:B------:R-:W-:-:S04]  /*44c0*/  @P2 FFMA.FTZ R4, R5, R249, R250 ;  /* 0x000000f905042223 */ /* 0x000fc800000100fa */
[----:B------:R-:W-:Y:S01]  /*44d0*/  @P2 FADD.FTZ R8, R200, -R4 ;  /* 0x80000004c8082221 */ /* 0x000fe20000010000 */
[----:B------:R-:W-:-:S03]  /*44e0*/  MOV R4, R53 ;  /* 0x0000003500047202 */ /* 0x000fc60000000f00 */
[----:B------:R-:W-:Y:S02]  /*44f0*/  @P2 FFMA.FTZ R4, R2, R8, R53 ;  /* 0x0000000802042223 */ /* 0x000fe40000010035 */
[----:B------:R-:W3:Y:S02]  /*4500*/  @P3 LDC R8, c[0x0][0x40c] ;  /* 0x00010300ff083b82 */ /* 0x000ee40000000800 */
[----:B---3--:R-:W-:Y:S02]  /*4510*/  @P3 FMUL.FTZ R4, R4, R8 ;  /* 0x0000000804043220 */ /* 0x008fe40000410000 */
[----:B------:R3:W5:Y:S02]  /*4520*/  LDL.LU R8, [R1+0x130] ;  /* 0x0001300001087983 */ /* 0x0007640000300800 */
[----:B------:R-:W-:Y:S01]  /*4530*/  @P3 FFMA.FTZ R93, R153, R4, R93 ;  /* 0x00000004995d3223 */ /* 0x000fe2000001005d */
[----:B--2---:R-:W-:-:S05]  /*4540*/  @P3 HADD2.F32 R3, -RZ, R3.H0_H0 ;  /* 0x20000003ff033230 */ /* 0x004fca0000004100 */
[----:B------:R-:W-:Y:S01]  /*4550*/  @P3 FMUL.FTZ R145, R3, R4 ;  /* 0x0000000403913220 */ /* 0x000fe20000410000 */
[----:B------:R-:W-:-:S04]  /*4560*/  @P2 FFMA.FTZ R3, R161, R249, R250 ;  /* 0x000000f9a1032223 */ /* 0x000fc800000100fa */
[----:B------:R-:W-:Y:S01]  /*4570*/  @P2 FADD.FTZ R4, R201, -R3 ;  /* 0x80000003c9042221 */ /* 0x000fe20000010000 */
[----:B------:R-:W-:-:S03]  /*4580*/  MOV R3, R54 ;  /* 0x0000003600037202 */ /* 0x000fc60000000f00 */
[----:B------:R-:W-:Y:S02]  /*4590*/  @P2 FFMA.FTZ R3, R2, R4, R54 ;  /* 0x0000000402032223 */ /* 0x000fe40000010036 */
[----:B------:R-:W2:Y:S02]  /*45a0*/  @P3 LDC R4, c[0x0][0x40c] ;  /* 0x00010300ff043b82 */ /* 0x000ea40000000800 */
[----:B--2---:R-:W-:Y:S01]  /*45b0*/  @P3 FMUL.FTZ R4, R3, R4 ;  /* 0x0000000403043220 */ /* 0x004fe20000410000 */
[----:B------:R-:W-:-:S03]  /*45c0*/  @P3 HADD2.F32 R3, -RZ, R7.H0_H0 ;  /* 0x20000007ff033230 */ /* 0x000fc60000004100 */
[-C--:B------:R-:W-:Y:S02]  /*45d0*/  @P3 FFMA.FTZ R94, R154, R4.reuse, R94 ;  /* 0x000000049a5e3223 */ /* 0x080fe4000001005e */
[----:B------:R-:W-:Y:S02]  /*45e0*/  @P3 FMUL.FTZ R146, R3, R4 ;  /* 0x0000000403923220 */ /* 0x000fe40000410000 */
[----:B------:R3:W5:Y:S04]  /*45f0*/  LDL.LU R4, [R1+0x12c] ;  /* 0x00012c0001047983 */ /* 0x0007680000300800 */
[----:B------:R3:W5:Y:S01]  /*4600*/  LDL.LU R3, [R1+0x128] ;  /* 0x0001280001037983 */ /* 0x0007620000300800 */
[----:B------:R-:W-:Y:S05]  /*4610*/  @!P3 BRA `(.L_x_21044) ;  /* 0x0000000000ecb947 */ /* 0x000fea0003800000 */
[----:B-----5:R-:W-:Y:S04]  /*4620*/  STL [R1+0x12c], R3 ;  /* 0x00012c0301007387 */ /* 0x020fe80000100800 */
[----:B------:R2:W-:Y:S04]  /*4630*/  STL [R1+0x128], R0 ;  /* 0x0001280001007387 */ /* 0x0005e80000100800 */
[----:B--2---:R-:W2:Y:S01]  /*4640*/  LDL.S16 R0, [R1+0xa8] ;  /* 0x0000a80001007983 */ /* 0x004ea20000100600 */
[----:B------:R-:W-:-:S04]  /*4650*/  @P2 FFMA.FTZ R147, R162, R249, R250 ;  /* 0x000000f9a2932223 */ /* 0x000fc800000100fa */
[----:B------:R-:W-:Y:S01]  /*4660*/  @P2 FADD.FTZ R3, R202, -R147 ;  /* 0x80000093ca032221 */ /* 0x000fe20000010000 */
[----:B------:R-:W-:-:S03]  /*4670*/  MOV R147, R55 ;  /* 0x0000003700937202 */ /* 0x000fc60000000f00 */
[----:B------:R-:W-:Y:S02]  /*4680*/  @P2 FFMA.FTZ R147, R2, R3, R55 ;  /* 0x0000000302932223 */ /* 0x000fe40000010037 */
[----:B------:R4:W5:Y:S02]  /*4690*/  LDL.LU R3, [R1+0x12c] ;  /* 0x00012c0001037983 */ /* 0x0009640000300800 */
[----:B------:R-:W-:-:S04]  /*46a0*/  FMUL.FTZ R147, R147, UR11 ;  /* 0x0000000b93937c20 */ /* 0x000fc80008410000 */
[----:B------:R-:W-:Y:S01]  /*46b0*/  FFMA.FTZ R95, R155, R147, R95 ;  /* 0x000000939b5f7223 */ /* 0x000fe2000001005f */
[----:B--2---:R-:W-:-:S05]  /*46c0*/  HADD2.F32 R0, -RZ, R0.H0_H0 ;  /* 0x20000000ff007230 */ /* 0x004fca0000004100 */
[----:B------:R-:W-:Y:S02]  /*46d0*/  FMUL.FTZ R147, R0, R147 ;  /* 0x0000009300937220 */ /* 0x000fe40000410000 */
[----:B------:R4:W5:Y:S01]  /*46e0*/  LDL.LU R0, [R1+0x128] ;  /* 0x0001280001007983 */ /* 0x0009620000300800 */
[----:B------:R-:W-:Y:S05]  /*46f0*/  BRA `(.L_x_21044) ;  /* 0x0000000000b47947 */ /* 0x000fea0003800000 */
.L_x_21051:
[----:B------:R-:W2:Y:S01]  /*4700*/  LDL.S16 R67, [R1+0xa8] ;  /* 0x0000a80001437983 */ /* 0x000ea20000100600 */
[----:B------:R-:W3:Y:S01]  /*4710*/  @P3 LDC R65, c[0x0][0x40c] ;  /* 0x00010300ff413b82 */ /* 0x000ee20000000800 */
[----:B--2---:R-:W-:Y:S02]  /*4720*/  PRMT R64, R67, 0x7610, R64 ;  /* 0x0000761043407816 */ /* 0x004fe40000000040 */
[----:B------:R-:W2:Y:S02]  /*4730*/  LDL.S16 R67, [R1+0xaa] ;  /* 0x0000aa0001437983 */ /* 0x000ea40000100600 */
[----:B------:R-:W-:Y:S01]  /*4740*/  PRMT R66, R64, 0x7610, R66 ;  /* 0x0000761040427816 */ /* 0x000fe20000000042 */
[----:B------:R-:W-:Y:S01]  /*4750*/  @P2 FFMA.FTZ R64, R162, R249, R250 ;  /* 0x000000f9a2402223 */ /* 0x000fe200000100fa */
[----:B------:R2:W-:Y:S03]  /*4760*/  STL [R1+0x12c], R4 ;  /* 0x00012c0401007387 */ /* 0x0005e60000100800 */
[----:B------:R-:W-:Y:S01]  /*4770*/  @P2 FADD.FTZ R64, R202, -R64 ;  /* 0x80000040ca402221 */ /* 0x000fe20000010000 */
[----:B------:R4:W-:Y:S01]  /*4780*/  STL [R1+0x128], R3 ;  /* 0x0001280301007387 */ /* 0x0009e20000100800 */
[----:B--2---:R-:W-:-:S02]  /*4790*/  PRMT R4, R67, 0x7610, R4 ;  /* 0x0000761043047816 */ /* 0x004fc40000000004 */
[----:B------:R-:W-:Y:S01]  /*47a0*/  MOV R67, R55 ;  /* 0x0000003700437202 */ /* 0x000fe20000000f00 */
[----:B------:R-:W-:Y:S01]  /*47b0*/  @P2 FFMA.FTZ R67, R2, R64, R55 ;  /* 0x0000004002432223 */ /* 0x000fe20000010037 */
[----:B------:R-:W-:Y:S02]  /*47c0*/  @P3 HADD2.F32 R64, -RZ, R66.H0_H0 ;  /* 0x20000042ff403230 */ /* 0x000fe40000004100 */
[----:B-----5:R-:W-:Y:S01]  /*47d0*/  @P2 FFMA.FTZ R66, R0, R249, R250 ;  /* 0x000000f900422223 */ /* 0x020fe200000100fa */
[----:B----4-:R-:W-:Y:S02]  /*47e0*/  @P3 HADD2.F32 R3, -RZ, R4.H0_H0 ;  /* 0x20000004ff033230 */ /* 0x010fe40000004100 */
[----:B---3--:R-:W-:Y:S01]  /*47f0*/  @P3 FMUL.FTZ R65, R67, R65 ;  /* 0x0000004143413220 */ /* 0x008fe20000410000 */
[----:B------:R-:W-:-:S03]  /*4800*/  @P2 FADD.FTZ R66, R160, -R66 ;  /* 0x80000042a0422221 */ /* 0x000fc60000010000 */
[-C--:B------:R-:W-:Y:S01]  /*4810*/  @P3 FMUL.FTZ R147, R64, R65.reuse ;  /* 0x0000004140933220 */ /* 0x080fe20000410000 */
[----:B------:R-:W-:Y:S01]  /*4820*/  MOV R64, R52 ;  /* 0x0000003400407202 */ /* 0x000fe20000000f00 */
[----:B------:R-:W-:Y:S01]  /*4830*/  @P2 FFMA.FTZ R64, R2, R66, R52 ;  /* 0x0000004202402223 */ /* 0x000fe20000010034 */
[----:B------:R-:W-:Y:S01]  /*4840*/  @P3 FFMA.FTZ R95, R155, R65, R95 ;  /* 0x000000419b5f3223 */ /* 0x000fe2000001005f */
[----:B------:R-:W2:Y:S02]  /*4850*/  @P3 LDC R66, c[0x0][0x40c] ;  /* 0x00010300ff423b82 */ /* 0x000ea40000000800 */
[----:B--2---:R-:W-:Y:S01]  /*4860*/  @P3 FMUL.FTZ R65, R64, R66 ;  /* 0x0000004240413220 */ /* 0x004fe20000410000 */
[----:B------:R-:W-:-:S03]  /*4870*/  @P3 HADD2.F32 R66, -RZ, R6.H0_H0 ;  /* 0x20000006ff423230 */ /* 0x000fc60000004100 */
[-C--:B------:R-:W-:Y:S02]  /*4880*/  @P3 FFMA.FTZ R92, R152, R65.reuse, R92 ;  /* 0x00000041985c3223 */ /* 0x080fe4000001005c */
[----:B------:R-:W-:Y:S01]  /*4890*/  @P3 FMUL.FTZ R144, R66, R65 ;  /* 0x0000004142903220 */ /* 0x000fe20000410000 */
[----:B------:R-:W-:Y:S01]  /*48a0*/  @P2 FFMA.FTZ R66, R5, R249, R250 ;  /* 0x000000f905422223 */ /* 0x000fe200000100fa */
[----:B------:R-:W-:-:S03]  /*48b0*/  MOV R65, R53 ;  /* 0x0000003500417202 */ /* 0x000fc60000000f00 */
[----:B------:R-:W-:-:S04]  /*48c0*/  @P2 FADD.FTZ R66, R200, -R66 ;  /* 0x80000042c8422221 */ /* 0x000fc80000010000 */
[----:B------:R-:W-:Y:S02]  /*48d0*/  @P2 FFMA.FTZ R65, R2, R66, R53 ;  /* 0x0000004202412223 */ /* 0x000fe40000010035 */
[----:B------:R-:W2:Y:S02]  /*48e0*/  @P3 LDC R66, c[0x0][0x40c] ;  /* 0x00010300ff423b82 */ /* 0x000ea40000000800 */
[----:B--2---:R-:W-:-:S04]  /*48f0*/  @P3 FMUL.FTZ R66, R65, R66 ;  /* 0x0000004241423220 */ /* 0x004fc80000410000 */
[-C--:B------:R-:W-:Y:S01]  /*4900*/  @P3 FFMA.FTZ R93, R153, R66.reuse, R93 ;  /* 0x00000042995d3223 */ /* 0x080fe2000001005d */
        /* <DEDUP_REMOVED lines=11> */
[----:B------:R2:W5:Y:S02]  /*49c0*/  LDL.LU R3, [R1+0x128] ;  /* 0x0001280001037983 */ /* 0x0005640000300800 */
.L_x_21044:
[----:B------:R-:W-:Y:S05]  /*49d0*/  BSYNC.RECONVERGENT B1 ;  /* 0x0000000000017941 */ /* 0x000fea0003800200 */
.L_x_21035:
[----:B-----5:R0:W-:Y:S04]  /*49e0*/  STL.64 [R1+0x128], R2 ;  /* 0x0001280201007387 */ /* 0x0201e80000100a00 */
[----:B0-----:R-:W3:Y:S01]  /*49f0*/  LDL.LU R3, [R1] ;  /* 0x0000000001037983 */ /* 0x001ee20000300800 */
[----:B------:R-:W-:-:S04]  /*4a00*/  ISETP.NE.U32.AND P1, PT, R199, RZ, PT ;  /* 0x000000ffc700720c */ /* 0x000fc80003f25070 */
[----:B---3--:R-:W-:-:S13]  /*4a10*/  ISETP.NE.AND.EX P1, PT, R3, RZ, PT, P1 ;  /* 0x000000ff0300720c */ /* 0x008fda0003f25310 */
[----:B------:R-:W0:Y:S02]  /*4a20*/  @P1 LDC.64 R2, c[0x0][0x478] ;  /* 0x00011e00ff021b82 */ /* 0x000e240000000a00 */
[----:B0-----:R-:W-:-:S05]  /*4a30*/  @P1 IMAD.WIDE.U32 R2, R248, 0x10, R2 ;  /* 0x00000010f8021825 */ /* 0x001fca00078e0002 */
[----:B------:R0:W-:Y:S02]  /*4a40*/  @P1 STG.E.128 desc[UR6][R2.64], R64 ;  /* 0x0000004002001986 */ /* 0x0001e4000c101d06 */
[----:B0-----:R-:W0:Y:S02]  /*4a50*/  @P3 LDC.64 R2, c[0x0][0x468] ;  /* 0x00011a00ff023b82 */ /* 0x001e240000000a00 */
[----:B0-----:R-:W-:-:S05]  /*4a60*/  @P3 IMAD.WIDE.U32 R2, R252, 0x10, R2 ;  /* 0x00000010fc023825 */ /* 0x001fca00078e0002 */
[----:B------:R0:W-:Y:S04]  /*4a70*/  @P3 STG.E.128 desc[UR6][R2.64], R144 ;  /* 0x0000009002003986 */ /* 0x0001e8000c101d06 */
[----:B0-----:R0:W5:Y:S01]  /*4a80*/  LDL.LU.64 R2, [R1+0x128] ;  /* 0x0001280001027983 */ /* 0x0011620000300a00 */
[----:B------:R-:W-:Y:S04]  /*4a90*/  BSSY.RECONVERGENT B1, `(.L_x_21052) ;  /* 0x0000006000017945 */ /* 0x000fe80003800200 */
[----:B------:R-:W-:Y:S05]  /*4aa0*/  @!P3 BRA `(.L_x_21053) ;  /* 0x000000000010b947 */ /* 0x000fea0003800000 */
[----:B------:R-:W3:Y:S01]  /*4ab0*/  LDC.64 R154, c[0x0][0x390] ;  /* 0x0000e400ff9a7b82 */ /* 0x000ee20000000a00 */
[----:B------:R-:W-:-:S05]  /*4ac0*/  IADD3 R152, PT, PT, R252, 0x20, RZ ;  /* 0x00000020fc987810 */ /* 0x000fca0007ffe0ff */
[----:B---3--:R-:W-:-:S06]  /*4ad0*/  IMAD.WIDE.U32 R152, R152, 0x10, R154 ;  /* 0x0000001098987825 */ /* 0x008fcc00078e009a */
[----:B------:R-:W5:Y:S02]  /*4ae0*/  LDG.E.128 R152, desc[UR6][R152.64] ;  /* 0x0000000698987981 */ /* 0x000f64000c1e1d00 */
.L_x_21053:
[----:B------:R-:W-:Y:S05]  /*4af0*/  BSYNC.RECONVERGENT B1 ;  /* 0x0000000000017941 */ /* 0x000fea0003800200 */
.L_x_21052:
[----:B------:R-:W-:Y:S04]  /*4b00*/  BSSY.RECONVERGENT B1, `(.L_x_21054) ;  /* 0x00000c4000017945 */ /* 0x000fe80003800200 */
[----:B------:R-:W-:Y:S05]  /*4b10*/  @!P0 BRA `(.L_x_21055) ;  /* 0x00000004004c8947 */ /* 0x000fea0003800000 */
[----:B------:R-:W-:Y:S05]  /*4b20*/  @!P1 BRA `(.L_x_21056) ;  /* 0x00000000009c9947 */ /* 0x000fea0003800000 */
[----:B------:R-:W3:Y:S01]  /*4b30*/  LDL.S16 R199, [R1+0xa6] ;  /* 0x0000a60001c77983 */ /* 0x000ee20000100600 */
[----:B------:R-:W0:Y:S01]  /*4b40*/  @P3 LDC R65, c[0x0][0x40c] ;  /* 0x00010300ff413b82 */ /* 0x000e220000000800 */
[----:B------:R-:W-:Y:S01]  /*4b50*/  @P2 FFMA.FTZ R66, R163, R249, R250 ;  /* 0x000000f9a3422223 */ /* 0x000fe200000100fa */
[----:B------:R-:W-:-:S03]  /*4b60*/  MOV R64, R48 ;  /* 0x0000003000407202 */ /* 0x000fc60000000f00 */
[----:B------:R-:W-:-:S04]  /*4b70*/  @P2 FADD.FTZ R66, R203, -R66 ;  /* 0x80000042cb422221 */ /* 0x000fc80000010000 */
[----:B-----5:R-:W-:Y:S01]  /*4b80*/  @P2 FFMA.FTZ R64, R2, R66, R48 ;  /* 0x0000004202402223 */ /* 0x020fe20000010030 */
[----:B------:R-:W-:-:S03]  /*4b90*/  @P3 HADD2.F32 R66, -RZ, R8.H0_H0 ;  /* 0x20000008ff423230 */ /* 0x000fc60000004100 */
[----:B0-----:R-:W-:-:S04]  /*4ba0*/  @P3 FMUL.FTZ R65, R64, R65 ;  /* 0x0000004140413220 */ /* 0x001fc80000410000 */
[----:B------:R-:W-:Y:S01]  /*4bb0*/  @P3 FMUL.FTZ R144, R65, R66 ;  /* 0x0000004241903220 */ /* 0x000fe20000410000 */
[----:B------:R-:W-:Y:S01]  /*4bc0*/  @P2 FFMA.FTZ R66, R164, R249, R250 ;  /* 0x000000f9a4422223 */ /* 0x000fe200000100fa */
[----:B------:R-:W-:Y:S01]  /*4bd0*/  @P3 FFMA.FTZ R96, R152, R65, R96 ;  /* 0x0000004198603223 */ /* 0x000fe20000010060 */
[----:B------:R-:W-:Y:S02]  /*4be0*/  MOV R65, R49 ;  /* 0x0000003100417202 */ /* 0x000fe40000000f00 */
[----:B------:R-:W-:-:S04]  /*4bf0*/  @P2 FADD.FTZ R66, R204, -R66 ;  /* 0x80000042cc422221 */ /* 0x000fc80000010000 */
[----:B------:R-:W-:Y:S02]  /*4c00*/  @P2 FFMA.FTZ R65, R2, R66, R49 ;  /* 0x0000004202412223 */ /* 0x000fe40000010031 */
[----:B------:R-:W0:Y:S02]  /*4c10*/  @P3 LDC R66, c[0x0][0x40c] ;  /* 0x00010300ff423b82 */ /* 0x000e240000000800 */
[----:B0-----:R-:W-:-:S04]  /*4c20*/  @P3 FMUL.FTZ R66, R65, R66 ;  /* 0x0000004241423220 */ /* 0x001fc80000410000 */
[----:B------:R-:W-:Y:S01]  /*4c30*/  @P3 FFMA.FTZ R97, R153, R66, R97 ;  /* 0x0000004299613223 */ /* 0x000fe20000010061 */
[----:B---3--:R-:W-:Y:S02]  /*4c40*/  @P3 HADD2.F32 R67, -RZ, R199.H0_H0 ;  /* 0x200000c7ff433230 */ /* 0x008fe40000004100 */
[----:B------:R-:W-:-:S03]  /*4c50*/  @P3 HADD2.F32 R199, -RZ, R9.H0_H0 ;  /* 0x20000009ffc73230 */ /* 0x000fc60000004100 */
[----:B------:R-:W-:Y:S01]  /*4c60*/  @P3 FMUL.FTZ R145, R66, R67 ;  /* 0x0000004342913220 */ /* 0x000fe20000410000 */
[----:B------:R-:W-:Y:S01]  /*4c70*/  @P2 FFMA.FTZ R67, R165, R249, R250 ;  /* 0x000000f9a5432223 */ /* 0x000fe200000100fa */
[----:B------:R-:W-:-:S03]  /*4c80*/  MOV R66, R50 ;  /* 0x0000003200427202 */ /* 0x000fc60000000f00 */
[----:B------:R-:W-:-:S04]  /*4c90*/  @P2 FADD.FTZ R67, R205, -R67 ;  /* 0x80000043cd432221 */ /* 0x000fc80000010000 */
[----:B------:R-:W-:Y:S02]  /*4ca0*/  @P2 FFMA.FTZ R66, R2, R67, R50 ;  /* 0x0000004302422223 */ /* 0x000fe40000010032 */
[----:B------:R-:W0:Y:S02]  /*4cb0*/  @P3 LDC R67, c[0x0][0x40c] ;  /* 0x00010300ff433b82 */ /* 0x000e240000000800 */
[----:B0-----:R-:W-:-:S04]  /*4cc0*/  @P3 FMUL.FTZ R67, R66, R67 ;  /* 0x0000004342433220 */ /* 0x001fc80000410000 */
[----:B------:R-:W-:Y:S01]  /*4cd0*/  @P3 FFMA.FTZ R98, R154, R67, R98 ;  /* 0x000000439a623223 */ /* 0x000fe20000010062 */
[----:B------:R-:W-:Y:S01]  /*4ce0*/  @P3 FMUL.FTZ R146, R67, R199 ;  /* 0x000000c743923220 */ /* 0x000fe20000410000 */
[----:B------:R-:W-:-:S04]  /*4cf0*/  @P2 FFMA.FTZ R67, R166, R249, R250 ;  /* 0x000000f9a6432223 */ /* 0x000fc800000100fa */
[----:B------:R-:W-:Y:S01]  /*4d00*/  @P2 FADD.FTZ R199, R206, -R67 ;  /* 0x80000043cec72221 */ /* 0x000fe20000010000 */
[----:B------:R-:W-:-:S03]  /*4d10*/  MOV R67, R51 ;  /* 0x0000003300437202 */ /* 0x000fc60000000f00 */
[----:B------:R-:W-:Y:S01]  /*4d20*/  @P2 FFMA.FTZ R67, R2, R199, R51 ;  /* 0x000000c702432223 */ /* 0x000fe20000010033 */
[----:B------:R-:W-:Y:S06]  /*4d30*/  @!P3 BRA `(.L_x_21057) ;  /* 0x000000080080b947 */ /* 0x000fec0003800000 */
[----:B------:R-:W3:Y:S01]  /*4d40*/  LDL.S16 R199, [R1+0xa4] ;  /* 0x0000a40001c77983 */ /* 0x000ee20000100600 */
[----:B------:R-:W-:-:S04]  /*4d50*/  FMUL.FTZ R147, R67, UR11 ;  /* 0x0000000b43937c20 */ /* 0x000fc80008410000 */
[----:B------:R-:W-:Y:S01]  /*4d60*/  FFMA.FTZ R99, R155, R147, R99 ;  /* 0x000000939b637223 */ /* 0x000fe20000010063 */
[----:B---3--:R-:W-:-:S05]  /*4d70*/  HADD2.F32 R199, -RZ, R199.H0_H0 ;  /* 0x200000c7ffc77230 */ /* 0x008fca0000004100 */
[----:B------:R-:W-:Y:S01]  /*4d80*/  FMUL.FTZ R147, R147, R199 ;  /* 0x000000c793937220 */ /* 0x000fe20000410000 */
[----:B------:R-:W-:Y:S06]  /*4d90*/  BRA `(.L_x_21057) ;  /* 0x0000000800687947 */ /* 0x000fec0003800000 */
.L_x_21056:
[----:B-----5:R-:W-:Y:S04]  /*4da0*/  STL [R1+0x12c], R3 ;  /* 0x00012c0301007387 */ /* 0x020fe80000100800 */
[----:B------:R3:W-:Y:S04]  /*4db0*/  STL [R1+0x128], R0 ;  /* 0x0001280001007387 */ /* 0x0007e80000100800 */
[----:B---3--:R-:W3:Y:S01]  /*4dc0*/  LDL.S16 R0, [R1+0xa6] ;  /* 0x0000a60001007983 */ /* 0x008ee20000100600 */
[----:B------:R-:W-:-:S04]  /*4dd0*/  @P2 FFMA.FTZ R199, R163, R249, R250 ;  /* 0x000000f9a3c72223 */ /* 0x000fc800000100fa */
[----:B------:R-:W-:Y:S01]  /*4de0*/  @P2 FADD.FTZ R3, R203, -R199 ;  /* 0x800000c7cb032221 */ /* 0x000fe20000010000 */
[----:B------:R-:W-:-:S03]  /*4df0*/  MOV R199, R48 ;  /* 0x0000003000c77202 */ /* 0x000fc60000000f00 */
[----:B------:R-:W-:Y:S02]  /*4e00*/  @P2 FFMA.FTZ R199, R2, R3, R48 ;  /* 0x0000000302c72223 */ /* 0x000fe40000010030 */
[----:B------:R-:W0:Y:S02]  /*4e10*/  @P3 LDC R3, c[0x0][0x40c] ;  /* 0x00010300ff033b82 */ /* 0x000e240000000800 */
[----:B0-----:R-:W-:Y:S01]  /*4e20*/  @P3 FMUL.FTZ R199, R199, R3 ;  /* 0x00000003c7c73220 */ /* 0x001fe20000410000 */
[----:B------:R-:W-:-:S03]  /*4e30*/  @P3 HADD2.F32 R3, -RZ, R8.H0_H0 ;  /* 0x20000008ff033230 */ /* 0x000fc60000004100 */
[-C--:B------:R-:W-:Y:S02]  /*4e40*/  @P3 FFMA.FTZ R96, R152, R199.reuse, R96 ;  /* 0x000000c798603223 */ /* 0x080fe40000010060 */
[----:B------:R-:W-:Y:S01]  /*4e50*/  @P3 FMUL.FTZ R144, R3, R199 ;  /* 0x000000c703903220 */ /* 0x000fe20000410000 */
[----:B------:R-:W-:-:S04]  /*4e60*/  @P2 FFMA.FTZ R199, R164, R249, R250 ;  /* 0x000000f9a4c72223 */ /* 0x000fc800000100fa */
[----:B------:R-:W-:Y:S01]  /*4e70*/  @P2 FADD.FTZ R3, R204, -R199 ;  /* 0x800000c7cc032221 */ /* 0x000fe20000010000 */
[----:B------:R-:W-:-:S03]  /*4e80*/  MOV R199, R49 ;  /* 0x0000003100c77202 */ /* 0x000fc60000000f00 */
[----:B------:R-:W-:Y:S02]  /*4e90*/  @P2 FFMA.FTZ R199, R2, R3, R49 ;  /* 0x0000000302c72223 */ /* 0x000fe40000010031 */
[----:B------:R-:W0:Y:S02]  /*4ea0*/  @P3 LDC R3, c[0x0][0x40c] ;  /* 0x00010300ff033b82 */ /* 0x000e240000000800 */
[----:B0-----:R-:W-:Y:S02]  /*4eb0*/  @P3 FMUL.FTZ R199, R199, R3 ;  /* 0x00000003c7c73220 */ /* 0x001fe40000410000 */
[----:B------:R0:W5:Y:S02]  /*4ec0*/  LDL.LU R3, [R1+0x12c] ;  /* 0x00012c0001037983 */ /* 0x0001640000300800 */
[----:B------:R-:W-:Y:S01]  /*4ed0*/  @P3 FFMA.FTZ R97, R153, R199, R97 ;  /* 0x000000c799613223 */ /* 0x000fe20000010061 */
[----:B---3--:R-:W-:-:S05]  /*4ee0*/  @P3 HADD2.F32 R0, -RZ, R0.H0_H0 ;  /* 0x20000000ff003230 */ /* 0x008fca0000004100 */
[----:B------:R-:W-:Y:S01]  /*4ef0*/  @P3 FMUL.FTZ R145, R0, R199 ;  /* 0x000000c700913220 */ /* 0x000fe20000410000 */
[----:B------:R-:W-:-:S04]  /*4f00*/  @P2 FFMA.FTZ R199, R165, R249, R250 ;  /* 0x000000f9a5c72223 */ /* 0x000fc800000100fa */
[----:B------:R-:W-:Y:S01]  /*4f10*/  @P2 FADD.FTZ R0, R205, -R199 ;  /* 0x800000c7cd002221 */ /* 0x000fe20000010000 */
[----:B------:R-:W-:-:S03]  /*4f20*/  MOV R199, R50 ;  /* 0x0000003200c77202 */ /* 0x000fc60000000f00 */
[----:B------:R-:W-:Y:S02]  /*4f30*/  @P2 FFMA.FTZ R199, R2, R0, R50 ;  /* 0x0000000002c72223 */ /* 0x000fe40000010032 */
[----:B------:R-:W3:Y:S02]  /*4f40*/  @P3 LDC R0, c[0x0][0x40c] ;  /* 0x00010300ff003b82 */ /* 0x000ee40000000800 */
[----:B---3--:R-:W-:Y:S01]  /*4f50*/  @P3 FMUL.FTZ R199, R199, R0 ;  /* 0x00000000c7c73220 */ /* 0x008fe20000410000 */
[----:B------:R-:W-:-:S03]  /*4f60*/  @P3 HADD2.F32 R0, -RZ, R9.H0_H0 ;  /* 0x20000009ff003230 */ /* 0x000fc60000004100 */
[-C--:B------:R-:W-:Y:S02]  /*4f70*/  @P3 FFMA.FTZ R98, R154, R199.reuse, R98 ;  /* 0x000000c79a623223 */ /* 0x080fe40000010062 */
[----:B------:R-:W-:Y:S02]  /*4f80*/  @P3 FMUL.FTZ R146, R0, R199 ;  /* 0x000000c700923220 */ /* 0x000fe40000410000 */
[----:B------:R0:W5:Y:S01]  /*4f90*/  LDL.LU R0, [R1+0x128] ;  /* 0x0001280001007983 */ /* 0x0001620000300800 */
[----:B------:R-:W-:Y:S05]  /*4fa0*/  @!P3 BRA `(.L_x_21057) ;  /* 0x0000000400e4b947 */ /* 0x000fea0003800000 */
[----:B------:R-:W-:Y:S01]  /*4fb0*/  @P2 FFMA.FTZ R147, R166, R249, R250 ;  /* 0x000000f9a6932223 */ /* 0x000fe200000100fa */
[----:B------:R-:W-:-:S03]  /*4fc0*/  MOV R199, R51 ;  /* 0x0000003300c77202 */ /* 0x000fc60000000f00 */
[----:B------:R-:W-:-:S04]  /*4fd0*/  @P2 FADD.FTZ R147, R206, -R147 ;  /* 0x80000093ce932221 */ /* 0x000fc80000010000 */
[----:B------:R-:W-:-:S04]  /*4fe0*/  @P2 FFMA.FTZ R199, R2, R147, R51 ;  /* 0x0000009302c72223 */ /* 0x000fc80000010033 */
[----:B------:R-:W-:Y:S02]  /*4ff0*/  FMUL.FTZ R147, R199, UR11 ;  /* 0x0000000bc7937c20 */ /* 0x000fe40008410000 */
[----:B------:R-:W3:Y:S02]  /*5000*/  LDL.S16 R199, [R1+0xa4] ;  /* 0x0000a40001c77983 */ /* 0x000ee40000100600 */
[----:B------:R-:W-:Y:S01]  /*5010*/  FFMA.FTZ R99, R155, R147, R99 ;  /* 0x000000939b637223 */ /* 0x000fe20000010063 */
[----:B---3--:R-:W-:-:S05]  /*5020*/  HADD2.F32 R199, -RZ, R199.H0_H0 ;  /* 0x200000c7ffc77230 */ /* 0x008fca0000004100 */
[----:B------:R-:W-:Y:S01]  /*5030*/  FMUL.FTZ R147, R199, R147 ;  /* 0x00000093c7937220 */ /* 0x000fe20000410000 */
[----:B------:R-:W-:Y:S06]  /*5040*/  BRA `(.L_x_21057) ;  /* 0x0000000400bc7947 */ /* 0x000fec0003800000 */
.L_x_21055:
        /* <DEDUP_REMOVED lines=28> */
[----:B------:R-:W-:-:S07]  /*5210*/  FMUL.FTZ R144, R199, R144 ;  /* 0x00000090c7907220 */ /* 0x000fce0000410000 */
.L_x_21060:
[----:B------:R-:W-:Y:S05]  /*5220*/  BSYNC.RECONVERGENT B2 ;  /* 0x0000000000027941 */ /* 0x000fea0003800200 */
.L_x_21059:
[----:B------:R-:W-:Y:S04]  /*5230*/  BSSY.RECONVERGENT B2, `(.L_x_21061) ;  /* 0x000000c000027945 */ /* 0x000fe80003800200 */
[----:B------:R-:W-:Y:S05]  /*5240*/  @!P3 BRA `(.L_x_21062) ;  /* 0x000000000028b947 */ /* 0x000fea0003800000 */
[----:B------:R-:W3:Y:S01]  /*5250*/  LDL.S16 R199, [R1+0xa6] ;  /* 0x0000a60001c77983 */ /* 0x000ee20000100600 */
        /* <DEDUP_REMOVED lines=9> */
.L_x_21062:
[----:B------:R-:W-:Y:S05]  /*52f0*/  BSYNC.RECONVERGENT B2 ;  /* 0x0000000000027941 */ /* 0x000fea0003800200 */
.L_x_21061:
        /* <DEDUP_REMOVED lines=11> */
.L_x_21064:
[----:B------:R-:W-:Y:S05]  /*53b0*/  BSYNC.RECONVERGENT B2 ;  /* 0x0000000000027941 */ /* 0x000fea0003800200 */
.L_x_21063:
[----:B------:R-:W-:Y:S05]  /*53c0*/  @!P3 BRA `(.L_x_21057) ;  /* 0x0000000000dcb947 */ /* 0x000fea0003800000 */
[----:B------:R-:W3:Y:S02]  /*53d0*/  LDL.S16 R147, [R1+0xa4] ;  /* 0x0000a40001937983 */ /* 0x000ee40000100600 */
[----:B---3--:R-:W-:Y:S01]  /*53e0*/  PRMT R199, R147, 0x7610, R199 ;  /* 0x0000761093c77816 */ /* 0x008fe200000000c7 */
[----:B------:R-:W-:-:S04]  /*53f0*/  FMUL.FTZ R147, R67, UR11 ;  /* 0x0000000b43937c20 */ /* 0x000fc80008410000 */
[----:B------:R-:W-:Y:S02]  /*5400*/  HADD2.F32 R199, -RZ, R199.H0_H0 ;  /* 0x200000c7ffc77230 */ /* 0x000fe40000004100 */
[----:B------:R-:W-:-:S03]  /*5410*/  FFMA.FTZ R99, R155, R147, R99 ;  /* 0x000000939b637223 */ /* 0x000fc60000010063 */
[----:B------:R-:W-:Y:S01]  /*5420*/  FMUL.FTZ R147, R199, R147 ;  /* 0x00000093c7937220 */ /* 0x000fe20000410000 */
[----:B------:R-:W-:Y:S06]  /*5430*/  BRA `(.L_x_21057) ;  /* 0x0000000000c07947 */ /* 0x000fec0003800000 */
.L_x_21058:
[----:B------:R-:W-:Y:S04]  /*5440*/  BSSY.RECONVERGENT B2, `(.L_x_21065) ;  /* 0x000000b000027945 */ /* 0x000fe80003800200 */
[----:B------:R-:W-:Y:S05]  /*5450*/  @!P3 BRA `(.L_x_21066) ;  /* 0x000000000024b947 */ /* 0x000fea0003800000 */
[----:B------:R-:W-:Y:S01]  /*5460*/  FFMA.FTZ R144, R163, R249, R250 ;  /* 0x000000f9a3907223 */ /* 0x000fe200000100fa */
[----:B-----5:R-:W-:Y:S01]  /*5470*/  ISETP.GT.AND P4, PT, R3, RZ, PT ;  /* 0x000000ff0300720c */ /* 0x020fe20003f84270 */
[----:B------:R-:W-:Y:S02]  /*5480*/  HADD2.F32 R199, -RZ, R8.H0_H0 ;  /* 0x20000008ffc77230 */ /* 0x000fe40000004100 */
[----:B------:R-:W-:-:S04]  /*5490*/  FADD.FTZ R144, R203, -R144 ;  /* 0x80000090cb907221 */ /* 0x000fc80000010000 */
[----:B------:R-:W-:-:S05]  /*54a0*/  FMUL.FTZ R144, R2, R144 ;  /* 0x0000009002907220 */ /* 0x000fca0000410000 */
[----:B------:R-:W-:-:S05]  /*54b0*/  FSEL R144, R144, RZ, P4 ;  /* 0x000000ff90907208 */ /* 0x000fca0002000000 */
[----:B------:R-:W-:-:S04]  /*54c0*/  FMUL.FTZ R144, R144, UR11 ;  /* 0x0000000b90907c20 */ /* 0x000fc80008410000 */
[-C--:B------:R-:W-:Y:S01]  /*54d0*/  FFMA.FTZ R96, R152, R144.reuse, R96 ;  /* 0x0000009098607223 */ /* 0x080fe20000010060 */
[----:B------:R-:W-:-:S07]  /*54e0*/  FMUL.FTZ R144, R199, R144 ;  /* 0x00000090c7907220 */ /* 0x000fce0000410000 */
.L_x_21066:
[----:B------:R-:W-:Y:S05]  /*54f0*/  BSYNC.RECONVERGENT B2 ;  /* 0x0000000000027941 */ /* 0x000fea0003800200 */
.L_x_21065:
[----:B------:R-:W-:Y:S04]  /*5500*/  BSSY.RECONVERGENT B2, `(.L_x_21067) ;  /* 0x000000c000027945 */ /* 0x000fe80003800200 */
[----:B------:R-:W-:Y:S05]  /*5510*/  @!P3 BRA `(.L_x_21068) ;  /* 0x000000000028b947 */ /* 0x000fea0003800000 */
[----:B------:R-:W3:Y:S01]  /*5520*/  LDL.S16 R199, [R1+0xa6] ;  /* 0x0000a60001c77983 */ /* 0x000ee20000100600 */
[----:B------:R-:W-:Y:S01]  /*5530*/  FFMA.FTZ R145, R164, R249, R250 ;  /* 0x000000f9a4917223 */ /* 0x000fe200000100fa */
[----:B-----5:R-:W-:-:S03]  /*5540*/  ISETP.GT.AND P4, PT, R3, RZ, PT ;  /* 0x000000ff0300720c */ /* 0x020fc60003f84270 */
[----:B------:R-:W-:-:S04]  /*5550*/  FADD.FTZ R145, R204, -R145 ;  /* 0x80000091cc917221 */ /* 0x000fc80000010000 */
[----:B------:R-:W-:-:S05]  /*5560*/  FMUL.FTZ R145, R2, R145 ;  /* 0x0000009102917220 */ /* 0x000fca0000410000 */
[----:B------:R-:W-:-:S05]  /*5570*/  FSEL R145, R145, RZ, P4 ;  /* 0x000000ff91917208 */ /* 0x000fca0002000000 */
[----:B------:R-:W-:-:S04]  /*5580*/  FMUL.FTZ R145, R145, UR11 ;  /* 0x0000000b91917c20 */ /* 0x000fc80008410000 */
[----:B------:R-:W-:Y:S01]  /*5590*/  FFMA.FTZ R97, R153, R145, R97 ;  /* 0x0000009199617223 */ /* 0x000fe20000010061 */
[----:B---3--:R-:W-:-:S05]  /*55a0*/  HADD2.F32 R199, -RZ, R199.H0_H0 ;  /* 0x200000c7ffc77230 */ /* 0x008fca0000004100 */
[----:B------:R-:W-:-:S07]  /*55b0*/  FMUL.FTZ R145, R199, R145 ;  /* 0x00000091c7917220 */ /* 0x000fce0000410000 */
.L_x_21068:
[----:B------:R-:W-:Y:S05]  /*55c0*/  BSYNC.RECONVERGENT B2 ;  /* 0x0000000000027941 */ /* 0x000fea0003800200 */
.L_x_21067:
        /* <DEDUP_REMOVED lines=11> */
.L_x_21070:
[----:B------:R-:W-:Y:S05]  /*5680*/  BSYNC.RECONVERGENT B2 ;  /* 0x0000000000027941 */ /* 0x000fea0003800200 */
.L_x_21069:
        /* <DEDUP_REMOVED lines=11> */
.L_x_21057:
[----:B------:R-:W-:Y:S05]  /*5740*/  BSYNC.RECONVERGENT B1 ;  /* 0x0000000000017941 */ /* 0x000fea0003800200 */
.L_x_21054:
[----:B-----5:R3:W-:Y:S01]  /*5750*/  STL.64 [R1+0x128], R2 ;  /* 0x0001280201007387 */ /* 0x0207e20000100a00 */
[----:B------:R-:W-:Y:S01]  /*5760*/  @P1 IADD3 R199, PT, PT, R248, 0x20, RZ ;  /* 0x00000020f8c71810 */ /* 0x000fe20007ffe0ff */
[----:B---3--:R-:W3:Y:S04]  /*5770*/  @P1 LDC.64 R2, c[0x0][0x478] ;  /* 0x00011e00ff021b82 */ /* 0x008ee80000000a00 */
[----:B---3--:R-:W-:Y:S01]  /*5780*/  @P1 IMAD.WIDE.U32 R2, R199, 0x10, R2 ;  /* 0x00000010c7021825 */ /* 0x008fe200078e0002 */
[----:B------:R-:W-:-:S04]  /*5790*/  @P3 IADD3 R199, PT, PT, R252, 0x20, RZ ;  /* 0x00000020fcc73810 */ /* 0x000fc80007ffe0ff */
[----:B------:R3:W-:Y:S02]  /*57a0*/  @P1 STG.E.128 desc[UR6][R2.64], R64 ;  /* 0x0000004002001986 */ /* 0x0007e4000c101d06 */
[----:B---3--:R-:W3:Y:S02]  /*57b0*/  @P3 LDC.64 R2, c[0x0][0x468] ;  /* 0x00011a00ff023b82 */ /* 0x008ee40000000a00 */
[----:B---3--:R-:W-:-:S05]  /*57c0*/  @P3 IMAD.WIDE.U32 R2, R199, 0x10, R2 ;  /* 0x00000010c7023825 */ /* 0x008fca00078e0002 */
[----:B------:R3:W-:Y:S04]  /*57d0*/  @P3 STG.E.128 desc[UR6][R2.64], R144 ;  /* 0x0000009002003986 */ /* 0x0007e8000c101d06 */
[----:B---3--:R3:W5:Y:S01]  /*57e0*/  LDL.LU.64 R2, [R1+0x128] ;  /* 0x0001280001027983 */ /* 0x0087620000300a00 */
[----:B------:R-:W-:Y:S04]  /*57f0*/  BSSY.RECONVERGENT B1, `(.L_x_21071) ;  /* 0x0000006000017945 */ /* 0x000fe80003800200 */
[----:B------:R-:W-:Y:S05]  /*5800*/  @!P3 BRA `(.L_x_21072) ;  /* 0x000000000010b947 */ /* 0x000fea0003800000 */
[----:B------:R-:W0:Y:S01]  /*5810*/  LDC.64 R154, c[0x0][0x390] ;  /* 0x0000e400ff9a7b82 */ /* 0x000e220000000a00 */
[----:B------:R-:W-:-:S05]  /*5820*/  IADD3 R152, PT, PT, R252, 0x40, RZ ;  /* 0x00000040fc987810 */ /* 0x000fca0007ffe0ff */
[----:B0-----:R-:W-:-:S06]  /*5830*/  IMAD.WIDE.U32 R152, R152, 0x10, R154 ;  /* 0x0000001098987825 */ /* 0x001fcc00078e009a */
[----:B------:R-:W5:Y:S02]  /*5840*/  LDG.E.128 R152, desc[UR6][R152.64] ;  /* 0x0000000698987981 */ /* 0x000f64000c1e1d00 */
.L_x_21072:
[----:B------:R-:W-:Y:S05]  /*5850*/  BSYNC.RECONVERGENT B1 ;  /* 0x0000000000017941 */ /* 0x000fea0003800200 */
.L_x_21071:
[----:B------:R-:W-:Y:S04]  /*5860*/  BSSY.RECONVERGENT B1, `(.L_x_21073) ;  /* 0x00000c4000017945 */ /* 0x000fe80003800200 */
[----:B------:R-:W-:Y:S05]  /*5870*/  @!P0 BRA `(.L_x_21074) ;  /* 0x00000004004c8947 */ /* 0x000fea0003800000 */
[----:B------:R-:W-:Y:S05]  /*5880*/  @!P1 BRA `(.L_x_21075) ;  /* 0x00000000009c9947 */ /* 0x000fea0003800000 */
[----:B------:R-:W2:Y:S01]  /*5890*/  LDL.S16 R199, [R1+0xa2] ;  /* 0x0000a20001c77983 */ /* 0x000ea20000100600 */
        /* <DEDUP_REMOVED lines=16> */
[----:B--2---:R-:W-:Y:S02]  /*59a0*/  @P3 HADD2.F32 R67, -RZ, R199.H0_H0 ;  /* 0x200000c7ff433230 */ /* 0x004fe40000004100 */
        /* <DEDUP_REMOVED lines=15> */
[----:B------:R-:W2:Y:S01]  /*5aa0*/  LDL.S16 R199, [R1+0xa0] ;  /* 0x0000a00001c77983 */ /* 0x000ea20000100600 */
[----:B------:R-:W-:-:S04]  /*5ab0*/  FMUL.FTZ R147, R67, UR11 ;  /* 0x0000000b43937c20 */ /* 0x000fc80008410000 */
[----:B------:R-:W-:Y:S01]  /*5ac0*/  FFMA.FTZ R103, R155, R147, R103 ;  /* 0x000000939b677223 */ /* 0x000fe20000010067 */
[----:B--2---:R-:W-:-:S05]  /*5ad0*/  HADD2.F32 R199, -RZ, R199.H0_H0 ;  /* 0x200000c7ffc77230 */ /* 0x004fca0000004100 */
[----:B------:R-:W-:Y:S01]  /*5ae0*/  FMUL.FTZ R147, R147, R199 ;  /* 0x000000c793937220 */ /* 0x000fe20000410000 */
[----:B------:R-:W-:Y:S06]  /*5af0*/  BRA `(.L_x_21076) ;  /* 0x0000000800687947 */ /* 0x000fec0003800000 */
.L_x_21075:
[----:B-----5:R-:W-:Y:S04]  /*5b00*/  STL [R1+0x12c], R3 ;  /* 0x00012c0301007387 */ /* 0x020fe80000100800 */
[----:B------:R0:W-:Y:S04]  /*5b10*/  STL [R1+0x128], R0 ;  /* 0x0001280001007387 */ /* 0x0001e80000100800 */
[----:B0-----:R-:W2:Y:S01]  /*5b20*/  LDL.S16 R0, [R1+0xa2] ;  /* 0x0000a20001007983 */ /* 0x001ea20000100600 */
        /* <DEDUP_REMOVED lines=35> */
[----:B------:R-:W2:Y:S02]  /*5d60*/  LDL.S16 R199, [R1+0xa0] ;  /* 0x0000a00001c77983 */ /* 0x000ea40000100600 */
[----:B------:R-:W-:Y:S01]  /*5d70*/  FFMA.FTZ R103, R155, R147, R103 ;  /* 0x000000939b677223 */ /* 0x000fe20000010067 */
[----:B--2---:R-:W-:-:S05]  /*5d80*/  HADD2.F32 R199, -RZ, R199.H0_H0 ;  /* 0x200000c7ffc77230 */ /* 0x004fca0000004100 */
[----:B------:R-:W-:Y:S01]  /*5d90*/  FMUL.FTZ R147, R199, R147 ;  /* 0x00000093c7937220 */ /* 0x000fe20000410000 */
[----:B------:R-:W-:Y:S06]  /*5da0*/  BRA `(.L_x_21076) ;  /* 0x0000000400bc7947 */ /* 0x000fec0003800000 */
.L_x_21074:
        /* <DEDUP_REMOVED lines=29> */
.L_x_21079:
[----:B------:R-:W-:Y:S05]  /*5f80*/  BSYNC.RECONVERGENT B2 ;  /* 0x0000000000027941 */ /* 0x000fea0003800200 */
.L_x_21078:
[----:B------:R-:W-:Y:S04]  /*5f90*/  BSSY.RECONVERGENT B2, `(.L_x_21080) ;  /* 0x000000c000027945 */ /* 0x000fe80003800200 */
[----:B------:R-:W-:Y:S05]  /*5fa0*/  @!P3 BRA `(.L_x_21081) ;  /* 0x000000000028b947 */ /* 0x000fea0003800000 */
[----:B------:R-:W5:Y:S01]  /*5fb0*/  LDL.S16 R199, [R1+0xa2] ;  /* 0x0000a20001c77983 */ /* 0x000f620000100600 */
[----:B------:R-:W-:Y:S01]  /*5fc0*/  FFMA.FTZ R145, R168, R249, R250 ;  /* 0x000000f9a8917223 */ /* 0x000fe200000100fa */
[----:B------:R-:W-:-:S03]  /*5fd0*/  ISETP.GT.AND P4, PT, R3, RZ, PT ;  /* 0x000000ff0300720c */ /* 0x000fc60003f84270 */
[----:B------:R-:W-:-:S04]  /*5fe0*/  FADD.FTZ R145, R208, -R145 ;  /* 0x80000091d0917221 */ /* 0x000fc80000010000 */
[----:B------:R-:W-:-:S05]  /*5ff0*/  FMUL.FTZ R145, R2, R145 ;  /* 0x0000009102917220 */ /* 0x000fca0000410000 */
[----:B------:R-:W-:-:S05]  /*6000*/  FSEL R145, R145, RZ, P4 ;  /* 0x000000ff91917208 */ /* 0x000fca0002000000 */
[----:B------:R-:W-:-:S04]  /*6010*/  FMUL.FTZ R145, R145, UR11 ;  /* 0x0000000b91917c20 */ /* 0x000fc80008410000 */
[----:B------:R-:W-:Y:S01]  /*6020*/  FFMA.FTZ R101, R153, R145, R101 ;  /* 0x0000009199657223 */ /* 0x000fe20000010065 */
[----:B-----5:R-:W-:-:S05]  /*6030*/  HADD2.F32 R199, -RZ, R199.H0_H0 ;  /* 0x200000c7ffc77230 */ /* 0x020fca0000004100 */
[----:B------:R-:W-:-:S07]  /*6040*/  FMUL.FTZ R145, R199, R145 ;  /* 0x00000091c7917220 */ /* 0x000fce0000410000 */
.L_x_21081:
[----:B------:R-:W-:Y:S05]  /*6050*/  BSYNC.RECONVERGENT B2 ;  /* 0x0000000000027941 */ /* 0x000fea0003800200 */
.L_x_21080:
        /* <DEDUP_REMOVED lines=11> */
.L_x_21083:
[----:B------:R-:W-:Y:S05]  /*6110*/  BSYNC.RECONVERGENT B2 ;  /* 0x0000000000027941 */ /* 0x000fea0003800200 */
.L_x_21082:
[----:B------:R-:W-:Y:S05]  /*6120*/  @!P3 BRA `(.L_x_21076) ;  /* 0x0000000000dcb947 */ /* 0x000fea0003800000 */
[----:B------:R-:W5:Y:S02]  /*6130*/  LDL.S16 R147, [R1+0xa0] ;  /* 0x0000a00001937983 */ /* 0x000f640000100600 */
[----:B-----5:R-:W-:Y:S01]  /*6140*/  PRMT R199, R147, 0x7610, R199 ;  /* 0x0000761093c77816 */ /* 0x020fe200000000c7 */
[----:B------:R-:W-:-:S04]  /*6150*/  FMUL.FTZ R147, R67, UR11 ;  /* 0x0000000b43937c20 */ /* 0x000fc80008410000 */
[----:B------:R-:W-:Y:S02]  /*6160*/  HADD2.F32 R199, -RZ, R199.H0_H0 ;  /* 0x200000c7ffc77230 */ /* 0x000fe40000004100 */
[----:B------:R-:W-:-:S03]  /*6170*/  FFMA.FTZ R103, R155, R147, R103 ;  /* 0x000000939b677223 */ /* 0x000fc60000010067 */
[----:B------:R-:W-:Y:S01]  /*6180*/  FMUL.FTZ R147, R199, R147 ;  /* 0x00000093c7937220 */ /* 0x000fe20000410000 */
[----:B------:R-:W-:Y:S06]  /*6190*/  BRA `(.L_x_21076) ;  /* 0x0000000000c07947 */ /* 0x000fec0003800000 */
.L_x_21077:
        /* <DEDUP_REMOVED lines=11> */
.L_x_21085:
[----:B------:R-:W-:Y:S05]  /*6250*/  BSYNC.RECONVERGENT B2 ;  /* 0x0000000000027941 */ /* 0x000fea0003800200 */
.L_x_21084:
[----:B------:R-:W-:Y:S04]  /*6260*/  BSSY.RECONVERGENT B2, `(.L_x_21086) ;  /* 0x000000c000027945 */ /* 0x000fe80003800200 */
[----:B------:R-:W-:Y:S05]  /*6270*/  @!P3 BRA `(.L_x_21087) ;  /* 0x000000000028b947 */ /* 0x000fea0003800000 */
[----:B------:R-:W2:Y:S01]  /*6280*/  LDL.S16 R199, [R1+0xa2] ;  /* 0x0000a20001c77983 */ /* 0x000ea20000100600 */
[----:B------:R-:W-:Y:S01]  /*6290*/  FFMA.FTZ R145, R168, R249, R250 ;  /* 0x000000f9a8917223 */ /* 0x000fe200000100fa */
[----:B-----5:R-:W-:-:S03]  /*62a0*/  ISETP.GT.AND P4, PT, R3, RZ, PT ;  /* 0x000000ff0300720c */ /* 0x020fc60003f84270 */
[----:B------:R-:W-:-:S04]  /*62b0*/  FADD.FTZ R145, R208, -R145 ;  /* 0x80000091d0917221 */ /* 0x000fc80000010000 */
[----:B------:R-:W-:-:S05]  /*62c0*/  FMUL.FTZ R145, R2, R145 ;  /* 0x0000009102917220 */ /* 0x000fca0000410000 */
[----:B------:R-:W-:-:S05]  /*62d0*/  FSEL R145, R145, RZ, P4 ;  /* 0x000000ff91917208 */ /* 0x000fca0002000000 */
[----:B------:R-:W-:-:S04]  /*62e0*/  FMUL.FTZ R145, R145, UR11 ;  /* 0x0000000b91917c20 */ /* 0x000fc80008410000 */
[----:B------:R-:W-:Y:S01]  /*62f0*/  FFMA.FTZ R101, R153, R145, R101 ;  /* 0x0000009199657223 */ /* 0x000fe20000010065 */
[----:B--2---:R-:W-:-:S05]  /*6300*/  HADD2.F32 R199, -RZ, R199.H0_H0 ;  /* 0x200000c7ffc77230 */ /* 0x004fca0000004100 */
[----:B------:R-:W-:-:S07]  /*6310*/  FMUL.FTZ R145, R199, R145 ;  /* 0x00000091c7917220 */ /* 0x000fce0000410000 */
.L_x_21087:
[----:B------:R-:W-:Y:S05]  /*6320*/  BSYNC.RECONVERGENT B2 ;  /* 0x0000000000027941 */ /* 0x000fea0003800200 */
.L_x_21086:
        /* <DEDUP_REMOVED lines=11> */
.L_x_21089:
[----:B------:R-:W-:Y:S05]  /*63e0*/  BSYNC.RECONVERGENT B2 ;  /* 0x0000000000027941 */ /* 0x000fea0003800200 */
.L_x_21088:
        /* <DEDUP_REMOVED lines=11> */
.L_x_21076:
[----:B------:R-:W-:Y:S05]  /*64a0*/  BSYNC.RECONVERGENT B1 ;  /* 0x0000000000017941 */ /* 0x000fea0003800200 */
.L_x_21073:
[----:B-----5:R0:W-:Y:S01]  /*64b0*/  STL.64 [R1+0x128], R2 ;  /* 0x0001280201007387 */ /* 0x0201e20000100a00 */
[----:B------:R-:W-:Y:S01]  /*64c0*/  @P1 IADD3 R199, PT, PT, R248, 0x40, RZ ;  /* 0x00000040f8c71810 */ /* 0x000fe20007ffe0ff */
[----:B0-----:R-:W0:Y:S04]  /*64d0*/  @P1 LDC.64 R2, c[0x0][0x478] ;  /* 0x00011e00ff021b82 */ /* 0x001e280000000a00 */
[----:B0-----:R-:W-:Y:S01]  /*64e0*/  @P1 IMAD.WIDE.U32 R2, R199, 0x10, R2 ;  /* 0x00000010c7021825 */ /* 0x001fe200078e0002 */
[----:B------:R-:W-:-:S04]  /*64f0*/  @P3 IADD3 R199, PT, PT, R252, 0x40, RZ ;  /* 0x00000040fcc73810 */ /* 0x000fc80007ffe0ff */
[----:B------:R0:W-:Y:S02]  /*6500*/  @P1 STG.E.128 desc[UR6][R2.64], R64 ;  /* 0x0000004002001986 */ /* 0x0001e4000c101d06 */
[----:B0-----:R-:W0:Y:S02]  /*6510*/  @P3 LDC.64 R2, c[0x0][0x468] ;  /* 0x00011a00ff023b82 */ /* 0x001e240000000a00 */
[----:B0-----:R-:W-:-:S05]  /*6520*/  @P3 IMAD.WIDE.U32 R2, R199, 0x10, R2 ;  /* 0x00000010c7023825 */ /* 0x001fca00078e0002 */
[----:B------:R0:W-:Y:S04]  /*6530*/  @P3 STG.E.128 desc[UR6][R2.64], R144 ;  /* 0x0000009002003986 */ /* 0x0001e8000c101d06 */
[----:B0-----:R0:W5:Y:S01]  /*6540*/  LDL.LU.64 R2, [R1+0x128] ;  /* 0x0001280001027983 */ /* 0x0011620000300a00 */
[----:B------:R-:W-:Y:S04]  /*6550*/  BSSY.RECONVERGENT B1, `(.L_x_21090) ;  /* 0x0000006000017945 */ /* 0x000fe80003800200 */
[----:B------:R-:W-:Y:S05]  /*6560*/  @!P3 BRA `(.L_x_21091) ;  /* 0x000000000010b947 */ /* 0x000fea0003800000 */
[----:B------:R-:W0:Y:S01]  /*6570*/  LDC.64 R154, c[0x0][0x390] ;  /* 0x0000e400ff9a7b82 */ /* 0x000e220000000a00 */
[----:B------:R-:W-:-:S05]  /*6580*/  IADD3 R152, PT, PT, R252, 0x60, RZ ;  /* 0x00000060fc987810 */ /* 0x000fca0007ffe0ff */
[----:B0-----:R-:W-:-:S06]  /*6590*/  IMAD.WIDE.U32 R152, R152, 0x10, R154 ;  /* 0x0000001098987825 */ /* 0x001fcc00078e009a */
[----:B------:R-:W5:Y:S02]  /*65a0*/  LDG.E.128 R152, desc[UR6][R152.64] ;  /* 0x0000000698987981 */ /* 0x000f64000c1e1d00 */
.L_x_21091:
[----:B------:R-:W-:Y:S05]  /*65b0*/  BSYNC.RECONVERGENT B1 ;  /* 0x0000000000017941 */ /* 0x000fea0003800200 */
.L_x_21090:
        /* <DEDUP_REMOVED lines=42> */
.L_x_21094:
        /* <DEDUP_REMOVED lines=43> */
.L_x_21093:
        /* <DEDUP_REMOVED lines=29> */
.L_x_21098:
[----:B------:R-:W-:Y:S05]  /*6ce0*/  BSYNC.RECONVERGENT B2 ;  /* 0x0000000000027941 */ /* 0x000fea0003800200 */
.L_x_21097:
        /* <DEDUP_REMOVED lines=12> */
.L_x_21100:
[----:B------:R-:W-:Y:S05]  /*6db0*/  BSYNC.RECONVERGENT B2 ;  /* 0x0000000000027941 */ /* 0x000fea0003800200 */
.L_x_21099:
        /* <DEDUP_REMOVED lines=11> */
.L_x_21102:
[----:B------:R-:W-:Y:S05]  /*6e70*/  BSYNC.RECONVERGENT B2 ;  /* 0x0000000000027941 */ /* 0x000fea0003800200 */
.L_x_21101:
        /* <DEDUP_REMOVED lines=8> */
.L_x_21096:
        /* <DEDUP_REMOVED lines=11> */
.L_x_21104:
[----:B------:R-:W-:Y:S05]  /*6fb0*/  BSYNC.RECONVERGENT B2 ;  /* 0x0000000000027941 */ /* 0x000fea0003800200 */
.L_x_21103:
        /* <DEDUP_REMOVED lines=12> */
.L_x_21106:
[----:B------:R-:W-:Y:S05]  /*7080*/  BSYNC.RECONVERGENT B2 ;  /* 0x0000000000027941 */ /* 0x000fea0003800200 */
.L_x_21105:
        /* <DEDUP_REMOVED lines=11> */
.L_x_21108:
[----:B------:R-:W-:Y:S05]  /*7140*/  BSYNC.RECONVERGENT B2 ;  /* 0x0000000000027941 */ /* 0x000fea0003800200 */
.L_x_21107:
        /* <DEDUP_REMOVED lines=11> */
.L_x_21095:
[----:B------:R-:W-:Y:S05]  /*7200*/  BSYNC.RECONVERGENT B1 ;  /* 0x0000000000017941 */ /* 0x000fea0003800200 */
.L_x_21092:
        /* <DEDUP_REMOVED lines=16> */
.L_x_21110:
[----:B------:R-:W-:Y:S05]  /*7310*/  BSYNC.RECONVERGENT B1 ;  /* 0x0000000000017941 */ /* 0x000fea0003800200 */
.L_x_21109:
        /* <DEDUP_REMOVED lines=42> */
.L_x_21113:
        /* <DEDUP_REMOVED lines=43> */
.L_x_21112:
        /* <DEDUP_REMOVED lines=29> */
.L_x_21117:
[----:B------:R-:W-:Y:S05]  /*7a40*/  BSYNC.RECONVERGENT B2 ;  /* 0x0000000000027941 */ /* 0x000fea0003800200 */
.L_x_21116:
        /* <DEDUP_REMOVED lines=12> */
.L_x_21119:
[----:B------:R-:W-:Y:S05]  /*7b10*/  BSYNC.RECONVERGENT B2 ;  /* 0x0000000000027941 */ /* 0x000fea0003800200 */
.L_x_21118:
        /* <DEDUP_REMOVED lines=11> */
.L_x_21121:
[----:B------:R-:W-:Y:S05]  /*7bd0*/  BSYNC.RECONVERGENT B2 ;  /* 0x0000000000027941 */ /* 0x000fea0003800200 */
.L_x_21120:
        /* <DEDUP_REMOVED lines=8> */
.L_x_21115:
        /* <DEDUP_REMOVED lines=11> */
.L_x_21123:
[----:B------:R-:W-:Y:S05]  /*7d10*/  BSYNC.RECONVERGENT B2 ;  /* 0x0000000000027941 */ /* 0x000fea0003800200 */
.L_x_21122:
        /* <DEDUP_REMOVED lines=12> */
.L_x_21125:
[----:B------:R-:W-:Y:S05]  /*7de0*/  BSYNC.RECONVERGENT B2 ;  /* 0x0000000000027941 */ /* 0x000fea0003800200 */
.L_x_21124:
        /* <DEDUP_REMOVED lines=11> */
.L_x_21127:
[----:B------:R-:W-:Y:S05]  /*7ea0*/  BSYNC.RECONVERGENT B2 ;  /* 0x0000000000027941 */ /* 0x000fea0003800200 */
.L_x_21126:
        /* <DEDUP_REMOVED lines=11> */
.L_x_21114:
[----:B------:R-:W-:Y:S05]  /*7f60*/  BSYNC.RECONVERGENT B1 ;  /* 0x0000000000017941 */ /* 0x000fea0003800200 */
.L_x_21111:
        /* <DEDUP_REMOVED lines=16> */
.L_x_21129:
[----:B------:R-:W-:Y:S05]  /*8070*/  BSYNC.RECONVERGENT B1 ;  /* 0x0000000000017941 */ /* 0x000fea0003800200 */
.L_x_21128:
        /* <DEDUP_REMOVED lines=42> */
.L_x_21132:
        /* <DEDUP_REMOVED lines=43> */
.L_x_21131:
        /* <DEDUP_REMOVED lines=29> */
.L_x_21136:
[----:B------:R-:W-:Y:S05]  /*87a0*/  BSYNC.RECONVERGENT B2 ;  /* 0x0000000000027941 */ /* 0x000fea0003800200 */
.L_x_21135:
        /* <DEDUP_REMOVED lines=12> */
.L_x_21138:
[----:B------:R-:W-:Y:S05]  /*8870*/  BSYNC.RECONVERGENT B2 ;  /* 0x0000000000027941 */ /* 0x000fea0003800200 */
.L_x_21137:
        /* <DEDUP_REMOVED lines=11> */
.L_x_21140:
[----:B------:R-:W-:Y:S05]  /*8930*/  BSYNC.RECONVERGENT B2 ;  /* 0x0000000000027941 */ /* 0x000fea0003800200 */
.L_x_21139:
        /* <DEDUP_REMOVED lines=8> */
.L_x_21134:
        /* <DEDUP_REMOVED lines=11> */
.L_x_21142:
[----:B------:R-:W-:Y:S05]  /*8a70*/  BSYNC.RECONVERGENT B2 ;  /* 0x0000000000027941 */ /* 0x000fea0003800200 */
.L_x_21141:
        /* <DEDUP_REMOVED lines=12> */
.L_x_21144:
[----:B------:R-:W-:Y:S05]  /*8b40*/  BSYNC.RECONVERGENT B2 ;  /* 0x0000000000027941 */ /* 0x000fea0003800200 */
.L_x_21143:
        /* <DEDUP_REMOVED lines=11> */
.L_x_21146:
[----:B------:R-:W-:Y:S05]  /*8c00*/  BSYNC.RECONVERGENT B2 ;  /* 0x0000000000027941 */ /* 0x000fea0003800200 */
.L_x_21145:
        /* <DEDUP_REMOVED lines=11> */
.L_x_21133:
[----:B------:R-:W-:Y:S05]  /*8cc0*/  BSYNC.RECONVERGENT B1 ;  /* 0x0000000000017941 */ /* 0x000fea0003800200 */
.L_x_21130:
        /* <DEDUP_REMOVED lines=16> */
.L_x_21148:
[----:B------:R-:W-:Y:S05]  /*8dd0*/  BSYNC.RECONVERGENT B1 ;  /* 0x0000000000017941 */ /* 0x000fea0003800200 */
.L_x_21147:
        /* <DEDUP_REMOVED lines=42> */
.L_x_21151:
        /* <DEDUP_REMOVED lines=43> */
.L_x_21150:
        /* <DEDUP_REMOVED lines=29> */
.L_x_21155:
[----:B------:R-:W-:Y:S05]  /*9500*/  BSYNC.RECONVERGENT B2 ;  /* 0x0000000000027941 */ /* 0x000fea0003800200 */
.L_x_21154:
        /* <DEDUP_REMOVED lines=12> */
.L_x_21157:
[----:B------:R-:W-:Y:S05]  /*95d0*/  BSYNC.RECONVERGENT B2 ;  /* 0x0000000000027941 */ /* 0x000fea0003800200 */
.L_x_21156:
        /* <DEDUP_REMOVED lines=11> */
.L_x_21159:
[----:B------:R-:W-:Y:S05]  /*9690*/  BSYNC.RECONVERGENT B2 ;  /* 0x0000000000027941 */ /* 0x000fea0003800200 */
.L_x_21158:
        /* <DEDUP_REMOVED lines=8> */
.L_x_21153:
        /* <DEDUP_REMOVED lines=11> */
.L_x_21161:
[----:B------:R-:W-:Y:S05]  /*97d0*/  BSYNC.RECONVERGENT B2 ;  /* 0x0000000000027941 */ /* 0x000fea0003800200 */
.L_x_21160:
        /* <DEDUP_REMOVED lines=12> */
.L_x_21163:
[----:B------:R-:W-:Y:S05]  /*98a0*/  BSYNC.RECONVERGENT B2 ;  /* 0x0000000000027941 */ /* 0x000fea0003800200 */
.L_x_21162:
        /* <DEDUP_REMOVED lines=11> */
.L_x_21165:
[----:B------:R-:W-:Y:S05]  /*9960*/  BSYNC.RECONVERGENT B2 ;  /* 0x0000000000027941 */ /* 0x000fea0003800200 */
.L_x_21164:
        /* <DEDUP_REMOVED lines=11> */
.L_x_21152:
[----:B------:R-:W-:Y:S05]  /*9a20*/  BSYNC.RECONVERGENT B1 ;  /* 0x0000000000017941 */ /* 0x000fea0003800200 */
.L_x_21149:
        /* <DEDUP_REMOVED lines=16> */
.L_x_21167:
[----:B------:R-:W-:Y:S05]  /*9b30*/  BSYNC.RECONVERGENT B1 ;  /* 0x0000000000017941 */ /* 0x000fea0003800200 */
.L_x_21166:
        /* <DEDUP_REMOVED lines=42> */
.L_x_21170:
        /* <DEDUP_REMOVED lines=43> */
.L_x_21169:
        /* <DEDUP_REMOVED lines=29> */
.L_x_21174:
[----:B------:R-:W-:Y:S05]  /*a260*/  BSYNC.RECONVERGENT B2 ;  /* 0x0000000000027941 */ /* 0x000fea0003800200 */
.L_x_21173:
        /* <DEDUP_REMOVED lines=12> */
.L_x_21176:
[----:B------:R-:W-:Y:S05]  /*a330*/  BSYNC.RECONVERGENT B2 ;  /* 0x0000000000027941 */ /* 0x000fea0003800200 */
.L_x_21175:
        /* <DEDUP_REMOVED lines=11> */
.L_x_21178:
[----:B------:R-:W-:Y:S05]  /*a3f0*/  BSYNC.RECONVERGENT B2 ;  /* 0x0000000000027941 */ /* 0x000fea0003800200 */
.L_x_21177:
        /* <DEDUP_REMOVED lines=8> */
.L_x_21172:
        /* <DEDUP_REMOVED lines=11> */
.L_x_21180:
[----:B------:R-:W-:Y:S05]  /*a530*/  BSYNC.RECONVERGENT B2 ;  /* 0x0000000000027941 */ /* 0x000fea0003800200 */
.L_x_21179:
        /* <DEDUP_REMOVED lines=12> */
.L_x_21182:
[----:B------:R-:W-:Y:S05]  /*a600*/  BSYNC.RECONVERGENT B2 ;  /* 0x0000000000027941 */ /* 0x000fea0003800200 */
.L_x_21181:
        /* <DEDUP_REMOVED lines=11> */
.L_x_21184:
[----:B------:R-:W-:Y:S05]  /*a6c0*/  BSYNC.RECONVERGENT B2 ;  /* 0x0000000000027941 */ /* 0x000fea0003800200 */
.L_x_21183:
        /* <DEDUP_REMOVED lines=11> */
.L_x_21171:
[----:B------:R-:W-:Y:S05]  /*a780*/  BSYNC.RECONVERGENT B1 ;  /* 0x0000000000017941 */ /* 0x000fea0003800200 */
.L_x_21168:
        /* <DEDUP_REMOVED lines=16> */
.L_x_21186:
[----:B------:R-:W-:Y:S05]  /*a890*/  BSYNC.RECONVERGENT B1 ;  /* 0x0000000000017941 */ /* 0x000fea0003800200 */
.L_x_21185:
        /* <DEDUP_REMOVED lines=42> */
.L_x_21189:
        /* <DEDUP_REMOVED lines=43> */
.L_x_21188:
        /* <DEDUP_REMOVED lines=29> */
.L_x_21193:
[----:B------:R-:W-:Y:S05]  /*afc0*/  BSYNC.RECONVERGENT B2 ;  /* 0x0000000000027941 */ /* 0x000fea0003800200 */
.L_x_21192:
        /* <DEDUP_REMOVED lines=12> */
.L_x_21195:
[----:B------:R-:W-:Y:S05]  /*b090*/  BSYNC.RECONVERGENT B2 ;  /* 0x0000000000027941 */ /* 0x000fea0003800200 */
.L_x_21194:
        /* <DEDUP_REMOVED lines=11> */
.L_x_21197:
[----:B------:R-:W-:Y:S05]  /*b150*/  BSYNC.RECONVERGENT B2 ;  /* 0x0000000000027941 */ /* 0x000fea0003800200 */
.L_x_21196:
        /* <DEDUP_REMOVED lines=8> */
.L_x_21191:
        /* <DEDUP_REMOVED lines=11> */
.L_x_21199:
[----:B------:R-:W-:Y:S05]  /*b290*/  BSYNC.RECONVERGENT B2 ;  /* 0x0000000000027941 */ /* 0x000fea0003800200 */
.L_x_21198:
        /* <DEDUP_REMOVED lines=12> */
.L_x_21201:
[----:B------:R-:W-:Y:S05]  /*b360*/  BSYNC.RECONVERGENT B2 ;  /* 0x0000000000027941 */ /* 0x000fea0003800200 */
.L_x_21200:
        /* <DEDUP_REMOVED lines=11> */
.L_x_21203:
[----:B------:R-:W-:Y:S05]  /*b420*/  BSYNC.RECONVERGENT B2 ;  /* 0x0000000000027941 */ /* 0x000fea0003800200 */
.L_x_21202:
        /* <DEDUP_REMOVED lines=11> */
.L_x_21190:
[----:B------:R-:W-:Y:S05]  /*b4e0*/  BSYNC.RECONVERGENT B1 ;  /* 0x0000000000017941 */ /* 0x000fea0003800200 */
.L_x_21187:
        /* <DEDUP_REMOVED lines=10> */
[----:B------:R-:W-:Y:S01]  /*b590*/  BSSY.RECONVERGENT B1, `(.L_x_21204) ;  /* 0x0000006000017945 */ /* 0x000fe20003800200 */
[----:B------:R-:W-:-:S03]  /*b5a0*/  IADD3 R199, PT, PT, R252, 0x120, RZ ;  /* 0x00000120fcc77810 */ /* 0x000fc60007ffe0ff */
[----:B------:R-:W-:Y:S05]  /*b5b0*/  @!P3 BRA `(.L_x_21205) ;  /* 0x00000000000cb947 */ /* 0x000fea0003800000 */
[----:B------:R-:W0:Y:S02]  /*b5c0*/  LDC.64 R152, c[0x0][0x390] ;  /* 0x0000e400ff987b82 */ /* 0x000e240000000a00 */
[----:B0-----:R-:W-:-:S06]  /*b5d0*/  IMAD.WIDE.U32 R152, R199, 0x10, R152 ;  /* 0x00000010c7987825 */ /* 0x001fcc00078e0098 */
[----:B------:R-:W5:Y:S02]  /*b5e0*/  LDG.E.128 R152, desc[UR6][R152.64] ;  /* 0x0000000698987981 */ /* 0x000f64000c1e1d00 */
.L_x_21205:
[----:B------:R-:W-:Y:S05]  /*b5f0*/  BSYNC.RECONVERGENT B1 ;  /* 0x0000000000017941 */ /* 0x000fea0003800200 */
.L_x_21204:
[----:B------:R-:W-:Y:S04]  /*b600*/  BSSY.RECONVERGENT B1, `(.L_x_21206) ;  /* 0x00000c3000017945 */ /* 0x000fe80003800200 */
[----:B------:R-:W-:Y:S05]  /*b610*/  @!P0 BRA `(.L_x_21207) ;  /* 0x0000000400408947 */ /* 0x000fea0003800000 */
[----:B------:R-:W-:Y:S05]  /*b620*/  @!P1 BRA `(.L_x_21208) ;  /* 0x0000000000a09947 */ /* 0x000fea0003800000 */
[----:B------:R-:W2:Y:S01]  /*b630*/  LDL.S16 R252, [R1+0x86] ;  /* 0x0000860001fc7983 */ /* 0x000ea20000100600 */
[-CC-:B-----5:R-:W-:Y:S01]  /*b640*/  @P2 FFMA.FTZ R3, R247, R249.reuse, R250.reuse ;  /* 0x000000f9f7032223 */ /* 0x1a0fe200000100fa */
[----:B------:R-:W-:Y:S01]  /*b650*/  @P2 FFMA.FTZ R65, R195, R249, R250 ;  /* 0x000000f9c3412223 */ /* 0x000fe200000100fa */
[----:B------:R-:W-:Y:S02]  /*b660*/  @P3 HADD2.F32 R66, -RZ, R244.H0_H0 ;  /* 0x200000f4ff423230 */ /* 0x000fe40000004100 */
[----:B------:R-:W-:Y:S01]  /*b670*/  @P2 FADD.FTZ R64, R251, -R3 ;  /* 0x80000003fb402221 */ /* 0x000fe20000010000 */
[----:B------:R-:W-:Y:S01]  /*b680*/  @P2 FADD.FTZ R65, R235, -R65 ;  /* 0x80000041eb412221 */ /* 0x000fe20000010000 */
[----:B------:R-:W-:Y:S02]  /*b690*/  MOV R3, R19 ;  /* 0x0000001300037202 */ /* 0x000fe40000000f00 */
[C---:B------:R-:W-:Y:S01]  /*b6a0*/  @P2 FFMA.FTZ R3, R2.reuse, R64, R19 ;  /* 0x0000004002032223 */ /* 0x040fe20000010013 */
[----:B------:R-:W-:Y:S01]  /*b6b0*/  MOV R64, R16 ;  /* 0x0000001000407202 */ /* 0x000fe20000000f00 */
[----:B------:R-:W-:-:S02]  /*b6c0*/  @P2 FFMA.FTZ R64, R2, R65, R16 ;  /* 0x0000004102402223 */ /* 0x000fc40000010010 */
[----:B------:R-:W0:Y:S02]  /*b6d0*/  @P3 LDC R65, c[0x0][0x40c] ;  /* 0x00010300ff413b82 */ /* 0x000e240000000800 */
        /* <DEDUP_REMOVED lines=10> */
[----:B--2---:R-:W-:-:S05]  /*b780*/  @P3 HADD2.F32 R67, -RZ, R252.H0_H0 ;  /* 0x200000fcff433230 */ /* 0x004fca0000004100 */
[----:B------:R-:W-:Y:S01]  /*b790*/  @P3 FMUL.FTZ R145, R66, R67 ;  /* 0x0000004342913220 */ /* 0x000fe20000410000 */
[----:B------:R-:W-:Y:S01]  /*b7a0*/  @P2 FFMA.FTZ R67, R197, R249, R250 ;  /* 0x000000f9c5432223 */ /* 0x000fe200000100fa */
[----:B------:R-:W-:-:S03]  /*b7b0*/  MOV R66, R18 ;  /* 0x0000001200427202 */ /* 0x000fc60000000f00 */
[----:B------:R-:W-:-:S04]  /*b7c0*/  @P2 FADD.FTZ R67, R198, -R67 ;  /* 0x80000043c6432221 */ /* 0x000fc80000010000 */
[----:B------:R-:W-:Y:S01]  /*b7d0*/  @P2 FFMA.FTZ R66, R2, R67, R18 ;  /* 0x0000004302422223 */ /* 0x000fe20000010012 */
[----:B------:R-:W-:Y:S01]  /*b7e0*/  @P3 HADD2.F32 R67, -RZ, R245.H0_H0 ;  /* 0x200000f5ff433230 */ /* 0x000fe20000004100 */
[----:B------:R-:W0:Y:S02]  /*b7f0*/  @P3 LDC R2, c[0x0][0x40c] ;  /* 0x00010300ff023b82 */ /* 0x000e240000000800 */
[----:B0-----:R-:W-:-:S04]  /*b800*/  @P3 FMUL.FTZ R2, R66, R2 ;  /* 0x0000000242023220 */ /* 0x001fc80000410000 */
[----:B------:R-:W-:Y:S01]  /*b810*/  @P3 FMUL.FTZ R146, R2, R67 ;  /* 0x0000004302923220 */ /* 0x000fe20000410000 */
[----:B------:R-:W-:Y:S01]  /*b820*/  @P3 FFMA.FTZ R130, R154, R2, R130 ;  /* 0x000000029a823223 */ /* 0x000fe20000010082 */
        /* <DEDUP_REMOVED lines=8> */
.L_x_21208:
[----:B-----5:R-:W-:-:S04]  /*b8b0*/  @P2 FFMA.FTZ R3, R195, R249, R250 ;  /* 0x000000f9c3032223 */ /* 0x020fc800000100fa */
        /* <DEDUP_REMOVED lines=14> */
[----:B------:R-:W2:Y:S02]  /*b9a0*/  LDL.S16 R252, [R1+0x86] ;  /* 0x0000860001fc7983 */ /* 0x000ea40000100600 */
[----:B------:R-:W-:Y:S01]  /*b9b0*/  @P3 FFMA.FTZ R129, R153, R3, R129 ;  /* 0x0000000399813223 */ /* 0x000fe20000010081 */
[----:B--2---:R-:W-:-:S05]  /*b9c0*/  @P3 HADD2.F32 R252, -RZ, R252.H0_H0 ;  /* 0x200000fcfffc3230 */ /* 0x004fca0000004100 */
[----:B------:R-:W-:Y:S01]  /*b9d0*/  @P3 FMUL.FTZ R145, R252, R3 ;  /* 0x00000003fc913220 */ /* 0x000fe20000410000 */
        /* <DEDUP_REMOVED lines=17> */
[----:B--2---:R-:W-:-:S05]  /*baf0*/  HADD2.F32 R3, -RZ, R252.H0_H0 ;  /* 0x200000fcff037230 */ /* 0x004fca0000004100 */
[----:B------:R-:W-:Y:S01]  /*bb00*/  FMUL.FTZ R147, R3, R2 ;  /* 0x0000000203937220 */ /* 0x000fe20000410000 */
[----:B------:R-:W-:Y:S06]  /*bb10*/  BRA `(.L_x_21209) ;  /* 0x0000000400c47947 */ /* 0x000fec0003800000 */
.L_x_21207:
[----:B------:R-:W-:Y:S05]  /*bb20*/  @!P1 BRA `(.L_x_21210) ;  /* 0x0000000400009947 */ /* 0x000fea0003800000 */
[----:B------:R-:W-:Y:S01]  /*bb30*/  BSSY.RECONVERGENT B2, `(.L_x_21211) ;  /* 0x000000c000027945 */ /* 0x000fe20003800200 */
[----:B-----5:R-:W-:-:S03]  /*bb40*/  ISETP.GT.AND P0, PT, R3, RZ, PT ;  /* 0x000000ff0300720c */ /* 0x020fc60003f04270 */
[----:B------:R-:W-:Y:S10]  /*bb50*/  @!P3 BRA `(.L_x_21212) ;  /* 0x000000000024b947 */ /* 0x000ff40003800000 */
        /* <DEDUP_REMOVED lines=9> */
.L_x_21212:
[----:B------:R-:W-:Y:S05]  /*bbf0*/  BSYNC.RECONVERGENT B2 ;  /* 0x0000000000027941 */ /* 0x000fea0003800200 */
.L_x_21211:
[----:B------:R-:W-:Y:S04]  /*bc00*/  BSSY.RECONVERGENT B2, `(.L_x_21213) ;  /* 0x000000d000027945 */ /* 0x000fe80003800200 */
[----:B------:R-:W-:Y:S05]  /*bc10*/  @!P3 BRA `(.L_x_21214) ;  /* 0x00000000002cb947 */ /* 0x000fea0003800000 */
[----:B------:R-:W5:Y:S01]  /*bc20*/  LDL.S16 R64, [R1+0x86] ;  /* 0x0000860001407983 */ /* 0x000f620000100600 */
[----:B------:R-:W-:Y:S02]  /*bc30*/  ISETP.GT.AND P2, PT, R3, RZ, PT ;  /* 0x000000ff0300720c */ /* 0x000fe40003f44270 */
[----:B-----5:R-:W-:Y:S01]  /*bc40*/  PRMT R65, R64, 0x7610, R65 ;  /* 0x0000761040417816 */ /* 0x020fe20000000041 */
        /* <DEDUP_REMOVED lines=8> */
.L_x_21214:
[----:B------:R-:W-:Y:S05]  /*bcd0*/  BSYNC.RECONVERGENT B2 ;  /* 0x0000000000027941 */ /* 0x000fea0003800200 */
.L_x_21213:
[----:B------:R-:W-:Y:S04]  /*bce0*/  BSSY.RECONVERGENT B2, `(.L_x_21215) ;  /* 0x000000b000027945 */ /* 0x000fe80003800200 */
[----:B------:R-:W-:Y:S05]  /*bcf0*/  @!P3 BRA `(.L_x_21216) ;  /* 0x000000000024b947 */ /* 0x000fea0003800000 */
[----:B------:R-:W-:Y:S01]  /*bd00*/  ISETP.GT.AND P2, PT, R3, RZ, PT ;  /* 0x000000ff0300720c */ /* 0x000fe20003f44270 */
[----:B------:R-:W-:Y:S01]  /*bd10*/  FFMA.FTZ R3, R197, R249, R250 ;  /* 0x000000f9c5037223 */ /* 0x000fe200000100fa */
[----:B------:R-:W-:-:S03]  /*bd20*/  HADD2.F32 R64, -RZ, R245.H0_H0 ;  /* 0x200000f5ff407230 */ /* 0x000fc60000004100 */
[----:B------:R-:W-:-:S04]  /*bd30*/  FADD.FTZ R3, R198, -R3 ;  /* 0x80000003c6037221 */ /* 0x000fc80000010000 */
[----:B------:R-:W-:-:S05]  /*bd40*/  FMUL.FTZ R3, R2, R3 ;  /* 0x0000000302037220 */ /* 0x000fca0000410000 */
[----:B------:R-:W-:-:S05]  /*bd50*/  FSEL R3, R3, RZ, P2 ;  /* 0x000000ff03037208 */ /* 0x000fca0001000000 */
[----:B------:R-:W-:-:S04]  /*bd60*/  FMUL.FTZ R3, R3, UR11 ;  /* 0x0000000b03037c20 */ /* 0x000fc80008410000 */
[-C--:B------:R-:W-:Y:S01]  /*bd70*/  FFMA.FTZ R130, R154, R3.reuse, R130 ;  /* 0x000000039a827223 */ /* 0x080fe20000010082 */
[----:B------:R-:W-:-:S07]  /*bd80*/  FMUL.FTZ R146, R64, R3 ;  /* 0x0000000340927220 */ /* 0x000fce0000410000 */
.L_x_21216:
[----:B------:R-:W-:Y:S05]  /*bd90*/  BSYNC.RECONVERGENT B2 ;  /* 0x0000000000027941 */ /* 0x000fea0003800200 */
.L_x_21215:
        /* <DEDUP_REMOVED lines=18> */
[----:B------:R-:W5:Y:S01]  /*bec0*/  LDL.S16 R250, [R1+0x84] ;  /* 0x0000840001fa7983 */ /* 0x000f620000100600 */
[----:B------:R-:W-:-:S04]  /*bed0*/  FMUL.FTZ R2, R2, UR11 ;  /* 0x0000000b02027c20 */ /* 0x000fc80008410000 */
[----:B------:R-:W-:Y:S01]  /*bee0*/  FFMA.FTZ R131, R155, R2, R131 ;  /* 0x000000029b837223 */ /* 0x000fe20000010083 */
[----:B-----5:R-:W-:-:S05]  /*bef0*/  PRMT R252, R250, 0x7610, R252 ;  /* 0x00007610fafc7816 */ /* 0x020fca00000000fc */
[----:B------:R-:W-:-:S05]  /*bf00*/  HADD2.F32 R3, -RZ, R252.H0_H0 ;  /* 0x200000fcff037230 */ /* 0x000fca0000004100 */
[----:B------:R-:W-:Y:S01]  /*bf10*/  FMUL.FTZ R147, R3, R2 ;  /* 0x0000000203937220 */ /* 0x000fe20000410000 */
[----:B------:R-:W-:Y:S06]  /*bf20*/  BRA `(.L_x_21209) ;  /* 0x0000000000c07947 */ /* 0x000fec0003800000 */
.L_x_21210:
        /* <DEDUP_REMOVED lines=11> */
.L_x_21218:
[----:B------:R-:W-:Y:S05]  /*bfe0*/  BSYNC.RECONVERGENT B2 ;  /* 0x0000000000027941 */ /* 0x000fea0003800200 */
.L_x_21217:
        /* <DEDUP_REMOVED lines=12> */
.L_x_21220:
[----:B------:R-:W-:Y:S05]  /*c0b0*/  BSYNC.RECONVERGENT B2 ;  /* 0x0000000000027941 */ /* 0x000fea0003800200 */
.L_x_21219:
        /* <DEDUP_REMOVED lines=11> */
.L_x_21222:
[----:B------:R-:W-:Y:S05]  /*c170*/  BSYNC.RECONVERGENT B2 ;  /* 0x0000000000027941 */ /* 0x000fea0003800200 */
.L_x_21221:
[----:B------:R-:W2:Y:S01]  /*c180*/  LDL.S16 R252, [R1+0x84] ;  /* 0x0000840001fc7983 */ /* 0x000ea20000100600 */
[----:B-----5:R-:W-:Y:S01]  /*c190*/  ISETP.GT.AND P0, PT, R3, RZ, PT ;  /* 0x000000ff0300720c */ /* 0x020fe20003f04270 */
[----:B------:R-:W-:-:S04]  /*c1a0*/  FFMA.FTZ R3, R247, R249, R250 ;  /* 0x000000f9f7037223 */ /* 0x000fc800000100fa */
[----:B------:R-:W-:-:S04]  /*c1b0*/  FADD.FTZ R3, R251, -R3 ;  /* 0x80000003fb037221 */ /* 0x000fc80000010000 */
[----:B------:R-:W-:Y:S02]  /*c1c0*/  FMUL.FTZ R3, R2, R3 ;  /* 0x0000000302037220 */ /* 0x000fe40000410000 */
[----:B------:R-:W0:Y:S03]  /*c1d0*/  @P3 LDC R2, c[0x0][0x40c] ;  /* 0x00010300ff023b82 */ /* 0x000e260000000800 */
[----:B------:R-:W-:-:S05]  /*c1e0*/  FSEL R3, R3, RZ, P0 ;  /* 0x000000ff03037208 */ /* 0x000fca0000000000 */
[----:B0-----:R-:W-:-:S04]  /*c1f0*/  @P3 FMUL.FTZ R2, R3, R2 ;  /* 0x0000000203023220 */ /* 0x001fc80000410000 */
[----:B------:R-:W-:Y:S01]  /*c200*/  @P3 FFMA.FTZ R131, R155, R2, R131 ;  /* 0x000000029b833223 */ /* 0x000fe20000010083 */
[----:B--2---:R-:W-:-:S05]  /*c210*/  @P3 HADD2.F32 R3, -RZ, R252.H0_H0 ;  /* 0x200000fcff033230 */ /* 0x004fca0000004100 */
[----:B------:R-:W-:-:S07]  /*c220*/  @P3 FMUL.FTZ R147, R3, R2 ;  /* 0x0000000203933220 */ /* 0x000fce0000410000 */
.L_x_21209:
[----:B------:R-:W-:Y:S05]  /*c230*/  BSYNC.RECONVERGENT B1 ;  /* 0x0000000000017941 */ /* 0x000fea0003800200 */
.L_x_21206:
[----:B------:R-:W5:Y:S01]  /*c240*/  @P1 LDC.64 R2, c[0x0][0x478] ;  /* 0x00011e00ff021b82 */ /* 0x000f620000000a00 */
[----:B------:R-:W-:-:S05]  /*c250*/  @P1 IADD3 R248, PT, PT, R248, 0x120, RZ ;  /* 0x00000120f8f81810 */ /* 0x000fca0007ffe0ff */
[----:B-----5:R-:W-:-:S05]  /*c260*/  @P1 IMAD.WIDE.U32 R2, R248, 0x10, R2 ;  /* 0x00000010f8021825 */ /* 0x020fca00078e0002 */
[----:B------:R5:W-:Y:S02]  /*c270*/  @P1 STG.E.128 desc[UR6][R2.64], R64 ;  /* 0x0000004002001986 */ /* 0x000be4000c101d06 */
[----:B-----5:R-:W5:Y:S02]  /*c280*/  @P3 LDC.64 R2, c[0x0][0x468] ;  /* 0x00011a00ff023b82 */ /* 0x020f640000000a00 */
[----:B-----5:R-:W-:-:S05]  /*c290*/  @P3 IMAD.WIDE.U32 R2, R199, 0x10, R2 ;  /* 0x00000010c7023825 */ /* 0x020fca00078e0002 */
[----:B------:R5:W-:Y:S02]  /*c2a0*/  @P3 STG.E.128 desc[UR6][R2.64], R144 ;  /* 0x0000009002003986 */ /* 0x000be4000c101d06 */
[----:B-----5:R-:W5:Y:S02]  /*c2b0*/  LDC.64 R2, c[0x0][0x380] ;  /* 0x0000e000ff027b82 */ /* 0x020f640000000a00 */
[----:B-----5:R-:W-:-:S04]  /*c2c0*/  LEA R4, R2, R4, 0x2 ;  /* 0x0000000402047211 */ /* 0x020fc800078e10ff */
[----:B------:R-:W-:-:S13]  /*c2d0*/  ISETP.GE.AND P0, PT, R4, R3, PT ;  /* 0x000000030400720c */ /* 0x000fda0003f06270 */
[----:B------:R-:W-:Y:S05]  /*c2e0*/  @!P0 BRA `(.L_x_21223) ;  /* 0xffffff4800dc8947 */ /* 0x000fea000383ffff */
.L_x_21030:
[----:B------:R-:W-:Y:S05]  /*c2f0*/  BSYNC B0 ;  /* 0x0000000000007941 */ /* 0x000fea0003800000 */
.L_x_21029:
[----:B------:R-:W5:Y:S04]  /*c300*/  LDL.LU R248, [R1+0xc] ;  /* 0x00000c0001f87983 */ /* 0x000f680000300800 */
        /* <DEDUP_REMOVED lines=17> */
[----:B-----5:R-:W-:-:S05]  /*c420*/  IMAD R0, R0, 0x140, R248 ;  /* 0x0000014000007824 */ /* 0x020fca00078e02f8 */
[----:B------:R-:W-:-:S05]  /*c430*/  LEA R2, R0, R3, 0x4 ;  /* 0x0000000300027211 */ /* 0x000fca00078e20ff */
[----:B--2---:R-:W-:Y:S04]  /*c440*/  STS.128 [R2], R152 ;  /* 0x0000009802007388 */ /* 0x004fe80000000c00 */
        /* <DEDUP_REMOVED lines=17> */
[----:B------:R-:W5:Y:S01]  /*c560*/  LDL.LU R251, [R1+0x80] ;  /* 0x0000800001fb7983 */ /* 0x000f620000300800 */
[----:B------:R-:W-:Y:S05]  /*c570*/  WARPSYNC.ALL ;  /* 0x0000000000007948 */ /* 0x000fea0003800000 */
[----:B------:R-:W-:Y:S01]  /*c580*/  STS.128 [R2+0x600], R136 ;  /* 0x0006008802007388 */ /* 0x000fe20000000c00 */
[----:B------:R-:W-:Y:S01]  /*c590*/  LEA R0, R199, R3, 0x2 ;  /* 0x00000003c7007211 */ /* 0x000fe200078e10ff */
[----:B------:R-:W0:Y:S01]  /*c5a0*/  S2UR UR16, SR_CTAID.X ;  /* 0x00000000001079c3 */ /* 0x000e220000002500 */
[----:B------:R-:W1:Y:S01]  /*c5b0*/  LDCU.128 UR12, c[0x0][0x440] ;  /* 0x00008800ff0c77ac */ /* 0x000e620008000c00 */
[----:B------:R-:W-:Y:S01]  /*c5c0*/  STS.128 [R2+0x800], R132 ;  /* 0x0008008402007388 */ /* 0x000fe20000000c00 */
[----:B------:R-:W1:Y:S03]  /*c5d0*/  LDCU.64 UR4, c[0x0][0x460] ;  /* 0x00008c00ff0477ac */ /* 0x000e660008000a00 */
        /* <DEDUP_REMOVED lines=93> */
[----:B--2---:R-:W-:Y:S04]  /*cbb0*/  STS.128 [R2+0x1200], R64 ;  /* 0x0012004002007388 */ /* 0x004fe80000000c00 */
[----:B---3--:R-:W-:Y:S04]  /*cbc0*/  STS.128 [R2+0x1000], R144 ;  /* 0x0010009002007388 */ /* 0x008fe80000000c00 */
[----:B----4-:R-:W-:Y:S04]  /*cbd0*/  STS.128 [R2+0xe00], R152 ;  /* 0x000e009802007388 */ /* 0x010fe80000000c00 */
[----:B-----5:R-:W-:Y:S01]  /*cbe0*/  STS.128 [R2+0xc00], R248 ;  /* 0x000c00f802007388 */ /* 0x020fe20000000c00 */
        /* <DEDUP_REMOVED lines=216> */
.L_x_21034:
[----:B0-----:R-:W-:Y:S01]  /*d970*/  HFMA2 R249, -RZ, RZ, 0, 5.9604644775390625e-08 ;  /* 0x00000001fff97431 */ /* 0x001fe200000001ff */
[----:B------:R-:W-:Y:S01]  /*d980*/  BSSY B1, `(.L_x_21224) ;  /* 0x0000006000017945 */ /* 0x000fe20003800000 */
[----:B------:R-:W-:Y:S02]  /*d990*/  MOV R248, 0x1f ;  /* 0x0000001f00f87802 */ /* 0x000fe40000000f00 */
[----:B------:R-:W-:-:S07]  /*d9a0*/  MOV R199, 0xffffffff ;  /* 0xffffffff00c77802 */ /* 0x000fce0000000f00 */
[----:B-----5:R-:W-:Y:S05]  /*d9b0*/  WARPSYNC.COLLECTIVE R199, `(.L_x_21225) ;  /* 0x00000000c7087348 */ /* 0x020fea0003c00000 */
[----:B------:R0:W1:Y:S02]  /*d9c0*/  SHFL.BFLY P1, R199, R250, R249, R248 ;  /* 0x0c0000f9fac77389 */ /* 0x00006400000200f8 */
[----:B01---5:R-:W-:Y:S05]  /*d9d0*/  ENDCOLLECTIVE ;  /* 0x000000000000791b */ /* 0x023fea0003800000 */
.L_x_21225:
[----:B------:R-:W-:Y:S05]  /*d9e0*/  BSYNC B1 ;  /* 0x0000000000017941 */ /* 0x000fea0003800000 */
.L_x_21224:
        /* <DEDUP_REMOVED lines=9> */
.L_x_21226:
[----:B------:R-:W-:Y:S01]  /*da80*/  MOV R250, R0 ;  /* 0x0000000000fa7202 */ /* 0x000fe20000000f00 */
[----:B------:R-:W-:Y:S02]  /*da90*/  HFMA2 R249, -RZ, RZ, 0, 1.1920928955078125e-07 ;  /* 0x00000002fff97431 */ /* 0x000fe400000001ff */
[----:B------:R-:W-:Y:S01]  /*daa0*/  FADD.FTZ R252, R199, R252 ;  /* 0x000000fcc7fc7221 */ /* 0x000fe20000010000 */
[----:B------:R-:W-:-:S07]  /*dab0*/  MOV R199, 0xffffffff ;  /* 0xffffffff00c77802 */ /* 0x000fce0000000f00 */
[----:B------:R-:W-:Y:S05]  /*dac0*/  WARPSYNC.COLLECTIVE R199, `(.L_x_21227) ;  /* 0x00000000c7087348 */ /* 0x000fea0003c00000 */
[----:B------:R0:W1:Y:S02]  /*dad0*/  SHFL.BFLY P1, R199, R250, R249, R248 ;  /* 0x0c0000f9fac77389 */ /* 0x00006400000200f8 */
[----:B01----:R-:W-:Y:S05]  /*dae0*/  ENDCOLLECTIVE ;  /* 0x000000000000791b */ /* 0x003fea0003800000 */
.L_x_21227:
[----:B------:R-:W-:Y:S01]  /*daf0*/  MOV R250, R252 ;  /* 0x000000fc00fa7202 */ /* 0x000fe20000000f00 */
[----:B------:R-:W-:Y:S01]  /*db00*/  FADD.FTZ R0, R0, R199 ;  /* 0x000000c700007221 */ /* 0x000fe20000010000 */
[----:B------:R-:W-:-:S07]  /*db10*/  MOV R199, 0xffffffff ;  /* 0xffffffff00c77802 */ /* 0x000fce0000000f00 */
[----:B------:R-:W-:Y:S05]  /*db20*/  WARPSYNC.COLLECTIVE R199, `(.L_x_21228) ;  /* 0x00000000c7087348 */ /* 0x000fea0003c00000 */
[----:B------:R0:W1:Y:S02]  /*db30*/  SHFL.BFLY P1, R199, R250, R249, R248 ;  /* 0x0c0000f9fac77389 */ /* 0x00006400000200f8 */
[----:B01----:R-:W-:Y:S05]  /*db40*/  ENDCOLLECTIVE ;  /* 0x000000000000791b */ /* 0x003fea0003800000 */
.L_x_21228:
[----:B------:R-:W-:Y:S01]  /*db50*/  MOV R250, R0 ;  /* 0x0000000000fa7202 */ /* 0x000fe20000000f00 */
[----:B------:R-:W-:Y:S02]  /*db60*/  HFMA2 R249, -RZ, RZ, 0, 2.384185791015625e-07 ;  /* 0x00000004fff97431 */ /* 0x000fe400000001ff */
[----:B------:R-:W-:Y:S01]  /*db70*/  FADD.FTZ R252, R252, R199 ;  /* 0x000000c7fcfc7221 */ /* 0x000fe20000010000 */
[----:B------:R-:W-:-:S07]  /*db80*/  MOV R199, 0xffffffff ;  /* 0xffffffff00c77802 */ /* 0x000fce0000000f00 */
[----:B------:R-:W-:Y:S05]  /*db90*/  WARPSYNC.COLLECTIVE R199, `(.L_x_21229) ;  /* 0x00000000c7087348 */ /* 0x000fea0003c00000 */
[----:B------:R0:W1:Y:S02]  /*dba0*/  SHFL.BFLY P1, R199, R250, R249, R248 ;  /* 0x0c0000f9fac77389 */ /* 0x00006400000200f8 */
[----:B01----:R-:W-:Y:S05]  /*dbb0*/  ENDCOLLECTIVE ;  /* 0x000000000000791b */ /* 0x003fea0003800000 */
.L_x_21229:
[----:B------:R-:W-:Y:S01]  /*dbc0*/  MOV R250, R252 ;  /* 0x000000fc00fa7202 */ /* 0x000fe20000000f00 */
[----:B------:R-:W-:Y:S01]  /*dbd0*/  FADD.FTZ R0, R0, R199 ;  /* 0x000000c700007221 */ /* 0x000fe20000010000 */
[----:B------:R-:W-:-:S07]  /*dbe0*/  MOV R199, 0xffffffff ;  /* 0xffffffff00c77802 */ /* 0x000fce0000000f00 */
[----:B------:R-:W-:Y:S05]  /*dbf0*/  WARPSYNC.COLLECTIVE R199, `(.L_x_21230) ;  /* 0x00000000c7087348 */ /* 0x000fea0003c00000 */
[----:B------:R0:W1:Y:S02]  /*dc00*/  SHFL.BFLY P1, R199, R250, R249, R248 ;  /* 0x0c0000f9fac77389 */ /* 0x00006400000200f8 */
[----:B01----:R-:W-:Y:S05]  /*dc10*/  ENDCOLLECTIVE ;  /* 0x000000000000791b */ /* 0x003fea0003800000 */
.L_x_21230:
[----:B------:R-:W-:Y:S01]  /*dc20*/  MOV R250, R0 ;  /* 0x0000000000fa7202 */ /* 0x000fe20000000f00 */
[----:B------:R-:W-:Y:S02]  /*dc30*/  HFMA2 R249, -RZ, RZ, 0, 4.76837158203125e-07 ;  /* 0x00000008fff97431 */ /* 0x000fe400000001ff */
[----:B------:R-:W-:Y:S01]  /*dc40*/  FADD.FTZ R252, R252, R199 ;  /* 0x000000c7fcfc7221 */ /* 0x000fe20000010000 */
[----:B------:R-:W-:-:S07]  /*dc50*/  MOV R199, 0xffffffff ;  /* 0xffffffff00c77802 */ /* 0x000fce0000000f00 */
[----:B------:R-:W-:Y:S05]  /*dc60*/  WARPSYNC.COLLECTIVE R199, `(.L_x_21231) ;  /* 0x00000000c7087348 */ /* 0x000fea0003c00000 */
[----:B------:R0:W1:Y:S02]  /*dc70*/  SHFL.BFLY P1, R199, R250, R249, R248 ;  /* 0x0c0000f9fac77389 */ /* 0x00006400000200f8 */
[----:B01----:R-:W-:Y:S05]  /*dc80*/  ENDCOLLECTIVE ;  /* 0x000000000000791b */ /* 0x003fea0003800000 */
.L_x_21231:
[----:B------:R-:W-:Y:S01]  /*dc90*/  MOV R250, R252 ;  /* 0x000000fc00fa7202 */ /* 0x000fe20000000f00 */
[----:B------:R-:W-:Y:S01]  /*dca0*/  FADD.FTZ R0, R0, R199 ;  /* 0x000000c700007221 */ /* 0x000fe20000010000 */
[----:B------:R-:W-:-:S04]  /*dcb0*/  MOV R199, 0xffffffff ;  /* 0xffffffff00c77802 */ /* 0x000fc80000000f00 */
[----:B------:R0:W-:Y:S03]  /*dcc0*/  STL [R1], R0 ;  /* 0x0000000001007387 */ /* 0x0001e60000100800 */
[----:B0-----:R-:W-:Y:S05]  /*dcd0*/  WARPSYNC.COLLECTIVE R199, `(.L_x_21232) ;  /* 0x00000000c7087348 */ /* 0x001fea0003c00000 */
[----:B------:R1:W2:Y:S02]  /*dce0*/  SHFL.BFLY P1, R199, R250, R249, R248 ;  /* 0x0c0000f9fac77389 */ /* 0x0002a400000200f8 */
[----:B012---:R-:W-:Y:S05]  /*dcf0*/  ENDCOLLECTIVE ;  /* 0x000000000000791b */ /* 0x007fea0003800000 */
.L_x_21232:
        /* <DEDUP_REMOVED lines=8> */
.L_x_21233:
[----:B------:R-:W-:Y:S01]  /*dd80*/  MOV R250, R252 ;  /* 0x000000fc00fa7202 */ /* 0x000fe20000000f00 */
[----:B------:R0:W-:Y:S02]  /*dd90*/  STL [R1+0xc], R199 ;  /* 0x00000cc701007387 */ /* 0x0001e40000100800 */
[----:B0-----:R-:W-:-:S07]  /*dda0*/  MOV R199, 0xffffffff ;  /* 0xffffffff00c77802 */ /* 0x001fce0000000f00 */
[----:B------:R-:W-:Y:S05]  /*ddb0*/  WARPSYNC.COLLECTIVE R199, `(.L_x_21234) ;  /* 0x00000000c7087348 */ /* 0x000fea0003c00000 */
[----:B------:R0:W1:Y:S02]  /*ddc0*/  SHFL.BFLY P1, R199, R250, R249, R248 ;  /* 0x0c0000f9fac77389 */ /* 0x00006400000200f8 */
[----:B01----:R-:W-:Y:S05]  /*ddd0*/  ENDCOLLECTIVE ;  /* 0x000000000000791b */ /* 0x003fea0003800000 */
.L_x_21234:
[----:B------:R-:W-:Y:S05]  /*dde0*/  BRA `(.L_x_21235) ;  /* 0xffffff5800d07947 */ /* 0x000fea000383ffff */
.L_x_21236:
        /* <DEDUP_REMOVED lines=9> */
.L_x_25519:


//--------------------- .text._ZN10layer_norm13ln_bwd_kernelINS_13Kernel_traitsI6__halfffffjLj1280ELj1ELj4ELj1ELj16ENS_18Kernel_traits_baseILj1280ES2_ffffjLj128EEEEELb1ELb0ELb0ELb0EEEvNS_9BwdParamsE --------------------------
	.section	.text._ZN10layer_norm13ln_bwd_kernelINS_13Kernel_traitsI6__halfffffjLj1280ELj1ELj4ELj1ELj16ENS_18Kernel_traits_baseILj1280ES2_ffffjLj128EEEEELb1ELb0ELb0ELb0EEEvNS_9BwdParamsE,"ax",@progbits
	.align	128
        .global         _ZN10layer_norm13ln_bwd_kernelINS_13Kernel_traitsI6__halfffffjLj1280ELj1ELj4ELj1ELj16ENS_18Kernel_traits_baseILj1280ES2_ffffjLj128EEEEELb1ELb0ELb0ELb0EEEvNS_9BwdParamsE
        .type           _ZN10layer_norm13ln_bwd_kernelINS_13Kernel_traitsI6__halfffffjLj1280ELj1ELj4ELj1ELj16ENS_18Kernel_traits_baseILj1280ES2_ffffjLj128EEEEELb1ELb0ELb0ELb0EEEvNS_9BwdParamsE,@function
        .size           _ZN10layer_norm13ln_bwd_kernelINS_13Kernel_traitsI6__halfffffjLj1280ELj1ELj4ELj1ELj16ENS_18Kernel_traits_baseILj1280ES2_ffffjLj128EEEEELb1ELb0ELb0ELb0EEEvNS_9BwdParamsE,(.L_x_25520 - _ZN10layer_norm13ln_bwd_kernelINS_13Kernel_traitsI6__halfffffjLj1280ELj1ELj4ELj1ELj16ENS_18Kernel_traits_baseILj1280ES2_ffffjLj128EEEEELb1ELb0ELb0ELb0EEEvNS_9BwdParamsE)
        .other          _ZN10layer_norm13ln_bwd_kernelINS_13Kernel_traitsI6__halfffffjLj1280ELj1ELj4ELj1ELj16ENS_18Kernel_traits_baseILj1280ES2_ffffjLj128EEEEELb1ELb0ELb0ELb0EEEvNS_9BwdParamsE,@"STO_CUDA_ENTRY STV_DEFAULT"
_ZN10layer_norm13ln_bwd_kernelINS_13Kernel_traitsI6__halfffffjLj1280ELj1ELj4ELj1ELj16ENS_18Kernel_traits_baseILj1280ES2_ffffjLj128EEEEELb1ELb0ELb0ELb0EEEvNS_9BwdParamsE:
.text._ZN10layer_norm13ln_bwd_kernelINS_13Kernel_traitsI6__halfffffjLj1280ELj1ELj4ELj1ELj16ENS_18Kernel_traits_baseILj1280ES2_ffffjLj128EEEEELb1ELb0ELb0ELb0EEEvNS_9BwdParamsE:
        /* <DEDUP_REMOVED lines=22> */
[C---:B------:R-:W-:Y:S02]  /*0160*/  ISETP.GE.U32.AND P4, PT, R2.reuse, 0xa0, PT ;  /* 0x000000a00200780c */ /* 0x040fe40003f86070 */
[C---:B------:R-:W-:Y:S02]  /*0170*/  ISETP.GE.U32.AND P3, PT, R2.reuse, 0xc0, PT ;  /* 0x000000c00200780c */ /* 0x040fe40003f66070 */
        /* <DEDUP_REMOVED lines=12> */
[----:B------:R-:W5:Y:S02]  /*0240*/  @P6 LDG.E.64 R8, desc[UR6][R26.64] ;  /* 0x000000061a086981 */ /* 0x000f64000c1e1b00 */
        /* <DEDUP_REMOVED lines=8> */
[----:B------:R-:W-:Y:S02]  /*02d0*/  @P0 IADD3 R3, PT, PT, R3, 0x20, RZ ;  /* 0x0000002003030810 */ /* 0x000fe40007ffe0ff */
[----:B------:R-:W-:Y:S02]  /*02e0*/  SHF.R.U32.HI R164, RZ, 0x5, R100 ;  /* 0x00000005ffa47819 */ /* 0x000fe40000011664 */
[----:B------:R-:W5:Y:S01]  /*02f0*/  @P0 LDG.E.64 R12, desc[UR6][R30.64] ;  /* 0x000000061e0c0981 */ /* 0x000f62000c1e1b00 */
[----:B------:R-:W1:Y:S01]  /*0300*/  @P1 LDC.64 R38, c[0x0][0x3d0] ;  /* 0x0000f400ff261b82 */ /* 0x000e620000000a00 */
[C---:B0-----:R-:W-:Y:S01]  /*0310*/  @P4 IMAD.WIDE.U32 R32, R3.reuse, 0x8, R32 ;  /* 0x0000000803204825 */ /* 0x041fe200078e0020 */
[----:B------:R-:W-:-:S06]  /*0320*/  @P4 IADD3 R3, PT, PT, R3, 0x20, RZ ;  /* 0x0000002003034810 */ /* 0x000fcc0007ffe0ff */
[----:B--2---:R-:W0:Y:S01]  /*0330*/  @P6 LDC.64 R4, c[0x0][0x3d0] ;  /* 0x0000f400ff046b82 */ /* 0x004e220000000a00 */
[C---:B---3--:R-:W-:Y:S01]  /*0340*/  @P3 IMAD.WIDE.U32 R34, R3.reuse, 0x8, R34 ;  /* 0x0000000803223825 */ /* 0x048fe200078e0022 */
[----:B------:R-:W-:Y:S01]  /*0350*/  @P3 IADD3 R3, PT, PT, R3, 0x20, RZ ;  /* 0x0000002003033810 */ /* 0x000fe20007ffe0ff */
[----:B------:R-:W-:Y:S01]  /*0360*/  BSSY B0, `(.L_x_21237) ;  /* 0x00008aa000007945 */ /* 0x000fe20003800000 */
[----:B------:R2:W5:Y:S04]  /*0370*/  @P4 LDG.E.64 R14, desc[UR6][R32.64] ;  /* 0x00000006200e4981 */ /* 0x000568000c1e1b00 */
[----:B------:R-:W3:Y:S01]  /*0380*/  @P5 LDC.64 R40, c[0x0][0x3d0] ;  /* 0x0000f400ff285b82 */ /* 0x000ee20000000a00 */
[C---:B----4-:R-:W-:Y:S01]  /*0390*/  @P2 IMAD.WIDE.U32 R36, R3.reuse, 0x8, R36 ;  /* 0x0000000803242825 */ /* 0x050fe200078e0024 */
[----:B------:R-:W-:Y:S01]  /*03a0*/  @P2 IADD3 R3, PT, PT, R3, 0x20, RZ ;  /* 0x0000002003032810 */ /* 0x000fe20007ffe0ff */
[----:B------:R4:W5:Y:S05]  /*03b0*/  @P3 LDG.E.64 R16, desc[UR6][R34.64] ;  /* 0x0000000622103981 */ /* 0x00096a000c1e1b00 */
[----:B------:R-:W3:Y:S01]  /*03c0*/  S2UR UR4, SR_CTAID.X ;  /* 0x00000000000479c3 */ /* 0x000ee20000002500 */
[C---:B-1----:R-:W-:Y:S01]  /*03d0*/  @P1 IMAD.WIDE.U32 R38, R3.reuse, 0x8, R38 ;  /* 0x0000000803261825 */ /* 0x042fe200078e0026 */
[----:B------:R-:W-:Y:S01]  /*03e0*/  @P1 IADD3 R3, PT, PT, R3, 0x20, RZ ;  /* 0x0000002003031810 */ /* 0x000fe20007ffe0ff */
[----:B------:R1:W5:Y:S01]  /*03f0*/  @P2 LDG.E.64 R18, desc[UR6][R36.64] ;  /* 0x0000000624122981 */ /* 0x000362000c1e1b00 */
[----:B--2---:R-:W-:-:S02]  /*0400*/  CS2R R32, SRZ ;  /* 0x0000000000207805 */ /* 0x004fc4000001ff00 */
[----:B----4-:R-:W-:Y:S02]  /*0410*/  CS2R R34, SRZ ;  /* 0x0000000000227805 */ /* 0x010fe4000001ff00 */
[----:B------:R-:W-:Y:S01]  /*0420*/  CS2R R42, SRZ ;  /* 0x00000000002a7805 */ /* 0x000fe2000001ff00 */
[----:B------:R2:W5:Y:S01]  /*0430*/  @P1 LDG.E.64 R20, desc[UR6][R38.64] ;  /* 0x0000000626141981 */ /* 0x000562000c1e1b00 */
[C---:B0-----:R-:W-:Y:S01]  /*0440*/  @P6 IMAD.WIDE.U32 R26, R3.reuse, 0x8, R4 ;  /* 0x00000008031a6825 */ /* 0x041fe200078e0004 */
[----:B------:R-:W-:-:S04]  /*0450*/  @P6 IADD3 R3, PT, PT, R3, 0x20, RZ ;  /* 0x0000002003036810 */ /* 0x000fc80007ffe0ff */
[----:B------:R0:W5:Y:S01]  /*0460*/  @P6 LDG.E.64 R22, desc[UR6][R26.64] ;  /* 0x000000061a166981 */ /* 0x000162000c1e1b00 */
[----:B---3--:R-:W-:-:S05]  /*0470*/  @P5 IMAD.WIDE.U32 R4, R3, 0x8, R40 ;  /* 0x0000000803045825 */ /* 0x008fca00078e0028 */
[----:B------:R0:W5:Y:S01]  /*0480*/  @P5 LDG.E.64 R24, desc[UR6][R4.64] ;  /* 0x0000000604185981 */ /* 0x000162000c1e1b00 */
[----:B------:R-:W-:-:S06]  /*0490*/  USHF.L.U32 UR4, UR4, 0x2, URZ ;  /* 0x0000000204047899 */ /* 0x000fcc00080006ff */
[----:B------:R-:W-:-:S04]  /*04a0*/  LOP3.LUT R164, R164, UR4, RZ, 0xfc, !PT ;  /* 0x00000004a4a47c12 */ /* 0x000fc8000f8efcff */
[----:B------:R-:W-:Y:S02]  /*04b0*/  ISETP.GE.AND P0, PT, R164, UR5, PT ;  /* 0x00000005a4007c0c */ /* 0x000fe4000bf06270 */
[----:B-1----:R-:W-:Y:S02]  /*04c0*/  CS2R R36, SRZ ;  /* 0x0000000000247805 */ /* 0x002fe4000001ff00 */
[----:B--2---:R-:W-:Y:S02]  /*04d0*/  CS2R R38, SRZ ;  /* 0x0000000000267805 */ /* 0x004fe4000001ff00 */
        /* <DEDUP_REMOVED lines=141> */
.L_x_21337:
[----:B0-----:R-:W0:Y:S01]  /*0db0*/  LDC.64 R30, c[0x0][0x3c0] ;  /* 0x0000f000ff1e7b82 */ /* 0x001e220000000a00 */
[----:B------:R-:W-:-:S13]  /*0dc0*/  LOP3.LUT P0, RZ, R3, 0x20, RZ, 0xc0, !PT ;  /* 0x0000002003ff7812 */ /* 0x000fda000780c0ff */
[----:B------:R-:W1:Y:S01]  /*0dd0*/  @P0 LDC.64 R4, c[0x0][0x3e0] ;  /* 0x0000f800ff040b82 */ /* 0x000e620000000a00 */
[----:B0-----:R-:W-:-:S05]  /*0de0*/  IMAD.WIDE R30, R164, 0x4, R30 ;  /* 0x00000004a41e7825 */ /* 0x001fca00078e021e */
[----:B--2---:R1:W2:Y:S02]  /*0df0*/  LDG.E R6, desc[UR6][R30.64] ;  /* 0x000000061e067981 */ /* 0x0042a4000c1e1900 */
[----:B-1----:R-:W-:-:S04]  /*0e00*/  @P0 IMAD.WIDE R30, R164, 0x4, R4 ;  /* 0x00000004a41e0825 */ /* 0x002fc800078e0204 */
[----:B------:R-:W-:-:S06]  /*0e10*/  HFMA2 R4, -RZ, RZ, 1.875, 0 ;  /* 0x3f800000ff047431 */ /* 0x000fcc00000001ff */
[----:B------:R0:W5:Y:S02]  /*0e20*/  @P0 LDG.E R4, desc[UR6][R30.64] ;  /* 0x000000061e040981 */ /* 0x000164000c1e1900 */
[----:B0-----:R-:W0:Y:S01]  /*0e30*/  LDC.64 R30, c[0x0][0x3c8] ;  /* 0x0000f200ff1e7b82 */ /* 0x001e220000000a00 */
[----:B---34-:R-:W1:Y:S01]  /*0e40*/  S2R R152, SR_TID.X ;  /* 0x0000000000987919 */ /* 0x018e620000002100 */
[C---:B------:R-:W-:Y:S02]  /*0e50*/  ISETP.GE.U32.AND P0, PT, R2.reuse, 0x20, PT ;  /* 0x000000200200780c */ /* 0x040fe40003f06070 */
[----:B------:R-:W-:Y:S02]  /*0e60*/  ISETP.GE.U32.AND P3, PT, R2, 0x40, PT ;  /* 0x000000400200780c */ /* 0x000fe40003f66070 */
[----:B------:R-:W-:Y:S02]  /*0e70*/  LOP3.LUT R3, R3, 0xfffffffe, RZ, 0xc0, !PT ;  /* 0xfffffffe03037812 */ /* 0x000fe400078ec0ff */
[----:B------:R-:W-:-:S02]  /*0e80*/  MOV R231, UR15 ;  /* 0x0000000f00e77c02 */ /* 0x000fc40008000f00 */
[----:B------:R-:W-:-:S05]  /*0e90*/  ISETP.GE.U32.AND P2, PT, R2, 0x60, PT ;  /* 0x000000600200780c */ /* 0x000fca0003f46070 */
[----:B------:R-:W-:-:S04]  /*0ea0*/  @P0 LOP3.LUT R3, R3, 0x1, RZ, 0xfc, !PT ;  /* 0x0000000103030812 */ /* 0x000fc800078efcff */
[----:B------:R-:W-:Y:S01]  /*0eb0*/  LOP3.LUT R3, R3, 0xfffffffd, RZ, 0xc0, !PT ;  /* 0xfffffffd03037812 */ /* 0x000fe200078ec0ff */
[----:B0-----:R-:W-:-:S03]  /*0ec0*/  IMAD.WIDE R30, R164, 0x4, R30 ;  /* 0x00000004a41e7825 */ /* 0x001fc600078e021e */
[----:B------:R-:W-:Y:S02]  /*0ed0*/  @P3 LOP3.LUT R3, R3, 0x2, RZ, 0xfc, !PT ;  /* 0x0000000203033812 */ /* 0x000fe400078efcff */
[----:B------:R0:W5:Y:S01]  /*0ee0*/  LDG.E R5, desc[UR6][R30.64] ;  /* 0x000000061e057981 */ /* 0x000162000c1e1900 */
[----:B------:R-:W-:Y:S01]  /*0ef0*/  ISETP.GE.U32.AND P1, PT, R2, 0x80, PT ;  /* 0x000000800200780c */ /* 0x000fe20003f26070 */
[----:B------:R-:W-:Y:S01]  /*0f00*/  BSSY.RECONVERGENT B1, `(.L_x_21239) ;  /* 0x000003f000017945 */ /* 0x000fe20003800200 */
[----:B------:R-:W-:Y:S01]  /*0f10*/  LOP3.LUT R3, R3, 0xfffffff7, RZ, 0xc0, !PT ;  /* 0xfffffff703037812 */ /* 0x000fe200078ec0ff */
[----:B------:R-:W-:Y:S01]  /*0f20*/  HFMA2 R187, -RZ, RZ, 0, 0 ;  /* 0x00000000ffbb7431 */ /* 0x000fe200000001ff */
[----:B-1----:R-:W-:Y:S02]  /*0f30*/  LOP3.LUT R232, R152, 0x1f, RZ, 0xc0, !PT ;  /* 0x0000001f98e87812 */ /* 0x002fe400078ec0ff */
[----:B------:R-:W-:Y:S02]  /*0f40*/  @P2 LOP3.LUT R3, R3, 0x8, RZ, 0xfc, !PT ;  /* 0x0000000803032812 */ /* 0x000fe400078efcff */
[----:B------:R-:W-:Y:S01]  /*0f50*/  ISETP.NE.AND P4, PT, RZ, UR8, PT ;  /* 0x00000008ff007c0c */ /* 0x000fe2000bf85270 */
[----:B0-----:R-:W-:Y:S01]  /*0f60*/  IMAD R30, R164, R231, RZ ;  /* 0x000000e7a41e7224 */ /* 0x001fe200078e02ff */
[----:B------:R-:W-:-:S02]  /*0f70*/  LOP3.LUT R3, R3, 0xffffffef, RZ, 0xc0, !PT ;  /* 0xffffffef03037812 */ /* 0x000fc400078ec0ff */
[----:B------:R-:W-:Y:S02]  /*0f80*/  MOV R188, RZ ;  /* 0x000000ff00bc7202 */ /* 0x000fe40000000f00 */
[----:B------:R-:W-:Y:S02]  /*0f90*/  SHF.R.S32.HI R31, RZ, 0x1f, R30 ;  /* 0x0000001fff1f7819 */ /* 0x000fe4000001141e */
[----:B------:R-:W-:Y:S02]  /*0fa0*/  @P1 LOP3.LUT R3, R3, 0x10, RZ, 0xfc, !PT ;  /* 0x0000001003031812 */ /* 0x000fe400078efcff */
[----:B------:R-:W-:-:S04]  /*0fb0*/  LEA.HI R30, R31, R30, RZ, 0x2 ;  /* 0x0000001e1f1e7211 */ /* 0x000fc800078f10ff */
[----:B------:R-:W-:-:S04]  /*0fc0*/  LEA.HI.SX32 R30, R30, R232, 0x1e ;  /* 0x000000e81e1e7211 */ /* 0x000fc800078ff2ff */
[----:B------:R-:W-:Y:S02]  /*0fd0*/  MOV R31, R30 ;  /* 0x0000001e001f7202 */ /* 0x000fe40000000f00 */
[----:B--2---:R-:W-:Y:S01]  /*0fe0*/  FSEL R6, R6, RZ, !P4 ;  /* 0x000000ff06067208 */ /* 0x004fe20006000000 */
[----:B------:R-:W-:Y:S06]  /*0ff0*/  @!P0 BRA `(.L_x_21240) ;  /* 0x0000000000bc8947 */ /* 0x000fec0003800000 */
[----:B------:R-:W-:Y:S01]  /*1000*/  ISETP.NE.U32.AND P0, PT, RZ, UR10, PT ;  /* 0x0000000aff007c0c */ /* 0x000fe2000bf05070 */
[----:B------:R-:W0:Y:S03]  /*1010*/  LDC.64 R156, c[0x0][0x3a8] ;  /* 0x0000ea00ff9c7b82 */ /* 0x000e260000000a00 */
[----:B------:R-:W-:-:S05]  /*1020*/  ISETP.NE.AND.EX P0, PT, RZ, UR11, PT, P0 ;  /* 0x0000000bff007c0c */ /* 0x000fca000bf05300 */
[----:B------:R-:W1:Y:S08]  /*1030*/  LDC.64 R152, c[0x0][0x428] ;  /* 0x00010a00ff987b82 */ /* 0x000e700000000a00 */
[----:B------:R-:W2:Y:S01]  /*1040*/  @P0 LDC.64 R192, c[0x0][0x438] ;  /* 0x00010e00ffc00b82 */ /* 0x000ea20000000a00 */
[----:B0-----:R-:W-:-:S06]  /*1050*/  IMAD.WIDE.U32 R156, R30, 0x10, R156 ;  /* 0x000000101e9c7825 */ /* 0x001fcc00078e009c */
[----:B------:R-:W3:Y:S01]  /*1060*/  LDG.E.128 R156, desc[UR6][R156.64] ;  /* 0x000000069c9c7981 */ /* 0x000ee2000c1e1d00 */
[----:B-1----:R-:W-:-:S06]  /*1070*/  IMAD.WIDE.U32 R152, R30, 0x10, R152 ;  /* 0x000000101e987825 */ /* 0x002fcc00078e0098 */
[----:B------:R-:W4:Y:S01]  /*1080*/  LDG.E.128 R152, desc[UR6][R152.64] ;  /* 0x0000000698987981 */ /* 0x000f22000c1e1d00 */
[----:B--2---:R-:W-:-:S05]  /*1090*/  @P0 IMAD.WIDE.U32 R192, R30, 0x10, R192 ;  /* 0x000000101ec00825 */ /* 0x004fca00078e00c0 */
[----:B------:R0:W5:Y:S02]  /*10a0*/  @P0 LDG.E.128 R112, desc[UR6][R192.64] ;  /* 0x00000006c0700981 */ /* 0x000164000c1e1d00 */
[----:B0-----:R-:W0:Y:S02]  /*10b0*/  LDC.64 R192, c[0x0][0x3b0] ;  /* 0x0000ec00ffc07b82 */ /* 0x001e240000000a00 */
[----:B0-----:R-:W-:-:S05]  /*10c0*/  IMAD.WIDE.U32 R192, R30, 0x4, R192 ;  /* 0x000000041ec07825 */ /* 0x001fca00078e00c0 */
[----:B------:R0:W5:Y:S01]  /*10d0*/  LDG.E R7, desc[UR6][R192.64] ;  /* 0x00000006c0077981 */ /* 0x000162000c1e1900 */
[--C-:B------:R-:W-:Y:S02]  /*10e0*/  HADD2.F32 R183, -RZ, R252.reuse.H1_H1 ;  /* 0x300000fcffb77230 */ /* 0x100fe40000004100 */
[----:B------:R-:W-:Y:S02]  /*10f0*/  HADD2.F32 R221, -RZ, R252.H0_H0 ;  /* 0x200000fcffdd7230 */ /* 0x000fe40000004100 */
[--C-:B------:R-:W-:Y:S02]  /*1100*/  HADD2.F32 R208, -RZ, R251.reuse.H1_H1 ;  /* 0x300000fbffd07230 */ /* 0x100fe40000004100 */
[----:B------:R-:W-:Y:S02]  /*1110*/  HADD2.F32 R203, -RZ, R251.H0_H0 ;  /* 0x200000fbffcb7230 */ /* 0x000fe40000004100 */
[C---:B---3--:R-:W-:Y:S01]  /*1120*/  FADD.FTZ R0, -R6.reuse, R156 ;  /* 0x0000009c06007221 */ /* 0x048fe20000010100 */
[----:B------:R-:W-:-:S03]  /*1130*/  FADD.FTZ R157, -R6, R157 ;  /* 0x0000009d069d7221 */ /* 0x000fc60000010100 */
[----:B-----5:R-:W-:Y:S01]  /*1140*/  FMUL.FTZ R0, R5, R0 ;  /* 0x0000000005007220 */ /* 0x020fe20000410000 */
[----:B----4-:R-:W-:Y:S01]  /*1150*/  FMUL.FTZ R183, R152, R183 ;  /* 0x000000b798b77220 */ /* 0x010fe20000410000 */
[----:B------:R-:W-:Y:S02]  /*1160*/  FADD.FTZ R72, R72, R152 ;  /* 0x0000009848487221 */ /* 0x000fe40000010000 */
[----:B------:R-:W-:Y:S01]  /*1170*/  FFMA.FTZ R32, R152, R0, R32 ;  /* 0x0000000098207223 */ /* 0x000fe20000010020 */
[----:B------:R-:W-:Y:S01]  /*1180*/  FMUL.FTZ R221, R153, R221 ;  /* 0x000000dd99dd7220 */ /* 0x000fe20000410000 */
[----:B------:R-:W-:Y:S01]  /*1190*/  FADD.FTZ R31, RZ, R183 ;  /* 0x000000b7ff1f7221 */ /* 0x000fe20000010000 */
[----:B------:R-:W-:Y:S01]  /*11a0*/  FMUL.FTZ R174, R5, R157 ;  /* 0x0000009d05ae7220 */ /* 0x000fe20000410000 */
[----:B------:R-:W-:Y:S01]  /*11b0*/  FADD.FTZ R158, -R6, R158 ;  /* 0x0000009e069e7221 */ /* 0x000fe20000010100 */
[----:B------:R-:W-:Y:S01]  /*11c0*/  FFMA.FTZ R152, R0, R183, RZ ;  /* 0x000000b700987223 */ /* 0x000fe200000100ff */
[----:B------:R-:W-:Y:S01]  /*11d0*/  FMUL.FTZ R208, R154, R208 ;  /* 0x000000d09ad07220 */ /* 0x000fe20000410000 */
[----:B------:R-:W-:Y:S01]  /*11e0*/  FADD.FTZ R31, R31, R221 ;  /* 0x000000dd1f1f7221 */ /* 0x000fe20000010000 */
[----:B------:R-:W-:Y:S01]  /*11f0*/  FMUL.FTZ R165, R5, R158 ;  /* 0x0000009e05a57220 */ /* 0x000fe20000410000 */
        /* <DEDUP_REMOVED lines=15> */
.L_x_21240:
[----:B------:R-:W-:Y:S05]  /*12f0*/  BSYNC.RECONVERGENT B1 ;  /* 0x0000000000017941 */ /* 0x000fea0003800200 */
.L_x_21239:
[----:B------:R-:W-:Y:S04]  /*1300*/  BSSY.RECONVERGENT B1, `(.L_x_21241) ;  /* 0x0000031000017945 */ /* 0x000fe80003800200 */
[----:B------:R-:W-:Y:S05]  /*1310*/  @!P3 BRA `(.L_x_21242) ;  /* 0x0000000000bcb947 */ /* 0x000fea0003800000 */
        /* <DEDUP_REMOVED lines=17> */
[----:B------:R-:W-:Y:S01]  /*1430*/  HADD2.F32 R196, -RZ, R249.H0_H0 ;  /* 0x200000f9ffc47230 */ /* 0x000fe20000004100 */
[----:B------:R-:W-:Y:S01]  /*1440*/  IADD3 R31, PT, PT, R31, 0x20, RZ ;  /* 0x000000201f1f7810 */ /* 0x000fe20007ffe0ff */
[C---:B---3--:R-:W-:Y:S01]  /*1450*/  FADD.FTZ R156, -R6.reuse, R156 ;  /* 0x0000009c069c7221 */ /* 0x048fe20000010100 */
[----:B------:R-:W-:-:S03]  /*1460*/  FADD.FTZ R157, -R6, R157 ;  /* 0x0000009d069d7221 */ /* 0x000fc60000010100 */
[C---:B-----5:R-:W-:Y:S01]  /*1470*/  FMUL.FTZ R182, R5.reuse, R156 ;  /* 0x0000009c05b67220 */ /* 0x060fe20000410000 */
[----:B----4-:R-:W-:Y:S01]  /*1480*/  FMUL.FTZ R230, R152, R230 ;  /* 0x000000e698e67220 */ /* 0x010fe20000410000 */
[----:B------:R-:W-:Y:S02]  /*1490*/  FADD.FTZ R76, R76, R152 ;  /* 0x000000984c4c7221 */ /* 0x000fe40000010000 */
[----:B------:R-:W-:Y:S01]  /*14a0*/  FFMA.FTZ R36, R152, R182, R36 ;  /* 0x000000b698247223 */ /* 0x000fe20000010024 */
        /* <DEDUP_REMOVED lines=22> */
.L_x_21242:
[----:B------:R-:W-:Y:S05]  /*1610*/  BSYNC.RECONVERGENT B1 ;  /* 0x0000000000017941 */ /* 0x000fea0003800200 */
.L_x_21241:
        /* <DEDUP_REMOVED lines=32> */
[C---:B------:R-:W-:Y:S01]  /*1820*/  FMUL.FTZ R162, R5.reuse, R158 ;  /* 0x0000009e05a27220 */ /* 0x040fe20000410000 */
        /* <DEDUP_REMOVED lines=16> */
.L_x_21244:
[----:B------:R-:W-:Y:S05]  /*1930*/  BSYNC.RECONVERGENT B1 ;  /* 0x0000000000017941 */ /* 0x000fea0003800200 */
.L_x_21243:
[----:B------:R-:W-:Y:S04]  /*1940*/  BSSY.RECONVERGENT B1, `(.L_x_21245) ;  /* 0x0000031000017945 */ /* 0x000fe80003800200 */
        /* <DEDUP_REMOVED lines=10> */
[----:B------:R-:W4:Y:S01]  /*19f0*/  LDG.E.128 R152, desc[UR6][R152.64] ;  /* 0x0000000698987981 */ /* 0x000f22000c1e1d00 */
[--C-:B------:R-:W-:Y:S02]  /*1a00*/  HADD2.F32 R228, -RZ, R246.reuse.H1_H1 ;  /* 0x300000f6ffe47230 */ /* 0x100fe40000004100 */
[----:B------:R-:W-:Y:S02]  /*1a10*/  HADD2.F32 R218, -RZ, R246.H0_H0 ;  /* 0x200000f6ffda7230 */ /* 0x000fe40000004100 */
[----:B0-----:R-:W-:-:S05]  /*1a20*/  @P0 IMAD.WIDE.U32 R12, R31, 0x10, R12 ;  /* 0x000000101f0c0825 */ /* 0x001fca00078e000c */
[----:B------:R2:W5:Y:S01]  /*1a30*/  @P0 LDG.E.128 R124, desc[UR6][R12.64] ;  /* 0x000000060c7c0981 */ /* 0x000562000c1e1d00 */
[----:B------:R-:W-:Y:S02]  /*1a40*/  HADD2.F32 R205, -RZ, R245.H1_H1 ;  /* 0x300000f5ffcd7230 */ /* 0x000fe40000004100 */
[----:B--2---:R-:W-:-:S05]  /*1a50*/  IMAD.WIDE.U32 R12, R31, 0x4, R192 ;  /* 0x000000041f0c7825 */ /* 0x004fca00078e00c0 */
[----:B------:R0:W5:Y:S01]  /*1a60*/  LDG.E R11, desc[UR6][R12.64] ;  /* 0x000000060c0b7981 */ /* 0x000162000c1e1900 */
        /* <DEDUP_REMOVED lines=9> */
[----:B0-----:R-:W-:Y:S01]  /*1b00*/  FADD.FTZ R12, -R6, R158 ;  /* 0x0000009e060c7221 */ /* 0x001fe20000010100 */
        /* <DEDUP_REMOVED lines=20> */
.L_x_21246:
[----:B------:R-:W-:Y:S05]  /*1c50*/  BSYNC.RECONVERGENT B1 ;  /* 0x0000000000017941 */ /* 0x000fea0003800200 */
.L_x_21245:
[----:B------:R-:W-:Y:S01]  /*1c60*/  ISETP.GE.U32.AND P0, PT, R2, 0xa0, PT ;  /* 0x000000a00200780c */ /* 0x000fe20003f06070 */
[----:B------:R-:W-:-:S12]  /*1c70*/  BSSY.RECONVERGENT B1, `(.L_x_21247) ;  /* 0x0000031000017945 */ /* 0x000fd80003800200 */
[----:B------:R-:W-:Y:S05]  /*1c80*/  @!P0 BRA `(.L_x_21248) ;  /* 0x0000000000bc8947 */ /* 0x000fea0003800000 */
[----:B------:R-:W0:Y:S01]  /*1c90*/  LDC.64 R156, c[0x0][0x3a8] ;  /* 0x0000ea00ff9c7b82 */ /* 0x000e220000000a00 */
[----:B------:R-:W-:-:S04]  /*1ca0*/  ISETP.NE.U32.AND P1, PT, RZ, UR10, PT ;  /* 0x0000000aff007c0c */ /* 0x000fc8000bf25070 */
[----:B------:R-:W-:-:S03]  /*1cb0*/  ISETP.NE.AND.EX P1, PT, RZ, UR11, PT, P1 ;  /* 0x0000000bff007c0c */ /* 0x000fc6000bf25310 */
[----:B------:R-:W1:Y:S10]  /*1cc0*/  LDC.64 R152, c[0x0][0x428] ;  /* 0x00010a00ff987b82 */ /* 0x000e740000000a00 */
[----:B------:R-:W2:Y:S01]  /*1cd0*/  @P1 LDC.64 R14, c[0x0][0x438] ;  /* 0x00010e00ff0e1b82 */ /* 0x000ea20000000a00 */
[----:B0-----:R-:W-:-:S06]  /*1ce0*/  IMAD.WIDE.U32 R156, R31, 0x10, R156 ;  /* 0x000000101f9c7825 */ /* 0x001fcc00078e009c */
[----:B------:R-:W3:Y:S01]  /*1cf0*/  LDG.E.128 R156, desc[UR6][R156.64] ;  /* 0x000000069c9c7981 */ /* 0x000ee2000c1e1d00 */
[----:B-1----:R-:W-:-:S06]  /*1d00*/  IMAD.WIDE.U32 R152, R31, 0x10, R152 ;  /* 0x000000101f987825 */ /* 0x002fcc00078e0098 */
[----:B------:R-:W4:Y:S01]  /*1d10*/  LDG.E.128 R152, desc[UR6][R152.64] ;  /* 0x0000000698987981 */ /* 0x000f22000c1e1d00 */
[----:B--2---:R-:W-:-:S05]  /*1d20*/  @P1 IMAD.WIDE.U32 R14, R31, 0x10, R14 ;  /* 0x000000101f0e1825 */ /* 0x004fca00078e000e */
[----:B------:R0:W5:Y:S02]  /*1d30*/  @P1 LDG.E.128 R128, desc[UR6][R14.64] ;  /* 0x000000060e801981 */ /* 0x000164000c1e1d00 */
[----:B0-----:R-:W0:Y:S01]  /*1d40*/  LDC.64 R14, c[0x0][0x3b0] ;  /* 0x0000ec00ff0e7b82 */ /* 0x001e220000000a00 */
[--C-:B------:R-:W-:Y:S02]  /*1d50*/  HADD2.F32 R227, -RZ, R244.reuse.H1_H1 ;  /* 0x300000f4ffe37230 */ /* 0x100fe40000004100 */
[----:B------:R-:W-:Y:S02]  /*1d60*/  HADD2.F32 R217, -RZ, R244.H0_H0 ;  /* 0x200000f4ffd97230 */ /* 0x000fe40000004100 */
[--C-:B------:R-:W-:Y:S02]  /*1d70*/  HADD2.F32 R204, -RZ, R243.reuse.H1_H1 ;  /* 0x300000f3ffcc7230 */ /* 0x100fe40000004100 */
[----:B------:R-:W-:Y:S02]  /*1d80*/  HADD2.F32 R198, -RZ, R243.H0_H0 ;  /* 0x200000f3ffc67230 */ /* 0x000fe40000004100 */
[----:B0-----:R-:W-:-:S06]  /*1d90*/  IMAD.WIDE.U32 R14, R31, 0x4, R14 ;  /* 0x000000041f0e7825 */ /* 0x001fcc00078e000e */
[----:B------:R0:W5:Y:S01]  /*1da0*/  LDG.E R14, desc[UR6][R14.64] ;  /* 0x000000060e0e7981 */ /* 0x000162000c1e1900 */
        /* <DEDUP_REMOVED lines=29> */
.L_x_21248:
[----:B------:R-:W-:Y:S05]  /*1f80*/  BSYNC.RECONVERGENT B1 ;  /* 0x0000000000017941 */ /* 0x000fea0003800200 */
.L_x_21247:
        /* <DEDUP_REMOVED lines=19> */
[----:B0-----:R-:W-:-:S05]  /*20c0*/  IMAD.WIDE.U32 R18, R31, 0x4, R18 ;  /* 0x000000041f127825 */ /* 0x001fca00078e0012 */
        /* <DEDUP_REMOVED lines=30> */
.L_x_21250:
[----:B------:R-:W-:Y:S05]  /*22b0*/  BSYNC.RECONVERGENT B1 ;  /* 0x0000000000017941 */ /* 0x000fea0003800200 */
.L_x_21249:
        /* <DEDUP_REMOVED lines=50> */
.L_x_21252:
[----:B------:R-:W-:Y:S05]  /*25e0*/  BSYNC.RECONVERGENT B1 ;  /* 0x0000000000017941 */ /* 0x000fea0003800200 */
.L_x_21251:
        /* <DEDUP_REMOVED lines=50> */
.L_x_21254:
[----:B------:R-:W-:Y:S05]  /*2910*/  BSYNC.RECONVERGENT B1 ;  /* 0x0000000000017941 */ /* 0x000fea0003800200 */
.L_x_21253:
        /* <DEDUP_REMOVED lines=50> */
.L_x_21256:
[----:B------:R-:W-:Y:S05]  /*2c40*/  BSYNC.RECONVERGENT B1 ;  /* 0x0000000000017941 */ /* 0x000fea0003800200 */
.L_x_21255:
        /* <DEDUP_REMOVED lines=9> */
[----:B------:R2:W5:Y:S01]  /*2ce0*/  @P6 LDG.E.128 R148, desc[UR6][R152.64] ;  /* 0x0000000698946981 */ /* 0x000562000c1e1d00 */
[----:B0-----:R-:W-:-:S06]  /*2cf0*/  IMAD.WIDE.U32 R156, R31, 0x10, R156 ;  /* 0x000000101f9c7825 */ /* 0x001fcc00078e009c */
[----:B------:R-:W3:Y:S01]  /*2d00*/  LDG.E.128 R156, desc[UR6][R156.64] ;  /* 0x000000069c9c7981 */ /* 0x000ee2000c1e1d00 */
[----:B--2---:R-:W0:Y:S02]  /*2d10*/  LDC.64 R152, c[0x0][0x3a8] ;  /* 0x0000ea00ff987b82 */ /* 0x004e240000000a00 */
[----:B0-----:R-:W-:-:S06]  /*2d20*/  IMAD.WIDE.U32 R152, R31, 0x10, R152 ;  /* 0x000000101f987825 */ /* 0x001fcc00078e0098 */
[----:B------:R-:W2:Y:S01]  /*2d30*/  LDG.E.128 R152, desc[UR6][R152.64] ;  /* 0x0000000698987981 */ /* 0x000ea2000c1e1d00 */
[----:B-1----:R-:W-:-:S05]  /*2d40*/  IMAD.WIDE.U32 R192, R31, 0x4, R192 ;  /* 0x000000041fc07825 */ /* 0x002fca00078e00c0 */
[----:B------:R0:W5:Y:S01]  /*2d50*/  LDG.E R29, desc[UR6][R192.64] ;  /* 0x00000006c01d7981 */ /* 0x000162000c1e1900 */
[--C-:B------:R-:W-:Y:S02]  /*2d60*/  HADD2.F32 R212, -RZ, R234.reuse.H1_H1 ;  /* 0x300000eaffd47230 */ /* 0x100fe40000004100 */
[----:B------:R-:W-:Y:S02]  /*2d70*/  HADD2.F32 R210, -RZ, R234.H0_H0 ;  /* 0x200000eaffd27230 */ /* 0x000fe40000004100 */
[--C-:B------:R-:W-:Y:S02]  /*2d80*/  HADD2.F32 R195, -RZ, R233.reuse.H1_H1 ;  /* 0x300000e9ffc37230 */ /* 0x100fe40000004100 */
[----:B------:R-:W-:Y:S02]  /*2d90*/  HADD2.F32 R184, -RZ, R233.H0_H0 ;  /* 0x200000e9ffb87230 */ /* 0x000fe40000004100 */
[----:B---3--:R-:W-:Y:S01]  /*2da0*/  FMUL.FTZ R212, R156, R212 ;  /* 0x000000d49cd47220 */ /* 0x008fe20000410000 */
[----:B------:R-:W-:Y:S01]  /*2db0*/  FMUL.FTZ R210, R157, R210 ;  /* 0x000000d29dd27220 */ /* 0x000fe20000410000 */
[----:B------:R-:W-:Y:S01]  /*2dc0*/  FMUL.FTZ R195, R158, R195 ;  /* 0x000000c39ec37220 */ /* 0x000fe20000410000 */
[----:B------:R-:W-:Y:S01]  /*2dd0*/  FMUL.FTZ R184, R159, R184 ;  /* 0x000000b89fb87220 */ /* 0x000fe20000410000 */
[----:B------:R-:W-:Y:S01]  /*2de0*/  FADD.FTZ R108, R108, R156 ;  /* 0x0000009c6c6c7221 */ /* 0x000fe20000010000 */
[----:B------:R-:W-:Y:S01]  /*2df0*/  FADD.FTZ R109, R109, R157 ;  /* 0x0000009d6d6d7221 */ /* 0x000fe20000010000 */
[----:B------:R-:W-:Y:S01]  /*2e00*/  FADD.FTZ R110, R110, R158 ;  /* 0x0000009e6e6e7221 */ /* 0x000fe20000010000 */
[----:B------:R-:W-:Y:S01]  /*2e10*/  FADD.FTZ R111, R111, R159 ;  /* 0x0000009f6f6f7221 */ /* 0x000fe20000010000 */
[C---:B--2---:R-:W-:Y:S01]  /*2e20*/  FADD.FTZ R152, -R6.reuse, R152 ;  /* 0x0000009806987221 */ /* 0x044fe20000010100 */
[----:B------:R-:W-:-:S03]  /*2e30*/  FADD.FTZ R153, -R6, R153 ;  /* 0x0000009906997221 */ /* 0x000fc60000010100 */
[C---:B-----5:R-:W-:Y:S01]  /*2e40*/  FMUL.FTZ R222, R5.reuse, R152 ;  /* 0x0000009805de7220 */ /* 0x060fe20000410000 */
[C---:B------:R-:W-:Y:S01]  /*2e50*/  FADD.FTZ R154, -R6.reuse, R154 ;  /* 0x0000009a069a7221 */ /* 0x040fe20000010100 */
[----:B------:R-:W-:Y:S01]  /*2e60*/  FADD.FTZ R155, -R6, R155 ;  /* 0x0000009b069b7221 */ /* 0x000fe20000010100 */
[C---:B------:R-:W-:Y:S01]  /*2e70*/  FMUL.FTZ R211, R5.reuse, R153 ;  /* 0x0000009905d37220 */ /* 0x040fe20000410000 */
[----:B------:R-:W-:Y:S01]  /*2e80*/  FADD.FTZ R6, R188, R212 ;  /* 0x000000d4bc067221 */ /* 0x000fe20000010000 */
[----:B------:R-:W-:Y:S01]  /*2e90*/  FFMA.FTZ R187, R222, R212, R187 ;  /* 0x000000d4debb7223 */ /* 0x000fe200000100bb */
[----:B------:R-:W-:Y:S02]  /*2ea0*/  FMUL.FTZ R209, R5, R154 ;  /* 0x0000009a05d17220 */ /* 0x000fe40000410000 */
[----:B------:R-:W-:Y:S01]  /*2eb0*/  FADD.FTZ R6, R6, R210 ;  /* 0x000000d206067221 */ /* 0x000fe20000010000 */
[----:B------:R-:W-:Y:S01]  /*2ec0*/  FFMA.FTZ R187, R211, R210, R187 ;  /* 0x000000d2d3bb7223 */ /* 0x000fe200000100bb */
[----:B------:R-:W-:-:S02]  /*2ed0*/  FMUL.FTZ R194, R5, R155 ;  /* 0x0000009b05c27220 */ /* 0x000fc40000410000 */
[----:B------:R-:W-:Y:S01]  /*2ee0*/  FADD.FTZ R6, R6, R195 ;  /* 0x000000c306067221 */ /* 0x000fe20000010000 */
[----:B------:R-:W-:Y:S01]  /*2ef0*/  FFMA.FTZ R187, R209, R195, R187 ;  /* 0x000000c3d1bb7223 */ /* 0x000fe200000100bb */
[----:B------:R-:W-:Y:S01]  /*2f00*/  FFMA.FTZ R68, R156, R222, R68 ;  /* 0x000000de9c447223 */ /* 0x000fe20000010044 */
[----:B------:R-:W-:Y:S01]  /*2f10*/  FFMA.FTZ R69, R157, R211, R69 ;  /* 0x000000d39d457223 */ /* 0x000fe20000010045 */
[----:B------:R-:W-:Y:S01]  /*2f20*/  FFMA.FTZ R70, R158, R209, R70 ;  /* 0x000000d19e467223 */ /* 0x000fe20000010046 */
[----:B------:R-:W-:Y:S01]  /*2f30*/  FFMA.FTZ R71, R159, R194, R71 ;  /* 0x000000c29f477223 */ /* 0x000fe20000010047 */
[----:B------:R-:W-:Y:S01]  /*2f40*/  FADD.FTZ R188, R6, R184 ;  /* 0x000000b806bc7221 */ /* 0x000fe20000010000 */
[----:B0-----:R-:W-:-:S07]  /*2f50*/  FFMA.FTZ R187, R194, R184, R187 ;  /* 0x000000b8c2bb7223 */ /* 0x001fce00000100bb */
.L_x_21258:
[----:B------:R-:W-:Y:S05]  /*2f60*/  BSYNC.RECONVERGENT B1 ;  /* 0x0000000000017941 */ /* 0x000fea0003800200 */
.L_x_21257:
[----:B------:R-:W-:Y:S01]  /*2f70*/  ISETP.NE.U32.AND P6, PT, RZ, UR10, PT ;  /* 0x0000000aff007c0c */ /* 0x000fe2000bfc5070 */
[----:B------:R-:W-:Y:S01]  /*2f80*/  UMOV UR4, 0xffffffff ;  /* 0xffffffff00047882 */ /* 0x000fe20000000000 */
[----:B------:R-:W-:Y:S02]  /*2f90*/  LOP3.LUT R3, R3, 0xfffffffb, RZ, 0xc0, !PT ;  /* 0xfffffffb03037812 */ /* 0x000fe400078ec0ff */
[----:B------:R-:W-:-:S13]  /*2fa0*/  ISETP.NE.AND.EX P6, PT, RZ, UR11, PT, P6 ;  /* 0x0000000bff007c0c */ /* 0x000fda000bfc5360 */
[----:B------:R-:W-:Y:S01]  /*2fb0*/  @P6 LOP3.LUT R3, R3, 0x4, RZ, 0xfc, !PT ;  /* 0x0000000403036812 */ /* 0x000fe200078efcff */
[----:B------:R-:W-:Y:S06]  /*2fc0*/  BRA.DIV UR4, `(.L_x_21259) ;  /* 0x0000007204747947 */ /* 0x000fec000b800000 */
        /* <DEDUP_REMOVED lines=18> */
.L_x_21349:
[----:B------:R-:W-:Y:S01]  /*30f0*/  LOP3.LUT P6, RZ, R3, 0x4, RZ, 0xc0, !PT ;  /* 0x0000000403ff7812 */ /* 0x000fe200078cc0ff */
        /* <DEDUP_REMOVED lines=18> */
[-C--:B0-----:R-:W-:Y:S01]  /*3220*/  FFMA.FTZ R154, R165, R6.reuse, R31 ;  /* 0x00000006a59a7223 */ /* 0x081fe2000001001f */
[----:B------:R-:W0:Y:S01]  /*3230*/  LDC.64 R156, c[0x0][0x468] ;  /* 0x00011a00ff9c7b82 */ /* 0x000e220000000a00 */
[----:B------:R-:W-:Y:S01]  /*3240*/  FADD.FTZ R152, R183, -R152 ;  /* 0x80000098b7987221 */ /* 0x000fe20000010000 */
[----:B------:R-:W-:Y:S01]  /*3250*/  FADD.FTZ R153, R221, -R153 ;  /* 0x80000099dd997221 */ /* 0x000fe20000010000 */
[----:B------:R-:W-:Y:S01]  /*3260*/  FADD.FTZ R154, R208, -R154 ;  /* 0x8000009ad09a7221 */ /* 0x000fe20000010000 */
[----:B------:R-:W-:Y:S01]  /*3270*/  FFMA.FTZ R155, R161, R6, R31 ;  /* 0x00000006a19b7223 */ /* 0x000fe2000001001f */
[C---:B-----5:R-:W-:Y:S01]  /*3280*/  FMUL.FTZ R152, R5.reuse, R152 ;  /* 0x0000009805987220 */ /* 0x060fe20000410000 */
[----:B------:R-:W-:Y:S01]  /*3290*/  FMUL.FTZ R153, R5, R153 ;  /* 0x0000009905997220 */ /* 0x000fe20000410000 */
[----:B------:R-:W-:Y:S01]  /*32a0*/  LOP3.LUT P6, RZ, R7, 0xff, RZ, 0xc0, !PT ;  /* 0x000000ff07ff7812 */ /* 0x000fe200078cc0ff */
[----:B------:R-:W-:Y:S01]  /*32b0*/  FMUL.FTZ R154, R5, R154 ;  /* 0x0000009a059a7220 */ /* 0x000fe20000410000 */
[-C--:B------:R-:W-:Y:S01]  /*32c0*/  FMUL.FTZ R152, R152, R4.reuse ;  /* 0x0000000498987220 */ /* 0x080fe20000410000 */
[-C--:B------:R-:W-:Y:S01]  /*32d0*/  FMUL.FTZ R153, R153, R4.reuse ;  /* 0x0000000499997220 */ /* 0x080fe20000410000 */
[----:B------:R-:W-:Y:S01]  /*32e0*/  FADD.FTZ R155, R203, -R155 ;  /* 0x8000009bcb9b7221 */ /* 0x000fe20000010000 */
[----:B------:R-:W-:Y:S01]  /*32f0*/  FMUL.FTZ R154, R154, R4 ;  /* 0x000000049a9a7220 */ /* 0x000fe20000410000 */
[----:B------:R-:W-:Y:S01]  /*3300*/  FMUL.FTZ R152, R152, UR14 ;  /* 0x0000000e98987c20 */ /* 0x000fe20008410000 */
[----:B------:R-:W-:Y:S01]  /*3310*/  FMUL.FTZ R153, R153, UR14 ;  /* 0x0000000e99997c20 */ /* 0x000fe20008410000 */
[----:B------:R-:W-:Y:S01]  /*3320*/  FMUL.FTZ R155, R5, R155 ;  /* 0x0000009b059b7220 */ /* 0x000fe20000410000 */
[----:B------:R-:W-:-:S02]  /*3330*/  FMUL.FTZ R154, R154, UR14 ;  /* 0x0000000e9a9a7c20 */ /* 0x000fc40008410000 */
[----:B------:R-:W-:Y:S01]  /*3340*/  SEL R152, R152, RZ, P6 ;  /* 0x000000ff98987207 */ /* 0x000fe20003000000 */
[----:B------:R-:W-:Y:S01]  /*3350*/  FMUL.FTZ R155, R155, R4 ;  /* 0x000000049b9b7220 */ /* 0x000fe20000410000 */
[----:B------:R-:W-:-:S03]  /*3360*/  LOP3.LUT P6, RZ, R7, 0xff00, RZ, 0xc0, !PT ;  /* 0x0000ff0007ff7812 */ /* 0x000fc600078cc0ff */
[----:B------:R-:W-:Y:S01]  /*3370*/  FMUL.FTZ R155, R155, UR14 ;  /* 0x0000000e9b9b7c20 */ /* 0x000fe20008410000 */
[----:B------:R-:W-:Y:S01]  /*3380*/  SEL R153, R153, RZ, P6 ;  /* 0x000000ff99997207 */ /* 0x000fe20003000000 */
[C---:B0-----:R-:W-:Y:S01]  /*3390*/  IMAD.WIDE.U32 R156, R30.reuse, 0x10, R156 ;  /* 0x000000101e9c7825 */ /* 0x041fe200078e009c */
[C---:B------:R-:W-:Y:S02]  /*33a0*/  LOP3.LUT P6, RZ, R7.reuse, 0xff0000, RZ, 0xc0, !PT ;  /* 0x00ff000007ff7812 */ /* 0x040fe400078cc0ff */
[----:B------:R-:W-:Y:S02]  /*33b0*/  IADD3 R30, PT, PT, R30, 0x20, RZ ;  /* 0x000000201e1e7810 */ /* 0x000fe40007ffe0ff */
[----:B------:R-:W-:Y:S02]  /*33c0*/  SEL R154, R154, RZ, P6 ;  /* 0x000000ff9a9a7207 */ /* 0x000fe40003000000 */
[----:B------:R-:W-:-:S04]  /*33d0*/  ISETP.GE.U32.AND P6, PT, R7, 0x1000000, PT ;  /* 0x010000000700780c */ /* 0x000fc80003fc6070 */
[----:B------:R-:W-:-:S05]  /*33e0*/  SEL R155, R155, RZ, P6 ;  /* 0x000000ff9b9b7207 */ /* 0x000fca0003000000 */
[----:B------:R1:W-:Y:S04]  /*33f0*/  STG.E.128 desc[UR6][R156.64], R152 ;  /* 0x000000989c007986 */ /* 0x0003e8000c101d06 */
.L_x_21264:
[----:B------:R-:W-:Y:S05]  /*3400*/  BSYNC.RECONVERGENT B2 ;  /* 0x0000000000027941 */ /* 0x000fea0003800200 */
.L_x_21263:
[----:B------:R-:W-:Y:S01]  /*3410*/  LOP3.LUT P6, RZ, R3, 0x2, RZ, 0xc0, !PT ;  /* 0x0000000203ff7812 */ /* 0x000fe200078cc0ff */
[----:B------:R-:W-:-:S12]  /*3420*/  BSSY.RECONVERGENT B2, `(.L_x_21265) ;  /* 0x0000022000027945 */ /* 0x000fd80003800200 */
[----:B------:R-:W-:Y:S05]  /*3430*/  @!P6 BRA `(.L_x_21266) ;  /* 0x000000000080e947 */ /* 0x000fea0003800000 */
[-CC-:B-1----:R-:W-:Y:S01]  /*3440*/  FFMA.FTZ R152, R182, R6.reuse, R31.reuse ;  /* 0x00000006b6987223 */ /* 0x182fe2000001001f */
        /* <DEDUP_REMOVED lines=8> */
[C---:B------:R-:W-:Y:S01]  /*34d0*/  FMUL.FTZ R153, R5.reuse, R153 ;  /* 0x0000009905997220 */ /* 0x040fe20000410000 */
        /* <DEDUP_REMOVED lines=15> */
[----:B0-----:R-:W-:Y:S01]  /*35d0*/  IMAD.WIDE.U32 R156, R30, 0x10, R156 ;  /* 0x000000101e9c7825 */ /* 0x001fe200078e009c */
[----:B------:R-:W-:Y:S02]  /*35e0*/  LOP3.LUT P6, RZ, R8, 0xff0000, RZ, 0xc0, !PT ;  /* 0x00ff000008ff7812 */ /* 0x000fe400078cc0ff */
[----:B------:R-:W-:Y:S02]  /*35f0*/  IADD3 R30, PT, PT, R30, 0x20, RZ ;  /* 0x000000201e1e7810 */ /* 0x000fe40007ffe0ff */
[----:B------:R-:W-:Y:S02]  /*3600*/  SEL R154, R154, RZ, P6 ;  /* 0x000000ff9a9a7207 */ /* 0x000fe40003000000 */
[----:B------:R-:W-:-:S04]  /*3610*/  ISETP.GE.U32.AND P6, PT, R8, 0x1000000, PT ;  /* 0x010000000800780c */ /* 0x000fc80003fc6070 */
[----:B------:R-:W-:-:S05]  /*3620*/  SEL R155, R155, RZ, P6 ;  /* 0x000000ff9b9b7207 */ /* 0x000fca0003000000 */
[----:B------:R2:W-:Y:S04]  /*3630*/  STG.E.128 desc[UR6][R156.64], R152 ;  /* 0x000000989c007986 */ /* 0x0005e8000c101d06 */
.L_x_21266:
[----:B------:R-:W-:Y:S05]  /*3640*/  BSYNC.RECONVERGENT B2 ;  /* 0x0000000000027941 */ /* 0x000fea0003800200 */
.L_x_21265:
[----:B------:R-:W-:Y:S01]  /*3650*/  LOP3.LUT P6, RZ, R3, 0x8, RZ, 0xc0, !PT ;  /* 0x0000000803ff7812 */ /* 0x000fe200078cc0ff */
[----:B------:R-:W-:-:S12]  /*3660*/  BSSY.RECONVERGENT B2, `(.L_x_21267) ;  /* 0x0000022000027945 */ /* 0x000fd80003800200 */
[----:B------:R-:W-:Y:S05]  /*3670*/  @!P6 BRA `(.L_x_21268) ;  /* 0x000000000080e947 */ /* 0x000fea0003800000 */
[-CC-:B-12---:R-:W-:Y:S01]  /*3680*/  FFMA.FTZ R152, R181, R6.reuse, R31.reuse ;  /* 0x00000006b5987223 */ /* 0x186fe2000001001f */
        /* <DEDUP_REMOVED lines=31> */
.L_x_21268:
[----:B------:R-:W-:Y:S05]  /*3880*/  BSYNC.RECONVERGENT B2 ;  /* 0x0000000000027941 */ /* 0x000fea0003800200 */
.L_x_21267:
[----:B------:R-:W-:Y:S01]  /*3890*/  LOP3.LUT P6, RZ, R3, 0x10, RZ, 0xc0, !PT ;  /* 0x0000001003ff7812 */ /* 0x000fe200078cc0ff */
[----:B------:R-:W-:-:S12]  /*38a0*/  BSSY.RECONVERGENT B2, `(.L_x_21269) ;  /* 0x0000022000027945 */ /* 0x000fd80003800200 */
[----:B------:R-:W-:Y:S05]  /*38b0*/  @!P6 BRA `(.L_x_21270) ;  /* 0x000000000080e947 */ /* 0x000fea0003800000 */
[-CC-:B-123--:R-:W-:Y:S01]  /*38c0*/  FFMA.FTZ R152, R180, R6.reuse, R31.reuse ;  /* 0x00000006b4987223 */ /* 0x18efe2000001001f */
        /* <DEDUP_REMOVED lines=31> */
.L_x_21270:
[----:B------:R-:W-:Y:S05]  /*3ac0*/  BSYNC.RECONVERGENT B2 ;  /* 0x0000000000027941 */ /* 0x000fea0003800200 */
.L_x_21269:
[----:B------:R-:W-:Y:S04]  /*3ad0*/  BSSY.RECONVERGENT B2, `(.L_x_21271) ;  /* 0x0000022000027945 */ /* 0x000fe80003800200 */
[----:B------:R-:W-:Y:S05]  /*3ae0*/  @!P0 BRA `(.L_x_21272) ;  /* 0x0000000000808947 */ /* 0x000fea0003800000 */
[-CC-:B-1234-:R-:W-:Y:S01]  /*3af0*/  FFMA.FTZ R152, R179, R6.reuse, R31.reuse ;  /* 0x00000006b3987223 */ /* 0x19efe2000001001f */
        /* <DEDUP_REMOVED lines=31> */
.L_x_21272:
[----:B------:R-:W-:Y:S05]  /*3cf0*/  BSYNC.RECONVERGENT B2 ;  /* 0x0000000000027941 */ /* 0x000fea0003800200 */
.L_x_21271:
[----:B------:R-:W-:Y:S04]  /*3d00*/  BSSY.RECONVERGENT B2, `(.L_x_21273) ;  /* 0x0000022000027945 */ /* 0x000fe80003800200 */
[----:B------:R-:W-:Y:S05]  /*3d10*/  @!P1 BRA `(.L_x_21274) ;  /* 0x0000000000809947 */ /* 0x000fea0003800000 */
[-CC-:B01234-:R-:W-:Y:S01]  /*3d20*/  FFMA.FTZ R152, R178, R6.reuse, R31.reuse ;  /* 0x00000006b2987223 */ /* 0x19ffe2000001001f */
[-CC-:B------:R-:W-:Y:S01]  /*3d30*/  FFMA.FTZ R153, R169, R6.reuse, R31.reuse ;  /* 0x00000006a9997223 */ /* 0x180fe2000001001f */
[----:B------:R-:W0:Y:S01]  /*3d40*/  LDC.64 R156, c[0x0][0x468] ;  /* 0x00011a00ff9c7b82 */ /* 0x000e220000000a00 */
        /* <DEDUP_REMOVED lines=8> */
[----:B------:R-:W-:Y:S01]  /*3dd0*/  FMUL.FTZ R154, R5, R154 ;  /* 0x0000009a059a7220 */ /* 0x000fe20000410000 */
[-C--:B------:R-:W-:Y:S01]  /*3de0*/  FMUL.FTZ R152, R152, R4.reuse ;  /* 0x0000000498987220 */ /* 0x080fe20000410000 */
[-C--:B------:R-:W-:Y:S01]  /*3df0*/  FMUL.FTZ R153, R153, R4.reuse ;  /* 0x0000000499997220 */ /* 0x080fe20000410000 */
[----:B------:R-:W-:Y:S01]  /*3e00*/  FMUL.FTZ R155, R5, R155 ;  /* 0x0000009b059b7220 */ /* 0x000fe20000410000 */
[----:B------:R-:W-:Y:S01]  /*3e10*/  LOP3.LUT P1, RZ, R17, 0xff, RZ, 0xc0, !PT ;  /* 0x000000ff11ff7812 */ /* 0x000fe2000782c0ff */
[----:B------:R-:W-:Y:S01]  /*3e20*/  FMUL.FTZ R152, R152, UR14 ;  /* 0x0000000e98987c20 */ /* 0x000fe20008410000 */
[----:B------:R-:W-:Y:S01]  /*3e30*/  FMUL.FTZ R153, R153, UR14 ;  /* 0x0000000e99997c20 */ /* 0x000fe20008410000 */
[----:B------:R-:W-:Y:S01]  /*3e40*/  LOP3.LUT P0, RZ, R17, 0xff00, RZ, 0xc0, !PT ;  /* 0x0000ff0011ff7812 */ /* 0x000fe2000780c0ff */
[-C--:B------:R-:W-:Y:S01]  /*3e50*/  FMUL.FTZ R154, R154, R4.reuse ;  /* 0x000000049a9a7220 */ /* 0x080fe20000410000 */
[----:B------:R-:W-:Y:S01]  /*3e60*/  FMUL.FTZ R155, R155, R4 ;  /* 0x000000049b9b7220 */ /* 0x000fe20000410000 */
[----:B------:R-:W-:-:S02]  /*3e70*/  SEL R152, R152, RZ, P1 ;  /* 0x000000ff98987207 */ /* 0x000fc40000800000 */
[----:B------:R-:W-:Y:S01]  /*3e80*/  FMUL.FTZ R154, R154, UR14 ;  /* 0x0000000e9a9a7c20 */ /* 0x000fe20008410000 */
[----:B------:R-:W-:Y:S01]  /*3e90*/  FMUL.FTZ R155, R155, UR14 ;  /* 0x0000000e9b9b7c20 */ /* 0x000fe20008410000 */
[----:B------:R-:W-:Y:S01]  /*3ea0*/  SEL R153, R153, RZ, P0 ;  /* 0x000000ff99997207 */ /* 0x000fe20000000000 */
[----:B0-----:R-:W-:Y:S01]  /*3eb0*/  IMAD.WIDE.U32 R156, R30, 0x10, R156 ;  /* 0x000000101e9c7825 */ /* 0x001fe200078e009c */
[C---:B------:R-:W-:Y:S02]  /*3ec0*/  LOP3.LUT P1, RZ, R17.reuse, 0xff0000, RZ, 0xc0, !PT ;  /* 0x00ff000011ff7812 */ /* 0x040fe4000782c0ff */
[----:B------:R-:W-:Y:S02]  /*3ed0*/  ISETP.GE.U32.AND P0, PT, R17, 0x1000000, PT ;  /* 0x010000001100780c */ /* 0x000fe40003f06070 */
[----:B------:R-:W-:Y:S02]  /*3ee0*/  SEL R154, R154, RZ, P1 ;  /* 0x000000ff9a9a7207 */ /* 0x000fe40000800000 */
[----:B------:R-:W-:-:S02]  /*3ef0*/  SEL R155, R155, RZ, P0 ;  /* 0x000000ff9b9b7207 */ /* 0x000fc40000000000 */
[----:B------:R-:W-:-:S03]  /*3f00*/  IADD3 R30, PT, PT, R30, 0x20, RZ ;  /* 0x000000201e1e7810 */ /* 0x000fc60007ffe0ff */
[----:B------:R0:W-:Y:S04]  /*3f10*/  STG.E.128 desc[UR6][R156.64], R152 ;  /* 0x000000989c007986 */ /* 0x0001e8000c101d06 */
.L_x_21274:
[----:B------:R-:W-:Y:S05]  /*3f20*/  BSYNC.RECONVERGENT B2 ;  /* 0x0000000000027941 */ /* 0x000fea0003800200 */
.L_x_21273:
[----:B------:R-:W-:Y:S04]  /*3f30*/  BSSY.RECONVERGENT B2, `(.L_x_21275) ;  /* 0x0000022000027945 */ /* 0x000fe80003800200 */
[----:B------:R-:W-:Y:S05]  /*3f40*/  @!P2 BRA `(.L_x_21276) ;  /* 0x000000000080a947 */ /* 0x000fea0003800000 */
[-CC-:B01234-:R-:W-:Y:S01]  /*3f50*/  FFMA.FTZ R152, R177, R6.reuse, R31.reuse ;  /* 0x00000006b1987223 */ /* 0x19ffe2000001001f */
[----:B------:R-:W0:Y:S01]  /*3f60*/  LDC.64 R156, c[0x0][0x468] ;  /* 0x00011a00ff9c7b82 */ /* 0x000e220000000a00 */
[-CC-:B------:R-:W-:Y:S01]  /*3f70*/  FFMA.FTZ R153, R168, R6.reuse, R31.reuse ;  /* 0x00000006a8997223 */ /* 0x180fe2000001001f */
[-CC-:B------:R-:W-:Y:S01]  /*3f80*/  FFMA.FTZ R154, R21, R6.reuse, R31.reuse ;  /* 0x00000006159a7223 */ /* 0x180fe2000001001f */
        /* <DEDUP_REMOVED lines=8> */
[-C--:B------:R-:W-:Y:S01]  /*4010*/  FMUL.FTZ R152, R152, R4.reuse ;  /* 0x0000000498987220 */ /* 0x080fe20000410000 */
[----:B------:R-:W-:Y:S01]  /*4020*/  FMUL.FTZ R155, R5, R155 ;  /* 0x0000009b059b7220 */ /* 0x000fe20000410000 */
[----:B------:R-:W-:Y:S01]  /*4030*/  LOP3.LUT P2, RZ, R20, 0xff, RZ, 0xc0, !PT ;  /* 0x000000ff14ff7812 */ /* 0x000fe2000784c0ff */
[-C--:B------:R-:W-:Y:S01]  /*4040*/  FMUL.FTZ R153, R153, R4.reuse ;  /* 0x0000000499997220 */ /* 0x080fe20000410000 */
[----:B------:R-:W-:Y:S01]  /*4050*/  FMUL.FTZ R152, R152, UR14 ;  /* 0x0000000e98987c20 */ /* 0x000fe20008410000 */
[-C--:B------:R-:W-:Y:S01]  /*4060*/  FMUL.FTZ R154, R154, R4.reuse ;  /* 0x000000049a9a7220 */ /* 0x080fe20000410000 */
[----:B------:R-:W-:Y:S01]  /*4070*/  FMUL.FTZ R155, R155, R4 ;  /* 0x000000049b9b7220 */ /* 0x000fe20000410000 */
[----:B------:R-:W-:Y:S01]  /*4080*/  FMUL.FTZ R153, R153, UR14 ;  /* 0x0000000e99997c20 */ /* 0x000fe20008410000 */
[----:B------:R-:W-:Y:S01]  /*4090*/  LOP3.LUT P1, RZ, R20, 0xff00, RZ, 0xc0, !PT ;  /* 0x0000ff0014ff7812 */ /* 0x000fe2000782c0ff */
[----:B------:R-:W-:Y:S01]  /*40a0*/  FMUL.FTZ R154, R154, UR14 ;  /* 0x0000000e9a9a7c20 */ /* 0x000fe20008410000 */
[----:B------:R-:W-:Y:S01]  /*40b0*/  FMUL.FTZ R155, R155, UR14 ;  /* 0x0000000e9b9b7c20 */ /* 0x000fe20008410000 */
[----:B------:R-:W-:-:S02]  /*40c0*/  SEL R152, R152, RZ, P2 ;  /* 0x000000ff98987207 */ /* 0x000fc40001000000 */
[----:B------:R-:W-:Y:S01]  /*40d0*/  LOP3.LUT P0, RZ, R20, 0xff0000, RZ, 0xc0, !PT ;  /* 0x00ff000014ff7812 */ /* 0x000fe2000780c0ff */
[----:B0-----:R-:W-:Y:S01]  /*40e0*/  IMAD.WIDE.U32 R156, R30, 0x10, R156 ;  /* 0x000000101e9c7825 */ /* 0x001fe200078e009c */
[----:B------:R-:W-:Y:S02]  /*40f0*/  ISETP.GE.U32.AND P2, PT, R20, 0x1000000, PT ;  /* 0x010000001400780c */ /* 0x000fe40003f46070 */
[----:B------:R-:W-:Y:S02]  /*4100*/  SEL R153, R153, RZ, P1 ;  /* 0x000000ff99997207 */ /* 0x000fe40000800000 */
[----:B------:R-:W-:Y:S02]  /*4110*/  SEL R154, R154, RZ, P0 ;  /* 0x000000ff9a9a7207 */ /* 0x000fe40000000000 */
[----:B------:R-:W-:Y:S02]  /*4120*/  SEL R155, R155, RZ, P2 ;  /* 0x000000ff9b9b7207 */ /* 0x000fe40001000000 */
[----:B------:R-:W-:-:S03]  /*4130*/  IADD3 R30, PT, PT, R30, 0x20, RZ ;  /* 0x000000201e1e7810 */ /* 0x000fc60007ffe0ff */
[----:B------:R0:W-:Y:S04]  /*4140*/  STG.E.128 desc[UR6][R156.64], R152 ;  /* 0x000000989c007986 */ /* 0x0001e8000c101d06 */
.L_x_21276:
[----:B------:R-:W-:Y:S05]  /*4150*/  BSYNC.RECONVERGENT B2 ;  /* 0x0000000000027941 */ /* 0x000fea0003800200 */
.L_x_21275:
        /* <DEDUP_REMOVED lines=24> */
[C---:B------:R-:W-:Y:S01]  /*42e0*/  LOP3.LUT P1, RZ, R23.reuse, 0xff00, RZ, 0xc0, !PT ;  /* 0x0000ff0017ff7812 */ /* 0x040fe2000782c0ff */
[----:B0-----:R-:W-:Y:S01]  /*42f0*/  IMAD.WIDE.U32 R156, R30, 0x10, R156 ;  /* 0x000000101e9c7825 */ /* 0x001fe200078e009c */
[C---:B------:R-:W-:Y:S02]  /*4300*/  LOP3.LUT P2, RZ, R23.reuse, 0xff0000, RZ, 0xc0, !PT ;  /* 0x00ff000017ff7812 */ /* 0x040fe4000784c0ff */
[----:B------:R-:W-:Y:S02]  /*4310*/  ISETP.GE.U32.AND P3, PT, R23, 0x1000000, PT ;  /* 0x010000001700780c */ /* 0x000fe40003f66070 */
[----:B------:R-:W-:Y:S02]  /*4320*/  SEL R152, R152, RZ, P0 ;  /* 0x000000ff98987207 */ /* 0x000fe40000000000 */
[----:B------:R-:W-:Y:S02]  /*4330*/  SEL R153, R153, RZ, P1 ;  /* 0x000000ff99997207 */ /* 0x000fe40000800000 */
[----:B------:R-:W-:-:S02]  /*4340*/  SEL R154, R154, RZ, P2 ;  /* 0x000000ff9a9a7207 */ /* 0x000fc40001000000 */
[----:B------:R-:W-:Y:S02]  /*4350*/  SEL R155, R155, RZ, P3 ;  /* 0x000000ff9b9b7207 */ /* 0x000fe40001800000 */
[----:B------:R-:W-:-:S03]  /*4360*/  IADD3 R30, PT, PT, R30, 0x20, RZ ;  /* 0x000000201e1e7810 */ /* 0x000fc60007ffe0ff */
[----:B------:R0:W-:Y:S04]  /*4370*/  STG.E.128 desc[UR6][R156.64], R152 ;  /* 0x000000989c007986 */ /* 0x0001e8000c101d06 */
.L_x_21278:
[----:B------:R-:W-:Y:S05]  /*4380*/  BSYNC.RECONVERGENT B2 ;  /* 0x0000000000027941 */ /* 0x000fea0003800200 */
.L_x_21277:
        /* <DEDUP_REMOVED lines=24> */
[----:B------:R-:W-:Y:S01]  /*4510*/  LOP3.LUT P1, RZ, R26, 0xff00, RZ, 0xc0, !PT ;  /* 0x0000ff001aff7812 */ /* 0x000fe2000782c0ff */
        /* <DEDUP_REMOVED lines=9> */
.L_x_21280:
[----:B------:R-:W-:Y:S05]  /*45b0*/  BSYNC.RECONVERGENT B2 ;  /* 0x0000000000027941 */ /* 0x000fea0003800200 */
.L_x_21279:
        /* <DEDUP_REMOVED lines=20> */
[C---:B------:R-:W-:Y:S01]  /*4700*/  LOP3.LUT P0, RZ, R29.reuse, 0xff, RZ, 0xc0, !PT ;  /* 0x000000ff1dff7812 */ /* 0x040fe2000780c0ff */
[----:B------:R-:W-:Y:S01]  /*4710*/  FMUL.FTZ R4, R152, UR14 ;  /* 0x0000000e98047c20 */ /* 0x000fe20008410000 */
[C---:B------:R-:W-:Y:S01]  /*4720*/  ISETP.GE.U32.AND P3, PT, R29.reuse, 0x1000000, PT ;  /* 0x010000001d00780c */ /* 0x040fe20003f66070 */
[----:B------:R-:W-:Y:S01]  /*4730*/  FMUL.FTZ R6, R6, UR14 ;  /* 0x0000000e06067c20 */ /* 0x000fe20008410000 */
[C---:B------:R-:W-:Y:S01]  /*4740*/  LOP3.LUT P1, RZ, R29.reuse, 0xff00, RZ, 0xc0, !PT ;  /* 0x0000ff001dff7812 */ /* 0x040fe2000782c0ff */
[----:B0-----:R-:W-:Y:S01]  /*4750*/  IMAD.WIDE.U32 R30, R30, 0x10, R156 ;  /* 0x000000101e1e7825 */ /* 0x001fe200078e009c */
[----:B------:R-:W-:-:S02]  /*4760*/  LOP3.LUT P2, RZ, R29, 0xff0000, RZ, 0xc0, !PT ;  /* 0x00ff00001dff7812 */ /* 0x000fc4000784c0ff */
[----:B------:R-:W-:Y:S02]  /*4770*/  SEL R155, R154, RZ, P3 ;  /* 0x000000ff9a9b7207 */ /* 0x000fe40001800000 */
[----:B------:R-:W-:Y:S02]  /*4780*/  SEL R152, R153, RZ, P0 ;  /* 0x000000ff99987207 */ /* 0x000fe40000000000 */
[----:B------:R-:W-:Y:S02]  /*4790*/  SEL R153, R4, RZ, P1 ;  /* 0x000000ff04997207 */ /* 0x000fe40000800000 */
[----:B------:R-:W-:-:S05]  /*47a0*/  SEL R154, R6, RZ, P2 ;  /* 0x000000ff069a7207 */ /* 0x000fca0001000000 */
[----:B------:R0:W-:Y:S01]  /*47b0*/  STG.E.128 desc[UR6][R30.64], R152 ;  /* 0x000000981e007986 */ /* 0x0001e2000c101d06 */
[----:B------:R-:W-:Y:S05]  /*47c0*/  BRA `(.L_x_21281) ;  /* 0x0000004400787947 */ /* 0x000fea0003800000 */
.L_x_21262:
[----:B------:R-:W-:Y:S01]  /*47d0*/  ISETP.GT.U32.AND P6, PT, R2, 0x1f, PT ;  /* 0x0000001f0200780c */ /* 0x000fe20003fc4070 */
[----:B------:R-:W-:-:S12]  /*47e0*/  BSSY.RECONVERGENT B2, `(.L_x_21282) ;  /* 0x0000025000027945 */ /* 0x000fd80003800200 */
[----:B------:R-:W-:Y:S05]  /*47f0*/  @!P6 BRA `(.L_x_21283) ;  /* 0x00000000008ce947 */ /* 0x000fea0003800000 */
[----:B------:R-:W-:Y:S01]  /*4800*/  FFMA.FTZ R152, R0, R6, R31 ;  /* 0x0000000600987223 */ /* 0x000fe2000001001f */
[----:B------:R-:W-:Y:S01]  /*4810*/  LOP3.LUT P6, RZ, R7, 0xff, RZ, 0xc0, !PT ;  /* 0x000000ff07ff7812 */ /* 0x000fe200078cc0ff */
[----:B------:R-:W1:Y:S02]  /*4820*/  LDC.64 R192, c[0x0][0x478] ;  /* 0x00011e00ffc07b82 */ /* 0x000e640000000a00 */
[----:B------:R-:W-:-:S04]  /*4830*/  FADD.FTZ R152, R183, -R152 ;  /* 0x80000098b7987221 */ /* 0x000fc80000010000 */
[----:B-----5:R-:W-:-:S04]  /*4840*/  FMUL.FTZ R152, R5, R152 ;  /* 0x0000009805987220 */ /* 0x020fc80000410000 */
[----:B------:R-:W-:-:S04]  /*4850*/  FMUL.FTZ R153, R152, R4 ;  /* 0x0000000498997220 */ /* 0x000fc80000410000 */
[----:B------:R-:W-:-:S05]  /*4860*/  FMUL.FTZ R153, R153, UR14 ;  /* 0x0000000e99997c20 */ /* 0x000fca0008410000 */
[----:B------:R-:W-:Y:S01]  /*4870*/  SEL R156, R153, RZ, P6 ;  /* 0x000000ff999c7207 */ /* 0x000fe20003000000 */
[----:B------:R-:W-:Y:S01]  /*4880*/  FFMA.FTZ R153, R174, R6, R31 ;  /* 0x00000006ae997223 */ /* 0x000fe2000001001f */
[----:B------:R-:W-:-:S03]  /*4890*/  LOP3.LUT P6, RZ, R7, 0xff00, RZ, 0xc0, !PT ;  /* 0x0000ff0007ff7812 */ /* 0x000fc600078cc0ff */
[----:B------:R-:W-:Y:S01]  /*48a0*/  FADD.FTZ R153, R221, -R153 ;  /* 0x80000099dd997221 */ /* 0x000fe20000010000 */
[----:B-1----:R-:W-:-:S04]  /*48b0*/  IMAD.WIDE.U32 R192, R30, 0x10, R192 ;  /* 0x000000101ec07825 */ /* 0x002fc800078e00c0 */
[----:B------:R-:W-:-:S04]  /*48c0*/  FMUL.FTZ R153, R5, R153 ;  /* 0x0000009905997220 */ /* 0x000fc80000410000 */
[----:B0-----:R-:W-:-:S04]  /*48d0*/  FMUL.FTZ R154, R153, R4 ;  /* 0x00000004999a7220 */ /* 0x001fc80000410000 */
[----:B------:R-:W-:-:S05]  /*48e0*/  FMUL.FTZ R154, R154, UR14 ;  /* 0x0000000e9a9a7c20 */ /* 0x000fca0008410000 */
[----:B------:R-:W-:Y:S01]  /*48f0*/  SEL R157, R154, RZ, P6 ;  /* 0x000000ff9a9d7207 */ /* 0x000fe20003000000 */
[----:B------:R-:W-:Y:S01]  /*4900*/  FFMA.FTZ R154, R165, R6, R31 ;  /* 0x00000006a59a7223 */ /* 0x000fe2000001001f */
[----:B------:R-:W-:-:S03]  /*4910*/  LOP3.LUT P6, RZ, R7, 0xff0000, RZ, 0xc0, !PT ;  /* 0x00ff000007ff7812 */ /* 0x000fc600078cc0ff */
[----:B------:R-:W-:-:S04]  /*4920*/  FADD.FTZ R154, R208, -R154 ;  /* 0x8000009ad09a7221 */ /* 0x000fc80000010000 */
[----:B------:R-:W-:-:S04]  /*4930*/  FMUL.FTZ R154, R5, R154 ;  /* 0x0000009a059a7220 */ /* 0x000fc80000410000 */
[----:B------:R-:W-:-:S04]  /*4940*/  FMUL.FTZ R155, R154, R4 ;  /* 0x000000049a9b7220 */ /* 0x000fc80000410000 */
[----:B------:R-:W-:-:S05]  /*4950*/  FMUL.FTZ R155, R155, UR14 ;  /* 0x0000000e9b9b7c20 */ /* 0x000fca0008410000 */
[----:B------:R-:W-:Y:S01]  /*4960*/  SEL R158, R155, RZ, P6 ;  /* 0x000000ff9b9e7207 */ /* 0x000fe20003000000 */
[----:B------:R-:W-:Y:S01]  /*4970*/  FFMA.FTZ R155, R161, R6, R31 ;  /* 0x00000006a19b7223 */ /* 0x000fe2000001001f */
[----:B------:R-:W-:-:S03]  /*4980*/  ISETP.GE.U32.AND P6, PT, R7, 0x1000000, PT ;  /* 0x010000000700780c */ /* 0x000fc60003fc6070 */
[----:B------:R-:W-:-:S04]  /*4990*/  FADD.FTZ R155, R203, -R155 ;  /* 0x8000009bcb9b7221 */ /* 0x000fc80000010000 */
[----:B------:R-:W-:-:S04]  /*49a0*/  FMUL.FTZ R155, R5, R155 ;  /* 0x0000009b059b7220 */ /* 0x000fc80000410000 */
[----:B------:R-:W-:Y:S01]  /*49b0*/  FMUL.FTZ R159, R155, R4 ;  /* 0x000000049b9f7220 */ /* 0x000fe20000410000 */
[----:B------:R0:W-:Y:S03]  /*49c0*/  STG.E.128 desc[UR6][R192.64], R152 ;  /* 0x00000098c0007986 */ /* 0x0001e6000c101d06 */
[----:B------:R-:W-:-:S05]  /*49d0*/  FMUL.FTZ R159, R159, UR14 ;  /* 0x0000000e9f9f7c20 */ /* 0x000fca0008410000 */
[----:B------:R-:W-:Y:S01]  /*49e0*/  SEL R159, R159, RZ, P6 ;  /* 0x000000ff9f9f7207 */ /* 0x000fe20003000000 */
[----:B0-----:R-:W0:Y:S02]  /*49f0*/  LDC.64 R152, c[0x0][0x468] ;  /* 0x00011a00ff987b82 */ /* 0x001e240000000a00 */
[C---:B0-----:R-:W-:Y:S01]  /*4a00*/  IMAD.WIDE.U32 R152, R30.reuse, 0x10, R152 ;  /* 0x000000101e987825 */ /* 0x041fe200078e0098 */
[----:B------:R-:W-:-:S04]  /*4a10*/  IADD3 R30, PT, PT, R30, 0x20, RZ ;  /* 0x000000201e1e7810 */ /* 0x000fc80007ffe0ff */
[----:B------:R1:W-:Y:S03]  /*4a20*/  STG.E.128 desc[UR6][R152.64], R156 ;  /* 0x0000009c98007986 */ /* 0x0003e6000c101d06 */
.L_x_21283:
[----:B------:R-:W-:Y:S05]  /*4a30*/  BSYNC.RECONVERGENT B2 ;  /* 0x0000000000027941 */ /* 0x000fea0003800200 */
.L_x_21282:
[----:B------:R-:W-:Y:S01]  /*4a40*/  LOP3.LUT P6, RZ, R3, 0x2, RZ, 0xc0, !PT ;  /* 0x0000000203ff7812 */ /* 0x000fe200078cc0ff */
[----:B------:R-:W-:-:S12]  /*4a50*/  BSSY.RECONVERGENT B2, `(.L_x_21284) ;  /* 0x0000025000027945 */ /* 0x000fd80003800200 */
[----:B------:R-:W-:Y:S05]  /*4a60*/  @!P6 BRA `(.L_x_21285) ;  /* 0x00000000008ce947 */ /* 0x000fea0003800000 */
[----:B-1----:R-:W-:Y:S01]  /*4a70*/  FFMA.FTZ R152, R182, R6, R31 ;  /* 0x00000006b6987223 */ /* 0x002fe2000001001f */
        /* <DEDUP_REMOVED lines=34> */
.L_x_21285:
[----:B------:R-:W-:Y:S05]  /*4ca0*/  BSYNC.RECONVERGENT B2 ;  /* 0x0000000000027941 */ /* 0x000fea0003800200 */
.L_x_21284:
[----:B------:R-:W-:Y:S01]  /*4cb0*/  LOP3.LUT P6, RZ, R3, 0x8, RZ, 0xc0, !PT ;  /* 0x0000000803ff7812 */ /* 0x000fe200078cc0ff */
[----:B------:R-:W-:-:S12]  /*4cc0*/  BSSY.RECONVERGENT B2, `(.L_x_21286) ;  /* 0x0000025000027945 */ /* 0x000fd80003800200 */
[----:B------:R-:W-:Y:S05]  /*4cd0*/  @!P6 BRA `(.L_x_21287) ;  /* 0x00000000008ce947 */ /* 0x000fea0003800000 */
[----:B-12---:R-:W-:Y:S01]  /*4ce0*/  FFMA.FTZ R152, R181, R6, R31 ;  /* 0x00000006b5987223 */ /* 0x006fe2000001001f */
        /* <DEDUP_REMOVED lines=34> */
.L_x_21287:
[----:B------:R-:W-:Y:S05]  /*4f10*/  BSYNC.RECONVERGENT B2 ;  /* 0x0000000000027941 */ /* 0x000fea0003800200 */
.L_x_21286:
[----:B------:R-:W-:Y:S01]  /*4f20*/  LOP3.LUT P6, RZ, R3, 0x10, RZ, 0xc0, !PT ;  /* 0x0000001003ff7812 */ /* 0x000fe200078cc0ff */
[----:B------:R-:W-:-:S12]  /*4f30*/  BSSY.RECONVERGENT B2, `(.L_x_21288) ;  /* 0x0000025000027945 */ /* 0x000fd80003800200 */
[----:B------:R-:W-:Y:S05]  /*4f40*/  @!P6 BRA `(.L_x_21289) ;  /* 0x00000000008ce947 */ /* 0x000fea0003800000 */
[----:B-123--:R-:W-:Y:S01]  /*4f50*/  FFMA.FTZ R152, R180, R6, R31 ;  /* 0x00000006b4987223 */ /* 0x00efe2000001001f */
        /* <DEDUP_REMOVED lines=34> */
.L_x_21289:
[----:B------:R-:W-:Y:S05]  /*5180*/  BSYNC.RECONVERGENT B2 ;  /* 0x0000000000027941 */ /* 0x000fea0003800200 */
.L_x_21288:
[----:B------:R-:W-:Y:S04]  /*5190*/  BSSY.RECONVERGENT B2, `(.L_x_21290) ;  /* 0x0000025000027945 */ /* 0x000fe80003800200 */
[----:B------:R-:W-:Y:S05]  /*51a0*/  @!P0 BRA `(.L_x_21291) ;  /* 0x00000000008c8947 */ /* 0x000fea0003800000 */
[----:B-1234-:R-:W1:Y:S01]  /*51b0*/  LDC.64 R156, c[0x0][0x478] ;  /* 0x00011e00ff9c7b82 */ /* 0x01ee620000000a00 */
[-CC-:B------:R-:W-:Y:S01]  /*51c0*/  FFMA.FTZ R152, R179, R6.reuse, R31.reuse ;  /* 0x00000006b3987223 */ /* 0x180fe2000001001f */
[-CC-:B------:R-:W-:Y:S01]  /*51d0*/  FFMA.FTZ R153, R170, R6.reuse, R31.reuse ;  /* 0x00000006aa997223 */ /* 0x180fe2000001001f */
[-CC-:B0-----:R-:W-:Y:S01]  /*51e0*/  FFMA.FTZ R154, R15, R6.reuse, R31.reuse ;  /* 0x000000060f9a7223 */ /* 0x181fe2000001001f */
        /* <DEDUP_REMOVED lines=9> */
[----:B------:R-:W-:Y:S01]  /*5280*/  LOP3.LUT P0, RZ, R14, 0xff, RZ, 0xc0, !PT ;  /* 0x000000ff0eff7812 */ /* 0x000fe2000780c0ff */
[----:B-1----:R-:W-:-:S05]  /*5290*/  IMAD.WIDE.U32 R156, R30, 0x10, R156 ;  /* 0x000000101e9c7825 */ /* 0x002fca00078e009c */
[----:B------:R0:W-:Y:S02]  /*52a0*/  STG.E.128 desc[UR6][R156.64], R152 ;  /* 0x000000989c007986 */ /* 0x0001e4000c101d06 */
[-C--:B0-----:R-:W-:Y:S01]  /*52b0*/  FMUL.FTZ R152, R152, R4.reuse ;  /* 0x0000000498987220 */ /* 0x081fe20000410000 */
[----:B------:R-:W0:Y:S01]  /*52c0*/  LDC.64 R156, c[0x0][0x468] ;  /* 0x00011a00ff9c7b82 */ /* 0x000e220000000a00 */
[-C--:B------:R-:W-:Y:S01]  /*52d0*/  FMUL.FTZ R153, R153, R4.reuse ;  /* 0x0000000499997220 */ /* 0x080fe20000410000 */
[-C--:B------:R-:W-:Y:S01]  /*52e0*/  FMUL.FTZ R154, R154, R4.reuse ;  /* 0x000000049a9a7220 */ /* 0x080fe20000410000 */
[----:B------:R-:W-:Y:S01]  /*52f0*/  FMUL.FTZ R152, R152, UR14 ;  /* 0x0000000e98987c20 */ /* 0x000fe20008410000 */
[----:B------:R-:W-:Y:S01]  /*5300*/  FMUL.FTZ R155, R155, R4 ;  /* 0x000000049b9b7220 */ /* 0x000fe20000410000 */
[----:B------:R-:W-:Y:S01]  /*5310*/  FMUL.FTZ R153, R153, UR14 ;  /* 0x0000000e99997c20 */ /* 0x000fe20008410000 */
[----:B------:R-:W-:Y:S02]  /*5320*/  FMUL.FTZ R154, R154, UR14 ;  /* 0x0000000e9a9a7c20 */ /* 0x000fe40008410000 */
[----:B------:R-:W-:Y:S01]  /*5330*/  SEL R152, R152, RZ, P0 ;  /* 0x000000ff98987207 */ /* 0x000fe20000000000 */
[----:B------:R-:W-:Y:S01]  /*5340*/  FMUL.FTZ R155, R155, UR14 ;  /* 0x0000000e9b9b7c20 */ /* 0x000fe20008410000 */
[----:B------:R-:W-:-:S04]  /*5350*/  LOP3.LUT P0, RZ, R14, 0xff00, RZ, 0xc0, !PT ;  /* 0x0000ff000eff7812 */ /* 0x000fc8000780c0ff */
[----:B------:R-:W-:Y:S02]  /*5360*/  SEL R153, R153, RZ, P0 ;  /* 0x000000ff99997207 */ /* 0x000fe40000000000 */
[----:B------:R-:W-:-:S04]  /*5370*/  LOP3.LUT P0, RZ, R14, 0xff0000, RZ, 0xc0, !PT ;  /* 0x00ff00000eff7812 */ /* 0x000fc8000780c0ff */
[----:B------:R-:W-:Y:S02]  /*5380*/  SEL R154, R154, RZ, P0 ;  /* 0x000000ff9a9a7207 */ /* 0x000fe40000000000 */
[----:B------:R-:W-:Y:S01]  /*5390*/  ISETP.GE.U32.AND P0, PT, R14, 0x1000000, PT ;  /* 0x010000000e00780c */ /* 0x000fe20003f06070 */
[C---:B0-----:R-:W-:Y:S01]  /*53a0*/  IMAD.WIDE.U32 R156, R30.reuse, 0x10, R156 ;  /* 0x000000101e9c7825 */ /* 0x041fe200078e009c */
[----:B------:R-:W-:Y:S02]  /*53b0*/  IADD3 R30, PT, PT, R30, 0x20, RZ ;  /* 0x000000201e1e7810 */ /* 0x000fe40007ffe0ff */
[----:B------:R-:W-:-:S05]  /*53c0*/  SEL R155, R155, RZ, P0 ;  /* 0x000000ff9b9b7207 */ /* 0x000fca0000000000 */
[----:B------:R0:W-:Y:S04]  /*53d0*/  STG.E.128 desc[UR6][R156.64], R152 ;  /* 0x000000989c007986 */ /* 0x0001e8000c101d06 */
.L_x_21291:
[----:B------:R-:W-:Y:S05]  /*53e0*/  BSYNC.RECONVERGENT B2 ;  /* 0x0000000000027941 */ /* 0x000fea0003800200 */
.L_x_21290:
        /* <DEDUP_REMOVED lines=15> */
[----:B------:R-:W-:-:S02]  /*54e0*/  LOP3.LUT P1, RZ, R17, 0xff, RZ, 0xc0, !PT ;  /* 0x000000ff11ff7812 */ /* 0x000fc4000782c0ff */
[----:B------:R-:W-:Y:S01]  /*54f0*/  LOP3.LUT P0, RZ, R17, 0xff00, RZ, 0xc0, !PT ;  /* 0x0000ff0011ff7812 */ /* 0x000fe2000780c0ff */
[----:B0-----:R-:W-:-:S05]  /*5500*/  IMAD.WIDE.U32 R156, R30, 0x10, R156 ;  /* 0x000000101e9c7825 */ /* 0x001fca00078e009c */
[----:B------:R0:W-:Y:S02]  /*5510*/  STG.E.128 desc[UR6][R156.64], R152 ;  /* 0x000000989c007986 */ /* 0x0001e4000c101d06 */
[----:B0-----:R-:W0:Y:S01]  /*5520*/  LDC.64 R156, c[0x0][0x468] ;  /* 0x00011a00ff9c7b82 */ /* 0x001e220000000a00 */
        /* <DEDUP_REMOVED lines=8> */
[----:B------:R-:W-:Y:S02]  /*55b0*/  SEL R152, R152, RZ, P1 ;  /* 0x000000ff98987207 */ /* 0x000fe40000800000 */
[----:B------:R-:W-:Y:S02]  /*55c0*/  SEL R153, R153, RZ, P0 ;  /* 0x000000ff99997207 */ /* 0x000fe40000000000 */
[C---:B------:R-:W-:Y:S02]  /*55d0*/  LOP3.LUT P1, RZ, R17.reuse, 0xff0000, RZ, 0xc0, !PT ;  /* 0x00ff000011ff7812 */ /* 0x040fe4000782c0ff */
[----:B------:R-:W-:Y:S02]  /*55e0*/  ISETP.GE.U32.AND P0, PT, R17, 0x1000000, PT ;  /* 0x010000001100780c */ /* 0x000fe40003f06070 */
[----:B------:R-:W-:Y:S02]  /*55f0*/  SEL R154, R154, RZ, P1 ;  /* 0x000000ff9a9a7207 */ /* 0x000fe40000800000 */
[----:B------:R-:W-:Y:S01]  /*5600*/  SEL R155, R155, RZ, P0 ;  /* 0x000000ff9b9b7207 */ /* 0x000fe20000000000 */
[C---:B0-----:R-:W-:Y:S01]  /*5610*/  IMAD.WIDE.U32 R156, R30.reuse, 0x10, R156 ;  /* 0x000000101e9c7825 */ /* 0x041fe200078e009c */
[----:B------:R-:W-:-:S04]  /*5620*/  IADD3 R30, PT, PT, R30, 0x20, RZ ;  /* 0x000000201e1e7810 */ /* 0x000fc80007ffe0ff */
[----:B------:R0:W-:Y:S03]  /*5630*/  STG.E.128 desc[UR6][R156.64], R152 ;  /* 0x000000989c007986 */ /* 0x0001e6000c101d06 */
.L_x_21293:
[----:B------:R-:W-:Y:S05]  /*5640*/  BSYNC.RECONVERGENT B2 ;  /* 0x0000000000027941 */ /* 0x000fea0003800200 */
.L_x_21292:
        /* <DEDUP_REMOVED lines=11> */
[----:B------:R-:W1:Y:S01]  /*5700*/  LDC.64 R158, c[0x0][0x468] ;  /* 0x00011a00ff9e7b82 */ /* 0x000e620000000a00 */
[C---:B-----5:R-:W-:Y:S01]  /*5710*/  FMUL.FTZ R152, R5.reuse, R152 ;  /* 0x0000009805987220 */ /* 0x060fe20000410000 */
[C---:B------:R-:W-:Y:S01]  /*5720*/  FMUL.FTZ R153, R5.reuse, R153 ;  /* 0x0000009905997220 */ /* 0x040fe20000410000 */
[C---:B------:R-:W-:Y:S01]  /*5730*/  FMUL.FTZ R154, R5.reuse, R154 ;  /* 0x0000009a059a7220 */ /* 0x040fe20000410000 */
[----:B------:R-:W-:Y:S01]  /*5740*/  FMUL.FTZ R155, R5, R155 ;  /* 0x0000009b059b7220 */ /* 0x000fe20000410000 */
[----:B------:R-:W-:-:S02]  /*5750*/  LOP3.LUT P2, RZ, R20, 0xff, RZ, 0xc0, !PT ;  /* 0x000000ff14ff7812 */ /* 0x000fc4000784c0ff */
[C---:B------:R-:W-:Y:S02]  /*5760*/  LOP3.LUT P1, RZ, R20.reuse, 0xff00, RZ, 0xc0, !PT ;  /* 0x0000ff0014ff7812 */ /* 0x040fe4000782c0ff */
[----:B------:R-:W-:Y:S01]  /*5770*/  LOP3.LUT P0, RZ, R20, 0xff0000, RZ, 0xc0, !PT ;  /* 0x00ff000014ff7812 */ /* 0x000fe2000780c0ff */
[----:B0-----:R-:W-:-:S05]  /*5780*/  IMAD.WIDE.U32 R156, R30, 0x10, R156 ;  /* 0x000000101e9c7825 */ /* 0x001fca00078e009c */
[----:B------:R0:W-:Y:S02]  /*5790*/  STG.E.128 desc[UR6][R156.64], R152 ;  /* 0x000000989c007986 */ /* 0x0001e4000c101d06 */
[-C--:B0-----:R-:W-:Y:S01]  /*57a0*/  FMUL.FTZ R152, R152, R4.reuse ;  /* 0x0000000498987220 */ /* 0x081fe20000410000 */
[-C--:B------:R-:W-:Y:S01]  /*57b0*/  FMUL.FTZ R153, R153, R4.reuse ;  /* 0x0000000499997220 */ /* 0x080fe20000410000 */
[-C--:B------:R-:W-:Y:S01]  /*57c0*/  FMUL.FTZ R154, R154, R4.reuse ;  /* 0x000000049a9a7220 */ /* 0x080fe20000410000 */
[----:B------:R-:W-:Y:S01]  /*57d0*/  FMUL.FTZ R155, R155, R4 ;  /* 0x000000049b9b7220 */ /* 0x000fe20000410000 */
[----:B------:R-:W-:Y:S01]  /*57e0*/  FMUL.FTZ R152, R152, UR14 ;  /* 0x0000000e98987c20 */ /* 0x000fe20008410000 */
[----:B------:R-:W-:Y:S01]  /*57f0*/  FMUL.FTZ R153, R153, UR14 ;  /* 0x0000000e99997c20 */ /* 0x000fe20008410000 */
[----:B------:R-:W-:Y:S01]  /*5800*/  FMUL.FTZ R154, R154, UR14 ;  /* 0x0000000e9a9a7c20 */ /* 0x000fe20008410000 */
[----:B------:R-:W-:Y:S01]  /*5810*/  FMUL.FTZ R155, R155, UR14 ;  /* 0x0000000e9b9b7c20 */ /* 0x000fe20008410000 */
[----:B-1----:R-:W-:Y:S01]  /*5820*/  IMAD.WIDE.U32 R156, R30, 0x10, R158 ;  /* 0x000000101e9c7825 */ /* 0x002fe200078e009e */
[----:B------:R-:W-:-:S02]  /*5830*/  SEL R152, R152, RZ, P2 ;  /* 0x000000ff98987207 */ /* 0x000fc40001000000 */
[----:B------:R-:W-:Y:S02]  /*5840*/  ISETP.GE.U32.AND P2, PT, R20, 0x1000000, PT ;  /* 0x010000001400780c */ /* 0x000fe40003f46070 */
[----:B------:R-:W-:Y:S02]  /*5850*/  SEL R153, R153, RZ, P1 ;  /* 0x000000ff99997207 */ /* 0x000fe40000800000 */
[----:B------:R-:W-:Y:S02]  /*5860*/  SEL R154, R154, RZ, P0 ;  /* 0x000000ff9a9a7207 */ /* 0x000fe40000000000 */
[----:B------:R-:W-:Y:S02]  /*5870*/  SEL R155, R155, RZ, P2 ;  /* 0x000000ff9b9b7207 */ /* 0x000fe40001000000 */
[----:B------:R-:W-:-:S03]  /*5880*/  IADD3 R30, PT, PT, R30, 0x20, RZ ;  /* 0x000000201e1e7810 */ /* 0x000fc60007ffe0ff */
[----:B------:R0:W-:Y:S04]  /*5890*/  STG.E.128 desc[UR6][R156.64], R152 ;  /* 0x000000989c007986 */ /* 0x0001e8000c101d06 */
.L_x_21295:
[----:B------:R-:W-:Y:S05]  /*58a0*/  BSYNC.RECONVERGENT B2 ;  /* 0x0000000000027941 */ /* 0x000fea0003800200 */
.L_x_21294:
        /* <DEDUP_REMOVED lines=12> */
[C---:B-----5:R-:W-:Y:S01]  /*5970*/  FMUL.FTZ R152, R5.reuse, R152 ;  /* 0x0000009805987220 */ /* 0x060fe20000410000 */
[C---:B------:R-:W-:Y:S01]  /*5980*/  FMUL.FTZ R153, R5.reuse, R153 ;  /* 0x0000009905997220 */ /* 0x040fe20000410000 */
[C---:B------:R-:W-:Y:S01]  /*5990*/  FMUL.FTZ R154, R5.reuse, R154 ;  /* 0x0000009a059a7220 */ /* 0x040fe20000410000 */
[----:B------:R-:W-:Y:S01]  /*59a0*/  FMUL.FTZ R155, R5, R155 ;  /* 0x0000009b059b7220 */ /* 0x000fe20000410000 */
[----:B------:R-:W-:-:S02]  /*59b0*/  LOP3.LUT P0, RZ, R23, 0xff, RZ, 0xc0, !PT ;  /* 0x000000ff17ff7812 */ /* 0x000fc4000780c0ff */
[C---:B------:R-:W-:Y:S02]  /*59c0*/  LOP3.LUT P1, RZ, R23.reuse, 0xff00, RZ, 0xc0, !PT ;  /* 0x0000ff0017ff7812 */ /* 0x040fe4000782c0ff */
[C---:B------:R-:W-:Y:S02]  /*59d0*/  LOP3.LUT P2, RZ, R23.reuse, 0xff0000, RZ, 0xc0, !PT ;  /* 0x00ff000017ff7812 */ /* 0x040fe4000784c0ff */
[----:B------:R-:W-:Y:S01]  /*59e0*/  ISETP.GE.U32.AND P3, PT, R23, 0x1000000, PT ;  /* 0x010000001700780c */ /* 0x000fe20003f66070 */
        /* <DEDUP_REMOVED lines=12> */
[----:B------:R-:W-:Y:S02]  /*5ab0*/  SEL R153, R153, RZ, P1 ;  /* 0x000000ff99997207 */ /* 0x000fe40000800000 */
[----:B------:R-:W-:Y:S02]  /*5ac0*/  SEL R154, R154, RZ, P2 ;  /* 0x000000ff9a9a7207 */ /* 0x000fe40001000000 */
[----:B------:R-:W-:Y:S02]  /*5ad0*/  SEL R155, R155, RZ, P3 ;  /* 0x000000ff9b9b7207 */ /* 0x000fe40001800000 */
[----:B------:R-:W-:-:S03]  /*5ae0*/  IADD3 R30, PT, PT, R30, 0x20, RZ ;  /* 0x000000201e1e7810 */ /* 0x000fc60007ffe0ff */
[----:B------:R0:W-:Y:S04]  /*5af0*/  STG.E.128 desc[UR6][R156.64], R152 ;  /* 0x000000989c007986 */ /* 0x0001e8000c101d06 */
.L_x_21297:
[----:B------:R-:W-:Y:S05]  /*5b00*/  BSYNC.RECONVERGENT B2 ;  /* 0x0000000000027941 */ /* 0x000fea0003800200 */
.L_x_21296:
        /* <DEDUP_REMOVED lines=37> */
.L_x_21299:
[----:B------:R-:W-:Y:S05]  /*5d60*/  BSYNC.RECONVERGENT B2 ;  /* 0x0000000000027941 */ /* 0x000fea0003800200 */
.L_x_21298:
        /* <DEDUP_REMOVED lines=17> */
[C---:B------:R-:W-:Y:S02]  /*5e80*/  ISETP.GE.U32.AND P3, PT, R29.reuse, 0x1000000, PT ;  /* 0x010000001d00780c */ /* 0x040fe40003f66070 */
[----:B------:R-:W-:Y:S01]  /*5e90*/  LOP3.LUT P2, RZ, R29, 0xff0000, RZ, 0xc0, !PT ;  /* 0x00ff00001dff7812 */ /* 0x000fe2000784c0ff */
[----:B0-----:R-:W-:-:S05]  /*5ea0*/  IMAD.WIDE.U32 R156, R30, 0x10, R156 ;  /* 0x000000101e9c7825 */ /* 0x001fca00078e009c */
[----:B------:R0:W-:Y:S01]  /*5eb0*/  STG.E.128 desc[UR6][R156.64], R152 ;  /* 0x000000989c007986 */ /* 0x0001e2000c101d06 */
[----:B-1----:R-:W-:-:S04]  /*5ec0*/  IMAD.WIDE.U32 R30, R30, 0x10, R158 ;  /* 0x000000101e1e7825 */ /* 0x002fc800078e009e */
[-C--:B0-----:R-:W-:Y:S01]  /*5ed0*/  FMUL.FTZ R155, R155, R4.reuse ;  /* 0x000000049b9b7220 */ /* 0x081fe20000410000 */
[-C--:B------:R-:W-:Y:S01]  /*5ee0*/  FMUL.FTZ R152, R152, R4.reuse ;  /* 0x0000000498987220 */ /* 0x080fe20000410000 */
[-C--:B------:R-:W-:Y:S01]  /*5ef0*/  FMUL.FTZ R153, R153, R4.reuse ;  /* 0x0000000499997220 */ /* 0x080fe20000410000 */
[----:B------:R-:W-:Y:S01]  /*5f00*/  FMUL.FTZ R4, R154, R4 ;  /* 0x000000049a047220 */ /* 0x000fe20000410000 */
[----:B------:R-:W-:Y:S01]  /*5f10*/  FMUL.FTZ R155, R155, UR14 ;  /* 0x0000000e9b9b7c20 */ /* 0x000fe20008410000 */
[----:B------:R-:W-:Y:S01]  /*5f20*/  FMUL.FTZ R152, R152, UR14 ;  /* 0x0000000e98987c20 */ /* 0x000fe20008410000 */
[----:B------:R-:W-:Y:S01]  /*5f30*/  FMUL.FTZ R153, R153, UR14 ;  /* 0x0000000e99997c20 */ /* 0x000fe20008410000 */
[----:B------:R-:W-:Y:S02]  /*5f40*/  FMUL.FTZ R4, R4, UR14 ;  /* 0x0000000e04047c20 */ /* 0x000fe40008410000 */
[----:B------:R-:W-:Y:S02]  /*5f50*/  SEL R155, R155, RZ, P3 ;  /* 0x000000ff9b9b7207 */ /* 0x000fe40001800000 */
[----:B------:R-:W-:-:S02]  /*5f60*/  SEL R152, R152, RZ, P0 ;  /* 0x000000ff98987207 */ /* 0x000fc40000000000 */
[----:B------:R-:W-:Y:S02]  /*5f70*/  SEL R153, R153, RZ, P1 ;  /* 0x000000ff99997207 */ /* 0x000fe40000800000 */
[----:B------:R-:W-:-:S05]  /*5f80*/  SEL R154, R4, RZ, P2 ;  /* 0x000000ff049a7207 */ /* 0x000fca0001000000 */
[----:B------:R0:W-:Y:S01]  /*5f90*/  STG.E.128 desc[UR6][R30.64], R152 ;  /* 0x000000981e007986 */ /* 0x0001e2000c101d06 */
[----:B------:R-:W-:Y:S05]  /*5fa0*/  BRA `(.L_x_21281) ;  /* 0x0000002c00807947 */ /* 0x000fea0003800000 */
.L_x_21261:
        /* <DEDUP_REMOVED lines=14> */
[C---:B-----5:R-:W-:Y:S01]  /*6090*/  FFMA.FTZ R152, R5.reuse, R152, R112 ;  /* 0x0000009805987223 */ /* 0x060fe20000010070 */
[----:B------:R-:W-:Y:S01]  /*60a0*/  FFMA.FTZ R153, R5, R153, R113 ;  /* 0x0000009905997223 */ /* 0x000fe20000010071 */
[----:B------:R-:W-:Y:S01]  /*60b0*/  LOP3.LUT P6, RZ, R7, 0xff, RZ, 0xc0, !PT ;  /* 0x000000ff07ff7812 */ /* 0x000fe200078cc0ff */
[----:B------:R-:W-:Y:S01]  /*60c0*/  FFMA.FTZ R154, R5, R154, R114 ;  /* 0x0000009a059a7223 */ /* 0x000fe20000010072 */
[-C--:B------:R-:W-:Y:S01]  /*60d0*/  FMUL.FTZ R152, R152, R4.reuse ;  /* 0x0000000498987220 */ /* 0x080fe20000410000 */
[-C--:B------:R-:W-:Y:S01]  /*60e0*/  FMUL.FTZ R153, R153, R4.reuse ;  /* 0x0000000499997220 */ /* 0x080fe20000410000 */
[----:B------:R-:W-:Y:S01]  /*60f0*/  FADD.FTZ R155, R203, -R155 ;  /* 0x8000009bcb9b7221 */ /* 0x000fe20000010000 */
[----:B------:R-:W-:Y:S01]  /*6100*/  FMUL.FTZ R154, R154, R4 ;  /* 0x000000049a9a7220 */ /* 0x000fe20000410000 */
[----:B------:R-:W-:Y:S01]  /*6110*/  FMUL.FTZ R152, R152, UR14 ;  /* 0x0000000e98987c20 */ /* 0x000fe20008410000 */
[----:B------:R-:W-:Y:S01]  /*6120*/  FMUL.FTZ R153, R153, UR14 ;  /* 0x0000000e99997c20 */ /* 0x000fe20008410000 */
[----:B------:R-:W-:Y:S01]  /*6130*/  FFMA.FTZ R155, R5, R155, R115 ;  /* 0x0000009b059b7223 */ /* 0x000fe20000010073 */
        /* <DEDUP_REMOVED lines=13> */
.L_x_21302:
[----:B------:R-:W-:Y:S05]  /*6210*/  BSYNC.RECONVERGENT B2 ;  /* 0x0000000000027941 */ /* 0x000fea0003800200 */
.L_x_21301:
        /* <DEDUP_REMOVED lines=12> */
[C---:B------:R-:W-:Y:S01]  /*62e0*/  FFMA.FTZ R153, R5.reuse, R153, R117 ;  /* 0x0000009905997223 */ /* 0x040fe20000010075 */
        /* <DEDUP_REMOVED lines=22> */
.L_x_21304:
[----:B------:R-:W-:Y:S05]  /*6450*/  BSYNC.RECONVERGENT B2 ;  /* 0x0000000000027941 */ /* 0x000fea0003800200 */
.L_x_21303:
        /* <DEDUP_REMOVED lines=35> */
.L_x_21306:
[----:B------:R-:W-:Y:S05]  /*6690*/  BSYNC.RECONVERGENT B2 ;  /* 0x0000000000027941 */ /* 0x000fea0003800200 */
.L_x_21305:
        /* <DEDUP_REMOVED lines=35> */
.L_x_21308:
[----:B------:R-:W-:Y:S05]  /*68d0*/  BSYNC.RECONVERGENT B2 ;  /* 0x0000000000027941 */ /* 0x000fea0003800200 */
.L_x_21307:
        /* <DEDUP_REMOVED lines=34> */
.L_x_21310:
[----:B------:R-:W-:Y:S05]  /*6b00*/  BSYNC.RECONVERGENT B2 ;  /* 0x0000000000027941 */ /* 0x000fea0003800200 */
.L_x_21309:
        /* <DEDUP_REMOVED lines=13> */
[----:B------:R-:W-:Y:S01]  /*6be0*/  FFMA.FTZ R154, R5, R154, R134 ;  /* 0x0000009a059a7223 */ /* 0x000fe20000010086 */
[-C--:B------:R-:W-:Y:S01]  /*6bf0*/  FMUL.FTZ R152, R152, R4.reuse ;  /* 0x0000000498987220 */ /* 0x080fe20000410000 */
[-C--:B------:R-:W-:Y:S01]  /*6c00*/  FMUL.FTZ R153, R153, R4.reuse ;  /* 0x0000000499997220 */ /* 0x080fe20000410000 */
[----:B------:R-:W-:Y:S01]  /*6c10*/  FFMA.FTZ R155, R5, R155, R135 ;  /* 0x0000009b059b7223 */ /* 0x000fe20000010087 */
        /* <DEDUP_REMOVED lines=17> */
.L_x_21312:
[----:B------:R-:W-:Y:S05]  /*6d30*/  BSYNC.RECONVERGENT B2 ;  /* 0x0000000000027941 */ /* 0x000fea0003800200 */
.L_x_21311:
        /* <DEDUP_REMOVED lines=12> */
[C---:B------:R-:W-:Y:S01]  /*6e00*/  FFMA.FTZ R153, R5.reuse, R153, R137 ;  /* 0x0000009905997223 */ /* 0x040fe20000010089 */
[C---:B------:R-:W-:Y:S01]  /*6e10*/  FFMA.FTZ R154, R5.reuse, R154, R138 ;  /* 0x0000009a059a7223 */ /* 0x040fe2000001008a */
[-C--:B------:R-:W-:Y:S01]  /*6e20*/  FMUL.FTZ R152, R152, R4.reuse ;  /* 0x0000000498987220 */ /* 0x080fe20000410000 */
[----:B------:R-:W-:Y:S01]  /*6e30*/  FFMA.FTZ R155, R5, R155, R139 ;  /* 0x0000009b059b7223 */ /* 0x000fe2000001008b */
        /* <DEDUP_REMOVED lines=18> */
.L_x_21314:
[----:B------:R-:W-:Y:S05]  /*6f60*/  BSYNC.RECONVERGENT B2 ;  /* 0x0000000000027941 */ /* 0x000fea0003800200 */
.L_x_21313:
        /* <DEDUP_REMOVED lines=34> */
.L_x_21316:
[----:B------:R-:W-:Y:S05]  /*7190*/  BSYNC.RECONVERGENT B2 ;  /* 0x0000000000027941 */ /* 0x000fea0003800200 */
.L_x_21315:
        /* <DEDUP_REMOVED lines=34> */
.L_x_21318:
[----:B------:R-:W-:Y:S05]  /*73c0*/  BSYNC.RECONVERGENT B2 ;  /* 0x0000000000027941 */ /* 0x000fea0003800200 */
.L_x_21317:
        /* <DEDUP_REMOVED lines=33> */
.L_x_21300:
[----:B------:R-:W-:Y:S01]  /*75e0*/  LOP3.LUT P6, RZ, R3, 0x1, RZ, 0xc0, !PT ;  /* 0x0000000103ff7812 */ /* 0x000fe200078cc0ff */
[----:B------:R-:W-:-:S12]  /*75f0*/  BSSY.RECONVERGENT B2, `(.L_x_21319) ;  /* 0x0000025000027945 */ /* 0x000fd80003800200 */
[----:B------:R-:W-:Y:S05]  /*7600*/  @!P6 BRA `(.L_x_21320) ;  /* 0x00000000008ce947 */ /* 0x000fea0003800000 */
[----:B------:R-:W-:Y:S01]  /*7610*/  FFMA.FTZ R152, R0, R6, R31 ;  /* 0x0000000600987223 */ /* 0x000fe2000001001f */
[----:B------:R-:W-:Y:S01]  /*7620*/  LOP3.LUT P6, RZ, R7, 0xff, RZ, 0xc0, !PT ;  /* 0x000000ff07ff7812 */ /* 0x000fe200078cc0ff */
[----:B------:R-:W1:Y:S02]  /*7630*/  LDC.64 R192, c[0x0][0x478] ;  /* 0x00011e00ffc07b82 */ /* 0x000e640000000a00 */
[----:B------:R-:W-:-:S04]  /*7640*/  FADD.FTZ R152, R183, -R152 ;  /* 0x80000098b7987221 */ /* 0x000fc80000010000 */
[----:B-----5:R-:W-:-:S04]  /*7650*/  FFMA.FTZ R152, R5, R152, R112 ;  /* 0x0000009805987223 */ /* 0x020fc80000010070 */
[----:B------:R-:W-:-:S04]  /*7660*/  FMUL.FTZ R153, R152, R4 ;  /* 0x0000000498997220 */ /* 0x000fc80000410000 */
[----:B------:R-:W-:-:S05]  /*7670*/  FMUL.FTZ R153, R153, UR14 ;  /* 0x0000000e99997c20 */ /* 0x000fca0008410000 */
[----:B------:R-:W-:Y:S01]  /*7680*/  SEL R156, R153, RZ, P6 ;  /* 0x000000ff999c7207 */ /* 0x000fe20003000000 */
[----:B------:R-:W-:Y:S01]  /*7690*/  FFMA.FTZ R153, R174, R6, R31 ;  /* 0x00000006ae997223 */ /* 0x000fe2000001001f */
[----:B------:R-:W-:-:S03]  /*76a0*/  LOP3.LUT P6, RZ, R7, 0xff00, RZ, 0xc0, !PT ;  /* 0x0000ff0007ff7812 */ /* 0x000fc600078cc0ff */
[----:B------:R-:W-:Y:S01]  /*76b0*/  FADD.FTZ R153, R221, -R153 ;  /* 0x80000099dd997221 */ /* 0x000fe20000010000 */
[----:B-1----:R-:W-:-:S04]  /*76c0*/  IMAD.WIDE.U32 R192, R30, 0x10, R192 ;  /* 0x000000101ec07825 */ /* 0x002fc800078e00c0 */
[----:B------:R-:W-:-:S04]  /*76d0*/  FFMA.FTZ R153, R5, R153, R113 ;  /* 0x0000009905997223 */ /* 0x000fc80000010071 */
[----:B0-----:R-:W-:-:S04]  /*76e0*/  FMUL.FTZ R154, R153, R4 ;  /* 0x00000004999a7220 */ /* 0x001fc80000410000 */
[----:B------:R-:W-:-:S05]  /*76f0*/  FMUL.FTZ R154, R154, UR14 ;  /* 0x0000000e9a9a7c20 */ /* 0x000fca0008410000 */
[----:B------:R-:W-:Y:S01]  /*7700*/  SEL R157, R154, RZ, P6 ;  /* 0x000000ff9a9d7207 */ /* 0x000fe20003000000 */
[----:B------:R-:W-:Y:S01]  /*7710*/  FFMA.FTZ R154, R165, R6, R31 ;  /* 0x00000006a59a7223 */ /* 0x000fe2000001001f */
[----:B------:R-:W-:-:S03]  /*7720*/  LOP3.LUT P6, RZ, R7, 0xff0000, RZ, 0xc0, !PT ;  /* 0x00ff000007ff7812 */ /* 0x000fc600078cc0ff */
[----:B------:R-:W-:-:S04]  /*7730*/  FADD.FTZ R154, R208, -R154 ;  /* 0x8000009ad09a7221 */ /* 0x000fc80000010000 */
[----:B------:R-:W-:-:S04]  /*7740*/  FFMA.FTZ R154, R5, R154, R114 ;  /* 0x0000009a059a7223 */ /* 0x000fc80000010072 */
[----:B------:R-:W-:-:S04]  /*7750*/  FMUL.FTZ R155, R154, R4 ;  /* 0x000000049a9b7220 */ /* 0x000fc80000410000 */
[----:B------:R-:W-:-:S05]  /*7760*/  FMUL.FTZ R155, R155, UR14 ;  /* 0x0000000e9b9b7c20 */ /* 0x000fca0008410000 */
[----:B------:R-:W-:Y:S01]  /*7770*/  SEL R158, R155, RZ, P6 ;  /* 0x000000ff9b9e7207 */ /* 0x000fe20003000000 */
[----:B------:R-:W-:Y:S01]  /*7780*/  FFMA.FTZ R155, R161, R6, R31 ;  /* 0x00000006a19b7223 */ /* 0x000fe2000001001f */
[----:B------:R-:W-:-:S03]  /*7790*/  ISETP.GE.U32.AND P6, PT, R7, 0x1000000, PT ;  /* 0x010000000700780c */ /* 0x000fc60003fc6070 */
[----:B------:R-:W-:-:S04]  /*77a0*/  FADD.FTZ R155, R203, -R155 ;  /* 0x8000009bcb9b7221 */ /* 0x000fc80000010000 */
[----:B------:R-:W-:-:S04]  /*77b0*/  FFMA.FTZ R155, R5, R155, R115 ;  /* 0x0000009b059b7223 */ /* 0x000fc80000010073 */
        /* <DEDUP_REMOVED lines=8> */
.L_x_21320:
[----:B------:R-:W-:Y:S05]  /*7840*/  BSYNC.RECONVERGENT B2 ;  /* 0x0000000000027941 */ /* 0x000fea0003800200 */
.L_x_21319:
[----:B------:R-:W-:Y:S01]  /*7850*/  LOP3.LUT P6, RZ, R3, 0x2, RZ, 0xc0, !PT ;  /* 0x0000000203ff7812 */ /* 0x000fe200078cc0ff */
[----:B------:R-:W-:-:S12]  /*7860*/  BSSY.RECONVERGENT B2, `(.L_x_21321) ;  /* 0x0000025000027945 */ /* 0x000fd80003800200 */
[----:B------:R-:W-:Y:S05]  /*7870*/  @!P6 BRA `(.L_x_21322) ;  /* 0x00000000008ce947 */ /* 0x000fea0003800000 */
[----:B-1----:R-:W-:Y:S01]  /*7880*/  FFMA.FTZ R152, R182, R6, R31 ;  /* 0x00000006b6987223 */ /* 0x002fe2000001001f */
        /* <DEDUP_REMOVED lines=34> */
.L_x_21322:
[----:B------:R-:W-:Y:S05]  /*7ab0*/  BSYNC.RECONVERGENT B2 ;  /* 0x0000000000027941 */ /* 0x000fea0003800200 */
.L_x_21321:
[----:B------:R-:W-:Y:S01]  /*7ac0*/  LOP3.LUT P6, RZ, R3, 0x8, RZ, 0xc0, !PT ;  /* 0x0000000803ff7812 */ /* 0x000fe200078cc0ff */
[----:B------:R-:W-:-:S12]  /*7ad0*/  BSSY.RECONVERGENT B2, `(.L_x_21323) ;  /* 0x0000025000027945 */ /* 0x000fd80003800200 */
[----:B------:R-:W-:Y:S05]  /*7ae0*/  @!P6 BRA `(.L_x_21324) ;  /* 0x00000000008ce947 */ /* 0x000fea0003800000 */
[----:B-12---:R-:W-:Y:S01]  /*7af0*/  FFMA.FTZ R152, R181, R6, R31 ;  /* 0x00000006b5987223 */ /* 0x006fe2000001001f */
        /* <DEDUP_REMOVED lines=34> */
.L_x_21324:
[----:B------:R-:W-:Y:S05]  /*7d20*/  BSYNC.RECONVERGENT B2 ;  /* 0x0000000000027941 */ /* 0x000fea0003800200 */
.L_x_21323:
[----:B------:R-:W-:Y:S01]  /*7d30*/  LOP3.LUT P6, RZ, R3, 0x10, RZ, 0xc0, !PT ;  /* 0x0000001003ff7812 */ /* 0x000fe200078cc0ff */
[----:B------:R-:W-:-:S12]  /*7d40*/  BSSY.RECONVERGENT B2, `(.L_x_21325) ;  /* 0x0000025000027945 */ /* 0x000fd80003800200 */
[----:B------:R-:W-:Y:S05]  /*7d50*/  @!P6 BRA `(.L_x_21326) ;  /* 0x00000000008ce947 */ /* 0x000fea0003800000 */
[----:B-123--:R-:W-:Y:S01]  /*7d60*/  FFMA.FTZ R152, R180, R6, R31 ;  /* 0x00000006b4987223 */ /* 0x00efe2000001001f */
        /* <DEDUP_REMOVED lines=34> */
.L_x_21326:
[----:B------:R-:W-:Y:S05]  /*7f90*/  BSYNC.RECONVERGENT B2 ;  /* 0x0000000000027941 */ /* 0x000fea0003800200 */
.L_x_21325:
        /* <DEDUP_REMOVED lines=37> */
.L_x_21328:
[----:B------:R-:W-:Y:S05]  /*81f0*/  BSYNC.RECONVERGENT B2 ;  /* 0x0000000000027941 */ /* 0x000fea0003800200 */
.L_x_21327:
        /* <DEDUP_REMOVED lines=37> */
.L_x_21330:
[----:B------:R-:W-:Y:S05]  /*8450*/  BSYNC.RECONVERGENT B2 ;  /* 0x0000000000027941 */ /* 0x000fea0003800200 */
.L_x_21329:
        /* <DEDUP_REMOVED lines=12> */
[C---:B-----5:R-:W-:Y:S01]  /*8520*/  FFMA.FTZ R152, R5.reuse, R152, R136 ;  /* 0x0000009805987223 */ /* 0x060fe20000010088 */
[C---:B------:R-:W-:Y:S01]  /*8530*/  FFMA.FTZ R153, R5.reuse, R153, R137 ;  /* 0x0000009905997223 */ /* 0x040fe20000010089 */
[C---:B------:R-:W-:Y:S01]  /*8540*/  FFMA.FTZ R154, R5.reuse, R154, R138 ;  /* 0x0000009a059a7223 */ /* 0x040fe2000001008a */
[----:B------:R-:W-:Y:S01]  /*8550*/  FFMA.FTZ R155, R5, R155, R139 ;  /* 0x0000009b059b7223 */ /* 0x000fe2000001008b */
        /* <DEDUP_REMOVED lines=21> */
.L_x_21332:
[----:B------:R-:W-:Y:S05]  /*86b0*/  BSYNC.RECONVERGENT B2 ;  /* 0x0000000000027941 */ /* 0x000fea0003800200 */
.L_x_21331:
        /* <DEDUP_REMOVED lines=37> */
.L_x_21334:
[----:B------:R-:W-:Y:S05]  /*8910*/  BSYNC.RECONVERGENT B2 ;  /* 0x0000000000027941 */ /* 0x000fea0003800200 */
.L_x_21333:
        /* <DEDUP_REMOVED lines=37> */
.L_x_21336:
[----:B------:R-:W-:Y:S05]  /*8b70*/  BSYNC.RECONVERGENT B2 ;  /* 0x0000000000027941 */ /* 0x000fea0003800200 */
.L_x_21335:
        /* <DEDUP_REMOVED lines=34> */
[----:B------:R0:W-:Y:S02]  /*8da0*/  STG.E.128 desc[UR6][R30.64], R152 ;  /* 0x000000981e007986 */ /* 0x0001e4000c101d06 */
.L_x_21281:
[----:B------:R-:W-:Y:S05]  /*8db0*/  BSYNC.RECONVERGENT B1 ;  /* 0x0000000000017941 */ /* 0x000fea0003800200 */
.L_x_21260:
[----:B-----5:R-:W1:Y:S02]  /*8dc0*/  LDC.64 R4, c[0x0][0x380] ;  /* 0x0000e000ff047b82 */ /* 0x020e640000000a00 */
[----:B-1----:R-:W-:-:S04]  /*8dd0*/  LEA R164, R4, R164, 0x2 ;  /* 0x000000a404a47211 */ /* 0x002fc800078e10ff */
[----:B------:R-:W-:-:S13]  /*8de0*/  ISETP.GE.AND P0, PT, R164, R5, PT ;  /* 0x00000005a400720c */ /* 0x000fda0003f06270 */
[----:B------:R-:W-:Y:S05]  /*8df0*/  @!P0 BRA `(.L_x_21337) ;  /* 0xffffff7c00ec8947 */ /* 0x000fea000383ffff */
.L_x_21238:
[----:B------:R-:W-:Y:S05]  /*8e00*/  BSYNC B0 ;  /* 0x0000000000007941 */ /* 0x000fea0003800000 */
.L_x_21237:
[----:B0-234-:R-:W0:Y:S01]  /*8e10*/  S2R R152, SR_TID.X ;  /* 0x0000000000987919 */ /* 0x01de220000002100 */
        /* <DEDUP_REMOVED lines=24> */
[----:B-----5:R-:W3:Y:S04]  /*8fa0*/  LDS R14, [R0+0x1600] ;  /* 0x00160000000e7984 */ /* 0x020ee80000000800 */
        /* <DEDUP_REMOVED lines=99> */
[C---:B--2---:R-:W-:Y:S02]  /*95e0*/  IADD3.X R49, PT, PT, R47.reuse, UR19, RZ, P0, !PT ;  /* 0x000000132f317c10 */ /* 0x044fe400087fe4ff */
        /* <DEDUP_REMOVED lines=53> */
[----:B------:R-:W-:Y:S01]  /*9940*/  LDS R24, [R0+0x4600] ;  /* 0x0046000000187984 */ /* 0x000fe20000000800 */
        /* <DEDUP_REMOVED lines=8> */
[----:B------:R-:W3:Y:S01]  /*99d0*/  LDS R33, [R0+0x4400] ;  /* 0x0044000000217984 */ /* 0x000ee20000000800 */
        /* <DEDUP_REMOVED lines=16> */
[----:B0-----:R-:W-:-:S03]  /*9ae0*/  @P5 MOV R2, R44 ;  /* 0x0000002c00025202 */ /* 0x001fc60000000f00 */
        /* <DEDUP_REMOVED lines=12> */
[----:B------:R-:W-:Y:S01]  /*9bb0*/  FADD.FTZ R33, R14, R33 ;  /* 0x000000210e217221 */ /* 0x000fe20000010000 */
[----:B------:R-:W-:Y:S01]  /*9bc0*/  LDS R25, [R0+0x3800] ;  /* 0x0038000000197984 */ /* 0x000fe20000000800 */
[----:B--2---:R-:W-:Y:S01]  /*9bd0*/  FADD.FTZ R16, RZ, R16 ;  /* 0x00000010ff107221 */ /* 0x004fe20000010000 */
[----:B------:R-:W-:Y:S01]  /*9be0*/  FADD.FTZ R19, R13, R32 ;  /* 0x000000200d137221 */ /* 0x000fe20000010000 */
[----:B---3--:R-:W-:Y:S01]  /*9bf0*/  @P0 MOV R2, R46 ;  /* 0x0000002e00020202 */ /* 0x008fe20000000f00 */
[----:B------:R-:W2:Y:S01]  /*9c00*/  LDS R13, [R0+0x2200] ;  /* 0x00220000000d7984 */ /* 0x000ea20000000800 */
[-C--:B------:R-:W-:Y:S01]  /*9c10*/  @P0 MOV R3, R49.reuse ;  /* 0x0000003100030202 */ /* 0x080fe20000000f00 */
[----:B----4-:R-:W-:Y:S01]  /*9c20*/  FADD.FTZ R16, R16, R17 ;  /* 0x0000001110107221 */ /* 0x010fe20000010000 */
[----:B------:R-:W-:Y:S01]  /*9c30*/  @P0 IADD3 R46, P6, PT, R46, 0x200, RZ ;  /* 0x000002002e2e0810 */ /* 0x000fe20007fde0ff */
[----:B------:R-:W3:Y:S01]  /*9c40*/  LDS R10, [R0+0x1200] ;  /* 0x00120000000a7984 */ /* 0x000ee20000000800 */
[----:B------:R-:W-:Y:S01]  /*9c50*/  ISETP.GE.U32.AND P5, PT, R42, 0x480, PT ;  /* 0x000004802a00780c */ /* 0x000fe20003fa6070 */
        /* <DEDUP_REMOVED lines=84> */
.L_x_21259:
        /* <DEDUP_REMOVED lines=8> */
.L_x_21339:
[----:B------:R-:W-:Y:S05]  /*a220*/  BSYNC B1 ;  /* 0x0000000000017941 */ /* 0x000fea0003800000 */
.L_x_21338:
        /* <DEDUP_REMOVED lines=9> */
.L_x_21340:
[----:B------:R-:W-:Y:S01]  /*a2c0*/  MOV R153, R188 ;  /* 0x000000bc00997202 */ /* 0x000fe20000000f00 */
[----:B------:R-:W-:Y:S02]  /*a2d0*/  HFMA2 R152, -RZ, RZ, 0, 1.1920928955078125e-07 ;  /* 0x00000002ff987431 */ /* 0x000fe400000001ff */
[----:B------:R-:W-:-:S07]  /*a2e0*/  FADD.FTZ R187, R156, R187 ;  /* 0x000000bb9cbb7221 */ /* 0x000fce0000010000 */
[----:B------:R-:W-:Y:S05]  /*a2f0*/  WARPSYNC.COLLECTIVE R6, `(.L_x_21341) ;  /* 0x0000000006087348 */ /* 0x000fea0003c00000 */
[----:B------:R0:W1:Y:S02]  /*a300*/  SHFL.BFLY P6, R156, R153, R152, R31 ;  /* 0x0c000098999c7389 */ /* 0x00006400000c001f */
[----:B01----:R-:W-:Y:S05]  /*a310*/  ENDCOLLECTIVE ;  /* 0x000000000000791b */ /* 0x003fea0003800000 */
.L_x_21341:
[----:B------:R-:W-:Y:S02]  /*a320*/  MOV R153, R187 ;  /* 0x000000bb00997202 */ /* 0x000fe40000000f00 */
[----:B------:R-:W-:-:S05]  /*a330*/  MOV R6, R156 ;  /* 0x0000009c00067202 */ /* 0x000fca0000000f00 */
[----:B------:R-:W-:Y:S01]  /*a340*/  FADD.FTZ R188, R188, R6 ;  /* 0x00000006bcbc7221 */ /* 0x000fe20000010000 */
[----:B------:R-:W-:-:S07]  /*a350*/  MOV R6, 0xffffffff ;  /* 0xffffffff00067802 */ /* 0x000fce0000000f00 */
[----:B------:R-:W-:Y:S05]  /*a360*/  WARPSYNC.COLLECTIVE R6, `(.L_x_21342) ;  /* 0x0000000006087348 */ /* 0x000fea0003c00000 */
[----:B------:R0:W1:Y:S02]  /*a370*/  SHFL.BFLY P6, R156, R153, R152, R31 ;  /* 0x0c000098999c7389 */ /* 0x00006400000c001f */
[----:B01----:R-:W-:Y:S05]  /*a380*/  ENDCOLLECTIVE ;  /* 0x000000000000791b */ /* 0x003fea0003800000 */
.L_x_21342:
[----:B------:R-:W-:Y:S01]  /*a390*/  MOV R153, R188 ;  /* 0x000000bc00997202 */ /* 0x000fe20000000f00 */
[----:B------:R-:W-:Y:S02]  /*a3a0*/  HFMA2 R152, -RZ, RZ, 0, 2.384185791015625e-07 ;  /* 0x00000004ff987431 */ /* 0x000fe400000001ff */
[----:B------:R-:W-:-:S07]  /*a3b0*/  FADD.FTZ R187, R187, R156 ;  /* 0x0000009cbbbb7221 */ /* 0x000fce0000010000 */
[----:B------:R-:W-:Y:S05]  /*a3c0*/  WARPSYNC.COLLECTIVE R6, `(.L_x_21343) ;  /* 0x0000000006087348 */ /* 0x000fea0003c00000 */
[----:B------:R0:W1:Y:S02]  /*a3d0*/  SHFL.BFLY P6, R156, R153, R152, R31 ;  /* 0x0c000098999c7389 */ /* 0x00006400000c001f */
[----:B01----:R-:W-:Y:S05]  /*a3e0*/  ENDCOLLECTIVE ;  /* 0x000000000000791b */ /* 0x003fea0003800000 */
.L_x_21343:
[----:B------:R-:W-:Y:S02]  /*a3f0*/  MOV R153, R187 ;  /* 0x000000bb00997202 */ /* 0x000fe40000000f00 */
[----:B------:R-:W-:-:S07]  /*a400*/  MOV R155, R156 ;  /* 0x0000009c009b7202 */ /* 0x000fce0000000f00 */
[----:B------:R-:W-:Y:S05]  /*a410*/  WARPSYNC.COLLECTIVE R6, `(.L_x_21344) ;  /* 0x0000000006087348 */ /* 0x000fea0003c00000 */
[----:B------:R0:W1:Y:S02]  /*a420*/  SHFL.BFLY P6, R156, R153, R152, R31 ;  /* 0x0c000098999c7389 */ /* 0x00006400000c001f */
[----:B01----:R-:W-:Y:S05]  /*a430*/  ENDCOLLECTIVE ;  /* 0x000000000000791b */ /* 0x003fea0003800000 */
.L_x_21344:
[----:B------:R-:W-:-:S05]  /*a440*/  FADD.FTZ R155, R188, R155 ;  /* 0x0000009bbc9b7221 */ /* 0x000fca0000010000 */
[----:B------:R-:W-:Y:S01]  /*a450*/  MOV R153, R155 ;  /* 0x0000009b00997202 */ /* 0x000fe20000000f00 */
[----:B------:R-:W-:Y:S01]  /*a460*/  HFMA2 R152, -RZ, RZ, 0, 4.76837158203125e-07 ;  /* 0x00000008ff987431 */ /* 0x000fe200000001ff */
[----:B------:R-:W-:-:S07]  /*a470*/  MOV R154, R156 ;  /* 0x0000009c009a7202 */ /* 0x000fce0000000f00 */
[----:B------:R-:W-:Y:S05]  /*a480*/  WARPSYNC.COLLECTIVE R6, `(.L_x_21345) ;  /* 0x0000000006087348 */ /* 0x000fea0003c00000 */
[----:B------:R0:W1:Y:S02]  /*a490*/  SHFL.BFLY P6, R156, R153, R152, R31 ;  /* 0x0c000098999c7389 */ /* 0x00006400000c001f */
[----:B01----:R-:W-:Y:S05]  /*a4a0*/  ENDCOLLECTIVE ;  /* 0x000000000000791b */ /* 0x003fea0003800000 */
.L_x_21345:
[----:B------:R-:W-:-:S05]  /*a4b0*/  FADD.FTZ R154, R187, R154 ;  /* 0x0000009abb9a7221 */ /* 0x000fca0000010000 */
[----:B------:R-:W-:Y:S02]  /*a4c0*/  MOV R153, R154 ;  /* 0x0000009a00997202 */ /* 0x000fe40000000f00 */
[----:B------:R-:W-:-:S05]  /*a4d0*/  MOV R6, R156 ;  /* 0x0000009c00067202 */ /* 0x000fca0000000f00 */
[----:B------:R-:W-:Y:S01]  /*a4e0*/  FADD.FTZ R155, R155, R6 ;  /* 0x000000069b9b7221 */ /* 0x000fe20000010000 */
[----:B------:R-:W-:-:S07]  /*a4f0*/  MOV R6, 0xffffffff ;  /* 0xffffffff00067802 */ /* 0x000fce0000000f00 */
[----:B------:R-:W-:Y:S05]  /*a500*/  WARPSYNC.COLLECTIVE R6, `(.L_x_21346) ;  /* 0x0000000006087348 */ /* 0x000fea0003c00000 */
[----:B------:R0:W1:Y:S02]  /*a510*/  SHFL.BFLY P6, R156, R153, R152, R31 ;  /* 0x0c000098999c7389 */ /* 0x00006400000c001f */
[----:B01----:R-:W-:Y:S05]  /*a520*/  ENDCOLLECTIVE ;  /* 0x000000000000791b */ /* 0x003fea0003800000 */
.L_x_21346:
[----:B------:R-:W-:Y:S01]  /*a530*/  MOV R153, R155 ;  /* 0x0000009b00997202 */ /* 0x000fe20000000f00 */
[----:B------:R-:W-:Y:S02]  /*a540*/  HFMA2 R152, -RZ, RZ, 0, 9.5367431640625e-07 ;  /* 0x00000010ff987431 */ /* 0x000fe400000001ff */
[----:B------:R-:W-:-:S07]  /*a550*/  FADD.FTZ R154, R154, R156 ;  /* 0x0000009c9a9a7221 */ /* 0x000fce0000010000 */
[----:B------:R-:W-:Y:S05]  /*a560*/  WARPSYNC.COLLECTIVE R6, `(.L_x_21347) ;  /* 0x0000000006087348 */ /* 0x000fea0003c00000 */
[----:B------:R0:W1:Y:S02]  /*a570*/  SHFL.BFLY P6, R156, R153, R152, R31 ;  /* 0x0c000098999c7389 */ /* 0x00006400000c001f */
[----:B01----:R-:W-:Y:S05]  /*a580*/  ENDCOLLECTIVE ;  /* 0x000000000000791b */ /* 0x003fea0003800000 */
.L_x_21347:
[----:B------:R-:W-:Y:S02]  /*a590*/  MOV R153, R154 ;  /* 0x0000009a00997202 */ /* 0x000fe40000000f00 */
[----:B------:R-:W-:-:S07]  /*a5a0*/  MOV R157, R156 ;  /* 0x0000009c009d7202 */ /* 0x000fce0000000f00 */
[----:B------:R-:W-:Y:S05]  /*a5b0*/  WARPSYNC.COLLECTIVE R6, `(.L_x_21348) ;  /* 0x0000000006087348 */ /* 0x000fea0003c00000 */
[----:B------:R0:W1:Y:S02]  /*a5c0*/  SHFL.BFLY P6, R156, R153, R152, R31 ;  /* 0x0c000098999c7389 */ /* 0x00006400000c001f */
[----:B01----:R-:W-:Y:S05]  /*a5d0*/  ENDCOLLECTIVE ;  /* 0x000000000000791b */ /* 0x003fea0003800000 */
.L_x_21348:
[----:B------:R-:W-:Y:S01]  /*a5e0*/  MOV R6, R156 ;  /* 0x0000009c00067202 */ /* 0x000fe20000000f00 */
[----:B------:R-:W-:Y:S06]  /*a5f0*/  BRA `(.L_x_21349) ;  /* 0xffffff8800bc7947 */ /* 0x000fec000383ffff */
.L_x_21350:
        /* <DEDUP_REMOVED lines=16> */
.L_x_25520:


//--------------------- .text._ZN10layer_norm13ln_bwd_kernelINS_13Kernel_traitsI6__halfffffjLj1280ELj1ELj4ELj1ELj16ENS_18Kernel_traits_baseILj1280ES2_ffffjLj128EEEEELb1ELb0ELb0ELb1EEEvNS_9BwdParamsE --------------------------
	.section	.text._ZN10layer_norm13ln_bwd_kernelINS_13Kernel_traitsI6__halfffffjLj1280ELj1ELj4ELj1ELj16ENS_18Kernel_traits_baseILj1280ES2_ffffjLj128EEEEELb1ELb0ELb0ELb1EEEvNS_9BwdParamsE,"ax",@progbits
	.align	128
        .global         _ZN10layer_norm13ln_bwd_kernelINS_13Kernel_traitsI6__halfffffjLj1280ELj1ELj4ELj1ELj16ENS_18Kernel_traits_baseILj1280ES2_ffffjLj128EEEEELb1ELb0ELb0ELb1EEEvNS_9BwdParamsE
        .type           _ZN10layer_norm13ln_bwd_kernelINS_13Kernel_traitsI6__halfffffjLj1280ELj1ELj4ELj1ELj16ENS_18Kernel_traits_baseILj1280ES2_ffffjLj128EEEEELb1ELb0ELb0ELb1EEEvNS_9BwdParamsE,@function
        .size           _ZN10layer_norm13ln_bwd_kernelINS_13Kernel_traitsI6__halfffffjLj1280ELj1ELj4ELj1ELj16ENS_18Kernel_traits_baseILj1280ES2_ffffjLj128EEEEELb1ELb0ELb0ELb1EEEvNS_9BwdParamsE,(.L_x_25521 - _ZN10layer_norm13ln_bwd_kernelINS_13Kernel_traitsI6__halfffffjLj1280ELj1ELj4ELj1ELj16ENS_18Kernel_traits_baseILj1280ES2_ffffjLj128EEEEELb1ELb0ELb0ELb1EEEvNS_9BwdParamsE)
        .other          _ZN10layer_norm13ln_bwd_kernelINS_13Kernel_traitsI6__halfffffjLj1280ELj1ELj4ELj1ELj16ENS_18Kernel_traits_baseILj1280ES2_ffffjLj128EEEEELb1ELb0ELb0ELb1EEEvNS_9BwdParamsE,@"STO_CUDA_ENTRY STV_DEFAULT"
_ZN10layer_norm13ln_bwd_kernelINS_13Kernel_traitsI6__halfffffjLj1280ELj1ELj4ELj1ELj16ENS_18Kernel_traits_baseILj1280ES2_ffffjLj128EEEEELb1ELb0ELb0ELb1EEEvNS_9BwdParamsE:
.text._ZN10layer_norm13ln_bwd_kernelINS_13Kernel_traitsI6__halfffffjLj1280ELj1ELj4ELj1ELj16ENS_18Kernel_traits_baseILj1280ES2_ffffjLj128EEEEELb1ELb0ELb0ELb1EEEvNS_9BwdParamsE:
        /* <DEDUP_REMOVED lines=63> */
[----:B------:R-:W2:Y:S04]  /*03f0*/  LDG.E.64 R170, desc[UR6][R4.64+0x900] ;  /* 0x0009000604aa7981 */ /* 0x000ea8000c1e1b00 */
[----:B------:R0:W5:Y:S04]  /*0400*/  LDG.E.64 R168, desc[UR6][R4.64+0x800] ;  /* 0x0008000604a87981 */ /* 0x000168000c1e1b00 */
        /* <DEDUP_REMOVED lines=9> */
[----:B------:R-:W-:Y:S01]  /*04a0*/  BSSY B1, `(.L_x_21353) ;  /* 0x000097f000017945 */ /* 0x000fe20003800000 */
[----:B------:R-:W-:-:S02]  /*04b0*/  CS2R R248, SRZ ;  /* 0x0000000000f87805 */ /* 0x000fc4000001ff00 */
[----:B------:R-:W-:Y:S02]  /*04c0*/  ISETP.NE.AND.EX P0, PT, RZ, UR9, PT, P0 ;  /* 0x00000009ff007c0c */ /* 0x000fe4000bf05300 */
[----:B--2---:R-:W-:-:S05]  /*04d0*/  SHF.R.U32.HI R0, RZ, 0x10, R171 ;  /* 0x00000010ff007819 */ /* 0x004fca00000116ab */
        /* <DEDUP_REMOVED lines=79> */
.L_x_21380:
[----:B0-----:R-:W0:Y:S01]  /*09d0*/  S2R R5, SR_TID.X ;  /* 0x0000000000057919 */ /* 0x001e220000002100 */
[----:B------:R-:W1:Y:S08]  /*09e0*/  LDC.64 R6, c[0x0][0x3c0] ;  /* 0x0000f000ff067b82 */ /* 0x000e700000000a00 */
[----:B------:R-:W2:Y:S08]  /*09f0*/  @P0 LDC.64 R12, c[0x0][0x3e0] ;  /* 0x0000f800ff0c0b82 */ /* 0x000eb00000000a00 */
[----:B---3--:R-:W3:Y:S01]  /*0a00*/  LDC.64 R8, c[0x0][0x3c8] ;  /* 0x0000f200ff087b82 */ /* 0x008ee20000000a00 */
[----:B------:R-:W-:-:S02]  /*0a10*/  HFMA2 R4, -RZ, RZ, 1.875, 0 ;  /* 0x3f800000ff047431 */ /* 0x000fc400000001ff */
[----:B-1----:R-:W-:-:S06]  /*0a20*/  IMAD.WIDE R6, R2, 0x4, R6 ;  /* 0x0000000402067825 */ /* 0x002fcc00078e0206 */
[----:B------:R-:W4:Y:S01]  /*0a30*/  LDG.E R6, desc[UR6][R6.64] ;  /* 0x0000000606067981 */ /* 0x000f22000c1e1900 */
[----:B0-----:R-:W-:Y:S01]  /*0a40*/  LOP3.LUT R5, R5, 0x1f, RZ, 0xc0, !PT ;  /* 0x0000001f05057812 */ /* 0x001fe200078ec0ff */
[----:B--2---:R-:W-:-:S04]  /*0a50*/  @P0 IMAD.WIDE R12, R2, 0x4, R12 ;  /* 0x00000004020c0825 */ /* 0x004fc800078e020c */
[----:B------:R0:W-:Y:S01]  /*0a60*/  STL [R1+0x13c], R5 ;  /* 0x00013c0501007387 */ /* 0x0001e20000100800 */
[----:B---3--:R-:W-:-:S03]  /*0a70*/  IMAD.WIDE R8, R2, 0x4, R8 ;  /* 0x0000000402087825 */ /* 0x008fc600078e0208 */
[----:B-----5:R0:W5:Y:S04]  /*0a80*/  @P0 LDG.E R4, desc[UR6][R12.64] ;  /* 0x000000060c040981 */ /* 0x020168000c1e1900 */
[----:B------:R0:W5:Y:S01]  /*0a90*/  LDG.E R11, desc[UR6][R8.64] ;  /* 0x00000006080b7981 */ /* 0x000162000c1e1900 */
[----:B------:R-:W-:Y:S01]  /*0aa0*/  UISETP.NE.U32.AND UP0, UPT, UR12, URZ, UPT ;  /* 0x000000ff0c00728c */ /* 0x000fe2000bf05070 */
[----:B------:R-:W-:Y:S01]  /*0ab0*/  IMAD R0, R2, UR11, RZ ;  /* 0x0000000b02007c24 */ /* 0x000fe2000f8e02ff */
[----:B------:R-:W-:Y:S01]  /*0ac0*/  ISETP.NE.AND P2, PT, RZ, UR10, PT ;  /* 0x0000000aff007c0c */ /* 0x000fe2000bf45270 */
[----:B------:R0:W5:Y:S01]  /*0ad0*/  LDL.S16 R251, [R1+0x138] ;  /* 0x0001380001fb7983 */ /* 0x0001620000100600 */
[----:B------:R-:W-:Y:S02]  /*0ae0*/  UISETP.NE.AND.EX UP0, UPT, UR13, URZ, UPT, UP0 ;  /* 0x000000ff0d00728c */ /* 0x000fe4000bf05300 */
[----:B------:R-:W-:-:S04]  /*0af0*/  SHF.R.S32.HI R3, RZ, 0x1f, R0 ;  /* 0x0000001fff037819 */ /* 0x000fc80000011400 */
[----:B------:R-:W-:-:S04]  /*0b00*/  LEA.HI R3, R3, R0, RZ, 0x2 ;  /* 0x0000000003037211 */ /* 0x000fc800078f10ff */
[----:B------:R-:W-:Y:S02]  /*0b10*/  LEA.HI.SX32 R10, R3, R5, 0x1e ;  /* 0x00000005030a7211 */ /* 0x000fe400078ff2ff */
[----:B----4-:R-:W-:Y:S01]  /*0b20*/  FSEL R0, R6, RZ, !P2 ;  /* 0x000000ff06007208 */ /* 0x010fe20005000000 */
[----:B0-----:R-:W-:Y:S06]  /*0b30*/  BRA.U UP0, `(.L_x_21354) ;  /* 0x0000001500d07547 */ /* 0x001fec000b800000 */
        /* <DEDUP_REMOVED lines=53> */
[----:B------:R-:W-:Y:S02]  /*0e90*/  IMAD.WIDE.U32 R172, R18, 0x4, R182 ;  /* 0x0000000412ac7825 */ /* 0x000fe400078e00b6 */
[----:B------:R-:W5:Y:S01]  /*0ea0*/  LDG.E R21, desc[UR6][R20.64] ;  /* 0x0000000614157981 */ /* 0x000f62000c1e1900 */
[----:B------:R-:W-:Y:S01]  /*0eb0*/  SHF.R.U64 R247, R36, 0x10, R37 ;  /* 0x0000001024f77819 */ /* 0x000fe20000001225 */
[----:B------:R-:W-:-:S04]  /*0ec0*/  IMAD.WIDE.U32 R180, R17, 0x4, R182 ;  /* 0x0000000411b47825 */ /* 0x000fc800078e00b6 */
[--C-:B------:R-:W-:Y:S01]  /*0ed0*/  IMAD.WIDE.U32 R178, R16, 0x4, R182.reuse ;  /* 0x0000000410b27825 */ /* 0x100fe200078e00b6 */
[----:B------:R-:W5:Y:S03]  /*0ee0*/  LDG.E R19, desc[UR6][R180.64] ;  /* 0x00000006b4137981 */ /* 0x000f66000c1e1900 */
[--C-:B------:R-:W-:Y:S01]  /*0ef0*/  IMAD.WIDE.U32 R176, R14, 0x4, R182.reuse ;  /* 0x000000040eb07825 */ /* 0x100fe200078e00b6 */
[----:B------:R0:W5:Y:S03]  /*0f00*/  LDG.E R20, desc[UR6][R172.64] ;  /* 0x00000006ac147981 */ /* 0x000166000c1e1900 */
[--C-:B------:R-:W-:Y:S01]  /*0f10*/  IMAD.WIDE.U32 R174, R5, 0x4, R182.reuse ;  /* 0x0000000405ae7825 */ /* 0x100fe200078e00b6 */
[----:B------:R-:W5:Y:S03]  /*0f20*/  LDG.E R15, desc[UR6][R178.64] ;  /* 0x00000006b20f7981 */ /* 0x000f66000c1e1900 */
[----:B------:R-:W-:Y:S01]  /*0f30*/  HADD2.F32 R246, -RZ, R36.H0_H0 ;  /* 0x20000024fff67230 */ /* 0x000fe20000004100 */
[----:B------:R-:W5:Y:S01]  /*0f40*/  LDG.E R13, desc[UR6][R176.64] ;  /* 0x00000006b00d7981 */ /* 0x000f62000c1e1900 */
[----:B0-----:R-:W-:-:S03]  /*0f50*/  IMAD.WIDE.U32 R172, R12, 0x4, R182 ;  /* 0x000000040cac7825 */ /* 0x001fc600078e00b6 */
[----:B------:R0:W5:Y:S01]  /*0f60*/  LDG.E R6, desc[UR6][R174.64] ;  /* 0x00000006ae067981 */ /* 0x000162000c1e1900 */
[----:B------:R-:W-:-:S03]  /*0f70*/  IMAD.WIDE.U32 R34, R10, 0x4, R182 ;  /* 0x000000040a227825 */ /* 0x000fc600078e00b6 */
[----:B------:R-:W5:Y:S01]  /*0f80*/  LDG.E R9, desc[UR6][R172.64] ;  /* 0x00000006ac097981 */ /* 0x000f62000c1e1900 */
[----:B------:R-:W-:-:S04]  /*0f90*/  IMAD.WIDE.U32 R32, R3, 0x4, R182 ;  /* 0x0000000403207825 */ /* 0x000fc800078e00b6 */
[----:B------:R-:W-:Y:S01]  /*0fa0*/  IMAD.WIDE.U32 R22, R8, 0x4, R182 ;  /* 0x0000000408167825 */ /* 0x000fe200078e00b6 */
[----:B------:R-:W-:Y:S01]  /*0fb0*/  SHF.R.U32.HI R244, RZ, 0x10, R37 ;  /* 0x00000010fff47819 */ /* 0x000fe20000011625 */
[----:B------:R1:W5:Y:S02]  /*0fc0*/  LDG.E R35, desc[UR6][R34.64] ;  /* 0x0000000622237981 */ /* 0x000364000c1e1900 */
[----:B------:R-:W-:Y:S02]  /*0fd0*/  HADD2.F32 R247, -RZ, R247.H0_H0 ;  /* 0x200000f7fff77230 */ /* 0x000fe40000004100 */
[----:B------:R-:W-:Y:S01]  /*0fe0*/  HADD2.F32 R245, -RZ, R37.H0_H0 ;  /* 0x20000025fff57230 */ /* 0x000fe20000004100 */
[--C-:B------:R-:W-:Y:S01]  /*0ff0*/  SHF.R.U64 R191, R38, 0x10, R39.reuse ;  /* 0x0000001026bf7819 */ /* 0x100fe20000001227 */
[----:B------:R-:W-:Y:S02]  /*1000*/  HADD2.F32 R244, -RZ, R244.H0_H0 ;  /* 0x200000f4fff47230 */ /* 0x000fe40000004100 */
[----:B------:R-:W-:Y:S01]  /*1010*/  HADD2.F32 R196, -RZ, R38.H0_H0 ;  /* 0x20000026ffc47230 */ /* 0x000fe20000004100 */
[----:B------:R-:W-:Y:S01]  /*1020*/  SHF.R.U32.HI R181, RZ, 0x10, R39 ;  /* 0x00000010ffb57819 */ /* 0x000fe20000011627 */
[----:B------:R-:W-:Y:S01]  /*1030*/  HADD2.F32 R191, -RZ, R191.H0_H0 ;  /* 0x200000bfffbf7230 */ /* 0x000fe20000004100 */
[----:B0-----:R-:W-:Y:S01]  /*1040*/  SHF.R.U64 R175, R40, 0x10, R41 ;  /* 0x0000001028af7819 */ /* 0x001fe20000001229 */
[----:B------:R-:W-:Y:S01]  /*1050*/  HADD2.F32 R182, -RZ, R39.H0_H0 ;  /* 0x20000027ffb67230 */ /* 0x000fe20000004100 */
[----:B------:R0:W5:Y:S01]  /*1060*/  LDG.E R33, desc[UR6][R32.64] ;  /* 0x0000000620217981 */ /* 0x000162000c1e1900 */
[----:B------:R-:W-:-:S02]  /*1070*/  HADD2.F32 R181, -RZ, R181.H0_H0 ;  /* 0x200000b5ffb57230 */ /* 0x000fc40000004100 */
[----:B------:R-:W-:Y:S01]  /*1080*/  HADD2.F32 R176, -RZ, R40.H0_H0 ;  /* 0x20000028ffb07230 */ /* 0x000fe20000004100 */
[--C-:B------:R-:W-:Y:S01]  /*1090*/  SHF.R.U32.HI R208, RZ, 0x10, R135.reuse ;  /* 0x00000010ffd07819 */ /* 0x100fe20000011687 */
[----:B------:R-:W-:Y:S01]  /*10a0*/  HADD2.F32 R175, -RZ, R175.H0_H0 ;  /* 0x200000afffaf7230 */ /* 0x000fe20000004100 */
[----:B-1----:R-:W-:Y:S01]  /*10b0*/  SHF.R.U64 R34, R134, 0x10, R135 ;  /* 0x0000001086227819 */ /* 0x002fe20000001287 */
[----:B------:R-:W-:Y:S01]  /*10c0*/  HADD2.F32 R207, -RZ, R168.H0_H0 ;  /* 0x200000a8ffcf7230 */ /* 0x000fe20000004100 */
[----:B------:R1:W5:Y:S03]  /*10d0*/  LDG.E R22, desc[UR6][R22.64] ;  /* 0x0000000616167981 */ /* 0x000366000c1e1900 */
[----:B------:R-:W-:Y:S02]  /*10e0*/  HADD2.F32 R34, -RZ, R34.H0_H0 ;  /* 0x20000022ff227230 */ /* 0x000fe40000004100 */
[----:B0-----:R-:W-:-:S02]  /*10f0*/  HADD2.F32 R32, -RZ, R135.H0_H0 ;  /* 0x20000087ff207230 */ /* 0x001fc40000004100 */
        /* <DEDUP_REMOVED lines=164> */
[----:B------:R-:W-:Y:S01]  /*1b40*/  HADD2.F32 R138, -RZ, R133.H0_H0 ;  /* 0x20000085ff8a7230 */ /* 0x000fe20000004100 */
[----:B------:R-:W-:Y:S01]  /*1b50*/  SHF.R.U32.HI R137, RZ, 0x10, R133 ;  /* 0x00000010ff897819 */ /* 0x000fe20000011685 */
        /* <DEDUP_REMOVED lines=10> */
[----:B------:R-:W-:Y:S01]  /*1c00*/  SHF.R.U32.HI R165, RZ, 0x10, R169 ;  /* 0x00000010ffa57819 */ /* 0x000fe200000116a9 */
[----:B------:R-:W-:Y:S02]  /*1c10*/  HADD2.F32 R166, -RZ, R169.H0_H0 ;  /* 0x200000a9ffa67230 */ /* 0x000fe40000004100 */
[----:B------:R-:W-:Y:S01]  /*1c20*/  FMUL.FTZ R29, R81, R167 ;  /* 0x000000a7511d7220 */ /* 0x000fe20000410000 */
        /* <DEDUP_REMOVED lines=24> */
[----:B------:R-:W-:-:S02]  /*1db0*/  HADD2.F32 R162, -RZ, R171.H0_H0 ;  /* 0x200000abffa27230 */ /* 0x000fc40000004100 */
        /* <DEDUP_REMOVED lines=25> */
[----:B-1----:R-:W-:Y:S02]  /*1f50*/  HADD2.F32 R23, -RZ, R251.H0_H0 ;  /* 0x200000fbff177230 */ /* 0x002fe40000004100 */
        /* <DEDUP_REMOVED lines=50> */
.L_x_21354:
[----:B------:R-:W0:Y:S08]  /*2280*/  LDC.64 R160, c[0x0][0x3a8] ;  /* 0x0000ea00ffa07b82 */ /* 0x000e300000000a00 */
[----:B------:R-:W1:Y:S01]  /*2290*/  LDC.64 R84, c[0x0][0x428] ;  /* 0x00010a00ff547b82 */ /* 0x000e620000000a00 */
[C---:B------:R-:W-:Y:S02]  /*22a0*/  IADD3 R3, PT, PT, R10.reuse, 0x20, RZ ;  /* 0x000000200a037810 */ /* 0x040fe40007ffe0ff */
[----:B------:R-:W-:-:S02]  /*22b0*/  IADD3 R8, PT, PT, R10, 0x40, RZ ;  /* 0x000000400a087810 */ /* 0x000fc40007ffe0ff */
[C---:B------:R-:W-:Y:S02]  /*22c0*/  IADD3 R7, PT, PT, R10.reuse, 0x60, RZ ;  /* 0x000000600a077810 */ /* 0x040fe40007ffe0ff */
[C---:B------:R-:W-:Y:S01]  /*22d0*/  IADD3 R18, PT, PT, R10.reuse, 0x80, RZ ;  /* 0x000000800a127810 */ /* 0x040fe20007ffe0ff */
[----:B------:R-:W2:Y:S01]  /*22e0*/  LDC.64 R102, c[0x0][0x3b0] ;  /* 0x0000ec00ff667b82 */ /* 0x000ea20000000a00 */
[C---:B0-----:R-:W-:Y:S01]  /*22f0*/  IMAD.WIDE.U32 R88, R10.reuse, 0x10, R160 ;  /* 0x000000100a587825 */ /* 0x041fe200078e00a0 */
[----:B------:R-:W-:-:S06]  /*2300*/  IADD3 R17, PT, PT, R10, 0xa0, RZ ;  /* 0x000000a00a117810 */ /* 0x000fcc0007ffe0ff */
[----:B------:R-:W0:Y:S01]  /*2310*/  LDC.64 R124, c[0x0][0x438] ;  /* 0x00010e00ff7c7b82 */ /* 0x000e220000000a00 */
[----:B------:R-:W3:Y:S01]  /*2320*/  LDG.E.128 R88, desc[UR6][R88.64] ;  /* 0x0000000658587981 */ /* 0x000ee2000c1e1d00 */
[C---:B------:R-:W-:Y:S01]  /*2330*/  IADD3 R16, PT, PT, R10.reuse, 0xc0, RZ ;  /* 0x000000c00a107810 */ /* 0x040fe20007ffe0ff */
[--C-:B------:R-:W-:Y:S01]  /*2340*/  IMAD.WIDE.U32 R24, R3, 0x10, R160.reuse ;  /* 0x0000001003187825 */ /* 0x100fe200078e00a0 */
[C---:B------:R-:W-:Y:S02]  /*2350*/  IADD3 R14, PT, PT, R10.reuse, 0xe0, RZ ;  /* 0x000000e00a0e7810 */ /* 0x040fe40007ffe0ff */
[----:B------:R-:W-:Y:S01]  /*2360*/  IADD3 R5, PT, PT, R10, 0x100, RZ ;  /* 0x000001000a057810 */ /* 0x000fe20007ffe0ff */
[--C-:B------:R-:W-:Y:S01]  /*2370*/  IMAD.WIDE.U32 R28, R8, 0x10, R160.reuse ;  /* 0x00000010081c7825 */ /* 0x100fe200078e00a0 */
[----:B------:R-:W-:Y:S01]  /*2380*/  IADD3 R12, PT, PT, R10, 0x120, RZ ;  /* 0x000001200a0c7810 */ /* 0x000fe20007ffe0ff */
        /* <DEDUP_REMOVED lines=38> */
[----:B------:R-:W5:Y:S02]  /*25f0*/  LDG.E R21, desc[UR6][R20.64] ;  /* 0x0000000614157981 */ /* 0x000f64000c1e1900 */
[----:B------:R-:W-:-:S04]  /*2600*/  IMAD.WIDE.U32 R22, R8, 0x4, R102 ;  /* 0x0000000408167825 */ /* 0x000fc800078e0066 */
[C-C-:B------:R-:W-:Y:S02]  /*2610*/  IMAD.WIDE.U32 R100, R17.reuse, 0x4, R102.reuse ;  /* 0x0000000411647825 */ /* 0x140fe400078e0066 */
[----:B------:R-:W5:Y:S02]  /*2620*/  LDG.E R22, desc[UR6][R22.64] ;  /* 0x0000000616167981 */ /* 0x000f64000c1e1900 */
[----:B------:R-:W-:Y:S02]  /*2630*/  IMAD.WIDE.U32 R96, R14, 0x4, R102 ;  /* 0x000000040e607825 */ /* 0x000fe400078e0066 */
[----:B------:R1:W5:Y:S02]  /*2640*/  LDG.E R20, desc[UR6][R92.64] ;  /* 0x000000065c147981 */ /* 0x000364000c1e1900 */
[--C-:B0-----:R-:W-:Y:S02]  /*2650*/  IMAD.WIDE.U32 R104, R18, 0x10, R124.reuse ;  /* 0x0000001012687825 */ /* 0x101fe400078e007c */
[----:B------:R0:W5:Y:S02]  /*2660*/  LDG.E R19, desc[UR6][R100.64] ;  /* 0x0000000664137981 */ /* 0x000164000c1e1900 */
[----:B------:R-:W-:-:S02]  /*2670*/  IMAD.WIDE.U32 R108, R17, 0x10, R124 ;  /* 0x00000010116c7825 */ /* 0x000fc400078e007c */
[----:B------:R2:W5:Y:S02]  /*2680*/  LDG.E R13, desc[UR6][R96.64] ;  /* 0x00000006600d7981 */ /* 0x000564000c1e1900 */
[----:B-1----:R-:W-:Y:S02]  /*2690*/  IMAD.WIDE.U32 R92, R12, 0x4, R102 ;  /* 0x000000040c5c7825 */ /* 0x002fe400078e0066 */
[----:B------:R-:W5:Y:S02]  /*26a0*/  LDG.E.128 R104, desc[UR6][R104.64] ;  /* 0x0000000668687981 */ /* 0x000f64000c1e1d00 */
[--C-:B0-----:R-:W-:Y:S02]  /*26b0*/  IMAD.WIDE.U32 R100, R7, 0x10, R124.reuse ;  /* 0x0000001007647825 */ /* 0x101fe400078e007c */
[----:B------:R0:W5:Y:S02]  /*26c0*/  LDG.E R9, desc[UR6][R92.64] ;  /* 0x000000065c097981 */ /* 0x000164000c1e1900 */
[----:B--2---:R-:W-:-:S02]  /*26d0*/  IMAD.WIDE.U32 R96, R8, 0x10, R124 ;  /* 0x0000001008607825 */ /* 0x004fc400078e007c */
[----:B------:R-:W5:Y:S02]  /*26e0*/  LDG.E.128 R108, desc[UR6][R108.64] ;  /* 0x000000066c6c7981 */ /* 0x000f64000c1e1d00 */
[----:B------:R-:W-:-:S04]  /*26f0*/  IMAD.WIDE.U32 R112, R16, 0x10, R124 ;  /* 0x0000001010707825 */ /* 0x000fc800078e007c */
[--C-:B0-----:R-:W-:Y:S02]  /*2700*/  IMAD.WIDE.U32 R92, R3, 0x10, R124.reuse ;  /* 0x00000010035c7825 */ /* 0x101fe400078e007c */
[----:B------:R-:W5:Y:S02]  /*2710*/  LDG.E.128 R112, desc[UR6][R112.64] ;  /* 0x0000000670707981 */ /* 0x000f64000c1e1d00 */
[----:B------:R-:W-:-:S04]  /*2720*/  IMAD.WIDE.U32 R116, R14, 0x10, R124 ;  /* 0x000000100e747825 */ /* 0x000fc800078e007c */
[C---:B------:R-:W-:Y:S02]  /*2730*/  IMAD.WIDE.U32 R120, R5.reuse, 0x10, R124 ;  /* 0x0000001005787825 */ /* 0x040fe400078e007c */
[----:B------:R-:W5:Y:S02]  /*2740*/  LDG.E.128 R116, desc[UR6][R116.64] ;  /* 0x0000000674747981 */ /* 0x000f64000c1e1d00 */
[--C-:B------:R-:W-:Y:S02]  /*2750*/  IMAD.WIDE.U32 R98, R16, 0x4, R102.reuse ;  /* 0x0000000410627825 */ /* 0x100fe400078e0066 */
[----:B------:R-:W5:Y:S02]  /*2760*/  LDG.E.128 R120, desc[UR6][R120.64] ;  /* 0x0000000678787981 */ /* 0x000f64000c1e1d00 */
[--C-:B------:R-:W-:Y:S02]  /*2770*/  IMAD.WIDE.U32 R94, R5, 0x4, R102.reuse ;  /* 0x00000004055e7825 */ /* 0x100fe400078e0066 */
[----:B------:R-:W5:Y:S02]  /*2780*/  LDG.E R15, desc[UR6][R98.64] ;  /* 0x00000006620f7981 */ /* 0x000f64000c1e1900 */
[----:B------:R-:W-:-:S02]  /*2790*/  IMAD.WIDE.U32 R34, R10, 0x4, R102 ;  /* 0x000000040a227825 */ /* 0x000fc400078e0066 */
[----:B------:R-:W5:Y:S02]  /*27a0*/  LDG.E R6, desc[UR6][R94.64] ;  /* 0x000000065e067981 */ /* 0x000f64000c1e1900 */
[----:B------:R-:W-:Y:S02]  /*27b0*/  IMAD.WIDE.U32 R32, R3, 0x4, R102 ;  /* 0x0000000403207825 */ /* 0x000fe400078e0066 */
[----:B------:R-:W5:Y:S04]  /*27c0*/  LDG.E.128 R100, desc[UR6][R100.64] ;  /* 0x0000000664647981 */ /* 0x000f68000c1e1d00 */
[----:B------:R-:W5:Y:S04]  /*27d0*/  LDG.E.128 R96, desc[UR6][R96.64] ;  /* 0x0000000660607981 */ /* 0x000f68000c1e1d00 */
[----:B------:R-:W5:Y:S01]  /*27e0*/  LDG.E.128 R92, desc[UR6][R92.64] ;  /* 0x000000065c5c7981 */ /* 0x000f62000c1e1d00 */
[--C-:B------:R-:W-:Y:S01]  /*27f0*/  SHF.R.U64 R247, R36, 0x10, R37.reuse ;  /* 0x0000001024f77819 */ /* 0x100fe20000001225 */
[----:B------:R-:W-:Y:S01]  /*2800*/  HADD2.F32 R246, -RZ, R36.H0_H0 ;  /* 0x20000024fff67230 */ /* 0x000fe20000004100 */
[----:B------:R-:W-:Y:S01]  /*2810*/  SHF.R.U32.HI R244, RZ, 0x10, R37 ;  /* 0x00000010fff47819 */ /* 0x000fe20000011625 */
[----:B------:R-:W-:Y:S01]  /*2820*/  HADD2.F32 R245, -RZ, R37.H0_H0 ;  /* 0x20000025fff57230 */ /* 0x000fe20000004100 */
[----:B------:R-:W-:Y:S01]  /*2830*/  SHF.R.U64 R191, R38, 0x10, R39 ;  /* 0x0000001026bf7819 */ /* 0x000fe20000001227 */
[C---:B---3--:R-:W-:Y:S01]  /*2840*/  FADD.FTZ R23, -R0.reuse, R88 ;  /* 0x0000005800177221 */ /* 0x048fe20000010100 */
[----:B------:R-:W-:Y:S01]  /*2850*/  FADD.FTZ R243, -R0, R89 ;  /* 0x0000005900f37221 */ /* 0x000fe20000010100 */
[----:B------:R-:W-:-:S04]  /*2860*/  IMAD.WIDE.U32 R88, R10, 0x10, R124 ;  /* 0x000000100a587825 */ /* 0x000fc800078e007c */
[C---:B------:R-:W-:Y:S01]  /*2870*/  FADD.FTZ R242, -R0.reuse, R90 ;  /* 0x0000005a00f27221 */ /* 0x040fe20000010100 */
[----:B------:R-:W-:Y:S01]  /*2880*/  FADD.FTZ R241, -R0, R91 ;  /* 0x0000005b00f17221 */ /* 0x000fe20000010100 */
[----:B------:R-:W-:Y:S01]  /*2890*/  HADD2.F32 R196, -RZ, R38.H0_H0 ;  /* 0x20000026ffc47230 */ /* 0x000fe20000004100 */
[----:B------:R-:W-:Y:S01]  /*28a0*/  SHF.R.U32.HI R181, RZ, 0x10, R39 ;  /* 0x00000010ffb57819 */ /* 0x000fe20000011627 */
[----:B------:R-:W-:Y:S01]  /*28b0*/  IMAD.WIDE.U32 R124, R12, 0x10, R124 ;  /* 0x000000100c7c7825 */ /* 0x000fe200078e007c */
[----:B------:R-:W5:Y:S03]  /*28c0*/  LDG.E.128 R88, desc[UR6][R88.64] ;  /* 0x0000000658587981 */ /* 0x000f66000c1e1d00 */
[C---:B----4-:R-:W-:Y:S01]  /*28d0*/  FADD.FTZ R24, -R0.reuse, R24 ;  /* 0x0000001800187221 */ /* 0x050fe20000010100 */
[C---:B------:R-:W-:Y:S01]  /*28e0*/  FADD.FTZ R25, -R0.reuse, R25 ;  /* 0x0000001900197221 */ /* 0x040fe20000010100 */
[C---:B------:R-:W-:Y:S01]  /*28f0*/  FADD.FTZ R26, -R0.reuse, R26 ;  /* 0x0000001a001a7221 */ /* 0x040fe20000010100 */
[C---:B------:R-:W-:Y:S01]  /*2900*/  FADD.FTZ R27, -R0.reuse, R27 ;  /* 0x0000001b001b7221 */ /* 0x040fe20000010100 */
[----:B------:R-:W5:Y:S01]  /*2910*/  LDG.E.128 R124, desc[UR6][R124.64] ;  /* 0x000000067c7c7981 */ /* 0x000f62000c1e1d00 */
        /* <DEDUP_REMOVED lines=34> */
[C---:B-----5:R-:W-:Y:S01]  /*2b40*/  FMUL.FTZ R0, R11.reuse, R23 ;  /* 0x000000170b007220 */ /* 0x060fe20000410000 */
[----:B------:R-:W-:Y:S01]  /*2b50*/  FMUL.FTZ R243, R11, R243 ;  /* 0x000000f30bf37220 */ /* 0x000fe20000410000 */
[----:B------:R-:W-:Y:S02]  /*2b60*/  HADD2.F32 R182, -RZ, R39.H0_H0 ;  /* 0x20000027ffb67230 */ /* 0x000fe40000004100 */
[----:B------:R-:W-:Y:S01]  /*2b70*/  FMUL.FTZ R247, R49, R247 ;  /* 0x000000f731f77220 */ /* 0x000fe20000410000 */
[----:B------:R-:W-:Y:S01]  /*2b80*/  FADD.FTZ R225, RZ, R246 ;  /* 0x000000f6ffe17221 */ /* 0x000fe20000010000 */
[----:B------:R-:W-:Y:S01]  /*2b90*/  FFMA.FTZ R224, R0, R246, RZ ;  /* 0x000000f600e07223 */ /* 0x000fe200000100ff */
[----:B------:R-:W-:Y:S02]  /*2ba0*/  HADD2.F32 R244, -RZ, R244.H0_H0 ;  /* 0x200000f4fff47230 */ /* 0x000fe40000004100 */
        /* <DEDUP_REMOVED lines=132> */
[----:B------:R0:W5:Y:S01]  /*33f0*/  LDG.E R35, desc[UR6][R34.64] ;  /* 0x0000000622237981 */ /* 0x000162000c1e1900 */
[----:B------:R-:W-:-:S02]  /*3400*/  HADD2.F32 R136, -RZ, R134.H0_H0 ;  /* 0x20000086ff887230 */ /* 0x000fc40000004100 */
[----:B------:R-:W-:Y:S01]  /*3410*/  FMUL.FTZ R137, R75, R137 ;  /* 0x000000894b897220 */ /* 0x000fe20000410000 */
[----:B------:R-:W-:Y:S01]  /*3420*/  FMUL.FTZ R167, R11, R167 ;  /* 0x000000a70ba77220 */ /* 0x000fe20000410000 */
[----:B------:R-:W-:Y:S01]  /*3430*/  FADD.FTZ R225, R225, R138 ;  /* 0x0000008ae1e17221 */ /* 0x000fe20000010000 */
[----:B------:R-:W-:Y:S01]  /*3440*/  FFMA.FTZ R224, R172, R138, R224 ;  /* 0x0000008aace07223 */ /* 0x000fe200000100e0 */
[----:B------:R1:W5:Y:S01]  /*3450*/  LDG.E R33, desc[UR6][R32.64] ;  /* 0x0000000620217981 */ /* 0x000362000c1e1900 */
[----:B0-----:R-:W-:Y:S01]  /*3460*/  SHF.R.U64 R34, R134, 0x10, R135 ;  /* 0x0000001086227819 */ /* 0x001fe20000001287 */
[----:B------:R-:W-:Y:S01]  /*3470*/  FMUL.FTZ R136, R76, R136 ;  /* 0x000000884c887220 */ /* 0x000fe20000410000 */
[----:B------:R-:W-:Y:S01]  /*3480*/  FMUL.FTZ R166, R11, R166 ;  /* 0x000000a60ba67220 */ /* 0x000fe20000410000 */
[----:B------:R-:W-:Y:S01]  /*3490*/  FADD.FTZ R225, R225, R137 ;  /* 0x00000089e1e17221 */ /* 0x000fe20000010000 */
[----:B------:R-:W-:Y:S01]  /*34a0*/  FFMA.FTZ R224, R167, R137, R224 ;  /* 0x00000089a7e07223 */ /* 0x000fe200000100e0 */
[----:B------:R-:W-:Y:S01]  /*34b0*/  HADD2.F32 R34, -RZ, R34.H0_H0 ;  /* 0x20000022ff227230 */ /* 0x000fe20000004100 */
[----:B------:R-:W-:Y:S01]  /*34c0*/  SHF.R.U32.HI R31, RZ, 0x10, R135 ;  /* 0x00000010ff1f7819 */ /* 0x000fe20000011687 */
[----:B-1----:R-:W-:-:S02]  /*34d0*/  HADD2.F32 R32, -RZ, R135.H0_H0 ;  /* 0x20000087ff207230 */ /* 0x002fc40000004100 */
[----:B------:R-:W-:Y:S01]  /*34e0*/  FMUL.FTZ R165, R11, R165 ;  /* 0x000000a50ba57220 */ /* 0x000fe20000410000 */
[----:B------:R-:W-:Y:S01]  /*34f0*/  FADD.FTZ R225, R225, R136 ;  /* 0x00000088e1e17221 */ /* 0x000fe20000010000 */
[----:B------:R-:W-:Y:S01]  /*3500*/  FMUL.FTZ R34, R77, R34 ;  /* 0x000000224d227220 */ /* 0x000fe20000410000 */
[----:B------:R-:W-:Y:S01]  /*3510*/  FFMA.FTZ R224, R166, R136, R224 ;  /* 0x00000088a6e07223 */ /* 0x000fe200000100e0 */
[----:B------:R-:W-:Y:S01]  /*3520*/  SHF.R.U64 R162, R170, 0x10, R171 ;  /* 0x00000010aaa27819 */ /* 0x000fe200000012ab */
        /* <DEDUP_REMOVED lines=93> */
.L_x_21355:
[----:B------:R-:W2:Y:S04]  /*3b00*/  LDL.LU R251, [R1+0x44] ;  /* 0x0000440001fb7983 */ /* 0x000ea80000300800 */
        /* <DEDUP_REMOVED lines=22> */
[----:B------:R-:W-:Y:S04]  /*3c70*/  STL [R1+0x148], R3 ;  /* 0x0001480301007387 */ /* 0x000fe80000100800 */
[----:B------:R0:W-:Y:S04]  /*3c80*/  STL [R1+0x144], R2 ;  /* 0x0001440201007387 */ /* 0x0001e80000100800 */
[----:B------:R1:W-:Y:S04]  /*3c90*/  STL [R1+0x140], R0 ;  /* 0x0001400001007387 */ /* 0x0003e80000100800 */
[----:B0-----:R-:W4:Y:S01]  /*3ca0*/  LDL.LU R2, [R1+0x48] ;  /* 0x0000480001027983 */ /* 0x001f220000300800 */
[----:B--2---:R-:W-:Y:S01]  /*3cb0*/  FADD.FTZ R86, R86, R251 ;  /* 0x000000fb56567221 */ /* 0x004fe20000010000 */
[----:B---3--:R-:W-:Y:S01]  /*3cc0*/  FADD.FTZ R87, R87, R14 ;  /* 0x0000000e57577221 */ /* 0x008fe20000010000 */
[----:B----4-:R-:W-:Y:S01]  /*3cd0*/  FADD.FTZ R201, R201, R13 ;  /* 0x0000000dc9c97221 */ /* 0x010fe20000010000 */
[----:B-1----:R-:W-:-:S05]  /*3ce0*/  FADD.FTZ R0, R250, R4 ;  /* 0x00000004fa007221 */ /* 0x002fca0000010000 */
[----:B------:R0:W-:Y:S04]  /*3cf0*/  STL [R1], R0 ;  /* 0x0000000001007387 */ /* 0x0001e80000100800 */
[----:B------:R-:W2:Y:S04]  /*3d00*/  LDL.LU R251, [R1+0x4c] ;  /* 0x00004c0001fb7983 */ /* 0x000ea80000300800 */
[----:B------:R-:W3:Y:S04]  /*3d10*/  LDL.LU R250, [R1+0x50] ;  /* 0x0000500001fa7983 */ /* 0x000ee80000300800 */
[----:B------:R-:W4:Y:S04]  /*3d20*/  LDL.LU R14, [R1+0x54] ;  /* 0x00005400010e7983 */ /* 0x000f280000300800 */
[----:B------:R-:W4:Y:S04]  /*3d30*/  LDL.LU R13, [R1+0x58] ;  /* 0x00005800010d7983 */ /* 0x000f280000300800 */
[----:B0-----:R-:W2:Y:S01]  /*3d40*/  LDL.LU R0, [R1+0x5c] ;  /* 0x00005c0001007983 */ /* 0x001ea20000300800 */
[----:B------:R-:W-:Y:S01]  /*3d50*/  FADD.FTZ R202, R202, R12 ;  /* 0x0000000ccaca7221 */ /* 0x000fe20000010000 */
[----:B------:R-:W-:Y:S01]  /*3d60*/  FADD.FTZ R203, R203, R11 ;  /* 0x0000000bcbcb7221 */ /* 0x000fe20000010000 */
[----:B------:R-:W-:Y:S01]  /*3d70*/  FADD.FTZ R204, R204, R10 ;  /* 0x0000000acccc7221 */ /* 0x000fe20000010000 */
[----:B------:R-:W4:Y:S01]  /*3d80*/  LDL.LU R12, [R1+0x60] ;  /* 0x00006000010c7983 */ /* 0x000f220000300800 */
[----:B------:R-:W-:Y:S01]  /*3d90*/  FADD.FTZ R205, R205, R9 ;  /* 0x00000009cdcd7221 */ /* 0x000fe20000010000 */
[----:B------:R-:W-:-:S02]  /*3da0*/  FADD.FTZ R206, R206, R8 ;  /* 0x00000008cece7221 */ /* 0x000fc40000010000 */
[----:B------:R-:W4:Y:S01]  /*3db0*/  LDL.LU R11, [R1+0x64] ;  /* 0x00006400010b7983 */ /* 0x000f220000300800 */
[----:B------:R-:W-:-:S03]  /*3dc0*/  FADD.FTZ R207, R207, R7 ;  /* 0x00000007cfcf7221 */ /* 0x000fc60000010000 */
[----:B------:R-:W4:Y:S01]  /*3dd0*/  LDL.LU R10, [R1+0x68] ;  /* 0x00006800010a7983 */ /* 0x000f220000300800 */
[----:B------:R-:W-:-:S03]  /*3de0*/  FADD.FTZ R208, R208, R6 ;  /* 0x00000006d0d07221 */ /* 0x000fc60000010000 */
[----:B------:R-:W4:Y:S01]  /*3df0*/  LDL.LU R9, [R1+0x6c] ;  /* 0x00006c0001097983 */ /* 0x000f220000300800 */
[----:B------:R-:W-:-:S03]  /*3e00*/  FADD.FTZ R252, R252, R5 ;  /* 0x00000005fcfc7221 */ /* 0x000fc60000010000 */
[----:B------:R-:W4:Y:S04]  /*3e10*/  LDL.LU R8, [R1+0x70] ;  /* 0x0000700001087983 */ /* 0x000f280000300800 */
        /* <DEDUP_REMOVED lines=9> */
[----:B------:R-:W-:Y:S01]  /*3eb0*/  FADD.FTZ R84, R84, R251 ;  /* 0x000000fb54547221 */ /* 0x000fe20000010000 */
[----:B---3--:R-:W-:Y:S01]  /*3ec0*/  FADD.FTZ R83, R83, R250 ;  /* 0x000000fa53537221 */ /* 0x008fe20000010000 */
[----:B----4-:R-:W-:Y:S01]  /*3ed0*/  FADD.FTZ R82, R82, R14 ;  /* 0x0000000e52527221 */ /* 0x010fe20000010000 */
[----:B------:R-:W3:Y:S01]  /*3ee0*/  LDL.LU R251, [R1+0x90] ;  /* 0x0000900001fb7983 */ /* 0x000ee20000300800 */
[----:B------:R-:W-:-:S03]  /*3ef0*/  FADD.FTZ R81, R81, R13 ;  /* 0x0000000d51517221 */ /* 0x000fc60000010000 */
[----:B------:R-:W4:Y:S01]  /*3f00*/  LDL.LU R250, [R1+0x94] ;  /* 0x0000940001fa7983 */ /* 0x000f220000300800 */
[----:B------:R-:W-:-:S03]  /*3f10*/  FADD.FTZ R79, R79, R12 ;  /* 0x0000000c4f4f7221 */ /* 0x000fc60000010000 */
[----:B------:R-:W3:Y:S01]  /*3f20*/  LDL.LU R14, [R1+0x98] ;  /* 0x00009800010e7983 */ /* 0x000ee20000300800 */
        /* <DEDUP_REMOVED lines=8> */
[----:B------:R-:W-:Y:S02]  /*3fb0*/  FADD.FTZ R69, R69, R2 ;  /* 0x0000000245457221 */ /* 0x000fe40000010000 */
        /* <DEDUP_REMOVED lines=15> */
[----:B---3--:R-:W-:Y:S01]  /*40b0*/  FADD.FTZ R65, R65, R14 ;  /* 0x0000000e41417221 */ /* 0x008fe20000010000 */
[----:B----4-:R-:W-:Y:S01]  /*40c0*/  FADD.FTZ R64, R64, R13 ;  /* 0x0000000d40407221 */ /* 0x010fe20000010000 */
[----:B------:R-:W-:Y:S02]  /*40d0*/  FADD.FTZ R63, R63, R2 ;  /* 0x000000023f3f7221 */ /* 0x000fe40000010000 */
[----:B------:R-:W3:Y:S01]  /*40e0*/  LDL.LU R2, [R1+0xd0] ;  /* 0x0000d00001027983 */ /* 0x000ee20000300800 */
[----:B------:R-:W-:-:S03]  /*40f0*/  FADD.FTZ R62, R62, R12 ;  /* 0x0000000c3e3e7221 */ /* 0x000fc60000010000 */
[----:B------:R-:W4:Y:S01]  /*4100*/  LDL.LU R14, [R1+0xd4] ;  /* 0x0000d400010e7983 */ /* 0x000f220000300800 */
[----:B------:R-:W-:-:S03]  /*4110*/  FADD.FTZ R61, R61, R11 ;  /* 0x0000000b3d3d7221 */ /* 0x000fc60000010000 */
[----:B------:R-:W4:Y:S04]  /*4120*/  LDL.LU R13, [R1+0xd8] ;  /* 0x0000d800010d7983 */ /* 0x000f280000300800 */
[----:B------:R-:W4:Y:S04]  /*4130*/  LDL.LU R12, [R1+0xdc] ;  /* 0x0000dc00010c7983 */ /* 0x000f280000300800 */
[----:B------:R-:W4:Y:S01]  /*4140*/  LDL.LU R11, [R1+0xe0] ;  /* 0x0000e000010b7983 */ /* 0x000f220000300800 */
[----:B--2---:R-:W-:-:S03]  /*4150*/  FADD.FTZ R52, R52, R0 ;  /* 0x0000000034347221 */ /* 0x004fc60000010000 */
[----:B------:R-:W2:Y:S01]  /*4160*/  LDL.LU R0, [R1+0xe4] ;  /* 0x0000e40001007983 */ /* 0x000ea20000300800 */
[----:B------:R-:W-:Y:S01]  /*4170*/  FADD.FTZ R67, R67, R251 ;  /* 0x000000fb43437221 */ /* 0x000fe20000010000 */
[----:B------:R-:W-:Y:S01]  /*4180*/  FADD.FTZ R66, R66, R250 ;  /* 0x000000fa42427221 */ /* 0x000fe20000010000 */
[----:B------:R-:W-:Y:S01]  /*4190*/  FADD.FTZ R60, R60, R10 ;  /* 0x0000000a3c3c7221 */ /* 0x000fe20000010000 */
[----:B------:R-:W2:Y:S01]  /*41a0*/  LDL.LU R251, [R1+0xe8] ;  /* 0x0000e80001fb7983 */ /* 0x000ea20000300800 */
[----:B------:R-:W-:Y:S01]  /*41b0*/  FADD.FTZ R59, R59, R9 ;  /* 0x000000093b3b7221 */ /* 0x000fe20000010000 */
[----:B------:R-:W-:Y:S02]  /*41c0*/  FADD.FTZ R58, R58, R8 ;  /* 0x000000083a3a7221 */ /* 0x000fe40000010000 */
        /* <DEDUP_REMOVED lines=25> */
[----:B------:R-:W2:Y:S01]  /*4360*/  LDL.LU R0, [R1+0x114] ;  /* 0x0001140001007983 */ /* 0x000ea20000300800 */
        /* <DEDUP_REMOVED lines=18> */
[----:B--2---:R-:W-:-:S03]  /*4490*/  FADD.FTZ R222, R222, R0 ;  /* 0x00000000dede7221 */ /* 0x004fc60000010000 */
[----:B------:R-:W2:Y:S01]  /*44a0*/  LDL.LU R0, [R1+0x28] ;  /* 0x0000280001007983 */ /* 0x000ea20000300800 */
[----:B------:R-:W-:Y:S01]  /*44b0*/  FADD.FTZ R211, R211, R251 ;  /* 0x000000fbd3d37221 */ /* 0x000fe20000010000 */
[----:B------:R-:W-:Y:S01]  /*44c0*/  FADD.FTZ R212, R212, R250 ;  /* 0x000000fad4d47221 */ /* 0x000fe20000010000 */
[----:B------:R-:W-:Y:S01]  /*44d0*/  FADD.FTZ R223, R223, R248 ;  /* 0x000000f8dfdf7221 */ /* 0x000fe20000010000 */
[----:B------:R-:W2:Y:S01]  /*44e0*/  LDL.LU R251, [R1+0x34] ;  /* 0x0000340001fb7983 */ /* 0x000ea20000300800 */
[----:B------:R-:W-:-:S03]  /*44f0*/  FADD.FTZ R226, R226, R249 ;  /* 0x000000f9e2e27221 */ /* 0x000fc60000010000 */
[----:B------:R-:W2:Y:S01]  /*4500*/  LDL.LU R250, [R1+0x38] ;  /* 0x0000380001fa7983 */ /* 0x000ea20000300800 */
[----:B----4-:R-:W-:-:S03]  /*4510*/  FADD.FTZ R227, R227, R10 ;  /* 0x0000000ae3e37221 */ /* 0x010fc60000010000 */
[----:B------:R-:W4:Y:S01]  /*4520*/  LDL.LU R248, [R1+0x30] ;  /* 0x0000300001f87983 */ /* 0x000f220000300800 */
[----:B------:R-:W-:-:S03]  /*4530*/  FADD.FTZ R228, R228, R9 ;  /* 0x00000009e4e47221 */ /* 0x000fc60000010000 */
        /* <DEDUP_REMOVED lines=13> */
[----:B---3--:R-:W-:-:S03]  /*4610*/  FADD.FTZ R235, R235, R2 ;  /* 0x00000002ebeb7221 */ /* 0x008fc60000010000 */
[----:B------:R0:W5:Y:S04]  /*4620*/  LDL.LU R4, [R1+0x14c] ;  /* 0x00014c0001047983 */ /* 0x0001680000300800 */
[----:B------:R0:W5:Y:S04]  /*4630*/  LDL.LU R3, [R1+0x148] ;  /* 0x0001480001037983 */ /* 0x0001680000300800 */
[----:B------:R0:W5:Y:S01]  /*4640*/  LDL.LU R2, [R1+0x144] ;  /* 0x0001440001027983 */ /* 0x0001620000300800 */
[----:B--2---:R-:W-:-:S03]  /*4650*/  FADD.FTZ R236, R236, R0 ;  /* 0x00000000ecec7221 */ /* 0x004fc60000010000 */
[----:B------:R0:W5:Y:S01]  /*4660*/  LDL.LU R0, [R1+0x140] ;  /* 0x0001400001007983 */ /* 0x0001620000300800 */
[----:B------:R-:W-:Y:S01]  /*4670*/  UMOV UR4, 0xffffffff ;  /* 0xffffffff00047882 */ /* 0x000fe20000000000 */
[----:B------:R-:W-:Y:S01]  /*4680*/  ISETP.NE.U32.AND P1, PT, RZ, UR12, PT ;  /* 0x0000000cff007c0c */ /* 0x000fe2000bf25070 */
[----:B------:R-:W-:-:S03]  /*4690*/  FADD.FTZ R239, R239, R251 ;  /* 0x000000fbefef7221 */ /* 0x000fc60000010000 */
[----:B------:R-:W-:Y:S01]  /*46a0*/  ISETP.NE.AND.EX P1, PT, RZ, UR13, PT, P1 ;  /* 0x0000000dff007c0c */ /* 0x000fe2000bf25310 */
[----:B------:R-:W-:Y:S01]  /*46b0*/  FADD.FTZ R250, R240, R250 ;  /* 0x000000faf0fa7221 */ /* 0x000fe20000010000 */
[----:B----4-:R-:W-:Y:S01]  /*46c0*/  FADD.FTZ R238, R238, R248 ;  /* 0x000000f8eeee7221 */ /* 0x010fe20000010000 */
[----:B------:R-:W-:Y:S01]  /*46d0*/  FADD.FTZ R237, R237, R249 ;  /* 0x000000f9eded7221 */ /* 0x000fe20000010000 */
[----:B0-----:R-:W-:Y:S09]  /*46e0*/  BRA.DIV UR4, `(.L_x_21356) ;  /* 0x0000006a04387947 */ /* 0x001ff2000b800000 */
[----:B------:R-:W0:Y:S04]  /*46f0*/  SHFL.BFLY PT, R251, R225, 0x1, 0x1f ;  /* 0x0c201f00e1fb7f89 */ /* 0x000e2800000e0000 */
[----:B------:R-:W1:Y:S01]  /*4700*/  SHFL.BFLY PT, R240, R224, 0x1, 0x1f ;  /* 0x0c201f00e0f07f89 */ /* 0x000e6200000e0000 */
[----:B0-----:R-:W-:-:S03]  /*4710*/  FADD.FTZ R251, R251, R225 ;  /* 0x000000e1fbfb7221 */ /* 0x001fc60000010000 */
[----:B------:R-:W2:Y:S01]  /*4720*/  LDL.LU R225, [R1] ;  /* 0x0000000001e17983 */ /* 0x000ea20000300800 */
[----:B-1----:R-:W-:-:S03]  /*4730*/  FADD.FTZ R224, R240, R224 ;  /* 0x000000e0f0e07221 */ /* 0x002fc60000010000 */
[----:B------:R-:W0:Y:S02]  /*4740*/  SHFL.BFLY PT, R240, R251, 0x2, 0x1f ;  /* 0x0c401f00fbf07f89 */ /* 0x000e2400000e0000 */
[----:B0-----:R-:W-:Y:S02]  /*4750*/  FADD.FTZ R251, R251, R240 ;  /* 0x000000f0fbfb7221 */ /* 0x001fe40000010000 */
[----:B------:R-:W0:Y:S02]  /*4760*/  SHFL.BFLY PT, R240, R224, 0x2, 0x1f ;  /* 0x0c401f00e0f07f89 */ /* 0x000e2400000e0000 */
[----:B0-----:R-:W-:Y:S02]  /*4770*/  FADD.FTZ R224, R224, R240 ;  /* 0x000000f0e0e07221 */ /* 0x001fe40000010000 */
[----:B------:R-:W0:Y:S04]  /*4780*/  SHFL.BFLY PT, R240, R251, 0x4, 0x1f ;  /* 0x0c801f00fbf07f89 */ /* 0x000e2800000e0000 */
[----:B------:R-:W-:Y:S01]  /*4790*/  STL [R1+0x11c], R252 ;  /* 0x00011cfc01007387 */ /* 0x000fe20000100800 */
[----:B0-----:R-:W-:-:S03]  /*47a0*/  FADD.FTZ R251, R251, R240 ;  /* 0x000000f0fbfb7221 */ /* 0x001fc60000010000 */
[----:B------:R-:W0:Y:S02]  /*47b0*/  SHFL.BFLY PT, R240, R224, 0x4, 0x1f ;  /* 0x0c801f00e0f07f89 */ /* 0x000e2400000e0000 */
[----:B0-----:R-:W-:Y:S02]  /*47c0*/  FADD.FTZ R224, R224, R240 ;  /* 0x000000f0e0e07221 */ /* 0x001fe40000010000 */
[----:B------:R-:W0:Y:S02]  /*47d0*/  SHFL.BFLY PT, R240, R251, 0x8, 0x1f ;  /* 0x0d001f00fbf07f89 */ /* 0x000e2400000e0000 */
[----:B0-----:R-:W-:Y:S02]  /*47e0*/  FADD.FTZ R251, R251, R240 ;  /* 0x000000f0fbfb7221 */ /* 0x001fe40000010000 */
[----:B------:R-:W0:Y:S02]  /*47f0*/  SHFL.BFLY PT, R240, R224, 0x8, 0x1f ;  /* 0x0d001f00e0f07f89 */ /* 0x000e2400000e0000 */
[----:B0-----:R-:W-:Y:S01]  /*4800*/  FADD.FTZ R224, R224, R240 ;  /* 0x000000f0e0e07221 */ /* 0x001fe20000010000 */
[----:B------:R-:W-:-:S02]  /*4810*/  MOV R248, R223 ;  /* 0x000000df00f87202 */ /* 0x000fc40000000f00 */
[----:B------:R-:W-:Y:S01]  /*4820*/  MOV R249, R226 ;  /* 0x000000e200f97202 */ /* 0x000fe20000000f00 */
[----:B--2---:R0:W-:Y:S04]  /*4830*/  STL [R1], R225 ;  /* 0x000000e101007387 */ /* 0x0041e80000100800 */
        /* <DEDUP_REMOVED lines=78> */
.L_x_21392:
[----:B01----:R-:W-:Y:S01]  /*4d20*/  FADD.FTZ R48, R251, R48 ;  /* 0x00000030fb307221 */ /* 0x003fe20000010000 */
[----:B--2---:R-:W-:-:S03]  /*4d30*/  FADD.FTZ R49, R224, R49 ;  /* 0x00000031e0317221 */ /* 0x004fc60000010000 */
        /* <DEDUP_REMOVED lines=8> */
[C-C-:B-----5:R-:W-:Y:S01]  /*4dc0*/  FFMA.FTZ R49, R56.reuse, R0, R57.reuse ;  /* 0x0000000038317223 */ /* 0x160fe20000010039 */
[----:B------:R-:W0:Y:S01]  /*4dd0*/  LDC.64 R72, c[0x0][0x468] ;  /* 0x00011a00ff487b82 */ /* 0x000e220000000a00 */
[----:B------:R-:W-:Y:S01]  /*4de0*/  LOP3.LUT P1, RZ, R35, 0xff, RZ, 0xc0, !PT ;  /* 0x000000ff23ff7812 */ /* 0x000fe2000782c0ff */
[----:B------:R-:W-:Y:S01]  /*4df0*/  FADD.FTZ R244, -R241, R244 ;  /* 0x000000f4f1f47221 */ /* 0x000fe20000010100 */
[----:B------:R-:W-:Y:S01]  /*4e00*/  FADD.FTZ R49, -R49, R246 ;  /* 0x000000f631317221 */ /* 0x000fe20000010100 */
[C---:B------:R-:W-:Y:S01]  /*4e10*/  LOP3.LUT P2, RZ, R35.reuse, 0xff00, RZ, 0xc0, !PT ;  /* 0x0000ff0023ff7812 */ /* 0x040fe2000784c0ff */
[C---:B------:R-:W-:Y:S01]  /*4e20*/  FFMA.FTZ R48, R56.reuse, R243, R57 ;  /* 0x000000f338307223 */ /* 0x040fe20000010039 */
[----:B------:R-:W-:Y:S01]  /*4e30*/  LOP3.LUT P3, RZ, R35, 0xff0000, RZ, 0xc0, !PT ;  /* 0x00ff000023ff7812 */ /* 0x000fe2000786c0ff */
[----:B------:R-:W-:Y:S01]  /*4e40*/  FFMA.FTZ R49, R11, R49, R88 ;  /* 0x000000310b317223 */ /* 0x000fe20000010058 */
[----:B------:R-:W-:Y:S01]  /*4e50*/  ISETP.GE.U32.AND P4, PT, R35, 0x1000000, PT ;  /* 0x010000002300780c */ /* 0x000fe20003f86070 */
[----:B------:R-:W-:Y:S01]  /*4e60*/  FFMA.FTZ R35, R11, R244, R91 ;  /* 0x000000f40b237223 */ /* 0x000fe2000001005b */
[----:B------:R-:W-:Y:S01]  /*4e70*/  FFMA.FTZ R242, R56, R242, R57 ;  /* 0x000000f238f27223 */ /* 0x000fe20000010039 */
[-C--:B------:R-:W-:Y:S01]  /*4e80*/  FMUL.FTZ R49, R49, R4.reuse ;  /* 0x0000000431317220 */ /* 0x080fe20000410000 */
[----:B------:R-:W-:Y:S01]  /*4e90*/  FADD.FTZ R247, -R48, R247 ;  /* 0x000000f730f77221 */ /* 0x000fe20000010100 */
[----:B------:R-:W-:Y:S01]  /*4ea0*/  FMUL.FTZ R35, R35, R4 ;  /* 0x0000000423237220 */ /* 0x000fe20000410000 */
[----:B------:R-:W-:Y:S01]  /*4eb0*/  FADD.FTZ R245, -R242, R245 ;  /* 0x000000f5f2f57221 */ /* 0x000fe20000010100 */
[----:B------:R-:W-:Y:S01]  /*4ec0*/  FFMA.FTZ R200, R56, R200, R57 ;  /* 0x000000c838c87223 */ /* 0x000fe20000010039 */
[----:B------:R-:W-:Y:S01]  /*4ed0*/  FMUL.FTZ R48, R49, UR5 ;  /* 0x0000000531307c20 */ /* 0x000fe20008410000 */
[----:B------:R-:W-:Y:S01]  /*4ee0*/  FMUL.FTZ R35, R35, UR5 ;  /* 0x0000000523237c20 */ /* 0x000fe20008410000 */
[C---:B------:R-:W-:Y:S01]  /*4ef0*/  FFMA.FTZ R247, R11.reuse, R247, R89 ;  /* 0x000000f70bf77223 */ /* 0x040fe20000010059 */
[----:B------:R-:W-:Y:S01]  /*4f00*/  FFMA.FTZ R245, R11, R245, R90 ;  /* 0x000000f50bf57223 */ /* 0x000fe2000001005a */
[----:B------:R-:W-:Y:S01]  /*4f10*/  FADD.FTZ R200, -R200, R196 ;  /* 0x000000c4c8c87221 */ /* 0x000fe20000010100 */
[----:B------:R-:W-:Y:S01]  /*4f20*/  SEL R48, R48, RZ, P1 ;  /* 0x000000ff30307207 */ /* 0x000fe20000800000 */
[-C--:B------:R-:W-:Y:S01]  /*4f30*/  FMUL.FTZ R247, R247, R4.reuse ;  /* 0x00000004f7f77220 */ /* 0x080fe20000410000 */
[----:B------:R-:W-:Y:S01]  /*4f40*/  FMUL.FTZ R245, R245, R4 ;  /* 0x00000004f5f57220 */ /* 0x000fe20000410000 */
[----:B------:R-:W-:Y:S01]  /*4f50*/  SEL R51, R35, RZ, P4 ;  /* 0x000000ff23337207 */ /* 0x000fe20002000000 */
[C---:B------:R-:W-:Y:S01]  /*4f60*/  FFMA.FTZ R199, R56.reuse, R199, R57 ;  /* 0x000000c738c77223 */ /* 0x040fe20000010039 */
[----:B------:R-:W-:Y:S01]  /*4f70*/  LOP3.LUT P4, RZ, R33, 0xff, RZ, 0xc0, !PT ;  /* 0x000000ff21ff7812 */ /* 0x000fe2000788c0ff */
[----:B------:R-:W-:Y:S01]  /*4f80*/  FMUL.FTZ R49, R247, UR5 ;  /* 0x00000005f7317c20 */ /* 0x000fe20008410000 */
[----:B------:R-:W-:Y:S01]  /*4f90*/  LOP3.LUT P5, RZ, R33, 0xff00, RZ, 0xc0, !PT ;  /* 0x0000ff0021ff7812 */ /* 0x000fe200078ac0ff */
[----:B------:R-:W-:Y:S01]  /*4fa0*/  FMUL.FTZ R50, R245, UR5 ;  /* 0x00000005f5327c20 */ /* 0x000fe20008410000 */
[----:B------:R-:W-:Y:S01]  /*4fb0*/  LOP3.LUT P6, RZ, R33, 0xff0000, RZ, 0xc0, !PT ;  /* 0x00ff000021ff7812 */ /* 0x000fe200078cc0ff */
[----:B------:R-:W-:Y:S01]  /*4fc0*/  FADD.FTZ R0, -R199, R191 ;  /* 0x000000bfc7007221 */ /* 0x000fe20000010100 */
[----:B------:R-:W-:Y:S01]  /*4fd0*/  ISETP.GE.U32.AND P1, PT, R33, 0x1000000, PT ;  /* 0x010000002100780c */ /* 0x000fe20003f26070 */
[----:B------:R-:W-:Y:S01]  /*4fe0*/  FFMA.FTZ R33, R11, R200, R92 ;  /* 0x000000c80b217223 */ /* 0x000fe2000001005c */
[----:B------:R-:W-:Y:S01]  /*4ff0*/  FFMA.FTZ R198, R56, R198, R57 ;  /* 0x000000c638c67223 */ /* 0x000fe20000010039 */
[----:B------:R-:W-:Y:S01]  /*5000*/  SEL R49, R49, RZ, P2 ;  /* 0x000000ff31317207 */ /* 0x000fe20001000000 */
[----:B0-----:R-:W-:-:S04]  /*5010*/  IMAD.WIDE.U32 R52, R10, 0x10, R72 ;  /* 0x000000100a347825 */ /* 0x001fc800078e0048 */
[----:B------:R-:W-:Y:S01]  /*5020*/  FMUL.FTZ R33, R33, R4 ;  /* 0x0000000421217220 */ /* 0x000fe20000410000 */
[----:B------:R-:W-:Y:S01]  /*5030*/  SEL R50, R50, RZ, P3 ;  /* 0x000000ff32327207 */ /* 0x000fe20001800000 */
[----:B------:R-:W-:Y:S01]  /*5040*/  FFMA.FTZ R35, R11, R0, R93 ;  /* 0x000000000b237223 */ /* 0x000fe2000001005d */
[----:B------:R-:W-:Y:S01]  /*5050*/  FADD.FTZ R198, -R198, R182 ;  /* 0x000000b6c6c67221 */ /* 0x000fe20000010100 */
[----:B------:R-:W-:Y:S01]  /*5060*/  FMUL.FTZ R33, R33, UR5 ;  /* 0x0000000521217c20 */ /* 0x000fe20008410000 */
[C-C-:B------:R-:W-:Y:S01]  /*5070*/  FFMA.FTZ R197, R56.reuse, R197, R57.reuse ;  /* 0x000000c538c57223 */ /* 0x140fe20000010039 */
[----:B------:R-:W-:Y:S01]  /*5080*/  FMUL.FTZ R35, R35, R4 ;  /* 0x0000000423237220 */ /* 0x000fe20000410000 */
[----:B------:R0:W-:Y:S01]  /*5090*/  STG.E.128 desc[UR6][R52.64], R48 ;  /* 0x0000003034007986 */ /* 0x0001e2000c101d06 */
[C-C-:B------:R-:W-:Y:S01]  /*50a0*/  FFMA.FTZ R195, R56.reuse, R195, R57.reuse ;  /* 0x000000c338c37223 */ /* 0x140fe20000010039 */
[----:B------:R-:W-:Y:S01]  /*50b0*/  FFMA.FTZ R194, R56, R194, R57 ;  /* 0x000000c238c27223 */ /* 0x000fe20000010039 */
[----:B------:R-:W-:Y:S01]  /*50c0*/  FMUL.FTZ R35, R35, UR5 ;  /* 0x0000000523237c20 */ /* 0x000fe20008410000 */
[----:B------:R-:W-:Y:S01]  /*50d0*/  FADD.FTZ R0, -R197, R181 ;  /* 0x000000b5c5007221 */ /* 0x000fe20000010100 */
[----:B------:R-:W-:Y:S01]  /*50e0*/  FADD.FTZ R195, -R195, R176 ;  /* 0x000000b0c3c37221 */ /* 0x000fe20000010100 */
[----:B------:R-:W-:Y:S01]  /*50f0*/  FADD.FTZ R194, -R194, R175 ;  /* 0x000000afc2c27221 */ /* 0x000fe20000010100 */
[C-C-:B------:R-:W-:Y:S01]  /*5100*/  FFMA.FTZ R190, R56.reuse, R190, R57.reuse ;  /* 0x000000be38be7223 */ /* 0x140fe20000010039 */
[--C-:B------:R-:W-:Y:S01]  /*5110*/  FFMA.FTZ R192, R56, R192, R57.reuse ;  /* 0x000000c038c07223 */ /* 0x100fe20000010039 */
[----:B------:R-:W-:Y:S01]  /*5120*/  FFMA.FTZ R195, R11, R195, R96 ;  /* 0x000000c30bc37223 */ /* 0x000fe20000010060 */
[----:B------:R-:W-:Y:S01]  /*5130*/  LOP3.LUT P2, RZ, R22, 0xff, RZ, 0xc0, !PT ;  /* 0x000000ff16ff7812 */ /* 0x000fe2000784c0ff */
[----:B------:R-:W-:Y:S01]  /*5140*/  FFMA.FTZ R193, R56, R193, R57 ;  /* 0x000000c138c17223 */ /* 0x000fe20000010039 */
[----:B------:R-:W-:Y:S01]  /*5150*/  LOP3.LUT P3, RZ, R22, 0xff00, RZ, 0xc0, !PT ;  /* 0x0000ff0016ff7812 */ /* 0x000fe2000786c0ff */
[----:B------:R-:W-:Y:S01]  /*5160*/  FMUL.FTZ R195, R195, R4 ;  /* 0x00000004c3c37220 */ /* 0x000fe20000410000 */
[----:B------:R-:W-:Y:S01]  /*5170*/  FADD.FTZ R192, -R192, R153 ;  /* 0x00000099c0c07221 */ /* 0x000fe20000010100 */
[C-C-:B------:R-:W-:Y:S01]  /*5180*/  FFMA.FTZ R187, R56.reuse, R187, R57.reuse ;  /* 0x000000bb38bb7223 */ /* 0x140fe20000010039 */
[C-C-:B------:R-:W-:Y:S01]  /*5190*/  FFMA.FTZ R189, R56.reuse, R189, R57.reuse ;  /* 0x000000bd38bd7223 */ /* 0x140fe20000010039 */
[----:B------:R-:W-:Y:S01]  /*51a0*/  FFMA.FTZ R185, R56, R185, R57 ;  /* 0x000000b938b97223 */ /* 0x000fe20000010039 */
[----:B0-----:R-:W-:Y:S01]  /*51b0*/  SEL R48, R33, RZ, P4 ;  /* 0x000000ff21307207 */ /* 0x001fe20002000000 */
[----:B------:R-:W-:Y:S01]  /*51c0*/  FFMA.FTZ R33, R11, R198, R94 ;  /* 0x000000c60b217223 */ /* 0x000fe2000001005e */
[----:B------:R-:W-:Y:S01]  /*51d0*/  SEL R49, R35, RZ, P5 ;  /* 0x000000ff23317207 */ /* 0x000fe20002800000 */
[C---:B------:R-:W-:Y:S01]  /*51e0*/  FFMA.FTZ R35, R11.reuse, R0, R95 ;  /* 0x000000000b237223 */ /* 0x040fe2000001005f */
[----:B------:R-:W-:Y:S01]  /*51f0*/  FFMA.FTZ R51, R11, R194, R97 ;  /* 0x000000c20b337223 */ /* 0x000fe20000010061 */
[-C--:B------:R-:W-:Y:S01]  /*5200*/  FMUL.FTZ R33, R33, R4.reuse ;  /* 0x0000000421217220 */ /* 0x080fe20000410000 */
[----:B------:R-:W-:Y:S01]  /*5210*/  FMUL.FTZ R52, R195, UR5 ;  /* 0x00000005c3347c20 */ /* 0x000fe20008410000 */
[-C--:B------:R-:W-:Y:S01]  /*5220*/  FMUL.FTZ R35, R35, R4.reuse ;  /* 0x0000000423237220 */ /* 0x080fe20000410000 */
[----:B------:R-:W-:Y:S01]  /*5230*/  FMUL.FTZ R51, R51, R4 ;  /* 0x0000000433337220 */ /* 0x000fe20000410000 */
[----:B------:R-:W-:Y:S01]  /*5240*/  FMUL.FTZ R33, R33, UR5 ;  /* 0x0000000521217c20 */ /* 0x000fe20008410000 */
[----:B------:R-:W-:Y:S01]  /*5250*/  FADD.FTZ R193, -R193, R154 ;  /* 0x0000009ac1c17221 */ /* 0x000fe20000010100 */
[----:B------:R-:W-:Y:S01]  /*5260*/  FMUL.FTZ R35, R35, UR5 ;  /* 0x0000000523237c20 */ /* 0x000fe20008410000 */
[----:B------:R-:W-:Y:S01]  /*5270*/  FMUL.FTZ R53, R51, UR5 ;  /* 0x0000000533357c20 */ /* 0x000fe20008410000 */
[----:B------:R-:W-:Y:S01]  /*5280*/  SEL R52, R52, RZ, P2 ;  /* 0x000000ff34347207 */ /* 0x000fe20001000000 */
[----:B------:R-:W-:Y:S01]  /*5290*/  FADD.FTZ R150, -R187, R150 ;  /* 0x00000096bb967221 */ /* 0x000fe20000010100 */
[----:B------:R-:W-:Y:S01]  /*52a0*/  SEL R50, R33, RZ, P6 ;  /* 0x000000ff21327207 */ /* 0x000fe20003000000 */
[----:B------:R-:W-:Y:S01]  /*52b0*/  FADD.FTZ R33, -R190, R152 ;  /* 0x00000098be217221 */ /* 0x000fe20000010100 */
[----:B------:R-:W-:Y:S01]  /*52c0*/  SEL R51, R35, RZ, P1 ;  /* 0x000000ff23337207 */ /* 0x000fe20000800000 */
[C-C-:B------:R-:W-:Y:S01]  /*52d0*/  FFMA.FTZ R188, R56.reuse, R188, R57.reuse ;  /* 0x000000bc38bc7223 */ /* 0x140fe20000010039 */
[----:B------:R-:W-:Y:S01]  /*52e0*/  SEL R53, R53, RZ, P3 ;  /* 0x000000ff35357207 */ /* 0x000fe20001800000 */
[----:B------:R-:W-:Y:S01]  /*52f0*/  FFMA.FTZ R33, R11, R33, R100 ;  /* 0x000000210b217223 */ /* 0x000fe20000010064 */
[C---:B------:R-:W-:Y:S01]  /*5300*/  LOP3.LUT P6, RZ, R21.reuse, 0xff, RZ, 0xc0, !PT ;  /* 0x000000ff15ff7812 */ /* 0x040fe200078cc0ff */
[C-C-:B------:R-:W-:Y:S01]  /*5310*/  FFMA.FTZ R186, R56.reuse, R186, R57.reuse ;  /* 0x000000ba38ba7223 */ /* 0x140fe20000010039 */
[----:B------:R-:W-:Y:S01]  /*5320*/  LOP3.LUT P1, RZ, R21, 0xff00, RZ, 0xc0, !PT ;  /* 0x0000ff0015ff7812 */ /* 0x000fe2000782c0ff */
[----:B------:R-:W-:Y:S01]  /*5330*/  FMUL.FTZ R33, R33, R4 ;  /* 0x0000000421217220 */ /* 0x000fe20000410000 */
[C---:B------:R-:W-:Y:S01]  /*5340*/  LOP3.LUT P2, RZ, R21.reuse, 0xff0000, RZ, 0xc0, !PT ;  /* 0x00ff000015ff7812 */ /* 0x040fe2000784c0ff */
[C---:B------:R-:W-:Y:S01]  /*5350*/  FFMA.FTZ R184, R56.reuse, R184, R57 ;  /* 0x000000b838b87223 */ /* 0x040fe20000010039 */
[----:B------:R-:W-:Y:S01]  /*5360*/  ISETP.GE.U32.AND P3, PT, R21, 0x1000000, PT ;  /* 0x010000001500780c */ /* 0x000fe20003f66070 */
[----:B------:R-:W-:Y:S01]  /*5370*/  FFMA.FTZ R21, R11, R192, R99 ;  /* 0x000000c00b157223 */ /* 0x000fe20000010063 */
[----:B------:R-:W-:Y:S01]  /*5380*/  FMUL.FTZ R33, R33, UR5 ;  /* 0x0000000521217c20 */ /* 0x000fe20008410000 */
[C-C-:B------:R-:W-:Y:S01]  /*5390*/  FFMA.FTZ R183, R56.reuse, R183, R57.reuse ;  /* 0x000000b738b77223 */ /* 0x140fe20000010039 */
[C-C-:B------:R-:W-:Y:S01]  /*53a0*/  FFMA.FTZ R180, R56.reuse, R180, R57.reuse ;  /* 0x000000b438b47223 */ /* 0x140fe20000010039 */
[----:B------:R-:W-:Y:S01]  /*53b0*/  FMUL.FTZ R21, R21, R4 ;  /* 0x0000000415157220 */ /* 0x000fe20000410000 */
        /* <DEDUP_REMOVED lines=19> */
[----:B------:R-:W-:Y:S01]  /*54f0*/  FMUL.FTZ R21, R21, UR5 ;  /* 0x0000000515157c20 */ /* 0x000fe20008410000 */
[----:B------:R-:W-:Y:S01]  /*5500*/  ISETP.GE.U32.AND P5, PT, R22, 0x1000000, PT ;  /* 0x010000001600780c */ /* 0x000fe20003fa6070 */
[----:B------:R-:W-:Y:S01]  /*5510*/  FADD.FTZ R0, -R189, R151 ;  /* 0x00000097bd007221 */ /* 0x000fe20000010100 */
[----:B------:R-:W-:Y:S01]  /*5520*/  SEL R56, R33, RZ, P6 ;  /* 0x000000ff21387207 */ /* 0x000fe20003000000 */
[----:B------:R-:W-:Y:S01]  /*5530*/  FFMA.FTZ R193, R11, R193, R98 ;  /* 0x000000c10bc17223 */ /* 0x000fe20000010062 */
[----:B------:R-:W-:Y:S01]  /*5540*/  FADD.FTZ R10, -R185, R147 ;  /* 0x00000093b90a7221 */ /* 0x000fe20000010100 */
[----:B------:R-:W-:Y:S01]  /*5550*/  FFMA.FTZ R33, R11, R150, R103 ;  /* 0x000000960b217223 */ /* 0x000fe20000010067 */
[----:B------:R-:W-:Y:S01]  /*5560*/  FADD.FTZ R149, -R188, R149 ;  /* 0x00000095bc957221 */ /* 0x000fe20000010100 */
[----:B------:R-:W-:Y:S01]  /*5570*/  FADD.FTZ R35, -R186, R148 ;  /* 0x00000094ba237221 */ /* 0x000fe20000010100 */
[----:B------:R-:W-:Y:S01]  /*5580*/  SEL R55, R21, RZ, P5 ;  /* 0x000000ff15377207 */ /* 0x000fe20002800000 */
[----:B------:R-:W-:Y:S01]  /*5590*/  FMUL.FTZ R193, R193, R4 ;  /* 0x00000004c1c17220 */ /* 0x000fe20000410000 */
[C---:B------:R-:W-:Y:S01]  /*55a0*/  FFMA.FTZ R21, R11.reuse, R0, R101 ;  /* 0x000000000b157223 */ /* 0x040fe20000010065 */
[----:B------:R-:W-:Y:S01]  /*55b0*/  FFMA.FTZ R59, R11, R10, R105 ;  /* 0x0000000a0b3b7223 */ /* 0x000fe20000010069 */
[-C--:B------:R-:W-:Y:S01]  /*55c0*/  FMUL.FTZ R33, R33, R4.reuse ;  /* 0x0000000421217220 */ /* 0x080fe20000410000 */
[C---:B------:R-:W-:Y:S01]  /*55d0*/  FFMA.FTZ R149, R11.reuse, R149, R102 ;  /* 0x000000950b957223 */ /* 0x040fe20000010066 */
[----:B------:R-:W-:Y:S01]  /*55e0*/  FFMA.FTZ R35, R11, R35, R104 ;  /* 0x000000230b237223 */ /* 0x000fe20000010068 */
[----:B------:R-:W-:Y:S01]  /*55f0*/  FMUL.FTZ R54, R193, UR5 ;  /* 0x00000005c1367c20 */ /* 0x000fe20008410000 */
[-C--:B------:R-:W-:Y:S01]  /*5600*/  FMUL.FTZ R21, R21, R4.reuse ;  /* 0x0000000415157220 */ /* 0x080fe20000410000 */
[-C--:B------:R-:W-:Y:S01]  /*5610*/  FMUL.FTZ R59, R59, R4.reuse ;  /* 0x000000043b3b7220 */ /* 0x080fe20000410000 */
[----:B------:R-:W-:Y:S01]  /*5620*/  FMUL.FTZ R33, R33, UR5 ;  /* 0x0000000521217c20 */ /* 0x000fe20008410000 */
[----:B------:R-:W-:Y:S01]  /*5630*/  LOP3.LUT P4, RZ, R22, 0xff0000, RZ, 0xc0, !PT ;  /* 0x00ff000016ff7812 */ /* 0x000fe2000788c0ff */
[-C--:B------:R-:W-:Y:S01]  /*5640*/  FMUL.FTZ R149, R149, R4.reuse ;  /* 0x0000000495957220 */ /* 0x080fe20000410000 */
[----:B------:R-:W-:Y:S01]  /*5650*/  FMUL.FTZ R35, R35, R4 ;  /* 0x0000000423237220 */ /* 0x000fe20000410000 */
[----:B------:R-:W-:Y:S01]  /*5660*/  FMUL.FTZ R21, R21, UR5 ;  /* 0x0000000515157c20 */ /* 0x000fe20008410000 */
[----:B------:R-:W-:Y:S01]  /*5670*/  FMUL.FTZ R61, R59, UR5 ;  /* 0x000000053b3d7c20 */ /* 0x000fe20008410000 */
[----:B------:R-:W-:Y:S01]  /*5680*/  SEL R54, R54, RZ, P4 ;  /* 0x000000ff36367207 */ /* 0x000fe20002000000 */
[----:B------:R-:W-:Y:S01]  /*5690*/  FMUL.FTZ R58, R149, UR5 ;  /* 0x00000005953a7c20 */ /* 0x000fe20008410000 */
[----:B------:R-:W-:Y:S01]  /*56a0*/  FMUL.FTZ R35, R35, UR5 ;  /* 0x0000000523237c20 */ /* 0x000fe20008410000 */
[----:B------:R-:W-:Y:S01]  /*56b0*/  SEL R59, R33, RZ, P3 ;  /* 0x000000ff213b7207 */ /* 0x000fe20001800000 */
[----:B------:R-:W-:Y:S01]  /*56c0*/  FADD.FTZ R0, -R183, R145 ;  /* 0x00000091b7007221 */ /* 0x000fe20000010100 */
[----:B------:R-:W-:Y:S01]  /*56d0*/  LOP3.LUT P4, RZ, R20, 0xff, RZ, 0xc0, !PT ;  /* 0x000000ff14ff7812 */ /* 0x000fe2000788c0ff */
[----:B------:R-:W-:Y:S01]  /*56e0*/  FADD.FTZ R33, -R180, R144 ;  /* 0x00000090b4217221 */ /* 0x000fe20000010100 */
[----:B------:R-:W-:Y:S01]  /*56f0*/  LOP3.LUT P5, RZ, R20, 0xff00, RZ, 0xc0, !PT ;  /* 0x0000ff0014ff7812 */ /* 0x000fe200078ac0ff */
[----:B------:R-:W-:Y:S01]  /*5700*/  FADD.FTZ R184, -R184, R146 ;  /* 0x00000092b8b87221 */ /* 0x000fe20000010100 */
[----:B------:R-:W-:Y:S01]  /*5710*/  SEL R57, R21, RZ, P1 ;  /* 0x000000ff15397207 */ /* 0x000fe20000800000 */
[C---:B------:R-:W-:Y:S01]  /*5720*/  FFMA.FTZ R21, R11.reuse, R0, R107 ;  /* 0x000000000b157223 */ /* 0x040fe2000001006b */
[----:B------:R-:W-:Y:S01]  /*5730*/  SEL R58, R58, RZ, P2 ;  /* 0x000000ff3a3a7207 */ /* 0x000fe20001000000 */
[----:B------:R-:W-:Y:S01]  /*5740*/  FFMA.FTZ R33, R11, R33, R108 ;  /* 0x000000210b217223 */ /* 0x000fe2000001006c */
[----:B------:R-:W-:Y:S01]  /*5750*/  SEL R60, R35, RZ, P4 ;  /* 0x000000ff233c7207 */ /* 0x000fe20002000000 */
[-C--:B------:R-:W-:Y:S01]  /*5760*/  FMUL.FTZ R21, R21, R4.reuse ;  /* 0x0000000415157220 */ /* 0x080fe20000410000 */
[----:B------:R-:W-:Y:S01]  /*5770*/  SEL R61, R61, RZ, P5 ;  /* 0x000000ff3d3d7207 */ /* 0x000fe20002800000 */
[----:B------:R-:W-:Y:S01]  /*5780*/  FMUL.FTZ R33, R33, R4 ;  /* 0x0000000421217220 */ /* 0x000fe20000410000 */
[----:B------:R-:W-:Y:S01]  /*5790*/  LOP3.LUT P2, RZ, R19, 0xff, RZ, 0xc0, !PT ;  /* 0x000000ff13ff7812 */ /* 0x000fe2000784c0ff */
[----:B------:R-:W-:Y:S01]  /*57a0*/  FMUL.FTZ R21, R21, UR5 ;  /* 0x0000000515157c20 */ /* 0x000fe20008410000 */
[----:B------:R-:W-:Y:S01]  /*57b0*/  LOP3.LUT P3, RZ, R19, 0xff00, RZ, 0xc0, !PT ;  /* 0x0000ff0013ff7812 */ /* 0x000fe2000786c0ff */
[----:B------:R-:W-:Y:S01]  /*57c0*/  FMUL.FTZ R33, R33, UR5 ;  /* 0x0000000521217c20 */ /* 0x000fe20008410000 */
[C---:B------:R-:W-:Y:S01]  /*57d0*/  LOP3.LUT P4, RZ, R19.reuse, 0xff0000, RZ, 0xc0, !PT ;  /* 0x00ff000013ff7812 */ /* 0x040fe2000788c0ff */
[----:B------:R-:W-:Y:S01]  /*57e0*/  FADD.FTZ R65, -R174, R140 ;  /* 0x0000008cae417221 */ /* 0x000fe20000010100 */
[----:B------:R-:W-:Y:S01]  /*57f0*/  ISETP.GE.U32.AND P5, PT, R19, 0x1000000, PT ;  /* 0x010000001300780c */ /* 0x000fe20003fa6070 */
[----:B------:R-:W-:Y:S01]  /*5800*/  FFMA.FTZ R19, R11, R184, R106 ;  /* 0x000000b80b137223 */ /* 0x000fe2000001006a */
[----:B------:R-:W-:Y:S01]  /*5810*/  LOP3.LUT P6, RZ, R20, 0xff0000, RZ, 0xc0, !PT ;  /* 0x00ff000014ff7812 */ /* 0x000fe200078cc0ff */
[----:B------:R-:W-:Y:S01]  /*5820*/  FADD.FTZ R35, -R178, R142 ;  /* 0x0000008eb2237221 */ /* 0x000fe20000010100 */
[----:B------:R-:W-:Y:S01]  /*5830*/  ISETP.GE.U32.AND P1, PT, R20, 0x1000000, PT ;  /* 0x010000001400780c */ /* 0x000fe20003f26070 */
[----:B------:R-:W-:Y:S01]  /*5840*/  FMUL.FTZ R19, R19, R4 ;  /* 0x0000000413137220 */ /* 0x000fe20000410000 */
[----:B------:R-:W-:Y:S01]  /*5850*/  FADD.FTZ R0, -R177, R141 ;  /* 0x0000008db1007221 */ /* 0x000fe20000010100 */
[----:B------:R-:W-:Y:S01]  /*5860*/  FADD.FTZ R20, -R173, R139 ;  /* 0x0000008bad147221 */ /* 0x000fe20000010100 */
[----:B------:R-:W-:Y:S01]  /*5870*/  FADD.FTZ R10, -R179, R143 ;  /* 0x0000008fb30a7221 */ /* 0x000fe20000010100 */
[----:B------:R-:W-:Y:S01]  /*5880*/  FMUL.FTZ R19, R19, UR5 ;  /* 0x0000000513137c20 */ /* 0x000fe20008410000 */
[----:B------:R-:W-:Y:S01]  /*5890*/  SEL R63, R21, RZ, P1 ;  /* 0x000000ff153f7207 */ /* 0x000fe20000800000 */
[----:B------:R-:W-:Y:S01]  /*58a0*/  FFMA.FTZ R65, R11, R65, R112 ;  /* 0x000000410b417223 */ /* 0x000fe20000010070 */
[----:B------:R-:W-:Y:S01]  /*58b0*/  SEL R64, R33, RZ, P2 ;  /* 0x000000ff21407207 */ /* 0x000fe20001000000 */
[C---:B------:R-:W-:Y:S01]  /*58c0*/  FFMA.FTZ R35, R11.reuse, R35, R110 ;  /* 0x000000230b237223 */ /* 0x040fe2000001006e */
[C---:B------:R-:W-:Y:S01]  /*58d0*/  FFMA.FTZ R21, R11.reuse, R0, R111 ;  /* 0x000000000b157223 */ /* 0x040fe2000001006f */
[----:B------:R-:W-:Y:S01]  /*58e0*/  FFMA.FTZ R33, R11, R20, R113 ;  /* 0x000000140b217223 */ /* 0x000fe20000010071 */
[----:B------:R-:W-:Y:S01]  /*58f0*/  SEL R62, R19, RZ, P6 ;  /* 0x000000ff133e7207 */ /* 0x000fe20003000000 */
[----:B------:R-:W-:Y:S01]  /*5900*/  FFMA.FTZ R19, R11, R10, R109 ;  /* 0x0000000a0b137223 */ /* 0x000fe2000001006d */
[-C--:B------:R-:W-:Y:S01]  /*5910*/  FMUL.FTZ R0, R65, R4.reuse ;  /* 0x0000000441007220 */ /* 0x080fe20000410000 */
[-C--:B------:R-:W-:Y:S01]  /*5920*/  FMUL.FTZ R35, R35, R4.reuse ;  /* 0x0000000423237220 */ /* 0x080fe20000410000 */
[-C--:B------:R-:W-:Y:S01]  /*5930*/  FMUL.FTZ R21, R21, R4.reuse ;  /* 0x0000000415157220 */ /* 0x080fe20000410000 */
[-C--:B------:R-:W-:Y:S01]  /*5940*/  FMUL.FTZ R33, R33, R4.reuse ;  /* 0x0000000421217220 */ /* 0x080fe20000410000 */
[-C--:B------:R-:W-:Y:S01]  /*5950*/  FMUL.FTZ R19, R19, R4.reuse ;  /* 0x0000000413137220 */ /* 0x080fe20000410000 */
[----:B------:R-:W-:Y:S01]  /*5960*/  FMUL.FTZ R0, R0, UR5 ;  /* 0x0000000500007c20 */ /* 0x000fe20008410000 */
[----:B------:R-:W-:Y:S01]  /*5970*/  LOP3.LUT P6, RZ, R15, 0xff, RZ, 0xc0, !PT ;  /* 0x000000ff0fff7812 */ /* 0x000fe200078cc0ff */
[----:B------:R-:W-:Y:S01]  /*5980*/  FMUL.FTZ R35, R35, UR5 ;  /* 0x0000000523237c20 */ /* 0x000fe20008410000 */
[----:B------:R-:W-:Y:S01]  /*5990*/  FMUL.FTZ R21, R21, UR5 ;  /* 0x0000000515157c20 */ /* 0x000fe20008410000 */
[----:B------:R-:W-:Y:S01]  /*59a0*/  FMUL.FTZ R33, R33, UR5 ;  /* 0x0000000521217c20 */ /* 0x000fe20008410000 */
[----:B------:R-:W-:Y:S01]  /*59b0*/  LOP3.LUT P1, RZ, R15, 0xff00, RZ, 0xc0, !PT ;  /* 0x0000ff000fff7812 */ /* 0x000fe2000782c0ff */
[----:B------:R-:W-:Y:S01]  /*59c0*/  FMUL.FTZ R19, R19, UR5 ;  /* 0x0000000513137c20 */ /* 0x000fe20008410000 */
[----:B------:R-:W-:Y:S01]  /*59d0*/  FADD.FTZ R172, -R172, R138 ;  /* 0x0000008aacac7221 */ /* 0x000fe20000010100 */
[----:B------:R-:W-:Y:S01]  /*59e0*/  SEL R68, R0, RZ, P6 ;  /* 0x000000ff00447207 */ /* 0x000fe20003000000 */
[----:B------:R-:W-:Y:S01]  /*59f0*/  FADD.FTZ R0, -R167, R137 ;  /* 0x00000089a7007221 */ /* 0x000fe20000010100 */
[----:B------:R-:W-:Y:S01]  /*5a00*/  SEL R66, R35, RZ, P4 ;  /* 0x000000ff23427207 */ /* 0x000fe20002000000 */
[----:B------:R-:W-:Y:S01]  /*5a10*/  FADD.FTZ R34, -R165, R34 ;  /* 0x00000022a5227221 */ /* 0x000fe20000010100 */
[----:B------:R-:W-:Y:S01]  /*5a20*/  SEL R67, R21, RZ, P5 ;  /* 0x000000ff15437207 */ /* 0x000fe20002800000 */
[----:B------:R-:W-:Y:S01]  /*5a30*/  FADD.FTZ R21, -R164, R32 ;  /* 0x00000020a4157221 */ /* 0x000fe20000010100 */
[----:B------:R-:W-:Y:S01]  /*5a40*/  SEL R69, R33, RZ, P1 ;  /* 0x000000ff21457207 */ /* 0x000fe20000800000 */
[----:B------:R-:W-:Y:S01]  /*5a50*/  FADD.FTZ R10, -R161, R29 ;  /* 0x0000001da10a7221 */ /* 0x000fe20000010100 */
[----:B------:R-:W-:Y:S01]  /*5a60*/  LOP3.LUT P4, RZ, R13, 0xff, RZ, 0xc0, !PT ;  /* 0x000000ff0dff7812 */ /* 0x000fe2000788c0ff */
[----:B------:R-:W-:Y:S01]  /*5a70*/  FFMA.FTZ R21, R11, R21, R118 ;  /* 0x000000150b157223 */ /* 0x000fe20000010076 */
[C---:B------:R-:W-:Y:S01]  /*5a80*/  LOP3.LUT P5, RZ, R13.reuse, 0xff00, RZ, 0xc0, !PT ;  /* 0x0000ff000dff7812 */ /* 0x040fe200078ac0ff */
[----:B------:R-:W-:Y:S01]  /*5a90*/  FADD.FTZ R160, -R160, R28 ;  /* 0x0000001ca0a07221 */ /* 0x000fe20000010100 */
[----:B------:R-:W-:Y:S01]  /*5aa0*/  LOP3.LUT P6, RZ, R13, 0xff0000, RZ, 0xc0, !PT ;  /* 0x00ff00000dff7812 */ /* 0x000fe200078cc0ff */
[----:B------:R-:W-:Y:S01]  /*5ab0*/  FMUL.FTZ R21, R21, R4 ;  /* 0x0000000415157220 */ /* 0x000fe20000410000 */
[----:B------:R-:W-:Y:S01]  /*5ac0*/  ISETP.GE.U32.AND P1, PT, R13, 0x1000000, PT ;  /* 0x010000000d00780c */ /* 0x000fe20003f26070 */
[----:B------:R-:W-:Y:S01]  /*5ad0*/  FFMA.FTZ R13, R11, R172, R114 ;  /* 0x000000ac0b0d7223 */ /* 0x000fe20000010072 */
[----:B------:R-:W-:Y:S01]  /*5ae0*/  SEL R65, R19, RZ, P3 ;  /* 0x000000ff13417207 */ /* 0x000fe20001800000 */
[----:B------:R-:W-:Y:S01]  /*5af0*/  FADD.FTZ R19, -R166, R136 ;  /* 0x00000088a6137221 */ /* 0x000fe20000010100 */
[----:B------:R-:W-:Y:S01]  /*5b00*/  LOP3.LUT P2, RZ, R15, 0xff0000, RZ, 0xc0, !PT ;  /* 0x00ff00000fff7812 */ /* 0x000fe2000784c0ff */
[----:B------:R-:W-:Y:S01]  /*5b10*/  FMUL.FTZ R13, R13, R4 ;  /* 0x000000040d0d7220 */ /* 0x000fe20000410000 */
[----:B------:R-:W-:Y:S01]  /*5b20*/  ISETP.GE.U32.AND P3, PT, R15, 0x1000000, PT ;  /* 0x010000000f00780c */ /* 0x000fe20003f66070 */
[C---:B------:R-:W-:Y:S01]  /*5b30*/  FFMA.FTZ R15, R11.reuse, R0, R115 ;  /* 0x000000000b0f7223 */ /* 0x040fe20000010073 */
[----:B------:R-:W-:Y:S01]  /*5b40*/  FFMA.FTZ R19, R11, R19, R116 ;  /* 0x000000130b137223 */ /* 0x000fe20000010074 */
[----:B------:R-:W-:Y:S01]  /*5b50*/  FMUL.FTZ R13, R13, UR5 ;  /* 0x000000050d0d7c20 */ /* 0x000fe20008410000 */
[----:B------:R-:W-:Y:S01]  /*5b60*/  FADD.FTZ R0, -R163, R31 ;  /* 0x0000001fa3007221 */ /* 0x000fe20000010100 */
[-C--:B------:R-:W-:Y:S01]  /*5b70*/  FMUL.FTZ R15, R15, R4.reuse ;  /* 0x000000040f0f7220 */ /* 0x080fe20000410000 */
[----:B------:R-:W-:Y:S01]  /*5b80*/  FMUL.FTZ R19, R19, R4 ;  /* 0x0000000413137220 */ /* 0x000fe20000410000 */
[----:B------:R-:W-:Y:S01]  /*5b90*/  FADD.FTZ R31, -R162, R30 ;  /* 0x0000001ea21f7221 */ /* 0x000fe20000010100 */
[----:B------:R-:W-:Y:S01]  /*5ba0*/  SEL R70, R13, RZ, P2 ;  /* 0x000000ff0d467207 */ /* 0x000fe20001000000 */
[----:B------:R-:W-:Y:S01]  /*5bb0*/  FMUL.FTZ R15, R15, UR5 ;  /* 0x000000050f0f7c20 */ /* 0x000fe20008410000 */
[----:B------:R-:W-:Y:S01]  /*5bc0*/  FMUL.FTZ R19, R19, UR5 ;  /* 0x0000000513137c20 */ /* 0x000fe20008410000 */
[C---:B------:R-:W-:Y:S01]  /*5bd0*/  FFMA.FTZ R13, R11.reuse, R34, R117 ;  /* 0x000000220b0d7223 */ /* 0x040fe20000010075 */
[----:B------:R-:W-:Y:S01]  /*5be0*/  FFMA.FTZ R31, R11, R31, R120 ;  /* 0x0000001f0b1f7223 */ /* 0x000fe20000010078 */
[----:B------:R-:W-:Y:S01]  /*5bf0*/  FMUL.FTZ R21, R21, UR5 ;  /* 0x0000000515157c20 */ /* 0x000fe20008410000 */
[----:B------:R-:W-:Y:S01]  /*5c00*/  SEL R71, R15, RZ, P3 ;  /* 0x000000ff0f477207 */ /* 0x000fe20001800000 */
[----:B------:R-:W-:Y:S01]  /*5c10*/  FFMA.FTZ R15, R11, R0, R119 ;  /* 0x000000000b0f7223 */ /* 0x000fe20000010077 */
[----:B------:R-:W-:Y:S01]  /*5c20*/  SEL R32, R19, RZ, P4 ;  /* 0x000000ff13207207 */ /* 0x000fe20002000000 */
[----:B------:R-:W-:Y:S01]  /*5c30*/  FMUL.FTZ R13, R13, R4 ;  /* 0x000000040d0d7220 */ /* 0x000fe20000410000 */
[----:B------:R-:W-:Y:S01]  /*5c40*/  FFMA.FTZ R19, R11, R10, R121 ;  /* 0x0000000a0b137223 */ /* 0x000fe20000010079 */
        /* <DEDUP_REMOVED lines=8> */
[----:B------:R-:W-:Y:S01]  /*5cd0*/  SEL R33, R13, RZ, P5 ;  /* 0x000000ff0d217207 */ /* 0x000fe20002800000 */
[----:B------:R-:W-:Y:S01]  /*5ce0*/  FADD.FTZ R0, -R159, R27 ;  /* 0x0000001b9f007221 */ /* 0x000fe20000010100 */
[C---:B------:R-:W-:Y:S01]  /*5cf0*/  LOP3.LUT P3, RZ, R6.reuse, 0xff00, RZ, 0xc0, !PT ;  /* 0x0000ff0006ff7812 */ /* 0x040fe2000786c0ff */
[----:B------:R-:W-:Y:S01]  /*5d00*/  FADD.FTZ R10, -R155, R23 ;  /* 0x000000179b0a7221 */ /* 0x000fe20000010100 */
[C---:B------:R-:W-:Y:S01]  /*5d10*/  LOP3.LUT P4, RZ, R6.reuse, 0xff0000, RZ, 0xc0, !PT ;  /* 0x00ff000006ff7812 */ /* 0x040fe2000788c0ff */
[----:B------:R-:W-:Y:S01]  /*5d20*/  FFMA.FTZ R13, R11, R0, R123 ;  /* 0x000000000b0d7223 */ /* 0x000fe2000001007b */
[----:B------:R-:W-:Y:S01]  /*5d30*/  ISETP.GE.U32.AND P5, PT, R6, 0x1000000, PT ;  /* 0x010000000600780c */ /* 0x000fe20003fa6070 */
[----:B------:R-:W-:Y:S01]  /*5d40*/  FADD.FTZ R6, -R157, R25 ;  /* 0x000000199d067221 */ /* 0x000fe20000010100 */
[----:B------:R-:W-:Y:S01]  /*5d50*/  SEL R35, R15, RZ, P1 ;  /* 0x000000ff0f237207 */ /* 0x000fe20000800000 */
[----:B------:R-:W-:Y:S01]  /*5d60*/  FADD.FTZ R15, -R158, R26 ;  /* 0x0000001a9e0f7221 */ /* 0x000fe20000010100 */
[----:B------:R-:W-:Y:S01]  /*5d70*/  FADD.FTZ R25, -R156, R24 ;  /* 0x000000189c197221 */ /* 0x000fe20000010100 */
[----:B------:R-:W-:Y:S01]  /*5d80*/  SEL R34, R21, RZ, P6 ;  /* 0x000000ff15227207 */ /* 0x000fe20003000000 */
[----:B------:R-:W-:Y:S01]  /*5d90*/  FMUL.FTZ R26, R13, R4 ;  /* 0x000000040d1a7220 */ /* 0x000fe20000410000 */
[----:B------:R-:W-:Y:S01]  /*5da0*/  SEL R20, R20, RZ, P2 ;  /* 0x000000ff14147207 */ /* 0x000fe20001000000 */
[----:B------:R-:W-:Y:S01]  /*5db0*/  FFMA.FTZ R15, R11, R15, R124 ;  /* 0x0000000f0b0f7223 */ /* 0x000fe2000001007c */
[----:B------:R-:W-:Y:S01]  /*5dc0*/  SEL R21, R19, RZ, P3 ;  /* 0x000000ff13157207 */ /* 0x000fe20001800000 */
[----:B------:R-:W-:Y:S01]  /*5dd0*/  FFMA.FTZ R19, R11, R6, R125 ;  /* 0x000000060b137223 */ /* 0x000fe2000001007d */
[----:B------:R-:W-:Y:S01]  /*5de0*/  LOP3.LUT P6, RZ, R9, 0xff, RZ, 0xc0, !PT ;  /* 0x000000ff09ff7812 */ /* 0x000fe200078cc0ff */
[----:B------:R-:W-:Y:S01]  /*5df0*/  FFMA.FTZ R25, R11, R25, R126 ;  /* 0x000000190b197223 */ /* 0x000fe2000001007e */
[----:B------:R-:W-:Y:S01]  /*5e00*/  LOP3.LUT P1, RZ, R9, 0xff00, RZ, 0xc0, !PT ;  /* 0x0000ff0009ff7812 */ /* 0x000fe2000782c0ff */
[-C--:B------:R-:W-:Y:S01]  /*5e10*/  FMUL.FTZ R27, R15, R4.reuse ;  /* 0x000000040f1b7220 */ /* 0x080fe20000410000 */
[----:B------:R-:W-:Y:S01]  /*5e20*/  LOP3.LUT P2, RZ, R9, 0xff0000, RZ, 0xc0, !PT ;  /* 0x00ff000009ff7812 */ /* 0x000fe2000784c0ff */
[----:B------:R-:W-:Y:S01]  /*5e30*/  FMUL.FTZ R28, R19, R4 ;  /* 0x00000004131c7220 */ /* 0x000fe20000410000 */
[----:B------:R-:W-:Y:S01]  /*5e40*/  ISETP.GE.U32.AND P3, PT, R9, 0x1000000, PT ;  /* 0x010000000900780c */ /* 0x000fe20003f66070 */
[C---:B------:R-:W-:Y:S01]  /*5e50*/  FFMA.FTZ R9, R11.reuse, R160, R122 ;  /* 0x000000a00b097223 */ /* 0x040fe2000001007a */
[----:B------:R-:W-:Y:S01]  /*5e60*/  FFMA.FTZ R11, R11, R10, R127 ;  /* 0x0000000a0b0b7223 */ /* 0x000fe2000001007f */
[----:B------:R-:W-:Y:S01]  /*5e70*/  FMUL.FTZ R29, R25, R4 ;  /* 0x00000004191d7220 */ /* 0x000fe20000410000 */
[----:B------:R-:W-:-:S04]  /*5e80*/  IMAD.WIDE.U32 R22, R8, 0x10, R72 ;  /* 0x0000001008167825 */ /* 0x000fc800078e0048 */
[-C--:B------:R-:W-:Y:S01]  /*5e90*/  FMUL.FTZ R0, R9, R4.reuse ;  /* 0x0000000409007220 */ /* 0x080fe20000410000 */
[----:B------:R-:W-:Y:S01]  /*5ea0*/  FMUL.FTZ R30, R11, R4 ;  /* 0x000000040b1e7220 */ /* 0x000fe20000410000 */
[----:B------:R-:W-:Y:S01]  /*5eb0*/  FMUL.FTZ R26, R26, UR5 ;  /* 0x000000051a1a7c20 */ /* 0x000fe20008410000 */
[----:B------:R-:W-:-:S04]  /*5ec0*/  IMAD.WIDE.U32 R10, R3, 0x10, R72 ;  /* 0x00000010030a7825 */ /* 0x000fc800078e0048 */
[----:B------:R-:W-:Y:S01]  /*5ed0*/  FMUL.FTZ R0, R0, UR5 ;  /* 0x0000000500007c20 */ /* 0x000fe20008410000 */
[----:B------:R-:W-:Y:S01]  /*5ee0*/  FMUL.FTZ R4, R27, UR5 ;  /* 0x000000051b047c20 */ /* 0x000fe20008410000 */
[----:B------:R-:W-:Y:S01]  /*5ef0*/  FMUL.FTZ R29, R29, UR5 ;  /* 0x000000051d1d7c20 */ /* 0x000fe20008410000 */
[----:B------:R-:W-:-:S04]  /*5f00*/  IMAD.WIDE.U32 R6, R7, 0x10, R72 ;  /* 0x0000001007067825 */ /* 0x000fc800078e0048 */
[----:B------:R-:W-:Y:S01]  /*5f10*/  FMUL.FTZ R30, R30, UR5 ;  /* 0x000000051e1e7c20 */ /* 0x000fe20008410000 */
[----:B------:R-:W-:Y:S01]  /*5f20*/  STG.E.128 desc[UR6][R10.64], R48 ;  /* 0x000000300a007986 */ /* 0x000fe2000c101d06 */
[----:B------:R-:W-:Y:S01]  /*5f30*/  SEL R4, R4, RZ, P6 ;  /* 0x000000ff04047207 */ /* 0x000fe20003000000 */
[----:B------:R-:W-:-:S04]  /*5f40*/  IMAD.WIDE.U32 R24, R5, 0x10, R72 ;  /* 0x0000001005187825 */ /* 0x000fc800078e0048 */
[----:B------:R-:W-:Y:S01]  /*5f50*/  FMUL.FTZ R5, R28, UR5 ;  /* 0x000000051c057c20 */ /* 0x000fe20008410000 */
[----:B------:R0:W-:Y:S01]  /*5f60*/  STG.E.128 desc[UR6][R22.64], R52 ;  /* 0x0000003416007986 */ /* 0x0001e2000c101d06 */
[----:B------:R-:W-:-:S03]  /*5f70*/  IMAD.WIDE.U32 R18, R18, 0x10, R72 ;  /* 0x0000001012127825 */ /* 0x000fc600078e0048 */
[----:B------:R1:W-:Y:S01]  /*5f80*/  STG.E.128 desc[UR6][R6.64], R56 ;  /* 0x0000003806007986 */ /* 0x0003e2000c101d06 */
[----:B------:R-:W-:Y:S01]  /*5f90*/  SEL R5, R5, RZ, P1 ;  /* 0x000000ff05057207 */ /* 0x000fe20000800000 */
[--C-:B------:R-:W-:Y:S02]  /*5fa0*/  IMAD.WIDE.U32 R8, R17, 0x10, R72.reuse ;  /* 0x0000001011087825 */ /* 0x100fe400078e0048 */
[----:B------:R4:W-:Y:S02]  /*5fb0*/  STG.E.128 desc[UR6][R18.64], R60 ;  /* 0x0000003c12007986 */ /* 0x0009e4000c101d06 */
[--C-:B------:R-:W-:Y:S02]  /*5fc0*/  IMAD.WIDE.U32 R16, R16, 0x10, R72.reuse ;  /* 0x0000001010107825 */ /* 0x100fe400078e0048 */
[----:B------:R4:W-:Y:S02]  /*5fd0*/  STG.E.128 desc[UR6][R8.64], R64 ;  /* 0x0000004008007986 */ /* 0x0009e4000c101d06 */
[----:B------:R-:W-:-:S02]  /*5fe0*/  IMAD.WIDE.U32 R14, R14, 0x10, R72 ;  /* 0x000000100e0e7825 */ /* 0x000fc400078e0048 */
[----:B------:R4:W-:Y:S01]  /*5ff0*/  STG.E.128 desc[UR6][R16.64], R68 ;  /* 0x0000004410007986 */ /* 0x0009e2000c101d06 */
[----:B0-----:R-:W-:Y:S01]  /*6000*/  SEL R22, R0, RZ, P4 ;  /* 0x000000ff00167207 */ /* 0x001fe20002000000 */
[----:B------:R-:W-:Y:S01]  /*6010*/  IMAD.WIDE.U32 R12, R12, 0x10, R72 ;  /* 0x000000100c0c7825 */ /* 0x000fe200078e0048 */
[----:B------:R-:W-:Y:S01]  /*6020*/  SEL R23, R26, RZ, P5 ;  /* 0x000000ff1a177207 */ /* 0x000fe20002800000 */
[----:B------:R4:W-:Y:S01]  /*6030*/  STG.E.128 desc[UR6][R14.64], R32 ;  /* 0x000000200e007986 */ /* 0x0009e2000c101d06 */
[----:B-1----:R-:W-:Y:S02]  /*6040*/  SEL R6, R29, RZ, P2 ;  /* 0x000000ff1d067207 */ /* 0x002fe40001000000 */
[----:B------:R-:W-:Y:S01]  /*6050*/  SEL R7, R30, RZ, P3 ;  /* 0x000000ff1e077207 */ /* 0x000fe20001800000 */
[----:B------:R4:W-:Y:S04]  /*6060*/  STG.E.128 desc[UR6][R24.64], R20 ;  /* 0x0000001418007986 */ /* 0x0009e8000c101d06 */
[----:B------:R4:W-:Y:S01]  /*6070*/  STG.E.128 desc[UR6][R12.64], R4 ;  /* 0x000000040c007986 */ /* 0x0009e2000c101d06 */
[----:B------:R-:W-:Y:S05]  /*6080*/  BRA `(.L_x_21359) ;  /* 0x0000003800f07947 */ /* 0x000fea0003800000 */
.L_x_21358:
[----:B------:R-:W0:Y:S01]  /*6090*/  LDC.64 R202, c[0x0][0x478] ;  /* 0x00011e00ffca7b82 */ /* 0x000e220000000a00 */
        /* <DEDUP_REMOVED lines=10> */
[C---:B------:R-:W-:Y:S01]  /*6140*/  FFMA.FTZ R49, R11.reuse, R49, R89 ;  /* 0x000000310b317223 */ /* 0x040fe20000010059 */
[C---:B------:R-:W-:Y:S01]  /*6150*/  FFMA.FTZ R50, R11.reuse, R245, R90 ;  /* 0x000000f50b327223 */ /* 0x040fe2000001005a */
[----:B------:R-:W-:Y:S01]  /*6160*/  FMUL.FTZ R0, R48, R4 ;  /* 0x0000000430007220 */ /* 0x000fe20000410000 */
[----:B------:R-:W-:Y:S01]  /*6170*/  FFMA.FTZ R51, R11, R244, R91 ;  /* 0x000000f40b337223 */ /* 0x000fe2000001005b */
[----:B------:R-:W-:Y:S01]  /*6180*/  LOP3.LUT P2, RZ, R35, 0xff, RZ, 0xc0, !PT ;  /* 0x000000ff23ff7812 */ /* 0x000fe2000784c0ff */
[--C-:B------:R-:W-:Y:S01]  /*6190*/  FFMA.FTZ R199, R56, R199, R57.reuse ;  /* 0x000000c738c77223 */ /* 0x100fe20000010039 */
[----:B------:R-:W-:Y:S01]  /*61a0*/  FMUL.FTZ R0, R0, UR5 ;  /* 0x0000000500007c20 */ /* 0x000fe20008410000 */
[C-C-:B------:R-:W-:Y:S01]  /*61b0*/  FFMA.FTZ R198, R56.reuse, R198, R57.reuse ;  /* 0x000000c638c67223 */ /* 0x140fe20000010039 */
[C-C-:B------:R-:W-:Y:S01]  /*61c0*/  FFMA.FTZ R197, R56.reuse, R197, R57.reuse ;  /* 0x000000c538c57223 */ /* 0x140fe20000010039 */
[C-C-:B------:R-:W-:Y:S01]  /*61d0*/  FFMA.FTZ R195, R56.reuse, R195, R57.reuse ;  /* 0x000000c338c37223 */ /* 0x140fe20000010039 */
[C-C-:B------:R-:W-:Y:S01]  /*61e0*/  FFMA.FTZ R194, R56.reuse, R194, R57.reuse ;  /* 0x000000c238c27223 */ /* 0x140fe20000010039 */
[C-C-:B------:R-:W-:Y:S01]  /*61f0*/  FFMA.FTZ R193, R56.reuse, R193, R57.reuse ;  /* 0x000000c138c17223 */ /* 0x140fe20000010039 */
[----:B------:R-:W-:Y:S01]  /*6200*/  FFMA.FTZ R192, R56, R192, R57 ;  /* 0x000000c038c07223 */ /* 0x000fe20000010039 */
[----:B0-----:R-:W-:-:S04]  /*6210*/  IMAD.WIDE.U32 R52, R10, 0x10, R202 ;  /* 0x000000100a347825 */ /* 0x001fc800078e00ca */
        /* <DEDUP_REMOVED lines=29> */
[----:B------:R0:W-:Y:S01]  /*63f0*/  STG.E.128 desc[UR6][R52.64], R48 ;  /* 0x0000003034007986 */ /* 0x0001e2000c101d06 */
[C---:B------:R-:W-:Y:S01]  /*6400*/  LOP3.LUT P3, RZ, R35.reuse, 0xff00, RZ, 0xc0, !PT ;  /* 0x0000ff0023ff7812 */ /* 0x040fe2000786c0ff */
[----:B------:R-:W-:Y:S01]  /*6410*/  FADD.FTZ R58, -R198, R182 ;  /* 0x000000b6c63a7221 */ /* 0x000fe20000010100 */
[----:B------:R-:W-:Y:S01]  /*6420*/  LOP3.LUT P4, RZ, R35, 0xff0000, RZ, 0xc0, !PT ;  /* 0x00ff000023ff7812 */ /* 0x000fe2000788c0ff */
[----:B------:R-:W-:Y:S01]  /*6430*/  FFMA.FTZ R56, R11, R56, R92 ;  /* 0x000000380b387223 */ /* 0x000fe2000001005c */
[----:B------:R-:W-:Y:S01]  /*6440*/  ISETP.GE.U32.AND P5, PT, R35, 0x1000000, PT ;  /* 0x010000002300780c */ /* 0x000fe20003fa6070 */
[----:B------:R-:W-:Y:S01]  /*6450*/  FMUL.FTZ R35, R49, R4 ;  /* 0x0000000431237220 */ /* 0x000fe20000410000 */
[----:B------:R-:W-:Y:S01]  /*6460*/  LOP3.LUT P6, RZ, R33, 0xff, RZ, 0xc0, !PT ;  /* 0x000000ff21ff7812 */ /* 0x000fe200078cc0ff */
[----:B------:R-:W-:Y:S01]  /*6470*/  FADD.FTZ R195, -R195, R176 ;  /* 0x000000b0c3c37221 */ /* 0x000fe20000010100 */
[----:B------:R-:W-:Y:S01]  /*6480*/  LOP3.LUT P1, RZ, R33, 0xff00, RZ, 0xc0, !PT ;  /* 0x0000ff0021ff7812 */ /* 0x000fe2000782c0ff */
[----:B------:R-:W-:Y:S01]  /*6490*/  FMUL.FTZ R35, R35, UR5 ;  /* 0x0000000523237c20 */ /* 0x000fe20008410000 */
[----:B------:R-:W-:Y:S01]  /*64a0*/  FADD.FTZ R194, -R194, R175 ;  /* 0x000000afc2c27221 */ /* 0x000fe20000010100 */
[C---:B------:R-:W-:Y:S01]  /*64b0*/  FFMA.FTZ R58, R11.reuse, R58, R94 ;  /* 0x0000003a0b3a7223 */ /* 0x040fe2000001005e */
[----:B------:R-:W-:Y:S01]  /*64c0*/  FFMA.FTZ R64, R11, R195, R96 ;  /* 0x000000c30b407223 */ /* 0x000fe20000010060 */
[----:B------:R-:W-:Y:S01]  /*64d0*/  FADD.FTZ R66, -R193, R154 ;  /* 0x0000009ac1427221 */ /* 0x000fe20000010100 */
[----:B------:R-:W-:Y:S01]  /*64e0*/  FFMA.FTZ R65, R11, R194, R97 ;  /* 0x000000c20b417223 */ /* 0x000fe20000010061 */
[----:B------:R-:W-:Y:S01]  /*64f0*/  FADD.FTZ R192, -R192, R153 ;  /* 0x00000099c0c07221 */ /* 0x000fe20000010100 */
[----:B------:R-:W-:Y:S01]  /*6500*/  FADD.FTZ R74, -R188, R149 ;  /* 0x00000095bc4a7221 */ /* 0x000fe20000010100 */
[----:B0-----:R-:W-:Y:S01]  /*6510*/  SEL R48, R0, RZ, P2 ;  /* 0x000000ff00307207 */ /* 0x001fe20001000000 */
[----:B------:R-:W-:Y:S01]  /*6520*/  FADD.FTZ R0, -R199, R191 ;  /* 0x000000bfc7007221 */ /* 0x000fe20000010100 */
[----:B------:R-:W-:Y:S01]  /*6530*/  SEL R49, R35, RZ, P3 ;  /* 0x000000ff23317207 */ /* 0x000fe20001800000 */
[----:B------:R-:W-:Y:S01]  /*6540*/  FMUL.FTZ R50, R50, R4 ;  /* 0x0000000432327220 */ /* 0x000fe20000410000 */
[----:B------:R-:W-:Y:S01]  /*6550*/  LOP3.LUT P2, RZ, R33, 0xff0000, RZ, 0xc0, !PT ;  /* 0x00ff000021ff7812 */ /* 0x000fe2000784c0ff */
[----:B------:R-:W-:Y:S01]  /*6560*/  FFMA.FTZ R57, R11, R0, R93 ;  /* 0x000000000b397223 */ /* 0x000fe2000001005d */
[-C--:B------:R-:W-:Y:S01]  /*6570*/  FMUL.FTZ R0, R56, R4.reuse ;  /* 0x0000000438007220 */ /* 0x080fe20000410000 */
[----:B------:R-:W-:Y:S01]  /*6580*/  ISETP.GE.U32.AND P3, PT, R33, 0x1000000, PT ;  /* 0x010000002100780c */ /* 0x000fe20003f66070 */
[-C--:B------:R-:W-:Y:S01]  /*6590*/  FMUL.FTZ R51, R51, R4.reuse ;  /* 0x0000000433337220 */ /* 0x080fe20000410000 */
[-C--:B------:R-:W-:Y:S01]  /*65a0*/  FMUL.FTZ R33, R57, R4.reuse ;  /* 0x0000000439217220 */ /* 0x080fe20000410000 */
[----:B------:R-:W-:Y:S01]  /*65b0*/  FMUL.FTZ R0, R0, UR5 ;  /* 0x0000000500007c20 */ /* 0x000fe20008410000 */
[----:B------:R-:W-:Y:S01]  /*65c0*/  FMUL.FTZ R50, R50, UR5 ;  /* 0x0000000532327c20 */ /* 0x000fe20008410000 */
[----:B------:R-:W-:Y:S01]  /*65d0*/  FMUL.FTZ R51, R51, UR5 ;  /* 0x0000000533337c20 */ /* 0x000fe20008410000 */
[----:B------:R-:W-:Y:S01]  /*65e0*/  FMUL.FTZ R33, R33, UR5 ;  /* 0x0000000521217c20 */ /* 0x000fe20008410000 */
[----:B------:R-:W-:Y:S01]  /*65f0*/  FMUL.FTZ R35, R65, R4 ;  /* 0x0000000441237220 */ /* 0x000fe20000410000 */
[----:B------:R-:W-:Y:S01]  /*6600*/  SEL R52, R0, RZ, P6 ;  /* 0x000000ff00347207 */ /* 0x000fe20003000000 */
[----:B------:R-:W-:Y:S01]  /*6610*/  FADD.FTZ R0, -R197, R181 ;  /* 0x000000b5c5007221 */ /* 0x000fe20000010100 */
[----:B------:R-:W-:Y:S01]  /*6620*/  SEL R50, R50, RZ, P4 ;  /* 0x000000ff32327207 */ /* 0x000fe20002000000 */
[----:B------:R-:W-:Y:S01]  /*6630*/  FMUL.FTZ R35, R35, UR5 ;  /* 0x0000000523237c20 */ /* 0x000fe20008410000 */
[----:B------:R-:W-:Y:S01]  /*6640*/  SEL R51, R51, RZ, P5 ;  /* 0x000000ff33337207 */ /* 0x000fe20002800000 */
[----:B------:R-:W-:Y:S01]  /*6650*/  FFMA.FTZ R59, R11, R0, R95 ;  /* 0x000000000b3b7223 */ /* 0x000fe2000001005f */
[----:B------:R-:W-:Y:S01]  /*6660*/  SEL R53, R33, RZ, P1 ;  /* 0x000000ff21357207 */ /* 0x000fe20000800000 */
[-C--:B------:R-:W-:Y:S01]  /*6670*/  FMUL.FTZ R0, R58, R4.reuse ;  /* 0x000000043a007220 */ /* 0x080fe20000410000 */
[----:B------:R-:W-:Y:S01]  /*6680*/  LOP3.LUT P4, RZ, R22, 0xff, RZ, 0xc0, !PT ;  /* 0x000000ff16ff7812 */ /* 0x000fe2000788c0ff */
[-C--:B------:R-:W-:Y:S01]  /*6690*/  FMUL.FTZ R33, R64, R4.reuse ;  /* 0x0000000440217220 */ /* 0x080fe20000410000 */
[----:B------:R-:W-:Y:S01]  /*66a0*/  LOP3.LUT P5, RZ, R22, 0xff00, RZ, 0xc0, !PT ;  /* 0x0000ff0016ff7812 */ /* 0x000fe200078ac0ff */
[----:B------:R-:W-:Y:S01]  /*66b0*/  FMUL.FTZ R0, R0, UR5 ;  /* 0x0000000500007c20 */ /* 0x000fe20008410000 */
[C---:B------:R-:W-:Y:S01]  /*66c0*/  LOP3.LUT P6, RZ, R22.reuse, 0xff0000, RZ, 0xc0, !PT ;  /* 0x00ff000016ff7812 */ /* 0x040fe200078cc0ff */
[----:B------:R-:W-:Y:S01]  /*66d0*/  FMUL.FTZ R33, R33, UR5 ;  /* 0x0000000521217c20 */ /* 0x000fe20008410000 */
[----:B------:R-:W-:Y:S01]  /*66e0*/  ISETP.GE.U32.AND P1, PT, R22, 0x1000000, PT ;  /* 0x010000001600780c */ /* 0x000fe20003f26070 */
[----:B------:R-:W-:Y:S01]  /*66f0*/  FMUL.FTZ R22, R59, R4 ;  /* 0x000000043b167220 */ /* 0x000fe20000410000 */
[----:B------:R-:W-:Y:S01]  /*6700*/  SEL R54, R0, RZ, P2 ;  /* 0x000000ff00367207 */ /* 0x000fe20001000000 */
[----:B------:R-:W-:Y:S01]  /*6710*/  FADD.FTZ R0, -R189, R151 ;  /* 0x00000097bd007221 */ /* 0x000fe20000010100 */
[----:B------:R-:W-:Y:S01]  /*6720*/  SEL R60, R33, RZ, P4 ;  /* 0x000000ff213c7207 */ /* 0x000fe20002000000 */
[----:B------:R-:W-:Y:S01]  /*6730*/  FMUL.FTZ R22, R22, UR5 ;  /* 0x0000000516167c20 */ /* 0x000fe20008410000 */
[----:B------:R-:W-:Y:S01]  /*6740*/  SEL R61, R35, RZ, P5 ;  /* 0x000000ff233d7207 */ /* 0x000fe20002800000 */
[----:B------:R-:W-:Y:S01]  /*6750*/  FFMA.FTZ R66, R11, R66, R98 ;  /* 0x000000420b427223 */ /* 0x000fe20000010062 */
[----:B------:R-:W-:Y:S01]  /*6760*/  LOP3.LUT P2, RZ, R21, 0xff, RZ, 0xc0, !PT ;  /* 0x000000ff15ff7812 */ /* 0x000fe2000784c0ff */
[C---:B------:R-:W-:Y:S01]  /*6770*/  FFMA.FTZ R67, R11.reuse, R192, R99 ;  /* 0x000000c00b437223 */ /* 0x040fe20000010063 */
[----:B------:R-:W-:Y:S01]  /*6780*/  SEL R55, R22, RZ, P3 ;  /* 0x000000ff16377207 */ /* 0x000fe20001800000 */
[----:B------:R-:W-:Y:S01]  /*6790*/  FFMA.FTZ R73, R11, R0, R101 ;  /* 0x000000000b497223 */ /* 0x000fe20000010065 */
[C---:B------:R-:W-:Y:S01]  /*67a0*/  LOP3.LUT P3, RZ, R21.reuse, 0xff00, RZ, 0xc0, !PT ;  /* 0x0000ff0015ff7812 */ /* 0x040fe2000786c0ff */
[-C--:B------:R-:W-:Y:S01]  /*67b0*/  FMUL.FTZ R0, R66, R4.reuse ;  /* 0x0000000442007220 */ /* 0x080fe20000410000 */
[----:B------:R-:W-:Y:S01]  /*67c0*/  LOP3.LUT P4, RZ, R21, 0xff0000, RZ, 0xc0, !PT ;  /* 0x00ff000015ff7812 */ /* 0x000fe2000788c0ff */
[-C--:B------:R-:W-:Y:S01]  /*67d0*/  FMUL.FTZ R33, R73, R4.reuse ;  /* 0x0000000449217220 */ /* 0x080fe20000410000 */
[----:B------:R-:W-:Y:S01]  /*67e0*/  ISETP.GE.U32.AND P5, PT, R21, 0x1000000, PT ;  /* 0x010000001500780c */ /* 0x000fe20003fa6070 */
[----:B------:R-:W-:Y:S01]  /*67f0*/  FADD.FTZ R21, -R190, R152 ;  /* 0x00000098be157221 */ /* 0x000fe20000010100 */
[----:B------:R-:W-:Y:S01]  /*6800*/  FMUL.FTZ R0, R0, UR5 ;  /* 0x0000000500007c20 */ /* 0x000fe20008410000 */
[----:B------:R-:W-:Y:S01]  /*6810*/  FADD.FTZ R150, -R187, R150 ;  /* 0x00000096bb967221 */ /* 0x000fe20000010100 */
[----:B------:R-:W-:Y:S01]  /*6820*/  FMUL.FTZ R33, R33, UR5 ;  /* 0x0000000521217c20 */ /* 0x000fe20008410000 */
[----:B------:R-:W-:Y:S01]  /*6830*/  FFMA.FTZ R72, R11, R21, R100 ;  /* 0x000000150b487223 */ /* 0x000fe20000010064 */
[-C--:B------:R-:W-:Y:S01]  /*6840*/  FMUL.FTZ R21, R67, R4.reuse ;  /* 0x0000000443157220 */ /* 0x080fe20000410000 */
[----:B------:R-:W-:Y:S01]  /*6850*/  SEL R62, R0, RZ, P6 ;  /* 0x000000ff003e7207 */ /* 0x000fe20003000000 */
[----:B------:R-:W-:Y:S01]  /*6860*/  FADD.FTZ R0, -R185, R147 ;  /* 0x00000093b9007221 */ /* 0x000fe20000010100 */
[----:B------:R-:W-:Y:S01]  /*6870*/  FMUL.FTZ R22, R72, R4 ;  /* 0x0000000448167220 */ /* 0x000fe20000410000 */
[----:B------:R-:W-:Y:S01]  /*6880*/  FMUL.FTZ R21, R21, UR5 ;  /* 0x0000000515157c20 */ /* 0x000fe20008410000 */
[C---:B------:R-:W-:Y:S01]  /*6890*/  FFMA.FTZ R74, R11.reuse, R74, R102 ;  /* 0x0000004a0b4a7223 */ /* 0x040fe20000010066 */
[C---:B------:R-:W-:Y:S01]  /*68a0*/  FFMA.FTZ R75, R11.reuse, R150, R103 ;  /* 0x000000960b4b7223 */ /* 0x040fe20000010067 */
[----:B------:R-:W-:Y:S01]  /*68b0*/  FMUL.FTZ R22, R22, UR5 ;  /* 0x0000000516167c20 */ /* 0x000fe20008410000 */
[----:B------:R-:W-:Y:S01]  /*68c0*/  FFMA.FTZ R81, R11, R0, R105 ;  /* 0x000000000b517223 */ /* 0x000fe20000010069 */
[----:B------:R-:W-:Y:S01]  /*68d0*/  SEL R63, R21, RZ, P1 ;  /* 0x000000ff153f7207 */ /* 0x000fe20000800000 */
[----:B------:R-:W-:Y:S01]  /*68e0*/  FADD.FTZ R21, -R186, R148 ;  /* 0x00000094ba157221 */ /* 0x000fe20000010100 */
[----:B------:R-:W-:Y:S01]  /*68f0*/  SEL R69, R33, RZ, P3 ;  /* 0x000000ff21457207 */ /* 0x000fe20001800000 */
[-C--:B------:R-:W-:Y:S01]  /*6900*/  FMUL.FTZ R0, R74, R4.reuse ;  /* 0x000000044a007220 */ /* 0x080fe20000410000 */
[----:B------:R-:W-:Y:S01]  /*6910*/  SEL R68, R22, RZ, P2 ;  /* 0x000000ff16447207 */ /* 0x000fe20001000000 */
[----:B------:R-:W-:Y:S01]  /*6920*/  FFMA.FTZ R80, R11, R21, R104 ;  /* 0x000000150b507223 */ /* 0x000fe20000010068 */
[C---:B------:R-:W-:Y:S01]  /*6930*/  LOP3.LUT P6, RZ, R20.reuse, 0xff, RZ, 0xc0, !PT ;  /* 0x000000ff14ff7812 */ /* 0x040fe200078cc0ff */
[-C--:B------:R-:W-:Y:S01]  /*6940*/  FMUL.FTZ R22, R81, R4.reuse ;  /* 0x0000000451167220 */ /* 0x080fe20000410000 */
[----:B------:R-:W-:Y:S01]  /*6950*/  LOP3.LUT P1, RZ, R20, 0xff00, RZ, 0xc0, !PT ;  /* 0x0000ff0014ff7812 */ /* 0x000fe2000782c0ff */
[-C--:B------:R-:W-:Y:S01]  /*6960*/  FMUL.FTZ R21, R80, R4.reuse ;  /* 0x0000000450157220 */ /* 0x080fe20000410000 */
[----:B------:R-:W-:Y:S01]  /*6970*/  LOP3.LUT P2, RZ, R20, 0xff0000, RZ, 0xc0, !PT ;  /* 0x00ff000014ff7812 */ /* 0x000fe2000784c0ff */
[----:B------:R-:W-:Y:S01]  /*6980*/  FMUL.FTZ R0, R0, UR5 ;  /* 0x0000000500007c20 */ /* 0x000fe20008410000 */
[----:B------:R-:W-:Y:S01]  /*6990*/  ISETP.GE.U32.AND P3, PT, R20, 0x1000000, PT ;  /* 0x010000001400780c */ /* 0x000fe20003f66070 */
[----:B------:R-:W-:Y:S01]  /*69a0*/  FMUL.FTZ R20, R75, R4 ;  /* 0x000000044b147220 */ /* 0x000fe20000410000 */
[----:B------:R-:W-:Y:S01]  /*69b0*/  FMUL.FTZ R21, R21, UR5 ;  /* 0x0000000515157c20 */ /* 0x000fe20008410000 */
[----:B------:R-:W-:Y:S01]  /*69c0*/  FMUL.FTZ R22, R22, UR5 ;  /* 0x0000000516167c20 */ /* 0x000fe20008410000 */
[----:B------:R-:W-:Y:S01]  /*69d0*/  SEL R70, R0, RZ, P4 ;  /* 0x000000ff00467207 */ /* 0x000fe20002000000 */
[----:B------:R-:W-:Y:S01]  /*69e0*/  FMUL.FTZ R20, R20, UR5 ;  /* 0x0000000514147c20 */ /* 0x000fe20008410000 */
[----:B------:R-:W-:Y:S01]  /*69f0*/  LOP3.LUT P4, RZ, R19, 0xff, RZ, 0xc0, !PT ;  /* 0x000000ff13ff7812 */ /* 0x000fe2000788c0ff */
[----:B------:R-:W-:Y:S01]  /*6a00*/  FADD.FTZ R82, -R184, R146 ;  /* 0x00000092b8527221 */ /* 0x000fe20000010100 */
[----:B------:R-:W-:Y:S01]  /*6a10*/  SEL R76, R21, RZ, P6 ;  /* 0x000000ff154c7207 */ /* 0x000fe20003000000 */
[----:B------:R-:W-:Y:S01]  /*6a20*/  FADD.FTZ R0, -R183, R145 ;  /* 0x00000091b7007221 */ /* 0x000fe20000010100 */
[----:B------:R-:W-:Y:S01]  /*6a30*/  SEL R71, R20, RZ, P5 ;  /* 0x000000ff14477207 */ /* 0x000fe20002800000 */
[----:B------:R-:W-:Y:S01]  /*6a40*/  FADD.FTZ R20, -R179, R143 ;  /* 0x0000008fb3147221 */ /* 0x000fe20000010100 */
[----:B------:R-:W-:Y:S01]  /*6a50*/  SEL R77, R22, RZ, P1 ;  /* 0x000000ff164d7207 */ /* 0x000fe20000800000 */
[----:B------:R-:W-:Y:S01]  /*6a60*/  FFMA.FTZ R82, R11, R82, R106 ;  /* 0x000000520b527223 */ /* 0x000fe2000001006a */
[----:B------:R-:W-:Y:S01]  /*6a70*/  LOP3.LUT P5, RZ, R19, 0xff00, RZ, 0xc0, !PT ;  /* 0x0000ff0013ff7812 */ /* 0x000fe200078ac0ff */
[----:B------:R-:W-:Y:S01]  /*6a80*/  FFMA.FTZ R83, R11, R0, R107 ;  /* 0x000000000b537223 */ /* 0x000fe2000001006b */
[----:B------:R-:W-:Y:S01]  /*6a90*/  LOP3.LUT P6, RZ, R19, 0xff0000, RZ, 0xc0, !PT ;  /* 0x00ff000013ff7812 */ /* 0x000fe200078cc0ff */
[----:B------:R-:W-:Y:S01]  /*6aa0*/  FFMA.FTZ R129, R11, R20, R109 ;  /* 0x000000140b817223 */ /* 0x000fe2000001006d */
[----:B------:R-:W-:Y:S01]  /*6ab0*/  ISETP.GE.U32.AND P1, PT, R19, 0x1000000, PT ;  /* 0x010000001300780c */ /* 0x000fe20003f26070 */
[----:B------:R-:W-:Y:S01]  /*6ac0*/  FADD.FTZ R19, -R180, R144 ;  /* 0x00000090b4137221 */ /* 0x000fe20000010100 */
[-C--:B------:R-:W-:Y:S01]  /*6ad0*/  FMUL.FTZ R0, R82, R4.reuse ;  /* 0x0000000452007220 */ /* 0x080fe20000410000 */
[-C--:B------:R-:W-:Y:S01]  /*6ae0*/  FMUL.FTZ R21, R129, R4.reuse ;  /* 0x0000000481157220 */ /* 0x080fe20000410000 */
[----:B------:R-:W-:Y:S01]  /*6af0*/  FADD.FTZ R130, -R178, R142 ;  /* 0x0000008eb2827221 */ /* 0x000fe20000010100 */
[----:B------:R-:W-:Y:S01]  /*6b00*/  FFMA.FTZ R128, R11, R19, R108 ;  /* 0x000000130b807223 */ /* 0x000fe2000001006c */
[-C--:B------:R-:W-:Y:S01]  /*6b10*/  FMUL.FTZ R19, R83, R4.reuse ;  /* 0x0000000453137220 */ /* 0x080fe20000410000 */
[----:B------:R-:W-:Y:S01]  /*6b20*/  FMUL.FTZ R0, R0, UR5 ;  /* 0x0000000500007c20 */ /* 0x000fe20008410000 */
[----:B------:R-:W-:Y:S01]  /*6b30*/  FMUL.FTZ R21, R21, UR5 ;  /* 0x0000000515157c20 */ /* 0x000fe20008410000 */
[----:B------:R-:W-:Y:S01]  /*6b40*/  FMUL.FTZ R20, R128, R4 ;  /* 0x0000000480147220 */ /* 0x000fe20000410000 */
[----:B------:R-:W-:Y:S01]  /*6b50*/  FMUL.FTZ R19, R19, UR5 ;  /* 0x0000000513137c20 */ /* 0x000fe20008410000 */
[----:B------:R-:W-:Y:S01]  /*6b60*/  FFMA.FTZ R130, R11, R130, R110 ;  /* 0x000000820b827223 */ /* 0x000fe2000001006e */
[----:B------:R-:W-:Y:S01]  /*6b70*/  SEL R78, R0, RZ, P2 ;  /* 0x000000ff004e7207 */ /* 0x000fe20001000000 */
[----:B------:R-:W-:Y:S01]  /*6b80*/  FMUL.FTZ R20, R20, UR5 ;  /* 0x0000000514147c20 */ /* 0x000fe20008410000 */
        /* <DEDUP_REMOVED lines=8> */
[----:B------:R-:W-:Y:S01]  /*6c10*/  LOP3.LUT P3, RZ, R15, 0xff00, RZ, 0xc0, !PT ;  /* 0x0000ff000fff7812 */ /* 0x000fe2000786c0ff */
[----:B------:R-:W-:Y:S01]  /*6c20*/  FFMA.FTZ R141, R11, R20, R113 ;  /* 0x000000140b8d7223 */ /* 0x000fe20000010071 */
[C---:B------:R-:W-:Y:S01]  /*6c30*/  LOP3.LUT P4, RZ, R15.reuse, 0xff0000, RZ, 0xc0, !PT ;  /* 0x00ff00000fff7812 */ /* 0x040fe2000788c0ff */
[-C--:B------:R-:W-:Y:S01]  /*6c40*/  FMUL.FTZ R0, R130, R4.reuse ;  /* 0x0000000482007220 */ /* 0x080fe20000410000 */
[----:B------:R-:W-:Y:S01]  /*6c50*/  ISETP.GE.U32.AND P5, PT, R15, 0x1000000, PT ;  /* 0x010000000f00780c */ /* 0x000fe20003fa6070 */
[----:B------:R-:W-:Y:S01]  /*6c60*/  FADD.FTZ R15, -R174, R140 ;  /* 0x0000008cae0f7221 */ /* 0x000fe20000010100 */
[-C--:B------:R-:W-:Y:S01]  /*6c70*/  FMUL.FTZ R20, R141, R4.reuse ;  /* 0x000000048d147220 */ /* 0x080fe20000410000 */
[----:B------:R-:W-:Y:S01]  /*6c80*/  FMUL.FTZ R0, R0, UR5 ;  /* 0x0000000500007c20 */ /* 0x000fe20008410000 */
[----:B------:R-:W0:Y:S01]  /*6c90*/  LDC.64 R152, c[0x0][0x468] ;  /* 0x00011a00ff987b82 */ /* 0x000e220000000a00 */
[----:B------:R-:W-:Y:S01]  /*6ca0*/  FFMA.FTZ R140, R11, R15, R112 ;  /* 0x0000000f0b8c7223 */ /* 0x000fe20000010070 */
[-C--:B------:R-:W-:Y:S01]  /*6cb0*/  FMUL.FTZ R15, R131, R4.reuse ;  /* 0x00000004830f7220 */ /* 0x080fe20000410000 */
[----:B------:R-:W-:Y:S01]  /*6cc0*/  FMUL.FTZ R20, R20, UR5 ;  /* 0x0000000514147c20 */ /* 0x000fe20008410000 */
[----:B------:R-:W-:Y:S01]  /*6cd0*/  SEL R86, R0, RZ, P6 ;  /* 0x000000ff00567207 */ /* 0x000fe20003000000 */
[----:B------:R-:W-:Y:S01]  /*6ce0*/  FMUL.FTZ R19, R140, R4 ;  /* 0x000000048c137220 */ /* 0x000fe20000410000 */
[----:B------:R-:W-:Y:S01]  /*6cf0*/  FMUL.FTZ R15, R15, UR5 ;  /* 0x000000050f0f7c20 */ /* 0x000fe20008410000 */
[----:B------:R-:W-:Y:S01]  /*6d00*/  LOP3.LUT P6, RZ, R13, 0xff, RZ, 0xc0, !PT ;  /* 0x000000ff0dff7812 */ /* 0x000fe200078cc0ff */
[----:B------:R-:W-:Y:S01]  /*6d10*/  FADD.FTZ R0, -R167, R137 ;  /* 0x00000089a7007221 */ /* 0x000fe20000010100 */
[----:B------:R-:W-:Y:S01]  /*6d20*/  FMUL.FTZ R19, R19, UR5 ;  /* 0x0000000513137c20 */ /* 0x000fe20008410000 */
[----:B------:R-:W-:Y:S01]  /*6d30*/  SEL R145, R20, RZ, P3 ;  /* 0x000000ff14917207 */ /* 0x000fe20001800000 */
[----:B------:R-:W-:Y:S01]  /*6d40*/  FADD.FTZ R34, -R165, R34 ;  /* 0x00000022a5227221 */ /* 0x000fe20000010100 */
[----:B------:R-:W-:Y:S01]  /*6d50*/  SEL R87, R15, RZ, P1 ;  /* 0x000000ff0f577207 */ /* 0x000fe20000800000 */
[----:B------:R-:W-:Y:S01]  /*6d60*/  FFMA.FTZ R142, R11, R142, R114 ;  /* 0x0000008e0b8e7223 */ /* 0x000fe20000010072 */
[----:B------:R-:W-:Y:S01]  /*6d70*/  SEL R144, R19, RZ, P2 ;  /* 0x000000ff13907207 */ /* 0x000fe20001000000 */
        /* <DEDUP_REMOVED lines=9> */
[----:B------:R-:W-:Y:S01]  /*6e10*/  FADD.FTZ R159, -R159, R27 ;  /* 0x0000001b9f9f7221 */ /* 0x000fe20000010100 */
[----:B------:R-:W-:Y:S01]  /*6e20*/  FFMA.FTZ R148, R11, R13, R116 ;  /* 0x0000000d0b947223 */ /* 0x000fe20000010074 */
[-C--:B------:R-:W-:Y:S01]  /*6e30*/  FMUL.FTZ R13, R143, R4.reuse ;  /* 0x000000048f0d7220 */ /* 0x080fe20000410000 */
[----:B------:R-:W-:Y:S01]  /*6e40*/  FMUL.FTZ R19, R19, UR5 ;  /* 0x0000000513137c20 */ /* 0x000fe20008410000 */
[----:B------:R-:W-:Y:S01]  /*6e50*/  SEL R146, R0, RZ, P4 ;  /* 0x000000ff00927207 */ /* 0x000fe20002000000 */
[----:B------:R-:W-:Y:S01]  /*6e60*/  FMUL.FTZ R15, R148, R4 ;  /* 0x00000004940f7220 */ /* 0x000fe20000410000 */
[----:B------:R-:W-:Y:S01]  /*6e70*/  FMUL.FTZ R13, R13, UR5 ;  /* 0x000000050d0d7c20 */ /* 0x000fe20008410000 */
[----:B------:R-:W-:Y:S01]  /*6e80*/  FADD.FTZ R0, -R163, R31 ;  /* 0x0000001fa3007221 */ /* 0x000fe20000010100 */
[----:B------:R-:W-:Y:S01]  /*6e90*/  SEL R137, R19, RZ, P1 ;  /* 0x000000ff13897207 */ /* 0x000fe20000800000 */
[----:B------:R-:W-:Y:S01]  /*6ea0*/  FMUL.FTZ R15, R15, UR5 ;  /* 0x000000050f0f7c20 */ /* 0x000fe20008410000 */
[----:B------:R-:W-:Y:S01]  /*6eb0*/  LOP3.LUT P4, RZ, R6, 0xff, RZ, 0xc0, !PT ;  /* 0x000000ff06ff7812 */ /* 0x000fe2000788c0ff */
[----:B------:R-:W-:Y:S01]  /*6ec0*/  FFMA.FTZ R151, R11, R0, R119 ;  /* 0x000000000b977223 */ /* 0x000fe20000010077 */
[----:B------:R-:W-:Y:S01]  /*6ed0*/  SEL R147, R13, RZ, P5 ;  /* 0x000000ff0d937207 */ /* 0x000fe20002800000 */
[----:B------:R-:W-:Y:S01]  /*6ee0*/  FADD.FTZ R158, -R158, R26 ;  /* 0x0000001a9e9e7221 */ /* 0x000fe20000010100 */
[----:B------:R-:W-:Y:S01]  /*6ef0*/  SEL R136, R15, RZ, P6 ;  /* 0x000000ff0f887207 */ /* 0x000fe20003000000 */
[----:B0-----:R-:W-:Y:S01]  /*6f00*/  IMAD.WIDE.U32 R26, R10, 0x10, R152 ;  /* 0x000000100a1a7825 */ /* 0x001fe200078e0098 */
[----:B------:R-:W-:-:S03]  /*6f10*/  LOP3.LUT P5, RZ, R6, 0xff00, RZ, 0xc0, !PT ;  /* 0x0000ff0006ff7812 */ /* 0x000fc600078ac0ff */
[----:B------:R-:W-:Y:S01]  /*6f20*/  FADD.FTZ R160, -R160, R28 ;  /* 0x0000001ca0a07221 */ /* 0x000fe20000010100 */
[----:B------:R-:W-:Y:S01]  /*6f30*/  LOP3.LUT P6, RZ, R6, 0xff0000, RZ, 0xc0, !PT ;  /* 0x00ff000006ff7812 */ /* 0x000fe200078cc0ff */
[----:B------:R-:W-:Y:S01]  /*6f40*/  FADD.FTZ R13, -R162, R30 ;  /* 0x0000001ea20d7221 */ /* 0x000fe20000010100 */
[----:B------:R-:W-:Y:S01]  /*6f50*/  ISETP.GE.U32.AND P1, PT, R6, 0x1000000, PT ;  /* 0x010000000600780c */ /* 0x000fe20003f26070 */
[----:B------:R-:W-:Y:S01]  /*6f60*/  FADD.FTZ R6, -R161, R29 ;  /* 0x0000001da1067221 */ /* 0x000fe20000010100 */
[----:B------:R0:W-:Y:S01]  /*6f70*/  STG.E.128 desc[UR6][R26.64], R48 ;  /* 0x000000301a007986 */ /* 0x0001e2000c101d06 */
[----:B------:R-:W-:-:S04]  /*6f80*/  IMAD.WIDE.U32 R28, R3, 0x10, R152 ;  /* 0x00000010031c7825 */ /* 0x000fc800078e0098 */
[----:B------:R-:W-:Y:S01]  /*6f90*/  FADD.FTZ R150, -R164, R32 ;  /* 0x00000020a4967221 */ /* 0x000fe20000010100 */
[----:B------:R-:W-:Y:S01]  /*6fa0*/  FFMA.FTZ R21, R11, R6, R121 ;  /* 0x000000060b157223 */ /* 0x000fe20000010079 */
[----:B------:R-:W-:Y:S01]  /*6fb0*/  FMUL.FTZ R6, R151, R4 ;  /* 0x0000000497067220 */ /* 0x000fe20000410000 */
[----:B------:R-:W-:-:S04]  /*6fc0*/  IMAD.WIDE.U32 R30, R8, 0x10, R202 ;  /* 0x00000010081e7825 */ /* 0x000fc800078e00ca */
[C---:B------:R-:W-:Y:S01]  /*6fd0*/  FFMA.FTZ R150, R11.reuse, R150, R118 ;  /* 0x000000960b967223 */ /* 0x040fe20000010076 */
[----:B------:R-:W-:Y:S01]  /*6fe0*/  FFMA.FTZ R20, R11, R13, R120 ;  /* 0x0000000d0b147223 */ /* 0x000fe20000010078 */
[----:B------:R-:W-:Y:S01]  /*6ff0*/  FMUL.FTZ R6, R6, UR5 ;  /* 0x0000000506067c20 */ /* 0x000fe20008410000 */
[----:B------:R-:W-:-:S04]  /*7000*/  IMAD.WIDE.U32 R34, R18, 0x10, R202 ;  /* 0x0000001012227825 */ /* 0x000fc800078e00ca */
[-C--:B------:R-:W-:Y:S01]  /*7010*/  FMUL.FTZ R0, R150, R4.reuse ;  /* 0x0000000496007220 */ /* 0x080fe20000410000 */
[-C--:B------:R-:W-:Y:S01]  /*7020*/  FMUL.FTZ R13, R20, R4.reuse ;  /* 0x00000004140d7220 */ /* 0x080fe20000410000 */
[----:B------:R-:W-:Y:S01]  /*7030*/  FMUL.FTZ R15, R21, R4 ;  /* 0x00000004150f7220 */ /* 0x000fe20000410000 */
[----:B------:R-:W-:Y:S01]  /*7040*/  SEL R139, R6, RZ, P3 ;  /* 0x000000ff068b7207 */ /* 0x000fe20001800000 */
[----:B------:R-:W-:-:S04]  /*7050*/  IMAD.WIDE.U32 R18, R18, 0x10, R152 ;  /* 0x0000001012127825 */ /* 0x000fc800078e0098 */
[----:B------:R-:W-:Y:S01]  /*7060*/  FADD.FTZ R155, -R155, R23 ;  /* 0x000000179b9b7221 */ /* 0x000fe20000010100 */
[----:B------:R-:W-:Y:S01]  /*7070*/  FMUL.FTZ R0, R0, UR5 ;  /* 0x0000000500007c20 */ /* 0x000fe20008410000 */
[----:B------:R-:W-:Y:S01]  /*7080*/  FMUL.FTZ R13, R13, UR5 ;  /* 0x000000050d0d7c20 */ /* 0x000fe20008410000 */
[----:B0-----:R-:W-:-:S04]  /*7090*/  IMAD.WIDE.U32 R26, R3, 0x10, R202 ;  /* 0x00000010031a7825 */ /* 0x001fc800078e00ca */
[----:B------:R-:W-:Y:S01]  /*70a0*/  FMUL.FTZ R15, R15, UR5 ;  /* 0x000000050f0f7c20 */ /* 0x000fe20008410000 */
[----:B------:R-:W-:Y:S01]  /*70b0*/  FADD.FTZ R157, -R157, R25 ;  /* 0x000000199d9d7221 */ /* 0x000fe20000010100 */
[----:B------:R-:W-:Y:S01]  /*70c0*/  FADD.FTZ R156, -R156, R24 ;  /* 0x000000189c9c7221 */ /* 0x000fe20000010100 */
[----:B------:R-:W-:Y:S01]  /*70d0*/  IMAD.WIDE.U32 R50, R8, 0x10, R152 ;  /* 0x0000001008327825 */ /* 0x000fe200078e0098 */
[----:B------:R-:W-:Y:S01]  /*70e0*/  STG.E.128 desc[UR6][R26.64], R56 ;  /* 0x000000381a007986 */ /* 0x000fe2000c101d06 */
[----:B------:R-:W-:Y:S02]  /*70f0*/  SEL R138, R0, RZ, P2 ;  /* 0x000000ff008a7207 */ /* 0x000fe40001000000 */
[----:B------:R-:W-:Y:S01]  /*7100*/  IMAD.WIDE.U32 R48, R7, 0x10, R202 ;  /* 0x0000001007307825 */ /* 0x000fe200078e00ca */
[----:B------:R0:W-:Y:S01]  /*7110*/  STG.E.128 desc[UR6][R28.64], R52 ;  /* 0x000000341c007986 */ /* 0x0001e2000c101d06 */
[----:B------:R-:W-:Y:S02]  /*7120*/  SEL R32, R13, RZ, P4 ;  /* 0x000000ff0d207207 */ /* 0x000fe40002000000 */
[----:B------:R-:W-:Y:S01]  /*7130*/  IMAD.WIDE.U32 R6, R7, 0x10, R152 ;  /* 0x0000001007067825 */ /* 0x000fe200078e0098 */
[----:B------:R1:W-:Y:S01]  /*7140*/  STG.E.128 desc[UR6][R30.64], R64 ;  /* 0x000000401e007986 */ /* 0x0003e2000c101d06 */
[----:B------:R-:W-:-:S02]  /*7150*/  SEL R33, R15, RZ, P5 ;  /* 0x000000ff0f217207 */ /* 0x000fc40002800000 */
[--C-:B------:R-:W-:Y:S01]  /*7160*/  IMAD.WIDE.U32 R22, R14, 0x10, R202.reuse ;  /* 0x000000100e167825 */ /* 0x100fe200078e00ca */
[----:B------:R-:W-:Y:S01]  /*7170*/  STG.E.128 desc[UR6][R50.64], R60 ;  /* 0x0000003c32007986 */ /* 0x000fe2000c101d06 */
[C---:B------:R-:W-:Y:S02]  /*7180*/  LOP3.LUT P2, RZ, R9.reuse, 0xff, RZ, 0xc0, !PT ;  /* 0x000000ff09ff7812 */ /* 0x040fe4000784c0ff */
[C---:B------:R-:W-:Y:S01]  /*7190*/  LOP3.LUT P3, RZ, R9.reuse, 0xff00, RZ, 0xc0, !PT ;  /* 0x0000ff0009ff7812 */ /* 0x040fe2000786c0ff */
[----:B------:R-:W-:Y:S01]  /*71a0*/  STG.E.128 desc[UR6][R48.64], R72 ;  /* 0x0000004830007986 */ /* 0x000fe2000c101d06 */
[----:B------:R-:W-:Y:S01]  /*71b0*/  LOP3.LUT P4, RZ, R9, 0xff0000, RZ, 0xc0, !PT ;  /* 0x00ff000009ff7812 */ /* 0x000fe2000788c0ff */
[----:B------:R-:W-:Y:S01]  /*71c0*/  IMAD.WIDE.U32 R24, R5, 0x10, R202 ;  /* 0x0000001005187825 */ /* 0x000fe200078e00ca */
[----:B------:R-:W-:Y:S01]  /*71d0*/  ISETP.GE.U32.AND P5, PT, R9, 0x1000000, PT ;  /* 0x010000000900780c */ /* 0x000fe20003fa6070 */
[----:B------:R-:W-:Y:S02]  /*71e0*/  STG.E.128 desc[UR6][R6.64], R68 ;  /* 0x0000004406007986 */ /* 0x000fe4000c101d06 */
[----:B0-----:R-:W-:-:S02]  /*71f0*/  IMAD.WIDE.U32 R52, R17, 0x10, R152 ;  /* 0x0000001011347825 */ /* 0x001fc400078e0098 */
[----:B------:R-:W-:Y:S02]  /*7200*/  STG.E.128 desc[UR6][R34.64], R80 ;  /* 0x0000005022007986 */ /* 0x000fe4000c101d06 */
[--C-:B-1----:R-:W-:Y:S02]  /*7210*/  IMAD.WIDE.U32 R30, R17, 0x10, R202.reuse ;  /* 0x00000010111e7825 */ /* 0x102fe400078e00ca */
[----:B------:R-:W-:Y:S02]  /*7220*/  STG.E.128 desc[UR6][R18.64], R76 ;  /* 0x0000004c12007986 */ /* 0x000fe4000c101d06 */
[C---:B------:R-:W-:Y:S02]  /*7230*/  IMAD.WIDE.U32 R28, R16.reuse, 0x10, R202 ;  /* 0x00000010101c7825 */ /* 0x040fe400078e00ca */
[----:B------:R0:W-:Y:S02]  /*7240*/  STG.E.128 desc[UR6][R30.64], R128 ;  /* 0x000000801e007986 */ /* 0x0001e4000c101d06 */
[----:B------:R-:W-:-:S02]  /*7250*/  IMAD.WIDE.U32 R16, R16, 0x10, R152 ;  /* 0x0000001010107825 */ /* 0x000fc400078e0098 */
[----:B------:R-:W-:Y:S02]  /*7260*/  STG.E.128 desc[UR6][R52.64], R84 ;  /* 0x0000005434007986 */ /* 0x000fe4000c101d06 */
[--C-:B------:R-:W-:Y:S02]  /*7270*/  IMAD.WIDE.U32 R8, R5, 0x10, R152.reuse ;  /* 0x0000001005087825 */ /* 0x100fe400078e0098 */
[----:B------:R-:W-:Y:S02]  /*7280*/  STG.E.128 desc[UR6][R28.64], R140 ;  /* 0x0000008c1c007986 */ /* 0x000fe4000c101d06 */
[----:B------:R-:W-:Y:S02]  /*7290*/  IMAD.WIDE.U32 R14, R14, 0x10, R152 ;  /* 0x000000100e0e7825 */ /* 0x000fe400078e0098 */
[----:B------:R-:W-:Y:S02]  /*72a0*/  STG.E.128 desc[UR6][R16.64], R144 ;  /* 0x0000009010007986 */ /* 0x000fe4000c101d06 */
[----:B------:R-:W-:-:S02]  /*72b0*/  IMAD.WIDE.U32 R26, R12, 0x10, R202 ;  /* 0x000000100c1a7825 */ /* 0x000fc400078e00ca */
[----:B------:R1:W-:Y:S02]  /*72c0*/  STG.E.128 desc[UR6][R22.64], R148 ;  /* 0x0000009416007986 */ /* 0x0003e4000c101d06 */
        /* <DEDUP_REMOVED lines=8> */
[----:B------:R-:W-:Y:S01]  /*7350*/  IMAD.WIDE.U32 R12, R12, 0x10, R152 ;  /* 0x000000100c0c7825 */ /* 0x000fe200078e0098 */
[----:B------:R2:W-:Y:S03]  /*7360*/  STG.E.128 desc[UR6][R14.64], R136 ;  /* 0x000000880e007986 */ /* 0x0005e6000c101d06 */
[----:B------:R-:W-:Y:S01]  /*7370*/  FMUL.FTZ R10, R10, UR5 ;  /* 0x000000050a0a7c20 */ /* 0x000fe20008410000 */
[C---:B-1----:R-:W-:Y:S01]  /*7380*/  FFMA.FTZ R22, R11.reuse, R160, R122 ;  /* 0x000000a00b167223 */ /* 0x042fe2000001007a */
[----:B------:R-:W-:-:S03]  /*7390*/  FFMA.FTZ R23, R11, R159, R123 ;  /* 0x0000009f0b177223 */ /* 0x000fc6000001007b */
[-C--:B------:R-:W-:Y:S01]  /*73a0*/  FMUL.FTZ R0, R22, R4.reuse ;  /* 0x0000000416007220 */ /* 0x080fe20000410000 */
[----:B------:R-:W-:Y:S01]  /*73b0*/  FMUL.FTZ R3, R23, R4 ;  /* 0x0000000417037220 */ /* 0x000fe20000410000 */
[----:B------:R-:W-:Y:S01]  /*73c0*/  FMUL.FTZ R4, R5, UR5 ;  /* 0x0000000505047c20 */ /* 0x000fe20008410000 */
[----:B------:R-:W-:Y:S01]  /*73d0*/  FMUL.FTZ R5, R6, UR5 ;  /* 0x0000000506057c20 */ /* 0x000fe20008410000 */
[----:B------:R-:W-:Y:S01]  /*73e0*/  FMUL.FTZ R0, R0, UR5 ;  /* 0x0000000500007c20 */ /* 0x000fe20008410000 */
[----:B------:R-:W-:Y:S01]  /*73f0*/  FMUL.FTZ R3, R3, UR5 ;  /* 0x0000000503037c20 */ /* 0x000fe20008410000 */
[----:B------:R-:W-:Y:S01]  /*7400*/  FMUL.FTZ R6, R7, UR5 ;  /* 0x0000000507067c20 */ /* 0x000fe20008410000 */
[----:B------:R-:W-:Y:S01]  /*7410*/  SEL R4, R4, RZ, P2 ;  /* 0x000000ff04047207 */ /* 0x000fe20001000000 */
[----:B------:R2:W-:Y:S01]  /*7420*/  STG.E.128 desc[UR6][R24.64], R20 ;  /* 0x0000001418007986 */ /* 0x0005e2000c101d06 */
[----:B------:R-:W-:Y:S02]  /*7430*/  SEL R34, R0, RZ, P6 ;  /* 0x000000ff00227207 */ /* 0x000fe40003000000 */
[----:B------:R-:W-:-:S02]  /*7440*/  SEL R35, R3, RZ, P1 ;  /* 0x000000ff03237207 */ /* 0x000fc40000800000 */
[----:B------:R-:W-:Y:S02]  /*7450*/  SEL R5, R5, RZ, P3 ;  /* 0x000000ff05057207 */ /* 0x000fe40001800000 */
[----:B------:R-:W-:Y:S01]  /*7460*/  SEL R7, R10, RZ, P5 ;  /* 0x000000ff0a077207 */ /* 0x000fe20002800000 */
[----:B------:R2:W-:Y:S01]  /*7470*/  STG.E.128 desc[UR6][R8.64], R32 ;  /* 0x0000002008007986 */ /* 0x0005e2000c101d06 */
[----:B------:R-:W-:-:S03]  /*7480*/  SEL R6, R6, RZ, P4 ;  /* 0x000000ff06067207 */ /* 0x000fc60002000000 */
[----:B------:R2:W-:Y:S04]  /*7490*/  STG.E.128 desc[UR6][R26.64], R128 ;  /* 0x000000801a007986 */ /* 0x0005e8000c101d06 */
[----:B------:R2:W-:Y:S01]  /*74a0*/  STG.E.128 desc[UR6][R12.64], R4 ;  /* 0x000000040c007986 */ /* 0x0005e2000c101d06 */
[----:B------:R-:W-:Y:S05]  /*74b0*/  BRA `(.L_x_21359) ;  /* 0x0000002400e47947 */ /* 0x000fea0003800000 */
.L_x_21357:
        /* <DEDUP_REMOVED lines=11> */
[----:B------:R-:W-:Y:S01]  /*7570*/  LOP3.LUT P2, RZ, R35, 0xff, RZ, 0xc0, !PT ;  /* 0x000000ff23ff7812 */ /* 0x000fe2000784c0ff */
[----:B------:R-:W-:Y:S01]  /*7580*/  FMUL.FTZ R51, R11, R48 ;  /* 0x000000300b337220 */ /* 0x000fe20000410000 */
[----:B------:R-:W-:Y:S01]  /*7590*/  LOP3.LUT P3, RZ, R35, 0xff00, RZ, 0xc0, !PT ;  /* 0x0000ff0023ff7812 */ /* 0x000fe2000786c0ff */
[----:B------:R-:W-:Y:S01]  /*75a0*/  FMUL.FTZ R49, R11, R0 ;  /* 0x000000000b317220 */ /* 0x000fe20000410000 */
[----:B------:R-:W-:Y:S01]  /*75b0*/  LOP3.LUT P4, RZ, R35, 0xff0000, RZ, 0xc0, !PT ;  /* 0x00ff000023ff7812 */ /* 0x000fe2000788c0ff */
[----:B------:R-:W-:Y:S01]  /*75c0*/  FMUL.FTZ R53, R11, R244 ;  /* 0x000000f40b357220 */ /* 0x000fe20000410000 */
[----:B------:R-:W-:Y:S01]  /*75d0*/  ISETP.GE.U32.AND P5, PT, R35, 0x1000000, PT ;  /* 0x010000002300780c */ /* 0x000fe20003fa6070 */
        /* <DEDUP_REMOVED lines=11> */
[----:B------:R-:W-:Y:S02]  /*7690*/  SEL R48, R35, RZ, P2 ;  /* 0x000000ff23307207 */ /* 0x000fe40001000000 */
[----:B------:R-:W-:Y:S01]  /*76a0*/  SEL R51, R53, RZ, P5 ;  /* 0x000000ff35337207 */ /* 0x000fe20002800000 */
[----:B------:R-:W-:Y:S06]  /*76b0*/  BRA `(.L_x_21361) ;  /* 0x0000000000707947 */ /* 0x000fec0003800000 */
.L_x_21360:
[C---:B-----5:R-:W-:Y:S01]  /*76c0*/  LOP3.LUT P2, RZ, R35.reuse, 0xff, RZ, 0xc0, !PT ;  /* 0x000000ff23ff7812 */ /* 0x060fe2000784c0ff */
[C-C-:B------:R-:W-:Y:S01]  /*76d0*/  FFMA.FTZ R242, R56.reuse, R242, R57.reuse ;  /* 0x000000f238f27223 */ /* 0x140fe20000010039 */
[C---:B------:R-:W-:Y:S01]  /*76e0*/  LOP3.LUT P3, RZ, R35.reuse, 0xff00, RZ, 0xc0, !PT ;  /* 0x0000ff0023ff7812 */ /* 0x040fe2000786c0ff */
[----:B------:R-:W-:Y:S01]  /*76f0*/  FFMA.FTZ R241, R56, R241, R57 ;  /* 0x000000f138f17223 */ /* 0x000fe20000010039 */
[C---:B------:R-:W-:Y:S01]  /*7700*/  LOP3.LUT P4, RZ, R35.reuse, 0xff0000, RZ, 0xc0, !PT ;  /* 0x00ff000023ff7812 */ /* 0x040fe2000788c0ff */
[----:B------:R-:W-:Y:S01]  /*7710*/  FADD.FTZ R242, -R242, R245 ;  /* 0x000000f5f2f27221 */ /* 0x000fe20000010100 */
[----:B------:R-:W-:Y:S01]  /*7720*/  ISETP.GE.U32.AND P5, PT, R35, 0x1000000, PT ;  /* 0x010000002300780c */ /* 0x000fe20003fa6070 */
        /* <DEDUP_REMOVED lines=8> */
[C---:B------:R-:W-:Y:S01]  /*77b0*/  FMUL.FTZ R128, R11.reuse, R128 ;  /* 0x000000800b807220 */ /* 0x040fe20000410000 */
[----:B------:R-:W-:Y:S01]  /*77c0*/  FMUL.FTZ R129, R11, R0 ;  /* 0x000000000b817220 */ /* 0x000fe20000410000 */
[-C--:B------:R-:W-:Y:S01]  /*77d0*/  FMUL.FTZ R49, R131, R4.reuse ;  /* 0x0000000483317220 */ /* 0x080fe20000410000 */
[----:B------:R-:W-:Y:S01]  /*77e0*/  FMUL.FTZ R50, R48, UR5 ;  /* 0x0000000530327c20 */ /* 0x000fe20008410000 */
[-C--:B------:R-:W-:Y:S01]  /*77f0*/  FMUL.FTZ R0, R128, R4.reuse ;  /* 0x0000000480007220 */ /* 0x080fe20000410000 */
[----:B------:R-:W-:Y:S01]  /*7800*/  FMUL.FTZ R35, R129, R4 ;  /* 0x0000000481237220 */ /* 0x000fe20000410000 */
[----:B------:R-:W-:-:S02]  /*7810*/  FMUL.FTZ R51, R49, UR5 ;  /* 0x0000000531337c20 */ /* 0x000fc40008410000 */
[----:B------:R-:W-:Y:S01]  /*7820*/  FMUL.FTZ R0, R0, UR5 ;  /* 0x0000000500007c20 */ /* 0x000fe20008410000 */
[----:B------:R-:W-:Y:S01]  /*7830*/  FMUL.FTZ R35, R35, UR5 ;  /* 0x0000000523237c20 */ /* 0x000fe20008410000 */
[----:B------:R-:W-:Y:S02]  /*7840*/  SEL R50, R50, RZ, P4 ;  /* 0x000000ff32327207 */ /* 0x000fe40002000000 */
[----:B------:R-:W-:Y:S02]  /*7850*/  SEL R51, R51, RZ, P5 ;  /* 0x000000ff33337207 */ /* 0x000fe40002800000 */
[----:B------:R-:W-:Y:S02]  /*7860*/  SEL R48, R0, RZ, P2 ;  /* 0x000000ff00307207 */ /* 0x000fe40001000000 */
[----:B------:R-:W-:-:S07]  /*7870*/  SEL R49, R35, RZ, P3 ;  /* 0x000000ff23317207 */ /* 0x000fce0001800000 */
.L_x_21361:
[----:B------:R-:W0:Y:S08]  /*7880*/  @P1 LDC.64 R52, c[0x0][0x478] ;  /* 0x00011e00ff341b82 */ /* 0x000e300000000a00 */
[----:B------:R-:W1:Y:S01]  /*7890*/  LDC.64 R58, c[0x0][0x468] ;  /* 0x00011a00ff3a7b82 */ /* 0x000e620000000a00 */
[----:B0-----:R-:W-:-:S05]  /*78a0*/  @P1 IMAD.WIDE.U32 R52, R10, 0x10, R52 ;  /* 0x000000100a341825 */ /* 0x001fca00078e0034 */
[----:B------:R1:W-:Y:S02]  /*78b0*/  @P1 STG.E.128 desc[UR6][R52.64], R128 ;  /* 0x0000008034001986 */ /* 0x0003e4000c101d06 */
[----:B-1----:R-:W-:-:S05]  /*78c0*/  IMAD.WIDE.U32 R52, R10, 0x10, R58 ;  /* 0x000000100a347825 */ /* 0x002fca00078e003a */
[----:B------:R0:W-:Y:S01]  /*78d0*/  STG.E.128 desc[UR6][R52.64], R48 ;  /* 0x0000003034007986 */ /* 0x0001e2000c101d06 */
[----:B------:R-:W-:Y:S05]  /*78e0*/  @!P1 BRA `(.L_x_21362) ;  /* 0x0000000000749947 */ /* 0x000fea0003800000 */
[C---:B------:R-:W-:Y:S01]  /*78f0*/  LOP3.LUT P2, RZ, R33.reuse, 0xff, RZ, 0xc0, !PT ;  /* 0x000000ff21ff7812 */ /* 0x040fe2000784c0ff */
[C-C-:B------:R-:W-:Y:S01]  /*7900*/  FFMA.FTZ R0, R56.reuse, R199, R57.reuse ;  /* 0x000000c738007223 */ /* 0x140fe20000010039 */
[C---:B------:R-:W-:Y:S01]  /*7910*/  LOP3.LUT P3, RZ, R33.reuse, 0xff00, RZ, 0xc0, !PT ;  /* 0x0000ff0021ff7812 */ /* 0x040fe2000786c0ff */
[----:B------:R-:W-:Y:S01]  /*7920*/  FFMA.FTZ R10, R56, R197, R57 ;  /* 0x000000c5380a7223 */ /* 0x000fe20000010039 */
[C---:B------:R-:W-:Y:S01]  /*7930*/  LOP3.LUT P4, RZ, R33.reuse, 0xff0000, RZ, 0xc0, !PT ;  /* 0x00ff000021ff7812 */ /* 0x040fe2000788c0ff */
[----:B------:R-:W-:Y:S01]  /*7940*/  FADD.FTZ R0, -R0, R191 ;  /* 0x000000bf00007221 */ /* 0x000fe20000010100 */
[----:B------:R-:W-:Y:S01]  /*7950*/  ISETP.GE.U32.AND P5, PT, R33, 0x1000000, PT ;  /* 0x010000002100780c */ /* 0x000fe20003fa6070 */
[----:B------:R-:W-:Y:S01]  /*7960*/  FFMA.FTZ R33, R56, R200, R57 ;  /* 0x000000c838217223 */ /* 0x000fe20000010039 */
[----:B------:R-:W-:Y:S01]  /*7970*/  FADD.FTZ R10, -R10, R181 ;  /* 0x000000b50a0a7221 */ /* 0x000fe20000010100 */
[----:B------:R-:W-:Y:S02]  /*7980*/  FMUL.FTZ R129, R11, R0 ;  /* 0x000000000b817220 */ /* 0x000fe40000410000 */
[----:B------:R-:W-:Y:S01]  /*7990*/  FADD.FTZ R128, -R33, R196 ;  /* 0x000000c421807221 */ /* 0x000fe20000010100 */
[----:B------:R-:W-:Y:S01]  /*79a0*/  FFMA.FTZ R33, R56, R198, R57 ;  /* 0x000000c638217223 */ /* 0x000fe20000010039 */
[----:B------:R-:W-:Y:S01]  /*79b0*/  FMUL.FTZ R131, R11, R10 ;  /* 0x0000000a0b837220 */ /* 0x000fe20000410000 */
[----:B------:R-:W-:Y:S01]  /*79c0*/  FMUL.FTZ R10, R129, R4 ;  /* 0x00000004810a7220 */ /* 0x000fe20000410000 */
[----:B------:R-:W-:Y:S01]  /*79d0*/  FMUL.FTZ R128, R11, R128 ;  /* 0x000000800b807220 */ /* 0x000fe20000410000 */
[----:B------:R-:W-:Y:S01]  /*79e0*/  FADD.FTZ R130, -R33, R182 ;  /* 0x000000b621827221 */ /* 0x000fe20000010100 */
[-C--:B------:R-:W-:Y:S01]  /*79f0*/  FMUL.FTZ R35, R131, R4.reuse ;  /* 0x0000000483237220 */ /* 0x080fe20000410000 */
[----:B------:R-:W-:Y:S01]  /*7a00*/  FMUL.FTZ R10, R10, UR5 ;  /* 0x000000050a0a7c20 */ /* 0x000fe20008410000 */
[----:B------:R-:W-:Y:S01]  /*7a10*/  FMUL.FTZ R0, R128, R4 ;  /* 0x0000000480007220 */ /* 0x000fe20000410000 */
[----:B------:R-:W-:Y:S01]  /*7a20*/  FMUL.FTZ R130, R11, R130 ;  /* 0x000000820b827220 */ /* 0x000fe20000410000 */
[----:B------:R-:W-:-:S02]  /*7a30*/  FMUL.FTZ R35, R35, UR5 ;  /* 0x0000000523237c20 */ /* 0x000fc40008410000 */
[----:B------:R-:W-:Y:S01]  /*7a40*/  FMUL.FTZ R0, R0, UR5 ;  /* 0x0000000500007c20 */ /* 0x000fe20008410000 */
[----:B------:R-:W-:Y:S01]  /*7a50*/  FMUL.FTZ R33, R130, R4 ;  /* 0x0000000482217220 */ /* 0x000fe20000410000 */
[----:B0-----:R-:W-:Y:S02]  /*7a60*/  SEL R49, R10, RZ, P3 ;  /* 0x000000ff0a317207 */ /* 0x001fe40001800000 */
[----:B------:R-:W-:Y:S01]  /*7a70*/  SEL R51, R35, RZ, P5 ;  /* 0x000000ff23337207 */ /* 0x000fe20002800000 */
[----:B------:R-:W-:Y:S01]  /*7a80*/  FMUL.FTZ R33, R33, UR5 ;  /* 0x0000000521217c20 */ /* 0x000fe20008410000 */
[----:B------:R-:W-:-:S04]  /*7a90*/  SEL R48, R0, RZ, P2 ;  /* 0x000000ff00307207 */ /* 0x000fc80001000000 */
[----:B------:R-:W-:Y:S01]  /*7aa0*/  SEL R50, R33, RZ, P4 ;  /* 0x000000ff21327207 */ /* 0x000fe20002000000 */
[----:B------:R-:W-:Y:S06]  /*7ab0*/  BRA `(.L_x_21363) ;  /* 0x0000000000707947 */ /* 0x000fec0003800000 */
.L_x_21362:
        /* <DEDUP_REMOVED lines=12> */
[----:B0-----:R-:W-:Y:S01]  /*7b80*/  FMUL.FTZ R51, R11, R10 ;  /* 0x0000000a0b337220 */ /* 0x001fe20000410000 */
[----:B------:R-:W-:-:S02]  /*7b90*/  FMUL.FTZ R35, R35, R4 ;  /* 0x0000000423237220 */ /* 0x000fc40000410000 */
[----:B------:R-:W-:Y:S01]  /*7ba0*/  FADD.FTZ R182, -R33, R182 ;  /* 0x000000b621b67221 */ /* 0x000fe20000010100 */
[----:B------:R-:W-:Y:S01]  /*7bb0*/  FMUL.FTZ R33, R11, R196 ;  /* 0x000000c40b217220 */ /* 0x000fe20000410000 */
[----:B------:R-:W-:Y:S01]  /*7bc0*/  FMUL.FTZ R51, R51, R4 ;  /* 0x0000000433337220 */ /* 0x000fe20000410000 */
[----:B------:R-:W-:Y:S01]  /*7bd0*/  FMUL.FTZ R35, R35, UR5 ;  /* 0x0000000523237c20 */ /* 0x000fe20008410000 */
[----:B------:R-:W-:Y:S01]  /*7be0*/  FMUL.FTZ R49, R11, R182 ;  /* 0x000000b60b317220 */ /* 0x000fe20000410000 */
[-C--:B------:R-:W-:Y:S01]  /*7bf0*/  FMUL.FTZ R33, R33, R4.reuse ;  /* 0x0000000421217220 */ /* 0x080fe20000410000 */
[----:B------:R-:W-:Y:S02]  /*7c00*/  FMUL.FTZ R51, R51, UR5 ;  /* 0x0000000533337c20 */ /* 0x000fe40008410000 */
[----:B------:R-:W-:Y:S01]  /*7c10*/  FMUL.FTZ R49, R49, R4 ;  /* 0x0000000431317220 */ /* 0x000fe20000410000 */
[----:B------:R-:W-:Y:S02]  /*7c20*/  FMUL.FTZ R33, R33, UR5 ;  /* 0x0000000521217c20 */ /* 0x000fe40008410000 */
[----:B------:R-:W-:Y:S01]  /*7c30*/  SEL R51, R51, RZ, P5 ;  /* 0x000000ff33337207 */ /* 0x000fe20002800000 */
[----:B------:R-:W-:Y:S01]  /*7c40*/  FMUL.FTZ R50, R49, UR5 ;  /* 0x0000000531327c20 */ /* 0x000fe20008410000 */
[----:B------:R-:W-:-:S02]  /*7c50*/  SEL R49, R35, RZ, P3 ;  /* 0x000000ff23317207 */ /* 0x000fc40001800000 */
[----:B------:R-:W-:Y:S02]  /*7c60*/  SEL R48, R33, RZ, P2 ;  /* 0x000000ff21307207 */ /* 0x000fe40001000000 */
[----:B------:R-:W-:-:S07]  /*7c70*/  SEL R50, R50, RZ, P4 ;  /* 0x000000ff32327207 */ /* 0x000fce0002000000 */
.L_x_21363:
[----:B------:R-:W0:Y:S02]  /*7c80*/  @P1 LDC.64 R52, c[0x0][0x478] ;  /* 0x00011e00ff341b82 */ /* 0x000e240000000a00 */
[----:B0-----:R-:W-:-:S05]  /*7c90*/  @P1 IMAD.WIDE.U32 R52, R3, 0x10, R52 ;  /* 0x0000001003341825 */ /* 0x001fca00078e0034 */
[----:B------:R0:W-:Y:S02]  /*7ca0*/  @P1 STG.E.128 desc[UR6][R52.64], R128 ;  /* 0x0000008034001986 */ /* 0x0001e4000c101d06 */
[----:B0-----:R-:W-:-:S05]  /*7cb0*/  IMAD.WIDE.U32 R52, R3, 0x10, R58 ;  /* 0x0000001003347825 */ /* 0x001fca00078e003a */
[----:B------:R0:W-:Y:S01]  /*7cc0*/  STG.E.128 desc[UR6][R52.64], R48 ;  /* 0x0000003034007986 */ /* 0x0001e2000c101d06 */
        /* <DEDUP_REMOVED lines=17> */
[----:B------:R-:W-:Y:S01]  /*7de0*/  LOP3.LUT P4, RZ, R22, 0xff0000, RZ, 0xc0, !PT ;  /* 0x00ff000016ff7812 */ /* 0x000fe2000788c0ff */
[-C--:B------:R-:W-:Y:S01]  /*7df0*/  FMUL.FTZ R10, R130, R4.reuse ;  /* 0x00000004820a7220 */ /* 0x080fe20000410000 */
[----:B------:R-:W-:Y:S01]  /*7e00*/  ISETP.GE.U32.AND P5, PT, R22, 0x1000000, PT ;  /* 0x010000001600780c */ /* 0x000fe20003fa6070 */
[----:B------:R-:W-:Y:S01]  /*7e10*/  FMUL.FTZ R22, R131, R4 ;  /* 0x0000000483167220 */ /* 0x000fe20000410000 */
[----:B------:R-:W-:Y:S01]  /*7e20*/  FMUL.FTZ R0, R0, UR5 ;  /* 0x0000000500007c20 */ /* 0x000fe20008410000 */
[----:B------:R-:W-:Y:S01]  /*7e30*/  FMUL.FTZ R3, R3, UR5 ;  /* 0x0000000503037c20 */ /* 0x000fe20008410000 */
[----:B------:R-:W-:Y:S01]  /*7e40*/  FMUL.FTZ R10, R10, UR5 ;  /* 0x000000050a0a7c20 */ /* 0x000fe20008410000 */
[----:B------:R-:W-:-:S02]  /*7e50*/  FMUL.FTZ R22, R22, UR5 ;  /* 0x0000000516167c20 */ /* 0x000fc40008410000 */
[----:B0-----:R-:W-:Y:S02]  /*7e60*/  SEL R48, R0, RZ, P2 ;  /* 0x000000ff00307207 */ /* 0x001fe40001000000 */
[----:B------:R-:W-:Y:S02]  /*7e70*/  SEL R49, R3, RZ, P3 ;  /* 0x000000ff03317207 */ /* 0x000fe40001800000 */
[----:B------:R-:W-:Y:S02]  /*7e80*/  SEL R50, R10, RZ, P4 ;  /* 0x000000ff0a327207 */ /* 0x000fe40002000000 */
[----:B------:R-:W-:Y:S01]  /*7e90*/  SEL R51, R22, RZ, P5 ;  /* 0x000000ff16337207 */ /* 0x000fe20002800000 */
[----:B------:R-:W-:Y:S06]  /*7ea0*/  BRA `(.L_x_21365) ;  /* 0x0000000000707947 */ /* 0x000fec0003800000 */
.L_x_21364:
        /* <DEDUP_REMOVED lines=11> */
[----:B0-----:R-:W-:Y:S01]  /*7f60*/  FMUL.FTZ R49, R11, R192 ;  /* 0x000000c00b317220 */ /* 0x001fe20000410000 */
        /* <DEDUP_REMOVED lines=11> */
[----:B------:R-:W-:Y:S02]  /*8020*/  ISETP.GE.U32.AND P5, PT, R22, 0x1000000, PT ;  /* 0x010000001600780c */ /* 0x000fe40003fa6070 */
[----:B------:R-:W-:Y:S02]  /*8030*/  SEL R48, R3, RZ, P2 ;  /* 0x000000ff03307207 */ /* 0x000fe40001000000 */
[----:B------:R-:W-:Y:S02]  /*8040*/  SEL R49, R33, RZ, P3 ;  /* 0x000000ff21317207 */ /* 0x000fe40001800000 */
[----:B------:R-:W-:-:S02]  /*8050*/  SEL R50, R35, RZ, P4 ;  /* 0x000000ff23327207 */ /* 0x000fc40002000000 */
[----:B------:R-:W-:-:S07]  /*8060*/  SEL R51, R51, RZ, P5 ;  /* 0x000000ff33337207 */ /* 0x000fce0002800000 */
.L_x_21365:
        /* <DEDUP_REMOVED lines=8> */
[C-C-:B------:R-:W-:Y:S01]  /*80f0*/  FFMA.FTZ R188, R56.reuse, R188, R57.reuse ;  /* 0x000000bc38bc7223 */ /* 0x140fe20000010039 */
[----:B------:R-:W-:Y:S01]  /*8100*/  FFMA.FTZ R187, R56, R187, R57 ;  /* 0x000000bb38bb7223 */ /* 0x000fe20000010039 */
[----:B0-----:R-:W-:Y:S01]  /*8110*/  FADD.FTZ R128, -R3, R152 ;  /* 0x0000009803807221 */ /* 0x001fe20000010100 */
        /* <DEDUP_REMOVED lines=22> */
[----:B------:R-:W-:Y:S01]  /*8280*/  SEL R51, R10, RZ, P5 ;  /* 0x000000ff0a337207 */ /* 0x000fe20002800000 */
[----:B------:R-:W-:Y:S06]  /*8290*/  BRA `(.L_x_21367) ;  /* 0x0000000000707947 */ /* 0x000fec0003800000 */
.L_x_21366:
        /* <DEDUP_REMOVED lines=27> */
[----:B------:R-:W-:-:S07]  /*8450*/  SEL R51, R35, RZ, P5 ;  /* 0x000000ff23337207 */ /* 0x000fce0002800000 */
.L_x_21367:
        /* <DEDUP_REMOVED lines=35> */
.L_x_21368:
        /* <DEDUP_REMOVED lines=24> */
[----:B0-----:R-:W-:Y:S02]  /*8810*/  SEL R48, R3, RZ, P2 ;  /* 0x000000ff03307207 */ /* 0x001fe40001000000 */
[----:B------:R-:W-:Y:S02]  /*8820*/  SEL R49, R7, RZ, P3 ;  /* 0x000000ff07317207 */ /* 0x000fe40001800000 */
[----:B------:R-:W-:-:S02]  /*8830*/  SEL R50, R21, RZ, P4 ;  /* 0x000000ff15327207 */ /* 0x000fc40002000000 */
[----:B------:R-:W-:-:S07]  /*8840*/  SEL R51, R33, RZ, P5 ;  /* 0x000000ff21337207 */ /* 0x000fce0002800000 */
.L_x_21369:
        /* <DEDUP_REMOVED lines=35> */
.L_x_21370:
        /* <DEDUP_REMOVED lines=13> */
[----:B0-----:R-:W-:Y:S01]  /*8b50*/  FMUL.FTZ R21, R11, R8 ;  /* 0x000000080b157220 */ /* 0x001fe20000410000 */
        /* <DEDUP_REMOVED lines=13> */
[----:B------:R-:W-:-:S07]  /*8c30*/  SEL R51, R21, RZ, P5 ;  /* 0x000000ff15337207 */ /* 0x000fce0002800000 */
.L_x_21371:
        /* <DEDUP_REMOVED lines=35> */
.L_x_21372:
        /* <DEDUP_REMOVED lines=28> */
.L_x_21373:
        /* <DEDUP_REMOVED lines=35> */
.L_x_21374:
        /* <DEDUP_REMOVED lines=28> */
.L_x_21375:
[----:B------:R-:W0:Y:S02]  /*9420*/  @P1 LDC.64 R20, c[0x0][0x478] ;  /* 0x00011e00ff141b82 */ /* 0x000e240000000a00 */
[----:B0-----:R-:W-:-:S04]  /*9430*/  @P1 IMAD.WIDE.U32 R20, R14, 0x10, R20 ;  /* 0x000000100e141825 */ /* 0x001fc800078e0014 */
[----:B------:R-:W-:Y:S01]  /*9440*/  IMAD.WIDE.U32 R14, R14, 0x10, R58 ;  /* 0x000000100e0e7825 */ /* 0x000fe200078e003a */
[----:B------:R0:W-:Y:S04]  /*9450*/  @P1 STG.E.128 desc[UR6][R20.64], R128 ;  /* 0x0000008014001986 */ /* 0x0001e8000c101d06 */
[----:B------:R0:W-:Y:S01]  /*9460*/  STG.E.128 desc[UR6][R14.64], R16 ;  /* 0x000000100e007986 */ /* 0x0001e2000c101d06 */
[----:B------:R-:W-:Y:S05]  /*9470*/  @!P1 BRA `(.L_x_21376) ;  /* 0x0000000000749947 */ /* 0x000fea0003800000 */
[----:B------:R-:W-:Y:S01]  /*9480*/  LOP3.LUT P2, RZ, R6, 0xff, RZ, 0xc0, !PT ;  /* 0x000000ff06ff7812 */ /* 0x000fe2000784c0ff */
[--C-:B------:R-:W-:Y:S01]  /*9490*/  FFMA.FTZ R3, R56, R162, R57.reuse ;  /* 0x000000a238037223 */ /* 0x100fe20000010039 */
[----:B------:R-:W-:Y:S01]  /*94a0*/  LOP3.LUT P3, RZ, R6, 0xff00, RZ, 0xc0, !PT ;  /* 0x0000ff0006ff7812 */ /* 0x000fe2000786c0ff */
[--C-:B------:R-:W-:Y:S01]  /*94b0*/  FFMA.FTZ R0, R56, R161, R57.reuse ;  /* 0x000000a138007223 */ /* 0x100fe20000010039 */
[----:B------:R-:W-:Y:S01]  /*94c0*/  LOP3.LUT P4, RZ, R6, 0xff0000, RZ, 0xc0, !PT ;  /* 0x00ff000006ff7812 */ /* 0x000fe2000788c0ff */
[--C-:B------:R-:W-:Y:S01]  /*94d0*/  FFMA.FTZ R7, R56, R160, R57.reuse ;  /* 0x000000a038077223 */ /* 0x100fe20000010039 */
[----:B------:R-:W-:Y:S01]  /*94e0*/  ISETP.GE.U32.AND P5, PT, R6, 0x1000000, PT ;  /* 0x010000000600780c */ /* 0x000fe20003fa6070 */
[----:B------:R-:W-:Y:S01]  /*94f0*/  FFMA.FTZ R6, R56, R159, R57 ;  /* 0x0000009f38067223 */ /* 0x000fe20000010039 */
[----:B------:R-:W-:Y:S01]  /*9500*/  FADD.FTZ R30, -R3, R30 ;  /* 0x0000001e031e7221 */ /* 0x000fe20000010100 */
[----:B------:R-:W-:Y:S01]  /*9510*/  FADD.FTZ R0, -R0, R29 ;  /* 0x0000001d00007221 */ /* 0x000fe20000010100 */
[----:B------:R-:W-:Y:S01]  /*9520*/  FADD.FTZ R28, -R7, R28 ;  /* 0x0000001c071c7221 */ /* 0x000fe20000010100 */
[----:B------:R-:W-:Y:S01]  /*9530*/  FADD.FTZ R6, -R6, R27 ;  /* 0x0000001b06067221 */ /* 0x000fe20000010100 */
[C---:B0-----:R-:W-:Y:S01]  /*9540*/  FMUL.FTZ R128, R11.reuse, R30 ;  /* 0x0000001e0b807220 */ /* 0x041fe20000410000 */
        /* <DEDUP_REMOVED lines=16> */
.L_x_21376:
        /* <DEDUP_REMOVED lines=28> */
.L_x_21377:
        /* <DEDUP_REMOVED lines=20> */
[----:B------:R-:W-:Y:S01]  /*9950*/  ISETP.GE.U32.AND P5, PT, R9, 0x1000000, PT ;  /* 0x010000000900780c */ /* 0x000fe20003fa6070 */
        /* <DEDUP_REMOVED lines=8> */
[----:B------:R-:W-:Y:S02]  /*99e0*/  LOP3.LUT P4, RZ, R9, 0xff0000, RZ, 0xc0, !PT ;  /* 0x00ff000009ff7812 */ /* 0x000fe4000788c0ff */
[----:B------:R-:W-:Y:S02]  /*99f0*/  SEL R7, R5, RZ, P5 ;  /* 0x000000ff05077207 */ /* 0x000fe40002800000 */
[----:B------:R-:W-:Y:S02]  /*9a00*/  SEL R4, R0, RZ, P2 ;  /* 0x000000ff00047207 */ /* 0x000fe40001000000 */
[----:B------:R-:W-:Y:S02]  /*9a10*/  SEL R5, R3, RZ, P3 ;  /* 0x000000ff03057207 */ /* 0x000fe40001800000 */
[----:B------:R-:W-:Y:S01]  /*9a20*/  SEL R6, R6, RZ, P4 ;  /* 0x000000ff06067207 */ /* 0x000fe20002000000 */
[----:B------:R-:W-:Y:S06]  /*9a30*/  BRA `(.L_x_21379) ;  /* 0x0000000000707947 */ /* 0x000fec0003800000 */
.L_x_21378:
        /* <DEDUP_REMOVED lines=10> */
[C---:B0-----:R-:W-:Y:S01]  /*9ae0*/  FMUL.FTZ R7, R11.reuse, R24 ;  /* 0x000000180b077220 */ /* 0x041fe20000410000 */
[----:B------:R-:W-:Y:S01]  /*9af0*/  FMUL.FTZ R11, R11, R56 ;  /* 0x000000380b0b7220 */ /* 0x000fe20000410000 */
        /* <DEDUP_REMOVED lines=9> */
[----:B------:R-:W-:-:S02]  /*9b90*/  LOP3.LUT P2, RZ, R9, 0xff, RZ, 0xc0, !PT ;  /* 0x000000ff09ff7812 */ /* 0x000fc4000784c0ff */
[C---:B------:R-:W-:Y:S02]  /*9ba0*/  LOP3.LUT P3, RZ, R9.reuse, 0xff00, RZ, 0xc0, !PT ;  /* 0x0000ff0009ff7812 */ /* 0x040fe4000786c0ff */
[----:B------:R-:W-:Y:S02]  /*9bb0*/  ISETP.GE.U32.AND P5, PT, R9, 0x1000000, PT ;  /* 0x010000000900780c */ /* 0x000fe40003fa6070 */
[----:B------:R-:W-:Y:S02]  /*9bc0*/  SEL R6, R7, RZ, P4 ;  /* 0x000000ff07067207 */ /* 0x000fe40002000000 */
[----:B------:R-:W-:Y:S02]  /*9bd0*/  SEL R4, R3, RZ, P2 ;  /* 0x000000ff03047207 */ /* 0x000fe40001000000 */
[----:B------:R-:W-:Y:S02]  /*9be0*/  SEL R5, R5, RZ, P3 ;  /* 0x000000ff05057207 */ /* 0x000fe40001800000 */
[----:B------:R-:W-:-:S07]  /*9bf0*/  SEL R7, R11, RZ, P5 ;  /* 0x000000ff0b077207 */ /* 0x000fce0002800000 */
.L_x_21379:
[----:B------:R-:W0:Y:S02]  /*9c00*/  @P1 LDC.64 R8, c[0x0][0x478] ;  /* 0x00011e00ff081b82 */ /* 0x000e240000000a00 */
[----:B0-----:R-:W-:-:S04]  /*9c10*/  @P1 IMAD.WIDE.U32 R8, R12, 0x10, R8 ;  /* 0x000000100c081825 */ /* 0x001fc800078e0008 */
[----:B------:R-:W-:Y:S01]  /*9c20*/  IMAD.WIDE.U32 R12, R12, 0x10, R58 ;  /* 0x000000100c0c7825 */ /* 0x000fe200078e003a */
[----:B------:R0:W-:Y:S04]  /*9c30*/  @P1 STG.E.128 desc[UR6][R8.64], R128 ;  /* 0x0000008008001986 */ /* 0x0001e8000c101d06 */
[----:B------:R0:W-:Y:S02]  /*9c40*/  STG.E.128 desc[UR6][R12.64], R4 ;  /* 0x000000040c007986 */ /* 0x0001e4000c101d06 */
.L_x_21359:
[----:B0-2-4-:R-:W0:Y:S02]  /*9c50*/  LDC.64 R4, c[0x0][0x380] ;  /* 0x0000e000ff047b82 */ /* 0x015e240000000a00 */
[----:B0-----:R-:W-:-:S04]  /*9c60*/  LEA R2, R4, R2, 0x2 ;  /* 0x0000000204027211 */ /* 0x001fc800078e10ff */
[----:B------:R-:W-:-:S13]  /*9c70*/  ISETP.GE.AND P1, PT, R2, R5, PT ;  /* 0x000000050200720c */ /* 0x000fda0003f26270 */
[----:B------:R-:W-:Y:S05]  /*9c80*/  @!P1 BRA `(.L_x_21380) ;  /* 0xffffff6c00509947 */ /* 0x000fea000383ffff */
[----:B------:R-:W-:Y:S05]  /*9c90*/  BSYNC B1 ;  /* 0x0000000000017941 */ /* 0x000fea0003800000 */
.L_x_21353:
        /* <DEDUP_REMOVED lines=79> */
[----:B------:R0:W5:Y:S02]  /*a190*/  LDL.LU R56, [R1] ;  /* 0x0000000001387983 */ /* 0x0001640000300800 */
.L_x_21352:
[----:B------:R-:W-:Y:S05]  /*a1a0*/  BSYNC B0 ;  /* 0x0000000000007941 */ /* 0x000fea0003800000 */
.L_x_21351:
[----:B------:R-:W2:Y:S01]  /*a1b0*/  LDL.LU R84, [R1+0x13c] ;  /* 0x00013c0001547983 */ /* 0x000ea20000300800 */
[----:B------:R-:W-:Y:S01]  /*a1c0*/  MOV R2, 0x400 ;  /* 0x0000040000027802 */ /* 0x000fe20000000f00 */
[----:B------:R-:W-:Y:S05]  /*a1d0*/  WARPSYNC.ALL ;  /* 0x0000000000007948 */ /* 0x000fea0003800000 */
[----:B------:R-:W1:Y:S01]  /*a1e0*/  S2R R85, SR_TID.X ;  /* 0x0000000000557919 */ /* 0x000e620000002100 */
[----:B------:R-:W4:Y:S01]  /*a1f0*/  S2UR UR4, SR_CTAID.X ;  /* 0x00000000000479c3 */ /* 0x000f220000002500 */
[----:B------:R-:W0:Y:S01]  /*a200*/  LDCU.128 UR20, c[0x0][0x440] ;  /* 0x00008800ff1477ac */ /* 0x000e220008000c00 */
[----:B------:R-:W3:Y:S01]  /*a210*/  S2R R3, SR_CgaCtaId ;  /* 0x0000000000037919 */ /* 0x000ee20000008800 */
[----:B-1----:R-:W-:-:S02]  /*a220*/  SHF.R.U32.HI R0, RZ, 0x5, R85 ;  /* 0x00000005ff007819 */ /* 0x002fc40000011655 */
[----:B---3--:R-:W-:-:S03]  /*a230*/  LEA R3, R3, R2, 0x18 ;  /* 0x0000000203037211 */ /* 0x008fc600078ec0ff */
        /* <DEDUP_REMOVED lines=22> */
[----:B------:R-:W-:Y:S04]  /*a3a0*/  LDS R45, [R84+0x1c00] ;  /* 0x001c0000542d7984 */ /* 0x000fe80000000800 */
[----:B------:R-:W-:Y:S01]  /*a3b0*/  LDS R44, [R84+0x1e00] ;  /* 0x001e0000542c7984 */ /* 0x000fe20000000800 */
[----:B-1----:R-:W-:-:S03]  /*a3c0*/  FADD.FTZ R2, RZ, R2 ;  /* 0x00000002ff027221 */ /* 0x002fc60000010000 */
[----:B------:R-:W-:Y:S01]  /*a3d0*/  LDS R47, [R84+0x2000] ;  /* 0x00200000542f7984 */ /* 0x000fe20000000800 */
[----:B--2---:R-:W-:-:S03]  /*a3e0*/  FADD.FTZ R3, RZ, R3 ;  /* 0x00000003ff037221 */ /* 0x004fc60000010000 */
[----:B------:R-:W-:Y:S01]  /*a3f0*/  LDS R46, [R84+0x2200] ;  /* 0x00220000542e7984 */ /* 0x000fe20000000800 */
[----:B---3--:R-:W-:-:S03]  /*a400*/  FADD.FTZ R36, RZ, R36 ;  /* 0x00000024ff247221 */ /* 0x008fc60000010000 */
[----:B------:R-:W-:Y:S01]  /*a410*/  LDS R49, [R84+0x2400] ;  /* 0x0024000054317984 */ /* 0x000fe20000000800 */
[----:B0-----:R-:W-:-:S03]  /*a420*/  FADD.FTZ R37, RZ, R37 ;  /* 0x00000025ff257221 */ /* 0x001fc60000010000 */
[----:B------:R-:W-:Y:S01]  /*a430*/  LDS R48, [R84+0x2600] ;  /* 0x0026000054307984 */ /* 0x000fe20000000800 */
[----:B----4-:R-:W-:-:S03]  /*a440*/  FADD.FTZ R40, R2, R39 ;  /* 0x0000002702287221 */ /* 0x010fc60000010000 */
        /* <DEDUP_REMOVED lines=81> */
[----:B------:R-:W0:Y:S04]  /*a960*/  LDS R13, [R84+0x3c00] ;  /* 0x003c0000540d7984 */ /* 0x000e280000000800 */
[----:B------:R-:W0:Y:S04]  /*a970*/  LDS R8, [R84+0x2a00] ;  /* 0x002a000054087984 */ /* 0x000e280000000800 */
[----:B------:R-:W0:Y:S04]  /*a980*/  LDS R10, [R84+0x3e00] ;  /* 0x003e0000540a7984 */ /* 0x000e280000000800 */
[----:B------:R-:W0:Y:S04]  /*a990*/  LDS R0, [R84+0x400] ;  /* 0x0004000054007984 */ /* 0x000e280000000800 */
[----:B------:R-:W0:Y:S01]  /*a9a0*/  LDS R15, [R84+0x1800] ;  /* 0x00180000540f7984 */ /* 0x000e220000000800 */
[----:B-1----:R-:W-:-:S03]  /*a9b0*/  FADD.FTZ R4, RZ, R4 ;  /* 0x00000004ff047221 */ /* 0x002fc60000010000 */
[----:B------:R-:W-:Y:S01]  /*a9c0*/  LDS R17, [R84+0x1a00] ;  /* 0x001a000054117984 */ /* 0x000fe20000000800 */
[----:B--2---:R-:W-:-:S03]  /*a9d0*/  FADD.FTZ R4, R4, R9 ;  /* 0x0000000904047221 */ /* 0x004fc60000010000 */
[----:B------:R-:W1:Y:S01]  /*a9e0*/  LDS R25, [R84+0x2c00] ;  /* 0x002c000054197984 */ /* 0x000e620000000800 */
[----:B---3--:R-:W-:-:S03]  /*a9f0*/  FADD.FTZ R5, RZ, R5 ;  /* 0x00000005ff057221 */ /* 0x008fc60000010000 */
[----:B------:R-:W2:Y:S01]  /*aa00*/  LDS R9, [R84+0xa00] ;  /* 0x000a000054097984 */ /* 0x000ea20000000800 */
[----:B----4-:R-:W-:Y:S01]  /*aa10*/  FADD.FTZ R4, R4, R11 ;  /* 0x0000000b04047221 */ /* 0x010fe20000010000 */
[----:B------:R-:W-:Y:S02]  /*aa20*/  IADD3.X R11, PT, PT, RZ, RZ, RZ, P0, !PT ;  /* 0x000000ffff0b7210 */ /* 0x000fe400007fe4ff */
[----:B------:R-:W-:Y:S01]  /*aa30*/  LDS R19, [R84+0x1c00] ;  /* 0x001c000054137984 */ /* 0x000fe20000000800 */
[----:B0-----:R-:W-:Y:S01]  /*aa40*/  FADD.FTZ R5, R5, R6 ;  /* 0x0000000605057221 */ /* 0x001fe20000010000 */
[----:B------:R-:W-:Y:S02]  /*aa50*/  SHF.L.U64.HI R11, R2, 0x2, R11 ;  /* 0x00000002020b7819 */ /* 0x000fe4000001020b */
[----:B------:R-:W0:Y:S01]  /*aa60*/  LDS R6, [R84+0x600] ;  /* 0x0006000054067984 */ /* 0x000e220000000800 */
[----:B------:R-:W-:Y:S01]  /*aa70*/  FADD.FTZ R23, R4, R13 ;  /* 0x0000000d04177221 */ /* 0x000fe20000010000 */
[----:B------:R-:W-:-:S02]  /*aa80*/  SHF.L.U32 R4, R2, 0x2, RZ ;  /* 0x0000000202047819 */ /* 0x000fc400000006ff */
[----:B------:R-:W-:Y:S01]  /*aa90*/  LDS R27, [R84+0x2e00] ;  /* 0x002e0000541b7984 */ /* 0x000fe20000000800 */
[----:B------:R-:W-:Y:S01]  /*aaa0*/  FADD.FTZ R5, R5, R8 ;  /* 0x0000000805057221 */ /* 0x000fe20000010000 */
[C---:B------:R-:W-:Y:S02]  /*aab0*/  IADD3 R2, P0, PT, R4.reuse, UR22, RZ ;  /* 0x0000001604027c10 */ /* 0x040fe4000ff1e0ff */
[----:B------:R-:W3:Y:S01]  /*aac0*/  LDS R8, [R84+0x800] ;  /* 0x0008000054087984 */ /* 0x000ee20000000800 */
[----:B------:R-:W-:Y:S01]  /*aad0*/  IADD3 R4, P1, PT, R4, UR20, RZ ;  /* 0x0000001404047c10 */ /* 0x000fe2000ff3e0ff */
[----:B------:R-:W-:Y:S01]  /*aae0*/  FADD.FTZ R33, R5, R10 ;  /* 0x0000000a05217221 */ /* 0x000fe20000010000 */
[C---:B------:R-:W-:Y:S01]  /*aaf0*/  IADD3.X R3, PT, PT, R11.reuse, UR23, RZ, P0, !PT ;  /* 0x000000170b037c10 */ /* 0x040fe200087fe4ff */
[----:B------:R-:W4:Y:S01]  /*ab00*/  LDS R10, [R84+0xc00] ;  /* 0x000c0000540a7984 */ /* 0x000f220000000800 */
[----:B------:R-:W-:Y:S01]  /*ab10*/  IADD3.X R5, PT, PT, R11, UR21, RZ, P1, !PT ;  /* 0x000000150b057c10 */ /* 0x000fe20008ffe4ff */
[----:B------:R-:W-:-:S02]  /*ab20*/  FADD.FTZ R0, RZ, R0 ;  /* 0x00000000ff007221 */ /* 0x000fc40000010000 */
[----:B------:R-:W4:Y:S02]  /*ab30*/  LDS R14, [R84+0x1e00] ;  /* 0x001e0000540e7984 */ /* 0x000f240000000800 */
[----:B------:R-:W-:Y:S02]  /*ab40*/  FADD.FTZ R0, R0, R15 ;  /* 0x0000000f00007221 */ /* 0x000fe40000010000 */
[----:B------:R-:W4:Y:S04]  /*ab50*/  LDS R11, [R84+0xe00] ;  /* 0x000e0000540b7984 */ /* 0x000f280000000800 */
[----:B------:R-:W4:Y:S01]  /*ab60*/  LDS R35, [R84+0x4000] ;  /* 0x0040000054237984 */ /* 0x000f220000000800 */
[----:B-1----:R-:W-:-:S03]  /*ab70*/  FADD.FTZ R0, R0, R25 ;  /* 0x0000001900007221 */ /* 0x002fc60000010000 */
[----:B------:R-:W1:Y:S01]  /*ab80*/  LDS R29, [R84+0x3000] ;  /* 0x00300000541d7984 */ /* 0x000e620000000800 */
[----:B--2---:R-:W-:-:S03]  /*ab90*/  FADD.FTZ R9, RZ, R9 ;  /* 0x00000009ff097221 */ /* 0x004fc60000010000 */
[----:B------:R-:W2:Y:S04]  /*aba0*/  LDS R21, [R84+0x2000] ;  /* 0x0020000054157984 */ /* 0x000ea80000000800 */
[----:B------:R-:W2:Y:S04]  /*abb0*/  LDS R12, [R84+0x1000] ;  /* 0x00100000540c7984 */ /* 0x000ea80000000800 */
[----:B------:R-:W2:Y:S01]  /*abc0*/  LDS R45, [R84+0x4200] ;  /* 0x00420000542d7984 */ /* 0x000ea20000000800 */
[----:B0-----:R-:W-:-:S03]  /*abd0*/  FADD.FTZ R6, RZ, R6 ;  /* 0x00000006ff067221 */ /* 0x001fc60000010000 */
[----:B------:R-:W0:Y:S01]  /*abe0*/  LDS R20, [R84+0x3200] ;  /* 0x0032000054147984 */ /* 0x000e220000000800 */
[----:B------:R-:W-:-:S03]  /*abf0*/  FADD.FTZ R6, R6, R17 ;  /* 0x0000001106067221 */ /* 0x000fc60000010000 */
[----:B------:R-:W0:Y:S01]  /*ac00*/  LDS R16, [R84+0x2200] ;  /* 0x0022000054107984 */ /* 0x000e220000000800 */
[----:B---3--:R-:W-:Y:S01]  /*ac10*/  FADD.FTZ R8, RZ, R8 ;  /* 0x00000008ff087221 */ /* 0x008fe20000010000 */
[----:B------:R-:W-:Y:S02]  /*ac20*/  FADD.FTZ R6, R6, R27 ;  /* 0x0000001b06067221 */ /* 0x000fe40000010000 */
[----:B------:R-:W3:Y:S01]  /*ac30*/  LDS R13, [R84+0x1200] ;  /* 0x00120000540d7984 */ /* 0x000ee20000000800 */
[----:B------:R-:W-:Y:S01]  /*ac40*/  FADD.FTZ R8, R8, R19 ;  /* 0x0000001308087221 */ /* 0x000fe20000010000 */
[----:B----4-:R-:W-:Y:S02]  /*ac50*/  FADD.FTZ R10, RZ, R10 ;  /* 0x0000000aff0a7221 */ /* 0x010fe40000010000 */
[----:B------:R-:W-:Y:S01]  /*ac60*/  STG.E desc[UR6][R2.64], R23 ;  /* 0x0000001702007986 */ /* 0x000fe2000c101906 */
[----:B------:R-:W-:-:S03]  /*ac70*/  FADD.FTZ R9, R9, R14 ;  /* 0x0000000e09097221 */ /* 0x000fc60000010000 */
[----:B------:R-:W4:Y:S01]  /*ac80*/  LDS R47, [R84+0x4400] ;  /* 0x00440000542f7984 */ /* 0x000f220000000800 */
[----:B------:R-:W-:-:S03]  /*ac90*/  FADD.FTZ R11, RZ, R11 ;  /* 0x0000000bff0b7221 */ /* 0x000fc60000010000 */
[----:B------:R-:W4:Y:S01]  /*aca0*/  LDS R31, [R84+0x3400] ;  /* 0x00340000541f7984 */ /* 0x000f220000000800 */
[----:B------:R-:W-:-:S03]  /*acb0*/  FADD.FTZ R35, R0, R35 ;  /* 0x0000002300237221 */ /* 0x000fc60000010000 */
[----:B------:R-:W4:Y:S01]  /*acc0*/  LDS R23, [R84+0x2400] ;  /* 0x0024000054177984 */ /* 0x000f220000000800 */
[----:B-1----:R-:W-:-:S03]  /*acd0*/  FADD.FTZ R8, R8, R29 ;  /* 0x0000001d08087221 */ /* 0x002fc60000010000 */
[----:B------:R-:W1:Y:S01]  /*ace0*/  LDS R26, [R84+0x4600] ;  /* 0x00460000541a7984 */ /* 0x000e620000000800 */
[----:B--2---:R-:W-:-:S03]  /*acf0*/  FADD.FTZ R10, R10, R21 ;  /* 0x000000150a0a7221 */ /* 0x004fc60000010000 */
[----:B------:R-:W2:Y:S01]  /*ad00*/  LDS R22, [R84+0x3600] ;  /* 0x0036000054167984 */ /* 0x000ea20000000800 */
[----:B------:R-:W-:-:S03]  /*ad10*/  FADD.FTZ R12, RZ, R12 ;  /* 0x0000000cff0c7221 */ /* 0x000fc60000010000 */
[----:B------:R-:W2:Y:S01]  /*ad20*/  LDS R18, [R84+0x2600] ;  /* 0x0026000054127984 */ /* 0x000ea20000000800 */
[----:B------:R-:W-:-:S03]  /*ad30*/  FADD.FTZ R45, R6, R45 ;  /* 0x0000002d062d7221 */ /* 0x000fc60000010000 */
[----:B------:R-:W2:Y:S01]  /*ad40*/  LDS R49, [R84+0x4800] ;  /* 0x0048000054317984 */ /* 0x000ea20000000800 */
[----:B0-----:R-:W-:-:S03]  /*ad50*/  FADD.FTZ R9, R9, R20 ;  /* 0x0000001409097221 */ /* 0x001fc60000010000 */
[----:B------:R-:W0:Y:S01]  /*ad60*/  LDS R15, [R84+0x3800] ;  /* 0x00380000540f7984 */ /* 0x000e220000000800 */
[----:B------:R-:W-:-:S03]  /*ad70*/  FADD.FTZ R11, R11, R16 ;  /* 0x000000100b0b7221 */ /* 0x000fc60000010000 */
[----:B------:R-:W0:Y:S01]  /*ad80*/  LDS R28, [R84+0x4a00] ;  /* 0x004a0000541c7984 */ /* 0x000e220000000800 */
[----:B---3--:R-:W-:-:S03]  /*ad90*/  FADD.FTZ R13, RZ, R13 ;  /* 0x0000000dff0d7221 */ /* 0x008fc60000010000 */
[----:B------:R-:W3:Y:S04]  /*ada0*/  LDS R24, [R84+0x3a00] ;  /* 0x003a000054187984 */ /* 0x000ee80000000800 */
[----:B------:R-:W3:Y:S01]  /*adb0*/  LDS R51, [R84+0x4c00] ;  /* 0x004c000054337984 */ /* 0x000ee20000000800 */
[----:B----4-:R-:W-:-:S03]  /*adc0*/  FADD.FTZ R47, R8, R47 ;  /* 0x0000002f082f7221 */ /* 0x010fc60000010000 */
[----:B------:R-:W4:Y:S01]  /*add0*/  LDS R30, [R84+0x4e00] ;  /* 0x004e0000541e7984 */ /* 0x000f220000000800 */
        /* <DEDUP_REMOVED lines=16> */
[----:B---3--:R-:W-:-:S03]  /*aee0*/  FADD.FTZ R13, R13, R24 ;  /* 0x000000180d0d7221 */ /* 0x008fc60000010000 */
[----:B------:R-:W-:Y:S01]  /*aef0*/  STG.E desc[UR6][R4.64+0x800], R73 ;  /* 0x0008004904007986 */ /* 0x000fe2000c101906 */
[----:B------:R-:W-:-:S03]  /*af00*/  FADD.FTZ R51, R12, R51 ;  /* 0x000000330c337221 */ /* 0x000fc60000010000 */
        /* <DEDUP_REMOVED lines=12> */
.L_x_21356:
[----:B------:R-:W-:Y:S01]  /*afd0*/  HFMA2 R249, -RZ, RZ, 0, 5.9604644775390625e-08 ;  /* 0x00000001fff97431 */ /* 0x000fe200000001ff */
[----:B------:R-:W-:Y:S01]  /*afe0*/  BSSY B2, `(.L_x_21381) ;  /* 0x0000006000027945 */ /* 0x000fe20003800000 */
[----:B------:R-:W-:Y:S02]  /*aff0*/  MOV R248, 0x1f ;  /* 0x0000001f00f87802 */ /* 0x000fe40000000f00 */
[----:B------:R-:W-:-:S07]  /*b000*/  MOV R240, 0xffffffff ;  /* 0xffffffff00f07802 */ /* 0x000fce0000000f00 */
[----:B-----5:R-:W-:Y:S05]  /*b010*/  WARPSYNC.COLLECTIVE R240, `(.L_x_21382) ;  /* 0x00000000f0087348 */ /* 0x020fea0003c00000 */
[----:B------:R0:W1:Y:S02]  /*b020*/  SHFL.BFLY P3, R240, R225, R249, R248 ;  /* 0x0c0000f9e1f07389 */ /* 0x00006400000600f8 */
[----:B01---5:R-:W-:Y:S05]  /*b030*/  ENDCOLLECTIVE ;  /* 0x000000000000791b */ /* 0x023fea0003800000 */
.L_x_21382:
[----:B------:R-:W-:Y:S05]  /*b040*/  BSYNC B2 ;  /* 0x0000000000027941 */ /* 0x000fea0003800000 */
.L_x_21381:
        /* <DEDUP_REMOVED lines=9> */
.L_x_21383:
[----:B------:R-:W-:Y:S01]  /*b0e0*/  MOV R225, R251 ;  /* 0x000000fb00e17202 */ /* 0x000fe20000000f00 */
[----:B------:R-:W-:Y:S02]  /*b0f0*/  HFMA2 R249, -RZ, RZ, 0, 1.1920928955078125e-07 ;  /* 0x00000002fff97431 */ /* 0x000fe400000001ff */
[----:B------:R-:W-:Y:S01]  /*b100*/  FADD.FTZ R224, R240, R224 ;  /* 0x000000e0f0e07221 */ /* 0x000fe20000010000 */
[----:B------:R-:W-:-:S07]  /*b110*/  MOV R240, 0xffffffff ;  /* 0xffffffff00f07802 */ /* 0x000fce0000000f00 */
[----:B------:R-:W-:Y:S05]  /*b120*/  WARPSYNC.COLLECTIVE R240, `(.L_x_21384) ;  /* 0x00000000f0087348 */ /* 0x000fea0003c00000 */
[----:B------:R0:W1:Y:S02]  /*b130*/  SHFL.BFLY P3, R240, R225, R249, R248 ;  /* 0x0c0000f9e1f07389 */ /* 0x00006400000600f8 */
[----:B01----:R-:W-:Y:S05]  /*b140*/  ENDCOLLECTIVE ;  /* 0x000000000000791b */ /* 0x003fea0003800000 */
.L_x_21384:
[----:B------:R-:W-:Y:S01]  /*b150*/  MOV R225, R224 ;  /* 0x000000e000e17202 */ /* 0x000fe20000000f00 */
[----:B------:R-:W-:Y:S01]  /*b160*/  FADD.FTZ R251, R251, R240 ;  /* 0x000000f0fbfb7221 */ /* 0x000fe20000010000 */
[----:B------:R-:W-:-:S07]  /*b170*/  MOV R240, 0xffffffff ;  /* 0xffffffff00f07802 */ /* 0x000fce0000000f00 */
[----:B------:R-:W-:Y:S05]  /*b180*/  WARPSYNC.COLLECTIVE R240, `(.L_x_21385) ;  /* 0x00000000f0087348 */ /* 0x000fea0003c00000 */
[----:B------:R0:W1:Y:S02]  /*b190*/  SHFL.BFLY P3, R240, R225, R249, R248 ;  /* 0x0c0000f9e1f07389 */ /* 0x00006400000600f8 */
[----:B01----:R-:W-:Y:S05]  /*b1a0*/  ENDCOLLECTIVE ;  /* 0x000000000000791b */ /* 0x003fea0003800000 */
.L_x_21385:
[----:B------:R-:W-:Y:S01]  /*b1b0*/  MOV R225, R251 ;  /* 0x000000fb00e17202 */ /* 0x000fe20000000f00 */
[----:B------:R-:W-:Y:S02]  /*b1c0*/  HFMA2 R249, -RZ, RZ, 0, 2.384185791015625e-07 ;  /* 0x00000004fff97431 */ /* 0x000fe400000001ff */
[----:B------:R-:W-:Y:S01]  /*b1d0*/  FADD.FTZ R224, R224, R240 ;  /* 0x000000f0e0e07221 */ /* 0x000fe20000010000 */
[----:B------:R-:W-:-:S07]  /*b1e0*/  MOV R240, 0xffffffff ;  /* 0xffffffff00f07802 */ /* 0x000fce0000000f00 */
[----:B------:R-:W-:Y:S05]  /*b1f0*/  WARPSYNC.COLLECTIVE R240, `(.L_x_21386) ;  /* 0x00000000f0087348 */ /* 0x000fea0003c00000 */
[----:B------:R0:W1:Y:S02]  /*b200*/  SHFL.BFLY P3, R240, R225, R249, R248 ;  /* 0x0c0000f9e1f07389 */ /* 0x00006400000600f8 */
[----:B01----:R-:W-:Y:S05]  /*b210*/  ENDCOLLECTIVE ;  /* 0x000000000000791b */ /* 0x003fea0003800000 */
.L_x_21386:
[----:B------:R-:W-:Y:S01]  /*b220*/  MOV R225, R224 ;  /* 0x000000e000e17202 */ /* 0x000fe20000000f00 */
[----:B------:R-:W-:Y:S01]  /*b230*/  FADD.FTZ R251, R251, R240 ;  /* 0x000000f0fbfb7221 */ /* 0x000fe20000010000 */
[----:B------:R-:W-:-:S07]  /*b240*/  MOV R240, 0xffffffff ;  /* 0xffffffff00f07802 */ /* 0x000fce0000000f00 */
[----:B------:R-:W-:Y:S05]  /*b250*/  WARPSYNC.COLLECTIVE R240, `(.L_x_21387) ;  /* 0x00000000f0087348 */ /* 0x000fea0003c00000 */
[----:B------:R0:W1:Y:S02]  /*b260*/  SHFL.BFLY P3, R240, R225, R249, R248 ;  /* 0x0c0000f9e1f07389 */ /* 0x00006400000600f8 */
[----:B01----:R-:W-:Y:S05]  /*b270*/  ENDCOLLECTIVE ;  /* 0x000000000000791b */ /* 0x003fea0003800000 */
.L_x_21387:
[----:B------:R-:W-:Y:S01]  /*b280*/  MOV R225, R251 ;  /* 0x000000fb00e17202 */ /* 0x000fe20000000f00 */
[----:B------:R-:W-:Y:S02]  /*b290*/  HFMA2 R249, -RZ, RZ, 0, 4.76837158203125e-07 ;  /* 0x00000008fff97431 */ /* 0x000fe400000001ff */
[----:B------:R-:W-:Y:S01]  /*b2a0*/  FADD.FTZ R224, R224, R240 ;  /* 0x000000f0e0e07221 */ /* 0x000fe20000010000 */
[----:B------:R-:W-:-:S07]  /*b2b0*/  MOV R240, 0xffffffff ;  /* 0xffffffff00f07802 */ /* 0x000fce0000000f00 */
[----:B------:R-:W-:Y:S05]  /*b2c0*/  WARPSYNC.COLLECTIVE R240, `(.L_x_21388) ;  /* 0x00000000f0087348 */ /* 0x000fea0003c00000 */
[----:B------:R0:W1:Y:S02]  /*b2d0*/  SHFL.BFLY P3, R240, R225, R249, R248 ;  /* 0x0c0000f9e1f07389 */ /* 0x00006400000600f8 */
[----:B01----:R-:W-:Y:S05]  /*b2e0*/  ENDCOLLECTIVE ;  /* 0x000000000000791b */ /* 0x003fea0003800000 */
.L_x_21388:
[----:B------:R-:W-:Y:S01]  /*b2f0*/  MOV R225, R224 ;  /* 0x000000e000e17202 */ /* 0x000fe20000000f00 */
[----:B------:R-:W-:Y:S01]  /*b300*/  FADD.FTZ R251, R251, R240 ;  /* 0x000000f0fbfb7221 */ /* 0x000fe20000010000 */
[----:B------:R-:W-:-:S07]  /*b310*/  MOV R240, 0xffffffff ;  /* 0xffffffff00f07802 */ /* 0x000fce0000000f00 */
[----:B------:R-:W-:Y:S05]  /*b320*/  WARPSYNC.COLLECTIVE R240, `(.L_x_21389) ;  /* 0x00000000f0087348 */ /* 0x000fea0003c00000 */
[----:B------:R0:W1:Y:S02]  /*b330*/  SHFL.BFLY P3, R240, R225, R249, R248 ;  /* 0x0c0000f9e1f07389 */ /* 0x00006400000600f8 */
[----:B01----:R-:W-:Y:S05]  /*b340*/  ENDCOLLECTIVE ;  /* 0x000000000000791b */ /* 0x003fea0003800000 */
.L_x_21389:
[----:B------:R-:W2:Y:S04]  /*b350*/  LDL.LU R225, [R1] ;  /* 0x0000000001e17983 */ /* 0x000ea80000300800 */
[----:B------:R-:W-:Y:S01]  /*b360*/  STL [R1+0x11c], R252 ;  /* 0x00011cfc01007387 */ /* 0x000fe20000100800 */
[----:B------:R-:W-:Y:S02]  /*b370*/  HFMA2 R249, -RZ, RZ, 0, 9.5367431640625e-07 ;  /* 0x00000010fff97431 */ /* 0x000fe400000001ff */
[----:B------:R-:W-:Y:S01]  /*b380*/  FADD.FTZ R224, R224, R240 ;  /* 0x000000f0e0e07221 */ /* 0x000fe20000010000 */
[----:B------:R-:W-:Y:S01]  /*b390*/  MOV R240, 0xffffffff ;  /* 0xffffffff00f07802 */ /* 0x000fe20000000f00 */
        /* <DEDUP_REMOVED lines=46> */
.L_x_21390:
        /* <DEDUP_REMOVED lines=36> */
.L_x_21391:
[----:B------:R3:W-:Y:S04]  /*b8c0*/  STL [R1+0x28], R236 ;  /* 0x000028ec01007387 */ /* 0x0007e80000100800 */
[----:B------:R3:W-:Y:S04]  /*b8d0*/  STL [R1+0x2c], R237 ;  /* 0x00002ced01007387 */ /* 0x0007e80000100800 */
[----:B------:R3:W-:Y:S04]  /*b8e0*/  STL [R1+0x30], R238 ;  /* 0x000030ee01007387 */ /* 0x0007e80000100800 */
[----:B------:R3:W-:Y:S04]  /*b8f0*/  STL [R1+0x34], R239 ;  /* 0x000034ef01007387 */ /* 0x0007e80000100800 */
[----:B------:R3:W-:Y:S01]  /*b900*/  STL [R1+0x38], R250 ;  /* 0x000038fa01007387 */ /* 0x0007e20000100800 */
[----:B------:R-:W-:-:S02]  /*b910*/  MOV R248, R223 ;  /* 0x000000df00f87202 */ /* 0x000fc40000000f00 */
[----:B------:R-:W-:Y:S02]  /*b920*/  MOV R249, R226 ;  /* 0x000000e200f97202 */ /* 0x000fe40000000f00 */
[----:B------:R-:W-:Y:S01]  /*b930*/  MOV R49, R240 ;  /* 0x000000f000317202 */ /* 0x000fe20000000f00 */
[----:B------:R-:W-:Y:S06]  /*b940*/  BRA `(.L_x_21392) ;  /* 0xffffff9000f47947 */ /* 0x000fec000383ffff */
.L_x_21393:
        /* <DEDUP_REMOVED lines=11> */
.L_x_25521:


//--------------------- .text._ZN10layer_norm22ln_bwd_finalize_kernelINS_22Kernel_traits_finalizeILj1280E6__halfffffjLb0ELj1024ELj4ENS_18Kernel_traits_baseILj1280ES2_ffffjLj1024EEEEELb0ELb0EEEvNS_9BwdParamsE --------------------------
	.section	.text._ZN10layer_norm22ln_bwd_finalize_kernelINS_22Kernel_traits_finalizeILj1280E6__halfffffjLb0ELj1024ELj4ENS_18Kernel_traits_baseILj1280ES2_ffffjLj1024EEEEELb0ELb0EEEvNS_9BwdParamsE,"ax",@progbits
	.align	128
        .global         _ZN10layer_norm22ln_bwd_finalize_kernelINS_22Kernel_traits_finalizeILj1280E6__halfffffjLb0ELj1024ELj4ENS_18Kernel_traits_baseILj1280ES2_ffffjLj1024EEEEELb0ELb0EEEvNS_9BwdParamsE
        .type           _ZN10layer_norm22ln_bwd_finalize_kernelINS_22Kernel_traits_finalizeILj1280E6__halfffffjLb0ELj1024ELj4ENS_18Kernel_traits_baseILj1280ES2_ffffjLj1024EEEEELb0ELb0EEEvNS_9BwdParamsE,@function
        .size           _ZN10layer_norm22ln_bwd_finalize_kernelINS_22Kernel_traits_finalizeILj1280E6__halfffffjLb0ELj1024ELj4ENS_18Kernel_traits_baseILj1280ES2_ffffjLj1024EEEEELb0ELb0EEEvNS_9BwdParamsE,(.L_x_25522 - _ZN10layer_norm22ln_bwd_finalize_kernelINS_22Kernel_traits_finalizeILj1280E6__halfffffjLb0ELj1024ELj4ENS_18Kernel_traits_baseILj1280ES2_ffffjLj1024EEEEELb0ELb0EEEvNS_9BwdParamsE)
        .other          _ZN10layer_norm22ln_bwd_finalize_kernelINS_22Kernel_traits_finalizeILj1280E6__halfffffjLb0ELj1024ELj4ENS_18Kernel_traits_baseILj1280ES2_ffffjLj1024EEEEELb0ELb0EEEvNS_9BwdParamsE,@"STO_CUDA_ENTRY STV_DEFAULT"
_ZN10layer_norm22ln_bwd_finalize_kernelINS_22Kernel_traits_finalizeILj1280E6__halfffffjLb0ELj1024ELj4ENS_18Kernel_traits_baseILj1280ES2_ffffjLj1024EEEEELb0ELb0EEEvNS_9BwdParamsE:
.text._ZN10layer_norm22ln_bwd_finalize_kernelINS_22Kernel_traits_finalizeILj1280E6__halfffffjLb0ELj1024ELj4ENS_18Kernel_traits_baseILj1280ES2_ffffjLj1024EEEEELb0ELb0EEEvNS_9BwdParamsE:
        /* <DEDUP_REMOVED lines=82> */
.L_x_21398:
        /* <DEDUP_REMOVED lines=118> */
.L_x_21397:
[----:B------:R-:W-:Y:S05]  /*0c80*/  BSYNC.RECONVERGENT B1 ;  /* 0x0000000000017941 */ /* 0x000fea0003800200 */
.L_x_21396:
        /* <DEDUP_REMOVED lines=75> */
.L_x_21400:
[----:B------:R-:W-:Y:S05]  /*1140*/  BSYNC.RECONVERGENT B1 ;  /* 0x0000000000017941 */ /* 0x000fea0003800200 */
.L_x_21399:
        /* <DEDUP_REMOVED lines=37> */
.L_x_21402:
[----:B------:R-:W-:Y:S05]  /*13a0*/  BSYNC.RECONVERGENT B1 ;  /* 0x0000000000017941 */ /* 0x000fea0003800200 */
.L_x_21401:
[----:B------:R-:W-:Y:S05]  /*13b0*/  @!P1 BRA `(.L_x_21395) ;  /* 0x0000000000409947 */ /* 0x000fea0003800000 */
[----:B------:R-:W0:Y:S01]  /*13c0*/  LDC.64 R10, c[0x0][0x440] ;  /* 0x00011000ff0a7b82 */ /* 0x000e220000000a00 */
[----:B------:R-:W-:Y:S01]  /*13d0*/  IMAD R59, R0, R56, R59 ;  /* 0x00000038003b7224 */ /* 0x000fe200078e023b */
[----:B------:R-:W-:Y:S02]  /*13e0*/  LOP3.LUT R8, R8, 0x1f, RZ, 0xc0, !PT ;  /* 0x0000001f08087812 */ /* 0x000fe400078ec0ff */
[----:B------:R-:W-:Y:S02]  /*13f0*/  IADD3 R9, PT, PT, -R9, RZ, RZ ;  /* 0x000000ff09097210 */ /* 0x000fe40007ffe1ff */
[----:B------:R-:W-:Y:S02]  /*1400*/  IADD3 R59, PT, PT, R8, R59, RZ ;  /* 0x0000003b083b7210 */ /* 0x000fe40007ffe0ff */
[----:B------:R-:W1:Y:S05]  /*1410*/  LDC.64 R12, c[0x0][0x448] ;  /* 0x00011200ff0c7b82 */ /* 0x000e6a0000000a00 */
.L_x_21403:
        /* <DEDUP_REMOVED lines=10> */
.L_x_21395:
[----:B------:R-:W-:Y:S05]  /*14c0*/  BSYNC.RECONVERGENT B0 ;  /* 0x0000000000007941 */ /* 0x000fea0003800200 */
.L_x_21394:
        /* <DEDUP_REMOVED lines=59> */
.L_x_21404:
        /* <DEDUP_REMOVED lines=16> */
.L_x_25522:


//--------------------- .text._ZN10layer_norm13ln_bwd_kernelINS_13Kernel_traitsI6__halfffffjLj1280ELj1ELj4ELj1ELj16ENS_18Kernel_traits_baseILj1280ES2_ffffjLj128EEEEELb1ELb0ELb1ELb0EEEvNS_9BwdParamsE --------------------------
	.section	.text._ZN10layer_norm13ln_bwd_kernelINS_13Kernel_traitsI6__halfffffjLj1280ELj1ELj4ELj1ELj16ENS_18Kernel_traits_baseILj1280ES2_ffffjLj128EEEEELb1ELb0ELb1ELb0EEEvNS_9BwdParamsE,"ax",@progbits
	.align	128
        .global         _ZN10layer_norm13ln_bwd_kernelINS_13Kernel_traitsI6__halfffffjLj1280ELj1ELj4ELj1ELj16ENS_18Kernel_traits_baseILj1280ES2_ffffjLj128EEEEELb1ELb0ELb1ELb0EEEvNS_9BwdParamsE
        .type           _ZN10layer_norm13ln_bwd_kernelINS_13Kernel_traitsI6__halfffffjLj1280ELj1ELj4ELj1ELj16ENS_18Kernel_traits_baseILj1280ES2_ffffjLj128EEEEELb1ELb0ELb1ELb0EEEvNS_9BwdParamsE,@function
        .size           _ZN10layer_norm13ln_bwd_kernelINS_13Kernel_traitsI6__halfffffjLj1280ELj1ELj4ELj1ELj16ENS_18Kernel_traits_baseILj1280ES2_ffffjLj128EEEEELb1ELb0ELb1ELb0EEEvNS_9BwdParamsE,(.L_x_25523 - _ZN10layer_norm13ln_bwd_kernelINS_13Kernel_traitsI6__halfffffjLj1280ELj1ELj4ELj1ELj16ENS_18Kernel_traits_baseILj1280ES2_ffffjLj128EEEEELb1ELb0ELb1ELb0EEEvNS_9BwdParamsE)
        .other          _ZN10layer_norm13ln_bwd_kernelINS_13Kernel_traitsI6__halfffffjLj1280ELj1ELj4ELj1ELj16ENS_18Kernel_traits_baseILj1280ES2_ffffjLj128EEEEELb1ELb0ELb1ELb0EEEvNS_9BwdParamsE,@"STO_CUDA_ENTRY STV_DEFAULT"
_ZN10layer_norm13ln_bwd_kernelINS_13Kernel_traitsI6__halfffffjLj1280ELj1ELj4ELj1ELj16ENS_18Kernel_traits_baseILj1280ES2_ffffjLj128EEEEELb1ELb0ELb1ELb0EEEvNS_9BwdParamsE:
.text._ZN10layer_norm13ln_bwd_kernelINS_13Kernel_traitsI6__halfffffjLj1280ELj1ELj4ELj1ELj16ENS_18Kernel_traits_baseILj1280ES2_ffffjLj128EEEEELb1ELb0ELb1ELb0EEEvNS_9BwdParamsE:
        /* <DEDUP_REMOVED lines=26> */
[----:B------:R-:W3:Y:S08]  /*01a0*/  @P1 LDC.64 R2, c[0x0][0x3d0] ;  /* 0x0000f400ff021b82 */ /* 0x000ef00000000a00 */
[----:B------:R-:W4:Y:S08]  /*01b0*/  @P6 LDC.64 R28, c[0x0][0x3d0] ;  /* 0x0000f400ff1c6b82 */ /* 0x000f300000000a00 */
[----:B------:R-:W2:Y:S08]  /*01c0*/  @P5 LDC.64 R30, c[0x0][0x3d0] ;  /* 0x0000f400ff1e5b82 */ /* 0x000eb00000000a00 */
[----:B------:R-:W1:Y:S01]  /*01d0*/  @P0 LDC.64 R32, c[0x0][0x3d0] ;  /* 0x0000f400ff200b82 */ /* 0x000e620000000a00 */
[C---:B---3--:R-:W-:Y:S01]  /*01e0*/  @P1 IMAD.WIDE.U32 R2, R17.reuse, 0x8, R2 ;  /* 0x0000000811021825 */ /* 0x048fe200078e0002 */
[----:B------:R-:W-:-:S04]  /*01f0*/  @P1 LOP3.LUT R17, R17, 0x20, RZ, 0xfc, !PT ;  /* 0x0000002011111812 */ /* 0x000fc800078efcff */
[----:B0-----:R0:W5:Y:S02]  /*0200*/  @P1 LDG.E.64 R4, desc[UR6][R2.64] ;  /* 0x0000000602041981 */ /* 0x001164000c1e1b00 */
[----:B------:R-:W3:Y:S01]  /*0210*/  @P4 LDC.64 R34, c[0x0][0x3d0] ;  /* 0x0000f400ff224b82 */ /* 0x000ee20000000a00 */
[----:B----4-:R-:W-:Y:S01]  /*0220*/  @P6 IMAD.WIDE.U32 R28, R17, 0x8, R28 ;  /* 0x00000008111c6825 */ /* 0x010fe200078e001c */
[----:B------:R-:W-:Y:S02]  /*0230*/  ISETP.GE.U32.AND P1, PT, R15, 0x100, PT ;  /* 0x000001000f00780c */ /* 0x000fe40003f26070 */
[----:B------:R-:W-:Y:S02]  /*0240*/  @P6 IADD3 R17, PT, PT, R17, 0x20, RZ ;  /* 0x0000002011116810 */ /* 0x000fe40007ffe0ff */
[----:B------:R4:W5:Y:S02]  /*0250*/  @P6 LDG.E.64 R6, desc[UR6][R28.64] ;  /* 0x000000061c066981 */ /* 0x000964000c1e1b00 */
[----:B------:R-:W4:Y:S01]  /*0260*/  @P3 LDC.64 R36, c[0x0][0x3d0] ;  /* 0x0000f400ff243b82 */ /* 0x000f220000000a00 */
[----:B--2---:R-:W-:Y:S01]  /*0270*/  @P5 IMAD.WIDE.U32 R30, R17, 0x8, R30 ;  /* 0x00000008111e5825 */ /* 0x004fe200078e001e */
[----:B------:R-:W-:-:S02]  /*0280*/  ISETP.GE.U32.AND P6, PT, R15, 0x120, PT ;  /* 0x000001200f00780c */ /* 0x000fc40003fc6070 */
[----:B------:R-:W-:Y:S02]  /*0290*/  @P5 IADD3 R17, PT, PT, R17, 0x20, RZ ;  /* 0x0000002011115810 */ /* 0x000fe40007ffe0ff */
[----:B------:R-:W5:Y:S02]  /*02a0*/  @P5 LDG.E.64 R8, desc[UR6][R30.64] ;  /* 0x000000061e085981 */ /* 0x000f64000c1e1b00 */
[----:B------:R-:W2:Y:S01]  /*02b0*/  @P2 LDC.64 R38, c[0x0][0x3d0] ;  /* 0x0000f400ff262b82 */ /* 0x000ea20000000a00 */
[----:B------:R-:W-:Y:S01]  /*02c0*/  ISETP.GE.U32.AND P5, PT, R15, 0x140, PT ;  /* 0x000001400f00780c */ /* 0x000fe20003fa6070 */
[C---:B-1----:R-:W-:Y:S01]  /*02d0*/  @P0 IMAD.WIDE.U32 R32, R17.reuse, 0x8, R32 ;  /* 0x0000000811200825 */ /* 0x042fe200078e0020 */
[----:B------:R-:W-:-:S05]  /*02e0*/  @P0 IADD3 R17, PT, PT, R17, 0x20, RZ ;  /* 0x0000002011110810 */ /* 0x000fca0007ffe0ff */
[----:B------:R-:W1:Y:S01]  /*02f0*/  S2UR UR4, SR_CTAID.X ;  /* 0x00000000000479c3 */ /* 0x000e620000002500 */
[----:B---3--:R-:W-:-:S07]  /*0300*/  @P4 IMAD.WIDE.U32 R34, R17, 0x8, R34 ;  /* 0x0000000811224825 */ /* 0x008fce00078e0022 */
[----:B------:R-:W3:Y:S01]  /*0310*/  @P1 LDC.64 R40, c[0x0][0x3d0] ;  /* 0x0000f400ff281b82 */ /* 0x000ee20000000a00 */
[----:B------:R-:W-:Y:S01]  /*0320*/  @P4 IADD3 R17, PT, PT, R17, 0x20, RZ ;  /* 0x0000002011114810 */ /* 0x000fe20007ffe0ff */
[----:B------:R-:W5:Y:S06]  /*0330*/  @P4 LDG.E.64 R12, desc[UR6][R34.64] ;  /* 0x00000006220c4981 */ /* 0x000f6c000c1e1b00 */
[----:B0-----:R-:W0:Y:S01]  /*0340*/  @P6 LDC.64 R2, c[0x0][0x3d0] ;  /* 0x0000f400ff026b82 */ /* 0x001e220000000a00 */
[C---:B----4-:R-:W-:Y:S01]  /*0350*/  @P3 IMAD.WIDE.U32 R36, R17.reuse, 0x8, R36 ;  /* 0x0000000811243825 */ /* 0x050fe200078e0024 */
[----:B------:R-:W-:Y:S01]  /*0360*/  @P3 IADD3 R17, PT, PT, R17, 0x20, RZ ;  /* 0x0000002011113810 */ /* 0x000fe20007ffe0ff */
[----:B------:R-:W5:Y:S05]  /*0370*/  @P0 LDG.E.64 R10, desc[UR6][R32.64] ;  /* 0x00000006200a0981 */ /* 0x000f6a000c1e1b00 */
[----:B------:R-:W4:Y:S01]  /*0380*/  @P5 LDC.64 R42, c[0x0][0x3d0] ;  /* 0x0000f400ff2a5b82 */ /* 0x000f220000000a00 */
[C---:B--2---:R-:W-:Y:S01]  /*0390*/  @P2 IMAD.WIDE.U32 R38, R17.reuse, 0x8, R38 ;  /* 0x0000000811262825 */ /* 0x044fe200078e0026 */
[----:B------:R-:W-:Y:S01]  /*03a0*/  @P2 IADD3 R17, PT, PT, R17, 0x20, RZ ;  /* 0x0000002011112810 */ /* 0x000fe20007ffe0ff */
[----:B-1----:R-:W-:Y:S01]  /*03b0*/  USHF.L.U32 UR4, UR4, 0x2, URZ ;  /* 0x0000000204047899 */ /* 0x002fe200080006ff */
[----:B------:R-:W-:Y:S01]  /*03c0*/  SHF.R.U32.HI R14, RZ, 0x5, R14 ;  /* 0x00000005ff0e7819 */ /* 0x000fe2000001160e */
[----:B------:R-:W-:Y:S01]  /*03d0*/  BSSY B0, `(.L_x_21405) ;  /* 0x0000beb000007945 */ /* 0x000fe20003800000 */
[----:B------:R1:W5:Y:S01]  /*03e0*/  @P3 LDG.E.64 R18, desc[UR6][R36.64] ;  /* 0x0000000624123981 */ /* 0x000362000c1e1b00 */
[C---:B---3--:R-:W-:Y:S01]  /*03f0*/  @P1 IMAD.WIDE.U32 R40, R17.reuse, 0x8, R40 ;  /* 0x0000000811281825 */ /* 0x048fe200078e0028 */
[----:B------:R-:W-:-:S02]  /*0400*/  @P1 IADD3 R17, PT, PT, R17, 0x20, RZ ;  /* 0x0000002011111810 */ /* 0x000fc40007ffe0ff */
[----:B------:R2:W5:Y:S01]  /*0410*/  @P2 LDG.E.64 R20, desc[UR6][R38.64] ;  /* 0x0000000626142981 */ /* 0x000562000c1e1b00 */
[----:B------:R-:W-:Y:S02]  /*0420*/  LOP3.LUT R14, R14, UR4, RZ, 0xfc, !PT ;  /* 0x000000040e0e7c12 */ /* 0x000fe4000f8efcff */
[----:B------:R-:W-:Y:S02]  /*0430*/  CS2R R76, SRZ ;  /* 0x00000000004c7805 */ /* 0x000fe4000001ff00 */
[----:B------:R-:W-:Y:S01]  /*0440*/  CS2R R78, SRZ ;  /* 0x00000000004e7805 */ /* 0x000fe2000001ff00 */
[----:B------:R3:W5:Y:S01]  /*0450*/  @P1 LDG.E.64 R22, desc[UR6][R40.64] ;  /* 0x0000000628161981 */ /* 0x000762000c1e1b00 */
[C---:B0-----:R-:W-:Y:S01]  /*0460*/  @P6 IMAD.WIDE.U32 R28, R17.reuse, 0x8, R2 ;  /* 0x00000008111c6825 */ /* 0x041fe200078e0002 */
[----:B------:R-:W-:-:S04]  /*0470*/  @P6 IADD3 R17, PT, PT, R17, 0x20, RZ ;  /* 0x0000002011116810 */ /* 0x000fc80007ffe0ff */
[----:B------:R0:W5:Y:S01]  /*0480*/  @P6 LDG.E.64 R24, desc[UR6][R28.64] ;  /* 0x000000061c186981 */ /* 0x000162000c1e1b00 */
[----:B----4-:R-:W-:-:S05]  /*0490*/  @P5 IMAD.WIDE.U32 R2, R17, 0x8, R42 ;  /* 0x0000000811025825 */ /* 0x010fca00078e002a */
[----:B------:R0:W5:Y:S01]  /*04a0*/  @P5 LDG.E.64 R26, desc[UR6][R2.64] ;  /* 0x00000006021a5981 */ /* 0x000162000c1e1b00 */
[----:B------:R-:W-:Y:S02]  /*04b0*/  ISETP.GE.AND P0, PT, R14, UR5, PT ;  /* 0x000000050e007c0c */ /* 0x000fe4000bf06270 */
[----:B-1----:R-:W-:Y:S02]  /*04c0*/  CS2R R36, SRZ ;  /* 0x0000000000247805 */ /* 0x002fe4000001ff00 */
[----:B--2---:R-:W-:Y:S02]  /*04d0*/  CS2R R38, SRZ ;  /* 0x0000000000267805 */ /* 0x004fe4000001ff00 */
[----:B---3--:R-:W-:Y:S02]  /*04e0*/  CS2R R40, SRZ ;  /* 0x0000000000287805 */ /* 0x008fe4000001ff00 */
        /* <DEDUP_REMOVED lines=35> */
[----:B0-----:R-:W-:Y:S06]  /*0720*/  @P0 BRA `(.L_x_21406) ;  /* 0x000000b800d40947 */ /* 0x001fec0003800000 */
[----:B-----5:R-:W-:Y:S02]  /*0730*/  MOV R0, R4 ;  /* 0x0000000400007202 */ /* 0x020fe40000000f00 */
[----:B------:R-:W-:Y:S02]  /*0740*/  CS2R R36, SRZ ;  /* 0x0000000000247805 */ /* 0x000fe4000001ff00 */
[--C-:B------:R-:W-:Y:S02]  /*0750*/  SHF.R.U64 R2, R4, 0x10, R5.reuse ;  /* 0x0000001004027819 */ /* 0x100fe40000001205 */
[----:B------:R-:W-:Y:S02]  /*0760*/  CS2R R38, SRZ ;  /* 0x0000000000267805 */ /* 0x000fe4000001ff00 */
[----:B------:R-:W-:Y:S01]  /*0770*/  MOV R3, R5 ;  /* 0x0000000500037202 */ /* 0x000fe20000000f00 */
[----:B------:R0:W-:Y:S01]  /*0780*/  STL.S16 [R1+0x2e], R0 ;  /* 0x00002e0001007387 */ /* 0x0001e20000100600 */
[----:B------:R-:W-:-:S02]  /*0790*/  SHF.R.U32.HI R4, RZ, 0x10, R5 ;  /* 0x00000010ff047819 */ /* 0x000fc40000011605 */
[----:B------:R-:W-:Y:S02]  /*07a0*/  CS2R R76, SRZ ;  /* 0x00000000004c7805 */ /* 0x000fe4000001ff00 */
[----:B------:R-:W-:Y:S01]  /*07b0*/  MOV R5, R6 ;  /* 0x0000000600057202 */ /* 0x000fe20000000f00 */
[----:B------:R0:W-:Y:S01]  /*07c0*/  STL.S16 [R1+0x2c], R2 ;  /* 0x00002c0201007387 */ /* 0x0001e20000100600 */
        /* <DEDUP_REMOVED lines=40> */
[----:B------:R-:W-:Y:S02]  /*0a50*/  MOV R250, R22 ;  /* 0x0000001600fa7202 */ /* 0x000fe40000000f00 */
[----:B------:R-:W-:Y:S02]  /*0a60*/  CS2R R58, SRZ ;  /* 0x00000000003a7805 */ /* 0x000fe4000001ff00 */
[----:B------:R-:W-:Y:S01]  /*0a70*/  MOV R248, R24 ;  /* 0x0000001800f87202 */ /* 0x000fe20000000f00 */
[----:B------:R0:W-:Y:S01]  /*0a80*/  STL.S16 [R1+0x16], R29 ;  /* 0x0000161d01007387 */ /* 0x0001e20000100600 */
[----:B------:R-:W-:-:S02]  /*0a90*/  MOV R246, R26 ;  /* 0x0000001a00f67202 */ /* 0x000fc40000000f00 */
[----:B------:R-:W-:Y:S02]  /*0aa0*/  CS2R R60, SRZ ;  /* 0x00000000003c7805 */ /* 0x000fe4000001ff00 */
[----:B------:R-:W-:Y:S01]  /*0ab0*/  SHF.R.U64 R20, R20, 0x10, R21 ;  /* 0x0000001014147819 */ /* 0x000fe20000001215 */
[----:B------:R0:W-:Y:S01]  /*0ac0*/  STL.S16 [R1+0x14], R10 ;  /* 0x0000140a01007387 */ /* 0x0001e20000100600 */
[----:B------:R-:W-:Y:S02]  /*0ad0*/  MOV R251, R21 ;  /* 0x0000001500fb7202 */ /* 0x000fe40000000f00 */
[----:B------:R-:W-:Y:S02]  /*0ae0*/  CS2R R62, SRZ ;  /* 0x00000000003e7805 */ /* 0x000fe4000001ff00 */
[----:B------:R-:W-:Y:S01]  /*0af0*/  SHF.R.U64 R22, R22, 0x10, R23 ;  /* 0x0000001016167819 */ /* 0x000fe20000001217 */
        /* <DEDUP_REMOVED lines=11> */
[----:B------:R-:W-:Y:S01]  /*0bb0*/  SHF.R.U32.HI R21, RZ, 0x10, R21 ;  /* 0x00000010ff157819 */ /* 0x000fe20000011615 */
[----:B------:R0:W-:Y:S01]  /*0bc0*/  STL.S16 [R1+0xc], R12 ;  /* 0x00000c0c01007387 */ /* 0x0001e20000100600 */
[----:B------:R-:W-:Y:S02]  /*0bd0*/  SHF.R.U32.HI R23, RZ, 0x10, R23 ;  /* 0x00000010ff177819 */ /* 0x000fe40000011617 */
[----:B------:R-:W-:Y:S02]  /*0be0*/  CS2R R70, SRZ ;  /* 0x0000000000467805 */ /* 0x000fe4000001ff00 */
[----:B------:R-:W-:Y:S01]  /*0bf0*/  SHF.R.U32.HI R25, RZ, 0x10, R25 ;  /* 0x00000010ff197819 */ /* 0x000fe20000011619 */
[----:B------:R0:W-:Y:S01]  /*0c00*/  STL.S16 [R1+0xa], R32 ;  /* 0x00000a2001007387 */ /* 0x0001e20000100600 */
[----:B------:R-:W-:-:S02]  /*0c10*/  SHF.R.U32.HI R27, RZ, 0x10, R27 ;  /* 0x00000010ff1b7819 */ /* 0x000fc4000001161b */
        /* <DEDUP_REMOVED lines=18> */
[----:B------:R0:W-:Y:S01]  /*0d40*/  STL.S16 [R1], R19 ;  /* 0x0000001301007387 */ /* 0x0001e20000100600 */
        /* <DEDUP_REMOVED lines=13> */
[----:B0-----:R-:W-:-:S07]  /*0e20*/  CS2R R110, SRZ ;  /* 0x00000000006e7805 */ /* 0x001fce000001ff00 */
.L_x_21620:
[----:B------:R-:W0:Y:S08]  /*0e30*/  LDC.64 R12, c[0x0][0x3f8] ;  /* 0x0000fe00ff0c7b82 */ /* 0x000e300000000a00 */
[----:B-1----:R-:W1:Y:S08]  /*0e40*/  LDC.64 R162, c[0x0][0x3c8] ;  /* 0x0000f200ffa27b82 */ /* 0x002e700000000a00 */
[----:B--2---:R-:W2:Y:S01]  /*0e50*/  LDC.64 R160, c[0x0][0x3f0] ;  /* 0x0000fc00ffa07b82 */ /* 0x004ea20000000a00 */
[----:B0-----:R-:W-:-:S06]  /*0e60*/  IMAD.WIDE R12, R14, 0x4, R12 ;  /* 0x000000040e0c7825 */ /* 0x001fcc00078e020c */
[----:B---3--:R-:W3:Y:S01]  /*0e70*/  LDG.E R13, desc[UR6][R12.64] ;  /* 0x000000060c0d7981 */ /* 0x008ee2000c1e1900 */
[----:B-1----:R-:W-:-:S05]  /*0e80*/  IMAD.WIDE R162, R14, 0x4, R162 ;  /* 0x000000040ea27825 */ /* 0x002fca00078e02a2 */
[----:B-----5:R-:W5:Y:S01]  /*0e90*/  LDG.E R12, desc[UR6][R162.64] ;  /* 0x00000006a20c7981 */ /* 0x020f62000c1e1900 */
[----:B--2---:R-:W-:-:S05]  /*0ea0*/  IMAD.WIDE R160, R14, 0x4, R160 ;  /* 0x000000040ea07825 */ /* 0x004fca00078e02a0 */
[----:B------:R0:W5:Y:S02]  /*0eb0*/  LDG.E R201, desc[UR6][R160.64] ;  /* 0x00000006a0c97981 */ /* 0x000164000c1e1900 */
[----:B0-----:R-:W0:Y:S01]  /*0ec0*/  LDC.64 R160, c[0x0][0x3c0] ;  /* 0x0000f000ffa07b82 */ /* 0x001e220000000a00 */
[----:B------:R-:W-:Y:S01]  /*0ed0*/  BSSY.RECONVERGENT B1, `(.L_x_21407) ;  /* 0x0000317000017945 */ /* 0x000fe20003800200 */
[----:B---3--:R-:W-:-:S13]  /*0ee0*/  ISETP.GE.AND P0, PT, R13, 0x1, PT ;  /* 0x000000010d00780c */ /* 0x008fda0003f06270 */
[----:B0---4-:R-:W-:Y:S05]  /*0ef0*/  @!P0 BRA `(.L_x_21408) ;  /* 0x00000024002c8947 */ /* 0x011fea0003800000 */
[----:B------:R-:W-:-:S05]  /*0f00*/  IMAD.WIDE R160, R14, 0x4, R160 ;  /* 0x000000040ea07825 */ /* 0x000fca00078e02a0 */
[----:B------:R0:W2:Y:S01]  /*0f10*/  LDG.E R11, desc[UR6][R160.64] ;  /* 0x00000006a00b7981 */ /* 0x0000a2000c1e1900 */
[----:B-----5:R-:W-:Y:S01]  /*0f20*/  ISETP.GE.AND P1, PT, R201, 0x1, PT ;  /* 0x00000001c900780c */ /* 0x020fe20003f26270 */
[----:B------:R-:W-:Y:S01]  /*0f30*/  BSSY.RECONVERGENT B2, `(.L_x_21409) ;  /* 0x0000057000027945 */ /* 0x000fe20003800200 */
[----:B------:R-:W-:Y:S01]  /*0f40*/  ISETP.GE.U32.AND P6, PT, R15, 0x20, PT ;  /* 0x000000200f00780c */ /* 0x000fe20003fc6070 */
[----:B------:R-:W1:Y:S01]  /*0f50*/  S2R R162, SR_TID.X ;  /* 0x0000000000a27919 */ /* 0x000e620000002100 */
[----:B------:R-:W-:Y:S01]  /*0f60*/  MOV R16, UR14 ;  /* 0x0000000e00107c02 */ /* 0x000fe20008000f00 */
[----:B------:R-:W-:Y:S01]  /*0f70*/  HFMA2 R175, -RZ, RZ, 0, 0 ;  /* 0x00000000ffaf7431 */ /* 0x000fe200000001ff */
[----:B------:R-:W-:Y:S02]  /*0f80*/  IADD3 R187, PT, PT, R13, -0x1, RZ ;  /* 0xffffffff0dbb7810 */ /* 0x000fe40007ffe0ff */
[----:B------:R-:W-:Y:S02]  /*0f90*/  CS2R R188, SRZ ;  /* 0x0000000000bc7805 */ /* 0x000fe4000001ff00 */
[----:B------:R-:W-:Y:S01]  /*0fa0*/  ISETP.GE.U32.AND P5, PT, R15, 0x40, PT ;  /* 0x000000400f00780c */ /* 0x000fe20003fa6070 */
[-C--:B------:R-:W-:Y:S01]  /*0fb0*/  IMAD R244, R14, R16.reuse, RZ ;  /* 0x000000100ef47224 */ /* 0x080fe200078e02ff */
[----:B------:R-:W-:Y:S01]  /*0fc0*/  LOP3.LUT R6, R6, 0xfffffffe, RZ, 0xc0, !PT ;  /* 0xfffffffe06067812 */ /* 0x000fe200078ec0ff */
[----:B------:R-:W-:Y:S01]  /*0fd0*/  IMAD R187, R187, R16, RZ ;  /* 0x00000010bbbb7224 */ /* 0x000fe200078e02ff */
[----:B------:R-:W-:-:S02]  /*0fe0*/  ISETP.GE.U32.AND P4, PT, R15, 0x80, PT ;  /* 0x000000800f00780c */ /* 0x000fc40003f86070 */
[----:B------:R-:W-:Y:S02]  /*0ff0*/  @P1 IADD3 R31, PT, PT, R201, -0x1, RZ ;  /* 0xffffffffc91f1810 */ /* 0x000fe40007ffe0ff */
[----:B0-----:R-:W-:Y:S02]  /*1000*/  SHF.R.S32.HI R160, RZ, 0x1f, R244 ;  /* 0x0000001fffa07819 */ /* 0x001fe400000114f4 */
[----:B------:R-:W-:Y:S01]  /*1010*/  @P6 LOP3.LUT R6, R6, 0x1, RZ, 0xfc, !PT ;  /* 0x0000000106066812 */ /* 0x000fe200078efcff */
[----:B------:R-:W-:Y:S01]  /*1020*/  @P1 IMAD R31, R31, R16, RZ ;  /* 0x000000101f1f1224 */ /* 0x000fe200078e02ff */
[----:B------:R-:W-:Y:S02]  /*1030*/  LEA.HI R244, R160, R244, RZ, 0x2 ;  /* 0x000000f4a0f47211 */ /* 0x000fe400078f10ff */
[----:B------:R-:W-:Y:S02]  /*1040*/  SHF.R.S32.HI R160, RZ, 0x1f, R187 ;  /* 0x0000001fffa07819 */ /* 0x000fe400000114bb */
[----:B------:R-:W-:-:S02]  /*1050*/  LOP3.LUT R6, R6, 0xfffffffd, RZ, 0xc0, !PT ;  /* 0xfffffffd06067812 */ /* 0x000fc400078ec0ff */
[----:B------:R-:W-:Y:S02]  /*1060*/  LEA.HI R187, R160, R187, RZ, 0x2 ;  /* 0x000000bba0bb7211 */ /* 0x000fe400078f10ff */
[----:B------:R-:W-:Y:S02]  /*1070*/  @P1 SHF.R.S32.HI R160, RZ, 0x1f, R31 ;  /* 0x0000001fffa01819 */ /* 0x000fe4000001141f */
[----:B------:R-:W-:Y:S02]  /*1080*/  @P5 LOP3.LUT R6, R6, 0x2, RZ, 0xfc, !PT ;  /* 0x0000000206065812 */ /* 0x000fe400078efcff */
[----:B------:R-:W-:Y:S02]  /*1090*/  @P1 LEA.HI R31, R160, R31, RZ, 0x2 ;  /* 0x0000001fa01f1211 */ /* 0x000fe400078f10ff */
[----:B------:R-:W-:Y:S02]  /*10a0*/  ISETP.NE.AND P3, PT, RZ, UR8, PT ;  /* 0x00000008ff007c0c */ /* 0x000fe4000bf65270 */
[----:B-1----:R-:W-:-:S02]  /*10b0*/  LOP3.LUT R191, R162, 0x1f, RZ, 0xc0, !PT ;  /* 0x0000001fa2bf7812 */ /* 0x002fc400078ec0ff */
[----:B------:R-:W-:Y:S02]  /*10c0*/  LOP3.LUT R6, R6, 0xfffffffb, RZ, 0xc0, !PT ;  /* 0xfffffffb06067812 */ /* 0x000fe400078ec0ff */
[-C--:B------:R-:W-:Y:S02]  /*10d0*/  LEA.HI.SX32 R244, R244, R191.reuse, 0x1e ;  /* 0x000000bff4f47211 */ /* 0x080fe400078ff2ff */
[-C--:B------:R-:W-:Y:S02]  /*10e0*/  @P1 LEA.HI.SX32 R175, R31, R191.reuse, 0x1e ;  /* 0x000000bf1faf1211 */ /* 0x080fe400078ff2ff */
[----:B------:R-:W-:Y:S02]  /*10f0*/  ISETP.GE.U32.AND P2, PT, R15, 0x60, PT ;  /* 0x000000600f00780c */ /* 0x000fe40003f46070 */
[----:B------:R-:W-:Y:S02]  /*1100*/  LEA.HI.SX32 R187, R187, R191, 0x1e ;  /* 0x000000bfbbbb7211 */ /* 0x000fe400078ff2ff */
[----:B------:R-:W-:-:S02]  /*1110*/  @P4 LOP3.LUT R6, R6, 0x4, RZ, 0xfc, !PT ;  /* 0x0000000406064812 */ /* 0x000fc400078efcff */
[----:B------:R-:W-:Y:S02]  /*1120*/  MOV R190, R244 ;  /* 0x000000f400be7202 */ /* 0x000fe40000000f00 */
[----:B--2---:R-:W-:Y:S01]  /*1130*/  FSEL R11, R11, RZ, !P3 ;  /* 0x000000ff0b0b7208 */ /* 0x004fe20005800000 */
[----:B------:R-:W-:Y:S06]  /*1140*/  @!P6 BRA `(.L_x_21410) ;  /* 0x0000000000d4e947 */ /* 0x000fec0003800000 */
[----:B------:R-:W0:Y:S01]  /*1150*/  LDC.64 R160, c[0x0][0x3a8] ;  /* 0x0000ea00ffa07b82 */ /* 0x000e220000000a00 */
[----:B------:R-:W2:Y:S04]  /*1160*/  LDL.S16 R204, [R1+0x2e] ;  /* 0x00002e0001cc7983 */ /* 0x000ea80000100600 */
[----:B------:R-:W3:Y:S03]  /*1170*/  LDL.S16 R232, [R1+0x2c] ;  /* 0x00002c0001e87983 */ /* 0x000ee60000100600 */
[----:B------:R-:W1:Y:S01]  /*1180*/  LDC.64 R164, c[0x0][0x428] ;  /* 0x00010a00ffa47b82 */ /* 0x000e620000000a00 */
[----:B------:R-:W4:Y:S04]  /*1190*/  LDL.S16 R243, [R1+0x2a] ;  /* 0x00002a0001f37983 */ /* 0x000f280000100600 */
[----:B------:R-:W4:Y:S01]  /*11a0*/  LDL.S16 R31, [R1+0x28] ;  /* 0x00002800011f7983 */ /* 0x000f220000100600 */
[----:B------:R-:W-:-:S02]  /*11b0*/  ISETP.NE.U32.AND P3, PT, RZ, UR10, PT ;  /* 0x0000000aff007c0c */ /* 0x000fc4000bf65070 */
[----:B------:R-:W1:Y:S01]  /*11c0*/  LDC.64 R202, c[0x0][0x3b0] ;  /* 0x0000ec00ffca7b82 */ /* 0x000e620000000a00 */
[----:B0-----:R-:W-:-:S06]  /*11d0*/  IMAD.WIDE.U32 R160, R190, 0x10, R160 ;  /* 0x00000010bea07825 */ /* 0x001fcc00078e00a0 */
[----:B------:R-:W4:Y:S01]  /*11e0*/  LDG.E.128 R160, desc[UR6][R160.64] ;  /* 0x00000006a0a07981 */ /* 0x000f22000c1e1d00 */
[----:B-1----:R-:W-:-:S06]  /*11f0*/  IMAD.WIDE.U32 R164, R187, 0x10, R164 ;  /* 0x00000010bba47825 */ /* 0x002fcc00078e00a4 */
[----:B------:R-:W4:Y:S01]  /*1200*/  LDG.E.128 R164, desc[UR6][R164.64] ;  /* 0x00000006a4a47981 */ /* 0x000f22000c1e1d00 */
[----:B------:R-:W-:-:S13]  /*1210*/  ISETP.NE.AND.EX P3, PT, RZ, UR11, PT, P3 ;  /* 0x0000000bff007c0c */ /* 0x000fda000bf65330 */
[----:B------:R-:W0:Y:S02]  /*1220*/  @P3 LDC.64 R188, c[0x0][0x438] ;  /* 0x00010e00ffbc3b82 */ /* 0x000e240000000a00 */
[----:B0-----:R-:W-:-:S05]  /*1230*/  @P3 IMAD.WIDE.U32 R188, R190, 0x10, R188 ;  /* 0x00000010bebc3825 */ /* 0x001fca00078e00bc */
[----:B------:R0:W5:Y:S02]  /*1240*/  @P3 LDG.E.128 R112, desc[UR6][R188.64] ;  /* 0x00000006bc703981 */ /* 0x000164000c1e1d00 */
[----:B0-----:R-:W-:-:S05]  /*1250*/  IMAD.WIDE.U32 R188, R175, 0x4, R202 ;  /* 0x00000004afbc7825 */ /* 0x001fca00078e00ca */
[----:B------:R0:W5:Y:S01]  /*1260*/  LDG.E R10, desc[UR6][R188.64] ;  /* 0x00000006bc0a7981 */ /* 0x000162000c1e1900 */
[----:B------:R-:W-:Y:S02]  /*1270*/  IADD3 R175, PT, PT, R175, 0x20, RZ ;  /* 0x00000020afaf7810 */ /* 0x000fe40007ffe0ff */
[----:B------:R-:W-:Y:S02]  /*1280*/  IADD3 R187, PT, PT, R187, 0x20, RZ ;  /* 0x00000020bbbb7810 */ /* 0x000fe40007ffe0ff */
[----:B------:R-:W-:Y:S01]  /*1290*/  IADD3 R190, PT, PT, R190, 0x20, RZ ;  /* 0x00000020bebe7810 */ /* 0x000fe20007ffe0ff */
[----:B--2---:R-:W-:Y:S02]  /*12a0*/  HADD2.F32 R192, -RZ, R204.H0_H0 ;  /* 0x200000ccffc07230 */ /* 0x004fe40000004100 */
[----:B---3--:R-:W-:Y:S02]  /*12b0*/  HADD2.F32 R215, -RZ, R232.H0_H0 ;  /* 0x200000e8ffd77230 */ /* 0x008fe40000004100 */
[----:B----4-:R-:W-:-:S02]  /*12c0*/  HADD2.F32 R204, -RZ, R243.H0_H0 ;  /* 0x200000f3ffcc7230 */ /* 0x010fc40000004100 */
[----:B------:R-:W-:Y:S02]  /*12d0*/  HADD2.F32 R243, -RZ, R31.H0_H0 ;  /* 0x2000001ffff37230 */ /* 0x000fe40000004100 */
[C---:B------:R-:W-:Y:S01]  /*12e0*/  FADD.FTZ R0, -R11.reuse, R160 ;  /* 0x000000a00b007221 */ /* 0x040fe20000010100 */
[----:B------:R-:W-:-:S03]  /*12f0*/  FADD.FTZ R161, -R11, R161 ;  /* 0x000000a10ba17221 */ /* 0x000fc60000010100 */
[----:B------:R-:W-:Y:S01]  /*1300*/  FMUL.FTZ R0, R12, R0 ;  /* 0x000000000c007220 */ /* 0x000fe20000410000 */
[----:B------:R-:W-:Y:S01]  /*1310*/  FMUL.FTZ R192, R164, R192 ;  /* 0x000000c0a4c07220 */ /* 0x000fe20000410000 */
[----:B------:R-:W-:Y:S01]  /*1320*/  FMUL.FTZ R174, R12, R161 ;  /* 0x000000a10cae7220 */ /* 0x000fe20000410000 */
[----:B------:R-:W-:Y:S01]  /*1330*/  FADD.FTZ R162, -R11, R162 ;  /* 0x000000a20ba27221 */ /* 0x000fe20000010100 */
[----:B------:R-:W-:Y:S01]  /*1340*/  FMUL.FTZ R215, R165, R215 ;  /* 0x000000d7a5d77220 */ /* 0x000fe20000410000 */
[----:B0-----:R-:W-:Y:S01]  /*1350*/  FADD.FTZ R188, RZ, R192 ;  /* 0x000000c0ffbc7221 */ /* 0x001fe20000010000 */
        /* <DEDUP_REMOVED lines=20> */
.L_x_21410:
[----:B------:R-:W-:Y:S05]  /*14a0*/  BSYNC.RECONVERGENT B2 ;  /* 0x0000000000027941 */ /* 0x000fea0003800200 */
.L_x_21409:
[----:B------:R-:W-:Y:S04]  /*14b0*/  BSSY.RECONVERGENT B2, `(.L_x_21411) ;  /* 0x0000037000027945 */ /* 0x000fe80003800200 */
[----:B------:R-:W-:Y:S05]  /*14c0*/  @!P5 BRA `(.L_x_21412) ;  /* 0x0000000000d4d947 */ /* 0x000fea0003800000 */
[----:B------:R-:W-:Y:S01]  /*14d0*/  ISETP.NE.U32.AND P3, PT, RZ, UR10, PT ;  /* 0x0000000aff007c0c */ /* 0x000fe2000bf65070 */
[----:B------:R-:W0:Y:S01]  /*14e0*/  LDC.64 R160, c[0x0][0x3a8] ;  /* 0x0000ea00ffa07b82 */ /* 0x000e220000000a00 */
[----:B------:R-:W2:Y:S02]  /*14f0*/  LDL.S16 R200, [R1+0x26] ;  /* 0x0000260001c87983 */ /* 0x000ea40000100600 */
[----:B------:R-:W-:Y:S02]  /*1500*/  ISETP.NE.AND.EX P3, PT, RZ, UR11, PT, P3 ;  /* 0x0000000bff007c0c */ /* 0x000fe4000bf65330 */
[----:B------:R-:W3:Y:S03]  /*1510*/  LDL.S16 R231, [R1+0x24] ;  /* 0x0000240001e77983 */ /* 0x000ee60000100600 */
[----:B------:R-:W1:Y:S01]  /*1520*/  LDC.64 R164, c[0x0][0x428] ;  /* 0x00010a00ffa47b82 */ /* 0x000e620000000a00 */
[----:B------:R-:W4:Y:S04]  /*1530*/  LDL.S16 R242, [R1+0x22] ;  /* 0x0000220001f27983 */ /* 0x000f280000100600 */
[----:B------:R-:W4:Y:S03]  /*1540*/  LDL.S16 R31, [R1+0x20] ;  /* 0x00002000011f7983 */ /* 0x000f260000100600 */
[----:B------:R-:W1:Y:S01]  /*1550*/  @P3 LDC.64 R202, c[0x0][0x438] ;  /* 0x00010e00ffca3b82 */ /* 0x000e620000000a00 */
[----:B0-----:R-:W-:-:S06]  /*1560*/  IMAD.WIDE.U32 R160, R190, 0x10, R160 ;  /* 0x00000010bea07825 */ /* 0x001fcc00078e00a0 */
[----:B------:R-:W4:Y:S01]  /*1570*/  LDG.E.128 R160, desc[UR6][R160.64] ;  /* 0x00000006a0a07981 */ /* 0x000f22000c1e1d00 */
[----:B-1----:R-:W-:-:S06]  /*1580*/  IMAD.WIDE.U32 R164, R187, 0x10, R164 ;  /* 0x00000010bba47825 */ /* 0x002fcc00078e00a4 */
[----:B------:R-:W4:Y:S01]  /*1590*/  LDG.E.128 R164, desc[UR6][R164.64] ;  /* 0x00000006a4a47981 */ /* 0x000f22000c1e1d00 */
[----:B------:R-:W-:-:S05]  /*15a0*/  @P3 IMAD.WIDE.U32 R202, R190, 0x10, R202 ;  /* 0x00000010beca3825 */ /* 0x000fca00078e00ca */
[----:B------:R0:W5:Y:S02]  /*15b0*/  @P3 LDG.E.128 R32, desc[UR6][R202.64] ;  /* 0x00000006ca203981 */ /* 0x000164000c1e1d00 */
[----:B0-----:R-:W0:Y:S02]  /*15c0*/  LDC.64 R202, c[0x0][0x3b0] ;  /* 0x0000ec00ffca7b82 */ /* 0x001e240000000a00 */
        /* <DEDUP_REMOVED lines=37> */
.L_x_21412:
[----:B------:R-:W-:Y:S05]  /*1820*/  BSYNC.RECONVERGENT B2 ;  /* 0x0000000000027941 */ /* 0x000fea0003800200 */
.L_x_21411:
        /* <DEDUP_REMOVED lines=55> */
.L_x_21414:
[----:B------:R-:W-:Y:S05]  /*1ba0*/  BSYNC.RECONVERGENT B2 ;  /* 0x0000000000027941 */ /* 0x000fea0003800200 */
.L_x_21413:
        /* <DEDUP_REMOVED lines=55> */
.L_x_21416:
[----:B------:R-:W-:Y:S05]  /*1f20*/  BSYNC.RECONVERGENT B2 ;  /* 0x0000000000027941 */ /* 0x000fea0003800200 */
.L_x_21415:
[----:B------:R-:W-:Y:S01]  /*1f30*/  ISETP.GE.U32.AND P3, PT, R15, 0xa0, PT ;  /* 0x000000a00f00780c */ /* 0x000fe20003f66070 */
[----:B------:R-:W-:Y:S01]  /*1f40*/  BSSY.RECONVERGENT B2, `(.L_x_21417) ;  /* 0x0000039000027945 */ /* 0x000fe20003800200 */
[----:B------:R-:W-:-:S11]  /*1f50*/  LOP3.LUT R6, R6, 0xfffffff7, RZ, 0xc0, !PT ;  /* 0xfffffff706067812 */ /* 0x000fd600078ec0ff */
[----:B------:R-:W-:Y:S01]  /*1f60*/  @P3 LOP3.LUT R6, R6, 0x8, RZ, 0xfc, !PT ;  /* 0x0000000806063812 */ /* 0x000fe200078efcff */
[----:B------:R-:W-:Y:S06]  /*1f70*/  @!P3 BRA `(.L_x_21418) ;  /* 0x0000000000d4b947 */ /* 0x000fec0003800000 */
        /* <DEDUP_REMOVED lines=8> */
[----:B------:R-:W0:Y:S02]  /*2000*/  @P3 LDC.64 R160, c[0x0][0x438] ;  /* 0x00010e00ffa03b82 */ /* 0x000e240000000a00 */
[----:B0-----:R-:W-:-:S05]  /*2010*/  @P3 IMAD.WIDE.U32 R160, R190, 0x10, R160 ;  /* 0x00000010bea03825 */ /* 0x001fca00078e00a0 */
[----:B------:R0:W5:Y:S01]  /*2020*/  @P3 LDG.E.128 R132, desc[UR6][R160.64] ;  /* 0x00000006a0843981 */ /* 0x000162000c1e1d00 */
[----:B------:R-:W-:-:S06]  /*2030*/  IMAD.WIDE.U32 R164, R187, 0x10, R164 ;  /* 0x00000010bba47825 */ /* 0x000fcc00078e00a4 */
[----:B------:R-:W4:Y:S01]  /*2040*/  LDG.E.128 R164, desc[UR6][R164.64] ;  /* 0x00000006a4a47981 */ /* 0x000f22000c1e1d00 */
[----:B0-----:R-:W0:Y:S02]  /*2050*/  LDC.64 R160, c[0x0][0x3a8] ;  /* 0x0000ea00ffa07b82 */ /* 0x001e240000000a00 */
[----:B0-----:R-:W-:-:S06]  /*2060*/  IMAD.WIDE.U32 R160, R190, 0x10, R160 ;  /* 0x00000010bea07825 */ /* 0x001fcc00078e00a0 */
[----:B------:R-:W4:Y:S01]  /*2070*/  LDG.E.128 R160, desc[UR6][R160.64] ;  /* 0x00000006a0a07981 */ /* 0x000f22000c1e1d00 */
[----:B-1----:R-:W-:-:S05]  /*2080*/  IMAD.WIDE.U32 R202, R175, 0x4, R202 ;  /* 0x00000004afca7825 */ /* 0x002fca00078e00ca */
        /* <DEDUP_REMOVED lines=8> */
[----:B------:R-:W-:Y:S01]  /*2110*/  FMUL.FTZ R220, R164, R220 ;  /* 0x000000dca4dc7220 */ /* 0x000fe20000410000 */
[----:B------:R-:W-:-:S03]  /*2120*/  FMUL.FTZ R211, R165, R211 ;  /* 0x000000d3a5d37220 */ /* 0x000fc60000410000 */
[----:B------:R-:W-:Y:S01]  /*2130*/  FADD.FTZ R188, R188, R220 ;  /* 0x000000dcbcbc7221 */ /* 0x000fe20000010000 */
[----:B------:R-:W-:-:S03]  /*2140*/  FMUL.FTZ R197, R166, R197 ;  /* 0x000000c5a6c57220 */ /* 0x000fc60000410000 */
[----:B------:R-:W-:Y:S01]  /*2150*/  FADD.FTZ R188, R188, R211 ;  /* 0x000000d3bcbc7221 */ /* 0x000fe20000010000 */
[----:B------:R-:W-:-:S03]  /*2160*/  FMUL.FTZ R239, R167, R239 ;  /* 0x000000efa7ef7220 */ /* 0x000fc60000410000 */
[----:B------:R-:W-:Y:S01]  /*2170*/  FADD.FTZ R188, R188, R197 ;  /* 0x000000c5bcbc7221 */ /* 0x000fe20000010000 */
[----:B------:R-:W-:Y:S01]  /*2180*/  FADD.FTZ R88, R88, R164 ;  /* 0x000000a458587221 */ /* 0x000fe20000010000 */
[C---:B------:R-:W-:Y:S01]  /*2190*/  FADD.FTZ R23, -R11.reuse, R160 ;  /* 0x000000a00b177221 */ /* 0x040fe20000010100 */
[----:B------:R-:W-:-:S03]  /*21a0*/  FADD.FTZ R161, -R11, R161 ;  /* 0x000000a10ba17221 */ /* 0x000fc60000010100 */
[C---:B------:R-:W-:Y:S01]  /*21b0*/  FMUL.FTZ R23, R12.reuse, R23 ;  /* 0x000000170c177220 */ /* 0x040fe20000410000 */
[C---:B------:R-:W-:Y:S01]  /*21c0*/  FMUL.FTZ R170, R12.reuse, R161 ;  /* 0x000000a10caa7220 */ /* 0x040fe20000410000 */
[----:B------:R-:W-:Y:S02]  /*21d0*/  FADD.FTZ R162, -R11, R162 ;  /* 0x000000a20ba27221 */ /* 0x000fe40000010100 */
[----:B------:R-:W-:Y:S01]  /*21e0*/  FFMA.FTZ R189, R23, R220, R189 ;  /* 0x000000dc17bd7223 */ /* 0x000fe200000100bd */
[----:B------:R-:W-:Y:S01]  /*21f0*/  FADD.FTZ R163, -R11, R163 ;  /* 0x000000a30ba37221 */ /* 0x000fe20000010100 */
[----:B------:R-:W-:Y:S02]  /*2200*/  FMUL.FTZ R181, R12, R162 ;  /* 0x000000a20cb57220 */ /* 0x000fe40000410000 */
[----:B------:R-:W-:Y:S01]  /*2210*/  FFMA.FTZ R189, R170, R211, R189 ;  /* 0x000000d3aabd7223 */ /* 0x000fe200000100bd */
[----:B------:R-:W-:-:S03]  /*2220*/  FMUL.FTZ R228, R12, R163 ;  /* 0x000000a30ce47220 */ /* 0x000fc60000410000 */
        /* <DEDUP_REMOVED lines=10> */
.L_x_21418:
[----:B------:R-:W-:Y:S05]  /*22d0*/  BSYNC.RECONVERGENT B2 ;  /* 0x0000000000027941 */ /* 0x000fea0003800200 */
.L_x_21417:
        /* <DEDUP_REMOVED lines=12> */
[----:B------:R-:W4:Y:S03]  /*23a0*/  LDL.S16 R31, [R1] ;  /* 0x00000000011f7983 */ /* 0x000f260000100600 */
        /* <DEDUP_REMOVED lines=28> */
[----:B------:R-:W-:Y:S01]  /*2570*/  FMUL.FTZ R169, R12, R161 ;  /* 0x000000a10ca97220 */ /* 0x000fe20000410000 */
[C---:B------:R-:W-:Y:S02]  /*2580*/  FADD.FTZ R162, -R11.reuse, R162 ;  /* 0x000000a20ba27221 */ /* 0x040fe40000010100 */
[----:B------:R-:W-:Y:S01]  /*2590*/  FFMA.FTZ R189, R22, R219, R189 ;  /* 0x000000db16bd7223 */ /* 0x000fe200000100bd */
[----:B------:R-:W-:Y:S01]  /*25a0*/  FADD.FTZ R163, -R11, R163 ;  /* 0x000000a30ba37221 */ /* 0x000fe20000010100 */
[C---:B------:R-:W-:Y:S02]  /*25b0*/  FMUL.FTZ R182, R12.reuse, R162 ;  /* 0x000000a20cb67220 */ /* 0x040fe40000410000 */
        /* <DEDUP_REMOVED lines=12> */
.L_x_21420:
[----:B------:R-:W-:Y:S05]  /*2680*/  BSYNC.RECONVERGENT B2 ;  /* 0x0000000000027941 */ /* 0x000fea0003800200 */
.L_x_21419:
        /* <DEDUP_REMOVED lines=20> */
[----:B------:R-:W-:Y:S01]  /*27d0*/  HADD2.F32 R237, -RZ, R251.H0_H0 ;  /* 0x200000fbffed7230 */ /* 0x000fe20000004100 */
[----:B------:R-:W-:Y:S02]  /*27e0*/  IADD3 R175, PT, PT, R175, 0x20, RZ ;  /* 0x00000020afaf7810 */ /* 0x000fe40007ffe0ff */
[----:B------:R-:W-:-:S02]  /*27f0*/  IADD3 R187, PT, PT, R187, 0x20, RZ ;  /* 0x00000020bbbb7810 */ /* 0x000fc40007ffe0ff */
[----:B------:R-:W-:Y:S01]  /*2800*/  IADD3 R190, PT, PT, R190, 0x20, RZ ;  /* 0x00000020bebe7810 */ /* 0x000fe20007ffe0ff */
[----:B---3--:R-:W-:Y:S01]  /*2810*/  FMUL.FTZ R218, R164, R218 ;  /* 0x000000daa4da7220 */ /* 0x008fe20000410000 */
[----:B------:R-:W-:-:S03]  /*2820*/  FMUL.FTZ R209, R165, R209 ;  /* 0x000000d1a5d17220 */ /* 0x000fc60000410000 */
[----:B------:R-:W-:Y:S01]  /*2830*/  FADD.FTZ R188, R188, R218 ;  /* 0x000000dabcbc7221 */ /* 0x000fe20000010000 */
[----:B------:R-:W-:-:S03]  /*2840*/  FMUL.FTZ R195, R166, R195 ;  /* 0x000000c3a6c37220 */ /* 0x000fc60000410000 */
[----:B------:R-:W-:Y:S01]  /*2850*/  FADD.FTZ R188, R188, R209 ;  /* 0x000000d1bcbc7221 */ /* 0x000fe20000010000 */
[----:B------:R-:W-:-:S03]  /*2860*/  FMUL.FTZ R237, R167, R237 ;  /* 0x000000eda7ed7220 */ /* 0x000fc60000410000 */
[----:B------:R-:W-:Y:S01]  /*2870*/  FADD.FTZ R188, R188, R195 ;  /* 0x000000c3bcbc7221 */ /* 0x000fe20000010000 */
[----:B------:R-:W-:Y:S01]  /*2880*/  FADD.FTZ R96, R96, R164 ;  /* 0x000000a460607221 */ /* 0x000fe20000010000 */
[C---:B--2---:R-:W-:Y:S01]  /*2890*/  FADD.FTZ R21, -R11.reuse, R160 ;  /* 0x000000a00b157221 */ /* 0x044fe20000010100 */
        /* <DEDUP_REMOVED lines=19> */
.L_x_21422:
[----:B------:R-:W-:Y:S05]  /*29d0*/  BSYNC.RECONVERGENT B2 ;  /* 0x0000000000027941 */ /* 0x000fea0003800200 */
.L_x_21421:
        /* <DEDUP_REMOVED lines=19> */
[----:B------:R-:W-:Y:S01]  /*2b10*/  HADD2.F32 R236, -RZ, R249.H0_H0 ;  /* 0x200000f9ffec7230 */ /* 0x000fe20000004100 */
[----:B------:R-:W-:Y:S02]  /*2b20*/  IADD3 R175, PT, PT, R175, 0x20, RZ ;  /* 0x00000020afaf7810 */ /* 0x000fe40007ffe0ff */
[----:B------:R-:W-:Y:S02]  /*2b30*/  IADD3 R187, PT, PT, R187, 0x20, RZ ;  /* 0x00000020bbbb7810 */ /* 0x000fe40007ffe0ff */
[----:B------:R-:W-:Y:S01]  /*2b40*/  IADD3 R190, PT, PT, R190, 0x20, RZ ;  /* 0x00000020bebe7810 */ /* 0x000fe20007ffe0ff */
[----:B---3--:R-:W-:Y:S01]  /*2b50*/  FMUL.FTZ R217, R160, R217 ;  /* 0x000000d9a0d97220 */ /* 0x008fe20000410000 */
[----:B------:R-:W-:-:S03]  /*2b60*/  FMUL.FTZ R208, R161, R208 ;  /* 0x000000d0a1d07220 */ /* 0x000fc60000410000 */
[----:B------:R-:W-:-:S04]  /*2b70*/  FADD.FTZ R188, R188, R217 ;  /* 0x000000d9bcbc7221 */ /* 0x000fc80000010000 */
[----:B------:R-:W-:Y:S01]  /*2b80*/  FADD.FTZ R188, R188, R208 ;  /* 0x000000d0bcbc7221 */ /* 0x000fe20000010000 */
[----:B------:R-:W-:Y:S01]  /*2b90*/  FMUL.FTZ R236, R163, R236 ;  /* 0x000000eca3ec7220 */ /* 0x000fe20000410000 */
[----:B------:R-:W-:Y:S01]  /*2ba0*/  FADD.FTZ R100, R100, R160 ;  /* 0x000000a064647221 */ /* 0x000fe20000010000 */
[----:B------:R-:W-:Y:S01]  /*2bb0*/  FADD.FTZ R101, R101, R161 ;  /* 0x000000a165657221 */ /* 0x000fe20000010000 */
[----:B------:R-:W-:Y:S01]  /*2bc0*/  FADD.FTZ R102, R102, R162 ;  /* 0x000000a266667221 */ /* 0x000fe20000010000 */
[----:B------:R-:W-:Y:S01]  /*2bd0*/  FADD.FTZ R103, R103, R163 ;  /* 0x000000a367677221 */ /* 0x000fe20000010000 */
[C---:B--2---:R-:W-:Y:S01]  /*2be0*/  FADD.FTZ R20, -R11.reuse, R28 ;  /* 0x0000001c0b147221 */ /* 0x044fe20000010100 */
[C---:B------:R-:W-:Y:S01]  /*2bf0*/  FADD.FTZ R28, -R11.reuse, R29 ;  /* 0x0000001d0b1c7221 */ /* 0x040fe20000010100 */
[----:B------:R-:W-:Y:S02]  /*2c00*/  FADD.FTZ R29, -R11, R30 ;  /* 0x0000001e0b1d7221 */ /* 0x000fe40000010100 */
[----:B------:R-:W-:Y:S01]  /*2c10*/  FMUL.FTZ R20, R12, R20 ;  /* 0x000000140c147220 */ /* 0x000fe20000410000 */
[----:B------:R-:W-:-:S02]  /*2c20*/  HADD2.F32 R30, -RZ, R249.H1_H1 ;  /* 0x300000f9ff1e7230 */ /* 0x000fc40000004100 */
[----:B------:R-:W-:Y:S01]  /*2c30*/  FMUL.FTZ R28, R12, R28 ;  /* 0x0000001c0c1c7220 */ /* 0x000fe20000410000 */
[----:B------:R-:W-:Y:S01]  /*2c40*/  FFMA.FTZ R189, R20, R217, R189 ;  /* 0x000000d914bd7223 */ /* 0x000fe200000100bd */
[----:B------:R-:W-:Y:S01]  /*2c50*/  FMUL.FTZ R29, R12, R29 ;  /* 0x0000001d0c1d7220 */ /* 0x000fe20000410000 */
[----:B------:R-:W-:Y:S01]  /*2c60*/  FADD.FTZ R31, -R11, R31 ;  /* 0x0000001f0b1f7221 */ /* 0x000fe20000010100 */
[----:B------:R-:W-:Y:S01]  /*2c70*/  FMUL.FTZ R30, R162, R30 ;  /* 0x0000001ea21e7220 */ /* 0x000fe20000410000 */
[----:B------:R-:W-:Y:S02]  /*2c80*/  FFMA.FTZ R189, R28, R208, R189 ;  /* 0x000000d01cbd7223 */ /* 0x000fe400000100bd */
        /* <DEDUP_REMOVED lines=9> */
.L_x_21424:
[----:B------:R-:W-:Y:S05]  /*2d20*/  BSYNC.RECONVERGENT B2 ;  /* 0x0000000000027941 */ /* 0x000fea0003800200 */
.L_x_21423:
        /* <DEDUP_REMOVED lines=52> */
.L_x_21426:
[----:B------:R-:W-:Y:S05]  /*3070*/  BSYNC.RECONVERGENT B2 ;  /* 0x0000000000027941 */ /* 0x000fea0003800200 */
.L_x_21425:
[----:B------:R-:W-:Y:S02]  /*3080*/  ISETP.GE.U32.AND P6, PT, R15, 0x140, PT ;  /* 0x000001400f00780c */ /* 0x000fe40003fc6070 */
[----:B------:R-:W-:-:S11]  /*3090*/  LOP3.LUT R6, R6, 0xffffffdf, RZ, 0xc0, !PT ;  /* 0xffffffdf06067812 */ /* 0x000fd600078ec0ff */
[----:B------:R-:W-:Y:S01]  /*30a0*/  @P6 LOP3.LUT R6, R6, 0x20, RZ, 0xfc, !PT ;  /* 0x0000002006066812 */ /* 0x000fe200078efcff */
[----:B------:R-:W-:Y:S06]  /*30b0*/  @!P6 BRA `(.L_x_21427) ;  /* 0x0000000c00e0e947 */ /* 0x000fec0003800000 */
[----:B------:R-:W-:Y:S01]  /*30c0*/  ISETP.NE.U32.AND P6, PT, RZ, UR10, PT ;  /* 0x0000000aff007c0c */ /* 0x000fe2000bfc5070 */
[----:B------:R-:W0:Y:S03]  /*30d0*/  LDC.64 R164, c[0x0][0x428] ;  /* 0x00010a00ffa47b82 */ /* 0x000e260000000a00 */
[----:B------:R-:W-:-:S05]  /*30e0*/  ISETP.NE.AND.EX P6, PT, RZ, UR11, PT, P6 ;  /* 0x0000000bff007c0c */ /* 0x000fca000bfc5360 */
[----:B------:R-:W1:Y:S08]  /*30f0*/  LDC.64 R166, c[0x0][0x3b0] ;  /* 0x0000ec00ffa67b82 */ /* 0x000e700000000a00 */
[----:B------:R-:W2:Y:S02]  /*3100*/  @P6 LDC.64 R160, c[0x0][0x438] ;  /* 0x00010e00ffa06b82 */ /* 0x000ea40000000a00 */
[----:B--2---:R-:W-:-:S05]  /*3110*/  @P6 IMAD.WIDE.U32 R160, R190, 0x10, R160 ;  /* 0x00000010bea06825 */ /* 0x004fca00078e00a0 */
[----:B------:R2:W5:Y:S01]  /*3120*/  @P6 LDG.E.128 R152, desc[UR6][R160.64] ;  /* 0x00000006a0986981 */ /* 0x000562000c1e1d00 */
[----:B0-----:R-:W-:Y:S01]  /*3130*/  IMAD.WIDE.U32 R164, R187, 0x10, R164 ;  /* 0x00000010bba47825 */ /* 0x001fe200078e00a4 */
[----:B--2---:R-:W0:Y:S03]  /*3140*/  LDC.64 R160, c[0x0][0x3a8] ;  /* 0x0000ea00ffa07b82 */ /* 0x004e260000000a00 */
[----:B-1----:R-:W-:Y:S02]  /*3150*/  IMAD.WIDE.U32 R186, R175, 0x4, R166 ;  /* 0x00000004afba7825 */ /* 0x002fe400078e00a6 */
[----:B------:R-:W2:Y:S02]  /*3160*/  LDG.E.128 R164, desc[UR6][R164.64] ;  /* 0x00000006a4a47981 */ /* 0x000ea4000c1e1d00 */
[--C-:B------:R-:W-:Y:S02]  /*3170*/  HADD2.F32 R206, -RZ, R246.reuse.H1_H1 ;  /* 0x300000f6ffce7230 */ /* 0x100fe40000004100 */
[----:B------:R-:W-:Y:S01]  /*3180*/  HADD2.F32 R205, -RZ, R246.H0_H0 ;  /* 0x200000f6ffcd7230 */ /* 0x000fe20000004100 */
[----:B------:R1:W5:Y:S01]  /*3190*/  LDG.E R18, desc[UR6][R186.64] ;  /* 0x00000006ba127981 */ /* 0x000362000c1e1900 */
[----:B0-----:R-:W-:-:S06]  /*31a0*/  IMAD.WIDE.U32 R160, R190, 0x10, R160 ;  /* 0x00000010bea07825 */ /* 0x001fcc00078e00a0 */
[----:B------:R-:W3:Y:S01]  /*31b0*/  LDG.E.128 R160, desc[UR6][R160.64] ;  /* 0x00000006a0a07981 */ /* 0x000ee2000c1e1d00 */
[--C-:B------:R-:W-:Y:S02]  /*31c0*/  HADD2.F32 R193, -RZ, R245.reuse.H1_H1 ;  /* 0x300000f5ffc17230 */ /* 0x100fe40000004100 */
[----:B------:R-:W-:Y:S02]  /*31d0*/  HADD2.F32 R234, -RZ, R245.H0_H0 ;  /* 0x200000f5ffea7230 */ /* 0x000fe40000004100 */
[----:B--2---:R-:W-:Y:S01]  /*31e0*/  FMUL.FTZ R206, R164, R206 ;  /* 0x000000cea4ce7220 */ /* 0x004fe20000410000 */
[----:B------:R-:W-:Y:S01]  /*31f0*/  FMUL.FTZ R205, R165, R205 ;  /* 0x000000cda5cd7220 */ /* 0x000fe20000410000 */
[----:B------:R-:W-:Y:S01]  /*3200*/  FMUL.FTZ R193, R166, R193 ;  /* 0x000000c1a6c17220 */ /* 0x000fe20000410000 */
[----:B------:R-:W-:Y:S01]  /*3210*/  FMUL.FTZ R234, R167, R234 ;  /* 0x000000eaa7ea7220 */ /* 0x000fe20000410000 */
[----:B------:R-:W-:Y:S01]  /*3220*/  FADD.FTZ R108, R108, R164 ;  /* 0x000000a46c6c7221 */ /* 0x000fe20000010000 */
[----:B------:R-:W-:Y:S01]  /*3230*/  FADD.FTZ R109, R109, R165 ;  /* 0x000000a56d6d7221 */ /* 0x000fe20000010000 */
[----:B------:R-:W-:Y:S01]  /*3240*/  FADD.FTZ R110, R110, R166 ;  /* 0x000000a66e6e7221 */ /* 0x000fe20000010000 */
[----:B------:R-:W-:Y:S01]  /*3250*/  FADD.FTZ R111, R111, R167 ;  /* 0x000000a76f6f7221 */ /* 0x000fe20000010000 */
[C---:B---3--:R-:W-:Y:S01]  /*3260*/  FADD.FTZ R160, -R11.reuse, R160 ;  /* 0x000000a00ba07221 */ /* 0x048fe20000010100 */
[----:B------:R-:W-:-:S03]  /*3270*/  FADD.FTZ R161, -R11, R161 ;  /* 0x000000a10ba17221 */ /* 0x000fc60000010100 */
[C---:B------:R-:W-:Y:S01]  /*3280*/  FMUL.FTZ R176, R12.reuse, R160 ;  /* 0x000000a00cb07220 */ /* 0x040fe20000410000 */
[C---:B------:R-:W-:Y:S01]  /*3290*/  FADD.FTZ R162, -R11.reuse, R162 ;  /* 0x000000a20ba27221 */ /* 0x040fe20000010100 */
[----:B------:R-:W-:Y:S01]  /*32a0*/  FADD.FTZ R163, -R11, R163 ;  /* 0x000000a30ba37221 */ /* 0x000fe20000010100 */
[----:B------:R-:W-:Y:S01]  /*32b0*/  FMUL.FTZ R185, R12, R161 ;  /* 0x000000a10cb97220 */ /* 0x000fe20000410000 */
[----:B------:R-:W-:Y:S01]  /*32c0*/  FADD.FTZ R11, R188, R206 ;  /* 0x000000cebc0b7221 */ /* 0x000fe20000010000 */
[----:B------:R-:W-:Y:S01]  /*32d0*/  FFMA.FTZ R189, R176, R206, R189 ;  /* 0x000000ceb0bd7223 */ /* 0x000fe200000100bd */
[C---:B-1----:R-:W-:Y:S02]  /*32e0*/  FMUL.FTZ R186, R12.reuse, R162 ;  /* 0x000000a20cba7220 */ /* 0x042fe40000410000 */
        /* <DEDUP_REMOVED lines=10> */
[----:B------:R-:W-:Y:S01]  /*3390*/  FFMA.FTZ R189, R233, R234, R189 ;  /* 0x000000eae9bd7223 */ /* 0x000fe200000100bd */
[----:B------:R-:W-:Y:S06]  /*33a0*/  BRA `(.L_x_21427) ;  /* 0x0000000c00247947 */ /* 0x000fec0003800000 */
.L_x_21408:
[----:B------:R-:W0:Y:S01]  /*33b0*/  S2R R160, SR_TID.X ;  /* 0x0000000000a07919 */ /* 0x000e220000002100 */
[----:B-----5:R-:W-:Y:S01]  /*33c0*/  ISETP.GE.AND P1, PT, R201, 0x1, PT ;  /* 0x00000001c900780c */ /* 0x020fe20003f26270 */
[----:B------:R-:W-:Y:S01]  /*33d0*/  UISETP.NE.U32.AND UP0, UPT, UR10, URZ, UPT ;  /* 0x000000ff0a00728c */ /* 0x000fe2000bf05070 */
[----:B------:R-:W-:-:S03]  /*33e0*/  MOV R16, UR14 ;  /* 0x0000000e00107c02 */ /* 0x000fc60008000f00 */
[----:B------:R-:W-:Y:S02]  /*33f0*/  UISETP.NE.AND.EX UP0, UPT, UR11, URZ, UPT, UP0 ;  /* 0x000000ff0b00728c */ /* 0x000fe4000bf05300 */
[----:B------:R-:W-:-:S05]  /*3400*/  IMAD R244, R14, R16, RZ ;  /* 0x000000100ef47224 */ /* 0x000fca00078e02ff */
[----:B------:R-:W-:Y:S02]  /*3410*/  SHF.R.S32.HI R31, RZ, 0x1f, R244 ;  /* 0x0000001fff1f7819 */ /* 0x000fe400000114f4 */
[----:B------:R-:W-:Y:S02]  /*3420*/  @P1 IADD3 R11, PT, PT, R201, -0x1, RZ ;  /* 0xffffffffc90b1810 */ /* 0x000fe40007ffe0ff */
[----:B------:R-:W-:-:S03]  /*3430*/  LEA.HI R244, R31, R244, RZ, 0x2 ;  /* 0x000000f41ff47211 */ /* 0x000fc600078f10ff */
        /* <DEDUP_REMOVED lines=10> */
[C---:B------:R-:W-:Y:S02]  /*34e0*/  ISETP.GE.U32.AND P4, PT, R15.reuse, 0x40, PT ;  /* 0x000000400f00780c */ /* 0x040fe40003f86070 */
[----:B------:R-:W-:Y:S02]  /*34f0*/  ISETP.GE.U32.AND P2, PT, R15, 0x60, PT ;  /* 0x000000600f00780c */ /* 0x000fe40003f46070 */
[----:B------:R-:W-:-:S07]  /*3500*/  LOP3.LUT R6, R6, 0xfffffffe, RZ, 0xc0, !PT ;  /* 0xfffffffe06067812 */ /* 0x000fce00078ec0ff */
[----:B------:R-:W0:Y:S01]  /*3510*/  @P5 LDC.64 R160, c[0x0][0x3b0] ;  /* 0x0000ec00ffa05b82 */ /* 0x000e220000000a00 */
[----:B------:R-:W-:Y:S02]  /*3520*/  ISETP.GE.U32.AND P3, PT, R15, 0x80, PT ;  /* 0x000000800f00780c */ /* 0x000fe40003f66070 */
[----:B------:R-:W-:-:S04]  /*3530*/  @P5 LOP3.LUT R6, R6, 0x1, RZ, 0xfc, !PT ;  /* 0x0000000106065812 */ /* 0x000fc800078efcff */
[----:B------:R-:W-:Y:S01]  /*3540*/  LOP3.LUT R6, R6, 0xfffffffd, RZ, 0xc0, !PT ;  /* 0xfffffffd06067812 */ /* 0x000fe200078ec0ff */
[----:B------:R-:W1:Y:S03]  /*3550*/  @P4 LDC.64 R162, c[0x0][0x3b0] ;  /* 0x0000ec00ffa24b82 */ /* 0x000e660000000a00 */
[----:B------:R-:W-:Y:S01]  /*3560*/  @P4 LOP3.LUT R6, R6, 0x2, RZ, 0xfc, !PT ;  /* 0x0000000206064812 */ /* 0x000fe200078efcff */
[C---:B0-----:R-:W-:Y:S01]  /*3570*/  @P5 IMAD.WIDE.U32 R160, R31.reuse, 0x4, R160 ;  /* 0x000000041fa05825 */ /* 0x041fe200078e00a0 */
[----:B------:R-:W-:-:S04]  /*3580*/  @P5 IADD3 R31, PT, PT, R31, 0x20, RZ ;  /* 0x000000201f1f5810 */ /* 0x000fc80007ffe0ff */
[----:B------:R0:W5:Y:S01]  /*3590*/  @P5 LDG.E R10, desc[UR6][R160.64] ;  /* 0x00000006a00a5981 */ /* 0x000162000c1e1900 */
[----:B-1----:R-:W-:-:S05]  /*35a0*/  @P4 IMAD.WIDE.U32 R162, R31, 0x4, R162 ;  /* 0x000000041fa24825 */ /* 0x002fca00078e00a2 */
[----:B------:R1:W5:Y:S01]  /*35b0*/  @P4 LDG.E R9, desc[UR6][R162.64] ;  /* 0x00000006a2094981 */ /* 0x000362000c1e1900 */
[----:B0-----:R-:W0:Y:S01]  /*35c0*/  @P2 LDC.64 R160, c[0x0][0x3b0] ;  /* 0x0000ec00ffa02b82 */ /* 0x001e220000000a00 */
[----:B------:R-:W-:-:S07]  /*35d0*/  ISETP.GE.U32.AND P5, PT, R15, 0xa0, PT ;  /* 0x000000a00f00780c */ /* 0x000fce0003fa6070 */
[----:B-1----:R-:W1:Y:S01]  /*35e0*/  @P3 LDC.64 R162, c[0x0][0x3b0] ;  /* 0x0000ec00ffa23b82 */ /* 0x002e620000000a00 */
[----:B------:R-:W-:Y:S02]  /*35f0*/  @P4 IADD3 R31, PT, PT, R31, 0x20, RZ ;  /* 0x000000201f1f4810 */ /* 0x000fe40007ffe0ff */
[----:B------:R-:W-:-:S03]  /*3600*/  ISETP.GE.U32.AND P4, PT, R15, 0xc0, PT ;  /* 0x000000c00f00780c */ /* 0x000fc60003f86070 */
[C---:B0-----:R-:W-:Y:S01]  /*3610*/  @P2 IMAD.WIDE.U32 R160, R31.reuse, 0x4, R160 ;  /* 0x000000041fa02825 */ /* 0x041fe200078e00a0 */
[----:B------:R-:W-:-:S04]  /*3620*/  @P2 IADD3 R31, PT, PT, R31, 0x20, RZ ;  /* 0x000000201f1f2810 */ /* 0x000fc80007ffe0ff */
[----:B------:R0:W5:Y:S01]  /*3630*/  @P2 LDG.E R8, desc[UR6][R160.64] ;  /* 0x00000006a0082981 */ /* 0x000162000c1e1900 */
[----:B-1----:R-:W-:Y:S01]  /*3640*/  @P3 IMAD.WIDE.U32 R162, R31, 0x4, R162 ;  /* 0x000000041fa23825 */ /* 0x002fe200078e00a2 */
[----:B------:R-:W-:-:S04]  /*3650*/  LOP3.LUT R6, R6, 0xfffffffb, RZ, 0xc0, !PT ;  /* 0xfffffffb06067812 */ /* 0x000fc800078ec0ff */
[----:B------:R1:W5:Y:S01]  /*3660*/  @P3 LDG.E R7, desc[UR6][R162.64] ;  /* 0x00000006a2073981 */ /* 0x000362000c1e1900 */
[----:B0-----:R-:W0:Y:S01]  /*3670*/  @P5 LDC.64 R160, c[0x0][0x3b0] ;  /* 0x0000ec00ffa05b82 */ /* 0x001e220000000a00 */
[----:B------:R-:W-:Y:S02]  /*3680*/  @P3 LOP3.LUT R6, R6, 0x4, RZ, 0xfc, !PT ;  /* 0x0000000406063812 */ /* 0x000fe400078efcff */
[----:B------:R-:W-:-:S05]  /*3690*/  @P3 IADD3 R31, PT, PT, R31, 0x20, RZ ;  /* 0x000000201f1f3810 */ /* 0x000fca0007ffe0ff */
[----:B-1----:R-:W1:Y:S01]  /*36a0*/  @P4 LDC.64 R162, c[0x0][0x3b0] ;  /* 0x0000ec00ffa24b82 */ /* 0x002e620000000a00 */
[----:B------:R-:W-:Y:S02]  /*36b0*/  ISETP.GE.U32.AND P3, PT, R15, 0xe0, PT ;  /* 0x000000e00f00780c */ /* 0x000fe40003f66070 */
[----:B------:R-:W-:-:S04]  /*36c0*/  LOP3.LUT R6, R6, 0xfffffff7, RZ, 0xc0, !PT ;  /* 0xfffffff706067812 */ /* 0x000fc800078ec0ff */
[----:B------:R-:W-:Y:S01]  /*36d0*/  @P5 LOP3.LUT R6, R6, 0x8, RZ, 0xfc, !PT ;  /* 0x0000000806065812 */ /* 0x000fe200078efcff */
[C---:B0-----:R-:W-:Y:S01]  /*36e0*/  @P5 IMAD.WIDE.U32 R160, R31.reuse, 0x4, R160 ;  /* 0x000000041fa05825 */ /* 0x041fe200078e00a0 */
[----:B------:R-:W-:-:S04]  /*36f0*/  @P5 IADD3 R31, PT, PT, R31, 0x20, RZ ;  /* 0x000000201f1f5810 */ /* 0x000fc80007ffe0ff */
[----:B------:R0:W5:Y:S01]  /*3700*/  @P5 LDG.E R5, desc[UR6][R160.64] ;  /* 0x00000006a0055981 */ /* 0x000162000c1e1900 */
[----:B------:R-:W-:Y:S01]  /*3710*/  LOP3.LUT R6, R6, 0xffffffef, RZ, 0xc0, !PT ;  /* 0xffffffef06067812 */ /* 0x000fe200078ec0ff */
[C---:B-1----:R-:W-:Y:S01]  /*3720*/  @P4 IMAD.WIDE.U32 R162, R31.reuse, 0x4, R162 ;  /* 0x000000041fa24825 */ /* 0x042fe200078e00a2 */
[----:B0-----:R-:W0:Y:S02]  /*3730*/  @P3 LDC.64 R160, c[0x0][0x3b0] ;  /* 0x0000ec00ffa03b82 */ /* 0x001e240000000a00 */
[----:B------:R-:W-:Y:S02]  /*3740*/  @P4 LOP3.LUT R6, R6, 0x10, RZ, 0xfc, !PT ;  /* 0x0000001006064812 */ /* 0x000fe400078efcff */
[----:B------:R1:W5:Y:S01]  /*3750*/  @P4 LDG.E R4, desc[UR6][R162.64] ;  /* 0x00000006a2044981 */ /* 0x000362000c1e1900 */
[----:B------:R-:W-:Y:S02]  /*3760*/  @P4 IADD3 R31, PT, PT, R31, 0x20, RZ ;  /* 0x000000201f1f4810 */ /* 0x000fe40007ffe0ff */
[----:B------:R-:W-:-:S02]  /*3770*/  ISETP.GE.U32.AND P4, PT, R15, 0x100, PT ;  /* 0x000001000f00780c */ /* 0x000fc40003f86070 */
[----:B------:R-:W-:-:S11]  /*3780*/  ISETP.GE.U32.AND P5, PT, R15, 0x120, PT ;  /* 0x000001200f00780c */ /* 0x000fd60003fa6070 */
[----:B-1----:R-:W1:Y:S01]  /*3790*/  @P4 LDC.64 R162, c[0x0][0x3b0] ;  /* 0x0000ec00ffa24b82 */ /* 0x002e620000000a00 */
[----:B0-----:R-:W-:-:S05]  /*37a0*/  @P3 IMAD.WIDE.U32 R160, R31, 0x4, R160 ;  /* 0x000000041fa03825 */ /* 0x001fca00078e00a0 */
[----:B------:R0:W5:Y:S02]  /*37b0*/  @P3 LDG.E R3, desc[UR6][R160.64] ;  /* 0x00000006a0033981 */ /* 0x000164000c1e1900 */
[----:B0-----:R-:W0:Y:S01]  /*37c0*/  @P5 LDC.64 R160, c[0x0][0x3b0] ;  /* 0x0000ec00ffa05b82 */ /* 0x001e220000000a00 */
[----:B------:R-:W-:-:S05]  /*37d0*/  @P3 IADD3 R31, PT, PT, R31, 0x20, RZ ;  /* 0x000000201f1f3810 */ /* 0x000fca0007ffe0ff */
[C---:B-1----:R-:W-:Y:S01]  /*37e0*/  @P4 IMAD.WIDE.U32 R162, R31.reuse, 0x4, R162 ;  /* 0x000000041fa24825 */ /* 0x042fe200078e00a2 */
[----:B------:R-:W-:-:S04]  /*37f0*/  @P4 IADD3 R31, PT, PT, R31, 0x20, RZ ;  /* 0x000000201f1f4810 */ /* 0x000fc80007ffe0ff */
[----:B------:R1:W5:Y:S01]  /*3800*/  @P4 LDG.E R2, desc[UR6][R162.64] ;  /* 0x00000006a2024981 */ /* 0x000362000c1e1900 */
[----:B0-----:R-:W-:-:S05]  /*3810*/  @P5 IMAD.WIDE.U32 R160, R31, 0x4, R160 ;  /* 0x000000041fa05825 */ /* 0x001fca00078e00a0 */
[----:B------:R1:W5:Y:S01]  /*3820*/  @P5 LDG.E R17, desc[UR6][R160.64] ;  /* 0x00000006a0115981 */ /* 0x000362000c1e1900 */
[----:B------:R-:W-:Y:S02]  /*3830*/  ISETP.GE.U32.AND P6, PT, R15, 0x140, PT ;  /* 0x000001400f00780c */ /* 0x000fe40003fc6070 */
[----:B------:R-:W-:Y:S02]  /*3840*/  LOP3.LUT R6, R6, 0xffffffdf, RZ, 0xc0, !PT ;  /* 0xffffffdf06067812 */ /* 0x000fe400078ec0ff */
[----:B------:R-:W-:Y:S02]  /*3850*/  CS2R R188, SRZ ;  /* 0x0000000000bc7805 */ /* 0x000fe4000001ff00 */
[----:B------:R-:W-:-:S07]  /*3860*/  @P5 IADD3 R31, PT, PT, R31, 0x20, RZ ;  /* 0x000000201f1f5810 */ /* 0x000fce0007ffe0ff */
[----:B------:R-:W-:Y:S01]  /*3870*/  @P6 LOP3.LUT R6, R6, 0x20, RZ, 0xfc, !PT ;  /* 0x0000002006066812 */ /* 0x000fe200078efcff */
[----:B-1----:R-:W-:Y:S06]  /*3880*/  @!P6 BRA `(.L_x_21427) ;  /* 0x0000000400ece947 */ /* 0x002fec0003800000 */
[----:B------:R-:W0:Y:S02]  /*3890*/  LDC.64 R160, c[0x0][0x3b0] ;  /* 0x0000ec00ffa07b82 */ /* 0x000e240000000a00 */
[----:B0-----:R-:W-:-:S05]  /*38a0*/  IMAD.WIDE.U32 R160, R31, 0x4, R160 ;  /* 0x000000041fa07825 */ /* 0x001fca00078e00a0 */
[----:B------:R0:W5:Y:S01]  /*38b0*/  LDG.E R18, desc[UR6][R160.64] ;  /* 0x00000006a0127981 */ /* 0x000162000c1e1900 */
[----:B------:R-:W-:Y:S05]  /*38c0*/  BRA `(.L_x_21427) ;  /* 0x0000000400dc7947 */ /* 0x000fea0003800000 */
.L_x_21428:
[C---:B------:R-:W-:Y:S02]  /*38d0*/  ISETP.GE.U32.AND P5, PT, R15.reuse, 0x20, PT ;  /* 0x000000200f00780c */ /* 0x040fe40003fa6070 */
[C---:B------:R-:W-:Y:S02]  /*38e0*/  ISETP.GE.U32.AND P4, PT, R15.reuse, 0x40, PT ;  /* 0x000000400f00780c */ /* 0x040fe40003f86070 */
[C---:B------:R-:W-:Y:S02]  /*38f0*/  ISETP.GE.U32.AND P2, PT, R15.reuse, 0x60, PT ;  /* 0x000000600f00780c */ /* 0x040fe40003f46070 */
[----:B------:R-:W-:Y:S02]  /*3900*/  LOP3.LUT R6, R6, 0xffffff7f, RZ, 0xc0, !PT ;  /* 0xffffff7f06067812 */ /* 0x000fe400078ec0ff */
[----:B------:R-:W-:Y:S02]  /*3910*/  ISETP.GE.U32.AND P3, PT, R15, 0x80, PT ;  /* 0x000000800f00780c */ /* 0x000fe40003f66070 */
[----:B------:R-:W-:-:S03]  /*3920*/  @P1 LOP3.LUT R6, R6, 0x80, RZ, 0xfc, !PT ;  /* 0x0000008006061812 */ /* 0x000fc600078efcff */
[----:B------:R-:W0:Y:S01]  /*3930*/  @P5 LDC.64 R160, c[0x0][0x3b0] ;  /* 0x0000ec00ffa05b82 */ /* 0x000e220000000a00 */
[----:B------:R-:W-:-:S07]  /*3940*/  LOP3.LUT R6, R6, 0xffffffbf, RZ, 0xc0, !PT ;  /* 0xffffffbf06067812 */ /* 0x000fce00078ec0ff */
[----:B------:R-:W1:Y:S01]  /*3950*/  @P4 LDC.64 R162, c[0x0][0x3b0] ;  /* 0x0000ec00ffa24b82 */ /* 0x000e620000000a00 */
[----:B------:R-:W-:Y:S02]  /*3960*/  @P0 LOP3.LUT R6, R6, 0x40, RZ, 0xfc, !PT ;  /* 0x0000004006060812 */ /* 0x000fe400078efcff */
[----:B------:R-:W-:Y:S02]  /*3970*/  ISETP.GE.U32.AND P1, PT, R15, 0xa0, PT ;  /* 0x000000a00f00780c */ /* 0x000fe40003f26070 */
[----:B------:R-:W-:-:S04]  /*3980*/  LOP3.LUT R6, R6, 0xfffffffe, RZ, 0xc0, !PT ;  /* 0xfffffffe06067812 */ /* 0x000fc800078ec0ff */
[----:B------:R-:W-:-:S04]  /*3990*/  @P5 LOP3.LUT R6, R6, 0x1, RZ, 0xfc, !PT ;  /* 0x0000000106065812 */ /* 0x000fc800078efcff */
[----:B------:R-:W-:Y:S01]  /*39a0*/  LOP3.LUT R6, R6, 0xfffffffd, RZ, 0xc0, !PT ;  /* 0xfffffffd06067812 */ /* 0x000fe200078ec0ff */
[----:B0-----:R-:W-:-:S03]  /*39b0*/  @P5 IMAD.WIDE.U32 R160, R31, 0x4, R160 ;  /* 0x000000041fa05825 */ /* 0x001fc600078e00a0 */
[----:B------:R-:W-:Y:S02]  /*39c0*/  @P4 LOP3.LUT R6, R6, 0x2, RZ, 0xfc, !PT ;  /* 0x0000000206064812 */ /* 0x000fe400078efcff */
[----:B------:R0:W5:Y:S01]  /*39d0*/  @P5 LDG.E R10, desc[UR6][R160.64] ;  /* 0x00000006a00a5981 */ /* 0x000162000c1e1900 */
[----:B------:R-:W-:-:S05]  /*39e0*/  @P5 IADD3 R31, PT, PT, R31, 0x20, RZ ;  /* 0x000000201f1f5810 */ /* 0x000fca0007ffe0ff */
[C---:B-1----:R-:W-:Y:S01]  /*39f0*/  @P4 IMAD.WIDE.U32 R162, R31.reuse, 0x4, R162 ;  /* 0x000000041fa24825 */ /* 0x042fe200078e00a2 */
[----:B0-----:R-:W0:Y:S04]  /*3a00*/  @P2 LDC.64 R160, c[0x0][0x3b0] ;  /* 0x0000ec00ffa02b82 */ /* 0x001e280000000a00 */
[----:B------:R1:W5:Y:S01]  /*3a10*/  @P4 LDG.E R9, desc[UR6][R162.64] ;  /* 0x00000006a2094981 */ /* 0x000362000c1e1900 */
[----:B------:R-:W-:Y:S02]  /*3a20*/  @P4 IADD3 R31, PT, PT, R31, 0x20, RZ ;  /* 0x000000201f1f4810 */ /* 0x000fe40007ffe0ff */
[----:B------:R-:W-:Y:S02]  /*3a30*/  ISETP.GE.U32.AND P0, PT, R15, 0xc0, PT ;  /* 0x000000c00f00780c */ /* 0x000fe40003f06070 */
[----:B------:R-:W-:-:S04]  /*3a40*/  LOP3.LUT R6, R6, 0xfffffffb, RZ, 0xc0, !PT ;  /* 0xfffffffb06067812 */ /* 0x000fc800078ec0ff */
[----:B------:R-:W-:Y:S01]  /*3a50*/  @P3 LOP3.LUT R6, R6, 0x4, RZ, 0xfc, !PT ;  /* 0x0000000406063812 */ /* 0x000fe200078efcff */
[----:B-1----:R-:W1:Y:S03]  /*3a60*/  @P3 LDC.64 R162, c[0x0][0x3b0] ;  /* 0x0000ec00ffa23b82 */ /* 0x002e660000000a00 */
[----:B------:R-:W-:-:S04]  /*3a70*/  LOP3.LUT R6, R6, 0xfffffff7, RZ, 0xc0, !PT ;  /* 0xfffffff706067812 */ /* 0x000fc800078ec0ff */
[----:B------:R-:W-:Y:S01]  /*3a80*/  @P1 LOP3.LUT R6, R6, 0x8, RZ, 0xfc, !PT ;  /* 0x0000000806061812 */ /* 0x000fe200078efcff */
[----:B0-----:R-:W-:-:S05]  /*3a90*/  @P2 IMAD.WIDE.U32 R160, R31, 0x4, R160 ;  /* 0x000000041fa02825 */ /* 0x001fca00078e00a0 */
[----:B------:R0:W5:Y:S01]  /*3aa0*/  @P2 LDG.E R8, desc[UR6][R160.64] ;  /* 0x00000006a0082981 */ /* 0x000162000c1e1900 */
[----:B------:R-:W-:-:S05]  /*3ab0*/  @P2 IADD3 R31, PT, PT, R31, 0x20, RZ ;  /* 0x000000201f1f2810 */ /* 0x000fca0007ffe0ff */
[C---:B-1----:R-:W-:Y:S01]  /*3ac0*/  @P3 IMAD.WIDE.U32 R162, R31.reuse, 0x4, R162 ;  /* 0x000000041fa23825 */ /* 0x042fe200078e00a2 */
[----:B0-----:R-:W0:Y:S04]  /*3ad0*/  @P1 LDC.64 R160, c[0x0][0x3b0] ;  /* 0x0000ec00ffa01b82 */ /* 0x001e280000000a00 */
[----:B------:R1:W5:Y:S01]  /*3ae0*/  @P3 LDG.E R7, desc[UR6][R162.64] ;  /* 0x00000006a2073981 */ /* 0x000362000c1e1900 */
[----:B------:R-:W-:Y:S02]  /*3af0*/  @P3 IADD3 R31, PT, PT, R31, 0x20, RZ ;  /* 0x000000201f1f3810 */ /* 0x000fe40007ffe0ff */
[----:B------:R-:W-:Y:S02]  /*3b00*/  ISETP.GE.U32.AND P3, PT, R15, 0xe0, PT ;  /* 0x000000e00f00780c */ /* 0x000fe40003f66070 */
[----:B------:R-:W-:Y:S01]  /*3b10*/  LOP3.LUT R6, R6, 0xffffffef, RZ, 0xc0, !PT ;  /* 0xffffffef06067812 */ /* 0x000fe200078ec0ff */
[----:B-1----:R-:W1:Y:S03]  /*3b20*/  @P0 LDC.64 R162, c[0x0][0x3b0] ;  /* 0x0000ec00ffa20b82 */ /* 0x002e660000000a00 */
[----:B------:R-:W-:-:S04]  /*3b30*/  @P0 LOP3.LUT R6, R6, 0x10, RZ, 0xfc, !PT ;  /* 0x0000001006060812 */ /* 0x000fc800078efcff */
[----:B------:R-:W-:Y:S01]  /*3b40*/  LOP3.LUT R6, R6, 0xfffffdff, RZ, 0xc0, !PT ;  /* 0xfffffdff06067812 */ /* 0x000fe200078ec0ff */
[----:B0-----:R-:W-:-:S05]  /*3b50*/  @P1 IMAD.WIDE.U32 R160, R31, 0x4, R160 ;  /* 0x000000041fa01825 */ /* 0x001fca00078e00a0 */
[----:B------:R0:W5:Y:S01]  /*3b60*/  @P1 LDG.E R5, desc[UR6][R160.64] ;  /* 0x00000006a0051981 */ /* 0x000162000c1e1900 */
[----:B------:R-:W-:Y:S02]  /*3b70*/  @P1 LOP3.LUT R6, R6, 0x200, RZ, 0xfc, !PT ;  /* 0x0000020006061812 */ /* 0x000fe400078efcff */
[----:B------:R-:W-:Y:S02]  /*3b80*/  ISETP.GE.U32.AND P4, PT, R15, 0x100, PT ;  /* 0x000001000f00780c */ /* 0x000fe40003f86070 */
[----:B------:R-:W-:Y:S02]  /*3b90*/  @P1 IADD3 R31, PT, PT, R31, 0x20, RZ ;  /* 0x000000201f1f1810 */ /* 0x000fe40007ffe0ff */
[C---:B------:R-:W-:Y:S01]  /*3ba0*/  LOP3.LUT P1, RZ, R6.reuse, 0x2, RZ, 0xc0, !PT ;  /* 0x0000000206ff7812 */ /* 0x040fe2000782c0ff */
[----:B0-----:R-:W0:Y:S01]  /*3bb0*/  @P3 LDC.64 R160, c[0x0][0x3b0] ;  /* 0x0000ec00ffa03b82 */ /* 0x001e220000000a00 */
[----:B------:R-:W-:Y:S01]  /*3bc0*/  LOP3.LUT R6, R6, 0xfffffeff, RZ, 0xc0, !PT ;  /* 0xfffffeff06067812 */ /* 0x000fe200078ec0ff */
[----:B-1----:R-:W-:Y:S01]  /*3bd0*/  @P0 IMAD.WIDE.U32 R162, R31, 0x4, R162 ;  /* 0x000000041fa20825 */ /* 0x002fe200078e00a2 */
[----:B------:R-:W-:-:S02]  /*3be0*/  ISETP.GE.U32.AND P5, PT, R15, 0x120, PT ;  /* 0x000001200f00780c */ /* 0x000fc40003fa6070 */
[----:B------:R-:W-:Y:S02]  /*3bf0*/  @P0 LOP3.LUT R6, R6, 0x100, RZ, 0xfc, !PT ;  /* 0x0000010006060812 */ /* 0x000fe400078efcff */
[----:B------:R1:W5:Y:S01]  /*3c00*/  @P0 LDG.E R4, desc[UR6][R162.64] ;  /* 0x00000006a2040981 */ /* 0x000362000c1e1900 */
[----:B------:R-:W-:Y:S02]  /*3c10*/  @P0 IADD3 R31, PT, PT, R31, 0x20, RZ ;  /* 0x000000201f1f0810 */ /* 0x000fe40007ffe0ff */
[C---:B------:R-:W-:Y:S02]  /*3c20*/  LOP3.LUT P0, RZ, R6.reuse, 0x4, RZ, 0xc0, !PT ;  /* 0x0000000406ff7812 */ /* 0x040fe4000780c0ff */
[----:B------:R-:W-:Y:S02]  /*3c30*/  ISETP.GE.U32.AND P6, PT, R15, 0x140, PT ;  /* 0x000001400f00780c */ /* 0x000fe40003fc6070 */
[----:B------:R-:W-:Y:S02]  /*3c40*/  LOP3.LUT R6, R6, 0xfffffbff, RZ, 0xc0, !PT ;  /* 0xfffffbff06067812 */ /* 0x000fe400078ec0ff */
[----:B------:R-:W2:Y:S07]  /*3c50*/  @P5 LDC.64 R164, c[0x0][0x3b0] ;  /* 0x0000ec00ffa45b82 */ /* 0x000eae0000000a00 */
[----:B------:R-:W-:Y:S01]  /*3c60*/  @P0 LOP3.LUT R6, R6, 0x400, RZ, 0xfc, !PT ;  /* 0x0000040006060812 */ /* 0x000fe200078efcff */
[----:B-1----:R-:W1:Y:S01]  /*3c70*/  @P4 LDC.64 R162, c[0x0][0x3b0] ;  /* 0x0000ec00ffa24b82 */ /* 0x002e620000000a00 */
[----:B0-----:R-:W-:-:S02]  /*3c80*/  @P3 IMAD.WIDE.U32 R160, R31, 0x4, R160 ;  /* 0x000000041fa03825 */ /* 0x001fc400078e00a0 */
[----:B------:R-:W-:-:S03]  /*3c90*/  LOP3.LUT P0, RZ, R6, 0x1, RZ, 0xc0, !PT ;  /* 0x0000000106ff7812 */ /* 0x000fc6000780c0ff */
[----:B------:R0:W5:Y:S01]  /*3ca0*/  @P3 LDG.E R3, desc[UR6][R160.64] ;  /* 0x00000006a0033981 */ /* 0x000162000c1e1900 */
[----:B------:R-:W-:Y:S02]  /*3cb0*/  @P3 IADD3 R31, PT, PT, R31, 0x20, RZ ;  /* 0x000000201f1f3810 */ /* 0x000fe40007ffe0ff */
[----:B------:R-:W-:-:S04]  /*3cc0*/  LOP3.LUT R6, R6, 0xffffffdf, RZ, 0xc0, !PT ;  /* 0xffffffdf06067812 */ /* 0x000fc800078ec0ff */
[----:B------:R-:W-:Y:S01]  /*3cd0*/  @P6 LOP3.LUT R6, R6, 0x20, RZ, 0xfc, !PT ;  /* 0x0000002006066812 */ /* 0x000fe200078efcff */
[----:B0-----:R-:W0:Y:S01]  /*3ce0*/  @P6 LDC.64 R160, c[0x0][0x3b0] ;  /* 0x0000ec00ffa06b82 */ /* 0x001e220000000a00 */
[C---:B-1----:R-:W-:Y:S01]  /*3cf0*/  @P4 IMAD.WIDE.U32 R162, R31.reuse, 0x4, R162 ;  /* 0x000000041fa24825 */ /* 0x042fe200078e00a2 */
[----:B------:R-:W-:-:S06]  /*3d00*/  @P4 IADD3 R31, PT, PT, R31, 0x20, RZ ;  /* 0x000000201f1f4810 */ /* 0x000fcc0007ffe0ff */
[----:B------:R-:W1:Y:S01]  /*3d10*/  @P0 LDC.64 R166, c[0x0][0x438] ;  /* 0x00010e00ffa60b82 */ /* 0x000e620000000a00 */
[----:B------:R3:W5:Y:S01]  /*3d20*/  @P4 LDG.E R2, desc[UR6][R162.64] ;  /* 0x00000006a2024981 */ /* 0x000762000c1e1900 */
[C---:B--2---:R-:W-:Y:S01]  /*3d30*/  @P5 IMAD.WIDE.U32 R164, R31.reuse, 0x4, R164 ;  /* 0x000000041fa45825 */ /* 0x044fe200078e00a4 */
[----:B------:R-:W-:-:S04]  /*3d40*/  @P5 IADD3 R31, PT, PT, R31, 0x20, RZ ;  /* 0x000000201f1f5810 */ /* 0x000fc80007ffe0ff */
[----:B------:R2:W5:Y:S01]  /*3d50*/  @P5 LDG.E R17, desc[UR6][R164.64] ;  /* 0x00000006a4115981 */ /* 0x000562000c1e1900 */
[----:B---3--:R-:W3:Y:S01]  /*3d60*/  @P2 LDC.64 R162, c[0x0][0x438] ;  /* 0x00010e00ffa22b82 */ /* 0x008ee20000000a00 */
[----:B0-----:R-:W-:-:S05]  /*3d70*/  @P6 IMAD.WIDE.U32 R160, R31, 0x4, R160 ;  /* 0x000000041fa06825 */ /* 0x001fca00078e00a0 */
[----:B------:R0:W5:Y:S02]  /*3d80*/  @P6 LDG.E R18, desc[UR6][R160.64] ;  /* 0x00000006a0126981 */ /* 0x000164000c1e1900 */
[----:B--2---:R-:W2:Y:S08]  /*3d90*/  @P4 LDC.64 R164, c[0x0][0x438] ;  /* 0x00010e00ffa44b82 */ /* 0x004eb00000000a00 */
[----:B0-----:R-:W0:Y:S01]  /*3da0*/  @P1 LDC.64 R160, c[0x0][0x438] ;  /* 0x00010e00ffa01b82 */ /* 0x001e220000000a00 */
[C---:B-1----:R-:W-:Y:S01]  /*3db0*/  @P0 IMAD.WIDE.U32 R166, R11.reuse, 0x10, R166 ;  /* 0x000000100ba60825 */ /* 0x042fe200078e00a6 */
[----:B------:R-:W-:-:S04]  /*3dc0*/  @P0 IADD3 R11, PT, PT, R11, 0x20, RZ ;  /* 0x000000200b0b0810 */ /* 0x000fc80007ffe0ff */
[----:B------:R-:W5:Y:S01]  /*3dd0*/  @P0 LDG.E.128 R112, desc[UR6][R166.64] ;  /* 0x00000006a6700981 */ /* 0x000f62000c1e1d00 */
[----:B------:R-:W-:Y:S01]  /*3de0*/  LOP3.LUT P0, RZ, R6, 0x400, RZ, 0xc0, !PT ;  /* 0x0000040006ff7812 */ /* 0x000fe2000780c0ff */
[----:B0-----:R-:W-:-:S05]  /*3df0*/  @P1 IMAD.WIDE.U32 R160, R11, 0x10, R160 ;  /* 0x000000100ba01825 */ /* 0x001fca00078e00a0 */
[----:B------:R0:W5:Y:S01]  /*3e00*/  @P1 LDG.E.128 R32, desc[UR6][R160.64] ;  /* 0x00000006a0201981 */ /* 0x000162000c1e1d00 */
[----:B------:R-:W-:Y:S02]  /*3e10*/  @P1 IADD3 R11, PT, PT, R11, 0x20, RZ ;  /* 0x000000200b0b1810 */ /* 0x000fe40007ffe0ff */
[----:B------:R-:W-:-:S04]  /*3e20*/  LOP3.LUT P1, RZ, R6, 0x200, RZ, 0xc0, !PT ;  /* 0x0000020006ff7812 */ /* 0x000fc8000782c0ff */
[----:B0-----:R-:W0:Y:S01]  /*3e30*/  @P0 LDC.64 R160, c[0x0][0x438] ;  /* 0x00010e00ffa00b82 */ /* 0x001e220000000a00 */
[C---:B---3--:R-:W-:Y:S01]  /*3e40*/  @P2 IMAD.WIDE.U32 R162, R11.reuse, 0x10, R162 ;  /* 0x000000100ba22825 */ /* 0x048fe200078e00a2 */
[----:B------:R-:W-:-:S04]  /*3e50*/  @P2 IADD3 R11, PT, PT, R11, 0x20, RZ ;  /* 0x000000200b0b2810 */ /* 0x000fc80007ffe0ff */
[----:B------:R1:W5:Y:S03]  /*3e60*/  @P2 LDG.E.128 R124, desc[UR6][R162.64] ;  /* 0x00000006a27c2981 */ /* 0x000366000c1e1d00 */
[----:B-1----:R-:W1:Y:S01]  /*3e70*/  @P1 LDC.64 R162, c[0x0][0x438] ;  /* 0x00010e00ffa21b82 */ /* 0x002e620000000a00 */
[C---:B0-----:R-:W-:Y:S01]  /*3e80*/  @P0 IMAD.WIDE.U32 R160, R11.reuse, 0x10, R160 ;  /* 0x000000100ba00825 */ /* 0x041fe200078e00a0 */
[----:B------:R-:W-:-:S04]  /*3e90*/  @P0 IADD3 R11, PT, PT, R11, 0x20, RZ ;  /* 0x000000200b0b0810 */ /* 0x000fc80007ffe0ff */
[----:B------:R0:W5:Y:S01]  /*3ea0*/  @P0 LDG.E.128 R128, desc[UR6][R160.64] ;  /* 0x00000006a0800981 */ /* 0x000162000c1e1d00 */
[----:B------:R-:W-:Y:S01]  /*3eb0*/  LOP3.LUT P0, RZ, R6, 0x100, RZ, 0xc0, !PT ;  /* 0x0000010006ff7812 */ /* 0x000fe2000780c0ff */
[----:B-1----:R-:W-:-:S12]  /*3ec0*/  @P1 IMAD.WIDE.U32 R162, R11, 0x10, R162 ;  /* 0x000000100ba21825 */ /* 0x002fd800078e00a2 */
[----:B0-----:R-:W0:Y:S01]  /*3ed0*/  @P0 LDC.64 R160, c[0x0][0x438] ;  /* 0x00010e00ffa00b82 */ /* 0x001e220000000a00 */
[----:B------:R1:W5:Y:S07]  /*3ee0*/  @P1 LDG.E.128 R132, desc[UR6][R162.64] ;  /* 0x00000006a2841981 */ /* 0x00036e000c1e1d00 */
[----:B-1----:R-:W1:Y:S01]  /*3ef0*/  @P3 LDC.64 R162, c[0x0][0x438] ;  /* 0x00010e00ffa23b82 */ /* 0x002e620000000a00 */
[----:B------:R-:W-:-:S05]  /*3f00*/  @P1 IADD3 R11, PT, PT, R11, 0x20, RZ ;  /* 0x000000200b0b1810 */ /* 0x000fca0007ffe0ff */
[C---:B0-----:R-:W-:Y:S01]  /*3f10*/  @P0 IMAD.WIDE.U32 R160, R11.reuse, 0x10, R160 ;  /* 0x000000100ba00825 */ /* 0x041fe200078e00a0 */
[----:B------:R-:W-:-:S04]  /*3f20*/  @P0 IADD3 R11, PT, PT, R11, 0x20, RZ ;  /* 0x000000200b0b0810 */ /* 0x000fc80007ffe0ff */
[----:B------:R0:W5:Y:S01]  /*3f30*/  @P0 LDG.E.128 R136, desc[UR6][R160.64] ;  /* 0x00000006a0880981 */ /* 0x000162000c1e1d00 */
[C---:B-1----:R-:W-:Y:S01]  /*3f40*/  @P3 IMAD.WIDE.U32 R162, R11.reuse, 0x10, R162 ;  /* 0x000000100ba23825 */ /* 0x042fe200078e00a2 */
[----:B0-----:R-:W0:Y:S04]  /*3f50*/  @P5 LDC.64 R160, c[0x0][0x438] ;  /* 0x00010e00ffa05b82 */ /* 0x001e280000000a00 */
[----:B------:R1:W5:Y:S01]  /*3f60*/  @P3 LDG.E.128 R140, desc[UR6][R162.64] ;  /* 0x00000006a28c3981 */ /* 0x000362000c1e1d00 */
[----:B------:R-:W-:-:S03]  /*3f70*/  @P3 IADD3 R11, PT, PT, R11, 0x20, RZ ;  /* 0x000000200b0b3810 */ /* 0x000fc60007ffe0ff */
[----:B-1----:R-:W1:Y:S02]  /*3f80*/  @P6 LDC.64 R162, c[0x0][0x438] ;  /* 0x00010e00ffa26b82 */ /* 0x002e640000000a00 */
[C---:B--2---:R-:W-:Y:S01]  /*3f90*/  @P4 IMAD.WIDE.U32 R164, R11.reuse, 0x10, R164 ;  /* 0x000000100ba44825 */ /* 0x044fe200078e00a4 */
[----:B------:R-:W-:-:S04]  /*3fa0*/  @P4 IADD3 R11, PT, PT, R11, 0x20, RZ ;  /* 0x000000200b0b4810 */ /* 0x000fc80007ffe0ff */
[----:B------:R2:W5:Y:S01]  /*3fb0*/  @P4 LDG.E.128 R144, desc[UR6][R164.64] ;  /* 0x00000006a4904981 */ /* 0x000562000c1e1d00 */
[C---:B0-----:R-:W-:Y:S01]  /*3fc0*/  @P5 IMAD.WIDE.U32 R160, R11.reuse, 0x10, R160 ;  /* 0x000000100ba05825 */ /* 0x041fe200078e00a0 */
[----:B------:R-:W-:-:S04]  /*3fd0*/  @P5 IADD3 R11, PT, PT, R11, 0x20, RZ ;  /* 0x000000200b0b5810 */ /* 0x000fc80007ffe0ff */
[----:B------:R2:W5:Y:S01]  /*3fe0*/  @P5 LDG.E.128 R148, desc[UR6][R160.64] ;  /* 0x00000006a0945981 */ /* 0x000562000c1e1d00 */
[----:B-1----:R-:W-:-:S05]  /*3ff0*/  @P6 IMAD.WIDE.U32 R162, R11, 0x10, R162 ;  /* 0x000000100ba26825 */ /* 0x002fca00078e00a2 */
[----:B------:R2:W5:Y:S01]  /*4000*/  @P6 LDG.E.128 R152, desc[UR6][R162.64] ;  /* 0x00000006a2986981 */ /* 0x000562000c1e1d00 */
[C---:B------:R-:W-:Y:S02]  /*4010*/  LOP3.LUT P1, RZ, R6.reuse, 0x80, RZ, 0xc0, !PT ;  /* 0x0000008006ff7812 */ /* 0x040fe4000782c0ff */
[----:B------:R-:W-:Y:S02]  /*4020*/  CS2R R188, SRZ ;  /* 0x0000000000bc7805 */ /* 0x000fe4000001ff00 */
[----:B------:R-:W-:-:S13]  /*4030*/  LOP3.LUT P0, RZ, R6, 0x40, RZ, 0xc0, !PT ;  /* 0x0000004006ff7812 */ /* 0x000fda000780c0ff */
.L_x_21427:
[----:B------:R-:W-:Y:S05]  /*4040*/  BSYNC.RECONVERGENT B1 ;  /* 0x0000000000017941 */ /* 0x000fea0003800200 */
.L_x_21407:
        /* <DEDUP_REMOVED lines=20> */
.L_x_21632:
[----:B------:R-:W-:Y:S01]  /*4190*/  FADD.FTZ R163, R188, R163 ;  /* 0x000000a3bca37221 */ /* 0x000fe20000010000 */
[----:B-1----:R-:W-:Y:S01]  /*41a0*/  FADD.FTZ R162, R189, R11 ;  /* 0x0000000bbda27221 */ /* 0x002fe20000010000 */
[----:B------:R-:W-:Y:S01]  /*41b0*/  ISETP.NE.AND P6, PT, RZ, UR8, PT ;  /* 0x00000008ff007c0c */ /* 0x000fe2000bfc5270 */
[----:B------:R-:W-:Y:S01]  /*41c0*/  BSSY.RECONVERGENT B2, `(.L_x_21430) ;  /* 0x00000da000027945 */ /* 0x000fe20003800200 */
[----:B------:R-:W-:Y:S01]  /*41d0*/  FMUL.FTZ R11, R163, UR9 ;  /* 0x00000009a30b7c20 */ /* 0x000fe20008410000 */
[----:B------:R-:W-:Y:S01]  /*41e0*/  @P1 IADD3 R31, PT, PT, R201, -0x1, RZ ;  /* 0xffffffffc91f1810 */ /* 0x000fe20007ffe0ff */
[----:B------:R-:W-:-:S03]  /*41f0*/  FMUL.FTZ R162, R162, UR9 ;  /* 0x00000009a2a27c20 */ /* 0x000fc60008410000 */
[----:B------:R-:W-:Y:S01]  /*4200*/  FSEL R11, R11, RZ, !P6 ;  /* 0x000000ff0b0b7208 */ /* 0x000fe20007000000 */
[----:B------:R-:W-:Y:S01]  /*4210*/  @P1 IMAD R31, R31, R16, RZ ;  /* 0x000000101f1f1224 */ /* 0x000fe200078e02ff */
[----:B------:R-:W-:-:S04]  /*4220*/  LOP3.LUT P6, RZ, R6, 0x1, RZ, 0xc0, !PT ;  /* 0x0000000106ff7812 */ /* 0x000fc800078cc0ff */
[----:B0-----:R-:W-:-:S04]  /*4230*/  @P1 SHF.R.S32.HI R160, RZ, 0x1f, R31 ;  /* 0x0000001fffa01819 */ /* 0x001fc8000001141f */
        /* <DEDUP_REMOVED lines=24> */
[----:B------:R-:W-:-:S07]  /*43c0*/  SEL R156, R156, RZ, P6 ;  /* 0x000000ff9c9c7207 */ /* 0x000fce0003000000 */
.L_x_21436:
[----:B------:R-:W-:Y:S05]  /*43d0*/  BSYNC.RECONVERGENT B3 ;  /* 0x0000000000037941 */ /* 0x000fea0003800200 */
.L_x_21435:
        /* <DEDUP_REMOVED lines=11> */
.L_x_21438:
[----:B------:R-:W-:Y:S05]  /*4490*/  BSYNC.RECONVERGENT B3 ;  /* 0x0000000000037941 */ /* 0x000fea0003800200 */
.L_x_21437:
        /* <DEDUP_REMOVED lines=11> */
.L_x_21440:
[----:B------:R-:W-:Y:S05]  /*4550*/  BSYNC.RECONVERGENT B3 ;  /* 0x0000000000037941 */ /* 0x000fea0003800200 */
.L_x_21439:
[----:B------:R-:W-:Y:S05]  /*4560*/  @!P1 BRA `(.L_x_21441) ;  /* 0x0000000800509947 */ /* 0x000fea0003800000 */
[----:B------:R-:W-:Y:S01]  /*4570*/  FFMA.FTZ R159, R232, R162, R11 ;  /* 0x000000a2e89f7223 */ /* 0x000fe2000001000b */
[----:B------:R-:W-:-:S03]  /*4580*/  ISETP.GT.AND P6, PT, R13, RZ, PT ;  /* 0x000000ff0d00720c */ /* 0x000fc60003fc4270 */
[----:B------:R-:W-:-:S04]  /*4590*/  FADD.FTZ R159, R243, -R159 ;  /* 0x8000009ff39f7221 */ /* 0x000fc80000010000 */
[----:B------:R-:W-:-:S05]  /*45a0*/  FMUL.FTZ R159, R12, R159 ;  /* 0x0000009f0c9f7220 */ /* 0x000fca0000410000 */
[----:B------:R-:W-:Y:S02]  /*45b0*/  FSEL R159, R159, RZ, P6 ;  /* 0x000000ff9f9f7208 */ /* 0x000fe40003000000 */
[----:B-----5:R-:W-:-:S03]  /*45c0*/  ISETP.GE.U32.AND P6, PT, R10, 0x1000000, PT ;  /* 0x010000000a00780c */ /* 0x020fc60003fc6070 */
[----:B------:R-:W-:-:S04]  /*45d0*/  FMUL.FTZ R159, R159, UR13 ;  /* 0x0000000d9f9f7c20 */ /* 0x000fc80008410000 */
[----:B------:R-:W-:-:S05]  /*45e0*/  FMUL.FTZ R159, R159, UR12 ;  /* 0x0000000c9f9f7c20 */ /* 0x000fca0008410000 */
[----:B------:R-:W-:Y:S01]  /*45f0*/  SEL R159, R159, RZ, P6 ;  /* 0x000000ff9f9f7207 */ /* 0x000fe20003000000 */
[----:B------:R-:W-:Y:S06]  /*4600*/  BRA `(.L_x_21441) ;  /* 0x0000000800287947 */ /* 0x000fec0003800000 */
.L_x_21434:
        /* <DEDUP_REMOVED lines=28> */
.L_x_21443:
[----:B------:R-:W-:Y:S05]  /*47d0*/  BSYNC.RECONVERGENT B3 ;  /* 0x0000000000037941 */ /* 0x000fea0003800200 */
.L_x_21442:
        /* <DEDUP_REMOVED lines=11> */
.L_x_21445:
[----:B------:R-:W-:Y:S05]  /*4890*/  BSYNC.RECONVERGENT B3 ;  /* 0x0000000000037941 */ /* 0x000fea0003800200 */
.L_x_21444:
        /* <DEDUP_REMOVED lines=11> */
.L_x_21447:
[----:B------:R-:W-:Y:S05]  /*4950*/  BSYNC.RECONVERGENT B3 ;  /* 0x0000000000037941 */ /* 0x000fea0003800200 */
.L_x_21446:
[----:B------:R-:W-:Y:S05]  /*4960*/  @!P1 BRA `(.L_x_21441) ;  /* 0x0000000400509947 */ /* 0x000fea0003800000 */
[----:B------:R-:W-:Y:S01]  /*4970*/  FMUL.FTZ R159, R123, UR13 ;  /* 0x0000000d7b9f7c20 */ /* 0x000fe20008410000 */
[----:B-----5:R-:W-:-:S03]  /*4980*/  ISETP.GE.U32.AND P6, PT, R10, 0x1000000, PT ;  /* 0x010000000a00780c */ /* 0x020fc60003fc6070 */
[----:B------:R-:W-:-:S05]  /*4990*/  FMUL.FTZ R159, R159, UR12 ;  /* 0x0000000c9f9f7c20 */ /* 0x000fca0008410000 */
[----:B------:R-:W-:Y:S01]  /*49a0*/  SEL R159, R159, RZ, P6 ;  /* 0x000000ff9f9f7207 */ /* 0x000fe20003000000 */
[----:B------:R-:W-:Y:S06]  /*49b0*/  BRA `(.L_x_21441) ;  /* 0x00000004003c7947 */ /* 0x000fec0003800000 */
.L_x_21433:
        /* <DEDUP_REMOVED lines=14> */
[----:B------:R-:W-:Y:S01]  /*4aa0*/  @P1 SEL R156, R164, RZ, P6 ;  /* 0x000000ffa49c1207 */ /* 0x000fe20003000000 */
[----:B------:R-:W-:Y:S01]  /*4ab0*/  @P0 FFMA.FTZ R164, R174, R162, R11 ;  /* 0x000000a2aea40223 */ /* 0x000fe2000001000b */
[----:B------:R-:W-:-:S03]  /*4ac0*/  @P1 LOP3.LUT P6, RZ, R10, 0xff00, RZ, 0xc0, !PT ;  /* 0x0000ff000aff1812 */ /* 0x000fc600078cc0ff */
        /* <DEDUP_REMOVED lines=12> */
[----:B0-----:R-:W-:-:S04]  /*4b90*/  @P1 FMUL.FTZ R165, R166, R165 ;  /* 0x000000a5a6a51220 */ /* 0x001fc80000410000 */
[----:B------:R-:W-:-:S05]  /*4ba0*/  @P1 FMUL.FTZ R164, R165, R164 ;  /* 0x000000a4a5a41220 */ /* 0x000fca0000410000 */
[----:B------:R-:W-:Y:S01]  /*4bb0*/  @P1 SEL R158, R164, RZ, P6 ;  /* 0x000000ffa49e1207 */ /* 0x000fe20003000000 */
[----:B------:R-:W-:Y:S06]  /*4bc0*/  @!P1 BRA `(.L_x_21441) ;  /* 0x0000000000b89947 */ /* 0x000fec0003800000 */
[----:B------:R-:W-:Y:S01]  /*4bd0*/  @P0 FFMA.FTZ R159, R232, R162, R11 ;  /* 0x000000a2e89f0223 */ /* 0x000fe2000001000b */
[----:B------:R-:W-:Y:S02]  /*4be0*/  MOV R164, R115 ;  /* 0x0000007300a47202 */ /* 0x000fe40000000f00 */
[----:B------:R-:W-:Y:S01]  /*4bf0*/  ISETP.GE.U32.AND P6, PT, R10, 0x1000000, PT ;  /* 0x010000000a00780c */ /* 0x000fe20003fc6070 */
[----:B------:R-:W-:-:S04]  /*4c00*/  @P0 FADD.FTZ R159, R243, -R159 ;  /* 0x8000009ff39f0221 */ /* 0x000fc80000010000 */
[----:B------:R-:W-:-:S04]  /*4c10*/  @P0 FFMA.FTZ R164, R12, R159, R115 ;  /* 0x0000009f0ca40223 */ /* 0x000fc80000010073 */
[----:B------:R-:W-:-:S04]  /*4c20*/  FMUL.FTZ R159, R164, UR13 ;  /* 0x0000000da49f7c20 */ /* 0x000fc80008410000 */
[----:B------:R-:W-:-:S05]  /*4c30*/  FMUL.FTZ R159, R159, UR12 ;  /* 0x0000000c9f9f7c20 */ /* 0x000fca0008410000 */
[----:B------:R-:W-:Y:S01]  /*4c40*/  SEL R159, R159, RZ, P6 ;  /* 0x000000ff9f9f7207 */ /* 0x000fe20003000000 */
[----:B------:R-:W-:Y:S06]  /*4c50*/  BRA `(.L_x_21441) ;  /* 0x0000000000947947 */ /* 0x000fec0003800000 */
.L_x_21448:
[----:B------:R-:W-:Y:S01]  /*4c60*/  @P0 FFMA.FTZ R120, R232, R162, R11 ;  /* 0x000000a2e8780223 */ /* 0x000fe2000001000b */
[----:B-----5:R-:W-:Y:S01]  /*4c70*/  MOV R166, R115 ;  /* 0x0000007300a67202 */ /* 0x020fe20000000f00 */
[----:B------:R-:W0:Y:S01]  /*4c80*/  @P1 LDC.64 R122, c[0x0][0x408] ;  /* 0x00010200ff7a1b82 */ /* 0x000e220000000a00 */
[----:B------:R-:W-:Y:S01]  /*4c90*/  @P1 ISETP.GE.U32.AND P6, PT, R10, 0x1000000, PT ;  /* 0x010000000a00180c */ /* 0x000fe20003fc6070 */
[----:B------:R-:W-:-:S04]  /*4ca0*/  @P0 FADD.FTZ R120, R243, -R120 ;  /* 0x80000078f3780221 */ /* 0x000fc80000010000 */
[----:B------:R-:W-:Y:S02]  /*4cb0*/  @P0 FFMA.FTZ R166, R12, R120, R115 ;  /* 0x000000780ca60223 */ /* 0x000fe40000010073 */
[----:B------:R-:W1:Y:S08]  /*4cc0*/  @P1 LDC.64 R120, c[0x0][0x408] ;  /* 0x00010200ff781b82 */ /* 0x000e700000000a00 */
[----:B------:R-:W3:Y:S01]  /*4cd0*/  @P1 LDC.64 R164, c[0x0][0x408] ;  /* 0x00010200ffa41b82 */ /* 0x000ee20000000a00 */
[----:B-1----:R-:W-:-:S04]  /*4ce0*/  @P1 FMUL.FTZ R121, R166, R121 ;  /* 0x00000079a6791220 */ /* 0x002fc80000410000 */
[----:B------:R-:W-:Y:S01]  /*4cf0*/  @P1 FMUL.FTZ R120, R121, R120 ;  /* 0x0000007879781220 */ /* 0x000fe20000410000 */
[----:B------:R-:W-:-:S04]  /*4d00*/  @P0 FFMA.FTZ R121, R0, R162, R11 ;  /* 0x000000a200790223 */ /* 0x000fc8000001000b */
[----:B------:R-:W-:Y:S01]  /*4d10*/  @P0 FADD.FTZ R121, R192, -R121 ;  /* 0x80000079c0790221 */ /* 0x000fe20000010000 */
[----:B------:R-:W-:Y:S02]  /*4d20*/  @P1 SEL R159, R120, RZ, P6 ;  /* 0x000000ff789f1207 */ /* 0x000fe40003000000 */
[----:B------:R-:W-:Y:S01]  /*4d30*/  MOV R120, R112 ;  /* 0x0000007000787202 */ /* 0x000fe20000000f00 */
[----:B------:R-:W-:Y:S01]  /*4d40*/  @P0 FFMA.FTZ R120, R12, R121, R112 ;  /* 0x000000790c780223 */ /* 0x000fe20000010070 */
[----:B------:R-:W-:Y:S02]  /*4d50*/  @P1 LOP3.LUT P6, RZ, R10, 0xff, RZ, 0xc0, !PT ;  /* 0x000000ff0aff1812 */ /* 0x000fe400078cc0ff */
[----:B------:R-:W-:Y:S01]  /*4d60*/  MOV R121, R113 ;  /* 0x0000007100797202 */ /* 0x000fe20000000f00 */
[----:B0-----:R-:W-:-:S04]  /*4d70*/  @P1 FMUL.FTZ R123, R120, R123 ;  /* 0x0000007b787b1220 */ /* 0x001fc80000410000 */
        /* <DEDUP_REMOVED lines=16> */
[----:B---3--:R-:W-:-:S04]  /*4e80*/  @P1 FMUL.FTZ R165, R122, R165 ;  /* 0x000000a57aa51220 */ /* 0x008fc80000410000 */
[----:B------:R-:W-:-:S05]  /*4e90*/  @P1 FMUL.FTZ R164, R165, R164 ;  /* 0x000000a4a5a41220 */ /* 0x000fca0000410000 */
[----:B------:R-:W-:-:S07]  /*4ea0*/  @P1 SEL R158, R164, RZ, P6 ;  /* 0x000000ffa49e1207 */ /* 0x000fce0003000000 */
.L_x_21441:
[----:B------:R-:W-:Y:S05]  /*4eb0*/  BSYNC.RECONVERGENT B1 ;  /* 0x0000000000017941 */ /* 0x000fea0003800200 */
.L_x_21432:
        /* <DEDUP_REMOVED lines=10> */
.L_x_21431:
[----:B------:R-:W-:Y:S05]  /*4f60*/  BSYNC.RECONVERGENT B2 ;  /* 0x0000000000027941 */ /* 0x000fea0003800200 */
.L_x_21430:
[----:B------:R-:W-:Y:S01]  /*4f70*/  LOP3.LUT P6, RZ, R6, 0x2, RZ, 0xc0, !PT ;  /* 0x0000000206ff7812 */ /* 0x000fe200078cc0ff */
[----:B------:R-:W-:-:S12]  /*4f80*/  BSSY.RECONVERGENT B2, `(.L_x_21449) ;  /* 0x00000cf000027945 */ /* 0x000fd80003800200 */
[----:B------:R-:W-:Y:S05]  /*4f90*/  @!P6 BRA `(.L_x_21450) ;  /* 0x0000000c0034e947 */ /* 0x000fea0003800000 */
[----:B------:R-:W-:Y:S01]  /*4fa0*/  UISETP.NE.U32.AND UP0, UPT, UR10, URZ, UPT ;  /* 0x000000ff0a00728c */ /* 0x000fe2000bf05070 */
[----:B------:R-:W-:Y:S03]  /*4fb0*/  BSSY.RECONVERGENT B1, `(.L_x_21451) ;  /* 0x00000c2000017945 */ /* 0x000fe60003800200 */
[----:B------:R-:W-:-:S09]  /*4fc0*/  UISETP.NE.AND.EX UP0, UPT, UR11, URZ, UPT, UP0 ;  /* 0x000000ff0b00728c */ /* 0x000fd2000bf05300 */
[----:B------:R-:W-:Y:S05]  /*4fd0*/  BRA.U !UP0, `(.L_x_21452) ;  /* 0x0000000508407547 */ /* 0x000fea000b800000 */
[----:B------:R-:W-:Y:S01]  /*4fe0*/  UISETP.NE.U32.AND UP0, UPT, UR20, URZ, UPT ;  /* 0x000000ff1400728c */ /* 0x000fe2000bf05070 */
[----:B------:R-:W-:-:S03]  /*4ff0*/  LOP3.LUT R6, R6, 0xfffffffe, RZ, 0xc0, !PT ;  /* 0xfffffffe06067812 */ /* 0x000fc600078ec0ff */
[----:B------:R-:W-:-:S06]  /*5000*/  UISETP.NE.AND.EX UP0, UPT, UR21, URZ, UPT, UP0 ;  /* 0x000000ff1500728c */ /* 0x000fcc000bf05300 */
[----:B------:R-:W-:-:S13]  /*5010*/  PLOP3.LUT P6, PT, PT, PT, UP0, 0x80, 0x8 ;  /* 0x000000000008781c */ /* 0x000fda0003fcf008 */
[----:B------:R-:W-:Y:S01]  /*5020*/  @P6 LOP3.LUT R6, R6, 0x1, RZ, 0xfc, !PT ;  /* 0x0000000106066812 */ /* 0x000fe200078efcff */
[----:B------:R-:W-:Y:S06]  /*5030*/  @!P6 BRA `(.L_x_21453) ;  /* 0x000000000094e947 */ /* 0x000fec0003800000 */
[----:B------:R-:W1:Y:S01]  /*5040*/  @P1 LDC.64 R122, c[0x0][0x408] ;  /* 0x00010200ff7a1b82 */ /* 0x000e620000000a00 */
[--C-:B------:R-:W-:Y:S01]  /*5050*/  @P0 FFMA.FTZ R121, R26, R162, R11.reuse ;  /* 0x000000a21a790223 */ /* 0x100fe2000001000b */
[----:B-----5:R-:W-:Y:S01]  /*5060*/  MOV R120, R32 ;  /* 0x0000002000787202 */ /* 0x020fe20000000f00 */
[----:B------:R-:W-:Y:S01]  /*5070*/  @P0 FFMA.FTZ R161, R231, R162, R11 ;  /* 0x000000a2e7a10223 */ /* 0x000fe2000001000b */
[----:B------:R-:W-:Y:S01]  /*5080*/  @P1 LOP3.LUT P6, RZ, R9, 0xff, RZ, 0xc0, !PT ;  /* 0x000000ff09ff1812 */ /* 0x000fe200078cc0ff */
[----:B------:R-:W-:Y:S02]  /*5090*/  @P0 FADD.FTZ R121, R223, -R121 ;  /* 0x80000079df790221 */ /* 0x000fe40000010000 */
[----:B------:R-:W-:Y:S01]  /*50a0*/  @P0 FADD.FTZ R161, R242, -R161 ;  /* 0x800000a1f2a10221 */ /* 0x000fe20000010000 */
[----:B0-----:R-:W0:Y:S01]  /*50b0*/  @P1 LDC.64 R164, c[0x0][0x408] ;  /* 0x00010200ffa41b82 */ /* 0x001e220000000a00 */
[----:B------:R-:W-:Y:S01]  /*50c0*/  @P0 FFMA.FTZ R120, R12, R121, R32 ;  /* 0x000000790c780223 */ /* 0x000fe20000010020 */
[----:B------:R-:W-:-:S03]  /*50d0*/  MOV R121, R33 ;  /* 0x0000002100797202 */ /* 0x000fc60000000f00 */
[----:B-1----:R-:W-:-:S04]  /*50e0*/  @P1 FMUL.FTZ R123, R120, R123 ;  /* 0x0000007b787b1220 */ /* 0x002fc80000410000 */
[----:B------:R-:W-:-:S05]  /*50f0*/  @P1 FMUL.FTZ R122, R123, R122 ;  /* 0x0000007a7b7a1220 */ /* 0x000fca0000410000 */
[----:B------:R-:W-:Y:S01]  /*5100*/  @P1 SEL R156, R122, RZ, P6 ;  /* 0x000000ff7a9c1207 */ /* 0x000fe20003000000 */
[----:B------:R-:W-:Y:S01]  /*5110*/  @P0 FFMA.FTZ R122, R173, R162, R11 ;  /* 0x000000a2ad7a0223 */ /* 0x000fe2000001000b */
[----:B------:R-:W-:-:S03]  /*5120*/  @P1 LOP3.LUT P6, RZ, R9, 0xff00, RZ, 0xc0, !PT ;  /* 0x0000ff0009ff1812 */ /* 0x000fc600078cc0ff */
[----:B------:R-:W-:-:S04]  /*5130*/  @P0 FADD.FTZ R122, R214, -R122 ;  /* 0x8000007ad67a0221 */ /* 0x000fc80000010000 */
[----:B------:R-:W-:Y:S02]  /*5140*/  @P0 FFMA.FTZ R121, R12, R122, R33 ;  /* 0x0000007a0c790223 */ /* 0x000fe40000010021 */
[----:B------:R-:W1:Y:S02]  /*5150*/  @P1 LDC.64 R122, c[0x0][0x408] ;  /* 0x00010200ff7a1b82 */ /* 0x000e640000000a00 */
        /* <DEDUP_REMOVED lines=9> */
[----:B0-----:R-:W-:Y:S01]  /*51f0*/  @P1 FMUL.FTZ R165, R122, R165 ;  /* 0x000000a57aa51220 */ /* 0x001fe20000410000 */
[----:B------:R-:W-:-:S03]  /*5200*/  @P0 FFMA.FTZ R123, R12, R161, R35 ;  /* 0x000000a10c7b0223 */ /* 0x000fc60000010023 */
[----:B------:R-:W-:-:S05]  /*5210*/  @P1 FMUL.FTZ R164, R165, R164 ;  /* 0x000000a4a5a41220 */ /* 0x000fca0000410000 */
[----:B------:R-:W-:Y:S01]  /*5220*/  @P1 SEL R158, R164, RZ, P6 ;  /* 0x000000ffa49e1207 */ /* 0x000fe20003000000 */
[----:B------:R-:W-:Y:S06]  /*5230*/  @!P1 BRA `(.L_x_21454) ;  /* 0x0000000800649947 */ /* 0x000fec0003800000 */
[----:B------:R-:W-:Y:S01]  /*5240*/  FMUL.FTZ R159, R123, UR13 ;  /* 0x0000000d7b9f7c20 */ /* 0x000fe20008410000 */
[----:B------:R-:W-:-:S03]  /*5250*/  ISETP.GE.U32.AND P6, PT, R9, 0x1000000, PT ;  /* 0x010000000900780c */ /* 0x000fc60003fc6070 */
[----:B------:R-:W-:-:S05]  /*5260*/  FMUL.FTZ R159, R159, UR12 ;  /* 0x0000000c9f9f7c20 */ /* 0x000fca0008410000 */
[----:B------:R-:W-:Y:S01]  /*5270*/  SEL R159, R159, RZ, P6 ;  /* 0x000000ff9f9f7207 */ /* 0x000fe20003000000 */
[----:B------:R-:W-:Y:S06]  /*5280*/  BRA `(.L_x_21454) ;  /* 0x0000000800507947 */ /* 0x000fec0003800000 */
.L_x_21453:
[----:B0-----:R-:W0:Y:S01]  /*5290*/  @P1 LDC.64 R164, c[0x0][0x408] ;  /* 0x00010200ffa41b82 */ /* 0x001e220000000a00 */
[----:B------:R-:W-:Y:S01]  /*52a0*/  @P0 FFMA.FTZ R163, R26, R162, R11 ;  /* 0x000000a21aa30223 */ /* 0x000fe2000001000b */
[----:B-----5:R-:W-:Y:S02]  /*52b0*/  MOV R161, R32 ;  /* 0x0000002000a17202 */ /* 0x020fe40000000f00 */
[----:B------:R-:W-:Y:S01]  /*52c0*/  @P1 LOP3.LUT P6, RZ, R9, 0xff, RZ, 0xc0, !PT ;  /* 0x000000ff09ff1812 */ /* 0x000fe200078cc0ff */
[----:B------:R-:W-:-:S04]  /*52d0*/  @P0 FADD.FTZ R163, R223, -R163 ;  /* 0x800000a3dfa30221 */ /* 0x000fc80000010000 */
[----:B------:R-:W-:Y:S01]  /*52e0*/  @P0 FFMA.FTZ R161, R12, R163, R32 ;  /* 0x000000a30ca10223 */ /* 0x000fe20000010020 */
[----:B------:R-:W-:-:S04]  /*52f0*/  @P0 FFMA.FTZ R163, R173, R162, R11 ;  /* 0x000000a2ada30223 */ /* 0x000fc8000001000b */
[----:B------:R-:W-:Y:S01]  /*5300*/  @P0 FADD.FTZ R163, R214, -R163 ;  /* 0x800000a3d6a30221 */ /* 0x000fe20000010000 */
[----:B0-----:R-:W-:Y:S01]  /*5310*/  @P1 FMUL.FTZ R165, R161, R165 ;  /* 0x000000a5a1a51220 */ /* 0x001fe20000410000 */
[----:B------:R-:W-:Y:S02]  /*5320*/  MOV R161, R33 ;  /* 0x0000002100a17202 */ /* 0x000fe40000000f00 */
[----:B------:R-:W-:Y:S01]  /*5330*/  @P0 FFMA.FTZ R161, R12, R163, R33 ;  /* 0x000000a30ca10223 */ /* 0x000fe20000010021 */
[----:B------:R-:W-:Y:S01]  /*5340*/  @P0 FFMA.FTZ R163, R178, R162, R11 ;  /* 0x000000a2b2a30223 */ /* 0x000fe2000001000b */
[----:B------:R-:W-:-:S03]  /*5350*/  @P1 FMUL.FTZ R164, R165, R164 ;  /* 0x000000a4a5a41220 */ /* 0x000fc60000410000 */
[----:B------:R-:W-:Y:S02]  /*5360*/  @P0 FADD.FTZ R163, R200, -R163 ;  /* 0x800000a3c8a30221 */ /* 0x000fe40000010000 */
[----:B------:R-:W-:Y:S02]  /*5370*/  @P1 SEL R156, R164, RZ, P6 ;  /* 0x000000ffa49c1207 */ /* 0x000fe40003000000 */
[----:B------:R-:W0:Y:S01]  /*5380*/  @P1 LDC.64 R164, c[0x0][0x408] ;  /* 0x00010200ffa41b82 */ /* 0x000e220000000a00 */
[----:B------:R-:W-:Y:S01]  /*5390*/  @P1 LOP3.LUT P6, RZ, R9, 0xff00, RZ, 0xc0, !PT ;  /* 0x0000ff0009ff1812 */ /* 0x000fe200078cc0ff */
[----:B0-----:R-:W-:Y:S01]  /*53a0*/  @P1 FMUL.FTZ R165, R161, R165 ;  /* 0x000000a5a1a51220 */ /* 0x001fe20000410000 */
[----:B------:R-:W-:Y:S01]  /*53b0*/  MOV R161, R34 ;  /* 0x0000002200a17202 */ /* 0x000fe20000000f00 */
[----:B------:R-:W-:Y:S02]  /*53c0*/  @P0 FFMA.FTZ R161, R12, R163, R34 ;  /* 0x000000a30ca10223 */ /* 0x000fe40000010022 */
[----:B------:R-:W-:-:S05]  /*53d0*/  @P1 FMUL.FTZ R164, R165, R164 ;  /* 0x000000a4a5a41220 */ /* 0x000fca0000410000 */
[----:B------:R-:W-:Y:S02]  /*53e0*/  @P1 SEL R157, R164, RZ, P6 ;  /* 0x000000ffa49d1207 */ /* 0x000fe40003000000 */
[----:B------:R-:W0:Y:S01]  /*53f0*/  @P1 LDC.64 R164, c[0x0][0x408] ;  /* 0x00010200ffa41b82 */ /* 0x000e220000000a00 */
[----:B------:R-:W-:Y:S01]  /*5400*/  @P1 LOP3.LUT P6, RZ, R9, 0xff0000, RZ, 0xc0, !PT ;  /* 0x00ff000009ff1812 */ /* 0x000fe200078cc0ff */
        /* <DEDUP_REMOVED lines=13> */
.L_x_21452:
[----:B------:R-:W-:Y:S01]  /*54e0*/  UISETP.NE.U32.AND UP0, UPT, UR20, URZ, UPT ;  /* 0x000000ff1400728c */ /* 0x000fe2000bf05070 */
[----:B------:R-:W-:-:S03]  /*54f0*/  LOP3.LUT R6, R6, 0xfffffffe, RZ, 0xc0, !PT ;  /* 0xfffffffe06067812 */ /* 0x000fc600078ec0ff */
[----:B------:R-:W-:-:S06]  /*5500*/  UISETP.NE.AND.EX UP0, UPT, UR21, URZ, UPT, UP0 ;  /* 0x000000ff1500728c */ /* 0x000fcc000bf05300 */
[----:B------:R-:W-:-:S13]  /*5510*/  PLOP3.LUT P6, PT, PT, PT, UP0, 0x80, 0x8 ;  /* 0x000000000008781c */ /* 0x000fda0003fcf008 */
[----:B------:R-:W-:Y:S01]  /*5520*/  @P6 LOP3.LUT R6, R6, 0x1, RZ, 0xfc, !PT ;  /* 0x0000000106066812 */ /* 0x000fe200078efcff */
[----:B------:R-:W-:Y:S06]  /*5530*/  @!P6 BRA `(.L_x_21455) ;  /* 0x0000000000ece947 */ /* 0x000fec0003800000 */
        /* <DEDUP_REMOVED lines=28> */
.L_x_21457:
[----:B------:R-:W-:Y:S05]  /*5700*/  BSYNC.RECONVERGENT B3 ;  /* 0x0000000000037941 */ /* 0x000fea0003800200 */
.L_x_21456:
        /* <DEDUP_REMOVED lines=11> */
.L_x_21459:
[----:B------:R-:W-:Y:S05]  /*57c0*/  BSYNC.RECONVERGENT B3 ;  /* 0x0000000000037941 */ /* 0x000fea0003800200 */
.L_x_21458:
        /* <DEDUP_REMOVED lines=11> */
.L_x_21461:
[----:B------:R-:W-:Y:S05]  /*5880*/  BSYNC.RECONVERGENT B3 ;  /* 0x0000000000037941 */ /* 0x000fea0003800200 */
.L_x_21460:
[----:B------:R-:W-:Y:S05]  /*5890*/  @!P1 BRA `(.L_x_21454) ;  /* 0x0000000000cc9947 */ /* 0x000fea0003800000 */
[----:B0-----:R-:W-:Y:S01]  /*58a0*/  FMUL.FTZ R159, R123, UR13 ;  /* 0x0000000d7b9f7c20 */ /* 0x001fe20008410000 */
[----:B-----5:R-:W-:-:S03]  /*58b0*/  ISETP.GE.U32.AND P6, PT, R9, 0x1000000, PT ;  /* 0x010000000900780c */ /* 0x020fc60003fc6070 */
[----:B------:R-:W-:-:S05]  /*58c0*/  FMUL.FTZ R159, R159, UR12 ;  /* 0x0000000c9f9f7c20 */ /* 0x000fca0008410000 */
[----:B------:R-:W-:Y:S01]  /*58d0*/  SEL R159, R159, RZ, P6 ;  /* 0x000000ff9f9f7207 */ /* 0x000fe20003000000 */
[----:B------:R-:W-:Y:S06]  /*58e0*/  BRA `(.L_x_21454) ;  /* 0x0000000000b87947 */ /* 0x000fec0003800000 */
.L_x_21455:
        /* <DEDUP_REMOVED lines=11> */
.L_x_21463:
[----:B------:R-:W-:Y:S05]  /*59a0*/  BSYNC.RECONVERGENT B3 ;  /* 0x0000000000037941 */ /* 0x000fea0003800200 */
.L_x_21462:
        /* <DEDUP_REMOVED lines=11> */
.L_x_21465:
[----:B------:R-:W-:Y:S05]  /*5a60*/  BSYNC.RECONVERGENT B3 ;  /* 0x0000000000037941 */ /* 0x000fea0003800200 */
.L_x_21464:
        /* <DEDUP_REMOVED lines=11> */
.L_x_21467:
[----:B------:R-:W-:Y:S05]  /*5b20*/  BSYNC.RECONVERGENT B3 ;  /* 0x0000000000037941 */ /* 0x000fea0003800200 */
.L_x_21466:
[----:B------:R-:W-:Y:S05]  /*5b30*/  @!P1 BRA `(.L_x_21454) ;  /* 0x0000000000249947 */ /* 0x000fea0003800000 */
[----:B0-----:R-:W-:Y:S01]  /*5b40*/  FFMA.FTZ R159, R231, R162, R11 ;  /* 0x000000a2e79f7223 */ /* 0x001fe2000001000b */
[----:B------:R-:W-:-:S03]  /*5b50*/  ISETP.GT.AND P6, PT, R13, RZ, PT ;  /* 0x000000ff0d00720c */ /* 0x000fc60003fc4270 */
[----:B------:R-:W-:-:S04]  /*5b60*/  FADD.FTZ R159, R242, -R159 ;  /* 0x8000009ff29f7221 */ /* 0x000fc80000010000 */
[----:B------:R-:W-:-:S05]  /*5b70*/  FMUL.FTZ R159, R12, R159 ;  /* 0x0000009f0c9f7220 */ /* 0x000fca0000410000 */
[----:B------:R-:W-:Y:S02]  /*5b80*/  FSEL R159, R159, RZ, P6 ;  /* 0x000000ff9f9f7208 */ /* 0x000fe40003000000 */
[----:B-----5:R-:W-:-:S03]  /*5b90*/  ISETP.GE.U32.AND P6, PT, R9, 0x1000000, PT ;  /* 0x010000000900780c */ /* 0x020fc60003fc6070 */
[----:B------:R-:W-:-:S04]  /*5ba0*/  FMUL.FTZ R159, R159, UR13 ;  /* 0x0000000d9f9f7c20 */ /* 0x000fc80008410000 */
[----:B------:R-:W-:-:S05]  /*5bb0*/  FMUL.FTZ R159, R159, UR12 ;  /* 0x0000000c9f9f7c20 */ /* 0x000fca0008410000 */
[----:B------:R-:W-:-:S07]  /*5bc0*/  SEL R159, R159, RZ, P6 ;  /* 0x000000ff9f9f7207 */ /* 0x000fce0003000000 */
.L_x_21454:
[----:B------:R-:W-:Y:S05]  /*5bd0*/  BSYNC.RECONVERGENT B1 ;  /* 0x0000000000017941 */ /* 0x000fea0003800200 */
.L_x_21451:
[----:B------:R-:W-:-:S13]  /*5be0*/  LOP3.LUT P6, RZ, R6, 0x1, RZ, 0xc0, !PT ;  /* 0x0000000106ff7812 */ /* 0x000fda00078cc0ff */
        /* <DEDUP_REMOVED lines=8> */
.L_x_21450:
[----:B------:R-:W-:Y:S05]  /*5c70*/  BSYNC.RECONVERGENT B2 ;  /* 0x0000000000027941 */ /* 0x000fea0003800200 */
.L_x_21449:
        /* <DEDUP_REMOVED lines=10> */
[----:B------:R-:W3:Y:S01]  /*5d20*/  @P1 LDC.64 R122, c[0x0][0x408] ;  /* 0x00010200ff7a1b82 */ /* 0x000ee20000000a00 */
[--C-:B------:R-:W-:Y:S01]  /*5d30*/  @P0 FFMA.FTZ R121, R25, R162, R11.reuse ;  /* 0x000000a219790223 */ /* 0x100fe2000001000b */
[----:B-----5:R-:W-:Y:S01]  /*5d40*/  MOV R120, R124 ;  /* 0x0000007c00787202 */ /* 0x020fe20000000f00 */
[----:B------:R-:W-:Y:S01]  /*5d50*/  @P0 FFMA.FTZ R161, R230, R162, R11 ;  /* 0x000000a2e6a10223 */ /* 0x000fe2000001000b */
[----:B------:R-:W-:Y:S01]  /*5d60*/  @P1 LOP3.LUT P6, RZ, R8, 0xff, RZ, 0xc0, !PT ;  /* 0x000000ff08ff1812 */ /* 0x000fe200078cc0ff */
[----:B------:R-:W-:Y:S02]  /*5d70*/  @P0 FADD.FTZ R121, R222, -R121 ;  /* 0x80000079de790221 */ /* 0x000fe40000010000 */
[----:B------:R-:W-:Y:S01]  /*5d80*/  @P0 FADD.FTZ R161, R241, -R161 ;  /* 0x800000a1f1a10221 */ /* 0x000fe20000010000 */
[----:B01----:R-:W0:Y:S01]  /*5d90*/  @P1 LDC.64 R164, c[0x0][0x408] ;  /* 0x00010200ffa41b82 */ /* 0x003e220000000a00 */
[----:B------:R-:W-:Y:S01]  /*5da0*/  @P0 FFMA.FTZ R120, R12, R121, R124 ;  /* 0x000000790c780223 */ /* 0x000fe2000001007c */
[----:B------:R-:W-:-:S03]  /*5db0*/  MOV R121, R125 ;  /* 0x0000007d00797202 */ /* 0x000fc60000000f00 */
[----:B---3--:R-:W-:-:S04]  /*5dc0*/  @P1 FMUL.FTZ R123, R120, R123 ;  /* 0x0000007b787b1220 */ /* 0x008fc80000410000 */
        /* <DEDUP_REMOVED lines=26> */
.L_x_21472:
        /* <DEDUP_REMOVED lines=37> */
.L_x_21471:
        /* <DEDUP_REMOVED lines=32> */
.L_x_21476:
[----:B------:R-:W-:Y:S05]  /*63c0*/  BSYNC.RECONVERGENT B3 ;  /* 0x0000000000037941 */ /* 0x000fea0003800200 */
.L_x_21475:
        /* <DEDUP_REMOVED lines=11> */
.L_x_21478:
[----:B------:R-:W-:Y:S05]  /*6480*/  BSYNC.RECONVERGENT B3 ;  /* 0x0000000000037941 */ /* 0x000fea0003800200 */
.L_x_21477:
        /* <DEDUP_REMOVED lines=11> */
.L_x_21480:
[----:B------:R-:W-:Y:S05]  /*6540*/  BSYNC.RECONVERGENT B3 ;  /* 0x0000000000037941 */ /* 0x000fea0003800200 */
.L_x_21479:
[----:B------:R-:W-:Y:S05]  /*6550*/  @!P1 BRA `(.L_x_21473) ;  /* 0x0000000000cc9947 */ /* 0x000fea0003800000 */
[----:B01----:R-:W-:Y:S01]  /*6560*/  FMUL.FTZ R159, R123, UR13 ;  /* 0x0000000d7b9f7c20 */ /* 0x003fe20008410000 */
[----:B-----5:R-:W-:-:S03]  /*6570*/  ISETP.GE.U32.AND P6, PT, R8, 0x1000000, PT ;  /* 0x010000000800780c */ /* 0x020fc60003fc6070 */
[----:B------:R-:W-:-:S05]  /*6580*/  FMUL.FTZ R159, R159, UR12 ;  /* 0x0000000c9f9f7c20 */ /* 0x000fca0008410000 */
[----:B------:R-:W-:Y:S01]  /*6590*/  SEL R159, R159, RZ, P6 ;  /* 0x000000ff9f9f7207 */ /* 0x000fe20003000000 */
[----:B------:R-:W-:Y:S06]  /*65a0*/  BRA `(.L_x_21473) ;  /* 0x0000000000b87947 */ /* 0x000fec0003800000 */
.L_x_21474:
        /* <DEDUP_REMOVED lines=11> */
.L_x_21482:
[----:B------:R-:W-:Y:S05]  /*6660*/  BSYNC.RECONVERGENT B3 ;  /* 0x0000000000037941 */ /* 0x000fea0003800200 */
.L_x_21481:
        /* <DEDUP_REMOVED lines=11> */
.L_x_21484:
[----:B------:R-:W-:Y:S05]  /*6720*/  BSYNC.RECONVERGENT B3 ;  /* 0x0000000000037941 */ /* 0x000fea0003800200 */
.L_x_21483:
        /* <DEDUP_REMOVED lines=11> */
.L_x_21486:
[----:B------:R-:W-:Y:S05]  /*67e0*/  BSYNC.RECONVERGENT B3 ;  /* 0x0000000000037941 */ /* 0x000fea0003800200 */
.L_x_21485:
[----:B------:R-:W-:Y:S05]  /*67f0*/  @!P1 BRA `(.L_x_21473) ;  /* 0x0000000000249947 */ /* 0x000fea0003800000 */
[----:B01----:R-:W-:Y:S01]  /*6800*/  FFMA.FTZ R159, R230, R162, R11 ;  /* 0x000000a2e69f7223 */ /* 0x003fe2000001000b */
        /* <DEDUP_REMOVED lines=8> */
.L_x_21473:
[----:B------:R-:W-:Y:S05]  /*6890*/  BSYNC.RECONVERGENT B1 ;  /* 0x0000000000017941 */ /* 0x000fea0003800200 */
.L_x_21470:
        /* <DEDUP_REMOVED lines=8> */
.L_x_21469:
[----:B------:R-:W-:Y:S05]  /*6920*/  BSYNC.RECONVERGENT B2 ;  /* 0x0000000000027941 */ /* 0x000fea0003800200 */
.L_x_21468:
[----:B------:R-:W-:Y:S01]  /*6930*/  LOP3.LUT P2, RZ, R6, 0x4, RZ, 0xc0, !PT ;  /* 0x0000000406ff7812 */ /* 0x000fe2000784c0ff */
        /* <DEDUP_REMOVED lines=11> */
[--C-:B------:R-:W-:Y:S01]  /*69f0*/  @P0 FFMA.FTZ R121, R24, R162, R11.reuse ;  /* 0x000000a218790223 */ /* 0x100fe2000001000b */
[----:B-----5:R-:W-:Y:S01]  /*6a00*/  MOV R120, R128 ;  /* 0x0000008000787202 */ /* 0x020fe20000000f00 */
[----:B------:R-:W-:Y:S01]  /*6a10*/  @P0 FFMA.FTZ R161, R229, R162, R11 ;  /* 0x000000a2e5a10223 */ /* 0x000fe2000001000b */
[----:B------:R-:W-:Y:S01]  /*6a20*/  @P1 LOP3.LUT P6, RZ, R7, 0xff, RZ, 0xc0, !PT ;  /* 0x000000ff07ff1812 */ /* 0x000fe200078cc0ff */
[----:B------:R-:W-:Y:S02]  /*6a30*/  @P0 FADD.FTZ R121, R221, -R121 ;  /* 0x80000079dd790221 */ /* 0x000fe40000010000 */
[----:B------:R-:W-:Y:S01]  /*6a40*/  @P0 FADD.FTZ R161, R240, -R161 ;  /* 0x800000a1f0a10221 */ /* 0x000fe20000010000 */
[----:B01-3--:R-:W0:Y:S01]  /*6a50*/  @P1 LDC.64 R164, c[0x0][0x408] ;  /* 0x00010200ffa41b82 */ /* 0x00be220000000a00 */
[----:B------:R-:W-:Y:S01]  /*6a60*/  @P0 FFMA.FTZ R120, R12, R121, R128 ;  /* 0x000000790c780223 */ /* 0x000fe20000010080 */
[----:B------:R-:W-:-:S03]  /*6a70*/  MOV R121, R129 ;  /* 0x0000008100797202 */ /* 0x000fc60000000f00 */
[----:B----4-:R-:W-:-:S04]  /*6a80*/  @P1 FMUL.FTZ R123, R120, R123 ;  /* 0x0000007b787b1220 */ /* 0x010fc80000410000 */
        /* <DEDUP_REMOVED lines=26> */
.L_x_21491:
[----:B01-3--:R-:W0:Y:S01]  /*6c30*/  @P1 LDC.64 R164, c[0x0][0x408] ;  /* 0x00010200ffa41b82 */ /* 0x00be220000000a00 */
        /* <DEDUP_REMOVED lines=36> */
.L_x_21490:
        /* <DEDUP_REMOVED lines=23> */
[----:B01-3--:R-:W-:Y:S01]  /*6ff0*/  FFMA.FTZ R156, R24, R162, R11 ;  /* 0x000000a2189c7223 */ /* 0x00bfe2000001000b */
        /* <DEDUP_REMOVED lines=8> */
.L_x_21495:
[----:B------:R-:W-:Y:S05]  /*7080*/  BSYNC.RECONVERGENT B3 ;  /* 0x0000000000037941 */ /* 0x000fea0003800200 */
.L_x_21494:
[----:B------:R-:W-:Y:S04]  /*7090*/  BSSY.RECONVERGENT B3, `(.L_x_21496) ;  /* 0x000000b000037945 */ /* 0x000fe80003800200 */
[----:B------:R-:W-:Y:S05]  /*70a0*/  @!P1 BRA `(.L_x_21497) ;  /* 0x0000000000249947 */ /* 0x000fea0003800000 */
        /* <DEDUP_REMOVED lines=9> */
.L_x_21497:
[----:B------:R-:W-:Y:S05]  /*7140*/  BSYNC.RECONVERGENT B3 ;  /* 0x0000000000037941 */ /* 0x000fea0003800200 */
.L_x_21496:
        /* <DEDUP_REMOVED lines=11> */
.L_x_21499:
[----:B------:R-:W-:Y:S05]  /*7200*/  BSYNC.RECONVERGENT B3 ;  /* 0x0000000000037941 */ /* 0x000fea0003800200 */
.L_x_21498:
[----:B------:R-:W-:Y:S05]  /*7210*/  @!P1 BRA `(.L_x_21492) ;  /* 0x0000000000cc9947 */ /* 0x000fea0003800000 */
[----:B01-3--:R-:W-:Y:S01]  /*7220*/  FMUL.FTZ R159, R123, UR13 ;  /* 0x0000000d7b9f7c20 */ /* 0x00bfe20008410000 */
[----:B-----5:R-:W-:-:S03]  /*7230*/  ISETP.GE.U32.AND P6, PT, R7, 0x1000000, PT ;  /* 0x010000000700780c */ /* 0x020fc60003fc6070 */
[----:B------:R-:W-:-:S05]  /*7240*/  FMUL.FTZ R159, R159, UR12 ;  /* 0x0000000c9f9f7c20 */ /* 0x000fca0008410000 */
[----:B------:R-:W-:Y:S01]  /*7250*/  SEL R159, R159, RZ, P6 ;  /* 0x000000ff9f9f7207 */ /* 0x000fe20003000000 */
[----:B------:R-:W-:Y:S06]  /*7260*/  BRA `(.L_x_21492) ;  /* 0x0000000000b87947 */ /* 0x000fec0003800000 */
.L_x_21493:
        /* <DEDUP_REMOVED lines=11> */
.L_x_21501:
[----:B------:R-:W-:Y:S05]  /*7320*/  BSYNC.RECONVERGENT B3 ;  /* 0x0000000000037941 */ /* 0x000fea0003800200 */
.L_x_21500:
        /* <DEDUP_REMOVED lines=11> */
.L_x_21503:
[----:B------:R-:W-:Y:S05]  /*73e0*/  BSYNC.RECONVERGENT B3 ;  /* 0x0000000000037941 */ /* 0x000fea0003800200 */
.L_x_21502:
        /* <DEDUP_REMOVED lines=11> */
.L_x_21505:
[----:B------:R-:W-:Y:S05]  /*74a0*/  BSYNC.RECONVERGENT B3 ;  /* 0x0000000000037941 */ /* 0x000fea0003800200 */
.L_x_21504:
[----:B------:R-:W-:Y:S05]  /*74b0*/  @!P1 BRA `(.L_x_21492) ;  /* 0x0000000000249947 */ /* 0x000fea0003800000 */
[----:B01-3--:R-:W-:Y:S01]  /*74c0*/  FFMA.FTZ R159, R229, R162, R11 ;  /* 0x000000a2e59f7223 */ /* 0x00bfe2000001000b */
        /* <DEDUP_REMOVED lines=8> */
.L_x_21492:
[----:B------:R-:W-:Y:S05]  /*7550*/  BSYNC.RECONVERGENT B1 ;  /* 0x0000000000017941 */ /* 0x000fea0003800200 */
.L_x_21489:
[----:B01-3--:R-:W0:Y:S02]  /*7560*/  @P2 LDC.64 R164, c[0x0][0x478] ;  /* 0x00011e00ffa42b82 */ /* 0x00be240000000a00 */
[C---:B0-----:R-:W-:Y:S01]  /*7570*/  @P2 IMAD.WIDE.U32 R164, R160.reuse, 0x10, R164 ;  /* 0x00000010a0a42825 */ /* 0x041fe200078e00a4 */
[----:B------:R-:W-:-:S04]  /*7580*/  IADD3 R160, PT, PT, R160, 0x20, RZ ;  /* 0x00000020a0a07810 */ /* 0x000fc80007ffe0ff */
[----:B------:R0:W-:Y:S02]  /*7590*/  @P2 STG.E.128 desc[UR6][R164.64], R120 ;  /* 0x00000078a4002986 */ /* 0x0001e4000c101d06 */
[----:B0-----:R-:W0:Y:S02]  /*75a0*/  @P1 LDC.64 R164, c[0x0][0x468] ;  /* 0x00011a00ffa41b82 */ /* 0x001e240000000a00 */
[C---:B0-----:R-:W-:Y:S01]  /*75b0*/  @P1 IMAD.WIDE.U32 R164, R31.reuse, 0x10, R164 ;  /* 0x000000101fa41825 */ /* 0x041fe200078e00a4 */
[----:B------:R-:W-:-:S04]  /*75c0*/  IADD3 R31, PT, PT, R31, 0x20, RZ ;  /* 0x000000201f1f7810 */ /* 0x000fc80007ffe0ff */
[----:B------:R4:W-:Y:S03]  /*75d0*/  @P1 STG.E.128 desc[UR6][R164.64], R156 ;  /* 0x0000009ca4001986 */ /* 0x0009e6000c101d06 */
.L_x_21488:
[----:B------:R-:W-:Y:S05]  /*75e0*/  BSYNC.RECONVERGENT B2 ;  /* 0x0000000000027941 */ /* 0x000fea0003800200 */
.L_x_21487:
        /* <DEDUP_REMOVED lines=11> */
[----:B------:R-:W2:Y:S01]  /*76a0*/  @P1 LDC.64 R122, c[0x0][0x408] ;  /* 0x00010200ff7a1b82 */ /* 0x000ea20000000a00 */
[--C-:B------:R-:W-:Y:S01]  /*76b0*/  @P0 FFMA.FTZ R121, R23, R162, R11.reuse ;  /* 0x000000a217790223 */ /* 0x100fe2000001000b */
[----:B-----5:R-:W-:Y:S01]  /*76c0*/  MOV R120, R132 ;  /* 0x0000008400787202 */ /* 0x020fe20000000f00 */
[----:B------:R-:W-:Y:S01]  /*76d0*/  @P0 FFMA.FTZ R161, R228, R162, R11 ;  /* 0x000000a2e4a10223 */ /* 0x000fe2000001000b */
[----:B------:R-:W-:Y:S01]  /*76e0*/  @P1 LOP3.LUT P6, RZ, R5, 0xff, RZ, 0xc0, !PT ;  /* 0x000000ff05ff1812 */ /* 0x000fe200078cc0ff */
[----:B------:R-:W-:Y:S02]  /*76f0*/  @P0 FADD.FTZ R121, R220, -R121 ;  /* 0x80000079dc790221 */ /* 0x000fe40000010000 */
[----:B------:R-:W-:Y:S01]  /*7700*/  @P0 FADD.FTZ R161, R239, -R161 ;  /* 0x800000a1efa10221 */ /* 0x000fe20000010000 */
[----:B01-34-:R-:W0:Y:S01]  /*7710*/  @P1 LDC.64 R164, c[0x0][0x408] ;  /* 0x00010200ffa41b82 */ /* 0x01be220000000a00 */
[----:B------:R-:W-:Y:S01]  /*7720*/  @P0 FFMA.FTZ R120, R12, R121, R132 ;  /* 0x000000790c780223 */ /* 0x000fe20000010084 */
[----:B------:R-:W-:-:S03]  /*7730*/  MOV R121, R133 ;  /* 0x0000008500797202 */ /* 0x000fc60000000f00 */
[----:B--2---:R-:W-:-:S04]  /*7740*/  @P1 FMUL.FTZ R123, R120, R123 ;  /* 0x0000007b787b1220 */ /* 0x004fc80000410000 */
        /* <DEDUP_REMOVED lines=26> */
.L_x_21510:
[----:B01-34-:R-:W0:Y:S01]  /*78f0*/  @P1 LDC.64 R164, c[0x0][0x408] ;  /* 0x00010200ffa41b82 */ /* 0x01be220000000a00 */
        /* <DEDUP_REMOVED lines=36> */
.L_x_21509:
        /* <DEDUP_REMOVED lines=23> */
[----:B01-34-:R-:W-:Y:S01]  /*7cb0*/  FFMA.FTZ R156, R23, R162, R11 ;  /* 0x000000a2179c7223 */ /* 0x01bfe2000001000b */
        /* <DEDUP_REMOVED lines=8> */
.L_x_21514:
[----:B------:R-:W-:Y:S05]  /*7d40*/  BSYNC.RECONVERGENT B3 ;  /* 0x0000000000037941 */ /* 0x000fea0003800200 */
.L_x_21513:
[----:B------:R-:W-:Y:S04]  /*7d50*/  BSSY.RECONVERGENT B3, `(.L_x_21515) ;  /* 0x000000b000037945 */ /* 0x000fe80003800200 */
[----:B------:R-:W-:Y:S05]  /*7d60*/  @!P1 BRA `(.L_x_21516) ;  /* 0x0000000000249947 */ /* 0x000fea0003800000 */
        /* <DEDUP_REMOVED lines=9> */
.L_x_21516:
[----:B------:R-:W-:Y:S05]  /*7e00*/  BSYNC.RECONVERGENT B3 ;  /* 0x0000000000037941 */ /* 0x000fea0003800200 */
.L_x_21515:
        /* <DEDUP_REMOVED lines=11> */
.L_x_21518:
[----:B------:R-:W-:Y:S05]  /*7ec0*/  BSYNC.RECONVERGENT B3 ;  /* 0x0000000000037941 */ /* 0x000fea0003800200 */
.L_x_21517:
[----:B------:R-:W-:Y:S05]  /*7ed0*/  @!P1 BRA `(.L_x_21511) ;  /* 0x0000000000cc9947 */ /* 0x000fea0003800000 */
[----:B01-34-:R-:W-:Y:S01]  /*7ee0*/  FMUL.FTZ R159, R123, UR13 ;  /* 0x0000000d7b9f7c20 */ /* 0x01bfe20008410000 */
[----:B-----5:R-:W-:-:S03]  /*7ef0*/  ISETP.GE.U32.AND P6, PT, R5, 0x1000000, PT ;  /* 0x010000000500780c */ /* 0x020fc60003fc6070 */
[----:B------:R-:W-:-:S05]  /*7f00*/  FMUL.FTZ R159, R159, UR12 ;  /* 0x0000000c9f9f7c20 */ /* 0x000fca0008410000 */
[----:B------:R-:W-:Y:S01]  /*7f10*/  SEL R159, R159, RZ, P6 ;  /* 0x000000ff9f9f7207 */ /* 0x000fe20003000000 */
[----:B------:R-:W-:Y:S06]  /*7f20*/  BRA `(.L_x_21511) ;  /* 0x0000000000b87947 */ /* 0x000fec0003800000 */
.L_x_21512:
        /* <DEDUP_REMOVED lines=11> */
.L_x_21520:
[----:B------:R-:W-:Y:S05]  /*7fe0*/  BSYNC.RECONVERGENT B3 ;  /* 0x0000000000037941 */ /* 0x000fea0003800200 */
.L_x_21519:
        /* <DEDUP_REMOVED lines=11> */
.L_x_21522:
[----:B------:R-:W-:Y:S05]  /*80a0*/  BSYNC.RECONVERGENT B3 ;  /* 0x0000000000037941 */ /* 0x000fea0003800200 */
.L_x_21521:
        /* <DEDUP_REMOVED lines=11> */
.L_x_21524:
[----:B------:R-:W-:Y:S05]  /*8160*/  BSYNC.RECONVERGENT B3 ;  /* 0x0000000000037941 */ /* 0x000fea0003800200 */
.L_x_21523:
[----:B------:R-:W-:Y:S05]  /*8170*/  @!P1 BRA `(.L_x_21511) ;  /* 0x0000000000249947 */ /* 0x000fea0003800000 */
[----:B01-34-:R-:W-:Y:S01]  /*8180*/  FFMA.FTZ R159, R228, R162, R11 ;  /* 0x000000a2e49f7223 */ /* 0x01bfe2000001000b */
        /* <DEDUP_REMOVED lines=8> */
.L_x_21511:
[----:B------:R-:W-:Y:S05]  /*8210*/  BSYNC.RECONVERGENT B1 ;  /* 0x0000000000017941 */ /* 0x000fea0003800200 */
.L_x_21508:
[----:B01-34-:R-:W0:Y:S02]  /*8220*/  @P2 LDC.64 R164, c[0x0][0x478] ;  /* 0x00011e00ffa42b82 */ /* 0x01be240000000a00 */
[C---:B0-----:R-:W-:Y:S01]  /*8230*/  @P2 IMAD.WIDE.U32 R164, R160.reuse, 0x10, R164 ;  /* 0x00000010a0a42825 */ /* 0x041fe200078e00a4 */
[----:B------:R-:W-:-:S04]  /*8240*/  IADD3 R160, PT, PT, R160, 0x20, RZ ;  /* 0x00000020a0a07810 */ /* 0x000fc80007ffe0ff */
[----:B------:R0:W-:Y:S02]  /*8250*/  @P2 STG.E.128 desc[UR6][R164.64], R120 ;  /* 0x00000078a4002986 */ /* 0x0001e4000c101d06 */
[----:B0-----:R-:W0:Y:S02]  /*8260*/  @P1 LDC.64 R164, c[0x0][0x468] ;  /* 0x00011a00ffa41b82 */ /* 0x001e240000000a00 */
[C---:B0-----:R-:W-:Y:S01]  /*8270*/  @P1 IMAD.WIDE.U32 R164, R31.reuse, 0x10, R164 ;  /* 0x000000101fa41825 */ /* 0x041fe200078e00a4 */
[----:B------:R-:W-:-:S04]  /*8280*/  IADD3 R31, PT, PT, R31, 0x20, RZ ;  /* 0x000000201f1f7810 */ /* 0x000fc80007ffe0ff */
[----:B------:R0:W-:Y:S03]  /*8290*/  @P1 STG.E.128 desc[UR6][R164.64], R156 ;  /* 0x0000009ca4001986 */ /* 0x0001e6000c101d06 */
.L_x_21507:
[----:B------:R-:W-:Y:S05]  /*82a0*/  BSYNC.RECONVERGENT B2 ;  /* 0x0000000000027941 */ /* 0x000fea0003800200 */
.L_x_21506:
        /* <DEDUP_REMOVED lines=48> */
.L_x_21529:
        /* <DEDUP_REMOVED lines=37> */
.L_x_21528:
        /* <DEDUP_REMOVED lines=32> */
.L_x_21533:
[----:B------:R-:W-:Y:S05]  /*8a00*/  BSYNC.RECONVERGENT B3 ;  /* 0x0000000000037941 */ /* 0x000fea0003800200 */
.L_x_21532:
        /* <DEDUP_REMOVED lines=11> */
.L_x_21535:
[----:B------:R-:W-:Y:S05]  /*8ac0*/  BSYNC.RECONVERGENT B3 ;  /* 0x0000000000037941 */ /* 0x000fea0003800200 */
.L_x_21534:
        /* <DEDUP_REMOVED lines=11> */
.L_x_21537:
[----:B------:R-:W-:Y:S05]  /*8b80*/  BSYNC.RECONVERGENT B3 ;  /* 0x0000000000037941 */ /* 0x000fea0003800200 */
.L_x_21536:
[----:B------:R-:W-:Y:S05]  /*8b90*/  @!P1 BRA `(.L_x_21530) ;  /* 0x0000000000cc9947 */ /* 0x000fea0003800000 */
[----:B01-34-:R-:W-:Y:S01]  /*8ba0*/  FMUL.FTZ R159, R123, UR13 ;  /* 0x0000000d7b9f7c20 */ /* 0x01bfe20008410000 */
[----:B-----5:R-:W-:-:S03]  /*8bb0*/  ISETP.GE.U32.AND P6, PT, R4, 0x1000000, PT ;  /* 0x010000000400780c */ /* 0x020fc60003fc6070 */
[----:B------:R-:W-:-:S05]  /*8bc0*/  FMUL.FTZ R159, R159, UR12 ;  /* 0x0000000c9f9f7c20 */ /* 0x000fca0008410000 */
[----:B------:R-:W-:Y:S01]  /*8bd0*/  SEL R159, R159, RZ, P6 ;  /* 0x000000ff9f9f7207 */ /* 0x000fe20003000000 */
[----:B------:R-:W-:Y:S06]  /*8be0*/  BRA `(.L_x_21530) ;  /* 0x0000000000b87947 */ /* 0x000fec0003800000 */
.L_x_21531:
        /* <DEDUP_REMOVED lines=11> */
.L_x_21539:
[----:B------:R-:W-:Y:S05]  /*8ca0*/  BSYNC.RECONVERGENT B3 ;  /* 0x0000000000037941 */ /* 0x000fea0003800200 */
.L_x_21538:
        /* <DEDUP_REMOVED lines=11> */
.L_x_21541:
[----:B------:R-:W-:Y:S05]  /*8d60*/  BSYNC.RECONVERGENT B3 ;  /* 0x0000000000037941 */ /* 0x000fea0003800200 */
.L_x_21540:
        /* <DEDUP_REMOVED lines=11> */
.L_x_21543:
[----:B------:R-:W-:Y:S05]  /*8e20*/  BSYNC.RECONVERGENT B3 ;  /* 0x0000000000037941 */ /* 0x000fea0003800200 */
.L_x_21542:
        /* <DEDUP_REMOVED lines=10> */
.L_x_21530:
[----:B------:R-:W-:Y:S05]  /*8ed0*/  BSYNC.RECONVERGENT B1 ;  /* 0x0000000000017941 */ /* 0x000fea0003800200 */
.L_x_21527:
        /* <DEDUP_REMOVED lines=8> */
.L_x_21526:
[----:B------:R-:W-:Y:S05]  /*8f60*/  BSYNC.RECONVERGENT B2 ;  /* 0x0000000000027941 */ /* 0x000fea0003800200 */
.L_x_21525:
        /* <DEDUP_REMOVED lines=21> */
[----:B------:R-:W-:Y:S01]  /*90c0*/  @P1 FMUL.FTZ R122, R123, R122 ;  /* 0x0000007a7b7a1220 */ /* 0x000fe20000410000 */
[----:B------:R-:W-:-:S04]  /*90d0*/  @P0 FFMA.FTZ R123, R168, R162, R11 ;  /* 0x000000a2a87b0223 */ /* 0x000fc8000001000b */
[----:B------:R-:W-:Y:S01]  /*90e0*/  @P0 FADD.FTZ R123, R209, -R123 ;  /* 0x8000007bd17b0221 */ /* 0x000fe20000010000 */
[----:B------:R-:W-:Y:S02]  /*90f0*/  @P1 SEL R156, R122, RZ, P3 ;  /* 0x000000ff7a9c1207 */ /* 0x000fe40001800000 */
[----:B------:R-:W-:Y:S01]  /*9100*/  @P1 LOP3.LUT P3, RZ, R3, 0xff00, RZ, 0xc0, !PT ;  /* 0x0000ff0003ff1812 */ /* 0x000fe2000786c0ff */
        /* <DEDUP_REMOVED lines=21> */
.L_x_21548:
        /* <DEDUP_REMOVED lines=37> */
.L_x_21547:
        /* <DEDUP_REMOVED lines=32> */
.L_x_21552:
[----:B------:R-:W-:Y:S05]  /*96b0*/  BSYNC.RECONVERGENT B3 ;  /* 0x0000000000037941 */ /* 0x000fea0003800200 */
.L_x_21551:
        /* <DEDUP_REMOVED lines=11> */
.L_x_21554:
[----:B------:R-:W-:Y:S05]  /*9770*/  BSYNC.RECONVERGENT B3 ;  /* 0x0000000000037941 */ /* 0x000fea0003800200 */
.L_x_21553:
        /* <DEDUP_REMOVED lines=11> */
.L_x_21556:
[----:B------:R-:W-:Y:S05]  /*9830*/  BSYNC.RECONVERGENT B3 ;  /* 0x0000000000037941 */ /* 0x000fea0003800200 */
.L_x_21555:
[----:B------:R-:W-:Y:S05]  /*9840*/  @!P1 BRA `(.L_x_21549) ;  /* 0x0000000000cc9947 */ /* 0x000fea0003800000 */
[----:B01-34-:R-:W-:Y:S01]  /*9850*/  FMUL.FTZ R159, R123, UR13 ;  /* 0x0000000d7b9f7c20 */ /* 0x01bfe20008410000 */
[----:B-----5:R-:W-:-:S03]  /*9860*/  ISETP.GE.U32.AND P3, PT, R3, 0x1000000, PT ;  /* 0x010000000300780c */ /* 0x020fc60003f66070 */
[----:B------:R-:W-:-:S05]  /*9870*/  FMUL.FTZ R159, R159, UR12 ;  /* 0x0000000c9f9f7c20 */ /* 0x000fca0008410000 */
[----:B------:R-:W-:Y:S01]  /*9880*/  SEL R159, R159, RZ, P3 ;  /* 0x000000ff9f9f7207 */ /* 0x000fe20001800000 */
[----:B------:R-:W-:Y:S06]  /*9890*/  BRA `(.L_x_21549) ;  /* 0x0000000000b87947 */ /* 0x000fec0003800000 */
.L_x_21550:
        /* <DEDUP_REMOVED lines=11> */
.L_x_21558:
[----:B------:R-:W-:Y:S05]  /*9950*/  BSYNC.RECONVERGENT B3 ;  /* 0x0000000000037941 */ /* 0x000fea0003800200 */
.L_x_21557:
        /* <DEDUP_REMOVED lines=11> */
.L_x_21560:
[----:B------:R-:W-:Y:S05]  /*9a10*/  BSYNC.RECONVERGENT B3 ;  /* 0x0000000000037941 */ /* 0x000fea0003800200 */
.L_x_21559:
        /* <DEDUP_REMOVED lines=11> */
.L_x_21562:
[----:B------:R-:W-:Y:S05]  /*9ad0*/  BSYNC.RECONVERGENT B3 ;  /* 0x0000000000037941 */ /* 0x000fea0003800200 */
.L_x_21561:
        /* <DEDUP_REMOVED lines=10> */
.L_x_21549:
[----:B------:R-:W-:Y:S05]  /*9b80*/  BSYNC.RECONVERGENT B1 ;  /* 0x0000000000017941 */ /* 0x000fea0003800200 */
.L_x_21546:
        /* <DEDUP_REMOVED lines=8> */
.L_x_21545:
[----:B------:R-:W-:Y:S05]  /*9c10*/  BSYNC.RECONVERGENT B2 ;  /* 0x0000000000027941 */ /* 0x000fea0003800200 */
.L_x_21544:
        /* <DEDUP_REMOVED lines=47> */
.L_x_21567:
        /* <DEDUP_REMOVED lines=37> */
.L_x_21566:
        /* <DEDUP_REMOVED lines=32> */
.L_x_21571:
[----:B------:R-:W-:Y:S05]  /*a360*/  BSYNC.RECONVERGENT B3 ;  /* 0x0000000000037941 */ /* 0x000fea0003800200 */
.L_x_21570:
        /* <DEDUP_REMOVED lines=11> */
.L_x_21573:
[----:B------:R-:W-:Y:S05]  /*a420*/  BSYNC.RECONVERGENT B3 ;  /* 0x0000000000037941 */ /* 0x000fea0003800200 */
.L_x_21572:
        /* <DEDUP_REMOVED lines=11> */
.L_x_21575:
[----:B------:R-:W-:Y:S05]  /*a4e0*/  BSYNC.RECONVERGENT B3 ;  /* 0x0000000000037941 */ /* 0x000fea0003800200 */
.L_x_21574:
[----:B------:R-:W-:Y:S05]  /*a4f0*/  @!P1 BRA `(.L_x_21568) ;  /* 0x0000000000cc9947 */ /* 0x000fea0003800000 */
[----:B01-34-:R-:W-:Y:S01]  /*a500*/  FMUL.FTZ R159, R123, UR13 ;  /* 0x0000000d7b9f7c20 */ /* 0x01bfe20008410000 */
[----:B-----5:R-:W-:-:S03]  /*a510*/  ISETP.GE.U32.AND P3, PT, R2, 0x1000000, PT ;  /* 0x010000000200780c */ /* 0x020fc60003f66070 */
[----:B------:R-:W-:-:S05]  /*a520*/  FMUL.FTZ R159, R159, UR12 ;  /* 0x0000000c9f9f7c20 */ /* 0x000fca0008410000 */
[----:B------:R-:W-:Y:S01]  /*a530*/  SEL R159, R159, RZ, P3 ;  /* 0x000000ff9f9f7207 */ /* 0x000fe20001800000 */
[----:B------:R-:W-:Y:S06]  /*a540*/  BRA `(.L_x_21568) ;  /* 0x0000000000b87947 */ /* 0x000fec0003800000 */
.L_x_21569:
        /* <DEDUP_REMOVED lines=11> */
.L_x_21577:
[----:B------:R-:W-:Y:S05]  /*a600*/  BSYNC.RECONVERGENT B3 ;  /* 0x0000000000037941 */ /* 0x000fea0003800200 */
.L_x_21576:
        /* <DEDUP_REMOVED lines=11> */
.L_x_21579:
[----:B------:R-:W-:Y:S05]  /*a6c0*/  BSYNC.RECONVERGENT B3 ;  /* 0x0000000000037941 */ /* 0x000fea0003800200 */
.L_x_21578:
        /* <DEDUP_REMOVED lines=11> */
.L_x_21581:
[----:B------:R-:W-:Y:S05]  /*a780*/  BSYNC.RECONVERGENT B3 ;  /* 0x0000000000037941 */ /* 0x000fea0003800200 */
.L_x_21580:
        /* <DEDUP_REMOVED lines=10> */
.L_x_21568:
[----:B------:R-:W-:Y:S05]  /*a830*/  BSYNC.RECONVERGENT B1 ;  /* 0x0000000000017941 */ /* 0x000fea0003800200 */
.L_x_21565:
        /* <DEDUP_REMOVED lines=8> */
.L_x_21564:
[----:B------:R-:W-:Y:S05]  /*a8c0*/  BSYNC.RECONVERGENT B2 ;  /* 0x0000000000027941 */ /* 0x000fea0003800200 */
.L_x_21563:
        /* <DEDUP_REMOVED lines=47> */
.L_x_21586:
        /* <DEDUP_REMOVED lines=37> */
.L_x_21585:
        /* <DEDUP_REMOVED lines=32> */
.L_x_21590:
[----:B------:R-:W-:Y:S05]  /*b010*/  BSYNC.RECONVERGENT B3 ;  /* 0x0000000000037941 */ /* 0x000fea0003800200 */
.L_x_21589:
        /* <DEDUP_REMOVED lines=11> */
.L_x_21592:
[----:B------:R-:W-:Y:S05]  /*b0d0*/  BSYNC.RECONVERGENT B3 ;  /* 0x0000000000037941 */ /* 0x000fea0003800200 */
.L_x_21591:
        /* <DEDUP_REMOVED lines=11> */
.L_x_21594:
[----:B------:R-:W-:Y:S05]  /*b190*/  BSYNC.RECONVERGENT B3 ;  /* 0x0000000000037941 */ /* 0x000fea0003800200 */
.L_x_21593:
[----:B------:R-:W-:Y:S05]  /*b1a0*/  @!P1 BRA `(.L_x_21587) ;  /* 0x0000000000cc9947 */ /* 0x000fea0003800000 */
[----:B01-34-:R-:W-:Y:S01]  /*b1b0*/  FMUL.FTZ R159, R123, UR13 ;  /* 0x0000000d7b9f7c20 */ /* 0x01bfe20008410000 */
[----:B-----5:R-:W-:-:S03]  /*b1c0*/  ISETP.GE.U32.AND P3, PT, R17, 0x1000000, PT ;  /* 0x010000001100780c */ /* 0x020fc60003f66070 */
[----:B------:R-:W-:-:S05]  /*b1d0*/  FMUL.FTZ R159, R159, UR12 ;  /* 0x0000000c9f9f7c20 */ /* 0x000fca0008410000 */
[----:B------:R-:W-:Y:S01]  /*b1e0*/  SEL R159, R159, RZ, P3 ;  /* 0x000000ff9f9f7207 */ /* 0x000fe20001800000 */
[----:B------:R-:W-:Y:S06]  /*b1f0*/  BRA `(.L_x_21587) ;  /* 0x0000000000b87947 */ /* 0x000fec0003800000 */
.L_x_21588:
        /* <DEDUP_REMOVED lines=11> */
.L_x_21596:
[----:B------:R-:W-:Y:S05]  /*b2b0*/  BSYNC.RECONVERGENT B3 ;  /* 0x0000000000037941 */ /* 0x000fea0003800200 */
.L_x_21595:
        /* <DEDUP_REMOVED lines=11> */
.L_x_21598:
[----:B------:R-:W-:Y:S05]  /*b370*/  BSYNC.RECONVERGENT B3 ;  /* 0x0000000000037941 */ /* 0x000fea0003800200 */
.L_x_21597:
        /* <DEDUP_REMOVED lines=11> */
.L_x_21600:
[----:B------:R-:W-:Y:S05]  /*b430*/  BSYNC.RECONVERGENT B3 ;  /* 0x0000000000037941 */ /* 0x000fea0003800200 */
.L_x_21599:
        /* <DEDUP_REMOVED lines=10> */
.L_x_21587:
[----:B------:R-:W-:Y:S05]  /*b4e0*/  BSYNC.RECONVERGENT B1 ;  /* 0x0000000000017941 */ /* 0x000fea0003800200 */
.L_x_21584:
        /* <DEDUP_REMOVED lines=8> */
.L_x_21583:
[----:B------:R-:W-:Y:S05]  /*b570*/  BSYNC.RECONVERGENT B2 ;  /* 0x0000000000027941 */ /* 0x000fea0003800200 */
.L_x_21582:
        /* <DEDUP_REMOVED lines=11> */
[----:B------:R-:W0:Y:S01]  /*b630*/  @P1 LDC.64 R122, c[0x0][0x408] ;  /* 0x00010200ff7a1b82 */ /* 0x000e220000000a00 */
[----:B------:R-:W-:Y:S01]  /*b640*/  @P0 FFMA.FTZ R13, R176, R162, R11 ;  /* 0x000000a2b00d0223 */ /* 0x000fe2000001000b */
[----:B-----5:R-:W-:Y:S02]  /*b650*/  MOV R120, R152 ;  /* 0x0000009800787202 */ /* 0x020fe40000000f00 */
[----:B------:R-:W-:Y:S01]  /*b660*/  MOV R161, R155 ;  /* 0x0000009b00a17202 */ /* 0x000fe20000000f00 */
[----:B------:R-:W-:Y:S01]  /*b670*/  @P0 FADD.FTZ R13, R206, -R13 ;  /* 0x8000000dce0d0221 */ /* 0x000fe20000010000 */
[----:B------:R-:W-:Y:S02]  /*b680*/  MOV R121, R153 ;  /* 0x0000009900797202 */ /* 0x000fe40000000f00 */
[----:B------:R-:W-:Y:S01]  /*b690*/  @P1 LOP3.LUT P3, RZ, R18, 0xff0000, RZ, 0xc0, !PT ;  /* 0x00ff000012ff1812 */ /* 0x000fe2000786c0ff */
[----:B------:R-:W-:Y:S01]  /*b6a0*/  @P0 FFMA.FTZ R120, R12, R13, R152 ;  /* 0x0000000d0c780223 */ /* 0x000fe20000010098 */
[----:B------:R-:W-:-:S04]  /*b6b0*/  @P0 FFMA.FTZ R13, R233, R162, R11 ;  /* 0x000000a2e90d0223 */ /* 0x000fc8000001000b */
[----:B------:R-:W-:-:S04]  /*b6c0*/  @P0 FADD.FTZ R13, R234, -R13 ;  /* 0x8000000dea0d0221 */ /* 0x000fc80000010000 */
[----:B------:R-:W-:Y:S01]  /*b6d0*/  @P0 FFMA.FTZ R161, R12, R13, R155 ;  /* 0x0000000d0ca10223 */ /* 0x000fe2000001009b */
[-CC-:B------:R-:W-:Y:S01]  /*b6e0*/  @P0 FFMA.FTZ R13, R185, R162.reuse, R11.reuse ;  /* 0x000000a2b90d0223 */ /* 0x180fe2000001000b */
[----:B------:R-:W-:Y:S02]  /*b6f0*/  @P0 FFMA.FTZ R11, R186, R162, R11 ;  /* 0x000000a2ba0b0223 */ /* 0x000fe4000001000b */
[----:B------:R-:W2:Y:S01]  /*b700*/  @P1 LDC.64 R162, c[0x0][0x408] ;  /* 0x00010200ffa21b82 */ /* 0x000ea20000000a00 */
[----:B------:R-:W-:Y:S01]  /*b710*/  @P0 FADD.FTZ R13, R205, -R13 ;  /* 0x8000000dcd0d0221 */ /* 0x000fe20000010000 */
[----:B0-----:R-:W-:Y:S01]  /*b720*/  @P1 FMUL.FTZ R123, R120, R123 ;  /* 0x0000007b787b1220 */ /* 0x001fe20000410000 */
[----:B------:R-:W-:Y:S02]  /*b730*/  @P0 FADD.FTZ R11, R193, -R11 ;  /* 0x8000000bc10b0221 */ /* 0x000fe40000010000 */
[C---:B------:R-:W-:Y:S01]  /*b740*/  @P0 FFMA.FTZ R121, R12.reuse, R13, R153 ;  /* 0x0000000d0c790223 */ /* 0x040fe20000010099 */
[----:B------:R-:W-:Y:S01]  /*b750*/  @P1 FMUL.FTZ R123, R123, R122 ;  /* 0x0000007a7b7b1220 */ /* 0x000fe20000410000 */
[----:B------:R-:W-:Y:S01]  /*b760*/  MOV R122, R154 ;  /* 0x0000009a007a7202 */ /* 0x000fe20000000f00 */
[----:B------:R-:W-:Y:S01]  /*b770*/  @P0 FFMA.FTZ R122, R12, R11, R154 ;  /* 0x0000000b0c7a0223 */ /* 0x000fe2000001009a */
[----:B------:R-:W-:Y:S01]  /*b780*/  @P1 LOP3.LUT P0, RZ, R18, 0xff, RZ, 0xc0, !PT ;  /* 0x000000ff12ff1812 */ /* 0x000fe2000780c0ff */
[----:B------:R-:W0:Y:S03]  /*b790*/  @P1 LDC.64 R12, c[0x0][0x408] ;  /* 0x00010200ff0c1b82 */ /* 0x000e260000000a00 */
[----:B-1-34-:R-:W-:-:S02]  /*b7a0*/  @P1 SEL R156, R123, RZ, P0 ;  /* 0x000000ff7b9c1207 */ /* 0x01afc40000000000 */
[----:B------:R-:W-:Y:S02]  /*b7b0*/  @P1 LOP3.LUT P0, RZ, R18, 0xff00, RZ, 0xc0, !PT ;  /* 0x0000ff0012ff1812 */ /* 0x000fe4000780c0ff */
[----:B------:R-:W-:Y:S01]  /*b7c0*/  MOV R123, R161 ;  /* 0x000000a1007b7202 */ /* 0x000fe20000000f00 */
[----:B--2---:R-:W-:-:S04]  /*b7d0*/  @P1 FMUL.FTZ R163, R122, R163 ;  /* 0x000000a37aa31220 */ /* 0x004fc80000410000 */
[----:B------:R-:W-:-:S05]  /*b7e0*/  @P1 FMUL.FTZ R162, R163, R162 ;  /* 0x000000a2a3a21220 */ /* 0x000fca0000410000 */
[----:B------:R-:W-:Y:S01]  /*b7f0*/  @P1 SEL R158, R162, RZ, P3 ;  /* 0x000000ffa29e1207 */ /* 0x000fe20001800000 */
[----:B0-----:R-:W-:-:S04]  /*b800*/  @P1 FMUL.FTZ R13, R121, R13 ;  /* 0x0000000d790d1220 */ /* 0x001fc80000410000 */
        /* <DEDUP_REMOVED lines=8> */
.L_x_21605:
        /* <DEDUP_REMOVED lines=29> */
[----:B------:R-:W-:-:S03]  /*ba60*/  MOV R13, R155 ;  /* 0x0000009b000d7202 */ /* 0x000fc60000000f00 */
[----:B------:R-:W-:-:S04]  /*ba70*/  @P0 FADD.FTZ R11, R234, -R11 ;  /* 0x8000000bea0b0221 */ /* 0x000fc80000010000 */
[----:B------:R-:W-:Y:S01]  /*ba80*/  @P0 FFMA.FTZ R13, R12, R11, R155 ;  /* 0x0000000b0c0d0223 */ /* 0x000fe2000001009b */
[----:B------:R-:W-:-:S03]  /*ba90*/  ISETP.GE.U32.AND P0, PT, R18, 0x1000000, PT ;  /* 0x010000001200780c */ /* 0x000fc60003f06070 */
[----:B------:R-:W-:-:S04]  /*baa0*/  FMUL.FTZ R11, R13, UR13 ;  /* 0x0000000d0d0b7c20 */ /* 0x000fc80008410000 */
[----:B------:R-:W-:-:S05]  /*bab0*/  FMUL.FTZ R11, R11, UR12 ;  /* 0x0000000c0b0b7c20 */ /* 0x000fca0008410000 */
[----:B------:R-:W-:Y:S01]  /*bac0*/  SEL R159, R11, RZ, P0 ;  /* 0x000000ff0b9f7207 */ /* 0x000fe20000000000 */
[----:B------:R-:W-:Y:S06]  /*bad0*/  BRA `(.L_x_21606) ;  /* 0x0000000400b87947 */ /* 0x000fec0003800000 */
.L_x_21604:
        /* <DEDUP_REMOVED lines=15> */
[----:B01-34-:R-:W-:-:S07]  /*bbd0*/  SEL R156, R120, RZ, P3 ;  /* 0x000000ff789c7207 */ /* 0x01bfce0001800000 */
.L_x_21609:
[----:B------:R-:W-:Y:S05]  /*bbe0*/  BSYNC.RECONVERGENT B3 ;  /* 0x0000000000037941 */ /* 0x000fea0003800200 */
.L_x_21608:
        /* <DEDUP_REMOVED lines=11> */
.L_x_21611:
[----:B------:R-:W-:Y:S05]  /*bca0*/  BSYNC.RECONVERGENT B3 ;  /* 0x0000000000037941 */ /* 0x000fea0003800200 */
.L_x_21610:
        /* <DEDUP_REMOVED lines=11> */
.L_x_21613:
[----:B------:R-:W-:Y:S05]  /*bd60*/  BSYNC.RECONVERGENT B3 ;  /* 0x0000000000037941 */ /* 0x000fea0003800200 */
.L_x_21612:
        /* <DEDUP_REMOVED lines=18> */
[----:B------:R-:W-:Y:S01]  /*be90*/  FMUL.FTZ R11, R11, UR13 ;  /* 0x0000000d0b0b7c20 */ /* 0x000fe20008410000 */
[----:B-----5:R-:W-:-:S03]  /*bea0*/  ISETP.GE.U32.AND P0, PT, R18, 0x1000000, PT ;  /* 0x010000001200780c */ /* 0x020fc60003f06070 */
[----:B------:R-:W-:-:S05]  /*beb0*/  FMUL.FTZ R11, R11, UR12 ;  /* 0x0000000c0b0b7c20 */ /* 0x000fca0008410000 */
[----:B01-34-:R-:W-:Y:S01]  /*bec0*/  SEL R159, R11, RZ, P0 ;  /* 0x000000ff0b9f7207 */ /* 0x01bfe20000000000 */
[----:B------:R-:W-:Y:S06]  /*bed0*/  BRA `(.L_x_21606) ;  /* 0x0000000000b87947 */ /* 0x000fec0003800000 */
.L_x_21607:
        /* <DEDUP_REMOVED lines=11> */
.L_x_21615:
[----:B------:R-:W-:Y:S05]  /*bf90*/  BSYNC.RECONVERGENT B3 ;  /* 0x0000000000037941 */ /* 0x000fea0003800200 */
.L_x_21614:
        /* <DEDUP_REMOVED lines=11> */
.L_x_21617:
[----:B------:R-:W-:Y:S05]  /*c050*/  BSYNC.RECONVERGENT B3 ;  /* 0x0000000000037941 */ /* 0x000fea0003800200 */
.L_x_21616:
        /* <DEDUP_REMOVED lines=11> */
.L_x_21619:
[----:B------:R-:W-:Y:S05]  /*c110*/  BSYNC.RECONVERGENT B3 ;  /* 0x0000000000037941 */ /* 0x000fea0003800200 */
.L_x_21618:
[----:B------:R-:W-:Y:S01]  /*c120*/  FFMA.FTZ R11, R233, R162, R11 ;  /* 0x000000a2e90b7223 */ /* 0x000fe2000001000b */
[----:B------:R-:W-:Y:S01]  /*c130*/  ISETP.GT.AND P0, PT, R13, RZ, PT ;  /* 0x000000ff0d00720c */ /* 0x000fe20003f04270 */
[----:B------:R-:W0:Y:S02]  /*c140*/  @P1 LDC.64 R162, c[0x0][0x408] ;  /* 0x00010200ffa21b82 */ /* 0x000e240000000a00 */
[----:B------:R-:W-:-:S04]  /*c150*/  FADD.FTZ R11, R234, -R11 ;  /* 0x8000000bea0b7221 */ /* 0x000fc80000010000 */
[----:B------:R-:W-:-:S05]  /*c160*/  FMUL.FTZ R12, R12, R11 ;  /* 0x0000000b0c0c7220 */ /* 0x000fca0000410000 */
[----:B------:R-:W-:Y:S02]  /*c170*/  FSEL R12, R12, RZ, P0 ;  /* 0x000000ff0c0c7208 */ /* 0x000fe40000000000 */
[----:B-----5:R-:W-:-:S03]  /*c180*/  @P1 ISETP.GE.U32.AND P0, PT, R18, 0x1000000, PT ;  /* 0x010000001200180c */ /* 0x020fc60003f06070 */
[----:B0-----:R-:W-:-:S04]  /*c190*/  @P1 FMUL.FTZ R12, R12, R163 ;  /* 0x000000a30c0c1220 */ /* 0x001fc80000410000 */
[----:B------:R-:W-:-:S05]  /*c1a0*/  @P1 FMUL.FTZ R12, R12, R162 ;  /* 0x000000a20c0c1220 */ /* 0x000fca0000410000 */
[----:B-1-34-:R-:W-:-:S07]  /*c1b0*/  @P1 SEL R159, R12, RZ, P0 ;  /* 0x000000ff0c9f1207 */ /* 0x01afce0000000000 */
.L_x_21606:
[----:B------:R-:W-:Y:S05]  /*c1c0*/  BSYNC.RECONVERGENT B1 ;  /* 0x0000000000017941 */ /* 0x000fea0003800200 */
.L_x_21603:
[----:B------:R-:W0:Y:S08]  /*c1d0*/  @P2 LDC.64 R12, c[0x0][0x478] ;  /* 0x00011e00ff0c2b82 */ /* 0x000e300000000a00 */
[----:B------:R-:W1:Y:S01]  /*c1e0*/  @P1 LDC.64 R162, c[0x0][0x468] ;  /* 0x00011a00ffa21b82 */ /* 0x000e620000000a00 */
[----:B0-----:R-:W-:-:S05]  /*c1f0*/  @P2 IMAD.WIDE.U32 R12, R160, 0x10, R12 ;  /* 0x00000010a00c2825 */ /* 0x001fca00078e000c */
[----:B------:R0:W-:Y:S01]  /*c200*/  @P2 STG.E.128 desc[UR6][R12.64], R120 ;  /* 0x000000780c002986 */ /* 0x0001e2000c101d06 */
[----:B-1----:R-:W-:-:S05]  /*c210*/  @P1 IMAD.WIDE.U32 R162, R31, 0x10, R162 ;  /* 0x000000101fa21825 */ /* 0x002fca00078e00a2 */
[----:B------:R0:W-:Y:S02]  /*c220*/  @P1 STG.E.128 desc[UR6][R162.64], R156 ;  /* 0x0000009ca2001986 */ /* 0x0001e4000c101d06 */
.L_x_21602:
[----:B------:R-:W-:Y:S05]  /*c230*/  BSYNC.RECONVERGENT B2 ;  /* 0x0000000000027941 */ /* 0x000fea0003800200 */
.L_x_21601:
[----:B0-----:R-:W0:Y:S02]  /*c240*/  LDC.64 R12, c[0x0][0x380] ;  /* 0x0000e000ff0c7b82 */ /* 0x001e240000000a00 */
[----:B0-----:R-:W-:-:S04]  /*c250*/  LEA R14, R12, R14, 0x2 ;  /* 0x0000000e0c0e7211 */ /* 0x001fc800078e10ff */
[----:B------:R-:W-:-:S13]  /*c260*/  ISETP.GE.AND P0, PT, R14, R13, PT ;  /* 0x0000000d0e00720c */ /* 0x000fda0003f06270 */
[----:B------:R-:W-:Y:S05]  /*c270*/  @!P0 BRA `(.L_x_21620) ;  /* 0xffffff4800ec8947 */ /* 0x000fea000383ffff */
.L_x_21406:
[----:B------:R-:W-:Y:S05]  /*c280*/  BSYNC B0 ;  /* 0x0000000000007941 */ /* 0x000fea0003800000 */
.L_x_21405:
[----:B------:R-:W0:Y:S01]  /*c290*/  S2R R160, SR_TID.X ;  /* 0x0000000000a07919 */ /* 0x000e220000002100 */
[----:B------:R-:W-:Y:S01]  /*c2a0*/  MOV R0, 0x400 ;  /* 0x0000040000007802 */ /* 0x000fe20000000f00 */
[----:B------:R-:W-:Y:S05]  /*c2b0*/  WARPSYNC.ALL ;  /* 0x0000000000007948 */ /* 0x000fea0003800000 */
[----:B-----5:R-:W1:Y:S01]  /*c2c0*/  S2R R3, SR_CgaCtaId ;  /* 0x0000000000037919 */ /* 0x020e620000008800 */
        /* <DEDUP_REMOVED lines=99> */
[----:B------:R-:W-:Y:S01]  /*c900*/  STS.128 [R191+0x400], R40 ;  /* 0x00040028bf007388 */ /* 0x000fe20000000c00 */
[----:B------:R-:W-:-:S03]  /*c910*/  FADD.FTZ R11, R11, R74 ;  /* 0x0000004a0b0b7221 */ /* 0x000fc60000010000 */
[----:B------:R0:W-:Y:S01]  /*c920*/  STS.128 [R191+0x600], R44 ;  /* 0x0006002cbf007388 */ /* 0x0001e20000000c00 */
[----:B------:R-:W-:-:S03]  /*c930*/  FADD.FTZ R85, R12, R85 ;  /* 0x000000550c557221 */ /* 0x000fc60000010000 */
[----:B------:R1:W-:Y:S04]  /*c940*/  STS.128 [R191+0x800], R48 ;  /* 0x00080030bf007388 */ /* 0x0003e80000000c00 */
        /* <DEDUP_REMOVED lines=10> */
[----:B------:R-:W-:Y:S01]  /*c9f0*/  BAR.SYNC.DEFER_BLOCKING 0x0 ;  /* 0x0000000000007b1d */ /* 0x000fe20000010000 */
[----:B------:R-:W-:Y:S02]  /*ca00*/  ISETP.GE.U32.AND P5, PT, R16, 0x180, PT ;  /* 0x000001801000780c */ /* 0x000fe40003fa6070 */
        /* <DEDUP_REMOVED lines=8> */
[----:B------:R-:W-:Y:S01]  /*ca90*/  ISETP.GE.U32.AND P1, PT, R16, 0x100, PT ;  /* 0x000001001000780c */ /* 0x000fe20003f26070 */
[----:B------:R-:W0:Y:S04]  /*caa0*/  LDS R36, [R0] ;  /* 0x0000000000247984 */ /* 0x000e280000000800 */
[----:B------:R-:W1:Y:S04]  /*cab0*/  LDS R39, [R0+0x1400] ;  /* 0x0014000000277984 */ /* 0x000e680000000800 */
[----:B------:R-:W-:-:S02]  /*cac0*/  @P0 MOV R2, R48 ;  /* 0x0000003000020202 */ /* 0x000fc40000000f00 */
[----:B------:R-:W-:Y:S01]  /*cad0*/  @P0 MOV R3, R53 ;  /* 0x0000003500030202 */ /* 0x000fe20000000f00 */
[----:B------:R-:W2:Y:S01]  /*cae0*/  LDS R43, [R0+0x2800] ;  /* 0x00280000002b7984 */ /* 0x000ea20000000800 */
[----:B------:R-:W-:-:S03]  /*caf0*/  @P0 IADD3 R48, P2, PT, R48, 0x200, RZ ;  /* 0x0000020030300810 */ /* 0x000fc60007f5e0ff */
[----:B------:R-:W3:Y:S01]  /*cb00*/  LDS R47, [R0+0x3c00] ;  /* 0x003c0000002f7984 */ /* 0x000ee20000000800 */
[----:B------:R-:W-:-:S03]  /*cb10*/  @P0 IADD3.X R53, PT, PT, RZ, R53, RZ, P2, !PT ;  /* 0x00000035ff350210 */ /* 0x000fc600017fe4ff */
        /* <DEDUP_REMOVED lines=12> */
[----:B------:R-:W-:Y:S01]  /*cbe0*/  LDS R32, [R0+0x2e00] ;  /* 0x002e000000207984 */ /* 0x000fe20000000800 */
[----:B---3--:R-:W-:Y:S01]  /*cbf0*/  FADD.FTZ R47, R36, R47 ;  /* 0x0000002f242f7221 */ /* 0x008fe20000010000 */
[----:B----4-:R-:W-:Y:S02]  /*cc00*/  FADD.FTZ R37, RZ, R37 ;  /* 0x00000025ff257221 */ /* 0x010fe40000010000 */
[----:B------:R-:W1:Y:S02]  /*cc10*/  LDS R14, [R0+0x800] ;  /* 0x00080000000e7984 */ /* 0x000e640000000800 */
[----:B------:R-:W-:Y:S02]  /*cc20*/  FADD.FTZ R37, R37, R40 ;  /* 0x0000002825257221 */ /* 0x000fe40000010000 */
[----:B------:R2:W-:Y:S02]  /*cc30*/  @P0 STG.E desc[UR6][R2.64], R47 ;  /* 0x0000002f02000986 */ /* 0x0005e4000c101906 */
[----:B------:R-:W-:-:S02]  /*cc40*/  FADD.FTZ R37, R37, R42 ;  /* 0x0000002a25257221 */ /* 0x000fc40000010000 */
[----:B------:R-:W-:Y:S01]  /*cc50*/  LDS R36, [R0+0x4200] ;  /* 0x0042000000247984 */ /* 0x000fe20000000800 */
[----:B------:R-:W-:-:S03]  /*cc60*/  FADD.FTZ R38, RZ, R38 ;  /* 0x00000026ff267221 */ /* 0x000fc60000010000 */
[----:B------:R-:W3:Y:S01]  /*cc70*/  LDS R23, [R0+0x1c00] ;  /* 0x001c000000177984 */ /* 0x000ee20000000800 */
[----:B------:R-:W-:Y:S01]  /*cc80*/  FADD.FTZ R37, R37, R44 ;  /* 0x0000002c25257221 */ /* 0x000fe20000010000 */
        /* <DEDUP_REMOVED lines=8> */
[----:B------:R-:W-:Y:S01]  /*cd10*/  @P1 MOV R4, R46 ;  /* 0x0000002e00041202 */ /* 0x000fe20000000f00 */
[----:B------:R1:W-:Y:S01]  /*cd20*/  @P0 STG.E desc[UR6][R2.64], R35 ;  /* 0x0000002302000986 */ /* 0x0003e2000c101906 */
[----:B------:R-:W-:Y:S01]  /*cd30*/  @P1 MOV R5, R51 ;  /* 0x0000003300051202 */ /* 0x000fe20000000f00 */
[----:B0-----:R-:W-:Y:S01]  /*cd40*/  FADD.FTZ R49, R38, R49 ;  /* 0x0000003126317221 */ /* 0x001fe20000010000 */
[----:B------:R-:W-:Y:S01]  /*cd50*/  @P1 IADD3 R46, P2, PT, R46, 0x200, RZ ;  /* 0x000002002e2e1810 */ /* 0x000fe20007f5e0ff */
[----:B------:R-:W0:Y:S01]  /*cd60*/  LDS R18, [R0+0x1e00] ;  /* 0x001e000000127984 */ /* 0x000e220000000800 */
[----:B------:R-:W-:-:S02]  /*cd70*/  ISETP.GE.U32.AND P3, PT, R16, 0x300, PT ;  /* 0x000003001000780c */ /* 0x000fc40003f66070 */
[----:B------:R-:W-:Y:S01]  /*cd80*/  @P1 IADD3.X R51, PT, PT, RZ, R51, RZ, P2, !PT ;  /* 0x00000033ff331210 */ /* 0x000fe200017fe4ff */
[----:B------:R-:W0:Y:S01]  /*cd90*/  LDS R35, [R0+0x4400] ;  /* 0x0044000000237984 */ /* 0x000e220000000800 */
[----:B------:R-:W-:Y:S02]  /*cda0*/  ISETP.GE.U32.AND P2, PT, R16, 0x380, PT ;  /* 0x000003801000780c */ /* 0x000fe40003f46070 */
[----:B-1----:R-:W-:Y:S01]  /*cdb0*/  @P1 MOV R2, R48 ;  /* 0x0000003000021202 */ /* 0x002fe20000000f00 */
[----:B------:R-:W1:Y:S01]  /*cdc0*/  LDS R20, [R0+0x3200] ;  /* 0x0032000000147984 */ /* 0x000e620000000800 */
[-C--:B------:R-:W-:Y:S01]  /*cdd0*/  @P1 MOV R3, R53.reuse ;  /* 0x0000003500031202 */ /* 0x080fe20000000f00 */
[----:B------:R-:W-:Y:S01]  /*cde0*/  FADD.FTZ R14, RZ, R14 ;  /* 0x0000000eff0e7221 */ /* 0x000fe20000010000 */
[----:B------:R-:W-:Y:S01]  /*cdf0*/  @P1 IADD3 R48, P0, PT, R48, 0x200, RZ ;  /* 0x0000020030301810 */ /* 0x000fe20007f1e0ff */
[----:B------:R-:W-:Y:S03]  /*ce00*/  LDS R22, [R0+0x4600] ;  /* 0x0046000000167984 */ /* 0x000fe60000000800 */
[----:B------:R-:W-:Y:S01]  /*ce10*/  @P1 IADD3.X R53, PT, PT, RZ, R53, RZ, P0, !PT ;  /* 0x00000035ff351210 */ /* 0x000fe200007fe4ff */
[----:B------:R2:W-:Y:S01]  /*ce20*/  @P1 STG.E desc[UR6][R2.64], R37 ;  /* 0x0000002502001986 */ /* 0x0005e2000c101906 */
[----:B------:R-:W-:-:S03]  /*ce30*/  ISETP.GE.U32.AND P0, PT, R16, 0x200, PT ;  /* 0x000002001000780c */ /* 0x000fc60003f06070 */
[----:B------:R-:W-:Y:S01]  /*ce40*/  @P1 STG.E desc[UR6][R4.64], R13 ;  /* 0x0000000d04001986 */ /* 0x000fe2000c101906 */
[----:B---3--:R-:W-:-:S03]  /*ce50*/  FADD.FTZ R14, R14, R23 ;  /* 0x000000170e0e7221 */ /* 0x008fc60000010000 */
[----:B------:R-:W3:Y:S01]  /*ce60*/  LDS R13, [R0+0x600] ;  /* 0x00060000000d7984 */ /* 0x000ee20000000800 */
[----:B--2---:R-:W-:Y:S01]  /*ce70*/  FADD.FTZ R15, RZ, R15 ;  /* 0x0000000fff0f7221 */ /* 0x004fe20000010000 */
[----:B------:R-:W-:Y:S02]  /*ce80*/  @P5 MOV R2, R48 ;  /* 0x0000003000025202 */ /* 0x000fe40000000f00 */
[----:B------:R-:W-:Y:S01]  /*ce90*/  LDS R17, [R0+0x2000] ;  /* 0x0020000000117984 */ /* 0x000fe20000000800 */
[-C--:B------:R-:W-:Y:S01]  /*cea0*/  @P5 MOV R3, R53.reuse ;  /* 0x0000003500035202 */ /* 0x080fe20000000f00 */
[----:B----4-:R-:W-:Y:S01]  /*ceb0*/  FADD.FTZ R14, R14, R25 ;  /* 0x000000190e0e7221 */ /* 0x010fe20000010000 */
[----:B------:R-:W-:Y:S01]  /*cec0*/  @P5 IADD3 R48, P1, PT, R48, 0x200, RZ ;  /* 0x0000020030305810 */ /* 0x000fe20007f3e0ff */
[----:B------:R-:W-:Y:S03]  /*ced0*/  LDS R21, [R0+0x3400] ;  /* 0x0034000000157984 */ /* 0x000fe60000000800 */
[----:B------:R-:W-:Y:S01]  /*cee0*/  @P5 IADD3.X R53, PT, PT, RZ, R53, RZ, P1, !PT ;  /* 0x00000035ff355210 */ /* 0x000fe20000ffe4ff */
[----:B------:R2:W-:Y:S01]  /*cef0*/  @P5 STG.E desc[UR6][R2.64], R49 ;  /* 0x0000003102005986 */ /* 0x0005e2000c101906 */
[----:B------:R-:W-:Y:S01]  /*cf00*/  ISETP.GE.U32.AND P1, PT, R16, 0x400, PT ;  /* 0x000004001000780c */ /* 0x000fe20003f26070 */
[----:B0-----:R-:W-:-:S02]  /*cf10*/  FADD.FTZ R15, R15, R18 ;  /* 0x000000120f0f7221 */ /* 0x001fc40000010000 */
[----:B------:R-:W-:Y:S01]  /*cf20*/  LDS R27, [R0+0x4800] ;  /* 0x00480000001b7984 */ /* 0x000fe20000000800 */
[----:B------:R-:W-:-:S03]  /*cf30*/  FADD.FTZ R35, R14, R35 ;  /* 0x000000230e237221 */ /* 0x000fc60000010000 */
[----:B------:R-:W0:Y:S01]  /*cf40*/  LDS R6, [R0+0xe00] ;  /* 0x000e000000067984 */ /* 0x000e220000000800 */
[----:B-1----:R-:W-:Y:S01]  /*cf50*/  FADD.FTZ R15, R15, R20 ;  /* 0x000000140f0f7221 */ /* 0x002fe20000010000 */
[----:B--2---:R-:W-:Y:S02]  /*cf60*/  @P5 MOV R2, R46 ;  /* 0x0000002e00025202 */ /* 0x004fe40000000f00 */
[----:B------:R-:W1:Y:S01]  /*cf70*/  LDS R8, [R0+0x1000] ;  /* 0x0010000000087984 */ /* 0x000e620000000800 */
[-C--:B------:R-:W-:Y:S02]  /*cf80*/  @P5 MOV R3, R51.reuse ;  /* 0x0000003300035202 */ /* 0x080fe40000000f00 */
[----:B------:R-:W-:Y:S01]  /*cf90*/  @P5 IADD3 R46, P6, PT, R46, 0x200, RZ ;  /* 0x000002002e2e5810 */ /* 0x000fe20007fde0ff */
[----:B------:R-:W-:Y:S03]  /*cfa0*/  LDS R23, [R0+0x3600] ;  /* 0x0036000000177984 */ /* 0x000fe60000000800 */
[----:B------:R-:W-:Y:S01]  /*cfb0*/  @P5 IADD3.X R51, PT, PT, RZ, R51, RZ, P6, !PT ;  /* 0x00000033ff335210 */ /* 0x000fe200037fe4ff */
[----:B------:R2:W-:Y:S01]  /*cfc0*/  @P5 STG.E desc[UR6][R2.64], R73 ;  /* 0x0000004902005986 */ /* 0x0005e2000c101906 */
[----:B------:R-:W-:-:S02]  /*cfd0*/  @P0 MOV R4, R46 ;  /* 0x0000002e00040202 */ /* 0x000fc40000000f00 */
[----:B------:R-:W-:Y:S01]  /*cfe0*/  @P0 MOV R5, R51 ;  /* 0x0000003300050202 */ /* 0x000fe20000000f00 */
[----:B------:R-:W-:Y:S01]  /*cff0*/  LDS R29, [R0+0x4a00] ;  /* 0x004a0000001d7984 */ /* 0x000fe20000000800 */
[----:B------:R-:W-:Y:S01]  /*d000*/  ISETP.GE.U32.AND P5, PT, R16, 0x480, PT ;  /* 0x000004801000780c */ /* 0x000fe20003fa6070 */
[----:B---3--:R-:W-:Y:S02]  /*d010*/  FADD.FTZ R13, RZ, R13 ;  /* 0x0000000dff0d7221 */ /* 0x008fe40000010000 */
[----:B------:R-:W-:Y:S02]  /*d020*/  LDS R25, [R0+0x3800] ;  /* 0x0038000000197984 */ /* 0x000fe40000000800 */
[----:B------:R-:W-:Y:S01]  /*d030*/  FADD.FTZ R13, R13, R24 ;  /* 0x000000180d0d7221 */ /* 0x000fe20000010000 */
[----:B--2---:R-:W-:Y:S01]  /*d040*/  @P0 MOV R2, R48 ;  /* 0x0000003000020202 */ /* 0x004fe20000000f00 */
[----:B------:R-:W2:Y:S01]  /*d050*/  LDS R10, [R0+0x1200] ;  /* 0x00120000000a7984 */ /* 0x000ea20000000800 */
[----:B------:R-:W-:Y:S01]  /*d060*/  @P0 IADD3 R48, P6, PT, R48, 0x200, RZ ;  /* 0x0000020030300810 */ /* 0x000fe20007fde0ff */
[----:B------:R-:W-:Y:S01]  /*d070*/  FADD.FTZ R13, R13, R32 ;  /* 0x000000200d0d7221 */ /* 0x000fe20000010000 */
[-C--:B------:R-:W-:Y:S01]  /*d080*/  @P0 MOV R3, R53.reuse ;  /* 0x0000003500030202 */ /* 0x080fe20000000f00 */
[----:B------:R-:W-:Y:S01]  /*d090*/  LDS R31, [R0+0x4c00] ;  /* 0x004c0000001f7984 */ /* 0x000fe20000000800 */
[----:B------:R-:W-:Y:S01]  /*d0a0*/  @P0 IADD3.X R53, PT, PT, RZ, R53, RZ, P6, !PT ;  /* 0x00000035ff350210 */ /* 0x000fe200037fe4ff */
[----:B------:R-:W-:Y:S01]  /*d0b0*/  FADD.FTZ R19, R13, R36 ;  /* 0x000000240d137221 */ /* 0x000fe20000010000 */
[----:B------:R-:W-:Y:S01]  /*d0c0*/  @P0 IADD3 R46, P6, PT, R46, 0x200, RZ ;  /* 0x000002002e2e0810 */ /* 0x000fe20007fde0ff */
[----:B------:R-:W3:Y:S03]  /*d0d0*/  LDS R13, [R0+0x2200] ;  /* 0x00220000000d7984 */ /* 0x000ee60000000800 */
[----:B------:R-:W-:Y:S01]  /*d0e0*/  @P0 IADD3.X R51, PT, PT, RZ, R51, RZ, P6, !PT ;  /* 0x00000033ff330210 */ /* 0x000fe200037fe4ff */
[----:B------:R4:W-:Y:S01]  /*d0f0*/  @P0 STG.E desc[UR6][R2.64], R19 ;  /* 0x0000001302000986 */ /* 0x0009e2000c101906 */
[----:B------:R-:W-:Y:S01]  /*d100*/  ISETP.GE.U32.AND P6, PT, R16, 0x500, PT ;  /* 0x000005001000780c */ /* 0x000fe20003fc6070 */
[----:B0-----:R-:W-:-:S02]  /*d110*/  FADD.FTZ R6, RZ, R6 ;  /* 0x00000006ff067221 */ /* 0x001fc40000010000 */
[----:B------:R-:W0:Y:S01]  /*d120*/  LDS R16, [R0+0xc00] ;  /* 0x000c000000107984 */ /* 0x000e220000000800 */
[----:B-1----:R-:W-:-:S03]  /*d130*/  FADD.FTZ R8, RZ, R8 ;  /* 0x00000008ff087221 */ /* 0x002fc60000010000 */
[----:B------:R-:W1:Y:S01]  /*d140*/  LDS R19, [R0+0x2400] ;  /* 0x0024000000137984 */ /* 0x000e620000000800 */
[----:B----4-:R-:W-:-:S03]  /*d150*/  @P4 MOV R2, R48 ;  /* 0x0000003000024202 */ /* 0x010fc60000000f00 */
[----:B------:R4:W-:Y:S01]  /*d160*/  @P0 STG.E desc[UR6][R4.64], R75 ;  /* 0x0000004b04000986 */ /* 0x0009e2000c101906 */
[----:B------:R-:W-:Y:S02]  /*d170*/  @P4 MOV R3, R53 ;  /* 0x0000003500034202 */ /* 0x000fe40000000f00 */
[----:B------:R-:W-:-:S03]  /*d180*/  @P4 IADD3 R48, P0, PT, R48, 0x200, RZ ;  /* 0x0000020030304810 */ /* 0x000fc60007f1e0ff */
[----:B------:R2:W-:Y:S01]  /*d190*/  @P4 STG.E desc[UR6][R2.64], R35 ;  /* 0x0000002302004986 */ /* 0x0005e2000c101906 */
[----:B------:R-:W-:Y:S01]  /*d1a0*/  @P4 IADD3.X R53, PT, PT, RZ, R53, RZ, P0, !PT ;  /* 0x00000035ff354210 */ /* 0x000fe200007fe4ff */
[----:B----4-:R-:W-:Y:S02]  /*d1b0*/  FADD.FTZ R5, R15, R22 ;  /* 0x000000160f057221 */ /* 0x010fe40000010000 */
[----:B------:R-:W4:Y:S01]  /*d1c0*/  LDS R15, [R0+0x2600] ;  /* 0x00260000000f7984 */ /* 0x000f220000000800 */
[----:B--2---:R-:W-:Y:S01]  /*d1d0*/  FADD.FTZ R10, RZ, R10 ;  /* 0x0000000aff0a7221 */ /* 0x004fe20000010000 */
[----:B------:R-:W-:Y:S02]  /*d1e0*/  @P4 MOV R2, R46 ;  /* 0x0000002e00024202 */ /* 0x000fe40000000f00 */
[----:B------:R-:W-:Y:S02]  /*d1f0*/  @P4 MOV R3, R51 ;  /* 0x0000003300034202 */ /* 0x000fe40000000f00 */
[----:B------:R-:W-:Y:S01]  /*d200*/  @P4 IADD3 R46, P0, PT, R46, 0x200, RZ ;  /* 0x000002002e2e4810 */ /* 0x000fe20007f1e0ff */
[----:B---3--:R-:W-:-:S02]  /*d210*/  FADD.FTZ R6, R6, R13 ;  /* 0x0000000d06067221 */ /* 0x008fc40000010000 */
[----:B------:R2:W-:Y:S01]  /*d220*/  @P4 STG.E desc[UR6][R2.64], R7 ;  /* 0x0000000702004986 */ /* 0x0005e2000c101906 */
[----:B------:R-:W-:Y:S01]  /*d230*/  @P4 IADD3.X R51, PT, PT, RZ, R51, RZ, P0, !PT ;  /* 0x00000033ff334210 */ /* 0x000fe200007fe4ff */
[----:B------:R-:W-:Y:S01]  /*d240*/  FADD.FTZ R6, R6, R23 ;  /* 0x0000001706067221 */ /* 0x000fe20000010000 */
[----:B0-----:R-:W-:-:S03]  /*d250*/  FADD.FTZ R16, RZ, R16 ;  /* 0x00000010ff107221 */ /* 0x001fc60000010000 */
[----:B------:R-:W-:Y:S01]  /*d260*/  FADD.FTZ R29, R6, R29 ;  /* 0x0000001d061d7221 */ /* 0x000fe20000010000 */
[----:B------:R-:W-:Y:S01]  /*d270*/  FADD.FTZ R16, R16, R17 ;  /* 0x0000001110107221 */ /* 0x000fe20000010000 */
[----:B-1----:R-:W-:Y:S01]  /*d280*/  FADD.FTZ R8, R8, R19 ;  /* 0x0000001308087221 */ /* 0x002fe20000010000 */
[----:B------:R-:W0:Y:S01]  /*d290*/  LDS R17, [R0+0x3a00] ;  /* 0x003a000000117984 */ /* 0x000e220000000800 */
[----:B--2---:R-:W-:Y:S01]  /*d2a0*/  @P3 MOV R2, R48 ;  /* 0x0000003000023202 */ /* 0x004fe20000000f00 */
[----:B------:R-:W-:Y:S01]  /*d2b0*/  FADD.FTZ R16, R16, R21 ;  /* 0x0000001510107221 */ /* 0x000fe20000010000 */
[-C--:B------:R-:W-:Y:S01]  /*d2c0*/  @P3 MOV R3, R53.reuse ;  /* 0x0000003500033202 */ /* 0x080fe20000000f00 */
[----:B------:R-:W1:Y:S01]  /*d2d0*/  LDS R21, [R0+0x4e00] ;  /* 0x004e000000157984 */ /* 0x000e620000000800 */
[----:B------:R-:W-:Y:S01]  /*d2e0*/  @P3 IADD3 R48, P0, PT, R48, 0x200, RZ ;  /* 0x0000020030303810 */ /* 0x000fe20007f1e0ff */
[----:B------:R-:W-:Y:S01]  /*d2f0*/  FADD.FTZ R27, R16, R27 ;  /* 0x0000001b101b7221 */ /* 0x000fe20000010000 */
[----:B------:R-:W-:Y:S01]  /*d300*/  FADD.FTZ R8, R8, R25 ;  /* 0x0000001908087221 */ /* 0x000fe20000010000 */
[----:B------:R2:W-:Y:S01]  /*d310*/  @P3 STG.E desc[UR6][R2.64], R5 ;  /* 0x0000000502003986 */ /* 0x0005e2000c101906 */
[----:B------:R-:W-:-:S02]  /*d320*/  @P3 IADD3.X R53, PT, PT, RZ, R53, RZ, P0, !PT ;  /* 0x00000035ff353210 */ /* 0x000fc400007fe4ff */
[----:B------:R-:W-:Y:S01]  /*d330*/  FADD.FTZ R31, R8, R31 ;  /* 0x0000001f081f7221 */ /* 0x000fe20000010000 */
[----:B----4-:R-:W-:Y:S01]  /*d340*/  FADD.FTZ R10, R10, R15 ;  /* 0x0000000f0a0a7221 */ /* 0x010fe20000010000 */
[----:B--2---:R-:W-:Y:S02]  /*d350*/  @P3 MOV R2, R46 ;  /* 0x0000002e00023202 */ /* 0x004fe40000000f00 */
[----:B------:R-:W-:Y:S02]  /*d360*/  @P3 MOV R3, R51 ;  /* 0x0000003300033202 */ /* 0x000fe40000000f00 */
[----:B------:R-:W-:-:S03]  /*d370*/  @P3 IADD3 R46, P4, PT, R46, 0x200, RZ ;  /* 0x000002002e2e3810 */ /* 0x000fc60007f9e0ff */
[----:B------:R2:W-:Y:S01]  /*d380*/  @P3 STG.E desc[UR6][R2.64], R81 ;  /* 0x0000005102003986 */ /* 0x0005e2000c101906 */
[----:B------:R-:W-:Y:S02]  /*d390*/  @P3 IADD3.X R51, PT, PT, RZ, R51, RZ, P4, !PT ;  /* 0x00000033ff333210 */ /* 0x000fe400027fe4ff */
[----:B--2---:R-:W-:Y:S01]  /*d3a0*/  @P2 MOV R2, R48 ;  /* 0x0000003000022202 */ /* 0x004fe20000000f00 */
[----:B0-----:R-:W-:Y:S01]  /*d3b0*/  FADD.FTZ R10, R10, R17 ;  /* 0x000000110a0a7221 */ /* 0x001fe20000010000 */
[-C--:B------:R-:W-:Y:S02]  /*d3c0*/  @P2 MOV R3, R53.reuse ;  /* 0x0000003500032202 */ /* 0x080fe40000000f00 */
[----:B------:R-:W-:Y:S01]  /*d3d0*/  @P2 IADD3 R48, P0, PT, R48, 0x200, RZ ;  /* 0x0000020030302810 */ /* 0x000fe20007f1e0ff */
[----:B-1----:R-:W-:Y:S02]  /*d3e0*/  FADD.FTZ R21, R10, R21 ;  /* 0x000000150a157221 */ /* 0x002fe40000010000 */
[----:B------:R0:W-:Y:S01]  /*d3f0*/  @P2 STG.E desc[UR6][R2.64], R27 ;  /* 0x0000001b02002986 */ /* 0x0001e2000c101906 */
[----:B------:R-:W-:-:S02]  /*d400*/  @P2 IADD3.X R53, PT, PT, RZ, R53, RZ, P0, !PT ;  /* 0x00000035ff352210 */ /* 0x000fc400007fe4ff */
        /* <DEDUP_REMOVED lines=33> */
.L_x_21429:
[----:B0-2---:R-:W-:Y:S01]  /*d620*/  HFMA2 R160, -RZ, RZ, 0, 5.9604644775390625e-08 ;  /* 0x00000001ffa07431 */ /* 0x005fe200000001ff */
[----:B------:R-:W-:Y:S01]  /*d630*/  BSSY B1, `(.L_x_21621) ;  /* 0x0000007000017945 */ /* 0x000fe20003800000 */
[----:B------:R-:W-:Y:S02]  /*d640*/  MOV R161, R188 ;  /* 0x000000bc00a17202 */ /* 0x000fe40000000f00 */
[----:B------:R-:W-:Y:S02]  /*d650*/  MOV R31, 0x1f ;  /* 0x0000001f001f7802 */ /* 0x000fe40000000f00 */
[----:B------:R-:W-:-:S07]  /*d660*/  MOV R11, 0xffffffff ;  /* 0xffffffff000b7802 */ /* 0x000fce0000000f00 */
[----:B-----5:R-:W-:Y:S05]  /*d670*/  WARPSYNC.COLLECTIVE R11, `(.L_x_21622) ;  /* 0x000000000b087348 */ /* 0x020fea0003c00000 */
[----:B------:R0:W1:Y:S02]  /*d680*/  SHFL.BFLY P6, R162, R161, R160, R31 ;  /* 0x0c0000a0a1a27389 */ /* 0x00006400000c001f */
[----:B01---5:R-:W-:Y:S05]  /*d690*/  ENDCOLLECTIVE ;  /* 0x000000000000791b */ /* 0x023fea0003800000 */
.L_x_21622:
[----:B------:R-:W-:Y:S05]  /*d6a0*/  BSYNC B1 ;  /* 0x0000000000017941 */ /* 0x000fea0003800000 */
.L_x_21621:
        /* <DEDUP_REMOVED lines=8> */
.L_x_21623:
[----:B------:R-:W-:Y:S01]  /*d730*/  MOV R161, R188 ;  /* 0x000000bc00a17202 */ /* 0x000fe20000000f00 */
[----:B------:R-:W-:Y:S02]  /*d740*/  HFMA2 R160, -RZ, RZ, 0, 1.1920928955078125e-07 ;  /* 0x00000002ffa07431 */ /* 0x000fe400000001ff */
[----:B------:R-:W-:-:S07]  /*d750*/  FADD.FTZ R189, R162, R189 ;  /* 0x000000bda2bd7221 */ /* 0x000fce0000010000 */
[----:B------:R-:W-:Y:S05]  /*d760*/  WARPSYNC.COLLECTIVE R11, `(.L_x_21624) ;  /* 0x000000000b087348 */ /* 0x000fea0003c00000 */
[----:B------:R0:W1:Y:S02]  /*d770*/  SHFL.BFLY P6, R162, R161, R160, R31 ;  /* 0x0c0000a0a1a27389 */ /* 0x00006400000c001f */
[----:B01----:R-:W-:Y:S05]  /*d780*/  ENDCOLLECTIVE ;  /* 0x000000000000791b */ /* 0x003fea0003800000 */
.L_x_21624:
[----:B------:R-:W-:Y:S01]  /*d790*/  MOV R161, R189 ;  /* 0x000000bd00a17202 */ /* 0x000fe20000000f00 */
[----:B------:R-:W-:-:S07]  /*d7a0*/  FADD.FTZ R188, R188, R162 ;  /* 0x000000a2bcbc7221 */ /* 0x000fce0000010000 */
[----:B------:R-:W-:Y:S05]  /*d7b0*/  WARPSYNC.COLLECTIVE R11, `(.L_x_21625) ;  /* 0x000000000b087348 */ /* 0x000fea0003c00000 */
[----:B------:R0:W1:Y:S02]  /*d7c0*/  SHFL.BFLY P6, R162, R161, R160, R31 ;  /* 0x0c0000a0a1a27389 */ /* 0x00006400000c001f */
[----:B01----:R-:W-:Y:S05]  /*d7d0*/  ENDCOLLECTIVE ;  /* 0x000000000000791b */ /* 0x003fea0003800000 */
.L_x_21625:
[----:B------:R-:W-:Y:S01]  /*d7e0*/  MOV R161, R188 ;  /* 0x000000bc00a17202 */ /* 0x000fe20000000f00 */
[----:B------:R-:W-:Y:S02]  /*d7f0*/  HFMA2 R160, -RZ, RZ, 0, 2.384185791015625e-07 ;  /* 0x00000004ffa07431 */ /* 0x000fe400000001ff */
[----:B------:R-:W-:-:S07]  /*d800*/  FADD.FTZ R189, R189, R162 ;  /* 0x000000a2bdbd7221 */ /* 0x000fce0000010000 */
[----:B------:R-:W-:Y:S05]  /*d810*/  WARPSYNC.COLLECTIVE R11, `(.L_x_21626) ;  /* 0x000000000b087348 */ /* 0x000fea0003c00000 */
[----:B------:R0:W1:Y:S02]  /*d820*/  SHFL.BFLY P6, R162, R161, R160, R31 ;  /* 0x0c0000a0a1a27389 */ /* 0x00006400000c001f */
[----:B01----:R-:W-:Y:S05]  /*d830*/  ENDCOLLECTIVE ;  /* 0x000000000000791b */ /* 0x003fea0003800000 */
.L_x_21626:
[----:B------:R-:W-:Y:S01]  /*d840*/  MOV R161, R189 ;  /* 0x000000bd00a17202 */ /* 0x000fe20000000f00 */
[----:B------:R-:W-:-:S07]  /*d850*/  FADD.FTZ R188, R188, R162 ;  /* 0x000000a2bcbc7221 */ /* 0x000fce0000010000 */
[----:B------:R-:W-:Y:S05]  /*d860*/  WARPSYNC.COLLECTIVE R11, `(.L_x_21627) ;  /* 0x000000000b087348 */ /* 0x000fea0003c00000 */
[----:B------:R0:W1:Y:S02]  /*d870*/  SHFL.BFLY P6, R162, R161, R160, R31 ;  /* 0x0c0000a0a1a27389 */ /* 0x00006400000c001f */
[----:B01----:R-:W-:Y:S05]  /*d880*/  ENDCOLLECTIVE ;  /* 0x000000000000791b */ /* 0x003fea0003800000 */
.L_x_21627:
[----:B------:R-:W-:Y:S01]  /*d890*/  MOV R161, R188 ;  /* 0x000000bc00a17202 */ /* 0x000fe20000000f00 */
[----:B------:R-:W-:Y:S02]  /*d8a0*/  HFMA2 R160, -RZ, RZ, 0, 4.76837158203125e-07 ;  /* 0x00000008ffa07431 */ /* 0x000fe400000001ff */
[----:B------:R-:W-:-:S07]  /*d8b0*/  FADD.FTZ R189, R189, R162 ;  /* 0x000000a2bdbd7221 */ /* 0x000fce0000010000 */
[----:B------:R-:W-:Y:S05]  /*d8c0*/  WARPSYNC.COLLECTIVE R11, `(.L_x_21628) ;  /* 0x000000000b087348 */ /* 0x000fea0003c00000 */
[----:B------:R0:W1:Y:S02]  /*d8d0*/  SHFL.BFLY P6, R162, R161, R160, R31 ;  /* 0x0c0000a0a1a27389 */ /* 0x00006400000c001f */
[----:B01----:R-:W-:Y:S05]  /*d8e0*/  ENDCOLLECTIVE ;  /* 0x000000000000791b */ /* 0x003fea0003800000 */
.L_x_21628:
[----:B------:R-:W-:Y:S01]  /*d8f0*/  MOV R161, R189 ;  /* 0x000000bd00a17202 */ /* 0x000fe20000000f00 */
[----:B------:R-:W-:-:S07]  /*d900*/  FADD.FTZ R188, R188, R162 ;  /* 0x000000a2bcbc7221 */ /* 0x000fce0000010000 */
[----:B------:R-:W-:Y:S05]  /*d910*/  WARPSYNC.COLLECTIVE R11, `(.L_x_21629) ;  /* 0x000000000b087348 */ /* 0x000fea0003c00000 */
[----:B------:R0:W1:Y:S02]  /*d920*/  SHFL.BFLY P6, R162, R161, R160, R31 ;  /* 0x0c0000a0a1a27389 */ /* 0x00006400000c001f */
[----:B01----:R-:W-:Y:S05]  /*d930*/  ENDCOLLECTIVE ;  /* 0x000000000000791b */ /* 0x003fea0003800000 */
.L_x_21629:
[----:B------:R-:W-:Y:S01]  /*d940*/  MOV R161, R188 ;  /* 0x000000bc00a17202 */ /* 0x000fe20000000f00 */
[----:B------:R-:W-:Y:S02]  /*d950*/  HFMA2 R160, -RZ, RZ, 0, 9.5367431640625e-07 ;  /* 0x00000010ffa07431 */ /* 0x000fe400000001ff */
[----:B------:R-:W-:-:S07]  /*d960*/  FADD.FTZ R189, R189, R162 ;  /* 0x000000a2bdbd7221 */ /* 0x000fce0000010000 */
[----:B------:R-:W-:Y:S05]  /*d970*/  WARPSYNC.COLLECTIVE R11, `(.L_x_21630) ;  /* 0x000000000b087348 */ /* 0x000fea0003c00000 */
[----:B------:R0:W1:Y:S02]  /*d980*/  SHFL.BFLY P6, R162, R161, R160, R31 ;  /* 0x0c0000a0a1a27389 */ /* 0x00006400000c001f */
[----:B01----:R-:W-:Y:S05]  /*d990*/  ENDCOLLECTIVE ;  /* 0x000000000000791b */ /* 0x003fea0003800000 */
.L_x_21630:
[----:B------:R-:W-:Y:S02]  /*d9a0*/  MOV R161, R189 ;  /* 0x000000bd00a17202 */ /* 0x000fe40000000f00 */
[----:B------:R-:W-:-:S07]  /*d9b0*/  MOV R163, R162 ;  /* 0x000000a200a37202 */ /* 0x000fce0000000f00 */
[----:B------:R-:W-:Y:S05]  /*d9c0*/  WARPSYNC.COLLECTIVE R11, `(.L_x_21631) ;  /* 0x000000000b087348 */ /* 0x000fea0003c00000 */
[----:B------:R0:W1:Y:S02]  /*d9d0*/  SHFL.BFLY P6, R162, R161, R160, R31 ;  /* 0x0c0000a0a1a27389 */ /* 0x00006400000c001f */
[----:B01----:R-:W-:Y:S05]  /*d9e0*/  ENDCOLLECTIVE ;  /* 0x000000000000791b */ /* 0x003fea0003800000 */
.L_x_21631:
[----:B------:R-:W-:Y:S01]  /*d9f0*/  MOV R11, R162 ;  /* 0x000000a2000b7202 */ /* 0x000fe20000000f00 */
[----:B------:R-:W-:Y:S06]  /*da00*/  BRA `(.L_x_21632) ;  /* 0xffffff6400e07947 */ /* 0x000fec000383ffff */
.L_x_21633:
        /* <DEDUP_REMOVED lines=15> */
.L_x_25523:


//--------------------- .text._ZN10layer_norm22ln_bwd_finalize_kernelINS_22Kernel_traits_finalizeILj1280E6__halfffffjLb0ELj1024ELj4ENS_18Kernel_traits_baseILj1280ES2_ffffjLj1024EEEEELb0ELb1EEEvNS_9BwdParamsE --------------------------
	.section	.text._ZN10layer_norm22ln_bwd_finalize_kernelINS_22Kernel_traits_finalizeILj1280E6__halfffffjLb0ELj1024ELj4ENS_18Kernel_traits_baseILj1280ES2_ffffjLj1024EEEEELb0ELb1EEEvNS_9BwdParamsE,"ax",@progbits
	.align	128
        .global         _ZN10layer_norm22ln_bwd_finalize_kernelINS_22Kernel_traits_finalizeILj1280E6__halfffffjLb0ELj1024ELj4ENS_18Kernel_traits_baseILj1280ES2_ffffjLj1024EEEEELb0ELb1EEEvNS_9BwdParamsE
        .type           _ZN10layer_norm22ln_bwd_finalize_kernelINS_22Kernel_traits_finalizeILj1280E6__halfffffjLb0ELj1024ELj4ENS_18Kernel_traits_baseILj1280ES2_ffffjLj1024EEEEELb0ELb1EEEvNS_9BwdParamsE,@function
        .size           _ZN10layer_norm22ln_bwd_finalize_kernelINS_22Kernel_traits_finalizeILj1280E6__halfffffjLb0ELj1024ELj4ENS_18Kernel_traits_baseILj1280ES2_ffffjLj1024EEEEELb0ELb1EEEvNS_9BwdParamsE,(.L_x_25524 - _ZN10layer_norm22ln_bwd_finalize_kernelINS_22Kernel_traits_finalizeILj1280E6__halfffffjLb0ELj1024ELj4ENS_18Kernel_traits_baseILj1280ES2_ffffjLj1024EEEEELb0ELb1EEEvNS_9BwdParamsE)
        .other          _ZN10layer_norm22ln_bwd_finalize_kernelINS_22Kernel_traits_finalizeILj1280E6__halfffffjLb0ELj1024ELj4ENS_18Kernel_traits_baseILj1280ES2_ffffjLj1024EEEEELb0ELb1EEEvNS_9BwdParamsE,@"STO_CUDA_ENTRY STV_DEFAULT"
_ZN10layer_norm22ln_bwd_finalize_kernelINS_22Kernel_traits_finalizeILj1280E6__halfffffjLb0ELj1024ELj4ENS_18Kernel_traits_baseILj1280ES2_ffffjLj1024EEEEELb0ELb1EEEvNS_9BwdParamsE:
.text._ZN10layer_norm22ln_bwd_finalize_kernelINS_22Kernel_traits_finalizeILj1280E6__halfffffjLb0ELj1024ELj4ENS_18Kernel_traits_baseILj1280ES2_ffffjLj1024EEEEELb0ELb1EEEvNS_9BwdParamsE:
        /* <DEDUP_REMOVED lines=81> */
.L_x_21638:
        /* <DEDUP_REMOVED lines=118> */
.L_x_21637:
[----:B------:R-:W-:Y:S05]  /*0c70*/  BSYNC.RECONVERGENT B1 ;  /* 0x0000000000017941 */ /* 0x000fea0003800200 */
.L_x_21636:
        /* <DEDUP_REMOVED lines=77> */
.L_x_21640:
[----:B------:R-:W-:Y:S05]  /*1150*/  BSYNC.RECONVERGENT B1 ;  /* 0x0000000000017941 */ /* 0x000fea0003800200 */
.L_x_21639:
        /* <DEDUP_REMOVED lines=38> */
.L_x_21642:
[----:B------:R-:W-:Y:S05]  /*13c0*/  BSYNC.RECONVERGENT B1 ;  /* 0x0000000000017941 */ /* 0x000fea0003800200 */
.L_x_21641:
        /* <DEDUP_REMOVED lines=8> */
.L_x_21643:
        /* <DEDUP_REMOVED lines=10> */
.L_x_21635:
[----:B------:R-:W-:Y:S05]  /*14f0*/  BSYNC.RECONVERGENT B0 ;  /* 0x0000000000007941 */ /* 0x000fea0003800200 */
.L_x_21634:
        /* <DEDUP_REMOVED lines=57> */
.L_x_21644:
        /* <DEDUP_REMOVED lines=15> */
.L_x_25524:


//--------------------- .text._ZN10layer_norm13ln_bwd_kernelINS_13Kernel_traitsI6__halfffffjLj1280ELj1ELj4ELj1ELj16ENS_18Kernel_traits_baseILj1280ES2_ffffjLj128EEEEELb1ELb0ELb1ELb1EEEvNS_9BwdParamsE --------------------------
	.section	.text._ZN10layer_norm13ln_bwd_kernelINS_13Kernel_traitsI6__halfffffjLj1280ELj1ELj4ELj1ELj16ENS_18Kernel_traits_baseILj1280ES2_ffffjLj128EEEEELb1ELb0ELb1ELb1EEEvNS_9BwdParamsE,"ax",@progbits
	.align	128
        .global         _ZN10layer_norm13ln_bwd_kernelINS_13Kernel_traitsI6__halfffffjLj1280ELj1ELj4ELj1ELj16ENS_18Kernel_traits_baseILj1280ES2_ffffjLj128EEEEELb1ELb0ELb1ELb1EEEvNS_9BwdParamsE
        .type           _ZN10layer_norm13ln_bwd_kernelINS_13Kernel_traitsI6__halfffffjLj1280ELj1ELj4ELj1ELj16ENS_18Kernel_traits_baseILj1280ES2_ffffjLj128EEEEELb1ELb0ELb1ELb1EEEvNS_9BwdParamsE,@function
        .size           _ZN10layer_norm13ln_bwd_kernelINS_13Kernel_traitsI6__halfffffjLj1280ELj1ELj4ELj1ELj16ENS_18Kernel_traits_baseILj1280ES2_ffffjLj128EEEEELb1ELb0ELb1ELb1EEEvNS_9BwdParamsE,(.L_x_25525 - _ZN10layer_norm13ln_bwd_kernelINS_13Kernel_traitsI6__halfffffjLj1280ELj1ELj4ELj1ELj16ENS_18Kernel_traits_baseILj1280ES2_ffffjLj128EEEEELb1ELb0ELb1ELb1EEEvNS_9BwdParamsE)
        .other          _ZN10layer_norm13ln_bwd_kernelINS_13Kernel_traitsI6__halfffffjLj1280ELj1ELj4ELj1ELj16ENS_18Kernel_traits_baseILj1280ES2_ffffjLj128EEEEELb1ELb0ELb1ELb1EEEvNS_9BwdParamsE,@"STO_CUDA_ENTRY STV_DEFAULT"
_ZN10layer_norm13ln_bwd_kernelINS_13Kernel_traitsI6__halfffffjLj1280ELj1ELj4ELj1ELj16ENS_18Kernel_traits_baseILj1280ES2_ffffjLj128EEEEELb1ELb0ELb1ELb1EEEvNS_9BwdParamsE:
.text._ZN10layer_norm13ln_bwd_kernelINS_13Kernel_traitsI6__halfffffjLj1280ELj1ELj4ELj1ELj16ENS_18Kernel_traits_baseILj1280ES2_ffffjLj128EEEEELb1ELb0ELb1ELb1EEEvNS_9BwdParamsE:
        /* <DEDUP_REMOVED lines=72> */
[----:B------:R-:W-:-:S07]  /*0480*/  HFMA2 R70, -RZ, RZ, 0, 0 ;  /* 0x00000000ff467431 */ /* 0x000fce00000001ff */
.L_x_21822:
[----:B0-----:R-:W0:Y:S08]  /*0490*/  LDC.64 R2, c[0x0][0x3f8] ;  /* 0x0000fe00ff027b82 */ /* 0x001e300000000a00 */
[----:B------:R-:W1:Y:S08]  /*04a0*/  LDC.64 R4, c[0x0][0x3c8] ;  /* 0x0000f200ff047b82 */ /* 0x000e700000000a00 */
[----:B------:R-:W2:Y:S01]  /*04b0*/  LDC.64 R6, c[0x0][0x3f0] ;  /* 0x0000fc00ff067b82 */ /* 0x000ea20000000a00 */
[----:B0-----:R-:W-:-:S05]  /*04c0*/  IMAD.WIDE R2, R222, 0x4, R2 ;  /* 0x00000004de027825 */ /* 0x001fca00078e0202 */
[----:B------:R1:W3:Y:S02]  /*04d0*/  LDG.E R221, desc[UR6][R2.64] ;  /* 0x0000000602dd7981 */ /* 0x0002e4000c1e1900 */
[----:B-1----:R-:W-:-:S04]  /*04e0*/  IMAD.WIDE R2, R222, 0x4, R4 ;  /* 0x00000004de027825 */ /* 0x002fc800078e0204 */
[----:B--2---:R-:W-:Y:S01]  /*04f0*/  IMAD.WIDE R4, R222, 0x4, R6 ;  /* 0x00000004de047825 */ /* 0x004fe200078e0206 */
[----:B-----5:R0:W5:Y:S04]  /*0500*/  LDG.E R220, desc[UR6][R2.64] ;  /* 0x0000000602dc7981 */ /* 0x020168000c1e1900 */
[----:B------:R1:W5:Y:S01]  /*0510*/  LDG.E R223, desc[UR6][R4.64] ;  /* 0x0000000604df7981 */ /* 0x000362000c1e1900 */
[----:B------:R-:W-:Y:S01]  /*0520*/  BSSY.RECONVERGENT B1, `(.L_x_21647) ;  /* 0x0000282000017945 */ /* 0x000fe20003800200 */
[----:B0-----:R-:W0:Y:S01]  /*0530*/  LDC.64 R2, c[0x0][0x3c0] ;  /* 0x0000f000ff027b82 */ /* 0x001e220000000a00 */
[----:B---3--:R-:W-:-:S13]  /*0540*/  ISETP.GE.AND P2, PT, R221, 0x1, PT ;  /* 0x00000001dd00780c */ /* 0x008fda0003f46270 */
[----:B01----:R-:W-:Y:S05]  /*0550*/  @!P2 BRA `(.L_x_21648) ;  /* 0x0000001c00f0a947 */ /* 0x003fea0003800000 */
[----:B------:R-:W0:Y:S01]  /*0560*/  S2R R4, SR_TID.X ;  /* 0x0000000000047919 */ /* 0x000e220000002100 */
[----:B------:R-:W1:Y:S01]  /*0570*/  LDC.64 R140, c[0x0][0x3a8] ;  /* 0x0000ea00ff8c7b82 */ /* 0x000e620000000a00 */
[C---:B------:R-:W-:Y:S02]  /*0580*/  IMAD R0, R222.reuse, UR8, RZ ;  /* 0x00000008de007c24 */ /* 0x040fe4000f8e02ff */
[----:B------:R-:W-:-:S03]  /*0590*/  IMAD.WIDE R2, R222, 0x4, R2 ;  /* 0x00000004de027825 */ /* 0x000fc600078e0202 */
[----:B------:R-:W-:Y:S02]  /*05a0*/  SHF.R.S32.HI R5, RZ, 0x1f, R0 ;  /* 0x0000001fff057819 */ /* 0x000fe40000011400 */
[----:B------:R-:W2:Y:S01]  /*05b0*/  LDC.64 R230, c[0x0][0x428] ;  /* 0x00010a00ffe67b82 */ /* 0x000ea20000000a00 */
[----:B------:R3:W4:Y:S01]  /*05c0*/  LDG.E R252, desc[UR6][R2.64] ;  /* 0x0000000602fc7981 */ /* 0x000722000c1e1900 */
[----:B------:R-:W-:Y:S02]  /*05d0*/  LEA.HI R5, R5, R0, RZ, 0x2 ;  /* 0x0000000005057211 */ /* 0x000fe400078f10ff */
[----:B------:R-:W-:-:S05]  /*05e0*/  IADD3 R0, PT, PT, R221, -0x1, RZ ;  /* 0xffffffffdd007810 */ /* 0x000fca0007ffe0ff */
[----:B------:R-:W-:Y:S01]  /*05f0*/  IMAD R0, R0, UR8, RZ ;  /* 0x0000000800007c24 */ /* 0x000fe2000f8e02ff */
[----:B0-----:R-:W-:-:S04]  /*0600*/  LOP3.LUT R4, R4, 0x1f, RZ, 0xc0, !PT ;  /* 0x0000001f04047812 */ /* 0x001fc800078ec0ff */
[----:B------:R-:W-:-:S04]  /*0610*/  LEA.HI.SX32 R161, R5, R4, 0x1e ;  /* 0x0000000405a17211 */ /* 0x000fc800078ff2ff */
[C---:B------:R-:W-:Y:S02]  /*0620*/  IADD3 R7, PT, PT, R161.reuse, 0x60, RZ ;  /* 0x00000060a1077810 */ /* 0x040fe40007ffe0ff */
[C---:B------:R-:W-:Y:S02]  /*0630*/  IADD3 R169, PT, PT, R161.reuse, 0xc0, RZ ;  /* 0x000000c0a1a97810 */ /* 0x040fe40007ffe0ff */
[----:B------:R-:W-:Y:S01]  /*0640*/  IADD3 R177, PT, PT, R161, 0xe0, RZ ;  /* 0x000000e0a1b17810 */ /* 0x000fe20007ffe0ff */
[----:B-1----:R-:W-:Y:S01]  /*0650*/  IMAD.WIDE.U32 R192, R7, 0x10, R140 ;  /* 0x0000001007c07825 */ /* 0x002fe200078e008c */
[----:B---3--:R-:W-:Y:S02]  /*0660*/  SHF.R.S32.HI R3, RZ, 0x1f, R0 ;  /* 0x0000001fff037819 */ /* 0x008fe40000011400 */
[----:B------:R-:W-:Y:S01]  /*0670*/  IADD3 R9, PT, PT, R161, 0x40, RZ ;  /* 0x00000040a1097810 */ /* 0x000fe20007ffe0ff */
[--C-:B------:R-:W-:Y:S01]  /*0680*/  IMAD.WIDE.U32 R204, R169, 0x10, R140.reuse ;  /* 0x00000010a9cc7825 */ /* 0x100fe200078e008c */
[----:B------:R-:W-:Y:S01]  /*0690*/  IADD3 R5, PT, PT, R161, 0x80, RZ ;  /* 0x00000080a1057810 */ /* 0x000fe20007ffe0ff */
[----:B------:R-:W3:Y:S02]  /*06a0*/  LDG.E.128 R192, desc[UR6][R192.64] ;  /* 0x00000006c0c07981 */ /* 0x000ee4000c1e1d00 */
[--C-:B------:R-:W-:Y:S01]  /*06b0*/  IMAD.WIDE.U32 R208, R177, 0x10, R140.reuse ;  /* 0x00000010b1d07825 */ /* 0x100fe200078e008c */
[----:B------:R-:W-:Y:S01]  /*06c0*/  LEA.HI R3, R3, R0, RZ, 0x2 ;  /* 0x0000000003037211 */ /* 0x000fe200078f10ff */
[----:B------:R-:W3:Y:S02]  /*06d0*/  LDG.E.128 R204, desc[UR6][R204.64] ;  /* 0x00000006cccc7981 */ /* 0x000ee4000c1e1d00 */
[C-C-:B------:R-:W-:Y:S01]  /*06e0*/  IMAD.WIDE.U32 R180, R161.reuse, 0x10, R140.reuse ;  /* 0x00000010a1b47825 */ /* 0x140fe200078e008c */
[C---:B------:R-:W-:Y:S01]  /*06f0*/  IADD3 R171, PT, PT, R161.reuse, 0x100, RZ ;  /* 0x00000100a1ab7810 */ /* 0x040fe20007ffe0ff */
[----:B------:R-:W3:Y:S01]  /*0700*/  LDG.E.128 R208, desc[UR6][R208.64] ;  /* 0x00000006d0d07981 */ /* 0x000ee2000c1e1d00 */
[----:B------:R-:W-:Y:S01]  /*0710*/  IADD3 R175, PT, PT, R161, 0x120, RZ ;  /* 0x00000120a1af7810 */ /* 0x000fe20007ffe0ff */
[--C-:B------:R-:W-:Y:S01]  /*0720*/  IMAD.WIDE.U32 R188, R9, 0x10, R140.reuse ;  /* 0x0000001009bc7825 */ /* 0x100fe200078e008c */
[C---:B------:R-:W-:Y:S01]  /*0730*/  IADD3 R11, PT, PT, R161.reuse, 0x20, RZ ;  /* 0x00000020a10b7810 */ /* 0x040fe20007ffe0ff */
[----:B------:R-:W3:Y:S01]  /*0740*/  LDG.E.128 R180, desc[UR6][R180.64] ;  /* 0x00000006b4b47981 */ /* 0x000ee2000c1e1d00 */
[----:B------:R-:W-:Y:S01]  /*0750*/  IADD3 R227, PT, PT, R161, 0xa0, RZ ;  /* 0x000000a0a1e37810 */ /* 0x000fe20007ffe0ff */
[--C-:B------:R-:W-:Y:S01]  /*0760*/  IMAD.WIDE.U32 R196, R5, 0x10, R140.reuse ;  /* 0x0000001005c47825 */ /* 0x100fe200078e008c */
[----:B------:R-:W-:Y:S01]  /*0770*/  LEA.HI.SX32 R0, R3, R4, 0x1e ;  /* 0x0000000403007211 */ /* 0x000fe200078ff2ff */
[----:B------:R-:W3:Y:S02]  /*0780*/  LDG.E.128 R188, desc[UR6][R188.64] ;  /* 0x00000006bcbc7981 */ /* 0x000ee4000c1e1d00 */
[----:B------:R-:W-:-:S02]  /*0790*/  IMAD.WIDE.U32 R212, R171, 0x10, R140 ;  /* 0x00000010abd47825 */ /* 0x000fc400078e008c */
[----:B------:R-:W3:Y:S02]  /*07a0*/  LDG.E.128 R196, desc[UR6][R196.64] ;  /* 0x00000006c4c47981 */ /* 0x000ee4000c1e1d00 */
[--C-:B------:R-:W-:Y:S02]  /*07b0*/  IMAD.WIDE.U32 R216, R175, 0x10, R140.reuse ;  /* 0x00000010afd87825 */ /* 0x100fe400078e008c */
[----:B------:R-:W3:Y:S02]  /*07c0*/  LDG.E.128 R212, desc[UR6][R212.64] ;  /* 0x00000006d4d47981 */ /* 0x000ee4000c1e1d00 */
[--C-:B------:R-:W-:Y:S02]  /*07d0*/  IMAD.WIDE.U32 R184, R11, 0x10, R140.reuse ;  /* 0x000000100bb87825 */ /* 0x100fe400078e008c */
[----:B------:R-:W3:Y:S02]  /*07e0*/  LDG.E.128 R216, desc[UR6][R216.64] ;  /* 0x00000006d8d87981 */ /* 0x000ee4000c1e1d00 */
[----:B------:R-:W-:Y:S01]  /*07f0*/  IMAD.WIDE.U32 R200, R227, 0x10, R140 ;  /* 0x00000010e3c87825 */ /* 0x000fe200078e008c */
[C---:B------:R-:W-:Y:S01]  /*0800*/  IADD3 R144, PT, PT, R0.reuse, 0x20, RZ ;  /* 0x0000002000907810 */ /* 0x040fe20007ffe0ff */
[----:B------:R-:W3:Y:S02]  /*0810*/  LDG.E.128 R184, desc[UR6][R184.64] ;  /* 0x00000006b8b87981 */ /* 0x000ee4000c1e1d00 */
[--C-:B--2---:R-:W-:Y:S01]  /*0820*/  IMAD.WIDE.U32 R140, R0, 0x10, R230.reuse ;  /* 0x00000010008c7825 */ /* 0x104fe200078e00e6 */
[----:B------:R-:W-:Y:S01]  /*0830*/  MOV R224, UR14 ;  /* 0x0000000e00e07c02 */ /* 0x000fe20008000f00 */
[----:B------:R-:W2:Y:S04]  /*0840*/  LDG.E.128 R200, desc[UR6][R200.64] ;  /* 0x00000006c8c87981 */ /* 0x000ea8000c1e1d00 */
[----:B------:R-:W2:Y:S01]  /*0850*/  LDG.E.128 R140, desc[UR6][R140.64] ;  /* 0x000000068c8c7981 */ /* 0x000ea2000c1e1d00 */
[----:B------:R-:W-:Y:S01]  /*0860*/  IMAD.WIDE.U32 R144, R144, 0x10, R230 ;  /* 0x0000001090907825 */ /* 0x000fe200078e00e6 */
[----:B------:R-:W-:-:S02]  /*0870*/  MOV R225, UR15 ;  /* 0x0000000f00e17c02 */ /* 0x000fc40008000f00 */
[----:B------:R-:W-:-:S03]  /*0880*/  ISETP.NE.U32.AND P0, PT, R224, RZ, PT ;  /* 0x000000ffe000720c */ /* 0x000fc60003f05070 */
[----:B------:R-:W2:Y:S01]  /*0890*/  LDG.E.128 R144, desc[UR6][R144.64] ;  /* 0x0000000690907981 */ /* 0x000ea2000c1e1d00 */
[----:B------:R-:W-:Y:S02]  /*08a0*/  ISETP.NE.AND.EX P0, PT, R225, RZ, PT, P0 ;  /* 0x000000ffe100720c */ /* 0x000fe40003f05300 */
[----:B------:R-:W-:Y:S02]  /*08b0*/  IADD3 R148, PT, PT, R0, 0x40, RZ ;  /* 0x0000004000947810 */ /* 0x000fe40007ffe0ff */
[----:B-----5:R-:W-:-:S03]  /*08c0*/  ISETP.GE.AND P3, PT, R223, 0x1, PT ;  /* 0x00000001df00780c */ /* 0x020fc60003f66270 */
[----:B------:R-:W-:-:S06]  /*08d0*/  IMAD.WIDE.U32 R148, R148, 0x10, R230 ;  /* 0x0000001094947825 */ /* 0x000fcc00078e00e6 */
[----:B------:R-:W0:Y:S01]  /*08e0*/  @P0 LDC.64 R228, c[0x0][0x438] ;  /* 0x00010e00ffe40b82 */ /* 0x000e220000000a00 */
[----:B------:R-:W2:Y:S01]  /*08f0*/  LDG.E.128 R148, desc[UR6][R148.64] ;  /* 0x0000000694947981 */ /* 0x000ea2000c1e1d00 */
[----:B------:R-:W-:-:S06]  /*0900*/  IADD3 R152, PT, PT, R0, 0x60, RZ ;  /* 0x0000006000987810 */ /* 0x000fcc0007ffe0ff */
[----:B------:R-:W1:Y:S01]  /*0910*/  @P0 LDC.64 R178, c[0x0][0x438] ;  /* 0x00010e00ffb20b82 */ /* 0x000e620000000a00 */
[----:B------:R-:W-:Y:S01]  /*0920*/  @P3 IADD3 R6, PT, PT, R223, -0x1, RZ ;  /* 0xffffffffdf063810 */ /* 0x000fe20007ffe0ff */
[----:B------:R-:W-:-:S06]  /*0930*/  IMAD.WIDE.U32 R152, R152, 0x10, R230 ;  /* 0x0000001098987825 */ /* 0x000fcc00078e00e6 */
[----:B------:R-:W1:Y:S01]  /*0940*/  @P0 LDC.64 R2, c[0x0][0x438] ;  /* 0x00010e00ff020b82 */ /* 0x000e620000000a00 */
[----:B------:R-:W-:Y:S01]  /*0950*/  @P3 IMAD R6, R6, UR8, RZ ;  /* 0x0000000806063c24 */ /* 0x000fe2000f8e02ff */
[----:B------:R-:W2:Y:S04]  /*0960*/  LDG.E.128 R152, desc[UR6][R152.64] ;  /* 0x0000000698987981 */ /* 0x000ea8000c1e1d00 */
[----:B------:R-:W-:Y:S02]  /*0970*/  @P3 SHF.R.S32.HI R159, RZ, 0x1f, R6 ;  /* 0x0000001fff9f3819 */ /* 0x000fe40000011406 */
[----:B------:R-:W1:Y:S01]  /*0980*/  @P0 LDC.64 R164, c[0x0][0x438] ;  /* 0x00010e00ffa40b82 */ /* 0x000e620000000a00 */
[----:B0-----:R-:W-:Y:S01]  /*0990*/  @P0 IMAD.WIDE.U32 R228, R7, 0x10, R228 ;  /* 0x0000001007e40825 */ /* 0x001fe200078e00e4 */
[----:B------:R-:W-:-:S02]  /*09a0*/  @P3 LEA.HI R163, R159, R6, RZ, 0x2 ;  /* 0x000000069fa33211 */ /* 0x000fc400078f10ff */
[----:B------:R-:W-:Y:S02]  /*09b0*/  MOV R173, RZ ;  /* 0x000000ff00ad7202 */ /* 0x000fe40000000f00 */
[----:B------:R0:W5:Y:S02]  /*09c0*/  @P0 LDG.E.128 R36, desc[UR6][R228.64] ;  /* 0x00000006e4240981 */ /* 0x000164000c1e1d00 */
[----:B------:R-:W0:Y:S01]  /*09d0*/  @P0 LDC.64 R166, c[0x0][0x438] ;  /* 0x00010e00ffa60b82 */ /* 0x000e220000000a00 */
[C---:B------:R-:W-:Y:S01]  /*09e0*/  IADD3 R156, PT, PT, R0.reuse, 0x80, RZ ;  /* 0x00000080009c7810 */ /* 0x040fe20007ffe0ff */
[----:B-1----:R-:W-:Y:S01]  /*09f0*/  @P0 IMAD.WIDE.U32 R178, R5, 0x10, R178 ;  /* 0x0000001005b20825 */ /* 0x002fe200078e00b2 */
[----:B------:R-:W-:Y:S02]  /*0a00*/  @P3 LEA.HI.SX32 R173, R163, R4, 0x1e ;  /* 0x00000004a3ad3211 */ /* 0x000fe400078ff2ff */
[----:B------:R-:W-:-:S03]  /*0a10*/  IADD3 R160, PT, PT, R0, 0xa0, RZ ;  /* 0x000000a000a07810 */ /* 0x000fc60007ffe0ff */
[----:B0-----:R-:W0:Y:S01]  /*0a20*/  LDC.64 R228, c[0x0][0x428] ;  /* 0x00010a00ffe47b82 */ /* 0x001e220000000a00 */
[----:B------:R-:W-:Y:S01]  /*0a30*/  IMAD.WIDE.U32 R156, R156, 0x10, R230 ;  /* 0x000000109c9c7825 */ /* 0x000fe200078e00e6 */
[----:B------:R-:W-:Y:S01]  /*0a40*/  IADD3 R168, PT, PT, R0, 0xc0, RZ ;  /* 0x000000c000a87810 */ /* 0x000fe20007ffe0ff */
[----:B------:R-:W5:Y:S02]  /*0a50*/  @P0 LDG.E.128 R32, desc[UR6][R178.64] ;  /* 0x00000006b2200981 */ /* 0x000f64000c1e1d00 */
[----:B------:R-:W-:Y:S02]  /*0a60*/  @P0 IMAD.WIDE.U32 R2, R161, 0x10, R2 ;  /* 0x00000010a1020825 */ /* 0x000fe400078e0002 */
[----:B------:R-:W2:Y:S01]  /*0a70*/  LDG.E.128 R156, desc[UR6][R156.64] ;  /* 0x000000069c9c7981 */ /* 0x000ea2000c1e1d00 */
[----:B------:R-:W1:Y:S01]  /*0a80*/  @P0 LDC.64 R4, c[0x0][0x438] ;  /* 0x00010e00ff040b82 */ /* 0x000e620000000a00 */
[----:B------:R-:W-:Y:S02]  /*0a90*/  IMAD.WIDE.U32 R160, R160, 0x10, R230 ;  /* 0x00000010a0a07825 */ /* 0x000fe400078e00e6 */
[----:B------:R-:W5:Y:S02]  /*0aa0*/  @P0 LDG.E.128 R48, desc[UR6][R2.64] ;  /* 0x0000000602300981 */ /* 0x000f64000c1e1d00 */
[----:B------:R-:W-:-:S02]  /*0ab0*/  @P0 IMAD.WIDE.U32 R164, R11, 0x10, R164 ;  /* 0x000000100ba40825 */ /* 0x000fc400078e00a4 */
[----:B------:R-:W2:Y:S01]  /*0ac0*/  LDG.E.128 R160, desc[UR6][R160.64] ;  /* 0x00000006a0a07981 */ /* 0x000ea2000c1e1d00 */
[----:B------:R-:W1:Y:S01]  /*0ad0*/  LDC.64 R230, c[0x0][0x3b0] ;  /* 0x0000ec00ffe67b82 */ /* 0x000e620000000a00 */
[----:B------:R-:W-:Y:S02]  /*0ae0*/  @P0 IMAD.WIDE.U32 R166, R9, 0x10, R166 ;  /* 0x0000001009a60825 */ /* 0x000fe400078e00a6 */
[----:B------:R0:W5:Y:S04]  /*0af0*/  @P0 LDG.E.128 R44, desc[UR6][R164.64] ;  /* 0x00000006a42c0981 */ /* 0x000168000c1e1d00 */
[----:B------:R-:W5:Y:S01]  /*0b00*/  @P0 LDG.E.128 R40, desc[UR6][R166.64] ;  /* 0x00000006a6280981 */ /* 0x000f62000c1e1d00 */
[----:B------:R-:W1:Y:S01]  /*0b10*/  @P0 LDC.64 R6, c[0x0][0x438] ;  /* 0x00010e00ff060b82 */ /* 0x000e620000000a00 */
[----:B0-----:R-:W-:-:S07]  /*0b20*/  IMAD.WIDE.U32 R164, R168, 0x10, R228 ;  /* 0x00000010a8a47825 */ /* 0x001fce00078e00e4 */
[----:B------:R-:W0:Y:S01]  /*0b30*/  @P0 LDC.64 R8, c[0x0][0x438] ;  /* 0x00010e00ff080b82 */ /* 0x000e220000000a00 */
[----:B-1----:R-:W-:Y:S01]  /*0b40*/  @P0 IMAD.WIDE.U32 R4, R175, 0x10, R4 ;  /* 0x00000010af040825 */ /* 0x002fe200078e0004 */
[----:B------:R-:W-:Y:S01]  /*0b50*/  IADD3 R175, PT, PT, R173, 0x80, RZ ;  /* 0x00000080adaf7810 */ /* 0x000fe20007ffe0ff */
[----:B------:R-:W2:Y:S04]  /*0b60*/  LDG.E.128 R164, desc[UR6][R164.64] ;  /* 0x00000006a4a47981 */ /* 0x000ea8000c1e1d00 */
[----:B------:R1:W5:Y:S01]  /*0b70*/  @P0 LDG.E.128 R12, desc[UR6][R4.64] ;  /* 0x00000006040c0981 */ /* 0x000362000c1e1d00 */
[----:B------:R-:W0:Y:S08]  /*0b80*/  @P0 LDC.64 R2, c[0x0][0x438] ;  /* 0x00010e00ff020b82 */ /* 0x000e300000000a00 */
[----:B------:R-:W4:Y:S01]  /*0b90*/  @P0 LDC.64 R10, c[0x0][0x438] ;  /* 0x00010e00ff0a0b82 */ /* 0x000f220000000a00 */
[----:B-1----:R-:W-:-:S07]  /*0ba0*/  IMAD.WIDE.U32 R4, R175, 0x4, R230 ;  /* 0x00000004af047825 */ /* 0x002fce00078e00e6 */
[----:B------:R-:W1:Y:S01]  /*0bb0*/  LDC.64 R174, c[0x0][0x428] ;  /* 0x00010a00ffae7b82 */ /* 0x000e620000000a00 */
[----:B------:R-:W-:Y:S01]  /*0bc0*/  IADD3 R170, PT, PT, R0, 0xe0, RZ ;  /* 0x000000e000aa7810 */ /* 0x000fe20007ffe0ff */
[----:B------:R-:W-:Y:S01]  /*0bd0*/  @P0 IMAD.WIDE.U32 R6, R177, 0x10, R6 ;  /* 0x00000010b1060825 */ /* 0x000fe200078e0006 */
[----:B------:R-:W-:-:S03]  /*0be0*/  IADD3 R177, PT, PT, R173, 0x20, RZ ;  /* 0x00000020adb17810 */ /* 0x000fc60007ffe0ff */
[----:B0-----:R-:W-:Y:S01]  /*0bf0*/  @P0 IMAD.WIDE.U32 R8, R227, 0x10, R8 ;  /* 0x00000010e3080825 */ /* 0x001fe200078e0008 */
[----:B------:R-:W-:Y:S01]  /*0c00*/  IADD3 R172, PT, PT, R173, 0xa0, RZ ;  /* 0x000000a0adac7810 */ /* 0x000fe20007ffe0ff */
[----:B------:R-:W5:Y:S02]  /*0c10*/  @P0 LDG.E.128 R20, desc[UR6][R6.64] ;  /* 0x0000000606140981 */ /* 0x000f64000c1e1d00 */
[----:B------:R-:W-:Y:S01]  /*0c20*/  @P0 IMAD.WIDE.U32 R2, R171, 0x10, R2 ;  /* 0x00000010ab020825 */ /* 0x000fe200078e0002 */
[----:B------:R-:W-:Y:S01]  /*0c30*/  IADD3 R179, PT, PT, R173, 0xc0, RZ ;  /* 0x000000c0adb37810 */ /* 0x000fe20007ffe0ff */
[----:B------:R0:W5:Y:S02]  /*0c40*/  @P0 LDG.E.128 R28, desc[UR6][R8.64] ;  /* 0x00000006081c0981 */ /* 0x000164000c1e1d00 */
[----:B------:R-:W-:-:S04]  /*0c50*/  IMAD.WIDE.U32 R170, R170, 0x10, R228 ;  /* 0x00000010aaaa7825 */ /* 0x000fc800078e00e4 */
[----:B----4-:R-:W-:Y:S01]  /*0c60*/  @P0 IMAD.WIDE.U32 R168, R169, 0x10, R10 ;  /* 0x00000010a9a80825 */ /* 0x010fe200078e000a */
[----:B------:R4:W5:Y:S03]  /*0c70*/  @P0 LDG.E.128 R16, desc[UR6][R2.64] ;  /* 0x0000000602100981 */ /* 0x000966000c1e1d00 */
[C-C-:B------:R-:W-:Y:S01]  /*0c80*/  IMAD.WIDE.U32 R10, R173.reuse, 0x4, R230.reuse ;  /* 0x00000004ad0a7825 */ /* 0x140fe200078e00e6 */
[C---:B0-----:R-:W-:Y:S01]  /*0c90*/  IADD3 R9, PT, PT, R173.reuse, 0x40, RZ ;  /* 0x00000040ad097810 */ /* 0x041fe20007ffe0ff */
[----:B------:R-:W5:Y:S01]  /*0ca0*/  @P0 LDG.E.128 R24, desc[UR6][R168.64] ;  /* 0x00000006a8180981 */ /* 0x000f62000c1e1d00 */
[----:B------:R-:W-:Y:S01]  /*0cb0*/  IADD3 R7, PT, PT, R173, 0x60, RZ ;  /* 0x00000060ad077810 */ /* 0x000fe20007ffe0ff */
[--C-:B------:R-:W-:Y:S01]  /*0cc0*/  IMAD.WIDE.U32 R176, R177, 0x4, R230.reuse ;  /* 0x00000004b1b07825 */ /* 0x100fe200078e00e6 */
[C---:B------:R-:W-:Y:S01]  /*0cd0*/  IADD3 R227, PT, PT, R173.reuse, 0xe0, RZ ;  /* 0x000000e0ade37810 */ /* 0x040fe20007ffe0ff */
[----:B------:R-:W5:Y:S01]  /*0ce0*/  LDG.E R11, desc[UR6][R10.64] ;  /* 0x000000060a0b7981 */ /* 0x000f62000c1e1900 */
[C---:B------:R-:W-:Y:S01]  /*0cf0*/  IADD3 R229, PT, PT, R173.reuse, 0x100, RZ ;  /* 0x00000100ade57810 */ /* 0x040fe20007ffe0ff */
[----:B----4-:R-:W-:Y:S01]  /*0d00*/  IMAD.WIDE.U32 R2, R172, 0x4, R230 ;  /* 0x00000004ac027825 */ /* 0x010fe200078e00e6 */
[----:B------:R-:W-:-:S02]  /*0d10*/  IADD3 R173, PT, PT, R173, 0x120, RZ ;  /* 0x00000120adad7810 */ /* 0x000fc40007ffe0ff */
[----:B------:R-:W-:Y:S01]  /*0d20*/  IADD3 R172, PT, PT, R0, 0x100, RZ ;  /* 0x0000010000ac7810 */ /* 0x000fe20007ffe0ff */
[----:B------:R-:W4:Y:S01]  /*0d30*/  LDG.E.128 R168, desc[UR6][R170.64] ;  /* 0x00000006aaa87981 */ /* 0x000f22000c1e1d00 */
[----:B------:R-:W-:-:S03]  /*0d40*/  IMAD.WIDE.U32 R8, R9, 0x4, R230 ;  /* 0x0000000409087825 */ /* 0x000fc600078e00e6 */
[----:B------:R0:W5:Y:S01]  /*0d50*/  LDG.E R10, desc[UR6][R176.64] ;  /* 0x00000006b00a7981 */ /* 0x000162000c1e1900 */
[----:B------:R-:W-:-:S04]  /*0d60*/  IMAD.WIDE.U32 R6, R7, 0x4, R230 ;  /* 0x0000000407067825 */ /* 0x000fc800078e00e6 */
[----:B------:R-:W-:-:S04]  /*0d70*/  IMAD.WIDE.U32 R178, R179, 0x4, R230 ;  /* 0x00000004b3b27825 */ /* 0x000fc800078e00e6 */
[--C-:B------:R-:W-:Y:S01]  /*0d80*/  IMAD.WIDE.U32 R226, R227, 0x4, R230.reuse ;  /* 0x00000004e3e27825 */ /* 0x100fe200078e00e6 */
[----:B0-----:R-:W0:Y:S03]  /*0d90*/  LDC.64 R176, c[0x0][0x428] ;  /* 0x00010a00ffb07b82 */ /* 0x001e260000000a00 */
[--C-:B------:R-:W-:Y:S01]  /*0da0*/  IMAD.WIDE.U32 R228, R229, 0x4, R230.reuse ;  /* 0x00000004e5e47825 */ /* 0x100fe200078e00e6 */
[----:B------:R-:W-:Y:S01]  /*0db0*/  IADD3 R0, PT, PT, R0, 0x120, RZ ;  /* 0x0000012000007810 */ /* 0x000fe20007ffe0ff */
[----:B------:R-:W5:Y:S02]  /*0dc0*/  LDG.E R9, desc[UR6][R8.64] ;  /* 0x0000000608097981 */ /* 0x000f64000c1e1900 */
[----:B------:R-:W-:-:S04]  /*0dd0*/  IMAD.WIDE.U32 R230, R173, 0x4, R230 ;  /* 0x00000004ade67825 */ /* 0x000fc800078e00e6 */
[----:B-1----:R-:W-:Y:S01]  /*0de0*/  IMAD.WIDE.U32 R172, R172, 0x10, R174 ;  /* 0x00000010acac7825 */ /* 0x002fe200078e00ae */
[----:B------:R-:W5:Y:S05]  /*0df0*/  LDG.E R8, desc[UR6][R6.64] ;  /* 0x0000000606087981 */ /* 0x000f6a000c1e1900 */
[----:B------:R-:W4:Y:S01]  /*0e00*/  LDG.E.128 R172, desc[UR6][R172.64] ;  /* 0x00000006acac7981 */ /* 0x000f22000c1e1d00 */
[----:B0-----:R-:W-:-:S03]  /*0e10*/  IMAD.WIDE.U32 R176, R0, 0x10, R176 ;  /* 0x0000001000b07825 */ /* 0x001fc600078e00b0 */
[----:B------:R-:W5:Y:S01]  /*0e20*/  LDG.E R7, desc[UR6][R4.64] ;  /* 0x0000000604077981 */ /* 0x000f62000c1e1900 */
[----:B------:R-:W-:-:S03]  /*0e30*/  ISETP.NE.AND P0, PT, RZ, UR9, PT ;  /* 0x00000009ff007c0c */ /* 0x000fc6000bf05270 */
[----:B------:R-:W5:Y:S04]  /*0e40*/  LDG.E R6, desc[UR6][R2.64] ;  /* 0x0000000602067981 */ /* 0x000f68000c1e1900 */
[----:B------:R-:W5:Y:S04]  /*0e50*/  LDG.E R5, desc[UR6][R178.64] ;  /* 0x00000006b2057981 */ /* 0x000f68000c1e1900 */
[----:B------:R3:W5:Y:S04]  /*0e60*/  LDG.E R3, desc[UR6][R228.64] ;  /* 0x00000006e4037981 */ /* 0x000768000c1e1900 */
[----:B------:R0:W5:Y:S04]  /*0e70*/  LDG.E R2, desc[UR6][R230.64] ;  /* 0x00000006e6027981 */ /* 0x000168000c1e1900 */
[----:B------:R-:W4:Y:S04]  /*0e80*/  LDG.E.128 R176, desc[UR6][R176.64] ;  /* 0x00000006b0b07981 */ /* 0x000f28000c1e1d00 */
[----:B------:R1:W5:Y:S01]  /*0e90*/  LDG.E R4, desc[UR6][R226.64] ;  /* 0x00000006e2047981 */ /* 0x000362000c1e1900 */
[----:B------:R-:W-:-:S05]  /*0ea0*/  FSEL R252, R252, RZ, !P0 ;  /* 0x000000fffcfc7208 */ /* 0x000fca0004000000 */
[C---:B---3--:R-:W-:Y:S01]  /*0eb0*/  FADD.FTZ R228, -R252.reuse, R192 ;  /* 0x000000c0fce47221 */ /* 0x048fe20000010100 */
[C---:B------:R-:W-:Y:S01]  /*0ec0*/  FADD.FTZ R192, -R252.reuse, R204 ;  /* 0x000000ccfcc07221 */ /* 0x040fe20000010100 */
[----:B------:R-:W-:Y:S01]  /*0ed0*/  FADD.FTZ R204, -R252, R208 ;  /* 0x000000d0fccc7221 */ /* 0x000fe20000010100 */
[----:B------:R-:W-:Y:S01]  /*0ee0*/  SHF.R.U64 R208, R232, 0x10, R233 ;  /* 0x00000010e8d07819 */ /* 0x000fe200000012e9 */
[C---:B------:R-:W-:Y:S01]  /*0ef0*/  FADD.FTZ R0, -R252.reuse, R180 ;  /* 0x000000b4fc007221 */ /* 0x040fe20000010100 */
[----:B------:R-:W-:-:S03]  /*0f00*/  FADD.FTZ R180, -R252, R181 ;  /* 0x000000b5fcb47221 */ /* 0x000fc60000010100 */
[----:B------:R-:W-:Y:S02]  /*0f10*/  HADD2.F32 R208, -RZ, R208.H0_H0 ;  /* 0x200000d0ffd07230 */ /* 0x000fe40000004100 */
[C---:B0-----:R-:W-:Y:S01]  /*0f20*/  FADD.FTZ R230, -R252.reuse, R188 ;  /* 0x000000bcfce67221 */ /* 0x041fe20000010100 */
[----:B------:R-:W-:Y:S01]  /*0f30*/  MOV R181, R0 ;  /* 0x0000000000b57202 */ /* 0x000fe20000000f00 */
[C---:B------:R-:W-:Y:S01]  /*0f40*/  FADD.FTZ R231, -R252.reuse, R206 ;  /* 0x000000cefce77221 */ /* 0x040fe20000010100 */
[C---:B------:R-:W-:Y:S01]  /*0f50*/  FADD.FTZ R188, -R252.reuse, R196 ;  /* 0x000000c4fcbc7221 */ /* 0x040fe20000010100 */
[C---:B------:R-:W-:Y:S01]  /*0f60*/  FADD.FTZ R206, -R252.reuse, R211 ;  /* 0x000000d3fcce7221 */ /* 0x040fe20000010100 */
[----:B------:R-:W-:Y:S01]  /*0f70*/  MOV R211, R181 ;  /* 0x000000b500d37202 */ /* 0x000fe20000000f00 */
[C---:B------:R-:W-:Y:S01]  /*0f80*/  FADD.FTZ R196, -R252.reuse, R212 ;  /* 0x000000d4fcc47221 */ /* 0x040fe20000010100 */
[----:B------:R-:W-:Y:S01]  /*0f90*/  FADD.FTZ R212, -R252, R219 ;  /* 0x000000dbfcd47221 */ /* 0x000fe20000010100 */
[----:B------:R-:W-:-:S02]  /*0fa0*/  MOV R219, R230 ;  /* 0x000000e600db7202 */ /* 0x000fc40000000f00 */
[----:B------:R-:W-:Y:S01]  /*0fb0*/  SHF.R.U32.HI R230, RZ, 0x10, R233 ;  /* 0x00000010ffe67819 */ /* 0x000fe200000116e9 */
[C---:B-1----:R-:W-:Y:S01]  /*0fc0*/  FADD.FTZ R226, -R252.reuse, R183 ;  /* 0x000000b7fce27221 */ /* 0x042fe20000010100 */
[C---:B------:R-:W-:Y:S01]  /*0fd0*/  FADD.FTZ R227, -R252.reuse, R184 ;  /* 0x000000b8fce37221 */ /* 0x040fe20000010100 */
[C---:B------:R-:W-:Y:S01]  /*0fe0*/  FADD.FTZ R184, -R252.reuse, R190 ;  /* 0x000000befcb87221 */ /* 0x040fe20000010100 */
[----:B--2---:R-:W-:Y:S01]  /*0ff0*/  FADD.FTZ R190, -R252, R200 ;  /* 0x000000c8fcbe7221 */ /* 0x004fe20000010100 */
[----:B------:R-:W-:Y:S01]  /*1000*/  FMUL.FTZ R181, R141, R208 ;  /* 0x000000d08db57220 */ /* 0x000fe20000410000 */
[----:B------:R-:W-:Y:S01]  /*1010*/  SHF.R.U64 R208, R234, 0x10, R235 ;  /* 0x00000010ead07819 */ /* 0x000fe200000012eb */
[----:B------:R-:W-:Y:S01]  /*1020*/  FADD.FTZ R200, -R252, R216 ;  /* 0x000000d8fcc87221 */ /* 0x000fe20000010100 */
[----:B------:R-:W-:Y:S02]  /*1030*/  HADD2.F32 R230, -RZ, R230.H0_H0 ;  /* 0x200000e6ffe67230 */ /* 0x000fe40000004100 */
[----:B------:R-:W-:Y:S01]  /*1040*/  FMUL.FTZ R216, R220, R226 ;  /* 0x000000e2dcd87220 */ /* 0x000fe20000410000 */
[----:B------:R-:W-:-:S02]  /*1050*/  HADD2.F32 R208, -RZ, R208.H0_H0 ;  /* 0x200000d0ffd07230 */ /* 0x000fc40000004100 */
[----:B------:R-:W-:Y:S01]  /*1060*/  FADD.FTZ R127, R127, R143 ;  /* 0x0000008f7f7f7221 */ /* 0x000fe20000010000 */
[C---:B------:R-:W-:Y:S01]  /*1070*/  FMUL.FTZ R230, R143.reuse, R230 ;  /* 0x000000e68fe67220 */ /* 0x040fe20000410000 */
[----:B------:R-:W-:Y:S01]  /*1080*/  FFMA.FTZ R63, R143, R216, R63 ;  /* 0x000000d88f3f7223 */ /* 0x000fe2000001003f */
[C---:B------:R-:W-:Y:S01]  /*1090*/  FADD.FTZ R229, -R252.reuse, R182 ;  /* 0x000000b6fce57221 */ /* 0x040fe20000010100 */
[----:B------:R-:W-:Y:S01]  /*10a0*/  FMUL.FTZ R143, R145, R208 ;  /* 0x000000d0918f7220 */ /* 0x000fe20000410000 */
[C---:B------:R-:W-:Y:S01]  /*10b0*/  FADD.FTZ R182, -R252.reuse, R186 ;  /* 0x000000bafcb67221 */ /* 0x040fe20000010100 */
[----:B------:R-:W-:Y:S01]  /*10c0*/  SHF.R.U32.HI R208, RZ, 0x10, R235 ;  /* 0x00000010ffd07819 */ /* 0x000fe200000116eb */
[C---:B------:R-:W-:Y:S01]  /*10d0*/  FADD.FTZ R198, -R252.reuse, R198 ;  /* 0x000000c6fcc67221 */ /* 0x040fe20000010100 */
[C---:B------:R-:W-:Y:S01]  /*10e0*/  FADD.FTZ R186, -R252.reuse, R194 ;  /* 0x000000c2fcba7221 */ /* 0x040fe20000010100 */
[----:B------:R-:W-:Y:S01]  /*10f0*/  FADD.FTZ R194, -R252, R210 ;  /* 0x000000d2fcc27221 */ /* 0x000fe20000010100 */
[----:B------:R-:W-:Y:S01]  /*1100*/  MOV R210, R182 ;  /* 0x000000b600d27202 */ /* 0x000fe20000000f00 */
[----:B------:R-:W-:-:S02]  /*1110*/  HADD2.F32 R208, -RZ, R208.H0_H0 ;  /* 0x200000d0ffd07230 */ /* 0x000fc40000004100 */
[C---:B------:R-:W-:Y:S01]  /*1120*/  FADD.FTZ R182, -R252.reuse, R213 ;  /* 0x000000d5fcb67221 */ /* 0x040fe20000010100 */
[----:B------:R-:W-:Y:S01]  /*1130*/  MOV R213, R198 ;  /* 0x000000c600d57202 */ /* 0x000fe20000000f00 */
[C---:B------:R-:W-:Y:S01]  /*1140*/  FADD.FTZ R198, -R252.reuse, R218 ;  /* 0x000000dafcc67221 */ /* 0x040fe20000010100 */
[----:B------:R-:W-:Y:S01]  /*1150*/  FADD.FTZ R202, -R252, R202 ;  /* 0x000000cafcca7221 */ /* 0x000fe20000010100 */
[----:B------:R-:W-:Y:S01]  /*1160*/  MOV R218, R229 ;  /* 0x000000e500da7202 */ /* 0x000fe20000000f00 */
[----:B------:R-:W-:Y:S01]  /*1170*/  FMUL.FTZ R229, R147, R208 ;  /* 0x000000d093e57220 */ /* 0x000fe20000410000 */
[----:B------:R-:W-:Y:S01]  /*1180*/  SHF.R.U64 R208, R236, 0x10, R237 ;  /* 0x00000010ecd07819 */ /* 0x000fe200000012ed */
[C---:B------:R-:W-:Y:S01]  /*1190*/  FADD.FTZ R187, -R252.reuse, R187 ;  /* 0x000000bbfcbb7221 */ /* 0x040fe20000010100 */
[C---:B------:R-:W-:Y:S01]  /*11a0*/  FADD.FTZ R0, -R252.reuse, R209 ;  /* 0x000000d1fc007221 */ /* 0x040fe20000010100 */
[----:B------:R-:W-:Y:S01]  /*11b0*/  MOV R209, R202 ;  /* 0x000000ca00d17202 */ /* 0x000fe20000000f00 */
[----:B------:R-:W-:Y:S01]  /*11c0*/  FADD.FTZ R202, -R252, R214 ;  /* 0x000000d6fcca7221 */ /* 0x000fe20000010100 */
[----:B------:R-:W-:Y:S01]  /*11d0*/  FMUL.FTZ R214, R220, R187 ;  /* 0x000000bbdcd67220 */ /* 0x000fe20000410000 */
[----:B------:R-:W-:-:S02]  /*11e0*/  HADD2.F32 R208, -RZ, R208.H0_H0 ;  /* 0x200000d0ffd07230 */ /* 0x000fc40000004100 */
[----:B------:R-:W-:Y:S01]  /*11f0*/  FADD.FTZ R183, -R252, R217 ;  /* 0x000000d9fcb77221 */ /* 0x000fe20000010100 */
[----:B------:R-:W-:Y:S01]  /*1200*/  FMUL.FTZ R180, R220, R180 ;  /* 0x000000b4dcb47220 */ /* 0x000fe20000410000 */
[----:B------:R-:W-:Y:S01]  /*1210*/  MOV R217, R228 ;  /* 0x000000e400d97202 */ /* 0x000fe20000000f00 */
[----:B------:R-:W-:Y:S01]  /*1220*/  FADD.FTZ R119, R119, R147 ;  /* 0x0000009377777221 */ /* 0x000fe20000010000 */
[----:B------:R-:W-:Y:S01]  /*1230*/  FFMA.FTZ R67, R147, R214, R67 ;  /* 0x000000d693437223 */ /* 0x000fe20000010043 */
[C---:B------:R-:W-:Y:S01]  /*1240*/  FADD.FTZ R185, -R252.reuse, R185 ;  /* 0x000000b9fcb97221 */ /* 0x040fe20000010100 */
[----:B------:R-:W-:Y:S01]  /*1250*/  FMUL.FTZ R147, R149, R208 ;  /* 0x000000d095937220 */ /* 0x000fe20000410000 */
[----:B------:R-:W-:Y:S01]  /*1260*/  SHF.R.U32.HI R228, RZ, 0x10, R237 ;  /* 0x00000010ffe47819 */ /* 0x000fe200000116ed */
[----:B------:R-:W-:Y:S01]  /*1270*/  FADD.FTZ R191, -R252, R191 ;  /* 0x000000bffcbf7221 */ /* 0x000fe20000010100 */
[----:B------:R-:W-:Y:S01]  /*1280*/  SHF.R.U64 R208, R238, 0x10, R239 ;  /* 0x00000010eed07819 */ /* 0x000fe200000012ef */
[----:B------:R-:W-:Y:S01]  /*1290*/  FADD.FTZ R125, R125, R141 ;  /* 0x0000008d7d7d7221 */ /* 0x000fe20000010000 */
[----:B------:R-:W-:Y:S01]  /*12a0*/  FFMA.FTZ R61, R141, R180, R61 ;  /* 0x000000b48d3d7223 */ /* 0x000fe2000001003d */
[----:B------:R-:W-:Y:S01]  /*12b0*/  FMUL.FTZ R141, R220, R185 ;  /* 0x000000b9dc8d7220 */ /* 0x000fe20000410000 */
[----:B------:R-:W-:Y:S01]  /*12c0*/  MOV R185, R213 ;  /* 0x000000d500b97202 */ /* 0x000fe20000000f00 */
[----:B------:R-:W-:-:S02]  /*12d0*/  HADD2.F32 R228, -RZ, R228.H0_H0 ;  /* 0x200000e4ffe47230 */ /* 0x000fc40000004100 */
[----:B------:R-:W-:Y:S01]  /*12e0*/  FMUL.FTZ R213, R220, R191 ;  /* 0x000000bfdcd57220 */ /* 0x000fe20000410000 */
[----:B------:R-:W-:Y:S02]  /*12f0*/  HADD2.F32 R208, -RZ, R208.H0_H0 ;  /* 0x200000d0ffd07230 */ /* 0x000fe40000004100 */
[----:B------:R-:W-:Y:S01]  /*1300*/  FADD.FTZ R189, -R252, R189 ;  /* 0x000000bdfcbd7221 */ /* 0x000fe20000010100 */
[----:B------:R-:W-:Y:S01]  /*1310*/  FADD.FTZ R107, R107, R151 ;  /* 0x000000976b6b7221 */ /* 0x000fe20000010000 */
[C---:B------:R-:W-:Y:S01]  /*1320*/  FMUL.FTZ R228, R151.reuse, R228 ;  /* 0x000000e497e47220 */ /* 0x040fe20000410000 */
[----:B------:R-:W-:Y:S01]  /*1330*/  FFMA.FTZ R71, R151, R213, R71 ;  /* 0x000000d597477223 */ /* 0x000fe20000010047 */
[----:B------:R-:W-:Y:S01]  /*1340*/  FMUL.FTZ R151, R153, R208 ;  /* 0x000000d099977220 */ /* 0x000fe20000410000 */
[----:B------:R-:W-:Y:S01]  /*1350*/  FADD.FTZ R117, R117, R145 ;  /* 0x0000009175757221 */ /* 0x000fe20000010000 */
[----:B------:R-:W-:Y:S01]  /*1360*/  FFMA.FTZ R65, R145, R141, R65 ;  /* 0x0000008d91417223 */ /* 0x000fe20000010041 */
[----:B------:R-:W-:Y:S01]  /*1370*/  SHF.R.U32.HI R208, RZ, 0x10, R239 ;  /* 0x00000010ffd07819 */ /* 0x000fe200000116ef */
[----:B------:R-:W-:Y:S01]  /*1380*/  FMUL.FTZ R145, R220, R189 ;  /* 0x000000bddc917220 */ /* 0x000fe20000410000 */
[C---:B------:R-:W-:Y:S01]  /*1390*/  FADD.FTZ R193, -R252.reuse, R193 ;  /* 0x000000c1fcc17221 */ /* 0x040fe20000010100 */
[----:B------:R-:W-:Y:S01]  /*13a0*/  FADD.FTZ R195, -R252, R195 ;  /* 0x000000c3fcc37221 */ /* 0x000fe20000010100 */
[----:B------:R-:W-:Y:S01]  /*13b0*/  FADD.FTZ R105, R105, R149 ;  /* 0x0000009569697221 */ /* 0x000fe20000010000 */
[----:B------:R-:W-:Y:S01]  /*13c0*/  FFMA.FTZ R69, R149, R145, R69 ;  /* 0x0000009195457223 */ /* 0x000fe20000010045 */
[----:B------:R-:W-:-:S02]  /*13d0*/  HADD2.F32 R208, -RZ, R208.H0_H0 ;  /* 0x200000d0ffd07230 */ /* 0x000fc40000004100 */
[C---:B------:R-:W-:Y:S01]  /*13e0*/  FMUL.FTZ R149, R220.reuse, R193 ;  /* 0x000000c1dc957220 */ /* 0x040fe20000410000 */
[----:B------:R-:W-:Y:S01]  /*13f0*/  MOV R193, R210 ;  /* 0x000000d200c17202 */ /* 0x000fe20000000f00 */
[----:B------:R-:W-:Y:S01]  /*1400*/  FMUL.FTZ R210, R220, R195 ;  /* 0x000000c3dcd27220 */ /* 0x000fe20000410000 */
[----:B------:R-:W-:Y:S01]  /*1410*/  MOV R195, R227 ;  /* 0x000000e300c37202 */ /* 0x000fe20000000f00 */
[----:B------:R-:W-:Y:S01]  /*1420*/  FMUL.FTZ R227, R155, R208 ;  /* 0x000000d09be37220 */ /* 0x000fe20000410000 */
[----:B------:R-:W-:Y:S01]  /*1430*/  FADD.FTZ R197, -R252, R197 ;  /* 0x000000c5fcc57221 */ /* 0x000fe20000010100 */
[----:B------:R-:W-:Y:S01]  /*1440*/  SHF.R.U64 R208, R240, 0x10, R241 ;  /* 0x00000010f0d07819 */ /* 0x000fe200000012f1 */
[----:B------:R-:W-:Y:S01]  /*1450*/  FADD.FTZ R53, R53, R153 ;  /* 0x0000009935357221 */ /* 0x000fe20000010000 */
[----:B------:R-:W-:Y:S01]  /*1460*/  FFMA.FTZ R73, R153, R149, R73 ;  /* 0x0000009599497223 */ /* 0x000fe20000010049 */
[----:B------:R-:W-:Y:S01]  /*1470*/  FMUL.FTZ R153, R220, R197 ;  /* 0x000000c5dc997220 */ /* 0x000fe20000410000 */
[----:B------:R-:W-:Y:S01]  /*1480*/  MOV R197, R218 ;  /* 0x000000da00c57202 */ /* 0x000fe20000000f00 */
[----:B------:R-:W-:Y:S01]  /*1490*/  HADD2.F32 R208, -RZ, R208.H0_H0 ;  /* 0x200000d0ffd07230 */ /* 0x000fe20000004100 */
[----:B------:R-:W-:Y:S01]  /*14a0*/  SHF.R.U32.HI R218, RZ, 0x10, R243 ;  /* 0x00000010ffda7819 */ /* 0x000fe200000116f3 */
[----:B------:R-:W-:Y:S01]  /*14b0*/  FADD.FTZ R55, R55, R155 ;  /* 0x0000009b37377221 */ /* 0x000fe20000010000 */
[----:B------:R-:W-:Y:S01]  /*14c0*/  FFMA.FTZ R75, R155, R210, R75 ;  /* 0x000000d29b4b7223 */ /* 0x000fe2000001004b */
[----:B------:R-:W-:Y:S01]  /*14d0*/  SHF.R.U32.HI R226, RZ, 0x10, R241 ;  /* 0x00000010ffe27819 */ /* 0x000fe200000116f1 */
[----:B------:R-:W-:Y:S01]  /*14e0*/  FMUL.FTZ R155, R157, R208 ;  /* 0x000000d09d9b7220 */ /* 0x000fe20000410000 */
[----:B------:R-:W-:Y:S01]  /*14f0*/  SHF.R.U64 R208, R242, 0x10, R243 ;  /* 0x00000010f2d07819 */ /* 0x000fe200000012f3 */
[----:B------:R-:W-:-:S02]  /*1500*/  HADD2.F32 R218, -RZ, R218.H0_H0 ;  /* 0x200000daffda7230 */ /* 0x000fc40000004100 */
[----:B------:R-:W-:Y:S01]  /*1510*/  FADD.FTZ R199, -R252, R199 ;  /* 0x000000c7fcc77221 */ /* 0x000fe20000010100 */
[----:B------:R-:W-:Y:S01]  /*1520*/  MOV R191, R219 ;  /* 0x000000db00bf7202 */ /* 0x000fe20000000f00 */
[----:B------:R-:W-:Y:S01]  /*1530*/  HADD2.F32 R226, -RZ, R226.H0_H0 ;  /* 0x200000e2ffe27230 */ /* 0x000fe20000004100 */
[----:B------:R-:W-:Y:S01]  /*1540*/  MOV R187, R209 ;  /* 0x000000d100bb7202 */ /* 0x000fe20000000f00 */
[----:B------:R-:W-:Y:S01]  /*1550*/  FMUL.FTZ R209, R220, R199 ;  /* 0x000000c7dcd17220 */ /* 0x000fe20000410000 */
[----:B------:R-:W-:Y:S02]  /*1560*/  HADD2.F32 R208, -RZ, R208.H0_H0 ;  /* 0x200000d0ffd07230 */ /* 0x000fe40000004100 */
[----:B------:R-:W-:Y:S01]  /*1570*/  FMUL.FTZ R219, R163, R218 ;  /* 0x000000daa3db7220 */ /* 0x000fe20000410000 */
[----:B------:R-:W-:Y:S01]  /*1580*/  SHF.R.U64 R218, R244, 0x10, R245 ;  /* 0x00000010f4da7819 */ /* 0x000fe200000012f5 */
[----:B------:R-:W-:Y:S01]  /*1590*/  FADD.FTZ R203, -R252, R203 ;  /* 0x000000cbfccb7221 */ /* 0x000fe20000010100 */
[----:B------:R-:W-:Y:S01]  /*15a0*/  FMUL.FTZ R226, R159, R226 ;  /* 0x000000e29fe27220 */ /* 0x000fe20000410000 */
        /* <DEDUP_REMOVED lines=8> */
[----:B------:R-:W-:Y:S01]  /*1630*/  SHF.R.U32.HI R218, RZ, 0x10, R245 ;  /* 0x00000010ffda7819 */ /* 0x000fe200000116f5 */
[----:B------:R-:W-:-:S04]  /*1640*/  FADD.FTZ R207, -R252, R207 ;  /* 0x000000cffccf7221 */ /* 0x000fc80000010100 */
[----:B------:R-:W-:Y:S02]  /*1650*/  HADD2.F32 R218, -RZ, R218.H0_H0 ;  /* 0x200000daffda7230 */ /* 0x000fe40000004100 */
[C---:B------:R-:W-:Y:S01]  /*1660*/  FMUL.FTZ R207, R220.reuse, R207 ;  /* 0x000000cfdccf7220 */ /* 0x040fe20000410000 */
[----:B------:R-:W-:Y:S02]  /*1670*/  FADD.FTZ R59, R59, R167 ;  /* 0x000000a73b3b7221 */ /* 0x000fe40000010000 */
[C---:B------:R-:W-:Y:S01]  /*1680*/  FMUL.FTZ R218, R167.reuse, R218 ;  /* 0x000000daa7da7220 */ /* 0x040fe20000410000 */
[----:B------:R-:W-:Y:S01]  /*1690*/  FFMA.FTZ R91, R167, R207, R91 ;  /* 0x000000cfa75b7223 */ /* 0x000fe2000001005b */
[----:B------:R-:W-:Y:S01]  /*16a0*/  FMUL.FTZ R167, R220, R0 ;  /* 0x00000000dca77220 */ /* 0x000fe20000410000 */
[----:B------:R-:W-:-:S05]  /*16b0*/  SHF.R.U32.HI R0, RZ, 0x10, R247 ;  /* 0x00000010ff007819 */ /* 0x000fca00000116f7 */
[----:B------:R-:W-:Y:S01]  /*16c0*/  HADD2.F32 R0, -RZ, R0.H0_H0 ;  /* 0x20000000ff007230 */ /* 0x000fe20000004100 */
[----:B------:R-:W-:Y:S01]  /*16d0*/  MOV R189, R217 ;  /* 0x000000d900bd7202 */ /* 0x000fe20000000f00 */
[----:B------:R-:W-:Y:S01]  /*16e0*/  FMUL.FTZ R206, R220, R206 ;  /* 0x000000cedcce7220 */ /* 0x000fe20000410000 */
[C---:B------:R-:W-:Y:S01]  /*16f0*/  FADD.FTZ R215, -R252.reuse, R215 ;  /* 0x000000d7fcd77221 */ /* 0x040fe20000010100 */
[C---:B------:R-:W-:Y:S01]  /*1700*/  FADD.FTZ R201, -R252.reuse, R201 ;  /* 0x000000c9fcc97221 */ /* 0x040fe20000010100 */
[----:B------:R-:W-:Y:S02]  /*1710*/  FADD.FTZ R205, -R252, R205 ;  /* 0x000000cdfccd7221 */ /* 0x000fe40000010100 */
[----:B------:R-:W-:Y:S01]  /*1720*/  FMUL.FTZ R203, R220, R215 ;  /* 0x000000d7dccb7220 */ /* 0x000fe20000410000 */
[----:B------:R-:W-:Y:S01]  /*1730*/  FADD.FTZ R121, R121, R157 ;  /* 0x0000009d79797221 */ /* 0x000fe20000010000 */
[----:B----4-:R-:W-:Y:S01]  /*1740*/  FMUL.FTZ R217, R171, R0 ;  /* 0x00000000abd97220 */ /* 0x010fe20000410000 */
[----:B------:R-:W-:Y:S01]  /*1750*/  SHF.R.U64 R0, R248, 0x10, R249 ;  /* 0x00000010f8007819 */ /* 0x000fe200000012f9 */
[----:B------:R-:W-:-:S04]  /*1760*/  FADD.FTZ R131, R131, R171 ;  /* 0x000000ab83837221 */ /* 0x000fc80000010000 */
[----:B------:R-:W-:Y:S02]  /*1770*/  HADD2.F32 R0, -RZ, R0.H0_H0 ;  /* 0x20000000ff007230 */ /* 0x000fe40000004100 */
[----:B------:R-:W-:Y:S01]  /*1780*/  FFMA.FTZ R95, R171, R206, R95 ;  /* 0x000000ceab5f7223 */ /* 0x000fe2000001005f */
[----:B------:R-:W-:Y:S01]  /*1790*/  FFMA.FTZ R81, R157, R153, R81 ;  /* 0x000000999d517223 */ /* 0x000fe20000010051 */
[----:B------:R-:W-:Y:S01]  /*17a0*/  FMUL.FTZ R157, R220, R201 ;  /* 0x000000c9dc9d7220 */ /* 0x000fe20000410000 */
[----:B------:R-:W-:Y:S01]  /*17b0*/  SHF.R.U64 R252, R246, 0x10, R247 ;  /* 0x00000010f6fc7819 */ /* 0x000fe200000012f7 */
[----:B------:R-:W-:Y:S02]  /*17c0*/  FADD.FTZ R109, R109, R161 ;  /* 0x000000a16d6d7221 */ /* 0x000fe40000010000 */
[----:B------:R-:W-:Y:S01]  /*17d0*/  FFMA.FTZ R85, R161, R157, R85 ;  /* 0x0000009da1557223 */ /* 0x000fe20000010055 */
[----:B------:R-:W-:Y:S01]  /*17e0*/  FMUL.FTZ R161, R220, R205 ;  /* 0x000000cddca17220 */ /* 0x000fe20000410000 */
[----:B------:R-:W-:-:S02]  /*17f0*/  HADD2.F32 R252, -RZ, R252.H0_H0 ;  /* 0x200000fcfffc7230 */ /* 0x000fc40000004100 */
[----:B------:R-:W-:Y:S01]  /*1800*/  FMUL.FTZ R171, R173, R0 ;  /* 0x00000000adab7220 */ /* 0x000fe20000410000 */
[----:B------:R-:W-:-:S05]  /*1810*/  SHF.R.U32.HI R0, RZ, 0x10, R249 ;  /* 0x00000010ff007819 */ /* 0x000fca00000116f9 */
[----:B------:R-:W-:-:S05]  /*1820*/  HADD2.F32 R0, -RZ, R0.H0_H0 ;  /* 0x20000000ff007230 */ /* 0x000fca0000004100 */
[----:B------:R-:W-:Y:S01]  /*1830*/  FMUL.FTZ R215, R175, R0 ;  /* 0x00000000afd77220 */ /* 0x000fe20000410000 */
[----:B------:R-:W-:Y:S01]  /*1840*/  SHF.R.U64 R0, R250, 0x10, R251 ;  /* 0x00000010fa007819 */ /* 0x000fe200000012fb */
[----:B------:R-:W-:-:S04]  /*1850*/  FADD.FTZ R115, R115, R175 ;  /* 0x000000af73737221 */ /* 0x000fc80000010000 */
[----:B------:R-:W-:Y:S02]  /*1860*/  HADD2.F32 R0, -RZ, R0.H0_H0 ;  /* 0x20000000ff007230 */ /* 0x000fe40000004100 */
[----:B------:R-:W-:Y:S01]  /*1870*/  FFMA.FTZ R99, R175, R203, R99 ;  /* 0x000000cbaf637223 */ /* 0x000fe20000010063 */
[----:B------:R-:W-:Y:S01]  /*1880*/  FADD.FTZ R57, R57, R165 ;  /* 0x000000a539397221 */ /* 0x000fe20000010000 */
[----:B------:R-:W-:Y:S01]  /*1890*/  FFMA.FTZ R89, R165, R161, R89 ;  /* 0x000000a1a5597223 */ /* 0x000fe20000010059 */
[----:B------:R-:W-:Y:S01]  /*18a0*/  FMUL.FTZ R165, R169, R252 ;  /* 0x000000fca9a57220 */ /* 0x000fe20000410000 */
[----:B------:R-:W-:Y:S01]  /*18b0*/  FADD.FTZ R129, R129, R169 ;  /* 0x000000a981817221 */ /* 0x000fe20000010000 */
[----:B------:R-:W-:Y:S01]  /*18c0*/  FFMA.FTZ R93, R169, R167, R93 ;  /* 0x000000a7a95d7223 */ /* 0x000fe2000001005d */
[C---:B------:R-:W-:Y:S01]  /*18d0*/  FMUL.FTZ R169, R220.reuse, R182 ;  /* 0x000000b6dca97220 */ /* 0x040fe20000410000 */
[----:B------:R-:W-:Y:S01]  /*18e0*/  FMUL.FTZ R175, R177, R0 ;  /* 0x00000000b1af7220 */ /* 0x000fe20000410000 */
[----:B------:R-:W-:Y:S01]  /*18f0*/  SHF.R.U32.HI R0, RZ, 0x10, R251 ;  /* 0x00000010ff007819 */ /* 0x000fe200000116fb */
[----:B------:R-:W-:Y:S01]  /*1900*/  FADD.FTZ R113, R113, R173 ;  /* 0x000000ad71717221 */ /* 0x000fe20000010000 */
[----:B------:R-:W-:Y:S01]  /*1910*/  FFMA.FTZ R97, R173, R169, R97 ;  /* 0x000000a9ad617223 */ /* 0x000fe20000010061 */
[----:B------:R-:W-:Y:S01]  /*1920*/  MOV R199, R211 ;  /* 0x000000d300c77202 */ /* 0x000fe20000000f00 */
[----:B------:R-:W-:Y:S01]  /*1930*/  FMUL.FTZ R173, R220, R183 ;  /* 0x000000b7dcad7220 */ /* 0x000fe20000410000 */
[----:B------:R-:W-:-:S02]  /*1940*/  HADD2.F32 R0, -RZ, R0.H0_H0 ;  /* 0x20000000ff007230 */ /* 0x000fc40000004100 */
[----:B------:R-:W-:Y:S01]  /*1950*/  FADD.FTZ R137, R137, R177 ;  /* 0x000000b189897221 */ /* 0x000fe20000010000 */
[----:B------:R-:W-:Y:S01]  /*1960*/  FFMA.FTZ R101, R177, R173, R101 ;  /* 0x000000adb1657223 */ /* 0x000fe20000010065 */
[----:B------:R-:W-:Y:S02]  /*1970*/  HADD2.F32 R177, -RZ, R232.H0_H0 ;  /* 0x200000e8ffb17230 */ /* 0x000fe40000004100 */
[----:B------:R-:W-:Y:S01]  /*1980*/  FMUL.FTZ R211, R179, R0 ;  /* 0x00000000b3d37220 */ /* 0x000fe20000410000 */
[C---:B------:R-:W-:Y:S01]  /*1990*/  FMUL.FTZ R0, R220.reuse, R199 ;  /* 0x000000c7dc007220 */ /* 0x040fe20000410000 */
[----:B------:R-:W-:Y:S01]  /*19a0*/  FMUL.FTZ R212, R220, R212 ;  /* 0x000000d4dcd47220 */ /* 0x000fe20000410000 */
[----:B------:R-:W-:Y:S01]  /*19b0*/  FADD.FTZ R124, R124, R140 ;  /* 0x0000008c7c7c7221 */ /* 0x000fe20000010000 */
[----:B------:R-:W-:Y:S01]  /*19c0*/  FADD.FTZ R139, R139, R179 ;  /* 0x000000b38b8b7221 */ /* 0x000fe20000010000 */
[C---:B------:R-:W-:Y:S01]  /*19d0*/  FFMA.FTZ R60, R140.reuse, R0, R60 ;  /* 0x000000008c3c7223 */ /* 0x040fe2000001003c */
[----:B------:R-:W-:Y:S01]  /*19e0*/  FFMA.FTZ R103, R179, R212, R103 ;  /* 0x000000d4b3677223 */ /* 0x000fe20000010067 */
[----:B------:R-:W-:Y:S01]  /*19f0*/  FMUL.FTZ R140, R140, R177 ;  /* 0x000000b18c8c7220 */ /* 0x000fe20000410000 */
[----:B------:R-:W-:Y:S01]  /*1a00*/  FMUL.FTZ R177, R220, R197 ;  /* 0x000000c5dcb17220 */ /* 0x000fe20000410000 */
[----:B------:R-:W-:-:S02]  /*1a10*/  HADD2.F32 R179, -RZ, R233.H0_H0 ;  /* 0x200000e9ffb37230 */ /* 0x000fc40000004100 */
[----:B------:R-:W-:Y:S01]  /*1a20*/  FADD.FTZ R126, R126, R142 ;  /* 0x0000008e7e7e7221 */ /* 0x000fe20000010000 */
[C---:B------:R-:W-:Y:S01]  /*1a30*/  FFMA.FTZ R62, R142.reuse, R177, R62 ;  /* 0x000000b18e3e7223 */ /* 0x040fe2000001003e */
[----:B------:R-:W-:Y:S02]  /*1a40*/  HADD2.F32 R183, -RZ, R234.H0_H0 ;  /* 0x200000eaffb77230 */ /* 0x000fe40000004100 */
[----:B------:R-:W-:Y:S01]  /*1a50*/  FMUL.FTZ R142, R142, R179 ;  /* 0x000000b38e8e7220 */ /* 0x000fe20000410000 */
[----:B------:R-:W-:Y:S01]  /*1a60*/  FMUL.FTZ R179, R220, R195 ;  /* 0x000000c3dcb37220 */ /* 0x000fe20000410000 */
[----:B------:R-:W-:Y:S01]  /*1a70*/  FADD.FTZ R116, R116, R144 ;  /* 0x0000009074747221 */ /* 0x000fe20000010000 */
[----:B------:R-:W-:Y:S02]  /*1a80*/  FMUL.FTZ R182, R220, R193 ;  /* 0x000000c1dcb67220 */ /* 0x000fe40000410000 */
[C---:B------:R-:W-:Y:S01]  /*1a90*/  FFMA.FTZ R64, R144.reuse, R179, R64 ;  /* 0x000000b390407223 */ /* 0x040fe20000010040 */
[----:B------:R-:W-:Y:S01]  /*1aa0*/  FMUL.FTZ R144, R144, R183 ;  /* 0x000000b790907220 */ /* 0x000fe20000410000 */
[----:B------:R-:W-:-:S02]  /*1ab0*/  HADD2.F32 R183, -RZ, R235.H0_H0 ;  /* 0x200000ebffb77230 */ /* 0x000fc40000004100 */
[----:B------:R-:W-:Y:S01]  /*1ac0*/  FADD.FTZ R118, R118, R146 ;  /* 0x0000009276767221 */ /* 0x000fe20000010000 */
[C---:B------:R-:W-:Y:S01]  /*1ad0*/  FFMA.FTZ R66, R146.reuse, R182, R66 ;  /* 0x000000b692427223 */ /* 0x040fe20000010042 */
[----:B------:R-:W-:Y:S01]  /*1ae0*/  MOV R195, R185 ;  /* 0x000000b900c37202 */ /* 0x000fe20000000f00 */
        /* <DEDUP_REMOVED lines=14> */
[----:B------:R-:W-:-:S03]  /*1bd0*/  FADD.FTZ R52, R52, R152 ;  /* 0x0000009834347221 */ /* 0x000fc60000010000 */
[C---:B------:R-:W-:Y:S01]  /*1be0*/  FFMA.FTZ R72, R152.reuse, R185, R72 ;  /* 0x000000b998487223 */ /* 0x040fe20000010048 */
[----:B------:R-:W-:Y:S01]  /*1bf0*/  FMUL.FTZ R152, R152, R187 ;  /* 0x000000bb98987220 */ /* 0x000fe20000410000 */
[----:B------:R-:W-:Y:S02]  /*1c00*/  HADD2.F32 R187, -RZ, R239.H0_H0 ;  /* 0x200000efffbb7230 */ /* 0x000fe40000004100 */
[----:B------:R-:W-:Y:S01]  /*1c10*/  FMUL.FTZ R186, R220, R186 ;  /* 0x000000badcba7220 */ /* 0x000fe20000410000 */
[----:B------:R-:W-:Y:S01]  /*1c20*/  FADD.FTZ R54, R54, R154 ;  /* 0x0000009a36367221 */ /* 0x000fe20000010000 */
[----:B------:R-:W-:Y:S02]  /*1c30*/  FFMA.FTZ R189, R0, R140, RZ ;  /* 0x0000008c00bd7223 */ /* 0x000fe400000100ff */
[C---:B------:R-:W-:Y:S01]  /*1c40*/  FFMA.FTZ R74, R154.reuse, R186, R74 ;  /* 0x000000ba9a4a7223 */ /* 0x040fe2000001004a */
[----:B------:R-:W-:Y:S01]  /*1c50*/  FMUL.FTZ R187, R154, R187 ;  /* 0x000000bb9abb7220 */ /* 0x000fe20000410000 */
[----:B------:R-:W-:Y:S01]  /*1c60*/  FADD.FTZ R154, RZ, R140 ;  /* 0x0000008cff9a7221 */ /* 0x000fe20000010000 */
[----:B------:R-:W-:-:S03]  /*1c70*/  FFMA.FTZ R252, R180, R181, R189 ;  /* 0x000000b5b4fc7223 */ /* 0x000fc600000100bd */
[----:B------:R-:W-:Y:S01]  /*1c80*/  FADD.FTZ R191, R181, R154 ;  /* 0x0000009ab5bf7221 */ /* 0x000fe20000010000 */
[----:B------:R-:W-:-:S03]  /*1c90*/  FFMA.FTZ R189, R177, R142, R252 ;  /* 0x0000008eb1bd7223 */ /* 0x000fc600000100fc */
[----:B------:R-:W-:Y:S01]  /*1ca0*/  FADD.FTZ R193, R142, R191 ;  /* 0x000000bf8ec17221 */ /* 0x000fe20000010000 */
[----:B------:R-:W-:Y:S01]  /*1cb0*/  FFMA.FTZ R252, R216, R230, R189 ;  /* 0x000000e6d8fc7223 */ /* 0x000fe200000100bd */
[----:B------:R-:W-:Y:S02]  /*1cc0*/  HADD2.F32 R191, -RZ, R240.H0_H0 ;  /* 0x200000f0ffbf7230 */ /* 0x000fe40000004100 */
[----:B------:R-:W-:Y:S01]  /*1cd0*/  FADD.FTZ R193, R230, R193 ;  /* 0x000000c1e6c17221 */ /* 0x000fe20000010000 */
[----:B------:R-:W-:Y:S01]  /*1ce0*/  FMUL.FTZ R154, R220, R188 ;  /* 0x000000bcdc9a7220 */ /* 0x000fe20000410000 */
[----:B------:R-:W-:Y:S02]  /*1cf0*/  FFMA.FTZ R252, R179, R144, R252 ;  /* 0x00000090b3fc7223 */ /* 0x000fe400000100fc */
[----:B------:R-:W-:Y:S01]  /*1d00*/  FADD.FTZ R193, R144, R193 ;  /* 0x000000c190c17221 */ /* 0x000fe20000010000 */
[----:B------:R-:W-:Y:S01]  /*1d10*/  FADD.FTZ R120, R120, R156 ;  /* 0x0000009c78787221 */ /* 0x000fe20000010000 */
[C---:B------:R-:W-:Y:S01]  /*1d20*/  FFMA.FTZ R80, R156.reuse, R154, R80 ;  /* 0x0000009a9c507223 */ /* 0x040fe20000010050 */
[----:B------:R-:W-:Y:S01]  /*1d30*/  FMUL.FTZ R188, R156, R191 ;  /* 0x000000bf9cbc7220 */ /* 0x000fe20000410000 */
[----:B------:R-:W-:Y:S01]  /*1d40*/  FMUL.FTZ R156, R220, R195 ;  /* 0x000000c3dc9c7220 */ /* 0x000fe20000410000 */
[----:B------:R-:W-:Y:S01]  /*1d50*/  FFMA.FTZ R189, R141, R143, R252 ;  /* 0x0000008f8dbd7223 */ /* 0x000fe200000100fc */
[----:B------:R-:W-:Y:S01]  /*1d60*/  FADD.FTZ R195, R143, R193 ;  /* 0x000000c18fc37221 */ /* 0x000fe20000010000 */
[----:B------:R-:W-:-:S02]  /*1d70*/  HADD2.F32 R193, -RZ, R241.H0_H0 ;  /* 0x200000f1ffc17230 */ /* 0x000fc40000004100 */
[----:B------:R-:W-:Y:S01]  /*1d80*/  FFMA.FTZ R191, R182, R146, R189 ;  /* 0x00000092b6bf7223 */ /* 0x000fe200000100bd */
[----:B------:R-:W-:Y:S02]  /*1d90*/  FADD.FTZ R252, R146, R195 ;  /* 0x000000c392fc7221 */ /* 0x000fe40000010000 */
[----:B------:R-:W-:Y:S01]  /*1da0*/  FMUL.FTZ R189, R158, R193 ;  /* 0x000000c19ebd7220 */ /* 0x000fe20000410000 */
[----:B------:R-:W-:Y:S01]  /*1db0*/  FFMA.FTZ R193, R214, R229, R191 ;  /* 0x000000e5d6c17223 */ /* 0x000fe200000100bf */
[----:B------:R-:W-:Y:S01]  /*1dc0*/  FADD.FTZ R191, R229, R252 ;  /* 0x000000fce5bf7221 */ /* 0x000fe20000010000 */
        /* <DEDUP_REMOVED lines=20> */
[----:B------:R-:W-:Y:S02]  /*1f10*/  HADD2.F32 R191, -RZ, R243.H0_H0 ;  /* 0x200000f3ffbf7230 */ /* 0x000fe40000004100 */
        /* <DEDUP_REMOVED lines=9> */
[----:B------:R-:W-:Y:S01]  /*1fb0*/  FMUL.FTZ R192, R164, R195 ;  /* 0x000000c3a4c07220 */ /* 0x000fe20000410000 */
[----:B------:R-:W-:Y:S01]  /*1fc0*/  FFMA.FTZ R252, R154, R188, R197 ;  /* 0x000000bc9afc7223 */ /* 0x000fe200000100c5 */
[----:B------:R-:W-:Y:S01]  /*1fd0*/  FADD.FTZ R195, R188, R193 ;  /* 0x000000c1bcc37221 */ /* 0x000fe20000010000 */
        /* <DEDUP_REMOVED lines=18> */
[----:B------:R-:W-:Y:S02]  /*2100*/  HADD2.F32 R197, -RZ, R246.H0_H0 ;  /* 0x200000f6ffc57230 */ /* 0x000fe40000004100 */
[----:B------:R-:W-:Y:S01]  /*2110*/  FFMA.FTZ R195, R160, R191, R195 ;  /* 0x000000bfa0c37223 */ /* 0x000fe200000100c3 */
[----:B------:R-:W-:Y:S01]  /*2120*/  FADD.FTZ R252, R191, R252 ;  /* 0x000000fcbffc7221 */ /* 0x000fe20000010000 */
[----:B------:R-:W-:Y:S01]  /*2130*/  FADD.FTZ R128, R128, R168 ;  /* 0x000000a880807221 */ /* 0x000fe20000010000 */
[----:B------:R-:W-:Y:S01]  /*2140*/  FFMA.FTZ R92, R168, R193, R92 ;  /* 0x000000c1a85c7223 */ /* 0x000fe2000001005c */
[----:B------:R-:W-:Y:S01]  /*2150*/  FFMA.FTZ R199, R208, R219, R195 ;  /* 0x000000dbd0c77223 */ /* 0x000fe200000100c3 */
[----:B------:R-:W-:Y:S01]  /*2160*/  FMUL.FTZ R168, R168, R197 ;  /* 0x000000c5a8a87220 */ /* 0x000fe20000410000 */
[----:B------:R-:W-:Y:S01]  /*2170*/  FADD.FTZ R195, R219, R252 ;  /* 0x000000fcdbc37221 */ /* 0x000fe20000010000 */
[----:B------:R-:W-:-:S02]  /*2180*/  HADD2.F32 R197, -RZ, R247.H0_H0 ;  /* 0x200000f7ffc57230 */ /* 0x000fc40000004100 */
[----:B------:R-:W-:Y:S01]  /*2190*/  FFMA.FTZ R204, R162, R192, R199 ;  /* 0x000000c0a2cc7223 */ /* 0x000fe200000100c7 */
[----:B------:R-:W-:Y:S01]  /*21a0*/  FMUL.FTZ R194, R220, R194 ;  /* 0x000000c2dcc27220 */ /* 0x000fe20000410000 */
[----:B------:R-:W-:Y:S01]  /*21b0*/  FADD.FTZ R252, R192, R195 ;  /* 0x000000c3c0fc7221 */ /* 0x000fe20000010000 */
[----:B------:R-:W-:Y:S01]  /*21c0*/  FMUL.FTZ R195, R170, R197 ;  /* 0x000000c5aac37220 */ /* 0x000fe20000410000 */
[----:B------:R-:W-:Y:S02]  /*21d0*/  FFMA.FTZ R197, R161, R163, R204 ;  /* 0x000000a3a1c57223 */ /* 0x000fe400000100cc */
[----:B------:R-:W-:Y:S01]  /*21e0*/  FADD.FTZ R199, R163, R252 ;  /* 0x000000fca3c77221 */ /* 0x000fe20000010000 */
[----:B------:R-:W-:Y:S01]  /*21f0*/  FADD.FTZ R130, R130, R170 ;  /* 0x000000aa82827221 */ /* 0x000fe20000010000 */
[----:B------:R-:W-:Y:S01]  /*2200*/  FFMA.FTZ R94, R170, R194, R94 ;  /* 0x000000c2aa5e7223 */ /* 0x000fe2000001005e */
[----:B------:R-:W-:Y:S01]  /*2210*/  FMUL.FTZ R170, R220, R196 ;  /* 0x000000c4dcaa7220 */ /* 0x000fe20000410000 */
[----:B------:R-:W-:Y:S01]  /*2220*/  FFMA.FTZ R196, R164, R166, R197 ;  /* 0x000000a6a4c47223 */ /* 0x000fe200000100c5 */
[----:B------:R-:W-:Y:S01]  /*2230*/  FADD.FTZ R199, R166, R199 ;  /* 0x000000c7a6c77221 */ /* 0x000fe20000010000 */
[----:B------:R-:W-:-:S02]  /*2240*/  HADD2.F32 R197, -RZ, R248.H0_H0 ;  /* 0x200000f8ffc57230 */ /* 0x000fc40000004100 */
        /* <DEDUP_REMOVED lines=23> */
[----:B------:R-:W-:Y:S01]  /*23c0*/  FADD.FTZ R200, R200, R171 ;  /* 0x000000abc8c87221 */ /* 0x000fe20000010000 */
[----:B------:R-:W-:Y:S02]  /*23d0*/  FADD.FTZ R136, R136, R176 ;  /* 0x000000b088887221 */ /* 0x000fe40000010000 */
[----:B------:R-:W-:Y:S01]  /*23e0*/  FFMA.FTZ R202, R172, R197, R199 ;  /* 0x000000c5acca7223 */ /* 0x000fe200000100c7 */
[----:B------:R-:W-:Y:S01]  /*23f0*/  FADD.FTZ R200, R200, R197 ;  /* 0x000000c5c8c87221 */ /* 0x000fe20000010000 */
[C---:B------:R-:W-:Y:S01]  /*2400*/  FFMA.FTZ R100, R176.reuse, R174, R100 ;  /* 0x000000aeb0647223 */ /* 0x040fe20000010064 */
[----:B------:R-:W-:Y:S01]  /*2410*/  FMUL.FTZ R176, R176, R201 ;  /* 0x000000c9b0b07220 */ /* 0x000fe20000410000 */
        /* <DEDUP_REMOVED lines=14> */
[----:B------:R-:W-:Y:S01]  /*2500*/  FADD.FTZ R199, R202, R211 ;  /* 0x000000d3cac77221 */ /* 0x000fe20000010000 */
[----:B------:R-:W-:Y:S06]  /*2510*/  BRA `(.L_x_21649) ;  /* 0x0000000800087947 */ /* 0x000fec0003800000 */
.L_x_21648:
[----:B-----5:R-:W-:Y:S01]  /*2520*/  ISETP.GE.AND P3, PT, R223, 0x1, PT ;  /* 0x00000001df00780c */ /* 0x020fe20003f66270 */
[----:B------:R-:W-:Y:S01]  /*2530*/  HFMA2 R200, -RZ, RZ, 0, 0 ;  /* 0x00000000ffc87431 */ /* 0x000fe200000001ff */
[----:B------:R-:W-:Y:S01]  /*2540*/  MOV R224, UR14 ;  /* 0x0000000e00e07c02 */ /* 0x000fe20008000f00 */
[----:B------:R-:W-:Y:S01]  /*2550*/  HFMA2 R8, -RZ, RZ, 0, 0 ;  /* 0x00000000ff087431 */ /* 0x000fe200000001ff */
        /* <DEDUP_REMOVED lines=10> */
[----:B-1----:R-:W-:-:S04]  /*2600*/  @P3 LOP3.LUT R4, R4, 0x1f, RZ, 0xc0, !PT ;  /* 0x0000001f04043812 */ /* 0x002fc800078ec0ff */
[----:B------:R-:W-:Y:S01]  /*2610*/  @P3 LEA.HI.SX32 R8, R3, R4, 0x1e ;  /* 0x0000000403083211 */ /* 0x000fe200078ff2ff */
[----:B------:R-:W-:Y:S06]  /*2620*/  @P0 BRA `(.L_x_21650) ;  /* 0x0000000000bc0947 */ /* 0x000fec0003800000 */
[----:B------:R-:W-:Y:S01]  /*2630*/  STL.64 [R1+0x28], R20 ;  /* 0x0000281401007387 */ /* 0x000fe20000100a00 */
[----:B------:R-:W-:-:S03]  /*2640*/  IADD3 R10, PT, PT, R8, 0x20, RZ ;  /* 0x00000020080a7810 */ /* 0x000fc60007ffe0ff */
[----:B------:R-:W-:Y:S04]  /*2650*/  STL.64 [R1+0x20], R18 ;  /* 0x0000201201007387 */ /* 0x000fe80000100a00 */
[----:B------:R-:W-:Y:S04]  /*2660*/  STL.64 [R1+0x18], R16 ;  /* 0x0000181001007387 */ /* 0x000fe80000100a00 */
[----:B------:R-:W-:Y:S04]  /*2670*/  STL.64 [R1+0x10], R14 ;  /* 0x0000100e01007387 */ /* 0x000fe80000100a00 */
[----:B------:R0:W-:Y:S02]  /*2680*/  STL.64 [R1+0x8], R12 ;  /* 0x0000080c01007387 */ /* 0x0001e40000100a00 */
[----:B0-----:R-:W0:Y:S01]  /*2690*/  LDC.64 R12, c[0x0][0x3b0] ;  /* 0x0000ec00ff0c7b82 */ /* 0x001e220000000a00 */
[----:B------:R-:W-:-:S02]  /*26a0*/  IADD3 R2, PT, PT, R8, 0x40, RZ ;  /* 0x0000004008027810 */ /* 0x000fc40007ffe0ff */
[C---:B------:R-:W-:Y:S02]  /*26b0*/  IADD3 R4, PT, PT, R8.reuse, 0x60, RZ ;  /* 0x0000006008047810 */ /* 0x040fe40007ffe0ff */
[C---:B------:R-:W-:Y:S02]  /*26c0*/  IADD3 R6, PT, PT, R8.reuse, 0x80, RZ ;  /* 0x0000008008067810 */ /* 0x040fe40007ffe0ff */
[C---:B------:R-:W-:Y:S02]  /*26d0*/  IADD3 R202, PT, PT, R8.reuse, 0xc0, RZ ;  /* 0x000000c008ca7810 */ /* 0x040fe40007ffe0ff */
[C---:B------:R-:W-:Y:S02]  /*26e0*/  IADD3 R204, PT, PT, R8.reuse, 0xa0, RZ ;  /* 0x000000a008cc7810 */ /* 0x040fe40007ffe0ff */
[C---:B------:R-:W-:Y:S02]  /*26f0*/  IADD3 R201, PT, PT, R8.reuse, 0xe0, RZ ;  /* 0x000000e008c97810 */ /* 0x040fe40007ffe0ff */
[----:B------:R-:W-:Y:S01]  /*2700*/  IADD3 R9, PT, PT, R8, 0x120, RZ ;  /* 0x0000012008097810 */ /* 0x000fe20007ffe0ff */
[----:B0-----:R-:W-:-:S06]  /*2710*/  IMAD.WIDE.U32 R10, R10, 0x4, R12 ;  /* 0x000000040a0a7825 */ /* 0x001fcc00078e000c */
[----:B------:R0:W5:Y:S01]  /*2720*/  LDG.E R10, desc[UR6][R10.64] ;  /* 0x000000060a0a7981 */ /* 0x000162000c1e1900 */
[----:B------:R-:W-:-:S04]  /*2730*/  IMAD.WIDE.U32 R2, R2, 0x4, R12 ;  /* 0x0000000402027825 */ /* 0x000fc800078e000c */
[----:B------:R-:W-:-:S04]  /*2740*/  IMAD.WIDE.U32 R4, R4, 0x4, R12 ;  /* 0x0000000404047825 */ /* 0x000fc800078e000c */
[----:B------:R-:W-:Y:S01]  /*2750*/  IMAD.WIDE.U32 R6, R6, 0x4, R12 ;  /* 0x0000000406067825 */ /* 0x000fe200078e000c */
[----:B0-----:R-:W-:-:S03]  /*2760*/  IADD3 R11, PT, PT, R8, 0x100, RZ ;  /* 0x00000100080b7810 */ /* 0x001fc60007ffe0ff */
[--C-:B------:R-:W-:Y:S02]  /*2770*/  IMAD.WIDE.U32 R18, R202, 0x4, R12.reuse ;  /* 0x00000004ca127825 */ /* 0x100fe400078e000c */
[----:B------:R-:W5:Y:S02]  /*2780*/  LDG.E R7, desc[UR6][R6.64] ;  /* 0x0000000606077981 */ /* 0x000f64000c1e1900 */
[----:B------:R-:W-:-:S04]  /*2790*/  IMAD.WIDE.U32 R20, R11, 0x4, R12 ;  /* 0x000000040b147825 */ /* 0x000fc800078e000c */
[----:B------:R-:W-:-:S04]  /*27a0*/  IMAD.WIDE.U32 R204, R204, 0x4, R12 ;  /* 0x00000004cccc7825 */ /* 0x000fc800078e000c */
[--C-:B------:R-:W-:Y:S01]  /*27b0*/  IMAD.WIDE.U32 R16, R201, 0x4, R12.reuse ;  /* 0x00000004c9107825 */ /* 0x100fe200078e000c */
[----:B------:R0:W5:Y:S03]  /*27c0*/  LDG.E R6, desc[UR6][R204.64] ;  /* 0x00000006cc067981 */ /* 0x000166000c1e1900 */
[--C-:B------:R-:W-:Y:S02]  /*27d0*/  IMAD.WIDE.U32 R14, R8, 0x4, R12.reuse ;  /* 0x00000004080e7825 */ /* 0x100fe400078e000c */
[----:B------:R1:W5:Y:S02]  /*27e0*/  LDG.E R8, desc[UR6][R4.64] ;  /* 0x0000000604087981 */ /* 0x000364000c1e1900 */
[----:B------:R-:W-:Y:S02]  /*27f0*/  IMAD.WIDE.U32 R12, R9, 0x4, R12 ;  /* 0x00000004090c7825 */ /* 0x000fe400078e000c */
[----:B------:R2:W5:Y:S01]  /*2800*/  LDG.E R9, desc[UR6][R2.64] ;  /* 0x0000000602097981 */ /* 0x000562000c1e1900 */
[----:B0-----:R-:W-:-:S02]  /*2810*/  MOV R204, R16 ;  /* 0x0000001000cc7202 */ /* 0x001fc40000000f00 */
[----:B------:R-:W-:Y:S01]  /*2820*/  MOV R205, R17 ;  /* 0x0000001100cd7202 */ /* 0x000fe20000000f00 */
[----:B------:R0:W5:Y:S01]  /*2830*/  LDG.E R11, desc[UR6][R14.64] ;  /* 0x000000060e0b7981 */ /* 0x000162000c1e1900 */
[----:B-1----:R-:W-:Y:S02]  /*2840*/  MOV R5, R19 ;  /* 0x0000001300057202 */ /* 0x002fe40000000f00 */
[----:B------:R-:W-:Y:S02]  /*2850*/  MOV R4, R18 ;  /* 0x0000001200047202 */ /* 0x000fe40000000f00 */
[----:B--2---:R-:W-:Y:S02]  /*2860*/  MOV R3, R21 ;  /* 0x0000001500037202 */ /* 0x004fe40000000f00 */
[----:B------:R-:W-:Y:S01]  /*2870*/  MOV R2, R20 ;  /* 0x0000001400027202 */ /* 0x000fe20000000f00 */
[----:B------:R0:W5:Y:S04]  /*2880*/  LDG.E R5, desc[UR6][R4.64] ;  /* 0x0000000604057981 */ /* 0x000168000c1e1900 */
[----:B------:R0:W5:Y:S04]  /*2890*/  LDL.LU.64 R20, [R1+0x28] ;  /* 0x0000280001147983 */ /* 0x0001680000300a00 */
[----:B------:R0:W5:Y:S04]  /*28a0*/  LDL.LU.64 R18, [R1+0x20] ;  /* 0x0000200001127983 */ /* 0x0001680000300a00 */
[----:B------:R0:W5:Y:S04]  /*28b0*/  LDL.LU.64 R16, [R1+0x18] ;  /* 0x0000180001107983 */ /* 0x0001680000300a00 */
[----:B------:R0:W5:Y:S04]  /*28c0*/  LDG.E R3, desc[UR6][R2.64] ;  /* 0x0000000602037981 */ /* 0x000168000c1e1900 */
[----:B------:R0:W5:Y:S04]  /*28d0*/  LDL.LU.64 R14, [R1+0x10] ;  /* 0x00001000010e7983 */ /* 0x0001680000300a00 */
[----:B------:R0:W5:Y:S04]  /*28e0*/  LDG.E R4, desc[UR6][R204.64] ;  /* 0x00000006cc047981 */ /* 0x000168000c1e1900 */
[----:B------:R0:W5:Y:S04]  /*28f0*/  LDG.E R2, desc[UR6][R12.64] ;  /* 0x000000060c027981 */ /* 0x000168000c1e1900 */
[----:B------:R0:W5:Y:S01]  /*2900*/  LDL.LU.64 R12, [R1+0x8] ;  /* 0x00000800010c7983 */ /* 0x0001620000300a00 */
[----:B------:R-:W-:Y:S05]  /*2910*/  BRA `(.L_x_21649) ;  /* 0x0000000400087947 */ /* 0x000fea0003800000 */
.L_x_21650:
        /* <DEDUP_REMOVED lines=9> */
[C---:B------:R-:W-:Y:S02]  /*29b0*/  IADD3 R15, PT, PT, R8.reuse, 0xc0, RZ ;  /* 0x000000c0080f7810 */ /* 0x040fe40007ffe0ff */
[C---:B------:R-:W-:Y:S02]  /*29c0*/  IADD3 R17, PT, PT, R8.reuse, 0xe0, RZ ;  /* 0x000000e008117810 */ /* 0x040fe40007ffe0ff */
[C---:B------:R-:W-:Y:S02]  /*29d0*/  IADD3 R11, PT, PT, R8.reuse, 0x20, RZ ;  /* 0x00000020080b7810 */ /* 0x040fe40007ffe0ff */
[C---:B------:R-:W-:Y:S02]  /*29e0*/  IADD3 R19, PT, PT, R8.reuse, 0x100, RZ ;  /* 0x0000010008137810 */ /* 0x040fe40007ffe0ff */
[----:B------:R-:W-:Y:S01]  /*29f0*/  IADD3 R9, PT, PT, R8, 0x120, RZ ;  /* 0x0000012008097810 */ /* 0x000fe20007ffe0ff */
[----:B-1----:R-:W-:-:S04]  /*2a00*/  IMAD.WIDE.U32 R6, R7, 0x4, R22 ;  /* 0x0000000407067825 */ /* 0x002fc800078e0016 */
[--C-:B------:R-:W-:Y:S02]  /*2a10*/  IMAD.WIDE.U32 R12, R13, 0x4, R22.reuse ;  /* 0x000000040d0c7825 */ /* 0x100fe400078e0016 */
[----:B------:R-:W5:Y:S01]  /*2a20*/  LDG.E R7, desc[UR6][R6.64] ;  /* 0x0000000606077981 */ /* 0x000f62000c1e1900 */
[----:B0-----:R-:W-:Y:S01]  /*2a30*/  LOP3.LUT R4, R4, 0x1f, RZ, 0xc0, !PT ;  /* 0x0000001f04047812 */ /* 0x001fe200078ec0ff */
[----:B------:R-:W-:-:S03]  /*2a40*/  IMAD.WIDE.U32 R14, R15, 0x4, R22 ;  /* 0x000000040f0e7825 */ /* 0x000fc600078e0016 */
[----:B------:R-:W-:Y:S01]  /*2a50*/  LEA.HI.SX32 R49, R3, R4, 0x1e ;  /* 0x0000000403317211 */ /* 0x000fe200078ff2ff */
[----:B------:R-:W-:Y:S01]  /*2a60*/  IMAD.WIDE.U32 R4, R5, 0x4, R22 ;  /* 0x0000000405047825 */ /* 0x000fe200078e0016 */
[----:B------:R-:W-:-:S03]  /*2a70*/  IADD3 R3, PT, PT, R8, 0x40, RZ ;  /* 0x0000004008037810 */ /* 0x000fc60007ffe0ff */
[--C-:B------:R-:W-:Y:S01]  /*2a80*/  IMAD.WIDE.U32 R16, R17, 0x4, R22.reuse ;  /* 0x0000000411107825 */ /* 0x100fe200078e0016 */
[----:B------:R0:W5:Y:S03]  /*2a90*/  LDG.E R6, desc[UR6][R12.64] ;  /* 0x000000060c067981 */ /* 0x000166000c1e1900 */
[----:B------:R-:W-:Y:S01]  /*2aa0*/  IMAD.WIDE.U32 R10, R11, 0x4, R22 ;  /* 0x000000040b0a7825 */ /* 0x000fe200078e0016 */
[----:B------:R-:W-:-:S03]  /*2ab0*/  IADD3 R45, PT, PT, R49, 0x20, RZ ;  /* 0x00000020312d7810 */ /* 0x000fc60007ffe0ff */
[--C-:B------:R-:W-:Y:S02]  /*2ac0*/  IMAD.WIDE.U32 R20, R8, 0x4, R22.reuse ;  /* 0x0000000408147825 */ /* 0x100fe400078e0016 */
[----:B------:R-:W5:Y:S01]  /*2ad0*/  LDG.E R8, desc[UR6][R4.64] ;  /* 0x0000000604087981 */ /* 0x000f62000c1e1900 */
[----:B0-----:R-:W-:Y:S01]  /*2ae0*/  IADD3 R13, PT, PT, R49, 0xe0, RZ ;  /* 0x000000e0310d7810 */ /* 0x001fe20007ffe0ff */
[--C-:B------:R-:W-:Y:S01]  /*2af0*/  IMAD.WIDE.U32 R2, R3, 0x4, R22.reuse ;  /* 0x0000000403027825 */ /* 0x100fe200078e0016 */
[C---:B------:R-:W-:Y:S01]  /*2b00*/  IADD3 R41, PT, PT, R49.reuse, 0x40, RZ ;  /* 0x0000004031297810 */ /* 0x040fe20007ffe0ff */
[----:B------:R-:W5:Y:S01]  /*2b10*/  LDG.E R10, desc[UR6][R10.64] ;  /* 0x000000060a0a7981 */ /* 0x000f62000c1e1900 */
[----:B------:R-:W-:Y:S01]  /*2b20*/  IADD3 R37, PT, PT, R49, 0x60, RZ ;  /* 0x0000006031257810 */ /* 0x000fe20007ffe0ff */
[--C-:B------:R-:W-:Y:S01]  /*2b30*/  IMAD.WIDE.U32 R18, R19, 0x4, R22.reuse ;  /* 0x0000000413127825 */ /* 0x100fe200078e0016 */
[C---:B------:R-:W-:Y:S02]  /*2b40*/  IADD3 R33, PT, PT, R49.reuse, 0x80, RZ ;  /* 0x0000008031217810 */ /* 0x040fe40007ffe0ff */
[C---:B------:R-:W-:Y:S01]  /*2b50*/  IADD3 R29, PT, PT, R49.reuse, 0xa0, RZ ;  /* 0x000000a0311d7810 */ /* 0x040fe20007ffe0ff */
[----:B------:R0:W5:Y:S01]  /*2b60*/  LDG.E R5, desc[UR6][R14.64] ;  /* 0x000000060e057981 */ /* 0x000162000c1e1900 */
[----:B------:R-:W-:Y:S01]  /*2b70*/  IADD3 R25, PT, PT, R49, 0xc0, RZ ;  /* 0x000000c031197810 */ /* 0x000fe20007ffe0ff */
[----:B------:R-:W-:-:S02]  /*2b80*/  IMAD.WIDE.U32 R22, R9, 0x4, R22 ;  /* 0x0000000409167825 */ /* 0x000fc400078e0016 */
[----:B------:R1:W5:Y:S02]  /*2b90*/  LDG.E R4, desc[UR6][R16.64] ;  /* 0x0000000610047981 */ /* 0x000364000c1e1900 */
[--C-:B--2---:R-:W-:Y:S02]  /*2ba0*/  IMAD.WIDE.U32 R44, R45, 0x10, R26.reuse ;  /* 0x000000102d2c7825 */ /* 0x104fe400078e001a */
[----:B------:R2:W5:Y:S01]  /*2bb0*/  LDG.E R11, desc[UR6][R20.64] ;  /* 0x00000006140b7981 */ /* 0x000562000c1e1900 */
[----:B0-----:R-:W-:Y:S01]  /*2bc0*/  IADD3 R15, PT, PT, R49, 0x120, RZ ;  /* 0x00000120310f7810 */ /* 0x001fe20007ffe0ff */
[--C-:B------:R-:W-:Y:S02]  /*2bd0*/  IMAD.WIDE.U32 R40, R41, 0x10, R26.reuse ;  /* 0x0000001029287825 */ /* 0x100fe400078e001a */
[----:B------:R0:W5:Y:S01]  /*2be0*/  LDG.E R9, desc[UR6][R2.64] ;  /* 0x0000000602097981 */ /* 0x000162000c1e1900 */
[C---:B-1----:R-:W-:Y:S01]  /*2bf0*/  IADD3 R17, PT, PT, R49.reuse, 0x100, RZ ;  /* 0x0000010031117810 */ /* 0x042fe20007ffe0ff */
[----:B------:R-:W-:-:S02]  /*2c00*/  IMAD.WIDE.U32 R48, R49, 0x10, R26 ;  /* 0x0000001031307825 */ /* 0x000fc400078e001a */
[----:B------:R-:W5:Y:S02]  /*2c10*/  LDG.E.128 R44, desc[UR6][R44.64] ;  /* 0x000000062c2c7981 */ /* 0x000f64000c1e1d00 */
[--C-:B--2---:R-:W-:Y:S02]  /*2c20*/  IMAD.WIDE.U32 R20, R13, 0x10, R26.reuse ;  /* 0x000000100d147825 */ /* 0x104fe400078e001a */
[----:B------:R-:W5:Y:S02]  /*2c30*/  LDG.E.128 R40, desc[UR6][R40.64] ;  /* 0x0000000628287981 */ /* 0x000f64000c1e1d00 */
[--C-:B------:R-:W-:Y:S02]  /*2c40*/  IMAD.WIDE.U32 R36, R37, 0x10, R26.reuse ;  /* 0x0000001025247825 */ /* 0x100fe400078e001a */
[----:B------:R0:W5:Y:S02]  /*2c50*/  LDG.E R3, desc[UR6][R18.64] ;  /* 0x0000000612037981 */ /* 0x000164000c1e1900 */
[----:B------:R-:W-:-:S02]  /*2c60*/  IMAD.WIDE.U32 R32, R33, 0x10, R26 ;  /* 0x0000001021207825 */ /* 0x000fc400078e001a */
[----:B------:R0:W5:Y:S02]  /*2c70*/  LDG.E R2, desc[UR6][R22.64] ;  /* 0x0000000616027981 */ /* 0x000164000c1e1900 */
[--C-:B------:R-:W-:Y:S02]  /*2c80*/  IMAD.WIDE.U32 R28, R29, 0x10, R26.reuse ;  /* 0x000000101d1c7825 */ /* 0x100fe400078e001a */
[----:B------:R-:W5:Y:S02]  /*2c90*/  LDG.E.128 R48, desc[UR6][R48.64] ;  /* 0x0000000630307981 */ /* 0x000f64000c1e1d00 */
[--C-:B------:R-:W-:Y:S02]  /*2ca0*/  IMAD.WIDE.U32 R24, R25, 0x10, R26.reuse ;  /* 0x0000001019187825 */ /* 0x100fe400078e001a */
[----:B------:R-:W5:Y:S02]  /*2cb0*/  LDG.E.128 R36, desc[UR6][R36.64] ;  /* 0x0000000624247981 */ /* 0x000f64000c1e1d00 */
[----:B------:R-:W-:-:S02]  /*2cc0*/  IMAD.WIDE.U32 R16, R17, 0x10, R26 ;  /* 0x0000001011107825 */ /* 0x000fc400078e001a */
[----:B------:R-:W5:Y:S02]  /*2cd0*/  LDG.E.128 R32, desc[UR6][R32.64] ;  /* 0x0000000620207981 */ /* 0x000f64000c1e1d00 */
[----:B------:R-:W-:Y:S02]  /*2ce0*/  IMAD.WIDE.U32 R12, R15, 0x10, R26 ;  /* 0x000000100f0c7825 */ /* 0x000fe400078e001a */
[----:B------:R-:W5:Y:S04]  /*2cf0*/  LDG.E.128 R28, desc[UR6][R28.64] ;  /* 0x000000061c1c7981 */ /* 0x000f68000c1e1d00 */
[----:B------:R-:W5:Y:S04]  /*2d00*/  LDG.E.128 R24, desc[UR6][R24.64] ;  /* 0x0000000618187981 */ /* 0x000f68000c1e1d00 */
[----:B------:R-:W5:Y:S04]  /*2d10*/  LDG.E.128 R20, desc[UR6][R20.64] ;  /* 0x0000000614147981 */ /* 0x000f68000c1e1d00 */
[----:B------:R-:W5:Y:S04]  /*2d20*/  LDG.E.128 R16, desc[UR6][R16.64] ;  /* 0x0000000610107981 */ /* 0x000f68000c1e1d00 */
[----:B0-----:R-:W5:Y:S02]  /*2d30*/  LDG.E.128 R12, desc[UR6][R12.64] ;  /* 0x000000060c0c7981 */ /* 0x001f64000c1e1d00 */
.L_x_21649:
[----:B------:R-:W-:Y:S05]  /*2d40*/  BSYNC.RECONVERGENT B1 ;  /* 0x0000000000017941 */ /* 0x000fea0003800200 */
.L_x_21647:
        /* <DEDUP_REMOVED lines=20> */
.L_x_21834:
[----:B0-----:R-:W0:Y:S01]  /*2e90*/  S2R R204, SR_TID.X ;  /* 0x0000000000cc7919 */ /* 0x001e220000002100 */
[----:B------:R-:W-:Y:S01]  /*2ea0*/  @P3 IADD3 R223, PT, PT, R223, -0x1, RZ ;  /* 0xffffffffdfdf3810 */ /* 0x000fe20007ffe0ff */
[----:B---3--:R-:W-:Y:S01]  /*2eb0*/  FADD.FTZ R201, R200, R231 ;  /* 0x000000e7c8c97221 */ /* 0x008fe20000010000 */
[----:B------:R-:W-:Y:S01]  /*2ec0*/  ISETP.NE.U32.AND P0, PT, R224, RZ, PT ;  /* 0x000000ffe000720c */ /* 0x000fe20003f05070 */
[----:B-1----:R-:W-:Y:S02]  /*2ed0*/  IMAD R200, R222, UR8, RZ ;  /* 0x00000008dec87c24 */ /* 0x002fe4000f8e02ff */
[----:B--2---:R-:W-:Y:S01]  /*2ee0*/  FADD.FTZ R252, R199, R252 ;  /* 0x000000fcc7fc7221 */ /* 0x004fe20000010000 */
[----:B------:R-:W-:Y:S01]  /*2ef0*/  @P3 IMAD R223, R223, UR8, RZ ;  /* 0x00000008dfdf3c24 */ /* 0x000fe2000f8e02ff */
[----:B------:R-:W-:Y:S01]  /*2f00*/  ISETP.NE.AND.EX P0, PT, R225, RZ, PT, P0 ;  /* 0x000000ffe100720c */ /* 0x000fe20003f05300 */
[----:B------:R-:W-:Y:S01]  /*2f10*/  BSSY.RECONVERGENT B1, `(.L_x_21652) ;  /* 0x00000cd000017945 */ /* 0x000fe20003800200 */
[----:B------:R-:W-:Y:S01]  /*2f20*/  SHF.R.S32.HI R199, RZ, 0x1f, R200 ;  /* 0x0000001fffc77819 */ /* 0x000fe200000114c8 */
[----:B------:R-:W-:Y:S01]  /*2f30*/  FMUL.FTZ R201, R201, UR10 ;  /* 0x0000000ac9c97c20 */ /* 0x000fe20008410000 */
[----:B------:R-:W-:-:S02]  /*2f40*/  @P3 SHF.R.S32.HI R202, RZ, 0x1f, R223 ;  /* 0x0000001fffca3819 */ /* 0x000fc400000114df */
[----:B------:R-:W-:Y:S01]  /*2f50*/  LEA.HI R200, R199, R200, RZ, 0x2 ;  /* 0x000000c8c7c87211 */ /* 0x000fe200078f10ff */
[----:B------:R-:W-:Y:S01]  /*2f60*/  HFMA2 R199, -RZ, RZ, 0, 0 ;  /* 0x00000000ffc77431 */ /* 0x000fe200000001ff */
[----:B------:R-:W-:Y:S01]  /*2f70*/  @P3 LEA.HI R223, R202, R223, RZ, 0x2 ;  /* 0x000000dfcadf3211 */ /* 0x000fe200078f10ff */
[----:B------:R-:W-:Y:S01]  /*2f80*/  FMUL.FTZ R202, R252, UR10 ;  /* 0x0000000afcca7c20 */ /* 0x000fe20008410000 */
[----:B------:R-:W-:-:S04]  /*2f90*/  ISETP.NE.AND P1, PT, RZ, UR9, PT ;  /* 0x00000009ff007c0c */ /* 0x000fc8000bf25270 */
[----:B------:R-:W-:Y:S02]  /*2fa0*/  FSEL R202, R202, RZ, !P1 ;  /* 0x000000ffcaca7208 */ /* 0x000fe40004800000 */
[----:B0-----:R-:W-:-:S04]  /*2fb0*/  LOP3.LUT R204, R204, 0x1f, RZ, 0xc0, !PT ;  /* 0x0000001fcccc7812 */ /* 0x001fc800078ec0ff */
[-C--:B------:R-:W-:Y:S01]  /*2fc0*/  @P3 LEA.HI.SX32 R199, R223, R204.reuse, 0x1e ;  /* 0x000000ccdfc73211 */ /* 0x080fe200078ff2ff */
[----:B------:R0:W-:Y:S01]  /*2fd0*/  STL [R1], R204 ;  /* 0x000000cc01007387 */ /* 0x0001e20000100800 */
        /* <DEDUP_REMOVED lines=18> */
.L_x_21656:
[----:B------:R-:W-:Y:S05]  /*3100*/  BSYNC.RECONVERGENT B2 ;  /* 0x0000000000027941 */ /* 0x000fea0003800200 */
.L_x_21655:
        /* <DEDUP_REMOVED lines=11> */
.L_x_21658:
[----:B------:R-:W-:Y:S05]  /*31c0*/  BSYNC.RECONVERGENT B2 ;  /* 0x0000000000027941 */ /* 0x000fea0003800200 */
.L_x_21657:
        /* <DEDUP_REMOVED lines=11> */
.L_x_21660:
[----:B------:R-:W-:Y:S05]  /*3280*/  BSYNC.RECONVERGENT B2 ;  /* 0x0000000000027941 */ /* 0x000fea0003800200 */
.L_x_21659:
[----:B------:R-:W-:Y:S05]  /*3290*/  @!P3 BRA `(.L_x_21661) ;  /* 0x000000080050b947 */ /* 0x000fea0003800000 */
[----:B-----5:R-:W-:Y:S01]  /*32a0*/  ISETP.GE.U32.AND P0, PT, R11, 0x1000000, PT ;  /* 0x010000000b00780c */ /* 0x020fe20003f06070 */
[----:B------:R-:W-:Y:S01]  /*32b0*/  FFMA.FTZ R11, R216, R201, R202 ;  /* 0x000000c9d80b7223 */ /* 0x000fe200000100ca */
[----:B------:R-:W-:-:S03]  /*32c0*/  ISETP.GT.AND P1, PT, R221, RZ, PT ;  /* 0x000000ffdd00720c */ /* 0x000fc60003f24270 */
[----:B------:R-:W-:-:S04]  /*32d0*/  FADD.FTZ R11, R230, -R11 ;  /* 0x8000000be60b7221 */ /* 0x000fc80000010000 */
[----:B------:R-:W-:-:S05]  /*32e0*/  FMUL.FTZ R11, R220, R11 ;  /* 0x0000000bdc0b7220 */ /* 0x000fca0000410000 */
[----:B------:R-:W-:-:S05]  /*32f0*/  FSEL R11, R11, RZ, P1 ;  /* 0x000000ff0b0b7208 */ /* 0x000fca0000800000 */
[----:B------:R-:W-:-:S04]  /*3300*/  FMUL.FTZ R11, R11, UR13 ;  /* 0x0000000d0b0b7c20 */ /* 0x000fc80008410000 */
[----:B------:R-:W-:-:S05]  /*3310*/  FMUL.FTZ R11, R11, UR12 ;  /* 0x0000000c0b0b7c20 */ /* 0x000fca0008410000 */
[----:B------:R-:W-:Y:S01]  /*3320*/  SEL R135, R11, RZ, P0 ;  /* 0x000000ff0b877207 */ /* 0x000fe20000000000 */
[----:B------:R-:W-:Y:S06]  /*3330*/  BRA `(.L_x_21661) ;  /* 0x0000000800287947 */ /* 0x000fec0003800000 */
.L_x_21654:
        /* <DEDUP_REMOVED lines=28> */
.L_x_21663:
[----:B------:R-:W-:Y:S05]  /*3500*/  BSYNC.RECONVERGENT B2 ;  /* 0x0000000000027941 */ /* 0x000fea0003800200 */
.L_x_21662:
        /* <DEDUP_REMOVED lines=11> */
.L_x_21665:
[----:B------:R-:W-:Y:S05]  /*35c0*/  BSYNC.RECONVERGENT B2 ;  /* 0x0000000000027941 */ /* 0x000fea0003800200 */
.L_x_21664:
        /* <DEDUP_REMOVED lines=11> */
.L_x_21667:
[----:B------:R-:W-:Y:S05]  /*3680*/  BSYNC.RECONVERGENT B2 ;  /* 0x0000000000027941 */ /* 0x000fea0003800200 */
.L_x_21666:
[----:B------:R-:W-:Y:S05]  /*3690*/  @!P3 BRA `(.L_x_21661) ;  /* 0x000000040050b947 */ /* 0x000fea0003800000 */
[----:B------:R-:W-:Y:S01]  /*36a0*/  FMUL.FTZ R135, R79, UR13 ;  /* 0x0000000d4f877c20 */ /* 0x000fe20008410000 */
[----:B-----5:R-:W-:-:S03]  /*36b0*/  ISETP.GE.U32.AND P0, PT, R11, 0x1000000, PT ;  /* 0x010000000b00780c */ /* 0x020fc60003f06070 */
[----:B------:R-:W-:-:S05]  /*36c0*/  FMUL.FTZ R135, R135, UR12 ;  /* 0x0000000c87877c20 */ /* 0x000fca0008410000 */
[----:B------:R-:W-:Y:S01]  /*36d0*/  SEL R135, R135, RZ, P0 ;  /* 0x000000ff87877207 */ /* 0x000fe20000000000 */
[----:B------:R-:W-:Y:S06]  /*36e0*/  BRA `(.L_x_21661) ;  /* 0x00000004003c7947 */ /* 0x000fec0003800000 */
.L_x_21653:
        /* <DEDUP_REMOVED lines=8> */
[----:B0-----:R-:W-:-:S04]  /*3770*/  @P2 FADD.FTZ R204, R140, -R205 ;  /* 0x800000cd8ccc2221 */ /* 0x001fc80000010000 */
        /* <DEDUP_REMOVED lines=13> */
[----:B------:R-:W-:Y:S01]  /*3850*/  @P3 FMUL.FTZ R204, R205, R204 ;  /* 0x000000cccdcc3220 */ /* 0x000fe20000410000 */
[----:B------:R-:W-:-:S04]  /*3860*/  @P2 FFMA.FTZ R205, R177, R201, R202 ;  /* 0x000000c9b1cd2223 */ /* 0x000fc800000100ca */
[----:B------:R-:W-:Y:S01]  /*3870*/  @P3 SEL R133, R204, RZ, P0 ;  /* 0x000000ffcc853207 */ /* 0x000fe20000000000 */
[----:B------:R-:W-:Y:S01]  /*3880*/  @P2 FADD.FTZ R204, R142, -R205 ;  /* 0x800000cd8ecc2221 */ /* 0x000fe20000010000 */
[----:B------:R-:W-:-:S03]  /*3890*/  @P3 LOP3.LUT P0, RZ, R11, 0xff0000, RZ, 0xc0, !PT ;  /* 0x00ff00000bff3812 */ /* 0x000fc6000780c0ff */
[----:B------:R-:W-:Y:S02]  /*38a0*/  @P2 FFMA.FTZ R252, R220, R204, R50 ;  /* 0x000000ccdcfc2223 */ /* 0x000fe40000010032 */
[----:B------:R-:W0:Y:S02]  /*38b0*/  @P3 LDC.64 R204, c[0x0][0x408] ;  /* 0x00010200ffcc3b82 */ /* 0x000e240000000a00 */
[----:B0-----:R-:W-:-:S04]  /*38c0*/  @P3 FMUL.FTZ R205, R252, R205 ;  /* 0x000000cdfccd3220 */ /* 0x001fc80000410000 */
[----:B------:R-:W-:-:S05]  /*38d0*/  @P3 FMUL.FTZ R204, R205, R204 ;  /* 0x000000cccdcc3220 */ /* 0x000fca0000410000 */
[----:B------:R-:W-:Y:S01]  /*38e0*/  @P3 SEL R134, R204, RZ, P0 ;  /* 0x000000ffcc863207 */ /* 0x000fe20000000000 */
[----:B------:R-:W-:Y:S06]  /*38f0*/  @!P3 BRA `(.L_x_21661) ;  /* 0x0000000000b8b947 */ /* 0x000fec0003800000 */
[----:B------:R-:W-:Y:S01]  /*3900*/  ISETP.GE.U32.AND P0, PT, R11, 0x1000000, PT ;  /* 0x010000000b00780c */ /* 0x000fe20003f06070 */
[----:B------:R-:W-:-:S04]  /*3910*/  @P2 FFMA.FTZ R11, R216, R201, R202 ;  /* 0x000000c9d80b2223 */ /* 0x000fc800000100ca */
[----:B------:R-:W-:Y:S01]  /*3920*/  @P2 FADD.FTZ R135, R230, -R11 ;  /* 0x8000000be6872221 */ /* 0x000fe20000010000 */
[----:B------:R-:W-:-:S03]  /*3930*/  MOV R11, R51 ;  /* 0x00000033000b7202 */ /* 0x000fc60000000f00 */
[----:B------:R-:W-:-:S04]  /*3940*/  @P2 FFMA.FTZ R11, R220, R135, R51 ;  /* 0x00000087dc0b2223 */ /* 0x000fc80000010033 */
[----:B------:R-:W-:-:S04]  /*3950*/  FMUL.FTZ R11, R11, UR13 ;  /* 0x0000000d0b0b7c20 */ /* 0x000fc80008410000 */
[----:B------:R-:W-:-:S05]  /*3960*/  FMUL.FTZ R11, R11, UR12 ;  /* 0x0000000c0b0b7c20 */ /* 0x000fca0008410000 */
[----:B------:R-:W-:Y:S01]  /*3970*/  SEL R135, R11, RZ, P0 ;  /* 0x000000ff0b877207 */ /* 0x000fe20000000000 */
[----:B------:R-:W-:Y:S06]  /*3980*/  BRA `(.L_x_21661) ;  /* 0x0000000000947947 */ /* 0x000fec0003800000 */
.L_x_21668:
[C---:B-----5:R-:W-:Y:S01]  /*3990*/  @P3 LOP3.LUT P0, RZ, R11.reuse, 0xff, RZ, 0xc0, !PT ;  /* 0x000000ff0bff3812 */ /* 0x060fe2000780c0ff */
[----:B------:R-:W1:Y:S01]  /*39a0*/  @P3 LDC.64 R78, c[0x0][0x408] ;  /* 0x00010200ff4e3b82 */ /* 0x000e620000000a00 */
[C---:B------:R-:W-:Y:S02]  /*39b0*/  @P3 LOP3.LUT P1, RZ, R11.reuse, 0xff00, RZ, 0xc0, !PT ;  /* 0x0000ff000bff3812 */ /* 0x040fe4000782c0ff */
[C---:B------:R-:W-:Y:S02]  /*39c0*/  @P3 LOP3.LUT P4, RZ, R11.reuse, 0xff0000, RZ, 0xc0, !PT ;  /* 0x00ff00000bff3812 */ /* 0x040fe4000788c0ff */
[----:B------:R-:W-:Y:S01]  /*39d0*/  @P3 ISETP.GE.U32.AND P5, PT, R11, 0x1000000, PT ;  /* 0x010000000b00380c */ /* 0x000fe20003fa6070 */
[----:B------:R-:W-:Y:S02]  /*39e0*/  @P2 FFMA.FTZ R11, R216, R201, R202 ;  /* 0x000000c9d80b2223 */ /* 0x000fe400000100ca */
[----:B0-----:R-:W0:Y:S02]  /*39f0*/  @P3 LDC.64 R204, c[0x0][0x408] ;  /* 0x00010200ffcc3b82 */ /* 0x001e240000000a00 */
[----:B------:R-:W-:Y:S01]  /*3a00*/  @P2 FADD.FTZ R76, R230, -R11 ;  /* 0x8000000be64c2221 */ /* 0x000fe20000010000 */
[----:B------:R-:W-:-:S03]  /*3a10*/  MOV R11, R51 ;  /* 0x00000033000b7202 */ /* 0x000fc60000000f00 */
[----:B------:R-:W-:Y:S02]  /*3a20*/  @P2 FFMA.FTZ R11, R220, R76, R51 ;  /* 0x0000004cdc0b2223 */ /* 0x000fe40000010033 */
[----:B------:R-:W2:Y:S02]  /*3a30*/  @P3 LDC.64 R76, c[0x0][0x408] ;  /* 0x00010200ff4c3b82 */ /* 0x000ea40000000a00 */
[----:B--2---:R-:W-:-:S04]  /*3a40*/  @P3 FMUL.FTZ R77, R11, R77 ;  /* 0x0000004d0b4d3220 */ /* 0x004fc80000410000 */
[----:B------:R-:W-:Y:S01]  /*3a50*/  @P3 FMUL.FTZ R76, R77, R76 ;  /* 0x0000004c4d4c3220 */ /* 0x000fe20000410000 */
[----:B------:R-:W-:-:S04]  /*3a60*/  @P2 FFMA.FTZ R77, R0, R201, R202 ;  /* 0x000000c9004d2223 */ /* 0x000fc800000100ca */
[----:B------:R-:W-:Y:S01]  /*3a70*/  @P2 FADD.FTZ R77, R140, -R77 ;  /* 0x8000004d8c4d2221 */ /* 0x000fe20000010000 */
[----:B------:R-:W-:Y:S02]  /*3a80*/  @P3 SEL R135, R76, RZ, P5 ;  /* 0x000000ff4c873207 */ /* 0x000fe40002800000 */
[----:B------:R-:W-:Y:S01]  /*3a90*/  MOV R76, R48 ;  /* 0x00000030004c7202 */ /* 0x000fe20000000f00 */
[----:B------:R-:W-:Y:S01]  /*3aa0*/  @P2 FFMA.FTZ R76, R220, R77, R48 ;  /* 0x0000004ddc4c2223 */ /* 0x000fe20000010030 */
[----:B------:R-:W-:-:S03]  /*3ab0*/  MOV R77, R49 ;  /* 0x00000031004d7202 */ /* 0x000fc60000000f00 */
[----:B-1----:R-:W-:-:S04]  /*3ac0*/  @P3 FMUL.FTZ R79, R76, R79 ;  /* 0x0000004f4c4f3220 */ /* 0x002fc80000410000 */
[----:B------:R-:W-:-:S05]  /*3ad0*/  @P3 FMUL.FTZ R78, R79, R78 ;  /* 0x0000004e4f4e3220 */ /* 0x000fca0000410000 */
[----:B------:R-:W-:Y:S01]  /*3ae0*/  @P3 SEL R132, R78, RZ, P0 ;  /* 0x000000ff4e843207 */ /* 0x000fe20000000000 */
[----:B------:R-:W-:-:S04]  /*3af0*/  @P2 FFMA.FTZ R78, R180, R201, R202 ;  /* 0x000000c9b44e2223 */ /* 0x000fc800000100ca */
        /* <DEDUP_REMOVED lines=10> */
[----:B------:R-:W-:-:S03]  /*3ba0*/  MOV R79, R11 ;  /* 0x0000000b004f7202 */ /* 0x000fc60000000f00 */
[----:B0-----:R-:W-:-:S04]  /*3bb0*/  @P3 FMUL.FTZ R205, R78, R205 ;  /* 0x000000cd4ecd3220 */ /* 0x001fc80000410000 */
[----:B------:R-:W-:-:S05]  /*3bc0*/  @P3 FMUL.FTZ R204, R205, R204 ;  /* 0x000000cccdcc3220 */ /* 0x000fca0000410000 */
[----:B------:R-:W-:-:S07]  /*3bd0*/  @P3 SEL R134, R204, RZ, P4 ;  /* 0x000000ffcc863207 */ /* 0x000fce0002000000 */
.L_x_21661:
[----:B------:R-:W-:Y:S05]  /*3be0*/  BSYNC.RECONVERGENT B1 ;  /* 0x0000000000017941 */ /* 0x000fea0003800200 */
.L_x_21652:
[----:B------:R-:W-:Y:S01]  /*3bf0*/  ISETP.NE.U32.AND P0, PT, R223, RZ, PT ;  /* 0x000000ffdf00720c */ /* 0x000fe20003f05070 */
[----:B------:R-:W-:Y:S01]  /*3c00*/  BSSY.RECONVERGENT B1, `(.L_x_21669) ;  /* 0x00000c1000017945 */ /* 0x000fe20003800200 */
[----:B------:R-:W-:Y:S02]  /*3c10*/  ISETP.NE.U32.AND P1, PT, R224, RZ, PT ;  /* 0x000000ffe000720c */ /* 0x000fe40003f25070 */
[----:B------:R-:W-:Y:S02]  /*3c20*/  ISETP.NE.AND.EX P0, PT, R231, RZ, PT, P0 ;  /* 0x000000ffe700720c */ /* 0x000fe40003f05300 */
[----:B------:R-:W-:-:S11]  /*3c30*/  ISETP.NE.AND.EX P1, PT, R225, RZ, PT, P1 ;  /* 0x000000ffe100720c */ /* 0x000fd60003f25310 */
[----:B0-----:R-:W0:Y:S02]  /*3c40*/  @P0 LDC.64 R204, c[0x0][0x478] ;  /* 0x00011e00ffcc0b82 */ /* 0x001e240000000a00 */
[----:B0-----:R-:W-:-:S05]  /*3c50*/  @P0 IMAD.WIDE.U32 R204, R200, 0x10, R204 ;  /* 0x00000010c8cc0825 */ /* 0x001fca00078e00cc */
[----:B------:R0:W-:Y:S02]  /*3c60*/  @P0 STG.E.128 desc[UR6][R204.64], R76 ;  /* 0x0000004ccc000986 */ /* 0x0001e4000c101d06 */
[----:B0-----:R-:W0:Y:S02]  /*3c70*/  @P3 LDC.64 R204, c[0x0][0x468] ;  /* 0x00011a00ffcc3b82 */ /* 0x001e240000000a00 */
[----:B0-----:R-:W-:-:S05]  /*3c80*/  @P3 IMAD.WIDE.U32 R204, R199, 0x10, R204 ;  /* 0x00000010c7cc3825 */ /* 0x001fca00078e00cc */
[----:B------:R0:W-:Y:S01]  /*3c90*/  @P3 STG.E.128 desc[UR6][R204.64], R132 ;  /* 0x00000084cc003986 */ /* 0x0001e2000c101d06 */
[----:B------:R-:W-:Y:S05]  /*3ca0*/  @!P1 BRA `(.L_x_21670) ;  /* 0x0000000400309947 */ /* 0x000fea0003800000 */
[----:B------:R-:W-:Y:S05]  /*3cb0*/  @!P0 BRA `(.L_x_21671) ;  /* 0x0000000000988947 */ /* 0x000fea0003800000 */
[----:B------:R-:W1:Y:S01]  /*3cc0*/  @P3 LDC.64 R78, c[0x0][0x408] ;  /* 0x00010200ff4e3b82 */ /* 0x000e620000000a00 */
[-CC-:B-----5:R-:W-:Y:S01]  /*3cd0*/  @P2 FFMA.FTZ R11, R179, R201.reuse, R202.reuse ;  /* 0x000000c9b30b2223 */ /* 0x1a0fe200000100ca */
[----:B------:R-:W-:Y:S01]  /*3ce0*/  @P2 FFMA.FTZ R224, R141, R201, R202 ;  /* 0x000000c98de02223 */ /* 0x000fe200000100ca */
[----:B------:R-:W-:Y:S02]  /*3cf0*/  MOV R76, R44 ;  /* 0x0000002c004c7202 */ /* 0x000fe40000000f00 */
[----:B------:R-:W-:Y:S01]  /*3d00*/  @P2 FADD.FTZ R11, R144, -R11 ;  /* 0x8000000b900b2221 */ /* 0x000fe20000010000 */
[----:B------:R-:W-:Y:S01]  /*3d10*/  @P2 FADD.FTZ R224, R143, -R224 ;  /* 0x800000e08fe02221 */ /* 0x000fe20000010000 */
[----:B------:R-:W-:Y:S01]  /*3d20*/  MOV R77, R45 ;  /* 0x0000002d004d7202 */ /* 0x000fe20000000f00 */
[----:B0-----:R-:W0:Y:S01]  /*3d30*/  @P3 LDC.64 R204, c[0x0][0x408] ;  /* 0x00010200ffcc3b82 */ /* 0x001e220000000a00 */
[C---:B------:R-:W-:Y:S01]  /*3d40*/  @P2 FFMA.FTZ R76, R220.reuse, R11, R44 ;  /* 0x0000000bdc4c2223 */ /* 0x040fe2000001002c */
[----:B------:R-:W-:Y:S01]  /*3d50*/  @P2 FFMA.FTZ R77, R220, R224, R45 ;  /* 0x000000e0dc4d2223 */ /* 0x000fe2000001002d */
[----:B------:R-:W-:Y:S01]  /*3d60*/  @P2 FFMA.FTZ R224, R214, R201, R202 ;  /* 0x000000c9d6e02223 */ /* 0x000fe200000100ca */
[----:B------:R-:W-:-:S02]  /*3d70*/  @P3 LOP3.LUT P4, RZ, R10, 0xff, RZ, 0xc0, !PT ;  /* 0x000000ff0aff3812 */ /* 0x000fc4000788c0ff */
[----:B------:R-:W-:Y:S01]  /*3d80*/  @P3 LOP3.LUT P5, RZ, R10, 0xff0000, RZ, 0xc0, !PT ;  /* 0x00ff00000aff3812 */ /* 0x000fe200078ac0ff */
[----:B------:R-:W-:Y:S01]  /*3d90*/  @P2 FADD.FTZ R224, R229, -R224 ;  /* 0x800000e0e5e02221 */ /* 0x000fe20000010000 */
[----:B-1----:R-:W-:Y:S01]  /*3da0*/  @P3 FMUL.FTZ R11, R76, R79 ;  /* 0x0000004f4c0b3220 */ /* 0x002fe20000410000 */
[----:B------:R-:W-:-:S03]  /*3db0*/  @P2 FFMA.FTZ R79, R182, R201, R202 ;  /* 0x000000c9b64f2223 */ /* 0x000fc600000100ca */
[----:B------:R-:W-:Y:S01]  /*3dc0*/  @P3 FMUL.FTZ R11, R11, R78 ;  /* 0x0000004e0b0b3220 */ /* 0x000fe20000410000 */
[----:B------:R-:W-:Y:S01]  /*3dd0*/  @P2 FADD.FTZ R223, R146, -R79 ;  /* 0x8000004f92df2221 */ /* 0x000fe20000010000 */
[----:B------:R-:W-:Y:S01]  /*3de0*/  MOV R78, R46 ;  /* 0x0000002e004e7202 */ /* 0x000fe20000000f00 */
[----:B0-----:R-:W-:Y:S02]  /*3df0*/  @P3 FMUL.FTZ R79, R77, R205 ;  /* 0x000000cd4d4f3220 */ /* 0x001fe40000410000 */
[C---:B------:R-:W-:Y:S01]  /*3e00*/  @P2 FFMA.FTZ R78, R220.reuse, R223, R46 ;  /* 0x000000dfdc4e2223 */ /* 0x040fe2000001002e */
[----:B------:R-:W-:Y:S01]  /*3e10*/  @P3 SEL R132, R11, RZ, P4 ;  /* 0x000000ff0b843207 */ /* 0x000fe20002000000 */
[----:B------:R-:W-:Y:S01]  /*3e20*/  @P3 FMUL.FTZ R79, R79, R204 ;  /* 0x000000cc4f4f3220 */ /* 0x000fe20000410000 */
[----:B------:R-:W-:Y:S01]  /*3e30*/  MOV R11, R47 ;  /* 0x0000002f000b7202 */ /* 0x000fe20000000f00 */
[----:B------:R-:W0:Y:S01]  /*3e40*/  @P3 LDC.64 R204, c[0x0][0x408] ;  /* 0x00010200ffcc3b82 */ /* 0x000e220000000a00 */
[----:B------:R-:W-:Y:S01]  /*3e50*/  @P2 FFMA.FTZ R11, R220, R224, R47 ;  /* 0x000000e0dc0b2223 */ /* 0x000fe2000001002f */
[----:B------:R-:W-:-:S04]  /*3e60*/  @P3 LOP3.LUT P4, RZ, R10, 0xff00, RZ, 0xc0, !PT ;  /* 0x0000ff000aff3812 */ /* 0x000fc8000788c0ff */
[----:B------:R-:W-:Y:S02]  /*3e70*/  @P3 SEL R133, R79, RZ, P4 ;  /* 0x000000ff4f853207 */ /* 0x000fe40002000000 */
[----:B------:R-:W-:Y:S01]  /*3e80*/  MOV R79, R11 ;  /* 0x0000000b004f7202 */ /* 0x000fe20000000f00 */
        /* <DEDUP_REMOVED lines=9> */
.L_x_21671:
[----:B0-----:R-:W0:Y:S01]  /*3f20*/  @P3 LDC.64 R204, c[0x0][0x408] ;  /* 0x00010200ffcc3b82 */ /* 0x001e220000000a00 */
[----:B-----5:R-:W-:Y:S01]  /*3f30*/  @P2 FFMA.FTZ R11, R179, R201, R202 ;  /* 0x000000c9b30b2223 */ /* 0x020fe200000100ca */
[----:B------:R-:W-:Y:S02]  /*3f40*/  MOV R224, R44 ;  /* 0x0000002c00e07202 */ /* 0x000fe40000000f00 */
[----:B------:R-:W-:Y:S01]  /*3f50*/  @P3 LOP3.LUT P4, RZ, R10, 0xff, RZ, 0xc0, !PT ;  /* 0x000000ff0aff3812 */ /* 0x000fe2000788c0ff */
[----:B------:R-:W-:-:S04]  /*3f60*/  @P2 FADD.FTZ R11, R144, -R11 ;  /* 0x8000000b900b2221 */ /* 0x000fc80000010000 */
[----:B------:R-:W-:-:S04]  /*3f70*/  @P2 FFMA.FTZ R224, R220, R11, R44 ;  /* 0x0000000bdce02223 */ /* 0x000fc8000001002c */
[----:B0-----:R-:W-:Y:S01]  /*3f80*/  @P3 FMUL.FTZ R205, R224, R205 ;  /* 0x000000cde0cd3220 */ /* 0x001fe20000410000 */
[----:B------:R-:W-:-:S03]  /*3f90*/  @P2 FFMA.FTZ R224, R141, R201, R202 ;  /* 0x000000c98de02223 */ /* 0x000fc600000100ca */
[----:B------:R-:W-:Y:S01]  /*3fa0*/  @P3 FMUL.FTZ R204, R205, R204 ;  /* 0x000000cccdcc3220 */ /* 0x000fe20000410000 */
[----:B------:R-:W-:Y:S01]  /*3fb0*/  @P2 FADD.FTZ R11, R143, -R224 ;  /* 0x800000e08f0b2221 */ /* 0x000fe20000010000 */
[----:B------:R-:W-:-:S03]  /*3fc0*/  MOV R224, R45 ;  /* 0x0000002d00e07202 */ /* 0x000fc60000000f00 */
[----:B------:R-:W-:Y:S01]  /*3fd0*/  @P3 SEL R132, R204, RZ, P4 ;  /* 0x000000ffcc843207 */ /* 0x000fe20002000000 */
[----:B------:R-:W-:Y:S01]  /*3fe0*/  @P2 FFMA.FTZ R224, R220, R11, R45 ;  /* 0x0000000bdce02223 */ /* 0x000fe2000001002d */
[----:B------:R-:W0:Y:S01]  /*3ff0*/  @P3 LDC.64 R204, c[0x0][0x408] ;  /* 0x00010200ffcc3b82 */ /* 0x000e220000000a00 */
[----:B------:R-:W-:Y:S01]  /*4000*/  @P3 LOP3.LUT P4, RZ, R10, 0xff00, RZ, 0xc0, !PT ;  /* 0x0000ff000aff3812 */ /* 0x000fe2000788c0ff */
[----:B------:R-:W-:-:S04]  /*4010*/  @P2 FFMA.FTZ R11, R182, R201, R202 ;  /* 0x000000c9b60b2223 */ /* 0x000fc800000100ca */
[----:B------:R-:W-:Y:S01]  /*4020*/  @P2 FADD.FTZ R11, R146, -R11 ;  /* 0x8000000b920b2221 */ /* 0x000fe20000010000 */
[----:B0-----:R-:W-:Y:S01]  /*4030*/  @P3 FMUL.FTZ R205, R224, R205 ;  /* 0x000000cde0cd3220 */ /* 0x001fe20000410000 */
[----:B------:R-:W-:Y:S02]  /*4040*/  MOV R224, R46 ;  /* 0x0000002e00e07202 */ /* 0x000fe40000000f00 */
[----:B------:R-:W-:Y:S01]  /*4050*/  @P2 FFMA.FTZ R224, R220, R11, R46 ;  /* 0x0000000bdce02223 */ /* 0x000fe2000001002e */
        /* <DEDUP_REMOVED lines=17> */
.L_x_21670:
[----:B------:R-:W-:Y:S05]  /*4170*/  @!P0 BRA `(.L_x_21673) ;  /* 0x0000000000ec8947 */ /* 0x000fea0003800000 */
[-CC-:B------:R-:W-:Y:S01]  /*4180*/  FFMA.FTZ R79, R179, R201.reuse, R202.reuse ;  /* 0x000000c9b34f7223 */ /* 0x180fe200000100ca */
[-CC-:B-----5:R-:W-:Y:S01]  /*4190*/  FFMA.FTZ R11, R182, R201.reuse, R202.reuse ;  /* 0x000000c9b60b7223 */ /* 0x1a0fe200000100ca */
[-CC-:B------:R-:W-:Y:S01]  /*41a0*/  FFMA.FTZ R76, R141, R201.reuse, R202.reuse ;  /* 0x000000c98d4c7223 */ /* 0x180fe200000100ca */
[----:B------:R-:W-:Y:S01]  /*41b0*/  FFMA.FTZ R78, R214, R201, R202 ;  /* 0x000000c9d64e7223 */ /* 0x000fe200000100ca */
[----:B------:R-:W-:Y:S01]  /*41c0*/  FADD.FTZ R79, R144, -R79 ;  /* 0x8000004f904f7221 */ /* 0x000fe20000010000 */
[----:B------:R-:W-:Y:S01]  /*41d0*/  FADD.FTZ R11, R146, -R11 ;  /* 0x8000000b920b7221 */ /* 0x000fe20000010000 */
[----:B------:R-:W-:Y:S01]  /*41e0*/  FADD.FTZ R77, R143, -R76 ;  /* 0x8000004c8f4d7221 */ /* 0x000fe20000010000 */
[----:B0-----:R-:W-:Y:S01]  /*41f0*/  FADD.FTZ R205, R229, -R78 ;  /* 0x8000004ee5cd7221 */ /* 0x001fe20000010000 */
        /* <DEDUP_REMOVED lines=19> */
[----:B------:R-:W-:-:S07]  /*4330*/  SEL R132, R11, RZ, P4 ;  /* 0x000000ff0b847207 */ /* 0x000fce0002000000 */
.L_x_21675:
[----:B------:R-:W-:Y:S05]  /*4340*/  BSYNC.RECONVERGENT B2 ;  /* 0x0000000000027941 */ /* 0x000fea0003800200 */
.L_x_21674:
        /* <DEDUP_REMOVED lines=11> */
.L_x_21677:
[----:B------:R-:W-:Y:S05]  /*4400*/  BSYNC.RECONVERGENT B2 ;  /* 0x0000000000027941 */ /* 0x000fea0003800200 */
.L_x_21676:
        /* <DEDUP_REMOVED lines=11> */
.L_x_21679:
[----:B------:R-:W-:Y:S05]  /*44c0*/  BSYNC.RECONVERGENT B2 ;  /* 0x0000000000027941 */ /* 0x000fea0003800200 */
.L_x_21678:
[----:B------:R-:W-:Y:S05]  /*44d0*/  @!P3 BRA `(.L_x_21672) ;  /* 0x0000000000ccb947 */ /* 0x000fea0003800000 */
[----:B------:R-:W-:Y:S01]  /*44e0*/  ISETP.GE.U32.AND P4, PT, R10, 0x1000000, PT ;  /* 0x010000000a00780c */ /* 0x000fe20003f86070 */
[----:B------:R-:W-:-:S04]  /*44f0*/  FMUL.FTZ R10, R79, UR13 ;  /* 0x0000000d4f0a7c20 */ /* 0x000fc80008410000 */
[----:B------:R-:W-:-:S05]  /*4500*/  FMUL.FTZ R10, R10, UR12 ;  /* 0x0000000c0a0a7c20 */ /* 0x000fca0008410000 */
[----:B------:R-:W-:Y:S01]  /*4510*/  SEL R135, R10, RZ, P4 ;  /* 0x000000ff0a877207 */ /* 0x000fe20002000000 */
[----:B------:R-:W-:Y:S06]  /*4520*/  BRA `(.L_x_21672) ;  /* 0x0000000000b87947 */ /* 0x000fec0003800000 */
.L_x_21673:
[----:B------:R-:W-:Y:S04]  /*4530*/  BSSY.RECONVERGENT B2, `(.L_x_21680) ;  /* 0x000000b000027945 */ /* 0x000fe80003800200 */
[----:B------:R-:W-:Y:S05]  /*4540*/  @!P3 BRA `(.L_x_21681) ;  /* 0x000000000024b947 */ /* 0x000fea0003800000 */
[----:B-----5:R-:W-:Y:S01]  /*4550*/  FFMA.FTZ R11, R179, R201, R202 ;  /* 0x000000c9b30b7223 */ /* 0x020fe200000100ca */
[----:B------:R-:W-:-:S03]  /*4560*/  ISETP.GT.AND P4, PT, R221, RZ, PT ;  /* 0x000000ffdd00720c */ /* 0x000fc60003f84270 */
[----:B------:R-:W-:-:S04]  /*4570*/  FADD.FTZ R11, R144, -R11 ;  /* 0x8000000b900b7221 */ /* 0x000fc80000010000 */
[----:B------:R-:W-:-:S05]  /*4580*/  FMUL.FTZ R11, R220, R11 ;  /* 0x0000000bdc0b7220 */ /* 0x000fca0000410000 */
[----:B------:R-:W-:Y:S02]  /*4590*/  FSEL R11, R11, RZ, P4 ;  /* 0x000000ff0b0b7208 */ /* 0x000fe40002000000 */
[----:B------:R-:W-:-:S03]  /*45a0*/  LOP3.LUT P4, RZ, R10, 0xff, RZ, 0xc0, !PT ;  /* 0x000000ff0aff7812 */ /* 0x000fc6000788c0ff */
[----:B------:R-:W-:-:S04]  /*45b0*/  FMUL.FTZ R11, R11, UR13 ;  /* 0x0000000d0b0b7c20 */ /* 0x000fc80008410000 */
[----:B------:R-:W-:-:S05]  /*45c0*/  FMUL.FTZ R11, R11, UR12 ;  /* 0x0000000c0b0b7c20 */ /* 0x000fca0008410000 */
[----:B0-----:R-:W-:-:S07]  /*45d0*/  SEL R132, R11, RZ, P4 ;  /* 0x000000ff0b847207 */ /* 0x001fce0002000000 */
.L_x_21681:
[----:B------:R-:W-:Y:S05]  /*45e0*/  BSYNC.RECONVERGENT B2 ;  /* 0x0000000000027941 */ /* 0x000fea0003800200 */
.L_x_21680:
[----:B------:R-:W-:Y:S04]  /*45f0*/  BSSY.RECONVERGENT B2, `(.L_x_21682) ;  /* 0x000000b000027945 */ /* 0x000fe80003800200 */
[----:B------:R-:W-:Y:S05]  /*4600*/  @!P3 BRA `(.L_x_21683) ;  /* 0x000000000024b947 */ /* 0x000fea0003800000 */
[----:B0-----:R-:W-:Y:S01]  /*4610*/  FFMA.FTZ R204, R141, R201, R202 ;  /* 0x000000c98dcc7223 */ /* 0x001fe200000100ca */
[----:B------:R-:W-:-:S03]  /*4620*/  ISETP.GT.AND P4, PT, R221, RZ, PT ;  /* 0x000000ffdd00720c */ /* 0x000fc60003f84270 */
[----:B-----5:R-:W-:-:S04]  /*4630*/  FADD.FTZ R11, R143, -R204 ;  /* 0x800000cc8f0b7221 */ /* 0x020fc80000010000 */
[----:B------:R-:W-:-:S05]  /*4640*/  FMUL.FTZ R11, R220, R11 ;  /* 0x0000000bdc0b7220 */ /* 0x000fca0000410000 */
[----:B------:R-:W-:Y:S02]  /*4650*/  FSEL R11, R11, RZ, P4 ;  /* 0x000000ff0b0b7208 */ /* 0x000fe40002000000 */
[----:B------:R-:W-:-:S03]  /*4660*/  LOP3.LUT P4, RZ, R10, 0xff00, RZ, 0xc0, !PT ;  /* 0x0000ff000aff7812 */ /* 0x000fc6000788c0ff */
[----:B------:R-:W-:-:S04]  /*4670*/  FMUL.FTZ R11, R11, UR13 ;  /* 0x0000000d0b0b7c20 */ /* 0x000fc80008410000 */
[----:B------:R-:W-:-:S05]  /*4680*/  FMUL.FTZ R11, R11, UR12 ;  /* 0x0000000c0b0b7c20 */ /* 0x000fca0008410000 */
[----:B------:R-:W-:-:S07]  /*4690*/  SEL R133, R11, RZ, P4 ;  /* 0x000000ff0b857207 */ /* 0x000fce0002000000 */
.L_x_21683:
[----:B------:R-:W-:Y:S05]  /*46a0*/  BSYNC.RECONVERGENT B2 ;  /* 0x0000000000027941 */ /* 0x000fea0003800200 */
.L_x_21682:
        /* <DEDUP_REMOVED lines=11> */
.L_x_21685:
[----:B------:R-:W-:Y:S05]  /*4760*/  BSYNC.RECONVERGENT B2 ;  /* 0x0000000000027941 */ /* 0x000fea0003800200 */
.L_x_21684:
[----:B------:R-:W-:Y:S05]  /*4770*/  @!P3 BRA `(.L_x_21672) ;  /* 0x000000000024b947 */ /* 0x000fea0003800000 */
[----:B0-----:R-:W-:Y:S01]  /*4780*/  FFMA.FTZ R204, R214, R201, R202 ;  /* 0x000000c9d6cc7223 */ /* 0x001fe200000100ca */
[----:B------:R-:W-:-:S03]  /*4790*/  ISETP.GT.AND P4, PT, R221, RZ, PT ;  /* 0x000000ffdd00720c */ /* 0x000fc60003f84270 */
[----:B-----5:R-:W-:-:S04]  /*47a0*/  FADD.FTZ R11, R229, -R204 ;  /* 0x800000cce50b7221 */ /* 0x020fc80000010000 */
[----:B------:R-:W-:-:S05]  /*47b0*/  FMUL.FTZ R11, R220, R11 ;  /* 0x0000000bdc0b7220 */ /* 0x000fca0000410000 */
[----:B------:R-:W-:Y:S02]  /*47c0*/  FSEL R11, R11, RZ, P4 ;  /* 0x000000ff0b0b7208 */ /* 0x000fe40002000000 */
[----:B------:R-:W-:-:S03]  /*47d0*/  ISETP.GE.U32.AND P4, PT, R10, 0x1000000, PT ;  /* 0x010000000a00780c */ /* 0x000fc60003f86070 */
[----:B------:R-:W-:-:S04]  /*47e0*/  FMUL.FTZ R11, R11, UR13 ;  /* 0x0000000d0b0b7c20 */ /* 0x000fc80008410000 */
[----:B------:R-:W-:-:S05]  /*47f0*/  FMUL.FTZ R11, R11, UR12 ;  /* 0x0000000c0b0b7c20 */ /* 0x000fca0008410000 */
[----:B------:R-:W-:-:S07]  /*4800*/  SEL R135, R11, RZ, P4 ;  /* 0x000000ff0b877207 */ /* 0x000fce0002000000 */
.L_x_21672:
[----:B------:R-:W-:Y:S05]  /*4810*/  BSYNC.RECONVERGENT B1 ;  /* 0x0000000000017941 */ /* 0x000fea0003800200 */
.L_x_21669:
[----:B-----5:R-:W1:Y:S01]  /*4820*/  @P0 LDC.64 R10, c[0x0][0x478] ;  /* 0x00011e00ff0a0b82 */ /* 0x020e620000000a00 */
[----:B0-----:R-:W-:Y:S01]  /*4830*/  @P0 IADD3 R205, PT, PT, R200, 0x20, RZ ;  /* 0x00000020c8cd0810 */ /* 0x001fe20007ffe0ff */
[----:B------:R-:W-:Y:S01]  /*4840*/  BSSY.RECONVERGENT B1, `(.L_x_21686) ;  /* 0x00000be000017945 */ /* 0x000fe20003800200 */
[----:B------:R-:W-:-:S03]  /*4850*/  @P3 IADD3 R223, PT, PT, R199, 0x20, RZ ;  /* 0x00000020c7df3810 */ /* 0x000fc60007ffe0ff */
[----:B-1----:R-:W-:Y:S02]  /*4860*/  @P0 IMAD.WIDE.U32 R204, R205, 0x10, R10 ;  /* 0x00000010cdcc0825 */ /* 0x002fe400078e000a */
[----:B------:R-:W0:Y:S03]  /*4870*/  @P3 LDC.64 R10, c[0x0][0x468] ;  /* 0x00011a00ff0a3b82 */ /* 0x000e260000000a00 */
[----:B------:R1:W-:Y:S01]  /*4880*/  @P0 STG.E.128 desc[UR6][R204.64], R76 ;  /* 0x0000004ccc000986 */ /* 0x0003e2000c101d06 */
[----:B0-----:R-:W-:-:S05]  /*4890*/  @P3 IMAD.WIDE.U32 R10, R223, 0x10, R10 ;  /* 0x00000010df0a3825 */ /* 0x001fca00078e000a */
[----:B------:R1:W-:Y:S01]  /*48a0*/  @P3 STG.E.128 desc[UR6][R10.64], R132 ;  /* 0x000000840a003986 */ /* 0x0003e2000c101d06 */
[----:B------:R-:W-:Y:S05]  /*48b0*/  @!P1 BRA `(.L_x_21687) ;  /* 0x0000000400309947 */ /* 0x000fea0003800000 */
[----:B------:R-:W-:Y:S05]  /*48c0*/  @!P0 BRA `(.L_x_21688) ;  /* 0x0000000000988947 */ /* 0x000fea0003800000 */
[-CC-:B-1----:R-:W-:Y:S01]  /*48d0*/  @P2 FFMA.FTZ R11, R183, R201.reuse, R202.reuse ;  /* 0x000000c9b70b2223 */ /* 0x182fe200000100ca */
[----:B------:R-:W-:Y:S01]  /*48e0*/  MOV R76, R40 ;  /* 0x00000028004c7202 */ /* 0x000fe20000000f00 */
[-CC-:B------:R-:W-:Y:S01]  /*48f0*/  @P2 FFMA.FTZ R78, R145, R201.reuse, R202.reuse ;  /* 0x000000c9914e2223 */ /* 0x180fe200000100ca */
[----:B------:R-:W-:Y:S01]  /*4900*/  @P2 FFMA.FTZ R79, R184, R201, R202 ;  /* 0x000000c9b84f2223 */ /* 0x000fe200000100ca */
[----:B------:R-:W-:Y:S01]  /*4910*/  @P2 FADD.FTZ R11, R148, -R11 ;  /* 0x8000000b940b2221 */ /* 0x000fe20000010000 */
[----:B------:R-:W-:Y:S01]  /*4920*/  MOV R77, R41 ;  /* 0x00000029004d7202 */ /* 0x000fe20000000f00 */
[----:B------:R-:W-:Y:S01]  /*4930*/  @P2 FADD.FTZ R78, R147, -R78 ;  /* 0x8000004e934e2221 */ /* 0x000fe20000010000 */
[----:B------:R-:W-:Y:S01]  /*4940*/  @P2 FADD.FTZ R79, R150, -R79 ;  /* 0x8000004f964f2221 */ /* 0x000fe20000010000 */
[C---:B------:R-:W-:Y:S01]  /*4950*/  @P2 FFMA.FTZ R76, R220.reuse, R11, R40 ;  /* 0x0000000bdc4c2223 */ /* 0x040fe20000010028 */
[----:B------:R-:W0:Y:S01]  /*4960*/  @P3 LDC.64 R204, c[0x0][0x408] ;  /* 0x00010200ffcc3b82 */ /* 0x000e220000000a00 */
[C---:B------:R-:W-:Y:S01]  /*4970*/  @P2 FFMA.FTZ R77, R220.reuse, R78, R41 ;  /* 0x0000004edc4d2223 */ /* 0x040fe20000010029 */
[----:B------:R-:W-:Y:S01]  /*4980*/  MOV R78, R42 ;  /* 0x0000002a004e7202 */ /* 0x000fe20000000f00 */
[----:B------:R-:W-:Y:S01]  /*4990*/  @P2 FFMA.FTZ R78, R220, R79, R42 ;  /* 0x0000004fdc4e2223 */ /* 0x000fe2000001002a */
[----:B------:R-:W-:-:S02]  /*49a0*/  @P3 LOP3.LUT P4, RZ, R9, 0xff, RZ, 0xc0, !PT ;  /* 0x000000ff09ff3812 */ /* 0x000fc4000788c0ff */
[C---:B------:R-:W-:Y:S02]  /*49b0*/  @P3 LOP3.LUT P5, RZ, R9.reuse, 0xff00, RZ, 0xc0, !PT ;  /* 0x0000ff0009ff3812 */ /* 0x040fe400078ac0ff */
[----:B------:R-:W1:Y:S01]  /*49c0*/  @P3 LDC.64 R10, c[0x0][0x408] ;  /* 0x00010200ff0a3b82 */ /* 0x000e620000000a00 */
[----:B------:R-:W-:Y:S01]  /*49d0*/  @P3 LOP3.LUT P6, RZ, R9, 0xff0000, RZ, 0xc0, !PT ;  /* 0x00ff000009ff3812 */ /* 0x000fe200078cc0ff */
[----:B0-----:R-:W-:-:S04]  /*49e0*/  @P3 FMUL.FTZ R205, R77, R205 ;  /* 0x000000cd4dcd3220 */ /* 0x001fc80000410000 */
[----:B------:R-:W-:Y:S01]  /*49f0*/  @P3 FMUL.FTZ R204, R205, R204 ;  /* 0x000000cccdcc3220 */ /* 0x000fe20000410000 */
[----:B-1----:R-:W-:-:S04]  /*4a00*/  @P3 FMUL.FTZ R11, R76, R11 ;  /* 0x0000000b4c0b3220 */ /* 0x002fc80000410000 */
[----:B------:R-:W-:Y:S01]  /*4a10*/  @P3 SEL R133, R204, RZ, P5 ;  /* 0x000000ffcc853207 */ /* 0x000fe20002800000 */
[----:B------:R-:W-:Y:S02]  /*4a20*/  @P3 FMUL.FTZ R79, R11, R10 ;  /* 0x0000000a0b4f3220 */ /* 0x000fe40000410000 */
[----:B------:R-:W0:Y:S03]  /*4a30*/  @P3 LDC.64 R10, c[0x0][0x408] ;  /* 0x00010200ff0a3b82 */ /* 0x000e260000000a00 */
[----:B------:R-:W-:Y:S01]  /*4a40*/  @P3 SEL R132, R79, RZ, P4 ;  /* 0x000000ff4f843207 */ /* 0x000fe20002000000 */
[----:B0-----:R-:W-:-:S04]  /*4a50*/  @P3 FMUL.FTZ R11, R78, R11 ;  /* 0x0000000b4e0b3220 */ /* 0x001fc80000410000 */
[----:B------:R-:W-:Y:S01]  /*4a60*/  @P3 FMUL.FTZ R10, R11, R10 ;  /* 0x0000000a0b0a3220 */ /* 0x000fe20000410000 */
[----:B------:R-:W-:-:S04]  /*4a70*/  @P2 FFMA.FTZ R11, R213, R201, R202 ;  /* 0x000000c9d50b2223 */ /* 0x000fc800000100ca */
[----:B------:R-:W-:Y:S01]  /*4a80*/  @P2 FADD.FTZ R205, R228, -R11 ;  /* 0x8000000be4cd2221 */ /* 0x000fe20000010000 */
[----:B------:R-:W-:Y:S02]  /*4a90*/  MOV R11, R43 ;  /* 0x0000002b000b7202 */ /* 0x000fe40000000f00 */
[----:B------:R-:W-:Y:S01]  /*4aa0*/  @P3 SEL R134, R10, RZ, P6 ;  /* 0x000000ff0a863207 */ /* 0x000fe20003000000 */
[----:B------:R-:W-:-:S05]  /*4ab0*/  @P2 FFMA.FTZ R11, R220, R205, R43 ;  /* 0x000000cddc0b2223 */ /* 0x000fca000001002b */
[----:B------:R-:W-:Y:S01]  /*4ac0*/  MOV R79, R11 ;  /* 0x0000000b004f7202 */ /* 0x000fe20000000f00 */
[----:B------:R-:W-:Y:S06]  /*4ad0*/  @!P3 BRA `(.L_x_21689) ;  /* 0x000000080050b947 */ /* 0x000fec0003800000 */
[----:B------:R-:W-:Y:S01]  /*4ae0*/  FMUL.FTZ R10, R11, UR13 ;  /* 0x0000000d0b0a7c20 */ /* 0x000fe20008410000 */
[----:B------:R-:W-:-:S03]  /*4af0*/  ISETP.GE.U32.AND P4, PT, R9, 0x1000000, PT ;  /* 0x010000000900780c */ /* 0x000fc60003f86070 */
[----:B------:R-:W-:-:S05]  /*4b00*/  FMUL.FTZ R10, R10, UR12 ;  /* 0x0000000c0a0a7c20 */ /* 0x000fca0008410000 */
[----:B------:R-:W-:Y:S01]  /*4b10*/  SEL R135, R10, RZ, P4 ;  /* 0x000000ff0a877207 */ /* 0x000fe20002000000 */
[----:B------:R-:W-:Y:S06]  /*4b20*/  BRA `(.L_x_21689) ;  /* 0x00000008003c7947 */ /* 0x000fec0003800000 */
.L_x_21688:
[----:B-1----:R-:W0:Y:S01]  /*4b30*/  @P3 LDC.64 R10, c[0x0][0x408] ;  /* 0x00010200ff0a3b82 */ /* 0x002e220000000a00 */
[----:B------:R-:W-:Y:S01]  /*4b40*/  @P2 FFMA.FTZ R205, R183, R201, R202 ;  /* 0x000000c9b7cd2223 */ /* 0x000fe200000100ca */
[----:B------:R-:W-:Y:S02]  /*4b50*/  MOV R204, R40 ;  /* 0x0000002800cc7202 */ /* 0x000fe40000000f00 */
[----:B------:R-:W-:Y:S01]  /*4b60*/  MOV R224, R42 ;  /* 0x0000002a00e07202 */ /* 0x000fe20000000f00 */
[----:B------:R-:W-:Y:S01]  /*4b70*/  @P2 FADD.FTZ R205, R148, -R205 ;  /* 0x800000cd94cd2221 */ /* 0x000fe20000010000 */
[C---:B------:R-:W-:Y:S02]  /*4b80*/  @P3 LOP3.LUT P4, RZ, R9.reuse, 0xff, RZ, 0xc0, !PT ;  /* 0x000000ff09ff3812 */ /* 0x040fe4000788c0ff */
[----:B------:R-:W-:Y:S01]  /*4b90*/  @P3 LOP3.LUT P5, RZ, R9, 0xff0000, RZ, 0xc0, !PT ;  /* 0x00ff000009ff3812 */ /* 0x000fe200078ac0ff */
[----:B------:R-:W-:-:S04]  /*4ba0*/  @P2 FFMA.FTZ R204, R220, R205, R40 ;  /* 0x000000cddccc2223 */ /* 0x000fc80000010028 */
[----:B0-----:R-:W-:Y:S01]  /*4bb0*/  @P3 FMUL.FTZ R11, R204, R11 ;  /* 0x0000000bcc0b3220 */ /* 0x001fe20000410000 */
[----:B------:R-:W-:-:S04]  /*4bc0*/  @P2 FFMA.FTZ R204, R145, R201, R202 ;  /* 0x000000c991cc2223 */ /* 0x000fc800000100ca */
[----:B------:R-:W-:Y:S01]  /*4bd0*/  @P2 FADD.FTZ R205, R147, -R204 ;  /* 0x800000cc93cd2221 */ /* 0x000fe20000010000 */
[----:B------:R-:W-:-:S03]  /*4be0*/  MOV R204, R41 ;  /* 0x0000002900cc7202 */ /* 0x000fc60000000f00 */
[----:B------:R-:W-:Y:S01]  /*4bf0*/  @P2 FFMA.FTZ R204, R220, R205, R41 ;  /* 0x000000cddccc2223 */ /* 0x000fe20000010029 */
[----:B------:R-:W-:Y:S02]  /*4c00*/  @P3 FMUL.FTZ R205, R11, R10 ;  /* 0x0000000a0bcd3220 */ /* 0x000fe40000410000 */
[----:B------:R-:W0:Y:S03]  /*4c10*/  @P3 LDC.64 R10, c[0x0][0x408] ;  /* 0x00010200ff0a3b82 */ /* 0x000e260000000a00 */
[----:B------:R-:W-:Y:S02]  /*4c20*/  @P3 SEL R132, R205, RZ, P4 ;  /* 0x000000ffcd843207 */ /* 0x000fe40002000000 */
[----:B------:R-:W-:Y:S01]  /*4c30*/  @P3 LOP3.LUT P4, RZ, R9, 0xff00, RZ, 0xc0, !PT ;  /* 0x0000ff0009ff3812 */ /* 0x000fe2000788c0ff */
[----:B0-----:R-:W-:-:S04]  /*4c40*/  @P3 FMUL.FTZ R11, R204, R11 ;  /* 0x0000000bcc0b3220 */ /* 0x001fc80000410000 */
[----:B------:R-:W-:Y:S01]  /*4c50*/  @P3 FMUL.FTZ R204, R11, R10 ;  /* 0x0000000a0bcc3220 */ /* 0x000fe20000410000 */
[----:B------:R-:W-:-:S04]  /*4c60*/  @P2 FFMA.FTZ R11, R184, R201, R202 ;  /* 0x000000c9b80b2223 */ /* 0x000fc800000100ca */
[----:B------:R-:W-:Y:S01]  /*4c70*/  @P2 FADD.FTZ R11, R150, -R11 ;  /* 0x8000000b960b2221 */ /* 0x000fe20000010000 */
[----:B------:R-:W-:-:S03]  /*4c80*/  @P3 SEL R133, R204, RZ, P4 ;  /* 0x000000ffcc853207 */ /* 0x000fc60002000000 */
        /* <DEDUP_REMOVED lines=15> */
.L_x_21687:
[----:B------:R-:W-:Y:S05]  /*4d80*/  @!P0 BRA `(.L_x_21690) ;  /* 0x0000000000ec8947 */ /* 0x000fea0003800000 */
[-CC-:B-1----:R-:W-:Y:S01]  /*4d90*/  FFMA.FTZ R79, R183, R201.reuse, R202.reuse ;  /* 0x000000c9b74f7223 */ /* 0x182fe200000100ca */
        /* <DEDUP_REMOVED lines=27> */
.L_x_21692:
[----:B------:R-:W-:Y:S05]  /*4f50*/  BSYNC.RECONVERGENT B2 ;  /* 0x0000000000027941 */ /* 0x000fea0003800200 */
.L_x_21691:
        /* <DEDUP_REMOVED lines=11> */
.L_x_21694:
[----:B------:R-:W-:Y:S05]  /*5010*/  BSYNC.RECONVERGENT B2 ;  /* 0x0000000000027941 */ /* 0x000fea0003800200 */
.L_x_21693:
        /* <DEDUP_REMOVED lines=11> */
.L_x_21696:
[----:B------:R-:W-:Y:S05]  /*50d0*/  BSYNC.RECONVERGENT B2 ;  /* 0x0000000000027941 */ /* 0x000fea0003800200 */
.L_x_21695:
[----:B------:R-:W-:Y:S05]  /*50e0*/  @!P3 BRA `(.L_x_21689) ;  /* 0x0000000000ccb947 */ /* 0x000fea0003800000 */
[----:B------:R-:W-:Y:S01]  /*50f0*/  ISETP.GE.U32.AND P4, PT, R9, 0x1000000, PT ;  /* 0x010000000900780c */ /* 0x000fe20003f86070 */
[----:B------:R-:W-:-:S04]  /*5100*/  FMUL.FTZ R9, R79, UR13 ;  /* 0x0000000d4f097c20 */ /* 0x000fc80008410000 */
[----:B------:R-:W-:-:S05]  /*5110*/  FMUL.FTZ R9, R9, UR12 ;  /* 0x0000000c09097c20 */ /* 0x000fca0008410000 */
[----:B------:R-:W-:Y:S01]  /*5120*/  SEL R135, R9, RZ, P4 ;  /* 0x000000ff09877207 */ /* 0x000fe20002000000 */
[----:B------:R-:W-:Y:S06]  /*5130*/  BRA `(.L_x_21689) ;  /* 0x0000000000b87947 */ /* 0x000fec0003800000 */
.L_x_21690:
        /* <DEDUP_REMOVED lines=11> */
.L_x_21698:
[----:B------:R-:W-:Y:S05]  /*51f0*/  BSYNC.RECONVERGENT B2 ;  /* 0x0000000000027941 */ /* 0x000fea0003800200 */
.L_x_21697:
        /* <DEDUP_REMOVED lines=11> */
.L_x_21700:
[----:B------:R-:W-:Y:S05]  /*52b0*/  BSYNC.RECONVERGENT B2 ;  /* 0x0000000000027941 */ /* 0x000fea0003800200 */
.L_x_21699:
        /* <DEDUP_REMOVED lines=11> */
.L_x_21702:
[----:B------:R-:W-:Y:S05]  /*5370*/  BSYNC.RECONVERGENT B2 ;  /* 0x0000000000027941 */ /* 0x000fea0003800200 */
.L_x_21701:
[----:B------:R-:W-:Y:S05]  /*5380*/  @!P3 BRA `(.L_x_21689) ;  /* 0x000000000024b947 */ /* 0x000fea0003800000 */
[----:B-1----:R-:W-:Y:S01]  /*5390*/  FFMA.FTZ R11, R213, R201, R202 ;  /* 0x000000c9d50b7223 */ /* 0x002fe200000100ca */
[----:B------:R-:W-:-:S03]  /*53a0*/  ISETP.GT.AND P4, PT, R221, RZ, PT ;  /* 0x000000ffdd00720c */ /* 0x000fc60003f84270 */
[----:B------:R-:W-:-:S04]  /*53b0*/  FADD.FTZ R11, R228, -R11 ;  /* 0x8000000be40b7221 */ /* 0x000fc80000010000 */
[----:B------:R-:W-:-:S05]  /*53c0*/  FMUL.FTZ R10, R220, R11 ;  /* 0x0000000bdc0a7220 */ /* 0x000fca0000410000 */
[----:B------:R-:W-:Y:S02]  /*53d0*/  FSEL R10, R10, RZ, P4 ;  /* 0x000000ff0a0a7208 */ /* 0x000fe40002000000 */
[----:B------:R-:W-:-:S03]  /*53e0*/  ISETP.GE.U32.AND P4, PT, R9, 0x1000000, PT ;  /* 0x010000000900780c */ /* 0x000fc60003f86070 */
[----:B------:R-:W-:-:S04]  /*53f0*/  FMUL.FTZ R10, R10, UR13 ;  /* 0x0000000d0a0a7c20 */ /* 0x000fc80008410000 */
[----:B------:R-:W-:-:S05]  /*5400*/  FMUL.FTZ R10, R10, UR12 ;  /* 0x0000000c0a0a7c20 */ /* 0x000fca0008410000 */
[----:B------:R-:W-:-:S07]  /*5410*/  SEL R135, R10, RZ, P4 ;  /* 0x000000ff0a877207 */ /* 0x000fce0002000000 */
.L_x_21689:
[----:B------:R-:W-:Y:S05]  /*5420*/  BSYNC.RECONVERGENT B1 ;  /* 0x0000000000017941 */ /* 0x000fea0003800200 */
.L_x_21686:
[----:B-1----:R-:W0:Y:S01]  /*5430*/  @P0 LDC.64 R204, c[0x0][0x478] ;  /* 0x00011e00ffcc0b82 */ /* 0x002e220000000a00 */
[----:B------:R-:W-:Y:S01]  /*5440*/  @P0 IADD3 R9, PT, PT, R200, 0x40, RZ ;  /* 0x00000040c8090810 */ /* 0x000fe20007ffe0ff */
[----:B------:R-:W-:Y:S06]  /*5450*/  BSSY.RECONVERGENT B1, `(.L_x_21703) ;  /* 0x00000be000017945 */ /* 0x000fec0003800200 */
[----:B------:R-:W1:Y:S01]  /*5460*/  @P3 LDC.64 R10, c[0x0][0x468] ;  /* 0x00011a00ff0a3b82 */ /* 0x000e620000000a00 */
[----:B0-----:R-:W-:Y:S01]  /*5470*/  @P0 IMAD.WIDE.U32 R204, R9, 0x10, R204 ;  /* 0x0000001009cc0825 */ /* 0x001fe200078e00cc */
[----:B------:R-:W-:-:S04]  /*5480*/  @P3 IADD3 R9, PT, PT, R199, 0x40, RZ ;  /* 0x00000040c7093810 */ /* 0x000fc80007ffe0ff */
[----:B------:R0:W-:Y:S01]  /*5490*/  @P0 STG.E.128 desc[UR6][R204.64], R76 ;  /* 0x0000004ccc000986 */ /* 0x0001e2000c101d06 */
[----:B-1----:R-:W-:-:S05]  /*54a0*/  @P3 IMAD.WIDE.U32 R10, R9, 0x10, R10 ;  /* 0x00000010090a3825 */ /* 0x002fca00078e000a */
[----:B------:R0:W-:Y:S01]  /*54b0*/  @P3 STG.E.128 desc[UR6][R10.64], R132 ;  /* 0x000000840a003986 */ /* 0x0001e2000c101d06 */
[----:B------:R-:W-:Y:S05]  /*54c0*/  @!P1 BRA `(.L_x_21704) ;  /* 0x0000000400309947 */ /* 0x000fea0003800000 */
[----:B------:R-:W-:Y:S05]  /*54d0*/  @!P0 BRA `(.L_x_21705) ;  /* 0x0000000000988947 */ /* 0x000fea0003800000 */
[----:B0-----:R-:W0:Y:S01]  /*54e0*/  @P3 LDC.64 R10, c[0x0][0x408] ;  /* 0x00010200ff0a3b82 */ /* 0x001e220000000a00 */
[-CC-:B------:R-:W-:Y:S01]  /*54f0*/  @P2 FFMA.FTZ R204, R149, R201.reuse, R202.reuse ;  /* 0x000000c995cc2223 */ /* 0x180fe200000100ca */
[----:B------:R-:W-:Y:S01]  /*5500*/  @P2 FFMA.FTZ R9, R185, R201, R202 ;  /* 0x000000c9b9092223 */ /* 0x000fe200000100ca */
[----:B------:R-:W-:Y:S02]  /*5510*/  MOV R77, R37 ;  /* 0x00000025004d7202 */ /* 0x000fe40000000f00 */
[----:B------:R-:W-:Y:S01]  /*5520*/  @P2 FADD.FTZ R204, R151, -R204 ;  /* 0x800000cc97cc2221 */ /* 0x000fe20000010000 */
[----:B------:R-:W-:Y:S01]  /*5530*/  @P2 FADD.FTZ R9, R152, -R9 ;  /* 0x8000000998092221 */ /* 0x000fe20000010000 */
[----:B------:R-:W-:Y:S01]  /*5540*/  MOV R76, R36 ;  /* 0x00000024004c7202 */ /* 0x000fe20000000f00 */
[----:B------:R-:W1:Y:S01]  /*5550*/  @P3 LDC.64 R78, c[0x0][0x408] ;  /* 0x00010200ff4e3b82 */ /* 0x000e620000000a00 */
[C---:B------:R-:W-:Y:S01]  /*5560*/  @P2 FFMA.FTZ R77, R220.reuse, R204, R37 ;  /* 0x000000ccdc4d2223 */ /* 0x040fe20000010025 */
[----:B------:R-:W-:Y:S01]  /*5570*/  @P2 FFMA.FTZ R76, R220, R9, R36 ;  /* 0x00000009dc4c2223 */ /* 0x000fe20000010024 */
[----:B------:R-:W-:Y:S01]  /*5580*/  @P2 FFMA.FTZ R204, R210, R201, R202 ;  /* 0x000000c9d2cc2223 */ /* 0x000fe200000100ca */
[----:B------:R-:W-:-:S02]  /*5590*/  @P3 LOP3.LUT P5, RZ, R8, 0xff00, RZ, 0xc0, !PT ;  /* 0x0000ff0008ff3812 */ /* 0x000fc400078ac0ff */
[C---:B------:R-:W-:Y:S02]  /*55a0*/  @P3 LOP3.LUT P4, RZ, R8.reuse, 0xff, RZ, 0xc0, !PT ;  /* 0x000000ff08ff3812 */ /* 0x040fe4000788c0ff */
[----:B------:R-:W-:Y:S01]  /*55b0*/  @P3 LOP3.LUT P6, RZ, R8, 0xff0000, RZ, 0xc0, !PT ;  /* 0x00ff000008ff3812 */ /* 0x000fe200078cc0ff */
[----:B0-----:R-:W-:Y:S01]  /*55c0*/  @P3 FMUL.FTZ R11, R77, R11 ;  /* 0x0000000b4d0b3220 */ /* 0x001fe20000410000 */
[----:B-1----:R-:W-:-:S03]  /*55d0*/  @P3 FMUL.FTZ R9, R76, R79 ;  /* 0x0000004f4c093220 */ /* 0x002fc60000410000 */
[----:B------:R-:W-:Y:S02]  /*55e0*/  @P3 FMUL.FTZ R79, R11, R10 ;  /* 0x0000000a0b4f3220 */ /* 0x000fe40000410000 */
[----:B------:R-:W0:Y:S01]  /*55f0*/  @P3 LDC.64 R10, c[0x0][0x408] ;  /* 0x00010200ff0a3b82 */ /* 0x000e220000000a00 */
[----:B------:R-:W-:Y:S01]  /*5600*/  @P3 FMUL.FTZ R9, R9, R78 ;  /* 0x0000004e09093220 */ /* 0x000fe20000410000 */
[----:B------:R-:W-:Y:S01]  /*5610*/  @P2 FFMA.FTZ R78, R186, R201, R202 ;  /* 0x000000c9ba4e2223 */ /* 0x000fe200000100ca */
[----:B------:R-:W-:-:S03]  /*5620*/  @P3 SEL R133, R79, RZ, P5 ;  /* 0x000000ff4f853207 */ /* 0x000fc60002800000 */
[----:B------:R-:W-:Y:S01]  /*5630*/  @P2 FADD.FTZ R205, R187, -R78 ;  /* 0x8000004ebbcd2221 */ /* 0x000fe20000010000 */
[----:B------:R-:W-:Y:S02]  /*5640*/  MOV R78, R38 ;  /* 0x00000026004e7202 */ /* 0x000fe40000000f00 */
[----:B------:R-:W-:Y:S01]  /*5650*/  @P3 SEL R132, R9, RZ, P4 ;  /* 0x000000ff09843207 */ /* 0x000fe20002000000 */
[----:B------:R-:W-:Y:S01]  /*5660*/  @P2 FFMA.FTZ R78, R220, R205, R38 ;  /* 0x000000cddc4e2223 */ /* 0x000fe20000010026 */
[----:B------:R-:W-:Y:S01]  /*5670*/  @P2 FADD.FTZ R205, R227, -R204 ;  /* 0x800000cce3cd2221 */ /* 0x000fe20000010000 */
[----:B------:R-:W-:-:S03]  /*5680*/  MOV R204, R39 ;  /* 0x0000002700cc7202 */ /* 0x000fc60000000f00 */
[----:B------:R-:W-:-:S05]  /*5690*/  @P2 FFMA.FTZ R204, R220, R205, R39 ;  /* 0x000000cddccc2223 */ /* 0x000fca0000010027 */
        /* <DEDUP_REMOVED lines=10> */
.L_x_21705:
[----:B0-----:R-:W0:Y:S01]  /*5740*/  @P3 LDC.64 R204, c[0x0][0x408] ;  /* 0x00010200ffcc3b82 */ /* 0x001e220000000a00 */
[-CC-:B------:R-:W-:Y:S01]  /*5750*/  @P2 FFMA.FTZ R9, R185, R201.reuse, R202.reuse ;  /* 0x000000c9b9092223 */ /* 0x180fe200000100ca */
[----:B------:R-:W-:Y:S01]  /*5760*/  MOV R10, R36 ;  /* 0x00000024000a7202 */ /* 0x000fe20000000f00 */
[----:B------:R-:W-:Y:S01]  /*5770*/  @P2 FFMA.FTZ R224, R149, R201, R202 ;  /* 0x000000c995e02223 */ /* 0x000fe200000100ca */
[----:B------:R-:W-:Y:S01]  /*5780*/  @P3 LOP3.LUT P4, RZ, R8, 0xff, RZ, 0xc0, !PT ;  /* 0x000000ff08ff3812 */ /* 0x000fe2000788c0ff */
[----:B------:R-:W-:Y:S01]  /*5790*/  @P2 FADD.FTZ R9, R152, -R9 ;  /* 0x8000000998092221 */ /* 0x000fe20000010000 */
[C---:B------:R-:W-:Y:S02]  /*57a0*/  @P3 LOP3.LUT P5, RZ, R8.reuse, 0xff00, RZ, 0xc0, !PT ;  /* 0x0000ff0008ff3812 */ /* 0x040fe400078ac0ff */
[----:B------:R-:W-:Y:S01]  /*57b0*/  @P3 LOP3.LUT P6, RZ, R8, 0xff0000, RZ, 0xc0, !PT ;  /* 0x00ff000008ff3812 */ /* 0x000fe200078cc0ff */
[----:B------:R-:W-:Y:S01]  /*57c0*/  @P2 FFMA.FTZ R10, R220, R9, R36 ;  /* 0x00000009dc0a2223 */ /* 0x000fe20000010024 */
[----:B------:R-:W-:Y:S01]  /*57d0*/  @P2 FADD.FTZ R9, R151, -R224 ;  /* 0x800000e097092221 */ /* 0x000fe20000010000 */
[----:B------:R-:W-:-:S03]  /*57e0*/  MOV R224, R37 ;  /* 0x0000002500e07202 */ /* 0x000fc60000000f00 */
[----:B------:R-:W-:Y:S01]  /*57f0*/  @P2 FFMA.FTZ R224, R220, R9, R37 ;  /* 0x00000009dce02223 */ /* 0x000fe20000010025 */
[----:B0-----:R-:W-:Y:S02]  /*5800*/  @P3 FMUL.FTZ R205, R10, R205 ;  /* 0x000000cd0acd3220 */ /* 0x001fe40000410000 */
[----:B------:R-:W0:Y:S02]  /*5810*/  @P3 LDC.64 R10, c[0x0][0x408] ;  /* 0x00010200ff0a3b82 */ /* 0x000e240000000a00 */
[----:B------:R-:W-:-:S05]  /*5820*/  @P3 FMUL.FTZ R204, R205, R204 ;  /* 0x000000cccdcc3220 */ /* 0x000fca0000410000 */
[----:B------:R-:W-:Y:S01]  /*5830*/  @P3 SEL R132, R204, RZ, P4 ;  /* 0x000000ffcc843207 */ /* 0x000fe20002000000 */
[----:B0-----:R-:W-:Y:S01]  /*5840*/  @P3 FMUL.FTZ R11, R224, R11 ;  /* 0x0000000be00b3220 */ /* 0x001fe20000410000 */
[----:B------:R-:W-:-:S04]  /*5850*/  @P2 FFMA.FTZ R224, R186, R201, R202 ;  /* 0x000000c9bae02223 */ /* 0x000fc800000100ca */
[----:B------:R-:W-:Y:S01]  /*5860*/  @P2 FADD.FTZ R9, R187, -R224 ;  /* 0x800000e0bb092221 */ /* 0x000fe20000010000 */
[----:B------:R-:W-:-:S03]  /*5870*/  MOV R224, R38 ;  /* 0x0000002600e07202 */ /* 0x000fc60000000f00 */
[----:B------:R-:W-:Y:S01]  /*5880*/  @P2 FFMA.FTZ R224, R220, R9, R38 ;  /* 0x00000009dce02223 */ /* 0x000fe20000010026 */
[----:B------:R-:W-:Y:S02]  /*5890*/  @P3 FMUL.FTZ R9, R11, R10 ;  /* 0x0000000a0b093220 */ /* 0x000fe40000410000 */
[----:B------:R-:W0:Y:S03]  /*58a0*/  @P3 LDC.64 R10, c[0x0][0x408] ;  /* 0x00010200ff0a3b82 */ /* 0x000e260000000a00 */
[----:B------:R-:W-:Y:S01]  /*58b0*/  @P3 SEL R133, R9, RZ, P5 ;  /* 0x000000ff09853207 */ /* 0x000fe20002800000 */
        /* <DEDUP_REMOVED lines=13> */
.L_x_21704:
[----:B------:R-:W-:Y:S05]  /*5990*/  @!P0 BRA `(.L_x_21707) ;  /* 0x0000000000ec8947 */ /* 0x000fea0003800000 */
[-CC-:B0-----:R-:W-:Y:S01]  /*59a0*/  FFMA.FTZ R10, R186, R201.reuse, R202.reuse ;  /* 0x000000c9ba0a7223 */ /* 0x181fe200000100ca */
[-CC-:B------:R-:W-:Y:S01]  /*59b0*/  FFMA.FTZ R77, R185, R201.reuse, R202.reuse ;  /* 0x000000c9b94d7223 */ /* 0x180fe200000100ca */
[-C--:B------:R-:W-:Y:S01]  /*59c0*/  FFMA.FTZ R76, R210, R201.reuse, R202 ;  /* 0x000000c9d24c7223 */ /* 0x080fe200000100ca */
[----:B------:R-:W-:Y:S01]  /*59d0*/  ISETP.GT.AND P4, PT, R221, RZ, PT ;  /* 0x000000ffdd00720c */ /* 0x000fe20003f84270 */
        /* <DEDUP_REMOVED lines=8> */
[----:B------:R-:W-:Y:S01]  /*5a60*/  BSSY.RECONVERGENT B2, `(.L_x_21708) ;  /* 0x0000010000027945 */ /* 0x000fe20003800200 */
[----:B------:R-:W-:Y:S01]  /*5a70*/  FMUL.FTZ R11, R220, R11 ;  /* 0x0000000bdc0b7220 */ /* 0x000fe20000410000 */
        /* <DEDUP_REMOVED lines=14> */
.L_x_21709:
[----:B------:R-:W-:Y:S05]  /*5b60*/  BSYNC.RECONVERGENT B2 ;  /* 0x0000000000027941 */ /* 0x000fea0003800200 */
.L_x_21708:
        /* <DEDUP_REMOVED lines=11> */
.L_x_21711:
[----:B------:R-:W-:Y:S05]  /*5c20*/  BSYNC.RECONVERGENT B2 ;  /* 0x0000000000027941 */ /* 0x000fea0003800200 */
.L_x_21710:
        /* <DEDUP_REMOVED lines=11> */
.L_x_21713:
[----:B------:R-:W-:Y:S05]  /*5ce0*/  BSYNC.RECONVERGENT B2 ;  /* 0x0000000000027941 */ /* 0x000fea0003800200 */
.L_x_21712:
[----:B------:R-:W-:Y:S05]  /*5cf0*/  @!P3 BRA `(.L_x_21706) ;  /* 0x0000000000ccb947 */ /* 0x000fea0003800000 */
[----:B------:R-:W-:Y:S01]  /*5d00*/  ISETP.GE.U32.AND P4, PT, R8, 0x1000000, PT ;  /* 0x010000000800780c */ /* 0x000fe20003f86070 */
[----:B------:R-:W-:-:S04]  /*5d10*/  FMUL.FTZ R8, R79, UR13 ;  /* 0x0000000d4f087c20 */ /* 0x000fc80008410000 */
[----:B------:R-:W-:-:S05]  /*5d20*/  FMUL.FTZ R8, R8, UR12 ;  /* 0x0000000c08087c20 */ /* 0x000fca0008410000 */
[----:B------:R-:W-:Y:S01]  /*5d30*/  SEL R135, R8, RZ, P4 ;  /* 0x000000ff08877207 */ /* 0x000fe20002000000 */
[----:B------:R-:W-:Y:S06]  /*5d40*/  BRA `(.L_x_21706) ;  /* 0x0000000000b87947 */ /* 0x000fec0003800000 */
.L_x_21707:
        /* <DEDUP_REMOVED lines=11> */
.L_x_21715:
[----:B------:R-:W-:Y:S05]  /*5e00*/  BSYNC.RECONVERGENT B2 ;  /* 0x0000000000027941 */ /* 0x000fea0003800200 */
.L_x_21714:
        /* <DEDUP_REMOVED lines=11> */
.L_x_21717:
[----:B------:R-:W-:Y:S05]  /*5ec0*/  BSYNC.RECONVERGENT B2 ;  /* 0x0000000000027941 */ /* 0x000fea0003800200 */
.L_x_21716:
        /* <DEDUP_REMOVED lines=11> */
.L_x_21719:
[----:B------:R-:W-:Y:S05]  /*5f80*/  BSYNC.RECONVERGENT B2 ;  /* 0x0000000000027941 */ /* 0x000fea0003800200 */
.L_x_21718:
[----:B------:R-:W-:Y:S05]  /*5f90*/  @!P3 BRA `(.L_x_21706) ;  /* 0x000000000024b947 */ /* 0x000fea0003800000 */
[----:B0-----:R-:W-:Y:S01]  /*5fa0*/  FFMA.FTZ R10, R210, R201, R202 ;  /* 0x000000c9d20a7223 */ /* 0x001fe200000100ca */
        /* <DEDUP_REMOVED lines=8> */
.L_x_21706:
[----:B------:R-:W-:Y:S05]  /*6030*/  BSYNC.RECONVERGENT B1 ;  /* 0x0000000000017941 */ /* 0x000fea0003800200 */
.L_x_21703:
        /* <DEDUP_REMOVED lines=11> */
[----:B0-----:R-:W0:Y:S01]  /*60f0*/  @P3 LDC.64 R8, c[0x0][0x408] ;  /* 0x00010200ff083b82 */ /* 0x001e220000000a00 */
[-CC-:B------:R-:W-:Y:S01]  /*6100*/  @P2 FFMA.FTZ R11, R154, R201.reuse, R202.reuse ;  /* 0x000000c99a0b2223 */ /* 0x180fe200000100ca */
[----:B------:R-:W-:Y:S01]  /*6110*/  MOV R76, R32 ;  /* 0x00000020004c7202 */ /* 0x000fe20000000f00 */
[--C-:B------:R-:W-:Y:S01]  /*6120*/  @P2 FFMA.FTZ R10, R153, R201, R202.reuse ;  /* 0x000000c9990a2223 */ /* 0x100fe200000100ca */
[----:B------:R-:W-:Y:S01]  /*6130*/  MOV R77, R33 ;  /* 0x00000021004d7202 */ /* 0x000fe20000000f00 */
[----:B------:R-:W-:Y:S01]  /*6140*/  @P2 FADD.FTZ R11, R188, -R11 ;  /* 0x8000000bbc0b2221 */ /* 0x000fe20000010000 */
[----:B------:R-:W-:Y:S01]  /*6150*/  @P2 FFMA.FTZ R78, R156, R201, R202 ;  /* 0x000000c99c4e2223 */ /* 0x000fe200000100ca */
[----:B------:R-:W-:Y:S01]  /*6160*/  @P2 FADD.FTZ R10, R155, -R10 ;  /* 0x8000000a9b0a2221 */ /* 0x000fe20000010000 */
[----:B------:R-:W-:Y:S01]  /*6170*/  MOV R204, R35 ;  /* 0x0000002300cc7202 */ /* 0x000fe20000000f00 */
[C---:B------:R-:W-:Y:S01]  /*6180*/  @P2 FFMA.FTZ R76, R220.reuse, R11, R32 ;  /* 0x0000000bdc4c2223 */ /* 0x040fe20000010020 */
[----:B------:R-:W-:Y:S01]  /*6190*/  @P2 FADD.FTZ R205, R189, -R78 ;  /* 0x8000004ebdcd2221 */ /* 0x000fe20000010000 */
[C---:B------:R-:W-:Y:S01]  /*61a0*/  @P2 FFMA.FTZ R77, R220.reuse, R10, R33 ;  /* 0x0000000adc4d2223 */ /* 0x040fe20000010021 */
[----:B------:R-:W-:Y:S01]  /*61b0*/  MOV R78, R34 ;  /* 0x00000022004e7202 */ /* 0x000fe20000000f00 */
[----:B------:R-:W1:Y:S01]  /*61c0*/  @P3 LDC.64 R10, c[0x0][0x408] ;  /* 0x00010200ff0a3b82 */ /* 0x000e620000000a00 */
[----:B------:R-:W-:Y:S01]  /*61d0*/  @P2 FFMA.FTZ R78, R220, R205, R34 ;  /* 0x000000cddc4e2223 */ /* 0x000fe20000010022 */
[----:B------:R-:W-:Y:S01]  /*61e0*/  @P2 FFMA.FTZ R205, R209, R201, R202 ;  /* 0x000000c9d1cd2223 */ /* 0x000fe200000100ca */
[----:B------:R-:W-:-:S02]  /*61f0*/  @P3 LOP3.LUT P4, RZ, R7, 0xff, RZ, 0xc0, !PT ;  /* 0x000000ff07ff3812 */ /* 0x000fc4000788c0ff */
[C---:B------:R-:W-:Y:S01]  /*6200*/  @P3 LOP3.LUT P5, RZ, R7.reuse, 0xff00, RZ, 0xc0, !PT ;  /* 0x0000ff0007ff3812 */ /* 0x040fe200078ac0ff */
[----:B------:R-:W-:Y:S01]  /*6210*/  @P2 FADD.FTZ R205, R226, -R205 ;  /* 0x800000cde2cd2221 */ /* 0x000fe20000010000 */
[----:B------:R-:W-:-:S03]  /*6220*/  @P3 LOP3.LUT P6, RZ, R7, 0xff0000, RZ, 0xc0, !PT ;  /* 0x00ff000007ff3812 */ /* 0x000fc600078cc0ff */
[----:B------:R-:W-:Y:S01]  /*6230*/  @P2 FFMA.FTZ R204, R220, R205, R35 ;  /* 0x000000cddccc2223 */ /* 0x000fe20000010023 */
[----:B0-----:R-:W-:-:S04]  /*6240*/  @P3 FMUL.FTZ R9, R76, R9 ;  /* 0x000000094c093220 */ /* 0x001fc80000410000 */
[----:B------:R-:W-:Y:S02]  /*6250*/  @P3 FMUL.FTZ R79, R9, R8 ;  /* 0x00000008094f3220 */ /* 0x000fe40000410000 */
[----:B------:R-:W0:Y:S03]  /*6260*/  @P3 LDC.64 R8, c[0x0][0x408] ;  /* 0x00010200ff083b82 */ /* 0x000e260000000a00 */
[----:B------:R-:W-:Y:S02]  /*6270*/  @P3 SEL R132, R79, RZ, P4 ;  /* 0x000000ff4f843207 */ /* 0x000fe40002000000 */
[----:B------:R-:W-:Y:S01]  /*6280*/  MOV R79, R204 ;  /* 0x000000cc004f7202 */ /* 0x000fe20000000f00 */
[----:B-1----:R-:W-:-:S04]  /*6290*/  @P3 FMUL.FTZ R11, R77, R11 ;  /* 0x0000000b4d0b3220 */ /* 0x002fc80000410000 */
        /* <DEDUP_REMOVED lines=11> */
.L_x_21722:
[----:B0-----:R-:W0:Y:S01]  /*6350*/  @P3 LDC.64 R8, c[0x0][0x408] ;  /* 0x00010200ff083b82 */ /* 0x001e220000000a00 */
[-CC-:B------:R-:W-:Y:S01]  /*6360*/  @P2 FFMA.FTZ R11, R154, R201.reuse, R202.reuse ;  /* 0x000000c99a0b2223 */ /* 0x180fe200000100ca */
[----:B------:R-:W-:Y:S01]  /*6370*/  MOV R10, R32 ;  /* 0x00000020000a7202 */ /* 0x000fe20000000f00 */
[----:B------:R-:W-:Y:S01]  /*6380*/  @P2 FFMA.FTZ R204, R153, R201, R202 ;  /* 0x000000c999cc2223 */ /* 0x000fe200000100ca */
[----:B------:R-:W-:Y:S01]  /*6390*/  MOV R224, R33 ;  /* 0x0000002100e07202 */ /* 0x000fe20000000f00 */
[----:B------:R-:W-:Y:S01]  /*63a0*/  @P2 FADD.FTZ R11, R188, -R11 ;  /* 0x8000000bbc0b2221 */ /* 0x000fe20000010000 */
[----:B------:R-:W-:Y:S01]  /*63b0*/  MOV R252, R34 ;  /* 0x0000002200fc7202 */ /* 0x000fe20000000f00 */
[----:B------:R-:W-:Y:S01]  /*63c0*/  @P2 FADD.FTZ R204, R155, -R204 ;  /* 0x800000cc9bcc2221 */ /* 0x000fe20000010000 */
[C---:B------:R-:W-:Y:S01]  /*63d0*/  @P3 LOP3.LUT P4, RZ, R7.reuse, 0xff, RZ, 0xc0, !PT ;  /* 0x000000ff07ff3812 */ /* 0x040fe2000788c0ff */
[C---:B------:R-:W-:Y:S01]  /*63e0*/  @P2 FFMA.FTZ R10, R220.reuse, R11, R32 ;  /* 0x0000000bdc0a2223 */ /* 0x040fe20000010020 */
[C---:B------:R-:W-:Y:S01]  /*63f0*/  @P3 LOP3.LUT P5, RZ, R7.reuse, 0xff00, RZ, 0xc0, !PT ;  /* 0x0000ff0007ff3812 */ /* 0x040fe200078ac0ff */
[----:B------:R-:W-:Y:S01]  /*6400*/  @P2 FFMA.FTZ R224, R220, R204, R33 ;  /* 0x000000ccdce02223 */ /* 0x000fe20000010021 */
[----:B------:R-:W-:Y:S01]  /*6410*/  @P3 LOP3.LUT P6, RZ, R7, 0xff0000, RZ, 0xc0, !PT ;  /* 0x00ff000007ff3812 */ /* 0x000fe200078cc0ff */
[----:B0-----:R-:W-:-:S02]  /*6420*/  @P3 FMUL.FTZ R9, R10, R9 ;  /* 0x000000090a093220 */ /* 0x001fc40000410000 */
[----:B------:R-:W0:Y:S02]  /*6430*/  @P3 LDC.64 R10, c[0x0][0x408] ;  /* 0x00010200ff0a3b82 */ /* 0x000e240000000a00 */
[----:B------:R-:W-:Y:S01]  /*6440*/  @P3 FMUL.FTZ R204, R9, R8 ;  /* 0x0000000809cc3220 */ /* 0x000fe20000410000 */
[----:B------:R-:W-:-:S04]  /*6450*/  @P2 FFMA.FTZ R8, R156, R201, R202 ;  /* 0x000000c99c082223 */ /* 0x000fc800000100ca */
[----:B------:R-:W-:Y:S01]  /*6460*/  @P2 FADD.FTZ R9, R189, -R8 ;  /* 0x80000008bd092221 */ /* 0x000fe20000010000 */
[----:B------:R-:W-:-:S03]  /*6470*/  @P3 SEL R132, R204, RZ, P4 ;  /* 0x000000ffcc843207 */ /* 0x000fc60002000000 */
[----:B------:R-:W-:Y:S02]  /*6480*/  @P2 FFMA.FTZ R252, R220, R9, R34 ;  /* 0x00000009dcfc2223 */ /* 0x000fe40000010022 */
[----:B------:R-:W1:Y:S01]  /*6490*/  @P3 LDC.64 R8, c[0x0][0x408] ;  /* 0x00010200ff083b82 */ /* 0x000e620000000a00 */
[----:B0-----:R-:W-:-:S04]  /*64a0*/  @P3 FMUL.FTZ R11, R224, R11 ;  /* 0x0000000be00b3220 */ /* 0x001fc80000410000 */
[----:B------:R-:W-:-:S05]  /*64b0*/  @P3 FMUL.FTZ R10, R11, R10 ;  /* 0x0000000a0b0a3220 */ /* 0x000fca0000410000 */
[----:B------:R-:W-:Y:S01]  /*64c0*/  @P3 SEL R133, R10, RZ, P5 ;  /* 0x000000ff0a853207 */ /* 0x000fe20002800000 */
[----:B-1----:R-:W-:-:S04]  /*64d0*/  @P3 FMUL.FTZ R9, R252, R9 ;  /* 0x00000009fc093220 */ /* 0x002fc80000410000 */
        /* <DEDUP_REMOVED lines=12> */
.L_x_21721:
        /* <DEDUP_REMOVED lines=29> */
.L_x_21726:
[----:B------:R-:W-:Y:S05]  /*6770*/  BSYNC.RECONVERGENT B2 ;  /* 0x0000000000027941 */ /* 0x000fea0003800200 */
.L_x_21725:
        /* <DEDUP_REMOVED lines=11> */
.L_x_21728:
[----:B------:R-:W-:Y:S05]  /*6830*/  BSYNC.RECONVERGENT B2 ;  /* 0x0000000000027941 */ /* 0x000fea0003800200 */
.L_x_21727:
        /* <DEDUP_REMOVED lines=11> */
.L_x_21730:
[----:B------:R-:W-:Y:S05]  /*68f0*/  BSYNC.RECONVERGENT B2 ;  /* 0x0000000000027941 */ /* 0x000fea0003800200 */
.L_x_21729:
[----:B------:R-:W-:Y:S05]  /*6900*/  @!P3 BRA `(.L_x_21723) ;  /* 0x0000000000ccb947 */ /* 0x000fea0003800000 */
[----:B------:R-:W-:Y:S01]  /*6910*/  ISETP.GE.U32.AND P4, PT, R7, 0x1000000, PT ;  /* 0x010000000700780c */ /* 0x000fe20003f86070 */
[----:B------:R-:W-:-:S04]  /*6920*/  FMUL.FTZ R7, R79, UR13 ;  /* 0x0000000d4f077c20 */ /* 0x000fc80008410000 */
[----:B------:R-:W-:-:S05]  /*6930*/  FMUL.FTZ R7, R7, UR12 ;  /* 0x0000000c07077c20 */ /* 0x000fca0008410000 */
[----:B------:R-:W-:Y:S01]  /*6940*/  SEL R135, R7, RZ, P4 ;  /* 0x000000ff07877207 */ /* 0x000fe20002000000 */
[----:B------:R-:W-:Y:S06]  /*6950*/  BRA `(.L_x_21723) ;  /* 0x0000000000b87947 */ /* 0x000fec0003800000 */
.L_x_21724:
        /* <DEDUP_REMOVED lines=11> */
.L_x_21732:
[----:B------:R-:W-:Y:S05]  /*6a10*/  BSYNC.RECONVERGENT B2 ;  /* 0x0000000000027941 */ /* 0x000fea0003800200 */
.L_x_21731:
        /* <DEDUP_REMOVED lines=11> */
.L_x_21734:
[----:B------:R-:W-:Y:S05]  /*6ad0*/  BSYNC.RECONVERGENT B2 ;  /* 0x0000000000027941 */ /* 0x000fea0003800200 */
.L_x_21733:
        /* <DEDUP_REMOVED lines=11> */
.L_x_21736:
[----:B------:R-:W-:Y:S05]  /*6b90*/  BSYNC.RECONVERGENT B2 ;  /* 0x0000000000027941 */ /* 0x000fea0003800200 */
.L_x_21735:
        /* <DEDUP_REMOVED lines=10> */
.L_x_21723:
[----:B------:R-:W-:Y:S05]  /*6c40*/  BSYNC.RECONVERGENT B1 ;  /* 0x0000000000017941 */ /* 0x000fea0003800200 */
.L_x_21720:
        /* <DEDUP_REMOVED lines=11> */
[--C-:B0-----:R-:W-:Y:S01]  /*6d00*/  @P2 FFMA.FTZ R8, R157, R201, R202.reuse ;  /* 0x000000c99d082223 */ /* 0x101fe200000100ca */
[----:B------:R-:W-:Y:S01]  /*6d10*/  MOV R77, R29 ;  /* 0x0000001d004d7202 */ /* 0x000fe20000000f00 */
[----:B------:R-:W0:Y:S01]  /*6d20*/  @P3 LDC.64 R204, c[0x0][0x408] ;  /* 0x00010200ffcc3b82 */ /* 0x000e220000000a00 */
[-C--:B------:R-:W-:Y:S01]  /*6d30*/  @P2 FFMA.FTZ R7, R158, R201.reuse, R202 ;  /* 0x000000c99e072223 */ /* 0x080fe200000100ca */
[----:B------:R-:W-:Y:S01]  /*6d40*/  @P2 FADD.FTZ R8, R159, -R8 ;  /* 0x800000089f082221 */ /* 0x000fe20000010000 */
[-CC-:B------:R-:W-:Y:S01]  /*6d50*/  @P2 FFMA.FTZ R78, R160, R201.reuse, R202.reuse ;  /* 0x000000c9a04e2223 */ /* 0x180fe200000100ca */
[----:B------:R-:W-:Y:S01]  /*6d60*/  MOV R76, R28 ;  /* 0x0000001c004c7202 */ /* 0x000fe20000000f00 */
[----:B------:R-:W-:Y:S01]  /*6d70*/  @P2 FADD.FTZ R7, R190, -R7 ;  /* 0x80000007be072221 */ /* 0x000fe20000010000 */
[----:B------:R-:W-:Y:S01]  /*6d80*/  @P2 FFMA.FTZ R77, R220, R8, R29 ;  /* 0x00000008dc4d2223 */ /* 0x000fe2000001001d */
[----:B------:R-:W-:Y:S01]  /*6d90*/  @P2 FFMA.FTZ R224, R208, R201, R202 ;  /* 0x000000c9d0e02223 */ /* 0x000fe200000100ca */
[----:B------:R-:W1:Y:S01]  /*6da0*/  @P3 LDC.64 R10, c[0x0][0x408] ;  /* 0x00010200ff0a3b82 */ /* 0x000e620000000a00 */
[----:B------:R-:W-:Y:S01]  /*6db0*/  @P2 FFMA.FTZ R76, R220, R7, R28 ;  /* 0x00000007dc4c2223 */ /* 0x000fe2000001001c */
[----:B------:R-:W-:Y:S01]  /*6dc0*/  @P2 FADD.FTZ R7, R191, -R78 ;  /* 0x8000004ebf072221 */ /* 0x000fe20000010000 */
[----:B------:R-:W-:Y:S01]  /*6dd0*/  MOV R78, R30 ;  /* 0x0000001e004e7202 */ /* 0x000fe20000000f00 */
[----:B------:R-:W-:Y:S01]  /*6de0*/  @P2 FADD.FTZ R224, R219, -R224 ;  /* 0x800000e0dbe02221 */ /* 0x000fe20000010000 */
[----:B------:R-:W-:Y:S01]  /*6df0*/  @P3 LOP3.LUT P4, RZ, R6, 0xff, RZ, 0xc0, !PT ;  /* 0x000000ff06ff3812 */ /* 0x000fe2000788c0ff */
[----:B------:R-:W-:Y:S01]  /*6e00*/  @P2 FFMA.FTZ R78, R220, R7, R30 ;  /* 0x00000007dc4e2223 */ /* 0x000fe2000001001e */
[C---:B------:R-:W-:Y:S01]  /*6e10*/  @P3 LOP3.LUT P5, RZ, R6.reuse, 0xff00, RZ, 0xc0, !PT ;  /* 0x0000ff0006ff3812 */ /* 0x040fe200078ac0ff */
[----:B------:R-:W2:Y:S01]  /*6e20*/  @P3 LDC.64 R8, c[0x0][0x408] ;  /* 0x00010200ff083b82 */ /* 0x000ea20000000a00 */
[----:B------:R-:W-:-:S02]  /*6e30*/  @P3 LOP3.LUT P6, RZ, R6, 0xff0000, RZ, 0xc0, !PT ;  /* 0x00ff000006ff3812 */ /* 0x000fc400078cc0ff */
[----:B------:R-:W-:Y:S01]  /*6e40*/  MOV R79, R31 ;  /* 0x0000001f004f7202 */ /* 0x000fe20000000f00 */
[----:B------:R-:W-:Y:S01]  /*6e50*/  @P2 FFMA.FTZ R79, R220, R224, R31 ;  /* 0x000000e0dc4f2223 */ /* 0x000fe2000001001f */
[----:B0-----:R-:W-:-:S04]  /*6e60*/  @P3 FMUL.FTZ R205, R76, R205 ;  /* 0x000000cd4ccd3220 */ /* 0x001fc80000410000 */
[----:B------:R-:W-:Y:S01]  /*6e70*/  @P3 FMUL.FTZ R204, R205, R204 ;  /* 0x000000cccdcc3220 */ /* 0x000fe20000410000 */
[----:B-1----:R-:W-:-:S04]  /*6e80*/  @P3 FMUL.FTZ R11, R77, R11 ;  /* 0x0000000b4d0b3220 */ /* 0x002fc80000410000 */
[----:B------:R-:W-:Y:S01]  /*6e90*/  @P3 SEL R132, R204, RZ, P4 ;  /* 0x000000ffcc843207 */ /* 0x000fe20002000000 */
[----:B------:R-:W-:Y:S01]  /*6ea0*/  @P3 FMUL.FTZ R10, R11, R10 ;  /* 0x0000000a0b0a3220 */ /* 0x000fe20000410000 */
[----:B--2---:R-:W-:-:S04]  /*6eb0*/  @P3 FMUL.FTZ R9, R78, R9 ;  /* 0x000000094e093220 */ /* 0x004fc80000410000 */
[----:B------:R-:W-:Y:S01]  /*6ec0*/  @P3 SEL R133, R10, RZ, P5 ;  /* 0x000000ff0a853207 */ /* 0x000fe20002800000 */
        /* <DEDUP_REMOVED lines=8> */
.L_x_21739:
[----:B0-----:R-:W0:Y:S01]  /*6f50*/  @P3 LDC.64 R10, c[0x0][0x408] ;  /* 0x00010200ff0a3b82 */ /* 0x001e220000000a00 */
[-CC-:B------:R-:W-:Y:S01]  /*6f60*/  @P2 FFMA.FTZ R7, R158, R201.reuse, R202.reuse ;  /* 0x000000c99e072223 */ /* 0x180fe200000100ca */
[----:B------:R-:W-:Y:S01]  /*6f70*/  @P2 FFMA.FTZ R8, R157, R201, R202 ;  /* 0x000000c99d082223 */ /* 0x000fe200000100ca */
[----:B------:R-:W-:Y:S02]  /*6f80*/  MOV R224, R28 ;  /* 0x0000001c00e07202 */ /* 0x000fe40000000f00 */
[----:B------:R-:W-:Y:S01]  /*6f90*/  @P2 FADD.FTZ R7, R190, -R7 ;  /* 0x80000007be072221 */ /* 0x000fe20000010000 */
[----:B------:R-:W-:Y:S02]  /*6fa0*/  @P3 LOP3.LUT P4, RZ, R6, 0xff, RZ, 0xc0, !PT ;  /* 0x000000ff06ff3812 */ /* 0x000fe4000788c0ff */
[----:B------:R-:W1:Y:S01]  /*6fb0*/  @P3 LDC.64 R204, c[0x0][0x408] ;  /* 0x00010200ffcc3b82 */ /* 0x000e620000000a00 */
[----:B------:R-:W-:Y:S01]  /*6fc0*/  @P2 FFMA.FTZ R224, R220, R7, R28 ;  /* 0x00000007dce02223 */ /* 0x000fe2000001001c */
[----:B------:R-:W-:Y:S01]  /*6fd0*/  @P2 FADD.FTZ R7, R159, -R8 ;  /* 0x800000089f072221 */ /* 0x000fe20000010000 */
[----:B------:R-:W-:-:S02]  /*6fe0*/  MOV R8, R29 ;  /* 0x0000001d00087202 */ /* 0x000fc40000000f00 */
[----:B------:R-:W-:Y:S01]  /*6ff0*/  @P3 LOP3.LUT P5, RZ, R6, 0xff00, RZ, 0xc0, !PT ;  /* 0x0000ff0006ff3812 */ /* 0x000fe200078ac0ff */
[----:B------:R-:W-:Y:S01]  /*7000*/  @P2 FFMA.FTZ R8, R220, R7, R29 ;  /* 0x00000007dc082223 */ /* 0x000fe2000001001d */
[----:B------:R-:W-:-:S03]  /*7010*/  @P3 LOP3.LUT P6, RZ, R6, 0xff0000, RZ, 0xc0, !PT ;  /* 0x00ff000006ff3812 */ /* 0x000fc600078cc0ff */
[----:B0-----:R-:W-:Y:S02]  /*7020*/  @P3 FMUL.FTZ R11, R8, R11 ;  /* 0x0000000b080b3220 */ /* 0x001fe40000410000 */
[----:B------:R-:W0:Y:S02]  /*7030*/  @P3 LDC.64 R8, c[0x0][0x408] ;  /* 0x00010200ff083b82 */ /* 0x000e240000000a00 */
[----:B------:R-:W-:Y:S01]  /*7040*/  @P3 FMUL.FTZ R10, R11, R10 ;  /* 0x0000000a0b0a3220 */ /* 0x000fe20000410000 */
[----:B-1----:R-:W-:Y:S01]  /*7050*/  @P3 FMUL.FTZ R205, R224, R205 ;  /* 0x000000cde0cd3220 */ /* 0x002fe20000410000 */
[----:B------:R-:W-:-:S03]  /*7060*/  @P2 FFMA.FTZ R224, R160, R201, R202 ;  /* 0x000000c9a0e02223 */ /* 0x000fc600000100ca */
[----:B------:R-:W-:Y:S01]  /*7070*/  @P3 SEL R133, R10, RZ, P5 ;  /* 0x000000ff0a853207 */ /* 0x000fe20002800000 */
[----:B------:R-:W-:Y:S01]  /*7080*/  @P3 FMUL.FTZ R204, R205, R204 ;  /* 0x000000cccdcc3220 */ /* 0x000fe20000410000 */
[----:B------:R-:W-:Y:S01]  /*7090*/  @P2 FADD.FTZ R7, R191, -R224 ;  /* 0x800000e0bf072221 */ /* 0x000fe20000010000 */
[----:B------:R-:W-:-:S03]  /*70a0*/  MOV R224, R30 ;  /* 0x0000001e00e07202 */ /* 0x000fc60000000f00 */
[----:B------:R-:W-:Y:S01]  /*70b0*/  @P2 FFMA.FTZ R224, R220, R7, R30 ;  /* 0x00000007dce02223 */ /* 0x000fe2000001001e */
[----:B------:R-:W-:-:S03]  /*70c0*/  @P3 SEL R132, R204, RZ, P4 ;  /* 0x000000ffcc843207 */ /* 0x000fc60002000000 */
        /* <DEDUP_REMOVED lines=13> */
.L_x_21738:
        /* <DEDUP_REMOVED lines=29> */
.L_x_21743:
[----:B------:R-:W-:Y:S05]  /*7370*/  BSYNC.RECONVERGENT B2 ;  /* 0x0000000000027941 */ /* 0x000fea0003800200 */
.L_x_21742:
        /* <DEDUP_REMOVED lines=11> */
.L_x_21745:
[----:B------:R-:W-:Y:S05]  /*7430*/  BSYNC.RECONVERGENT B2 ;  /* 0x0000000000027941 */ /* 0x000fea0003800200 */
.L_x_21744:
        /* <DEDUP_REMOVED lines=11> */
.L_x_21747:
[----:B------:R-:W-:Y:S05]  /*74f0*/  BSYNC.RECONVERGENT B2 ;  /* 0x0000000000027941 */ /* 0x000fea0003800200 */
.L_x_21746:
[----:B------:R-:W-:Y:S05]  /*7500*/  @!P3 BRA `(.L_x_21740) ;  /* 0x0000000000ccb947 */ /* 0x000fea0003800000 */
[----:B------:R-:W-:Y:S01]  /*7510*/  ISETP.GE.U32.AND P4, PT, R6, 0x1000000, PT ;  /* 0x010000000600780c */ /* 0x000fe20003f86070 */
[----:B------:R-:W-:-:S04]  /*7520*/  FMUL.FTZ R6, R79, UR13 ;  /* 0x0000000d4f067c20 */ /* 0x000fc80008410000 */
[----:B------:R-:W-:-:S05]  /*7530*/  FMUL.FTZ R6, R6, UR12 ;  /* 0x0000000c06067c20 */ /* 0x000fca0008410000 */
[----:B------:R-:W-:Y:S01]  /*7540*/  SEL R135, R6, RZ, P4 ;  /* 0x000000ff06877207 */ /* 0x000fe20002000000 */
[----:B------:R-:W-:Y:S06]  /*7550*/  BRA `(.L_x_21740) ;  /* 0x0000000000b87947 */ /* 0x000fec0003800000 */
.L_x_21741:
        /* <DEDUP_REMOVED lines=11> */
.L_x_21749:
[----:B------:R-:W-:Y:S05]  /*7610*/  BSYNC.RECONVERGENT B2 ;  /* 0x0000000000027941 */ /* 0x000fea0003800200 */
.L_x_21748:
        /* <DEDUP_REMOVED lines=11> */
.L_x_21751:
[----:B------:R-:W-:Y:S05]  /*76d0*/  BSYNC.RECONVERGENT B2 ;  /* 0x0000000000027941 */ /* 0x000fea0003800200 */
.L_x_21750:
        /* <DEDUP_REMOVED lines=11> */
.L_x_21753:
[----:B------:R-:W-:Y:S05]  /*7790*/  BSYNC.RECONVERGENT B2 ;  /* 0x0000000000027941 */ /* 0x000fea0003800200 */
.L_x_21752:
        /* <DEDUP_REMOVED lines=10> */
.L_x_21740:
[----:B------:R-:W-:Y:S05]  /*7840*/  BSYNC.RECONVERGENT B1 ;  /* 0x0000000000017941 */ /* 0x000fea0003800200 */
.L_x_21737:
        /* <DEDUP_REMOVED lines=11> */
[-CC-:B0-----:R-:W-:Y:S01]  /*7900*/  @P2 FFMA.FTZ R7, R162, R201.reuse, R202.reuse ;  /* 0x000000c9a2072223 */ /* 0x181fe200000100ca */
[----:B------:R-:W-:Y:S01]  /*7910*/  @P2 FFMA.FTZ R6, R161, R201, R202 ;  /* 0x000000c9a1062223 */ /* 0x000fe200000100ca */
[----:B------:R-:W-:Y:S01]  /*7920*/  MOV R76, R24 ;  /* 0x00000018004c7202 */ /* 0x000fe20000000f00 */
[----:B------:R-:W0:Y:S01]  /*7930*/  @P3 LDC.64 R10, c[0x0][0x408] ;  /* 0x00010200ff0a3b82 */ /* 0x000e220000000a00 */
[----:B------:R-:W-:Y:S01]  /*7940*/  @P2 FADD.FTZ R7, R192, -R7 ;  /* 0x80000007c0072221 */ /* 0x000fe20000010000 */
[----:B------:R-:W-:Y:S01]  /*7950*/  @P2 FADD.FTZ R6, R163, -R6 ;  /* 0x80000006a3062221 */ /* 0x000fe20000010000 */
[----:B------:R-:W-:Y:S01]  /*7960*/  MOV R77, R25 ;  /* 0x00000019004d7202 */ /* 0x000fe20000000f00 */
[----:B------:R-:W-:Y:S01]  /*7970*/  @P2 FFMA.FTZ R79, R164, R201, R202 ;  /* 0x000000c9a44f2223 */ /* 0x000fe200000100ca */
[C---:B------:R-:W-:Y:S01]  /*7980*/  @P2 FFMA.FTZ R76, R220.reuse, R7, R24 ;  /* 0x00000007dc4c2223 */ /* 0x040fe20000010018 */
[----:B------:R-:W-:Y:S01]  /*7990*/  @P2 FFMA.FTZ R77, R220, R6, R25 ;  /* 0x00000006dc4d2223 */ /* 0x000fe20000010019 */
[----:B------:R-:W-:Y:S01]  /*79a0*/  MOV R78, R26 ;  /* 0x0000001a004e7202 */ /* 0x000fe20000000f00 */
[----:B------:R-:W1:Y:S01]  /*79b0*/  @P3 LDC.64 R6, c[0x0][0x408] ;  /* 0x00010200ff063b82 */ /* 0x000e620000000a00 */
[----:B------:R-:W-:Y:S01]  /*79c0*/  @P2 FADD.FTZ R79, R166, -R79 ;  /* 0x8000004fa64f2221 */ /* 0x000fe20000010000 */
[----:B------:R-:W-:-:S02]  /*79d0*/  @P3 LOP3.LUT P4, RZ, R5, 0xff, RZ, 0xc0, !PT ;  /* 0x000000ff05ff3812 */ /* 0x000fc4000788c0ff */
[----:B------:R-:W-:Y:S01]  /*79e0*/  @P3 LOP3.LUT P5, RZ, R5, 0xff00, RZ, 0xc0, !PT ;  /* 0x0000ff0005ff3812 */ /* 0x000fe200078ac0ff */
[----:B------:R-:W-:Y:S01]  /*79f0*/  @P2 FFMA.FTZ R78, R220, R79, R26 ;  /* 0x0000004fdc4e2223 */ /* 0x000fe2000001001a */
[----:B------:R-:W-:Y:S01]  /*7a00*/  @P2 FFMA.FTZ R79, R207, R201, R202 ;  /* 0x000000c9cf4f2223 */ /* 0x000fe200000100ca */
[----:B------:R-:W-:Y:S01]  /*7a10*/  @P3 LOP3.LUT P6, RZ, R5, 0xff0000, RZ, 0xc0, !PT ;  /* 0x00ff000005ff3812 */ /* 0x000fe200078cc0ff */
[----:B------:R-:W2:Y:S02]  /*7a20*/  @P3 LDC.64 R8, c[0x0][0x408] ;  /* 0x00010200ff083b82 */ /* 0x000ea40000000a00 */
[----:B------:R-:W-:Y:S01]  /*7a30*/  @P2 FADD.FTZ R204, R218, -R79 ;  /* 0x8000004fdacc2221 */ /* 0x000fe20000010000 */
[----:B------:R-:W-:-:S03]  /*7a40*/  MOV R79, R27 ;  /* 0x0000001b004f7202 */ /* 0x000fc60000000f00 */
        /* <DEDUP_REMOVED lines=16> */
.L_x_21756:
[----:B------:R-:W1:Y:S01]  /*7b50*/  @P3 LDC.64 R10, c[0x0][0x408] ;  /* 0x00010200ff0a3b82 */ /* 0x000e620000000a00 */
[-CC-:B0-----:R-:W-:Y:S01]  /*7b60*/  @P2 FFMA.FTZ R7, R162, R201.reuse, R202.reuse ;  /* 0x000000c9a2072223 */ /* 0x181fe200000100ca */
[----:B------:R-:W-:Y:S01]  /*7b70*/  MOV R6, R24 ;  /* 0x0000001800067202 */ /* 0x000fe20000000f00 */
[----:B------:R-:W-:Y:S01]  /*7b80*/  @P2 FFMA.FTZ R8, R161, R201, R202 ;  /* 0x000000c9a1082223 */ /* 0x000fe200000100ca */
[----:B------:R-:W-:Y:S01]  /*7b90*/  MOV R204, R25 ;  /* 0x0000001900cc7202 */ /* 0x000fe20000000f00 */
[----:B------:R-:W-:Y:S01]  /*7ba0*/  @P2 FADD.FTZ R7, R192, -R7 ;  /* 0x80000007c0072221 */ /* 0x000fe20000010000 */
[----:B------:R-:W-:Y:S01]  /*7bb0*/  MOV R224, R26 ;  /* 0x0000001a00e07202 */ /* 0x000fe20000000f00 */
[----:B------:R-:W-:Y:S01]  /*7bc0*/  @P2 FADD.FTZ R8, R163, -R8 ;  /* 0x80000008a3082221 */ /* 0x000fe20000010000 */
[C---:B------:R-:W-:Y:S01]  /*7bd0*/  @P3 LOP3.LUT P4, RZ, R5.reuse, 0xff, RZ, 0xc0, !PT ;  /* 0x000000ff05ff3812 */ /* 0x040fe2000788c0ff */
[----:B------:R-:W-:Y:S01]  /*7be0*/  @P2 FFMA.FTZ R6, R220, R7, R24 ;  /* 0x00000007dc062223 */ /* 0x000fe20000010018 */
[----:B------:R-:W-:Y:S01]  /*7bf0*/  @P2 FFMA.FTZ R7, R164, R201, R202 ;  /* 0x000000c9a4072223 */ /* 0x000fe200000100ca */
[----:B------:R-:W-:Y:S01]  /*7c00*/  @P2 FFMA.FTZ R204, R220, R8, R25 ;  /* 0x00000008dccc2223 */ /* 0x000fe20000010019 */
[C---:B------:R-:W-:Y:S01]  /*7c10*/  @P3 LOP3.LUT P5, RZ, R5.reuse, 0xff00, RZ, 0xc0, !PT ;  /* 0x0000ff0005ff3812 */ /* 0x040fe200078ac0ff */
[----:B------:R-:W0:Y:S01]  /*7c20*/  @P3 LDC.64 R8, c[0x0][0x408] ;  /* 0x00010200ff083b82 */ /* 0x000e220000000a00 */
[----:B------:R-:W-:Y:S01]  /*7c30*/  @P2 FADD.FTZ R7, R166, -R7 ;  /* 0x80000007a6072221 */ /* 0x000fe20000010000 */
[----:B------:R-:W-:-:S03]  /*7c40*/  @P3 LOP3.LUT P6, RZ, R5, 0xff0000, RZ, 0xc0, !PT ;  /* 0x00ff000005ff3812 */ /* 0x000fc600078cc0ff */
[----:B------:R-:W-:Y:S01]  /*7c50*/  @P2 FFMA.FTZ R224, R220, R7, R26 ;  /* 0x00000007dce02223 */ /* 0x000fe2000001001a */
[----:B-1----:R-:W-:Y:S02]  /*7c60*/  @P3 FMUL.FTZ R11, R6, R11 ;  /* 0x0000000b060b3220 */ /* 0x002fe40000410000 */
[----:B------:R-:W1:Y:S02]  /*7c70*/  @P3 LDC.64 R6, c[0x0][0x408] ;  /* 0x00010200ff063b82 */ /* 0x000e640000000a00 */
[----:B------:R-:W-:-:S05]  /*7c80*/  @P3 FMUL.FTZ R10, R11, R10 ;  /* 0x0000000a0b0a3220 */ /* 0x000fca0000410000 */
[----:B------:R-:W-:Y:S01]  /*7c90*/  @P3 SEL R132, R10, RZ, P4 ;  /* 0x000000ff0a843207 */ /* 0x000fe20002000000 */
        /* <DEDUP_REMOVED lines=16> */
.L_x_21755:
        /* <DEDUP_REMOVED lines=29> */
.L_x_21760:
[----:B------:R-:W-:Y:S05]  /*7f70*/  BSYNC.RECONVERGENT B2 ;  /* 0x0000000000027941 */ /* 0x000fea0003800200 */
.L_x_21759:
        /* <DEDUP_REMOVED lines=11> */
.L_x_21762:
[----:B------:R-:W-:Y:S05]  /*8030*/  BSYNC.RECONVERGENT B2 ;  /* 0x0000000000027941 */ /* 0x000fea0003800200 */
.L_x_21761:
        /* <DEDUP_REMOVED lines=11> */
.L_x_21764:
[----:B------:R-:W-:Y:S05]  /*80f0*/  BSYNC.RECONVERGENT B2 ;  /* 0x0000000000027941 */ /* 0x000fea0003800200 */
.L_x_21763:
[----:B------:R-:W-:Y:S05]  /*8100*/  @!P3 BRA `(.L_x_21757) ;  /* 0x0000000000ccb947 */ /* 0x000fea0003800000 */
[----:B------:R-:W-:Y:S01]  /*8110*/  ISETP.GE.U32.AND P4, PT, R5, 0x1000000, PT ;  /* 0x010000000500780c */ /* 0x000fe20003f86070 */
[----:B------:R-:W-:-:S04]  /*8120*/  FMUL.FTZ R5, R79, UR13 ;  /* 0x0000000d4f057c20 */ /* 0x000fc80008410000 */
[----:B------:R-:W-:-:S05]  /*8130*/  FMUL.FTZ R5, R5, UR12 ;  /* 0x0000000c05057c20 */ /* 0x000fca0008410000 */
[----:B------:R-:W-:Y:S01]  /*8140*/  SEL R135, R5, RZ, P4 ;  /* 0x000000ff05877207 */ /* 0x000fe20002000000 */
[----:B------:R-:W-:Y:S06]  /*8150*/  BRA `(.L_x_21757) ;  /* 0x0000000000b87947 */ /* 0x000fec0003800000 */
.L_x_21758:
        /* <DEDUP_REMOVED lines=11> */
.L_x_21766:
[----:B------:R-:W-:Y:S05]  /*8210*/  BSYNC.RECONVERGENT B2 ;  /* 0x0000000000027941 */ /* 0x000fea0003800200 */
.L_x_21765:
        /* <DEDUP_REMOVED lines=11> */
.L_x_21768:
[----:B------:R-:W-:Y:S05]  /*82d0*/  BSYNC.RECONVERGENT B2 ;  /* 0x0000000000027941 */ /* 0x000fea0003800200 */
.L_x_21767:
        /* <DEDUP_REMOVED lines=11> */
.L_x_21770:
[----:B------:R-:W-:Y:S05]  /*8390*/  BSYNC.RECONVERGENT B2 ;  /* 0x0000000000027941 */ /* 0x000fea0003800200 */
.L_x_21769:
        /* <DEDUP_REMOVED lines=10> */
.L_x_21757:
[----:B------:R-:W-:Y:S05]  /*8440*/  BSYNC.RECONVERGENT B1 ;  /* 0x0000000000017941 */ /* 0x000fea0003800200 */
.L_x_21754:
        /* <DEDUP_REMOVED lines=48> */
.L_x_21773:
[-CC-:B0-----:R-:W-:Y:S01]  /*8750*/  @P2 FFMA.FTZ R6, R167, R201.reuse, R202.reuse ;  /* 0x000000c9a7062223 */ /* 0x181fe200000100ca */
[----:B------:R-:W-:Y:S01]  /*8760*/  @P2 FFMA.FTZ R5, R193, R201, R202 ;  /* 0x000000c9c1052223 */ /* 0x000fe200000100ca */
[----:B------:R-:W-:Y:S01]  /*8770*/  MOV R224, R21 ;  /* 0x0000001500e07202 */ /* 0x000fe20000000f00 */
[----:B------:R-:W0:Y:S01]  /*8780*/  @P3 LDC.64 R8, c[0x0][0x408] ;  /* 0x00010200ff083b82 */ /* 0x000e220000000a00 */
[----:B------:R-:W-:Y:S01]  /*8790*/  @P2 FADD.FTZ R6, R165, -R6 ;  /* 0x80000006a5062221 */ /* 0x000fe20000010000 */
[----:B------:R-:W-:Y:S01]  /*87a0*/  @P2 FADD.FTZ R5, R168, -R5 ;  /* 0x80000005a8052221 */ /* 0x000fe20000010000 */
[----:B------:R-:W-:Y:S02]  /*87b0*/  MOV R204, R20 ;  /* 0x0000001400cc7202 */ /* 0x000fe40000000f00 */
[----:B------:R-:W-:Y:S01]  /*87c0*/  @P2 FFMA.FTZ R224, R220, R6, R21 ;  /* 0x00000006dce02223 */ /* 0x000fe20000010015 */
[----:B------:R-:W-:Y:S01]  /*87d0*/  @P2 FFMA.FTZ R6, R194, R201, R202 ;  /* 0x000000c9c2062223 */ /* 0x000fe200000100ca */
[----:B------:R-:W-:Y:S01]  /*87e0*/  @P2 FFMA.FTZ R204, R220, R5, R20 ;  /* 0x00000005dccc2223 */ /* 0x000fe20000010014 */
[----:B------:R-:W1:Y:S01]  /*87f0*/  @P3 LDC.64 R10, c[0x0][0x408] ;  /* 0x00010200ff0a3b82 */ /* 0x000e620000000a00 */
[----:B------:R-:W-:Y:S01]  /*8800*/  MOV R252, R22 ;  /* 0x0000001600fc7202 */ /* 0x000fe20000000f00 */
[----:B------:R-:W-:Y:S01]  /*8810*/  @P2 FADD.FTZ R5, R195, -R6 ;  /* 0x80000006c3052221 */ /* 0x000fe20000010000 */
[----:B------:R-:W-:-:S02]  /*8820*/  @P3 LOP3.LUT P4, RZ, R4, 0xff, RZ, 0xc0, !PT ;  /* 0x000000ff04ff3812 */ /* 0x000fc4000788c0ff */
[----:B------:R-:W-:Y:S01]  /*8830*/  @P3 LOP3.LUT P5, RZ, R4, 0xff00, RZ, 0xc0, !PT ;  /* 0x0000ff0004ff3812 */ /* 0x000fe200078ac0ff */
[----:B------:R-:W-:Y:S01]  /*8840*/  @P2 FFMA.FTZ R252, R220, R5, R22 ;  /* 0x00000005dcfc2223 */ /* 0x000fe20000010016 */
[----:B------:R-:W-:Y:S01]  /*8850*/  @P3 LOP3.LUT P6, RZ, R4, 0xff0000, RZ, 0xc0, !PT ;  /* 0x00ff000004ff3812 */ /* 0x000fe200078cc0ff */
[----:B------:R-:W2:Y:S01]  /*8860*/  @P3 LDC.64 R6, c[0x0][0x408] ;  /* 0x00010200ff063b82 */ /* 0x000ea20000000a00 */
        /* <DEDUP_REMOVED lines=19> */
.L_x_21772:
        /* <DEDUP_REMOVED lines=29> */
.L_x_21777:
[----:B------:R-:W-:Y:S05]  /*8b70*/  BSYNC.RECONVERGENT B2 ;  /* 0x0000000000027941 */ /* 0x000fea0003800200 */
.L_x_21776:
        /* <DEDUP_REMOVED lines=11> */
.L_x_21779:
[----:B------:R-:W-:Y:S05]  /*8c30*/  BSYNC.RECONVERGENT B2 ;  /* 0x0000000000027941 */ /* 0x000fea0003800200 */
.L_x_21778:
        /* <DEDUP_REMOVED lines=11> */
.L_x_21781:
[----:B------:R-:W-:Y:S05]  /*8cf0*/  BSYNC.RECONVERGENT B2 ;  /* 0x0000000000027941 */ /* 0x000fea0003800200 */
.L_x_21780:
[----:B------:R-:W-:Y:S05]  /*8d00*/  @!P3 BRA `(.L_x_21774) ;  /* 0x0000000000ccb947 */ /* 0x000fea0003800000 */
[----:B------:R-:W-:Y:S01]  /*8d10*/  ISETP.GE.U32.AND P4, PT, R4, 0x1000000, PT ;  /* 0x010000000400780c */ /* 0x000fe20003f86070 */
[----:B------:R-:W-:-:S04]  /*8d20*/  FMUL.FTZ R4, R79, UR13 ;  /* 0x0000000d4f047c20 */ /* 0x000fc80008410000 */
[----:B------:R-:W-:-:S05]  /*8d30*/  FMUL.FTZ R4, R4, UR12 ;  /* 0x0000000c04047c20 */ /* 0x000fca0008410000 */
[----:B------:R-:W-:Y:S01]  /*8d40*/  SEL R135, R4, RZ, P4 ;  /* 0x000000ff04877207 */ /* 0x000fe20002000000 */
[----:B------:R-:W-:Y:S06]  /*8d50*/  BRA `(.L_x_21774) ;  /* 0x0000000000b87947 */ /* 0x000fec0003800000 */
.L_x_21775:
        /* <DEDUP_REMOVED lines=11> */
.L_x_21783:
[----:B------:R-:W-:Y:S05]  /*8e10*/  BSYNC.RECONVERGENT B2 ;  /* 0x0000000000027941 */ /* 0x000fea0003800200 */
.L_x_21782:
        /* <DEDUP_REMOVED lines=11> */
.L_x_21785:
[----:B------:R-:W-:Y:S05]  /*8ed0*/  BSYNC.RECONVERGENT B2 ;  /* 0x0000000000027941 */ /* 0x000fea0003800200 */
.L_x_21784:
        /* <DEDUP_REMOVED lines=11> */
.L_x_21787:
[----:B------:R-:W-:Y:S05]  /*8f90*/  BSYNC.RECONVERGENT B2 ;  /* 0x0000000000027941 */ /* 0x000fea0003800200 */
.L_x_21786:
        /* <DEDUP_REMOVED lines=10> */
.L_x_21774:
[----:B------:R-:W-:Y:S05]  /*9040*/  BSYNC.RECONVERGENT B1 ;  /* 0x0000000000017941 */ /* 0x000fea0003800200 */
.L_x_21771:
        /* <DEDUP_REMOVED lines=24> */
[----:B------:R-:W-:Y:S01]  /*91d0*/  @P2 FFMA.FTZ R10, R203, R201, R202 ;  /* 0x000000c9cb0a2223 */ /* 0x000fe200000100ca */
[----:B------:R-:W-:-:S02]  /*91e0*/  @P3 LOP3.LUT P4, RZ, R3, 0xff, RZ, 0xc0, !PT ;  /* 0x000000ff03ff3812 */ /* 0x000fc4000788c0ff */
[C---:B------:R-:W-:Y:S01]  /*91f0*/  @P2 FFMA.FTZ R78, R220.reuse, R11, R18 ;  /* 0x0000000bdc4e2223 */ /* 0x040fe20000010012 */
[----:B------:R-:W-:Y:S01]  /*9200*/  @P2 FADD.FTZ R10, R215, -R10 ;  /* 0x8000000ad70a2221 */ /* 0x000fe20000010000 */
[C---:B------:R-:W-:Y:S01]  /*9210*/  @P3 LOP3.LUT P5, RZ, R3.reuse, 0xff00, RZ, 0xc0, !PT ;  /* 0x0000ff0003ff3812 */ /* 0x040fe200078ac0ff */
[----:B------:R-:W2:Y:S01]  /*9220*/  @P3 LDC.64 R8, c[0x0][0x408] ;  /* 0x00010200ff083b82 */ /* 0x000ea20000000a00 */
[----:B------:R-:W-:Y:S02]  /*9230*/  @P3 LOP3.LUT P6, RZ, R3, 0xff0000, RZ, 0xc0, !PT ;  /* 0x00ff000003ff3812 */ /* 0x000fe400078cc0ff */
        /* <DEDUP_REMOVED lines=17> */
.L_x_21790:
[-CC-:B0-----:R-:W-:Y:S01]  /*9350*/  @P2 FFMA.FTZ R5, R170, R201.reuse, R202.reuse ;  /* 0x000000c9aa052223 */ /* 0x181fe200000100ca */
[-C--:B------:R-:W-:Y:S01]  /*9360*/  @P2 FFMA.FTZ R4, R169, R201.reuse, R202 ;  /* 0x000000c9a9042223 */ /* 0x080fe200000100ca */
[----:B------:R-:W-:Y:S01]  /*9370*/  MOV R10, R16 ;  /* 0x00000010000a7202 */ /* 0x000fe20000000f00 */
[----:B------:R-:W0:Y:S01]  /*9380*/  @P3 LDC.64 R6, c[0x0][0x408] ;  /* 0x00010200ff063b82 */ /* 0x000e220000000a00 */
[----:B------:R-:W-:Y:S01]  /*9390*/  @P2 FADD.FTZ R5, R196, -R5 ;  /* 0x80000005c4052221 */ /* 0x000fe20000010000 */
[----:B------:R-:W-:Y:S01]  /*93a0*/  @P2 FADD.FTZ R11, R171, -R4 ;  /* 0x80000004ab0b2221 */ /* 0x000fe20000010000 */
[----:B------:R-:W-:Y:S01]  /*93b0*/  @P2 FFMA.FTZ R224, R172, R201, R202 ;  /* 0x000000c9ace02223 */ /* 0x000fe200000100ca */
[----:B------:R-:W-:Y:S01]  /*93c0*/  MOV R204, R17 ;  /* 0x0000001100cc7202 */ /* 0x000fe20000000f00 */
[C---:B------:R-:W-:Y:S01]  /*93d0*/  @P2 FFMA.FTZ R10, R220.reuse, R5, R16 ;  /* 0x00000005dc0a2223 */ /* 0x040fe20000010010 */
[----:B------:R-:W-:Y:S01]  /*93e0*/  @P2 FFMA.FTZ R204, R220, R11, R17 ;  /* 0x0000000bdccc2223 */ /* 0x000fe20000010011 */
[----:B------:R-:W-:Y:S01]  /*93f0*/  @P2 FADD.FTZ R11, R197, -R224 ;  /* 0x800000e0c50b2221 */ /* 0x000fe20000010000 */
[----:B------:R-:W1:Y:S01]  /*9400*/  @P3 LDC.64 R4, c[0x0][0x408] ;  /* 0x00010200ff043b82 */ /* 0x000e620000000a00 */
[----:B------:R-:W-:-:S02]  /*9410*/  MOV R224, R18 ;  /* 0x0000001200e07202 */ /* 0x000fc40000000f00 */
[----:B------:R-:W-:Y:S01]  /*9420*/  @P2 FFMA.FTZ R224, R220, R11, R18 ;  /* 0x0000000bdce02223 */ /* 0x000fe20000010012 */
[C---:B------:R-:W-:Y:S02]  /*9430*/  @P3 LOP3.LUT P4, RZ, R3.reuse, 0xff, RZ, 0xc0, !PT ;  /* 0x000000ff03ff3812 */ /* 0x040fe4000788c0ff */
[C---:B------:R-:W-:Y:S02]  /*9440*/  @P3 LOP3.LUT P5, RZ, R3.reuse, 0xff00, RZ, 0xc0, !PT ;  /* 0x0000ff0003ff3812 */ /* 0x040fe400078ac0ff */
[----:B------:R-:W2:Y:S01]  /*9450*/  @P3 LDC.64 R8, c[0x0][0x408] ;  /* 0x00010200ff083b82 */ /* 0x000ea20000000a00 */
[----:B------:R-:W-:Y:S01]  /*9460*/  @P3 LOP3.LUT P6, RZ, R3, 0xff0000, RZ, 0xc0, !PT ;  /* 0x00ff000003ff3812 */ /* 0x000fe200078cc0ff */
        /* <DEDUP_REMOVED lines=11> */
[----:B------:R-:W-:-:S03]  /*9520*/  ISETP.GE.U32.AND P4, PT, R3, 0x1000000, PT ;  /* 0x010000000300780c */ /* 0x000fc60003f86070 */
[----:B------:R-:W-:Y:S01]  /*9530*/  @P2 FADD.FTZ R5, R215, -R4 ;  /* 0x80000004d7052221 */ /* 0x000fe20000010000 */
[----:B------:R-:W-:-:S03]  /*9540*/  MOV R4, R19 ;  /* 0x0000001300047202 */ /* 0x000fc60000000f00 */
[----:B------:R-:W-:-:S04]  /*9550*/  @P2 FFMA.FTZ R4, R220, R5, R19 ;  /* 0x00000005dc042223 */ /* 0x000fc80000010013 */
[----:B------:R-:W-:-:S04]  /*9560*/  FMUL.FTZ R4, R4, UR13 ;  /* 0x0000000d04047c20 */ /* 0x000fc80008410000 */
[----:B------:R-:W-:-:S05]  /*9570*/  FMUL.FTZ R4, R4, UR12 ;  /* 0x0000000c04047c20 */ /* 0x000fca0008410000 */
[----:B------:R-:W-:Y:S01]  /*9580*/  SEL R135, R4, RZ, P4 ;  /* 0x000000ff04877207 */ /* 0x000fe20002000000 */
[----:B------:R-:W-:Y:S06]  /*9590*/  BRA `(.L_x_21791) ;  /* 0x0000000400a87947 */ /* 0x000fec0003800000 */
.L_x_21789:
        /* <DEDUP_REMOVED lines=29> */
.L_x_21794:
[----:B------:R-:W-:Y:S05]  /*9770*/  BSYNC.RECONVERGENT B2 ;  /* 0x0000000000027941 */ /* 0x000fea0003800200 */
.L_x_21793:
        /* <DEDUP_REMOVED lines=11> */
.L_x_21796:
[----:B------:R-:W-:Y:S05]  /*9830*/  BSYNC.RECONVERGENT B2 ;  /* 0x0000000000027941 */ /* 0x000fea0003800200 */
.L_x_21795:
        /* <DEDUP_REMOVED lines=11> */
.L_x_21798:
[----:B------:R-:W-:Y:S05]  /*98f0*/  BSYNC.RECONVERGENT B2 ;  /* 0x0000000000027941 */ /* 0x000fea0003800200 */
.L_x_21797:
[----:B------:R-:W-:Y:S05]  /*9900*/  @!P3 BRA `(.L_x_21791) ;  /* 0x0000000000ccb947 */ /* 0x000fea0003800000 */
[----:B------:R-:W-:Y:S01]  /*9910*/  ISETP.GE.U32.AND P4, PT, R3, 0x1000000, PT ;  /* 0x010000000300780c */ /* 0x000fe20003f86070 */
[----:B------:R-:W-:-:S04]  /*9920*/  FMUL.FTZ R3, R79, UR13 ;  /* 0x0000000d4f037c20 */ /* 0x000fc80008410000 */
[----:B------:R-:W-:-:S05]  /*9930*/  FMUL.FTZ R3, R3, UR12 ;  /* 0x0000000c03037c20 */ /* 0x000fca0008410000 */
[----:B------:R-:W-:Y:S01]  /*9940*/  SEL R135, R3, RZ, P4 ;  /* 0x000000ff03877207 */ /* 0x000fe20002000000 */
[----:B------:R-:W-:Y:S06]  /*9950*/  BRA `(.L_x_21791) ;  /* 0x0000000000b87947 */ /* 0x000fec0003800000 */
.L_x_21792:
        /* <DEDUP_REMOVED lines=11> */
.L_x_21800:
[----:B------:R-:W-:Y:S05]  /*9a10*/  BSYNC.RECONVERGENT B2 ;  /* 0x0000000000027941 */ /* 0x000fea0003800200 */
.L_x_21799:
        /* <DEDUP_REMOVED lines=11> */
.L_x_21802:
[----:B------:R-:W-:Y:S05]  /*9ad0*/  BSYNC.RECONVERGENT B2 ;  /* 0x0000000000027941 */ /* 0x000fea0003800200 */
.L_x_21801:
        /* <DEDUP_REMOVED lines=11> */
.L_x_21804:
[----:B------:R-:W-:Y:S05]  /*9b90*/  BSYNC.RECONVERGENT B2 ;  /* 0x0000000000027941 */ /* 0x000fea0003800200 */
.L_x_21803:
        /* <DEDUP_REMOVED lines=10> */
.L_x_21791:
[----:B------:R-:W-:Y:S05]  /*9c40*/  BSYNC.RECONVERGENT B1 ;  /* 0x0000000000017941 */ /* 0x000fea0003800200 */
.L_x_21788:
        /* <DEDUP_REMOVED lines=17> */
[----:B------:R-:W-:Y:S01]  /*9d60*/  @P2 FFMA.FTZ R201, R198, R201, R202 ;  /* 0x000000c9c6c92223 */ /* 0x000fe200000100ca */
[----:B------:R-:W-:Y:S01]  /*9d70*/  @P2 FADD.FTZ R3, R176, -R3 ;  /* 0x80000003b0032221 */ /* 0x000fe20000010000 */
[----:B------:R-:W-:Y:S01]  /*9d80*/  @P2 FFMA.FTZ R79, R220, R4, R15 ;  /* 0x00000004dc4f2223 */ /* 0x000fe2000001000f */
[----:B------:R-:W-:Y:S01]  /*9d90*/  @P2 FADD.FTZ R10, R175, -R10 ;  /* 0x8000000aaf0a2221 */ /* 0x000fe20000010000 */
[----:B------:R-:W1:Y:S01]  /*9da0*/  @P3 LDC.64 R4, c[0x0][0x408] ;  /* 0x00010200ff043b82 */ /* 0x000e620000000a00 */
[----:B------:R-:W-:Y:S01]  /*9db0*/  @P2 FADD.FTZ R201, R178, -R201 ;  /* 0x800000c9b2c92221 */ /* 0x000fe20000010000 */
[----:B------:R-:W-:Y:S01]  /*9dc0*/  MOV R76, R12 ;  /* 0x0000000c004c7202 */ /* 0x000fe20000000f00 */
[C---:B------:R-:W-:Y:S01]  /*9dd0*/  @P2 FFMA.FTZ R76, R220.reuse, R3, R12 ;  /* 0x00000003dc4c2223 */ /* 0x040fe2000001000c */
[----:B------:R-:W-:Y:S01]  /*9de0*/  MOV R77, R13 ;  /* 0x0000000d004d7202 */ /* 0x000fe20000000f00 */
[C---:B------:R-:W-:Y:S01]  /*9df0*/  @P2 FFMA.FTZ R77, R220.reuse, R10, R13 ;  /* 0x0000000adc4d2223 */ /* 0x040fe2000001000d */
[----:B------:R-:W-:Y:S01]  /*9e00*/  MOV R78, R14 ;  /* 0x0000000e004e7202 */ /* 0x000fe20000000f00 */
[----:B------:R-:W-:Y:S01]  /*9e10*/  @P2 FFMA.FTZ R78, R220, R201, R14 ;  /* 0x000000c9dc4e2223 */ /* 0x000fe2000001000e */
[----:B------:R-:W2:Y:S01]  /*9e20*/  @P3 LDC.64 R8, c[0x0][0x408] ;  /* 0x00010200ff083b82 */ /* 0x000ea20000000a00 */
[----:B------:R-:W-:-:S02]  /*9e30*/  @P3 LOP3.LUT P1, RZ, R2, 0xff, RZ, 0xc0, !PT ;  /* 0x000000ff02ff3812 */ /* 0x000fc4000782c0ff */
[C---:B------:R-:W-:Y:S02]  /*9e40*/  @P3 LOP3.LUT P2, RZ, R2.reuse, 0xff00, RZ, 0xc0, !PT ;  /* 0x0000ff0002ff3812 */ /* 0x040fe4000784c0ff */
        /* <DEDUP_REMOVED lines=16> */
.L_x_21807:
[-CC-:B------:R-:W-:Y:S01]  /*9f50*/  @P2 FFMA.FTZ R3, R174, R201.reuse, R202.reuse ;  /* 0x000000c9ae032223 */ /* 0x180fe200000100ca */
[----:B0-----:R-:W-:Y:S01]  /*9f60*/  @P2 FFMA.FTZ R4, R173, R201, R202 ;  /* 0x000000c9ad042223 */ /* 0x001fe200000100ca */
[----:B------:R-:W-:Y:S01]  /*9f70*/  MOV R10, R12 ;  /* 0x0000000c000a7202 */ /* 0x000fe20000000f00 */
[----:B------:R-:W0:Y:S01]  /*9f80*/  @P3 LDC.64 R6, c[0x0][0x408] ;  /* 0x00010200ff063b82 */ /* 0x000e220000000a00 */
[----:B------:R-:W-:Y:S01]  /*9f90*/  @P2 FADD.FTZ R3, R176, -R3 ;  /* 0x80000003b0032221 */ /* 0x000fe20000010000 */
[----:B------:R-:W-:Y:S02]  /*9fa0*/  MOV R204, R13 ;  /* 0x0000000d00cc7202 */ /* 0x000fe40000000f00 */
[----:B------:R-:W-:Y:S01]  /*9fb0*/  MOV R224, R14 ;  /* 0x0000000e00e07202 */ /* 0x000fe20000000f00 */
[----:B------:R-:W-:Y:S01]  /*9fc0*/  @P2 FFMA.FTZ R10, R220, R3, R12 ;  /* 0x00000003dc0a2223 */ /* 0x000fe2000001000c */
[----:B------:R-:W-:Y:S01]  /*9fd0*/  @P2 FADD.FTZ R3, R175, -R4 ;  /* 0x80000004af032221 */ /* 0x000fe20000010000 */
[C---:B------:R-:W-:Y:S01]  /*9fe0*/  @P3 LOP3.LUT P1, RZ, R2.reuse, 0xff, RZ, 0xc0, !PT ;  /* 0x000000ff02ff3812 */ /* 0x040fe2000782c0ff */
[----:B------:R-:W1:Y:S01]  /*9ff0*/  @P3 LDC.64 R4, c[0x0][0x408] ;  /* 0x00010200ff043b82 */ /* 0x000e620000000a00 */
[----:B------:R-:W-:Y:S01]  /*a000*/  @P3 LOP3.LUT P4, RZ, R2, 0xff00, RZ, 0xc0, !PT ;  /* 0x0000ff0002ff3812 */ /* 0x000fe2000788c0ff */
[----:B------:R-:W-:Y:S01]  /*a010*/  @P2 FFMA.FTZ R204, R220, R3, R13 ;  /* 0x00000003dccc2223 */ /* 0x000fe2000001000d */
[----:B------:R-:W-:Y:S01]  /*a020*/  @P2 FFMA.FTZ R3, R198, R201, R202 ;  /* 0x000000c9c6032223 */ /* 0x000fe200000100ca */
[----:B------:R-:W-:-:S03]  /*a030*/  @P3 LOP3.LUT P5, RZ, R2, 0xff0000, RZ, 0xc0, !PT ;  /* 0x00ff000002ff3812 */ /* 0x000fc600078ac0ff */
[----:B------:R-:W-:Y:S01]  /*a040*/  @P2 FADD.FTZ R3, R178, -R3 ;  /* 0x80000003b2032221 */ /* 0x000fe20000010000 */
[----:B------:R-:W2:Y:S03]  /*a050*/  @P3 LDC.64 R8, c[0x0][0x408] ;  /* 0x00010200ff083b82 */ /* 0x000ea60000000a00 */
        /* <DEDUP_REMOVED lines=20> */
.L_x_21806:
        /* <DEDUP_REMOVED lines=13> */
.L_x_21811:
[----:B------:R-:W-:Y:S05]  /*a270*/  BSYNC.RECONVERGENT B2 ;  /* 0x0000000000027941 */ /* 0x000fea0003800200 */
.L_x_21810:
        /* <DEDUP_REMOVED lines=11> */
.L_x_21813:
[----:B------:R-:W-:Y:S05]  /*a330*/  BSYNC.RECONVERGENT B2 ;  /* 0x0000000000027941 */ /* 0x000fea0003800200 */
.L_x_21812:
        /* <DEDUP_REMOVED lines=11> */
.L_x_21815:
[----:B------:R-:W-:Y:S05]  /*a3f0*/  BSYNC.RECONVERGENT B2 ;  /* 0x0000000000027941 */ /* 0x000fea0003800200 */
.L_x_21814:
        /* <DEDUP_REMOVED lines=15> */
[----:B------:R-:W-:Y:S01]  /*a4f0*/  FSEL R76, R201, RZ, P1 ;  /* 0x000000ffc94c7208 */ /* 0x000fe20000800000 */
[----:B------:R-:W-:Y:S06]  /*a500*/  @!P3 BRA `(.L_x_21808) ;  /* 0x0000000000ccb947 */ /* 0x000fec0003800000 */
[----:B------:R-:W-:Y:S01]  /*a510*/  FMUL.FTZ R3, R79, UR13 ;  /* 0x0000000d4f037c20 */ /* 0x000fe20008410000 */
[----:B------:R-:W-:-:S03]  /*a520*/  ISETP.GE.U32.AND P1, PT, R2, 0x1000000, PT ;  /* 0x010000000200780c */ /* 0x000fc60003f26070 */
[----:B------:R-:W-:-:S05]  /*a530*/  FMUL.FTZ R3, R3, UR12 ;  /* 0x0000000c03037c20 */ /* 0x000fca0008410000 */
[----:B------:R-:W-:Y:S01]  /*a540*/  SEL R135, R3, RZ, P1 ;  /* 0x000000ff03877207 */ /* 0x000fe20000800000 */
[----:B------:R-:W-:Y:S06]  /*a550*/  BRA `(.L_x_21808) ;  /* 0x0000000000b87947 */ /* 0x000fec0003800000 */
.L_x_21809:
        /* <DEDUP_REMOVED lines=12> */
.L_x_21817:
[----:B------:R-:W-:Y:S05]  /*a620*/  BSYNC.RECONVERGENT B2 ;  /* 0x0000000000027941 */ /* 0x000fea0003800200 */
.L_x_21816:
        /* <DEDUP_REMOVED lines=11> */
.L_x_21819:
[----:B------:R-:W-:Y:S05]  /*a6e0*/  BSYNC.RECONVERGENT B2 ;  /* 0x0000000000027941 */ /* 0x000fea0003800200 */
.L_x_21818:
        /* <DEDUP_REMOVED lines=12> */
.L_x_21821:
[----:B------:R-:W-:Y:S05]  /*a7b0*/  BSYNC.RECONVERGENT B2 ;  /* 0x0000000000027941 */ /* 0x000fea0003800200 */
.L_x_21820:
[----:B------:R-:W-:Y:S01]  /*a7c0*/  FADD.FTZ R3, R211, -R6 ;  /* 0x80000006d3037221 */ /* 0x000fe20000010000 */
[----:B------:R-:W-:-:S03]  /*a7d0*/  ISETP.GT.AND P1, PT, R221, RZ, PT ;  /* 0x000000ffdd00720c */ /* 0x000fc60003f24270 */
[----:B------:R-:W-:-:S05]  /*a7e0*/  FMUL.FTZ R3, R220, R3 ;  /* 0x00000003dc037220 */ /* 0x000fca0000410000 */
[----:B------:R-:W-:Y:S02]  /*a7f0*/  FSEL R6, R3, RZ, P1 ;  /* 0x000000ff03067208 */ /* 0x000fe40000800000 */
[----:B------:R-:W-:-:S03]  /*a800*/  @P3 ISETP.GE.U32.AND P1, PT, R2, 0x1000000, PT ;  /* 0x010000000200380c */ /* 0x000fc60003f26070 */
[----:B0-----:R-:W-:-:S04]  /*a810*/  @P3 FMUL.FTZ R5, R6, R5 ;  /* 0x0000000506053220 */ /* 0x001fc80000410000 */
[----:B------:R-:W-:-:S05]  /*a820*/  @P3 FMUL.FTZ R4, R5, R4 ;  /* 0x0000000405043220 */ /* 0x000fca0000410000 */
[----:B------:R-:W-:-:S07]  /*a830*/  @P3 SEL R135, R4, RZ, P1 ;  /* 0x000000ff04873207 */ /* 0x000fce0000800000 */
.L_x_21808:
[----:B------:R-:W-:Y:S05]  /*a840*/  BSYNC.RECONVERGENT B1 ;  /* 0x0000000000017941 */ /* 0x000fea0003800200 */
.L_x_21805:
        /* <DEDUP_REMOVED lines=12> */
.L_x_21646:
[----:B------:R-:W-:Y:S05]  /*a910*/  BSYNC B0 ;  /* 0x0000000000007941 */ /* 0x000fea0003800000 */
.L_x_21645:
        /* <DEDUP_REMOVED lines=226> */
.L_x_21651:
[----:B------:R-:W-:Y:S01]  /*b740*/  HFMA2 R201, -RZ, RZ, 0, 5.9604644775390625e-08 ;  /* 0x00000001ffc97431 */ /* 0x000fe200000001ff */
[----:B------:R-:W-:Y:S01]  /*b750*/  BSSY B1, `(.L_x_21823) ;  /* 0x0000007000017945 */ /* 0x000fe20003800000 */
[----:B0-----:R-:W-:Y:S02]  /*b760*/  MOV R205, R199 ;  /* 0x000000c700cd7202 */ /* 0x001fe40000000f00 */
[----:B------:R-:W-:Y:S02]  /*b770*/  MOV R202, 0x1f ;  /* 0x0000001f00ca7802 */ /* 0x000fe40000000f00 */
[----:B------:R-:W-:-:S07]  /*b780*/  MOV R204, 0xffffffff ;  /* 0xffffffff00cc7802 */ /* 0x000fce0000000f00 */
[----:B-----5:R-:W-:Y:S05]  /*b790*/  WARPSYNC.COLLECTIVE R204, `(.L_x_21824) ;  /* 0x00000000cc087348 */ /* 0x020fea0003c00000 */
[----:B------:R0:W1:Y:S02]  /*b7a0*/  SHFL.BFLY P0, R231, R205, R201, R202 ;  /* 0x0c0000c9cde77389 */ /* 0x00006400000000ca */
[----:B01---5:R-:W-:Y:S05]  /*b7b0*/  ENDCOLLECTIVE ;  /* 0x000000000000791b */ /* 0x023fea0003800000 */
.L_x_21824:
[----:B------:R-:W-:Y:S05]  /*b7c0*/  BSYNC B1 ;  /* 0x0000000000017941 */ /* 0x000fea0003800000 */
.L_x_21823:
        /* <DEDUP_REMOVED lines=8> */
.L_x_21825:
[----:B------:R-:W-:Y:S02]  /*b850*/  MOV R205, R252 ;  /* 0x000000fc00cd7202 */ /* 0x000fe40000000f00 */
[----:B------:R-:W-:-:S05]  /*b860*/  MOV R201, R231 ;  /* 0x000000e700c97202 */ /* 0x000fca0000000f00 */
[----:B------:R-:W-:Y:S01]  /*b870*/  FADD.FTZ R200, R201, R200 ;  /* 0x000000c8c9c87221 */ /* 0x000fe20000010000 */
[----:B------:R-:W-:-:S07]  /*b880*/  HFMA2 R201, -RZ, RZ, 0, 1.1920928955078125e-07 ;  /* 0x00000002ffc97431 */ /* 0x000fce00000001ff */
[----:B------:R-:W-:Y:S05]  /*b890*/  WARPSYNC.COLLECTIVE R204, `(.L_x_21826) ;  /* 0x00000000cc087348 */ /* 0x000fea0003c00000 */
[----:B------:R0:W1:Y:S02]  /*b8a0*/  SHFL.BFLY P0, R231, R205, R201, R202 ;  /* 0x0c0000c9cde77389 */ /* 0x00006400000000ca */
[----:B01----:R-:W-:Y:S05]  /*b8b0*/  ENDCOLLECTIVE ;  /* 0x000000000000791b */ /* 0x003fea0003800000 */
.L_x_21826:
[----:B------:R-:W-:Y:S01]  /*b8c0*/  MOV R205, R200 ;  /* 0x000000c800cd7202 */ /* 0x000fe20000000f00 */
[----:B------:R-:W-:-:S07]  /*b8d0*/  FADD.FTZ R252, R252, R231 ;  /* 0x000000e7fcfc7221 */ /* 0x000fce0000010000 */
[----:B------:R-:W-:Y:S05]  /*b8e0*/  WARPSYNC.COLLECTIVE R204, `(.L_x_21827) ;  /* 0x00000000cc087348 */ /* 0x000fea0003c00000 */
[----:B------:R0:W1:Y:S02]  /*b8f0*/  SHFL.BFLY P0, R231, R205, R201, R202 ;  /* 0x0c0000c9cde77389 */ /* 0x00006400000000ca */
[----:B01----:R-:W-:Y:S05]  /*b900*/  ENDCOLLECTIVE ;  /* 0x000000000000791b */ /* 0x003fea0003800000 */
.L_x_21827:
[----:B------:R-:W-:Y:S01]  /*b910*/  MOV R205, R252 ;  /* 0x000000fc00cd7202 */ /* 0x000fe20000000f00 */
[----:B------:R-:W-:Y:S01]  /*b920*/  HFMA2 R201, -RZ, RZ, 0, 2.384185791015625e-07 ;  /* 0x00000004ffc97431 */ /* 0x000fe200000001ff */
[----:B------:R-:W-:-:S07]  /*b930*/  MOV R199, R231 ;  /* 0x000000e700c77202 */ /* 0x000fce0000000f00 */
[----:B------:R-:W-:Y:S05]  /*b940*/  WARPSYNC.COLLECTIVE R204, `(.L_x_21828) ;  /* 0x00000000cc087348 */ /* 0x000fea0003c00000 */
[----:B------:R0:W1:Y:S02]  /*b950*/  SHFL.BFLY P0, R231, R205, R201, R202 ;  /* 0x0c0000c9cde77389 */ /* 0x00006400000000ca */
[----:B01----:R-:W-:Y:S05]  /*b960*/  ENDCOLLECTIVE ;  /* 0x000000000000791b */ /* 0x003fea0003800000 */
.L_x_21828:
[----:B------:R-:W-:-:S05]  /*b970*/  FADD.FTZ R199, R200, R199 ;  /* 0x000000c7c8c77221 */ /* 0x000fca0000010000 */
[----:B------:R-:W-:Y:S01]  /*b980*/  MOV R205, R199 ;  /* 0x000000c700cd7202 */ /* 0x000fe20000000f00 */
[----:B------:R-:W-:-:S07]  /*b990*/  FADD.FTZ R252, R252, R231 ;  /* 0x000000e7fcfc7221 */ /* 0x000fce0000010000 */
[----:B------:R-:W-:Y:S05]  /*b9a0*/  WARPSYNC.COLLECTIVE R204, `(.L_x_21829) ;  /* 0x00000000cc087348 */ /* 0x000fea0003c00000 */
[----:B------:R0:W1:Y:S02]  /*b9b0*/  SHFL.BFLY P0, R231, R205, R201, R202 ;  /* 0x0c0000c9cde77389 */ /* 0x00006400000000ca */
[----:B01----:R-:W-:Y:S05]  /*b9c0*/  ENDCOLLECTIVE ;  /* 0x000000000000791b */ /* 0x003fea0003800000 */
.L_x_21829:
[----:B------:R-:W-:Y:S01]  /*b9d0*/  MOV R205, R252 ;  /* 0x000000fc00cd7202 */ /* 0x000fe20000000f00 */
[----:B------:R-:W-:Y:S01]  /*b9e0*/  HFMA2 R201, -RZ, RZ, 0, 4.76837158203125e-07 ;  /* 0x00000008ffc97431 */ /* 0x000fe200000001ff */
[----:B------:R-:W-:-:S07]  /*b9f0*/  MOV R200, R231 ;  /* 0x000000e700c87202 */ /* 0x000fce0000000f00 */
[----:B------:R-:W-:Y:S05]  /*ba00*/  WARPSYNC.COLLECTIVE R204, `(.L_x_21830) ;  /* 0x00000000cc087348 */ /* 0x000fea0003c00000 */
[----:B------:R0:W1:Y:S02]  /*ba10*/  SHFL.BFLY P0, R231, R205, R201, R202 ;  /* 0x0c0000c9cde77389 */ /* 0x00006400000000ca */
[----:B01----:R-:W-:Y:S05]  /*ba20*/  ENDCOLLECTIVE ;  /* 0x000000000000791b */ /* 0x003fea0003800000 */
.L_x_21830:
[----:B------:R-:W-:-:S05]  /*ba30*/  FADD.FTZ R200, R199, R200 ;  /* 0x000000c8c7c87221 */ /* 0x000fca0000010000 */
[----:B------:R-:W-:Y:S01]  /*ba40*/  MOV R205, R200 ;  /* 0x000000c800cd7202 */ /* 0x000fe20000000f00 */
[----:B------:R-:W-:-:S07]  /*ba50*/  FADD.FTZ R199, R252, R231 ;  /* 0x000000e7fcc77221 */ /* 0x000fce0000010000 */
[----:B------:R-:W-:Y:S05]  /*ba60*/  WARPSYNC.COLLECTIVE R204, `(.L_x_21831) ;  /* 0x00000000cc087348 */ /* 0x000fea0003c00000 */
[----:B------:R0:W1:Y:S02]  /*ba70*/  SHFL.BFLY P0, R231, R205, R201, R202 ;  /* 0x0c0000c9cde77389 */ /* 0x00006400000000ca */
[----:B01----:R-:W-:Y:S05]  /*ba80*/  ENDCOLLECTIVE ;  /* 0x000000000000791b */ /* 0x003fea0003800000 */
.L_x_21831:
[----:B------:R-:W-:Y:S02]  /*ba90*/  MOV R205, R199 ;  /* 0x000000c700cd7202 */ /* 0x000fe40000000f00 */
[----:B------:R-:W-:-:S05]  /*baa0*/  MOV R201, R231 ;  /* 0x000000e700c97202 */ /* 0x000fca0000000f00 */
[----:B------:R-:W-:Y:S01]  /*bab0*/  FADD.FTZ R200, R200, R201 ;  /* 0x000000c9c8c87221 */ /* 0x000fe20000010000 */
[----:B------:R-:W-:-:S07]  /*bac0*/  HFMA2 R201, -RZ, RZ, 0, 9.5367431640625e-07 ;  /* 0x00000010ffc97431 */ /* 0x000fce00000001ff */
[----:B------:R-:W-:Y:S05]  /*bad0*/  WARPSYNC.COLLECTIVE R204, `(.L_x_21832) ;  /* 0x00000000cc087348 */ /* 0x000fea0003c00000 */
[----:B------:R0:W1:Y:S02]  /*bae0*/  SHFL.BFLY P0, R231, R205, R201, R202 ;  /* 0x0c0000c9cde77389 */ /* 0x00006400000000ca */
[----:B01----:R-:W-:Y:S05]  /*baf0*/  ENDCOLLECTIVE ;  /* 0x000000000000791b */ /* 0x003fea0003800000 */
.L_x_21832:
[----:B------:R-:W-:Y:S02]  /*bb00*/  MOV R205, R200 ;  /* 0x000000c800cd7202 */ /* 0x000fe40000000f00 */
[----:B------:R-:W-:-:S07]  /*bb10*/  MOV R252, R231 ;  /* 0x000000e700fc7202 */ /* 0x000fce0000000f00 */
[----:B------:R-:W-:Y:S05]  /*bb20*/  WARPSYNC.COLLECTIVE R204, `(.L_x_21833) ;  /* 0x00000000cc087348 */ /* 0x000fea0003c00000 */
[----:B------:R0:W1:Y:S02]  /*bb30*/  SHFL.BFLY P0, R231, R205, R201, R202 ;  /* 0x0c0000c9cde77389 */ /* 0x00006400000000ca */
[----:B01----:R-:W-:Y:S05]  /*bb40*/  ENDCOLLECTIVE ;  /* 0x000000000000791b */ /* 0x003fea0003800000 */
.L_x_21833:
[----:B------:R-:W-:Y:S05]  /*bb50*/  BRA `(.L_x_21834) ;  /* 0xffffff7000cc7947 */ /* 0x000fea000383ffff */
.L_x_21835:
        /* <DEDUP_REMOVED lines=10> */
.L_x_25525:


//--------------------- .text._ZN10layer_norm13ln_bwd_kernelINS_13Kernel_traitsI6__halfffffjLj1280ELj1ELj4ELj1ELj16ENS_18Kernel_traits_baseILj1280ES2_ffffjLj128EEEEELb1ELb1ELb0ELb0EEEvNS_9BwdParamsE --------------------------
	.section	.text._ZN10layer_norm13ln_bwd_kernelINS_13Kernel_traitsI6__halfffffjLj1280ELj1ELj4ELj1ELj16ENS_18Kernel_traits_baseILj1280ES2_ffffjLj128EEEEELb1ELb1ELb0ELb0EEEvNS_9BwdParamsE,"ax",@progbits
	.align	128
        .global         _ZN10layer_norm13ln_bwd_kernelINS_13Kernel_traitsI6__halfffffjLj1280ELj1ELj4ELj1ELj16ENS_18Kernel_traits_baseILj1280ES2_ffffjLj128EEEEELb1ELb1ELb0ELb0EEEvNS_9BwdParamsE
        .type           _ZN10layer_norm13ln_bwd_kernelINS_13Kernel_traitsI6__halfffffjLj1280ELj1ELj4ELj1ELj16ENS_18Kernel_traits_baseILj1280ES2_ffffjLj128EEEEELb1ELb1ELb0ELb0EEEvNS_9BwdParamsE,@function
        .size           _ZN10layer_norm13ln_bwd_kernelINS_13Kernel_traitsI6__halfffffjLj1280ELj1ELj4ELj1ELj16ENS_18Kernel_traits_baseILj1280ES2_ffffjLj128EEEEELb1ELb1ELb0ELb0EEEvNS_9BwdParamsE,(.L_x_25526 - _ZN10layer_norm13ln_bwd_kernelINS_13Kernel_traitsI6__halfffffjLj1280ELj1ELj4ELj1ELj16ENS_18Kernel_traits_baseILj1280ES2_ffffjLj128EEEEELb1ELb1ELb0ELb0EEEvNS_9BwdParamsE)
        .other          _ZN10layer_norm13ln_bwd_kernelINS_13Kernel_traitsI6__halfffffjLj1280ELj1ELj4ELj1ELj16ENS_18Kernel_traits_baseILj1280ES2_ffffjLj128EEEEELb1ELb1ELb0ELb0EEEvNS_9BwdParamsE,@"STO_CUDA_ENTRY STV_DEFAULT"
_ZN10layer_norm13ln_bwd_kernelINS_13Kernel_traitsI6__halfffffjLj1280ELj1ELj4ELj1ELj16ENS_18Kernel_traits_baseILj1280ES2_ffffjLj128EEEEELb1ELb1ELb0ELb0EEEvNS_9BwdParamsE:
.text._ZN10layer_norm13ln_bwd_kernelINS_13Kernel_traitsI6__halfffffjLj1280ELj1ELj4ELj1ELj16ENS_18Kernel_traits_baseILj1280ES2_ffffjLj128EEEEELb1ELb1ELb0ELb0EEEvNS_9BwdParamsE:
        /* <DEDUP_REMOVED lines=62> */
[----:B------:R-:W-:Y:S01]  /*03e0*/  @P2 IADD3 R21, PT, PT, R21, 0x20, RZ ;  /* 0x0000002015152810 */ /* 0x000fe20007ffe0ff */
[----:B------:R-:W5:Y:S05]  /*03f0*/  @P2 LDG.E.64 R14, desc[UR6][R56.64] ;  /* 0x00000006380e2981 */ /* 0x000f6a000c1e1b00 */
[----:B------:R-:W4:Y:S01]  /*0400*/  @P6 LDC.64 R68, c[0x0][0x3d0] ;  /* 0x0000f400ff446b82 */ /* 0x000f220000000a00 */
[C---:B-1----:R-:W-:Y:S01]  /*0410*/  @P3 IMAD.WIDE.U32 R60, R21.reuse, 0x8, R60 ;  /* 0x00000008153c3825 */ /* 0x042fe200078e003c */
[----:B------:R-:W5:Y:S06]  /*0420*/  @P2 LDG.E.64 R16, desc[UR6][R58.64] ;  /* 0x000000063a102981 */ /* 0x000f6c000c1e1b00 */
[----:B--2---:R-:W1:Y:S01]  /*0430*/  @P6 LDC.64 R52, c[0x0][0x3e8] ;  /* 0x0000fa00ff346b82 */ /* 0x004e620000000a00 */
[C---:B------:R-:W-:Y:S01]  /*0440*/  @P3 IMAD.WIDE.U32 R62, R21.reuse, 0x8, R62 ;  /* 0x00000008153e3825 */ /* 0x040fe200078e003e */
[----:B------:R-:W-:Y:S01]  /*0450*/  @P3 IADD3 R21, PT, PT, R21, 0x20, RZ ;  /* 0x0000002015153810 */ /* 0x000fe20007ffe0ff */
[----:B------:R-:W5:Y:S05]  /*0460*/  @P3 LDG.E.64 R18, desc[UR6][R60.64] ;  /* 0x000000063c123981 */ /* 0x000f6a000c1e1b00 */
[----:B------:R-:W2:Y:S01]  /*0470*/  @P0 LDC.64 R54, c[0x0][0x3d0] ;  /* 0x0000f400ff360b82 */ /* 0x000ea20000000a00 */
        /* <DEDUP_REMOVED lines=8> */
[----:B------:R-:W5:Y:S06]  /*0500*/  @P4 LDG.E.64 R26, desc[UR6][R64.64] ;  /* 0x00000006401a4981 */ /* 0x000f6c000c1e1b00 */
[----:B------:R-:W3:Y:S01]  /*0510*/  @P1 LDC.64 R72, c[0x0][0x3e8] ;  /* 0x0000fa00ff481b82 */ /* 0x000ee20000000a00 */
[C---:B----4-:R-:W-:Y:S01]  /*0520*/  @P5 IMAD.WIDE.U32 R66, R21.reuse, 0x8, R66 ;  /* 0x0000000815425825 */ /* 0x050fe200078e0042 */
[----:B------:R-:W-:Y:S01]  /*0530*/  @P5 IADD3 R21, PT, PT, R21, 0x20, RZ ;  /* 0x0000002015155810 */ /* 0x000fe20007ffe0ff */
[----:B------:R-:W5:Y:S04]  /*0540*/  @P5 LDG.E.64 R28, desc[UR6][R50.64] ;  /* 0x00000006321c5981 */ /* 0x000f68000c1e1b00 */
[C---:B------:R-:W-:Y:S01]  /*0550*/  @P6 IMAD.WIDE.U32 R68, R21.reuse, 0x8, R68 ;  /* 0x0000000815446825 */ /* 0x040fe200078e0044 */
[----:B------:R-:W5:Y:S03]  /*0560*/  @P5 LDG.E.64 R30, desc[UR6][R66.64] ;  /* 0x00000006421e5981 */ /* 0x000f66000c1e1b00 */
[C---:B-1----:R-:W-:Y:S01]  /*0570*/  @P6 IMAD.WIDE.U32 R52, R21.reuse, 0x8, R52 ;  /* 0x0000000815346825 */ /* 0x042fe200078e0034 */
[----:B------:R-:W-:Y:S01]  /*0580*/  @P6 IADD3 R21, PT, PT, R21, 0x20, RZ ;  /* 0x0000002015156810 */ /* 0x000fe20007ffe0ff */
[----:B------:R-:W1:Y:S01]  /*0590*/  S2UR UR4, SR_CTAID.X ;  /* 0x00000000000479c3 */ /* 0x000e620000002500 */
[----:B------:R4:W-:Y:S03]  /*05a0*/  STL [R1+0x50], RZ ;  /* 0x000050ff01007387 */ /* 0x0009e60000100800 */
[C---:B--2---:R-:W-:Y:S01]  /*05b0*/  @P0 IMAD.WIDE.U32 R54, R21.reuse, 0x8, R54 ;  /* 0x0000000815360825 */ /* 0x044fe200078e0036 */
[----:B------:R-:W5:Y:S03]  /*05c0*/  @P6 LDG.E.64 R34, desc[UR6][R52.64] ;  /* 0x0000000634226981 */ /* 0x000f66000c1e1b00 */
[C---:B0-----:R-:W-:Y:S01]  /*05d0*/  @P0 IMAD.WIDE.U32 R70, R21.reuse, 0x8, R70 ;  /* 0x0000000815460825 */ /* 0x041fe200078e0046 */
[----:B------:R-:W-:Y:S01]  /*05e0*/  @P0 IADD3 R21, PT, PT, R21, 0x20, RZ ;  /* 0x0000002015150810 */ /* 0x000fe20007ffe0ff */
[----:B------:R4:W-:Y:S04]  /*05f0*/  STL [R1+0x54], RZ ;  /* 0x000054ff01007387 */ /* 0x0009e80000100800 */
[C---:B---3--:R-:W-:Y:S01]  /*0600*/  @P1 IMAD.WIDE.U32 R44, R21.reuse, 0x8, R44 ;  /* 0x00000008152c1825 */ /* 0x048fe200078e002c */
[----:B------:R-:W-:Y:S01]  /*0610*/  SHF.R.U32.HI R218, RZ, 0x5, R74 ;  /* 0x00000005ffda7819 */ /* 0x000fe2000001164a */
[----:B------:R-:W5:Y:S02]  /*0620*/  @P0 LDG.E.64 R36, desc[UR6][R54.64] ;  /* 0x0000000636240981 */ /* 0x000f64000c1e1b00 */
[----:B------:R-:W-:-:S02]  /*0630*/  @P1 IMAD.WIDE.U32 R46, R21, 0x8, R72 ;  /* 0x00000008152e1825 */ /* 0x000fc400078e0048 */
[----:B------:R-:W5:Y:S04]  /*0640*/  @P1 LDG.E.64 R40, desc[UR6][R44.64] ;  /* 0x000000062c281981 */ /* 0x000f68000c1e1b00 */
[----:B------:R-:W5:Y:S04]  /*0650*/  @P1 LDG.E.64 R42, desc[UR6][R46.64] ;  /* 0x000000062e2a1981 */ /* 0x000f68000c1e1b00 */
        /* <DEDUP_REMOVED lines=16> */
[----:B------:R-:W5:Y:S01]  /*0760*/  @P0 LDG.E.64 R38, desc[UR6][R70.64] ;  /* 0x0000000646260981 */ /* 0x000f62000c1e1b00 */
[----:B------:R-:W-:Y:S01]  /*0770*/  ISETP.GE.AND P0, PT, R218, UR5, PT ;  /* 0x00000005da007c0c */ /* 0x000fe2000bf06270 */
[----:B------:R-:W-:Y:S01]  /*0780*/  BSSY B0, `(.L_x_21836) ;  /* 0x0000e0b000007945 */ /* 0x000fe20003800000 */
[----:B------:R-:W-:Y:S01]  /*0790*/  CS2R R168, SRZ ;  /* 0x0000000000a87805 */ /* 0x000fe2000001ff00 */
[----:B------:R0:W5:Y:S01]  /*07a0*/  @P6 LDG.E.64 R32, desc[UR6][R68.64] ;  /* 0x0000000644206981 */ /* 0x000162000c1e1b00 */
        /* <DEDUP_REMOVED lines=51> */
[----:B----4-:R-:W-:Y:S06]  /*0ae0*/  @P0 BRA `(.L_x_21837) ;  /* 0x000000dc00500947 */ /* 0x010fec0003800000 */
        /* <DEDUP_REMOVED lines=160> */
[----:B0-----:R-:W-:Y:S01]  /*14f0*/  ISETP.NE.U32.AND P0, PT, RZ, UR4, PT ;  /* 0x00000004ff007c0c */ /* 0x001fe2000bf05070 */
[----:B------:R-:W-:Y:S01]  /*1500*/  STL.S16 [R1+0xb0], R41 ;  /* 0x0000b02901007387 */ /* 0x000fe20000100600 */
[----:B------:R-:W-:Y:S02]  /*1510*/  LOP3.LUT R19, R19, 0xffffffbf, RZ, 0xc0, !PT ;  /* 0xffffffbf13137812 */ /* 0x000fe400078ec0ff */
[----:B------:R-:W-:Y:S02]  /*1520*/  CS2R R88, SRZ ;  /* 0x0000000000587805 */ /* 0x000fe4000001ff00 */
[----:B------:R-:W-:Y:S01]  /*1530*/  ISETP.NE.AND.EX P0, PT, RZ, UR5, PT, P0 ;  /* 0x00000005ff007c0c */ /* 0x000fe2000bf05300 */
[----:B------:R-:W-:Y:S01]  /*1540*/  STL.S16 [R1+0xa6], R63 ;  /* 0x0000a63f01007387 */ /* 0x000fe20000100600 */
[----:B------:R-:W-:Y:S02]  /*1550*/  CS2R R90, SRZ ;  /* 0x00000000005a7805 */ /* 0x000fe4000001ff00 */
[----:B------:R-:W-:-:S02]  /*1560*/  CS2R R84, SRZ ;  /* 0x0000000000547805 */ /* 0x000fc4000001ff00 */
[----:B------:R-:W-:Y:S01]  /*1570*/  CS2R R86, SRZ ;  /* 0x0000000000567805 */ /* 0x000fe2000001ff00 */
[----:B------:R-:W-:Y:S04]  /*1580*/  STL.S16 [R1+0xa4], R4 ;  /* 0x0000a40401007387 */ /* 0x000fe80000100600 */
[----:B------:R-:W-:Y:S04]  /*1590*/  STL.S16 [R1+0xa2], R64 ;  /* 0x0000a24001007387 */ /* 0x000fe80000100600 */
[----:B------:R-:W-:Y:S01]  /*15a0*/  STL.S16 [R1+0xa0], R5 ;  /* 0x0000a00501007387 */ /* 0x000fe20000100600 */
[----:B------:R-:W-:-:S03]  /*15b0*/  @P0 LOP3.LUT R19, R19, 0x40, RZ, 0xfc, !PT ;  /* 0x0000004013130812 */ /* 0x000fc600078efcff */
[----:B------:R-:W-:Y:S04]  /*15c0*/  STL.S16 [R1+0x9e], R65 ;  /* 0x00009e4101007387 */ /* 0x000fe80000100600 */
[----:B------:R-:W-:Y:S04]  /*15d0*/  STL.S16 [R1+0x9c], R8 ;  /* 0x00009c0801007387 */ /* 0x000fe80000100600 */
[----:B------:R-:W-:Y:S04]  /*15e0*/  STL.S16 [R1+0x9a], R66 ;  /* 0x00009a4201007387 */ /* 0x000fe80000100600 */
[----:B------:R-:W-:Y:S04]  /*15f0*/  STL.S16 [R1+0x98], R9 ;  /* 0x0000980901007387 */ /* 0x000fe80000100600 */
[----:B------:R-:W-:Y:S04]  /*1600*/  STL.S16 [R1+0x96], R67 ;  /* 0x0000964301007387 */ /* 0x000fe80000100600 */
[----:B------:R-:W-:Y:S04]  /*1610*/  STL.S16 [R1+0x94], R12 ;  /* 0x0000940c01007387 */ /* 0x000fe80000100600 */
[----:B------:R-:W-:Y:S04]  /*1620*/  STL.S16 [R1+0x92], R68 ;  /* 0x0000924401007387 */ /* 0x000fe80000100600 */
        /* <DEDUP_REMOVED lines=35> */
[----:B------:R0:W-:Y:S04]  /*1860*/  STL.S16 [R1+0x18], R43 ;  /* 0x0000182b01007387 */ /* 0x0001e80000100600 */
[----:B------:R0:W-:Y:S01]  /*1870*/  STL [R1+0x50], RZ ;  /* 0x000050ff01007387 */ /* 0x0001e20000100800 */
        /* <DEDUP_REMOVED lines=16> */
.L_x_21947:
[----:B--234-:R-:W1:Y:S01]  /*1980*/  LDC.64 R172, c[0x0][0x3c0] ;  /* 0x0000f000ffac7b82 */ /* 0x01ce620000000a00 */
[----:B------:R-:W-:-:S13]  /*1990*/  LOP3.LUT P0, RZ, R19, 0x40, RZ, 0xc0, !PT ;  /* 0x0000004013ff7812 */ /* 0x000fda000780c0ff */
[----:B------:R-:W2:Y:S01]  /*19a0*/  @P0 LDC.64 R22, c[0x0][0x3e0] ;  /* 0x0000f800ff160b82 */ /* 0x000ea20000000a00 */
[----:B-1----:R-:W-:-:S05]  /*19b0*/  IMAD.WIDE R172, R218, 0x4, R172 ;  /* 0x00000004daac7825 */ /* 0x002fca00078e02ac */
[----:B------:R-:W3:Y:S01]  /*19c0*/  LDG.E R21, desc[UR6][R172.64] ;  /* 0x00000006ac157981 */ /* 0x000ee2000c1e1900 */
[----:B------:R-:W-:Y:S01]  /*19d0*/  HFMA2 R180, -RZ, RZ, 1.875, 0 ;  /* 0x3f800000ffb47431 */ /* 0x000fe200000001ff */
[----:B------:R-:W1:Y:S01]  /*19e0*/  S2R R174, SR_TID.X ;  /* 0x0000000000ae7919 */ /* 0x000e620000002100 */
[----:B--2---:R-:W-:-:S05]  /*19f0*/  @P0 IMAD.WIDE R22, R218, 0x4, R22 ;  /* 0x00000004da160825 */ /* 0x004fca00078e0216 */
[----:B------:R2:W5:Y:S01]  /*1a00*/  @P0 LDG.E R180, desc[UR6][R22.64] ;  /* 0x0000000616b40981 */ /* 0x000562000c1e1900 */
[----:B------:R-:W-:Y:S01]  /*1a10*/  ISETP.NE.AND P0, PT, RZ, UR8, PT ;  /* 0x00000008ff007c0c */ /* 0x000fe2000bf05270 */
[----:B--2---:R-:W2:Y:S01]  /*1a20*/  LDC.64 R22, c[0x0][0x3c8] ;  /* 0x0000f200ff167b82 */ /* 0x004ea20000000a00 */
[----:B------:R-:W-:Y:S02]  /*1a30*/  ISETP.GE.U32.AND P3, PT, R20, 0x40, PT ;  /* 0x000000401400780c */ /* 0x000fe40003f66070 */
[----:B------:R-:W-:Y:S02]  /*1a40*/  LOP3.LUT R19, R19, 0xffffffef, RZ, 0xc0, !PT ;  /* 0xffffffef13137812 */ /* 0x000fe400078ec0ff */
[----:B------:R-:W-:-:S07]  /*1a50*/  MOV R18, UR20 ;  /* 0x0000001400127c02 */ /* 0x000fce0008000f00 */
[----:B------:R-:W-:Y:S02]  /*1a60*/  @P0 LOP3.LUT R19, R19, 0x10, RZ, 0xfc, !PT ;  /* 0x0000001013130812 */ /* 0x000fe400078efcff */
[----:B-1----:R-:W-:Y:S01]  /*1a70*/  LOP3.LUT R172, R174, 0x1f, RZ, 0xc0, !PT ;  /* 0x0000001faeac7812 */ /* 0x002fe200078ec0ff */
[----:B------:R1:W-:Y:S01]  /*1a80*/  STL [R1+0xa8], R18 ;  /* 0x0000a81201007387 */ /* 0x0003e20000100800 */
[C---:B------:R-:W-:Y:S02]  /*1a90*/  ISETP.GE.U32.AND P2, PT, R20.reuse, 0x60, PT ;  /* 0x000000601400780c */ /* 0x040fe40003f46070 */
[----:B------:R-:W-:Y:S01]  /*1aa0*/  LOP3.LUT R19, R19, 0xfffffffd, RZ, 0xc0, !PT ;  /* 0xfffffffd13137812 */ /* 0x000fe200078ec0ff */
[----:B------:R4:W-:Y:S01]  /*1ab0*/  STL [R1+0xac], R172 ;  /* 0x0000acac01007387 */ /* 0x0009e20000100800 */
[----:B------:R-:W-:Y:S02]  /*1ac0*/  ISETP.GE.U32.AND P5, PT, R20, 0x20, PT ;  /* 0x000000201400780c */ /* 0x000fe40003fa6070 */
[----:B------:R-:W-:Y:S01]  /*1ad0*/  @P3 LOP3.LUT R19, R19, 0x2, RZ, 0xfc, !PT ;  /* 0x0000000213133812 */ /* 0x000fe200078efcff */
[----:B--2---:R-:W-:-:S04]  /*1ae0*/  IMAD.WIDE R22, R218, 0x4, R22 ;  /* 0x00000004da167825 */ /* 0x004fc800078e0216 */
[----:B-1----:R-:W-:Y:S01]  /*1af0*/  IMAD R18, R218, R18, RZ ;  /* 0x00000012da127224 */ /* 0x002fe200078e02ff */
[----:B------:R-:W-:Y:S01]  /*1b00*/  ISETP.GE.U32.AND P1, PT, R20, 0x80, PT ;  /* 0x000000801400780c */ /* 0x000fe20003f26070 */
[----:B------:R1:W5:Y:S01]  /*1b10*/  LDG.E R23, desc[UR6][R22.64] ;  /* 0x0000000616177981 */ /* 0x000362000c1e1900 */
[----:B------:R-:W-:Y:S01]  /*1b20*/  LOP3.LUT R19, R19, 0xfffffffb, RZ, 0xc0, !PT ;  /* 0xfffffffb13137812 */ /* 0x000fe200078ec0ff */
[----:B------:R-:W-:Y:S01]  /*1b30*/  BSSY.RECONVERGENT B1, `(.L_x_21838) ;  /* 0x0000047000017945 */ /* 0x000fe20003800200 */
[----:B------:R-:W-:Y:S02]  /*1b40*/  MOV R188, RZ ;  /* 0x000000ff00bc7202 */ /* 0x000fe40000000f00 */
[----:B------:R-:W-:-:S04]  /*1b50*/  @P2 LOP3.LUT R19, R19, 0x4, RZ, 0xfc, !PT ;  /* 0x0000000413132812 */ /* 0x000fc800078efcff */
[----:B------:R-:W-:Y:S02]  /*1b60*/  LOP3.LUT R19, R19, 0xfffffff7, RZ, 0xc0, !PT ;  /* 0xfffffff713137812 */ /* 0x000fe400078ec0ff */
[----:B-1----:R-:W-:Y:S02]  /*1b70*/  SHF.R.S32.HI R22, RZ, 0x1f, R18 ;  /* 0x0000001fff167819 */ /* 0x002fe40000011412 */
[----:B------:R-:W-:Y:S02]  /*1b80*/  @P1 LOP3.LUT R19, R19, 0x8, RZ, 0xfc, !PT ;  /* 0x0000000813131812 */ /* 0x000fe400078efcff */
[----:B------:R-:W-:Y:S01]  /*1b90*/  LEA.HI R18, R22, R18, RZ, 0x2 ;  /* 0x0000001216127211 */ /* 0x000fe200078f10ff */
[----:B------:R-:W-:-:S03]  /*1ba0*/  HFMA2 R22, -RZ, RZ, 0, 0 ;  /* 0x00000000ff167431 */ /* 0x000fc600000001ff */
[----:B------:R-:W-:-:S04]  /*1bb0*/  LEA.HI.SX32 R18, R18, R172, 0x1e ;  /* 0x000000ac12127211 */ /* 0x000fc800078ff2ff */
[----:B------:R-:W-:Y:S02]  /*1bc0*/  MOV R192, R18 ;  /* 0x0000001200c07202 */ /* 0x000fe40000000f00 */
[----:B---3--:R-:W-:Y:S01]  /*1bd0*/  FSEL R21, R21, RZ, !P0 ;  /* 0x000000ff15157208 */ /* 0x008fe20004000000 */
[----:B----4-:R-:W-:Y:S06]  /*1be0*/  @!P5 BRA `(.L_x_21839) ;  /* 0x0000000000ecd947 */ /* 0x010fec0003800000 */
[----:B------:R-:W-:Y:S01]  /*1bf0*/  ISETP.NE.U32.AND P0, PT, RZ, UR10, PT ;  /* 0x0000000aff007c0c */ /* 0x000fe2000bf05070 */
[----:B------:R-:W1:Y:S01]  /*1c00*/  LDC.64 R172, c[0x0][0x3a8] ;  /* 0x0000ea00ffac7b82 */ /* 0x000e620000000a00 */
[----:B------:R-:W2:Y:S02]  /*1c10*/  LDL.S16 R215, [R1+0xfe] ;  /* 0x0000fe0001d77983 */ /* 0x000ea40000100600 */
[----:B------:R-:W-:Y:S02]  /*1c20*/  ISETP.NE.AND.EX P0, PT, RZ, UR11, PT, P0 ;  /* 0x0000000bff007c0c */ /* 0x000fe4000bf05300 */
[----:B------:R-:W3:Y:S03]  /*1c30*/  LDL.LU R250, [R1+0x50] ;  /* 0x0000500001fa7983 */ /* 0x000ee60000300800 */
[----:B------:R-:W4:Y:S01]  /*1c40*/  LDC.64 R176, c[0x0][0x428] ;  /* 0x00010a00ffb07b82 */ /* 0x000f220000000a00 */
[----:B------:R-:W3:Y:S04]  /*1c50*/  LDL.S16 R239, [R1+0xfc] ;  /* 0x0000fc0001ef7983 */ /* 0x000ee80000100600 */
[----:B------:R-:W3:Y:S03]  /*1c60*/  LDL.LU R196, [R1+0x54] ;  /* 0x0000540001c47983 */ /* 0x000ee60000300800 */
[----:B------:R-:W0:Y:S01]  /*1c70*/  @P0 LDC.64 R208, c[0x0][0x438] ;  /* 0x00010e00ffd00b82 */ /* 0x000e220000000a00 */
[----:B------:R-:W3:Y:S04]  /*1c80*/  LDL.S16 R228, [R1+0xfa] ;  /* 0x0000fa0001e47983 */ /* 0x000ee80000100600 */
[----:B------:R-:W3:Y:S01]  /*1c90*/  LDL.LU R182, [R1+0x58] ;  /* 0x0000580001b67983 */ /* 0x000ee20000300800 */
[----:B-1----:R-:W-:-:S03]  /*1ca0*/  IMAD.WIDE.U32 R172, R18, 0x10, R172 ;  /* 0x0000001012ac7825 */ /* 0x002fc600078e00ac */
[----:B------:R-:W3:Y:S04]  /*1cb0*/  LDL.S16 R192, [R1+0xf8] ;  /* 0x0000f80001c07983 */ /* 0x000ee80000100600 */
[----:B------:R-:W3:Y:S01]  /*1cc0*/  LDL.LU R188, [R1+0x5c] ;  /* 0x00005c0001bc7983 */ /* 0x000ee20000300800 */
[----:B----4-:R-:W-:-:S03]  /*1cd0*/  IMAD.WIDE.U32 R176, R18, 0x10, R176 ;  /* 0x0000001012b07825 */ /* 0x010fc600078e00b0 */
[----:B------:R-:W4:Y:S04]  /*1ce0*/  LDG.E.128 R172, desc[UR6][R172.64] ;  /* 0x00000006acac7981 */ /* 0x000f28000c1e1d00 */
[----:B------:R-:W3:Y:S01]  /*1cf0*/  LDG.E.128 R176, desc[UR6][R176.64] ;  /* 0x00000006b0b07981 */ /* 0x000ee2000c1e1d00 */
[----:B0-----:R-:W-:-:S05]  /*1d00*/  @P0 IMAD.WIDE.U32 R208, R18, 0x10, R208 ;  /* 0x0000001012d00825 */ /* 0x001fca00078e00d0 */
[----:B------:R0:W5:Y:S02]  /*1d10*/  @P0 LDG.E.128 R64, desc[UR6][R208.64] ;  /* 0x00000006d0400981 */ /* 0x000164000c1e1d00 */
[----:B0-----:R-:W0:Y:S02]  /*1d20*/  LDC.64 R208, c[0x0][0x3b0] ;  /* 0x0000ec00ffd07b82 */ /* 0x001e240000000a00 */
[----:B0-----:R-:W-:-:S05]  /*1d30*/  IMAD.WIDE.U32 R208, R18, 0x4, R208 ;  /* 0x0000000412d07825 */ /* 0x001fca00078e00d0 */
[----:B------:R1:W5:Y:S01]  /*1d40*/  LDG.E R17, desc[UR6][R208.64] ;  /* 0x00000006d0117981 */ /* 0x000362000c1e1900 */
[C---:B----4-:R-:W-:Y:S01]  /*1d50*/  FADD.FTZ R22, -R21.reuse, R172 ;  /* 0x000000ac15167221 */ /* 0x050fe20000010100 */
[----:B------:R-:W-:-:S03]  /*1d60*/  FADD.FTZ R173, -R21, R173 ;  /* 0x000000ad15ad7221 */ /* 0x000fc60000010100 */
[C---:B-----5:R-:W-:Y:S01]  /*1d70*/  FMUL.FTZ R184, R23.reuse, R22 ;  /* 0x0000001617b87220 */ /* 0x060fe20000410000 */
[----:B--2---:R-:W-:Y:S02]  /*1d80*/  HADD2.F32 R22, -RZ, R215.H0_H0 ;  /* 0x200000d7ff167230 */ /* 0x004fe40000004100 */
[----:B------:R-:W-:Y:S01]  /*1d90*/  FMUL.FTZ R215, R23, R173 ;  /* 0x000000ad17d77220 */ /* 0x000fe20000410000 */
[----:B---3--:R-:W-:-:S03]  /*1da0*/  FFMA.FTZ R250, R176, R184, R250 ;  /* 0x000000b8b0fa7223 */ /* 0x008fc600000100fa */
[----:B------:R-:W-:Y:S01]  /*1db0*/  FFMA.FTZ R196, R177, R215, R196 ;  /* 0x000000d7b1c47223 */ /* 0x000fe200000100c4 */
[----:B------:R-:W-:Y:S01]  /*1dc0*/  FMUL.FTZ R217, R176, R22 ;  /* 0x00000016b0d97220 */ /* 0x000fe20000410000 */
[----:B------:R-:W-:Y:S02]  /*1dd0*/  HADD2.F32 R22, -RZ, R239.H0_H0 ;  /* 0x200000efff167230 */ /* 0x000fe40000004100 */
[C---:B------:R-:W-:Y:S01]  /*1de0*/  FADD.FTZ R174, -R21.reuse, R174 ;  /* 0x000000ae15ae7221 */ /* 0x040fe20000010100 */
[----:B------:R0:W-:Y:S04]  /*1df0*/  STL [R1+0x50], R250 ;  /* 0x000050fa01007387 */ /* 0x0001e80000100800 */
[----:B------:R2:W-:Y:S01]  /*1e00*/  STL [R1+0x54], R196 ;  /* 0x000054c401007387 */ /* 0x0005e20000100800 */
[----:B------:R-:W-:Y:S01]  /*1e10*/  FADD.FTZ R175, -R21, R175 ;  /* 0x000000af15af7221 */ /* 0x000fe20000010100 */
[----:B0-----:R-:W-:Y:S01]  /*1e20*/  FMUL.FTZ R250, R177, R22 ;  /* 0x00000016b1fa7220 */ /* 0x001fe20000410000 */
[----:B------:R-:W-:-:S02]  /*1e30*/  HADD2.F32 R22, -RZ, R228.H0_H0 ;  /* 0x200000e4ff167230 */ /* 0x000fc40000004100 */
[----:B--2---:R-:W-:-:S04]  /*1e40*/  FMUL.FTZ R196, R23, R174 ;  /* 0x000000ae17c47220 */ /* 0x004fc80000410000 */
[C---:B------:R-:W-:Y:S01]  /*1e50*/  FFMA.FTZ R182, R178.reuse, R196, R182 ;  /* 0x000000c4b2b67223 */ /* 0x040fe200000100b6 */
[----:B------:R-:W-:Y:S01]  /*1e60*/  FMUL.FTZ R239, R178, R22 ;  /* 0x00000016b2ef7220 */ /* 0x000fe20000410000 */
[----:B------:R-:W-:Y:S01]  /*1e70*/  FADD.FTZ R22, RZ, R217 ;  /* 0x000000d9ff167221 */ /* 0x000fe20000010000 */
[----:B------:R-:W-:Y:S02]  /*1e80*/  FFMA.FTZ R172, R184, R217, RZ ;  /* 0x000000d9b8ac7223 */ /* 0x000fe400000100ff */
[----:B------:R0:W-:Y:S01]  /*1e90*/  STL [R1+0x58], R182 ;  /* 0x000058b601007387 */ /* 0x0001e20000100800 */
[----:B------:R-:W-:Y:S02]  /*1ea0*/  HADD2.F32 R173, -RZ, R192.H0_H0 ;  /* 0x200000c0ffad7230 */ /* 0x000fe40000004100 */
[----:B------:R-:W-:Y:S01]  /*1eb0*/  FADD.FTZ R22, R22, R250 ;  /* 0x000000fa16167221 */ /* 0x000fe20000010000 */
[----:B------:R-:W-:Y:S01]  /*1ec0*/  FFMA.FTZ R172, R215, R250, R172 ;  /* 0x000000fad7ac7223 */ /* 0x000fe200000100ac */
[----:B0-----:R-:W-:Y:S01]  /*1ed0*/  FMUL.FTZ R182, R23, R175 ;  /* 0x000000af17b67220 */ /* 0x001fe20000410000 */
[----:B------:R-:W-:Y:S01]  /*1ee0*/  FMUL.FTZ R228, R179, R173 ;  /* 0x000000adb3e47220 */ /* 0x000fe20000410000 */
[----:B------:R-:W-:-:S02]  /*1ef0*/  FADD.FTZ R22, R22, R239 ;  /* 0x000000ef16167221 */ /* 0x000fc40000010000 */
[----:B------:R-:W-:Y:S01]  /*1f00*/  FFMA.FTZ R188, R179, R182, R188 ;  /* 0x000000b6b3bc7223 */ /* 0x000fe200000100bc */
[----:B------:R-:W-:Y:S01]  /*1f10*/  FFMA.FTZ R172, R196, R239, R172 ;  /* 0x000000efc4ac7223 */ /* 0x000fe200000100ac */
[----:B------:R-:W-:Y:S01]  /*1f20*/  FADD.FTZ R144, R144, R176 ;  /* 0x000000b090907221 */ /* 0x000fe20000010000 */
[----:B------:R-:W-:Y:S02]  /*1f30*/  FADD.FTZ R145, R145, R177 ;  /* 0x000000b191917221 */ /* 0x000fe40000010000 */
[----:B------:R0:W-:Y:S01]  /*1f40*/  STL [R1+0x5c], R188 ;  /* 0x00005cbc01007387 */ /* 0x0001e20000100800 */
[----:B------:R-:W-:Y:S01]  /*1f50*/  FADD.FTZ R146, R146, R178 ;  /* 0x000000b292927221 */ /* 0x000fe20000010000 */
[----:B------:R-:W-:Y:S01]  /*1f60*/  FADD.FTZ R147, R147, R179 ;  /* 0x000000b393937221 */ /* 0x000fe20000010000 */
[----:B------:R-:W-:Y:S01]  /*1f70*/  IADD3 R192, PT, PT, R18, 0x20, RZ ;  /* 0x0000002012c07810 */ /* 0x000fe20007ffe0ff */
[----:B0-----:R-:W-:Y:S01]  /*1f80*/  FADD.FTZ R188, R22, R228 ;  /* 0x000000e416bc7221 */ /* 0x001fe20000010000 */
[----:B-1----:R-:W-:-:S07]  /*1f90*/  FFMA.FTZ R22, R182, R228, R172 ;  /* 0x000000e4b6167223 */ /* 0x002fce00000100ac */
.L_x_21839:
[----:B------:R-:W-:Y:S05]  /*1fa0*/  BSYNC.RECONVERGENT B1 ;  /* 0x0000000000017941 */ /* 0x000fea0003800200 */
.L_x_21838:
[----:B------:R-:W-:Y:S04]  /*1fb0*/  BSSY.RECONVERGENT B1, `(.L_x_21840) ;  /* 0x000003e000017945 */ /* 0x000fe80003800200 */
[----:B------:R-:W-:Y:S05]  /*1fc0*/  @!P3 BRA `(.L_x_21841) ;  /* 0x0000000000f0b947 */ /* 0x000fea0003800000 */
[----:B------:R-:W1:Y:S01]  /*1fd0*/  LDC.64 R174, c[0x0][0x3a8] ;  /* 0x0000ea00ffae7b82 */ /* 0x000e620000000a00 */
[----:B------:R-:W2:Y:S04]  /*1fe0*/  LDL.S16 R181, [R1+0xf6] ;  /* 0x0000f60001b57983 */ /* 0x000ea80000100600 */
[----:B------:R-:W3:Y:S03]  /*1ff0*/  LDL.LU R249, [R1+0x40] ;  /* 0x0000400001f97983 */ /* 0x000ee60000300800 */
[----:B------:R-:W4:Y:S01]  /*2000*/  LDC.64 R172, c[0x0][0x428] ;  /* 0x00010a00ffac7b82 */ /* 0x000f220000000a00 */
[----:B------:R-:W-:Y:S01]  /*2010*/  ISETP.NE.U32.AND P0, PT, RZ, UR10, PT ;  /* 0x0000000aff007c0c */ /* 0x000fe2000bf05070 */
[----:B------:R-:W3:Y:S01]  /*2020*/  LDL.S16 R195, [R1+0xf4] ;  /* 0x0000f40001c37983 */ /* 0x000ee20000100600 */
[----:B-1----:R-:W-:-:S04]  /*2030*/  IMAD.WIDE.U32 R174, R192, 0x10, R174 ;  /* 0x00000010c0ae7825 */ /* 0x002fc800078e00ae */
[----:B----4-:R-:W-:Y:S01]  /*2040*/  IMAD.WIDE.U32 R172, R192, 0x10, R172 ;  /* 0x00000010c0ac7825 */ /* 0x010fe200078e00ac */
[----:B------:R-:W4:Y:S01]  /*2050*/  LDG.E.128 R176, desc[UR6][R174.64] ;  /* 0x00000006aeb07981 */ /* 0x000f22000c1e1d00 */
[----:B------:R-:W-:-:S03]  /*2060*/  ISETP.NE.AND.EX P0, PT, RZ, UR11, PT, P0 ;  /* 0x0000000bff007c0c */ /* 0x000fc6000bf05300 */
[----:B------:R-:W3:Y:S04]  /*2070*/  LDL.LU R238, [R1+0x44] ;  /* 0x0000440001ee7983 */ /* 0x000ee80000300800 */
[----:B------:R-:W3:Y:S04]  /*2080*/  LDL.S16 R227, [R1+0xf2] ;  /* 0x0000f20001e37983 */ /* 0x000ee80000100600 */
[----:B------:R-:W3:Y:S02]  /*2090*/  LDG.E.128 R172, desc[UR6][R172.64] ;  /* 0x00000006acac7981 */ /* 0x000ee4000c1e1d00 */
[----:B------:R-:W1:Y:S02]  /*20a0*/  @P0 LDC.64 R208, c[0x0][0x438] ;  /* 0x00010e00ffd00b82 */ /* 0x000e640000000a00 */
[----:B-1----:R-:W-:-:S05]  /*20b0*/  @P0 IMAD.WIDE.U32 R208, R192, 0x10, R208 ;  /* 0x00000010c0d00825 */ /* 0x002fca00078e00d0 */
[----:B------:R1:W5:Y:S02]  /*20c0*/  @P0 LDG.E.128 R60, desc[UR6][R208.64] ;  /* 0x00000006d03c0981 */ /* 0x000364000c1e1d00 */
[----:B-1----:R-:W1:Y:S02]  /*20d0*/  LDC.64 R208, c[0x0][0x3b0] ;  /* 0x0000ec00ffd07b82 */ /* 0x002e640000000a00 */
[----:B-1----:R-:W-:-:S05]  /*20e0*/  IMAD.WIDE.U32 R208, R192, 0x4, R208 ;  /* 0x00000004c0d07825 */ /* 0x002fca00078e00d0 */
[----:B------:R1:W5:Y:S01]  /*20f0*/  LDG.E R16, desc[UR6][R208.64] ;  /* 0x00000006d0107981 */ /* 0x000362000c1e1900 */
[----:B----4-:R-:W-:-:S04]  /*2100*/  FADD.FTZ R176, -R21, R176 ;  /* 0x000000b015b07221 */ /* 0x010fc80000010100 */
[----:B-----5:R-:W-:Y:S01]  /*2110*/  FMUL.FTZ R216, R23, R176 ;  /* 0x000000b017d87220 */ /* 0x020fe20000410000 */
[----:B--2---:R-:W-:Y:S02]  /*2120*/  HADD2.F32 R176, -RZ, R181.H0_H0 ;  /* 0x200000b5ffb07230 */ /* 0x004fe40000004100 */
[----:B------:R-:W2:Y:S04]  /*2130*/  LDL.LU R181, [R1+0x48] ;  /* 0x0000480001b57983 */ /* 0x000ea80000300800 */
[----:B------:R-:W4:Y:S01]  /*2140*/  LDL.S16 R208, [R1+0xf0] ;  /* 0x0000f00001d07983 */ /* 0x000f220000100600 */
[C---:B---3--:R-:W-:Y:S01]  /*2150*/  FFMA.FTZ R249, R172.reuse, R216, R249 ;  /* 0x000000d8acf97223 */ /* 0x048fe200000100f9 */
[----:B-1----:R-:W-:-:S04]  /*2160*/  FMUL.FTZ R209, R172, R176 ;  /* 0x000000b0acd17220 */ /* 0x002fc80000410000 */
[----:B------:R1:W-:Y:S04]  /*2170*/  STL [R1+0x40], R249 ;  /* 0x000040f901007387 */ /* 0x0003e80000100800 */
[----:B------:R-:W3:Y:S01]  /*2180*/  LDL.LU R176, [R1+0x4c] ;  /* 0x00004c0001b07983 */ /* 0x000ee20000300800 */
[C---:B------:R-:W-:Y:S01]  /*2190*/  FADD.FTZ R177, -R21.reuse, R177 ;  /* 0x000000b115b17221 */ /* 0x040fe20000010100 */
[----:B------:R-:W-:Y:S01]  /*21a0*/  FADD.FTZ R178, -R21, R178 ;  /* 0x000000b215b27221 */ /* 0x000fe20000010100 */
[----:B------:R-:W-:Y:S01]  /*21b0*/  FADD.FTZ R140, R140, R172 ;  /* 0x000000ac8c8c7221 */ /* 0x000fe20000010000 */
[----:B------:R-:W-:Y:S02]  /*21c0*/  HADD2.F32 R172, -RZ, R195.H0_H0 ;  /* 0x200000c3ffac7230 */ /* 0x000fe40000004100 */
[C---:B------:R-:W-:Y:S01]  /*21d0*/  FMUL.FTZ R205, R23.reuse, R177 ;  /* 0x000000b117cd7220 */ /* 0x040fe20000410000 */
[----:B------:R-:W-:Y:S01]  /*21e0*/  FMUL.FTZ R195, R23, R178 ;  /* 0x000000b217c37220 */ /* 0x000fe20000410000 */
[----:B------:R-:W-:-:S02]  /*21f0*/  FADD.FTZ R141, R141, R173 ;  /* 0x000000ad8d8d7221 */ /* 0x000fc40000010000 */
[C---:B------:R-:W-:Y:S01]  /*2200*/  FFMA.FTZ R238, R173.reuse, R205, R238 ;  /* 0x000000cdadee7223 */ /* 0x040fe200000100ee */
[----:B-1----:R-:W-:Y:S01]  /*2210*/  FMUL.FTZ R249, R173, R172 ;  /* 0x000000acadf97220 */ /* 0x002fe20000410000 */
[----:B------:R-:W-:Y:S01]  /*2220*/  FADD.FTZ R173, -R21, R179 ;  /* 0x000000b315ad7221 */ /* 0x000fe20000010100 */
[----:B------:R-:W-:Y:S04]  /*2230*/  STL [R1+0x14], R209 ;  /* 0x000014d101007387 */ /* 0x000fe80000100800 */
[----:B------:R1:W-:Y:S01]  /*2240*/  STL [R1+0x44], R238 ;  /* 0x000044ee01007387 */ /* 0x0003e20000100800 */
[----:B------:R-:W-:Y:S02]  /*2250*/  HADD2.F32 R172, -RZ, R227.H0_H0 ;  /* 0x200000e3ffac7230 */ /* 0x000fe40000004100 */
[----:B------:R-:W-:-:S03]  /*2260*/  FADD.FTZ R142, R142, R174 ;  /* 0x000000ae8e8e7221 */ /* 0x000fc60000010000 */
[----:B-1----:R-:W-:Y:S01]  /*2270*/  FMUL.FTZ R238, R174, R172 ;  /* 0x000000acaeee7220 */ /* 0x002fe20000410000 */
[----:B------:R-:W-:Y:S01]  /*2280*/  FADD.FTZ R172, R188, R209 ;  /* 0x000000d1bcac7221 */ /* 0x000fe20000010000 */
[----:B------:R-:W-:Y:S01]  /*2290*/  FADD.FTZ R143, R143, R175 ;  /* 0x000000af8f8f7221 */ /* 0x000fe20000010000 */
[----:B------:R-:W-:Y:S01]  /*22a0*/  IADD3 R192, PT, PT, R192, 0x20, RZ ;  /* 0x00000020c0c07810 */ /* 0x000fe20007ffe0ff */
[----:B--2---:R-:W-:-:S05]  /*22b0*/  FFMA.FTZ R181, R174, R195, R181 ;  /* 0x000000c3aeb57223 */ /* 0x004fca00000100b5 */
[----:B------:R1:W-:Y:S02]  /*22c0*/  STL [R1+0x48], R181 ;  /* 0x000048b501007387 */ /* 0x0003e40000100800 */
[----:B-1----:R-:W-:-:S04]  /*22d0*/  FMUL.FTZ R181, R23, R173 ;  /* 0x000000ad17b57220 */ /* 0x002fc80000410000 */
[----:B---3--:R-:W-:-:S05]  /*22e0*/  FFMA.FTZ R176, R175, R181, R176 ;  /* 0x000000b5afb07223 */ /* 0x008fca00000100b0 */
[----:B------:R1:W-:Y:S01]  /*22f0*/  STL [R1+0x4c], R176 ;  /* 0x00004cb001007387 */ /* 0x0003e20000100800 */
[----:B------:R-:W-:Y:S01]  /*2300*/  FFMA.FTZ R174, R216, R209, R22 ;  /* 0x000000d1d8ae7223 */ /* 0x000fe20000010016 */
[----:B----4-:R-:W-:Y:S02]  /*2310*/  HADD2.F32 R173, -RZ, R208.H0_H0 ;  /* 0x200000d0ffad7230 */ /* 0x010fe40000004100 */
[----:B------:R-:W-:Y:S01]  /*2320*/  FADD.FTZ R22, R172, R249 ;  /* 0x000000f9ac167221 */ /* 0x000fe20000010000 */
[----:B------:R-:W-:Y:S02]  /*2330*/  FFMA.FTZ R172, R205, R249, R174 ;  /* 0x000000f9cdac7223 */ /* 0x000fe400000100ae */
[----:B------:R-:W-:Y:S01]  /*2340*/  FMUL.FTZ R227, R175, R173 ;  /* 0x000000adafe37220 */ /* 0x000fe20000410000 */
[----:B------:R-:W-:Y:S01]  /*2350*/  FADD.FTZ R22, R22, R238 ;  /* 0x000000ee16167221 */ /* 0x000fe20000010000 */
[----:B------:R-:W-:-:S03]  /*2360*/  FFMA.FTZ R172, R195, R238, R172 ;  /* 0x000000eec3ac7223 */ /* 0x000fc600000100ac */
[----:B------:R-:W-:Y:S01]  /*2370*/  FADD.FTZ R188, R22, R227 ;  /* 0x000000e316bc7221 */ /* 0x000fe20000010000 */
[----:B-1----:R-:W-:-:S07]  /*2380*/  FFMA.FTZ R22, R181, R227, R172 ;  /* 0x000000e3b5167223 */ /* 0x002fce00000100ac */
.L_x_21841:
[----:B------:R-:W-:Y:S05]  /*2390*/  BSYNC.RECONVERGENT B1 ;  /* 0x0000000000017941 */ /* 0x000fea0003800200 */
.L_x_21840:
        /* <DEDUP_REMOVED lines=14> */
[----:B------:R1:W3:Y:S02]  /*2480*/  LDG.E.128 R172, desc[UR6][R14.64] ;  /* 0x000000060eac7981 */ /* 0x0002e4000c1e1d00 */
[----:B------:R-:W1:Y:S02]  /*2490*/  @P0 LDC.64 R208, c[0x0][0x438] ;  /* 0x00010e00ffd00b82 */ /* 0x000e640000000a00 */
[----:B-1----:R-:W-:-:S05]  /*24a0*/  @P0 IMAD.WIDE.U32 R14, R192, 0x10, R208 ;  /* 0x00000010c00e0825 */ /* 0x002fca00078e00d0 */
[----:B------:R1:W5:Y:S02]  /*24b0*/  @P0 LDG.E.128 R56, desc[UR6][R14.64] ;  /* 0x000000060e380981 */ /* 0x000364000c1e1d00 */
[----:B-1----:R-:W1:Y:S02]  /*24c0*/  LDC.64 R14, c[0x0][0x3b0] ;  /* 0x0000ec00ff0e7b82 */ /* 0x002e640000000a00 */
[----:B-1----:R-:W-:-:S06]  /*24d0*/  IMAD.WIDE.U32 R14, R192, 0x4, R14 ;  /* 0x00000004c00e7825 */ /* 0x002fcc00078e000e */
[----:B------:R4:W5:Y:S02]  /*24e0*/  LDG.E R15, desc[UR6][R14.64] ;  /* 0x000000060e0f7981 */ /* 0x000964000c1e1900 */
[----:B----4-:R-:W-:-:S04]  /*24f0*/  FADD.FTZ R14, -R21, R176 ;  /* 0x000000b0150e7221 */ /* 0x010fc80000010100 */
[----:B-----5:R-:W-:Y:S01]  /*2500*/  FMUL.FTZ R214, R23, R14 ;  /* 0x0000000e17d67220 */ /* 0x020fe20000410000 */
[----:B--2---:R-:W-:Y:S02]  /*2510*/  HADD2.F32 R14, -RZ, R226.H0_H0 ;  /* 0x200000e2ff0e7230 */ /* 0x004fe40000004100 */
[----:B------:R-:W2:Y:S04]  /*2520*/  LDL.LU R226, [R1+0x38] ;  /* 0x0000380001e27983 */ /* 0x000ea80000300800 */
[----:B------:R-:W4:Y:S01]  /*2530*/  LDL.S16 R208, [R1+0xe8] ;  /* 0x0000e80001d07983 */ /* 0x000f220000100600 */
[----:B---3--:R-:W-:-:S05]  /*2540*/  FFMA.FTZ R204, R172, R214, R204 ;  /* 0x000000d6accc7223 */ /* 0x008fca00000100cc */
[----:B------:R1:W-:Y:S04]  /*2550*/  STL [R1+0x30], R204 ;  /* 0x000030cc01007387 */ /* 0x0003e80000100800 */
[----:B------:R-:W3:Y:S01]  /*2560*/  LDL.LU R176, [R1+0x3c] ;  /* 0x00003c0001b07983 */ /* 0x000ee20000300800 */
[----:B------:R-:W-:Y:S01]  /*2570*/  FADD.FTZ R177, -R21, R177 ;  /* 0x000000b115b17221 */ /* 0x000fe20000010100 */
[----:B------:R-:W-:Y:S01]  /*2580*/  FMUL.FTZ R209, R172, R14 ;  /* 0x0000000eacd17220 */ /* 0x000fe20000410000 */
[----:B------:R-:W-:Y:S02]  /*2590*/  HADD2.F32 R14, -RZ, R248.H0_H0 ;  /* 0x200000f8ff0e7230 */ /* 0x000fe40000004100 */
[----:B-1----:R-:W-:Y:S01]  /*25a0*/  FMUL.FTZ R204, R23, R177 ;  /* 0x000000b117cc7220 */ /* 0x002fe20000410000 */
[----:B------:R-:W-:Y:S01]  /*25b0*/  FADD.FTZ R136, R136, R172 ;  /* 0x000000ac88887221 */ /* 0x000fe20000010000 */
[----:B------:R-:W-:-:S02]  /*25c0*/  FADD.FTZ R172, -R21, R178 ;  /* 0x000000b215ac7221 */ /* 0x000fc40000010100 */
[C---:B------:R-:W-:Y:S01]  /*25d0*/  FFMA.FTZ R193, R173.reuse, R204, R193 ;  /* 0x000000ccadc17223 */ /* 0x040fe200000100c1 */
[----:B------:R-:W-:Y:S01]  /*25e0*/  STL [R1+0x10], R209 ;  /* 0x000010d101007387 */ /* 0x000fe20000100800 */
[----:B------:R-:W-:Y:S01]  /*25f0*/  FMUL.FTZ R248, R173, R14 ;  /* 0x0000000eadf87220 */ /* 0x000fe20000410000 */
[----:B------:R-:W-:Y:S02]  /*2600*/  HADD2.F32 R14, -RZ, R237.H0_H0 ;  /* 0x200000edff0e7230 */ /* 0x000fe40000004100 */
[----:B------:R1:W-:Y:S03]  /*2610*/  STL [R1+0x34], R193 ;  /* 0x000034c101007387 */ /* 0x0003e60000100800 */
[----:B------:R-:W-:Y:S01]  /*2620*/  FMUL.FTZ R237, R174, R14 ;  /* 0x0000000eaeed7220 */ /* 0x000fe20000410000 */
[----:B-1----:R-:W-:Y:S01]  /*2630*/  FMUL.FTZ R193, R23, R172 ;  /* 0x000000ac17c17220 */ /* 0x002fe20000410000 */
[----:B------:R-:W-:-:S04]  /*2640*/  FADD.FTZ R172, -R21, R179 ;  /* 0x000000b315ac7221 */ /* 0x000fc80000010100 */
[----:B------:R-:W-:Y:S01]  /*2650*/  FMUL.FTZ R14, R23, R172 ;  /* 0x000000ac170e7220 */ /* 0x000fe20000410000 */
[----:B------:R-:W-:Y:S01]  /*2660*/  FADD.FTZ R138, R138, R174 ;  /* 0x000000ae8a8a7221 */ /* 0x000fe20000010000 */
[----:B------:R-:W-:Y:S01]  /*2670*/  FADD.FTZ R172, R188, R209 ;  /* 0x000000d1bcac7221 */ /* 0x000fe20000010000 */
[----:B------:R-:W-:Y:S01]  /*2680*/  FADD.FTZ R137, R137, R173 ;  /* 0x000000ad89897221 */ /* 0x000fe20000010000 */
[----:B------:R-:W-:Y:S01]  /*2690*/  FADD.FTZ R139, R139, R175 ;  /* 0x000000af8b8b7221 */ /* 0x000fe20000010000 */
[----:B------:R-:W-:Y:S01]  /*26a0*/  IADD3 R192, PT, PT, R192, 0x20, RZ ;  /* 0x00000020c0c07810 */ /* 0x000fe20007ffe0ff */
[----:B--2---:R-:W-:-:S05]  /*26b0*/  FFMA.FTZ R226, R174, R193, R226 ;  /* 0x000000c1aee27223 */ /* 0x004fca00000100e2 */
[----:B------:R1:W-:Y:S01]  /*26c0*/  STL [R1+0x38], R226 ;  /* 0x000038e201007387 */ /* 0x0003e20000100800 */
[----:B---3--:R-:W-:-:S05]  /*26d0*/  FFMA.FTZ R176, R175, R14, R176 ;  /* 0x0000000eafb07223 */ /* 0x008fca00000100b0 */
[----:B------:R2:W-:Y:S01]  /*26e0*/  STL [R1+0x3c], R176 ;  /* 0x00003cb001007387 */ /* 0x0005e20000100800 */
[----:B------:R-:W-:Y:S01]  /*26f0*/  FFMA.FTZ R174, R214, R209, R22 ;  /* 0x000000d1d6ae7223 */ /* 0x000fe20000010016 */
[----:B----4-:R-:W-:Y:S02]  /*2700*/  HADD2.F32 R173, -RZ, R208.H0_H0 ;  /* 0x200000d0ffad7230 */ /* 0x010fe40000004100 */
[----:B------:R-:W-:Y:S01]  /*2710*/  FADD.FTZ R22, R172, R248 ;  /* 0x000000f8ac167221 */ /* 0x000fe20000010000 */
[----:B------:R-:W-:Y:S02]  /*2720*/  FFMA.FTZ R172, R204, R248, R174 ;  /* 0x000000f8ccac7223 */ /* 0x000fe400000100ae */
[----:B-1----:R-:W-:Y:S01]  /*2730*/  FMUL.FTZ R226, R175, R173 ;  /* 0x000000adafe27220 */ /* 0x002fe20000410000 */
[----:B------:R-:W-:Y:S01]  /*2740*/  FADD.FTZ R22, R22, R237 ;  /* 0x000000ed16167221 */ /* 0x000fe20000010000 */
[----:B------:R-:W-:-:S03]  /*2750*/  FFMA.FTZ R172, R193, R237, R172 ;  /* 0x000000edc1ac7223 */ /* 0x000fc600000100ac */
[----:B------:R-:W-:Y:S01]  /*2760*/  FADD.FTZ R188, R22, R226 ;  /* 0x000000e216bc7221 */ /* 0x000fe20000010000 */
[----:B--2---:R-:W-:-:S07]  /*2770*/  FFMA.FTZ R22, R14, R226, R172 ;  /* 0x000000e20e167223 */ /* 0x004fce00000100ac */
.L_x_21843:
[----:B------:R-:W-:Y:S05]  /*2780*/  BSYNC.RECONVERGENT B1 ;  /* 0x0000000000017941 */ /* 0x000fea0003800200 */
.L_x_21842:
        /* <DEDUP_REMOVED lines=62> */
.L_x_21845:
[----:B------:R-:W-:Y:S05]  /*2b70*/  BSYNC.RECONVERGENT B1 ;  /* 0x0000000000017941 */ /* 0x000fea0003800200 */
.L_x_21844:
[----:B------:R-:W-:Y:S01]  /*2b80*/  ISETP.GE.U32.AND P0, PT, R20, 0xa0, PT ;  /* 0x000000a01400780c */ /* 0x000fe20003f06070 */
[----:B------:R-:W-:Y:S01]  /*2b90*/  BSSY.RECONVERGENT B1, `(.L_x_21846) ;  /* 0x0000038000017945 */ /* 0x000fe20003800200 */
[----:B------:R-:W-:-:S11]  /*2ba0*/  LOP3.LUT R19, R19, 0xffffffdf, RZ, 0xc0, !PT ;  /* 0xffffffdf13137812 */ /* 0x000fd600078ec0ff */
[----:B------:R-:W-:Y:S01]  /*2bb0*/  @P0 LOP3.LUT R19, R19, 0x20, RZ, 0xfc, !PT ;  /* 0x0000002013130812 */ /* 0x000fe200078efcff */
[----:B------:R-:W-:Y:S06]  /*2bc0*/  @!P0 BRA `(.L_x_21847) ;  /* 0x0000000000d08947 */ /* 0x000fec0003800000 */
[----:B------:R-:W1:Y:S01]  /*2bd0*/  LDC.64 R172, c[0x0][0x3a8] ;  /* 0x0000ea00ffac7b82 */ /* 0x000e620000000a00 */
[----:B------:R-:W2:Y:S04]  /*2be0*/  LDL.S16 R208, [R1+0xde] ;  /* 0x0000de0001d07983 */ /* 0x000ea80000100600 */
[----:B------:R-:W3:Y:S04]  /*2bf0*/  LDL.S16 R224, [R1+0xdc] ;  /* 0x0000dc0001e07983 */ /* 0x000ee80000100600 */
[----:B------:R-:W4:Y:S01]  /*2c00*/  LDL.S16 R209, [R1+0xda] ;  /* 0x0000da0001d17983 */ /* 0x000f220000100600 */
[----:B------:R-:W-:-:S04]  /*2c10*/  ISETP.NE.U32.AND P0, PT, RZ, UR10, PT ;  /* 0x0000000aff007c0c */ /* 0x000fc8000bf05070 */
[----:B------:R-:W-:Y:S01]  /*2c20*/  ISETP.NE.AND.EX P0, PT, RZ, UR11, PT, P0 ;  /* 0x0000000bff007c0c */ /* 0x000fe2000bf05300 */
[----:B-1----:R-:W-:-:S12]  /*2c30*/  IMAD.WIDE.U32 R172, R192, 0x10, R172 ;  /* 0x00000010c0ac7825 */ /* 0x002fd800078e00ac */
[----:B------:R-:W1:Y:S01]  /*2c40*/  @P0 LDC.64 R10, c[0x0][0x438] ;  /* 0x00010e00ff0a0b82 */ /* 0x000e620000000a00 */
[----:B------:R-:W2:Y:S01]  /*2c50*/  LDG.E.128 R176, desc[UR6][R172.64] ;  /* 0x00000006acb07981 */ /* 0x000ea2000c1e1d00 */
[----:B-1----:R-:W-:-:S05]  /*2c60*/  @P0 IMAD.WIDE.U32 R10, R192, 0x10, R10 ;  /* 0x00000010c00a0825 */ /* 0x002fca00078e000a */
[----:B------:R1:W5:Y:S02]  /*2c70*/  @P0 LDG.E.128 R48, desc[UR6][R10.64] ;  /* 0x000000060a300981 */ /* 0x000364000c1e1d00 */
[----:B-1----:R-:W1:Y:S02]  /*2c80*/  LDC.64 R10, c[0x0][0x428] ;  /* 0x00010a00ff0a7b82 */ /* 0x002e640000000a00 */
[----:B-1----:R-:W-:-:S05]  /*2c90*/  IMAD.WIDE.U32 R10, R192, 0x10, R10 ;  /* 0x00000010c00a7825 */ /* 0x002fca00078e000a */
[----:B------:R1:W3:Y:S02]  /*2ca0*/  LDG.E.128 R172, desc[UR6][R10.64] ;  /* 0x000000060aac7981 */ /* 0x0002e4000c1e1d00 */
[----:B-1----:R-:W1:Y:S02]  /*2cb0*/  LDC.64 R10, c[0x0][0x3b0] ;  /* 0x0000ec00ff0a7b82 */ /* 0x002e640000000a00 */
[----:B-1----:R-:W-:-:S06]  /*2cc0*/  IMAD.WIDE.U32 R10, R192, 0x4, R10 ;  /* 0x00000004c00a7825 */ /* 0x002fcc00078e000a */
[----:B------:R2:W5:Y:S02]  /*2cd0*/  LDG.E R11, desc[UR6][R10.64] ;  /* 0x000000060a0b7981 */ /* 0x000564000c1e1900 */
[----:B--2---:R-:W-:Y:S02]  /*2ce0*/  FADD.FTZ R10, -R21, R176 ;  /* 0x000000b0150a7221 */ /* 0x004fe40000010100 */
[----:B------:R-:W2:Y:S02]  /*2cf0*/  LDL.S16 R176, [R1+0xd8] ;  /* 0x0000d80001b07983 */ /* 0x000ea40000100600 */
[----:B-----5:R-:W-:Y:S01]  /*2d00*/  FMUL.FTZ R213, R23, R10 ;  /* 0x0000000a17d57220 */ /* 0x020fe20000410000 */
[----:B------:R-:W-:Y:S02]  /*2d10*/  HADD2.F32 R10, -RZ, R208.H0_H0 ;  /* 0x200000d0ff0a7230 */ /* 0x000fe40000004100 */
[----:B------:R-:W-:-:S04]  /*2d20*/  FADD.FTZ R177, -R21, R177 ;  /* 0x000000b115b17221 */ /* 0x000fc80000010100 */
[----:B------:R-:W-:Y:S01]  /*2d30*/  FMUL.FTZ R202, R23, R177 ;  /* 0x000000b117ca7220 */ /* 0x000fe20000410000 */
[----:B------:R-:W-:Y:S01]  /*2d40*/  IADD3 R192, PT, PT, R192, 0x20, RZ ;  /* 0x00000020c0c07810 */ /* 0x000fe20007ffe0ff */
[----:B---3--:R-:W-:Y:S01]  /*2d50*/  FMUL.FTZ R208, R172, R10 ;  /* 0x0000000aacd07220 */ /* 0x008fe20000410000 */
[----:B------:R-:W-:Y:S02]  /*2d60*/  HADD2.F32 R10, -RZ, R224.H0_H0 ;  /* 0x200000e0ff0a7230 */ /* 0x000fe40000004100 */
[----:B------:R-:W-:Y:S01]  /*2d70*/  FADD.FTZ R128, R128, R172 ;  /* 0x000000ac80807221 */ /* 0x000fe20000010000 */
[----:B------:R-:W-:Y:S01]  /*2d80*/  FFMA.FTZ R168, R172, R213, R168 ;  /* 0x000000d5aca87223 */ /* 0x000fe200000100a8 */
[----:B------:R-:W-:Y:S01]  /*2d90*/  FADD.FTZ R172, -R21, R178 ;  /* 0x000000b215ac7221 */ /* 0x000fe20000010100 */
[----:B------:R1:W-:Y:S01]  /*2da0*/  STL [R1+0x8], R208 ;  /* 0x000008d001007387 */ /* 0x0003e20000100800 */
[----:B------:R-:W-:Y:S01]  /*2db0*/  FMUL.FTZ R246, R173, R10 ;  /* 0x0000000aadf67220 */ /* 0x000fe20000410000 */
[----:B----4-:R-:W-:-:S02]  /*2dc0*/  HADD2.F32 R10, -RZ, R209.H0_H0 ;  /* 0x200000d1ff0a7230 */ /* 0x010fc40000004100 */
[----:B------:R-:W-:Y:S01]  /*2dd0*/  FMUL.FTZ R190, R23, R172 ;  /* 0x000000ac17be7220 */ /* 0x000fe20000410000 */
[----:B------:R-:W-:Y:S01]  /*2de0*/  FADD.FTZ R172, -R21, R179 ;  /* 0x000000b315ac7221 */ /* 0x000fe20000010100 */
[----:B------:R-:W-:Y:S01]  /*2df0*/  FADD.FTZ R130, R130, R174 ;  /* 0x000000ae82827221 */ /* 0x000fe20000010000 */
[C---:B------:R-:W-:Y:S02]  /*2e00*/  FMUL.FTZ R235, R174.reuse, R10 ;  /* 0x0000000aaeeb7220 */ /* 0x040fe40000410000 */
[----:B------:R-:W-:Y:S01]  /*2e10*/  FMUL.FTZ R10, R23, R172 ;  /* 0x000000ac170a7220 */ /* 0x000fe20000410000 */
[----:B------:R-:W-:Y:S01]  /*2e20*/  FFMA.FTZ R170, R174, R190, R170 ;  /* 0x000000beaeaa7223 */ /* 0x000fe200000100aa */
[----:B------:R-:W-:Y:S01]  /*2e30*/  FADD.FTZ R172, R188, R208 ;  /* 0x000000d0bcac7221 */ /* 0x000fe20000010000 */
[----:B------:R-:W-:Y:S01]  /*2e40*/  FFMA.FTZ R174, R213, R208, R22 ;  /* 0x000000d0d5ae7223 */ /* 0x000fe20000010016 */
[----:B------:R-:W-:Y:S01]  /*2e50*/  FADD.FTZ R129, R129, R173 ;  /* 0x000000ad81817221 */ /* 0x000fe20000010000 */
[----:B------:R-:W-:Y:S01]  /*2e60*/  FFMA.FTZ R169, R173, R202, R169 ;  /* 0x000000caada97223 */ /* 0x000fe200000100a9 */
[----:B------:R-:W-:Y:S01]  /*2e70*/  FADD.FTZ R22, R172, R246 ;  /* 0x000000f6ac167221 */ /* 0x000fe20000010000 */
[----:B------:R-:W-:-:S03]  /*2e80*/  FFMA.FTZ R172, R202, R246, R174 ;  /* 0x000000f6caac7223 */ /* 0x000fc600000100ae */
[----:B------:R-:W-:Y:S01]  /*2e90*/  FADD.FTZ R22, R22, R235 ;  /* 0x000000eb16167221 */ /* 0x000fe20000010000 */
[----:B------:R-:W-:Y:S01]  /*2ea0*/  FFMA.FTZ R172, R190, R235, R172 ;  /* 0x000000ebbeac7223 */ /* 0x000fe200000100ac */
[----:B------:R-:W-:Y:S01]  /*2eb0*/  FADD.FTZ R131, R131, R175 ;  /* 0x000000af83837221 */ /* 0x000fe20000010000 */
[----:B------:R-:W-:Y:S01]  /*2ec0*/  FFMA.FTZ R171, R175, R10, R171 ;  /* 0x0000000aafab7223 */ /* 0x000fe200000100ab */
[----:B--2---:R-:W-:-:S05]  /*2ed0*/  HADD2.F32 R173, -RZ, R176.H0_H0 ;  /* 0x200000b0ffad7230 */ /* 0x004fca0000004100 */
[----:B------:R-:W-:-:S04]  /*2ee0*/  FMUL.FTZ R224, R175, R173 ;  /* 0x000000adafe07220 */ /* 0x000fc80000410000 */
[----:B------:R-:W-:Y:S01]  /*2ef0*/  FADD.FTZ R188, R22, R224 ;  /* 0x000000e016bc7221 */ /* 0x000fe20000010000 */
[----:B-1----:R-:W-:-:S07]  /*2f00*/  FFMA.FTZ R22, R10, R224, R172 ;  /* 0x000000e00a167223 */ /* 0x002fce00000100ac */
.L_x_21847:
[----:B------:R-:W-:Y:S05]  /*2f10*/  BSYNC.RECONVERGENT B1 ;  /* 0x0000000000017941 */ /* 0x000fea0003800200 */
.L_x_21846:
[----:B------:R-:W-:Y:S01]  /*2f20*/  ISETP.GE.U32.AND P4, PT, R20, 0xc0, PT ;  /* 0x000000c01400780c */ /* 0x000fe20003f86070 */
[----:B------:R-:W-:-:S12]  /*2f30*/  BSSY.RECONVERGENT B1, `(.L_x_21848) ;  /* 0x0000036000017945 */ /* 0x000fd80003800200 */
[----:B------:R-:W-:Y:S05]  /*2f40*/  @!P4 BRA `(.L_x_21849) ;  /* 0x0000000000d0c947 */ /* 0x000fea0003800000 */
        /* <DEDUP_REMOVED lines=52> */
.L_x_21849:
[----:B------:R-:W-:Y:S05]  /*3290*/  BSYNC.RECONVERGENT B1 ;  /* 0x0000000000017941 */ /* 0x000fea0003800200 */
.L_x_21848:
        /* <DEDUP_REMOVED lines=13> */
[----:B0-----:R0:W5:Y:S02]  /*3370*/  @P0 LDG.E.128 R40, desc[UR6][R6.64] ;  /* 0x0000000606280981 */ /* 0x001164000c1e1d00 */
[----:B0-----:R-:W0:Y:S02]  /*3380*/  LDC.64 R6, c[0x0][0x428] ;  /* 0x00010a00ff067b82 */ /* 0x001e240000000a00 */
[----:B0-----:R-:W-:-:S05]  /*3390*/  IMAD.WIDE.U32 R6, R192, 0x10, R6 ;  /* 0x00000010c0067825 */ /* 0x001fca00078e0006 */
[----:B------:R0:W3:Y:S02]  /*33a0*/  LDG.E.128 R172, desc[UR6][R6.64] ;  /* 0x0000000606ac7981 */ /* 0x0000e4000c1e1d00 */
[----:B0-----:R-:W0:Y:S02]  /*33b0*/  LDC.64 R6, c[0x0][0x3b0] ;  /* 0x0000ec00ff067b82 */ /* 0x001e240000000a00 */
[----:B0-----:R-:W-:-:S06]  /*33c0*/  IMAD.WIDE.U32 R6, R192, 0x4, R6 ;  /* 0x00000004c0067825 */ /* 0x001fcc00078e0006 */
        /* <DEDUP_REMOVED lines=13> */
[----:B------:R1:W-:Y:S01]  /*34a0*/  STL [R1], R208 ;  /* 0x000000d001007387 */ /* 0x0003e20000100800 */
        /* <DEDUP_REMOVED lines=22> */
.L_x_21851:
[----:B------:R-:W-:Y:S05]  /*3610*/  BSYNC.RECONVERGENT B1 ;  /* 0x0000000000017941 */ /* 0x000fea0003800200 */
.L_x_21850:
[----:B------:R-:W-:Y:S01]  /*3620*/  ISETP.GE.U32.AND P2, PT, R20, 0x100, PT ;  /* 0x000001001400780c */ /* 0x000fe20003f46070 */
[----:B------:R-:W-:-:S12]  /*3630*/  BSSY.RECONVERGENT B1, `(.L_x_21852) ;  /* 0x0000035000017945 */ /* 0x000fd80003800200 */
[----:B------:R-:W-:Y:S05]  /*3640*/  @!P2 BRA `(.L_x_21853) ;  /* 0x0000000000cca947 */ /* 0x000fea0003800000 */
[----:B------:R-:W-:Y:S01]  /*3650*/  ISETP.NE.U32.AND P0, PT, RZ, UR10, PT ;  /* 0x0000000aff007c0c */ /* 0x000fe2000bf05070 */
[----:B------:R-:W1:Y:S01]  /*3660*/  LDC.64 R172, c[0x0][0x3a8] ;  /* 0x0000ea00ffac7b82 */ /* 0x000e620000000a00 */
[----:B------:R-:W2:Y:S02]  /*3670*/  LDL.S16 R232, [R1+0xc6] ;  /* 0x0000c60001e87983 */ /* 0x000ea40000100600 */
[----:B------:R-:W-:Y:S02]  /*3680*/  ISETP.NE.AND.EX P0, PT, RZ, UR11, PT, P0 ;  /* 0x0000000bff007c0c */ /* 0x000fe4000bf05300 */
[----:B------:R-:W3:Y:S04]  /*3690*/  LDL.S16 R221, [R1+0xc4] ;  /* 0x0000c40001dd7983 */ /* 0x000ee80000100600 */
[----:B------:R-:W4:Y:S04]  /*36a0*/  LDL.S16 R209, [R1+0xc2] ;  /* 0x0000c20001d17983 */ /* 0x000f280000100600 */
[----:B------:R-:W4:Y:S03]  /*36b0*/  LDL.S16 R208, [R1+0xc0] ;  /* 0x0000c00001d07983 */ /* 0x000f260000100600 */
[----:B------:R-:W0:Y:S02]  /*36c0*/  @P0 LDC.64 R4, c[0x0][0x438] ;  /* 0x00010e00ff040b82 */ /* 0x000e240000000a00 */
[----:B0-----:R-:W-:-:S05]  /*36d0*/  @P0 IMAD.WIDE.U32 R4, R192, 0x10, R4 ;  /* 0x00000010c0040825 */ /* 0x001fca00078e0004 */
[----:B------:R0:W5:Y:S01]  /*36e0*/  @P0 LDG.E.128 R36, desc[UR6][R4.64] ;  /* 0x0000000604240981 */ /* 0x000162000c1e1d00 */
[----:B-1----:R-:W-:-:S05]  /*36f0*/  IMAD.WIDE.U32 R172, R192, 0x10, R172 ;  /* 0x00000010c0ac7825 */ /* 0x002fca00078e00ac */
[----:B------:R-:W2:Y:S01]  /*3700*/  LDG.E.128 R176, desc[UR6][R172.64] ;  /* 0x00000006acb07981 */ /* 0x000ea2000c1e1d00 */
[----:B0-----:R-:W0:Y:S02]  /*3710*/  LDC.64 R4, c[0x0][0x428] ;  /* 0x00010a00ff047b82 */ /* 0x001e240000000a00 */
[----:B0-----:R-:W-:-:S05]  /*3720*/  IMAD.WIDE.U32 R4, R192, 0x10, R4 ;  /* 0x00000010c0047825 */ /* 0x001fca00078e0004 */
[----:B------:R0:W3:Y:S02]  /*3730*/  LDG.E.128 R172, desc[UR6][R4.64] ;  /* 0x0000000604ac7981 */ /* 0x0000e4000c1e1d00 */
[----:B0-----:R-:W0:Y:S02]  /*3740*/  LDC.64 R4, c[0x0][0x3b0] ;  /* 0x0000ec00ff047b82 */ /* 0x001e240000000a00 */
[----:B0-----:R-:W-:-:S06]  /*3750*/  IMAD.WIDE.U32 R4, R192, 0x4, R4 ;  /* 0x00000004c0047825 */ /* 0x001fcc00078e0004 */
[----:B------:R2:W5:Y:S01]  /*3760*/  LDG.E R5, desc[UR6][R4.64] ;  /* 0x0000000604057981 */ /* 0x000562000c1e1900 */
[----:B------:R-:W-:Y:S01]  /*3770*/  IADD3 R192, PT, PT, R192, 0x20, RZ ;  /* 0x00000020c0c07810 */ /* 0x000fe20007ffe0ff */
[----:B--2---:R-:W-:-:S04]  /*3780*/  FADD.FTZ R4, -R21, R176 ;  /* 0x000000b015047221 */ /* 0x004fc80000010100 */
[----:B-----5:R-:W-:Y:S01]  /*3790*/  FMUL.FTZ R210, R23, R4 ;  /* 0x0000000417d27220 */ /* 0x020fe20000410000 */
[----:B------:R-:W-:Y:S02]  /*37a0*/  HADD2.F32 R4, -RZ, R232.H0_H0 ;  /* 0x200000e8ff047230 */ /* 0x000fe40000004100 */
[----:B------:R-:W-:-:S04]  /*37b0*/  FADD.FTZ R177, -R21, R177 ;  /* 0x000000b115b17221 */ /* 0x000fc80000010100 */
[----:B------:R-:W-:Y:S01]  /*37c0*/  FMUL.FTZ R199, R23, R177 ;  /* 0x000000b117c77220 */ /* 0x000fe20000410000 */
[----:B---3--:R-:W-:Y:S01]  /*37d0*/  FMUL.FTZ R252, R172, R4 ;  /* 0x00000004acfc7220 */ /* 0x008fe20000410000 */
[----:B------:R-:W-:Y:S02]  /*37e0*/  HADD2.F32 R4, -RZ, R221.H0_H0 ;  /* 0x200000ddff047230 */ /* 0x000fe40000004100 */
[----:B------:R-:W-:Y:S01]  /*37f0*/  FADD.FTZ R116, R116, R172 ;  /* 0x000000ac74747221 */ /* 0x000fe20000010000 */
[----:B------:R-:W-:Y:S01]  /*3800*/  FFMA.FTZ R156, R172, R210, R156 ;  /* 0x000000d2ac9c7223 */ /* 0x000fe2000001009c */
[----:B------:R-:W-:Y:S01]  /*3810*/  FADD.FTZ R172, -R21, R178 ;  /* 0x000000b215ac7221 */ /* 0x000fe20000010100 */
[----:B------:R-:W-:Y:S01]  /*3820*/  FMUL.FTZ R243, R173, R4 ;  /* 0x00000004adf37220 */ /* 0x000fe20000410000 */
[----:B----4-:R-:W-:Y:S02]  /*3830*/  HADD2.F32 R4, -RZ, R209.H0_H0 ;  /* 0x200000d1ff047230 */ /* 0x010fe40000004100 */
[----:B------:R-:W-:Y:S01]  /*3840*/  FMUL.FTZ R186, R23, R172 ;  /* 0x000000ac17ba7220 */ /* 0x000fe20000410000 */
[----:B------:R-:W-:Y:S01]  /*3850*/  FADD.FTZ R172, -R21, R179 ;  /* 0x000000b315ac7221 */ /* 0x000fe20000010100 */
[----:B------:R-:W-:Y:S01]  /*3860*/  FADD.FTZ R118, R118, R174 ;  /* 0x000000ae76767221 */ /* 0x000fe20000010000 */
[----:B------:R-:W-:-:S02]  /*3870*/  FMUL.FTZ R232, R174, R4 ;  /* 0x00000004aee87220 */ /* 0x000fc40000410000 */
[----:B------:R-:W-:Y:S01]  /*3880*/  FMUL.FTZ R4, R23, R172 ;  /* 0x000000ac17047220 */ /* 0x000fe20000410000 */
[----:B------:R-:W-:Y:S01]  /*3890*/  FFMA.FTZ R158, R174, R186, R158 ;  /* 0x000000baae9e7223 */ /* 0x000fe2000001009e */
[----:B------:R-:W-:Y:S01]  /*38a0*/  FADD.FTZ R172, R188, R252 ;  /* 0x000000fcbcac7221 */ /* 0x000fe20000010000 */
[----:B------:R-:W-:Y:S01]  /*38b0*/  FFMA.FTZ R174, R210, R252, R22 ;  /* 0x000000fcd2ae7223 */ /* 0x000fe20000010016 */
[----:B------:R-:W-:Y:S01]  /*38c0*/  FADD.FTZ R117, R117, R173 ;  /* 0x000000ad75757221 */ /* 0x000fe20000010000 */
[----:B------:R-:W-:Y:S01]  /*38d0*/  FFMA.FTZ R157, R173, R199, R157 ;  /* 0x000000c7ad9d7223 */ /* 0x000fe2000001009d */
        /* <DEDUP_REMOVED lines=9> */
[----:B------:R-:W-:-:S07]  /*3970*/  FFMA.FTZ R22, R4, R221, R172 ;  /* 0x000000dd04167223 */ /* 0x000fce00000100ac */
.L_x_21853:
[----:B------:R-:W-:Y:S05]  /*3980*/  BSYNC.RECONVERGENT B1 ;  /* 0x0000000000017941 */ /* 0x000fea0003800200 */
.L_x_21852:
        /* <DEDUP_REMOVED lines=54> */
.L_x_21855:
[----:B------:R-:W-:Y:S05]  /*3cf0*/  BSYNC.RECONVERGENT B1 ;  /* 0x0000000000017941 */ /* 0x000fea0003800200 */
.L_x_21854:
[----:B------:R-:W-:Y:S01]  /*3d00*/  ISETP.GE.U32.AND P0, PT, R20, 0x140, PT ;  /* 0x000001401400780c */ /* 0x000fe20003f06070 */
[----:B------:R-:W-:-:S12]  /*3d10*/  BSSY.RECONVERGENT B1, `(.L_x_21856) ;  /* 0x0000034000017945 */ /* 0x000fd80003800200 */
[----:B------:R-:W-:Y:S05]  /*3d20*/  @!P0 BRA `(.L_x_21857) ;  /* 0x0000000000c88947 */ /* 0x000fea0003800000 */
[----:B------:R-:W-:Y:S01]  /*3d30*/  ISETP.NE.U32.AND P6, PT, RZ, UR10, PT ;  /* 0x0000000aff007c0c */ /* 0x000fe2000bfc5070 */
[----:B------:R-:W1:Y:S01]  /*3d40*/  LDC.64 R176, c[0x0][0x428] ;  /* 0x00010a00ffb07b82 */ /* 0x000e620000000a00 */
[----:B------:R-:W2:Y:S02]  /*3d50*/  LDL.S16 R183, [R1+0xb6] ;  /* 0x0000b60001b77983 */ /* 0x000ea40000100600 */
[----:B------:R-:W-:Y:S02]  /*3d60*/  ISETP.NE.AND.EX P6, PT, RZ, UR11, PT, P6 ;  /* 0x0000000bff007c0c */ /* 0x000fe4000bfc5360 */
[----:B------:R-:W3:Y:S03]  /*3d70*/  LDL.S16 R230, [R1+0xb4] ;  /* 0x0000b40001e67983 */ /* 0x000ee60000100600 */
[----:B------:R-:W4:Y:S01]  /*3d80*/  LDC.64 R208, c[0x0][0x3b0] ;  /* 0x0000ec00ffd07b82 */ /* 0x000f220000000a00 */
[----:B------:R-:W3:Y:S04]  /*3d90*/  LDL.S16 R229, [R1+0xb2] ;  /* 0x0000b20001e57983 */ /* 0x000ee80000100600 */
[----:B------:R-:W3:Y:S03]  /*3da0*/  LDL.S16 R219, [R1+0xb0] ;  /* 0x0000b00001db7983 */ /* 0x000ee60000100600 */
[----:B------:R-:W0:Y:S02]  /*3db0*/  @P6 LDC.64 R172, c[0x0][0x438] ;  /* 0x00010e00ffac6b82 */ /* 0x000e240000000a00 */
[----:B0-----:R-:W-:-:S05]  /*3dc0*/  @P6 IMAD.WIDE.U32 R172, R192, 0x10, R172 ;  /* 0x00000010c0ac6825 */ /* 0x001fca00078e00ac */
[----:B------:R0:W5:Y:S01]  /*3dd0*/  @P6 LDG.E.128 R28, desc[UR6][R172.64] ;  /* 0x00000006ac1c6981 */ /* 0x000162000c1e1d00 */
[----:B-1----:R-:W-:-:S06]  /*3de0*/  IMAD.WIDE.U32 R176, R192, 0x10, R176 ;  /* 0x00000010c0b07825 */ /* 0x002fcc00078e00b0 */
[----:B------:R-:W2:Y:S01]  /*3df0*/  LDG.E.128 R176, desc[UR6][R176.64] ;  /* 0x00000006b0b07981 */ /* 0x000ea2000c1e1d00 */
[----:B0-----:R-:W0:Y:S02]  /*3e00*/  LDC.64 R172, c[0x0][0x3a8] ;  /* 0x0000ea00ffac7b82 */ /* 0x001e240000000a00 */
[----:B0-----:R-:W-:-:S06]  /*3e10*/  IMAD.WIDE.U32 R172, R192, 0x10, R172 ;  /* 0x00000010c0ac7825 */ /* 0x001fcc00078e00ac */
[----:B------:R-:W3:Y:S01]  /*3e20*/  LDG.E.128 R172, desc[UR6][R172.64] ;  /* 0x00000006acac7981 */ /* 0x000ee2000c1e1d00 */
[----:B----4-:R-:W-:-:S05]  /*3e30*/  IMAD.WIDE.U32 R208, R192, 0x4, R208 ;  /* 0x00000004c0d07825 */ /* 0x010fca00078e00d0 */
[----:B------:R1:W5:Y:S01]  /*3e40*/  LDG.E R0, desc[UR6][R208.64] ;  /* 0x00000006d0007981 */ /* 0x000362000c1e1900 */
[----:B--2---:R-:W-:Y:S01]  /*3e50*/  FADD.FTZ R108, R108, R176 ;  /* 0x000000b06c6c7221 */ /* 0x004fe20000010000 */
[----:B------:R-:W-:Y:S01]  /*3e60*/  FADD.FTZ R109, R109, R177 ;  /* 0x000000b16d6d7221 */ /* 0x000fe20000010000 */
[----:B---3--:R-:W-:-:S04]  /*3e70*/  FADD.FTZ R172, -R21, R172 ;  /* 0x000000ac15ac7221 */ /* 0x008fc80000010100 */
[----:B-----5:R-:W-:Y:S01]  /*3e80*/  FMUL.FTZ R197, R23, R172 ;  /* 0x000000ac17c57220 */ /* 0x020fe20000410000 */
[----:B------:R-:W-:Y:S02]  /*3e90*/  HADD2.F32 R172, -RZ, R183.H0_H0 ;  /* 0x200000b7ffac7230 */ /* 0x000fe40000004100 */
[----:B------:R-:W-:-:S03]  /*3ea0*/  FADD.FTZ R173, -R21, R173 ;  /* 0x000000ad15ad7221 */ /* 0x000fc60000010100 */
[----:B------:R-:W-:Y:S01]  /*3eb0*/  FMUL.FTZ R241, R176, R172 ;  /* 0x000000acb0f17220 */ /* 0x000fe20000410000 */
[----:B------:R-:W-:Y:S02]  /*3ec0*/  HADD2.F32 R172, -RZ, R230.H0_H0 ;  /* 0x200000e6ffac7230 */ /* 0x000fe40000004100 */
[C---:B------:R-:W-:Y:S01]  /*3ed0*/  FADD.FTZ R174, -R21.reuse, R174 ;  /* 0x000000ae15ae7221 */ /* 0x040fe20000010100 */
[----:B------:R-:W-:Y:S02]  /*3ee0*/  FADD.FTZ R21, -R21, R175 ;  /* 0x000000af15157221 */ /* 0x000fe40000010100 */
[----:B------:R-:W-:Y:S01]  /*3ef0*/  FMUL.FTZ R240, R177, R172 ;  /* 0x000000acb1f07220 */ /* 0x000fe20000410000 */
[----:B------:R-:W-:Y:S02]  /*3f00*/  HADD2.F32 R172, -RZ, R229.H0_H0 ;  /* 0x200000e5ffac7230 */ /* 0x000fe40000004100 */
[C---:B------:R-:W-:Y:S01]  /*3f10*/  FMUL.FTZ R229, R23.reuse, R21 ;  /* 0x0000001517e57220 */ /* 0x040fe20000410000 */
[----:B------:R-:W-:Y:S01]  /*3f20*/  FMUL.FTZ R194, R23, R173 ;  /* 0x000000ad17c27220 */ /* 0x000fe20000410000 */
[----:B------:R-:W-:Y:S01]  /*3f30*/  FADD.FTZ R21, R188, R241 ;  /* 0x000000f1bc157221 */ /* 0x000fe20000010000 */
[----:B------:R-:W-:Y:S01]  /*3f40*/  FFMA.FTZ R22, R197, R241, R22 ;  /* 0x000000f1c5167223 */ /* 0x000fe20000010016 */
        /* <DEDUP_REMOVED lines=15> */
[----:B-1----:R-:W-:-:S07]  /*4040*/  FFMA.FTZ R22, R229, R219, R22 ;  /* 0x000000dbe5167223 */ /* 0x002fce0000010016 */
.L_x_21857:
[----:B------:R-:W-:Y:S05]  /*4050*/  BSYNC.RECONVERGENT B1 ;  /* 0x0000000000017941 */ /* 0x000fea0003800200 */
.L_x_21856:
[----:B------:R-:W-:Y:S01]  /*4060*/  ISETP.NE.U32.AND P6, PT, RZ, UR10, PT ;  /* 0x0000000aff007c0c */ /* 0x000fe2000bfc5070 */
[----:B------:R-:W-:Y:S01]  /*4070*/  UMOV UR4, 0xffffffff ;  /* 0xffffffff00047882 */ /* 0x000fe20000000000 */
[----:B------:R-:W-:Y:S02]  /*4080*/  LOP3.LUT R19, R19, 0xfffffffe, RZ, 0xc0, !PT ;  /* 0xfffffffe13137812 */ /* 0x000fe400078ec0ff */
[----:B------:R-:W-:-:S13]  /*4090*/  ISETP.NE.AND.EX P6, PT, RZ, UR11, PT, P6 ;  /* 0x0000000bff007c0c */ /* 0x000fda000bfc5360 */
[----:B------:R-:W-:Y:S01]  /*40a0*/  @P6 LOP3.LUT R19, R19, 0x1, RZ, 0xfc, !PT ;  /* 0x0000000113136812 */ /* 0x000fe200078efcff */
[----:B------:R-:W-:Y:S06]  /*40b0*/  BRA.DIV UR4, `(.L_x_21858) ;  /* 0x000000c604b87947 */ /* 0x000fec000b800000 */
        /* <DEDUP_REMOVED lines=18> */
.L_x_21977:
[----:B------:R-:W-:Y:S01]  /*41e0*/  LOP3.LUT R19, R19, 0xffffff7f, RZ, 0xc0, !PT ;  /* 0xffffff7f13137812 */ /* 0x000fe200078ec0ff */
[----:B--2---:R-:W-:Y:S01]  /*41f0*/  FADD.FTZ R175, R175, R177 ;  /* 0x000000b1afaf7221 */ /* 0x004fe20000010000 */
[----:B-1----:R-:W-:Y:S01]  /*4200*/  FADD.FTZ R21, R22, R21 ;  /* 0x0000001516157221 */ /* 0x002fe20000010000 */
        /* <DEDUP_REMOVED lines=11> */
[----:B------:R-:W1:Y:S02]  /*42c0*/  LDC.64 R172, c[0x0][0x390] ;  /* 0x0000e400ffac7b82 */ /* 0x000e640000000a00 */
[----:B-1----:R-:W-:-:S06]  /*42d0*/  IMAD.WIDE.U32 R172, R18, 0x10, R172 ;  /* 0x0000001012ac7825 */ /* 0x002fcc00078e00ac */
[----:B------:R-:W5:Y:S01]  /*42e0*/  LDG.E.128 R172, desc[UR6][R172.64] ;  /* 0x00000006acac7981 */ /* 0x000f62000c1e1d00 */
[----:B------:R-:W-:Y:S01]  /*42f0*/  ISETP.NE.U32.AND P5, PT, RZ, UR12, PT ;  /* 0x0000000cff007c0c */ /* 0x000fe2000bfa5070 */
[----:B------:R-:W-:Y:S03]  /*4300*/  BSSY.RECONVERGENT B3, `(.L_x_21863) ;  /* 0x0000078000037945 */ /* 0x000fe60003800200 */
[----:B------:R-:W-:-:S13]  /*4310*/  ISETP.NE.AND.EX P5, PT, RZ, UR13, PT, P5 ;  /* 0x0000000dff007c0c */ /* 0x000fda000bfa5350 */
[----:B------:R-:W-:Y:S05]  /*4320*/  @P5 BRA `(.L_x_21864) ;  /* 0x0000000000d85947 */ /* 0x000fea0003800000 */
[----:B------:R-:W2:Y:S04]  /*4330*/  LDL.S16 R188, [R1+0xa6] ;  /* 0x0000a60001bc7983 */ /* 0x000ea80000100600 */
[----:B------:R-:W3:Y:S04]  /*4340*/  LDL.S16 R179, [R1+0xa4] ;  /* 0x0000a40001b37983 */ /* 0x000ee80000100600 */
[----:B------:R-:W4:Y:S01]  /*4350*/  LDL.S16 R178, [R1+0xa2] ;  /* 0x0000a20001b27983 */ /* 0x000f220000100600 */
[----:B------:R-:W-:Y:S01]  /*4360*/  FFMA.FTZ R176, R184, R21, R22 ;  /* 0x00000015b8b07223 */ /* 0x000fe20000010016 */
[----:B------:R-:W-:-:S03]  /*4370*/  LOP3.LUT P6, RZ, R17, 0xff, RZ, 0xc0, !PT ;  /* 0x000000ff11ff7812 */ /* 0x000fc600078cc0ff */
[----:B------:R-:W-:-:S04]  /*4380*/  FADD.FTZ R176, R217, -R176 ;  /* 0x800000b0d9b07221 */ /* 0x000fc80000010000 */
[----:B-----5:R-:W-:-:S04]  /*4390*/  FMUL.FTZ R176, R23, R176 ;  /* 0x000000b017b07220 */ /* 0x020fc80000410000 */
[----:B------:R-:W-:-:S04]  /*43a0*/  FMUL.FTZ R176, R176, R180 ;  /* 0x000000b4b0b07220 */ /* 0x000fc80000410000 */
[----:B------:R-:W-:-:S04]  /*43b0*/  FMUL.FTZ R177, R176, UR14 ;  /* 0x0000000eb0b17c20 */ /* 0x000fc80008410000 */
[----:B------:R-:W-:-:S05]  /*43c0*/  FMUL.FTZ R172, R172, R177 ;  /* 0x000000b1acac7220 */ /* 0x000fca0000410000 */
[----:B------:R-:W-:-:S05]  /*43d0*/  FSEL R172, R172, RZ, P6 ;  /* 0x000000ffacac7208 */ /* 0x000fca0003000000 */
[----:B------:R-:W-:Y:S01]  /*43e0*/  FADD.FTZ R176, R104, R172 ;  /* 0x000000ac68b07221 */ /* 0x000fe20000010000 */
[----:B------:R-:W-:Y:S02]  /*43f0*/  HFMA2 R172, -RZ, RZ, 0, 0 ;  /* 0x00000000ffac7431 */ /* 0x000fe400000001ff */
[----:B--2---:R-:W-:-:S05]  /*4400*/  @P6 HADD2.F32 R104, -RZ, R188.H0_H0 ;  /* 0x200000bcff686230 */ /* 0x004fca0000004100 */
[----:B------:R-:W-:Y:S01]  /*4410*/  @P6 FMUL.FTZ R172, R177, R104 ;  /* 0x00000068b1ac6220 */ /* 0x000fe20000410000 */
[----:B------:R-:W-:Y:S01]  /*4420*/  FFMA.FTZ R104, R215, R21, R22 ;  /* 0x00000015d7687223 */ /* 0x000fe20000010016 */
[----:B------:R-:W-:-:S03]  /*4430*/  LOP3.LUT P6, RZ, R17, 0xff00, RZ, 0xc0, !PT ;  /* 0x0000ff0011ff7812 */ /* 0x000fc600078cc0ff */
[----:B------:R-:W-:-:S04]  /*4440*/  FADD.FTZ R104, R250, -R104 ;  /* 0x80000068fa687221 */ /* 0x000fc80000010000 */
[----:B------:R-:W-:-:S04]  /*4450*/  FMUL.FTZ R104, R23, R104 ;  /* 0x0000006817687220 */ /* 0x000fc80000410000 */
[----:B------:R-:W-:-:S04]  /*4460*/  FMUL.FTZ R104, R104, R180 ;  /* 0x000000b468687220 */ /* 0x000fc80000410000 */
[----:B------:R-:W-:-:S04]  /*4470*/  FMUL.FTZ R104, R104, UR14 ;  /* 0x0000000e68687c20 */ /* 0x000fc80008410000 */
[----:B------:R-:W-:-:S05]  /*4480*/  FMUL.FTZ R173, R173, R104 ;  /* 0x00000068adad7220 */ /* 0x000fca0000410000 */
[----:B------:R-:W-:-:S05]  /*4490*/  FSEL R173, R173, RZ, P6 ;  /* 0x000000ffadad7208 */ /* 0x000fca0003000000 */
[----:B------:R-:W-:Y:S01]  /*44a0*/  FADD.FTZ R177, R105, R173 ;  /* 0x000000ad69b17221 */ /* 0x000fe20000010000 */
[----:B---3--:R-:W-:Y:S01]  /*44b0*/  @P6 HADD2.F32 R105, -RZ, R179.H0_H0 ;  /* 0x200000b3ff696230 */ /* 0x008fe20000004100 */
[----:B------:R-:W-:-:S04]  /*44c0*/  MOV R173, RZ ;  /* 0x000000ff00ad7202 */ /* 0x000fc80000000f00 */
[----:B------:R-:W-:Y:S01]  /*44d0*/  @P6 FMUL.FTZ R173, R104, R105 ;  /* 0x0000006968ad6220 */ /* 0x000fe20000410000 */
[----:B------:R-:W-:Y:S01]  /*44e0*/  FFMA.FTZ R104, R196, R21, R22 ;  /* 0x00000015c4687223 */ /* 0x000fe20000010016 */
[----:B------:R-:W-:-:S03]  /*44f0*/  LOP3.LUT P6, RZ, R17, 0xff0000, RZ, 0xc0, !PT ;  /* 0x00ff000011ff7812 */ /* 0x000fc600078cc0ff */
[----:B------:R-:W-:-:S04]  /*4500*/  FADD.FTZ R104, R239, -R104 ;  /* 0x80000068ef687221 */ /* 0x000fc80000010000 */
[----:B------:R-:W-:-:S04]  /*4510*/  FMUL.FTZ R104, R23, R104 ;  /* 0x0000006817687220 */ /* 0x000fc80000410000 */
[----:B------:R-:W-:-:S04]  /*4520*/  FMUL.FTZ R104, R104, R180 ;  /* 0x000000b468687220 */ /* 0x000fc80000410000 */
[----:B------:R-:W-:-:S04]  /*4530*/  FMUL.FTZ R104, R104, UR14 ;  /* 0x0000000e68687c20 */ /* 0x000fc80008410000 */
[----:B------:R-:W-:Y:S01]  /*4540*/  FMUL.FTZ R105, R174, R104 ;  /* 0x00000068ae697220 */ /* 0x000fe20000410000 */
[----:B------:R-:W-:-:S04]  /*4550*/  HFMA2 R174, -RZ, RZ, 0, 0 ;  /* 0x00000000ffae7431 */ /* 0x000fc800000001ff */
[----:B------:R-:W-:-:S05]  /*4560*/  FSEL R105, R105, RZ, P6 ;  /* 0x000000ff69697208 */ /* 0x000fca0003000000 */
[----:B------:R-:W-:Y:S01]  /*4570*/  FADD.FTZ R106, R106, R105 ;  /* 0x000000696a6a7221 */ /* 0x000fe20000010000 */
[----:B----4-:R-:W-:-:S05]  /*4580*/  @P6 HADD2.F32 R105, -RZ, R178.H0_H0 ;  /* 0x200000b2ff696230 */ /* 0x010fca0000004100 */
[----:B------:R-:W-:Y:S01]  /*4590*/  @P6 FMUL.FTZ R174, R104, R105 ;  /* 0x0000006968ae6220 */ /* 0x000fe20000410000 */
[----:B------:R-:W-:Y:S01]  /*45a0*/  FFMA.FTZ R104, R182, R21, R22 ;  /* 0x00000015b6687223 */ /* 0x000fe20000010016 */
[----:B------:R-:W-:-:S03]  /*45b0*/  ISETP.GE.U32.AND P6, PT, R17, 0x1000000, PT ;  /* 0x010000001100780c */ /* 0x000fc60003fc6070 */
[----:B------:R-:W-:-:S04]  /*45c0*/  FADD.FTZ R104, R228, -R104 ;  /* 0x80000068e4687221 */ /* 0x000fc80000010000 */
[----:B------:R-:W-:-:S04]  /*45d0*/  FMUL.FTZ R104, R23, R104 ;  /* 0x0000006817687220 */ /* 0x000fc80000410000 */
[----:B------:R-:W-:-:S04]  /*45e0*/  FMUL.FTZ R104, R104, R180 ;  /* 0x000000b468687220 */ /* 0x000fc80000410000 */
[----:B------:R-:W-:-:S04]  /*45f0*/  FMUL.FTZ R104, R104, UR14 ;  /* 0x0000000e68687c20 */ /* 0x000fc80008410000 */
[----:B------:R-:W-:Y:S01]  /*4600*/  FMUL.FTZ R105, R175, R104 ;  /* 0x00000068af697220 */ /* 0x000fe20000410000 */
[----:B------:R-:W-:-:S04]  /*4610*/  MOV R175, RZ ;  /* 0x000000ff00af7202 */ /* 0x000fc80000000f00 */
[----:B------:R-:W-:-:S05]  /*4620*/  FSEL R105, R105, RZ, P6 ;  /* 0x000000ff69697208 */ /* 0x000fca0003000000 */
[----:B------:R-:W-:Y:S01]  /*4630*/  FADD.FTZ R107, R107, R105 ;  /* 0x000000696b6b7221 */ /* 0x000fe20000010000 */
[----:B------:R-:W-:Y:S06]  /*4640*/  @!P6 BRA `(.L_x_21865) ;  /* 0x00000004000ce947 */ /* 0x000fec0003800000 */
[----:B------:R-:W2:Y:S02]  /*4650*/  LDL.S16 R178, [R1+0xa0] ;  /* 0x0000a00001b27983 */ /* 0x000ea40000100600 */
[----:B--2---:R-:W-:-:S05]  /*4660*/  HADD2.F32 R105, -RZ, R178.H0_H0 ;  /* 0x200000b2ff697230 */ /* 0x004fca0000004100 */
[----:B------:R-:W-:Y:S01]  /*4670*/  FMUL.FTZ R175, R104, R105 ;  /* 0x0000006968af7220 */ /* 0x000fe20000410000 */
[----:B------:R-:W-:Y:S06]  /*4680*/  BRA `(.L_x_21865) ;  /* 0x0000000000fc7947 */ /* 0x000fec0003800000 */
.L_x_21864:
[----:B------:R-:W2:Y:S02]  /*4690*/  LDL.S16 R209, [R1+0xa6] ;  /* 0x0000a60001d17983 */ /* 0x000ea40000100600 */
[----:B--2---:R-:W-:Y:S02]  /*46a0*/  PRMT R176, R209, 0x7610, R176 ;  /* 0x00007610d1b07816 */ /* 0x004fe400000000b0 */
[----:B------:R-:W2:Y:S01]  /*46b0*/  LDL.S16 R209, [R1+0xa0] ;  /* 0x0000a00001d17983 */ /* 0x000ea20000100600 */
[----:B------:R-:W-:Y:S02]  /*46c0*/  LOP3.LUT P6, RZ, R17, 0xff, RZ, 0xc0, !PT ;  /* 0x000000ff11ff7812 */ /* 0x000fe400078cc0ff */
[----:B------:R-:W-:Y:S02]  /*46d0*/  PRMT R177, R176, 0x7610, R177 ;  /* 0x00007610b0b17816 */ /* 0x000fe400000000b1 */
[----:B--2---:R-:W-:Y:S02]  /*46e0*/  PRMT R26, R209, 0x7610, R26 ;  /* 0x00007610d11a7816 */ /* 0x004fe4000000001a */
[----:B------:R-:W2:Y:S01]  /*46f0*/  LDL.S16 R209, [R1+0xa4] ;  /* 0x0000a40001d17983 */ /* 0x000ea20000100600 */
[----:B------:R-:W-:-:S02]  /*4700*/  PRMT R25, R177, 0x7610, R25 ;  /* 0x00007610b1197816 */ /* 0x000fc40000000019 */
[----:B------:R-:W-:Y:S02]  /*4710*/  PRMT R27, R26, 0x7610, R27 ;  /* 0x000076101a1b7816 */ /* 0x000fe4000000001b */
[----:B------:R-:W-:Y:S02]  /*4720*/  PRMT R208, R25, 0x7610, R208 ;  /* 0x0000761019d07816 */ /* 0x000fe400000000d0 */
[----:B------:R-:W-:-:S03]  /*4730*/  PRMT R192, R27, 0x7610, R192 ;  /* 0x000076101bc07816 */ /* 0x000fc600000000c0 */
[----:B------:R-:W-:Y:S01]  /*4740*/  @P6 HADD2.F32 R27, -RZ, R208.H0_H0 ;  /* 0x200000d0ff1b6230 */ /* 0x000fe20000004100 */
[----:B--2---:R-:W-:Y:S02]  /*4750*/  PRMT R24, R209, 0x7610, R24 ;  /* 0x00007610d1187816 */ /* 0x004fe40000000018 */
[----:B------:R-:W2:Y:S01]  /*4760*/  LDL.S16 R209, [R1+0xa2] ;  /* 0x0000a20001d17983 */ /* 0x000ea20000100600 */
[----:B------:R-:W-:Y:S02]  /*4770*/  PRMT R178, R192, 0x7610, R178 ;  /* 0x00007610c0b27816 */ /* 0x000fe400000000b2 */
[----:B------:R-:W-:Y:S01]  /*4780*/  PRMT R188, R24, 0x7610, R188 ;  /* 0x0000761018bc7816 */ /* 0x000fe200000000bc */
[----:B------:R-:W-:-:S04]  /*4790*/  FFMA.FTZ R24, R184, R21, R22 ;  /* 0x00000015b8187223 */ /* 0x000fc80000010016 */
[----:B------:R-:W-:-:S04]  /*47a0*/  FADD.FTZ R24, R217, -R24 ;  /* 0x80000018d9187221 */ /* 0x000fc80000010000 */
[----:B-----5:R-:W-:-:S04]  /*47b0*/  FMUL.FTZ R24, R23, R24 ;  /* 0x0000001817187220 */ /* 0x020fc80000410000 */
[----:B------:R-:W-:-:S04]  /*47c0*/  FMUL.FTZ R25, R24, R180 ;  /* 0x000000b418197220 */ /* 0x000fc80000410000 */
[----:B------:R-:W-:-:S04]  /*47d0*/  FMUL.FTZ R25, R25, UR14 ;  /* 0x0000000e19197c20 */ /* 0x000fc80008410000 */
[----:B------:R-:W-:Y:S01]  /*47e0*/  FMUL.FTZ R26, R172, R25 ;  /* 0x00000019ac1a7220 */ /* 0x000fe20000410000 */
[----:B------:R-:W-:Y:S02]  /*47f0*/  HFMA2 R172, -RZ, RZ, 0, 0 ;  /* 0x00000000ffac7431 */ /* 0x000fe400000001ff */
[----:B------:R-:W-:Y:S01]  /*4800*/  @P6 FMUL.FTZ R172, R25, R27 ;  /* 0x0000001b19ac6220 */ /* 0x000fe20000410000 */
[----:B------:R-:W-:Y:S01]  /*4810*/  FFMA.FTZ R25, R215, R21, R22 ;  /* 0x00000015d7197223 */ /* 0x000fe20000010016 */
[----:B------:R-:W-:-:S03]  /*4820*/  FSEL R26, R26, RZ, P6 ;  /* 0x000000ff1a1a7208 */ /* 0x000fc60003000000 */
[----:B------:R-:W-:Y:S01]  /*4830*/  FADD.FTZ R25, R250, -R25 ;  /* 0x80000019fa197221 */ /* 0x000fe20000010000 */
[----:B------:R-:W-:Y:S01]  /*4840*/  LOP3.LUT P6, RZ, R17, 0xff00, RZ, 0xc0, !PT ;  /* 0x0000ff0011ff7812 */ /* 0x000fe200078cc0ff */
[----:B------:R-:W-:Y:S02]  /*4850*/  FADD.FTZ R176, R104, R26 ;  /* 0x0000001a68b07221 */ /* 0x000fe40000010000 */
[----:B------:R-:W-:-:S04]  /*4860*/  FMUL.FTZ R25, R23, R25 ;  /* 0x0000001917197220 */ /* 0x000fc80000410000 */
[----:B------:R-:W-:-:S04]  /*4870*/  FMUL.FTZ R26, R25, R180 ;  /* 0x000000b4191a7220 */ /* 0x000fc80000410000 */
[----:B------:R-:W-:Y:S02]  /*4880*/  FMUL.FTZ R26, R26, UR14 ;  /* 0x0000000e1a1a7c20 */ /* 0x000fe40008410000 */
[----:B------:R-:W-:Y:S02]  /*4890*/  @P6 HADD2.F32 R104, -RZ, R188.H0_H0 ;  /* 0x200000bcff686230 */ /* 0x000fe40000004100 */
[----:B------:R-:W-:Y:S01]  /*48a0*/  FMUL.FTZ R27, R173, R26 ;  /* 0x0000001aad1b7220 */ /* 0x000fe20000410000 */
[----:B------:R-:W-:Y:S02]  /*48b0*/  MOV R173, RZ ;  /* 0x000000ff00ad7202 */ /* 0x000fe40000000f00 */
[----:B------:R-:W-:Y:S01]  /*48c0*/  @P6 FMUL.FTZ R173, R26, R104 ;  /* 0x000000681aad6220 */ /* 0x000fe20000410000 */
[----:B------:R-:W-:Y:S01]  /*48d0*/  FFMA.FTZ R26, R196, R21, R22 ;  /* 0x00000015c41a7223 */ /* 0x000fe20000010016 */
[----:B------:R-:W-:Y:S02]  /*48e0*/  FSEL R27, R27, RZ, P6 ;  /* 0x000000ff1b1b7208 */ /* 0x000fe40003000000 */
[----:B------:R-:W-:Y:S01]  /*48f0*/  LOP3.LUT P6, RZ, R17, 0xff0000, RZ, 0xc0, !PT ;  /* 0x00ff000011ff7812 */ /* 0x000fe200078cc0ff */
[----:B------:R-:W-:-:S02]  /*4900*/  FADD.FTZ R26, R239, -R26 ;  /* 0x8000001aef1a7221 */ /* 0x000fc40000010000 */
[----:B------:R-:W-:Y:S02]  /*4910*/  FADD.FTZ R177, R105, R27 ;  /* 0x0000001b69b17221 */ /* 0x000fe40000010000 */
[----:B------:R-:W-:-:S04]  /*4920*/  FMUL.FTZ R26, R23, R26 ;  /* 0x0000001a171a7220 */ /* 0x000fc80000410000 */
[----:B------:R-:W-:-:S04]  /*4930*/  FMUL.FTZ R27, R26, R180 ;  /* 0x000000b41a1b7220 */ /* 0x000fc80000410000 */
[----:B------:R-:W-:-:S04]  /*4940*/  FMUL.FTZ R27, R27, UR14 ;  /* 0x0000000e1b1b7c20 */ /* 0x000fc80008410000 */
[----:B------:R-:W-:Y:S01]  /*4950*/  FMUL.FTZ R104, R174, R27 ;  /* 0x0000001bae687220 */ /* 0x000fe20000410000 */
[----:B------:R-:W-:-:S04]  /*4960*/  HFMA2 R174, -RZ, RZ, 0, 0 ;  /* 0x00000000ffae7431 */ /* 0x000fc800000001ff */
[----:B------:R-:W-:-:S05]  /*4970*/  FSEL R104, R104, RZ, P6 ;  /* 0x000000ff68687208 */ /* 0x000fca0003000000 */
[----:B------:R-:W-:Y:S01]  /*4980*/  FADD.FTZ R106, R106, R104 ;  /* 0x000000686a6a7221 */ /* 0x000fe20000010000 */
[----:B--2---:R-:W-:-:S05]  /*4990*/  PRMT R179, R209, 0x7610, R179 ;  /* 0x00007610d1b37816 */ /* 0x004fca00000000b3 */
[----:B------:R-:W-:-:S05]  /*49a0*/  @P6 HADD2.F32 R104, -RZ, R179.H0_H0 ;  /* 0x200000b3ff686230 */ /* 0x000fca0000004100 */
        /* <DEDUP_REMOVED lines=11> */
[----:B------:R-:W-:-:S05]  /*4a60*/  @P6 HADD2.F32 R105, -RZ, R178.H0_H0 ;  /* 0x200000b2ff696230 */ /* 0x000fca0000004100 */
[----:B------:R-:W-:-:S07]  /*4a70*/  @P6 FMUL.FTZ R175, R104, R105 ;  /* 0x0000006968af6220 */ /* 0x000fce0000410000 */
.L_x_21865:
[----:B------:R-:W-:Y:S05]  /*4a80*/  BSYNC.RECONVERGENT B3 ;  /* 0x0000000000037941 */ /* 0x000fea0003800200 */
.L_x_21863:
        /* <DEDUP_REMOVED lines=8> */
[----:B------:R-:W-:-:S07]  /*4b10*/  MOV R105, R177 ;  /* 0x000000b100697202 */ /* 0x000fce0000000f00 */
.L_x_21862:
[----:B------:R-:W-:Y:S05]  /*4b20*/  BSYNC.RECONVERGENT B2 ;  /* 0x0000000000027941 */ /* 0x000fea0003800200 */
.L_x_21861:
[----:B------:R-:W-:Y:S01]  /*4b30*/  LOP3.LUT P5, RZ, R19, 0x2, RZ, 0xc0, !PT ;  /* 0x0000000213ff7812 */ /* 0x000fe200078ac0ff */
[----:B------:R-:W-:-:S12]  /*4b40*/  BSSY.RECONVERGENT B2, `(.L_x_21866) ;  /* 0x0000082000027945 */ /* 0x000fd80003800200 */
[----:B------:R-:W-:Y:S05]  /*4b50*/  @!P5 BRA `(.L_x_21867) ;  /* 0x000000080000d947 */ /* 0x000fea0003800000 */
[----:B------:R-:W1:Y:S02]  /*4b60*/  LDC.64 R172, c[0x0][0x390] ;  /* 0x0000e400ffac7b82 */ /* 0x000e640000000a00 */
[----:B-1----:R-:W-:-:S06]  /*4b70*/  IMAD.WIDE.U32 R172, R18, 0x10, R172 ;  /* 0x0000001012ac7825 */ /* 0x002fcc00078e00ac */
[----:B------:R-:W5:Y:S01]  /*4b80*/  LDG.E.128 R172, desc[UR6][R172.64] ;  /* 0x00000006acac7981 */ /* 0x000f62000c1e1d00 */
[----:B------:R-:W-:Y:S01]  /*4b90*/  ISETP.NE.U32.AND P5, PT, RZ, UR12, PT ;  /* 0x0000000cff007c0c */ /* 0x000fe2000bfa5070 */
[----:B------:R-:W-:Y:S03]  /*4ba0*/  BSSY.RECONVERGENT B3, `(.L_x_21868) ;  /* 0x0000072000037945 */ /* 0x000fe60003800200 */
[----:B------:R-:W-:-:S13]  /*4bb0*/  ISETP.NE.AND.EX P5, PT, RZ, UR13, PT, P5 ;  /* 0x0000000dff007c0c */ /* 0x000fda000bfa5350 */
[----:B------:R-:W-:Y:S05]  /*4bc0*/  @!P5 BRA `(.L_x_21869) ;  /* 0x0000000000dcd947 */ /* 0x000fea0003800000 */
[----:B------:R-:W2:Y:S04]  /*4bd0*/  LDL R178, [R1+0x14] ;  /* 0x0000140001b27983 */ /* 0x000ea80000100800 */
[----:B------:R-:W3:Y:S04]  /*4be0*/  LDL.S16 R177, [R1+0x9e] ;  /* 0x00009e0001b17983 */ /* 0x000ee80000100600 */
[----:B------:R-:W4:Y:S04]  /*4bf0*/  LDL.S16 R176, [R1+0x9c] ;  /* 0x00009c0001b07983 */ /* 0x000f280000100600 */
[----:B------:R-:W4:Y:S01]  /*4c00*/  LDL.S16 R188, [R1+0x9a] ;  /* 0x00009a0001bc7983 */ /* 0x000f220000100600 */
[----:B------:R-:W-:Y:S01]  /*4c10*/  FFMA.FTZ R24, R216, R21, R22 ;  /* 0x00000015d8187223 */ /* 0x000fe20000010016 */
[----:B------:R-:W-:-:S03]  /*4c20*/  LOP3.LUT P6, RZ, R16, 0xff, RZ, 0xc0, !PT ;  /* 0x000000ff10ff7812 */ /* 0x000fc600078cc0ff */
[----:B--2---:R-:W-:-:S04]  /*4c30*/  FADD.FTZ R24, R178, -R24 ;  /* 0x80000018b2187221 */ /* 0x004fc80000010000 */
[----:B-----5:R-:W-:-:S06]  /*4c40*/  FMUL.FTZ R24, R23, R24 ;  /* 0x0000001817187220 */ /* 0x020fcc0000410000 */
[----:B---3--:R-:W-:Y:S02]  /*4c50*/  @P6 HADD2.F32 R27, -RZ, R177.H0_H0 ;  /* 0x200000b1ff1b6230 */ /* 0x008fe40000004100 */
        /* <DEDUP_REMOVED lines=8> */
[----:B------:R-:W-:-:S03]  /*4ce0*/  LOP3.LUT P6, RZ, R16, 0xff00, RZ, 0xc0, !PT ;  /* 0x0000ff0010ff7812 */ /* 0x000fc600078cc0ff */
[----:B------:R-:W-:-:S04]  /*4cf0*/  FMUL.FTZ R25, R23, R25 ;  /* 0x0000001917197220 */ /* 0x000fc80000410000 */
[----:B------:R-:W-:-:S04]  /*4d00*/  FMUL.FTZ R26, R25, R180 ;  /* 0x000000b4191a7220 */ /* 0x000fc80000410000 */
[----:B------:R-:W-:Y:S02]  /*4d10*/  FMUL.FTZ R26, R26, UR14 ;  /* 0x0000000e1a1a7c20 */ /* 0x000fe40008410000 */
[----:B----4-:R-:W-:Y:S02]  /*4d20*/  @P6 HADD2.F32 R176, -RZ, R176.H0_H0 ;  /* 0x200000b0ffb06230 */ /* 0x010fe40000004100 */
        /* <DEDUP_REMOVED lines=10> */
[----:B------:R-:W-:Y:S01]  /*4dd0*/  FMUL.FTZ R27, R27, UR14 ;  /* 0x0000000e1b1b7c20 */ /* 0x000fe20008410000 */
[----:B------:R-:W-:-:S03]  /*4de0*/  @P6 HADD2.F32 R176, -RZ, R188.H0_H0 ;  /* 0x200000bcffb06230 */ /* 0x000fc60000004100 */
[----:B------:R-:W-:Y:S01]  /*4df0*/  FMUL.FTZ R178, R174, R27 ;  /* 0x0000001baeb27220 */ /* 0x000fe20000410000 */
[----:B------:R-:W-:Y:S02]  /*4e00*/  HFMA2 R174, -RZ, RZ, 0, 0 ;  /* 0x00000000ffae7431 */ /* 0x000fe400000001ff */
[----:B------:R-:W-:Y:S01]  /*4e10*/  @P6 FMUL.FTZ R174, R27, R176 ;  /* 0x000000b01bae6220 */ /* 0x000fe20000410000 */
[----:B------:R-:W-:Y:S01]  /*4e20*/  FFMA.FTZ R27, R181, R21, R22 ;  /* 0x00000015b51b7223 */ /* 0x000fe20000010016 */
[----:B------:R-:W-:Y:S01]  /*4e30*/  FADD.FTZ R176, R100, R179 ;  /* 0x000000b364b07221 */ /* 0x000fe20000010000 */
[----:B------:R-:W-:Y:S02]  /*4e40*/  FSEL R178, R178, RZ, P6 ;  /* 0x000000ffb2b27208 */ /* 0x000fe40003000000 */
[----:B------:R-:W-:Y:S01]  /*4e50*/  FADD.FTZ R27, R227, -R27 ;  /* 0x8000001be31b7221 */ /* 0x000fe20000010000 */
[----:B------:R-:W-:Y:S02]  /*4e60*/  ISETP.GE.U32.AND P6, PT, R16, 0x1000000, PT ;  /* 0x010000001000780c */ /* 0x000fe40003fc6070 */
[----:B------:R-:W-:Y:S01]  /*4e70*/  FADD.FTZ R102, R102, R178 ;  /* 0x000000b266667221 */ /* 0x000fe20000010000 */
        /* <DEDUP_REMOVED lines=12> */
.L_x_21869:
[----:B------:R-:W2:Y:S04]  /*4f40*/  LDL.S16 R179, [R1+0x98] ;  /* 0x0000980001b37983 */ /* 0x000ea80000100600 */
[----:B------:R-:W3:Y:S01]  /*4f50*/  LDL.S16 R208, [R1+0x9e] ;  /* 0x00009e0001d07983 */ /* 0x000ee20000100600 */
[----:B--2---:R-:W-:-:S03]  /*4f60*/  PRMT R188, R179, 0x7610, R188 ;  /* 0x00007610b3bc7816 */ /* 0x004fc600000000bc */
[----:B------:R-:W2:Y:S01]  /*4f70*/  LDL R179, [R1+0x14] ;  /* 0x0000140001b37983 */ /* 0x000ea20000100800 */
[----:B------:R-:W-:-:S03]  /*4f80*/  PRMT R192, R188, 0x7610, R192 ;  /* 0x00007610bcc07816 */ /* 0x000fc600000000c0 */
[----:B------:R-:W4:Y:S01]  /*4f90*/  LDL.S16 R188, [R1+0x9c] ;  /* 0x00009c0001bc7983 */ /* 0x000f220000100600 */
[----:B------:R-:W-:Y:S01]  /*4fa0*/  FFMA.FTZ R176, R216, R21, R22 ;  /* 0x00000015d8b07223 */ /* 0x000fe20000010016 */
[----:B------:R-:W-:-:S03]  /*4fb0*/  LOP3.LUT P6, RZ, R16, 0xff, RZ, 0xc0, !PT ;  /* 0x000000ff10ff7812 */ /* 0x000fc600078cc0ff */
[----:B--2---:R-:W-:Y:S02]  /*4fc0*/  FADD.FTZ R176, R179, -R176 ;  /* 0x800000b0b3b07221 */ /* 0x004fe40000010000 */
[----:B------:R-:W2:Y:S02]  /*4fd0*/  LDL.S16 R179, [R1+0x9a] ;  /* 0x00009a0001b37983 */ /* 0x000ea40000100600 */
[----:B-----5:R-:W-:-:S04]  /*4fe0*/  FMUL.FTZ R176, R23, R176 ;  /* 0x000000b017b07220 */ /* 0x020fc80000410000 */
[----:B------:R-:W-:-:S04]  /*4ff0*/  FMUL.FTZ R176, R176, R180 ;  /* 0x000000b4b0b07220 */ /* 0x000fc80000410000 */
[----:B------:R-:W-:-:S04]  /*5000*/  FMUL.FTZ R177, R176, UR14 ;  /* 0x0000000eb0b17c20 */ /* 0x000fc80008410000 */
[----:B------:R-:W-:-:S05]  /*5010*/  FMUL.FTZ R172, R172, R177 ;  /* 0x000000b1acac7220 */ /* 0x000fca0000410000 */
[----:B------:R-:W-:-:S05]  /*5020*/  FSEL R172, R172, RZ, P6 ;  /* 0x000000ffacac7208 */ /* 0x000fca0003000000 */
[----:B------:R-:W-:Y:S01]  /*5030*/  FADD.FTZ R176, R100, R172 ;  /* 0x000000ac64b07221 */ /* 0x000fe20000010000 */
[----:B---3--:R-:W-:Y:S02]  /*5040*/  @P6 HADD2.F32 R100, -RZ, R208.H0_H0 ;  /* 0x200000d0ff646230 */ /* 0x008fe40000004100 */
[----:B------:R-:W-:-:S03]  /*5050*/  HFMA2 R172, -RZ, RZ, 0, 0 ;  /* 0x00000000ffac7431 */ /* 0x000fc600000001ff */
[----:B------:R-:W-:Y:S01]  /*5060*/  @P6 FMUL.FTZ R172, R177, R100 ;  /* 0x00000064b1ac6220 */ /* 0x000fe20000410000 */
[----:B------:R-:W-:-:S04]  /*5070*/  FFMA.FTZ R100, R205, R21, R22 ;  /* 0x00000015cd647223 */ /* 0x000fc80000010016 */
[----:B------:R-:W-:-:S04]  /*5080*/  FADD.FTZ R100, R249, -R100 ;  /* 0x80000064f9647221 */ /* 0x000fc80000010000 */
[----:B------:R-:W-:-:S04]  /*5090*/  FMUL.FTZ R100, R23, R100 ;  /* 0x0000006417647220 */ /* 0x000fc80000410000 */
[----:B------:R-:W-:Y:S01]  /*50a0*/  FMUL.FTZ R100, R100, R180 ;  /* 0x000000b464647220 */ /* 0x000fe20000410000 */
[----:B------:R-:W-:-:S03]  /*50b0*/  LOP3.LUT P6, RZ, R16, 0xff00, RZ, 0xc0, !PT ;  /* 0x0000ff0010ff7812 */ /* 0x000fc600078cc0ff */
[----:B------:R-:W-:-:S04]  /*50c0*/  FMUL.FTZ R100, R100, UR14 ;  /* 0x0000000e64647c20 */ /* 0x000fc80008410000 */
[----:B------:R-:W-:-:S05]  /*50d0*/  FMUL.FTZ R173, R173, R100 ;  /* 0x00000064adad7220 */ /* 0x000fca0000410000 */
[----:B------:R-:W-:-:S05]  /*50e0*/  FSEL R173, R173, RZ, P6 ;  /* 0x000000ffadad7208 */ /* 0x000fca0003000000 */
[----:B------:R-:W-:Y:S01]  /*50f0*/  FADD.FTZ R177, R101, R173 ;  /* 0x000000ad65b17221 */ /* 0x000fe20000010000 */
[----:B----4-:R-:W-:Y:S01]  /*5100*/  @P6 HADD2.F32 R101, -RZ, R188.H0_H0 ;  /* 0x200000bcff656230 */ /* 0x010fe20000004100 */
[----:B------:R-:W-:-:S04]  /*5110*/  MOV R173, RZ ;  /* 0x000000ff00ad7202 */ /* 0x000fc80000000f00 */
        /* <DEDUP_REMOVED lines=10> */
[----:B------:R-:W-:Y:S01]  /*51c0*/  HFMA2 R174, -RZ, RZ, 0, 0 ;  /* 0x00000000ffae7431 */ /* 0x000fe200000001ff */
[----:B------:R-:W-:Y:S01]  /*51d0*/  PRMT R178, R192, 0x7610, R178 ;  /* 0x00007610c0b27816 */ /* 0x000fe200000000b2 */
[----:B--2---:R-:W-:-:S05]  /*51e0*/  @P6 HADD2.F32 R101, -RZ, R179.H0_H0 ;  /* 0x200000b3ff656230 */ /* 0x004fca0000004100 */
[----:B------:R-:W-:Y:S01]  /*51f0*/  @P6 FMUL.FTZ R174, R100, R101 ;  /* 0x0000006564ae6220 */ /* 0x000fe20000410000 */
[----:B------:R-:W-:-:S04]  /*5200*/  FFMA.FTZ R100, R181, R21, R22 ;  /* 0x00000015b5647223 */ /* 0x000fc80000010016 */
[----:B------:R-:W-:-:S04]  /*5210*/  FADD.FTZ R100, R227, -R100 ;  /* 0x80000064e3647221 */ /* 0x000fc80000010000 */
[----:B------:R-:W-:-:S04]  /*5220*/  FMUL.FTZ R100, R23, R100 ;  /* 0x0000006417647220 */ /* 0x000fc80000410000 */
[----:B------:R-:W-:Y:S01]  /*5230*/  FMUL.FTZ R100, R100, R180 ;  /* 0x000000b464647220 */ /* 0x000fe20000410000 */
[----:B------:R-:W-:-:S03]  /*5240*/  ISETP.GE.U32.AND P6, PT, R16, 0x1000000, PT ;  /* 0x010000001000780c */ /* 0x000fc60003fc6070 */
[----:B------:R-:W-:-:S04]  /*5250*/  FMUL.FTZ R100, R100, UR14 ;  /* 0x0000000e64647c20 */ /* 0x000fc80008410000 */
[----:B------:R-:W-:-:S05]  /*5260*/  FMUL.FTZ R101, R175, R100 ;  /* 0x00000064af657220 */ /* 0x000fca0000410000 */
[----:B------:R-:W-:-:S05]  /*5270*/  FSEL R101, R101, RZ, P6 ;  /* 0x000000ff65657208 */ /* 0x000fca0003000000 */
[----:B------:R-:W-:Y:S01]  /*5280*/  FADD.FTZ R103, R103, R101 ;  /* 0x0000006567677221 */ /* 0x000fe20000010000 */
[----:B------:R-:W-:Y:S01]  /*5290*/  @P6 HADD2.F32 R101, -RZ, R178.H0_H0 ;  /* 0x200000b2ff656230 */ /* 0x000fe20000004100 */
[----:B------:R-:W-:-:S04]  /*52a0*/  MOV R175, RZ ;  /* 0x000000ff00af7202 */ /* 0x000fc80000000f00 */
[----:B------:R-:W-:-:S07]  /*52b0*/  @P6 FMUL.FTZ R175, R100, R101 ;  /* 0x0000006564af6220 */ /* 0x000fce0000410000 */
.L_x_21870:
[----:B------:R-:W-:Y:S05]  /*52c0*/  BSYNC.RECONVERGENT B3 ;  /* 0x0000000000037941 */ /* 0x000fea0003800200 */
.L_x_21868:
        /* <DEDUP_REMOVED lines=9> */
.L_x_21867:
[----:B------:R-:W-:Y:S05]  /*5360*/  BSYNC.RECONVERGENT B2 ;  /* 0x0000000000027941 */ /* 0x000fea0003800200 */
.L_x_21866:
        /* <DEDUP_REMOVED lines=65> */
.L_x_21874:
        /* <DEDUP_REMOVED lines=56> */
.L_x_21875:
[----:B------:R-:W-:Y:S05]  /*5b00*/  BSYNC.RECONVERGENT B3 ;  /* 0x0000000000037941 */ /* 0x000fea0003800200 */
.L_x_21873:
        /* <DEDUP_REMOVED lines=9> */
.L_x_21872:
[----:B------:R-:W-:Y:S05]  /*5ba0*/  BSYNC.RECONVERGENT B2 ;  /* 0x0000000000027941 */ /* 0x000fea0003800200 */
.L_x_21871:
        /* <DEDUP_REMOVED lines=65> */
.L_x_21879:
        /* <DEDUP_REMOVED lines=56> */
.L_x_21880:
[----:B------:R-:W-:Y:S05]  /*6340*/  BSYNC.RECONVERGENT B3 ;  /* 0x0000000000037941 */ /* 0x000fea0003800200 */
.L_x_21878:
        /* <DEDUP_REMOVED lines=9> */
.L_x_21877:
[----:B------:R-:W-:Y:S05]  /*63e0*/  BSYNC.RECONVERGENT B2 ;  /* 0x0000000000027941 */ /* 0x000fea0003800200 */
.L_x_21876:
        /* <DEDUP_REMOVED lines=65> */
.L_x_21884:
        /* <DEDUP_REMOVED lines=56> */
.L_x_21885:
[----:B------:R-:W-:Y:S05]  /*6b80*/  BSYNC.RECONVERGENT B3 ;  /* 0x0000000000037941 */ /* 0x000fea0003800200 */
.L_x_21883:
        /* <DEDUP_REMOVED lines=9> */
.L_x_21882:
[----:B------:R-:W-:Y:S05]  /*6c20*/  BSYNC.RECONVERGENT B2 ;  /* 0x0000000000027941 */ /* 0x000fea0003800200 */
.L_x_21881:
        /* <DEDUP_REMOVED lines=11> */
[----:B------:R-:W4:Y:S01]  /*6ce0*/  LDL.S16 R176, [R1+0x7c] ;  /* 0x00007c0001b07983 */ /* 0x000f220000100600 */
[----:B------:R-:W-:Y:S01]  /*6cf0*/  FFMA.FTZ R24, R212, R21, R22 ;  /* 0x00000015d4187223 */ /* 0x000fe20000010016 */
[----:B------:R-:W-:-:S03]  /*6d00*/  LOP3.LUT P5, RZ, R9, 0xff, RZ, 0xc0, !PT ;  /* 0x000000ff09ff7812 */ /* 0x000fc600078ac0ff */
[----:B--2---:R-:W-:Y:S02]  /*6d10*/  FADD.FTZ R24, R178, -R24 ;  /* 0x80000018b2187221 */ /* 0x004fe40000010000 */
[----:B------:R-:W2:Y:S02]  /*6d20*/  LDL.S16 R178, [R1+0x7a] ;  /* 0x00007a0001b27983 */ /* 0x000ea40000100600 */
        /* <DEDUP_REMOVED lines=19> */
[----:B------:R-:W-:Y:S01]  /*6e60*/  FSEL R177, R177, RZ, P5 ;  /* 0x000000ffb1b17208 */ /* 0x000fe20002800000 */
[----:B------:R-:W-:Y:S01]  /*6e70*/  FADD.FTZ R176, R84, R26 ;  /* 0x0000001a54b07221 */ /* 0x000fe20000010000 */
[----:B------:R-:W-:Y:S01]  /*6e80*/  LOP3.LUT P5, RZ, R9, 0xff0000, RZ, 0xc0, !PT ;  /* 0x00ff000009ff7812 */ /* 0x000fe200078ac0ff */
[----:B------:R-:W-:-:S02]  /*6e90*/  FADD.FTZ R27, R234, -R27 ;  /* 0x8000001bea1b7221 */ /* 0x000fc40000010000 */
[----:B------:R-:W-:Y:S02]  /*6ea0*/  FADD.FTZ R177, R85, R177 ;  /* 0x000000b155b17221 */ /* 0x000fe40000010000 */
[----:B------:R-:W-:-:S04]  /*6eb0*/  FMUL.FTZ R26, R23, R27 ;  /* 0x0000001b171a7220 */ /* 0x000fc80000410000 */
[----:B------:R-:W-:-:S04]  /*6ec0*/  FMUL.FTZ R27, R26, R180 ;  /* 0x000000b41a1b7220 */ /* 0x000fc80000410000 */
[----:B------:R-:W-:-:S04]  /*6ed0*/  FMUL.FTZ R27, R27, UR14 ;  /* 0x0000000e1b1b7c20 */ /* 0x000fc80008410000 */
[----:B------:R-:W-:Y:S01]  /*6ee0*/  FMUL.FTZ R85, R174, R27 ;  /* 0x0000001bae557220 */ /* 0x000fe20000410000 */
[----:B------:R-:W-:Y:S02]  /*6ef0*/  HFMA2 R174, -RZ, RZ, 0, 0 ;  /* 0x00000000ffae7431 */ /* 0x000fe400000001ff */
[----:B--2---:R-:W-:Y:S02]  /*6f00*/  @P5 HADD2.F32 R84, -RZ, R178.H0_H0 ;  /* 0x200000b2ff545230 */ /* 0x004fe40000004100 */
[----:B------:R-:W-:-:S03]  /*6f10*/  FSEL R178, R85, RZ, P5 ;  /* 0x000000ff55b27208 */ /* 0x000fc60002800000 */
[----:B------:R-:W-:Y:S01]  /*6f20*/  @P5 FMUL.FTZ R174, R27, R84 ;  /* 0x000000541bae5220 */ /* 0x000fe20000410000 */
[----:B------:R-:W-:Y:S01]  /*6f30*/  FFMA.FTZ R27, R8, R21, R22 ;  /* 0x00000015081b7223 */ /* 0x000fe20000010016 */
[----:B------:R-:W-:Y:S01]  /*6f40*/  ISETP.GE.U32.AND P5, PT, R9, 0x1000000, PT ;  /* 0x010000000900780c */ /* 0x000fe20003fa6070 */
[----:B------:R-:W-:Y:S02]  /*6f50*/  FADD.FTZ R86, R86, R178 ;  /* 0x000000b256567221 */ /* 0x000fe40000010000 */
        /* <DEDUP_REMOVED lines=13> */
.L_x_21889:
[----:B------:R-:W2:Y:S02]  /*7030*/  LDL.S16 R179, [R1+0x78] ;  /* 0x0000780001b37983 */ /* 0x000ea40000100600 */
[----:B--2---:R-:W-:Y:S02]  /*7040*/  PRMT R208, R179, 0x7610, R208 ;  /* 0x00007610b3d07816 */ /* 0x004fe400000000d0 */
[----:B------:R-:W2:Y:S02]  /*7050*/  LDL.S16 R179, [R1+0x7c] ;  /* 0x00007c0001b37983 */ /* 0x000ea40000100600 */
[----:B------:R-:W-:Y:S02]  /*7060*/  PRMT R177, R208, 0x7610, R177 ;  /* 0x00007610d0b17816 */ /* 0x000fe400000000b1 */
[----:B------:R-:W3:Y:S01]  /*7070*/  LDL.S16 R208, [R1+0x7e] ;  /* 0x00007e0001d07983 */ /* 0x000ee20000100600 */
[----:B--2---:R-:W-:-:S03]  /*7080*/  PRMT R209, R179, 0x7610, R209 ;  /* 0x00007610b3d17816 */ /* 0x004fc600000000d1 */
[----:B------:R-:W2:Y:S01]  /*7090*/  LDL R179, [R1+0x4] ;  /* 0x0000040001b37983 */ /* 0x000ea20000100800 */
[----:B------:R-:W-:Y:S01]  /*70a0*/  FFMA.FTZ R176, R212, R21, R22 ;  /* 0x00000015d4b07223 */ /* 0x000fe20000010016 */
[----:B------:R-:W-:Y:S02]  /*70b0*/  PRMT R192, R177, 0x7610, R192 ;  /* 0x00007610b1c07816 */ /* 0x000fe400000000c0 */
[----:B------:R-:W-:Y:S02]  /*70c0*/  LOP3.LUT P5, RZ, R9, 0xff, RZ, 0xc0, !PT ;  /* 0x000000ff09ff7812 */ /* 0x000fe400078ac0ff */
[----:B------:R-:W-:Y:S01]  /*70d0*/  PRMT R188, R209, 0x7610, R188 ;  /* 0x00007610d1bc7816 */ /* 0x000fe200000000bc */
        /* <DEDUP_REMOVED lines=20> */
[----:B------:R-:W-:Y:S01]  /*7220*/  @P5 HADD2.F32 R85, -RZ, R188.H0_H0 ;  /* 0x200000bcff555230 */ /* 0x000fe20000004100 */
        /* <DEDUP_REMOVED lines=27> */
.L_x_21890:
[----:B------:R-:W-:Y:S05]  /*73e0*/  BSYNC.RECONVERGENT B3 ;  /* 0x0000000000037941 */ /* 0x000fea0003800200 */
.L_x_21888:
        /* <DEDUP_REMOVED lines=9> */
.L_x_21887:
[----:B------:R-:W-:Y:S05]  /*7480*/  BSYNC.RECONVERGENT B2 ;  /* 0x0000000000027941 */ /* 0x000fea0003800200 */
.L_x_21886:
        /* <DEDUP_REMOVED lines=9> */
[----:B------:R-:W2:Y:S04]  /*7520*/  LDL R176, [R1] ;  /* 0x0000000001b07983 */ /* 0x000ea80000100800 */
[----:B------:R-:W3:Y:S04]  /*7530*/  LDL.S16 R177, [R1+0x76] ;  /* 0x0000760001b17983 */ /* 0x000ee80000100600 */
[----:B------:R-:W4:Y:S04]  /*7540*/  LDL.S16 R178, [R1+0x74] ;  /* 0x0000740001b27983 */ /* 0x000f280000100600 */
[----:B------:R-:W4:Y:S01]  /*7550*/  LDL.S16 R179, [R1+0x72] ;  /* 0x0000720001b37983 */ /* 0x000f220000100600 */
[----:B------:R-:W-:Y:S01]  /*7560*/  FFMA.FTZ R24, R211, R21, R22 ;  /* 0x00000015d3187223 */ /* 0x000fe20000010016 */
[----:B------:R-:W-:-:S03]  /*7570*/  LOP3.LUT P4, RZ, R7, 0xff, RZ, 0xc0, !PT ;  /* 0x000000ff07ff7812 */ /* 0x000fc6000788c0ff */
[----:B--2---:R-:W-:Y:S01]  /*7580*/  FADD.FTZ R24, R176, -R24 ;  /* 0x80000018b0187221 */ /* 0x004fe20000010000 */
[----:B------:R-:W-:-:S03]  /*7590*/  HFMA2 R176, -RZ, RZ, 0, 0 ;  /* 0x00000000ffb07431 */ /* 0x000fc600000001ff */
[----:B-----5:R-:W-:-:S06]  /*75a0*/  FMUL.FTZ R24, R23, R24 ;  /* 0x0000001817187220 */ /* 0x020fcc0000410000 */
[----:B---3--:R-:W-:Y:S01]  /*75b0*/  @P4 HADD2.F32 R26, -RZ, R177.H0_H0 ;  /* 0x200000b1ff1a4230 */ /* 0x008fe20000004100 */
[----:B------:R-:W-:Y:S01]  /*75c0*/  MOV R177, RZ ;  /* 0x000000ff00b17202 */ /* 0x000fe20000000f00 */
[----:B------:R-:W-:-:S04]  /*75d0*/  FMUL.FTZ R25, R24, R180 ;  /* 0x000000b418197220 */ /* 0x000fc80000410000 */
[----:B------:R-:W-:-:S04]  /*75e0*/  FMUL.FTZ R25, R25, UR14 ;  /* 0x0000000e19197c20 */ /* 0x000fc80008410000 */
[----:B------:R-:W-:Y:S01]  /*75f0*/  @P4 FMUL.FTZ R176, R25, R26 ;  /* 0x0000001a19b04220 */ /* 0x000fe20000410000 */
[----:B------:R-:W-:Y:S01]  /*7600*/  FMUL.FTZ R26, R172, R25 ;  /* 0x00000019ac1a7220 */ /* 0x000fe20000410000 */
[----:B------:R-:W-:-:S04]  /*7610*/  FFMA.FTZ R25, R200, R21, R22 ;  /* 0x00000015c8197223 */ /* 0x000fc80000010016 */
[----:B------:R-:W-:Y:S01]  /*7620*/  FSEL R26, R26, RZ, P4 ;  /* 0x000000ff1a1a7208 */ /* 0x000fe20002000000 */
[----:B------:R-:W-:Y:S01]  /*7630*/  FADD.FTZ R25, R244, -R25 ;  /* 0x80000019f4197221 */ /* 0x000fe20000010000 */
[----:B------:R-:W-:-:S03]  /*7640*/  LOP3.LUT P4, RZ, R7, 0xff00, RZ, 0xc0, !PT ;  /* 0x0000ff0007ff7812 */ /* 0x000fc6000788c0ff */
[----:B------:R-:W-:-:S04]  /*7650*/  FMUL.FTZ R25, R23, R25 ;  /* 0x0000001917197220 */ /* 0x000fc80000410000 */
[----:B------:R-:W-:-:S04]  /*7660*/  FMUL.FTZ R27, R25, R180 ;  /* 0x000000b4191b7220 */ /* 0x000fc80000410000 */
[----:B------:R-:W-:Y:S02]  /*7670*/  FMUL.FTZ R27, R27, UR14 ;  /* 0x0000000e1b1b7c20 */ /* 0x000fe40008410000 */
[----:B----4-:R-:W-:Y:S02]  /*7680*/  @P4 HADD2.F32 R172, -RZ, R178.H0_H0 ;  /* 0x200000b2ffac4230 */ /* 0x010fe40000004100 */
[----:B------:R-:W-:-:S03]  /*7690*/  HFMA2 R178, -RZ, RZ, 0, 0 ;  /* 0x00000000ffb27431 */ /* 0x000fc600000001ff */
[----:B------:R-:W-:Y:S01]  /*76a0*/  @P4 FMUL.FTZ R177, R27, R172 ;  /* 0x000000ac1bb14220 */ /* 0x000fe20000410000 */
[----:B------:R-:W-:Y:S01]  /*76b0*/  FMUL.FTZ R27, R173, R27 ;  /* 0x0000001bad1b7220 */ /* 0x000fe20000410000 */
[----:B------:R-:W-:Y:S01]  /*76c0*/  FADD.FTZ R172, R80, R26 ;  /* 0x0000001a50ac7221 */ /* 0x000fe20000010000 */
[----:B------:R-:W-:-:S03]  /*76d0*/  FFMA.FTZ R26, R187, R21, R22 ;  /* 0x00000015bb1a7223 */ /* 0x000fc60000010016 */
[----:B------:R-:W-:Y:S01]  /*76e0*/  FSEL R27, R27, RZ, P4 ;  /* 0x000000ff1b1b7208 */ /* 0x000fe20002000000 */
[----:B------:R-:W-:Y:S01]  /*76f0*/  FADD.FTZ R26, R233, -R26 ;  /* 0x8000001ae91a7221 */ /* 0x000fe20000010000 */
[----:B------:R-:W-:-:S03]  /*7700*/  LOP3.LUT P4, RZ, R7, 0xff0000, RZ, 0xc0, !PT ;  /* 0x00ff000007ff7812 */ /* 0x000fc6000788c0ff */
[----:B------:R-:W-:Y:S01]  /*7710*/  FMUL.FTZ R26, R23, R26 ;  /* 0x0000001a171a7220 */ /* 0x000fe20000410000 */
[----:B------:R-:W-:-:S03]  /*7720*/  FADD.FTZ R173, R81, R27 ;  /* 0x0000001b51ad7221 */ /* 0x000fc60000010000 */
[----:B------:R-:W-:-:S04]  /*7730*/  FMUL.FTZ R27, R26, R180 ;  /* 0x000000b41a1b7220 */ /* 0x000fc80000410000 */
[----:B------:R-:W-:Y:S02]  /*7740*/  FMUL.FTZ R81, R27, UR14 ;  /* 0x0000000e1b517c20 */ /* 0x000fe40008410000 */
[----:B------:R-:W-:Y:S01]  /*7750*/  @P4 HADD2.F32 R27, -RZ, R179.H0_H0 ;  /* 0x200000b3ff1b4230 */ /* 0x000fe20000004100 */
[----:B------:R-:W-:-:S04]  /*7760*/  MOV R179, RZ ;  /* 0x000000ff00b37202 */ /* 0x000fc80000000f00 */
[----:B------:R-:W-:Y:S01]  /*7770*/  @P4 FMUL.FTZ R178, R81, R27 ;  /* 0x0000001b51b24220 */ /* 0x000fe20000410000 */
[----:B------:R-:W-:Y:S01]  /*7780*/  FFMA.FTZ R27, R6, R21, R22 ;  /* 0x00000015061b7223 */ /* 0x000fe20000010016 */
[----:B------:R-:W-:-:S03]  /*7790*/  FMUL.FTZ R81, R174, R81 ;  /* 0x00000051ae517220 */ /* 0x000fc60000410000 */
[----:B------:R-:W-:Y:S02]  /*77a0*/  FADD.FTZ R27, R222, -R27 ;  /* 0x8000001bde1b7221 */ /* 0x000fe40000010000 */
[----:B------:R-:W-:Y:S02]  /*77b0*/  FSEL R174, R81, RZ, P4 ;  /* 0x000000ff51ae7208 */ /* 0x000fe40002000000 */
[----:B------:R-:W-:Y:S01]  /*77c0*/  FMUL.FTZ R27, R23, R27 ;  /* 0x0000001b171b7220 */ /* 0x000fe20000410000 */
[----:B------:R-:W-:Y:S02]  /*77d0*/  ISETP.GE.U32.AND P4, PT, R7, 0x1000000, PT ;  /* 0x010000000700780c */ /* 0x000fe40003f86070 */
[----:B------:R-:W-:Y:S01]  /*77e0*/  FADD.FTZ R82, R82, R174 ;  /* 0x000000ae52527221 */ /* 0x000fe20000010000 */
[----:B------:R-:W-:-:S04]  /*77f0*/  FMUL.FTZ R80, R27, R180 ;  /* 0x000000b41b507220 */ /* 0x000fc80000410000 */
[----:B------:R-:W-:-:S04]  /*7800*/  FMUL.FTZ R80, R80, UR14 ;  /* 0x0000000e50507c20 */ /* 0x000fc80008410000 */
[----:B------:R-:W-:-:S05]  /*7810*/  FMUL.FTZ R175, R175, R80 ;  /* 0x00000050afaf7220 */ /* 0x000fca0000410000 */
[----:B------:R-:W-:-:S05]  /*7820*/  FSEL R81, R175, RZ, P4 ;  /* 0x000000ffaf517208 */ /* 0x000fca0002000000 */
[----:B------:R-:W-:Y:S01]  /*7830*/  FADD.FTZ R83, R83, R81 ;  /* 0x0000005153537221 */ /* 0x000fe20000010000 */
[----:B------:R-:W-:Y:S06]  /*7840*/  @!P4 BRA `(.L_x_21895) ;  /* 0x0000000000f8c947 */ /* 0x000fec0003800000 */
[----:B------:R-:W2:Y:S02]  /*7850*/  LDL.S16 R188, [R1+0x70] ;  /* 0x0000700001bc7983 */ /* 0x000ea40000100600 */
[----:B--2---:R-:W-:-:S05]  /*7860*/  HADD2.F32 R81, -RZ, R188.H0_H0 ;  /* 0x200000bcff517230 */ /* 0x004fca0000004100 */
[----:B------:R-:W-:Y:S01]  /*7870*/  FMUL.FTZ R179, R80, R81 ;  /* 0x0000005150b37220 */ /* 0x000fe20000410000 */
[----:B------:R-:W-:Y:S06]  /*7880*/  BRA `(.L_x_21895) ;  /* 0x0000000000e87947 */ /* 0x000fec0003800000 */
.L_x_21894:
[----:B------:R-:W2:Y:S02]  /*7890*/  LDL.S16 R192, [R1+0x70] ;  /* 0x0000700001c07983 */ /* 0x000ea40000100600 */
[----:B--2---:R-:W-:Y:S02]  /*78a0*/  PRMT R179, R192, 0x7610, R179 ;  /* 0x00007610c0b37816 */ /* 0x004fe400000000b3 */
[----:B------:R-:W2:Y:S02]  /*78b0*/  LDL.S16 R192, [R1+0x74] ;  /* 0x0000740001c07983 */ /* 0x000ea40000100600 */
[----:B------:R-:W-:Y:S02]  /*78c0*/  PRMT R177, R179, 0x7610, R177 ;  /* 0x00007610b3b17816 */ /* 0x000fe400000000b1 */
[----:B------:R-:W3:Y:S01]  /*78d0*/  LDL.S16 R179, [R1+0x76] ;  /* 0x0000760001b37983 */ /* 0x000ee20000100600 */
[----:B--2---:R-:W-:-:S03]  /*78e0*/  PRMT R178, R192, 0x7610, R178 ;  /* 0x00007610c0b27816 */ /* 0x004fc600000000b2 */
[----:B------:R-:W2:Y:S01]  /*78f0*/  LDL R192, [R1] ;  /* 0x0000000001c07983 */ /* 0x000ea20000100800 */
        /* <DEDUP_REMOVED lines=34> */
[----:B------:R-:W-:Y:S02]  /*7b20*/  FSEL R81, R81, RZ, P4 ;  /* 0x000000ff51517208 */ /* 0x000fe40002000000 */
[----:B------:R-:W-:-:S03]  /*7b30*/  CS2R R178, SRZ ;  /* 0x0000000000b27805 */ /* 0x000fc6000001ff00 */
[----:B------:R-:W-:Y:S01]  /*7b40*/  FADD.FTZ R82, R82, R81 ;  /* 0x0000005152527221 */ /* 0x000fe20000010000 */
        /* <DEDUP_REMOVED lines=12> */
[----:B------:R-:W-:-:S05]  /*7c10*/  @P4 HADD2.F32 R81, -RZ, R188.H0_H0 ;  /* 0x200000bcff514230 */ /* 0x000fca0000004100 */
[----:B------:R-:W-:-:S07]  /*7c20*/  @P4 FMUL.FTZ R179, R80, R81 ;  /* 0x0000005150b34220 */ /* 0x000fce0000410000 */
.L_x_21895:
[----:B------:R-:W-:Y:S05]  /*7c30*/  BSYNC.RECONVERGENT B3 ;  /* 0x0000000000037941 */ /* 0x000fea0003800200 */
.L_x_21893:
        /* <DEDUP_REMOVED lines=9> */
.L_x_21892:
[----:B------:R-:W-:Y:S05]  /*7cd0*/  BSYNC.RECONVERGENT B2 ;  /* 0x0000000000027941 */ /* 0x000fea0003800200 */
.L_x_21891:
        /* <DEDUP_REMOVED lines=9> */
[----:B------:R-:W2:Y:S04]  /*7d70*/  LDL.S16 R177, [R1+0x6e] ;  /* 0x00006e0001b17983 */ /* 0x000ea80000100600 */
[----:B------:R-:W3:Y:S04]  /*7d80*/  LDL.S16 R178, [R1+0x6c] ;  /* 0x00006c0001b27983 */ /* 0x000ee80000100600 */
[----:B------:R-:W4:Y:S01]  /*7d90*/  LDL.S16 R179, [R1+0x6a] ;  /* 0x00006a0001b37983 */ /* 0x000f220000100600 */
[-CC-:B------:R-:W-:Y:S01]  /*7da0*/  FFMA.FTZ R24, R210, R21.reuse, R22.reuse ;  /* 0x00000015d2187223 */ /* 0x180fe20000010016 */
[----:B------:R-:W-:Y:S01]  /*7db0*/  LOP3.LUT P3, RZ, R5, 0xff, RZ, 0xc0, !PT ;  /* 0x000000ff05ff7812 */ /* 0x000fe2000786c0ff */
[----:B------:R-:W-:Y:S01]  /*7dc0*/  FFMA.FTZ R25, R199, R21, R22 ;  /* 0x00000015c7197223 */ /* 0x000fe20000010016 */
[----:B------:R-:W-:Y:S01]  /*7dd0*/  LOP3.LUT P4, RZ, R5, 0xff00, RZ, 0xc0, !PT ;  /* 0x0000ff0005ff7812 */ /* 0x000fe2000788c0ff */
[----:B------:R-:W-:Y:S01]  /*7de0*/  FADD.FTZ R24, R252, -R24 ;  /* 0x80000018fc187221 */ /* 0x000fe20000010000 */
[----:B------:R-:W-:-:S02]  /*7df0*/  HFMA2 R176, -RZ, RZ, 0, 0 ;  /* 0x00000000ffb07431 */ /* 0x000fc400000001ff */
[----:B------:R-:W-:Y:S01]  /*7e00*/  FADD.FTZ R25, R243, -R25 ;  /* 0x80000019f3197221 */ /* 0x000fe20000010000 */
[----:B-----5:R-:W-:-:S03]  /*7e10*/  FMUL.FTZ R24, R23, R24 ;  /* 0x0000001817187220 */ /* 0x020fc60000410000 */
[----:B------:R-:W-:Y:S01]  /*7e20*/  FMUL.FTZ R25, R23, R25 ;  /* 0x0000001917197220 */ /* 0x000fe20000410000 */
[----:B------:R-:W-:-:S04]  /*7e30*/  FMUL.FTZ R26, R24, R180 ;  /* 0x000000b4181a7220 */ /* 0x000fc80000410000 */
[----:B------:R-:W-:-:S04]  /*7e40*/  FMUL.FTZ R26, R26, UR14 ;  /* 0x0000000e1a1a7c20 */ /* 0x000fc80008410000 */
[----:B------:R-:W-:-:S05]  /*7e50*/  FMUL.FTZ R172, R172, R26 ;  /* 0x0000001aacac7220 */ /* 0x000fca0000410000 */
[----:B------:R-:W-:-:S05]  /*7e60*/  FSEL R172, R172, RZ, P3 ;  /* 0x000000ffacac7208 */ /* 0x000fca0001800000 */
[----:B------:R-:W-:Y:S01]  /*7e70*/  FADD.FTZ R172, R76, R172 ;  /* 0x000000ac4cac7221 */ /* 0x000fe20000010000 */
[----:B--2---:R-:W-:Y:S01]  /*7e80*/  @P3 HADD2.F32 R27, -RZ, R177.H0_H0 ;  /* 0x200000b1ff1b3230 */ /* 0x004fe20000004100 */
[----:B------:R-:W-:-:S04]  /*7e90*/  MOV R177, RZ ;  /* 0x000000ff00b17202 */ /* 0x000fc80000000f00 */
[----:B------:R-:W-:Y:S01]  /*7ea0*/  @P3 FMUL.FTZ R176, R26, R27 ;  /* 0x0000001b1ab03220 */ /* 0x000fe20000410000 */
[----:B------:R-:W-:Y:S01]  /*7eb0*/  FMUL.FTZ R26, R25, R180 ;  /* 0x000000b4191a7220 */ /* 0x000fe20000410000 */
[----:B---3--:R-:W-:Y:S01]  /*7ec0*/  @P4 HADD2.F32 R27, -RZ, R178.H0_H0 ;  /* 0x200000b2ff1b4230 */ /* 0x008fe20000004100 */
[----:B------:R-:W-:Y:S01]  /*7ed0*/  LOP3.LUT P3, RZ, R5, 0xff0000, RZ, 0xc0, !PT ;  /* 0x00ff000005ff7812 */ /* 0x000fe2000786c0ff */
[----:B------:R-:W-:Y:S02]  /*7ee0*/  HFMA2 R178, -RZ, RZ, 0, 0 ;  /* 0x00000000ffb27431 */ /* 0x000fe400000001ff */
[----:B------:R-:W-:-:S04]  /*7ef0*/  FMUL.FTZ R26, R26, UR14 ;  /* 0x0000000e1a1a7c20 */ /* 0x000fc80008410000 */
        /* <DEDUP_REMOVED lines=9> */
[----:B------:R-:W-:Y:S01]  /*7f90*/  FMUL.FTZ R77, R27, UR14 ;  /* 0x0000000e1b4d7c20 */ /* 0x000fe20008410000 */
[----:B----4-:R-:W-:Y:S01]  /*7fa0*/  @P3 HADD2.F32 R27, -RZ, R179.H0_H0 ;  /* 0x200000b3ff1b3230 */ /* 0x010fe20000004100 */
[----:B------:R-:W-:-:S04]  /*7fb0*/  MOV R179, RZ ;  /* 0x000000ff00b37202 */ /* 0x000fc80000000f00 */
[----:B------:R-:W-:Y:S01]  /*7fc0*/  @P3 FMUL.FTZ R178, R77, R27 ;  /* 0x0000001b4db23220 */ /* 0x000fe20000410000 */
[----:B------:R-:W-:Y:S01]  /*7fd0*/  FFMA.FTZ R27, R4, R21, R22 ;  /* 0x00000015041b7223 */ /* 0x000fe20000010016 */
[----:B------:R-:W-:-:S03]  /*7fe0*/  FMUL.FTZ R77, R174, R77 ;  /* 0x0000004dae4d7220 */ /* 0x000fc60000410000 */
[----:B------:R-:W-:Y:S02]  /*7ff0*/  FADD.FTZ R27, R221, -R27 ;  /* 0x8000001bdd1b7221 */ /* 0x000fe40000010000 */
[----:B------:R-:W-:Y:S02]  /*8000*/  FSEL R174, R77, RZ, P3 ;  /* 0x000000ff4dae7208 */ /* 0x000fe40001800000 */
[----:B------:R-:W-:-:S03]  /*8010*/  FMUL.FTZ R27, R23, R27 ;  /* 0x0000001b171b7220 */ /* 0x000fc60000410000 */
        /* <DEDUP_REMOVED lines=11> */
.L_x_21899:
[----:B------:R-:W2:Y:S04]  /*80d0*/  LDL.S16 R179, [R1+0x68] ;  /* 0x0000680001b37983 */ /* 0x000ea80000100600 */
[----:B------:R2:W-:Y:S02]  /*80e0*/  STL [R1+0x108], R3 ;  /* 0x0001080301007387 */ /* 0x0005e40000100800 */
[----:B--2---:R-:W-:Y:S02]  /*80f0*/  PRMT R3, R179, 0x7610, R3 ;  /* 0x00007610b3037816 */ /* 0x004fe40000000003 */
[----:B------:R-:W2:Y:S04]  /*8100*/  LDL.S16 R179, [R1+0x6c] ;  /* 0x00006c0001b37983 */ /* 0x000ea80000100600 */
[----:B------:R1:W-:Y:S02]  /*8110*/  STL [R1+0x104], R2 ;  /* 0x0001040201007387 */ /* 0x0003e40000100800 */
[----:B-1----:R-:W-:-:S02]  /*8120*/  PRMT R2, R3, 0x7610, R2 ;  /* 0x0000761003027816 */ /* 0x002fc40000000002 */
[----:B------:R1:W5:Y:S04]  /*8130*/  LDL.LU R3, [R1+0x108] ;  /* 0x0001080001037983 */ /* 0x0003680000300800 */
[----:B------:R2:W-:Y:S02]  /*8140*/  STL [R1+0x100], R0 ;  /* 0x0001000001007387 */ /* 0x0005e40000100800 */
[----:B--2---:R-:W-:Y:S02]  /*8150*/  PRMT R0, R179, 0x7610, R0 ;  /* 0x00007610b3007816 */ /* 0x004fe40000000000 */
[----:B------:R-:W2:Y:S01]  /*8160*/  LDL.S16 R179, [R1+0x6a] ;  /* 0x00006a0001b37983 */ /* 0x000ea20000100600 */
[----:B------:R-:W-:Y:S02]  /*8170*/  PRMT R176, R2, 0x7610, R176 ;  /* 0x0000761002b07816 */ /* 0x000fe400000000b0 */
[----:B------:R-:W-:Y:S01]  /*8180*/  PRMT R177, R0, 0x7610, R177 ;  /* 0x0000761000b17816 */ /* 0x000fe200000000b1 */
[----:B------:R1:W5:Y:S04]  /*8190*/  LDL.LU R2, [R1+0x104] ;  /* 0x0001040001027983 */ /* 0x0003680000300800 */
[----:B------:R1:W5:Y:S01]  /*81a0*/  LDL.LU R0, [R1+0x100] ;  /* 0x0001000001007983 */ /* 0x0003620000300800 */
[----:B------:R-:W-:Y:S01]  /*81b0*/  PRMT R209, R176, 0x7610, R209 ;  /* 0x00007610b0d17816 */ /* 0x000fe200000000d1 */
[----:B------:R-:W-:-:S04]  /*81c0*/  FFMA.FTZ R176, R210, R21, R22 ;  /* 0x00000015d2b07223 */ /* 0x000fc80000010016 */
[----:B------:R-:W-:-:S04]  /*81d0*/  FADD.FTZ R176, R252, -R176 ;  /* 0x800000b0fcb07221 */ /* 0x000fc80000010000 */
[----:B-----5:R-:W-:Y:S01]  /*81e0*/  FMUL.FTZ R176, R23, R176 ;  /* 0x000000b017b07220 */ /* 0x020fe20000410000 */
[----:B--2---:R-:W-:Y:S02]  /*81f0*/  PRMT R178, R179, 0x7610, R178 ;  /* 0x00007610b3b27816 */ /* 0x004fe400000000b2 */
[----:B------:R-:W2:Y:S01]  /*8200*/  LDL.S16 R179, [R1+0x6e] ;  /* 0x00006e0001b37983 */ /* 0x000ea20000100600 */
[----:B------:R-:W-:Y:S01]  /*8210*/  FMUL.FTZ R176, R176, R180 ;  /* 0x000000b4b0b07220 */ /* 0x000fe20000410000 */
[----:B------:R-:W-:Y:S02]  /*8220*/  PRMT R208, R177, 0x7610, R208 ;  /* 0x00007610b1d07816 */ /* 0x000fe400000000d0 */
[----:B------:R-:W-:Y:S01]  /*8230*/  LOP3.LUT P3, RZ, R5, 0xff, RZ, 0xc0, !PT ;  /* 0x000000ff05ff7812 */ /* 0x000fe2000786c0ff */
[----:B------:R-:W-:Y:S01]  /*8240*/  FMUL.FTZ R177, R176, UR14 ;  /* 0x0000000eb0b17c20 */ /* 0x000fe20008410000 */
[----:B------:R-:W-:Y:S01]  /*8250*/  HFMA2 R176, -RZ, RZ, 0, 0 ;  /* 0x00000000ffb07431 */ /* 0x000fe200000001ff */
[----:B------:R-:W-:-:S02]  /*8260*/  PRMT R192, R178, 0x7610, R192 ;  /* 0x00007610b2c07816 */ /* 0x000fc400000000c0 */
[----:B------:R-:W-:Y:S01]  /*8270*/  FMUL.FTZ R172, R172, R177 ;  /* 0x000000b1acac7220 */ /* 0x000fe20000410000 */
[----:B------:R-:W-:-:S04]  /*8280*/  PRMT R188, R209, 0x7610, R188 ;  /* 0x00007610d1bc7816 */ /* 0x000fc800000000bc */
[----:B------:R-:W-:-:S05]  /*8290*/  FSEL R172, R172, RZ, P3 ;  /* 0x000000ffacac7208 */ /* 0x000fca0001800000 */
[----:B------:R-:W-:Y:S01]  /*82a0*/  FADD.FTZ R172, R76, R172 ;  /* 0x000000ac4cac7221 */ /* 0x000fe20000010000 */
[----:B--2---:R-:W-:Y:S01]  /*82b0*/  @P3 HADD2.F32 R76, -RZ, R179.H0_H0 ;  /* 0x200000b3ff4c3230 */ /* 0x004fe20000004100 */
[----:B------:R-:W-:-:S04]  /*82c0*/  CS2R R178, SRZ ;  /* 0x0000000000b27805 */ /* 0x000fc8000001ff00 */
[----:B------:R-:W-:Y:S01]  /*82d0*/  @P3 FMUL.FTZ R176, R177, R76 ;  /* 0x0000004cb1b03220 */ /* 0x000fe20000410000 */
[----:B------:R-:W-:Y:S01]  /*82e0*/  FFMA.FTZ R76, R199, R21, R22 ;  /* 0x00000015c74c7223 */ /* 0x000fe20000010016 */
[----:B------:R-:W-:Y:S02]  /*82f0*/  LOP3.LUT P3, RZ, R5, 0xff00, RZ, 0xc0, !PT ;  /* 0x0000ff0005ff7812 */ /* 0x000fe4000786c0ff */
[----:B------:R-:W-:Y:S01]  /*8300*/  MOV R177, RZ ;  /* 0x000000ff00b17202 */ /* 0x000fe20000000f00 */
[----:B------:R-:W-:-:S04]  /*8310*/  FADD.FTZ R76, R243, -R76 ;  /* 0x8000004cf34c7221 */ /* 0x000fc80000010000 */
[----:B------:R-:W-:-:S04]  /*8320*/  FMUL.FTZ R76, R23, R76 ;  /* 0x0000004c174c7220 */ /* 0x000fc80000410000 */
[----:B------:R-:W-:-:S04]  /*8330*/  FMUL.FTZ R76, R76, R180 ;  /* 0x000000b44c4c7220 */ /* 0x000fc80000410000 */
[----:B------:R-:W-:-:S04]  /*8340*/  FMUL.FTZ R76, R76, UR14 ;  /* 0x0000000e4c4c7c20 */ /* 0x000fc80008410000 */
[----:B------:R-:W-:-:S05]  /*8350*/  FMUL.FTZ R173, R173, R76 ;  /* 0x0000004cadad7220 */ /* 0x000fca0000410000 */
[----:B------:R-:W-:-:S05]  /*8360*/  FSEL R173, R173, RZ, P3 ;  /* 0x000000ffadad7208 */ /* 0x000fca0001800000 */
[----:B------:R-:W-:Y:S01]  /*8370*/  FADD.FTZ R173, R77, R173 ;  /* 0x000000ad4dad7221 */ /* 0x000fe20000010000 */
[----:B------:R-:W-:-:S05]  /*8380*/  @P3 HADD2.F32 R77, -RZ, R208.H0_H0 ;  /* 0x200000d0ff4d3230 */ /* 0x000fca0000004100 */
        /* <DEDUP_REMOVED lines=22> */
[----:B-1----:R-:W-:-:S07]  /*84f0*/  @P3 FMUL.FTZ R179, R76, R77 ;  /* 0x0000004d4cb33220 */ /* 0x002fce0000410000 */
.L_x_21900:
[----:B------:R-:W-:Y:S05]  /*8500*/  BSYNC.RECONVERGENT B3 ;  /* 0x0000000000037941 */ /* 0x000fea0003800200 */
.L_x_21898:
        /* <DEDUP_REMOVED lines=9> */
.L_x_21897:
[----:B------:R-:W-:Y:S05]  /*85a0*/  BSYNC.RECONVERGENT B2 ;  /* 0x0000000000027941 */ /* 0x000fea0003800200 */
.L_x_21896:
        /* <DEDUP_REMOVED lines=13> */
[C---:B------:R-:W-:Y:S01]  /*8680*/  LOP3.LUT P2, RZ, R3.reuse, 0xff, RZ, 0xc0, !PT ;  /* 0x000000ff03ff7812 */ /* 0x040fe2000784c0ff */
        /* <DEDUP_REMOVED lines=49> */
.L_x_21904:
        /* <DEDUP_REMOVED lines=67> */
.L_x_21905:
[----:B------:R-:W-:Y:S05]  /*8dd0*/  BSYNC.RECONVERGENT B3 ;  /* 0x0000000000037941 */ /* 0x000fea0003800200 */
.L_x_21903:
        /* <DEDUP_REMOVED lines=9> */
.L_x_21902:
[----:B------:R-:W-:Y:S05]  /*8e70*/  BSYNC.RECONVERGENT B2 ;  /* 0x0000000000027941 */ /* 0x000fea0003800200 */
.L_x_21901:
        /* <DEDUP_REMOVED lines=17> */
[----:B------:R-:W-:Y:S01]  /*8f90*/  FMUL.FTZ R26, R172, R25 ;  /* 0x00000019ac1a7220 */ /* 0x000fe20000410000 */
[----:B------:R-:W-:-:S04]  /*8fa0*/  HFMA2 R172, -RZ, RZ, 0, 0 ;  /* 0x00000000ffac7431 */ /* 0x000fc800000001ff */
[----:B------:R-:W-:-:S05]  /*8fb0*/  FSEL R26, R26, RZ, P1 ;  /* 0x000000ff1a1a7208 */ /* 0x000fca0000800000 */
[----:B------:R-:W-:Y:S01]  /*8fc0*/  FADD.FTZ R68, R68, R26 ;  /* 0x0000001a44447221 */ /* 0x000fe20000010000 */
        /* <DEDUP_REMOVED lines=12> */
[----:B---3--:R-:W-:-:S05]  /*9090*/  @P1 HADD2.F32 R27, -RZ, R177.H0_H0 ;  /* 0x200000b1ff1b1230 */ /* 0x008fca0000004100 */
[----:B------:R-:W-:Y:S01]  /*90a0*/  @P1 FMUL.FTZ R173, R26, R27 ;  /* 0x0000001b1aad1220 */ /* 0x000fe20000410000 */
[-CC-:B------:R-:W-:Y:S01]  /*90b0*/  FFMA.FTZ R26, R183, R21.reuse, R22.reuse ;  /* 0x00000015b71a7223 */ /* 0x180fe20000010016 */
[----:B------:R-:W-:Y:S01]  /*90c0*/  LOP3.LUT P1, RZ, R0, 0xff0000, RZ, 0xc0, !PT ;  /* 0x00ff000000ff7812 */ /* 0x000fe2000782c0ff */
[----:B------:R-:W-:Y:S02]  /*90d0*/  FFMA.FTZ R21, R229, R21, R22 ;  /* 0x00000015e5157223 */ /* 0x000fe40000010016 */
[----:B------:R-:W-:Y:S02]  /*90e0*/  FADD.FTZ R26, R230, -R26 ;  /* 0x8000001ae61a7221 */ /* 0x000fe40000010000 */
[----:B------:R-:W-:Y:S02]  /*90f0*/  FADD.FTZ R21, R219, -R21 ;  /* 0x80000015db157221 */ /* 0x000fe40000010000 */
[----:B------:R-:W-:-:S04]  /*9100*/  FMUL.FTZ R26, R23, R26 ;  /* 0x0000001a171a7220 */ /* 0x000fc80000410000 */
[----:B------:R-:W-:Y:S02]  /*9110*/  FMUL.FTZ R27, R26, R180 ;  /* 0x000000b41a1b7220 */ /* 0x000fe40000410000 */
[----:B----4-:R-:W-:Y:S02]  /*9120*/  @P1 HADD2.F32 R176, -RZ, R176.H0_H0 ;  /* 0x200000b0ffb01230 */ /* 0x010fe40000004100 */
[----:B------:R-:W-:-:S04]  /*9130*/  FMUL.FTZ R27, R27, UR14 ;  /* 0x0000000e1b1b7c20 */ /* 0x000fc80008410000 */
[----:B------:R-:W-:-:S05]  /*9140*/  FMUL.FTZ R174, R174, R27 ;  /* 0x0000001baeae7220 */ /* 0x000fca0000410000 */
[----:B------:R-:W-:-:S05]  /*9150*/  FSEL R174, R174, RZ, P1 ;  /* 0x000000ffaeae7208 */ /* 0x000fca0000800000 */
[----:B------:R-:W-:Y:S01]  /*9160*/  FADD.FTZ R70, R70, R174 ;  /* 0x000000ae46467221 */ /* 0x000fe20000010000 */
[----:B------:R-:W-:Y:S02]  /*9170*/  HFMA2 R174, -RZ, RZ, 0, 0 ;  /* 0x00000000ffae7431 */ /* 0x000fe400000001ff */
[----:B------:R-:W-:Y:S01]  /*9180*/  @P1 FMUL.FTZ R174, R27, R176 ;  /* 0x000000b01bae1220 */ /* 0x000fe20000410000 */
[----:B------:R-:W-:Y:S01]  /*9190*/  FMUL.FTZ R27, R23, R21 ;  /* 0x00000015171b7220 */ /* 0x000fe20000410000 */
[----:B------:R-:W-:-:S03]  /*91a0*/  ISETP.GE.U32.AND P1, PT, R0, 0x1000000, PT ;  /* 0x010000000000780c */ /* 0x000fc60003f26070 */
        /* <DEDUP_REMOVED lines=11> */
.L_x_21908:
        /* <DEDUP_REMOVED lines=9> */
[----:B------:R-:W2:Y:S02]  /*92f0*/  LDL.S16 R176, [R1+0x1c] ;  /* 0x00001c0001b07983 */ /* 0x000ea40000100600 */
[----:B------:R-:W-:-:S02]  /*9300*/  PRMT R209, R3, 0x7610, R209 ;  /* 0x0000761003d17816 */ /* 0x000fc400000000d1 */
[----:B------:R3:W-:Y:S02]  /*9310*/  STL [R1+0x100], R2 ;  /* 0x0001000201007387 */ /* 0x0007e40000100800 */
[----:B---3--:R-:W-:Y:S02]  /*9320*/  PRMT R2, R4, 0x7610, R2 ;  /* 0x0000761004027816 */ /* 0x008fe40000000002 */
[----:B------:R1:W5:Y:S04]  /*9330*/  LDL.LU R4, [R1+0x108] ;  /* 0x0001080001047983 */ /* 0x0003680000300800 */
[----:B------:R1:W5:Y:S01]  /*9340*/  LDL.LU R3, [R1+0x104] ;  /* 0x0001040001037983 */ /* 0x0003620000300800 */
[----:B------:R-:W-:Y:S02]  /*9350*/  PRMT R177, R2, 0x7610, R177 ;  /* 0x0000761002b17816 */ /* 0x000fe400000000b1 */
[----:B--2---:R-:W-:-:S02]  /*9360*/  PRMT R208, R176, 0x7610, R208 ;  /* 0x00007610b0d07816 */ /* 0x004fc400000000d0 */
[----:B------:R-:W2:Y:S04]  /*9370*/  LDL.S16 R176, [R1+0x1a] ;  /* 0x00001a0001b07983 */ /* 0x000ea80000100600 */
[----:B------:R1:W5:Y:S01]  /*9380*/  LDL.LU R2, [R1+0x100] ;  /* 0x0001000001027983 */ /* 0x0003620000300800 */
[----:B------:R-:W-:Y:S02]  /*9390*/  LOP3.LUT P1, RZ, R0, 0xff, RZ, 0xc0, !PT ;  /* 0x000000ff00ff7812 */ /* 0x000fe4000782c0ff */
[----:B------:R-:W-:Y:S02]  /*93a0*/  PRMT R188, R208, 0x7610, R188 ;  /* 0x00007610d0bc7816 */ /* 0x000fe400000000bc */
[----:B------:R-:W-:-:S04]  /*93b0*/  PRMT R192, R209, 0x7610, R192 ;  /* 0x00007610d1c07816 */ /* 0x000fc800000000c0 */
[----:B------:R-:W-:-:S05]  /*93c0*/  PRMT R178, R192, 0x7610, R178 ;  /* 0x00007610c0b27816 */ /* 0x000fca00000000b2 */
[----:B------:R-:W-:Y:S01]  /*93d0*/  @P1 HADD2.F32 R177, -RZ, R177.H0_H0 ;  /* 0x200000b1ffb11230 */ /* 0x000fe20000004100 */
[----:B--2---:R-:W-:Y:S01]  /*93e0*/  PRMT R179, R176, 0x7610, R179 ;  /* 0x00007610b0b37816 */ /* 0x004fe200000000b3 */
[----:B------:R-:W-:-:S04]  /*93f0*/  FFMA.FTZ R176, R197, R21, R22 ;  /* 0x00000015c5b07223 */ /* 0x000fc80000010016 */
        /* <DEDUP_REMOVED lines=8> */
[----:B------:R-:W-:Y:S01]  /*9480*/  @P1 FMUL.FTZ R172, R176, R177 ;  /* 0x000000b1b0ac1220 */ /* 0x000fe20000410000 */
[----:B------:R-:W-:Y:S01]  /*9490*/  FFMA.FTZ R176, R194, R21, R22 ;  /* 0x00000015c2b07223 */ /* 0x000fe20000010016 */
[----:B------:R-:W-:-:S03]  /*94a0*/  LOP3.LUT P1, RZ, R0, 0xff00, RZ, 0xc0, !PT ;  /* 0x0000ff0000ff7812 */ /* 0x000fc6000782c0ff */
[----:B------:R-:W-:-:S04]  /*94b0*/  FADD.FTZ R176, R240, -R176 ;  /* 0x800000b0f0b07221 */ /* 0x000fc80000010000 */
[----:B------:R-:W-:-:S04]  /*94c0*/  FMUL.FTZ R176, R23, R176 ;  /* 0x000000b017b07220 */ /* 0x000fc80000410000 */
[----:B------:R-:W-:Y:S02]  /*94d0*/  FMUL.FTZ R176, R176, R180 ;  /* 0x000000b4b0b07220 */ /* 0x000fe40000410000 */
[----:B------:R-:W-:Y:S02]  /*94e0*/  @P1 HADD2.F32 R177, -RZ, R188.H0_H0 ;  /* 0x200000bcffb11230 */ /* 0x000fe40000004100 */
[----:B------:R-:W-:-:S04]  /*94f0*/  FMUL.FTZ R176, R176, UR14 ;  /* 0x0000000eb0b07c20 */ /* 0x000fc80008410000 */
[----:B------:R-:W-:-:S05]  /*9500*/  FMUL.FTZ R173, R173, R176 ;  /* 0x000000b0adad7220 */ /* 0x000fca0000410000 */
[----:B------:R-:W-:-:S05]  /*9510*/  FSEL R173, R173, RZ, P1 ;  /* 0x000000ffadad7208 */ /* 0x000fca0000800000 */
[----:B------:R-:W-:Y:S01]  /*9520*/  FADD.FTZ R69, R69, R173 ;  /* 0x000000ad45457221 */ /* 0x000fe20000010000 */
[----:B------:R-:W-:Y:S01]  /*9530*/  MOV R173, RZ ;  /* 0x000000ff00ad7202 */ /* 0x000fe20000000f00 */
[----:B------:R-:W-:Y:S01]  /*9540*/  @P1 FMUL.FTZ R173, R176, R177 ;  /* 0x000000b1b0ad1220 */ /* 0x000fe20000410000 */
[-CC-:B------:R-:W-:Y:S01]  /*9550*/  FFMA.FTZ R176, R183, R21.reuse, R22.reuse ;  /* 0x00000015b7b07223 */ /* 0x180fe20000010016 */
[----:B------:R-:W-:Y:S01]  /*9560*/  LOP3.LUT P1, RZ, R0, 0xff0000, RZ, 0xc0, !PT ;  /* 0x00ff000000ff7812 */ /* 0x000fe2000782c0ff */
[----:B------:R-:W-:Y:S02]  /*9570*/  FFMA.FTZ R21, R229, R21, R22 ;  /* 0x00000015e5157223 */ /* 0x000fe40000010016 */
[----:B------:R-:W-:Y:S02]  /*9580*/  FADD.FTZ R176, R230, -R176 ;  /* 0x800000b0e6b07221 */ /* 0x000fe40000010000 */
[----:B------:R-:W-:Y:S02]  /*9590*/  FADD.FTZ R21, R219, -R21 ;  /* 0x80000015db157221 */ /* 0x000fe40000010000 */
[----:B------:R-:W-:-:S02]  /*95a0*/  FMUL.FTZ R176, R23, R176 ;  /* 0x000000b017b07220 */ /* 0x000fc40000410000 */
[----:B------:R-:W-:Y:S02]  /*95b0*/  FMUL.FTZ R21, R23, R21 ;  /* 0x0000001517157220 */ /* 0x000fe40000410000 */
[-C--:B------:R-:W-:Y:S02]  /*95c0*/  FMUL.FTZ R176, R176, R180.reuse ;  /* 0x000000b4b0b07220 */ /* 0x080fe40000410000 */
[----:B------:R-:W-:Y:S02]  /*95d0*/  @P1 HADD2.F32 R177, -RZ, R179.H0_H0 ;  /* 0x200000b3ffb11230 */ /* 0x000fe40000004100 */
[----:B------:R-:W-:Y:S01]  /*95e0*/  FMUL.FTZ R21, R21, R180 ;  /* 0x000000b415157220 */ /* 0x000fe20000410000 */
[----:B------:R-:W-:-:S03]  /*95f0*/  FMUL.FTZ R176, R176, UR14 ;  /* 0x0000000eb0b07c20 */ /* 0x000fc60008410000 */
[----:B------:R-:W-:Y:S01]  /*9600*/  FMUL.FTZ R21, R21, UR14 ;  /* 0x0000000e15157c20 */ /* 0x000fe20008410000 */
[----:B------:R-:W-:-:S03]  /*9610*/  FMUL.FTZ R174, R174, R176 ;  /* 0x000000b0aeae7220 */ /* 0x000fc60000410000 */
[----:B------:R-:W-:Y:S01]  /*9620*/  FMUL.FTZ R22, R175, R21 ;  /* 0x00000015af167220 */ /* 0x000fe20000410000 */
[----:B------:R-:W-:Y:S02]  /*9630*/  MOV R175, RZ ;  /* 0x000000ff00af7202 */ /* 0x000fe40000000f00 */
[----:B------:R-:W-:-:S05]  /*9640*/  FSEL R174, R174, RZ, P1 ;  /* 0x000000ffaeae7208 */ /* 0x000fca0000800000 */
[----:B------:R-:W-:Y:S01]  /*9650*/  FADD.FTZ R70, R70, R174 ;  /* 0x000000ae46467221 */ /* 0x000fe20000010000 */
[----:B------:R-:W-:Y:S02]  /*9660*/  HFMA2 R174, -RZ, RZ, 0, 0 ;  /* 0x00000000ffae7431 */ /* 0x000fe400000001ff */
[----:B------:R-:W-:Y:S01]  /*9670*/  @P1 FMUL.FTZ R174, R176, R177 ;  /* 0x000000b1b0ae1220 */ /* 0x000fe20000410000 */
[----:B------:R-:W-:-:S04]  /*9680*/  ISETP.GE.U32.AND P1, PT, R0, 0x1000000, PT ;  /* 0x010000000000780c */ /* 0x000fc80003f26070 */
[----:B------:R-:W-:-:S09]  /*9690*/  FSEL R22, R22, RZ, P1 ;  /* 0x000000ff16167208 */ /* 0x000fd20000800000 */
[----:B------:R-:W-:-:S05]  /*96a0*/  @P1 HADD2.F32 R23, -RZ, R178.H0_H0 ;  /* 0x200000b2ff171230 */ /* 0x000fca0000004100 */
[----:B------:R-:W-:Y:S01]  /*96b0*/  @P1 FMUL.FTZ R175, R23, R21 ;  /* 0x0000001517af1220 */ /* 0x000fe20000410000 */
[----:B-1----:R-:W-:-:S07]  /*96c0*/  FADD.FTZ R21, R71, R22 ;  /* 0x0000001647157221 */ /* 0x002fce0000010000 */
.L_x_21909:
[----:B------:R-:W-:Y:S05]  /*96d0*/  BSYNC.RECONVERGENT B2 ;  /* 0x0000000000027941 */ /* 0x000fea0003800200 */
.L_x_21907:
[----:B------:R-:W1:Y:S01]  /*96e0*/  @P0 LDC.64 R22, c[0x0][0x478] ;  /* 0x00011e00ff160b82 */ /* 0x000e620000000a00 */
[----:B------:R-:W-:Y:S01]  /*96f0*/  MOV R71, R21 ;  /* 0x0000001500477202 */ /* 0x000fe20000000f00 */
[----:B-1----:R-:W-:-:S05]  /*9700*/  @P0 IMAD.WIDE.U32 R22, R18, 0x10, R22 ;  /* 0x0000001012160825 */ /* 0x002fca00078e0016 */
[----:B------:R1:W-:Y:S02]  /*9710*/  @P0 STG.E.128 desc[UR6][R22.64], R24 ;  /* 0x0000001816000986 */ /* 0x0003e4000c101d06 */
[----:B-1----:R-:W1:Y:S02]  /*9720*/  LDC.64 R22, c[0x0][0x468] ;  /* 0x00011a00ff167b82 */ /* 0x002e640000000a00 */
[----:B-1----:R-:W-:-:S05]  /*9730*/  IMAD.WIDE.U32 R22, R18, 0x10, R22 ;  /* 0x0000001012167825 */ /* 0x002fca00078e0016 */
[----:B------:R1:W-:Y:S01]  /*9740*/  STG.E.128 desc[UR6][R22.64], R172 ;  /* 0x000000ac16007986 */ /* 0x0003e2000c101d06 */
[----:B------:R-:W-:Y:S05]  /*9750*/  BRA `(.L_x_21906) ;  /* 0x0000005000207947 */ /* 0x000fea0003800000 */
.L_x_21860:
[----:B------:R-:W-:-:S04]  /*9760*/  UISETP.NE.U32.AND UP0, UPT, UR12, URZ, UPT ;  /* 0x000000ff0c00728c */ /* 0x000fc8000bf05070 */
[----:B------:R-:W-:-:S09]  /*9770*/  UISETP.NE.AND.EX UP0, UPT, UR13, URZ, UPT, UP0 ;  /* 0x000000ff0d00728c */ /* 0x000fd2000bf05300 */
[----:B------:R-:W-:Y:S05]  /*9780*/  BRA.U UP0, `(.L_x_21910) ;  /* 0x0000002500d07547 */ /* 0x000fea000b800000 */
[----:B------:R-:W-:Y:S04]  /*9790*/  BSSY.RECONVERGENT B2, `(.L_x_21911) ;  /* 0x000003d000027945 */ /* 0x000fe80003800200 */
[----:B------:R-:W-:Y:S05]  /*97a0*/  @!P5 BRA `(.L_x_21912) ;  /* 0x0000000000ecd947 */ /* 0x000fea0003800000 */
[----:B------:R-:W1:Y:S01]  /*97b0*/  LDC.64 R172, c[0x0][0x390] ;  /* 0x0000e400ffac7b82 */ /* 0x000e620000000a00 */
[----:B------:R-:W2:Y:S04]  /*97c0*/  LDL.S16 R177, [R1+0xa6] ;  /* 0x0000a60001b17983 */ /* 0x000ea80000100600 */
[----:B------:R-:W3:Y:S04]  /*97d0*/  LDL.S16 R188, [R1+0xa4] ;  /* 0x0000a40001bc7983 */ /* 0x000ee80000100600 */
[----:B------:R-:W4:Y:S04]  /*97e0*/  LDL.S16 R179, [R1+0xa2] ;  /* 0x0000a20001b37983 */ /* 0x000f280000100600 */
[----:B------:R-:W4:Y:S01]  /*97f0*/  LDL.S16 R178, [R1+0xa0] ;  /* 0x0000a00001b27983 */ /* 0x000f220000100600 */
[----:B-1----:R-:W-:-:S06]  /*9800*/  IMAD.WIDE.U32 R172, R18, 0x10, R172 ;  /* 0x0000001012ac7825 */ /* 0x002fcc00078e00ac */
[----:B------:R-:W3:Y:S01]  /*9810*/  LDG.E.128 R172, desc[UR6][R172.64] ;  /* 0x00000006acac7981 */ /* 0x000ee2000c1e1d00 */
[----:B------:R-:W-:Y:S01]  /*9820*/  FFMA.FTZ R176, R184, R21, R22 ;  /* 0x00000015b8b07223 */ /* 0x000fe20000010016 */
[----:B------:R-:W-:-:S03]  /*9830*/  LOP3.LUT P5, RZ, R17, 0xff, RZ, 0xc0, !PT ;  /* 0x000000ff11ff7812 */ /* 0x000fc600078ac0ff */
[----:B------:R-:W-:-:S04]  /*9840*/  FADD.FTZ R176, R217, -R176 ;  /* 0x800000b0d9b07221 */ /* 0x000fc80000010000 */
[----:B-----5:R-:W-:-:S04]  /*9850*/  FFMA.FTZ R176, R23, R176, R64 ;  /* 0x000000b017b07223 */ /* 0x020fc80000010040 */
[----:B------:R-:W-:-:S04]  /*9860*/  FMUL.FTZ R176, R176, R180 ;  /* 0x000000b4b0b07220 */ /* 0x000fc80000410000 */
[----:B------:R-:W-:Y:S01]  /*9870*/  FMUL.FTZ R176, R176, UR14 ;  /* 0x0000000eb0b07c20 */ /* 0x000fe20008410000 */
[----:B--2---:R-:W-:-:S03]  /*9880*/  @P5 HADD2.F32 R177, -RZ, R177.H0_H0 ;  /* 0x200000b1ffb15230 */ /* 0x004fc60000004100 */
[----:B---3--:R-:W-:-:S05]  /*9890*/  FMUL.FTZ R172, R172, R176 ;  /* 0x000000b0acac7220 */ /* 0x008fca0000410000 */
[----:B------:R-:W-:-:S05]  /*98a0*/  FSEL R172, R172, RZ, P5 ;  /* 0x000000ffacac7208 */ /* 0x000fca0002800000 */
[----:B------:R-:W-:Y:S01]  /*98b0*/  FADD.FTZ R104, R104, R172 ;  /* 0x000000ac68687221 */ /* 0x000fe20000010000 */
[----:B------:R-:W-:Y:S02]  /*98c0*/  HFMA2 R172, -RZ, RZ, 0, 0 ;  /* 0x00000000ffac7431 */ /* 0x000fe400000001ff */
[----:B------:R-:W-:Y:S01]  /*98d0*/  @P5 FMUL.FTZ R172, R177, R176 ;  /* 0x000000b0b1ac5220 */ /* 0x000fe20000410000 */
[----:B------:R-:W-:-:S04]  /*98e0*/  FFMA.FTZ R176, R215, R21, R22 ;  /* 0x00000015d7b07223 */ /* 0x000fc80000010016 */
[----:B------:R-:W-:-:S04]  /*98f0*/  FADD.FTZ R176, R250, -R176 ;  /* 0x800000b0fab07221 */ /* 0x000fc80000010000 */
[----:B------:R-:W-:Y:S01]  /*9900*/  FFMA.FTZ R176, R23, R176, R65 ;  /* 0x000000b017b07223 */ /* 0x000fe20000010041 */
[----:B------:R-:W-:-:S03]  /*9910*/  LOP3.LUT P5, RZ, R17, 0xff00, RZ, 0xc0, !PT ;  /* 0x0000ff0011ff7812 */ /* 0x000fc600078ac0ff */
[----:B------:R-:W-:-:S04]  /*9920*/  FMUL.FTZ R176, R176, R180 ;  /* 0x000000b4b0b07220 */ /* 0x000fc80000410000 */
[----:B------:R-:W-:-:S04]  /*9930*/  FMUL.FTZ R176, R176, UR14 ;  /* 0x0000000eb0b07c20 */ /* 0x000fc80008410000 */
[----:B------:R-:W-:Y:S02]  /*9940*/  FMUL.FTZ R173, R173, R176 ;  /* 0x000000b0adad7220 */ /* 0x000fe40000410000 */
[----:B------:R-:W-:-:S03]  /*9950*/  @P5 HADD2.F32 R177, -RZ, R188.H0_H0 ;  /* 0x200000bcffb15230 */ /* 0x000fc60000004100 */
[----:B------:R-:W-:-:S05]  /*9960*/  FSEL R173, R173, RZ, P5 ;  /* 0x000000ffadad7208 */ /* 0x000fca0002800000 */
[----:B------:R-:W-:Y:S01]  /*9970*/  FADD.FTZ R105, R105, R173 ;  /* 0x000000ad69697221 */ /* 0x000fe20000010000 */
[----:B------:R-:W-:Y:S01]  /*9980*/  MOV R173, RZ ;  /* 0x000000ff00ad7202 */ /* 0x000fe20000000f00 */
        /* <DEDUP_REMOVED lines=8> */
[----:B----4-:R-:W-:-:S03]  /*9a10*/  @P5 HADD2.F32 R177, -RZ, R179.H0_H0 ;  /* 0x200000b3ffb15230 */ /* 0x010fc60000004100 */
[----:B------:R-:W-:-:S05]  /*9a20*/  FSEL R174, R174, RZ, P5 ;  /* 0x000000ffaeae7208 */ /* 0x000fca0002800000 */
[----:B------:R-:W-:Y:S01]  /*9a30*/  FADD.FTZ R106, R106, R174 ;  /* 0x000000ae6a6a7221 */ /* 0x000fe20000010000 */
[----:B------:R-:W-:Y:S02]  /*9a40*/  HFMA2 R174, -RZ, RZ, 0, 0 ;  /* 0x00000000ffae7431 */ /* 0x000fe400000001ff */
[----:B------:R-:W-:Y:S01]  /*9a50*/  @P5 FMUL.FTZ R174, R177, R176 ;  /* 0x000000b0b1ae5220 */ /* 0x000fe20000410000 */
[----:B------:R-:W-:-:S04]  /*9a60*/  FFMA.FTZ R176, R182, R21, R22 ;  /* 0x00000015b6b07223 */ /* 0x000fc80000010016 */
[----:B------:R-:W-:-:S04]  /*9a70*/  FADD.FTZ R176, R228, -R176 ;  /* 0x800000b0e4b07221 */ /* 0x000fc80000010000 */
[----:B------:R-:W-:Y:S01]  /*9a80*/  FFMA.FTZ R176, R23, R176, R67 ;  /* 0x000000b017b07223 */ /* 0x000fe20000010043 */
[----:B------:R-:W-:-:S03]  /*9a90*/  ISETP.GE.U32.AND P5, PT, R17, 0x1000000, PT ;  /* 0x010000001100780c */ /* 0x000fc60003fa6070 */
[----:B------:R-:W-:-:S04]  /*9aa0*/  FMUL.FTZ R176, R176, R180 ;  /* 0x000000b4b0b07220 */ /* 0x000fc80000410000 */
[----:B------:R-:W-:-:S04]  /*9ab0*/  FMUL.FTZ R176, R176, UR14 ;  /* 0x0000000eb0b07c20 */ /* 0x000fc80008410000 */
[----:B------:R-:W-:Y:S02]  /*9ac0*/  FMUL.FTZ R175, R175, R176 ;  /* 0x000000b0afaf7220 */ /* 0x000fe40000410000 */
[----:B------:R-:W-:-:S03]  /*9ad0*/  @P5 HADD2.F32 R177, -RZ, R178.H0_H0 ;  /* 0x200000b2ffb15230 */ /* 0x000fc60000004100 */
[----:B------:R-:W-:-:S05]  /*9ae0*/  FSEL R175, R175, RZ, P5 ;  /* 0x000000ffafaf7208 */ /* 0x000fca0002800000 */
[----:B------:R-:W-:Y:S01]  /*9af0*/  FADD.FTZ R107, R107, R175 ;  /* 0x000000af6b6b7221 */ /* 0x000fe20000010000 */
[----:B------:R-:W-:Y:S01]  /*9b00*/  MOV R175, RZ ;  /* 0x000000ff00af7202 */ /* 0x000fe20000000f00 */
[----:B------:R-:W-:Y:S02]  /*9b10*/  @P5 FMUL.FTZ R175, R177, R176 ;  /* 0x000000b0b1af5220 */ /* 0x000fe40000410000 */
[----:B------:R-:W1:Y:S02]  /*9b20*/  LDC.64 R176, c[0x0][0x468] ;  /* 0x00011a00ffb07b82 */ /* 0x000e640000000a00 */
[----:B-1----:R-:W-:-:S05]  /*9b30*/  IMAD.WIDE.U32 R176, R18, 0x10, R176 ;  /* 0x0000001012b07825 */ /* 0x002fca00078e00b0 */
[----:B------:R1:W-:Y:S01]  /*9b40*/  STG.E.128 desc[UR6][R176.64], R172 ;  /* 0x000000acb0007986 */ /* 0x0003e2000c101d06 */
[----:B------:R-:W-:-:S07]  /*9b50*/  IADD3 R18, PT, PT, R18, 0x20, RZ ;  /* 0x0000002012127810 */ /* 0x000fce0007ffe0ff */
.L_x_21912:
[----:B------:R-:W-:Y:S05]  /*9b60*/  BSYNC.RECONVERGENT B2 ;  /* 0x0000000000027941 */ /* 0x000fea0003800200 */
.L_x_21911:
[----:B------:R-:W-:Y:S01]  /*9b70*/  LOP3.LUT P5, RZ, R19, 0x2, RZ, 0xc0, !PT ;  /* 0x0000000213ff7812 */ /* 0x000fe200078ac0ff */
[----:B------:R-:W-:-:S12]  /*9b80*/  BSSY.RECONVERGENT B2, `(.L_x_21913) ;  /* 0x000003e000027945 */ /* 0x000fd80003800200 */
[----:B------:R-:W-:Y:S05]  /*9b90*/  @!P5 BRA `(.L_x_21914) ;  /* 0x0000000000f0d947 */ /* 0x000fea0003800000 */
[----:B------:R-:W2:Y:S01]  /*9ba0*/  LDL R178, [R1+0x14] ;  /* 0x0000140001b27983 */ /* 0x000ea20000100800 */
[----:B-1----:R-:W1:Y:S03]  /*9bb0*/  LDC.64 R172, c[0x0][0x390] ;  /* 0x0000e400ffac7b82 */ /* 0x002e660000000a00 */
[----:B------:R-:W3:Y:S04]  /*9bc0*/  LDL.S16 R177, [R1+0x9e] ;  /* 0x00009e0001b17983 */ /* 0x000ee80000100600 */
[----:B------:R-:W4:Y:S04]  /*9bd0*/  LDL.S16 R188, [R1+0x9c] ;  /* 0x00009c0001bc7983 */ /* 0x000f280000100600 */
[----:B------:R-:W4:Y:S01]  /*9be0*/  LDL.S16 R179, [R1+0x9a] ;  /* 0x00009a0001b37983 */ /* 0x000f220000100600 */
[----:B-1----:R-:W-:-:S06]  /*9bf0*/  IMAD.WIDE.U32 R172, R18, 0x10, R172 ;  /* 0x0000001012ac7825 */ /* 0x002fcc00078e00ac */
[----:B------:R-:W4:Y:S01]  /*9c00*/  LDG.E.128 R172, desc[UR6][R172.64] ;  /* 0x00000006acac7981 */ /* 0x000f22000c1e1d00 */
[----:B------:R-:W-:Y:S01]  /*9c10*/  FFMA.FTZ R176, R216, R21, R22 ;  /* 0x00000015d8b07223 */ /* 0x000fe20000010016 */
[----:B------:R-:W-:-:S03]  /*9c20*/  LOP3.LUT P5, RZ, R16, 0xff, RZ, 0xc0, !PT ;  /* 0x000000ff10ff7812 */ /* 0x000fc600078ac0ff */
[----:B--2---:R-:W-:Y:S02]  /*9c30*/  FADD.FTZ R176, R178, -R176 ;  /* 0x800000b0b2b07221 */ /* 0x004fe40000010000 */
[----:B------:R-:W2:Y:S02]  /*9c40*/  LDL.S16 R178, [R1+0x98] ;  /* 0x0000980001b27983 */ /* 0x000ea40000100600 */
[----:B-----5:R-:W-:-:S04]  /*9c50*/  FFMA.FTZ R176, R23, R176, R60 ;  /* 0x000000b017b07223 */ /* 0x020fc8000001003c */
[----:B------:R-:W-:-:S04]  /*9c60*/  FMUL.FTZ R176, R176, R180 ;  /* 0x000000b4b0b07220 */ /* 0x000fc80000410000 */
[----:B------:R-:W-:Y:S01]  /*9c70*/  FMUL.FTZ R176, R176, UR14 ;  /* 0x0000000eb0b07c20 */ /* 0x000fe20008410000 */
[----:B---3--:R-:W-:-:S03]  /*9c80*/  @P5 HADD2.F32 R177, -RZ, R177.H0_H0 ;  /* 0x200000b1ffb15230 */ /* 0x008fc60000004100 */
[----:B----4-:R-:W-:-:S05]  /*9c90*/  FMUL.FTZ R172, R172, R176 ;  /* 0x000000b0acac7220 */ /* 0x010fca0000410000 */
        /* <DEDUP_REMOVED lines=34> */
[----:B------:R-:W-:-:S05]  /*9ec0*/  FMUL.FTZ R175, R175, R176 ;  /* 0x000000b0afaf7220 */ /* 0x000fca0000410000 */
[----:B------:R-:W-:-:S05]  /*9ed0*/  FSEL R175, R175, RZ, P5 ;  /* 0x000000ffafaf7208 */ /* 0x000fca0002800000 */
[----:B------:R-:W-:Y:S01]  /*9ee0*/  FADD.FTZ R103, R103, R175 ;  /* 0x000000af67677221 */ /* 0x000fe20000010000 */
[----:B------:R-:W-:Y:S01]  /*9ef0*/  MOV R175, RZ ;  /* 0x000000ff00af7202 */ /* 0x000fe20000000f00 */
[----:B--2---:R-:W-:-:S05]  /*9f00*/  @P5 HADD2.F32 R177, -RZ, R178.H0_H0 ;  /* 0x200000b2ffb15230 */ /* 0x004fca0000004100 */
[----:B------:R-:W-:Y:S02]  /*9f10*/  @P5 FMUL.FTZ R175, R177, R176 ;  /* 0x000000b0b1af5220 */ /* 0x000fe40000410000 */
[----:B------:R-:W1:Y:S02]  /*9f20*/  LDC.64 R176, c[0x0][0x468] ;  /* 0x00011a00ffb07b82 */ /* 0x000e640000000a00 */
[----:B-1----:R-:W-:-:S05]  /*9f30*/  IMAD.WIDE.U32 R176, R18, 0x10, R176 ;  /* 0x0000001012b07825 */ /* 0x002fca00078e00b0 */
[----:B------:R2:W-:Y:S01]  /*9f40*/  STG.E.128 desc[UR6][R176.64], R172 ;  /* 0x000000acb0007986 */ /* 0x0005e2000c101d06 */
[----:B------:R-:W-:-:S07]  /*9f50*/  IADD3 R18, PT, PT, R18, 0x20, RZ ;  /* 0x0000002012127810 */ /* 0x000fce0007ffe0ff */
.L_x_21914:
[----:B------:R-:W-:Y:S05]  /*9f60*/  BSYNC.RECONVERGENT B2 ;  /* 0x0000000000027941 */ /* 0x000fea0003800200 */
.L_x_21913:
[----:B------:R-:W-:Y:S01]  /*9f70*/  LOP3.LUT P5, RZ, R19, 0x4, RZ, 0xc0, !PT ;  /* 0x0000000413ff7812 */ /* 0x000fe200078ac0ff */
[----:B------:R-:W-:-:S12]  /*9f80*/  BSSY.RECONVERGENT B2, `(.L_x_21915) ;  /* 0x000003e000027945 */ /* 0x000fd80003800200 */
[----:B------:R-:W-:Y:S05]  /*9f90*/  @!P5 BRA `(.L_x_21916) ;  /* 0x0000000000f0d947 */ /* 0x000fea0003800000 */
[----:B------:R-:W3:Y:S01]  /*9fa0*/  LDL R178, [R1+0x10] ;  /* 0x0000100001b27983 */ /* 0x000ee20000100800 */
[----:B-12---:R-:W1:Y:S03]  /*9fb0*/  LDC.64 R172, c[0x0][0x390] ;  /* 0x0000e400ffac7b82 */ /* 0x006e660000000a00 */
[----:B------:R-:W2:Y:S04]  /*9fc0*/  LDL.S16 R177, [R1+0x96] ;  /* 0x0000960001b17983 */ /* 0x000ea80000100600 */
[----:B------:R-:W4:Y:S04]  /*9fd0*/  LDL.S16 R188, [R1+0x94] ;  /* 0x0000940001bc7983 */ /* 0x000f280000100600 */
[----:B------:R-:W4:Y:S01]  /*9fe0*/  LDL.S16 R179, [R1+0x92] ;  /* 0x0000920001b37983 */ /* 0x000f220000100600 */
[----:B-1----:R-:W-:-:S06]  /*9ff0*/  IMAD.WIDE.U32 R172, R18, 0x10, R172 ;  /* 0x0000001012ac7825 */ /* 0x002fcc00078e00ac */
[----:B------:R-:W4:Y:S01]  /*a000*/  LDG.E.128 R172, desc[UR6][R172.64] ;  /* 0x00000006acac7981 */ /* 0x000f22000c1e1d00 */
[----:B------:R-:W-:Y:S01]  /*a010*/  FFMA.FTZ R176, R214, R21, R22 ;  /* 0x00000015d6b07223 */ /* 0x000fe20000010016 */
[----:B------:R-:W-:-:S03]  /*a020*/  LOP3.LUT P5, RZ, R15, 0xff, RZ, 0xc0, !PT ;  /* 0x000000ff0fff7812 */ /* 0x000fc600078ac0ff */
[----:B---3--:R-:W-:Y:S02]  /*a030*/  FADD.FTZ R176, R178, -R176 ;  /* 0x800000b0b2b07221 */ /* 0x008fe40000010000 */
[----:B------:R-:W3:Y:S02]  /*a040*/  LDL.S16 R178, [R1+0x90] ;  /* 0x0000900001b27983 */ /* 0x000ee40000100600 */
[----:B-----5:R-:W-:-:S04]  /*a050*/  FFMA.FTZ R176, R23, R176, R56 ;  /* 0x000000b017b07223 */ /* 0x020fc80000010038 */
[----:B------:R-:W-:-:S04]  /*a060*/  FMUL.FTZ R176, R176, R180 ;  /* 0x000000b4b0b07220 */ /* 0x000fc80000410000 */
[----:B------:R-:W-:Y:S01]  /*a070*/  FMUL.FTZ R176, R176, UR14 ;  /* 0x0000000eb0b07c20 */ /* 0x000fe20008410000 */
[----:B--2---:R-:W-:-:S03]  /*a080*/  @P5 HADD2.F32 R177, -RZ, R177.H0_H0 ;  /* 0x200000b1ffb15230 */ /* 0x004fc60000004100 */
        /* <DEDUP_REMOVED lines=39> */
[----:B---3--:R-:W-:-:S05]  /*a300*/  @P5 HADD2.F32 R177, -RZ, R178.H0_H0 ;  /* 0x200000b2ffb15230 */ /* 0x008fca0000004100 */
[----:B------:R-:W-:Y:S02]  /*a310*/  @P5 FMUL.FTZ R175, R177, R176 ;  /* 0x000000b0b1af5220 */ /* 0x000fe40000410000 */
[----:B------:R-:W1:Y:S02]  /*a320*/  LDC.64 R176, c[0x0][0x468] ;  /* 0x00011a00ffb07b82 */ /* 0x000e640000000a00 */
[----:B-1----:R-:W-:-:S05]  /*a330*/  IMAD.WIDE.U32 R176, R18, 0x10, R176 ;  /* 0x0000001012b07825 */ /* 0x002fca00078e00b0 */
[----:B------:R3:W-:Y:S01]  /*a340*/  STG.E.128 desc[UR6][R176.64], R172 ;  /* 0x000000acb0007986 */ /* 0x0007e2000c101d06 */
[----:B------:R-:W-:-:S07]  /*a350*/  IADD3 R18, PT, PT, R18, 0x20, RZ ;  /* 0x0000002012127810 */ /* 0x000fce0007ffe0ff */
.L_x_21916:
[----:B------:R-:W-:Y:S05]  /*a360*/  BSYNC.RECONVERGENT B2 ;  /* 0x0000000000027941 */ /* 0x000fea0003800200 */
.L_x_21915:
[----:B------:R-:W-:Y:S01]  /*a370*/  LOP3.LUT P5, RZ, R19, 0x8, RZ, 0xc0, !PT ;  /* 0x0000000813ff7812 */ /* 0x000fe200078ac0ff */
[----:B------:R-:W-:-:S12]  /*a380*/  BSSY.RECONVERGENT B2, `(.L_x_21917) ;  /* 0x000003e000027945 */ /* 0x000fd80003800200 */
[----:B------:R-:W-:Y:S05]  /*a390*/  @!P5 BRA `(.L_x_21918) ;  /* 0x0000000000f0d947 */ /* 0x000fea0003800000 */
[----:B------:R-:W4:Y:S01]  /*a3a0*/  LDL R178, [R1+0xc] ;  /* 0x00000c0001b27983 */ /* 0x000f220000100800 */
[----:B-123--:R-:W1:Y:S03]  /*a3b0*/  LDC.64 R172, c[0x0][0x390] ;  /* 0x0000e400ffac7b82 */ /* 0x00ee660000000a00 */
[----:B------:R-:W2:Y:S04]  /*a3c0*/  LDL.S16 R177, [R1+0x8e] ;  /* 0x00008e0001b17983 */ /* 0x000ea80000100600 */
[----:B------:R-:W3:Y:S04]  /*a3d0*/  LDL.S16 R188, [R1+0x8c] ;  /* 0x00008c0001bc7983 */ /* 0x000ee80000100600 */
[----:B------:R-:W3:Y:S01]  /*a3e0*/  LDL.S16 R179, [R1+0x8a] ;  /* 0x00008a0001b37983 */ /* 0x000ee20000100600 */
[----:B-1----:R-:W-:-:S06]  /*a3f0*/  IMAD.WIDE.U32 R172, R18, 0x10, R172 ;  /* 0x0000001012ac7825 */ /* 0x002fcc00078e00ac */
[----:B------:R-:W3:Y:S01]  /*a400*/  LDG.E.128 R172, desc[UR6][R172.64] ;  /* 0x00000006acac7981 */ /* 0x000ee2000c1e1d00 */
[----:B------:R-:W-:Y:S01]  /*a410*/  FFMA.FTZ R176, R207, R21, R22 ;  /* 0x00000015cfb07223 */ /* 0x000fe20000010016 */
[----:B------:R-:W-:-:S03]  /*a420*/  LOP3.LUT P5, RZ, R13, 0xff, RZ, 0xc0, !PT ;  /* 0x000000ff0dff7812 */ /* 0x000fc600078ac0ff */
[----:B----4-:R-:W-:Y:S02]  /*a430*/  FADD.FTZ R176, R178, -R176 ;  /* 0x800000b0b2b07221 */ /* 0x010fe40000010000 */
[----:B------:R-:W4:Y:S02]  /*a440*/  LDL.S16 R178, [R1+0x88] ;  /* 0x0000880001b27983 */ /* 0x000f240000100600 */
        /* <DEDUP_REMOVED lines=43> */
[----:B----4-:R-:W-:-:S05]  /*a700*/  @P5 HADD2.F32 R177, -RZ, R178.H0_H0 ;  /* 0x200000b2ffb15230 */ /* 0x010fca0000004100 */
[----:B------:R-:W-:Y:S02]  /*a710*/  @P5 FMUL.FTZ R175, R177, R176 ;  /* 0x000000b0b1af5220 */ /* 0x000fe40000410000 */
[----:B------:R-:W1:Y:S02]  /*a720*/  LDC.64 R176, c[0x0][0x468] ;  /* 0x00011a00ffb07b82 */ /* 0x000e640000000a00 */
[----:B-1----:R-:W-:-:S05]  /*a730*/  IMAD.WIDE.U32 R176, R18, 0x10, R176 ;  /* 0x0000001012b07825 */ /* 0x002fca00078e00b0 */
[----:B------:R4:W-:Y:S01]  /*a740*/  STG.E.128 desc[UR6][R176.64], R172 ;  /* 0x000000acb0007986 */ /* 0x0009e2000c101d06 */
[----:B------:R-:W-:-:S07]  /*a750*/  IADD3 R18, PT, PT, R18, 0x20, RZ ;  /* 0x0000002012127810 */ /* 0x000fce0007ffe0ff */
.L_x_21918:
[----:B------:R-:W-:Y:S05]  /*a760*/  BSYNC.RECONVERGENT B2 ;  /* 0x0000000000027941 */ /* 0x000fea0003800200 */
.L_x_21917:
[----:B------:R-:W-:Y:S01]  /*a770*/  LOP3.LUT P5, RZ, R19, 0x20, RZ, 0xc0, !PT ;  /* 0x0000002013ff7812 */ /* 0x000fe200078ac0ff */
[----:B------:R-:W-:-:S12]  /*a780*/  BSSY.RECONVERGENT B2, `(.L_x_21919) ;  /* 0x000003e000027945 */ /* 0x000fd80003800200 */
[----:B------:R-:W-:Y:S05]  /*a790*/  @!P5 BRA `(.L_x_21920) ;  /* 0x0000000000f0d947 */ /* 0x000fea0003800000 */
[----:B------:R-:W2:Y:S02]  /*a7a0*/  LDL R178, [R1+0x8] ;  /* 0x0000080001b27983 */ /* 0x000ea40000100800 */
[----:B-1234-:R-:W1:Y:S02]  /*a7b0*/  LDC.64 R172, c[0x0][0x390] ;  /* 0x0000e400ffac7b82 */ /* 0x01ee640000000a00 */
[----:B------:R-:W2:Y:S04]  /*a7c0*/  LDL.S16 R177, [R1+0x86] ;  /* 0x0000860001b17983 */ /* 0x000ea80000100600 */
[----:B------:R-:W3:Y:S04]  /*a7d0*/  LDL.S16 R188, [R1+0x84] ;  /* 0x0000840001bc7983 */ /* 0x000ee80000100600 */
[----:B------:R-:W4:Y:S01]  /*a7e0*/  LDL.S16 R179, [R1+0x82] ;  /* 0x0000820001b37983 */ /* 0x000f220000100600 */
[----:B-1----:R-:W-:-:S06]  /*a7f0*/  IMAD.WIDE.U32 R172, R18, 0x10, R172 ;  /* 0x0000001012ac7825 */ /* 0x002fcc00078e00ac */
[----:B------:R-:W3:Y:S01]  /*a800*/  LDG.E.128 R172, desc[UR6][R172.64] ;  /* 0x00000006acac7981 */ /* 0x000ee2000c1e1d00 */
[----:B------:R-:W-:Y:S01]  /*a810*/  FFMA.FTZ R176, R213, R21, R22 ;  /* 0x00000015d5b07223 */ /* 0x000fe20000010016 */
[----:B------:R-:W-:-:S03]  /*a820*/  LOP3.LUT P5, RZ, R11, 0xff, RZ, 0xc0, !PT ;  /* 0x000000ff0bff7812 */ /* 0x000fc600078ac0ff */
[----:B------:R-:W-:Y:S02]  /*a830*/  FADD.FTZ R176, R178, -R176 ;  /* 0x800000b0b2b07221 */ /* 0x000fe40000010000 */
        /* <DEDUP_REMOVED lines=44> */
[----:B------:R-:W-:-:S05]  /*ab00*/  @P5 HADD2.F32 R177, -RZ, R178.H0_H0 ;  /* 0x200000b2ffb15230 */ /* 0x000fca0000004100 */
[----:B------:R-:W-:Y:S02]  /*ab10*/  @P5 FMUL.FTZ R175, R177, R176 ;  /* 0x000000b0b1af5220 */ /* 0x000fe40000410000 */
[----:B------:R-:W1:Y:S02]  /*ab20*/  LDC.64 R176, c[0x0][0x468] ;  /* 0x00011a00ffb07b82 */ /* 0x000e640000000a00 */
[----:B-1----:R-:W-:-:S05]  /*ab30*/  IMAD.WIDE.U32 R176, R18, 0x10, R176 ;  /* 0x0000001012b07825 */ /* 0x002fca00078e00b0 */
[----:B------:R1:W-:Y:S01]  /*ab40*/  STG.E.128 desc[UR6][R176.64], R172 ;  /* 0x000000acb0007986 */ /* 0x0003e2000c101d06 */
[----:B------:R-:W-:-:S07]  /*ab50*/  IADD3 R18, PT, PT, R18, 0x20, RZ ;  /* 0x0000002012127810 */ /* 0x000fce0007ffe0ff */
.L_x_21920:
[----:B------:R-:W-:Y:S05]  /*ab60*/  BSYNC.RECONVERGENT B2 ;  /* 0x0000000000027941 */ /* 0x000fea0003800200 */
.L_x_21919:
[----:B------:R-:W-:Y:S04]  /*ab70*/  BSSY.RECONVERGENT B2, `(.L_x_21921) ;  /* 0x000003e000027945 */ /* 0x000fe80003800200 */
        /* <DEDUP_REMOVED lines=61> */
.L_x_21922:
[----:B------:R-:W-:Y:S05]  /*af50*/  BSYNC.RECONVERGENT B2 ;  /* 0x0000000000027941 */ /* 0x000fea0003800200 */
.L_x_21921:
[----:B------:R-:W-:Y:S04]  /*af60*/  BSSY.RECONVERGENT B2, `(.L_x_21923) ;  /* 0x000003e000027945 */ /* 0x000fe80003800200 */
[----:B------:R-:W-:Y:S05]  /*af70*/  @!P3 BRA `(.L_x_21924) ;  /* 0x0000000000f0b947 */ /* 0x000fea0003800000 */
[----:B------:R-:W2:Y:S02]  /*af80*/  LDL R178, [R1] ;  /* 0x0000000001b27983 */ /* 0x000ea40000100800 */
        /* <DEDUP_REMOVED lines=59> */
.L_x_21924:
[----:B------:R-:W-:Y:S05]  /*b340*/  BSYNC.RECONVERGENT B2 ;  /* 0x0000000000027941 */ /* 0x000fea0003800200 */
.L_x_21923:
[----:B------:R-:W-:Y:S04]  /*b350*/  BSSY.RECONVERGENT B2, `(.L_x_21925) ;  /* 0x000003d000027945 */ /* 0x000fe80003800200 */
[----:B------:R-:W-:Y:S05]  /*b360*/  @!P2 BRA `(.L_x_21926) ;  /* 0x0000000000eca947 */ /* 0x000fea0003800000 */
[----:B-1234-:R-:W1:Y:S01]  /*b370*/  LDC.64 R172, c[0x0][0x390] ;  /* 0x0000e400ffac7b82 */ /* 0x01ee620000000a00 */
        /* <DEDUP_REMOVED lines=58> */
.L_x_21926:
[----:B------:R-:W-:Y:S05]  /*b720*/  BSYNC.RECONVERGENT B2 ;  /* 0x0000000000027941 */ /* 0x000fea0003800200 */
.L_x_21925:
        /* <DEDUP_REMOVED lines=61> */
.L_x_21928:
[----:B------:R-:W-:Y:S05]  /*bb00*/  BSYNC.RECONVERGENT B2 ;  /* 0x0000000000027941 */ /* 0x000fea0003800200 */
.L_x_21927:
[----:B------:R-:W-:Y:S05]  /*bb10*/  @!P0 BRA `(.L_x_21906) ;  /* 0x0000002c00308947 */ /* 0x000fea0003800000 */
[----:B-1234-:R-:W1:Y:S01]  /*bb20*/  LDC.64 R172, c[0x0][0x390] ;  /* 0x0000e400ffac7b82 */ /* 0x01ee620000000a00 */
[----:B------:R-:W2:Y:S04]  /*bb30*/  LDL.S16 R188, [R1+0x1e] ;  /* 0x00001e0001bc7983 */ /* 0x000ea80000100600 */
[----:B------:R-:W3:Y:S04]  /*bb40*/  LDL.S16 R178, [R1+0x1c] ;  /* 0x00001c0001b27983 */ /* 0x000ee80000100600 */
[----:B------:R-:W4:Y:S01]  /*bb50*/  LDL.S16 R179, [R1+0x1a] ;  /* 0x00001a0001b37983 */ /* 0x000f220000100600 */
[----:B-1----:R-:W-:-:S06]  /*bb60*/  IMAD.WIDE.U32 R172, R18, 0x10, R172 ;  /* 0x0000001012ac7825 */ /* 0x002fcc00078e00ac */
[----:B------:R-:W2:Y:S01]  /*bb70*/  LDG.E.128 R172, desc[UR6][R172.64] ;  /* 0x00000006acac7981 */ /* 0x000ea2000c1e1d00 */
[----:B------:R-:W-:Y:S01]  /*bb80*/  FFMA.FTZ R176, R197, R21, R22 ;  /* 0x00000015c5b07223 */ /* 0x000fe20000010016 */
[----:B------:R-:W-:-:S03]  /*bb90*/  LOP3.LUT P0, RZ, R0, 0xff, RZ, 0xc0, !PT ;  /* 0x000000ff00ff7812 */ /* 0x000fc6000780c0ff */
[----:B------:R-:W-:-:S04]  /*bba0*/  FADD.FTZ R176, R241, -R176 ;  /* 0x800000b0f1b07221 */ /* 0x000fc80000010000 */
[----:B-----5:R-:W-:-:S04]  /*bbb0*/  FFMA.FTZ R176, R23, R176, R28 ;  /* 0x000000b017b07223 */ /* 0x020fc8000001001c */
[----:B------:R-:W-:-:S04]  /*bbc0*/  FMUL.FTZ R176, R176, R180 ;  /* 0x000000b4b0b07220 */ /* 0x000fc80000410000 */
[----:B------:R-:W-:Y:S01]  /*bbd0*/  FMUL.FTZ R177, R176, UR14 ;  /* 0x0000000eb0b17c20 */ /* 0x000fe20008410000 */
[----:B------:R-:W-:-:S03]  /*bbe0*/  HFMA2 R176, -RZ, RZ, 0, 0 ;  /* 0x00000000ffb07431 */ /* 0x000fc600000001ff */
[----:B--2---:R-:W-:-:S05]  /*bbf0*/  FMUL.FTZ R172, R172, R177 ;  /* 0x000000b1acac7220 */ /* 0x004fca0000410000 */
[----:B------:R-:W-:-:S05]  /*bc00*/  FSEL R172, R172, RZ, P0 ;  /* 0x000000ffacac7208 */ /* 0x000fca0000000000 */
[----:B------:R-:W-:Y:S01]  /*bc10*/  FADD.FTZ R68, R68, R172 ;  /* 0x000000ac44447221 */ /* 0x000fe20000010000 */
[----:B------:R-:W-:Y:S02]  /*bc20*/  @P0 HADD2.F32 R172, -RZ, R188.H0_H0 ;  /* 0x200000bcffac0230 */ /* 0x000fe40000004100 */
[----:B------:R-:W2:Y:S03]  /*bc30*/  LDL.S16 R188, [R1+0x18] ;  /* 0x0000180001bc7983 */ /* 0x000ea60000100600 */
[----:B------:R-:W-:Y:S01]  /*bc40*/  @P0 FMUL.FTZ R176, R172, R177 ;  /* 0x000000b1acb00220 */ /* 0x000fe20000410000 */
[----:B------:R-:W-:Y:S01]  /*bc50*/  FFMA.FTZ R172, R194, R21, R22 ;  /* 0x00000015c2ac7223 */ /* 0x000fe20000010016 */
[----:B------:R-:W-:Y:S02]  /*bc60*/  LOP3.LUT P0, RZ, R0, 0xff00, RZ, 0xc0, !PT ;  /* 0x0000ff0000ff7812 */ /* 0x000fe4000780c0ff */
[----:B------:R-:W-:Y:S01]  /*bc70*/  MOV R177, RZ ;  /* 0x000000ff00b17202 */ /* 0x000fe20000000f00 */
[----:B------:R-:W-:-:S04]  /*bc80*/  FADD.FTZ R172, R240, -R172 ;  /* 0x800000acf0ac7221 */ /* 0x000fc80000010000 */
[----:B------:R-:W-:-:S04]  /*bc90*/  FFMA.FTZ R172, R23, R172, R29 ;  /* 0x000000ac17ac7223 */ /* 0x000fc8000001001d */
        /* <DEDUP_REMOVED lines=8> */
[-CC-:B------:R-:W-:Y:S01]  /*bd20*/  FFMA.FTZ R172, R183, R21.reuse, R22.reuse ;  /* 0x00000015b7ac7223 */ /* 0x180fe20000010016 */
[----:B------:R-:W-:Y:S01]  /*bd30*/  LOP3.LUT P0, RZ, R0, 0xff0000, RZ, 0xc0, !PT ;  /* 0x00ff000000ff7812 */ /* 0x000fe2000780c0ff */
[----:B------:R-:W-:Y:S02]  /*bd40*/  FFMA.FTZ R21, R229, R21, R22 ;  /* 0x00000015e5157223 */ /* 0x000fe40000010016 */
[----:B------:R-:W-:Y:S02]  /*bd50*/  FADD.FTZ R172, R230, -R172 ;  /* 0x800000ace6ac7221 */ /* 0x000fe40000010000 */
[----:B------:R-:W-:Y:S02]  /*bd60*/  FADD.FTZ R21, R219, -R21 ;  /* 0x80000015db157221 */ /* 0x000fe40000010000 */
[C---:B------:R-:W-:Y:S02]  /*bd70*/  FFMA.FTZ R172, R23.reuse, R172, R30 ;  /* 0x000000ac17ac7223 */ /* 0x040fe4000001001e */
[----:B------:R-:W-:-:S02]  /*bd80*/  FFMA.FTZ R21, R23, R21, R31 ;  /* 0x0000001517157223 */ /* 0x000fc4000001001f */
[-C--:B------:R-:W-:Y:S02]  /*bd90*/  FMUL.FTZ R172, R172, R180.reuse ;  /* 0x000000b4acac7220 */ /* 0x080fe40000410000 */
[----:B----4-:R-:W-:Y:S02]  /*bda0*/  @P0 HADD2.F32 R173, -RZ, R179.H0_H0 ;  /* 0x200000b3ffad0230 */ /* 0x010fe40000004100 */
[----:B------:R-:W-:Y:S01]  /*bdb0*/  FMUL.FTZ R21, R21, R180 ;  /* 0x000000b415157220 */ /* 0x000fe20000410000 */
[----:B------:R-:W-:Y:S01]  /*bdc0*/  FMUL.FTZ R172, R172, UR14 ;  /* 0x0000000eacac7c20 */ /* 0x000fe20008410000 */
[----:B------:R-:W-:Y:S02]  /*bdd0*/  MOV R179, RZ ;  /* 0x000000ff00b37202 */ /* 0x000fe40000000f00 */
[----:B------:R-:W-:Y:S01]  /*bde0*/  FMUL.FTZ R21, R21, UR14 ;  /* 0x0000000e15157c20 */ /* 0x000fe20008410000 */
[-C--:B------:R-:W-:Y:S01]  /*bdf0*/  FMUL.FTZ R174, R174, R172.reuse ;  /* 0x000000acaeae7220 */ /* 0x080fe20000410000 */
[----:B------:R-:W-:-:S04]  /*be00*/  @P0 FMUL.FTZ R178, R173, R172 ;  /* 0x000000acadb20220 */ /* 0x000fc80000410000 */
[----:B------:R-:W-:Y:S02]  /*be10*/  FSEL R174, R174, RZ, P0 ;  /* 0x000000ffaeae7208 */ /* 0x000fe40000000000 */
[----:B------:R-:W-:-:S03]  /*be20*/  ISETP.GE.U32.AND P0, PT, R0, 0x1000000, PT ;  /* 0x010000000000780c */ /* 0x000fc60003f06070 */
[----:B------:R-:W-:-:S10]  /*be30*/  FADD.FTZ R70, R70, R174 ;  /* 0x000000ae46467221 */ /* 0x000fd40000010000 */
[----:B--2---:R-:W-:-:S05]  /*be40*/  @P0 HADD2.F32 R22, -RZ, R188.H0_H0 ;  /* 0x200000bcff160230 */ /* 0x004fca0000004100 */
[----:B------:R-:W-:Y:S02]  /*be50*/  @P0 FMUL.FTZ R179, R22, R21 ;  /* 0x0000001516b30220 */ /* 0x000fe40000410000 */
[----:B------:R-:W1:Y:S02]  /*be60*/  LDC.64 R22, c[0x0][0x468] ;  /* 0x00011a00ff167b82 */ /* 0x000e640000000a00 */
[----:B-1----:R-:W-:-:S04]  /*be70*/  IMAD.WIDE.U32 R22, R18, 0x10, R22 ;  /* 0x0000001012167825 */ /* 0x002fc800078e0016 */
[----:B------:R-:W-:Y:S01]  /*be80*/  FMUL.FTZ R18, R175, R21 ;  /* 0x00000015af127220 */ /* 0x000fe20000410000 */
[----:B------:R1:W-:Y:S04]  /*be90*/  STG.E.128 desc[UR6][R22.64], R176 ;  /* 0x000000b016007986 */ /* 0x0003e8000c101d06 */
[----:B------:R-:W-:-:S05]  /*bea0*/  FSEL R18, R18, RZ, P0 ;  /* 0x000000ff12127208 */ /* 0x000fca0000000000 */
[----:B------:R-:W-:Y:S01]  /*beb0*/  FADD.FTZ R71, R71, R18 ;  /* 0x0000001247477221 */ /* 0x000fe20000010000 */
[----:B------:R-:W-:Y:S06]  /*bec0*/  BRA `(.L_x_21906) ;  /* 0x0000002800447947 */ /* 0x000fec0003800000 */
.L_x_21910:
[----:B------:R-:W-:Y:S04]  /*bed0*/  BSSY.RECONVERGENT B2, `(.L_x_21929) ;  /* 0x0000040000027945 */ /* 0x000fe80003800200 */
[----:B------:R-:W-:Y:S05]  /*bee0*/  @!P5 BRA `(.L_x_21930) ;  /* 0x0000000000f8d947 */ /* 0x000fea0003800000 */
[----:B------:R-:W1:Y:S01]  /*bef0*/  LDC.64 R24, c[0x0][0x390] ;  /* 0x0000e400ff187b82 */ /* 0x000e620000000a00 */
[----:B------:R-:W2:Y:S04]  /*bf00*/  LDL.S16 R176, [R1+0xa6] ;  /* 0x0000a60001b07983 */ /* 0x000ea80000100600 */
[----:B------:R-:W3:Y:S04]  /*bf10*/  LDL.S16 R177, [R1+0xa4] ;  /* 0x0000a40001b17983 */ /* 0x000ee80000100600 */
[----:B------:R-:W4:Y:S04]  /*bf20*/  LDL.S16 R179, [R1+0xa2] ;  /* 0x0000a20001b37983 */ /* 0x000f280000100600 */
[----:B------:R-:W4:Y:S01]  /*bf30*/  LDL.S16 R178, [R1+0xa0] ;  /* 0x0000a00001b27983 */ /* 0x000f220000100600 */
[----:B-1----:R-:W-:-:S05]  /*bf40*/  IMAD.WIDE.U32 R24, R18, 0x10, R24 ;  /* 0x0000001012187825 */ /* 0x002fca00078e0018 */
[----:B------:R1:W3:Y:S01]  /*bf50*/  LDG.E.128 R172, desc[UR6][R24.64] ;  /* 0x0000000618ac7981 */ /* 0x0002e2000c1e1d00 */
[----:B------:R-:W-:Y:S01]  /*bf60*/  LOP3.LUT P5, RZ, R17, 0xff, RZ, 0xc0, !PT ;  /* 0x000000ff11ff7812 */ /* 0x000fe200078ac0ff */
[----:B-1----:R-:W-:-:S04]  /*bf70*/  FFMA.FTZ R24, R184, R21, R22 ;  /* 0x00000015b8187223 */ /* 0x002fc80000010016 */
[----:B------:R-:W-:-:S04]  /*bf80*/  FADD.FTZ R24, R217, -R24 ;  /* 0x80000018d9187221 */ /* 0x000fc80000010000 */
[----:B-----5:R-:W-:-:S04]  /*bf90*/  FFMA.FTZ R24, R23, R24, R64 ;  /* 0x0000001817187223 */ /* 0x020fc80000010040 */
[----:B------:R-:W-:-:S04]  /*bfa0*/  FMUL.FTZ R25, R24, R180 ;  /* 0x000000b418197220 */ /* 0x000fc80000410000 */
[----:B------:R-:W-:Y:S01]  /*bfb0*/  FMUL.FTZ R25, R25, UR14 ;  /* 0x0000000e19197c20 */ /* 0x000fe20008410000 */
[----:B--2---:R-:W-:-:S03]  /*bfc0*/  @P5 HADD2.F32 R27, -RZ, R176.H0_H0 ;  /* 0x200000b0ff1b5230 */ /* 0x004fc60000004100 */
[----:B---3--:R-:W-:Y:S01]  /*bfd0*/  FMUL.FTZ R26, R25, R172 ;  /* 0x000000ac191a7220 */ /* 0x008fe20000410000 */
[----:B------:R-:W-:Y:S02]  /*bfe0*/  HFMA2 R172, -RZ, RZ, 0, 0 ;  /* 0x00000000ffac7431 */ /* 0x000fe400000001ff */
[----:B------:R-:W-:Y:S01]  /*bff0*/  @P5 FMUL.FTZ R172, R27, R25 ;  /* 0x000000191bac5220 */ /* 0x000fe20000410000 */
[----:B------:R-:W-:Y:S01]  /*c000*/  FFMA.FTZ R25, R215, R21, R22 ;  /* 0x00000015d7197223 */ /* 0x000fe20000010016 */
[----:B------:R-:W-:-:S03]  /*c010*/  FSEL R26, R26, RZ, P5 ;  /* 0x000000ff1a1a7208 */ /* 0x000fc60002800000 */
[----:B------:R-:W-:Y:S01]  /*c020*/  FADD.FTZ R25, R250, -R25 ;  /* 0x80000019fa197221 */ /* 0x000fe20000010000 */
[----:B------:R-:W-:-:S03]  /*c030*/  LOP3.LUT P5, RZ, R17, 0xff00, RZ, 0xc0, !PT ;  /* 0x0000ff0011ff7812 */ /* 0x000fc600078ac0ff */
[----:B------:R-:W-:-:S04]  /*c040*/  FFMA.FTZ R25, R23, R25, R65 ;  /* 0x0000001917197223 */ /* 0x000fc80000010041 */
[----:B------:R-:W-:Y:S01]  /*c050*/  FMUL.FTZ R27, R25, R180 ;  /* 0x000000b4191b7220 */ /* 0x000fe20000410000 */
[----:B------:R-:W-:-:S03]  /*c060*/  FADD.FTZ R104, R104, R26 ;  /* 0x0000001a68687221 */ /* 0x000fc60000010000 */
[----:B------:R-:W-:Y:S01]  /*c070*/  FMUL.FTZ R27, R27, UR14 ;  /* 0x0000000e1b1b7c20 */ /* 0x000fe20008410000 */
[----:B------:R-:W-:Y:S01]  /*c080*/  FFMA.FTZ R26, R196, R21, R22 ;  /* 0x00000015c41a7223 */ /* 0x000fe20000010016 */
[----:B------:R-:W-:Y:S02]  /*c090*/  @P5 HADD2.F32 R177, -RZ, R177.H0_H0 ;  /* 0x200000b1ffb15230 */ /* 0x000fe40000004100 */
[----:B------:R-:W-:Y:S01]  /*c0a0*/  FMUL.FTZ R176, R27, R173 ;  /* 0x000000ad1bb07220 */ /* 0x000fe20000410000 */
[----:B------:R-:W-:Y:S01]  /*c0b0*/  MOV R173, RZ ;  /* 0x000000ff00ad7202 */ /* 0x000fe20000000f00 */
[----:B------:R-:W-:Y:S01]  /*c0c0*/  FADD.FTZ R26, R239, -R26 ;  /* 0x8000001aef1a7221 */ /* 0x000fe20000010000 */
[----:B------:R-:W-:Y:S02]  /*c0d0*/  @P5 FMUL.FTZ R173, R177, R27 ;  /* 0x0000001bb1ad5220 */ /* 0x000fe40000410000 */
[----:B------:R-:W-:Y:S02]  /*c0e0*/  FSEL R27, R176, RZ, P5 ;  /* 0x000000ffb01b7208 */ /* 0x000fe40002800000 */
[----:B------:R-:W-:Y:S01]  /*c0f0*/  LOP3.LUT P5, RZ, R17, 0xff0000, RZ, 0xc0, !PT ;  /* 0x00ff000011ff7812 */ /* 0x000fe200078ac0ff */
[----:B------:R-:W-:-:S02]  /*c100*/  FFMA.FTZ R26, R23, R26, R66 ;  /* 0x0000001a171a7223 */ /* 0x000fc40000010042 */
[----:B------:R-:W-:Y:S02]  /*c110*/  FADD.FTZ R105, R105, R27 ;  /* 0x0000001b69697221 */ /* 0x000fe40000010000 */
[----:B------:R-:W-:-:S04]  /*c120*/  FMUL.FTZ R27, R26, R180 ;  /* 0x000000b41a1b7220 */ /* 0x000fc80000410000 */
[----:B------:R-:W-:-:S04]  /*c130*/  FMUL.FTZ R27, R27, UR14 ;  /* 0x0000000e1b1b7c20 */ /* 0x000fc80008410000 */
[----:B----4-:R-:W-:Y:S02]  /*c140*/  @P5 HADD2.F32 R177, -RZ, R179.H0_H0 ;  /* 0x200000b3ffb15230 */ /* 0x010fe40000004100 */
[----:B------:R-:W-:Y:S01]  /*c150*/  FMUL.FTZ R176, R27, R174 ;  /* 0x000000ae1bb07220 */ /* 0x000fe20000410000 */
[----:B------:R-:W-:Y:S02]  /*c160*/  HFMA2 R174, -RZ, RZ, 0, 0 ;  /* 0x00000000ffae7431 */ /* 0x000fe400000001ff */
[----:B------:R-:W-:Y:S02]  /*c170*/  @P5 FMUL.FTZ R174, R177, R27 ;  /* 0x0000001bb1ae5220 */ /* 0x000fe40000410000 */
[----:B------:R-:W-:-:S05]  /*c180*/  FSEL R27, R176, RZ, P5 ;  /* 0x000000ffb01b7208 */ /* 0x000fca0002800000 */
[----:B------:R-:W-:Y:S01]  /*c190*/  FADD.FTZ R106, R106, R27 ;  /* 0x0000001b6a6a7221 */ /* 0x000fe20000010000 */
        /* <DEDUP_REMOVED lines=14> */
[----:B------:R1:W-:Y:S02]  /*c280*/  STG.E.128 desc[UR6][R176.64], R24 ;  /* 0x00000018b0007986 */ /* 0x0003e4000c101d06 */
[----:B-1----:R-:W1:Y:S02]  /*c290*/  LDC.64 R176, c[0x0][0x468] ;  /* 0x00011a00ffb07b82 */ /* 0x002e640000000a00 */
[----:B-1----:R-:W-:-:S05]  /*c2a0*/  IMAD.WIDE.U32 R176, R18, 0x10, R176 ;  /* 0x0000001012b07825 */ /* 0x002fca00078e00b0 */
[----:B------:R1:W-:Y:S01]  /*c2b0*/  STG.E.128 desc[UR6][R176.64], R172 ;  /* 0x000000acb0007986 */ /* 0x0003e2000c101d06 */
[----:B------:R-:W-:-:S07]  /*c2c0*/  IADD3 R18, PT, PT, R18, 0x20, RZ ;  /* 0x0000002012127810 */ /* 0x000fce0007ffe0ff */
.L_x_21930:
[----:B------:R-:W-:Y:S05]  /*c2d0*/  BSYNC.RECONVERGENT B2 ;  /* 0x0000000000027941 */ /* 0x000fea0003800200 */
.L_x_21929:
[----:B------:R-:W-:Y:S01]  /*c2e0*/  LOP3.LUT P5, RZ, R19, 0x2, RZ, 0xc0, !PT ;  /* 0x0000000213ff7812 */ /* 0x000fe200078ac0ff */
[----:B------:R-:W-:-:S12]  /*c2f0*/  BSSY.RECONVERGENT B2, `(.L_x_21931) ;  /* 0x0000041000027945 */ /* 0x000fd80003800200 */
[----:B------:R-:W-:Y:S05]  /*c300*/  @!P5 BRA `(.L_x_21932) ;  /* 0x0000000000fcd947 */ /* 0x000fea0003800000 */
[----:B------:R-:W2:Y:S01]  /*c310*/  LDL R178, [R1+0x14] ;  /* 0x0000140001b27983 */ /* 0x000ea20000100800 */
[----:B------:R-:W3:Y:S03]  /*c320*/  LDC.64 R24, c[0x0][0x390] ;  /* 0x0000e400ff187b82 */ /* 0x000ee60000000a00 */
[----:B-1----:R-:W4:Y:S04]  /*c330*/  LDL.S16 R176, [R1+0x9e] ;  /* 0x00009e0001b07983 */ /* 0x002f280000100600 */
[----:B------:R-:W4:Y:S04]  /*c340*/  LDL.S16 R177, [R1+0x9c] ;  /* 0x00009c0001b17983 */ /* 0x000f280000100600 */
[----:B------:R-:W4:Y:S01]  /*c350*/  LDL.S16 R179, [R1+0x9a] ;  /* 0x00009a0001b37983 */ /* 0x000f220000100600 */
[----:B---3--:R-:W-:-:S05]  /*c360*/  IMAD.WIDE.U32 R24, R18, 0x10, R24 ;  /* 0x0000001012187825 */ /* 0x008fca00078e0018 */
[----:B------:R1:W3:Y:S02]  /*c370*/  LDG.E.128 R172, desc[UR6][R24.64] ;  /* 0x0000000618ac7981 */ /* 0x0002e4000c1e1d00 */
[----:B-1----:R-:W-:Y:S01]  /*c380*/  FFMA.FTZ R24, R216, R21, R22 ;  /* 0x00000015d8187223 */ /* 0x002fe20000010016 */
[----:B------:R-:W-:-:S03]  /*c390*/  LOP3.LUT P5, RZ, R16, 0xff, RZ, 0xc0, !PT ;  /* 0x000000ff10ff7812 */ /* 0x000fc600078ac0ff */
[----:B--2---:R-:W-:Y:S02]  /*c3a0*/  FADD.FTZ R24, R178, -R24 ;  /* 0x80000018b2187221 */ /* 0x004fe40000010000 */
[----:B------:R-:W2:Y:S02]  /*c3b0*/  LDL.S16 R178, [R1+0x98] ;  /* 0x0000980001b27983 */ /* 0x000ea40000100600 */
[----:B-----5:R-:W-:-:S04]  /*c3c0*/  FFMA.FTZ R24, R23, R24, R60 ;  /* 0x0000001817187223 */ /* 0x020fc8000001003c */
[----:B------:R-:W-:Y:S02]  /*c3d0*/  FMUL.FTZ R25, R24, R180 ;  /* 0x000000b418197220 */ /* 0x000fe40000410000 */
[----:B----4-:R-:W-:Y:S02]  /*c3e0*/  @P5 HADD2.F32 R27, -RZ, R176.H0_H0 ;  /* 0x200000b0ff1b5230 */ /* 0x010fe40000004100 */
[----:B------:R-:W-:-:S04]  /*c3f0*/  FMUL.FTZ R25, R25, UR14 ;  /* 0x0000000e19197c20 */ /* 0x000fc80008410000 */
        /* <DEDUP_REMOVED lines=23> */
[----:B------:R-:W-:Y:S02]  /*c570*/  @P5 HADD2.F32 R177, -RZ, R179.H0_H0 ;  /* 0x200000b3ffb15230 */ /* 0x000fe40000004100 */
        /* <DEDUP_REMOVED lines=24> */
.L_x_21932:
[----:B------:R-:W-:Y:S05]  /*c700*/  BSYNC.RECONVERGENT B2 ;  /* 0x0000000000027941 */ /* 0x000fea0003800200 */
.L_x_21931:
[----:B------:R-:W-:Y:S01]  /*c710*/  LOP3.LUT P5, RZ, R19, 0x4, RZ, 0xc0, !PT ;  /* 0x0000000413ff7812 */ /* 0x000fe200078ac0ff */
[----:B------:R-:W-:-:S12]  /*c720*/  BSSY.RECONVERGENT B2, `(.L_x_21933) ;  /* 0x0000041000027945 */ /* 0x000fd80003800200 */
[----:B------:R-:W-:Y:S05]  /*c730*/  @!P5 BRA `(.L_x_21934) ;  /* 0x0000000000fcd947 */ /* 0x000fea0003800000 */
[----:B------:R-:W3:Y:S01]  /*c740*/  LDL R178, [R1+0x10] ;  /* 0x0000100001b27983 */ /* 0x000ee20000100800 */
[----:B------:R-:W4:Y:S03]  /*c750*/  LDC.64 R24, c[0x0][0x390] ;  /* 0x0000e400ff187b82 */ /* 0x000f260000000a00 */
[----:B-12---:R-:W2:Y:S04]  /*c760*/  LDL.S16 R176, [R1+0x96] ;  /* 0x0000960001b07983 */ /* 0x006ea80000100600 */
[----:B------:R-:W2:Y:S04]  /*c770*/  LDL.S16 R177, [R1+0x94] ;  /* 0x0000940001b17983 */ /* 0x000ea80000100600 */
[----:B------:R-:W2:Y:S01]  /*c780*/  LDL.S16 R179, [R1+0x92] ;  /* 0x0000920001b37983 */ /* 0x000ea20000100600 */
[----:B----4-:R-:W-:-:S05]  /*c790*/  IMAD.WIDE.U32 R24, R18, 0x10, R24 ;  /* 0x0000001012187825 */ /* 0x010fca00078e0018 */
[----:B------:R1:W4:Y:S02]  /*c7a0*/  LDG.E.128 R172, desc[UR6][R24.64] ;  /* 0x0000000618ac7981 */ /* 0x000324000c1e1d00 */
[----:B-1----:R-:W-:Y:S01]  /*c7b0*/  FFMA.FTZ R24, R214, R21, R22 ;  /* 0x00000015d6187223 */ /* 0x002fe20000010016 */
[----:B------:R-:W-:-:S03]  /*c7c0*/  LOP3.LUT P5, RZ, R15, 0xff, RZ, 0xc0, !PT ;  /* 0x000000ff0fff7812 */ /* 0x000fc600078ac0ff */
[----:B---3--:R-:W-:Y:S02]  /*c7d0*/  FADD.FTZ R24, R178, -R24 ;  /* 0x80000018b2187221 */ /* 0x008fe40000010000 */
[----:B------:R-:W3:Y:S02]  /*c7e0*/  LDL.S16 R178, [R1+0x90] ;  /* 0x0000900001b27983 */ /* 0x000ee40000100600 */
[----:B-----5:R-:W-:-:S04]  /*c7f0*/  FFMA.FTZ R24, R23, R24, R56 ;  /* 0x0000001817187223 */ /* 0x020fc80000010038 */
[----:B------:R-:W-:Y:S02]  /*c800*/  FMUL.FTZ R25, R24, R180 ;  /* 0x000000b418197220 */ /* 0x000fe40000410000 */
[----:B--2---:R-:W-:Y:S02]  /*c810*/  @P5 HADD2.F32 R27, -RZ, R176.H0_H0 ;  /* 0x200000b0ff1b5230 */ /* 0x004fe40000004100 */
[----:B------:R-:W-:-:S04]  /*c820*/  FMUL.FTZ R25, R25, UR14 ;  /* 0x0000000e19197c20 */ /* 0x000fc80008410000 */
[----:B----4-:R-:W-:Y:S01]  /*c830*/  FMUL.FTZ R26, R25, R172 ;  /* 0x000000ac191a7220 */ /* 0x010fe20000410000 */
        /* <DEDUP_REMOVED lines=47> */
.L_x_21934:
[----:B------:R-:W-:Y:S05]  /*cb30*/  BSYNC.RECONVERGENT B2 ;  /* 0x0000000000027941 */ /* 0x000fea0003800200 */
.L_x_21933:
[----:B------:R-:W-:Y:S01]  /*cb40*/  LOP3.LUT P5, RZ, R19, 0x8, RZ, 0xc0, !PT ;  /* 0x0000000813ff7812 */ /* 0x000fe200078ac0ff */
[----:B------:R-:W-:-:S12]  /*cb50*/  BSSY.RECONVERGENT B2, `(.L_x_21935) ;  /* 0x0000041000027945 */ /* 0x000fd80003800200 */
[----:B------:R-:W-:Y:S05]  /*cb60*/  @!P5 BRA `(.L_x_21936) ;  /* 0x0000000000fcd947 */ /* 0x000fea0003800000 */
[----:B------:R-:W4:Y:S01]  /*cb70*/  LDL R178, [R1+0xc] ;  /* 0x00000c0001b27983 */ /* 0x000f220000100800 */
[----:B------:R-:W0:Y:S03]  /*cb80*/  LDC.64 R24, c[0x0][0x390] ;  /* 0x0000e400ff187b82 */ /* 0x000e260000000a00 */
[----:B-123--:R-:W2:Y:S04]  /*cb90*/  LDL.S16 R176, [R1+0x8e] ;  /* 0x00008e0001b07983 */ /* 0x00eea80000100600 */
[----:B------:R-:W3:Y:S04]  /*cba0*/  LDL.S16 R177, [R1+0x8c] ;  /* 0x00008c0001b17983 */ /* 0x000ee80000100600 */
[----:B------:R-:W3:Y:S01]  /*cbb0*/  LDL.S16 R179, [R1+0x8a] ;  /* 0x00008a0001b37983 */ /* 0x000ee20000100600 */
[----:B0-----:R-:W-:-:S05]  /*cbc0*/  IMAD.WIDE.U32 R24, R18, 0x10, R24 ;  /* 0x0000001012187825 */ /* 0x001fca00078e0018 */
[----:B------:R0:W3:Y:S02]  /*cbd0*/  LDG.E.128 R172, desc[UR6][R24.64] ;  /* 0x0000000618ac7981 */ /* 0x0000e4000c1e1d00 */
[----:B0-----:R-:W-:Y:S01]  /*cbe0*/  FFMA.FTZ R24, R207, R21, R22 ;  /* 0x00000015cf187223 */ /* 0x001fe20000010016 */
[----:B------:R-:W-:-:S03]  /*cbf0*/  LOP3.LUT P5, RZ, R13, 0xff, RZ, 0xc0, !PT ;  /* 0x000000ff0dff7812 */ /* 0x000fc600078ac0ff */
[----:B----4-:R-:W-:Y:S02]  /*cc00*/  FADD.FTZ R24, R178, -R24 ;  /* 0x80000018b2187221 */ /* 0x010fe40000010000 */
[----:B------:R-:W4:Y:S02]  /*cc10*/  LDL.S16 R178, [R1+0x88] ;  /* 0x0000880001b27983 */ /* 0x000f240000100600 */
[----:B-----5:R-:W-:-:S04]  /*cc20*/  FFMA.FTZ R24, R23, R24, R52 ;  /* 0x0000001817187223 */ /* 0x020fc80000010034 */
[----:B------:R-:W-:Y:S02]  /*cc30*/  FMUL.FTZ R25, R24, R180 ;  /* 0x000000b418197220 */ /* 0x000fe40000410000 */
[----:B--2---:R-:W-:Y:S02]  /*cc40*/  @P5 HADD2.F32 R27, -RZ, R176.H0_H0 ;  /* 0x200000b0ff1b5230 */ /* 0x004fe40000004100 */
        /* <DEDUP_REMOVED lines=42> */
[----:B------:R-:W0:Y:S02]  /*cef0*/  LDC.64 R176, c[0x0][0x478] ;  /* 0x00011e00ffb07b82 */ /* 0x000e240000000a00 */
[----:B0-----:R-:W-:-:S05]  /*cf00*/  IMAD.WIDE.U32 R176, R18, 0x10, R176 ;  /* 0x0000001012b07825 */ /* 0x001fca00078e00b0 */
[----:B------:R0:W-:Y:S02]  /*cf10*/  STG.E.128 desc[UR6][R176.64], R24 ;  /* 0x00000018b0007986 */ /* 0x0001e4000c101d06 */
[----:B0-----:R-:W0:Y:S02]  /*cf20*/  LDC.64 R176, c[0x0][0x468] ;  /* 0x00011a00ffb07b82 */ /* 0x001e240000000a00 */
[----:B0-----:R-:W-:-:S05]  /*cf30*/  IMAD.WIDE.U32 R176, R18, 0x10, R176 ;  /* 0x0000001012b07825 */ /* 0x001fca00078e00b0 */
[----:B------:R4:W-:Y:S01]  /*cf40*/  STG.E.128 desc[UR6][R176.64], R172 ;  /* 0x000000acb0007986 */ /* 0x0009e2000c101d06 */
[----:B------:R-:W-:-:S07]  /*cf50*/  IADD3 R18, PT, PT, R18, 0x20, RZ ;  /* 0x0000002012127810 */ /* 0x000fce0007ffe0ff */
.L_x_21936:
[----:B------:R-:W-:Y:S05]  /*cf60*/  BSYNC.RECONVERGENT B2 ;  /* 0x0000000000027941 */ /* 0x000fea0003800200 */
.L_x_21935:
[----:B------:R-:W-:Y:S01]  /*cf70*/  LOP3.LUT P5, RZ, R19, 0x20, RZ, 0xc0, !PT ;  /* 0x0000002013ff7812 */ /* 0x000fe200078ac0ff */
[----:B------:R-:W-:-:S12]  /*cf80*/  BSSY.RECONVERGENT B2, `(.L_x_21937) ;  /* 0x0000041000027945 */ /* 0x000fd80003800200 */
[----:B------:R-:W-:Y:S05]  /*cf90*/  @!P5 BRA `(.L_x_21938) ;  /* 0x0000000000fcd947 */ /* 0x000fea0003800000 */
[----:B-1234-:R-:W2:Y:S01]  /*cfa0*/  LDL R176, [R1+0x8] ;  /* 0x0000080001b07983 */ /* 0x01eea20000100800 */
[----:B------:R-:W1:Y:S03]  /*cfb0*/  LDC.64 R24, c[0x0][0x390] ;  /* 0x0000e400ff187b82 */ /* 0x000e660000000a00 */
[----:B------:R-:W3:Y:S04]  /*cfc0*/  LDL.S16 R177, [R1+0x86] ;  /* 0x0000860001b17983 */ /* 0x000ee80000100600 */
[----:B------:R-:W4:Y:S01]  /*cfd0*/  LDL.S16 R178, [R1+0x84] ;  /* 0x0000840001b27983 */ /* 0x000f220000100600 */
[----:B-1----:R-:W-:-:S05]  /*cfe0*/  IMAD.WIDE.U32 R24, R18, 0x10, R24 ;  /* 0x0000001012187825 */ /* 0x002fca00078e0018 */
[----:B------:R1:W4:Y:S02]  /*cff0*/  LDG.E.128 R172, desc[UR6][R24.64] ;  /* 0x0000000618ac7981 */ /* 0x000324000c1e1d00 */
[----:B-1----:R-:W-:Y:S01]  /*d000*/  FFMA.FTZ R24, R213, R21, R22 ;  /* 0x00000015d5187223 */ /* 0x002fe20000010016 */
[----:B------:R-:W-:-:S03]  /*d010*/  LOP3.LUT P5, RZ, R11, 0xff, RZ, 0xc0, !PT ;  /* 0x000000ff0bff7812 */ /* 0x000fc600078ac0ff */
[----:B--2---:R-:W-:Y:S02]  /*d020*/  FADD.FTZ R24, R176, -R24 ;  /* 0x80000018b0187221 */ /* 0x004fe40000010000 */
[----:B------:R-:W2:Y:S08]  /*d030*/  LDL.S16 R176, [R1+0x82] ;  /* 0x0000820001b07983 */ /* 0x000eb00000100600 */
[----:B---3--:R-:W-:-:S02]  /*d040*/  @P5 HADD2.F32 R26, -RZ, R177.H0_H0 ;  /* 0x200000b1ff1a5230 */ /* 0x008fc40000004100 */
[----:B-----5:R-:W-:Y:S01]  /*d050*/  FFMA.FTZ R24, R23, R24, R48 ;  /* 0x0000001817187223 */ /* 0x020fe20000010030 */
[----:B------:R-:W3:Y:S03]  /*d060*/  LDL.S16 R177, [R1+0x80] ;  /* 0x0000800001b17983 */ /* 0x000ee60000100600 */
[----:B------:R-:W-:-:S04]  /*d070*/  FMUL.FTZ R25, R24, R180 ;  /* 0x000000b418197220 */ /* 0x000fc80000410000 */
[----:B------:R-:W-:-:S04]  /*d080*/  FMUL.FTZ R25, R25, UR14 ;  /* 0x0000000e19197c20 */ /* 0x000fc80008410000 */
[----:B----4-:R-:W-:Y:S01]  /*d090*/  FMUL.FTZ R27, R25, R172 ;  /* 0x000000ac191b7220 */ /* 0x010fe20000410000 */
[----:B------:R-:W-:Y:S02]  /*d0a0*/  HFMA2 R172, -RZ, RZ, 0, 0 ;  /* 0x00000000ffac7431 */ /* 0x000fe400000001ff */
[----:B------:R-:W-:Y:S01]  /*d0b0*/  @P5 FMUL.FTZ R172, R26, R25 ;  /* 0x000000191aac5220 */ /* 0x000fe20000410000 */
[----:B------:R-:W-:-:S04]  /*d0c0*/  FFMA.FTZ R25, R202, R21, R22 ;  /* 0x00000015ca197223 */ /* 0x000fc80000010016 */
[----:B------:R-:W-:-:S04]  /*d0d0*/  FADD.FTZ R25, R246, -R25 ;  /* 0x80000019f6197221 */ /* 0x000fc80000010000 */
[----:B------:R-:W-:Y:S01]  /*d0e0*/  FFMA.FTZ R25, R23, R25, R49 ;  /* 0x0000001917197223 */ /* 0x000fe20000010031 */
[----:B------:R-:W-:-:S03]  /*d0f0*/  FSEL R27, R27, RZ, P5 ;  /* 0x000000ff1b1b7208 */ /* 0x000fc60002800000 */
[----:B------:R-:W-:Y:S01]  /*d100*/  FMUL.FTZ R26, R25, R180 ;  /* 0x000000b4191a7220 */ /* 0x000fe20000410000 */
[----:B------:R-:W-:-:S03]  /*d110*/  LOP3.LUT P5, RZ, R11, 0xff00, RZ, 0xc0, !PT ;  /* 0x0000ff000bff7812 */ /* 0x000fc600078ac0ff */
[----:B------:R-:W-:-:S04]  /*d120*/  FMUL.FTZ R26, R26, UR14 ;  /* 0x0000000e1a1a7c20 */ /* 0x000fc80008410000 */
[----:B------:R-:W-:Y:S01]  /*d130*/  FMUL.FTZ R173, R26, R173 ;  /* 0x000000ad1aad7220 */ /* 0x000fe20000410000 */
[----:B------:R-:W-:-:S04]  /*d140*/  FADD.FTZ R88, R88, R27 ;  /* 0x0000001b58587221 */ /* 0x000fc80000010000 */
[----:B------:R-:W-:Y:S01]  /*d150*/  FSEL R173, R173, RZ, P5 ;  /* 0x000000ffadad7208 */ /* 0x000fe20002800000 */
[----:B------:R-:W-:-:S04]  /*d160*/  @P5 HADD2.F32 R27, -RZ, R178.H0_H0 ;  /* 0x200000b2ff1b5230 */ /* 0x000fc80000004100 */
        /* <DEDUP_REMOVED lines=22> */
[----:B---3--:R-:W-:-:S03]  /*d2d0*/  @P5 HADD2.F32 R177, -RZ, R177.H0_H0 ;  /* 0x200000b1ffb15230 */ /* 0x008fc60000004100 */
        /* <DEDUP_REMOVED lines=11> */
.L_x_21938:
[----:B------:R-:W-:Y:S05]  /*d390*/  BSYNC.RECONVERGENT B2 ;  /* 0x0000000000027941 */ /* 0x000fea0003800200 */
.L_x_21937:
[----:B------:R-:W-:Y:S04]  /*d3a0*/  BSSY.RECONVERGENT B2, `(.L_x_21939) ;  /* 0x0000041000027945 */ /* 0x000fe80003800200 */
[----:B------:R-:W-:Y:S05]  /*d3b0*/  @!P4 BRA `(.L_x_21940) ;  /* 0x0000000000fcc947 */ /* 0x000fea0003800000 */
[----:B------:R-:W0:Y:S01]  /*d3c0*/  LDC.64 R24, c[0x0][0x390] ;  /* 0x0000e400ff187b82 */ /* 0x000e220000000a00 */
[----:B-1234-:R-:W2:Y:S04]  /*d3d0*/  LDL R176, [R1+0x4] ;  /* 0x0000040001b07983 */ /* 0x01eea80000100800 */
[----:B------:R-:W3:Y:S04]  /*d3e0*/  LDL.S16 R177, [R1+0x7e] ;  /* 0x00007e0001b17983 */ /* 0x000ee80000100600 */
[----:B------:R-:W4:Y:S04]  /*d3f0*/  LDL.S16 R178, [R1+0x7c] ;  /* 0x00007c0001b27983 */ /* 0x000f280000100600 */
[----:B------:R-:W4:Y:S04]  /*d400*/  LDL.S16 R179, [R1+0x7a] ;  /* 0x00007a0001b37983 */ /* 0x000f280000100600 */
[----:B------:R-:W4:Y:S01]  /*d410*/  LDL.S16 R188, [R1+0x78] ;  /* 0x0000780001bc7983 */ /* 0x000f220000100600 */
[----:B0-----:R-:W-:-:S05]  /*d420*/  IMAD.WIDE.U32 R24, R18, 0x10, R24 ;  /* 0x0000001012187825 */ /* 0x001fca00078e0018 */
[----:B------:R0:W4:Y:S01]  /*d430*/  LDG.E.128 R172, desc[UR6][R24.64] ;  /* 0x0000000618ac7981 */ /* 0x000122000c1e1d00 */
[----:B------:R-:W-:Y:S01]  /*d440*/  LOP3.LUT P4, RZ, R9, 0xff, RZ, 0xc0, !PT ;  /* 0x000000ff09ff7812 */ /* 0x000fe2000788c0ff */
[----:B0-----:R-:W-:-:S04]  /*d450*/  FFMA.FTZ R24, R212, R21, R22 ;  /* 0x00000015d4187223 */ /* 0x001fc80000010016 */
[----:B--2---:R-:W-:-:S04]  /*d460*/  FADD.FTZ R24, R176, -R24 ;  /* 0x80000018b0187221 */ /* 0x004fc80000010000 */
[----:B-----5:R-:W-:-:S04]  /*d470*/  FFMA.FTZ R24, R23, R24, R44 ;  /* 0x0000001817187223 */ /* 0x020fc8000001002c */
[----:B------:R-:W-:Y:S01]  /*d480*/  FMUL.FTZ R26, R24, R180 ;  /* 0x000000b4181a7220 */ /* 0x000fe20000410000 */
[----:B---3--:R-:W-:-:S03]  /*d490*/  @P4 HADD2.F32 R25, -RZ, R177.H0_H0 ;  /* 0x200000b1ff194230 */ /* 0x008fc60000004100 */
[----:B------:R-:W-:Y:S01]  /*d4a0*/  FMUL.FTZ R26, R26, UR14 ;  /* 0x0000000e1a1a7c20 */ /* 0x000fe20008410000 */
[----:B------:R-:W-:-:S03]  /*d4b0*/  HFMA2 R176, -RZ, RZ, 0, 0 ;  /* 0x00000000ffb07431 */ /* 0x000fc600000001ff */
[----:B------:R-:W-:Y:S01]  /*d4c0*/  @P4 FMUL.FTZ R176, R25, R26 ;  /* 0x0000001a19b04220 */ /* 0x000fe20000410000 */
[----:B------:R-:W-:-:S04]  /*d4d0*/  FFMA.FTZ R25, R201, R21, R22 ;  /* 0x00000015c9197223 */ /* 0x000fc80000010016 */
[----:B------:R-:W-:Y:S01]  /*d4e0*/  FADD.FTZ R25, R245, -R25 ;  /* 0x80000019f5197221 */ /* 0x000fe20000010000 */
[----:B----4-:R-:W-:-:S05]  /*d4f0*/  FMUL.FTZ R27, R26, R172 ;  /* 0x000000ac1a1b7220 */ /* 0x010fca0000410000 */
[----:B------:R-:W-:Y:S02]  /*d500*/  FSEL R27, R27, RZ, P4 ;  /* 0x000000ff1b1b7208 */ /* 0x000fe40002000000 */
[----:B------:R-:W-:Y:S01]  /*d510*/  LOP3.LUT P4, RZ, R9, 0xff00, RZ, 0xc0, !PT ;  /* 0x0000ff0009ff7812 */ /* 0x000fe2000788c0ff */
[----:B------:R-:W-:-:S04]  /*d520*/  FFMA.FTZ R25, R23, R25, R45 ;  /* 0x0000001917197223 */ /* 0x000fc8000001002d */
[----:B------:R-:W-:Y:S01]  /*d530*/  FMUL.FTZ R26, R25, R180 ;  /* 0x000000b4191a7220 */ /* 0x000fe20000410000 */
[----:B------:R-:W-:-:S03]  /*d540*/  FADD.FTZ R84, R84, R27 ;  /* 0x0000001b54547221 */ /* 0x000fc60000010000 */
[----:B------:R-:W-:-:S04]  /*d550*/  FMUL.FTZ R26, R26, UR14 ;  /* 0x0000000e1a1a7c20 */ /* 0x000fc80008410000 */
[----:B------:R-:W-:Y:S02]  /*d560*/  @P4 HADD2.F32 R27, -RZ, R178.H0_H0 ;  /* 0x200000b2ff1b4230 */ /* 0x000fe40000004100 */
[----:B------:R-:W-:Y:S01]  /*d570*/  FMUL.FTZ R173, R26, R173 ;  /* 0x000000ad1aad7220 */ /* 0x000fe20000410000 */
[----:B------:R-:W-:Y:S02]  /*d580*/  MOV R177, RZ ;  /* 0x000000ff00b17202 */ /* 0x000fe40000000f00 */
[----:B------:R-:W-:Y:S01]  /*d590*/  @P4 FMUL.FTZ R177, R27, R26 ;  /* 0x0000001a1bb14220 */ /* 0x000fe20000410000 */
[----:B------:R-:W-:Y:S01]  /*d5a0*/  FFMA.FTZ R26, R189, R21, R22 ;  /* 0x00000015bd1a7223 */ /* 0x000fe20000010016 */
[----:B------:R-:W-:Y:S02]  /*d5b0*/  FSEL R173, R173, RZ, P4 ;  /* 0x000000ffadad7208 */ /* 0x000fe40002000000 */
[----:B------:R-:W-:Y:S01]  /*d5c0*/  LOP3.LUT P4, RZ, R9, 0xff0000, RZ, 0xc0, !PT ;  /* 0x00ff000009ff7812 */ /* 0x000fe2000788c0ff */
[----:B------:R-:W-:-:S04]  /*d5d0*/  FADD.FTZ R26, R234, -R26 ;  /* 0x8000001aea1a7221 */ /* 0x000fc80000010000 */
[----:B------:R-:W-:-:S04]  /*d5e0*/  FFMA.FTZ R26, R23, R26, R46 ;  /* 0x0000001a171a7223 */ /* 0x000fc8000001002e */
[----:B------:R-:W-:-:S04]  /*d5f0*/  FMUL.FTZ R27, R26, R180 ;  /* 0x000000b41a1b7220 */ /* 0x000fc80000410000 */
[----:B------:R-:W-:Y:S01]  /*d600*/  FMUL.FTZ R27, R27, UR14 ;  /* 0x0000000e1b1b7c20 */ /* 0x000fe20008410000 */
[----:B------:R-:W-:Y:S02]  /*d610*/  @P4 HADD2.F32 R172, -RZ, R179.H0_H0 ;  /* 0x200000b3ffac4230 */ /* 0x000fe40000004100 */
[----:B------:R-:W-:Y:S02]  /*d620*/  HFMA2 R178, -RZ, RZ, 0, 0 ;  /* 0x00000000ffb27431 */ /* 0x000fe400000001ff */
[----:B------:R-:W-:Y:S01]  /*d630*/  FMUL.FTZ R174, R27, R174 ;  /* 0x000000ae1bae7220 */ /* 0x000fe20000410000 */
[----:B------:R-:W-:Y:S01]  /*d640*/  @P4 FMUL.FTZ R178, R172, R27 ;  /* 0x0000001bacb24220 */ /* 0x000fe20000410000 */
[----:B------:R-:W-:-:S03]  /*d650*/  FFMA.FTZ R27, R8, R21, R22 ;  /* 0x00000015081b7223 */ /* 0x000fc60000010016 */
[----:B------:R-:W-:Y:S02]  /*d660*/  FSEL R174, R174, RZ, P4 ;  /* 0x000000ffaeae7208 */ /* 0x000fe40002000000 */
[----:B------:R-:W-:Y:S01]  /*d670*/  ISETP.GE.U32.AND P4, PT, R9, 0x1000000, PT ;  /* 0x010000000900780c */ /* 0x000fe20003f86070 */
[----:B------:R-:W-:-:S04]  /*d680*/  FADD.FTZ R27, R223, -R27 ;  /* 0x8000001bdf1b7221 */ /* 0x000fc80000010000 */
[----:B------:R-:W-:Y:S01]  /*d690*/  FFMA.FTZ R27, R23, R27, R47 ;  /* 0x0000001b171b7223 */ /* 0x000fe2000001002f */
[----:B------:R-:W-:-:S03]  /*d6a0*/  FADD.FTZ R85, R85, R173 ;  /* 0x000000ad55557221 */ /* 0x000fc60000010000 */
[----:B------:R-:W-:-:S04]  /*d6b0*/  FMUL.FTZ R172, R27, R180 ;  /* 0x000000b41bac7220 */ /* 0x000fc80000410000 */
[----:B------:R-:W-:Y:S01]  /*d6c0*/  FMUL.FTZ R172, R172, UR14 ;  /* 0x0000000eacac7c20 */ /* 0x000fe20008410000 */
[----:B------:R-:W-:Y:S01]  /*d6d0*/  @P4 HADD2.F32 R173, -RZ, R188.H0_H0 ;  /* 0x200000bcffad4230 */ /* 0x000fe20000004100 */
[----:B------:R-:W-:Y:S02]  /*d6e0*/  MOV R179, RZ ;  /* 0x000000ff00b37202 */ /* 0x000fe40000000f00 */
[----:B------:R-:W-:Y:S02]  /*d6f0*/  FMUL.FTZ R175, R172, R175 ;  /* 0x000000afacaf7220 */ /* 0x000fe40000410000 */
[----:B------:R-:W-:Y:S02]  /*d700*/  @P4 FMUL.FTZ R179, R173, R172 ;  /* 0x000000acadb34220 */ /* 0x000fe40000410000 */
[----:B------:R-:W0:Y:S02]  /*d710*/  LDC.64 R172, c[0x0][0x478] ;  /* 0x00011e00ffac7b82 */ /* 0x000e240000000a00 */
[----:B0-----:R-:W-:-:S05]  /*d720*/  IMAD.WIDE.U32 R172, R18, 0x10, R172 ;  /* 0x0000001012ac7825 */ /* 0x001fca00078e00ac */
[----:B------:R0:W-:Y:S02]  /*d730*/  STG.E.128 desc[UR6][R172.64], R24 ;  /* 0x00000018ac007986 */ /* 0x0001e4000c101d06 */
[----:B0-----:R-:W0:Y:S01]  /*d740*/  LDC.64 R172, c[0x0][0x468] ;  /* 0x00011a00ffac7b82 */ /* 0x001e220000000a00 */
[----:B------:R-:W-:Y:S01]  /*d750*/  FSEL R175, R175, RZ, P4 ;  /* 0x000000ffafaf7208 */ /* 0x000fe20002000000 */
[----:B0-----:R-:W-:-:S05]  /*d760*/  IMAD.WIDE.U32 R172, R18, 0x10, R172 ;  /* 0x0000001012ac7825 */ /* 0x001fca00078e00ac */
[----:B------:R0:W-:Y:S01]  /*d770*/  STG.E.128 desc[UR6][R172.64], R176 ;  /* 0x000000b0ac007986 */ /* 0x0001e2000c101d06 */
[----:B------:R-:W-:Y:S01]  /*d780*/  FADD.FTZ R86, R86, R174 ;  /* 0x000000ae56567221 */ /* 0x000fe20000010000 */
[----:B------:R-:W-:Y:S01]  /*d790*/  FADD.FTZ R87, R87, R175 ;  /* 0x000000af57577221 */ /* 0x000fe20000010000 */
[----:B------:R-:W-:-:S07]  /*d7a0*/  IADD3 R18, PT, PT, R18, 0x20, RZ ;  /* 0x0000002012127810 */ /* 0x000fce0007ffe0ff */
.L_x_21940:
[----:B------:R-:W-:Y:S05]  /*d7b0*/  BSYNC.RECONVERGENT B2 ;  /* 0x0000000000027941 */ /* 0x000fea0003800200 */
.L_x_21939:
[----:B------:R-:W-:Y:S04]  /*d7c0*/  BSSY.RECONVERGENT B2, `(.L_x_21941) ;  /* 0x0000041000027945 */ /* 0x000fe80003800200 */
[----:B------:R-:W-:Y:S05]  /*d7d0*/  @!P3 BRA `(.L_x_21942) ;  /* 0x0000000000fcb947 */ /* 0x000fea0003800000 */
[----:B------:R-:W0:Y:S02]  /*d7e0*/  LDC.64 R24, c[0x0][0x390] ;  /* 0x0000e400ff187b82 */ /* 0x000e240000000a00 */
[----:B01234-:R-:W2:Y:S04]  /*d7f0*/  LDL R176, [R1] ;  /* 0x0000000001b07983 */ /* 0x01fea80000100800 */
[----:B------:R-:W3:Y:S04]  /*d800*/  LDL.S16 R177, [R1+0x76] ;  /* 0x0000760001b17983 */ /* 0x000ee80000100600 */
[----:B------:R-:W4:Y:S04]  /*d810*/  LDL.S16 R178, [R1+0x74] ;  /* 0x0000740001b27983 */ /* 0x000f280000100600 */
[----:B------:R-:W4:Y:S04]  /*d820*/  LDL.S16 R179, [R1+0x72] ;  /* 0x0000720001b37983 */ /* 0x000f280000100600 */
[----:B------:R-:W4:Y:S01]  /*d830*/  LDL.S16 R188, [R1+0x70] ;  /* 0x0000700001bc7983 */ /* 0x000f220000100600 */
[----:B------:R-:W-:-:S05]  /*d840*/  IMAD.WIDE.U32 R24, R18, 0x10, R24 ;  /* 0x0000001012187825 */ /* 0x000fca00078e0018 */
[----:B------:R0:W4:Y:S01]  /*d850*/  LDG.E.128 R172, desc[UR6][R24.64] ;  /* 0x0000000618ac7981 */ /* 0x000122000c1e1d00 */
[----:B------:R-:W-:Y:S01]  /*d860*/  LOP3.LUT P3, RZ, R7, 0xff, RZ, 0xc0, !PT ;  /* 0x000000ff07ff7812 */ /* 0x000fe2000786c0ff */
[----:B0-----:R-:W-:Y:S01]  /*d870*/  FFMA.FTZ R24, R211, R21, R22 ;  /* 0x00000015d3187223 */ /* 0x001fe20000010016 */
[----:B------:R-:W-:-:S03]  /*d880*/  LOP3.LUT P4, RZ, R7, 0xff00, RZ, 0xc0, !PT ;  /* 0x0000ff0007ff7812 */ /* 0x000fc6000788c0ff */
[----:B--2---:R-:W-:-:S04]  /*d890*/  FADD.FTZ R24, R176, -R24 ;  /* 0x80000018b0187221 */ /* 0x004fc80000010000 */
[----:B-----5:R-:W-:-:S04]  /*d8a0*/  FFMA.FTZ R24, R23, R24, R40 ;  /* 0x0000001817187223 */ /* 0x020fc80000010028 */
[----:B---3--:R-:W-:Y:S02]  /*d8b0*/  @P3 HADD2.F32 R25, -RZ, R177.H0_H0 ;  /* 0x200000b1ff193230 */ /* 0x008fe40000004100 */
[----:B------:R-:W-:Y:S01]  /*d8c0*/  FMUL.FTZ R26, R24, R180 ;  /* 0x000000b4181a7220 */ /* 0x000fe20000410000 */
[----:B------:R-:W-:-:S03]  /*d8d0*/  HFMA2 R176, -RZ, RZ, 0, 0 ;  /* 0x00000000ffb07431 */ /* 0x000fc600000001ff */
[----:B------:R-:W-:-:S04]  /*d8e0*/  FMUL.FTZ R26, R26, UR14 ;  /* 0x0000000e1a1a7c20 */ /* 0x000fc80008410000 */
[----:B------:R-:W-:Y:S01]  /*d8f0*/  @P3 FMUL.FTZ R176, R25, R26 ;  /* 0x0000001a19b03220 */ /* 0x000fe20000410000 */
[----:B------:R-:W-:-:S04]  /*d900*/  FFMA.FTZ R25, R200, R21, R22 ;  /* 0x00000015c8197223 */ /* 0x000fc80000010016 */
[----:B------:R-:W-:Y:S01]  /*d910*/  FADD.FTZ R25, R244, -R25 ;  /* 0x80000019f4197221 */ /* 0x000fe20000010000 */
[----:B----4-:R-:W-:-:S03]  /*d920*/  FMUL.FTZ R27, R26, R172 ;  /* 0x000000ac1a1b7220 */ /* 0x010fc60000410000 */
[----:B------:R-:W-:Y:S02]  /*d930*/  FFMA.FTZ R25, R23, R25, R41 ;  /* 0x0000001917197223 */ /* 0x000fe40000010029 */
[----:B------:R-:W-:Y:S02]  /*d940*/  FSEL R27, R27, RZ, P3 ;  /* 0x000000ff1b1b7208 */ /* 0x000fe40001800000 */
[----:B------:R-:W-:-:S03]  /*d950*/  FMUL.FTZ R26, R25, R180 ;  /* 0x000000b4191a7220 */ /* 0x000fc60000410000 */
[----:B------:R-:W-:Y:S01]  /*d960*/  FADD.FTZ R80, R80, R27 ;  /* 0x0000001b50507221 */ /* 0x000fe20000010000 */
[----:B------:R-:W-:Y:S02]  /*d970*/  @P4 HADD2.F32 R27, -RZ, R178.H0_H0 ;  /* 0x200000b2ff1b4230 */ /* 0x000fe40000004100 */
[----:B------:R-:W-:Y:S01]  /*d980*/  FMUL.FTZ R26, R26, UR14 ;  /* 0x0000000e1a1a7c20 */ /* 0x000fe20008410000 */
[----:B------:R-:W-:-:S03]  /*d990*/  MOV R177, RZ ;  /* 0x000000ff00b17202 */ /* 0x000fc60000000f00 */
[----:B------:R-:W-:Y:S01]  /*d9a0*/  FMUL.FTZ R173, R26, R173 ;  /* 0x000000ad1aad7220 */ /* 0x000fe20000410000 */
[----:B------:R-:W-:Y:S01]  /*d9b0*/  @P4 FMUL.FTZ R177, R27, R26 ;  /* 0x0000001a1bb14220 */ /* 0x000fe20000410000 */
[----:B------:R-:W-:Y:S01]  /*d9c0*/  FFMA.FTZ R26, R187, R21, R22 ;  /* 0x00000015bb1a7223 */ /* 0x000fe20000010016 */
[----:B------:R-:W-:-:S03]  /*d9d0*/  LOP3.LUT P3, RZ, R7, 0xff0000, RZ, 0xc0, !PT ;  /* 0x00ff000007ff7812 */ /* 0x000fc6000786c0ff */
[----:B------:R-:W-:-:S04]  /*d9e0*/  FADD.FTZ R26, R233, -R26 ;  /* 0x8000001ae91a7221 */ /* 0x000fc80000010000 */
[----:B------:R-:W-:-:S04]  /*d9f0*/  FFMA.FTZ R26, R23, R26, R42 ;  /* 0x0000001a171a7223 */ /* 0x000fc8000001002a */
[----:B------:R-:W-:Y:S02]  /*da00*/  FMUL.FTZ R27, R26, R180 ;  /* 0x000000b41a1b7220 */ /* 0x000fe40000410000 */
[----:B------:R-:W-:Y:S02]  /*da10*/  @P3 HADD2.F32 R172, -RZ, R179.H0_H0 ;  /* 0x200000b3ffac3230 */ /* 0x000fe40000004100 */
[----:B------:R-:W-:Y:S01]  /*da20*/  FMUL.FTZ R27, R27, UR14 ;  /* 0x0000000e1b1b7c20 */ /* 0x000fe20008410000 */
[----:B------:R-:W-:-:S03]  /*da30*/  HFMA2 R178, -RZ, RZ, 0, 0 ;  /* 0x00000000ffb27431 */ /* 0x000fc600000001ff */
[----:B------:R-:W-:Y:S01]  /*da40*/  FMUL.FTZ R174, R27, R174 ;  /* 0x000000ae1bae7220 */ /* 0x000fe20000410000 */
[----:B------:R-:W-:Y:S01]  /*da50*/  @P3 FMUL.FTZ R178, R172, R27 ;  /* 0x0000001bacb23220 */ /* 0x000fe20000410000 */
[----:B------:R-:W-:-:S03]  /*da60*/  FFMA.FTZ R27, R6, R21, R22 ;  /* 0x00000015061b7223 */ /* 0x000fc60000010016 */
[----:B------:R-:W-:Y:S01]  /*da70*/  FSEL R174, R174, RZ, P3 ;  /* 0x000000ffaeae7208 */ /* 0x000fe20001800000 */
[----:B------:R-:W-:Y:S01]  /*da80*/  FADD.FTZ R27, R222, -R27 ;  /* 0x8000001bde1b7221 */ /* 0x000fe20000010000 */
[----:B------:R-:W-:-:S03]  /*da90*/  ISETP.GE.U32.AND P3, PT, R7, 0x1000000, PT ;  /* 0x010000000700780c */ /* 0x000fc60003f66070 */
[----:B------:R-:W-:Y:S01]  /*daa0*/  FFMA.FTZ R27, R23, R27, R43 ;  /* 0x0000001b171b7223 */ /* 0x000fe2000001002b */
[----:B------:R-:W-:-:S03]  /*dab0*/  FSEL R173, R173, RZ, P4 ;  /* 0x000000ffadad7208 */ /* 0x000fc60002000000 */
[----:B------:R-:W-:Y:S02]  /*dac0*/  FMUL.FTZ R172, R27, R180 ;  /* 0x000000b41bac7220 */ /* 0x000fe40000410000 */
[----:B------:R-:W-:Y:S02]  /*dad0*/  FADD.FTZ R81, R81, R173 ;  /* 0x000000ad51517221 */ /* 0x000fe40000010000 */
[----:B------:R-:W-:Y:S02]  /*dae0*/  FMUL.FTZ R172, R172, UR14 ;  /* 0x0000000eacac7c20 */ /* 0x000fe40008410000 */
[----:B------:R-:W-:Y:S01]  /*daf0*/  @P3 HADD2.F32 R173, -RZ, R188.H0_H0 ;  /* 0x200000bcffad3230 */ /* 0x000fe20000004100 */
[----:B------:R-:W-:Y:S01]  /*db00*/  MOV R179, RZ ;  /* 0x000000ff00b37202 */ /* 0x000fe20000000f00 */
[----:B------:R-:W-:-:S03]  /*db10*/  FMUL.FTZ R175, R172, R175 ;  /* 0x000000afacaf7220 */ /* 0x000fc60000410000 */
        /* <DEDUP_REMOVED lines=11> */
.L_x_21942:
[----:B------:R-:W-:Y:S05]  /*dbd0*/  BSYNC.RECONVERGENT B2 ;  /* 0x0000000000027941 */ /* 0x000fea0003800200 */
.L_x_21941:
[----:B------:R-:W-:Y:S04]  /*dbe0*/  BSSY.RECONVERGENT B2, `(.L_x_21943) ;  /* 0x0000040000027945 */ /* 0x000fe80003800200 */
[----:B------:R-:W-:Y:S05]  /*dbf0*/  @!P2 BRA `(.L_x_21944) ;  /* 0x0000000000f8a947 */ /* 0x000fea0003800000 */
[----:B------:R-:W0:Y:S02]  /*dc00*/  LDC.64 R24, c[0x0][0x390] ;  /* 0x0000e400ff187b82 */ /* 0x000e240000000a00 */
[----:B01234-:R-:W2:Y:S04]  /*dc10*/  LDL.S16 R177, [R1+0x6e] ;  /* 0x00006e0001b17983 */ /* 0x01fea80000100600 */
[----:B------:R-:W3:Y:S04]  /*dc20*/  LDL.S16 R178, [R1+0x6c] ;  /* 0x00006c0001b27983 */ /* 0x000ee80000100600 */
[----:B------:R-:W4:Y:S04]  /*dc30*/  LDL.S16 R179, [R1+0x6a] ;  /* 0x00006a0001b37983 */ /* 0x000f280000100600 */
[----:B------:R-:W4:Y:S01]  /*dc40*/  LDL.S16 R188, [R1+0x68] ;  /* 0x0000680001bc7983 */ /* 0x000f220000100600 */
[----:B------:R-:W-:-:S05]  /*dc50*/  IMAD.WIDE.U32 R24, R18, 0x10, R24 ;  /* 0x0000001012187825 */ /* 0x000fca00078e0018 */
[----:B------:R0:W3:Y:S01]  /*dc60*/  LDG.E.128 R172, desc[UR6][R24.64] ;  /* 0x0000000618ac7981 */ /* 0x0000e2000c1e1d00 */
[----:B------:R-:W-:Y:S01]  /*dc70*/  LOP3.LUT P2, RZ, R5, 0xff, RZ, 0xc0, !PT ;  /* 0x000000ff05ff7812 */ /* 0x000fe2000784c0ff */
[----:B------:R-:W-:Y:S02]  /*dc80*/  HFMA2 R176, -RZ, RZ, 0, 0 ;  /* 0x00000000ffb07431 */ /* 0x000fe400000001ff */
[----:B0-----:R-:W-:-:S04]  /*dc90*/  FFMA.FTZ R24, R210, R21, R22 ;  /* 0x00000015d2187223 */ /* 0x001fc80000010016 */
[----:B------:R-:W-:-:S04]  /*dca0*/  FADD.FTZ R24, R252, -R24 ;  /* 0x80000018fc187221 */ /* 0x000fc80000010000 */
[----:B-----5:R-:W-:-:S04]  /*dcb0*/  FFMA.FTZ R24, R23, R24, R36 ;  /* 0x0000001817187223 */ /* 0x020fc80000010024 */
[----:B------:R-:W-:-:S04]  /*dcc0*/  FMUL.FTZ R26, R24, R180 ;  /* 0x000000b4181a7220 */ /* 0x000fc80000410000 */
[----:B------:R-:W-:Y:S01]  /*dcd0*/  FMUL.FTZ R26, R26, UR14 ;  /* 0x0000000e1a1a7c20 */ /* 0x000fe20008410000 */
[----:B------:R-:W-:Y:S01]  /*dce0*/  LOP3.LUT P3, RZ, R5, 0xff00, RZ, 0xc0, !PT ;  /* 0x0000ff0005ff7812 */ /* 0x000fe2000786c0ff */
[----:B--2---:R-:W-:-:S05]  /*dcf0*/  @P2 HADD2.F32 R25, -RZ, R177.H0_H0 ;  /* 0x200000b1ff192230 */ /* 0x004fca0000004100 */
[----:B------:R-:W-:Y:S01]  /*dd00*/  @P2 FMUL.FTZ R176, R25, R26 ;  /* 0x0000001a19b02220 */ /* 0x000fe20000410000 */
[----:B------:R-:W-:-:S04]  /*dd10*/  FFMA.FTZ R25, R199, R21, R22 ;  /* 0x00000015c7197223 */ /* 0x000fc80000010016 */
[----:B------:R-:W-:-:S04]  /*dd20*/  FADD.FTZ R25, R243, -R25 ;  /* 0x80000019f3197221 */ /* 0x000fc80000010000 */
[----:B------:R-:W-:Y:S01]  /*dd30*/  FFMA.FTZ R25, R23, R25, R37 ;  /* 0x0000001917197223 */ /* 0x000fe20000010025 */
[----:B---3--:R-:W-:-:S03]  /*dd40*/  FMUL.FTZ R27, R26, R172 ;  /* 0x000000ac1a1b7220 */ /* 0x008fc60000410000 */
[----:B------:R-:W-:Y:S02]  /*dd50*/  FMUL.FTZ R26, R25, R180 ;  /* 0x000000b4191a7220 */ /* 0x000fe40000410000 */
[----:B------:R-:W-:Y:S02]  /*dd60*/  FSEL R27, R27, RZ, P2 ;  /* 0x000000ff1b1b7208 */ /* 0x000fe40001000000 */
[----:B------:R-:W-:-:S03]  /*dd70*/  FMUL.FTZ R26, R26, UR14 ;  /* 0x0000000e1a1a7c20 */ /* 0x000fc60008410000 */
[----:B------:R-:W-:Y:S01]  /*dd80*/  FADD.FTZ R76, R76, R27 ;  /* 0x0000001b4c4c7221 */ /* 0x000fe20000010000 */
[----:B------:R-:W-:Y:S01]  /*dd90*/  @P3 HADD2.F32 R27, -RZ, R178.H0_H0 ;  /* 0x200000b2ff1b3230 */ /* 0x000fe20000004100 */
[----:B------:R-:W-:Y:S01]  /*dda0*/  MOV R177, RZ ;  /* 0x000000ff00b17202 */ /* 0x000fe20000000f00 */
[----:B------:R-:W-:-:S03]  /*ddb0*/  FMUL.FTZ R173, R26, R173 ;  /* 0x000000ad1aad7220 */ /* 0x000fc60000410000 */
[----:B------:R-:W-:Y:S01]  /*ddc0*/  @P3 FMUL.FTZ R177, R27, R26 ;  /* 0x0000001a1bb13220 */ /* 0x000fe20000410000 */
[----:B------:R-:W-:Y:S01]  /*ddd0*/  FFMA.FTZ R26, R186, R21, R22 ;  /* 0x00000015ba1a7223 */ /* 0x000fe20000010016 */
[----:B------:R-:W-:-:S03]  /*dde0*/  LOP3.LUT P2, RZ, R5, 0xff0000, RZ, 0xc0, !PT ;  /* 0x00ff000005ff7812 */ /* 0x000fc6000784c0ff */
[----:B------:R-:W-:-:S04]  /*ddf0*/  FADD.FTZ R26, R232, -R26 ;  /* 0x8000001ae81a7221 */ /* 0x000fc80000010000 */
[----:B------:R-:W-:-:S04]  /*de00*/  FFMA.FTZ R26, R23, R26, R38 ;  /* 0x0000001a171a7223 */ /* 0x000fc80000010026 */
[----:B------:R-:W-:Y:S02]  /*de10*/  FMUL.FTZ R27, R26, R180 ;  /* 0x000000b41a1b7220 */ /* 0x000fe40000410000 */
[----:B----4-:R-:W-:Y:S02]  /*de20*/  @P2 HADD2.F32 R172, -RZ, R179.H0_H0 ;  /* 0x200000b3ffac2230 */ /* 0x010fe40000004100 */
        /* <DEDUP_REMOVED lines=27> */
.L_x_21944:
[----:B------:R-:W-:Y:S05]  /*dfe0*/  BSYNC.RECONVERGENT B2 ;  /* 0x0000000000027941 */ /* 0x000fea0003800200 */
.L_x_21943:
        /* <DEDUP_REMOVED lines=64> */
.L_x_21946:
[----:B------:R-:W-:Y:S05]  /*e3f0*/  BSYNC.RECONVERGENT B2 ;  /* 0x0000000000027941 */ /* 0x000fea0003800200 */
.L_x_21945:
[----:B------:R-:W-:Y:S05]  /*e400*/  @!P0 BRA `(.L_x_21906) ;  /* 0x0000000000f48947 */ /* 0x000fea0003800000 */
[----:B------:R-:W0:Y:S02]  /*e410*/  LDC.64 R24, c[0x0][0x390] ;  /* 0x0000e400ff187b82 */ /* 0x000e240000000a00 */
[----:B01234-:R-:W2:Y:S04]  /*e420*/  LDL.S16 R177, [R1+0x1e] ;  /* 0x00001e0001b17983 */ /* 0x01fea80000100600 */
[----:B------:R-:W3:Y:S04]  /*e430*/  LDL.S16 R178, [R1+0x1c] ;  /* 0x00001c0001b27983 */ /* 0x000ee80000100600 */
[----:B------:R-:W4:Y:S04]  /*e440*/  LDL.S16 R179, [R1+0x1a] ;  /* 0x00001a0001b37983 */ /* 0x000f280000100600 */
[----:B------:R-:W4:Y:S01]  /*e450*/  LDL.S16 R188, [R1+0x18] ;  /* 0x0000180001bc7983 */ /* 0x000f220000100600 */
[----:B------:R-:W-:-:S05]  /*e460*/  IMAD.WIDE.U32 R24, R18, 0x10, R24 ;  /* 0x0000001012187825 */ /* 0x000fca00078e0018 */
[----:B------:R0:W2:Y:S01]  /*e470*/  LDG.E.128 R172, desc[UR6][R24.64] ;  /* 0x0000000618ac7981 */ /* 0x0000a2000c1e1d00 */
[----:B------:R-:W-:Y:S01]  /*e480*/  LOP3.LUT P0, RZ, R0, 0xff, RZ, 0xc0, !PT ;  /* 0x000000ff00ff7812 */ /* 0x000fe2000780c0ff */
[----:B------:R-:W-:Y:S02]  /*e490*/  HFMA2 R176, -RZ, RZ, 0, 0 ;  /* 0x00000000ffb07431 */ /* 0x000fe400000001ff */
[----:B0-----:R-:W-:-:S04]  /*e4a0*/  FFMA.FTZ R24, R197, R21, R22 ;  /* 0x00000015c5187223 */ /* 0x001fc80000010016 */
[----:B------:R-:W-:-:S04]  /*e4b0*/  FADD.FTZ R24, R241, -R24 ;  /* 0x80000018f1187221 */ /* 0x000fc80000010000 */
[----:B-----5:R-:W-:-:S04]  /*e4c0*/  FFMA.FTZ R24, R23, R24, R28 ;  /* 0x0000001817187223 */ /* 0x020fc8000001001c */
[----:B------:R-:W-:-:S04]  /*e4d0*/  FMUL.FTZ R25, R24, R180 ;  /* 0x000000b418197220 */ /* 0x000fc80000410000 */
[----:B------:R-:W-:-:S04]  /*e4e0*/  FMUL.FTZ R25, R25, UR14 ;  /* 0x0000000e19197c20 */ /* 0x000fc80008410000 */
[----:B--2---:R-:W-:-:S05]  /*e4f0*/  FMUL.FTZ R26, R172, R25 ;  /* 0x00000019ac1a7220 */ /* 0x004fca0000410000 */
[----:B------:R-:W-:-:S05]  /*e500*/  FSEL R26, R26, RZ, P0 ;  /* 0x000000ff1a1a7208 */ /* 0x000fca0000000000 */
[----:B------:R-:W-:Y:S01]  /*e510*/  FADD.FTZ R68, R68, R26 ;  /* 0x0000001a44447221 */ /* 0x000fe20000010000 */
[----:B------:R-:W-:-:S05]  /*e520*/  @P0 HADD2.F32 R26, -RZ, R177.H0_H0 ;  /* 0x200000b1ff1a0230 */ /* 0x000fca0000004100 */
[----:B------:R-:W-:Y:S01]  /*e530*/  @P0 FMUL.FTZ R176, R26, R25 ;  /* 0x000000191ab00220 */ /* 0x000fe20000410000 */
[----:B------:R-:W-:-:S04]  /*e540*/  FFMA.FTZ R25, R194, R21, R22 ;  /* 0x00000015c2197223 */ /* 0x000fc80000010016 */
[----:B------:R-:W-:-:S04]  /*e550*/  FADD.FTZ R25, R240, -R25 ;  /* 0x80000019f0197221 */ /* 0x000fc80000010000 */
[----:B------:R-:W-:-:S04]  /*e560*/  FFMA.FTZ R25, R23, R25, R29 ;  /* 0x0000001917197223 */ /* 0x000fc8000001001d */
[----:B------:R-:W-:Y:S01]  /*e570*/  FMUL.FTZ R26, R25, R180 ;  /* 0x000000b4191a7220 */ /* 0x000fe20000410000 */
[----:B------:R-:W-:-:S03]  /*e580*/  LOP3.LUT P0, RZ, R0, 0xff00, RZ, 0xc0, !PT ;  /* 0x0000ff0000ff7812 */ /* 0x000fc6000780c0ff */
        /* <DEDUP_REMOVED lines=10> */
[----:B------:R-:W-:-:S04]  /*e630*/  FFMA.FTZ R26, R23, R26, R30 ;  /* 0x0000001a171a7223 */ /* 0x000fc8000001001e */
[----:B------:R-:W-:-:S04]  /*e640*/  FMUL.FTZ R27, R26, R180 ;  /* 0x000000b41a1b7220 */ /* 0x000fc80000410000 */
[----:B------:R-:W-:Y:S01]  /*e650*/  FMUL.FTZ R27, R27, UR14 ;  /* 0x0000000e1b1b7c20 */ /* 0x000fe20008410000 */
[----:B----4-:R-:W-:-:S03]  /*e660*/  @P0 HADD2.F32 R172, -RZ, R179.H0_H0 ;  /* 0x200000b3ffac0230 */ /* 0x010fc60000004100 */
[----:B------:R-:W-:Y:S01]  /*e670*/  FMUL.FTZ R174, R174, R27 ;  /* 0x0000001baeae7220 */ /* 0x000fe20000410000 */
[----:B------:R-:W-:Y:S02]  /*e680*/  HFMA2 R178, -RZ, RZ, 0, 0 ;  /* 0x00000000ffb27431 */ /* 0x000fe400000001ff */
[----:B------:R-:W-:Y:S01]  /*e690*/  FFMA.FTZ R21, R229, R21, R22 ;  /* 0x00000015e5157223 */ /* 0x000fe20000010016 */
[----:B------:R-:W-:Y:S01]  /*e6a0*/  @P0 FMUL.FTZ R178, R172, R27 ;  /* 0x0000001bacb20220 */ /* 0x000fe20000410000 */
[----:B------:R-:W-:Y:S02]  /*e6b0*/  FSEL R174, R174, RZ, P0 ;  /* 0x000000ffaeae7208 */ /* 0x000fe40000000000 */
[----:B------:R-:W-:Y:S01]  /*e6c0*/  ISETP.GE.U32.AND P0, PT, R0, 0x1000000, PT ;  /* 0x010000000000780c */ /* 0x000fe20003f06070 */
[----:B------:R-:W-:-:S04]  /*e6d0*/  FADD.FTZ R21, R219, -R21 ;  /* 0x80000015db157221 */ /* 0x000fc80000010000 */
[----:B------:R-:W-:-:S04]  /*e6e0*/  FFMA.FTZ R27, R23, R21, R31 ;  /* 0x00000015171b7223 */ /* 0x000fc8000001001f */
[----:B------:R-:W-:-:S04]  /*e6f0*/  FMUL.FTZ R21, R27, R180 ;  /* 0x000000b41b157220 */ /* 0x000fc80000410000 */
[----:B------:R-:W-:Y:S02]  /*e700*/  @P0 HADD2.F32 R22, -RZ, R188.H0_H0 ;  /* 0x200000bcff160230 */ /* 0x000fe40000004100 */
[----:B------:R-:W-:Y:S01]  /*e710*/  FMUL.FTZ R21, R21, UR14 ;  /* 0x0000000e15157c20 */ /* 0x000fe20008410000 */
[----:B------:R-:W-:-:S03]  /*e720*/  MOV R179, RZ ;  /* 0x000000ff00b37202 */ /* 0x000fc60000000f00 */
[----:B------:R-:W-:Y:S02]  /*e730*/  @P0 FMUL.FTZ R179, R22, R21 ;  /* 0x0000001516b30220 */ /* 0x000fe40000410000 */
[----:B------:R-:W0:Y:S02]  /*e740*/  LDC.64 R22, c[0x0][0x478] ;  /* 0x00011e00ff167b82 */ /* 0x000e240000000a00 */
[----:B0-----:R-:W-:-:S05]  /*e750*/  IMAD.WIDE.U32 R22, R18, 0x10, R22 ;  /* 0x0000001012167825 */ /* 0x001fca00078e0016 */
[----:B------:R0:W-:Y:S02]  /*e760*/  STG.E.128 desc[UR6][R22.64], R24 ;  /* 0x0000001816007986 */ /* 0x0001e4000c101d06 */
[----:B0-----:R-:W0:Y:S01]  /*e770*/  LDC.64 R22, c[0x0][0x468] ;  /* 0x00011a00ff167b82 */ /* 0x001e220000000a00 */
[----:B------:R-:W-:Y:S01]  /*e780*/  FMUL.FTZ R21, R175, R21 ;  /* 0x00000015af157220 */ /* 0x000fe20000410000 */
[----:B0-----:R-:W-:-:S05]  /*e790*/  IMAD.WIDE.U32 R22, R18, 0x10, R22 ;  /* 0x0000001012167825 */ /* 0x001fca00078e0016 */
[----:B------:R0:W-:Y:S01]  /*e7a0*/  STG.E.128 desc[UR6][R22.64], R176 ;  /* 0x000000b016007986 */ /* 0x0001e2000c101d06 */
[----:B------:R-:W-:Y:S01]  /*e7b0*/  FSEL R18, R21, RZ, P0 ;  /* 0x000000ff15127208 */ /* 0x000fe20000000000 */
[----:B------:R-:W-:-:S04]  /*e7c0*/  FADD.FTZ R70, R70, R174 ;  /* 0x000000ae46467221 */ /* 0x000fc80000010000 */
[----:B------:R-:W-:-:S07]  /*e7d0*/  FADD.FTZ R71, R71, R18 ;  /* 0x0000001247477221 */ /* 0x000fce0000010000 */
.L_x_21906:
[----:B------:R-:W-:Y:S05]  /*e7e0*/  BSYNC.RECONVERGENT B1 ;  /* 0x0000000000017941 */ /* 0x000fea0003800200 */
.L_x_21859:
[----:B01---5:R-:W0:Y:S02]  /*e7f0*/  LDC.64 R22, c[0x0][0x380] ;  /* 0x0000e000ff167b82 */ /* 0x023e240000000a00 */
[----:B0-----:R-:W-:-:S04]  /*e800*/  LEA R218, R22, R218, 0x2 ;  /* 0x000000da16da7211 */ /* 0x001fc800078e10ff */
[----:B------:R-:W-:-:S13]  /*e810*/  ISETP.GE.AND P0, PT, R218, R23, PT ;  /* 0x00000017da00720c */ /* 0x000fda0003f06270 */
[----:B------:R-:W-:Y:S05]  /*e820*/  @!P0 BRA `(.L_x_21947) ;  /* 0xffffff3000548947 */ /* 0x000fea000383ffff */
.L_x_21837:
[----:B------:R-:W-:Y:S05]  /*e830*/  BSYNC B0 ;  /* 0x0000000000007941 */ /* 0x000fea0003800000 */
.L_x_21836:
[----:B-----5:R-:W2:Y:S01]  /*e840*/  LDL.LU R18, [R1+0xac] ;  /* 0x0000ac0001127983 */ /* 0x020ea20000300800 */
[----:B------:R-:W-:-:S03]  /*e850*/  MOV R2, 0x400 ;  /* 0x0000040000027802 */ /* 0x000fc60000000f00 */
[----:B--234-:R-:W2:Y:S04]  /*e860*/  LDL.LU R176, [R1+0x20] ;  /* 0x0000200001b07983 */ /* 0x01cea80000300800 */
        /* <DEDUP_REMOVED lines=81> */
[----:B--2---:R-:W-:Y:S04]  /*ed80*/  STS.128 [R33], R4 ;  /* 0x0000000421007388 */ /* 0x004fe80000000c00 */
        /* <DEDUP_REMOVED lines=64> */
[----:B------:R-:W-:-:S06]  /*f190*/  FADD.FTZ R36, R36, R39 ;  /* 0x0000002724247221 */ /* 0x000fcc0000010000 */
[----:B---3--:R-:W3:Y:S01]  /*f1a0*/  LDC R73, c[0x0][0x388] ;  /* 0x0000e200ff497b82 */ /* 0x008ee20000000800 */
        /* <DEDUP_REMOVED lines=78> */
.L_x_21949:
[----:B------:R-:W-:Y:S05]  /*f690*/  BSYNC.RECONVERGENT B0 ;  /* 0x0000000000007941 */ /* 0x000fea0003800200 */
.L_x_21948:
        /* <DEDUP_REMOVED lines=17> */
.L_x_21951:
[----:B------:R-:W-:Y:S05]  /*f7b0*/  BSYNC.RECONVERGENT B0 ;  /* 0x0000000000007941 */ /* 0x000fea0003800200 */
.L_x_21950:
        /* <DEDUP_REMOVED lines=17> */
.L_x_21953:
[----:B------:R-:W-:Y:S05]  /*f8d0*/  BSYNC.RECONVERGENT B0 ;  /* 0x0000000000007941 */ /* 0x000fea0003800200 */
.L_x_21952:
        /* <DEDUP_REMOVED lines=30> */
[C---:B------:R-:W-:Y:S01]  /*fac0*/  ISETP.GE.U32.AND P2, PT, R71.reuse, 0x300, PT ;  /* 0x000003004700780c */ /* 0x040fe20003f46070 */
[----:B------:R-:W2:Y:S01]  /*fad0*/  LDS R14, [R0+0x800] ;  /* 0x00080000000e7984 */ /* 0x000ea20000000800 */
[----:B------:R-:W-:Y:S01]  /*fae0*/  ISETP.GE.U32.AND P3, PT, R71, 0x380, PT ;  /* 0x000003804700780c */ /* 0x000fe20003f66070 */
[----:B------:R-:W-:Y:S01]  /*faf0*/  FADD.FTZ R108, R61, R108 ;  /* 0x0000006c3d6c7221 */ /* 0x000fe20000010000 */
        /* <DEDUP_REMOVED lines=100> */
.L_x_21955:
[----:B------:R-:W-:Y:S05]  /*10140*/  BSYNC.RECONVERGENT B0 ;  /* 0x0000000000007941 */ /* 0x000fea0003800200 */
.L_x_21954:
        /* <DEDUP_REMOVED lines=17> */
.L_x_21957:
[----:B------:R-:W-:Y:S05]  /*10260*/  BSYNC.RECONVERGENT B0 ;  /* 0x0000000000007941 */ /* 0x000fea0003800200 */
.L_x_21956:
        /* <DEDUP_REMOVED lines=17> */
.L_x_21959:
[----:B------:R-:W-:Y:S05]  /*10380*/  BSYNC.RECONVERGENT B0 ;  /* 0x0000000000007941 */ /* 0x000fea0003800200 */
.L_x_21958:
        /* <DEDUP_REMOVED lines=17> */
.L_x_21961:
[----:B------:R-:W-:Y:S05]  /*104a0*/  BSYNC.RECONVERGENT B0 ;  /* 0x0000000000007941 */ /* 0x000fea0003800200 */
.L_x_21960:
        /* <DEDUP_REMOVED lines=17> */
.L_x_21963:
[----:B------:R-:W-:Y:S05]  /*105c0*/  BSYNC.RECONVERGENT B0 ;  /* 0x0000000000007941 */ /* 0x000fea0003800200 */
.L_x_21962:
        /* <DEDUP_REMOVED lines=17> */
.L_x_21965:
[----:B------:R-:W-:Y:S05]  /*106e0*/  BSYNC.RECONVERGENT B0 ;  /* 0x0000000000007941 */ /* 0x000fea0003800200 */
.L_x_21964:
        /* <DEDUP_REMOVED lines=11> */
.L_x_21858:
        /* <DEDUP_REMOVED lines=8> */
.L_x_21967:
[----:B------:R-:W-:Y:S05]  /*10820*/  BSYNC B1 ;  /* 0x0000000000017941 */ /* 0x000fea0003800000 */
.L_x_21966:
        /* <DEDUP_REMOVED lines=9> */
.L_x_21968:
        /* <DEDUP_REMOVED lines=8> */
.L_x_21969:
[----:B------:R-:W-:Y:S02]  /*10940*/  MOV R174, R22 ;  /* 0x0000001600ae7202 */ /* 0x000fe40000000f00 */
[----:B------:R-:W-:-:S05]  /*10950*/  MOV R21, R176 ;  /* 0x000000b000157202 */ /* 0x000fca0000000f00 */
[----:B------:R-:W-:Y:S01]  /*10960*/  FADD.FTZ R175, R175, R21 ;  /* 0x00000015afaf7221 */ /* 0x000fe20000010000 */
[----:B------:R-:W-:-:S07]  /*10970*/  MOV R21, 0xffffffff ;  /* 0xffffffff00157802 */ /* 0x000fce0000000f00 */
[----:B------:R-:W-:Y:S05]  /*10980*/  WARPSYNC.COLLECTIVE R21, `(.L_x_21970) ;  /* 0x0000000015087348 */ /* 0x000fea0003c00000 */
[----:B------:R0:W1:Y:S02]  /*10990*/  SHFL.BFLY P6, R176, R174, R173, R172 ;  /* 0x0c0000adaeb07389 */ /* 0x00006400000c00ac */
[----:B01----:R-:W-:Y:S05]  /*109a0*/  ENDCOLLECTIVE ;  /* 0x000000000000791b */ /* 0x003fea0003800000 */
.L_x_21970:
        /* <DEDUP_REMOVED lines=8> */
.L_x_21971:
[----:B------:R-:W-:Y:S02]  /*10a30*/  MOV R174, R22 ;  /* 0x0000001600ae7202 */ /* 0x000fe40000000f00 */
[----:B------:R-:W-:-:S05]  /*10a40*/  MOV R21, R176 ;  /* 0x000000b000157202 */ /* 0x000fca0000000f00 */
[----:B------:R-:W-:Y:S01]  /*10a50*/  FADD.FTZ R175, R175, R21 ;  /* 0x00000015afaf7221 */ /* 0x000fe20000010000 */
[----:B------:R-:W-:-:S07]  /*10a60*/  MOV R21, 0xffffffff ;  /* 0xffffffff00157802 */ /* 0x000fce0000000f00 */
[----:B------:R-:W-:Y:S05]  /*10a70*/  WARPSYNC.COLLECTIVE R21, `(.L_x_21972) ;  /* 0x0000000015087348 */ /* 0x000fea0003c00000 */
[----:B------:R0:W1:Y:S02]  /*10a80*/  SHFL.BFLY P6, R176, R174, R173, R172 ;  /* 0x0c0000adaeb07389 */ /* 0x00006400000c00ac */
[----:B01----:R-:W-:Y:S05]  /*10a90*/  ENDCOLLECTIVE ;  /* 0x000000000000791b */ /* 0x003fea0003800000 */
.L_x_21972:
        /* <DEDUP_REMOVED lines=8> */
.L_x_21973:
[----:B------:R-:W-:Y:S02]  /*10b20*/  MOV R174, R22 ;  /* 0x0000001600ae7202 */ /* 0x000fe40000000f00 */
[----:B------:R-:W-:-:S05]  /*10b30*/  MOV R21, R176 ;  /* 0x000000b000157202 */ /* 0x000fca0000000f00 */
[----:B------:R-:W-:Y:S01]  /*10b40*/  FADD.FTZ R175, R175, R21 ;  /* 0x00000015afaf7221 */ /* 0x000fe20000010000 */
[----:B------:R-:W-:-:S07]  /*10b50*/  MOV R21, 0xffffffff ;  /* 0xffffffff00157802 */ /* 0x000fce0000000f00 */
[----:B------:R-:W-:Y:S05]  /*10b60*/  WARPSYNC.COLLECTIVE R21, `(.L_x_21974) ;  /* 0x0000000015087348 */ /* 0x000fea0003c00000 */
[----:B------:R0:W1:Y:S02]  /*10b70*/  SHFL.BFLY P6, R176, R174, R173, R172 ;  /* 0x0c0000adaeb07389 */ /* 0x00006400000c00ac */
[----:B01----:R-:W-:Y:S05]  /*10b80*/  ENDCOLLECTIVE ;  /* 0x000000000000791b */ /* 0x003fea0003800000 */
.L_x_21974:
        /* <DEDUP_REMOVED lines=8> */
.L_x_21975:
[----:B------:R-:W-:Y:S02]  /*10c10*/  MOV R174, R22 ;  /* 0x0000001600ae7202 */ /* 0x000fe40000000f00 */
[----:B------:R-:W-:-:S07]  /*10c20*/  MOV R177, R176 ;  /* 0x000000b000b17202 */ /* 0x000fce0000000f00 */
[----:B------:R-:W-:Y:S05]  /*10c30*/  WARPSYNC.COLLECTIVE R21, `(.L_x_21976) ;  /* 0x0000000015087348 */ /* 0x000fea0003c00000 */
[----:B------:R0:W1:Y:S02]  /*10c40*/  SHFL.BFLY P6, R176, R174, R173, R172 ;  /* 0x0c0000adaeb07389 */ /* 0x00006400000c00ac */
[----:B01----:R-:W-:Y:S05]  /*10c50*/  ENDCOLLECTIVE ;  /* 0x000000000000791b */ /* 0x003fea0003800000 */
.L_x_21976:
[----:B------:R-:W-:Y:S01]  /*10c60*/  MOV R21, R176 ;  /* 0x000000b000157202 */ /* 0x000fe20000000f00 */
[----:B------:R-:W-:Y:S06]  /*10c70*/  BRA `(.L_x_21977) ;  /* 0xffffff3400587947 */ /* 0x000fec000383ffff */
.L_x_21978:
        /* <DEDUP_REMOVED lines=16> */
.L_x_25526:


//--------------------- .text._ZN10layer_norm13ln_bwd_kernelINS_13Kernel_traitsI6__halfffffjLj1280ELj1ELj4ELj1ELj16ENS_18Kernel_traits_baseILj1280ES2_ffffjLj128EEEEELb1ELb1ELb0ELb1EEEvNS_9BwdParamsE --------------------------
	.section	.text._ZN10layer_norm13ln_bwd_kernelINS_13Kernel_traitsI6__halfffffjLj1280ELj1ELj4ELj1ELj16ENS_18Kernel_traits_baseILj1280ES2_ffffjLj128EEEEELb1ELb1ELb0ELb1EEEvNS_9BwdParamsE,"ax",@progbits
	.align	128
        .global         _ZN10layer_norm13ln_bwd_kernelINS_13Kernel_traitsI6__halfffffjLj1280ELj1ELj4ELj1ELj16ENS_18Kernel_traits_baseILj1280ES2_ffffjLj128EEEEELb1ELb1ELb0ELb1EEEvNS_9BwdParamsE
        .type           _ZN10layer_norm13ln_bwd_kernelINS_13Kernel_traitsI6__halfffffjLj1280ELj1ELj4ELj1ELj16ENS_18Kernel_traits_baseILj1280ES2_ffffjLj128EEEEELb1ELb1ELb0ELb1EEEvNS_9BwdParamsE,@function
        .size           _ZN10layer_norm13ln_bwd_kernelINS_13Kernel_traitsI6__halfffffjLj1280ELj1ELj4ELj1ELj16ENS_18Kernel_traits_baseILj1280ES2_ffffjLj128EEEEELb1ELb1ELb0ELb1EEEvNS_9BwdParamsE,(.L_x_25527 - _ZN10layer_norm13ln_bwd_kernelINS_13Kernel_traitsI6__halfffffjLj1280ELj1ELj4ELj1ELj16ENS_18Kernel_traits_baseILj1280ES2_ffffjLj128EEEEELb1ELb1ELb0ELb1EEEvNS_9BwdParamsE)
        .other          _ZN10layer_norm13ln_bwd_kernelINS_13Kernel_traitsI6__halfffffjLj1280ELj1ELj4ELj1ELj16ENS_18Kernel_traits_baseILj1280ES2_ffffjLj128EEEEELb1ELb1ELb0ELb1EEEvNS_9BwdParamsE,@"STO_CUDA_ENTRY STV_DEFAULT"
_ZN10layer_norm13ln_bwd_kernelINS_13Kernel_traitsI6__halfffffjLj1280ELj1ELj4ELj1ELj16ENS_18Kernel_traits_baseILj1280ES2_ffffjLj128EEEEELb1ELb1ELb0ELb1EEEvNS_9BwdParamsE:
.text._ZN10layer_norm13ln_bwd_kernelINS_13Kernel_traitsI6__halfffffjLj1280ELj1ELj4ELj1ELj16ENS_18Kernel_traits_baseILj1280ES2_ffffjLj128EEEEELb1ELb1ELb0ELb1EEEvNS_9BwdParamsE:
        /* <DEDUP_REMOVED lines=84> */
[----:B------:R-:W3:Y:S04]  /*0540*/  LDG.E.64 R210, desc[UR6][R4.64+0x900] ;  /* 0x0009000604d27981 */ /* 0x000ee8000c1e1b00 */
        /* <DEDUP_REMOVED lines=8> */
[----:B------:R4:W4:Y:S01]  /*05d0*/  LDG.E.64 R184, desc[UR6][R4.64] ;  /* 0x0000000604b87981 */ /* 0x000922000c1e1b00 */
[----:B--2---:R-:W-:-:S05]  /*05e0*/  IMAD.WIDE.U32 R2, R124, 0x8, R2 ;  /* 0x000000087c027825 */ /* 0x004fca00078e0002 */
[----:B------:R-:W5:Y:S04]  /*05f0*/  LDG.E.64 R142, desc[UR6][R2.64+0x900] ;  /* 0x00090006028e7981 */ /* 0x000f68000c1e1b00 */
        /* <DEDUP_REMOVED lines=12> */
[--C-:B---3--:R-:W-:Y:S02]  /*06c0*/  SHF.R.U64 R0, R210, 0x10, R211.reuse ;  /* 0x00000010d2007819 */ /* 0x108fe400000012d3 */
[----:B------:R-:W-:Y:S02]  /*06d0*/  SHF.R.U32.HI R6, RZ, 0x10, R211 ;  /* 0x00000010ff067819 */ /* 0x000fe400000116d3 */
[--C-:B----4-:R-:W-:Y:S01]  /*06e0*/  SHF.R.U64 R4, R200, 0x10, R201.reuse ;  /* 0x00000010c8047819 */ /* 0x110fe200000012c9 */
[----:B------:R1:W-:Y:S01]  /*06f0*/  STL.S16 [R1+0x7a], R0 ;  /* 0x00007a0001007387 */ /* 0x0003e20000100600 */
[----:B------:R-:W-:-:S03]  /*0700*/  SHF.R.U32.HI R5, RZ, 0x10, R201 ;  /* 0x00000010ff057819 */ /* 0x000fc600000116c9 */
[----:B------:R-:W-:Y:S01]  /*0710*/  STL.S16 [R1+0x78], R6 ;  /* 0x0000780601007387 */ /* 0x000fe20000100600 */
[----:B0-----:R-:W-:-:S03]  /*0720*/  SHF.R.U64 R2, R196, 0x10, R197 ;  /* 0x00000010c4027819 */ /* 0x001fc600000012c5 */
[----:B------:R0:W-:Y:S01]  /*0730*/  STL.S16 [R1+0x7e], R4 ;  /* 0x00007e0401007387 */ /* 0x0001e20000100600 */
[----:B------:R-:W-:Y:S02]  /*0740*/  SHF.R.U32.HI R3, RZ, 0x10, R197 ;  /* 0x00000010ff037819 */ /* 0x000fe400000116c5 */
[--C-:B-1----:R-:W-:Y:S01]  /*0750*/  SHF.R.U64 R0, R198, 0x10, R199.reuse ;  /* 0x00000010c6007819 */ /* 0x102fe200000012c7 */
[----:B------:R-:W-:Y:S04]  /*0760*/  STL.S16 [R1+0x7c], R5 ;  /* 0x00007c0501007387 */ /* 0x000fe80000100600 */
[----:B------:R1:W-:Y:S01]  /*0770*/  STL.S16 [R1+0x82], R0 ;  /* 0x0000820001007387 */ /* 0x0003e20000100600 */
[----:B0-----:R-:W-:-:S05]  /*0780*/  SHF.R.U32.HI R4, RZ, 0x10, R199 ;  /* 0x00000010ff047819 */ /* 0x001fca00000116c7 */
[----:B------:R0:W-:Y:S01]  /*0790*/  STL.S16 [R1+0x80], R4 ;  /* 0x0000800401007387 */ /* 0x0001e20000100600 */
[----:B-1----:R-:W-:-:S03]  /*07a0*/  SHF.R.U64 R0, R194, 0x10, R195 ;  /* 0x00000010c2007819 */ /* 0x002fc600000012c3 */
[----:B------:R1:W-:Y:S04]  /*07b0*/  STL.S16 [R1+0x86], R2 ;  /* 0x0000860201007387 */ /* 0x0003e80000100600 */
[----:B------:R2:W-:Y:S01]  /*07c0*/  STL.S16 [R1+0x84], R3 ;  /* 0x0000840301007387 */ /* 0x0005e20000100600 */
[----:B0-----:R-:W-:-:S03]  /*07d0*/  SHF.R.U32.HI R4, RZ, 0x10, R195 ;  /* 0x00000010ff047819 */ /* 0x001fc600000116c3 */
[----:B------:R0:W-:Y:S01]  /*07e0*/  STL.S16 [R1+0x8a], R0 ;  /* 0x00008a0001007387 */ /* 0x0001e20000100600 */
[----:B-1----:R-:W-:-:S03]  /*07f0*/  SHF.R.U64 R2, R192, 0x10, R193 ;  /* 0x00000010c0027819 */ /* 0x002fc600000012c1 */
[----:B------:R1:W-:Y:S01]  /*0800*/  STL.S16 [R1+0x88], R4 ;  /* 0x0000880401007387 */ /* 0x0003e20000100600 */
[----:B--2---:R-:W-:-:S03]  /*0810*/  SHF.R.U32.HI R3, RZ, 0x10, R193 ;  /* 0x00000010ff037819 */ /* 0x004fc600000116c1 */
[----:B------:R2:W-:Y:S01]  /*0820*/  STL.S16 [R1+0x8e], R2 ;  /* 0x00008e0201007387 */ /* 0x0005e20000100600 */
[----:B0-----:R-:W-:-:S03]  /*0830*/  SHF.R.U64 R0, R190, 0x10, R191 ;  /* 0x00000010be007819 */ /* 0x001fc600000012bf */
[----:B------:R0:W-:Y:S01]  /*0840*/  STL.S16 [R1+0x8c], R3 ;  /* 0x00008c0301007387 */ /* 0x0001e20000100600 */
[----:B-1----:R-:W-:-:S03]  /*0850*/  SHF.R.U32.HI R4, RZ, 0x10, R191 ;  /* 0x00000010ff047819 */ /* 0x002fc600000116bf */
[----:B------:R1:W-:Y:S01]  /*0860*/  STL.S16 [R1+0x92], R0 ;  /* 0x0000920001007387 */ /* 0x0003e20000100600 */
[----:B--2---:R-:W-:-:S03]  /*0870*/  SHF.R.U64 R2, R188, 0x10, R189 ;  /* 0x00000010bc027819 */ /* 0x004fc600000012bd */
[----:B------:R-:W-:Y:S01]  /*0880*/  STL.S16 [R1+0x90], R4 ;  /* 0x0000900401007387 */ /* 0x000fe20000100600 */
[----:B0-----:R-:W-:-:S03]  /*0890*/  SHF.R.U32.HI R3, RZ, 0x10, R189 ;  /* 0x00000010ff037819 */ /* 0x001fc600000116bd */
[----:B------:R0:W-:Y:S01]  /*08a0*/  STL.S16 [R1+0x96], R2 ;  /* 0x0000960201007387 */ /* 0x0001e20000100600 */
[----:B-1----:R-:W-:-:S03]  /*08b0*/  SHF.R.U64 R0, R186, 0x10, R187 ;  /* 0x00000010ba007819 */ /* 0x002fc600000012bb */
[----:B------:R1:W-:Y:S04]  /*08c0*/  STL.S16 [R1+0x94], R3 ;  /* 0x0000940301007387 */ /* 0x0003e80000100600 */
[----:B------:R2:W-:Y:S01]  /*08d0*/  STL.S16 [R1+0x9a], R0 ;  /* 0x00009a0001007387 */ /* 0x0005e20000100600 */
[----:B0-----:R-:W-:Y:S02]  /*08e0*/  SHF.R.U32.HI R2, RZ, 0x10, R185 ;  /* 0x00000010ff027819 */ /* 0x001fe400000116b9 */
[----:B-1----:R-:W-:Y:S02]  /*08f0*/  SHF.R.U32.HI R3, RZ, 0x10, R187 ;  /* 0x00000010ff037819 */ /* 0x002fe400000116bb */
        /* <DEDUP_REMOVED lines=124> */
.L_x_22047:
        /* <DEDUP_REMOVED lines=31> */
[----:B0-----:R-:W-:-:S04]  /*12b0*/  IMAD.WIDE.U32 R4, R165, 0x10, R180 ;  /* 0x00000010a5047825 */ /* 0x001fc800078e00b4 */
[----:B------:R-:W-:Y:S02]  /*12c0*/  IMAD.WIDE.U32 R8, R163, 0x10, R180 ;  /* 0x00000010a3087825 */ /* 0x000fe400078e00b4 */
[----:B------:R-:W3:Y:S02]  /*12d0*/  LDG.E.128 R4, desc[UR6][R4.64] ;  /* 0x0000000604047981 */ /* 0x000ee4000c1e1d00 */
[C---:B-1----:R-:W-:Y:S02]  /*12e0*/  IMAD.WIDE.U32 R44, R165.reuse, 0x10, R80 ;  /* 0x00000010a52c7825 */ /* 0x042fe400078e0050 */
[----:B------:R-:W4:Y:S01]  /*12f0*/  LDG.E.128 R8, desc[UR6][R8.64] ;  /* 0x0000000608087981 */ /* 0x000f22000c1e1d00 */
[----:B------:R-:W-:Y:S01]  /*1300*/  IADD3 R30, PT, PT, R165, 0xe0, RZ ;  /* 0x000000e0a51e7810 */ /* 0x000fe20007ffe0ff */
[----:B------:R-:W-:Y:S02]  /*1310*/  IMAD.WIDE.U32 R12, R161, 0x10, R180 ;  /* 0x00000010a10c7825 */ /* 0x000fe400078e00b4 */
[----:B------:R-:W4:Y:S02]  /*1320*/  LDG.E.128 R44, desc[UR6][R44.64] ;  /* 0x000000062c2c7981 */ /* 0x000f24000c1e1d00 */
[----:B------:R-:W-:Y:S01]  /*1330*/  IMAD.WIDE.U32 R48, R163, 0x10, R80 ;  /* 0x00000010a3307825 */ /* 0x000fe200078e0050 */
[C---:B------:R-:W-:Y:S01]  /*1340*/  IADD3 R29, PT, PT, R165.reuse, 0x100, RZ ;  /* 0x00000100a51d7810 */ /* 0x040fe20007ffe0ff */
[----:B------:R-:W4:Y:S04]  /*1350*/  LDG.E.128 R12, desc[UR6][R12.64] ;  /* 0x000000060c0c7981 */ /* 0x000f28000c1e1d00 */
[----:B------:R-:W4:Y:S01]  /*1360*/  LDG.E.128 R48, desc[UR6][R48.64] ;  /* 0x0000000630307981 */ /* 0x000f22000c1e1d00 */
        /* <DEDUP_REMOVED lines=39> */
[----:B------:R-:W-:Y:S01]  /*15e0*/  SHF.R.U32.HI R212, RZ, 0x10, R43 ;  /* 0x00000010ffd47819 */ /* 0x000fe2000001162b */
[----:B--2---:R-:W-:-:S04]  /*15f0*/  IMAD.WIDE.U32 R26, R161, 0x4, R38 ;  /* 0x00000004a11a7825 */ /* 0x004fc800078e0026 */
[----:B------:R-:W-:Y:S01]  /*1600*/  HADD2.F32 R216, -RZ, R216.H0_H0 ;  /* 0x200000d8ffd87230 */ /* 0x000fe20000004100 */
[----:B------:R0:W5:Y:S01]  /*1610*/  LDG.E R162, desc[UR6][R26.64] ;  /* 0x000000061aa27981 */ /* 0x000162000c1e1900 */
[----:B------:R-:W-:-:S04]  /*1620*/  IMAD.WIDE.U32 R24, R159, 0x4, R38 ;  /* 0x000000049f187825 */ /* 0x000fc800078e0026 */
[----:B------:R-:W-:Y:S01]  /*1630*/  HADD2.F32 R214, -RZ, R43.H0_H0 ;  /* 0x2000002bffd67230 */ /* 0x000fe20000004100 */
[----:B------:R1:W5:Y:S01]  /*1640*/  LDG.E R160, desc[UR6][R24.64] ;  /* 0x0000000618a07981 */ /* 0x000362000c1e1900 */
[----:B------:R-:W-:Y:S01]  /*1650*/  IMAD.WIDE.U32 R2, R157, 0x4, R38 ;  /* 0x000000049d027825 */ /* 0x000fe200078e0026 */
[----:B------:R-:W-:-:S03]  /*1660*/  SHF.R.U64 R205, R128, 0x10, R129 ;  /* 0x0000001080cd7819 */ /* 0x000fc60000001281 */
[--C-:B0-----:R-:W-:Y:S01]  /*1670*/  IMAD.WIDE.U32 R26, R30, 0x4, R38.reuse ;  /* 0x000000041e1a7825 */ /* 0x101fe200078e0026 */
[----:B------:R0:W5:Y:S03]  /*1680*/  LDG.E R158, desc[UR6][R2.64] ;  /* 0x00000006029e7981 */ /* 0x000166000c1e1900 */
[----:B------:R-:W-:Y:S02]  /*1690*/  HADD2.F32 R212, -RZ, R212.H0_H0 ;  /* 0x200000d4ffd47230 */ /* 0x000fe40000004100 */
[--C-:B-1----:R-:W-:Y:S01]  /*16a0*/  IMAD.WIDE.U32 R24, R29, 0x4, R38.reuse ;  /* 0x000000041d187825 */ /* 0x102fe200078e0026 */
[----:B------:R-:W5:Y:S03]  /*16b0*/  LDG.E R27, desc[UR6][R26.64] ;  /* 0x000000061a1b7981 */ /* 0x000f66000c1e1900 */
[----:B------:R-:W-:-:S04]  /*16c0*/  IMAD.WIDE.U32 R34, R163, 0x4, R38 ;  /* 0x00000004a3227825 */ /* 0x000fc800078e0026 */
[--C-:B0-----:R-:W-:Y:S01]  /*16d0*/  IMAD.WIDE.U32 R2, R28, 0x4, R38.reuse ;  /* 0x000000041c027825 */ /* 0x101fe200078e0026 */
[----:B------:R-:W5:Y:S03]  /*16e0*/  LDG.E R164, desc[UR6][R34.64] ;  /* 0x0000000622a47981 */ /* 0x000f66000c1e1900 */
[----:B------:R-:W-:Y:S01]  /*16f0*/  HADD2.F32 R207, -RZ, R128.H0_H0 ;  /* 0x20000080ffcf7230 */ /* 0x000fe20000004100 */
[----:B------:R-:W5:Y:S01]  /*1700*/  LDG.E R26, desc[UR6][R24.64] ;  /* 0x00000006181a7981 */ /* 0x000f62000c1e1900 */
[----:B------:R-:W-:-:S04]  /*1710*/  IMAD.WIDE.U32 R166, R165, 0x4, R38 ;  /* 0x00000004a5a67825 */ /* 0x000fc800078e0026 */
[--C-:B------:R-:W-:Y:S02]  /*1720*/  IMAD.WIDE.U32 R148, R147, 0x4, R38.reuse ;  /* 0x0000000493947825 */ /* 0x100fe400078e0026 */
[----:B------:R0:W5:Y:S02]  /*1730*/  LDG.E R166, desc[UR6][R166.64] ;  /* 0x00000006a6a67981 */ /* 0x000164000c1e1900 */
[----:B------:R-:W-:Y:S02]  /*1740*/  IMAD.WIDE.U32 R36, R31, 0x4, R38 ;  /* 0x000000041f247825 */ /* 0x000fe400078e0026 */
[----:B------:R-:W5:Y:S02]  /*1750*/  LDG.E R25, desc[UR6][R2.64] ;  /* 0x0000000602197981 */ /* 0x000f64000c1e1900 */
[----:B------:R-:W-:Y:S02]  /*1760*/  HADD2.F32 R205, -RZ, R205.H0_H0 ;  /* 0x200000cdffcd7230 */ /* 0x000fe40000004100 */
[----:B------:R-:W-:Y:S01]  /*1770*/  HADD2.F32 R203, -RZ, R129.H0_H0 ;  /* 0x20000081ffcb7230 */ /* 0x000fe20000004100 */
[----:B------:R1:W5:Y:S01]  /*1780*/  LDG.E R148, desc[UR6][R148.64] ;  /* 0x0000000694947981 */ /* 0x000362000c1e1900 */
[----:B0-----:R-:W-:Y:S01]  /*1790*/  SHF.R.U32.HI R167, RZ, 0x10, R133 ;  /* 0x00000010ffa77819 */ /* 0x001fe20000011685 */
[----:B------:R-:W-:Y:S01]  /*17a0*/  HADD2.F32 R151, -RZ, R135.H0_H0 ;  /* 0x20000087ff977230 */ /* 0x000fe20000004100 */
[----:B------:R-:W-:Y:S01]  /*17b0*/  SHF.R.U64 R39, R136, 0x10, R137 ;  /* 0x0000001088277819 */ /* 0x000fe20000001289 */
[----:B------:R-:W-:Y:S01]  /*17c0*/  HADD2.F32 R145, -RZ, R136.H0_H0 ;  /* 0x20000088ff917230 */ /* 0x000fe20000004100 */
[----:B------:R0:W5:Y:S01]  /*17d0*/  LDG.E R36, desc[UR6][R36.64] ;  /* 0x0000000624247981 */ /* 0x000162000c1e1900 */
[----:B------:R-:W-:Y:S01]  /*17e0*/  HADD2.F32 R167, -RZ, R167.H0_H0 ;  /* 0x200000a7ffa77230 */ /* 0x000fe20000004100 */
[----:B-1----:R-:W-:-:S05]  /*17f0*/  SHF.R.U32.HI R149, RZ, 0x10, R135 ;  /* 0x00000010ff957819 */ /* 0x002fca0000011687 */
[----:B------:R-:W-:Y:S02]  /*1800*/  HADD2.F32 R149, -RZ, R149.H0_H0 ;  /* 0x20000095ff957230 */ /* 0x000fe40000004100 */
[----:B------:R-:W-:Y:S01]  /*1810*/  HADD2.F32 R39, -RZ, R39.H0_H0 ;  /* 0x20000027ff277230 */ /* 0x000fe20000004100 */
[----:B------:R-:W-:Y:S01]  /*1820*/  SHF.R.U32.HI R35, RZ, 0x10, R137 ;  /* 0x00000010ff237819 */ /* 0x000fe20000011689 */
[----:B0-----:R-:W-:-:S04]  /*1830*/  HADD2.F32 R37, -RZ, R137.H0_H0 ;  /* 0x20000089ff257230 */ /* 0x001fc80000004100 */
[----:B------:R-:W-:Y:S02]  /*1840*/  HADD2.F32 R35, -RZ, R35.H0_H0 ;  /* 0x20000023ff237230 */ /* 0x000fe40000004100 */
[----:B------:R-:W-:Y:S02]  /*1850*/  HADD2.F32 R24, -RZ, R138.H0_H0 ;  /* 0x2000008aff187230 */ /* 0x000fe40000004100 */
[C---:B---3--:R-:W-:Y:S01]  /*1860*/  FADD.FTZ R220, -R0.reuse, R4 ;  /* 0x0000000400dc7221 */ /* 0x048fe20000010100 */
[----:B------:R-:W-:-:S03]  /*1870*/  FADD.FTZ R225, -R0, R5 ;  /* 0x0000000500e17221 */ /* 0x000fc60000010100 */
[----:B-----5:R-:W-:Y:S01]  /*1880*/  FMUL.FTZ R220, R33, R220 ;  /* 0x000000dc21dc7220 */ /* 0x020fe20000410000 */
[----:B----4-:R-:W-:Y:S01]  /*1890*/  FMUL.FTZ R227, R44, R227 ;  /* 0x000000e32ce37220 */ /* 0x010fe20000410000 */
        /* <DEDUP_REMOVED lines=102> */
[----:B------:R-:W-:Y:S01]  /*1f00*/  FADD.FTZ R240, R240, R179 ;  /* 0x000000b3f0f07221 */ /* 0x000fe20000010000 */
[----:B------:R-:W-:Y:S01]  /*1f10*/  FFMA.FTZ R241, R180, R179, R241 ;  /* 0x000000b3b4f17223 */ /* 0x000fe200000100f1 */
[----:B------:R-:W-:Y:S01]  /*1f20*/  SHF.R.U64 R172, R132, 0x10, R133 ;  /* 0x0000001084ac7819 */ /* 0x000fe20000001285 */
[----:B------:R-:W-:Y:S02]  /*1f30*/  HADD2.F32 R174, -RZ, R174.H0_H0 ;  /* 0x200000aeffae7230 */ /* 0x000fe40000004100 */
[----:B------:R-:W-:Y:S01]  /*1f40*/  FMUL.FTZ R18, R78, R176 ;  /* 0x000000b04e127220 */ /* 0x000fe20000410000 */
        /* <DEDUP_REMOVED lines=27> */
[----:B------:R-:W-:Y:S01]  /*2100*/  HADD2.F32 R155, -RZ, R134.H0_H0 ;  /* 0x20000086ff9b7230 */ /* 0x000fe20000004100 */
[----:B------:R-:W-:Y:S01]  /*2110*/  SHF.R.U64 R153, R134, 0x10, R135 ;  /* 0x0000001086997819 */ /* 0x000fe20000001287 */
[----:B------:R-:W-:Y:S01]  /*2120*/  FMUL.FTZ R14, R82, R168 ;  /* 0x000000a8520e7220 */ /* 0x000fe20000410000 */
        /* <DEDUP_REMOVED lines=52> */
[C---:B------:R-:W-:Y:S01]  /*2470*/  FMUL.FTZ R2, R33.reuse, R228 ;  /* 0x000000e421027220 */ /* 0x040fe20000410000 */
[----:B------:R-:W-:Y:S01]  /*2480*/  FMUL.FTZ R22, R74, R22 ;  /* 0x000000164a167220 */ /* 0x000fe20000410000 */
[C---:B------:R-:W-:Y:S01]  /*2490*/  FMUL.FTZ R10, R33.reuse, R10 ;  /* 0x0000000a210a7220 */ /* 0x040fe20000410000 */
[----:B------:R-:W-:Y:S01]  /*24a0*/  FMUL.FTZ R3, R33, R229 ;  /* 0x000000e521037220 */ /* 0x000fe20000410000 */
[----:B------:R-:W-:Y:S01]  /*24b0*/  FMUL.FTZ R228, R44, R220 ;  /* 0x000000dc2ce47220 */ /* 0x000fe20000410000 */
[----:B------:R-:W-:Y:S01]  /*24c0*/  FADD.FTZ R240, R240, R23 ;  /* 0x00000017f0f07221 */ /* 0x000fe20000010000 */
[----:B------:R-:W-:Y:S01]  /*24d0*/  FFMA.FTZ R241, R11, R23, R241 ;  /* 0x000000170bf17223 */ /* 0x000fe200000100f1 */
[----:B------:R-:W-:Y:S01]  /*24e0*/  FMUL.FTZ R229, R45, R225 ;  /* 0x000000e12de57220 */ /* 0x000fe20000410000 */
[----:B------:R-:W-:Y:S01]  /*24f0*/  SHF.R.U64 R19, R140, 0x10, R141 ;  /* 0x000000108c137819 */ /* 0x000fe2000000128d */
[----:B------:R-:W-:Y:S02]  /*2500*/  HADD2.F32 R20, -RZ, R140.H0_H0 ;  /* 0x2000008cff147230 */ /* 0x000fe40000004100 */
[----:B------:R-:W-:Y:S01]  /*2510*/  FMUL.FTZ R21, R75, R21 ;  /* 0x000000154b157220 */ /* 0x000fe20000410000 */
[----:B------:R-:W-:Y:S01]  /*2520*/  FMUL.FTZ R9, R33, R9 ;  /* 0x0000000921097220 */ /* 0x000fe20000410000 */
        /* <DEDUP_REMOVED lines=10> */
[----:B-1----:R-:W-:-:S04]  /*25d0*/  FMUL.FTZ R229, R47, R221 ;  /* 0x000000dd2fe57220 */ /* 0x002fc80000410000 */
[----:B------:R0:W-:Y:S01]  /*25e0*/  STL [R1+0x14], R228 ;  /* 0x000014e401007387 */ /* 0x0001e20000100800 */
[----:B------:R-:W-:Y:S01]  /*25f0*/  FMUL.FTZ R19, R77, R19 ;  /* 0x000000134d137220 */ /* 0x000fe20000410000 */
[C---:B------:R-:W-:Y:S01]  /*2600*/  FMUL.FTZ R7, R33.reuse, R7 ;  /* 0x0000000721077220 */ /* 0x040fe20000410000 */
[----:B------:R-:W-:Y:S01]  /*2610*/  FADD.FTZ R240, R240, R20 ;  /* 0x00000014f0f07221 */ /* 0x000fe20000010000 */
[----:B------:R1:W-:Y:S01]  /*2620*/  STL [R1+0x10], R229 ;  /* 0x000010e501007387 */ /* 0x0003e20000100800 */
[----:B------:R-:W-:Y:S01]  /*2630*/  FFMA.FTZ R241, R8, R20, R241 ;  /* 0x0000001408f17223 */ /* 0x000fe200000100f1 */
[----:B------:R-:W-:Y:S01]  /*2640*/  FMUL.FTZ R6, R33, R6 ;  /* 0x0000000621067220 */ /* 0x000fe20000410000 */
[----:B0-----:R-:W-:Y:S01]  /*2650*/  FMUL.FTZ R228, R48, R219 ;  /* 0x000000db30e47220 */ /* 0x001fe20000410000 */
[----:B------:R-:W-:Y:S01]  /*2660*/  FADD.FTZ R240, R240, R19 ;  /* 0x00000013f0f07221 */ /* 0x000fe20000010000 */
[----:B-1----:R-:W-:Y:S01]  /*2670*/  FMUL.FTZ R229, R49, R217 ;  /* 0x000000d931e57220 */ /* 0x002fe20000410000 */
[----:B------:R-:W-:-:S02]  /*2680*/  FFMA.FTZ R241, R7, R19, R241 ;  /* 0x0000001307f17223 */ /* 0x000fc400000100f1 */
[----:B------:R0:W-:Y:S01]  /*2690*/  STL [R1+0xc], R228 ;  /* 0x00000ce401007387 */ /* 0x0001e20000100800 */
[----:B------:R-:W-:Y:S01]  /*26a0*/  FMUL.FTZ R5, R33, R5 ;  /* 0x0000000521057220 */ /* 0x000fe20000410000 */
[----:B------:R-:W-:Y:S02]  /*26b0*/  FADD.FTZ R240, R240, R18 ;  /* 0x00000012f0f07221 */ /* 0x000fe40000010000 */
[----:B------:R1:W-:Y:S01]  /*26c0*/  STL [R1+0x8], R229 ;  /* 0x000008e501007387 */ /* 0x0003e20000100800 */
[----:B------:R-:W-:Y:S01]  /*26d0*/  FFMA.FTZ R241, R6, R18, R241 ;  /* 0x0000001206f17223 */ /* 0x000fe200000100f1 */
[----:B------:R-:W-:Y:S01]  /*26e0*/  FMUL.FTZ R242, R64, R156 ;  /* 0x0000009c40f27220 */ /* 0x000fe20000410000 */
[----:B------:R-:W-:Y:S01]  /*26f0*/  FMUL.FTZ R243, R65, R154 ;  /* 0x0000009a41f37220 */ /* 0x000fe20000410000 */
[----:B0-----:R-:W-:Y:S01]  /*2700*/  FMUL.FTZ R228, R50, R215 ;  /* 0x000000d732e47220 */ /* 0x001fe20000410000 */
[----:B------:R-:W-:Y:S01]  /*2710*/  FMUL.FTZ R244, R66, R152 ;  /* 0x0000009842f47220 */ /* 0x000fe20000410000 */
[----:B-1----:R-:W-:-:S03]  /*2720*/  FMUL.FTZ R229, R51, R213 ;  /* 0x000000d533e57220 */ /* 0x002fc60000410000 */
[----:B------:R-:W-:Y:S01]  /*2730*/  STL [R1+0x4], R228 ;  /* 0x000004e401007387 */ /* 0x000fe20000100800 */
[----:B------:R-:W-:Y:S01]  /*2740*/  FMUL.FTZ R4, R33, R4 ;  /* 0x0000000421047220 */ /* 0x000fe20000410000 */
[----:B------:R-:W-:Y:S01]  /*2750*/  FADD.FTZ R240, R240, R17 ;  /* 0x00000011f0f07221 */ /* 0x000fe20000010000 */
[----:B------:R-:W-:Y:S01]  /*2760*/  FFMA.FTZ R241, R5, R17, R241 ;  /* 0x0000001105f17223 */ /* 0x000fe200000100f1 */
[----:B------:R-:W-:Y:S04]  /*2770*/  STL [R1], R229 ;  /* 0x000000e501007387 */ /* 0x000fe80000100800 */
[----:B------:R0:W-:Y:S01]  /*2780*/  STL [R1+0x40], R242 ;  /* 0x000040f201007387 */ /* 0x0001e20000100800 */
[----:B------:R-:W-:Y:S01]  /*2790*/  FADD.FTZ R240, R240, R16 ;  /* 0x00000010f0f07221 */ /* 0x000fe20000010000 */
[----:B------:R-:W-:-:S02]  /*27a0*/  FFMA.FTZ R241, R4, R16, R241 ;  /* 0x0000001004f17223 */ /* 0x000fc400000100f1 */
[----:B------:R1:W-:Y:S04]  /*27b0*/  STL [R1+0x3c], R243 ;  /* 0x00003cf301007387 */ /* 0x0003e80000100800 */
[----:B------:R2:W-:Y:S01]  /*27c0*/  STL [R1+0x38], R244 ;  /* 0x000038f401007387 */ /* 0x0005e20000100800 */
[----:B0-----:R-:W-:Y:S01]  /*27d0*/  FMUL.FTZ R242, R67, R150 ;  /* 0x0000009643f27220 */ /* 0x001fe20000410000 */
[----:B-1----:R-:W-:-:S04]  /*27e0*/  FMUL.FTZ R243, R68, R146 ;  /* 0x0000009244f37220 */ /* 0x002fc80000410000 */
[----:B------:R0:W-:Y:S01]  /*27f0*/  STL [R1+0x34], R242 ;  /* 0x000034f201007387 */ /* 0x0001e20000100800 */
[----:B--2---:R-:W-:Y:S01]  /*2800*/  FMUL.FTZ R244, R69, R144 ;  /* 0x0000009045f47220 */ /* 0x004fe20000410000 */
[----:B------:R-:W-:Y:S01]  /*2810*/  FADD.FTZ R240, R240, R15 ;  /* 0x0000000ff0f07221 */ /* 0x000fe20000010000 */
[----:B------:R-:W-:Y:S01]  /*2820*/  FFMA.FTZ R241, R3, R15, R241 ;  /* 0x0000000f03f17223 */ /* 0x000fe200000100f1 */
[----:B------:R1:W-:Y:S01]  /*2830*/  STL [R1+0x30], R243 ;  /* 0x000030f301007387 */ /* 0x0003e20000100800 */
[----:B0-----:R-:W-:-:S03]  /*2840*/  FMUL.FTZ R242, R70, R38 ;  /* 0x0000002646f27220 */ /* 0x001fc60000410000 */
[----:B------:R0:W-:Y:S01]  /*2850*/  STL [R1+0x2c], R244 ;  /* 0x00002cf401007387 */ /* 0x0001e20000100800 */
[----:B------:R-:W-:Y:S01]  /*2860*/  FMUL.FTZ R0, R33, R0 ;  /* 0x0000000021007220 */ /* 0x000fe20000410000 */
[----:B------:R-:W-:Y:S01]  /*2870*/  FADD.FTZ R240, R240, R14 ;  /* 0x0000000ef0f07221 */ /* 0x000fe20000010000 */
[----:B-1----:R-:W-:Y:S01]  /*2880*/  FMUL.FTZ R243, R71, R34 ;  /* 0x0000002247f37220 */ /* 0x002fe20000410000 */
[----:B------:R-:W-:Y:S01]  /*2890*/  FFMA.FTZ R241, R2, R14, R241 ;  /* 0x0000000e02f17223 */ /* 0x000fe200000100f1 */
[----:B------:R1:W-:Y:S01]  /*28a0*/  STL [R1+0x28], R242 ;  /* 0x000028f201007387 */ /* 0x0003e20000100800 */
[----:B0-----:R-:W-:-:S03]  /*28b0*/  FMUL.FTZ R244, R72, R12 ;  /* 0x0000000c48f47220 */ /* 0x001fc60000410000 */
        /* <DEDUP_REMOVED lines=28> */
.L_x_21982:
        /* <DEDUP_REMOVED lines=11> */
[----:B------:R-:W-:-:S04]  /*2b30*/  IMAD.WIDE.U32 R4, R163, 0x10, R176 ;  /* 0x00000010a3047825 */ /* 0x000fc800078e00b0 */
[--C-:B-1----:R-:W-:Y:S02]  /*2b40*/  IMAD.WIDE.U32 R44, R165, 0x10, R2.reuse ;  /* 0x00000010a52c7825 */ /* 0x102fe400078e0002 */
[----:B------:R-:W4:Y:S02]  /*2b50*/  LDG.E.128 R4, desc[UR6][R4.64] ;  /* 0x0000000604047981 */ /* 0x000f24000c1e1d00 */
[----:B------:R-:W-:Y:S02]  /*2b60*/  IMAD.WIDE.U32 R48, R163, 0x10, R2 ;  /* 0x00000010a3307825 */ /* 0x000fe400078e0002 */
[----:B------:R-:W4:Y:S02]  /*2b70*/  LDG.E.128 R44, desc[UR6][R44.64] ;  /* 0x000000062c2c7981 */ /* 0x000f24000c1e1d00 */
[C---:B------:R-:W-:Y:S02]  /*2b80*/  IMAD.WIDE.U32 R8, R161.reuse, 0x10, R176 ;  /* 0x00000010a1087825 */ /* 0x040fe400078e00b0 */
[----:B------:R-:W4:Y:S02]  /*2b90*/  LDG.E.128 R48, desc[UR6][R48.64] ;  /* 0x0000000630307981 */ /* 0x000f24000c1e1d00 */
[----:B------:R-:W-:Y:S01]  /*2ba0*/  IMAD.WIDE.U32 R52, R161, 0x10, R2 ;  /* 0x00000010a1347825 */ /* 0x000fe200078e0002 */
[C---:B------:R-:W-:Y:S01]  /*2bb0*/  IADD3 R31, PT, PT, R165.reuse, 0xc0, RZ ;  /* 0x000000c0a51f7810 */ /* 0x040fe20007ffe0ff */
[----:B------:R-:W4:Y:S01]  /*2bc0*/  LDG.E.128 R8, desc[UR6][R8.64] ;  /* 0x0000000608087981 */ /* 0x000f22000c1e1d00 */
[----:B------:R-:W-:-:S02]  /*2bd0*/  IADD3 R30, PT, PT, R165, 0xe0, RZ ;  /* 0x000000e0a51e7810 */ /* 0x000fc40007ffe0ff */
[C---:B------:R-:W-:Y:S01]  /*2be0*/  IADD3 R29, PT, PT, R165.reuse, 0x100, RZ ;  /* 0x00000100a51d7810 */ /* 0x040fe20007ffe0ff */
        /* <DEDUP_REMOVED lines=29> */
[----:B------:R1:W4:Y:S01]  /*2dc0*/  LDG.E.128 R80, desc[UR6][R2.64] ;  /* 0x0000000602507981 */ /* 0x000322000c1e1d00 */
        /* <DEDUP_REMOVED lines=26> */
[C---:B---3--:R-:W-:Y:S01]  /*2f70*/  FADD.FTZ R220, -R0.reuse, R84 ;  /* 0x0000005400dc7221 */ /* 0x048fe20000010100 */
[----:B------:R-:W-:Y:S01]  /*2f80*/  FADD.FTZ R225, -R0, R85 ;  /* 0x0000005500e17221 */ /* 0x000fe20000010100 */
[----:B------:R-:W-:-:S04]  /*2f90*/  IMAD.WIDE.U32 R84, R165, 0x10, R120 ;  /* 0x00000010a5547825 */ /* 0x000fc800078e0078 */
[----:B------:R-:W-:-:S04]  /*2fa0*/  IMAD.WIDE.U32 R120, R28, 0x10, R120 ;  /* 0x000000101c787825 */ /* 0x000fc800078e0078 */
[C---:B------:R-:W-:Y:S01]  /*2fb0*/  FADD.FTZ R223, -R0.reuse, R86 ;  /* 0x0000005600df7221 */ /* 0x040fe20000010100 */
[----:B------:R-:W-:Y:S02]  /*2fc0*/  FADD.FTZ R221, -R0, R87 ;  /* 0x0000005700dd7221 */ /* 0x000fe40000010100 */
[----:B------:R-:W5:Y:S04]  /*2fd0*/  LDG.E.128 R84, desc[UR6][R84.64] ;  /* 0x0000000654547981 */ /* 0x000f68000c1e1d00 */
[----:B------:R-:W5:Y:S01]  /*2fe0*/  LDG.E.128 R120, desc[UR6][R120.64] ;  /* 0x0000000678787981 */ /* 0x000f62000c1e1d00 */
[----:B----4-:R-:W-:Y:S01]  /*2ff0*/  FMUL.FTZ R227, R44, R227 ;  /* 0x000000e32ce37220 */ /* 0x010fe20000410000 */
        /* <DEDUP_REMOVED lines=31> */
[----:B0-----:R-:W-:Y:S01]  /*31f0*/  IMAD.WIDE.U32 R26, R161, 0x4, R38 ;  /* 0x00000004a11a7825 */ /* 0x001fe200078e0026 */
[----:B------:R-:W-:-:S03]  /*3200*/  SHF.R.U64 R205, R128, 0x10, R129 ;  /* 0x0000001080cd7819 */ /* 0x000fc60000001281 */
[----:B------:R-:W-:Y:S01]  /*3210*/  FADD.FTZ R208, -R0, R8 ;  /* 0x0000000800d07221 */ /* 0x000fe20000010100 */
[----:B------:R-:W-:Y:S01]  /*3220*/  FMUL.FTZ R212, R51, R212 ;  /* 0x000000d433d47220 */ /* 0x000fe20000410000 */
[----:B------:R-:W-:-:S04]  /*3230*/  IMAD.WIDE.U32 R24, R159, 0x4, R38 ;  /* 0x000000049f187825 */ /* 0x000fc800078e0026 */
[----:B------:R-:W-:Y:S01]  /*3240*/  FMUL.FTZ R213, R33, R213 ;  /* 0x000000d521d57220 */ /* 0x000fe20000410000 */
[----:B------:R-:W-:Y:S01]  /*3250*/  FADD.FTZ R240, R240, R214 ;  /* 0x000000d6f0f07221 */ /* 0x000fe20000010000 */
[----:B------:R-:W-:Y:S01]  /*3260*/  FFMA.FTZ R241, R215, R214, R241 ;  /* 0x000000d6d7f17223 */ /* 0x000fe200000100f1 */
[----:B------:R-:W-:Y:S01]  /*3270*/  HADD2.F32 R207, -RZ, R128.H0_H0 ;  /* 0x20000080ffcf7230 */ /* 0x000fe20000004100 */
[----:B------:R0:W5:Y:S01]  /*3280*/  LDG.E R162, desc[UR6][R26.64] ;  /* 0x000000061aa27981 */ /* 0x000162000c1e1900 */
[----:B-1----:R-:W-:-:S04]  /*3290*/  IMAD.WIDE.U32 R2, R157, 0x4, R38 ;  /* 0x000000049d027825 */ /* 0x002fc800078e0026 */
[----:B------:R-:W-:Y:S01]  /*32a0*/  FADD.FTZ R206, -R0, R9 ;  /* 0x0000000900ce7221 */ /* 0x000fe20000010100 */
[----:B------:R-:W-:Y:S01]  /*32b0*/  FMUL.FTZ R208, R33, R208 ;  /* 0x000000d021d07220 */ /* 0x000fe20000410000 */
[----:B------:R1:W5:Y:S01]  /*32c0*/  LDG.E R160, desc[UR6][R24.64] ;  /* 0x0000000618a07981 */ /* 0x000362000c1e1900 */
[----:B------:R-:W-:Y:S02]  /*32d0*/  HADD2.F32 R205, -RZ, R205.H0_H0 ;  /* 0x200000cdffcd7230 */ /* 0x000fe40000004100 */
[----:B------:R-:W-:Y:S01]  /*32e0*/  FMUL.FTZ R207, R52, R207 ;  /* 0x000000cf34cf7220 */ /* 0x000fe20000410000 */
[----:B------:R-:W-:Y:S01]  /*32f0*/  FADD.FTZ R240, R240, R212 ;  /* 0x000000d4f0f07221 */ /* 0x000fe20000010000 */
[----:B------:R-:W-:Y:S01]  /*3300*/  FFMA.FTZ R241, R213, R212, R241 ;  /* 0x000000d4d5f17223 */ /* 0x000fe200000100f1 */
[----:B------:R2:W5:Y:S01]  /*3310*/  LDG.E R158, desc[UR6][R2.64] ;  /* 0x00000006029e7981 */ /* 0x000562000c1e1900 */
[----:B0-----:R-:W-:Y:S01]  /*3320*/  IMAD.WIDE.U32 R26, R30, 0x4, R38 ;  /* 0x000000041e1a7825 */ /* 0x001fe200078e0026 */
[----:B------:R-:W-:-:S03]  /*3330*/  SHF.R.U32.HI R183, RZ, 0x10, R129 ;  /* 0x00000010ffb77819 */ /* 0x000fc60000011681 */
[----:B-1----:R-:W-:-:S04]  /*3340*/  IMAD.WIDE.U32 R24, R29, 0x4, R38 ;  /* 0x000000041d187825 */ /* 0x002fc800078e0026 */
[----:B------:R-:W-:Y:S01]  /*3350*/  FADD.FTZ R204, -R0, R10 ;  /* 0x0000000a00cc7221 */ /* 0x000fe20000010100 */
[----:B------:R-:W-:Y:S01]  /*3360*/  FMUL.FTZ R205, R53, R205 ;  /* 0x000000cd35cd7220 */ /* 0x000fe20000410000 */
[----:B------:R-:W-:-:S04]  /*3370*/  IMAD.WIDE.U32 R34, R163, 0x4, R38 ;  /* 0x00000004a3227825 */ /* 0x000fc800078e0026 */
[----:B------:R-:W-:Y:S01]  /*3380*/  FMUL.FTZ R206, R33, R206 ;  /* 0x000000ce21ce7220 */ /* 0x000fe20000410000 */
[----:B------:R-:W-:Y:S01]  /*3390*/  FADD.FTZ R240, R240, R207 ;  /* 0x000000cff0f07221 */ /* 0x000fe20000010000 */
[----:B------:R-:W-:Y:S01]  /*33a0*/  FFMA.FTZ R241, R208, R207, R241 ;  /* 0x000000cfd0f17223 */ /* 0x000fe200000100f1 */
[--C-:B--2---:R-:W-:Y:S01]  /*33b0*/  IMAD.WIDE.U32 R2, R28, 0x4, R38.reuse ;  /* 0x000000041c027825 */ /* 0x104fe200078e0026 */
[----:B------:R-:W5:Y:S03]  /*33c0*/  LDG.E R27, desc[UR6][R26.64] ;  /* 0x000000061a1b7981 */ /* 0x000f66000c1e1900 */
[----:B------:R-:W-:Y:S01]  /*33d0*/  HADD2.F32 R203, -RZ, R129.H0_H0 ;  /* 0x20000081ffcb7230 */ /* 0x000fe20000004100 */
[----:B------:R0:W5:Y:S01]  /*33e0*/  LDG.E R164, desc[UR6][R34.64] ;  /* 0x0000000622a47981 */ /* 0x000162000c1e1900 */
[----:B------:R-:W-:-:S04]  /*33f0*/  IMAD.WIDE.U32 R166, R165, 0x4, R38 ;  /* 0x00000004a5a67825 */ /* 0x000fc800078e0026 */
[C---:B------:R-:W-:Y:S01]  /*3400*/  FADD.FTZ R202, -R0.reuse, R11 ;  /* 0x0000000b00ca7221 */ /* 0x040fe20000010100 */
[C---:B------:R-:W-:Y:S01]  /*3410*/  FADD.FTZ R182, -R0.reuse, R12 ;  /* 0x0000000c00b67221 */ /* 0x040fe20000010100 */
[C---:B------:R-:W-:Y:S01]  /*3420*/  FADD.FTZ R180, -R0.reuse, R13 ;  /* 0x0000000d00b47221 */ /* 0x040fe20000010100 */
[----:B------:R-:W-:Y:S01]  /*3430*/  IMAD.WIDE.U32 R148, R147, 0x4, R38 ;  /* 0x0000000493947825 */ /* 0x000fe200078e0026 */
[----:B------:R-:W5:Y:S03]  /*3440*/  LDG.E R26, desc[UR6][R24.64] ;  /* 0x00000006181a7981 */ /* 0x000f66000c1e1900 */
[C---:B------:R-:W-:Y:S01]  /*3450*/  FADD.FTZ R231, -R0.reuse, R14 ;  /* 0x0000000e00e77221 */ /* 0x040fe20000010100 */
[----:B------:R-:W-:Y:S01]  /*3460*/  FADD.FTZ R230, -R0, R15 ;  /* 0x0000000f00e67221 */ /* 0x000fe20000010100 */
[----:B------:R-:W-:-:S04]  /*3470*/  IMAD.WIDE.U32 R36, R31, 0x4, R38 ;  /* 0x000000041f247825 */ /* 0x000fc800078e0026 */
[C---:B------:R-:W-:Y:S01]  /*3480*/  FADD.FTZ R16, -R0.reuse, R16 ;  /* 0x0000001000107221 */ /* 0x040fe20000010100 */
[C---:B------:R-:W-:Y:S01]  /*3490*/  FADD.FTZ R15, -R0.reuse, R17 ;  /* 0x00000011000f7221 */ /* 0x040fe20000010100 */
[C---:B------:R-:W-:Y:S01]  /*34a0*/  FADD.FTZ R14, -R0.reuse, R18 ;  /* 0x00000012000e7221 */ /* 0x040fe20000010100 */
[----:B------:R-:W-:Y:S02]  /*34b0*/  HADD2.F32 R183, -RZ, R183.H0_H0 ;  /* 0x200000b7ffb77230 */ /* 0x000fe40000004100 */
[C---:B------:R-:W-:Y:S01]  /*34c0*/  FADD.FTZ R13, -R0.reuse, R19 ;  /* 0x00000013000d7221 */ /* 0x040fe20000010100 */
[C---:B------:R-:W-:Y:S01]  /*34d0*/  FADD.FTZ R156, -R0.reuse, R20 ;  /* 0x00000014009c7221 */ /* 0x040fe20000010100 */
[----:B------:R1:W5:Y:S01]  /*34e0*/  LDG.E R25, desc[UR6][R2.64] ;  /* 0x0000000602197981 */ /* 0x000362000c1e1900 */
        /* <DEDUP_REMOVED lines=57> */
[----:B------:R-:W-:Y:S01]  /*3880*/  SHF.R.U64 R168, R142, 0x10, R143 ;  /* 0x000000108ea87819 */ /* 0x000fe2000000128f */
[----:B------:R-:W-:-:S02]  /*3890*/  HADD2.F32 R170, -RZ, R142.H0_H0 ;  /* 0x2000008effaa7230 */ /* 0x000fc40000004100 */
[----:B------:R-:W-:Y:S01]  /*38a0*/  FMUL.FTZ R172, R61, R172 ;  /* 0x000000ac3dac7220 */ /* 0x000fe20000410000 */
[----:B------:R-:W-:Y:S02]  /*38b0*/  HADD2.F32 R169, -RZ, R133.H0_H0 ;  /* 0x20000085ffa97230 */ /* 0x000fe40000004100 */
[C---:B------:R-:W-:Y:S01]  /*38c0*/  FMUL.FTZ R171, R33.reuse, R15 ;  /* 0x0000000f21ab7220 */ /* 0x040fe20000410000 */
[----:B------:R-:W-:Y:S01]  /*38d0*/  FADD.FTZ R240, R240, R173 ;  /* 0x000000adf0f07221 */ /* 0x000fe20000010000 */
[----:B------:R-:W-:Y:S01]  /*38e0*/  FFMA.FTZ R241, R174, R173, R241 ;  /* 0x000000adaef17223 */ /* 0x000fe200000100f1 */
[----:B------:R1:W5:Y:S01]  /*38f0*/  LDG.E R148, desc[UR6][R148.64] ;  /* 0x0000000694947981 */ /* 0x000362000c1e1900 */
[----:B0-----:R-:W-:Y:S01]  /*3900*/  SHF.R.U32.HI R167, RZ, 0x10, R133 ;  /* 0x00000010ffa77819 */ /* 0x001fe20000011685 */
[----:B------:R-:W-:Y:S02]  /*3910*/  HADD2.F32 R168, -RZ, R168.H0_H0 ;  /* 0x200000a8ffa87230 */ /* 0x000fe40000004100 */
[----:B------:R-:W-:Y:S01]  /*3920*/  FMUL.FTZ R16, R80, R170 ;  /* 0x000000aa50107220 */ /* 0x000fe20000410000 */
[----:B------:R-:W-:Y:S01]  /*3930*/  FMUL.FTZ R169, R62, R169 ;  /* 0x000000a93ea97220 */ /* 0x000fe20000410000 */
[----:B------:R-:W-:Y:S01]  /*3940*/  FMUL.FTZ R170, R33, R14 ;  /* 0x0000000e21aa7220 */ /* 0x000fe20000410000 */
[----:B------:R-:W-:-:S02]  /*3950*/  HADD2.F32 R167, -RZ, R167.H0_H0 ;  /* 0x200000a7ffa77230 */ /* 0x000fc40000004100 */
[----:B------:R-:W-:Y:S01]  /*3960*/  FADD.FTZ R240, R240, R172 ;  /* 0x000000acf0f07221 */ /* 0x000fe20000010000 */
[----:B------:R-:W-:Y:S01]  /*3970*/  FFMA.FTZ R241, R171, R172, R241 ;  /* 0x000000acabf17223 */ /* 0x000fe200000100f1 */
[----:B------:R-:W-:Y:S01]  /*3980*/  SHF.R.U64 R153, R134, 0x10, R135 ;  /* 0x0000001086997819 */ /* 0x000fe20000001287 */
        /* <DEDUP_REMOVED lines=13> */
[----:B-1----:R-:W-:Y:S01]  /*3a60*/  SHF.R.U32.HI R149, RZ, 0x10, R135 ;  /* 0x00000010ff957819 */ /* 0x002fe20000011687 */
        /* <DEDUP_REMOVED lines=25> */
[----:B------:R-:W-:Y:S01]  /*3c00*/  SHF.R.U32.HI R35, RZ, 0x10, R137 ;  /* 0x00000010ff237819 */ /* 0x000fe20000011689 */
[----:B------:R-:W-:Y:S01]  /*3c10*/  FMUL.FTZ R39, R69, R39 ;  /* 0x0000002745277220 */ /* 0x000fe20000410000 */
[----:B------:R-:W-:Y:S01]  /*3c20*/  FMUL.FTZ R144, R33, R144 ;  /* 0x0000009021907220 */ /* 0x000fe20000410000 */
[----:B------:R-:W-:Y:S01]  /*3c30*/  FADD.FTZ R240, R240, R145 ;  /* 0x00000091f0f07221 */ /* 0x000fe20000010000 */
[----:B------:R-:W-:Y:S01]  /*3c40*/  FFMA.FTZ R241, R146, R145, R241 ;  /* 0x0000009192f17223 */ /* 0x000fe200000100f1 */
[----:B------:R-:W-:-:S02]  /*3c50*/  HADD2.F32 R35, -RZ, R35.H0_H0 ;  /* 0x20000023ff237230 */ /* 0x000fc40000004100 */
[----:B0-----:R-:W-:Y:S02]  /*3c60*/  HADD2.F32 R37, -RZ, R137.H0_H0 ;  /* 0x20000089ff257230 */ /* 0x001fe40000004100 */
        /* <DEDUP_REMOVED lines=44> */
[----:B------:R-:W-:Y:S01]  /*3f30*/  SHF.R.U32.HI R17, RZ, 0x10, R141 ;  /* 0x00000010ff117819 */ /* 0x000fe2000001168d */
[----:B-1----:R-:W-:Y:S01]  /*3f40*/  FMUL.FTZ R229, R47, R221 ;  /* 0x000000dd2fe57220 */ /* 0x002fe20000410000 */
[----:B------:R-:W-:Y:S02]  /*3f50*/  HADD2.F32 R18, -RZ, R141.H0_H0 ;  /* 0x2000008dff127230 */ /* 0x000fe40000004100 */
[----:B------:R0:W-:Y:S01]  /*3f60*/  STL [R1+0x14], R228 ;  /* 0x000014e401007387 */ /* 0x0001e20000100800 */
[----:B------:R-:W-:Y:S01]  /*3f70*/  FMUL.FTZ R19, R77, R19 ;  /* 0x000000134d137220 */ /* 0x000fe20000410000 */
[----:B------:R-:W-:Y:S01]  /*3f80*/  FMUL.FTZ R7, R33, R7 ;  /* 0x0000000721077220 */ /* 0x000fe20000410000 */
[----:B------:R-:W-:Y:S01]  /*3f90*/  FADD.FTZ R240, R240, R20 ;  /* 0x00000014f0f07221 */ /* 0x000fe20000010000 */
[----:B------:R1:W-:Y:S01]  /*3fa0*/  STL [R1+0x10], R229 ;  /* 0x000010e501007387 */ /* 0x0003e20000100800 */
[----:B------:R-:W-:Y:S01]  /*3fb0*/  FFMA.FTZ R241, R8, R20, R241 ;  /* 0x0000001408f17223 */ /* 0x000fe200000100f1 */
[----:B------:R-:W-:-:S02]  /*3fc0*/  HADD2.F32 R17, -RZ, R17.H0_H0 ;  /* 0x20000011ff117230 */ /* 0x000fc40000004100 */
[----:B0-----:R-:W-:Y:S01]  /*3fd0*/  FMUL.FTZ R228, R48, R219 ;  /* 0x000000db30e47220 */ /* 0x001fe20000410000 */
[----:B------:R-:W-:Y:S01]  /*3fe0*/  FMUL.FTZ R18, R78, R18 ;  /* 0x000000124e127220 */ /* 0x000fe20000410000 */
[----:B-1----:R-:W-:Y:S01]  /*3ff0*/  FMUL.FTZ R229, R49, R217 ;  /* 0x000000d931e57220 */ /* 0x002fe20000410000 */
[----:B------:R-:W-:Y:S01]  /*4000*/  FMUL.FTZ R6, R33, R6 ;  /* 0x0000000621067220 */ /* 0x000fe20000410000 */
        /* <DEDUP_REMOVED lines=8> */
[----:B------:R-:W-:Y:S01]  /*4090*/  FMUL.FTZ R242, R64, R156 ;  /* 0x0000009c40f27220 */ /* 0x000fe20000410000 */
[----:B0-----:R-:W-:Y:S01]  /*40a0*/  FMUL.FTZ R228, R50, R215 ;  /* 0x000000d732e47220 */ /* 0x001fe20000410000 */
[----:B------:R-:W-:Y:S01]  /*40b0*/  FMUL.FTZ R243, R65, R154 ;  /* 0x0000009a41f37220 */ /* 0x000fe20000410000 */
[----:B-1----:R-:W-:Y:S01]  /*40c0*/  FMUL.FTZ R229, R51, R213 ;  /* 0x000000d533e57220 */ /* 0x002fe20000410000 */
[----:B------:R-:W-:-:S02]  /*40d0*/  FMUL.FTZ R244, R66, R152 ;  /* 0x0000009842f47220 */ /* 0x000fc40000410000 */
        /* <DEDUP_REMOVED lines=52> */
.L_x_21983:
        /* <DEDUP_REMOVED lines=13> */
[----:B0-----:R-:W3:Y:S04]  /*44f0*/  LDL.LU R13, [R1+0x6c] ;  /* 0x00006c00010d7983 */ /* 0x001ee80000300800 */
[----:B------:R0:W-:Y:S04]  /*4500*/  STL [R1+0x27c], R12 ;  /* 0x00027c0c01007387 */ /* 0x0001e80000100800 */
[----:B0-----:R-:W2:Y:S04]  /*4510*/  LDL.LU R12, [R1+0x70] ;  /* 0x00007000010c7983 */ /* 0x001ea80000300800 */
[----:B------:R0:W-:Y:S04]  /*4520*/  STL [R1+0x278], R11 ;  /* 0x0002780b01007387 */ /* 0x0001e80000100800 */
[----:B0-----:R-:W4:Y:S04]  /*4530*/  LDL.LU R11, [R1+0x1c] ;  /* 0x00001c00010b7983 */ /* 0x001f280000300800 */
[----:B------:R0:W-:Y:S04]  /*4540*/  STL [R1+0x274], R10 ;  /* 0x0002740a01007387 */ /* 0x0001e80000100800 */
[----:B0-----:R-:W4:Y:S04]  /*4550*/  LDL.LU R10, [R1+0x74] ;  /* 0x00007400010a7983 */ /* 0x001f280000300800 */
[----:B------:R0:W-:Y:S04]  /*4560*/  STL [R1+0x270], R9 ;  /* 0x0002700901007387 */ /* 0x0001e80000100800 */
[----:B0-----:R-:W3:Y:S04]  /*4570*/  LDL.LU R9, [R1+0xc] ;  /* 0x00000c0001097983 */ /* 0x001ee80000300800 */
[----:B------:R-:W-:Y:S04]  /*4580*/  STL [R1+0x26c], R8 ;  /* 0x00026c0801007387 */ /* 0x000fe80000100800 */
[----:B------:R-:W-:Y:S04]  /*4590*/  STL [R1+0x268], R7 ;  /* 0x0002680701007387 */ /* 0x000fe80000100800 */
[----:B------:R-:W-:Y:S04]  /*45a0*/  STL [R1+0x264], R6 ;  /* 0x0002640601007387 */ /* 0x000fe80000100800 */
[----:B------:R-:W-:Y:S04]  /*45b0*/  STL [R1+0x260], R5 ;  /* 0x0002600501007387 */ /* 0x000fe80000100800 */
[----:B------:R-:W-:Y:S04]  /*45c0*/  STL [R1+0x25c], R4 ;  /* 0x00025c0401007387 */ /* 0x000fe80000100800 */
[----:B------:R0:W-:Y:S04]  /*45d0*/  STL [R1+0x258], R3 ;  /* 0x0002580301007387 */ /* 0x0001e80000100800 */
[----:B0-----:R-:W3:Y:S04]  /*45e0*/  LDL.LU R3, [R1+0x8] ;  /* 0x0000080001037983 */ /* 0x001ee80000300800 */
[----:B------:R2:W-:Y:S04]  /*45f0*/  STL [R1+0x254], R2 ;  /* 0x0002540201007387 */ /* 0x0005e80000100800 */
[----:B------:R3:W-:Y:S01]  /*4600*/  STL [R1+0x250], R0 ;  /* 0x0002500001007387 */ /* 0x0007e20000100800 */
[----:B--2---:R-:W-:-:S03]  /*4610*/  FADD.FTZ R2, R19, R12 ;  /* 0x0000000c13027221 */ /* 0x004fc60000010000 */
[----:B------:R-:W2:Y:S01]  /*4620*/  LDL.LU R19, [R1+0x64] ;  /* 0x0000640001137983 */ /* 0x000ea20000300800 */
[----:B----4-:R-:W-:-:S05]  /*4630*/  FADD.FTZ R4, R11, R10 ;  /* 0x0000000a0b047221 */ /* 0x010fca0000010000 */
[----:B------:R0:W-:Y:S04]  /*4640*/  STL [R1+0x74], R4 ;  /* 0x0000740401007387 */ /* 0x0001e80000100800 */
[----:B------:R1:W-:Y:S01]  /*4650*/  STL [R1+0x70], R2 ;  /* 0x0000700201007387 */ /* 0x0003e20000100800 */
[----:B---3--:R-:W-:Y:S01]  /*4660*/  MOV R0, R9 ;  /* 0x0000000900007202 */ /* 0x008fe20000000f00 */
[----:B0-----:R-:W-:Y:S02]  /*4670*/  FADD.FTZ R4, R18, R13 ;  /* 0x0000000d12047221 */ /* 0x001fe40000010000 */
[----:B------:R-:W3:Y:S01]  /*4680*/  LDL.LU R18, [R1+0x60] ;  /* 0x0000600001127983 */ /* 0x000ee20000300800 */
[----:B-1----:R-:W-:-:S03]  /*4690*/  FADD.FTZ R2, R17, R15 ;  /* 0x0000000f11027221 */ /* 0x002fc60000010000 */
[----:B------:R0:W-:Y:S04]  /*46a0*/  STL [R1+0x6c], R4 ;  /* 0x00006c0401007387 */ /* 0x0001e80000100800 */
[----:B------:R-:W4:Y:S04]  /*46b0*/  LDL.LU R17, [R1+0x5c] ;  /* 0x00005c0001117983 */ /* 0x000f280000300800 */
        /* <DEDUP_REMOVED lines=11> */
[----:B0-----:R-:W4:Y:S04]  /*4770*/  LDL.LU R4, [R1+0xf0] ;  /* 0x0000f00001047983 */ /* 0x001f280000300800 */
[----:B-1----:R-:W4:Y:S01]  /*4780*/  LDL.LU R2, [R1+0xf4] ;  /* 0x0000f40001027983 */ /* 0x002f220000300800 */
[----:B--2---:R-:W-:-:S03]  /*4790*/  FADD.FTZ R0, R0, R19 ;  /* 0x0000001300007221 */ /* 0x004fc60000010000 */
[----:B------:R0:W5:Y:S04]  /*47a0*/  LDL.LU R19, [R1+0x298] ;  /* 0x0002980001137983 */ /* 0x0001680000300800 */
[----:B------:R1:W-:Y:S04]  /*47b0*/  STL [R1+0x64], R0 ;  /* 0x0000640001007387 */ /* 0x0003e80000100800 */
[----:B-1----:R-:W2:Y:S01]  /*47c0*/  LDL.LU R0, [R1+0xf8] ;  /* 0x0000f80001007983 */ /* 0x002ea20000300800 */
[----:B---3--:R-:W-:-:S03]  /*47d0*/  FADD.FTZ R3, R3, R18 ;  /* 0x0000001203037221 */ /* 0x008fc60000010000 */
[----:B------:R0:W5:Y:S04]  /*47e0*/  LDL.LU R18, [R1+0x294] ;  /* 0x0002940001127983 */ /* 0x0001680000300800 */
[----:B------:R1:W-:Y:S01]  /*47f0*/  STL [R1+0x60], R3 ;  /* 0x0000600301007387 */ /* 0x0003e20000100800 */
[----:B----4-:R-:W-:-:S03]  /*4800*/  FADD.FTZ R16, R16, R17 ;  /* 0x0000001110107221 */ /* 0x010fc60000010000 */
[----:B-1----:R-:W3:Y:S01]  /*4810*/  LDL.LU R3, [R1+0xfc] ;  /* 0x0000fc0001037983 */ /* 0x002ee20000300800 */
[----:B------:R-:W-:-:S03]  /*4820*/  FADD.FTZ R14, R14, R15 ;  /* 0x0000000f0e0e7221 */ /* 0x000fc60000010000 */
[----:B------:R0:W5:Y:S01]  /*4830*/  LDL.LU R17, [R1+0x290] ;  /* 0x0002900001117983 */ /* 0x0001620000300800 */
[----:B------:R-:W-:-:S03]  /*4840*/  FADD.FTZ R228, R228, R13 ;  /* 0x0000000de4e47221 */ /* 0x000fc60000010000 */
[----:B------:R1:W-:Y:S01]  /*4850*/  STL [R1+0x5c], R16 ;  /* 0x00005c1001007387 */ /* 0x0003e20000100800 */
[----:B------:R-:W-:Y:S01]  /*4860*/  FADD.FTZ R13, R229, R12 ;  /* 0x0000000ce50d7221 */ /* 0x000fe20000010000 */
[----:B------:R-:W-:Y:S01]  /*4870*/  FADD.FTZ R12, R230, R11 ;  /* 0x0000000be60c7221 */ /* 0x000fe20000010000 */
[----:B------:R-:W-:Y:S01]  /*4880*/  FADD.FTZ R11, R231, R10 ;  /* 0x0000000ae70b7221 */ /* 0x000fe20000010000 */
        /* <DEDUP_REMOVED lines=9> */
[----:B------:R-:W-:Y:S04]  /*4920*/  STL [R1+0x54], R228 ;  /* 0x000054e401007387 */ /* 0x000fe80000100800 */
[----:B------:R-:W-:Y:S01]  /*4930*/  STL [R1+0x50], R13 ;  /* 0x0000500d01007387 */ /* 0x000fe20000100800 */
[----:B------:R-:W-:-:S03]  /*4940*/  FADD.FTZ R4, R237, R4 ;  /* 0x00000004ed047221 */ /* 0x000fc60000010000 */
[----:B------:R-:W-:Y:S01]  /*4950*/  STL [R1+0x4c], R12 ;  /* 0x00004c0c01007387 */ /* 0x000fe20000100800 */
[----:B------:R-:W-:-:S03]  /*4960*/  FADD.FTZ R5, R238, R2 ;  /* 0x00000002ee057221 */ /* 0x000fc60000010000 */
[----:B------:R-:W-:Y:S04]  /*4970*/  STL [R1+0x48], R11 ;  /* 0x0000480b01007387 */ /* 0x000fe80000100800 */
[----:B------:R-:W-:Y:S04]  /*4980*/  STL [R1+0x44], R10 ;  /* 0x0000440a01007387 */ /* 0x000fe80000100800 */
[----:B------:R-:W-:Y:S04]  /*4990*/  STL [R1+0x1c], R9 ;  /* 0x00001c0901007387 */ /* 0x000fe80000100800 */
[----:B------:R-:W-:Y:S04]  /*49a0*/  STL [R1+0x18], R8 ;  /* 0x0000180801007387 */ /* 0x000fe80000100800 */
[----:B------:R-:W-:Y:S04]  /*49b0*/  STL [R1+0x14], R7 ;  /* 0x0000140701007387 */ /* 0x000fe80000100800 */
[----:B------:R-:W-:Y:S04]  /*49c0*/  STL [R1+0x10], R6 ;  /* 0x0000100601007387 */ /* 0x000fe80000100800 */
[----:B------:R-:W4:Y:S04]  /*49d0*/  LDL.LU R2, [R1+0x100] ;  /* 0x0001000001027983 */ /* 0x000f280000300800 */
[----:B------:R2:W-:Y:S04]  /*49e0*/  STL [R1+0xc], R4 ;  /* 0x00000c0401007387 */ /* 0x0005e80000100800 */
[----:B------:R1:W-:Y:S01]  /*49f0*/  STL [R1+0x8], R5 ;  /* 0x0000080501007387 */ /* 0x0003e20000100800 */
[----:B--2---:R-:W-:-:S03]  /*4a00*/  FADD.FTZ R4, R239, R0 ;  /* 0x00000000ef047221 */ /* 0x004fc60000010000 */
[----:B------:R-:W2:Y:S04]  /*4a10*/  LDL.LU R0, [R1+0x104] ;  /* 0x0001040001007983 */ /* 0x000ea80000300800 */
[----:B------:R0:W-:Y:S04]  /*4a20*/  STL [R1+0x4], R4 ;  /* 0x0000040401007387 */ /* 0x0001e80000100800 */
[----:B------:R-:W2:Y:S04]  /*4a30*/  LDL.LU R237, [R1+0x108] ;  /* 0x0001080001ed7983 */ /* 0x000ea80000300800 */
[----:B------:R-:W2:Y:S01]  /*4a40*/  LDL.LU R236, [R1+0x10c] ;  /* 0x00010c0001ec7983 */ /* 0x000ea20000300800 */
[----:B---3--:R-:W-:-:S05]  /*4a50*/  FADD.FTZ R3, R83, R3 ;  /* 0x0000000353037221 */ /* 0x008fca0000010000 */
[----:B------:R3:W-:Y:S04]  /*4a60*/  STL [R1], R3 ;  /* 0x0000000301007387 */ /* 0x0007e80000100800 */
        /* <DEDUP_REMOVED lines=16> */
[----:B-1----:R-:W2:Y:S01]  /*4b70*/  LDL.LU R5, [R1+0x19c] ;  /* 0x00019c0001057983 */ /* 0x002ea20000300800 */
[----:B----4-:R-:W-:-:S03]  /*4b80*/  FADD.FTZ R239, R82, R2 ;  /* 0x0000000252ef7221 */ /* 0x010fc60000010000 */
[----:B0-----:R-:W4:Y:S04]  /*4b90*/  LDL.LU R4, [R1+0x1a0] ;  /* 0x0001a00001047983 */ /* 0x001f280000300800 */
[----:B---3--:R-:W3:Y:S04]  /*4ba0*/  LDL.LU R3, [R1+0x1a4] ;  /* 0x0001a40001037983 */ /* 0x008ee80000300800 */
[----:B------:R-:W3:Y:S01]  /*4bb0*/  LDL.LU R2, [R1+0x14c] ;  /* 0x00014c0001027983 */ /* 0x000ee20000300800 */
        /* <DEDUP_REMOVED lines=24> */
[----:B----4-:R-:W-:-:S03]  /*4d40*/  FADD.FTZ R61, R61, R4 ;  /* 0x000000043d3d7221 */ /* 0x010fc60000010000 */
[----:B------:R-:W4:Y:S01]  /*4d50*/  LDL.LU R6, [R1+0x16c] ;  /* 0x00016c0001067983 */ /* 0x000f220000300800 */
[----:B---3--:R-:W-:-:S03]  /*4d60*/  FADD.FTZ R60, R60, R3 ;  /* 0x000000033c3c7221 */ /* 0x008fc60000010000 */
[----:B------:R-:W3:Y:S01]  /*4d70*/  LDL.LU R5, [R1+0x170] ;  /* 0x0001700001057983 */ /* 0x000ee20000300800 */
[----:B------:R-:W-:-:S03]  /*4d80*/  FADD.FTZ R59, R59, R2 ;  /* 0x000000023b3b7221 */ /* 0x000fc60000010000 */
[----:B------:R-:W3:Y:S04]  /*4d90*/  LDL.LU R4, [R1+0x174] ;  /* 0x0001740001047983 */ /* 0x000ee80000300800 */
[----:B------:R-:W3:Y:S04]  /*4da0*/  LDL.LU R3, [R1+0x15c] ;  /* 0x00015c0001037983 */ /* 0x000ee80000300800 */
[----:B------:R-:W3:Y:S01]  /*4db0*/  LDL.LU R2, [R1+0x160] ;  /* 0x0001600001027983 */ /* 0x000ee20000300800 */
        /* <DEDUP_REMOVED lines=39> */
[----:B------:R-:W3:Y:S01]  /*5030*/  LDL.LU R4, [R1+0xc0] ;  /* 0x0000c00001047983 */ /* 0x000ee20000300800 */
[----:B------:R-:W-:-:S03]  /*5040*/  FADD.FTZ R252, R252, R3 ;  /* 0x00000003fcfc7221 */ /* 0x000fc60000010000 */
[----:B------:R-:W3:Y:S01]  /*5050*/  LDL.LU R3, [R1+0xc4] ;  /* 0x0000c40001037983 */ /* 0x000ee20000300800 */
[----:B------:R-:W-:-:S03]  /*5060*/  FADD.FTZ R251, R251, R2 ;  /* 0x00000002fbfb7221 */ /* 0x000fc60000010000 */
[----:B------:R-:W3:Y:S01]  /*5070*/  LDL.LU R2, [R1+0xc8] ;  /* 0x0000c80001027983 */ /* 0x000ee20000300800 */
[----:B--2---:R-:W-:-:S03]  /*5080*/  FADD.FTZ R250, R250, R0 ;  /* 0x00000000fafa7221 */ /* 0x004fc60000010000 */
[----:B------:R-:W2:Y:S01]  /*5090*/  LDL.LU R0, [R1+0xcc] ;  /* 0x0000cc0001007983 */ /* 0x000ea20000300800 */
[----:B------:R-:W-:Y:S01]  /*50a0*/  FADD.FTZ R74, R74, R231 ;  /* 0x000000e74a4a7221 */ /* 0x000fe20000010000 */
[----:B------:R-:W-:Y:S02]  /*50b0*/  FADD.FTZ R55, R55, R83 ;  /* 0x0000005337377221 */ /* 0x000fe40000010000 */
[----:B------:R-:W2:Y:S01]  /*50c0*/  LDL.LU R238, [R1+0xd0] ;  /* 0x0000d00001ee7983 */ /* 0x000ea20000300800 */
[----:B------:R-:W-:-:S03]  /*50d0*/  FADD.FTZ R54, R54, R82 ;  /* 0x0000005236367221 */ /* 0x000fc60000010000 */
[----:B------:R-:W2:Y:S04]  /*50e0*/  LDL.LU R231, [R1+0xd4] ;  /* 0x0000d40001e77983 */ /* 0x000ea80000300800 */
[----:B------:R-:W2:Y:S04]  /*50f0*/  LDL.LU R83, [R1+0xd8] ;  /* 0x0000d80001537983 */ /* 0x000ea80000300800 */
[----:B------:R-:W2:Y:S01]  /*5100*/  LDL.LU R82, [R1+0xdc] ;  /* 0x0000dc0001527983 */ /* 0x000ea20000300800 */
        /* <DEDUP_REMOVED lines=14> */
[----:B----4-:R-:W-:-:S03]  /*51f0*/  FADD.FTZ R242, R242, R6 ;  /* 0x00000006f2f27221 */ /* 0x010fc60000010000 */
[----:B------:R0:W5:Y:S01]  /*5200*/  LDL.LU R6, [R1+0x264] ;  /* 0x0002640001067983 */ /* 0x0001620000300800 */
        /* <DEDUP_REMOVED lines=135> */
.L_x_22059:
[----:B-12---:R-:W-:Y:S01]  /*5a80*/  FADD.FTZ R44, R240, R44 ;  /* 0x0000002cf02c7221 */ /* 0x006fe20000010000 */
[----:B---3--:R-:W-:-:S03]  /*5a90*/  FADD.FTZ R45, R241, R45 ;  /* 0x0000002df12d7221 */ /* 0x008fc60000010000 */
[----:B------:R-:W-:Y:S01]  /*5aa0*/  FMUL.FTZ R44, R44, UR12 ;  /* 0x0000000c2c2c7c20 */ /* 0x000fe20008410000 */
[----:B------:R-:W-:-:S04]  /*5ab0*/  FMUL.FTZ R53, R45, UR12 ;  /* 0x0000000c2d357c20 */ /* 0x000fc80008410000 */
[----:B------:R-:W-:Y:S01]  /*5ac0*/  FSEL R52, R44, RZ, !P2 ;  /* 0x000000ff2c347208 */ /* 0x000fe20005000000 */
[----:B------:R-:W-:Y:S06]  /*5ad0*/  @P1 BRA `(.L_x_21985) ;  /* 0x0000004000ac1947 */ /* 0x000fec0003800000 */
[----:B0-----:R-:W0:Y:S02]  /*5ae0*/  LDC.64 R228, c[0x0][0x390] ;  /* 0x0000e400ffe47b82 */ /* 0x001e240000000a00 */
[----:B0-----:R-:W-:-:S06]  /*5af0*/  IMAD.WIDE.U32 R44, R165, 0x10, R228 ;  /* 0x00000010a52c7825 */ /* 0x001fcc00078e00e4 */
[----:B------:R-:W5:Y:S01]  /*5b00*/  LDG.E.128 R44, desc[UR6][R44.64] ;  /* 0x000000062c2c7981 */ /* 0x000f62000c1e1d00 */
[----:B------:R-:W-:Y:S01]  /*5b10*/  ISETP.NE.U32.AND P1, PT, RZ, UR14, PT ;  /* 0x0000000eff007c0c */ /* 0x000fe2000bf25070 */
[----:B------:R-:W-:Y:S03]  /*5b20*/  BSSY.RECONVERGENT B2, `(.L_x_21986) ;  /* 0x0000066000027945 */ /* 0x000fe60003800200 */
[----:B------:R-:W-:-:S13]  /*5b30*/  ISETP.NE.AND.EX P1, PT, RZ, UR15, PT, P1 ;  /* 0x0000000fff007c0c */ /* 0x000fda000bf25310 */
[----:B------:R-:W-:Y:S05]  /*5b40*/  @P1 BRA `(.L_x_21987) ;  /* 0x0000000000c41947 */ /* 0x000fea0003800000 */
[----:B------:R-:W2:Y:S01]  /*5b50*/  LDL.S16 R51, [R1+0x9e] ;  /* 0x00009e0001337983 */ /* 0x000ea20000100600 */
[C-C-:B------:R-:W-:Y:S01]  /*5b60*/  FFMA.FTZ R220, R53.reuse, R220, R52.reuse ;  /* 0x000000dc35dc7223 */ /* 0x140fe20000010034 */
[----:B-----5:R-:W-:Y:S01]  /*5b70*/  LOP3.LUT P2, RZ, R166, 0xff, RZ, 0xc0, !PT ;  /* 0x000000ffa6ff7812 */ /* 0x020fe2000784c0ff */
[----:B------:R-:W-:Y:S01]  /*5b80*/  FFMA.FTZ R225, R53, R225, R52 ;  /* 0x000000e135e17223 */ /* 0x000fe20000010034 */
[----:B------:R-:W-:Y:S01]  /*5b90*/  MOV R60, UR20 ;  /* 0x00000014003c7c02 */ /* 0x000fe20008000f00 */
[----:B------:R-:W-:Y:S01]  /*5ba0*/  FADD.FTZ R220, -R220, R227 ;  /* 0x000000e3dcdc7221 */ /* 0x000fe20000010100 */
[----:B------:R-:W-:Y:S01]  /*5bb0*/  LOP3.LUT P3, RZ, R166, 0xff00, RZ, 0xc0, !PT ;  /* 0x0000ff00a6ff7812 */ /* 0x000fe2000786c0ff */
[----:B------:R-:W-:Y:S01]  /*5bc0*/  FADD.FTZ R225, -R225, R226 ;  /* 0x000000e2e1e17221 */ /* 0x000fe20000010100 */
[--C-:B------:R-:W-:Y:S01]  /*5bd0*/  FFMA.FTZ R223, R53, R223, R52.reuse ;  /* 0x000000df35df7223 */ /* 0x100fe20000010034 */
[----:B------:R-:W-:Y:S01]  /*5be0*/  FMUL.FTZ R49, R33, R220 ;  /* 0x000000dc21317220 */ /* 0x000fe20000410000 */
[----:B------:R-:W-:Y:S01]  /*5bf0*/  FFMA.FTZ R221, R53, R221, R52 ;  /* 0x000000dd35dd7223 */ /* 0x000fe20000010034 */
[----:B------:R-:W-:Y:S01]  /*5c00*/  FMUL.FTZ R225, R33, R225 ;  /* 0x000000e121e17220 */ /* 0x000fe20000410000 */
[----:B------:R-:W-:-:S02]  /*5c10*/  HFMA2 R48, -RZ, RZ, 0, 0 ;  /* 0x00000000ff307431 */ /* 0x000fc400000001ff */
[----:B------:R-:W-:Y:S01]  /*5c20*/  FMUL.FTZ R49, R49, R32 ;  /* 0x0000002031317220 */ /* 0x000fe20000410000 */
[----:B------:R-:W-:Y:S01]  /*5c30*/  FADD.FTZ R223, -R223, R224 ;  /* 0x000000e0dfdf7221 */ /* 0x000fe20000010100 */
[----:B------:R-:W-:Y:S02]  /*5c40*/  @P2 HADD2.F32 R50, -RZ, R184.H0_H0 ;  /* 0x200000b8ff322230 */ /* 0x000fe40000004100 */
[----:B------:R-:W-:Y:S01]  /*5c50*/  FADD.FTZ R221, -R221, R222 ;  /* 0x000000dedddd7221 */ /* 0x000fe20000010100 */
[----:B------:R-:W-:Y:S01]  /*5c60*/  FMUL.FTZ R49, R49, R60 ;  /* 0x0000003c31317220 */ /* 0x000fe20000410000 */
[----:B------:R-:W-:Y:S01]  /*5c70*/  LOP3.LUT P4, RZ, R166, 0xff0000, RZ, 0xc0, !PT ;  /* 0x00ff0000a6ff7812 */ /* 0x000fe2000788c0ff */
[C---:B------:R-:W-:Y:S01]  /*5c80*/  FMUL.FTZ R223, R33.reuse, R223 ;  /* 0x000000df21df7220 */ /* 0x040fe20000410000 */
[----:B------:R-:W-:Y:S01]  /*5c90*/  FMUL.FTZ R54, R33, R221 ;  /* 0x000000dd21367220 */ /* 0x000fe20000410000 */
[----:B------:R-:W-:Y:S01]  /*5ca0*/  @P2 FMUL.FTZ R48, R49, R50 ;  /* 0x0000003231302220 */ /* 0x000fe20000410000 */
[-C--:B------:R-:W-:Y:S01]  /*5cb0*/  FMUL.FTZ R50, R225, R32.reuse ;  /* 0x00000020e1327220 */ /* 0x080fe20000410000 */
[----:B------:R-:W-:Y:S01]  /*5cc0*/  FMUL.FTZ R44, R44, R49 ;  /* 0x000000312c2c7220 */ /* 0x000fe20000410000 */
[----:B------:R-:W-:Y:S01]  /*5cd0*/  MOV R49, RZ ;  /* 0x000000ff00317202 */ /* 0x000fe20000000f00 */
[----:B------:R-:W-:Y:S01]  /*5ce0*/  FMUL.FTZ R54, R54, R32 ;  /* 0x0000002036367220 */ /* 0x000fe20000410000 */
[----:B------:R-:W-:Y:S01]  /*5cf0*/  FMUL.FTZ R50, R50, R60 ;  /* 0x0000003c32327220 */ /* 0x000fe20000410000 */
[----:B------:R-:W-:-:S02]  /*5d00*/  ISETP.GE.U32.AND P5, PT, R166, 0x1000000, PT ;  /* 0x01000000a600780c */ /* 0x000fc40003fa6070 */
[----:B------:R-:W-:Y:S01]  /*5d10*/  FMUL.FTZ R54, R54, R60 ;  /* 0x0000003c36367220 */ /* 0x000fe20000410000 */
[----:B------:R-:W-:Y:S01]  /*5d20*/  FMUL.FTZ R45, R45, R50 ;  /* 0x000000322d2d7220 */ /* 0x000fe20000410000 */
[----:B------:R-:W-:Y:S01]  /*5d30*/  @P4 HADD2.F32 R55, -RZ, R185.H0_H0 ;  /* 0x200000b9ff374230 */ /* 0x000fe20000004100 */
[----:B------:R-:W-:Y:S01]  /*5d40*/  FSEL R70, R44, RZ, P2 ;  /* 0x000000ff2c467208 */ /* 0x000fe20001000000 */
[----:B------:R-:W-:Y:S02]  /*5d50*/  FMUL.FTZ R47, R47, R54 ;  /* 0x000000362f2f7220 */ /* 0x000fe40000410000 */
[----:B------:R-:W-:-:S03]  /*5d60*/  FSEL R69, R45, RZ, P3 ;  /* 0x000000ff2d457208 */ /* 0x000fc60001800000 */
[----:B------:R-:W-:Y:S01]  /*5d70*/  FSEL R67, R47, RZ, P5 ;  /* 0x000000ff2f437208 */ /* 0x000fe20002800000 */
[----:B--2---:R-:W-:-:S05]  /*5d80*/  @P3 HADD2.F32 R51, -RZ, R51.H0_H0 ;  /* 0x20000033ff333230 */ /* 0x004fca0000004100 */
[----:B------:R-:W-:Y:S01]  /*5d90*/  @P3 FMUL.FTZ R49, R50, R51 ;  /* 0x0000003332313220 */ /* 0x000fe20000410000 */
[----:B------:R-:W-:Y:S01]  /*5da0*/  FMUL.FTZ R51, R223, R32 ;  /* 0x00000020df337220 */ /* 0x000fe20000410000 */
[----:B------:R-:W-:-:S03]  /*5db0*/  HFMA2 R50, -RZ, RZ, 0, 0 ;  /* 0x00000000ff327431 */ /* 0x000fc600000001ff */
[----:B------:R-:W-:-:S04]  /*5dc0*/  FMUL.FTZ R51, R51, R60 ;  /* 0x0000003c33337220 */ /* 0x000fc80000410000 */
[----:B------:R-:W-:Y:S01]  /*5dd0*/  FMUL.FTZ R46, R46, R51 ;  /* 0x000000332e2e7220 */ /* 0x000fe20000410000 */
[----:B------:R-:W-:Y:S01]  /*5de0*/  @P4 FMUL.FTZ R50, R51, R55 ;  /* 0x0000003733324220 */ /* 0x000fe20000410000 */
[----:B------:R-:W-:-:S03]  /*5df0*/  MOV R51, RZ ;  /* 0x000000ff00337202 */ /* 0x000fc60000000f00 */
[----:B------:R-:W-:Y:S01]  /*5e00*/  FSEL R68, R46, RZ, P4 ;  /* 0x000000ff2e447208 */ /* 0x000fe20002000000 */
[----:B------:R-:W-:Y:S06]  /*5e10*/  @!P5 BRA `(.L_x_21988) ;  /* 0x0000000000d8d947 */ /* 0x000fec0003800000 */
[----:B------:R-:W2:Y:S02]  /*5e20*/  LDL.S16 R56, [R1+0x9c] ;  /* 0x00009c0001387983 */ /* 0x000ea40000100600 */
[----:B--2---:R-:W-:-:S05]  /*5e30*/  HADD2.F32 R51, -RZ, R56.H0_H0 ;  /* 0x20000038ff337230 */ /* 0x004fca0000004100 */
[----:B------:R-:W-:Y:S01]  /*5e40*/  FMUL.FTZ R51, R54, R51 ;  /* 0x0000003336337220 */ /* 0x000fe20000410000 */
[----:B------:R-:W-:Y:S06]  /*5e50*/  BRA `(.L_x_21988) ;  /* 0x0000000000c87947 */ /* 0x000fec0003800000 */
.L_x_21987:
[----:B------:R-:W2:Y:S01]  /*5e60*/  LDL.S16 R56, [R1+0x9e] ;  /* 0x00009e0001387983 */ /* 0x000ea20000100600 */
[----:B------:R-:W-:Y:S01]  /*5e70*/  FFMA.FTZ R220, R53, R220, R52 ;  /* 0x000000dc35dc7223 */ /* 0x000fe20000010034 */
[----:B-----5:R-:W-:-:S03]  /*5e80*/  LOP3.LUT P2, RZ, R166, 0xff, RZ, 0xc0, !PT ;  /* 0x000000ffa6ff7812 */ /* 0x020fc6000784c0ff */
[----:B------:R-:W-:Y:S01]  /*5e90*/  FADD.FTZ R220, -R220, R227 ;  /* 0x000000e3dcdc7221 */ /* 0x000fe20000010100 */
[----:B------:R-:W-:-:S03]  /*5ea0*/  FFMA.FTZ R225, R53, R225, R52 ;  /* 0x000000e135e17223 */ /* 0x000fc60000010034 */
[----:B------:R-:W-:Y:S01]  /*5eb0*/  FMUL.FTZ R124, R33, R220 ;  /* 0x000000dc217c7220 */ /* 0x000fe20000410000 */
[----:B------:R-:W-:Y:S02]  /*5ec0*/  MOV R60, UR20 ;  /* 0x00000014003c7c02 */ /* 0x000fe40008000f00 */
[----:B------:R-:W-:Y:S01]  /*5ed0*/  LOP3.LUT P3, RZ, R166, 0xff00, RZ, 0xc0, !PT ;  /* 0x0000ff00a6ff7812 */ /* 0x000fe2000786c0ff */
[----:B------:R-:W-:Y:S01]  /*5ee0*/  FMUL.FTZ R49, R124, R32 ;  /* 0x000000207c317220 */ /* 0x000fe20000410000 */
[----:B------:R-:W-:Y:S01]  /*5ef0*/  FADD.FTZ R225, -R225, R226 ;  /* 0x000000e2e1e17221 */ /* 0x000fe20000010100 */
[----:B------:R-:W-:Y:S02]  /*5f00*/  @P2 HADD2.F32 R50, -RZ, R184.H0_H0 ;  /* 0x200000b8ff322230 */ /* 0x000fe40000004100 */
[----:B------:R-:W-:Y:S01]  /*5f10*/  FMUL.FTZ R49, R49, R60 ;  /* 0x0000003c31317220 */ /* 0x000fe20000410000 */
[----:B------:R-:W-:Y:S01]  /*5f20*/  FMUL.FTZ R125, R33, R225 ;  /* 0x000000e1217d7220 */ /* 0x000fe20000410000 */
[----:B------:R-:W-:Y:S01]  /*5f30*/  FFMA.FTZ R223, R53, R223, R52 ;  /* 0x000000df35df7223 */ /* 0x000fe20000010034 */
[----:B------:R-:W-:-:S02]  /*5f40*/  HFMA2 R48, -RZ, RZ, 0, 0 ;  /* 0x00000000ff307431 */ /* 0x000fc400000001ff */
[----:B------:R-:W-:Y:S01]  /*5f50*/  @P2 FMUL.FTZ R48, R49, R50 ;  /* 0x0000003231302220 */ /* 0x000fe20000410000 */
[----:B--2---:R-:W-:Y:S02]  /*5f60*/  PRMT R57, R56, 0x7610, R57 ;  /* 0x0000761038397816 */ /* 0x004fe40000000039 */
[----:B------:R-:W2:Y:S01]  /*5f70*/  LDL.S16 R56, [R1+0x9c] ;  /* 0x00009c0001387983 */ /* 0x000ea20000100600 */
[----:B------:R-:W-:Y:S01]  /*5f80*/  LOP3.LUT P4, RZ, R166, 0xff0000, RZ, 0xc0, !PT ;  /* 0x00ff0000a6ff7812 */ /* 0x000fe2000788c0ff */
[----:B------:R-:W-:Y:S01]  /*5f90*/  FMUL.FTZ R50, R125, R32 ;  /* 0x000000207d327220 */ /* 0x000fe20000410000 */
[----:B------:R-:W-:Y:S01]  /*5fa0*/  PRMT R54, R57, 0x7610, R54 ;  /* 0x0000761039367816 */ /* 0x000fe20000000036 */
[----:B------:R-:W-:Y:S01]  /*5fb0*/  FADD.FTZ R223, -R223, R224 ;  /* 0x000000e0dfdf7221 */ /* 0x000fe20000010100 */
[----:B------:R-:W-:Y:S01]  /*5fc0*/  FMUL.FTZ R44, R44, R49 ;  /* 0x000000312c2c7220 */ /* 0x000fe20000410000 */
[----:B------:R-:W-:Y:S01]  /*5fd0*/  FMUL.FTZ R50, R50, R60 ;  /* 0x0000003c32327220 */ /* 0x000fe20000410000 */
[----:B------:R-:W-:Y:S01]  /*5fe0*/  FFMA.FTZ R221, R53, R221, R52 ;  /* 0x000000dd35dd7223 */ /* 0x000fe20000010034 */
[----:B------:R-:W-:-:S02]  /*5ff0*/  @P3 HADD2.F32 R51, -RZ, R54.H0_H0 ;  /* 0x20000036ff333230 */ /* 0x000fc40000004100 */
[----:B------:R-:W-:Y:S01]  /*6000*/  FMUL.FTZ R126, R33, R223 ;  /* 0x000000df217e7220 */ /* 0x000fe20000410000 */
[----:B------:R-:W-:Y:S01]  /*6010*/  MOV R49, RZ ;  /* 0x000000ff00317202 */ /* 0x000fe20000000f00 */
[----:B------:R-:W-:Y:S01]  /*6020*/  FADD.FTZ R221, -R221, R222 ;  /* 0x000000dedddd7221 */ /* 0x000fe20000010100 */
[----:B------:R-:W-:Y:S01]  /*6030*/  ISETP.GE.U32.AND P5, PT, R166, 0x1000000, PT ;  /* 0x01000000a600780c */ /* 0x000fe20003fa6070 */
[----:B------:R-:W-:Y:S01]  /*6040*/  @P3 FMUL.FTZ R49, R50, R51 ;  /* 0x0000003332313220 */ /* 0x000fe20000410000 */
[----:B------:R-:W-:Y:S01]  /*6050*/  FMUL.FTZ R51, R126, R32 ;  /* 0x000000207e337220 */ /* 0x000fe20000410000 */
[----:B------:R-:W-:Y:S02]  /*6060*/  @P4 HADD2.F32 R54, -RZ, R185.H0_H0 ;  /* 0x200000b9ff364230 */ /* 0x000fe40000004100 */
[----:B------:R-:W-:Y:S01]  /*6070*/  FMUL.FTZ R127, R33, R221 ;  /* 0x000000dd217f7220 */ /* 0x000fe20000410000 */
[----:B------:R-:W-:Y:S01]  /*6080*/  FMUL.FTZ R45, R45, R50 ;  /* 0x000000322d2d7220 */ /* 0x000fe20000410000 */
[----:B------:R-:W-:Y:S01]  /*6090*/  FMUL.FTZ R51, R51, R60 ;  /* 0x0000003c33337220 */ /* 0x000fe20000410000 */
[----:B------:R-:W-:Y:S01]  /*60a0*/  HFMA2 R50, -RZ, RZ, 0, 0 ;  /* 0x00000000ff327431 */ /* 0x000fe200000001ff */
[----:B------:R-:W-:-:S02]  /*60b0*/  FSEL R70, R44, RZ, P2 ;  /* 0x000000ff2c467208 */ /* 0x000fc40001000000 */
[----:B------:R-:W-:Y:S01]  /*60c0*/  @P4 FMUL.FTZ R50, R51, R54 ;  /* 0x0000003633324220 */ /* 0x000fe20000410000 */
[----:B------:R-:W-:Y:S01]  /*60d0*/  FMUL.FTZ R54, R127, R32 ;  /* 0x000000207f367220 */ /* 0x000fe20000410000 */
[----:B------:R-:W-:Y:S01]  /*60e0*/  FMUL.FTZ R46, R46, R51 ;  /* 0x000000332e2e7220 */ /* 0x000fe20000410000 */
[----:B------:R-:W-:Y:S02]  /*60f0*/  MOV R51, RZ ;  /* 0x000000ff00337202 */ /* 0x000fe40000000f00 */
[----:B------:R-:W-:Y:S01]  /*6100*/  FMUL.FTZ R54, R54, R60 ;  /* 0x0000003c36367220 */ /* 0x000fe20000410000 */
[----:B------:R-:W-:Y:S02]  /*6110*/  FSEL R69, R45, RZ, P3 ;  /* 0x000000ff2d457208 */ /* 0x000fe40001800000 */
[----:B------:R-:W-:Y:S01]  /*6120*/  FSEL R68, R46, RZ, P4 ;  /* 0x000000ff2e447208 */ /* 0x000fe20002000000 */
[----:B------:R-:W-:-:S05]  /*6130*/  FMUL.FTZ R47, R47, R54 ;  /* 0x000000362f2f7220 */ /* 0x000fca0000410000 */
[----:B------:R-:W-:Y:S02]  /*6140*/  FSEL R67, R47, RZ, P5 ;  /* 0x000000ff2f437208 */ /* 0x000fe40002800000 */
[----:B--2---:R-:W-:-:S05]  /*6150*/  PRMT R55, R56, 0x7610, R55 ;  /* 0x0000761038377816 */ /* 0x004fca0000000037 */
[----:B------:R-:W-:-:S05]  /*6160*/  @P5 HADD2.F32 R55, -RZ, R55.H0_H0 ;  /* 0x20000037ff375230 */ /* 0x000fca0000004100 */
[----:B------:R-:W-:-:S07]  /*6170*/  @P5 FMUL.FTZ R51, R54, R55 ;  /* 0x0000003736335220 */ /* 0x000fce0000410000 */
.L_x_21988:
[----:B------:R-:W-:Y:S05]  /*6180*/  BSYNC.RECONVERGENT B2 ;  /* 0x0000000000027941 */ /* 0x000fea0003800200 */
.L_x_21986:
        /* <DEDUP_REMOVED lines=8> */
[----:B------:R-:W-:Y:S04]  /*6210*/  BSSY.RECONVERGENT B2, `(.L_x_21989) ;  /* 0x0000063000027945 */ /* 0x000fe80003800200 */
[----:B------:R-:W-:Y:S05]  /*6220*/  @!P1 BRA `(.L_x_21990) ;  /* 0x0000000000c09947 */ /* 0x000fea0003800000 */
[----:B------:R-:W2:Y:S01]  /*6230*/  LDL.S16 R54, [R1+0x9a] ;  /* 0x00009a0001367983 */ /* 0x000ea20000100600 */
[C-C-:B------:R-:W-:Y:S01]  /*6240*/  FFMA.FTZ R219, R53.reuse, R219, R52.reuse ;  /* 0x000000db35db7223 */ /* 0x140fe20000010034 */
[C---:B------:R-:W-:Y:S01]  /*6250*/  LOP3.LUT P2, RZ, R164.reuse, 0xff, RZ, 0xc0, !PT ;  /* 0x000000ffa4ff7812 */ /* 0x040fe2000784c0ff */
[----:B------:R-:W-:Y:S01]  /*6260*/  FFMA.FTZ R217, R53, R217, R52 ;  /* 0x000000d935d97223 */ /* 0x000fe20000010034 */
[----:B------:R-:W-:Y:S01]  /*6270*/  LOP3.LUT P3, RZ, R164, 0xff00, RZ, 0xc0, !PT ;  /* 0x0000ff00a4ff7812 */ /* 0x000fe2000786c0ff */
[----:B------:R-:W-:Y:S01]  /*6280*/  FADD.FTZ R219, -R219, R218 ;  /* 0x000000dadbdb7221 */ /* 0x000fe20000010100 */
[----:B------:R-:W-:Y:S01]  /*6290*/  FFMA.FTZ R215, R53, R215, R52 ;  /* 0x000000d735d77223 */ /* 0x000fe20000010034 */
[----:B------:R-:W-:Y:S01]  /*62a0*/  FADD.FTZ R217, -R217, R216 ;  /* 0x000000d8d9d97221 */ /* 0x000fe20000010100 */
[----:B------:R-:W-:Y:S02]  /*62b0*/  HFMA2 R48, -RZ, RZ, 0, 0 ;  /* 0x00000000ff307431 */ /* 0x000fe400000001ff */
[----:B------:R-:W-:Y:S01]  /*62c0*/  FMUL.FTZ R124, R33, R219 ;  /* 0x000000db217c7220 */ /* 0x000fe20000410000 */
[----:B------:R-:W-:Y:S01]  /*62d0*/  FADD.FTZ R215, -R215, R214 ;  /* 0x000000d6d7d77221 */ /* 0x000fe20000010100 */
[----:B------:R-:W-:Y:S01]  /*62e0*/  FMUL.FTZ R125, R33, R217 ;  /* 0x000000d9217d7220 */ /* 0x000fe20000410000 */
[----:B------:R-:W-:Y:S01]  /*62f0*/  FFMA.FTZ R213, R53, R213, R52 ;  /* 0x000000d535d57223 */ /* 0x000fe20000010034 */
[----:B------:R-:W-:Y:S01]  /*6300*/  FMUL.FTZ R49, R124, R32 ;  /* 0x000000207c317220 */ /* 0x000fe20000410000 */
[----:B------:R-:W-:Y:S01]  /*6310*/  FMUL.FTZ R126, R33, R215 ;  /* 0x000000d7217e7220 */ /* 0x000fe20000410000 */
[----:B------:R-:W-:-:S02]  /*6320*/  @P2 HADD2.F32 R50, -RZ, R186.H0_H0 ;  /* 0x200000baff322230 */ /* 0x000fc40000004100 */
[----:B------:R-:W-:Y:S01]  /*6330*/  FADD.FTZ R213, -R213, R212 ;  /* 0x000000d4d5d57221 */ /* 0x000fe20000010100 */
[----:B------:R-:W-:Y:S01]  /*6340*/  FMUL.FTZ R49, R49, R60 ;  /* 0x0000003c31317220 */ /* 0x000fe20000410000 */
[----:B------:R-:W-:Y:S02]  /*6350*/  LOP3.LUT P4, RZ, R164, 0xff0000, RZ, 0xc0, !PT ;  /* 0x00ff0000a4ff7812 */ /* 0x000fe4000788c0ff */
[----:B------:R-:W-:Y:S01]  /*6360*/  FMUL.FTZ R127, R33, R213 ;  /* 0x000000d5217f7220 */ /* 0x000fe20000410000 */
[----:B------:R-:W-:Y:S01]  /*6370*/  @P2 FMUL.FTZ R48, R49, R50 ;  /* 0x0000003231302220 */ /* 0x000fe20000410000 */
[----:B------:R-:W-:Y:S01]  /*6380*/  FMUL.FTZ R50, R125, R32 ;  /* 0x000000207d327220 */ /* 0x000fe20000410000 */
[----:B-----5:R-:W-:Y:S01]  /*6390*/  FMUL.FTZ R44, R44, R49 ;  /* 0x000000312c2c7220 */ /* 0x020fe20000410000 */
[----:B------:R-:W-:Y:S02]  /*63a0*/  MOV R49, RZ ;  /* 0x000000ff00317202 */ /* 0x000fe40000000f00 */
[----:B------:R-:W-:Y:S01]  /*63b0*/  FMUL.FTZ R50, R50, R60 ;  /* 0x0000003c32327220 */ /* 0x000fe20000410000 */
[----:B------:R-:W-:-:S02]  /*63c0*/  ISETP.GE.U32.AND P5, PT, R164, 0x1000000, PT ;  /* 0x01000000a400780c */ /* 0x000fc40003fa6070 */
[----:B------:R-:W-:Y:S01]  /*63d0*/  FSEL R62, R44, RZ, P2 ;  /* 0x000000ff2c3e7208 */ /* 0x000fe20001000000 */
[----:B------:R-:W-:-:S05]  /*63e0*/  FMUL.FTZ R45, R45, R50 ;  /* 0x000000322d2d7220 */ /* 0x000fca0000410000 */
[----:B------:R-:W-:Y:S01]  /*63f0*/  FSEL R61, R45, RZ, P3 ;  /* 0x000000ff2d3d7208 */ /* 0x000fe20001800000 */
[----:B--2---:R-:W-:Y:S02]  /*6400*/  @P3 HADD2.F32 R51, -RZ, R54.H0_H0 ;  /* 0x20000036ff333230 */ /* 0x004fe40000004100 */
[----:B------:R-:W-:-:S03]  /*6410*/  @P4 HADD2.F32 R54, -RZ, R187.H0_H0 ;  /* 0x200000bbff364230 */ /* 0x000fc60000004100 */
[----:B------:R-:W-:Y:S01]  /*6420*/  @P3 FMUL.FTZ R49, R50, R51 ;  /* 0x0000003332313220 */ /* 0x000fe20000410000 */
[----:B------:R-:W-:Y:S01]  /*6430*/  FMUL.FTZ R51, R126, R32 ;  /* 0x000000207e337220 */ /* 0x000fe20000410000 */
[----:B------:R-:W-:-:S03]  /*6440*/  HFMA2 R50, -RZ, RZ, 0, 0 ;  /* 0x00000000ff327431 */ /* 0x000fc600000001ff */
[----:B------:R-:W-:-:S04]  /*6450*/  FMUL.FTZ R51, R51, R60 ;  /* 0x0000003c33337220 */ /* 0x000fc80000410000 */
[----:B------:R-:W-:Y:S01]  /*6460*/  FMUL.FTZ R59, R46, R51 ;  /* 0x000000332e3b7220 */ /* 0x000fe20000410000 */
[----:B------:R-:W-:Y:S01]  /*6470*/  FMUL.FTZ R46, R127, R32 ;  /* 0x000000207f2e7220 */ /* 0x000fe20000410000 */
[----:B------:R-:W-:Y:S01]  /*6480*/  @P4 FMUL.FTZ R50, R51, R54 ;  /* 0x0000003633324220 */ /* 0x000fe20000410000 */
[----:B------:R-:W-:Y:S02]  /*6490*/  MOV R51, RZ ;  /* 0x000000ff00337202 */ /* 0x000fe40000000f00 */
[----:B------:R-:W-:Y:S01]  /*64a0*/  FMUL.FTZ R46, R46, R60 ;  /* 0x0000003c2e2e7220 */ /* 0x000fe20000410000 */
[----:B------:R-:W-:-:S03]  /*64b0*/  FSEL R59, R59, RZ, P4 ;  /* 0x000000ff3b3b7208 */ /* 0x000fc60002000000 */
[----:B------:R-:W-:-:S05]  /*64c0*/  FMUL.FTZ R47, R47, R46 ;  /* 0x0000002e2f2f7220 */ /* 0x000fca0000410000 */
[----:B------:R-:W-:Y:S01]  /*64d0*/  FSEL R54, R47, RZ, P5 ;  /* 0x000000ff2f367208 */ /* 0x000fe20002800000 */
[----:B------:R-:W-:Y:S06]  /*64e0*/  @!P5 BRA `(.L_x_21991) ;  /* 0x0000000000d4d947 */ /* 0x000fec0003800000 */
[----:B------:R-:W2:Y:S02]  /*64f0*/  LDL.S16 R55, [R1+0x98] ;  /* 0x0000980001377983 */ /* 0x000ea40000100600 */
[----:B--2---:R-:W-:-:S05]  /*6500*/  HADD2.F32 R51, -RZ, R55.H0_H0 ;  /* 0x20000037ff337230 */ /* 0x004fca0000004100 */
[----:B------:R-:W-:Y:S01]  /*6510*/  FMUL.FTZ R51, R46, R51 ;  /* 0x000000332e337220 */ /* 0x000fe20000410000 */
[----:B------:R-:W-:Y:S06]  /*6520*/  BRA `(.L_x_21991) ;  /* 0x0000000000c47947 */ /* 0x000fec0003800000 */
.L_x_21990:
[----:B------:R-:W2:Y:S01]  /*6530*/  LDL.S16 R57, [R1+0x9a] ;  /* 0x00009a0001397983 */ /* 0x000ea20000100600 */
[----:B------:R-:W-:Y:S01]  /*6540*/  FFMA.FTZ R219, R53, R219, R52 ;  /* 0x000000db35db7223 */ /* 0x000fe20000010034 */
[----:B------:R-:W-:-:S03]  /*6550*/  LOP3.LUT P2, RZ, R164, 0xff, RZ, 0xc0, !PT ;  /* 0x000000ffa4ff7812 */ /* 0x000fc6000784c0ff */
[----:B------:R-:W-:Y:S01]  /*6560*/  FADD.FTZ R219, -R219, R218 ;  /* 0x000000dadbdb7221 */ /* 0x000fe20000010100 */
[----:B------:R-:W-:-:S03]  /*6570*/  FFMA.FTZ R217, R53, R217, R52 ;  /* 0x000000d935d97223 */ /* 0x000fc60000010034 */
[----:B------:R-:W-:Y:S01]  /*6580*/  FMUL.FTZ R219, R33, R219 ;  /* 0x000000db21db7220 */ /* 0x000fe20000410000 */
[----:B------:R-:W-:Y:S01]  /*6590*/  LOP3.LUT P3, RZ, R164, 0xff00, RZ, 0xc0, !PT ;  /* 0x0000ff00a4ff7812 */ /* 0x000fe2000786c0ff */
[----:B------:R-:W-:Y:S02]  /*65a0*/  FADD.FTZ R217, -R217, R216 ;  /* 0x000000d8d9d97221 */ /* 0x000fe40000010100 */
[----:B------:R-:W-:Y:S02]  /*65b0*/  FMUL.FTZ R49, R32, R219 ;  /* 0x000000db20317220 */ /* 0x000fe40000410000 */
[----:B------:R-:W-:Y:S02]  /*65c0*/  @P2 HADD2.F32 R50, -RZ, R186.H0_H0 ;  /* 0x200000baff322230 */ /* 0x000fe40000004100 */
[----:B------:R-:W-:Y:S01]  /*65d0*/  FMUL.FTZ R217, R33, R217 ;  /* 0x000000d921d97220 */ /* 0x000fe20000410000 */
[----:B------:R-:W-:Y:S01]  /*65e0*/  FMUL.FTZ R49, R49, R60 ;  /* 0x0000003c31317220 */ /* 0x000fe20000410000 */
[----:B------:R-:W-:Y:S01]  /*65f0*/  HFMA2 R48, -RZ, RZ, 0, 0 ;  /* 0x00000000ff307431 */ /* 0x000fe200000001ff */
[----:B--2---:R-:W-:-:S02]  /*6600*/  PRMT R58, R57, 0x7610, R58 ;  /* 0x00007610393a7816 */ /* 0x004fc4000000003a */
[----:B------:R-:W2:Y:S01]  /*6610*/  LDL.S16 R57, [R1+0x98] ;  /* 0x0000980001397983 */ /* 0x000ea20000100600 */
[----:B------:R-:W-:Y:S01]  /*6620*/  @P2 FMUL.FTZ R48, R50, R49 ;  /* 0x0000003132302220 */ /* 0x000fe20000410000 */
[----:B------:R-:W-:Y:S01]  /*6630*/  PRMT R55, R58, 0x7610, R55 ;  /* 0x000076103a377816 */ /* 0x000fe20000000037 */
[----:B------:R-:W-:Y:S01]  /*6640*/  FMUL.FTZ R50, R32, R217 ;  /* 0x000000d920327220 */ /* 0x000fe20000410000 */
[C-C-:B------:R-:W-:Y:S01]  /*6650*/  FFMA.FTZ R215, R53.reuse, R215, R52.reuse ;  /* 0x000000d735d77223 */ /* 0x140fe20000010034 */
[----:B------:R-:W-:Y:S01]  /*6660*/  LOP3.LUT P4, RZ, R164, 0xff0000, RZ, 0xc0, !PT ;  /* 0x00ff0000a4ff7812 */ /* 0x000fe2000788c0ff */
[----:B------:R-:W-:Y:S01]  /*6670*/  FFMA.FTZ R213, R53, R213, R52 ;  /* 0x000000d535d57223 */ /* 0x000fe20000010034 */
[----:B------:R-:W-:Y:S02]  /*6680*/  @P3 HADD2.F32 R51, -RZ, R55.H0_H0 ;  /* 0x20000037ff333230 */ /* 0x000fe40000004100 */
[----:B------:R-:W-:Y:S01]  /*6690*/  FMUL.FTZ R50, R50, R60 ;  /* 0x0000003c32327220 */ /* 0x000fe20000410000 */
[----:B------:R-:W-:Y:S01]  /*66a0*/  FADD.FTZ R215, -R215, R214 ;  /* 0x000000d6d7d77221 */ /* 0x000fe20000010100 */
[----:B-----5:R-:W-:Y:S01]  /*66b0*/  FMUL.FTZ R44, R44, R49 ;  /* 0x000000312c2c7220 */ /* 0x020fe20000410000 */
[----:B------:R-:W-:Y:S01]  /*66c0*/  MOV R49, RZ ;  /* 0x000000ff00317202 */ /* 0x000fe20000000f00 */
[-C--:B------:R-:W-:Y:S01]  /*66d0*/  @P3 FMUL.FTZ R49, R51, R50.reuse ;  /* 0x0000003233313220 */ /* 0x080fe20000410000 */
[----:B------:R-:W-:Y:S01]  /*66e0*/  FMUL.FTZ R215, R33, R215 ;  /* 0x000000d721d77220 */ /* 0x000fe20000410000 */
[----:B------:R-:W-:Y:S01]  /*66f0*/  FADD.FTZ R51, -R213, R212 ;  /* 0x000000d4d5337221 */ /* 0x000fe20000010100 */
[----:B------:R-:W-:Y:S01]  /*6700*/  ISETP.GE.U32.AND P5, PT, R164, 0x1000000, PT ;  /* 0x01000000a400780c */ /* 0x000fe20003fa6070 */
[----:B------:R-:W-:Y:S01]  /*6710*/  FMUL.FTZ R45, R45, R50 ;  /* 0x000000322d2d7220 */ /* 0x000fe20000410000 */
[----:B------:R-:W-:Y:S01]  /*6720*/  FMUL.FTZ R54, R32, R215 ;  /* 0x000000d720367220 */ /* 0x000fe20000410000 */
[----:B------:R-:W-:Y:S01]  /*6730*/  FMUL.FTZ R51, R33, R51 ;  /* 0x0000003321337220 */ /* 0x000fe20000410000 */
[----:B------:R-:W-:-:S02]  /*6740*/  @P4 HADD2.F32 R55, -RZ, R187.H0_H0 ;  /* 0x200000bbff374230 */ /* 0x000fc40000004100 */
[----:B------:R-:W-:Y:S02]  /*6750*/  HFMA2 R50, -RZ, RZ, 0, 0 ;  /* 0x00000000ff327431 */ /* 0x000fe400000001ff */
[----:B------:R-:W-:Y:S01]  /*6760*/  FMUL.FTZ R54, R54, R60 ;  /* 0x0000003c36367220 */ /* 0x000fe20000410000 */
[----:B------:R-:W-:Y:S01]  /*6770*/  FMUL.FTZ R51, R51, R32 ;  /* 0x0000002033337220 */ /* 0x000fe20000410000 */
[----:B------:R-:W-:Y:S02]  /*6780*/  FSEL R62, R44, RZ, P2 ;  /* 0x000000ff2c3e7208 */ /* 0x000fe40001000000 */
[-C--:B------:R-:W-:Y:S01]  /*6790*/  @P4 FMUL.FTZ R50, R55, R54.reuse ;  /* 0x0000003637324220 */ /* 0x080fe20000410000 */
[----:B------:R-:W-:Y:S01]  /*67a0*/  FMUL.FTZ R46, R46, R54 ;  /* 0x000000362e2e7220 */ /* 0x000fe20000410000 */
[----:B------:R-:W-:Y:S01]  /*67b0*/  FMUL.FTZ R54, R51, R60 ;  /* 0x0000003c33367220 */ /* 0x000fe20000410000 */
[----:B------:R-:W-:Y:S02]  /*67c0*/  MOV R51, RZ ;  /* 0x000000ff00337202 */ /* 0x000fe40000000f00 */
[----:B------:R-:W-:Y:S01]  /*67d0*/  FSEL R61, R45, RZ, P3 ;  /* 0x000000ff2d3d7208 */ /* 0x000fe20001800000 */
[----:B------:R-:W-:Y:S01]  /*67e0*/  FMUL.FTZ R47, R47, R54 ;  /* 0x000000362f2f7220 */ /* 0x000fe20000410000 */
[----:B------:R-:W-:-:S02]  /*67f0*/  FSEL R59, R46, RZ, P4 ;  /* 0x000000ff2e3b7208 */ /* 0x000fc40002000000 */
[----:B--2---:R-:W-:-:S05]  /*6800*/  PRMT R56, R57, 0x7610, R56 ;  /* 0x0000761039387816 */ /* 0x004fca0000000038 */
[----:B------:R-:W-:-:S05]  /*6810*/  @P5 HADD2.F32 R55, -RZ, R56.H0_H0 ;  /* 0x20000038ff375230 */ /* 0x000fca0000004100 */
[----:B------:R-:W-:Y:S01]  /*6820*/  @P5 FMUL.FTZ R51, R55, R54 ;  /* 0x0000003637335220 */ /* 0x000fe20000410000 */
[----:B------:R-:W-:-:S07]  /*6830*/  FSEL R54, R47, RZ, P5 ;  /* 0x000000ff2f367208 */ /* 0x000fce0002800000 */
.L_x_21991:
[----:B------:R-:W-:Y:S05]  /*6840*/  BSYNC.RECONVERGENT B2 ;  /* 0x0000000000027941 */ /* 0x000fea0003800200 */
.L_x_21989:
[----:B------:R-:W0:Y:S02]  /*6850*/  @P1 LDC.64 R44, c[0x0][0x478] ;  /* 0x00011e00ff2c1b82 */ /* 0x000e240000000a00 */
[----:B0-----:R-:W-:-:S05]  /*6860*/  @P1 IMAD.WIDE.U32 R44, R163, 0x10, R44 ;  /* 0x00000010a32c1825 */ /* 0x001fca00078e002c */
[----:B------:R0:W-:Y:S02]  /*6870*/  @P1 STG.E.128 desc[UR6][R44.64], R124 ;  /* 0x0000007c2c001986 */ /* 0x0001e4000c101d06 */
[----:B0-----:R-:W-:-:S05]  /*6880*/  IMAD.WIDE.U32 R44, R163, 0x10, R220 ;  /* 0x00000010a32c7825 */ /* 0x001fca00078e00dc */
        /* <DEDUP_REMOVED lines=8> */
[C-C-:B------:R-:W-:Y:S01]  /*6910*/  FFMA.FTZ R206, R53.reuse, R206, R52.reuse ;  /* 0x000000ce35ce7223 */ /* 0x140fe20000010034 */
[----:B------:R-:W-:Y:S01]  /*6920*/  LOP3.LUT P3, RZ, R162, 0xff00, RZ, 0xc0, !PT ;  /* 0x0000ff00a2ff7812 */ /* 0x000fe2000786c0ff */
[----:B------:R-:W-:Y:S01]  /*6930*/  FADD.FTZ R208, -R208, R207 ;  /* 0x000000cfd0d07221 */ /* 0x000fe20000010100 */
[--C-:B------:R-:W-:Y:S01]  /*6940*/  FFMA.FTZ R204, R53, R204, R52.reuse ;  /* 0x000000cc35cc7223 */ /* 0x100fe20000010034 */
[----:B------:R-:W-:Y:S01]  /*6950*/  FADD.FTZ R206, -R206, R205 ;  /* 0x000000cdcece7221 */ /* 0x000fe20000010100 */
[----:B------:R-:W-:Y:S02]  /*6960*/  HFMA2 R48, -RZ, RZ, 0, 0 ;  /* 0x00000000ff307431 */ /* 0x000fe400000001ff */
[C---:B------:R-:W-:Y:S01]  /*6970*/  FMUL.FTZ R124, R33.reuse, R208 ;  /* 0x000000d0217c7220 */ /* 0x040fe20000410000 */
        /* <DEDUP_REMOVED lines=15> */
[----:B------:R-:W-:-:S03]  /*6a70*/  ISETP.GE.U32.AND P5, PT, R162, 0x1000000, PT ;  /* 0x01000000a200780c */ /* 0x000fc60003fa6070 */
        /* <DEDUP_REMOVED lines=11> */
[----:B------:R-:W-:Y:S02]  /*6b30*/  FSEL R55, R44, RZ, P2 ;  /* 0x000000ff2c377208 */ /* 0x000fe40001000000 */
[----:B------:R-:W-:Y:S01]  /*6b40*/  FMUL.FTZ R46, R46, R60 ;  /* 0x0000003c2e2e7220 */ /* 0x000fe20000410000 */
[----:B------:R-:W-:Y:S02]  /*6b50*/  FSEL R57, R57, RZ, P4 ;  /* 0x000000ff39397208 */ /* 0x000fe40002000000 */
[----:B------:R-:W-:Y:S01]  /*6b60*/  MOV R51, RZ ;  /* 0x000000ff00337202 */ /* 0x000fe20000000f00 */
[----:B------:R-:W-:-:S05]  /*6b70*/  FMUL.FTZ R47, R47, R46 ;  /* 0x0000002e2f2f7220 */ /* 0x000fca0000410000 */
[----:B------:R-:W-:Y:S01]  /*6b80*/  FSEL R58, R47, RZ, P5 ;  /* 0x000000ff2f3a7208 */ /* 0x000fe20002800000 */
[----:B------:R-:W-:Y:S06]  /*6b90*/  @!P5 BRA `(.L_x_21994) ;  /* 0x0000000000d4d947 */ /* 0x000fec0003800000 */
[----:B------:R-:W2:Y:S02]  /*6ba0*/  LDL.S16 R63, [R1+0x94] ;  /* 0x00009400013f7983 */ /* 0x000ea40000100600 */
[----:B--2---:R-:W-:-:S05]  /*6bb0*/  HADD2.F32 R51, -RZ, R63.H0_H0 ;  /* 0x2000003fff337230 */ /* 0x004fca0000004100 */
[----:B------:R-:W-:Y:S01]  /*6bc0*/  FMUL.FTZ R51, R46, R51 ;  /* 0x000000332e337220 */ /* 0x000fe20000410000 */
[----:B------:R-:W-:Y:S06]  /*6bd0*/  BRA `(.L_x_21994) ;  /* 0x0000000000c47947 */ /* 0x000fec0003800000 */
.L_x_21993:
[----:B------:R-:W2:Y:S01]  /*6be0*/  LDL.S16 R65, [R1+0x96] ;  /* 0x0000960001417983 */ /* 0x000ea20000100600 */
[----:B------:R-:W-:Y:S01]  /*6bf0*/  FFMA.FTZ R208, R53, R208, R52 ;  /* 0x000000d035d07223 */ /* 0x000fe20000010034 */
[----:B------:R-:W-:-:S03]  /*6c00*/  LOP3.LUT P2, RZ, R162, 0xff, RZ, 0xc0, !PT ;  /* 0x000000ffa2ff7812 */ /* 0x000fc6000784c0ff */
[----:B------:R-:W-:Y:S01]  /*6c10*/  FADD.FTZ R208, -R208, R207 ;  /* 0x000000cfd0d07221 */ /* 0x000fe20000010100 */
[----:B------:R-:W-:-:S03]  /*6c20*/  FFMA.FTZ R206, R53, R206, R52 ;  /* 0x000000ce35ce7223 */ /* 0x000fc60000010034 */
[C---:B------:R-:W-:Y:S01]  /*6c30*/  FMUL.FTZ R208, R33.reuse, R208 ;  /* 0x000000d021d07220 */ /* 0x040fe20000410000 */
        /* <DEDUP_REMOVED lines=9> */
[-C--:B------:R-:W-:Y:S01]  /*6cd0*/  @P2 FMUL.FTZ R48, R50, R49.reuse ;  /* 0x0000003132302220 */ /* 0x080fe20000410000 */
        /* <DEDUP_REMOVED lines=10> */
[----:B------:R-:W-:Y:S01]  /*6d80*/  @P3 FMUL.FTZ R49, R51, R50 ;  /* 0x0000003233313220 */ /* 0x000fe20000410000 */
        /* <DEDUP_REMOVED lines=9> */
[----:B------:R-:W-:-:S03]  /*6e20*/  FMUL.FTZ R51, R51, R32 ;  /* 0x0000002033337220 */ /* 0x000fc60000410000 */
[-C--:B------:R-:W-:Y:S01]  /*6e30*/  @P4 FMUL.FTZ R50, R56, R55.reuse ;  /* 0x0000003738324220 */ /* 0x080fe20000410000 */
[----:B------:R-:W-:Y:S01]  /*6e40*/  FMUL.FTZ R46, R46, R55 ;  /* 0x000000372e2e7220 */ /* 0x000fe20000410000 */
[----:B------:R-:W-:Y:S01]  /*6e50*/  FMUL.FTZ R55, R51, R60 ;  /* 0x0000003c33377220 */ /* 0x000fe20000410000 */
[----:B------:R-:W-:-:S03]  /*6e60*/  MOV R51, RZ ;  /* 0x000000ff00337202 */ /* 0x000fc60000000f00 */
[----:B------:R-:W-:Y:S01]  /*6e70*/  FMUL.FTZ R47, R47, R55 ;  /* 0x000000372f2f7220 */ /* 0x000fe20000410000 */
[----:B------:R-:W-:-:S04]  /*6e80*/  FSEL R57, R46, RZ, P4 ;  /* 0x000000ff2e397208 */ /* 0x000fc80002000000 */
[----:B------:R-:W-:Y:S02]  /*6e90*/  FSEL R58, R47, RZ, P5 ;  /* 0x000000ff2f3a7208 */ /* 0x000fe40002800000 */
[----:B--2---:R-:W-:-:S05]  /*6ea0*/  PRMT R63, R65, 0x7610, R63 ;  /* 0x00007610413f7816 */ /* 0x004fca000000003f */
[----:B------:R-:W-:-:S05]  /*6eb0*/  @P5 HADD2.F32 R56, -RZ, R63.H0_H0 ;  /* 0x2000003fff385230 */ /* 0x000fca0000004100 */
[----:B------:R-:W-:Y:S01]  /*6ec0*/  @P5 FMUL.FTZ R51, R56, R55 ;  /* 0x0000003738335220 */ /* 0x000fe20000410000 */
[----:B------:R-:W-:Y:S02]  /*6ed0*/  FSEL R55, R44, RZ, P2 ;  /* 0x000000ff2c377208 */ /* 0x000fe40001000000 */
[----:B------:R-:W-:-:S07]  /*6ee0*/  FSEL R56, R45, RZ, P3 ;  /* 0x000000ff2d387208 */ /* 0x000fce0001800000 */
.L_x_21994:
[----:B------:R-:W-:Y:S05]  /*6ef0*/  BSYNC.RECONVERGENT B2 ;  /* 0x0000000000027941 */ /* 0x000fea0003800200 */
.L_x_21992:
        /* <DEDUP_REMOVED lines=57> */
.L_x_21996:
        /* <DEDUP_REMOVED lines=12> */
[----:B------:R-:W-:Y:S01]  /*7350*/  FFMA.FTZ R178, R53, R178, R52 ;  /* 0x000000b235b27223 */ /* 0x000fe20000010034 */
[----:B------:R-:W-:Y:S01]  /*7360*/  HFMA2 R48, -RZ, RZ, 0, 0 ;  /* 0x00000000ff307431 */ /* 0x000fe200000001ff */
[----:B------:R-:W-:-:S02]  /*7370*/  LOP3.LUT P4, RZ, R160, 0xff0000, RZ, 0xc0, !PT ;  /* 0x00ff0000a0ff7812 */ /* 0x000fc4000788c0ff */
[----:B--2---:R-:W-:Y:S02]  /*7380*/  PRMT R74, R73, 0x7610, R74 ;  /* 0x00007610494a7816 */ /* 0x004fe4000000004a */
[----:B------:R-:W2:Y:S01]  /*7390*/  LDL.S16 R73, [R1+0x90] ;  /* 0x0000900001497983 */ /* 0x000ea20000100600 */
[-C--:B------:R-:W-:Y:S01]  /*73a0*/  @P2 FMUL.FTZ R48, R50, R49.reuse ;  /* 0x0000003132302220 */ /* 0x080fe20000410000 */
[----:B------:R-:W-:Y:S01]  /*73b0*/  PRMT R72, R74, 0x7610, R72 ;  /* 0x000076104a487816 */ /* 0x000fe20000000048 */
[----:B------:R-:W-:Y:S01]  /*73c0*/  FMUL.FTZ R50, R32, R180 ;  /* 0x000000b420327220 */ /* 0x000fe20000410000 */
[----:B------:R-:W-:Y:S01]  /*73d0*/  FADD.FTZ R178, -R178, R177 ;  /* 0x000000b1b2b27221 */ /* 0x000fe20000010100 */
[----:B-----5:R-:W-:Y:S01]  /*73e0*/  FMUL.FTZ R44, R44, R49 ;  /* 0x000000312c2c7220 */ /* 0x020fe20000410000 */
[----:B------:R-:W-:Y:S01]  /*73f0*/  FFMA.FTZ R176, R53, R176, R52 ;  /* 0x000000b035b07223 */ /* 0x000fe20000010034 */
[----:B------:R-:W-:Y:S02]  /*7400*/  @P3 HADD2.F32 R51, -RZ, R72.H0_H0 ;  /* 0x20000048ff333230 */ /* 0x000fe40000004100 */
[----:B------:R-:W-:Y:S01]  /*7410*/  FMUL.FTZ R50, R50, R60 ;  /* 0x0000003c32327220 */ /* 0x000fe20000410000 */
[----:B------:R-:W-:Y:S01]  /*7420*/  FMUL.FTZ R178, R33, R178 ;  /* 0x000000b221b27220 */ /* 0x000fe20000410000 */
[----:B------:R-:W-:Y:S01]  /*7430*/  MOV R49, RZ ;  /* 0x000000ff00317202 */ /* 0x000fe20000000f00 */
[----:B------:R-:W-:Y:S01]  /*7440*/  FADD.FTZ R176, -R176, R175 ;  /* 0x000000afb0b07221 */ /* 0x000fe20000010100 */
[----:B------:R-:W-:Y:S01]  /*7450*/  @P3 FMUL.FTZ R49, R51, R50 ;  /* 0x0000003233313220 */ /* 0x000fe20000410000 */
[----:B------:R-:W-:Y:S01]  /*7460*/  FMUL.FTZ R51, R32, R178 ;  /* 0x000000b220337220 */ /* 0x000fe20000410000 */
[----:B------:R-:W-:Y:S01]  /*7470*/  @P4 HADD2.F32 R63, -RZ, R191.H0_H0 ;  /* 0x200000bfff3f4230 */ /* 0x000fe20000004100 */
[----:B------:R-:W-:Y:S01]  /*7480*/  ISETP.GE.U32.AND P5, PT, R160, 0x1000000, PT ;  /* 0x01000000a000780c */ /* 0x000fe20003fa6070 */
[----:B------:R-:W-:Y:S01]  /*7490*/  FMUL.FTZ R176, R33, R176 ;  /* 0x000000b021b07220 */ /* 0x000fe20000410000 */
[----:B------:R-:W-:Y:S01]  /*74a0*/  FMUL.FTZ R51, R51, R60 ;  /* 0x0000003c33337220 */ /* 0x000fe20000410000 */
[----:B------:R-:W-:Y:S01]  /*74b0*/  FMUL.FTZ R45, R45, R50 ;  /* 0x000000322d2d7220 */ /* 0x000fe20000410000 */
[----:B------:R-:W-:-:S02]  /*74c0*/  HFMA2 R50, -RZ, RZ, 0, 0 ;  /* 0x00000000ff327431 */ /* 0x000fc400000001ff */
[-C--:B------:R-:W-:Y:S01]  /*74d0*/  @P4 FMUL.FTZ R50, R63, R51.reuse ;  /* 0x000000333f324220 */ /* 0x080fe20000410000 */
[----:B------:R-:W-:Y:S01]  /*74e0*/  FMUL.FTZ R63, R176, R32 ;  /* 0x00000020b03f7220 */ /* 0x000fe20000410000 */
[----:B------:R-:W-:Y:S01]  /*74f0*/  FMUL.FTZ R46, R46, R51 ;  /* 0x000000332e2e7220 */ /* 0x000fe20000410000 */
[----:B------:R-:W-:Y:S02]  /*7500*/  MOV R51, RZ ;  /* 0x000000ff00337202 */ /* 0x000fe40000000f00 */
[----:B------:R-:W-:Y:S02]  /*7510*/  FMUL.FTZ R63, R63, R60 ;  /* 0x0000003c3f3f7220 */ /* 0x000fe40000410000 */
[----:B------:R-:W-:Y:S02]  /*7520*/  FSEL R65, R46, RZ, P4 ;  /* 0x000000ff2e417208 */ /* 0x000fe40002000000 */
[----:B------:R-:W-:-:S05]  /*7530*/  FMUL.FTZ R47, R47, R63 ;  /* 0x0000003f2f2f7220 */ /* 0x000fca0000410000 */
[----:B------:R-:W-:Y:S02]  /*7540*/  FSEL R66, R47, RZ, P5 ;  /* 0x000000ff2f427208 */ /* 0x000fe40002800000 */
[----:B--2---:R-:W-:-:S05]  /*7550*/  PRMT R71, R73, 0x7610, R71 ;  /* 0x0000761049477816 */ /* 0x004fca0000000047 */
[----:B------:R-:W-:-:S05]  /*7560*/  @P5 HADD2.F32 R64, -RZ, R71.H0_H0 ;  /* 0x20000047ff405230 */ /* 0x000fca0000004100 */
[----:B------:R-:W-:Y:S01]  /*7570*/  @P5 FMUL.FTZ R51, R64, R63 ;  /* 0x0000003f40335220 */ /* 0x000fe20000410000 */
[----:B------:R-:W-:Y:S02]  /*7580*/  FSEL R63, R44, RZ, P2 ;  /* 0x000000ff2c3f7208 */ /* 0x000fe40001000000 */
[----:B------:R-:W-:-:S07]  /*7590*/  FSEL R64, R45, RZ, P3 ;  /* 0x000000ff2d407208 */ /* 0x000fce0001800000 */
.L_x_21997:
[----:B------:R-:W-:Y:S05]  /*75a0*/  BSYNC.RECONVERGENT B2 ;  /* 0x0000000000027941 */ /* 0x000fea0003800200 */
.L_x_21995:
        /* <DEDUP_REMOVED lines=15> */
[----:B------:R-:W-:Y:S01]  /*76a0*/  FFMA.FTZ R170, R53, R170, R52 ;  /* 0x000000aa35aa7223 */ /* 0x000fe20000010034 */
        /* <DEDUP_REMOVED lines=41> */
.L_x_21999:
        /* <DEDUP_REMOVED lines=17> */
[----:B------:R-:W-:Y:S01]  /*7a50*/  @P2 FMUL.FTZ R48, R50, R49 ;  /* 0x0000003132302220 */ /* 0x000fe20000410000 */
        /* <DEDUP_REMOVED lines=31> */
.L_x_22000:
[----:B------:R-:W-:Y:S05]  /*7c50*/  BSYNC.RECONVERGENT B2 ;  /* 0x0000000000027941 */ /* 0x000fea0003800200 */
.L_x_21998:
        /* <DEDUP_REMOVED lines=57> */
.L_x_22002:
        /* <DEDUP_REMOVED lines=49> */
.L_x_22003:
[----:B------:R-:W-:Y:S05]  /*8300*/  BSYNC.RECONVERGENT B2 ;  /* 0x0000000000027941 */ /* 0x000fea0003800200 */
.L_x_22001:
        /* <DEDUP_REMOVED lines=11> */
[----:B------:R-:W-:Y:S01]  /*83c0*/  LOP3.LUT P2, RZ, R36, 0xff, RZ, 0xc0, !PT ;  /* 0x000000ff24ff7812 */ /* 0x000fe2000784c0ff */
[C-C-:B------:R-:W-:Y:S01]  /*83d0*/  FFMA.FTZ R144, R53.reuse, R144, R52.reuse ;  /* 0x0000009035907223 */ /* 0x140fe20000010034 */
[C-C-:B------:R-:W-:Y:S01]  /*83e0*/  FFMA.FTZ R38, R53.reuse, R38, R52.reuse ;  /* 0x0000002635267223 */ /* 0x140fe20000010034 */
[----:B------:R-:W-:Y:S01]  /*83f0*/  FADD.FTZ R146, -R146, R145 ;  /* 0x0000009192927221 */ /* 0x000fe20000010100 */
[----:B------:R-:W-:Y:S01]  /*8400*/  FFMA.FTZ R34, R53, R34, R52 ;  /* 0x0000002235227223 */ /* 0x000fe20000010034 */
[----:B------:R-:W-:Y:S01]  /*8410*/  FADD.FTZ R144, -R144, R39 ;  /* 0x0000002790907221 */ /* 0x000fe20000010100 */
[----:B------:R-:W-:Y:S01]  /*8420*/  LOP3.LUT P3, RZ, R36, 0xff00, RZ, 0xc0, !PT ;  /* 0x0000ff0024ff7812 */ /* 0x000fe2000786c0ff */
[C---:B------:R-:W-:Y:S01]  /*8430*/  FMUL.FTZ R124, R33.reuse, R146 ;  /* 0x00000092217c7220 */ /* 0x040fe20000410000 */
[----:B------:R-:W-:Y:S01]  /*8440*/  FADD.FTZ R38, -R38, R37 ;  /* 0x0000002526267221 */ /* 0x000fe20000010100 */
[----:B------:R-:W-:Y:S01]  /*8450*/  FADD.FTZ R34, -R34, R35 ;  /* 0x0000002322227221 */ /* 0x000fe20000010100 */
[----:B------:R-:W-:Y:S01]  /*8460*/  LOP3.LUT P4, RZ, R36, 0xff0000, RZ, 0xc0, !PT ;  /* 0x00ff000024ff7812 */ /* 0x000fe2000788c0ff */
[----:B------:R-:W-:Y:S01]  /*8470*/  FMUL.FTZ R49, R124, R32 ;  /* 0x000000207c317220 */ /* 0x000fe20000410000 */
[C---:B------:R-:W-:Y:S01]  /*8480*/  FMUL.FTZ R125, R33.reuse, R144 ;  /* 0x00000090217d7220 */ /* 0x040fe20000410000 */
[C---:B------:R-:W-:Y:S01]  /*8490*/  FMUL.FTZ R126, R33.reuse, R38 ;  /* 0x00000026217e7220 */ /* 0x040fe20000410000 */
[----:B------:R-:W-:Y:S01]  /*84a0*/  FMUL.FTZ R127, R33, R34 ;  /* 0x00000022217f7220 */ /* 0x000fe20000410000 */
[----:B------:R-:W-:Y:S01]  /*84b0*/  ISETP.GE.U32.AND P5, PT, R36, 0x1000000, PT ;  /* 0x010000002400780c */ /* 0x000fe20003fa6070 */
[----:B------:R-:W-:-:S02]  /*84c0*/  @P2 HADD2.F32 R50, -RZ, R196.H0_H0 ;  /* 0x200000c4ff322230 */ /* 0x000fc40000004100 */
[----:B------:R-:W-:Y:S01]  /*84d0*/  FMUL.FTZ R49, R49, R60 ;  /* 0x0000003c31317220 */ /* 0x000fe20000410000 */
[-C--:B------:R-:W-:Y:S01]  /*84e0*/  FMUL.FTZ R39, R125, R32.reuse ;  /* 0x000000207d277220 */ /* 0x080fe20000410000 */
[-C--:B------:R-:W-:Y:S01]  /*84f0*/  FMUL.FTZ R37, R126, R32.reuse ;  /* 0x000000207e257220 */ /* 0x080fe20000410000 */
[----:B------:R-:W-:Y:S01]  /*8500*/  FMUL.FTZ R34, R127, R32 ;  /* 0x000000207f227220 */ /* 0x000fe20000410000 */
[----:B------:R-:W-:Y:S02]  /*8510*/  HFMA2 R48, -RZ, RZ, 0, 0 ;  /* 0x00000000ff307431 */ /* 0x000fe400000001ff */
[----:B------:R-:W-:Y:S01]  /*8520*/  @P2 FMUL.FTZ R48, R49, R50 ;  /* 0x0000003231302220 */ /* 0x000fe20000410000 */
[-C--:B------:R-:W-:Y:S01]  /*8530*/  FMUL.FTZ R39, R39, R60.reuse ;  /* 0x0000003c27277220 */ /* 0x080fe20000410000 */
[-C--:B------:R-:W-:Y:S01]  /*8540*/  FMUL.FTZ R37, R37, R60.reuse ;  /* 0x0000003c25257220 */ /* 0x080fe20000410000 */
[----:B------:R-:W-:Y:S01]  /*8550*/  FMUL.FTZ R34, R34, R60 ;  /* 0x0000003c22227220 */ /* 0x000fe20000410000 */
[----:B-----5:R-:W-:Y:S01]  /*8560*/  FMUL.FTZ R44, R44, R49 ;  /* 0x000000312c2c7220 */ /* 0x020fe20000410000 */
[----:B------:R-:W-:Y:S01]  /*8570*/  FMUL.FTZ R45, R45, R39 ;  /* 0x000000272d2d7220 */ /* 0x000fe20000410000 */
[----:B------:R-:W-:-:S02]  /*8580*/  @P4 HADD2.F32 R38, -RZ, R197.H0_H0 ;  /* 0x200000c5ff264230 */ /* 0x000fc40000004100 */
[----:B------:R-:W-:Y:S01]  /*8590*/  FMUL.FTZ R46, R46, R37 ;  /* 0x000000252e2e7220 */ /* 0x000fe20000410000 */
[----:B------:R-:W-:Y:S01]  /*85a0*/  FMUL.FTZ R47, R47, R34 ;  /* 0x000000222f2f7220 */ /* 0x000fe20000410000 */
[----:B------:R-:W-:Y:S02]  /*85b0*/  MOV R49, RZ ;  /* 0x000000ff00317202 */ /* 0x000fe40000000f00 */
[----:B------:R-:W-:Y:S02]  /*85c0*/  FSEL R80, R45, RZ, P3 ;  /* 0x000000ff2d507208 */ /* 0x000fe40001800000 */
[----:B------:R-:W-:Y:S02]  /*85d0*/  FSEL R81, R46, RZ, P4 ;  /* 0x000000ff2e517208 */ /* 0x000fe40002000000 */
[----:B------:R-:W-:Y:S01]  /*85e0*/  FSEL R82, R47, RZ, P5 ;  /* 0x000000ff2f527208 */ /* 0x000fe20002800000 */
[----:B--2---:R-:W-:Y:S01]  /*85f0*/  @P3 HADD2.F32 R50, -RZ, R79.H0_H0 ;  /* 0x2000004fff323230 */ /* 0x004fe20000004100 */
[----:B------:R-:W-:-:S04]  /*8600*/  FSEL R79, R44, RZ, P2 ;  /* 0x000000ff2c4f7208 */ /* 0x000fc80001000000 */
[----:B------:R-:W-:Y:S01]  /*8610*/  @P3 FMUL.FTZ R49, R39, R50 ;  /* 0x0000003227313220 */ /* 0x000fe20000410000 */
[----:B------:R-:W-:Y:S02]  /*8620*/  CS2R R50, SRZ ;  /* 0x0000000000327805 */ /* 0x000fe4000001ff00 */
[----:B------:R-:W-:Y:S01]  /*8630*/  @P4 FMUL.FTZ R50, R37, R38 ;  /* 0x0000002625324220 */ /* 0x000fe20000410000 */
[----:B------:R-:W-:Y:S06]  /*8640*/  @!P5 BRA `(.L_x_22006) ;  /* 0x0000000000d0d947 */ /* 0x000fec0003800000 */
[----:B------:R-:W2:Y:S02]  /*8650*/  LDL.S16 R83, [R1+0x84] ;  /* 0x0000840001537983 */ /* 0x000ea40000100600 */
[----:B--2---:R-:W-:-:S05]  /*8660*/  HADD2.F32 R51, -RZ, R83.H0_H0 ;  /* 0x20000053ff337230 */ /* 0x004fca0000004100 */
[----:B------:R-:W-:Y:S01]  /*8670*/  FMUL.FTZ R51, R34, R51 ;  /* 0x0000003322337220 */ /* 0x000fe20000410000 */
[----:B------:R-:W-:Y:S06]  /*8680*/  BRA `(.L_x_22006) ;  /* 0x0000000000c07947 */ /* 0x000fec0003800000 */
.L_x_22005:
        /* <DEDUP_REMOVED lines=9> */
[----:B------:R-:W-:Y:S01]  /*8720*/  FMUL.FTZ R146, R33, R146 ;  /* 0x0000009221927220 */ /* 0x000fe20000410000 */
[----:B------:R-:W-:Y:S01]  /*8730*/  FADD.FTZ R38, -R38, R37 ;  /* 0x0000002526267221 */ /* 0x000fe20000010100 */
[----:B--2---:R-:W-:-:S02]  /*8740*/  PRMT R149, R148, 0x7610, R149 ;  /* 0x0000761094957816 */ /* 0x004fc40000000095 */
[----:B------:R-:W2:Y:S01]  /*8750*/  LDL.S16 R148, [R1+0x84] ;  /* 0x0000840001947983 */ /* 0x000ea20000100600 */
[----:B------:R-:W-:Y:S01]  /*8760*/  FADD.FTZ R34, -R34, R35 ;  /* 0x0000002322227221 */ /* 0x000fe20000010100 */
[----:B------:R-:W-:Y:S01]  /*8770*/  LOP3.LUT P4, RZ, R36, 0xff0000, RZ, 0xc0, !PT ;  /* 0x00ff000024ff7812 */ /* 0x000fe2000788c0ff */
[----:B------:R-:W-:Y:S01]  /*8780*/  FMUL.FTZ R49, R32, R146 ;  /* 0x0000009220317220 */ /* 0x000fe20000410000 */
[----:B------:R-:W-:Y:S01]  /*8790*/  ISETP.GE.U32.AND P5, PT, R36, 0x1000000, PT ;  /* 0x010000002400780c */ /* 0x000fe20003fa6070 */
[C---:B------:R-:W-:Y:S01]  /*87a0*/  FMUL.FTZ R144, R33.reuse, R144 ;  /* 0x0000009021907220 */ /* 0x040fe20000410000 */
[C---:B------:R-:W-:Y:S01]  /*87b0*/  FMUL.FTZ R38, R33.reuse, R38 ;  /* 0x0000002621267220 */ /* 0x040fe20000410000 */
[----:B------:R-:W-:Y:S01]  /*87c0*/  FMUL.FTZ R34, R33, R34 ;  /* 0x0000002221227220 */ /* 0x000fe20000410000 */
[----:B------:R-:W-:Y:S01]  /*87d0*/  @P2 HADD2.F32 R50, -RZ, R196.H0_H0 ;  /* 0x200000c4ff322230 */ /* 0x000fe20000004100 */
[----:B------:R-:W-:Y:S01]  /*87e0*/  PRMT R147, R149, 0x7610, R147 ;  /* 0x0000761095937816 */ /* 0x000fe20000000093 */
[----:B------:R-:W-:Y:S01]  /*87f0*/  FMUL.FTZ R49, R49, R60 ;  /* 0x0000003c31317220 */ /* 0x000fe20000410000 */
[C---:B------:R-:W-:Y:S01]  /*8800*/  FMUL.FTZ R39, R32.reuse, R144 ;  /* 0x0000009020277220 */ /* 0x040fe20000410000 */
[----:B------:R-:W-:Y:S01]  /*8810*/  FMUL.FTZ R37, R32, R38 ;  /* 0x0000002620257220 */ /* 0x000fe20000410000 */
[----:B------:R-:W-:Y:S01]  /*8820*/  FMUL.FTZ R34, R34, R32 ;  /* 0x0000002022227220 */ /* 0x000fe20000410000 */
[----:B------:R-:W-:-:S02]  /*8830*/  HFMA2 R48, -RZ, RZ, 0, 0 ;  /* 0x00000000ff307431 */ /* 0x000fc400000001ff */
[-C--:B------:R-:W-:Y:S01]  /*8840*/  @P2 FMUL.FTZ R48, R50, R49.reuse ;  /* 0x0000003132302220 */ /* 0x080fe20000410000 */
[-C--:B------:R-:W-:Y:S01]  /*8850*/  FMUL.FTZ R39, R39, R60.reuse ;  /* 0x0000003c27277220 */ /* 0x080fe20000410000 */
[-C--:B------:R-:W-:Y:S01]  /*8860*/  FMUL.FTZ R37, R37, R60.reuse ;  /* 0x0000003c25257220 */ /* 0x080fe20000410000 */
[----:B------:R-:W-:Y:S01]  /*8870*/  FMUL.FTZ R34, R34, R60 ;  /* 0x0000003c22227220 */ /* 0x000fe20000410000 */
[----:B------:R-:W-:Y:S02]  /*8880*/  @P3 HADD2.F32 R50, -RZ, R147.H0_H0 ;  /* 0x20000093ff323230 */ /* 0x000fe40000004100 */
[----:B-----5:R-:W-:Y:S01]  /*8890*/  FMUL.FTZ R44, R44, R49 ;  /* 0x000000312c2c7220 */ /* 0x020fe20000410000 */
[----:B------:R-:W-:Y:S01]  /*88a0*/  FMUL.FTZ R45, R45, R39 ;  /* 0x000000272d2d7220 */ /* 0x000fe20000410000 */
[----:B------:R-:W-:Y:S02]  /*88b0*/  @P4 HADD2.F32 R38, -RZ, R197.H0_H0 ;  /* 0x200000c5ff264230 */ /* 0x000fe40000004100 */
[----:B------:R-:W-:Y:S01]  /*88c0*/  FMUL.FTZ R46, R46, R37 ;  /* 0x000000252e2e7220 */ /* 0x000fe20000410000 */
[----:B------:R-:W-:Y:S01]  /*88d0*/  FMUL.FTZ R47, R47, R34 ;  /* 0x000000222f2f7220 */ /* 0x000fe20000410000 */
[----:B------:R-:W-:Y:S01]  /*88e0*/  MOV R49, RZ ;  /* 0x000000ff00317202 */ /* 0x000fe20000000f00 */
[----:B------:R-:W-:Y:S01]  /*88f0*/  @P3 FMUL.FTZ R49, R50, R39 ;  /* 0x0000002732313220 */ /* 0x000fe20000410000 */
[----:B------:R-:W-:-:S02]  /*8900*/  CS2R R50, SRZ ;  /* 0x0000000000327805 */ /* 0x000fc4000001ff00 */
[----:B------:R-:W-:Y:S01]  /*8910*/  FSEL R79, R44, RZ, P2 ;  /* 0x000000ff2c4f7208 */ /* 0x000fe20001000000 */
[----:B------:R-:W-:Y:S01]  /*8920*/  @P4 FMUL.FTZ R50, R38, R37 ;  /* 0x0000002526324220 */ /* 0x000fe20000410000 */
[----:B------:R-:W-:Y:S02]  /*8930*/  FSEL R80, R45, RZ, P3 ;  /* 0x000000ff2d507208 */ /* 0x000fe40001800000 */
[----:B------:R-:W-:Y:S02]  /*8940*/  FSEL R81, R46, RZ, P4 ;  /* 0x000000ff2e517208 */ /* 0x000fe40002000000 */
[----:B------:R-:W-:Y:S02]  /*8950*/  FSEL R82, R47, RZ, P5 ;  /* 0x000000ff2f527208 */ /* 0x000fe40002800000 */
[----:B--2---:R-:W-:-:S05]  /*8960*/  PRMT R83, R148, 0x7610, R83 ;  /* 0x0000761094537816 */ /* 0x004fca0000000053 */
[----:B------:R-:W-:-:S05]  /*8970*/  @P5 HADD2.F32 R35, -RZ, R83.H0_H0 ;  /* 0x20000053ff235230 */ /* 0x000fca0000004100 */
[----:B------:R-:W-:-:S07]  /*8980*/  @P5 FMUL.FTZ R51, R35, R34 ;  /* 0x0000002223335220 */ /* 0x000fce0000410000 */
.L_x_22006:
[----:B------:R-:W-:Y:S05]  /*8990*/  BSYNC.RECONVERGENT B2 ;  /* 0x0000000000027941 */ /* 0x000fea0003800200 */
.L_x_22004:
[----:B------:R-:W0:Y:S01]  /*89a0*/  @P1 LDC.64 R34, c[0x0][0x478] ;  /* 0x00011e00ff221b82 */ /* 0x000e220000000a00 */
[----:B------:R-:W-:-:S04]  /*89b0*/  IMAD.WIDE.U32 R36, R30, 0x10, R228 ;  /* 0x000000101e247825 */ /* 0x000fc800078e00e4 */
[----:B0-----:R-:W-:-:S05]  /*89c0*/  @P1 IMAD.WIDE.U32 R34, R31, 0x10, R34 ;  /* 0x000000101f221825 */ /* 0x001fca00078e0022 */
[----:B------:R0:W-:Y:S02]  /*89d0*/  @P1 STG.E.128 desc[UR6][R34.64], R124 ;  /* 0x0000007c22001986 */ /* 0x0001e4000c101d06 */
[----:B0-----:R-:W-:-:S05]  /*89e0*/  IMAD.WIDE.U32 R34, R31, 0x10, R220 ;  /* 0x000000101f227825 */ /* 0x001fca00078e00dc */
[----:B------:R0:W-:Y:S04]  /*89f0*/  STG.E.128 desc[UR6][R34.64], R48 ;  /* 0x0000003022007986 */ /* 0x0001e8000c101d06 */
[----:B------:R-:W5:Y:S01]  /*8a00*/  LDG.E.128 R36, desc[UR6][R36.64] ;  /* 0x0000000624247981 */ /* 0x000f62000c1e1d00 */
[----:B------:R-:W-:Y:S04]  /*8a10*/  BSSY.RECONVERGENT B2, `(.L_x_22007) ;  /* 0x000005f000027945 */ /* 0x000fe80003800200 */
[----:B------:R-:W-:Y:S05]  /*8a20*/  @!P1 BRA `(.L_x_22008) ;  /* 0x0000000000b89947 */ /* 0x000fea0003800000 */
[----:B------:R-:W2:Y:S01]  /*8a30*/  LDL.S16 R46, [R1+0x82] ;  /* 0x00008200012e7983 */ /* 0x000ea20000100600 */
[C-C-:B------:R-:W-:Y:S01]  /*8a40*/  FFMA.FTZ R11, R53.reuse, R11, R52.reuse ;  /* 0x0000000b350b7223 */ /* 0x140fe20000010034 */
[C-C-:B------:R-:W-:Y:S01]  /*8a50*/  FFMA.FTZ R12, R53.reuse, R12, R52.reuse ;  /* 0x0000000c350c7223 */ /* 0x140fe20000010034 */
[C-C-:B------:R-:W-:Y:S01]  /*8a60*/  FFMA.FTZ R10, R53.reuse, R10, R52.reuse ;  /* 0x0000000a350a7223 */ /* 0x140fe20000010034 */
[----:B------:R-:W-:Y:S01]  /*8a70*/  FFMA.FTZ R9, R53, R9, R52 ;  /* 0x0000000935097223 */ /* 0x000fe20000010034 */
[----:B------:R-:W-:Y:S01]  /*8a80*/  LOP3.LUT P3, RZ, R27, 0xff00, RZ, 0xc0, !PT ;  /* 0x0000ff001bff7812 */ /* 0x000fe2000786c0ff */
[----:B------:R-:W-:Y:S01]  /*8a90*/  FADD.FTZ R11, -R11, R23 ;  /* 0x000000170b0b7221 */ /* 0x000fe20000010100 */
[----:B------:R-:W-:Y:S01]  /*8aa0*/  FADD.FTZ R12, -R12, R24 ;  /* 0x000000180c0c7221 */ /* 0x000fe20000010100 */
[----:B------:R-:W-:Y:S01]  /*8ab0*/  FADD.FTZ R10, -R10, R22 ;  /* 0x000000160a0a7221 */ /* 0x000fe20000010100 */
[----:B------:R-:W-:Y:S01]  /*8ac0*/  FADD.FTZ R9, -R9, R21 ;  /* 0x0000001509097221 */ /* 0x000fe20000010100 */
[----:B------:R-:W-:Y:S01]  /*8ad0*/  LOP3.LUT P2, RZ, R27, 0xff, RZ, 0xc0, !PT ;  /* 0x000000ff1bff7812 */ /* 0x000fe2000784c0ff */
[----:B------:R-:W-:Y:S01]  /*8ae0*/  FMUL.FTZ R125, R33, R11 ;  /* 0x0000000b217d7220 */ /* 0x000fe20000410000 */
[----:B------:R-:W-:Y:S01]  /*8af0*/  LOP3.LUT P4, RZ, R27, 0xff0000, RZ, 0xc0, !PT ;  /* 0x00ff00001bff7812 */ /* 0x000fe2000788c0ff */
[C---:B------:R-:W-:Y:S01]  /*8b00*/  FMUL.FTZ R124, R33.reuse, R12 ;  /* 0x0000000c217c7220 */ /* 0x040fe20000410000 */
[C---:B------:R-:W-:Y:S01]  /*8b10*/  FMUL.FTZ R126, R33.reuse, R10 ;  /* 0x0000000a217e7220 */ /* 0x040fe20000410000 */
[----:B------:R-:W-:Y:S01]  /*8b20*/  FMUL.FTZ R127, R33, R9 ;  /* 0x00000009217f7220 */ /* 0x000fe20000410000 */
[----:B------:R-:W-:Y:S01]  /*8b30*/  ISETP.GE.U32.AND P5, PT, R27, 0x1000000, PT ;  /* 0x010000001b00780c */ /* 0x000fe20003fa6070 */
[-C--:B------:R-:W-:Y:S01]  /*8b40*/  FMUL.FTZ R11, R125, R32.reuse ;  /* 0x000000207d0b7220 */ /* 0x080fe20000410000 */
[-C--:B------:R-:W-:Y:S01]  /*8b50*/  FMUL.FTZ R24, R124, R32.reuse ;  /* 0x000000207c187220 */ /* 0x080fe20000410000 */
[-C--:B------:R-:W-:Y:S01]  /*8b60*/  FMUL.FTZ R10, R126, R32.reuse ;  /* 0x000000207e0a7220 */ /* 0x080fe20000410000 */
[----:B------:R-:W-:Y:S01]  /*8b70*/  FMUL.FTZ R9, R127, R32 ;  /* 0x000000207f097220 */ /* 0x000fe20000410000 */
[-C--:B------:R-:W-:Y:S01]  /*8b80*/  FMUL.FTZ R11, R11, R60.reuse ;  /* 0x0000003c0b0b7220 */ /* 0x080fe20000410000 */
[-C--:B------:R-:W-:Y:S01]  /*8b90*/  FMUL.FTZ R24, R24, R60.reuse ;  /* 0x0000003c18187220 */ /* 0x080fe20000410000 */
[-C--:B------:R-:W-:Y:S01]  /*8ba0*/  FMUL.FTZ R10, R10, R60.reuse ;  /* 0x0000003c0a0a7220 */ /* 0x080fe20000410000 */
[----:B------:R-:W-:Y:S01]  /*8bb0*/  FMUL.FTZ R9, R9, R60 ;  /* 0x0000003c09097220 */ /* 0x000fe20000410000 */
[----:B------:R-:W-:Y:S01]  /*8bc0*/  CS2R R44, SRZ ;  /* 0x00000000002c7805 */ /* 0x000fe2000001ff00 */
[----:B-----5:R-:W-:Y:S01]  /*8bd0*/  FMUL.FTZ R37, R37, R11 ;  /* 0x0000000b25257220 */ /* 0x020fe20000410000 */
[----:B------:R-:W-:-:S02]  /*8be0*/  @P2 HADD2.F32 R31, -RZ, R198.H0_H0 ;  /* 0x200000c6ff1f2230 */ /* 0x000fc40000004100 */
[----:B------:R-:W-:Y:S01]  /*8bf0*/  FMUL.FTZ R12, R36, R24 ;  /* 0x00000018240c7220 */ /* 0x000fe20000410000 */
[----:B------:R-:W-:Y:S01]  /*8c00*/  FMUL.FTZ R22, R38, R10 ;  /* 0x0000000a26167220 */ /* 0x000fe20000410000 */
[----:B------:R-:W-:Y:S01]  /*8c10*/  FSEL R21, R37, RZ, P3 ;  /* 0x000000ff25157208 */ /* 0x000fe20001800000 */
[----:B------:R-:W-:Y:S02]  /*8c20*/  @P2 FMUL.FTZ R44, R24, R31 ;  /* 0x0000001f182c2220 */ /* 0x000fe40000410000 */
[----:B------:R-:W-:Y:S02]  /*8c30*/  FSEL R12, R12, RZ, P2 ;  /* 0x000000ff0c0c7208 */ /* 0x000fe40001000000 */
[----:B------:R-:W-:Y:S01]  /*8c40*/  FSEL R22, R22, RZ, P4 ;  /* 0x000000ff16167208 */ /* 0x000fe20002000000 */
[----:B--2---:R-:W-:Y:S01]  /*8c50*/  @P3 HADD2.F32 R23, -RZ, R46.H0_H0 ;  /* 0x2000002eff173230 */ /* 0x004fe20000004100 */
[----:B------:R-:W-:-:S04]  /*8c60*/  CS2R R46, SRZ ;  /* 0x00000000002e7805 */ /* 0x000fc8000001ff00 */
[----:B------:R-:W-:Y:S01]  /*8c70*/  @P3 FMUL.FTZ R45, R11, R23 ;  /* 0x000000170b2d3220 */ /* 0x000fe20000410000 */
[----:B------:R-:W-:Y:S02]  /*8c80*/  @P4 HADD2.F32 R11, -RZ, R199.H0_H0 ;  /* 0x200000c7ff0b4230 */ /* 0x000fe40000004100 */
[----:B------:R-:W-:-:S03]  /*8c90*/  FMUL.FTZ R23, R39, R9 ;  /* 0x0000000927177220 */ /* 0x000fc60000410000 */
[----:B------:R-:W-:Y:S02]  /*8ca0*/  @P4 FMUL.FTZ R46, R10, R11 ;  /* 0x0000000b0a2e4220 */ /* 0x000fe40000410000 */
[----:B------:R-:W-:Y:S01]  /*8cb0*/  FSEL R23, R23, RZ, P5 ;  /* 0x000000ff17177208 */ /* 0x000fe20002800000 */
[----:B------:R-:W-:Y:S06]  /*8cc0*/  @!P5 BRA `(.L_x_22009) ;  /* 0x0000000000ccd947 */ /* 0x000fec0003800000 */
[----:B------:R-:W2:Y:S02]  /*8cd0*/  LDL.S16 R83, [R1+0x80] ;  /* 0x0000800001537983 */ /* 0x000ea40000100600 */
[----:B--2---:R-:W-:-:S05]  /*8ce0*/  HADD2.F32 R47, -RZ, R83.H0_H0 ;  /* 0x20000053ff2f7230 */ /* 0x004fca0000004100 */
[----:B------:R-:W-:Y:S01]  /*8cf0*/  FMUL.FTZ R47, R9, R47 ;  /* 0x0000002f092f7220 */ /* 0x000fe20000410000 */
[----:B------:R-:W-:Y:S06]  /*8d00*/  BRA `(.L_x_22009) ;  /* 0x0000000000bc7947 */ /* 0x000fec0003800000 */
.L_x_22008:
[----:B------:R-:W0:Y:S01]  /*8d10*/  LDL.S16 R31, [R1+0x82] ;  /* 0x00008200011f7983 */ /* 0x000e220000100600 */
[--C-:B------:R-:W-:Y:S01]  /*8d20*/  FFMA.FTZ R11, R53, R11, R52.reuse ;  /* 0x0000000b350b7223 */ /* 0x100fe20000010034 */
[----:B------:R-:W-:Y:S01]  /*8d30*/  LOP3.LUT P3, RZ, R27, 0xff00, RZ, 0xc0, !PT ;  /* 0x0000ff001bff7812 */ /* 0x000fe2000786c0ff */
[--C-:B------:R-:W-:Y:S02]  /*8d40*/  FFMA.FTZ R9, R53, R9, R52.reuse ;  /* 0x0000000935097223 */ /* 0x100fe40000010034 */
[----:B------:R-:W-:Y:S01]  /*8d50*/  FADD.FTZ R11, -R11, R23 ;  /* 0x000000170b0b7221 */ /* 0x000fe20000010100 */
[C-C-:B------:R-:W-:Y:S01]  /*8d60*/  FFMA.FTZ R12, R53.reuse, R12, R52.reuse ;  /* 0x0000000c350c7223 */ /* 0x140fe20000010034 */
[----:B------:R-:W-:Y:S01]  /*8d70*/  FFMA.FTZ R10, R53, R10, R52 ;  /* 0x0000000a350a7223 */ /* 0x000fe20000010034 */
[----:B0-----:R-:W-:Y:S02]  /*8d80*/  PRMT R48, R31, 0x7610, R48 ;  /* 0x000076101f307816 */ /* 0x001fe40000000030 */
[----:B------:R-:W2:Y:S01]  /*8d90*/  LDL.S16 R31, [R1+0x80] ;  /* 0x00008000011f7983 */ /* 0x000ea20000100600 */
[----:B------:R-:W-:Y:S01]  /*8da0*/  FMUL.FTZ R11, R33, R11 ;  /* 0x0000000b210b7220 */ /* 0x000fe20000410000 */
[----:B------:R-:W-:Y:S01]  /*8db0*/  FADD.FTZ R9, -R9, R21 ;  /* 0x0000001509097221 */ /* 0x000fe20000010100 */
[----:B------:R-:W-:Y:S01]  /*8dc0*/  ISETP.GE.U32.AND P5, PT, R27, 0x1000000, PT ;  /* 0x010000001b00780c */ /* 0x000fe20003fa6070 */
[----:B------:R-:W-:Y:S01]  /*8dd0*/  FADD.FTZ R12, -R12, R24 ;  /* 0x000000180c0c7221 */ /* 0x000fe20000010100 */
[----:B------:R-:W-:Y:S01]  /*8de0*/  PRMT R35, R48, 0x7610, R35 ;  /* 0x0000761030237816 */ /* 0x000fe20000000023 */
[----:B------:R-:W-:Y:S01]  /*8df0*/  FMUL.FTZ R11, R32, R11 ;  /* 0x0000000b200b7220 */ /* 0x000fe20000410000 */
[----:B------:R-:W-:Y:S01]  /*8e00*/  FADD.FTZ R10, -R10, R22 ;  /* 0x000000160a0a7221 */ /* 0x000fe20000010100 */
[----:B------:R-:W-:Y:S01]  /*8e10*/  FMUL.FTZ R9, R33, R9 ;  /* 0x0000000921097220 */ /* 0x000fe20000410000 */
[C---:B------:R-:W-:Y:S01]  /*8e20*/  LOP3.LUT P2, RZ, R27.reuse, 0xff, RZ, 0xc0, !PT ;  /* 0x000000ff1bff7812 */ /* 0x040fe2000784c0ff */
[----:B------:R-:W-:Y:S01]  /*8e30*/  @P3 HADD2.F32 R23, -RZ, R35.H0_H0 ;  /* 0x20000023ff173230 */ /* 0x000fe20000004100 */
[----:B------:R-:W-:Y:S01]  /*8e40*/  LOP3.LUT P4, RZ, R27, 0xff0000, RZ, 0xc0, !PT ;  /* 0x00ff00001bff7812 */ /* 0x000fe2000788c0ff */
[----:B------:R-:W-:Y:S01]  /*8e50*/  FMUL.FTZ R12, R33, R12 ;  /* 0x0000000c210c7220 */ /* 0x000fe20000410000 */
[----:B------:R-:W-:Y:S01]  /*8e60*/  FMUL.FTZ R11, R11, R60 ;  /* 0x0000003c0b0b7220 */ /* 0x000fe20000410000 */
[----:B------:R-:W-:Y:S01]  /*8e70*/  FMUL.FTZ R10, R33, R10 ;  /* 0x0000000a210a7220 */ /* 0x000fe20000410000 */
[----:B------:R-:W-:Y:S01]  /*8e80*/  FMUL.FTZ R9, R9, R32 ;  /* 0x0000002009097220 */ /* 0x000fe20000410000 */
[----:B------:R-:W-:Y:S01]  /*8e90*/  CS2R R44, SRZ ;  /* 0x00000000002c7805 */ /* 0x000fe2000001ff00 */
[C---:B------:R-:W-:Y:S01]  /*8ea0*/  FMUL.FTZ R12, R32.reuse, R12 ;  /* 0x0000000c200c7220 */ /* 0x040fe20000410000 */
[-C--:B------:R-:W-:Y:S01]  /*8eb0*/  @P3 FMUL.FTZ R45, R23, R11.reuse ;  /* 0x0000000b172d3220 */ /* 0x080fe20000410000 */
[----:B------:R-:W-:Y:S01]  /*8ec0*/  FMUL.FTZ R10, R32, R10 ;  /* 0x0000000a200a7220 */ /* 0x000fe20000410000 */
[-C--:B------:R-:W-:Y:S01]  /*8ed0*/  FMUL.FTZ R23, R9, R60.reuse ;  /* 0x0000003c09177220 */ /* 0x080fe20000410000 */
[-C--:B------:R-:W-:Y:S01]  /*8ee0*/  FMUL.FTZ R24, R12, R60.reuse ;  /* 0x0000003c0c187220 */ /* 0x080fe20000410000 */
[----:B------:R-:W-:Y:S01]  /*8ef0*/  CS2R R46, SRZ ;  /* 0x00000000002e7805 */ /* 0x000fe2000001ff00 */
[----:B------:R-:W-:Y:S01]  /*8f00*/  FMUL.FTZ R10, R10, R60 ;  /* 0x0000003c0a0a7220 */ /* 0x000fe20000410000 */
[----:B-----5:R-:W-:Y:S01]  /*8f10*/  FMUL.FTZ R37, R37, R11 ;  /* 0x0000000b25257220 */ /* 0x020fe20000410000 */
[----:B------:R-:W-:Y:S01]  /*8f20*/  FMUL.FTZ R12, R36, R24 ;  /* 0x00000018240c7220 */ /* 0x000fe20000410000 */
[----:B------:R-:W-:-:S02]  /*8f30*/  @P4 HADD2.F32 R11, -RZ, R199.H0_H0 ;  /* 0x200000c7ff0b4230 */ /* 0x000fc40000004100 */
[-C--:B------:R-:W-:Y:S01]  /*8f40*/  FMUL.FTZ R22, R38, R10.reuse ;  /* 0x0000000a26167220 */ /* 0x080fe20000410000 */
[----:B------:R-:W-:Y:S02]  /*8f50*/  FSEL R21, R37, RZ, P3 ;  /* 0x000000ff25157208 */ /* 0x000fe40001800000 */
[----:B------:R-:W-:Y:S01]  /*8f60*/  @P4 FMUL.FTZ R46, R11, R10 ;  /* 0x0000000a0b2e4220 */ /* 0x000fe20000410000 */
[----:B------:R-:W-:Y:S02]  /*8f70*/  FSEL R12, R12, RZ, P2 ;  /* 0x000000ff0c0c7208 */ /* 0x000fe40001000000 */
[----:B------:R-:W-:Y:S02]  /*8f80*/  FSEL R22, R22, RZ, P4 ;  /* 0x000000ff16167208 */ /* 0x000fe40002000000 */
[----:B--2---:R-:W-:Y:S01]  /*8f90*/  PRMT R34, R31, 0x7610, R34 ;  /* 0x000076101f227816 */ /* 0x004fe20000000022 */
[----:B------:R-:W-:-:S04]  /*8fa0*/  @P2 HADD2.F32 R31, -RZ, R198.H0_H0 ;  /* 0x200000c6ff1f2230 */ /* 0x000fc80000004100 */
[----:B------:R-:W-:Y:S02]  /*8fb0*/  @P5 HADD2.F32 R9, -RZ, R34.H0_H0 ;  /* 0x20000022ff095230 */ /* 0x000fe40000004100 */
[----:B------:R-:W-:-:S03]  /*8fc0*/  @P2 FMUL.FTZ R44, R31, R24 ;  /* 0x000000181f2c2220 */ /* 0x000fc60000410000 */
[-C--:B------:R-:W-:Y:S01]  /*8fd0*/  @P5 FMUL.FTZ R47, R9, R23.reuse ;  /* 0x00000017092f5220 */ /* 0x080fe20000410000 */
[----:B------:R-:W-:-:S05]  /*8fe0*/  FMUL.FTZ R23, R39, R23 ;  /* 0x0000001727177220 */ /* 0x000fca0000410000 */
[----:B------:R-:W-:-:S07]  /*8ff0*/  FSEL R23, R23, RZ, P5 ;  /* 0x000000ff17177208 */ /* 0x000fce0002800000 */
.L_x_22009:
[----:B------:R-:W-:Y:S05]  /*9000*/  BSYNC.RECONVERGENT B2 ;  /* 0x0000000000027941 */ /* 0x000fea0003800200 */
.L_x_22007:
[----:B------:R-:W1:Y:S01]  /*9010*/  @P1 LDC.64 R10, c[0x0][0x478] ;  /* 0x00011e00ff0a1b82 */ /* 0x000e620000000a00 */
[----:B------:R-:W-:-:S04]  /*9020*/  IMAD.WIDE.U32 R36, R29, 0x10, R228 ;  /* 0x000000101d247825 */ /* 0x000fc800078e00e4 */
[----:B-1----:R-:W-:-:S04]  /*9030*/  @P1 IMAD.WIDE.U32 R10, R30, 0x10, R10 ;  /* 0x000000101e0a1825 */ /* 0x002fc800078e000a */
[----:B------:R-:W-:Y:S01]  /*9040*/  IMAD.WIDE.U32 R30, R30, 0x10, R220 ;  /* 0x000000101e1e7825 */ /* 0x000fe200078e00dc */
[----:B------:R1:W-:Y:S04]  /*9050*/  @P1 STG.E.128 desc[UR6][R10.64], R124 ;  /* 0x0000007c0a001986 */ /* 0x0003e8000c101d06 */
[----:B------:R1:W-:Y:S04]  /*9060*/  STG.E.128 desc[UR6][R30.64], R44 ;  /* 0x0000002c1e007986 */ /* 0x0003e8000c101d06 */
[----:B------:R-:W5:Y:S01]  /*9070*/  LDG.E.128 R36, desc[UR6][R36.64] ;  /* 0x0000000624247981 */ /* 0x000f62000c1e1d00 */
[----:B------:R-:W-:Y:S04]  /*9080*/  BSSY.RECONVERGENT B2, `(.L_x_22010) ;  /* 0x0000061000027945 */ /* 0x000fe80003800200 */
[----:B------:R-:W-:Y:S05]  /*9090*/  @!P1 BRA `(.L_x_22011) ;  /* 0x0000000000bc9947 */ /* 0x000fea0003800000 */
[----:B------:R-:W2:Y:S01]  /*90a0*/  LDL.S16 R24, [R1+0x7e] ;  /* 0x00007e0001187983 */ /* 0x000ea20000100600 */
[C-C-:B------:R-:W-:Y:S01]  /*90b0*/  FFMA.FTZ R8, R53.reuse, R8, R52.reuse ;  /* 0x0000000835087223 */ /* 0x140fe20000010034 */
[----:B------:R-:W-:Y:S01]  /*90c0*/  LOP3.LUT P2, RZ, R26, 0xff, RZ, 0xc0, !PT ;  /* 0x000000ff1aff7812 */ /* 0x000fe2000784c0ff */
[C-C-:B------:R-:W-:Y:S01]  /*90d0*/  FFMA.FTZ R7, R53.reuse, R7, R52.reuse ;  /* 0x0000000735077223 */ /* 0x140fe20000010034 */
[C---:B------:R-:W-:Y:S01]  /*90e0*/  FFMA.FTZ R6, R53.reuse, R6, R52 ;  /* 0x0000000635067223 */ /* 0x040fe20000010034 */
[----:B------:R-:W-:Y:S01]  /*90f0*/  FADD.FTZ R8, -R8, R20 ;  /* 0x0000001408087221 */ /* 0x000fe20000010100 */
[----:B------:R-:W-:Y:S01]  /*9100*/  FFMA.FTZ R5, R53, R5, R52 ;  /* 0x0000000535057223 */ /* 0x000fe20000010034 */
[----:B------:R-:W-:Y:S01]  /*9110*/  LOP3.LUT P3, RZ, R26, 0xff00, RZ, 0xc0, !PT ;  /* 0x0000ff001aff7812 */ /* 0x000fe2000786c0ff */
[----:B------:R-:W-:Y:S01]  /*9120*/  FADD.FTZ R7, -R7, R19 ;  /* 0x0000001307077221 */ /* 0x000fe20000010100 */
[----:B-1----:R-:W-:Y:S01]  /*9130*/  FMUL.FTZ R124, R33, R8 ;  /* 0x00000008217c7220 */ /* 0x002fe20000410000 */
[----:B------:R-:W-:Y:S01]  /*9140*/  FADD.FTZ R6, -R6, R18 ;  /* 0x0000001206067221 */ /* 0x000fe20000010100 */
[----:B------:R-:W-:Y:S01]  /*9150*/  FADD.FTZ R5, -R5, R17 ;  /* 0x0000001105057221 */ /* 0x000fe20000010100 */
[----:B------:R-:W-:Y:S01]  /*9160*/  FMUL.FTZ R125, R33, R7 ;  /* 0x00000007217d7220 */ /* 0x000fe20000410000 */
[----:B------:R-:W-:Y:S01]  /*9170*/  FMUL.FTZ R9, R124, R32 ;  /* 0x000000207c097220 */ /* 0x000fe20000410000 */
[----:B------:R-:W-:Y:S01]  /*9180*/  LOP3.LUT P4, RZ, R26, 0xff0000, RZ, 0xc0, !PT ;  /* 0x00ff00001aff7812 */ /* 0x000fe2000788c0ff */
[----:B------:R-:W-:-:S02]  /*9190*/  @P2 HADD2.F32 R10, -RZ, R200.H0_H0 ;  /* 0x200000c8ff0a2230 */ /* 0x000fc40000004100 */
[C---:B------:R-:W-:Y:S01]  /*91a0*/  FMUL.FTZ R126, R33.reuse, R6 ;  /* 0x00000006217e7220 */ /* 0x040fe20000410000 */
[----:B------:R-:W-:Y:S01]  /*91b0*/  FMUL.FTZ R127, R33, R5 ;  /* 0x00000005217f7220 */ /* 0x000fe20000410000 */
[----:B------:R-:W-:Y:S01]  /*91c0*/  FMUL.FTZ R9, R9, R60 ;  /* 0x0000003c09097220 */ /* 0x000fe20000410000 */
[----:B------:R-:W-:Y:S01]  /*91d0*/  ISETP.GE.U32.AND P5, PT, R26, 0x1000000, PT ;  /* 0x010000001a00780c */ /* 0x000fe20003fa6070 */
[-C--:B------:R-:W-:Y:S01]  /*91e0*/  FMUL.FTZ R7, R125, R32.reuse ;  /* 0x000000207d077220 */ /* 0x080fe20000410000 */
[----:B------:R-:W-:Y:S02]  /*91f0*/  HFMA2 R8, -RZ, RZ, 0, 0 ;  /* 0x00000000ff087431 */ /* 0x000fe400000001ff */
[-C--:B------:R-:W-:Y:S01]  /*9200*/  FMUL.FTZ R6, R126, R32.reuse ;  /* 0x000000207e067220 */ /* 0x080fe20000410000 */
[----:B------:R-:W-:Y:S01]  /*9210*/  FMUL.FTZ R5, R127, R32 ;  /* 0x000000207f057220 */ /* 0x000fe20000410000 */
[----:B------:R-:W-:Y:S01]  /*9220*/  @P2 FMUL.FTZ R8, R9, R10 ;  /* 0x0000000a09082220 */ /* 0x000fe20000410000 */
[-C--:B------:R-:W-:Y:S01]  /*9230*/  FMUL.FTZ R7, R7, R60.reuse ;  /* 0x0000003c07077220 */ /* 0x080fe20000410000 */
[-C--:B------:R-:W-:Y:S01]  /*9240*/  FMUL.FTZ R6, R6, R60.reuse ;  /* 0x0000003c06067220 */ /* 0x080fe20000410000 */
[----:B------:R-:W-:Y:S01]  /*9250*/  FMUL.FTZ R5, R5, R60 ;  /* 0x0000003c05057220 */ /* 0x000fe20000410000 */
[----:B-----5:R-:W-:Y:S01]  /*9260*/  FMUL.FTZ R36, R36, R9 ;  /* 0x0000000924247220 */ /* 0x020fe20000410000 */
[----:B------:R-:W-:Y:S01]  /*9270*/  MOV R9, RZ ;  /* 0x000000ff00097202 */ /* 0x000fe20000000f00 */
[----:B------:R-:W-:Y:S01]  /*9280*/  FMUL.FTZ R37, R37, R7 ;  /* 0x0000000725257220 */ /* 0x000fe20000410000 */
[----:B------:R-:W-:Y:S01]  /*9290*/  FMUL.FTZ R19, R38, R6 ;  /* 0x0000000626137220 */ /* 0x000fe20000410000 */
[----:B------:R-:W-:Y:S01]  /*92a0*/  FMUL.FTZ R20, R39, R5 ;  /* 0x0000000527147220 */ /* 0x000fe20000410000 */
[----:B------:R-:W-:-:S02]  /*92b0*/  FSEL R17, R36, RZ, P2 ;  /* 0x000000ff24117208 */ /* 0x000fc40001000000 */
[----:B------:R-:W-:Y:S02]  /*92c0*/  FSEL R18, R37, RZ, P3 ;  /* 0x000000ff25127208 */ /* 0x000fe40001800000 */
[----:B------:R-:W-:Y:S02]  /*92d0*/  FSEL R19, R19, RZ, P4 ;  /* 0x000000ff13137208 */ /* 0x000fe40002000000 */
[----:B------:R-:W-:Y:S01]  /*92e0*/  FSEL R20, R20, RZ, P5 ;  /* 0x000000ff14147208 */ /* 0x000fe20002800000 */
[----:B--2---:R-:W-:-:S05]  /*92f0*/  @P3 HADD2.F32 R10, -RZ, R24.H0_H0 ;  /* 0x20000018ff0a3230 */ /* 0x004fca0000004100 */
[----:B------:R-:W-:Y:S01]  /*9300*/  @P3 FMUL.FTZ R9, R7, R10 ;  /* 0x0000000a07093220 */ /* 0x000fe20000410000 */
[----:B------:R-:W-:Y:S01]  /*9310*/  @P4 HADD2.F32 R7, -RZ, R201.H0_H0 ;  /* 0x200000c9ff074230 */ /* 0x000fe20000004100 */
[----:B------:R-:W-:-:S04]  /*9320*/  CS2R R10, SRZ ;  /* 0x00000000000a7805 */ /* 0x000fc8000001ff00 */
[----:B------:R-:W-:Y:S01]  /*9330*/  @P4 FMUL.FTZ R10, R6, R7 ;  /* 0x00000007060a4220 */ /* 0x000fe20000410000 */
[----:B------:R-:W-:Y:S06]  /*9340*/  @!P5 BRA `(.L_x_22012) ;  /* 0x0000000000d0d947 */ /* 0x000fec0003800000 */
[----:B------:R-:W2:Y:S02]  /*9350*/  LDL.S16 R24, [R1+0x7c] ;  /* 0x00007c0001187983 */ /* 0x000ea40000100600 */
[----:B--2---:R-:W-:-:S05]  /*9360*/  HADD2.F32 R11, -RZ, R24.H0_H0 ;  /* 0x20000018ff0b7230 */ /* 0x004fca0000004100 */
[----:B------:R-:W-:Y:S01]  /*9370*/  FMUL.FTZ R11, R5, R11 ;  /* 0x0000000b050b7220 */ /* 0x000fe20000410000 */
[----:B------:R-:W-:Y:S06]  /*9380*/  BRA `(.L_x_22012) ;  /* 0x0000000000c07947 */ /* 0x000fec0003800000 */
.L_x_22011:
[----:B-1----:R-:W2:Y:S01]  /*9390*/  LDL.S16 R30, [R1+0x7e] ;  /* 0x00007e00011e7983 */ /* 0x002ea20000100600 */
[C-C-:B------:R-:W-:Y:S01]  /*93a0*/  FFMA.FTZ R8, R53.reuse, R8, R52.reuse ;  /* 0x0000000835087223 */ /* 0x140fe20000010034 */
[----:B------:R-:W-:Y:S01]  /*93b0*/  LOP3.LUT P2, RZ, R26, 0xff, RZ, 0xc0, !PT ;  /* 0x000000ff1aff7812 */ /* 0x000fe2000784c0ff */
[C---:B------:R-:W-:Y:S02]  /*93c0*/  FFMA.FTZ R7, R53.reuse, R7, R52 ;  /* 0x0000000735077223 */ /* 0x040fe40000010034 */
[----:B------:R-:W-:Y:S01]  /*93d0*/  FADD.FTZ R8, -R8, R20 ;  /* 0x0000001408087221 */ /* 0x000fe20000010100 */
[----:B------:R-:W-:Y:S01]  /*93e0*/  FFMA.FTZ R5, R53, R5, R52 ;  /* 0x0000000535057223 */ /* 0x000fe20000010034 */
[----:B------:R-:W-:Y:S02]  /*93f0*/  LOP3.LUT P3, RZ, R26, 0xff00, RZ, 0xc0, !PT ;  /* 0x0000ff001aff7812 */ /* 0x000fe4000786c0ff */
[----:B------:R-:W-:Y:S01]  /*9400*/  FMUL.FTZ R8, R33, R8 ;  /* 0x0000000821087220 */ /* 0x000fe20000410000 */
[----:B--2---:R-:W-:-:S02]  /*9410*/  PRMT R31, R30, 0x7610, R31 ;  /* 0x000076101e1f7816 */ /* 0x004fc4000000001f */
[----:B------:R-:W2:Y:S01]  /*9420*/  LDL.S16 R30, [R1+0x7c] ;  /* 0x00007c00011e7983 */ /* 0x000ea20000100600 */
[----:B------:R-:W-:Y:S01]  /*9430*/  FADD.FTZ R7, -R7, R19 ;  /* 0x0000001307077221 */ /* 0x000fe20000010100 */
[----:B------:R-:W-:Y:S01]  /*9440*/  FFMA.FTZ R6, R53, R6, R52 ;  /* 0x0000000635067223 */ /* 0x000fe20000010034 */
[----:B------:R-:W-:Y:S01]  /*9450*/  FADD.FTZ R5, -R5, R17 ;  /* 0x0000001105057221 */ /* 0x000fe20000010100 */
[----:B------:R-:W-:Y:S01]  /*9460*/  ISETP.GE.U32.AND P5, PT, R26, 0x1000000, PT ;  /* 0x010000001a00780c */ /* 0x000fe20003fa6070 */
[----:B------:R-:W-:Y:S01]  /*9470*/  FMUL.FTZ R8, R32, R8 ;  /* 0x0000000820087220 */ /* 0x000fe20000410000 */
[C---:B------:R-:W-:Y:S01]  /*9480*/  FMUL.FTZ R7, R33.reuse, R7 ;  /* 0x0000000721077220 */ /* 0x040fe20000410000 */
[----:B------:R-:W-:Y:S01]  /*9490*/  FADD.FTZ R6, -R6, R18 ;  /* 0x0000001206067221 */ /* 0x000fe20000010100 */
[----:B------:R-:W-:Y:S02]  /*94a0*/  @P2 HADD2.F32 R10, -RZ, R200.H0_H0 ;  /* 0x200000c8ff0a2230 */ /* 0x000fe40000004100 */
[----:B------:R-:W-:Y:S01]  /*94b0*/  FMUL.FTZ R5, R33, R5 ;  /* 0x0000000521057220 */ /* 0x000fe20000410000 */
[----:B------:R-:W-:Y:S01]  /*94c0*/  PRMT R27, R31, 0x7610, R27 ;  /* 0x000076101f1b7816 */ /* 0x000fe2000000001b */
[----:B------:R-:W-:Y:S01]  /*94d0*/  FMUL.FTZ R9, R8, R60 ;  /* 0x0000003c08097220 */ /* 0x000fe20000410000 */
[----:B------:R-:W-:Y:S01]  /*94e0*/  LOP3.LUT P4, RZ, R26, 0xff0000, RZ, 0xc0, !PT ;  /* 0x00ff00001aff7812 */ /* 0x000fe2000788c0ff */
[----:B------:R-:W-:Y:S01]  /*94f0*/  FMUL.FTZ R7, R32, R7 ;  /* 0x0000000720077220 */ /* 0x000fe20000410000 */
[----:B------:R-:W-:Y:S01]  /*9500*/  FMUL.FTZ R6, R33, R6 ;  /* 0x0000000621067220 */ /* 0x000fe20000410000 */
[----:B------:R-:W-:-:S02]  /*9510*/  HFMA2 R8, -RZ, RZ, 0, 0 ;  /* 0x00000000ff087431 */ /* 0x000fc400000001ff */
[----:B------:R-:W-:Y:S01]  /*9520*/  FMUL.FTZ R5, R5, R32 ;  /* 0x0000002005057220 */ /* 0x000fe20000410000 */
[-C--:B------:R-:W-:Y:S01]  /*9530*/  @P2 FMUL.FTZ R8, R10, R9.reuse ;  /* 0x000000090a082220 */ /* 0x080fe20000410000 */
[----:B------:R-:W-:Y:S02]  /*9540*/  @P3 HADD2.F32 R10, -RZ, R27.H0_H0 ;  /* 0x2000001bff0a3230 */ /* 0x000fe40000004100 */
[----:B------:R-:W-:Y:S01]  /*9550*/  FMUL.FTZ R7, R7, R60 ;  /* 0x0000003c07077220 */ /* 0x000fe20000410000 */
[----:B------:R-:W-:Y:S01]  /*9560*/  FMUL.FTZ R6, R32, R6 ;  /* 0x0000000620067220 */ /* 0x000fe20000410000 */
[-C--:B------:R-:W-:Y:S01]  /*9570*/  FMUL.FTZ R20, R5, R60.reuse ;  /* 0x0000003c05147220 */ /* 0x080fe20000410000 */
[----:B-----5:R-:W-:Y:S01]  /*9580*/  FMUL.FTZ R36, R36, R9 ;  /* 0x0000000924247220 */ /* 0x020fe20000410000 */
[----:B------:R-:W-:Y:S01]  /*9590*/  MOV R9, RZ ;  /* 0x000000ff00097202 */ /* 0x000fe20000000f00 */
[-C--:B------:R-:W-:Y:S01]  /*95a0*/  @P3 FMUL.FTZ R9, R10, R7.reuse ;  /* 0x000000070a093220 */ /* 0x080fe20000410000 */
[----:B------:R-:W-:Y:S01]  /*95b0*/  FMUL.FTZ R6, R6, R60 ;  /* 0x0000003c06067220 */ /* 0x000fe20000410000 */
[----:B------:R-:W-:Y:S01]  /*95c0*/  CS2R R10, SRZ ;  /* 0x00000000000a7805 */ /* 0x000fe2000001ff00 */
[----:B------:R-:W-:Y:S01]  /*95d0*/  FMUL.FTZ R37, R37, R7 ;  /* 0x0000000725257220 */ /* 0x000fe20000410000 */
[----:B------:R-:W-:-:S02]  /*95e0*/  @P4 HADD2.F32 R7, -RZ, R201.H0_H0 ;  /* 0x200000c9ff074230 */ /* 0x000fc40000004100 */
[-C--:B------:R-:W-:Y:S01]  /*95f0*/  FMUL.FTZ R19, R38, R6.reuse ;  /* 0x0000000626137220 */ /* 0x080fe20000410000 */
[----:B------:R-:W-:Y:S02]  /*9600*/  FSEL R17, R36, RZ, P2 ;  /* 0x000000ff24117208 */ /* 0x000fe40001000000 */
[----:B------:R-:W-:Y:S01]  /*9610*/  FSEL R18, R37, RZ, P3 ;  /* 0x000000ff25127208 */ /* 0x000fe20001800000 */
[----:B------:R-:W-:Y:S01]  /*9620*/  @P4 FMUL.FTZ R10, R7, R6 ;  /* 0x00000006070a4220 */ /* 0x000fe20000410000 */
[----:B------:R-:W-:Y:S02]  /*9630*/  FSEL R19, R19, RZ, P4 ;  /* 0x000000ff13137208 */ /* 0x000fe40002000000 */
[----:B--2---:R-:W-:-:S05]  /*9640*/  PRMT R24, R30, 0x7610, R24 ;  /* 0x000076101e187816 */ /* 0x004fca0000000018 */
[----:B------:R-:W-:-:S05]  /*9650*/  @P5 HADD2.F32 R5, -RZ, R24.H0_H0 ;  /* 0x20000018ff055230 */ /* 0x000fca0000004100 */
[-C--:B------:R-:W-:Y:S01]  /*9660*/  @P5 FMUL.FTZ R11, R5, R20.reuse ;  /* 0x00000014050b5220 */ /* 0x080fe20000410000 */
[----:B------:R-:W-:-:S05]  /*9670*/  FMUL.FTZ R20, R39, R20 ;  /* 0x0000001427147220 */ /* 0x000fca0000410000 */
[----:B------:R-:W-:-:S07]  /*9680*/  FSEL R20, R20, RZ, P5 ;  /* 0x000000ff14147208 */ /* 0x000fce0002800000 */
.L_x_22012:
[----:B------:R-:W-:Y:S05]  /*9690*/  BSYNC.RECONVERGENT B2 ;  /* 0x0000000000027941 */ /* 0x000fea0003800200 */
.L_x_22010:
[----:B------:R-:W1:Y:S02]  /*96a0*/  @P1 LDC.64 R6, c[0x0][0x478] ;  /* 0x00011e00ff061b82 */ /* 0x000e640000000a00 */
[----:B-1----:R-:W-:-:S05]  /*96b0*/  @P1 IMAD.WIDE.U32 R6, R29, 0x10, R6 ;  /* 0x000000101d061825 */ /* 0x002fca00078e0006 */
[----:B------:R1:W-:Y:S02]  /*96c0*/  @P1 STG.E.128 desc[UR6][R6.64], R124 ;  /* 0x0000007c06001986 */ /* 0x0003e4000c101d06 */
[----:B-1----:R-:W-:-:S05]  /*96d0*/  IMAD.WIDE.U32 R6, R29, 0x10, R220 ;  /* 0x000000101d067825 */ /* 0x002fca00078e00dc */
[----:B------:R1:W-:Y:S02]  /*96e0*/  STG.E.128 desc[UR6][R6.64], R8 ;  /* 0x0000000806007986 */ /* 0x0003e4000c101d06 */
[----:B-1----:R-:W-:-:S06]  /*96f0*/  IMAD.WIDE.U32 R8, R28, 0x10, R228 ;  /* 0x000000101c087825 */ /* 0x002fcc00078e00e4 */
[----:B------:R-:W5:Y:S01]  /*9700*/  LDG.E.128 R8, desc[UR6][R8.64] ;  /* 0x0000000608087981 */ /* 0x000f62000c1e1d00 */
[----:B------:R-:W-:Y:S04]  /*9710*/  BSSY.RECONVERGENT B2, `(.L_x_22013) ;  /* 0x0000061000027945 */ /* 0x000fe80003800200 */
[----:B------:R-:W-:Y:S05]  /*9720*/  @!P1 BRA `(.L_x_22014) ;  /* 0x0000000000bc9947 */ /* 0x000fea0003800000 */
[----:B------:R-:W2:Y:S01]  /*9730*/  LDL.S16 R24, [R1+0x7a] ;  /* 0x00007a0001187983 */ /* 0x000ea20000100600 */
[--C-:B------:R-:W-:Y:S01]  /*9740*/  FFMA.FTZ R4, R53, R4, R52.reuse ;  /* 0x0000000435047223 */ /* 0x100fe20000010034 */
[----:B------:R-:W-:Y:S01]  /*9750*/  LOP3.LUT P2, RZ, R25, 0xff, RZ, 0xc0, !PT ;  /* 0x000000ff19ff7812 */ /* 0x000fe2000784c0ff */
[C-C-:B------:R-:W-:Y:S01]  /*9760*/  FFMA.FTZ R3, R53.reuse, R3, R52.reuse ;  /* 0x0000000335037223 */ /* 0x140fe20000010034 */
[C---:B------:R-:W-:Y:S01]  /*9770*/  FFMA.FTZ R2, R53.reuse, R2, R52 ;  /* 0x0000000235027223 */ /* 0x040fe20000010034 */
[----:B------:R-:W-:Y:S01]  /*9780*/  FADD.FTZ R4, -R4, R16 ;  /* 0x0000001004047221 */ /* 0x000fe20000010100 */
[----:B------:R-:W-:Y:S01]  /*9790*/  FFMA.FTZ R0, R53, R0, R52 ;  /* 0x0000000035007223 */ /* 0x000fe20000010034 */
[----:B------:R-:W-:Y:S01]  /*97a0*/  LOP3.LUT P3, RZ, R25, 0xff00, RZ, 0xc0, !PT ;  /* 0x0000ff0019ff7812 */ /* 0x000fe2000786c0ff */
[----:B------:R-:W-:Y:S01]  /*97b0*/  FADD.FTZ R3, -R3, R15 ;  /* 0x0000000f03037221 */ /* 0x000fe20000010100 */
[C---:B------:R-:W-:Y:S01]  /*97c0*/  FMUL.FTZ R124, R33.reuse, R4 ;  /* 0x00000004217c7220 */ /* 0x040fe20000410000 */
[----:B------:R-:W-:Y:S01]  /*97d0*/  FADD.FTZ R2, -R2, R14 ;  /* 0x0000000e02027221 */ /* 0x000fe20000010100 */
[----:B------:R-:W-:Y:S01]  /*97e0*/  FADD.FTZ R0, -R0, R13 ;  /* 0x0000000d00007221 */ /* 0x000fe20000010100 */
[----:B------:R-:W-:Y:S01]  /*97f0*/  FMUL.FTZ R125, R33, R3 ;  /* 0x00000003217d7220 */ /* 0x000fe20000410000 */
[----:B------:R-:W-:Y:S01]  /*9800*/  FMUL.FTZ R5, R124, R32 ;  /* 0x000000207c057220 */ /* 0x000fe20000410000 */
[----:B------:R-:W-:Y:S01]  /*9810*/  LOP3.LUT P4, RZ, R25, 0xff0000, RZ, 0xc0, !PT ;  /* 0x00ff000019ff7812 */ /* 0x000fe2000788c0ff */
[----:B------:R-:W-:Y:S01]  /*9820*/  FMUL.FTZ R126, R33, R2 ;  /* 0x00000002217e7220 */ /* 0x000fe20000410000 */
[----:B------:R-:W-:-:S02]  /*9830*/  @P2 HADD2.F32 R6, -RZ, R210.H0_H0 ;  /* 0x200000d2ff062230 */ /* 0x000fc40000004100 */
[----:B------:R-:W-:Y:S01]  /*9840*/  FMUL.FTZ R127, R33, R0 ;  /* 0x00000000217f7220 */ /* 0x000fe20000410000 */
[----:B------:R-:W-:Y:S01]  /*9850*/  FMUL.FTZ R5, R5, R60 ;  /* 0x0000003c05057220 */ /* 0x000fe20000410000 */
[-C--:B------:R-:W-:Y:S01]  /*9860*/  FMUL.FTZ R3, R125, R32.reuse ;  /* 0x000000207d037220 */ /* 0x080fe20000410000 */
[----:B------:R-:W-:Y:S01]  /*9870*/  ISETP.GE.U32.AND P5, PT, R25, 0x1000000, PT ;  /* 0x010000001900780c */ /* 0x000fe20003fa6070 */
[-C--:B------:R-:W-:Y:S01]  /*9880*/  FMUL.FTZ R2, R126, R32.reuse ;  /* 0x000000207e027220 */ /* 0x080fe20000410000 */
[----:B------:R-:W-:Y:S02]  /*9890*/  HFMA2 R4, -RZ, RZ, 0, 0 ;  /* 0x00000000ff047431 */ /* 0x000fe400000001ff */
        /* <DEDUP_REMOVED lines=24> */
.L_x_22014:
[----:B------:R-:W2:Y:S01]  /*9a20*/  LDL.S16 R27, [R1+0x7a] ;  /* 0x00007a00011b7983 */ /* 0x000ea20000100600 */
[--C-:B------:R-:W-:Y:S01]  /*9a30*/  FFMA.FTZ R4, R53, R4, R52.reuse ;  /* 0x0000000435047223 */ /* 0x100fe20000010034 */
[----:B------:R-:W-:Y:S01]  /*9a40*/  LOP3.LUT P2, RZ, R25, 0xff, RZ, 0xc0, !PT ;  /* 0x000000ff19ff7812 */ /* 0x000fe2000784c0ff */
[C---:B------:R-:W-:Y:S02]  /*9a50*/  FFMA.FTZ R3, R53.reuse, R3, R52 ;  /* 0x0000000335037223 */ /* 0x040fe40000010034 */
[----:B------:R-:W-:Y:S01]  /*9a60*/  FADD.FTZ R4, -R4, R16 ;  /* 0x0000001004047221 */ /* 0x000fe20000010100 */
[--C-:B------:R-:W-:Y:S01]  /*9a70*/  FFMA.FTZ R2, R53, R2, R52.reuse ;  /* 0x0000000235027223 */ /* 0x100fe20000010034 */
[----:B------:R-:W-:Y:S02]  /*9a80*/  LOP3.LUT P3, RZ, R25, 0xff00, RZ, 0xc0, !PT ;  /* 0x0000ff0019ff7812 */ /* 0x000fe4000786c0ff */
[----:B------:R-:W-:Y:S01]  /*9a90*/  FMUL.FTZ R4, R33, R4 ;  /* 0x0000000421047220 */ /* 0x000fe20000410000 */
[----:B------:R-:W-:Y:S01]  /*9aa0*/  FADD.FTZ R3, -R3, R15 ;  /* 0x0000000f03037221 */ /* 0x000fe20000010100 */
[----:B------:R-:W-:Y:S01]  /*9ab0*/  FFMA.FTZ R0, R53, R0, R52 ;  /* 0x0000000035007223 */ /* 0x000fe20000010034 */
[----:B------:R-:W-:Y:S01]  /*9ac0*/  FADD.FTZ R2, -R2, R14 ;  /* 0x0000000e02027221 */ /* 0x000fe20000010100 */
[----:B------:R-:W-:-:S02]  /*9ad0*/  LOP3.LUT P4, RZ, R25, 0xff0000, RZ, 0xc0, !PT ;  /* 0x00ff000019ff7812 */ /* 0x000fc4000788c0ff */
[----:B--2---:R-:W-:Y:S02]  /*9ae0*/  PRMT R29, R27, 0x7610, R29 ;  /* 0x000076101b1d7816 */ /* 0x004fe4000000001d */
[----:B------:R-:W2:Y:S01]  /*9af0*/  LDL.S16 R27, [R1+0x78] ;  /* 0x00007800011b7983 */ /* 0x000ea20000100600 */
[----:B------:R-:W-:Y:S01]  /*9b00*/  FMUL.FTZ R4, R32, R4 ;  /* 0x0000000420047220 */ /* 0x000fe20000410000 */
[C---:B------:R-:W-:Y:S01]  /*9b10*/  FMUL.FTZ R3, R33.reuse, R3 ;  /* 0x0000000321037220 */ /* 0x040fe20000410000 */
[----:B------:R-:W-:Y:S01]  /*9b20*/  FADD.FTZ R0, -R0, R13 ;  /* 0x0000000d00007221 */ /* 0x000fe20000010100 */
[----:B------:R-:W-:Y:S02]  /*9b30*/  @P2 HADD2.F32 R6, -RZ, R210.H0_H0 ;  /* 0x200000d2ff062230 */ /* 0x000fe40000004100 */
[----:B------:R-:W-:Y:S01]  /*9b40*/  FMUL.FTZ R2, R33, R2 ;  /* 0x0000000221027220 */ /* 0x000fe20000410000 */
[----:B------:R-:W-:Y:S01]  /*9b50*/  PRMT R26, R29, 0x7610, R26 ;  /* 0x000076101d1a7816 */ /* 0x000fe2000000001a */
[----:B------:R-:W-:Y:S01]  /*9b60*/  FMUL.FTZ R5, R4, R60 ;  /* 0x0000003c04057220 */ /* 0x000fe20000410000 */
[----:B------:R-:W-:Y:S01]  /*9b70*/  ISETP.GE.U32.AND P5, PT, R25, 0x1000000, PT ;  /* 0x010000001900780c */ /* 0x000fe20003fa6070 */
        /* <DEDUP_REMOVED lines=8> */
[----:B------:R-:W-:Y:S01]  /*9c00*/  FMUL.FTZ R0, R2, R60 ;  /* 0x0000003c02007220 */ /* 0x000fe20000410000 */
[----:B-----5:R-:W-:Y:S01]  /*9c10*/  FMUL.FTZ R8, R8, R5 ;  /* 0x0000000508087220 */ /* 0x020fe20000410000 */
[----:B------:R-:W-:Y:S01]  /*9c20*/  @P4 HADD2.F32 R2, -RZ, R211.H0_H0 ;  /* 0x200000d3ff024230 */ /* 0x000fe20000004100 */
[----:B------:R-:W-:Y:S01]  /*9c30*/  MOV R5, RZ ;  /* 0x000000ff00057202 */ /* 0x000fe20000000f00 */
[-C--:B------:R-:W-:Y:S01]  /*9c40*/  @P3 FMUL.FTZ R5, R6, R3.reuse ;  /* 0x0000000306053220 */ /* 0x080fe20000410000 */
[----:B------:R-:W-:Y:S01]  /*9c50*/  CS2R R6, SRZ ;  /* 0x0000000000067805 */ /* 0x000fe2000001ff00 */
[-C--:B------:R-:W-:Y:S01]  /*9c60*/  FMUL.FTZ R10, R10, R0.reuse ;  /* 0x000000000a0a7220 */ /* 0x080fe20000410000 */
[----:B------:R-:W-:Y:S01]  /*9c70*/  @P4 FMUL.FTZ R6, R2, R0 ;  /* 0x0000000002064220 */ /* 0x000fe20000410000 */
[----:B------:R-:W-:Y:S01]  /*9c80*/  FMUL.FTZ R32, R32, R60 ;  /* 0x0000003c20207220 */ /* 0x000fe20000410000 */
[----:B------:R-:W-:-:S03]  /*9c90*/  FMUL.FTZ R9, R9, R3 ;  /* 0x0000000309097220 */ /* 0x000fc60000410000 */
[----:B------:R-:W-:Y:S01]  /*9ca0*/  FMUL.FTZ R11, R11, R32 ;  /* 0x000000200b0b7220 */ /* 0x000fe20000410000 */
[----:B--2---:R-:W-:-:S05]  /*9cb0*/  PRMT R24, R27, 0x7610, R24 ;  /* 0x000076101b187816 */ /* 0x004fca0000000018 */
[----:B------:R-:W-:-:S05]  /*9cc0*/  @P5 HADD2.F32 R0, -RZ, R24.H0_H0 ;  /* 0x20000018ff005230 */ /* 0x000fca0000004100 */
[----:B------:R-:W-:Y:S01]  /*9cd0*/  @P5 FMUL.FTZ R7, R0, R32 ;  /* 0x0000002000075220 */ /* 0x000fe20000410000 */
[----:B------:R-:W-:Y:S02]  /*9ce0*/  FSEL R0, R8, RZ, P2 ;  /* 0x000000ff08007208 */ /* 0x000fe40001000000 */
[----:B------:R-:W-:Y:S02]  /*9cf0*/  FSEL R8, R9, RZ, P3 ;  /* 0x000000ff09087208 */ /* 0x000fe40001800000 */
[----:B------:R-:W-:Y:S02]  /*9d00*/  FSEL R9, R10, RZ, P4 ;  /* 0x000000ff0a097208 */ /* 0x000fe40002000000 */
[----:B------:R-:W-:-:S07]  /*9d10*/  FSEL R10, R11, RZ, P5 ;  /* 0x000000ff0b0a7208 */ /* 0x000fce0002800000 */
.L_x_22015:
[----:B------:R-:W-:Y:S05]  /*9d20*/  BSYNC.RECONVERGENT B2 ;  /* 0x0000000000027941 */ /* 0x000fea0003800200 */
.L_x_22013:
[----:B------:R-:W1:Y:S02]  /*9d30*/  @P1 LDC.64 R2, c[0x0][0x478] ;  /* 0x00011e00ff021b82 */ /* 0x000e640000000a00 */
[----:B-1----:R-:W-:-:S04]  /*9d40*/  @P1 IMAD.WIDE.U32 R2, R28, 0x10, R2 ;  /* 0x000000101c021825 */ /* 0x002fc800078e0002 */
[----:B------:R-:W-:Y:S01]  /*9d50*/  IMAD.WIDE.U32 R28, R28, 0x10, R220 ;  /* 0x000000101c1c7825 */ /* 0x000fe200078e00dc */
[----:B------:R2:W-:Y:S04]  /*9d60*/  @P1 STG.E.128 desc[UR6][R2.64], R124 ;  /* 0x0000007c02001986 */ /* 0x0005e8000c101d06 */
[----:B------:R2:W-:Y:S01]  /*9d70*/  STG.E.128 desc[UR6][R28.64], R4 ;  /* 0x000000041c007986 */ /* 0x0005e2000c101d06 */
[----:B------:R-:W-:Y:S05]  /*9d80*/  BRA `(.L_x_22016) ;  /* 0x0000004000dc7947 */ /* 0x000fea0003800000 */
.L_x_21985:
[----:B0-----:R-:W0:Y:S08]  /*9d90*/  LDC.64 R228, c[0x0][0x390] ;  /* 0x0000e400ffe47b82 */ /* 0x001e300000000a00 */
[----:B------:R-:W1:Y:S01]  /*9da0*/  LDC.64 R54, c[0x0][0x478] ;  /* 0x00011e00ff367b82 */ /* 0x000e620000000a00 */
[----:B0-----:R-:W-:-:S06]  /*9db0*/  IMAD.WIDE.U32 R44, R165, 0x10, R228 ;  /* 0x00000010a52c7825 */ /* 0x001fcc00078e00e4 */
[----:B------:R-:W5:Y:S01]  /*9dc0*/  LDG.E.128 R44, desc[UR6][R44.64] ;  /* 0x000000062c2c7981 */ /* 0x000f62000c1e1d00 */
[----:B------:R-:W-:Y:S01]  /*9dd0*/  BSSY.RECONVERGENT B2, `(.L_x_22017) ;  /* 0x0000068000027945 */ /* 0x000fe20003800200 */
[----:B-1----:R-:W-:-:S04]  /*9de0*/  ISETP.NE.U32.AND P1, PT, R54, RZ, PT ;  /* 0x000000ff3600720c */ /* 0x002fc80003f25070 */
[----:B------:R-:W-:-:S13]  /*9df0*/  ISETP.NE.AND.EX P1, PT, R55, RZ, PT, P1 ;  /* 0x000000ff3700720c */ /* 0x000fda0003f25310 */
[----:B------:R-:W-:Y:S05]  /*9e00*/  @P1 BRA `(.L_x_22018) ;  /* 0x0000000000c81947 */ /* 0x000fea0003800000 */
[----:B------:R-:W2:Y:S01]  /*9e10*/  LDL.S16 R48, [R1+0x9e] ;  /* 0x00009e0001307983 */ /* 0x000ea20000100600 */
[C-C-:B------:R-:W-:Y:S01]  /*9e20*/  FFMA.FTZ R220, R53.reuse, R220, R52.reuse ;  /* 0x000000dc35dc7223 */ /* 0x140fe20000010034 */
[----:B-----5:R-:W-:Y:S01]  /*9e30*/  LOP3.LUT P1, RZ, R166, 0xff, RZ, 0xc0, !PT ;  /* 0x000000ffa6ff7812 */ /* 0x020fe2000782c0ff */
[----:B------:R-:W-:Y:S01]  /*9e40*/  FFMA.FTZ R225, R53, R225, R52 ;  /* 0x000000e135e17223 */ /* 0x000fe20000010034 */
[----:B------:R-:W-:Y:S01]  /*9e50*/  MOV R60, UR20 ;  /* 0x00000014003c7c02 */ /* 0x000fe20008000f00 */
[----:B------:R-:W-:Y:S01]  /*9e60*/  FADD.FTZ R220, -R220, R227 ;  /* 0x000000e3dcdc7221 */ /* 0x000fe20000010100 */
[C---:B------:R-:W-:Y:S01]  /*9e70*/  LOP3.LUT P2, RZ, R166.reuse, 0xff00, RZ, 0xc0, !PT ;  /* 0x0000ff00a6ff7812 */ /* 0x040fe2000784c0ff */
[----:B------:R-:W-:Y:S01]  /*9e80*/  FADD.FTZ R225, -R225, R226 ;  /* 0x000000e2e1e17221 */ /* 0x000fe20000010100 */
[----:B------:R-:W-:Y:S01]  /*9e90*/  FFMA.FTZ R223, R53, R223, R52 ;  /* 0x000000df35df7223 */ /* 0x000fe20000010034 */
[----:B------:R-:W-:Y:S01]  /*9ea0*/  FFMA.FTZ R49, R33, R220, R84 ;  /* 0x000000dc21317223 */ /* 0x000fe20000010054 */
[----:B------:R-:W-:Y:S01]  /*9eb0*/  FFMA.FTZ R221, R53, R221, R52 ;  /* 0x000000dd35dd7223 */ /* 0x000fe20000010034 */
[----:B------:R-:W-:Y:S01]  /*9ec0*/  FFMA.FTZ R225, R33, R225, R85 ;  /* 0x000000e121e17223 */ /* 0x000fe20000010055 */
[----:B------:R-:W-:Y:S01]  /*9ed0*/  FADD.FTZ R223, -R223, R224 ;  /* 0x000000e0dfdf7221 */ /* 0x000fe20000010100 */
[----:B------:R-:W-:Y:S01]  /*9ee0*/  FMUL.FTZ R49, R49, R32 ;  /* 0x0000002031317220 */ /* 0x000fe20000410000 */
[----:B------:R-:W-:Y:S01]  /*9ef0*/  FADD.FTZ R221, -R221, R222 ;  /* 0x000000dedddd7221 */ /* 0x000fe20000010100 */
[----:B------:R-:W-:Y:S01]  /*9f00*/  @P1 HADD2.F32 R50, -RZ, R184.H0_H0 ;  /* 0x200000b8ff321230 */ /* 0x000fe20000004100 */
[C---:B------:R-:W-:Y:S01]  /*9f10*/  LOP3.LUT P3, RZ, R166.reuse, 0xff0000, RZ, 0xc0, !PT ;  /* 0x00ff0000a6ff7812 */ /* 0x040fe2000786c0ff */
[----:B------:R-:W-:Y:S01]  /*9f20*/  FMUL.FTZ R49, R49, R60 ;  /* 0x0000003c31317220 */ /* 0x000fe20000410000 */
[C---:B------:R-:W-:Y:S01]  /*9f30*/  FFMA.FTZ R223, R33.reuse, R223, R86 ;  /* 0x000000df21df7223 */ /* 0x040fe20000010056 */
[----:B------:R-:W-:Y:S01]  /*9f40*/  FFMA.FTZ R56, R33, R221, R87 ;  /* 0x000000dd21387223 */ /* 0x000fe20000010057 */
[----:B------:R-:W-:Y:S01]  /*9f50*/  ISETP.GE.U32.AND P4, PT, R166, 0x1000000, PT ;  /* 0x01000000a600780c */ /* 0x000fe20003f86070 */
[----:B------:R-:W-:-:S02]  /*9f60*/  FMUL.FTZ R44, R44, R49 ;  /* 0x000000312c2c7220 */ /* 0x000fc40000410000 */
[----:B------:R-:W-:-:S03]  /*9f70*/  FMUL.FTZ R56, R56, R32 ;  /* 0x0000002038387220 */ /* 0x000fc60000410000 */
[----:B------:R-:W-:Y:S01]  /*9f80*/  FSEL R70, R44, RZ, P1 ;  /* 0x000000ff2c467208 */ /* 0x000fe20000800000 */
[----:B------:R-:W-:Y:S02]  /*9f90*/  FMUL.FTZ R56, R56, R60 ;  /* 0x0000003c38387220 */ /* 0x000fe40000410000 */
[----:B------:R-:W-:Y:S02]  /*9fa0*/  @P3 HADD2.F32 R57, -RZ, R185.H0_H0 ;  /* 0x200000b9ff393230 */ /* 0x000fe40000004100 */
[----:B------:R-:W-:-:S05]  /*9fb0*/  FMUL.FTZ R47, R47, R56 ;  /* 0x000000382f2f7220 */ /* 0x000fca0000410000 */
[----:B------:R-:W-:Y:S02]  /*9fc0*/  FSEL R67, R47, RZ, P4 ;  /* 0x000000ff2f437208 */ /* 0x000fe40002000000 */
[----:B--2---:R-:W-:Y:S01]  /*9fd0*/  PRMT R51, R48, 0x7610, R51 ;  /* 0x0000761030337816 */ /* 0x004fe20000000033 */
[----:B------:R-:W-:Y:S02]  /*9fe0*/  HFMA2 R48, -RZ, RZ, 0, 0 ;  /* 0x00000000ff307431 */ /* 0x000fe400000001ff */
[----:B------:R-:W-:Y:S01]  /*9ff0*/  @P1 FMUL.FTZ R48, R50, R49 ;  /* 0x0000003132301220 */ /* 0x000fe20000410000 */
[----:B------:R-:W-:Y:S01]  /*a000*/  FMUL.FTZ R50, R225, R32 ;  /* 0x00000020e1327220 */ /* 0x000fe20000410000 */
[----:B------:R-:W-:Y:S01]  /*a010*/  MOV R49, RZ ;  /* 0x000000ff00317202 */ /* 0x000fe20000000f00 */
[----:B------:R-:W-:Y:S02]  /*a020*/  @P2 HADD2.F32 R51, -RZ, R51.H0_H0 ;  /* 0x20000033ff332230 */ /* 0x000fe40000004100 */
[----:B------:R-:W-:-:S04]  /*a030*/  FMUL.FTZ R50, R50, R60 ;  /* 0x0000003c32327220 */ /* 0x000fc80000410000 */
[----:B------:R-:W-:Y:S01]  /*a040*/  @P2 FMUL.FTZ R49, R51, R50 ;  /* 0x0000003233312220 */ /* 0x000fe20000410000 */
[----:B------:R-:W-:Y:S01]  /*a050*/  FMUL.FTZ R51, R223, R32 ;  /* 0x00000020df337220 */ /* 0x000fe20000410000 */
[----:B------:R-:W-:Y:S01]  /*a060*/  FMUL.FTZ R45, R45, R50 ;  /* 0x000000322d2d7220 */ /* 0x000fe20000410000 */
[----:B------:R-:W-:Y:S02]  /*a070*/  HFMA2 R50, -RZ, RZ, 0, 0 ;  /* 0x00000000ff327431 */ /* 0x000fe400000001ff */
[----:B------:R-:W-:Y:S02]  /*a080*/  FMUL.FTZ R51, R51, R60 ;  /* 0x0000003c33337220 */ /* 0x000fe40000410000 */
[----:B------:R-:W-:Y:S02]  /*a090*/  FSEL R69, R45, RZ, P2 ;  /* 0x000000ff2d457208 */ /* 0x000fe40001000000 */
[-C--:B------:R-:W-:Y:S01]  /*a0a0*/  FMUL.FTZ R46, R46, R51.reuse ;  /* 0x000000332e2e7220 */ /* 0x080fe20000410000 */
        /* <DEDUP_REMOVED lines=8> */
.L_x_22018:
[----:B------:R-:W2:Y:S01]  /*a130*/  LDL.S16 R58, [R1+0x9e] ;  /* 0x00009e00013a7983 */ /* 0x000ea20000100600 */
[----:B------:R-:W-:Y:S01]  /*a140*/  FFMA.FTZ R220, R53, R220, R52 ;  /* 0x000000dc35dc7223 */ /* 0x000fe20000010034 */
[----:B-----5:R-:W-:-:S03]  /*a150*/  LOP3.LUT P1, RZ, R166, 0xff, RZ, 0xc0, !PT ;  /* 0x000000ffa6ff7812 */ /* 0x020fc6000782c0ff */
[----:B------:R-:W-:Y:S01]  /*a160*/  FADD.FTZ R220, -R220, R227 ;  /* 0x000000e3dcdc7221 */ /* 0x000fe20000010100 */
[----:B------:R-:W-:-:S03]  /*a170*/  FFMA.FTZ R225, R53, R225, R52 ;  /* 0x000000e135e17223 */ /* 0x000fc60000010034 */
[----:B------:R-:W-:Y:S01]  /*a180*/  FFMA.FTZ R124, R33, R220, R84 ;  /* 0x000000dc217c7223 */ /* 0x000fe20000010054 */
[----:B------:R-:W-:Y:S02]  /*a190*/  MOV R60, UR20 ;  /* 0x00000014003c7c02 */ /* 0x000fe40008000f00 */
[----:B------:R-:W-:Y:S01]  /*a1a0*/  LOP3.LUT P2, RZ, R166, 0xff00, RZ, 0xc0, !PT ;  /* 0x0000ff00a6ff7812 */ /* 0x000fe2000784c0ff */
[----:B------:R-:W-:Y:S01]  /*a1b0*/  FMUL.FTZ R49, R124, R32 ;  /* 0x000000207c317220 */ /* 0x000fe20000410000 */
[----:B------:R-:W-:Y:S01]  /*a1c0*/  FADD.FTZ R225, -R225, R226 ;  /* 0x000000e2e1e17221 */ /* 0x000fe20000010100 */
[----:B------:R-:W-:Y:S02]  /*a1d0*/  @P1 HADD2.F32 R50, -RZ, R184.H0_H0 ;  /* 0x200000b8ff321230 */ /* 0x000fe40000004100 */
[----:B------:R-:W-:Y:S01]  /*a1e0*/  FMUL.FTZ R49, R49, R60 ;  /* 0x0000003c31317220 */ /* 0x000fe20000410000 */
[----:B------:R-:W-:Y:S01]  /*a1f0*/  FFMA.FTZ R125, R33, R225, R85 ;  /* 0x000000e1217d7223 */ /* 0x000fe20000010055 */
[----:B------:R-:W-:Y:S01]  /*a200*/  FFMA.FTZ R223, R53, R223, R52 ;  /* 0x000000df35df7223 */ /* 0x000fe20000010034 */
[----:B------:R-:W-:-:S02]  /*a210*/  HFMA2 R48, -RZ, RZ, 0, 0 ;  /* 0x00000000ff307431 */ /* 0x000fc400000001ff */
[-C--:B------:R-:W-:Y:S01]  /*a220*/  @P1 FMUL.FTZ R48, R50, R49.reuse ;  /* 0x0000003132301220 */ /* 0x080fe20000410000 */
        /* <DEDUP_REMOVED lines=10> */
[----:B------:R-:W-:Y:S01]  /*a2d0*/  FFMA.FTZ R126, R33, R223, R86 ;  /* 0x000000df217e7223 */ /* 0x000fe20000010056 */
[----:B------:R-:W-:Y:S01]  /*a2e0*/  MOV R49, RZ ;  /* 0x000000ff00317202 */ /* 0x000fe20000000f00 */
[----:B------:R-:W-:Y:S01]  /*a2f0*/  FADD.FTZ R221, -R221, R222 ;  /* 0x000000dedddd7221 */ /* 0x000fe20000010100 */
[----:B------:R-:W-:Y:S01]  /*a300*/  ISETP.GE.U32.AND P4, PT, R166, 0x1000000, PT ;  /* 0x01000000a600780c */ /* 0x000fe20003f86070 */
[----:B------:R-:W-:Y:S01]  /*a310*/  @P2 FMUL.FTZ R49, R51, R50 ;  /* 0x0000003233312220 */ /* 0x000fe20000410000 */
[----:B------:R-:W-:Y:S01]  /*a320*/  FMUL.FTZ R51, R126, R32 ;  /* 0x000000207e337220 */ /* 0x000fe20000410000 */
[----:B------:R-:W-:Y:S02]  /*a330*/  @P3 HADD2.F32 R56, -RZ, R185.H0_H0 ;  /* 0x200000b9ff383230 */ /* 0x000fe40000004100 */
[----:B------:R-:W-:Y:S01]  /*a340*/  FFMA.FTZ R127, R33, R221, R87 ;  /* 0x000000dd217f7223 */ /* 0x000fe20000010057 */
[----:B------:R-:W-:Y:S01]  /*a350*/  FMUL.FTZ R45, R45, R50 ;  /* 0x000000322d2d7220 */ /* 0x000fe20000410000 */
[----:B------:R-:W-:Y:S01]  /*a360*/  FMUL.FTZ R51, R51, R60 ;  /* 0x0000003c33337220 */ /* 0x000fe20000410000 */
[----:B------:R-:W-:Y:S01]  /*a370*/  HFMA2 R50, -RZ, RZ, 0, 0 ;  /* 0x00000000ff327431 */ /* 0x000fe200000001ff */
[----:B------:R-:W-:-:S02]  /*a380*/  FSEL R70, R44, RZ, P1 ;  /* 0x000000ff2c467208 */ /* 0x000fc40000800000 */
[-C--:B------:R-:W-:Y:S01]  /*a390*/  @P3 FMUL.FTZ R50, R56, R51.reuse ;  /* 0x0000003338323220 */ /* 0x080fe20000410000 */
        /* <DEDUP_REMOVED lines=11> */
.L_x_22019:
[----:B------:R-:W-:Y:S05]  /*a450*/  BSYNC.RECONVERGENT B2 ;  /* 0x0000000000027941 */ /* 0x000fea0003800200 */
.L_x_22017:
[----:B------:R-:W-:Y:S01]  /*a460*/  ISETP.NE.U32.AND P1, PT, R54, RZ, PT ;  /* 0x000000ff3600720c */ /* 0x000fe20003f25070 */
[----:B------:R-:W0:Y:S03]  /*a470*/  LDC.64 R220, c[0x0][0x468] ;  /* 0x00011a00ffdc7b82 */ /* 0x000e260000000a00 */
[----:B------:R-:W-:-:S13]  /*a480*/  ISETP.NE.AND.EX P1, PT, R55, RZ, PT, P1 ;  /* 0x000000ff3700720c */ /* 0x000fda0003f25310 */
[----:B------:R-:W1:Y:S02]  /*a490*/  @P1 LDC.64 R44, c[0x0][0x478] ;  /* 0x00011e00ff2c1b82 */ /* 0x000e640000000a00 */
[----:B-1----:R-:W-:-:S05]  /*a4a0*/  @P1 IMAD.WIDE.U32 R44, R165, 0x10, R44 ;  /* 0x00000010a52c1825 */ /* 0x002fca00078e002c */
        /* <DEDUP_REMOVED lines=16> */
[----:B------:R-:W-:Y:S01]  /*a5b0*/  FFMA.FTZ R124, R33, R219, R88 ;  /* 0x000000db217c7223 */ /* 0x000fe20000010058 */
[----:B------:R-:W-:Y:S01]  /*a5c0*/  FADD.FTZ R215, -R215, R214 ;  /* 0x000000d6d7d77221 */ /* 0x000fe20000010100 */
[----:B------:R-:W-:Y:S01]  /*a5d0*/  FFMA.FTZ R125, R33, R217, R89 ;  /* 0x000000d9217d7223 */ /* 0x000fe20000010059 */
[----:B------:R-:W-:Y:S01]  /*a5e0*/  FFMA.FTZ R213, R53, R213, R52 ;  /* 0x000000d535d57223 */ /* 0x000fe20000010034 */
[----:B------:R-:W-:Y:S01]  /*a5f0*/  FMUL.FTZ R49, R124, R32 ;  /* 0x000000207c317220 */ /* 0x000fe20000410000 */
[----:B------:R-:W-:Y:S01]  /*a600*/  FFMA.FTZ R126, R33, R215, R90 ;  /* 0x000000d7217e7223 */ /* 0x000fe2000001005a */
[----:B------:R-:W-:-:S02]  /*a610*/  @P2 HADD2.F32 R50, -RZ, R186.H0_H0 ;  /* 0x200000baff322230 */ /* 0x000fc40000004100 */
[----:B------:R-:W-:Y:S01]  /*a620*/  FADD.FTZ R213, -R213, R212 ;  /* 0x000000d4d5d57221 */ /* 0x000fe20000010100 */
[----:B------:R-:W-:Y:S01]  /*a630*/  FMUL.FTZ R49, R49, R60 ;  /* 0x0000003c31317220 */ /* 0x000fe20000410000 */
[----:B------:R-:W-:Y:S02]  /*a640*/  LOP3.LUT P4, RZ, R164, 0xff0000, RZ, 0xc0, !PT ;  /* 0x00ff0000a4ff7812 */ /* 0x000fe4000788c0ff */
[----:B------:R-:W-:Y:S01]  /*a650*/  FFMA.FTZ R127, R33, R213, R91 ;  /* 0x000000d5217f7223 */ /* 0x000fe2000001005b */
[-C--:B------:R-:W-:Y:S01]  /*a660*/  @P2 FMUL.FTZ R48, R50, R49.reuse ;  /* 0x0000003132302220 */ /* 0x080fe20000410000 */
[----:B------:R-:W-:Y:S01]  /*a670*/  FMUL.FTZ R50, R125, R32 ;  /* 0x000000207d327220 */ /* 0x000fe20000410000 */
[----:B-----5:R-:W-:Y:S01]  /*a680*/  FMUL.FTZ R44, R44, R49 ;  /* 0x000000312c2c7220 */ /* 0x020fe20000410000 */
[----:B------:R-:W-:Y:S02]  /*a690*/  MOV R49, RZ ;  /* 0x000000ff00317202 */ /* 0x000fe40000000f00 */
[----:B------:R-:W-:Y:S01]  /*a6a0*/  FMUL.FTZ R50, R50, R60 ;  /* 0x0000003c32327220 */ /* 0x000fe20000410000 */
[----:B------:R-:W-:-:S02]  /*a6b0*/  ISETP.GE.U32.AND P5, PT, R164, 0x1000000, PT ;  /* 0x01000000a400780c */ /* 0x000fc40003fa6070 */
[----:B------:R-:W-:Y:S01]  /*a6c0*/  FSEL R62, R44, RZ, P2 ;  /* 0x000000ff2c3e7208 */ /* 0x000fe20001000000 */
[----:B------:R-:W-:Y:S01]  /*a6d0*/  FMUL.FTZ R45, R45, R50 ;  /* 0x000000322d2d7220 */ /* 0x000fe20000410000 */
[----:B------:R-:W-:-:S04]  /*a6e0*/  @P4 HADD2.F32 R54, -RZ, R187.H0_H0 ;  /* 0x200000bbff364230 */ /* 0x000fc80000004100 */
[----:B------:R-:W-:Y:S02]  /*a6f0*/  FSEL R61, R45, RZ, P3 ;  /* 0x000000ff2d3d7208 */ /* 0x000fe40001800000 */
[----:B--2---:R-:W-:-:S05]  /*a700*/  PRMT R56, R57, 0x7610, R56 ;  /* 0x0000761039387816 */ /* 0x004fca0000000038 */
[----:B------:R-:W-:-:S05]  /*a710*/  @P3 HADD2.F32 R51, -RZ, R56.H0_H0 ;  /* 0x20000038ff333230 */ /* 0x000fca0000004100 */
[----:B------:R-:W-:Y:S01]  /*a720*/  @P3 FMUL.FTZ R49, R51, R50 ;  /* 0x0000003233313220 */ /* 0x000fe20000410000 */
[----:B------:R-:W-:Y:S01]  /*a730*/  FMUL.FTZ R51, R126, R32 ;  /* 0x000000207e337220 */ /* 0x000fe20000410000 */
[----:B------:R-:W-:-:S03]  /*a740*/  HFMA2 R50, -RZ, RZ, 0, 0 ;  /* 0x00000000ff327431 */ /* 0x000fc600000001ff */
[----:B------:R-:W-:-:S04]  /*a750*/  FMUL.FTZ R51, R51, R60 ;  /* 0x0000003c33337220 */ /* 0x000fc80000410000 */
[-C--:B------:R-:W-:Y:S01]  /*a760*/  FMUL.FTZ R59, R46, R51.reuse ;  /* 0x000000332e3b7220 */ /* 0x080fe20000410000 */
        /* <DEDUP_REMOVED lines=12> */
.L_x_22021:
[----:B------:R-:W2:Y:S01]  /*a830*/  LDL.S16 R57, [R1+0x9a] ;  /* 0x00009a0001397983 */ /* 0x000ea20000100600 */
[----:B------:R-:W-:Y:S01]  /*a840*/  FFMA.FTZ R219, R53, R219, R52 ;  /* 0x000000db35db7223 */ /* 0x000fe20000010034 */
[----:B------:R-:W-:-:S03]  /*a850*/  LOP3.LUT P2, RZ, R164, 0xff, RZ, 0xc0, !PT ;  /* 0x000000ffa4ff7812 */ /* 0x000fc6000784c0ff */
[----:B------:R-:W-:Y:S01]  /*a860*/  FADD.FTZ R219, -R219, R218 ;  /* 0x000000dadbdb7221 */ /* 0x000fe20000010100 */
[----:B------:R-:W-:-:S03]  /*a870*/  FFMA.FTZ R217, R53, R217, R52 ;  /* 0x000000d935d97223 */ /* 0x000fc60000010034 */
[----:B------:R-:W-:Y:S01]  /*a880*/  FFMA.FTZ R219, R33, R219, R88 ;  /* 0x000000db21db7223 */ /* 0x000fe20000010058 */
[----:B------:R-:W-:Y:S01]  /*a890*/  LOP3.LUT P3, RZ, R164, 0xff00, RZ, 0xc0, !PT ;  /* 0x0000ff00a4ff7812 */ /* 0x000fe2000786c0ff */
[----:B------:R-:W-:Y:S02]  /*a8a0*/  FADD.FTZ R217, -R217, R216 ;  /* 0x000000d8d9d97221 */ /* 0x000fe40000010100 */
[----:B------:R-:W-:Y:S02]  /*a8b0*/  FMUL.FTZ R49, R32, R219 ;  /* 0x000000db20317220 */ /* 0x000fe40000410000 */
[----:B------:R-:W-:Y:S02]  /*a8c0*/  @P2 HADD2.F32 R50, -RZ, R186.H0_H0 ;  /* 0x200000baff322230 */ /* 0x000fe40000004100 */
[----:B------:R-:W-:Y:S01]  /*a8d0*/  FFMA.FTZ R217, R33, R217, R89 ;  /* 0x000000d921d97223 */ /* 0x000fe20000010059 */
        /* <DEDUP_REMOVED lines=16> */
[----:B------:R-:W-:Y:S01]  /*a9e0*/  FFMA.FTZ R215, R33, R215, R90 ;  /* 0x000000d721d77223 */ /* 0x000fe2000001005a */
[----:B------:R-:W-:Y:S01]  /*a9f0*/  FADD.FTZ R51, -R213, R212 ;  /* 0x000000d4d5337221 */ /* 0x000fe20000010100 */
[----:B------:R-:W-:Y:S01]  /*aa00*/  ISETP.GE.U32.AND P5, PT, R164, 0x1000000, PT ;  /* 0x01000000a400780c */ /* 0x000fe20003fa6070 */
[----:B------:R-:W-:Y:S01]  /*aa10*/  FMUL.FTZ R45, R45, R50 ;  /* 0x000000322d2d7220 */ /* 0x000fe20000410000 */
[----:B------:R-:W-:Y:S01]  /*aa20*/  FMUL.FTZ R54, R32, R215 ;  /* 0x000000d720367220 */ /* 0x000fe20000410000 */
[----:B------:R-:W-:Y:S01]  /*aa30*/  FFMA.FTZ R51, R33, R51, R91 ;  /* 0x0000003321337223 */ /* 0x000fe2000001005b */
        /* <DEDUP_REMOVED lines=16> */
.L_x_22022:
[----:B------:R-:W-:Y:S05]  /*ab40*/  BSYNC.RECONVERGENT B2 ;  /* 0x0000000000027941 */ /* 0x000fea0003800200 */
.L_x_22020:
        /* <DEDUP_REMOVED lines=18> */
[C---:B------:R-:W-:Y:S01]  /*ac70*/  FFMA.FTZ R124, R33.reuse, R208, R92 ;  /* 0x000000d0217c7223 */ /* 0x040fe2000001005c */
        /* <DEDUP_REMOVED lines=15> */
[----:B------:R-:W-:-:S03]  /*ad70*/  ISETP.GE.U32.AND P5, PT, R162, 0x1000000, PT ;  /* 0x01000000a200780c */ /* 0x000fc60003fa6070 */
[----:B------:R-:W-:Y:S01]  /*ad80*/  FMUL.FTZ R45, R45, R50 ;  /* 0x000000322d2d7220 */ /* 0x000fe20000410000 */
[----:B--2---:R-:W-:-:S04]  /*ad90*/  PRMT R55, R56, 0x7610, R55 ;  /* 0x0000761038377816 */ /* 0x004fc80000000037 */
[----:B------:R-:W-:Y:S01]  /*ada0*/  FSEL R56, R45, RZ, P3 ;  /* 0x000000ff2d387208 */ /* 0x000fe20001800000 */
[----:B------:R-:W-:Y:S02]  /*adb0*/  @P3 HADD2.F32 R51, -RZ, R55.H0_H0 ;  /* 0x20000037ff333230 */ /* 0x000fe40000004100 */
[----:B------:R-:W-:-:S03]  /*adc0*/  @P4 HADD2.F32 R55, -RZ, R189.H0_H0 ;  /* 0x200000bdff374230 */ /* 0x000fc60000004100 */
[----:B------:R-:W-:Y:S01]  /*add0*/  @P3 FMUL.FTZ R49, R51, R50 ;  /* 0x0000003233313220 */ /* 0x000fe20000410000 */
[----:B------:R-:W-:Y:S01]  /*ade0*/  FMUL.FTZ R51, R126, R32 ;  /* 0x000000207e337220 */ /* 0x000fe20000410000 */
[----:B------:R-:W-:-:S03]  /*adf0*/  HFMA2 R50, -RZ, RZ, 0, 0 ;  /* 0x00000000ff327431 */ /* 0x000fc600000001ff */
[----:B------:R-:W-:-:S04]  /*ae00*/  FMUL.FTZ R51, R51, R60 ;  /* 0x0000003c33337220 */ /* 0x000fc80000410000 */
[-C--:B------:R-:W-:Y:S01]  /*ae10*/  FMUL.FTZ R57, R46, R51.reuse ;  /* 0x000000332e397220 */ /* 0x080fe20000410000 */
        /* <DEDUP_REMOVED lines=13> */
.L_x_22024:
[----:B------:R-:W2:Y:S01]  /*aef0*/  LDL.S16 R65, [R1+0x96] ;  /* 0x0000960001417983 */ /* 0x000ea20000100600 */
[----:B------:R-:W-:Y:S01]  /*af00*/  FFMA.FTZ R208, R53, R208, R52 ;  /* 0x000000d035d07223 */ /* 0x000fe20000010034 */
[----:B------:R-:W-:-:S03]  /*af10*/  LOP3.LUT P2, RZ, R162, 0xff, RZ, 0xc0, !PT ;  /* 0x000000ffa2ff7812 */ /* 0x000fc6000784c0ff */
[----:B------:R-:W-:Y:S01]  /*af20*/  FADD.FTZ R208, -R208, R207 ;  /* 0x000000cfd0d07221 */ /* 0x000fe20000010100 */
[----:B------:R-:W-:-:S03]  /*af30*/  FFMA.FTZ R206, R53, R206, R52 ;  /* 0x000000ce35ce7223 */ /* 0x000fc60000010034 */
[C---:B------:R-:W-:Y:S01]  /*af40*/  FFMA.FTZ R208, R33.reuse, R208, R92 ;  /* 0x000000d021d07223 */ /* 0x040fe2000001005c */
        /* <DEDUP_REMOVED lines=43> */
.L_x_22025:
[----:B------:R-:W-:Y:S05]  /*b200*/  BSYNC.RECONVERGENT B2 ;  /* 0x0000000000027941 */ /* 0x000fea0003800200 */
.L_x_22023:
        /* <DEDUP_REMOVED lines=58> */
.L_x_22027:
        /* <DEDUP_REMOVED lines=25> */
[----:B------:R-:W-:Y:S01]  /*b740*/  FFMA.FTZ R178, R33, R178, R98 ;  /* 0x000000b221b27223 */ /* 0x000fe20000010062 */
[----:B------:R-:W-:Y:S01]  /*b750*/  MOV R49, RZ ;  /* 0x000000ff00317202 */ /* 0x000fe20000000f00 */
[----:B------:R-:W-:Y:S01]  /*b760*/  FADD.FTZ R176, -R176, R175 ;  /* 0x000000afb0b07221 */ /* 0x000fe20000010100 */
[----:B------:R-:W-:Y:S01]  /*b770*/  @P3 FMUL.FTZ R49, R51, R50 ;  /* 0x0000003233313220 */ /* 0x000fe20000410000 */
[----:B------:R-:W-:Y:S01]  /*b780*/  FMUL.FTZ R51, R32, R178 ;  /* 0x000000b220337220 */ /* 0x000fe20000410000 */
[----:B------:R-:W-:Y:S01]  /*b790*/  @P4 HADD2.F32 R63, -RZ, R191.H0_H0 ;  /* 0x200000bfff3f4230 */ /* 0x000fe20000004100 */
[----:B------:R-:W-:Y:S01]  /*b7a0*/  ISETP.GE.U32.AND P5, PT, R160, 0x1000000, PT ;  /* 0x01000000a000780c */ /* 0x000fe20003fa6070 */
[----:B------:R-:W-:Y:S01]  /*b7b0*/  FFMA.FTZ R176, R33, R176, R99 ;  /* 0x000000b021b07223 */ /* 0x000fe20000010063 */
        /* <DEDUP_REMOVED lines=16> */
.L_x_22028:
[----:B------:R-:W-:Y:S05]  /*b8c0*/  BSYNC.RECONVERGENT B2 ;  /* 0x0000000000027941 */ /* 0x000fea0003800200 */
.L_x_22026:
        /* <DEDUP_REMOVED lines=58> */
.L_x_22030:
        /* <DEDUP_REMOVED lines=49> */
.L_x_22031:
[----:B------:R-:W-:Y:S05]  /*bf80*/  BSYNC.RECONVERGENT B2 ;  /* 0x0000000000027941 */ /* 0x000fea0003800200 */
.L_x_22029:
        /* <DEDUP_REMOVED lines=58> */
.L_x_22033:
        /* <DEDUP_REMOVED lines=49> */
.L_x_22034:
[----:B------:R-:W-:Y:S05]  /*c640*/  BSYNC.RECONVERGENT B2 ;  /* 0x0000000000027941 */ /* 0x000fea0003800200 */
.L_x_22032:
        /* <DEDUP_REMOVED lines=18> */
[C---:B------:R-:W-:Y:S01]  /*c770*/  FFMA.FTZ R124, R33.reuse, R146, R108 ;  /* 0x00000092217c7223 */ /* 0x040fe2000001006c */
[----:B------:R-:W-:Y:S01]  /*c780*/  FADD.FTZ R38, -R38, R37 ;  /* 0x0000002526267221 */ /* 0x000fe20000010100 */
[----:B------:R-:W-:Y:S01]  /*c790*/  FADD.FTZ R34, -R34, R35 ;  /* 0x0000002322227221 */ /* 0x000fe20000010100 */
[----:B------:R-:W-:Y:S01]  /*c7a0*/  LOP3.LUT P4, RZ, R36, 0xff0000, RZ, 0xc0, !PT ;  /* 0x00ff000024ff7812 */ /* 0x000fe2000788c0ff */
[----:B------:R-:W-:Y:S01]  /*c7b0*/  FMUL.FTZ R49, R124, R32 ;  /* 0x000000207c317220 */ /* 0x000fe20000410000 */
[C---:B------:R-:W-:Y:S01]  /*c7c0*/  FFMA.FTZ R125, R33.reuse, R144, R109 ;  /* 0x00000090217d7223 */ /* 0x040fe2000001006d */
[C---:B------:R-:W-:Y:S01]  /*c7d0*/  FFMA.FTZ R126, R33.reuse, R38, R110 ;  /* 0x00000026217e7223 */ /* 0x040fe2000001006e */
[----:B------:R-:W-:Y:S01]  /*c7e0*/  FFMA.FTZ R127, R33, R34, R111 ;  /* 0x00000022217f7223 */ /* 0x000fe2000001006f */
[----:B------:R-:W-:Y:S01]  /*c7f0*/  ISETP.GE.U32.AND P5, PT, R36, 0x1000000, PT ;  /* 0x010000002400780c */ /* 0x000fe20003fa6070 */
[----:B------:R-:W-:-:S02]  /*c800*/  @P2 HADD2.F32 R50, -RZ, R196.H0_H0 ;  /* 0x200000c4ff322230 */ /* 0x000fc40000004100 */
[----:B------:R-:W-:Y:S01]  /*c810*/  FMUL.FTZ R49, R49, R60 ;  /* 0x0000003c31317220 */ /* 0x000fe20000410000 */
[-C--:B------:R-:W-:Y:S01]  /*c820*/  FMUL.FTZ R39, R125, R32.reuse ;  /* 0x000000207d277220 */ /* 0x080fe20000410000 */
[-C--:B------:R-:W-:Y:S01]  /*c830*/  FMUL.FTZ R37, R126, R32.reuse ;  /* 0x000000207e257220 */ /* 0x080fe20000410000 */
[----:B------:R-:W-:Y:S01]  /*c840*/  FMUL.FTZ R34, R127, R32 ;  /* 0x000000207f227220 */ /* 0x000fe20000410000 */
[----:B------:R-:W-:Y:S02]  /*c850*/  HFMA2 R48, -RZ, RZ, 0, 0 ;  /* 0x00000000ff307431 */ /* 0x000fe400000001ff */
[-C--:B------:R-:W-:Y:S01]  /*c860*/  @P2 FMUL.FTZ R48, R50, R49.reuse ;  /* 0x0000003132302220 */ /* 0x080fe20000410000 */
        /* <DEDUP_REMOVED lines=8> */
[----:B------:R-:W-:-:S03]  /*c8f0*/  MOV R49, RZ ;  /* 0x000000ff00317202 */ /* 0x000fc60000000f00 */
[----:B------:R-:W-:Y:S02]  /*c900*/  FSEL R81, R46, RZ, P4 ;  /* 0x000000ff2e517208 */ /* 0x000fe40002000000 */
[----:B------:R-:W-:Y:S02]  /*c910*/  FSEL R82, R47, RZ, P5 ;  /* 0x000000ff2f527208 */ /* 0x000fe40002800000 */
[----:B--2---:R-:W-:Y:S02]  /*c920*/  PRMT R79, R80, 0x7610, R79 ;  /* 0x00007610504f7816 */ /* 0x004fe4000000004f */
[----:B------:R-:W-:-:S03]  /*c930*/  FSEL R80, R45, RZ, P3 ;  /* 0x000000ff2d507208 */ /* 0x000fc60001800000 */
[----:B------:R-:W-:Y:S01]  /*c940*/  @P3 HADD2.F32 R50, -RZ, R79.H0_H0 ;  /* 0x2000004fff323230 */ /* 0x000fe20000004100 */
        /* <DEDUP_REMOVED lines=9> */
.L_x_22036:
        /* <DEDUP_REMOVED lines=9> */
[----:B------:R-:W-:Y:S01]  /*ca70*/  FFMA.FTZ R146, R33, R146, R108 ;  /* 0x0000009221927223 */ /* 0x000fe2000001006c */
[----:B------:R-:W-:Y:S01]  /*ca80*/  FADD.FTZ R38, -R38, R37 ;  /* 0x0000002526267221 */ /* 0x000fe20000010100 */
[----:B--2---:R-:W-:-:S02]  /*ca90*/  PRMT R149, R148, 0x7610, R149 ;  /* 0x0000761094957816 */ /* 0x004fc40000000095 */
[----:B------:R-:W2:Y:S01]  /*caa0*/  LDL.S16 R148, [R1+0x84] ;  /* 0x0000840001947983 */ /* 0x000ea20000100600 */
[----:B------:R-:W-:Y:S01]  /*cab0*/  FADD.FTZ R34, -R34, R35 ;  /* 0x0000002322227221 */ /* 0x000fe20000010100 */
[----:B------:R-:W-:Y:S01]  /*cac0*/  LOP3.LUT P4, RZ, R36, 0xff0000, RZ, 0xc0, !PT ;  /* 0x00ff000024ff7812 */ /* 0x000fe2000788c0ff */
[----:B------:R-:W-:Y:S01]  /*cad0*/  FMUL.FTZ R49, R32, R146 ;  /* 0x0000009220317220 */ /* 0x000fe20000410000 */
[----:B------:R-:W-:Y:S01]  /*cae0*/  ISETP.GE.U32.AND P5, PT, R36, 0x1000000, PT ;  /* 0x010000002400780c */ /* 0x000fe20003fa6070 */
[C---:B------:R-:W-:Y:S01]  /*caf0*/  FFMA.FTZ R144, R33.reuse, R144, R109 ;  /* 0x0000009021907223 */ /* 0x040fe2000001006d */
[C---:B------:R-:W-:Y:S01]  /*cb00*/  FFMA.FTZ R38, R33.reuse, R38, R110 ;  /* 0x0000002621267223 */ /* 0x040fe2000001006e */
[----:B------:R-:W-:Y:S01]  /*cb10*/  FFMA.FTZ R34, R33, R34, R111 ;  /* 0x0000002221227223 */ /* 0x000fe2000001006f */
        /* <DEDUP_REMOVED lines=28> */
.L_x_22037:
[----:B------:R-:W-:Y:S05]  /*cce0*/  BSYNC.RECONVERGENT B2 ;  /* 0x0000000000027941 */ /* 0x000fea0003800200 */
.L_x_22035:
        /* <DEDUP_REMOVED lines=20> */
[----:B------:R-:W-:Y:S01]  /*ce30*/  FFMA.FTZ R125, R33, R11, R113 ;  /* 0x0000000b217d7223 */ /* 0x000fe20000010071 */
[----:B------:R-:W-:Y:S01]  /*ce40*/  LOP3.LUT P4, RZ, R27, 0xff0000, RZ, 0xc0, !PT ;  /* 0x00ff00001bff7812 */ /* 0x000fe2000788c0ff */
[C---:B------:R-:W-:Y:S01]  /*ce50*/  FFMA.FTZ R124, R33.reuse, R12, R112 ;  /* 0x0000000c217c7223 */ /* 0x040fe20000010070 */
[C---:B------:R-:W-:Y:S01]  /*ce60*/  FFMA.FTZ R126, R33.reuse, R10, R114 ;  /* 0x0000000a217e7223 */ /* 0x040fe20000010072 */
[----:B------:R-:W-:Y:S01]  /*ce70*/  FFMA.FTZ R127, R33, R9, R115 ;  /* 0x00000009217f7223 */ /* 0x000fe20000010073 */
        /* <DEDUP_REMOVED lines=9> */
[----:B-----5:R-:W-:Y:S01]  /*cf10*/  FMUL.FTZ R37, R37, R11 ;  /* 0x0000000b25257220 */ /* 0x020fe20000410000 */
[----:B------:R-:W-:-:S02]  /*cf20*/  @P2 HADD2.F32 R31, -RZ, R198.H0_H0 ;  /* 0x200000c6ff1f2230 */ /* 0x000fc40000004100 */
[----:B------:R-:W-:Y:S01]  /*cf30*/  FMUL.FTZ R12, R36, R24 ;  /* 0x00000018240c7220 */ /* 0x000fe20000410000 */
[----:B------:R-:W-:Y:S01]  /*cf40*/  FMUL.FTZ R22, R38, R10 ;  /* 0x0000000a26167220 */ /* 0x000fe20000410000 */
[----:B------:R-:W-:-:S03]  /*cf50*/  FSEL R21, R37, RZ, P3 ;  /* 0x000000ff25157208 */ /* 0x000fc60001800000 */
[----:B------:R-:W-:Y:S02]  /*cf60*/  FSEL R12, R12, RZ, P2 ;  /* 0x000000ff0c0c7208 */ /* 0x000fe40001000000 */
[----:B------:R-:W-:Y:S02]  /*cf70*/  FSEL R22, R22, RZ, P4 ;  /* 0x000000ff16167208 */ /* 0x000fe40002000000 */
[----:B--2---:R-:W-:Y:S02]  /*cf80*/  PRMT R46, R44, 0x7610, R46 ;  /* 0x000076102c2e7816 */ /* 0x004fe4000000002e */
[----:B------:R-:W-:Y:S02]  /*cf90*/  CS2R R44, SRZ ;  /* 0x00000000002c7805 */ /* 0x000fe4000001ff00 */
[----:B------:R-:W-:Y:S01]  /*cfa0*/  @P2 FMUL.FTZ R44, R31, R24 ;  /* 0x000000181f2c2220 */ /* 0x000fe20000410000 */
[----:B------:R-:W-:Y:S01]  /*cfb0*/  @P3 HADD2.F32 R23, -RZ, R46.H0_H0 ;  /* 0x2000002eff173230 */ /* 0x000fe20000004100 */
        /* <DEDUP_REMOVED lines=11> */
.L_x_22039:
        /* <DEDUP_REMOVED lines=9> */
[----:B------:R-:W-:Y:S01]  /*d100*/  FFMA.FTZ R11, R33, R11, R113 ;  /* 0x0000000b210b7223 */ /* 0x000fe20000010071 */
[----:B------:R-:W-:Y:S01]  /*d110*/  FADD.FTZ R9, -R9, R21 ;  /* 0x0000001509097221 */ /* 0x000fe20000010100 */
[----:B------:R-:W-:Y:S01]  /*d120*/  ISETP.GE.U32.AND P5, PT, R27, 0x1000000, PT ;  /* 0x010000001b00780c */ /* 0x000fe20003fa6070 */
[----:B------:R-:W-:Y:S01]  /*d130*/  FADD.FTZ R12, -R12, R24 ;  /* 0x000000180c0c7221 */ /* 0x000fe20000010100 */
[----:B------:R-:W-:Y:S01]  /*d140*/  PRMT R35, R48, 0x7610, R35 ;  /* 0x0000761030237816 */ /* 0x000fe20000000023 */
[----:B------:R-:W-:Y:S01]  /*d150*/  FMUL.FTZ R11, R32, R11 ;  /* 0x0000000b200b7220 */ /* 0x000fe20000410000 */
[----:B------:R-:W-:Y:S01]  /*d160*/  FADD.FTZ R10, -R10, R22 ;  /* 0x000000160a0a7221 */ /* 0x000fe20000010100 */
[----:B------:R-:W-:Y:S01]  /*d170*/  FFMA.FTZ R9, R33, R9, R115 ;  /* 0x0000000921097223 */ /* 0x000fe20000010073 */
[C---:B------:R-:W-:Y:S01]  /*d180*/  LOP3.LUT P2, RZ, R27.reuse, 0xff, RZ, 0xc0, !PT ;  /* 0x000000ff1bff7812 */ /* 0x040fe2000784c0ff */
[----:B------:R-:W-:Y:S01]  /*d190*/  @P3 HADD2.F32 R23, -RZ, R35.H0_H0 ;  /* 0x20000023ff173230 */ /* 0x000fe20000004100 */
[----:B------:R-:W-:Y:S01]  /*d1a0*/  LOP3.LUT P4, RZ, R27, 0xff0000, RZ, 0xc0, !PT ;  /* 0x00ff00001bff7812 */ /* 0x000fe2000788c0ff */
[----:B------:R-:W-:Y:S01]  /*d1b0*/  FFMA.FTZ R12, R33, R12, R112 ;  /* 0x0000000c210c7223 */ /* 0x000fe20000010070 */
[----:B------:R-:W-:Y:S01]  /*d1c0*/  FMUL.FTZ R11, R11, R60 ;  /* 0x0000003c0b0b7220 */ /* 0x000fe20000410000 */
[----:B------:R-:W-:Y:S01]  /*d1d0*/  FFMA.FTZ R10, R33, R10, R114 ;  /* 0x0000000a210a7223 */ /* 0x000fe20000010072 */
        /* <DEDUP_REMOVED lines=24> */
.L_x_22040:
[----:B------:R-:W-:Y:S05]  /*d360*/  BSYNC.RECONVERGENT B2 ;  /* 0x0000000000027941 */ /* 0x000fea0003800200 */
.L_x_22038:
        /* <DEDUP_REMOVED lines=18> */
[----:B-1----:R-:W-:Y:S01]  /*d490*/  FFMA.FTZ R124, R33, R8, R116 ;  /* 0x00000008217c7223 */ /* 0x002fe20000010074 */
[----:B------:R-:W-:Y:S01]  /*d4a0*/  FADD.FTZ R6, -R6, R18 ;  /* 0x0000001206067221 */ /* 0x000fe20000010100 */
[----:B------:R-:W-:Y:S01]  /*d4b0*/  FADD.FTZ R5, -R5, R17 ;  /* 0x0000001105057221 */ /* 0x000fe20000010100 */
[C---:B------:R-:W-:Y:S01]  /*d4c0*/  FFMA.FTZ R125, R33.reuse, R7, R117 ;  /* 0x00000007217d7223 */ /* 0x040fe20000010075 */
[----:B------:R-:W-:Y:S01]  /*d4d0*/  LOP3.LUT P4, RZ, R26, 0xff0000, RZ, 0xc0, !PT ;  /* 0x00ff00001aff7812 */ /* 0x000fe2000788c0ff */
[----:B------:R-:W-:Y:S01]  /*d4e0*/  FFMA.FTZ R126, R33, R6, R118 ;  /* 0x00000006217e7223 */ /* 0x000fe20000010076 */
[----:B------:R-:W-:-:S02]  /*d4f0*/  @P2 HADD2.F32 R10, -RZ, R200.H0_H0 ;  /* 0x200000c8ff0a2230 */ /* 0x000fc40000004100 */
[----:B------:R-:W-:Y:S01]  /*d500*/  FFMA.FTZ R127, R33, R5, R119 ;  /* 0x00000005217f7223 */ /* 0x000fe20000010077 */
[----:B------:R-:W-:Y:S01]  /*d510*/  ISETP.GE.U32.AND P5, PT, R26, 0x1000000, PT ;  /* 0x010000001a00780c */ /* 0x000fe20003fa6070 */
[-C--:B------:R-:W-:Y:S01]  /*d520*/  FMUL.FTZ R7, R125, R32.reuse ;  /* 0x000000207d077220 */ /* 0x080fe20000410000 */
[----:B------:R-:W-:Y:S02]  /*d530*/  HFMA2 R8, -RZ, RZ, 0, 0 ;  /* 0x00000000ff087431 */ /* 0x000fe400000001ff */
[-C--:B------:R-:W-:Y:S01]  /*d540*/  FMUL.FTZ R6, R126, R32.reuse ;  /* 0x000000207e067220 */ /* 0x080fe20000410000 */
[----:B------:R-:W-:Y:S01]  /*d550*/  FMUL.FTZ R5, R127, R32 ;  /* 0x000000207f057220 */ /* 0x000fe20000410000 */
[-C--:B------:R-:W-:Y:S02]  /*d560*/  FMUL.FTZ R7, R7, R60.reuse ;  /* 0x0000003c07077220 */ /* 0x080fe40000410000 */
[-C--:B------:R-:W-:Y:S01]  /*d570*/  FMUL.FTZ R6, R6, R60.reuse ;  /* 0x0000003c06067220 */ /* 0x080fe20000410000 */
[----:B------:R-:W-:Y:S01]  /*d580*/  FMUL.FTZ R5, R5, R60 ;  /* 0x0000003c05057220 */ /* 0x000fe20000410000 */
[----:B-----5:R-:W-:-:S02]  /*d590*/  FMUL.FTZ R37, R37, R7 ;  /* 0x0000000725257220 */ /* 0x020fc40000410000 */
[----:B------:R-:W-:Y:S01]  /*d5a0*/  FMUL.FTZ R19, R38, R6 ;  /* 0x0000000626137220 */ /* 0x000fe20000410000 */
[----:B------:R-:W-:Y:S02]  /*d5b0*/  FMUL.FTZ R20, R39, R5 ;  /* 0x0000000527147220 */ /* 0x000fe40000410000 */
[----:B------:R-:W-:Y:S02]  /*d5c0*/  FSEL R18, R37, RZ, P3 ;  /* 0x000000ff25127208 */ /* 0x000fe40001800000 */
[----:B------:R-:W-:Y:S02]  /*d5d0*/  FSEL R19, R19, RZ, P4 ;  /* 0x000000ff13137208 */ /* 0x000fe40002000000 */
[----:B------:R-:W-:Y:S02]  /*d5e0*/  FSEL R20, R20, RZ, P5 ;  /* 0x000000ff14147208 */ /* 0x000fe40002800000 */
[----:B--2---:R-:W-:Y:S01]  /*d5f0*/  PRMT R24, R9, 0x7610, R24 ;  /* 0x0000761009187816 */ /* 0x004fe20000000018 */
[----:B------:R-:W-:-:S04]  /*d600*/  FMUL.FTZ R9, R124, R32 ;  /* 0x000000207c097220 */ /* 0x000fc80000410000 */
[----:B------:R-:W-:-:S04]  /*d610*/  FMUL.FTZ R9, R9, R60 ;  /* 0x0000003c09097220 */ /* 0x000fc80000410000 */
[-C--:B------:R-:W-:Y:S01]  /*d620*/  @P2 FMUL.FTZ R8, R10, R9.reuse ;  /* 0x000000090a082220 */ /* 0x080fe20000410000 */
[----:B------:R-:W-:Y:S02]  /*d630*/  @P3 HADD2.F32 R10, -RZ, R24.H0_H0 ;  /* 0x20000018ff0a3230 */ /* 0x000fe40000004100 */
[----:B------:R-:W-:Y:S01]  /*d640*/  FMUL.FTZ R36, R36, R9 ;  /* 0x0000000924247220 */ /* 0x000fe20000410000 */
[----:B------:R-:W-:Y:S02]  /*d650*/  MOV R9, RZ ;  /* 0x000000ff00097202 */ /* 0x000fe40000000f00 */
[----:B------:R-:W-:Y:S01]  /*d660*/  @P3 FMUL.FTZ R9, R10, R7 ;  /* 0x000000070a093220 */ /* 0x000fe20000410000 */
[----:B------:R-:W-:Y:S01]  /*d670*/  @P4 HADD2.F32 R7, -RZ, R201.H0_H0 ;  /* 0x200000c9ff074230 */ /* 0x000fe20000004100 */
[----:B------:R-:W-:Y:S02]  /*d680*/  CS2R R10, SRZ ;  /* 0x00000000000a7805 */ /* 0x000fe4000001ff00 */
[----:B------:R-:W-:-:S02]  /*d690*/  FSEL R17, R36, RZ, P2 ;  /* 0x000000ff24117208 */ /* 0x000fc40001000000 */
[----:B------:R-:W-:Y:S01]  /*d6a0*/  @P4 FMUL.FTZ R10, R7, R6 ;  /* 0x00000006070a4220 */ /* 0x000fe20000410000 */
[----:B------:R-:W-:Y:S06]  /*d6b0*/  @!P5 BRA `(.L_x_22043) ;  /* 0x0000000000d0d947 */ /* 0x000fec0003800000 */
[----:B------:R-:W2:Y:S02]  /*d6c0*/  LDL.S16 R24, [R1+0x7c] ;  /* 0x00007c0001187983 */ /* 0x000ea40000100600 */
[----:B--2---:R-:W-:-:S05]  /*d6d0*/  HADD2.F32 R11, -RZ, R24.H0_H0 ;  /* 0x20000018ff0b7230 */ /* 0x004fca0000004100 */
[----:B------:R-:W-:Y:S01]  /*d6e0*/  FMUL.FTZ R11, R11, R5 ;  /* 0x000000050b0b7220 */ /* 0x000fe20000410000 */
[----:B------:R-:W-:Y:S06]  /*d6f0*/  BRA `(.L_x_22043) ;  /* 0x0000000000c07947 */ /* 0x000fec0003800000 */
.L_x_22042:
[----:B-1----:R-:W2:Y:S01]  /*d700*/  LDL.S16 R30, [R1+0x7e] ;  /* 0x00007e00011e7983 */ /* 0x002ea20000100600 */
[C-C-:B------:R-:W-:Y:S01]  /*d710*/  FFMA.FTZ R8, R53.reuse, R8, R52.reuse ;  /* 0x0000000835087223 */ /* 0x140fe20000010034 */
[----:B------:R-:W-:Y:S01]  /*d720*/  LOP3.LUT P2, RZ, R26, 0xff, RZ, 0xc0, !PT ;  /* 0x000000ff1aff7812 */ /* 0x000fe2000784c0ff */
[C---:B------:R-:W-:Y:S02]  /*d730*/  FFMA.FTZ R7, R53.reuse, R7, R52 ;  /* 0x0000000735077223 */ /* 0x040fe40000010034 */
[----:B------:R-:W-:Y:S01]  /*d740*/  FADD.FTZ R8, -R8, R20 ;  /* 0x0000001408087221 */ /* 0x000fe20000010100 */
[----:B------:R-:W-:Y:S01]  /*d750*/  FFMA.FTZ R5, R53, R5, R52 ;  /* 0x0000000535057223 */ /* 0x000fe20000010034 */
[----:B------:R-:W-:Y:S02]  /*d760*/  LOP3.LUT P3, RZ, R26, 0xff00, RZ, 0xc0, !PT ;  /* 0x0000ff001aff7812 */ /* 0x000fe4000786c0ff */
[----:B------:R-:W-:Y:S01]  /*d770*/  FFMA.FTZ R8, R33, R8, R116 ;  /* 0x0000000821087223 */ /* 0x000fe20000010074 */
[----:B--2---:R-:W-:-:S02]  /*d780*/  PRMT R31, R30, 0x7610, R31 ;  /* 0x000076101e1f7816 */ /* 0x004fc4000000001f */
[----:B------:R-:W2:Y:S01]  /*d790*/  LDL.S16 R30, [R1+0x7c] ;  /* 0x00007c00011e7983 */ /* 0x000ea20000100600 */
[----:B------:R-:W-:Y:S01]  /*d7a0*/  FADD.FTZ R7, -R7, R19 ;  /* 0x0000001307077221 */ /* 0x000fe20000010100 */
[----:B------:R-:W-:Y:S01]  /*d7b0*/  FFMA.FTZ R6, R53, R6, R52 ;  /* 0x0000000635067223 */ /* 0x000fe20000010034 */
[----:B------:R-:W-:Y:S01]  /*d7c0*/  FADD.FTZ R5, -R5, R17 ;  /* 0x0000001105057221 */ /* 0x000fe20000010100 */
[----:B------:R-:W-:Y:S01]  /*d7d0*/  ISETP.GE.U32.AND P5, PT, R26, 0x1000000, PT ;  /* 0x010000001a00780c */ /* 0x000fe20003fa6070 */
[----:B------:R-:W-:Y:S01]  /*d7e0*/  FMUL.FTZ R8, R32, R8 ;  /* 0x0000000820087220 */ /* 0x000fe20000410000 */
[C---:B------:R-:W-:Y:S01]  /*d7f0*/  FFMA.FTZ R7, R33.reuse, R7, R117 ;  /* 0x0000000721077223 */ /* 0x040fe20000010075 */
[----:B------:R-:W-:Y:S01]  /*d800*/  FADD.FTZ R6, -R6, R18 ;  /* 0x0000001206067221 */ /* 0x000fe20000010100 */
[----:B------:R-:W-:Y:S02]  /*d810*/  @P2 HADD2.F32 R10, -RZ, R200.H0_H0 ;  /* 0x200000c8ff0a2230 */ /* 0x000fe40000004100 */
[----:B------:R-:W-:Y:S01]  /*d820*/  FFMA.FTZ R5, R33, R5, R119 ;  /* 0x0000000521057223 */ /* 0x000fe20000010077 */
[----:B------:R-:W-:Y:S01]  /*d830*/  PRMT R27, R31, 0x7610, R27 ;  /* 0x000076101f1b7816 */ /* 0x000fe2000000001b */
[----:B------:R-:W-:Y:S01]  /*d840*/  FMUL.FTZ R9, R8, R60 ;  /* 0x0000003c08097220 */ /* 0x000fe20000410000 */
[----:B------:R-:W-:Y:S01]  /*d850*/  LOP3.LUT P4, RZ, R26, 0xff0000, RZ, 0xc0, !PT ;  /* 0x00ff00001aff7812 */ /* 0x000fe2000788c0ff */
[----:B------:R-:W-:Y:S01]  /*d860*/  FMUL.FTZ R7, R32, R7 ;  /* 0x0000000720077220 */ /* 0x000fe20000410000 */
[----:B------:R-:W-:Y:S01]  /*d870*/  FFMA.FTZ R6, R33, R6, R118 ;  /* 0x0000000621067223 */ /* 0x000fe20000010076 */
        /* <DEDUP_REMOVED lines=24> */
.L_x_22043:
[----:B------:R-:W-:Y:S05]  /*da00*/  BSYNC.RECONVERGENT B2 ;  /* 0x0000000000027941 */ /* 0x000fea0003800200 */
.L_x_22041:
        /* <DEDUP_REMOVED lines=18> */
[C---:B------:R-:W-:Y:S01]  /*db30*/  FFMA.FTZ R124, R33.reuse, R4, R120 ;  /* 0x00000004217c7223 */ /* 0x040fe20000010078 */
[----:B------:R-:W-:Y:S01]  /*db40*/  FADD.FTZ R2, -R2, R14 ;  /* 0x0000000e02027221 */ /* 0x000fe20000010100 */
[----:B------:R-:W-:Y:S01]  /*db50*/  FADD.FTZ R0, -R0, R13 ;  /* 0x0000000d00007221 */ /* 0x000fe20000010100 */
[----:B------:R-:W-:Y:S01]  /*db60*/  FFMA.FTZ R125, R33, R3, R121 ;  /* 0x00000003217d7223 */ /* 0x000fe20000010079 */
[----:B------:R-:W-:Y:S01]  /*db70*/  LOP3.LUT P4, RZ, R25, 0xff0000, RZ, 0xc0, !PT ;  /* 0x00ff000019ff7812 */ /* 0x000fe2000788c0ff */
[----:B------:R-:W-:Y:S01]  /*db80*/  FFMA.FTZ R126, R33, R2, R122 ;  /* 0x00000002217e7223 */ /* 0x000fe2000001007a */
[----:B------:R-:W-:-:S02]  /*db90*/  @P2 HADD2.F32 R6, -RZ, R210.H0_H0 ;  /* 0x200000d2ff062230 */ /* 0x000fc40000004100 */
[----:B------:R-:W-:Y:S01]  /*dba0*/  FFMA.FTZ R127, R33, R0, R123 ;  /* 0x00000000217f7223 */ /* 0x000fe2000001007b */
[-C--:B------:R-:W-:Y:S01]  /*dbb0*/  FMUL.FTZ R3, R125, R32.reuse ;  /* 0x000000207d037220 */ /* 0x080fe20000410000 */
[----:B------:R-:W-:Y:S01]  /*dbc0*/  ISETP.GE.U32.AND P5, PT, R25, 0x1000000, PT ;  /* 0x010000001900780c */ /* 0x000fe20003fa6070 */
[----:B------:R-:W-:Y:S01]  /*dbd0*/  FMUL.FTZ R2, R126, R32 ;  /* 0x000000207e027220 */ /* 0x000fe20000410000 */
[----:B------:R-:W-:Y:S02]  /*dbe0*/  HFMA2 R4, -RZ, RZ, 0, 0 ;  /* 0x00000000ff047431 */ /* 0x000fe400000001ff */
[-C--:B------:R-:W-:Y:S01]  /*dbf0*/  FMUL.FTZ R3, R3, R60.reuse ;  /* 0x0000003c03037220 */ /* 0x080fe20000410000 */
[----:B------:R-:W-:-:S03]  /*dc00*/  FMUL.FTZ R2, R2, R60 ;  /* 0x0000003c02027220 */ /* 0x000fc60000410000 */
[----:B-----5:R-:W-:Y:S01]  /*dc10*/  FMUL.FTZ R9, R9, R3 ;  /* 0x0000000309097220 */ /* 0x020fe20000410000 */
[----:B------:R-:W-:Y:S01]  /*dc20*/  FMUL.FTZ R10, R10, R2 ;  /* 0x000000020a0a7220 */ /* 0x000fe20000410000 */
[----:B--2---:R-:W-:Y:S01]  /*dc30*/  PRMT R24, R5, 0x7610, R24 ;  /* 0x0000761005187816 */ /* 0x004fe20000000018 */
[-C--:B------:R-:W-:Y:S01]  /*dc40*/  FMUL.FTZ R5, R124, R32.reuse ;  /* 0x000000207c057220 */ /* 0x080fe20000410000 */
[----:B------:R-:W-:-:S03]  /*dc50*/  FMUL.FTZ R32, R127, R32 ;  /* 0x000000207f207220 */ /* 0x000fc60000410000 */
[-C--:B------:R-:W-:Y:S01]  /*dc60*/  FMUL.FTZ R5, R5, R60.reuse ;  /* 0x0000003c05057220 */ /* 0x080fe20000410000 */
[----:B------:R-:W-:-:S03]  /*dc70*/  FMUL.FTZ R60, R32, R60 ;  /* 0x0000003c203c7220 */ /* 0x000fc60000410000 */
[-C--:B------:R-:W-:Y:S01]  /*dc80*/  @P2 FMUL.FTZ R4, R6, R5.reuse ;  /* 0x0000000506042220 */ /* 0x080fe20000410000 */
[----:B------:R-:W-:Y:S02]  /*dc90*/  @P3 HADD2.F32 R6, -RZ, R24.H0_H0 ;  /* 0x20000018ff063230 */ /* 0x000fe40000004100 */
[----:B------:R-:W-:Y:S01]  /*dca0*/  FMUL.FTZ R8, R8, R5 ;  /* 0x0000000508087220 */ /* 0x000fe20000410000 */
[----:B------:R-:W-:Y:S01]  /*dcb0*/  MOV R5, RZ ;  /* 0x000000ff00057202 */ /* 0x000fe20000000f00 */
[----:B------:R-:W-:Y:S01]  /*dcc0*/  FMUL.FTZ R11, R11, R60 ;  /* 0x0000003c0b0b7220 */ /* 0x000fe20000410000 */
[----:B------:R-:W-:Y:S01]  /*dcd0*/  @P3 FMUL.FTZ R5, R6, R3 ;  /* 0x0000000306053220 */ /* 0x000fe20000410000 */
[----:B------:R-:W-:Y:S01]  /*dce0*/  @P4 HADD2.F32 R3, -RZ, R211.H0_H0 ;  /* 0x200000d3ff034230 */ /* 0x000fe20000004100 */
[----:B------:R-:W-:Y:S02]  /*dcf0*/  FSEL R0, R8, RZ, P2 ;  /* 0x000000ff08007208 */ /* 0x000fe40001000000 */
[----:B------:R-:W-:-:S02]  /*dd00*/  CS2R R6, SRZ ;  /* 0x0000000000067805 */ /* 0x000fc4000001ff00 */
[----:B------:R-:W-:Y:S02]  /*dd10*/  FSEL R8, R9, RZ, P3 ;  /* 0x000000ff09087208 */ /* 0x000fe40001800000 */
[----:B------:R-:W-:Y:S01]  /*dd20*/  FSEL R9, R10, RZ, P4 ;  /* 0x000000ff0a097208 */ /* 0x000fe20002000000 */
[----:B------:R-:W-:Y:S01]  /*dd30*/  @P4 FMUL.FTZ R6, R3, R2 ;  /* 0x0000000203064220 */ /* 0x000fe20000410000 */
[----:B------:R-:W-:Y:S01]  /*dd40*/  FSEL R10, R11, RZ, P5 ;  /* 0x000000ff0b0a7208 */ /* 0x000fe20002800000 */
[----:B------:R-:W-:Y:S06]  /*dd50*/  @!P5 BRA `(.L_x_22046) ;  /* 0x0000000000d0d947 */ /* 0x000fec0003800000 */
[----:B------:R-:W2:Y:S02]  /*dd60*/  LDL.S16 R24, [R1+0x78] ;  /* 0x0000780001187983 */ /* 0x000ea40000100600 */
[----:B--2---:R-:W-:-:S05]  /*dd70*/  HADD2.F32 R7, -RZ, R24.H0_H0 ;  /* 0x20000018ff077230 */ /* 0x004fca0000004100 */
[----:B------:R-:W-:Y:S01]  /*dd80*/  FMUL.FTZ R7, R7, R60 ;  /* 0x0000003c07077220 */ /* 0x000fe20000410000 */
[----:B------:R-:W-:Y:S06]  /*dd90*/  BRA `(.L_x_22046) ;  /* 0x0000000000c07947 */ /* 0x000fec0003800000 */
.L_x_22045:
[----:B------:R-:W2:Y:S01]  /*dda0*/  LDL.S16 R27, [R1+0x7a] ;  /* 0x00007a00011b7983 */ /* 0x000ea20000100600 */
[--C-:B------:R-:W-:Y:S01]  /*ddb0*/  FFMA.FTZ R4, R53, R4, R52.reuse ;  /* 0x0000000435047223 */ /* 0x100fe20000010034 */
[----:B------:R-:W-:Y:S01]  /*ddc0*/  LOP3.LUT P2, RZ, R25, 0xff, RZ, 0xc0, !PT ;  /* 0x000000ff19ff7812 */ /* 0x000fe2000784c0ff */
[C---:B------:R-:W-:Y:S02]  /*ddd0*/  FFMA.FTZ R3, R53.reuse, R3, R52 ;  /* 0x0000000335037223 */ /* 0x040fe40000010034 */
[----:B------:R-:W-:Y:S01]  /*dde0*/  FADD.FTZ R4, -R4, R16 ;  /* 0x0000001004047221 */ /* 0x000fe20000010100 */
[----:B------:R-:W-:Y:S01]  /*ddf0*/  FFMA.FTZ R2, R53, R2, R52 ;  /* 0x0000000235027223 */ /* 0x000fe20000010034 */
[----:B------:R-:W-:Y:S02]  /*de00*/  LOP3.LUT P3, RZ, R25, 0xff00, RZ, 0xc0, !PT ;  /* 0x0000ff0019ff7812 */ /* 0x000fe4000786c0ff */
[----:B------:R-:W-:Y:S01]  /*de10*/  FFMA.FTZ R4, R33, R4, R120 ;  /* 0x0000000421047223 */ /* 0x000fe20000010078 */
[----:B------:R-:W-:Y:S01]  /*de20*/  FADD.FTZ R3, -R3, R15 ;  /* 0x0000000f03037221 */ /* 0x000fe20000010100 */
[----:B------:R-:W-:Y:S01]  /*de30*/  FFMA.FTZ R0, R53, R0, R52 ;  /* 0x0000000035007223 */ /* 0x000fe20000010034 */
[----:B------:R-:W-:Y:S01]  /*de40*/  FADD.FTZ R2, -R2, R14 ;  /* 0x0000000e02027221 */ /* 0x000fe20000010100 */
[----:B------:R-:W-:-:S02]  /*de50*/  LOP3.LUT P4, RZ, R25, 0xff0000, RZ, 0xc0, !PT ;  /* 0x00ff000019ff7812 */ /* 0x000fc4000788c0ff */
[----:B--2---:R-:W-:Y:S02]  /*de60*/  PRMT R29, R27, 0x7610, R29 ;  /* 0x000076101b1d7816 */ /* 0x004fe4000000001d */
[----:B------:R-:W2:Y:S01]  /*de70*/  LDL.S16 R27, [R1+0x78] ;  /* 0x00007800011b7983 */ /* 0x000ea20000100600 */
[----:B------:R-:W-:Y:S01]  /*de80*/  FMUL.FTZ R4, R32, R4 ;  /* 0x0000000420047220 */ /* 0x000fe20000410000 */
[C---:B------:R-:W-:Y:S01]  /*de90*/  FFMA.FTZ R3, R33.reuse, R3, R121 ;  /* 0x0000000321037223 */ /* 0x040fe20000010079 */
[----:B------:R-:W-:Y:S01]  /*dea0*/  FADD.FTZ R0, -R0, R13 ;  /* 0x0000000d00007221 */ /* 0x000fe20000010100 */
[----:B------:R-:W-:Y:S02]  /*deb0*/  @P2 HADD2.F32 R6, -RZ, R210.H0_H0 ;  /* 0x200000d2ff062230 */ /* 0x000fe40000004100 */
[----:B------:R-:W-:Y:S01]  /*dec0*/  FFMA.FTZ R2, R33, R2, R122 ;  /* 0x0000000221027223 */ /* 0x000fe2000001007a */
[----:B------:R-:W-:Y:S01]  /*ded0*/  PRMT R26, R29, 0x7610, R26 ;  /* 0x000076101d1a7816 */ /* 0x000fe2000000001a */
[----:B------:R-:W-:Y:S01]  /*dee0*/  FMUL.FTZ R5, R4, R60 ;  /* 0x0000003c04057220 */ /* 0x000fe20000410000 */
[----:B------:R-:W-:Y:S01]  /*def0*/  ISETP.GE.U32.AND P5, PT, R25, 0x1000000, PT ;  /* 0x010000001900780c */ /* 0x000fe20003fa6070 */
        /* <DEDUP_REMOVED lines=26> */
.L_x_22046:
[----:B------:R-:W-:Y:S05]  /*e0a0*/  BSYNC.RECONVERGENT B2 ;  /* 0x0000000000027941 */ /* 0x000fea0003800200 */
.L_x_22044:
[----:B------:R-:W1:Y:S02]  /*e0b0*/  @P1 LDC.64 R2, c[0x0][0x478] ;  /* 0x00011e00ff021b82 */ /* 0x000e640000000a00 */
[----:B-1----:R-:W-:-:S04]  /*e0c0*/  @P1 IMAD.WIDE.U32 R2, R28, 0x10, R2 ;  /* 0x000000101c021825 */ /* 0x002fc800078e0002 */
[----:B------:R-:W-:Y:S01]  /*e0d0*/  IMAD.WIDE.U32 R28, R28, 0x10, R220 ;  /* 0x000000101c1c7825 */ /* 0x000fe200078e00dc */
[----:B------:R1:W-:Y:S04]  /*e0e0*/  @P1 STG.E.128 desc[UR6][R2.64], R124 ;  /* 0x0000007c02001986 */ /* 0x0003e8000c101d06 */
[----:B------:R1:W-:Y:S02]  /*e0f0*/  STG.E.128 desc[UR6][R28.64], R4 ;  /* 0x000000041c007986 */ /* 0x0003e4000c101d06 */
.L_x_22016:
        /* <DEDUP_REMOVED lines=17> */
[----:B0-----:R-:W5:Y:S04]  /*e210*/  LDL.LU R51, [R1+0x1f0] ;  /* 0x0001f00001337983 */ /* 0x001f680000300800 */
        /* <DEDUP_REMOVED lines=107> */
.L_x_21981:
[----:B------:R-:W-:Y:S02]  /*e8d0*/  MOV R43, R44 ;  /* 0x0000002c002b7202 */ /* 0x000fe40000000f00 */
        /* <DEDUP_REMOVED lines=94> */
.L_x_21980:
[----:B------:R-:W-:Y:S05]  /*eec0*/  BSYNC B1 ;  /* 0x0000000000017941 */ /* 0x000fea0003800000 */
.L_x_21979:
[----:B------:R-:W2:Y:S01]  /*eed0*/  LDL.LU R125, [R1+0x1ac] ;  /* 0x0001ac00017d7983 */ /* 0x000ea20000300800 */
        /* <DEDUP_REMOVED lines=330> */
.L_x_21984:
        /* <DEDUP_REMOVED lines=8> */
.L_x_22049:
[----:B------:R-:W-:Y:S05]  /*10400*/  BSYNC B2 ;  /* 0x0000000000027941 */ /* 0x000fea0003800000 */
.L_x_22048:
        /* <DEDUP_REMOVED lines=8> */
.L_x_22050:
[----:B------:R-:W-:Y:S01]  /*10490*/  MOV R238, R240 ;  /* 0x000000f000ee7202 */ /* 0x000fe20000000f00 */
[----:B------:R-:W-:Y:S02]  /*104a0*/  HFMA2 R228, -RZ, RZ, 0, 1.1920928955078125e-07 ;  /* 0x00000002ffe47431 */ /* 0x000fe400000001ff */
[----:B------:R-:W-:Y:S01]  /*104b0*/  FADD.FTZ R241, R82, R241 ;  /* 0x000000f152f17221 */ /* 0x000fe20000010000 */
[----:B------:R-:W-:-:S07]  /*104c0*/  MOV R82, 0xffffffff ;  /* 0xffffffff00527802 */ /* 0x000fce0000000f00 */
[----:B------:R-:W-:Y:S05]  /*104d0*/  WARPSYNC.COLLECTIVE R82, `(.L_x_22051) ;  /* 0x0000000052087348 */ /* 0x000fea0003c00000 */
[----:B------:R0:W1:Y:S02]  /*104e0*/  SHFL.BFLY P3, R82, R238, R228, R83 ;  /* 0x0c0000e4ee527389 */ /* 0x0000640000060053 */
[----:B01----:R-:W-:Y:S05]  /*104f0*/  ENDCOLLECTIVE ;  /* 0x000000000000791b */ /* 0x003fea0003800000 */
.L_x_22051:
[----:B------:R-:W-:Y:S01]  /*10500*/  MOV R238, R241 ;  /* 0x000000f100ee7202 */ /* 0x000fe20000000f00 */
[----:B------:R-:W-:Y:S01]  /*10510*/  FADD.FTZ R240, R240, R82 ;  /* 0x00000052f0f07221 */ /* 0x000fe20000010000 */
[----:B------:R-:W-:-:S07]  /*10520*/  MOV R82, 0xffffffff ;  /* 0xffffffff00527802 */ /* 0x000fce0000000f00 */
[----:B------:R-:W-:Y:S05]  /*10530*/  WARPSYNC.COLLECTIVE R82, `(.L_x_22052) ;  /* 0x0000000052087348 */ /* 0x000fea0003c00000 */
[----:B------:R0:W1:Y:S02]  /*10540*/  SHFL.BFLY P3, R82, R238, R228, R83 ;  /* 0x0c0000e4ee527389 */ /* 0x0000640000060053 */
[----:B01----:R-:W-:Y:S05]  /*10550*/  ENDCOLLECTIVE ;  /* 0x000000000000791b */ /* 0x003fea0003800000 */
.L_x_22052:
[----:B------:R-:W-:Y:S01]  /*10560*/  MOV R238, R240 ;  /* 0x000000f000ee7202 */ /* 0x000fe20000000f00 */
[----:B------:R-:W-:Y:S02]  /*10570*/  HFMA2 R228, -RZ, RZ, 0, 2.384185791015625e-07 ;  /* 0x00000004ffe47431 */ /* 0x000fe400000001ff */
[----:B------:R-:W-:Y:S01]  /*10580*/  FADD.FTZ R241, R241, R82 ;  /* 0x00000052f1f17221 */ /* 0x000fe20000010000 */
[----:B------:R-:W-:-:S07]  /*10590*/  MOV R82, 0xffffffff ;  /* 0xffffffff00527802 */ /* 0x000fce0000000f00 */
[----:B------:R-:W-:Y:S05]  /*105a0*/  WARPSYNC.COLLECTIVE R82, `(.L_x_22053) ;  /* 0x0000000052087348 */ /* 0x000fea0003c00000 */
[----:B------:R0:W1:Y:S02]  /*105b0*/  SHFL.BFLY P3, R82, R238, R228, R83 ;  /* 0x0c0000e4ee527389 */ /* 0x0000640000060053 */
[----:B01----:R-:W-:Y:S05]  /*105c0*/  ENDCOLLECTIVE ;  /* 0x000000000000791b */ /* 0x003fea0003800000 */
.L_x_22053:
[----:B------:R-:W-:Y:S01]  /*105d0*/  MOV R238, R241 ;  /* 0x000000f100ee7202 */ /* 0x000fe20000000f00 */
[----:B------:R-:W-:Y:S01]  /*105e0*/  FADD.FTZ R240, R240, R82 ;  /* 0x00000052f0f07221 */ /* 0x000fe20000010000 */
[----:B------:R-:W-:-:S07]  /*105f0*/  MOV R82, 0xffffffff ;  /* 0xffffffff00527802 */ /* 0x000fce0000000f00 */
[----:B------:R-:W-:Y:S05]  /*10600*/  WARPSYNC.COLLECTIVE R82, `(.L_x_22054) ;  /* 0x0000000052087348 */ /* 0x000fea0003c00000 */
[----:B------:R0:W1:Y:S02]  /*10610*/  SHFL.BFLY P3, R82, R238, R228, R83 ;  /* 0x0c0000e4ee527389 */ /* 0x0000640000060053 */
[----:B01----:R-:W-:Y:S05]  /*10620*/  ENDCOLLECTIVE ;  /* 0x000000000000791b */ /* 0x003fea0003800000 */
.L_x_22054:
[----:B------:R-:W-:Y:S01]  /*10630*/  MOV R238, R240 ;  /* 0x000000f000ee7202 */ /* 0x000fe20000000f00 */
[----:B------:R-:W-:Y:S02]  /*10640*/  HFMA2 R228, -RZ, RZ, 0, 4.76837158203125e-07 ;  /* 0x00000008ffe47431 */ /* 0x000fe400000001ff */
[----:B------:R-:W-:Y:S01]  /*10650*/  FADD.FTZ R241, R241, R82 ;  /* 0x00000052f1f17221 */ /* 0x000fe20000010000 */
[----:B------:R-:W-:-:S07]  /*10660*/  MOV R82, 0xffffffff ;  /* 0xffffffff00527802 */ /* 0x000fce0000000f00 */
[----:B------:R-:W-:Y:S05]  /*10670*/  WARPSYNC.COLLECTIVE R82, `(.L_x_22055) ;  /* 0x0000000052087348 */ /* 0x000fea0003c00000 */
[----:B------:R0:W1:Y:S02]  /*10680*/  SHFL.BFLY P3, R82, R238, R228, R83 ;  /* 0x0c0000e4ee527389 */ /* 0x0000640000060053 */
[----:B01----:R-:W-:Y:S05]  /*10690*/  ENDCOLLECTIVE ;  /* 0x000000000000791b */ /* 0x003fea0003800000 */
.L_x_22055:
[----:B------:R-:W-:Y:S01]  /*106a0*/  MOV R238, R241 ;  /* 0x000000f100ee7202 */ /* 0x000fe20000000f00 */
[----:B------:R-:W-:Y:S01]  /*106b0*/  FADD.FTZ R240, R240, R82 ;  /* 0x00000052f0f07221 */ /* 0x000fe20000010000 */
[----:B------:R-:W-:-:S07]  /*106c0*/  MOV R82, 0xffffffff ;  /* 0xffffffff00527802 */ /* 0x000fce0000000f00 */
[----:B------:R-:W-:Y:S05]  /*106d0*/  WARPSYNC.COLLECTIVE R82, `(.L_x_22056) ;  /* 0x0000000052087348 */ /* 0x000fea0003c00000 */
[----:B------:R0:W1:Y:S02]  /*106e0*/  SHFL.BFLY P3, R82, R238, R228, R83 ;  /* 0x0c0000e4ee527389 */ /* 0x0000640000060053 */
[----:B01----:R-:W-:Y:S05]  /*106f0*/  ENDCOLLECTIVE ;  /* 0x000000000000791b */ /* 0x003fea0003800000 */
.L_x_22056:
        /* <DEDUP_REMOVED lines=74> */
.L_x_22057:
        /* <DEDUP_REMOVED lines=36> */
.L_x_22058:
[----:B------:R0:W-:Y:S04]  /*10de0*/  STL [R1+0xcc], R233 ;  /* 0x0000cce901007387 */ /* 0x0001e80000100800 */
[----:B------:R0:W-:Y:S04]  /*10df0*/  STL [R1+0xd0], R232 ;  /* 0x0000d0e801007387 */ /* 0x0001e80000100800 */
[----:B------:R0:W-:Y:S04]  /*10e00*/  STL [R1+0xd4], R231 ;  /* 0x0000d4e701007387 */ /* 0x0001e80000100800 */
[----:B------:R0:W-:Y:S04]  /*10e10*/  STL [R1+0xd8], R230 ;  /* 0x0000d8e601007387 */ /* 0x0001e80000100800 */
[----:B------:R0:W-:Y:S01]  /*10e20*/  STL [R1+0xdc], R229 ;  /* 0x0000dce501007387 */ /* 0x0001e20000100800 */
[----:B------:R-:W-:Y:S01]  /*10e30*/  MOV R45, R82 ;  /* 0x00000052002d7202 */ /* 0x000fe20000000f00 */
[----:B------:R-:W-:Y:S06]  /*10e40*/  BRA `(.L_x_22059) ;  /* 0xffffff4c000c7947 */ /* 0x000fec000383ffff */
.L_x_22060:
        /* <DEDUP_REMOVED lines=11> */
.L_x_25527:


//--------------------- .text._ZN10layer_norm22ln_bwd_finalize_kernelINS_22Kernel_traits_finalizeILj1280E6__halfffffjLb1ELj1024ELj4ENS_18Kernel_traits_baseILj1280ES2_ffffjLj1024EEEEELb1ELb0EEEvNS_9BwdParamsE --------------------------
	.section	.text._ZN10layer_norm22ln_bwd_finalize_kernelINS_22Kernel_traits_finalizeILj1280E6__halfffffjLb1ELj1024ELj4ENS_18Kernel_traits_baseILj1280ES2_ffffjLj1024EEEEELb1ELb0EEEvNS_9BwdParamsE,"ax",@progbits
	.align	128
        .global         _ZN10layer_norm22ln_bwd_finalize_kernelINS_22Kernel_traits_finalizeILj1280E6__halfffffjLb1ELj1024ELj4ENS_18Kernel_traits_baseILj1280ES2_ffffjLj1024EEEEELb1ELb0EEEvNS_9BwdParamsE
        .type           _ZN10layer_norm22ln_bwd_finalize_kernelINS_22Kernel_traits_finalizeILj1280E6__halfffffjLb1ELj1024ELj4ENS_18Kernel_traits_baseILj1280ES2_ffffjLj1024EEEEELb1ELb0EEEvNS_9BwdParamsE,@function
        .size           _ZN10layer_norm22ln_bwd_finalize_kernelINS_22Kernel_traits_finalizeILj1280E6__halfffffjLb1ELj1024ELj4ENS_18Kernel_traits_baseILj1280ES2_ffffjLj1024EEEEELb1ELb0EEEvNS_9BwdParamsE,(.L_x_25528 - _ZN10layer_norm22ln_bwd_finalize_kernelINS_22Kernel_traits_finalizeILj1280E6__halfffffjLb1ELj1024ELj4ENS_18Kernel_traits_baseILj1280ES2_ffffjLj1024EEEEELb1ELb0EEEvNS_9BwdParamsE)
        .other          _ZN10layer_norm22ln_bwd_finalize_kernelINS_22Kernel_traits_finalizeILj1280E6__halfffffjLb1ELj1024ELj4ENS_18Kernel_traits_baseILj1280ES2_ffffjLj1024EEEEELb1ELb0EEEvNS_9BwdParamsE,@"STO_CUDA_ENTRY STV_DEFAULT"
_ZN10layer_norm22ln_bwd_finalize_kernelINS_22Kernel_traits_finalizeILj1280E6__halfffffjLb1ELj1024ELj4ENS_18Kernel_traits_baseILj1280ES2_ffffjLj1024EEEEELb1ELb0EEEvNS_9BwdParamsE:
.text._ZN10layer_norm22ln_bwd_finalize_kernelINS_22Kernel_traits_finalizeILj1280E6__halfffffjLb1ELj1024ELj4ENS_18Kernel_traits_baseILj1280ES2_ffffjLj1024EEEEELb1ELb0EEEvNS_9BwdParamsE:
        /* <DEDUP_REMOVED lines=62> */
.L_x_22065:
        /* <DEDUP_REMOVED lines=87> */
.L_x_22064:
[----:B------:R-:W-:Y:S05]  /*0950*/  BSYNC.RECONVERGENT B1 ;  /* 0x0000000000017941 */ /* 0x000fea0003800200 */
.L_x_22063:
        /* <DEDUP_REMOVED lines=49> */
.L_x_22067:
[----:B------:R-:W-:Y:S05]  /*0c70*/  BSYNC.RECONVERGENT B1 ;  /* 0x0000000000017941 */ /* 0x000fea0003800200 */
.L_x_22066:
        /* <DEDUP_REMOVED lines=29> */
.L_x_22069:
[----:B------:R-:W-:Y:S05]  /*0e50*/  BSYNC.RECONVERGENT B1 ;  /* 0x0000000000017941 */ /* 0x000fea0003800200 */
.L_x_22068:
        /* <DEDUP_REMOVED lines=14> */
.L_x_22062:
[----:B------:R-:W-:Y:S05]  /*0f40*/  BSYNC.RECONVERGENT B0 ;  /* 0x0000000000007941 */ /* 0x000fea0003800200 */
.L_x_22061:
        /* <DEDUP_REMOVED lines=75> */
.L_x_22070:
        /* <DEDUP_REMOVED lines=16> */
.L_x_25528:


//--------------------- .text._ZN10layer_norm13ln_bwd_kernelINS_13Kernel_traitsI6__halfffffjLj1280ELj1ELj4ELj1ELj16ENS_18Kernel_traits_baseILj1280ES2_ffffjLj128EEEEELb1ELb1ELb1ELb0EEEvNS_9BwdParamsE --------------------------
	.section	.text._ZN10layer_norm13ln_bwd_kernelINS_13Kernel_traitsI6__halfffffjLj1280ELj1ELj4ELj1ELj16ENS_18Kernel_traits_baseILj1280ES2_ffffjLj128EEEEELb1ELb1ELb1ELb0EEEvNS_9BwdParamsE,"ax",@progbits
	.align	128
        .global         _ZN10layer_norm13ln_bwd_kernelINS_13Kernel_traitsI6__halfffffjLj1280ELj1ELj4ELj1ELj16ENS_18Kernel_traits_baseILj1280ES2_ffffjLj128EEEEELb1ELb1ELb1ELb0EEEvNS_9BwdParamsE
        .type           _ZN10layer_norm13ln_bwd_kernelINS_13Kernel_traitsI6__halfffffjLj1280ELj1ELj4ELj1ELj16ENS_18Kernel_traits_baseILj1280ES2_ffffjLj128EEEEELb1ELb1ELb1ELb0EEEvNS_9BwdParamsE,@function
        .size           _ZN10layer_norm13ln_bwd_kernelINS_13Kernel_traitsI6__halfffffjLj1280ELj1ELj4ELj1ELj16ENS_18Kernel_traits_baseILj1280ES2_ffffjLj128EEEEELb1ELb1ELb1ELb0EEEvNS_9BwdParamsE,(.L_x_25529 - _ZN10layer_norm13ln_bwd_kernelINS_13Kernel_traitsI6__halfffffjLj1280ELj1ELj4ELj1ELj16ENS_18Kernel_traits_baseILj1280ES2_ffffjLj128EEEEELb1ELb1ELb1ELb0EEEvNS_9BwdParamsE)
        .other          _ZN10layer_norm13ln_bwd_kernelINS_13Kernel_traitsI6__halfffffjLj1280ELj1ELj4ELj1ELj16ENS_18Kernel_traits_baseILj1280ES2_ffffjLj128EEEEELb1ELb1ELb1ELb0EEEvNS_9BwdParamsE,@"STO_CUDA_ENTRY STV_DEFAULT"
_ZN10layer_norm13ln_bwd_kernelINS_13Kernel_traitsI6__halfffffjLj1280ELj1ELj4ELj1ELj16ENS_18Kernel_traits_baseILj1280ES2_ffffjLj128EEEEELb1ELb1ELb1ELb0EEEvNS_9BwdParamsE:
.text._ZN10layer_norm13ln_bwd_kernelINS_13Kernel_traitsI6__halfffffjLj1280ELj1ELj4ELj1ELj16ENS_18Kernel_traits_baseILj1280ES2_ffffjLj128EEEEELb1ELb1ELb1ELb0EEEvNS_9BwdParamsE:
        /* <DEDUP_REMOVED lines=25> */
[----:B------:R-:W3:Y:S08]  /*0190*/  @P6 LDC.64 R28, c[0x0][0x3d0] ;  /* 0x0000f400ff1c6b82 */ /* 0x000ef00000000a00 */
[----:B------:R-:W4:Y:S08]  /*01a0*/  @P6 LDC.64 R30, c[0x0][0x3e8] ;  /* 0x0000fa00ff1e6b82 */ /* 0x000f300000000a00 */
[----:B------:R-:W2:Y:S08]  /*01b0*/  @P0 LDC.64 R32, c[0x0][0x3d0] ;  /* 0x0000f400ff200b82 */ /* 0x000eb00000000a00 */
[----:B------:R-:W1:Y:S01]  /*01c0*/  @P0 LDC.64 R34, c[0x0][0x3e8] ;  /* 0x0000fa00ff220b82 */ /* 0x000e620000000a00 */
        /* <DEDUP_REMOVED lines=8> */
[----:B------:R-:W4:Y:S08]  /*0250*/  @P2 LDC.64 R40, c[0x0][0x3d0] ;  /* 0x0000f400ff282b82 */ /* 0x000f300000000a00 */
[----:B------:R-:W4:Y:S01]  /*0260*/  @P2 LDC.64 R42, c[0x0][0x3e8] ;  /* 0x0000fa00ff2a2b82 */ /* 0x000f220000000a00 */
[----:B--2---:R-:W-:Y:S01]  /*0270*/  @P0 IMAD.WIDE.U32 R32, R15, 0x8, R32 ;  /* 0x000000080f200825 */ /* 0x004fe200078e0020 */
[----:B------:R-:W-:-:S06]  /*0280*/  ISETP.GE.U32.AND P6, PT, R13, 0x100, PT ;  /* 0x000001000d00780c */ /* 0x000fcc0003fc6070 */
[----:B------:R-:W2:Y:S01]  /*0290*/  @P3 LDC.64 R44, c[0x0][0x3d0] ;  /* 0x0000f400ff2c3b82 */ /* 0x000ea20000000a00 */
[----:B-1----:R-:W-:-:S07]  /*02a0*/  @P0 IMAD.WIDE.U32 R34, R15, 0x8, R34 ;  /* 0x000000080f220825 */ /* 0x002fce00078e0022 */
[----:B------:R-:W1:Y:S01]  /*02b0*/  @P3 LDC.64 R46, c[0x0][0x3e8] ;  /* 0x0000fa00ff2e3b82 */ /* 0x000e620000000a00 */
[----:B------:R-:W-:Y:S01]  /*02c0*/  @P0 IADD3 R15, PT, PT, R15, 0x20, RZ ;  /* 0x000000200f0f0810 */ /* 0x000fe20007ffe0ff */
[----:B------:R-:W5:Y:S04]  /*02d0*/  @P0 LDG.E.64 R6, desc[UR6][R32.64] ;  /* 0x0000000620060981 */ /* 0x000f68000c1e1b00 */
[----:B------:R-:W5:Y:S02]  /*02e0*/  @P0 LDG.E.64 R8, desc[UR6][R34.64] ;  /* 0x0000000622080981 */ /* 0x000f64000c1e1b00 */
[----:B0-----:R-:W0:Y:S01]  /*02f0*/  @P4 LDC.64 R28, c[0x0][0x3d0] ;  /* 0x0000f400ff1c4b82 */ /* 0x001e220000000a00 */
[----:B------:R-:W-:Y:S01]  /*0300*/  ISETP.GE.U32.AND P0, PT, R13, 0x120, PT ;  /* 0x000001200d00780c */ /* 0x000fe20003f06070 */
[----:B---3--:R-:W-:-:S06]  /*0310*/  @P1 IMAD.WIDE.U32 R36, R15, 0x8, R36 ;  /* 0x000000080f241825 */ /* 0x008fcc00078e0024 */
[----:B------:R-:W3:Y:S01]  /*0320*/  @P4 LDC.64 R48, c[0x0][0x3e8] ;  /* 0x0000fa00ff304b82 */ /* 0x000ee20000000a00 */
[C---:B----4-:R-:W-:Y:S01]  /*0330*/  @P1 IMAD.WIDE.U32 R38, R15.reuse, 0x8, R38 ;  /* 0x000000080f261825 */ /* 0x050fe200078e0026 */
[----:B------:R-:W-:Y:S01]  /*0340*/  @P1 IADD3 R15, PT, PT, R15, 0x20, RZ ;  /* 0x000000200f0f1810 */ /* 0x000fe20007ffe0ff */
[----:B------:R4:W5:Y:S05]  /*0350*/  @P1 LDG.E.64 R10, desc[UR6][R36.64] ;  /* 0x00000006240a1981 */ /* 0x00096a000c1e1b00 */
[----:B------:R-:W3:Y:S01]  /*0360*/  @P5 LDC.64 R30, c[0x0][0x3d0] ;  /* 0x0000f400ff1e5b82 */ /* 0x000ee20000000a00 */
[C---:B------:R-:W-:Y:S01]  /*0370*/  @P2 IMAD.WIDE.U32 R40, R15.reuse, 0x8, R40 ;  /* 0x000000080f282825 */ /* 0x040fe200078e0028 */
[----:B------:R1:W5:Y:S06]  /*0380*/  @P1 LDG.E.64 R16, desc[UR6][R38.64] ;  /* 0x0000000626101981 */ /* 0x00036c000c1e1b00 */
[----:B------:R-:W3:Y:S01]  /*0390*/  @P5 LDC.64 R50, c[0x0][0x3e8] ;  /* 0x0000fa00ff325b82 */ /* 0x000ee20000000a00 */
[C---:B------:R-:W-:Y:S01]  /*03a0*/  @P2 IMAD.WIDE.U32 R42, R15.reuse, 0x8, R42 ;  /* 0x000000080f2a2825 */ /* 0x040fe200078e002a */
[----:B------:R-:W-:Y:S01]  /*03b0*/  @P2 IADD3 R15, PT, PT, R15, 0x20, RZ ;  /* 0x000000200f0f2810 */ /* 0x000fe20007ffe0ff */
[----:B------:R0:W-:Y:S05]  /*03c0*/  STL [R1+0x80], RZ ;  /* 0x000080ff01007387 */ /* 0x0001ea0000100800 */
[----:B------:R-:W3:Y:S01]  /*03d0*/  @P6 LDC.64 R52, c[0x0][0x3d0] ;  /* 0x0000f400ff346b82 */ /* 0x000ee20000000a00 */
[----:B--2---:R-:W-:-:S07]  /*03e0*/  @P3 IMAD.WIDE.U32 R44, R15, 0x8, R44 ;  /* 0x000000080f2c3825 */ /* 0x004fce00078e002c */
[----:B----4-:R-:W2:Y:S01]  /*03f0*/  @P6 LDC.64 R36, c[0x0][0x3e8] ;  /* 0x0000fa00ff246b82 */ /* 0x010ea20000000a00 */
[C---:B-1----:R-:W-:Y:S01]  /*0400*/  @P3 IMAD.WIDE.U32 R46, R15.reuse, 0x8, R46 ;  /* 0x000000080f2e3825 */ /* 0x042fe200078e002e */
[----:B------:R-:W-:-:S06]  /*0410*/  @P3 IADD3 R15, PT, PT, R15, 0x20, RZ ;  /* 0x000000200f0f3810 */ /* 0x000fcc0007ffe0ff */
[----:B------:R-:W1:Y:S01]  /*0420*/  S2UR UR4, SR_CTAID.X ;  /* 0x00000000000479c3 */ /* 0x000e620000002500 */
[----:B------:R-:W-:Y:S01]  /*0430*/  ISETP.GE.U32.AND P1, PT, R13, 0x140, PT ;  /* 0x000001400d00780c */ /* 0x000fe20003f26070 */
[----:B------:R4:W-:Y:S01]  /*0440*/  STL [R1+0x84], RZ ;  /* 0x000084ff01007387 */ /* 0x0009e20000100800 */
[----:B------:R-:W-:Y:S01]  /*0450*/  SHF.R.U32.HI R12, RZ, 0x5, R12 ;  /* 0x00000005ff0c7819 */ /* 0x000fe2000001160c */
[----:B------:R-:W-:Y:S01]  /*0460*/  BSSY B0, `(.L_x_22071) ;  /* 0x0001294000007945 */ /* 0x000fe20003800000 */
[----:B------:R-:W-:Y:S01]  /*0470*/  CS2R R124, SRZ ;  /* 0x00000000007c7805 */ /* 0x000fe2000001ff00 */
[----:B------:R4:W5:Y:S02]  /*0480*/  @P2 LDG.E.64 R18, desc[UR6][R40.64] ;  /* 0x0000000628122981 */ /* 0x000964000c1e1b00 */
[----:B------:R-:W4:Y:S02]  /*0490*/  @P0 LDC.64 R38, c[0x0][0x3d0] ;  /* 0x0000f400ff260b82 */ /* 0x000f240000000a00 */
[----:B------:R0:W-:Y:S06]  /*04a0*/  STL [R1+0x88], RZ ;  /* 0x000088ff01007387 */ /* 0x0001ec0000100800 */
[----:B------:R-:W4:Y:S01]  /*04b0*/  @P0 LDC.64 R54, c[0x0][0x3e8] ;  /* 0x0000fa00ff360b82 */ /* 0x000f220000000a00 */
[----:B------:R1:W-:Y:S01]  /*04c0*/  STL [R1+0x8c], RZ ;  /* 0x00008cff01007387 */ /* 0x0003e20000100800 */
[----:B0-----:R-:W-:-:S03]  /*04d0*/  @P4 IMAD.WIDE.U32 R32, R15, 0x8, R28 ;  /* 0x000000080f204825 */ /* 0x001fc600078e001c */
[----:B------:R0:W-:Y:S01]  /*04e0*/  STL [R1+0x70], RZ ;  /* 0x000070ff01007387 */ /* 0x0001e20000100800 */
[C---:B---3--:R-:W-:Y:S01]  /*04f0*/  @P4 IMAD.WIDE.U32 R48, R15.reuse, 0x8, R48 ;  /* 0x000000080f304825 */ /* 0x048fe200078e0030 */
[----:B------:R-:W-:Y:S01]  /*0500*/  @P4 IADD3 R15, PT, PT, R15, 0x20, RZ ;  /* 0x000000200f0f4810 */ /* 0x000fe20007ffe0ff */
[----:B------:R-:W3:Y:S01]  /*0510*/  @P1 LDC.64 R28, c[0x0][0x3d0] ;  /* 0x0000f400ff1c1b82 */ /* 0x000ee20000000a00 */
[----:B------:R0:W-:Y:S04]  /*0520*/  STL [R1+0x74], RZ ;  /* 0x000074ff01007387 */ /* 0x0001e80000100800 */
[----:B------:R0:W-:Y:S01]  /*0530*/  STL [R1+0x78], RZ ;  /* 0x000078ff01007387 */ /* 0x0001e20000100800 */
[C---:B------:R-:W-:Y:S02]  /*0540*/  @P5 IMAD.WIDE.U32 R34, R15.reuse, 0x8, R30 ;  /* 0x000000080f225825 */ /* 0x040fe400078e001e */
[----:B------:R-:W0:Y:S01]  /*0550*/  @P1 LDC.64 R56, c[0x0][0x3e8] ;  /* 0x0000fa00ff381b82 */ /* 0x000e220000000a00 */
[----:B------:R0:W-:Y:S01]  /*0560*/  STL [R1+0x7c], RZ ;  /* 0x00007cff01007387 */ /* 0x0001e20000100800 */
[----:B------:R-:W-:-:S03]  /*0570*/  @P5 IMAD.WIDE.U32 R50, R15, 0x8, R50 ;  /* 0x000000080f325825 */ /* 0x000fc600078e0032 */
[----:B------:R0:W-:Y:S01]  /*0580*/  STL [R1+0x60], RZ ;  /* 0x000060ff01007387 */ /* 0x0001e20000100800 */
[----:B------:R-:W-:-:S03]  /*0590*/  @P5 IADD3 R15, PT, PT, R15, 0x20, RZ ;  /* 0x000000200f0f5810 */ /* 0x000fc60007ffe0ff */
[----:B------:R0:W-:Y:S04]  /*05a0*/  STL [R1+0x64], RZ ;  /* 0x000064ff01007387 */ /* 0x0001e80000100800 */
[----:B------:R0:W-:Y:S04]  /*05b0*/  STL [R1+0x68], RZ ;  /* 0x000068ff01007387 */ /* 0x0001e80000100800 */
[----:B------:R0:W-:Y:S04]  /*05c0*/  STL [R1+0x6c], RZ ;  /* 0x00006cff01007387 */ /* 0x0001e80000100800 */
[----:B------:R0:W-:Y:S01]  /*05d0*/  STL [R1+0x50], RZ ;  /* 0x000050ff01007387 */ /* 0x0001e20000100800 */
[----:B------:R-:W-:-:S03]  /*05e0*/  @P6 IMAD.WIDE.U32 R52, R15, 0x8, R52 ;  /* 0x000000080f346825 */ /* 0x000fc600078e0034 */
[----:B------:R0:W-:Y:S01]  /*05f0*/  STL [R1+0x54], RZ ;  /* 0x000054ff01007387 */ /* 0x0001e20000100800 */
[----:B--2---:R-:W-:-:S03]  /*0600*/  @P6 IMAD.WIDE.U32 R36, R15, 0x8, R36 ;  /* 0x000000080f246825 */ /* 0x004fc600078e0024 */
[----:B------:R2:W-:Y:S01]  /*0610*/  STL [R1+0x58], RZ ;  /* 0x000058ff01007387 */ /* 0x0005e20000100800 */
[----:B------:R-:W-:-:S03]  /*0620*/  @P6 IADD3 R15, PT, PT, R15, 0x20, RZ ;  /* 0x000000200f0f6810 */ /* 0x000fc60007ffe0ff */
[----:B------:R2:W-:Y:S01]  /*0630*/  STL [R1+0x5c], RZ ;  /* 0x00005cff01007387 */ /* 0x0005e20000100800 */
[----:B-1----:R-:W-:-:S03]  /*0640*/  USHF.L.U32 UR4, UR4, 0x2, URZ ;  /* 0x0000000204047899 */ /* 0x002fc600080006ff */
[----:B------:R2:W-:Y:S04]  /*0650*/  STL [R1+0x40], RZ ;  /* 0x000040ff01007387 */ /* 0x0005e80000100800 */
[----:B------:R2:W-:Y:S04]  /*0660*/  STL [R1+0x44], RZ ;  /* 0x000044ff01007387 */ /* 0x0005e80000100800 */
[----:B------:R2:W-:Y:S01]  /*0670*/  STL [R1+0x48], RZ ;  /* 0x000048ff01007387 */ /* 0x0005e20000100800 */
[----:B----4-:R-:W-:-:S03]  /*0680*/  @P0 IMAD.WIDE.U32 R38, R15, 0x8, R38 ;  /* 0x000000080f260825 */ /* 0x010fc600078e0026 */
[----:B------:R2:W-:Y:S01]  /*0690*/  STL [R1+0x4c], RZ ;  /* 0x00004cff01007387 */ /* 0x0005e20000100800 */
[----:B------:R-:W-:-:S03]  /*06a0*/  @P0 IMAD.WIDE.U32 R54, R15, 0x8, R54 ;  /* 0x000000080f360825 */ /* 0x000fc600078e0036 */
[----:B------:R2:W-:Y:S01]  /*06b0*/  STL [R1+0x30], RZ ;  /* 0x000030ff01007387 */ /* 0x0005e20000100800 */
[----:B------:R-:W-:-:S03]  /*06c0*/  LOP3.LUT R12, R12, UR4, RZ, 0xfc, !PT ;  /* 0x000000040c0c7c12 */ /* 0x000fc6000f8efcff */
[----:B------:R2:W-:Y:S04]  /*06d0*/  STL [R1+0x34], RZ ;  /* 0x000034ff01007387 */ /* 0x0005e80000100800 */
[----:B------:R2:W-:Y:S04]  /*06e0*/  STL [R1+0x38], RZ ;  /* 0x000038ff01007387 */ /* 0x0005e80000100800 */
[----:B------:R2:W-:Y:S01]  /*06f0*/  STL [R1+0x3c], RZ ;  /* 0x00003cff01007387 */ /* 0x0005e20000100800 */
[----:B------:R-:W-:-:S03]  /*0700*/  @P0 IADD3 R15, PT, PT, R15, 0x20, RZ ;  /* 0x000000200f0f0810 */ /* 0x000fc60007ffe0ff */
[----:B------:R1:W5:Y:S04]  /*0710*/  @P0 LDG.E.64 R134, desc[UR6][R38.64] ;  /* 0x0000000626860981 */ /* 0x000368000c1e1b00 */
[----:B------:R4:W5:Y:S01]  /*0720*/  @P0 LDG.E.64 R136, desc[UR6][R54.64] ;  /* 0x0000000636880981 */ /* 0x000962000c1e1b00 */
[----:B------:R-:W-:Y:S01]  /*0730*/  ISETP.GE.AND P0, PT, R12, UR16, PT ;  /* 0x000000100c007c0c */ /* 0x000fe2000bf06270 */
[C---:B---3--:R-:W-:Y:S01]  /*0740*/  @P1 IMAD.WIDE.U32 R28, R15.reuse, 0x8, R28 ;  /* 0x000000080f1c1825 */ /* 0x048fe200078e001c */
[----:B------:R-:W-:Y:S01]  /*0750*/  CS2R R40, SRZ ;  /* 0x0000000000287805 */ /* 0x000fe2000001ff00 */
[----:B------:R3:W5:Y:S02]  /*0760*/  @P2 LDG.E.64 R20, desc[UR6][R42.64] ;  /* 0x000000062a142981 */ /* 0x000764000c1e1b00 */
[----:B0-----:R-:W-:Y:S01]  /*0770*/  @P1 IMAD.WIDE.U32 R30, R15, 0x8, R56 ;  /* 0x000000080f1e1825 */ /* 0x001fe200078e0038 */
[----:B-1----:R-:W-:Y:S01]  /*0780*/  CS2R R38, SRZ ;  /* 0x0000000000267805 */ /* 0x002fe2000001ff00 */
[----:B------:R0:W5:Y:S01]  /*0790*/  @P3 LDG.E.64 R22, desc[UR6][R44.64] ;  /* 0x000000062c163981 */ /* 0x000162000c1e1b00 */
[----:B------:R-:W-:-:S02]  /*07a0*/  CS2R R126, SRZ ;  /* 0x00000000007e7805 */ /* 0x000fc4000001ff00 */
[----:B----4-:R-:W-:Y:S02]  /*07b0*/  CS2R R54, SRZ ;  /* 0x0000000000367805 */ /* 0x010fe4000001ff00 */
[----:B------:R-:W-:Y:S01]  /*07c0*/  CS2R R56, SRZ ;  /* 0x0000000000387805 */ /* 0x000fe2000001ff00 */
[----:B------:R1:W5:Y:S01]  /*07d0*/  @P3 LDG.E.64 R24, desc[UR6][R46.64] ;  /* 0x000000062e183981 */ /* 0x000362000c1e1b00 */
[----:B------:R-:W-:Y:S02]  /*07e0*/  CS2R R58, SRZ ;  /* 0x00000000003a7805 */ /* 0x000fe4000001ff00 */
[----:B---3--:R-:W-:Y:S02]  /*07f0*/  CS2R R42, SRZ ;  /* 0x00000000002a7805 */ /* 0x008fe4000001ff00 */
        /* <DEDUP_REMOVED lines=32> */
[----:B------:R-:W-:Y:S02]  /*0a00*/  CS2R R92, SRZ ;  /* 0x00000000005c7805 */ /* 0x000fe4000001ff00 */
[----:B------:R-:W-:-:S02]  /*0a10*/  CS2R R94, SRZ ;  /* 0x00000000005e7805 */ /* 0x000fc4000001ff00 */
[----:B------:R-:W-:Y:S02]  /*0a20*/  CS2R R96, SRZ ;  /* 0x0000000000607805 */ /* 0x000fe4000001ff00 */
[----:B---3--:R-:W-:Y:S02]  /*0a30*/  CS2R R28, SRZ ;  /* 0x00000000001c7805 */ /* 0x008fe4000001ff00 */
[----:B------:R-:W-:Y:S02]  /*0a40*/  CS2R R98, SRZ ;  /* 0x0000000000627805 */ /* 0x000fe4000001ff00 */
[----:B------:R-:W-:Y:S02]  /*0a50*/  CS2R R100, SRZ ;  /* 0x0000000000647805 */ /* 0x000fe4000001ff00 */
[----:B------:R-:W-:Y:S02]  /*0a60*/  CS2R R102, SRZ ;  /* 0x0000000000667805 */ /* 0x000fe4000001ff00 */
[----:B0-----:R-:W-:-:S02]  /*0a70*/  CS2R R30, SRZ ;  /* 0x00000000001e7805 */ /* 0x001fc4000001ff00 */
        /* <DEDUP_REMOVED lines=100> */
[----:B------:R-:W-:Y:S01]  /*10c0*/  MOV R56, R9 ;  /* 0x0000000900387202 */ /* 0x000fe20000000f00 */
[----:B------:R-:W-:Y:S01]  /*10d0*/  STL.S16 [R1+0xfe], R36 ;  /* 0x0000fe2401007387 */ /* 0x000fe20000100600 */
        /* <DEDUP_REMOVED lines=8> */
[----:B------:R-:W-:Y:S01]  /*1160*/  MOV R59, R20 ;  /* 0x00000014003b7202 */ /* 0x000fe20000000f00 */
[----:B------:R-:W-:Y:S01]  /*1170*/  STL.S16 [R1+0xf8], R38 ;  /* 0x0000f82601007387 */ /* 0x000fe20000100600 */
[----:B------:R-:W-:-:S02]  /*1180*/  SHF.R.U64 R20, R20, 0x10, R21 ;  /* 0x0000001014147819 */ /* 0x000fc40000001215 */
[----:B------:R-:W-:Y:S01]  /*1190*/  MOV R60, R21 ;  /* 0x00000015003c7202 */ /* 0x000fe20000000f00 */
[----:B------:R1:W-:Y:S01]  /*11a0*/  STL.S16 [R1+0xf6], R39 ;  /* 0x0000f62701007387 */ /* 0x0003e20000100600 */
[----:B------:R-:W-:Y:S02]  /*11b0*/  SHF.R.U32.HI R21, RZ, 0x10, R21 ;  /* 0x00000010ff157819 */ /* 0x000fe40000011615 */
[----:B0-----:R-:W-:Y:S02]  /*11c0*/  CS2R R36, SRZ ;  /* 0x0000000000247805 */ /* 0x001fe4000001ff00 */
[----:B------:R-:W-:Y:S01]  /*11d0*/  MOV R61, R24 ;  /* 0x00000018003d7202 */ /* 0x000fe20000000f00 */
[----:B------:R-:W-:Y:S01]  /*11e0*/  STL.S16 [R1+0xf4], R40 ;  /* 0x0000f42801007387 */ /* 0x000fe20000100600 */
[--C-:B------:R-:W-:Y:S02]  /*11f0*/  SHF.R.U64 R24, R24, 0x10, R25.reuse ;  /* 0x0000001018187819 */ /* 0x100fe40000001219 */
        /* <DEDUP_REMOVED lines=121> */
.L_x_22426:
[----:B------:R-:W0:Y:S08]  /*1990*/  LDC.64 R10, c[0x0][0x3f8] ;  /* 0x0000fe00ff0a7b82 */ /* 0x000e300000000a00 */
[----:B-1----:R-:W1:Y:S08]  /*19a0*/  LDC.64 R174, c[0x0][0x3f0] ;  /* 0x0000fc00ffae7b82 */ /* 0x002e700000000a00 */
[----:B---34-:R-:W3:Y:S01]  /*19b0*/  LDC.64 R172, c[0x0][0x3c8] ;  /* 0x0000f200ffac7b82 */ /* 0x018ee20000000a00 */
[----:B0-----:R-:W-:-:S06]  /*19c0*/  IMAD.WIDE R10, R12, 0x4, R10 ;  /* 0x000000040c0a7825 */ /* 0x001fcc00078e020a */
[----:B------:R-:W4:Y:S01]  /*19d0*/  LDG.E R11, desc[UR6][R10.64] ;  /* 0x000000060a0b7981 */ /* 0x000f22000c1e1900 */
[----:B-1----:R-:W-:-:S05]  /*19e0*/  IMAD.WIDE R174, R12, 0x4, R174 ;  /* 0x000000040cae7825 */ /* 0x002fca00078e02ae */
[----:B-----5:R-:W5:Y:S01]  /*19f0*/  LDG.E R251, desc[UR6][R174.64] ;  /* 0x00000006aefb7981 */ /* 0x020f62000c1e1900 */
[----:B---3--:R-:W-:-:S05]  /*1a00*/  IMAD.WIDE R172, R12, 0x4, R172 ;  /* 0x000000040cac7825 */ /* 0x008fca00078e02ac */
[----:B------:R0:W5:Y:S02]  /*1a10*/  LDG.E R10, desc[UR6][R172.64] ;  /* 0x00000006ac0a7981 */ /* 0x000164000c1e1900 */
[----:B0-----:R-:W0:Y:S01]  /*1a20*/  LDC.64 R172, c[0x0][0x3c0] ;  /* 0x0000f000ffac7b82 */ /* 0x001e220000000a00 */
[----:B------:R-:W-:Y:S01]  /*1a30*/  BSSY.RECONVERGENT B1, `(.L_x_22073) ;  /* 0x0000363000017945 */ /* 0x000fe20003800200 */
[----:B----4-:R-:W-:-:S13]  /*1a40*/  ISETP.GE.AND P0, PT, R11, 0x1, PT ;  /* 0x000000010b00780c */ /* 0x010fda0003f06270 */
[----:B0-----:R-:W-:Y:S05]  /*1a50*/  @!P0 BRA `(.L_x_22074) ;  /* 0x0000002800588947 */ /* 0x001fea0003800000 */
[----:B------:R-:W-:-:S05]  /*1a60*/  IMAD.WIDE R172, R12, 0x4, R172 ;  /* 0x000000040cac7825 */ /* 0x000fca00078e02ac */
[----:B------:R0:W3:Y:S01]  /*1a70*/  LDG.E R9, desc[UR6][R172.64] ;  /* 0x00000006ac097981 */ /* 0x0000e2000c1e1900 */
[----:B------:R-:W-:Y:S01]  /*1a80*/  MOV R14, UR5 ;  /* 0x00000005000e7c02 */ /* 0x000fe20008000f00 */
[----:B------:R-:W-:Y:S01]  /*1a90*/  BSSY.RECONVERGENT B2, `(.L_x_22075) ;  /* 0x0000061000027945 */ /* 0x000fe20003800200 */
[----:B-----5:R-:W-:Y:S01]  /*1aa0*/  ISETP.GE.AND P1, PT, R251, 0x1, PT ;  /* 0x00000001fb00780c */ /* 0x020fe20003f26270 */
[----:B------:R-:W1:Y:S01]  /*1ab0*/  S2R R175, SR_TID.X ;  /* 0x0000000000af7919 */ /* 0x000e620000002100 */
[----:B------:R-:W-:Y:S02]  /*1ac0*/  ISETP.GE.U32.AND P6, PT, R13, 0x20, PT ;  /* 0x000000200d00780c */ /* 0x000fe40003fc6070 */
[----:B------:R-:W-:Y:S02]  /*1ad0*/  CS2R R186, SRZ ;  /* 0x0000000000ba7805 */ /* 0x000fe4000001ff00 */
[----:B------:R-:W-:Y:S02]  /*1ae0*/  IADD3 R18, PT, PT, R11, -0x1, RZ ;  /* 0xffffffff0b127810 */ /* 0x000fe40007ffe0ff */
[C---:B------:R-:W-:Y:S01]  /*1af0*/  ISETP.GE.U32.AND P5, PT, R13.reuse, 0x40, PT ;  /* 0x000000400d00780c */ /* 0x040fe20003fa6070 */
[-C--:B0-----:R-:W-:Y:S01]  /*1b00*/  IMAD R173, R12, R14.reuse, RZ ;  /* 0x0000000e0cad7224 */ /* 0x081fe200078e02ff */
[----:B------:R-:W-:Y:S01]  /*1b10*/  LOP3.LUT R4, R4, 0xfffffffe, RZ, 0xc0, !PT ;  /* 0xfffffffe04047812 */ /* 0x000fe200078ec0ff */
[----:B------:R-:W-:Y:S01]  /*1b20*/  IMAD R172, R18, R14, RZ ;  /* 0x0000000e12ac7224 */ /* 0x000fe200078e02ff */
[----:B------:R-:W-:-:S02]  /*1b30*/  ISETP.GE.U32.AND P4, PT, R13, 0x80, PT ;  /* 0x000000800d00780c */ /* 0x000fc40003f86070 */
[----:B------:R-:W-:Y:S02]  /*1b40*/  SHF.R.S32.HI R174, RZ, 0x1f, R173 ;  /* 0x0000001fffae7819 */ /* 0x000fe400000114ad */
[----:B------:R-:W-:Y:S02]  /*1b50*/  @P1 IADD3 R18, PT, PT, R251, -0x1, RZ ;  /* 0xfffffffffb121810 */ /* 0x000fe40007ffe0ff */
[----:B------:R-:W-:Y:S02]  /*1b60*/  LEA.HI R173, R174, R173, RZ, 0x2 ;  /* 0x000000adaead7211 */ /* 0x000fe400078f10ff */
[----:B------:R-:W-:Y:S01]  /*1b70*/  @P6 LOP3.LUT R4, R4, 0x1, RZ, 0xfc, !PT ;  /* 0x0000000104046812 */ /* 0x000fe200078efcff */
[----:B------:R-:W-:Y:S01]  /*1b80*/  @P1 IMAD R18, R18, R14, RZ ;  /* 0x0000000e12121224 */ /* 0x000fe200078e02ff */
[----:B------:R-:W-:Y:S02]  /*1b90*/  SHF.R.S32.HI R174, RZ, 0x1f, R172 ;  /* 0x0000001fffae7819 */ /* 0x000fe400000114ac */
[----:B------:R-:W-:-:S02]  /*1ba0*/  LOP3.LUT R4, R4, 0xfffffffd, RZ, 0xc0, !PT ;  /* 0xfffffffd04047812 */ /* 0x000fc400078ec0ff */
[----:B------:R-:W-:Y:S02]  /*1bb0*/  LEA.HI R172, R174, R172, RZ, 0x2 ;  /* 0x000000acaeac7211 */ /* 0x000fe400078f10ff */
[----:B------:R-:W-:Y:S02]  /*1bc0*/  @P1 SHF.R.S32.HI R174, RZ, 0x1f, R18 ;  /* 0x0000001fffae1819 */ /* 0x000fe40000011412 */
[----:B------:R-:W-:Y:S02]  /*1bd0*/  @P5 LOP3.LUT R4, R4, 0x2, RZ, 0xfc, !PT ;  /* 0x0000000204045812 */ /* 0x000fe400078efcff */
[----:B------:R-:W-:Y:S01]  /*1be0*/  @P1 LEA.HI R174, R174, R18, RZ, 0x2 ;  /* 0x00000012aeae1211 */ /* 0x000fe200078f10ff */
[----:B------:R-:W-:Y:S01]  /*1bf0*/  HFMA2 R18, -RZ, RZ, 0, 0 ;  /* 0x00000000ff127431 */ /* 0x000fe200000001ff */
[----:B------:R-:W-:Y:S02]  /*1c00*/  ISETP.NE.AND P3, PT, RZ, UR14, PT ;  /* 0x0000000eff007c0c */ /* 0x000fe4000bf65270 */
[----:B-1----:R-:W-:-:S02]  /*1c10*/  LOP3.LUT R209, R175, 0x1f, RZ, 0xc0, !PT ;  /* 0x0000001fafd17812 */ /* 0x002fc400078ec0ff */
[----:B------:R-:W-:Y:S02]  /*1c20*/  LOP3.LUT R4, R4, 0xfffffffb, RZ, 0xc0, !PT ;  /* 0xfffffffb04047812 */ /* 0x000fe400078ec0ff */
[-C--:B------:R-:W-:Y:S02]  /*1c30*/  LEA.HI.SX32 R173, R173, R209.reuse, 0x1e ;  /* 0x000000d1adad7211 */ /* 0x080fe400078ff2ff */
[-C--:B------:R-:W-:Y:S02]  /*1c40*/  @P1 LEA.HI.SX32 R18, R174, R209.reuse, 0x1e ;  /* 0x000000d1ae121211 */ /* 0x080fe400078ff2ff */
[----:B------:R-:W-:Y:S01]  /*1c50*/  ISETP.GE.U32.AND P2, PT, R13, 0x60, PT ;  /* 0x000000600d00780c */ /* 0x000fe20003f46070 */
[----:B------:R0:W-:Y:S01]  /*1c60*/  STL [R1+0x28], R173 ;  /* 0x000028ad01007387 */ /* 0x0001e20000100800 */
[----:B------:R-:W-:Y:S02]  /*1c70*/  LEA.HI.SX32 R188, R172, R209, 0x1e ;  /* 0x000000d1acbc7211 */ /* 0x000fe400078ff2ff */
[----:B------:R-:W-:-:S02]  /*1c80*/  @P4 LOP3.LUT R4, R4, 0x4, RZ, 0xfc, !PT ;  /* 0x0000000404044812 */ /* 0x000fc400078efcff */
[----:B------:R-:W-:Y:S02]  /*1c90*/  MOV R185, R173 ;  /* 0x000000ad00b97202 */ /* 0x000fe40000000f00 */
[----:B---3--:R-:W-:Y:S01]  /*1ca0*/  FSEL R9, R9, RZ, !P3 ;  /* 0x000000ff09097208 */ /* 0x008fe20005800000 */
[----:B0-----:R-:W-:Y:S06]  /*1cb0*/  @!P6 BRA `(.L_x_22076) ;  /* 0x0000000000f8e947 */ /* 0x001fec0003800000 */
[----:B------:R-:W0:Y:S01]  /*1cc0*/  LDC.64 R172, c[0x0][0x3a8] ;  /* 0x0000ea00ffac7b82 */ /* 0x000e220000000a00 */
[----:B------:R-:W3:Y:S01]  /*1cd0*/  LDL.S16 R220, [R1+0x12a] ;  /* 0x00012a0001dc7983 */ /* 0x000ee20000100600 */
[----:B------:R-:W-:-:S03]  /*1ce0*/  ISETP.NE.U32.AND P3, PT, RZ, UR10, PT ;  /* 0x0000000aff007c0c */ /* 0x000fc6000bf65070 */
[----:B------:R-:W4:Y:S03]  /*1cf0*/  LDL.LU R198, [R1+0x80] ;  /* 0x0000800001c67983 */ /* 0x000f260000300800 */
[----:B------:R-:W1:Y:S08]  /*1d00*/  LDC.64 R176, c[0x0][0x428] ;  /* 0x00010a00ffb07b82 */ /* 0x000e700000000a00 */
[----:B------:R-:W2:Y:S01]  /*1d10*/  LDC.64 R240, c[0x0][0x3b0] ;  /* 0x0000ec00fff07b82 */ /* 0x000ea20000000a00 */
[----:B0-----:R-:W-:Y:S01]  /*1d20*/  IMAD.WIDE.U32 R172, R185, 0x10, R172 ;  /* 0x00000010b9ac7825 */ /* 0x001fe200078e00ac */
[----:B------:R-:W-:Y:S01]  /*1d30*/  ISETP.NE.AND.EX P3, PT, RZ, UR11, PT, P3 ;  /* 0x0000000bff007c0c */ /* 0x000fe2000bf65330 */
[----:B------:R-:W4:Y:S04]  /*1d40*/  LDL.LU R231, [R1+0x84] ;  /* 0x0000840001e77983 */ /* 0x000f280000300800 */
[----:B------:R-:W3:Y:S01]  /*1d50*/  LDG.E.128 R172, desc[UR6][R172.64] ;  /* 0x00000006acac7981 */ /* 0x000ee2000c1e1d00 */
[----:B-1----:R-:W-:-:S03]  /*1d60*/  IMAD.WIDE.U32 R176, R188, 0x10, R176 ;  /* 0x00000010bcb07825 */ /* 0x002fc600078e00b0 */
[----:B------:R-:W4:Y:S04]  /*1d70*/  LDL.S16 R250, [R1+0x126] ;  /* 0x0001260001fa7983 */ /* 0x000f280000100600 */
[----:B------:R-:W0:Y:S01]  /*1d80*/  @P3 LDC.64 R186, c[0x0][0x438] ;  /* 0x00010e00ffba3b82 */ /* 0x000e220000000a00 */
[----:B------:R-:W4:Y:S01]  /*1d90*/  LDG.E.128 R176, desc[UR6][R176.64] ;  /* 0x00000006b0b07981 */ /* 0x000f22000c1e1d00 */
[----:B0-----:R-:W-:-:S05]  /*1da0*/  @P3 IMAD.WIDE.U32 R186, R185, 0x10, R186 ;  /* 0x00000010b9ba3825 */ /* 0x001fca00078e00ba */
[----:B------:R2:W5:Y:S02]  /*1db0*/  @P3 LDG.E.128 R120, desc[UR6][R186.64] ;  /* 0x00000006ba783981 */ /* 0x000564000c1e1d00 */
[----:B--2---:R-:W-:Y:S02]  /*1dc0*/  IMAD.WIDE.U32 R186, R18, 0x4, R240 ;  /* 0x0000000412ba7825 */ /* 0x004fe400078e00f0 */
[----:B------:R-:W2:Y:S04]  /*1dd0*/  LDL.S16 R241, [R1+0x128] ;  /* 0x0001280001f17983 */ /* 0x000ea80000100600 */
[----:B------:R0:W5:Y:S01]  /*1de0*/  LDG.E R8, desc[UR6][R186.64] ;  /* 0x00000006ba087981 */ /* 0x000162000c1e1900 */
[----:B---3--:R-:W-:-:S04]  /*1df0*/  FADD.FTZ R19, -R9, R172 ;  /* 0x000000ac09137221 */ /* 0x008fc80000010100 */
[----:B------:R-:W-:Y:S01]  /*1e00*/  FMUL.FTZ R189, R10, R19 ;  /* 0x000000130abd7220 */ /* 0x000fe20000410000 */
[----:B------:R-:W-:Y:S02]  /*1e10*/  HADD2.F32 R19, -RZ, R220.H0_H0 ;  /* 0x200000dcff137230 */ /* 0x000fe40000004100 */
[----:B------:R-:W3:Y:S04]  /*1e20*/  LDL.LU R220, [R1+0x88] ;  /* 0x0000880001dc7983 */ /* 0x000ee80000300800 */
[----:B------:R-:W3:Y:S04]  /*1e30*/  LDL.S16 R187, [R1+0x124] ;  /* 0x0001240001bb7983 */ /* 0x000ee80000100600 */
[----:B------:R-:W0:Y:S01]  /*1e40*/  LDL.LU R186, [R1+0x8c] ;  /* 0x00008c0001ba7983 */ /* 0x000e220000300800 */
[----:B----4-:R-:W-:Y:S01]  /*1e50*/  FFMA.FTZ R198, R176, R189, R198 ;  /* 0x000000bdb0c67223 */ /* 0x010fe200000100c6 */
[----:B------:R-:W-:-:S04]  /*1e60*/  FADD.FTZ R173, -R9, R173 ;  /* 0x000000ad09ad7221 */ /* 0x000fc80000010100 */
[----:B------:R1:W-:Y:S01]  /*1e70*/  STL [R1+0x80], R198 ;  /* 0x000080c601007387 */ /* 0x0003e20000100800 */
[----:B------:R-:W-:Y:S01]  /*1e80*/  FMUL.FTZ R210, R176, R19 ;  /* 0x00000013b0d27220 */ /* 0x000fe20000410000 */
[----:B------:R-:W-:Y:S01]  /*1e90*/  FADD.FTZ R174, -R9, R174 ;  /* 0x000000ae09ae7221 */ /* 0x000fe20000010100 */
[----:B-1----:R-:W-:-:S04]  /*1ea0*/  FMUL.FTZ R198, R10, R173 ;  /* 0x000000ad0ac67220 */ /* 0x002fc80000410000 */
[----:B------:R-:W-:-:S05]  /*1eb0*/  FFMA.FTZ R231, R177, R198, R231 ;  /* 0x000000c6b1e77223 */ /* 0x000fca00000100e7 */
[----:B------:R1:W-:Y:S01]  /*1ec0*/  STL [R1+0x84], R231 ;  /* 0x000084e701007387 */ /* 0x0003e20000100800 */
[----:B--2---:R-:W-:-:S05]  /*1ed0*/  HADD2.F32 R19, -RZ, R241.H0_H0 ;  /* 0x200000f1ff137230 */ /* 0x004fca0000004100 */
[----:B-1----:R-:W-:Y:S01]  /*1ee0*/  FMUL.FTZ R231, R177, R19 ;  /* 0x00000013b1e77220 */ /* 0x002fe20000410000 */
[----:B------:R-:W-:Y:S01]  /*1ef0*/  FMUL.FTZ R19, R10, R174 ;  /* 0x000000ae0a137220 */ /* 0x000fe20000410000 */
[----:B------:R-:W-:Y:S02]  /*1f00*/  HADD2.F32 R172, -RZ, R250.H0_H0 ;  /* 0x200000faffac7230 */ /* 0x000fe40000004100 */
[----:B------:R-:W-:-:S04]  /*1f10*/  FADD.FTZ R175, -R9, R175 ;  /* 0x000000af09af7221 */ /* 0x000fc80000010100 */
[----:B------:R-:W-:Y:S01]  /*1f20*/  FMUL.FTZ R250, R10, R175 ;  /* 0x000000af0afa7220 */ /* 0x000fe20000410000 */
[----:B------:R-:W-:-:S04]  /*1f30*/  FADD.FTZ R173, RZ, R210 ;  /* 0x000000d2ffad7221 */ /* 0x000fc80000010000 */
[----:B------:R-:W-:Y:S01]  /*1f40*/  FADD.FTZ R173, R173, R231 ;  /* 0x000000e7adad7221 */ /* 0x000fe20000010000 */
[----:B------:R-:W-:Y:S01]  /*1f50*/  FADD.FTZ R44, R44, R176 ;  /* 0x000000b02c2c7221 */ /* 0x000fe20000010000 */
[----:B------:R-:W-:Y:S01]  /*1f60*/  FADD.FTZ R45, R45, R177 ;  /* 0x000000b12d2d7221 */ /* 0x000fe20000010000 */
[----:B------:R-:W-:Y:S01]  /*1f70*/  FADD.FTZ R46, R46, R178 ;  /* 0x000000b22e2e7221 */ /* 0x000fe20000010000 */
[----:B------:R-:W-:Y:S01]  /*1f80*/  FADD.FTZ R47, R47, R179 ;  /* 0x000000b32f2f7221 */ /* 0x000fe20000010000 */
[----:B------:R-:W-:Y:S02]  /*1f90*/  IADD3 R18, PT, PT, R18, 0x20, RZ ;  /* 0x0000002012127810 */ /* 0x000fe40007ffe0ff */
[----:B------:R-:W-:Y:S02]  /*1fa0*/  IADD3 R188, PT, PT, R188, 0x20, RZ ;  /* 0x00000020bcbc7810 */ /* 0x000fe40007ffe0ff */
[----:B------:R-:W-:Y:S01]  /*1fb0*/  IADD3 R185, PT, PT, R185, 0x20, RZ ;  /* 0x00000020b9b97810 */ /* 0x000fe20007ffe0ff */
[----:B---3--:R-:W-:-:S05]  /*1fc0*/  FFMA.FTZ R220, R178, R19, R220 ;  /* 0x00000013b2dc7223 */ /* 0x008fca00000100dc */
[----:B------:R1:W-:Y:S01]  /*1fd0*/  STL [R1+0x88], R220 ;  /* 0x000088dc01007387 */ /* 0x0003e20000100800 */
[----:B0-----:R-:W-:Y:S01]  /*1fe0*/  FFMA.FTZ R186, R179, R250, R186 ;  /* 0x000000fab3ba7223 */ /* 0x001fe200000100ba */
[----:B-1----:R-:W-:Y:S01]  /*1ff0*/  FMUL.FTZ R220, R178, R172 ;  /* 0x000000acb2dc7220 */ /* 0x002fe20000410000 */
[----:B------:R-:W-:-:S03]  /*2000*/  HADD2.F32 R172, -RZ, R187.H0_H0 ;  /* 0x200000bbffac7230 */ /* 0x000fc60000004100 */
[----:B------:R0:W-:Y:S02]  /*2010*/  STL [R1+0x8c], R186 ;  /* 0x00008cba01007387 */ /* 0x0001e40000100800 */
[----:B------:R-:W-:-:S05]  /*2020*/  FMUL.FTZ R174, R179, R172 ;  /* 0x000000acb3ae7220 */ /* 0x000fca0000410000 */
[----:B------:R1:W-:Y:S01]  /*2030*/  STL [R1+0x20], R174 ;  /* 0x000020ae01007387 */ /* 0x0003e20000100800 */
[----:B------:R-:W-:-:S04]  /*2040*/  FFMA.FTZ R172, R189, R210, RZ ;  /* 0x000000d2bdac7223 */ /* 0x000fc800000100ff */
[----:B------:R-:W-:Y:S01]  /*2050*/  FFMA.FTZ R172, R198, R231, R172 ;  /* 0x000000e7c6ac7223 */ /* 0x000fe200000100ac */
[----:B------:R-:W-:-:S03]  /*2060*/  FADD.FTZ R173, R173, R220 ;  /* 0x000000dcadad7221 */ /* 0x000fc60000010000 */
[----:B------:R-:W-:Y:S01]  /*2070*/  FFMA.FTZ R172, R19, R220, R172 ;  /* 0x000000dc13ac7223 */ /* 0x000fe200000100ac */
[----:B------:R-:W-:-:S03]  /*2080*/  FADD.FTZ R187, R173, R174 ;  /* 0x000000aeadbb7221 */ /* 0x000fc60000010000 */
[----:B01----:R-:W-:-:S07]  /*2090*/  FFMA.FTZ R186, R250, R174, R172 ;  /* 0x000000aefaba7223 */ /* 0x003fce00000100ac */
.L_x_22076:
[----:B------:R-:W-:Y:S05]  /*20a0*/  BSYNC.RECONVERGENT B2 ;  /* 0x0000000000027941 */ /* 0x000fea0003800200 */
.L_x_22075:
[----:B------:R-:W-:Y:S04]  /*20b0*/  BSSY.RECONVERGENT B2, `(.L_x_22077) ;  /* 0x0000040000027945 */ /* 0x000fe80003800200 */
[----:B------:R-:W-:Y:S05]  /*20c0*/  @!P5 BRA `(.L_x_22078) ;  /* 0x0000000000f8d947 */ /* 0x000fea0003800000 */
[----:B------:R-:W0:Y:S01]  /*20d0*/  LDC.64 R172, c[0x0][0x3a8] ;  /* 0x0000ea00ffac7b82 */ /* 0x000e220000000a00 */
[----:B------:R-:W3:Y:S01]  /*20e0*/  LDL.S16 R219, [R1+0x122] ;  /* 0x0001220001db7983 */ /* 0x000ee20000100600 */
[----:B------:R-:W-:-:S03]  /*20f0*/  ISETP.NE.U32.AND P3, PT, RZ, UR10, PT ;  /* 0x0000000aff007c0c */ /* 0x000fc6000bf65070 */
[----:B------:R-:W4:Y:S03]  /*2100*/  LDL.LU R197, [R1+0x70] ;  /* 0x0000700001c57983 */ /* 0x000f260000300800 */
[----:B------:R-:W1:Y:S01]  /*2110*/  LDC.64 R176, c[0x0][0x428] ;  /* 0x00010a00ffb07b82 */ /* 0x000e620000000a00 */
[----:B0-----:R-:W-:Y:S01]  /*2120*/  IMAD.WIDE.U32 R172, R185, 0x10, R172 ;  /* 0x00000010b9ac7825 */ /* 0x001fe200078e00ac */
[----:B------:R-:W-:Y:S01]  /*2130*/  ISETP.NE.AND.EX P3, PT, RZ, UR11, PT, P3 ;  /* 0x0000000bff007c0c */ /* 0x000fe2000bf65330 */
[----:B------:R-:W2:Y:S04]  /*2140*/  LDL.LU R230, [R1+0x74] ;  /* 0x0000740001e67983 */ /* 0x000ea80000300800 */
[----:B------:R-:W3:Y:S01]  /*2150*/  LDG.E.128 R172, desc[UR6][R172.64] ;  /* 0x00000006acac7981 */ /* 0x000ee2000c1e1d00 */
[----:B-1----:R-:W-:-:S03]  /*2160*/  IMAD.WIDE.U32 R176, R188, 0x10, R176 ;  /* 0x00000010bcb07825 */ /* 0x002fc600078e00b0 */
[----:B------:R-:W2:Y:S04]  /*2170*/  LDL.S16 R249, [R1+0x11e] ;  /* 0x00011e0001f97983 */ /* 0x000ea80000100600 */
[----:B------:R-:W0:Y:S01]  /*2180*/  @P3 LDC.64 R240, c[0x0][0x438] ;  /* 0x00010e00fff03b82 */ /* 0x000e220000000a00 */
[----:B------:R-:W4:Y:S01]  /*2190*/  LDG.E.128 R176, desc[UR6][R176.64] ;  /* 0x00000006b0b07981 */ /* 0x000f22000c1e1d00 */
[----:B0-----:R-:W-:-:S05]  /*21a0*/  @P3 IMAD.WIDE.U32 R240, R185, 0x10, R240 ;  /* 0x00000010b9f03825 */ /* 0x001fca00078e00f0 */
[----:B------:R0:W5:Y:S02]  /*21b0*/  @P3 LDG.E.128 R24, desc[UR6][R240.64] ;  /* 0x00000006f0183981 */ /* 0x000164000c1e1d00 */
[----:B0-----:R-:W0:Y:S02]  /*21c0*/  LDC.64 R240, c[0x0][0x3b0] ;  /* 0x0000ec00fff07b82 */ /* 0x001e240000000a00 */
[----:B0-----:R-:W-:-:S05]  /*21d0*/  IMAD.WIDE.U32 R240, R18, 0x4, R240 ;  /* 0x0000000412f07825 */ /* 0x001fca00078e00f0 */
[----:B------:R0:W5:Y:S01]  /*21e0*/  LDG.E R7, desc[UR6][R240.64] ;  /* 0x00000006f0077981 */ /* 0x000162000c1e1900 */
[C---:B---3--:R-:W-:Y:S01]  /*21f0*/  FADD.FTZ R20, -R9.reuse, R172 ;  /* 0x000000ac09147221 */ /* 0x048fe20000010100 */
[----:B------:R-:W-:Y:S02]  /*2200*/  HADD2.F32 R172, -RZ, R219.H0_H0 ;  /* 0x200000dbffac7230 */ /* 0x000fe40000004100 */
[----:B------:R-:W3:Y:S01]  /*2210*/  LDL.LU R219, [R1+0x78] ;  /* 0x0000780001db7983 */ /* 0x000ee20000300800 */
[----:B------:R-:W-:Y:S01]  /*2220*/  FMUL.FTZ R208, R10, R20 ;  /* 0x000000140ad07220 */ /* 0x000fe20000410000 */
[----:B------:R-:W-:Y:S02]  /*2230*/  FADD.FTZ R20, -R9, R173 ;  /* 0x000000ad09147221 */ /* 0x000fe40000010100 */
[----:B------:R-:W3:Y:S04]  /*2240*/  LDL.S16 R241, [R1+0x11c] ;  /* 0x00011c0001f17983 */ /* 0x000ee80000100600 */
[----:B------:R-:W0:Y:S04]  /*2250*/  LDL.LU R240, [R1+0x7c] ;  /* 0x00007c0001f07983 */ /* 0x000e280000300800 */
[----:B------:R-:W3:Y:S01]  /*2260*/  LDL.S16 R173, [R1+0x120] ;  /* 0x0001200001ad7983 */ /* 0x000ee20000100600 */
[----:B----4-:R-:W-:-:S05]  /*2270*/  FFMA.FTZ R197, R176, R208, R197 ;  /* 0x000000d0b0c57223 */ /* 0x010fca00000100c5 */
[----:B------:R1:W-:Y:S01]  /*2280*/  STL [R1+0x70], R197 ;  /* 0x000070c501007387 */ /* 0x0003e20000100800 */
[----:B------:R-:W-:Y:S01]  /*2290*/  FMUL.FTZ R239, R176, R172 ;  /* 0x000000acb0ef7220 */ /* 0x000fe20000410000 */
[----:B-1----:R-:W-:Y:S01]  /*22a0*/  FMUL.FTZ R197, R10, R20 ;  /* 0x000000140ac57220 */ /* 0x002fe20000410000 */
[----:B------:R-:W-:-:S03]  /*22b0*/  FADD.FTZ R20, -R9, R174 ;  /* 0x000000ae09147221 */ /* 0x000fc60000010100 */
[----:B--2---:R-:W-:Y:S01]  /*22c0*/  FFMA.FTZ R230, R177, R197, R230 ;  /* 0x000000c5b1e67223 */ /* 0x004fe200000100e6 */
[----:B------:R-:W-:-:S04]  /*22d0*/  FMUL.FTZ R20, R10, R20 ;  /* 0x000000140a147220 */ /* 0x000fc80000410000 */
[----:B------:R1:W-:Y:S01]  /*22e0*/  STL [R1+0x74], R230 ;  /* 0x000074e601007387 */ /* 0x0003e20000100800 */
[----:B------:R-:W-:Y:S01]  /*22f0*/  FADD.FTZ R175, -R9, R175 ;  /* 0x000000af09af7221 */ /* 0x000fe20000010100 */
[----:B------:R-:W-:Y:S01]  /*2300*/  FFMA.FTZ R174, R208, R239, R186 ;  /* 0x000000efd0ae7223 */ /* 0x000fe200000100ba */
[----:B------:R-:W-:Y:S01]  /*2310*/  FADD.FTZ R124, R124, R176 ;  /* 0x000000b07c7c7221 */ /* 0x000fe20000010000 */
[----:B------:R-:W-:Y:S01]  /*2320*/  FADD.FTZ R125, R125, R177 ;  /* 0x000000b17d7d7221 */ /* 0x000fe20000010000 */
[----:B------:R-:W-:Y:S01]  /*2330*/  FADD.FTZ R126, R126, R178 ;  /* 0x000000b27e7e7221 */ /* 0x000fe20000010000 */
[----:B------:R-:W-:Y:S01]  /*2340*/  FADD.FTZ R127, R127, R179 ;  /* 0x000000b37f7f7221 */ /* 0x000fe20000010000 */
[----:B------:R-:W-:Y:S02]  /*2350*/  IADD3 R18, PT, PT, R18, 0x20, RZ ;  /* 0x0000002012127810 */ /* 0x000fe40007ffe0ff */
[----:B------:R-:W-:Y:S02]  /*2360*/  IADD3 R188, PT, PT, R188, 0x20, RZ ;  /* 0x00000020bcbc7810 */ /* 0x000fe40007ffe0ff */
[----:B------:R-:W-:Y:S01]  /*2370*/  IADD3 R185, PT, PT, R185, 0x20, RZ ;  /* 0x00000020b9b97810 */ /* 0x000fe20007ffe0ff */
[----:B---3--:R-:W-:Y:S01]  /*2380*/  FFMA.FTZ R219, R178, R20, R219 ;  /* 0x00000014b2db7223 */ /* 0x008fe200000100db */
[----:B------:R-:W-:-:S05]  /*2390*/  HADD2.F32 R172, -RZ, R173.H0_H0 ;  /* 0x200000adffac7230 */ /* 0x000fca0000004100 */
[----:B-1----:R-:W-:Y:S01]  /*23a0*/  FMUL.FTZ R230, R177, R172 ;  /* 0x000000acb1e67220 */ /* 0x002fe20000410000 */
[----:B------:R-:W-:Y:S01]  /*23b0*/  HADD2.F32 R172, -RZ, R249.H0_H0 ;  /* 0x200000f9ffac7230 */ /* 0x000fe20000004100 */
[----:B------:R1:W-:Y:S01]  /*23c0*/  STL [R1+0x78], R219 ;  /* 0x000078db01007387 */ /* 0x0003e20000100800 */
[----:B------:R-:W-:-:S04]  /*23d0*/  FMUL.FTZ R249, R10, R175 ;  /* 0x000000af0af97220 */ /* 0x000fc80000410000 */
[----:B0-----:R-:W-:Y:S01]  /*23e0*/  FFMA.FTZ R240, R179, R249, R240 ;  /* 0x000000f9b3f07223 */ /* 0x001fe200000100f0 */
[----:B-1----:R-:W-:Y:S01]  /*23f0*/  FMUL.FTZ R219, R178, R172 ;  /* 0x000000acb2db7220 */ /* 0x002fe20000410000 */
[----:B------:R-:W-:-:S03]  /*2400*/  HADD2.F32 R172, -RZ, R241.H0_H0 ;  /* 0x200000f1ffac7230 */ /* 0x000fc60000004100 */
[----:B------:R0:W-:Y:S02]  /*2410*/  STL [R1+0x7c], R240 ;  /* 0x00007cf001007387 */ /* 0x0001e40000100800 */
[----:B------:R-:W-:-:S05]  /*2420*/  FMUL.FTZ R175, R179, R172 ;  /* 0x000000acb3af7220 */ /* 0x000fca0000410000 */
[----:B------:R0:W-:Y:S01]  /*2430*/  STL [R1+0x1c], R175 ;  /* 0x00001caf01007387 */ /* 0x0001e20000100800 */
[----:B------:R-:W-:Y:S01]  /*2440*/  FADD.FTZ R173, R187, R239 ;  /* 0x000000efbbad7221 */ /* 0x000fe20000010000 */
[----:B------:R-:W-:-:S03]  /*2450*/  FFMA.FTZ R172, R197, R230, R174 ;  /* 0x000000e6c5ac7223 */ /* 0x000fc600000100ae */
[----:B------:R-:W-:Y:S01]  /*2460*/  FADD.FTZ R173, R173, R230 ;  /* 0x000000e6adad7221 */ /* 0x000fe20000010000 */
[----:B------:R-:W-:-:S03]  /*2470*/  FFMA.FTZ R172, R20, R219, R172 ;  /* 0x000000db14ac7223 */ /* 0x000fc600000100ac */
[----:B------:R-:W-:Y:S01]  /*2480*/  FADD.FTZ R173, R173, R219 ;  /* 0x000000dbadad7221 */ /* 0x000fe20000010000 */
[----:B------:R-:W-:-:S03]  /*2490*/  FFMA.FTZ R186, R249, R175, R172 ;  /* 0x000000aff9ba7223 */ /* 0x000fc600000100ac */
[----:B0-----:R-:W-:-:S07]  /*24a0*/  FADD.FTZ R187, R173, R175 ;  /* 0x000000afadbb7221 */ /* 0x001fce0000010000 */
.L_x_22078:
[----:B------:R-:W-:Y:S05]  /*24b0*/  BSYNC.RECONVERGENT B2 ;  /* 0x0000000000027941 */ /* 0x000fea0003800200 */
.L_x_22077:
        /* <DEDUP_REMOVED lines=64> */
.L_x_22080:
[----:B------:R-:W-:Y:S05]  /*28c0*/  BSYNC.RECONVERGENT B2 ;  /* 0x0000000000027941 */ /* 0x000fea0003800200 */
.L_x_22079:
        /* <DEDUP_REMOVED lines=64> */
.L_x_22082:
[----:B------:R-:W-:Y:S05]  /*2cd0*/  BSYNC.RECONVERGENT B2 ;  /* 0x0000000000027941 */ /* 0x000fea0003800200 */
.L_x_22081:
[----:B------:R-:W-:Y:S01]  /*2ce0*/  ISETP.GE.U32.AND P3, PT, R13, 0xa0, PT ;  /* 0x000000a00d00780c */ /* 0x000fe20003f66070 */
[----:B------:R-:W-:Y:S01]  /*2cf0*/  BSSY.RECONVERGENT B2, `(.L_x_22083) ;  /* 0x0000042000027945 */ /* 0x000fe20003800200 */
[----:B------:R-:W-:-:S11]  /*2d00*/  LOP3.LUT R4, R4, 0xfffffff7, RZ, 0xc0, !PT ;  /* 0xfffffff704047812 */ /* 0x000fd600078ec0ff */
[----:B------:R-:W-:Y:S01]  /*2d10*/  @P3 LOP3.LUT R4, R4, 0x8, RZ, 0xfc, !PT ;  /* 0x0000000804043812 */ /* 0x000fe200078efcff */
[----:B------:R-:W-:Y:S06]  /*2d20*/  @!P3 BRA `(.L_x_22084) ;  /* 0x0000000000f8b947 */ /* 0x000fec0003800000 */
[----:B------:R-:W-:Y:S01]  /*2d30*/  ISETP.NE.U32.AND P3, PT, RZ, UR10, PT ;  /* 0x0000000aff007c0c */ /* 0x000fe2000bf65070 */
[----:B------:R-:W3:Y:S01]  /*2d40*/  LDL.S16 R216, [R1+0x10a] ;  /* 0x00010a0001d87983 */ /* 0x000ee20000100600 */
[----:B------:R-:W0:Y:S02]  /*2d50*/  LDC.64 R176, c[0x0][0x428] ;  /* 0x00010a00ffb07b82 */ /* 0x000e240000000a00 */
[----:B------:R-:W-:Y:S01]  /*2d60*/  ISETP.NE.AND.EX P3, PT, RZ, UR11, PT, P3 ;  /* 0x0000000bff007c0c */ /* 0x000fe2000bf65330 */
[----:B------:R-:W4:Y:S04]  /*2d70*/  LDL.LU R194, [R1+0x40] ;  /* 0x0000400001c27983 */ /* 0x000f280000300800 */
[----:B------:R-:W2:Y:S01]  /*2d80*/  LDL.LU R227, [R1+0x44] ;  /* 0x0000440001e37983 */ /* 0x000ea20000300800 */
[----:B------:R-:W1:Y:S03]  /*2d90*/  LDC.64 R240, c[0x0][0x3b0] ;  /* 0x0000ec00fff07b82 */ /* 0x000e660000000a00 */
[----:B------:R-:W2:Y:S05]  /*2da0*/  LDL.S16 R246, [R1+0x106] ;  /* 0x0001060001f67983 */ /* 0x000eaa0000100600 */
[----:B------:R-:W0:Y:S02]  /*2db0*/  @P3 LDC.64 R172, c[0x0][0x438] ;  /* 0x00010e00ffac3b82 */ /* 0x000e240000000a00 */
[----:B0-----:R-:W-:-:S05]  /*2dc0*/  @P3 IMAD.WIDE.U32 R172, R185, 0x10, R172 ;  /* 0x00000010b9ac3825 */ /* 0x001fca00078e00ac */
[----:B------:R0:W5:Y:S01]  /*2dd0*/  @P3 LDG.E.128 R140, desc[UR6][R172.64] ;  /* 0x00000006ac8c3981 */ /* 0x000162000c1e1d00 */
[----:B------:R-:W-:-:S06]  /*2de0*/  IMAD.WIDE.U32 R176, R188, 0x10, R176 ;  /* 0x00000010bcb07825 */ /* 0x000fcc00078e00b0 */
[----:B------:R-:W4:Y:S01]  /*2df0*/  LDG.E.128 R176, desc[UR6][R176.64] ;  /* 0x00000006b0b07981 */ /* 0x000f22000c1e1d00 */
[----:B0-----:R-:W0:Y:S02]  /*2e00*/  LDC.64 R172, c[0x0][0x3a8] ;  /* 0x0000ea00ffac7b82 */ /* 0x001e240000000a00 */
[----:B0-----:R-:W-:-:S06]  /*2e10*/  IMAD.WIDE.U32 R172, R185, 0x10, R172 ;  /* 0x00000010b9ac7825 */ /* 0x001fcc00078e00ac */
[----:B------:R-:W3:Y:S01]  /*2e20*/  LDG.E.128 R172, desc[UR6][R172.64] ;  /* 0x00000006acac7981 */ /* 0x000ee2000c1e1d00 */
[----:B-1----:R-:W-:-:S05]  /*2e30*/  IMAD.WIDE.U32 R240, R18, 0x4, R240 ;  /* 0x0000000412f07825 */ /* 0x002fca00078e00f0 */
        /* <DEDUP_REMOVED lines=45> */
.L_x_22084:
[----:B------:R-:W-:Y:S05]  /*3110*/  BSYNC.RECONVERGENT B2 ;  /* 0x0000000000027941 */ /* 0x000fea0003800200 */
.L_x_22083:
        /* <DEDUP_REMOVED lines=10> */
[----:B------:R-:W2:Y:S01]  /*31c0*/  LDL.S16 R226, [R1+0x100] ;  /* 0x0001000001e27983 */ /* 0x000ea20000100600 */
[----:B------:R-:W1:Y:S03]  /*31d0*/  LDC.64 R240, c[0x0][0x3b0] ;  /* 0x0000ec00fff07b82 */ /* 0x000e660000000a00 */
[----:B------:R-:W2:Y:S04]  /*31e0*/  LDL.LU R180, [R1+0x34] ;  /* 0x0000340001b47983 */ /* 0x000ea80000300800 */
[----:B------:R-:W2:Y:S01]  /*31f0*/  LDL.S16 R245, [R1+0xfe] ;  /* 0x0000fe0001f57983 */ /* 0x000ea20000100600 */
        /* <DEDUP_REMOVED lines=19> */
[----:B------:R-:W-:Y:S01]  /*3330*/  FADD.FTZ R174, -R9, R174 ;  /* 0x000000ae09ae7221 */ /* 0x000fe20000010100 */
[----:B------:R-:W-:Y:S01]  /*3340*/  FMUL.FTZ R235, R176, R172 ;  /* 0x000000acb0eb7220 */ /* 0x000fe20000410000 */
[----:B-1----:R-:W-:-:S04]  /*3350*/  FMUL.FTZ R193, R10, R173 ;  /* 0x000000ad0ac17220 */ /* 0x002fc80000410000 */
[----:B--2---:R-:W-:Y:S01]  /*3360*/  FFMA.FTZ R180, R177, R193, R180 ;  /* 0x000000c1b1b47223 */ /* 0x004fe200000100b4 */
[----:B------:R-:W-:-:S04]  /*3370*/  HADD2.F32 R172, -RZ, R226.H0_H0 ;  /* 0x200000e2ffac7230 */ /* 0x000fc80000004100 */
[----:B------:R1:W-:Y:S01]  /*3380*/  STL [R1+0x34], R180 ;  /* 0x000034b401007387 */ /* 0x0003e20000100800 */
[----:B------:R-:W-:Y:S01]  /*3390*/  FMUL.FTZ R226, R177, R172 ;  /* 0x000000acb1e27220 */ /* 0x000fe20000410000 */
[----:B------:R-:W-:Y:S02]  /*33a0*/  HADD2.F32 R172, -RZ, R245.H0_H0 ;  /* 0x200000f5ffac7230 */ /* 0x000fe40000004100 */
[----:B------:R-:W-:Y:S01]  /*33b0*/  FADD.FTZ R175, -R9, R175 ;  /* 0x000000af09af7221 */ /* 0x000fe20000010100 */
[----:B-1----:R-:W-:-:S03]  /*33c0*/  FMUL.FTZ R180, R10, R174 ;  /* 0x000000ae0ab47220 */ /* 0x002fc60000410000 */
[----:B------:R-:W-:Y:S01]  /*33d0*/  FMUL.FTZ R245, R10, R175 ;  /* 0x000000af0af57220 */ /* 0x000fe20000410000 */
[----:B------:R-:W-:Y:S01]  /*33e0*/  FADD.FTZ R173, R187, R235 ;  /* 0x000000ebbbad7221 */ /* 0x000fe20000010000 */
[----:B------:R-:W-:-:S03]  /*33f0*/  FFMA.FTZ R174, R204, R235, R186 ;  /* 0x000000ebccae7223 */ /* 0x000fc600000100ba */
        /* <DEDUP_REMOVED lines=16> */
[----:B------:R-:W-:Y:S01]  /*3500*/  FFMA.FTZ R172, R193, R226, R174 ;  /* 0x000000e2c1ac7223 */ /* 0x000fe200000100ae */
[----:B------:R-:W-:-:S03]  /*3510*/  FADD.FTZ R173, R173, R215 ;  /* 0x000000d7adad7221 */ /* 0x000fc60000010000 */
[----:B------:R-:W-:Y:S01]  /*3520*/  FFMA.FTZ R172, R180, R215, R172 ;  /* 0x000000d7b4ac7223 */ /* 0x000fe200000100ac */
[----:B------:R-:W-:-:S03]  /*3530*/  FADD.FTZ R187, R173, R175 ;  /* 0x000000afadbb7221 */ /* 0x000fc60000010000 */
[----:B------:R-:W-:-:S07]  /*3540*/  FFMA.FTZ R186, R245, R175, R172 ;  /* 0x000000aff5ba7223 */ /* 0x000fce00000100ac */
.L_x_22086:
[----:B------:R-:W-:Y:S05]  /*3550*/  BSYNC.RECONVERGENT B2 ;  /* 0x0000000000027941 */ /* 0x000fea0003800200 */
.L_x_22085:
[----:B------:R-:W-:Y:S01]  /*3560*/  ISETP.GE.U32.AND P3, PT, R13, 0xe0, PT ;  /* 0x000000e00d00780c */ /* 0x000fe20003f66070 */
[----:B------:R-:W-:-:S12]  /*3570*/  BSSY.RECONVERGENT B2, `(.L_x_22087) ;  /* 0x0000038000027945 */ /* 0x000fd80003800200 */
[----:B------:R-:W-:Y:S05]  /*3580*/  @!P3 BRA `(.L_x_22088) ;  /* 0x0000000000d8b947 */ /* 0x000fea0003800000 */
[----:B------:R-:W-:Y:S01]  /*3590*/  ISETP.NE.U32.AND P4, PT, RZ, UR10, PT ;  /* 0x0000000aff007c0c */ /* 0x000fe2000bf85070 */
[----:B------:R-:W1:Y:S01]  /*35a0*/  LDC.64 R176, c[0x0][0x428] ;  /* 0x00010a00ffb07b82 */ /* 0x000e620000000a00 */
[----:B------:R-:W3:Y:S02]  /*35b0*/  LDL.S16 R181, [R1+0xfa] ;  /* 0x0000fa0001b57983 */ /* 0x000ee40000100600 */
[----:B------:R-:W-:Y:S02]  /*35c0*/  ISETP.NE.AND.EX P4, PT, RZ, UR11, PT, P4 ;  /* 0x0000000bff007c0c */ /* 0x000fe4000bf85340 */
[----:B------:R-:W4:Y:S03]  /*35d0*/  LDL.S16 R214, [R1+0xf8] ;  /* 0x0000f80001d67983 */ /* 0x000f260000100600 */
[----:B0-----:R-:W0:Y:S01]  /*35e0*/  LDC.64 R240, c[0x0][0x3b0] ;  /* 0x0000ec00fff07b82 */ /* 0x001e220000000a00 */
[----:B------:R-:W2:Y:S07]  /*35f0*/  LDL.S16 R244, [R1+0xf6] ;  /* 0x0000f60001f47983 */ /* 0x000eae0000100600 */
[----:B------:R-:W1:Y:S02]  /*3600*/  @P4 LDC.64 R172, c[0x0][0x438] ;  /* 0x00010e00ffac4b82 */ /* 0x000e640000000a00 */
[----:B-1----:R-:W-:-:S05]  /*3610*/  @P4 IMAD.WIDE.U32 R172, R185, 0x10, R172 ;  /* 0x00000010b9ac4825 */ /* 0x002fca00078e00ac */
[----:B------:R1:W5:Y:S01]  /*3620*/  @P4 LDG.E.128 R148, desc[UR6][R172.64] ;  /* 0x00000006ac944981 */ /* 0x000362000c1e1d00 */
[----:B------:R-:W-:-:S06]  /*3630*/  IMAD.WIDE.U32 R176, R188, 0x10, R176 ;  /* 0x00000010bcb07825 */ /* 0x000fcc00078e00b0 */
[----:B------:R-:W4:Y:S01]  /*3640*/  LDG.E.128 R176, desc[UR6][R176.64] ;  /* 0x00000006b0b07981 */ /* 0x000f22000c1e1d00 */
[----:B-1----:R-:W1:Y:S01]  /*3650*/  LDC.64 R172, c[0x0][0x3a8] ;  /* 0x0000ea00ffac7b82 */ /* 0x002e620000000a00 */
[----:B0-----:R-:W-:-:S05]  /*3660*/  IMAD.WIDE.U32 R240, R18, 0x4, R240 ;  /* 0x0000000412f07825 */ /* 0x001fca00078e00f0 */
[----:B------:R0:W5:Y:S04]  /*3670*/  LDG.E R0, desc[UR6][R240.64] ;  /* 0x00000006f0007981 */ /* 0x000168000c1e1900 */
[----:B------:R-:W2:Y:S01]  /*3680*/  LDL.S16 R240, [R1+0xf4] ;  /* 0x0000f40001f07983 */ /* 0x000ea20000100600 */
[----:B-1----:R-:W-:-:S06]  /*3690*/  IMAD.WIDE.U32 R172, R185, 0x10, R172 ;  /* 0x00000010b9ac7825 */ /* 0x002fcc00078e00ac */
[----:B------:R-:W3:Y:S01]  /*36a0*/  LDG.E.128 R172, desc[UR6][R172.64] ;  /* 0x00000006acac7981 */ /* 0x000ee2000c1e1d00 */
[----:B------:R-:W-:Y:S02]  /*36b0*/  IADD3 R18, PT, PT, R18, 0x20, RZ ;  /* 0x0000002012127810 */ /* 0x000fe40007ffe0ff */
[----:B------:R-:W-:Y:S02]  /*36c0*/  IADD3 R188, PT, PT, R188, 0x20, RZ ;  /* 0x00000020bcbc7810 */ /* 0x000fe40007ffe0ff */
[----:B------:R-:W-:Y:S01]  /*36d0*/  IADD3 R185, PT, PT, R185, 0x20, RZ ;  /* 0x00000020b9b97810 */ /* 0x000fe20007ffe0ff */
[----:B---3--:R-:W-:-:S04]  /*36e0*/  FADD.FTZ R172, -R9, R172 ;  /* 0x000000ac09ac7221 */ /* 0x008fc80000010100 */
[----:B------:R-:W-:Y:S01]  /*36f0*/  FMUL.FTZ R203, R10, R172 ;  /* 0x000000ac0acb7220 */ /* 0x000fe20000410000 */
[----:B------:R-:W-:-:S05]  /*3700*/  HADD2.F32 R172, -RZ, R181.H0_H0 ;  /* 0x200000b5ffac7230 */ /* 0x000fca0000004100 */
[----:B----4-:R-:W-:Y:S01]  /*3710*/  FMUL.FTZ R234, R176, R172 ;  /* 0x000000acb0ea7220 */ /* 0x010fe20000410000 */
[----:B------:R-:W-:-:S05]  /*3720*/  HADD2.F32 R172, -RZ, R214.H0_H0 ;  /* 0x200000d6ffac7230 */ /* 0x000fca0000004100 */
[----:B------:R-:W-:Y:S01]  /*3730*/  FMUL.FTZ R225, R177, R172 ;  /* 0x000000acb1e17220 */ /* 0x000fe20000410000 */
[----:B--2---:R-:W-:Y:S02]  /*3740*/  HADD2.F32 R172, -RZ, R244.H0_H0 ;  /* 0x200000f4ffac7230 */ /* 0x004fe40000004100 */
[----:B------:R-:W-:-:S03]  /*3750*/  FADD.FTZ R175, -R9, R175 ;  /* 0x000000af09af7221 */ /* 0x000fc60000010100 */
[----:B------:R-:W-:Y:S01]  /*3760*/  FMUL.FTZ R214, R178, R172 ;  /* 0x000000acb2d67220 */ /* 0x000fe20000410000 */
[----:B------:R-:W-:Y:S02]  /*3770*/  HADD2.F32 R172, -RZ, R240.H0_H0 ;  /* 0x200000f0ffac7230 */ /* 0x000fe40000004100 */
[----:B------:R-:W-:-:S03]  /*3780*/  FMUL.FTZ R244, R10, R175 ;  /* 0x000000af0af47220 */ /* 0x000fc60000410000 */
[----:B------:R-:W-:Y:S01]  /*3790*/  FMUL.FTZ R175, R179, R172 ;  /* 0x000000acb3af7220 */ /* 0x000fe20000410000 */
[C---:B------:R-:W-:Y:S01]  /*37a0*/  FADD.FTZ R173, -R9.reuse, R173 ;  /* 0x000000ad09ad7221 */ /* 0x040fe20000010100 */
[----:B------:R-:W-:-:S03]  /*37b0*/  FADD.FTZ R174, -R9, R174 ;  /* 0x000000ae09ae7221 */ /* 0x000fc60000010100 */
[----:B------:R0:W-:Y:S01]  /*37c0*/  STL [R1+0x8], R175 ;  /* 0x000008af01007387 */ /* 0x0001e20000100800 */
[C---:B------:R-:W-:Y:S01]  /*37d0*/  FMUL.FTZ R192, R10.reuse, R173 ;  /* 0x000000ad0ac07220 */ /* 0x040fe20000410000 */
        /* <DEDUP_REMOVED lines=17> */
.L_x_22088:
[----:B------:R-:W-:Y:S05]  /*38f0*/  BSYNC.RECONVERGENT B2 ;  /* 0x0000000000027941 */ /* 0x000fea0003800200 */
.L_x_22087:
        /* <DEDUP_REMOVED lines=57> */
.L_x_22090:
[----:B------:R-:W-:Y:S05]  /*3c90*/  BSYNC.RECONVERGENT B2 ;  /* 0x0000000000027941 */ /* 0x000fea0003800200 */
.L_x_22089:
        /* <DEDUP_REMOVED lines=38> */
[----:B------:R0:W-:Y:S01]  /*3f00*/  STL [R1], R175 ;  /* 0x000000af01007387 */ /* 0x0001e20000100800 */
        /* <DEDUP_REMOVED lines=18> */
.L_x_22092:
[----:B------:R-:W-:Y:S05]  /*4030*/  BSYNC.RECONVERGENT B2 ;  /* 0x0000000000027941 */ /* 0x000fea0003800200 */
.L_x_22091:
[----:B------:R-:W-:Y:S02]  /*4040*/  ISETP.GE.U32.AND P6, PT, R13, 0x140, PT ;  /* 0x000001400d00780c */ /* 0x000fe40003fc6070 */
[----:B------:R-:W-:-:S11]  /*4050*/  LOP3.LUT R4, R4, 0xffffffdf, RZ, 0xc0, !PT ;  /* 0xffffffdf04047812 */ /* 0x000fd600078ec0ff */
[----:B------:R-:W-:Y:S01]  /*4060*/  @P6 LOP3.LUT R4, R4, 0x20, RZ, 0xfc, !PT ;  /* 0x0000002004046812 */ /* 0x000fe200078efcff */
[----:B------:R-:W-:Y:S06]  /*4070*/  @!P6 BRA `(.L_x_22093) ;  /* 0x0000000c00f8e947 */ /* 0x000fec0003800000 */
[----:B------:R-:W-:Y:S01]  /*4080*/  ISETP.NE.U32.AND P6, PT, RZ, UR10, PT ;  /* 0x0000000aff007c0c */ /* 0x000fe2000bfc5070 */
[----:B------:R-:W1:Y:S01]  /*4090*/  LDC.64 R176, c[0x0][0x428] ;  /* 0x00010a00ffb07b82 */ /* 0x000e620000000a00 */
[----:B------:R-:W3:Y:S02]  /*40a0*/  LDL.S16 R211, [R1+0xe2] ;  /* 0x0000e20001d37983 */ /* 0x000ee40000100600 */
[----:B------:R-:W-:Y:S02]  /*40b0*/  ISETP.NE.AND.EX P6, PT, RZ, UR11, PT, P6 ;  /* 0x0000000bff007c0c */ /* 0x000fe4000bfc5360 */
[----:B------:R-:W4:Y:S03]  /*40c0*/  LDL.S16 R241, [R1+0xde] ;  /* 0x0000de0001f17983 */ /* 0x000f260000100600 */
[----:B------:R-:W2:Y:S01]  /*40d0*/  LDC.64 R178, c[0x0][0x3b0] ;  /* 0x0000ec00ffb27b82 */ /* 0x000ea20000000a00 */
[----:B------:R-:W4:Y:S04]  /*40e0*/  LDL.S16 R252, [R1+0xe0] ;  /* 0x0000e00001fc7983 */ /* 0x000f280000100600 */
[----:B0-----:R-:W4:Y:S03]  /*40f0*/  LDL.S16 R240, [R1+0xdc] ;  /* 0x0000dc0001f07983 */ /* 0x001f260000100600 */
[----:B------:R-:W0:Y:S02]  /*4100*/  @P6 LDC.64 R172, c[0x0][0x438] ;  /* 0x00010e00ffac6b82 */ /* 0x000e240000000a00 */
[----:B0-----:R-:W-:-:S05]  /*4110*/  @P6 IMAD.WIDE.U32 R172, R185, 0x10, R172 ;  /* 0x00000010b9ac6825 */ /* 0x001fca00078e00ac */
[----:B------:R0:W5:Y:S02]  /*4120*/  @P6 LDG.E.128 R160, desc[UR6][R172.64] ;  /* 0x00000006aca06981 */ /* 0x000164000c1e1d00 */
[----:B0-----:R-:W0:Y:S01]  /*4130*/  LDC.64 R172, c[0x0][0x3a8] ;  /* 0x0000ea00ffac7b82 */ /* 0x001e220000000a00 */
[----:B-1----:R-:W-:-:S04]  /*4140*/  IMAD.WIDE.U32 R176, R188, 0x10, R176 ;  /* 0x00000010bcb07825 */ /* 0x002fc800078e00b0 */
[----:B0-----:R-:W-:-:S06]  /*4150*/  IMAD.WIDE.U32 R172, R185, 0x10, R172 ;  /* 0x00000010b9ac7825 */ /* 0x001fcc00078e00ac */
[----:B------:R-:W3:Y:S01]  /*4160*/  LDG.E.128 R172, desc[UR6][R172.64] ;  /* 0x00000006acac7981 */ /* 0x000ee2000c1e1d00 */
[----:B--2---:R-:W-:-:S03]  /*4170*/  IMAD.WIDE.U32 R184, R18, 0x4, R178 ;  /* 0x0000000412b87825 */ /* 0x004fc600078e00b2 */
[----:B------:R-:W2:Y:S04]  /*4180*/  LDG.E.128 R176, desc[UR6][R176.64] ;  /* 0x00000006b0b07981 */ /* 0x000ea8000c1e1d00 */
[----:B------:R0:W5:Y:S01]  /*4190*/  LDG.E R17, desc[UR6][R184.64] ;  /* 0x00000006b8117981 */ /* 0x000162000c1e1900 */
[C---:B---3--:R-:W-:Y:S01]  /*41a0*/  FADD.FTZ R172, -R9.reuse, R172 ;  /* 0x000000ac09ac7221 */ /* 0x048fe20000010100 */
[C---:B------:R-:W-:Y:S01]  /*41b0*/  FADD.FTZ R173, -R9.reuse, R173 ;  /* 0x000000ad09ad7221 */ /* 0x040fe20000010100 */
[C---:B------:R-:W-:Y:S01]  /*41c0*/  FADD.FTZ R18, -R9.reuse, R174 ;  /* 0x000000ae09127221 */ /* 0x040fe20000010100 */
[----:B------:R-:W-:Y:S02]  /*41d0*/  FADD.FTZ R9, -R9, R175 ;  /* 0x000000af09097221 */ /* 0x000fe40000010100 */
[C---:B------:R-:W-:Y:S01]  /*41e0*/  FMUL.FTZ R199, R10.reuse, R173 ;  /* 0x000000ad0ac77220 */ /* 0x040fe20000410000 */
[C---:B------:R-:W-:Y:S01]  /*41f0*/  FMUL.FTZ R200, R10.reuse, R172 ;  /* 0x000000ac0ac87220 */ /* 0x040fe20000410000 */
[----:B------:R-:W-:Y:S01]  /*4200*/  FMUL.FTZ R173, R10, R9 ;  /* 0x000000090aad7220 */ /* 0x000fe20000410000 */
[----:B------:R-:W-:-:S02]  /*4210*/  HADD2.F32 R172, -RZ, R211.H0_H0 ;  /* 0x200000d3ffac7230 */ /* 0x000fc40000004100 */
[----:B0-----:R-:W-:Y:S01]  /*4220*/  FMUL.FTZ R184, R10, R18 ;  /* 0x000000120ab87220 */ /* 0x001fe20000410000 */
[----:B----4-:R-:W-:Y:S01]  /*4230*/  HADD2.F32 R18, -RZ, R241.H0_H0 ;  /* 0x200000f1ff127230 */ /* 0x010fe20000004100 */
[----:B------:R1:W-:Y:S01]  /*4240*/  STL [R1+0x24], R173 ;  /* 0x000024ad01007387 */ /* 0x0003e20000100800 */
[----:B--2---:R-:W-:Y:S01]  /*4250*/  FMUL.FTZ R222, R176, R172 ;  /* 0x000000acb0de7220 */ /* 0x004fe20000410000 */
[----:B------:R-:W-:Y:S02]  /*4260*/  HADD2.F32 R172, -RZ, R252.H0_H0 ;  /* 0x200000fcffac7230 */ /* 0x000fe40000004100 */
[----:B------:R-:W-:Y:S01]  /*4270*/  FMUL.FTZ R211, R178, R18 ;  /* 0x00000012b2d37220 */ /* 0x000fe20000410000 */
[----:B------:R-:W-:Y:S01]  /*4280*/  FADD.FTZ R9, R187, R222 ;  /* 0x000000debb097221 */ /* 0x000fe20000010000 */
[----:B------:R-:W-:Y:S01]  /*4290*/  FFMA.FTZ R18, R200, R222, R186 ;  /* 0x000000dec8127223 */ /* 0x000fe200000100ba */
[----:B------:R-:W-:Y:S01]  /*42a0*/  FMUL.FTZ R221, R177, R172 ;  /* 0x000000acb1dd7220 */ /* 0x000fe20000410000 */
[----:B------:R-:W-:-:S03]  /*42b0*/  HADD2.F32 R172, -RZ, R240.H0_H0 ;  /* 0x200000f0ffac7230 */ /* 0x000fc60000004100 */
        /* <DEDUP_REMOVED lines=16> */
.L_x_22074:
        /* <DEDUP_REMOVED lines=20> */
[C---:B------:R-:W-:Y:S02]  /*4500*/  ISETP.GE.U32.AND P4, PT, R13.reuse, 0x40, PT ;  /* 0x000000400d00780c */ /* 0x040fe40003f86070 */
[----:B------:R-:W-:Y:S02]  /*4510*/  ISETP.GE.U32.AND P2, PT, R13, 0x60, PT ;  /* 0x000000600d00780c */ /* 0x000fe40003f46070 */
[----:B------:R-:W-:-:S07]  /*4520*/  LOP3.LUT R4, R4, 0xfffffffe, RZ, 0xc0, !PT ;  /* 0xfffffffe04047812 */ /* 0x000fce00078ec0ff */
[----:B0-----:R-:W0:Y:S01]  /*4530*/  @P5 LDC.64 R172, c[0x0][0x3b0] ;  /* 0x0000ec00ffac5b82 */ /* 0x001e220000000a00 */
[----:B------:R-:W-:Y:S02]  /*4540*/  ISETP.GE.U32.AND P3, PT, R13, 0x80, PT ;  /* 0x000000800d00780c */ /* 0x000fe40003f66070 */
[----:B------:R-:W-:-:S04]  /*4550*/  @P5 LOP3.LUT R4, R4, 0x1, RZ, 0xfc, !PT ;  /* 0x0000000104045812 */ /* 0x000fc800078efcff */
[----:B------:R-:W-:Y:S01]  /*4560*/  LOP3.LUT R4, R4, 0xfffffffd, RZ, 0xc0, !PT ;  /* 0xfffffffd04047812 */ /* 0x000fe200078ec0ff */
[----:B------:R-:W1:Y:S03]  /*4570*/  @P4 LDC.64 R174, c[0x0][0x3b0] ;  /* 0x0000ec00ffae4b82 */ /* 0x000e660000000a00 */
[----:B------:R-:W-:Y:S01]  /*4580*/  @P4 LOP3.LUT R4, R4, 0x2, RZ, 0xfc, !PT ;  /* 0x0000000204044812 */ /* 0x000fe200078efcff */
[----:B0-----:R-:W-:-:S05]  /*4590*/  @P5 IMAD.WIDE.U32 R172, R9, 0x4, R172 ;  /* 0x0000000409ac5825 */ /* 0x001fca00078e00ac */
[----:B------:R0:W5:Y:S01]  /*45a0*/  @P5 LDG.E R8, desc[UR6][R172.64] ;  /* 0x00000006ac085981 */ /* 0x000162000c1e1900 */
[----:B------:R-:W-:Y:S01]  /*45b0*/  @P5 IADD3 R9, PT, PT, R9, 0x20, RZ ;  /* 0x0000002009095810 */ /* 0x000fe20007ffe0ff */
[----:B0-----:R-:W0:Y:S01]  /*45c0*/  @P2 LDC.64 R172, c[0x0][0x3b0] ;  /* 0x0000ec00ffac2b82 */ /* 0x001e220000000a00 */
[----:B------:R-:W-:-:S03]  /*45d0*/  ISETP.GE.U32.AND P5, PT, R13, 0xa0, PT ;  /* 0x000000a00d00780c */ /* 0x000fc60003fa6070 */
[C---:B-1----:R-:W-:Y:S01]  /*45e0*/  @P4 IMAD.WIDE.U32 R174, R9.reuse, 0x4, R174 ;  /* 0x0000000409ae4825 */ /* 0x042fe200078e00ae */
[----:B------:R-:W-:-:S04]  /*45f0*/  @P4 IADD3 R9, PT, PT, R9, 0x20, RZ ;  /* 0x0000002009094810 */ /* 0x000fc80007ffe0ff */
[----:B------:R1:W5:Y:S01]  /*4600*/  @P4 LDG.E R7, desc[UR6][R174.64] ;  /* 0x00000006ae074981 */ /* 0x000362000c1e1900 */
[----:B------:R-:W-:Y:S01]  /*4610*/  LOP3.LUT R4, R4, 0xfffffffb, RZ, 0xc0, !PT ;  /* 0xfffffffb04047812 */ /* 0x000fe200078ec0ff */
[----:B-1----:R-:W1:Y:S01]  /*4620*/  @P3 LDC.64 R174, c[0x0][0x3b0] ;  /* 0x0000ec00ffae3b82 */ /* 0x002e620000000a00 */
[----:B0-----:R-:W-:Y:S01]  /*4630*/  @P2 IMAD.WIDE.U32 R172, R9, 0x4, R172 ;  /* 0x0000000409ac2825 */ /* 0x001fe200078e00ac */
[----:B------:R-:W-:Y:S02]  /*4640*/  ISETP.GE.U32.AND P4, PT, R13, 0xc0, PT ;  /* 0x000000c00d00780c */ /* 0x000fe40003f86070 */
[----:B------:R-:W-:Y:S02]  /*4650*/  @P3 LOP3.LUT R4, R4, 0x4, RZ, 0xfc, !PT ;  /* 0x0000000404043812 */ /* 0x000fe400078efcff */
[----:B------:R0:W5:Y:S01]  /*4660*/  @P2 LDG.E R6, desc[UR6][R172.64] ;  /* 0x00000006ac062981 */ /* 0x000162000c1e1900 */
[----:B------:R-:W-:Y:S02]  /*4670*/  @P2 IADD3 R9, PT, PT, R9, 0x20, RZ ;  /* 0x0000002009092810 */ /* 0x000fe40007ffe0ff */
[----:B------:R-:W-:-:S04]  /*4680*/  LOP3.LUT R4, R4, 0xfffffff7, RZ, 0xc0, !PT ;  /* 0xfffffff704047812 */ /* 0x000fc800078ec0ff */
[----:B------:R-:W-:Y:S01]  /*4690*/  @P5 LOP3.LUT R4, R4, 0x8, RZ, 0xfc, !PT ;  /* 0x0000000804045812 */ /* 0x000fe200078efcff */
[----:B0-----:R-:W0:Y:S01]  /*46a0*/  @P5 LDC.64 R172, c[0x0][0x3b0] ;  /* 0x0000ec00ffac5b82 */ /* 0x001e220000000a00 */
[C---:B-1----:R-:W-:Y:S01]  /*46b0*/  @P3 IMAD.WIDE.U32 R174, R9.reuse, 0x4, R174 ;  /* 0x0000000409ae3825 */ /* 0x042fe200078e00ae */
[----:B------:R-:W-:-:S04]  /*46c0*/  @P3 IADD3 R9, PT, PT, R9, 0x20, RZ ;  /* 0x0000002009093810 */ /* 0x000fc80007ffe0ff */
[----:B------:R1:W5:Y:S01]  /*46d0*/  @P3 LDG.E R5, desc[UR6][R174.64] ;  /* 0x00000006ae053981 */ /* 0x000362000c1e1900 */
[----:B------:R-:W-:-:S13]  /*46e0*/  ISETP.GE.U32.AND P3, PT, R13, 0xe0, PT ;  /* 0x000000e00d00780c */ /* 0x000fda0003f66070 */
[----:B-1----:R-:W1:Y:S01]  /*46f0*/  @P3 LDC.64 R174, c[0x0][0x3b0] ;  /* 0x0000ec00ffae3b82 */ /* 0x002e620000000a00 */
[----:B0-----:R-:W-:-:S05]  /*4700*/  @P5 IMAD.WIDE.U32 R172, R9, 0x4, R172 ;  /* 0x0000000409ac5825 */ /* 0x001fca00078e00ac */
[----:B------:R0:W5:Y:S02]  /*4710*/  @P5 LDG.E R3, desc[UR6][R172.64] ;  /* 0x00000006ac035981 */ /* 0x000164000c1e1900 */
[----:B0-----:R-:W0:Y:S01]  /*4720*/  @P4 LDC.64 R172, c[0x0][0x3b0] ;  /* 0x0000ec00ffac4b82 */ /* 0x001e220000000a00 */
[----:B------:R-:W-:Y:S02]  /*4730*/  @P5 IADD3 R9, PT, PT, R9, 0x20, RZ ;  /* 0x0000002009095810 */ /* 0x000fe40007ffe0ff */
[----:B------:R-:W-:-:S04]  /*4740*/  LOP3.LUT R4, R4, 0xffffffef, RZ, 0xc0, !PT ;  /* 0xffffffef04047812 */ /* 0x000fc800078ec0ff */
[----:B------:R-:W-:Y:S02]  /*4750*/  @P4 LOP3.LUT R4, R4, 0x10, RZ, 0xfc, !PT ;  /* 0x0000001004044812 */ /* 0x000fe400078efcff */
[----:B------:R-:W-:Y:S01]  /*4760*/  ISETP.GE.U32.AND P5, PT, R13, 0x120, PT ;  /* 0x000001200d00780c */ /* 0x000fe20003fa6070 */
[C---:B0-----:R-:W-:Y:S01]  /*4770*/  @P4 IMAD.WIDE.U32 R172, R9.reuse, 0x4, R172 ;  /* 0x0000000409ac4825 */ /* 0x041fe200078e00ac */
[----:B------:R-:W-:-:S04]  /*4780*/  @P4 IADD3 R9, PT, PT, R9, 0x20, RZ ;  /* 0x0000002009094810 */ /* 0x000fc80007ffe0ff */
[----:B------:R1:W5:Y:S01]  /*4790*/  @P4 LDG.E R2, desc[UR6][R172.64] ;  /* 0x00000006ac024981 */ /* 0x000362000c1e1900 */
[----:B------:R-:W-:Y:S01]  /*47a0*/  ISETP.GE.U32.AND P4, PT, R13, 0x100, PT ;  /* 0x000001000d00780c */ /* 0x000fe20003f86070 */
[----:B-1----:R-:W-:-:S05]  /*47b0*/  @P3 IMAD.WIDE.U32 R172, R9, 0x4, R174 ;  /* 0x0000000409ac3825 */ /* 0x002fca00078e00ae */
[----:B------:R-:W0:Y:S01]  /*47c0*/  @P5 LDC.64 R174, c[0x0][0x3b0] ;  /* 0x0000ec00ffae5b82 */ /* 0x000e220000000a00 */
[----:B------:R1:W5:Y:S07]  /*47d0*/  @P3 LDG.E R0, desc[UR6][R172.64] ;  /* 0x00000006ac003981 */ /* 0x00036e000c1e1900 */
[----:B-1----:R-:W1:Y:S01]  /*47e0*/  @P4 LDC.64 R172, c[0x0][0x3b0] ;  /* 0x0000ec00ffac4b82 */ /* 0x002e620000000a00 */
[----:B------:R-:W-:-:S05]  /*47f0*/  @P3 IADD3 R9, PT, PT, R9, 0x20, RZ ;  /* 0x0000002009093810 */ /* 0x000fca0007ffe0ff */
[C---:B-1----:R-:W-:Y:S01]  /*4800*/  @P4 IMAD.WIDE.U32 R172, R9.reuse, 0x4, R172 ;  /* 0x0000000409ac4825 */ /* 0x042fe200078e00ac */
[----:B------:R-:W-:-:S04]  /*4810*/  @P4 IADD3 R9, PT, PT, R9, 0x20, RZ ;  /* 0x0000002009094810 */ /* 0x000fc80007ffe0ff */
[----:B------:R0:W5:Y:S02]  /*4820*/  @P4 LDG.E R15, desc[UR6][R172.64] ;  /* 0x00000006ac0f4981 */ /* 0x000164000c1e1900 */
        /* <DEDUP_REMOVED lines=12> */
.L_x_22094:
[C---:B------:R-:W-:Y:S02]  /*48f0*/  ISETP.GE.U32.AND P5, PT, R13.reuse, 0x20, PT ;  /* 0x000000200d00780c */ /* 0x040fe40003fa6070 */
[C---:B------:R-:W-:Y:S02]  /*4900*/  ISETP.GE.U32.AND P4, PT, R13.reuse, 0x40, PT ;  /* 0x000000400d00780c */ /* 0x040fe40003f86070 */
[C---:B------:R-:W-:Y:S02]  /*4910*/  ISETP.GE.U32.AND P2, PT, R13.reuse, 0x60, PT ;  /* 0x000000600d00780c */ /* 0x040fe40003f46070 */
[----:B------:R-:W-:Y:S02]  /*4920*/  LOP3.LUT R4, R4, 0xffffff7f, RZ, 0xc0, !PT ;  /* 0xffffff7f04047812 */ /* 0x000fe400078ec0ff */
[----:B------:R-:W-:Y:S02]  /*4930*/  ISETP.GE.U32.AND P3, PT, R13, 0x80, PT ;  /* 0x000000800d00780c */ /* 0x000fe40003f66070 */
[----:B------:R-:W-:-:S03]  /*4940*/  @P1 LOP3.LUT R4, R4, 0x80, RZ, 0xfc, !PT ;  /* 0x0000008004041812 */ /* 0x000fc600078efcff */
[----:B0-----:R-:W0:Y:S08]  /*4950*/  @P5 LDC.64 R172, c[0x0][0x3b0] ;  /* 0x0000ec00ffac5b82 */ /* 0x001e300000000a00 */
[----:B------:R-:W1:Y:S01]  /*4960*/  @P4 LDC.64 R174, c[0x0][0x3b0] ;  /* 0x0000ec00ffae4b82 */ /* 0x000e620000000a00 */
[----:B------:R-:W-:Y:S02]  /*4970*/  ISETP.GE.U32.AND P1, PT, R13, 0xa0, PT ;  /* 0x000000a00d00780c */ /* 0x000fe40003f26070 */
[----:B------:R-:W-:-:S04]  /*4980*/  LOP3.LUT R4, R4, 0xffffffbf, RZ, 0xc0, !PT ;  /* 0xffffffbf04047812 */ /* 0x000fc800078ec0ff */
[----:B------:R-:W-:-:S04]  /*4990*/  @P0 LOP3.LUT R4, R4, 0x40, RZ, 0xfc, !PT ;  /* 0x0000004004040812 */ /* 0x000fc800078efcff */
[----:B------:R-:W-:-:S04]  /*49a0*/  LOP3.LUT R4, R4, 0xfffffffe, RZ, 0xc0, !PT ;  /* 0xfffffffe04047812 */ /* 0x000fc800078ec0ff */
[----:B------:R-:W-:Y:S01]  /*49b0*/  @P5 LOP3.LUT R4, R4, 0x1, RZ, 0xfc, !PT ;  /* 0x0000000104045812 */ /* 0x000fe200078efcff */
[----:B0-----:R-:W-:-:S03]  /*49c0*/  @P5 IMAD.WIDE.U32 R172, R9, 0x4, R172 ;  /* 0x0000000409ac5825 */ /* 0x001fc600078e00ac */
[----:B------:R-:W-:Y:S02]  /*49d0*/  LOP3.LUT R4, R4, 0xfffffffd, RZ, 0xc0, !PT ;  /* 0xfffffffd04047812 */ /* 0x000fe400078ec0ff */
[----:B------:R0:W5:Y:S01]  /*49e0*/  @P5 LDG.E R8, desc[UR6][R172.64] ;  /* 0x00000006ac085981 */ /* 0x000162000c1e1900 */
[----:B------:R-:W-:Y:S02]  /*49f0*/  @P5 IADD3 R9, PT, PT, R9, 0x20, RZ ;  /* 0x0000002009095810 */ /* 0x000fe40007ffe0ff */
[----:B------:R-:W-:Y:S01]  /*4a00*/  @P4 LOP3.LUT R4, R4, 0x2, RZ, 0xfc, !PT ;  /* 0x0000000204044812 */ /* 0x000fe200078efcff */
[----:B0-----:R-:W0:Y:S02]  /*4a10*/  @P2 LDC.64 R172, c[0x0][0x3b0] ;  /* 0x0000ec00ffac2b82 */ /* 0x001e240000000a00 */
[C---:B-1----:R-:W-:Y:S01]  /*4a20*/  @P4 IMAD.WIDE.U32 R174, R9.reuse, 0x4, R174 ;  /* 0x0000000409ae4825 */ /* 0x042fe200078e00ae */
[----:B------:R-:W-:-:S04]  /*4a30*/  @P4 IADD3 R9, PT, PT, R9, 0x20, RZ ;  /* 0x0000002009094810 */ /* 0x000fc80007ffe0ff */
[----:B------:R1:W5:Y:S02]  /*4a40*/  @P4 LDG.E R7, desc[UR6][R174.64] ;  /* 0x00000006ae074981 */ /* 0x000364000c1e1900 */
[----:B-1----:R-:W1:Y:S01]  /*4a50*/  @P3 LDC.64 R174, c[0x0][0x3b0] ;  /* 0x0000ec00ffae3b82 */ /* 0x002e620000000a00 */
[----:B0-----:R-:W-:-:S05]  /*4a60*/  @P2 IMAD.WIDE.U32 R172, R9, 0x4, R172 ;  /* 0x0000000409ac2825 */ /* 0x001fca00078e00ac */
[----:B------:R0:W5:Y:S02]  /*4a70*/  @P2 LDG.E R6, desc[UR6][R172.64] ;  /* 0x00000006ac062981 */ /* 0x000164000c1e1900 */
[----:B0-----:R-:W0:Y:S01]  /*4a80*/  @P1 LDC.64 R172, c[0x0][0x3b0] ;  /* 0x0000ec00ffac1b82 */ /* 0x001e220000000a00 */
[----:B------:R-:W-:Y:S02]  /*4a90*/  @P2 IADD3 R9, PT, PT, R9, 0x20, RZ ;  /* 0x0000002009092810 */ /* 0x000fe40007ffe0ff */
[----:B------:R-:W-:Y:S02]  /*4aa0*/  ISETP.GE.U32.AND P0, PT, R13, 0xc0, PT ;  /* 0x000000c00d00780c */ /* 0x000fe40003f06070 */
[----:B------:R-:W-:Y:S01]  /*4ab0*/  LOP3.LUT R4, R4, 0xfffffffb, RZ, 0xc0, !PT ;  /* 0xfffffffb04047812 */ /* 0x000fe200078ec0ff */
[C---:B-1----:R-:W-:Y:S01]  /*4ac0*/  @P3 IMAD.WIDE.U32 R174, R9.reuse, 0x4, R174 ;  /* 0x0000000409ae3825 */ /* 0x042fe200078e00ae */
[----:B------:R-:W-:Y:S02]  /*4ad0*/  @P3 IADD3 R9, PT, PT, R9, 0x20, RZ ;  /* 0x0000002009093810 */ /* 0x000fe40007ffe0ff */
[----:B------:R-:W-:-:S02]  /*4ae0*/  @P3 LOP3.LUT R4, R4, 0x4, RZ, 0xfc, !PT ;  /* 0x0000000404043812 */ /* 0x000fc400078efcff */
[----:B------:R1:W5:Y:S01]  /*4af0*/  @P3 LDG.E R5, desc[UR6][R174.64] ;  /* 0x00000006ae053981 */ /* 0x000362000c1e1900 */
[----:B------:R-:W-:Y:S02]  /*4b00*/  ISETP.GE.U32.AND P3, PT, R13, 0xe0, PT ;  /* 0x000000e00d00780c */ /* 0x000fe40003f66070 */
[----:B------:R-:W-:Y:S01]  /*4b10*/  LOP3.LUT R4, R4, 0xfffffff7, RZ, 0xc0, !PT ;  /* 0xfffffff704047812 */ /* 0x000fe200078ec0ff */
[----:B0-----:R-:W-:-:S03]  /*4b20*/  @P1 IMAD.WIDE.U32 R172, R9, 0x4, R172 ;  /* 0x0000000409ac1825 */ /* 0x001fc600078e00ac */
[----:B------:R-:W-:-:S07]  /*4b30*/  @P1 LOP3.LUT R4, R4, 0x8, RZ, 0xfc, !PT ;  /* 0x0000000804041812 */ /* 0x000fce00078efcff */
[----:B-1----:R-:W0:Y:S01]  /*4b40*/  @P3 LDC.64 R174, c[0x0][0x3b0] ;  /* 0x0000ec00ffae3b82 */ /* 0x002e220000000a00 */
[----:B------:R1:W5:Y:S01]  /*4b50*/  @P1 LDG.E R3, desc[UR6][R172.64] ;  /* 0x00000006ac031981 */ /* 0x000362000c1e1900 */
[----:B------:R-:W-:-:S06]  /*4b60*/  LOP3.LUT R4, R4, 0xffffffef, RZ, 0xc0, !PT ;  /* 0xffffffef04047812 */ /* 0x000fcc00078ec0ff */
[----:B-1----:R-:W1:Y:S01]  /*4b70*/  @P0 LDC.64 R172, c[0x0][0x3b0] ;  /* 0x0000ec00ffac0b82 */ /* 0x002e620000000a00 */
[----:B------:R-:W-:-:S04]  /*4b80*/  @P0 LOP3.LUT R4, R4, 0x10, RZ, 0xfc, !PT ;  /* 0x0000001004040812 */ /* 0x000fc800078efcff */
[----:B------:R-:W-:Y:S02]  /*4b90*/  LOP3.LUT R4, R4, 0xfffffdff, RZ, 0xc0, !PT ;  /* 0xfffffdff04047812 */ /* 0x000fe400078ec0ff */
[----:B------:R-:W-:Y:S02]  /*4ba0*/  ISETP.GE.U32.AND P4, PT, R13, 0x100, PT ;  /* 0x000001000d00780c */ /* 0x000fe40003f86070 */
[----:B------:R-:W-:Y:S02]  /*4bb0*/  @P1 LOP3.LUT R4, R4, 0x200, RZ, 0xfc, !PT ;  /* 0x0000020004041812 */ /* 0x000fe400078efcff */
[----:B------:R-:W-:Y:S02]  /*4bc0*/  @P1 IADD3 R9, PT, PT, R9, 0x20, RZ ;  /* 0x0000002009091810 */ /* 0x000fe40007ffe0ff */
[C---:B------:R-:W-:Y:S02]  /*4bd0*/  LOP3.LUT P1, RZ, R4.reuse, 0x2, RZ, 0xc0, !PT ;  /* 0x0000000204ff7812 */ /* 0x040fe4000782c0ff */
[----:B------:R-:W-:-:S02]  /*4be0*/  LOP3.LUT R4, R4, 0xfffffeff, RZ, 0xc0, !PT ;  /* 0xfffffeff04047812 */ /* 0x000fc400078ec0ff */
[----:B------:R-:W-:Y:S02]  /*4bf0*/  ISETP.GE.U32.AND P5, PT, R13, 0x120, PT ;  /* 0x000001200d00780c */ /* 0x000fe40003fa6070 */
[----:B------:R-:W-:Y:S01]  /*4c00*/  @P0 LOP3.LUT R4, R4, 0x100, RZ, 0xfc, !PT ;  /* 0x0000010004040812 */ /* 0x000fe200078efcff */
[C---:B-1----:R-:W-:Y:S01]  /*4c10*/  @P0 IMAD.WIDE.U32 R172, R9.reuse, 0x4, R172 ;  /* 0x0000000409ac0825 */ /* 0x042fe200078e00ac */
[----:B------:R-:W-:Y:S02]  /*4c20*/  @P0 IADD3 R9, PT, PT, R9, 0x20, RZ ;  /* 0x0000002009090810 */ /* 0x000fe40007ffe0ff */
[----:B------:R-:W-:Y:S02]  /*4c30*/  ISETP.GE.U32.AND P6, PT, R13, 0x140, PT ;  /* 0x000001400d00780c */ /* 0x000fe40003fc6070 */
[----:B------:R0:W5:Y:S01]  /*4c40*/  @P0 LDG.E R2, desc[UR6][R172.64] ;  /* 0x00000006ac020981 */ /* 0x000162000c1e1900 */
[----:B------:R-:W-:Y:S01]  /*4c50*/  LOP3.LUT P0, RZ, R4, 0x4, RZ, 0xc0, !PT ;  /* 0x0000000404ff7812 */ /* 0x000fe2000780c0ff */
[----:B0-----:R-:W-:-:S09]  /*4c60*/  @P3 IMAD.WIDE.U32 R172, R9, 0x4, R174 ;  /* 0x0000000409ac3825 */ /* 0x001fd200078e00ae */
[----:B------:R-:W0:Y:S01]  /*4c70*/  @P6 LDC.64 R176, c[0x0][0x3b0] ;  /* 0x0000ec00ffb06b82 */ /* 0x000e220000000a00 */
[----:B------:R-:W-:Y:S01]  /*4c80*/  LOP3.LUT R4, R4, 0xfffffbff, RZ, 0xc0, !PT ;  /* 0xfffffbff04047812 */ /* 0x000fe200078ec0ff */
[----:B------:R1:W5:Y:S06]  /*4c90*/  @P3 LDG.E R0, desc[UR6][R172.64] ;  /* 0x00000006ac003981 */ /* 0x00036c000c1e1900 */
[----:B------:R-:W3:Y:S01]  /*4ca0*/  @P4 LDC.64 R174, c[0x0][0x3b0] ;  /* 0x0000ec00ffae4b82 */ /* 0x000ee20000000a00 */
[----:B------:R-:W-:-:S07]  /*4cb0*/  @P0 LOP3.LUT R4, R4, 0x400, RZ, 0xfc, !PT ;  /* 0x0000040004040812 */ /* 0x000fce00078efcff */
[----:B-1----:R-:W1:Y:S01]  /*4cc0*/  @P5 LDC.64 R172, c[0x0][0x3b0] ;  /* 0x0000ec00ffac5b82 */ /* 0x002e620000000a00 */
[----:B------:R-:W-:Y:S02]  /*4cd0*/  LOP3.LUT P0, RZ, R4, 0x1, RZ, 0xc0, !PT ;  /* 0x0000000104ff7812 */ /* 0x000fe4000780c0ff */
[----:B------:R-:W-:-:S11]  /*4ce0*/  @P3 IADD3 R9, PT, PT, R9, 0x20, RZ ;  /* 0x0000002009093810 */ /* 0x000fd60007ffe0ff */
[----:B------:R-:W4:Y:S01]  /*4cf0*/  @P0 LDC.64 R186, c[0x0][0x438] ;  /* 0x00010e00ffba0b82 */ /* 0x000f220000000a00 */
[C---:B---3--:R-:W-:Y:S01]  /*4d00*/  @P4 IMAD.WIDE.U32 R178, R9.reuse, 0x4, R174 ;  /* 0x0000000409b24825 */ /* 0x048fe200078e00ae */
[----:B------:R-:W-:Y:S02]  /*4d10*/  @P4 IADD3 R9, PT, PT, R9, 0x20, RZ ;  /* 0x0000002009094810 */ /* 0x000fe40007ffe0ff */
[----:B------:R-:W-:Y:S02]  /*4d20*/  LOP3.LUT R4, R4, 0xffffffdf, RZ, 0xc0, !PT ;  /* 0xffffffdf04047812 */ /* 0x000fe400078ec0ff */
[----:B------:R-:W5:Y:S01]  /*4d30*/  @P4 LDG.E R15, desc[UR6][R178.64] ;  /* 0x00000006b20f4981 */ /* 0x000f62000c1e1900 */
[C---:B-1----:R-:W-:Y:S01]  /*4d40*/  @P5 IMAD.WIDE.U32 R174, R9.reuse, 0x4, R172 ;  /* 0x0000000409ae5825 */ /* 0x042fe200078e00ac */
[----:B------:R-:W-:-:S04]  /*4d50*/  @P5 IADD3 R9, PT, PT, R9, 0x20, RZ ;  /* 0x0000002009095810 */ /* 0x000fc80007ffe0ff */
[----:B------:R-:W5:Y:S01]  /*4d60*/  @P5 LDG.E R16, desc[UR6][R174.64] ;  /* 0x00000006ae105981 */ /* 0x000f62000c1e1900 */
[----:B0-----:R-:W-:-:S05]  /*4d70*/  @P6 IMAD.WIDE.U32 R172, R9, 0x4, R176 ;  /* 0x0000000409ac6825 */ /* 0x001fca00078e00b0 */
[----:B------:R0:W5:Y:S02]  /*4d80*/  @P6 LDG.E R17, desc[UR6][R172.64] ;  /* 0x00000006ac116981 */ /* 0x000164000c1e1900 */
[----:B0-----:R-:W0:Y:S01]  /*4d90*/  @P1 LDC.64 R172, c[0x0][0x438] ;  /* 0x00010e00ffac1b82 */ /* 0x001e220000000a00 */
[----:B----4-:R-:W-:Y:S01]  /*4da0*/  @P0 IMAD.WIDE.U32 R174, R18, 0x10, R186 ;  /* 0x0000001012ae0825 */ /* 0x010fe200078e00ba */
[----:B------:R-:W-:Y:S02]  /*4db0*/  @P6 LOP3.LUT R4, R4, 0x20, RZ, 0xfc, !PT ;  /* 0x0000002004046812 */ /* 0x000fe400078efcff */
[----:B------:R-:W-:Y:S02]  /*4dc0*/  @P0 IADD3 R18, PT, PT, R18, 0x20, RZ ;  /* 0x0000002012120810 */ /* 0x000fe40007ffe0ff */
[----:B------:R1:W5:Y:S01]  /*4dd0*/  @P0 LDG.E.128 R120, desc[UR6][R174.64] ;  /* 0x00000006ae780981 */ /* 0x000362000c1e1d00 */
[----:B------:R-:W-:Y:S01]  /*4de0*/  LOP3.LUT P0, RZ, R4, 0x400, RZ, 0xc0, !PT ;  /* 0x0000040004ff7812 */ /* 0x000fe2000780c0ff */
[----:B-1----:R-:W1:Y:S01]  /*4df0*/  @P2 LDC.64 R174, c[0x0][0x438] ;  /* 0x00010e00ffae2b82 */ /* 0x002e620000000a00 */
[----:B0-----:R-:W-:-:S05]  /*4e00*/  @P1 IMAD.WIDE.U32 R172, R18, 0x10, R172 ;  /* 0x0000001012ac1825 */ /* 0x001fca00078e00ac */
[----:B------:R0:W5:Y:S01]  /*4e10*/  @P1 LDG.E.128 R24, desc[UR6][R172.64] ;  /* 0x00000006ac181981 */ /* 0x000162000c1e1d00 */
[----:B------:R-:W-:Y:S02]  /*4e20*/  @P1 IADD3 R18, PT, PT, R18, 0x20, RZ ;  /* 0x0000002012121810 */ /* 0x000fe40007ffe0ff */
[----:B------:R-:W-:-:S03]  /*4e30*/  LOP3.LUT P1, RZ, R4, 0x200, RZ, 0xc0, !PT ;  /* 0x0000020004ff7812 */ /* 0x000fc6000782c0ff */
[----:B0-----:R-:W0:Y:S01]  /*4e40*/  @P0 LDC.64 R172, c[0x0][0x438] ;  /* 0x00010e00ffac0b82 */ /* 0x001e220000000a00 */
[C---:B-1----:R-:W-:Y:S01]  /*4e50*/  @P2 IMAD.WIDE.U32 R174, R18.reuse, 0x10, R174 ;  /* 0x0000001012ae2825 */ /* 0x042fe200078e00ae */
[----:B------:R-:W-:-:S04]  /*4e60*/  @P2 IADD3 R18, PT, PT, R18, 0x20, RZ ;  /* 0x0000002012122810 */ /* 0x000fc80007ffe0ff */
[----:B------:R-:W5:Y:S04]  /*4e70*/  @P2 LDG.E.128 R132, desc[UR6][R174.64] ;  /* 0x00000006ae842981 */ /* 0x000f68000c1e1d00 */
[----:B------:R-:W1:Y:S01]  /*4e80*/  @P1 LDC.64 R176, c[0x0][0x438] ;  /* 0x00010e00ffb01b82 */ /* 0x000e620000000a00 */
[C---:B0-----:R-:W-:Y:S01]  /*4e90*/  @P0 IMAD.WIDE.U32 R172, R18.reuse, 0x10, R172 ;  /* 0x0000001012ac0825 */ /* 0x041fe200078e00ac */
[----:B------:R-:W-:-:S04]  /*4ea0*/  @P0 IADD3 R18, PT, PT, R18, 0x20, RZ ;  /* 0x0000002012120810 */ /* 0x000fc80007ffe0ff */
[----:B------:R1:W5:Y:S01]  /*4eb0*/  @P0 LDG.E.128 R136, desc[UR6][R172.64] ;  /* 0x00000006ac880981 */ /* 0x000362000c1e1d00 */
[----:B------:R-:W-:Y:S01]  /*4ec0*/  LOP3.LUT P0, RZ, R4, 0x100, RZ, 0xc0, !PT ;  /* 0x0000010004ff7812 */ /* 0x000fe2000780c0ff */
[----:B-1----:R-:W-:-:S12]  /*4ed0*/  @P1 IMAD.WIDE.U32 R172, R18, 0x10, R176 ;  /* 0x0000001012ac1825 */ /* 0x002fd800078e00b0 */
[----:B------:R-:W0:Y:S01]  /*4ee0*/  @P0 LDC.64 R174, c[0x0][0x438] ;  /* 0x00010e00ffae0b82 */ /* 0x000e220000000a00 */
[----:B------:R1:W5:Y:S01]  /*4ef0*/  @P1 LDG.E.128 R140, desc[UR6][R172.64] ;  /* 0x00000006ac8c1981 */ /* 0x000362000c1e1d00 */
[----:B------:R-:W-:-:S06]  /*4f00*/  @P1 IADD3 R18, PT, PT, R18, 0x20, RZ ;  /* 0x0000002012121810 */ /* 0x000fcc0007ffe0ff */
[----:B------:R-:W3:Y:S08]  /*4f10*/  @P6 LDC.64 R176, c[0x0][0x438] ;  /* 0x00010e00ffb06b82 */ /* 0x000ef00000000a00 */
[----:B-1----:R-:W1:Y:S01]  /*4f20*/  @P3 LDC.64 R172, c[0x0][0x438] ;  /* 0x00010e00ffac3b82 */ /* 0x002e620000000a00 */
[C---:B0-----:R-:W-:Y:S01]  /*4f30*/  @P0 IMAD.WIDE.U32 R174, R18.reuse, 0x10, R174 ;  /* 0x0000001012ae0825 */ /* 0x041fe200078e00ae */
[----:B------:R-:W-:-:S04]  /*4f40*/  @P0 IADD3 R18, PT, PT, R18, 0x20, RZ ;  /* 0x0000002012120810 */ /* 0x000fc80007ffe0ff */
[----:B------:R0:W5:Y:S02]  /*4f50*/  @P0 LDG.E.128 R144, desc[UR6][R174.64] ;  /* 0x00000006ae900981 */ /* 0x000164000c1e1d00 */
[----:B0-----:R-:W0:Y:S01]  /*4f60*/  @P4 LDC.64 R174, c[0x0][0x438] ;  /* 0x00010e00ffae4b82 */ /* 0x001e220000000a00 */
[----:B-1----:R-:W-:-:S05]  /*4f70*/  @P3 IMAD.WIDE.U32 R172, R18, 0x10, R172 ;  /* 0x0000001012ac3825 */ /* 0x002fca00078e00ac */
[----:B------:R1:W5:Y:S02]  /*4f80*/  @P3 LDG.E.128 R148, desc[UR6][R172.64] ;  /* 0x00000006ac943981 */ /* 0x000364000c1e1d00 */
[----:B-1----:R-:W1:Y:S01]  /*4f90*/  @P5 LDC.64 R172, c[0x0][0x438] ;  /* 0x00010e00ffac5b82 */ /* 0x002e620000000a00 */
[----:B------:R-:W-:-:S05]  /*4fa0*/  @P3 IADD3 R18, PT, PT, R18, 0x20, RZ ;  /* 0x0000002012123810 */ /* 0x000fca0007ffe0ff */
[C---:B0-----:R-:W-:Y:S01]  /*4fb0*/  @P4 IMAD.WIDE.U32 R178, R18.reuse, 0x10, R174 ;  /* 0x0000001012b24825 */ /* 0x041fe200078e00ae */
[----:B------:R-:W-:-:S04]  /*4fc0*/  @P4 IADD3 R18, PT, PT, R18, 0x20, RZ ;  /* 0x0000002012124810 */ /* 0x000fc80007ffe0ff */
[----:B------:R4:W5:Y:S01]  /*4fd0*/  @P4 LDG.E.128 R152, desc[UR6][R178.64] ;  /* 0x00000006b2984981 */ /* 0x000962000c1e1d00 */
[C---:B-1----:R-:W-:Y:S01]  /*4fe0*/  @P5 IMAD.WIDE.U32 R172, R18.reuse, 0x10, R172 ;  /* 0x0000001012ac5825 */ /* 0x042fe200078e00ac */
[----:B------:R-:W-:-:S04]  /*4ff0*/  @P5 IADD3 R18, PT, PT, R18, 0x20, RZ ;  /* 0x0000002012125810 */ /* 0x000fc80007ffe0ff */
[----:B------:R4:W5:Y:S01]  /*5000*/  @P5 LDG.E.128 R156, desc[UR6][R172.64] ;  /* 0x00000006ac9c5981 */ /* 0x000962000c1e1d00 */
[----:B---3--:R-:W-:-:S05]  /*5010*/  @P6 IMAD.WIDE.U32 R174, R18, 0x10, R176 ;  /* 0x0000001012ae6825 */ /* 0x008fca00078e00b0 */
[----:B------:R4:W5:Y:S01]  /*5020*/  @P6 LDG.E.128 R160, desc[UR6][R174.64] ;  /* 0x00000006aea06981 */ /* 0x000962000c1e1d00 */
[C---:B------:R-:W-:Y:S02]  /*5030*/  LOP3.LUT P1, RZ, R4.reuse, 0x80, RZ, 0xc0, !PT ;  /* 0x0000008004ff7812 */ /* 0x040fe4000782c0ff */
[----:B------:R-:W-:Y:S02]  /*5040*/  CS2R R186, SRZ ;  /* 0x0000000000ba7805 */ /* 0x000fe4000001ff00 */
[----:B------:R-:W-:-:S13]  /*5050*/  LOP3.LUT P0, RZ, R4, 0x40, RZ, 0xc0, !PT ;  /* 0x0000004004ff7812 */ /* 0x000fda000780c0ff */
.L_x_22093:
[----:B------:R-:W-:Y:S05]  /*5060*/  BSYNC.RECONVERGENT B1 ;  /* 0x0000000000017941 */ /* 0x000fea0003800200 */
.L_x_22073:
[----:B------:R-:W-:-:S03]  /*5070*/  UMOV UR4, 0xffffffff ;  /* 0xffffffff00047882 */ /* 0x000fc60000000000 */
[----:B------:R-:W-:Y:S05]  /*5080*/  BRA.DIV UR4, `(.L_x_22095) ;  /* 0x000000fe04387947 */ /* 0x000fea000b800000 */
[----:B------:R-:W4:Y:S02]  /*5090*/  SHFL.BFLY PT, R9, R187, 0x1, 0x1f ;  /* 0x0c201f00bb097f89 */ /* 0x000f2400000e0000 */
[----:B----4-:R-:W-:Y:S02]  /*50a0*/  FADD.FTZ R174, R9, R187 ;  /* 0x000000bb09ae7221 */ /* 0x010fe40000010000 */
        /* <DEDUP_REMOVED lines=13> */
[----:B------:R3:W4:Y:S01]  /*5180*/  SHFL.BFLY PT, R177, R174, 0x10, 0x1f ;  /* 0x0e001f00aeb17f89 */ /* 0x00072200000e0000 */
[----:B0-----:R-:W-:-:S05]  /*5190*/  FADD.FTZ R175, R175, R9 ;  /* 0x00000009afaf7221 */ /* 0x001fca0000010000 */
[----:B----4-:R3:W0:Y:S02]  /*51a0*/  SHFL.BFLY PT, R9, R175, 0x10, 0x1f ;  /* 0x0e001f00af097f89 */ /* 0x01062400000e0000 */
.L_x_22456:
[----:B-1----:R-:W4:Y:S01]  /*51b0*/  LDL.LU R172, [R1+0x28] ;  /* 0x0000280001ac7983 */ /* 0x002f220000300800 */
[----:B------:R-:W-:Y:S01]  /*51c0*/  FADD.FTZ R18, R174, R177 ;  /* 0x000000b1ae127221 */ /* 0x000fe20000010000 */
[----:B0--3--:R-:W-:Y:S01]  /*51d0*/  FADD.FTZ R175, R175, R9 ;  /* 0x00000009afaf7221 */ /* 0x009fe20000010000 */
[----:B------:R-:W-:Y:S01]  /*51e0*/  ISETP.NE.AND P6, PT, RZ, UR14, PT ;  /* 0x0000000eff007c0c */ /* 0x000fe2000bfc5270 */
[----:B------:R-:W-:Y:S01]  /*51f0*/  BSSY.RECONVERGENT B1, `(.L_x_22096) ;  /* 0x000015c000017945 */ /* 0x000fe20003800200 */
[----:B------:R-:W-:Y:S01]  /*5200*/  FMUL.FTZ R9, R18, UR15 ;  /* 0x0000000f12097c20 */ /* 0x000fe20008410000 */
[----:B------:R-:W-:-:S04]  /*5210*/  FMUL.FTZ R175, R175, UR15 ;  /* 0x0000000fafaf7c20 */ /* 0x000fc80008410000 */
[----:B------:R-:W-:Y:S02]  /*5220*/  FSEL R174, R9, RZ, !P6 ;  /* 0x000000ff09ae7208 */ /* 0x000fe40007000000 */
[----:B------:R-:W-:Y:S02]  /*5230*/  @P1 IADD3 R9, PT, PT, R251, -0x1, RZ ;  /* 0xfffffffffb091810 */ /* 0x000fe40007ffe0ff */
[----:B------:R-:W-:-:S03]  /*5240*/  LOP3.LUT P6, RZ, R4, 0x1, RZ, 0xc0, !PT ;  /* 0x0000000104ff7812 */ /* 0x000fc600078cc0ff */
[----:B------:R-:W-:-:S05]  /*5250*/  @P1 IMAD R9, R9, R14, RZ ;  /* 0x0000000e09091224 */ /* 0x000fca00078e02ff */
[----:B------:R-:W-:-:S04]  /*5260*/  @P1 SHF.R.S32.HI R18, RZ, 0x1f, R9 ;  /* 0x0000001fff121819 */ /* 0x000fc80000011409 */
[----:B------:R-:W-:Y:S01]  /*5270*/  @P1 LEA.HI R18, R18, R9, RZ, 0x2 ;  /* 0x0000000912121211 */ /* 0x000fe200078f10ff */
[----:B------:R-:W-:-:S03]  /*5280*/  HFMA2 R9, -RZ, RZ, 0, 0 ;  /* 0x00000000ff097431 */ /* 0x000fc600000001ff */
[----:B------:R-:W-:Y:S02]  /*5290*/  @P1 LEA.HI.SX32 R9, R18, R209, 0x1e ;  /* 0x000000d112091211 */ /* 0x000fe400078ff2ff */
[----:B----4-:R-:W-:Y:S01]  /*52a0*/  MOV R18, R172 ;  /* 0x000000ac00127202 */ /* 0x010fe20000000f00 */
[----:B------:R-:W-:Y:S06]  /*52b0*/  @!P6 BRA `(.L_x_22097) ;  /* 0x00000014003ce947 */ /* 0x000fec0003800000 */
[----:B------:R-:W-:Y:S04]  /*52c0*/  BSSY.RECONVERGENT B2, `(.L_x_22098) ;  /* 0x0000005000027945 */ /* 0x000fe80003800200 */
[----:B------:R-:W-:Y:S05]  /*52d0*/  @!P1 BRA `(.L_x_22099) ;  /* 0x00000000000c9947 */ /* 0x000fea0003800000 */
[----:B------:R-:W0:Y:S02]  /*52e0*/  LDC.64 R164, c[0x0][0x390] ;  /* 0x0000e400ffa47b82 */ /* 0x000e240000000a00 */
[----:B0-----:R-:W-:-:S06]  /*52f0*/  IMAD.WIDE.U32 R164, R9, 0x10, R164 ;  /* 0x0000001009a47825 */ /* 0x001fcc00078e00a4 */
[----:B------:R-:W5:Y:S02]  /*5300*/  LDG.E.128 R164, desc[UR6][R164.64] ;  /* 0x00000006a4a47981 */ /* 0x000f64000c1e1d00 */
.L_x_22099:
[----:B------:R-:W-:Y:S05]  /*5310*/  BSYNC.RECONVERGENT B2 ;  /* 0x0000000000027941 */ /* 0x000fea0003800200 */
.L_x_22098:
        /* <DEDUP_REMOVED lines=11> */
[----:B------:R-:W3:Y:S01]  /*53d0*/  LDL.S16 R177, [R1+0xda] ;  /* 0x0000da0001b17983 */ /* 0x000ee20000100600 */
[----:B------:R-:W-:Y:S01]  /*53e0*/  FFMA.FTZ R168, R189, R175, R174 ;  /* 0x000000afbda87223 */ /* 0x000fe200000100ae */
[----:B------:R-:W-:-:S03]  /*53f0*/  ISETP.GT.AND P6, PT, R11, RZ, PT ;  /* 0x000000ff0b00720c */ /* 0x000fc60003fc4270 */
[----:B------:R-:W-:-:S04]  /*5400*/  FADD.FTZ R168, R210, -R168 ;  /* 0x800000a8d2a87221 */ /* 0x000fc80000010000 */
[----:B------:R-:W-:-:S05]  /*5410*/  FMUL.FTZ R168, R10, R168 ;  /* 0x000000a80aa87220 */ /* 0x000fca0000410000 */
[----:B------:R-:W-:Y:S02]  /*5420*/  FSEL R168, R168, RZ, P6 ;  /* 0x000000ffa8a87208 */ /* 0x000fe40003000000 */
[----:B-----5:R-:W-:-:S03]  /*5430*/  LOP3.LUT P6, RZ, R8, 0xff, RZ, 0xc0, !PT ;  /* 0x000000ff08ff7812 */ /* 0x020fc600078cc0ff */
[----:B------:R-:W-:-:S04]  /*5440*/  FMUL.FTZ R168, R168, UR9 ;  /* 0x00000009a8a87c20 */ /* 0x000fc80008410000 */
[----:B------:R-:W-:-:S04]  /*5450*/  FMUL.FTZ R176, R168, UR8 ;  /* 0x00000008a8b07c20 */ /* 0x000fc80008410000 */
[----:B------:R-:W-:-:S05]  /*5460*/  FMUL.FTZ R168, R164, R176 ;  /* 0x000000b0a4a87220 */ /* 0x000fca0000410000 */
[----:B------:R-:W-:-:S05]  /*5470*/  FSEL R168, R168, RZ, P6 ;  /* 0x000000ffa8a87208 */ /* 0x000fca0003000000 */
[----:B------:R-:W-:Y:S01]  /*5480*/  FADD.FTZ R80, R80, R168 ;  /* 0x000000a850507221 */ /* 0x000fe20000010000 */
[----:B------:R-:W-:Y:S02]  /*5490*/  HFMA2 R168, -RZ, RZ, 0, 0 ;  /* 0x00000000ffa87431 */ /* 0x000fe400000001ff */
[----:B---3--:R-:W-:-:S05]  /*54a0*/  @P6 HADD2.F32 R177, -RZ, R177.H0_H0 ;  /* 0x200000b1ffb16230 */ /* 0x008fca0000004100 */
[----:B------:R-:W-:-:S07]  /*54b0*/  @P6 FMUL.FTZ R168, R176, R177 ;  /* 0x000000b1b0a86220 */ /* 0x000fce0000410000 */
.L_x_22104:
[----:B------:R-:W-:Y:S05]  /*54c0*/  BSYNC.RECONVERGENT B3 ;  /* 0x0000000000037941 */ /* 0x000fea0003800200 */
.L_x_22103:
        /* <DEDUP_REMOVED lines=14> */
[----:B------:R-:W-:Y:S01]  /*55b0*/  MOV R169, RZ ;  /* 0x000000ff00a97202 */ /* 0x000fe20000000f00 */
[----:B---3--:R-:W-:-:S05]  /*55c0*/  @P6 HADD2.F32 R177, -RZ, R177.H0_H0 ;  /* 0x200000b1ffb16230 */ /* 0x008fca0000004100 */
[----:B------:R-:W-:-:S07]  /*55d0*/  @P6 FMUL.FTZ R169, R176, R177 ;  /* 0x000000b1b0a96220 */ /* 0x000fce0000410000 */
.L_x_22106:
[----:B------:R-:W-:Y:S05]  /*55e0*/  BSYNC.RECONVERGENT B3 ;  /* 0x0000000000037941 */ /* 0x000fea0003800200 */
.L_x_22105:
        /* <DEDUP_REMOVED lines=17> */
.L_x_22108:
[----:B------:R-:W-:Y:S05]  /*5700*/  BSYNC.RECONVERGENT B3 ;  /* 0x0000000000037941 */ /* 0x000fea0003800200 */
.L_x_22107:
[----:B------:R-:W-:Y:S05]  /*5710*/  @!P1 BRA `(.L_x_22109) ;  /* 0x0000000c00f89947 */ /* 0x000fea0003800000 */
[----:B------:R-:W3:Y:S01]  /*5720*/  LDL R176, [R1+0x20] ;  /* 0x0000200001b07983 */ /* 0x000ee20000100800 */
[----:B------:R-:W-:Y:S01]  /*5730*/  FFMA.FTZ R171, R250, R175, R174 ;  /* 0x000000affaab7223 */ /* 0x000fe200000100ae */
[----:B------:R-:W-:-:S03]  /*5740*/  ISETP.GT.AND P6, PT, R11, RZ, PT ;  /* 0x000000ff0b00720c */ /* 0x000fc60003fc4270 */
[----:B---3--:R-:W-:-:S04]  /*5750*/  FADD.FTZ R171, R176, -R171 ;  /* 0x800000abb0ab7221 */ /* 0x008fc80000010000 */
[----:B------:R-:W-:-:S05]  /*5760*/  FMUL.FTZ R171, R10, R171 ;  /* 0x000000ab0aab7220 */ /* 0x000fca0000410000 */
[----:B------:R-:W-:Y:S02]  /*5770*/  FSEL R171, R171, RZ, P6 ;  /* 0x000000ffabab7208 */ /* 0x000fe40003000000 */
[----:B-----5:R-:W-:-:S03]  /*5780*/  ISETP.GE.U32.AND P6, PT, R8, 0x1000000, PT ;  /* 0x010000000800780c */ /* 0x020fc60003fc6070 */
[----:B------:R-:W-:-:S04]  /*5790*/  FMUL.FTZ R171, R171, UR9 ;  /* 0x00000009abab7c20 */ /* 0x000fc80008410000 */
[----:B------:R-:W-:-:S04]  /*57a0*/  FMUL.FTZ R176, R171, UR8 ;  /* 0x00000008abb07c20 */ /* 0x000fc80008410000 */
[----:B------:R-:W-:-:S05]  /*57b0*/  FMUL.FTZ R171, R167, R176 ;  /* 0x000000b0a7ab7220 */ /* 0x000fca0000410000 */
[----:B------:R-:W-:-:S05]  /*57c0*/  FSEL R171, R171, RZ, P6 ;  /* 0x000000ffabab7208 */ /* 0x000fca0003000000 */
[----:B------:R-:W-:Y:S01]  /*57d0*/  FADD.FTZ R83, R83, R171 ;  /* 0x000000ab53537221 */ /* 0x000fe20000010000 */
[----:B------:R-:W-:Y:S01]  /*57e0*/  MOV R171, RZ ;  /* 0x000000ff00ab7202 */ /* 0x000fe20000000f00 */
[----:B------:R-:W-:Y:S06]  /*57f0*/  @!P6 BRA `(.L_x_22109) ;  /* 0x0000000c00c0e947 */ /* 0x000fec0003800000 */
[----:B------:R-:W3:Y:S02]  /*5800*/  LDL.S16 R177, [R1+0xd4] ;  /* 0x0000d40001b17983 */ /* 0x000ee40000100600 */
[----:B---3--:R-:W-:-:S05]  /*5810*/  HADD2.F32 R171, -RZ, R177.H0_H0 ;  /* 0x200000b1ffab7230 */ /* 0x008fca0000004100 */
[----:B------:R-:W-:Y:S01]  /*5820*/  FMUL.FTZ R171, R176, R171 ;  /* 0x000000abb0ab7220 */ /* 0x000fe20000410000 */
[----:B------:R-:W-:Y:S06]  /*5830*/  BRA `(.L_x_22109) ;  /* 0x0000000c00b07947 */ /* 0x000fec0003800000 */
.L_x_22102:
[----:B------:R-:W3:Y:S01]  /*5840*/  LDL R176, [R1+0x20] ;  /* 0x0000200001b07983 */ /* 0x000ee20000100800 */
        /* <DEDUP_REMOVED lines=8> */
[C---:B------:R-:W-:Y:S01]  /*58d0*/  FMUL.FTZ R130, R10.reuse, R130 ;  /* 0x000000820a827220 */ /* 0x040fe20000410000 */
[C---:B------:R-:W-:Y:S01]  /*58e0*/  FMUL.FTZ R129, R10.reuse, R129 ;  /* 0x000000810a817220 */ /* 0x040fe20000410000 */
[----:B------:R-:W-:Y:S01]  /*58f0*/  FMUL.FTZ R128, R10, R128 ;  /* 0x000000800a807220 */ /* 0x000fe20000410000 */
[----:B------:R-:W-:Y:S02]  /*5900*/  BSSY.RECONVERGENT B3, `(.L_x_22110) ;  /* 0x0000018000037945 */ /* 0x000fe40003800200 */
[----:B------:R-:W-:-:S02]  /*5910*/  FSEL R130, R130, RZ, P6 ;  /* 0x000000ff82827208 */ /* 0x000fc40003000000 */
[----:B------:R-:W-:Y:S02]  /*5920*/  FSEL R129, R129, RZ, P6 ;  /* 0x000000ff81817208 */ /* 0x000fe40003000000 */
[----:B------:R-:W-:Y:S01]  /*5930*/  FSEL R128, R128, RZ, P6 ;  /* 0x000000ff80807208 */ /* 0x000fe20003000000 */
[----:B---3--:R-:W-:-:S04]  /*5940*/  FADD.FTZ R131, R176, -R131 ;  /* 0x80000083b0837221 */ /* 0x008fc80000010000 */
[----:B------:R-:W-:-:S05]  /*5950*/  FMUL.FTZ R131, R10, R131 ;  /* 0x000000830a837220 */ /* 0x000fca0000410000 */
[----:B------:R-:W-:Y:S01]  /*5960*/  FSEL R131, R131, RZ, P6 ;  /* 0x000000ff83837208 */ /* 0x000fe20003000000 */
[----:B------:R-:W-:Y:S06]  /*5970*/  @!P1 BRA `(.L_x_22111) ;  /* 0x0000000000409947 */ /* 0x000fec0003800000 */
[----:B------:R-:W3:Y:S01]  /*5980*/  LDL.S16 R176, [R1+0xda] ;  /* 0x0000da0001b07983 */ /* 0x000ee20000100600 */
[----:B------:R-:W-:Y:S01]  /*5990*/  FFMA.FTZ R168, R189, R175, R174 ;  /* 0x000000afbda87223 */ /* 0x000fe200000100ae */
[----:B------:R-:W-:-:S03]  /*59a0*/  ISETP.GT.AND P6, PT, R11, RZ, PT ;  /* 0x000000ff0b00720c */ /* 0x000fc60003fc4270 */
[----:B------:R-:W-:-:S04]  /*59b0*/  FADD.FTZ R168, R210, -R168 ;  /* 0x800000a8d2a87221 */ /* 0x000fc80000010000 */
[----:B------:R-:W-:-:S05]  /*59c0*/  FMUL.FTZ R168, R10, R168 ;  /* 0x000000a80aa87220 */ /* 0x000fca0000410000 */
[----:B------:R-:W-:Y:S02]  /*59d0*/  FSEL R168, R168, RZ, P6 ;  /* 0x000000ffa8a87208 */ /* 0x000fe40003000000 */
[----:B-----5:R-:W-:-:S03]  /*59e0*/  LOP3.LUT P6, RZ, R8, 0xff, RZ, 0xc0, !PT ;  /* 0x000000ff08ff7812 */ /* 0x020fc600078cc0ff */
[----:B------:R-:W-:Y:S01]  /*59f0*/  FMUL.FTZ R168, R168, UR9 ;  /* 0x00000009a8a87c20 */ /* 0x000fe20008410000 */
[----:B---3--:R-:W-:-:S03]  /*5a00*/  PRMT R177, R176, 0x7610, R177 ;  /* 0x00007610b0b17816 */ /* 0x008fc600000000b1 */
[----:B------:R-:W-:-:S04]  /*5a10*/  FMUL.FTZ R176, R168, UR8 ;  /* 0x00000008a8b07c20 */ /* 0x000fc80008410000 */
[----:B------:R-:W-:Y:S02]  /*5a20*/  FMUL.FTZ R168, R164, R176 ;  /* 0x000000b0a4a87220 */ /* 0x000fe40000410000 */
[----:B------:R-:W-:-:S03]  /*5a30*/  @P6 HADD2.F32 R177, -RZ, R177.H0_H0 ;  /* 0x200000b1ffb16230 */ /* 0x000fc60000004100 */
[----:B------:R-:W-:-:S05]  /*5a40*/  FSEL R168, R168, RZ, P6 ;  /* 0x000000ffa8a87208 */ /* 0x000fca0003000000 */
[----:B------:R-:W-:Y:S01]  /*5a50*/  FADD.FTZ R80, R80, R168 ;  /* 0x000000a850507221 */ /* 0x000fe20000010000 */
[----:B------:R-:W-:Y:S02]  /*5a60*/  HFMA2 R168, -RZ, RZ, 0, 0 ;  /* 0x00000000ffa87431 */ /* 0x000fe400000001ff */
[----:B------:R-:W-:-:S07]  /*5a70*/  @P6 FMUL.FTZ R168, R177, R176 ;  /* 0x000000b0b1a86220 */ /* 0x000fce0000410000 */
.L_x_22111:
[----:B------:R-:W-:Y:S05]  /*5a80*/  BSYNC.RECONVERGENT B3 ;  /* 0x0000000000037941 */ /* 0x000fea0003800200 */
.L_x_22110:
        /* <DEDUP_REMOVED lines=16> */
[----:B------:R-:W-:Y:S01]  /*5b90*/  MOV R169, RZ ;  /* 0x000000ff00a97202 */ /* 0x000fe20000000f00 */
[----:B------:R-:W-:-:S07]  /*5ba0*/  @P6 FMUL.FTZ R169, R177, R176 ;  /* 0x000000b0b1a96220 */ /* 0x000fce0000410000 */
.L_x_22113:
[----:B------:R-:W-:Y:S05]  /*5bb0*/  BSYNC.RECONVERGENT B3 ;  /* 0x0000000000037941 */ /* 0x000fea0003800200 */
.L_x_22112:
        /* <DEDUP_REMOVED lines=18> */
.L_x_22115:
[----:B------:R-:W-:Y:S05]  /*5ce0*/  BSYNC.RECONVERGENT B3 ;  /* 0x0000000000037941 */ /* 0x000fea0003800200 */
.L_x_22114:
[----:B------:R-:W-:Y:S05]  /*5cf0*/  @!P1 BRA `(.L_x_22109) ;  /* 0x0000000800809947 */ /* 0x000fea0003800000 */
[----:B------:R-:W-:Y:S01]  /*5d00*/  FMUL.FTZ R171, R131, UR9 ;  /* 0x0000000983ab7c20 */ /* 0x000fe20008410000 */
[----:B-----5:R-:W-:-:S03]  /*5d10*/  ISETP.GE.U32.AND P6, PT, R8, 0x1000000, PT ;  /* 0x010000000800780c */ /* 0x020fc60003fc6070 */
        /* <DEDUP_REMOVED lines=10> */
.L_x_22101:
        /* <DEDUP_REMOVED lines=8> */
[----:B------:R-:W-:Y:S01]  /*5e40*/  @P0 FFMA.FTZ R168, R189, R175, R174 ;  /* 0x000000afbda80223 */ /* 0x000fe200000100ae */
[----:B-----5:R-:W-:-:S03]  /*5e50*/  LOP3.LUT P6, RZ, R8, 0xff, RZ, 0xc0, !PT ;  /* 0x000000ff08ff7812 */ /* 0x020fc600078cc0ff */
[----:B------:R-:W-:Y:S01]  /*5e60*/  @P0 FADD.FTZ R168, R210, -R168 ;  /* 0x800000a8d2a80221 */ /* 0x000fe20000010000 */
[----:B---3--:R-:W-:Y:S02]  /*5e70*/  PRMT R178, R176, 0x7610, R178 ;  /* 0x00007610b0b27816 */ /* 0x008fe400000000b2 */
[----:B------:R-:W-:Y:S01]  /*5e80*/  MOV R176, R120 ;  /* 0x0000007800b07202 */ /* 0x000fe20000000f00 */
[----:B------:R-:W-:-:S04]  /*5e90*/  @P0 FFMA.FTZ R176, R10, R168, R120 ;  /* 0x000000a80ab00223 */ /* 0x000fc80000010078 */
[----:B------:R-:W-:Y:S02]  /*5ea0*/  FMUL.FTZ R168, R176, UR9 ;  /* 0x00000009b0a87c20 */ /* 0x000fe40008410000 */
[----:B------:R-:W-:Y:S02]  /*5eb0*/  @P6 HADD2.F32 R176, -RZ, R178.H0_H0 ;  /* 0x200000b2ffb06230 */ /* 0x000fe40000004100 */
[----:B------:R-:W-:-:S04]  /*5ec0*/  FMUL.FTZ R177, R168, UR8 ;  /* 0x00000008a8b17c20 */ /* 0x000fc80008410000 */
[----:B------:R-:W-:-:S05]  /*5ed0*/  FMUL.FTZ R168, R164, R177 ;  /* 0x000000b1a4a87220 */ /* 0x000fca0000410000 */
[----:B------:R-:W-:-:S05]  /*5ee0*/  FSEL R168, R168, RZ, P6 ;  /* 0x000000ffa8a87208 */ /* 0x000fca0003000000 */
[----:B------:R-:W-:Y:S01]  /*5ef0*/  FADD.FTZ R80, R80, R168 ;  /* 0x000000a850507221 */ /* 0x000fe20000010000 */
[----:B------:R-:W-:Y:S02]  /*5f00*/  HFMA2 R168, -RZ, RZ, 0, 0 ;  /* 0x00000000ffa87431 */ /* 0x000fe400000001ff */
[----:B------:R-:W-:-:S07]  /*5f10*/  @P6 FMUL.FTZ R168, R176, R177 ;  /* 0x000000b1b0a86220 */ /* 0x000fce0000410000 */
.L_x_22118:
[----:B------:R-:W-:Y:S05]  /*5f20*/  BSYNC.RECONVERGENT B3 ;  /* 0x0000000000037941 */ /* 0x000fea0003800200 */
.L_x_22117:
        /* <DEDUP_REMOVED lines=17> */
.L_x_22120:
[----:B------:R-:W-:Y:S05]  /*6040*/  BSYNC.RECONVERGENT B3 ;  /* 0x0000000000037941 */ /* 0x000fea0003800200 */
.L_x_22119:
        /* <DEDUP_REMOVED lines=17> */
.L_x_22122:
[----:B------:R-:W-:Y:S05]  /*6160*/  BSYNC.RECONVERGENT B3 ;  /* 0x0000000000037941 */ /* 0x000fea0003800200 */
.L_x_22121:
[----:B------:R-:W-:Y:S05]  /*6170*/  @!P1 BRA `(.L_x_22109) ;  /* 0x0000000400609947 */ /* 0x000fea0003800000 */
[----:B------:R-:W3:Y:S01]  /*6180*/  LDL R176, [R1+0x20] ;  /* 0x0000200001b07983 */ /* 0x000ee20000100800 */
[----:B------:R-:W-:Y:S01]  /*6190*/  @P0 FFMA.FTZ R171, R250, R175, R174 ;  /* 0x000000affaab0223 */ /* 0x000fe200000100ae */
[----:B-----5:R-:W-:-:S03]  /*61a0*/  ISETP.GE.U32.AND P6, PT, R8, 0x1000000, PT ;  /* 0x010000000800780c */ /* 0x020fc60003fc6070 */
[----:B---3--:R-:W-:Y:S01]  /*61b0*/  @P0 FADD.FTZ R171, R176, -R171 ;  /* 0x800000abb0ab0221 */ /* 0x008fe20000010000 */
[----:B------:R-:W-:-:S03]  /*61c0*/  MOV R176, R123 ;  /* 0x0000007b00b07202 */ /* 0x000fc60000000f00 */
[----:B------:R-:W-:-:S04]  /*61d0*/  @P0 FFMA.FTZ R176, R10, R171, R123 ;  /* 0x000000ab0ab00223 */ /* 0x000fc8000001007b */
[----:B------:R-:W-:-:S04]  /*61e0*/  FMUL.FTZ R171, R176, UR9 ;  /* 0x00000009b0ab7c20 */ /* 0x000fc80008410000 */
[----:B------:R-:W-:-:S04]  /*61f0*/  FMUL.FTZ R176, R171, UR8 ;  /* 0x00000008abb07c20 */ /* 0x000fc80008410000 */
[----:B------:R-:W-:-:S05]  /*6200*/  FMUL.FTZ R171, R167, R176 ;  /* 0x000000b0a7ab7220 */ /* 0x000fca0000410000 */
[----:B------:R-:W-:-:S05]  /*6210*/  FSEL R171, R171, RZ, P6 ;  /* 0x000000ffabab7208 */ /* 0x000fca0003000000 */
[----:B------:R-:W-:Y:S01]  /*6220*/  FADD.FTZ R83, R83, R171 ;  /* 0x000000ab53537221 */ /* 0x000fe20000010000 */
[----:B------:R-:W-:Y:S01]  /*6230*/  HFMA2 R171, -RZ, RZ, 0, 0 ;  /* 0x00000000ffab7431 */ /* 0x000fe200000001ff */
[----:B------:R-:W-:Y:S06]  /*6240*/  @!P6 BRA `(.L_x_22109) ;  /* 0x00000004002ce947 */ /* 0x000fec0003800000 */
[----:B------:R-:W3:Y:S02]  /*6250*/  LDL.S16 R177, [R1+0xd4] ;  /* 0x0000d40001b17983 */ /* 0x000ee40000100600 */
[----:B---3--:R-:W-:-:S05]  /*6260*/  HADD2.F32 R171, -RZ, R177.H0_H0 ;  /* 0x200000b1ffab7230 */ /* 0x008fca0000004100 */
[----:B------:R-:W-:Y:S01]  /*6270*/  FMUL.FTZ R171, R171, R176 ;  /* 0x000000b0abab7220 */ /* 0x000fe20000410000 */
[----:B------:R-:W-:Y:S06]  /*6280*/  BRA `(.L_x_22109) ;  /* 0x00000004001c7947 */ /* 0x000fec0003800000 */
.L_x_22116:
[----:B------:R-:W-:Y:S01]  /*6290*/  @P0 FFMA.FTZ R129, R189, R175, R174 ;  /* 0x000000afbd810223 */ /* 0x000fe200000100ae */
[----:B------:R-:W-:Y:S01]  /*62a0*/  BSSY.RECONVERGENT B3, `(.L_x_22123) ;  /* 0x0000010000037945 */ /* 0x000fe20003800200 */
[----:B-----5:R-:W-:Y:S02]  /*62b0*/  MOV R128, R120 ;  /* 0x0000007800807202 */ /* 0x020fe40000000f00 */
[----:B------:R-:W-:-:S04]  /*62c0*/  @P0 FADD.FTZ R129, R210, -R129 ;  /* 0x80000081d2810221 */ /* 0x000fc80000010000 */
[----:B------:R-:W-:Y:S01]  /*62d0*/  @P0 FFMA.FTZ R128, R10, R129, R120 ;  /* 0x000000810a800223 */ /* 0x000fe20000010078 */
[----:B------:R-:W-:Y:S06]  /*62e0*/  @!P1 BRA `(.L_x_22124) ;  /* 0x00000000002c9947 */ /* 0x000fec0003800000 */
[----:B------:R-:W3:Y:S01]  /*62f0*/  LDL.S16 R177, [R1+0xda] ;  /* 0x0000da0001b17983 */ /* 0x000ee20000100600 */
[----:B------:R-:W-:Y:S01]  /*6300*/  FMUL.FTZ R129, R128, UR9 ;  /* 0x0000000980817c20 */ /* 0x000fe20008410000 */
[----:B------:R-:W-:Y:S01]  /*6310*/  LOP3.LUT P6, RZ, R8, 0xff, RZ, 0xc0, !PT ;  /* 0x000000ff08ff7812 */ /* 0x000fe200078cc0ff */
[----:B------:R-:W-:Y:S02]  /*6320*/  HFMA2 R168, -RZ, RZ, 0, 0 ;  /* 0x00000000ffa87431 */ /* 0x000fe400000001ff */
[----:B------:R-:W-:-:S04]  /*6330*/  FMUL.FTZ R129, R129, UR8 ;  /* 0x0000000881817c20 */ /* 0x000fc80008410000 */
[----:B------:R-:W-:-:S05]  /*6340*/  FMUL.FTZ R130, R164, R129 ;  /* 0x00000081a4827220 */ /* 0x000fca0000410000 */
[----:B------:R-:W-:-:S05]  /*6350*/  FSEL R130, R130, RZ, P6 ;  /* 0x000000ff82827208 */ /* 0x000fca0003000000 */
[----:B------:R-:W-:Y:S01]  /*6360*/  FADD.FTZ R80, R80, R130 ;  /* 0x0000008250507221 */ /* 0x000fe20000010000 */
[----:B---3--:R-:W-:-:S05]  /*6370*/  PRMT R176, R177, 0x7610, R176 ;  /* 0x00007610b1b07816 */ /* 0x008fca00000000b0 */
[----:B------:R-:W-:-:S05]  /*6380*/  @P6 HADD2.F32 R130, -RZ, R176.H0_H0 ;  /* 0x200000b0ff826230 */ /* 0x000fca0000004100 */
[----:B------:R-:W-:-:S07]  /*6390*/  @P6 FMUL.FTZ R168, R130, R129 ;  /* 0x0000008182a86220 */ /* 0x000fce0000410000 */
.L_x_22124:
[----:B------:R-:W-:Y:S05]  /*63a0*/  BSYNC.RECONVERGENT B3 ;  /* 0x0000000000037941 */ /* 0x000fea0003800200 */
.L_x_22123:
[----:B------:R-:W-:Y:S01]  /*63b0*/  @P0 FFMA.FTZ R130, R198, R175, R174 ;  /* 0x000000afc6820223 */ /* 0x000fe200000100ae */
[----:B------:R-:W-:Y:S01]  /*63c0*/  BSSY.RECONVERGENT B3, `(.L_x_22125) ;  /* 0x0000010000037945 */ /* 0x000fe20003800200 */
[----:B------:R-:W-:Y:S02]  /*63d0*/  MOV R129, R121 ;  /* 0x0000007900817202 */ /* 0x000fe40000000f00 */
[----:B------:R-:W-:-:S04]  /*63e0*/  @P0 FADD.FTZ R130, R231, -R130 ;  /* 0x80000082e7820221 */ /* 0x000fc80000010000 */
[----:B------:R-:W-:Y:S01]  /*63f0*/  @P0 FFMA.FTZ R129, R10, R130, R121 ;  /* 0x000000820a810223 */ /* 0x000fe20000010079 */
[----:B------:R-:W-:Y:S06]  /*6400*/  @!P1 BRA `(.L_x_22126) ;  /* 0x00000000002c9947 */ /* 0x000fec0003800000 */
[----:B------:R-:W3:Y:S01]  /*6410*/  LDL.S16 R131, [R1+0xd8] ;  /* 0x0000d80001837983 */ /* 0x000ee20000100600 */
[----:B------:R-:W-:Y:S01]  /*6420*/  FMUL.FTZ R130, R129, UR9 ;  /* 0x0000000981827c20 */ /* 0x000fe20008410000 */
[----:B------:R-:W-:Y:S01]  /*6430*/  LOP3.LUT P6, RZ, R8, 0xff00, RZ, 0xc0, !PT ;  /* 0x0000ff0008ff7812 */ /* 0x000fe200078cc0ff */
[----:B------:R-:W-:Y:S02]  /*6440*/  HFMA2 R169, -RZ, RZ, 0, 0 ;  /* 0x00000000ffa97431 */ /* 0x000fe400000001ff */
[----:B------:R-:W-:Y:S01]  /*6450*/  FMUL.FTZ R130, R130, UR8 ;  /* 0x0000000882827c20 */ /* 0x000fe20008410000 */
[----:B---3--:R-:W-:-:S03]  /*6460*/  PRMT R176, R131, 0x7610, R176 ;  /* 0x0000761083b07816 */ /* 0x008fc600000000b0 */
[----:B------:R-:W-:-:S05]  /*6470*/  FMUL.FTZ R131, R165, R130 ;  /* 0x00000082a5837220 */ /* 0x000fca0000410000 */
[----:B------:R-:W-:-:S05]  /*6480*/  FSEL R131, R131, RZ, P6 ;  /* 0x000000ff83837208 */ /* 0x000fca0003000000 */
[----:B------:R-:W-:Y:S01]  /*6490*/  FADD.FTZ R81, R81, R131 ;  /* 0x0000008351517221 */ /* 0x000fe20000010000 */
[----:B------:R-:W-:-:S05]  /*64a0*/  @P6 HADD2.F32 R131, -RZ, R176.H0_H0 ;  /* 0x200000b0ff836230 */ /* 0x000fca0000004100 */
[----:B------:R-:W-:-:S07]  /*64b0*/  @P6 FMUL.FTZ R169, R131, R130 ;  /* 0x0000008283a96220 */ /* 0x000fce0000410000 */
.L_x_22126:
[----:B------:R-:W-:Y:S05]  /*64c0*/  BSYNC.RECONVERGENT B3 ;  /* 0x0000000000037941 */ /* 0x000fea0003800200 */
.L_x_22125:
        /* <DEDUP_REMOVED lines=8> */
[----:B------:R-:W-:-:S03]  /*6550*/  LOP3.LUT P6, RZ, R8, 0xff0000, RZ, 0xc0, !PT ;  /* 0x00ff000008ff7812 */ /* 0x000fc600078cc0ff */
[----:B------:R-:W-:-:S04]  /*6560*/  FMUL.FTZ R131, R131, UR8 ;  /* 0x0000000883837c20 */ /* 0x000fc80008410000 */
[----:B------:R-:W-:-:S05]  /*6570*/  FMUL.FTZ R170, R166, R131 ;  /* 0x00000083a6aa7220 */ /* 0x000fca0000410000 */
[----:B------:R-:W-:-:S05]  /*6580*/  FSEL R170, R170, RZ, P6 ;  /* 0x000000ffaaaa7208 */ /* 0x000fca0003000000 */
[----:B------:R-:W-:Y:S01]  /*6590*/  FADD.FTZ R82, R82, R170 ;  /* 0x000000aa52527221 */ /* 0x000fe20000010000 */
[----:B------:R-:W-:Y:S01]  /*65a0*/  HFMA2 R170, -RZ, RZ, 0, 0 ;  /* 0x00000000ffaa7431 */ /* 0x000fe200000001ff */
[----:B---3--:R-:W-:-:S05]  /*65b0*/  PRMT R176, R177, 0x7610, R176 ;  /* 0x00007610b1b07816 */ /* 0x008fca00000000b0 */
[----:B------:R-:W-:-:S05]  /*65c0*/  @P6 HADD2.F32 R176, -RZ, R176.H0_H0 ;  /* 0x200000b0ffb06230 */ /* 0x000fca0000004100 */
[----:B------:R-:W-:-:S07]  /*65d0*/  @P6 FMUL.FTZ R170, R176, R131 ;  /* 0x00000083b0aa6220 */ /* 0x000fce0000410000 */
.L_x_22128:
[----:B------:R-:W-:Y:S05]  /*65e0*/  BSYNC.RECONVERGENT B3 ;  /* 0x0000000000037941 */ /* 0x000fea0003800200 */
.L_x_22127:
[----:B------:R-:W3:Y:S01]  /*65f0*/  LDL R176, [R1+0x20] ;  /* 0x0000200001b07983 */ /* 0x000ee20000100800 */
[----:B------:R-:W-:-:S04]  /*6600*/  @P0 FFMA.FTZ R131, R250, R175, R174 ;  /* 0x000000affa830223 */ /* 0x000fc800000100ae */
[----:B---3--:R-:W-:Y:S01]  /*6610*/  @P0 FADD.FTZ R176, R176, -R131 ;  /* 0x80000083b0b00221 */ /* 0x008fe20000010000 */
[----:B------:R-:W-:-:S03]  /*6620*/  MOV R131, R123 ;  /* 0x0000007b00837202 */ /* 0x000fc60000000f00 */
[----:B------:R-:W-:Y:S01]  /*6630*/  @P0 FFMA.FTZ R131, R10, R176, R123 ;  /* 0x000000b00a830223 */ /* 0x000fe2000001007b */
[----:B------:R-:W-:Y:S06]  /*6640*/  @!P1 BRA `(.L_x_22109) ;  /* 0x00000000002c9947 */ /* 0x000fec0003800000 */
[----:B------:R-:W3:Y:S01]  /*6650*/  LDL.S16 R177, [R1+0xd4] ;  /* 0x0000d40001b17983 */ /* 0x000ee20000100600 */
[----:B------:R-:W-:Y:S01]  /*6660*/  FMUL.FTZ R171, R131, UR9 ;  /* 0x0000000983ab7c20 */ /* 0x000fe20008410000 */
[----:B------:R-:W-:Y:S02]  /*6670*/  ISETP.GE.U32.AND P6, PT, R8, 0x1000000, PT ;  /* 0x010000000800780c */ /* 0x000fe40003fc6070 */
[----:B---3--:R-:W-:Y:S01]  /*6680*/  PRMT R178, R177, 0x7610, R178 ;  /* 0x00007610b1b27816 */ /* 0x008fe200000000b2 */
[----:B------:R-:W-:-:S04]  /*6690*/  FMUL.FTZ R177, R171, UR8 ;  /* 0x00000008abb17c20 */ /* 0x000fc80008410000 */
[----:B------:R-:W-:-:S06]  /*66a0*/  FMUL.FTZ R171, R167, R177 ;  /* 0x000000b1a7ab7220 */ /* 0x000fcc0000410000 */
[----:B------:R-:W-:Y:S01]  /*66b0*/  @P6 HADD2.F32 R176, -RZ, R178.H0_H0 ;  /* 0x200000b2ffb06230 */ /* 0x000fe20000004100 */
[----:B------:R-:W-:-:S05]  /*66c0*/  FSEL R171, R171, RZ, P6 ;  /* 0x000000ffabab7208 */ /* 0x000fca0003000000 */
[----:B------:R-:W-:Y:S01]  /*66d0*/  FADD.FTZ R83, R83, R171 ;  /* 0x000000ab53537221 */ /* 0x000fe20000010000 */
[----:B------:R-:W-:Y:S02]  /*66e0*/  HFMA2 R171, -RZ, RZ, 0, 0 ;  /* 0x00000000ffab7431 */ /* 0x000fe400000001ff */
[----:B------:R-:W-:-:S07]  /*66f0*/  @P6 FMUL.FTZ R171, R176, R177 ;  /* 0x000000b1b0ab6220 */ /* 0x000fce0000410000 */
.L_x_22109:
[----:B------:R-:W-:Y:S05]  /*6700*/  BSYNC.RECONVERGENT B2 ;  /* 0x0000000000027941 */ /* 0x000fea0003800200 */
.L_x_22100:
        /* <DEDUP_REMOVED lines=10> */
.L_x_22097:
[----:B------:R-:W-:Y:S05]  /*67b0*/  BSYNC.RECONVERGENT B1 ;  /* 0x0000000000017941 */ /* 0x000fea0003800200 */
.L_x_22096:
[----:B------:R-:W-:Y:S01]  /*67c0*/  LOP3.LUT P6, RZ, R4, 0x2, RZ, 0xc0, !PT ;  /* 0x0000000204ff7812 */ /* 0x000fe200078cc0ff */
[----:B------:R-:W-:-:S12]  /*67d0*/  BSSY.RECONVERGENT B1, `(.L_x_22129) ;  /* 0x0000162000017945 */ /* 0x000fd80003800200 */
[----:B------:R-:W-:Y:S05]  /*67e0*/  @!P6 BRA `(.L_x_22130) ;  /* 0x000000140080e947 */ /* 0x000fea0003800000 */
[----:B------:R-:W-:Y:S04]  /*67f0*/  BSSY.RECONVERGENT B2, `(.L_x_22131) ;  /* 0x0000005000027945 */ /* 0x000fe80003800200 */
[----:B------:R-:W-:Y:S05]  /*6800*/  @!P1 BRA `(.L_x_22132) ;  /* 0x00000000000c9947 */ /* 0x000fea0003800000 */
[----:B-----5:R-:W1:Y:S02]  /*6810*/  LDC.64 R164, c[0x0][0x390] ;  /* 0x0000e400ffa47b82 */ /* 0x020e640000000a00 */
[----:B-1----:R-:W-:-:S06]  /*6820*/  IMAD.WIDE.U32 R164, R9, 0x10, R164 ;  /* 0x0000001009a47825 */ /* 0x002fcc00078e00a4 */
[----:B------:R-:W5:Y:S02]  /*6830*/  LDG.E.128 R164, desc[UR6][R164.64] ;  /* 0x00000006a4a47981 */ /* 0x000f64000c1e1d00 */
.L_x_22132:
[----:B------:R-:W-:Y:S05]  /*6840*/  BSYNC.RECONVERGENT B2 ;  /* 0x0000000000027941 */ /* 0x000fea0003800200 */
.L_x_22131:
        /* <DEDUP_REMOVED lines=10> */
[----:B------:R-:W-:Y:S01]  /*68f0*/  @P0 FFMA.FTZ R129, R208, R175, R174 ;  /* 0x000000afd0810223 */ /* 0x000fe200000100ae */
[----:B------:R-:W-:Y:S01]  /*6900*/  BSSY.RECONVERGENT B3, `(.L_x_22136) ;  /* 0x0000010000037945 */ /* 0x000fe20003800200 */
[----:B-----5:R-:W-:Y:S02]  /*6910*/  MOV R128, R24 ;  /* 0x0000001800807202 */ /* 0x020fe40000000f00 */
[----:B------:R-:W-:-:S04]  /*6920*/  @P0 FADD.FTZ R129, R239, -R129 ;  /* 0x80000081ef810221 */ /* 0x000fc80000010000 */
[----:B------:R-:W-:Y:S01]  /*6930*/  @P0 FFMA.FTZ R128, R10, R129, R24 ;  /* 0x000000810a800223 */ /* 0x000fe20000010018 */
[----:B------:R-:W-:Y:S06]  /*6940*/  @!P1 BRA `(.L_x_22137) ;  /* 0x00000000002c9947 */ /* 0x000fec0003800000 */
[----:B0-----:R-:W3:Y:S01]  /*6950*/  LDL.S16 R172, [R1+0xd2] ;  /* 0x0000d20001ac7983 */ /* 0x001ee20000100600 */
[----:B------:R-:W-:Y:S01]  /*6960*/  FMUL.FTZ R129, R128, UR9 ;  /* 0x0000000980817c20 */ /* 0x000fe20008410000 */
[----:B------:R-:W-:Y:S01]  /*6970*/  LOP3.LUT P6, RZ, R7, 0xff, RZ, 0xc0, !PT ;  /* 0x000000ff07ff7812 */ /* 0x000fe200078cc0ff */
[----:B------:R-:W-:Y:S02]  /*6980*/  UMOV UR4, URZ ;  /* 0x000000ff00047c82 */ /* 0x000fe40008000000 */
[----:B------:R-:W-:Y:S01]  /*6990*/  FMUL.FTZ R129, R129, UR8 ;  /* 0x0000000881817c20 */ /* 0x000fe20008410000 */
[----:B------:R-:W-:-:S03]  /*69a0*/  MOV R168, UR4 ;  /* 0x0000000400a87c02 */ /* 0x000fc60008000f00 */
[----:B------:R-:W-:-:S05]  /*69b0*/  FMUL.FTZ R130, R164, R129 ;  /* 0x00000081a4827220 */ /* 0x000fca0000410000 */
[----:B------:R-:W-:-:S05]  /*69c0*/  FSEL R130, R130, RZ, P6 ;  /* 0x000000ff82827208 */ /* 0x000fca0003000000 */
[----:B------:R-:W-:Y:S01]  /*69d0*/  FADD.FTZ R84, R84, R130 ;  /* 0x0000008254547221 */ /* 0x000fe20000010000 */
[----:B---3--:R-:W-:-:S05]  /*69e0*/  @P6 HADD2.F32 R130, -RZ, R172.H0_H0 ;  /* 0x200000acff826230 */ /* 0x008fca0000004100 */
[----:B------:R-:W-:-:S07]  /*69f0*/  @P6 FMUL.FTZ R168, R129, R130 ;  /* 0x0000008281a86220 */ /* 0x000fce0000410000 */
.L_x_22137:
[----:B------:R-:W-:Y:S05]  /*6a00*/  BSYNC.RECONVERGENT B3 ;  /* 0x0000000000037941 */ /* 0x000fea0003800200 */
.L_x_22136:
[----:B------:R-:W-:Y:S01]  /*6a10*/  @P0 FFMA.FTZ R130, R197, R175, R174 ;  /* 0x000000afc5820223 */ /* 0x000fe200000100ae */
[----:B------:R-:W-:Y:S01]  /*6a20*/  BSSY.RECONVERGENT B3, `(.L_x_22138) ;  /* 0x0000010000037945 */ /* 0x000fe20003800200 */
[----:B------:R-:W-:Y:S02]  /*6a30*/  MOV R129, R25 ;  /* 0x0000001900817202 */ /* 0x000fe40000000f00 */
        /* <DEDUP_REMOVED lines=14> */
.L_x_22139:
[----:B------:R-:W-:Y:S05]  /*6b20*/  BSYNC.RECONVERGENT B3 ;  /* 0x0000000000037941 */ /* 0x000fea0003800200 */
.L_x_22138:
        /* <DEDUP_REMOVED lines=10> */
[----:B------:R-:W-:-:S04]  /*6bd0*/  FMUL.FTZ R131, R131, UR8 ;  /* 0x0000000883837c20 */ /* 0x000fc80008410000 */
[----:B------:R-:W-:-:S05]  /*6be0*/  FMUL.FTZ R170, R166, R131 ;  /* 0x00000083a6aa7220 */ /* 0x000fca0000410000 */
[----:B------:R-:W-:-:S05]  /*6bf0*/  FSEL R170, R170, RZ, P6 ;  /* 0x000000ffaaaa7208 */ /* 0x000fca0003000000 */
[----:B------:R-:W-:Y:S01]  /*6c00*/  FADD.FTZ R86, R86, R170 ;  /* 0x000000aa56567221 */ /* 0x000fe20000010000 */
[----:B------:R-:W-:Y:S01]  /*6c10*/  MOV R170, UR4 ;  /* 0x0000000400aa7c02 */ /* 0x000fe20008000f00 */
[----:B---3--:R-:W-:-:S05]  /*6c20*/  @P6 HADD2.F32 R172, -RZ, R172.H0_H0 ;  /* 0x200000acffac6230 */ /* 0x008fca0000004100 */
[----:B------:R-:W-:-:S07]  /*6c30*/  @P6 FMUL.FTZ R170, R131, R172 ;  /* 0x000000ac83aa6220 */ /* 0x000fce0000410000 */
.L_x_22141:
[----:B------:R-:W-:Y:S05]  /*6c40*/  BSYNC.RECONVERGENT B3 ;  /* 0x0000000000037941 */ /* 0x000fea0003800200 */
.L_x_22140:
[----:B0-----:R-:W3:Y:S01]  /*6c50*/  LDL R172, [R1+0x1c] ;  /* 0x00001c0001ac7983 */ /* 0x001ee20000100800 */
[----:B------:R-:W-:-:S04]  /*6c60*/  @P0 FFMA.FTZ R131, R249, R175, R174 ;  /* 0x000000aff9830223 */ /* 0x000fc800000100ae */
[----:B---3--:R-:W-:Y:S01]  /*6c70*/  @P0 FADD.FTZ R172, R172, -R131 ;  /* 0x80000083acac0221 */ /* 0x008fe20000010000 */
[----:B------:R-:W-:-:S03]  /*6c80*/  MOV R131, R27 ;  /* 0x0000001b00837202 */ /* 0x000fc60000000f00 */
[----:B------:R-:W-:Y:S01]  /*6c90*/  @P0 FFMA.FTZ R131, R10, R172, R27 ;  /* 0x000000ac0a830223 */ /* 0x000fe2000001001b */
[----:B------:R-:W-:Y:S06]  /*6ca0*/  @!P1 BRA `(.L_x_22142) ;  /* 0x0000001000289947 */ /* 0x000fec0003800000 */
[----:B------:R-:W-:Y:S01]  /*6cb0*/  FMUL.FTZ R171, R131, UR9 ;  /* 0x0000000983ab7c20 */ /* 0x000fe20008410000 */
[----:B------:R-:W-:Y:S01]  /*6cc0*/  ISETP.GE.U32.AND P6, PT, R7, 0x1000000, PT ;  /* 0x010000000700780c */ /* 0x000fe20003fc6070 */
[----:B------:R-:W-:Y:S02]  /*6cd0*/  UMOV UR4, URZ ;  /* 0x000000ff00047c82 */ /* 0x000fe40008000000 */
[----:B------:R-:W-:-:S04]  /*6ce0*/  FMUL.FTZ R172, R171, UR8 ;  /* 0x00000008abac7c20 */ /* 0x000fc80008410000 */
[----:B------:R-:W-:-:S05]  /*6cf0*/  FMUL.FTZ R171, R167, R172 ;  /* 0x000000aca7ab7220 */ /* 0x000fca0000410000 */
[----:B------:R-:W-:-:S05]  /*6d00*/  FSEL R171, R171, RZ, P6 ;  /* 0x000000ffabab7208 */ /* 0x000fca0003000000 */
[----:B------:R-:W-:Y:S01]  /*6d10*/  FADD.FTZ R87, R87, R171 ;  /* 0x000000ab57577221 */ /* 0x000fe20000010000 */
[----:B------:R-:W-:Y:S01]  /*6d20*/  MOV R171, UR4 ;  /* 0x0000000400ab7c02 */ /* 0x000fe20008000f00 */
[----:B------:R-:W-:Y:S06]  /*6d30*/  @!P6 BRA `(.L_x_22142) ;  /* 0x000000100004e947 */ /* 0x000fec0003800000 */
[----:B------:R-:W3:Y:S02]  /*6d40*/  LDL.S16 R173, [R1+0xcc] ;  /* 0x0000cc0001ad7983 */ /* 0x000ee40000100600 */
[----:B---3--:R-:W-:-:S05]  /*6d50*/  HADD2.F32 R171, -RZ, R173.H0_H0 ;  /* 0x200000adffab7230 */ /* 0x008fca0000004100 */
[----:B------:R-:W-:Y:S01]  /*6d60*/  FMUL.FTZ R171, R172, R171 ;  /* 0x000000abacab7220 */ /* 0x000fe20000410000 */
[----:B------:R-:W-:Y:S06]  /*6d70*/  BRA `(.L_x_22142) ;  /* 0x0000000c00f47947 */ /* 0x000fec0003800000 */
.L_x_22135:
[----:B------:R-:W-:Y:S04]  /*6d80*/  BSSY.RECONVERGENT B3, `(.L_x_22143) ;  /* 0x0000012000037945 */ /* 0x000fe80003800200 */
[----:B------:R-:W-:Y:S05]  /*6d90*/  @!P1 BRA `(.L_x_22144) ;  /* 0x0000000000409947 */ /* 0x000fea0003800000 */
[----:B0-----:R-:W3:Y:S01]  /*6da0*/  LDL.S16 R172, [R1+0xd2] ;  /* 0x0000d20001ac7983 */ /* 0x001ee20000100600 */
[----:B------:R-:W-:Y:S01]  /*6db0*/  @P0 FFMA.FTZ R168, R208, R175, R174 ;  /* 0x000000afd0a80223 */ /* 0x000fe200000100ae */
[----:B-----5:R-:W-:Y:S01]  /*6dc0*/  LOP3.LUT P6, RZ, R7, 0xff, RZ, 0xc0, !PT ;  /* 0x000000ff07ff7812 */ /* 0x020fe200078cc0ff */
[----:B------:R-:W-:Y:S02]  /*6dd0*/  UMOV UR4, URZ ;  /* 0x000000ff00047c82 */ /* 0x000fe40008000000 */
[----:B------:R-:W-:Y:S01]  /*6de0*/  @P0 FADD.FTZ R168, R239, -R168 ;  /* 0x800000a8efa80221 */ /* 0x000fe20000010000 */
[----:B---3--:R-:W-:Y:S02]  /*6df0*/  PRMT R173, R172, 0x7610, R173 ;  /* 0x00007610acad7816 */ /* 0x008fe400000000ad */
[----:B------:R-:W-:Y:S01]  /*6e00*/  MOV R172, R24 ;  /* 0x0000001800ac7202 */ /* 0x000fe20000000f00 */
[----:B------:R-:W-:-:S06]  /*6e10*/  @P0 FFMA.FTZ R172, R10, R168, R24 ;  /* 0x000000a80aac0223 */ /* 0x000fcc0000010018 */
[----:B------:R-:W-:Y:S02]  /*6e20*/  @P6 HADD2.F32 R173, -RZ, R173.H0_H0 ;  /* 0x200000adffad6230 */ /* 0x000fe40000004100 */
[----:B------:R-:W-:-:S04]  /*6e30*/  FMUL.FTZ R168, R172, UR9 ;  /* 0x00000009aca87c20 */ /* 0x000fc80008410000 */
[----:B------:R-:W-:-:S04]  /*6e40*/  FMUL.FTZ R172, R168, UR8 ;  /* 0x00000008a8ac7c20 */ /* 0x000fc80008410000 */
[----:B------:R-:W-:-:S05]  /*6e50*/  FMUL.FTZ R168, R164, R172 ;  /* 0x000000aca4a87220 */ /* 0x000fca0000410000 */
[----:B------:R-:W-:-:S05]  /*6e60*/  FSEL R168, R168, RZ, P6 ;  /* 0x000000ffa8a87208 */ /* 0x000fca0003000000 */
[----:B------:R-:W-:Y:S01]  /*6e70*/  FADD.FTZ R84, R84, R168 ;  /* 0x000000a854547221 */ /* 0x000fe20000010000 */
[----:B------:R-:W-:Y:S01]  /*6e80*/  MOV R168, UR4 ;  /* 0x0000000400a87c02 */ /* 0x000fe20008000f00 */
[----:B------:R-:W-:-:S07]  /*6e90*/  @P6 FMUL.FTZ R168, R173, R172 ;  /* 0x000000acada86220 */ /* 0x000fce0000410000 */
.L_x_22144:
[----:B------:R-:W-:Y:S05]  /*6ea0*/  BSYNC.RECONVERGENT B3 ;  /* 0x0000000000037941 */ /* 0x000fea0003800200 */
.L_x_22143:
        /* <DEDUP_REMOVED lines=18> */
.L_x_22146:
[----:B------:R-:W-:Y:S05]  /*6fd0*/  BSYNC.RECONVERGENT B3 ;  /* 0x0000000000037941 */ /* 0x000fea0003800200 */
.L_x_22145:
        /* <DEDUP_REMOVED lines=18> */
.L_x_22148:
[----:B------:R-:W-:Y:S05]  /*7100*/  BSYNC.RECONVERGENT B3 ;  /* 0x0000000000037941 */ /* 0x000fea0003800200 */
.L_x_22147:
[----:B------:R-:W-:Y:S05]  /*7110*/  @!P1 BRA `(.L_x_22142) ;  /* 0x0000000c000c9947 */ /* 0x000fea0003800000 */
[----:B0-----:R-:W3:Y:S01]  /*7120*/  LDL R172, [R1+0x1c] ;  /* 0x00001c0001ac7983 */ /* 0x001ee20000100800 */
[----:B------:R-:W-:Y:S01]  /*7130*/  @P0 FFMA.FTZ R171, R249, R175, R174 ;  /* 0x000000aff9ab0223 */ /* 0x000fe200000100ae */
[----:B-----5:R-:W-:Y:S01]  /*7140*/  ISETP.GE.U32.AND P6, PT, R7, 0x1000000, PT ;  /* 0x010000000700780c */ /* 0x020fe20003fc6070 */
[----:B------:R-:W-:Y:S02]  /*7150*/  UMOV UR4, URZ ;  /* 0x000000ff00047c82 */ /* 0x000fe40008000000 */
        /* <DEDUP_REMOVED lines=14> */
.L_x_22134:
[----:B------:R-:W-:Y:S01]  /*7240*/  UISETP.NE.U32.AND UP0, UPT, UR12, URZ, UPT ;  /* 0x000000ff0c00728c */ /* 0x000fe2000bf05070 */
[----:B------:R-:W-:-:S03]  /*7250*/  LOP3.LUT R4, R4, 0xfffffffe, RZ, 0xc0, !PT ;  /* 0xfffffffe04047812 */ /* 0x000fc600078ec0ff */
[----:B------:R-:W-:-:S06]  /*7260*/  UISETP.NE.AND.EX UP0, UPT, UR13, URZ, UPT, UP0 ;  /* 0x000000ff0d00728c */ /* 0x000fcc000bf05300 */
[----:B------:R-:W-:-:S13]  /*7270*/  PLOP3.LUT P6, PT, PT, PT, UP0, 0x80, 0x8 ;  /* 0x000000000008781c */ /* 0x000fda0003fcf008 */
[----:B------:R-:W-:Y:S01]  /*7280*/  @P6 LOP3.LUT R4, R4, 0x1, RZ, 0xfc, !PT ;  /* 0x0000000104046812 */ /* 0x000fe200078efcff */
[----:B------:R-:W-:Y:S06]  /*7290*/  @!P6 BRA `(.L_x_22149) ;  /* 0x000000040070e947 */ /* 0x000fec0003800000 */
[----:B0-----:R-:W3:Y:S01]  /*72a0*/  LDL R172, [R1+0x1c] ;  /* 0x00001c0001ac7983 */ /* 0x001ee20000100800 */
        /* <DEDUP_REMOVED lines=21> */
[----:B------:R-:W-:Y:S01]  /*7400*/  ISETP.GT.AND P6, PT, R11, RZ, PT ;  /* 0x000000ff0b00720c */ /* 0x000fe20003fc4270 */
[----:B------:R-:W-:Y:S02]  /*7410*/  UMOV UR4, URZ ;  /* 0x000000ff00047c82 */ /* 0x000fe40008000000 */
        /* <DEDUP_REMOVED lines=11> */
[----:B------:R-:W-:Y:S01]  /*74d0*/  MOV R168, UR4 ;  /* 0x0000000400a87c02 */ /* 0x000fe20008000f00 */
[----:B------:R-:W-:-:S07]  /*74e0*/  @P6 FMUL.FTZ R168, R173, R172 ;  /* 0x000000acada86220 */ /* 0x000fce0000410000 */
.L_x_22151:
[----:B------:R-:W-:Y:S05]  /*74f0*/  BSYNC.RECONVERGENT B3 ;  /* 0x0000000000037941 */ /* 0x000fea0003800200 */
.L_x_22150:
[----:B------:R-:W-:Y:S04]  /*7500*/  BSSY.RECONVERGENT B3, `(.L_x_22152) ;  /* 0x0000013000037945 */ /* 0x000fe80003800200 */
[----:B------:R-:W-:Y:S05]  /*7510*/  @!P1 BRA `(.L_x_22153) ;  /* 0x0000000000449947 */ /* 0x000fea0003800000 */
        /* <DEDUP_REMOVED lines=17> */
.L_x_22153:
[----:B------:R-:W-:Y:S05]  /*7630*/  BSYNC.RECONVERGENT B3 ;  /* 0x0000000000037941 */ /* 0x000fea0003800200 */
.L_x_22152:
        /* <DEDUP_REMOVED lines=19> */
.L_x_22155:
[----:B------:R-:W-:Y:S05]  /*7770*/  BSYNC.RECONVERGENT B3 ;  /* 0x0000000000037941 */ /* 0x000fea0003800200 */
.L_x_22154:
[----:B------:R-:W-:Y:S05]  /*7780*/  @!P1 BRA `(.L_x_22142) ;  /* 0x0000000400709947 */ /* 0x000fea0003800000 */
[----:B------:R-:W-:Y:S01]  /*7790*/  FMUL.FTZ R171, R131, UR9 ;  /* 0x0000000983ab7c20 */ /* 0x000fe20008410000 */
[----:B-----5:R-:W-:Y:S01]  /*77a0*/  ISETP.GE.U32.AND P6, PT, R7, 0x1000000, PT ;  /* 0x010000000700780c */ /* 0x020fe20003fc6070 */
        /* <DEDUP_REMOVED lines=11> */
.L_x_22149:
[----:B------:R-:W-:Y:S04]  /*7860*/  BSSY.RECONVERGENT B3, `(.L_x_22156) ;  /* 0x0000013000037945 */ /* 0x000fe80003800200 */
[----:B------:R-:W-:Y:S05]  /*7870*/  @!P1 BRA `(.L_x_22157) ;  /* 0x0000000000449947 */ /* 0x000fea0003800000 */
[----:B0-----:R-:W3:Y:S01]  /*7880*/  LDL.S16 R172, [R1+0xd2] ;  /* 0x0000d20001ac7983 */ /* 0x001ee20000100600 */
        /* <DEDUP_REMOVED lines=16> */
.L_x_22157:
[----:B------:R-:W-:Y:S05]  /*7990*/  BSYNC.RECONVERGENT B3 ;  /* 0x0000000000037941 */ /* 0x000fea0003800200 */
.L_x_22156:
        /* <DEDUP_REMOVED lines=19> */
.L_x_22159:
[----:B------:R-:W-:Y:S05]  /*7ad0*/  BSYNC.RECONVERGENT B3 ;  /* 0x0000000000037941 */ /* 0x000fea0003800200 */
.L_x_22158:
        /* <DEDUP_REMOVED lines=19> */
.L_x_22161:
[----:B------:R-:W-:Y:S05]  /*7c10*/  BSYNC.RECONVERGENT B3 ;  /* 0x0000000000037941 */ /* 0x000fea0003800200 */
.L_x_22160:
[----:B------:R-:W-:Y:S05]  /*7c20*/  @!P1 BRA `(.L_x_22142) ;  /* 0x0000000000489947 */ /* 0x000fea0003800000 */
[----:B0-----:R-:W3:Y:S04]  /*7c30*/  LDL R172, [R1+0x1c] ;  /* 0x00001c0001ac7983 */ /* 0x001ee80000100800 */
[----:B------:R-:W4:Y:S01]  /*7c40*/  LDL.S16 R176, [R1+0xcc] ;  /* 0x0000cc0001b07983 */ /* 0x000f220000100600 */
[----:B------:R-:W-:Y:S01]  /*7c50*/  FFMA.FTZ R171, R249, R175, R174 ;  /* 0x000000aff9ab7223 */ /* 0x000fe200000100ae */
[----:B------:R-:W-:Y:S01]  /*7c60*/  ISETP.GT.AND P6, PT, R11, RZ, PT ;  /* 0x000000ff0b00720c */ /* 0x000fe20003fc4270 */
[----:B------:R-:W-:Y:S02]  /*7c70*/  UMOV UR4, URZ ;  /* 0x000000ff00047c82 */ /* 0x000fe40008000000 */
[----:B---3--:R-:W-:-:S04]  /*7c80*/  FADD.FTZ R171, R172, -R171 ;  /* 0x800000abacab7221 */ /* 0x008fc80000010000 */
[----:B------:R-:W-:Y:S01]  /*7c90*/  FMUL.FTZ R171, R10, R171 ;  /* 0x000000ab0aab7220 */ /* 0x000fe20000410000 */
[----:B----4-:R-:W-:-:S04]  /*7ca0*/  PRMT R173, R176, 0x7610, R173 ;  /* 0x00007610b0ad7816 */ /* 0x010fc800000000ad */
[----:B------:R-:W-:Y:S02]  /*7cb0*/  FSEL R171, R171, RZ, P6 ;  /* 0x000000ffabab7208 */ /* 0x000fe40003000000 */
[----:B-----5:R-:W-:-:S03]  /*7cc0*/  ISETP.GE.U32.AND P6, PT, R7, 0x1000000, PT ;  /* 0x010000000700780c */ /* 0x020fc60003fc6070 */
[----:B------:R-:W-:-:S04]  /*7cd0*/  FMUL.FTZ R171, R171, UR9 ;  /* 0x00000009abab7c20 */ /* 0x000fc80008410000 */
[----:B------:R-:W-:-:S04]  /*7ce0*/  FMUL.FTZ R172, R171, UR8 ;  /* 0x00000008abac7c20 */ /* 0x000fc80008410000 */
[----:B------:R-:W-:Y:S02]  /*7cf0*/  FMUL.FTZ R171, R167, R172 ;  /* 0x000000aca7ab7220 */ /* 0x000fe40000410000 */
[----:B------:R-:W-:-:S03]  /*7d00*/  @P6 HADD2.F32 R173, -RZ, R173.H0_H0 ;  /* 0x200000adffad6230 */ /* 0x000fc60000004100 */
[----:B------:R-:W-:-:S05]  /*7d10*/  FSEL R171, R171, RZ, P6 ;  /* 0x000000ffabab7208 */ /* 0x000fca0003000000 */
[----:B------:R-:W-:Y:S01]  /*7d20*/  FADD.FTZ R87, R87, R171 ;  /* 0x000000ab57577221 */ /* 0x000fe20000010000 */
[----:B------:R-:W-:Y:S01]  /*7d30*/  MOV R171, UR4 ;  /* 0x0000000400ab7c02 */ /* 0x000fe20008000f00 */
[----:B------:R-:W-:-:S07]  /*7d40*/  @P6 FMUL.FTZ R171, R173, R172 ;  /* 0x000000acadab6220 */ /* 0x000fce0000410000 */
.L_x_22142:
[----:B------:R-:W-:Y:S05]  /*7d50*/  BSYNC.RECONVERGENT B2 ;  /* 0x0000000000027941 */ /* 0x000fea0003800200 */
.L_x_22133:
        /* <DEDUP_REMOVED lines=9> */
.L_x_22130:
[----:B------:R-:W-:Y:S05]  /*7df0*/  BSYNC.RECONVERGENT B1 ;  /* 0x0000000000017941 */ /* 0x000fea0003800200 */
.L_x_22129:
[----:B------:R-:W-:Y:S04]  /*7e00*/  BSSY.RECONVERGENT B1, `(.L_x_22162) ;  /* 0x000015d000017945 */ /* 0x000fe80003800200 */
[----:B------:R-:W-:Y:S05]  /*7e10*/  @!P2 BRA `(.L_x_22163) ;  /* 0x00000014006ca947 */ /* 0x000fea0003800000 */
[----:B------:R-:W-:Y:S04]  /*7e20*/  BSSY.RECONVERGENT B2, `(.L_x_22164) ;  /* 0x0000005000027945 */ /* 0x000fe80003800200 */
[----:B------:R-:W-:Y:S05]  /*7e30*/  @!P1 BRA `(.L_x_22165) ;  /* 0x00000000000c9947 */ /* 0x000fea0003800000 */
[----:B-----5:R-:W3:Y:S02]  /*7e40*/  LDC.64 R164, c[0x0][0x390] ;  /* 0x0000e400ffa47b82 */ /* 0x020ee40000000a00 */
[----:B---3--:R-:W-:-:S06]  /*7e50*/  IMAD.WIDE.U32 R164, R9, 0x10, R164 ;  /* 0x0000001009a47825 */ /* 0x008fcc00078e00a4 */
[----:B------:R-:W5:Y:S02]  /*7e60*/  LDG.E.128 R164, desc[UR6][R164.64] ;  /* 0x00000006a4a47981 */ /* 0x000f64000c1e1d00 */
.L_x_22165:
[----:B------:R-:W-:Y:S05]  /*7e70*/  BSYNC.RECONVERGENT B2 ;  /* 0x0000000000027941 */ /* 0x000fea0003800200 */
.L_x_22164:
        /* <DEDUP_REMOVED lines=8> */
[----:B------:R-:W-:Y:S01]  /*7f00*/  @P0 FFMA.FTZ R129, R207, R175, R174 ;  /* 0x000000afcf810223 */ /* 0x000fe200000100ae */
[----:B------:R-:W-:Y:S01]  /*7f10*/  BSSY.RECONVERGENT B3, `(.L_x_22169) ;  /* 0x0000010000037945 */ /* 0x000fe20003800200 */
[----:B-----5:R-:W-:Y:S02]  /*7f20*/  MOV R128, R132 ;  /* 0x0000008400807202 */ /* 0x020fe40000000f00 */
[----:B------:R-:W-:-:S04]  /*7f30*/  @P0 FADD.FTZ R129, R238, -R129 ;  /* 0x80000081ee810221 */ /* 0x000fc80000010000 */
[----:B------:R-:W-:Y:S01]  /*7f40*/  @P0 FFMA.FTZ R128, R10, R129, R132 ;  /* 0x000000810a800223 */ /* 0x000fe20000010084 */
[----:B------:R-:W-:Y:S06]  /*7f50*/  @!P1 BRA `(.L_x_22170) ;  /* 0x00000000002c9947 */ /* 0x000fec0003800000 */
[----:B01----:R-:W3:Y:S01]  /*7f60*/  LDL.S16 R172, [R1+0xca] ;  /* 0x0000ca0001ac7983 */ /* 0x003ee20000100600 */
        /* <DEDUP_REMOVED lines=10> */
.L_x_22170:
[----:B------:R-:W-:Y:S05]  /*8010*/  BSYNC.RECONVERGENT B3 ;  /* 0x0000000000037941 */ /* 0x000fea0003800200 */
.L_x_22169:
[----:B------:R-:W-:Y:S01]  /*8020*/  @P0 FFMA.FTZ R130, R196, R175, R174 ;  /* 0x000000afc4820223 */ /* 0x000fe200000100ae */
[----:B------:R-:W-:Y:S01]  /*8030*/  BSSY.RECONVERGENT B3, `(.L_x_22171) ;  /* 0x0000010000037945 */ /* 0x000fe20003800200 */
[----:B------:R-:W-:Y:S02]  /*8040*/  MOV R129, R133 ;  /* 0x0000008500817202 */ /* 0x000fe40000000f00 */
        /* <DEDUP_REMOVED lines=14> */
.L_x_22172:
[----:B------:R-:W-:Y:S05]  /*8130*/  BSYNC.RECONVERGENT B3 ;  /* 0x0000000000037941 */ /* 0x000fea0003800200 */
.L_x_22171:
        /* <DEDUP_REMOVED lines=17> */
.L_x_22174:
[----:B------:R-:W-:Y:S05]  /*8250*/  BSYNC.RECONVERGENT B3 ;  /* 0x0000000000037941 */ /* 0x000fea0003800200 */
.L_x_22173:
[----:B01----:R-:W3:Y:S01]  /*8260*/  LDL R172, [R1+0x18] ;  /* 0x0000180001ac7983 */ /* 0x003ee20000100800 */
        /* <DEDUP_REMOVED lines=18> */
.L_x_22168:
[----:B------:R-:W-:Y:S04]  /*8390*/  BSSY.RECONVERGENT B3, `(.L_x_22176) ;  /* 0x0000012000037945 */ /* 0x000fe80003800200 */
[----:B------:R-:W-:Y:S05]  /*83a0*/  @!P1 BRA `(.L_x_22177) ;  /* 0x0000000000409947 */ /* 0x000fea0003800000 */
[----:B01----:R-:W3:Y:S01]  /*83b0*/  LDL.S16 R172, [R1+0xca] ;  /* 0x0000ca0001ac7983 */ /* 0x003ee20000100600 */
        /* <DEDUP_REMOVED lines=15> */
.L_x_22177:
[----:B------:R-:W-:Y:S05]  /*84b0*/  BSYNC.RECONVERGENT B3 ;  /* 0x0000000000037941 */ /* 0x000fea0003800200 */
.L_x_22176:
        /* <DEDUP_REMOVED lines=18> */
.L_x_22179:
[----:B------:R-:W-:Y:S05]  /*85e0*/  BSYNC.RECONVERGENT B3 ;  /* 0x0000000000037941 */ /* 0x000fea0003800200 */
.L_x_22178:
        /* <DEDUP_REMOVED lines=18> */
.L_x_22181:
[----:B------:R-:W-:Y:S05]  /*8710*/  BSYNC.RECONVERGENT B3 ;  /* 0x0000000000037941 */ /* 0x000fea0003800200 */
.L_x_22180:
[----:B------:R-:W-:Y:S05]  /*8720*/  @!P1 BRA `(.L_x_22175) ;  /* 0x0000000c00049947 */ /* 0x000fea0003800000 */
[----:B01----:R-:W3:Y:S01]  /*8730*/  LDL R172, [R1+0x18] ;  /* 0x0000180001ac7983 */ /* 0x003ee20000100800 */
        /* <DEDUP_REMOVED lines=17> */
.L_x_22167:
[----:B------:R-:W-:-:S04]  /*8850*/  UISETP.NE.U32.AND UP0, UPT, UR12, URZ, UPT ;  /* 0x000000ff0c00728c */ /* 0x000fc8000bf05070 */
[----:B------:R-:W-:-:S06]  /*8860*/  UISETP.NE.AND.EX UP0, UPT, UR13, URZ, UPT, UP0 ;  /* 0x000000ff0d00728c */ /* 0x000fcc000bf05300 */
[----:B------:R-:W-:-:S13]  /*8870*/  PLOP3.LUT P2, PT, PT, PT, UP0, 0x80, 0x8 ;  /* 0x000000000008781c */ /* 0x000fda0003f4f008 */
[----:B------:R-:W-:Y:S05]  /*8880*/  @!P2 BRA `(.L_x_22182) ;  /* 0x000000040070a947 */ /* 0x000fea0003800000 */
[----:B01----:R-:W3:Y:S01]  /*8890*/  LDL R172, [R1+0x18] ;  /* 0x0000180001ac7983 */ /* 0x003ee20000100800 */
        /* <DEDUP_REMOVED lines=36> */
.L_x_22184:
[----:B------:R-:W-:Y:S05]  /*8ae0*/  BSYNC.RECONVERGENT B3 ;  /* 0x0000000000037941 */ /* 0x000fea0003800200 */
.L_x_22183:
        /* <DEDUP_REMOVED lines=19> */
.L_x_22186:
[----:B------:R-:W-:Y:S05]  /*8c20*/  BSYNC.RECONVERGENT B3 ;  /* 0x0000000000037941 */ /* 0x000fea0003800200 */
.L_x_22185:
        /* <DEDUP_REMOVED lines=19> */
.L_x_22188:
[----:B------:R-:W-:Y:S05]  /*8d60*/  BSYNC.RECONVERGENT B3 ;  /* 0x0000000000037941 */ /* 0x000fea0003800200 */
.L_x_22187:
        /* <DEDUP_REMOVED lines=14> */
.L_x_22182:
[----:B------:R-:W-:Y:S04]  /*8e50*/  BSSY.RECONVERGENT B3, `(.L_x_22189) ;  /* 0x0000013000037945 */ /* 0x000fe80003800200 */
[----:B------:R-:W-:Y:S05]  /*8e60*/  @!P1 BRA `(.L_x_22190) ;  /* 0x0000000000449947 */ /* 0x000fea0003800000 */
[----:B01----:R-:W3:Y:S01]  /*8e70*/  LDL.S16 R172, [R1+0xca] ;  /* 0x0000ca0001ac7983 */ /* 0x003ee20000100600 */
        /* <DEDUP_REMOVED lines=16> */
.L_x_22190:
[----:B------:R-:W-:Y:S05]  /*8f80*/  BSYNC.RECONVERGENT B3 ;  /* 0x0000000000037941 */ /* 0x000fea0003800200 */
.L_x_22189:
        /* <DEDUP_REMOVED lines=19> */
.L_x_22192:
[----:B------:R-:W-:Y:S05]  /*90c0*/  BSYNC.RECONVERGENT B3 ;  /* 0x0000000000037941 */ /* 0x000fea0003800200 */
.L_x_22191:
        /* <DEDUP_REMOVED lines=19> */
.L_x_22194:
[----:B------:R-:W-:Y:S05]  /*9200*/  BSYNC.RECONVERGENT B3 ;  /* 0x0000000000037941 */ /* 0x000fea0003800200 */
.L_x_22193:
[----:B------:R-:W-:Y:S05]  /*9210*/  @!P1 BRA `(.L_x_22175) ;  /* 0x0000000000489947 */ /* 0x000fea0003800000 */
[----:B01----:R-:W3:Y:S04]  /*9220*/  LDL R172, [R1+0x18] ;  /* 0x0000180001ac7983 */ /* 0x003ee80000100800 */
        /* <DEDUP_REMOVED lines=17> */
.L_x_22175:
[----:B------:R-:W-:Y:S05]  /*9340*/  BSYNC.RECONVERGENT B2 ;  /* 0x0000000000027941 */ /* 0x000fea0003800200 */
.L_x_22166:
        /* <DEDUP_REMOVED lines=8> */
.L_x_22163:
[----:B------:R-:W-:Y:S05]  /*93d0*/  BSYNC.RECONVERGENT B1 ;  /* 0x0000000000017941 */ /* 0x000fea0003800200 */
.L_x_22162:
[----:B------:R-:W-:Y:S01]  /*93e0*/  LOP3.LUT P2, RZ, R4, 0x4, RZ, 0xc0, !PT ;  /* 0x0000000404ff7812 */ /* 0x000fe2000784c0ff */
[----:B------:R-:W-:-:S12]  /*93f0*/  BSSY.RECONVERGENT B1, `(.L_x_22195) ;  /* 0x000015d000017945 */ /* 0x000fd80003800200 */
[----:B------:R-:W-:Y:S05]  /*9400*/  @!P2 BRA `(.L_x_22196) ;  /* 0x00000014006ca947 */ /* 0x000fea0003800000 */
[----:B------:R-:W-:Y:S04]  /*9410*/  BSSY.RECONVERGENT B2, `(.L_x_22197) ;  /* 0x0000005000027945 */ /* 0x000fe80003800200 */
[----:B------:R-:W-:Y:S05]  /*9420*/  @!P1 BRA `(.L_x_22198) ;  /* 0x00000000000c9947 */ /* 0x000fea0003800000 */
[----:B-----5:R-:W4:Y:S02]  /*9430*/  LDC.64 R164, c[0x0][0x390] ;  /* 0x0000e400ffa47b82 */ /* 0x020f240000000a00 */
[----:B----4-:R-:W-:-:S06]  /*9440*/  IMAD.WIDE.U32 R164, R9, 0x10, R164 ;  /* 0x0000001009a47825 */ /* 0x010fcc00078e00a4 */
[----:B------:R-:W5:Y:S02]  /*9450*/  LDG.E.128 R164, desc[UR6][R164.64] ;  /* 0x00000006a4a47981 */ /* 0x000f64000c1e1d00 */
.L_x_22198:
[----:B------:R-:W-:Y:S05]  /*9460*/  BSYNC.RECONVERGENT B2 ;  /* 0x0000000000027941 */ /* 0x000fea0003800200 */
.L_x_22197:
        /* <DEDUP_REMOVED lines=14> */
[----:B01-3--:R-:W3:Y:S01]  /*9550*/  LDL.S16 R172, [R1+0xc2] ;  /* 0x0000c20001ac7983 */ /* 0x00bee20000100600 */
        /* <DEDUP_REMOVED lines=10> */
.L_x_22203:
[----:B------:R-:W-:Y:S05]  /*9600*/  BSYNC.RECONVERGENT B3 ;  /* 0x0000000000037941 */ /* 0x000fea0003800200 */
.L_x_22202:
[----:B------:R-:W-:Y:S01]  /*9610*/  @P0 FFMA.FTZ R130, R195, R175, R174 ;  /* 0x000000afc3820223 */ /* 0x000fe200000100ae */
[----:B------:R-:W-:Y:S01]  /*9620*/  BSSY.RECONVERGENT B3, `(.L_x_22204) ;  /* 0x0000010000037945 */ /* 0x000fe20003800200 */
[----:B------:R-:W-:Y:S02]  /*9630*/  MOV R129, R137 ;  /* 0x0000008900817202 */ /* 0x000fe40000000f00 */
        /* <DEDUP_REMOVED lines=14> */
.L_x_22205:
[----:B------:R-:W-:Y:S05]  /*9720*/  BSYNC.RECONVERGENT B3 ;  /* 0x0000000000037941 */ /* 0x000fea0003800200 */
.L_x_22204:
        /* <DEDUP_REMOVED lines=17> */
.L_x_22207:
[----:B------:R-:W-:Y:S05]  /*9840*/  BSYNC.RECONVERGENT B3 ;  /* 0x0000000000037941 */ /* 0x000fea0003800200 */
.L_x_22206:
[----:B01-3--:R-:W3:Y:S01]  /*9850*/  LDL R172, [R1+0x14] ;  /* 0x0000140001ac7983 */ /* 0x00bee20000100800 */
        /* <DEDUP_REMOVED lines=18> */
.L_x_22201:
[----:B------:R-:W-:Y:S04]  /*9980*/  BSSY.RECONVERGENT B3, `(.L_x_22209) ;  /* 0x0000012000037945 */ /* 0x000fe80003800200 */
[----:B------:R-:W-:Y:S05]  /*9990*/  @!P1 BRA `(.L_x_22210) ;  /* 0x0000000000409947 */ /* 0x000fea0003800000 */
[----:B01-3--:R-:W3:Y:S01]  /*99a0*/  LDL.S16 R172, [R1+0xc2] ;  /* 0x0000c20001ac7983 */ /* 0x00bee20000100600 */
        /* <DEDUP_REMOVED lines=15> */
.L_x_22210:
[----:B------:R-:W-:Y:S05]  /*9aa0*/  BSYNC.RECONVERGENT B3 ;  /* 0x0000000000037941 */ /* 0x000fea0003800200 */
.L_x_22209:
        /* <DEDUP_REMOVED lines=18> */
.L_x_22212:
[----:B------:R-:W-:Y:S05]  /*9bd0*/  BSYNC.RECONVERGENT B3 ;  /* 0x0000000000037941 */ /* 0x000fea0003800200 */
.L_x_22211:
        /* <DEDUP_REMOVED lines=18> */
.L_x_22214:
[----:B------:R-:W-:Y:S05]  /*9d00*/  BSYNC.RECONVERGENT B3 ;  /* 0x0000000000037941 */ /* 0x000fea0003800200 */
.L_x_22213:
[----:B------:R-:W-:Y:S05]  /*9d10*/  @!P1 BRA `(.L_x_22208) ;  /* 0x0000000c00049947 */ /* 0x000fea0003800000 */
[----:B01-3--:R-:W3:Y:S01]  /*9d20*/  LDL R172, [R1+0x14] ;  /* 0x0000140001ac7983 */ /* 0x00bee20000100800 */
        /* <DEDUP_REMOVED lines=17> */
.L_x_22200:
[----:B------:R-:W-:-:S04]  /*9e40*/  UISETP.NE.U32.AND UP0, UPT, UR12, URZ, UPT ;  /* 0x000000ff0c00728c */ /* 0x000fc8000bf05070 */
[----:B------:R-:W-:-:S06]  /*9e50*/  UISETP.NE.AND.EX UP0, UPT, UR13, URZ, UPT, UP0 ;  /* 0x000000ff0d00728c */ /* 0x000fcc000bf05300 */
[----:B------:R-:W-:-:S13]  /*9e60*/  PLOP3.LUT P2, PT, PT, PT, UP0, 0x80, 0x8 ;  /* 0x000000000008781c */ /* 0x000fda0003f4f008 */
[----:B------:R-:W-:Y:S05]  /*9e70*/  @!P2 BRA `(.L_x_22215) ;  /* 0x000000040070a947 */ /* 0x000fea0003800000 */
[----:B01-3--:R-:W3:Y:S01]  /*9e80*/  LDL R172, [R1+0x14] ;  /* 0x0000140001ac7983 */ /* 0x00bee20000100800 */
        /* <DEDUP_REMOVED lines=36> */
.L_x_22217:
[----:B------:R-:W-:Y:S05]  /*a0d0*/  BSYNC.RECONVERGENT B3 ;  /* 0x0000000000037941 */ /* 0x000fea0003800200 */
.L_x_22216:
        /* <DEDUP_REMOVED lines=19> */
.L_x_22219:
[----:B------:R-:W-:Y:S05]  /*a210*/  BSYNC.RECONVERGENT B3 ;  /* 0x0000000000037941 */ /* 0x000fea0003800200 */
.L_x_22218:
        /* <DEDUP_REMOVED lines=19> */
.L_x_22221:
[----:B------:R-:W-:Y:S05]  /*a350*/  BSYNC.RECONVERGENT B3 ;  /* 0x0000000000037941 */ /* 0x000fea0003800200 */
.L_x_22220:
        /* <DEDUP_REMOVED lines=14> */
.L_x_22215:
[----:B------:R-:W-:Y:S04]  /*a440*/  BSSY.RECONVERGENT B3, `(.L_x_22222) ;  /* 0x0000013000037945 */ /* 0x000fe80003800200 */
[----:B------:R-:W-:Y:S05]  /*a450*/  @!P1 BRA `(.L_x_22223) ;  /* 0x0000000000449947 */ /* 0x000fea0003800000 */
[----:B01-3--:R-:W3:Y:S01]  /*a460*/  LDL.S16 R172, [R1+0xc2] ;  /* 0x0000c20001ac7983 */ /* 0x00bee20000100600 */
        /* <DEDUP_REMOVED lines=16> */
.L_x_22223:
[----:B------:R-:W-:Y:S05]  /*a570*/  BSYNC.RECONVERGENT B3 ;  /* 0x0000000000037941 */ /* 0x000fea0003800200 */
.L_x_22222:
        /* <DEDUP_REMOVED lines=19> */
.L_x_22225:
[----:B------:R-:W-:Y:S05]  /*a6b0*/  BSYNC.RECONVERGENT B3 ;  /* 0x0000000000037941 */ /* 0x000fea0003800200 */
.L_x_22224:
        /* <DEDUP_REMOVED lines=19> */
.L_x_22227:
[----:B------:R-:W-:Y:S05]  /*a7f0*/  BSYNC.RECONVERGENT B3 ;  /* 0x0000000000037941 */ /* 0x000fea0003800200 */
.L_x_22226:
[----:B------:R-:W-:Y:S05]  /*a800*/  @!P1 BRA `(.L_x_22208) ;  /* 0x0000000000489947 */ /* 0x000fea0003800000 */
[----:B01-3--:R-:W3:Y:S04]  /*a810*/  LDL R172, [R1+0x14] ;  /* 0x0000140001ac7983 */ /* 0x00bee80000100800 */
        /* <DEDUP_REMOVED lines=17> */
.L_x_22208:
[----:B------:R-:W-:Y:S05]  /*a930*/  BSYNC.RECONVERGENT B2 ;  /* 0x0000000000027941 */ /* 0x000fea0003800200 */
.L_x_22199:
        /* <DEDUP_REMOVED lines=8> */
.L_x_22196:
[----:B------:R-:W-:Y:S05]  /*a9c0*/  BSYNC.RECONVERGENT B1 ;  /* 0x0000000000017941 */ /* 0x000fea0003800200 */
.L_x_22195:
[----:B------:R-:W-:Y:S01]  /*a9d0*/  LOP3.LUT P2, RZ, R4, 0x8, RZ, 0xc0, !PT ;  /* 0x0000000804ff7812 */ /* 0x000fe2000784c0ff */
[----:B------:R-:W-:-:S12]  /*a9e0*/  BSSY.RECONVERGENT B1, `(.L_x_22228) ;  /* 0x000015d000017945 */ /* 0x000fd80003800200 */
[----:B------:R-:W-:Y:S05]  /*a9f0*/  @!P2 BRA `(.L_x_22229) ;  /* 0x00000014006ca947 */ /* 0x000fea0003800000 */
[----:B------:R-:W-:Y:S04]  /*aa00*/  BSSY.RECONVERGENT B2, `(.L_x_22230) ;  /* 0x0000005000027945 */ /* 0x000fe80003800200 */
[----:B------:R-:W-:Y:S05]  /*aa10*/  @!P1 BRA `(.L_x_22231) ;  /* 0x00000000000c9947 */ /* 0x000fea0003800000 */
[----:B-----5:R-:W0:Y:S02]  /*aa20*/  LDC.64 R164, c[0x0][0x390] ;  /* 0x0000e400ffa47b82 */ /* 0x020e240000000a00 */
[----:B0-----:R-:W-:-:S06]  /*aa30*/  IMAD.WIDE.U32 R164, R9, 0x10, R164 ;  /* 0x0000001009a47825 */ /* 0x001fcc00078e00a4 */
[----:B------:R-:W5:Y:S02]  /*aa40*/  LDG.E.128 R164, desc[UR6][R164.64] ;  /* 0x00000006a4a47981 */ /* 0x000f64000c1e1d00 */
.L_x_22231:
[----:B------:R-:W-:Y:S05]  /*aa50*/  BSYNC.RECONVERGENT B2 ;  /* 0x0000000000027941 */ /* 0x000fea0003800200 */
.L_x_22230:
        /* <DEDUP_REMOVED lines=14> */
[----:B01-34-:R-:W3:Y:S01]  /*ab40*/  LDL.S16 R172, [R1+0xba] ;  /* 0x0000ba0001ac7983 */ /* 0x01bee20000100600 */
        /* <DEDUP_REMOVED lines=10> */
.L_x_22236:
[----:B------:R-:W-:Y:S05]  /*abf0*/  BSYNC.RECONVERGENT B3 ;  /* 0x0000000000037941 */ /* 0x000fea0003800200 */
.L_x_22235:
[----:B------:R-:W-:Y:S01]  /*ac00*/  @P0 FFMA.FTZ R130, R194, R175, R174 ;  /* 0x000000afc2820223 */ /* 0x000fe200000100ae */
[----:B------:R-:W-:Y:S01]  /*ac10*/  BSSY.RECONVERGENT B3, `(.L_x_22237) ;  /* 0x0000010000037945 */ /* 0x000fe20003800200 */
[----:B------:R-:W-:Y:S02]  /*ac20*/  MOV R129, R141 ;  /* 0x0000008d00817202 */ /* 0x000fe40000000f00 */
        /* <DEDUP_REMOVED lines=14> */
.L_x_22238:
[----:B------:R-:W-:Y:S05]  /*ad10*/  BSYNC.RECONVERGENT B3 ;  /* 0x0000000000037941 */ /* 0x000fea0003800200 */
.L_x_22237:
        /* <DEDUP_REMOVED lines=17> */
.L_x_22240:
[----:B------:R-:W-:Y:S05]  /*ae30*/  BSYNC.RECONVERGENT B3 ;  /* 0x0000000000037941 */ /* 0x000fea0003800200 */
.L_x_22239:
[----:B01-34-:R-:W3:Y:S01]  /*ae40*/  LDL R172, [R1+0x10] ;  /* 0x0000100001ac7983 */ /* 0x01bee20000100800 */
        /* <DEDUP_REMOVED lines=18> */
.L_x_22234:
[----:B------:R-:W-:Y:S04]  /*af70*/  BSSY.RECONVERGENT B3, `(.L_x_22242) ;  /* 0x0000012000037945 */ /* 0x000fe80003800200 */
[----:B------:R-:W-:Y:S05]  /*af80*/  @!P1 BRA `(.L_x_22243) ;  /* 0x0000000000409947 */ /* 0x000fea0003800000 */
[----:B01-34-:R-:W3:Y:S01]  /*af90*/  LDL.S16 R172, [R1+0xba] ;  /* 0x0000ba0001ac7983 */ /* 0x01bee20000100600 */
        /* <DEDUP_REMOVED lines=15> */
.L_x_22243:
[----:B------:R-:W-:Y:S05]  /*b090*/  BSYNC.RECONVERGENT B3 ;  /* 0x0000000000037941 */ /* 0x000fea0003800200 */
.L_x_22242:
        /* <DEDUP_REMOVED lines=18> */
.L_x_22245:
[----:B------:R-:W-:Y:S05]  /*b1c0*/  BSYNC.RECONVERGENT B3 ;  /* 0x0000000000037941 */ /* 0x000fea0003800200 */
.L_x_22244:
        /* <DEDUP_REMOVED lines=18> */
.L_x_22247:
[----:B------:R-:W-:Y:S05]  /*b2f0*/  BSYNC.RECONVERGENT B3 ;  /* 0x0000000000037941 */ /* 0x000fea0003800200 */
.L_x_22246:
[----:B------:R-:W-:Y:S05]  /*b300*/  @!P1 BRA `(.L_x_22241) ;  /* 0x0000000c00049947 */ /* 0x000fea0003800000 */
[----:B01-34-:R-:W3:Y:S01]  /*b310*/  LDL R172, [R1+0x10] ;  /* 0x0000100001ac7983 */ /* 0x01bee20000100800 */
        /* <DEDUP_REMOVED lines=17> */
.L_x_22233:
[----:B------:R-:W-:-:S04]  /*b430*/  UISETP.NE.U32.AND UP0, UPT, UR12, URZ, UPT ;  /* 0x000000ff0c00728c */ /* 0x000fc8000bf05070 */
[----:B------:R-:W-:-:S06]  /*b440*/  UISETP.NE.AND.EX UP0, UPT, UR13, URZ, UPT, UP0 ;  /* 0x000000ff0d00728c */ /* 0x000fcc000bf05300 */
[----:B------:R-:W-:-:S13]  /*b450*/  PLOP3.LUT P2, PT, PT, PT, UP0, 0x80, 0x8 ;  /* 0x000000000008781c */ /* 0x000fda0003f4f008 */
[----:B------:R-:W-:Y:S05]  /*b460*/  @!P2 BRA `(.L_x_22248) ;  /* 0x000000040070a947 */ /* 0x000fea0003800000 */
[----:B01-34-:R-:W3:Y:S01]  /*b470*/  LDL R172, [R1+0x10] ;  /* 0x0000100001ac7983 */ /* 0x01bee20000100800 */
        /* <DEDUP_REMOVED lines=36> */
.L_x_22250:
[----:B------:R-:W-:Y:S05]  /*b6c0*/  BSYNC.RECONVERGENT B3 ;  /* 0x0000000000037941 */ /* 0x000fea0003800200 */
.L_x_22249:
        /* <DEDUP_REMOVED lines=19> */
.L_x_22252:
[----:B------:R-:W-:Y:S05]  /*b800*/  BSYNC.RECONVERGENT B3 ;  /* 0x0000000000037941 */ /* 0x000fea0003800200 */
.L_x_22251:
        /* <DEDUP_REMOVED lines=19> */
.L_x_22254:
[----:B------:R-:W-:Y:S05]  /*b940*/  BSYNC.RECONVERGENT B3 ;  /* 0x0000000000037941 */ /* 0x000fea0003800200 */
.L_x_22253:
        /* <DEDUP_REMOVED lines=14> */
.L_x_22248:
[----:B------:R-:W-:Y:S04]  /*ba30*/  BSSY.RECONVERGENT B3, `(.L_x_22255) ;  /* 0x0000013000037945 */ /* 0x000fe80003800200 */
[----:B------:R-:W-:Y:S05]  /*ba40*/  @!P1 BRA `(.L_x_22256) ;  /* 0x0000000000449947 */ /* 0x000fea0003800000 */
[----:B01-34-:R-:W3:Y:S01]  /*ba50*/  LDL.S16 R172, [R1+0xba] ;  /* 0x0000ba0001ac7983 */ /* 0x01bee20000100600 */
        /* <DEDUP_REMOVED lines=16> */
.L_x_22256:
[----:B------:R-:W-:Y:S05]  /*bb60*/  BSYNC.RECONVERGENT B3 ;  /* 0x0000000000037941 */ /* 0x000fea0003800200 */
.L_x_22255:
        /* <DEDUP_REMOVED lines=19> */
.L_x_22258:
[----:B------:R-:W-:Y:S05]  /*bca0*/  BSYNC.RECONVERGENT B3 ;  /* 0x0000000000037941 */ /* 0x000fea0003800200 */
.L_x_22257:
        /* <DEDUP_REMOVED lines=19> */
.L_x_22260:
[----:B------:R-:W-:Y:S05]  /*bde0*/  BSYNC.RECONVERGENT B3 ;  /* 0x0000000000037941 */ /* 0x000fea0003800200 */
.L_x_22259:
[----:B------:R-:W-:Y:S05]  /*bdf0*/  @!P1 BRA `(.L_x_22241) ;  /* 0x0000000000489947 */ /* 0x000fea0003800000 */
[----:B01-34-:R-:W3:Y:S04]  /*be00*/  LDL R172, [R1+0x10] ;  /* 0x0000100001ac7983 */ /* 0x01bee80000100800 */
        /* <DEDUP_REMOVED lines=17> */
.L_x_22241:
[----:B------:R-:W-:Y:S05]  /*bf20*/  BSYNC.RECONVERGENT B2 ;  /* 0x0000000000027941 */ /* 0x000fea0003800200 */
.L_x_22232:
        /* <DEDUP_REMOVED lines=8> */
.L_x_22229:
[----:B------:R-:W-:Y:S05]  /*bfb0*/  BSYNC.RECONVERGENT B1 ;  /* 0x0000000000017941 */ /* 0x000fea0003800200 */
.L_x_22228:
        /* <DEDUP_REMOVED lines=8> */
.L_x_22264:
[----:B------:R-:W-:Y:S05]  /*c040*/  BSYNC.RECONVERGENT B2 ;  /* 0x0000000000027941 */ /* 0x000fea0003800200 */
.L_x_22263:
        /* <DEDUP_REMOVED lines=25> */
.L_x_22269:
[----:B------:R-:W-:Y:S05]  /*c1e0*/  BSYNC.RECONVERGENT B3 ;  /* 0x0000000000037941 */ /* 0x000fea0003800200 */
.L_x_22268:
        /* <DEDUP_REMOVED lines=17> */
.L_x_22271:
[----:B------:R-:W-:Y:S05]  /*c300*/  BSYNC.RECONVERGENT B3 ;  /* 0x0000000000037941 */ /* 0x000fea0003800200 */
.L_x_22270:
        /* <DEDUP_REMOVED lines=17> */
.L_x_22273:
[----:B------:R-:W-:Y:S05]  /*c420*/  BSYNC.RECONVERGENT B3 ;  /* 0x0000000000037941 */ /* 0x000fea0003800200 */
.L_x_22272:
        /* <DEDUP_REMOVED lines=19> */
.L_x_22267:
        /* <DEDUP_REMOVED lines=18> */
.L_x_22276:
[----:B------:R-:W-:Y:S05]  /*c680*/  BSYNC.RECONVERGENT B3 ;  /* 0x0000000000037941 */ /* 0x000fea0003800200 */
.L_x_22275:
        /* <DEDUP_REMOVED lines=18> */
.L_x_22278:
[----:B------:R-:W-:Y:S05]  /*c7b0*/  BSYNC.RECONVERGENT B3 ;  /* 0x0000000000037941 */ /* 0x000fea0003800200 */
.L_x_22277:
        /* <DEDUP_REMOVED lines=18> */
.L_x_22280:
[----:B------:R-:W-:Y:S05]  /*c8e0*/  BSYNC.RECONVERGENT B3 ;  /* 0x0000000000037941 */ /* 0x000fea0003800200 */
.L_x_22279:
        /* <DEDUP_REMOVED lines=19> */
.L_x_22266:
        /* <DEDUP_REMOVED lines=41> */
.L_x_22283:
[----:B------:R-:W-:Y:S05]  /*ccb0*/  BSYNC.RECONVERGENT B3 ;  /* 0x0000000000037941 */ /* 0x000fea0003800200 */
.L_x_22282:
        /* <DEDUP_REMOVED lines=19> */
.L_x_22285:
[----:B------:R-:W-:Y:S05]  /*cdf0*/  BSYNC.RECONVERGENT B3 ;  /* 0x0000000000037941 */ /* 0x000fea0003800200 */
.L_x_22284:
        /* <DEDUP_REMOVED lines=19> */
.L_x_22287:
[----:B------:R-:W-:Y:S05]  /*cf30*/  BSYNC.RECONVERGENT B3 ;  /* 0x0000000000037941 */ /* 0x000fea0003800200 */
.L_x_22286:
        /* <DEDUP_REMOVED lines=14> */
.L_x_22281:
        /* <DEDUP_REMOVED lines=19> */
.L_x_22289:
[----:B------:R-:W-:Y:S05]  /*d150*/  BSYNC.RECONVERGENT B3 ;  /* 0x0000000000037941 */ /* 0x000fea0003800200 */
.L_x_22288:
        /* <DEDUP_REMOVED lines=19> */
.L_x_22291:
[----:B------:R-:W-:Y:S05]  /*d290*/  BSYNC.RECONVERGENT B3 ;  /* 0x0000000000037941 */ /* 0x000fea0003800200 */
.L_x_22290:
        /* <DEDUP_REMOVED lines=19> */
.L_x_22293:
[----:B------:R-:W-:Y:S05]  /*d3d0*/  BSYNC.RECONVERGENT B3 ;  /* 0x0000000000037941 */ /* 0x000fea0003800200 */
.L_x_22292:
        /* <DEDUP_REMOVED lines=19> */
.L_x_22274:
[----:B------:R-:W-:Y:S05]  /*d510*/  BSYNC.RECONVERGENT B2 ;  /* 0x0000000000027941 */ /* 0x000fea0003800200 */
.L_x_22265:
        /* <DEDUP_REMOVED lines=8> */
.L_x_22262:
[----:B------:R-:W-:Y:S05]  /*d5a0*/  BSYNC.RECONVERGENT B1 ;  /* 0x0000000000017941 */ /* 0x000fea0003800200 */
.L_x_22261:
[----:B------:R-:W-:Y:S04]  /*d5b0*/  BSSY.RECONVERGENT B1, `(.L_x_22294) ;  /* 0x000015d000017945 */ /* 0x000fe80003800200 */
[----:B------:R-:W-:Y:S05]  /*d5c0*/  @!P3 BRA `(.L_x_22295) ;  /* 0x00000014006cb947 */ /* 0x000fea0003800000 */
[----:B------:R-:W-:Y:S04]  /*d5d0*/  BSSY.RECONVERGENT B2, `(.L_x_22296) ;  /* 0x0000005000027945 */ /* 0x000fe80003800200 */
[----:B------:R-:W-:Y:S05]  /*d5e0*/  @!P1 BRA `(.L_x_22297) ;  /* 0x00000000000c9947 */ /* 0x000fea0003800000 */
[----:B-----5:R-:W0:Y:S02]  /*d5f0*/  LDC.64 R164, c[0x0][0x390] ;  /* 0x0000e400ffa47b82 */ /* 0x020e240000000a00 */
[----:B0-----:R-:W-:-:S06]  /*d600*/  IMAD.WIDE.U32 R164, R9, 0x10, R164 ;  /* 0x0000001009a47825 */ /* 0x001fcc00078e00a4 */
[----:B------:R-:W5:Y:S02]  /*d610*/  LDG.E.128 R164, desc[UR6][R164.64] ;  /* 0x00000006a4a47981 */ /* 0x000f64000c1e1d00 */
.L_x_22297:
[----:B------:R-:W-:Y:S05]  /*d620*/  BSYNC.RECONVERGENT B2 ;  /* 0x0000000000027941 */ /* 0x000fea0003800200 */
.L_x_22296:
        /* <DEDUP_REMOVED lines=25> */
.L_x_22302:
[----:B------:R-:W-:Y:S05]  /*d7c0*/  BSYNC.RECONVERGENT B3 ;  /* 0x0000000000037941 */ /* 0x000fea0003800200 */
.L_x_22301:
        /* <DEDUP_REMOVED lines=17> */
.L_x_22304:
[----:B------:R-:W-:Y:S05]  /*d8e0*/  BSYNC.RECONVERGENT B3 ;  /* 0x0000000000037941 */ /* 0x000fea0003800200 */
.L_x_22303:
        /* <DEDUP_REMOVED lines=17> */
.L_x_22306:
[----:B------:R-:W-:Y:S05]  /*da00*/  BSYNC.RECONVERGENT B3 ;  /* 0x0000000000037941 */ /* 0x000fea0003800200 */
.L_x_22305:
        /* <DEDUP_REMOVED lines=19> */
.L_x_22300:
        /* <DEDUP_REMOVED lines=18> */
.L_x_22309:
[----:B------:R-:W-:Y:S05]  /*dc60*/  BSYNC.RECONVERGENT B3 ;  /* 0x0000000000037941 */ /* 0x000fea0003800200 */
.L_x_22308:
        /* <DEDUP_REMOVED lines=18> */
.L_x_22311:
[----:B------:R-:W-:Y:S05]  /*dd90*/  BSYNC.RECONVERGENT B3 ;  /* 0x0000000000037941 */ /* 0x000fea0003800200 */
.L_x_22310:
        /* <DEDUP_REMOVED lines=18> */
.L_x_22313:
[----:B------:R-:W-:Y:S05]  /*dec0*/  BSYNC.RECONVERGENT B3 ;  /* 0x0000000000037941 */ /* 0x000fea0003800200 */
.L_x_22312:
        /* <DEDUP_REMOVED lines=19> */
.L_x_22299:
        /* <DEDUP_REMOVED lines=41> */
.L_x_22316:
[----:B------:R-:W-:Y:S05]  /*e290*/  BSYNC.RECONVERGENT B3 ;  /* 0x0000000000037941 */ /* 0x000fea0003800200 */
.L_x_22315:
        /* <DEDUP_REMOVED lines=19> */
.L_x_22318:
[----:B------:R-:W-:Y:S05]  /*e3d0*/  BSYNC.RECONVERGENT B3 ;  /* 0x0000000000037941 */ /* 0x000fea0003800200 */
.L_x_22317:
        /* <DEDUP_REMOVED lines=19> */
.L_x_22320:
[----:B------:R-:W-:Y:S05]  /*e510*/  BSYNC.RECONVERGENT B3 ;  /* 0x0000000000037941 */ /* 0x000fea0003800200 */
.L_x_22319:
        /* <DEDUP_REMOVED lines=14> */
.L_x_22314:
        /* <DEDUP_REMOVED lines=19> */
.L_x_22322:
[----:B------:R-:W-:Y:S05]  /*e730*/  BSYNC.RECONVERGENT B3 ;  /* 0x0000000000037941 */ /* 0x000fea0003800200 */
.L_x_22321:
        /* <DEDUP_REMOVED lines=19> */
.L_x_22324:
[----:B------:R-:W-:Y:S05]  /*e870*/  BSYNC.RECONVERGENT B3 ;  /* 0x0000000000037941 */ /* 0x000fea0003800200 */
.L_x_22323:
        /* <DEDUP_REMOVED lines=19> */
.L_x_22326:
[----:B------:R-:W-:Y:S05]  /*e9b0*/  BSYNC.RECONVERGENT B3 ;  /* 0x0000000000037941 */ /* 0x000fea0003800200 */
.L_x_22325:
        /* <DEDUP_REMOVED lines=19> */
.L_x_22307:
[----:B------:R-:W-:Y:S05]  /*eaf0*/  BSYNC.RECONVERGENT B2 ;  /* 0x0000000000027941 */ /* 0x000fea0003800200 */
.L_x_22298:
        /* <DEDUP_REMOVED lines=8> */
.L_x_22295:
[----:B------:R-:W-:Y:S05]  /*eb80*/  BSYNC.RECONVERGENT B1 ;  /* 0x0000000000017941 */ /* 0x000fea0003800200 */
.L_x_22294:
[----:B------:R-:W-:Y:S04]  /*eb90*/  BSSY.RECONVERGENT B1, `(.L_x_22327) ;  /* 0x000015d000017945 */ /* 0x000fe80003800200 */
[----:B------:R-:W-:Y:S05]  /*eba0*/  @!P4 BRA `(.L_x_22328) ;  /* 0x00000014006cc947 */ /* 0x000fea0003800000 */
[----:B------:R-:W-:Y:S04]  /*ebb0*/  BSSY.RECONVERGENT B2, `(.L_x_22329) ;  /* 0x0000005000027945 */ /* 0x000fe80003800200 */
[----:B------:R-:W-:Y:S05]  /*ebc0*/  @!P1 BRA `(.L_x_22330) ;  /* 0x00000000000c9947 */ /* 0x000fea0003800000 */
[----:B-----5:R-:W0:Y:S02]  /*ebd0*/  LDC.64 R164, c[0x0][0x390] ;  /* 0x0000e400ffa47b82 */ /* 0x020e240000000a00 */
[----:B0-----:R-:W-:-:S06]  /*ebe0*/  IMAD.WIDE.U32 R164, R9, 0x10, R164 ;  /* 0x0000001009a47825 */ /* 0x001fcc00078e00a4 */
[----:B------:R-:W5:Y:S02]  /*ebf0*/  LDG.E.128 R164, desc[UR6][R164.64] ;  /* 0x00000006a4a47981 */ /* 0x000f64000c1e1d00 */
.L_x_22330:
[----:B------:R-:W-:Y:S05]  /*ec00*/  BSYNC.RECONVERGENT B2 ;  /* 0x0000000000027941 */ /* 0x000fea0003800200 */
.L_x_22329:
        /* <DEDUP_REMOVED lines=25> */
.L_x_22335:
[----:B------:R-:W-:Y:S05]  /*eda0*/  BSYNC.RECONVERGENT B3 ;  /* 0x0000000000037941 */ /* 0x000fea0003800200 */
.L_x_22334:
        /* <DEDUP_REMOVED lines=17> */
.L_x_22337:
[----:B------:R-:W-:Y:S05]  /*eec0*/  BSYNC.RECONVERGENT B3 ;  /* 0x0000000000037941 */ /* 0x000fea0003800200 */
.L_x_22336:
        /* <DEDUP_REMOVED lines=17> */
.L_x_22339:
[----:B------:R-:W-:Y:S05]  /*efe0*/  BSYNC.RECONVERGENT B3 ;  /* 0x0000000000037941 */ /* 0x000fea0003800200 */
.L_x_22338:
        /* <DEDUP_REMOVED lines=19> */
.L_x_22333:
        /* <DEDUP_REMOVED lines=18> */
.L_x_22342:
[----:B------:R-:W-:Y:S05]  /*f240*/  BSYNC.RECONVERGENT B3 ;  /* 0x0000000000037941 */ /* 0x000fea0003800200 */
.L_x_22341:
        /* <DEDUP_REMOVED lines=18> */
.L_x_22344:
[----:B------:R-:W-:Y:S05]  /*f370*/  BSYNC.RECONVERGENT B3 ;  /* 0x0000000000037941 */ /* 0x000fea0003800200 */
.L_x_22343:
        /* <DEDUP_REMOVED lines=18> */
.L_x_22346:
[----:B------:R-:W-:Y:S05]  /*f4a0*/  BSYNC.RECONVERGENT B3 ;  /* 0x0000000000037941 */ /* 0x000fea0003800200 */
.L_x_22345:
        /* <DEDUP_REMOVED lines=19> */
.L_x_22332:
        /* <DEDUP_REMOVED lines=41> */
.L_x_22349:
[----:B------:R-:W-:Y:S05]  /*f870*/  BSYNC.RECONVERGENT B3 ;  /* 0x0000000000037941 */ /* 0x000fea0003800200 */
.L_x_22348:
        /* <DEDUP_REMOVED lines=19> */
.L_x_22351:
[----:B------:R-:W-:Y:S05]  /*f9b0*/  BSYNC.RECONVERGENT B3 ;  /* 0x0000000000037941 */ /* 0x000fea0003800200 */
.L_x_22350:
        /* <DEDUP_REMOVED lines=19> */
.L_x_22353:
[----:B------:R-:W-:Y:S05]  /*faf0*/  BSYNC.RECONVERGENT B3 ;  /* 0x0000000000037941 */ /* 0x000fea0003800200 */
.L_x_22352:
        /* <DEDUP_REMOVED lines=14> */
.L_x_22347:
        /* <DEDUP_REMOVED lines=19> */
.L_x_22355:
[----:B------:R-:W-:Y:S05]  /*fd10*/  BSYNC.RECONVERGENT B3 ;  /* 0x0000000000037941 */ /* 0x000fea0003800200 */
.L_x_22354:
        /* <DEDUP_REMOVED lines=19> */
.L_x_22357:
[----:B------:R-:W-:Y:S05]  /*fe50*/  BSYNC.RECONVERGENT B3 ;  /* 0x0000000000037941 */ /* 0x000fea0003800200 */
.L_x_22356:
        /* <DEDUP_REMOVED lines=19> */
.L_x_22359:
[----:B------:R-:W-:Y:S05]  /*ff90*/  BSYNC.RECONVERGENT B3 ;  /* 0x0000000000037941 */ /* 0x000fea0003800200 */
.L_x_22358:
        /* <DEDUP_REMOVED lines=19> */
.L_x_22340:
[----:B------:R-:W-:Y:S05]  /*100d0*/  BSYNC.RECONVERGENT B2 ;  /* 0x0000000000027941 */ /* 0x000fea0003800200 */
.L_x_22331:
        /* <DEDUP_REMOVED lines=8> */
.L_x_22328:
[----:B------:R-:W-:Y:S05]  /*10160*/  BSYNC.RECONVERGENT B1 ;  /* 0x0000000000017941 */ /* 0x000fea0003800200 */
.L_x_22327:
[----:B------:R-:W-:Y:S04]  /*10170*/  BSSY.RECONVERGENT B1, `(.L_x_22360) ;  /* 0x000015d000017945 */ /* 0x000fe80003800200 */
[----:B------:R-:W-:Y:S05]  /*10180*/  @!P5 BRA `(.L_x_22361) ;  /* 0x00000014006cd947 */ /* 0x000fea0003800000 */
[----:B------:R-:W-:Y:S04]  /*10190*/  BSSY.RECONVERGENT B2, `(.L_x_22362) ;  /* 0x0000005000027945 */ /* 0x000fe80003800200 */
[----:B------:R-:W-:Y:S05]  /*101a0*/  @!P1 BRA `(.L_x_22363) ;  /* 0x00000000000c9947 */ /* 0x000fea0003800000 */
[----:B-----5:R-:W0:Y:S02]  /*101b0*/  LDC.64 R164, c[0x0][0x390] ;  /* 0x0000e400ffa47b82 */ /* 0x020e240000000a00 */
[----:B0-----:R-:W-:-:S06]  /*101c0*/  IMAD.WIDE.U32 R164, R9, 0x10, R164 ;  /* 0x0000001009a47825 */ /* 0x001fcc00078e00a4 */
[----:B------:R-:W5:Y:S02]  /*101d0*/  LDG.E.128 R164, desc[UR6][R164.64] ;  /* 0x00000006a4a47981 */ /* 0x000f64000c1e1d00 */
.L_x_22363:
[----:B------:R-:W-:Y:S05]  /*101e0*/  BSYNC.RECONVERGENT B2 ;  /* 0x0000000000027941 */ /* 0x000fea0003800200 */
.L_x_22362:
        /* <DEDUP_REMOVED lines=25> */
.L_x_22368:
[----:B------:R-:W-:Y:S05]  /*10380*/  BSYNC.RECONVERGENT B3 ;  /* 0x0000000000037941 */ /* 0x000fea0003800200 */
.L_x_22367:
        /* <DEDUP_REMOVED lines=17> */
.L_x_22370:
[----:B------:R-:W-:Y:S05]  /*104a0*/  BSYNC.RECONVERGENT B3 ;  /* 0x0000000000037941 */ /* 0x000fea0003800200 */
.L_x_22369:
        /* <DEDUP_REMOVED lines=17> */
.L_x_22372:
[----:B------:R-:W-:Y:S05]  /*105c0*/  BSYNC.RECONVERGENT B3 ;  /* 0x0000000000037941 */ /* 0x000fea0003800200 */
.L_x_22371:
[----:B01-34-:R-:W3:Y:S01]  /*105d0*/  LDL R172, [R1] ;  /* 0x0000000001ac7983 */ /* 0x01bee20000100800 */
        /* <DEDUP_REMOVED lines=18> */
.L_x_22366:
        /* <DEDUP_REMOVED lines=18> */
.L_x_22375:
[----:B------:R-:W-:Y:S05]  /*10820*/  BSYNC.RECONVERGENT B3 ;  /* 0x0000000000037941 */ /* 0x000fea0003800200 */
.L_x_22374:
        /* <DEDUP_REMOVED lines=18> */
.L_x_22377:
[----:B------:R-:W-:Y:S05]  /*10950*/  BSYNC.RECONVERGENT B3 ;  /* 0x0000000000037941 */ /* 0x000fea0003800200 */
.L_x_22376:
        /* <DEDUP_REMOVED lines=18> */
.L_x_22379:
[----:B------:R-:W-:Y:S05]  /*10a80*/  BSYNC.RECONVERGENT B3 ;  /* 0x0000000000037941 */ /* 0x000fea0003800200 */
.L_x_22378:
[----:B------:R-:W-:Y:S05]  /*10a90*/  @!P1 BRA `(.L_x_22373) ;  /* 0x0000000c00049947 */ /* 0x000fea0003800000 */
[----:B01-34-:R-:W3:Y:S01]  /*10aa0*/  LDL R172, [R1] ;  /* 0x0000000001ac7983 */ /* 0x01bee20000100800 */
        /* <DEDUP_REMOVED lines=17> */
.L_x_22365:
[----:B------:R-:W-:-:S04]  /*10bc0*/  UISETP.NE.U32.AND UP0, UPT, UR12, URZ, UPT ;  /* 0x000000ff0c00728c */ /* 0x000fc8000bf05070 */
[----:B------:R-:W-:-:S06]  /*10bd0*/  UISETP.NE.AND.EX UP0, UPT, UR13, URZ, UPT, UP0 ;  /* 0x000000ff0d00728c */ /* 0x000fcc000bf05300 */
[----:B------:R-:W-:-:S13]  /*10be0*/  PLOP3.LUT P2, PT, PT, PT, UP0, 0x80, 0x8 ;  /* 0x000000000008781c */ /* 0x000fda0003f4f008 */
[----:B------:R-:W-:Y:S05]  /*10bf0*/  @!P2 BRA `(.L_x_22380) ;  /* 0x000000040070a947 */ /* 0x000fea0003800000 */
[----:B01-34-:R-:W3:Y:S01]  /*10c00*/  LDL R172, [R1] ;  /* 0x0000000001ac7983 */ /* 0x01bee20000100800 */
        /* <DEDUP_REMOVED lines=36> */
.L_x_22382:
[----:B------:R-:W-:Y:S05]  /*10e50*/  BSYNC.RECONVERGENT B3 ;  /* 0x0000000000037941 */ /* 0x000fea0003800200 */
.L_x_22381:
        /* <DEDUP_REMOVED lines=19> */
.L_x_22384:
[----:B------:R-:W-:Y:S05]  /*10f90*/  BSYNC.RECONVERGENT B3 ;  /* 0x0000000000037941 */ /* 0x000fea0003800200 */
.L_x_22383:
        /* <DEDUP_REMOVED lines=19> */
.L_x_22386:
[----:B------:R-:W-:Y:S05]  /*110d0*/  BSYNC.RECONVERGENT B3 ;  /* 0x0000000000037941 */ /* 0x000fea0003800200 */
.L_x_22385:
        /* <DEDUP_REMOVED lines=14> */
.L_x_22380:
        /* <DEDUP_REMOVED lines=19> */
.L_x_22388:
[----:B------:R-:W-:Y:S05]  /*112f0*/  BSYNC.RECONVERGENT B3 ;  /* 0x0000000000037941 */ /* 0x000fea0003800200 */
.L_x_22387:
        /* <DEDUP_REMOVED lines=19> */
.L_x_22390:
[----:B------:R-:W-:Y:S05]  /*11430*/  BSYNC.RECONVERGENT B3 ;  /* 0x0000000000037941 */ /* 0x000fea0003800200 */
.L_x_22389:
        /* <DEDUP_REMOVED lines=19> */
.L_x_22392:
[----:B------:R-:W-:Y:S05]  /*11570*/  BSYNC.RECONVERGENT B3 ;  /* 0x0000000000037941 */ /* 0x000fea0003800200 */
.L_x_22391:
[----:B------:R-:W-:Y:S05]  /*11580*/  @!P1 BRA `(.L_x_22373) ;  /* 0x0000000000489947 */ /* 0x000fea0003800000 */
[----:B01-34-:R-:W3:Y:S04]  /*11590*/  LDL R172, [R1] ;  /* 0x0000000001ac7983 */ /* 0x01bee80000100800 */
        /* <DEDUP_REMOVED lines=17> */
.L_x_22373:
[----:B------:R-:W-:Y:S05]  /*116b0*/  BSYNC.RECONVERGENT B2 ;  /* 0x0000000000027941 */ /* 0x000fea0003800200 */
.L_x_22364:
        /* <DEDUP_REMOVED lines=8> */
.L_x_22361:
[----:B------:R-:W-:Y:S05]  /*11740*/  BSYNC.RECONVERGENT B1 ;  /* 0x0000000000017941 */ /* 0x000fea0003800200 */
.L_x_22360:
        /* <DEDUP_REMOVED lines=8> */
.L_x_22396:
[----:B------:R-:W-:Y:S05]  /*117d0*/  BSYNC.RECONVERGENT B2 ;  /* 0x0000000000027941 */ /* 0x000fea0003800200 */
.L_x_22395:
        /* <DEDUP_REMOVED lines=8> */
[----:B01-34-:R-:W3:Y:S01]  /*11860*/  LDL R172, [R1+0x24] ;  /* 0x0000240001ac7983 */ /* 0x01bee20000100800 */
[-CC-:B------:R-:W-:Y:S01]  /*11870*/  @P0 FFMA.FTZ R11, R200, R175.reuse, R174.reuse ;  /* 0x000000afc80b0223 */ /* 0x180fe200000100ae */
[-CC-:B------:R-:W-:Y:S01]  /*11880*/  @P0 FFMA.FTZ R129, R199, R175.reuse, R174.reuse ;  /* 0x000000afc7810223 */ /* 0x180fe200000100ae */
[----:B------:R-:W-:Y:S01]  /*11890*/  @P0 FFMA.FTZ R130, R184, R175, R174 ;  /* 0x000000afb8820223 */ /* 0x000fe200000100ae */
[----:B------:R-:W-:Y:S01]  /*118a0*/  BSSY.RECONVERGENT B3, `(.L_x_22400) ;  /* 0x000001a000037945 */ /* 0x000fe20003800200 */
[----:B------:R-:W-:Y:S01]  /*118b0*/  @P0 FADD.FTZ R128, R222, -R11 ;  /* 0x8000000bde800221 */ /* 0x000fe20000010000 */
[----:B------:R-:W-:Y:S01]  /*118c0*/  @P0 FADD.FTZ R129, R221, -R129 ;  /* 0x80000081dd810221 */ /* 0x000fe20000010000 */
[----:B-----5:R-:W-:Y:S01]  /*118d0*/  MOV R11, R160 ;  /* 0x000000a0000b7202 */ /* 0x020fe20000000f00 */
[----:B------:R-:W-:Y:S01]  /*118e0*/  @P0 FADD.FTZ R130, R211, -R130 ;  /* 0x80000082d3820221 */ /* 0x000fe20000010000 */
[C---:B------:R-:W-:Y:S01]  /*118f0*/  @P0 FFMA.FTZ R11, R10.reuse, R128, R160 ;  /* 0x000000800a0b0223 */ /* 0x040fe200000100a0 */
[----:B------:R-:W-:Y:S01]  /*11900*/  MOV R128, R161 ;  /* 0x000000a100807202 */ /* 0x000fe20000000f00 */
[C---:B------:R-:W-:Y:S01]  /*11910*/  @P0 FFMA.FTZ R128, R10.reuse, R129, R161 ;  /* 0x000000810a800223 */ /* 0x040fe200000100a1 */
[----:B------:R-:W-:Y:S01]  /*11920*/  MOV R129, R162 ;  /* 0x000000a200817202 */ /* 0x000fe20000000f00 */
[----:B------:R-:W-:Y:S01]  /*11930*/  @P0 FFMA.FTZ R129, R10, R130, R162 ;  /* 0x000000820a810223 */ /* 0x000fe200000100a2 */
[----:B------:R-:W-:Y:S01]  /*11940*/  MOV R131, R163 ;  /* 0x000000a300837202 */ /* 0x000fe20000000f00 */
[----:B---3--:R-:W-:-:S04]  /*11950*/  @P0 FFMA.FTZ R130, R172, R175, R174 ;  /* 0x000000afac820223 */ /* 0x008fc800000100ae */
[----:B------:R-:W-:-:S04]  /*11960*/  @P0 FADD.FTZ R130, R252, -R130 ;  /* 0x80000082fc820221 */ /* 0x000fc80000010000 */
[----:B------:R-:W-:Y:S01]  /*11970*/  @P0 FFMA.FTZ R131, R10, R130, R163 ;  /* 0x000000820a830223 */ /* 0x000fe200000100a3 */
[----:B------:R-:W-:Y:S06]  /*11980*/  @!P1 BRA `(.L_x_22401) ;  /* 0x00000000002c9947 */ /* 0x000fec0003800000 */
[----:B------:R-:W3:Y:S01]  /*11990*/  LDL.S16 R172, [R1+0x92] ;  /* 0x0000920001ac7983 */ /* 0x000ee20000100600 */
        /* <DEDUP_REMOVED lines=10> */
.L_x_22401:
[----:B------:R-:W-:Y:S05]  /*11a40*/  BSYNC.RECONVERGENT B3 ;  /* 0x0000000000037941 */ /* 0x000fea0003800200 */
.L_x_22400:
[----:B------:R-:W-:Y:S04]  /*11a50*/  BSSY.RECONVERGENT B3, `(.L_x_22402) ;  /* 0x000000d000037945 */ /* 0x000fe80003800200 */
[----:B------:R-:W-:Y:S05]  /*11a60*/  @!P1 BRA `(.L_x_22403) ;  /* 0x00000000002c9947 */ /* 0x000fea0003800000 */
        /* <DEDUP_REMOVED lines=11> */
.L_x_22403:
[----:B------:R-:W-:Y:S05]  /*11b20*/  BSYNC.RECONVERGENT B3 ;  /* 0x0000000000037941 */ /* 0x000fea0003800200 */
.L_x_22402:
        /* <DEDUP_REMOVED lines=13> */
.L_x_22405:
[----:B------:R-:W-:Y:S05]  /*11c00*/  BSYNC.RECONVERGENT B3 ;  /* 0x0000000000037941 */ /* 0x000fea0003800200 */
.L_x_22404:
[----:B------:R-:W-:Y:S02]  /*11c10*/  MOV R130, R129 ;  /* 0x0000008100827202 */ /* 0x000fe40000000f00 */
[----:B------:R-:W-:Y:S02]  /*11c20*/  MOV R129, R128 ;  /* 0x0000008000817202 */ /* 0x000fe40000000f00 */
[----:B------:R-:W-:Y:S01]  /*11c30*/  MOV R128, R11 ;  /* 0x0000000b00807202 */ /* 0x000fe20000000f00 */
[----:B------:R-:W-:Y:S06]  /*11c40*/  @!P1 BRA `(.L_x_22406) ;  /* 0x0000001000249947 */ /* 0x000fec0003800000 */
[----:B------:R-:W-:Y:S01]  /*11c50*/  FMUL.FTZ R10, R131, UR9 ;  /* 0x00000009830a7c20 */ /* 0x000fe20008410000 */
[----:B------:R-:W-:Y:S01]  /*11c60*/  ISETP.GE.U32.AND P0, PT, R17, 0x1000000, PT ;  /* 0x010000001100780c */ /* 0x000fe20003f06070 */
[----:B------:R-:W-:Y:S02]  /*11c70*/  UMOV UR4, URZ ;  /* 0x000000ff00047c82 */ /* 0x000fe40008000000 */
[----:B------:R-:W-:Y:S01]  /*11c80*/  FMUL.FTZ R10, R10, UR8 ;  /* 0x000000080a0a7c20 */ /* 0x000fe20008410000 */
[----:B------:R-:W-:-:S03]  /*11c90*/  MOV R171, UR4 ;  /* 0x0000000400ab7c02 */ /* 0x000fc60008000f00 */
[----:B------:R-:W-:-:S05]  /*11ca0*/  FMUL.FTZ R11, R167, R10 ;  /* 0x0000000aa70b7220 */ /* 0x000fca0000410000 */
[----:B------:R-:W-:-:S05]  /*11cb0*/  FSEL R11, R11, RZ, P0 ;  /* 0x000000ff0b0b7208 */ /* 0x000fca0000000000 */
[----:B------:R-:W-:Y:S01]  /*11cc0*/  FADD.FTZ R119, R119, R11 ;  /* 0x0000000b77777221 */ /* 0x000fe20000010000 */
[----:B------:R-:W-:Y:S06]  /*11cd0*/  @!P0 BRA `(.L_x_22406) ;  /* 0x0000001000008947 */ /* 0x000fec0003800000 */
[----:B------:R-:W3:Y:S02]  /*11ce0*/  LDL.S16 R172, [R1+0x2c] ;  /* 0x00002c0001ac7983 */ /* 0x000ee40000100600 */
[----:B---3--:R-:W-:-:S05]  /*11cf0*/  HADD2.F32 R11, -RZ, R172.H0_H0 ;  /* 0x200000acff0b7230 */ /* 0x008fca0000004100 */
[----:B------:R-:W-:Y:S01]  /*11d00*/  FMUL.FTZ R171, R10, R11 ;  /* 0x0000000b0aab7220 */ /* 0x000fe20000410000 */
[----:B------:R-:W-:Y:S06]  /*11d10*/  BRA `(.L_x_22406) ;  /* 0x0000000c00f07947 */ /* 0x000fec0003800000 */
.L_x_22399:
[----:B------:R-:W-:Y:S04]  /*11d20*/  BSSY.RECONVERGENT B3, `(.L_x_22407) ;  /* 0x0000012000037945 */ /* 0x000fe80003800200 */
[----:B------:R-:W-:Y:S05]  /*11d30*/  @!P1 BRA `(.L_x_22408) ;  /* 0x0000000000409947 */ /* 0x000fea0003800000 */
[----:B------:R-:W2:Y:S01]  /*11d40*/  LDL.S16 R11, [R1+0x92] ;  /* 0x00009200010b7983 */ /* 0x000ea20000100600 */
[----:B01-345:R-:W-:Y:S01]  /*11d50*/  MOV R168, R160 ;  /* 0x000000a000a87202 */ /* 0x03bfe20000000f00 */
[----:B------:R-:W-:Y:S01]  /*11d60*/  UMOV UR4, URZ ;  /* 0x000000ff00047c82 */ /* 0x000fe20008000000 */
[----:B------:R-:W-:Y:S02]  /*11d70*/  LOP3.LUT P3, RZ, R17, 0xff, RZ, 0xc0, !PT ;  /* 0x000000ff11ff7812 */ /* 0x000fe4000786c0ff */
[----:B--2---:R-:W-:Y:S01]  /*11d80*/  PRMT R172, R11, 0x7610, R172 ;  /* 0x000076100bac7816 */ /* 0x004fe200000000ac */
[----:B------:R-:W-:-:S04]  /*11d90*/  @P0 FFMA.FTZ R11, R200, R175, R174 ;  /* 0x000000afc80b0223 */ /* 0x000fc800000100ae */
[----:B------:R-:W-:-:S06]  /*11da0*/  @P0 FADD.FTZ R11, R222, -R11 ;  /* 0x8000000bde0b0221 */ /* 0x000fcc0000010000 */
[----:B------:R-:W-:Y:S02]  /*11db0*/  @P3 HADD2.F32 R172, -RZ, R172.H0_H0 ;  /* 0x200000acffac3230 */ /* 0x000fe40000004100 */
[----:B------:R-:W-:-:S04]  /*11dc0*/  @P0 FFMA.FTZ R168, R10, R11, R160 ;  /* 0x0000000b0aa80223 */ /* 0x000fc800000100a0 */
[----:B------:R-:W-:-:S04]  /*11dd0*/  FMUL.FTZ R11, R168, UR9 ;  /* 0x00000009a80b7c20 */ /* 0x000fc80008410000 */
[----:B------:R-:W-:-:S04]  /*11de0*/  FMUL.FTZ R11, R11, UR8 ;  /* 0x000000080b0b7c20 */ /* 0x000fc80008410000 */
[----:B------:R-:W-:-:S05]  /*11df0*/  FMUL.FTZ R168, R164, R11 ;  /* 0x0000000ba4a87220 */ /* 0x000fca0000410000 */
[----:B------:R-:W-:-:S05]  /*11e00*/  FSEL R168, R168, RZ, P3 ;  /* 0x000000ffa8a87208 */ /* 0x000fca0001800000 */
[----:B------:R-:W-:Y:S01]  /*11e10*/  FADD.FTZ R116, R116, R168 ;  /* 0x000000a874747221 */ /* 0x000fe20000010000 */
[----:B------:R-:W-:Y:S01]  /*11e20*/  MOV R168, UR4 ;  /* 0x0000000400a87c02 */ /* 0x000fe20008000f00 */
[----:B------:R-:W-:-:S07]  /*11e30*/  @P3 FMUL.FTZ R168, R172, R11 ;  /* 0x0000000baca83220 */ /* 0x000fce0000410000 */
.L_x_22408:
[----:B------:R-:W-:Y:S05]  /*11e40*/  BSYNC.RECONVERGENT B3 ;  /* 0x0000000000037941 */ /* 0x000fea0003800200 */
.L_x_22407:
        /* <DEDUP_REMOVED lines=18> */
.L_x_22410:
[----:B------:R-:W-:Y:S05]  /*11f70*/  BSYNC.RECONVERGENT B3 ;  /* 0x0000000000037941 */ /* 0x000fea0003800200 */
.L_x_22409:
        /* <DEDUP_REMOVED lines=18> */
.L_x_22412:
[----:B------:R-:W-:Y:S05]  /*120a0*/  BSYNC.RECONVERGENT B3 ;  /* 0x0000000000037941 */ /* 0x000fea0003800200 */
.L_x_22411:
[----:B------:R-:W-:Y:S05]  /*120b0*/  @!P1 BRA `(.L_x_22406) ;  /* 0x0000000c00089947 */ /* 0x000fea0003800000 */
[----:B------:R-:W2:Y:S01]  /*120c0*/  LDL R11, [R1+0x24] ;  /* 0x00002400010b7983 */ /* 0x000ea20000100800 */
[----:B01-345:R-:W-:Y:S01]  /*120d0*/  MOV R171, R163 ;  /* 0x000000a300ab7202 */ /* 0x03bfe20000000f00 */
[----:B------:R-:W-:Y:S01]  /*120e0*/  UMOV UR4, URZ ;  /* 0x000000ff00047c82 */ /* 0x000fe20008000000 */
[----:B--2---:R-:W-:-:S04]  /*120f0*/  @P0 FFMA.FTZ R11, R11, R175, R174 ;  /* 0x000000af0b0b0223 */ /* 0x004fc800000100ae */
[----:B------:R-:W-:-:S04]  /*12100*/  @P0 FADD.FTZ R11, R252, -R11 ;  /* 0x8000000bfc0b0221 */ /* 0x000fc80000010000 */
[----:B------:R-:W-:Y:S01]  /*12110*/  @P0 FFMA.FTZ R171, R10, R11, R163 ;  /* 0x0000000b0aab0223 */ /* 0x000fe200000100a3 */
[----:B------:R-:W-:-:S03]  /*12120*/  ISETP.GE.U32.AND P0, PT, R17, 0x1000000, PT ;  /* 0x010000001100780c */ /* 0x000fc60003f06070 */
[----:B------:R-:W-:Y:S01]  /*12130*/  FMUL.FTZ R10, R171, UR9 ;  /* 0x00000009ab0a7c20 */ /* 0x000fe20008410000 */
[----:B------:R-:W-:-:S03]  /*12140*/  MOV R171, UR4 ;  /* 0x0000000400ab7c02 */ /* 0x000fc60008000f00 */
        /* <DEDUP_REMOVED lines=9> */
.L_x_22398:
[----:B------:R-:W-:-:S04]  /*121e0*/  UISETP.NE.U32.AND UP0, UPT, UR12, URZ, UPT ;  /* 0x000000ff0c00728c */ /* 0x000fc8000bf05070 */
[----:B------:R-:W-:-:S06]  /*121f0*/  UISETP.NE.AND.EX UP0, UPT, UR13, URZ, UPT, UP0 ;  /* 0x000000ff0d00728c */ /* 0x000fcc000bf05300 */
[----:B------:R-:W-:-:S13]  /*12200*/  PLOP3.LUT P2, PT, PT, PT, UP0, 0x80, 0x8 ;  /* 0x000000000008781c */ /* 0x000fda0003f4f008 */
[----:B------:R-:W-:Y:S05]  /*12210*/  @!P2 BRA `(.L_x_22413) ;  /* 0x000000040074a947 */ /* 0x000fea0003800000 */
[----:B------:R-:W-:Y:S04]  /*12220*/  BSSY.RECONVERGENT B3, `(.L_x_22414) ;  /* 0x0000013000037945 */ /* 0x000fe80003800200 */
[----:B------:R-:W-:Y:S05]  /*12230*/  @!P1 BRA `(.L_x_22415) ;  /* 0x0000000000449947 */ /* 0x000fea0003800000 */
[----:B01-34-:R-:W3:Y:S01]  /*12240*/  LDL.S16 R173, [R1+0x92] ;  /* 0x0000920001ad7983 */ /* 0x01bee20000100600 */
[----:B------:R-:W-:Y:S01]  /*12250*/  FFMA.FTZ R128, R200, R175, R174 ;  /* 0x000000afc8807223 */ /* 0x000fe200000100ae */
[----:B------:R-:W-:Y:S01]  /*12260*/  ISETP.GT.AND P0, PT, R11, RZ, PT ;  /* 0x000000ff0b00720c */ /* 0x000fe20003f04270 */
[----:B------:R-:W-:Y:S02]  /*12270*/  UMOV UR4, URZ ;  /* 0x000000ff00047c82 */ /* 0x000fe40008000000 */
[----:B------:R-:W-:Y:S01]  /*12280*/  FADD.FTZ R128, R222, -R128 ;  /* 0x80000080de807221 */ /* 0x000fe20000010000 */
[----:B------:R-:W-:-:S03]  /*12290*/  MOV R168, UR4 ;  /* 0x0000000400a87c02 */ /* 0x000fc60008000f00 */
        /* <DEDUP_REMOVED lines=8> */
[----:B---3--:R-:W-:-:S05]  /*12320*/  PRMT R172, R173, 0x7610, R172 ;  /* 0x00007610adac7816 */ /* 0x008fca00000000ac */
[----:B------:R-:W-:-:S05]  /*12330*/  @P0 HADD2.F32 R129, -RZ, R172.H0_H0 ;  /* 0x200000acff810230 */ /* 0x000fca0000004100 */
[----:B------:R-:W-:-:S07]  /*12340*/  @P0 FMUL.FTZ R168, R129, R128 ;  /* 0x0000008081a80220 */ /* 0x000fce0000410000 */
.L_x_22415:
[----:B------:R-:W-:Y:S05]  /*12350*/  BSYNC.RECONVERGENT B3 ;  /* 0x0000000000037941 */ /* 0x000fea0003800200 */
.L_x_22414:
[----:B------:R-:W-:Y:S04]  /*12360*/  BSSY.RECONVERGENT B3, `(.L_x_22416) ;  /* 0x0000013000037945 */ /* 0x000fe80003800200 */
[----:B------:R-:W-:Y:S05]  /*12370*/  @!P1 BRA `(.L_x_22417) ;  /* 0x0000000000449947 */ /* 0x000fea0003800000 */
[----:B------:R-:W2:Y:S01]  /*12380*/  LDL.S16 R128, [R1+0x90] ;  /* 0x0000900001807983 */ /* 0x000ea20000100600 */
[----:B------:R-:W-:Y:S01]  /*12390*/  ISETP.GT.AND P0, PT, R11, RZ, PT ;  /* 0x000000ff0b00720c */ /* 0x000fe20003f04270 */
[----:B------:R-:W-:Y:S02]  /*123a0*/  UMOV UR4, URZ ;  /* 0x000000ff00047c82 */ /* 0x000fe40008000000 */
[----:B01-34-:R-:W-:Y:S02]  /*123b0*/  MOV R169, UR4 ;  /* 0x0000000400a97c02 */ /* 0x01bfe40008000f00 */
[----:B--2---:R-:W-:Y:S01]  /*123c0*/  PRMT R130, R128, 0x7610, R130 ;  /* 0x0000761080827816 */ /* 0x004fe20000000082 */
[----:B------:R-:W-:-:S04]  /*123d0*/  FFMA.FTZ R128, R199, R175, R174 ;  /* 0x000000afc7807223 */ /* 0x000fc800000100ae */
        /* <DEDUP_REMOVED lines=9> */
[----:B------:R-:W-:-:S05]  /*12470*/  @P0 HADD2.F32 R129, -RZ, R130.H0_H0 ;  /* 0x20000082ff810230 */ /* 0x000fca0000004100 */
[----:B------:R-:W-:-:S07]  /*12480*/  @P0 FMUL.FTZ R169, R129, R128 ;  /* 0x0000008081a90220 */ /* 0x000fce0000410000 */
.L_x_22417:
[----:B------:R-:W-:Y:S05]  /*12490*/  BSYNC.RECONVERGENT B3 ;  /* 0x0000000000037941 */ /* 0x000fea0003800200 */
.L_x_22416:
        /* <DEDUP_REMOVED lines=19> */
.L_x_22419:
[----:B------:R-:W-:Y:S05]  /*125d0*/  BSYNC.RECONVERGENT B3 ;  /* 0x0000000000037941 */ /* 0x000fea0003800200 */
.L_x_22418:
[----:B------:R-:W2:Y:S01]  /*125e0*/  LDL R128, [R1+0x24] ;  /* 0x0000240001807983 */ /* 0x000ea20000100800 */
[----:B------:R-:W-:Y:S01]  /*125f0*/  ISETP.GT.AND P0, PT, R11, RZ, PT ;  /* 0x000000ff0b00720c */ /* 0x000fe20003f04270 */
[-CC-:B------:R-:W-:Y:S01]  /*12600*/  FFMA.FTZ R130, R200, R175.reuse, R174.reuse ;  /* 0x000000afc8827223 */ /* 0x180fe200000100ae */
[----:B------:R-:W-:-:S03]  /*12610*/  FFMA.FTZ R11, R199, R175, R174 ;  /* 0x000000afc70b7223 */ /* 0x000fc600000100ae */
[----:B------:R-:W-:Y:S01]  /*12620*/  FADD.FTZ R130, R222, -R130 ;  /* 0x80000082de827221 */ /* 0x000fe20000010000 */
[----:B------:R-:W-:-:S03]  /*12630*/  FADD.FTZ R11, R221, -R11 ;  /* 0x8000000bdd0b7221 */ /* 0x000fc60000010000 */
[C---:B------:R-:W-:Y:S01]  /*12640*/  FMUL.FTZ R131, R10.reuse, R130 ;  /* 0x000000820a837220 */ /* 0x040fe20000410000 */
[----:B------:R-:W-:Y:S01]  /*12650*/  FMUL.FTZ R11, R10, R11 ;  /* 0x0000000b0a0b7220 */ /* 0x000fe20000410000 */
[-CC-:B--2---:R-:W-:Y:S01]  /*12660*/  FFMA.FTZ R129, R128, R175.reuse, R174.reuse ;  /* 0x000000af80817223 */ /* 0x184fe200000100ae */
[----:B------:R-:W-:-:S03]  /*12670*/  FFMA.FTZ R128, R184, R175, R174 ;  /* 0x000000afb8807223 */ /* 0x000fc600000100ae */
[----:B------:R-:W-:Y:S01]  /*12680*/  FADD.FTZ R129, R252, -R129 ;  /* 0x80000081fc817221 */ /* 0x000fe20000010000 */
[----:B------:R-:W-:-:S03]  /*12690*/  FADD.FTZ R128, R211, -R128 ;  /* 0x80000080d3807221 */ /* 0x000fc60000010000 */
[C---:B------:R-:W-:Y:S01]  /*126a0*/  FMUL.FTZ R129, R10.reuse, R129 ;  /* 0x000000810a817220 */ /* 0x040fe20000410000 */
[----:B------:R-:W-:-:S04]  /*126b0*/  FMUL.FTZ R128, R10, R128 ;  /* 0x000000800a807220 */ /* 0x000fc80000410000 */
[----:B------:R-:W-:Y:S02]  /*126c0*/  FSEL R10, R129, RZ, P0 ;  /* 0x000000ff810a7208 */ /* 0x000fe40000000000 */
[----:B------:R-:W-:Y:S02]  /*126d0*/  FSEL R130, R128, RZ, P0 ;  /* 0x000000ff80827208 */ /* 0x000fe40000000000 */
[----:B------:R-:W-:Y:S02]  /*126e0*/  FSEL R128, R131, RZ, P0 ;  /* 0x000000ff83807208 */ /* 0x000fe40000000000 */
[----:B------:R-:W-:Y:S02]  /*126f0*/  FSEL R129, R11, RZ, P0 ;  /* 0x000000ff0b817208 */ /* 0x000fe40000000000 */
[----:B------:R-:W-:Y:S01]  /*12700*/  MOV R131, R10 ;  /* 0x0000000a00837202 */ /* 0x000fe20000000f00 */
[----:B------:R-:W-:Y:S06]  /*12710*/  @!P1 BRA `(.L_x_22406) ;  /* 0x0000000400709947 */ /* 0x000fec0003800000 */
[----:B------:R-:W-:Y:S01]  /*12720*/  FMUL.FTZ R10, R10, UR9 ;  /* 0x000000090a0a7c20 */ /* 0x000fe20008410000 */
[----:B-----5:R-:W-:Y:S01]  /*12730*/  ISETP.GE.U32.AND P0, PT, R17, 0x1000000, PT ;  /* 0x010000001100780c */ /* 0x020fe20003f06070 */
[----:B------:R-:W-:Y:S02]  /*12740*/  UMOV UR4, URZ ;  /* 0x000000ff00047c82 */ /* 0x000fe40008000000 */
[----:B------:R-:W-:Y:S01]  /*12750*/  FMUL.FTZ R10, R10, UR8 ;  /* 0x000000080a0a7c20 */ /* 0x000fe20008410000 */
[----:B01-34-:R-:W-:-:S03]  /*12760*/  MOV R171, UR4 ;  /* 0x0000000400ab7c02 */ /* 0x01bfc60008000f00 */
        /* <DEDUP_REMOVED lines=8> */
.L_x_22413:
        /* <DEDUP_REMOVED lines=19> */
.L_x_22421:
[----:B------:R-:W-:Y:S05]  /*12920*/  BSYNC.RECONVERGENT B3 ;  /* 0x0000000000037941 */ /* 0x000fea0003800200 */
.L_x_22420:
        /* <DEDUP_REMOVED lines=19> */
.L_x_22423:
[----:B------:R-:W-:Y:S05]  /*12a60*/  BSYNC.RECONVERGENT B3 ;  /* 0x0000000000037941 */ /* 0x000fea0003800200 */
.L_x_22422:
        /* <DEDUP_REMOVED lines=19> */
.L_x_22425:
[----:B------:R-:W-:Y:S05]  /*12ba0*/  BSYNC.RECONVERGENT B3 ;  /* 0x0000000000037941 */ /* 0x000fea0003800200 */
.L_x_22424:
[----:B------:R-:W-:Y:S05]  /*12bb0*/  @!P1 BRA `(.L_x_22406) ;  /* 0x0000000000489947 */ /* 0x000fea0003800000 */
[----:B01-34-:R-:W3:Y:S04]  /*12bc0*/  LDL R173, [R1+0x24] ;  /* 0x0000240001ad7983 */ /* 0x01bee80000100800 */
[----:B------:R-:W4:Y:S01]  /*12bd0*/  LDL.S16 R176, [R1+0x2c] ;  /* 0x00002c0001b07983 */ /* 0x000f220000100600 */
[----:B------:R-:W-:Y:S01]  /*12be0*/  ISETP.GT.AND P0, PT, R11, RZ, PT ;  /* 0x000000ff0b00720c */ /* 0x000fe20003f04270 */
[----:B------:R-:W-:Y:S02]  /*12bf0*/  UMOV UR4, URZ ;  /* 0x000000ff00047c82 */ /* 0x000fe40008000000 */
[----:B------:R-:W-:Y:S01]  /*12c00*/  MOV R171, UR4 ;  /* 0x0000000400ab7c02 */ /* 0x000fe20008000f00 */
[----:B---3--:R-:W-:-:S04]  /*12c10*/  FFMA.FTZ R11, R173, R175, R174 ;  /* 0x000000afad0b7223 */ /* 0x008fc800000100ae */
[----:B------:R-:W-:Y:S01]  /*12c20*/  FADD.FTZ R11, R252, -R11 ;  /* 0x8000000bfc0b7221 */ /* 0x000fe20000010000 */
[----:B----4-:R-:W-:-:S03]  /*12c30*/  PRMT R172, R176, 0x7610, R172 ;  /* 0x00007610b0ac7816 */ /* 0x010fc600000000ac */
        /* <DEDUP_REMOVED lines=8> */
[----:B------:R-:W-:-:S05]  /*12cc0*/  @P0 HADD2.F32 R11, -RZ, R172.H0_H0 ;  /* 0x200000acff0b0230 */ /* 0x000fca0000004100 */
[----:B------:R-:W-:-:S07]  /*12cd0*/  @P0 FMUL.FTZ R171, R11, R10 ;  /* 0x0000000a0bab0220 */ /* 0x000fce0000410000 */
.L_x_22406:
[----:B------:R-:W-:Y:S05]  /*12ce0*/  BSYNC.RECONVERGENT B2 ;  /* 0x0000000000027941 */ /* 0x000fea0003800200 */
.L_x_22397:
[----:B------:R-:W0:Y:S02]  /*12cf0*/  @P2 LDC.64 R10, c[0x0][0x478] ;  /* 0x00011e00ff0a2b82 */ /* 0x000e240000000a00 */
[----:B0-----:R-:W-:-:S05]  /*12d00*/  @P2 IMAD.WIDE.U32 R10, R18, 0x10, R10 ;  /* 0x00000010120a2825 */ /* 0x001fca00078e000a */
[----:B------:R0:W-:Y:S02]  /*12d10*/  @P2 STG.E.128 desc[UR6][R10.64], R128 ;  /* 0x000000800a002986 */ /* 0x0001e4000c101d06 */
[----:B0-----:R-:W0:Y:S02]  /*12d20*/  @P1 LDC.64 R10, c[0x0][0x468] ;  /* 0x00011a00ff0a1b82 */ /* 0x001e240000000a00 */
[----:B0-----:R-:W-:-:S05]  /*12d30*/  @P1 IMAD.WIDE.U32 R10, R9, 0x10, R10 ;  /* 0x00000010090a1825 */ /* 0x001fca00078e000a */
[----:B------:R0:W-:Y:S02]  /*12d40*/  @P1 STG.E.128 desc[UR6][R10.64], R168 ;  /* 0x000000a80a001986 */ /* 0x0001e4000c101d06 */
.L_x_22394:
[----:B------:R-:W-:Y:S05]  /*12d50*/  BSYNC.RECONVERGENT B1 ;  /* 0x0000000000017941 */ /* 0x000fea0003800200 */
.L_x_22393:
[----:B0-----:R-:W0:Y:S02]  /*12d60*/  LDC.64 R10, c[0x0][0x380] ;  /* 0x0000e000ff0a7b82 */ /* 0x001e240000000a00 */
[----:B0-----:R-:W-:-:S04]  /*12d70*/  LEA R12, R10, R12, 0x2 ;  /* 0x0000000c0a0c7211 */ /* 0x001fc800078e10ff */
[----:B------:R-:W-:-:S13]  /*12d80*/  ISETP.GE.AND P0, PT, R12, R11, PT ;  /* 0x0000000b0c00720c */ /* 0x000fda0003f06270 */
[----:B------:R-:W-:Y:S05]  /*12d90*/  @!P0 BRA `(.L_x_22426) ;  /* 0xfffffee800fc8947 */ /* 0x000fea000383ffff */
.L_x_22072:
[----:B------:R-:W-:Y:S05]  /*12da0*/  BSYNC B0 ;  /* 0x0000000000007941 */ /* 0x000fea0003800000 */
.L_x_22071:
[----:B------:R-:W2:Y:S04]  /*12db0*/  LDL.LU R176, [R1+0x30] ;  /* 0x0000300001b07983 */ /* 0x000ea80000300800 */
[----:B------:R-:W2:Y:S04]  /*12dc0*/  LDL.LU R177, [R1+0x34] ;  /* 0x0000340001b17983 */ /* 0x000ea80000300800 */
[----:B------:R-:W2:Y:S04]  /*12dd0*/  LDL.LU R178, [R1+0x38] ;  /* 0x0000380001b27983 */ /* 0x000ea80000300800 */
[----:B------:R-:W2:Y:S04]  /*12de0*/  LDL.LU R179, [R1+0x3c] ;  /* 0x00003c0001b37983 */ /* 0x000ea80000300800 */
[----:B-----5:R-:W2:Y:S04]  /*12df0*/  LDL.LU R128, [R1+0x40] ;  /* 0x0000400001807983 */ /* 0x020ea80000300800 */
[----:B------:R-:W2:Y:S04]  /*12e00*/  LDL.LU R129, [R1+0x44] ;  /* 0x0000440001817983 */ /* 0x000ea80000300800 */
[----:B------:R-:W2:Y:S04]  /*12e10*/  LDL.LU R130, [R1+0x48] ;  /* 0x0000480001827983 */ /* 0x000ea80000300800 */
[----:B------:R-:W2:Y:S04]  /*12e20*/  LDL.LU R131, [R1+0x4c] ;  /* 0x00004c0001837983 */ /* 0x000ea80000300800 */
[----:B-1-34-:R-:W3:Y:S04]  /*12e30*/  LDL.LU R168, [R1+0x50] ;  /* 0x0000500001a87983 */ /* 0x01aee80000300800 */
        /* <DEDUP_REMOVED lines=20> */
[----:B------:R-:W-:Y:S01]  /*12f80*/  BSSY.RECONVERGENT B0, `(.L_x_22427) ;  /* 0x00000ce000007945 */ /* 0x000fe20003800200 */
[----:B------:R-:W1:Y:S01]  /*12f90*/  S2R R3, SR_CgaCtaId ;  /* 0x0000000000037919 */ /* 0x000e620000008800 */
[----:B------:R-:W4:Y:S01]  /*12fa0*/  LDCU.64 UR20, c[0x0][0x460] ;  /* 0x00008c00ff1477ac */ /* 0x000f220008000a00 */
[----:B0-----:R-:W-:-:S02]  /*12fb0*/  SHF.R.U32.HI R2, RZ, 0x5, R172 ;  /* 0x00000005ff027819 */ /* 0x001fc400000116ac */
[----:B-1----:R-:W-:-:S03]  /*12fc0*/  LEA R0, R3, R0, 0x18 ;  /* 0x0000000003007211 */ /* 0x002fc600078ec0ff */
[----:B------:R-:W-:-:S05]  /*12fd0*/  IMAD R209, R2, 0x140, R209 ;  /* 0x0000014002d17824 */ /* 0x000fca00078e02d1 */
        /* <DEDUP_REMOVED lines=15> */
[----:B------:R-:W1:Y:S04]  /*130d0*/  LDS R50, [R0+0x200] ;  /* 0x0002000000327984 */ /* 0x000e680000000800 */
[----:B------:R-:W1:Y:S04]  /*130e0*/  LDS R59, [R0+0x1600] ;  /* 0x00160000003b7984 */ /* 0x000e680000000800 */
[----:B------:R-:W1:Y:S04]  /*130f0*/  LDS R51, [R0+0x400] ;  /* 0x0004000000337984 */ /* 0x000e680000000800 */
[----:B------:R-:W1:Y:S04]  /*13100*/  LDS R60, [R0+0x1800] ;  /* 0x00180000003c7984 */ /* 0x000e680000000800 */
        /* <DEDUP_REMOVED lines=9> */
[----:B------:R-:W-:-:S03]  /*131a0*/  FADD.FTZ R50, RZ, R50 ;  /* 0x00000032ff327221 */ /* 0x000fc60000010000 */
[----:B------:R-:W-:Y:S01]  /*131b0*/  LDS R48, [R0+0x2000] ;  /* 0x0020000000307984 */ /* 0x000fe20000000800 */
[----:B------:R-:W-:Y:S01]  /*131c0*/  FADD.FTZ R50, R50, R59 ;  /* 0x0000003b32327221 */ /* 0x000fe20000010000 */
[----:B------:R-:W-:Y:S02]  /*131d0*/  LOP3.LUT R59, R172, 0x7f, RZ, 0x3c, !PT ;  /* 0x0000007fac3b7812 */ /* 0x000fe400078e3cff */
[----:B------:R-:W-:Y:S01]  /*131e0*/  LDS R56, [R0+0xe00] ;  /* 0x000e000000387984 */ /* 0x000fe20000000800 */
[----:B------:R-:W-:Y:S01]  /*131f0*/  FADD.FTZ R51, RZ, R51 ;  /* 0x00000033ff337221 */ /* 0x000fe20000010000 */
[----:B------:R-:W-:Y:S02]  /*13200*/  IADD3 R14, PT, PT, R59, R14, RZ ;  /* 0x0000000e3b0e7210 */ /* 0x000fe40007ffe0ff */
[----:B------:R-:W-:Y:S01]  /*13210*/  LDS R47, [R0+0x2200] ;  /* 0x00220000002f7984 */ /* 0x000fe20000000800 */
[----:B------:R-:W-:Y:S01]  /*13220*/  FADD.FTZ R51, R51, R60 ;  /* 0x0000003c33337221 */ /* 0x000fe20000010000 */
[----:B------:R-:W-:-:S02]  /*13230*/  ISETP.GE.U32.AND P4, PT, R14, 0x80, PT ;  /* 0x000000800e00780c */ /* 0x000fc40003f86070 */
[----:B------:R-:W-:Y:S01]  /*13240*/  LDS R57, [R0+0x1000] ;  /* 0x0010000000397984 */ /* 0x000fe20000000800 */
[----:B------:R-:W-:-:S03]  /*13250*/  ISETP.GE.U32.AND P3, PT, R14, 0x180, PT ;  /* 0x000001800e00780c */ /* 0x000fc60003f66070 */
        /* <DEDUP_REMOVED lines=13> */
[----:B------:R-:W4:Y:S01]  /*13330*/  LDS R69, [R0+0x3c00] ;  /* 0x003c000000457984 */ /* 0x000f220000000800 */
        /* <DEDUP_REMOVED lines=13> */
[----:B----4-:R-:W-:Y:S01]  /*13410*/  FADD.FTZ R69, R58, R69 ;  /* 0x000000453a457221 */ /* 0x010fe20000010000 */
[----:B0-----:R-:W-:Y:S01]  /*13420*/  FADD.FTZ R71, R50, R71 ;  /* 0x0000004732477221 */ /* 0x001fe20000010000 */
[----:B-1----:R-:W-:-:S03]  /*13430*/  FADD.FTZ R51, R51, R66 ;  /* 0x0000004233337221 */ /* 0x002fc60000010000 */
        /* <DEDUP_REMOVED lines=66> */
[----:B------:R0:W-:Y:S04]  /*13860*/  STS.128 [R209+0x400], R88 ;  /* 0x00040058d1007388 */ /* 0x0001e80000000c00 */
[----:B------:R-:W-:Y:S04]  /*13870*/  STS.128 [R209+0x600], R92 ;  /* 0x0006005cd1007388 */ /* 0x000fe80000000c00 */
[----:B------:R-:W-:Y:S04]  /*13880*/  STS.128 [R209+0x800], R96 ;  /* 0x00080060d1007388 */ /* 0x000fe80000000c00 */
[----:B------:R-:W-:Y:S04]  /*13890*/  STS.128 [R209+0xa00], R100 ;  /* 0x000a0064d1007388 */ /* 0x000fe80000000c00 */
[----:B------:R-:W-:Y:S01]  /*138a0*/  STS.128 [R209+0xc00], R104 ;  /* 0x000c0068d1007388 */ /* 0x000fe20000000c00 */
[----:B0-----:R-:W0:Y:S03]  /*138b0*/  LDC R90, c[0x0][0x388] ;  /* 0x0000e200ff5a7b82 */ /* 0x001e260000000800 */
[----:B------:R-:W-:Y:S04]  /*138c0*/  STS.128 [R209+0xe00], R108 ;  /* 0x000e006cd1007388 */ /* 0x000fe80000000c00 */
[----:B------:R-:W-:Y:S04]  /*138d0*/  STS.128 [R209+0x1000], R112 ;  /* 0x00100070d1007388 */ /* 0x000fe80000000c00 */
[----:B------:R-:W-:Y:S01]  /*138e0*/  STS.128 [R209+0x1200], R116 ;  /* 0x00120074d1007388 */ /* 0x000fe20000000c00 */
[----:B------:R-:W-:Y:S01]  /*138f0*/  BAR.SYNC.DEFER_BLOCKING 0x0 ;  /* 0x0000000000007b1d */ /* 0x000fe20000010000 */
[----:B0-----:R-:W-:-:S05]  /*13900*/  IMAD R77, R90, UR4, RZ ;  /* 0x000000045a4d7c24 */ /* 0x001fca000f8e02ff */
[----:B------:R-:W-:-:S04]  /*13910*/  IADD3 R77, P0, PT, R77, R172, RZ ;  /* 0x000000ac4d4d7210 */ /* 0x000fc80007f1e0ff */
[----:B------:R-:W-:Y:S02]  /*13920*/  IADD3.X R28, PT, PT, RZ, RZ, RZ, P0, !PT ;  /* 0x000000ffff1c7210 */ /* 0x000fe400007fe4ff */
[C---:B------:R-:W-:Y:S02]  /*13930*/  SHF.L.U32 R50, R77.reuse, 0x2, RZ ;  /* 0x000000024d327819 */ /* 0x040fe400000006ff */
[----:B------:R-:W-:Y:S01]  /*13940*/  SHF.L.U64.HI R77, R77, 0x2, R28 ;  /* 0x000000024d4d7819 */ /* 0x000fe2000001021c */
[----:B------:R-:W0:Y:S01]  /*13950*/  LDS R80, [R0] ;  /* 0x0000000000507984 */ /* 0x000e220000000800 */
[C---:B------:R-:W-:Y:S02]  /*13960*/  IADD3 R60, P0, PT, R50.reuse, UR18, RZ ;  /* 0x00000012323c7c10 */ /* 0x040fe4000ff1e0ff */
[C---:B------:R-:W-:Y:S01]  /*13970*/  IADD3 R58, P1, PT, R50.reuse, UR16, RZ ;  /* 0x00000010323a7c10 */ /* 0x040fe2000ff3e0ff */
[----:B------:R-:W1:Y:S01]  /*13980*/  LDS R81, [R0+0x200] ;  /* 0x0002000000517984 */ /* 0x000e620000000800 */
[----:B------:R-:W-:-:S02]  /*13990*/  IADD3 R50, P2, PT, R50, UR20, RZ ;  /* 0x0000001432327c10 */ /* 0x000fc4000ff5e0ff */
[----:B------:R-:W-:Y:S01]  /*139a0*/  IADD3.X R79, PT, PT, R77, UR17, RZ, P1, !PT ;  /* 0x000000114d4f7c10 */ /* 0x000fe20008ffe4ff */
[----:B------:R-:W2:Y:S01]  /*139b0*/  LDS R82, [R0+0x400] ;  /* 0x0004000000527984 */ /* 0x000ea20000000800 */
[----:B------:R-:W-:-:S03]  /*139c0*/  ISETP.GE.U32.AND P1, PT, R14, 0x280, PT ;  /* 0x000002800e00780c */ /* 0x000fc60003f26070 */
        /* <DEDUP_REMOVED lines=11> */
[----:B--2---:R-:W-:Y:S01]  /*13a80*/  FADD.FTZ R82, RZ, R82 ;  /* 0x00000052ff527221 */ /* 0x004fe20000010000 */
[----:B---3--:R-:W-:Y:S01]  /*13a90*/  FADD.FTZ R80, R80, R83 ;  /* 0x0000005350507221 */ /* 0x008fe20000010000 */
[C---:B------:R-:W-:Y:S02]  /*13aa0*/  IADD3.X R83, PT, PT, R77.reuse, UR19, RZ, P0, !PT ;  /* 0x000000134d537c10 */ /* 0x040fe400087fe4ff */
[----:B------:R-:W-:Y:S01]  /*13ab0*/  IADD3.X R77, PT, PT, R77, UR21, RZ, P2, !PT ;  /* 0x000000154d4d7c10 */ /* 0x000fe200097fe4ff */
[----:B----4-:R-:W-:Y:S01]  /*13ac0*/  FADD.FTZ R81, R81, R84 ;  /* 0x0000005451517221 */ /* 0x010fe20000010000 */
        /* <DEDUP_REMOVED lines=8> */
[----:B0-----:R-:W-:Y:S01]  /*13b50*/  FADD.FTZ R93, R82, R93 ;  /* 0x0000005d525d7221 */ /* 0x001fe20000010000 */
        /* <DEDUP_REMOVED lines=16> */
.L_x_22428:
[----:B------:R-:W-:Y:S05]  /*13c60*/  BSYNC.RECONVERGENT B0 ;  /* 0x0000000000007941 */ /* 0x000fea0003800200 */
.L_x_22427:
        /* <DEDUP_REMOVED lines=17> */
.L_x_22430:
[----:B------:R-:W-:Y:S05]  /*13d80*/  BSYNC.RECONVERGENT B0 ;  /* 0x0000000000007941 */ /* 0x000fea0003800200 */
.L_x_22429:
        /* <DEDUP_REMOVED lines=17> */
.L_x_22432:
[----:B------:R-:W-:Y:S05]  /*13ea0*/  BSYNC.RECONVERGENT B0 ;  /* 0x0000000000007941 */ /* 0x000fea0003800200 */
.L_x_22431:
[C---:B------:R-:W-:Y:S01]  /*13eb0*/  ISETP.GE.U32.AND P2, PT, R14.reuse, 0x300, PT ;  /* 0x000003000e00780c */ /* 0x040fe20003f46070 */
[----:B------:R-:W-:Y:S01]  /*13ec0*/  FADD.FTZ R56, RZ, R56 ;  /* 0x00000038ff387221 */ /* 0x000fe20000010000 */
[C---:B------:R-:W-:Y:S01]  /*13ed0*/  ISETP.GE.U32.AND P3, PT, R14.reuse, 0x380, PT ;  /* 0x000003800e00780c */ /* 0x040fe20003f66070 */
[----:B------:R-:W-:Y:S01]  /*13ee0*/  FADD.FTZ R53, RZ, R53 ;  /* 0x00000035ff357221 */ /* 0x000fe20000010000 */
[C---:B------:R-:W-:Y:S01]  /*13ef0*/  ISETP.GE.U32.AND P4, PT, R14.reuse, 0x400, PT ;  /* 0x000004000e00780c */ /* 0x040fe20003f86070 */
[----:B------:R-:W-:Y:S01]  /*13f00*/  FADD.FTZ R54, RZ, R54 ;  /* 0x00000036ff367221 */ /* 0x000fe20000010000 */
[C---:B------:R-:W-:Y:S01]  /*13f10*/  ISETP.GE.U32.AND P5, PT, R14.reuse, 0x480, PT ;  /* 0x000004800e00780c */ /* 0x040fe20003fa6070 */
[----:B------:R-:W-:Y:S01]  /*13f20*/  FADD.FTZ R57, RZ, R57 ;  /* 0x00000039ff397221 */ /* 0x000fe20000010000 */
[----:B------:R-:W-:Y:S01]  /*13f30*/  ISETP.GE.U32.AND P6, PT, R14, 0x500, PT ;  /* 0x000005000e00780c */ /* 0x000fe20003fc6070 */
        /* <DEDUP_REMOVED lines=29> */
[----:B------:R-:W-:Y:S01]  /*14110*/  FADD.FTZ R73, RZ, R73 ;  /* 0x00000049ff497221 */ /* 0x000fe20000010000 */
[----:B------:R-:W5:Y:S01]  /*14120*/  LDS R14, [R0+0x800] ;  /* 0x00080000000e7984 */ /* 0x000f620000000800 */
[----:B------:R-:W-:Y:S01]  /*14130*/  FADD.FTZ R37, RZ, R37 ;  /* 0x00000025ff257221 */ /* 0x000fe20000010000 */
[----:B------:R-:W-:Y:S01]  /*14140*/  FADD.FTZ R44, R61, R44 ;  /* 0x0000002c3d2c7221 */ /* 0x000fe20000010000 */
        /* <DEDUP_REMOVED lines=18> */
[----:B------:R-:W-:Y:S01]  /*14270*/  BSSY.RECONVERGENT B0, `(.L_x_22433) ;  /* 0x000004a000007945 */ /* 0x000fe20003800200 */
[----:B------:R-:W-:Y:S01]  /*14280*/  FADD.FTZ R21, R44, R21 ;  /* 0x000000152c157221 */ /* 0x000fe20000010000 */
[----:B------:R-:W-:Y:S01]  /*14290*/  FADD.FTZ R15, R48, R15 ;  /* 0x0000000f300f7221 */ /* 0x000fe20000010000 */
[----:B012---:R-:W0:Y:S01]  /*142a0*/  LDS R29, [R0+0x1a00] ;  /* 0x001a0000001d7984 */ /* 0x007e220000000800 */
[----:B------:R-:W-:Y:S01]  /*142b0*/  FADD.FTZ R73, R73, R8 ;  /* 0x0000000849497221 */ /* 0x000fe20000010000 */
[----:B------:R-:W-:Y:S01]  /*142c0*/  FADD.FTZ R11, R34, R7 ;  /* 0x00000007220b7221 */ /* 0x000fe20000010000 */
[----:B------:R-:W-:Y:S01]  /*142d0*/  FADD.FTZ R19, R19, R6 ;  /* 0x0000000613137221 */ /* 0x000fe20000010000 */
[----:B------:R-:W1:Y:S01]  /*142e0*/  LDS R31, [R0+0x1c00] ;  /* 0x001c0000001f7984 */ /* 0x000e620000000800 */
[----:B------:R-:W-:Y:S01]  /*142f0*/  FADD.FTZ R17, R36, R5 ;  /* 0x0000000524117221 */ /* 0x000fe20000010000 */
[----:B------:R-:W-:Y:S01]  /*14300*/  FADD.FTZ R37, R37, R4 ;  /* 0x0000000425257221 */ /* 0x000fe20000010000 */
[----:B------:R-:W-:Y:S01]  /*14310*/  FADD.FTZ R39, R39, R2 ;  /* 0x0000000227277221 */ /* 0x000fe20000010000 */
[----:B------:R-:W2:Y:S01]  /*14320*/  LDS R33, [R0+0x1e00] ;  /* 0x001e000000217984 */ /* 0x000ea20000000800 */
[----:B---3--:R-:W-:-:S03]  /*14330*/  FADD.FTZ R25, RZ, R25 ;  /* 0x00000019ff197221 */ /* 0x008fc60000010000 */
[----:B------:R-:W3:Y:S01]  /*14340*/  LDS R35, [R0+0x2000] ;  /* 0x0020000000237984 */ /* 0x000ee20000000800 */
[----:B----4-:R-:W-:-:S03]  /*14350*/  FADD.FTZ R12, RZ, R12 ;  /* 0x0000000cff0c7221 */ /* 0x010fc60000010000 */
[----:B------:R-:W4:Y:S01]  /*14360*/  LDS R41, [R0+0x2200] ;  /* 0x0022000000297984 */ /* 0x000f220000000800 */
[----:B-----5:R-:W-:-:S03]  /*14370*/  FADD.FTZ R14, RZ, R14 ;  /* 0x0000000eff0e7221 */ /* 0x020fc60000010000 */
[----:B------:R-:W5:Y:S01]  /*14380*/  LDS R43, [R0+0x2400] ;  /* 0x00240000002b7984 */ /* 0x000f620000000800 */
        /* <DEDUP_REMOVED lines=27> */
[----:B------:R-:W-:-:S03]  /*14540*/  FADD.FTZ R14, R14, R47 ;  /* 0x0000002f0e0e7221 */ /* 0x000fc60000010000 */
[----:B------:R-:W5:Y:S01]  /*14550*/  LDS R59, [R0+0x4200] ;  /* 0x00420000003b7984 */ /* 0x000f620000000800 */
        /* <DEDUP_REMOVED lines=27> */
.L_x_22434:
[----:B------:R-:W-:Y:S05]  /*14710*/  BSYNC.RECONVERGENT B0 ;  /* 0x0000000000007941 */ /* 0x000fea0003800200 */
.L_x_22433:
        /* <DEDUP_REMOVED lines=17> */
.L_x_22436:
[----:B------:R-:W-:Y:S05]  /*14830*/  BSYNC.RECONVERGENT B0 ;  /* 0x0000000000007941 */ /* 0x000fea0003800200 */
.L_x_22435:
        /* <DEDUP_REMOVED lines=17> */
.L_x_22438:
[----:B------:R-:W-:Y:S05]  /*14950*/  BSYNC.RECONVERGENT B0 ;  /* 0x0000000000007941 */ /* 0x000fea0003800200 */
.L_x_22437:
        /* <DEDUP_REMOVED lines=17> */
.L_x_22440:
[----:B------:R-:W-:Y:S05]  /*14a70*/  BSYNC.RECONVERGENT B0 ;  /* 0x0000000000007941 */ /* 0x000fea0003800200 */
.L_x_22439:
        /* <DEDUP_REMOVED lines=17> */
.L_x_22442:
[----:B------:R-:W-:Y:S05]  /*14b90*/  BSYNC.RECONVERGENT B0 ;  /* 0x0000000000007941 */ /* 0x000fea0003800200 */
.L_x_22441:
        /* <DEDUP_REMOVED lines=17> */
.L_x_22444:
[----:B------:R-:W-:Y:S05]  /*14cb0*/  BSYNC.RECONVERGENT B0 ;  /* 0x0000000000007941 */ /* 0x000fea0003800200 */
.L_x_22443:
        /* <DEDUP_REMOVED lines=11> */
.L_x_22095:
[----:B-1--4-:R-:W-:Y:S01]  /*14d70*/  HFMA2 R172, -RZ, RZ, 0, 5.9604644775390625e-08 ;  /* 0x00000001ffac7431 */ /* 0x012fe200000001ff */
[----:B------:R-:W-:Y:S01]  /*14d80*/  BSSY B1, `(.L_x_22445) ;  /* 0x0000007000017945 */ /* 0x000fe20003800000 */
[----:B------:R-:W-:Y:S02]  /*14d90*/  MOV R173, R187 ;  /* 0x000000bb00ad7202 */ /* 0x000fe40000000f00 */
[----:B------:R-:W-:Y:S02]  /*14da0*/  MOV R18, 0x1f ;  /* 0x0000001f00127802 */ /* 0x000fe40000000f00 */
[----:B------:R-:W-:-:S07]  /*14db0*/  MOV R9, 0xffffffff ;  /* 0xffffffff00097802 */ /* 0x000fce0000000f00 */
[----:B0-2--5:R-:W-:Y:S05]  /*14dc0*/  WARPSYNC.COLLECTIVE R9, `(.L_x_22446) ;  /* 0x0000000009087348 */ /* 0x025fea0003c00000 */
[----:B------:R1:W3:Y:S02]  /*14dd0*/  SHFL.BFLY P6, R176, R173, R172, R18 ;  /* 0x0c0000acadb07389 */ /* 0x0002e400000c0012 */
[----:B0123-5:R-:W-:Y:S05]  /*14de0*/  ENDCOLLECTIVE ;  /* 0x000000000000791b */ /* 0x02ffea0003800000 */
.L_x_22446:
[----:B------:R-:W-:Y:S05]  /*14df0*/  BSYNC B1 ;  /* 0x0000000000017941 */ /* 0x000fea0003800000 */
.L_x_22445:
        /* <DEDUP_REMOVED lines=9> */
.L_x_22447:
        /* <DEDUP_REMOVED lines=8> */
.L_x_22448:
[----:B------:R-:W-:Y:S02]  /*14f10*/  MOV R173, R175 ;  /* 0x000000af00ad7202 */ /* 0x000fe40000000f00 */
[----:B------:R-:W-:-:S05]  /*14f20*/  MOV R9, R176 ;  /* 0x000000b000097202 */ /* 0x000fca0000000f00 */
[----:B------:R-:W-:Y:S01]  /*14f30*/  FADD.FTZ R174, R174, R9 ;  /* 0x00000009aeae7221 */ /* 0x000fe20000010000 */
[----:B------:R-:W-:-:S07]  /*14f40*/  MOV R9, 0xffffffff ;  /* 0xffffffff00097802 */ /* 0x000fce0000000f00 */
[----:B------:R-:W-:Y:S05]  /*14f50*/  WARPSYNC.COLLECTIVE R9, `(.L_x_22449) ;  /* 0x0000000009087348 */ /* 0x000fea0003c00000 */
[----:B------:R0:W1:Y:S02]  /*14f60*/  SHFL.BFLY P6, R176, R173, R172, R18 ;  /* 0x0c0000acadb07389 */ /* 0x00006400000c0012 */
[----:B01----:R-:W-:Y:S05]  /*14f70*/  ENDCOLLECTIVE ;  /* 0x000000000000791b */ /* 0x003fea0003800000 */
.L_x_22449:
        /* <DEDUP_REMOVED lines=8> */
.L_x_22450:
[----:B------:R-:W-:Y:S02]  /*15000*/  MOV R173, R175 ;  /* 0x000000af00ad7202 */ /* 0x000fe40000000f00 */
[----:B------:R-:W-:-:S05]  /*15010*/  MOV R9, R176 ;  /* 0x000000b000097202 */ /* 0x000fca0000000f00 */
[----:B------:R-:W-:Y:S01]  /*15020*/  FADD.FTZ R174, R174, R9 ;  /* 0x00000009aeae7221 */ /* 0x000fe20000010000 */
[----:B------:R-:W-:-:S07]  /*15030*/  MOV R9, 0xffffffff ;  /* 0xffffffff00097802 */ /* 0x000fce0000000f00 */
[----:B------:R-:W-:Y:S05]  /*15040*/  WARPSYNC.COLLECTIVE R9, `(.L_x_22451) ;  /* 0x0000000009087348 */ /* 0x000fea0003c00000 */
[----:B------:R0:W1:Y:S02]  /*15050*/  SHFL.BFLY P6, R176, R173, R172, R18 ;  /* 0x0c0000acadb07389 */ /* 0x00006400000c0012 */
[----:B01----:R-:W-:Y:S05]  /*15060*/  ENDCOLLECTIVE ;  /* 0x000000000000791b */ /* 0x003fea0003800000 */
.L_x_22451:
        /* <DEDUP_REMOVED lines=8> */
.L_x_22452:
[----:B------:R-:W-:Y:S02]  /*150f0*/  MOV R173, R175 ;  /* 0x000000af00ad7202 */ /* 0x000fe40000000f00 */
[----:B------:R-:W-:-:S05]  /*15100*/  MOV R9, R176 ;  /* 0x000000b000097202 */ /* 0x000fca0000000f00 */
[----:B------:R-:W-:Y:S01]  /*15110*/  FADD.FTZ R174, R174, R9 ;  /* 0x00000009aeae7221 */ /* 0x000fe20000010000 */
[----:B------:R-:W-:-:S07]  /*15120*/  MOV R9, 0xffffffff ;  /* 0xffffffff00097802 */ /* 0x000fce0000000f00 */
[----:B------:R-:W-:Y:S05]  /*15130*/  WARPSYNC.COLLECTIVE R9, `(.L_x_22453) ;  /* 0x0000000009087348 */ /* 0x000fea0003c00000 */
[----:B------:R0:W1:Y:S02]  /*15140*/  SHFL.BFLY P6, R176, R173, R172, R18 ;  /* 0x0c0000acadb07389 */ /* 0x00006400000c0012 */
[----:B01----:R-:W-:Y:S05]  /*15150*/  ENDCOLLECTIVE ;  /* 0x000000000000791b */ /* 0x003fea0003800000 */
.L_x_22453:
        /* <DEDUP_REMOVED lines=8> */
.L_x_22454:
[----:B------:R-:W-:Y:S02]  /*151e0*/  MOV R173, R175 ;  /* 0x000000af00ad7202 */ /* 0x000fe40000000f00 */
[----:B------:R-:W-:-:S07]  /*151f0*/  MOV R177, R176 ;  /* 0x000000b000b17202 */ /* 0x000fce0000000f00 */
[----:B------:R-:W-:Y:S05]  /*15200*/  WARPSYNC.COLLECTIVE R9, `(.L_x_22455) ;  /* 0x0000000009087348 */ /* 0x000fea0003c00000 */
[----:B------:R0:W1:Y:S02]  /*15210*/  SHFL.BFLY P6, R176, R173, R172, R18 ;  /* 0x0c0000acadb07389 */ /* 0x00006400000c0012 */
[----:B01----:R-:W-:Y:S05]  /*15220*/  ENDCOLLECTIVE ;  /* 0x000000000000791b */ /* 0x003fea0003800000 */
.L_x_22455:
[----:B------:R-:W-:Y:S01]  /*15230*/  MOV R9, R176 ;  /* 0x000000b000097202 */ /* 0x000fe20000000f00 */
[----:B------:R-:W-:Y:S06]  /*15240*/  BRA `(.L_x_22456) ;  /* 0xfffffefc00d87947 */ /* 0x000fec000383ffff */
.L_x_22457:
        /* <DEDUP_REMOVED lines=11> */
.L_x_25529:


//--------------------- .text._ZN10layer_norm22ln_bwd_finalize_kernelINS_22Kernel_traits_finalizeILj1280E6__halfffffjLb1ELj1024ELj4ENS_18Kernel_traits_baseILj1280ES2_ffffjLj1024EEEEELb1ELb1EEEvNS_9BwdParamsE --------------------------
	.section	.text._ZN10layer_norm22ln_bwd_finalize_kernelINS_22Kernel_traits_finalizeILj1280E6__halfffffjLb1ELj1024ELj4ENS_18Kernel_traits_baseILj1280ES2_ffffjLj1024EEEEELb1ELb1EEEvNS_9BwdParamsE,"ax",@progbits
	.align	128
        .global         _ZN10layer_norm22ln_bwd_finalize_kernelINS_22Kernel_traits_finalizeILj1280E6__halfffffjLb1ELj1024ELj4ENS_18Kernel_traits_baseILj1280ES2_ffffjLj1024EEEEELb1ELb1EEEvNS_9BwdParamsE
        .type           _ZN10layer_norm22ln_bwd_finalize_kernelINS_22Kernel_traits_finalizeILj1280E6__halfffffjLb1ELj1024ELj4ENS_18Kernel_traits_baseILj1280ES2_ffffjLj1024EEEEELb1ELb1EEEvNS_9BwdParamsE,@function
        .size           _ZN10layer_norm22ln_bwd_finalize_kernelINS_22Kernel_traits_finalizeILj1280E6__halfffffjLb1ELj1024ELj4ENS_18Kernel_traits_baseILj1280ES2_ffffjLj1024EEEEELb1ELb1EEEvNS_9BwdParamsE,(.L_x_25530 - _ZN10layer_norm22ln_bwd_finalize_kernelINS_22Kernel_traits_finalizeILj1280E6__halfffffjLb1ELj1024ELj4ENS_18Kernel_traits_baseILj1280ES2_ffffjLj1024EEEEELb1ELb1EEEvNS_9BwdParamsE)
        .other          _ZN10layer_norm22ln_bwd_finalize_kernelINS_22Kernel_traits_finalizeILj1280E6__halfffffjLb1ELj1024ELj4ENS_18Kernel_traits_baseILj1280ES2_ffffjLj1024EEEEELb1ELb1EEEvNS_9BwdParamsE,@"STO_CUDA_ENTRY STV_DEFAULT"
_ZN10layer_norm22ln_bwd_finalize_kernelINS_22Kernel_traits_finalizeILj1280E6__halfffffjLb1ELj1024ELj4ENS_18Kernel_traits_baseILj1280ES2_ffffjLj1024EEEEELb1ELb1EEEvNS_9BwdParamsE:
.text._ZN10layer_norm22ln_bwd_finalize_kernelINS_22Kernel_traits_finalizeILj1280E6__halfffffjLb1ELj1024ELj4ENS_18Kernel_traits_baseILj1280ES2_ffffjLj1024EEEEELb1ELb1EEEvNS_9BwdParamsE:
        /* <DEDUP_REMOVED lines=58> */
.L_x_22462:
        /* <DEDUP_REMOVED lines=87> */
.L_x_22461:
[----:B------:R-:W-:Y:S05]  /*0910*/  BSYNC.RECONVERGENT B1 ;  /* 0x0000000000017941 */ /* 0x000fea0003800200 */
.L_x_22460:
        /* <DEDUP_REMOVED lines=50> */
.L_x_22464:
[----:B------:R-:W-:Y:S05]  /*0c40*/  BSYNC.RECONVERGENT B1 ;  /* 0x0000000000017941 */ /* 0x000fea0003800200 */
.L_x_22463:
        /* <DEDUP_REMOVED lines=30> */
.L_x_22466:
[----:B------:R-:W-:Y:S05]  /*0e30*/  BSYNC.RECONVERGENT B1 ;  /* 0x0000000000017941 */ /* 0x000fea0003800200 */
.L_x_22465:
        /* <DEDUP_REMOVED lines=15> */
.L_x_22459:
[----:B------:R-:W-:Y:S05]  /*0f30*/  BSYNC.RECONVERGENT B0 ;  /* 0x0000000000007941 */ /* 0x000fea0003800200 */
.L_x_22458:
        /* <DEDUP_REMOVED lines=73> */
.L_x_22467:
        /* <DEDUP_REMOVED lines=11> */
.L_x_25530:


//--------------------- .text._ZN10layer_norm13ln_bwd_kernelINS_13Kernel_traitsI6__halfffffjLj1280ELj1ELj4ELj1ELj16ENS_18Kernel_traits_baseILj1280ES2_ffffjLj128EEEEELb1ELb1ELb1ELb1EEEvNS_9BwdParamsE --------------------------
	.section	.text._ZN10layer_norm13ln_bwd_kernelINS_13Kernel_traitsI6__halfffffjLj1280ELj1ELj4ELj1ELj16ENS_18Kernel_traits_baseILj1280ES2_ffffjLj128EEEEELb1ELb1ELb1ELb1EEEvNS_9BwdParamsE,"ax",@progbits
	.align	128
        .global         _ZN10layer_norm13ln_bwd_kernelINS_13Kernel_traitsI6__halfffffjLj1280ELj1ELj4ELj1ELj16ENS_18Kernel_traits_baseILj1280ES2_ffffjLj128EEEEELb1ELb1ELb1ELb1EEEvNS_9BwdParamsE
        .type           _ZN10layer_norm13ln_bwd_kernelINS_13Kernel_traitsI6__halfffffjLj1280ELj1ELj4ELj1ELj16ENS_18Kernel_traits_baseILj1280ES2_ffffjLj128EEEEELb1ELb1ELb1ELb1EEEvNS_9BwdParamsE,@function
        .size           _ZN10layer_norm13ln_bwd_kernelINS_13Kernel_traitsI6__halfffffjLj1280ELj1ELj4ELj1ELj16ENS_18Kernel_traits_baseILj1280ES2_ffffjLj128EEEEELb1ELb1ELb1ELb1EEEvNS_9BwdParamsE,(.L_x_25531 - _ZN10layer_norm13ln_bwd_kernelINS_13Kernel_traitsI6__halfffffjLj1280ELj1ELj4ELj1ELj16ENS_18Kernel_traits_baseILj1280ES2_ffffjLj128EEEEELb1ELb1ELb1ELb1EEEvNS_9BwdParamsE)
        .other          _ZN10layer_norm13ln_bwd_kernelINS_13Kernel_traitsI6__halfffffjLj1280ELj1ELj4ELj1ELj16ENS_18Kernel_traits_baseILj1280ES2_ffffjLj128EEEEELb1ELb1ELb1ELb1EEEvNS_9BwdParamsE,@"STO_CUDA_ENTRY STV_DEFAULT"
_ZN10layer_norm13ln_bwd_kernelINS_13Kernel_traitsI6__halfffffjLj1280ELj1ELj4ELj1ELj16ENS_18Kernel_traits_baseILj1280ES2_ffffjLj128EEEEELb1ELb1ELb1ELb1EEEvNS_9BwdParamsE:
.text._ZN10layer_norm13ln_bwd_kernelINS_13Kernel_traitsI6__halfffffjLj1280ELj1ELj4ELj1ELj16ENS_18Kernel_traits_baseILj1280ES2_ffffjLj128EEEEELb1ELb1ELb1ELb1EEEvNS_9BwdParamsE:
        /* <DEDUP_REMOVED lines=101> */
[----:B------:R-:W2:Y:S04]  /*0650*/  LDG.E.64 R242, desc[UR6][R4.64+0x700] ;  /* 0x0007000604f27981 */ /* 0x000ea8000c1e1b00 */
[----:B------:R-:W4:Y:S01]  /*0660*/  LDG.E.64 R240, desc[UR6][R4.64+0x600] ;  /* 0x0006000604f07981 */ /* 0x000f22000c1e1b00 */
[----:B-1----:R-:W-:-:S03]  /*0670*/  IMAD.WIDE.U32 R2, R6, 0x8, R2 ;  /* 0x0000000806027825 */ /* 0x002fc600078e0002 */
[----:B------:R-:W3:Y:S04]  /*0680*/  LDG.E.64 R238, desc[UR6][R4.64+0x500] ;  /* 0x0005000604ee7981 */ /* 0x000ee8000c1e1b00 */
        /* <DEDUP_REMOVED lines=12> */
[----:B------:R0:W3:Y:S04]  /*0750*/  LDG.E.64 R14, desc[UR6][R2.64] ;  /* 0x00000006020e7981 */ /* 0x0000e8000c1e1b00 */
[----:B------:R-:W3:Y:S04]  /*0760*/  LDG.E.64 R230, desc[UR6][R4.64+0x100] ;  /* 0x0001000604e67981 */ /* 0x000ee8000c1e1b00 */
[----:B------:R-:W3:Y:S04]  /*0770*/  LDG.E.64 R228, desc[UR6][R4.64] ;  /* 0x0000000604e47981 */ /* 0x000ee8000c1e1b00 */
[----:B------:R-:W5:Y:S04]  /*0780*/  LDG.E.64 R10, desc[UR6][R4.64+0x900] ;  /* 0x00090006040a7981 */ /* 0x000f68000c1e1b00 */
[----:B------:R1:W5:Y:S01]  /*0790*/  LDG.E.64 R8, desc[UR6][R4.64+0x800] ;  /* 0x0008000604087981 */ /* 0x000362000c1e1b00 */
[----:B------:R-:W-:Y:S01]  /*07a0*/  HFMA2 R84, -RZ, RZ, 0, 0 ;  /* 0x00000000ff547431 */ /* 0x000fe200000001ff */
[----:B--2---:R-:W-:-:S02]  /*07b0*/  SHF.R.U64 R7, R242, 0x10, R243 ;  /* 0x00000010f2077819 */ /* 0x004fc400000012f3 */
[----:B------:R-:W-:Y:S02]  /*07c0*/  SHF.R.U32.HI R12, RZ, 0x10, R243 ;  /* 0x00000010ff0c7819 */ /* 0x000fe400000116f3 */
[--C-:B----4-:R-:W-:Y:S02]  /*07d0*/  SHF.R.U64 R0, R240, 0x10, R241.reuse ;  /* 0x00000010f0007819 */ /* 0x110fe400000012f1 */
[----:B---3--:R-:W-:Y:S01]  /*07e0*/  SHF.R.U32.HI R6, RZ, 0x10, R241 ;  /* 0x00000010ff067819 */ /* 0x008fe200000116f1 */
[----:B------:R-:W-:Y:S01]  /*07f0*/  STL.S16 [R1+0x32], R7 ;  /* 0x0000320701007387 */ /* 0x000fe20000100600 */
[----:B0-----:R-:W-:-:S03]  /*0800*/  SHF.R.U64 R3, R238, 0x10, R239 ;  /* 0x00000010ee037819 */ /* 0x001fc600000012ef */
[----:B------:R-:W-:Y:S04]  /*0810*/  STL.S16 [R1+0x30], R12 ;  /* 0x0000300c01007387 */ /* 0x000fe80000100600 */
[----:B------:R0:W-:Y:S04]  /*0820*/  STL.S16 [R1+0x10a], R0 ;  /* 0x00010a0001007387 */ /* 0x0001e80000100600 */
[----:B------:R2:W-:Y:S01]  /*0830*/  STL.S16 [R1+0x108], R6 ;  /* 0x0001080601007387 */ /* 0x0005e20000100600 */
[----:B------:R-:W-:-:S03]  /*0840*/  SHF.R.U32.HI R2, RZ, 0x10, R237 ;  /* 0x00000010ff027819 */ /* 0x000fc600000116ed */
[----:B------:R3:W-:Y:S01]  /*0850*/  STL.S16 [R1+0x10e], R3 ;  /* 0x00010e0301007387 */ /* 0x0007e20000100600 */
[----:B0-----:R-:W-:Y:S02]  /*0860*/  SHF.R.U64 R0, R236, 0x10, R237 ;  /* 0x00000010ec007819 */ /* 0x001fe400000012ed */
[----:B--2---:R-:W-:Y:S01]  /*0870*/  SHF.R.U32.HI R6, RZ, 0x10, R239 ;  /* 0x00000010ff067819 */ /* 0x004fe200000116ef */
[----:B------:R-:W-:Y:S04]  /*0880*/  STL.64 [R1+0x100], R32 ;  /* 0x0001002001007387 */ /* 0x000fe80000100a00 */
[----:B------:R-:W-:Y:S04]  /*0890*/  STL.S16 [R1+0x10c], R6 ;  /* 0x00010c0601007387 */ /* 0x000fe80000100600 */
[----:B------:R-:W-:Y:S04]  /*08a0*/  STL.64 [R1+0xf8], R30 ;  /* 0x0000f81e01007387 */ /* 0x000fe80000100a00 */
[----:B------:R-:W-:Y:S04]  /*08b0*/  STL.64 [R1+0xf0], R28 ;  /* 0x0000f01c01007387 */ /* 0x000fe80000100a00 */
[----:B------:R0:W-:Y:S01]  /*08c0*/  STL.S16 [R1+0x112], R0 ;  /* 0x0001120001007387 */ /* 0x0001e20000100600 */
[----:B---3--:R-:W-:-:S03]  /*08d0*/  SHF.R.U64 R3, R234, 0x10, R235 ;  /* 0x00000010ea037819 */ /* 0x008fc600000012eb */
[----:B------:R-:W-:Y:S01]  /*08e0*/  STL.64 [R1+0xe8], R26 ;  /* 0x0000e81a01007387 */ /* 0x000fe20000100a00 */
[----:B-1----:R-:W-:-:S03]  /*08f0*/  SHF.R.U32.HI R4, RZ, 0x10, R235 ;  /* 0x00000010ff047819 */ /* 0x002fc600000116eb */
[----:B------:R-:W-:Y:S04]  /*0900*/  STL.64 [R1+0xe0], R24 ;  /* 0x0000e01801007387 */ /* 0x000fe80000100a00 */
[----:B------:R1:W-:Y:S01]  /*0910*/  STL.S16 [R1+0x110], R2 ;  /* 0x0001100201007387 */ /* 0x0003e20000100600 */
[----:B0-----:R-:W-:-:S03]  /*0920*/  SHF.R.U64 R0, R232, 0x10, R233 ;  /* 0x00000010e8007819 */ /* 0x001fc600000012e9 */
[----:B------:R-:W-:Y:S04]  /*0930*/  STL.64 [R1+0xd8], R22 ;  /* 0x0000d81601007387 */ /* 0x000fe80000100a00 */
[----:B------:R-:W-:Y:S01]  /*0940*/  STL.64 [R1+0xd0], R20 ;  /* 0x0000d01401007387 */ /* 0x000fe20000100a00 */
[----:B-1----:R-:W-:-:S03]  /*0950*/  SHF.R.U32.HI R2, RZ, 0x10, R233 ;  /* 0x00000010ff027819 */ /* 0x002fc600000116e9 */
[----:B------:R-:W-:Y:S04]  /*0960*/  STL.64 [R1+0xc8], R18 ;  /* 0x0000c81201007387 */ /* 0x000fe80000100a00 */
[----:B------:R-:W-:Y:S04]  /*0970*/  STL.64 [R1+0xc0], R16 ;  /* 0x0000c01001007387 */ /* 0x000fe80000100a00 */
[----:B------:R-:W-:Y:S04]  /*0980*/  STL.64 [R1+0xb8], R14 ;  /* 0x0000b80e01007387 */ /* 0x000fe80000100a00 */
[----:B------:R0:W-:Y:S04]  /*0990*/  STL.S16 [R1+0x116], R3 ;  /* 0x0001160301007387 */ /* 0x0001e80000100600 */
[----:B------:R1:W-:Y:S04]  /*09a0*/  STL.S16 [R1+0x114], R4 ;  /* 0x0001140401007387 */ /* 0x0003e80000100600 */
[----:B------:R2:W-:Y:S01]  /*09b0*/  STL.S16 [R1+0x11a], R0 ;  /* 0x00011a0001007387 */ /* 0x0005e20000100600 */
[----:B0-----:R-:W-:-:S03]  /*09c0*/  SHF.R.U64 R3, R230, 0x10, R231 ;  /* 0x00000010e6037819 */ /* 0x001fc600000012e7 */
[----:B------:R0:W-:Y:S01]  /*09d0*/  STL.S16 [R1+0x118], R2 ;  /* 0x0001180201007387 */ /* 0x0001e20000100600 */
[----:B-1----:R-:W-:Y:S02]  /*09e0*/  SHF.R.U32.HI R4, RZ, 0x10, R231 ;  /* 0x00000010ff047819 */ /* 0x002fe400000116e7 */
[--C-:B--2---:R-:W-:Y:S01]  /*09f0*/  SHF.R.U64 R0, R228, 0x10, R229.reuse ;  /* 0x00000010e4007819 */ /* 0x104fe200000012e5 */
[----:B------:R1:W-:Y:S01]  /*0a00*/  STL.S16 [R1+0x11e], R3 ;  /* 0x00011e0301007387 */ /* 0x0003e20000100600 */
[----:B0-----:R-:W-:-:S03]  /*0a10*/  SHF.R.U32.HI R2, RZ, 0x10, R229 ;  /* 0x00000010ff027819 */ /* 0x001fc600000116e5 */
[----:B------:R1:W-:Y:S04]  /*0a20*/  STL.S16 [R1+0x11c], R4 ;  /* 0x00011c0401007387 */ /* 0x0003e80000100600 */
[----:B------:R1:W-:Y:S04]  /*0a30*/  STL.S16 [R1+0x122], R0 ;  /* 0x0001220001007387 */ /* 0x0003e80000100600 */
[----:B------:R1:W-:Y:S02]  /*0a40*/  STL.S16 [R1+0x120], R2 ;  /* 0x0001200201007387 */ /* 0x0003e40000100600 */
.L_x_22783:
[----:B-1----:R-:W0:Y:S08]  /*0a50*/  LDC.64 R4, c[0x0][0x3f0] ;  /* 0x0000fc00ff047b82 */ /* 0x002e300000000a00 */
[----:B------:R-:W1:Y:S01]  /*0a60*/  LDC.64 R2, c[0x0][0x3f8] ;  /* 0x0000fe00ff027b82 */ /* 0x000e620000000a00 */
[----:B0-----:R-:W-:-:S05]  /*0a70*/  IMAD.WIDE R4, R250, 0x4, R4 ;  /* 0x00000004fa047825 */ /* 0x001fca00078e0204 */
[----:B------:R-:W2:Y:S01]  /*0a80*/  LDG.E R186, desc[UR6][R4.64] ;  /* 0x0000000604ba7981 */ /* 0x000ea2000c1e1900 */
[----:B-1----:R-:W-:-:S05]  /*0a90*/  IMAD.WIDE R2, R250, 0x4, R2 ;  /* 0x00000004fa027825 */ /* 0x002fca00078e0202 */
[----:B---3--:R0:W3:Y:S02]  /*0aa0*/  LDG.E R249, desc[UR6][R2.64] ;  /* 0x0000000602f97981 */ /* 0x0080e4000c1e1900 */
[----:B0-----:R-:W0:Y:S01]  /*0ab0*/  LDC.64 R2, c[0x0][0x3c8] ;  /* 0x0000f200ff027b82 */ /* 0x001e220000000a00 */
[----:B------:R-:W-:Y:S01]  /*0ac0*/  BSSY.RECONVERGENT B1, `(.L_x_22470) ;  /* 0x0000302000017945 */ /* 0x000fe20003800200 */
[----:B0-----:R-:W-:-:S05]  /*0ad0*/  IMAD.WIDE R2, R250, 0x4, R2 ;  /* 0x00000004fa027825 */ /* 0x001fca00078e0202 */
[----:B-----5:R0:W5:Y:S02]  /*0ae0*/  LDG.E R248, desc[UR6][R2.64] ;  /* 0x0000000602f87981 */ /* 0x020164000c1e1900 */
[----:B0-----:R-:W0:Y:S02]  /*0af0*/  LDC.64 R2, c[0x0][0x3c0] ;  /* 0x0000f000ff027b82 */ /* 0x001e240000000a00 */
[----:B--2---:R1:W-:Y:S01]  /*0b00*/  STL [R1+0xc], R186 ;  /* 0x00000cba01007387 */ /* 0x0043e20000100800 */
[----:B---3--:R-:W-:-:S13]  /*0b10*/  ISETP.GE.AND P2, PT, R249, 0x1, PT ;  /* 0x00000001f900780c */ /* 0x008fda0003f46270 */
[----:B01--4-:R-:W-:Y:S05]  /*0b20*/  @!P2 BRA `(.L_x_22471) ;  /* 0x0000002400d4a947 */ /* 0x013fea0003800000 */
[----:B------:R-:W0:Y:S01]  /*0b30*/  S2R R171, SR_TID.X ;  /* 0x0000000000ab7919 */ /* 0x000e220000002100 */
[----:B------:R-:W1:Y:S01]  /*0b40*/  LDC.64 R148, c[0x0][0x3a8] ;  /* 0x0000ea00ff947b82 */ /* 0x000e620000000a00 */
[C---:B------:R-:W-:Y:S02]  /*0b50*/  IMAD R0, R250.reuse, UR5, RZ ;  /* 0x00000005fa007c24 */ /* 0x040fe4000f8e02ff */
[----:B------:R-:W-:Y:S01]  /*0b60*/  IMAD.WIDE R2, R250, 0x4, R2 ;  /* 0x00000004fa027825 */ /* 0x000fe200078e0202 */
[----:B------:R-:W-:Y:S02]  /*0b70*/  STL [R1+0x17c], R98 ;  /* 0x00017c6201007387 */ /* 0x000fe40000100800 */
[----:B------:R-:W-:Y:S02]  /*0b80*/  SHF.R.S32.HI R5, RZ, 0x1f, R0 ;  /* 0x0000001fff057819 */ /* 0x000fe40000011400 */
[----:B------:R2:W3:Y:S01]  /*0b90*/  LDG.E R251, desc[UR6][R2.64] ;  /* 0x0000000602fb7981 */ /* 0x0004e2000c1e1900 */
[----:B------:R-:W-:Y:S01]  /*0ba0*/  MOV R158, UR10 ;  /* 0x0000000a009e7c02 */ /* 0x000fe20008000f00 */
[----:B------:R-:W4:Y:S01]  /*0bb0*/  LDC.64 R244, c[0x0][0x3b0] ;  /* 0x0000ec00fff47b82 */ /* 0x000f220000000a00 */
[----:B------:R-:W-:Y:S01]  /*0bc0*/  LEA.HI R168, R5, R0, RZ, 0x2 ;  /* 0x0000000005a87211 */ /* 0x000fe200078f10ff */
[----:B------:R-:W-:Y:S01]  /*0bd0*/  STL [R1+0x178], R97 ;  /* 0x0001786101007387 */ /* 0x000fe20000100800 */
[----:B0-----:R-:W-:-:S03]  /*0be0*/  LOP3.LUT R171, R171, 0x1f, RZ, 0xc0, !PT ;  /* 0x0000001fabab7812 */ /* 0x001fc600078ec0ff */
[----:B------:R0:W-:Y:S01]  /*0bf0*/  STL [R1+0x174], R96 ;  /* 0x0001746001007387 */ /* 0x0001e20000100800 */
[----:B------:R-:W-:-:S03]  /*0c00*/  LEA.HI.SX32 R168, R168, R171, 0x1e ;  /* 0x000000aba8a87211 */ /* 0x000fc600078ff2ff */
[----:B------:R-:W-:Y:S01]  /*0c10*/  STL [R1+0x170], R95 ;  /* 0x0001705f01007387 */ /* 0x000fe20000100800 */
[C---:B------:R-:W-:Y:S02]  /*0c20*/  IADD3 R170, PT, PT, R168.reuse, 0x20, RZ ;  /* 0x00000020a8aa7810 */ /* 0x040fe40007ffe0ff */
[C---:B------:R-:W-:Y:S01]  /*0c30*/  IADD3 R176, PT, PT, R168.reuse, 0x40, RZ ;  /* 0x00000040a8b07810 */ /* 0x040fe20007ffe0ff */
[----:B0-----:R-:W0:Y:S01]  /*0c40*/  LDC.64 R96, c[0x0][0x428] ;  /* 0x00010a00ff607b82 */ /* 0x001e220000000a00 */
[C---:B------:R-:W-:Y:S02]  /*0c50*/  IADD3 R174, PT, PT, R168.reuse, 0x80, RZ ;  /* 0x00000080a8ae7810 */ /* 0x040fe40007ffe0ff */
[----:B------:R-:W-:Y:S01]  /*0c60*/  IADD3 R7, PT, PT, R168, 0xa0, RZ ;  /* 0x000000a0a8077810 */ /* 0x000fe20007ffe0ff */
[--C-:B-1----:R-:W-:Y:S01]  /*0c70*/  IMAD.WIDE.U32 R192, R170, 0x10, R148.reuse ;  /* 0x00000010aac07825 */ /* 0x102fe200078e0094 */
[----:B------:R-:W-:Y:S01]  /*0c80*/  IADD3 R175, PT, PT, R168, 0x60, RZ ;  /* 0x00000060a8af7810 */ /* 0x000fe20007ffe0ff */
[----:B------:R-:W-:Y:S02]  /*0c90*/  STL [R1+0x16c], R94 ;  /* 0x00016c5e01007387 */ /* 0x000fe40000100800 */
[----:B------:R-:W-:-:S02]  /*0ca0*/  IMAD.WIDE.U32 R196, R176, 0x10, R148 ;  /* 0x00000010b0c47825 */ /* 0x000fc400078e0094 */
[----:B------:R-:W3:Y:S02]  /*0cb0*/  LDG.E.128 R192, desc[UR6][R192.64] ;  /* 0x00000006c0c07981 */ /* 0x000ee4000c1e1d00 */
[--C-:B------:R-:W-:Y:S02]  /*0cc0*/  IMAD.WIDE.U32 R204, R174, 0x10, R148.reuse ;  /* 0x00000010aecc7825 */ /* 0x100fe400078e0094 */
[----:B------:R-:W3:Y:S02]  /*0cd0*/  LDG.E.128 R196, desc[UR6][R196.64] ;  /* 0x00000006c4c47981 */ /* 0x000ee4000c1e1d00 */
[----:B------:R-:W-:Y:S02]  /*0ce0*/  IMAD.WIDE.U32 R208, R7, 0x10, R148 ;  /* 0x0000001007d07825 */ /* 0x000fe400078e0094 */
[----:B------:R-:W3:Y:S01]  /*0cf0*/  LDG.E.128 R204, desc[UR6][R204.64] ;  /* 0x00000006cccc7981 */ /* 0x000ee2000c1e1d00 */
[----:B------:R-:W-:-:S03]  /*0d00*/  IADD3 R6, PT, PT, R168, 0xc0, RZ ;  /* 0x000000c0a8067810 */ /* 0x000fc60007ffe0ff */
[----:B------:R-:W3:Y:S01]  /*0d10*/  LDG.E.128 R208, desc[UR6][R208.64] ;  /* 0x00000006d0d07981 */ /* 0x000ee2000c1e1d00 */
[C-C-:B------:R-:W-:Y:S01]  /*0d20*/  IMAD.WIDE.U32 R188, R168.reuse, 0x10, R148.reuse ;  /* 0x00000010a8bc7825 */ /* 0x140fe200078e0094 */
[----:B--2---:R-:W-:Y:S02]  /*0d30*/  IADD3 R3, PT, PT, R168, 0xe0, RZ ;  /* 0x000000e0a8037810 */ /* 0x004fe40007ffe0ff */
[----:B------:R-:W-:Y:S01]  /*0d40*/  MOV R160, UR11 ;  /* 0x0000000b00a07c02 */ /* 0x000fe20008000f00 */
[--C-:B------:R-:W-:Y:S01]  /*0d50*/  IMAD.WIDE.U32 R200, R175, 0x10, R148.reuse ;  /* 0x00000010afc87825 */ /* 0x100fe200078e0094 */
[----:B------:R-:W-:Y:S01]  /*0d60*/  ISETP.NE.U32.AND P0, PT, R158, RZ, PT ;  /* 0x000000ff9e00720c */ /* 0x000fe20003f05070 */
[----:B------:R-:W2:Y:S02]  /*0d70*/  LDG.E.128 R188, desc[UR6][R188.64] ;  /* 0x00000006bcbc7981 */ /* 0x000ea4000c1e1d00 */
[--C-:B------:R-:W-:Y:S02]  /*0d80*/  IMAD.WIDE.U32 R212, R6, 0x10, R148.reuse ;  /* 0x0000001006d47825 */ /* 0x100fe400078e0094 */
[----:B------:R-:W2:Y:S04]  /*0d90*/  LDG.E.128 R200, desc[UR6][R200.64] ;  /* 0x00000006c8c87981 */ /* 0x000ea8000c1e1d00 */
[----:B------:R-:W2:Y:S01]  /*0da0*/  LDG.E.128 R212, desc[UR6][R212.64] ;  /* 0x00000006d4d47981 */ /* 0x000ea2000c1e1d00 */
[----:B------:R-:W-:Y:S01]  /*0db0*/  IMAD.WIDE.U32 R152, R3, 0x10, R148 ;  /* 0x0000001003987825 */ /* 0x000fe200078e0094 */
[----:B------:R-:W-:-:S02]  /*0dc0*/  IADD3 R0, PT, PT, R249, -0x1, RZ ;  /* 0xfffffffff9007810 */ /* 0x000fc40007ffe0ff */
[----:B------:R-:W-:Y:S01]  /*0dd0*/  ISETP.GE.AND P3, PT, R186, 0x1, PT ;  /* 0x00000001ba00780c */ /* 0x000fe20003f66270 */
[----:B------:R-:W-:Y:S04]  /*0de0*/  STL [R1+0x168], R93 ;  /* 0x0001685d01007387 */ /* 0x000fe80000100800 */
[----:B------:R0:W2:Y:S01]  /*0df0*/  LDG.E.128 R216, desc[UR6][R152.64] ;  /* 0x0000000698d87981 */ /* 0x0000a2000c1e1d00 */
[----:B------:R-:W-:Y:S01]  /*0e00*/  ISETP.NE.AND.EX P0, PT, R160, RZ, PT, P0 ;  /* 0x000000ffa000720c */ /* 0x000fe20003f05300 */
[----:B------:R-:W-:Y:S01]  /*0e10*/  IMAD R0, R0, UR5, RZ ;  /* 0x0000000500007c24 */ /* 0x000fe2000f8e02ff */
[----:B------:R-:W-:Y:S01]  /*0e20*/  IADD3 R4, PT, PT, R168, 0x100, RZ ;  /* 0x00000100a8047810 */ /* 0x000fe20007ffe0ff */
[----:B------:R-:W-:Y:S10]  /*0e30*/  STL [R1+0x164], R92 ;  /* 0x0001645c01007387 */ /* 0x000ff40000100800 */
[----:B------:R-:W1:Y:S01]  /*0e40*/  @P0 LDC.64 R172, c[0x0][0x438] ;  /* 0x00010e00ffac0b82 */ /* 0x000e620000000a00 */
[----:B------:R-:W-:-:S07]  /*0e50*/  SHF.R.S32.HI R2, RZ, 0x1f, R0 ;  /* 0x0000001fff027819 */ /* 0x000fce0000011400 */
[----:B------:R-:W4:Y:S01]  /*0e60*/  @P0 LDC.64 R164, c[0x0][0x438] ;  /* 0x00010e00ffa40b82 */ /* 0x000f220000000a00 */
[----:B------:R-:W-:-:S07]  /*0e70*/  LEA.HI R0, R2, R0, RZ, 0x2 ;  /* 0x0000000002007211 */ /* 0x000fce00078f10ff */
[----:B------:R-:W4:Y:S01]  /*0e80*/  @P0 LDC.64 R166, c[0x0][0x438] ;  /* 0x00010e00ffa60b82 */ /* 0x000f220000000a00 */
[----:B------:R-:W-:-:S07]  /*0e90*/  LEA.HI.SX32 R0, R0, R171, 0x1e ;  /* 0x000000ab00007211 */ /* 0x000fce00078ff2ff */
[----:B------:R-:W4:Y:S01]  /*0ea0*/  @P0 LDC.64 R178, c[0x0][0x438] ;  /* 0x00010e00ffb20b82 */ /* 0x000f220000000a00 */
[----:B-1----:R-:W-:Y:S01]  /*0eb0*/  @P0 IMAD.WIDE.U32 R172, R176, 0x10, R172 ;  /* 0x00000010b0ac0825 */ /* 0x002fe200078e00ac */
[----:B------:R-:W-:Y:S01]  /*0ec0*/  IADD3 R2, PT, PT, R0, 0x20, RZ ;  /* 0x0000002000027810 */ /* 0x000fe20007ffe0ff */
[----:B------:R-:W-:Y:S05]  /*0ed0*/  STL [R1+0x160], R91 ;  /* 0x0001605b01007387 */ /* 0x000fea0000100800 */
[----:B------:R-:W1:Y:S01]  /*0ee0*/  @P0 LDC.64 R176, c[0x0][0x438] ;  /* 0x00010e00ffb00b82 */ /* 0x000e620000000a00 */
[--C-:B0-----:R-:W-:Y:S01]  /*0ef0*/  IMAD.WIDE.U32 R152, R2, 0x10, R96.reuse ;  /* 0x0000001002987825 */ /* 0x101fe200078e0060 */
[----:B------:R-:W-:Y:S01]  /*0f00*/  IADD3 R2, PT, PT, R0, 0x40, RZ ;  /* 0x0000004000027810 */ /* 0x000fe20007ffe0ff */
[----:B------:R0:W5:Y:S04]  /*0f10*/  @P0 LDG.E.128 R40, desc[UR6][R172.64] ;  /* 0x00000006ac280981 */ /* 0x000168000c1e1d00 */
[----:B------:R-:W-:Y:S01]  /*0f20*/  IMAD.WIDE.U32 R156, R2, 0x10, R96 ;  /* 0x00000010029c7825 */ /* 0x000fe200078e0060 */
[----:B------:R-:W-:Y:S01]  /*0f30*/  @P3 IADD3 R2, PT, PT, R186, -0x1, RZ ;  /* 0xffffffffba023810 */ /* 0x000fe20007ffe0ff */
[----:B------:R-:W-:Y:S01]  /*0f40*/  STL [R1+0x15c], R90 ;  /* 0x00015c5a01007387 */ /* 0x000fe20000100800 */
[----:B0-----:R-:W0:Y:S03]  /*0f50*/  @P0 LDC.64 R172, c[0x0][0x438] ;  /* 0x00010e00ffac0b82 */ /* 0x001e260000000a00 */
[----:B------:R-:W-:Y:S01]  /*0f60*/  @P3 IMAD R2, R2, UR5, RZ ;  /* 0x0000000502023c24 */ /* 0x000fe2000f8e02ff */
[C---:B------:R-:W-:Y:S01]  /*0f70*/  IADD3 R5, PT, PT, R168.reuse, 0x120, RZ ;  /* 0x00000120a8057810 */ /* 0x040fe20007ffe0ff */
[----:B----4-:R-:W-:Y:S01]  /*0f80*/  @P0 IMAD.WIDE.U32 R164, R168, 0x10, R164 ;  /* 0x00000010a8a40825 */ /* 0x010fe200078e00a4 */
[----:B------:R-:W-:Y:S02]  /*0f90*/  STL [R1+0x158], R89 ;  /* 0x0001585901007387 */ /* 0x000fe40000100800 */
[----:B------:R-:W-:Y:S01]  /*0fa0*/  @P3 SHF.R.S32.HI R169, RZ, 0x1f, R2 ;  /* 0x0000001fffa93819 */ /* 0x000fe20000011402 */
[----:B------:R-:W-:Y:S01]  /*0fb0*/  @P0 IMAD.WIDE.U32 R166, R170, 0x10, R166 ;  /* 0x00000010aaa60825 */ /* 0x000fe200078e00a6 */
[----:B------:R-:W5:Y:S03]  /*0fc0*/  @P0 LDG.E.128 R48, desc[UR6][R164.64] ;  /* 0x00000006a4300981 */ /* 0x000f66000c1e1d00 */
[----:B-1----:R-:W-:Y:S01]  /*0fd0*/  @P0 IMAD.WIDE.U32 R176, R7, 0x10, R176 ;  /* 0x0000001007b00825 */ /* 0x002fe200078e00b0 */
[----:B------:R-:W-:Y:S01]  /*0fe0*/  @P3 LEA.HI R169, R169, R2, RZ, 0x2 ;  /* 0x00000002a9a93211 */ /* 0x000fe200078f10ff */
[----:B------:R-:W5:Y:S04]  /*0ff0*/  @P0 LDG.E.128 R44, desc[UR6][R166.64] ;  /* 0x00000006a62c0981 */ /* 0x000f68000c1e1d00 */
[----:B------:R1:W5:Y:S01]  /*1000*/  @P0 LDG.E.128 R28, desc[UR6][R176.64] ;  /* 0x00000006b01c0981 */ /* 0x000362000c1e1d00 */
[----:B------:R-:W-:-:S02]  /*1010*/  MOV R2, RZ ;  /* 0x000000ff00027202 */ /* 0x000fc40000000f00 */
[----:B------:R-:W-:Y:S01]  /*1020*/  @P3 LEA.HI.SX32 R2, R169, R171, 0x1e ;  /* 0x000000aba9023211 */ /* 0x000fe200078ff2ff */
[----:B------:R-:W-:Y:S01]  /*1030*/  IMAD.WIDE.U32 R150, R4, 0x10, R148 ;  /* 0x0000001004967825 */ /* 0x000fe200078e0094 */
[----:B------:R-:W-:Y:S01]  /*1040*/  IADD3 R171, PT, PT, R0, 0x80, RZ ;  /* 0x0000008000ab7810 */ /* 0x000fe20007ffe0ff */
[----:B------:R-:W4:Y:S01]  /*1050*/  @P0 LDC.64 R168, c[0x0][0x438] ;  /* 0x00010e00ffa80b82 */ /* 0x000f220000000a00 */
[----:B------:R-:W-:Y:S01]  /*1060*/  STL [R1+0x154], R88 ;  /* 0x0001545801007387 */ /* 0x000fe20000100800 */
[----:B0-----:R-:W-:-:S03]  /*1070*/  @P0 IMAD.WIDE.U32 R172, R6, 0x10, R172 ;  /* 0x0000001006ac0825 */ /* 0x001fc600078e00ac */
[----:B------:R-:W-:Y:S03]  /*1080*/  STL [R1+0x150], R79 ;  /* 0x0001504f01007387 */ /* 0x000fe60000100800 */
[----:B-1----:R-:W0:Y:S01]  /*1090*/  @P0 LDC.64 R176, c[0x0][0x438] ;  /* 0x00010e00ffb00b82 */ /* 0x002e220000000a00 */
[----:B------:R-:W-:Y:S01]  /*10a0*/  IMAD.WIDE.U32 R170, R171, 0x10, R96 ;  /* 0x00000010abaa7825 */ /* 0x000fe200078e0060 */
[----:B------:R-:W-:Y:S04]  /*10b0*/  STL [R1+0x14c], R78 ;  /* 0x00014c4e01007387 */ /* 0x000fe80000100800 */
[----:B------:R1:W2:Y:S02]  /*10c0*/  LDG.E.128 R164, desc[UR6][R170.64] ;  /* 0x00000006aaa47981 */ /* 0x0002a4000c1e1d00 */
[----:B------:R-:W0:Y:S01]  /*10d0*/  @P0 LDC.64 R6, c[0x0][0x438] ;  /* 0x00010e00ff060b82 */ /* 0x000e220000000a00 */
[----:B------:R-:W-:Y:S01]  /*10e0*/  IMAD.WIDE.U32 R148, R5, 0x10, R148 ;  /* 0x0000001005947825 */ /* 0x000fe200078e0094 */
[----:B------:R-:W-:Y:S04]  /*10f0*/  STL [R1+0x148], R77 ;  /* 0x0001484d01007387 */ /* 0x000fe80000100800 */
[----:B------:R-:W-:Y:S02]  /*1100*/  STL [R1+0x144], R76 ;  /* 0x0001444c01007387 */ /* 0x000fe40000100800 */
[----:B-1----:R-:W1:Y:S01]  /*1110*/  @P0 LDC.64 R170, c[0x0][0x438] ;  /* 0x00010e00ffaa0b82 */ /* 0x002e620000000a00 */
[----:B----4-:R-:W-:Y:S01]  /*1120*/  @P0 IMAD.WIDE.U32 R168, R175, 0x10, R168 ;  /* 0x00000010afa80825 */ /* 0x010fe200078e00a8 */
[----:B------:R-:W-:Y:S01]  /*1130*/  STL [R1+0x140], R59 ;  /* 0x0001403b01007387 */ /* 0x000fe20000100800 */
[----:B------:R-:W-:-:S02]  /*1140*/  IADD3 R180, PT, PT, R2, 0x120, RZ ;  /* 0x0000012002b47810 */ /* 0x000fc40007ffe0ff */
[----:B------:R-:W-:Y:S01]  /*1150*/  IADD3 R184, PT, PT, R2, 0x80, RZ ;  /* 0x0000008002b87810 */ /* 0x000fe20007ffe0ff */
[----:B------:R-:W-:Y:S01]  /*1160*/  STL [R1+0x13c], R58 ;  /* 0x00013c3a01007387 */ /* 0x000fe20000100800 */
[----:B0-----:R-:W-:Y:S01]  /*1170*/  @P0 IMAD.WIDE.U32 R176, R4, 0x10, R176 ;  /* 0x0000001004b00825 */ /* 0x001fe200078e00b0 */
[----:B------:R-:W-:Y:S02]  /*1180*/  IADD3 R175, PT, PT, R0, 0xa0, RZ ;  /* 0x000000a000af7810 */ /* 0x000fe40007ffe0ff */
[----:B------:R-:W-:Y:S01]  /*1190*/  STL [R1+0x138], R57 ;  /* 0x0001383901007387 */ /* 0x000fe20000100800 */
[----:B------:R-:W-:-:S03]  /*11a0*/  @P0 IMAD.WIDE.U32 R4, R5, 0x10, R178 ;  /* 0x0000001005040825 */ /* 0x000fc600078e00b2 */
[----:B------:R-:W-:Y:S01]  /*11b0*/  STL [R1+0x134], R56 ;  /* 0x0001343801007387 */ /* 0x000fe20000100800 */
[----:B------:R-:W-:-:S03]  /*11c0*/  @P0 IMAD.WIDE.U32 R6, R3, 0x10, R6 ;  /* 0x0000001003060825 */ /* 0x000fc600078e0006 */
[----:B------:R0:W5:Y:S01]  /*11d0*/  @P0 LDG.E.128 R12, desc[UR6][R4.64] ;  /* 0x00000006040c0981 */ /* 0x000162000c1e1d00 */
[----:B------:R-:W-:-:S03]  /*11e0*/  IADD3 R3, PT, PT, R0, 0xe0, RZ ;  /* 0x000000e000037810 */ /* 0x000fc60007ffe0ff */
[----:B------:R-:W-:Y:S04]  /*11f0*/  STL [R1+0x130], R11 ;  /* 0x0001300b01007387 */ /* 0x000fe80000100800 */
[----:B------:R-:W-:Y:S01]  /*1200*/  STL [R1+0x12c], R10 ;  /* 0x00012c0a01007387 */ /* 0x000fe20000100800 */
[----:B0-----:R-:W-:-:S03]  /*1210*/  IMAD.WIDE.U32 R4, R2, 0x4, R244 ;  /* 0x0000000402047825 */ /* 0x001fc600078e00f4 */
[----:B------:R0:W5:Y:S04]  /*1220*/  @P0 LDG.E.128 R36, desc[UR6][R168.64] ;  /* 0x00000006a8240981 */ /* 0x000168000c1e1d00 */
[----:B------:R4:W5:Y:S01]  /*1230*/  LDG.E R247, desc[UR6][R4.64] ;  /* 0x0000000604f77981 */ /* 0x000962000c1e1900 */
[----:B------:R-:W-:-:S03]  /*1240*/  IADD3 R186, PT, PT, R2, 0xa0, RZ ;  /* 0x000000a002ba7810 */ /* 0x000fc60007ffe0ff */
[----:B------:R-:W-:Y:S01]  /*1250*/  STL [R1+0x128], R9 ;  /* 0x0001280901007387 */ /* 0x000fe20000100800 */
[----:B0-----:R-:W-:-:S03]  /*1260*/  IMAD.WIDE.U32 R168, R175, 0x10, R96 ;  /* 0x00000010afa87825 */ /* 0x001fc600078e0060 */
[----:B------:R0:W-:Y:S01]  /*1270*/  STL [R1+0x124], R8 ;  /* 0x0001240801007387 */ /* 0x0001e20000100800 */
[----:B----4-:R-:W-:Y:S01]  /*1280*/  IMAD.WIDE.U32 R4, R3, 0x10, R96 ;  /* 0x0000001003047825 */ /* 0x010fe200078e0060 */
[----:B------:R-:W-:Y:S02]  /*1290*/  IADD3 R3, PT, PT, R2, 0x40, RZ ;  /* 0x0000004002037810 */ /* 0x000fe40007ffe0ff */
[----:B------:R4:W5:Y:S01]  /*12a0*/  @P0 LDG.E.128 R20, desc[UR6][R6.64] ;  /* 0x0000000606140981 */ /* 0x000962000c1e1d00 */
[----:B-1----:R-:W-:Y:S01]  /*12b0*/  @P0 IMAD.WIDE.U32 R174, R174, 0x10, R170 ;  /* 0x00000010aeae0825 */ /* 0x002fe200078e00aa */
[C---:B------:R-:W-:Y:S02]  /*12c0*/  IADD3 R183, PT, PT, R2.reuse, 0xc0, RZ ;  /* 0x000000c002b77810 */ /* 0x040fe40007ffe0ff */
[----:B------:R-:W-:Y:S01]  /*12d0*/  STL [R1+0x10], R158 ;  /* 0x0000109e01007387 */ /* 0x000fe20000100800 */
[----:B------:R-:W-:Y:S01]  /*12e0*/  IADD3 R182, PT, PT, R2, 0xe0, RZ ;  /* 0x000000e002b67810 */ /* 0x000fe20007ffe0ff */
[----:B0-----:R-:W-:Y:S01]  /*12f0*/  IMAD.WIDE.U32 R8, R180, 0x4, R244 ;  /* 0x00000004b4087825 */ /* 0x001fe200078e00f4 */
[C---:B------:R-:W-:Y:S01]  /*1300*/  IADD3 R181, PT, PT, R2.reuse, 0x100, RZ ;  /* 0x0000010002b57810 */ /* 0x040fe20007ffe0ff */
[----:B------:R0:W2:Y:S01]  /*1310*/  LDG.E.128 R224, desc[UR6][R148.64] ;  /* 0x0000000694e07981 */ /* 0x0000a2000c1e1d00 */
[----:B----4-:R-:W-:-:S03]  /*1320*/  IADD3 R7, PT, PT, R2, 0x20, RZ ;  /* 0x0000002002077810 */ /* 0x010fc60007ffe0ff */
[----:B------:R1:W-:Y:S01]  /*1330*/  STL [R1+0x14], R160 ;  /* 0x000014a001007387 */ /* 0x0003e20000100800 */
[----:B------:R-:W-:Y:S01]  /*1340*/  IADD3 R6, PT, PT, R2, 0x60, RZ ;  /* 0x0000006002067810 */ /* 0x000fe20007ffe0ff */
[----:B------:R-:W-:Y:S01]  /*1350*/  IMAD.WIDE.U32 R2, R3, 0x4, R244 ;  /* 0x0000000403027825 */ /* 0x000fe200078e00f4 */
[C---:B------:R-:W-:Y:S01]  /*1360*/  IADD3 R180, PT, PT, R0.reuse, 0x100, RZ ;  /* 0x0000010000b47810 */ /* 0x040fe20007ffe0ff */
[----:B------:R4:W5:Y:S02]  /*1370*/  @P0 LDG.E.128 R24, desc[UR6][R172.64] ;  /* 0x00000006ac180981 */ /* 0x000964000c1e1d00 */
[C---:B0-----:R-:W-:Y:S02]  /*1380*/  IMAD.WIDE.U32 R148, R0.reuse, 0x10, R96 ;  /* 0x0000001000947825 */ /* 0x041fe400078e0060 */
[----:B------:R-:W5:Y:S01]  /*1390*/  @P0 LDG.E.128 R16, desc[UR6][R176.64] ;  /* 0x00000006b0100981 */ /* 0x000f62000c1e1d00 */
[----:B-1----:R-:W-:-:S03]  /*13a0*/  IADD3 R160, PT, PT, R0, 0x60, RZ ;  /* 0x0000006000a07810 */ /* 0x002fc60007ffe0ff */
[----:B------:R-:W5:Y:S01]  /*13b0*/  @P0 LDG.E.128 R32, desc[UR6][R174.64] ;  /* 0x00000006ae200981 */ /* 0x000f62000c1e1d00 */
[C---:B----4-:R-:W-:Y:S02]  /*13c0*/  IADD3 R172, PT, PT, R0.reuse, 0xc0, RZ ;  /* 0x000000c000ac7810 */ /* 0x050fe40007ffe0ff */
[----:B------:R-:W-:Y:S01]  /*13d0*/  IADD3 R0, PT, PT, R0, 0x120, RZ ;  /* 0x0000012000007810 */ /* 0x000fe20007ffe0ff */
[--C-:B------:R-:W-:Y:S01]  /*13e0*/  IMAD.WIDE.U32 R184, R184, 0x4, R244.reuse ;  /* 0x00000004b8b87825 */ /* 0x100fe200078e00f4 */
[----:B------:R0:W4:Y:S01]  /*13f0*/  LDG.E.128 R176, desc[UR6][R4.64] ;  /* 0x0000000604b07981 */ /* 0x000122000c1e1d00 */
[----:B------:R-:W-:Y:S02]  /*1400*/  ISETP.NE.AND P0, PT, RZ, UR14, PT ;  /* 0x0000000eff007c0c */ /* 0x000fe4000bf05270 */
[--C-:B------:R-:W-:Y:S01]  /*1410*/  IMAD.WIDE.U32 R186, R186, 0x4, R244.reuse ;  /* 0x00000004baba7825 */ /* 0x100fe200078e00f4 */
[----:B------:R-:W4:Y:S03]  /*1420*/  LDG.E.128 R220, desc[UR6][R150.64] ;  /* 0x0000000696dc7981 */ /* 0x000f26000c1e1d00 */
[--C-:B------:R-:W-:Y:S01]  /*1430*/  IMAD.WIDE.U32 R58, R183, 0x4, R244.reuse ;  /* 0x00000004b73a7825 */ /* 0x100fe200078e00f4 */
[----:B------:R-:W4:Y:S03]  /*1440*/  LDG.E.128 R152, desc[UR6][R152.64] ;  /* 0x0000000698987981 */ /* 0x000f26000c1e1d00 */
[--C-:B0-----:R-:W-:Y:S01]  /*1450*/  IMAD.WIDE.U32 R4, R7, 0x4, R244.reuse ;  /* 0x0000000407047825 */ /* 0x101fe200078e00f4 */
[----:B------:R-:W4:Y:S03]  /*1460*/  LDG.E.128 R156, desc[UR6][R156.64] ;  /* 0x000000069c9c7981 */ /* 0x000f26000c1e1d00 */
[--C-:B------:R-:W-:Y:S01]  /*1470*/  IMAD.WIDE.U32 R6, R6, 0x4, R244.reuse ;  /* 0x0000000406067825 */ /* 0x100fe200078e00f4 */
[----:B------:R-:W5:Y:S03]  /*1480*/  LDG.E R246, desc[UR6][R4.64] ;  /* 0x0000000604f67981 */ /* 0x000f66000c1e1900 */
[--C-:B------:R-:W-:Y:S01]  /*1490*/  IMAD.WIDE.U32 R56, R182, 0x4, R244.reuse ;  /* 0x00000004b6387825 */ /* 0x100fe200078e00f4 */
[----:B------:R-:W4:Y:S03]  /*14a0*/  LDG.E.128 R148, desc[UR6][R148.64] ;  /* 0x0000000694947981 */ /* 0x000f26000c1e1d00 */
[----:B------:R-:W-:Y:S01]  /*14b0*/  IMAD.WIDE.U32 R10, R181, 0x4, R244 ;  /* 0x00000004b50a7825 */ /* 0x000fe200078e00f4 */
[----:B------:R-:W4:Y:S04]  /*14c0*/  LDG.E.128 R168, desc[UR6][R168.64] ;  /* 0x00000006a8a87981 */ /* 0x000f28000c1e1d00 */
[----:B------:R0:W5:Y:S01]  /*14d0*/  LDG.E R245, desc[UR6][R2.64] ;  /* 0x0000000602f57981 */ /* 0x000162000c1e1900 */
[----:B------:R-:W-:-:S03]  /*14e0*/  IMAD.WIDE.U32 R160, R160, 0x10, R96 ;  /* 0x00000010a0a07825 */ /* 0x000fc600078e0060 */
[----:B------:R-:W5:Y:S01]  /*14f0*/  LDG.E R244, desc[UR6][R6.64] ;  /* 0x0000000606f47981 */ /* 0x000f62000c1e1900 */
[----:B------:R-:W-:-:S03]  /*1500*/  IMAD.WIDE.U32 R172, R172, 0x10, R96 ;  /* 0x00000010acac7825 */ /* 0x000fc600078e0060 */
[----:B------:R-:W5:Y:S01]  /*1510*/  LDG.E R4, desc[UR6][R56.64] ;  /* 0x0000000638047981 */ /* 0x000f62000c1e1900 */
[--C-:B0-----:R-:W-:Y:S01]  /*1520*/  IMAD.WIDE.U32 R2, R0, 0x10, R96.reuse ;  /* 0x0000001000027825 */ /* 0x101fe200078e0060 */
[----:B---3--:R-:W-:Y:S02]  /*1530*/  FSEL R0, R251, RZ, !P0 ;  /* 0x000000fffb007208 */ /* 0x008fe40004000000 */
[----:B------:R0:W5:Y:S01]  /*1540*/  LDG.E R5, desc[UR6][R58.64] ;  /* 0x000000063a057981 */ /* 0x000162000c1e1900 */
[----:B------:R-:W-:-:S03]  /*1550*/  IMAD.WIDE.U32 R180, R180, 0x10, R96 ;  /* 0x00000010b4b47825 */ /* 0x000fc600078e0060 */
[----:B------:R-:W5:Y:S04]  /*1560*/  LDG.E R7, desc[UR6][R184.64] ;  /* 0x00000006b8077981 */ /* 0x000f68000c1e1900 */
[----:B------:R-:W5:Y:S04]  /*1570*/  LDG.E R6, desc[UR6][R186.64] ;  /* 0x00000006ba067981 */ /* 0x000f68000c1e1900 */
[----:B------:R-:W3:Y:S04]  /*1580*/  LDL R97, [R1+0xb8] ;  /* 0x0000b80001617983 */ /* 0x000ee80000100800 */
[----:B------:R-:W3:Y:S04]  /*1590*/  LDL R57, [R1+0xf8] ;  /* 0x0000f80001397983 */ /* 0x000ee80000100800 */
[----:B------:R-:W3:Y:S04]  /*15a0*/  LDG.E.128 R184, desc[UR6][R2.64] ;  /* 0x0000000602b87981 */ /* 0x000ee8000c1e1d00 */
[----:B------:R-:W3:Y:S04]  /*15b0*/  LDG.E.128 R160, desc[UR6][R160.64] ;  /* 0x00000006a0a07981 */ /* 0x000ee8000c1e1d00 */
[----:B------:R-:W3:Y:S04]  /*15c0*/  LDG.E.128 R172, desc[UR6][R172.64] ;  /* 0x00000006acac7981 */ /* 0x000ee8000c1e1d00 */
[----:B------:R1:W5:Y:S04]  /*15d0*/  LDG.E R3, desc[UR6][R10.64] ;  /* 0x000000060a037981 */ /* 0x000368000c1e1900 */
[----:B------:R1:W5:Y:S04]  /*15e0*/  LDG.E R2, desc[UR6][R8.64] ;  /* 0x0000000608027981 */ /* 0x000368000c1e1900 */
[----:B------:R-:W3:Y:S01]  /*15f0*/  LDG.E.128 R180, desc[UR6][R180.64] ;  /* 0x00000006b4b47981 */ /* 0x000ee2000c1e1d00 */
[----:B------:R-:W-:-:S03]  /*1600*/  FADD.FTZ R95, -R0, R192 ;  /* 0x000000c0005f7221 */ /* 0x000fc60000010100 */
[----:B------:R-:W3:Y:S01]  /*1610*/  LDL R10, [R1+0x100] ;  /* 0x00010000010a7983 */ /* 0x000ee20000100800 */
[----:B------:R-:W-:-:S03]  /*1620*/  FADD.FTZ R192, -R0, R197 ;  /* 0x000000c500c07221 */ /* 0x000fc60000010100 */
[----:B------:R-:W3:Y:S01]  /*1630*/  LDL R8, [R1+0x104] ;  /* 0x0001040001087983 */ /* 0x000ee20000100800 */
[----:B------:R-:W-:-:S03]  /*1640*/  FADD.FTZ R197, -R0, R207 ;  /* 0x000000cf00c57221 */ /* 0x000fc60000010100 */
[----:B------:R-:W3:Y:S01]  /*1650*/  LDL.LU R207, [R1+0x68] ;  /* 0x0000680001cf7983 */ /* 0x000ee20000300800 */
[----:B------:R-:W-:-:S03]  /*1660*/  FADD.FTZ R79, -R0, R208 ;  /* 0x000000d0004f7221 */ /* 0x000fc60000010100 */
[----:B------:R-:W3:Y:S01]  /*1670*/  LDL R208, [R1+0xbc] ;  /* 0x0000bc0001d07983 */ /* 0x000ee20000100800 */
        /* <DEDUP_REMOVED lines=13> */
[----:B------:R-:W2:Y:S01]  /*1750*/  LDL R209, [R1+0xc0] ;  /* 0x0000c00001d17983 */ /* 0x000ea20000100800 */
[----:B------:R-:W-:-:S03]  /*1760*/  FADD.FTZ R201, -R0, R215 ;  /* 0x000000d700c97221 */ /* 0x000fc60000010100 */
[----:B------:R-:W2:Y:S04]  /*1770*/  LDL R210, [R1+0xc4] ;  /* 0x0000c40001d27983 */ /* 0x000ea80000100800 */
[----:B------:R-:W2:Y:S04]  /*1780*/  LDL R211, [R1+0xc8] ;  /* 0x0000c80001d37983 */ /* 0x000ea80000100800 */
[----:B------:R-:W2:Y:S04]  /*1790*/  LDL R212, [R1+0xcc] ;  /* 0x0000cc0001d47983 */ /* 0x000ea80000100800 */
[----:B------:R-:W2:Y:S04]  /*17a0*/  LDL R213, [R1+0xd0] ;  /* 0x0000d00001d57983 */ /* 0x000ea80000100800 */
[----:B------:R-:W2:Y:S04]  /*17b0*/  LDL R214, [R1+0xd4] ;  /* 0x0000d40001d67983 */ /* 0x000ea80000100800 */
[----:B------:R-:W2:Y:S01]  /*17c0*/  LDL.LU R215, [R1+0x70] ;  /* 0x0000700001d77983 */ /* 0x000ea20000300800 */
[C---:B------:R-:W-:Y:S01]  /*17d0*/  FADD.FTZ R251, -R0.reuse, R191 ;  /* 0x000000bf00fb7221 */ /* 0x040fe20000010100 */
[C---:B------:R-:W-:Y:S01]  /*17e0*/  FADD.FTZ R90, -R0.reuse, R202 ;  /* 0x000000ca005a7221 */ /* 0x040fe20000010100 */
[C---:B------:R-:W-:Y:S01]  /*17f0*/  FADD.FTZ R191, -R0.reuse, R195 ;  /* 0x000000c300bf7221 */ /* 0x040fe20000010100 */
[C---:B------:R-:W-:Y:S01]  /*1800*/  FADD.FTZ R252, -R0.reuse, R216 ;  /* 0x000000d800fc7221 */ /* 0x040fe20000010100 */
[C---:B------:R-:W-:Y:S01]  /*1810*/  FADD.FTZ R202, -R0.reuse, R217 ;  /* 0x000000d900ca7221 */ /* 0x040fe20000010100 */
[C---:B------:R-:W-:Y:S01]  /*1820*/  FADD.FTZ R195, -R0.reuse, R203 ;  /* 0x000000cb00c37221 */ /* 0x040fe20000010100 */
[----:B------:R-:W2:Y:S01]  /*1830*/  LDL R216, [R1+0xdc] ;  /* 0x0000dc0001d87983 */ /* 0x000ea20000100800 */
[C---:B0-----:R-:W-:Y:S01]  /*1840*/  FADD.FTZ R59, -R0.reuse, R218 ;  /* 0x000000da003b7221 */ /* 0x041fe20000010100 */
[----:B------:R-:W-:-:S02]  /*1850*/  FADD.FTZ R203, -R0, R219 ;  /* 0x000000db00cb7221 */ /* 0x000fc40000010100 */
[----:B------:R-:W2:Y:S04]  /*1860*/  LDL R217, [R1+0xe0] ;  /* 0x0000e00001d97983 */ /* 0x000ea80000100800 */
[----:B------:R-:W2:Y:S04]  /*1870*/  LDL.LU R218, [R1+0x60] ;  /* 0x0000600001da7983 */ /* 0x000ea80000300800 */
[----:B------:R-:W2:Y:S01]  /*1880*/  LDL.LU R219, [R1+0x58] ;  /* 0x0000580001db7983 */ /* 0x000ea20000300800 */
[C---:B------:R-:W-:Y:S01]  /*1890*/  FADD.FTZ R98, -R0.reuse, R188 ;  /* 0x000000bc00627221 */ /* 0x040fe20000010100 */
[----:B------:R-:W-:-:S04]  /*18a0*/  FADD.FTZ R189, -R0, R189 ;  /* 0x000000bd00bd7221 */ /* 0x000fc80000010100 */
[----:B-----5:R-:W-:Y:S01]  /*18b0*/  FMUL.FTZ R189, R248, R189 ;  /* 0x000000bdf8bd7220 */ /* 0x020fe20000410000 */
[C---:B------:R-:W-:Y:S01]  /*18c0*/  FADD.FTZ R93, -R0.reuse, R196 ;  /* 0x000000c4005d7221 */ /* 0x040fe20000010100 */
[C---:B------:R-:W-:Y:S01]  /*18d0*/  FADD.FTZ R89, -R0.reuse, R204 ;  /* 0x000000cc00597221 */ /* 0x040fe20000010100 */
[C---:B------:R-:W-:Y:S01]  /*18e0*/  FADD.FTZ R196, -R0.reuse, R205 ;  /* 0x000000cd00c47221 */ /* 0x040fe20000010100 */
[C---:B------:R-:W-:Y:S01]  /*18f0*/  FADD.FTZ R88, -R0.reuse, R206 ;  /* 0x000000ce00587221 */ /* 0x040fe20000010100 */
[C---:B-1----:R-:W-:Y:S01]  /*1900*/  FADD.FTZ R11, -R0.reuse, R224 ;  /* 0x000000e0000b7221 */ /* 0x042fe20000010100 */
[C---:B------:R-:W-:Y:S01]  /*1910*/  FADD.FTZ R206, -R0.reuse, R225 ;  /* 0x000000e100ce7221 */ /* 0x040fe20000010100 */
[C---:B------:R-:W-:Y:S01]  /*1920*/  FADD.FTZ R9, -R0.reuse, R226 ;  /* 0x000000e200097221 */ /* 0x040fe20000010100 */
[----:B------:R-:W2:Y:S04]  /*1930*/  LDL R224, [R1+0xfc] ;  /* 0x0000fc0001e07983 */ /* 0x000ea80000100800 */
[----:B------:R-:W2:Y:S01]  /*1940*/  LDL R226, [R1+0xd8] ;  /* 0x0000d80001e27983 */ /* 0x000ea20000100800 */
[C---:B----4-:R-:W-:Y:S01]  /*1950*/  FADD.FTZ R58, -R0.reuse, R220 ;  /* 0x000000dc003a7221 */ /* 0x050fe20000010100 */
[C---:B------:R-:W-:Y:S01]  /*1960*/  FADD.FTZ R204, -R0.reuse, R221 ;  /* 0x000000dd00cc7221 */ /* 0x040fe20000010100 */
[C---:B------:R-:W-:Y:S01]  /*1970*/  FADD.FTZ R56, -R0.reuse, R222 ;  /* 0x000000de00387221 */ /* 0x040fe20000010100 */
[C---:B------:R-:W-:Y:S01]  /*1980*/  FADD.FTZ R205, -R0.reuse, R223 ;  /* 0x000000df00cd7221 */ /* 0x040fe20000010100 */
[----:B------:R-:W-:Y:S01]  /*1990*/  FADD.FTZ R0, -R0, R227 ;  /* 0x000000e300007221 */ /* 0x000fe20000010100 */
[----:B------:R-:W4:Y:S04]  /*19a0*/  LDL R220, [R1+0xec] ;  /* 0x0000ec0001dc7983 */ /* 0x000f280000100800 */
[----:B------:R-:W4:Y:S04]  /*19b0*/  LDL R221, [R1+0xf0] ;  /* 0x0000f00001dd7983 */ /* 0x000f280000100800 */
[----:B------:R-:W4:Y:S01]  /*19c0*/  LDL R223, [R1+0xe4] ;  /* 0x0000e40001df7983 */ /* 0x000f220000100800 */
[----:B------:R-:W-:-:S03]  /*19d0*/  FFMA.FTZ R61, R149, R189, R61 ;  /* 0x000000bd953d7223 */ /* 0x000fc6000001003d */
[----:B------:R-:W4:Y:S01]  /*19e0*/  LDL R227, [R1+0xf4] ;  /* 0x0000f40001e37983 */ /* 0x000f220000100800 */
[----:B---3--:R-:W-:-:S05]  /*19f0*/  SHF.R.U64 R188, R97, 0x10, R208 ;  /* 0x0000001061bc7819 */ /* 0x008fca00000012d0 */
[----:B------:R-:W-:Y:S02]  /*1a00*/  HADD2.F32 R188, -RZ, R188.H0_H0 ;  /* 0x200000bcffbc7230 */ /* 0x000fe40000004100 */
[----:B------:R-:W-:-:S03]  /*1a10*/  FADD.FTZ R207, R207, R149 ;  /* 0x00000095cfcf7221 */ /* 0x000fc60000010000 */
[----:B------:R-:W-:Y:S01]  /*1a20*/  FMUL.FTZ R188, R149, R188 ;  /* 0x000000bc95bc7220 */ /* 0x000fe20000410000 */
[----:B------:R-:W-:Y:S01]  /*1a30*/  SHF.R.U32.HI R149, RZ, 0x10, R208 ;  /* 0x00000010ff957819 */ /* 0x000fe200000116d0 */
[----:B------:R0:W-:Y:S04]  /*1a40*/  STL [R1+0x68], R207 ;  /* 0x000068cf01007387 */ /* 0x0001e80000100800 */
[----:B0-----:R-:W-:Y:S02]  /*1a50*/  HADD2.F32 R207, -RZ, R149.H0_H0 ;  /* 0x20000095ffcf7230 */ /* 0x001fe40000004100 */
[----:B------:R-:W-:Y:S02]  /*1a60*/  FMUL.FTZ R149, R248, R251 ;  /* 0x000000fbf8957220 */ /* 0x000fe40000410000 */
[----:B------:R-:W3:Y:S01]  /*1a70*/  LDL R251, [R1+0xe8] ;  /* 0x0000e80001fb7983 */ /* 0x000ee20000100800 */
[----:B------:R-:W-:Y:S01]  /*1a80*/  FMUL.FTZ R225, R151, R207 ;  /* 0x000000cf97e17220 */ /* 0x000fe20000410000 */
[----:B--2---:R-:W-:-:S05]  /*1a90*/  FADD.FTZ R215, R215, R151 ;  /* 0x00000097d7d77221 */ /* 0x004fca0000010000 */
[----:B------:R0:W-:Y:S04]  /*1aa0*/  STL [R1+0x70], R215 ;  /* 0x000070d701007387 */ /* 0x0001e80000100800 */
[----:B0-----:R-:W2:Y:S04]  /*1ab0*/  LDL.LU R215, [R1+0x48] ;  /* 0x0000480001d77983 */ /* 0x001ea80000300800 */
[----:B------:R-:W4:Y:S01]  /*1ac0*/  LDL.LU R207, [R1+0x50] ;  /* 0x0000500001cf7983 */ /* 0x000f220000300800 */
[----:B------:R-:W-:-:S03]  /*1ad0*/  FADD.FTZ R219, R219, R153 ;  /* 0x00000099dbdb7221 */ /* 0x000fc60000010000 */
[----:B------:R-:W-:Y:S04]  /*1ae0*/  STL [R1+0x8], R225 ;  /* 0x000008e101007387 */ /* 0x000fe80000100800 */
[----:B------:R0:W-:Y:S04]  /*1af0*/  STL [R1+0x58], R219 ;  /* 0x000058db01007387 */ /* 0x0001e80000100800 */
[----:B0-----:R-:W3:Y:S01]  /*1b00*/  LDL.LU R219, [R1+0x38] ;  /* 0x0000380001db7983 */ /* 0x001ee20000300800 */
[----:B------:R-:W-:-:S05]  /*1b10*/  FADD.FTZ R218, R218, R155 ;  /* 0x0000009bdada7221 */ /* 0x000fca0000010000 */
[----:B------:R0:W-:Y:S04]  /*1b20*/  STL [R1+0x60], R218 ;  /* 0x000060da01007387 */ /* 0x0001e80000100800 */
[----:B0-----:R-:W3:Y:S01]  /*1b30*/  LDL.LU R218, [R1+0x40] ;  /* 0x0000400001da7983 */ /* 0x001ee20000300800 */
[----:B--2---:R-:W-:Y:S01]  /*1b40*/  FADD.FTZ R215, R215, R157 ;  /* 0x0000009dd7d77221 */ /* 0x004fe20000010000 */
[----:B----4-:R-:W-:-:S04]  /*1b50*/  FADD.FTZ R207, R207, R159 ;  /* 0x0000009fcfcf7221 */ /* 0x010fc80000010000 */
[----:B------:R0:W-:Y:S04]  /*1b60*/  STL [R1+0x48], R215 ;  /* 0x000048d701007387 */ /* 0x0001e80000100800 */
[----:B0-----:R-:W2:Y:S04]  /*1b70*/  LDL.LU R215, [R1+0x24] ;  /* 0x0000240001d77983 */ /* 0x001ea80000300800 */
[----:B------:R0:W-:Y:S04]  /*1b80*/  STL [R1+0x50], R207 ;  /* 0x000050cf01007387 */ /* 0x0001e80000100800 */
[----:B0-----:R-:W4:Y:S01]  /*1b90*/  LDL.LU R207, [R1+0x2c] ;  /* 0x00002c0001cf7983 */ /* 0x001f220000300800 */
[----:B---3--:R-:W-:-:S05]  /*1ba0*/  FADD.FTZ R219, R219, R161 ;  /* 0x000000a1dbdb7221 */ /* 0x008fca0000010000 */
[----:B------:R0:W-:Y:S04]  /*1bb0*/  STL [R1+0x38], R219 ;  /* 0x000038db01007387 */ /* 0x0001e80000100800 */
[----:B0-----:R-:W3:Y:S01]  /*1bc0*/  LDL.LU R219, [R1+0xa8] ;  /* 0x0000a80001db7983 */ /* 0x001ee20000300800 */
[----:B------:R-:W-:-:S05]  /*1bd0*/  FADD.FTZ R218, R218, R163 ;  /* 0x000000a3dada7221 */ /* 0x000fca0000010000 */
[----:B------:R0:W-:Y:S04]  /*1be0*/  STL [R1+0x40], R218 ;  /* 0x000040da01007387 */ /* 0x0001e80000100800 */
[----:B0-----:R-:W3:Y:S01]  /*1bf0*/  LDL.LU R218, [R1+0xb0] ;  /* 0x0000b00001da7983 */ /* 0x001ee20000300800 */
[C---:B------:R-:W-:Y:S01]  /*1c00*/  FMUL.FTZ R200, R248.reuse, R200 ;  /* 0x000000c8f8c87220 */ /* 0x040fe20000410000 */
[----:B------:R-:W-:Y:S01]  /*1c10*/  FMUL.FTZ R201, R248, R201 ;  /* 0x000000c9f8c97220 */ /* 0x000fe20000410000 */
[----:B--2---:R-:W-:-:S05]  /*1c20*/  FADD.FTZ R215, R215, R165 ;  /* 0x000000a5d7d77221 */ /* 0x004fca0000010000 */
[----:B------:R0:W-:Y:S01]  /*1c30*/  STL [R1+0x24], R215 ;  /* 0x000024d701007387 */ /* 0x0001e20000100800 */
[----:B----4-:R-:W-:-:S03]  /*1c40*/  FADD.FTZ R207, R207, R167 ;  /* 0x000000a7cfcf7221 */ /* 0x010fc60000010000 */
[----:B0-----:R-:W2:Y:S04]  /*1c50*/  LDL.LU R215, [R1+0x98] ;  /* 0x0000980001d77983 */ /* 0x001ea80000300800 */
[----:B------:R0:W-:Y:S04]  /*1c60*/  STL [R1+0x2c], R207 ;  /* 0x00002ccf01007387 */ /* 0x0001e80000100800 */
[----:B0-----:R-:W4:Y:S01]  /*1c70*/  LDL.LU R207, [R1+0xa0] ;  /* 0x0000a00001cf7983 */ /* 0x001f220000300800 */
[----:B---3--:R-:W-:-:S05]  /*1c80*/  FFMA.FTZ R219, R173, R200, R219 ;  /* 0x000000c8addb7223 */ /* 0x008fca00000100db */
[----:B------:R0:W-:Y:S04]  /*1c90*/  STL [R1+0xa8], R219 ;  /* 0x0000a8db01007387 */ /* 0x0001e80000100800 */
[----:B0-----:R-:W3:Y:S01]  /*1ca0*/  LDL.LU R219, [R1+0x88] ;  /* 0x0000880001db7983 */ /* 0x001ee20000300800 */
[----:B------:R-:W-:-:S05]  /*1cb0*/  FFMA.FTZ R218, R175, R201, R218 ;  /* 0x000000c9afda7223 */ /* 0x000fca00000100da */
[----:B------:R0:W-:Y:S04]  /*1cc0*/  STL [R1+0xb0], R218 ;  /* 0x0000b0da01007387 */ /* 0x0001e80000100800 */
[----:B0-----:R-:W3:Y:S01]  /*1cd0*/  LDL.LU R218, [R1+0x90] ;  /* 0x0000900001da7983 */ /* 0x001ee20000300800 */
[C---:B------:R-:W-:Y:S01]  /*1ce0*/  FMUL.FTZ R202, R248.reuse, R202 ;  /* 0x000000caf8ca7220 */ /* 0x040fe20000410000 */
[C---:B------:R-:W-:Y:S01]  /*1cf0*/  FMUL.FTZ R203, R248.reuse, R203 ;  /* 0x000000cbf8cb7220 */ /* 0x040fe20000410000 */
[C---:B------:R-:W-:Y:S01]  /*1d00*/  FMUL.FTZ R204, R248.reuse, R204 ;  /* 0x000000ccf8cc7220 */ /* 0x040fe20000410000 */
[C---:B------:R-:W-:Y:S01]  /*1d10*/  FMUL.FTZ R205, R248.reuse, R205 ;  /* 0x000000cdf8cd7220 */ /* 0x040fe20000410000 */
[----:B------:R-:W-:Y:S01]  /*1d20*/  FFMA.FTZ R63, R151, R149, R63 ;  /* 0x00000095973f7223 */ /* 0x000fe2000001003f */
[----:B------:R-:W-:Y:S01]  /*1d30*/  SHF.R.U64 R151, R209, 0x10, R210 ;  /* 0x00000010d1977819 */ /* 0x000fe200000012d2 */
[----:B------:R-:W-:-:S04]  /*1d40*/  FMUL.FTZ R190, R248, R190 ;  /* 0x000000bef8be7220 */ /* 0x000fc80000410000 */
[----:B------:R-:W-:Y:S02]  /*1d50*/  HADD2.F32 R151, -RZ, R151.H0_H0 ;  /* 0x20000097ff977230 */ /* 0x000fe40000004100 */
[----:B------:R-:W-:-:S03]  /*1d60*/  FFMA.FTZ R65, R153, R190, R65 ;  /* 0x000000be99417223 */ /* 0x000fc60000010041 */
[----:B------:R-:W-:Y:S01]  /*1d70*/  FMUL.FTZ R151, R153, R151 ;  /* 0x0000009799977220 */ /* 0x000fe20000410000 */
[----:B------:R-:W-:Y:S01]  /*1d80*/  SHF.R.U32.HI R153, RZ, 0x10, R210 ;  /* 0x00000010ff997819 */ /* 0x000fe200000116d2 */
[----:B------:R-:W-:-:S04]  /*1d90*/  FMUL.FTZ R191, R248, R191 ;  /* 0x000000bff8bf7220 */ /* 0x000fc80000410000 */
[----:B------:R-:W-:Y:S02]  /*1da0*/  HADD2.F32 R153, -RZ, R153.H0_H0 ;  /* 0x20000099ff997230 */ /* 0x000fe40000004100 */
[----:B------:R-:W-:-:S03]  /*1db0*/  FFMA.FTZ R67, R155, R191, R67 ;  /* 0x000000bf9b437223 */ /* 0x000fc60000010043 */
[----:B------:R-:W-:Y:S01]  /*1dc0*/  FMUL.FTZ R153, R155, R153 ;  /* 0x000000999b997220 */ /* 0x000fe20000410000 */
        /* <DEDUP_REMOVED lines=16> */
[----:B--2---:R-:W-:-:S05]  /*1ed0*/  FFMA.FTZ R215, R177, R202, R215 ;  /* 0x000000cab1d77223 */ /* 0x004fca00000100d7 */
[----:B------:R-:W-:Y:S01]  /*1ee0*/  STL [R1+0x98], R215 ;  /* 0x000098d701007387 */ /* 0x000fe20000100800 */
[----:B----4-:R-:W-:-:S05]  /*1ef0*/  FFMA.FTZ R207, R179, R203, R207 ;  /* 0x000000cbb3cf7223 */ /* 0x010fca00000100cf */
[----:B------:R0:W-:Y:S04]  /*1f00*/  STL [R1+0xa0], R207 ;  /* 0x0000a0cf01007387 */ /* 0x0001e80000100800 */
[----:B0-----:R-:W2:Y:S04]  /*1f10*/  LDL.LU R207, [R1+0x78] ;  /* 0x0000780001cf7983 */ /* 0x001ea80000300800 */
[----:B------:R-:W4:Y:S01]  /*1f20*/  LDL.LU R215, [R1+0x80] ;  /* 0x0000800001d77983 */ /* 0x000f220000300800 */
[----:B---3--:R-:W-:-:S05]  /*1f30*/  FFMA.FTZ R219, R181, R204, R219 ;  /* 0x000000ccb5db7223 */ /* 0x008fca00000100db */
[----:B------:R0:W-:Y:S04]  /*1f40*/  STL [R1+0x88], R219 ;  /* 0x000088db01007387 */ /* 0x0001e80000100800 */
[----:B------:R-:W3:Y:S04]  /*1f50*/  LDL.LU R222, [R1+0x64] ;  /* 0x0000640001de7983 */ /* 0x000ee80000300800 */
[----:B0-----:R-:W3:Y:S01]  /*1f60*/  LDL.LU R219, [R1+0x6c] ;  /* 0x00006c0001db7983 */ /* 0x001ee20000300800 */
[----:B------:R-:W-:-:S05]  /*1f70*/  FFMA.FTZ R218, R183, R205, R218 ;  /* 0x000000cdb7da7223 */ /* 0x000fca00000100da */
[----:B------:R0:W-:Y:S04]  /*1f80*/  STL [R1+0x90], R218 ;  /* 0x000090da01007387 */ /* 0x0001e80000100800 */
[----:B0-----:R-:W3:Y:S01]  /*1f90*/  LDL.LU R218, [R1+0x54] ;  /* 0x0000540001da7983 */ /* 0x001ee20000300800 */
[----:B------:R-:W-:Y:S02]  /*1fa0*/  HADD2.F32 R161, -RZ, R161.H0_H0 ;  /* 0x200000a1ffa17230 */ /* 0x000fe40000004100 */
[----:B------:R-:W-:-:S03]  /*1fb0*/  FMUL.FTZ R195, R248, R195 ;  /* 0x000000c3f8c37220 */ /* 0x000fc60000410000 */
        /* <DEDUP_REMOVED lines=15> */
[----:B------:R-:W-:Y:S01]  /*20b0*/  FADD.FTZ R133, R133, R169 ;  /* 0x000000a985857221 */ /* 0x000fe20000010000 */
[C---:B------:R-:W-:Y:S02]  /*20c0*/  FFMA.FTZ R85, R169.reuse, R198, R85 ;  /* 0x000000c6a9557223 */ /* 0x040fe40000010055 */
[----:B------:R-:W-:Y:S01]  /*20d0*/  FMUL.FTZ R167, R169, R167 ;  /* 0x000000a7a9a77220 */ /* 0x000fe20000410000 */
[----:B------:R-:W-:Y:S01]  /*20e0*/  SHF.R.U32.HI R169, RZ, 0x10, R223 ;  /* 0x00000010ffa97819 */ /* 0x000fe200000116df */
[----:B------:R-:W-:-:S04]  /*20f0*/  FMUL.FTZ R199, R248, R199 ;  /* 0x000000c7f8c77220 */ /* 0x000fc80000410000 */
[----:B------:R-:W-:Y:S02]  /*2100*/  HADD2.F32 R169, -RZ, R169.H0_H0 ;  /* 0x200000a9ffa97230 */ /* 0x000fe40000004100 */
[----:B------:R-:W-:Y:S01]  /*2110*/  FADD.FTZ R135, R135, R171 ;  /* 0x000000ab87877221 */ /* 0x000fe20000010000 */
[C---:B------:R-:W-:Y:S02]  /*2120*/  FFMA.FTZ R87, R171.reuse, R199, R87 ;  /* 0x000000c7ab577223 */ /* 0x040fe40000010057 */
[----:B------:R-:W-:Y:S01]  /*2130*/  FMUL.FTZ R169, R171, R169 ;  /* 0x000000a9aba97220 */ /* 0x000fe20000410000 */
[----:B------:R-:W-:-:S05]  /*2140*/  SHF.R.U64 R171, R251, 0x10, R220 ;  /* 0x00000010fbab7819 */ /* 0x000fca00000012dc */
[----:B------:R-:W-:Y:S02]  /*2150*/  HADD2.F32 R171, -RZ, R171.H0_H0 ;  /* 0x200000abffab7230 */ /* 0x000fe40000004100 */
[----:B------:R-:W-:-:S03]  /*2160*/  FADD.FTZ R129, R129, R173 ;  /* 0x000000ad81817221 */ /* 0x000fc60000010000 */
[----:B------:R-:W-:Y:S01]  /*2170*/  FMUL.FTZ R171, R173, R171 ;  /* 0x000000abadab7220 */ /* 0x000fe20000410000 */
[----:B------:R-:W-:-:S05]  /*2180*/  SHF.R.U32.HI R173, RZ, 0x10, R220 ;  /* 0x00000010ffad7819 */ /* 0x000fca00000116dc */
[----:B------:R-:W-:Y:S02]  /*2190*/  HADD2.F32 R173, -RZ, R173.H0_H0 ;  /* 0x200000adffad7230 */ /* 0x000fe40000004100 */
[----:B------:R-:W-:-:S03]  /*21a0*/  FADD.FTZ R131, R131, R175 ;  /* 0x000000af83837221 */ /* 0x000fc60000010000 */
        /* <DEDUP_REMOVED lines=11> */
[----:B------:R-:W-:Y:S01]  /*2260*/  FADD.FTZ R145, R145, R181 ;  /* 0x000000b591917221 */ /* 0x000fe20000010000 */
[----:B------:R-:W-:Y:S02]  /*2270*/  FMUL.FTZ R206, R248, R206 ;  /* 0x000000cef8ce7220 */ /* 0x000fe40000410000 */
        /* <DEDUP_REMOVED lines=9> */
[----:B------:R-:W-:Y:S01]  /*2310*/  FADD.FTZ R139, R139, R187 ;  /* 0x000000bb8b8b7221 */ /* 0x000fe20000010000 */
[----:B------:R-:W-:-:S05]  /*2320*/  HADD2.F32 R208, -RZ, R208.H0_H0 ;  /* 0x200000d0ffd07230 */ /* 0x000fca0000004100 */
[----:B------:R-:W-:Y:S01]  /*2330*/  FMUL.FTZ R208, R150, R208 ;  /* 0x000000d096d07220 */ /* 0x000fe20000410000 */
[----:B------:R-:W-:-:S05]  /*2340*/  HADD2.F32 R209, -RZ, R209.H0_H0 ;  /* 0x200000d1ffd17230 */ /* 0x000fca0000004100 */
[----:B------:R-:W-:Y:S01]  /*2350*/  FMUL.FTZ R209, R152, R209 ;  /* 0x000000d198d17220 */ /* 0x000fe20000410000 */
[----:B--2---:R-:W-:-:S05]  /*2360*/  FFMA.FTZ R207, R185, R206, R207 ;  /* 0x000000ceb9cf7223 */ /* 0x004fca00000100cf */
[----:B------:R0:W-:Y:S02]  /*2370*/  STL [R1+0x78], R207 ;  /* 0x000078cf01007387 */ /* 0x0001e40000100800 */
[C---:B0-----:R-:W-:Y:S01]  /*2380*/  FMUL.FTZ R207, R248.reuse, R0 ;  /* 0x00000000f8cf7220 */ /* 0x041fe20000410000 */
[----:B------:R-:W-:Y:S02]  /*2390*/  FMUL.FTZ R0, R248, R98 ;  /* 0x00000062f8007220 */ /* 0x000fe40000410000 */
[----:B------:R0:W5:Y:S01]  /*23a0*/  LDL.LU R98, [R1+0x17c] ;  /* 0x00017c0001627983 */ /* 0x0001620000300800 */
[----:B----4-:R-:W-:Y:S01]  /*23b0*/  FFMA.FTZ R215, R187, R207, R215 ;  /* 0x000000cfbbd77223 */ /* 0x010fe200000100d7 */
[----:B------:R-:W-:-:S04]  /*23c0*/  SHF.R.U32.HI R185, RZ, 0x10, R8 ;  /* 0x00000010ffb97819 */ /* 0x000fc80000011608 */
[----:B------:R1:W-:Y:S01]  /*23d0*/  STL [R1+0x80], R215 ;  /* 0x000080d701007387 */ /* 0x0003e20000100800 */
[----:B------:R-:W-:-:S03]  /*23e0*/  HADD2.F32 R185, -RZ, R185.H0_H0 ;  /* 0x200000b9ffb97230 */ /* 0x000fc60000004100 */
[----:B-1----:R-:W2:Y:S02]  /*23f0*/  LDL.LU R215, [R1+0x5c] ;  /* 0x00005c0001d77983 */ /* 0x002ea40000300800 */
[----:B------:R-:W-:Y:S01]  /*2400*/  FMUL.FTZ R185, R187, R185 ;  /* 0x000000b9bbb97220 */ /* 0x000fe20000410000 */
[----:B------:R-:W-:Y:S02]  /*2410*/  HADD2.F32 R187, -RZ, R97.H0_H0 ;  /* 0x20000061ffbb7230 */ /* 0x000fe40000004100 */
[----:B---3--:R-:W-:Y:S01]  /*2420*/  FADD.FTZ R222, R222, R148 ;  /* 0x00000094dede7221 */ /* 0x008fe20000010000 */
[C---:B------:R-:W-:Y:S01]  /*2430*/  FFMA.FTZ R60, R148.reuse, R0, R60 ;  /* 0x00000000943c7223 */ /* 0x040fe2000001003c */
[----:B------:R-:W-:Y:S01]  /*2440*/  FADD.FTZ R219, R219, R150 ;  /* 0x00000096dbdb7221 */ /* 0x000fe20000010000 */
[----:B------:R0:W5:Y:S01]  /*2450*/  LDL.LU R97, [R1+0x178] ;  /* 0x0001780001617983 */ /* 0x0001620000300800 */
[----:B------:R-:W-:Y:S01]  /*2460*/  FMUL.FTZ R187, R148, R187 ;  /* 0x000000bb94bb7220 */ /* 0x000fe20000410000 */
[----:B------:R-:W-:-:S02]  /*2470*/  FMUL.FTZ R148, R248, R96 ;  /* 0x00000060f8947220 */ /* 0x000fc40000410000 */
[----:B------:R1:W-:Y:S02]  /*2480*/  STL [R1+0x64], R222 ;  /* 0x000064de01007387 */ /* 0x0003e40000100800 */
[----:B------:R-:W-:Y:S02]  /*2490*/  FFMA.FTZ R62, R150, R148, R62 ;  /* 0x00000094963e7223 */ /* 0x000fe4000001003e */
[----:B------:R0:W5:Y:S01]  /*24a0*/  LDL.LU R96, [R1+0x174] ;  /* 0x0001740001607983 */ /* 0x0001620000300800 */
[----:B------:R-:W-:-:S03]  /*24b0*/  FMUL.FTZ R150, R248, R95 ;  /* 0x0000005ff8967220 */ /* 0x000fc60000410000 */
[----:B-1----:R-:W3:Y:S04]  /*24c0*/  LDL.LU R222, [R1+0x44] ;  /* 0x0000440001de7983 */ /* 0x002ee80000300800 */
[----:B------:R1:W-:Y:S04]  /*24d0*/  STL [R1+0x6c], R219 ;  /* 0x00006cdb01007387 */ /* 0x0003e80000100800 */
[----:B------:R0:W5:Y:S04]  /*24e0*/  LDL.LU R95, [R1+0x170] ;  /* 0x00017000015f7983 */ /* 0x0001680000300800 */
[----:B-1----:R-:W4:Y:S01]  /*24f0*/  LDL.LU R219, [R1+0x4c] ;  /* 0x00004c0001db7983 */ /* 0x002f220000300800 */
[----:B------:R-:W-:Y:S01]  /*2500*/  FADD.FTZ R218, R218, R152 ;  /* 0x00000098dada7221 */ /* 0x000fe20000010000 */
[----:B------:R-:W-:Y:S01]  /*2510*/  FFMA.FTZ R64, R152, R150, R64 ;  /* 0x0000009698407223 */ /* 0x000fe20000010040 */
[----:B------:R-:W-:-:S03]  /*2520*/  FMUL.FTZ R152, R248, R94 ;  /* 0x0000005ef8987220 */ /* 0x000fc60000410000 */
[----:B------:R1:W-:Y:S04]  /*2530*/  STL [R1+0x54], R218 ;  /* 0x000054da01007387 */ /* 0x0003e80000100800 */
[----:B------:R0:W5:Y:S04]  /*2540*/  LDL.LU R94, [R1+0x16c] ;  /* 0x00016c00015e7983 */ /* 0x0001680000300800 */
[----:B-1----:R-:W4:Y:S01]  /*2550*/  LDL.LU R218, [R1+0x34] ;  /* 0x0000340001da7983 */ /* 0x002f220000300800 */
[----:B------:R-:W-:Y:S02]  /*2560*/  HADD2.F32 R210, -RZ, R210.H0_H0 ;  /* 0x200000d2ffd27230 */ /* 0x000fe40000004100 */
[----:B------:R-:W-:-:S03]  /*2570*/  FFMA.FTZ R66, R154, R152, R66 ;  /* 0x000000989a427223 */ /* 0x000fc60000010042 */
[----:B------:R-:W-:Y:S01]  /*2580*/  FMUL.FTZ R210, R154, R210 ;  /* 0x000000d29ad27220 */ /* 0x000fe20000410000 */
[----:B------:R-:W-:-:S05]  /*2590*/  HADD2.F32 R211, -RZ, R211.H0_H0 ;  /* 0x200000d3ffd37230 */ /* 0x000fca0000004100 */
[----:B------:R-:W-:Y:S01]  /*25a0*/  FMUL.FTZ R211, R156, R211 ;  /* 0x000000d39cd37220 */ /* 0x000fe20000410000 */
[----:B------:R-:W-:Y:S02]  /*25b0*/  HADD2.F32 R212, -RZ, R212.H0_H0 ;  /* 0x200000d4ffd47230 */ /* 0x000fe40000004100 */
[----:B------:R-:W-:-:S03]  /*25c0*/  HADD2.F32 R213, -RZ, R213.H0_H0 ;  /* 0x200000d5ffd57230 */ /* 0x000fc60000004100 */
[----:B------:R-:W-:Y:S02]  /*25d0*/  FMUL.FTZ R212, R158, R212 ;  /* 0x000000d49ed47220 */ /* 0x000fe40000410000 */
[----:B------:R-:W-:Y:S01]  /*25e0*/  FMUL.FTZ R213, R160, R213 ;  /* 0x000000d5a0d57220 */ /* 0x000fe20000410000 */
[----:B--2---:R-:W-:Y:S01]  /*25f0*/  FADD.FTZ R215, R215, R154 ;  /* 0x0000009ad7d77221 */ /* 0x004fe20000010000 */
[----:B------:R-:W-:-:S04]  /*2600*/  FMUL.FTZ R154, R248, R93 ;  /* 0x0000005df89a7220 */ /* 0x000fc80000410000 */
[----:B------:R1:W-:Y:S04]  /*2610*/  STL [R1+0x5c], R215 ;  /* 0x00005cd701007387 */ /* 0x0003e80000100800 */
[----:B------:R0:W5:Y:S04]  /*2620*/  LDL.LU R93, [R1+0x168] ;  /* 0x00016800015d7983 */ /* 0x0001680000300800 */
[----:B-1----:R-:W2:Y:S01]  /*2630*/  LDL.LU R215, [R1+0x3c] ;  /* 0x00003c0001d77983 */ /* 0x002ea20000300800 */
[----:B------:R-:W-:Y:S01]  /*2640*/  FFMA.FTZ R68, R156, R154, R68 ;  /* 0x0000009a9c447223 */ /* 0x000fe20000010044 */
[----:B---3--:R-:W-:Y:S01]  /*2650*/  FADD.FTZ R222, R222, R156 ;  /* 0x0000009cdede7221 */ /* 0x008fe20000010000 */
[----:B------:R-:W-:-:S04]  /*2660*/  FMUL.FTZ R156, R248, R92 ;  /* 0x0000005cf89c7220 */ /* 0x000fc80000410000 */
[----:B------:R-:W-:Y:S04]  /*2670*/  STL [R1+0x44], R222 ;  /* 0x000044de01007387 */ /* 0x000fe80000100800 */
[----:B------:R0:W5:Y:S01]  /*2680*/  LDL.LU R92, [R1+0x164] ;  /* 0x00016400015c7983 */ /* 0x0001620000300800 */
[----:B----4-:R-:W-:-:S05]  /*2690*/  FADD.FTZ R219, R219, R158 ;  /* 0x0000009edbdb7221 */ /* 0x010fca0000010000 */
[----:B------:R1:W-:Y:S01]  /*26a0*/  STL [R1+0x4c], R219 ;  /* 0x00004cdb01007387 */ /* 0x0003e20000100800 */
[----:B------:R-:W-:-:S03]  /*26b0*/  FFMA.FTZ R70, R158, R156, R70 ;  /* 0x0000009c9e467223 */ /* 0x000fc60000010046 */
[----:B-1----:R-:W3:Y:S01]  /*26c0*/  LDL.LU R219, [R1+0x20] ;  /* 0x0000200001db7983 */ /* 0x002ee20000300800 */
[----:B------:R-:W-:Y:S01]  /*26d0*/  FMUL.FTZ R158, R248, R91 ;  /* 0x0000005bf89e7220 */ /* 0x000fe20000410000 */
[----:B------:R-:W-:Y:S02]  /*26e0*/  FADD.FTZ R218, R218, R160 ;  /* 0x000000a0dada7221 */ /* 0x000fe40000010000 */
[----:B------:R0:W5:Y:S01]  /*26f0*/  LDL.LU R91, [R1+0x160] ;  /* 0x00016000015b7983 */ /* 0x0001620000300800 */
[----:B------:R-:W-:Y:S01]  /*2700*/  FFMA.FTZ R72, R160, R158, R72 ;  /* 0x0000009ea0487223 */ /* 0x000fe20000010048 */
[----:B------:R-:W-:Y:S02]  /*2710*/  FMUL.FTZ R160, R248, R90 ;  /* 0x0000005af8a07220 */ /* 0x000fe40000410000 */
[----:B------:R-:W-:Y:S04]  /*2720*/  STL [R1+0x34], R218 ;  /* 0x000034da01007387 */ /* 0x000fe80000100800 */
[----:B------:R0:W5:Y:S04]  /*2730*/  LDL.LU R90, [R1+0x15c] ;  /* 0x00015c00015a7983 */ /* 0x0001680000300800 */
[----:B------:R-:W4:Y:S01]  /*2740*/  LDL.LU R222, [R1+0x28] ;  /* 0x0000280001de7983 */ /* 0x000f220000300800 */
[----:B------:R-:W-:-:S02]  /*2750*/  HADD2.F32 R214, -RZ, R214.H0_H0 ;  /* 0x200000d6ffd67230 */ /* 0x000fc40000004100 */
[----:B------:R-:W-:-:S03]  /*2760*/  FFMA.FTZ R74, R162, R160, R74 ;  /* 0x000000a0a24a7223 */ /* 0x000fc6000001004a */
[----:B------:R-:W-:Y:S01]  /*2770*/  FMUL.FTZ R214, R162, R214 ;  /* 0x000000d6a2d67220 */ /* 0x000fe20000410000 */
[----:B------:R-:W-:Y:S02]  /*2780*/  HADD2.F32 R216, -RZ, R216.H0_H0 ;  /* 0x200000d8ffd87230 */ /* 0x000fe40000004100 */
[----:B------:R-:W-:-:S03]  /*2790*/  HADD2.F32 R217, -RZ, R217.H0_H0 ;  /* 0x200000d9ffd97230 */ /* 0x000fc60000004100 */
[----:B------:R-:W-:Y:S01]  /*27a0*/  FMUL.FTZ R216, R166, R216 ;  /* 0x000000d8a6d87220 */ /* 0x000fe20000410000 */
[----:B------:R-:W-:Y:S01]  /*27b0*/  FADD.FTZ R132, R132, R168 ;  /* 0x000000a884847221 */ /* 0x000fe20000010000 */
[----:B------:R-:W-:Y:S01]  /*27c0*/  FMUL.FTZ R217, R168, R217 ;  /* 0x000000d9a8d97220 */ /* 0x000fe20000410000 */
[----:B------:R-:W-:Y:S01]  /*27d0*/  FADD.FTZ R134, R134, R170 ;  /* 0x000000aa86867221 */ /* 0x000fe20000010000 */
[----:B--2---:R-:W-:-:S05]  /*27e0*/  FADD.FTZ R215, R215, R162 ;  /* 0x000000a2d7d77221 */ /* 0x004fca0000010000 */
[----:B------:R1:W-:Y:S02]  /*27f0*/  STL [R1+0x3c], R215 ;  /* 0x00003cd701007387 */ /* 0x0003e40000100800 */
[----:B-1----:R-:W-:-:S04]  /*2800*/  FFMA.FTZ R215, R0, R187, RZ ;  /* 0x000000bb00d77223 */ /* 0x002fc800000100ff */
[----:B------:R-:W-:-:S04]  /*2810*/  FFMA.FTZ R218, R189, R188, R215 ;  /* 0x000000bcbdda7223 */ /* 0x000fc800000100d7 */
[----:B------:R-:W-:-:S04]  /*2820*/  FFMA.FTZ R218, R148, R208, R218 ;  /* 0x000000d094da7223 */ /* 0x000fc800000100da */
[----:B------:R-:W-:Y:S01]  /*2830*/  FFMA.FTZ R218, R149, R225, R218 ;  /* 0x000000e195da7223 */ /* 0x000fe200000100da */
[----:B------:R-:W-:-:S03]  /*2840*/  FADD.FTZ R162, RZ, R187 ;  /* 0x000000bbffa27221 */ /* 0x000fc60000010000 */
[----:B------:R-:W-:Y:S01]  /*2850*/  FFMA.FTZ R218, R150, R209, R218 ;  /* 0x000000d196da7223 */ /* 0x000fe200000100da */
[----:B------:R-:W-:Y:S01]  /*2860*/  FADD.FTZ R215, R188, R162 ;  /* 0x000000a2bcd77221 */ /* 0x000fe20000010000 */
[----:B---3--:R-:W-:Y:S02]  /*2870*/  FADD.FTZ R219, R219, R164 ;  /* 0x000000a4dbdb7221 */ /* 0x008fe40000010000 */
[----:B------:R-:W-:Y:S01]  /*2880*/  FFMA.FTZ R218, R190, R151, R218 ;  /* 0x00000097beda7223 */ /* 0x000fe200000100da */
[----:B------:R-:W-:Y:S02]  /*2890*/  FMUL.FTZ R162, R248, R89 ;  /* 0x00000059f8a27220 */ /* 0x000fe40000410000 */
[----:B------:R0:W5:Y:S01]  /*28a0*/  LDL.LU R89, [R1+0x158] ;  /* 0x0001580001597983 */ /* 0x0001620000300800 */
[----:B------:R-:W-:-:S03]  /*28b0*/  FFMA.FTZ R218, R152, R210, R218 ;  /* 0x000000d298da7223 */ /* 0x000fc600000100da */
[----:B------:R1:W-:Y:S01]  /*28c0*/  STL [R1+0x20], R219 ;  /* 0x000020db01007387 */ /* 0x0003e20000100800 */
[----:B------:R-:W-:Y:S01]  /*28d0*/  FFMA.FTZ R218, R191, R153, R218 ;  /* 0x00000099bfda7223 */ /* 0x000fe200000100da */
[----:B------:R-:W-:Y:S01]  /*28e0*/  FFMA.FTZ R80, R164, R162, R80 ;  /* 0x000000a2a4507223 */ /* 0x000fe20000010050 */
[----:B-1----:R-:W-:Y:S01]  /*28f0*/  FADD.FTZ R219, R208, R215 ;  /* 0x000000d7d0db7221 */ /* 0x002fe20000010000 */
[----:B------:R-:W-:Y:S02]  /*2900*/  HADD2.F32 R215, -RZ, R226.H0_H0 ;  /* 0x200000e2ffd77230 */ /* 0x000fe40000004100 */
[----:B------:R-:W-:-:S03]  /*2910*/  FFMA.FTZ R218, R154, R211, R218 ;  /* 0x000000d39ada7223 */ /* 0x000fc600000100da */
[----:B------:R-:W-:Y:S01]  /*2920*/  FMUL.FTZ R215, R164, R215 ;  /* 0x000000d7a4d77220 */ /* 0x000fe20000410000 */
[----:B------:R-:W-:Y:S01]  /*2930*/  FMUL.FTZ R164, R248, R88 ;  /* 0x00000058f8a47220 */ /* 0x000fe20000410000 */
[----:B----4-:R-:W-:Y:S01]  /*2940*/  FADD.FTZ R222, R222, R166 ;  /* 0x000000a6dede7221 */ /* 0x010fe20000010000 */
[----:B------:R-:W-:Y:S01]  /*2950*/  FFMA.FTZ R218, R192, R155, R218 ;  /* 0x0000009bc0da7223 */ /* 0x000fe200000100da */
[----:B------:R0:W5:Y:S01]  /*2960*/  LDL.LU R88, [R1+0x154] ;  /* 0x0001540001587983 */ /* 0x0001620000300800 */
[----:B------:R-:W-:Y:S01]  /*2970*/  FFMA.FTZ R82, R166, R164, R82 ;  /* 0x000000a4a6527223 */ /* 0x000fe20000010052 */
[----:B------:R-:W-:Y:S01]  /*2980*/  FMUL.FTZ R166, R248, R79 ;  /* 0x0000004ff8a67220 */ /* 0x000fe20000410000 */
[----:B------:R-:W-:Y:S01]  /*2990*/  FFMA.FTZ R218, R156, R212, R218 ;  /* 0x000000d49cda7223 */ /* 0x000fe200000100da */
[----:B------:R1:W-:Y:S02]  /*29a0*/  STL [R1+0x28], R222 ;  /* 0x000028de01007387 */ /* 0x0003e40000100800 */
[----:B------:R-:W-:Y:S01]  /*29b0*/  FFMA.FTZ R84, R168, R166, R84 ;  /* 0x000000a6a8547223 */ /* 0x000fe20000010054 */
[----:B------:R-:W-:Y:S01]  /*29c0*/  FMUL.FTZ R168, R248, R78 ;  /* 0x0000004ef8a87220 */ /* 0x000fe20000410000 */
[----:B------:R0:W5:Y:S01]  /*29d0*/  LDL.LU R79, [R1+0x150] ;  /* 0x00015000014f7983 */ /* 0x0001620000300800 */
[----:B------:R-:W-:-:S03]  /*29e0*/  FADD.FTZ R219, R225, R219 ;  /* 0x000000dbe1db7221 */ /* 0x000fc60000010000 */
[----:B------:R0:W5:Y:S01]  /*29f0*/  LDL.LU R78, [R1+0x14c] ;  /* 0x00014c00014e7983 */ /* 0x0001620000300800 */
[----:B-1----:R-:W-:Y:S01]  /*2a00*/  FFMA.FTZ R222, R193, R157, R218 ;  /* 0x0000009dc1de7223 */ /* 0x002fe200000100da */
[----:B------:R-:W-:Y:S02]  /*2a10*/  HADD2.F32 R218, -RZ, R223.H0_H0 ;  /* 0x200000dfffda7230 */ /* 0x000fe40000004100 */
[----:B------:R-:W2:Y:S01]  /*2a20*/  LDL.LU R225, [R1+0xa4] ;  /* 0x0000a40001e17983 */ /* 0x000ea20000300800 */
[C---:B------:R-:W-:Y:S02]  /*2a30*/  FFMA.FTZ R86, R170.reuse, R168, R86 ;  /* 0x000000a8aa567223 */ /* 0x040fe40000010056 */
[----:B------:R-:W-:Y:S01]  /*2a40*/  FMUL.FTZ R218, R170, R218 ;  /* 0x000000daaada7220 */ /* 0x000fe20000410000 */
[----:B------:R-:W-:Y:S02]  /*2a50*/  FMUL.FTZ R170, R248, R77 ;  /* 0x0000004df8aa7220 */ /* 0x000fe40000410000 */
[----:B------:R0:W5:Y:S04]  /*2a60*/  LDL.LU R77, [R1+0x148] ;  /* 0x00014800014d7983 */ /* 0x0001680000300800 */
        /* <DEDUP_REMOVED lines=12> */
[----:B------:R-:W-:Y:S02]  /*2b30*/  HADD2.F32 R219, -RZ, R251.H0_H0 ;  /* 0x200000fbffdb7230 */ /* 0x000fe40000004100 */
[----:B------:R-:W-:-:S03]  /*2b40*/  FADD.FTZ R128, R128, R172 ;  /* 0x000000ac80807221 */ /* 0x000fc60000010000 */
[C---:B------:R-:W-:Y:S01]  /*2b50*/  FMUL.FTZ R219, R172.reuse, R219 ;  /* 0x000000dbacdb7220 */ /* 0x040fe20000410000 */
[----:B--2---:R-:W-:Y:S01]  /*2b60*/  FFMA.FTZ R225, R172, R170, R225 ;  /* 0x000000aaace17223 */ /* 0x004fe200000100e1 */
[----:B------:R-:W-:-:S04]  /*2b70*/  FMUL.FTZ R172, R248, R76 ;  /* 0x0000004cf8ac7220 */ /* 0x000fc80000410000 */
[----:B------:R1:W-:Y:S04]  /*2b80*/  STL [R1+0xa4], R225 ;  /* 0x0000a4e101007387 */ /* 0x0003e80000100800 */
[----:B------:R0:W5:Y:S01]  /*2b90*/  LDL.LU R76, [R1+0x144] ;  /* 0x00014400014c7983 */ /* 0x0001620000300800 */
[----:B---3--:R-:W-:-:S03]  /*2ba0*/  FFMA.FTZ R226, R174, R172, R226 ;  /* 0x000000acaee27223 */ /* 0x008fc600000100e2 */
[----:B-1----:R-:W2:Y:S04]  /*2bb0*/  LDL.LU R225, [R1+0x94] ;  /* 0x0000940001e17983 */ /* 0x002ea80000300800 */
[----:B------:R1:W-:Y:S04]  /*2bc0*/  STL [R1+0xac], R226 ;  /* 0x0000ace201007387 */ /* 0x0003e80000100800 */
[----:B-1----:R-:W3:Y:S01]  /*2bd0*/  LDL.LU R226, [R1+0x9c] ;  /* 0x00009c0001e27983 */ /* 0x002ee20000300800 */
[----:B------:R-:W-:-:S04]  /*2be0*/  FFMA.FTZ R222, R158, R213, R222 ;  /* 0x000000d59ede7223 */ /* 0x000fc800000100de */
[----:B------:R-:W-:-:S04]  /*2bf0*/  FFMA.FTZ R222, R194, R159, R222 ;  /* 0x0000009fc2de7223 */ /* 0x000fc800000100de */
[----:B------:R-:W-:-:S04]  /*2c00*/  FFMA.FTZ R222, R160, R214, R222 ;  /* 0x000000d6a0de7223 */ /* 0x000fc800000100de */
[----:B------:R-:W-:-:S04]  /*2c10*/  FFMA.FTZ R222, R195, R161, R222 ;  /* 0x000000a1c3de7223 */ /* 0x000fc800000100de */
[----:B------:R-:W-:-:S04]  /*2c20*/  FFMA.FTZ R222, R162, R215, R222 ;  /* 0x000000d7a2de7223 */ /* 0x000fc800000100de */
[----:B------:R-:W-:-:S04]  /*2c30*/  FFMA.FTZ R222, R196, R163, R222 ;  /* 0x000000a3c4de7223 */ /* 0x000fc800000100de */
[----:B------:R-:W-:Y:S01]  /*2c40*/  FFMA.FTZ R222, R164, R216, R222 ;  /* 0x000000d8a4de7223 */ /* 0x000fe200000100de */
[----:B------:R-:W-:-:S03]  /*2c50*/  HADD2.F32 R220, -RZ, R220.H0_H0 ;  /* 0x200000dcffdc7230 */ /* 0x000fc60000004100 */
[----:B------:R-:W-:Y:S01]  /*2c60*/  FFMA.FTZ R222, R197, R165, R222 ;  /* 0x000000a5c5de7223 */ /* 0x000fe200000100de */
[----:B------:R-:W-:Y:S01]  /*2c70*/  FADD.FTZ R130, R130, R174 ;  /* 0x000000ae82827221 */ /* 0x000fe20000010000 */
[----:B------:R-:W-:Y:S02]  /*2c80*/  FMUL.FTZ R220, R174, R220 ;  /* 0x000000dcaedc7220 */ /* 0x000fe40000410000 */
[----:B------:R-:W-:Y:S01]  /*2c90*/  FFMA.FTZ R222, R166, R217, R222 ;  /* 0x000000d9a6de7223 */ /* 0x000fe200000100de */
[----:B------:R-:W-:Y:S01]  /*2ca0*/  FMUL.FTZ R174, R248, R252 ;  /* 0x000000fcf8ae7220 */ /* 0x000fe20000410000 */
[----:B------:R-:W-:Y:S02]  /*2cb0*/  HADD2.F32 R221, -RZ, R221.H0_H0 ;  /* 0x200000ddffdd7230 */ /* 0x000fe40000004100 */
[----:B------:R-:W-:Y:S01]  /*2cc0*/  FFMA.FTZ R222, R198, R167, R222 ;  /* 0x000000a7c6de7223 */ /* 0x000fe200000100de */
[----:B------:R-:W-:Y:S02]  /*2cd0*/  FADD.FTZ R52, R52, R176 ;  /* 0x000000b034347221 */ /* 0x000fe40000010000 */
[----:B------:R-:W-:Y:S01]  /*2ce0*/  FMUL.FTZ R221, R176, R221 ;  /* 0x000000ddb0dd7220 */ /* 0x000fe20000410000 */
[----:B------:R-:W-:Y:S01]  /*2cf0*/  FFMA.FTZ R222, R168, R218, R222 ;  /* 0x000000daa8de7223 */ /* 0x000fe200000100de */
[----:B------:R-:W-:Y:S01]  /*2d00*/  FADD.FTZ R54, R54, R178 ;  /* 0x000000b236367221 */ /* 0x000fe20000010000 */
[----:B--2---:R-:W-:Y:S01]  /*2d10*/  FFMA.FTZ R225, R176, R174, R225 ;  /* 0x000000aeb0e17223 */ /* 0x004fe200000100e1 */
[----:B------:R-:W-:-:S04]  /*2d20*/  FMUL.FTZ R176, R248, R59 ;  /* 0x0000003bf8b07220 */ /* 0x000fc80000410000 */
[----:B------:R1:W-:Y:S04]  /*2d30*/  STL [R1+0x94], R225 ;  /* 0x000094e101007387 */ /* 0x0003e80000100800 */
[----:B------:R0:W5:Y:S04]  /*2d40*/  LDL.LU R59, [R1+0x140] ;  /* 0x00014000013b7983 */ /* 0x0001680000300800 */
[----:B------:R-:W2:Y:S01]  /*2d50*/  LDL.LU R251, [R1+0x84] ;  /* 0x0000840001fb7983 */ /* 0x000ea20000300800 */
[----:B-1----:R-:W-:Y:S01]  /*2d60*/  FFMA.FTZ R225, R199, R169, R222 ;  /* 0x000000a9c7e17223 */ /* 0x002fe200000100de */
[----:B------:R-:W-:-:S02]  /*2d70*/  HADD2.F32 R222, -RZ, R227.H0_H0 ;  /* 0x200000e3ffde7230 */ /* 0x000fc40000004100 */
[----:B---3--:R-:W-:-:S03]  /*2d80*/  FFMA.FTZ R226, R178, R176, R226 ;  /* 0x000000b0b2e27223 */ /* 0x008fc600000100e2 */
[----:B------:R-:W-:Y:S02]  /*2d90*/  FMUL.FTZ R222, R178, R222 ;  /* 0x000000deb2de7220 */ /* 0x000fe40000410000 */
[----:B------:R1:W-:Y:S01]  /*2da0*/  STL [R1+0x9c], R226 ;  /* 0x00009ce201007387 */ /* 0x0003e20000100800 */
[----:B------:R-:W-:-:S03]  /*2db0*/  FMUL.FTZ R178, R248, R58 ;  /* 0x0000003af8b27220 */ /* 0x000fc60000410000 */
        /* <DEDUP_REMOVED lines=16> */
[----:B-1----:R-:W-:Y:S01]  /*2ec0*/  FADD.FTZ R226, R220, R223 ;  /* 0x000000dfdce27221 */ /* 0x002fe20000010000 */
[----:B------:R-:W-:-:S03]  /*2ed0*/  FFMA.FTZ R225, R201, R173, R225 ;  /* 0x000000adc9e17223 */ /* 0x000fc600000100e1 */
[----:B------:R-:W-:Y:S01]  /*2ee0*/  FADD.FTZ R226, R173, R226 ;  /* 0x000000e2ade27221 */ /* 0x000fe20000010000 */
[----:B------:R-:W-:Y:S02]  /*2ef0*/  HADD2.F32 R223, -RZ, R57.H0_H0 ;  /* 0x20000039ffdf7230 */ /* 0x000fe40000004100 */
[----:B------:R-:W-:Y:S01]  /*2f00*/  FFMA.FTZ R225, R174, R221, R225 ;  /* 0x000000ddaee17223 */ /* 0x000fe200000100e1 */
[----:B------:R-:W-:Y:S01]  /*2f10*/  FADD.FTZ R144, R144, R180 ;  /* 0x000000b490907221 */ /* 0x000fe20000010000 */
[----:B------:R-:W-:Y:S01]  /*2f20*/  FADD.FTZ R226, R221, R226 ;  /* 0x000000e2dde27221 */ /* 0x000fe20000010000 */
[----:B------:R0:W5:Y:S01]  /*2f30*/  LDL.LU R57, [R1+0x138] ;  /* 0x0001380001397983 */ /* 0x0001620000300800 */
[----:B------:R-:W-:Y:S01]  /*2f40*/  FFMA.FTZ R225, R202, R175, R225 ;  /* 0x000000afcae17223 */ /* 0x000fe200000100e1 */
[----:B------:R-:W-:Y:S01]  /*2f50*/  FMUL.FTZ R223, R180, R223 ;  /* 0x000000dfb4df7220 */ /* 0x000fe20000410000 */
[----:B------:R-:W-:Y:S02]  /*2f60*/  FADD.FTZ R226, R226, R175 ;  /* 0x000000afe2e27221 */ /* 0x000fe40000010000 */
[----:B------:R-:W-:-:S02]  /*2f70*/  FFMA.FTZ R225, R176, R222, R225 ;  /* 0x000000deb0e17223 */ /* 0x000fc400000100e1 */
[----:B------:R-:W-:Y:S01]  /*2f80*/  FADD.FTZ R226, R226, R222 ;  /* 0x000000dee2e27221 */ /* 0x000fe20000010000 */
[----:B------:R-:W-:Y:S02]  /*2f90*/  HADD2.F32 R224, -RZ, R224.H0_H0 ;  /* 0x200000e0ffe07230 */ /* 0x000fe40000004100 */
[----:B------:R-:W-:Y:S01]  /*2fa0*/  FFMA.FTZ R225, R203, R177, R225 ;  /* 0x000000b1cbe17223 */ /* 0x000fe200000100e1 */
[----:B------:R-:W-:Y:S01]  /*2fb0*/  FADD.FTZ R226, R226, R177 ;  /* 0x000000b1e2e27221 */ /* 0x000fe20000010000 */
[----:B------:R-:W-:Y:S01]  /*2fc0*/  FADD.FTZ R146, R146, R182 ;  /* 0x000000b692927221 */ /* 0x000fe20000010000 */
[----:B------:R-:W-:Y:S01]  /*2fd0*/  FMUL.FTZ R224, R182, R224 ;  /* 0x000000e0b6e07220 */ /* 0x000fe20000410000 */
[----:B--2---:R-:W-:Y:S01]  /*2fe0*/  FFMA.FTZ R251, R180, R178, R251 ;  /* 0x000000b2b4fb7223 */ /* 0x004fe200000100fb */
[----:B------:R-:W-:-:S04]  /*2ff0*/  FMUL.FTZ R180, R248, R56 ;  /* 0x00000038f8b47220 */ /* 0x000fc80000410000 */
[----:B------:R1:W-:Y:S04]  /*3000*/  STL [R1+0x84], R251 ;  /* 0x000084fb01007387 */ /* 0x0003e80000100800 */
[----:B------:R0:W5:Y:S01]  /*3010*/  LDL.LU R56, [R1+0x134] ;  /* 0x0001340001387983 */ /* 0x0001620000300800 */
[----:B---3--:R-:W-:Y:S01]  /*3020*/  FFMA.FTZ R227, R182, R180, R227 ;  /* 0x000000b4b6e37223 */ /* 0x008fe200000100e3 */
[----:B-1----:R-:W-:Y:S01]  /*3030*/  FADD.FTZ R251, R226, R223 ;  /* 0x000000dfe2fb7221 */ /* 0x002fe20000010000 */
[----:B------:R-:W-:-:S03]  /*3040*/  FMUL.FTZ R182, R248, R11 ;  /* 0x0000000bf8b67220 */ /* 0x000fc60000410000 */
[----:B------:R1:W-:Y:S04]  /*3050*/  STL [R1+0x8c], R227 ;  /* 0x00008ce301007387 */ /* 0x0003e80000100800 */
[----:B------:R0:W5:Y:S04]  /*3060*/  LDL.LU R11, [R1+0x130] ;  /* 0x00013000010b7983 */ /* 0x0001680000300800 */
[----:B------:R-:W2:Y:S01]  /*3070*/  LDL.LU R252, [R1+0x7c] ;  /* 0x00007c0001fc7983 */ /* 0x000ea20000300800 */
[----:B-1----:R-:W-:Y:S01]  /*3080*/  FFMA.FTZ R227, R178, R223, R225 ;  /* 0x000000dfb2e37223 */ /* 0x002fe200000100e1 */
[----:B------:R-:W-:-:S02]  /*3090*/  HADD2.F32 R225, -RZ, R10.H0_H0 ;  /* 0x2000000affe17230 */ /* 0x000fc40000004100 */
[----:B------:R0:W5:Y:S01]  /*30a0*/  LDL.LU R10, [R1+0x12c] ;  /* 0x00012c00010a7983 */ /* 0x0001620000300800 */
[----:B------:R-:W-:Y:S01]  /*30b0*/  FFMA.FTZ R226, R204, R179, R227 ;  /* 0x000000b3cce27223 */ /* 0x000fe200000100e3 */
[----:B------:R-:W-:Y:S02]  /*30c0*/  FADD.FTZ R227, R251, R179 ;  /* 0x000000b3fbe37221 */ /* 0x000fe40000010000 */
[----:B------:R-:W3:Y:S01]  /*30d0*/  LDL.LU R251, [R1+0x74] ;  /* 0x0000740001fb7983 */ /* 0x000ee20000300800 */
[----:B------:R-:W-:Y:S01]  /*30e0*/  FADD.FTZ R136, R136, R184 ;  /* 0x000000b888887221 */ /* 0x000fe20000010000 */
[----:B------:R-:W-:Y:S01]  /*30f0*/  FMUL.FTZ R225, R184, R225 ;  /* 0x000000e1b8e17220 */ /* 0x000fe20000410000 */
[----:B------:R-:W-:Y:S01]  /*3100*/  FFMA.FTZ R226, R180, R224, R226 ;  /* 0x000000e0b4e27223 */ /* 0x000fe200000100e2 */
[----:B------:R-:W-:Y:S01]  /*3110*/  FADD.FTZ R227, R227, R224 ;  /* 0x000000e0e3e37221 */ /* 0x000fe20000010000 */
[----:B------:R-:W-:Y:S01]  /*3120*/  FADD.FTZ R138, R138, R186 ;  /* 0x000000ba8a8a7221 */ /* 0x000fe20000010000 */
[----:B---3--:R-:W-:Y:S01]  /*3130*/  FFMA.FTZ R251, R184, R182, R251 ;  /* 0x000000b6b8fb7223 */ /* 0x008fe200000100fb */
[----:B------:R-:W-:-:S04]  /*3140*/  FMUL.FTZ R184, R248, R9 ;  /* 0x00000009f8b87220 */ /* 0x000fc80000410000 */
[----:B------:R1:W-:Y:S01]  /*3150*/  STL [R1+0x74], R251 ;  /* 0x000074fb01007387 */ /* 0x0003e20000100800 */
[----:B--2---:R-:W-:-:S03]  /*3160*/  FFMA.FTZ R252, R186, R184, R252 ;  /* 0x000000b8bafc7223 */ /* 0x004fc600000100fc */
[----:B------:R0:W5:Y:S01]  /*3170*/  LDL.LU R9, [R1+0x128] ;  /* 0x0001280001097983 */ /* 0x0001620000300800 */
[----:B-1----:R-:W-:Y:S01]  /*3180*/  FFMA.FTZ R251, R205, R181, R226 ;  /* 0x000000b5cdfb7223 */ /* 0x002fe200000100e2 */
[----:B------:R-:W-:Y:S01]  /*3190*/  FADD.FTZ R226, R227, R181 ;  /* 0x000000b5e3e27221 */ /* 0x000fe20000010000 */
[----:B------:R-:W-:Y:S02]  /*31a0*/  HADD2.F32 R227, -RZ, R8.H0_H0 ;  /* 0x20000008ffe37230 */ /* 0x000fe40000004100 */
[----:B------:R-:W-:Y:S01]  /*31b0*/  FFMA.FTZ R251, R182, R225, R251 ;  /* 0x000000e1b6fb7223 */ /* 0x000fe200000100fb */
[----:B------:R0:W5:Y:S04]  /*31c0*/  LDL.LU R8, [R1+0x124] ;  /* 0x0001240001087983 */ /* 0x0001680000300800 */
[----:B------:R1:W-:Y:S02]  /*31d0*/  STL [R1+0x7c], R252 ;  /* 0x00007cfc01007387 */ /* 0x0003e40000100800 */
[----:B-1----:R-:W-:Y:S01]  /*31e0*/  FMUL.FTZ R252, R186, R227 ;  /* 0x000000e3bafc7220 */ /* 0x002fe20000410000 */
[----:B------:R-:W-:-:S04]  /*31f0*/  FFMA.FTZ R186, R206, R183, R251 ;  /* 0x000000b7ceba7223 */ /* 0x000fc800000100fb */
[----:B------:R-:W-:-:S04]  /*3200*/  FFMA.FTZ R186, R184, R252, R186 ;  /* 0x000000fcb8ba7223 */ /* 0x000fc800000100ba */
[----:B------:R-:W-:-:S05]  /*3210*/  FFMA.FTZ R186, R207, R185, R186 ;  /* 0x000000b9cfba7223 */ /* 0x000fca00000100ba */
[----:B------:R0:W-:Y:S01]  /*3220*/  STL [R1], R186 ;  /* 0x000000ba01007387 */ /* 0x0001e20000100800 */
[----:B------:R-:W-:-:S04]  /*3230*/  FADD.FTZ R226, R226, R225 ;  /* 0x000000e1e2e27221 */ /* 0x000fc80000010000 */
[----:B------:R-:W-:-:S04]  /*3240*/  FADD.FTZ R226, R226, R183 ;  /* 0x000000b7e2e27221 */ /* 0x000fc80000010000 */
[----:B------:R-:W-:-:S04]  /*3250*/  FADD.FTZ R226, R226, R252 ;  /* 0x000000fce2e27221 */ /* 0x000fc80000010000 */
[----:B------:R-:W-:Y:S01]  /*3260*/  FADD.FTZ R251, R226, R185 ;  /* 0x000000b9e2fb7221 */ /* 0x000fe20000010000 */
[----:B0-----:R-:W-:Y:S06]  /*3270*/  BRA `(.L_x_22472) ;  /* 0x0000000800187947 */ /* 0x001fec0003800000 */
.L_x_22471:
[----:B------:R-:W2:Y:S01]  /*3280*/  LDL R186, [R1+0xc] ;  /* 0x00000c0001ba7983 */ /* 0x000ea20000100800 */
[----:B------:R-:W-:Y:S02]  /*3290*/  MOV R4, UR10 ;  /* 0x0000000a00047c02 */ /* 0x000fe40008000f00 */
[----:B------:R-:W-:Y:S02]  /*32a0*/  MOV R251, RZ ;  /* 0x000000ff00fb7202 */ /* 0x000fe40000000f00 */
[----:B------:R-:W-:Y:S01]  /*32b0*/  ISETP.NE.U32.AND P0, PT, R4, RZ, PT ;  /* 0x000000ff0400720c */ /* 0x000fe20003f05070 */
[----:B------:R0:W-:Y:S01]  /*32c0*/  STL [R1+0x10], R4 ;  /* 0x0000100401007387 */ /* 0x0001e20000100800 */
[----:B--2---:R-:W-:-:S13]  /*32d0*/  ISETP.GE.AND P3, PT, R186, 0x1, PT ;  /* 0x00000001ba00780c */ /* 0x004fda0003f66270 */
[----:B------:R-:W1:Y:S01]  /*32e0*/  @P3 LDC R2, c[0x0][0x388] ;  /* 0x0000e200ff023b82 */ /* 0x000e620000000800 */
[----:B------:R-:W-:Y:S01]  /*32f0*/  @P3 IADD3 R3, PT, PT, R186, -0x1, RZ ;  /* 0xffffffffba033810 */ /* 0x000fe20007ffe0ff */
[----:B------:R-:W-:-:S04]  /*3300*/  HFMA2 R186, -RZ, RZ, 0, 0 ;  /* 0x00000000ffba7431 */ /* 0x000fc800000001ff */
[----:B-1----:R-:W-:-:S05]  /*3310*/  @P3 IMAD R2, R3, R2, RZ ;  /* 0x0000000203023224 */ /* 0x002fca00078e02ff */
[----:B------:R-:W-:-:S04]  /*3320*/  @P3 SHF.R.S32.HI R3, RZ, 0x1f, R2 ;  /* 0x0000001fff033819 */ /* 0x000fc80000011402 */
[----:B------:R-:W-:Y:S02]  /*3330*/  @P3 LEA.HI R2, R3, R2, RZ, 0x2 ;  /* 0x0000000203023211 */ /* 0x000fe400078f10ff */
[----:B------:R-:W1:Y:S02]  /*3340*/  @P3 S2R R3, SR_TID.X ;  /* 0x0000000000033919 */ /* 0x000e640000002100 */
[----:B-1----:R-:W-:-:S04]  /*3350*/  @P3 LOP3.LUT R3, R3, 0x1f, RZ, 0xc0, !PT ;  /* 0x0000001f03033812 */ /* 0x002fc800078ec0ff */
[----:B------:R-:W-:Y:S02]  /*3360*/  @P3 LEA.HI.SX32 R186, R2, R3, 0x1e ;  /* 0x0000000302ba3211 */ /* 0x000fe400078ff2ff */
[----:B------:R-:W-:-:S04]  /*3370*/  MOV R2, UR11 ;  /* 0x0000000b00027c02 */ /* 0x000fc80008000f00 */
[----:B------:R-:W-:Y:S01]  /*3380*/  ISETP.NE.AND.EX P0, PT, R2, RZ, PT, P0 ;  /* 0x000000ff0200720c */ /* 0x000fe20003f05300 */
[----:B------:R0:W-:Y:S04]  /*3390*/  STL [R1+0x14], R2 ;  /* 0x0000140201007387 */ /* 0x0001e80000100800 */
[----:B------:R0:W-:Y:S08]  /*33a0*/  STL [R1], RZ ;  /* 0x000000ff01007387 */ /* 0x0001f00000100800 */
[----:B0-----:R-:W-:Y:S05]  /*33b0*/  @P0 BRA `(.L_x_22473) ;  /* 0x0000000000b00947 */ /* 0x001fea0003800000 */
[----:B------:R-:W-:Y:S01]  /*33c0*/  STL.64 [R1+0x148], R16 ;  /* 0x0001481001007387 */ /* 0x000fe20000100a00 */
[----:B------:R-:W-:-:S03]  /*33d0*/  IADD3 R2, PT, PT, R186, 0x20, RZ ;  /* 0x00000020ba027810 */ /* 0x000fc60007ffe0ff */
[----:B------:R0:W-:Y:S01]  /*33e0*/  STL.64 [R1+0x140], R14 ;  /* 0x0001400e01007387 */ /* 0x0001e20000100a00 */
[C---:B------:R-:W-:Y:S02]  /*33f0*/  IADD3 R4, PT, PT, R186.reuse, 0x60, RZ ;  /* 0x00000060ba047810 */ /* 0x040fe40007ffe0ff */
[C---:B------:R-:W-:Y:S01]  /*3400*/  IADD3 R6, PT, PT, R186.reuse, 0x80, RZ ;  /* 0x00000080ba067810 */ /* 0x040fe20007ffe0ff */
[----:B------:R-:W-:Y:S01]  /*3410*/  STL.64 [R1+0x138], R12 ;  /* 0x0001380c01007387 */ /* 0x000fe20000100a00 */
[C---:B------:R-:W-:Y:S02]  /*3420*/  IADD3 R226, PT, PT, R186.reuse, 0xa0, RZ ;  /* 0x000000a0bae27810 */ /* 0x040fe40007ffe0ff */
[C---:B------:R-:W-:Y:S01]  /*3430*/  IADD3 R244, PT, PT, R186.reuse, 0xc0, RZ ;  /* 0x000000c0baf47810 */ /* 0x040fe20007ffe0ff */
[----:B------:R-:W-:Y:S01]  /*3440*/  STL.64 [R1+0x130], R10 ;  /* 0x0001300a01007387 */ /* 0x000fe20000100a00 */
[----:B0-----:R-:W0:Y:S01]  /*3450*/  LDC.64 R14, c[0x0][0x3b0] ;  /* 0x0000ec00ff0e7b82 */ /* 0x001e220000000a00 */
[----:B------:R-:W-:-:S02]  /*3460*/  IADD3 R245, PT, PT, R186, 0xe0, RZ ;  /* 0x000000e0baf57810 */ /* 0x000fc40007ffe0ff */
[----:B------:R1:W-:Y:S01]  /*3470*/  STL.64 [R1+0x128], R8 ;  /* 0x0001280801007387 */ /* 0x0003e20000100a00 */
[----:B0-----:R-:W-:-:S05]  /*3480*/  IMAD.WIDE.U32 R2, R2, 0x4, R14 ;  /* 0x0000000402027825 */ /* 0x001fca00078e000e */
[----:B------:R0:W5:Y:S01]  /*3490*/  LDG.E R246, desc[UR6][R2.64] ;  /* 0x0000000602f67981 */ /* 0x000162000c1e1900 */
[--C-:B------:R-:W-:Y:S01]  /*34a0*/  IMAD.WIDE.U32 R4, R4, 0x4, R14.reuse ;  /* 0x0000000404047825 */ /* 0x100fe200078e000e */
[C---:B------:R-:W-:Y:S02]  /*34b0*/  IADD3 R247, PT, PT, R186.reuse, 0x100, RZ ;  /* 0x00000100baf77810 */ /* 0x040fe40007ffe0ff */
[----:B-1----:R-:W-:Y:S01]  /*34c0*/  IADD3 R9, PT, PT, R186, 0x120, RZ ;  /* 0x00000120ba097810 */ /* 0x002fe20007ffe0ff */
[----:B------:R-:W-:-:S04]  /*34d0*/  IMAD.WIDE.U32 R6, R6, 0x4, R14 ;  /* 0x0000000406067825 */ /* 0x000fc800078e000e */
[--C-:B------:R-:W-:Y:S01]  /*34e0*/  IMAD.WIDE.U32 R226, R226, 0x4, R14.reuse ;  /* 0x00000004e2e27825 */ /* 0x100fe200078e000e */
[----:B0-----:R-:W-:Y:S01]  /*34f0*/  IADD3 R2, PT, PT, R186, 0x40, RZ ;  /* 0x00000040ba027810 */ /* 0x001fe20007ffe0ff */
[----:B------:R-:W5:Y:S02]  /*3500*/  LDG.E R7, desc[UR6][R6.64] ;  /* 0x0000000606077981 */ /* 0x000f64000c1e1900 */
[----:B------:R-:W-:-:S04]  /*3510*/  IMAD.WIDE.U32 R16, R244, 0x4, R14 ;  /* 0x00000004f4107825 */ /* 0x000fc800078e000e */
[----:B------:R-:W-:-:S04]  /*3520*/  IMAD.WIDE.U32 R2, R2, 0x4, R14 ;  /* 0x0000000402027825 */ /* 0x000fc800078e000e */
[----:B------:R-:W-:Y:S01]  /*3530*/  IMAD.WIDE.U32 R14, R245, 0x4, R14 ;  /* 0x00000004f50e7825 */ /* 0x000fe200078e000e */
[----:B------:R-:W5:Y:S01]  /*3540*/  LDG.E R6, desc[UR6][R226.64] ;  /* 0x00000006e2067981 */ /* 0x000f62000c1e1900 */
[----:B------:R-:W0:Y:S02]  /*3550*/  LDC.64 R244, c[0x0][0x3b0] ;  /* 0x0000ec00fff47b82 */ /* 0x000e240000000a00 */
[----:B0-----:R-:W-:-:S04]  /*3560*/  IMAD.WIDE.U32 R12, R247, 0x4, R244 ;  /* 0x00000004f70c7825 */ /* 0x001fc800078e00f4 */
[----:B------:R-:W-:-:S04]  /*3570*/  IMAD.WIDE.U32 R10, R186, 0x4, R244 ;  /* 0x00000004ba0a7825 */ /* 0x000fc800078e00f4 */
[----:B------:R-:W-:Y:S01]  /*3580*/  IMAD.WIDE.U32 R8, R9, 0x4, R244 ;  /* 0x0000000409087825 */ /* 0x000fe200078e00f4 */
[----:B------:R-:W5:Y:S04]  /*3590*/  LDG.E R247, desc[UR6][R10.64] ;  /* 0x000000060af77981 */ /* 0x000f68000c1e1900 */
[----:B------:R0:W5:Y:S04]  /*35a0*/  LDG.E R245, desc[UR6][R2.64] ;  /* 0x0000000602f57981 */ /* 0x000168000c1e1900 */
[----:B------:R2:W5:Y:S01]  /*35b0*/  LDG.E R244, desc[UR6][R4.64] ;  /* 0x0000000604f47981 */ /* 0x000562000c1e1900 */
[----:B0-----:R-:W-:-:S02]  /*35c0*/  MOV R2, R16 ;  /* 0x0000001000027202 */ /* 0x001fc40000000f00 */
[----:B------:R-:W-:Y:S02]  /*35d0*/  MOV R3, R17 ;  /* 0x0000001100037202 */ /* 0x000fe40000000f00 */
[----:B------:R2:W5:Y:S04]  /*35e0*/  LDL.LU.64 R16, [R1+0x148] ;  /* 0x0001480001107983 */ /* 0x0005680000300a00 */
[----:B------:R2:W5:Y:S04]  /*35f0*/  LDG.E R5, desc[UR6][R2.64] ;  /* 0x0000000602057981 */ /* 0x000568000c1e1900 */
[----:B------:R2:W5:Y:S04]  /*3600*/  LDG.E R4, desc[UR6][R14.64] ;  /* 0x000000060e047981 */ /* 0x000568000c1e1900 */
[----:B------:R2:W5:Y:S04]  /*3610*/  LDG.E R3, desc[UR6][R12.64] ;  /* 0x000000060c037981 */ /* 0x000568000c1e1900 */
[----:B------:R2:W5:Y:S04]  /*3620*/  LDL.LU.64 R14, [R1+0x140] ;  /* 0x00014000010e7983 */ /* 0x0005680000300a00 */
[----:B------:R2:W5:Y:S04]  /*3630*/  LDG.E R2, desc[UR6][R8.64] ;  /* 0x0000000608027981 */ /* 0x000568000c1e1900 */
[----:B------:R2:W5:Y:S04]  /*3640*/  LDL.LU.64 R12, [R1+0x138] ;  /* 0x00013800010c7983 */ /* 0x0005680000300a00 */
[----:B------:R2:W5:Y:S04]  /*3650*/  LDL.LU.64 R10, [R1+0x130] ;  /* 0x00013000010a7983 */ /* 0x0005680000300a00 */
[----:B------:R2:W5:Y:S01]  /*3660*/  LDL.LU.64 R8, [R1+0x128] ;  /* 0x0001280001087983 */ /* 0x0005620000300a00 */
[----:B------:R-:W-:Y:S05]  /*3670*/  BRA `(.L_x_22472) ;  /* 0x0000000400187947 */ /* 0x000fea0003800000 */
.L_x_22473:
        /* <DEDUP_REMOVED lines=13> */
[----:B------:R-:W-:-:S02]  /*3750*/  IADD3 R20, PT, PT, R186, 0x100, RZ ;  /* 0x00000100ba147810 */ /* 0x000fc40007ffe0ff */
[----:B------:R-:W-:Y:S01]  /*3760*/  IADD3 R24, PT, PT, R186, 0x120, RZ ;  /* 0x00000120ba187810 */ /* 0x000fe20007ffe0ff */
[----:B-1----:R-:W-:-:S04]  /*3770*/  IMAD.WIDE.U32 R6, R6, 0x4, R28 ;  /* 0x0000000406067825 */ /* 0x002fc800078e001c */
[--C-:B------:R-:W-:Y:S01]  /*3780*/  IMAD.WIDE.U32 R14, R14, 0x4, R28.reuse ;  /* 0x000000040e0e7825 */ /* 0x100fe200078e001c */
[----:B------:R-:W5:Y:S01]  /*3790*/  LDG.E R244, desc[UR6][R6.64] ;  /* 0x0000000606f47981 */ /* 0x000f62000c1e1900 */
[----:B0-----:R-:W-:Y:S02]  /*37a0*/  LOP3.LUT R26, R26, 0x1f, RZ, 0xc0, !PT ;  /* 0x0000001f1a1a7812 */ /* 0x001fe400078ec0ff */
[--C-:B------:R-:W-:Y:S02]  /*37b0*/  IMAD.WIDE.U32 R4, R4, 0x4, R28.reuse ;  /* 0x0000000404047825 */ /* 0x100fe400078e001c */
[----:B------:R-:W-:Y:S02]  /*37c0*/  LEA.HI.SX32 R26, R3, R26, 0x1e ;  /* 0x0000001a031a7211 */ /* 0x000fe400078ff2ff */
[--C-:B------:R-:W-:Y:S01]  /*37d0*/  IMAD.WIDE.U32 R2, R2, 0x4, R28.reuse ;  /* 0x0000000402027825 */ /* 0x100fe200078e001c */
[----:B------:R-:W5:Y:S03]  /*37e0*/  LDG.E R245, desc[UR6][R4.64] ;  /* 0x0000000604f57981 */ /* 0x000f66000c1e1900 */
[----:B------:R-:W-:Y:S01]  /*37f0*/  IMAD.WIDE.U32 R12, R12, 0x4, R28 ;  /* 0x000000040c0c7825 */ /* 0x000fe200078e001c */
[----:B------:R0:W5:Y:S01]  /*3800*/  LDG.E R6, desc[UR6][R14.64] ;  /* 0x000000060e067981 */ /* 0x000162000c1e1900 */
[----:B------:R-:W-:-:S02]  /*3810*/  IADD3 R27, PT, PT, R26, 0x120, RZ ;  /* 0x000001201a1b7810 */ /* 0x000fc40007ffe0ff */
[--C-:B------:R-:W-:Y:S01]  /*3820*/  IMAD.WIDE.U32 R16, R16, 0x4, R28.reuse ;  /* 0x0000000410107825 */ /* 0x100fe200078e001c */
[----:B------:R-:W5:Y:S03]  /*3830*/  LDG.E R246, desc[UR6][R2.64] ;  /* 0x0000000602f67981 */ /* 0x000f66000c1e1900 */
[--C-:B------:R-:W-:Y:S01]  /*3840*/  IMAD.WIDE.U32 R18, R18, 0x4, R28.reuse ;  /* 0x0000000412127825 */ /* 0x100fe200078e001c */
[----:B------:R-:W5:Y:S01]  /*3850*/  LDG.E R7, desc[UR6][R12.64] ;  /* 0x000000060c077981 */ /* 0x000f62000c1e1900 */
[----:B0-----:R-:W-:Y:S02]  /*3860*/  IADD3 R14, PT, PT, R26, 0x20, RZ ;  /* 0x000000201a0e7810 */ /* 0x001fe40007ffe0ff */
[--C-:B------:R-:W-:Y:S01]  /*3870*/  IMAD.WIDE.U32 R20, R20, 0x4, R28.reuse ;  /* 0x0000000414147825 */ /* 0x100fe200078e001c */
[----:B------:R0:W5:Y:S03]  /*3880*/  LDG.E R5, desc[UR6][R16.64] ;  /* 0x0000000610057981 */ /* 0x000166000c1e1900 */
[--C-:B------:R-:W-:Y:S01]  /*3890*/  IMAD.WIDE.U32 R22, R186, 0x4, R28.reuse ;  /* 0x00000004ba167825 */ /* 0x100fe200078e001c */
[----:B------:R1:W5:Y:S03]  /*38a0*/  LDG.E R4, desc[UR6][R18.64] ;  /* 0x0000000612047981 */ /* 0x000366000c1e1900 */
[----:B------:R-:W-:Y:S01]  /*38b0*/  IMAD.WIDE.U32 R24, R24, 0x4, R28 ;  /* 0x0000000418187825 */ /* 0x000fe200078e001c */
[C---:B------:R-:W-:Y:S01]  /*38c0*/  IADD3 R28, PT, PT, R26.reuse, 0x100, RZ ;  /* 0x000001001a1c7810 */ /* 0x040fe20007ffe0ff */
[----:B------:R3:W5:Y:S01]  /*38d0*/  LDG.E R3, desc[UR6][R20.64] ;  /* 0x0000000614037981 */ /* 0x000762000c1e1900 */
[C---:B0-----:R-:W-:Y:S01]  /*38e0*/  IADD3 R16, PT, PT, R26.reuse, 0x40, RZ ;  /* 0x000000401a107810 */ /* 0x041fe20007ffe0ff */
[----:B--2---:R-:W-:-:S02]  /*38f0*/  IMAD.WIDE.U32 R12, R26, 0x10, R30 ;  /* 0x000000101a0c7825 */ /* 0x004fc400078e001e */
[----:B------:R0:W5:Y:S01]  /*3900*/  LDG.E R247, desc[UR6][R22.64] ;  /* 0x0000000616f77981 */ /* 0x000162000c1e1900 */
[----:B-1----:R-:W-:Y:S01]  /*3910*/  IADD3 R18, PT, PT, R26, 0x60, RZ ;  /* 0x000000601a127810 */ /* 0x002fe20007ffe0ff */
[--C-:B------:R-:W-:Y:S02]  /*3920*/  IMAD.WIDE.U32 R14, R14, 0x10, R30.reuse ;  /* 0x000000100e0e7825 */ /* 0x100fe400078e001e */
[----:B------:R1:W5:Y:S01]  /*3930*/  LDG.E R2, desc[UR6][R24.64] ;  /* 0x0000000618027981 */ /* 0x000362000c1e1900 */
[----:B------:R-:W-:Y:S01]  /*3940*/  IADD3 R29, PT, PT, R26, 0xe0, RZ ;  /* 0x000000e01a1d7810 */ /* 0x000fe20007ffe0ff */
[--C-:B------:R-:W-:Y:S01]  /*3950*/  IMAD.WIDE.U32 R32, R28, 0x10, R30.reuse ;  /* 0x000000101c207825 */ /* 0x100fe200078e001e */
[C---:B---3--:R-:W-:Y:S01]  /*3960*/  IADD3 R20, PT, PT, R26.reuse, 0x80, RZ ;  /* 0x000000801a147810 */ /* 0x048fe20007ffe0ff */
[----:B------:R2:W5:Y:S01]  /*3970*/  LDG.E.128 R48, desc[UR6][R12.64] ;  /* 0x000000060c307981 */ /* 0x000562000c1e1d00 */
[----:B0-----:R-:W-:Y:S01]  /*3980*/  IADD3 R22, PT, PT, R26, 0xa0, RZ ;  /* 0x000000a01a167810 */ /* 0x001fe20007ffe0ff */
[----:B------:R-:W-:-:S02]  /*3990*/  IMAD.WIDE.U32 R34, R27, 0x10, R30 ;  /* 0x000000101b227825 */ /* 0x000fc400078e001e */
[----:B------:R0:W5:Y:S01]  /*39a0*/  LDG.E.128 R44, desc[UR6][R14.64] ;  /* 0x000000060e2c7981 */ /* 0x000162000c1e1d00 */
[----:B-1----:R-:W-:Y:S01]  /*39b0*/  IADD3 R24, PT, PT, R26, 0xc0, RZ ;  /* 0x000000c01a187810 */ /* 0x002fe20007ffe0ff */
[----:B------:R-:W-:Y:S01]  /*39c0*/  IMAD.WIDE.U32 R16, R16, 0x10, R30 ;  /* 0x0000001010107825 */ /* 0x000fe200078e001e */
[----:B--2---:R-:W-:-:S03]  /*39d0*/  MOV R12, R34 ;  /* 0x00000022000c7202 */ /* 0x004fc60000000f00 */
[--C-:B------:R-:W-:Y:S01]  /*39e0*/  IMAD.WIDE.U32 R18, R18, 0x10, R30.reuse ;  /* 0x0000001012127825 */ /* 0x100fe200078e001e */
[----:B------:R-:W-:Y:S01]  /*39f0*/  MOV R13, R35 ;  /* 0x00000023000d7202 */ /* 0x000fe20000000f00 */
[----:B------:R1:W5:Y:S01]  /*3a00*/  LDG.E.128 R40, desc[UR6][R16.64] ;  /* 0x0000000610287981 */ /* 0x000362000c1e1d00 */
[----:B0-----:R-:W-:Y:S01]  /*3a10*/  MOV R14, R32 ;  /* 0x00000020000e7202 */ /* 0x001fe20000000f00 */
[--C-:B------:R-:W-:Y:S01]  /*3a20*/  IMAD.WIDE.U32 R20, R20, 0x10, R30.reuse ;  /* 0x0000001014147825 */ /* 0x100fe200078e001e */
[----:B------:R-:W-:Y:S01]  /*3a30*/  MOV R15, R33 ;  /* 0x00000021000f7202 */ /* 0x000fe20000000f00 */
[----:B------:R1:W5:Y:S02]  /*3a40*/  LDG.E.128 R36, desc[UR6][R18.64] ;  /* 0x0000000612247981 */ /* 0x000364000c1e1d00 */
[--C-:B------:R-:W-:Y:S02]  /*3a50*/  IMAD.WIDE.U32 R22, R22, 0x10, R30.reuse ;  /* 0x0000001016167825 */ /* 0x100fe400078e001e */
[----:B------:R1:W5:Y:S02]  /*3a60*/  LDG.E.128 R32, desc[UR6][R20.64] ;  /* 0x0000000614207981 */ /* 0x000364000c1e1d00 */
[----:B------:R-:W-:-:S04]  /*3a70*/  IMAD.WIDE.U32 R24, R24, 0x10, R30 ;  /* 0x0000001018187825 */ /* 0x000fc800078e001e */
[----:B------:R-:W-:Y:S01]  /*3a80*/  IMAD.WIDE.U32 R226, R29, 0x10, R30 ;  /* 0x000000101de27825 */ /* 0x000fe200078e001e */
[----:B------:R1:W5:Y:S04]  /*3a90*/  LDG.E.128 R16, desc[UR6][R14.64] ;  /* 0x000000060e107981 */ /* 0x000368000c1e1d00 */
[----:B------:R1:W5:Y:S04]  /*3aa0*/  LDG.E.128 R28, desc[UR6][R22.64] ;  /* 0x00000006161c7981 */ /* 0x000368000c1e1d00 */
[----:B------:R-:W5:Y:S04]  /*3ab0*/  LDG.E.128 R24, desc[UR6][R24.64] ;  /* 0x0000000618187981 */ /* 0x000f68000c1e1d00 */
[----:B------:R-:W5:Y:S04]  /*3ac0*/  LDG.E.128 R12, desc[UR6][R12.64] ;  /* 0x000000060c0c7981 */ /* 0x000f68000c1e1d00 */
[----:B------:R1:W5:Y:S02]  /*3ad0*/  LDG.E.128 R20, desc[UR6][R226.64] ;  /* 0x00000006e2147981 */ /* 0x000364000c1e1d00 */
.L_x_22472:
[----:B------:R-:W-:Y:S05]  /*3ae0*/  BSYNC.RECONVERGENT B1 ;  /* 0x0000000000017941 */ /* 0x000fea0003800200 */
.L_x_22470:
[----:B------:R-:W-:-:S03]  /*3af0*/  UMOV UR4, 0xffffffff ;  /* 0xffffffff00047882 */ /* 0x000fc60000000000 */
[----:B------:R-:W-:Y:S05]  /*3b00*/  BRA.DIV UR4, `(.L_x_22474) ;  /* 0x000000ea04707947 */ /* 0x000fea000b800000 */
[----:B-1----:R-:W3:Y:S04]  /*3b10*/  LDL.LU R226, [R1] ;  /* 0x0000000001e27983 */ /* 0x002ee80000300800 */
[----:B------:R-:W0:Y:S02]  /*3b20*/  SHFL.BFLY PT, R186, R251, 0x1, 0x1f ;  /* 0x0c201f00fbba7f89 */ /* 0x000e2400000e0000 */
[----:B0-----:R-:W-:Y:S02]  /*3b30*/  FADD.FTZ R227, R186, R251 ;  /* 0x000000fbbae37221 */ /* 0x001fe40000010000 */
[----:B---3--:R-:W0:Y:S02]  /*3b40*/  SHFL.BFLY PT, R186, R226, 0x1, 0x1f ;  /* 0x0c201f00e2ba7f89 */ /* 0x008e2400000e0000 */
        /* <DEDUP_REMOVED lines=12> */
[----:B------:R-:W-:Y:S01]  /*3c10*/  STL [R1+0x4], R227 ;  /* 0x000004e301007387 */ /* 0x000fe20000100800 */
[----:B0-----:R-:W-:-:S03]  /*3c20*/  FADD.FTZ R226, R226, R186 ;  /* 0x000000bae2e27221 */ /* 0x001fc60000010000 */
[----:B------:R-:W0:Y:S04]  /*3c30*/  SHFL.BFLY PT, R186, R227, 0x10, 0x1f ;  /* 0x0e001f00e3ba7f89 */ /* 0x000e2800000e0000 */
[----:B------:R1:W-:Y:S04]  /*3c40*/  STL [R1], R226 ;  /* 0x000000e201007387 */ /* 0x0003e80000100800 */
[----:B------:R-:W3:Y:S04]  /*3c50*/  SHFL.BFLY PT, R226, R226, 0x10, 0x1f ;  /* 0x0e001f00e2e27f89 */ /* 0x000ee800000e0000 */
[----:B0-----:R1:W-:Y:S02]  /*3c60*/  STL [R1+0x18], R186 ;  /* 0x000018ba01007387 */ /* 0x0013e40000100800 */
.L_x_22795:
[----:B------:R-:W4:Y:S04]  /*3c70*/  LDL.LU R251, [R1+0x4] ;  /* 0x0000040001fb7983 */ /* 0x000f280000300800 */
[----:B-1----:R-:W3:Y:S04]  /*3c80*/  LDL.LU R186, [R1+0xc] ;  /* 0x00000c0001ba7983 */ /* 0x002ee80000300800 */
[----:B------:R-:W4:Y:S04]  /*3c90*/  LDL.LU R227, [R1] ;  /* 0x0000000001e37983 */ /* 0x000f280000300800 */
[----:B-----5:R2:W-:Y:S04]  /*3ca0*/  STL [R1+0x12c], R3 ;  /* 0x00012c0301007387 */ /* 0x0205e80000100800 */
[----:B--2---:R-:W2:Y:S04]  /*3cb0*/  LDL R3, [R1+0x14] ;  /* 0x0000140001037983 */ /* 0x004ea80000100800 */
[----:B------:R0:W-:Y:S04]  /*3cc0*/  STL [R1+0x128], R2 ;  /* 0x0001280201007387 */ /* 0x0001e80000100800 */
[----:B0-----:R-:W4:Y:S04]  /*3cd0*/  LDL.LU R2, [R1+0x18] ;  /* 0x0000180001027983 */ /* 0x001f280000300800 */
[----:B------:R0:W-:Y:S02]  /*3ce0*/  STL [R1+0x124], R0 ;  /* 0x0001240001007387 */ /* 0x0001e40000100800 */
[----:B0-----:R-:W0:Y:S02]  /*3cf0*/  S2R R0, SR_TID.X ;  /* 0x0000000000007919 */ /* 0x001e240000002100 */
[----:B0-----:R-:W-:-:S05]  /*3d00*/  LOP3.LUT R0, R0, 0x1f, RZ, 0xc0, !PT ;  /* 0x0000001f00007812 */ /* 0x001fca00078ec0ff */
[----:B------:R0:W-:Y:S01]  /*3d10*/  STL [R1+0x1c], R0 ;  /* 0x00001c0001007387 */ /* 0x0001e20000100800 */
[----:B---3--:R-:W-:-:S05]  /*3d20*/  @P3 IADD3 R186, PT, PT, R186, -0x1, RZ ;  /* 0xffffffffbaba3810 */ /* 0x008fca0007ffe0ff */
[----:B------:R-:W-:Y:S02]  /*3d30*/  @P3 IMAD R186, R186, UR5, RZ ;  /* 0x00000005baba3c24 */ /* 0x000fe4000f8e02ff */
[----:B----4-:R-:W-:Y:S01]  /*3d40*/  FADD.FTZ R2, R251, R2 ;  /* 0x00000002fb027221 */ /* 0x010fe20000010000 */
[----:B------:R-:W-:Y:S02]  /*3d50*/  FADD.FTZ R251, R227, R226 ;  /* 0x000000e2e3fb7221 */ /* 0x000fe40000010000 */
[----:B------:R-:W-:-:S04]  /*3d60*/  @P3 SHF.R.S32.HI R226, RZ, 0x1f, R186 ;  /* 0x0000001fffe23819 */ /* 0x000fc800000114ba */
[----:B------:R-:W-:Y:S01]  /*3d70*/  @P3 LEA.HI R226, R226, R186, RZ, 0x2 ;  /* 0x000000bae2e23211 */ /* 0x000fe200078f10ff */
[----:B------:R-:W-:-:S03]  /*3d80*/  HFMA2 R186, -RZ, RZ, 0, 0 ;  /* 0x00000000ffba7431 */ /* 0x000fc600000001ff */
[----:B------:R-:W-:Y:S02]  /*3d90*/  @P3 LEA.HI.SX32 R186, R226, R0, 0x1e ;  /* 0x00000000e2ba3211 */ /* 0x000fe400078ff2ff */
[----:B------:R-:W1:Y:S03]  /*3da0*/  @P3 LDC.64 R226, c[0x0][0x390] ;  /* 0x0000e400ffe23b82 */ /* 0x000e660000000a00 */
[----:B-1----:R-:W-:-:S05]  /*3db0*/  @P3 IMAD.WIDE.U32 R226, R186, 0x10, R226 ;  /* 0x00000010bae23825 */ /* 0x002fca00078e00e2 */
[----:B------:R1:W5:Y:S04]  /*3dc0*/  @P3 LDG.E.128 R56, desc[UR6][R226.64] ;  /* 0x00000006e2383981 */ /* 0x000368000c1e1d00 */
[----:B------:R-:W3:Y:S01]  /*3dd0*/  LDL R227, [R1+0x10] ;  /* 0x0000100001e37983 */ /* 0x000ee20000100800 */
[----:B-1----:R-:W-:Y:S02]  /*3de0*/  IMAD R226, R250, UR5, RZ ;  /* 0x00000005fae27c24 */ /* 0x002fe4000f8e02ff */
[----:B------:R-:W-:Y:S01]  /*3df0*/  FMUL.FTZ R2, R2, UR15 ;  /* 0x0000000f02027c20 */ /* 0x000fe20008410000 */
[----:B------:R-:W-:Y:S02]  /*3e00*/  ISETP.NE.AND P1, PT, RZ, UR14, PT ;  /* 0x0000000eff007c0c */ /* 0x000fe4000bf25270 */
[----:B---3--:R-:W-:-:S02]  /*3e10*/  ISETP.NE.U32.AND P0, PT, R227, RZ, PT ;  /* 0x000000ffe300720c */ /* 0x008fc40003f05070 */
[----:B------:R-:W-:Y:S02]  /*3e20*/  SHF.R.S32.HI R227, RZ, 0x1f, R226 ;  /* 0x0000001fffe37819 */ /* 0x000fe400000114e2 */
[----:B--2---:R-:W-:Y:S02]  /*3e30*/  ISETP.NE.AND.EX P0, PT, R3, RZ, PT, P0 ;  /* 0x000000ff0300720c */ /* 0x004fe40003f05300 */
[----:B------:R-:W-:Y:S01]  /*3e40*/  LEA.HI R226, R227, R226, RZ, 0x2 ;  /* 0x000000e2e3e27211 */ /* 0x000fe200078f10ff */
[----:B------:R-:W-:Y:S01]  /*3e50*/  FMUL.FTZ R227, R251, UR15 ;  /* 0x0000000ffbe37c20 */ /* 0x000fe20008410000 */
[----:B------:R1:W5:Y:S01]  /*3e60*/  LDL.LU R3, [R1+0x12c] ;  /* 0x00012c0001037983 */ /* 0x0003620000300800 */
[----:B------:R-:W-:Y:S02]  /*3e70*/  FSEL R251, R2, RZ, !P1 ;  /* 0x000000ff02fb7208 */ /* 0x000fe40004800000 */
[----:B------:R-:W-:Y:S01]  /*3e80*/  LEA.HI.SX32 R226, R226, R0, 0x1e ;  /* 0x00000000e2e27211 */ /* 0x000fe200078ff2ff */
[----:B------:R1:W5:Y:S04]  /*3e90*/  LDL.LU R2, [R1+0x128] ;  /* 0x0001280001027983 */ /* 0x0003680000300800 */
[----:B0-----:R1:W5:Y:S01]  /*3ea0*/  LDL.LU R0, [R1+0x124] ;  /* 0x0001240001007983 */ /* 0x0013620000300800 */
[----:B------:R-:W-:Y:S04]  /*3eb0*/  BSSY.RECONVERGENT B1, `(.L_x_22475) ;  /* 0x0000166000017945 */ /* 0x000fe80003800200 */
[----:B------:R-:W-:Y:S05]  /*3ec0*/  @P0 BRA `(.L_x_22476) ;  /* 0x0000000c00000947 */ /* 0x000fea0003800000 */
[----:B-----5:R0:W-:Y:S02]  /*3ed0*/  STL [R1+0x124], R0 ;  /* 0x0001240001007387 */ /* 0x0201e40000100800 */
[----:B0-----:R-:W-:-:S04]  /*3ee0*/  MOV R0, UR12 ;  /* 0x0000000c00007c02 */ /* 0x001fc80008000f00 */
[----:B------:R-:W-:Y:S01]  /*3ef0*/  ISETP.NE.U32.AND P0, PT, R0, RZ, PT ;  /* 0x000000ff0000720c */ /* 0x000fe20003f05070 */
[----:B------:R0:W-:Y:S02]  /*3f00*/  STL [R1], R0 ;  /* 0x0000000001007387 */ /* 0x0001e40000100800 */
[----:B0-----:R-:W-:-:S04]  /*3f10*/  MOV R0, UR13 ;  /* 0x0000000d00007c02 */ /* 0x001fc80008000f00 */
[----:B------:R-:W-:Y:S01]  /*3f20*/  ISETP.NE.AND.EX P0, PT, R0, RZ, PT, P0 ;  /* 0x000000ff0000720c */ /* 0x000fe20003f05300 */
[----:B------:R0:W-:Y:S04]  /*3f30*/  STL [R1+0x4], R0 ;  /* 0x0000040001007387 */ /* 0x0001e80000100800 */
[----:B0-----:R0:W5:Y:S08]  /*3f40*/  LDL.LU R0, [R1+0x124] ;  /* 0x0001240001007983 */ /* 0x0011700000300800 */
[----:B------:R-:W-:Y:S05]  /*3f50*/  @P0 BRA `(.L_x_22477) ;  /* 0x00000004004c0947 */ /* 0x000fea0003800000 */
[----:B------:R-:W-:Y:S04]  /*3f60*/  BSSY.RECONVERGENT B2, `(.L_x_22478) ;  /* 0x0000014000027945 */ /* 0x000fe80003800200 */
[----:B------:R-:W-:Y:S05]  /*3f70*/  @!P3 BRA `(.L_x_22479) ;  /* 0x000000000048b947 */ /* 0x000fea0003800000 */
[----:B-----5:R-:W-:Y:S01]  /*3f80*/  FFMA.FTZ R140, R0, R227, R251 ;  /* 0x000000e3008c7223 */ /* 0x020fe200000100fb */
[----:B------:R-:W-:Y:S01]  /*3f90*/  ISETP.GT.AND P0, PT, R249, RZ, PT ;  /* 0x000000fff900720c */ /* 0x000fe20003f04270 */
[----:B------:R-:W-:Y:S02]  /*3fa0*/  STL [R1+0x128], R3 ;  /* 0x0001280301007387 */ /* 0x000fe40000100800 */
[----:B------:R-:W-:Y:S02]  /*3fb0*/  FADD.FTZ R140, R187, -R140 ;  /* 0x8000008cbb8c7221 */ /* 0x000fe40000010000 */
[----:B------:R2:W-:Y:S02]  /*3fc0*/  STL [R1+0x124], R2 ;  /* 0x0001240201007387 */ /* 0x0005e40000100800 */
[----:B------:R-:W-:-:S05]  /*3fd0*/  FMUL.FTZ R140, R248, R140 ;  /* 0x0000008cf88c7220 */ /* 0x000fca0000410000 */
[----:B------:R-:W-:Y:S02]  /*3fe0*/  FSEL R140, R140, RZ, P0 ;  /* 0x000000ff8c8c7208 */ /* 0x000fe40000000000 */
[----:B------:R-:W-:-:S03]  /*3ff0*/  LOP3.LUT P0, RZ, R247, 0xff, RZ, 0xc0, !PT ;  /* 0x000000fff7ff7812 */ /* 0x000fc6000780c0ff */
[----:B------:R-:W-:-:S04]  /*4000*/  FMUL.FTZ R140, R140, UR9 ;  /* 0x000000098c8c7c20 */ /* 0x000fc80008410000 */
[----:B--2---:R-:W-:-:S04]  /*4010*/  FMUL.FTZ R2, R140, UR8 ;  /* 0x000000088c027c20 */ /* 0x004fc80008410000 */
[----:B------:R-:W-:Y:S02]  /*4020*/  FMUL.FTZ R140, R56, R2 ;  /* 0x00000002388c7220 */ /* 0x000fe40000410000 */
[----:B------:R-:W-:-:S03]  /*4030*/  @P0 HADD2.F32 R3, -RZ, R228.H0_H0 ;  /* 0x200000e4ff030230 */ /* 0x000fc60000004100 */
[----:B------:R-:W-:-:S05]  /*4040*/  FSEL R140, R140, RZ, P0 ;  /* 0x000000ff8c8c7208 */ /* 0x000fca0000000000 */
[----:B------:R-:W-:Y:S01]  /*4050*/  FADD.FTZ R88, R88, R140 ;  /* 0x0000008c58587221 */ /* 0x000fe20000010000 */
[----:B------:R-:W-:Y:S01]  /*4060*/  MOV R140, RZ ;  /* 0x000000ff008c7202 */ /* 0x000fe20000000f00 */
[----:B------:R-:W-:Y:S02]  /*4070*/  @P0 FMUL.FTZ R140, R2, R3 ;  /* 0x00000003028c0220 */ /* 0x000fe40000410000 */
[----:B------:R2:W5:Y:S04]  /*4080*/  LDL.LU R3, [R1+0x128] ;  /* 0x0001280001037983 */ /* 0x0005680000300800 */
[----:B------:R2:W5:Y:S02]  /*4090*/  LDL.LU R2, [R1+0x124] ;  /* 0x0001240001027983 */ /* 0x0005640000300800 */
.L_x_22479:
[----:B------:R-:W-:Y:S05]  /*40a0*/  BSYNC.RECONVERGENT B2 ;  /* 0x0000000000027941 */ /* 0x000fea0003800200 */
.L_x_22478:
[----:B------:R-:W-:Y:S04]  /*40b0*/  BSSY.RECONVERGENT B2, `(.L_x_22480) ;  /* 0x0000015000027945 */ /* 0x000fe80003800200 */
[----:B------:R-:W-:Y:S05]  /*40c0*/  @!P3 BRA `(.L_x_22481) ;  /* 0x00000000004cb947 */ /* 0x000fea0003800000 */
[----:B-----5:R3:W-:Y:S04]  /*40d0*/  STL [R1+0x128], R2 ;  /* 0x0001280201007387 */ /* 0x0207e80000100800 */
[----:B---3--:R-:W3:Y:S01]  /*40e0*/  LDL.S16 R2, [R1+0x122] ;  /* 0x0001220001027983 */ /* 0x008ee20000100600 */
[----:B------:R-:W-:Y:S01]  /*40f0*/  FFMA.FTZ R141, R189, R227, R251 ;  /* 0x000000e3bd8d7223 */ /* 0x000fe200000100fb */
[----:B------:R-:W-:Y:S02]  /*4100*/  ISETP.GT.AND P0, PT, R249, RZ, PT ;  /* 0x000000fff900720c */ /* 0x000fe40003f04270 */
[----:B------:R4:W-:Y:S01]  /*4110*/  STL [R1+0x124], R0 ;  /* 0x0001240001007387 */ /* 0x0009e20000100800 */
[----:B------:R-:W-:-:S04]  /*4120*/  FADD.FTZ R141, R188, -R141 ;  /* 0x8000008dbc8d7221 */ /* 0x000fc80000010000 */
[----:B------:R-:W-:-:S05]  /*4130*/  FMUL.FTZ R141, R248, R141 ;  /* 0x0000008df88d7220 */ /* 0x000fca0000410000 */
[----:B------:R-:W-:Y:S02]  /*4140*/  FSEL R141, R141, RZ, P0 ;  /* 0x000000ff8d8d7208 */ /* 0x000fe40000000000 */
[----:B------:R-:W-:-:S03]  /*4150*/  LOP3.LUT P0, RZ, R247, 0xff00, RZ, 0xc0, !PT ;  /* 0x0000ff00f7ff7812 */ /* 0x000fc6000780c0ff */
[----:B------:R-:W-:-:S04]  /*4160*/  FMUL.FTZ R141, R141, UR9 ;  /* 0x000000098d8d7c20 */ /* 0x000fc80008410000 */
[----:B----4-:R-:W-:-:S04]  /*4170*/  FMUL.FTZ R0, R141, UR8 ;  /* 0x000000088d007c20 */ /* 0x010fc80008410000 */
[----:B------:R-:W-:-:S05]  /*4180*/  FMUL.FTZ R141, R57, R0 ;  /* 0x00000000398d7220 */ /* 0x000fca0000410000 */
[----:B------:R-:W-:-:S05]  /*4190*/  FSEL R141, R141, RZ, P0 ;  /* 0x000000ff8d8d7208 */ /* 0x000fca0000000000 */
[----:B------:R-:W-:Y:S01]  /*41a0*/  FADD.FTZ R89, R89, R141 ;  /* 0x0000008d59597221 */ /* 0x000fe20000010000 */
[----:B------:R-:W-:Y:S02]  /*41b0*/  HFMA2 R141, -RZ, RZ, 0, 0 ;  /* 0x00000000ff8d7431 */ /* 0x000fe400000001ff */
[----:B---3--:R-:W-:-:S05]  /*41c0*/  @P0 HADD2.F32 R2, -RZ, R2.H0_H0 ;  /* 0x20000002ff020230 */ /* 0x008fca0000004100 */
[----:B------:R-:W-:Y:S02]  /*41d0*/  @P0 FMUL.FTZ R141, R0, R2 ;  /* 0x00000002008d0220 */ /* 0x000fe40000410000 */
[----:B------:R3:W5:Y:S04]  /*41e0*/  LDL.LU R2, [R1+0x128] ;  /* 0x0001280001027983 */ /* 0x0007680000300800 */
[----:B------:R3:W5:Y:S02]  /*41f0*/  LDL.LU R0, [R1+0x124] ;  /* 0x0001240001007983 */ /* 0x0007640000300800 */
.L_x_22481:
[----:B------:R-:W-:Y:S05]  /*4200*/  BSYNC.RECONVERGENT B2 ;  /* 0x0000000000027941 */ /* 0x000fea0003800200 */
.L_x_22480:
[----:B------:R-:W-:Y:S04]  /*4210*/  BSSY.RECONVERGENT B2, `(.L_x_22482) ;  /* 0x0000014000027945 */ /* 0x000fe80003800200 */
[----:B------:R-:W-:Y:S05]  /*4220*/  @!P3 BRA `(.L_x_22483) ;  /* 0x000000000048b947 */ /* 0x000fea0003800000 */
[----:B------:R-:W-:Y:S01]  /*4230*/  FFMA.FTZ R142, R148, R227, R251 ;  /* 0x000000e3948e7223 */ /* 0x000fe200000100fb */
[----:B------:R-:W-:Y:S01]  /*4240*/  ISETP.GT.AND P0, PT, R249, RZ, PT ;  /* 0x000000fff900720c */ /* 0x000fe20003f04270 */
[----:B-----5:R-:W-:Y:S02]  /*4250*/  STL [R1+0x128], R2 ;  /* 0x0001280201007387 */ /* 0x020fe40000100800 */
[----:B------:R-:W-:Y:S02]  /*4260*/  FADD.FTZ R142, R208, -R142 ;  /* 0x8000008ed08e7221 */ /* 0x000fe40000010000 */
[----:B------:R4:W-:Y:S02]  /*4270*/  STL [R1+0x124], R0 ;  /* 0x0001240001007387 */ /* 0x0009e40000100800 */
[----:B------:R-:W-:-:S05]  /*4280*/  FMUL.FTZ R142, R248, R142 ;  /* 0x0000008ef88e7220 */ /* 0x000fca0000410000 */
[----:B------:R-:W-:Y:S02]  /*4290*/  FSEL R142, R142, RZ, P0 ;  /* 0x000000ff8e8e7208 */ /* 0x000fe40000000000 */
[----:B------:R-:W-:-:S03]  /*42a0*/  LOP3.LUT P0, RZ, R247, 0xff0000, RZ, 0xc0, !PT ;  /* 0x00ff0000f7ff7812 */ /* 0x000fc6000780c0ff */
[----:B------:R-:W-:-:S04]  /*42b0*/  FMUL.FTZ R142, R142, UR9 ;  /* 0x000000098e8e7c20 */ /* 0x000fc80008410000 */
[----:B----4-:R-:W-:-:S04]  /*42c0*/  FMUL.FTZ R0, R142, UR8 ;  /* 0x000000088e007c20 */ /* 0x010fc80008410000 */
        /* <DEDUP_REMOVED lines=8> */
.L_x_22483:
[----:B------:R-:W-:Y:S05]  /*4350*/  BSYNC.RECONVERGENT B2 ;  /* 0x0000000000027941 */ /* 0x000fea0003800200 */
.L_x_22482:
[----:B------:R-:W-:Y:S05]  /*4360*/  @!P3 BRA `(.L_x_22484) ;  /* 0x000000100068b947 */ /* 0x000fea0003800000 */
[----:B------:R-:W-:Y:S02]  /*4370*/  ISETP.GE.U32.AND P0, PT, R247, 0x1000000, PT ;  /* 0x01000000f700780c */ /* 0x000fe40003f06070 */
[----:B------:R-:W2:Y:S01]  /*4380*/  LDL R247, [R1+0x8] ;  /* 0x0000080001f77983 */ /* 0x000ea20000100800 */
[----:B------:R-:W-:Y:S01]  /*4390*/  FFMA.FTZ R143, R149, R227, R251 ;  /* 0x000000e3958f7223 */ /* 0x000fe200000100fb */
[----:B------:R-:W-:-:S03]  /*43a0*/  ISETP.GT.AND P1, PT, R249, RZ, PT ;  /* 0x000000fff900720c */ /* 0x000fc60003f24270 */
[----:B--2---:R-:W-:-:S04]  /*43b0*/  FADD.FTZ R143, R247, -R143 ;  /* 0x8000008ff78f7221 */ /* 0x004fc80000010000 */
[----:B------:R-:W-:-:S05]  /*43c0*/  FMUL.FTZ R143, R248, R143 ;  /* 0x0000008ff88f7220 */ /* 0x000fca0000410000 */
[----:B------:R-:W-:-:S05]  /*43d0*/  FSEL R143, R143, RZ, P1 ;  /* 0x000000ff8f8f7208 */ /* 0x000fca0000800000 */
[----:B------:R-:W-:-:S04]  /*43e0*/  FMUL.FTZ R143, R143, UR9 ;  /* 0x000000098f8f7c20 */ /* 0x000fc80008410000 */
[----:B------:R-:W-:-:S04]  /*43f0*/  FMUL.FTZ R247, R143, UR8 ;  /* 0x000000088ff77c20 */ /* 0x000fc80008410000 */
[----:B------:R-:W-:-:S05]  /*4400*/  FMUL.FTZ R143, R59, R247 ;  /* 0x000000f73b8f7220 */ /* 0x000fca0000410000 */
[----:B------:R-:W-:-:S05]  /*4410*/  FSEL R143, R143, RZ, P0 ;  /* 0x000000ff8f8f7208 */ /* 0x000fca0000000000 */
[----:B------:R-:W-:Y:S01]  /*4420*/  FADD.FTZ R91, R91, R143 ;  /* 0x0000008f5b5b7221 */ /* 0x000fe20000010000 */
[----:B------:R-:W-:Y:S01]  /*4430*/  HFMA2 R143, -RZ, RZ, 0, 0 ;  /* 0x00000000ff8f7431 */ /* 0x000fe200000001ff */
[----:B------:R-:W-:Y:S06]  /*4440*/  @!P0 BRA `(.L_x_22484) ;  /* 0x0000001000308947 */ /* 0x000fec0003800000 */
[----:B------:R-:W2:Y:S02]  /*4450*/  LDL.S16 R143, [R1+0x120] ;  /* 0x00012000018f7983 */ /* 0x000ea40000100600 */
[----:B--2---:R-:W-:-:S05]  /*4460*/  HADD2.F32 R143, -RZ, R143.H0_H0 ;  /* 0x2000008fff8f7230 */ /* 0x004fca0000004100 */
[----:B------:R-:W-:Y:S01]  /*4470*/  FMUL.FTZ R143, R247, R143 ;  /* 0x0000008ff78f7220 */ /* 0x000fe20000410000 */
[----:B------:R-:W-:Y:S06]  /*4480*/  BRA `(.L_x_22484) ;  /* 0x0000001000207947 */ /* 0x000fec0003800000 */
.L_x_22477:
[-CC-:B------:R-:W-:Y:S01]  /*4490*/  FFMA.FTZ R76, R148, R227.reuse, R251.reuse ;  /* 0x000000e3944c7223 */ /* 0x180fe200000100fb */
[----:B------:R2:W-:Y:S01]  /*44a0*/  STL [R1+0x124], R2 ;  /* 0x0001240201007387 */ /* 0x0005e20000100800 */
[-CC-:B------:R-:W-:Y:S01]  /*44b0*/  FFMA.FTZ R77, R189, R227.reuse, R251.reuse ;  /* 0x000000e3bd4d7223 */ /* 0x180fe200000100fb */
[-C--:B------:R-:W-:Y:S01]  /*44c0*/  FFMA.FTZ R78, R149, R227.reuse, R251 ;  /* 0x000000e3954e7223 */ /* 0x080fe200000100fb */
[----:B------:R-:W-:Y:S02]  /*44d0*/  ISETP.GT.AND P0, PT, R249, RZ, PT ;  /* 0x000000fff900720c */ /* 0x000fe40003f04270 */
[----:B------:R-:W-:Y:S01]  /*44e0*/  FADD.FTZ R79, R188, -R77 ;  /* 0x8000004dbc4f7221 */ /* 0x000fe20000010000 */
[----:B--2---:R-:W-:Y:S01]  /*44f0*/  FADD.FTZ R2, R208, -R76 ;  /* 0x8000004cd0027221 */ /* 0x004fe20000010000 */
[----:B-----5:R-:W-:-:S04]  /*4500*/  FFMA.FTZ R76, R0, R227, R251 ;  /* 0x000000e3004c7223 */ /* 0x020fc800000100fb */
[----:B------:R-:W-:Y:S02]  /*4510*/  FADD.FTZ R77, R187, -R76 ;  /* 0x8000004cbb4d7221 */ /* 0x000fe40000010000 */
[----:B------:R-:W2:Y:S01]  /*4520*/  LDL R76, [R1+0x8] ;  /* 0x00000800014c7983 */ /* 0x000ea20000100800 */
[----:B------:R-:W-:Y:S01]  /*4530*/  FMUL.FTZ R79, R248, R79 ;  /* 0x0000004ff84f7220 */ /* 0x000fe20000410000 */
[----:B--2---:R-:W-:Y:S01]  /*4540*/  FADD.FTZ R76, R76, -R78 ;  /* 0x8000004e4c4c7221 */ /* 0x004fe20000010000 */
[C---:B------:R-:W-:Y:S01]  /*4550*/  FMUL.FTZ R78, R248.reuse, R2 ;  /* 0x00000002f84e7220 */ /* 0x040fe20000410000 */
[C---:B------:R-:W-:Y:S02]  /*4560*/  FMUL.FTZ R2, R248.reuse, R77 ;  /* 0x0000004df8027220 */ /* 0x040fe40000410000 */
[----:B------:R-:W-:Y:S01]  /*4570*/  MOV R77, R79 ;  /* 0x0000004f004d7202 */ /* 0x000fe20000000f00 */
[----:B------:R-:W-:Y:S01]  /*4580*/  FMUL.FTZ R79, R248, R76 ;  /* 0x0000004cf84f7220 */ /* 0x000fe20000410000 */
[----:B------:R-:W-:Y:S01]  /*4590*/  BSSY.RECONVERGENT B2, `(.L_x_22485) ;  /* 0x0000019000027945 */ /* 0x000fe20003800200 */
[----:B------:R-:W-:-:S02]  /*45a0*/  FSEL R78, R78, RZ, P0 ;  /* 0x000000ff4e4e7208 */ /* 0x000fc40000000000 */
[----:B------:R-:W-:Y:S02]  /*45b0*/  FSEL R76, R2, RZ, P0 ;  /* 0x000000ff024c7208 */ /* 0x000fe40000000000 */
[----:B------:R2:W5:Y:S01]  /*45c0*/  LDL.LU R2, [R1+0x124] ;  /* 0x0001240001027983 */ /* 0x0005620000300800 */
[----:B------:R-:W-:Y:S02]  /*45d0*/  FSEL R77, R77, RZ, P0 ;  /* 0x000000ff4d4d7208 */ /* 0x000fe40000000000 */
[----:B------:R-:W-:Y:S01]  /*45e0*/  FSEL R79, R79, RZ, P0 ;  /* 0x000000ff4f4f7208 */ /* 0x000fe20000000000 */
[----:B------:R-:W-:Y:S06]  /*45f0*/  @!P3 BRA `(.L_x_22486) ;  /* 0x000000000048b947 */ /* 0x000fec0003800000 */
[----:B------:R-:W-:Y:S01]  /*4600*/  FFMA.FTZ R140, R0, R227, R251 ;  /* 0x000000e3008c7223 */ /* 0x000fe200000100fb */
[----:B------:R-:W-:Y:S01]  /*4610*/  ISETP.GT.AND P0, PT, R249, RZ, PT ;  /* 0x000000fff900720c */ /* 0x000fe20003f04270 */
[----:B------:R3:W-:Y:S02]  /*4620*/  STL [R1+0x128], R3 ;  /* 0x0001280301007387 */ /* 0x0007e40000100800 */
[----:B------:R-:W-:Y:S02]  /*4630*/  FADD.FTZ R140, R187, -R140 ;  /* 0x8000008cbb8c7221 */ /* 0x000fe40000010000 */
[----:B-----5:R4:W-:Y:S02]  /*4640*/  STL [R1+0x124], R2 ;  /* 0x0001240201007387 */ /* 0x0209e40000100800 */
[----:B------:R-:W-:-:S05]  /*4650*/  FMUL.FTZ R140, R248, R140 ;  /* 0x0000008cf88c7220 */ /* 0x000fca0000410000 */
[----:B------:R-:W-:Y:S02]  /*4660*/  FSEL R140, R140, RZ, P0 ;  /* 0x000000ff8c8c7208 */ /* 0x000fe40000000000 */
[----:B------:R-:W-:-:S03]  /*4670*/  LOP3.LUT P0, RZ, R247, 0xff, RZ, 0xc0, !PT ;  /* 0x000000fff7ff7812 */ /* 0x000fc6000780c0ff */
[----:B------:R-:W-:-:S04]  /*4680*/  FMUL.FTZ R140, R140, UR9 ;  /* 0x000000098c8c7c20 */ /* 0x000fc80008410000 */
[----:B---3--:R-:W-:-:S04]  /*4690*/  FMUL.FTZ R3, R140, UR8 ;  /* 0x000000088c037c20 */ /* 0x008fc80008410000 */
[----:B------:R-:W-:Y:S02]  /*46a0*/  FMUL.FTZ R140, R56, R3 ;  /* 0x00000003388c7220 */ /* 0x000fe40000410000 */
[----:B----4-:R-:W-:-:S03]  /*46b0*/  @P0 HADD2.F32 R2, -RZ, R228.H0_H0 ;  /* 0x200000e4ff020230 */ /* 0x010fc60000004100 */
[----:B------:R-:W-:-:S05]  /*46c0*/  FSEL R140, R140, RZ, P0 ;  /* 0x000000ff8c8c7208 */ /* 0x000fca0000000000 */
[----:B------:R-:W-:Y:S01]  /*46d0*/  FADD.FTZ R88, R88, R140 ;  /* 0x0000008c58587221 */ /* 0x000fe20000010000 */
[----:B------:R-:W-:Y:S02]  /*46e0*/  HFMA2 R140, -RZ, RZ, 0, 0 ;  /* 0x00000000ff8c7431 */ /* 0x000fe400000001ff */
[----:B------:R-:W-:Y:S02]  /*46f0*/  @P0 FMUL.FTZ R140, R2, R3 ;  /* 0x00000003028c0220 */ /* 0x000fe40000410000 */
[----:B------:R3:W5:Y:S04]  /*4700*/  LDL.LU R3, [R1+0x128] ;  /* 0x0001280001037983 */ /* 0x0007680000300800 */
[----:B------:R3:W5:Y:S02]  /*4710*/  LDL.LU R2, [R1+0x124] ;  /* 0x0001240001027983 */ /* 0x0007640000300800 */
.L_x_22486:
[----:B------:R-:W-:Y:S05]  /*4720*/  BSYNC.RECONVERGENT B2 ;  /* 0x0000000000027941 */ /* 0x000fea0003800200 */
.L_x_22485:
[----:B------:R-:W-:Y:S04]  /*4730*/  BSSY.RECONVERGENT B2, `(.L_x_22487) ;  /* 0x0000015000027945 */ /* 0x000fe80003800200 */
[----:B------:R-:W-:Y:S05]  /*4740*/  @!P3 BRA `(.L_x_22488) ;  /* 0x00000000004cb947 */ /* 0x000fea0003800000 */
[----:B-----5:R-:W-:Y:S04]  /*4750*/  STL [R1+0x128], R2 ;  /* 0x0001280201007387 */ /* 0x020fe80000100800 */
[----:B------:R4:W-:Y:S04]  /*4760*/  STL [R1+0x124], R0 ;  /* 0x0001240001007387 */ /* 0x0009e80000100800 */
[----:B----4-:R-:W4:Y:S01]  /*4770*/  LDL.S16 R0, [R1+0x122] ;  /* 0x0001220001007983 */ /* 0x010f220000100600 */
[----:B------:R-:W-:Y:S01]  /*4780*/  FFMA.FTZ R141, R189, R227, R251 ;  /* 0x000000e3bd8d7223 */ /* 0x000fe200000100fb */
[----:B------:R-:W-:-:S03]  /*4790*/  ISETP.GT.AND P0, PT, R249, RZ, PT ;  /* 0x000000fff900720c */ /* 0x000fc60003f04270 */
[----:B------:R-:W-:-:S04]  /*47a0*/  FADD.FTZ R141, R188, -R141 ;  /* 0x8000008dbc8d7221 */ /* 0x000fc80000010000 */
[----:B------:R-:W-:-:S05]  /*47b0*/  FMUL.FTZ R141, R248, R141 ;  /* 0x0000008df88d7220 */ /* 0x000fca0000410000 */
[----:B------:R-:W-:Y:S02]  /*47c0*/  FSEL R141, R141, RZ, P0 ;  /* 0x000000ff8d8d7208 */ /* 0x000fe40000000000 */
[----:B------:R-:W-:-:S03]  /*47d0*/  LOP3.LUT P0, RZ, R247, 0xff00, RZ, 0xc0, !PT ;  /* 0x0000ff00f7ff7812 */ /* 0x000fc6000780c0ff */
[----:B------:R-:W-:-:S04]  /*47e0*/  FMUL.FTZ R141, R141, UR9 ;  /* 0x000000098d8d7c20 */ /* 0x000fc80008410000 */
[----:B------:R-:W-:-:S04]  /*47f0*/  FMUL.FTZ R2, R141, UR8 ;  /* 0x000000088d027c20 */ /* 0x000fc80008410000 */
[----:B------:R-:W-:-:S05]  /*4800*/  FMUL.FTZ R141, R57, R2 ;  /* 0x00000002398d7220 */ /* 0x000fca0000410000 */
[----:B------:R-:W-:-:S05]  /*4810*/  FSEL R141, R141, RZ, P0 ;  /* 0x000000ff8d8d7208 */ /* 0x000fca0000000000 */
[----:B------:R-:W-:Y:S01]  /*4820*/  FADD.FTZ R89, R89, R141 ;  /* 0x0000008d59597221 */ /* 0x000fe20000010000 */
[----:B------:R-:W-:Y:S01]  /*4830*/  MOV R141, RZ ;  /* 0x000000ff008d7202 */ /* 0x000fe20000000f00 */
[----:B----4-:R-:W-:-:S05]  /*4840*/  @P0 HADD2.F32 R0, -RZ, R0.H0_H0 ;  /* 0x20000000ff000230 */ /* 0x010fca0000004100 */
[----:B------:R-:W-:Y:S02]  /*4850*/  @P0 FMUL.FTZ R141, R0, R2 ;  /* 0x00000002008d0220 */ /* 0x000fe40000410000 */
[----:B------:R4:W5:Y:S04]  /*4860*/  LDL.LU R2, [R1+0x128] ;  /* 0x0001280001027983 */ /* 0x0009680000300800 */
[----:B------:R4:W5:Y:S02]  /*4870*/  LDL.LU R0, [R1+0x124] ;  /* 0x0001240001007983 */ /* 0x0009640000300800 */
.L_x_22488:
[----:B------:R-:W-:Y:S05]  /*4880*/  BSYNC.RECONVERGENT B2 ;  /* 0x0000000000027941 */ /* 0x000fea0003800200 */
.L_x_22487:
[----:B------:R-:W-:Y:S04]  /*4890*/  BSSY.RECONVERGENT B2, `(.L_x_22489) ;  /* 0x0000014000027945 */ /* 0x000fe80003800200 */
[----:B------:R-:W-:Y:S05]  /*48a0*/  @!P3 BRA `(.L_x_22490) ;  /* 0x000000000048b947 */ /* 0x000fea0003800000 */
[----:B------:R-:W-:Y:S01]  /*48b0*/  FFMA.FTZ R142, R148, R227, R251 ;  /* 0x000000e3948e7223 */ /* 0x000fe200000100fb */
[----:B------:R-:W-:Y:S01]  /*48c0*/  ISETP.GT.AND P0, PT, R249, RZ, PT ;  /* 0x000000fff900720c */ /* 0x000fe20003f04270 */
[----:B-----5:R0:W-:Y:S02]  /*48d0*/  STL [R1+0x128], R2 ;  /* 0x0001280201007387 */ /* 0x0201e40000100800 */
[----:B------:R-:W-:Y:S02]  /*48e0*/  FADD.FTZ R142, R208, -R142 ;  /* 0x8000008ed08e7221 */ /* 0x000fe40000010000 */
[----:B------:R1:W-:Y:S02]  /*48f0*/  STL [R1+0x124], R0 ;  /* 0x0001240001007387 */ /* 0x0003e40000100800 */
[----:B------:R-:W-:-:S05]  /*4900*/  FMUL.FTZ R142, R248, R142 ;  /* 0x0000008ef88e7220 */ /* 0x000fca0000410000 */
[----:B------:R-:W-:Y:S02]  /*4910*/  FSEL R142, R142, RZ, P0 ;  /* 0x000000ff8e8e7208 */ /* 0x000fe40000000000 */
[----:B------:R-:W-:-:S03]  /*4920*/  LOP3.LUT P0, RZ, R247, 0xff0000, RZ, 0xc0, !PT ;  /* 0x00ff0000f7ff7812 */ /* 0x000fc6000780c0ff */
[----:B------:R-:W-:-:S04]  /*4930*/  FMUL.FTZ R142, R142, UR9 ;  /* 0x000000098e8e7c20 */ /* 0x000fc80008410000 */
[----:B0-----:R-:W-:-:S04]  /*4940*/  FMUL.FTZ R2, R142, UR8 ;  /* 0x000000088e027c20 */ /* 0x001fc80008410000 */
[----:B------:R-:W-:Y:S02]  /*4950*/  FMUL.FTZ R142, R58, R2 ;  /* 0x000000023a8e7220 */ /* 0x000fe40000410000 */
[----:B-1----:R-:W-:-:S03]  /*4960*/  @P0 HADD2.F32 R0, -RZ, R229.H0_H0 ;  /* 0x200000e5ff000230 */ /* 0x002fc60000004100 */
[----:B------:R-:W-:-:S05]  /*4970*/  FSEL R142, R142, RZ, P0 ;  /* 0x000000ff8e8e7208 */ /* 0x000fca0000000000 */
[----:B------:R-:W-:Y:S01]  /*4980*/  FADD.FTZ R90, R90, R142 ;  /* 0x0000008e5a5a7221 */ /* 0x000fe20000010000 */
[----:B------:R-:W-:Y:S02]  /*4990*/  HFMA2 R142, -RZ, RZ, 0, 0 ;  /* 0x00000000ff8e7431 */ /* 0x000fe400000001ff */
[----:B------:R-:W-:Y:S02]  /*49a0*/  @P0 FMUL.FTZ R142, R0, R2 ;  /* 0x00000002008e0220 */ /* 0x000fe40000410000 */
[----:B------:R0:W5:Y:S04]  /*49b0*/  LDL.LU R2, [R1+0x128] ;  /* 0x0001280001027983 */ /* 0x0001680000300800 */
[----:B------:R0:W5:Y:S02]  /*49c0*/  LDL.LU R0, [R1+0x124] ;  /* 0x0001240001007983 */ /* 0x0001640000300800 */
.L_x_22490:
[----:B------:R-:W-:Y:S05]  /*49d0*/  BSYNC.RECONVERGENT B2 ;  /* 0x0000000000027941 */ /* 0x000fea0003800200 */
.L_x_22489:
[----:B------:R-:W-:Y:S05]  /*49e0*/  @!P3 BRA `(.L_x_22484) ;  /* 0x0000000800c8b947 */ /* 0x000fea0003800000 */
[----:B------:R-:W-:Y:S01]  /*49f0*/  ISETP.GE.U32.AND P0, PT, R247, 0x1000000, PT ;  /* 0x01000000f700780c */ /* 0x000fe20003f06070 */
[C---:B------:R-:W-:Y:S01]  /*4a00*/  FMUL.FTZ R247, R79.reuse, UR9 ;  /* 0x000000094ff77c20 */ /* 0x040fe20008410000 */
[----:B------:R-:W-:-:S03]  /*4a10*/  FMUL.FTZ R143, R79, UR9 ;  /* 0x000000094f8f7c20 */ /* 0x000fc60008410000 */
[----:B------:R-:W-:Y:S01]  /*4a20*/  FMUL.FTZ R247, R247, UR8 ;  /* 0x00000008f7f77c20 */ /* 0x000fe20008410000 */
[----:B------:R-:W-:-:S03]  /*4a30*/  FMUL.FTZ R143, R143, UR8 ;  /* 0x000000088f8f7c20 */ /* 0x000fc60008410000 */
[----:B------:R-:W-:-:S05]  /*4a40*/  FMUL.FTZ R143, R59, R247 ;  /* 0x000000f73b8f7220 */ /* 0x000fca0000410000 */
[----:B------:R-:W-:-:S05]  /*4a50*/  FSEL R143, R143, RZ, P0 ;  /* 0x000000ff8f8f7208 */ /* 0x000fca0000000000 */
[----:B------:R-:W-:Y:S01]  /*4a60*/  FADD.FTZ R91, R91, R143 ;  /* 0x0000008f5b5b7221 */ /* 0x000fe20000010000 */
[----:B------:R-:W-:Y:S01]  /*4a70*/  MOV R143, RZ ;  /* 0x000000ff008f7202 */ /* 0x000fe20000000f00 */
[----:B------:R-:W-:Y:S06]  /*4a80*/  @!P0 BRA `(.L_x_22484) ;  /* 0x0000000800a08947 */ /* 0x000fec0003800000 */
[----:B------:R-:W2:Y:S02]  /*4a90*/  LDL.S16 R143, [R1+0x120] ;  /* 0x00012000018f7983 */ /* 0x000ea40000100600 */
[----:B--2---:R-:W-:-:S05]  /*4aa0*/  HADD2.F32 R143, -RZ, R143.H0_H0 ;  /* 0x2000008fff8f7230 */ /* 0x004fca0000004100 */
[----:B------:R-:W-:Y:S01]  /*4ab0*/  FMUL.FTZ R143, R143, R247 ;  /* 0x000000f78f8f7220 */ /* 0x000fe20000410000 */
[----:B------:R-:W-:Y:S06]  /*4ac0*/  BRA `(.L_x_22484) ;  /* 0x0000000800907947 */ /* 0x000fec0003800000 */
.L_x_22476:
        /* <DEDUP_REMOVED lines=11> */
[----:B-----5:R-:W-:Y:S01]  /*4b80*/  @P2 FFMA.FTZ R140, R0, R227, R251 ;  /* 0x000000e3008c2223 */ /* 0x020fe200000100fb */
[----:B------:R2:W-:Y:S01]  /*4b90*/  STL [R1+0x128], R3 ;  /* 0x0001280301007387 */ /* 0x0005e20000100800 */
[----:B------:R-:W-:-:S03]  /*4ba0*/  LOP3.LUT P0, RZ, R247, 0xff, RZ, 0xc0, !PT ;  /* 0x000000fff7ff7812 */ /* 0x000fc6000780c0ff */
[----:B------:R3:W-:Y:S01]  /*4bb0*/  STL [R1+0x124], R2 ;  /* 0x0001240201007387 */ /* 0x0007e20000100800 */
[----:B--2---:R-:W-:Y:S01]  /*4bc0*/  @P2 FADD.FTZ R3, R187, -R140 ;  /* 0x8000008cbb032221 */ /* 0x004fe20000010000 */
[----:B------:R-:W-:-:S03]  /*4bd0*/  MOV R140, R48 ;  /* 0x00000030008c7202 */ /* 0x000fc60000000f00 */
[----:B------:R-:W-:-:S05]  /*4be0*/  @P2 FFMA.FTZ R140, R248, R3, R48 ;  /* 0x00000003f88c2223 */ /* 0x000fca0000010030 */
[----:B---3--:R-:W-:Y:S02]  /*4bf0*/  @P0 HADD2.F32 R2, -RZ, R228.H0_H0 ;  /* 0x200000e4ff020230 */ /* 0x008fe40000004100 */
[----:B------:R-:W-:-:S04]  /*4c00*/  FMUL.FTZ R140, R140, UR9 ;  /* 0x000000098c8c7c20 */ /* 0x000fc80008410000 */
[----:B------:R-:W-:-:S04]  /*4c10*/  FMUL.FTZ R3, R140, UR8 ;  /* 0x000000088c037c20 */ /* 0x000fc80008410000 */
[----:B------:R-:W-:-:S05]  /*4c20*/  FMUL.FTZ R140, R56, R3 ;  /* 0x00000003388c7220 */ /* 0x000fca0000410000 */
[----:B------:R-:W-:-:S05]  /*4c30*/  FSEL R140, R140, RZ, P0 ;  /* 0x000000ff8c8c7208 */ /* 0x000fca0000000000 */
[----:B------:R-:W-:Y:S01]  /*4c40*/  FADD.FTZ R88, R88, R140 ;  /* 0x0000008c58587221 */ /* 0x000fe20000010000 */
[----:B------:R-:W-:Y:S02]  /*4c50*/  HFMA2 R140, -RZ, RZ, 0, 0 ;  /* 0x00000000ff8c7431 */ /* 0x000fe400000001ff */
[----:B------:R-:W-:Y:S02]  /*4c60*/  @P0 FMUL.FTZ R140, R2, R3 ;  /* 0x00000003028c0220 */ /* 0x000fe40000410000 */
[----:B------:R2:W5:Y:S04]  /*4c70*/  LDL.LU R3, [R1+0x128] ;  /* 0x0001280001037983 */ /* 0x0005680000300800 */
[----:B------:R2:W5:Y:S02]  /*4c80*/  LDL.LU R2, [R1+0x124] ;  /* 0x0001240001027983 */ /* 0x0005640000300800 */
.L_x_22493:
[----:B------:R-:W-:Y:S05]  /*4c90*/  BSYNC.RECONVERGENT B2 ;  /* 0x0000000000027941 */ /* 0x000fea0003800200 */
.L_x_22492:
[----:B------:R-:W-:Y:S04]  /*4ca0*/  BSSY.RECONVERGENT B2, `(.L_x_22494) ;  /* 0x0000014000027945 */ /* 0x000fe80003800200 */
[----:B------:R-:W-:Y:S05]  /*4cb0*/  @!P3 BRA `(.L_x_22495) ;  /* 0x000000000048b947 */ /* 0x000fea0003800000 */
[----:B-----5:R-:W-:Y:S04]  /*4cc0*/  STL [R1+0x128], R2 ;  /* 0x0001280201007387 */ /* 0x020fe80000100800 */
[----:B------:R3:W-:Y:S04]  /*4cd0*/  STL [R1+0x124], R0 ;  /* 0x0001240001007387 */ /* 0x0007e80000100800 */
[----:B---3--:R-:W3:Y:S01]  /*4ce0*/  LDL.S16 R0, [R1+0x122] ;  /* 0x0001220001007983 */ /* 0x008ee20000100600 */
[----:B------:R-:W-:Y:S01]  /*4cf0*/  @P2 FFMA.FTZ R141, R189, R227, R251 ;  /* 0x000000e3bd8d2223 */ /* 0x000fe200000100fb */
[----:B------:R-:W-:-:S03]  /*4d00*/  LOP3.LUT P0, RZ, R247, 0xff00, RZ, 0xc0, !PT ;  /* 0x0000ff00f7ff7812 */ /* 0x000fc6000780c0ff */
[----:B------:R-:W-:Y:S01]  /*4d10*/  @P2 FADD.FTZ R2, R188, -R141 ;  /* 0x8000008dbc022221 */ /* 0x000fe20000010000 */
[----:B------:R-:W-:-:S03]  /*4d20*/  MOV R141, R49 ;  /* 0x00000031008d7202 */ /* 0x000fc60000000f00 */
[----:B------:R-:W-:-:S04]  /*4d30*/  @P2 FFMA.FTZ R141, R248, R2, R49 ;  /* 0x00000002f88d2223 */ /* 0x000fc80000010031 */
[----:B------:R-:W-:-:S04]  /*4d40*/  FMUL.FTZ R141, R141, UR9 ;  /* 0x000000098d8d7c20 */ /* 0x000fc80008410000 */
[----:B------:R-:W-:-:S04]  /*4d50*/  FMUL.FTZ R2, R141, UR8 ;  /* 0x000000088d027c20 */ /* 0x000fc80008410000 */
        /* <DEDUP_REMOVED lines=8> */
.L_x_22495:
[----:B------:R-:W-:Y:S05]  /*4de0*/  BSYNC.RECONVERGENT B2 ;  /* 0x0000000000027941 */ /* 0x000fea0003800200 */
.L_x_22494:
[----:B------:R-:W-:Y:S04]  /*4df0*/  BSSY.RECONVERGENT B2, `(.L_x_22496) ;  /* 0x0000013000027945 */ /* 0x000fe80003800200 */
[----:B------:R-:W-:Y:S05]  /*4e00*/  @!P3 BRA `(.L_x_22497) ;  /* 0x000000000044b947 */ /* 0x000fea0003800000 */
[----:B------:R-:W-:Y:S01]  /*4e10*/  @P2 FFMA.FTZ R142, R148, R227, R251 ;  /* 0x000000e3948e2223 */ /* 0x000fe200000100fb */
[----:B-----5:R4:W-:Y:S01]  /*4e20*/  STL [R1+0x128], R2 ;  /* 0x0001280201007387 */ /* 0x0209e20000100800 */
[----:B------:R-:W-:-:S03]  /*4e30*/  LOP3.LUT P0, RZ, R247, 0xff0000, RZ, 0xc0, !PT ;  /* 0x00ff0000f7ff7812 */ /* 0x000fc6000780c0ff */
[----:B------:R0:W-:Y:S01]  /*4e40*/  STL [R1+0x124], R0 ;  /* 0x0001240001007387 */ /* 0x0001e20000100800 */
[----:B----4-:R-:W-:Y:S01]  /*4e50*/  @P2 FADD.FTZ R2, R208, -R142 ;  /* 0x8000008ed0022221 */ /* 0x010fe20000010000 */
[----:B------:R-:W-:-:S03]  /*4e60*/  MOV R142, R50 ;  /* 0x00000032008e7202 */ /* 0x000fc60000000f00 */
[----:B------:R-:W-:-:S05]  /*4e70*/  @P2 FFMA.FTZ R142, R248, R2, R50 ;  /* 0x00000002f88e2223 */ /* 0x000fca0000010032 */
[----:B0-----:R-:W-:Y:S02]  /*4e80*/  @P0 HADD2.F32 R0, -RZ, R229.H0_H0 ;  /* 0x200000e5ff000230 */ /* 0x001fe40000004100 */
        /* <DEDUP_REMOVED lines=9> */
.L_x_22497:
[----:B------:R-:W-:Y:S05]  /*4f20*/  BSYNC.RECONVERGENT B2 ;  /* 0x0000000000027941 */ /* 0x000fea0003800200 */
.L_x_22496:
[----:B------:R-:W-:Y:S05]  /*4f30*/  @!P3 BRA `(.L_x_22484) ;  /* 0x000000040074b947 */ /* 0x000fea0003800000 */
[----:B------:R-:W-:Y:S02]  /*4f40*/  ISETP.GE.U32.AND P0, PT, R247, 0x1000000, PT ;  /* 0x01000000f700780c */ /* 0x000fe40003f06070 */
[----:B------:R-:W2:Y:S01]  /*4f50*/  LDL R247, [R1+0x8] ;  /* 0x0000080001f77983 */ /* 0x000ea20000100800 */
[----:B------:R-:W-:-:S04]  /*4f60*/  @P2 FFMA.FTZ R143, R149, R227, R251 ;  /* 0x000000e3958f2223 */ /* 0x000fc800000100fb */
[----:B--2---:R-:W-:Y:S01]  /*4f70*/  @P2 FADD.FTZ R247, R247, -R143 ;  /* 0x8000008ff7f72221 */ /* 0x004fe20000010000 */
        /* <DEDUP_REMOVED lines=13> */
.L_x_22491:
[----:B-----5:R-:W-:Y:S01]  /*5050*/  @P2 FFMA.FTZ R76, R0, R227, R251 ;  /* 0x000000e3004c2223 */ /* 0x020fe200000100fb */
[----:B------:R-:W-:Y:S01]  /*5060*/  BSSY.RECONVERGENT B2, `(.L_x_22498) ;  /* 0x000000e000027945 */ /* 0x000fe20003800200 */
[----:B------:R-:W-:Y:S02]  /*5070*/  MOV R79, R48 ;  /* 0x00000030004f7202 */ /* 0x000fe40000000f00 */
[----:B------:R-:W-:-:S04]  /*5080*/  @P2 FADD.FTZ R76, R187, -R76 ;  /* 0x8000004cbb4c2221 */ /* 0x000fc80000010000 */
[----:B------:R-:W-:Y:S01]  /*5090*/  @P2 FFMA.FTZ R79, R248, R76, R48 ;  /* 0x0000004cf84f2223 */ /* 0x000fe20000010030 */
[----:B------:R-:W-:Y:S06]  /*50a0*/  @!P3 BRA `(.L_x_22499) ;  /* 0x000000000024b947 */ /* 0x000fec0003800000 */
[----:B------:R-:W-:Y:S01]  /*50b0*/  FMUL.FTZ R76, R79, UR9 ;  /* 0x000000094f4c7c20 */ /* 0x000fe20008410000 */
[----:B------:R-:W-:Y:S01]  /*50c0*/  LOP3.LUT P0, RZ, R247, 0xff, RZ, 0xc0, !PT ;  /* 0x000000fff7ff7812 */ /* 0x000fe2000780c0ff */
[----:B------:R-:W-:Y:S02]  /*50d0*/  HFMA2 R140, -RZ, RZ, 0, 0 ;  /* 0x00000000ff8c7431 */ /* 0x000fe400000001ff */
[----:B------:R-:W-:-:S04]  /*50e0*/  FMUL.FTZ R76, R76, UR8 ;  /* 0x000000084c4c7c20 */ /* 0x000fc80008410000 */
[----:B------:R-:W-:-:S05]  /*50f0*/  FMUL.FTZ R77, R56, R76 ;  /* 0x0000004c384d7220 */ /* 0x000fca0000410000 */
[----:B------:R-:W-:-:S05]  /*5100*/  FSEL R77, R77, RZ, P0 ;  /* 0x000000ff4d4d7208 */ /* 0x000fca0000000000 */
[----:B------:R-:W-:Y:S01]  /*5110*/  FADD.FTZ R88, R88, R77 ;  /* 0x0000004d58587221 */ /* 0x000fe20000010000 */
[----:B------:R-:W-:-:S05]  /*5120*/  @P0 HADD2.F32 R77, -RZ, R228.H0_H0 ;  /* 0x200000e4ff4d0230 */ /* 0x000fca0000004100 */
[----:B------:R-:W-:-:S07]  /*5130*/  @P0 FMUL.FTZ R140, R77, R76 ;  /* 0x0000004c4d8c0220 */ /* 0x000fce0000410000 */
.L_x_22499:
[----:B------:R-:W-:Y:S05]  /*5140*/  BSYNC.RECONVERGENT B2 ;  /* 0x0000000000027941 */ /* 0x000fea0003800200 */
.L_x_22498:
[----:B------:R-:W-:Y:S01]  /*5150*/  @P2 FFMA.FTZ R76, R189, R227, R251 ;  /* 0x000000e3bd4c2223 */ /* 0x000fe200000100fb */
[----:B------:R-:W-:Y:S01]  /*5160*/  BSSY.RECONVERGENT B2, `(.L_x_22500) ;  /* 0x000000f000027945 */ /* 0x000fe20003800200 */
[----:B------:R-:W-:Y:S02]  /*5170*/  MOV R77, R49 ;  /* 0x00000031004d7202 */ /* 0x000fe40000000f00 */
[----:B------:R-:W-:-:S04]  /*5180*/  @P2 FADD.FTZ R76, R188, -R76 ;  /* 0x8000004cbc4c2221 */ /* 0x000fc80000010000 */
[----:B------:R-:W-:Y:S01]  /*5190*/  @P2 FFMA.FTZ R77, R248, R76, R49 ;  /* 0x0000004cf84d2223 */ /* 0x000fe20000010031 */
[----:B------:R-:W-:Y:S06]  /*51a0*/  @!P3 BRA `(.L_x_22501) ;  /* 0x000000000028b947 */ /* 0x000fec0003800000 */
[----:B------:R-:W-:Y:S01]  /*51b0*/  FMUL.FTZ R76, R77, UR9 ;  /* 0x000000094d4c7c20 */ /* 0x000fe20008410000 */
[----:B------:R-:W-:-:S03]  /*51c0*/  LOP3.LUT P0, RZ, R247, 0xff00, RZ, 0xc0, !PT ;  /* 0x0000ff00f7ff7812 */ /* 0x000fc6000780c0ff */
[----:B------:R-:W-:-:S04]  /*51d0*/  FMUL.FTZ R76, R76, UR8 ;  /* 0x000000084c4c7c20 */ /* 0x000fc80008410000 */
[----:B------:R-:W-:-:S05]  /*51e0*/  FMUL.FTZ R78, R57, R76 ;  /* 0x0000004c394e7220 */ /* 0x000fca0000410000 */
[----:B------:R-:W-:-:S05]  /*51f0*/  FSEL R78, R78, RZ, P0 ;  /* 0x000000ff4e4e7208 */ /* 0x000fca0000000000 */
[----:B------:R-:W-:Y:S02]  /*5200*/  FADD.FTZ R89, R89, R78 ;  /* 0x0000004e59597221 */ /* 0x000fe40000010000 */
[----:B------:R-:W2:Y:S01]  /*5210*/  LDL.S16 R78, [R1+0x122] ;  /* 0x00012200014e7983 */ /* 0x000ea20000100600 */
[----:B------:R-:W-:Y:S02]  /*5220*/  HFMA2 R141, -RZ, RZ, 0, 0 ;  /* 0x00000000ff8d7431 */ /* 0x000fe400000001ff */
[----:B--2---:R-:W-:-:S05]  /*5230*/  @P0 HADD2.F32 R78, -RZ, R78.H0_H0 ;  /* 0x2000004eff4e0230 */ /* 0x004fca0000004100 */
[----:B------:R-:W-:-:S07]  /*5240*/  @P0 FMUL.FTZ R141, R78, R76 ;  /* 0x0000004c4e8d0220 */ /* 0x000fce0000410000 */
.L_x_22501:
[----:B------:R-:W-:Y:S05]  /*5250*/  BSYNC.RECONVERGENT B2 ;  /* 0x0000000000027941 */ /* 0x000fea0003800200 */
.L_x_22500:
[----:B------:R-:W-:Y:S01]  /*5260*/  @P2 FFMA.FTZ R76, R148, R227, R251 ;  /* 0x000000e3944c2223 */ /* 0x000fe200000100fb */
[----:B------:R-:W-:Y:S03]  /*5270*/  BSSY.RECONVERGENT B2, `(.L_x_22502) ;  /* 0x0000010000027945 */ /* 0x000fe60003800200 */
[----:B------:R-:W-:Y:S01]  /*5280*/  @P2 FADD.FTZ R78, R208, -R76 ;  /* 0x8000004cd04e2221 */ /* 0x000fe20000010000 */
[----:B------:R-:W-:-:S03]  /*5290*/  MOV R76, R50 ;  /* 0x00000032004c7202 */ /* 0x000fc60000000f00 */
[----:B------:R-:W-:Y:S01]  /*52a0*/  @P2 FFMA.FTZ R76, R248, R78, R50 ;  /* 0x0000004ef84c2223 */ /* 0x000fe20000010032 */
[----:B------:R-:W-:Y:S06]  /*52b0*/  @!P3 BRA `(.L_x_22503) ;  /* 0x00000000002cb947 */ /* 0x000fec0003800000 */
[----:B------:R-:W-:Y:S01]  /*52c0*/  FMUL.FTZ R78, R76, UR9 ;  /* 0x000000094c4e7c20 */ /* 0x000fe20008410000 */
[----:B------:R-:W-:Y:S01]  /*52d0*/  LOP3.LUT P0, RZ, R247, 0xff0000, RZ, 0xc0, !PT ;  /* 0x00ff0000f7ff7812 */ /* 0x000fe2000780c0ff */
[----:B------:R2:W-:Y:S02]  /*52e0*/  STL [R1+0x124], R0 ;  /* 0x0001240001007387 */ /* 0x0005e40000100800 */
[----:B------:R-:W-:-:S04]  /*52f0*/  FMUL.FTZ R78, R78, UR8 ;  /* 0x000000084e4e7c20 */ /* 0x000fc80008410000 */
[----:B------:R-:W-:-:S05]  /*5300*/  FMUL.FTZ R142, R58, R78 ;  /* 0x0000004e3a8e7220 */ /* 0x000fca0000410000 */
[----:B------:R-:W-:Y:S01]  /*5310*/  FSEL R142, R142, RZ, P0 ;  /* 0x000000ff8e8e7208 */ /* 0x000fe20000000000 */
[----:B--2---:R-:W-:-:S04]  /*5320*/  @P0 HADD2.F32 R0, -RZ, R229.H0_H0 ;  /* 0x200000e5ff000230 */ /* 0x004fc80000004100 */
[----:B------:R-:W-:Y:S01]  /*5330*/  FADD.FTZ R90, R90, R142 ;  /* 0x0000008e5a5a7221 */ /* 0x000fe20000010000 */
[----:B------:R-:W-:Y:S02]  /*5340*/  HFMA2 R142, -RZ, RZ, 0, 0 ;  /* 0x00000000ff8e7431 */ /* 0x000fe400000001ff */
[----:B------:R-:W-:Y:S02]  /*5350*/  @P0 FMUL.FTZ R142, R0, R78 ;  /* 0x0000004e008e0220 */ /* 0x000fe40000410000 */
[----:B------:R2:W5:Y:S05]  /*5360*/  LDL.LU R0, [R1+0x124] ;  /* 0x0001240001007983 */ /* 0x00056a0000300800 */
.L_x_22503:
[----:B------:R-:W-:Y:S05]  /*5370*/  BSYNC.RECONVERGENT B2 ;  /* 0x0000000000027941 */ /* 0x000fea0003800200 */
.L_x_22502:
[----:B-----5:R3:W-:Y:S04]  /*5380*/  STL [R1+0x124], R0 ;  /* 0x0001240001007387 */ /* 0x0207e80000100800 */
[----:B---3--:R-:W3:Y:S01]  /*5390*/  LDL R0, [R1+0x8] ;  /* 0x0000080001007983 */ /* 0x008ee20000100800 */
[----:B------:R-:W-:-:S04]  /*53a0*/  @P2 FFMA.FTZ R78, R149, R227, R251 ;  /* 0x000000e3954e2223 */ /* 0x000fc800000100fb */
[----:B---3--:R-:W-:Y:S01]  /*53b0*/  @P2 FADD.FTZ R78, R0, -R78 ;  /* 0x8000004e004e2221 */ /* 0x008fe20000010000 */
[----:B------:R-:W-:-:S03]  /*53c0*/  MOV R0, R51 ;  /* 0x0000003300007202 */ /* 0x000fc60000000f00 */
[----:B------:R-:W-:Y:S01]  /*53d0*/  @P2 FFMA.FTZ R0, R248, R78, R51 ;  /* 0x0000004ef8002223 */ /* 0x000fe20000010033 */
[----:B------:R-:W-:Y:S02]  /*53e0*/  MOV R78, R76 ;  /* 0x0000004c004e7202 */ /* 0x000fe40000000f00 */
[----:B------:R-:W-:Y:S02]  /*53f0*/  MOV R76, R79 ;  /* 0x0000004f004c7202 */ /* 0x000fe40000000f00 */
[----:B------:R3:W-:Y:S01]  /*5400*/  STL [R1+0xc], R0 ;  /* 0x00000c0001007387 */ /* 0x0007e20000100800 */
[----:B------:R-:W-:-:S03]  /*5410*/  MOV R79, R0 ;  /* 0x00000000004f7202 */ /* 0x000fc60000000f00 */
[----:B---3--:R3:W5:Y:S01]  /*5420*/  LDL.LU R0, [R1+0x124] ;  /* 0x0001240001007983 */ /* 0x0087620000300800 */
[----:B------:R-:W-:Y:S05]  /*5430*/  @!P3 BRA `(.L_x_22484) ;  /* 0x000000000034b947 */ /* 0x000fea0003800000 */
[----:B------:R-:W4:Y:S01]  /*5440*/  LDL.LU R143, [R1+0xc] ;  /* 0x00000c00018f7983 */ /* 0x000f220000300800 */
[----:B------:R-:W-:-:S03]  /*5450*/  ISETP.GE.U32.AND P0, PT, R247, 0x1000000, PT ;  /* 0x01000000f700780c */ /* 0x000fc60003f06070 */
[----:B-----5:R0:W-:Y:S04]  /*5460*/  STL [R1+0x124], R0 ;  /* 0x0001240001007387 */ /* 0x0201e80000100800 */
[----:B------:R-:W2:Y:S01]  /*5470*/  LDL.S16 R247, [R1+0x120] ;  /* 0x0001200001f77983 */ /* 0x000ea20000100600 */
[----:B----4-:R-:W-:-:S04]  /*5480*/  FMUL.FTZ R143, R143, UR9 ;  /* 0x000000098f8f7c20 */ /* 0x010fc80008410000 */
[----:B0-----:R-:W-:-:S04]  /*5490*/  FMUL.FTZ R0, R143, UR8 ;  /* 0x000000088f007c20 */ /* 0x001fc80008410000 */
[----:B------:R-:W-:Y:S01]  /*54a0*/  FMUL.FTZ R143, R59, R0 ;  /* 0x000000003b8f7220 */ /* 0x000fe20000410000 */
[----:B--2---:R-:W-:-:S04]  /*54b0*/  @P0 HADD2.F32 R247, -RZ, R247.H0_H0 ;  /* 0x200000f7fff70230 */ /* 0x004fc80000004100 */
[----:B------:R-:W-:-:S05]  /*54c0*/  FSEL R143, R143, RZ, P0 ;  /* 0x000000ff8f8f7208 */ /* 0x000fca0000000000 */
[----:B------:R-:W-:Y:S01]  /*54d0*/  FADD.FTZ R91, R91, R143 ;  /* 0x0000008f5b5b7221 */ /* 0x000fe20000010000 */
[----:B------:R-:W-:Y:S02]  /*54e0*/  HFMA2 R143, -RZ, RZ, 0, 0 ;  /* 0x00000000ff8f7431 */ /* 0x000fe400000001ff */
[----:B------:R-:W-:Y:S02]  /*54f0*/  @P0 FMUL.FTZ R143, R247, R0 ;  /* 0x00000000f78f0220 */ /* 0x000fe40000410000 */
[----:B------:R0:W5:Y:S05]  /*5500*/  LDL.LU R0, [R1+0x124] ;  /* 0x0001240001007983 */ /* 0x00016a0000300800 */
.L_x_22484:
[----:B------:R-:W-:Y:S05]  /*5510*/  BSYNC.RECONVERGENT B1 ;  /* 0x0000000000017941 */ /* 0x000fea0003800200 */
.L_x_22475:
[----:B-----5:R0:W-:Y:S04]  /*5520*/  STL.64 [R1+0x128], R2 ;  /* 0x0001280201007387 */ /* 0x0201e80000100a00 */
[----:B0-----:R-:W2:Y:S04]  /*5530*/  LDL.LU R2, [R1] ;  /* 0x0000000001027983 */ /* 0x001ea80000300800 */
[----:B------:R-:W3:Y:S04]  /*5540*/  LDL.LU R3, [R1+0x4] ;  /* 0x0000040001037983 */ /* 0x000ee80000300800 */
[----:B------:R0:W-:Y:S04]  /*5550*/  STL [R1+0x124], R0 ;  /* 0x0001240001007387 */ /* 0x0001e80000100800 */
[----:B0-----:R-:W4:Y:S04]  /*5560*/  LDL.LU R0, [R1+0x10] ;  /* 0x0000100001007983 */ /* 0x001f280000300800 */
[----:B------:R-:W4:Y:S01]  /*5570*/  LDL.LU R247, [R1+0x14] ;  /* 0x0000140001f77983 */ /* 0x000f220000300800 */
[----:B--2---:R-:W-:-:S04]  /*5580*/  ISETP.NE.U32.AND P0, PT, R2, RZ, PT ;  /* 0x000000ff0200720c */ /* 0x004fc80003f05070 */
[----:B---3--:R-:W-:-:S13]  /*5590*/  ISETP.NE.AND.EX P0, PT, R3, RZ, PT, P0 ;  /* 0x000000ff0300720c */ /* 0x008fda0003f05300 */
[----:B------:R-:W0:Y:S02]  /*55a0*/  @P0 LDC.64 R2, c[0x0][0x478] ;  /* 0x00011e00ff020b82 */ /* 0x000e240000000a00 */
[----:B0-----:R-:W-:-:S05]  /*55b0*/  @P0 IMAD.WIDE.U32 R2, R226, 0x10, R2 ;  /* 0x00000010e2020825 */ /* 0x001fca00078e0002 */
[----:B------:R0:W-:Y:S02]  /*55c0*/  @P0 STG.E.128 desc[UR6][R2.64], R76 ;  /* 0x0000004c02000986 */ /* 0x0001e4000c101d06 */
[----:B0-----:R-:W0:Y:S01]  /*55d0*/  @P3 LDC.64 R2, c[0x0][0x468] ;  /* 0x00011a00ff023b82 */ /* 0x001e220000000a00 */
[----:B----4-:R-:W-:Y:S01]  /*55e0*/  ISETP.NE.U32.AND P1, PT, R0, RZ, PT ;  /* 0x000000ff0000720c */ /* 0x010fe20003f25070 */
[----:B0-----:R-:W-:-:S05]  /*55f0*/  @P3 IMAD.WIDE.U32 R2, R186, 0x10, R2 ;  /* 0x00000010ba023825 */ /* 0x001fca00078e0002 */
[----:B------:R0:W-:Y:S04]  /*5600*/  @P3 STG.E.128 desc[UR6][R2.64], R140 ;  /* 0x0000008c02003986 */ /* 0x0001e8000c101d06 */
[----:B0-----:R0:W5:Y:S04]  /*5610*/  LDL.LU.64 R2, [R1+0x128] ;  /* 0x0001280001027983 */ /* 0x0011680000300a00 */
[----:B------:R0:W5:Y:S01]  /*5620*/  LDL.LU R0, [R1+0x124] ;  /* 0x0001240001007983 */ /* 0x0001620000300800 */
[----:B------:R-:W-:Y:S01]  /*5630*/  BSSY.RECONVERGENT B1, `(.L_x_22504) ;  /* 0x0000007000017945 */ /* 0x000fe20003800200 */
[----:B------:R-:W-:-:S03]  /*5640*/  ISETP.NE.AND.EX P1, PT, R247, RZ, PT, P1 ;  /* 0x000000fff700720c */ /* 0x000fc60003f25310 */
[----:B------:R-:W-:Y:S10]  /*5650*/  @!P3 BRA `(.L_x_22505) ;  /* 0x000000000010b947 */ /* 0x000ff40003800000 */
[----:B------:R-:W2:Y:S01]  /*5660*/  LDC.64 R58, c[0x0][0x390] ;  /* 0x0000e400ff3a7b82 */ /* 0x000ea20000000a00 */
[----:B------:R-:W-:-:S05]  /*5670*/  IADD3 R56, PT, PT, R186, 0x20, RZ ;  /* 0x00000020ba387810 */ /* 0x000fca0007ffe0ff */
[----:B--2---:R-:W-:-:S06]  /*5680*/  IMAD.WIDE.U32 R56, R56, 0x10, R58 ;  /* 0x0000001038387825 */ /* 0x004fcc00078e003a */
[----:B------:R-:W5:Y:S02]  /*5690*/  LDG.E.128 R56, desc[UR6][R56.64] ;  /* 0x0000000638387981 */ /* 0x000f64000c1e1d00 */
.L_x_22505:
[----:B------:R-:W-:Y:S05]  /*56a0*/  BSYNC.RECONVERGENT B1 ;  /* 0x0000000000017941 */ /* 0x000fea0003800200 */
.L_x_22504:
        /* <DEDUP_REMOVED lines=9> */
[----:B------:R-:W-:Y:S01]  /*5740*/  FMUL.FTZ R77, R76, UR9 ;  /* 0x000000094c4d7c20 */ /* 0x000fe20008410000 */
[----:B------:R-:W-:Y:S01]  /*5750*/  LOP3.LUT P4, RZ, R246, 0xff, RZ, 0xc0, !PT ;  /* 0x000000fff6ff7812 */ /* 0x000fe2000788c0ff */
[----:B------:R-:W-:Y:S02]  /*5760*/  UMOV UR4, URZ ;  /* 0x000000ff00047c82 */ /* 0x000fe40008000000 */
[----:B------:R-:W-:Y:S01]  /*5770*/  FMUL.FTZ R77, R77, UR8 ;  /* 0x000000084d4d7c20 */ /* 0x000fe20008410000 */
[----:B------:R-:W-:-:S03]  /*5780*/  MOV R140, UR4 ;  /* 0x00000004008c7c02 */ /* 0x000fc60008000f00 */
[----:B-----5:R-:W-:-:S05]  /*5790*/  FMUL.FTZ R78, R56, R77 ;  /* 0x0000004d384e7220 */ /* 0x020fca0000410000 */
[----:B------:R-:W-:-:S05]  /*57a0*/  FSEL R78, R78, RZ, P4 ;  /* 0x000000ff4e4e7208 */ /* 0x000fca0002000000 */
[----:B------:R-:W-:Y:S01]  /*57b0*/  FADD.FTZ R92, R92, R78 ;  /* 0x0000004e5c5c7221 */ /* 0x000fe20000010000 */
[----:B------:R-:W-:-:S05]  /*57c0*/  @P4 HADD2.F32 R78, -RZ, R230.H0_H0 ;  /* 0x200000e6ff4e4230 */ /* 0x000fca0000004100 */
[----:B------:R-:W-:-:S07]  /*57d0*/  @P4 FMUL.FTZ R140, R77, R78 ;  /* 0x0000004e4d8c4220 */ /* 0x000fce0000410000 */
.L_x_22510:
[----:B------:R-:W-:Y:S05]  /*57e0*/  BSYNC.RECONVERGENT B2 ;  /* 0x0000000000027941 */ /* 0x000fea0003800200 */
.L_x_22509:
[----:B------:R-:W-:Y:S01]  /*57f0*/  @P2 FFMA.FTZ R78, R190, R227, R251 ;  /* 0x000000e3be4e2223 */ /* 0x000fe200000100fb */
[----:B------:R-:W-:Y:S01]  /*5800*/  BSSY.RECONVERGENT B2, `(.L_x_22511) ;  /* 0x0000010000027945 */ /* 0x000fe20003800200 */
[----:B------:R-:W-:Y:S02]  /*5810*/  MOV R77, R45 ;  /* 0x0000002d004d7202 */ /* 0x000fe40000000f00 */
[----:B------:R-:W-:-:S04]  /*5820*/  @P2 FADD.FTZ R78, R151, -R78 ;  /* 0x8000004e974e2221 */ /* 0x000fc80000010000 */
[----:B------:R-:W-:Y:S01]  /*5830*/  @P2 FFMA.FTZ R77, R248, R78, R45 ;  /* 0x0000004ef84d2223 */ /* 0x000fe2000001002d */
[----:B------:R-:W-:Y:S06]  /*5840*/  @!P3 BRA `(.L_x_22512) ;  /* 0x00000000002cb947 */ /* 0x000fec0003800000 */
[----:B------:R-:W2:Y:S01]  /*5850*/  LDL.S16 R247, [R1+0x11e] ;  /* 0x00011e0001f77983 */ /* 0x000ea20000100600 */
        /* <DEDUP_REMOVED lines=8> */
[----:B--2---:R-:W-:-:S05]  /*58e0*/  @P4 HADD2.F32 R79, -RZ, R247.H0_H0 ;  /* 0x200000f7ff4f4230 */ /* 0x004fca0000004100 */
[----:B------:R-:W-:-:S07]  /*58f0*/  @P4 FMUL.FTZ R141, R78, R79 ;  /* 0x0000004f4e8d4220 */ /* 0x000fce0000410000 */
.L_x_22512:
[----:B------:R-:W-:Y:S05]  /*5900*/  BSYNC.RECONVERGENT B2 ;  /* 0x0000000000027941 */ /* 0x000fea0003800200 */
.L_x_22511:
        /* <DEDUP_REMOVED lines=9> */
[----:B------:R-:W-:-:S04]  /*59a0*/  FMUL.FTZ R79, R79, UR8 ;  /* 0x000000084f4f7c20 */ /* 0x000fc80008410000 */
[----:B-----5:R-:W-:-:S05]  /*59b0*/  FMUL.FTZ R142, R58, R79 ;  /* 0x0000004f3a8e7220 */ /* 0x020fca0000410000 */
[----:B------:R-:W-:Y:S01]  /*59c0*/  FSEL R142, R142, RZ, P4 ;  /* 0x000000ff8e8e7208 */ /* 0x000fe20002000000 */
[----:B------:R-:W-:-:S04]  /*59d0*/  @P4 HADD2.F32 R247, -RZ, R231.H0_H0 ;  /* 0x200000e7fff74230 */ /* 0x000fc80000004100 */
[----:B------:R-:W-:Y:S01]  /*59e0*/  FADD.FTZ R94, R94, R142 ;  /* 0x0000008e5e5e7221 */ /* 0x000fe20000010000 */
[----:B------:R-:W-:Y:S01]  /*59f0*/  MOV R142, UR4 ;  /* 0x00000004008e7c02 */ /* 0x000fe20008000f00 */
[----:B------:R-:W-:-:S07]  /*5a00*/  @P4 FMUL.FTZ R142, R79, R247 ;  /* 0x000000f74f8e4220 */ /* 0x000fce0000410000 */
.L_x_22514:
[----:B------:R-:W-:Y:S05]  /*5a10*/  BSYNC.RECONVERGENT B2 ;  /* 0x0000000000027941 */ /* 0x000fea0003800200 */
.L_x_22513:
[----:B------:R-:W-:-:S04]  /*5a20*/  @P2 FFMA.FTZ R79, R191, R227, R251 ;  /* 0x000000e3bf4f2223 */ /* 0x000fc800000100fb */
[----:B------:R-:W-:Y:S01]  /*5a30*/  @P2 FADD.FTZ R247, R153, -R79 ;  /* 0x8000004f99f72221 */ /* 0x000fe20000010000 */
[----:B------:R-:W-:-:S03]  /*5a40*/  MOV R79, R47 ;  /* 0x0000002f004f7202 */ /* 0x000fc60000000f00 */
[----:B------:R-:W-:Y:S01]  /*5a50*/  @P2 FFMA.FTZ R79, R248, R247, R47 ;  /* 0x000000f7f84f2223 */ /* 0x000fe2000001002f */
[----:B------:R-:W-:Y:S06]  /*5a60*/  @!P3 BRA `(.L_x_22515) ;  /* 0x000000100010b947 */ /* 0x000fec0003800000 */
[----:B------:R-:W-:Y:S01]  /*5a70*/  FMUL.FTZ R143, R79, UR9 ;  /* 0x000000094f8f7c20 */ /* 0x000fe20008410000 */
[----:B------:R-:W-:Y:S01]  /*5a80*/  ISETP.GE.U32.AND P4, PT, R246, 0x1000000, PT ;  /* 0x01000000f600780c */ /* 0x000fe20003f86070 */
[----:B------:R-:W-:Y:S02]  /*5a90*/  UMOV UR4, URZ ;  /* 0x000000ff00047c82 */ /* 0x000fe40008000000 */
[----:B------:R-:W-:-:S04]  /*5aa0*/  FMUL.FTZ R247, R143, UR8 ;  /* 0x000000088ff77c20 */ /* 0x000fc80008410000 */
[----:B-----5:R-:W-:-:S05]  /*5ab0*/  FMUL.FTZ R143, R59, R247 ;  /* 0x000000f73b8f7220 */ /* 0x020fca0000410000 */
[----:B------:R-:W-:-:S05]  /*5ac0*/  FSEL R143, R143, RZ, P4 ;  /* 0x000000ff8f8f7208 */ /* 0x000fca0002000000 */
[----:B------:R-:W-:Y:S01]  /*5ad0*/  FADD.FTZ R95, R95, R143 ;  /* 0x0000008f5f5f7221 */ /* 0x000fe20000010000 */
[----:B------:R-:W-:Y:S01]  /*5ae0*/  MOV R143, UR4 ;  /* 0x00000004008f7c02 */ /* 0x000fe20008000f00 */
[----:B------:R-:W-:Y:S06]  /*5af0*/  @!P4 BRA `(.L_x_22515) ;  /* 0x0000000c00ecc947 */ /* 0x000fec0003800000 */
[----:B------:R-:W2:Y:S02]  /*5b00*/  LDL.S16 R246, [R1+0x11c] ;  /* 0x00011c0001f67983 */ /* 0x000ea40000100600 */
[----:B--2---:R-:W-:-:S05]  /*5b10*/  HADD2.F32 R143, -RZ, R246.H0_H0 ;  /* 0x200000f6ff8f7230 */ /* 0x004fca0000004100 */
[----:B------:R-:W-:Y:S01]  /*5b20*/  FMUL.FTZ R143, R247, R143 ;  /* 0x0000008ff78f7220 */ /* 0x000fe20000410000 */
[----:B------:R-:W-:Y:S06]  /*5b30*/  BRA `(.L_x_22515) ;  /* 0x0000000c00dc7947 */ /* 0x000fec0003800000 */
.L_x_22508:
[----:B------:R-:W-:Y:S04]  /*5b40*/  BSSY.RECONVERGENT B2, `(.L_x_22516) ;  /* 0x0000012000027945 */ /* 0x000fe80003800200 */
[----:B------:R-:W-:Y:S05]  /*5b50*/  @!P3 BRA `(.L_x_22517) ;  /* 0x000000000040b947 */ /* 0x000fea0003800000 */
[----:B------:R-:W-:Y:S01]  /*5b60*/  @P2 FFMA.FTZ R140, R150, R227, R251 ;  /* 0x000000e3968c2223 */ /* 0x000fe200000100fb */
[----:B------:R-:W-:Y:S01]  /*5b70*/  LOP3.LUT P4, RZ, R246, 0xff, RZ, 0xc0, !PT ;  /* 0x000000fff6ff7812 */ /* 0x000fe2000788c0ff */
[----:B-----5:R2:W-:Y:S01]  /*5b80*/  STL [R1+0x124], R0 ;  /* 0x0001240001007387 */ /* 0x0205e20000100800 */
[----:B------:R-:W-:Y:S01]  /*5b90*/  UMOV UR4, URZ ;  /* 0x000000ff00047c82 */ /* 0x000fe20008000000 */
[----:B------:R-:W-:Y:S01]  /*5ba0*/  @P2 FADD.FTZ R247, R209, -R140 ;  /* 0x8000008cd1f72221 */ /* 0x000fe20000010000 */
[----:B------:R-:W-:-:S03]  /*5bb0*/  MOV R140, R44 ;  /* 0x0000002c008c7202 */ /* 0x000fc60000000f00 */
[----:B------:R-:W-:-:S04]  /*5bc0*/  @P2 FFMA.FTZ R140, R248, R247, R44 ;  /* 0x000000f7f88c2223 */ /* 0x000fc8000001002c */
[----:B------:R-:W-:Y:S02]  /*5bd0*/  FMUL.FTZ R140, R140, UR9 ;  /* 0x000000098c8c7c20 */ /* 0x000fe40008410000 */
[----:B------:R-:W-:Y:S02]  /*5be0*/  @P4 HADD2.F32 R247, -RZ, R230.H0_H0 ;  /* 0x200000e6fff74230 */ /* 0x000fe40000004100 */
[----:B--2---:R-:W-:-:S04]  /*5bf0*/  FMUL.FTZ R0, R140, UR8 ;  /* 0x000000088c007c20 */ /* 0x004fc80008410000 */
[----:B------:R-:W-:-:S05]  /*5c00*/  FMUL.FTZ R140, R56, R0 ;  /* 0x00000000388c7220 */ /* 0x000fca0000410000 */
[----:B------:R-:W-:-:S05]  /*5c10*/  FSEL R140, R140, RZ, P4 ;  /* 0x000000ff8c8c7208 */ /* 0x000fca0002000000 */
[----:B------:R-:W-:Y:S01]  /*5c20*/  FADD.FTZ R92, R92, R140 ;  /* 0x0000008c5c5c7221 */ /* 0x000fe20000010000 */
[----:B------:R-:W-:Y:S01]  /*5c30*/  MOV R140, UR4 ;  /* 0x00000004008c7c02 */ /* 0x000fe20008000f00 */
[----:B------:R-:W-:Y:S02]  /*5c40*/  @P4 FMUL.FTZ R140, R247, R0 ;  /* 0x00000000f78c4220 */ /* 0x000fe40000410000 */
[----:B------:R2:W5:Y:S05]  /*5c50*/  LDL.LU R0, [R1+0x124] ;  /* 0x0001240001007983 */ /* 0x00056a0000300800 */
.L_x_22517:
[----:B------:R-:W-:Y:S05]  /*5c60*/  BSYNC.RECONVERGENT B2 ;  /* 0x0000000000027941 */ /* 0x000fea0003800200 */
.L_x_22516:
[----:B------:R-:W-:Y:S04]  /*5c70*/  BSSY.RECONVERGENT B2, `(.L_x_22518) ;  /* 0x0000013000027945 */ /* 0x000fe80003800200 */
[----:B------:R-:W-:Y:S05]  /*5c80*/  @!P3 BRA `(.L_x_22519) ;  /* 0x000000000044b947 */ /* 0x000fea0003800000 */
[----:B------:R-:W-:Y:S01]  /*5c90*/  @P2 FFMA.FTZ R141, R190, R227, R251 ;  /* 0x000000e3be8d2223 */ /* 0x000fe200000100fb */
[----:B-----5:R3:W-:Y:S03]  /*5ca0*/  STL [R1+0x124], R0 ;  /* 0x0001240001007387 */ /* 0x0207e60000100800 */
[----:B------:R-:W-:Y:S01]  /*5cb0*/  @P2 FADD.FTZ R247, R151, -R141 ;  /* 0x8000008d97f72221 */ /* 0x000fe20000010000 */
[----:B------:R-:W-:-:S03]  /*5cc0*/  MOV R141, R45 ;  /* 0x0000002d008d7202 */ /* 0x000fc60000000f00 */
[----:B------:R-:W-:Y:S02]  /*5cd0*/  @P2 FFMA.FTZ R141, R248, R247, R45 ;  /* 0x000000f7f88d2223 */ /* 0x000fe4000001002d */
[----:B------:R-:W4:Y:S01]  /*5ce0*/  LDL.S16 R247, [R1+0x11e] ;  /* 0x00011e0001f77983 */ /* 0x000f220000100600 */
[----:B------:R-:W-:Y:S01]  /*5cf0*/  LOP3.LUT P4, RZ, R246, 0xff00, RZ, 0xc0, !PT ;  /* 0x0000ff00f6ff7812 */ /* 0x000fe2000788c0ff */
[----:B------:R-:W-:Y:S01]  /*5d00*/  FMUL.FTZ R141, R141, UR9 ;  /* 0x000000098d8d7c20 */ /* 0x000fe20008410000 */
[----:B------:R-:W-:-:S03]  /*5d10*/  UMOV UR4, URZ ;  /* 0x000000ff00047c82 */ /* 0x000fc60008000000 */
[----:B---3--:R-:W-:-:S04]  /*5d20*/  FMUL.FTZ R0, R141, UR8 ;  /* 0x000000088d007c20 */ /* 0x008fc80008410000 */
[----:B------:R-:W-:-:S05]  /*5d30*/  FMUL.FTZ R141, R57, R0 ;  /* 0x00000000398d7220 */ /* 0x000fca0000410000 */
[----:B------:R-:W-:-:S05]  /*5d40*/  FSEL R141, R141, RZ, P4 ;  /* 0x000000ff8d8d7208 */ /* 0x000fca0002000000 */
[----:B------:R-:W-:Y:S01]  /*5d50*/  FADD.FTZ R93, R93, R141 ;  /* 0x0000008d5d5d7221 */ /* 0x000fe20000010000 */
[----:B------:R-:W-:Y:S01]  /*5d60*/  MOV R141, UR4 ;  /* 0x00000004008d7c02 */ /* 0x000fe20008000f00 */
[----:B----4-:R-:W-:-:S05]  /*5d70*/  @P4 HADD2.F32 R247, -RZ, R247.H0_H0 ;  /* 0x200000f7fff74230 */ /* 0x010fca0000004100 */
[----:B------:R-:W-:Y:S02]  /*5d80*/  @P4 FMUL.FTZ R141, R247, R0 ;  /* 0x00000000f78d4220 */ /* 0x000fe40000410000 */
[----:B------:R3:W5:Y:S05]  /*5d90*/  LDL.LU R0, [R1+0x124] ;  /* 0x0001240001007983 */ /* 0x00076a0000300800 */
.L_x_22519:
[----:B------:R-:W-:Y:S05]  /*5da0*/  BSYNC.RECONVERGENT B2 ;  /* 0x0000000000027941 */ /* 0x000fea0003800200 */
.L_x_22518:
        /* <DEDUP_REMOVED lines=11> */
[----:B----4-:R-:W-:-:S04]  /*5e60*/  FMUL.FTZ R0, R142, UR8 ;  /* 0x000000088e007c20 */ /* 0x010fc80008410000 */
[----:B------:R-:W-:-:S05]  /*5e70*/  FMUL.FTZ R142, R58, R0 ;  /* 0x000000003a8e7220 */ /* 0x000fca0000410000 */
[----:B------:R-:W-:-:S05]  /*5e80*/  FSEL R142, R142, RZ, P4 ;  /* 0x000000ff8e8e7208 */ /* 0x000fca0002000000 */
[----:B------:R-:W-:Y:S01]  /*5e90*/  FADD.FTZ R94, R94, R142 ;  /* 0x0000008e5e5e7221 */ /* 0x000fe20000010000 */
[----:B------:R-:W-:Y:S01]  /*5ea0*/  MOV R142, UR4 ;  /* 0x00000004008e7c02 */ /* 0x000fe20008000f00 */
[----:B------:R-:W-:Y:S02]  /*5eb0*/  @P4 FMUL.FTZ R142, R247, R0 ;  /* 0x00000000f78e4220 */ /* 0x000fe40000410000 */
[----:B------:R4:W5:Y:S05]  /*5ec0*/  LDL.LU R0, [R1+0x124] ;  /* 0x0001240001007983 */ /* 0x00096a0000300800 */
.L_x_22521:
[----:B------:R-:W-:Y:S05]  /*5ed0*/  BSYNC.RECONVERGENT B2 ;  /* 0x0000000000027941 */ /* 0x000fea0003800200 */
.L_x_22520:
[----:B------:R-:W-:Y:S05]  /*5ee0*/  @!P3 BRA `(.L_x_22515) ;  /* 0x0000000800f0b947 */ /* 0x000fea0003800000 */
[----:B------:R-:W-:Y:S01]  /*5ef0*/  @P2 FFMA.FTZ R143, R191, R227, R251 ;  /* 0x000000e3bf8f2223 */ /* 0x000fe200000100fb */
[----:B------:R-:W-:Y:S01]  /*5f00*/  ISETP.GE.U32.AND P4, PT, R246, 0x1000000, PT ;  /* 0x01000000f600780c */ /* 0x000fe20003f86070 */
[----:B------:R-:W-:Y:S01]  /*5f10*/  UMOV UR4, URZ ;  /* 0x000000ff00047c82 */ /* 0x000fe20008000000 */
[----:B------:R-:W-:Y:S01]  /*5f20*/  MOV R246, R47 ;  /* 0x0000002f00f67202 */ /* 0x000fe20000000f00 */
[----:B------:R-:W-:-:S04]  /*5f30*/  @P2 FADD.FTZ R143, R153, -R143 ;  /* 0x8000008f998f2221 */ /* 0x000fc80000010000 */
[----:B------:R-:W-:-:S04]  /*5f40*/  @P2 FFMA.FTZ R246, R248, R143, R47 ;  /* 0x0000008ff8f62223 */ /* 0x000fc8000001002f */
[----:B------:R-:W-:-:S04]  /*5f50*/  FMUL.FTZ R143, R246, UR9 ;  /* 0x00000009f68f7c20 */ /* 0x000fc80008410000 */
[----:B------:R-:W-:-:S04]  /*5f60*/  FMUL.FTZ R246, R143, UR8 ;  /* 0x000000088ff67c20 */ /* 0x000fc80008410000 */
[----:B-----5:R-:W-:-:S05]  /*5f70*/  FMUL.FTZ R143, R59, R246 ;  /* 0x000000f63b8f7220 */ /* 0x020fca0000410000 */
[----:B------:R-:W-:-:S05]  /*5f80*/  FSEL R143, R143, RZ, P4 ;  /* 0x000000ff8f8f7208 */ /* 0x000fca0002000000 */
[----:B------:R-:W-:Y:S01]  /*5f90*/  FADD.FTZ R95, R95, R143 ;  /* 0x0000008f5f5f7221 */ /* 0x000fe20000010000 */
[----:B------:R-:W-:Y:S01]  /*5fa0*/  MOV R143, UR4 ;  /* 0x00000004008f7c02 */ /* 0x000fe20008000f00 */
[----:B------:R-:W-:Y:S06]  /*5fb0*/  @!P4 BRA `(.L_x_22515) ;  /* 0x0000000800bcc947 */ /* 0x000fec0003800000 */
[----:B------:R-:W5:Y:S02]  /*5fc0*/  LDL.S16 R247, [R1+0x11c] ;  /* 0x00011c0001f77983 */ /* 0x000f640000100600 */
[----:B-----5:R-:W-:-:S05]  /*5fd0*/  HADD2.F32 R143, -RZ, R247.H0_H0 ;  /* 0x200000f7ff8f7230 */ /* 0x020fca0000004100 */
[----:B------:R-:W-:Y:S01]  /*5fe0*/  FMUL.FTZ R143, R143, R246 ;  /* 0x000000f68f8f7220 */ /* 0x000fe20000410000 */
[----:B------:R-:W-:Y:S06]  /*5ff0*/  BRA `(.L_x_22515) ;  /* 0x0000000800ac7947 */ /* 0x000fec0003800000 */
.L_x_22507:
        /* <DEDUP_REMOVED lines=22> */
[----:B-----5:R2:W-:Y:S01]  /*6160*/  STL [R1+0x124], R0 ;  /* 0x0001240001007387 */ /* 0x0205e20000100800 */
[----:B------:R-:W-:Y:S01]  /*6170*/  UMOV UR4, URZ ;  /* 0x000000ff00047c82 */ /* 0x000fe20008000000 */
[----:B------:R-:W-:-:S04]  /*6180*/  FADD.FTZ R140, R209, -R140 ;  /* 0x8000008cd18c7221 */ /* 0x000fc80000010000 */
[----:B------:R-:W-:-:S05]  /*6190*/  FMUL.FTZ R140, R248, R140 ;  /* 0x0000008cf88c7220 */ /* 0x000fca0000410000 */
[----:B------:R-:W-:Y:S02]  /*61a0*/  FSEL R140, R140, RZ, P4 ;  /* 0x000000ff8c8c7208 */ /* 0x000fe40002000000 */
[----:B------:R-:W-:-:S03]  /*61b0*/  LOP3.LUT P4, RZ, R246, 0xff, RZ, 0xc0, !PT ;  /* 0x000000fff6ff7812 */ /* 0x000fc6000788c0ff */
[----:B------:R-:W-:-:S04]  /*61c0*/  FMUL.FTZ R140, R140, UR9 ;  /* 0x000000098c8c7c20 */ /* 0x000fc80008410000 */
[----:B------:R-:W-:-:S04]  /*61d0*/  FMUL.FTZ R247, R140, UR8 ;  /* 0x000000088cf77c20 */ /* 0x000fc80008410000 */
[----:B------:R-:W-:Y:S02]  /*61e0*/  FMUL.FTZ R140, R56, R247 ;  /* 0x000000f7388c7220 */ /* 0x000fe40000410000 */
[----:B--2---:R-:W-:-:S03]  /*61f0*/  @P4 HADD2.F32 R0, -RZ, R230.H0_H0 ;  /* 0x200000e6ff004230 */ /* 0x004fc60000004100 */
[----:B------:R-:W-:-:S05]  /*6200*/  FSEL R140, R140, RZ, P4 ;  /* 0x000000ff8c8c7208 */ /* 0x000fca0002000000 */
[----:B------:R-:W-:Y:S01]  /*6210*/  FADD.FTZ R92, R92, R140 ;  /* 0x0000008c5c5c7221 */ /* 0x000fe20000010000 */
[----:B------:R-:W-:Y:S01]  /*6220*/  MOV R140, UR4 ;  /* 0x00000004008c7c02 */ /* 0x000fe20008000f00 */
[----:B------:R-:W-:Y:S02]  /*6230*/  @P4 FMUL.FTZ R140, R0, R247 ;  /* 0x000000f7008c4220 */ /* 0x000fe40000410000 */
[----:B------:R2:W5:Y:S05]  /*6240*/  LDL.LU R0, [R1+0x124] ;  /* 0x0001240001007983 */ /* 0x00056a0000300800 */
.L_x_22524:
[----:B------:R-:W-:Y:S05]  /*6250*/  BSYNC.RECONVERGENT B2 ;  /* 0x0000000000027941 */ /* 0x000fea0003800200 */
.L_x_22523:
[----:B------:R-:W-:Y:S04]  /*6260*/  BSSY.RECONVERGENT B2, `(.L_x_22525) ;  /* 0x0000014000027945 */ /* 0x000fe80003800200 */
[----:B------:R-:W-:Y:S05]  /*6270*/  @!P3 BRA `(.L_x_22526) ;  /* 0x000000000048b947 */ /* 0x000fea0003800000 */
[----:B-----5:R3:W-:Y:S04]  /*6280*/  STL [R1+0x124], R0 ;  /* 0x0001240001007387 */ /* 0x0207e80000100800 */
[----:B---3--:R-:W3:Y:S01]  /*6290*/  LDL.S16 R0, [R1+0x11e] ;  /* 0x00011e0001007983 */ /* 0x008ee20000100600 */
[----:B------:R-:W-:Y:S01]  /*62a0*/  FFMA.FTZ R141, R190, R227, R251 ;  /* 0x000000e3be8d7223 */ /* 0x000fe200000100fb */
[----:B------:R-:W-:Y:S01]  /*62b0*/  ISETP.GT.AND P4, PT, R249, RZ, PT ;  /* 0x000000fff900720c */ /* 0x000fe20003f84270 */
[----:B------:R-:W-:Y:S02]  /*62c0*/  UMOV UR4, URZ ;  /* 0x000000ff00047c82 */ /* 0x000fe40008000000 */
        /* <DEDUP_REMOVED lines=9> */
[----:B------:R-:W-:Y:S01]  /*6360*/  MOV R141, UR4 ;  /* 0x00000004008d7c02 */ /* 0x000fe20008000f00 */
[----:B---3--:R-:W-:-:S05]  /*6370*/  @P4 HADD2.F32 R0, -RZ, R0.H0_H0 ;  /* 0x20000000ff004230 */ /* 0x008fca0000004100 */
[----:B------:R-:W-:Y:S02]  /*6380*/  @P4 FMUL.FTZ R141, R0, R247 ;  /* 0x000000f7008d4220 */ /* 0x000fe40000410000 */
[----:B------:R3:W5:Y:S05]  /*6390*/  LDL.LU R0, [R1+0x124] ;  /* 0x0001240001007983 */ /* 0x00076a0000300800 */
.L_x_22526:
[----:B------:R-:W-:Y:S05]  /*63a0*/  BSYNC.RECONVERGENT B2 ;  /* 0x0000000000027941 */ /* 0x000fea0003800200 */
.L_x_22525:
[----:B------:R-:W-:Y:S04]  /*63b0*/  BSSY.RECONVERGENT B2, `(.L_x_22527) ;  /* 0x0000013000027945 */ /* 0x000fe80003800200 */
[----:B------:R-:W-:Y:S05]  /*63c0*/  @!P3 BRA `(.L_x_22528) ;  /* 0x000000000044b947 */ /* 0x000fea0003800000 */
        /* <DEDUP_REMOVED lines=11> */
[----:B----4-:R-:W-:-:S03]  /*6480*/  @P4 HADD2.F32 R0, -RZ, R231.H0_H0 ;  /* 0x200000e7ff004230 */ /* 0x010fc60000004100 */
[----:B------:R-:W-:-:S05]  /*6490*/  FSEL R142, R142, RZ, P4 ;  /* 0x000000ff8e8e7208 */ /* 0x000fca0002000000 */
[----:B------:R-:W-:Y:S01]  /*64a0*/  FADD.FTZ R94, R94, R142 ;  /* 0x0000008e5e5e7221 */ /* 0x000fe20000010000 */
[----:B------:R-:W-:Y:S01]  /*64b0*/  MOV R142, UR4 ;  /* 0x00000004008e7c02 */ /* 0x000fe20008000f00 */
[----:B------:R-:W-:Y:S02]  /*64c0*/  @P4 FMUL.FTZ R142, R0, R247 ;  /* 0x000000f7008e4220 */ /* 0x000fe40000410000 */
[----:B------:R4:W5:Y:S05]  /*64d0*/  LDL.LU R0, [R1+0x124] ;  /* 0x0001240001007983 */ /* 0x00096a0000300800 */
.L_x_22528:
[----:B------:R-:W-:Y:S05]  /*64e0*/  BSYNC.RECONVERGENT B2 ;  /* 0x0000000000027941 */ /* 0x000fea0003800200 */
.L_x_22527:
[----:B------:R-:W-:Y:S05]  /*64f0*/  @!P3 BRA `(.L_x_22515) ;  /* 0x00000004006cb947 */ /* 0x000fea0003800000 */
        /* <DEDUP_REMOVED lines=13> */
.L_x_22522:
        /* <DEDUP_REMOVED lines=19> */
.L_x_22530:
[----:B------:R-:W-:Y:S05]  /*6700*/  BSYNC.RECONVERGENT B2 ;  /* 0x0000000000027941 */ /* 0x000fea0003800200 */
.L_x_22529:
        /* <DEDUP_REMOVED lines=20> */
.L_x_22532:
[----:B------:R-:W-:Y:S05]  /*6850*/  BSYNC.RECONVERGENT B2 ;  /* 0x0000000000027941 */ /* 0x000fea0003800200 */
.L_x_22531:
        /* <DEDUP_REMOVED lines=19> */
.L_x_22534:
[----:B------:R-:W-:Y:S05]  /*6990*/  BSYNC.RECONVERGENT B2 ;  /* 0x0000000000027941 */ /* 0x000fea0003800200 */
.L_x_22533:
[----:B------:R-:W-:Y:S05]  /*69a0*/  @!P3 BRA `(.L_x_22515) ;  /* 0x000000000040b947 */ /* 0x000fea0003800000 */
[----:B------:R-:W2:Y:S01]  /*69b0*/  LDL.S16 R247, [R1+0x11c] ;  /* 0x00011c0001f77983 */ /* 0x000ea20000100600 */
[----:B------:R-:W-:Y:S01]  /*69c0*/  FFMA.FTZ R143, R191, R227, R251 ;  /* 0x000000e3bf8f7223 */ /* 0x000fe200000100fb */
[----:B------:R-:W-:Y:S01]  /*69d0*/  ISETP.GT.AND P4, PT, R249, RZ, PT ;  /* 0x000000fff900720c */ /* 0x000fe20003f84270 */
[----:B------:R-:W-:Y:S01]  /*69e0*/  UMOV UR4, URZ ;  /* 0x000000ff00047c82 */ /* 0x000fe20008000000 */
[----:B------:R-:W-:Y:S01]  /*69f0*/  ISETP.GE.U32.AND P5, PT, R246, 0x1000000, PT ;  /* 0x01000000f600780c */ /* 0x000fe20003fa6070 */
[----:B------:R-:W-:-:S04]  /*6a00*/  FADD.FTZ R143, R153, -R143 ;  /* 0x8000008f998f7221 */ /* 0x000fc80000010000 */
[----:B------:R-:W-:-:S05]  /*6a10*/  FMUL.FTZ R143, R248, R143 ;  /* 0x0000008ff88f7220 */ /* 0x000fca0000410000 */
[----:B------:R-:W-:-:S05]  /*6a20*/  FSEL R143, R143, RZ, P4 ;  /* 0x000000ff8f8f7208 */ /* 0x000fca0002000000 */
[----:B------:R-:W-:-:S04]  /*6a30*/  FMUL.FTZ R143, R143, UR9 ;  /* 0x000000098f8f7c20 */ /* 0x000fc80008410000 */
[----:B------:R-:W-:-:S04]  /*6a40*/  FMUL.FTZ R246, R143, UR8 ;  /* 0x000000088ff67c20 */ /* 0x000fc80008410000 */
[----:B-----5:R-:W-:-:S05]  /*6a50*/  FMUL.FTZ R143, R59, R246 ;  /* 0x000000f63b8f7220 */ /* 0x020fca0000410000 */
[----:B------:R-:W-:-:S05]  /*6a60*/  FSEL R143, R143, RZ, P5 ;  /* 0x000000ff8f8f7208 */ /* 0x000fca0002800000 */
[----:B------:R-:W-:Y:S01]  /*6a70*/  FADD.FTZ R95, R95, R143 ;  /* 0x0000008f5f5f7221 */ /* 0x000fe20000010000 */
[----:B------:R-:W-:Y:S01]  /*6a80*/  MOV R143, UR4 ;  /* 0x00000004008f7c02 */ /* 0x000fe20008000f00 */
[----:B--2---:R-:W-:-:S05]  /*6a90*/  @P5 HADD2.F32 R247, -RZ, R247.H0_H0 ;  /* 0x200000f7fff75230 */ /* 0x004fca0000004100 */
[----:B------:R-:W-:-:S07]  /*6aa0*/  @P5 FMUL.FTZ R143, R247, R246 ;  /* 0x000000f6f78f5220 */ /* 0x000fce0000410000 */
.L_x_22515:
[----:B------:R-:W-:Y:S05]  /*6ab0*/  BSYNC.RECONVERGENT B1 ;  /* 0x0000000000017941 */ /* 0x000fea0003800200 */
.L_x_22506:
[----:B------:R-:W0:Y:S01]  /*6ac0*/  @P0 LDC.64 R246, c[0x0][0x478] ;  /* 0x00011e00fff60b82 */ /* 0x000e220000000a00 */
[----:B-----5:R1:W-:Y:S02]  /*6ad0*/  STL [R1+0x124], R0 ;  /* 0x0001240001007387 */ /* 0x0203e40000100800 */
[----:B-1----:R-:W-:-:S05]  /*6ae0*/  @P0 IADD3 R0, PT, PT, R226, 0x20, RZ ;  /* 0x00000020e2000810 */ /* 0x002fca0007ffe0ff */
[----:B0-----:R-:W-:Y:S01]  /*6af0*/  @P0 IMAD.WIDE.U32 R246, R0, 0x10, R246 ;  /* 0x0000001000f60825 */ /* 0x001fe200078e00f6 */
[----:B------:R-:W-:-:S04]  /*6b00*/  @P3 IADD3 R0, PT, PT, R186, 0x20, RZ ;  /* 0x00000020ba003810 */ /* 0x000fc80007ffe0ff */
[----:B------:R0:W-:Y:S02]  /*6b10*/  @P0 STG.E.128 desc[UR6][R246.64], R76 ;  /* 0x0000004cf6000986 */ /* 0x0001e4000c101d06 */
[----:B0-----:R-:W0:Y:S02]  /*6b20*/  @P3 LDC.64 R246, c[0x0][0x468] ;  /* 0x00011a00fff63b82 */ /* 0x001e240000000a00 */
[----:B0-----:R-:W-:Y:S02]  /*6b30*/  @P3 IMAD.WIDE.U32 R246, R0, 0x10, R246 ;  /* 0x0000001000f63825 */ /* 0x001fe400078e00f6 */
[----:B------:R0:W5:Y:S01]  /*6b40*/  LDL.LU R0, [R1+0x124] ;  /* 0x0001240001007983 */ /* 0x0001620000300800 */
[----:B------:R-:W-:Y:S03]  /*6b50*/  BSSY.RECONVERGENT B1, `(.L_x_22535) ;  /* 0x0000007000017945 */ /* 0x000fe60003800200 */
[----:B------:R0:W-:Y:S01]  /*6b60*/  @P3 STG.E.128 desc[UR6][R246.64], R140 ;  /* 0x0000008cf6003986 */ /* 0x0001e2000c101d06 */
[----:B------:R-:W-:Y:S05]  /*6b70*/  @!P3 BRA `(.L_x_22536) ;  /* 0x000000000010b947 */ /* 0x000fea0003800000 */
[----:B------:R-:W1:Y:S01]  /*6b80*/  LDC.64 R58, c[0x0][0x390] ;  /* 0x0000e400ff3a7b82 */ /* 0x000e620000000a00 */
[----:B------:R-:W-:-:S05]  /*6b90*/  IADD3 R56, PT, PT, R186, 0x40, RZ ;  /* 0x00000040ba387810 */ /* 0x000fca0007ffe0ff */
[----:B-1----:R-:W-:-:S06]  /*6ba0*/  IMAD.WIDE.U32 R56, R56, 0x10, R58 ;  /* 0x0000001038387825 */ /* 0x002fcc00078e003a */
[----:B------:R-:W5:Y:S02]  /*6bb0*/  LDG.E.128 R56, desc[UR6][R56.64] ;  /* 0x0000000638387981 */ /* 0x000f64000c1e1d00 */
.L_x_22536:
[----:B------:R-:W-:Y:S05]  /*6bc0*/  BSYNC.RECONVERGENT B1 ;  /* 0x0000000000017941 */ /* 0x000fea0003800200 */
.L_x_22535:
        /* <DEDUP_REMOVED lines=13> */
[----:B0-----:R-:W-:-:S03]  /*6ca0*/  MOV R140, UR4 ;  /* 0x00000004008c7c02 */ /* 0x001fc60008000f00 */
[----:B-----5:R-:W-:-:S05]  /*6cb0*/  FMUL.FTZ R78, R56, R77 ;  /* 0x0000004d384e7220 */ /* 0x020fca0000410000 */
[----:B------:R-:W-:-:S05]  /*6cc0*/  FSEL R78, R78, RZ, P4 ;  /* 0x000000ff4e4e7208 */ /* 0x000fca0002000000 */
[----:B------:R-:W-:Y:S01]  /*6cd0*/  FADD.FTZ R96, R96, R78 ;  /* 0x0000004e60607221 */ /* 0x000fe20000010000 */
[----:B------:R-:W-:-:S05]  /*6ce0*/  @P4 HADD2.F32 R78, -RZ, R232.H0_H0 ;  /* 0x200000e8ff4e4230 */ /* 0x000fca0000004100 */
[----:B------:R-:W-:-:S07]  /*6cf0*/  @P4 FMUL.FTZ R140, R77, R78 ;  /* 0x0000004e4d8c4220 */ /* 0x000fce0000410000 */
.L_x_22541:
[----:B------:R-:W-:Y:S05]  /*6d00*/  BSYNC.RECONVERGENT B2 ;  /* 0x0000000000027941 */ /* 0x000fea0003800200 */
.L_x_22540:
[----:B------:R-:W-:Y:S01]  /*6d10*/  @P2 FFMA.FTZ R78, R192, R227, R251 ;  /* 0x000000e3c04e2223 */ /* 0x000fe200000100fb */
[----:B------:R-:W-:Y:S01]  /*6d20*/  BSSY.RECONVERGENT B2, `(.L_x_22542) ;  /* 0x0000010000027945 */ /* 0x000fe20003800200 */
[----:B------:R-:W-:Y:S02]  /*6d30*/  MOV R77, R41 ;  /* 0x00000029004d7202 */ /* 0x000fe40000000f00 */
[----:B------:R-:W-:-:S04]  /*6d40*/  @P2 FADD.FTZ R78, R155, -R78 ;  /* 0x8000004e9b4e2221 */ /* 0x000fc80000010000 */
[----:B------:R-:W-:Y:S01]  /*6d50*/  @P2 FFMA.FTZ R77, R248, R78, R41 ;  /* 0x0000004ef84d2223 */ /* 0x000fe20000010029 */
[----:B------:R-:W-:Y:S06]  /*6d60*/  @!P3 BRA `(.L_x_22543) ;  /* 0x00000000002cb947 */ /* 0x000fec0003800000 */
[----:B0-----:R-:W2:Y:S01]  /*6d70*/  LDL.S16 R246, [R1+0x11a] ;  /* 0x00011a0001f67983 */ /* 0x001ea20000100600 */
        /* <DEDUP_REMOVED lines=10> */
.L_x_22543:
[----:B------:R-:W-:Y:S05]  /*6e20*/  BSYNC.RECONVERGENT B2 ;  /* 0x0000000000027941 */ /* 0x000fea0003800200 */
.L_x_22542:
        /* <DEDUP_REMOVED lines=10> */
[----:B0----5:R-:W-:-:S05]  /*6ed0*/  FMUL.FTZ R142, R58, R79 ;  /* 0x0000004f3a8e7220 */ /* 0x021fca0000410000 */
[----:B------:R-:W-:Y:S01]  /*6ee0*/  FSEL R142, R142, RZ, P4 ;  /* 0x000000ff8e8e7208 */ /* 0x000fe20002000000 */
[----:B------:R-:W-:-:S04]  /*6ef0*/  @P4 HADD2.F32 R246, -RZ, R233.H0_H0 ;  /* 0x200000e9fff64230 */ /* 0x000fc80000004100 */
[----:B------:R-:W-:Y:S01]  /*6f00*/  FADD.FTZ R98, R98, R142 ;  /* 0x0000008e62627221 */ /* 0x000fe20000010000 */
[----:B------:R-:W-:Y:S01]  /*6f10*/  MOV R142, UR4 ;  /* 0x00000004008e7c02 */ /* 0x000fe20008000f00 */
[----:B------:R-:W-:-:S07]  /*6f20*/  @P4 FMUL.FTZ R142, R79, R246 ;  /* 0x000000f64f8e4220 */ /* 0x000fce0000410000 */
.L_x_22545:
[----:B------:R-:W-:Y:S05]  /*6f30*/  BSYNC.RECONVERGENT B2 ;  /* 0x0000000000027941 */ /* 0x000fea0003800200 */
.L_x_22544:
[----:B------:R-:W-:-:S04]  /*6f40*/  @P2 FFMA.FTZ R79, R193, R227, R251 ;  /* 0x000000e3c14f2223 */ /* 0x000fc800000100fb */
[----:B0-----:R-:W-:Y:S01]  /*6f50*/  @P2 FADD.FTZ R246, R157, -R79 ;  /* 0x8000004f9df62221 */ /* 0x001fe20000010000 */
        /* <DEDUP_REMOVED lines=16> */
.L_x_22539:
[----:B------:R-:W-:Y:S04]  /*7060*/  BSSY.RECONVERGENT B2, `(.L_x_22547) ;  /* 0x0000010000027945 */ /* 0x000fe80003800200 */
[----:B------:R-:W-:Y:S05]  /*7070*/  @!P3 BRA `(.L_x_22548) ;  /* 0x000000000038b947 */ /* 0x000fea0003800000 */
[----:B0-----:R-:W-:Y:S01]  /*7080*/  @P2 FFMA.FTZ R140, R154, R227, R251 ;  /* 0x000000e39a8c2223 */ /* 0x001fe200000100fb */
[----:B------:R-:W-:Y:S01]  /*7090*/  MOV R246, R40 ;  /* 0x0000002800f67202 */ /* 0x000fe20000000f00 */
[----:B------:R-:W-:Y:S01]  /*70a0*/  UMOV UR4, URZ ;  /* 0x000000ff00047c82 */ /* 0x000fe20008000000 */
[----:B------:R-:W-:Y:S01]  /*70b0*/  LOP3.LUT P4, RZ, R245, 0xff, RZ, 0xc0, !PT ;  /* 0x000000fff5ff7812 */ /* 0x000fe2000788c0ff */
[----:B------:R-:W-:-:S04]  /*70c0*/  @P2 FADD.FTZ R140, R211, -R140 ;  /* 0x8000008cd38c2221 */ /* 0x000fc80000010000 */
[----:B------:R-:W-:-:S04]  /*70d0*/  @P2 FFMA.FTZ R246, R248, R140, R40 ;  /* 0x0000008cf8f62223 */ /* 0x000fc80000010028 */
[----:B------:R-:W-:-:S04]  /*70e0*/  FMUL.FTZ R140, R246, UR9 ;  /* 0x00000009f68c7c20 */ /* 0x000fc80008410000 */
[----:B------:R-:W-:Y:S01]  /*70f0*/  FMUL.FTZ R247, R140, UR8 ;  /* 0x000000088cf77c20 */ /* 0x000fe20008410000 */
[----:B------:R-:W-:-:S03]  /*7100*/  @P4 HADD2.F32 R246, -RZ, R232.H0_H0 ;  /* 0x200000e8fff64230 */ /* 0x000fc60000004100 */
[----:B-----5:R-:W-:-:S05]  /*7110*/  FMUL.FTZ R140, R56, R247 ;  /* 0x000000f7388c7220 */ /* 0x020fca0000410000 */
[----:B------:R-:W-:-:S05]  /*7120*/  FSEL R140, R140, RZ, P4 ;  /* 0x000000ff8c8c7208 */ /* 0x000fca0002000000 */
[----:B------:R-:W-:Y:S01]  /*7130*/  FADD.FTZ R96, R96, R140 ;  /* 0x0000008c60607221 */ /* 0x000fe20000010000 */
[----:B------:R-:W-:Y:S01]  /*7140*/  MOV R140, UR4 ;  /* 0x00000004008c7c02 */ /* 0x000fe20008000f00 */
[----:B------:R-:W-:-:S07]  /*7150*/  @P4 FMUL.FTZ R140, R246, R247 ;  /* 0x000000f7f68c4220 */ /* 0x000fce0000410000 */
.L_x_22548:
[----:B------:R-:W-:Y:S05]  /*7160*/  BSYNC.RECONVERGENT B2 ;  /* 0x0000000000027941 */ /* 0x000fea0003800200 */
.L_x_22547:
[----:B------:R-:W-:Y:S04]  /*7170*/  BSSY.RECONVERGENT B2, `(.L_x_22549) ;  /* 0x0000011000027945 */ /* 0x000fe80003800200 */
[----:B------:R-:W-:Y:S05]  /*7180*/  @!P3 BRA `(.L_x_22550) ;  /* 0x00000000003cb947 */ /* 0x000fea0003800000 */
[----:B0-----:R-:W-:Y:S01]  /*7190*/  @P2 FFMA.FTZ R141, R192, R227, R251 ;  /* 0x000000e3c08d2223 */ /* 0x001fe200000100fb */
[----:B------:R-:W-:-:S03]  /*71a0*/  MOV R246, R41 ;  /* 0x0000002900f67202 */ /* 0x000fc60000000f00 */
[----:B------:R-:W-:-:S04]  /*71b0*/  @P2 FADD.FTZ R141, R155, -R141 ;  /* 0x8000008d9b8d2221 */ /* 0x000fc80000010000 */
[----:B------:R-:W-:-:S04]  /*71c0*/  @P2 FFMA.FTZ R246, R248, R141, R41 ;  /* 0x0000008df8f62223 */ /* 0x000fc80000010029 */
[----:B------:R-:W-:Y:S02]  /*71d0*/  FMUL.FTZ R141, R246, UR9 ;  /* 0x00000009f68d7c20 */ /* 0x000fe40008410000 */
[----:B------:R-:W2:Y:S01]  /*71e0*/  LDL.S16 R246, [R1+0x11a] ;  /* 0x00011a0001f67983 */ /* 0x000ea20000100600 */
[----:B------:R-:W-:Y:S01]  /*71f0*/  LOP3.LUT P4, RZ, R245, 0xff00, RZ, 0xc0, !PT ;  /* 0x0000ff00f5ff7812 */ /* 0x000fe2000788c0ff */
[----:B------:R-:W-:Y:S01]  /*7200*/  FMUL.FTZ R247, R141, UR8 ;  /* 0x000000088df77c20 */ /* 0x000fe20008410000 */
[----:B------:R-:W-:-:S03]  /*7210*/  UMOV UR4, URZ ;  /* 0x000000ff00047c82 */ /* 0x000fc60008000000 */
[----:B-----5:R-:W-:-:S05]  /*7220*/  FMUL.FTZ R141, R57, R247 ;  /* 0x000000f7398d7220 */ /* 0x020fca0000410000 */
[----:B------:R-:W-:-:S05]  /*7230*/  FSEL R141, R141, RZ, P4 ;  /* 0x000000ff8d8d7208 */ /* 0x000fca0002000000 */
[----:B------:R-:W-:Y:S01]  /*7240*/  FADD.FTZ R97, R97, R141 ;  /* 0x0000008d61617221 */ /* 0x000fe20000010000 */
[----:B------:R-:W-:Y:S01]  /*7250*/  MOV R141, UR4 ;  /* 0x00000004008d7c02 */ /* 0x000fe20008000f00 */
[----:B--2---:R-:W-:-:S05]  /*7260*/  @P4 HADD2.F32 R246, -RZ, R246.H0_H0 ;  /* 0x200000f6fff64230 */ /* 0x004fca0000004100 */
[----:B------:R-:W-:-:S07]  /*7270*/  @P4 FMUL.FTZ R141, R246, R247 ;  /* 0x000000f7f68d4220 */ /* 0x000fce0000410000 */
.L_x_22550:
[----:B------:R-:W-:Y:S05]  /*7280*/  BSYNC.RECONVERGENT B2 ;  /* 0x0000000000027941 */ /* 0x000fea0003800200 */
.L_x_22549:
        /* <DEDUP_REMOVED lines=16> */
.L_x_22552:
[----:B------:R-:W-:Y:S05]  /*7390*/  BSYNC.RECONVERGENT B2 ;  /* 0x0000000000027941 */ /* 0x000fea0003800200 */
.L_x_22551:
[----:B------:R-:W-:Y:S05]  /*73a0*/  @!P3 BRA `(.L_x_22546) ;  /* 0x0000000800c0b947 */ /* 0x000fea0003800000 */
[----:B0-----:R-:W-:Y:S01]  /*73b0*/  @P2 FFMA.FTZ R143, R193, R227, R251 ;  /* 0x000000e3c18f2223 */ /* 0x001fe200000100fb */
        /* <DEDUP_REMOVED lines=16> */
.L_x_22538:
        /* <DEDUP_REMOVED lines=29> */
[----:B-----5:R-:W-:Y:S02]  /*7690*/  FMUL.FTZ R140, R56, R246 ;  /* 0x000000f6388c7220 */ /* 0x020fe40000410000 */
[----:B------:R-:W-:-:S03]  /*76a0*/  @P4 HADD2.F32 R247, -RZ, R232.H0_H0 ;  /* 0x200000e8fff74230 */ /* 0x000fc60000004100 */
[----:B------:R-:W-:-:S05]  /*76b0*/  FSEL R140, R140, RZ, P4 ;  /* 0x000000ff8c8c7208 */ /* 0x000fca0002000000 */
[----:B------:R-:W-:Y:S01]  /*76c0*/  FADD.FTZ R96, R96, R140 ;  /* 0x0000008c60607221 */ /* 0x000fe20000010000 */
[----:B------:R-:W-:Y:S01]  /*76d0*/  MOV R140, UR4 ;  /* 0x00000004008c7c02 */ /* 0x000fe20008000f00 */
[----:B------:R-:W-:-:S07]  /*76e0*/  @P4 FMUL.FTZ R140, R247, R246 ;  /* 0x000000f6f78c4220 */ /* 0x000fce0000410000 */
.L_x_22555:
[----:B------:R-:W-:Y:S05]  /*76f0*/  BSYNC.RECONVERGENT B2 ;  /* 0x0000000000027941 */ /* 0x000fea0003800200 */
.L_x_22554:
[----:B------:R-:W-:Y:S04]  /*7700*/  BSSY.RECONVERGENT B2, `(.L_x_22556) ;  /* 0x0000012000027945 */ /* 0x000fe80003800200 */
[----:B------:R-:W-:Y:S05]  /*7710*/  @!P3 BRA `(.L_x_22557) ;  /* 0x000000000040b947 */ /* 0x000fea0003800000 */
[----:B0-----:R-:W2:Y:S01]  /*7720*/  LDL.S16 R247, [R1+0x11a] ;  /* 0x00011a0001f77983 */ /* 0x001ea20000100600 */
        /* <DEDUP_REMOVED lines=15> */
.L_x_22557:
[----:B------:R-:W-:Y:S05]  /*7820*/  BSYNC.RECONVERGENT B2 ;  /* 0x0000000000027941 */ /* 0x000fea0003800200 */
.L_x_22556:
[----:B------:R-:W-:Y:S04]  /*7830*/  BSSY.RECONVERGENT B2, `(.L_x_22558) ;  /* 0x0000011000027945 */ /* 0x000fe80003800200 */
[----:B------:R-:W-:Y:S05]  /*7840*/  @!P3 BRA `(.L_x_22559) ;  /* 0x00000000003cb947 */ /* 0x000fea0003800000 */
        /* <DEDUP_REMOVED lines=15> */
.L_x_22559:
[----:B------:R-:W-:Y:S05]  /*7940*/  BSYNC.RECONVERGENT B2 ;  /* 0x0000000000027941 */ /* 0x000fea0003800200 */
.L_x_22558:
[----:B------:R-:W-:Y:S05]  /*7950*/  @!P3 BRA `(.L_x_22546) ;  /* 0x000000040054b947 */ /* 0x000fea0003800000 */
[----:B0-----:R-:W-:Y:S01]  /*7960*/  FMUL.FTZ R143, R79, UR9 ;  /* 0x000000094f8f7c20 */ /* 0x001fe20008410000 */
        /* <DEDUP_REMOVED lines=12> */
.L_x_22553:
        /* <DEDUP_REMOVED lines=17> */
.L_x_22561:
[----:B------:R-:W-:Y:S05]  /*7b40*/  BSYNC.RECONVERGENT B2 ;  /* 0x0000000000027941 */ /* 0x000fea0003800200 */
.L_x_22560:
        /* <DEDUP_REMOVED lines=18> */
.L_x_22563:
[----:B------:R-:W-:Y:S05]  /*7c70*/  BSYNC.RECONVERGENT B2 ;  /* 0x0000000000027941 */ /* 0x000fea0003800200 */
.L_x_22562:
        /* <DEDUP_REMOVED lines=17> */
.L_x_22565:
[----:B------:R-:W-:Y:S05]  /*7d90*/  BSYNC.RECONVERGENT B2 ;  /* 0x0000000000027941 */ /* 0x000fea0003800200 */
.L_x_22564:
[----:B------:R-:W-:Y:S05]  /*7da0*/  @!P3 BRA `(.L_x_22546) ;  /* 0x000000000040b947 */ /* 0x000fea0003800000 */
[----:B0-----:R-:W2:Y:S01]  /*7db0*/  LDL.S16 R246, [R1+0x118] ;  /* 0x0001180001f67983 */ /* 0x001ea20000100600 */
        /* <DEDUP_REMOVED lines=15> */
.L_x_22546:
[----:B------:R-:W-:Y:S05]  /*7eb0*/  BSYNC.RECONVERGENT B1 ;  /* 0x0000000000017941 */ /* 0x000fea0003800200 */
.L_x_22537:
        /* <DEDUP_REMOVED lines=14> */
.L_x_22567:
[----:B------:R-:W-:Y:S05]  /*7fa0*/  BSYNC.RECONVERGENT B1 ;  /* 0x0000000000017941 */ /* 0x000fea0003800200 */
.L_x_22566:
        /* <DEDUP_REMOVED lines=19> */
.L_x_22572:
[----:B------:R-:W-:Y:S05]  /*80e0*/  BSYNC.RECONVERGENT B2 ;  /* 0x0000000000027941 */ /* 0x000fea0003800200 */
.L_x_22571:
        /* <DEDUP_REMOVED lines=15> */
[----:B--2---:R-:W-:-:S05]  /*81e0*/  @P4 HADD2.F32 R79, -RZ, R245.H0_H0 ;  /* 0x200000f5ff4f4230 */ /* 0x004fca0000004100 */
[----:B------:R-:W-:-:S07]  /*81f0*/  @P4 FMUL.FTZ R141, R78, R79 ;  /* 0x0000004f4e8d4220 */ /* 0x000fce0000410000 */
.L_x_22574:
[----:B------:R-:W-:Y:S05]  /*8200*/  BSYNC.RECONVERGENT B2 ;  /* 0x0000000000027941 */ /* 0x000fea0003800200 */
.L_x_22573:
        /* <DEDUP_REMOVED lines=16> */
.L_x_22576:
[----:B------:R-:W-:Y:S05]  /*8310*/  BSYNC.RECONVERGENT B2 ;  /* 0x0000000000027941 */ /* 0x000fea0003800200 */
.L_x_22575:
[----:B------:R-:W-:-:S04]  /*8320*/  @P2 FFMA.FTZ R79, R195, R227, R251 ;  /* 0x000000e3c34f2223 */ /* 0x000fc800000100fb */
[----:B------:R-:W-:Y:S01]  /*8330*/  @P2 FADD.FTZ R245, R161, -R79 ;  /* 0x8000004fa1f52221 */ /* 0x000fe20000010000 */
[----:B------:R-:W-:-:S03]  /*8340*/  MOV R79, R39 ;  /* 0x00000027004f7202 */ /* 0x000fc60000000f00 */
[----:B------:R-:W-:Y:S01]  /*8350*/  @P2 FFMA.FTZ R79, R248, R245, R39 ;  /* 0x000000f5f84f2223 */ /* 0x000fe20000010027 */
[----:B------:R-:W-:Y:S06]  /*8360*/  @!P3 BRA `(.L_x_22577) ;  /* 0x0000000c00d8b947 */ /* 0x000fec0003800000 */
        /* <DEDUP_REMOVED lines=13> */
.L_x_22570:
        /* <DEDUP_REMOVED lines=16> */
.L_x_22579:
[----:B------:R-:W-:Y:S05]  /*8540*/  BSYNC.RECONVERGENT B2 ;  /* 0x0000000000027941 */ /* 0x000fea0003800200 */
.L_x_22578:
[----:B------:R-:W-:Y:S04]  /*8550*/  BSSY.RECONVERGENT B2, `(.L_x_22580) ;  /* 0x0000012000027945 */ /* 0x000fe80003800200 */
[----:B------:R-:W-:Y:S05]  /*8560*/  @!P3 BRA `(.L_x_22581) ;  /* 0x000000000040b947 */ /* 0x000fea0003800000 */
[----:B------:R-:W2:Y:S01]  /*8570*/  LDL.S16 R245, [R1+0x116] ;  /* 0x0001160001f57983 */ /* 0x000ea20000100600 */
[----:B0-----:R-:W-:Y:S01]  /*8580*/  @P2 FFMA.FTZ R141, R194, R227, R251 ;  /* 0x000000e3c28d2223 */ /* 0x001fe200000100fb */
[----:B------:R-:W-:Y:S01]  /*8590*/  LOP3.LUT P4, RZ, R244, 0xff00, RZ, 0xc0, !PT ;  /* 0x0000ff00f4ff7812 */ /* 0x000fe2000788c0ff */
[----:B------:R-:W-:Y:S02]  /*85a0*/  UMOV UR4, URZ ;  /* 0x000000ff00047c82 */ /* 0x000fe40008000000 */
[----:B------:R-:W-:Y:S01]  /*85b0*/  @P2 FADD.FTZ R141, R159, -R141 ;  /* 0x8000008d9f8d2221 */ /* 0x000fe20000010000 */
[----:B--2---:R-:W-:Y:S02]  /*85c0*/  PRMT R246, R245, 0x7610, R246 ;  /* 0x00007610f5f67816 */ /* 0x004fe400000000f6 */
[----:B------:R-:W-:Y:S01]  /*85d0*/  MOV R245, R37 ;  /* 0x0000002500f57202 */ /* 0x000fe20000000f00 */
[----:B------:R-:W-:-:S06]  /*85e0*/  @P2 FFMA.FTZ R245, R248, R141, R37 ;  /* 0x0000008df8f52223 */ /* 0x000fcc0000010025 */
[----:B------:R-:W-:Y:S02]  /*85f0*/  @P4 HADD2.F32 R246, -RZ, R246.H0_H0 ;  /* 0x200000f6fff64230 */ /* 0x000fe40000004100 */
[----:B------:R-:W-:-:S04]  /*8600*/  FMUL.FTZ R141, R245, UR9 ;  /* 0x00000009f58d7c20 */ /* 0x000fc80008410000 */
[----:B------:R-:W-:-:S04]  /*8610*/  FMUL.FTZ R245, R141, UR8 ;  /* 0x000000088df57c20 */ /* 0x000fc80008410000 */
[----:B-----5:R-:W-:-:S05]  /*8620*/  FMUL.FTZ R141, R57, R245 ;  /* 0x000000f5398d7220 */ /* 0x020fca0000410000 */
[----:B------:R-:W-:-:S05]  /*8630*/  FSEL R141, R141, RZ, P4 ;  /* 0x000000ff8d8d7208 */ /* 0x000fca0002000000 */
[----:B------:R-:W-:Y:S01]  /*8640*/  FADD.FTZ R101, R101, R141 ;  /* 0x0000008d65657221 */ /* 0x000fe20000010000 */
[----:B------:R-:W-:Y:S01]  /*8650*/  MOV R141, UR4 ;  /* 0x00000004008d7c02 */ /* 0x000fe20008000f00 */
[----:B------:R-:W-:-:S07]  /*8660*/  @P4 FMUL.FTZ R141, R246, R245 ;  /* 0x000000f5f68d4220 */ /* 0x000fce0000410000 */
.L_x_22581:
[----:B------:R-:W-:Y:S05]  /*8670*/  BSYNC.RECONVERGENT B2 ;  /* 0x0000000000027941 */ /* 0x000fea0003800200 */
.L_x_22580:
        /* <DEDUP_REMOVED lines=16> */
.L_x_22583:
[----:B------:R-:W-:Y:S05]  /*8780*/  BSYNC.RECONVERGENT B2 ;  /* 0x0000000000027941 */ /* 0x000fea0003800200 */
.L_x_22582:
        /* <DEDUP_REMOVED lines=18> */
.L_x_22569:
        /* <DEDUP_REMOVED lines=35> */
.L_x_22586:
[----:B------:R-:W-:Y:S05]  /*8ae0*/  BSYNC.RECONVERGENT B2 ;  /* 0x0000000000027941 */ /* 0x000fea0003800200 */
.L_x_22585:
[----:B------:R-:W-:Y:S04]  /*8af0*/  BSSY.RECONVERGENT B2, `(.L_x_22587) ;  /* 0x0000013000027945 */ /* 0x000fe80003800200 */
[----:B------:R-:W-:Y:S05]  /*8b00*/  @!P3 BRA `(.L_x_22588) ;  /* 0x000000000044b947 */ /* 0x000fea0003800000 */
[----:B------:R-:W2:Y:S01]  /*8b10*/  LDL.S16 R245, [R1+0x116] ;  /* 0x0001160001f57983 */ /* 0x000ea20000100600 */
[----:B0-----:R-:W-:Y:S01]  /*8b20*/  FFMA.FTZ R141, R194, R227, R251 ;  /* 0x000000e3c28d7223 */ /* 0x001fe200000100fb */
[----:B------:R-:W-:Y:S01]  /*8b30*/  ISETP.GT.AND P4, PT, R249, RZ, PT ;  /* 0x000000fff900720c */ /* 0x000fe20003f84270 */
[----:B------:R-:W-:Y:S02]  /*8b40*/  UMOV UR4, URZ ;  /* 0x000000ff00047c82 */ /* 0x000fe40008000000 */
[----:B------:R-:W-:-:S04]  /*8b50*/  FADD.FTZ R141, R159, -R141 ;  /* 0x8000008d9f8d7221 */ /* 0x000fc80000010000 */
[----:B------:R-:W-:-:S05]  /*8b60*/  FMUL.FTZ R141, R248, R141 ;  /* 0x0000008df88d7220 */ /* 0x000fca0000410000 */
[----:B------:R-:W-:Y:S02]  /*8b70*/  FSEL R141, R141, RZ, P4 ;  /* 0x000000ff8d8d7208 */ /* 0x000fe40002000000 */
[----:B------:R-:W-:-:S03]  /*8b80*/  LOP3.LUT P4, RZ, R244, 0xff00, RZ, 0xc0, !PT ;  /* 0x0000ff00f4ff7812 */ /* 0x000fc6000788c0ff */
[----:B------:R-:W-:Y:S01]  /*8b90*/  FMUL.FTZ R141, R141, UR9 ;  /* 0x000000098d8d7c20 */ /* 0x000fe20008410000 */
[----:B--2---:R-:W-:-:S03]  /*8ba0*/  PRMT R246, R245, 0x7610, R246 ;  /* 0x00007610f5f67816 */ /* 0x004fc600000000f6 */
[----:B------:R-:W-:-:S04]  /*8bb0*/  FMUL.FTZ R245, R141, UR8 ;  /* 0x000000088df57c20 */ /* 0x000fc80008410000 */
[----:B-----5:R-:W-:Y:S02]  /*8bc0*/  FMUL.FTZ R141, R57, R245 ;  /* 0x000000f5398d7220 */ /* 0x020fe40000410000 */
[----:B------:R-:W-:-:S03]  /*8bd0*/  @P4 HADD2.F32 R246, -RZ, R246.H0_H0 ;  /* 0x200000f6fff64230 */ /* 0x000fc60000004100 */
[----:B------:R-:W-:-:S05]  /*8be0*/  FSEL R141, R141, RZ, P4 ;  /* 0x000000ff8d8d7208 */ /* 0x000fca0002000000 */
[----:B------:R-:W-:Y:S01]  /*8bf0*/  FADD.FTZ R101, R101, R141 ;  /* 0x0000008d65657221 */ /* 0x000fe20000010000 */
[----:B------:R-:W-:Y:S01]  /*8c00*/  MOV R141, UR4 ;  /* 0x00000004008d7c02 */ /* 0x000fe20008000f00 */
[----:B------:R-:W-:-:S07]  /*8c10*/  @P4 FMUL.FTZ R141, R246, R245 ;  /* 0x000000f5f68d4220 */ /* 0x000fce0000410000 */
.L_x_22588:
[----:B------:R-:W-:Y:S05]  /*8c20*/  BSYNC.RECONVERGENT B2 ;  /* 0x0000000000027941 */ /* 0x000fea0003800200 */
.L_x_22587:
        /* <DEDUP_REMOVED lines=17> */
.L_x_22590:
[----:B------:R-:W-:Y:S05]  /*8d40*/  BSYNC.RECONVERGENT B2 ;  /* 0x0000000000027941 */ /* 0x000fea0003800200 */
.L_x_22589:
        /* <DEDUP_REMOVED lines=14> */
.L_x_22584:
        /* <DEDUP_REMOVED lines=17> */
.L_x_22592:
[----:B------:R-:W-:Y:S05]  /*8f40*/  BSYNC.RECONVERGENT B2 ;  /* 0x0000000000027941 */ /* 0x000fea0003800200 */
.L_x_22591:
        /* <DEDUP_REMOVED lines=19> */
.L_x_22594:
[----:B------:R-:W-:Y:S05]  /*9080*/  BSYNC.RECONVERGENT B2 ;  /* 0x0000000000027941 */ /* 0x000fea0003800200 */
.L_x_22593:
        /* <DEDUP_REMOVED lines=17> */
.L_x_22596:
[----:B------:R-:W-:Y:S05]  /*91a0*/  BSYNC.RECONVERGENT B2 ;  /* 0x0000000000027941 */ /* 0x000fea0003800200 */
.L_x_22595:
        /* <DEDUP_REMOVED lines=14> */
[----:B------:R-:W-:Y:S02]  /*9290*/  MOV R143, UR4 ;  /* 0x00000004008f7c02 */ /* 0x000fe40008000f00 */
[----:B--2---:R-:W-:-:S05]  /*92a0*/  PRMT R245, R246, 0x7610, R245 ;  /* 0x00007610f6f57816 */ /* 0x004fca00000000f5 */
[----:B------:R-:W-:-:S05]  /*92b0*/  @P5 HADD2.F32 R245, -RZ, R245.H0_H0 ;  /* 0x200000f5fff55230 */ /* 0x000fca0000004100 */
[----:B------:R-:W-:-:S07]  /*92c0*/  @P5 FMUL.FTZ R143, R245, R244 ;  /* 0x000000f4f58f5220 */ /* 0x000fce0000410000 */
.L_x_22577:
[----:B------:R-:W-:Y:S05]  /*92d0*/  BSYNC.RECONVERGENT B1 ;  /* 0x0000000000017941 */ /* 0x000fea0003800200 */
.L_x_22568:
[----:B------:R-:W1:Y:S01]  /*92e0*/  @P0 LDC.64 R244, c[0x0][0x478] ;  /* 0x00011e00fff40b82 */ /* 0x000e620000000a00 */
[----:B0-----:R-:W-:Y:S01]  /*92f0*/  @P0 IADD3 R246, PT, PT, R226, 0x60, RZ ;  /* 0x00000060e2f60810 */ /* 0x001fe20007ffe0ff */
[----:B------:R-:W-:Y:S04]  /*9300*/  BSSY.RECONVERGENT B1, `(.L_x_22597) ;  /* 0x000000c000017945 */ /* 0x000fe80003800200 */
[----:B-1----:R-:W-:Y:S01]  /*9310*/  @P0 IMAD.WIDE.U32 R244, R246, 0x10, R244 ;  /* 0x00000010f6f40825 */ /* 0x002fe200078e00f4 */
        /* <DEDUP_REMOVED lines=10> */
.L_x_22598:
[----:B------:R-:W-:Y:S05]  /*93c0*/  BSYNC.RECONVERGENT B1 ;  /* 0x0000000000017941 */ /* 0x000fea0003800200 */
.L_x_22597:
        /* <DEDUP_REMOVED lines=19> */
.L_x_22603:
[----:B------:R-:W-:Y:S05]  /*9500*/  BSYNC.RECONVERGENT B2 ;  /* 0x0000000000027941 */ /* 0x000fea0003800200 */
.L_x_22602:
        /* <DEDUP_REMOVED lines=17> */
.L_x_22605:
[----:B------:R-:W-:Y:S05]  /*9620*/  BSYNC.RECONVERGENT B2 ;  /* 0x0000000000027941 */ /* 0x000fea0003800200 */
.L_x_22604:
        /* <DEDUP_REMOVED lines=16> */
.L_x_22607:
[----:B------:R-:W-:Y:S05]  /*9730*/  BSYNC.RECONVERGENT B2 ;  /* 0x0000000000027941 */ /* 0x000fea0003800200 */
.L_x_22606:
        /* <DEDUP_REMOVED lines=8> */
[----:B------:R-:W-:Y:S01]  /*97c0*/  FMUL.FTZ R244, R143, UR8 ;  /* 0x000000088ff47c20 */ /* 0x000fe20008410000 */
[----:B------:R-:W-:-:S03]  /*97d0*/  MOV R143, UR4 ;  /* 0x00000004008f7c02 */ /* 0x000fc60008000f00 */
[----:B-----5:R-:W-:-:S05]  /*97e0*/  FMUL.FTZ R7, R59, R244 ;  /* 0x000000f43b077220 */ /* 0x020fca0000410000 */
[----:B------:R-:W-:-:S05]  /*97f0*/  FSEL R7, R7, RZ, P4 ;  /* 0x000000ff07077208 */ /* 0x000fca0002000000 */
[----:B------:R-:W-:Y:S01]  /*9800*/  FADD.FTZ R107, R107, R7 ;  /* 0x000000076b6b7221 */ /* 0x000fe20000010000 */
[----:B------:R-:W-:Y:S06]  /*9810*/  @!P4 BRA `(.L_x_22608) ;  /* 0x0000000c00b4c947 */ /* 0x000fec0003800000 */
[----:B------:R-:W5:Y:S02]  /*9820*/  LDL.S16 R245, [R1+0x110] ;  /* 0x0001100001f57983 */ /* 0x000f640000100600 */
[----:B-----5:R-:W-:-:S05]  /*9830*/  HADD2.F32 R7, -RZ, R245.H0_H0 ;  /* 0x200000f5ff077230 */ /* 0x020fca0000004100 */
[----:B------:R-:W-:Y:S01]  /*9840*/  FMUL.FTZ R143, R244, R7 ;  /* 0x00000007f48f7220 */ /* 0x000fe20000410000 */
[----:B------:R-:W-:Y:S06]  /*9850*/  BRA `(.L_x_22608) ;  /* 0x0000000c00a47947 */ /* 0x000fec0003800000 */
.L_x_22601:
        /* <DEDUP_REMOVED lines=16> */
.L_x_22610:
[----:B------:R-:W-:Y:S05]  /*9960*/  BSYNC.RECONVERGENT B2 ;  /* 0x0000000000027941 */ /* 0x000fea0003800200 */
.L_x_22609:
[----:B------:R-:W-:Y:S04]  /*9970*/  BSSY.RECONVERGENT B2, `(.L_x_22611) ;  /* 0x0000012000027945 */ /* 0x000fe80003800200 */
[----:B------:R-:W-:Y:S05]  /*9980*/  @!P3 BRA `(.L_x_22612) ;  /* 0x000000000040b947 */ /* 0x000fea0003800000 */
[----:B0-----:R-:W2:Y:S01]  /*9990*/  LDL.S16 R244, [R1+0x112] ;  /* 0x0001120001f47983 */ /* 0x001ea20000100600 */
[----:B------:R-:W-:Y:S01]  /*99a0*/  @P2 FFMA.FTZ R141, R196, R227, R251 ;  /* 0x000000e3c48d2223 */ /* 0x000fe200000100fb */
        /* <DEDUP_REMOVED lines=14> */
.L_x_22612:
[----:B------:R-:W-:Y:S05]  /*9a90*/  BSYNC.RECONVERGENT B2 ;  /* 0x0000000000027941 */ /* 0x000fea0003800200 */
.L_x_22611:
        /* <DEDUP_REMOVED lines=16> */
.L_x_22614:
[----:B------:R-:W-:Y:S05]  /*9ba0*/  BSYNC.RECONVERGENT B2 ;  /* 0x0000000000027941 */ /* 0x000fea0003800200 */
.L_x_22613:
[----:B------:R-:W-:Y:S05]  /*9bb0*/  @!P3 BRA `(.L_x_22608) ;  /* 0x0000000800ccb947 */ /* 0x000fea0003800000 */
[----:B------:R-:W-:Y:S01]  /*9bc0*/  ISETP.GE.U32.AND P4, PT, R7, 0x1000000, PT ;  /* 0x010000000700780c */ /* 0x000fe20003f86070 */
[----:B------:R-:W-:Y:S01]  /*9bd0*/  @P2 FFMA.FTZ R7, R197, R227, R251 ;  /* 0x000000e3c5072223 */ /* 0x000fe200000100fb */
[----:B0-----:R-:W-:Y:S01]  /*9be0*/  MOV R143, R35 ;  /* 0x00000023008f7202 */ /* 0x001fe20000000f00 */
[----:B------:R-:W-:Y:S02]  /*9bf0*/  UMOV UR4, URZ ;  /* 0x000000ff00047c82 */ /* 0x000fe40008000000 */
        /* <DEDUP_REMOVED lines=13> */
.L_x_22600:
        /* <DEDUP_REMOVED lines=35> */
.L_x_22617:
[----:B------:R-:W-:Y:S05]  /*9f00*/  BSYNC.RECONVERGENT B2 ;  /* 0x0000000000027941 */ /* 0x000fea0003800200 */
.L_x_22616:
        /* <DEDUP_REMOVED lines=19> */
.L_x_22619:
[----:B------:R-:W-:Y:S05]  /*a040*/  BSYNC.RECONVERGENT B2 ;  /* 0x0000000000027941 */ /* 0x000fea0003800200 */
.L_x_22618:
        /* <DEDUP_REMOVED lines=17> */
.L_x_22621:
[----:B------:R-:W-:Y:S05]  /*a160*/  BSYNC.RECONVERGENT B2 ;  /* 0x0000000000027941 */ /* 0x000fea0003800200 */
.L_x_22620:
[----:B------:R-:W-:Y:S05]  /*a170*/  @!P3 BRA `(.L_x_22608) ;  /* 0x00000004005cb947 */ /* 0x000fea0003800000 */
[----:B0-----:R-:W-:Y:S01]  /*a180*/  FMUL.FTZ R143, R79, UR9 ;  /* 0x000000094f8f7c20 */ /* 0x001fe20008410000 */
        /* <DEDUP_REMOVED lines=12> */
.L_x_22615:
        /* <DEDUP_REMOVED lines=17> */
.L_x_22623:
[----:B------:R-:W-:Y:S05]  /*a360*/  BSYNC.RECONVERGENT B2 ;  /* 0x0000000000027941 */ /* 0x000fea0003800200 */
.L_x_22622:
        /* <DEDUP_REMOVED lines=19> */
.L_x_22625:
[----:B------:R-:W-:Y:S05]  /*a4a0*/  BSYNC.RECONVERGENT B2 ;  /* 0x0000000000027941 */ /* 0x000fea0003800200 */
.L_x_22624:
        /* <DEDUP_REMOVED lines=17> */
.L_x_22627:
[----:B------:R-:W-:Y:S05]  /*a5c0*/  BSYNC.RECONVERGENT B2 ;  /* 0x0000000000027941 */ /* 0x000fea0003800200 */
.L_x_22626:
[----:B------:R-:W-:Y:S05]  /*a5d0*/  @!P3 BRA `(.L_x_22608) ;  /* 0x000000000044b947 */ /* 0x000fea0003800000 */
[----:B0-----:R-:W2:Y:S01]  /*a5e0*/  LDL.S16 R245, [R1+0x110] ;  /* 0x0001100001f57983 */ /* 0x001ea20000100600 */
[----:B------:R-:W-:Y:S01]  /*a5f0*/  ISETP.GE.U32.AND P5, PT, R7, 0x1000000, PT ;  /* 0x010000000700780c */ /* 0x000fe20003fa6070 */
[----:B------:R-:W-:Y:S01]  /*a600*/  FFMA.FTZ R7, R197, R227, R251 ;  /* 0x000000e3c5077223 */ /* 0x000fe200000100fb */
[----:B------:R-:W-:Y:S01]  /*a610*/  ISETP.GT.AND P4, PT, R249, RZ, PT ;  /* 0x000000fff900720c */ /* 0x000fe20003f84270 */
[----:B------:R-:W-:Y:S02]  /*a620*/  UMOV UR4, URZ ;  /* 0x000000ff00047c82 */ /* 0x000fe40008000000 */
        /* <DEDUP_REMOVED lines=12> */
.L_x_22608:
[----:B------:R-:W-:Y:S05]  /*a6f0*/  BSYNC.RECONVERGENT B1 ;  /* 0x0000000000017941 */ /* 0x000fea0003800200 */
.L_x_22599:
        /* <DEDUP_REMOVED lines=14> */
.L_x_22629:
[----:B------:R-:W-:Y:S05]  /*a7e0*/  BSYNC.RECONVERGENT B1 ;  /* 0x0000000000017941 */ /* 0x000fea0003800200 */
.L_x_22628:
        /* <DEDUP_REMOVED lines=19> */
.L_x_22634:
[----:B------:R-:W-:Y:S05]  /*a920*/  BSYNC.RECONVERGENT B2 ;  /* 0x0000000000027941 */ /* 0x000fea0003800200 */
.L_x_22633:
        /* <DEDUP_REMOVED lines=17> */
.L_x_22636:
[----:B------:R-:W-:Y:S05]  /*aa40*/  BSYNC.RECONVERGENT B2 ;  /* 0x0000000000027941 */ /* 0x000fea0003800200 */
.L_x_22635:
        /* <DEDUP_REMOVED lines=16> */
.L_x_22638:
[----:B------:R-:W-:Y:S05]  /*ab50*/  BSYNC.RECONVERGENT B2 ;  /* 0x0000000000027941 */ /* 0x000fea0003800200 */
.L_x_22637:
[----:B------:R-:W-:-:S04]  /*ab60*/  @P2 FFMA.FTZ R7, R199, R227, R251 ;  /* 0x000000e3c7072223 */ /* 0x000fc800000100fb */
[----:B------:R-:W-:Y:S01]  /*ab70*/  @P2 FADD.FTZ R79, R169, -R7 ;  /* 0x80000007a94f2221 */ /* 0x000fe20000010000 */
[----:B------:R-:W-:-:S03]  /*ab80*/  MOV R7, R31 ;  /* 0x0000001f00077202 */ /* 0x000fc60000000f00 */
[----:B------:R-:W-:-:S05]  /*ab90*/  @P2 FFMA.FTZ R7, R248, R79, R31 ;  /* 0x0000004ff8072223 */ /* 0x000fca000001001f */
[----:B------:R-:W-:Y:S01]  /*aba0*/  MOV R79, R7 ;  /* 0x00000007004f7202 */ /* 0x000fe20000000f00 */
[----:B------:R-:W-:Y:S06]  /*abb0*/  @!P3 BRA `(.L_x_22639) ;  /* 0x0000000c00d8b947 */ /* 0x000fec0003800000 */
[----:B------:R-:W-:Y:S01]  /*abc0*/  FMUL.FTZ R7, R7, UR9 ;  /* 0x0000000907077c20 */ /* 0x000fe20008410000 */
[----:B------:R-:W-:Y:S01]  /*abd0*/  ISETP.GE.U32.AND P4, PT, R6, 0x1000000, PT ;  /* 0x010000000600780c */ /* 0x000fe20003f86070 */
[----:B------:R-:W-:Y:S02]  /*abe0*/  UMOV UR4, URZ ;  /* 0x000000ff00047c82 */ /* 0x000fe40008000000 */
[----:B------:R-:W-:Y:S01]  /*abf0*/  FMUL.FTZ R7, R7, UR8 ;  /* 0x0000000807077c20 */ /* 0x000fe20008410000 */
[----:B0-----:R-:W-:-:S03]  /*ac00*/  MOV R143, UR4 ;  /* 0x00000004008f7c02 */ /* 0x001fc60008000f00 */
        /* <DEDUP_REMOVED lines=8> */
.L_x_22632:
[----:B------:R-:W-:Y:S04]  /*ac90*/  BSSY.RECONVERGENT B2, `(.L_x_22640) ;  /* 0x0000010000027945 */ /* 0x000fe80003800200 */
[----:B------:R-:W-:Y:S05]  /*aca0*/  @!P3 BRA `(.L_x_22641) ;  /* 0x000000000038b947 */ /* 0x000fea0003800000 */
[----:B------:R-:W-:Y:S01]  /*acb0*/  @P2 FFMA.FTZ R7, R166, R227, R251 ;  /* 0x000000e3a6072223 */ /* 0x000fe200000100fb */
[----:B0-----:R-:W-:Y:S01]  /*acc0*/  MOV R140, R28 ;  /* 0x0000001c008c7202 */ /* 0x001fe20000000f00 */
        /* <DEDUP_REMOVED lines=12> */
.L_x_22641:
[----:B------:R-:W-:Y:S05]  /*ad90*/  BSYNC.RECONVERGENT B2 ;  /* 0x0000000000027941 */ /* 0x000fea0003800200 */
.L_x_22640:
[----:B------:R-:W-:Y:S04]  /*ada0*/  BSSY.RECONVERGENT B2, `(.L_x_22642) ;  /* 0x0000012000027945 */ /* 0x000fe80003800200 */
[----:B------:R-:W-:Y:S05]  /*adb0*/  @!P3 BRA `(.L_x_22643) ;  /* 0x000000000040b947 */ /* 0x000fea0003800000 */
[----:B------:R-:W2:Y:S01]  /*adc0*/  LDL.S16 R7, [R1+0x10e] ;  /* 0x00010e0001077983 */ /* 0x000ea20000100600 */
[----:B0-----:R-:W-:Y:S01]  /*add0*/  MOV R141, R29 ;  /* 0x0000001d008d7202 */ /* 0x001fe20000000f00 */
        /* <DEDUP_REMOVED lines=9> */
[----:B-----5:R-:W-:-:S05]  /*ae70*/  FMUL.FTZ R141, R57, R7 ;  /* 0x00000007398d7220 */ /* 0x020fca0000410000 */
[----:B------:R-:W-:-:S05]  /*ae80*/  FSEL R141, R141, RZ, P4 ;  /* 0x000000ff8d8d7208 */ /* 0x000fca0002000000 */
[----:B------:R-:W-:Y:S01]  /*ae90*/  FADD.FTZ R109, R109, R141 ;  /* 0x0000008d6d6d7221 */ /* 0x000fe20000010000 */
[----:B------:R-:W-:Y:S01]  /*aea0*/  MOV R141, UR4 ;  /* 0x00000004008d7c02 */ /* 0x000fe20008000f00 */
[----:B------:R-:W-:-:S07]  /*aeb0*/  @P4 FMUL.FTZ R141, R244, R7 ;  /* 0x00000007f48d4220 */ /* 0x000fce0000410000 */
.L_x_22643:
[----:B------:R-:W-:Y:S05]  /*aec0*/  BSYNC.RECONVERGENT B2 ;  /* 0x0000000000027941 */ /* 0x000fea0003800200 */
.L_x_22642:
        /* <DEDUP_REMOVED lines=16> */
.L_x_22645:
[----:B------:R-:W-:Y:S05]  /*afd0*/  BSYNC.RECONVERGENT B2 ;  /* 0x0000000000027941 */ /* 0x000fea0003800200 */
.L_x_22644:
[----:B------:R-:W-:Y:S05]  /*afe0*/  @!P3 BRA `(.L_x_22639) ;  /* 0x0000000800ccb947 */ /* 0x000fea0003800000 */
[----:B------:R-:W-:Y:S01]  /*aff0*/  ISETP.GE.U32.AND P4, PT, R6, 0x1000000, PT ;  /* 0x010000000600780c */ /* 0x000fe20003f86070 */
[----:B------:R-:W-:Y:S01]  /*b000*/  @P2 FFMA.FTZ R6, R199, R227, R251 ;  /* 0x000000e3c7062223 */ /* 0x000fe200000100fb */
[----:B------:R-:W-:Y:S01]  /*b010*/  MOV R7, R31 ;  /* 0x0000001f00077202 */ /* 0x000fe20000000f00 */
[----:B------:R-:W-:Y:S02]  /*b020*/  UMOV UR4, URZ ;  /* 0x000000ff00047c82 */ /* 0x000fe40008000000 */
[----:B------:R-:W-:Y:S01]  /*b030*/  @P2 FADD.FTZ R6, R169, -R6 ;  /* 0x80000006a9062221 */ /* 0x000fe20000010000 */
[----:B0-----:R-:W-:-:S03]  /*b040*/  MOV R143, UR4 ;  /* 0x00000004008f7c02 */ /* 0x001fc60008000f00 */
[----:B------:R-:W-:-:S04]  /*b050*/  @P2 FFMA.FTZ R7, R248, R6, R31 ;  /* 0x00000006f8072223 */ /* 0x000fc8000001001f */
[----:B------:R-:W-:-:S04]  /*b060*/  FMUL.FTZ R6, R7, UR9 ;  /* 0x0000000907067c20 */ /* 0x000fc80008410000 */
[----:B------:R-:W-:-:S04]  /*b070*/  FMUL.FTZ R6, R6, UR8 ;  /* 0x0000000806067c20 */ /* 0x000fc80008410000 */
        /* <DEDUP_REMOVED lines=8> */
.L_x_22631:
[----:B------:R-:W-:Y:S05]  /*b100*/  @!P0 BRA `(.L_x_22646) ;  /* 0x00000004005c8947 */ /* 0x000fea0003800000 */
[-CC-:B------:R-:W-:Y:S01]  /*b110*/  FFMA.FTZ R7, R168, R227.reuse, R251.reuse ;  /* 0x000000e3a8077223 */ /* 0x180fe200000100fb */
        /* <DEDUP_REMOVED lines=27> */
[----:B0----5:R-:W-:Y:S02]  /*b2d0*/  FMUL.FTZ R140, R56, R7 ;  /* 0x00000007388c7220 */ /* 0x021fe40000410000 */
[----:B------:R-:W-:-:S03]  /*b2e0*/  @P4 HADD2.F32 R244, -RZ, R238.H0_H0 ;  /* 0x200000eefff44230 */ /* 0x000fc60000004100 */
[----:B------:R-:W-:-:S05]  /*b2f0*/  FSEL R140, R140, RZ, P4 ;  /* 0x000000ff8c8c7208 */ /* 0x000fca0002000000 */
[----:B------:R-:W-:Y:S01]  /*b300*/  FADD.FTZ R108, R108, R140 ;  /* 0x0000008c6c6c7221 */ /* 0x000fe20000010000 */
[----:B------:R-:W-:Y:S01]  /*b310*/  MOV R140, UR4 ;  /* 0x00000004008c7c02 */ /* 0x000fe20008000f00 */
[----:B------:R-:W-:-:S07]  /*b320*/  @P4 FMUL.FTZ R140, R244, R7 ;  /* 0x00000007f48c4220 */ /* 0x000fce0000410000 */
.L_x_22648:
[----:B------:R-:W-:Y:S05]  /*b330*/  BSYNC.RECONVERGENT B2 ;  /* 0x0000000000027941 */ /* 0x000fea0003800200 */
.L_x_22647:
[----:B------:R-:W-:Y:S04]  /*b340*/  BSSY.RECONVERGENT B2, `(.L_x_22649) ;  /* 0x0000013000027945 */ /* 0x000fe80003800200 */
[----:B------:R-:W-:Y:S05]  /*b350*/  @!P3 BRA `(.L_x_22650) ;  /* 0x000000000044b947 */ /* 0x000fea0003800000 */
[----:B------:R-:W0:Y:S01]  /*b360*/  LDL.S16 R7, [R1+0x10e] ;  /* 0x00010e0001077983 */ /* 0x000e220000100600 */
[----:B------:R-:W-:Y:S01]  /*b370*/  ISETP.GT.AND P4, PT, R249, RZ, PT ;  /* 0x000000fff900720c */ /* 0x000fe20003f84270 */
[----:B------:R-:W-:Y:S01]  /*b380*/  UMOV UR4, URZ ;  /* 0x000000ff00047c82 */ /* 0x000fe20008000000 */
[----:B0-----:R-:W-:Y:S01]  /*b390*/  PRMT R244, R7, 0x7610, R244 ;  /* 0x0000761007f47816 */ /* 0x001fe200000000f4 */
[----:B------:R-:W-:-:S04]  /*b3a0*/  FFMA.FTZ R7, R198, R227, R251 ;  /* 0x000000e3c6077223 */ /* 0x000fc800000100fb */
        /* <DEDUP_REMOVED lines=12> */
.L_x_22650:
[----:B------:R-:W-:Y:S05]  /*b470*/  BSYNC.RECONVERGENT B2 ;  /* 0x0000000000027941 */ /* 0x000fea0003800200 */
.L_x_22649:
[----:B------:R-:W-:Y:S04]  /*b480*/  BSSY.RECONVERGENT B2, `(.L_x_22651) ;  /* 0x0000011000027945 */ /* 0x000fe80003800200 */
[----:B------:R-:W-:Y:S05]  /*b490*/  @!P3 BRA `(.L_x_22652) ;  /* 0x00000000003cb947 */ /* 0x000fea0003800000 */
        /* <DEDUP_REMOVED lines=15> */
.L_x_22652:
[----:B------:R-:W-:Y:S05]  /*b590*/  BSYNC.RECONVERGENT B2 ;  /* 0x0000000000027941 */ /* 0x000fea0003800200 */
.L_x_22651:
[----:B------:R-:W-:Y:S05]  /*b5a0*/  @!P3 BRA `(.L_x_22639) ;  /* 0x00000004005cb947 */ /* 0x000fea0003800000 */
        /* <DEDUP_REMOVED lines=13> */
.L_x_22646:
        /* <DEDUP_REMOVED lines=17> */
.L_x_22654:
[----:B------:R-:W-:Y:S05]  /*b790*/  BSYNC.RECONVERGENT B2 ;  /* 0x0000000000027941 */ /* 0x000fea0003800200 */
.L_x_22653:
        /* <DEDUP_REMOVED lines=19> */
.L_x_22656:
[----:B------:R-:W-:Y:S05]  /*b8d0*/  BSYNC.RECONVERGENT B2 ;  /* 0x0000000000027941 */ /* 0x000fea0003800200 */
.L_x_22655:
        /* <DEDUP_REMOVED lines=17> */
.L_x_22658:
[----:B------:R-:W-:Y:S05]  /*b9f0*/  BSYNC.RECONVERGENT B2 ;  /* 0x0000000000027941 */ /* 0x000fea0003800200 */
.L_x_22657:
[----:B------:R-:W-:Y:S05]  /*ba00*/  @!P3 BRA `(.L_x_22639) ;  /* 0x000000000044b947 */ /* 0x000fea0003800000 */
[----:B------:R-:W2:Y:S01]  /*ba10*/  LDL.S16 R7, [R1+0x10c] ;  /* 0x00010c0001077983 */ /* 0x000ea20000100600 */
[----:B------:R-:W-:Y:S01]  /*ba20*/  ISETP.GE.U32.AND P5, PT, R6, 0x1000000, PT ;  /* 0x010000000600780c */ /* 0x000fe20003fa6070 */
[----:B------:R-:W-:Y:S01]  /*ba30*/  FFMA.FTZ R6, R199, R227, R251 ;  /* 0x000000e3c7067223 */ /* 0x000fe200000100fb */
[----:B------:R-:W-:Y:S01]  /*ba40*/  ISETP.GT.AND P4, PT, R249, RZ, PT ;  /* 0x000000fff900720c */ /* 0x000fe20003f84270 */
[----:B------:R-:W-:Y:S02]  /*ba50*/  UMOV UR4, URZ ;  /* 0x000000ff00047c82 */ /* 0x000fe40008000000 */
[----:B------:R-:W-:Y:S01]  /*ba60*/  FADD.FTZ R6, R169, -R6 ;  /* 0x80000006a9067221 */ /* 0x000fe20000010000 */
[----:B0-----:R-:W-:-:S03]  /*ba70*/  MOV R143, UR4 ;  /* 0x00000004008f7c02 */ /* 0x001fc60008000f00 */
[----:B------:R-:W-:-:S05]  /*ba80*/  FMUL.FTZ R6, R248, R6 ;  /* 0x00000006f8067220 */ /* 0x000fca0000410000 */
[----:B------:R-:W-:-:S05]  /*ba90*/  FSEL R6, R6, RZ, P4 ;  /* 0x000000ff06067208 */ /* 0x000fca0002000000 */
[----:B------:R-:W-:-:S04]  /*baa0*/  FMUL.FTZ R6, R6, UR9 ;  /* 0x0000000906067c20 */ /* 0x000fc80008410000 */
[----:B------:R-:W-:Y:S01]  /*bab0*/  FMUL.FTZ R6, R6, UR8 ;  /* 0x0000000806067c20 */ /* 0x000fe20008410000 */
[----:B--2---:R-:W-:-:S03]  /*bac0*/  PRMT R244, R7, 0x7610, R244 ;  /* 0x0000761007f47816 */ /* 0x004fc600000000f4 */
[----:B-----5:R-:W-:-:S05]  /*bad0*/  FMUL.FTZ R7, R59, R6 ;  /* 0x000000063b077220 */ /* 0x020fca0000410000 */
[----:B------:R-:W-:-:S05]  /*bae0*/  FSEL R7, R7, RZ, P5 ;  /* 0x000000ff07077208 */ /* 0x000fca0002800000 */
[----:B------:R-:W-:Y:S01]  /*baf0*/  FADD.FTZ R111, R111, R7 ;  /* 0x000000076f6f7221 */ /* 0x000fe20000010000 */
[----:B------:R-:W-:-:S05]  /*bb00*/  @P5 HADD2.F32 R7, -RZ, R244.H0_H0 ;  /* 0x200000f4ff075230 */ /* 0x000fca0000004100 */
[----:B------:R-:W-:-:S07]  /*bb10*/  @P5 FMUL.FTZ R143, R7, R6 ;  /* 0x00000006078f5220 */ /* 0x000fce0000410000 */
.L_x_22639:
[----:B------:R-:W-:Y:S05]  /*bb20*/  BSYNC.RECONVERGENT B1 ;  /* 0x0000000000017941 */ /* 0x000fea0003800200 */
.L_x_22630:
        /* <DEDUP_REMOVED lines=14> */
.L_x_22660:
[----:B------:R-:W-:Y:S05]  /*bc10*/  BSYNC.RECONVERGENT B1 ;  /* 0x0000000000017941 */ /* 0x000fea0003800200 */
.L_x_22659:
[----:B------:R-:W-:Y:S04]  /*bc20*/  BSSY.RECONVERGENT B1, `(.L_x_22661) ;  /* 0x0000139000017945 */ /* 0x000fe80003800200 */
[----:B------:R-:W-:Y:S05]  /*bc30*/  @!P1 BRA `(.L_x_22662) ;  /* 0x0000000800489947 */ /* 0x000fea0003800000 */
[----:B------:R-:W-:Y:S05]  /*bc40*/  @!P0 BRA `(.L_x_22663) ;  /* 0x0000000400288947 */ /* 0x000fea0003800000 */
[----:B01----:R-:W-:Y:S01]  /*bc50*/  @P2 FFMA.FTZ R6, R170, R227, R251 ;  /* 0x000000e3aa062223 */ /* 0x003fe200000100fb */
        /* <DEDUP_REMOVED lines=15> */
.L_x_22665:
[----:B------:R-:W-:Y:S05]  /*bd50*/  BSYNC.RECONVERGENT B2 ;  /* 0x0000000000027941 */ /* 0x000fea0003800200 */
.L_x_22664:
        /* <DEDUP_REMOVED lines=17> */
.L_x_22667:
[----:B------:R-:W-:Y:S05]  /*be70*/  BSYNC.RECONVERGENT B2 ;  /* 0x0000000000027941 */ /* 0x000fea0003800200 */
.L_x_22666:
        /* <DEDUP_REMOVED lines=16> */
.L_x_22669:
[----:B------:R-:W-:Y:S05]  /*bf80*/  BSYNC.RECONVERGENT B2 ;  /* 0x0000000000027941 */ /* 0x000fea0003800200 */
.L_x_22668:
[----:B------:R-:W-:-:S04]  /*bf90*/  @P2 FFMA.FTZ R6, R201, R227, R251 ;  /* 0x000000e3c9062223 */ /* 0x000fc800000100fb */
[----:B------:R-:W-:Y:S01]  /*bfa0*/  @P2 FADD.FTZ R78, R173, -R6 ;  /* 0x80000006ad4e2221 */ /* 0x000fe20000010000 */
[----:B------:R-:W-:-:S03]  /*bfb0*/  MOV R6, R27 ;  /* 0x0000001b00067202 */ /* 0x000fc60000000f00 */
[----:B------:R-:W-:Y:S01]  /*bfc0*/  @P2 FFMA.FTZ R6, R248, R78, R27 ;  /* 0x0000004ef8062223 */ /* 0x000fe2000001001b */
[----:B------:R-:W-:Y:S02]  /*bfd0*/  MOV R78, R77 ;  /* 0x0000004d004e7202 */ /* 0x000fe40000000f00 */
        /* <DEDUP_REMOVED lines=17> */
.L_x_22663:
[----:B------:R-:W-:Y:S04]  /*c0f0*/  BSSY.RECONVERGENT B2, `(.L_x_22671) ;  /* 0x0000010000027945 */ /* 0x000fe80003800200 */
[----:B------:R-:W-:Y:S05]  /*c100*/  @!P3 BRA `(.L_x_22672) ;  /* 0x000000000038b947 */ /* 0x000fea0003800000 */
[----:B01----:R-:W-:Y:S01]  /*c110*/  @P2 FFMA.FTZ R6, R170, R227, R251 ;  /* 0x000000e3aa062223 */ /* 0x003fe200000100fb */
[----:B------:R-:W-:Y:S01]  /*c120*/  MOV R7, R24 ;  /* 0x0000001800077202 */ /* 0x000fe20000000f00 */
[----:B------:R-:W-:Y:S01]  /*c130*/  UMOV UR4, URZ ;  /* 0x000000ff00047c82 */ /* 0x000fe20008000000 */
[----:B------:R-:W-:Y:S01]  /*c140*/  LOP3.LUT P4, RZ, R5, 0xff, RZ, 0xc0, !PT ;  /* 0x000000ff05ff7812 */ /* 0x000fe2000788c0ff */
[----:B------:R-:W-:Y:S01]  /*c150*/  @P2 FADD.FTZ R6, R219, -R6 ;  /* 0x80000006db062221 */ /* 0x000fe20000010000 */
[----:B------:R-:W-:-:S03]  /*c160*/  MOV R140, UR4 ;  /* 0x00000004008c7c02 */ /* 0x000fc60008000f00 */
[----:B------:R-:W-:-:S04]  /*c170*/  @P2 FFMA.FTZ R7, R248, R6, R24 ;  /* 0x00000006f8072223 */ /* 0x000fc80000010018 */
[----:B------:R-:W-:-:S04]  /*c180*/  FMUL.FTZ R6, R7, UR9 ;  /* 0x0000000907067c20 */ /* 0x000fc80008410000 */
[----:B------:R-:W-:-:S04]  /*c190*/  FMUL.FTZ R6, R6, UR8 ;  /* 0x0000000806067c20 */ /* 0x000fc80008410000 */
[----:B-----5:R-:W-:-:S05]  /*c1a0*/  FMUL.FTZ R7, R56, R6 ;  /* 0x0000000638077220 */ /* 0x020fca0000410000 */
[----:B------:R-:W-:-:S05]  /*c1b0*/  FSEL R7, R7, RZ, P4 ;  /* 0x000000ff07077208 */ /* 0x000fca0002000000 */
[----:B------:R-:W-:Y:S01]  /*c1c0*/  FADD.FTZ R112, R112, R7 ;  /* 0x0000000770707221 */ /* 0x000fe20000010000 */
[----:B------:R-:W-:-:S05]  /*c1d0*/  @P4 HADD2.F32 R7, -RZ, R240.H0_H0 ;  /* 0x200000f0ff074230 */ /* 0x000fca0000004100 */
[----:B------:R-:W-:-:S07]  /*c1e0*/  @P4 FMUL.FTZ R140, R7, R6 ;  /* 0x00000006078c4220 */ /* 0x000fce0000410000 */
.L_x_22672:
[----:B------:R-:W-:Y:S05]  /*c1f0*/  BSYNC.RECONVERGENT B2 ;  /* 0x0000000000027941 */ /* 0x000fea0003800200 */
.L_x_22671:
[----:B------:R-:W-:Y:S04]  /*c200*/  BSSY.RECONVERGENT B2, `(.L_x_22673) ;  /* 0x0000012000027945 */ /* 0x000fe80003800200 */
[----:B------:R-:W-:Y:S05]  /*c210*/  @!P3 BRA `(.L_x_22674) ;  /* 0x000000000040b947 */ /* 0x000fea0003800000 */
[----:B01----:R-:W2:Y:S01]  /*c220*/  LDL.S16 R6, [R1+0x10a] ;  /* 0x00010a0001067983 */ /* 0x003ea20000100600 */
[----:B------:R-:W-:Y:S01]  /*c230*/  MOV R7, R25 ;  /* 0x0000001900077202 */ /* 0x000fe20000000f00 */
[----:B------:R-:W-:Y:S01]  /*c240*/  UMOV UR4, URZ ;  /* 0x000000ff00047c82 */ /* 0x000fe20008000000 */
[----:B------:R-:W-:Y:S02]  /*c250*/  LOP3.LUT P4, RZ, R5, 0xff00, RZ, 0xc0, !PT ;  /* 0x0000ff0005ff7812 */ /* 0x000fe4000788c0ff */
[----:B------:R-:W-:Y:S02]  /*c260*/  MOV R141, UR4 ;  /* 0x00000004008d7c02 */ /* 0x000fe40008000f00 */
[----:B--2---:R-:W-:Y:S01]  /*c270*/  PRMT R244, R6, 0x7610, R244 ;  /* 0x0000761006f47816 */ /* 0x004fe200000000f4 */
[----:B------:R-:W-:-:S04]  /*c280*/  @P2 FFMA.FTZ R6, R200, R227, R251 ;  /* 0x000000e3c8062223 */ /* 0x000fc800000100fb */
[----:B------:R-:W-:-:S04]  /*c290*/  @P2 FADD.FTZ R6, R171, -R6 ;  /* 0x80000006ab062221 */ /* 0x000fc80000010000 */
        /* <DEDUP_REMOVED lines=8> */
.L_x_22674:
[----:B------:R-:W-:Y:S05]  /*c320*/  BSYNC.RECONVERGENT B2 ;  /* 0x0000000000027941 */ /* 0x000fea0003800200 */
.L_x_22673:
        /* <DEDUP_REMOVED lines=16> */
.L_x_22676:
[----:B------:R-:W-:Y:S05]  /*c430*/  BSYNC.RECONVERGENT B2 ;  /* 0x0000000000027941 */ /* 0x000fea0003800200 */
.L_x_22675:
[----:B------:R-:W-:Y:S05]  /*c440*/  @!P3 BRA `(.L_x_22670) ;  /* 0x0000000800d8b947 */ /* 0x000fea0003800000 */
[----:B------:R-:W-:Y:S01]  /*c450*/  ISETP.GE.U32.AND P4, PT, R5, 0x1000000, PT ;  /* 0x010000000500780c */ /* 0x000fe20003f86070 */
[----:B------:R-:W-:Y:S01]  /*c460*/  @P2 FFMA.FTZ R5, R201, R227, R251 ;  /* 0x000000e3c9052223 */ /* 0x000fe200000100fb */
[----:B01----:R-:W-:Y:S01]  /*c470*/  MOV R6, R27 ;  /* 0x0000001b00067202 */ /* 0x003fe20000000f00 */
[----:B------:R-:W-:Y:S02]  /*c480*/  UMOV UR4, URZ ;  /* 0x000000ff00047c82 */ /* 0x000fe40008000000 */
        /* <DEDUP_REMOVED lines=13> */
.L_x_22662:
        /* <DEDUP_REMOVED lines=23> */
[----:B------:R-:W-:Y:S01]  /*c6d0*/  FADD.FTZ R6, R219, -R6 ;  /* 0x80000006db067221 */ /* 0x000fe20000010000 */
[----:B------:R-:W-:-:S03]  /*c6e0*/  MOV R140, UR4 ;  /* 0x00000004008c7c02 */ /* 0x000fc60008000f00 */
        /* <DEDUP_REMOVED lines=8> */
[----:B------:R-:W-:-:S05]  /*c770*/  @P4 HADD2.F32 R78, -RZ, R240.H0_H0 ;  /* 0x200000f0ff4e4230 */ /* 0x000fca0000004100 */
[----:B------:R-:W-:-:S07]  /*c780*/  @P4 FMUL.FTZ R140, R78, R6 ;  /* 0x000000064e8c4220 */ /* 0x000fce0000410000 */
.L_x_22679:
[----:B------:R-:W-:Y:S05]  /*c790*/  BSYNC.RECONVERGENT B2 ;  /* 0x0000000000027941 */ /* 0x000fea0003800200 */
.L_x_22678:
[----:B------:R-:W-:Y:S04]  /*c7a0*/  BSSY.RECONVERGENT B2, `(.L_x_22680) ;  /* 0x0000013000027945 */ /* 0x000fe80003800200 */
[----:B------:R-:W-:Y:S05]  /*c7b0*/  @!P3 BRA `(.L_x_22681) ;  /* 0x000000000044b947 */ /* 0x000fea0003800000 */
[----:B------:R-:W2:Y:S01]  /*c7c0*/  LDL.S16 R6, [R1+0x10a] ;  /* 0x00010a0001067983 */ /* 0x000ea20000100600 */
[----:B------:R-:W-:Y:S01]  /*c7d0*/  ISETP.GT.AND P4, PT, R249, RZ, PT ;  /* 0x000000fff900720c */ /* 0x000fe20003f84270 */
[----:B------:R-:W-:Y:S02]  /*c7e0*/  UMOV UR4, URZ ;  /* 0x000000ff00047c82 */ /* 0x000fe40008000000 */
[----:B------:R-:W-:Y:S02]  /*c7f0*/  MOV R141, UR4 ;  /* 0x00000004008d7c02 */ /* 0x000fe40008000f00 */
[----:B--2---:R-:W-:Y:S01]  /*c800*/  PRMT R244, R6, 0x7610, R244 ;  /* 0x0000761006f47816 */ /* 0x004fe200000000f4 */
[----:B------:R-:W-:-:S04]  /*c810*/  FFMA.FTZ R6, R200, R227, R251 ;  /* 0x000000e3c8067223 */ /* 0x000fc800000100fb */
        /* <DEDUP_REMOVED lines=11> */
.L_x_22681:
[----:B------:R-:W-:Y:S05]  /*c8d0*/  BSYNC.RECONVERGENT B2 ;  /* 0x0000000000027941 */ /* 0x000fea0003800200 */
.L_x_22680:
[----:B------:R-:W-:Y:S04]  /*c8e0*/  BSSY.RECONVERGENT B2, `(.L_x_22682) ;  /* 0x0000011000027945 */ /* 0x000fe80003800200 */
[----:B------:R-:W-:Y:S05]  /*c8f0*/  @!P3 BRA `(.L_x_22683) ;  /* 0x00000000003cb947 */ /* 0x000fea0003800000 */
        /* <DEDUP_REMOVED lines=15> */
.L_x_22683:
[----:B------:R-:W-:Y:S05]  /*c9f0*/  BSYNC.RECONVERGENT B2 ;  /* 0x0000000000027941 */ /* 0x000fea0003800200 */
.L_x_22682:
[----:B------:R-:W-:Y:S01]  /*ca00*/  MOV R78, R7 ;  /* 0x00000007004e7202 */ /* 0x000fe20000000f00 */
[----:B------:R-:W-:Y:S06]  /*ca10*/  @!P3 BRA `(.L_x_22670) ;  /* 0x000000040064b947 */ /* 0x000fec0003800000 */
[----:B------:R-:W-:Y:S01]  /*ca20*/  FMUL.FTZ R6, R79, UR9 ;  /* 0x000000094f067c20 */ /* 0x000fe20008410000 */
[----:B------:R-:W-:Y:S01]  /*ca30*/  ISETP.GE.U32.AND P4, PT, R5, 0x1000000, PT ;  /* 0x010000000500780c */ /* 0x000fe20003f86070 */
[----:B------:R-:W-:Y:S01]  /*ca40*/  UMOV UR4, URZ ;  /* 0x000000ff00047c82 */ /* 0x000fe20008000000 */
[----:B------:R-:W-:Y:S01]  /*ca50*/  MOV R78, R7 ;  /* 0x00000007004e7202 */ /* 0x000fe20000000f00 */
[----:B------:R-:W-:Y:S01]  /*ca60*/  FMUL.FTZ R6, R6, UR8 ;  /* 0x0000000806067c20 */ /* 0x000fe20008410000 */
[----:B------:R-:W-:-:S03]  /*ca70*/  MOV R143, UR4 ;  /* 0x00000004008f7c02 */ /* 0x000fc60008000f00 */
[----:B-----5:R-:W-:-:S05]  /*ca80*/  FMUL.FTZ R5, R59, R6 ;  /* 0x000000063b057220 */ /* 0x020fca0000410000 */
[----:B------:R-:W-:-:S05]  /*ca90*/  FSEL R5, R5, RZ, P4 ;  /* 0x000000ff05057208 */ /* 0x000fca0002000000 */
[----:B------:R-:W-:Y:S01]  /*caa0*/  FADD.FTZ R115, R115, R5 ;  /* 0x0000000573737221 */ /* 0x000fe20000010000 */
[----:B------:R-:W-:Y:S06]  /*cab0*/  @!P4 BRA `(.L_x_22670) ;  /* 0x00000004003cc947 */ /* 0x000fec0003800000 */
[----:B------:R-:W5:Y:S01]  /*cac0*/  LDL.S16 R244, [R1+0x108] ;  /* 0x0001080001f47983 */ /* 0x000f620000100600 */
[----:B------:R-:W-:Y:S01]  /*cad0*/  MOV R78, R7 ;  /* 0x00000007004e7202 */ /* 0x000fe20000000f00 */
[----:B-----5:R-:W-:-:S05]  /*cae0*/  HADD2.F32 R5, -RZ, R244.H0_H0 ;  /* 0x200000f4ff057230 */ /* 0x020fca0000004100 */
[----:B------:R-:W-:Y:S01]  /*caf0*/  FMUL.FTZ R143, R5, R6 ;  /* 0x00000006058f7220 */ /* 0x000fe20000410000 */
[----:B------:R-:W-:Y:S06]  /*cb00*/  BRA `(.L_x_22670) ;  /* 0x0000000400287947 */ /* 0x000fec0003800000 */
.L_x_22677:
[----:B------:R-:W-:Y:S04]  /*cb10*/  BSSY.RECONVERGENT B2, `(.L_x_22684) ;  /* 0x0000011000027945 */ /* 0x000fe80003800200 */
[----:B------:R-:W-:Y:S05]  /*cb20*/  @!P3 BRA `(.L_x_22685) ;  /* 0x00000000003cb947 */ /* 0x000fea0003800000 */
[----:B01----:R-:W-:Y:S01]  /*cb30*/  FFMA.FTZ R6, R170, R227, R251 ;  /* 0x000000e3aa067223 */ /* 0x003fe200000100fb */
        /* <DEDUP_REMOVED lines=14> */
.L_x_22685:
[----:B------:R-:W-:Y:S05]  /*cc20*/  BSYNC.RECONVERGENT B2 ;  /* 0x0000000000027941 */ /* 0x000fea0003800200 */
.L_x_22684:
[----:B------:R-:W-:Y:S04]  /*cc30*/  BSSY.RECONVERGENT B2, `(.L_x_22686) ;  /* 0x0000013000027945 */ /* 0x000fe80003800200 */
[----:B------:R-:W-:Y:S05]  /*cc40*/  @!P3 BRA `(.L_x_22687) ;  /* 0x000000000044b947 */ /* 0x000fea0003800000 */
[----:B01----:R-:W2:Y:S01]  /*cc50*/  LDL.S16 R6, [R1+0x10a] ;  /* 0x00010a0001067983 */ /* 0x003ea20000100600 */
        /* <DEDUP_REMOVED lines=16> */
.L_x_22687:
[----:B------:R-:W-:Y:S05]  /*cd60*/  BSYNC.RECONVERGENT B2 ;  /* 0x0000000000027941 */ /* 0x000fea0003800200 */
.L_x_22686:
        /* <DEDUP_REMOVED lines=17> */
.L_x_22689:
[----:B------:R-:W-:Y:S05]  /*ce80*/  BSYNC.RECONVERGENT B2 ;  /* 0x0000000000027941 */ /* 0x000fea0003800200 */
.L_x_22688:
[----:B------:R-:W-:Y:S05]  /*ce90*/  @!P3 BRA `(.L_x_22670) ;  /* 0x000000000044b947 */ /* 0x000fea0003800000 */
[----:B01----:R-:W2:Y:S01]  /*cea0*/  LDL.S16 R6, [R1+0x108] ;  /* 0x0001080001067983 */ /* 0x003ea20000100600 */
[----:B------:R-:W-:Y:S01]  /*ceb0*/  ISETP.GE.U32.AND P5, PT, R5, 0x1000000, PT ;  /* 0x010000000500780c */ /* 0x000fe20003fa6070 */
[----:B------:R-:W-:Y:S01]  /*cec0*/  FFMA.FTZ R5, R201, R227, R251 ;  /* 0x000000e3c9057223 */ /* 0x000fe200000100fb */
[----:B------:R-:W-:Y:S01]  /*ced0*/  ISETP.GT.AND P4, PT, R249, RZ, PT ;  /* 0x000000fff900720c */ /* 0x000fe20003f84270 */
[----:B------:R-:W-:Y:S02]  /*cee0*/  UMOV UR4, URZ ;  /* 0x000000ff00047c82 */ /* 0x000fe40008000000 */
[----:B------:R-:W-:Y:S01]  /*cef0*/  FADD.FTZ R5, R173, -R5 ;  /* 0x80000005ad057221 */ /* 0x000fe20000010000 */
[----:B------:R-:W-:-:S03]  /*cf00*/  MOV R143, UR4 ;  /* 0x00000004008f7c02 */ /* 0x000fc60008000f00 */
        /* <DEDUP_REMOVED lines=10> */
.L_x_22670:
[----:B------:R-:W-:Y:S05]  /*cfb0*/  BSYNC.RECONVERGENT B1 ;  /* 0x0000000000017941 */ /* 0x000fea0003800200 */
.L_x_22661:
[----:B01----:R-:W0:Y:S01]  /*cfc0*/  @P0 LDC.64 R6, c[0x0][0x478] ;  /* 0x00011e00ff060b82 */ /* 0x003e220000000a00 */
        /* <DEDUP_REMOVED lines=13> */
.L_x_22691:
[----:B------:R-:W-:Y:S05]  /*d0a0*/  BSYNC.RECONVERGENT B1 ;  /* 0x0000000000017941 */ /* 0x000fea0003800200 */
.L_x_22690:
[----:B------:R-:W-:Y:S04]  /*d0b0*/  BSSY.RECONVERGENT B1, `(.L_x_22692) ;  /* 0x000013c000017945 */ /* 0x000fe80003800200 */
[----:B------:R-:W-:Y:S05]  /*d0c0*/  @!P1 BRA `(.L_x_22693) ;  /* 0x0000000800489947 */ /* 0x000fea0003800000 */
[----:B------:R-:W-:Y:S05]  /*d0d0*/  @!P0 BRA `(.L_x_22694) ;  /* 0x0000000400288947 */ /* 0x000fea0003800000 */
[----:B------:R-:W-:Y:S01]  /*d0e0*/  @P2 FFMA.FTZ R5, R174, R227, R251 ;  /* 0x000000e3ae052223 */ /* 0x000fe200000100fb */
[----:B------:R-:W-:Y:S01]  /*d0f0*/  BSSY.RECONVERGENT B2, `(.L_x_22695) ;  /* 0x000000f000027945 */ /* 0x000fe20003800200 */
[----:B01----:R-:W-:Y:S02]  /*d100*/  MOV R6, R20 ;  /* 0x0000001400067202 */ /* 0x003fe40000000f00 */
        /* <DEDUP_REMOVED lines=13> */
.L_x_22696:
[----:B------:R-:W-:Y:S05]  /*d1e0*/  BSYNC.RECONVERGENT B2 ;  /* 0x0000000000027941 */ /* 0x000fea0003800200 */
.L_x_22695:
        /* <DEDUP_REMOVED lines=17> */
.L_x_22698:
[----:B------:R-:W-:Y:S05]  /*d300*/  BSYNC.RECONVERGENT B2 ;  /* 0x0000000000027941 */ /* 0x000fea0003800200 */
.L_x_22697:
        /* <DEDUP_REMOVED lines=16> */
.L_x_22700:
[----:B------:R-:W-:Y:S05]  /*d410*/  BSYNC.RECONVERGENT B2 ;  /* 0x0000000000027941 */ /* 0x000fea0003800200 */
.L_x_22699:
[----:B------:R-:W-:Y:S01]  /*d420*/  @P2 FFMA.FTZ R5, R203, R227, R251 ;  /* 0x000000e3cb052223 */ /* 0x000fe200000100fb */
[----:B------:R-:W-:Y:S02]  /*d430*/  MOV R78, R76 ;  /* 0x0000004c004e7202 */ /* 0x000fe40000000f00 */
[----:B------:R-:W-:Y:S01]  /*d440*/  MOV R76, R6 ;  /* 0x00000006004c7202 */ /* 0x000fe20000000f00 */
[----:B------:R-:W-:Y:S01]  /*d450*/  @P2 FADD.FTZ R77, R177, -R5 ;  /* 0x80000005b14d2221 */ /* 0x000fe20000010000 */
[----:B------:R-:W-:-:S03]  /*d460*/  MOV R5, R23 ;  /* 0x0000001700057202 */ /* 0x000fc60000000f00 */
[----:B------:R-:W-:Y:S01]  /*d470*/  @P2 FFMA.FTZ R5, R248, R77, R23 ;  /* 0x0000004df8052223 */ /* 0x000fe20000010017 */
[----:B------:R-:W-:-:S04]  /*d480*/  MOV R77, R7 ;  /* 0x00000007004d7202 */ /* 0x000fc80000000f00 */
        /* <DEDUP_REMOVED lines=15> */
.L_x_22694:
[----:B------:R-:W-:Y:S04]  /*d580*/  BSSY.RECONVERGENT B2, `(.L_x_22702) ;  /* 0x0000010000027945 */ /* 0x000fe80003800200 */
[----:B------:R-:W-:Y:S05]  /*d590*/  @!P3 BRA `(.L_x_22703) ;  /* 0x000000000038b947 */ /* 0x000fea0003800000 */
[----:B------:R-:W-:Y:S01]  /*d5a0*/  @P2 FFMA.FTZ R5, R174, R227, R251 ;  /* 0x000000e3ae052223 */ /* 0x000fe200000100fb */
[----:B01----:R-:W-:Y:S01]  /*d5b0*/  MOV R6, R20 ;  /* 0x0000001400067202 */ /* 0x003fe20000000f00 */
        /* <DEDUP_REMOVED lines=12> */
.L_x_22703:
[----:B------:R-:W-:Y:S05]  /*d680*/  BSYNC.RECONVERGENT B2 ;  /* 0x0000000000027941 */ /* 0x000fea0003800200 */
.L_x_22702:
[----:B------:R-:W-:Y:S04]  /*d690*/  BSSY.RECONVERGENT B2, `(.L_x_22704) ;  /* 0x0000012000027945 */ /* 0x000fe80003800200 */
[----:B------:R-:W-:Y:S05]  /*d6a0*/  @!P3 BRA `(.L_x_22705) ;  /* 0x000000000040b947 */ /* 0x000fea0003800000 */
[----:B------:R-:W2:Y:S01]  /*d6b0*/  LDL.S16 R5, [R1+0x32] ;  /* 0x0000320001057983 */ /* 0x000ea20000100600 */
[----:B01----:R-:W-:Y:S01]  /*d6c0*/  MOV R6, R21 ;  /* 0x0000001500067202 */ /* 0x003fe20000000f00 */
        /* <DEDUP_REMOVED lines=14> */
.L_x_22705:
[----:B------:R-:W-:Y:S05]  /*d7b0*/  BSYNC.RECONVERGENT B2 ;  /* 0x0000000000027941 */ /* 0x000fea0003800200 */
.L_x_22704:
        /* <DEDUP_REMOVED lines=16> */
.L_x_22707:
[----:B------:R-:W-:Y:S05]  /*d8c0*/  BSYNC.RECONVERGENT B2 ;  /* 0x0000000000027941 */ /* 0x000fea0003800200 */
.L_x_22706:
        /* <DEDUP_REMOVED lines=14> */
[----:B-1----:R-:W5:Y:S02]  /*d9b0*/  LDL.S16 R6, [R1+0x30] ;  /* 0x0000300001067983 */ /* 0x002f640000100600 */
[----:B-----5:R-:W-:-:S05]  /*d9c0*/  HADD2.F32 R5, -RZ, R6.H0_H0 ;  /* 0x20000006ff057230 */ /* 0x020fca0000004100 */
[----:B------:R-:W-:Y:S01]  /*d9d0*/  FMUL.FTZ R143, R5, R4 ;  /* 0x00000004058f7220 */ /* 0x000fe20000410000 */
[----:B------:R-:W-:Y:S06]  /*d9e0*/  BRA `(.L_x_22701) ;  /* 0x0000000800a07947 */ /* 0x000fec0003800000 */
.L_x_22693:
        /* <DEDUP_REMOVED lines=35> */
.L_x_22710:
[----:B------:R-:W-:Y:S05]  /*dc20*/  BSYNC.RECONVERGENT B2 ;  /* 0x0000000000027941 */ /* 0x000fea0003800200 */
.L_x_22709:
        /* <DEDUP_REMOVED lines=19> */
.L_x_22712:
[----:B------:R-:W-:Y:S05]  /*dd60*/  BSYNC.RECONVERGENT B2 ;  /* 0x0000000000027941 */ /* 0x000fea0003800200 */
.L_x_22711:
        /* <DEDUP_REMOVED lines=17> */
.L_x_22714:
[----:B------:R-:W-:Y:S05]  /*de80*/  BSYNC.RECONVERGENT B2 ;  /* 0x0000000000027941 */ /* 0x000fea0003800200 */
.L_x_22713:
[----:B------:R-:W-:Y:S02]  /*de90*/  MOV R78, R6 ;  /* 0x00000006004e7202 */ /* 0x000fe40000000f00 */
[----:B------:R-:W-:Y:S01]  /*dea0*/  MOV R77, R7 ;  /* 0x00000007004d7202 */ /* 0x000fe20000000f00 */
[----:B------:R-:W-:Y:S06]  /*deb0*/  @!P3 BRA `(.L_x_22701) ;  /* 0x00000004006cb947 */ /* 0x000fec0003800000 */
[----:B------:R-:W-:Y:S01]  /*dec0*/  FMUL.FTZ R5, R79, UR9 ;  /* 0x000000094f057c20 */ /* 0x000fe20008410000 */
[----:B------:R-:W-:Y:S01]  /*ded0*/  ISETP.GE.U32.AND P4, PT, R4, 0x1000000, PT ;  /* 0x010000000400780c */ /* 0x000fe20003f86070 */
[----:B------:R-:W-:Y:S01]  /*dee0*/  UMOV UR4, URZ ;  /* 0x000000ff00047c82 */ /* 0x000fe20008000000 */
[----:B------:R-:W-:Y:S01]  /*def0*/  MOV R78, R6 ;  /* 0x00000006004e7202 */ /* 0x000fe20000000f00 */
[----:B------:R-:W-:Y:S01]  /*df00*/  FMUL.FTZ R5, R5, UR8 ;  /* 0x0000000805057c20 */ /* 0x000fe20008410000 */
[----:B------:R-:W-:Y:S02]  /*df10*/  MOV R143, UR4 ;  /* 0x00000004008f7c02 */ /* 0x000fe40008000f00 */
[----:B------:R-:W-:Y:S01]  /*df20*/  MOV R77, R7 ;  /* 0x00000007004d7202 */ /* 0x000fe20000000f00 */
[----:B-----5:R-:W-:-:S05]  /*df30*/  FMUL.FTZ R4, R59, R5 ;  /* 0x000000053b047220 */ /* 0x020fca0000410000 */
[----:B------:R-:W-:-:S05]  /*df40*/  FSEL R4, R4, RZ, P4 ;  /* 0x000000ff04047208 */ /* 0x000fca0002000000 */
[----:B------:R-:W-:Y:S01]  /*df50*/  FADD.FTZ R119, R119, R4 ;  /* 0x0000000477777221 */ /* 0x000fe20000010000 */
[----:B------:R-:W-:Y:S06]  /*df60*/  @!P4 BRA `(.L_x_22701) ;  /* 0x000000040040c947 */ /* 0x000fec0003800000 */
[----:B------:R-:W5:Y:S01]  /*df70*/  LDL.S16 R244, [R1+0x30] ;  /* 0x0000300001f47983 */ /* 0x000f620000100600 */
[----:B------:R-:W-:Y:S02]  /*df80*/  MOV R78, R6 ;  /* 0x00000006004e7202 */ /* 0x000fe40000000f00 */
[----:B------:R-:W-:Y:S01]  /*df90*/  MOV R77, R7 ;  /* 0x00000007004d7202 */ /* 0x000fe20000000f00 */
[----:B-----5:R-:W-:-:S05]  /*dfa0*/  HADD2.F32 R4, -RZ, R244.H0_H0 ;  /* 0x200000f4ff047230 */ /* 0x020fca0000004100 */
[----:B------:R-:W-:Y:S01]  /*dfb0*/  FMUL.FTZ R143, R4, R5 ;  /* 0x00000005048f7220 */ /* 0x000fe20000410000 */
[----:B------:R-:W-:Y:S06]  /*dfc0*/  BRA `(.L_x_22701) ;  /* 0x0000000400287947 */ /* 0x000fec0003800000 */
.L_x_22708:
[----:B------:R-:W-:Y:S04]  /*dfd0*/  BSSY.RECONVERGENT B2, `(.L_x_22715) ;  /* 0x0000011000027945 */ /* 0x000fe80003800200 */
[----:B------:R-:W-:Y:S05]  /*dfe0*/  @!P3 BRA `(.L_x_22716) ;  /* 0x00000000003cb947 */ /* 0x000fea0003800000 */
[----:B------:R-:W-:Y:S01]  /*dff0*/  FFMA.FTZ R5, R174, R227, R251 ;  /* 0x000000e3ae057223 */ /* 0x000fe200000100fb */
[----:B------:R-:W-:Y:S01]  /*e000*/  ISETP.GT.AND P4, PT, R249, RZ, PT ;  /* 0x000000fff900720c */ /* 0x000fe20003f84270 */
[----:B------:R-:W-:Y:S02]  /*e010*/  UMOV UR4, URZ ;  /* 0x000000ff00047c82 */ /* 0x000fe40008000000 */
[----:B------:R-:W-:Y:S01]  /*e020*/  FADD.FTZ R5, R221, -R5 ;  /* 0x80000005dd057221 */ /* 0x000fe20000010000 */
[----:B0-----:R-:W-:-:S03]  /*e030*/  MOV R140, UR4 ;  /* 0x00000004008c7c02 */ /* 0x001fc60008000f00 */
[----:B------:R-:W-:-:S05]  /*e040*/  FMUL.FTZ R5, R248, R5 ;  /* 0x00000005f8057220 */ /* 0x000fca0000410000 */
[----:B------:R-:W-:Y:S02]  /*e050*/  FSEL R5, R5, RZ, P4 ;  /* 0x000000ff05057208 */ /* 0x000fe40002000000 */
[----:B------:R-:W-:-:S03]  /*e060*/  LOP3.LUT P4, RZ, R4, 0xff, RZ, 0xc0, !PT ;  /* 0x000000ff04ff7812 */ /* 0x000fc6000788c0ff */
[----:B------:R-:W-:-:S04]  /*e070*/  FMUL.FTZ R5, R5, UR9 ;  /* 0x0000000905057c20 */ /* 0x000fc80008410000 */
[----:B------:R-:W-:-:S04]  /*e080*/  FMUL.FTZ R5, R5, UR8 ;  /* 0x0000000805057c20 */ /* 0x000fc80008410000 */
[----:B-1---5:R-:W-:-:S05]  /*e090*/  FMUL.FTZ R6, R56, R5 ;  /* 0x0000000538067220 */ /* 0x022fca0000410000 */
[----:B------:R-:W-:-:S05]  /*e0a0*/  FSEL R6, R6, RZ, P4 ;  /* 0x000000ff06067208 */ /* 0x000fca0002000000 */
[----:B------:R-:W-:Y:S01]  /*e0b0*/  FADD.FTZ R116, R116, R6 ;  /* 0x0000000674747221 */ /* 0x000fe20000010000 */
[----:B------:R-:W-:-:S05]  /*e0c0*/  @P4 HADD2.F32 R6, -RZ, R242.H0_H0 ;  /* 0x200000f2ff064230 */ /* 0x000fca0000004100 */
[----:B------:R-:W-:-:S07]  /*e0d0*/  @P4 FMUL.FTZ R140, R6, R5 ;  /* 0x00000005068c4220 */ /* 0x000fce0000410000 */
.L_x_22716:
[----:B------:R-:W-:Y:S05]  /*e0e0*/  BSYNC.RECONVERGENT B2 ;  /* 0x0000000000027941 */ /* 0x000fea0003800200 */
.L_x_22715:
[----:B------:R-:W-:Y:S04]  /*e0f0*/  BSSY.RECONVERGENT B2, `(.L_x_22717) ;  /* 0x0000013000027945 */ /* 0x000fe80003800200 */
[----:B------:R-:W-:Y:S05]  /*e100*/  @!P3 BRA `(.L_x_22718) ;  /* 0x000000000044b947 */ /* 0x000fea0003800000 */
[----:B------:R-:W1:Y:S01]  /*e110*/  LDL.S16 R5, [R1+0x32] ;  /* 0x0000320001057983 */ /* 0x000e620000100600 */
[----:B------:R-:W-:Y:S01]  /*e120*/  ISETP.GT.AND P4, PT, R249, RZ, PT ;  /* 0x000000fff900720c */ /* 0x000fe20003f84270 */
[----:B------:R-:W-:Y:S02]  /*e130*/  UMOV UR4, URZ ;  /* 0x000000ff00047c82 */ /* 0x000fe40008000000 */
[----:B0-----:R-:W-:Y:S02]  /*e140*/  MOV R141, UR4 ;  /* 0x00000004008d7c02 */ /* 0x001fe40008000f00 */
[----:B-1----:R-:W-:Y:S01]  /*e150*/  PRMT R7, R5, 0x7610, R7 ;  /* 0x0000761005077816 */ /* 0x002fe20000000007 */
        /* <DEDUP_REMOVED lines=12> */
.L_x_22718:
[----:B------:R-:W-:Y:S05]  /*e220*/  BSYNC.RECONVERGENT B2 ;  /* 0x0000000000027941 */ /* 0x000fea0003800200 */
.L_x_22717:
        /* <DEDUP_REMOVED lines=17> */
.L_x_22720:
[----:B------:R-:W-:Y:S05]  /*e340*/  BSYNC.RECONVERGENT B2 ;  /* 0x0000000000027941 */ /* 0x000fea0003800200 */
.L_x_22719:
[----:B------:R-:W-:Y:S05]  /*e350*/  @!P3 BRA `(.L_x_22701) ;  /* 0x000000000044b947 */ /* 0x000fea0003800000 */
[----:B------:R-:W1:Y:S01]  /*e360*/  LDL.S16 R5, [R1+0x30] ;  /* 0x0000300001057983 */ /* 0x000e620000100600 */
        /* <DEDUP_REMOVED lines=10> */
[----:B-1----:R-:W-:-:S03]  /*e410*/  PRMT R6, R5, 0x7610, R6 ;  /* 0x0000761005067816 */ /* 0x002fc60000000006 */
[----:B-----5:R-:W-:-:S05]  /*e420*/  FMUL.FTZ R5, R59, R4 ;  /* 0x000000043b057220 */ /* 0x020fca0000410000 */
[----:B------:R-:W-:-:S05]  /*e430*/  FSEL R5, R5, RZ, P5 ;  /* 0x000000ff05057208 */ /* 0x000fca0002800000 */
[----:B------:R-:W-:Y:S01]  /*e440*/  FADD.FTZ R119, R119, R5 ;  /* 0x0000000577777221 */ /* 0x000fe20000010000 */
[----:B------:R-:W-:-:S05]  /*e450*/  @P5 HADD2.F32 R5, -RZ, R6.H0_H0 ;  /* 0x20000006ff055230 */ /* 0x000fca0000004100 */
[----:B------:R-:W-:-:S07]  /*e460*/  @P5 FMUL.FTZ R143, R5, R4 ;  /* 0x00000004058f5220 */ /* 0x000fce0000410000 */
.L_x_22701:
[----:B------:R-:W-:Y:S05]  /*e470*/  BSYNC.RECONVERGENT B1 ;  /* 0x0000000000017941 */ /* 0x000fea0003800200 */
.L_x_22692:
[----:B------:R-:W2:Y:S01]  /*e480*/  @P0 LDC.64 R4, c[0x0][0x478] ;  /* 0x00011e00ff040b82 */ /* 0x000ea20000000a00 */
[----:B01----:R-:W-:Y:S01]  /*e490*/  @P0 IADD3 R6, PT, PT, R226, 0xe0, RZ ;  /* 0x000000e0e2060810 */ /* 0x003fe20007ffe0ff */
[----:B------:R-:W-:Y:S04]  /*e4a0*/  BSSY.RECONVERGENT B1, `(.L_x_22721) ;  /* 0x000000c000017945 */ /* 0x000fe80003800200 */
[----:B--2---:R-:W-:Y:S01]  /*e4b0*/  @P0 IMAD.WIDE.U32 R4, R6, 0x10, R4 ;  /* 0x0000001006040825 */ /* 0x004fe200078e0004 */
[----:B------:R-:W-:-:S04]  /*e4c0*/  @P3 IADD3 R6, PT, PT, R186, 0xe0, RZ ;  /* 0x000000e0ba063810 */ /* 0x000fc80007ffe0ff */
[----:B------:R0:W-:Y:S02]  /*e4d0*/  @P0 STG.E.128 desc[UR6][R4.64], R76 ;  /* 0x0000004c04000986 */ /* 0x0001e4000c101d06 */
[----:B0-----:R-:W0:Y:S02]  /*e4e0*/  @P3 LDC.64 R4, c[0x0][0x468] ;  /* 0x00011a00ff043b82 */ /* 0x001e240000000a00 */
[----:B0-----:R-:W-:-:S05]  /*e4f0*/  @P3 IMAD.WIDE.U32 R4, R6, 0x10, R4 ;  /* 0x0000001006043825 */ /* 0x001fca00078e0004 */
[----:B------:R0:W-:Y:S01]  /*e500*/  @P3 STG.E.128 desc[UR6][R4.64], R140 ;  /* 0x0000008c04003986 */ /* 0x0001e2000c101d06 */
[----:B------:R-:W-:Y:S05]  /*e510*/  @!P3 BRA `(.L_x_22722) ;  /* 0x000000000010b947 */ /* 0x000fea0003800000 */
[----:B------:R-:W1:Y:S01]  /*e520*/  LDC.64 R6, c[0x0][0x390] ;  /* 0x0000e400ff067b82 */ /* 0x000e620000000a00 */
[----:B0-----:R-:W-:-:S05]  /*e530*/  IADD3 R4, PT, PT, R186, 0x100, RZ ;  /* 0x00000100ba047810 */ /* 0x001fca0007ffe0ff */
[----:B-1----:R-:W-:-:S05]  /*e540*/  IMAD.WIDE.U32 R4, R4, 0x10, R6 ;  /* 0x0000001004047825 */ /* 0x002fca00078e0006 */
[----:B-----5:R1:W5:Y:S02]  /*e550*/  LDG.E.128 R56, desc[UR6][R4.64] ;  /* 0x0000000604387981 */ /* 0x020364000c1e1d00 */
.L_x_22722:
[----:B------:R-:W-:Y:S05]  /*e560*/  BSYNC.RECONVERGENT B1 ;  /* 0x0000000000017941 */ /* 0x000fea0003800200 */
.L_x_22721:
        /* <DEDUP_REMOVED lines=19> */
.L_x_22727:
[----:B------:R-:W-:Y:S05]  /*e6a0*/  BSYNC.RECONVERGENT B2 ;  /* 0x0000000000027941 */ /* 0x000fea0003800200 */
.L_x_22726:
        /* <DEDUP_REMOVED lines=14> */
[----:B------:R-:W-:-:S05]  /*e790*/  SHF.R.U64 R7, R8, 0x10, R9 ;  /* 0x0000001008077819 */ /* 0x000fca0000001209 */
[----:B------:R-:W-:-:S05]  /*e7a0*/  @P4 HADD2.F32 R7, -RZ, R7.H0_H0 ;  /* 0x20000007ff074230 */ /* 0x000fca0000004100 */
[----:B------:R-:W-:-:S07]  /*e7b0*/  @P4 FMUL.FTZ R141, R4, R7 ;  /* 0x00000007048d4220 */ /* 0x000fce0000410000 */
.L_x_22729:
[----:B------:R-:W-:Y:S05]  /*e7c0*/  BSYNC.RECONVERGENT B2 ;  /* 0x0000000000027941 */ /* 0x000fea0003800200 */
.L_x_22728:
        /* <DEDUP_REMOVED lines=16> */
.L_x_22731:
[----:B------:R-:W-:Y:S05]  /*e8d0*/  BSYNC.RECONVERGENT B2 ;  /* 0x0000000000027941 */ /* 0x000fea0003800200 */
.L_x_22730:
        /* <DEDUP_REMOVED lines=18> */
[----:B------:R-:W-:-:S05]  /*ea00*/  SHF.R.U32.HI R3, RZ, 0x10, R9 ;  /* 0x00000010ff037819 */ /* 0x000fca0000011609 */
[----:B------:R-:W-:-:S05]  /*ea10*/  HADD2.F32 R3, -RZ, R3.H0_H0 ;  /* 0x20000003ff037230 */ /* 0x000fca0000004100 */
[----:B------:R-:W-:Y:S01]  /*ea20*/  FMUL.FTZ R143, R4, R3 ;  /* 0x00000003048f7220 */ /* 0x000fe20000410000 */
[----:B------:R-:W-:Y:S06]  /*ea30*/  BRA `(.L_x_22732) ;  /* 0x0000000c00b87947 */ /* 0x000fec0003800000 */
.L_x_22725:
        /* <DEDUP_REMOVED lines=16> */
.L_x_22734:
[----:B------:R-:W-:Y:S05]  /*eb40*/  BSYNC.RECONVERGENT B2 ;  /* 0x0000000000027941 */ /* 0x000fea0003800200 */
.L_x_22733:
        /* <DEDUP_REMOVED lines=14> */
[----:B------:R-:W-:-:S05]  /*ec30*/  SHF.R.U64 R5, R8, 0x10, R9 ;  /* 0x0000001008057819 */ /* 0x000fca0000001209 */
[----:B------:R-:W-:-:S05]  /*ec40*/  @P4 HADD2.F32 R5, -RZ, R5.H0_H0 ;  /* 0x20000005ff054230 */ /* 0x000fca0000004100 */
[----:B------:R-:W-:-:S07]  /*ec50*/  @P4 FMUL.FTZ R141, R5, R4 ;  /* 0x00000004058d4220 */ /* 0x000fce0000410000 */
.L_x_22736:
[----:B------:R-:W-:Y:S05]  /*ec60*/  BSYNC.RECONVERGENT B2 ;  /* 0x0000000000027941 */ /* 0x000fea0003800200 */
.L_x_22735:
        /* <DEDUP_REMOVED lines=16> */
.L_x_22738:
[----:B------:R-:W-:Y:S05]  /*ed70*/  BSYNC.RECONVERGENT B2 ;  /* 0x0000000000027941 */ /* 0x000fea0003800200 */
.L_x_22737:
        /* <DEDUP_REMOVED lines=18> */
.L_x_22724:
[----:B------:R-:W-:Y:S05]  /*eea0*/  @!P0 BRA `(.L_x_22739) ;  /* 0x00000004007c8947 */ /* 0x000fea0003800000 */
[----:B01----:R-:W-:Y:S01]  /*eeb0*/  FFMA.FTZ R5, R180, R227, R251 ;  /* 0x000000e3b4057223 */ /* 0x003fe200000100fb */
[----:B------:R-:W-:Y:S01]  /*eec0*/  BSSY.RECONVERGENT B2, `(.L_x_22740) ;  /* 0x0000013000027945 */ /* 0x000fe20003800200 */
[----:B------:R-:W-:Y:S02]  /*eed0*/  ISETP.GT.AND P4, PT, R249, RZ, PT ;  /* 0x000000fff900720c */ /* 0x000fe40003f84270 */
[----:B------:R-:W-:Y:S01]  /*eee0*/  FADD.FTZ R5, R224, -R5 ;  /* 0x80000005e0057221 */ /* 0x000fe20000010000 */
[----:B------:R-:W-:Y:S10]  /*eef0*/  @!P3 BRA `(.L_x_22741) ;  /* 0x00000000003cb947 */ /* 0x000ff40003800000 */
        /* <DEDUP_REMOVED lines=15> */
.L_x_22741:
[----:B------:R-:W-:Y:S05]  /*eff0*/  BSYNC.RECONVERGENT B2 ;  /* 0x0000000000027941 */ /* 0x000fea0003800200 */
.L_x_22740:
        /* <DEDUP_REMOVED lines=18> */
.L_x_22743:
[----:B------:R-:W-:Y:S05]  /*f120*/  BSYNC.RECONVERGENT B2 ;  /* 0x0000000000027941 */ /* 0x000fea0003800200 */
.L_x_22742:
        /* <DEDUP_REMOVED lines=17> */
.L_x_22745:
[----:B------:R-:W-:Y:S05]  /*f240*/  BSYNC.RECONVERGENT B2 ;  /* 0x0000000000027941 */ /* 0x000fea0003800200 */
.L_x_22744:
[-CC-:B------:R-:W-:Y:S01]  /*f250*/  FFMA.FTZ R6, R204, R227.reuse, R251.reuse ;  /* 0x000000e3cc067223 */ /* 0x180fe200000100fb */
[-CC-:B------:R-:W-:Y:S01]  /*f260*/  FFMA.FTZ R7, R178, R227.reuse, R251.reuse ;  /* 0x000000e3b2077223 */ /* 0x180fe200000100fb */
[----:B------:R-:W-:Y:S01]  /*f270*/  FFMA.FTZ R4, R205, R227, R251 ;  /* 0x000000e3cd047223 */ /* 0x000fe200000100fb */
[C---:B------:R-:W-:Y:S01]  /*f280*/  FMUL.FTZ R5, R248.reuse, R5 ;  /* 0x00000005f8057220 */ /* 0x040fe20000410000 */
[----:B------:R-:W-:Y:S01]  /*f290*/  FADD.FTZ R6, R179, -R6 ;  /* 0x80000006b3067221 */ /* 0x000fe20000010000 */
[----:B------:R-:W-:Y:S01]  /*f2a0*/  FADD.FTZ R7, R223, -R7 ;  /* 0x80000007df077221 */ /* 0x000fe20000010000 */
[----:B------:R-:W-:Y:S02]  /*f2b0*/  FADD.FTZ R4, R181, -R4 ;  /* 0x80000004b5047221 */ /* 0x000fe40000010000 */
[C---:B------:R-:W-:Y:S01]  /*f2c0*/  FMUL.FTZ R6, R248.reuse, R6 ;  /* 0x00000006f8067220 */ /* 0x040fe20000410000 */
[C---:B------:R-:W-:Y:S01]  /*f2d0*/  FMUL.FTZ R7, R248.reuse, R7 ;  /* 0x00000007f8077220 */ /* 0x040fe20000410000 */
[----:B------:R-:W-:Y:S01]  /*f2e0*/  FMUL.FTZ R4, R248, R4 ;  /* 0x00000004f8047220 */ /* 0x000fe20000410000 */
[----:B------:R-:W-:-:S02]  /*f2f0*/  FSEL R5, R5, RZ, P4 ;  /* 0x000000ff05057208 */ /* 0x000fc40002000000 */
[----:B------:R-:W-:Y:S02]  /*f300*/  FSEL R6, R6, RZ, P4 ;  /* 0x000000ff06067208 */ /* 0x000fe40002000000 */
[----:B------:R-:W-:Y:S02]  /*f310*/  FSEL R7, R7, RZ, P4 ;  /* 0x000000ff07077208 */ /* 0x000fe40002000000 */
[----:B------:R-:W-:Y:S02]  /*f320*/  FSEL R79, R4, RZ, P4 ;  /* 0x000000ff044f7208 */ /* 0x000fe40002000000 */
[----:B------:R-:W-:Y:S02]  /*f330*/  MOV R78, R5 ;  /* 0x00000005004e7202 */ /* 0x000fe40000000f00 */
        /* <DEDUP_REMOVED lines=10> */
[----:B-----5:R-:W-:Y:S01]  /*f3e0*/  FMUL.FTZ R3, R59, R4 ;  /* 0x000000043b037220 */ /* 0x020fe20000410000 */
[----:B------:R-:W-:-:S04]  /*f3f0*/  MOV R78, R5 ;  /* 0x00000005004e7202 */ /* 0x000fc80000000f00 */
[----:B------:R-:W-:-:S05]  /*f400*/  FSEL R3, R3, RZ, P4 ;  /* 0x000000ff03037208 */ /* 0x000fca0002000000 */
[----:B------:R-:W-:Y:S01]  /*f410*/  FADD.FTZ R123, R123, R3 ;  /* 0x000000037b7b7221 */ /* 0x000fe20000010000 */
[----:B------:R-:W-:Y:S06]  /*f420*/  @!P4 BRA `(.L_x_22732) ;  /* 0x00000004003cc947 */ /* 0x000fec0003800000 */
[----:B------:R-:W-:Y:S02]  /*f430*/  SHF.R.U32.HI R3, RZ, 0x10, R9 ;  /* 0x00000010ff037819 */ /* 0x000fe40000011609 */
[----:B------:R-:W-:Y:S02]  /*f440*/  MOV R77, R6 ;  /* 0x00000006004d7202 */ /* 0x000fe40000000f00 */
[----:B------:R-:W-:Y:S01]  /*f450*/  MOV R76, R7 ;  /* 0x00000007004c7202 */ /* 0x000fe20000000f00 */
[----:B------:R-:W-:Y:S01]  /*f460*/  HADD2.F32 R3, -RZ, R3.H0_H0 ;  /* 0x20000003ff037230 */ /* 0x000fe20000004100 */
[----:B------:R-:W-:-:S04]  /*f470*/  MOV R78, R5 ;  /* 0x00000005004e7202 */ /* 0x000fc80000000f00 */
[----:B------:R-:W-:Y:S01]  /*f480*/  FMUL.FTZ R143, R3, R4 ;  /* 0x00000004038f7220 */ /* 0x000fe20000410000 */
[----:B------:R-:W-:Y:S06]  /*f490*/  BRA `(.L_x_22732) ;  /* 0x0000000400207947 */ /* 0x000fec0003800000 */
.L_x_22739:
        /* <DEDUP_REMOVED lines=17> */
.L_x_22747:
[----:B------:R-:W-:Y:S05]  /*f5b0*/  BSYNC.RECONVERGENT B2 ;  /* 0x0000000000027941 */ /* 0x000fea0003800200 */
.L_x_22746:
        /* <DEDUP_REMOVED lines=18> */
.L_x_22749:
[----:B------:R-:W-:Y:S05]  /*f6e0*/  BSYNC.RECONVERGENT B2 ;  /* 0x0000000000027941 */ /* 0x000fea0003800200 */
.L_x_22748:
        /* <DEDUP_REMOVED lines=17> */
.L_x_22751:
[----:B------:R-:W-:Y:S05]  /*f800*/  BSYNC.RECONVERGENT B2 ;  /* 0x0000000000027941 */ /* 0x000fea0003800200 */
.L_x_22750:
[----:B------:R-:W-:Y:S05]  /*f810*/  @!P3 BRA `(.L_x_22732) ;  /* 0x000000000040b947 */ /* 0x000fea0003800000 */
        /* <DEDUP_REMOVED lines=9> */
[----:B------:R-:W-:-:S04]  /*f8b0*/  FMUL.FTZ R3, R3, UR8 ;  /* 0x0000000803037c20 */ /* 0x000fc80008410000 */
[----:B-1---5:R-:W-:-:S05]  /*f8c0*/  FMUL.FTZ R4, R59, R3 ;  /* 0x000000033b047220 */ /* 0x022fca0000410000 */
[----:B------:R-:W-:-:S05]  /*f8d0*/  FSEL R4, R4, RZ, P5 ;  /* 0x000000ff04047208 */ /* 0x000fca0002800000 */
[----:B------:R-:W-:Y:S01]  /*f8e0*/  FADD.FTZ R123, R123, R4 ;  /* 0x000000047b7b7221 */ /* 0x000fe20000010000 */
[----:B------:R-:W-:-:S05]  /*f8f0*/  SHF.R.U32.HI R4, RZ, 0x10, R9 ;  /* 0x00000010ff047819 */ /* 0x000fca0000011609 */
[----:B------:R-:W-:-:S05]  /*f900*/  @P5 HADD2.F32 R4, -RZ, R4.H0_H0 ;  /* 0x20000004ff045230 */ /* 0x000fca0000004100 */
[----:B------:R-:W-:-:S07]  /*f910*/  @P5 FMUL.FTZ R143, R4, R3 ;  /* 0x00000003048f5220 */ /* 0x000fce0000410000 */
.L_x_22732:
[----:B------:R-:W-:Y:S05]  /*f920*/  BSYNC.RECONVERGENT B1 ;  /* 0x0000000000017941 */ /* 0x000fea0003800200 */
.L_x_22723:
[----:B01----:R-:W0:Y:S01]  /*f930*/  @P0 LDC.64 R4, c[0x0][0x478] ;  /* 0x00011e00ff040b82 */ /* 0x003e220000000a00 */
[----:B------:R-:W-:Y:S01]  /*f940*/  @P0 IADD3 R3, PT, PT, R226, 0x100, RZ ;  /* 0x00000100e2030810 */ /* 0x000fe20007ffe0ff */
[----:B------:R-:W-:Y:S01]  /*f950*/  BSSY.RECONVERGENT B1, `(.L_x_22752) ;  /* 0x000000c000017945 */ /* 0x000fe20003800200 */
[----:B------:R-:W-:-:S03]  /*f960*/  IADD3 R6, PT, PT, R186, 0x120, RZ ;  /* 0x00000120ba067810 */ /* 0x000fc60007ffe0ff */
[----:B0-----:R-:W-:Y:S01]  /*f970*/  @P0 IMAD.WIDE.U32 R4, R3, 0x10, R4 ;  /* 0x0000001003040825 */ /* 0x001fe200078e0004 */
[----:B------:R-:W-:-:S04]  /*f980*/  @P3 IADD3 R3, PT, PT, R186, 0x100, RZ ;  /* 0x00000100ba033810 */ /* 0x000fc80007ffe0ff */
[----:B------:R0:W-:Y:S02]  /*f990*/  @P0 STG.E.128 desc[UR6][R4.64], R76 ;  /* 0x0000004c04000986 */ /* 0x0001e4000c101d06 */
[----:B0-----:R-:W0:Y:S02]  /*f9a0*/  @P3 LDC.64 R4, c[0x0][0x468] ;  /* 0x00011a00ff043b82 */ /* 0x001e240000000a00 */
[----:B0-----:R-:W-:-:S05]  /*f9b0*/  @P3 IMAD.WIDE.U32 R4, R3, 0x10, R4 ;  /* 0x0000001003043825 */ /* 0x001fca00078e0004 */
[----:B------:R0:W-:Y:S01]  /*f9c0*/  @P3 STG.E.128 desc[UR6][R4.64], R140 ;  /* 0x0000008c04003986 */ /* 0x0001e2000c101d06 */
[----:B------:R-:W-:Y:S05]  /*f9d0*/  @!P3 BRA `(.L_x_22753) ;  /* 0x00000000000cb947 */ /* 0x000fea0003800000 */
[----:B0-----:R-:W0:Y:S02]  /*f9e0*/  LDC.64 R4, c[0x0][0x390] ;  /* 0x0000e400ff047b82 */ /* 0x001e240000000a00 */
[----:B0-----:R-:W-:-:S05]  /*f9f0*/  IMAD.WIDE.U32 R4, R6, 0x10, R4 ;  /* 0x0000001006047825 */ /* 0x001fca00078e0004 */
[----:B-----5:R1:W5:Y:S02]  /*fa00*/  LDG.E.128 R56, desc[UR6][R4.64] ;  /* 0x0000000604387981 */ /* 0x020364000c1e1d00 */
.L_x_22753:
[----:B------:R-:W-:Y:S05]  /*fa10*/  BSYNC.RECONVERGENT B1 ;  /* 0x0000000000017941 */ /* 0x000fea0003800200 */
.L_x_22752:
[--C-:B------:R-:W-:Y:S01]  /*fa20*/  SHF.R.U32.HI R3, RZ, 0x10, R11.reuse ;  /* 0x00000010ff037819 */ /* 0x100fe2000001160b */
[----:B------:R-:W-:Y:S03]  /*fa30*/  BSSY.RECONVERGENT B1, `(.L_x_22754) ;  /* 0x000012e000017945 */ /* 0x000fe60003800200 */
[----:B------:R-:W-:Y:S02]  /*fa40*/  PRMT R186, R3, 0x7610, R186 ;  /* 0x0000761003ba7816 */ /* 0x000fe400000000ba */
[----:B------:R-:W-:-:S04]  /*fa50*/  SHF.R.U64 R3, R10, 0x10, R11 ;  /* 0x000000100a037819 */ /* 0x000fc8000000120b */
[----:B------:R-:W-:Y:S01]  /*fa60*/  PRMT R186, R186, 0x5410, R3 ;  /* 0x00005410baba7816 */ /* 0x000fe20000000003 */
[----:B------:R-:W-:Y:S06]  /*fa70*/  @!P1 BRA `(.L_x_22755) ;  /* 0x0000000800349947 */ /* 0x000fec0003800000 */
[----:B------:R-:W-:Y:S05]  /*fa80*/  @!P0 BRA `(.L_x_22756) ;  /* 0x0000000400208947 */ /* 0x000fea0003800000 */
[----:B------:R-:W-:Y:S01]  /*fa90*/  @P2 FFMA.FTZ R3, R182, R227, R251 ;  /* 0x000000e3b6032223 */ /* 0x000fe200000100fb */
[----:B------:R-:W-:Y:S03]  /*faa0*/  BSSY.RECONVERGENT B2, `(.L_x_22757) ;  /* 0x000000f000027945 */ /* 0x000fe60003800200 */
[----:B01----:R-:W-:Y:S01]  /*fab0*/  @P2 FADD.FTZ R4, R225, -R3 ;  /* 0x80000003e1042221 */ /* 0x003fe20000010000 */
[----:B------:R-:W-:-:S03]  /*fac0*/  MOV R3, R12 ;  /* 0x0000000c00037202 */ /* 0x000fc60000000f00 */
        /* <DEDUP_REMOVED lines=12> */
.L_x_22758:
[----:B------:R-:W-:Y:S05]  /*fb90*/  BSYNC.RECONVERGENT B2 ;  /* 0x0000000000027941 */ /* 0x000fea0003800200 */
.L_x_22757:
        /* <DEDUP_REMOVED lines=14> */
[----:B------:R-:W-:-:S05]  /*fc80*/  @P1 HADD2.F32 R7, -RZ, R186.H1_H1 ;  /* 0x300000baff071230 */ /* 0x000fca0000004100 */
[----:B------:R-:W-:-:S07]  /*fc90*/  @P1 FMUL.FTZ R141, R5, R7 ;  /* 0x00000007058d1220 */ /* 0x000fce0000410000 */
.L_x_22760:
[----:B------:R-:W-:Y:S05]  /*fca0*/  BSYNC.RECONVERGENT B2 ;  /* 0x0000000000027941 */ /* 0x000fea0003800200 */
.L_x_22759:
[----:B------:R-:W-:Y:S01]  /*fcb0*/  @P2 FFMA.FTZ R5, R184, R227, R251 ;  /* 0x000000e3b8052223 */ /* 0x000fe200000100fb */
[----:B------:R-:W-:Y:S01]  /*fcc0*/  MOV R7, R14 ;  /* 0x0000000e00077202 */ /* 0x000fe20000000f00 */
[----:B------:R-:W-:Y:S02]  /*fcd0*/  BSSY.RECONVERGENT B2, `(.L_x_22761) ;  /* 0x0000012000027945 */ /* 0x000fe40003800200 */
[----:B------:R-:W-:-:S04]  /*fce0*/  @P2 FADD.FTZ R5, R252, -R5 ;  /* 0x80000005fc052221 */ /* 0x000fc80000010000 */
[----:B------:R-:W-:Y:S01]  /*fcf0*/  @P2 FFMA.FTZ R7, R248, R5, R14 ;  /* 0x00000005f8072223 */ /* 0x000fe2000001000e */
[----:B------:R-:W-:-:S04]  /*fd00*/  @P2 FFMA.FTZ R5, R207, R227, R251 ;  /* 0x000000e3cf052223 */ /* 0x000fc800000100fb */
[----:B------:R-:W-:Y:S01]  /*fd10*/  @P2 FADD.FTZ R76, R185, -R5 ;  /* 0x80000005b94c2221 */ /* 0x000fe20000010000 */
        /* <DEDUP_REMOVED lines=13> */
.L_x_22762:
[----:B------:R-:W-:Y:S05]  /*fdf0*/  BSYNC.RECONVERGENT B2 ;  /* 0x0000000000027941 */ /* 0x000fea0003800200 */
.L_x_22761:
        /* <DEDUP_REMOVED lines=14> */
[----:B------:R-:W-:-:S05]  /*fee0*/  HADD2.F32 R2, -RZ, R186.H0_H0 ;  /* 0x200000baff027230 */ /* 0x000fca0000004100 */
[----:B------:R-:W-:Y:S01]  /*fef0*/  FMUL.FTZ R143, R3, R2 ;  /* 0x00000002038f7220 */ /* 0x000fe20000410000 */
[----:B------:R-:W-:Y:S06]  /*ff00*/  BRA `(.L_x_22763) ;  /* 0x0000000c00807947 */ /* 0x000fec0003800000 */
.L_x_22756:
        /* <DEDUP_REMOVED lines=16> */
.L_x_22765:
[----:B------:R-:W-:Y:S05]  /*10010*/  BSYNC.RECONVERGENT B2 ;  /* 0x0000000000027941 */ /* 0x000fea0003800200 */
.L_x_22764:
        /* <DEDUP_REMOVED lines=14> */
[----:B------:R-:W-:-:S05]  /*10100*/  @P1 HADD2.F32 R4, -RZ, R186.H1_H1 ;  /* 0x300000baff041230 */ /* 0x000fca0000004100 */
[----:B------:R-:W-:-:S07]  /*10110*/  @P1 FMUL.FTZ R141, R4, R3 ;  /* 0x00000003048d1220 */ /* 0x000fce0000410000 */
.L_x_22767:
[----:B------:R-:W-:Y:S05]  /*10120*/  BSYNC.RECONVERGENT B2 ;  /* 0x0000000000027941 */ /* 0x000fea0003800200 */
.L_x_22766:
        /* <DEDUP_REMOVED lines=16> */
.L_x_22769:
[----:B------:R-:W-:Y:S05]  /*10230*/  BSYNC.RECONVERGENT B2 ;  /* 0x0000000000027941 */ /* 0x000fea0003800200 */
.L_x_22768:
[----:B------:R-:W-:Y:S05]  /*10240*/  @!P3 BRA `(.L_x_22763) ;  /* 0x0000000800b0b947 */ /* 0x000fea0003800000 */
[----:B------:R-:W-:Y:S01]  /*10250*/  @P2 FFMA.FTZ R3, R207, R227, R251 ;  /* 0x000000e3cf032223 */ /* 0x000fe200000100fb */
[----:B01----:R-:W-:Y:S01]  /*10260*/  MOV R4, R15 ;  /* 0x0000000f00047202 */ /* 0x003fe20000000f00 */
[----:B------:R-:W-:Y:S01]  /*10270*/  UMOV UR4, URZ ;  /* 0x000000ff00047c82 */ /* 0x000fe20008000000 */
[----:B------:R-:W-:Y:S01]  /*10280*/  ISETP.GE.U32.AND P1, PT, R2, 0x1000000, PT ;  /* 0x010000000200780c */ /* 0x000fe20003f26070 */
        /* <DEDUP_REMOVED lines=9> */
[----:B------:R-:W-:-:S05]  /*10320*/  HADD2.F32 R2, -RZ, R186.H0_H0 ;  /* 0x200000baff027230 */ /* 0x000fca0000004100 */
[----:B------:R-:W-:Y:S01]  /*10330*/  FMUL.FTZ R143, R2, R3 ;  /* 0x00000003028f7220 */ /* 0x000fe20000410000 */
[----:B------:R-:W-:Y:S06]  /*10340*/  BRA `(.L_x_22763) ;  /* 0x0000000800707947 */ /* 0x000fec0003800000 */
.L_x_22755:
[----:B------:R-:W-:Y:S05]  /*10350*/  @!P0 BRA `(.L_x_22770) ;  /* 0x0000000400548947 */ /* 0x000fea0003800000 */
        /* <DEDUP_REMOVED lines=17> */
.L_x_22772:
[----:B------:R-:W-:Y:S05]  /*10470*/  BSYNC.RECONVERGENT B2 ;  /* 0x0000000000027941 */ /* 0x000fea0003800200 */
.L_x_22771:
        /* <DEDUP_REMOVED lines=15> */
[----:B------:R-:W-:-:S05]  /*10570*/  @P1 HADD2.F32 R4, -RZ, R186.H1_H1 ;  /* 0x300000baff041230 */ /* 0x000fca0000004100 */
[----:B------:R-:W-:-:S07]  /*10580*/  @P1 FMUL.FTZ R141, R4, R3 ;  /* 0x00000003048d1220 */ /* 0x000fce0000410000 */
.L_x_22774:
[----:B------:R-:W-:Y:S05]  /*10590*/  BSYNC.RECONVERGENT B2 ;  /* 0x0000000000027941 */ /* 0x000fea0003800200 */
.L_x_22773:
        /* <DEDUP_REMOVED lines=17> */
.L_x_22776:
[----:B------:R-:W-:Y:S05]  /*106b0*/  BSYNC.RECONVERGENT B2 ;  /* 0x0000000000027941 */ /* 0x000fea0003800200 */
.L_x_22775:
        /* <DEDUP_REMOVED lines=31> */
.L_x_22770:
        /* <DEDUP_REMOVED lines=17> */
.L_x_22778:
[----:B------:R-:W-:Y:S05]  /*109c0*/  BSYNC.RECONVERGENT B2 ;  /* 0x0000000000027941 */ /* 0x000fea0003800200 */
.L_x_22777:
        /* <DEDUP_REMOVED lines=17> */
.L_x_22780:
[----:B------:R-:W-:Y:S05]  /*10ae0*/  BSYNC.RECONVERGENT B2 ;  /* 0x0000000000027941 */ /* 0x000fea0003800200 */
.L_x_22779:
        /* <DEDUP_REMOVED lines=17> */
.L_x_22782:
[----:B------:R-:W-:Y:S05]  /*10c00*/  BSYNC.RECONVERGENT B2 ;  /* 0x0000000000027941 */ /* 0x000fea0003800200 */
.L_x_22781:
        /* <DEDUP_REMOVED lines=8> */
[----:B------:R-:W-:-:S03]  /*10c90*/  ISETP.GE.U32.AND P1, PT, R2, 0x1000000, PT ;  /* 0x010000000200780c */ /* 0x000fc60003f26070 */
[----:B------:R-:W-:-:S04]  /*10ca0*/  FMUL.FTZ R3, R3, UR9 ;  /* 0x0000000903037c20 */ /* 0x000fc80008410000 */
[----:B------:R-:W-:-:S04]  /*10cb0*/  FMUL.FTZ R3, R3, UR8 ;  /* 0x0000000803037c20 */ /* 0x000fc80008410000 */
[----:B-----5:R-:W-:-:S05]  /*10cc0*/  FMUL.FTZ R2, R59, R3 ;  /* 0x000000033b027220 */ /* 0x020fca0000410000 */
[----:B------:R-:W-:-:S05]  /*10cd0*/  FSEL R2, R2, RZ, P1 ;  /* 0x000000ff02027208 */ /* 0x000fca0000800000 */
[----:B------:R-:W-:Y:S01]  /*10ce0*/  FADD.FTZ R127, R127, R2 ;  /* 0x000000027f7f7221 */ /* 0x000fe20000010000 */
[----:B------:R-:W-:-:S05]  /*10cf0*/  @P1 HADD2.F32 R2, -RZ, R186.H0_H0 ;  /* 0x200000baff021230 */ /* 0x000fca0000004100 */
[----:B------:R-:W-:-:S07]  /*10d00*/  @P1 FMUL.FTZ R143, R2, R3 ;  /* 0x00000003028f1220 */ /* 0x000fce0000410000 */
.L_x_22763:
[----:B------:R-:W-:Y:S05]  /*10d10*/  BSYNC.RECONVERGENT B1 ;  /* 0x0000000000017941 */ /* 0x000fea0003800200 */
.L_x_22754:
[----:B------:R-:W2:Y:S01]  /*10d20*/  @P0 LDC.64 R2, c[0x0][0x478] ;  /* 0x00011e00ff020b82 */ /* 0x000ea20000000a00 */
[----:B01----:R-:W-:-:S05]  /*10d30*/  @P0 IADD3 R4, PT, PT, R226, 0x120, RZ ;  /* 0x00000120e2040810 */ /* 0x003fca0007ffe0ff */
[----:B--2---:R-:W-:-:S05]  /*10d40*/  @P0 IMAD.WIDE.U32 R2, R4, 0x10, R2 ;  /* 0x0000001004020825 */ /* 0x004fca00078e0002 */
        /* <DEDUP_REMOVED lines=8> */
.L_x_22469:
[----:B------:R-:W-:Y:S05]  /*10dd0*/  BSYNC B0 ;  /* 0x0000000000007941 */ /* 0x000fea0003800000 */
.L_x_22468:
[----:B------:R-:W2:Y:S04]  /*10de0*/  LDL.LU R226, [R1+0x1c] ;  /* 0x00001c0001e27983 */ /* 0x000ea80000300800 */
        /* <DEDUP_REMOVED lines=17> */
[----:B------:R-:W1:Y:S02]  /*10f00*/  S2R R3, SR_CgaCtaId ;  /* 0x0000000000037919 */ /* 0x000e640000008800 */
[----:B------:R-:W4:Y:S04]  /*10f10*/  LDL.LU R4, [R1+0x20] ;  /* 0x0000200001047983 */ /* 0x000f280000300800 */
[----:B------:R-:W4:Y:S04]  /*10f20*/  LDL.LU R5, [R1+0x24] ;  /* 0x0000240001057983 */ /* 0x000f280000300800 */
[----:B---3--:R-:W3:Y:S04]  /*10f30*/  LDL.LU R6, [R1+0x28] ;  /* 0x0000280001067983 */ /* 0x008ee80000300800 */
[----:B------:R-:W3:Y:S01]  /*10f40*/  LDL.LU R7, [R1+0x2c] ;  /* 0x00002c0001077983 */ /* 0x000ee20000300800 */
[----:B------:R-:W-:-:S02]  /*10f50*/  MOV R2, 0x400 ;  /* 0x0000040000027802 */ /* 0x000fc40000000f00 */
[----:B0-----:R-:W-:Y:S02]  /*10f60*/  SHF.R.U32.HI R0, RZ, 0x5, R186 ;  /* 0x00000005ff007819 */ /* 0x001fe400000116ba */
[----:B-1----:R-:W-:-:S03]  /*10f70*/  LEA R3, R3, R2, 0x18 ;  /* 0x0000000203037211 */ /* 0x002fc600078ec0ff */
[----:B--2---:R-:W-:-:S05]  /*10f80*/  IMAD R0, R0, 0x140, R226 ;  /* 0x0000014000007824 */ /* 0x004fca00078e02e2 */
[----:B------:R-:W-:-:S05]  /*10f90*/  LEA R2, R0, R3, 0x4 ;  /* 0x0000000300027211 */ /* 0x000fca00078e20ff */
        /* <DEDUP_REMOVED lines=21> */
[----:B---3--:R-:W-:Y:S04]  /*110f0*/  STS.128 [R2+0x800], R4 ;  /* 0x0008000402007388 */ /* 0x008fe80000000c00 */
[----:B------:R-:W-:Y:S04]  /*11100*/  STS.128 [R2+0xa00], R132 ;  /* 0x000a008402007388 */ /* 0x000fe80000000c00 */
[----:B------:R-:W-:Y:S04]  /*11110*/  STS.128 [R2+0xc00], R128 ;  /* 0x000c008002007388 */ /* 0x000fe80000000c00 */
[----:B------:R-:W-:Y:S04]  /*11120*/  STS.128 [R2+0xe00], R52 ;  /* 0x000e003402007388 */ /* 0x000fe80000000c00 */
[----:B------:R-:W-:Y:S04]  /*11130*/  STS.128 [R2+0x1000], R144 ;  /* 0x0010009002007388 */ /* 0x000fe80000000c00 */
[----:B------:R-:W-:Y:S01]  /*11140*/  STS.128 [R2+0x1200], R136 ;  /* 0x0012008802007388 */ /* 0x000fe20000000c00 */
[----:B------:R-:W-:Y:S01]  /*11150*/  LEA R0, R186, R3, 0x2 ;  /* 0x00000003ba007211 */ /* 0x000fe200078e10ff */
[----:B------:R-:W0:Y:S01]  /*11160*/  LDCU.128 UR16, c[0x0][0x440] ;  /* 0x00008800ff1077ac */ /* 0x000e220008000c00 */
[----:B------:R-:W-:Y:S06]  /*11170*/  BAR.SYNC.DEFER_BLOCKING 0x0 ;  /* 0x0000000000007b1d */ /* 0x000fec0000010000 */
[----:B------:R-:W1:Y:S01]  /*11180*/  LDCU.64 UR20, c[0x0][0x460] ;  /* 0x00008c00ff1477ac */ /* 0x000e620008000a00 */
[----:B------:R-:W3:Y:S04]  /*11190*/  LDS R3, [R0] ;  /* 0x0000000000037984 */ /* 0x000ee80000000800 */
[----:B------:R-:W-:Y:S04]  /*111a0*/  LDS R4, [R0+0x200] ;  /* 0x0002000000047984 */ /* 0x000fe80000000800 */
[----:B------:R-:W0:Y:S04]  /*111b0*/  LDS R14, [R0+0x1400] ;  /* 0x00140000000e7984 */ /* 0x000e280000000800 */
        /* <DEDUP_REMOVED lines=45> */
[----:B--2---:R-:W-:Y:S04]  /*11490*/  STS.128 [R2+0x1200], R244 ;  /* 0x001200f402007388 */ /* 0x004fe80000000c00 */
[----:B----4-:R-:W-:Y:S04]  /*114a0*/  STS.128 [R2+0x1000], R76 ;  /* 0x0010004c02007388 */ /* 0x010fe80000000c00 */
[----:B------:R-:W-:Y:S04]  /*114b0*/  STS.128 [R2+0xe00], R140 ;  /* 0x000e008c02007388 */ /* 0x000fe80000000c00 */
[----:B------:R-:W-:Y:S01]  /*114c0*/  STS.128 [R2+0xc00], R56 ;  /* 0x000c003802007388 */ /* 0x000fe20000000c00 */
[----:B------:R-:W-:Y:S01]  /*114d0*/  BAR.SYNC.DEFER_BLOCKING 0x0 ;  /* 0x0000000000007b1d */ /* 0x000fe20000010000 */
[----:B0-----:R-:W-:-:S05]  /*114e0*/  FADD.FTZ R3, R3, R14 ;  /* 0x0000000e03037221 */ /* 0x001fca0000010000 */
[----:B------:R-:W0:Y:S04]  /*114f0*/  LDS R14, [R0] ;  /* 0x00000000000e7984 */ /* 0x000e280000000800 */
[----:B------:R-:W2:Y:S04]  /*11500*/  LDS R44, [R0+0x400] ;  /* 0x00040000002c7984 */ /* 0x000ea80000000800 */
[----:B------:R-:W3:Y:S04]  /*11510*/  LDS R47, [R0+0x1400] ;  /* 0x00140000002f7984 */ /* 0x000ee80000000800 */
[----:B------:R-:W4:Y:S01]  /*11520*/  LDS R49, [R0+0x1800] ;  /* 0x0018000000317984 */ /* 0x000f220000000800 */
[----:B------:R-:W-:Y:S01]  /*11530*/  FADD.FTZ R4, RZ, R4 ;  /* 0x00000004ff047221 */ /* 0x000fe20000010000 */
[----:B-1----:R-:W-:Y:S01]  /*11540*/  FADD.FTZ R5, RZ, R5 ;  /* 0x00000005ff057221 */ /* 0x002fe20000010000 */
        /* <DEDUP_REMOVED lines=27> */
[----:B--2---:R-:W-:Y:S01]  /*11700*/  FADD.FTZ R44, RZ, R44 ;  /* 0x0000002cff2c7221 */ /* 0x004fe20000010000 */
        /* <DEDUP_REMOVED lines=11> */
[----:B----4-:R-:W-:Y:S01]  /*117c0*/  FADD.FTZ R44, R44, R49 ;  /* 0x000000312c2c7221 */ /* 0x010fe20000010000 */
        /* <DEDUP_REMOVED lines=208> */
.L_x_22474:
[----:B-1----:R-:W-:Y:S01]  /*124d0*/  HFMA2 R227, -RZ, RZ, 0, 5.9604644775390625e-08 ;  /* 0x00000001ffe37431 */ /* 0x002fe200000001ff */
[----:B------:R-:W-:Y:S01]  /*124e0*/  BSSY B1, `(.L_x_22784) ;  /* 0x0000006000017945 */ /* 0x000fe20003800000 */
[----:B------:R-:W-:Y:S02]  /*124f0*/  MOV R226, 0x1f ;  /* 0x0000001f00e27802 */ /* 0x000fe40000000f00 */
[----:B------:R-:W-:-:S07]  /*12500*/  MOV R186, 0xffffffff ;  /* 0xffffffff00ba7802 */ /* 0x000fce0000000f00 */
[----:B--2--5:R-:W-:Y:S05]  /*12510*/  WARPSYNC.COLLECTIVE R186, `(.L_x_22785) ;  /* 0x00000000ba087348 */ /* 0x024fea0003c00000 */
[----:B------:R0:W1:Y:S02]  /*12520*/  SHFL.BFLY P0, R186, R251, R227, R226 ;  /* 0x0c0000e3fbba7389 */ /* 0x00006400000000e2 */
[----:B012--5:R-:W-:Y:S05]  /*12530*/  ENDCOLLECTIVE ;  /* 0x000000000000791b */ /* 0x027fea0003800000 */
.L_x_22785:
[----:B------:R-:W-:Y:S05]  /*12540*/  BSYNC B1 ;  /* 0x0000000000017941 */ /* 0x000fea0003800000 */
.L_x_22784:
[----:B------:R-:W-:Y:S04]  /*12550*/  STL [R1+0x128], R2 ;  /* 0x0001280201007387 */ /* 0x000fe80000100800 */
[----:B------:R0:W-:Y:S04]  /*12560*/  STL [R1+0x124], R0 ;  /* 0x0001240001007387 */ /* 0x0001e80000100800 */
[----:B0-----:R-:W2:Y:S01]  /*12570*/  LDL.LU R0, [R1] ;  /* 0x0000000001007983 */ /* 0x001ea20000300800 */
[----:B------:R-:W-:Y:S01]  /*12580*/  FADD.FTZ R2, R186, R251 ;  /* 0x000000fbba027221 */ /* 0x000fe20000010000 */
[----:B------:R-:W-:Y:S01]  /*12590*/  MOV R186, 0xffffffff ;  /* 0xffffffff00ba7802 */ /* 0x000fe20000000f00 */
[----:B------:R-:W-:Y:S01]  /*125a0*/  HFMA2 R227, -RZ, RZ, 0, 5.9604644775390625e-08 ;  /* 0x00000001ffe37431 */ /* 0x000fe200000001ff */
[----:B------:R-:W-:-:S02]  /*125b0*/  MOV R226, 0x1f ;  /* 0x0000001f00e27802 */ /* 0x000fc40000000f00 */
[----:B--2---:R-:W-:-:S07]  /*125c0*/  MOV R251, R0 ;  /* 0x0000000000fb7202 */ /* 0x004fce0000000f00 */
[----:B------:R-:W-:Y:S05]  /*125d0*/  WARPSYNC.COLLECTIVE R186, `(.L_x_22786) ;  /* 0x00000000ba087348 */ /* 0x000fea0003c00000 */
[----:B------:R0:W1:Y:S02]  /*125e0*/  SHFL.BFLY P0, R186, R251, R227, R226 ;  /* 0x0c0000e3fbba7389 */ /* 0x00006400000000e2 */
[----:B01----:R-:W-:Y:S05]  /*125f0*/  ENDCOLLECTIVE ;  /* 0x000000000000791b */ /* 0x003fea0003800000 */
.L_x_22786:
[----:B------:R-:W-:Y:S01]  /*12600*/  MOV R251, R2 ;  /* 0x0000000200fb7202 */ /* 0x000fe20000000f00 */
[----:B------:R-:W-:Y:S02]  /*12610*/  HFMA2 R227, -RZ, RZ, 0, 1.1920928955078125e-07 ;  /* 0x00000002ffe37431 */ /* 0x000fe400000001ff */
[----:B------:R-:W-:Y:S01]  /*12620*/  FADD.FTZ R0, R186, R0 ;  /* 0x00000000ba007221 */ /* 0x000fe20000010000 */
[----:B------:R-:W-:-:S07]  /*12630*/  MOV R186, 0xffffffff ;  /* 0xffffffff00ba7802 */ /* 0x000fce0000000f00 */
[----:B------:R-:W-:Y:S05]  /*12640*/  WARPSYNC.COLLECTIVE R186, `(.L_x_22787) ;  /* 0x00000000ba087348 */ /* 0x000fea0003c00000 */
[----:B------:R0:W1:Y:S02]  /*12650*/  SHFL.BFLY P0, R186, R251, R227, R226 ;  /* 0x0c0000e3fbba7389 */ /* 0x00006400000000e2 */
[----:B01----:R-:W-:Y:S05]  /*12660*/  ENDCOLLECTIVE ;  /* 0x000000000000791b */ /* 0x003fea0003800000 */
.L_x_22787:
[----:B------:R-:W-:Y:S01]  /*12670*/  MOV R251, R0 ;  /* 0x0000000000fb7202 */ /* 0x000fe20000000f00 */
[----:B------:R-:W-:Y:S01]  /*12680*/  FADD.FTZ R2, R2, R186 ;  /* 0x000000ba02027221 */ /* 0x000fe20000010000 */
[----:B------:R-:W-:-:S07]  /*12690*/  MOV R186, 0xffffffff ;  /* 0xffffffff00ba7802 */ /* 0x000fce0000000f00 */
[----:B------:R-:W-:Y:S05]  /*126a0*/  WARPSYNC.COLLECTIVE R186, `(.L_x_22788) ;  /* 0x00000000ba087348 */ /* 0x000fea0003c00000 */
[----:B------:R0:W1:Y:S02]  /*126b0*/  SHFL.BFLY P0, R186, R251, R227, R226 ;  /* 0x0c0000e3fbba7389 */ /* 0x00006400000000e2 */
[----:B01----:R-:W-:Y:S05]  /*126c0*/  ENDCOLLECTIVE ;  /* 0x000000000000791b */ /* 0x003fea0003800000 */
.L_x_22788:
[----:B------:R-:W-:Y:S01]  /*126d0*/  MOV R251, R2 ;  /* 0x0000000200fb7202 */ /* 0x000fe20000000f00 */
[----:B------:R-:W-:Y:S02]  /*126e0*/  HFMA2 R227, -RZ, RZ, 0, 2.384185791015625e-07 ;  /* 0x00000004ffe37431 */ /* 0x000fe400000001ff */
[----:B------:R-:W-:Y:S01]  /*126f0*/  FADD.FTZ R0, R0, R186 ;  /* 0x000000ba00007221 */ /* 0x000fe20000010000 */
[----:B------:R-:W-:-:S07]  /*12700*/  MOV R186, 0xffffffff ;  /* 0xffffffff00ba7802 */ /* 0x000fce0000000f00 */
[----:B------:R-:W-:Y:S05]  /*12710*/  WARPSYNC.COLLECTIVE R186, `(.L_x_22789) ;  /* 0x00000000ba087348 */ /* 0x000fea0003c00000 */
[----:B------:R0:W1:Y:S02]  /*12720*/  SHFL.BFLY P0, R186, R251, R227, R226 ;  /* 0x0c0000e3fbba7389 */ /* 0x00006400000000e2 */
[----:B01----:R-:W-:Y:S05]  /*12730*/  ENDCOLLECTIVE ;  /* 0x000000000000791b */ /* 0x003fea0003800000 */
.L_x_22789:
[----:B------:R-:W-:Y:S01]  /*12740*/  MOV R251, R0 ;  /* 0x0000000000fb7202 */ /* 0x000fe20000000f00 */
[----:B------:R-:W-:Y:S01]  /*12750*/  FADD.FTZ R2, R2, R186 ;  /* 0x000000ba02027221 */ /* 0x000fe20000010000 */
[----:B------:R-:W-:-:S07]  /*12760*/  MOV R186, 0xffffffff ;  /* 0xffffffff00ba7802 */ /* 0x000fce0000000f00 */
[----:B------:R-:W-:Y:S05]  /*12770*/  WARPSYNC.COLLECTIVE R186, `(.L_x_22790) ;  /* 0x00000000ba087348 */ /* 0x000fea0003c00000 */
[----:B------:R0:W1:Y:S02]  /*12780*/  SHFL.BFLY P0, R186, R251, R227, R226 ;  /* 0x0c0000e3fbba7389 */ /* 0x00006400000000e2 */
[----:B01----:R-:W-:Y:S05]  /*12790*/  ENDCOLLECTIVE ;  /* 0x000000000000791b */ /* 0x003fea0003800000 */
.L_x_22790:
[----:B------:R-:W-:Y:S01]  /*127a0*/  MOV R251, R2 ;  /* 0x0000000200fb7202 */ /* 0x000fe20000000f00 */
[----:B------:R-:W-:Y:S02]  /*127b0*/  HFMA2 R227, -RZ, RZ, 0, 4.76837158203125e-07 ;  /* 0x00000008ffe37431 */ /* 0x000fe400000001ff */
[----:B------:R-:W-:Y:S01]  /*127c0*/  FADD.FTZ R0, R0, R186 ;  /* 0x000000ba00007221 */ /* 0x000fe20000010000 */
[----:B------:R-:W-:-:S07]  /*127d0*/  MOV R186, 0xffffffff ;  /* 0xffffffff00ba7802 */ /* 0x000fce0000000f00 */
[----:B------:R-:W-:Y:S05]  /*127e0*/  WARPSYNC.COLLECTIVE R186, `(.L_x_22791) ;  /* 0x00000000ba087348 */ /* 0x000fea0003c00000 */
[----:B------:R0:W1:Y:S02]  /*127f0*/  SHFL.BFLY P0, R186, R251, R227, R226 ;  /* 0x0c0000e3fbba7389 */ /* 0x00006400000000e2 */
[----:B01----:R-:W-:Y:S05]  /*12800*/  ENDCOLLECTIVE ;  /* 0x000000000000791b */ /* 0x003fea0003800000 */
.L_x_22791:
[----:B------:R-:W-:Y:S01]  /*12810*/  MOV R251, R0 ;  /* 0x0000000000fb7202 */ /* 0x000fe20000000f00 */
[----:B------:R-:W-:Y:S01]  /*12820*/  FADD.FTZ R2, R2, R186 ;  /* 0x000000ba02027221 */ /* 0x000fe20000010000 */
[----:B------:R-:W-:-:S04]  /*12830*/  MOV R186, 0xffffffff ;  /* 0xffffffff00ba7802 */ /* 0x000fc80000000f00 */
[----:B------:R0:W-:Y:S03]  /*12840*/  STL [R1+0x4], R2 ;  /* 0x0000040201007387 */ /* 0x0001e60000100800 */
[----:B0-----:R-:W-:Y:S05]  /*12850*/  WARPSYNC.COLLECTIVE R186, `(.L_x_22792) ;  /* 0x00000000ba087348 */ /* 0x001fea0003c00000 */
[----:B------:R1:W2:Y:S02]  /*12860*/  SHFL.BFLY P0, R186, R251, R227, R226 ;  /* 0x0c0000e3fbba7389 */ /* 0x0002a400000000e2 */
[----:B012---:R-:W-:Y:S05]  /*12870*/  ENDCOLLECTIVE ;  /* 0x000000000000791b */ /* 0x007fea0003800000 */
.L_x_22792:
        /* <DEDUP_REMOVED lines=8> */
.L_x_22793:
[----:B------:R0:W-:Y:S01]  /*12900*/  STL [R1], R0 ;  /* 0x0000000001007387 */ /* 0x0001e20000100800 */
[----:B------:R-:W-:-:S03]  /*12910*/  MOV R251, R0 ;  /* 0x0000000000fb7202 */ /* 0x000fc60000000f00 */
[----:B------:R1:W-:Y:S04]  /*12920*/  STL [R1+0x18], R186 ;  /* 0x000018ba01007387 */ /* 0x0003e80000100800 */
[----:B0-----:R0:W5:Y:S01]  /*12930*/  LDL.LU R0, [R1+0x124] ;  /* 0x0001240001007983 */ /* 0x0011620000300800 */
[----:B-1----:R-:W-:-:S07]  /*12940*/  MOV R186, 0xffffffff ;  /* 0xffffffff00ba7802 */ /* 0x002fce0000000f00 */
[----:B0----5:R-:W-:Y:S05]  /*12950*/  WARPSYNC.COLLECTIVE R186, `(.L_x_22794) ;  /* 0x00000000ba087348 */ /* 0x021fea0003c00000 */
[----:B------:R1:W2:Y:S02]  /*12960*/  SHFL.BFLY P0, R186, R251, R227, R226 ;  /* 0x0c0000e3fbba7389 */ /* 0x0002a400000000e2 */
[----:B012--5:R-:W-:Y:S05]  /*12970*/  ENDCOLLECTIVE ;  /* 0x000000000000791b */ /* 0x027fea0003800000 */
.L_x_22794:
[----:B------:R-:W-:Y:S01]  /*12980*/  MOV R226, R186 ;  /* 0x000000ba00e27202 */ /* 0x000fe20000000f00 */
[----:B------:R-:W-:Y:S06]  /*12990*/  BRA `(.L_x_22795) ;  /* 0xffffff1000b47947 */ /* 0x000fec000383ffff */
.L_x_22796:
        /* <DEDUP_REMOVED lines=14> */
.L_x_25531:


//--------------------- .text._ZN10layer_norm13ln_bwd_kernelINS_13Kernel_traitsIfffffjLj1280ELj1ELj4ELj1ELj16ENS_18Kernel_traits_baseILj1280EfffffjLj128EEEEELb0ELb0ELb0ELb0EEEvNS_9BwdParamsE --------------------------
	.section	.text._ZN10layer_norm13ln_bwd_kernelINS_13Kernel_traitsIfffffjLj1280ELj1ELj4ELj1ELj16ENS_18Kernel_traits_baseILj1280EfffffjLj128EEEEELb0ELb0ELb0ELb0EEEvNS_9BwdParamsE,"ax",@progbits
	.align	128
        .global         _ZN10layer_norm13ln_bwd_kernelINS_13Kernel_traitsIfffffjLj1280ELj1ELj4ELj1ELj16ENS_18Kernel_traits_baseILj1280EfffffjLj128EEEEELb0ELb0ELb0ELb0EEEvNS_9BwdParamsE
        .type           _ZN10layer_norm13ln_bwd_kernelINS_13Kernel_traitsIfffffjLj1280ELj1ELj4ELj1ELj16ENS_18Kernel_traits_baseILj1280EfffffjLj128EEEEELb0ELb0ELb0ELb0EEEvNS_9BwdParamsE,@function
        .size           _ZN10layer_norm13ln_bwd_kernelINS_13Kernel_traitsIfffffjLj1280ELj1ELj4ELj1ELj16ENS_18Kernel_traits_baseILj1280EfffffjLj128EEEEELb0ELb0ELb0ELb0EEEvNS_9BwdParamsE,(.L_x_25532 - _ZN10layer_norm13ln_bwd_kernelINS_13Kernel_traitsIfffffjLj1280ELj1ELj4ELj1ELj16ENS_18Kernel_traits_baseILj1280EfffffjLj128EEEEELb0ELb0ELb0ELb0EEEvNS_9BwdParamsE)
        .other          _ZN10layer_norm13ln_bwd_kernelINS_13Kernel_traitsIfffffjLj1280ELj1ELj4ELj1ELj16ENS_18Kernel_traits_baseILj1280EfffffjLj128EEEEELb0ELb0ELb0ELb0EEEvNS_9BwdParamsE,@"STO_CUDA_ENTRY STV_DEFAULT"
_ZN10layer_norm13ln_bwd_kernelINS_13Kernel_traitsIfffffjLj1280ELj1ELj4ELj1ELj16ENS_18Kernel_traits_baseILj1280EfffffjLj128EEEEELb0ELb0ELb0ELb0EEEvNS_9BwdParamsE:
.text._ZN10layer_norm13ln_bwd_kernelINS_13Kernel_traitsIfffffjLj1280ELj1ELj4ELj1ELj16ENS_18Kernel_traits_baseILj1280EfffffjLj128EEEEELb0ELb0ELb0ELb0EEEvNS_9BwdParamsE:
[----:B------:R-:W0:Y:S02]  /*0000*/  LDC R1, c[0x0][0x37c] ;  /* 0x0000df00ff017b82 */ /* 0x000e240000000800 */
[----:B0-----:R-:W-:Y:S01]  /*0010*/  IADD3 R1, PT, PT, R1, -0x30, RZ ;  /* 0xffffffd001017810 */ /* 0x001fe20007ffe0ff */
[----:B------:R-:W0:Y:S01]  /*0020*/  S2R R22, SR_TID.X ;  /* 0x0000000000167919 */ /* 0x000e220000002100 */
[----:B------:R-:W1:Y:S03]  /*0030*/  LDCU UR4, c[0x0][0x388] ;  /* 0x00007100ff0477ac */ /* 0x000e660008000800 */
[----:B------:R2:W3:Y:S01]  /*0040*/  LDL.64 R24, [R1+0x20] ;  /* 0x0000200001187983 */ /* 0x0004e20000100a00 */
[----:B------:R-:W3:Y:S03]  /*0050*/  LDCU.64 UR6, c[0x0][0x358] ;  /* 0x00006b00ff0677ac */ /* 0x000ee60008000a00 */
[----:B------:R2:W3:Y:S01]  /*0060*/  LDL.64 R26, [R1+0x28] ;  /* 0x00002800011a7983 */ /* 0x0004e20000100a00 */
[----:B------:R-:W4:Y:S03]  /*0070*/  LDCU UR5, c[0x0][0x384] ;  /* 0x00007080ff0577ac */ /* 0x000f260008000800 */
[----:B------:R2:W2:Y:S01]  /*0080*/  LDL.64 R16, [R1+0x10] ;  /* 0x0000100001107983 */ /* 0x0004a20000100a00 */
[----:B------:R-:W0:Y:S03]  /*0090*/  LDCU UR14, c[0x0][0x388] ;  /* 0x00007100ff0e77ac */ /* 0x000e260008000800 */
[----:B------:R0:W2:Y:S01]  /*00a0*/  LDL.64 R18, [R1+0x18] ;  /* 0x0000180001127983 */ /* 0x0000a20000100a00 */
[----:B------:R-:W2:Y:S01]  /*00b0*/  LDCU.U8 UR8, c[0x0][0x410] ;  /* 0x00008200ff0877ac */ /* 0x000ea20008000000 */
[----:B-1----:R-:W-:Y:S01]  /*00c0*/  MOV R2, UR4 ;  /* 0x0000000400027c02 */ /* 0x002fe20008000f00 */
[----:B------:R-:W1:Y:S03]  /*00d0*/  LDCU UR9, c[0x0][0x400] ;  /* 0x00008000ff0977ac */ /* 0x000e660008000800 */
[----:B------:R-:W-:Y:S01]  /*00e0*/  SHF.R.S32.HI R0, RZ, 0x1f, R2 ;  /* 0x0000001fff007819 */ /* 0x000fe20000011402 */
[----:B------:R4:W-:Y:S01]  /*00f0*/  STL [R1+0x8], R2 ;  /* 0x0000080201007387 */ /* 0x0009e20000100800 */
[----:B------:R-:W1:Y:S02]  /*0100*/  LDCU.64 UR12, c[0x0][0x478] ;  /* 0x00008f00ff0c77ac */ /* 0x000e640008000a00 */
[----:B------:R-:W-:Y:S01]  /*0110*/  LEA.HI R0, R0, R2, RZ, 0x2 ;  /* 0x0000000200007211 */ /* 0x000fe200078f10ff */
[----:B------:R-:W1:Y:S01]  /*0120*/  LDCU.64 UR10, c[0x0][0x438] ;  /* 0x00008700ff0a77ac */ /* 0x000e620008000a00 */
[----:B0-----:R-:W-:-:S04]  /*0130*/  LOP3.LUT R10, R22, 0x1f, RZ, 0xc0, !PT ;  /* 0x0000001f160a7812 */ /* 0x001fc800078ec0ff */
[----:B------:R-:W-:Y:S01]  /*0140*/  LOP3.LUT R3, R10, 0x1f, RZ, 0x3c, !PT ;  /* 0x0000001f0a037812 */ /* 0x000fe200078e3cff */
[----:B------:R0:W-:Y:S03]  /*0150*/  STL [R1+0xc], R10 ;  /* 0x00000c0a01007387 */ /* 0x0001e60000100800 */
[----:B----4-:R-:W-:Y:S02]  /*0160*/  LEA.HI.SX32 R2, R0, R3, 0x1e ;  /* 0x0000000300027211 */ /* 0x010fe400078ff2ff */
[----:B------:R-:W-:Y:S02]  /*0170*/  MOV R3, R10 ;  /* 0x0000000a00037202 */ /* 0x000fe40000000f00 */
[C---:B------:R-:W-:Y:S02]  /*0180*/  ISETP.GE.U32.AND P1, PT, R2.reuse, 0x20, PT ;  /* 0x000000200200780c */ /* 0x040fe40003f26070 */
[----:B------:R-:W-:-:S02]  /*0190*/  ISETP.GE.U32.AND P6, PT, R2, 0x40, PT ;  /* 0x000000400200780c */ /* 0x000fc40003fc6070 */
[C---:B------:R-:W-:Y:S02]  /*01a0*/  ISETP.GE.U32.AND P5, PT, R2.reuse, 0x60, PT ;  /* 0x000000600200780c */ /* 0x040fe40003fa6070 */
[C---:B------:R-:W-:Y:S02]  /*01b0*/  ISETP.GE.U32.AND P0, PT, R2.reuse, 0x80, PT ;  /* 0x000000800200780c */ /* 0x040fe40003f06070 */
[C---:B------:R-:W-:Y:S02]  /*01c0*/  ISETP.GE.U32.AND P4, PT, R2.reuse, 0xa0, PT ;  /* 0x000000a00200780c */ /* 0x040fe40003f86070 */
[C---:B------:R-:W-:Y:S02]  /*01d0*/  ISETP.GE.U32.AND P3, PT, R2.reuse, 0xc0, PT ;  /* 0x000000c00200780c */ /* 0x040fe40003f66070 */
[----:B------:R-:W-:Y:S01]  /*01e0*/  ISETP.GE.U32.AND P2, PT, R2, 0xe0, PT ;  /* 0x000000e00200780c */ /* 0x000fe20003f46070 */
[----:B------:R-:W4:Y:S08]  /*01f0*/  @P1 LDC.64 R4, c[0x0][0x3d0] ;  /* 0x0000f400ff041b82 */ /* 0x000f300000000a00 */
[----:B------:R-:W1:Y:S08]  /*0200*/  @P6 LDC.64 R6, c[0x0][0x3d0] ;  /* 0x0000f400ff066b82 */ /* 0x000e700000000a00 */
[----:B------:R-:W3:Y:S01]  /*0210*/  @P5 LDC.64 R8, c[0x0][0x3d0] ;  /* 0x0000f400ff085b82 */ /* 0x000ee20000000a00 */
[C---:B----4-:R-:W-:Y:S01]  /*0220*/  @P1 IMAD.WIDE.U32 R4, R3.reuse, 0x10, R4 ;  /* 0x0000001003041825 */ /* 0x050fe200078e0004 */
[----:B------:R-:W-:-:S06]  /*0230*/  @P1 LOP3.LUT R3, R3, 0x20, RZ, 0xfc, !PT ;  /* 0x0000002003031812 */ /* 0x000fcc00078efcff */
[----:B0-----:R-:W0:Y:S01]  /*0240*/  @P0 LDC.64 R10, c[0x0][0x3d0] ;  /* 0x0000f400ff0a0b82 */ /* 0x001e220000000a00 */
[C---:B-1----:R-:W-:Y:S01]  /*0250*/  @P6 IMAD.WIDE.U32 R6, R3.reuse, 0x10, R6 ;  /* 0x0000001003066825 */ /* 0x042fe200078e0006 */
[----:B------:R-:W-:-:S06]  /*0260*/  @P6 IADD3 R3, PT, PT, R3, 0x20, RZ ;  /* 0x0000002003036810 */ /* 0x000fcc0007ffe0ff */
[----:B------:R-:W1:Y:S08]  /*0270*/  @P4 LDC.64 R12, c[0x0][0x3d0] ;  /* 0x0000f400ff0c4b82 */ /* 0x000e700000000a00 */
[----:B------:R-:W4:Y:S01]  /*0280*/  @P3 LDC.64 R14, c[0x0][0x3d0] ;  /* 0x0000f400ff0e3b82 */ /* 0x000f220000000a00 */
[----:B---3--:R-:W3:Y:S01]  /*0290*/  @P1 LDG.E.128 R24, desc[UR6][R4.64] ;  /* 0x0000000604181981 */ /* 0x008ee2000c1e1d00 */
[----:B------:R-:W-:-:S03]  /*02a0*/  @P5 IMAD.WIDE.U32 R8, R3, 0x10, R8 ;  /* 0x0000001003085825 */ /* 0x000fc600078e0008 */
[----:B--2---:R-:W2:Y:S01]  /*02b0*/  @P6 LDG.E.128 R16, desc[UR6][R6.64] ;  /* 0x0000000606106981 */ /* 0x004ea2000c1e1d00 */
[----:B------:R-:W-:-:S03]  /*02c0*/  @P5 IADD3 R3, PT, PT, R3, 0x20, RZ ;  /* 0x0000002003035810 */ /* 0x000fc60007ffe0ff */
[----:B------:R2:W5:Y:S01]  /*02d0*/  @P5 LDG.E.128 R28, desc[UR6][R8.64] ;  /* 0x00000006081c5981 */ /* 0x000562000c1e1d00 */
[----:B------:R-:W-:Y:S01]  /*02e0*/  ISETP.GE.U32.AND P5, PT, R2, 0x140, PT ;  /* 0x000001400200780c */ /* 0x000fe20003fa6070 */
[C---:B0-----:R-:W-:Y:S01]  /*02f0*/  @P0 IMAD.WIDE.U32 R10, R3.reuse, 0x10, R10 ;  /* 0x00000010030a0825 */ /* 0x041fe200078e000a */
[----:B------:R-:W-:Y:S01]  /*0300*/  @P0 IADD3 R3, PT, PT, R3, 0x20, RZ ;  /* 0x0000002003030810 */ /* 0x000fe20007ffe0ff */
[----:B------:R-:W0:Y:S01]  /*0310*/  S2UR UR4, SR_CTAID.X ;  /* 0x00000000000479c3 */ /* 0x000e220000002500 */
[----:B------:R-:W-:Y:S02]  /*0320*/  SHF.R.U32.HI R0, RZ, 0x5, R22 ;  /* 0x00000005ff007819 */ /* 0x000fe40000011616 */
[----:B------:R0:W5:Y:S01]  /*0330*/  @P0 LDG.E.128 R32, desc[UR6][R10.64] ;  /* 0x000000060a200981 */ /* 0x000162000c1e1d00 */
[C---:B-1----:R-:W-:Y:S01]  /*0340*/  @P4 IMAD.WIDE.U32 R12, R3.reuse, 0x10, R12 ;  /* 0x00000010030c4825 */ /* 0x042fe200078e000c */
[----:B------:R-:W-:-:S04]  /*0350*/  @P4 IADD3 R3, PT, PT, R3, 0x20, RZ ;  /* 0x0000002003034810 */ /* 0x000fc80007ffe0ff */
[----:B------:R1:W5:Y:S01]  /*0360*/  @P4 LDG.E.128 R36, desc[UR6][R12.64] ;  /* 0x000000060c244981 */ /* 0x000362000c1e1d00 */
[----:B------:R-:W1:Y:S01]  /*0370*/  @P5 LDC.64 R20, c[0x0][0x3d0] ;  /* 0x0000f400ff145b82 */ /* 0x000e620000000a00 */
[C---:B----4-:R-:W-:Y:S01]  /*0380*/  @P3 IMAD.WIDE.U32 R14, R3.reuse, 0x10, R14 ;  /* 0x00000010030e3825 */ /* 0x050fe200078e000e */
[----:B------:R-:W-:-:S04]  /*0390*/  @P3 IADD3 R3, PT, PT, R3, 0x20, RZ ;  /* 0x0000002003033810 */ /* 0x000fc80007ffe0ff */
[----:B------:R4:W5:Y:S04]  /*03a0*/  @P3 LDG.E.128 R40, desc[UR6][R14.64] ;  /* 0x000000060e283981 */ /* 0x000968000c1e1d00 */
[----:B---3--:R-:W-:Y:S04]  /*03b0*/  @P1 STL.64 [R1+0x20], R24 ;  /* 0x0000201801001387 */ /* 0x008fe80000100a00 */
[----:B------:R-:W-:Y:S01]  /*03c0*/  @P1 STL.64 [R1+0x28], R26 ;  /* 0x0000281a01001387 */ /* 0x000fe20000100a00 */
[----:B------:R-:W-:-:S03]  /*03d0*/  ISETP.GE.U32.AND P1, PT, R2, 0x100, PT ;  /* 0x000001000200780c */ /* 0x000fc60003f26070 */
[----:B--2---:R2:W-:Y:S04]  /*03e0*/  @P6 STL.64 [R1+0x10], R16 ;  /* 0x0000101001006387 */ /* 0x0045e80000100a00 */
[----:B------:R3:W-:Y:S01]  /*03f0*/  @P6 STL.64 [R1+0x18], R18 ;  /* 0x0000181201006387 */ /* 0x0007e20000100a00 */
[----:B------:R-:W-:Y:S01]  /*0400*/  ISETP.GE.U32.AND P6, PT, R2, 0x120, PT ;  /* 0x000001200200780c */ /* 0x000fe20003fc6070 */
[----:B--2---:R-:W2:Y:S08]  /*0410*/  @P2 LDC.64 R16, c[0x0][0x3d0] ;  /* 0x0000f400ff102b82 */ /* 0x004eb00000000a00 */
[----:B---3--:R-:W3:Y:S08]  /*0420*/  @P1 LDC.64 R18, c[0x0][0x3d0] ;  /* 0x0000f400ff121b82 */ /* 0x008ef00000000a00 */
[----:B------:R-:W0:Y:S01]  /*0430*/  @P6 LDC.64 R4, c[0x0][0x3d0] ;  /* 0x0000f400ff046b82 */ /* 0x000e220000000a00 */
[C---:B--2---:R-:W-:Y:S01]  /*0440*/  @P2 IMAD.WIDE.U32 R16, R3.reuse, 0x10, R16 ;  /* 0x0000001003102825 */ /* 0x044fe200078e0010 */
[----:B------:R-:W-:-:S04]  /*0450*/  @P2 IADD3 R3, PT, PT, R3, 0x20, RZ ;  /* 0x0000002003032810 */ /* 0x000fc80007ffe0ff */
[----:B------:R4:W5:Y:S01]  /*0460*/  @P2 LDG.E.128 R44, desc[UR6][R16.64] ;  /* 0x00000006102c2981 */ /* 0x000962000c1e1d00 */
[C---:B---3--:R-:W-:Y:S01]  /*0470*/  @P1 IMAD.WIDE.U32 R18, R3.reuse, 0x10, R18 ;  /* 0x0000001003121825 */ /* 0x048fe200078e0012 */
[----:B------:R-:W-:-:S04]  /*0480*/  @P1 IADD3 R3, PT, PT, R3, 0x20, RZ ;  /* 0x0000002003031810 */ /* 0x000fc80007ffe0ff */
[----:B------:R4:W5:Y:S01]  /*0490*/  @P1 LDG.E.128 R48, desc[UR6][R18.64] ;  /* 0x0000000612301981 */ /* 0x000962000c1e1d00 */
[C---:B0-----:R-:W-:Y:S01]  /*04a0*/  @P6 IMAD.WIDE.U32 R6, R3.reuse, 0x10, R4 ;  /* 0x0000001003066825 */ /* 0x041fe200078e0004 */
[----:B------:R-:W-:-:S04]  /*04b0*/  @P6 IADD3 R3, PT, PT, R3, 0x20, RZ ;  /* 0x0000002003036810 */ /* 0x000fc80007ffe0ff */
[----:B------:R4:W5:Y:S01]  /*04c0*/  @P6 LDG.E.128 R52, desc[UR6][R6.64] ;  /* 0x0000000606346981 */ /* 0x000962000c1e1d00 */
[----:B-1----:R-:W-:-:S05]  /*04d0*/  @P5 IMAD.WIDE.U32 R4, R3, 0x10, R20 ;  /* 0x0000001003045825 */ /* 0x002fca00078e0014 */
[----:B------:R4:W5:Y:S01]  /*04e0*/  @P5 LDG.E.128 R56, desc[UR6][R4.64] ;  /* 0x0000000604385981 */ /* 0x000962000c1e1d00 */
[----:B------:R-:W-:-:S06]  /*04f0*/  USHF.L.U32 UR4, UR4, 0x2, URZ ;  /* 0x0000000204047899 */ /* 0x000fcc00080006ff */
[----:B------:R-:W-:-:S05]  /*0500*/  LOP3.LUT R3, R0, UR4, RZ, 0xfc, !PT ;  /* 0x0000000400037c12 */ /* 0x000fca000f8efcff */
[----:B------:R4:W-:Y:S01]  /*0510*/  STL [R1+0x4], R3 ;  /* 0x0000040301007387 */ /* 0x0009e20000100800 */
        /* <DEDUP_REMOVED lines=42> */
[----:B----4-:R-:W-:Y:S06]  /*07c0*/  @P0 BRA `(.L_x_22798) ;  /* 0x0000007800100947 */ /* 0x010fec0003800000 */
[----:B------:R-:W0:Y:S01]  /*07d0*/  LDCU.64 UR4, c[0x0][0x3e0] ;  /* 0x00007c00ff0477ac */ /* 0x000e220008000a00 */
[----:B------:R-:W-:Y:S02]  /*07e0*/  LOP3.LUT R4, R4, 0xffffffdf, RZ, 0xc0, !PT ;  /* 0xffffffdf04047812 */ /* 0x000fe400078ec0ff */
        /* <DEDUP_REMOVED lines=33> */
[----:B------:R-:W-:Y:S02]  /*0a00*/  @P0 LOP3.LUT R4, R4, 0x20, RZ, 0xfc, !PT ;  /* 0x0000002004040812 */ /* 0x000fe400078efcff */
        /* <DEDUP_REMOVED lines=9> */
.L_x_22917:
[----:B-1-34-:R-:W2:Y:S01]  /*0aa0*/  LDL R183, [R1+0x4] ;  /* 0x0000040001b77983 */ /* 0x01aea20000100800 */
[----:B------:R-:W2:Y:S01]  /*0ab0*/  LDC.64 R8, c[0x0][0x3c0] ;  /* 0x0000f000ff087b82 */ /* 0x000ea20000000a00 */
[----:B------:R-:W-:Y:S01]  /*0ac0*/  LOP3.LUT P0, RZ, R4, 0x20, RZ, 0xc0, !PT ;  /* 0x0000002004ff7812 */ /* 0x000fe2000780c0ff */
[----:B------:R-:W0:Y:S06]  /*0ad0*/  S2R R182, SR_TID.X ;  /* 0x0000000000b67919 */ /* 0x000e2c0000002100 */
[----:B------:R-:W1:Y:S08]  /*0ae0*/  LDC.64 R180, c[0x0][0x3c8] ;  /* 0x0000f200ffb47b82 */ /* 0x000e700000000a00 */
[----:B------:R-:W3:Y:S01]  /*0af0*/  @P0 LDC.64 R6, c[0x0][0x3e0] ;  /* 0x0000f800ff060b82 */ /* 0x000ee20000000a00 */
[----:B------:R-:W-:Y:S01]  /*0b00*/  HFMA2 R5, -RZ, RZ, 1.875, 0 ;  /* 0x3f800000ff057431 */ /* 0x000fe200000001ff */
[----:B------:R-:W-:Y:S01]  /*0b10*/  MOV R184, UR14 ;  /* 0x0000000e00b87c02 */ /* 0x000fe20008000f00 */
[----:B--2---:R-:W-:-:S05]  /*0b20*/  IMAD.WIDE R8, R183, 0x4, R8 ;  /* 0x00000004b7087825 */ /* 0x004fca00078e0208 */
[----:B------:R0:W2:Y:S01]  /*0b30*/  LDG.E R3, desc[UR6][R8.64] ;  /* 0x0000000608037981 */ /* 0x0000a2000c1e1900 */
[----:B---3--:R-:W-:-:S03]  /*0b40*/  @P0 IMAD.WIDE R6, R183, 0x4, R6 ;  /* 0x00000004b7060825 */ /* 0x008fc600078e0206 */
[----:B------:R3:W-:Y:S04]  /*0b50*/  STL [R1+0x8], R184 ;  /* 0x000008b801007387 */ /* 0x0007e80000100800 */
[----:B-----5:R1:W5:Y:S01]  /*0b60*/  @P0 LDG.E R5, desc[UR6][R6.64] ;  /* 0x0000000606050981 */ /* 0x020362000c1e1900 */
[----:B0-----:R-:W-:Y:S02]  /*0b70*/  LOP3.LUT R9, R182, 0x1f, RZ, 0xc0, !PT ;  /* 0x0000001fb6097812 */ /* 0x001fe400078ec0ff */
[----:B------:R-:W-:-:S03]  /*0b80*/  ISETP.NE.U32.AND P0, PT, RZ, UR10, PT ;  /* 0x0000000aff007c0c */ /* 0x000fc6000bf05070 */
[----:B------:R3:W-:Y:S01]  /*0b90*/  STL [R1+0xc], R9 ;  /* 0x00000c0901007387 */ /* 0x0007e20000100800 */
[----:B-1----:R-:W-:Y:S01]  /*0ba0*/  IMAD.WIDE R6, R183, 0x4, R180 ;  /* 0x00000004b7067825 */ /* 0x002fe200078e02b4 */
[----:B------:R-:W-:-:S05]  /*0bb0*/  ISETP.NE.AND.EX P1, PT, RZ, UR11, PT, P0 ;  /* 0x0000000bff007c0c */ /* 0x000fca000bf25300 */
[----:B------:R0:W5:Y:S01]  /*0bc0*/  LDG.E R7, desc[UR6][R6.64] ;  /* 0x0000000606077981 */ /* 0x000162000c1e1900 */
[----:B------:R-:W-:Y:S01]  /*0bd0*/  ISETP.NE.AND P2, PT, RZ, UR8, PT ;  /* 0x00000008ff007c0c */ /* 0x000fe2000bf45270 */
[----:B------:R-:W-:Y:S01]  /*0be0*/  BSSY.RECONVERGENT B1, `(.L_x_22799) ;  /* 0x0000356000017945 */ /* 0x000fe20003800200 */
[----:B------:R-:W-:-:S05]  /*0bf0*/  LOP3.LUT R4, R4, 0xffffffef, RZ, 0xc0, !PT ;  /* 0xffffffef04047812 */ /* 0x000fca00078ec0ff */
[----:B------:R-:W-:Y:S01]  /*0c00*/  @P1 LOP3.LUT R4, R4, 0x10, RZ, 0xfc, !PT ;  /* 0x0000001004041812 */ /* 0x000fe200078efcff */
[----:B0-----:R-:W-:-:S05]  /*0c10*/  IMAD R6, R183, R184, RZ ;  /* 0x000000b8b7067224 */ /* 0x001fca00078e02ff */
[----:B------:R-:W-:-:S04]  /*0c20*/  SHF.R.S32.HI R8, RZ, 0x1f, R6 ;  /* 0x0000001fff087819 */ /* 0x000fc80000011406 */
[----:B------:R-:W-:-:S04]  /*0c30*/  LEA.HI R8, R8, R6, RZ, 0x2 ;  /* 0x0000000608087211 */ /* 0x000fc800078f10ff */
[----:B------:R-:W-:Y:S02]  /*0c40*/  LEA.HI.SX32 R8, R8, R9, 0x1e ;  /* 0x0000000908087211 */ /* 0x000fe400078ff2ff */
[----:B--2---:R-:W-:Y:S01]  /*0c50*/  FSEL R6, R3, RZ, !P2 ;  /* 0x000000ff03067208 */ /* 0x004fe20005000000 */
[----:B---3--:R-:W-:Y:S06]  /*0c60*/  @P1 BRA `(.L_x_22800) ;  /* 0x0000001800601947 */ /* 0x008fec0003800000 */
        /* <DEDUP_REMOVED lines=25> */
[----:B------:R-:W-:Y:S01]  /*0e00*/  IADD3 R188, PT, PT, R8, 0x20, RZ ;  /* 0x0000002008bc7810 */ /* 0x000fe20007ffe0ff */
[C---:B--2---:R-:W-:Y:S01]  /*0e10*/  FADD.FTZ R0, -R6.reuse, R184 ;  /* 0x000000b806007221 */ /* 0x044fe20000010100 */
[C---:B------:R-:W-:Y:S01]  /*0e20*/  FADD.FTZ R3, -R6.reuse, R187 ;  /* 0x000000bb06037221 */ /* 0x040fe20000010100 */
[C---:B------:R-:W-:Y:S01]  /*0e30*/  FADD.FTZ R9, -R6.reuse, R186 ;  /* 0x000000ba06097221 */ /* 0x040fe20000010100 */
[----:B------:R-:W-:Y:S01]  /*0e40*/  FADD.FTZ R185, -R6, R185 ;  /* 0x000000b906b97221 */ /* 0x000fe20000010100 */
[C---:B-----5:R-:W-:Y:S02]  /*0e50*/  FMUL.FTZ R0, R7.reuse, R0 ;  /* 0x0000000007007220 */ /* 0x060fe40000410000 */
[----:B------:R-:W-:Y:S01]  /*0e60*/  FMUL.FTZ R192, R7, R9 ;  /* 0x0000000907c07220 */ /* 0x000fe20000410000 */
[----:B---3--:R-:W-:Y:S01]  /*0e70*/  FMUL.FTZ R193, R241, R180 ;  /* 0x000000b4f1c17220 */ /* 0x008fe20000410000 */
[----:B------:R-:W-:Y:S01]  /*0e80*/  FMUL.FTZ R241, R231, R181 ;  /* 0x000000b5e7f17220 */ /* 0x000fe20000410000 */
[----:B----4-:R-:W-:Y:S01]  /*0e90*/  FMUL.FTZ R231, R189, R182 ;  /* 0x000000b6bde77220 */ /* 0x010fe20000410000 */
[C---:B------:R-:W-:Y:S01]  /*0ea0*/  FMUL.FTZ R189, R7.reuse, R3 ;  /* 0x0000000307bd7220 */ /* 0x040fe20000410000 */
[----:B------:R-:W-:Y:S01]  /*0eb0*/  FADD.FTZ R3, RZ, R193 ;  /* 0x000000c1ff037221 */ /* 0x000fe20000010000 */
[----:B------:R-:W-:Y:S01]  /*0ec0*/  FMUL.FTZ R202, R7, R185 ;  /* 0x000000b907ca7220 */ /* 0x000fe20000410000 */
[----:B------:R-:W-:-:S02]  /*0ed0*/  FFMA.FTZ R9, R0, R193, RZ ;  /* 0x000000c100097223 */ /* 0x000fc400000100ff */
[----:B------:R-:W-:Y:S02]  /*0ee0*/  FADD.FTZ R3, R3, R241 ;  /* 0x000000f103037221 */ /* 0x000fe40000010000 */
        /* <DEDUP_REMOVED lines=13> */
[----:B------:R-:W-:-:S07]  /*0fc0*/  FFMA.FTZ R3, R189, R220, R180 ;  /* 0x000000dcbd037223 */ /* 0x000fce00000100b4 */
.L_x_22802:
[----:B------:R-:W-:Y:S05]  /*0fd0*/  BSYNC.RECONVERGENT B2 ;  /* 0x0000000000027941 */ /* 0x000fea0003800200 */
.L_x_22801:
        /* <DEDUP_REMOVED lines=14> */
[----:B------:R-:W-:-:S03]  /*10c0*/  FADD.FTZ R185, -R6, R185 ;  /* 0x000000b906b97221 */ /* 0x000fc60000010100 */
[C---:B-----5:R-:W-:Y:S01]  /*10d0*/  FMUL.FTZ R210, R7.reuse, R21 ;  /* 0x0000001507d27220 */ /* 0x060fe20000410000 */
[----:B------:R-:W-:Y:S01]  /*10e0*/  FADD.FTZ R186, -R6, R186 ;  /* 0x000000ba06ba7221 */ /* 0x000fe20000010100 */
[----:B------:R-:W-:Y:S01]  /*10f0*/  FMUL.FTZ R201, R7, R185 ;  /* 0x000000b907c97220 */ /* 0x000fe20000410000 */
[----:B---3--:R-:W-:Y:S01]  /*1100*/  FMUL.FTZ R251, R191, R180 ;  /* 0x000000b4bffb7220 */ /* 0x008fe20000410000 */
[----:B------:R-:W-:-:S03]  /*1110*/  FMUL.FTZ R240, R240, R181 ;  /* 0x000000b5f0f07220 */ /* 0x000fc60000410000 */
[----:B------:R-:W-:Y:S01]  /*1120*/  FADD.FTZ R9, R9, R251 ;  /* 0x000000fb09097221 */ /* 0x000fe20000010000 */
[----:B------:R-:W-:Y:S01]  /*1130*/  FFMA.FTZ R3, R210, R251, R3 ;  /* 0x000000fbd2037223 */ /* 0x000fe20000010003 */
[----:B------:R-:W-:Y:S01]  /*1140*/  FADD.FTZ R21, -R6, R187 ;  /* 0x000000bb06157221 */ /* 0x000fe20000010100 */
[----:B------:R-:W-:Y:S01]  /*1150*/  FMUL.FTZ R191, R7, R186 ;  /* 0x000000ba07bf7220 */ /* 0x000fe20000410000 */
[----:B----4-:R-:W-:Y:S01]  /*1160*/  FMUL.FTZ R230, R230, R182 ;  /* 0x000000b6e6e67220 */ /* 0x010fe20000410000 */
        /* <DEDUP_REMOVED lines=16> */
.L_x_22804:
[----:B------:R-:W-:Y:S05]  /*1270*/  BSYNC.RECONVERGENT B2 ;  /* 0x0000000000027941 */ /* 0x000fea0003800200 */
.L_x_22803:
[----:B------:R-:W-:Y:S04]  /*1280*/  BSSY.RECONVERGENT B2, `(.L_x_22805) ;  /* 0x0000025000027945 */ /* 0x000fe80003800200 */
[----:B------:R-:W-:Y:S05]  /*1290*/  @!P0 BRA `(.L_x_22806) ;  /* 0x00000000008c8947 */ /* 0x000fea0003800000 */
[----:B------:R-:W0:Y:S08]  /*12a0*/  LDC.64 R180, c[0x0][0x3a8] ;  /* 0x0000ea00ffb47b82 */ /* 0x000e300000000a00 */
[----:B------:R-:W1:Y:S01]  /*12b0*/  LDC.64 R182, c[0x0][0x428] ;  /* 0x00010a00ffb67b82 */ /* 0x000e620000000a00 */
        /* <DEDUP_REMOVED lines=33> */
.L_x_22806:
[----:B------:R-:W-:Y:S05]  /*14d0*/  BSYNC.RECONVERGENT B2 ;  /* 0x0000000000027941 */ /* 0x000fea0003800200 */
.L_x_22805:
        /* <DEDUP_REMOVED lines=37> */
.L_x_22808:
[----:B------:R-:W-:Y:S05]  /*1730*/  BSYNC.RECONVERGENT B2 ;  /* 0x0000000000027941 */ /* 0x000fea0003800200 */
.L_x_22807:
[----:B------:R-:W-:Y:S01]  /*1740*/  ISETP.GE.U32.AND P1, PT, R2, 0xa0, PT ;  /* 0x000000a00200780c */ /* 0x000fe20003f26070 */
[----:B------:R-:W-:Y:S01]  /*1750*/  BSSY.RECONVERGENT B2, `(.L_x_22809) ;  /* 0x0000027000027945 */ /* 0x000fe20003800200 */
[----:B------:R-:W-:-:S11]  /*1760*/  LOP3.LUT R4, R4, 0xfffffff7, RZ, 0xc0, !PT ;  /* 0xfffffff704047812 */ /* 0x000fd600078ec0ff */
[----:B------:R-:W-:Y:S01]  /*1770*/  @P1 LOP3.LUT R4, R4, 0x8, RZ, 0xfc, !PT ;  /* 0x0000000804041812 */ /* 0x000fe200078efcff */
[----:B------:R-:W-:Y:S06]  /*1780*/  @!P1 BRA `(.L_x_22810) ;  /* 0x00000000008c9947 */ /* 0x000fec0003800000 */
        /* <DEDUP_REMOVED lines=35> */
.L_x_22810:
[----:B------:R-:W-:Y:S05]  /*19c0*/  BSYNC.RECONVERGENT B2 ;  /* 0x0000000000027941 */ /* 0x000fea0003800200 */
.L_x_22809:
[----:B------:R-:W-:Y:S01]  /*19d0*/  ISETP.GE.U32.AND P1, PT, R2, 0xc0, PT ;  /* 0x000000c00200780c */ /* 0x000fe20003f26070 */
[----:B------:R-:W-:-:S12]  /*19e0*/  BSSY.RECONVERGENT B2, `(.L_x_22811) ;  /* 0x0000025000027945 */ /* 0x000fd80003800200 */
        /* <DEDUP_REMOVED lines=36> */
.L_x_22812:
[----:B------:R-:W-:Y:S05]  /*1c30*/  BSYNC.RECONVERGENT B2 ;  /* 0x0000000000027941 */ /* 0x000fea0003800200 */
.L_x_22811:
        /* <DEDUP_REMOVED lines=38> */
.L_x_22814:
[----:B------:R-:W-:Y:S05]  /*1ea0*/  BSYNC.RECONVERGENT B2 ;  /* 0x0000000000027941 */ /* 0x000fea0003800200 */
.L_x_22813:
        /* <DEDUP_REMOVED lines=38> */
.L_x_22816:
[----:B------:R-:W-:Y:S05]  /*2110*/  BSYNC.RECONVERGENT B2 ;  /* 0x0000000000027941 */ /* 0x000fea0003800200 */
.L_x_22815:
        /* <DEDUP_REMOVED lines=38> */
.L_x_22818:
[----:B------:R-:W-:Y:S05]  /*2380*/  BSYNC.RECONVERGENT B2 ;  /* 0x0000000000027941 */ /* 0x000fea0003800200 */
.L_x_22817:
        /* <DEDUP_REMOVED lines=8> */
[C---:B--2---:R-:W-:Y:S01]  /*2410*/  FADD.FTZ R180, -R6.reuse, R180 ;  /* 0x000000b406b47221 */ /* 0x044fe20000010100 */
[C---:B------:R-:W-:Y:S01]  /*2420*/  FADD.FTZ R181, -R6.reuse, R181 ;  /* 0x000000b506b57221 */ /* 0x040fe20000010100 */
[C---:B------:R-:W-:Y:S02]  /*2430*/  FADD.FTZ R182, -R6.reuse, R182 ;  /* 0x000000b606b67221 */ /* 0x040fe40000010100 */
[C---:B-----5:R-:W-:Y:S01]  /*2440*/  FMUL.FTZ R211, R7.reuse, R180 ;  /* 0x000000b407d37220 */ /* 0x060fe20000410000 */
[----:B------:R-:W-:Y:S01]  /*2450*/  FADD.FTZ R6, -R6, R183 ;  /* 0x000000b706067221 */ /* 0x000fe20000010100 */
[----:B---3--:R-:W-:Y:S01]  /*2460*/  FMUL.FTZ R243, R56, R184 ;  /* 0x000000b838f37220 */ /* 0x008fe20000410000 */
[----:B------:R-:W-:Y:S01]  /*2470*/  FMUL.FTZ R252, R7, R181 ;  /* 0x000000b507fc7220 */ /* 0x000fe20000410000 */
[----:B------:R-:W-:Y:S02]  /*2480*/  FMUL.FTZ R232, R57, R185 ;  /* 0x000000b939e87220 */ /* 0x000fe40000410000 */
[----:B------:R-:W-:Y:S01]  /*2490*/  FADD.FTZ R9, R9, R243 ;  /* 0x000000f309097221 */ /* 0x000fe20000010000 */
[----:B------:R-:W-:Y:S01]  /*24a0*/  FFMA.FTZ R3, R211, R243, R3 ;  /* 0x000000f3d3037223 */ /* 0x000fe20000010003 */
[C---:B------:R-:W-:Y:S01]  /*24b0*/  FMUL.FTZ R221, R7.reuse, R6 ;  /* 0x0000000607dd7220 */ /* 0x040fe20000410000 */
[----:B------:R-:W-:Y:S01]  /*24c0*/  FMUL.FTZ R242, R7, R182 ;  /* 0x000000b607f27220 */ /* 0x000fe20000410000 */
[----:B------:R-:W-:Y:S01]  /*24d0*/  FMUL.FTZ R222, R58, R186 ;  /* 0x000000ba3ade7220 */ /* 0x000fe20000410000 */
[----:B------:R-:W-:Y:S01]  /*24e0*/  FADD.FTZ R6, R9, R232 ;  /* 0x000000e809067221 */ /* 0x000fe20000010000 */
[----:B------:R-:W-:Y:S01]  /*24f0*/  FFMA.FTZ R3, R252, R232, R3 ;  /* 0x000000e8fc037223 */ /* 0x000fe20000010003 */
[----:B------:R0:W-:Y:S01]  /*2500*/  STL [R1], R211 ;  /* 0x000000d301007387 */ /* 0x0001e20000100800 */
[----:B------:R-:W-:Y:S01]  /*2510*/  FFMA.FTZ R140, R184, R211, R140 ;  /* 0x000000d3b88c7223 */ /* 0x000fe2000001008c */
[----:B------:R-:W-:Y:S01]  /*2520*/  FADD.FTZ R6, R6, R222 ;  /* 0x000000de06067221 */ /* 0x000fe20000010000 */
[----:B------:R-:W-:Y:S01]  /*2530*/  FFMA.FTZ R3, R242, R222, R3 ;  /* 0x000000def2037223 */ /* 0x000fe20000010003 */
[----:B------:R-:W-:Y:S01]  /*2540*/  FADD.FTZ R136, R136, R184 ;  /* 0x000000b888887221 */ /* 0x000fe20000010000 */
[----:B------:R-:W-:Y:S01]  /*2550*/  FADD.FTZ R137, R137, R185 ;  /* 0x000000b989897221 */ /* 0x000fe20000010000 */
[----:B------:R-:W-:Y:S01]  /*2560*/  FFMA.FTZ R141, R185, R252, R141 ;  /* 0x000000fcb98d7223 */ /* 0x000fe2000001008d */
[----:B0-----:R-:W-:Y:S01]  /*2570*/  FMUL.FTZ R211, R59, R187 ;  /* 0x000000bb3bd37220 */ /* 0x001fe20000410000 */
[----:B------:R-:W-:Y:S01]  /*2580*/  FADD.FTZ R138, R138, R186 ;  /* 0x000000ba8a8a7221 */ /* 0x000fe20000010000 */
[----:B------:R-:W-:Y:S01]  /*2590*/  FFMA.FTZ R142, R186, R242, R142 ;  /* 0x000000f2ba8e7223 */ /* 0x000fe2000001008e */
[----:B------:R-:W-:Y:S01]  /*25a0*/  FADD.FTZ R139, R139, R187 ;  /* 0x000000bb8b8b7221 */ /* 0x000fe20000010000 */
[----:B------:R-:W-:Y:S01]  /*25b0*/  FFMA.FTZ R143, R187, R221, R143 ;  /* 0x000000ddbb8f7223 */ /* 0x000fe2000001008f */
[----:B------:R-:W-:Y:S01]  /*25c0*/  FADD.FTZ R9, R6, R211 ;  /* 0x000000d306097221 */ /* 0x000fe20000010000 */
[----:B------:R-:W-:Y:S01]  /*25d0*/  FFMA.FTZ R3, R221, R211, R3 ;  /* 0x000000d3dd037223 */ /* 0x000fe20000010003 */
[----:B------:R-:W-:Y:S06]  /*25e0*/  BRA `(.L_x_22819) ;  /* 0x0000001800d47947 */ /* 0x000fec0003800000 */
.L_x_22800:
        /* <DEDUP_REMOVED lines=28> */
[C---:B--2---:R-:W-:Y:S01]  /*27b0*/  FADD.FTZ R0, -R6.reuse, R184 ;  /* 0x000000b806007221 */ /* 0x044fe20000010100 */
[C---:B------:R-:W-:Y:S01]  /*27c0*/  FADD.FTZ R3, -R6.reuse, R187 ;  /* 0x000000bb06037221 */ /* 0x040fe20000010100 */
[C---:B------:R-:W-:Y:S01]  /*27d0*/  FADD.FTZ R9, -R6.reuse, R186 ;  /* 0x000000ba06097221 */ /* 0x040fe20000010100 */
[----:B------:R-:W-:Y:S01]  /*27e0*/  FADD.FTZ R185, -R6, R185 ;  /* 0x000000b906b97221 */ /* 0x000fe20000010100 */
[----:B-----5:R-:W-:Y:S01]  /*27f0*/  FMUL.FTZ R0, R7, R0 ;  /* 0x0000000007007220 */ /* 0x020fe20000410000 */
[----:B---3--:R-:W-:Y:S01]  /*2800*/  FMUL.FTZ R193, R231, R180 ;  /* 0x000000b4e7c17220 */ /* 0x008fe20000410000 */
[----:B------:R-:W-:Y:S01]  /*2810*/  FMUL.FTZ R241, R189, R181 ;  /* 0x000000b5bdf17220 */ /* 0x000fe20000410000 */
[C---:B------:R-:W-:Y:S01]  /*2820*/  FMUL.FTZ R189, R7.reuse, R3 ;  /* 0x0000000307bd7220 */ /* 0x040fe20000410000 */
[C---:B------:R-:W-:Y:S01]  /*2830*/  FMUL.FTZ R192, R7.reuse, R9 ;  /* 0x0000000907c07220 */ /* 0x040fe20000410000 */
[----:B------:R-:W-:Y:S01]  /*2840*/  FADD.FTZ R3, RZ, R193 ;  /* 0x000000c1ff037221 */ /* 0x000fe20000010000 */
[----:B------:R-:W-:Y:S01]  /*2850*/  FMUL.FTZ R202, R7, R185 ;  /* 0x000000b907ca7220 */ /* 0x000fe20000410000 */
[----:B------:R-:W-:Y:S01]  /*2860*/  FFMA.FTZ R9, R0, R193, RZ ;  /* 0x000000c100097223 */ /* 0x000fe200000100ff */
[----:B----4-:R-:W-:Y:S01]  /*2870*/  FMUL.FTZ R231, R220, R182 ;  /* 0x000000b6dce77220 */ /* 0x010fe20000410000 */
[----:B------:R-:W-:-:S02]  /*2880*/  FADD.FTZ R3, R3, R241 ;  /* 0x000000f103037221 */ /* 0x000fc40000010000 */
        /* <DEDUP_REMOVED lines=13> */
[----:B------:R-:W-:Y:S01]  /*2960*/  FFMA.FTZ R3, R189, R220, R180 ;  /* 0x000000dcbd037223 */ /* 0x000fe200000100b4 */
[----:B------:R-:W-:-:S07]  /*2970*/  IADD3 R188, PT, PT, R8, 0x20, RZ ;  /* 0x0000002008bc7810 */ /* 0x000fce0007ffe0ff */
.L_x_22821:
[----:B------:R-:W-:Y:S05]  /*2980*/  BSYNC.RECONVERGENT B2 ;  /* 0x0000000000027941 */ /* 0x000fea0003800200 */
.L_x_22820:
        /* <DEDUP_REMOVED lines=15> */
[----:B------:R-:W-:Y:S01]  /*2a80*/  IADD3 R188, PT, PT, R188, 0x20, RZ ;  /* 0x00000020bcbc7810 */ /* 0x000fe20007ffe0ff */
        /* <DEDUP_REMOVED lines=28> */
.L_x_22823:
[----:B------:R-:W-:Y:S05]  /*2c50*/  BSYNC.RECONVERGENT B2 ;  /* 0x0000000000027941 */ /* 0x000fea0003800200 */
.L_x_22822:
        /* <DEDUP_REMOVED lines=14> */
[C---:B-----5:R-:W-:Y:S01]  /*2d40*/  FMUL.FTZ R209, R7.reuse, R22 ;  /* 0x0000001607d17220 */ /* 0x060fe20000410000 */
[----:B---3--:R-:W-:Y:S01]  /*2d50*/  FMUL.FTZ R250, R28, R180 ;  /* 0x000000b41cfa7220 */ /* 0x008fe20000410000 */
        /* <DEDUP_REMOVED lines=24> */
.L_x_22825:
[----:B------:R-:W-:Y:S05]  /*2ee0*/  BSYNC.RECONVERGENT B2 ;  /* 0x0000000000027941 */ /* 0x000fea0003800200 */
.L_x_22824:
        /* <DEDUP_REMOVED lines=40> */
.L_x_22827:
[----:B------:R-:W-:Y:S05]  /*3170*/  BSYNC.RECONVERGENT B2 ;  /* 0x0000000000027941 */ /* 0x000fea0003800200 */
.L_x_22826:
        /* <DEDUP_REMOVED lines=43> */
.L_x_22829:
[----:B------:R-:W-:Y:S05]  /*3430*/  BSYNC.RECONVERGENT B2 ;  /* 0x0000000000027941 */ /* 0x000fea0003800200 */
.L_x_22828:
[----:B------:R-:W-:Y:S01]  /*3440*/  ISETP.GE.U32.AND P1, PT, R2, 0xc0, PT ;  /* 0x000000c00200780c */ /* 0x000fe20003f26070 */
[----:B------:R-:W-:-:S12]  /*3450*/  BSSY.RECONVERGENT B2, `(.L_x_22830) ;  /* 0x0000028000027945 */ /* 0x000fd80003800200 */
        /* <DEDUP_REMOVED lines=39> */
.L_x_22831:
[----:B------:R-:W-:Y:S05]  /*36d0*/  BSYNC.RECONVERGENT B2 ;  /* 0x0000000000027941 */ /* 0x000fea0003800200 */
.L_x_22830:
        /* <DEDUP_REMOVED lines=41> */
.L_x_22833:
[----:B------:R-:W-:Y:S05]  /*3970*/  BSYNC.RECONVERGENT B2 ;  /* 0x0000000000027941 */ /* 0x000fea0003800200 */
.L_x_22832:
        /* <DEDUP_REMOVED lines=41> */
.L_x_22835:
[----:B------:R-:W-:Y:S05]  /*3c10*/  BSYNC.RECONVERGENT B2 ;  /* 0x0000000000027941 */ /* 0x000fea0003800200 */
.L_x_22834:
        /* <DEDUP_REMOVED lines=41> */
.L_x_22837:
[----:B------:R-:W-:Y:S05]  /*3eb0*/  BSYNC.RECONVERGENT B2 ;  /* 0x0000000000027941 */ /* 0x000fea0003800200 */
.L_x_22836:
        /* <DEDUP_REMOVED lines=39> */
[----:B------:R-:W-:-:S07]  /*4130*/  FFMA.FTZ R3, R221, R211, R3 ;  /* 0x000000d3dd037223 */ /* 0x000fce0000010003 */
.L_x_22819:
[----:B------:R-:W-:Y:S05]  /*4140*/  BSYNC.RECONVERGENT B1 ;  /* 0x0000000000017941 */ /* 0x000fea0003800200 */
.L_x_22799:
        /* <DEDUP_REMOVED lines=20> */
.L_x_22929:
[----:B------:R-:W-:Y:S01]  /*4290*/  LOP3.LUT R4, R4, 0xffffff7f, RZ, 0xc0, !PT ;  /* 0xffffff7f04047812 */ /* 0x000fe200078ec0ff */
[----:B------:R-:W-:Y:S01]  /*42a0*/  FADD.FTZ R9, R182, R184 ;  /* 0x000000b8b6097221 */ /* 0x000fe20000010000 */
[----:B0-----:R-:W-:Y:S01]  /*42b0*/  FADD.FTZ R6, R3, R6 ;  /* 0x0000000603067221 */ /* 0x001fe20000010000 */
[----:B------:R-:W-:Y:S01]  /*42c0*/  BSSY.RECONVERGENT B1, `(.L_x_22839) ;  /* 0x00003ce000017945 */ /* 0x000fe20003800200 */
[----:B------:R-:W-:Y:S01]  /*42d0*/  @P0 LOP3.LUT R4, R4, 0x80, RZ, 0xfc, !PT ;  /* 0x0000008004040812 */ /* 0x000fe200078efcff */
[----:B-1----:R-:W-:Y:S01]  /*42e0*/  FMUL.FTZ R3, R9, UR9 ;  /* 0x0000000909037c20 */ /* 0x002fe20008410000 */
[----:B------:R-:W-:Y:S01]  /*42f0*/  ISETP.NE.AND P0, PT, RZ, UR8, PT ;  /* 0x00000008ff007c0c */ /* 0x000fe2000bf05270 */
[----:B------:R-:W-:Y:S01]  /*4300*/  FMUL.FTZ R6, R6, UR9 ;  /* 0x0000000906067c20 */ /* 0x000fe20008410000 */
[----:B------:R-:W-:Y:S02]  /*4310*/  LOP3.LUT P6, RZ, R4, 0x10, RZ, 0xc0, !PT ;  /* 0x0000001004ff7812 */ /* 0x000fe400078cc0ff */
[----:B------:R-:W-:-:S02]  /*4320*/  FSEL R3, R3, RZ, !P0 ;  /* 0x000000ff03037208 */ /* 0x000fc40004000000 */
[----:B------:R-:W-:-:S09]  /*4330*/  LOP3.LUT P0, RZ, R4, 0x80, RZ, 0xc0, !PT ;  /* 0x0000008004ff7812 */ /* 0x000fd2000780c0ff */
[----:B------:R-:W-:Y:S05]  /*4340*/  @P6 BRA `(.L_x_22840) ;  /* 0x0000001c004c6947 */ /* 0x000fea0003800000 */
        /* <DEDUP_REMOVED lines=10> */
[-C--:B------:R-:W-:Y:S02]  /*43f0*/  FFMA.FTZ R182, R192, R6.reuse, R3 ;  /* 0x00000006c0b67223 */ /* 0x080fe40000010003 */
[----:B------:R-:W-:Y:S01]  /*4400*/  FADD.FTZ R180, R193, -R9 ;  /* 0x80000009c1b47221 */ /* 0x000fe20000010000 */
[----:B------:R-:W-:Y:S01]  /*4410*/  FFMA.FTZ R9, R189, R6, R3 ;  /* 0x00000006bd097223 */ /* 0x000fe20000010003 */
[----:B------:R-:W-:Y:S01]  /*4420*/  FADD.FTZ R183, R241, -R183 ;  /* 0x800000b7f1b77221 */ /* 0x000fe20000010000 */
[----:B------:R-:W-:Y:S01]  /*4430*/  FADD.FTZ R182, R231, -R182 ;  /* 0x800000b6e7b67221 */ /* 0x000fe20000010000 */
[C---:B-----5:R-:W-:Y:S01]  /*4440*/  FMUL.FTZ R184, R7.reuse, R180 ;  /* 0x000000b407b87220 */ /* 0x060fe20000410000 */
[----:B------:R-:W-:Y:S01]  /*4450*/  FADD.FTZ R9, R220, -R9 ;  /* 0x80000009dc097221 */ /* 0x000fe20000010000 */
[C---:B------:R-:W-:Y:S01]  /*4460*/  FMUL.FTZ R183, R7.reuse, R183 ;  /* 0x000000b707b77220 */ /* 0x040fe20000410000 */
[----:B------:R-:W-:-:S02]  /*4470*/  FMUL.FTZ R182, R7, R182 ;  /* 0x000000b607b67220 */ /* 0x000fc40000410000 */
[----:B------:R-:W-:Y:S01]  /*4480*/  FMUL.FTZ R9, R7, R9 ;  /* 0x0000000907097220 */ /* 0x000fe20000410000 */
[----:B------:R-:W-:Y:S06]  /*4490*/  BRA `(.L_x_22844) ;  /* 0x0000000000407947 */ /* 0x000fec0003800000 */
.L_x_22843:
        /* <DEDUP_REMOVED lines=16> */
.L_x_22844:
[----:B------:R-:W0:Y:S01]  /*45a0*/  @P6 LDC.64 R180, c[0x0][0x478] ;  /* 0x00011e00ffb46b82 */ /* 0x000e220000000a00 */
[----:B------:R-:W-:-:S07]  /*45b0*/  FMUL.FTZ R182, R182, R5 ;  /* 0x00000005b6b67220 */ /* 0x000fce0000410000 */
[----:B------:R-:W1:Y:S01]  /*45c0*/  LDC.64 R186, c[0x0][0x468] ;  /* 0x00011a00ffba7b82 */ /* 0x000e620000000a00 */
[----:B0-----:R-:W-:-:S05]  /*45d0*/  @P6 IMAD.WIDE.U32 R180, R8, 0x10, R180 ;  /* 0x0000001008b46825 */ /* 0x001fca00078e00b4 */
[----:B------:R0:W-:Y:S02]  /*45e0*/  @P6 STG.E.128 desc[UR6][R180.64], R96 ;  /* 0x00000060b4006986 */ /* 0x0001e4000c101d06 */
[-C--:B0-----:R-:W-:Y:S01]  /*45f0*/  FMUL.FTZ R180, R184, R5.reuse ;  /* 0x00000005b8b47220 */ /* 0x081fe20000410000 */
[-C--:B------:R-:W-:Y:S01]  /*4600*/  FMUL.FTZ R181, R183, R5.reuse ;  /* 0x00000005b7b57220 */ /* 0x080fe20000410000 */
[----:B------:R-:W-:Y:S01]  /*4610*/  FMUL.FTZ R183, R9, R5 ;  /* 0x0000000509b77220 */ /* 0x000fe20000410000 */
[C---:B-1----:R-:W-:Y:S01]  /*4620*/  IMAD.WIDE.U32 R184, R8.reuse, 0x10, R186 ;  /* 0x0000001008b87825 */ /* 0x042fe200078e00ba */
[----:B------:R-:W-:-:S04]  /*4630*/  IADD3 R8, PT, PT, R8, 0x20, RZ ;  /* 0x0000002008087810 */ /* 0x000fc80007ffe0ff */
[----:B------:R0:W-:Y:S03]  /*4640*/  STG.E.128 desc[UR6][R184.64], R180 ;  /* 0x000000b4b8007986 */ /* 0x0001e6000c101d06 */
.L_x_22842:
[----:B------:R-:W-:Y:S05]  /*4650*/  BSYNC.RECONVERGENT B2 ;  /* 0x0000000000027941 */ /* 0x000fea0003800200 */
.L_x_22841:
        /* <DEDUP_REMOVED lines=25> */
.L_x_22847:
[-CC-:B------:R-:W-:Y:S01]  /*47f0*/  FFMA.FTZ R9, R210, R6.reuse, R3.reuse ;  /* 0x00000006d2097223 */ /* 0x180fe20000010003 */
[-CC-:B0-----:R-:W-:Y:S01]  /*4800*/  FFMA.FTZ R183, R201, R6.reuse, R3.reuse ;  /* 0x00000006c9b77223 */ /* 0x181fe20000010003 */
[-C--:B------:R-:W-:Y:S02]  /*4810*/  FFMA.FTZ R182, R191, R6.reuse, R3 ;  /* 0x00000006bfb67223 */ /* 0x080fe40000010003 */
[----:B------:R-:W-:Y:S01]  /*4820*/  FADD.FTZ R180, R251, -R9 ;  /* 0x80000009fbb47221 */ /* 0x000fe20000010000 */
[----:B------:R-:W-:Y:S01]  /*4830*/  FFMA.FTZ R9, R21, R6, R3 ;  /* 0x0000000615097223 */ /* 0x000fe20000010003 */
[----:B------:R-:W-:Y:S01]  /*4840*/  FADD.FTZ R183, R240, -R183 ;  /* 0x800000b7f0b77221 */ /* 0x000fe20000010000 */
[----:B------:R-:W-:Y:S01]  /*4850*/  FADD.FTZ R182, R230, -R182 ;  /* 0x800000b6e6b67221 */ /* 0x000fe20000010000 */
[----:B-----5:R-:W-:Y:S01]  /*4860*/  FMUL.FTZ R184, R7, R180 ;  /* 0x000000b407b87220 */ /* 0x020fe20000410000 */
[----:B------:R-:W-:Y:S01]  /*4870*/  FADD.FTZ R9, R219, -R9 ;  /* 0x80000009db097221 */ /* 0x000fe20000010000 */
[C---:B------:R-:W-:Y:S01]  /*4880*/  FMUL.FTZ R183, R7.reuse, R183 ;  /* 0x000000b707b77220 */ /* 0x040fe20000410000 */
[----:B------:R-:W-:-:S02]  /*4890*/  FMUL.FTZ R182, R7, R182 ;  /* 0x000000b607b67220 */ /* 0x000fc40000410000 */
[----:B------:R-:W-:-:S07]  /*48a0*/  FMUL.FTZ R9, R7, R9 ;  /* 0x0000000907097220 */ /* 0x000fce0000410000 */
.L_x_22848:
        /* <DEDUP_REMOVED lines=11> */
.L_x_22846:
[----:B------:R-:W-:Y:S05]  /*4960*/  BSYNC.RECONVERGENT B2 ;  /* 0x0000000000027941 */ /* 0x000fea0003800200 */
.L_x_22845:
[----:B------:R-:W-:Y:S04]  /*4970*/  BSSY.RECONVERGENT B2, `(.L_x_22849) ;  /* 0x000002d000027945 */ /* 0x000fe80003800200 */
[----:B------:R-:W-:Y:S05]  /*4980*/  @!P0 BRA `(.L_x_22850) ;  /* 0x0000000000ac8947 */ /* 0x000fea0003800000 */
[----:B------:R-:W-:-:S04]  /*4990*/  ISETP.NE.U32.AND P0, PT, RZ, UR12, PT ;  /* 0x0000000cff007c0c */ /* 0x000fc8000bf05070 */
[----:B------:R-:W-:-:S13]  /*49a0*/  ISETP.NE.AND.EX P0, PT, RZ, UR13, PT, P0 ;  /* 0x0000000dff007c0c */ /* 0x000fda000bf05300 */
[----:B------:R-:W-:Y:S05]  /*49b0*/  @!P0 BRA `(.L_x_22851) ;  /* 0x0000000000448947 */ /* 0x000fea0003800000 */
[-CC-:B------:R-:W-:Y:S01]  /*49c0*/  FFMA.FTZ R9, R209, R6.reuse, R3.reuse ;  /* 0x00000006d1097223 */ /* 0x180fe20000010003 */
[-CC-:B01----:R-:W-:Y:S01]  /*49d0*/  FFMA.FTZ R183, R200, R6.reuse, R3.reuse ;  /* 0x00000006c8b77223 */ /* 0x183fe20000010003 */
        /* <DEDUP_REMOVED lines=10> */
[----:B------:R-:W-:Y:S02]  /*4a80*/  MOV R96, R184 ;  /* 0x000000b800607202 */ /* 0x000fe40000000f00 */
[----:B------:R-:W-:Y:S02]  /*4a90*/  MOV R97, R183 ;  /* 0x000000b700617202 */ /* 0x000fe40000000f00 */
[----:B------:R-:W-:Y:S02]  /*4aa0*/  MOV R98, R182 ;  /* 0x000000b600627202 */ /* 0x000fe40000000f00 */
[----:B------:R-:W-:Y:S01]  /*4ab0*/  MOV R99, R9 ;  /* 0x0000000900637202 */ /* 0x000fe20000000f00 */
[----:B------:R-:W-:Y:S06]  /*4ac0*/  BRA `(.L_x_22852) ;  /* 0x0000000000307947 */ /* 0x000fec0003800000 */
.L_x_22851:
        /* <DEDUP_REMOVED lines=11> */
[----:B------:R-:W-:-:S07]  /*4b80*/  FMUL.FTZ R9, R7, R9 ;  /* 0x0000000907097220 */ /* 0x000fce0000410000 */
.L_x_22852:
        /* <DEDUP_REMOVED lines=11> */
.L_x_22850:
[----:B------:R-:W-:Y:S05]  /*4c40*/  BSYNC.RECONVERGENT B2 ;  /* 0x0000000000027941 */ /* 0x000fea0003800200 */
.L_x_22849:
        /* <DEDUP_REMOVED lines=23> */
.L_x_22855:
[-CC-:B------:R-:W-:Y:S01]  /*4dc0*/  FFMA.FTZ R9, R208, R6.reuse, R3.reuse ;  /* 0x00000006d0097223 */ /* 0x180fe20000010003 */
[-CC-:B012---:R-:W-:Y:S01]  /*4dd0*/  FFMA.FTZ R183, R199, R6.reuse, R3.reuse ;  /* 0x00000006c7b77223 */ /* 0x187fe20000010003 */
        /* <DEDUP_REMOVED lines=10> */
.L_x_22856:
        /* <DEDUP_REMOVED lines=11> */
.L_x_22854:
[----:B------:R-:W-:Y:S05]  /*4f30*/  BSYNC.RECONVERGENT B2 ;  /* 0x0000000000027941 */ /* 0x000fea0003800200 */
.L_x_22853:
[----:B------:R-:W-:Y:S01]  /*4f40*/  LOP3.LUT P0, RZ, R4, 0x8, RZ, 0xc0, !PT ;  /* 0x0000000804ff7812 */ /* 0x000fe2000780c0ff */
[----:B------:R-:W-:-:S12]  /*4f50*/  BSSY.RECONVERGENT B2, `(.L_x_22857) ;  /* 0x000002d000027945 */ /* 0x000fd80003800200 */
[----:B------:R-:W-:Y:S05]  /*4f60*/  @!P0 BRA `(.L_x_22858) ;  /* 0x0000000000ac8947 */ /* 0x000fea0003800000 */
[----:B------:R-:W-:-:S04]  /*4f70*/  ISETP.NE.U32.AND P0, PT, RZ, UR12, PT ;  /* 0x0000000cff007c0c */ /* 0x000fc8000bf05070 */
[----:B------:R-:W-:-:S13]  /*4f80*/  ISETP.NE.AND.EX P0, PT, RZ, UR13, PT, P0 ;  /* 0x0000000dff007c0c */ /* 0x000fda000bf05300 */
[----:B------:R-:W-:Y:S05]  /*4f90*/  @!P0 BRA `(.L_x_22859) ;  /* 0x0000000000448947 */ /* 0x000fea0003800000 */
[-CC-:B------:R-:W-:Y:S01]  /*4fa0*/  FFMA.FTZ R9, R207, R6.reuse, R3.reuse ;  /* 0x00000006cf097223 */ /* 0x180fe20000010003 */
[-CC-:B0123--:R-:W-:Y:S01]  /*4fb0*/  FFMA.FTZ R183, R198, R6.reuse, R3.reuse ;  /* 0x00000006c6b77223 */ /* 0x18ffe20000010003 */
        /* <DEDUP_REMOVED lines=15> */
.L_x_22859:
        /* <DEDUP_REMOVED lines=12> */
.L_x_22860:
        /* <DEDUP_REMOVED lines=11> */
.L_x_22858:
[----:B------:R-:W-:Y:S05]  /*5220*/  BSYNC.RECONVERGENT B2 ;  /* 0x0000000000027941 */ /* 0x000fea0003800200 */
.L_x_22857:
        /* <DEDUP_REMOVED lines=22> */
.L_x_22863:
[-CC-:B------:R-:W-:Y:S01]  /*5390*/  FFMA.FTZ R9, R206, R6.reuse, R3.reuse ;  /* 0x00000006ce097223 */ /* 0x180fe20000010003 */
[-CC-:B01234-:R-:W-:Y:S01]  /*53a0*/  FFMA.FTZ R183, R197, R6.reuse, R3.reuse ;  /* 0x00000006c5b77223 */ /* 0x19ffe20000010003 */
        /* <DEDUP_REMOVED lines=10> */
.L_x_22864:
        /* <DEDUP_REMOVED lines=11> */
.L_x_22862:
[----:B------:R-:W-:Y:S05]  /*5500*/  BSYNC.RECONVERGENT B2 ;  /* 0x0000000000027941 */ /* 0x000fea0003800200 */
.L_x_22861:
[----:B------:R-:W-:Y:S04]  /*5510*/  BSSY.RECONVERGENT B2, `(.L_x_22865) ;  /* 0x000002d000027945 */ /* 0x000fe80003800200 */
[----:B------:R-:W-:Y:S05]  /*5520*/  @!P2 BRA `(.L_x_22866) ;  /* 0x0000000000aca947 */ /* 0x000fea0003800000 */
[----:B------:R-:W-:-:S04]  /*5530*/  ISETP.NE.U32.AND P0, PT, RZ, UR12, PT ;  /* 0x0000000cff007c0c */ /* 0x000fc8000bf05070 */
[----:B------:R-:W-:-:S13]  /*5540*/  ISETP.NE.AND.EX P0, PT, RZ, UR13, PT, P0 ;  /* 0x0000000dff007c0c */ /* 0x000fda000bf05300 */
[----:B------:R-:W-:Y:S05]  /*5550*/  @!P0 BRA `(.L_x_22867) ;  /* 0x0000000000448947 */ /* 0x000fea0003800000 */
[-CC-:B------:R-:W-:Y:S01]  /*5560*/  FFMA.FTZ R9, R205, R6.reuse, R3.reuse ;  /* 0x00000006cd097223 */ /* 0x180fe20000010003 */
[-CC-:B01234-:R-:W-:Y:S01]  /*5570*/  FFMA.FTZ R183, R196, R6.reuse, R3.reuse ;  /* 0x00000006c4b77223 */ /* 0x19ffe20000010003 */
        /* <DEDUP_REMOVED lines=15> */
.L_x_22867:
        /* <DEDUP_REMOVED lines=12> */
.L_x_22868:
        /* <DEDUP_REMOVED lines=11> */
.L_x_22866:
[----:B------:R-:W-:Y:S05]  /*57e0*/  BSYNC.RECONVERGENT B2 ;  /* 0x0000000000027941 */ /* 0x000fea0003800200 */
.L_x_22865:
        /* <DEDUP_REMOVED lines=22> */
.L_x_22871:
        /* <DEDUP_REMOVED lines=12> */
.L_x_22872:
        /* <DEDUP_REMOVED lines=11> */
.L_x_22870:
[----:B------:R-:W-:Y:S05]  /*5ac0*/  BSYNC.RECONVERGENT B2 ;  /* 0x0000000000027941 */ /* 0x000fea0003800200 */
.L_x_22869:
        /* <DEDUP_REMOVED lines=22> */
.L_x_22875:
        /* <DEDUP_REMOVED lines=12> */
.L_x_22876:
        /* <DEDUP_REMOVED lines=11> */
.L_x_22874:
[----:B------:R-:W-:Y:S05]  /*5da0*/  BSYNC.RECONVERGENT B2 ;  /* 0x0000000000027941 */ /* 0x000fea0003800200 */
.L_x_22873:
[----:B------:R-:W-:Y:S05]  /*5db0*/  @!P5 BRA `(.L_x_22877) ;  /* 0x000000200078d947 */ /* 0x000fea0003800000 */
[----:B01234-:R0:W5:Y:S01]  /*5dc0*/  LDL R180, [R1] ;  /* 0x0000000001b47983 */ /* 0x01f1620000100800 */
[----:B------:R-:W-:-:S04]  /*5dd0*/  ISETP.NE.U32.AND P0, PT, RZ, UR12, PT ;  /* 0x0000000cff007c0c */ /* 0x000fc8000bf05070 */
[----:B------:R-:W-:-:S13]  /*5de0*/  ISETP.NE.AND.EX P0, PT, RZ, UR13, PT, P0 ;  /* 0x0000000dff007c0c */ /* 0x000fda000bf05300 */
[----:B0-----:R-:W-:Y:S05]  /*5df0*/  @!P0 BRA `(.L_x_22878) ;  /* 0x0000000000448947 */ /* 0x001fea0003800000 */
[-CC-:B------:R-:W-:Y:S01]  /*5e00*/  FFMA.FTZ R98, R221, R6.reuse, R3.reuse ;  /* 0x00000006dd627223 */ /* 0x180fe20000010003 */
[-CC-:B-----5:R-:W-:Y:S01]  /*5e10*/  FFMA.FTZ R96, R180, R6.reuse, R3.reuse ;  /* 0x00000006b4607223 */ /* 0x1a0fe20000010003 */
        /* <DEDUP_REMOVED lines=15> */
.L_x_22878:
        /* <DEDUP_REMOVED lines=11> */
[----:B------:R-:W-:-:S07]  /*5fc0*/  FMUL.FTZ R7, R7, R180 ;  /* 0x000000b407077220 */ /* 0x000fce0000410000 */
.L_x_22879:
[-C--:B------:R-:W-:Y:S01]  /*5fd0*/  FMUL.FTZ R180, R6, R5.reuse ;  /* 0x0000000506b47220 */ /* 0x080fe20000410000 */
[-C--:B------:R-:W-:Y:S01]  /*5fe0*/  FMUL.FTZ R182, R7, R5.reuse ;  /* 0x0000000507b67220 */ /* 0x080fe20000410000 */
[-C--:B------:R-:W-:Y:S01]  /*5ff0*/  FMUL.FTZ R181, R9, R5.reuse ;  /* 0x0000000509b57220 */ /* 0x080fe20000410000 */
[----:B------:R-:W0:Y:S01]  /*6000*/  @P0 LDC.64 R6, c[0x0][0x478] ;  /* 0x00011e00ff060b82 */ /* 0x000e220000000a00 */
[----:B------:R-:W-:Y:S01]  /*6010*/  FMUL.FTZ R183, R3, R5 ;  /* 0x0000000503b77220 */ /* 0x000fe20000410000 */
[----:B0-----:R-:W-:-:S05]  /*6020*/  @P0 IMAD.WIDE.U32 R6, R8, 0x10, R6 ;  /* 0x0000001008060825 */ /* 0x001fca00078e0006 */
[----:B------:R0:W-:Y:S02]  /*6030*/  @P0 STG.E.128 desc[UR6][R6.64], R96 ;  /* 0x0000006006000986 */ /* 0x0001e4000c101d06 */
[----:B0-----:R-:W0:Y:S02]  /*6040*/  LDC.64 R6, c[0x0][0x468] ;  /* 0x00011a00ff067b82 */ /* 0x001e240000000a00 */
[----:B0-----:R-:W-:-:S05]  /*6050*/  IMAD.WIDE.U32 R6, R8, 0x10, R6 ;  /* 0x0000001008067825 */ /* 0x001fca00078e0006 */
[----:B------:R0:W-:Y:S01]  /*6060*/  STG.E.128 desc[UR6][R6.64], R180 ;  /* 0x000000b406007986 */ /* 0x0001e2000c101d06 */
[----:B------:R-:W-:Y:S05]  /*6070*/  BRA `(.L_x_22877) ;  /* 0x0000001c00c87947 */ /* 0x000fea0003800000 */
.L_x_22840:
        /* <DEDUP_REMOVED lines=9> */
[-C--:B------:R-:W-:Y:S02]  /*6110*/  FFMA.FTZ R180, R189, R6.reuse, R3 ;  /* 0x00000006bdb47223 */ /* 0x080fe40000010003 */
[----:B------:R-:W-:Y:S01]  /*6120*/  FADD.FTZ R182, R193, -R9 ;  /* 0x80000009c1b67221 */ /* 0x000fe20000010000 */
[----:B------:R-:W-:Y:S01]  /*6130*/  FFMA.FTZ R9, R192, R6, R3 ;  /* 0x00000006c0097223 */ /* 0x000fe20000010003 */
[----:B------:R-:W-:Y:S01]  /*6140*/  FADD.FTZ R181, R241, -R181 ;  /* 0x800000b5f1b57221 */ /* 0x000fe20000010000 */
[----:B------:R-:W-:Y:S01]  /*6150*/  FADD.FTZ R180, R220, -R180 ;  /* 0x800000b4dcb47221 */ /* 0x000fe20000010000 */
[----:B-----5:R-:W-:Y:S01]  /*6160*/  FFMA.FTZ R183, R7, R182, R144 ;  /* 0x000000b607b77223 */ /* 0x020fe20000010090 */
[----:B------:R-:W-:Y:S01]  /*6170*/  FADD.FTZ R9, R231, -R9 ;  /* 0x80000009e7097221 */ /* 0x000fe20000010000 */
[----:B------:R-:W-:-:S03]  /*6180*/  FFMA.FTZ R181, R7, R181, R145 ;  /* 0x000000b507b57223 */ /* 0x000fc60000010091 */
        /* <DEDUP_REMOVED lines=9> */
.L_x_22882:
[----:B------:R-:W-:Y:S05]  /*6220*/  BSYNC.RECONVERGENT B2 ;  /* 0x0000000000027941 */ /* 0x000fea0003800200 */
.L_x_22881:
[----:B------:R-:W-:Y:S01]  /*6230*/  LOP3.LUT P6, RZ, R4, 0x2, RZ, 0xc0, !PT ;  /* 0x0000000204ff7812 */ /* 0x000fe200078cc0ff */
[----:B------:R-:W-:-:S12]  /*6240*/  BSSY.RECONVERGENT B2, `(.L_x_22883) ;  /* 0x0000016000027945 */ /* 0x000fd80003800200 */
[----:B------:R-:W-:Y:S05]  /*6250*/  @!P6 BRA `(.L_x_22884) ;  /* 0x000000000050e947 */ /* 0x000fea0003800000 */
[----:B0-----:R-:W0:Y:S01]  /*6260*/  LDC.64 R184, c[0x0][0x468] ;  /* 0x00011a00ffb87b82 */ /* 0x001e220000000a00 */
[-CC-:B------:R-:W-:Y:S01]  /*6270*/  FFMA.FTZ R9, R210, R6.reuse, R3.reuse ;  /* 0x00000006d2097223 */ /* 0x180fe20000010003 */
[-CC-:B------:R-:W-:Y:S01]  /*6280*/  FFMA.FTZ R181, R201, R6.reuse, R3.reuse ;  /* 0x00000006c9b57223 */ /* 0x180fe20000010003 */
[-C--:B------:R-:W-:Y:S02]  /*6290*/  FFMA.FTZ R180, R21, R6.reuse, R3 ;  /* 0x0000000615b47223 */ /* 0x080fe40000010003 */
[----:B------:R-:W-:Y:S01]  /*62a0*/  FADD.FTZ R182, R251, -R9 ;  /* 0x80000009fbb67221 */ /* 0x000fe20000010000 */
[----:B------:R-:W-:Y:S01]  /*62b0*/  FFMA.FTZ R9, R191, R6, R3 ;  /* 0x00000006bf097223 */ /* 0x000fe20000010003 */
[----:B------:R-:W-:Y:S01]  /*62c0*/  FADD.FTZ R181, R240, -R181 ;  /* 0x800000b5f0b57221 */ /* 0x000fe20000010000 */
[----:B------:R-:W-:Y:S01]  /*62d0*/  FADD.FTZ R180, R219, -R180 ;  /* 0x800000b4dbb47221 */ /* 0x000fe20000010000 */
[C---:B-----5:R-:W-:Y:S01]  /*62e0*/  FFMA.FTZ R183, R7.reuse, R182, R148 ;  /* 0x000000b607b77223 */ /* 0x060fe20000010094 */
        /* <DEDUP_REMOVED lines=11> */
.L_x_22884:
[----:B------:R-:W-:Y:S05]  /*63a0*/  BSYNC.RECONVERGENT B2 ;  /* 0x0000000000027941 */ /* 0x000fea0003800200 */
.L_x_22883:
[----:B------:R-:W-:Y:S04]  /*63b0*/  BSSY.RECONVERGENT B2, `(.L_x_22885) ;  /* 0x0000016000027945 */ /* 0x000fe80003800200 */
[----:B------:R-:W-:Y:S05]  /*63c0*/  @!P0 BRA `(.L_x_22886) ;  /* 0x0000000000508947 */ /* 0x000fea0003800000 */
[----:B01----:R-:W0:Y:S01]  /*63d0*/  LDC.64 R184, c[0x0][0x468] ;  /* 0x00011a00ffb87b82 */ /* 0x003e220000000a00 */
        /* <DEDUP_REMOVED lines=19> */
.L_x_22886:
[----:B------:R-:W-:Y:S05]  /*6510*/  BSYNC.RECONVERGENT B2 ;  /* 0x0000000000027941 */ /* 0x000fea0003800200 */
.L_x_22885:
[----:B------:R-:W-:Y:S01]  /*6520*/  LOP3.LUT P0, RZ, R4, 0x4, RZ, 0xc0, !PT ;  /* 0x0000000404ff7812 */ /* 0x000fe2000780c0ff */
[----:B------:R-:W-:-:S12]  /*6530*/  BSSY.RECONVERGENT B2, `(.L_x_22887) ;  /* 0x0000016000027945 */ /* 0x000fd80003800200 */
[----:B------:R-:W-:Y:S05]  /*6540*/  @!P0 BRA `(.L_x_22888) ;  /* 0x0000000000508947 */ /* 0x000fea0003800000 */
[----:B012---:R-:W0:Y:S01]  /*6550*/  LDC.64 R184, c[0x0][0x468] ;  /* 0x00011a00ffb87b82 */ /* 0x007e220000000a00 */
        /* <DEDUP_REMOVED lines=19> */
.L_x_22888:
[----:B------:R-:W-:Y:S05]  /*6690*/  BSYNC.RECONVERGENT B2 ;  /* 0x0000000000027941 */ /* 0x000fea0003800200 */
.L_x_22887:
[----:B------:R-:W-:Y:S01]  /*66a0*/  LOP3.LUT P0, RZ, R4, 0x8, RZ, 0xc0, !PT ;  /* 0x0000000804ff7812 */ /* 0x000fe2000780c0ff */
[----:B------:R-:W-:-:S12]  /*66b0*/  BSSY.RECONVERGENT B2, `(.L_x_22889) ;  /* 0x0000016000027945 */ /* 0x000fd80003800200 */
[----:B------:R-:W-:Y:S05]  /*66c0*/  @!P0 BRA `(.L_x_22890) ;  /* 0x0000000000508947 */ /* 0x000fea0003800000 */
[----:B0123--:R-:W0:Y:S01]  /*66d0*/  LDC.64 R184, c[0x0][0x468] ;  /* 0x00011a00ffb87b82 */ /* 0x00fe220000000a00 */
        /* <DEDUP_REMOVED lines=19> */
.L_x_22890:
[----:B------:R-:W-:Y:S05]  /*6810*/  BSYNC.RECONVERGENT B2 ;  /* 0x0000000000027941 */ /* 0x000fea0003800200 */
.L_x_22889:
[----:B------:R-:W-:Y:S04]  /*6820*/  BSSY.RECONVERGENT B2, `(.L_x_22891) ;  /* 0x0000016000027945 */ /* 0x000fe80003800200 */
[----:B------:R-:W-:Y:S05]  /*6830*/  @!P1 BRA `(.L_x_22892) ;  /* 0x0000000000509947 */ /* 0x000fea0003800000 */
[----:B01234-:R-:W0:Y:S01]  /*6840*/  LDC.64 R184, c[0x0][0x468] ;  /* 0x00011a00ffb87b82 */ /* 0x01fe220000000a00 */
        /* <DEDUP_REMOVED lines=19> */
.L_x_22892:
[----:B------:R-:W-:Y:S05]  /*6980*/  BSYNC.RECONVERGENT B2 ;  /* 0x0000000000027941 */ /* 0x000fea0003800200 */
.L_x_22891:
        /* <DEDUP_REMOVED lines=22> */
.L_x_22894:
[----:B------:R-:W-:Y:S05]  /*6af0*/  BSYNC.RECONVERGENT B2 ;  /* 0x0000000000027941 */ /* 0x000fea0003800200 */
.L_x_22893:
        /* <DEDUP_REMOVED lines=22> */
.L_x_22896:
[----:B------:R-:W-:Y:S05]  /*6c60*/  BSYNC.RECONVERGENT B2 ;  /* 0x0000000000027941 */ /* 0x000fea0003800200 */
.L_x_22895:
        /* <DEDUP_REMOVED lines=22> */
.L_x_22898:
[----:B------:R-:W-:Y:S05]  /*6dd0*/  BSYNC.RECONVERGENT B2 ;  /* 0x0000000000027941 */ /* 0x000fea0003800200 */
.L_x_22897:
[----:B------:R-:W-:Y:S05]  /*6de0*/  @!P5 BRA `(.L_x_22877) ;  /* 0x00000010006cd947 */ /* 0x000fea0003800000 */
[----:B------:R-:W2:Y:S02]  /*6df0*/  LDL R9, [R1] ;  /* 0x0000000001097983 */ /* 0x000ea40000100800 */
        /* <DEDUP_REMOVED lines=15> */
[----:B------:R-:W-:-:S02]  /*6ef0*/  FMUL.FTZ R182, R6, R5 ;  /* 0x0000000506b67220 */ /* 0x000fc40000410000 */
[----:B------:R-:W0:Y:S02]  /*6f00*/  LDC.64 R6, c[0x0][0x468] ;  /* 0x00011a00ff067b82 */ /* 0x000e240000000a00 */
[----:B0-----:R-:W-:-:S05]  /*6f10*/  IMAD.WIDE.U32 R6, R8, 0x10, R6 ;  /* 0x0000001008067825 */ /* 0x001fca00078e0006 */
[----:B------:R0:W-:Y:S01]  /*6f20*/  STG.E.128 desc[UR6][R6.64], R180 ;  /* 0x000000b406007986 */ /* 0x0001e2000c101d06 */
[----:B------:R-:W-:Y:S05]  /*6f30*/  BRA `(.L_x_22877) ;  /* 0x0000001000187947 */ /* 0x000fea0003800000 */
.L_x_22880:
        /* <DEDUP_REMOVED lines=16> */
[----:B------:R-:W-:-:S03]  /*7040*/  FFMA.FTZ R99, R7, R9, R147 ;  /* 0x0000000907637223 */ /* 0x000fc60000010093 */
[-C--:B------:R-:W-:Y:S01]  /*7050*/  FMUL.FTZ R182, R98, R5.reuse ;  /* 0x0000000562b67220 */ /* 0x080fe20000410000 */
[----:B------:R-:W-:Y:S01]  /*7060*/  FMUL.FTZ R183, R99, R5 ;  /* 0x0000000563b77220 */ /* 0x000fe20000410000 */
[----:B0-----:R-:W-:-:S05]  /*7070*/  IMAD.WIDE.U32 R180, R8, 0x10, R180 ;  /* 0x0000001008b47825 */ /* 0x001fca00078e00b4 */
[----:B------:R0:W-:Y:S01]  /*7080*/  STG.E.128 desc[UR6][R180.64], R96 ;  /* 0x00000060b4007986 */ /* 0x0001e2000c101d06 */
[C---:B-1----:R-:W-:Y:S01]  /*7090*/  IMAD.WIDE.U32 R184, R8.reuse, 0x10, R184 ;  /* 0x0000001008b87825 */ /* 0x042fe200078e00b8 */
[----:B------:R-:W-:-:S03]  /*70a0*/  IADD3 R8, PT, PT, R8, 0x20, RZ ;  /* 0x0000002008087810 */ /* 0x000fc60007ffe0ff */
[-C--:B0-----:R-:W-:Y:S01]  /*70b0*/  FMUL.FTZ R180, R96, R5.reuse ;  /* 0x0000000560b47220 */ /* 0x081fe20000410000 */
[----:B------:R-:W-:-:S05]  /*70c0*/  FMUL.FTZ R181, R97, R5 ;  /* 0x0000000561b57220 */ /* 0x000fca0000410000 */
[----:B------:R0:W-:Y:S02]  /*70d0*/  STG.E.128 desc[UR6][R184.64], R180 ;  /* 0x000000b4b8007986 */ /* 0x0001e4000c101d06 */
.L_x_22900:
[----:B------:R-:W-:Y:S05]  /*70e0*/  BSYNC.RECONVERGENT B2 ;  /* 0x0000000000027941 */ /* 0x000fea0003800200 */
.L_x_22899:
        /* <DEDUP_REMOVED lines=26> */
.L_x_22902:
[----:B------:R-:W-:Y:S05]  /*7290*/  BSYNC.RECONVERGENT B2 ;  /* 0x0000000000027941 */ /* 0x000fea0003800200 */
.L_x_22901:
        /* <DEDUP_REMOVED lines=25> */
.L_x_22904:
[----:B------:R-:W-:Y:S05]  /*7430*/  BSYNC.RECONVERGENT B2 ;  /* 0x0000000000027941 */ /* 0x000fea0003800200 */
.L_x_22903:
        /* <DEDUP_REMOVED lines=26> */
.L_x_22906:
[----:B------:R-:W-:Y:S05]  /*75e0*/  BSYNC.RECONVERGENT B2 ;  /* 0x0000000000027941 */ /* 0x000fea0003800200 */
.L_x_22905:
        /* <DEDUP_REMOVED lines=26> */
.L_x_22908:
[----:B------:R-:W-:Y:S05]  /*7790*/  BSYNC.RECONVERGENT B2 ;  /* 0x0000000000027941 */ /* 0x000fea0003800200 */
.L_x_22907:
        /* <DEDUP_REMOVED lines=25> */
.L_x_22910:
[----:B------:R-:W-:Y:S05]  /*7930*/  BSYNC.RECONVERGENT B2 ;  /* 0x0000000000027941 */ /* 0x000fea0003800200 */
.L_x_22909:
        /* <DEDUP_REMOVED lines=25> */
.L_x_22912:
[----:B------:R-:W-:Y:S05]  /*7ad0*/  BSYNC.RECONVERGENT B2 ;  /* 0x0000000000027941 */ /* 0x000fea0003800200 */
.L_x_22911:
        /* <DEDUP_REMOVED lines=25> */
.L_x_22914:
[----:B------:R-:W-:Y:S05]  /*7c70*/  BSYNC.RECONVERGENT B2 ;  /* 0x0000000000027941 */ /* 0x000fea0003800200 */
.L_x_22913:
        /* <DEDUP_REMOVED lines=25> */
.L_x_22916:
[----:B------:R-:W-:Y:S05]  /*7e10*/  BSYNC.RECONVERGENT B2 ;  /* 0x0000000000027941 */ /* 0x000fea0003800200 */
.L_x_22915:
[----:B------:R-:W-:Y:S05]  /*7e20*/  @!P5 BRA `(.L_x_22877) ;  /* 0x00000000005cd947 */ /* 0x000fea0003800000 */
[----:B------:R-:W2:Y:S01]  /*7e30*/  LDL R9, [R1] ;  /* 0x0000000001097983 */ /* 0x000ea20000100800 */
[-CC-:B------:R-:W-:Y:S01]  /*7e40*/  FFMA.FTZ R99, R221, R6.reuse, R3.reuse ;  /* 0x00000006dd637223 */ /* 0x180fe20000010003 */
[-CC-:B------:R-:W-:Y:S01]  /*7e50*/  FFMA.FTZ R97, R252, R6.reuse, R3.reuse ;  /* 0x00000006fc617223 */ /* 0x180fe20000010003 */
[----:B------:R-:W-:Y:S02]  /*7e60*/  FFMA.FTZ R98, R242, R6, R3 ;  /* 0x00000006f2627223 */ /* 0x000fe40000010003 */
[----:B------:R-:W-:Y:S01]  /*7e70*/  FADD.FTZ R99, R211, -R99 ;  /* 0x80000063d3637221 */ /* 0x000fe20000010000 */
[----:B------:R-:W-:Y:S01]  /*7e80*/  FADD.FTZ R97, R232, -R97 ;  /* 0x80000061e8617221 */ /* 0x000fe20000010000 */
[----:B------:R-:W-:Y:S02]  /*7e90*/  FADD.FTZ R98, R222, -R98 ;  /* 0x80000062de627221 */ /* 0x000fe40000010000 */
[C---:B-----5:R-:W-:Y:S01]  /*7ea0*/  FFMA.FTZ R99, R7.reuse, R99, R27 ;  /* 0x0000006307637223 */ /* 0x060fe2000001001b */
[C---:B------:R-:W-:Y:S01]  /*7eb0*/  FFMA.FTZ R97, R7.reuse, R97, R25 ;  /* 0x0000006107617223 */ /* 0x040fe20000010019 */
[----:B------:R-:W-:-:S02]  /*7ec0*/  FFMA.FTZ R98, R7, R98, R26 ;  /* 0x0000006207627223 */ /* 0x000fc4000001001a */
[-C--:B01234-:R-:W-:Y:S01]  /*7ed0*/  FMUL.FTZ R183, R99, R5.reuse ;  /* 0x0000000563b77220 */ /* 0x09ffe20000410000 */
[-C--:B------:R-:W-:Y:S01]  /*7ee0*/  FMUL.FTZ R181, R97, R5.reuse ;  /* 0x0000000561b57220 */ /* 0x080fe20000410000 */
[----:B------:R-:W-:Y:S01]  /*7ef0*/  FMUL.FTZ R182, R98, R5 ;  /* 0x0000000562b67220 */ /* 0x000fe20000410000 */
[----:B------:R-:W-:-:S04]  /*7f00*/  FFMA.FTZ R96, R9, R6, R3 ;  /* 0x0000000609607223 */ /* 0x000fc80000010003 */
[----:B------:R-:W-:-:S04]  /*7f10*/  FADD.FTZ R96, R243, -R96 ;  /* 0x80000060f3607221 */ /* 0x000fc80000010000 */
[----:B------:R-:W-:Y:S02]  /*7f20*/  FFMA.FTZ R96, R7, R96, R24 ;  /* 0x0000006007607223 */ /* 0x000fe40000010018 */
[----:B------:R-:W0:Y:S02]  /*7f30*/  LDC.64 R6, c[0x0][0x478] ;  /* 0x00011e00ff067b82 */ /* 0x000e240000000a00 */
[----:B------:R-:W-:Y:S01]  /*7f40*/  FMUL.FTZ R180, R96, R5 ;  /* 0x0000000560b47220 */ /* 0x000fe20000410000 */
[----:B0-----:R-:W-:-:S05]  /*7f50*/  IMAD.WIDE.U32 R6, R8, 0x10, R6 ;  /* 0x0000001008067825 */ /* 0x001fca00078e0006 */
[----:B------:R0:W-:Y:S02]  /*7f60*/  STG.E.128 desc[UR6][R6.64], R96 ;  /* 0x0000006006007986 */ /* 0x0001e4000c101d06 */
[----:B0-----:R-:W0:Y:S02]  /*7f70*/  LDC.64 R6, c[0x0][0x468] ;  /* 0x00011a00ff067b82 */ /* 0x001e240000000a00 */
[----:B0-----:R-:W-:-:S05]  /*7f80*/  IMAD.WIDE.U32 R6, R8, 0x10, R6 ;  /* 0x0000001008067825 */ /* 0x001fca00078e0006 */
[----:B------:R0:W-:Y:S02]  /*7f90*/  STG.E.128 desc[UR6][R6.64], R180 ;  /* 0x000000b406007986 */ /* 0x0001e4000c101d06 */
.L_x_22877:
[----:B------:R-:W-:Y:S05]  /*7fa0*/  BSYNC.RECONVERGENT B1 ;  /* 0x0000000000017941 */ /* 0x000fea0003800200 */
.L_x_22839:
[----:B------:R-:W2:Y:S01]  /*7fb0*/  LDL.LU R3, [R1+0x4] ;  /* 0x0000040001037983 */ /* 0x000ea20000300800 */
[----:B0----5:R-:W2:Y:S02]  /*7fc0*/  LDC.64 R6, c[0x0][0x380] ;  /* 0x0000e000ff067b82 */ /* 0x021ea40000000a00 */
[----:B--2---:R-:W-:-:S04]  /*7fd0*/  LEA R3, R6, R3, 0x2 ;  /* 0x0000000306037211 */ /* 0x004fc800078e10ff */
[----:B------:R-:W-:Y:S01]  /*7fe0*/  ISETP.GE.AND P0, PT, R3, R7, PT ;  /* 0x000000070300720c */ /* 0x000fe20003f06270 */
[----:B------:R0:W-:-:S12]  /*7ff0*/  STL [R1+0x4], R3 ;  /* 0x0000040301007387 */ /* 0x0001d80000100800 */
[----:B0-----:R-:W-:Y:S05]  /*8000*/  @!P0 BRA `(.L_x_22917) ;  /* 0xffffff8800a48947 */ /* 0x001fea000383ffff */
.L_x_22798:
[----:B------:R-:W-:Y:S05]  /*8010*/  BSYNC B0 ;  /* 0x0000000000007941 */ /* 0x000fea0003800000 */
.L_x_22797:
[----:B------:R-:W2:Y:S04]  /*8020*/  LDL.LU R6, [R1+0xc] ;  /* 0x00000c0001067983 */ /* 0x000ea80000300800 */
[----:B------:R-:W2:Y:S01]  /*8030*/  LDL.LU R5, [R1+0x8] ;  /* 0x0000080001057983 */ /* 0x000ea20000300800 */
[----:B------:R-:W-:Y:S01]  /*8040*/  MOV R2, 0x400 ;  /* 0x0000040000027802 */ /* 0x000fe20000000f00 */
[----:B------:R-:W-:Y:S05]  /*8050*/  WARPSYNC.ALL ;  /* 0x0000000000007948 */ /* 0x000fea0003800000 */
[----:B-1-34-:R-:W0:Y:S01]  /*8060*/  S2R R181, SR_TID.X ;  /* 0x0000000000b57919 */ /* 0x01ae220000002100 */
[----:B------:R-:W1:Y:S01]  /*8070*/  S2UR UR4, SR_CTAID.X ;  /* 0x00000000000479c3 */ /* 0x000e620000002500 */
[----:B------:R-:W3:Y:S01]  /*8080*/  LDCU.128 UR16, c[0x0][0x440] ;  /* 0x00008800ff1077ac */ /* 0x000ee20008000c00 */
[----:B------:R-:W4:Y:S01]  /*8090*/  S2R R3, SR_CgaCtaId ;  /* 0x0000000000037919 */ /* 0x000f220000008800 */
[----:B0-----:R-:W-:-:S02]  /*80a0*/  SHF.R.U32.HI R0, RZ, 0x5, R181 ;  /* 0x00000005ff007819 */ /* 0x001fc400000116b5 */
[----:B-----5:R-:W-:Y:S02]  /*80b0*/  LOP3.LUT R52, R181, 0x7f, RZ, 0x3c, !PT ;  /* 0x0000007fb5347812 */ /* 0x020fe400078e3cff */
[----:B----4-:R-:W-:Y:S01]  /*80c0*/  LEA R3, R3, R2, 0x18 ;  /* 0x0000000203037211 */ /* 0x010fe200078ec0ff */
[----:B--2---:R-:W-:-:S03]  /*80d0*/  IMAD R0, R0, 0x140, R6 ;  /* 0x0000014000007824 */ /* 0x004fc600078e0206 */
[----:B------:R-:W-:Y:S02]  /*80e0*/  LEA R6, R181, R3, 0x2 ;  /* 0x00000003b5067211 */ /* 0x000fe400078e10ff */
[----:B------:R-:W-:Y:S02]  /*80f0*/  MOV R180, R5 ;  /* 0x0000000500b47202 */ /* 0x000fe40000000f00 */
[----:B------:R-:W-:Y:S02]  /*8100*/  LEA R0, R0, R3, 0x4 ;  /* 0x0000000300007211 */ /* 0x000fe400078e20ff */
[----:B------:R-:W-:Y:S01]  /*8110*/  IADD3 R52, PT, PT, R52, R180, RZ ;  /* 0x000000b434347210 */ /* 0x000fe20007ffe0ff */
[----:B-1----:R-:W-:Y:S02]  /*8120*/  IMAD R54, R180, UR4, RZ ;  /* 0x00000004b4367c24 */ /* 0x002fe4000f8e02ff */
[----:B------:R-:W-:Y:S01]  /*8130*/  STS.128 [R0], R100 ;  /* 0x0000006400007388 */ /* 0x000fe20000000c00 */
[----:B------:R-:W-:-:S02]  /*8140*/  ISETP.GE.U32.AND P5, PT, R52, 0x180, PT ;  /* 0x000001803400780c */ /* 0x000fc40003fa6070 */
[----:B------:R-:W-:Y:S01]  /*8150*/  IADD3 R54, P0, PT, R54, R181, RZ ;  /* 0x000000b536367210 */ /* 0x000fe20007f1e0ff */
[----:B------:R-:W-:Y:S01]  /*8160*/  STS.128 [R0+0x200], R104 ;  /* 0x0002006800007388 */ /* 0x000fe20000000c00 */
[----:B------:R-:W-:Y:S02]  /*8170*/  ISETP.GE.U32.AND P4, PT, R52, 0x280, PT ;  /* 0x000002803400780c */ /* 0x000fe40003f86070 */
[----:B------:R-:W-:Y:S01]  /*8180*/  IADD3.X R57, PT, PT, RZ, RZ, RZ, P0, !PT ;  /* 0x000000ffff397210 */ /* 0x000fe200007fe4ff */
[----:B------:R-:W-:Y:S03]  /*8190*/  STS.128 [R0+0x400], R108 ;  /* 0x0004006c00007388 */ /* 0x000fe60000000c00 */
[C---:B------:R-:W-:Y:S01]  /*81a0*/  SHF.L.U64.HI R57, R54.reuse, 0x2, R57 ;  /* 0x0000000236397819 */ /* 0x040fe20000010239 */
[----:B------:R-:W-:Y:S01]  /*81b0*/  STS.128 [R0+0x600], R112 ;  /* 0x0006007000007388 */ /* 0x000fe20000000c00 */
[----:B------:R-:W-:-:S03]  /*81c0*/  SHF.L.U32 R54, R54, 0x2, RZ ;  /* 0x0000000236367819 */ /* 0x000fc600000006ff */
[----:B------:R-:W-:Y:S01]  /*81d0*/  STS.128 [R0+0x800], R116 ;  /* 0x0008007400007388 */ /* 0x000fe20000000c00 */
[C---:B---3--:R-:W-:Y:S02]  /*81e0*/  IADD3 R56, P0, PT, R54.reuse, UR18, RZ ;  /* 0x0000001236387c10 */ /* 0x048fe4000ff1e0ff */
        /* <DEDUP_REMOVED lines=287> */
.L_x_22838:
[----:B------:R-:W-:Y:S01]  /*93e0*/  HFMA2 R181, -RZ, RZ, 0, 5.9604644775390625e-08 ;  /* 0x00000001ffb57431 */ /* 0x000fe200000001ff */
[----:B------:R-:W-:Y:S01]  /*93f0*/  BSSY B1, `(.L_x_22918) ;  /* 0x0000006000017945 */ /* 0x000fe20003800000 */
[----:B------:R-:W-:Y:S02]  /*9400*/  MOV R180, 0x1f ;  /* 0x0000001f00b47802 */ /* 0x000fe40000000f00 */
[----:B------:R-:W-:-:S07]  /*9410*/  MOV R6, 0xffffffff ;  /* 0xffffffff00067802 */ /* 0x000fce0000000f00 */
[----:B-----5:R-:W-:Y:S05]  /*9420*/  WARPSYNC.COLLECTIVE R6, `(.L_x_22919) ;  /* 0x0000000006087348 */ /* 0x020fea0003c00000 */
[----:B------:R0:W1:Y:S02]  /*9430*/  SHFL.BFLY P6, R183, R9, R181, R180 ;  /* 0x0c0000b509b77389 */ /* 0x00006400000c00b4 */
[----:B01---5:R-:W-:Y:S05]  /*9440*/  ENDCOLLECTIVE ;  /* 0x000000000000791b */ /* 0x023fea0003800000 */
.L_x_22919:
[----:B------:R-:W-:Y:S05]  /*9450*/  BSYNC B1 ;  /* 0x0000000000017941 */ /* 0x000fea0003800000 */
.L_x_22918:
        /* <DEDUP_REMOVED lines=9> */
.L_x_22920:
        /* <DEDUP_REMOVED lines=8> */
.L_x_22921:
[----:B------:R-:W-:Y:S02]  /*9570*/  MOV R9, R3 ;  /* 0x0000000300097202 */ /* 0x000fe40000000f00 */
[----:B------:R-:W-:-:S05]  /*9580*/  MOV R6, R183 ;  /* 0x000000b700067202 */ /* 0x000fca0000000f00 */
[----:B------:R-:W-:Y:S01]  /*9590*/  FADD.FTZ R182, R182, R6 ;  /* 0x00000006b6b67221 */ /* 0x000fe20000010000 */
[----:B------:R-:W-:-:S07]  /*95a0*/  MOV R6, 0xffffffff ;  /* 0xffffffff00067802 */ /* 0x000fce0000000f00 */
[----:B------:R-:W-:Y:S05]  /*95b0*/  WARPSYNC.COLLECTIVE R6, `(.L_x_22922) ;  /* 0x0000000006087348 */ /* 0x000fea0003c00000 */
[----:B------:R0:W1:Y:S02]  /*95c0*/  SHFL.BFLY P6, R183, R9, R181, R180 ;  /* 0x0c0000b509b77389 */ /* 0x00006400000c00b4 */
[----:B01----:R-:W-:Y:S05]  /*95d0*/  ENDCOLLECTIVE ;  /* 0x000000000000791b */ /* 0x003fea0003800000 */
.L_x_22922:
        /* <DEDUP_REMOVED lines=8> */
.L_x_22923:
[----:B------:R-:W-:Y:S02]  /*9660*/  MOV R9, R3 ;  /* 0x0000000300097202 */ /* 0x000fe40000000f00 */
[----:B------:R-:W-:-:S05]  /*9670*/  MOV R6, R183 ;  /* 0x000000b700067202 */ /* 0x000fca0000000f00 */
[----:B------:R-:W-:Y:S01]  /*9680*/  FADD.FTZ R182, R182, R6 ;  /* 0x00000006b6b67221 */ /* 0x000fe20000010000 */
[----:B------:R-:W-:-:S07]  /*9690*/  MOV R6, 0xffffffff ;  /* 0xffffffff00067802 */ /* 0x000fce0000000f00 */
[----:B------:R-:W-:Y:S05]  /*96a0*/  WARPSYNC.COLLECTIVE R6, `(.L_x_22924) ;  /* 0x0000000006087348 */ /* 0x000fea0003c00000 */
[----:B------:R0:W1:Y:S02]  /*96b0*/  SHFL.BFLY P6, R183, R9, R181, R180 ;  /* 0x0c0000b509b77389 */ /* 0x00006400000c00b4 */
[----:B01----:R-:W-:Y:S05]  /*96c0*/  ENDCOLLECTIVE ;  /* 0x000000000000791b */ /* 0x003fea0003800000 */
.L_x_22924:
        /* <DEDUP_REMOVED lines=8> */
.L_x_22925:
[----:B------:R-:W-:Y:S02]  /*9750*/  MOV R9, R3 ;  /* 0x0000000300097202 */ /* 0x000fe40000000f00 */
[----:B------:R-:W-:-:S05]  /*9760*/  MOV R6, R183 ;  /* 0x000000b700067202 */ /* 0x000fca0000000f00 */
[----:B------:R-:W-:Y:S01]  /*9770*/  FADD.FTZ R182, R182, R6 ;  /* 0x00000006b6b67221 */ /* 0x000fe20000010000 */
[----:B------:R-:W-:-:S07]  /*9780*/  MOV R6, 0xffffffff ;  /* 0xffffffff00067802 */ /* 0x000fce0000000f00 */
[----:B------:R-:W-:Y:S05]  /*9790*/  WARPSYNC.COLLECTIVE R6, `(.L_x_22926) ;  /* 0x0000000006087348 */ /* 0x000fea0003c00000 */
[----:B------:R0:W1:Y:S02]  /*97a0*/  SHFL.BFLY P6, R183, R9, R181, R180 ;  /* 0x0c0000b509b77389 */ /* 0x00006400000c00b4 */
[----:B01----:R-:W-:Y:S05]  /*97b0*/  ENDCOLLECTIVE ;  /* 0x000000000000791b */ /* 0x003fea0003800000 */
.L_x_22926:
        /* <DEDUP_REMOVED lines=8> */
.L_x_22927:
[----:B------:R-:W-:Y:S02]  /*9840*/  MOV R9, R3 ;  /* 0x0000000300097202 */ /* 0x000fe40000000f00 */
[----:B------:R-:W-:-:S07]  /*9850*/  MOV R184, R183 ;  /* 0x000000b700b87202 */ /* 0x000fce0000000f00 */
[----:B------:R-:W-:Y:S05]  /*9860*/  WARPSYNC.COLLECTIVE R6, `(.L_x_22928) ;  /* 0x0000000006087348 */ /* 0x000fea0003c00000 */
[----:B------:R0:W1:Y:S02]  /*9870*/  SHFL.BFLY P6, R183, R9, R181, R180 ;  /* 0x0c0000b509b77389 */ /* 0x00006400000c00b4 */
[----:B01----:R-:W-:Y:S05]  /*9880*/  ENDCOLLECTIVE ;  /* 0x000000000000791b */ /* 0x003fea0003800000 */
.L_x_22928:
[----:B------:R-:W-:Y:S01]  /*9890*/  MOV R6, R183 ;  /* 0x000000b700067202 */ /* 0x000fe20000000f00 */
[----:B------:R-:W-:Y:S06]  /*98a0*/  BRA `(.L_x_22929) ;  /* 0xffffffa800787947 */ /* 0x000fec000383ffff */
.L_x_22930:
        /* <DEDUP_REMOVED lines=13> */
.L_x_25532:


//--------------------- .text._ZN10layer_norm13ln_bwd_kernelINS_13Kernel_traitsIfffffjLj1280ELj1ELj4ELj1ELj16ENS_18Kernel_traits_baseILj1280EfffffjLj128EEEEELb0ELb0ELb0ELb1EEEvNS_9BwdParamsE --------------------------
	.section	.text._ZN10layer_norm13ln_bwd_kernelINS_13Kernel_traitsIfffffjLj1280ELj1ELj4ELj1ELj16ENS_18Kernel_traits_baseILj1280EfffffjLj128EEEEELb0ELb0ELb0ELb1EEEvNS_9BwdParamsE,"ax",@progbits
	.align	128
        .global         _ZN10layer_norm13ln_bwd_kernelINS_13Kernel_traitsIfffffjLj1280ELj1ELj4ELj1ELj16ENS_18Kernel_traits_baseILj1280EfffffjLj128EEEEELb0ELb0ELb0ELb1EEEvNS_9BwdParamsE
        .type           _ZN10layer_norm13ln_bwd_kernelINS_13Kernel_traitsIfffffjLj1280ELj1ELj4ELj1ELj16ENS_18Kernel_traits_baseILj1280EfffffjLj128EEEEELb0ELb0ELb0ELb1EEEvNS_9BwdParamsE,@function
        .size           _ZN10layer_norm13ln_bwd_kernelINS_13Kernel_traitsIfffffjLj1280ELj1ELj4ELj1ELj16ENS_18Kernel_traits_baseILj1280EfffffjLj128EEEEELb0ELb0ELb0ELb1EEEvNS_9BwdParamsE,(.L_x_25533 - _ZN10layer_norm13ln_bwd_kernelINS_13Kernel_traitsIfffffjLj1280ELj1ELj4ELj1ELj16ENS_18Kernel_traits_baseILj1280EfffffjLj128EEEEELb0ELb0ELb0ELb1EEEvNS_9BwdParamsE)
        .other          _ZN10layer_norm13ln_bwd_kernelINS_13Kernel_traitsIfffffjLj1280ELj1ELj4ELj1ELj16ENS_18Kernel_traits_baseILj1280EfffffjLj128EEEEELb0ELb0ELb0ELb1EEEvNS_9BwdParamsE,@"STO_CUDA_ENTRY STV_DEFAULT"
_ZN10layer_norm13ln_bwd_kernelINS_13Kernel_traitsIfffffjLj1280ELj1ELj4ELj1ELj16ENS_18Kernel_traits_baseILj1280EfffffjLj128EEEEELb0ELb0ELb0ELb1EEEvNS_9BwdParamsE:
.text._ZN10layer_norm13ln_bwd_kernelINS_13Kernel_traitsIfffffjLj1280ELj1ELj4ELj1ELj16ENS_18Kernel_traits_baseILj1280EfffffjLj128EEEEELb0ELb0ELb0ELb1EEEvNS_9BwdParamsE:
        /* <DEDUP_REMOVED lines=72> */
[----:B------:R-:W-:Y:S02]  /*0480*/  BSSY B1, `(.L_x_22933) ;  /* 0x0000711000017945 */ /* 0x000fe40003800000 */
[----:B------:R0:W-:Y:S01]  /*0490*/  STL [R1+0x60], RZ ;  /* 0x000060ff01007387 */ /* 0x0001e20000100800 */
[----:B------:R-:W-:-:S03]  /*04a0*/  ISETP.NE.AND.EX P0, PT, RZ, UR5, PT, P0 ;  /* 0x00000005ff007c0c */ /* 0x000fc6000bf05300 */
        /* <DEDUP_REMOVED lines=79> */
.L_x_22941:
[----:B------:R-:W1:Y:S08]  /*09a0*/  LDC.64 R6, c[0x0][0x3c0] ;  /* 0x0000f000ff067b82 */ /* 0x000e700000000a00 */
[----:B------:R-:W2:Y:S08]  /*09b0*/  @P0 LDC.64 R4, c[0x0][0x3e0] ;  /* 0x0000f800ff040b82 */ /* 0x000eb00000000a00 */
[----:B0-----:R-:W0:Y:S01]  /*09c0*/  LDC.64 R2, c[0x0][0x3c8] ;  /* 0x0000f200ff027b82 */ /* 0x001e220000000a00 */
[----:B------:R-:W-:-:S02]  /*09d0*/  HFMA2 R204, -RZ, RZ, 1.875, 0 ;  /* 0x3f800000ffcc7431 */ /* 0x000fc400000001ff */
[----:B-1----:R-:W-:-:S06]  /*09e0*/  IMAD.WIDE R6, R205, 0x4, R6 ;  /* 0x00000004cd067825 */ /* 0x002fcc00078e0206 */
[----:B------:R-:W3:Y:S01]  /*09f0*/  LDG.E R6, desc[UR6][R6.64] ;  /* 0x0000000606067981 */ /* 0x000ee2000c1e1900 */
[----:B--2---:R-:W-:-:S05]  /*0a00*/  @P0 IMAD.WIDE R4, R205, 0x4, R4 ;  /* 0x00000004cd040825 */ /* 0x004fca00078e0204 */
[----:B-----5:R1:W5:Y:S01]  /*0a10*/  @P0 LDG.E R204, desc[UR6][R4.64] ;  /* 0x0000000604cc0981 */ /* 0x020362000c1e1900 */
[----:B0-----:R-:W-:-:S05]  /*0a20*/  IMAD.WIDE R2, R205, 0x4, R2 ;  /* 0x00000004cd027825 */ /* 0x001fca00078e0202 */
[----:B------:R1:W5:Y:S01]  /*0a30*/  LDG.E R203, desc[UR6][R2.64] ;  /* 0x0000000602cb7981 */ /* 0x000362000c1e1900 */
[----:B------:R-:W0:Y:S01]  /*0a40*/  S2R R8, SR_TID.X ;  /* 0x0000000000087919 */ /* 0x000e220000002100 */
[----:B------:R-:W-:Y:S01]  /*0a50*/  ISETP.NE.U32.AND P1, PT, RZ, UR10, PT ;  /* 0x0000000aff007c0c */ /* 0x000fe2000bf25070 */
[----:B------:R-:W-:-:S03]  /*0a60*/  IMAD R0, R205, UR9, RZ ;  /* 0x00000009cd007c24 */ /* 0x000fc6000f8e02ff */
[----:B------:R-:W-:Y:S02]  /*0a70*/  ISETP.NE.AND.EX P1, PT, RZ, UR11, PT, P1 ;  /* 0x0000000bff007c0c */ /* 0x000fe4000bf25310 */
[----:B------:R-:W-:Y:S02]  /*0a80*/  SHF.R.S32.HI R9, RZ, 0x1f, R0 ;  /* 0x0000001fff097819 */ /* 0x000fe40000011400 */
[----:B------:R-:W-:Y:S02]  /*0a90*/  ISETP.NE.AND P2, PT, RZ, UR8, PT ;  /* 0x00000008ff007c0c */ /* 0x000fe4000bf45270 */
[----:B------:R-:W-:Y:S02]  /*0aa0*/  LEA.HI R9, R9, R0, RZ, 0x2 ;  /* 0x0000000009097211 */ /* 0x000fe400078f10ff */
[----:B0-----:R-:W-:-:S04]  /*0ab0*/  LOP3.LUT R8, R8, 0x1f, RZ, 0xc0, !PT ;  /* 0x0000001f08087812 */ /* 0x001fc800078ec0ff */
[----:B------:R-:W-:Y:S02]  /*0ac0*/  LEA.HI.SX32 R206, R9, R8, 0x1e ;  /* 0x0000000809ce7211 */ /* 0x000fe400078ff2ff */
[----:B---3--:R-:W-:Y:S01]  /*0ad0*/  FSEL R0, R6, RZ, !P2 ;  /* 0x000000ff06007208 */ /* 0x008fe20005000000 */
[----:B-1----:R-:W-:Y:S06]  /*0ae0*/  @P1 BRA `(.L_x_22934) ;  /* 0x00000010009c1947 */ /* 0x002fec0003800000 */
        /* <DEDUP_REMOVED lines=295> */
.L_x_22934:
        /* <DEDUP_REMOVED lines=315> */
.L_x_22935:
        /* <DEDUP_REMOVED lines=311> */
.L_x_22953:
[----:B-12---:R-:W-:Y:S01]  /*4480*/  FADD.FTZ R36, R214, R36 ;  /* 0x00000024d6247221 */ /* 0x006fe20000010000 */
        /* <DEDUP_REMOVED lines=8> */
[----:B------:R-:W1:Y:S01]  /*4510*/  LDC.64 R44, c[0x0][0x468] ;  /* 0x00011a00ff2c7b82 */ /* 0x000e620000000a00 */
        /* <DEDUP_REMOVED lines=16> */
[C-C-:B------:R-:W-:Y:S01]  /*4620*/  FFMA.FTZ R0, R43.reuse, R169, R42.reuse ;  /* 0x000000a92b007223 */ /* 0x140fe2000001002a */
[C-C-:B------:R-:W-:Y:S01]  /*4630*/  FFMA.FTZ R167, R43.reuse, R167, R42.reuse ;  /* 0x000000a72ba77223 */ /* 0x140fe2000001002a */
[C-C-:B------:R-:W-:Y:S01]  /*4640*/  FFMA.FTZ R46, R43.reuse, R165, R42.reuse ;  /* 0x000000a52b2e7223 */ /* 0x140fe2000001002a */
[C-C-:B------:R-:W-:Y:S01]  /*4650*/  FFMA.FTZ R163, R43.reuse, R163, R42.reuse ;  /* 0x000000a32ba37223 */ /* 0x140fe2000001002a */
[C-C-:B------:R-:W-:Y:S01]  /*4660*/  FFMA.FTZ R48, R43.reuse, R161, R42.reuse ;  /* 0x000000a12b307223 */ /* 0x140fe2000001002a */
[C-C-:B------:R-:W-:Y:S01]  /*4670*/  FFMA.FTZ R159, R43.reuse, R159, R42.reuse ;  /* 0x0000009f2b9f7223 */ /* 0x140fe2000001002a */
[----:B------:R-:W-:Y:S01]  /*4680*/  FFMA.FTZ R50, R43, R157, R42 ;  /* 0x0000009d2b327223 */ /* 0x000fe2000001002a */
[----:B-1----:R-:W-:-:S04]  /*4690*/  IMAD.WIDE.U32 R40, R206, 0x10, R44 ;  /* 0x00000010ce287825 */ /* 0x002fc800078e002c */
[C-C-:B------:R-:W-:Y:S01]  /*46a0*/  FFMA.FTZ R35, R43.reuse, R35, R42.reuse ;  /* 0x000000232b237223 */ /* 0x140fe2000001002a */
[C-C-:B------:R-:W-:Y:S01]  /*46b0*/  FFMA.FTZ R52, R43.reuse, R33, R42.reuse ;  /* 0x000000212b347223 */ /* 0x140fe2000001002a */
[C-C-:B------:R-:W-:Y:S01]  /*46c0*/  FFMA.FTZ R5, R43.reuse, R5, R42.reuse ;  /* 0x000000052b057223 */ /* 0x140fe2000001002a */
[C-C-:B------:R-:W-:Y:S01]  /*46d0*/  FFMA.FTZ R31, R43.reuse, R31, R42.reuse ;  /* 0x0000001f2b1f7223 */ /* 0x140fe2000001002a */
[----:B------:R1:W-:Y:S01]  /*46e0*/  STG.E.128 desc[UR6][R40.64], R36 ;  /* 0x0000002428007986 */ /* 0x0003e2000c101d06 */
        /* <DEDUP_REMOVED lines=17> */
[C-C-:B-1----:R-:W-:Y:S01]  /*4800*/  FFMA.FTZ R38, R43.reuse, R25, R42.reuse ;  /* 0x000000192b267223 */ /* 0x142fe2000001002a */
        /* <DEDUP_REMOVED lines=53> */
[C---:B0-----:R-:W-:Y:S01]  /*4b60*/  FMUL.FTZ R73, R203.reuse, R36 ;  /* 0x00000024cb497220 */ /* 0x041fe20000410000 */
        /* <DEDUP_REMOVED lines=45> */
[----:B------:R0:W-:Y:S01]  /*4e40*/  STG.E.128 desc[UR6][R202.64], R4 ;  /* 0x00000004ca007986 */ /* 0x0001e2000c101d06 */
[----:B------:R-:W-:-:S03]  /*4e50*/  IMAD.WIDE.U32 R198, R198, 0x10, R44 ;  /* 0x00000010c6c67825 */ /* 0x000fc600078e002c */
[----:B------:R1:W-:Y:S01]  /*4e60*/  STG.E.128 desc[UR6][R20.64], R8 ;  /* 0x0000000814007986 */ /* 0x0003e2000c101d06 */
[----:B------:R-:W-:-:S03]  /*4e70*/  IMAD.WIDE.U32 R2, R197, 0x10, R44 ;  /* 0x00000010c5027825 */ /* 0x000fc600078e002c */
[----:B------:R2:W-:Y:S01]  /*4e80*/  STG.E.128 desc[UR6][R200.64], R12 ;  /* 0x0000000cc8007986 */ /* 0x0005e2000c101d06 */
[----:B------:R-:W-:-:S03]  /*4e90*/  IMAD.WIDE.U32 R196, R196, 0x10, R44 ;  /* 0x00000010c4c47825 */ /* 0x000fc600078e002c */
[----:B------:R3:W-:Y:S01]  /*4ea0*/  STG.E.128 desc[UR6][R22.64], R16 ;  /* 0x0000001016007986 */ /* 0x0007e2000c101d06 */
[----:B------:R-:W-:-:S04]  /*4eb0*/  IMAD.WIDE.U32 R24, R195, 0x10, R44 ;  /* 0x00000010c3187825 */ /* 0x000fc800078e002c */
[----:B------:R-:W-:-:S04]  /*4ec0*/  IMAD.WIDE.U32 R194, R194, 0x10, R44 ;  /* 0x00000010c2c27825 */ /* 0x000fc800078e002c */
        /* <DEDUP_REMOVED lines=26> */
.L_x_22938:
[C-C-:B-----5:R-:W-:Y:S01]  /*5070*/  FFMA.FTZ R36, R43.reuse, R0, R42.reuse ;  /* 0x000000002b247223 */ /* 0x160fe2000001002a */
        /* <DEDUP_REMOVED lines=39> */
[----:B------:R-:W1:Y:S01]  /*52f0*/  LDC.64 R48, c[0x0][0x468] ;  /* 0x00011a00ff307b82 */ /* 0x000e620000000a00 */
[----:B------:R-:W-:Y:S01]  /*5300*/  FADD.FTZ R4, -R36, R213 ;  /* 0x000000d524047221 */ /* 0x000fe20000010100 */
[----:B------:R-:W-:Y:S01]  /*5310*/  FADD.FTZ R5, -R209, R212 ;  /* 0x000000d4d1057221 */ /* 0x000fe20000010100 */
[----:B------:R-:W-:Y:S01]  /*5320*/  FADD.FTZ R6, -R208, R211 ;  /* 0x000000d3d0067221 */ /* 0x000fe20000010100 */
[----:B------:R-:W-:Y:S01]  /*5330*/  FADD.FTZ R7, -R207, R210 ;  /* 0x000000d2cf077221 */ /* 0x000fe20000010100 */
[C---:B------:R-:W-:Y:S01]  /*5340*/  FMUL.FTZ R4, R203.reuse, R4 ;  /* 0x00000004cb047220 */ /* 0x040fe20000410000 */
[C---:B------:R-:W-:Y:S01]  /*5350*/  FMUL.FTZ R5, R203.reuse, R5 ;  /* 0x00000005cb057220 */ /* 0x040fe20000410000 */
[C---:B------:R-:W-:Y:S01]  /*5360*/  FMUL.FTZ R6, R203.reuse, R6 ;  /* 0x00000006cb067220 */ /* 0x040fe20000410000 */
[----:B------:R-:W2:Y:S01]  /*5370*/  LDC.64 R42, c[0x0][0x478] ;  /* 0x00011e00ff2a7b82 */ /* 0x000ea20000000a00 */
[----:B------:R-:W-:Y:S01]  /*5380*/  FMUL.FTZ R7, R203, R7 ;  /* 0x00000007cb077220 */ /* 0x000fe20000410000 */
        /* <DEDUP_REMOVED lines=21> */
[----:B-1----:R-:W-:-:S04]  /*54e0*/  IMAD.WIDE.U32 R20, R202, 0x10, R48 ;  /* 0x00000010ca147825 */ /* 0x002fc800078e0030 */
[-C--:B------:R-:W-:Y:S01]  /*54f0*/  FMUL.FTZ R12, R8, R204.reuse ;  /* 0x000000cc080c7220 */ /* 0x080fe20000410000 */
[-C--:B------:R-:W-:Y:S01]  /*5500*/  FMUL.FTZ R13, R9, R204.reuse ;  /* 0x000000cc090d7220 */ /* 0x080fe20000410000 */
[----:B------:R-:W-:Y:S01]  /*5510*/  FMUL.FTZ R14, R10, R204 ;  /* 0x000000cc0a0e7220 */ /* 0x000fe20000410000 */
[----:B--2---:R-:W-:-:S04]  /*5520*/  IMAD.WIDE.U32 R2, R206, 0x10, R42 ;  /* 0x00000010ce027825 */ /* 0x004fc800078e002a */
[----:B------:R-:W-:Y:S01]  /*5530*/  FMUL.FTZ R15, R11, R204 ;  /* 0x000000cc0b0f7220 */ /* 0x000fe20000410000 */
[----:B------:R-:W-:Y:S01]  /*5540*/  FADD.FTZ R175, -R19, R175 ;  /* 0x000000af13af7221 */ /* 0x000fe20000010100 */
[----:B------:R-:W-:Y:S01]  /*5550*/  FADD.FTZ R174, -R18, R174 ;  /* 0x000000ae12ae7221 */ /* 0x000fe20000010100 */
[----:B------:R-:W-:Y:S01]  /*5560*/  IMAD.WIDE.U32 R206, R206, 0x10, R48 ;  /* 0x00000010cece7825 */ /* 0x000fe200078e0030 */
[----:B------:R1:W-:Y:S03]  /*5570*/  STG.E.128 desc[UR6][R2.64], R4 ;  /* 0x0000000402007986 */ /* 0x0003e6000c101d06 */
[----:B------:R-:W-:Y:S01]  /*5580*/  FADD.FTZ R185, -R33, R185 ;  /* 0x000000b921b97221 */ /* 0x000fe20000010100 */
[----:B------:R-:W-:Y:S01]  /*5590*/  FADD.FTZ R184, -R31, R184 ;  /* 0x000000b81fb87221 */ /* 0x000fe20000010100 */
[----:B------:R-:W-:-:S04]  /*55a0*/  IMAD.WIDE.U32 R16, R202, 0x10, R42 ;  /* 0x00000010ca107825 */ /* 0x000fc800078e002a */
[----:B------:R-:W-:Y:S01]  /*55b0*/  FADD.FTZ R183, -R29, R183 ;  /* 0x000000b71db77221 */ /* 0x000fe20000010100 */
[----:B------:R-:W-:Y:S01]  /*55c0*/  FADD.FTZ R182, -R27, R182 ;  /* 0x000000b61bb67221 */ /* 0x000fe20000010100 */
[----:B------:R-:W-:Y:S01]  /*55d0*/  FADD.FTZ R181, -R25, R181 ;  /* 0x000000b519b57221 */ /* 0x000fe20000010100 */
[----:B------:R-:W-:-:S04]  /*55e0*/  IMAD.WIDE.U32 R18, R201, 0x10, R42 ;  /* 0x00000010c9127825 */ /* 0x000fc800078e002a */
[----:B------:R-:W-:Y:S01]  /*55f0*/  FADD.FTZ R180, -R24, R180 ;  /* 0x000000b418b47221 */ /* 0x000fe20000010100 */
[----:B------:R-:W-:Y:S01]  /*5600*/  FADD.FTZ R179, -R23, R179 ;  /* 0x000000b317b37221 */ /* 0x000fe20000010100 */
[----:B------:R-:W-:Y:S01]  /*5610*/  FADD.FTZ R178, -R22, R178 ;  /* 0x000000b216b27221 */ /* 0x000fe20000010100 */
[----:B------:R-:W-:Y:S01]  /*5620*/  FADD.FTZ R164, -R40, R164 ;  /* 0x000000a428a47221 */ /* 0x000fe20000010100 */
[----:B------:R-:W-:Y:S01]  /*5630*/  FADD.FTZ R162, -R41, R162 ;  /* 0x000000a229a27221 */ /* 0x000fe20000010100 */
[----:B------:R-:W-:Y:S01]  /*5640*/  FADD.FTZ R170, -R37, R170 ;  /* 0x000000aa25aa7221 */ /* 0x000fe20000010100 */
[----:B------:R-:W-:-:S04]  /*5650*/  IMAD.WIDE.U32 R40, R201, 0x10, R48 ;  /* 0x00000010c9287825 */ /* 0x000fc800078e0030 */
[----:B------:R-:W-:Y:S01]  /*5660*/  FADD.FTZ R168, -R38, R168 ;  /* 0x000000a826a87221 */ /* 0x000fe20000010100 */
[----:B------:R-:W-:Y:S01]  /*5670*/  FADD.FTZ R166, -R39, R166 ;  /* 0x000000a627a67221 */ /* 0x000fe20000010100 */
[----:B------:R-:W-:Y:S01]  /*5680*/  FADD.FTZ R44, -R44, R32 ;  /* 0x000000202c2c7221 */ /* 0x000fe20000010100 */
[-C--:B-1----:R-:W-:Y:S01]  /*5690*/  FMUL.FTZ R4, R4, R204.reuse ;  /* 0x000000cc04047220 */ /* 0x082fe20000410000 */
[-C--:B------:R-:W-:Y:S01]  /*56a0*/  FMUL.FTZ R5, R5, R204.reuse ;  /* 0x000000cc05057220 */ /* 0x080fe20000410000 */
[-C--:B------:R-:W-:Y:S01]  /*56b0*/  FMUL.FTZ R6, R6, R204.reuse ;  /* 0x000000cc06067220 */ /* 0x080fe20000410000 */
[----:B------:R-:W-:Y:S01]  /*56c0*/  FMUL.FTZ R7, R7, R204 ;  /* 0x000000cc07077220 */ /* 0x000fe20000410000 */
[----:B------:R-:W-:-:S04]  /*56d0*/  IMAD.WIDE.U32 R36, R200, 0x10, R42 ;  /* 0x00000010c8247825 */ /* 0x000fc800078e002a */
[----:B------:R-:W-:Y:S01]  /*56e0*/  FADD.FTZ R45, -R45, R30 ;  /* 0x0000001e2d2d7221 */ /* 0x000fe20000010100 */
[----:B------:R-:W-:Y:S01]  /*56f0*/  FADD.FTZ R46, -R46, R28 ;  /* 0x0000001c2e2e7221 */ /* 0x000fe20000010100 */
[----:B------:R-:W-:Y:S01]  /*5700*/  FADD.FTZ R47, -R47, R26 ;  /* 0x0000001a2f2f7221 */ /* 0x000fe20000010100 */
[----:B------:R1:W-:Y:S01]  /*5710*/  STG.E.128 desc[UR6][R206.64], R4 ;  /* 0x00000004ce007986 */ /* 0x0003e2000c101d06 */
[----:B------:R-:W-:-:S04]  /*5720*/  IMAD.WIDE.U32 R200, R200, 0x10, R48 ;  /* 0x00000010c8c87825 */ /* 0x000fc800078e0030 */
[----:B------:R-:W-:Y:S01]  /*5730*/  FMUL.FTZ R202, R203, R46 ;  /* 0x0000002ecbca7220 */ /* 0x000fe20000410000 */
[----:B------:R2:W-:Y:S01]  /*5740*/  STG.E.128 desc[UR6][R16.64], R8 ;  /* 0x0000000810007986 */ /* 0x0005e2000c101d06 */
[----:B------:R-:W-:-:S03]  /*5750*/  IMAD.WIDE.U32 R38, R199, 0x10, R42 ;  /* 0x00000010c7267825 */ /* 0x000fc600078e002a */
[----:B------:R3:W-:Y:S01]  /*5760*/  STG.E.128 desc[UR6][R20.64], R12 ;  /* 0x0000000c14007986 */ /* 0x0007e2000c101d06 */
[----:B------:R-:W-:-:S04]  /*5770*/  IMAD.WIDE.U32 R28, R198, 0x10, R42 ;  /* 0x00000010c61c7825 */ /* 0x000fc800078e002a */
[----:B------:R-:W-:-:S04]  /*5780*/  IMAD.WIDE.U32 R30, R197, 0x10, R42 ;  /* 0x00000010c51e7825 */ /* 0x000fc800078e002a */
[----:B------:R-:W-:-:S04]  /*5790*/  IMAD.WIDE.U32 R32, R196, 0x10, R42 ;  /* 0x00000010c4207825 */ /* 0x000fc800078e002a */
[C---:B-1----:R-:W-:Y:S01]  /*57a0*/  FMUL.FTZ R4, R203.reuse, R189 ;  /* 0x000000bdcb047220 */ /* 0x042fe20000410000 */
[C---:B------:R-:W-:Y:S01]  /*57b0*/  FMUL.FTZ R5, R203.reuse, R188 ;  /* 0x000000bccb057220 */ /* 0x040fe20000410000 */
[C---:B------:R-:W-:Y:S01]  /*57c0*/  FMUL.FTZ R6, R203.reuse, R187 ;  /* 0x000000bbcb067220 */ /* 0x040fe20000410000 */
[C---:B------:R-:W-:Y:S01]  /*57d0*/  FMUL.FTZ R7, R203.reuse, R186 ;  /* 0x000000bacb077220 */ /* 0x040fe20000410000 */
[C---:B--2---:R-:W-:Y:S01]  /*57e0*/  FMUL.FTZ R8, R203.reuse, R181 ;  /* 0x000000b5cb087220 */ /* 0x044fe20000410000 */
[C---:B------:R-:W-:Y:S01]  /*57f0*/  FMUL.FTZ R9, R203.reuse, R180 ;  /* 0x000000b4cb097220 */ /* 0x040fe20000410000 */
[C---:B------:R-:W-:Y:S01]  /*5800*/  FMUL.FTZ R10, R203.reuse, R179 ;  /* 0x000000b3cb0a7220 */ /* 0x040fe20000410000 */
[C---:B------:R-:W-:Y:S01]  /*5810*/  FMUL.FTZ R11, R203.reuse, R178 ;  /* 0x000000b2cb0b7220 */ /* 0x040fe20000410000 */
[C---:B---3--:R-:W-:Y:S01]  /*5820*/  FMUL.FTZ R12, R203.reuse, R185 ;  /* 0x000000b9cb0c7220 */ /* 0x048fe20000410000 */
[C---:B------:R-:W-:Y:S01]  /*5830*/  FMUL.FTZ R13, R203.reuse, R184 ;  /* 0x000000b8cb0d7220 */ /* 0x040fe20000410000 */
[C---:B------:R-:W-:Y:S01]  /*5840*/  FMUL.FTZ R14, R203.reuse, R183 ;  /* 0x000000b7cb0e7220 */ /* 0x040fe20000410000 */
[----:B------:R-:W-:Y:S01]  /*5850*/  FMUL.FTZ R15, R203, R182 ;  /* 0x000000b6cb0f7220 */ /* 0x000fe20000410000 */
[----:B------:R1:W-:Y:S01]  /*5860*/  STG.E.128 desc[UR6][R18.64], R4 ;  /* 0x0000000412007986 */ /* 0x0003e2000c101d06 */
[-C--:B------:R-:W-:Y:S01]  /*5870*/  FMUL.FTZ R16, R12, R204.reuse ;  /* 0x000000cc0c107220 */ /* 0x080fe20000410000 */
[----:B------:R-:W-:Y:S01]  /*5880*/  FMUL.FTZ R17, R13, R204 ;  /* 0x000000cc0d117220 */ /* 0x000fe20000410000 */
[----:B------:R-:W-:-:S04]  /*5890*/  IMAD.WIDE.U32 R2, R195, 0x10, R42 ;  /* 0x00000010c3027825 */ /* 0x000fc800078e002a */
[-C--:B------:R-:W-:Y:S01]  /*58a0*/  FMUL.FTZ R20, R8, R204.reuse ;  /* 0x000000cc08147220 */ /* 0x080fe20000410000 */
[-C--:B------:R-:W-:Y:S01]  /*58b0*/  FMUL.FTZ R21, R9, R204.reuse ;  /* 0x000000cc09157220 */ /* 0x080fe20000410000 */
[----:B------:R-:W-:Y:S01]  /*58c0*/  FMUL.FTZ R22, R10, R204 ;  /* 0x000000cc0a167220 */ /* 0x000fe20000410000 */
[----:B------:R-:W-:-:S04]  /*58d0*/  IMAD.WIDE.U32 R24, R194, 0x10, R42 ;  /* 0x00000010c2187825 */ /* 0x000fc800078e002a */
[----:B------:R-:W-:Y:S01]  /*58e0*/  FMUL.FTZ R23, R11, R204 ;  /* 0x000000cc0b177220 */ /* 0x000fe20000410000 */
[----:B------:R-:W-:-:S04]  /*58f0*/  IMAD.WIDE.U32 R42, R199, 0x10, R48 ;  /* 0x00000010c72a7825 */ /* 0x000fc800078e0030 */
[----:B------:R-:W-:-:S04]  /*5900*/  IMAD.WIDE.U32 R198, R198, 0x10, R48 ;  /* 0x00000010c6c67825 */ /* 0x000fc800078e0030 */
[-C--:B-1----:R-:W-:Y:S01]  /*5910*/  FMUL.FTZ R4, R4, R204.reuse ;  /* 0x000000cc04047220 */ /* 0x082fe20000410000 */
[-C--:B------:R-:W-:Y:S01]  /*5920*/  FMUL.FTZ R5, R5, R204.reuse ;  /* 0x000000cc05057220 */ /* 0x080fe20000410000 */
[-C--:B------:R-:W-:Y:S01]  /*5930*/  FMUL.FTZ R6, R6, R204.reuse ;  /* 0x000000cc06067220 */ /* 0x080fe20000410000 */
[-C--:B------:R-:W-:Y:S01]  /*5940*/  FMUL.FTZ R7, R7, R204.reuse ;  /* 0x000000cc07077220 */ /* 0x080fe20000410000 */
[-C--:B------:R-:W-:Y:S01]  /*5950*/  FMUL.FTZ R18, R14, R204.reuse ;  /* 0x000000cc0e127220 */ /* 0x080fe20000410000 */
[----:B------:R-:W-:Y:S01]  /*5960*/  FMUL.FTZ R19, R15, R204 ;  /* 0x000000cc0f137220 */ /* 0x000fe20000410000 */
[--C-:B------:R-:W-:Y:S02]  /*5970*/  IMAD.WIDE.U32 R34, R197, 0x10, R48.reuse ;  /* 0x00000010c5227825 */ /* 0x100fe400078e0030 */
[----:B------:R1:W-:Y:S02]  /*5980*/  STG.E.128 desc[UR6][R40.64], R4 ;  /* 0x0000000428007986 */ /* 0x0003e4000c101d06 */
[----:B------:R-:W-:-:S02]  /*5990*/  IMAD.WIDE.U32 R196, R196, 0x10, R48 ;  /* 0x00000010c4c47825 */ /* 0x000fc400078e0030 */
[----:B------:R2:W-:Y:S02]  /*59a0*/  STG.E.128 desc[UR6][R36.64], R12 ;  /* 0x0000000c24007986 */ /* 0x0005e4000c101d06 */
[--C-:B------:R-:W-:Y:S02]  /*59b0*/  IMAD.WIDE.U32 R26, R195, 0x10, R48.reuse ;  /* 0x00000010c31a7825 */ /* 0x100fe400078e0030 */
[----:B------:R3:W-:Y:S02]  /*59c0*/  STG.E.128 desc[UR6][R200.64], R16 ;  /* 0x00000010c8007986 */ /* 0x0007e4000c101d06 */
[----:B------:R-:W-:Y:S02]  /*59d0*/  IMAD.WIDE.U32 R194, R194, 0x10, R48 ;  /* 0x00000010c2c27825 */ /* 0x000fe400078e0030 */
        /* <DEDUP_REMOVED lines=13> */
[C---:B----4-:R-:W-:Y:S01]  /*5ab0*/  FMUL.FTZ R8, R203.reuse, R173 ;  /* 0x000000adcb087220 */ /* 0x050fe20000410000 */
[C---:B------:R-:W-:Y:S01]  /*5ac0*/  FMUL.FTZ R9, R203.reuse, R172 ;  /* 0x000000accb097220 */ /* 0x040fe20000410000 */
[C---:B------:R-:W-:Y:S01]  /*5ad0*/  FMUL.FTZ R10, R203.reuse, R171 ;  /* 0x000000abcb0a7220 */ /* 0x040fe20000410000 */
[----:B------:R-:W-:Y:S01]  /*5ae0*/  FMUL.FTZ R11, R203, R170 ;  /* 0x000000aacb0b7220 */ /* 0x000fe20000410000 */
[-C--:B------:R-:W-:Y:S01]  /*5af0*/  FMUL.FTZ R16, R8, R204.reuse ;  /* 0x000000cc08107220 */ /* 0x080fe20000410000 */
[-C--:B------:R-:W-:Y:S01]  /*5b00*/  FMUL.FTZ R17, R9, R204.reuse ;  /* 0x000000cc09117220 */ /* 0x080fe20000410000 */
[-C--:B------:R-:W-:Y:S01]  /*5b10*/  FMUL.FTZ R18, R10, R204.reuse ;  /* 0x000000cc0a127220 */ /* 0x080fe20000410000 */
[----:B------:R-:W-:Y:S01]  /*5b20*/  FMUL.FTZ R19, R11, R204 ;  /* 0x000000cc0b137220 */ /* 0x000fe20000410000 */
[C---:B0-----:R-:W-:Y:S01]  /*5b30*/  FMUL.FTZ R20, R203.reuse, R168 ;  /* 0x000000a8cb147220 */ /* 0x041fe20000410000 */
[C---:B------:R-:W-:Y:S01]  /*5b40*/  FMUL.FTZ R21, R203.reuse, R166 ;  /* 0x000000a6cb157220 */ /* 0x040fe20000410000 */
[C---:B------:R-:W-:Y:S01]  /*5b50*/  FMUL.FTZ R22, R203.reuse, R164 ;  /* 0x000000a4cb167220 */ /* 0x040fe20000410000 */
[C---:B------:R-:W-:Y:S01]  /*5b60*/  FMUL.FTZ R23, R203.reuse, R162 ;  /* 0x000000a2cb177220 */ /* 0x040fe20000410000 */
[----:B------:R0:W-:Y:S01]  /*5b70*/  STG.E.128 desc[UR6][R198.64], R12 ;  /* 0x0000000cc6007986 */ /* 0x0001e2000c101d06 */
[C---:B-1----:R-:W-:Y:S01]  /*5b80*/  FMUL.FTZ R4, R203.reuse, R160 ;  /* 0x000000a0cb047220 */ /* 0x042fe20000410000 */
[----:B------:R-:W-:-:S02]  /*5b90*/  FMUL.FTZ R5, R203, R158 ;  /* 0x0000009ecb057220 */ /* 0x000fc40000410000 */
[----:B------:R1:W-:Y:S01]  /*5ba0*/  STG.E.128 desc[UR6][R30.64], R8 ;  /* 0x000000081e007986 */ /* 0x0003e2000c101d06 */
[C---:B------:R-:W-:Y:S01]  /*5bb0*/  FMUL.FTZ R6, R203.reuse, R156 ;  /* 0x0000009ccb067220 */ /* 0x040fe20000410000 */
[C---:B------:R-:W-:Y:S01]  /*5bc0*/  FMUL.FTZ R7, R203.reuse, R0 ;  /* 0x00000000cb077220 */ /* 0x040fe20000410000 */
[----:B------:R-:W-:Y:S01]  /*5bd0*/  FMUL.FTZ R203, R203, R47 ;  /* 0x0000002fcbcb7220 */ /* 0x000fe20000410000 */
[----:B------:R-:W-:Y:S04]  /*5be0*/  STG.E.128 desc[UR6][R34.64], R16 ;  /* 0x0000001022007986 */ /* 0x000fe8000c101d06 */
        /* <DEDUP_REMOVED lines=12> */
[----:B------:R-:W-:-:S05]  /*5cb0*/  FMUL.FTZ R23, R23, R204 ;  /* 0x000000cc17177220 */ /* 0x000fca0000410000 */
[----:B------:R3:W-:Y:S04]  /*5cc0*/  STG.E.128 desc[UR6][R196.64], R20 ;  /* 0x00000014c4007986 */ /* 0x0007e8000c101d06 */
[----:B------:R3:W-:Y:S04]  /*5cd0*/  STG.E.128 desc[UR6][R2.64], R4 ;  /* 0x0000000402007986 */ /* 0x0007e8000c101d06 */
[----:B------:R3:W-:Y:S04]  /*5ce0*/  STG.E.128 desc[UR6][R26.64], R8 ;  /* 0x000000081a007986 */ /* 0x0007e8000c101d06 */
[----:B------:R3:W-:Y:S04]  /*5cf0*/  STG.E.128 desc[UR6][R24.64], R200 ;  /* 0x000000c818007986 */ /* 0x0007e8000c101d06 */
[----:B------:R3:W-:Y:S01]  /*5d00*/  STG.E.128 desc[UR6][R194.64], R12 ;  /* 0x0000000cc2007986 */ /* 0x0007e2000c101d06 */
[----:B------:R-:W-:Y:S05]  /*5d10*/  BRA `(.L_x_22939) ;  /* 0x00000018000c7947 */ /* 0x000fea0003800000 */
.L_x_22937:
        /* <DEDUP_REMOVED lines=30> */
[----:B------:R-:W-:Y:S01]  /*5f00*/  FADD.FTZ R0, -R0, R193 ;  /* 0x000000c100007221 */ /* 0x000fe20000010100 */
[C-C-:B------:R-:W-:Y:S01]  /*5f10*/  FFMA.FTZ R46, R43.reuse, R165, R42.reuse ;  /* 0x000000a52b2e7223 */ /* 0x140fe2000001002a */
[----:B------:R1:W-:Y:S01]  /*5f20*/  STG.E.128 desc[UR6][R40.64], R36 ;  /* 0x0000002428007986 */ /* 0x0003e2000c101d06 */
[C-C-:B------:R-:W-:Y:S01]  /*5f30*/  FFMA.FTZ R31, R43.reuse, R31, R42.reuse ;  /* 0x0000001f2b1f7223 */ /* 0x140fe2000001002a */
[----:B------:R-:W-:Y:S01]  /*5f40*/  FFMA.FTZ R9, R43, R9, R42 ;  /* 0x000000092b097223 */ /* 0x000fe2000001002a */
[----:B------:R-:W-:Y:S01]  /*5f50*/  FADD.FTZ R192, -R167, R192 ;  /* 0x000000c0a7c07221 */ /* 0x000fe20000010100 */
[C-C-:B------:R-:W-:Y:S01]  /*5f60*/  FFMA.FTZ R48, R43.reuse, R161, R42.reuse ;  /* 0x000000a12b307223 */ /* 0x140fe2000001002a */
[C-C-:B------:R-:W-:Y:S01]  /*5f70*/  FFMA.FTZ R50, R43.reuse, R157, R42.reuse ;  /* 0x0000009d2b327223 */ /* 0x140fe2000001002a */
[C-C-:B------:R-:W-:Y:S01]  /*5f80*/  FFMA.FTZ R27, R43.reuse, R27, R42.reuse ;  /* 0x0000001b2b1b7223 */ /* 0x140fe2000001002a */
[----:B------:R-:W-:Y:S01]  /*5f90*/  FFMA.FTZ R11, R43, R11, R42 ;  /* 0x0000000b2b0b7223 */ /* 0x000fe2000001002a */
[----:B------:R-:W-:Y:S01]  /*5fa0*/  FADD.FTZ R190, -R163, R190 ;  /* 0x000000bea3be7221 */ /* 0x000fe20000010100 */
[----:B------:R-:W-:Y:S01]  /*5fb0*/  FADD.FTZ R162, -R33, R162 ;  /* 0x000000a221a27221 */ /* 0x000fe20000010100 */
[C-C-:B------:R-:W-:Y:S01]  /*5fc0*/  FFMA.FTZ R13, R43.reuse, R13, R42.reuse ;  /* 0x0000000d2b0d7223 */ /* 0x140fe2000001002a */
[----:B------:R-:W-:Y:S01]  /*5fd0*/  FFMA.FTZ R3, R43, R3, R42 ;  /* 0x000000032b037223 */ /* 0x000fe2000001002a */
[----:B------:R-:W-:Y:S01]  /*5fe0*/  FADD.FTZ R188, -R159, R188 ;  /* 0x000000bc9fbc7221 */ /* 0x000fe20000010100 */
[----:B------:R-:W-:Y:S01]  /*5ff0*/  FADD.FTZ R33, -R5, R32 ;  /* 0x0000002005217221 */ /* 0x000fe20000010100 */
[----:B------:R-:W-:Y:S01]  /*6000*/  FADD.FTZ R186, -R35, R186 ;  /* 0x000000ba23ba7221 */ /* 0x000fe20000010100 */
[----:B------:R-:W-:Y:S01]  /*6010*/  FFMA.FTZ R5, R203, R0, R120 ;  /* 0x00000000cb057223 */ /* 0x000fe20000010078 */
        /* <DEDUP_REMOVED lines=24> */
[----:B------:R-:W-:Y:S01]  /*61a0*/  FFMA.FTZ R7, R203, R192, R121 ;  /* 0x000000c0cb077223 */ /* 0x000fe20000010079 */
[----:B------:R-:W-:Y:S01]  /*61b0*/  FADD.FTZ R189, -R48, R189 ;  /* 0x000000bd30bd7221 */ /* 0x000fe20000010100 */
        /* <DEDUP_REMOVED lines=24> */
[----:B------:R-:W-:Y:S01]  /*6340*/  FFMA.FTZ R13, R203, R186, R127 ;  /* 0x000000bacb0d7223 */ /* 0x000fe2000001007f */
[----:B------:R-:W-:Y:S01]  /*6350*/  FMUL.FTZ R4, R5, R204 ;  /* 0x000000cc05047220 */ /* 0x000fe20000410000 */
[C---:B------:R-:W-:Y:S01]  /*6360*/  FFMA.FTZ R191, R203.reuse, R191, R122 ;  /* 0x000000bfcbbf7223 */ /* 0x040fe2000001007a */
[----:B------:R-:W-:Y:S01]  /*6370*/  FFMA.FTZ R15, R203, R184, R129 ;  /* 0x000000b8cb0f7223 */ /* 0x000fe20000010081 */
[----:B------:R-:W-:Y:S01]  /*6380*/  FMUL.FTZ R5, R7, R204 ;  /* 0x000000cc07057220 */ /* 0x000fe20000410000 */
[C---:B------:R-:W-:Y:S01]  /*6390*/  FFMA.FTZ R189, R203.reuse, R189, R124 ;  /* 0x000000bdcbbd7223 */ /* 0x040fe2000001007c */
        /* <DEDUP_REMOVED lines=81> */
.L_x_22940:
        /* <DEDUP_REMOVED lines=45> */
[C---:B------:R-:W-:Y:S01]  /*6b80*/  FFMA.FTZ R4, R203.reuse, R4, R116 ;  /* 0x00000004cb047223 */ /* 0x040fe20000010074 */
[C---:B------:R-:W-:Y:S01]  /*6b90*/  FFMA.FTZ R5, R203.reuse, R5, R117 ;  /* 0x00000005cb057223 */ /* 0x040fe20000010075 */
[C---:B------:R-:W-:Y:S01]  /*6ba0*/  FFMA.FTZ R6, R203.reuse, R6, R118 ;  /* 0x00000006cb067223 */ /* 0x040fe20000010076 */
[----:B------:R-:W2:Y:S01]  /*6bb0*/  LDC.64 R42, c[0x0][0x478] ;  /* 0x00011e00ff2a7b82 */ /* 0x000ea20000000a00 */
        /* <DEDUP_REMOVED lines=59> */
[----:B------:R-:W-:Y:S01]  /*6f70*/  FFMA.FTZ R202, R203, R46, R154 ;  /* 0x0000002ecbca7223 */ /* 0x000fe2000001009a */
[----:B------:R2:W-:Y:S01]  /*6f80*/  STG.E.128 desc[UR6][R16.64], R8 ;  /* 0x0000000810007986 */ /* 0x0005e2000c101d06 */
[----:B------:R-:W-:-:S03]  /*6f90*/  IMAD.WIDE.U32 R38, R199, 0x10, R42 ;  /* 0x00000010c7267825 */ /* 0x000fc600078e002a */
[----:B------:R3:W-:Y:S01]  /*6fa0*/  STG.E.128 desc[UR6][R20.64], R12 ;  /* 0x0000000c14007986 */ /* 0x0007e2000c101d06 */
[----:B------:R-:W-:-:S04]  /*6fb0*/  IMAD.WIDE.U32 R28, R198, 0x10, R42 ;  /* 0x00000010c61c7825 */ /* 0x000fc800078e002a */
[----:B------:R-:W-:-:S04]  /*6fc0*/  IMAD.WIDE.U32 R30, R197, 0x10, R42 ;  /* 0x00000010c51e7825 */ /* 0x000fc800078e002a */
[----:B------:R-:W-:-:S04]  /*6fd0*/  IMAD.WIDE.U32 R32, R196, 0x10, R42 ;  /* 0x00000010c4207825 */ /* 0x000fc800078e002a */
[C---:B-1----:R-:W-:Y:S01]  /*6fe0*/  FFMA.FTZ R4, R203.reuse, R189, R124 ;  /* 0x000000bdcb047223 */ /* 0x042fe2000001007c */
[C---:B------:R-:W-:Y:S01]  /*6ff0*/  FFMA.FTZ R5, R203.reuse, R188, R125 ;  /* 0x000000bccb057223 */ /* 0x040fe2000001007d */
[C---:B------:R-:W-:Y:S01]  /*7000*/  FFMA.FTZ R6, R203.reuse, R187, R126 ;  /* 0x000000bbcb067223 */ /* 0x040fe2000001007e */
[C---:B------:R-:W-:Y:S01]  /*7010*/  FFMA.FTZ R7, R203.reuse, R186, R127 ;  /* 0x000000bacb077223 */ /* 0x040fe2000001007f */
[C---:B--2---:R-:W-:Y:S01]  /*7020*/  FFMA.FTZ R8, R203.reuse, R181, R132 ;  /* 0x000000b5cb087223 */ /* 0x044fe20000010084 */
[C---:B------:R-:W-:Y:S01]  /*7030*/  FFMA.FTZ R9, R203.reuse, R180, R133 ;  /* 0x000000b4cb097223 */ /* 0x040fe20000010085 */
[C---:B------:R-:W-:Y:S01]  /*7040*/  FFMA.FTZ R10, R203.reuse, R179, R134 ;  /* 0x000000b3cb0a7223 */ /* 0x040fe20000010086 */
[C---:B------:R-:W-:Y:S01]  /*7050*/  FFMA.FTZ R11, R203.reuse, R178, R135 ;  /* 0x000000b2cb0b7223 */ /* 0x040fe20000010087 */
[C---:B---3--:R-:W-:Y:S01]  /*7060*/  FFMA.FTZ R12, R203.reuse, R185, R128 ;  /* 0x000000b9cb0c7223 */ /* 0x048fe20000010080 */
[C---:B------:R-:W-:Y:S01]  /*7070*/  FFMA.FTZ R13, R203.reuse, R184, R129 ;  /* 0x000000b8cb0d7223 */ /* 0x040fe20000010081 */
[C---:B------:R-:W-:Y:S01]  /*7080*/  FFMA.FTZ R14, R203.reuse, R183, R130 ;  /* 0x000000b7cb0e7223 */ /* 0x040fe20000010082 */
[----:B------:R-:W-:Y:S01]  /*7090*/  FFMA.FTZ R15, R203, R182, R131 ;  /* 0x000000b6cb0f7223 */ /* 0x000fe20000010083 */
        /* <DEDUP_REMOVED lines=37> */
[C---:B----4-:R-:W-:Y:S01]  /*72f0*/  FFMA.FTZ R8, R203.reuse, R173, R140 ;  /* 0x000000adcb087223 */ /* 0x050fe2000001008c */
[C---:B------:R-:W-:Y:S01]  /*7300*/  FFMA.FTZ R9, R203.reuse, R172, R141 ;  /* 0x000000accb097223 */ /* 0x040fe2000001008d */
[C---:B------:R-:W-:Y:S01]  /*7310*/  FFMA.FTZ R10, R203.reuse, R171, R142 ;  /* 0x000000abcb0a7223 */ /* 0x040fe2000001008e */
[----:B------:R-:W-:Y:S01]  /*7320*/  FFMA.FTZ R11, R203, R170, R143 ;  /* 0x000000aacb0b7223 */ /* 0x000fe2000001008f */
[-C--:B------:R-:W-:Y:S01]  /*7330*/  FMUL.FTZ R16, R8, R204.reuse ;  /* 0x000000cc08107220 */ /* 0x080fe20000410000 */
[-C--:B------:R-:W-:Y:S01]  /*7340*/  FMUL.FTZ R17, R9, R204.reuse ;  /* 0x000000cc09117220 */ /* 0x080fe20000410000 */
[-C--:B------:R-:W-:Y:S01]  /*7350*/  FMUL.FTZ R18, R10, R204.reuse ;  /* 0x000000cc0a127220 */ /* 0x080fe20000410000 */
[----:B------:R-:W-:Y:S01]  /*7360*/  FMUL.FTZ R19, R11, R204 ;  /* 0x000000cc0b137220 */ /* 0x000fe20000410000 */
[C---:B0-----:R-:W-:Y:S01]  /*7370*/  FFMA.FTZ R20, R203.reuse, R168, R144 ;  /* 0x000000a8cb147223 */ /* 0x041fe20000010090 */
[C---:B------:R-:W-:Y:S01]  /*7380*/  FFMA.FTZ R21, R203.reuse, R166, R145 ;  /* 0x000000a6cb157223 */ /* 0x040fe20000010091 */
[C---:B------:R-:W-:Y:S01]  /*7390*/  FFMA.FTZ R22, R203.reuse, R164, R146 ;  /* 0x000000a4cb167223 */ /* 0x040fe20000010092 */
[C---:B------:R-:W-:Y:S01]  /*73a0*/  FFMA.FTZ R23, R203.reuse, R162, R147 ;  /* 0x000000a2cb177223 */ /* 0x040fe20000010093 */
[----:B------:R0:W-:Y:S01]  /*73b0*/  STG.E.128 desc[UR6][R198.64], R12 ;  /* 0x0000000cc6007986 */ /* 0x0001e2000c101d06 */
[C---:B-1----:R-:W-:Y:S01]  /*73c0*/  FFMA.FTZ R4, R203.reuse, R160, R148 ;  /* 0x000000a0cb047223 */ /* 0x042fe20000010094 */
[----:B------:R-:W-:-:S02]  /*73d0*/  FFMA.FTZ R5, R203, R158, R149 ;  /* 0x0000009ecb057223 */ /* 0x000fc40000010095 */
[----:B------:R1:W-:Y:S01]  /*73e0*/  STG.E.128 desc[UR6][R30.64], R8 ;  /* 0x000000081e007986 */ /* 0x0003e2000c101d06 */
[C---:B------:R-:W-:Y:S01]  /*73f0*/  FFMA.FTZ R6, R203.reuse, R156, R150 ;  /* 0x0000009ccb067223 */ /* 0x040fe20000010096 */
[C---:B------:R-:W-:Y:S01]  /*7400*/  FFMA.FTZ R7, R203.reuse, R0, R151 ;  /* 0x00000000cb077223 */ /* 0x040fe20000010097 */
[----:B------:R-:W-:Y:S01]  /*7410*/  FFMA.FTZ R203, R203, R47, R155 ;  /* 0x0000002fcbcb7223 */ /* 0x000fe2000001009b */
        /* <DEDUP_REMOVED lines=18> */
[----:B------:R2:W-:Y:S02]  /*7540*/  STG.E.128 desc[UR6][R194.64], R12 ;  /* 0x0000000cc2007986 */ /* 0x0005e4000c101d06 */
.L_x_22939:
[----:B-1234-:R-:W1:Y:S02]  /*7550*/  LDC.64 R2, c[0x0][0x380] ;  /* 0x0000e000ff027b82 */ /* 0x01ee640000000a00 */
[----:B-1----:R-:W-:-:S04]  /*7560*/  LEA R205, R2, R205, 0x2 ;  /* 0x000000cd02cd7211 */ /* 0x002fc800078e10ff */
[----:B------:R-:W-:-:S13]  /*7570*/  ISETP.GE.AND P1, PT, R205, R3, PT ;  /* 0x00000003cd00720c */ /* 0x000fda0003f26270 */
[----:B------:R-:W-:Y:S05]  /*7580*/  @!P1 BRA `(.L_x_22941) ;  /* 0xffffff9400049947 */ /* 0x000fea000383ffff */
[----:B------:R-:W-:Y:S05]  /*7590*/  BSYNC B1 ;  /* 0x0000000000017941 */ /* 0x000fea0003800000 */
.L_x_22933:
        /* <DEDUP_REMOVED lines=80> */
.L_x_22932:
[----:B------:R-:W-:Y:S05]  /*7aa0*/  BSYNC B0 ;  /* 0x0000000000007941 */ /* 0x000fea0003800000 */
.L_x_22931:
[----:B------:R-:W0:Y:S01]  /*7ab0*/  S2R R86, SR_TID.X ;  /* 0x0000000000567919 */ /* 0x000e220000002100 */
[----:B------:R-:W-:Y:S01]  /*7ac0*/  MOV R2, 0x400 ;  /* 0x0000040000027802 */ /* 0x000fe20000000f00 */
[----:B------:R-:W-:Y:S05]  /*7ad0*/  WARPSYNC.ALL ;  /* 0x0000000000007948 */ /* 0x000fea0003800000 */
[----:B------:R-:W2:Y:S01]  /*7ae0*/  S2R R3, SR_CgaCtaId ;  /* 0x0000000000037919 */ /* 0x000ea20000008800 */
[----:B------:R-:W3:Y:S01]  /*7af0*/  S2UR UR4, SR_CTAID.X ;  /* 0x00000000000479c3 */ /* 0x000ee20000002500 */
[----:B------:R-:W4:Y:S01]  /*7b00*/  LDCU.128 UR16, c[0x0][0x440] ;  /* 0x00008800ff1077ac */ /* 0x000f220008000c00 */
[----:B0-----:R-:W-:-:S02]  /*7b10*/  SHF.R.U32.HI R0, RZ, 0x5, R86 ;  /* 0x00000005ff007819 */ /* 0x001fc40000011656 */
        /* <DEDUP_REMOVED lines=29> */
[----:B--2---:R-:W-:Y:S01]  /*7cf0*/  FADD.FTZ R3, RZ, R3 ;  /* 0x00000003ff037221 */ /* 0x004fe20000010000 */
[----:B-1----:R-:W-:Y:S02]  /*7d00*/  FADD.FTZ R4, RZ, R4 ;  /* 0x00000004ff047221 */ /* 0x002fe40000010000 */
[----:B------:R-:W-:Y:S01]  /*7d10*/  LDS R15, [R84+0x2400] ;  /* 0x00240000540f7984 */ /* 0x000fe20000000800 */
[----:B----4-:R-:W-:-:S03]  /*7d20*/  FADD.FTZ R5, RZ, R5 ;  /* 0x00000005ff057221 */ /* 0x010fc60000010000 */
[----:B------:R-:W-:Y:S01]  /*7d30*/  LDS R14, [R84+0x2600] ;  /* 0x00260000540e7984 */ /* 0x000fe20000000800 */
[----:B---3--:R-:W-:-:S03]  /*7d40*/  FADD.FTZ R6, RZ, R6 ;  /* 0x00000006ff067221 */ /* 0x008fc60000010000 */
[----:B------:R-:W1:Y:S01]  /*7d50*/  LDS R16, [R84+0x2800] ;  /* 0x0028000054107984 */ /* 0x000e620000000800 */
        /* <DEDUP_REMOVED lines=13> */
[----:B------:R-:W0:Y:S04]  /*7e30*/  LDS R13, [R84+0x2000] ;  /* 0x00200000540d7984 */ /* 0x000e280000000800 */
[----:B------:R-:W0:Y:S04]  /*7e40*/  LDS R12, [R84+0x2200] ;  /* 0x00220000540c7984 */ /* 0x000e280000000800 */
[----:B------:R-:W0:Y:S04]  /*7e50*/  LDS R19, [R84+0x2e00] ;  /* 0x002e000054137984 */ /* 0x000e280000000800 */
        /* <DEDUP_REMOVED lines=11> */
[----:B------:R-:W-:-:S03]  /*7f10*/  FADD.FTZ R4, RZ, R4 ;  /* 0x00000004ff047221 */ /* 0x000fc60000010000 */
[----:B------:R-:W4:Y:S01]  /*7f20*/  LDS R26, [R84+0x3c00] ;  /* 0x003c0000541a7984 */ /* 0x000f220000000800 */
[----:B------:R-:W-:Y:S01]  /*7f30*/  FADD.FTZ R5, RZ, R5 ;  /* 0x00000005ff057221 */ /* 0x000fe20000010000 */
[----:B------:R-:W-:Y:S02]  /*7f40*/  FADD.FTZ R4, R4, R15 ;  /* 0x0000000f04047221 */ /* 0x000fe40000010000 */
[----:B------:R-:W4:Y:S01]  /*7f50*/  LDS R27, [R84+0x3e00] ;  /* 0x003e0000541b7984 */ /* 0x000f220000000800 */
[----:B0-----:R-:W-:Y:S01]  /*7f60*/  FADD.FTZ R2, R2, R13 ;  /* 0x0000000d02027221 */ /* 0x001fe20000010000 */
[----:B------:R-:W-:Y:S02]  /*7f70*/  FADD.FTZ R5, R5, R14 ;  /* 0x0000000e05057221 */ /* 0x000fe40000010000 */
        /* <DEDUP_REMOVED lines=20> */
[----:B------:R-:W-:Y:S01]  /*80c0*/  FADD.FTZ R29, R10, R29 ;  /* 0x0000001d0a1d7221 */ /* 0x000fe20000010000 */
[----:B------:R-:W-:Y:S01]  /*80d0*/  FADD.FTZ R31, R6, R31 ;  /* 0x0000001f061f7221 */ /* 0x000fe20000010000 */
[----:B------:R-:W-:Y:S01]  /*80e0*/  FADD.FTZ R7, R7, R30 ;  /* 0x0000001e07077221 */ /* 0x000fe20000010000 */
        /* <DEDUP_REMOVED lines=19> */
[----:B------:R-:W4:Y:S01]  /*8220*/  LDS R36, [R84] ;  /* 0x0000000054247984 */ /* 0x000f220000000800 */
        /* <DEDUP_REMOVED lines=22> */
[----:B----4-:R-:W-:Y:S01]  /*8390*/  FADD.FTZ R36, RZ, R36 ;  /* 0x00000024ff247221 */ /* 0x010fe20000010000 */
[----:B0-----:R-:W-:Y:S02]  /*83a0*/  FADD.FTZ R38, R38, R41 ;  /* 0x0000002926267221 */ /* 0x001fe40000010000 */
[----:B------:R-:W0:Y:S01]  /*83b0*/  LDS R6, [R84+0x800] ;  /* 0x0008000054067984 */ /* 0x000e220000000800 */
        /* <DEDUP_REMOVED lines=14> */
[----:B--2---:R-:W-:-:S03]  /*84a0*/  FADD.FTZ R0, RZ, R0 ;  /* 0x00000000ff007221 */ /* 0x004fc60000010000 */
[----:B------:R-:W2:Y:S01]  /*84b0*/  LDS R23, [R84+0x2000] ;  /* 0x0020000054177984 */ /* 0x000ea20000000800 */
[----:B---3--:R-:W-:-:S03]  /*84c0*/  FADD.FTZ R0, R0, R17 ;  /* 0x0000001100007221 */ /* 0x008fc60000010000 */
[----:B------:R-:W3:Y:S04]  /*84d0*/  LDS R14, [R84+0x1000] ;  /* 0x00100000540e7984 */ /* 0x000ee80000000800 */
[----:B------:R-:W3:Y:S01]  /*84e0*/  LDS R61, [R84+0x4200] ;  /* 0x00420000543d7984 */ /* 0x000ee20000000800 */
[----:B0-----:R-:W-:-:S03]  /*84f0*/  FADD.FTZ R6, RZ, R6 ;  /* 0x00000006ff067221 */ /* 0x001fc60000010000 */
        /* <DEDUP_REMOVED lines=21> */
[----:B0-----:R-:W-:-:S03]  /*8650*/  FADD.FTZ R8, R8, R45 ;  /* 0x0000002d08087221 */ /* 0x001fc60000010000 */
        /* <DEDUP_REMOVED lines=39> */
.L_x_22936:
        /* <DEDUP_REMOVED lines=8> */
.L_x_22943:
[----:B------:R-:W-:Y:S05]  /*8950*/  BSYNC B2 ;  /* 0x0000000000027941 */ /* 0x000fea0003800000 */
.L_x_22942:
        /* <DEDUP_REMOVED lines=8> */
.L_x_22944:
[----:B------:R-:W-:Y:S01]  /*89e0*/  MOV R219, R236 ;  /* 0x000000ec00db7202 */ /* 0x000fe20000000f00 */
[----:B------:R-:W-:Y:S02]  /*89f0*/  HFMA2 R218, -RZ, RZ, 0, 1.1920928955078125e-07 ;  /* 0x00000002ffda7431 */ /* 0x000fe400000001ff */
[----:B------:R-:W-:Y:S01]  /*8a00*/  FADD.FTZ R237, R216, R237 ;  /* 0x000000edd8ed7221 */ /* 0x000fe20000010000 */
[----:B------:R-:W-:-:S07]  /*8a10*/  MOV R216, 0xffffffff ;  /* 0xffffffff00d87802 */ /* 0x000fce0000000f00 */
[----:B------:R-:W-:Y:S05]  /*8a20*/  WARPSYNC.COLLECTIVE R216, `(.L_x_22945) ;  /* 0x00000000d8087348 */ /* 0x000fea0003c00000 */
[----:B------:R0:W1:Y:S02]  /*8a30*/  SHFL.BFLY P3, R216, R219, R218, R217 ;  /* 0x0c0000dadbd87389 */ /* 0x00006400000600d9 */
[----:B01----:R-:W-:Y:S05]  /*8a40*/  ENDCOLLECTIVE ;  /* 0x000000000000791b */ /* 0x003fea0003800000 */
.L_x_22945:
[----:B------:R-:W-:Y:S01]  /*8a50*/  MOV R219, R237 ;  /* 0x000000ed00db7202 */ /* 0x000fe20000000f00 */
[----:B------:R-:W-:Y:S01]  /*8a60*/  FADD.FTZ R236, R236, R216 ;  /* 0x000000d8ecec7221 */ /* 0x000fe20000010000 */
[----:B------:R-:W-:-:S07]  /*8a70*/  MOV R216, 0xffffffff ;  /* 0xffffffff00d87802 */ /* 0x000fce0000000f00 */
[----:B------:R-:W-:Y:S05]  /*8a80*/  WARPSYNC.COLLECTIVE R216, `(.L_x_22946) ;  /* 0x00000000d8087348 */ /* 0x000fea0003c00000 */
[----:B------:R0:W1:Y:S02]  /*8a90*/  SHFL.BFLY P3, R216, R219, R218, R217 ;  /* 0x0c0000dadbd87389 */ /* 0x00006400000600d9 */
[----:B01----:R-:W-:Y:S05]  /*8aa0*/  ENDCOLLECTIVE ;  /* 0x000000000000791b */ /* 0x003fea0003800000 */
.L_x_22946:
[----:B------:R-:W-:Y:S01]  /*8ab0*/  MOV R219, R236 ;  /* 0x000000ec00db7202 */ /* 0x000fe20000000f00 */
[----:B------:R-:W-:Y:S02]  /*8ac0*/  HFMA2 R218, -RZ, RZ, 0, 2.384185791015625e-07 ;  /* 0x00000004ffda7431 */ /* 0x000fe400000001ff */
[----:B------:R-:W-:Y:S01]  /*8ad0*/  FADD.FTZ R237, R237, R216 ;  /* 0x000000d8eded7221 */ /* 0x000fe20000010000 */
[----:B------:R-:W-:-:S07]  /*8ae0*/  MOV R216, 0xffffffff ;  /* 0xffffffff00d87802 */ /* 0x000fce0000000f00 */
[----:B------:R-:W-:Y:S05]  /*8af0*/  WARPSYNC.COLLECTIVE R216, `(.L_x_22947) ;  /* 0x00000000d8087348 */ /* 0x000fea0003c00000 */
[----:B------:R0:W1:Y:S02]  /*8b00*/  SHFL.BFLY P3, R216, R219, R218, R217 ;  /* 0x0c0000dadbd87389 */ /* 0x00006400000600d9 */
[----:B01----:R-:W-:Y:S05]  /*8b10*/  ENDCOLLECTIVE ;  /* 0x000000000000791b */ /* 0x003fea0003800000 */
.L_x_22947:
[----:B------:R-:W-:Y:S02]  /*8b20*/  MOV R219, R237 ;  /* 0x000000ed00db7202 */ /* 0x000fe40000000f00 */
[----:B------:R-:W-:Y:S02]  /*8b30*/  MOV R214, R216 ;  /* 0x000000d800d67202 */ /* 0x000fe40000000f00 */
[----:B------:R-:W-:-:S03]  /*8b40*/  MOV R216, 0xffffffff ;  /* 0xffffffff00d87802 */ /* 0x000fc60000000f00 */
[----:B------:R-:W-:-:S07]  /*8b50*/  FADD.FTZ R214, R236, R214 ;  /* 0x000000d6ecd67221 */ /* 0x000fce0000010000 */
[----:B------:R-:W-:Y:S05]  /*8b60*/  WARPSYNC.COLLECTIVE R216, `(.L_x_22948) ;  /* 0x00000000d8087348 */ /* 0x000fea0003c00000 */
[----:B------:R0:W1:Y:S02]  /*8b70*/  SHFL.BFLY P3, R216, R219, R218, R217 ;  /* 0x0c0000dadbd87389 */ /* 0x00006400000600d9 */
[----:B01----:R-:W-:Y:S05]  /*8b80*/  ENDCOLLECTIVE ;  /* 0x000000000000791b */ /* 0x003fea0003800000 */
.L_x_22948:
[----:B------:R-:W-:Y:S01]  /*8b90*/  MOV R219, R214 ;  /* 0x000000d600db7202 */ /* 0x000fe20000000f00 */
[----:B------:R-:W-:Y:S01]  /*8ba0*/  HFMA2 R218, -RZ, RZ, 0, 4.76837158203125e-07 ;  /* 0x00000008ffda7431 */ /* 0x000fe200000001ff */
[----:B------:R-:W-:Y:S02]  /*8bb0*/  MOV R215, R216 ;  /* 0x000000d800d77202 */ /* 0x000fe40000000f00 */
[----:B------:R-:W-:-:S03]  /*8bc0*/  MOV R216, 0xffffffff ;  /* 0xffffffff00d87802 */ /* 0x000fc60000000f00 */
[----:B------:R-:W-:-:S07]  /*8bd0*/  FADD.FTZ R215, R237, R215 ;  /* 0x000000d7edd77221 */ /* 0x000fce0000010000 */
[----:B------:R-:W-:Y:S05]  /*8be0*/  WARPSYNC.COLLECTIVE R216, `(.L_x_22949) ;  /* 0x00000000d8087348 */ /* 0x000fea0003c00000 */
[----:B------:R0:W1:Y:S02]  /*8bf0*/  SHFL.BFLY P3, R216, R219, R218, R217 ;  /* 0x0c0000dadbd87389 */ /* 0x00006400000600d9 */
[----:B01----:R-:W-:Y:S05]  /*8c00*/  ENDCOLLECTIVE ;  /* 0x000000000000791b */ /* 0x003fea0003800000 */
.L_x_22949:
[----:B------:R-:W-:Y:S01]  /*8c10*/  MOV R219, R215 ;  /* 0x000000d700db7202 */ /* 0x000fe20000000f00 */
[----:B------:R-:W-:Y:S01]  /*8c20*/  FADD.FTZ R214, R214, R216 ;  /* 0x000000d8d6d67221 */ /* 0x000fe20000010000 */
[----:B------:R-:W-:-:S07]  /*8c30*/  MOV R216, 0xffffffff ;  /* 0xffffffff00d87802 */ /* 0x000fce0000000f00 */
[----:B------:R-:W-:Y:S05]  /*8c40*/  WARPSYNC.COLLECTIVE R216, `(.L_x_22950) ;  /* 0x00000000d8087348 */ /* 0x000fea0003c00000 */
[----:B------:R0:W1:Y:S02]  /*8c50*/  SHFL.BFLY P3, R216, R219, R218, R217 ;  /* 0x0c0000dadbd87389 */ /* 0x00006400000600d9 */
[----:B01----:R-:W-:Y:S05]  /*8c60*/  ENDCOLLECTIVE ;  /* 0x000000000000791b */ /* 0x003fea0003800000 */
.L_x_22950:
        /* <DEDUP_REMOVED lines=62> */
.L_x_22951:
        /* <DEDUP_REMOVED lines=36> */
.L_x_22952:
[----:B------:R0:W-:Y:S04]  /*9290*/  STL [R1+0x50], R68 ;  /* 0x0000504401007387 */ /* 0x0001e80000100800 */
[----:B------:R0:W-:Y:S04]  /*92a0*/  STL [R1+0x54], R75 ;  /* 0x0000544b01007387 */ /* 0x0001e80000100800 */
[----:B------:R0:W-:Y:S04]  /*92b0*/  STL [R1+0x58], R74 ;  /* 0x0000584a01007387 */ /* 0x0001e80000100800 */
[----:B------:R0:W-:Y:S04]  /*92c0*/  STL [R1+0x5c], R73 ;  /* 0x00005c4901007387 */ /* 0x0001e80000100800 */
[----:B------:R0:W-:Y:S01]  /*92d0*/  STL [R1+0x60], R72 ;  /* 0x0000604801007387 */ /* 0x0001e20000100800 */
[----:B------:R-:W-:Y:S01]  /*92e0*/  MOV R37, R216 ;  /* 0x000000d800257202 */ /* 0x000fe20000000f00 */
[----:B------:R-:W-:Y:S06]  /*92f0*/  BRA `(.L_x_22953) ;  /* 0xffffffb000607947 */ /* 0x000fec000383ffff */
.L_x_22954:
        /* <DEDUP_REMOVED lines=16> */
.L_x_25533:


//--------------------- .text._ZN10layer_norm13ln_bwd_kernelINS_13Kernel_traitsIfffffjLj1280ELj1ELj4ELj1ELj16ENS_18Kernel_traits_baseILj1280EfffffjLj128EEEEELb0ELb0ELb1ELb0EEEvNS_9BwdParamsE --------------------------
	.section	.text._ZN10layer_norm13ln_bwd_kernelINS_13Kernel_traitsIfffffjLj1280ELj1ELj4ELj1ELj16ENS_18Kernel_traits_baseILj1280EfffffjLj128EEEEELb0ELb0ELb1ELb0EEEvNS_9BwdParamsE,"ax",@progbits
	.align	128
        .global         _ZN10layer_norm13ln_bwd_kernelINS_13Kernel_traitsIfffffjLj1280ELj1ELj4ELj1ELj16ENS_18Kernel_traits_baseILj1280EfffffjLj128EEEEELb0ELb0ELb1ELb0EEEvNS_9BwdParamsE
        .type           _ZN10layer_norm13ln_bwd_kernelINS_13Kernel_traitsIfffffjLj1280ELj1ELj4ELj1ELj16ENS_18Kernel_traits_baseILj1280EfffffjLj128EEEEELb0ELb0ELb1ELb0EEEvNS_9BwdParamsE,@function
        .size           _ZN10layer_norm13ln_bwd_kernelINS_13Kernel_traitsIfffffjLj1280ELj1ELj4ELj1ELj16ENS_18Kernel_traits_baseILj1280EfffffjLj128EEEEELb0ELb0ELb1ELb0EEEvNS_9BwdParamsE,(.L_x_25534 - _ZN10layer_norm13ln_bwd_kernelINS_13Kernel_traitsIfffffjLj1280ELj1ELj4ELj1ELj16ENS_18Kernel_traits_baseILj1280EfffffjLj128EEEEELb0ELb0ELb1ELb0EEEvNS_9BwdParamsE)
        .other          _ZN10layer_norm13ln_bwd_kernelINS_13Kernel_traitsIfffffjLj1280ELj1ELj4ELj1ELj16ENS_18Kernel_traits_baseILj1280EfffffjLj128EEEEELb0ELb0ELb1ELb0EEEvNS_9BwdParamsE,@"STO_CUDA_ENTRY STV_DEFAULT"
_ZN10layer_norm13ln_bwd_kernelINS_13Kernel_traitsIfffffjLj1280ELj1ELj4ELj1ELj16ENS_18Kernel_traits_baseILj1280EfffffjLj128EEEEELb0ELb0ELb1ELb0EEEvNS_9BwdParamsE:
.text._ZN10layer_norm13ln_bwd_kernelINS_13Kernel_traitsIfffffjLj1280ELj1ELj4ELj1ELj16ENS_18Kernel_traits_baseILj1280EfffffjLj128EEEEELb0ELb0ELb1ELb0EEEvNS_9BwdParamsE:
        /* <DEDUP_REMOVED lines=11> */
[----:B------:R-:W2:Y:S03]  /*00b0*/  LDCU UR17, c[0x0][0x388] ;  /* 0x00007100ff1177ac */ /* 0x000ea60008000800 */
[----:B------:R0:W4:Y:S01]  /*00c0*/  LDL.64 R16, [R1+0x20] ;  /* 0x0000200001107983 */ /* 0x0001220000100a00 */
[----:B------:R-:W2:Y:S03]  /*00d0*/  LDCU.U8 UR8, c[0x0][0x410] ;  /* 0x00008200ff0877ac */ /* 0x000ea60008000000 */
[----:B------:R0:W4:Y:S01]  /*00e0*/  LDL.64 R18, [R1+0x28] ;  /* 0x0000280001127983 */ /* 0x0001220000100a00 */
[----:B-1----:R-:W-:Y:S01]  /*00f0*/  MOV R227, UR4 ;  /* 0x0000000400e37c02 */ /* 0x002fe20008000f00 */
[----:B------:R-:W1:Y:S02]  /*0100*/  LDCU UR9, c[0x0][0x400] ;  /* 0x00008000ff0977ac */ /* 0x000e640008000800 */
[----:B------:R1:W4:Y:S01]  /*0110*/  LDL.64 R28, [R1+0x10] ;  /* 0x00001000011c7983 */ /* 0x0003220000100a00 */
[----:B------:R-:W-:Y:S01]  /*0120*/  SHF.R.S32.HI R0, RZ, 0x1f, R227 ;  /* 0x0000001fff007819 */ /* 0x000fe200000114e3 */
[----:B------:R-:W1:Y:S01]  /*0130*/  LDCU.64 UR10, c[0x0][0x438] ;  /* 0x00008700ff0a77ac */ /* 0x000e620008000a00 */
[----:B0-----:R-:W-:Y:S01]  /*0140*/  LOP3.LUT R228, R252, 0x1f, RZ, 0xc0, !PT ;  /* 0x0000001ffce47812 */ /* 0x001fe200078ec0ff */
[----:B------:R0:W4:Y:S01]  /*0150*/  LDL.64 R30, [R1+0x18] ;  /* 0x00001800011e7983 */ /* 0x0001220000100a00 */
[----:B------:R-:W-:Y:S01]  /*0160*/  LEA.HI R0, R0, R227, RZ, 0x2 ;  /* 0x000000e300007211 */ /* 0x000fe200078f10ff */
[----:B------:R-:W0:Y:S01]  /*0170*/  LDCU.64 UR18, c[0x0][0x478] ;  /* 0x00008f00ff1277ac */ /* 0x000e220008000a00 */
[----:B------:R-:W-:Y:S01]  /*0180*/  LOP3.LUT R7, R228, 0x1f, RZ, 0x3c, !PT ;  /* 0x0000001fe4077812 */ /* 0x000fe200078e3cff */
[----:B------:R0:W4:Y:S03]  /*0190*/  LDL.64 R24, [R1] ;  /* 0x0000000001187983 */ /* 0x0001260000100a00 */
[----:B------:R-:W-:Y:S01]  /*01a0*/  LEA.HI.SX32 R7, R0, R7, 0x1e ;  /* 0x0000000700077211 */ /* 0x000fe200078ff2ff */
[----:B------:R0:W4:Y:S01]  /*01b0*/  LDL.64 R26, [R1+0x8] ;  /* 0x00000800011a7983 */ /* 0x0001220000100a00 */
[----:B------:R-:W-:-:S02]  /*01c0*/  MOV R23, R228 ;  /* 0x000000e400177202 */ /* 0x000fc40000000f00 */
[C---:B------:R-:W-:Y:S02]  /*01d0*/  ISETP.GE.U32.AND P1, PT, R7.reuse, 0x20, PT ;  /* 0x000000200700780c */ /* 0x040fe40003f26070 */
[C---:B------:R-:W-:Y:S02]  /*01e0*/  ISETP.GE.U32.AND P6, PT, R7.reuse, 0x40, PT ;  /* 0x000000400700780c */ /* 0x040fe40003fc6070 */
[C---:B------:R-:W-:Y:S02]  /*01f0*/  ISETP.GE.U32.AND P5, PT, R7.reuse, 0x60, PT ;  /* 0x000000600700780c */ /* 0x040fe40003fa6070 */
[C---:B------:R-:W-:Y:S02]  /*0200*/  ISETP.GE.U32.AND P0, PT, R7.reuse, 0x80, PT ;  /* 0x000000800700780c */ /* 0x040fe40003f06070 */
[C---:B------:R-:W-:Y:S02]  /*0210*/  ISETP.GE.U32.AND P4, PT, R7.reuse, 0xa0, PT ;  /* 0x000000a00700780c */ /* 0x040fe40003f86070 */
[----:B------:R-:W-:-:S02]  /*0220*/  ISETP.GE.U32.AND P3, PT, R7, 0xc0, PT ;  /* 0x000000c00700780c */ /* 0x000fc40003f66070 */
[----:B------:R-:W-:Y:S01]  /*0230*/  ISETP.GE.U32.AND P2, PT, R7, 0xe0, PT ;  /* 0x000000e00700780c */ /* 0x000fe20003f46070 */
[----:B------:R-:W1:Y:S08]  /*0240*/  @P1 LDC.64 R2, c[0x0][0x3d0] ;  /* 0x0000f400ff021b82 */ /* 0x000e700000000a00 */
[----:B------:R-:W0:Y:S08]  /*0250*/  @P6 LDC.64 R4, c[0x0][0x3d0] ;  /* 0x0000f400ff046b82 */ /* 0x000e300000000a00 */
[----:B------:R-:W0:Y:S01]  /*0260*/  @P5 LDC.64 R8, c[0x0][0x3d0] ;  /* 0x0000f400ff085b82 */ /* 0x000e220000000a00 */
[C---:B-1----:R-:W-:Y:S01]  /*0270*/  @P1 IMAD.WIDE.U32 R2, R23.reuse, 0x10, R2 ;  /* 0x0000001017021825 */ /* 0x042fe200078e0002 */
[----:B------:R-:W-:-:S06]  /*0280*/  @P1 LOP3.LUT R23, R23, 0x20, RZ, 0xfc, !PT ;  /* 0x0000002017171812 */ /* 0x000fcc00078efcff */
[----:B------:R-:W1:Y:S01]  /*0290*/  @P0 LDC.64 R10, c[0x0][0x3d0] ;  /* 0x0000f400ff0a0b82 */ /* 0x000e620000000a00 */
[C---:B0-----:R-:W-:Y:S01]  /*02a0*/  @P6 IMAD.WIDE.U32 R4, R23.reuse, 0x10, R4 ;  /* 0x0000001017046825 */ /* 0x041fe200078e0004 */
[----:B------:R-:W-:-:S06]  /*02b0*/  @P6 IADD3 R23, PT, PT, R23, 0x20, RZ ;  /* 0x0000002017176810 */ /* 0x000fcc0007ffe0ff */
[----:B------:R-:W0:Y:S01]  /*02c0*/  @P4 LDC.64 R12, c[0x0][0x3d0] ;  /* 0x0000f400ff0c4b82 */ /* 0x000e220000000a00 */
[----:B------:R-:W-:-:S07]  /*02d0*/  @P5 IMAD.WIDE.U32 R8, R23, 0x10, R8 ;  /* 0x0000001017085825 */ /* 0x000fce00078e0008 */
[----:B------:R-:W0:Y:S01]  /*02e0*/  @P3 LDC.64 R14, c[0x0][0x3d0] ;  /* 0x0000f400ff0e3b82 */ /* 0x000e220000000a00 */
[----:B---3--:R-:W3:Y:S04]  /*02f0*/  @P1 LDG.E.128 R36, desc[UR6][R2.64] ;  /* 0x0000000602241981 */ /* 0x008ee8000c1e1d00 */
[----:B--2---:R-:W2:Y:S04]  /*0300*/  @P6 LDG.E.128 R32, desc[UR6][R4.64] ;  /* 0x0000000604206981 */ /* 0x004ea8000c1e1d00 */
[----:B----4-:R-:W4:Y:S01]  /*0310*/  @P5 LDG.E.128 R16, desc[UR6][R8.64] ;  /* 0x0000000608105981 */ /* 0x010f22000c1e1d00 */
[----:B------:R-:W-:-:S05]  /*0320*/  @P5 IADD3 R23, PT, PT, R23, 0x20, RZ ;  /* 0x0000002017175810 */ /* 0x000fca0007ffe0ff */
[C---:B-1----:R-:W-:Y:S01]  /*0330*/  @P0 IMAD.WIDE.U32 R10, R23.reuse, 0x10, R10 ;  /* 0x00000010170a0825 */ /* 0x042fe200078e000a */
[----:B------:R-:W-:-:S04]  /*0340*/  @P0 IADD3 R23, PT, PT, R23, 0x20, RZ ;  /* 0x0000002017170810 */ /* 0x000fc80007ffe0ff */
[----:B------:R-:W4:Y:S01]  /*0350*/  @P0 LDG.E.128 R28, desc[UR6][R10.64] ;  /* 0x000000060a1c0981 */ /* 0x000f22000c1e1d00 */
[C---:B0-----:R-:W-:Y:S01]  /*0360*/  @P4 IMAD.WIDE.U32 R12, R23.reuse, 0x10, R12 ;  /* 0x00000010170c4825 */ /* 0x041fe200078e000c */
[----:B------:R-:W-:-:S04]  /*0370*/  @P4 IADD3 R23, PT, PT, R23, 0x20, RZ ;  /* 0x0000002017174810 */ /* 0x000fc80007ffe0ff */
[----:B------:R-:W4:Y:S01]  /*0380*/  @P4 LDG.E.128 R24, desc[UR6][R12.64] ;  /* 0x000000060c184981 */ /* 0x000f22000c1e1d00 */
[C---:B------:R-:W-:Y:S01]  /*0390*/  @P3 IMAD.WIDE.U32 R14, R23.reuse, 0x10, R14 ;  /* 0x00000010170e3825 */ /* 0x040fe200078e000e */
[----:B------:R-:W-:-:S04]  /*03a0*/  @P3 IADD3 R23, PT, PT, R23, 0x20, RZ ;  /* 0x0000002017173810 */ /* 0x000fc80007ffe0ff */
[----:B------:R0:W5:Y:S04]  /*03b0*/  @P3 LDG.E.128 R248, desc[UR6][R14.64] ;  /* 0x000000060ef83981 */ /* 0x000168000c1e1d00 */
[----:B---3--:R-:W-:Y:S04]  /*03c0*/  @P1 STL.64 [R1+0x40], R36 ;  /* 0x0000402401001387 */ /* 0x008fe80000100a00 */
[----:B------:R-:W-:Y:S01]  /*03d0*/  @P1 STL.64 [R1+0x48], R38 ;  /* 0x0000482601001387 */ /* 0x000fe20000100a00 */
[----:B------:R-:W-:-:S03]  /*03e0*/  ISETP.GE.U32.AND P1, PT, R7, 0x100, PT ;  /* 0x000001000700780c */ /* 0x000fc60003f26070 */
[----:B--2---:R-:W-:Y:S04]  /*03f0*/  @P6 STL.64 [R1+0x30], R32 ;  /* 0x0000302001006387 */ /* 0x004fe80000100a00 */
[----:B------:R-:W-:Y:S01]  /*0400*/  @P6 STL.64 [R1+0x38], R34 ;  /* 0x0000382201006387 */ /* 0x000fe20000100a00 */
[----:B------:R-:W-:-:S03]  /*0410*/  ISETP.GE.U32.AND P6, PT, R7, 0x120, PT ;  /* 0x000001200700780c */ /* 0x000fc60003fc6070 */
[----:B----4-:R1:W-:Y:S04]  /*0420*/  @P5 STL.64 [R1+0x20], R16 ;  /* 0x0000201001005387 */ /* 0x0103e80000100a00 */
[----:B------:R2:W-:Y:S01]  /*0430*/  @P5 STL.64 [R1+0x28], R18 ;  /* 0x0000281201005387 */ /* 0x0005e20000100a00 */
[----:B------:R-:W-:-:S05]  /*0440*/  ISETP.GE.U32.AND P5, PT, R7, 0x140, PT ;  /* 0x000001400700780c */ /* 0x000fca0003fa6070 */
[----:B------:R-:W3:Y:S08]  /*0450*/  @P6 LDC.64 R2, c[0x0][0x3d0] ;  /* 0x0000f400ff026b82 */ /* 0x000ef00000000a00 */
[----:B-1----:R-:W1:Y:S08]  /*0460*/  @P2 LDC.64 R16, c[0x0][0x3d0] ;  /* 0x0000f400ff102b82 */ /* 0x002e700000000a00 */
[----:B--2---:R-:W2:Y:S08]  /*0470*/  @P1 LDC.64 R18, c[0x0][0x3d0] ;  /* 0x0000f400ff121b82 */ /* 0x004eb00000000a00 */
        /* <DEDUP_REMOVED lines=11> */
[----:B------:R0:W5:Y:S01]  /*0530*/  @P5 LDG.E.128 R232, desc[UR6][R2.64] ;  /* 0x0000000602e85981 */ /* 0x000162000c1e1d00 */
[----:B------:R-:W1:Y:S01]  /*0540*/  S2UR UR4, SR_CTAID.X ;  /* 0x00000000000479c3 */ /* 0x000e620000002500 */
[----:B------:R-:W-:Y:S02]  /*0550*/  SHF.R.U32.HI R6, RZ, 0x5, R252 ;  /* 0x00000005ff067819 */ /* 0x000fe400000116fc */
[----:B------:R0:W-:Y:S04]  /*0560*/  @P0 STL.64 [R1+0x10], R28 ;  /* 0x0000101c01000387 */ /* 0x0001e80000100a00 */
[----:B------:R0:W-:Y:S04]  /*0570*/  @P0 STL.64 [R1+0x18], R30 ;  /* 0x0000181e01000387 */ /* 0x0001e80000100a00 */
[----:B------:R0:W-:Y:S04]  /*0580*/  @P4 STL.64 [R1], R24 ;  /* 0x0000001801004387 */ /* 0x0001e80000100a00 */
[----:B------:R0:W-:Y:S01]  /*0590*/  @P4 STL.64 [R1+0x8], R26 ;  /* 0x0000081a01004387 */ /* 0x0001e20000100a00 */
[----:B-1----:R-:W-:-:S06]  /*05a0*/  USHF.L.U32 UR4, UR4, 0x2, URZ ;  /* 0x0000000204047899 */ /* 0x002fcc00080006ff */
        /* <DEDUP_REMOVED lines=84> */
.L_x_23049:
[----:B------:R-:W0:Y:S08]  /*0af0*/  LDC.64 R2, c[0x0][0x3f8] ;  /* 0x0000fe00ff027b82 */ /* 0x000e300000000a00 */
[----:B-1234-:R-:W1:Y:S01]  /*0b00*/  LDC.64 R160, c[0x0][0x3f0] ;  /* 0x0000fc00ffa07b82 */ /* 0x01ee620000000a00 */
[----:B0-----:R-:W-:-:S05]  /*0b10*/  IMAD.WIDE R2, R6, 0x4, R2 ;  /* 0x0000000406027825 */ /* 0x001fca00078e0202 */
[----:B------:R0:W2:Y:S01]  /*0b20*/  LDG.E R5, desc[UR6][R2.64] ;  /* 0x0000000602057981 */ /* 0x0000a2000c1e1900 */
[C---:B-1----:R-:W-:Y:S01]  /*0b30*/  IMAD.WIDE R160, R6.reuse, 0x4, R160 ;  /* 0x0000000406a07825 */ /* 0x042fe200078e02a0 */
[----:B0-----:R-:W0:Y:S03]  /*0b40*/  LDC.64 R2, c[0x0][0x3c8] ;  /* 0x0000f200ff027b82 */ /* 0x001e260000000a00 */
[----:B0-----:R-:W-:-:S05]  /*0b50*/  IMAD.WIDE R2, R6, 0x4, R2 ;  /* 0x0000000406027825 */ /* 0x001fca00078e0202 */
[----:B-----5:R0:W5:Y:S04]  /*0b60*/  LDG.E R4, desc[UR6][R2.64] ;  /* 0x0000000602047981 */ /* 0x020168000c1e1900 */
[----:B------:R0:W5:Y:S01]  /*0b70*/  LDG.E R3, desc[UR6][R160.64] ;  /* 0x00000006a0037981 */ /* 0x000162000c1e1900 */
[----:B------:R-:W-:Y:S01]  /*0b80*/  BSSY.RECONVERGENT B0, `(.L_x_22957) ;  /* 0x0000228000007945 */ /* 0x000fe20003800200 */
[----:B------:R-:W-:Y:S01]  /*0b90*/  HFMA2 R186, -RZ, RZ, 0, 0 ;  /* 0x00000000ffba7431 */ /* 0x000fe200000001ff */
[----:B------:R-:W-:Y:S02]  /*0ba0*/  MOV R185, RZ ;  /* 0x000000ff00b97202 */ /* 0x000fe40000000f00 */
[----:B--2---:R-:W-:-:S13]  /*0bb0*/  ISETP.GE.AND P1, PT, R5, 0x1, PT ;  /* 0x000000010500780c */ /* 0x004fda0003f26270 */
[----:B0-----:R-:W-:Y:S05]  /*0bc0*/  @!P1 BRA `(.L_x_22958) ;  /* 0x0000001c009c9947 */ /* 0x001fea0003800000 */
[----:B------:R-:W0:Y:S02]  /*0bd0*/  LDC.64 R160, c[0x0][0x3c0] ;  /* 0x0000f000ffa07b82 */ /* 0x000e240000000a00 */
[----:B0-----:R-:W-:-:S05]  /*0be0*/  IMAD.WIDE R160, R6, 0x4, R160 ;  /* 0x0000000406a07825 */ /* 0x001fca00078e02a0 */
[----:B------:R0:W2:Y:S01]  /*0bf0*/  LDG.E R2, desc[UR6][R160.64] ;  /* 0x00000006a0027981 */ /* 0x0000a2000c1e1900 */
[----:B------:R-:W-:Y:S01]  /*0c00*/  MOV R227, UR17 ;  /* 0x0000001100e37c02 */ /* 0x000fe20008000f00 */
[----:B------:R-:W-:Y:S01]  /*0c10*/  BSSY.RECONVERGENT B2, `(.L_x_22959) ;  /* 0x0000045000027945 */ /* 0x000fe20003800200 */
[C---:B------:R-:W-:Y:S01]  /*0c20*/  ISETP.GE.U32.AND P0, PT, R7.reuse, 0x20, PT ;  /* 0x000000200700780c */ /* 0x040fe20003f06070 */
[----:B------:R-:W1:Y:S01]  /*0c30*/  S2R R252, SR_TID.X ;  /* 0x0000000000fc7919 */ /* 0x000e620000002100 */
[----:B------:R-:W-:Y:S02]  /*0c40*/  ISETP.NE.AND P6, PT, RZ, UR8, PT ;  /* 0x00000008ff007c0c */ /* 0x000fe4000bfc5270 */
[C---:B------:R-:W-:Y:S02]  /*0c50*/  ISETP.GE.U32.AND P2, PT, R7.reuse, 0x40, PT ;  /* 0x000000400700780c */ /* 0x040fe40003f46070 */
[----:B------:R-:W-:Y:S01]  /*0c60*/  ISETP.GE.U32.AND P3, PT, R7, 0x60, PT ;  /* 0x000000600700780c */ /* 0x000fe20003f66070 */
[----:B0-----:R-:W-:Y:S01]  /*0c70*/  IMAD R161, R6, R227, RZ ;  /* 0x000000e306a17224 */ /* 0x001fe200078e02ff */
[----:B------:R-:W-:-:S02]  /*0c80*/  IADD3 R160, PT, PT, R5, -0x1, RZ ;  /* 0xffffffff05a07810 */ /* 0x000fc40007ffe0ff */
[C---:B------:R-:W-:Y:S02]  /*0c90*/  ISETP.GE.U32.AND P4, PT, R7.reuse, 0x80, PT ;  /* 0x000000800700780c */ /* 0x040fe40003f86070 */
[----:B------:R-:W-:Y:S01]  /*0ca0*/  SHF.R.S32.HI R162, RZ, 0x1f, R161 ;  /* 0x0000001fffa27819 */ /* 0x000fe200000114a1 */
[----:B------:R-:W-:Y:S01]  /*0cb0*/  IMAD R160, R160, R227, RZ ;  /* 0x000000e3a0a07224 */ /* 0x000fe200078e02ff */
[----:B------:R-:W-:Y:S02]  /*0cc0*/  ISETP.GE.U32.AND P5, PT, R7, 0xa0, PT ;  /* 0x000000a00700780c */ /* 0x000fe40003fa6070 */
[----:B------:R-:W-:Y:S02]  /*0cd0*/  LEA.HI R161, R162, R161, RZ, 0x2 ;  /* 0x000000a1a2a17211 */ /* 0x000fe400078f10ff */
[----:B------:R-:W-:Y:S02]  /*0ce0*/  SHF.R.S32.HI R162, RZ, 0x1f, R160 ;  /* 0x0000001fffa27819 */ /* 0x000fe400000114a0 */
[----:B------:R-:W-:-:S02]  /*0cf0*/  MOV R186, RZ ;  /* 0x000000ff00ba7202 */ /* 0x000fc40000000f00 */
[----:B------:R-:W-:Y:S02]  /*0d00*/  LEA.HI R160, R162, R160, RZ, 0x2 ;  /* 0x000000a0a2a07211 */ /* 0x000fe400078f10ff */
        /* <DEDUP_REMOVED lines=9> */
[----:B------:R-:W-:Y:S01]  /*0da0*/  ISETP.NE.U32.AND P0, PT, RZ, UR10, PT ;  /* 0x0000000aff007c0c */ /* 0x000fe2000bf05070 */
[----:B------:R-:W2:Y:S04]  /*0db0*/  LDL R217, [R1+0x40] ;  /* 0x0000400001d97983 */ /* 0x000ea80000100800 */
[----:B------:R-:W3:Y:S02]  /*0dc0*/  LDL R207, [R1+0x44] ;  /* 0x0000440001cf7983 */ /* 0x000ee40000100800 */
[----:B------:R-:W1:Y:S01]  /*0dd0*/  LDC.64 R162, c[0x0][0x428] ;  /* 0x00010a00ffa27b82 */ /* 0x000e620000000a00 */
[----:B------:R-:W-:Y:S01]  /*0de0*/  ISETP.NE.AND.EX P0, PT, RZ, UR11, PT, P0 ;  /* 0x0000000bff007c0c */ /* 0x000fe2000bf05300 */
[----:B------:R-:W4:Y:S04]  /*0df0*/  LDL R182, [R1+0x48] ;  /* 0x0000480001b67983 */ /* 0x000f280000100800 */
[----:B------:R-:W4:Y:S08]  /*0e00*/  LDL R196, [R1+0x4c] ;  /* 0x00004c0001c47983 */ /* 0x000f300000100800 */
[----:B------:R-:W1:Y:S01]  /*0e10*/  @P0 LDC.64 R230, c[0x0][0x438] ;  /* 0x00010e00ffe60b82 */ /* 0x000e620000000a00 */
[----:B0-----:R-:W-:-:S05]  /*0e20*/  IMAD.WIDE.U32 R160, R183, 0x10, R160 ;  /* 0x00000010b7a07825 */ /* 0x001fca00078e00a0 */
[----:B------:R-:W2:Y:S01]  /*0e30*/  LDG.E.128 R164, desc[UR6][R160.64] ;  /* 0x00000006a0a47981 */ /* 0x000ea2000c1e1d00 */
[----:B-1----:R-:W-:-:S06]  /*0e40*/  IMAD.WIDE.U32 R162, R184, 0x10, R162 ;  /* 0x00000010b8a27825 */ /* 0x002fcc00078e00a2 */
[----:B------:R-:W3:Y:S01]  /*0e50*/  LDG.E.128 R160, desc[UR6][R162.64] ;  /* 0x00000006a2a07981 */ /* 0x000ee2000c1e1d00 */
[----:B------:R-:W-:-:S05]  /*0e60*/  @P0 IMAD.WIDE.U32 R230, R183, 0x10, R230 ;  /* 0x00000010b7e60825 */ /* 0x000fca00078e00e6 */
[----:B------:R0:W5:Y:S01]  /*0e70*/  @P0 LDG.E.128 R64, desc[UR6][R230.64] ;  /* 0x00000006e6400981 */ /* 0x000162000c1e1d00 */
[----:B------:R-:W-:Y:S02]  /*0e80*/  IADD3 R184, PT, PT, R184, 0x20, RZ ;  /* 0x00000020b8b87810 */ /* 0x000fe40007ffe0ff */
[----:B------:R-:W-:Y:S01]  /*0e90*/  IADD3 R183, PT, PT, R183, 0x20, RZ ;  /* 0x00000020b7b77810 */ /* 0x000fe20007ffe0ff */
[C---:B--2---:R-:W-:Y:S01]  /*0ea0*/  FADD.FTZ R0, -R2.reuse, R164 ;  /* 0x000000a402007221 */ /* 0x044fe20000010100 */
[----:B------:R-:W-:-:S03]  /*0eb0*/  FADD.FTZ R15, -R2, R165 ;  /* 0x000000a5020f7221 */ /* 0x000fc60000010100 */
[C---:B-----5:R-:W-:Y:S01]  /*0ec0*/  FMUL.FTZ R0, R4.reuse, R0 ;  /* 0x0000000004007220 */ /* 0x060fe20000410000 */
[----:B------:R-:W-:Y:S01]  /*0ed0*/  FMUL.FTZ R15, R4, R15 ;  /* 0x0000000f040f7220 */ /* 0x000fe20000410000 */
[----:B------:R-:W-:Y:S01]  /*0ee0*/  FADD.FTZ R26, -R2, R166 ;  /* 0x000000a6021a7221 */ /* 0x000fe20000010100 */
[----:B---3--:R-:W-:Y:S01]  /*0ef0*/  FMUL.FTZ R25, R217, R160 ;  /* 0x000000a0d9197220 */ /* 0x008fe20000410000 */
[----:B------:R-:W-:Y:S01]  /*0f00*/  FADD.FTZ R104, R104, R160 ;  /* 0x000000a068687221 */ /* 0x000fe20000010000 */
[----:B------:R-:W-:Y:S01]  /*0f10*/  FFMA.FTZ R144, R160, R0, R144 ;  /* 0x00000000a0907223 */ /* 0x000fe20000010090 */
[----:B------:R-:W-:Y:S01]  /*0f20*/  FADD.FTZ R105, R105, R161 ;  /* 0x000000a169697221 */ /* 0x000fe20000010000 */
[----:B------:R-:W-:Y:S01]  /*0f30*/  FFMA.FTZ R145, R161, R15, R145 ;  /* 0x0000000fa1917223 */ /* 0x000fe20000010091 */
[----:B------:R-:W-:Y:S01]  /*0f40*/  FMUL.FTZ R217, R207, R161 ;  /* 0x000000a1cfd97220 */ /* 0x000fe20000410000 */
[----:B------:R-:W-:Y:S01]  /*0f50*/  FADD.FTZ R160, RZ, R25 ;  /* 0x00000019ffa07221 */ /* 0x000fe20000010000 */
[----:B------:R-:W-:Y:S01]  /*0f60*/  FFMA.FTZ R161, R0, R25, RZ ;  /* 0x0000001900a17223 */ /* 0x000fe200000100ff */
        /* <DEDUP_REMOVED lines=15> */
.L_x_22960:
[----:B------:R-:W-:Y:S05]  /*1060*/  BSYNC.RECONVERGENT B2 ;  /* 0x0000000000027941 */ /* 0x000fea0003800200 */
.L_x_22959:
[----:B------:R-:W-:Y:S01]  /*1070*/  BSSY.RECONVERGENT B2, `(.L_x_22961) ;  /* 0x0000030000027945 */ /* 0x000fe20003800200 */
[----:B------:R-:W-:-:S03]  /*1080*/  ISETP.GE.U32.AND P0, PT, R7, 0xe0, PT ;  /* 0x000000e00700780c */ /* 0x000fc60003f06070 */
[----:B------:R-:W-:Y:S10]  /*1090*/  @!P2 BRA `(.L_x_22962) ;  /* 0x0000000000b4a947 */ /* 0x000ff40003800000 */
        /* <DEDUP_REMOVED lines=45> */
.L_x_22962:
[----:B------:R-:W-:Y:S05]  /*1370*/  BSYNC.RECONVERGENT B2 ;  /* 0x0000000000027941 */ /* 0x000fea0003800200 */
.L_x_22961:
        /* <DEDUP_REMOVED lines=48> */
.L_x_22964:
[----:B------:R-:W-:Y:S05]  /*1680*/  BSYNC.RECONVERGENT B2 ;  /* 0x0000000000027941 */ /* 0x000fea0003800200 */
.L_x_22963:
        /* <DEDUP_REMOVED lines=48> */
.L_x_22966:
[----:B------:R-:W-:Y:S05]  /*1990*/  BSYNC.RECONVERGENT B2 ;  /* 0x0000000000027941 */ /* 0x000fea0003800200 */
.L_x_22965:
[----:B------:R-:W-:Y:S01]  /*19a0*/  BSSY.RECONVERGENT B2, `(.L_x_22967) ;  /* 0x0000030000027945 */ /* 0x000fe20003800200 */
[----:B------:R-:W-:-:S03]  /*19b0*/  ISETP.GE.U32.AND P4, PT, R7, 0x140, PT ;  /* 0x000001400700780c */ /* 0x000fc60003f86070 */
[----:B------:R-:W-:Y:S10]  /*19c0*/  @!P5 BRA `(.L_x_22968) ;  /* 0x0000000000b4d947 */ /* 0x000ff40003800000 */
[----:B------:R-:W0:Y:S01]  /*19d0*/  LDC.64 R160, c[0x0][0x3a8] ;  /* 0x0000ea00ffa07b82 */ /* 0x000e220000000a00 */
[----:B------:R-:W-:Y:S01]  /*19e0*/  ISETP.NE.U32.AND P5, PT, RZ, UR10, PT ;  /* 0x0000000aff007c0c */ /* 0x000fe2000bfa5070 */
[----:B------:R-:W2:Y:S04]  /*19f0*/  LDL R213, [R1] ;  /* 0x0000000001d57983 */ /* 0x000ea80000100800 */
        /* <DEDUP_REMOVED lines=42> */
.L_x_22968:
[----:B------:R-:W-:Y:S05]  /*1ca0*/  BSYNC.RECONVERGENT B2 ;  /* 0x0000000000027941 */ /* 0x000fea0003800200 */
.L_x_22967:
[----:B------:R-:W-:Y:S04]  /*1cb0*/  BSSY.RECONVERGENT B2, `(.L_x_22969) ;  /* 0x000002b000027945 */ /* 0x000fe80003800200 */
[----:B------:R-:W-:Y:S05]  /*1cc0*/  @!P6 BRA `(.L_x_22970) ;  /* 0x0000000000a4e947 */ /* 0x000fea0003800000 */
[----:B------:R-:W0:Y:S01]  /*1cd0*/  LDC.64 R160, c[0x0][0x3a8] ;  /* 0x0000ea00ffa07b82 */ /* 0x000e220000000a00 */
[----:B------:R-:W-:-:S04]  /*1ce0*/  ISETP.NE.U32.AND P5, PT, RZ, UR10, PT ;  /* 0x0000000aff007c0c */ /* 0x000fc8000bfa5070 */
[----:B------:R-:W-:-:S03]  /*1cf0*/  ISETP.NE.AND.EX P5, PT, RZ, UR11, PT, P5 ;  /* 0x0000000bff007c0c */ /* 0x000fc6000bfa5350 */
[----:B------:R-:W1:Y:S10]  /*1d00*/  LDC.64 R162, c[0x0][0x428] ;  /* 0x00010a00ffa27b82 */ /* 0x000e740000000a00 */
[----:B------:R-:W2:Y:S01]  /*1d10*/  @P5 LDC.64 R230, c[0x0][0x438] ;  /* 0x00010e00ffe65b82 */ /* 0x000ea20000000a00 */
[----:B0-----:R-:W-:-:S05]  /*1d20*/  IMAD.WIDE.U32 R160, R183, 0x10, R160 ;  /* 0x00000010b7a07825 */ /* 0x001fca00078e00a0 */
[----:B------:R-:W3:Y:S01]  /*1d30*/  LDG.E.128 R164, desc[UR6][R160.64] ;  /* 0x00000006a0a47981 */ /* 0x000ee2000c1e1d00 */
[----:B-1----:R-:W-:-:S06]  /*1d40*/  IMAD.WIDE.U32 R162, R184, 0x10, R162 ;  /* 0x00000010b8a27825 */ /* 0x002fcc00078e00a2 */
[----:B------:R-:W4:Y:S01]  /*1d50*/  LDG.E.128 R160, desc[UR6][R162.64] ;  /* 0x00000006a2a07981 */ /* 0x000f22000c1e1d00 */
[----:B--2---:R-:W-:-:S05]  /*1d60*/  @P5 IMAD.WIDE.U32 R230, R183, 0x10, R230 ;  /* 0x00000010b7e65825 */ /* 0x004fca00078e00e6 */
[----:B------:R0:W5:Y:S01]  /*1d70*/  @P5 LDG.E.128 R44, desc[UR6][R230.64] ;  /* 0x00000006e62c5981 */ /* 0x000162000c1e1d00 */
[----:B------:R-:W-:Y:S02]  /*1d80*/  IADD3 R184, PT, PT, R184, 0x20, RZ ;  /* 0x00000020b8b87810 */ /* 0x000fe40007ffe0ff */
[----:B------:R-:W-:Y:S01]  /*1d90*/  IADD3 R183, PT, PT, R183, 0x20, RZ ;  /* 0x00000020b7b77810 */ /* 0x000fe20007ffe0ff */
[C---:B---3--:R-:W-:Y:S01]  /*1da0*/  FADD.FTZ R12, -R2.reuse, R164 ;  /* 0x000000a4020c7221 */ /* 0x048fe20000010100 */
[----:B------:R-:W-:-:S03]  /*1db0*/  FADD.FTZ R20, -R2, R165 ;  /* 0x000000a502147221 */ /* 0x000fc60000010100 */
[C---:B-----5:R-:W-:Y:S01]  /*1dc0*/  FMUL.FTZ R12, R4.reuse, R12 ;  /* 0x0000000c040c7220 */ /* 0x060fe20000410000 */
[----:B------:R-:W-:Y:S01]  /*1dd0*/  FMUL.FTZ R20, R4, R20 ;  /* 0x0000001404147220 */ /* 0x000fe20000410000 */
[----:B------:R-:W-:Y:S01]  /*1de0*/  FADD.FTZ R166, -R2, R166 ;  /* 0x000000a602a67221 */ /* 0x000fe20000010100 */
[----:B----4-:R-:W-:Y:S01]  /*1df0*/  FMUL.FTZ R222, R248, R160 ;  /* 0x000000a0f8de7220 */ /* 0x010fe20000410000 */
        /* <DEDUP_REMOVED lines=22> */
.L_x_22970:
[----:B------:R-:W-:Y:S05]  /*1f60*/  BSYNC.RECONVERGENT B2 ;  /* 0x0000000000027941 */ /* 0x000fea0003800200 */
.L_x_22969:
        /* <DEDUP_REMOVED lines=43> */
.L_x_22972:
[----:B------:R-:W-:Y:S05]  /*2220*/  BSYNC.RECONVERGENT B2 ;  /* 0x0000000000027941 */ /* 0x000fea0003800200 */
.L_x_22971:
        /* <DEDUP_REMOVED lines=43> */
.L_x_22974:
[----:B------:R-:W-:Y:S05]  /*24e0*/  BSYNC.RECONVERGENT B2 ;  /* 0x0000000000027941 */ /* 0x000fea0003800200 */
.L_x_22973:
[----:B------:R-:W-:Y:S04]  /*24f0*/  BSSY.RECONVERGENT B2, `(.L_x_22975) ;  /* 0x000002b000027945 */ /* 0x000fe80003800200 */
        /* <DEDUP_REMOVED lines=16> */
[----:B-----5:R-:W-:Y:S01]  /*2600*/  FMUL.FTZ R29, R4, R29 ;  /* 0x0000001d041d7220 */ /* 0x020fe20000410000 */
[----:B----4-:R-:W-:Y:S01]  /*2610*/  FMUL.FTZ R219, R236, R164 ;  /* 0x000000a4ecdb7220 */ /* 0x010fe20000410000 */
        /* <DEDUP_REMOVED lines=24> */
.L_x_22976:
[----:B------:R-:W-:Y:S05]  /*27a0*/  BSYNC.RECONVERGENT B2 ;  /* 0x0000000000027941 */ /* 0x000fea0003800200 */
.L_x_22975:
[----:B------:R-:W-:Y:S05]  /*27b0*/  @!P4 BRA `(.L_x_22977) ;  /* 0x000000040090c947 */ /* 0x000fea0003800000 */
[----:B------:R-:W-:Y:S01]  /*27c0*/  ISETP.NE.U32.AND P0, PT, RZ, UR10, PT ;  /* 0x0000000aff007c0c */ /* 0x000fe2000bf05070 */
[----:B------:R-:W0:Y:S03]  /*27d0*/  LDC.64 R160, c[0x0][0x3a8] ;  /* 0x0000ea00ffa07b82 */ /* 0x000e260000000a00 */
[----:B------:R-:W-:-:S05]  /*27e0*/  ISETP.NE.AND.EX P0, PT, RZ, UR11, PT, P0 ;  /* 0x0000000bff007c0c */ /* 0x000fca000bf05300 */
[----:B------:R-:W1:Y:S08]  /*27f0*/  LDC.64 R164, c[0x0][0x428] ;  /* 0x00010a00ffa47b82 */ /* 0x000e700000000a00 */
[----:B------:R-:W2:Y:S01]  /*2800*/  @P0 LDC.64 R162, c[0x0][0x438] ;  /* 0x00010e00ffa20b82 */ /* 0x000ea20000000a00 */
[----:B0-----:R-:W-:-:S04]  /*2810*/  IMAD.WIDE.U32 R160, R183, 0x10, R160 ;  /* 0x00000010b7a07825 */ /* 0x001fc800078e00a0 */
[----:B--2---:R-:W-:-:S05]  /*2820*/  @P0 IMAD.WIDE.U32 R162, R183, 0x10, R162 ;  /* 0x00000010b7a20825 */ /* 0x004fca00078e00a2 */
[----:B------:R1:W5:Y:S02]  /*2830*/  @P0 LDG.E.128 R148, desc[UR6][R162.64] ;  /* 0x00000006a2940981 */ /* 0x000364000c1e1d00 */
[----:B-1----:R-:W-:Y:S02]  /*2840*/  IMAD.WIDE.U32 R162, R184, 0x10, R164 ;  /* 0x00000010b8a27825 */ /* 0x002fe400078e00a4 */
[----:B------:R-:W2:Y:S04]  /*2850*/  LDG.E.128 R164, desc[UR6][R160.64] ;  /* 0x00000006a0a47981 */ /* 0x000ea8000c1e1d00 */
[----:B------:R-:W3:Y:S01]  /*2860*/  LDG.E.128 R160, desc[UR6][R162.64] ;  /* 0x00000006a2a07981 */ /* 0x000ee2000c1e1d00 */
        /* <DEDUP_REMOVED lines=29> */
.L_x_22958:
        /* <DEDUP_REMOVED lines=60> */
.L_x_22977:
[----:B------:R-:W-:Y:S05]  /*2e00*/  BSYNC.RECONVERGENT B0 ;  /* 0x0000000000007941 */ /* 0x000fea0003800200 */
.L_x_22957:
[----:B------:R-:W-:Y:S01]  /*2e10*/  UMOV UR4, 0xffffffff ;  /* 0xffffffff00047882 */ /* 0x000fe20000000000 */
[----:B-----5:R-:W-:Y:S02]  /*2e20*/  ISETP.GE.AND P2, PT, R3, 0x1, PT ;  /* 0x000000010300780c */ /* 0x020fe40003f46270 */
        /* <DEDUP_REMOVED lines=19> */
.L_x_23061:
[----:B------:R-:W-:Y:S01]  /*2f60*/  @P2 IADD3 R160, PT, PT, R3, -0x1, RZ ;  /* 0xffffffff03a02810 */ /* 0x000fe20007ffe0ff */
[----:B01----:R-:W-:Y:S01]  /*2f70*/  FADD.FTZ R163, R163, R164 ;  /* 0x000000a4a3a37221 */ /* 0x003fe20000010000 */
[----:B------:R-:W-:Y:S01]  /*2f80*/  ISETP.GE.U32.AND P3, PT, R7, 0x20, PT ;  /* 0x000000200700780c */ /* 0x000fe20003f66070 */
[----:B--2---:R-:W-:Y:S01]  /*2f90*/  FADD.FTZ R2, R165, R2 ;  /* 0x00000002a5027221 */ /* 0x004fe20000010000 */
[----:B------:R-:W-:Y:S01]  /*2fa0*/  ISETP.NE.AND P0, PT, RZ, UR8, PT ;  /* 0x00000008ff007c0c */ /* 0x000fe2000bf05270 */
[----:B------:R-:W-:Y:S01]  /*2fb0*/  @P2 IMAD R160, R160, R227, RZ ;  /* 0x000000e3a0a02224 */ /* 0x000fe200078e02ff */
[----:B------:R-:W-:Y:S01]  /*2fc0*/  BSSY.RECONVERGENT B0, `(.L_x_22979) ;  /* 0x000008e000007945 */ /* 0x000fe20003800200 */
[----:B------:R-:W-:Y:S02]  /*2fd0*/  HFMA2 R162, -RZ, RZ, 0, 0 ;  /* 0x00000000ffa27431 */ /* 0x000fe400000001ff */
[----:B------:R-:W-:Y:S01]  /*2fe0*/  FMUL.FTZ R165, R2, UR9 ;  /* 0x0000000902a57c20 */ /* 0x000fe20008410000 */
[----:B------:R-:W-:-:S04]  /*2ff0*/  @P2 SHF.R.S32.HI R161, RZ, 0x1f, R160 ;  /* 0x0000001fffa12819 */ /* 0x000fc800000114a0 */
[----:B------:R-:W-:Y:S01]  /*3000*/  @P2 LEA.HI R161, R161, R160, RZ, 0x2 ;  /* 0x000000a0a1a12211 */ /* 0x000fe200078f10ff */
[----:B------:R-:W-:Y:S01]  /*3010*/  FMUL.FTZ R160, R163, UR9 ;  /* 0x00000009a3a07c20 */ /* 0x000fe20008410000 */
[----:B------:R-:W-:Y:S02]  /*3020*/  MOV R163, R229 ;  /* 0x000000e500a37202 */ /* 0x000fe40000000f00 */
[----:B------:R-:W-:Y:S02]  /*3030*/  @P2 LEA.HI.SX32 R162, R161, R228, 0x1e ;  /* 0x000000e4a1a22211 */ /* 0x000fe400078ff2ff */
[----:B------:R-:W-:Y:S01]  /*3040*/  FSEL R2, R160, RZ, !P0 ;  /* 0x000000ffa0027208 */ /* 0x000fe20004000000 */
        /* <DEDUP_REMOVED lines=10> */
[----:B------:R-:W0:Y:S01]  /*30f0*/  LDC R166, c[0x0][0x40c] ;  /* 0x00010300ffa67b82 */ /* 0x000e220000000800 */
[----:B------:R-:W-:Y:S01]  /*3100*/  FFMA.FTZ R164, R0, R165, R2 ;  /* 0x000000a500a47223 */ /* 0x000fe20000010002 */
[----:B------:R-:W-:Y:S02]  /*3110*/  ISETP.GT.AND P3, PT, R5, RZ, PT ;  /* 0x000000ff0500720c */ /* 0x000fe40003f64270 */
[----:B------:R-:W-:Y:S01]  /*3120*/  ISETP.GT.AND P0, PT, R3, RZ, PT ;  /* 0x000000ff0300720c */ /* 0x000fe20003f04270 */
[----:B------:R-:W-:-:S04]  /*3130*/  FADD.FTZ R164, R25, -R164 ;  /* 0x800000a419a47221 */ /* 0x000fc80000010000 */
[----:B------:R-:W-:-:S05]  /*3140*/  FMUL.FTZ R164, R4, R164 ;  /* 0x000000a404a47220 */ /* 0x000fca0000410000 */
[----:B------:R-:W-:-:S05]  /*3150*/  FSEL R164, R164, RZ, P3 ;  /* 0x000000ffa4a47208 */ /* 0x000fca0001800000 */
[----:B0-----:R-:W-:-:S05]  /*3160*/  FMUL.FTZ R164, R164, R166 ;  /* 0x000000a6a4a47220 */ /* 0x001fca0000410000 */
[----:B------:R-:W-:Y:S01]  /*3170*/  SEL R152, R164, R152, P0 ;  /* 0x00000098a4987207 */ /* 0x000fe20000000000 */
[----:B------:R-:W-:-:S04]  /*3180*/  FFMA.FTZ R164, R15, R165, R2 ;  /* 0x000000a50fa47223 */ /* 0x000fc80000010002 */
[----:B------:R-:W-:-:S04]  /*3190*/  FADD.FTZ R164, R217, -R164 ;  /* 0x800000a4d9a47221 */ /* 0x000fc80000010000 */
[----:B------:R-:W-:-:S05]  /*31a0*/  FMUL.FTZ R164, R4, R164 ;  /* 0x000000a404a47220 */ /* 0x000fca0000410000 */
[----:B------:R-:W-:-:S05]  /*31b0*/  FSEL R164, R164, RZ, P3 ;  /* 0x000000ffa4a47208 */ /* 0x000fca0001800000 */
[----:B------:R-:W-:-:S05]  /*31c0*/  FMUL.FTZ R164, R164, R166 ;  /* 0x000000a6a4a47220 */ /* 0x000fca0000410000 */
[----:B------:R-:W-:Y:S01]  /*31d0*/  SEL R153, R164, R153, P0 ;  /* 0x00000099a4997207 */ /* 0x000fe20000000000 */
[----:B------:R-:W-:-:S04]  /*31e0*/  FFMA.FTZ R164, R26, R165, R2 ;  /* 0x000000a51aa47223 */ /* 0x000fc80000010002 */
[----:B------:R-:W-:-:S04]  /*31f0*/  FADD.FTZ R164, R207, -R164 ;  /* 0x800000a4cfa47221 */ /* 0x000fc80000010000 */
[----:B------:R-:W-:-:S05]  /*3200*/  FMUL.FTZ R164, R4, R164 ;  /* 0x000000a404a47220 */ /* 0x000fca0000410000 */
[----:B------:R-:W-:-:S05]  /*3210*/  FSEL R164, R164, RZ, P3 ;  /* 0x000000ffa4a47208 */ /* 0x000fca0001800000 */
[----:B------:R-:W-:-:S05]  /*3220*/  FMUL.FTZ R164, R164, R166 ;  /* 0x000000a6a4a47220 */ /* 0x000fca0000410000 */
        /* <DEDUP_REMOVED lines=8> */
.L_x_22983:
[----:B------:R-:W0:Y:S01]  /*32b0*/  LDC R166, c[0x0][0x40c] ;  /* 0x00010300ffa67b82 */ /* 0x000e220000000800 */
[-CC-:B------:R-:W-:Y:S01]  /*32c0*/  FFMA.FTZ R156, R0, R165.reuse, R2.reuse ;  /* 0x000000a5009c7223 */ /* 0x180fe20000010002 */
[----:B------:R-:W-:Y:S01]  /*32d0*/  ISETP.GT.AND P3, PT, R5, RZ, PT ;  /* 0x000000ff0500720c */ /* 0x000fe20003f64270 */
[-C--:B------:R-:W-:Y:S01]  /*32e0*/  FFMA.FTZ R158, R15, R165.reuse, R2 ;  /* 0x000000a50f9e7223 */ /* 0x080fe20000010002 */
[----:B------:R-:W-:Y:S01]  /*32f0*/  ISETP.GT.AND P0, PT, R3, RZ, PT ;  /* 0x000000ff0300720c */ /* 0x000fe20003f04270 */
[----:B------:R-:W-:Y:S01]  /*3300*/  FADD.FTZ R156, R25, -R156 ;  /* 0x8000009c199c7221 */ /* 0x000fe20000010000 */
[----:B------:R-:W-:Y:S01]  /*3310*/  FFMA.FTZ R159, R182, R165, R2 ;  /* 0x000000a5b69f7223 */ /* 0x000fe20000010002 */
[----:B------:R-:W-:Y:S02]  /*3320*/  FADD.FTZ R158, R217, -R158 ;  /* 0x8000009ed99e7221 */ /* 0x000fe40000010000 */
[----:B------:R-:W-:Y:S01]  /*3330*/  FMUL.FTZ R156, R4, R156 ;  /* 0x0000009c049c7220 */ /* 0x000fe20000410000 */
[----:B------:R-:W-:-:S04]  /*3340*/  FADD.FTZ R159, R196, -R159 ;  /* 0x8000009fc49f7221 */ /* 0x000fc80000010000 */
[----:B------:R-:W-:Y:S01]  /*3350*/  FSEL R156, R156, RZ, P3 ;  /* 0x000000ff9c9c7208 */ /* 0x000fe20001800000 */
[----:B------:R-:W-:-:S05]  /*3360*/  FMUL.FTZ R159, R4, R159 ;  /* 0x0000009f049f7220 */ /* 0x000fca0000410000 */
[----:B------:R-:W-:Y:S01]  /*3370*/  FSEL R159, R159, RZ, P3 ;  /* 0x000000ff9f9f7208 */ /* 0x000fe20001800000 */
[----:B0-----:R-:W-:-:S05]  /*3380*/  FMUL.FTZ R157, R156, R166 ;  /* 0x000000a69c9d7220 */ /* 0x001fca0000410000 */
[----:B------:R-:W-:Y:S01]  /*3390*/  SEL R152, R157, R152, P0 ;  /* 0x000000989d987207 */ /* 0x000fe20000000000 */
[----:B------:R-:W-:Y:S01]  /*33a0*/  FMUL.FTZ R157, R4, R158 ;  /* 0x0000009e049d7220 */ /* 0x000fe20000410000 */
[----:B------:R-:W-:-:S04]  /*33b0*/  FFMA.FTZ R158, R26, R165, R2 ;  /* 0x000000a51a9e7223 */ /* 0x000fc80000010002 */
[----:B------:R-:W-:Y:S01]  /*33c0*/  FADD.FTZ R158, R207, -R158 ;  /* 0x8000009ecf9e7221 */ /* 0x000fe20000010000 */
[----:B------:R-:W-:-:S03]  /*33d0*/  FSEL R157, R157, RZ, P3 ;  /* 0x000000ff9d9d7208 */ /* 0x000fc60001800000 */
[----:B------:R-:W-:Y:S02]  /*33e0*/  FMUL.FTZ R158, R4, R158 ;  /* 0x0000009e049e7220 */ /* 0x000fe40000410000 */
[----:B------:R-:W-:-:S03]  /*33f0*/  FMUL.FTZ R164, R157, R166 ;  /* 0x000000a69da47220 */ /* 0x000fc60000410000 */
[----:B------:R-:W-:Y:S02]  /*3400*/  FSEL R158, R158, RZ, P3 ;  /* 0x000000ff9e9e7208 */ /* 0x000fe40001800000 */
[----:B------:R-:W-:-:S03]  /*3410*/  SEL R153, R164, R153, P0 ;  /* 0x00000099a4997207 */ /* 0x000fc60000000000 */
[----:B------:R-:W-:-:S05]  /*3420*/  FMUL.FTZ R164, R158, R166 ;  /* 0x000000a69ea47220 */ /* 0x000fca0000410000 */
[----:B------:R-:W-:Y:S01]  /*3430*/  SEL R154, R164, R154, P0 ;  /* 0x0000009aa49a7207 */ /* 0x000fe20000000000 */
[----:B------:R-:W-:Y:S06]  /*3440*/  @!P2 BRA `(.L_x_22984) ;  /* 0x0000000000e8a947 */ /* 0x000fec0003800000 */
[----:B------:R-:W-:Y:S01]  /*3450*/  FMUL.FTZ R155, R159, R166 ;  /* 0x000000a69f9b7220 */ /* 0x000fe20000410000 */
[----:B------:R-:W-:Y:S06]  /*3460*/  BRA `(.L_x_22984) ;  /* 0x0000000000e07947 */ /* 0x000fec0003800000 */
.L_x_22982:
[----:B------:R-:W-:Y:S02]  /*3470*/  MOV R161, UR18 ;  /* 0x0000001200a17c02 */ /* 0x000fe40008000f00 */
[----:B------:R-:W-:Y:S02]  /*3480*/  MOV R160, UR19 ;  /* 0x0000001300a07c02 */ /* 0x000fe40008000f00 */
[----:B------:R-:W-:-:S04]  /*3490*/  ISETP.NE.U32.AND P0, PT, R161, RZ, PT ;  /* 0x000000ffa100720c */ /* 0x000fc80003f05070 */
[----:B------:R-:W-:-:S13]  /*34a0*/  ISETP.NE.AND.EX P0, PT, R160, RZ, PT, P0 ;  /* 0x000000ffa000720c */ /* 0x000fda0003f05300 */
[----:B------:R-:W-:Y:S05]  /*34b0*/  @P0 BRA `(.L_x_22985) ;  /* 0x00000000006c0947 */ /* 0x000fea0003800000 */
[----:B------:R-:W0:Y:S01]  /*34c0*/  LDC R167, c[0x0][0x40c] ;  /* 0x00010300ffa77b82 */ /* 0x000e220000000800 */
[----:B------:R-:W-:Y:S01]  /*34d0*/  @P1 FFMA.FTZ R164, R0, R165, R2 ;  /* 0x000000a500a41223 */ /* 0x000fe20000010002 */
[----:B------:R-:W-:Y:S02]  /*34e0*/  MOV R166, R64 ;  /* 0x0000004000a67202 */ /* 0x000fe40000000f00 */
[----:B------:R-:W-:Y:S01]  /*34f0*/  ISETP.GT.AND P0, PT, R3, RZ, PT ;  /* 0x000000ff0300720c */ /* 0x000fe20003f04270 */
[----:B------:R-:W-:-:S04]  /*3500*/  @P1 FADD.FTZ R164, R25, -R164 ;  /* 0x800000a419a41221 */ /* 0x000fc80000010000 */
[----:B------:R-:W-:-:S04]  /*3510*/  @P1 FFMA.FTZ R166, R4, R164, R64 ;  /* 0x000000a404a61223 */ /* 0x000fc80000010040 */
[----:B0-----:R-:W-:Y:S01]  /*3520*/  FMUL.FTZ R164, R166, R167 ;  /* 0x000000a7a6a47220 */ /* 0x001fe20000410000 */
[----:B------:R-:W-:-:S04]  /*3530*/  MOV R166, R65 ;  /* 0x0000004100a67202 */ /* 0x000fc80000000f00 */
[----:B------:R-:W-:Y:S01]  /*3540*/  SEL R152, R164, R152, P0 ;  /* 0x00000098a4987207 */ /* 0x000fe20000000000 */
[----:B------:R-:W-:-:S04]  /*3550*/  @P1 FFMA.FTZ R164, R15, R165, R2 ;  /* 0x000000a50fa41223 */ /* 0x000fc80000010002 */
[----:B------:R-:W-:-:S04]  /*3560*/  @P1 FADD.FTZ R164, R217, -R164 ;  /* 0x800000a4d9a41221 */ /* 0x000fc80000010000 */
[----:B------:R-:W-:-:S04]  /*3570*/  @P1 FFMA.FTZ R166, R4, R164, R65 ;  /* 0x000000a404a61223 */ /* 0x000fc80000010041 */
[----:B------:R-:W-:Y:S01]  /*3580*/  FMUL.FTZ R164, R166, R167 ;  /* 0x000000a7a6a47220 */ /* 0x000fe20000410000 */
[----:B------:R-:W-:-:S04]  /*3590*/  MOV R166, R66 ;  /* 0x0000004200a67202 */ /* 0x000fc80000000f00 */
[----:B------:R-:W-:Y:S01]  /*35a0*/  SEL R153, R164, R153, P0 ;  /* 0x00000099a4997207 */ /* 0x000fe20000000000 */
[----:B------:R-:W-:-:S04]  /*35b0*/  @P1 FFMA.FTZ R164, R26, R165, R2 ;  /* 0x000000a51aa41223 */ /* 0x000fc80000010002 */
[----:B------:R-:W-:-:S04]  /*35c0*/  @P1 FADD.FTZ R164, R207, -R164 ;  /* 0x800000a4cfa41221 */ /* 0x000fc80000010000 */
[----:B------:R-:W-:-:S04]  /*35d0*/  @P1 FFMA.FTZ R166, R4, R164, R66 ;  /* 0x000000a404a61223 */ /* 0x000fc80000010042 */
[----:B------:R-:W-:-:S05]  /*35e0*/  FMUL.FTZ R164, R166, R167 ;  /* 0x000000a7a6a47220 */ /* 0x000fca0000410000 */
        /* <DEDUP_REMOVED lines=8> */
.L_x_22985:
[-CC-:B------:R-:W-:Y:S01]  /*3670*/  @P1 FFMA.FTZ R157, R0, R165.reuse, R2.reuse ;  /* 0x000000a5009d1223 */ /* 0x180fe20000010002 */
[-CC-:B------:R-:W-:Y:S01]  /*3680*/  @P1 FFMA.FTZ R158, R15, R165.reuse, R2.reuse ;  /* 0x000000a50f9e1223 */ /* 0x180fe20000010002 */
[----:B------:R-:W-:Y:S01]  /*3690*/  @P1 FFMA.FTZ R159, R26, R165, R2 ;  /* 0x000000a51a9f1223 */ /* 0x000fe20000010002 */
[----:B------:R-:W-:Y:S01]  /*36a0*/  MOV R156, R64 ;  /* 0x00000040009c7202 */ /* 0x000fe20000000f00 */
[----:B------:R-:W-:Y:S01]  /*36b0*/  @P1 FADD.FTZ R157, R25, -R157 ;  /* 0x8000009d199d1221 */ /* 0x000fe20000010000 */
[----:B------:R-:W-:Y:S01]  /*36c0*/  @P1 FADD.FTZ R158, R217, -R158 ;  /* 0x8000009ed99e1221 */ /* 0x000fe20000010000 */
[----:B------:R-:W-:Y:S01]  /*36d0*/  @P1 FADD.FTZ R159, R207, -R159 ;  /* 0x8000009fcf9f1221 */ /* 0x000fe20000010000 */
[----:B------:R-:W-:Y:S01]  /*36e0*/  ISETP.GT.AND P0, PT, R3, RZ, PT ;  /* 0x000000ff0300720c */ /* 0x000fe20003f04270 */
[C---:B------:R-:W-:Y:S01]  /*36f0*/  @P1 FFMA.FTZ R156, R4.reuse, R157, R64 ;  /* 0x0000009d049c1223 */ /* 0x040fe20000010040 */
[----:B------:R-:W-:Y:S01]  /*3700*/  MOV R157, R65 ;  /* 0x00000041009d7202 */ /* 0x000fe20000000f00 */
[C---:B------:R-:W-:Y:S01]  /*3710*/  @P1 FFMA.FTZ R157, R4.reuse, R158, R65 ;  /* 0x0000009e049d1223 */ /* 0x040fe20000010041 */
[----:B------:R-:W-:Y:S01]  /*3720*/  MOV R158, R66 ;  /* 0x00000042009e7202 */ /* 0x000fe20000000f00 */
[----:B------:R-:W-:Y:S01]  /*3730*/  @P1 FFMA.FTZ R158, R4, R159, R66 ;  /* 0x0000009f049e1223 */ /* 0x000fe20000010042 */
[----:B------:R-:W-:-:S04]  /*3740*/  @P1 FFMA.FTZ R159, R182, R165, R2 ;  /* 0x000000a5b69f1223 */ /* 0x000fc80000010002 */
[----:B------:R-:W-:Y:S01]  /*3750*/  @P1 FADD.FTZ R164, R196, -R159 ;  /* 0x8000009fc4a41221 */ /* 0x000fe20000010000 */
[----:B------:R-:W-:-:S03]  /*3760*/  MOV R159, R67 ;  /* 0x00000043009f7202 */ /* 0x000fc60000000f00 */
[----:B------:R-:W-:Y:S01]  /*3770*/  @P1 FFMA.FTZ R159, R4, R164, R67 ;  /* 0x000000a4049f1223 */ /* 0x000fe20000010043 */
[----:B------:R-:W-:-:S03]  /*3780*/  FMUL.FTZ R164, R158, UR16 ;  /* 0x000000109ea47c20 */ /* 0x000fc60008410000 */
[----:B------:R-:W-:Y:S02]  /*3790*/  @P2 FMUL.FTZ R155, R159, UR16 ;  /* 0x000000109f9b2c20 */ /* 0x000fe40008410000 */
[----:B------:R-:W-:Y:S01]  /*37a0*/  SEL R154, R164, R154, P0 ;  /* 0x0000009aa49a7207 */ /* 0x000fe20000000000 */
[----:B------:R-:W-:-:S05]  /*37b0*/  FMUL.FTZ R164, R157, UR16 ;  /* 0x000000109da47c20 */ /* 0x000fca0008410000 */
[----:B------:R-:W-:Y:S01]  /*37c0*/  SEL R153, R164, R153, P0 ;  /* 0x00000099a4997207 */ /* 0x000fe20000000000 */
[----:B------:R-:W-:-:S05]  /*37d0*/  FMUL.FTZ R164, R156, UR16 ;  /* 0x000000109ca47c20 */ /* 0x000fca0008410000 */
[----:B------:R-:W-:-:S07]  /*37e0*/  SEL R152, R164, R152, P0 ;  /* 0x00000098a4987207 */ /* 0x000fce0000000000 */
.L_x_22984:
[----:B------:R-:W-:Y:S05]  /*37f0*/  BSYNC.RECONVERGENT B2 ;  /* 0x0000000000027941 */ /* 0x000fea0003800200 */
.L_x_22981:
        /* <DEDUP_REMOVED lines=10> */
.L_x_22980:
[----:B------:R-:W-:Y:S05]  /*38a0*/  BSYNC.RECONVERGENT B0 ;  /* 0x0000000000007941 */ /* 0x000fea0003800200 */
.L_x_22979:
        /* <DEDUP_REMOVED lines=11> */
[----:B0-----:R-:W0:Y:S01]  /*3960*/  LDC R161, c[0x0][0x40c] ;  /* 0x00010300ffa17b82 */ /* 0x001e220000000800 */
        /* <DEDUP_REMOVED lines=17> */
[----:B0-----:R-:W-:-:S05]  /*3a80*/  FMUL.FTZ R160, R158, R161 ;  /* 0x000000a19ea07220 */ /* 0x001fca0000410000 */
[----:B------:R-:W-:Y:S01]  /*3a90*/  SEL R154, R160, R154, P3 ;  /* 0x0000009aa09a7207 */ /* 0x000fe20001800000 */
[----:B------:R-:W-:-:S05]  /*3aa0*/  FMUL.FTZ R160, R157, R161 ;  /* 0x000000a19da07220 */ /* 0x000fca0000410000 */
[----:B------:R-:W-:Y:S01]  /*3ab0*/  SEL R153, R160, R153, P3 ;  /* 0x00000099a0997207 */ /* 0x000fe20001800000 */
[----:B------:R-:W-:-:S05]  /*3ac0*/  FMUL.FTZ R160, R156, R161 ;  /* 0x000000a19ca07220 */ /* 0x000fca0000410000 */
[----:B------:R-:W-:Y:S01]  /*3ad0*/  SEL R152, R160, R152, P3 ;  /* 0x00000098a0987207 */ /* 0x000fe20001800000 */
[----:B------:R-:W-:Y:S06]  /*3ae0*/  @!P2 BRA `(.L_x_22991) ;  /* 0x000000040058a947 */ /* 0x000fec0003800000 */
[----:B------:R-:W-:Y:S01]  /*3af0*/  FMUL.FTZ R155, R159, R161 ;  /* 0x000000a19f9b7220 */ /* 0x000fe20000410000 */
[----:B------:R-:W-:Y:S06]  /*3b00*/  BRA `(.L_x_22991) ;  /* 0x0000000400507947 */ /* 0x000fec0003800000 */
.L_x_22990:
[----:B------:R-:W1:Y:S01]  /*3b10*/  LDC R164, c[0x0][0x40c] ;  /* 0x00010300ffa47b82 */ /* 0x000e620000000800 */
[----:B0-----:R-:W-:Y:S01]  /*3b20*/  @P1 FFMA.FTZ R160, R8, R165, R2 ;  /* 0x000000a508a01223 */ /* 0x001fe20000010002 */
[----:B------:R-:W-:Y:S02]  /*3b30*/  MOV R161, R60 ;  /* 0x0000003c00a17202 */ /* 0x000fe40000000f00 */
[----:B------:R-:W-:Y:S01]  /*3b40*/  ISETP.GT.AND P3, PT, R3, RZ, PT ;  /* 0x000000ff0300720c */ /* 0x000fe20003f64270 */
[----:B------:R-:W-:-:S04]  /*3b50*/  @P1 FADD.FTZ R160, R226, -R160 ;  /* 0x800000a0e2a01221 */ /* 0x000fc80000010000 */
[----:B------:R-:W-:-:S04]  /*3b60*/  @P1 FFMA.FTZ R161, R4, R160, R60 ;  /* 0x000000a004a11223 */ /* 0x000fc8000001003c */
[----:B-1----:R-:W-:Y:S01]  /*3b70*/  FMUL.FTZ R160, R161, R164 ;  /* 0x000000a4a1a07220 */ /* 0x002fe20000410000 */
        /* <DEDUP_REMOVED lines=20> */
.L_x_22989:
[----:B------:R-:W-:-:S04]  /*3cc0*/  UISETP.NE.U32.AND UP0, UPT, UR18, URZ, UPT ;  /* 0x000000ff1200728c */ /* 0x000fc8000bf05070 */
[----:B------:R-:W-:-:S06]  /*3cd0*/  UISETP.NE.AND.EX UP0, UPT, UR19, URZ, UPT, UP0 ;  /* 0x000000ff1300728c */ /* 0x000fcc000bf05300 */
[----:B------:R-:W-:-:S13]  /*3ce0*/  PLOP3.LUT P0, PT, PT, PT, UP0, 0x80, 0x8 ;  /* 0x000000000008781c */ /* 0x000fda0003f0f008 */
[----:B------:R-:W-:Y:S05]  /*3cf0*/  @!P0 BRA `(.L_x_22992) ;  /* 0x0000000000708947 */ /* 0x000fea0003800000 */
[----:B0-----:R-:W0:Y:S01]  /*3d00*/  LDC R161, c[0x0][0x40c] ;  /* 0x00010300ffa17b82 */ /* 0x001e220000000800 */
        /* <DEDUP_REMOVED lines=27> */
.L_x_22992:
[----:B0-----:R-:W-:Y:S01]  /*3ec0*/  FFMA.FTZ R160, R8, R165, R2 ;  /* 0x000000a508a07223 */ /* 0x001fe20000010002 */
[----:B------:R-:W-:Y:S02]  /*3ed0*/  ISETP.GT.AND P4, PT, R5, RZ, PT ;  /* 0x000000ff0500720c */ /* 0x000fe40003f84270 */
[----:B------:R-:W-:Y:S01]  /*3ee0*/  ISETP.GT.AND P3, PT, R3, RZ, PT ;  /* 0x000000ff0300720c */ /* 0x000fe20003f64270 */
[----:B------:R-:W-:-:S04]  /*3ef0*/  FADD.FTZ R160, R226, -R160 ;  /* 0x800000a0e2a07221 */ /* 0x000fc80000010000 */
[----:B------:R-:W-:-:S05]  /*3f00*/  FMUL.FTZ R160, R4, R160 ;  /* 0x000000a004a07220 */ /* 0x000fca0000410000 */
[----:B------:R-:W-:-:S05]  /*3f10*/  FSEL R160, R160, RZ, P4 ;  /* 0x000000ffa0a07208 */ /* 0x000fca0002000000 */
[----:B------:R-:W-:-:S05]  /*3f20*/  FMUL.FTZ R160, R160, UR16 ;  /* 0x00000010a0a07c20 */ /* 0x000fca0008410000 */
[----:B------:R-:W-:Y:S01]  /*3f30*/  SEL R152, R160, R152, P3 ;  /* 0x00000098a0987207 */ /* 0x000fe20001800000 */
[----:B------:R-:W-:-:S04]  /*3f40*/  FFMA.FTZ R160, R16, R165, R2 ;  /* 0x000000a510a07223 */ /* 0x000fc80000010002 */
        /* <DEDUP_REMOVED lines=11> */
[----:B------:R-:W-:-:S04]  /*4000*/  @P2 FFMA.FTZ R160, R181, R165, R2 ;  /* 0x000000a5b5a02223 */ /* 0x000fc80000010002 */
[----:B------:R-:W-:-:S04]  /*4010*/  @P2 FADD.FTZ R160, R195, -R160 ;  /* 0x800000a0c3a02221 */ /* 0x000fc80000010000 */
[----:B------:R-:W-:-:S05]  /*4020*/  @P2 FMUL.FTZ R160, R4, R160 ;  /* 0x000000a004a02220 */ /* 0x000fca0000410000 */
[----:B------:R-:W-:-:S05]  /*4030*/  @P2 FSEL R160, R160, RZ, P4 ;  /* 0x000000ffa0a02208 */ /* 0x000fca0002000000 */
[----:B------:R-:W-:-:S07]  /*4040*/  @P2 FMUL.FTZ R155, R160, UR16 ;  /* 0x00000010a09b2c20 */ /* 0x000fce0008410000 */
.L_x_22991:
[----:B------:R-:W-:Y:S05]  /*4050*/  BSYNC.RECONVERGENT B2 ;  /* 0x0000000000027941 */ /* 0x000fea0003800200 */
.L_x_22988:
        /* <DEDUP_REMOVED lines=8> */
.L_x_22987:
[----:B------:R-:W-:Y:S05]  /*40e0*/  BSYNC.RECONVERGENT B0 ;  /* 0x0000000000007941 */ /* 0x000fea0003800200 */
.L_x_22986:
        /* <DEDUP_REMOVED lines=11> */
[----:B01----:R-:W0:Y:S01]  /*41a0*/  LDC R161, c[0x0][0x40c] ;  /* 0x00010300ffa17b82 */ /* 0x003e220000000800 */
        /* <DEDUP_REMOVED lines=26> */
.L_x_22997:
[----:B------:R-:W2:Y:S01]  /*4350*/  LDC R164, c[0x0][0x40c] ;  /* 0x00010300ffa47b82 */ /* 0x000ea20000000800 */
[----:B01----:R-:W-:Y:S01]  /*4360*/  @P1 FFMA.FTZ R160, R9, R165, R2 ;  /* 0x000000a509a01223 */ /* 0x003fe20000010002 */
[----:B------:R-:W-:Y:S02]  /*4370*/  MOV R161, R56 ;  /* 0x0000003800a17202 */ /* 0x000fe40000000f00 */
[----:B------:R-:W-:Y:S01]  /*4380*/  ISETP.GT.AND P3, PT, R3, RZ, PT ;  /* 0x000000ff0300720c */ /* 0x000fe20003f64270 */
[----:B------:R-:W-:-:S04]  /*4390*/  @P1 FADD.FTZ R160, R225, -R160 ;  /* 0x800000a0e1a01221 */ /* 0x000fc80000010000 */
[----:B------:R-:W-:-:S04]  /*43a0*/  @P1 FFMA.FTZ R161, R4, R160, R56 ;  /* 0x000000a004a11223 */ /* 0x000fc80000010038 */
[----:B--2---:R-:W-:Y:S01]  /*43b0*/  FMUL.FTZ R160, R161, R164 ;  /* 0x000000a4a1a07220 */ /* 0x004fe20000410000 */
        /* <DEDUP_REMOVED lines=20> */
.L_x_22996:
[----:B------:R-:W-:-:S04]  /*4500*/  UISETP.NE.U32.AND UP0, UPT, UR18, URZ, UPT ;  /* 0x000000ff1200728c */ /* 0x000fc8000bf05070 */
[----:B------:R-:W-:-:S06]  /*4510*/  UISETP.NE.AND.EX UP0, UPT, UR19, URZ, UPT, UP0 ;  /* 0x000000ff1300728c */ /* 0x000fcc000bf05300 */
[----:B------:R-:W-:-:S13]  /*4520*/  PLOP3.LUT P0, PT, PT, PT, UP0, 0x80, 0x8 ;  /* 0x000000000008781c */ /* 0x000fda0003f0f008 */
[----:B------:R-:W-:Y:S05]  /*4530*/  @!P0 BRA `(.L_x_22999) ;  /* 0x0000000000708947 */ /* 0x000fea0003800000 */
[----:B01----:R-:W0:Y:S01]  /*4540*/  LDC R161, c[0x0][0x40c] ;  /* 0x00010300ffa17b82 */ /* 0x003e220000000800 */
        /* <DEDUP_REMOVED lines=27> */
.L_x_22999:
[----:B01----:R-:W-:Y:S01]  /*4700*/  FFMA.FTZ R160, R9, R165, R2 ;  /* 0x000000a509a07223 */ /* 0x003fe20000010002 */
        /* <DEDUP_REMOVED lines=24> */
.L_x_22998:
[----:B------:R-:W-:Y:S05]  /*4890*/  BSYNC.RECONVERGENT B2 ;  /* 0x0000000000027941 */ /* 0x000fea0003800200 */
.L_x_22995:
        /* <DEDUP_REMOVED lines=8> */
.L_x_22994:
[----:B------:R-:W-:Y:S05]  /*4920*/  BSYNC.RECONVERGENT B0 ;  /* 0x0000000000007941 */ /* 0x000fea0003800200 */
.L_x_22993:
        /* <DEDUP_REMOVED lines=11> */
[----:B012---:R-:W0:Y:S01]  /*49e0*/  LDC R161, c[0x0][0x40c] ;  /* 0x00010300ffa17b82 */ /* 0x007e220000000800 */
        /* <DEDUP_REMOVED lines=26> */
.L_x_23004:
[----:B------:R-:W3:Y:S01]  /*4b90*/  LDC R164, c[0x0][0x40c] ;  /* 0x00010300ffa47b82 */ /* 0x000ee20000000800 */
[----:B012---:R-:W-:Y:S01]  /*4ba0*/  @P1 FFMA.FTZ R160, R10, R165, R2 ;  /* 0x000000a50aa01223 */ /* 0x007fe20000010002 */
[----:B------:R-:W-:Y:S02]  /*4bb0*/  MOV R161, R52 ;  /* 0x0000003400a17202 */ /* 0x000fe40000000f00 */
[----:B------:R-:W-:Y:S01]  /*4bc0*/  ISETP.GT.AND P3, PT, R3, RZ, PT ;  /* 0x000000ff0300720c */ /* 0x000fe20003f64270 */
[----:B------:R-:W-:-:S04]  /*4bd0*/  @P1 FADD.FTZ R160, R224, -R160 ;  /* 0x800000a0e0a01221 */ /* 0x000fc80000010000 */
[----:B------:R-:W-:-:S04]  /*4be0*/  @P1 FFMA.FTZ R161, R4, R160, R52 ;  /* 0x000000a004a11223 */ /* 0x000fc80000010034 */
[----:B---3--:R-:W-:Y:S01]  /*4bf0*/  FMUL.FTZ R160, R161, R164 ;  /* 0x000000a4a1a07220 */ /* 0x008fe20000410000 */
        /* <DEDUP_REMOVED lines=20> */
.L_x_23003:
[----:B------:R-:W-:-:S04]  /*4d40*/  UISETP.NE.U32.AND UP0, UPT, UR18, URZ, UPT ;  /* 0x000000ff1200728c */ /* 0x000fc8000bf05070 */
[----:B------:R-:W-:-:S06]  /*4d50*/  UISETP.NE.AND.EX UP0, UPT, UR19, URZ, UPT, UP0 ;  /* 0x000000ff1300728c */ /* 0x000fcc000bf05300 */
[----:B------:R-:W-:-:S13]  /*4d60*/  PLOP3.LUT P0, PT, PT, PT, UP0, 0x80, 0x8 ;  /* 0x000000000008781c */ /* 0x000fda0003f0f008 */
[----:B------:R-:W-:Y:S05]  /*4d70*/  @!P0 BRA `(.L_x_23006) ;  /* 0x0000000000708947 */ /* 0x000fea0003800000 */
[----:B012---:R-:W0:Y:S01]  /*4d80*/  LDC R161, c[0x0][0x40c] ;  /* 0x00010300ffa17b82 */ /* 0x007e220000000800 */
        /* <DEDUP_REMOVED lines=27> */
.L_x_23006:
[----:B012---:R-:W-:Y:S01]  /*4f40*/  FFMA.FTZ R160, R10, R165, R2 ;  /* 0x000000a50aa07223 */ /* 0x007fe20000010002 */
        /* <DEDUP_REMOVED lines=24> */
.L_x_23005:
[----:B------:R-:W-:Y:S05]  /*50d0*/  BSYNC.RECONVERGENT B2 ;  /* 0x0000000000027941 */ /* 0x000fea0003800200 */
.L_x_23002:
        /* <DEDUP_REMOVED lines=8> */
.L_x_23001:
[----:B------:R-:W-:Y:S05]  /*5160*/  BSYNC.RECONVERGENT B0 ;  /* 0x0000000000007941 */ /* 0x000fea0003800200 */
.L_x_23000:
        /* <DEDUP_REMOVED lines=11> */
[----:B0123--:R-:W0:Y:S01]  /*5220*/  LDC R161, c[0x0][0x40c] ;  /* 0x00010300ffa17b82 */ /* 0x00fe220000000800 */
        /* <DEDUP_REMOVED lines=26> */
.L_x_23011:
[----:B------:R-:W4:Y:S01]  /*53d0*/  LDC R164, c[0x0][0x40c] ;  /* 0x00010300ffa47b82 */ /* 0x000f220000000800 */
[----:B0123--:R-:W-:Y:S01]  /*53e0*/  @P1 FFMA.FTZ R160, R11, R165, R2 ;  /* 0x000000a50ba01223 */ /* 0x00ffe20000010002 */
[----:B------:R-:W-:Y:S02]  /*53f0*/  MOV R161, R48 ;  /* 0x0000003000a17202 */ /* 0x000fe40000000f00 */
[----:B------:R-:W-:Y:S01]  /*5400*/  ISETP.GT.AND P3, PT, R3, RZ, PT ;  /* 0x000000ff0300720c */ /* 0x000fe20003f64270 */
[----:B------:R-:W-:-:S04]  /*5410*/  @P1 FADD.FTZ R160, R223, -R160 ;  /* 0x800000a0dfa01221 */ /* 0x000fc80000010000 */
[----:B------:R-:W-:-:S04]  /*5420*/  @P1 FFMA.FTZ R161, R4, R160, R48 ;  /* 0x000000a004a11223 */ /* 0x000fc80000010030 */
[----:B----4-:R-:W-:Y:S01]  /*5430*/  FMUL.FTZ R160, R161, R164 ;  /* 0x000000a4a1a07220 */ /* 0x010fe20000410000 */
        /* <DEDUP_REMOVED lines=20> */
.L_x_23010:
[----:B------:R-:W-:-:S04]  /*5580*/  UISETP.NE.U32.AND UP0, UPT, UR18, URZ, UPT ;  /* 0x000000ff1200728c */ /* 0x000fc8000bf05070 */
[----:B------:R-:W-:-:S06]  /*5590*/  UISETP.NE.AND.EX UP0, UPT, UR19, URZ, UPT, UP0 ;  /* 0x000000ff1300728c */ /* 0x000fcc000bf05300 */
[----:B------:R-:W-:-:S13]  /*55a0*/  PLOP3.LUT P0, PT, PT, PT, UP0, 0x80, 0x8 ;  /* 0x000000000008781c */ /* 0x000fda0003f0f008 */
[----:B------:R-:W-:Y:S05]  /*55b0*/  @!P0 BRA `(.L_x_23013) ;  /* 0x0000000000708947 */ /* 0x000fea0003800000 */
[----:B0123--:R-:W0:Y:S01]  /*55c0*/  LDC R161, c[0x0][0x40c] ;  /* 0x00010300ffa17b82 */ /* 0x00fe220000000800 */
        /* <DEDUP_REMOVED lines=27> */
.L_x_23013:
[----:B0123--:R-:W-:Y:S01]  /*5780*/  FFMA.FTZ R160, R11, R165, R2 ;  /* 0x000000a50ba07223 */ /* 0x00ffe20000010002 */
        /* <DEDUP_REMOVED lines=24> */
.L_x_23012:
[----:B------:R-:W-:Y:S05]  /*5910*/  BSYNC.RECONVERGENT B2 ;  /* 0x0000000000027941 */ /* 0x000fea0003800200 */
.L_x_23009:
        /* <DEDUP_REMOVED lines=8> */
.L_x_23008:
[----:B------:R-:W-:Y:S05]  /*59a0*/  BSYNC.RECONVERGENT B0 ;  /* 0x0000000000007941 */ /* 0x000fea0003800200 */
.L_x_23007:
        /* <DEDUP_REMOVED lines=11> */
[----:B01234-:R-:W0:Y:S01]  /*5a60*/  LDC R161, c[0x0][0x40c] ;  /* 0x00010300ffa17b82 */ /* 0x01fe220000000800 */
        /* <DEDUP_REMOVED lines=26> */
.L_x_23018:
[----:B------:R-:W5:Y:S01]  /*5c10*/  LDC R164, c[0x0][0x40c] ;  /* 0x00010300ffa47b82 */ /* 0x000f620000000800 */
[----:B01234-:R-:W-:Y:S01]  /*5c20*/  @P1 FFMA.FTZ R160, R12, R165, R2 ;  /* 0x000000a50ca01223 */ /* 0x01ffe20000010002 */
[----:B------:R-:W-:Y:S02]  /*5c30*/  MOV R161, R44 ;  /* 0x0000002c00a17202 */ /* 0x000fe40000000f00 */
[----:B------:R-:W-:Y:S01]  /*5c40*/  ISETP.GT.AND P3, PT, R3, RZ, PT ;  /* 0x000000ff0300720c */ /* 0x000fe20003f64270 */
[----:B------:R-:W-:-:S04]  /*5c50*/  @P1 FADD.FTZ R160, R222, -R160 ;  /* 0x800000a0dea01221 */ /* 0x000fc80000010000 */
[----:B------:R-:W-:-:S04]  /*5c60*/  @P1 FFMA.FTZ R161, R4, R160, R44 ;  /* 0x000000a004a11223 */ /* 0x000fc8000001002c */
[----:B-----5:R-:W-:Y:S01]  /*5c70*/  FMUL.FTZ R160, R161, R164 ;  /* 0x000000a4a1a07220 */ /* 0x020fe20000410000 */
        /* <DEDUP_REMOVED lines=20> */
.L_x_23017:
[----:B------:R-:W-:-:S04]  /*5dc0*/  UISETP.NE.U32.AND UP0, UPT, UR18, URZ, UPT ;  /* 0x000000ff1200728c */ /* 0x000fc8000bf05070 */
[----:B------:R-:W-:-:S06]  /*5dd0*/  UISETP.NE.AND.EX UP0, UPT, UR19, URZ, UPT, UP0 ;  /* 0x000000ff1300728c */ /* 0x000fcc000bf05300 */
[----:B------:R-:W-:-:S13]  /*5de0*/  PLOP3.LUT P0, PT, PT, PT, UP0, 0x80, 0x8 ;  /* 0x000000000008781c */ /* 0x000fda0003f0f008 */
[----:B------:R-:W-:Y:S05]  /*5df0*/  @!P0 BRA `(.L_x_23020) ;  /* 0x0000000000708947 */ /* 0x000fea0003800000 */
[----:B01234-:R-:W0:Y:S01]  /*5e00*/  LDC R161, c[0x0][0x40c] ;  /* 0x00010300ffa17b82 */ /* 0x01fe220000000800 */
        /* <DEDUP_REMOVED lines=27> */
.L_x_23020:
[----:B01234-:R-:W-:Y:S01]  /*5fc0*/  FFMA.FTZ R160, R12, R165, R2 ;  /* 0x000000a50ca07223 */ /* 0x01ffe20000010002 */
        /* <DEDUP_REMOVED lines=24> */
.L_x_23019:
[----:B------:R-:W-:Y:S05]  /*6150*/  BSYNC.RECONVERGENT B2 ;  /* 0x0000000000027941 */ /* 0x000fea0003800200 */
.L_x_23016:
        /* <DEDUP_REMOVED lines=8> */
.L_x_23015:
[----:B------:R-:W-:Y:S05]  /*61e0*/  BSYNC.RECONVERGENT B0 ;  /* 0x0000000000007941 */ /* 0x000fea0003800200 */
.L_x_23014:
        /* <DEDUP_REMOVED lines=38> */
.L_x_23025:
        /* <DEDUP_REMOVED lines=27> */
.L_x_23024:
        /* <DEDUP_REMOVED lines=32> */
.L_x_23027:
        /* <DEDUP_REMOVED lines=25> */
.L_x_23026:
[----:B------:R-:W-:Y:S05]  /*6990*/  BSYNC.RECONVERGENT B2 ;  /* 0x0000000000027941 */ /* 0x000fea0003800200 */
.L_x_23023:
        /* <DEDUP_REMOVED lines=8> */
.L_x_23022:
[----:B------:R-:W-:Y:S05]  /*6a20*/  BSYNC.RECONVERGENT B0 ;  /* 0x0000000000007941 */ /* 0x000fea0003800200 */
.L_x_23021:
        /* <DEDUP_REMOVED lines=38> */
.L_x_23032:
        /* <DEDUP_REMOVED lines=27> */
.L_x_23031:
        /* <DEDUP_REMOVED lines=32> */
.L_x_23034:
        /* <DEDUP_REMOVED lines=25> */
.L_x_23033:
[----:B------:R-:W-:Y:S05]  /*71d0*/  BSYNC.RECONVERGENT B2 ;  /* 0x0000000000027941 */ /* 0x000fea0003800200 */
.L_x_23030:
        /* <DEDUP_REMOVED lines=8> */
.L_x_23029:
[----:B------:R-:W-:Y:S05]  /*7260*/  BSYNC.RECONVERGENT B0 ;  /* 0x0000000000007941 */ /* 0x000fea0003800200 */
.L_x_23028:
        /* <DEDUP_REMOVED lines=38> */
.L_x_23039:
        /* <DEDUP_REMOVED lines=27> */
.L_x_23038:
        /* <DEDUP_REMOVED lines=32> */
.L_x_23041:
        /* <DEDUP_REMOVED lines=25> */
.L_x_23040:
[----:B------:R-:W-:Y:S05]  /*7a10*/  BSYNC.RECONVERGENT B2 ;  /* 0x0000000000027941 */ /* 0x000fea0003800200 */
.L_x_23037:
        /* <DEDUP_REMOVED lines=8> */
.L_x_23036:
[----:B------:R-:W-:Y:S05]  /*7aa0*/  BSYNC.RECONVERGENT B0 ;  /* 0x0000000000007941 */ /* 0x000fea0003800200 */
.L_x_23035:
        /* <DEDUP_REMOVED lines=12> */
[----:B------:R-:W-:Y:S01]  /*7b70*/  ISETP.GT.AND P3, PT, R3, RZ, PT ;  /* 0x000000ff0300720c */ /* 0x000fe20003f64270 */
[----:B------:R-:W-:Y:S01]  /*7b80*/  @P1 FFMA.FTZ R3, R23, R165, R2 ;  /* 0x000000a517031223 */ /* 0x000fe20000010002 */
[----:B------:R-:W-:Y:S01]  /*7b90*/  MOV R157, R149 ;  /* 0x00000095009d7202 */ /* 0x000fe20000000f00 */
[----:B------:R-:W-:Y:S01]  /*7ba0*/  @P1 FADD.FTZ R156, R188, -R5 ;  /* 0x80000005bc9c1221 */ /* 0x000fe20000010000 */
[----:B------:R-:W-:Y:S01]  /*7bb0*/  MOV R5, R151 ;  /* 0x0000009700057202 */ /* 0x000fe20000000f00 */
[----:B------:R-:W-:Y:S01]  /*7bc0*/  @P1 FADD.FTZ R3, R218, -R3 ;  /* 0x80000003da031221 */ /* 0x000fe20000010000 */
[----:B------:R-:W-:Y:S01]  /*7bd0*/  MOV R158, R150 ;  /* 0x00000096009e7202 */ /* 0x000fe20000000f00 */
[C---:B------:R-:W-:Y:S01]  /*7be0*/  @P1 FFMA.FTZ R5, R4.reuse, R156, R151 ;  /* 0x0000009c04051223 */ /* 0x040fe20000010097 */
[----:B------:R-:W-:Y:S01]  /*7bf0*/  MOV R156, R148 ;  /* 0x00000094009c7202 */ /* 0x000fe20000000f00 */
[----:B------:R-:W-:Y:S01]  /*7c00*/  @P1 FFMA.FTZ R156, R4, R3, R148 ;  /* 0x00000003049c1223 */ /* 0x000fe20000010094 */
[-CC-:B------:R-:W-:Y:S01]  /*7c10*/  @P1 FFMA.FTZ R3, R24, R165.reuse, R2.reuse ;  /* 0x000000a518031223 */ /* 0x180fe20000010002 */
[----:B------:R-:W-:Y:S01]  /*7c20*/  @P1 FFMA.FTZ R2, R197, R165, R2 ;  /* 0x000000a5c5021223 */ /* 0x000fe20000010002 */
[----:B------:R-:W-:-:S02]  /*7c30*/  MOV R159, R5 ;  /* 0x00000005009f7202 */ /* 0x000fc40000000f00 */
[----:B------:R-:W-:Y:S01]  /*7c40*/  @P1 FADD.FTZ R3, R208, -R3 ;  /* 0x80000003d0031221 */ /* 0x000fe20000010000 */
[----:B------:R-:W-:-:S03]  /*7c50*/  @P1 FADD.FTZ R2, R198, -R2 ;  /* 0x80000002c6021221 */ /* 0x000fc60000010000 */
[C---:B------:R-:W-:Y:S01]  /*7c60*/  @P1 FFMA.FTZ R157, R4.reuse, R3, R149 ;  /* 0x00000003049d1223 */ /* 0x040fe20000010095 */
[----:B------:R-:W-:Y:S01]  /*7c70*/  @P1 FFMA.FTZ R158, R4, R2, R150 ;  /* 0x00000002049e1223 */ /* 0x000fe20000010096 */
[----:B------:R-:W5:Y:S03]  /*7c80*/  LDC R3, c[0x0][0x40c] ;  /* 0x00010300ff037b82 */ /* 0x000f660000000800 */
[----:B-----5:R-:W-:-:S05]  /*7c90*/  FMUL.FTZ R2, R158, R3 ;  /* 0x000000039e027220 */ /* 0x020fca0000410000 */
[----:B01234-:R-:W-:Y:S01]  /*7ca0*/  SEL R154, R2, R154, P3 ;  /* 0x0000009a029a7207 */ /* 0x01ffe20001800000 */
[----:B------:R-:W-:-:S05]  /*7cb0*/  FMUL.FTZ R2, R157, R3 ;  /* 0x000000039d027220 */ /* 0x000fca0000410000 */
[----:B------:R-:W-:Y:S01]  /*7cc0*/  SEL R153, R2, R153, P3 ;  /* 0x0000009902997207 */ /* 0x000fe20001800000 */
[----:B------:R-:W-:-:S05]  /*7cd0*/  FMUL.FTZ R2, R156, R3 ;  /* 0x000000039c027220 */ /* 0x000fca0000410000 */
[----:B------:R-:W-:Y:S01]  /*7ce0*/  SEL R152, R2, R152, P3 ;  /* 0x0000009802987207 */ /* 0x000fe20001800000 */
[----:B------:R-:W-:Y:S06]  /*7cf0*/  @!P2 BRA `(.L_x_23047) ;  /* 0x00000004005ca947 */ /* 0x000fec0003800000 */
[----:B------:R-:W-:Y:S01]  /*7d00*/  FMUL.FTZ R155, R5, R3 ;  /* 0x00000003059b7220 */ /* 0x000fe20000410000 */
[----:B------:R-:W-:Y:S06]  /*7d10*/  BRA `(.L_x_23047) ;  /* 0x0000000400547947 */ /* 0x000fec0003800000 */
.L_x_23046:
[----:B01234-:R-:W0:Y:S01]  /*7d20*/  LDC R160, c[0x0][0x40c] ;  /* 0x00010300ffa07b82 */ /* 0x01fe220000000800 */
[----:B------:R-:W-:Y:S01]  /*7d30*/  ISETP.GT.AND P3, PT, R3, RZ, PT ;  /* 0x000000ff0300720c */ /* 0x000fe20003f64270 */
[----:B------:R-:W-:Y:S01]  /*7d40*/  @P1 FFMA.FTZ R3, R23, R165, R2 ;  /* 0x000000a517031223 */ /* 0x000fe20000010002 */
[----:B------:R-:W-:-:S03]  /*7d50*/  MOV R5, R148 ;  /* 0x0000009400057202 */ /* 0x000fc60000000f00 */
        /* <DEDUP_REMOVED lines=23> */
.L_x_23045:
[----:B------:R-:W-:-:S04]  /*7ed0*/  UISETP.NE.U32.AND UP0, UPT, UR18, URZ, UPT ;  /* 0x000000ff1200728c */ /* 0x000fc8000bf05070 */
[----:B------:R-:W-:-:S06]  /*7ee0*/  UISETP.NE.AND.EX UP0, UPT, UR19, URZ, UPT, UP0 ;  /* 0x000000ff1300728c */ /* 0x000fcc000bf05300 */
[----:B------:R-:W-:-:S13]  /*7ef0*/  PLOP3.LUT P0, PT, PT, PT, UP0, 0x80, 0x8 ;  /* 0x000000000008781c */ /* 0x000fda0003f0f008 */
[----:B------:R-:W-:Y:S05]  /*7f00*/  @!P0 BRA `(.L_x_23048) ;  /* 0x0000000000748947 */ /* 0x000fea0003800000 */
[----:B01234-:R-:W0:Y:S01]  /*7f10*/  LDC R160, c[0x0][0x40c] ;  /* 0x00010300ffa07b82 */ /* 0x01fe220000000800 */
[----:B------:R-:W-:Y:S01]  /*7f20*/  ISETP.GT.AND P1, PT, R3, RZ, PT ;  /* 0x000000ff0300720c */ /* 0x000fe20003f24270 */
[----:B------:R-:W-:Y:S01]  /*7f30*/  FFMA.FTZ R3, R23, R165, R2 ;  /* 0x000000a517037223 */ /* 0x000fe20000010002 */
[----:B------:R-:W-:-:S03]  /*7f40*/  ISETP.GT.AND P3, PT, R5, RZ, PT ;  /* 0x000000ff0500720c */ /* 0x000fc60003f64270 */
        /* <DEDUP_REMOVED lines=11> */
[-CC-:B------:R-:W-:Y:S01]  /*8000*/  FFMA.FTZ R3, R173, R165.reuse, R2.reuse ;  /* 0x000000a5ad037223 */ /* 0x180fe20000010002 */
[----:B------:R-:W-:-:S03]  /*8010*/  FFMA.FTZ R2, R197, R165, R2 ;  /* 0x000000a5c5027223 */ /* 0x000fc60000010002 */
[----:B------:R-:W-:Y:S01]  /*8020*/  FADD.FTZ R3, R188, -R3 ;  /* 0x80000003bc037221 */ /* 0x000fe20000010000 */
[----:B------:R-:W-:-:S03]  /*8030*/  FADD.FTZ R5, R198, -R2 ;  /* 0x80000002c6057221 */ /* 0x000fc60000010000 */
[C---:B------:R-:W-:Y:S01]  /*8040*/  FMUL.FTZ R2, R4.reuse, R3 ;  /* 0x0000000304027220 */ /* 0x040fe20000410000 */
[----:B------:R-:W-:-:S04]  /*8050*/  FMUL.FTZ R3, R4, R5 ;  /* 0x0000000504037220 */ /* 0x000fc80000410000 */
[----:B------:R-:W-:Y:S02]  /*8060*/  FSEL R2, R2, RZ, P3 ;  /* 0x000000ff02027208 */ /* 0x000fe40001800000 */
[----:B------:R-:W-:Y:S02]  /*8070*/  FSEL R158, R3, RZ, P3 ;  /* 0x000000ff039e7208 */ /* 0x000fe40001800000 */
[----:B------:R-:W-:-:S03]  /*8080*/  MOV R159, R2 ;  /* 0x00000002009f7202 */ /* 0x000fc60000000f00 */
[----:B------:R-:W-:-:S05]  /*8090*/  FMUL.FTZ R3, R158, R160 ;  /* 0x000000a09e037220 */ /* 0x000fca0000410000 */
[----:B------:R-:W-:Y:S01]  /*80a0*/  SEL R154, R3, R154, P1 ;  /* 0x0000009a039a7207 */ /* 0x000fe20000800000 */
[----:B------:R-:W-:Y:S06]  /*80b0*/  @!P2 BRA `(.L_x_23047) ;  /* 0x00000000006ca947 */ /* 0x000fec0003800000 */
[----:B------:R-:W-:Y:S01]  /*80c0*/  FMUL.FTZ R155, R2, R160 ;  /* 0x000000a0029b7220 */ /* 0x000fe20000410000 */
[----:B------:R-:W-:Y:S06]  /*80d0*/  BRA `(.L_x_23047) ;  /* 0x0000000000647947 */ /* 0x000fec0003800000 */
.L_x_23048:
[----:B------:R-:W-:Y:S01]  /*80e0*/  ISETP.GT.AND P1, PT, R3, RZ, PT ;  /* 0x000000ff0300720c */ /* 0x000fe20003f24270 */
[----:B------:R-:W-:Y:S01]  /*80f0*/  FFMA.FTZ R3, R23, R165, R2 ;  /* 0x000000a517037223 */ /* 0x000fe20000010002 */
[----:B------:R-:W-:-:S03]  /*8100*/  ISETP.GT.AND P3, PT, R5, RZ, PT ;  /* 0x000000ff0500720c */ /* 0x000fc60003f64270 */
[----:B------:R-:W-:-:S04]  /*8110*/  FADD.FTZ R3, R218, -R3 ;  /* 0x80000003da037221 */ /* 0x000fc80000010000 */
[----:B------:R-:W-:-:S05]  /*8120*/  FMUL.FTZ R3, R4, R3 ;  /* 0x0000000304037220 */ /* 0x000fca0000410000 */
[----:B------:R-:W-:-:S05]  /*8130*/  FSEL R3, R3, RZ, P3 ;  /* 0x000000ff03037208 */ /* 0x000fca0001800000 */
[----:B------:R-:W-:-:S05]  /*8140*/  FMUL.FTZ R3, R3, UR16 ;  /* 0x0000001003037c20 */ /* 0x000fca0008410000 */
[----:B01234-:R-:W-:Y:S01]  /*8150*/  SEL R152, R3, R152, P1 ;  /* 0x0000009803987207 */ /* 0x01ffe20000800000 */
[----:B------:R-:W-:-:S04]  /*8160*/  FFMA.FTZ R3, R24, R165, R2 ;  /* 0x000000a518037223 */ /* 0x000fc80000010002 */
[----:B------:R-:W-:-:S04]  /*8170*/  FADD.FTZ R3, R208, -R3 ;  /* 0x80000003d0037221 */ /* 0x000fc80000010000 */
[----:B------:R-:W-:-:S05]  /*8180*/  FMUL.FTZ R3, R4, R3 ;  /* 0x0000000304037220 */ /* 0x000fca0000410000 */
[----:B------:R-:W-:-:S05]  /*8190*/  FSEL R3, R3, RZ, P3 ;  /* 0x000000ff03037208 */ /* 0x000fca0001800000 */
[----:B------:R-:W-:-:S05]  /*81a0*/  FMUL.FTZ R3, R3, UR16 ;  /* 0x0000001003037c20 */ /* 0x000fca0008410000 */
        /* <DEDUP_REMOVED lines=9> */
[----:B------:R-:W-:Y:S02]  /*8240*/  @P2 FMUL.FTZ R155, R3, UR16 ;  /* 0x00000010039b2c20 */ /* 0x000fe40008410000 */
[----:B------:R-:W-:-:S05]  /*8250*/  FMUL.FTZ R2, R2, UR16 ;  /* 0x0000001002027c20 */ /* 0x000fca0008410000 */
[----:B------:R-:W-:-:S07]  /*8260*/  SEL R154, R2, R154, P1 ;  /* 0x0000009a029a7207 */ /* 0x000fce0000800000 */
.L_x_23047:
[----:B------:R-:W-:Y:S05]  /*8270*/  BSYNC.RECONVERGENT B2 ;  /* 0x0000000000027941 */ /* 0x000fea0003800200 */
.L_x_23044:
[----:B------:R-:W0:Y:S02]  /*8280*/  @P0 LDC.64 R2, c[0x0][0x478] ;  /* 0x00011e00ff020b82 */ /* 0x000e240000000a00 */
[----:B0-----:R-:W-:-:S05]  /*8290*/  @P0 IMAD.WIDE.U32 R2, R163, 0x10, R2 ;  /* 0x00000010a3020825 */ /* 0x001fca00078e0002 */
[----:B------:R0:W-:Y:S02]  /*82a0*/  @P0 STG.E.128 desc[UR6][R2.64], R156 ;  /* 0x0000009c02000986 */ /* 0x0001e4000c101d06 */
[----:B0-----:R-:W0:Y:S02]  /*82b0*/  @P2 LDC.64 R2, c[0x0][0x468] ;  /* 0x00011a00ff022b82 */ /* 0x001e240000000a00 */
[----:B0-----:R-:W-:-:S05]  /*82c0*/  @P2 IMAD.WIDE.U32 R2, R162, 0x10, R2 ;  /* 0x00000010a2022825 */ /* 0x001fca00078e0002 */
[----:B------:R0:W-:Y:S02]  /*82d0*/  @P2 STG.E.128 desc[UR6][R2.64], R152 ;  /* 0x0000009802002986 */ /* 0x0001e4000c101d06 */
.L_x_23043:
[----:B------:R-:W-:Y:S05]  /*82e0*/  BSYNC.RECONVERGENT B0 ;  /* 0x0000000000007941 */ /* 0x000fea0003800200 */
.L_x_23042:
[----:B0-----:R-:W0:Y:S02]  /*82f0*/  LDC.64 R2, c[0x0][0x380] ;  /* 0x0000e000ff027b82 */ /* 0x001e240000000a00 */
[----:B0-----:R-:W-:-:S04]  /*8300*/  LEA R6, R2, R6, 0x2 ;  /* 0x0000000602067211 */ /* 0x001fc800078e10ff */
[----:B------:R-:W-:-:S13]  /*8310*/  ISETP.GE.AND P0, PT, R6, R3, PT ;  /* 0x000000030600720c */ /* 0x000fda0003f06270 */
[----:B------:R-:W-:Y:S05]  /*8320*/  @!P0 BRA `(.L_x_23049) ;  /* 0xffffff8400f08947 */ /* 0x000fea000383ffff */
.L_x_22956:
[----:B------:R-:W-:Y:S05]  /*8330*/  BSYNC B1 ;  /* 0x0000000000017941 */ /* 0x000fea0003800000 */
.L_x_22955:
        /* <DEDUP_REMOVED lines=14> */
[----:B------:R-:W-:Y:S01]  /*8420*/  IADD3.X R65, PT, PT, RZ, RZ, RZ, P0, !PT ;  /* 0x000000ffff417210 */ /* 0x000fe200007fe4ff */
        /* <DEDUP_REMOVED lines=11> */
[C---:B------:R-:W-:Y:S01]  /*84e0*/  ISETP.GE.U32.AND P0, PT, R252.reuse, 0x80, PT ;  /* 0x00000080fc00780c */ /* 0x040fe20003f06070 */
        /* <DEDUP_REMOVED lines=285> */
.L_x_22978:
        /* <DEDUP_REMOVED lines=8> */
.L_x_23051:
[----:B------:R-:W-:Y:S05]  /*9740*/  BSYNC B0 ;  /* 0x0000000000007941 */ /* 0x000fea0003800000 */
.L_x_23050:
        /* <DEDUP_REMOVED lines=9> */
.L_x_23052:
        /* <DEDUP_REMOVED lines=8> */
.L_x_23053:
[----:B------:R-:W-:Y:S02]  /*9860*/  MOV R162, R164 ;  /* 0x000000a400a27202 */ /* 0x000fe40000000f00 */
[----:B------:R-:W-:-:S05]  /*9870*/  MOV R2, R166 ;  /* 0x000000a600027202 */ /* 0x000fca0000000f00 */
[----:B------:R-:W-:Y:S01]  /*9880*/  FADD.FTZ R163, R163, R2 ;  /* 0x00000002a3a37221 */ /* 0x000fe20000010000 */
[----:B------:R-:W-:-:S07]  /*9890*/  MOV R2, 0xffffffff ;  /* 0xffffffff00027802 */ /* 0x000fce0000000f00 */
[----:B------:R-:W-:Y:S05]  /*98a0*/  WARPSYNC.COLLECTIVE R2, `(.L_x_23054) ;  /* 0x0000000002087348 */ /* 0x000fea0003c00000 */
[----:B------:R0:W1:Y:S02]  /*98b0*/  SHFL.BFLY P0, R166, R162, R161, R160 ;  /* 0x0c0000a1a2a67389 */ /* 0x00006400000000a0 */
[----:B01----:R-:W-:Y:S05]  /*98c0*/  ENDCOLLECTIVE ;  /* 0x000000000000791b */ /* 0x003fea0003800000 */
.L_x_23054:
        /* <DEDUP_REMOVED lines=8> */
.L_x_23055:
[----:B------:R-:W-:Y:S02]  /*9950*/  MOV R162, R164 ;  /* 0x000000a400a27202 */ /* 0x000fe40000000f00 */
[----:B------:R-:W-:-:S05]  /*9960*/  MOV R2, R166 ;  /* 0x000000a600027202 */ /* 0x000fca0000000f00 */
[----:B------:R-:W-:Y:S01]  /*9970*/  FADD.FTZ R163, R163, R2 ;  /* 0x00000002a3a37221 */ /* 0x000fe20000010000 */
[----:B------:R-:W-:-:S07]  /*9980*/  MOV R2, 0xffffffff ;  /* 0xffffffff00027802 */ /* 0x000fce0000000f00 */
[----:B------:R-:W-:Y:S05]  /*9990*/  WARPSYNC.COLLECTIVE R2, `(.L_x_23056) ;  /* 0x0000000002087348 */ /* 0x000fea0003c00000 */
[----:B------:R0:W1:Y:S02]  /*99a0*/  SHFL.BFLY P0, R166, R162, R161, R160 ;  /* 0x0c0000a1a2a67389 */ /* 0x00006400000000a0 */
[----:B01----:R-:W-:Y:S05]  /*99b0*/  ENDCOLLECTIVE ;  /* 0x000000000000791b */ /* 0x003fea0003800000 */
.L_x_23056:
        /* <DEDUP_REMOVED lines=8> */
.L_x_23057:
[----:B------:R-:W-:Y:S02]  /*9a40*/  MOV R162, R164 ;  /* 0x000000a400a27202 */ /* 0x000fe40000000f00 */
[----:B------:R-:W-:-:S05]  /*9a50*/  MOV R2, R166 ;  /* 0x000000a600027202 */ /* 0x000fca0000000f00 */
[----:B------:R-:W-:Y:S01]  /*9a60*/  FADD.FTZ R163, R163, R2 ;  /* 0x00000002a3a37221 */ /* 0x000fe20000010000 */
[----:B------:R-:W-:-:S07]  /*9a70*/  MOV R2, 0xffffffff ;  /* 0xffffffff00027802 */ /* 0x000fce0000000f00 */
[----:B------:R-:W-:Y:S05]  /*9a80*/  WARPSYNC.COLLECTIVE R2, `(.L_x_23058) ;  /* 0x0000000002087348 */ /* 0x000fea0003c00000 */
[----:B------:R0:W1:Y:S02]  /*9a90*/  SHFL.BFLY P0, R166, R162, R161, R160 ;  /* 0x0c0000a1a2a67389 */ /* 0x00006400000000a0 */
[----:B01----:R-:W-:Y:S05]  /*9aa0*/  ENDCOLLECTIVE ;  /* 0x000000000000791b */ /* 0x003fea0003800000 */
.L_x_23058:
        /* <DEDUP_REMOVED lines=8> */
.L_x_23059:
[----:B------:R-:W-:Y:S02]  /*9b30*/  MOV R162, R165 ;  /* 0x000000a500a27202 */ /* 0x000fe40000000f00 */
[----:B------:R-:W-:-:S07]  /*9b40*/  MOV R164, R166 ;  /* 0x000000a600a47202 */ /* 0x000fce0000000f00 */
[----:B------:R-:W-:Y:S05]  /*9b50*/  WARPSYNC.COLLECTIVE R2, `(.L_x_23060) ;  /* 0x0000000002087348 */ /* 0x000fea0003c00000 */
[----:B------:R0:W1:Y:S02]  /*9b60*/  SHFL.BFLY P0, R166, R162, R161, R160 ;  /* 0x0c0000a1a2a67389 */ /* 0x00006400000000a0 */
[----:B01----:R-:W-:Y:S05]  /*9b70*/  ENDCOLLECTIVE ;  /* 0x000000000000791b */ /* 0x003fea0003800000 */
.L_x_23060:
[----:B------:R-:W-:Y:S01]  /*9b80*/  MOV R2, R166 ;  /* 0x000000a600027202 */ /* 0x000fe20000000f00 */
[----:B------:R-:W-:Y:S06]  /*9b90*/  BRA `(.L_x_23061) ;  /* 0xffffff9000f07947 */ /* 0x000fec000383ffff */
.L_x_23062:
        /* <DEDUP_REMOVED lines=14> */
.L_x_25534:


//--------------------- .text._ZN10layer_norm13ln_bwd_kernelINS_13Kernel_traitsIfffffjLj1280ELj1ELj4ELj1ELj16ENS_18Kernel_traits_baseILj1280EfffffjLj128EEEEELb0ELb0ELb1ELb1EEEvNS_9BwdParamsE --------------------------
	.section	.text._ZN10layer_norm13ln_bwd_kernelINS_13Kernel_traitsIfffffjLj1280ELj1ELj4ELj1ELj16ENS_18Kernel_traits_baseILj1280EfffffjLj128EEEEELb0ELb0ELb1ELb1EEEvNS_9BwdParamsE,"ax",@progbits
	.align	128
        .global         _ZN10layer_norm13ln_bwd_kernelINS_13Kernel_traitsIfffffjLj1280ELj1ELj4ELj1ELj16ENS_18Kernel_traits_baseILj1280EfffffjLj128EEEEELb0ELb0ELb1ELb1EEEvNS_9BwdParamsE
        .type           _ZN10layer_norm13ln_bwd_kernelINS_13Kernel_traitsIfffffjLj1280ELj1ELj4ELj1ELj16ENS_18Kernel_traits_baseILj1280EfffffjLj128EEEEELb0ELb0ELb1ELb1EEEvNS_9BwdParamsE,@function
        .size           _ZN10layer_norm13ln_bwd_kernelINS_13Kernel_traitsIfffffjLj1280ELj1ELj4ELj1ELj16ENS_18Kernel_traits_baseILj1280EfffffjLj128EEEEELb0ELb0ELb1ELb1EEEvNS_9BwdParamsE,(.L_x_25535 - _ZN10layer_norm13ln_bwd_kernelINS_13Kernel_traitsIfffffjLj1280ELj1ELj4ELj1ELj16ENS_18Kernel_traits_baseILj1280EfffffjLj128EEEEELb0ELb0ELb1ELb1EEEvNS_9BwdParamsE)
        .other          _ZN10layer_norm13ln_bwd_kernelINS_13Kernel_traitsIfffffjLj1280ELj1ELj4ELj1ELj16ENS_18Kernel_traits_baseILj1280EfffffjLj128EEEEELb0ELb0ELb1ELb1EEEvNS_9BwdParamsE,@"STO_CUDA_ENTRY STV_DEFAULT"
_ZN10layer_norm13ln_bwd_kernelINS_13Kernel_traitsIfffffjLj1280ELj1ELj4ELj1ELj16ENS_18Kernel_traits_baseILj1280EfffffjLj128EEEEELb0ELb0ELb1ELb1EEEvNS_9BwdParamsE:
.text._ZN10layer_norm13ln_bwd_kernelINS_13Kernel_traitsIfffffjLj1280ELj1ELj4ELj1ELj16ENS_18Kernel_traits_baseILj1280EfffffjLj128EEEEELb0ELb0ELb1ELb1EEEvNS_9BwdParamsE:
        /* <DEDUP_REMOVED lines=81> */
.L_x_23119:
[----:B------:R-:W1:Y:S08]  /*0510*/  LDC.64 R212, c[0x0][0x3f8] ;  /* 0x0000fe00ffd47b82 */ /* 0x000e700000000a00 */
[----:B------:R-:W2:Y:S01]  /*0520*/  LDC.64 R214, c[0x0][0x3f0] ;  /* 0x0000fc00ffd67b82 */ /* 0x000ea20000000a00 */
[----:B-1----:R-:W-:-:S05]  /*0530*/  IMAD.WIDE R212, R19, 0x4, R212 ;  /* 0x0000000413d47825 */ /* 0x002fca00078e02d4 */
[----:B0-----:R0:W3:Y:S01]  /*0540*/  LDG.E R22, desc[UR6][R212.64] ;  /* 0x00000006d4167981 */ /* 0x0010e2000c1e1900 */
[----:B--2---:R-:W-:-:S05]  /*0550*/  IMAD.WIDE R214, R19, 0x4, R214 ;  /* 0x0000000413d67825 */ /* 0x004fca00078e02d6 */
[----:B-----5:R1:W5:Y:S01]  /*0560*/  LDG.E R216, desc[UR6][R214.64] ;  /* 0x00000006d6d87981 */ /* 0x020362000c1e1900 */
[----:B0-----:R-:W0:Y:S02]  /*0570*/  LDC.64 R212, c[0x0][0x3c8] ;  /* 0x0000f200ffd47b82 */ /* 0x001e240000000a00 */
[----:B0-----:R-:W-:-:S05]  /*0580*/  IMAD.WIDE R212, R19, 0x4, R212 ;  /* 0x0000000413d47825 */ /* 0x001fca00078e02d4 */
[----:B------:R1:W5:Y:S01]  /*0590*/  LDG.E R21, desc[UR6][R212.64] ;  /* 0x00000006d4157981 */ /* 0x000362000c1e1900 */
[----:B------:R-:W-:Y:S01]  /*05a0*/  BSSY.RECONVERGENT B1, `(.L_x_23065) ;  /* 0x00001c6000017945 */ /* 0x000fe20003800200 */
[----:B------:R-:W-:Y:S02]  /*05b0*/  MOV R217, RZ ;  /* 0x000000ff00d97202 */ /* 0x000fe40000000f00 */
[----:B------:R-:W-:Y:S02]  /*05c0*/  MOV R222, RZ ;  /* 0x000000ff00de7202 */ /* 0x000fe40000000f00 */
[----:B---3--:R-:W-:-:S13]  /*05d0*/  ISETP.GE.AND P2, PT, R22, 0x1, PT ;  /* 0x000000011600780c */ /* 0x008fda0003f46270 */
[----:B-1----:R-:W-:Y:S05]  /*05e0*/  @!P2 BRA `(.L_x_23066) ;  /* 0x000000180060a947 */ /* 0x002fea0003800000 */
[----:B------:R-:W0:Y:S01]  /*05f0*/  S2R R5, SR_TID.X ;  /* 0x0000000000057919 */ /* 0x000e220000002100 */
[----:B------:R-:W1:Y:S01]  /*0600*/  LDC.64 R8, c[0x0][0x3a8] ;  /* 0x0000ea00ff087b82 */ /* 0x000e620000000a00 */
[----:B------:R-:W-:Y:S01]  /*0610*/  IMAD R0, R19, UR9, RZ ;  /* 0x0000000913007c24 */ /* 0x000fe2000f8e02ff */
[----:B------:R-:W2:Y:S01]  /*0620*/  LDL R252, [R1+0x3c] ;  /* 0x00003c0001fc7983 */ /* 0x000ea20000100800 */
[----:B------:R-:W-:-:S03]  /*0630*/  SHF.R.S32.HI R4, RZ, 0x1f, R19 ;  /* 0x0000001fff047819 */ /* 0x000fc60000011413 */
[----:B------:R-:W-:Y:S02]  /*0640*/  SHF.R.S32.HI R3, RZ, 0x1f, R0 ;  /* 0x0000001fff037819 */ /* 0x000fe40000011400 */
[----:B------:R-:W-:Y:S01]  /*0650*/  LEA R2, P0, R19, UR10, 0x2 ;  /* 0x0000000a13027c11 */ /* 0x000fe2000f8010ff */
[----:B------:R-:W3:Y:S01]  /*0660*/  LDC.64 R214, c[0x0][0x428] ;  /* 0x00010a00ffd67b82 */ /* 0x000ee20000000a00 */
[----:B------:R-:W-:Y:S02]  /*0670*/  LEA.HI R177, R3, R0, RZ, 0x2 ;  /* 0x0000000003b17211 */ /* 0x000fe400078f10ff */
[----:B------:R-:W-:-:S05]  /*0680*/  LEA.HI.X R3, R19, UR11, R4, 0x2, P0 ;  /* 0x0000000b13037c11 */ /* 0x000fca00080f1404 */
[----:B------:R-:W4:Y:S01]  /*0690*/  LDG.E R217, desc[UR6][R2.64] ;  /* 0x0000000602d97981 */ /* 0x000f22000c1e1900 */
[----:B0-----:R-:W-:-:S04]  /*06a0*/  LOP3.LUT R16, R5, 0x1f, RZ, 0xc0, !PT ;  /* 0x0000001f05107812 */ /* 0x001fc800078ec0ff */
[----:B------:R-:W-:-:S04]  /*06b0*/  LEA.HI.SX32 R177, R177, R16, 0x1e ;  /* 0x00000010b1b17211 */ /* 0x000fc800078ff2ff */
[C---:B------:R-:W-:Y:S01]  /*06c0*/  IADD3 R176, PT, PT, R177.reuse, 0x20, RZ ;  /* 0x00000020b1b07810 */ /* 0x040fe20007ffe0ff */
[----:B-1----:R-:W-:-:S04]  /*06d0*/  IMAD.WIDE.U32 R4, R177, 0x10, R8 ;  /* 0x00000010b1047825 */ /* 0x002fc800078e0008 */
[----:B------:R-:W-:Y:S02]  /*06e0*/  IMAD.WIDE.U32 R12, R176, 0x10, R8 ;  /* 0x00000010b00c7825 */ /* 0x000fe400078e0008 */
[----:B------:R-:W2:Y:S04]  /*06f0*/  LDG.E.128 R4, desc[UR6][R4.64] ;  /* 0x0000000604047981 */ /* 0x000ea8000c1e1d00 */
[----:B------:R-:W2:Y:S01]  /*0700*/  LDG.E.128 R12, desc[UR6][R12.64] ;  /* 0x000000060c0c7981 */ /* 0x000ea2000c1e1d00 */
[----:B------:R-:W-:-:S05]  /*0710*/  IADD3 R0, PT, PT, R22, -0x1, RZ ;  /* 0xffffffff16007810 */ /* 0x000fca0007ffe0ff */
[----:B------:R-:W-:Y:S01]  /*0720*/  IMAD R10, R0, UR9, RZ ;  /* 0x00000009000a7c24 */ /* 0x000fe2000f8e02ff */
[----:B------:R-:W-:-:S05]  /*0730*/  IADD3 R0, PT, PT, R177, 0x100, RZ ;  /* 0x00000100b1007810 */ /* 0x000fca0007ffe0ff */
[----:B------:R-:W-:-:S06]  /*0740*/  IMAD.WIDE.U32 R220, R0, 0x10, R8 ;  /* 0x0000001000dc7825 */ /* 0x000fcc00078e0008 */
[----:B------:R-:W2:Y:S01]  /*0750*/  LDG.E.128 R220, desc[UR6][R220.64] ;  /* 0x00000006dcdc7981 */ /* 0x000ea2000c1e1d00 */
[----:B------:R-:W-:-:S04]  /*0760*/  SHF.R.S32.HI R11, RZ, 0x1f, R10 ;  /* 0x0000001fff0b7819 */ /* 0x000fc8000001140a */
[----:B------:R-:W-:-:S04]  /*0770*/  LEA.HI R11, R11, R10, RZ, 0x2 ;  /* 0x0000000a0b0b7211 */ /* 0x000fc800078f10ff */
[----:B------:R-:W-:-:S04]  /*0780*/  LEA.HI.SX32 R23, R11, R16, 0x1e ;  /* 0x000000100b177211 */ /* 0x000fc800078ff2ff */
[C---:B------:R-:W-:Y:S02]  /*0790*/  IADD3 R17, PT, PT, R23.reuse, 0x20, RZ ;  /* 0x0000002017117810 */ /* 0x040fe40007ffe0ff */
[----:B------:R-:W-:-:S03]  /*07a0*/  IADD3 R153, PT, PT, R23, 0x40, RZ ;  /* 0x0000004017997810 */ /* 0x000fc60007ffe0ff */
[----:B---3--:R-:W-:Y:S01]  /*07b0*/  IMAD.WIDE.U32 R16, R17, 0x10, R214 ;  /* 0x0000001011107825 */ /* 0x008fe200078e00d6 */
[----:B------:R-:W-:-:S04]  /*07c0*/  IADD3 R157, PT, PT, R23, 0x60, RZ ;  /* 0x00000060179d7810 */ /* 0x000fc80007ffe0ff */
[----:B------:R0:W3:Y:S01]  /*07d0*/  LDG.E.128 R184, desc[UR6][R16.64] ;  /* 0x0000000610b87981 */ /* 0x0000e2000c1e1d00 */
[----:B------:R-:W-:Y:S02]  /*07e0*/  MOV R212, UR14 ;  /* 0x0000000e00d47c02 */ /* 0x000fe40008000f00 */
[----:B------:R-:W-:Y:S01]  /*07f0*/  IADD3 R161, PT, PT, R23, 0x80, RZ ;  /* 0x0000008017a17810 */ /* 0x000fe20007ffe0ff */
[----:B0-----:R-:W-:-:S05]  /*0800*/  IMAD.WIDE.U32 R16, R153, 0x10, R214 ;  /* 0x0000001099107825 */ /* 0x001fca00078e00d6 */
[----:B------:R0:W3:Y:S01]  /*0810*/  LDG.E.128 R152, desc[UR6][R16.64] ;  /* 0x0000000610987981 */ /* 0x0000e2000c1e1d00 */
[----:B------:R-:W-:Y:S02]  /*0820*/  ISETP.NE.U32.AND P0, PT, R212, RZ, PT ;  /* 0x000000ffd400720c */ /* 0x000fe40003f05070 */
[----:B------:R-:W-:Y:S01]  /*0830*/  MOV R213, UR15 ;  /* 0x0000000f00d57c02 */ /* 0x000fe20008000f00 */
[----:B0-----:R-:W-:Y:S01]  /*0840*/  IMAD.WIDE.U32 R16, R157, 0x10, R214 ;  /* 0x000000109d107825 */ /* 0x001fe200078e00d6 */
[----:B------:R-:W-:-:S04]  /*0850*/  IADD3 R165, PT, PT, R23, 0xa0, RZ ;  /* 0x000000a017a57810 */ /* 0x000fc80007ffe0ff */
[----:B------:R0:W3:Y:S01]  /*0860*/  LDG.E.128 R156, desc[UR6][R16.64] ;  /* 0x00000006109c7981 */ /* 0x0000e2000c1e1d00 */
[----:B------:R-:W-:Y:S01]  /*0870*/  ISETP.NE.AND.EX P0, PT, R213, RZ, PT, P0 ;  /* 0x000000ffd500720c */ /* 0x000fe20003f05300 */
[----:B0-----:R-:W-:-:S12]  /*0880*/  IMAD.WIDE.U32 R16, R161, 0x10, R214 ;  /* 0x00000010a1107825 */ /* 0x001fd800078e00d6 */
[----:B------:R-:W0:Y:S01]  /*0890*/  @P0 LDC.64 R174, c[0x0][0x438] ;  /* 0x00010e00ffae0b82 */ /* 0x000e220000000a00 */
[----:B------:R1:W3:Y:S07]  /*08a0*/  LDG.E.128 R160, desc[UR6][R16.64] ;  /* 0x0000000610a07981 */ /* 0x0002ee000c1e1d00 */
[----:B------:R-:W0:Y:S01]  /*08b0*/  @P0 LDC.64 R172, c[0x0][0x438] ;  /* 0x00010e00ffac0b82 */ /* 0x000e220000000a00 */
[----:B-1----:R-:W-:-:S05]  /*08c0*/  IMAD.WIDE.U32 R16, R165, 0x10, R214 ;  /* 0x00000010a5107825 */ /* 0x002fca00078e00d6 */
[----:B------:R1:W3:Y:S01]  /*08d0*/  LDG.E.128 R164, desc[UR6][R16.64] ;  /* 0x0000000610a47981 */ /* 0x0002e2000c1e1d00 */
[----:B------:R-:W-:Y:S01]  /*08e0*/  IADD3 R182, PT, PT, R177, 0x40, RZ ;  /* 0x00000040b1b67810 */ /* 0x000fe20007ffe0ff */
[----:B------:R-:W0:Y:S01]  /*08f0*/  @P0 LDC.64 R178, c[0x0][0x438] ;  /* 0x00010e00ffb20b82 */ /* 0x000e220000000a00 */
[----:B-1----:R-:W-:-:S07]  /*0900*/  IADD3 R16, PT, PT, R23, 0xc0, RZ ;  /* 0x000000c017107810 */ /* 0x002fce0007ffe0ff */
[----:B------:R-:W1:Y:S01]  /*0910*/  @P0 LDC.64 R218, c[0x0][0x438] ;  /* 0x00010e00ffda0b82 */ /* 0x000e620000000a00 */
[----:B------:R-:W-:-:S05]  /*0920*/  IMAD.WIDE.U32 R16, R16, 0x10, R214 ;  /* 0x0000001010107825 */ /* 0x000fca00078e00d6 */
[----:B------:R0:W3:Y:S02]  /*0930*/  LDG.E.128 R168, desc[UR6][R16.64] ;  /* 0x0000000610a87981 */ /* 0x0000e4000c1e1d00 */
[----:B0-----:R-:W0:Y:S01]  /*0940*/  @P0 LDC.64 R16, c[0x0][0x438] ;  /* 0x00010e00ff100b82 */ /* 0x001e220000000a00 */
[C---:B------:R-:W-:Y:S01]  /*0950*/  IADD3 R181, PT, PT, R177.reuse, 0x60, RZ ;  /* 0x00000060b1b57810 */ /* 0x040fe20007ffe0ff */
[C---:B------:R-:W-:Y:S01]  /*0960*/  @P0 IMAD.WIDE.U32 R174, R177.reuse, 0x10, R174 ;  /* 0x00000010b1ae0825 */ /* 0x040fe200078e00ae */
[C---:B------:R-:W-:Y:S02]  /*0970*/  IADD3 R180, PT, PT, R177.reuse, 0x80, RZ ;  /* 0x00000080b1b47810 */ /* 0x040fe40007ffe0ff */
[C---:B------:R-:W-:Y:S01]  /*0980*/  IADD3 R20, PT, PT, R177.reuse, 0xa0, RZ ;  /* 0x000000a0b1147810 */ /* 0x040fe20007ffe0ff */
[----:B------:R-:W-:Y:S01]  /*0990*/  @P0 IMAD.WIDE.U32 R172, R176, 0x10, R172 ;  /* 0x00000010b0ac0825 */ /* 0x000fe200078e00ac */
[C---:B------:R-:W-:Y:S01]  /*09a0*/  IADD3 R18, PT, PT, R177.reuse, 0xc0, RZ ;  /* 0x000000c0b1127810 */ /* 0x040fe20007ffe0ff */
[----:B------:R-:W5:Y:S01]  /*09b0*/  @P0 LDG.E.128 R60, desc[UR6][R174.64] ;  /* 0x00000006ae3c0981 */ /* 0x000f62000c1e1d00 */
[----:B------:R-:W-:-:S02]  /*09c0*/  IADD3 R2, PT, PT, R177, 0xe0, RZ ;  /* 0x000000e0b1027810 */ /* 0x000fc40007ffe0ff */
[----:B------:R-:W-:Y:S01]  /*09d0*/  IADD3 R3, PT, PT, R177, 0x120, RZ ;  /* 0x00000120b1037810 */ /* 0x000fe20007ffe0ff */
[C---:B------:R-:W-:Y:S01]  /*09e0*/  IMAD.WIDE.U32 R188, R182.reuse, 0x10, R8 ;  /* 0x00000010b6bc7825 */ /* 0x040fe200078e0008 */
[----:B------:R-:W1:Y:S01]  /*09f0*/  @P0 LDC.64 R176, c[0x0][0x438] ;  /* 0x00010e00ffb00b82 */ /* 0x000e620000000a00 */
[----:B------:R-:W5:Y:S02]  /*0a00*/  @P0 LDG.E.128 R56, desc[UR6][R172.64] ;  /* 0x00000006ac380981 */ /* 0x000f64000c1e1d00 */
[----:B0-----:R-:W-:Y:S01]  /*0a10*/  @P0 IMAD.WIDE.U32 R16, R182, 0x10, R16 ;  /* 0x00000010b6100825 */ /* 0x001fe200078e0010 */
[----:B------:R-:W-:-:S04]  /*0a20*/  ISETP.NE.AND P1, PT, RZ, UR8, PT ;  /* 0x00000008ff007c0c */ /* 0x000fc8000bf25270 */
[----:B------:R-:W0:Y:S01]  /*0a30*/  @P0 LDC.64 R182, c[0x0][0x438] ;  /* 0x00010e00ffb60b82 */ /* 0x000e220000000a00 */
[----:B------:R-:W3:Y:S04]  /*0a40*/  LDG.E.128 R188, desc[UR6][R188.64] ;  /* 0x00000006bcbc7981 */ /* 0x000ee8000c1e1d00 */
[----:B------:R1:W5:Y:S03]  /*0a50*/  @P0 LDG.E.128 R52, desc[UR6][R16.64] ;  /* 0x0000000610340981 */ /* 0x000366000c1e1d00 */
[----:B-1----:R-:W1:Y:S01]  /*0a60*/  @P0 LDC.64 R16, c[0x0][0x438] ;  /* 0x00010e00ff100b82 */ /* 0x002e620000000a00 */
[----:B------:R-:W-:Y:S01]  /*0a70*/  @P0 IMAD.WIDE.U32 R176, R180, 0x10, R176 ;  /* 0x00000010b4b00825 */ /* 0x000fe200078e00b0 */
[----:B------:R-:W-:-:S03]  /*0a80*/  IADD3 R172, PT, PT, R23, 0xe0, RZ ;  /* 0x000000e017ac7810 */ /* 0x000fc60007ffe0ff */
[--C-:B------:R-:W-:Y:S01]  /*0a90*/  IMAD.WIDE.U32 R192, R181, 0x10, R8.reuse ;  /* 0x00000010b5c07825 */ /* 0x100fe200078e0008 */
[----:B------:R0:W5:Y:S03]  /*0aa0*/  @P0 LDG.E.128 R44, desc[UR6][R176.64] ;  /* 0x00000006b02c0981 */ /* 0x000166000c1e1d00 */
[--C-:B------:R-:W-:Y:S02]  /*0ab0*/  IMAD.WIDE.U32 R196, R180, 0x10, R8.reuse ;  /* 0x00000010b4c47825 */ /* 0x100fe400078e0008 */
[----:B------:R-:W3:Y:S02]  /*0ac0*/  LDG.E.128 R192, desc[UR6][R192.64] ;  /* 0x00000006c0c07981 */ /* 0x000ee4000c1e1d00 */
[--C-:B------:R-:W-:Y:S02]  /*0ad0*/  IMAD.WIDE.U32 R200, R20, 0x10, R8.reuse ;  /* 0x0000001014c87825 */ /* 0x100fe400078e0008 */
[----:B------:R-:W3:Y:S01]  /*0ae0*/  LDG.E.128 R196, desc[UR6][R196.64] ;  /* 0x00000006c4c47981 */ /* 0x000ee2000c1e1d00 */
[----:B0-----:R-:W-:Y:S01]  /*0af0*/  IADD3 R176, PT, PT, R23, 0x100, RZ ;  /* 0x0000010017b07810 */ /* 0x001fe20007ffe0ff */
[----:B------:R-:W-:-:S02]  /*0b00*/  IMAD.WIDE.U32 R204, R18, 0x10, R8 ;  /* 0x0000001012cc7825 */ /* 0x000fc400078e0008 */
[----:B------:R-:W3:Y:S02]  /*0b10*/  LDG.E.128 R200, desc[UR6][R200.64] ;  /* 0x00000006c8c87981 */ /* 0x000ee4000c1e1d00 */
[--C-:B------:R-:W-:Y:S02]  /*0b20*/  IMAD.WIDE.U32 R208, R2, 0x10, R8.reuse ;  /* 0x0000001002d07825 */ /* 0x100fe400078e0008 */
[----:B------:R-:W3:Y:S02]  /*0b30*/  LDG.E.128 R204, desc[UR6][R204.64] ;  /* 0x00000006cccc7981 */ /* 0x000ee4000c1e1d00 */
[----:B------:R-:W-:Y:S02]  /*0b40*/  IMAD.WIDE.U32 R228, R3, 0x10, R8 ;  /* 0x0000001003e47825 */ /* 0x000fe400078e0008 */
[----:B------:R-:W3:Y:S02]  /*0b50*/  LDG.E.128 R208, desc[UR6][R208.64] ;  /* 0x00000006d0d07981 */ /* 0x000ee4000c1e1d00 */
[C---:B------:R-:W-:Y:S01]  /*0b60*/  IMAD.WIDE.U32 R8, R23.reuse, 0x10, R214 ;  /* 0x0000001017087825 */ /* 0x040fe200078e00d6 */
[----:B------:R-:W-:Y:S01]  /*0b70*/  IADD3 R23, PT, PT, R23, 0x120, RZ ;  /* 0x0000012017177810 */ /* 0x000fe20007ffe0ff */
[----:B------:R-:W3:Y:S02]  /*0b80*/  LDG.E.128 R228, desc[UR6][R228.64] ;  /* 0x00000006e4e47981 */ /* 0x000ee4000c1e1d00 */
[----:B------:R-:W-:-:S02]  /*0b90*/  @P0 IMAD.WIDE.U32 R178, R181, 0x10, R178 ;  /* 0x00000010b5b20825 */ /* 0x000fc400078e00b2 */
[----:B------:R-:W3:Y:S02]  /*0ba0*/  LDG.E.128 R8, desc[UR6][R8.64] ;  /* 0x0000000608087981 */ /* 0x000ee4000c1e1d00 */
[--C-:B------:R-:W-:Y:S02]  /*0bb0*/  IMAD.WIDE.U32 R172, R172, 0x10, R214.reuse ;  /* 0x00000010acac7825 */ /* 0x100fe400078e00d6 */
[----:B------:R-:W5:Y:S02]  /*0bc0*/  @P0 LDG.E.128 R48, desc[UR6][R178.64] ;  /* 0x00000006b2300981 */ /* 0x000f64000c1e1d00 */
[--C-:B------:R-:W-:Y:S02]  /*0bd0*/  IMAD.WIDE.U32 R176, R176, 0x10, R214.reuse ;  /* 0x00000010b0b07825 */ /* 0x100fe400078e00d6 */
[----:B------:R-:W3:Y:S02]  /*0be0*/  LDG.E.128 R172, desc[UR6][R172.64] ;  /* 0x00000006acac7981 */ /* 0x000ee4000c1e1d00 */
[----:B------:R-:W-:-:S04]  /*0bf0*/  IMAD.WIDE.U32 R180, R23, 0x10, R214 ;  /* 0x0000001017b47825 */ /* 0x000fc800078e00d6 */
[----:B-1----:R-:W-:Y:S01]  /*0c00*/  @P0 IMAD.WIDE.U32 R214, R20, 0x10, R16 ;  /* 0x0000001014d60825 */ /* 0x002fe200078e0010 */
[----:B------:R-:W3:Y:S01]  /*0c10*/  LDG.E.128 R176, desc[UR6][R176.64] ;  /* 0x00000006b0b07981 */ /* 0x000ee2000c1e1d00 */
[----:B------:R-:W0:Y:S03]  /*0c20*/  @P0 LDC.64 R16, c[0x0][0x438] ;  /* 0x00010e00ff100b82 */ /* 0x000e260000000a00 */
[----:B------:R1:W5:Y:S02]  /*0c30*/  @P0 LDG.E.128 R40, desc[UR6][R214.64] ;  /* 0x00000006d6280981 */ /* 0x000364000c1e1d00 */
[----:B-1----:R-:W-:Y:S02]  /*0c40*/  @P0 IMAD.WIDE.U32 R214, R18, 0x10, R182 ;  /* 0x0000001012d60825 */ /* 0x002fe400078e00b6 */
[----:B------:R-:W3:Y:S04]  /*0c50*/  LDG.E.128 R180, desc[UR6][R180.64] ;  /* 0x00000006b4b47981 */ /* 0x000ee8000c1e1d00 */
[----:B------:R1:W5:Y:S02]  /*0c60*/  @P0 LDG.E.128 R36, desc[UR6][R214.64] ;  /* 0x00000006d6240981 */ /* 0x000364000c1e1d00 */
[----:B-1----:R-:W1:Y:S01]  /*0c70*/  @P0 LDC.64 R214, c[0x0][0x438] ;  /* 0x00010e00ffd60b82 */ /* 0x002e620000000a00 */
[----:B0-----:R-:W-:-:S04]  /*0c80*/  @P0 IMAD.WIDE.U32 R16, R2, 0x10, R16 ;  /* 0x0000001002100825 */ /* 0x001fc800078e0010 */
[----:B------:R-:W-:Y:S01]  /*0c90*/  @P0 IMAD.WIDE.U32 R218, R0, 0x10, R218 ;  /* 0x0000001000da0825 */ /* 0x000fe200078e00da */
[----:B------:R-:W5:Y:S04]  /*0ca0*/  @P0 LDG.E.128 R32, desc[UR6][R16.64] ;  /* 0x0000000610200981 */ /* 0x000f68000c1e1d00 */
[----:B------:R-:W5:Y:S01]  /*0cb0*/  @P0 LDG.E.128 R28, desc[UR6][R218.64] ;  /* 0x00000006da1c0981 */ /* 0x000f62000c1e1d00 */
[----:B----4-:R-:W-:-:S03]  /*0cc0*/  FSEL R0, R217, RZ, !P1 ;  /* 0x000000ffd9007208 */ /* 0x010fc60004800000 */
[----:B------:R-:W4:Y:S01]  /*0cd0*/  LDL R17, [R1+0x30] ;  /* 0x0000300001117983 */ /* 0x000f220000100800 */
[----:B-1----:R-:W-:-:S05]  /*0ce0*/  @P0 IMAD.WIDE.U32 R2, R3, 0x10, R214 ;  /* 0x0000001003020825 */ /* 0x002fca00078e00d6 */
[----:B------:R0:W5:Y:S01]  /*0cf0*/  @P0 LDG.E.128 R24, desc[UR6][R2.64] ;  /* 0x0000000602180981 */ /* 0x000162000c1e1d00 */
[C---:B--2---:R-:W-:Y:S01]  /*0d00*/  FADD.FTZ R5, -R0.reuse, R5 ;  /* 0x0000000500057221 */ /* 0x044fe20000010100 */
[C---:B0-----:R-:W-:Y:S01]  /*0d10*/  FADD.FTZ R2, -R0.reuse, R13 ;  /* 0x0000000d00027221 */ /* 0x041fe20000010100 */
[----:B------:R-:W-:Y:S01]  /*0d20*/  FADD.FTZ R3, -R0, R12 ;  /* 0x0000000c00037221 */ /* 0x000fe20000010100 */
[----:B------:R-:W2:Y:S04]  /*0d30*/  LDL R13, [R1+0x34] ;  /* 0x00003400010d7983 */ /* 0x000ea80000100800 */
[----:B------:R-:W2:Y:S01]  /*0d40*/  LDL R12, [R1+0x38] ;  /* 0x00003800010c7983 */ /* 0x000ea20000100800 */
[----:B-----5:R-:W-:-:S03]  /*0d50*/  FMUL.FTZ R18, R21, R5 ;  /* 0x0000000515127220 */ /* 0x020fc60000410000 */
[----:B------:R-:W2:Y:S01]  /*0d60*/  LDL R5, [R1+0x20] ;  /* 0x0000200001057983 */ /* 0x000ea20000100800 */
[----:B------:R-:W-:-:S03]  /*0d70*/  FADD.FTZ R218, -R0, R223 ;  /* 0x000000df00da7221 */ /* 0x000fc60000010100 */
[----:B------:R-:W2:Y:S01]  /*0d80*/  LDL R223, [R1+0x28] ;  /* 0x0000280001df7983 */ /* 0x000ea20000100800 */
[C---:B------:R-:W-:Y:S01]  /*0d90*/  FADD.FTZ R4, -R0.reuse, R4 ;  /* 0x0000000400047221 */ /* 0x040fe20000010100 */
[C---:B------:R-:W-:Y:S01]  /*0da0*/  FADD.FTZ R214, -R0.reuse, R220 ;  /* 0x000000dc00d67221 */ /* 0x040fe20000010100 */
[C---:B------:R-:W-:Y:S01]  /*0db0*/  FADD.FTZ R215, -R0.reuse, R221 ;  /* 0x000000dd00d77221 */ /* 0x040fe20000010100 */
[C---:B------:R-:W-:Y:S01]  /*0dc0*/  FADD.FTZ R217, -R0.reuse, R222 ;  /* 0x000000de00d97221 */ /* 0x040fe20000010100 */
[C---:B------:R-:W-:Y:S01]  /*0dd0*/  FADD.FTZ R6, -R0.reuse, R6 ;  /* 0x0000000600067221 */ /* 0x040fe20000010100 */
[C---:B------:R-:W-:Y:S01]  /*0de0*/  FADD.FTZ R7, -R0.reuse, R7 ;  /* 0x0000000700077221 */ /* 0x040fe20000010100 */
[C---:B------:R-:W-:Y:S01]  /*0df0*/  FADD.FTZ R20, -R0.reuse, R14 ;  /* 0x0000000e00147221 */ /* 0x040fe20000010100 */
[----:B------:R-:W-:Y:S02]  /*0e00*/  FADD.FTZ R23, -R0, R15 ;  /* 0x0000000f00177221 */ /* 0x000fe40000010100 */
[C---:B------:R-:W-:Y:S01]  /*0e10*/  FMUL.FTZ R14, R21.reuse, R7 ;  /* 0x00000007150e7220 */ /* 0x040fe20000410000 */
[----:B---3--:R-:W-:Y:S01]  /*0e20*/  FADD.FTZ R136, R136, R184 ;  /* 0x000000b888887221 */ /* 0x008fe20000010000 */
        /* <DEDUP_REMOVED lines=29> */
[----:B------:R-:W-:Y:S01]  /*1000*/  FADD.FTZ R140, R140, R8 ;  /* 0x000000088c8c7221 */ /* 0x000fe20000010000 */
[----:B------:R-:W3:Y:S02]  /*1010*/  LDL R4, [R1+0x24] ;  /* 0x0000240001047983 */ /* 0x000ee40000100800 */
[----:B------:R-:W-:Y:S01]  /*1020*/  FFMA.FTZ R64, R8, R0, R64 ;  /* 0x0000000008407223 */ /* 0x000fe20000010040 */
[----:B------:R-:W-:Y:S01]  /*1030*/  FADD.FTZ R141, R141, R9 ;  /* 0x000000098d8d7221 */ /* 0x000fe20000010000 */
[----:B------:R-:W-:Y:S01]  /*1040*/  FFMA.FTZ R65, R9, R18, R65 ;  /* 0x0000001209417223 */ /* 0x000fe20000010041 */
[----:B------:R-:W-:Y:S01]  /*1050*/  FADD.FTZ R143, R143, R11 ;  /* 0x0000000b8f8f7221 */ /* 0x000fe20000010000 */
[----:B------:R-:W-:Y:S01]  /*1060*/  FFMA.FTZ R67, R11, R14, R67 ;  /* 0x0000000e0b437223 */ /* 0x000fe20000010043 */
[----:B------:R-:W-:Y:S01]  /*1070*/  FMUL.FTZ R11, R252, R11 ;  /* 0x0000000bfc0b7220 */ /* 0x000fe20000410000 */
[----:B------:R-:W3:Y:S04]  /*1080*/  LDL R231, [R1+0x1c] ;  /* 0x00001c0001e77983 */ /* 0x000ee80000100800 */
[----:B------:R-:W3:Y:S04]  /*1090*/  LDL R252, [R1+0x18] ;  /* 0x0000180001fc7983 */ /* 0x000ee80000100800 */
[----:B------:R-:W3:Y:S04]  /*10a0*/  LDL R230, [R1] ;  /* 0x0000000001e67983 */ /* 0x000ee80000100800 */
[----:B------:R-:W3:Y:S04]  /*10b0*/  LDL R229, [R1+0x4] ;  /* 0x0000040001e57983 */ /* 0x000ee80000100800 */
[----:B------:R-:W3:Y:S01]  /*10c0*/  LDL R228, [R1+0x8] ;  /* 0x0000080001e47983 */ /* 0x000ee20000100800 */
[----:B----4-:R-:W-:Y:S01]  /*10d0*/  FMUL.FTZ R17, R17, R8 ;  /* 0x0000000811117220 */ /* 0x010fe20000410000 */
[----:B------:R-:W-:-:S02]  /*10e0*/  FMUL.FTZ R8, R21, R20 ;  /* 0x0000001415087220 */ /* 0x000fc40000410000 */
[----:B------:R-:W4:Y:S01]  /*10f0*/  LDL R20, [R1+0x10] ;  /* 0x0000100001147983 */ /* 0x000f220000100800 */
[----:B--2---:R-:W-:Y:S01]  /*1100*/  FMUL.FTZ R15, R13, R9 ;  /* 0x000000090d0f7220 */ /* 0x004fe20000410000 */
[----:B------:R-:W-:Y:S01]  /*1110*/  FMUL.FTZ R13, R12, R10 ;  /* 0x0000000a0c0d7220 */ /* 0x000fe20000410000 */
[----:B------:R-:W-:Y:S02]  /*1120*/  FMUL.FTZ R12, R21, R3 ;  /* 0x00000003150c7220 */ /* 0x000fe40000410000 */
[----:B------:R-:W2:Y:S01]  /*1130*/  LDL R3, [R1+0x2c] ;  /* 0x00002c0001037983 */ /* 0x000ea20000100800 */
[----:B------:R-:W-:Y:S01]  /*1140*/  FMUL.FTZ R9, R5, R184 ;  /* 0x000000b805097220 */ /* 0x000fe20000410000 */
[----:B------:R-:W-:Y:S02]  /*1150*/  FFMA.FTZ R68, R184, R12, R68 ;  /* 0x0000000cb8447223 */ /* 0x000fe40000010044 */
[----:B------:R-:W2:Y:S01]  /*1160*/  LDL R184, [R1+0x14] ;  /* 0x0000140001b87983 */ /* 0x000ea20000100800 */
[----:B------:R-:W-:-:S03]  /*1170*/  FMUL.FTZ R5, R223, R186 ;  /* 0x000000badf057220 */ /* 0x000fc60000410000 */
[----:B------:R-:W2:Y:S01]  /*1180*/  LDL R223, [R1+0xc] ;  /* 0x00000c0001df7983 */ /* 0x000ea20000100800 */
[C---:B------:R-:W-:Y:S01]  /*1190*/  FMUL.FTZ R16, R21.reuse, R6 ;  /* 0x0000000615107220 */ /* 0x040fe20000410000 */
[----:B------:R-:W-:Y:S01]  /*11a0*/  FADD.FTZ R142, R142, R10 ;  /* 0x0000000a8e8e7221 */ /* 0x000fe20000010000 */
[C---:B------:R-:W-:Y:S02]  /*11b0*/  FMUL.FTZ R6, R21.reuse, R23 ;  /* 0x0000001715067220 */ /* 0x040fe40000410000 */
[----:B------:R-:W-:Y:S01]  /*11c0*/  FFMA.FTZ R66, R10, R16, R66 ;  /* 0x000000100a427223 */ /* 0x000fe20000010042 */
[C---:B------:R-:W-:Y:S01]  /*11d0*/  FMUL.FTZ R10, R21.reuse, R2 ;  /* 0x00000002150a7220 */ /* 0x040fe20000410000 */
[----:B------:R-:W-:Y:S01]  /*11e0*/  FMUL.FTZ R2, R21, R189 ;  /* 0x000000bd15027220 */ /* 0x000fe20000410000 */
[----:B------:R-:W-:Y:S01]  /*11f0*/  FADD.FTZ R132, R132, R152 ;  /* 0x0000009884847221 */ /* 0x000fe20000010000 */
[----:B------:R-:W-:Y:S02]  /*1200*/  FADD.FTZ R133, R133, R153 ;  /* 0x0000009985857221 */ /* 0x000fe40000010000 */
[----:B------:R-:W-:Y:S01]  /*1210*/  FFMA.FTZ R73, R153, R2, R73 ;  /* 0x0000000299497223 */ /* 0x000fe20000010049 */
[----:B------:R-:W-:Y:S01]  /*1220*/  FADD.FTZ R137, R137, R185 ;  /* 0x000000b989897221 */ /* 0x000fe20000010000 */
[----:B------:R-:W-:Y:S01]  /*1230*/  FFMA.FTZ R69, R185, R10, R69 ;  /* 0x0000000ab9457223 */ /* 0x000fe20000010045 */
[----:B------:R-:W-:Y:S01]  /*1240*/  FADD.FTZ R134, R134, R154 ;  /* 0x0000009a86867221 */ /* 0x000fe20000010000 */
[----:B------:R-:W-:Y:S01]  /*1250*/  FADD.FTZ R135, R135, R155 ;  /* 0x0000009b87877221 */ /* 0x000fe20000010000 */
[----:B------:R-:W-:Y:S01]  /*1260*/  FADD.FTZ R138, R138, R186 ;  /* 0x000000ba8a8a7221 */ /* 0x000fe20000010000 */
[----:B------:R-:W-:Y:S01]  /*1270*/  FFMA.FTZ R70, R186, R8, R70 ;  /* 0x00000008ba467223 */ /* 0x000fe20000010046 */
[----:B------:R-:W-:Y:S01]  /*1280*/  FADD.FTZ R139, R139, R187 ;  /* 0x000000bb8b8b7221 */ /* 0x000fe20000010000 */
[----:B------:R-:W-:Y:S01]  /*1290*/  FFMA.FTZ R71, R187, R6, R71 ;  /* 0x00000006bb477223 */ /* 0x000fe20000010047 */
        /* <DEDUP_REMOVED lines=23> */
[----:B---3--:R-:W-:Y:S01]  /*1410*/  FMUL.FTZ R7, R4, R185 ;  /* 0x000000b904077220 */ /* 0x008fe20000410000 */
[----:B------:R-:W-:-:S04]  /*1420*/  FMUL.FTZ R4, R21, R188 ;  /* 0x000000bc15047220 */ /* 0x000fc80000410000 */
[----:B------:R-:W-:Y:S01]  /*1430*/  FFMA.FTZ R72, R152, R4, R72 ;  /* 0x0000000498487223 */ /* 0x000fe20000010048 */
[----:B------:R-:W-:Y:S01]  /*1440*/  FMUL.FTZ R185, R231, R155 ;  /* 0x0000009be7b97220 */ /* 0x000fe20000410000 */
[----:B------:R-:W-:Y:S01]  /*1450*/  FMUL.FTZ R186, R230, R156 ;  /* 0x0000009ce6ba7220 */ /* 0x000fe20000410000 */
[----:B------:R-:W-:Y:S01]  /*1460*/  FMUL.FTZ R188, R228, R158 ;  /* 0x0000009ee4bc7220 */ /* 0x000fe20000410000 */
[----:B----4-:R-:W-:Y:S01]  /*1470*/  FMUL.FTZ R23, R20, R152 ;  /* 0x0000009814177220 */ /* 0x010fe20000410000 */
[C---:B------:R-:W-:Y:S01]  /*1480*/  FMUL.FTZ R20, R21.reuse, R190 ;  /* 0x000000be15147220 */ /* 0x040fe20000410000 */
[----:B------:R-:W-:-:S03]  /*1490*/  FMUL.FTZ R152, R21, R191 ;  /* 0x000000bf15987220 */ /* 0x000fc60000410000 */
[----:B------:R-:W-:Y:S01]  /*14a0*/  FFMA.FTZ R74, R154, R20, R74 ;  /* 0x000000149a4a7223 */ /* 0x000fe2000001004a */
[----:B------:R-:W-:Y:S01]  /*14b0*/  FFMA.FTZ R75, R155, R152, R75 ;  /* 0x000000989b4b7223 */ /* 0x000fe2000001004b */
[----:B------:R-:W-:-:S04]  /*14c0*/  FMUL.FTZ R155, R21, R193 ;  /* 0x000000c1159b7220 */ /* 0x000fc80000410000 */
[----:B------:R-:W-:Y:S01]  /*14d0*/  FFMA.FTZ R77, R157, R155, R77 ;  /* 0x0000009b9d4d7223 */ /* 0x000fe2000001004d */
[----:B------:R-:W-:Y:S01]  /*14e0*/  FMUL.FTZ R190, R248, R160 ;  /* 0x000000a0f8be7220 */ /* 0x000fe20000410000 */
[----:B--2---:R-:W-:Y:S01]  /*14f0*/  FMUL.FTZ R153, R184, R153 ;  /* 0x00000099b8997220 */ /* 0x004fe20000410000 */
[----:B------:R-:W-:Y:S01]  /*1500*/  FMUL.FTZ R184, R252, R154 ;  /* 0x0000009afcb87220 */ /* 0x000fe20000410000 */
[----:B------:R-:W-:Y:S01]  /*1510*/  FMUL.FTZ R154, R21, R192 ;  /* 0x000000c0159a7220 */ /* 0x000fe20000410000 */
[----:B------:R-:W-:Y:S01]  /*1520*/  FMUL.FTZ R3, R3, R187 ;  /* 0x000000bb03037220 */ /* 0x000fe20000410000 */
[----:B------:R-:W-:Y:S02]  /*1530*/  FMUL.FTZ R187, R229, R157 ;  /* 0x0000009de5bb7220 */ /* 0x000fe40000410000 */
[----:B------:R-:W-:Y:S01]  /*1540*/  FFMA.FTZ R76, R156, R154, R76 ;  /* 0x0000009a9c4c7223 */ /* 0x000fe2000001004c */
[C---:B------:R-:W-:Y:S01]  /*1550*/  FMUL.FTZ R156, R21.reuse, R194 ;  /* 0x000000c2159c7220 */ /* 0x040fe20000410000 */
[C---:B------:R-:W-:Y:S01]  /*1560*/  FMUL.FTZ R157, R21.reuse, R195 ;  /* 0x000000c3159d7220 */ /* 0x040fe20000410000 */
[----:B------:R-:W-:Y:S01]  /*1570*/  FFMA.FTZ R194, R0, R17, RZ ;  /* 0x0000001100c27223 */ /* 0x000fe200000100ff */
[----:B------:R-:W-:Y:S01]  /*1580*/  FADD.FTZ R195, RZ, R17 ;  /* 0x00000011ffc37221 */ /* 0x000fe20000010000 */
[----:B------:R-:W-:Y:S01]  /*1590*/  FFMA.FTZ R78, R158, R156, R78 ;  /* 0x0000009c9e4e7223 */ /* 0x000fe2000001004e */
[----:B------:R-:W-:Y:S01]  /*15a0*/  FMUL.FTZ R158, R21, R196 ;  /* 0x000000c4159e7220 */ /* 0x000fe20000410000 */
[----:B------:R-:W-:Y:S01]  /*15b0*/  FFMA.FTZ R196, R18, R15, R194 ;  /* 0x0000000f12c47223 */ /* 0x000fe200000100c2 */
[----:B------:R-:W-:Y:S01]  /*15c0*/  FADD.FTZ R195, R15, R195 ;  /* 0x000000c30fc37221 */ /* 0x000fe20000010000 */
[----:B------:R-:W-:-:S02]  /*15d0*/  FFMA.FTZ R79, R159, R157, R79 ;  /* 0x0000009d9f4f7223 */ /* 0x000fc4000001004f */
[----:B------:R-:W-:Y:S01]  /*15e0*/  FFMA.FTZ R196, R16, R13, R196 ;  /* 0x0000000d10c47223 */ /* 0x000fe200000100c4 */
[----:B------:R-:W-:Y:S01]  /*15f0*/  FADD.FTZ R195, R13, R195 ;  /* 0x000000c30dc37221 */ /* 0x000fe20000010000 */
[----:B------:R-:W-:Y:S01]  /*1600*/  FMUL.FTZ R189, R223, R159 ;  /* 0x0000009fdfbd7220 */ /* 0x000fe20000410000 */
[----:B------:R-:W-:Y:S01]  /*1610*/  FMUL.FTZ R159, R21, R197 ;  /* 0x000000c5159f7220 */ /* 0x000fe20000410000 */
[----:B------:R-:W-:Y:S01]  /*1620*/  FFMA.FTZ R196, R14, R11, R196 ;  /* 0x0000000b0ec47223 */ /* 0x000fe200000100c4 */
[----:B------:R-:W-:Y:S01]  /*1630*/  FADD.FTZ R197, R11, R195 ;  /* 0x000000c30bc57221 */ /* 0x000fe20000010000 */
[----:B------:R-:W-:Y:S02]  /*1640*/  FFMA.FTZ R80, R160, R158, R80 ;  /* 0x0000009ea0507223 */ /* 0x000fe40000010050 */
[----:B------:R-:W-:Y:S01]  /*1650*/  FFMA.FTZ R196, R12, R9, R196 ;  /* 0x000000090cc47223 */ /* 0x000fe200000100c4 */
[----:B------:R-:W-:Y:S01]  /*1660*/  FADD.FTZ R197, R9, R197 ;  /* 0x000000c509c57221 */ /* 0x000fe20000010000 */
[----:B------:R-:W-:-:S02]  /*1670*/  FMUL.FTZ R160, R21, R198 ;  /* 0x000000c615a07220 */ /* 0x000fc40000410000 */
[----:B------:R-:W-:Y:S01]  /*1680*/  FFMA.FTZ R198, R10, R7, R196 ;  /* 0x000000070ac67223 */ /* 0x000fe200000100c4 */
        /* <DEDUP_REMOVED lines=49> */
[----:B------:R-:W-:Y:S01]  /*19a0*/  FMUL.FTZ R168, R21, R205 ;  /* 0x000000cd15a87220 */ /* 0x000fe20000410000 */
[----:B------:R-:W-:Y:S01]  /*19b0*/  FFMA.FTZ R204, R161, R163, R204 ;  /* 0x000000a3a1cc7223 */ /* 0x000fe200000100cc */
[----:B------:R-:W-:Y:S01]  /*19c0*/  FADD.FTZ R205, R163, R203 ;  /* 0x000000cba3cd7221 */ /* 0x000fe20000010000 */
[----:B------:R-:W-:Y:S01]  /*19d0*/  FMUL.FTZ R198, R241, R169 ;  /* 0x000000a9f1c67220 */ /* 0x000fe20000410000 */
[----:B------:R-:W-:Y:S01]  /*19e0*/  FFMA.FTZ R89, R169, R168, R89 ;  /* 0x000000a8a9597223 */ /* 0x000fe20000010059 */
[----:B------:R-:W-:Y:S01]  /*19f0*/  FFMA.FTZ R204, R162, R193, R204 ;  /* 0x000000c1a2cc7223 */ /* 0x000fe200000100cc */
[----:B------:R-:W-:Y:S01]  /*1a00*/  FADD.FTZ R205, R193, R205 ;  /* 0x000000cdc1cd7221 */ /* 0x000fe20000010000 */
[----:B------:R-:W-:-:S02]  /*1a10*/  FMUL.FTZ R169, R21, R206 ;  /* 0x000000ce15a97220 */ /* 0x000fc40000410000 */
        /* <DEDUP_REMOVED lines=9> */
[----:B------:R-:W-:Y:S01]  /*1ab0*/  FMUL.FTZ R171, R21, R208 ;  /* 0x000000d015ab7220 */ /* 0x000fe20000410000 */
[----:B------:R-:W-:Y:S01]  /*1ac0*/  FFMA.FTZ R206, R166, R196, R206 ;  /* 0x000000c4a6ce7223 */ /* 0x000fe200000100ce */
[----:B------:R-:W-:Y:S01]  /*1ad0*/  FADD.FTZ R207, R196, R205 ;  /* 0x000000cdc4cf7221 */ /* 0x000fe20000010000 */
[----:B------:R-:W-:Y:S01]  /*1ae0*/  FMUL.FTZ R201, R236, R172 ;  /* 0x000000acecc97220 */ /* 0x000fe20000410000 */
[----:B------:R-:W-:Y:S01]  /*1af0*/  FFMA.FTZ R92, R172, R171, R92 ;  /* 0x000000abac5c7223 */ /* 0x000fe2000001005c */
        /* <DEDUP_REMOVED lines=48> */
[----:B------:R-:W-:Y:S01]  /*1e00*/  FMUL.FTZ R180, R21, R220 ;  /* 0x000000dc15b47220 */ /* 0x000fe20000410000 */
[----:B------:R-:W-:Y:S01]  /*1e10*/  FADD.FTZ R105, R105, R181 ;  /* 0x000000b569697221 */ /* 0x000fe20000010000 */
[----:B------:R-:W-:Y:S01]  /*1e20*/  FFMA.FTZ R214, R178, R208, R214 ;  /* 0x000000d0b2d67223 */ /* 0x000fe200000100d6 */
        /* <DEDUP_REMOVED lines=18> */
[----:B------:R-:W-:Y:S01]  /*1f50*/  FADD.FTZ R217, R215, R183 ;  /* 0x000000b7d7d97221 */ /* 0x000fe20000010000 */
[----:B------:R-:W-:Y:S06]  /*1f60*/  BRA `(.L_x_23067) ;  /* 0x0000000000a47947 */ /* 0x000fec0003800000 */
.L_x_23066:
        /* <DEDUP_REMOVED lines=17> */
[----:B------:R-:W-:Y:S01]  /*2080*/  IADD3 R35, PT, PT, R25, 0xa0, RZ ;  /* 0x000000a019237810 */ /* 0x000fe20007ffe0ff */
[--C-:B------:R-:W-:Y:S01]  /*2090*/  IMAD.WIDE.U32 R28, R29, 0x10, R38.reuse ;  /* 0x000000101d1c7825 */ /* 0x100fe200078e0026 */
[C---:B------:R-:W-:Y:S01]  /*20a0*/  IADD3 R37, PT, PT, R25.reuse, 0xc0, RZ ;  /* 0x000000c019257810 */ /* 0x040fe20007ffe0ff */
[----:B------:R0:W5:Y:S01]  /*20b0*/  LDG.E.128 R56, desc[UR6][R26.64] ;  /* 0x000000061a387981 */ /* 0x000162000c1e1d00 */
[----:B------:R-:W-:Y:S01]  /*20c0*/  IADD3 R215, PT, PT, R25, 0xe0, RZ ;  /* 0x000000e019d77810 */ /* 0x000fe20007ffe0ff */
[--C-:B------:R-:W-:Y:S01]  /*20d0*/  IMAD.WIDE.U32 R30, R31, 0x10, R38.reuse ;  /* 0x000000101f1e7825 */ /* 0x100fe200078e0026 */
[C---:B------:R-:W-:Y:S01]  /*20e0*/  IADD3 R219, PT, PT, R25.reuse, 0x100, RZ ;  /* 0x0000010019db7810 */ /* 0x040fe20007ffe0ff */
[----:B------:R0:W5:Y:S01]  /*20f0*/  LDG.E.128 R52, desc[UR6][R28.64] ;  /* 0x000000061c347981 */ /* 0x000162000c1e1d00 */
[C---:B------:R-:W-:Y:S01]  /*2100*/  IADD3 R221, PT, PT, R25.reuse, 0x120, RZ ;  /* 0x0000012019dd7810 */ /* 0x040fe20007ffe0ff */
        /* <DEDUP_REMOVED lines=8> */
[----:B------:R-:W-:-:S04]  /*2190*/  IMAD.WIDE.U32 R214, R215, 0x10, R38 ;  /* 0x00000010d7d67825 */ /* 0x000fc800078e0026 */
[----:B------:R-:W-:-:S04]  /*21a0*/  IMAD.WIDE.U32 R218, R219, 0x10, R38 ;  /* 0x00000010dbda7825 */ /* 0x000fc800078e0026 */
[----:B------:R-:W-:Y:S01]  /*21b0*/  IMAD.WIDE.U32 R220, R221, 0x10, R38 ;  /* 0x00000010dddc7825 */ /* 0x000fe200078e0026 */
[----:B------:R0:W5:Y:S04]  /*21c0*/  LDG.E.128 R32, desc[UR6][R214.64] ;  /* 0x00000006d6207981 */ /* 0x000168000c1e1d00 */
[----:B------:R-:W5:Y:S04]  /*21d0*/  LDG.E.128 R36, desc[UR6][R36.64] ;  /* 0x0000000624247981 */ /* 0x000f68000c1e1d00 */
[----:B------:R0:W5:Y:S04]  /*21e0*/  LDG.E.128 R28, desc[UR6][R218.64] ;  /* 0x00000006da1c7981 */ /* 0x000168000c1e1d00 */
[----:B------:R0:W5:Y:S02]  /*21f0*/  LDG.E.128 R24, desc[UR6][R220.64] ;  /* 0x00000006dc187981 */ /* 0x000164000c1e1d00 */
.L_x_23067:
[----:B------:R-:W-:Y:S05]  /*2200*/  BSYNC.RECONVERGENT B1 ;  /* 0x0000000000017941 */ /* 0x000fea0003800200 */
.L_x_23065:
        /* <DEDUP_REMOVED lines=21> */
.L_x_23131:
[----:B0-----:R-:W-:Y:S01]  /*2360*/  FADD.FTZ R217, R222, R214 ;  /* 0x000000d6ded97221 */ /* 0x001fe20000010000 */
[----:B------:R-:W-:Y:S01]  /*2370*/  ISETP.NE.U32.AND P1, PT, R212, RZ, PT ;  /* 0x000000ffd400720c */ /* 0x000fe20003f25070 */
[----:B-1----:R-:W0:Y:S01]  /*2380*/  S2R R222, SR_TID.X ;  /* 0x0000000000de7919 */ /* 0x002e220000002100 */
[----:B------:R-:W-:Y:S02]  /*2390*/  IMAD R214, R19, UR9, RZ ;  /* 0x0000000913d67c24 */ /* 0x000fe4000f8e02ff */
[----:B------:R-:W-:Y:S01]  /*23a0*/  FADD.FTZ R215, R219, R221 ;  /* 0x000000dddbd77221 */ /* 0x000fe20000010000 */
[----:B------:R-:W-:Y:S01]  /*23b0*/  ISETP.NE.AND.EX P1, PT, R213, RZ, PT, P1 ;  /* 0x000000ffd500720c */ /* 0x000fe20003f25310 */
[----:B------:R-:W-:Y:S01]  /*23c0*/  BSSY.RECONVERGENT B1, `(.L_x_23069) ;  /* 0x0000085000017945 */ /* 0x000fe20003800200 */
[----:B------:R-:W-:Y:S01]  /*23d0*/  @P3 IADD3 R213, PT, PT, R216, -0x1, RZ ;  /* 0xffffffffd8d53810 */ /* 0x000fe20007ffe0ff */
[----:B------:R-:W-:Y:S01]  /*23e0*/  FMUL.FTZ R215, R215, UR12 ;  /* 0x0000000cd7d77c20 */ /* 0x000fe20008410000 */
[----:B------:R-:W-:-:S02]  /*23f0*/  SHF.R.S32.HI R212, RZ, 0x1f, R214 ;  /* 0x0000001fffd47819 */ /* 0x000fc400000114d6 */
[----:B------:R-:W-:Y:S01]  /*2400*/  ISETP.NE.AND P4, PT, RZ, UR8, PT ;  /* 0x00000008ff007c0c */ /* 0x000fe2000bf85270 */
[----:B------:R-:W-:Y:S01]  /*2410*/  @P3 IMAD R213, R213, UR9, RZ ;  /* 0x00000009d5d53c24 */ /* 0x000fe2000f8e02ff */
[----:B------:R-:W-:Y:S02]  /*2420*/  LEA.HI R214, R212, R214, RZ, 0x2 ;  /* 0x000000d6d4d67211 */ /* 0x000fe400078f10ff */
[----:B------:R-:W-:Y:S02]  /*2430*/  FSEL R215, R215, RZ, !P4 ;  /* 0x000000ffd7d77208 */ /* 0x000fe40006000000 */
[----:B------:R-:W-:-:S04]  /*2440*/  @P3 SHF.R.S32.HI R212, RZ, 0x1f, R213 ;  /* 0x0000001fffd43819 */ /* 0x000fc800000114d5 */
[----:B------:R-:W-:Y:S01]  /*2450*/  @P3 LEA.HI R213, R212, R213, RZ, 0x2 ;  /* 0x000000d5d4d53211 */ /* 0x000fe200078f10ff */
[----:B------:R-:W-:Y:S01]  /*2460*/  HFMA2 R212, -RZ, RZ, 0, 0 ;  /* 0x00000000ffd47431 */ /* 0x000fe200000001ff */
[----:B0-----:R-:W-:-:S04]  /*2470*/  LOP3.LUT R220, R222, 0x1f, RZ, 0xc0, !PT ;  /* 0x0000001fdedc7812 */ /* 0x001fc800078ec0ff */
        /* <DEDUP_REMOVED lines=9> */
[----:B------:R-:W-:Y:S01]  /*2510*/  ISETP.GT.AND P4, PT, R216, RZ, PT ;  /* 0x000000ffd800720c */ /* 0x000fe20003f84270 */
[----:B------:R-:W-:Y:S01]  /*2520*/  FFMA.FTZ R216, R0, R213, R215 ;  /* 0x000000d500d87223 */ /* 0x000fe200000100d7 */
[----:B------:R-:W-:-:S03]  /*2530*/  ISETP.GT.AND P1, PT, R22, RZ, PT ;  /* 0x000000ff1600720c */ /* 0x000fc60003f24270 */
[----:B------:R-:W-:-:S04]  /*2540*/  FADD.FTZ R216, R17, -R216 ;  /* 0x800000d811d87221 */ /* 0x000fc80000010000 */
[----:B------:R-:W-:-:S05]  /*2550*/  FMUL.FTZ R216, R21, R216 ;  /* 0x000000d815d87220 */ /* 0x000fca0000410000 */
[----:B------:R-:W-:Y:S02]  /*2560*/  FSEL R217, R216, RZ, P1 ;  /* 0x000000ffd8d97208 */ /* 0x000fe40000800000 */
[----:B------:R-:W-:-:S05]  /*2570*/  MOV R216, UR13 ;  /* 0x0000000d00d87c02 */ /* 0x000fca0008000f00 */
        /* <DEDUP_REMOVED lines=21> */
.L_x_23071:
[-CC-:B------:R-:W-:Y:S01]  /*26d0*/  FFMA.FTZ R144, R0, R213.reuse, R215.reuse ;  /* 0x000000d500907223 */ /* 0x180fe200000100d7 */
[----:B------:R-:W-:Y:S01]  /*26e0*/  ISETP.GT.AND P1, PT, R22, RZ, PT ;  /* 0x000000ff1600720c */ /* 0x000fe20003f24270 */
[-C--:B------:R-:W-:Y:S01]  /*26f0*/  FFMA.FTZ R145, R18, R213.reuse, R215 ;  /* 0x000000d512917223 */ /* 0x080fe200000100d7 */
[----:B------:R-:W-:Y:S01]  /*2700*/  ISETP.GT.AND P4, PT, R216, RZ, PT ;  /* 0x000000ffd800720c */ /* 0x000fe20003f84270 */
[----:B------:R-:W-:Y:S01]  /*2710*/  FADD.FTZ R144, R17, -R144 ;  /* 0x8000009011907221 */ /* 0x000fe20000010000 */
[----:B------:R-:W-:Y:S01]  /*2720*/  MOV R216, UR13 ;  /* 0x0000000d00d87c02 */ /* 0x000fe20008000f00 */
[----:B------:R-:W-:Y:S01]  /*2730*/  FADD.FTZ R145, R15, -R145 ;  /* 0x800000910f917221 */ /* 0x000fe20000010000 */
[----:B------:R-:W-:Y:S01]  /*2740*/  FFMA.FTZ R147, R14, R213, R215 ;  /* 0x000000d50e937223 */ /* 0x000fe200000100d7 */
[C---:B------:R-:W-:Y:S02]  /*2750*/  FMUL.FTZ R144, R21.reuse, R144 ;  /* 0x0000009015907220 */ /* 0x040fe40000410000 */
[----:B------:R-:W-:Y:S01]  /*2760*/  FMUL.FTZ R145, R21, R145 ;  /* 0x0000009115917220 */ /* 0x000fe20000410000 */
[----:B------:R-:W-:-:S02]  /*2770*/  FADD.FTZ R147, R11, -R147 ;  /* 0x800000930b937221 */ /* 0x000fc40000010000 */
[----:B------:R-:W-:Y:S02]  /*2780*/  FSEL R144, R144, RZ, P1 ;  /* 0x000000ff90907208 */ /* 0x000fe40000800000 */
[----:B------:R-:W-:Y:S01]  /*2790*/  FSEL R145, R145, RZ, P1 ;  /* 0x000000ff91917208 */ /* 0x000fe20000800000 */
[----:B------:R-:W-:Y:S02]  /*27a0*/  FMUL.FTZ R147, R21, R147 ;  /* 0x0000009315937220 */ /* 0x000fe40000410000 */
[----:B------:R-:W-:-:S03]  /*27b0*/  FMUL.FTZ R146, R144, R216 ;  /* 0x000000d890927220 */ /* 0x000fc60000410000 */
[----:B------:R-:W-:Y:S02]  /*27c0*/  FSEL R147, R147, RZ, P1 ;  /* 0x000000ff93937208 */ /* 0x000fe40000800000 */
[----:B------:R-:W-:Y:S01]  /*27d0*/  SEL R221, R146, R148, P4 ;  /* 0x0000009492dd7207 */ /* 0x000fe20002000000 */
[----:B------:R-:W-:Y:S01]  /*27e0*/  FFMA.FTZ R146, R16, R213, R215 ;  /* 0x000000d510927223 */ /* 0x000fe200000100d7 */
[----:B------:R-:W-:-:S03]  /*27f0*/  FMUL.FTZ R148, R145, R216 ;  /* 0x000000d891947220 */ /* 0x000fc60000410000 */
[----:B------:R-:W-:Y:S02]  /*2800*/  FADD.FTZ R146, R13, -R146 ;  /* 0x800000920d927221 */ /* 0x000fe40000010000 */
[----:B------:R-:W-:Y:S02]  /*2810*/  SEL R217, R148, R149, P4 ;  /* 0x0000009594d97207 */ /* 0x000fe40002000000 */
[----:B------:R-:W-:-:S05]  /*2820*/  FMUL.FTZ R146, R21, R146 ;  /* 0x0000009215927220 */ /* 0x000fca0000410000 */
[----:B------:R-:W-:-:S05]  /*2830*/  FSEL R146, R146, RZ, P1 ;  /* 0x000000ff92927208 */ /* 0x000fca0000800000 */
[----:B------:R-:W-:-:S05]  /*2840*/  FMUL.FTZ R148, R146, R216 ;  /* 0x000000d892947220 */ /* 0x000fca0000410000 */
[----:B------:R-:W-:Y:S01]  /*2850*/  SEL R150, R148, R150, P4 ;  /* 0x0000009694967207 */ /* 0x000fe20002000000 */
[----:B------:R-:W-:Y:S06]  /*2860*/  @!P3 BRA `(.L_x_23072) ;  /* 0x0000000000e8b947 */ /* 0x000fec0003800000 */
[----:B------:R-:W-:Y:S01]  /*2870*/  FMUL.FTZ R151, R147, R216 ;  /* 0x000000d893977220 */ /* 0x000fe20000410000 */
[----:B------:R-:W-:Y:S06]  /*2880*/  BRA `(.L_x_23072) ;  /* 0x0000000000e07947 */ /* 0x000fec0003800000 */
.L_x_23070:
[----:B------:R-:W-:Y:S02]  /*2890*/  MOV R219, UR20 ;  /* 0x0000001400db7c02 */ /* 0x000fe40008000f00 */
[----:B------:R-:W-:Y:S02]  /*28a0*/  MOV R218, UR21 ;  /* 0x0000001500da7c02 */ /* 0x000fe40008000f00 */
[----:B------:R-:W-:-:S04]  /*28b0*/  ISETP.NE.U32.AND P1, PT, R219, RZ, PT ;  /* 0x000000ffdb00720c */ /* 0x000fc80003f25070 */
[----:B------:R-:W-:-:S13]  /*28c0*/  ISETP.NE.AND.EX P1, PT, R218, RZ, PT, P1 ;  /* 0x000000ffda00720c */ /* 0x000fda0003f25310 */
[----:B------:R-:W-:Y:S05]  /*28d0*/  @P1 BRA `(.L_x_23073) ;  /* 0x00000000006c1947 */ /* 0x000fea0003800000 */
[----:B------:R-:W-:Y:S01]  /*28e0*/  ISETP.GT.AND P4, PT, R216, RZ, PT ;  /* 0x000000ffd800720c */ /* 0x000fe20003f84270 */
[----:B------:R-:W-:Y:S01]  /*28f0*/  @P2 FFMA.FTZ R216, R0, R213, R215 ;  /* 0x000000d500d82223 */ /* 0x000fe200000100d7 */
[----:B------:R-:W-:-:S03]  /*2900*/  MOV R217, R60 ;  /* 0x0000003c00d97202 */ /* 0x000fc60000000f00 */
[----:B------:R-:W-:-:S04]  /*2910*/  @P2 FADD.FTZ R216, R17, -R216 ;  /* 0x800000d811d82221 */ /* 0x000fc80000010000 */
[----:B------:R-:W-:Y:S01]  /*2920*/  @P2 FFMA.FTZ R217, R21, R216, R60 ;  /* 0x000000d815d92223 */ /* 0x000fe2000001003c */
[----:B------:R-:W-:-:S05]  /*2930*/  MOV R216, UR13 ;  /* 0x0000000d00d87c02 */ /* 0x000fca0008000f00 */
[----:B------:R-:W-:-:S05]  /*2940*/  FMUL.FTZ R217, R217, R216 ;  /* 0x000000d8d9d97220 */ /* 0x000fca0000410000 */
[----:B------:R-:W-:Y:S01]  /*2950*/  SEL R221, R217, R148, P4 ;  /* 0x00000094d9dd7207 */ /* 0x000fe20002000000 */
[----:B------:R-:W-:Y:S01]  /*2960*/  @P2 FFMA.FTZ R148, R18, R213, R215 ;  /* 0x000000d512942223 */ /* 0x000fe200000100d7 */
[----:B------:R-:W-:-:S03]  /*2970*/  MOV R217, R61 ;  /* 0x0000003d00d97202 */ /* 0x000fc60000000f00 */
[----:B------:R-:W-:-:S04]  /*2980*/  @P2 FADD.FTZ R148, R15, -R148 ;  /* 0x800000940f942221 */ /* 0x000fc80000010000 */
[----:B------:R-:W-:-:S04]  /*2990*/  @P2 FFMA.FTZ R217, R21, R148, R61 ;  /* 0x0000009415d92223 */ /* 0x000fc8000001003d */
        /* <DEDUP_REMOVED lines=15> */
.L_x_23073:
        /* <DEDUP_REMOVED lines=24> */
.L_x_23072:
[----:B------:R-:W-:Y:S05]  /*2c10*/  BSYNC.RECONVERGENT B1 ;  /* 0x0000000000017941 */ /* 0x000fea0003800200 */
.L_x_23069:
[----:B------:R-:W-:Y:S01]  /*2c20*/  ISETP.NE.U32.AND P1, PT, R219, RZ, PT ;  /* 0x000000ffdb00720c */ /* 0x000fe20003f25070 */
[----:B------:R-:W-:Y:S03]  /*2c30*/  BSSY.RECONVERGENT B1, `(.L_x_23074) ;  /* 0x0000070000017945 */ /* 0x000fe60003800200 */
[----:B------:R-:W-:Y:S02]  /*2c40*/  ISETP.NE.AND.EX P1, PT, R218, RZ, PT, P1 ;  /* 0x000000ffda00720c */ /* 0x000fe40003f25310 */
[----:B------:R-:W0:Y:S11]  /*2c50*/  @P3 LDC.64 R218, c[0x0][0x468] ;  /* 0x00011a00ffda3b82 */ /* 0x000e360000000a00 */
        /* <DEDUP_REMOVED lines=15> */
[----:B------:R-:W-:Y:S02]  /*2d50*/  @P2 FADD.FTZ R147, R5, -R147 ;  /* 0x8000009305932221 */ /* 0x000fe40000010000 */
        /* <DEDUP_REMOVED lines=9> */
[----:B------:R-:W-:-:S05]  /*2df0*/  FMUL.FTZ R217, R146, R216 ;  /* 0x000000d892d97220 */ /* 0x000fca0000410000 */
[----:B0-----:R-:W-:Y:S01]  /*2e00*/  SEL R150, R217, R150, P4 ;  /* 0x00000096d9967207 */ /* 0x001fe20002000000 */
[----:B------:R-:W-:-:S05]  /*2e10*/  FMUL.FTZ R217, R145, R216 ;  /* 0x000000d891d97220 */ /* 0x000fca0000410000 */
[----:B------:R-:W-:Y:S01]  /*2e20*/  SEL R221, R217, R149, P4 ;  /* 0x00000095d9dd7207 */ /* 0x000fe20002000000 */
[----:B------:R-:W-:-:S05]  /*2e30*/  FMUL.FTZ R149, R144, R216 ;  /* 0x000000d890957220 */ /* 0x000fca0000410000 */
[----:B------:R-:W-:Y:S01]  /*2e40*/  SEL R217, R149, R148, P4 ;  /* 0x0000009495d97207 */ /* 0x000fe20002000000 */
[----:B------:R-:W-:Y:S06]  /*2e50*/  @!P3 BRA `(.L_x_23077) ;  /* 0x000000040034b947 */ /* 0x000fec0003800000 */
[----:B------:R-:W-:Y:S01]  /*2e60*/  FMUL.FTZ R151, R147, R216 ;  /* 0x000000d893977220 */ /* 0x000fe20000410000 */
[----:B------:R-:W-:Y:S06]  /*2e70*/  BRA `(.L_x_23077) ;  /* 0x00000004002c7947 */ /* 0x000fec0003800000 */
.L_x_23076:
[----:B------:R-:W-:Y:S01]  /*2e80*/  @P2 FFMA.FTZ R217, R12, R213, R215 ;  /* 0x000000d50cd92223 */ /* 0x000fe200000100d7 */
[----:B0-----:R-:W-:-:S03]  /*2e90*/  MOV R218, R56 ;  /* 0x0000003800da7202 */ /* 0x001fc60000000f00 */
        /* <DEDUP_REMOVED lines=23> */
.L_x_23075:
[----:B------:R-:W-:Y:S05]  /*3010*/  @!P1 BRA `(.L_x_23078) ;  /* 0x0000000000689947 */ /* 0x000fea0003800000 */
[-CC-:B------:R-:W-:Y:S01]  /*3020*/  FFMA.FTZ R144, R12, R213.reuse, R215.reuse ;  /* 0x000000d50c907223 */ /* 0x180fe200000100d7 */
[----:B------:R-:W-:Y:S01]  /*3030*/  ISETP.GT.AND P5, PT, R22, RZ, PT ;  /* 0x000000ff1600720c */ /* 0x000fe20003fa4270 */
[-CC-:B------:R-:W-:Y:S01]  /*3040*/  FFMA.FTZ R145, R10, R213.reuse, R215.reuse ;  /* 0x000000d50a917223 */ /* 0x180fe200000100d7 */
[----:B------:R-:W-:Y:S01]  /*3050*/  FFMA.FTZ R147, R6, R213, R215 ;  /* 0x000000d506937223 */ /* 0x000fe200000100d7 */
[----:B------:R-:W-:Y:S02]  /*3060*/  FADD.FTZ R144, R9, -R144 ;  /* 0x8000009009907221 */ /* 0x000fe40000010000 */
[----:B------:R-:W-:Y:S01]  /*3070*/  FADD.FTZ R145, R7, -R145 ;  /* 0x8000009107917221 */ /* 0x000fe20000010000 */
[----:B------:R-:W-:Y:S01]  /*3080*/  FADD.FTZ R147, R3, -R147 ;  /* 0x8000009303937221 */ /* 0x000fe20000010000 */
[C---:B------:R-:W-:Y:S02]  /*3090*/  FMUL.FTZ R144, R21.reuse, R144 ;  /* 0x0000009015907220 */ /* 0x040fe40000410000 */
[C---:B------:R-:W-:Y:S01]  /*30a0*/  FMUL.FTZ R145, R21.reuse, R145 ;  /* 0x0000009115917220 */ /* 0x040fe20000410000 */
[----:B------:R-:W-:-:S02]  /*30b0*/  FMUL.FTZ R147, R21, R147 ;  /* 0x0000009315937220 */ /* 0x000fc40000410000 */
[----:B------:R-:W-:Y:S02]  /*30c0*/  FSEL R144, R144, RZ, P5 ;  /* 0x000000ff90907208 */ /* 0x000fe40002800000 */
[----:B------:R-:W-:Y:S02]  /*30d0*/  FSEL R145, R145, RZ, P5 ;  /* 0x000000ff91917208 */ /* 0x000fe40002800000 */
[----:B------:R-:W-:Y:S01]  /*30e0*/  FSEL R147, R147, RZ, P5 ;  /* 0x000000ff93937208 */ /* 0x000fe20002800000 */
[----:B------:R-:W-:-:S05]  /*30f0*/  FMUL.FTZ R146, R144, R216 ;  /* 0x000000d890927220 */ /* 0x000fca0000410000 */
[----:B------:R-:W-:Y:S01]  /*3100*/  SEL R217, R146, R148, P4 ;  /* 0x0000009492d97207 */ /* 0x000fe20002000000 */
[----:B------:R-:W-:Y:S01]  /*3110*/  FFMA.FTZ R146, R8, R213, R215 ;  /* 0x000000d508927223 */ /* 0x000fe200000100d7 */
[----:B0-----:R-:W-:-:S03]  /*3120*/  FMUL.FTZ R148, R145, R216 ;  /* 0x000000d891947220 */ /* 0x001fc60000410000 */
        /* <DEDUP_REMOVED lines=9> */
.L_x_23078:
[----:B------:R-:W-:Y:S01]  /*31c0*/  FFMA.FTZ R217, R12, R213, R215 ;  /* 0x000000d50cd97223 */ /* 0x000fe200000100d7 */
[----:B------:R-:W-:-:S03]  /*31d0*/  ISETP.GT.AND P5, PT, R22, RZ, PT ;  /* 0x000000ff1600720c */ /* 0x000fc60003fa4270 */
[----:B------:R-:W-:-:S04]  /*31e0*/  FADD.FTZ R217, R9, -R217 ;  /* 0x800000d909d97221 */ /* 0x000fc80000010000 */
[----:B------:R-:W-:-:S05]  /*31f0*/  FMUL.FTZ R217, R21, R217 ;  /* 0x000000d915d97220 */ /* 0x000fca0000410000 */
[----:B------:R-:W-:-:S05]  /*3200*/  FSEL R217, R217, RZ, P5 ;  /* 0x000000ffd9d97208 */ /* 0x000fca0002800000 */
[----:B0-----:R-:W-:Y:S01]  /*3210*/  @P4 FMUL.FTZ R148, R217, R216 ;  /* 0x000000d8d9944220 */ /* 0x001fe20000410000 */
[----:B------:R-:W-:-:S04]  /*3220*/  FFMA.FTZ R217, R10, R213, R215 ;  /* 0x000000d50ad97223 */ /* 0x000fc800000100d7 */
[----:B------:R-:W-:-:S04]  /*3230*/  FADD.FTZ R217, R7, -R217 ;  /* 0x800000d907d97221 */ /* 0x000fc80000010000 */
[----:B------:R-:W-:-:S05]  /*3240*/  FMUL.FTZ R217, R21, R217 ;  /* 0x000000d915d97220 */ /* 0x000fca0000410000 */
[----:B------:R-:W-:-:S05]  /*3250*/  FSEL R217, R217, RZ, P5 ;  /* 0x000000ffd9d97208 */ /* 0x000fca0002800000 */
[----:B------:R-:W-:Y:S01]  /*3260*/  @P4 FMUL.FTZ R149, R217, R216 ;  /* 0x000000d8d9954220 */ /* 0x000fe20000410000 */
[----:B------:R-:W-:-:S04]  /*3270*/  FFMA.FTZ R217, R8, R213, R215 ;  /* 0x000000d508d97223 */ /* 0x000fc800000100d7 */
[----:B------:R-:W-:Y:S01]  /*3280*/  FADD.FTZ R217, R5, -R217 ;  /* 0x800000d905d97221 */ /* 0x000fe20000010000 */
[----:B------:R-:W-:-:S03]  /*3290*/  MOV R221, R149 ;  /* 0x0000009500dd7202 */ /* 0x000fc60000000f00 */
[----:B------:R-:W-:-:S05]  /*32a0*/  FMUL.FTZ R217, R21, R217 ;  /* 0x000000d915d97220 */ /* 0x000fca0000410000 */
[----:B------:R-:W-:-:S05]  /*32b0*/  FSEL R217, R217, RZ, P5 ;  /* 0x000000ffd9d97208 */ /* 0x000fca0002800000 */
[----:B------:R-:W-:Y:S01]  /*32c0*/  @P4 FMUL.FTZ R150, R217, R216 ;  /* 0x000000d8d9964220 */ /* 0x000fe20000410000 */
[----:B------:R-:W-:-:S04]  /*32d0*/  @P3 FFMA.FTZ R217, R6, R213, R215 ;  /* 0x000000d506d93223 */ /* 0x000fc800000100d7 */
[----:B------:R-:W-:-:S04]  /*32e0*/  @P3 FADD.FTZ R217, R3, -R217 ;  /* 0x800000d903d93221 */ /* 0x000fc80000010000 */
[----:B------:R-:W-:-:S05]  /*32f0*/  @P3 FMUL.FTZ R217, R21, R217 ;  /* 0x000000d915d93220 */ /* 0x000fca0000410000 */
[----:B------:R-:W-:-:S05]  /*3300*/  @P3 FSEL R217, R217, RZ, P5 ;  /* 0x000000ffd9d93208 */ /* 0x000fca0002800000 */
[----:B------:R-:W-:Y:S01]  /*3310*/  @P3 FMUL.FTZ R151, R217, R216 ;  /* 0x000000d8d9973220 */ /* 0x000fe20000410000 */
[----:B------:R-:W-:-:S07]  /*3320*/  MOV R217, R148 ;  /* 0x0000009400d97202 */ /* 0x000fce0000000f00 */
.L_x_23077:
[----:B------:R-:W-:Y:S05]  /*3330*/  BSYNC.RECONVERGENT B1 ;  /* 0x0000000000017941 */ /* 0x000fea0003800200 */
.L_x_23074:
[----:B------:R-:W0:Y:S01]  /*3340*/  @P1 LDC.64 R148, c[0x0][0x478] ;  /* 0x00011e00ff941b82 */ /* 0x000e220000000a00 */
[----:B------:R-:W-:Y:S01]  /*3350*/  @P1 IADD3 R218, PT, PT, R214, 0x20, RZ ;  /* 0x00000020d6da1810 */ /* 0x000fe20007ffe0ff */
[----:B------:R-:W-:Y:S04]  /*3360*/  BSSY.RECONVERGENT B1, `(.L_x_23079) ;  /* 0x000006f000017945 */ /* 0x000fe80003800200 */
[----:B0-----:R-:W-:Y:S01]  /*3370*/  @P1 IMAD.WIDE.U32 R148, R218, 0x10, R148 ;  /* 0x00000010da941825 */ /* 0x001fe200078e0094 */
[----:B------:R-:W-:-:S04]  /*3380*/  @P3 IADD3 R218, PT, PT, R212, 0x20, RZ ;  /* 0x00000020d4da3810 */ /* 0x000fc80007ffe0ff */
[----:B------:R0:W-:Y:S02]  /*3390*/  @P1 STG.E.128 desc[UR6][R148.64], R144 ;  /* 0x0000009094001986 */ /* 0x0001e4000c101d06 */
[----:B0-----:R-:W0:Y:S02]  /*33a0*/  @P3 LDC.64 R148, c[0x0][0x468] ;  /* 0x00011a00ff943b82 */ /* 0x001e240000000a00 */
[----:B0-----:R-:W-:Y:S01]  /*33b0*/  @P3 IMAD.WIDE.U32 R218, R218, 0x10, R148 ;  /* 0x00000010dada3825 */ /* 0x001fe200078e0094 */
[----:B------:R-:W-:Y:S02]  /*33c0*/  MOV R149, R221 ;  /* 0x000000dd00957202 */ /* 0x000fe40000000f00 */
        /* <DEDUP_REMOVED lines=29> */
.L_x_23081:
        /* <DEDUP_REMOVED lines=25> */
.L_x_23080:
        /* <DEDUP_REMOVED lines=27> */
.L_x_23083:
        /* <DEDUP_REMOVED lines=23> */
.L_x_23082:
[----:B------:R-:W-:Y:S05]  /*3a50*/  BSYNC.RECONVERGENT B1 ;  /* 0x0000000000017941 */ /* 0x000fea0003800200 */
.L_x_23079:
        /* <DEDUP_REMOVED lines=38> */
.L_x_23086:
        /* <DEDUP_REMOVED lines=25> */
.L_x_23085:
        /* <DEDUP_REMOVED lines=27> */
.L_x_23088:
        /* <DEDUP_REMOVED lines=23> */
.L_x_23087:
[----:B------:R-:W-:Y:S05]  /*4170*/  BSYNC.RECONVERGENT B1 ;  /* 0x0000000000017941 */ /* 0x000fea0003800200 */
.L_x_23084:
        /* <DEDUP_REMOVED lines=38> */
.L_x_23091:
        /* <DEDUP_REMOVED lines=25> */
.L_x_23090:
        /* <DEDUP_REMOVED lines=27> */
.L_x_23093:
        /* <DEDUP_REMOVED lines=23> */
.L_x_23092:
[----:B------:R-:W-:Y:S05]  /*4890*/  BSYNC.RECONVERGENT B1 ;  /* 0x0000000000017941 */ /* 0x000fea0003800200 */
.L_x_23089:
        /* <DEDUP_REMOVED lines=38> */
.L_x_23096:
        /* <DEDUP_REMOVED lines=25> */
.L_x_23095:
        /* <DEDUP_REMOVED lines=27> */
.L_x_23098:
        /* <DEDUP_REMOVED lines=23> */
.L_x_23097:
[----:B------:R-:W-:Y:S05]  /*4fb0*/  BSYNC.RECONVERGENT B1 ;  /* 0x0000000000017941 */ /* 0x000fea0003800200 */
.L_x_23094:
        /* <DEDUP_REMOVED lines=38> */
.L_x_23101:
        /* <DEDUP_REMOVED lines=25> */
.L_x_23100:
        /* <DEDUP_REMOVED lines=27> */
.L_x_23103:
        /* <DEDUP_REMOVED lines=23> */
.L_x_23102:
[----:B------:R-:W-:Y:S05]  /*56d0*/  BSYNC.RECONVERGENT B1 ;  /* 0x0000000000017941 */ /* 0x000fea0003800200 */
.L_x_23099:
        /* <DEDUP_REMOVED lines=38> */
.L_x_23106:
        /* <DEDUP_REMOVED lines=25> */
.L_x_23105:
        /* <DEDUP_REMOVED lines=27> */
.L_x_23108:
        /* <DEDUP_REMOVED lines=23> */
.L_x_23107:
[----:B------:R-:W-:Y:S05]  /*5df0*/  BSYNC.RECONVERGENT B1 ;  /* 0x0000000000017941 */ /* 0x000fea0003800200 */
.L_x_23104:
        /* <DEDUP_REMOVED lines=38> */
.L_x_23111:
        /* <DEDUP_REMOVED lines=25> */
.L_x_23110:
        /* <DEDUP_REMOVED lines=27> */
.L_x_23113:
        /* <DEDUP_REMOVED lines=23> */
.L_x_23112:
[----:B------:R-:W-:Y:S05]  /*6510*/  BSYNC.RECONVERGENT B1 ;  /* 0x0000000000017941 */ /* 0x000fea0003800200 */
.L_x_23109:
        /* <DEDUP_REMOVED lines=24> */
[----:B------:R-:W-:Y:S01]  /*66a0*/  @P2 FADD.FTZ R147, R211, -R147 ;  /* 0x80000093d3932221 */ /* 0x000fe20000010000 */
[----:B------:R-:W-:Y:S01]  /*66b0*/  MOV R145, R25 ;  /* 0x0000001900917202 */ /* 0x000fe20000000f00 */
[C---:B------:R-:W-:Y:S01]  /*66c0*/  @P2 FFMA.FTZ R145, R21.reuse, R146, R25 ;  /* 0x0000009215912223 */ /* 0x040fe20000010019 */
[----:B------:R-:W-:Y:S01]  /*66d0*/  MOV R146, R26 ;  /* 0x0000001a00927202 */ /* 0x000fe20000000f00 */
[----:B------:R-:W-:Y:S01]  /*66e0*/  @P2 FFMA.FTZ R146, R21, R147, R26 ;  /* 0x0000009315922223 */ /* 0x000fe2000001001a */
[----:B------:R-:W-:-:S03]  /*66f0*/  MOV R147, R22 ;  /* 0x0000001600937202 */ /* 0x000fc60000000f00 */
        /* <DEDUP_REMOVED lines=9> */
.L_x_23116:
[----:B------:R-:W-:Y:S01]  /*6790*/  @P2 FFMA.FTZ R22, R179, R213, R215 ;  /* 0x000000d5b3162223 */ /* 0x000fe200000100d7 */
[----:B------:R-:W-:-:S03]  /*67a0*/  MOV R217, R24 ;  /* 0x0000001800d97202 */ /* 0x000fc60000000f00 */
[----:B------:R-:W-:-:S04]  /*67b0*/  @P2 FADD.FTZ R22, R209, -R22 ;  /* 0x80000016d1162221 */ /* 0x000fc80000010000 */
[----:B------:R-:W-:-:S04]  /*67c0*/  @P2 FFMA.FTZ R217, R21, R22, R24 ;  /* 0x0000001615d92223 */ /* 0x000fc80000010018 */
[----:B------:R-:W-:Y:S01]  /*67d0*/  FMUL.FTZ R22, R217, R216 ;  /* 0x000000d8d9167220 */ /* 0x000fe20000410000 */
[----:B------:R-:W-:-:S04]  /*67e0*/  MOV R217, R25 ;  /* 0x0000001900d97202 */ /* 0x000fc80000000f00 */
[----:B0-----:R-:W-:Y:S01]  /*67f0*/  SEL R148, R22, R148, P4 ;  /* 0x0000009416947207 */ /* 0x001fe20002000000 */
        /* <DEDUP_REMOVED lines=18> */
.L_x_23115:
[----:B------:R-:W-:Y:S05]  /*6920*/  @!P1 BRA `(.L_x_23118) ;  /* 0x00000000006c9947 */ /* 0x000fea0003800000 */
[----:B------:R-:W-:Y:S01]  /*6930*/  ISETP.GT.AND P0, PT, R22, RZ, PT ;  /* 0x000000ff1600720c */ /* 0x000fe20003f04270 */
[-CC-:B------:R-:W-:Y:S01]  /*6940*/  FFMA.FTZ R22, R179, R213.reuse, R215.reuse ;  /* 0x000000d5b3167223 */ /* 0x180fe200000100d7 */
[----:B------:R-:W-:-:S03]  /*6950*/  FFMA.FTZ R146, R181, R213, R215 ;  /* 0x000000d5b5927223 */ /* 0x000fc600000100d7 */
[----:B------:R-:W-:Y:S01]  /*6960*/  FADD.FTZ R22, R209, -R22 ;  /* 0x80000016d1167221 */ /* 0x000fe20000010000 */
[----:B------:R-:W-:-:S03]  /*6970*/  FADD.FTZ R146, R211, -R146 ;  /* 0x80000092d3927221 */ /* 0x000fc60000010000 */
[----:B------:R-:W-:-:S05]  /*6980*/  FMUL.FTZ R22, R21, R22 ;  /* 0x0000001615167220 */ /* 0x000fca0000410000 */
[----:B------:R-:W-:-:S05]  /*6990*/  FSEL R144, R22, RZ, P0 ;  /* 0x000000ff16907208 */ /* 0x000fca0000000000 */
[----:B------:R-:W-:-:S05]  /*69a0*/  FMUL.FTZ R22, R144, R216 ;  /* 0x000000d890167220 */ /* 0x000fca0000410000 */
[----:B0-----:R-:W-:Y:S01]  /*69b0*/  SEL R148, R22, R148, P4 ;  /* 0x0000009416947207 */ /* 0x001fe20002000000 */
        /* <DEDUP_REMOVED lines=18> */
.L_x_23118:
[----:B------:R-:W-:Y:S01]  /*6ae0*/  ISETP.GT.AND P0, PT, R22, RZ, PT ;  /* 0x000000ff1600720c */ /* 0x000fe20003f04270 */
[----:B------:R-:W-:-:S04]  /*6af0*/  FFMA.FTZ R22, R179, R213, R215 ;  /* 0x000000d5b3167223 */ /* 0x000fc800000100d7 */
        /* <DEDUP_REMOVED lines=17> */
[-C--:B------:R-:W-:Y:S02]  /*6c10*/  @P3 FMUL.FTZ R151, R22, R216.reuse ;  /* 0x000000d816973220 */ /* 0x080fe40000410000 */
[----:B------:R-:W-:-:S07]  /*6c20*/  @P4 FMUL.FTZ R150, R21, R216 ;  /* 0x000000d815964220 */ /* 0x000fce0000410000 */
.L_x_23117:
[----:B------:R-:W-:Y:S05]  /*6c30*/  BSYNC.RECONVERGENT B1 ;  /* 0x0000000000017941 */ /* 0x000fea0003800200 */
.L_x_23114:
[----:B------:R-:W0:Y:S01]  /*6c40*/  @P1 LDC.64 R216, c[0x0][0x478] ;  /* 0x00011e00ffd81b82 */ /* 0x000e220000000a00 */
[----:B------:R-:W-:-:S05]  /*6c50*/  @P1 IADD3 R21, PT, PT, R214, 0x120, RZ ;  /* 0x00000120d6151810 */ /* 0x000fca0007ffe0ff */
[----:B0-----:R-:W-:Y:S01]  /*6c60*/  @P1 IMAD.WIDE.U32 R214, R21, 0x10, R216 ;  /* 0x0000001015d61825 */ /* 0x001fe200078e00d8 */
[----:B------:R-:W-:-:S04]  /*6c70*/  @P3 IADD3 R21, PT, PT, R212, 0x120, RZ ;  /* 0x00000120d4153810 */ /* 0x000fc80007ffe0ff */
        /* <DEDUP_REMOVED lines=8> */
.L_x_23064:
[----:B------:R-:W-:Y:S05]  /*6d00*/  BSYNC B0 ;  /* 0x0000000000007941 */ /* 0x000fea0003800000 */
.L_x_23063:
        /* <DEDUP_REMOVED lines=224> */
.L_x_23068:
[----:B0-----:R-:W-:Y:S01]  /*7b10*/  HFMA2 R218, -RZ, RZ, 0, 5.9604644775390625e-08 ;  /* 0x00000001ffda7431 */ /* 0x001fe200000001ff */
[----:B------:R-:W-:Y:S01]  /*7b20*/  BSSY B1, `(.L_x_23120) ;  /* 0x0000006000017945 */ /* 0x000fe20003800000 */
[----:B------:R-:W-:Y:S02]  /*7b30*/  MOV R215, 0x1f ;  /* 0x0000001f00d77802 */ /* 0x000fe40000000f00 */
[----:B------:R-:W-:-:S07]  /*7b40*/  MOV R214, 0xffffffff ;  /* 0xffffffff00d67802 */ /* 0x000fce0000000f00 */
[----:B------:R-:W-:Y:S05]  /*7b50*/  WARPSYNC.COLLECTIVE R214, `(.L_x_23121) ;  /* 0x00000000d6087348 */ /* 0x000fea0003c00000 */
[----:B------:R0:W1:Y:S02]  /*7b60*/  SHFL.BFLY P1, R220, R217, R218, R215 ;  /* 0x0c0000dad9dc7389 */ /* 0x00006400000200d7 */
[----:B01----:R-:W-:Y:S05]  /*7b70*/  ENDCOLLECTIVE ;  /* 0x000000000000791b */ /* 0x003fea0003800000 */
.L_x_23121:
[----:B------:R-:W-:Y:S05]  /*7b80*/  BSYNC B1 ;  /* 0x0000000000017941 */ /* 0x000fea0003800000 */
.L_x_23120:
        /* <DEDUP_REMOVED lines=9> */
.L_x_23122:
        /* <DEDUP_REMOVED lines=8> */
.L_x_23123:
[----:B------:R-:W-:Y:S02]  /*7ca0*/  MOV R217, R222 ;  /* 0x000000de00d97202 */ /* 0x000fe40000000f00 */
[----:B------:R-:W-:-:S05]  /*7cb0*/  MOV R214, R220 ;  /* 0x000000dc00d67202 */ /* 0x000fca0000000f00 */
[----:B------:R-:W-:Y:S01]  /*7cc0*/  FADD.FTZ R219, R219, R214 ;  /* 0x000000d6dbdb7221 */ /* 0x000fe20000010000 */
[----:B------:R-:W-:-:S07]  /*7cd0*/  MOV R214, 0xffffffff ;  /* 0xffffffff00d67802 */ /* 0x000fce0000000f00 */
[----:B------:R-:W-:Y:S05]  /*7ce0*/  WARPSYNC.COLLECTIVE R214, `(.L_x_23124) ;  /* 0x00000000d6087348 */ /* 0x000fea0003c00000 */
[----:B------:R0:W1:Y:S02]  /*7cf0*/  SHFL.BFLY P1, R220, R217, R218, R215 ;  /* 0x0c0000dad9dc7389 */ /* 0x00006400000200d7 */
[----:B01----:R-:W-:Y:S05]  /*7d00*/  ENDCOLLECTIVE ;  /* 0x000000000000791b */ /* 0x003fea0003800000 */
.L_x_23124:
        /* <DEDUP_REMOVED lines=8> */
.L_x_23125:
[----:B------:R-:W-:Y:S02]  /*7d90*/  MOV R217, R222 ;  /* 0x000000de00d97202 */ /* 0x000fe40000000f00 */
[----:B------:R-:W-:-:S05]  /*7da0*/  MOV R214, R220 ;  /* 0x000000dc00d67202 */ /* 0x000fca0000000f00 */
[----:B------:R-:W-:Y:S01]  /*7db0*/  FADD.FTZ R219, R219, R214 ;  /* 0x000000d6dbdb7221 */ /* 0x000fe20000010000 */
[----:B------:R-:W-:-:S07]  /*7dc0*/  MOV R214, 0xffffffff ;  /* 0xffffffff00d67802 */ /* 0x000fce0000000f00 */
[----:B------:R-:W-:Y:S05]  /*7dd0*/  WARPSYNC.COLLECTIVE R214, `(.L_x_23126) ;  /* 0x00000000d6087348 */ /* 0x000fea0003c00000 */
[----:B------:R0:W1:Y:S02]  /*7de0*/  SHFL.BFLY P1, R220, R217, R218, R215 ;  /* 0x0c0000dad9dc7389 */ /* 0x00006400000200d7 */
[----:B01----:R-:W-:Y:S05]  /*7df0*/  ENDCOLLECTIVE ;  /* 0x000000000000791b */ /* 0x003fea0003800000 */
.L_x_23126:
        /* <DEDUP_REMOVED lines=8> */
.L_x_23127:
[----:B------:R-:W-:Y:S02]  /*7e80*/  MOV R217, R222 ;  /* 0x000000de00d97202 */ /* 0x000fe40000000f00 */
[----:B------:R-:W-:-:S05]  /*7e90*/  MOV R214, R220 ;  /* 0x000000dc00d67202 */ /* 0x000fca0000000f00 */
[----:B------:R-:W-:Y:S01]  /*7ea0*/  FADD.FTZ R219, R219, R214 ;  /* 0x000000d6dbdb7221 */ /* 0x000fe20000010000 */
[----:B------:R-:W-:-:S07]  /*7eb0*/  MOV R214, 0xffffffff ;  /* 0xffffffff00d67802 */ /* 0x000fce0000000f00 */
[----:B------:R-:W-:Y:S05]  /*7ec0*/  WARPSYNC.COLLECTIVE R214, `(.L_x_23128) ;  /* 0x00000000d6087348 */ /* 0x000fea0003c00000 */
[----:B------:R0:W1:Y:S02]  /*7ed0*/  SHFL.BFLY P1, R220, R217, R218, R215 ;  /* 0x0c0000dad9dc7389 */ /* 0x00006400000200d7 */
[----:B01----:R-:W-:Y:S05]  /*7ee0*/  ENDCOLLECTIVE ;  /* 0x000000000000791b */ /* 0x003fea0003800000 */
.L_x_23128:
        /* <DEDUP_REMOVED lines=8> */
.L_x_23129:
[----:B------:R-:W-:Y:S02]  /*7f70*/  MOV R217, R222 ;  /* 0x000000de00d97202 */ /* 0x000fe40000000f00 */
[----:B------:R-:W-:-:S07]  /*7f80*/  MOV R221, R220 ;  /* 0x000000dc00dd7202 */ /* 0x000fce0000000f00 */
[----:B------:R-:W-:Y:S05]  /*7f90*/  WARPSYNC.COLLECTIVE R214, `(.L_x_23130) ;  /* 0x00000000d6087348 */ /* 0x000fea0003c00000 */
[----:B------:R0:W1:Y:S02]  /*7fa0*/  SHFL.BFLY P1, R220, R217, R218, R215 ;  /* 0x0c0000dad9dc7389 */ /* 0x00006400000200d7 */
[----:B01----:R-:W-:Y:S05]  /*7fb0*/  ENDCOLLECTIVE ;  /* 0x000000000000791b */ /* 0x003fea0003800000 */
.L_x_23130:
[----:B------:R-:W-:Y:S01]  /*7fc0*/  MOV R214, R220 ;  /* 0x000000dc00d67202 */ /* 0x000fe20000000f00 */
[----:B------:R-:W-:Y:S06]  /*7fd0*/  BRA `(.L_x_23131) ;  /* 0xffffffa000e07947 */ /* 0x000fec000383ffff */
.L_x_23132:
        /* <DEDUP_REMOVED lines=10> */
.L_x_25535:


//--------------------- .text._ZN10layer_norm13ln_bwd_kernelINS_13Kernel_traitsIfffffjLj1280ELj1ELj4ELj1ELj16ENS_18Kernel_traits_baseILj1280EfffffjLj128EEEEELb0ELb1ELb0ELb0EEEvNS_9BwdParamsE --------------------------
	.section	.text._ZN10layer_norm13ln_bwd_kernelINS_13Kernel_traitsIfffffjLj1280ELj1ELj4ELj1ELj16ENS_18Kernel_traits_baseILj1280EfffffjLj128EEEEELb0ELb1ELb0ELb0EEEvNS_9BwdParamsE,"ax",@progbits
	.align	128
        .global         _ZN10layer_norm13ln_bwd_kernelINS_13Kernel_traitsIfffffjLj1280ELj1ELj4ELj1ELj16ENS_18Kernel_traits_baseILj1280EfffffjLj128EEEEELb0ELb1ELb0ELb0EEEvNS_9BwdParamsE
        .type           _ZN10layer_norm13ln_bwd_kernelINS_13Kernel_traitsIfffffjLj1280ELj1ELj4ELj1ELj16ENS_18Kernel_traits_baseILj1280EfffffjLj128EEEEELb0ELb1ELb0ELb0EEEvNS_9BwdParamsE,@function
        .size           _ZN10layer_norm13ln_bwd_kernelINS_13Kernel_traitsIfffffjLj1280ELj1ELj4ELj1ELj16ENS_18Kernel_traits_baseILj1280EfffffjLj128EEEEELb0ELb1ELb0ELb0EEEvNS_9BwdParamsE,(.L_x_25536 - _ZN10layer_norm13ln_bwd_kernelINS_13Kernel_traitsIfffffjLj1280ELj1ELj4ELj1ELj16ENS_18Kernel_traits_baseILj1280EfffffjLj128EEEEELb0ELb1ELb0ELb0EEEvNS_9BwdParamsE)
        .other          _ZN10layer_norm13ln_bwd_kernelINS_13Kernel_traitsIfffffjLj1280ELj1ELj4ELj1ELj16ENS_18Kernel_traits_baseILj1280EfffffjLj128EEEEELb0ELb1ELb0ELb0EEEvNS_9BwdParamsE,@"STO_CUDA_ENTRY STV_DEFAULT"
_ZN10layer_norm13ln_bwd_kernelINS_13Kernel_traitsIfffffjLj1280ELj1ELj4ELj1ELj16ENS_18Kernel_traits_baseILj1280EfffffjLj128EEEEELb0ELb1ELb0ELb0EEEvNS_9BwdParamsE:
.text._ZN10layer_norm13ln_bwd_kernelINS_13Kernel_traitsIfffffjLj1280ELj1ELj4ELj1ELj16ENS_18Kernel_traits_baseILj1280EfffffjLj128EEEEELb0ELb1ELb0ELb0EEEvNS_9BwdParamsE:
        /* <DEDUP_REMOVED lines=18> */
[----:B------:R-:W0:Y:S04]  /*0120*/  LDL.64 R20, [R1+0x158] ;  /* 0x0001580001147983 */ /* 0x000e280000100a00 */
[----:B------:R-:W0:Y:S04]  /*0130*/  LDL.64 R22, [R1+0x160] ;  /* 0x0001600001167983 */ /* 0x000e280000100a00 */
[----:B------:R-:W3:Y:S04]  /*0140*/  LDL.64 R44, [R1+0x148] ;  /* 0x00014800012c7983 */ /* 0x000ee80000100a00 */
[----:B------:R-:W3:Y:S04]  /*0150*/  LDL.64 R46, [R1+0x150] ;  /* 0x00015000012e7983 */ /* 0x000ee80000100a00 */
[----:B------:R-:W4:Y:S04]  /*0160*/  LDL.64 R40, [R1+0x138] ;  /* 0x0001380001287983 */ /* 0x000f280000100a00 */
[----:B------:R-:W4:Y:S04]  /*0170*/  LDL.64 R42, [R1+0x140] ;  /* 0x00014000012a7983 */ /* 0x000f280000100a00 */
[----:B------:R-:W2:Y:S04]  /*0180*/  LDL.64 R36, [R1+0x128] ;  /* 0x0001280001247983 */ /* 0x000ea80000100a00 */
[----:B------:R-:W2:Y:S01]  /*0190*/  LDL.64 R38, [R1+0x130] ;  /* 0x0001300001267983 */ /* 0x000ea20000100a00 */
[----:B------:R-:W-:-:S03]  /*01a0*/  LEA.HI.SX32 R0, R0, R3, 0x1e ;  /* 0x0000000300007211 */ /* 0x000fc600078ff2ff */
[----:B------:R-:W2:Y:S01]  /*01b0*/  LDL.64 R28, [R1+0x118] ;  /* 0x00011800011c7983 */ /* 0x000ea20000100a00 */
[----:B------:R-:W-:-:S03]  /*01c0*/  ISETP.GE.U32.AND P6, PT, R0, 0x20, PT ;  /* 0x000000200000780c */ /* 0x000fc60003fc6070 */
[----:B------:R-:W2:Y:S04]  /*01d0*/  LDL.64 R30, [R1+0x120] ;  /* 0x00012000011e7983 */ /* 0x000ea80000100a00 */
[----:B------:R-:W2:Y:S04]  /*01e0*/  LDL.64 R24, [R1+0x108] ;  /* 0x0001080001187983 */ /* 0x000ea80000100a00 */
[----:B------:R-:W2:Y:S01]  /*01f0*/  LDL.64 R26, [R1+0x110] ;  /* 0x00011000011a7983 */ /* 0x000ea20000100a00 */
[----:B------:R-:W-:Y:S01]  /*0200*/  ISETP.GE.U32.AND P0, PT, R0, 0x40, PT ;  /* 0x000000400000780c */ /* 0x000fe20003f06070 */
[----:B-----5:R-:W5:Y:S01]  /*0210*/  @P6 LDC.64 R2, c[0x0][0x3d0] ;  /* 0x0000f400ff026b82 */ /* 0x020f620000000a00 */
[----:B------:R-:W-:-:S02]  /*0220*/  MOV R33, R14 ;  /* 0x0000000e00217202 */ /* 0x000fc40000000f00 */
[C---:B------:R-:W-:Y:S02]  /*0230*/  ISETP.GE.U32.AND P1, PT, R0.reuse, 0x60, PT ;  /* 0x000000600000780c */ /* 0x040fe40003f26070 */
[C---:B------:R-:W-:Y:S02]  /*0240*/  ISETP.GE.U32.AND P2, PT, R0.reuse, 0x80, PT ;  /* 0x000000800000780c */ /* 0x040fe40003f46070 */
[C---:B------:R-:W-:Y:S01]  /*0250*/  ISETP.GE.U32.AND P3, PT, R0.reuse, 0xa0, PT ;  /* 0x000000a00000780c */ /* 0x040fe20003f66070 */
[----:B------:R-:W1:Y:S01]  /*0260*/  @P6 LDC.64 R4, c[0x0][0x3e8] ;  /* 0x0000fa00ff046b82 */ /* 0x000e620000000a00 */
[----:B------:R-:W-:-:S07]  /*0270*/  ISETP.GE.U32.AND P4, PT, R0, 0xc0, PT ;  /* 0x000000c00000780c */ /* 0x000fce0003f86070 */
[----:B------:R-:W1:Y:S01]  /*0280*/  @P0 LDC.64 R6, c[0x0][0x3d0] ;  /* 0x0000f400ff060b82 */ /* 0x000e620000000a00 */
[----:B-----5:R-:W-:-:S07]  /*0290*/  @P6 IMAD.WIDE.U32 R2, R33, 0x10, R2 ;  /* 0x0000001021026825 */ /* 0x020fce00078e0002 */
[----:B------:R-:W5:Y:S01]  /*02a0*/  @P0 LDC.64 R8, c[0x0][0x3e8] ;  /* 0x0000fa00ff080b82 */ /* 0x000f620000000a00 */
[C---:B-1----:R-:W-:Y:S01]  /*02b0*/  @P6 IMAD.WIDE.U32 R4, R33.reuse, 0x10, R4 ;  /* 0x0000001021046825 */ /* 0x042fe200078e0004 */
[----:B------:R-:W-:-:S06]  /*02c0*/  @P6 LOP3.LUT R33, R33, 0x20, RZ, 0xfc, !PT ;  /* 0x0000002021216812 */ /* 0x000fcc00078efcff */
[----:B------:R-:W1:Y:S01]  /*02d0*/  @P1 LDC.64 R10, c[0x0][0x3d0] ;  /* 0x0000f400ff0a1b82 */ /* 0x000e620000000a00 */
[----:B------:R-:W-:-:S07]  /*02e0*/  @P0 IMAD.WIDE.U32 R6, R33, 0x10, R6 ;  /* 0x0000001021060825 */ /* 0x000fce00078e0006 */
[----:B------:R-:W1:Y:S01]  /*02f0*/  @P1 LDC.64 R12, c[0x0][0x3e8] ;  /* 0x0000fa00ff0c1b82 */ /* 0x000e620000000a00 */
[----:B-----5:R-:W-:-:S07]  /*0300*/  @P0 IMAD.WIDE.U32 R8, R33, 0x10, R8 ;  /* 0x0000001021080825 */ /* 0x020fce00078e0008 */
[----:B------:R-:W5:Y:S01]  /*0310*/  @P2 LDC.64 R14, c[0x0][0x3d0] ;  /* 0x0000f400ff0e2b82 */ /* 0x000f620000000a00 */
[----:B------:R-:W-:-:S07]  /*0320*/  ISETP.GE.U32.AND P5, PT, R0, 0xe0, PT ;  /* 0x000000e00000780c */ /* 0x000fce0003fa6070 */
[----:B------:R-:W5:Y:S08]  /*0330*/  @P2 LDC.64 R16, c[0x0][0x3e8] ;  /* 0x0000fa00ff102b82 */ /* 0x000f700000000a00 */
[----:B------:R-:W5:Y:S01]  /*0340*/  @P3 LDC.64 R18, c[0x0][0x3d0] ;  /* 0x0000f400ff123b82 */ /* 0x000f620000000a00 */
[----:B0-----:R0:W5:Y:S01]  /*0350*/  @P6 LDG.E.128 R20, desc[UR6][R2.64] ;  /* 0x0000000602146981 */ /* 0x001162000c1e1d00 */
[----:B------:R-:W-:-:S03]  /*0360*/  @P0 IADD3 R33, PT, PT, R33, 0x20, RZ ;  /* 0x0000002021210810 */ /* 0x000fc60007ffe0ff */
[----:B---3--:R3:W5:Y:S04]  /*0370*/  @P6 LDG.E.128 R44, desc[UR6][R4.64] ;  /* 0x00000006042c6981 */ /* 0x008768000c1e1d00 */
[----:B----4-:R-:W4:Y:S04]  /*0380*/  @P0 LDG.E.128 R40, desc[UR6][R6.64] ;  /* 0x0000000606280981 */ /* 0x010f28000c1e1d00 */
[----:B--2---:R-:W2:Y:S01]  /*0390*/  @P0 LDG.E.128 R36, desc[UR6][R8.64] ;  /* 0x0000000608240981 */ /* 0x004ea2000c1e1d00 */
[C---:B-1----:R-:W-:Y:S01]  /*03a0*/  @P1 IMAD.WIDE.U32 R10, R33.reuse, 0x10, R10 ;  /* 0x00000010210a1825 */ /* 0x042fe200078e000a */
[----:B0-----:R-:W0:Y:S03]  /*03b0*/  @P4 LDC.64 R2, c[0x0][0x3d0] ;  /* 0x0000f400ff024b82 */ /* 0x001e260000000a00 */
[----:B------:R-:W-:Y:S01]  /*03c0*/  @P1 IMAD.WIDE.U32 R12, R33, 0x10, R12 ;  /* 0x00000010210c1825 */ /* 0x000fe200078e000c */
[----:B------:R-:W2:Y:S04]  /*03d0*/  @P1 LDG.E.128 R28, desc[UR6][R10.64] ;  /* 0x000000060a1c1981 */ /* 0x000ea8000c1e1d00 */
[----:B---3--:R-:W1:Y:S01]  /*03e0*/  @P5 LDC.64 R4, c[0x0][0x3d0] ;  /* 0x0000f400ff045b82 */ /* 0x008e620000000a00 */
[----:B------:R-:W3:Y:S04]  /*03f0*/  @P1 LDG.E.128 R24, desc[UR6][R12.64] ;  /* 0x000000060c181981 */ /* 0x000ee8000c1e1d00 */
[----:B-----5:R5:W-:Y:S04]  /*0400*/  @P6 STL.64 [R1+0x158], R20 ;  /* 0x0001581401006387 */ /* 0x020be80000100a00 */
[----:B------:R0:W-:Y:S04]  /*0410*/  @P6 STL.64 [R1+0x160], R22 ;  /* 0x0001601601006387 */ /* 0x0001e80000100a00 */
[----:B------:R1:W-:Y:S04]  /*0420*/  @P6 STL.64 [R1+0x148], R44 ;  /* 0x0001482c01006387 */ /* 0x0003e80000100a00 */
[----:B------:R2:W-:Y:S01]  /*0430*/  @P6 STL.64 [R1+0x150], R46 ;  /* 0x0001502e01006387 */ /* 0x0005e20000100a00 */
[----:B-----5:R-:W5:Y:S03]  /*0440*/  @P3 LDC.64 R20, c[0x0][0x3e8] ;  /* 0x0000fa00ff143b82 */ /* 0x020f660000000a00 */
[----:B------:R-:W5:Y:S04]  /*0450*/  LDL.64 R88, [R1+0xf8] ;  /* 0x0000f80001587983 */ /* 0x000f680000100a00 */
[----:B------:R-:W5:Y:S01]  /*0460*/  LDL.64 R90, [R1+0x100] ;  /* 0x00010000015a7983 */ /* 0x000f620000100a00 */
[----:B0-----:R-:W0:Y:S03]  /*0470*/  @P4 LDC.64 R22, c[0x0][0x3e8] ;  /* 0x0000fa00ff164b82 */ /* 0x001e260000000a00 */
[----:B------:R-:W5:Y:S04]  /*0480*/  LDL.64 R84, [R1+0xe8] ;  /* 0x0000e80001547983 */ /* 0x000f680000100a00 */
        /* <DEDUP_REMOVED lines=19> */
[----:B-1----:R-:W5:Y:S04]  /*05c0*/  LDL.64 R44, [R1+0x48] ;  /* 0x00004800012c7983 */ /* 0x002f680000100a00 */
[----:B----4-:R1:W-:Y:S04]  /*05d0*/  @P0 STL.64 [R1+0x138], R40 ;  /* 0x0001382801000387 */ /* 0x0103e80000100a00 */
[----:B------:R4:W-:Y:S04]  /*05e0*/  @P0 STL.64 [R1+0x140], R42 ;  /* 0x0001402a01000387 */ /* 0x0009e80000100a00 */
[----:B--2---:R-:W2:Y:S04]  /*05f0*/  LDL.64 R46, [R1+0x50] ;  /* 0x00005000012e7983 */ /* 0x004ea80000100a00 */
[----:B-1----:R-:W2:Y:S04]  /*0600*/  LDL.64 R40, [R1+0x38] ;  /* 0x0000380001287983 */ /* 0x002ea80000100a00 */
[----:B----4-:R-:W4:Y:S04]  /*0610*/  LDL.64 R42, [R1+0x40] ;  /* 0x00004000012a7983 */ /* 0x010f280000100a00 */
[----:B------:R1:W-:Y:S04]  /*0620*/  @P0 STL.64 [R1+0x128], R36 ;  /* 0x0001282401000387 */ /* 0x0003e80000100a00 */
[----:B------:R3:W-:Y:S04]  /*0630*/  @P0 STL.64 [R1+0x130], R38 ;  /* 0x0001302601000387 */ /* 0x0007e80000100a00 */
[----:B-1----:R-:W4:Y:S04]  /*0640*/  LDL.64 R36, [R1+0x28] ;  /* 0x0000280001247983 */ /* 0x002f280000100a00 */
[----:B---3--:R-:W3:Y:S01]  /*0650*/  LDL.64 R38, [R1+0x30] ;  /* 0x0000300001267983 */ /* 0x008ee20000100a00 */
[----:B------:R-:W-:-:S03]  /*0660*/  ISETP.GE.U32.AND P6, PT, R0, 0x100, PT ;  /* 0x000001000000780c */ /* 0x000fc60003fc6070 */
[----:B------:R-:W-:Y:S01]  /*0670*/  @P1 STL.64 [R1+0x118], R28 ;  /* 0x0001181c01001387 */ /* 0x000fe20000100a00 */
[----:B------:R-:W-:-:S03]  /*0680*/  ISETP.GE.U32.AND P0, PT, R0, 0x120, PT ;  /* 0x000001200000780c */ /* 0x000fc60003f06070 */
[----:B------:R-:W-:Y:S01]  /*0690*/  @P1 STL.64 [R1+0x120], R30 ;  /* 0x0001201e01001387 */ /* 0x000fe20000100a00 */
[----:B------:R-:W-:-:S03]  /*06a0*/  @P1 IADD3 R33, PT, PT, R33, 0x20, RZ ;  /* 0x0000002021211810 */ /* 0x000fc60007ffe0ff */
[----:B------:R1:W-:Y:S02]  /*06b0*/  @P1 STL.64 [R1+0x108], R24 ;  /* 0x0001081801001387 */ /* 0x0003e40000100a00 */
[C---:B------:R-:W-:Y:S01]  /*06c0*/  @P2 IMAD.WIDE.U32 R14, R33.reuse, 0x10, R14 ;  /* 0x00000010210e2825 */ /* 0x040fe200078e000e */
[----:B------:R-:W0:Y:S01]  /*06d0*/  @P6 LDC.64 R10, c[0x0][0x3e8] ;  /* 0x0000fa00ff0a6b82 */ /* 0x000e220000000a00 */
[----:B------:R1:W-:Y:S01]  /*06e0*/  @P1 STL.64 [R1+0x110], R26 ;  /* 0x0001101a01001387 */ /* 0x0003e20000100a00 */
[----:B------:R-:W-:Y:S01]  /*06f0*/  ISETP.GE.U32.AND P1, PT, R0, 0x140, PT ;  /* 0x000001400000780c */ /* 0x000fe20003f26070 */
[----:B------:R-:W-:-:S05]  /*0700*/  @P2 IMAD.WIDE.U32 R16, R33, 0x10, R16 ;  /* 0x0000001021102825 */ /* 0x000fca00078e0010 */
[----:B------:R-:W0:Y:S01]  /*0710*/  @P0 LDC.64 R12, c[0x0][0x3d0] ;  /* 0x0000f400ff0c0b82 */ /* 0x000e220000000a00 */
[----:B------:R-:W-:-:S07]  /*0720*/  @P2 IADD3 R33, PT, PT, R33, 0x20, RZ ;  /* 0x0000002021212810 */ /* 0x000fce0007ffe0ff */
[----:B-1----:R-:W1:Y:S01]  /*0730*/  @P5 LDC.64 R24, c[0x0][0x3e8] ;  /* 0x0000fa00ff185b82 */ /* 0x002e620000000a00 */
[----:B------:R-:W-:-:S07]  /*0740*/  @P3 IMAD.WIDE.U32 R18, R33, 0x10, R18 ;  /* 0x0000001021123825 */ /* 0x000fce00078e0012 */
[----:B------:R-:W1:Y:S01]  /*0750*/  @P6 LDC.64 R26, c[0x0][0x3d0] ;  /* 0x0000f400ff1a6b82 */ /* 0x000e620000000a00 */
[C---:B-----5:R-:W-:Y:S01]  /*0760*/  @P3 IMAD.WIDE.U32 R20, R33.reuse, 0x10, R20 ;  /* 0x0000001021143825 */ /* 0x060fe200078e0014 */
[----:B------:R-:W-:-:S06]  /*0770*/  @P3 IADD3 R33, PT, PT, R33, 0x20, RZ ;  /* 0x0000002021213810 */ /* 0x000fcc0007ffe0ff */
[----:B------:R-:W5:Y:S01]  /*0780*/  @P0 LDC.64 R28, c[0x0][0x3e8] ;  /* 0x0000fa00ff1c0b82 */ /* 0x000f620000000a00 */
[----:B------:R-:W-:-:S04]  /*0790*/  @P4 IMAD.WIDE.U32 R6, R33, 0x10, R2 ;  /* 0x0000001021064825 */ /* 0x000fc800078e0002 */
[C---:B0-----:R-:W-:Y:S01]  /*07a0*/  @P4 IMAD.WIDE.U32 R22, R33.reuse, 0x10, R22 ;  /* 0x0000001021164825 */ /* 0x041fe200078e0016 */
[----:B------:R-:W-:Y:S02]  /*07b0*/  @P4 IADD3 R33, PT, PT, R33, 0x20, RZ ;  /* 0x0000002021214810 */ /* 0x000fe40007ffe0ff */
[----:B------:R-:W0:Y:S03]  /*07c0*/  @P1 LDC.64 R2, c[0x0][0x3d0] ;  /* 0x0000f400ff021b82 */ /* 0x000e260000000a00 */
[----:B------:R-:W-:-:S05]  /*07d0*/  @P5 IMAD.WIDE.U32 R8, R33, 0x10, R4 ;  /* 0x0000001021085825 */ /* 0x000fca00078e0004 */
[----:B------:R-:W0:Y:S01]  /*07e0*/  @P1 LDC.64 R30, c[0x0][0x3e8] ;  /* 0x0000fa00ff1e1b82 */ /* 0x000e220000000a00 */
[C---:B-1----:R-:W-:Y:S01]  /*07f0*/  @P5 IMAD.WIDE.U32 R24, R33.reuse, 0x10, R24 ;  /* 0x0000001021185825 */ /* 0x042fe200078e0018 */
[----:B------:R-:W-:-:S05]  /*0800*/  @P5 IADD3 R33, PT, PT, R33, 0x20, RZ ;  /* 0x0000002021215810 */ /* 0x000fca0007ffe0ff */
[----:B------:R-:W-:-:S04]  /*0810*/  @P6 IMAD.WIDE.U32 R26, R33, 0x10, R26 ;  /* 0x00000010211a6825 */ /* 0x000fc800078e001a */
[C---:B------:R-:W-:Y:S01]  /*0820*/  @P6 IMAD.WIDE.U32 R10, R33.reuse, 0x10, R10 ;  /* 0x00000010210a6825 */ /* 0x040fe200078e000a */
[----:B------:R-:W-:-:S05]  /*0830*/  @P6 IADD3 R33, PT, PT, R33, 0x20, RZ ;  /* 0x0000002021216810 */ /* 0x000fca0007ffe0ff */
[----:B------:R-:W-:-:S04]  /*0840*/  @P0 IMAD.WIDE.U32 R12, R33, 0x10, R12 ;  /* 0x00000010210c0825 */ /* 0x000fc800078e000c */
[C---:B-----5:R-:W-:Y:S01]  /*0850*/  @P0 IMAD.WIDE.U32 R28, R33.reuse, 0x10, R28 ;  /* 0x00000010211c0825 */ /* 0x060fe200078e001c */
[----:B------:R-:W-:-:S05]  /*0860*/  @P0 IADD3 R33, PT, PT, R33, 0x20, RZ ;  /* 0x0000002021210810 */ /* 0x000fca0007ffe0ff */
[----:B0-----:R-:W-:-:S04]  /*0870*/  @P1 IMAD.WIDE.U32 R2, R33, 0x10, R2 ;  /* 0x0000001021021825 */ /* 0x001fc800078e0002 */
[----:B------:R-:W-:Y:S01]  /*0880*/  @P1 IMAD.WIDE.U32 R4, R33, 0x10, R30 ;  /* 0x0000001021041825 */ /* 0x000fe200078e001e */
[----:B------:R-:W5:Y:S04]  /*0890*/  @P2 LDG.E.128 R88, desc[UR6][R14.64] ;  /* 0x000000060e582981 */ /* 0x000f68000c1e1d00 */
        /* <DEDUP_REMOVED lines=10> */
[----:B--2---:R-:W2:Y:S04]  /*0940*/  @P0 LDG.E.128 R44, desc[UR6][R28.64] ;  /* 0x000000061c2c0981 */ /* 0x004ea8000c1e1d00 */
[----:B----4-:R0:W4:Y:S04]  /*0950*/  @P1 LDG.E.128 R40, desc[UR6][R2.64] ;  /* 0x0000000602281981 */ /* 0x010128000c1e1d00 */
[----:B---3--:R1:W3:Y:S01]  /*0960*/  @P1 LDG.E.128 R36, desc[UR6][R4.64] ;  /* 0x0000000604241981 */ /* 0x0082e2000c1e1d00 */
[----:B------:R-:W1:Y:S01]  /*0970*/  S2UR UR4, SR_CTAID.X ;  /* 0x00000000000479c3 */ /* 0x000e620000002500 */
[----:B0-----:R-:W-:Y:S01]  /*0980*/  SHF.R.U32.HI R2, RZ, 0x5, R32 ;  /* 0x00000005ff027819 */ /* 0x001fe20000011620 */
        /* <DEDUP_REMOVED lines=35> */
[----:B-----5:R0:W-:Y:S04]  /*0bc0*/  @P2 STL.64 [R1+0xf8], R88 ;  /* 0x0000f85801002387 */ /* 0x0201e80000100a00 */
        /* <DEDUP_REMOVED lines=21> */
[----:B--2---:R2:W-:Y:S04]  /*0d20*/  @P0 STL.64 [R1+0x48], R44 ;  /* 0x0000482c01000387 */ /* 0x0045e80000100a00 */
[----:B------:R2:W-:Y:S04]  /*0d30*/  @P0 STL.64 [R1+0x50], R46 ;  /* 0x0000502e01000387 */ /* 0x0005e80000100a00 */
[----:B----4-:R4:W-:Y:S04]  /*0d40*/  @P1 STL.64 [R1+0x38], R40 ;  /* 0x0000382801001387 */ /* 0x0109e80000100a00 */
[----:B------:R4:W-:Y:S01]  /*0d50*/  @P1 STL.64 [R1+0x40], R42 ;  /* 0x0000402a01001387 */ /* 0x0009e20000100a00 */
[----:B------:R-:W-:-:S03]  /*0d60*/  ISETP.GE.AND P0, PT, R4, UR5, PT ;  /* 0x0000000504007c0c */ /* 0x000fc6000bf06270 */
[----:B---3--:R3:W-:Y:S04]  /*0d70*/  @P1 STL.64 [R1+0x28], R36 ;  /* 0x0000282401001387 */ /* 0x0087e80000100a00 */
[----:B------:R3:W-:Y:S04]  /*0d80*/  @P1 STL.64 [R1+0x30], R38 ;  /* 0x0000302601001387 */ /* 0x0007e80000100a00 */
[----:B------:R2:W-:Y:S01]  /*0d90*/  STL [R1+0x14], R4 ;  /* 0x0000140401007387 */ /* 0x0005e20000100800 */
[----:B0-----:R-:W-:Y:S02]  /*0da0*/  CS2R R88, SRZ ;  /* 0x0000000000587805 */ /* 0x001fe4000001ff00 */
[----:B-1----:R-:W-:-:S02]  /*0db0*/  CS2R R90, SRZ ;  /* 0x00000000005a7805 */ /* 0x002fc4000001ff00 */
[----:B-----5:R-:W-:Y:S02]  /*0dc0*/  CS2R R84, SRZ ;  /* 0x0000000000547805 */ /* 0x020fe4000001ff00 */
        /* <DEDUP_REMOVED lines=19> */
[----:B--2---:R-:W-:Y:S02]  /*0f00*/  CS2R R44, SRZ ;  /* 0x00000000002c7805 */ /* 0x004fe4000001ff00 */
[----:B------:R-:W-:Y:S02]  /*0f10*/  CS2R R46, SRZ ;  /* 0x00000000002e7805 */ /* 0x000fe4000001ff00 */
[----:B----4-:R-:W-:Y:S02]  /*0f20*/  CS2R R40, SRZ ;  /* 0x0000000000287805 */ /* 0x010fe4000001ff00 */
[----:B------:R-:W-:-:S02]  /*0f30*/  CS2R R42, SRZ ;  /* 0x00000000002a7805 */ /* 0x000fc4000001ff00 */
[----:B---3--:R-:W-:Y:S02]  /*0f40*/  CS2R R36, SRZ ;  /* 0x0000000000247805 */ /* 0x008fe4000001ff00 */
[----:B------:R-:W-:Y:S01]  /*0f50*/  CS2R R38, SRZ ;  /* 0x0000000000267805 */ /* 0x000fe2000001ff00 */
[----:B------:R-:W-:Y:S06]  /*0f60*/  @P0 BRA `(.L_x_23134) ;  /* 0x00000098006c0947 */ /* 0x000fec0003800000 */
        /* <DEDUP_REMOVED lines=65> */
.L_x_23254:
[----:B------:R-:W2:Y:S01]  /*1380*/  LDL R21, [R1+0x14] ;  /* 0x0000140001157983 */ /* 0x000ea20000100800 */
[----:B------:R-:W2:Y:S01]  /*1390*/  LDC.64 R6, c[0x0][0x3c0] ;  /* 0x0000f000ff067b82 */ /* 0x000ea20000000a00 */
[----:B------:R-:W-:Y:S01]  /*13a0*/  LOP3.LUT P0, RZ, R3, 0x40, RZ, 0xc0, !PT ;  /* 0x0000004003ff7812 */ /* 0x000fe2000780c0ff */
[----:B------:R-:W0:Y:S06]  /*13b0*/  S2R R8, SR_TID.X ;  /* 0x0000000000087919 */ /* 0x000e2c0000002100 */
[----:B------:R-:W1:Y:S08]  /*13c0*/  LDC.64 R184, c[0x0][0x3c8] ;  /* 0x0000f200ffb87b82 */ /* 0x000e700000000a00 */
[----:B------:R-:W3:Y:S01]  /*13d0*/  @P0 LDC.64 R4, c[0x0][0x3e0] ;  /* 0x0000f800ff040b82 */ /* 0x000ee20000000a00 */
[----:B------:R-:W-:Y:S01]  /*13e0*/  MOV R186, UR15 ;  /* 0x0000000f00ba7c02 */ /* 0x000fe20008000f00 */
[----:B--2---:R-:W-:-:S05]  /*13f0*/  IMAD.WIDE R6, R21, 0x4, R6 ;  /* 0x0000000415067825 */ /* 0x004fca00078e0206 */
[----:B------:R3:W2:Y:S01]  /*1400*/  LDG.E R2, desc[UR6][R6.64] ;  /* 0x0000000606027981 */ /* 0x0006a2000c1e1900 */
[----:B0-----:R-:W-:Y:S02]  /*1410*/  LOP3.LUT R8, R8, 0x1f, RZ, 0xc0, !PT ;  /* 0x0000001f08087812 */ /* 0x001fe400078ec0ff */
[----:B------:R-:W-:Y:S01]  /*1420*/  ISETP.NE.AND P2, PT, RZ, UR8, PT ;  /* 0x00000008ff007c0c */ /* 0x000fe2000bf45270 */
[----:B------:R0:W-:Y:S01]  /*1430*/  STL [R1+0x168], R186 ;  /* 0x000168ba01007387 */ /* 0x0001e20000100800 */
[----:B---3--:R-:W-:-:S04]  /*1440*/  @P0 IMAD.WIDE R6, R21, 0x4, R4 ;  /* 0x0000000415060825 */ /* 0x008fc800078e0204 */
[----:B------:R-:W-:Y:S01]  /*1450*/  HFMA2 R4, -RZ, RZ, 1.875, 0 ;  /* 0x3f800000ff047431 */ /* 0x000fe200000001ff */
[----:B------:R0:W-:Y:S05]  /*1460*/  STL [R1+0x16c], R8 ;  /* 0x00016c0801007387 */ /* 0x0001ea0000100800 */
[----:B------:R1:W5:Y:S01]  /*1470*/  @P0 LDG.E R4, desc[UR6][R6.64] ;  /* 0x0000000606040981 */ /* 0x000362000c1e1900 */
[----:B------:R-:W-:-:S04]  /*1480*/  ISETP.NE.U32.AND P0, PT, RZ, UR10, PT ;  /* 0x0000000aff007c0c */ /* 0x000fc8000bf05070 */
[----:B------:R-:W-:Y:S01]  /*1490*/  ISETP.NE.AND.EX P1, PT, RZ, UR11, PT, P0 ;  /* 0x0000000bff007c0c */ /* 0x000fe2000bf25300 */
[----:B-1----:R-:W-:Y:S01]  /*14a0*/  IMAD.WIDE R6, R21, 0x4, R184 ;  /* 0x0000000415067825 */ /* 0x002fe200078e02b8 */
[----:B------:R-:W-:-:S04]  /*14b0*/  LOP3.LUT R3, R3, 0xffffffdf, RZ, 0xc0, !PT ;  /* 0xffffffdf03037812 */ /* 0x000fc800078ec0ff */
[----:B------:R1:W5:Y:S01]  /*14c0*/  LDG.E R5, desc[UR6][R6.64] ;  /* 0x0000000606057981 */ /* 0x000362000c1e1900 */
[----:B------:R-:W-:Y:S01]  /*14d0*/  @P2 LOP3.LUT R3, R3, 0x20, RZ, 0xfc, !PT ;  /* 0x0000002003032812 */ /* 0x000fe200078efcff */
[----:B------:R-:W-:Y:S03]  /*14e0*/  BSSY.RECONVERGENT B1, `(.L_x_23135) ;  /* 0x00003a5000017945 */ /* 0x000fe60003800200 */
[----:B------:R-:W-:-:S04]  /*14f0*/  LOP3.LUT R3, R3, 0xfffffff7, RZ, 0xc0, !PT ;  /* 0xfffffff703037812 */ /* 0x000fc800078ec0ff */
[----:B------:R-:W-:Y:S01]  /*1500*/  @P1 LOP3.LUT R3, R3, 0x8, RZ, 0xfc, !PT ;  /* 0x0000000803031812 */ /* 0x000fe200078efcff */
[----:B-1----:R-:W-:-:S05]  /*1510*/  IMAD R6, R21, R186, RZ ;  /* 0x000000ba15067224 */ /* 0x002fca00078e02ff */
[----:B------:R-:W-:-:S04]  /*1520*/  SHF.R.S32.HI R7, RZ, 0x1f, R6 ;  /* 0x0000001fff077819 */ /* 0x000fc80000011406 */
[----:B------:R-:W-:-:S04]  /*1530*/  LEA.HI R7, R7, R6, RZ, 0x2 ;  /* 0x0000000607077211 */ /* 0x000fc800078f10ff */
[----:B------:R-:W-:Y:S02]  /*1540*/  LEA.HI.SX32 R7, R7, R8, 0x1e ;  /* 0x0000000807077211 */ /* 0x000fe400078ff2ff */
[----:B--2---:R-:W-:Y:S01]  /*1550*/  FSEL R6, R2, RZ, !P2 ;  /* 0x000000ff02067208 */ /* 0x004fe20005000000 */
[----:B0-----:R-:W-:Y:S06]  /*1560*/  @P1 BRA `(.L_x_23136) ;  /* 0x0000001800f01947 */ /* 0x001fec0003800000 */
        /* <DEDUP_REMOVED lines=30> */
[----:B------:R-:W-:Y:S01]  /*1750*/  FMUL.FTZ R197, R5, R8 ;  /* 0x0000000805c57220 */ /* 0x000fe20000410000 */
[----:B---3--:R-:W-:Y:S01]  /*1760*/  FMUL.FTZ R198, R247, R184 ;  /* 0x000000b8f7c67220 */ /* 0x008fe20000410000 */
[----:B------:R-:W-:Y:S01]  /*1770*/  FMUL.FTZ R247, R237, R185 ;  /* 0x000000b9edf77220 */ /* 0x000fe20000410000 */
[----:B----4-:R-:W-:Y:S01]  /*1780*/  FMUL.FTZ R237, R192, R186 ;  /* 0x000000bac0ed7220 */ /* 0x010fe20000410000 */
[C---:B------:R-:W-:Y:S01]  /*1790*/  FMUL.FTZ R192, R5.reuse, R2 ;  /* 0x0000000205c07220 */ /* 0x040fe20000410000 */
[----:B------:R-:W-:Y:S01]  /*17a0*/  FMUL.FTZ R209, R5, R21 ;  /* 0x0000001505d17220 */ /* 0x000fe20000410000 */
[----:B------:R-:W-:Y:S01]  /*17b0*/  FADD.FTZ R8, RZ, R198 ;  /* 0x000000c6ff087221 */ /* 0x000fe20000010000 */
[----:B------:R-:W-:-:S03]  /*17c0*/  FFMA.FTZ R2, R23, R198, RZ ;  /* 0x000000c617027223 */ /* 0x000fc600000100ff */
        /* <DEDUP_REMOVED lines=16> */
.L_x_23138:
[----:B------:R-:W-:Y:S05]  /*18d0*/  BSYNC.RECONVERGENT B2 ;  /* 0x0000000000027941 */ /* 0x000fea0003800200 */
.L_x_23137:
        /* <DEDUP_REMOVED lines=14> */
[----:B------:R-:W-:Y:S01]  /*19c0*/  FADD.FTZ R189, -R6, R189 ;  /* 0x000000bd06bd7221 */ /* 0x000fe20000010100 */
[----:B---3--:R-:W-:Y:S02]  /*19d0*/  FMUL.FTZ R188, R196, R184 ;  /* 0x000000b8c4bc7220 */ /* 0x008fe40000410000 */
[----:B-----5:R-:W-:-:S03]  /*19e0*/  FMUL.FTZ R217, R5, R20 ;  /* 0x0000001405d97220 */ /* 0x020fc60000410000 */
[----:B------:R0:W-:Y:S01]  /*19f0*/  STL [R1+0x10], R188 ;  /* 0x000010bc01007387 */ /* 0x0001e20000100800 */
[----:B------:R-:W-:Y:S01]  /*1a00*/  FADD.FTZ R190, -R6, R190 ;  /* 0x000000be06be7221 */ /* 0x000fe20000010100 */
[----:B------:R-:W-:Y:S01]  /*1a10*/  FMUL.FTZ R208, R5, R189 ;  /* 0x000000bd05d07220 */ /* 0x000fe20000410000 */
[----:B------:R-:W-:Y:S01]  /*1a20*/  FMUL.FTZ R246, R246, R185 ;  /* 0x000000b9f6f67220 */ /* 0x000fe20000410000 */
[----:B------:R-:W-:Y:S01]  /*1a30*/  FADD.FTZ R8, R8, R188 ;  /* 0x000000bc08087221 */ /* 0x000fe20000010000 */
[----:B------:R-:W-:Y:S01]  /*1a40*/  FFMA.FTZ R2, R217, R188, R2 ;  /* 0x000000bcd9027223 */ /* 0x000fe20000010002 */
[----:B------:R-:W-:Y:S01]  /*1a50*/  FADD.FTZ R20, -R6, R191 ;  /* 0x000000bf06147221 */ /* 0x000fe20000010100 */
[C---:B------:R-:W-:Y:S01]  /*1a60*/  FMUL.FTZ R196, R5.reuse, R190 ;  /* 0x000000be05c47220 */ /* 0x040fe20000410000 */
        /* <DEDUP_REMOVED lines=17> */
.L_x_23140:
[----:B------:R-:W-:Y:S05]  /*1b80*/  BSYNC.RECONVERGENT B2 ;  /* 0x0000000000027941 */ /* 0x000fea0003800200 */
.L_x_23139:
        /* <DEDUP_REMOVED lines=42> */
.L_x_23142:
[----:B------:R-:W-:Y:S05]  /*1e30*/  BSYNC.RECONVERGENT B2 ;  /* 0x0000000000027941 */ /* 0x000fea0003800200 */
.L_x_23141:
        /* <DEDUP_REMOVED lines=42> */
.L_x_23144:
[----:B------:R-:W-:Y:S05]  /*20e0*/  BSYNC.RECONVERGENT B2 ;  /* 0x0000000000027941 */ /* 0x000fea0003800200 */
.L_x_23143:
[----:B------:R-:W-:Y:S01]  /*20f0*/  ISETP.GE.U32.AND P0, PT, R0, 0xa0, PT ;  /* 0x000000a00000780c */ /* 0x000fe20003f06070 */
[----:B------:R-:W-:Y:S01]  /*2100*/  BSSY.RECONVERGENT B2, `(.L_x_23145) ;  /* 0x000002c000027945 */ /* 0x000fe20003800200 */
[----:B------:R-:W-:-:S11]  /*2110*/  LOP3.LUT R3, R3, 0xffffffef, RZ, 0xc0, !PT ;  /* 0xffffffef03037812 */ /* 0x000fd600078ec0ff */
        /* <DEDUP_REMOVED lines=42> */
.L_x_23146:
[----:B------:R-:W-:Y:S05]  /*23c0*/  BSYNC.RECONVERGENT B2 ;  /* 0x0000000000027941 */ /* 0x000fea0003800200 */
.L_x_23145:
[----:B------:R-:W-:Y:S01]  /*23d0*/  ISETP.GE.U32.AND P4, PT, R0, 0xc0, PT ;  /* 0x000000c00000780c */ /* 0x000fe20003f86070 */
[----:B------:R-:W-:-:S12]  /*23e0*/  BSSY.RECONVERGENT B2, `(.L_x_23147) ;  /* 0x000002a000027945 */ /* 0x000fd80003800200 */
        /* <DEDUP_REMOVED lines=9> */
[----:B------:R-:W3:Y:S01]  /*2480*/  LDG.E.128 R184, desc[UR6][R186.64] ;  /* 0x00000006bab87981 */ /* 0x000ee2000c1e1d00 */
[----:B--2---:R-:W-:-:S03]  /*2490*/  FADD.FTZ R13, -R6, R188 ;  /* 0x000000bc060d7221 */ /* 0x004fc60000010100 */
[----:B------:R-:W2:Y:S01]  /*24a0*/  LDL R188, [R1+0xb8] ;  /* 0x0000b80001bc7983 */ /* 0x000ea20000100800 */
[C---:B------:R-:W-:Y:S01]  /*24b0*/  FADD.FTZ R189, -R6.reuse, R189 ;  /* 0x000000bd06bd7221 */ /* 0x040fe20000010100 */
[C---:B-----5:R-:W-:Y:S01]  /*24c0*/  FMUL.FTZ R213, R5.reuse, R13 ;  /* 0x0000000d05d57220 */ /* 0x060fe20000410000 */
[----:B------:R-:W-:Y:S02]  /*24d0*/  FADD.FTZ R9, -R6, R190 ;  /* 0x000000be06097221 */ /* 0x000fe40000010100 */
[C---:B------:R-:W-:Y:S01]  /*24e0*/  FMUL.FTZ R204, R5.reuse, R189 ;  /* 0x000000bd05cc7220 */ /* 0x040fe20000410000 */
[----:B---3--:R-:W-:Y:S01]  /*24f0*/  FMUL.FTZ R242, R242, R185 ;  /* 0x000000b9f2f27220 */ /* 0x008fe20000410000 */
[----:B------:R-:W-:Y:S01]  /*2500*/  FADD.FTZ R13, -R6, R191 ;  /* 0x000000bf060d7221 */ /* 0x000fe20000010100 */
[C---:B------:R-:W-:Y:S01]  /*2510*/  FMUL.FTZ R9, R5.reuse, R9 ;  /* 0x0000000905097220 */ /* 0x040fe20000410000 */
[----:B------:R-:W-:Y:S01]  /*2520*/  FMUL.FTZ R232, R232, R186 ;  /* 0x000000bae8e87220 */ /* 0x000fe20000410000 */
[----:B----4-:R-:W-:Y:S01]  /*2530*/  FMUL.FTZ R222, R222, R187 ;  /* 0x000000bbdede7220 */ /* 0x010fe20000410000 */
        /* <DEDUP_REMOVED lines=10> */
[----:B--2---:R-:W-:-:S05]  /*25e0*/  FMUL.FTZ R188, R188, R184 ;  /* 0x000000b8bcbc7220 */ /* 0x004fca0000410000 */
        /* <DEDUP_REMOVED lines=9> */
.L_x_23148:
[----:B------:R-:W-:Y:S05]  /*2680*/  BSYNC.RECONVERGENT B2 ;  /* 0x0000000000027941 */ /* 0x000fea0003800200 */
.L_x_23147:
[----:B------:R-:W-:Y:S01]  /*2690*/  ISETP.GE.U32.AND P3, PT, R0, 0xe0, PT ;  /* 0x000000e00000780c */ /* 0x000fe20003f66070 */
[----:B------:R-:W-:-:S12]  /*26a0*/  BSSY.RECONVERGENT B2, `(.L_x_23149) ;  /* 0x0000029000027945 */ /* 0x000fd80003800200 */
        /* <DEDUP_REMOVED lines=40> */
.L_x_23150:
[----:B------:R-:W-:Y:S05]  /*2930*/  BSYNC.RECONVERGENT B2 ;  /* 0x0000000000027941 */ /* 0x000fea0003800200 */
.L_x_23149:
        /* <DEDUP_REMOVED lines=42> */
.L_x_23152:
[----:B------:R-:W-:Y:S05]  /*2be0*/  BSYNC.RECONVERGENT B2 ;  /* 0x0000000000027941 */ /* 0x000fea0003800200 */
.L_x_23151:
        /* <DEDUP_REMOVED lines=42> */
.L_x_23154:
[----:B------:R-:W-:Y:S05]  /*2e90*/  BSYNC.RECONVERGENT B2 ;  /* 0x0000000000027941 */ /* 0x000fea0003800200 */
.L_x_23153:
[----:B------:R-:W-:-:S13]  /*2ea0*/  ISETP.GE.U32.AND P0, PT, R0, 0x140, PT ;  /* 0x000001400000780c */ /* 0x000fda0003f06070 */
        /* <DEDUP_REMOVED lines=16> */
[C---:B------:R-:W-:Y:S01]  /*2fb0*/  FMUL.FTZ R199, R5.reuse, R189 ;  /* 0x000000bd05c77220 */ /* 0x040fe20000410000 */
[----:B---3--:R-:W-:Y:S01]  /*2fc0*/  FMUL.FTZ R249, R248, R184 ;  /* 0x000000b8f8f97220 */ /* 0x008fe20000410000 */
[----:B------:R-:W-:Y:S01]  /*2fd0*/  FMUL.FTZ R238, R238, R185 ;  /* 0x000000b9eeee7220 */ /* 0x000fe20000410000 */
[----:B------:R-:W-:-:S02]  /*2fe0*/  FMUL.FTZ R248, R5, R19 ;  /* 0x0000001305f87220 */ /* 0x000fc40000410000 */
[----:B------:R-:W-:Y:S01]  /*2ff0*/  FADD.FTZ R8, R8, R249 ;  /* 0x000000f908087221 */ /* 0x000fe20000010000 */
[----:B------:R-:W-:Y:S01]  /*3000*/  FFMA.FTZ R2, R200, R249, R2 ;  /* 0x000000f9c8027223 */ /* 0x000fe20000010002 */
[----:B------:R-:W-:Y:S01]  /*3010*/  FMUL.FTZ R19, R5, R6 ;  /* 0x0000000605137220 */ /* 0x000fe20000410000 */
[----:B----4-:R-:W-:Y:S01]  /*3020*/  FMUL.FTZ R228, R228, R186 ;  /* 0x000000bae4e47220 */ /* 0x010fe20000410000 */
        /* <DEDUP_REMOVED lines=16> */
.L_x_23136:
        /* <DEDUP_REMOVED lines=15> */
[----:B------:R-:W-:Y:S01]  /*3220*/  STL.64 [R1+0x178], R14 ;  /* 0x0001780e01007387 */ /* 0x000fe20000100a00 */
[----:B------:R-:W0:Y:S03]  /*3230*/  LDC.64 R184, c[0x0][0x3a8] ;  /* 0x0000ea00ffb87b82 */ /* 0x000e260000000a00 */
[----:B------:R1:W-:Y:S04]  /*3240*/  STL.64 [R1+0x170], R12 ;  /* 0x0001700c01007387 */ /* 0x0003e80000100a00 */
[----:B------:R-:W2:Y:S01]  /*3250*/  LDL R247, [R1+0x158] ;  /* 0x0001580001f77983 */ /* 0x000ea20000100800 */
[----:B------:R-:W3:Y:S03]  /*3260*/  LDC.64 R186, c[0x0][0x428] ;  /* 0x00010a00ffba7b82 */ /* 0x000ee60000000a00 */
[----:B------:R-:W4:Y:S04]  /*3270*/  LDL R237, [R1+0x15c] ;  /* 0x00015c0001ed7983 */ /* 0x000f280000100800 */
[----:B------:R-:W4:Y:S01]  /*3280*/  LDL R192, [R1+0x160] ;  /* 0x0001600001c07983 */ /* 0x000f220000100800 */
[----:B-1----:R-:W1:Y:S03]  /*3290*/  LDC.64 R12, c[0x0][0x438] ;  /* 0x00010e00ff0c7b82 */ /* 0x002e660000000a00 */
[----:B------:R-:W4:Y:S01]  /*32a0*/  LDL R227, [R1+0x164] ;  /* 0x0001640001e37983 */ /* 0x000f220000100800 */
[----:B0-----:R-:W-:-:S05]  /*32b0*/  IMAD.WIDE.U32 R184, R7, 0x10, R184 ;  /* 0x0000001007b87825 */ /* 0x001fca00078e00b8 */
[----:B------:R-:W2:Y:S01]  /*32c0*/  LDG.E.128 R188, desc[UR6][R184.64] ;  /* 0x00000006b8bc7981 */ /* 0x000ea2000c1e1d00 */
[----:B---3--:R-:W-:-:S06]  /*32d0*/  IMAD.WIDE.U32 R186, R7, 0x10, R186 ;  /* 0x0000001007ba7825 */ /* 0x008fcc00078e00ba */
[----:B------:R-:W3:Y:S01]  /*32e0*/  LDG.E.128 R184, desc[UR6][R186.64] ;  /* 0x00000006bab87981 */ /* 0x000ee2000c1e1d00 */
[----:B-1----:R-:W-:-:S06]  /*32f0*/  IMAD.WIDE.U32 R12, R7, 0x10, R12 ;  /* 0x00000010070c7825 */ /* 0x002fcc00078e000c */
[----:B------:R-:W4:Y:S04]  /*3300*/  LDG.E.128 R12, desc[UR6][R12.64] ;  /* 0x000000060c0c7981 */ /* 0x000f28000c1e1d00 */
[----:B----4-:R-:W-:Y:S04]  /*3310*/  STL.64 [R1+0x18], R12 ;  /* 0x0000180c01007387 */ /* 0x010fe80000100a00 */
[----:B------:R0:W-:Y:S04]  /*3320*/  STL.64 [R1+0x20], R14 ;  /* 0x0000200e01007387 */ /* 0x0001e80000100a00 */
[----:B0-----:R0:W5:Y:S04]  /*3330*/  LDL.LU.64 R14, [R1+0x178] ;  /* 0x00017800010e7983 */ /* 0x0011680000300a00 */
[----:B------:R0:W5:Y:S01]  /*3340*/  LDL.LU.64 R12, [R1+0x170] ;  /* 0x00017000010c7983 */ /* 0x0001620000300a00 */
[C---:B--2---:R-:W-:Y:S01]  /*3350*/  FADD.FTZ R2, -R6.reuse, R188 ;  /* 0x000000bc06027221 */ /* 0x044fe20000010100 */
[C---:B------:R-:W-:Y:S01]  /*3360*/  FADD.FTZ R8, -R6.reuse, R190 ;  /* 0x000000be06087221 */ /* 0x040fe20000010100 */
[----:B------:R-:W-:-:S02]  /*3370*/  FADD.FTZ R21, -R6, R189 ;  /* 0x000000bd06157221 */ /* 0x000fc40000010100 */
[----:B-----5:R-:W-:Y:S01]  /*3380*/  FMUL.FTZ R23, R5, R2 ;  /* 0x0000000205177220 */ /* 0x020fe20000410000 */
[----:B------:R-:W-:Y:S01]  /*3390*/  FADD.FTZ R2, -R6, R191 ;  /* 0x000000bf06027221 */ /* 0x000fe20000010100 */
[----:B---3--:R-:W-:Y:S01]  /*33a0*/  FMUL.FTZ R198, R247, R184 ;  /* 0x000000b8f7c67220 */ /* 0x008fe20000410000 */
[----:B------:R-:W-:Y:S01]  /*33b0*/  FMUL.FTZ R247, R237, R185 ;  /* 0x000000b9edf77220 */ /* 0x000fe20000410000 */
[----:B------:R-:W-:Y:S01]  /*33c0*/  FMUL.FTZ R237, R192, R186 ;  /* 0x000000bac0ed7220 */ /* 0x000fe20000410000 */
[C---:B------:R-:W-:Y:S01]  /*33d0*/  FMUL.FTZ R197, R5.reuse, R8 ;  /* 0x0000000805c57220 */ /* 0x040fe20000410000 */
        /* <DEDUP_REMOVED lines=19> */
[----:B0-----:R-:W-:-:S07]  /*3510*/  IADD3 R21, PT, PT, R7, 0x20, RZ ;  /* 0x0000002007157810 */ /* 0x001fce0007ffe0ff */
.L_x_23157:
[----:B------:R-:W-:Y:S05]  /*3520*/  BSYNC.RECONVERGENT B2 ;  /* 0x0000000000027941 */ /* 0x000fea0003800200 */
.L_x_23156:
        /* <DEDUP_REMOVED lines=16> */
[----:B--2---:R-:W-:Y:S01]  /*3630*/  FADD.FTZ R20, -R6, R188 ;  /* 0x000000bc06147221 */ /* 0x004fe20000010100 */
[----:B---3--:R-:W-:Y:S01]  /*3640*/  FMUL.FTZ R188, R196, R184 ;  /* 0x000000b8c4bc7220 */ /* 0x008fe20000410000 */
[----:B------:R-:W-:-:S04]  /*3650*/  FADD.FTZ R189, -R6, R189 ;  /* 0x000000bd06bd7221 */ /* 0x000fc80000010100 */
[----:B------:R0:W-:Y:S01]  /*3660*/  STL [R1+0x10], R188 ;  /* 0x000010bc01007387 */ /* 0x0001e20000100800 */
[C---:B-----5:R-:W-:Y:S01]  /*3670*/  FMUL.FTZ R217, R5.reuse, R20 ;  /* 0x0000001405d97220 */ /* 0x060fe20000410000 */
        /* <DEDUP_REMOVED lines=24> */
.L_x_23159:
[----:B------:R-:W-:Y:S05]  /*3800*/  BSYNC.RECONVERGENT B2 ;  /* 0x0000000000027941 */ /* 0x000fea0003800200 */
.L_x_23158:
        /* <DEDUP_REMOVED lines=45> */
.L_x_23161:
[----:B------:R-:W-:Y:S05]  /*3ae0*/  BSYNC.RECONVERGENT B2 ;  /* 0x0000000000027941 */ /* 0x000fea0003800200 */
.L_x_23160:
        /* <DEDUP_REMOVED lines=45> */
.L_x_23163:
[----:B------:R-:W-:Y:S05]  /*3dc0*/  BSYNC.RECONVERGENT B2 ;  /* 0x0000000000027941 */ /* 0x000fea0003800200 */
.L_x_23162:
        /* <DEDUP_REMOVED lines=48> */
.L_x_23165:
[----:B------:R-:W-:Y:S05]  /*40d0*/  BSYNC.RECONVERGENT B2 ;  /* 0x0000000000027941 */ /* 0x000fea0003800200 */
.L_x_23164:
        /* <DEDUP_REMOVED lines=18> */
[----:B------:R-:W-:-:S05]  /*4200*/  MOV R188, R9 ;  /* 0x0000000900bc7202 */ /* 0x000fca0000000f00 */
[----:B---3--:R-:W-:Y:S01]  /*4210*/  FMUL.FTZ R188, R188, R184 ;  /* 0x000000b8bcbc7220 */ /* 0x008fe20000410000 */
[----:B------:R-:W-:-:S04]  /*4220*/  FADD.FTZ R189, -R6, R189 ;  /* 0x000000bd06bd7221 */ /* 0x000fc80000010100 */
[----:B------:R0:W-:Y:S01]  /*4230*/  STL [R1], R188 ;  /* 0x000000bc01007387 */ /* 0x0001e20000100800 */
        /* <DEDUP_REMOVED lines=25> */
.L_x_23167:
[----:B------:R-:W-:Y:S05]  /*43d0*/  BSYNC.RECONVERGENT B2 ;  /* 0x0000000000027941 */ /* 0x000fea0003800200 */
.L_x_23166:
        /* <DEDUP_REMOVED lines=45> */
.L_x_23169:
[----:B------:R-:W-:Y:S05]  /*46b0*/  BSYNC.RECONVERGENT B2 ;  /* 0x0000000000027941 */ /* 0x000fea0003800200 */
.L_x_23168:
        /* <DEDUP_REMOVED lines=45> */
.L_x_23171:
[----:B------:R-:W-:Y:S05]  /*4990*/  BSYNC.RECONVERGENT B2 ;  /* 0x0000000000027941 */ /* 0x000fea0003800200 */
.L_x_23170:
        /* <DEDUP_REMOVED lines=45> */
.L_x_23173:
[----:B------:R-:W-:Y:S05]  /*4c70*/  BSYNC.RECONVERGENT B2 ;  /* 0x0000000000027941 */ /* 0x000fea0003800200 */
.L_x_23172:
        /* <DEDUP_REMOVED lines=21> */
[C---:B------:R-:W-:Y:S01]  /*4dd0*/  FMUL.FTZ R199, R5.reuse, R189 ;  /* 0x000000bd05c77220 */ /* 0x040fe20000410000 */
[----:B------:R-:W-:Y:S02]  /*4de0*/  FMUL.FTZ R238, R238, R185 ;  /* 0x000000b9eeee7220 */ /* 0x000fe40000410000 */
[----:B------:R-:W-:Y:S01]  /*4df0*/  FADD.FTZ R8, R8, R249 ;  /* 0x000000f908087221 */ /* 0x000fe20000010000 */
[----:B------:R-:W-:Y:S01]  /*4e00*/  FFMA.FTZ R2, R200, R249, R2 ;  /* 0x000000f9c8027223 */ /* 0x000fe20000010002 */
[C---:B------:R-:W-:Y:S01]  /*4e10*/  FMUL.FTZ R248, R5.reuse, R19 ;  /* 0x0000001305f87220 */ /* 0x040fe20000410000 */
[----:B------:R-:W-:Y:S01]  /*4e20*/  FMUL.FTZ R19, R5, R6 ;  /* 0x0000000605137220 */ /* 0x000fe20000410000 */
[----:B----4-:R-:W-:Y:S01]  /*4e30*/  FMUL.FTZ R228, R228, R186 ;  /* 0x000000bae4e47220 */ /* 0x010fe20000410000 */
        /* <DEDUP_REMOVED lines=15> */
.L_x_23155:
[----:B------:R-:W-:Y:S05]  /*4f30*/  BSYNC.RECONVERGENT B1 ;  /* 0x0000000000017941 */ /* 0x000fea0003800200 */
.L_x_23135:
        /* <DEDUP_REMOVED lines=20> */
.L_x_23284:
[----:B------:R-:W-:Y:S01]  /*5080*/  LOP3.LUT R3, R3, 0xffffff7f, RZ, 0xc0, !PT ;  /* 0xffffff7f03037812 */ /* 0x000fe200078ec0ff */
[----:B------:R-:W-:Y:S01]  /*5090*/  FADD.FTZ R8, R185, R187 ;  /* 0x000000bbb9087221 */ /* 0x000fe20000010000 */
[----:B01----:R-:W-:Y:S01]  /*50a0*/  FADD.FTZ R2, R2, R6 ;  /* 0x0000000602027221 */ /* 0x003fe20000010000 */
        /* <DEDUP_REMOVED lines=17> */
[-CC-:B------:R-:W-:Y:S01]  /*51c0*/  FFMA.FTZ R6, R23, R2.reuse, R21.reuse ;  /* 0x0000000217067223 */ /* 0x180fe20000010015 */
[----:B------:R-:W-:-:S03]  /*51d0*/  FFMA.FTZ R8, R209, R2, R21 ;  /* 0x00000002d1087223 */ /* 0x000fc60000010015 */
[----:B------:R-:W-:Y:S01]  /*51e0*/  FADD.FTZ R6, R198, -R6 ;  /* 0x80000006c6067221 */ /* 0x000fe20000010000 */
[----:B------:R-:W-:-:S03]  /*51f0*/  FADD.FTZ R8, R247, -R8 ;  /* 0x80000008f7087221 */ /* 0x000fc60000010000 */
[C---:B-----5:R-:W-:Y:S01]  /*5200*/  FMUL.FTZ R6, R5.reuse, R6 ;  /* 0x0000000605067220 */ /* 0x060fe20000410000 */
[----:B------:R-:W-:-:S03]  /*5210*/  FMUL.FTZ R8, R5, R8 ;  /* 0x0000000805087220 */ /* 0x000fc60000410000 */
[----:B------:R-:W-:-:S04]  /*5220*/  FMUL.FTZ R188, R6, R4 ;  /* 0x0000000406bc7220 */ /* 0x000fc80000410000 */
[----:B------:R-:W-:Y:S01]  /*5230*/  FFMA.FTZ R6, R184, R188, R60 ;  /* 0x000000bcb8067223 */ /* 0x000fe2000001003c */
[----:B------:R-:W-:Y:S01]  /*5240*/  FFMA.FTZ R60, R197, R2, R21 ;  /* 0x00000002c53c7223 */ /* 0x000fe20000010015 */
[----:B------:R-:W-:-:S03]  /*5250*/  FMUL.FTZ R184, R8, R4 ;  /* 0x0000000408b87220 */ /* 0x000fc60000410000 */
[----:B------:R-:W-:Y:S01]  /*5260*/  FADD.FTZ R60, R237, -R60 ;  /* 0x8000003ced3c7221 */ /* 0x000fe20000010000 */
[----:B------:R-:W-:-:S03]  /*5270*/  FFMA.FTZ R8, R185, R184, R61 ;  /* 0x000000b8b9087223 */ /* 0x000fc6000001003d */
[----:B------:R-:W-:-:S04]  /*5280*/  FMUL.FTZ R60, R5, R60 ;  /* 0x0000003c053c7220 */ /* 0x000fc80000410000 */
[----:B------:R-:W-:Y:S01]  /*5290*/  FMUL.FTZ R185, R60, R4 ;  /* 0x000000043cb97220 */ /* 0x000fe20000410000 */
[----:B------:R-:W-:-:S03]  /*52a0*/  FFMA.FTZ R60, R192, R2, R21 ;  /* 0x00000002c03c7223 */ /* 0x000fc60000010015 */
[----:B------:R-:W-:Y:S01]  /*52b0*/  FFMA.FTZ R186, R186, R185, R62 ;  /* 0x000000b9baba7223 */ /* 0x000fe2000001003e */
[----:B------:R-:W-:-:S04]  /*52c0*/  FADD.FTZ R60, R227, -R60 ;  /* 0x8000003ce33c7221 */ /* 0x000fc80000010000 */
[----:B------:R-:W-:-:S04]  /*52d0*/  FMUL.FTZ R60, R5, R60 ;  /* 0x0000003c053c7220 */ /* 0x000fc80000410000 */
[----:B------:R-:W-:-:S04]  /*52e0*/  FMUL.FTZ R189, R60, R4 ;  /* 0x000000043cbd7220 */ /* 0x000fc80000410000 */
[----:B------:R-:W-:Y:S01]  /*52f0*/  FFMA.FTZ R187, R187, R189, R63 ;  /* 0x000000bdbbbb7223 */ /* 0x000fe2000001003f */
[----:B------:R-:W-:Y:S06]  /*5300*/  BRA `(.L_x_23180) ;  /* 0x0000000000507947 */ /* 0x000fec0003800000 */
.L_x_23179:
[----:B------:R-:W-:-:S04]  /*5310*/  FFMA.FTZ R6, R23, R2, R21 ;  /* 0x0000000217067223 */ /* 0x000fc80000010015 */
[----:B------:R-:W-:Y:S01]  /*5320*/  FADD.FTZ R8, R198, -R6 ;  /* 0x80000006c6087221 */ /* 0x000fe20000010000 */
[----:B------:R-:W-:-:S03]  /*5330*/  FFMA.FTZ R6, R209, R2, R21 ;  /* 0x00000002d1067223 */ /* 0x000fc60000010015 */
[----:B-----5:R-:W-:Y:S01]  /*5340*/  FMUL.FTZ R180, R5, R8 ;  /* 0x0000000805b47220 */ /* 0x020fe20000410000 */
[----:B------:R-:W-:-:S03]  /*5350*/  FADD.FTZ R6, R247, -R6 ;  /* 0x80000006f7067221 */ /* 0x000fc60000010000 */
[----:B------:R-:W-:Y:S01]  /*5360*/  FMUL.FTZ R188, R180, R4 ;  /* 0x00000004b4bc7220 */ /* 0x000fe20000410000 */
[----:B------:R-:W-:-:S03]  /*5370*/  FMUL.FTZ R181, R5, R6 ;  /* 0x0000000605b57220 */ /* 0x000fc60000410000 */
[----:B------:R-:W-:Y:S01]  /*5380*/  FFMA.FTZ R6, R184, R188, R60 ;  /* 0x000000bcb8067223 */ /* 0x000fe2000001003c */
[----:B------:R-:W-:Y:S01]  /*5390*/  FFMA.FTZ R60, R197, R2, R21 ;  /* 0x00000002c53c7223 */ /* 0x000fe20000010015 */
[----:B------:R-:W-:-:S03]  /*53a0*/  FMUL.FTZ R184, R181, R4 ;  /* 0x00000004b5b87220 */ /* 0x000fc60000410000 */
[----:B------:R-:W-:Y:S01]  /*53b0*/  FADD.FTZ R60, R237, -R60 ;  /* 0x8000003ced3c7221 */ /* 0x000fe20000010000 */
[----:B------:R-:W-:-:S03]  /*53c0*/  FFMA.FTZ R8, R185, R184, R61 ;  /* 0x000000b8b9087223 */ /* 0x000fc6000001003d */
[----:B------:R-:W-:Y:S01]  /*53d0*/  FMUL.FTZ R182, R5, R60 ;  /* 0x0000003c05b67220 */ /* 0x000fe20000410000 */
[----:B------:R-:W-:-:S03]  /*53e0*/  FFMA.FTZ R60, R192, R2, R21 ;  /* 0x00000002c03c7223 */ /* 0x000fc60000010015 */
[----:B------:R-:W-:Y:S01]  /*53f0*/  FMUL.FTZ R185, R182, R4 ;  /* 0x00000004b6b97220 */ /* 0x000fe20000410000 */
[----:B------:R-:W-:-:S03]  /*5400*/  FADD.FTZ R60, R227, -R60 ;  /* 0x8000003ce33c7221 */ /* 0x000fc60000010000 */
[----:B------:R-:W-:Y:S01]  /*5410*/  FFMA.FTZ R186, R186, R185, R62 ;  /* 0x000000b9baba7223 */ /* 0x000fe2000001003e */
[----:B------:R-:W-:-:S04]  /*5420*/  FMUL.FTZ R183, R5, R60 ;  /* 0x0000003c05b77220 */ /* 0x000fc80000410000 */
[----:B------:R-:W-:-:S04]  /*5430*/  FMUL.FTZ R189, R183, R4 ;  /* 0x00000004b7bd7220 */ /* 0x000fc80000410000 */
[----:B------:R-:W-:-:S07]  /*5440*/  FFMA.FTZ R187, R187, R189, R63 ;  /* 0x000000bdbbbb7223 */ /* 0x000fce000001003f */
.L_x_23180:
[----:B------:R-:W0:Y:S01]  /*5450*/  @P5 LDC.64 R60, c[0x0][0x478] ;  /* 0x00011e00ff3c5b82 */ /* 0x000e220000000a00 */
[----:B------:R-:W2:Y:S04]  /*5460*/  LDL R62, [R1+0x150] ;  /* 0x00015000013e7983 */ /* 0x000ea80000100800 */
[----:B------:R-:W3:Y:S03]  /*5470*/  LDL R63, [R1+0x154] ;  /* 0x00015400013f7983 */ /* 0x000ee60000100800 */
[----:B------:R-:W1:Y:S01]  /*5480*/  LDC.64 R190, c[0x0][0x468] ;  /* 0x00011a00ffbe7b82 */ /* 0x000e620000000a00 */
[----:B0-----:R-:W-:-:S05]  /*5490*/  @P5 IMAD.WIDE.U32 R60, R7, 0x10, R60 ;  /* 0x00000010073c5825 */ /* 0x001fca00078e003c */
[----:B------:R0:W-:Y:S04]  /*54a0*/  @P5 STG.E.128 desc[UR6][R60.64], R180 ;  /* 0x000000b43c005986 */ /* 0x0001e8000c101d06 */
[----:B0-----:R-:W4:Y:S04]  /*54b0*/  LDL R61, [R1+0x14c] ;  /* 0x00014c00013d7983 */ /* 0x001f280000100800 */
[----:B------:R-:W5:Y:S01]  /*54c0*/  LDL R60, [R1+0x148] ;  /* 0x00014800013c7983 */ /* 0x000f620000100800 */
[----:B--2---:R-:W-:Y:S01]  /*54d0*/  FMUL.FTZ R62, R62, R185 ;  /* 0x000000b93e3e7220 */ /* 0x004fe20000410000 */
[----:B---3--:R-:W-:Y:S01]  /*54e0*/  FMUL.FTZ R63, R63, R189 ;  /* 0x000000bd3f3f7220 */ /* 0x008fe20000410000 */
[----:B----4-:R-:W-:Y:S01]  /*54f0*/  FMUL.FTZ R61, R61, R184 ;  /* 0x000000b83d3d7220 */ /* 0x010fe20000410000 */
[----:B-1----:R-:W-:-:S04]  /*5500*/  IMAD.WIDE.U32 R184, R7, 0x10, R190 ;  /* 0x0000001007b87825 */ /* 0x002fc800078e00be */
[----:B-----5:R-:W-:Y:S01]  /*5510*/  FMUL.FTZ R60, R60, R188 ;  /* 0x000000bc3c3c7220 */ /* 0x020fe20000410000 */
[----:B------:R-:W-:-:S04]  /*5520*/  IADD3 R7, PT, PT, R7, 0x20, RZ ;  /* 0x0000002007077810 */ /* 0x000fc80007ffe0ff */
[----:B------:R0:W-:Y:S02]  /*5530*/  STG.E.128 desc[UR6][R184.64], R60 ;  /* 0x0000003cb8007986 */ /* 0x0001e4000c101d06 */
[----:B0-----:R-:W-:Y:S02]  /*5540*/  MOV R60, R6 ;  /* 0x00000006003c7202 */ /* 0x001fe40000000f00 */
[----:B------:R-:W-:Y:S02]  /*5550*/  MOV R61, R8 ;  /* 0x00000008003d7202 */ /* 0x000fe40000000f00 */
[----:B------:R-:W-:Y:S02]  /*5560*/  MOV R62, R186 ;  /* 0x000000ba003e7202 */ /* 0x000fe40000000f00 */
[----:B------:R-:W-:-:S07]  /*5570*/  MOV R63, R187 ;  /* 0x000000bb003f7202 */ /* 0x000fce0000000f00 */
.L_x_23178:
[----:B------:R-:W-:Y:S05]  /*5580*/  BSYNC.RECONVERGENT B2 ;  /* 0x0000000000027941 */ /* 0x000fea0003800200 */
.L_x_23177:
[----:B------:R-:W-:Y:S01]  /*5590*/  LOP3.LUT P5, RZ, R3, 0x1, RZ, 0xc0, !PT ;  /* 0x0000000103ff7812 */ /* 0x000fe200078ac0ff */
[----:B------:R-:W-:-:S12]  /*55a0*/  BSSY.RECONVERGENT B2, `(.L_x_23181) ;  /* 0x0000045000027945 */ /* 0x000fd80003800200 */
        /* <DEDUP_REMOVED lines=8> */
[----:B------:R-:W-:-:S04]  /*5630*/  FFMA.FTZ R6, R217, R2, R21 ;  /* 0x00000002d9067223 */ /* 0x000fc80000010015 */
[----:B-----5:R-:W-:Y:S01]  /*5640*/  FADD.FTZ R8, R190, -R6 ;  /* 0x80000006be087221 */ /* 0x020fe20000010000 */
[----:B------:R-:W-:-:S03]  /*5650*/  FFMA.FTZ R6, R208, R2, R21 ;  /* 0x00000002d0067223 */ /* 0x000fc60000010015 */
[----:B------:R-:W-:Y:S01]  /*5660*/  FMUL.FTZ R180, R5, R8 ;  /* 0x0000000805b47220 */ /* 0x000fe20000410000 */
        /* <DEDUP_REMOVED lines=15> */
[----:B------:R-:W-:Y:S01]  /*5760*/  FFMA.FTZ R187, R187, R189, R59 ;  /* 0x000000bdbbbb7223 */ /* 0x000fe2000001003b */
[----:B------:R-:W-:Y:S06]  /*5770*/  BRA `(.L_x_23184) ;  /* 0x0000000000507947 */ /* 0x000fec0003800000 */
.L_x_23183:
[-CC-:B------:R-:W-:Y:S01]  /*5780*/  FFMA.FTZ R6, R217, R2.reuse, R21.reuse ;  /* 0x00000002d9067223 */ /* 0x180fe20000010015 */
[----:B------:R-:W-:-:S03]  /*5790*/  FFMA.FTZ R8, R208, R2, R21 ;  /* 0x00000002d0087223 */ /* 0x000fc60000010015 */
[----:B-----5:R-:W-:Y:S01]  /*57a0*/  FADD.FTZ R6, R190, -R6 ;  /* 0x80000006be067221 */ /* 0x020fe20000010000 */
[----:B------:R-:W-:-:S03]  /*57b0*/  FADD.FTZ R8, R246, -R8 ;  /* 0x80000008f6087221 */ /* 0x000fc60000010000 */
[C---:B------:R-:W-:Y:S01]  /*57c0*/  FMUL.FTZ R6, R5.reuse, R6 ;  /* 0x0000000605067220 */ /* 0x040fe20000410000 */
        /* <DEDUP_REMOVED lines=14> */
[----:B------:R-:W-:-:S07]  /*58b0*/  FFMA.FTZ R187, R187, R189, R59 ;  /* 0x000000bdbbbb7223 */ /* 0x000fce000001003b */
.L_x_23184:
        /* <DEDUP_REMOVED lines=19> */
.L_x_23182:
[----:B------:R-:W-:Y:S05]  /*59f0*/  BSYNC.RECONVERGENT B2 ;  /* 0x0000000000027941 */ /* 0x000fea0003800200 */
.L_x_23181:
        /* <DEDUP_REMOVED lines=31> */
.L_x_23187:
        /* <DEDUP_REMOVED lines=20> */
.L_x_23188:
        /* <DEDUP_REMOVED lines=19> */
.L_x_23186:
[----:B------:R-:W-:Y:S05]  /*5e60*/  BSYNC.RECONVERGENT B2 ;  /* 0x0000000000027941 */ /* 0x000fea0003800200 */
.L_x_23185:
        /* <DEDUP_REMOVED lines=31> */
.L_x_23191:
        /* <DEDUP_REMOVED lines=20> */
.L_x_23192:
        /* <DEDUP_REMOVED lines=19> */
.L_x_23190:
[----:B------:R-:W-:Y:S05]  /*62d0*/  BSYNC.RECONVERGENT B2 ;  /* 0x0000000000027941 */ /* 0x000fea0003800200 */
.L_x_23189:
        /* <DEDUP_REMOVED lines=31> */
.L_x_23195:
        /* <DEDUP_REMOVED lines=20> */
.L_x_23196:
        /* <DEDUP_REMOVED lines=19> */
.L_x_23194:
[----:B------:R-:W-:Y:S05]  /*6740*/  BSYNC.RECONVERGENT B2 ;  /* 0x0000000000027941 */ /* 0x000fea0003800200 */
.L_x_23193:
[----:B------:R-:W-:Y:S04]  /*6750*/  BSSY.RECONVERGENT B2, `(.L_x_23197) ;  /* 0x0000045000027945 */ /* 0x000fe80003800200 */
[----:B------:R-:W-:Y:S05]  /*6760*/  @!P4 BRA `(.L_x_23198) ;  /* 0x00000004000cc947 */ /* 0x000fea0003800000 */
[----:B------:R-:W0:Y:S01]  /*6770*/  LDC.64 R184, c[0x0][0x390] ;  /* 0x0000e400ffb87b82 */ /* 0x000e220000000a00 */
[----:B------:R1:W5:Y:S01]  /*6780*/  LDL R190, [R1] ;  /* 0x0000000001be7983 */ /* 0x0003620000100800 */
        /* <DEDUP_REMOVED lines=26> */
.L_x_23199:
        /* <DEDUP_REMOVED lines=20> */
.L_x_23200:
        /* <DEDUP_REMOVED lines=19> */
.L_x_23198:
[----:B------:R-:W-:Y:S05]  /*6ba0*/  BSYNC.RECONVERGENT B2 ;  /* 0x0000000000027941 */ /* 0x000fea0003800200 */
.L_x_23197:
        /* <DEDUP_REMOVED lines=29> */
.L_x_23203:
        /* <DEDUP_REMOVED lines=20> */
.L_x_23204:
        /* <DEDUP_REMOVED lines=19> */
.L_x_23202:
[----:B------:R-:W-:Y:S05]  /*6ff0*/  BSYNC.RECONVERGENT B2 ;  /* 0x0000000000027941 */ /* 0x000fea0003800200 */
.L_x_23201:
        /* <DEDUP_REMOVED lines=29> */
.L_x_23207:
        /* <DEDUP_REMOVED lines=20> */
.L_x_23208:
        /* <DEDUP_REMOVED lines=19> */
.L_x_23206:
[----:B------:R-:W-:Y:S05]  /*7440*/  BSYNC.RECONVERGENT B2 ;  /* 0x0000000000027941 */ /* 0x000fea0003800200 */
.L_x_23205:
        /* <DEDUP_REMOVED lines=29> */
.L_x_23211:
        /* <DEDUP_REMOVED lines=20> */
.L_x_23212:
        /* <DEDUP_REMOVED lines=19> */
.L_x_23210:
[----:B------:R-:W-:Y:S05]  /*7890*/  BSYNC.RECONVERGENT B2 ;  /* 0x0000000000027941 */ /* 0x000fea0003800200 */
.L_x_23209:
        /* <DEDUP_REMOVED lines=27> */
[----:B------:R-:W-:Y:S06]  /*7a50*/  BRA `(.L_x_23215) ;  /* 0x0000000000507947 */ /* 0x000fec0003800000 */
.L_x_23214:
[----:B------:R-:W-:-:S04]  /*7a60*/  FFMA.FTZ R6, R19, R2, R21 ;  /* 0x0000000213067223 */ /* 0x000fc80000010015 */
[----:B------:R-:W-:-:S04]  /*7a70*/  FADD.FTZ R6, R218, -R6 ;  /* 0x80000006da067221 */ /* 0x000fc80000010000 */
[----:B-----5:R-:W-:-:S04]  /*7a80*/  FMUL.FTZ R6, R5, R6 ;  /* 0x0000000605067220 */ /* 0x020fc80000410000 */
[----:B------:R-:W-:Y:S01]  /*7a90*/  FMUL.FTZ R8, R6, R4 ;  /* 0x0000000406087220 */ /* 0x000fe20000410000 */
[----:B------:R-:W-:-:S03]  /*7aa0*/  FFMA.FTZ R6, R200, R2, R21 ;  /* 0x00000002c8067223 */ /* 0x000fc60000010015 */
[----:B------:R-:W-:Y:S01]  /*7ab0*/  FFMA.FTZ R27, R187, R8, R27 ;  /* 0x00000008bb1b7223 */ /* 0x000fe2000001001b */
[----:B------:R-:W-:-:S04]  /*7ac0*/  FADD.FTZ R6, R249, -R6 ;  /* 0x80000006f9067221 */ /* 0x000fc80000010000 */
        /* <DEDUP_REMOVED lines=12> */
[----:B------:R-:W-:-:S07]  /*7b90*/  FFMA.FTZ R2, R186, R21, R26 ;  /* 0x00000015ba027223 */ /* 0x000fce000001001a */
.L_x_23215:
[----:B------:R-:W2:Y:S01]  /*7ba0*/  LDL R189, [R1+0x28] ;  /* 0x0000280001bd7983 */ /* 0x000ea20000100800 */
[----:B------:R-:W0:Y:S03]  /*7bb0*/  @P0 LDC.64 R4, c[0x0][0x478] ;  /* 0x00011e00ff040b82 */ /* 0x000e260000000a00 */
[----:B------:R-:W3:Y:S04]  /*7bc0*/  LDL R188, [R1+0x2c] ;  /* 0x00002c0001bc7983 */ /* 0x000ee80000100800 */
[----:B------:R-:W4:Y:S01]  /*7bd0*/  LDL R186, [R1+0x30] ;  /* 0x0000300001ba7983 */ /* 0x000f220000100800 */
[----:B------:R-:W1:Y:S03]  /*7be0*/  LDC.64 R24, c[0x0][0x468] ;  /* 0x00011a00ff187b82 */ /* 0x000e660000000a00 */
[----:B------:R-:W5:Y:S01]  /*7bf0*/  LDL R26, [R1+0x34] ;  /* 0x00003400011a7983 */ /* 0x000f620000100800 */
[----:B0-----:R-:W-:-:S05]  /*7c00*/  @P0 IMAD.WIDE.U32 R4, R7, 0x10, R4 ;  /* 0x0000001007040825 */ /* 0x001fca00078e0004 */
[----:B------:R2:W-:Y:S01]  /*7c10*/  @P0 STG.E.128 desc[UR6][R4.64], R180 ;  /* 0x000000b404000986 */ /* 0x0005e2000c101d06 */
[----:B-1----:R-:W-:-:S04]  /*7c20*/  IMAD.WIDE.U32 R24, R7, 0x10, R24 ;  /* 0x0000001007187825 */ /* 0x002fc800078e0018 */
[----:B--2---:R-:W-:Y:S01]  /*7c30*/  FMUL.FTZ R4, R189, R6 ;  /* 0x00000006bd047220 */ /* 0x004fe20000410000 */
[----:B---3--:R-:W-:Y:S01]  /*7c40*/  FMUL.FTZ R5, R188, R187 ;  /* 0x000000bbbc057220 */ /* 0x008fe20000410000 */
[----:B----4-:R-:W-:Y:S01]  /*7c50*/  FMUL.FTZ R6, R186, R21 ;  /* 0x00000015ba067220 */ /* 0x010fe20000410000 */
[----:B-----5:R-:W-:Y:S01]  /*7c60*/  FMUL.FTZ R7, R26, R8 ;  /* 0x000000081a077220 */ /* 0x020fe20000410000 */
[----:B------:R-:W-:-:S04]  /*7c70*/  MOV R26, R2 ;  /* 0x00000002001a7202 */ /* 0x000fc80000000f00 */
[----:B------:R0:W-:Y:S02]  /*7c80*/  STG.E.128 desc[UR6][R24.64], R4 ;  /* 0x0000000418007986 */ /* 0x0001e4000c101d06 */
[----:B0-----:R-:W-:Y:S02]  /*7c90*/  MOV R24, R184 ;  /* 0x000000b800187202 */ /* 0x001fe40000000f00 */
[----:B------:R-:W-:Y:S01]  /*7ca0*/  MOV R25, R185 ;  /* 0x000000b900197202 */ /* 0x000fe20000000f00 */
[----:B------:R-:W-:Y:S06]  /*7cb0*/  BRA `(.L_x_23213) ;  /* 0x0000002800fc7947 */ /* 0x000fec0003800000 */
.L_x_23176:
[----:B------:R-:W-:Y:S04]  /*7cc0*/  BSSY.RECONVERGENT B2, `(.L_x_23216) ;  /* 0x000004c000027945 */ /* 0x000fe80003800200 */
[----:B------:R-:W-:Y:S05]  /*7cd0*/  @!P5 BRA `(.L_x_23217) ;  /* 0x000000040028d947 */ /* 0x000fea0003800000 */
[----:B------:R-:W0:Y:S01]  /*7ce0*/  LDC.64 R184, c[0x0][0x390] ;  /* 0x0000e400ffb87b82 */ /* 0x000e220000000a00 */
[----:B------:R1:W5:Y:S04]  /*7cf0*/  LDL R191, [R1+0x20] ;  /* 0x0000200001bf7983 */ /* 0x0003680000100800 */
[----:B------:R1:W5:Y:S01]  /*7d00*/  LDL R190, [R1+0x24] ;  /* 0x0000240001be7983 */ /* 0x0003620000100800 */
[----:B0-----:R-:W-:-:S06]  /*7d10*/  IMAD.WIDE.U32 R184, R7, 0x10, R184 ;  /* 0x0000001007b87825 */ /* 0x001fcc00078e00b8 */
[----:B------:R-:W5:Y:S01]  /*7d20*/  LDG.E.128 R184, desc[UR6][R184.64] ;  /* 0x00000006b8b87981 */ /* 0x000f62000c1e1d00 */
[----:B------:R-:W-:-:S04]  /*7d30*/  UISETP.NE.U32.AND UP0, UPT, UR12, URZ, UPT ;  /* 0x000000ff0c00728c */ /* 0x000fc8000bf05070 */
[----:B------:R-:W-:-:S09]  /*7d40*/  UISETP.NE.AND.EX UP0, UPT, UR13, URZ, UPT, UP0 ;  /* 0x000000ff0d00728c */ /* 0x000fd2000bf05300 */
[----:B-1----:R-:W-:Y:S05]  /*7d50*/  BRA.U UP0, `(.L_x_23218) ;  /* 0x00000001005c7547 */ /* 0x002fea000b800000 */
[----:B------:R-:W2:Y:S04]  /*7d60*/  LDL R8, [R1+0x18] ;  /* 0x0000180001087983 */ /* 0x000ea80000100800 */
[----:B------:R-:W3:Y:S01]  /*7d70*/  LDL R189, [R1+0x1c] ;  /* 0x00001c0001bd7983 */ /* 0x000ee20000100800 */
[----:B------:R-:W-:-:S04]  /*7d80*/  FFMA.FTZ R6, R23, R2, R21 ;  /* 0x0000000217067223 */ /* 0x000fc80000010015 */
[----:B------:R-:W-:-:S04]  /*7d90*/  FADD.FTZ R6, R198, -R6 ;  /* 0x80000006c6067221 */ /* 0x000fc80000010000 */
[----:B--2--5:R-:W-:Y:S01]  /*7da0*/  FFMA.FTZ R6, R5, R6, R8 ;  /* 0x0000000605067223 */ /* 0x024fe20000010008 */
[----:B------:R-:W-:-:S03]  /*7db0*/  FFMA.FTZ R8, R209, R2, R21 ;  /* 0x00000002d1087223 */ /* 0x000fc60000010015 */
[----:B------:R-:W-:Y:S01]  /*7dc0*/  FMUL.FTZ R188, R6, R4 ;  /* 0x0000000406bc7220 */ /* 0x000fe20000410000 */
[----:B------:R-:W-:-:S03]  /*7dd0*/  FADD.FTZ R8, R247, -R8 ;  /* 0x80000008f7087221 */ /* 0x000fc60000010000 */
[----:B------:R-:W-:Y:S01]  /*7de0*/  FFMA.FTZ R6, R184, R188, R60 ;  /* 0x000000bcb8067223 */ /* 0x000fe2000001003c */
[----:B------:R-:W-:Y:S01]  /*7df0*/  FFMA.FTZ R60, R197, R2, R21 ;  /* 0x00000002c53c7223 */ /* 0x000fe20000010015 */
[----:B---3--:R-:W-:-:S03]  /*7e00*/  FFMA.FTZ R8, R5, R8, R189 ;  /* 0x0000000805087223 */ /* 0x008fc600000100bd */
[----:B------:R-:W-:Y:S01]  /*7e10*/  FADD.FTZ R60, R237, -R60 ;  /* 0x8000003ced3c7221 */ /* 0x000fe20000010000 */
[----:B------:R-:W-:-:S03]  /*7e20*/  FMUL.FTZ R184, R8, R4 ;  /* 0x0000000408b87220 */ /* 0x000fc60000410000 */
[----:B------:R-:W-:Y:S01]  /*7e30*/  FFMA.FTZ R60, R5, R60, R191 ;  /* 0x0000003c053c7223 */ /* 0x000fe200000100bf */
[----:B------:R-:W-:-:S03]  /*7e40*/  FFMA.FTZ R8, R185, R184, R61 ;  /* 0x000000b8b9087223 */ /* 0x000fc6000001003d */
[----:B------:R-:W-:Y:S01]  /*7e50*/  FMUL.FTZ R185, R60, R4 ;  /* 0x000000043cb97220 */ /* 0x000fe20000410000 */
[----:B------:R-:W-:-:S03]  /*7e60*/  FFMA.FTZ R60, R192, R2, R21 ;  /* 0x00000002c03c7223 */ /* 0x000fc60000010015 */
[----:B------:R-:W-:Y:S01]  /*7e70*/  FFMA.FTZ R186, R186, R185, R62 ;  /* 0x000000b9baba7223 */ /* 0x000fe2000001003e */
[----:B------:R-:W-:-:S04]  /*7e80*/  FADD.FTZ R60, R227, -R60 ;  /* 0x8000003ce33c7221 */ /* 0x000fc80000010000 */
[----:B------:R-:W-:-:S04]  /*7e90*/  FFMA.FTZ R60, R5, R60, R190 ;  /* 0x0000003c053c7223 */ /* 0x000fc800000100be */
[----:B------:R-:W-:-:S04]  /*7ea0*/  FMUL.FTZ R189, R60, R4 ;  /* 0x000000043cbd7220 */ /* 0x000fc80000410000 */
[----:B------:R-:W-:Y:S01]  /*7eb0*/  FFMA.FTZ R187, R187, R189, R63 ;  /* 0x000000bdbbbb7223 */ /* 0x000fe2000001003f */
[----:B------:R-:W-:Y:S06]  /*7ec0*/  BRA `(.L_x_23219) ;  /* 0x0000000000587947 */ /* 0x000fec0003800000 */
.L_x_23218:
[----:B------:R-:W2:Y:S04]  /*7ed0*/  LDL R188, [R1+0x18] ;  /* 0x0000180001bc7983 */ /* 0x000ea80000100800 */
[----:B------:R-:W3:Y:S01]  /*7ee0*/  LDL R189, [R1+0x1c] ;  /* 0x00001c0001bd7983 */ /* 0x000ee20000100800 */
[----:B------:R-:W-:-:S04]  /*7ef0*/  FFMA.FTZ R6, R23, R2, R21 ;  /* 0x0000000217067223 */ /* 0x000fc80000010015 */
[----:B------:R-:W-:Y:S01]  /*7f00*/  FADD.FTZ R8, R198, -R6 ;  /* 0x80000006c6087221 */ /* 0x000fe20000010000 */
[----:B------:R-:W-:-:S04]  /*7f10*/  FFMA.FTZ R6, R209, R2, R21 ;  /* 0x00000002d1067223 */ /* 0x000fc80000010015 */
[----:B------:R-:W-:Y:S01]  /*7f20*/  FADD.FTZ R6, R247, -R6 ;  /* 0x80000006f7067221 */ /* 0x000fe20000010000 */
[----:B--2--5:R-:W-:-:S04]  /*7f30*/  FFMA.FTZ R180, R5, R8, R188 ;  /* 0x0000000805b47223 */ /* 0x024fc800000100bc */
[----:B------:R-:W-:Y:S01]  /*7f40*/  FMUL.FTZ R188, R180, R4 ;  /* 0x00000004b4bc7220 */ /* 0x000fe20000410000 */
[----:B---3--:R-:W-:-:S03]  /*7f50*/  FFMA.FTZ R181, R5, R6, R189 ;  /* 0x0000000605b57223 */ /* 0x008fc600000100bd */
[----:B------:R-:W-:Y:S01]  /*7f60*/  FFMA.FTZ R6, R184, R188, R60 ;  /* 0x000000bcb8067223 */ /* 0x000fe2000001003c */
[----:B------:R-:W-:Y:S01]  /*7f70*/  FFMA.FTZ R60, R197, R2, R21 ;  /* 0x00000002c53c7223 */ /* 0x000fe20000010015 */
[----:B------:R-:W-:-:S03]  /*7f80*/  FMUL.FTZ R184, R181, R4 ;  /* 0x00000004b5b87220 */ /* 0x000fc60000410000 */
[----:B------:R-:W-:Y:S01]  /*7f90*/  FADD.FTZ R60, R237, -R60 ;  /* 0x8000003ced3c7221 */ /* 0x000fe20000010000 */
[----:B------:R-:W-:-:S03]  /*7fa0*/  FFMA.FTZ R8, R185, R184, R61 ;  /* 0x000000b8b9087223 */ /* 0x000fc6000001003d */
[----:B------:R-:W-:Y:S01]  /*7fb0*/  FFMA.FTZ R182, R5, R60, R191 ;  /* 0x0000003c05b67223 */ /* 0x000fe200000100bf */
[----:B------:R-:W-:-:S03]  /*7fc0*/  FFMA.FTZ R60, R192, R2, R21 ;  /* 0x00000002c03c7223 */ /* 0x000fc60000010015 */
[----:B------:R-:W-:Y:S01]  /*7fd0*/  FMUL.FTZ R185, R182, R4 ;  /* 0x00000004b6b97220 */ /* 0x000fe20000410000 */
[----:B------:R-:W-:-:S03]  /*7fe0*/  FADD.FTZ R60, R227, -R60 ;  /* 0x8000003ce33c7221 */ /* 0x000fc60000010000 */
[----:B------:R-:W-:Y:S01]  /*7ff0*/  FFMA.FTZ R186, R186, R185, R62 ;  /* 0x000000b9baba7223 */ /* 0x000fe2000001003e */
[----:B------:R-:W-:-:S04]  /*8000*/  FFMA.FTZ R183, R5, R60, R190 ;  /* 0x0000003c05b77223 */ /* 0x000fc800000100be */
[----:B------:R-:W-:-:S04]  /*8010*/  FMUL.FTZ R189, R183, R4 ;  /* 0x00000004b7bd7220 */ /* 0x000fc80000410000 */
[----:B------:R-:W-:-:S07]  /*8020*/  FFMA.FTZ R187, R187, R189, R63 ;  /* 0x000000bdbbbb7223 */ /* 0x000fce000001003f */
.L_x_23219:
[----:B------:R-:W-:Y:S01]  /*8030*/  ISETP.NE.U32.AND P5, PT, RZ, UR12, PT ;  /* 0x0000000cff007c0c */ /* 0x000fe2000bfa5070 */
[----:B------:R-:W2:Y:S01]  /*8040*/  LDL R62, [R1+0x150] ;  /* 0x00015000013e7983 */ /* 0x000ea20000100800 */
[----:B------:R-:W0:Y:S02]  /*8050*/  LDC.64 R190, c[0x0][0x468] ;  /* 0x00011a00ffbe7b82 */ /* 0x000e240000000a00 */
[----:B------:R-:W-:Y:S01]  /*8060*/  ISETP.NE.AND.EX P5, PT, RZ, UR13, PT, P5 ;  /* 0x0000000dff007c0c */ /* 0x000fe2000bfa5350 */
[----:B------:R-:W3:-:S12]  /*8070*/  LDL R63, [R1+0x154] ;  /* 0x00015400013f7983 */ /* 0x000ed80000100800 */
[----:B------:R-:W1:Y:S02]  /*8080*/  @P5 LDC.64 R60, c[0x0][0x478] ;  /* 0x00011e00ff3c5b82 */ /* 0x000e640000000a00 */
[----:B-1----:R-:W-:-:S05]  /*8090*/  @P5 IMAD.WIDE.U32 R60, R7, 0x10, R60 ;  /* 0x00000010073c5825 */ /* 0x002fca00078e003c */
[----:B------:R1:W-:Y:S04]  /*80a0*/  @P5 STG.E.128 desc[UR6][R60.64], R180 ;  /* 0x000000b43c005986 */ /* 0x0003e8000c101d06 */
[----:B-1----:R-:W4:Y:S04]  /*80b0*/  LDL R61, [R1+0x14c] ;  /* 0x00014c00013d7983 */ /* 0x002f280000100800 */
[----:B------:R-:W5:Y:S01]  /*80c0*/  LDL R60, [R1+0x148] ;  /* 0x00014800013c7983 */ /* 0x000f620000100800 */
[----:B--2---:R-:W-:Y:S01]  /*80d0*/  FMUL.FTZ R62, R62, R185 ;  /* 0x000000b93e3e7220 */ /* 0x004fe20000410000 */
[----:B---3--:R-:W-:Y:S01]  /*80e0*/  FMUL.FTZ R63, R63, R189 ;  /* 0x000000bd3f3f7220 */ /* 0x008fe20000410000 */
[----:B----4-:R-:W-:Y:S01]  /*80f0*/  FMUL.FTZ R61, R61, R184 ;  /* 0x000000b83d3d7220 */ /* 0x010fe20000410000 */
[----:B0-----:R-:W-:-:S04]  /*8100*/  IMAD.WIDE.U32 R184, R7, 0x10, R190 ;  /* 0x0000001007b87825 */ /* 0x001fc800078e00be */
[----:B-----5:R-:W-:Y:S01]  /*8110*/  FMUL.FTZ R60, R60, R188 ;  /* 0x000000bc3c3c7220 */ /* 0x020fe20000410000 */
[----:B------:R-:W-:-:S04]  /*8120*/  IADD3 R7, PT, PT, R7, 0x20, RZ ;  /* 0x0000002007077810 */ /* 0x000fc80007ffe0ff */
[----:B------:R0:W-:Y:S02]  /*8130*/  STG.E.128 desc[UR6][R184.64], R60 ;  /* 0x0000003cb8007986 */ /* 0x0001e4000c101d06 */
[----:B0-----:R-:W-:Y:S02]  /*8140*/  MOV R60, R6 ;  /* 0x00000006003c7202 */ /* 0x001fe40000000f00 */
[----:B------:R-:W-:Y:S02]  /*8150*/  MOV R61, R8 ;  /* 0x00000008003d7202 */ /* 0x000fe40000000f00 */
[----:B------:R-:W-:Y:S02]  /*8160*/  MOV R62, R186 ;  /* 0x000000ba003e7202 */ /* 0x000fe40000000f00 */
[----:B------:R-:W-:-:S07]  /*8170*/  MOV R63, R187 ;  /* 0x000000bb003f7202 */ /* 0x000fce0000000f00 */
.L_x_23217:
[----:B------:R-:W-:Y:S05]  /*8180*/  BSYNC.RECONVERGENT B2 ;  /* 0x0000000000027941 */ /* 0x000fea0003800200 */
.L_x_23216:
        /* <DEDUP_REMOVED lines=13> */
[----:B------:R-:W-:Y:S01]  /*8260*/  FFMA.FTZ R180, R5, R8, R144 ;  /* 0x0000000805b47223 */ /* 0x000fe20000010090 */
[----:B------:R-:W-:-:S03]  /*8270*/  FADD.FTZ R6, R246, -R6 ;  /* 0x80000006f6067221 */ /* 0x000fc60000010000 */
[----:B------:R-:W-:Y:S01]  /*8280*/  FMUL.FTZ R188, R180, R4 ;  /* 0x00000004b4bc7220 */ /* 0x000fe20000410000 */
[----:B------:R-:W-:-:S03]  /*8290*/  FFMA.FTZ R181, R5, R6, R145 ;  /* 0x0000000605b57223 */ /* 0x000fc60000010091 */
        /* <DEDUP_REMOVED lines=12> */
[----:B------:R-:W-:Y:S01]  /*8360*/  FFMA.FTZ R187, R187, R189, R59 ;  /* 0x000000bdbbbb7223 */ /* 0x000fe2000001003b */
[----:B------:R-:W-:Y:S06]  /*8370*/  BRA `(.L_x_23223) ;  /* 0x0000000000507947 */ /* 0x000fec0003800000 */
.L_x_23222:
[-CC-:B------:R-:W-:Y:S01]  /*8380*/  FFMA.FTZ R6, R217, R2.reuse, R21.reuse ;  /* 0x00000002d9067223 */ /* 0x180fe20000010015 */
[----:B------:R-:W-:-:S03]  /*8390*/  FFMA.FTZ R8, R208, R2, R21 ;  /* 0x00000002d0087223 */ /* 0x000fc60000010015 */
[----:B-----5:R-:W-:Y:S01]  /*83a0*/  FADD.FTZ R6, R190, -R6 ;  /* 0x80000006be067221 */ /* 0x020fe20000010000 */
[----:B------:R-:W-:-:S03]  /*83b0*/  FADD.FTZ R8, R246, -R8 ;  /* 0x80000008f6087221 */ /* 0x000fc60000010000 */
[C---:B------:R-:W-:Y:S01]  /*83c0*/  FFMA.FTZ R6, R5.reuse, R6, R144 ;  /* 0x0000000605067223 */ /* 0x040fe20000010090 */
[----:B------:R-:W-:-:S03]  /*83d0*/  FFMA.FTZ R8, R5, R8, R145 ;  /* 0x0000000805087223 */ /* 0x000fc60000010091 */
[----:B------:R-:W-:-:S04]  /*83e0*/  FMUL.FTZ R188, R6, R4 ;  /* 0x0000000406bc7220 */ /* 0x000fc80000410000 */
[----:B------:R-:W-:Y:S01]  /*83f0*/  FFMA.FTZ R6, R184, R188, R56 ;  /* 0x000000bcb8067223 */ /* 0x000fe20000010038 */
[----:B------:R-:W-:Y:S01]  /*8400*/  FFMA.FTZ R56, R196, R2, R21 ;  /* 0x00000002c4387223 */ /* 0x000fe20000010015 */
[----:B------:R-:W-:-:S03]  /*8410*/  FMUL.FTZ R184, R8, R4 ;  /* 0x0000000408b87220 */ /* 0x000fc60000410000 */
[----:B------:R-:W-:Y:S01]  /*8420*/  FADD.FTZ R56, R236, -R56 ;  /* 0x80000038ec387221 */ /* 0x000fe20000010000 */
[----:B------:R-:W-:-:S03]  /*8430*/  FFMA.FTZ R8, R185, R184, R57 ;  /* 0x000000b8b9087223 */ /* 0x000fc60000010039 */
[----:B------:R-:W-:-:S04]  /*8440*/  FFMA.FTZ R56, R5, R56, R146 ;  /* 0x0000003805387223 */ /* 0x000fc80000010092 */
[----:B------:R-:W-:Y:S01]  /*8450*/  FMUL.FTZ R185, R56, R4 ;  /* 0x0000000438b97220 */ /* 0x000fe20000410000 */
[----:B------:R-:W-:-:S03]  /*8460*/  FFMA.FTZ R56, R20, R2, R21 ;  /* 0x0000000214387223 */ /* 0x000fc60000010015 */
[----:B------:R-:W-:Y:S01]  /*8470*/  FFMA.FTZ R186, R186, R185, R58 ;  /* 0x000000b9baba7223 */ /* 0x000fe2000001003a */
[----:B------:R-:W-:-:S04]  /*8480*/  FADD.FTZ R56, R226, -R56 ;  /* 0x80000038e2387221 */ /* 0x000fc80000010000 */
[----:B------:R-:W-:-:S04]  /*8490*/  FFMA.FTZ R56, R5, R56, R147 ;  /* 0x0000003805387223 */ /* 0x000fc80000010093 */
[----:B------:R-:W-:-:S04]  /*84a0*/  FMUL.FTZ R189, R56, R4 ;  /* 0x0000000438bd7220 */ /* 0x000fc80000410000 */
[----:B------:R-:W-:-:S07]  /*84b0*/  FFMA.FTZ R187, R187, R189, R59 ;  /* 0x000000bdbbbb7223 */ /* 0x000fce000001003b */
.L_x_23223:
        /* <DEDUP_REMOVED lines=19> */
.L_x_23221:
[----:B------:R-:W-:Y:S05]  /*85f0*/  BSYNC.RECONVERGENT B2 ;  /* 0x0000000000027941 */ /* 0x000fea0003800200 */
.L_x_23220:
        /* <DEDUP_REMOVED lines=31> */
.L_x_23226:
        /* <DEDUP_REMOVED lines=20> */
.L_x_23227:
        /* <DEDUP_REMOVED lines=19> */
.L_x_23225:
[----:B------:R-:W-:Y:S05]  /*8a60*/  BSYNC.RECONVERGENT B2 ;  /* 0x0000000000027941 */ /* 0x000fea0003800200 */
.L_x_23224:
        /* <DEDUP_REMOVED lines=31> */
.L_x_23230:
        /* <DEDUP_REMOVED lines=20> */
.L_x_23231:
        /* <DEDUP_REMOVED lines=19> */
.L_x_23229:
[----:B------:R-:W-:Y:S05]  /*8ed0*/  BSYNC.RECONVERGENT B2 ;  /* 0x0000000000027941 */ /* 0x000fea0003800200 */
.L_x_23228:
        /* <DEDUP_REMOVED lines=31> */
.L_x_23234:
        /* <DEDUP_REMOVED lines=20> */
.L_x_23235:
        /* <DEDUP_REMOVED lines=19> */
.L_x_23233:
[----:B------:R-:W-:Y:S05]  /*9340*/  BSYNC.RECONVERGENT B2 ;  /* 0x0000000000027941 */ /* 0x000fea0003800200 */
.L_x_23232:
        /* <DEDUP_REMOVED lines=30> */
.L_x_23238:
        /* <DEDUP_REMOVED lines=20> */
.L_x_23239:
        /* <DEDUP_REMOVED lines=19> */
.L_x_23237:
[----:B------:R-:W-:Y:S05]  /*97a0*/  BSYNC.RECONVERGENT B2 ;  /* 0x0000000000027941 */ /* 0x000fea0003800200 */
.L_x_23236:
        /* <DEDUP_REMOVED lines=11> */
[----:B-----5:R-:W-:Y:S01]  /*9860*/  FFMA.FTZ R180, R5, R8, R164 ;  /* 0x0000000805b47223 */ /* 0x020fe200000100a4 */
        /* <DEDUP_REMOVED lines=17> */
.L_x_23242:
[-CC-:B------:R-:W-:Y:S01]  /*9980*/  FFMA.FTZ R6, R212, R2.reuse, R21.reuse ;  /* 0x00000002d4067223 */ /* 0x180fe20000010015 */
[----:B------:R-:W-:-:S03]  /*9990*/  FFMA.FTZ R8, R203, R2, R21 ;  /* 0x00000002cb087223 */ /* 0x000fc60000010015 */
[----:B------:R-:W-:Y:S01]  /*99a0*/  FADD.FTZ R6, R252, -R6 ;  /* 0x80000006fc067221 */ /* 0x000fe20000010000 */
[----:B------:R-:W-:-:S03]  /*99b0*/  FADD.FTZ R8, R241, -R8 ;  /* 0x80000008f1087221 */ /* 0x000fc60000010000 */
[C---:B-----5:R-:W-:Y:S01]  /*99c0*/  FFMA.FTZ R6, R5.reuse, R6, R164 ;  /* 0x0000000605067223 */ /* 0x060fe200000100a4 */
        /* <DEDUP_REMOVED lines=15> */
.L_x_23243:
        /* <DEDUP_REMOVED lines=19> */
.L_x_23241:
[----:B------:R-:W-:Y:S05]  /*9bf0*/  BSYNC.RECONVERGENT B2 ;  /* 0x0000000000027941 */ /* 0x000fea0003800200 */
.L_x_23240:
        /* <DEDUP_REMOVED lines=29> */
.L_x_23246:
        /* <DEDUP_REMOVED lines=20> */
.L_x_23247:
        /* <DEDUP_REMOVED lines=19> */
.L_x_23245:
[----:B------:R-:W-:Y:S05]  /*a040*/  BSYNC.RECONVERGENT B2 ;  /* 0x0000000000027941 */ /* 0x000fea0003800200 */
.L_x_23244:
        /* <DEDUP_REMOVED lines=29> */
.L_x_23250:
        /* <DEDUP_REMOVED lines=20> */
.L_x_23251:
        /* <DEDUP_REMOVED lines=19> */
.L_x_23249:
[----:B------:R-:W-:Y:S05]  /*a490*/  BSYNC.RECONVERGENT B2 ;  /* 0x0000000000027941 */ /* 0x000fea0003800200 */
.L_x_23248:
        /* <DEDUP_REMOVED lines=9> */
[----:B-----5:R-:W-:Y:S01]  /*a530*/  FFMA.FTZ R183, R5, R6, R179 ;  /* 0x0000000605b77223 */ /* 0x020fe200000100b3 */
[----:B------:R-:W-:-:S03]  /*a540*/  FFMA.FTZ R6, R200, R2, R21 ;  /* 0x00000002c8067223 */ /* 0x000fc60000010015 */
[----:B------:R-:W-:Y:S01]  /*a550*/  FMUL.FTZ R8, R183, R4 ;  /* 0x00000004b7087220 */ /* 0x000fe20000410000 */
[----:B------:R-:W-:-:S03]  /*a560*/  FADD.FTZ R6, R249, -R6 ;  /* 0x80000006f9067221 */ /* 0x000fc60000010000 */
[----:B------:R-:W-:Y:S01]  /*a570*/  FFMA.FTZ R27, R187, R8, R27 ;  /* 0x00000008bb1b7223 */ /* 0x000fe2000001001b */
[----:B------:R-:W-:-:S04]  /*a580*/  FFMA.FTZ R180, R5, R6, R176 ;  /* 0x0000000605b47223 */ /* 0x000fc800000100b0 */
[----:B------:R-:W-:-:S04]  /*a590*/  FMUL.FTZ R6, R180, R4 ;  /* 0x00000004b4067220 */ /* 0x000fc80000410000 */
[----:B------:R-:W-:Y:S01]  /*a5a0*/  FFMA.FTZ R184, R184, R6, R24 ;  /* 0x00000006b8b87223 */ /* 0x000fe20000010018 */
        /* <DEDUP_REMOVED lines=10> */
[----:B------:R-:W-:Y:S06]  /*a650*/  BRA `(.L_x_23253) ;  /* 0x0000000000507947 */ /* 0x000fec0003800000 */
.L_x_23252:
[----:B------:R-:W-:-:S04]  /*a660*/  FFMA.FTZ R6, R19, R2, R21 ;  /* 0x0000000213067223 */ /* 0x000fc80000010015 */
[----:B------:R-:W-:-:S04]  /*a670*/  FADD.FTZ R6, R218, -R6 ;  /* 0x80000006da067221 */ /* 0x000fc80000010000 */
[----:B-----5:R-:W-:-:S04]  /*a680*/  FFMA.FTZ R6, R5, R6, R179 ;  /* 0x0000000605067223 */ /* 0x020fc800000100b3 */
[----:B------:R-:W-:Y:S01]  /*a690*/  FMUL.FTZ R8, R6, R4 ;  /* 0x0000000406087220 */ /* 0x000fe20000410000 */
[----:B------:R-:W-:-:S03]  /*a6a0*/  FFMA.FTZ R6, R200, R2, R21 ;  /* 0x00000002c8067223 */ /* 0x000fc60000010015 */
[----:B------:R-:W-:Y:S01]  /*a6b0*/  FFMA.FTZ R27, R187, R8, R27 ;  /* 0x00000008bb1b7223 */ /* 0x000fe2000001001b */
[----:B------:R-:W-:-:S04]  /*a6c0*/  FADD.FTZ R6, R249, -R6 ;  /* 0x80000006f9067221 */ /* 0x000fc80000010000 */
        /* <DEDUP_REMOVED lines=12> */
[----:B------:R-:W-:-:S07]  /*a790*/  FFMA.FTZ R2, R186, R21, R26 ;  /* 0x00000015ba027223 */ /* 0x000fce000001001a */
.L_x_23253:
        /* <DEDUP_REMOVED lines=16> */
[----:B------:R-:W-:-:S07]  /*a8a0*/  MOV R25, R185 ;  /* 0x000000b900197202 */ /* 0x000fce0000000f00 */
.L_x_23213:
[----:B------:R-:W-:Y:S05]  /*a8b0*/  BSYNC.RECONVERGENT B1 ;  /* 0x0000000000017941 */ /* 0x000fea0003800200 */
.L_x_23175:
[----:B------:R-:W2:Y:S01]  /*a8c0*/  LDL.LU R2, [R1+0x14] ;  /* 0x0000140001027983 */ /* 0x000ea20000300800 */
[----:B-----5:R-:W2:Y:S02]  /*a8d0*/  LDC.64 R4, c[0x0][0x380] ;  /* 0x0000e000ff047b82 */ /* 0x020ea40000000a00 */
[----:B--2---:R-:W-:-:S04]  /*a8e0*/  LEA R2, R4, R2, 0x2 ;  /* 0x0000000204027211 */ /* 0x004fc800078e10ff */
[----:B------:R-:W-:Y:S01]  /*a8f0*/  ISETP.GE.AND P0, PT, R2, R5, PT ;  /* 0x000000050200720c */ /* 0x000fe20003f06270 */
[----:B------:R0:W-:-:S12]  /*a900*/  STL [R1+0x14], R2 ;  /* 0x0000140201007387 */ /* 0x0001d80000100800 */
[----:B0-----:R-:W-:Y:S05]  /*a910*/  @!P0 BRA `(.L_x_23254) ;  /* 0xffffff6800988947 */ /* 0x001fea000383ffff */
.L_x_23134:
[----:B------:R-:W-:Y:S05]  /*a920*/  BSYNC B0 ;  /* 0x0000000000007941 */ /* 0x000fea0003800000 */
.L_x_23133:
[----:B------:R-:W2:Y:S01]  /*a930*/  LDL.LU R4, [R1+0x16c] ;  /* 0x00016c0001047983 */ /* 0x000ea20000300800 */
[----:B------:R-:W-:-:S03]  /*a940*/  MOV R2, 0x400 ;  /* 0x0000040000027802 */ /* 0x000fc60000000f00 */
        /* <DEDUP_REMOVED lines=25> */
[----:B------:R-:W5:Y:S04]  /*aae0*/  LDS R3, [R0+0x1400] ;  /* 0x0014000000037984 */ /* 0x000f680000000800 */
[----:B------:R-:W1:Y:S04]  /*aaf0*/  LDS R84, [R0+0x200] ;  /* 0x0002000000547984 */ /* 0x000e680000000800 */
        /* <DEDUP_REMOVED lines=50> */
[----:B-----5:R-:W-:-:S05]  /*ae20*/  FADD.FTZ R80, R2, R3 ;  /* 0x0000000302507221 */ /* 0x020fca0000010000 */
[----:B------:R-:W2:Y:S04]  /*ae30*/  LDS R92, [R0] ;  /* 0x00000000005c7984 */ /* 0x000ea80000000800 */
[----:B------:R-:W-:Y:S04]  /*ae40*/  LDS R103, [R0+0x1400] ;  /* 0x0014000000677984 */ /* 0x000fe80000000800 */
[----:B------:R-:W5:Y:S04]  /*ae50*/  LDS R94, [R0+0x200] ;  /* 0x00020000005e7984 */ /* 0x000f680000000800 */
[----:B------:R-:W-:Y:S04]  /*ae60*/  LDS R129, [R0+0x1600] ;  /* 0x0016000000817984 */ /* 0x000fe80000000800 */
[----:B------:R-:W5:Y:S04]  /*ae70*/  LDS R95, [R0+0x400] ;  /* 0x00040000005f7984 */ /* 0x000f680000000800 */
        /* <DEDUP_REMOVED lines=48> */
[----:B------:R-:W5:Y:S04]  /*b180*/  LDS R60, [R0] ;  /* 0x00000000003c7984 */ /* 0x000f680000000800 */
[----:B------:R-:W5:Y:S04]  /*b190*/  LDS R56, [R0+0x200] ;  /* 0x0002000000387984 */ /* 0x000f680000000800 */
        /* <DEDUP_REMOVED lines=9> */
[----:B------:R-:W5:Y:S01]  /*b230*/  LDS R29, [R0+0x4000] ;  /* 0x00400000001d7984 */ /* 0x000f620000000800 */
[----:B------:R-:W-:Y:S01]  /*b240*/  LOP3.LUT R30, R184, 0x7f, RZ, 0x3c, !PT ;  /* 0x0000007fb81e7812 */ /* 0x000fe200078e3cff */
[----:B0-----:R-:W-:-:S03]  /*b250*/  IMAD R31, R31, UR14, RZ ;  /* 0x0000000e1f1f7c24 */ /* 0x001fc6000f8e02ff */
[----:B---3--:R-:W-:Y:S02]  /*b260*/  IADD3 R30, PT, PT, R30, R185, RZ ;  /* 0x000000b91e1e7210 */ /* 0x008fe40007ffe0ff */
[----:B------:R-:W-:Y:S02]  /*b270*/  IADD3 R61, P0, PT, R31, R184, RZ ;  /* 0x000000b81f3d7210 */ /* 0x000fe40007f1e0ff */
[----:B------:R-:W-:Y:S01]  /*b280*/  ISETP.GE.U32.AND P4, PT, R30, 0x80, PT ;  /* 0x000000801e00780c */ /* 0x000fe20003f86070 */
[----:B-1----:R-:W-:Y:S01]  /*b290*/  FADD.FTZ R84, RZ, R84 ;  /* 0x00000054ff547221 */ /* 0x002fe20000010000 */
[----:B----4-:R-:W-:Y:S01]  /*b2a0*/  FADD.FTZ R76, RZ, R76 ;  /* 0x0000004cff4c7221 */ /* 0x010fe20000010000 */
[----:B--2---:R-:W-:Y:S01]  /*b2b0*/  FADD.FTZ R92, RZ, R92 ;  /* 0x0000005cff5c7221 */ /* 0x004fe20000010000 */
[----:B-----5:R-:W-:Y:S01]  /*b2c0*/  FADD.FTZ R94, RZ, R94 ;  /* 0x0000005eff5e7221 */ /* 0x020fe20000010000 */
        /* <DEDUP_REMOVED lines=59> */
.L_x_23256:
[----:B------:R-:W-:Y:S05]  /*b680*/  BSYNC.RECONVERGENT B0 ;  /* 0x0000000000007941 */ /* 0x000fea0003800200 */
.L_x_23255:
        /* <DEDUP_REMOVED lines=17> */
.L_x_23258:
[----:B------:R-:W-:Y:S05]  /*b7a0*/  BSYNC.RECONVERGENT B0 ;  /* 0x0000000000007941 */ /* 0x000fea0003800200 */
.L_x_23257:
        /* <DEDUP_REMOVED lines=17> */
.L_x_23260:
[----:B------:R-:W-:Y:S05]  /*b8c0*/  BSYNC.RECONVERGENT B0 ;  /* 0x0000000000007941 */ /* 0x000fea0003800200 */
.L_x_23259:
        /* <DEDUP_REMOVED lines=134> */
.L_x_23262:
[----:B------:R-:W-:Y:S05]  /*c130*/  BSYNC.RECONVERGENT B0 ;  /* 0x0000000000007941 */ /* 0x000fea0003800200 */
.L_x_23261:
        /* <DEDUP_REMOVED lines=17> */
.L_x_23264:
[----:B------:R-:W-:Y:S05]  /*c250*/  BSYNC.RECONVERGENT B0 ;  /* 0x0000000000007941 */ /* 0x000fea0003800200 */
.L_x_23263:
        /* <DEDUP_REMOVED lines=17> */
.L_x_23266:
[----:B------:R-:W-:Y:S05]  /*c370*/  BSYNC.RECONVERGENT B0 ;  /* 0x0000000000007941 */ /* 0x000fea0003800200 */
.L_x_23265:
        /* <DEDUP_REMOVED lines=17> */
.L_x_23268:
[----:B------:R-:W-:Y:S05]  /*c490*/  BSYNC.RECONVERGENT B0 ;  /* 0x0000000000007941 */ /* 0x000fea0003800200 */
.L_x_23267:
        /* <DEDUP_REMOVED lines=17> */
.L_x_23270:
[----:B------:R-:W-:Y:S05]  /*c5b0*/  BSYNC.RECONVERGENT B0 ;  /* 0x0000000000007941 */ /* 0x000fea0003800200 */
.L_x_23269:
        /* <DEDUP_REMOVED lines=17> */
.L_x_23272:
[----:B------:R-:W-:Y:S05]  /*c6d0*/  BSYNC.RECONVERGENT B0 ;  /* 0x0000000000007941 */ /* 0x000fea0003800200 */
.L_x_23271:
        /* <DEDUP_REMOVED lines=11> */
.L_x_23174:
[----:B------:R-:W-:Y:S01]  /*c790*/  HFMA2 R184, -RZ, RZ, 0, 5.9604644775390625e-08 ;  /* 0x00000001ffb87431 */ /* 0x000fe200000001ff */
[----:B------:R-:W-:Y:S01]  /*c7a0*/  BSSY B1, `(.L_x_23273) ;  /* 0x0000006000017945 */ /* 0x000fe20003800000 */
[----:B------:R-:W-:Y:S02]  /*c7b0*/  MOV R21, 0x1f ;  /* 0x0000001f00157802 */ /* 0x000fe40000000f00 */
[----:B------:R-:W-:-:S07]  /*c7c0*/  MOV R6, 0xffffffff ;  /* 0xffffffff00067802 */ /* 0x000fce0000000f00 */
[----:B-----5:R-:W-:Y:S05]  /*c7d0*/  WARPSYNC.COLLECTIVE R6, `(.L_x_23274) ;  /* 0x0000000006087348 */ /* 0x020fea0003c00000 */
[----:B------:R0:W1:Y:S02]  /*c7e0*/  SHFL.BFLY P6, R186, R8, R184, R21 ;  /* 0x0c0000b808ba7389 */ /* 0x00006400000c0015 */
[----:B01---5:R-:W-:Y:S05]  /*c7f0*/  ENDCOLLECTIVE ;  /* 0x000000000000791b */ /* 0x023fea0003800000 */
.L_x_23274:
[----:B------:R-:W-:Y:S05]  /*c800*/  BSYNC B1 ;  /* 0x0000000000017941 */ /* 0x000fea0003800000 */
.L_x_23273:
        /* <DEDUP_REMOVED lines=9> */
.L_x_23275:
        /* <DEDUP_REMOVED lines=8> */
.L_x_23276:
[----:B------:R-:W-:Y:S02]  /*c920*/  MOV R8, R2 ;  /* 0x0000000200087202 */ /* 0x000fe40000000f00 */
[----:B------:R-:W-:-:S05]  /*c930*/  MOV R6, R186 ;  /* 0x000000ba00067202 */ /* 0x000fca0000000f00 */
[----:B------:R-:W-:Y:S01]  /*c940*/  FADD.FTZ R185, R185, R6 ;  /* 0x00000006b9b97221 */ /* 0x000fe20000010000 */
[----:B------:R-:W-:-:S07]  /*c950*/  MOV R6, 0xffffffff ;  /* 0xffffffff00067802 */ /* 0x000fce0000000f00 */
[----:B------:R-:W-:Y:S05]  /*c960*/  WARPSYNC.COLLECTIVE R6, `(.L_x_23277) ;  /* 0x0000000006087348 */ /* 0x000fea0003c00000 */
[----:B------:R0:W1:Y:S02]  /*c970*/  SHFL.BFLY P6, R186, R8, R184, R21 ;  /* 0x0c0000b808ba7389 */ /* 0x00006400000c0015 */
[----:B01----:R-:W-:Y:S05]  /*c980*/  ENDCOLLECTIVE ;  /* 0x000000000000791b */ /* 0x003fea0003800000 */
.L_x_23277:
        /* <DEDUP_REMOVED lines=8> */
.L_x_23278:
[----:B------:R-:W-:Y:S02]  /*ca10*/  MOV R8, R2 ;  /* 0x0000000200087202 */ /* 0x000fe40000000f00 */
[----:B------:R-:W-:-:S05]  /*ca20*/  MOV R6, R186 ;  /* 0x000000ba00067202 */ /* 0x000fca0000000f00 */
[----:B------:R-:W-:Y:S01]  /*ca30*/  FADD.FTZ R185, R185, R6 ;  /* 0x00000006b9b97221 */ /* 0x000fe20000010000 */
[----:B------:R-:W-:-:S07]  /*ca40*/  MOV R6, 0xffffffff ;  /* 0xffffffff00067802 */ /* 0x000fce0000000f00 */
[----:B------:R-:W-:Y:S05]  /*ca50*/  WARPSYNC.COLLECTIVE R6, `(.L_x_23279) ;  /* 0x0000000006087348 */ /* 0x000fea0003c00000 */
[----:B------:R0:W1:Y:S02]  /*ca60*/  SHFL.BFLY P6, R186, R8, R184, R21 ;  /* 0x0c0000b808ba7389 */ /* 0x00006400000c0015 */
[----:B01----:R-:W-:Y:S05]  /*ca70*/  ENDCOLLECTIVE ;  /* 0x000000000000791b */ /* 0x003fea0003800000 */
.L_x_23279:
        /* <DEDUP_REMOVED lines=8> */
.L_x_23280:
[----:B------:R-:W-:Y:S02]  /*cb00*/  MOV R8, R2 ;  /* 0x0000000200087202 */ /* 0x000fe40000000f00 */
[----:B------:R-:W-:-:S05]  /*cb10*/  MOV R6, R186 ;  /* 0x000000ba00067202 */ /* 0x000fca0000000f00 */
[----:B------:R-:W-:Y:S01]  /*cb20*/  FADD.FTZ R185, R185, R6 ;  /* 0x00000006b9b97221 */ /* 0x000fe20000010000 */
[----:B------:R-:W-:-:S07]  /*cb30*/  MOV R6, 0xffffffff ;  /* 0xffffffff00067802 */ /* 0x000fce0000000f00 */
[----:B------:R-:W-:Y:S05]  /*cb40*/  WARPSYNC.COLLECTIVE R6, `(.L_x_23281) ;  /* 0x0000000006087348 */ /* 0x000fea0003c00000 */
[----:B------:R0:W1:Y:S02]  /*cb50*/  SHFL.BFLY P6, R186, R8, R184, R21 ;  /* 0x0c0000b808ba7389 */ /* 0x00006400000c0015 */
[----:B01----:R-:W-:Y:S05]  /*cb60*/  ENDCOLLECTIVE ;  /* 0x000000000000791b */ /* 0x003fea0003800000 */
.L_x_23281:
        /* <DEDUP_REMOVED lines=8> */
.L_x_23282:
[----:B------:R-:W-:Y:S02]  /*cbf0*/  MOV R8, R2 ;  /* 0x0000000200087202 */ /* 0x000fe40000000f00 */
[----:B------:R-:W-:-:S07]  /*cc00*/  MOV R187, R186 ;  /* 0x000000ba00bb7202 */ /* 0x000fce0000000f00 */
[----:B------:R-:W-:Y:S05]  /*cc10*/  WARPSYNC.COLLECTIVE R6, `(.L_x_23283) ;  /* 0x0000000006087348 */ /* 0x000fea0003c00000 */
[----:B------:R0:W1:Y:S02]  /*cc20*/  SHFL.BFLY P6, R186, R8, R184, R21 ;  /* 0x0c0000b808ba7389 */ /* 0x00006400000c0015 */
[----:B01----:R-:W-:Y:S05]  /*cc30*/  ENDCOLLECTIVE ;  /* 0x000000000000791b */ /* 0x003fea0003800000 */
.L_x_23283:
[----:B------:R-:W-:Y:S01]  /*cc40*/  MOV R6, R186 ;  /* 0x000000ba00067202 */ /* 0x000fe20000000f00 */
[----:B------:R-:W-:Y:S06]  /*cc50*/  BRA `(.L_x_23284) ;  /* 0xffffff8400087947 */ /* 0x000fec000383ffff */
.L_x_23285:
        /* <DEDUP_REMOVED lines=10> */
.L_x_25536:


//--------------------- .text._ZN10layer_norm13ln_bwd_kernelINS_13Kernel_traitsIfffffjLj1280ELj1ELj4ELj1ELj16ENS_18Kernel_traits_baseILj1280EfffffjLj128EEEEELb0ELb1ELb0ELb1EEEvNS_9BwdParamsE --------------------------
	.section	.text._ZN10layer_norm13ln_bwd_kernelINS_13Kernel_traitsIfffffjLj1280ELj1ELj4ELj1ELj16ENS_18Kernel_traits_baseILj1280EfffffjLj128EEEEELb0ELb1ELb0ELb1EEEvNS_9BwdParamsE,"ax",@progbits
	.align	128
        .global         _ZN10layer_norm13ln_bwd_kernelINS_13Kernel_traitsIfffffjLj1280ELj1ELj4ELj1ELj16ENS_18Kernel_traits_baseILj1280EfffffjLj128EEEEELb0ELb1ELb0ELb1EEEvNS_9BwdParamsE
        .type           _ZN10layer_norm13ln_bwd_kernelINS_13Kernel_traitsIfffffjLj1280ELj1ELj4ELj1ELj16ENS_18Kernel_traits_baseILj1280EfffffjLj128EEEEELb0ELb1ELb0ELb1EEEvNS_9BwdParamsE,@function
        .size           _ZN10layer_norm13ln_bwd_kernelINS_13Kernel_traitsIfffffjLj1280ELj1ELj4ELj1ELj16ENS_18Kernel_traits_baseILj1280EfffffjLj128EEEEELb0ELb1ELb0ELb1EEEvNS_9BwdParamsE,(.L_x_25537 - _ZN10layer_norm13ln_bwd_kernelINS_13Kernel_traitsIfffffjLj1280ELj1ELj4ELj1ELj16ENS_18Kernel_traits_baseILj1280EfffffjLj128EEEEELb0ELb1ELb0ELb1EEEvNS_9BwdParamsE)
        .other          _ZN10layer_norm13ln_bwd_kernelINS_13Kernel_traitsIfffffjLj1280ELj1ELj4ELj1ELj16ENS_18Kernel_traits_baseILj1280EfffffjLj128EEEEELb0ELb1ELb0ELb1EEEvNS_9BwdParamsE,@"STO_CUDA_ENTRY STV_DEFAULT"
_ZN10layer_norm13ln_bwd_kernelINS_13Kernel_traitsIfffffjLj1280ELj1ELj4ELj1ELj16ENS_18Kernel_traits_baseILj1280EfffffjLj128EEEEELb0ELb1ELb0ELb1EEEvNS_9BwdParamsE:
.text._ZN10layer_norm13ln_bwd_kernelINS_13Kernel_traitsIfffffjLj1280ELj1ELj4ELj1ELj16ENS_18Kernel_traits_baseILj1280EfffffjLj128EEEEELb0ELb1ELb0ELb1EEEvNS_9BwdParamsE:
        /* <DEDUP_REMOVED lines=106> */
[----:B------:R0:W-:Y:S01]  /*06a0*/  STL [R1+0x208], RZ ;  /* 0x000208ff01007387 */ /* 0x0001e20000100800 */
[----:B-1----:R-:W-:Y:S01]  /*06b0*/  ISETP.NE.U32.AND P0, PT, RZ, UR4, PT ;  /* 0x00000004ff007c0c */ /* 0x002fe2000bf05070 */
[----:B------:R-:W-:Y:S03]  /*06c0*/  BSSY B1, `(.L_x_23288) ;  /* 0x0000a51000017945 */ /* 0x000fe60003800000 */
[----:B------:R-:W-:Y:S01]  /*06d0*/  ISETP.NE.AND.EX P0, PT, RZ, UR5, PT, P0 ;  /* 0x00000005ff007c0c */ /* 0x000fe2000bf05300 */
[----:B---3--:R0:W-:Y:S04]  /*06e0*/  STL.64 [R1+0x10], R12 ;  /* 0x0000100c01007387 */ /* 0x0081e80000100a00 */
[----:B------:R0:W-:Y:S04]  /*06f0*/  STL.64 [R1+0x18], R14 ;  /* 0x0000180e01007387 */ /* 0x0001e80000100a00 */
[----:B------:R0:W-:Y:S04]  /*0700*/  STL [R1+0x20c], RZ ;  /* 0x00020cff01007387 */ /* 0x0001e80000100800 */
[----:B--2---:R0:W-:Y:S04]  /*0710*/  STL.64 [R1], R8 ;  /* 0x0000000801007387 */ /* 0x0041e80000100a00 */
[----:B------:R0:W-:Y:S04]  /*0720*/  STL.64 [R1+0x8], R10 ;  /* 0x0000080a01007387 */ /* 0x0001e80000100a00 */
        /* <DEDUP_REMOVED lines=116> */
.L_x_23334:
[----:B0-----:R-:W0:Y:S01]  /*0e70*/  @P0 LDC.64 R2, c[0x0][0x3e0] ;  /* 0x0000f800ff020b82 */ /* 0x001e220000000a00 */
[----:B------:R-:W-:-:S07]  /*0e80*/  HFMA2 R22, -RZ, RZ, 1.875, 0 ;  /* 0x3f800000ff167431 */ /* 0x000fce00000001ff */
[----:B-1----:R-:W1:Y:S01]  /*0e90*/  LDC.64 R4, c[0x0][0x3c8] ;  /* 0x0000f200ff047b82 */ /* 0x002e620000000a00 */
[----:B0-----:R-:W-:-:S05]  /*0ea0*/  @P0 IMAD.WIDE R2, R243, 0x4, R2 ;  /* 0x00000004f3020825 */ /* 0x001fca00078e0202 */
[----:B-----5:R0:W5:Y:S02]  /*0eb0*/  @P0 LDG.E R22, desc[UR6][R2.64] ;  /* 0x0000000602160981 */ /* 0x020164000c1e1900 */
[----:B0-----:R-:W0:Y:S02]  /*0ec0*/  LDC.64 R2, c[0x0][0x3c0] ;  /* 0x0000f000ff027b82 */ /* 0x001e240000000a00 */
[----:B0-----:R-:W-:-:S05]  /*0ed0*/  IMAD.WIDE R2, R243, 0x4, R2 ;  /* 0x00000004f3027825 */ /* 0x001fca00078e0202 */
[----:B------:R1:W2:Y:S01]  /*0ee0*/  LDG.E R0, desc[UR6][R2.64] ;  /* 0x0000000602007981 */ /* 0x0002a2000c1e1900 */
[----:B------:R-:W0:Y:S01]  /*0ef0*/  S2R R6, SR_TID.X ;  /* 0x0000000000067919 */ /* 0x000e220000002100 */
[----:B-1----:R-:W-:-:S05]  /*0f00*/  IMAD.WIDE R2, R243, 0x4, R4 ;  /* 0x00000004f3027825 */ /* 0x002fca00078e0204 */
[----:B------:R0:W5:Y:S01]  /*0f10*/  LDG.E R21, desc[UR6][R2.64] ;  /* 0x0000000602157981 */ /* 0x000162000c1e1900 */
[----:B------:R-:W-:Y:S01]  /*0f20*/  ISETP.NE.U32.AND P1, PT, RZ, UR10, PT ;  /* 0x0000000aff007c0c */ /* 0x000fe2000bf25070 */
[----:B------:R-:W-:Y:S01]  /*0f30*/  IMAD R4, R243, UR9, RZ ;  /* 0x00000009f3047c24 */ /* 0x000fe2000f8e02ff */
[----:B------:R-:W-:Y:S02]  /*0f40*/  ISETP.NE.AND P2, PT, RZ, UR8, PT ;  /* 0x00000008ff007c0c */ /* 0x000fe4000bf45270 */
[----:B------:R-:W-:Y:S02]  /*0f50*/  ISETP.NE.AND.EX P1, PT, RZ, UR11, PT, P1 ;  /* 0x0000000bff007c0c */ /* 0x000fe4000bf25310 */
[----:B------:R-:W-:-:S04]  /*0f60*/  SHF.R.S32.HI R5, RZ, 0x1f, R4 ;  /* 0x0000001fff057819 */ /* 0x000fc80000011404 */
[----:B------:R-:W-:Y:S02]  /*0f70*/  LEA.HI R5, R5, R4, RZ, 0x2 ;  /* 0x0000000405057211 */ /* 0x000fe400078f10ff */
[----:B0-----:R-:W-:-:S04]  /*0f80*/  LOP3.LUT R2, R6, 0x1f, RZ, 0xc0, !PT ;  /* 0x0000001f06027812 */ /* 0x001fc800078ec0ff */
[----:B------:R-:W-:Y:S01]  /*0f90*/  LEA.HI.SX32 R233, R5, R2, 0x1e ;  /* 0x0000000205e97211 */ /* 0x000fe200078ff2ff */
[----:B------:R0:W-:Y:S01]  /*0fa0*/  STL [R1+0x1fc], R2 ;  /* 0x0001fc0201007387 */ /* 0x0001e20000100800 */
[----:B--2---:R-:W-:Y:S01]  /*0fb0*/  FSEL R0, R0, RZ, !P2 ;  /* 0x000000ff00007208 */ /* 0x004fe20005000000 */
[----:B0-----:R-:W-:Y:S06]  /*0fc0*/  @P1 BRA `(.L_x_23289) ;  /* 0x0000001400a41947 */ /* 0x001fec0003800000 */
[----:B------:R-:W0:Y:S01]  /*0fd0*/  LDC.64 R192, c[0x0][0x3a8] ;  /* 0x0000ea00ffc07b82 */ /* 0x000e220000000a00 */
[C---:B------:R-:W-:Y:S01]  /*0fe0*/  IADD3 R19, PT, PT, R233.reuse, 0xa0, RZ ;  /* 0x000000a0e9137810 */ /* 0x040fe20007ffe0ff */
[----:B------:R-:W2:Y:S01]  /*0ff0*/  LDL R197, [R1+0x18] ;  /* 0x0000180001c57983 */ /* 0x000ea20000100800 */
[C---:B------:R-:W-:Y:S02]  /*1000*/  IADD3 R202, PT, PT, R233.reuse, 0x40, RZ ;  /* 0x00000040e9ca7810 */ /* 0x040fe40007ffe0ff */
[C---:B------:R-:W-:Y:S01]  /*1010*/  IADD3 R17, PT, PT, R233.reuse, 0xe0, RZ ;  /* 0x000000e0e9117810 */ /* 0x040fe20007ffe0ff */
[----:B------:R-:W3:Y:S01]  /*1020*/  LDL R3, [R1] ;  /* 0x0000000001037983 */ /* 0x000ee20000100800 */
[----:B------:R-:W-:Y:S01]  /*1030*/  IADD3 R211, PT, PT, R233, 0x20, RZ ;  /* 0x00000020e9d37810 */ /* 0x000fe20007ffe0ff */
[----:B------:R-:W1:Y:S01]  /*1040*/  LDC.64 R32, c[0x0][0x428] ;  /* 0x00010a00ff207b82 */ /* 0x000e620000000a00 */
[----:B0-----:R-:W-:-:S04]  /*1050*/  IMAD.WIDE.U32 R172, R19, 0x10, R192 ;  /* 0x0000001013ac7825 */ /* 0x001fc800078e00c0 */
[--C-:B------:R-:W-:Y:S02]  /*1060*/  IMAD.WIDE.U32 R24, R202, 0x10, R192.reuse ;  /* 0x00000010ca187825 */ /* 0x100fe400078e00c0 */
[----:B------:R-:W4:Y:S02]  /*1070*/  LDG.E.128 R172, desc[UR6][R172.64] ;  /* 0x00000006acac7981 */ /* 0x000f24000c1e1d00 */
[--C-:B------:R-:W-:Y:S02]  /*1080*/  IMAD.WIDE.U32 R180, R17, 0x10, R192.reuse ;  /* 0x0000001011b47825 */ /* 0x100fe400078e00c0 */
[----:B------:R-:W2:Y:S02]  /*1090*/  LDG.E.128 R24, desc[UR6][R24.64] ;  /* 0x0000000618187981 */ /* 0x000ea4000c1e1d00 */
[C---:B------:R-:W-:Y:S02]  /*10a0*/  IMAD.WIDE.U32 R4, R233.reuse, 0x10, R192 ;  /* 0x00000010e9047825 */ /* 0x040fe400078e00c0 */
[----:B------:R-:W3:Y:S01]  /*10b0*/  LDG.E.128 R180, desc[UR6][R180.64] ;  /* 0x00000006b4b47981 */ /* 0x000ee2000c1e1d00 */
[----:B------:R-:W-:-:S02]  /*10c0*/  IADD3 R188, PT, PT, R233, 0x60, RZ ;  /* 0x00000060e9bc7810 */ /* 0x000fc40007ffe0ff */
[C---:B------:R-:W-:Y:S02]  /*10d0*/  IADD3 R20, PT, PT, R233.reuse, 0x80, RZ ;  /* 0x00000080e9147810 */ /* 0x040fe40007ffe0ff */
[C---:B------:R-:W-:Y:S02]  /*10e0*/  IADD3 R18, PT, PT, R233.reuse, 0xc0, RZ ;  /* 0x000000c0e9127810 */ /* 0x040fe40007ffe0ff */
[C---:B------:R-:W-:Y:S01]  /*10f0*/  IADD3 R16, PT, PT, R233.reuse, 0x100, RZ ;  /* 0x00000100e9107810 */ /* 0x040fe20007ffe0ff */
[C---:B-1----:R-:W-:Y:S01]  /*1100*/  IMAD.WIDE.U32 R68, R233.reuse, 0x10, R32 ;  /* 0x00000010e9447825 */ /* 0x042fe200078e0020 */
[----:B------:R-:W-:Y:S01]  /*1110*/  IADD3 R15, PT, PT, R233, 0x120, RZ ;  /* 0x00000120e90f7810 */ /* 0x000fe20007ffe0ff */
[----:B------:R-:W3:Y:S02]  /*1120*/  LDG.E.128 R4, desc[UR6][R4.64] ;  /* 0x0000000604047981 */ /* 0x000ee4000c1e1d00 */
[--C-:B------:R-:W-:Y:S02]  /*1130*/  IMAD.WIDE.U32 R8, R211, 0x10, R192.reuse ;  /* 0x00000010d3087825 */ /* 0x100fe400078e00c0 */
        /* <DEDUP_REMOVED lines=18> */
[----:B------:R-:W-:-:S04]  /*1260*/  IMAD.WIDE.U32 R36, R16, 0x10, R32 ;  /* 0x0000001010247825 */ /* 0x000fc800078e0020 */
[--C-:B------:R-:W-:Y:S02]  /*1270*/  IMAD.WIDE.U32 R52, R20, 0x10, R32.reuse ;  /* 0x0000001014347825 */ /* 0x100fe400078e0020 */
[----:B------:R-:W3:Y:S04]  /*1280*/  LDG.E.128 R36, desc[UR6][R36.64] ;  /* 0x0000000624247981 */ /* 0x000ee8000c1e1d00 */
[----:B------:R-:W3:Y:S01]  /*1290*/  LDG.E.128 R52, desc[UR6][R52.64] ;  /* 0x0000000634347981 */ /* 0x000ee2000c1e1d00 */
[----:B------:R-:W-:-:S04]  /*12a0*/  IMAD.WIDE.U32 R48, R19, 0x10, R32 ;  /* 0x0000001013307825 */ /* 0x000fc800078e0020 */
[--C-:B------:R-:W-:Y:S02]  /*12b0*/  IMAD.WIDE.U32 R44, R18, 0x10, R32.reuse ;  /* 0x00000010122c7825 */ /* 0x100fe400078e0020 */
[----:B------:R-:W3:Y:S02]  /*12c0*/  LDG.E.128 R48, desc[UR6][R48.64] ;  /* 0x0000000630307981 */ /* 0x000ee4000c1e1d00 */
[--C-:B------:R-:W-:Y:S02]  /*12d0*/  IMAD.WIDE.U32 R40, R17, 0x10, R32.reuse ;  /* 0x0000001011287825 */ /* 0x100fe400078e0020 */
[----:B------:R-:W3:Y:S02]  /*12e0*/  LDG.E.128 R44, desc[UR6][R44.64] ;  /* 0x000000062c2c7981 */ /* 0x000ee4000c1e1d00 */
[----:B------:R-:W-:Y:S02]  /*12f0*/  IMAD.WIDE.U32 R32, R15, 0x10, R32 ;  /* 0x000000100f207825 */ /* 0x000fe400078e0020 */
[----:B------:R-:W3:Y:S04]  /*1300*/  LDG.E.128 R40, desc[UR6][R40.64] ;  /* 0x0000000628287981 */ /* 0x000ee8000c1e1d00 */
[----:B------:R-:W3:Y:S01]  /*1310*/  LDG.E.128 R32, desc[UR6][R32.64] ;  /* 0x0000000620207981 */ /* 0x000ee2000c1e1d00 */
[C---:B----4-:R-:W-:Y:S01]  /*1320*/  FADD.FTZ R199, -R0.reuse, R174 ;  /* 0x000000ae00c77221 */ /* 0x050fe20000010100 */
[C---:B--2---:R-:W-:Y:S01]  /*1330*/  FADD.FTZ R24, -R0.reuse, R24 ;  /* 0x0000001800187221 */ /* 0x044fe20000010100 */
[----:B---3--:R-:W-:-:S02]  /*1340*/  FADD.FTZ R174, -R0, R181 ;  /* 0x000000b500ae7221 */ /* 0x008fc40000010100 */
[----:B------:R-:W2:Y:S01]  /*1350*/  LDL R181, [R1+0x8] ;  /* 0x0000080001b57983 */ /* 0x000ea20000100800 */
[----:B-----5:R-:W-:-:S03]  /*1360*/  FMUL.FTZ R207, R21, R24 ;  /* 0x0000001815cf7220 */ /* 0x020fc60000410000 */
[----:B------:R-:W3:Y:S01]  /*1370*/  LDL R24, [R1+0xc] ;  /* 0x00000c0001187983 */ /* 0x000ee20000100800 */
[C---:B------:R-:W-:Y:S01]  /*1380*/  FADD.FTZ R4, -R0.reuse, R4 ;  /* 0x0000000400047221 */ /* 0x040fe20000010100 */
[C---:B------:R-:W-:Y:S01]  /*1390*/  FADD.FTZ R5, -R0.reuse, R5 ;  /* 0x0000000500057221 */ /* 0x040fe20000010100 */
[----:B------:R-:W-:Y:S01]  /*13a0*/  FADD.FTZ R241, -R0, R182 ;  /* 0x000000b600f17221 */ /* 0x000fe20000010100 */
[----:B------:R-:W-:Y:S01]  /*13b0*/  FMUL.FTZ R234, R112, R68 ;  /* 0x0000004470ea7220 */ /* 0x000fe20000410000 */
        /* <DEDUP_REMOVED lines=52> */
[C---:B------:R-:W-:Y:S01]  /*1700*/  FMUL.FTZ R221, R21.reuse, R9 ;  /* 0x0000000915dd7220 */ /* 0x040fe20000410000 */
        /* <DEDUP_REMOVED lines=20> */
[----:B------:R-:W-:Y:S01]  /*1850*/  MOV R26, R2 ;  /* 0x00000002001a7202 */ /* 0x000fe20000000f00 */
[----:B------:R-:W-:Y:S01]  /*1860*/  FADD.FTZ R0, R0, R204 ;  /* 0x000000cc00007221 */ /* 0x000fe20000010000 */
[----:B------:R-:W4:Y:S01]  /*1870*/  LDL R2, [R1+0x4] ;  /* 0x0000040001027983 */ /* 0x000f220000100800 */
        /* <DEDUP_REMOVED lines=12> */
[----:B------:R-:W4:Y:S01]  /*1940*/  LDL R25, [R1+0x10] ;  /* 0x0000100001197983 */ /* 0x000f220000100800 */
[----:B------:R-:W-:Y:S01]  /*1950*/  MOV R28, R190 ;  /* 0x000000be001c7202 */ /* 0x000fe20000000f00 */
[----:B------:R-:W-:Y:S01]  /*1960*/  FMUL.FTZ R194, R214, R58 ;  /* 0x0000003ad6c27220 */ /* 0x000fe20000410000 */
[----:B------:R-:W-:Y:S01]  /*1970*/  FMUL.FTZ R190, R21, R30 ;  /* 0x0000001e15be7220 */ /* 0x000fe20000410000 */
        /* <DEDUP_REMOVED lines=8> */
[----:B------:R-:W-:Y:S01]  /*1a00*/  FMUL.FTZ R14, R224, R52 ;  /* 0x00000034e00e7220 */ /* 0x000fe20000410000 */
[----:B------:R-:W4:Y:S01]  /*1a10*/  LDL R30, [R1+0x1c] ;  /* 0x00001c00011e7983 */ /* 0x000f220000100800 */
[----:B------:R-:W-:Y:S01]  /*1a20*/  FMUL.FTZ R13, R225, R53 ;  /* 0x00000035e10d7220 */ /* 0x000fe20000410000 */
[----:B------:R-:W-:Y:S01]  /*1a30*/  FADD.FTZ R31, R31, R193 ;  /* 0x000000c11f1f7221 */ /* 0x000fe20000010000 */
[----:B------:R-:W-:-:S03]  /*1a40*/  FMUL.FTZ R12, R226, R54 ;  /* 0x00000036e20c7220 */ /* 0x000fc60000410000 */
[----:B------:R-:W-:Y:S01]  /*1a50*/  FADD.FTZ R31, R31, R14 ;  /* 0x0000000e1f1f7221 */ /* 0x000fe20000010000 */
[----:B------:R-:W-:-:S03]  /*1a60*/  FMUL.FTZ R11, R227, R55 ;  /* 0x00000037e30b7220 */ /* 0x000fc60000410000 */
[----:B------:R-:W-:Y:S01]  /*1a70*/  FADD.FTZ R31, R31, R13 ;  /* 0x0000000d1f1f7221 */ /* 0x000fe20000010000 */
[----:B------:R-:W-:-:S03]  /*1a80*/  FMUL.FTZ R187, R228, R48 ;  /* 0x00000030e4bb7220 */ /* 0x000fc60000410000 */
[----:B------:R-:W-:Y:S01]  /*1a90*/  FADD.FTZ R31, R31, R12 ;  /* 0x0000000c1f1f7221 */ /* 0x000fe20000010000 */
[----:B------:R-:W-:-:S03]  /*1aa0*/  FMUL.FTZ R185, R229, R49 ;  /* 0x00000031e5b97220 */ /* 0x000fc60000410000 */
[----:B------:R-:W-:-:S04]  /*1ab0*/  FADD.FTZ R31, R31, R11 ;  /* 0x0000000b1f1f7221 */ /* 0x000fc80000010000 */
[----:B------:R-:W-:Y:S01]  /*1ac0*/  FADD.FTZ R31, R31, R187 ;  /* 0x000000bb1f1f7221 */ /* 0x000fe20000010000 */
[----:B------:R-:W-:-:S03]  /*1ad0*/  FMUL.FTZ R183, R230, R50 ;  /* 0x00000032e6b77220 */ /* 0x000fc60000410000 */
[----:B------:R-:W-:Y:S01]  /*1ae0*/  FADD.FTZ R31, R31, R185 ;  /* 0x000000b91f1f7221 */ /* 0x000fe20000010000 */
[----:B------:R-:W-:Y:S01]  /*1af0*/  FMUL.FTZ R10, R231, R51 ;  /* 0x00000033e70a7220 */ /* 0x000fe20000410000 */
[----:B------:R-:W-:Y:S01]  /*1b00*/  FMUL.FTZ R200, R244, R44 ;  /* 0x0000002cf4c87220 */ /* 0x000fe20000410000 */
[----:B------:R-:W-:Y:S01]  /*1b10*/  FMUL.FTZ R198, R245, R45 ;  /* 0x0000002df5c67220 */ /* 0x000fe20000410000 */
[----:B------:R-:W-:Y:S01]  /*1b20*/  FMUL.FTZ R9, R246, R46 ;  /* 0x0000002ef6097220 */ /* 0x000fe20000410000 */
[----:B------:R-:W-:Y:S01]  /*1b30*/  FMUL.FTZ R8, R247, R47 ;  /* 0x0000002ff7087220 */ /* 0x000fe20000410000 */
[----:B------:R-:W-:Y:S01]  /*1b40*/  FMUL.FTZ R7, R248, R40 ;  /* 0x00000028f8077220 */ /* 0x000fe20000410000 */
[----:B--2---:R-:W-:Y:S01]  /*1b50*/  FMUL.FTZ R0, R181, R38 ;  /* 0x00000026b5007220 */ /* 0x004fe20000410000 */
[----:B------:R-:W-:Y:S01]  /*1b60*/  FMUL.FTZ R181, R21, R168 ;  /* 0x000000a815b57220 */ /* 0x000fe20000410000 */
[----:B------:R-:W-:Y:S01]  /*1b70*/  FFMA.FTZ R168, R189, R193, R23 ;  /* 0x000000c1bda87223 */ /* 0x000fe20000010017 */
[----:B---3--:R-:W-:Y:S01]  /*1b80*/  FMUL.FTZ R23, R24, R39 ;  /* 0x0000002718177220 */ /* 0x008fe20000410000 */
[----:B------:R-:W-:-:S02]  /*1b90*/  FMUL.FTZ R24, R21, R169 ;  /* 0x000000a915187220 */ /* 0x000fc40000410000 */
[----:B------:R-:W-:Y:S01]  /*1ba0*/  FFMA.FTZ R168, R181, R14, R168 ;  /* 0x0000000eb5a87223 */ /* 0x000fe200000100a8 */
[----:B------:R-:W-:Y:S01]  /*1bb0*/  MOV R169, R26 ;  /* 0x0000001a00a97202 */ /* 0x000fe20000000f00 */
[C---:B------:R-:W-:Y:S02]  /*1bc0*/  FMUL.FTZ R26, R21.reuse, R170 ;  /* 0x000000aa151a7220 */ /* 0x040fe40000410000 */
[----:B------:R-:W-:Y:S01]  /*1bd0*/  FFMA.FTZ R168, R24, R13, R168 ;  /* 0x0000000d18a87223 */ /* 0x000fe200000100a8 */
[----:B------:R-:W-:Y:S01]  /*1be0*/  MOV R170, R28 ;  /* 0x0000001c00aa7202 */ /* 0x000fe20000000f00 */
[----:B------:R-:W-:Y:S02]  /*1bf0*/  FMUL.FTZ R28, R21, R171 ;  /* 0x000000ab151c7220 */ /* 0x000fe40000410000 */
[----:B------:R-:W-:Y:S01]  /*1c00*/  FFMA.FTZ R168, R26, R12, R168 ;  /* 0x0000000c1aa87223 */ /* 0x000fe200000100a8 */
[----:B------:R-:W-:Y:S01]  /*1c10*/  MOV R171, R29 ;  /* 0x0000001d00ab7202 */ /* 0x000fe20000000f00 */
[----:B------:R-:W-:Y:S01]  /*1c20*/  FMUL.FTZ R29, R197, R34 ;  /* 0x00000022c51d7220 */ /* 0x000fe20000410000 */
[C---:B------:R-:W-:Y:S01]  /*1c30*/  FMUL.FTZ R197, R21.reuse, R172 ;  /* 0x000000ac15c57220 */ /* 0x040fe20000410000 */
[----:B------:R-:W-:Y:S01]  /*1c40*/  FFMA.FTZ R168, R28, R11, R168 ;  /* 0x0000000b1ca87223 */ /* 0x000fe200000100a8 */
[----:B------:R-:W-:Y:S01]  /*1c50*/  MOV R172, R186 ;  /* 0x000000ba00ac7202 */ /* 0x000fe20000000f00 */
[----:B------:R-:W-:Y:S01]  /*1c60*/  FMUL.FTZ R186, R21, R201 ;  /* 0x000000c915ba7220 */ /* 0x000fe20000410000 */
[----:B------:R-:W-:Y:S01]  /*1c70*/  MOV R201, R184 ;  /* 0x000000b800c97202 */ /* 0x000fe20000000f00 */
[----:B------:R-:W-:Y:S01]  /*1c80*/  FFMA.FTZ R168, R197, R187, R168 ;  /* 0x000000bbc5a87223 */ /* 0x000fe200000100a8 */
[C---:B------:R-:W-:Y:S01]  /*1c90*/  FMUL.FTZ R184, R21.reuse, R199 ;  /* 0x000000c715b87220 */ /* 0x040fe20000410000 */
[----:B------:R-:W-:Y:S01]  /*1ca0*/  MOV R199, R182 ;  /* 0x000000b600c77202 */ /* 0x000fe20000000f00 */
[C---:B------:R-:W-:Y:S01]  /*1cb0*/  FMUL.FTZ R182, R21.reuse, R175 ;  /* 0x000000af15b67220 */ /* 0x040fe20000410000 */
[----:B------:R-:W-:Y:S01]  /*1cc0*/  FFMA.FTZ R175, R186, R185, R168 ;  /* 0x000000b9baaf7223 */ /* 0x000fe200000100a8 */
[----:B------:R-:W-:Y:S01]  /*1cd0*/  MOV R168, R201 ;  /* 0x000000c900a87202 */ /* 0x000fe20000000f00 */
[C---:B------:R-:W-:Y:S01]  /*1ce0*/  FMUL.FTZ R201, R21.reuse, R176 ;  /* 0x000000b015c97220 */ /* 0x040fe20000410000 */
[----:B------:R-:W-:Y:S01]  /*1cf0*/  MOV R176, R199 ;  /* 0x000000c700b07202 */ /* 0x000fe20000000f00 */
[----:B------:R-:W-:-:S03]  /*1d00*/  FMUL.FTZ R199, R21, R177 ;  /* 0x000000b115c77220 */ /* 0x000fc60000410000 */
[----:B------:R-:W-:Y:S01]  /*1d10*/  MOV R177, R176 ;  /* 0x000000b000b17202 */ /* 0x000fe20000000f00 */
[----:B------:R-:W-:Y:S01]  /*1d20*/  FADD.FTZ R176, R31, R183 ;  /* 0x000000b71fb07221 */ /* 0x000fe20000010000 */
[C---:B------:R-:W-:Y:S01]  /*1d30*/  FMUL.FTZ R31, R21.reuse, R178 ;  /* 0x000000b2151f7220 */ /* 0x040fe20000410000 */
[----:B------:R-:W-:Y:S01]  /*1d40*/  MOV R178, R168 ;  /* 0x000000a800b27202 */ /* 0x000fe20000000f00 */
[C---:B------:R-:W-:Y:S01]  /*1d50*/  FMUL.FTZ R168, R21.reuse, R179 ;  /* 0x000000b315a87220 */ /* 0x040fe20000410000 */
[----:B------:R-:W-:Y:S01]  /*1d60*/  MOV R179, R169 ;  /* 0x000000a900b37202 */ /* 0x000fe20000000f00 */
[----:B------:R-:W-:Y:S01]  /*1d70*/  FADD.FTZ R176, R176, R10 ;  /* 0x0000000ab0b07221 */ /* 0x000fe20000010000 */
[----:B------:R-:W-:Y:S01]  /*1d80*/  FFMA.FTZ R175, R184, R183, R175 ;  /* 0x000000b7b8af7223 */ /* 0x000fe200000100af */
        /* <DEDUP_REMOVED lines=9> */
[----:B------:R-:W-:Y:S01]  /*1e20*/  FADD.FTZ R176, R176, R198 ;  /* 0x000000c6b0b07221 */ /* 0x000fe20000010000 */
[----:B------:R-:W-:Y:S01]  /*1e30*/  FMUL.FTZ R173, R21, R252 ;  /* 0x000000fc15ad7220 */ /* 0x000fe20000410000 */
[----:B------:R-:W-:Y:S01]  /*1e40*/  FFMA.FTZ R175, R201, R200, R175 ;  /* 0x000000c8c9af7223 */ /* 0x000fe200000100af */
[----:B------:R-:W-:Y:S01]  /*1e50*/  MOV R252, R174 ;  /* 0x000000ae00fc7202 */ /* 0x000fe20000000f00 */
[----:B------:R-:W-:Y:S01]  /*1e60*/  FMUL.FTZ R174, R21, R242 ;  /* 0x000000f215ae7220 */ /* 0x000fe20000410000 */
[----:B------:R-:W-:Y:S01]  /*1e70*/  MOV R242, R178 ;  /* 0x000000b200f27202 */ /* 0x000fe20000000f00 */
[----:B------:R-:W-:Y:S01]  /*1e80*/  FADD.FTZ R178, R176, R9 ;  /* 0x00000009b0b27221 */ /* 0x000fe20000010000 */
[----:B------:R-:W-:Y:S01]  /*1e90*/  FFMA.FTZ R175, R199, R198, R175 ;  /* 0x000000c6c7af7223 */ /* 0x000fe200000100af */
[----:B------:R-:W-:-:S03]  /*1ea0*/  MOV R176, R177 ;  /* 0x000000b100b07202 */ /* 0x000fc60000000f00 */
[----:B------:R-:W-:Y:S02]  /*1eb0*/  FFMA.FTZ R177, R31, R9, R175 ;  /* 0x000000091fb17223 */ /* 0x000fe400000100af */
[C---:B------:R-:W-:Y:S01]  /*1ec0*/  FMUL.FTZ R175, R21.reuse, R176 ;  /* 0x000000b015af7220 */ /* 0x040fe20000410000 */
[----:B------:R-:W-:Y:S01]  /*1ed0*/  FMUL.FTZ R176, R21, R180 ;  /* 0x000000b415b07220 */ /* 0x000fe20000410000 */
[----:B------:R-:W-:Y:S01]  /*1ee0*/  FADD.FTZ R180, R178, R8 ;  /* 0x00000008b2b47221 */ /* 0x000fe20000010000 */
[----:B------:R-:W-:Y:S01]  /*1ef0*/  MOV R178, R179 ;  /* 0x000000b300b27202 */ /* 0x000fe20000000f00 */
[----:B------:R-:W-:-:S04]  /*1f00*/  FFMA.FTZ R179, R168, R8, R177 ;  /* 0x00000008a8b37223 */ /* 0x000fc800000100b1 */
[C---:B------:R-:W-:Y:S01]  /*1f10*/  FMUL.FTZ R177, R21.reuse, R178 ;  /* 0x000000b215b17220 */ /* 0x040fe20000410000 */
[----:B------:R-:W-:Y:S01]  /*1f20*/  FMUL.FTZ R178, R21, R242 ;  /* 0x000000f215b27220 */ /* 0x000fe20000410000 */
[----:B------:R-:W-:Y:S01]  /*1f30*/  FADD.FTZ R242, R180, R7 ;  /* 0x00000007b4f27221 */ /* 0x000fe20000010000 */
[----:B------:R-:W-:Y:S01]  /*1f40*/  MOV R180, R241 ;  /* 0x000000f100b47202 */ /* 0x000fe20000000f00 */
[----:B------:R-:W-:-:S04]  /*1f50*/  FFMA.FTZ R241, R169, R7, R179 ;  /* 0x00000007a9f17223 */ /* 0x000fc800000100b3 */
[C---:B------:R-:W-:Y:S01]  /*1f60*/  FMUL.FTZ R179, R21.reuse, R180 ;  /* 0x000000b415b37220 */ /* 0x040fe20000410000 */
[----:B------:R-:W-:Y:S01]  /*1f70*/  FMUL.FTZ R180, R21, R252 ;  /* 0x000000fc15b47220 */ /* 0x000fe20000410000 */
[----:B------:R-:W-:-:S05]  /*1f80*/  FMUL.FTZ R252, R68, R232 ;  /* 0x000000e844fc7220 */ /* 0x000fca0000410000 */
[----:B------:R0:W-:Y:S02]  /*1f90*/  STL [R1+0xb8], R252 ;  /* 0x0000b8fc01007387 */ /* 0x0001e40000100800 */
[----:B0-----:R-:W-:-:S05]  /*1fa0*/  FMUL.FTZ R252, R69, R238 ;  /* 0x000000ee45fc7220 */ /* 0x001fca0000410000 */
        /* <DEDUP_REMOVED lines=58> */
[----:B------:R0:W-:Y:S01]  /*2350*/  STL [R1+0x40], R252 ;  /* 0x000040fc01007387 */ /* 0x0001e20000100800 */
[----:B------:R-:W-:Y:S01]  /*2360*/  FMUL.FTZ R6, R249, R41 ;  /* 0x00000029f9067220 */ /* 0x000fe20000410000 */
[----:B------:R-:W-:Y:S01]  /*2370*/  FMUL.FTZ R5, R250, R42 ;  /* 0x0000002afa057220 */ /* 0x000fe20000410000 */
[----:B0-----:R-:W-:Y:S02]  /*2380*/  FMUL.FTZ R252, R43, R172 ;  /* 0x000000ac2bfc7220 */ /* 0x001fe40000410000 */
[----:B------:R-:W-:Y:S01]  /*2390*/  FADD.FTZ R242, R242, R6 ;  /* 0x00000006f2f27221 */ /* 0x000fe20000010000 */
[----:B------:R-:W-:Y:S02]  /*23a0*/  FFMA.FTZ R241, R170, R6, R241 ;  /* 0x00000006aaf17223 */ /* 0x000fe400000100f1 */
[----:B------:R0:W-:Y:S01]  /*23b0*/  STL [R1+0x3c], R252 ;  /* 0x00003cfc01007387 */ /* 0x0001e20000100800 */
[----:B------:R-:W-:Y:S01]  /*23c0*/  FMUL.FTZ R4, R251, R43 ;  /* 0x0000002bfb047220 */ /* 0x000fe20000410000 */
[----:B------:R-:W-:Y:S01]  /*23d0*/  FADD.FTZ R242, R242, R5 ;  /* 0x00000005f2f27221 */ /* 0x000fe20000010000 */
[----:B------:R-:W-:Y:S01]  /*23e0*/  FFMA.FTZ R241, R171, R5, R241 ;  /* 0x00000005abf17223 */ /* 0x000fe200000100f1 */
[----:B0-----:R-:W-:-:S05]  /*23f0*/  FMUL.FTZ R252, R36, R173 ;  /* 0x000000ad24fc7220 */ /* 0x001fca0000410000 */
[----:B------:R0:W-:Y:S01]  /*2400*/  STL [R1+0x38], R252 ;  /* 0x000038fc01007387 */ /* 0x0001e20000100800 */
[----:B------:R-:W-:Y:S01]  /*2410*/  FMUL.FTZ R3, R3, R36 ;  /* 0x0000002403037220 */ /* 0x000fe20000410000 */
[----:B------:R-:W-:Y:S01]  /*2420*/  FADD.FTZ R242, R242, R4 ;  /* 0x00000004f2f27221 */ /* 0x000fe20000010000 */
[----:B------:R-:W-:Y:S01]  /*2430*/  FFMA.FTZ R241, R172, R4, R241 ;  /* 0x00000004acf17223 */ /* 0x000fe200000100f1 */
[----:B0-----:R-:W-:Y:S01]  /*2440*/  FMUL.FTZ R252, R37, R174 ;  /* 0x000000ae25fc7220 */ /* 0x001fe20000410000 */
[----:B----4-:R-:W-:Y:S01]  /*2450*/  FMUL.FTZ R2, R2, R37 ;  /* 0x0000002502027220 */ /* 0x010fe20000410000 */
[----:B------:R-:W-:-:S03]  /*2460*/  FADD.FTZ R242, R242, R3 ;  /* 0x00000003f2f27221 */ /* 0x000fc60000010000 */
[----:B------:R0:W-:Y:S01]  /*2470*/  STL [R1+0x34], R252 ;  /* 0x000034fc01007387 */ /* 0x0001e20000100800 */
[----:B------:R-:W-:Y:S01]  /*2480*/  FFMA.FTZ R241, R173, R3, R241 ;  /* 0x00000003adf17223 */ /* 0x000fe200000100f1 */
[----:B------:R-:W-:Y:S01]  /*2490*/  FADD.FTZ R242, R242, R2 ;  /* 0x00000002f2f27221 */ /* 0x000fe20000010000 */
[----:B0-----:R-:W-:Y:S02]  /*24a0*/  FMUL.FTZ R252, R38, R175 ;  /* 0x000000af26fc7220 */ /* 0x001fe40000410000 */
[----:B------:R-:W-:-:S03]  /*24b0*/  FFMA.FTZ R241, R174, R2, R241 ;  /* 0x00000002aef17223 */ /* 0x000fc600000100f1 */
[----:B------:R0:W-:Y:S01]  /*24c0*/  STL [R1+0x30], R252 ;  /* 0x000030fc01007387 */ /* 0x0001e20000100800 */
[----:B------:R-:W-:Y:S01]  /*24d0*/  FADD.FTZ R242, R242, R0 ;  /* 0x00000000f2f27221 */ /* 0x000fe20000010000 */
[----:B------:R-:W-:Y:S01]  /*24e0*/  FFMA.FTZ R241, R175, R0, R241 ;  /* 0x00000000aff17223 */ /* 0x000fe200000100f1 */
[----:B0-----:R-:W-:Y:S01]  /*24f0*/  FMUL.FTZ R252, R39, R176 ;  /* 0x000000b027fc7220 */ /* 0x001fe20000410000 */
[----:B------:R-:W-:Y:S01]  /*2500*/  FMUL.FTZ R25, R25, R32 ;  /* 0x0000002019197220 */ /* 0x000fe20000410000 */
[----:B------:R-:W-:-:S03]  /*2510*/  FADD.FTZ R242, R242, R23 ;  /* 0x00000017f2f27221 */ /* 0x000fc60000010000 */
[----:B------:R0:W-:Y:S01]  /*2520*/  STL [R1+0x2c], R252 ;  /* 0x00002cfc01007387 */ /* 0x0001e20000100800 */
[----:B------:R-:W-:Y:S01]  /*2530*/  FFMA.FTZ R241, R176, R23, R241 ;  /* 0x00000017b0f17223 */ /* 0x000fe200000100f1 */
[----:B------:R-:W-:Y:S01]  /*2540*/  FMUL.FTZ R27, R27, R33 ;  /* 0x000000211b1b7220 */ /* 0x000fe20000410000 */
[----:B------:R-:W-:Y:S01]  /*2550*/  FADD.FTZ R242, R242, R25 ;  /* 0x00000019f2f27221 */ /* 0x000fe20000010000 */
[----:B0-----:R-:W-:Y:S01]  /*2560*/  FMUL.FTZ R252, R32, R177 ;  /* 0x000000b120fc7220 */ /* 0x001fe20000410000 */
[----:B------:R-:W-:-:S04]  /*2570*/  FFMA.FTZ R241, R177, R25, R241 ;  /* 0x00000019b1f17223 */ /* 0x000fc800000100f1 */
        /* <DEDUP_REMOVED lines=8> */
[----:B------:R-:W-:Y:S01]  /*2600*/  FADD.FTZ R242, R242, R30 ;  /* 0x0000001ef2f27221 */ /* 0x000fe20000010000 */
[----:B0-----:R-:W-:Y:S02]  /*2610*/  FMUL.FTZ R252, R34, R179 ;  /* 0x000000b322fc7220 */ /* 0x001fe40000410000 */
[----:B------:R-:W-:-:S03]  /*2620*/  FFMA.FTZ R241, R180, R30, R241 ;  /* 0x0000001eb4f17223 */ /* 0x000fc600000100f1 */
[----:B------:R0:W-:Y:S02]  /*2630*/  STL [R1+0x20], R252 ;  /* 0x000020fc01007387 */ /* 0x0001e40000100800 */
[----:B0-----:R-:W-:Y:S01]  /*2640*/  FMUL.FTZ R252, R35, R180 ;  /* 0x000000b423fc7220 */ /* 0x001fe20000410000 */
[----:B------:R-:W-:Y:S06]  /*2650*/  BRA `(.L_x_23290) ;  /* 0x0000001800207947 */ /* 0x000fec0003800000 */
.L_x_23289:
        /* <DEDUP_REMOVED lines=8> */
[----:B------:R-:W3:Y:S01]  /*26e0*/  LDL R2, [R1+0x10] ;  /* 0x0000100001027983 */ /* 0x000ee20000100800 */
[C---:B------:R-:W-:Y:S01]  /*26f0*/  IADD3 R202, PT, PT, R233.reuse, 0x40, RZ ;  /* 0x00000040e9ca7810 */ /* 0x040fe20007ffe0ff */
[----:B------:R-:W1:Y:S01]  /*2700*/  LDC.64 R160, c[0x0][0x438] ;  /* 0x00010e00ffa07b82 */ /* 0x000e620000000a00 */
[C---:B------:R-:W-:Y:S01]  /*2710*/  IADD3 R188, PT, PT, R233.reuse, 0x60, RZ ;  /* 0x00000060e9bc7810 */ /* 0x040fe20007ffe0ff */
[----:B------:R-:W3:Y:S01]  /*2720*/  LDL R242, [R1+0x8] ;  /* 0x0000080001f27983 */ /* 0x000ee20000100800 */
[C---:B------:R-:W-:Y:S02]  /*2730*/  IADD3 R20, PT, PT, R233.reuse, 0x80, RZ ;  /* 0x00000080e9147810 */ /* 0x040fe40007ffe0ff */
[C---:B------:R-:W-:Y:S01]  /*2740*/  IADD3 R19, PT, PT, R233.reuse, 0xa0, RZ ;  /* 0x000000a0e9137810 */ /* 0x040fe20007ffe0ff */
[----:B------:R-:W3:Y:S01]  /*2750*/  LDL R190, [R1] ;  /* 0x0000000001be7983 */ /* 0x000ee20000100800 */
[----:B------:R-:W-:-:S02]  /*2760*/  IADD3 R18, PT, PT, R233, 0xc0, RZ ;  /* 0x000000c0e9127810 */ /* 0x000fc40007ffe0ff */
[----:B------:R-:W-:Y:S01]  /*2770*/  IADD3 R15, PT, PT, R233, 0x120, RZ ;  /* 0x00000120e90f7810 */ /* 0x000fe20007ffe0ff */
[--C-:B0-----:R-:W-:Y:S01]  /*2780*/  IMAD.WIDE.U32 R180, R17, 0x10, R192.reuse ;  /* 0x0000001011b47825 */ /* 0x101fe200078e00c0 */
[----:B------:R-:W3:Y:S03]  /*2790*/  LDL R189, [R1+0x4] ;  /* 0x0000040001bd7983 */ /* 0x000ee60000100800 */
[--C-:B------:R-:W-:Y:S01]  /*27a0*/  IMAD.WIDE.U32 R4, R233, 0x10, R192.reuse ;  /* 0x00000010e9047825 */ /* 0x100fe200078e00c0 */
[----:B------:R-:W3:Y:S03]  /*27b0*/  LDL R197, [R1+0x18] ;  /* 0x0000180001c57983 */ /* 0x000ee60000100800 */
[--C-:B------:R-:W-:Y:S01]  /*27c0*/  IMAD.WIDE.U32 R184, R16, 0x10, R192.reuse ;  /* 0x0000001010b87825 */ /* 0x100fe200078e00c0 */
[----:B------:R-:W3:Y:S03]  /*27d0*/  LDG.E.128 R180, desc[UR6][R180.64] ;  /* 0x00000006b4b47981 */ /* 0x000ee6000c1e1d00 */
        /* <DEDUP_REMOVED lines=12> */
[----:B------:R-:W-:Y:S01]  /*28a0*/  IMAD.WIDE.U32 R192, R15, 0x10, R192 ;  /* 0x000000100fc07825 */ /* 0x000fe200078e00c0 */
[----:B------:R-:W3:Y:S03]  /*28b0*/  LDG.E.128 R172, desc[UR6][R172.64] ;  /* 0x00000006acac7981 */ /* 0x000ee6000c1e1d00 */
[--C-:B-1----:R-:W-:Y:S01]  /*28c0*/  IMAD.WIDE.U32 R68, R233, 0x10, R32.reuse ;  /* 0x00000010e9447825 */ /* 0x102fe200078e0020 */
[----:B------:R-:W3:Y:S04]  /*28d0*/  LDG.E.128 R176, desc[UR6][R176.64] ;  /* 0x00000006b0b07981 */ /* 0x000ee8000c1e1d00 */
[----:B------:R-:W3:Y:S04]  /*28e0*/  LDG.E.128 R192, desc[UR6][R192.64] ;  /* 0x00000006c0c07981 */ /* 0x000ee8000c1e1d00 */
        /* <DEDUP_REMOVED lines=9> */
[----:B------:R-:W-:-:S06]  /*2980*/  IMAD.WIDE.U32 R52, R20, 0x10, R32 ;  /* 0x0000001014347825 */ /* 0x000fcc00078e0020 */
        /* <DEDUP_REMOVED lines=9> */
[----:B------:R-:W-:-:S04]  /*2a20*/  IMAD.WIDE.U32 R124, R233, 0x10, R160 ;  /* 0x00000010e97c7825 */ /* 0x000fc800078e00a0 */
        /* <DEDUP_REMOVED lines=19> */
[----:B--2---:R-:W-:-:S02]  /*2b60*/  MOV R210, R241 ;  /* 0x000000f100d27202 */ /* 0x004fc40000000f00 */
[----:B----4-:R-:W-:Y:S01]  /*2b70*/  MOV R209, R252 ;  /* 0x000000fc00d17202 */ /* 0x010fe20000000f00 */
[C---:B---3--:R-:W-:Y:S01]  /*2b80*/  FADD.FTZ R241, -R0.reuse, R182 ;  /* 0x000000b600f17221 */ /* 0x048fe20000010100 */
[C---:B------:R-:W-:Y:S01]  /*2b90*/  FADD.FTZ R4, -R0.reuse, R4 ;  /* 0x0000000400047221 */ /* 0x040fe20000010100 */
[C---:B------:R-:W-:Y:S01]  /*2ba0*/  FADD.FTZ R5, -R0.reuse, R5 ;  /* 0x0000000500057221 */ /* 0x040fe20000010100 */
[C---:B------:R-:W-:Y:S01]  /*2bb0*/  FADD.FTZ R182, -R0.reuse, R186 ;  /* 0x000000ba00b67221 */ /* 0x040fe20000010100 */
[----:B------:R-:W-:Y:S01]  /*2bc0*/  MOV R186, R23 ;  /* 0x0000001700ba7202 */ /* 0x000fe20000000f00 */
[C---:B-----5:R-:W-:Y:S01]  /*2bd0*/  FMUL.FTZ R232, R21.reuse, R4 ;  /* 0x0000000415e87220 */ /* 0x060fe20000410000 */
        /* <DEDUP_REMOVED lines=19> */
[----:B------:R-:W-:Y:S01]  /*2d10*/  FADD.FTZ R23, -R0, R192 ;  /* 0x000000c000177221 */ /* 0x000fe20000010100 */
[----:B------:R-:W-:Y:S01]  /*2d20*/  MOV R192, R2 ;  /* 0x0000000200c07202 */ /* 0x000fe20000000f00 */
[----:B------:R-:W-:-:S03]  /*2d30*/  FMUL.FTZ R234, R112, R68 ;  /* 0x0000004470ea7220 */ /* 0x000fc60000410000 */
        /* <DEDUP_REMOVED lines=54> */
[----:B------:R-:W-:Y:S01]  /*30a0*/  MOV R4, R209 ;  /* 0x000000d100047202 */ /* 0x000fe20000000f00 */
        /* <DEDUP_REMOVED lines=16> */
[C---:B------:R-:W-:Y:S01]  /*31b0*/  FMUL.FTZ R191, R21.reuse, R29 ;  /* 0x0000001d15bf7220 */ /* 0x040fe20000410000 */
[----:B------:R-:W-:Y:S01]  /*31c0*/  FFMA.FTZ R23, R192, R196, R23 ;  /* 0x000000c4c0177223 */ /* 0x000fe20000010017 */
[----:B------:R-:W-:Y:S01]  /*31d0*/  FADD.FTZ R0, R0, R196 ;  /* 0x000000c400007221 */ /* 0x000fe20000010000 */
[----:B------:R-:W-:Y:S01]  /*31e0*/  MOV R29, R3 ;  /* 0x00000003001d7202 */ /* 0x000fe20000000f00 */
[----:B------:R-:W-:Y:S01]  /*31f0*/  FMUL.FTZ R3, R190, R36 ;  /* 0x00000024be037220 */ /* 0x000fe20000410000 */
[----:B------:R-:W-:Y:S01]  /*3200*/  FMUL.FTZ R194, R214, R58 ;  /* 0x0000003ad6c27220 */ /* 0x000fe20000410000 */
[----:B------:R-:W-:Y:S01]  /*3210*/  FMUL.FTZ R190, R21, R30 ;  /* 0x0000001e15be7220 */ /* 0x000fe20000410000 */
        /* <DEDUP_REMOVED lines=8> */
[----:B------:R-:W-:Y:S01]  /*32a0*/  FMUL.FTZ R0, R181, R38 ;  /* 0x00000026b5007220 */ /* 0x000fe20000410000 */
[----:B------:R-:W-:Y:S01]  /*32b0*/  FMUL.FTZ R181, R21, R168 ;  /* 0x000000a815b57220 */ /* 0x000fe20000410000 */
[----:B------:R-:W-:Y:S01]  /*32c0*/  FMUL.FTZ R14, R224, R52 ;  /* 0x00000034e00e7220 */ /* 0x000fe20000410000 */
[----:B------:R-:W-:Y:S01]  /*32d0*/  FFMA.FTZ R168, R189, R193, R23 ;  /* 0x000000c1bda87223 */ /* 0x000fe20000010017 */
[----:B------:R-:W-:Y:S01]  /*32e0*/  MOV R26, R5 ;  /* 0x00000005001a7202 */ /* 0x000fe20000000f00 */
[----:B------:R-:W-:Y:S01]  /*32f0*/  FMUL.FTZ R23, R24, R39 ;  /* 0x0000002718177220 */ /* 0x000fe20000410000 */
[----:B------:R-:W-:Y:S01]  /*3300*/  FMUL.FTZ R13, R225, R53 ;  /* 0x00000035e10d7220 */ /* 0x000fe20000410000 */
[----:B------:R-:W-:Y:S01]  /*3310*/  FADD.FTZ R31, R31, R193 ;  /* 0x000000c11f1f7221 */ /* 0x000fe20000010000 */
[----:B------:R-:W-:Y:S01]  /*3320*/  FMUL.FTZ R24, R21, R169 ;  /* 0x000000a915187220 */ /* 0x000fe20000410000 */
[----:B------:R-:W-:Y:S01]  /*3330*/  FFMA.FTZ R168, R181, R14, R168 ;  /* 0x0000000eb5a87223 */ /* 0x000fe200000100a8 */
[----:B------:R-:W-:Y:S01]  /*3340*/  MOV R169, R26 ;  /* 0x0000001a00a97202 */ /* 0x000fe20000000f00 */
        /* <DEDUP_REMOVED lines=11> */
[----:B------:R-:W-:Y:S01]  /*3400*/  FMUL.FTZ R187, R228, R48 ;  /* 0x00000030e4bb7220 */ /* 0x000fe20000410000 */
[----:B------:R-:W-:Y:S01]  /*3410*/  FADD.FTZ R31, R31, R12 ;  /* 0x0000000c1f1f7221 */ /* 0x000fe20000010000 */
[C---:B------:R-:W-:Y:S01]  /*3420*/  FMUL.FTZ R197, R21.reuse, R172 ;  /* 0x000000ac15c57220 */ /* 0x040fe20000410000 */
[----:B------:R-:W-:Y:S01]  /*3430*/  FFMA.FTZ R168, R28, R11, R168 ;  /* 0x0000000b1ca87223 */ /* 0x000fe200000100a8 */
[----:B------:R-:W-:Y:S01]  /*3440*/  MOV R172, R30 ;  /* 0x0000001e00ac7202 */ /* 0x000fe20000000f00 */
[----:B------:R-:W-:Y:S01]  /*3450*/  FMUL.FTZ R30, R186, R35 ;  /* 0x00000023ba1e7220 */ /* 0x000fe20000410000 */
[----:B------:R-:W-:Y:S01]  /*3460*/  FMUL.FTZ R186, R21, R201 ;  /* 0x000000c915ba7220 */ /* 0x000fe20000410000 */
[----:B------:R-:W-:Y:S01]  /*3470*/  FMUL.FTZ R185, R229, R49 ;  /* 0x00000031e5b97220 */ /* 0x000fe20000410000 */
[----:B------:R-:W-:Y:S01]  /*3480*/  FADD.FTZ R31, R31, R11 ;  /* 0x0000000b1f1f7221 */ /* 0x000fe20000010000 */
[----:B------:R-:W-:Y:S01]  /*3490*/  MOV R201, R184 ;  /* 0x000000b800c97202 */ /* 0x000fe20000000f00 */
[----:B------:R-:W-:Y:S01]  /*34a0*/  FFMA.FTZ R168, R197, R187, R168 ;  /* 0x000000bbc5a87223 */ /* 0x000fe200000100a8 */
[C---:B------:R-:W-:Y:S01]  /*34b0*/  FMUL.FTZ R184, R21.reuse, R199 ;  /* 0x000000c715b87220 */ /* 0x040fe20000410000 */
[----:B------:R-:W-:Y:S01]  /*34c0*/  MOV R199, R182 ;  /* 0x000000b600c77202 */ /* 0x000fe20000000f00 */
[----:B------:R-:W-:Y:S01]  /*34d0*/  FMUL.FTZ R182, R21, R175 ;  /* 0x000000af15b67220 */ /* 0x000fe20000410000 */
[----:B------:R-:W-:Y:S01]  /*34e0*/  FADD.FTZ R31, R31, R187 ;  /* 0x000000bb1f1f7221 */ /* 0x000fe20000010000 */
[----:B------:R-:W-:Y:S01]  /*34f0*/  FFMA.FTZ R175, R186, R185, R168 ;  /* 0x000000b9baaf7223 */ /* 0x000fe200000100a8 */
[----:B------:R-:W-:Y:S01]  /*3500*/  MOV R168, R201 ;  /* 0x000000c900a87202 */ /* 0x000fe20000000f00 */
[----:B------:R-:W-:Y:S01]  /*3510*/  FMUL.FTZ R201, R21, R176 ;  /* 0x000000b015c97220 */ /* 0x000fe20000410000 */
[----:B------:R-:W-:Y:S01]  /*3520*/  MOV R176, R199 ;  /* 0x000000c700b07202 */ /* 0x000fe20000000f00 */
[----:B------:R-:W-:Y:S01]  /*3530*/  FMUL.FTZ R183, R230, R50 ;  /* 0x00000032e6b77220 */ /* 0x000fe20000410000 */
[----:B------:R-:W-:Y:S01]  /*3540*/  FADD.FTZ R31, R31, R185 ;  /* 0x000000b91f1f7221 */ /* 0x000fe20000010000 */
[----:B------:R-:W-:Y:S01]  /*3550*/  FMUL.FTZ R199, R21, R177 ;  /* 0x000000b115c77220 */ /* 0x000fe20000410000 */
[----:B------:R-:W-:Y:S01]  /*3560*/  MOV R177, R176 ;  /* 0x000000b000b17202 */ /* 0x000fe20000000f00 */
[----:B------:R-:W-:Y:S01]  /*3570*/  FMUL.FTZ R10, R231, R51 ;  /* 0x00000033e70a7220 */ /* 0x000fe20000410000 */
[----:B------:R-:W-:Y:S01]  /*3580*/  FADD.FTZ R176, R31, R183 ;  /* 0x000000b71fb07221 */ /* 0x000fe20000010000 */
[C---:B------:R-:W-:Y:S01]  /*3590*/  FMUL.FTZ R31, R21.reuse, R178 ;  /* 0x000000b2151f7220 */ /* 0x040fe20000410000 */
[----:B------:R-:W-:Y:S01]  /*35a0*/  MOV R178, R168 ;  /* 0x000000a800b27202 */ /* 0x000fe20000000f00 */
[C---:B------:R-:W-:Y:S01]  /*35b0*/  FMUL.FTZ R168, R21.reuse, R179 ;  /* 0x000000b315a87220 */ /* 0x040fe20000410000 */
[----:B------:R-:W-:Y:S01]  /*35c0*/  FMUL.FTZ R200, R244, R44 ;  /* 0x0000002cf4c87220 */ /* 0x000fe20000410000 */
[----:B------:R-:W-:Y:S01]  /*35d0*/  MOV R179, R169 ;  /* 0x000000a900b37202 */ /* 0x000fe20000000f00 */
[----:B------:R-:W-:Y:S01]  /*35e0*/  FADD.FTZ R176, R176, R10 ;  /* 0x0000000ab0b07221 */ /* 0x000fe20000010000 */
[----:B------:R-:W-:Y:S01]  /*35f0*/  FFMA.FTZ R175, R184, R183, R175 ;  /* 0x000000b7b8af7223 */ /* 0x000fe200000100af */
[C---:B------:R-:W-:Y:S01]  /*3600*/  FMUL.FTZ R169, R21.reuse, R180 ;  /* 0x000000b415a97220 */ /* 0x040fe20000410000 */
[----:B------:R-:W-:Y:S01]  /*3610*/  MOV R180, R170 ;  /* 0x000000aa00b47202 */ /* 0x000fe20000000f00 */
[----:B------:R-:W-:Y:S01]  /*3620*/  FMUL.FTZ R170, R21, R174 ;  /* 0x000000ae15aa7220 */ /* 0x000fe20000410000 */
[----:B------:R-:W-:Y:S01]  /*3630*/  FMUL.FTZ R198, R245, R45 ;  /* 0x0000002df5c67220 */ /* 0x000fe20000410000 */
[----:B------:R-:W-:Y:S01]  /*3640*/  MOV R174, R171 ;  /* 0x000000ab00ae7202 */ /* 0x000fe20000000f00 */
[----:B------:R-:W-:Y:S01]  /*3650*/  FADD.FTZ R176, R176, R200 ;  /* 0x000000c8b0b07221 */ /* 0x000fe20000010000 */
[----:B------:R-:W-:Y:S01]  /*3660*/  FFMA.FTZ R175, R182, R10, R175 ;  /* 0x0000000ab6af7223 */ /* 0x000fe200000100af */
[C---:B------:R-:W-:Y:S01]  /*3670*/  FMUL.FTZ R171, R21.reuse, R241 ;  /* 0x000000f115ab7220 */ /* 0x040fe20000410000 */
[----:B------:R-:W-:Y:S01]  /*3680*/  MOV R241, R172 ;  /* 0x000000ac00f17202 */ /* 0x000fe20000000f00 */
[C---:B------:R-:W-:Y:S01]  /*3690*/  FMUL.FTZ R172, R21.reuse, R173 ;  /* 0x000000ad15ac7220 */ /* 0x040fe20000410000 */
[----:B------:R-:W-:Y:S01]  /*36a0*/  FMUL.FTZ R9, R246, R46 ;  /* 0x0000002ef6097220 */ /* 0x000fe20000410000 */
        /* <DEDUP_REMOVED lines=8> */
[----:B------:R-:W-:Y:S01]  /*3730*/  MOV R176, R177 ;  /* 0x000000b100b07202 */ /* 0x000fe20000000f00 */
[----:B------:R-:W-:-:S02]  /*3740*/  FMUL.FTZ R8, R247, R47 ;  /* 0x0000002ff7087220 */ /* 0x000fc40000410000 */
[----:B------:R-:W-:Y:S02]  /*3750*/  FFMA.FTZ R177, R31, R9, R175 ;  /* 0x000000091fb17223 */ /* 0x000fe400000100af */
[C---:B------:R-:W-:Y:S01]  /*3760*/  FMUL.FTZ R175, R21.reuse, R176 ;  /* 0x000000b015af7220 */ /* 0x040fe20000410000 */
[----:B------:R-:W-:Y:S01]  /*3770*/  FMUL.FTZ R176, R21, R180 ;  /* 0x000000b415b07220 */ /* 0x000fe20000410000 */
[----:B------:R-:W-:Y:S01]  /*3780*/  FADD.FTZ R180, R178, R8 ;  /* 0x00000008b2b47221 */ /* 0x000fe20000010000 */
[----:B------:R-:W-:Y:S01]  /*3790*/  MOV R178, R179 ;  /* 0x000000b300b27202 */ /* 0x000fe20000000f00 */
[----:B------:R-:W-:Y:S01]  /*37a0*/  FMUL.FTZ R7, R248, R40 ;  /* 0x00000028f8077220 */ /* 0x000fe20000410000 */
[----:B------:R-:W-:-:S03]  /*37b0*/  FFMA.FTZ R179, R168, R8, R177 ;  /* 0x00000008a8b37223 */ /* 0x000fc600000100b1 */
        /* <DEDUP_REMOVED lines=75> */
[----:B------:R-:W-:Y:S01]  /*3c70*/  MOV R27, R4 ;  /* 0x00000004001b7202 */ /* 0x000fe20000000f00 */
[----:B------:R-:W-:Y:S01]  /*3c80*/  FMUL.FTZ R4, R251, R43 ;  /* 0x0000002bfb047220 */ /* 0x000fe20000410000 */
[----:B------:R-:W-:Y:S01]  /*3c90*/  FADD.FTZ R242, R242, R5 ;  /* 0x00000005f2f27221 */ /* 0x000fe20000010000 */
[----:B------:R-:W-:Y:S01]  /*3ca0*/  FFMA.FTZ R241, R171, R5, R241 ;  /* 0x00000005abf17223 */ /* 0x000fe200000100f1 */
[----:B0-----:R-:W-:-:S05]  /*3cb0*/  FMUL.FTZ R252, R36, R173 ;  /* 0x000000ad24fc7220 */ /* 0x001fca0000410000 */
[----:B------:R0:W-:Y:S01]  /*3cc0*/  STL [R1+0x38], R252 ;  /* 0x000038fc01007387 */ /* 0x0001e20000100800 */
[----:B------:R-:W-:Y:S01]  /*3cd0*/  FADD.FTZ R242, R242, R4 ;  /* 0x00000004f2f27221 */ /* 0x000fe20000010000 */
[----:B------:R-:W-:Y:S01]  /*3ce0*/  FFMA.FTZ R241, R172, R4, R241 ;  /* 0x00000004acf17223 */ /* 0x000fe200000100f1 */
[----:B0-----:R-:W-:Y:S02]  /*3cf0*/  FMUL.FTZ R252, R37, R174 ;  /* 0x000000ae25fc7220 */ /* 0x001fe40000410000 */
[----:B------:R-:W-:Y:S01]  /*3d00*/  FADD.FTZ R242, R242, R3 ;  /* 0x00000003f2f27221 */ /* 0x000fe20000010000 */
[----:B------:R-:W-:Y:S02]  /*3d10*/  FFMA.FTZ R241, R173, R3, R241 ;  /* 0x00000003adf17223 */ /* 0x000fe400000100f1 */
[----:B------:R0:W-:Y:S01]  /*3d20*/  STL [R1+0x34], R252 ;  /* 0x000034fc01007387 */ /* 0x0001e20000100800 */
[----:B------:R-:W-:Y:S01]  /*3d30*/  FADD.FTZ R242, R242, R2 ;  /* 0x00000002f2f27221 */ /* 0x000fe20000010000 */
[----:B------:R-:W-:Y:S01]  /*3d40*/  FFMA.FTZ R241, R174, R2, R241 ;  /* 0x00000002aef17223 */ /* 0x000fe200000100f1 */
[----:B0-----:R-:W-:-:S05]  /*3d50*/  FMUL.FTZ R252, R38, R175 ;  /* 0x000000af26fc7220 */ /* 0x001fca0000410000 */
        /* <DEDUP_REMOVED lines=22> */
[----:B------:R0:W-:Y:S02]  /*3ec0*/  STL [R1+0x20], R252 ;  /* 0x000020fc01007387 */ /* 0x0001e40000100800 */
[----:B0-----:R-:W-:-:S07]  /*3ed0*/  FMUL.FTZ R252, R35, R180 ;  /* 0x000000b423fc7220 */ /* 0x001fce0000410000 */
.L_x_23290:
[----:B------:R0:W-:Y:S04]  /*3ee0*/  STL [R1+0x334], R78 ;  /* 0x0003344e01007387 */ /* 0x0001e80000100800 */
[----:B0-----:R-:W2:Y:S04]  /*3ef0*/  LDL.LU R78, [R1+0x80] ;  /* 0x00008000014e7983 */ /* 0x001ea80000300800 */
[----:B------:R0:W-:Y:S04]  /*3f00*/  STL [R1+0x330], R77 ;  /* 0x0003304d01007387 */ /* 0x0001e80000100800 */
[----:B0-----:R-:W3:Y:S04]  /*3f10*/  LDL.LU R77, [R1+0x98] ;  /* 0x00009800014d7983 */ /* 0x001ee80000300800 */
[----:B------:R0:W-:Y:S04]  /*3f20*/  STL [R1+0x32c], R76 ;  /* 0x00032c4c01007387 */ /* 0x0001e80000100800 */
[----:B0-----:R-:W4:Y:S04]  /*3f30*/  LDL.LU R76, [R1+0x84] ;  /* 0x00008400014c7983 */ /* 0x001f280000300800 */
[----:B------:R-:W-:Y:S04]  /*3f40*/  STL [R1+0x328], R75 ;  /* 0x0003284b01007387 */ /* 0x000fe80000100800 */
[----:B------:R0:W-:Y:S04]  /*3f50*/  STL [R1+0x324], R74 ;  /* 0x0003244a01007387 */ /* 0x0001e80000100800 */
[----:B0-----:R-:W2:Y:S04]  /*3f60*/  LDL.LU R74, [R1+0x88] ;  /* 0x00008800014a7983 */ /* 0x001ea80000300800 */
[----:B------:R-:W-:Y:S04]  /*3f70*/  STL [R1+0x320], R73 ;  /* 0x0003204901007387 */ /* 0x000fe80000100800 */
        /* <DEDUP_REMOVED lines=8> */
[----:B------:R0:W-:Y:S04]  /*4000*/  STL [R1+0x308], R27 ;  /* 0x0003081b01007387 */ /* 0x0001e80000100800 */
[----:B------:R3:W-:Y:S04]  /*4010*/  STL [R1+0x304], R26 ;  /* 0x0003041a01007387 */ /* 0x0007e80000100800 */
[----:B------:R-:W2:Y:S04]  /*4020*/  LDL.LU R31, [R1+0x110] ;  /* 0x00011000011f7983 */ /* 0x000ea80000300800 */
[----:B------:R-:W2:Y:S04]  /*4030*/  LDL.LU R73, [R1+0xa4] ;  /* 0x0000a40001497983 */ /* 0x000ea80000300800 */
[----:B------:R-:W4:Y:S04]  /*4040*/  LDL.LU R29, [R1+0x114] ;  /* 0x00011400011d7983 */ /* 0x000f280000300800 */
[----:B------:R-:W4:Y:S04]  /*4050*/  LDL.LU R75, [R1+0xa0] ;  /* 0x0000a000014b7983 */ /* 0x000f280000300800 */
[----:B0-----:R-:W4:Y:S01]  /*4060*/  LDL.LU R27, [R1+0x118] ;  /* 0x00011800011b7983 */ /* 0x001f220000300800 */
[----:B---3--:R-:W-:-:S03]  /*4070*/  MOV R26, R77 ;  /* 0x0000004d001a7202 */ /* 0x008fc60000000f00 */
[----:B------:R-:W3:Y:S04]  /*4080*/  LDL.LU R77, [R1+0x9c] ;  /* 0x00009c00014d7983 */ /* 0x000ee80000300800 */
[----:B------:R0:W-:Y:S04]  /*4090*/  STL [R1+0x300], R25 ;  /* 0x0003001901007387 */ /* 0x0001e80000100800 */
[----:B0-----:R-:W2:Y:S04]  /*40a0*/  LDL.LU R25, [R1+0xa8] ;  /* 0x0000a80001197983 */ /* 0x001ea80000300800 */
        /* <DEDUP_REMOVED lines=8> */
[----:B------:R0:W-:Y:S04]  /*4130*/  STL [R1+0x2ec], R20 ;  /* 0x0002ec1401007387 */ /* 0x0001e80000100800 */
[----:B0-----:R-:W3:Y:S04]  /*4140*/  LDL.LU R20, [R1+0xc0] ;  /* 0x0000c00001147983 */ /* 0x001ee80000300800 */
        /* <DEDUP_REMOVED lines=23> */
[----:B---3--:R-:W-:Y:S01]  /*42c0*/  FADD.FTZ R0, R21, R20 ;  /* 0x0000001415007221 */ /* 0x008fe20000010000 */
[----:B--2---:R-:W-:Y:S01]  /*42d0*/  FADD.FTZ R3, R19, R18 ;  /* 0x0000001213037221 */ /* 0x004fe20000010000 */
[----:B----4-:R-:W-:-:S05]  /*42e0*/  FADD.FTZ R2, R17, R16 ;  /* 0x0000001011027221 */ /* 0x010fca0000010000 */
[----:B------:R0:W-:Y:S04]  /*42f0*/  STL [R1+0xc8], R2 ;  /* 0x0000c80201007387 */ /* 0x0001e80000100800 */
[----:B------:R1:W-:Y:S04]  /*4300*/  STL [R1+0xc4], R3 ;  /* 0x0000c40301007387 */ /* 0x0003e80000100800 */
[----:B------:R2:W-:Y:S01]  /*4310*/  STL [R1+0xc0], R0 ;  /* 0x0000c00001007387 */ /* 0x0005e20000100800 */
[----:B0-----:R-:W-:Y:S01]  /*4320*/  FADD.FTZ R2, R23, R22 ;  /* 0x0000001617027221 */ /* 0x001fe20000010000 */
[----:B-1----:R-:W-:-:S04]  /*4330*/  FADD.FTZ R3, R25, R24 ;  /* 0x0000001819037221 */ /* 0x002fc80000010000 */
[----:B------:R0:W-:Y:S01]  /*4340*/  STL [R1+0xbc], R2 ;  /* 0x0000bc0201007387 */ /* 0x0001e20000100800 */
[----:B--2---:R-:W-:-:S03]  /*4350*/  FADD.FTZ R0, R73, R31 ;  /* 0x0000001f49007221 */ /* 0x004fc60000010000 */
[----:B------:R-:W-:Y:S04]  /*4360*/  STL [R1+0xb8], R3 ;  /* 0x0000b80301007387 */ /* 0x000fe80000100800 */
[----:B------:R-:W2:Y:S01]  /*4370*/  LDL.LU R7, [R1+0x11c] ;  /* 0x00011c0001077983 */ /* 0x000ea20000300800 */
[----:B0-----:R-:W-:-:S03]  /*4380*/  FADD.FTZ R2, R75, R29 ;  /* 0x0000001d4b027221 */ /* 0x001fc60000010000 */
[----:B------:R0:W-:Y:S04]  /*4390*/  STL [R1+0xb4], R0 ;  /* 0x0000b40001007387 */ /* 0x0001e80000100800 */
[----:B------:R1:W-:Y:S04]  /*43a0*/  STL [R1+0xb0], R2 ;  /* 0x0000b00201007387 */ /* 0x0003e80000100800 */
[----:B------:R-:W3:Y:S01]  /*43b0*/  LDL.LU R6, [R1+0x120] ;  /* 0x0001200001067983 */ /* 0x000ee20000300800 */
[----:B0-----:R-:W-:-:S03]  /*43c0*/  FADD.FTZ R0, R77, R27 ;  /* 0x0000001b4d007221 */ /* 0x001fc60000010000 */
[----:B------:R-:W4:Y:S04]  /*43d0*/  LDL.LU R5, [R1+0x124] ;  /* 0x0001240001057983 */ /* 0x000f280000300800 */
[----:B------:R0:W-:Y:S04]  /*43e0*/  STL [R1+0xac], R0 ;  /* 0x0000ac0001007387 */ /* 0x0001e80000100800 */
[----:B------:R-:W4:Y:S04]  /*43f0*/  LDL.LU R4, [R1+0x128] ;  /* 0x0001280001047983 */ /* 0x000f280000300800 */
[----:B------:R-:W4:Y:S04]  /*4400*/  LDL.LU R3, [R1+0x12c] ;  /* 0x00012c0001037983 */ /* 0x000f280000300800 */
[----:B-1----:R-:W4:Y:S04]  /*4410*/  LDL.LU R2, [R1+0x130] ;  /* 0x0001300001027983 */ /* 0x002f280000300800 */
        /* <DEDUP_REMOVED lines=15> */
[----:B--2---:R-:W-:-:S05]  /*4510*/  FADD.FTZ R7, R26, R7 ;  /* 0x000000071a077221 */ /* 0x004fca0000010000 */
[----:B------:R0:W-:Y:S01]  /*4520*/  STL [R1+0xa8], R7 ;  /* 0x0000a80701007387 */ /* 0x0001e20000100800 */
[----:B---3--:R-:W-:Y:S01]  /*4530*/  FADD.FTZ R6, R28, R6 ;  /* 0x000000061c067221 */ /* 0x008fe20000010000 */
[----:B----4-:R-:W-:-:S04]  /*4540*/  FADD.FTZ R5, R30, R5 ;  /* 0x000000051e057221 */ /* 0x010fc80000010000 */
[----:B------:R1:W-:Y:S01]  /*4550*/  STL [R1+0xa4], R6 ;  /* 0x0000a40601007387 */ /* 0x0003e20000100800 */
[----:B------:R-:W-:-:S03]  /*4560*/  FADD.FTZ R4, R72, R4 ;  /* 0x0000000448047221 */ /* 0x000fc60000010000 */
[----:B------:R2:W-:Y:S01]  /*4570*/  STL [R1+0xa0], R5 ;  /* 0x0000a00501007387 */ /* 0x0005e20000100800 */
[----:B------:R-:W-:-:S03]  /*4580*/  FADD.FTZ R3, R74, R3 ;  /* 0x000000034a037221 */ /* 0x000fc60000010000 */
[----:B------:R3:W-:Y:S01]  /*4590*/  STL [R1+0x9c], R4 ;  /* 0x00009c0401007387 */ /* 0x0007e20000100800 */
[----:B------:R-:W-:-:S03]  /*45a0*/  FADD.FTZ R2, R76, R2 ;  /* 0x000000024c027221 */ /* 0x000fc60000010000 */
[----:B------:R4:W-:Y:S01]  /*45b0*/  STL [R1+0x98], R3 ;  /* 0x0000980301007387 */ /* 0x0009e20000100800 */
[----:B------:R-:W-:-:S03]  /*45c0*/  FADD.FTZ R0, R78, R0 ;  /* 0x000000004e007221 */ /* 0x000fc60000010000 */
        /* <DEDUP_REMOVED lines=9> */
[----:B0-----:R-:W4:Y:S04]  /*4660*/  LDL.LU R7, [R1+0x154] ;  /* 0x0001540001077983 */ /* 0x001f280000300800 */
        /* <DEDUP_REMOVED lines=36> */
[----:B--2---:R-:W-:Y:S01]  /*48b0*/  FADD.FTZ R5, R19, R5 ;  /* 0x0000000513057221 */ /* 0x004fe20000010000 */
[----:B---3--:R-:W-:Y:S01]  /*48c0*/  FADD.FTZ R4, R21, R4 ;  /* 0x0000000415047221 */ /* 0x008fe20000010000 */
[----:B----4-:R-:W-:Y:S01]  /*48d0*/  FADD.FTZ R3, R23, R3 ;  /* 0x0000000317037221 */ /* 0x010fe20000010000 */
        /* <DEDUP_REMOVED lines=53> */
[----:B--2---:R-:W-:-:S02]  /*4c30*/  FADD.FTZ R8, R13, R8 ;  /* 0x000000080d087221 */ /* 0x004fc40000010000 */
[----:B-1----:R0:W5:Y:S04]  /*4c40*/  LDL.LU R20, [R1+0x2ec] ;  /* 0x0002ec0001147983 */ /* 0x0021680000300800 */
[----:B------:R0:W5:Y:S04]  /*4c50*/  LDL.LU R19, [R1+0x2e8] ;  /* 0x0002e80001137983 */ /* 0x0001680000300800 */
[----:B------:R1:W-:Y:S01]  /*4c60*/  STL [R1+0x44], R18 ;  /* 0x0000441201007387 */ /* 0x0003e20000100800 */
[----:B---3--:R-:W-:Y:S01]  /*4c70*/  FADD.FTZ R7, R252, R7 ;  /* 0x00000007fc077221 */ /* 0x008fe20000010000 */
[----:B----4-:R-:W-:Y:S01]  /*4c80*/  FADD.FTZ R6, R68, R6 ;  /* 0x0000000644067221 */ /* 0x010fe20000010000 */
[----:B------:R-:W-:Y:S01]  /*4c90*/  FADD.FTZ R5, R69, R5 ;  /* 0x0000000545057221 */ /* 0x000fe20000010000 */
[----:B-1----:R0:W5:Y:S04]  /*4ca0*/  LDL.LU R18, [R1+0x2e4] ;  /* 0x0002e40001127983 */ /* 0x0021680000300800 */
[----:B------:R0:W5:Y:S04]  /*4cb0*/  LDL.LU R17, [R1+0x2e0] ;  /* 0x0002e00001117983 */ /* 0x0001680000300800 */
[----:B------:R1:W-:Y:S01]  /*4cc0*/  STL [R1+0x40], R16 ;  /* 0x0000401001007387 */ /* 0x0003e20000100800 */
[----:B------:R-:W-:-:S03]  /*4cd0*/  FADD.FTZ R4, R70, R4 ;  /* 0x0000000446047221 */ /* 0x000fc60000010000 */
[----:B-1----:R0:W5:Y:S04]  /*4ce0*/  LDL.LU R16, [R1+0x2dc] ;  /* 0x0002dc0001107983 */ /* 0x0021680000300800 */
[----:B------:R0:W5:Y:S04]  /*4cf0*/  LDL.LU R15, [R1+0x2d8] ;  /* 0x0002d800010f7983 */ /* 0x0001680000300800 */
[----:B------:R1:W-:Y:S01]  /*4d00*/  STL [R1+0x3c], R14 ;  /* 0x00003c0e01007387 */ /* 0x0003e20000100800 */
[----:B------:R-:W-:-:S03]  /*4d10*/  FADD.FTZ R252, R71, R3 ;  /* 0x0000000347fc7221 */ /* 0x000fc60000010000 */
[----:B-1----:R0:W5:Y:S04]  /*4d20*/  LDL.LU R14, [R1+0x2d4] ;  /* 0x0002d400010e7983 */ /* 0x0021680000300800 */
[----:B------:R1:W-:Y:S04]  /*4d30*/  STL [R1+0x38], R10 ;  /* 0x0000380a01007387 */ /* 0x0003e80000100800 */
[----:B------:R2:W-:Y:S04]  /*4d40*/  STL [R1+0x34], R9 ;  /* 0x0000340901007387 */ /* 0x0005e80000100800 */
[----:B------:R3:W-:Y:S04]  /*4d50*/  STL [R1+0x30], R8 ;  /* 0x0000300801007387 */ /* 0x0007e80000100800 */
[----:B------:R4:W-:Y:S04]  /*4d60*/  STL [R1+0x2c], R7 ;  /* 0x00002c0701007387 */ /* 0x0009e80000100800 */
[----:B------:R0:W-:Y:S01]  /*4d70*/  STL [R1+0x28], R6 ;  /* 0x0000280601007387 */ /* 0x0001e20000100800 */
[----:B------:R-:W-:-:S03]  /*4d80*/  FADD.FTZ R70, R65, R0 ;  /* 0x0000000041467221 */ /* 0x000fc60000010000 */
[----:B------:R0:W-:Y:S01]  /*4d90*/  STL [R1+0x24], R5 ;  /* 0x0000240501007387 */ /* 0x0001e20000100800 */
[----:B------:R-:W-:-:S03]  /*4da0*/  FADD.FTZ R71, R64, R2 ;  /* 0x0000000240477221 */ /* 0x000fc60000010000 */
        /* <DEDUP_REMOVED lines=225> */
.L_x_23346:
[----:B-12---:R-:W-:Y:S01]  /*5bc0*/  FADD.FTZ R48, R242, R48 ;  /* 0x00000030f2307221 */ /* 0x006fe20000010000 */
[----:B---3--:R-:W-:-:S03]  /*5bd0*/  FADD.FTZ R35, R241, R35 ;  /* 0x00000023f1237221 */ /* 0x008fc60000010000 */
[----:B------:R-:W-:Y:S01]  /*5be0*/  FMUL.FTZ R37, R48, UR12 ;  /* 0x0000000c30257c20 */ /* 0x000fe20008410000 */
[----:B------:R-:W-:-:S04]  /*5bf0*/  FMUL.FTZ R36, R35, UR12 ;  /* 0x0000000c23247c20 */ /* 0x000fc80008410000 */
[----:B------:R-:W-:Y:S01]  /*5c00*/  FSEL R37, R37, RZ, !P2 ;  /* 0x000000ff25257208 */ /* 0x000fe20005000000 */
[----:B------:R-:W-:Y:S06]  /*5c10*/  @P1 BRA `(.L_x_23292) ;  /* 0x0000002000fc1947 */ /* 0x000fec0003800000 */
[----:B------:R-:W1:Y:S02]  /*5c20*/  LDC.64 R60, c[0x0][0x390] ;  /* 0x0000e400ff3c7b82 */ /* 0x000e640000000a00 */
[----:B-1----:R-:W-:-:S06]  /*5c30*/  IMAD.WIDE.U32 R32, R233, 0x10, R60 ;  /* 0x00000010e9207825 */ /* 0x002fcc00078e003c */
[----:B------:R-:W5:Y:S01]  /*5c40*/  LDG.E.128 R32, desc[UR6][R32.64] ;  /* 0x0000000620207981 */ /* 0x000f62000c1e1d00 */
        /* <DEDUP_REMOVED lines=28> */
.L_x_23293:
        /* <DEDUP_REMOVED lines=24> */
.L_x_23294:
[----:B------:R-:W1:Y:S08]  /*5f90*/  @P1 LDC.64 R38, c[0x0][0x478] ;  /* 0x00011e00ff261b82 */ /* 0x000e700000000a00 */
[----:B------:R-:W2:Y:S01]  /*5fa0*/  LDC.64 R58, c[0x0][0x468] ;  /* 0x00011a00ff3a7b82 */ /* 0x000ea20000000a00 */
[----:B-1----:R-:W-:-:S05]  /*5fb0*/  @P1 IMAD.WIDE.U32 R38, R233, 0x10, R38 ;  /* 0x00000010e9261825 */ /* 0x002fca00078e0026 */
[----:B------:R2:W-:Y:S02]  /*5fc0*/  @P1 STG.E.128 desc[UR6][R38.64], R164 ;  /* 0x000000a426001986 */ /* 0x0005e4000c101d06 */
[----:B--2---:R-:W-:-:S05]  /*5fd0*/  IMAD.WIDE.U32 R38, R233, 0x10, R58 ;  /* 0x00000010e9267825 */ /* 0x004fca00078e003a */
        /* <DEDUP_REMOVED lines=20> */
[----:B-----5:R-:W-:Y:S01]  /*6120*/  FMUL.FTZ R51, R32, R40 ;  /* 0x0000002820337220 */ /* 0x020fe20000410000 */
        /* <DEDUP_REMOVED lines=8> */
.L_x_23295:
        /* <DEDUP_REMOVED lines=23> */
[----:B------:R-:W-:-:S07]  /*6320*/  FMUL.FTZ R35, R79, R38 ;  /* 0x000000264f237220 */ /* 0x000fce0000410000 */
.L_x_23296:
        /* <DEDUP_REMOVED lines=26> */
[-C--:B------:R-:W-:Y:S01]  /*64d0*/  FMUL.FTZ R43, R34, R39.reuse ;  /* 0x00000027222b7220 */ /* 0x080fe20000410000 */
[----:B------:R-:W-:Y:S01]  /*64e0*/  FMUL.FTZ R41, R35, R38 ;  /* 0x0000002623297220 */ /* 0x000fe20000410000 */
[----:B------:R-:W-:Y:S01]  /*64f0*/  FMUL.FTZ R32, R80, R40 ;  /* 0x0000002850207220 */ /* 0x000fe20000410000 */
[----:B------:R-:W-:Y:S01]  /*6500*/  FMUL.FTZ R33, R81, R42 ;  /* 0x0000002a51217220 */ /* 0x000fe20000410000 */
[----:B------:R-:W-:Y:S01]  /*6510*/  FMUL.FTZ R34, R82, R39 ;  /* 0x0000002752227220 */ /* 0x000fe20000410000 */
[----:B------:R-:W-:Y:S01]  /*6520*/  FMUL.FTZ R35, R83, R38 ;  /* 0x0000002653237220 */ /* 0x000fe20000410000 */
[----:B------:R-:W-:Y:S06]  /*6530*/  BRA `(.L_x_23298) ;  /* 0x0000000000607947 */ /* 0x000fec0003800000 */
.L_x_23297:
        /* <DEDUP_REMOVED lines=23> */
[----:B------:R-:W-:-:S07]  /*66b0*/  FMUL.FTZ R35, R83, R38 ;  /* 0x0000002653237220 */ /* 0x000fce0000410000 */
.L_x_23298:
        /* <DEDUP_REMOVED lines=33> */
.L_x_23299:
        /* <DEDUP_REMOVED lines=24> */
.L_x_23300:
        /* <DEDUP_REMOVED lines=27> */
[-C--:B------:R-:W-:Y:S01]  /*6c00*/  FMUL.FTZ R24, R35, R11.reuse ;  /* 0x0000000b23187220 */ /* 0x080fe20000410000 */
[----:B------:R-:W-:Y:S01]  /*6c10*/  FMUL.FTZ R32, R88, R28 ;  /* 0x0000001c58207220 */ /* 0x000fe20000410000 */
[----:B------:R-:W-:Y:S01]  /*6c20*/  FMUL.FTZ R33, R89, R46 ;  /* 0x0000002e59217220 */ /* 0x000fe20000410000 */
[----:B------:R-:W-:Y:S01]  /*6c30*/  FMUL.FTZ R34, R90, R26 ;  /* 0x0000001a5a227220 */ /* 0x000fe20000410000 */
[----:B------:R-:W-:Y:S01]  /*6c40*/  FMUL.FTZ R35, R91, R11 ;  /* 0x0000000b5b237220 */ /* 0x000fe20000410000 */
[----:B------:R-:W-:Y:S06]  /*6c50*/  BRA `(.L_x_23302) ;  /* 0x0000000000607947 */ /* 0x000fec0003800000 */
.L_x_23301:
        /* <DEDUP_REMOVED lines=23> */
[----:B------:R-:W-:-:S07]  /*6dd0*/  FMUL.FTZ R35, R91, R11 ;  /* 0x0000000b5b237220 */ /* 0x000fce0000410000 */
.L_x_23302:
        /* <DEDUP_REMOVED lines=33> */
.L_x_23303:
        /* <DEDUP_REMOVED lines=24> */
.L_x_23304:
        /* <DEDUP_REMOVED lines=33> */
.L_x_23305:
        /* <DEDUP_REMOVED lines=24> */
.L_x_23306:
        /* <DEDUP_REMOVED lines=33> */
.L_x_23307:
        /* <DEDUP_REMOVED lines=24> */
.L_x_23308:
        /* <DEDUP_REMOVED lines=33> */
.L_x_23309:
        /* <DEDUP_REMOVED lines=24> */
.L_x_23310:
        /* <DEDUP_REMOVED lines=25> */
[-C--:B------:R-:W-:Y:S01]  /*7db0*/  FMUL.FTZ R21, R5, R2.reuse ;  /* 0x0000000205157220 */ /* 0x080fe20000410000 */
[----:B------:R-:W-:Y:S01]  /*7dc0*/  FMUL.FTZ R22, R6, R3 ;  /* 0x0000000306167220 */ /* 0x000fe20000410000 */
[-C--:B------:R-:W-:Y:S01]  /*7dd0*/  FMUL.FTZ R16, R7, R27.reuse ;  /* 0x0000001b07107220 */ /* 0x080fe20000410000 */
[----:B------:R-:W-:Y:S01]  /*7de0*/  FMUL.FTZ R7, R111, R27 ;  /* 0x0000001b6f077220 */ /* 0x000fe20000410000 */
[----:B------:R-:W-:Y:S01]  /*7df0*/  FMUL.FTZ R4, R108, R25 ;  /* 0x000000196c047220 */ /* 0x000fe20000410000 */
[----:B------:R-:W-:Y:S01]  /*7e00*/  FMUL.FTZ R5, R109, R2 ;  /* 0x000000026d057220 */ /* 0x000fe20000410000 */
[----:B------:R-:W-:Y:S01]  /*7e10*/  FMUL.FTZ R6, R110, R3 ;  /* 0x000000036e067220 */ /* 0x000fe20000410000 */
[----:B------:R-:W-:Y:S06]  /*7e20*/  BRA `(.L_x_23312) ;  /* 0x0000000000607947 */ /* 0x000fec0003800000 */
.L_x_23311:
        /* <DEDUP_REMOVED lines=24> */
.L_x_23312:
[----:B------:R-:W1:Y:S02]  /*7fb0*/  @P1 LDC.64 R2, c[0x0][0x478] ;  /* 0x00011e00ff021b82 */ /* 0x000e640000000a00 */
[----:B-1----:R-:W-:-:S05]  /*7fc0*/  @P1 IMAD.WIDE.U32 R2, R15, 0x10, R2 ;  /* 0x000000100f021825 */ /* 0x002fca00078e0002 */
[----:B------:R1:W-:Y:S02]  /*7fd0*/  @P1 STG.E.128 desc[UR6][R2.64], R164 ;  /* 0x000000a402001986 */ /* 0x0003e4000c101d06 */
[----:B-1----:R-:W-:-:S05]  /*7fe0*/  IMAD.WIDE.U32 R2, R15, 0x10, R58 ;  /* 0x000000100f027825 */ /* 0x002fca00078e003a */
[----:B------:R1:W-:Y:S01]  /*7ff0*/  STG.E.128 desc[UR6][R2.64], R4 ;  /* 0x0000000402007986 */ /* 0x0003e2000c101d06 */
[----:B------:R-:W-:Y:S05]  /*8000*/  BRA `(.L_x_23313) ;  /* 0x0000002400007947 */ /* 0x000fea0003800000 */
.L_x_23292:
[----:B------:R-:W1:Y:S02]  /*8010*/  LDC.64 R60, c[0x0][0x390] ;  /* 0x0000e400ff3c7b82 */ /* 0x000e640000000a00 */
[----:B-1----:R-:W-:-:S06]  /*8020*/  IMAD.WIDE.U32 R32, R233, 0x10, R60 ;  /* 0x00000010e9207825 */ /* 0x002fcc00078e003c */
        /* <DEDUP_REMOVED lines=29> */
.L_x_23314:
        /* <DEDUP_REMOVED lines=24> */
.L_x_23315:
[----:B------:R-:W-:Y:S01]  /*8380*/  ISETP.NE.U32.AND P1, PT, RZ, UR14, PT ;  /* 0x0000000eff007c0c */ /* 0x000fe2000bf25070 */
[----:B------:R-:W1:Y:S03]  /*8390*/  LDC.64 R58, c[0x0][0x468] ;  /* 0x00011a00ff3a7b82 */ /* 0x000e660000000a00 */
[----:B------:R-:W-:-:S13]  /*83a0*/  ISETP.NE.AND.EX P1, PT, RZ, UR15, PT, P1 ;  /* 0x0000000fff007c0c */ /* 0x000fda000bf25310 */
        /* <DEDUP_REMOVED lines=33> */
.L_x_23316:
        /* <DEDUP_REMOVED lines=24> */
.L_x_23317:
        /* <DEDUP_REMOVED lines=33> */
.L_x_23318:
        /* <DEDUP_REMOVED lines=24> */
.L_x_23319:
        /* <DEDUP_REMOVED lines=33> */
.L_x_23320:
        /* <DEDUP_REMOVED lines=24> */
.L_x_23321:
        /* <DEDUP_REMOVED lines=33> */
.L_x_23322:
        /* <DEDUP_REMOVED lines=24> */
.L_x_23323:
        /* <DEDUP_REMOVED lines=33> */
.L_x_23324:
        /* <DEDUP_REMOVED lines=24> */
.L_x_23325:
        /* <DEDUP_REMOVED lines=33> */
.L_x_23326:
        /* <DEDUP_REMOVED lines=24> */
.L_x_23327:
        /* <DEDUP_REMOVED lines=33> */
.L_x_23328:
        /* <DEDUP_REMOVED lines=24> */
.L_x_23329:
        /* <DEDUP_REMOVED lines=33> */
.L_x_23330:
        /* <DEDUP_REMOVED lines=24> */
.L_x_23331:
        /* <DEDUP_REMOVED lines=33> */
.L_x_23332:
        /* <DEDUP_REMOVED lines=24> */
.L_x_23333:
[----:B------:R-:W1:Y:S02]  /*a3c0*/  @P1 LDC.64 R2, c[0x0][0x478] ;  /* 0x00011e00ff021b82 */ /* 0x000e640000000a00 */
[----:B-1----:R-:W-:-:S05]  /*a3d0*/  @P1 IMAD.WIDE.U32 R2, R15, 0x10, R2 ;  /* 0x000000100f021825 */ /* 0x002fca00078e0002 */
[----:B------:R1:W-:Y:S02]  /*a3e0*/  @P1 STG.E.128 desc[UR6][R2.64], R164 ;  /* 0x000000a402001986 */ /* 0x0003e4000c101d06 */
[----:B-1----:R-:W-:-:S05]  /*a3f0*/  IMAD.WIDE.U32 R2, R15, 0x10, R58 ;  /* 0x000000100f027825 */ /* 0x002fca00078e003a */
[----:B------:R2:W-:Y:S02]  /*a400*/  STG.E.128 desc[UR6][R2.64], R4 ;  /* 0x0000000402007986 */ /* 0x0005e4000c101d06 */
.L_x_23313:
[----:B------:R-:W3:Y:S01]  /*a410*/  LDL.LU R178, [R1+0x200] ;  /* 0x0002000001b27983 */ /* 0x000ee20000300800 */
[----:B-12---:R-:W1:Y:S03]  /*a420*/  LDC.64 R2, c[0x0][0x380] ;  /* 0x0000e000ff027b82 */ /* 0x006e660000000a00 */
[----:B------:R-:W2:Y:S04]  /*a430*/  LDL.LU R177, [R1+0x204] ;  /* 0x0002040001b17983 */ /* 0x000ea80000300800 */
        /* <DEDUP_REMOVED lines=40> */
[----:B---3--:R-:W-:Y:S01]  /*a6c0*/  FADD.FTZ R178, R55, R178 ;  /* 0x000000b237b27221 */ /* 0x008fe20000010000 */
[----:B--2---:R-:W-:Y:S01]  /*a6d0*/  FADD.FTZ R177, R54, R177 ;  /* 0x000000b136b17221 */ /* 0x004fe20000010000 */
        /* <DEDUP_REMOVED lines=80> */
.L_x_23288:
        /* <DEDUP_REMOVED lines=36> */
[----:B-1----:R0:W5:Y:S01]  /*ae20*/  LDL.LU R59, [R1+0xd8] ;  /* 0x0000d800013b7983 */ /* 0x0021620000300800 */
        /* <DEDUP_REMOVED lines=70> */
.L_x_23287:
[----:B------:R-:W-:Y:S05]  /*b290*/  BSYNC B0 ;  /* 0x0000000000007941 */ /* 0x000fea0003800000 */
.L_x_23286:
        /* <DEDUP_REMOVED lines=331> */
.L_x_23291:
        /* <DEDUP_REMOVED lines=8> */
.L_x_23336:
[----:B------:R-:W-:Y:S05]  /*c7d0*/  BSYNC B2 ;  /* 0x0000000000027941 */ /* 0x000fea0003800000 */
.L_x_23335:
        /* <DEDUP_REMOVED lines=8> */
.L_x_23337:
[----:B------:R-:W-:Y:S01]  /*c860*/  MOV R63, R242 ;  /* 0x000000f2003f7202 */ /* 0x000fe20000000f00 */
[----:B------:R-:W-:Y:S02]  /*c870*/  HFMA2 R61, -RZ, RZ, 0, 1.1920928955078125e-07 ;  /* 0x00000002ff3d7431 */ /* 0x000fe400000001ff */
[----:B------:R-:W-:Y:S01]  /*c880*/  FADD.FTZ R241, R35, R241 ;  /* 0x000000f123f17221 */ /* 0x000fe20000010000 */
[----:B------:R-:W-:-:S07]  /*c890*/  MOV R35, 0xffffffff ;  /* 0xffffffff00237802 */ /* 0x000fce0000000f00 */
[----:B------:R-:W-:Y:S05]  /*c8a0*/  WARPSYNC.COLLECTIVE R35, `(.L_x_23338) ;  /* 0x0000000023087348 */ /* 0x000fea0003c00000 */
[----:B------:R0:W1:Y:S02]  /*c8b0*/  SHFL.BFLY P3, R35, R63, R61, R60 ;  /* 0x0c00003d3f237389 */ /* 0x000064000006003c */
[----:B01----:R-:W-:Y:S05]  /*c8c0*/  ENDCOLLECTIVE ;  /* 0x000000000000791b */ /* 0x003fea0003800000 */
.L_x_23338:
[----:B------:R-:W-:Y:S01]  /*c8d0*/  MOV R63, R241 ;  /* 0x000000f1003f7202 */ /* 0x000fe20000000f00 */
[----:B------:R-:W-:Y:S01]  /*c8e0*/  FADD.FTZ R242, R242, R35 ;  /* 0x00000023f2f27221 */ /* 0x000fe20000010000 */
[----:B------:R-:W-:-:S07]  /*c8f0*/  MOV R35, 0xffffffff ;  /* 0xffffffff00237802 */ /* 0x000fce0000000f00 */
[----:B------:R-:W-:Y:S05]  /*c900*/  WARPSYNC.COLLECTIVE R35, `(.L_x_23339) ;  /* 0x0000000023087348 */ /* 0x000fea0003c00000 */
[----:B------:R0:W1:Y:S02]  /*c910*/  SHFL.BFLY P3, R35, R63, R61, R60 ;  /* 0x0c00003d3f237389 */ /* 0x000064000006003c */
[----:B01----:R-:W-:Y:S05]  /*c920*/  ENDCOLLECTIVE ;  /* 0x000000000000791b */ /* 0x003fea0003800000 */
.L_x_23339:
[----:B------:R-:W-:Y:S01]  /*c930*/  MOV R63, R242 ;  /* 0x000000f2003f7202 */ /* 0x000fe20000000f00 */
[----:B------:R-:W-:Y:S02]  /*c940*/  HFMA2 R61, -RZ, RZ, 0, 2.384185791015625e-07 ;  /* 0x00000004ff3d7431 */ /* 0x000fe400000001ff */
[----:B------:R-:W-:Y:S01]  /*c950*/  FADD.FTZ R241, R241, R35 ;  /* 0x00000023f1f17221 */ /* 0x000fe20000010000 */
[----:B------:R-:W-:-:S07]  /*c960*/  MOV R35, 0xffffffff ;  /* 0xffffffff00237802 */ /* 0x000fce0000000f00 */
[----:B------:R-:W-:Y:S05]  /*c970*/  WARPSYNC.COLLECTIVE R35, `(.L_x_23340) ;  /* 0x0000000023087348 */ /* 0x000fea0003c00000 */
[----:B------:R0:W1:Y:S02]  /*c980*/  SHFL.BFLY P3, R35, R63, R61, R60 ;  /* 0x0c00003d3f237389 */ /* 0x000064000006003c */
[----:B01----:R-:W-:Y:S05]  /*c990*/  ENDCOLLECTIVE ;  /* 0x000000000000791b */ /* 0x003fea0003800000 */
.L_x_23340:
[----:B------:R-:W-:Y:S01]  /*c9a0*/  MOV R63, R241 ;  /* 0x000000f1003f7202 */ /* 0x000fe20000000f00 */
[----:B------:R-:W-:Y:S01]  /*c9b0*/  FADD.FTZ R242, R242, R35 ;  /* 0x00000023f2f27221 */ /* 0x000fe20000010000 */
[----:B------:R-:W-:-:S07]  /*c9c0*/  MOV R35, 0xffffffff ;  /* 0xffffffff00237802 */ /* 0x000fce0000000f00 */
[----:B------:R-:W-:Y:S05]  /*c9d0*/  WARPSYNC.COLLECTIVE R35, `(.L_x_23341) ;  /* 0x0000000023087348 */ /* 0x000fea0003c00000 */
[----:B------:R0:W1:Y:S02]  /*c9e0*/  SHFL.BFLY P3, R35, R63, R61, R60 ;  /* 0x0c00003d3f237389 */ /* 0x000064000006003c */
[----:B01----:R-:W-:Y:S05]  /*c9f0*/  ENDCOLLECTIVE ;  /* 0x000000000000791b */ /* 0x003fea0003800000 */
.L_x_23341:
[----:B------:R-:W-:Y:S01]  /*ca00*/  MOV R63, R242 ;  /* 0x000000f2003f7202 */ /* 0x000fe20000000f00 */
[----:B------:R-:W-:Y:S02]  /*ca10*/  HFMA2 R61, -RZ, RZ, 0, 4.76837158203125e-07 ;  /* 0x00000008ff3d7431 */ /* 0x000fe400000001ff */
[----:B------:R-:W-:Y:S01]  /*ca20*/  FADD.FTZ R241, R241, R35 ;  /* 0x00000023f1f17221 */ /* 0x000fe20000010000 */
[----:B------:R-:W-:-:S07]  /*ca30*/  MOV R35, 0xffffffff ;  /* 0xffffffff00237802 */ /* 0x000fce0000000f00 */
[----:B------:R-:W-:Y:S05]  /*ca40*/  WARPSYNC.COLLECTIVE R35, `(.L_x_23342) ;  /* 0x0000000023087348 */ /* 0x000fea0003c00000 */
[----:B------:R0:W1:Y:S02]  /*ca50*/  SHFL.BFLY P3, R35, R63, R61, R60 ;  /* 0x0c00003d3f237389 */ /* 0x000064000006003c */
[----:B01----:R-:W-:Y:S05]  /*ca60*/  ENDCOLLECTIVE ;  /* 0x000000000000791b */ /* 0x003fea0003800000 */
.L_x_23342:
[----:B------:R-:W-:Y:S01]  /*ca70*/  MOV R63, R241 ;  /* 0x000000f1003f7202 */ /* 0x000fe20000000f00 */
[----:B------:R-:W-:Y:S01]  /*ca80*/  FADD.FTZ R242, R242, R35 ;  /* 0x00000023f2f27221 */ /* 0x000fe20000010000 */
[----:B------:R-:W-:-:S07]  /*ca90*/  MOV R35, 0xffffffff ;  /* 0xffffffff00237802 */ /* 0x000fce0000000f00 */
[----:B------:R-:W-:Y:S05]  /*caa0*/  WARPSYNC.COLLECTIVE R35, `(.L_x_23343) ;  /* 0x0000000023087348 */ /* 0x000fea0003c00000 */
[----:B------:R0:W1:Y:S02]  /*cab0*/  SHFL.BFLY P3, R35, R63, R61, R60 ;  /* 0x0c00003d3f237389 */ /* 0x000064000006003c */
[----:B01----:R-:W-:Y:S05]  /*cac0*/  ENDCOLLECTIVE ;  /* 0x000000000000791b */ /* 0x003fea0003800000 */
.L_x_23343:
        /* <DEDUP_REMOVED lines=96> */
[----:B------:R1:W-:Y:S02]  /*d0d0*/  STL [R1+0x1a0], R67 ;  /* 0x0001a04301007387 */ /* 0x0003e40000100800 */
[----:B-1----:R-:W-:Y:S05]  /*d0e0*/  WARPSYNC.COLLECTIVE R35, `(.L_x_23344) ;  /* 0x0000000023087348 */ /* 0x002fea0003c00000 */
[----:B------:R0:W2:Y:S02]  /*d0f0*/  SHFL.BFLY P3, R35, R63, R61, R60 ;  /* 0x0c00003d3f237389 */ /* 0x0000a4000006003c */
[----:B012---:R-:W-:Y:S05]  /*d100*/  ENDCOLLECTIVE ;  /* 0x000000000000791b */ /* 0x007fea0003800000 */
.L_x_23344:
        /* <DEDUP_REMOVED lines=36> */
.L_x_23345:
[----:B------:R0:W-:Y:S01]  /*d350*/  STL [R1+0x108], R62 ;  /* 0x0001083e01007387 */ /* 0x0001e20000100800 */
[----:B------:R-:W-:Y:S05]  /*d360*/  BRA `(.L_x_23346) ;  /* 0xffffff8800147947 */ /* 0x000fea000383ffff */
.L_x_23347:
        /* <DEDUP_REMOVED lines=9> */
.L_x_25537:


//--------------------- .text._ZN10layer_norm13ln_bwd_kernelINS_13Kernel_traitsIfffffjLj1280ELj1ELj4ELj1ELj16ENS_18Kernel_traits_baseILj1280EfffffjLj128EEEEELb0ELb1ELb1ELb0EEEvNS_9BwdParamsE --------------------------
	.section	.text._ZN10layer_norm13ln_bwd_kernelINS_13Kernel_traitsIfffffjLj1280ELj1ELj4ELj1ELj16ENS_18Kernel_traits_baseILj1280EfffffjLj128EEEEELb0ELb1ELb1ELb0EEEvNS_9BwdParamsE,"ax",@progbits
	.align	128
        .global         _ZN10layer_norm13ln_bwd_kernelINS_13Kernel_traitsIfffffjLj1280ELj1ELj4ELj1ELj16ENS_18Kernel_traits_baseILj1280EfffffjLj128EEEEELb0ELb1ELb1ELb0EEEvNS_9BwdParamsE
        .type           _ZN10layer_norm13ln_bwd_kernelINS_13Kernel_traitsIfffffjLj1280ELj1ELj4ELj1ELj16ENS_18Kernel_traits_baseILj1280EfffffjLj128EEEEELb0ELb1ELb1ELb0EEEvNS_9BwdParamsE,@function
        .size           _ZN10layer_norm13ln_bwd_kernelINS_13Kernel_traitsIfffffjLj1280ELj1ELj4ELj1ELj16ENS_18Kernel_traits_baseILj1280EfffffjLj128EEEEELb0ELb1ELb1ELb0EEEvNS_9BwdParamsE,(.L_x_25538 - _ZN10layer_norm13ln_bwd_kernelINS_13Kernel_traitsIfffffjLj1280ELj1ELj4ELj1ELj16ENS_18Kernel_traits_baseILj1280EfffffjLj128EEEEELb0ELb1ELb1ELb0EEEvNS_9BwdParamsE)
        .other          _ZN10layer_norm13ln_bwd_kernelINS_13Kernel_traitsIfffffjLj1280ELj1ELj4ELj1ELj16ENS_18Kernel_traits_baseILj1280EfffffjLj128EEEEELb0ELb1ELb1ELb0EEEvNS_9BwdParamsE,@"STO_CUDA_ENTRY STV_DEFAULT"
_ZN10layer_norm13ln_bwd_kernelINS_13Kernel_traitsIfffffjLj1280ELj1ELj4ELj1ELj16ENS_18Kernel_traits_baseILj1280EfffffjLj128EEEEELb0ELb1ELb1ELb0EEEvNS_9BwdParamsE:
.text._ZN10layer_norm13ln_bwd_kernelINS_13Kernel_traitsIfffffjLj1280ELj1ELj4ELj1ELj16ENS_18Kernel_traits_baseILj1280EfffffjLj128EEEEELb0ELb1ELb1ELb0EEEvNS_9BwdParamsE:
[----:B------:R-:W0:Y:S01]  /*0000*/  LDC R1, c[0x0][0x37c] ;  /* 0x0000df00ff017b82 */ /* 0x000e220000000800 */
[----:B------:R-:W1:Y:S01]  /*0010*/  S2R R34, SR_TID.X ;  /* 0x0000000000227919 */ /* 0x000e620000002100 */
[----:B------:R-:W2:Y:S01]  /*0020*/  LDCU UR4, c[0x0][0x388] ;  /* 0x00007100ff0477ac */ /* 0x000ea20008000800 */
[----:B0-----:R-:W-:Y:S01]  /*0030*/  IADD3 R1, PT, PT, R1, -0x1a8, RZ ;  /* 0xfffffe5801017810 */ /* 0x001fe20007ffe0ff */
[----:B------:R-:W0:Y:S04]  /*0040*/  LDCU.64 UR6, c[0x0][0x358] ;  /* 0x00006b00ff0677ac */ /* 0x000e280008000a00 */
[----:B------:R-:W3:Y:S01]  /*0050*/  LDL.64 R20, [R1+0x188] ;  /* 0x0001880001147983 */ /* 0x000ee20000100a00 */
[----:B------:R-:W4:Y:S03]  /*0060*/  LDCU UR5, c[0x0][0x384] ;  /* 0x00007080ff0577ac */ /* 0x000f260008000800 */
[----:B------:R-:W3:Y:S01]  /*0070*/  LDL.64 R22, [R1+0x190] ;  /* 0x0001900001167983 */ /* 0x000ee20000100a00 */
[----:B------:R-:W0:Y:S01]  /*0080*/  LDCU UR12, c[0x0][0x40c] ;  /* 0x00008180ff0c77ac */ /* 0x000e220008000800 */
        /* <DEDUP_REMOVED lines=12> */
[----:B------:R-:W3:Y:S04]  /*0150*/  LDL.64 R24, [R1+0x178] ;  /* 0x0001780001187983 */ /* 0x000ee80000100a00 */
[----:B------:R-:W3:Y:S01]  /*0160*/  LDL.64 R26, [R1+0x180] ;  /* 0x00018000011a7983 */ /* 0x000ee20000100a00 */
[----:B----4-:R-:W-:-:S03]  /*0170*/  LEA.HI.SX32 R2, R0, R3, 0x1e ;  /* 0x0000000300027211 */ /* 0x010fc600078ff2ff */
[----:B------:R-:W4:Y:S01]  /*0180*/  LDL.64 R28, [R1+0x168] ;  /* 0x00016800011c7983 */ /* 0x000f220000100a00 */
[C---:B------:R-:W-:Y:S02]  /*0190*/  ISETP.GE.U32.AND P6, PT, R2.reuse, 0x20, PT ;  /* 0x000000200200780c */ /* 0x040fe40003fc6070 */
[C---:B------:R-:W-:Y:S01]  /*01a0*/  ISETP.GE.U32.AND P0, PT, R2.reuse, 0x40, PT ;  /* 0x000000400200780c */ /* 0x040fe20003f06070 */
[----:B------:R-:W4:Y:S01]  /*01b0*/  LDL.64 R30, [R1+0x170] ;  /* 0x00017000011e7983 */ /* 0x000f220000100a00 */
[----:B------:R-:W-:Y:S02]  /*01c0*/  MOV R3, R16 ;  /* 0x0000001000037202 */ /* 0x000fe40000000f00 */
[C---:B------:R-:W-:Y:S02]  /*01d0*/  ISETP.GE.U32.AND P1, PT, R2.reuse, 0x60, PT ;  /* 0x000000600200780c */ /* 0x040fe40003f26070 */
[C---:B------:R-:W-:Y:S02]  /*01e0*/  ISETP.GE.U32.AND P2, PT, R2.reuse, 0x80, PT ;  /* 0x000000800200780c */ /* 0x040fe40003f46070 */
[----:B------:R-:W-:-:S02]  /*01f0*/  ISETP.GE.U32.AND P3, PT, R2, 0xa0, PT ;  /* 0x000000a00200780c */ /* 0x000fc40003f66070 */
[----:B------:R-:W-:Y:S01]  /*0200*/  ISETP.GE.U32.AND P4, PT, R2, 0xc0, PT ;  /* 0x000000c00200780c */ /* 0x000fe20003f86070 */
[----:B------:R-:W2:Y:S08]  /*0210*/  @P6 LDC.64 R4, c[0x0][0x3d0] ;  /* 0x0000f400ff046b82 */ /* 0x000eb00000000a00 */
[----:B------:R-:W0:Y:S08]  /*0220*/  @P6 LDC.64 R6, c[0x0][0x3e8] ;  /* 0x0000fa00ff066b82 */ /* 0x000e300000000a00 */
[----:B------:R-:W1:Y:S01]  /*0230*/  @P0 LDC.64 R8, c[0x0][0x3d0] ;  /* 0x0000f400ff080b82 */ /* 0x000e620000000a00 */
[----:B--2---:R-:W-:-:S07]  /*0240*/  @P6 IMAD.WIDE.U32 R4, R3, 0x10, R4 ;  /* 0x0000001003046825 */ /* 0x004fce00078e0004 */
[----:B------:R-:W2:Y:S01]  /*0250*/  @P0 LDC.64 R10, c[0x0][0x3e8] ;  /* 0x0000fa00ff0a0b82 */ /* 0x000ea20000000a00 */
[C---:B0-----:R-:W-:Y:S01]  /*0260*/  @P6 IMAD.WIDE.U32 R6, R3.reuse, 0x10, R6 ;  /* 0x0000001003066825 */ /* 0x041fe200078e0006 */
[----:B------:R-:W-:-:S06]  /*0270*/  @P6 LOP3.LUT R3, R3, 0x20, RZ, 0xfc, !PT ;  /* 0x0000002003036812 */ /* 0x000fcc00078efcff */
[----:B------:R-:W0:Y:S01]  /*0280*/  @P1 LDC.64 R12, c[0x0][0x3d0] ;  /* 0x0000f400ff0c1b82 */ /* 0x000e220000000a00 */
[----:B------:R-:W-:Y:S01]  /*0290*/  ISETP.GE.U32.AND P5, PT, R2, 0xe0, PT ;  /* 0x000000e00200780c */ /* 0x000fe20003fa6070 */
[----:B------:R2:W5:Y:S01]  /*02a0*/  @P6 LDG.E.128 R164, desc[UR6][R6.64] ;  /* 0x0000000606a46981 */ /* 0x000562000c1e1d00 */
[----:B-1----:R-:W-:-:S05]  /*02b0*/  @P0 IMAD.WIDE.U32 R8, R3, 0x10, R8 ;  /* 0x0000001003080825 */ /* 0x002fca00078e0008 */
[----:B------:R-:W1:Y:S08]  /*02c0*/  @P1 LDC.64 R14, c[0x0][0x3e8] ;  /* 0x0000fa00ff0e1b82 */ /* 0x000e700000000a00 */
[----:B------:R-:W1:Y:S08]  /*02d0*/  @P2 LDC.64 R16, c[0x0][0x3d0] ;  /* 0x0000f400ff102b82 */ /* 0x000e700000000a00 */
[----:B------:R-:W1:Y:S01]  /*02e0*/  @P2 LDC.64 R18, c[0x0][0x3e8] ;  /* 0x0000fa00ff122b82 */ /* 0x000e620000000a00 */
[----:B---3--:R3:W4:Y:S01]  /*02f0*/  @P6 LDG.E.128 R20, desc[UR6][R4.64] ;  /* 0x0000000604146981 */ /* 0x008722000c1e1d00 */
[C---:B--2---:R-:W-:Y:S01]  /*0300*/  @P0 IMAD.WIDE.U32 R10, R3.reuse, 0x10, R10 ;  /* 0x00000010030a0825 */ /* 0x044fe200078e000a */
[----:B------:R-:W-:-:S05]  /*0310*/  @P0 IADD3 R3, PT, PT, R3, 0x20, RZ ;  /* 0x0000002003030810 */ /* 0x000fca0007ffe0ff */
[----:B------:R-:W2:Y:S01]  /*0320*/  @P5 LDC.64 R6, c[0x0][0x3d0] ;  /* 0x0000f400ff065b82 */ /* 0x000ea20000000a00 */
[----:B------:R-:W5:Y:S04]  /*0330*/  @P0 LDG.E.128 R160, desc[UR6][R10.64] ;  /* 0x000000060aa00981 */ /* 0x000f68000c1e1d00 */
[----:B------:R-:W2:Y:S01]  /*0340*/  @P0 LDG.E.128 R24, desc[UR6][R8.64] ;  /* 0x0000000608180981 */ /* 0x000ea2000c1e1d00 */
[C---:B0-----:R-:W-:Y:S02]  /*0350*/  @P1 IMAD.WIDE.U32 R12, R3.reuse, 0x10, R12 ;  /* 0x00000010030c1825 */ /* 0x041fe400078e000c */
[----:B---3--:R-:W0:Y:S03]  /*0360*/  @P4 LDC.64 R4, c[0x0][0x3d0] ;  /* 0x0000f400ff044b82 */ /* 0x008e260000000a00 */
[----:B----4-:R3:W4:Y:S04]  /*0370*/  @P1 LDG.E.128 R28, desc[UR6][R12.64] ;  /* 0x000000060c1c1981 */ /* 0x010728000c1e1d00 */
[----:B------:R1:W-:Y:S04]  /*0380*/  @P6 STL.64 [R1+0x188], R20 ;  /* 0x0001881401006387 */ /* 0x0003e80000100a00 */
[----:B------:R3:W-:Y:S01]  /*0390*/  @P6 STL.64 [R1+0x190], R22 ;  /* 0x0001901601006387 */ /* 0x0007e20000100a00 */
[----:B-1----:R-:W1:Y:S08]  /*03a0*/  @P3 LDC.64 R20, c[0x0][0x3d0] ;  /* 0x0000f400ff143b82 */ /* 0x002e700000000a00 */
[----:B---3--:R-:W3:Y:S01]  /*03b0*/  @P3 LDC.64 R22, c[0x0][0x3e8] ;  /* 0x0000fa00ff163b82 */ /* 0x008ee20000000a00 */
[----:B--2---:R2:W-:Y:S04]  /*03c0*/  @P0 STL.64 [R1+0x178], R24 ;  /* 0x0001781801000387 */ /* 0x0045e80000100a00 */
[----:B------:R0:W-:Y:S04]  /*03d0*/  @P0 STL.64 [R1+0x180], R26 ;  /* 0x0001801a01000387 */ /* 0x0001e80000100a00 */
[----:B------:R-:W3:Y:S04]  /*03e0*/  LDL.64 R60, [R1+0x158] ;  /* 0x00015800013c7983 */ /* 0x000ee80000100a00 */
[----:B------:R-:W3:Y:S01]  /*03f0*/  LDL.64 R62, [R1+0x160] ;  /* 0x00016000013e7983 */ /* 0x000ee20000100a00 */
[C---:B------:R-:W-:Y:S01]  /*0400*/  ISETP.GE.U32.AND P6, PT, R2.reuse, 0x100, PT ;  /* 0x000001000200780c */ /* 0x040fe20003fc6070 */
[----:B--2---:R-:W2:Y:S02]  /*0410*/  @P4 LDC.64 R24, c[0x0][0x3e8] ;  /* 0x0000fa00ff184b82 */ /* 0x004ea40000000a00 */
[----:B------:R-:W2:Y:S04]  /*0420*/  LDL.64 R56, [R1+0x148] ;  /* 0x0001480001387983 */ /* 0x000ea80000100a00 */
[----:B------:R-:W2:Y:S01]  /*0430*/  LDL.64 R58, [R1+0x150] ;  /* 0x00015000013a7983 */ /* 0x000ea20000100a00 */
[C---:B------:R-:W-:Y:S01]  /*0440*/  @P1 IMAD.WIDE.U32 R14, R3.reuse, 0x10, R14 ;  /* 0x00000010030e1825 */ /* 0x040fe200078e000e */
[----:B0-----:R-:W0:Y:S02]  /*0450*/  @P5 LDC.64 R26, c[0x0][0x3e8] ;  /* 0x0000fa00ff1a5b82 */ /* 0x001e240000000a00 */
        /* <DEDUP_REMOVED lines=10> */
[----:B------:R-:W-:Y:S01]  /*0500*/  ISETP.GE.U32.AND P0, PT, R2, 0x120, PT ;  /* 0x000001200200780c */ /* 0x000fe20003f06070 */
[----:B------:R-:W0:Y:S01]  /*0510*/  @P6 LDC.64 R12, c[0x0][0x3e8] ;  /* 0x0000fa00ff0c6b82 */ /* 0x000e220000000a00 */
[----:B------:R-:W-:Y:S01]  /*0520*/  @P1 IADD3 R3, PT, PT, R3, 0x20, RZ ;  /* 0x0000002003031810 */ /* 0x000fe20007ffe0ff */
[----:B----4-:R4:W-:Y:S04]  /*0530*/  @P1 STL.64 [R1+0x168], R28 ;  /* 0x0001681c01001387 */ /* 0x0109e80000100a00 */
[----:B------:R3:W5:Y:S01]  /*0540*/  @P1 LDG.E.128 R156, desc[UR6][R14.64] ;  /* 0x000000060e9c1981 */ /* 0x000762000c1e1d00 */
[----:B------:R-:W-:-:S03]  /*0550*/  @P2 IMAD.WIDE.U32 R16, R3, 0x10, R16 ;  /* 0x0000001003102825 */ /* 0x000fc600078e0010 */
[----:B------:R3:W-:Y:S01]  /*0560*/  @P1 STL.64 [R1+0x170], R30 ;  /* 0x0001701e01001387 */ /* 0x0007e20000100a00 */
[C---:B------:R-:W-:Y:S01]  /*0570*/  @P2 IMAD.WIDE.U32 R18, R3.reuse, 0x10, R18 ;  /* 0x0000001003122825 */ /* 0x040fe200078e0012 */
[----:B------:R-:W-:Y:S02]  /*0580*/  ISETP.GE.U32.AND P1, PT, R2, 0x140, PT ;  /* 0x000001400200780c */ /* 0x000fe40003f26070 */
[----:B------:R-:W-:Y:S01]  /*0590*/  @P2 IADD3 R3, PT, PT, R3, 0x20, RZ ;  /* 0x0000002003032810 */ /* 0x000fe20007ffe0ff */
[----:B----4-:R-:W4:Y:S01]  /*05a0*/  @P6 LDC.64 R28, c[0x0][0x3d0] ;  /* 0x0000f400ff1c6b82 */ /* 0x010f220000000a00 */
[----:B------:R-:W5:Y:S03]  /*05b0*/  @P2 LDG.E.128 R152, desc[UR6][R18.64] ;  /* 0x0000000612982981 */ /* 0x000f66000c1e1d00 */
[----:B-1----:R-:W-:-:S04]  /*05c0*/  @P3 IMAD.WIDE.U32 R20, R3, 0x10, R20 ;  /* 0x0000001003143825 */ /* 0x002fc800078e0014 */
[C---:B---3--:R-:W-:Y:S01]  /*05d0*/  @P3 IMAD.WIDE.U32 R22, R3.reuse, 0x10, R22 ;  /* 0x0000001003163825 */ /* 0x048fe200078e0016 */
[----:B------:R-:W-:Y:S01]  /*05e0*/  @P3 IADD3 R3, PT, PT, R3, 0x20, RZ ;  /* 0x0000002003033810 */ /* 0x000fe20007ffe0ff */
[----:B------:R-:W1:Y:S03]  /*05f0*/  @P0 LDC.64 R14, c[0x0][0x3d0] ;  /* 0x0000f400ff0e0b82 */ /* 0x000e660000000a00 */
[----:B------:R-:W5:Y:S05]  /*0600*/  @P3 LDG.E.128 R148, desc[UR6][R22.64] ;  /* 0x0000000616943981 */ /* 0x000f6a000c1e1d00 */
[----:B------:R-:W3:Y:S01]  /*0610*/  @P0 LDC.64 R30, c[0x0][0x3e8] ;  /* 0x0000fa00ff1e0b82 */ /* 0x000ee20000000a00 */
[----:B------:R-:W-:-:S04]  /*0620*/  @P4 IMAD.WIDE.U32 R8, R3, 0x10, R4 ;  /* 0x0000001003084825 */ /* 0x000fc800078e0004 */
[C---:B--2---:R-:W-:Y:S01]  /*0630*/  @P4 IMAD.WIDE.U32 R24, R3.reuse, 0x10, R24 ;  /* 0x0000001003184825 */ /* 0x044fe200078e0018 */
[----:B------:R-:W-:Y:S02]  /*0640*/  @P4 IADD3 R3, PT, PT, R3, 0x20, RZ ;  /* 0x0000002003034810 */ /* 0x000fe40007ffe0ff */
[----:B------:R-:W2:Y:S02]  /*0650*/  @P1 LDC.64 R4, c[0x0][0x3d0] ;  /* 0x0000f400ff041b82 */ /* 0x000ea40000000a00 */
[----:B------:R-:W5:Y:S01]  /*0660*/  @P4 LDG.E.128 R144, desc[UR6][R24.64] ;  /* 0x0000000618904981 */ /* 0x000f62000c1e1d00 */
[----:B------:R-:W-:-:S04]  /*0670*/  @P5 IMAD.WIDE.U32 R10, R3, 0x10, R6 ;  /* 0x00000010030a5825 */ /* 0x000fc800078e0006 */
[C---:B0-----:R-:W-:Y:S01]  /*0680*/  @P5 IMAD.WIDE.U32 R26, R3.reuse, 0x10, R26 ;  /* 0x00000010031a5825 */ /* 0x041fe200078e001a */
[----:B------:R-:W-:Y:S01]  /*0690*/  @P5 IADD3 R3, PT, PT, R3, 0x20, RZ ;  /* 0x0000002003035810 */ /* 0x000fe20007ffe0ff */
[----:B------:R-:W0:Y:S03]  /*06a0*/  @P1 LDC.64 R32, c[0x0][0x3e8] ;  /* 0x0000fa00ff201b82 */ /* 0x000e260000000a00 */
[----:B------:R-:W5:Y:S01]  /*06b0*/  @P5 LDG.E.128 R140, desc[UR6][R26.64] ;  /* 0x000000061a8c5981 */ /* 0x000f62000c1e1d00 */
[----:B----4-:R-:W-:-:S04]  /*06c0*/  @P6 IMAD.WIDE.U32 R28, R3, 0x10, R28 ;  /* 0x00000010031c6825 */ /* 0x010fc800078e001c */
[C---:B------:R-:W-:Y:S01]  /*06d0*/  @P6 IMAD.WIDE.U32 R12, R3.reuse, 0x10, R12 ;  /* 0x00000010030c6825 */ /* 0x040fe200078e000c */
[----:B------:R-:W-:-:S04]  /*06e0*/  @P6 IADD3 R3, PT, PT, R3, 0x20, RZ ;  /* 0x0000002003036810 */ /* 0x000fc80007ffe0ff */
[----:B------:R-:W5:Y:S01]  /*06f0*/  @P6 LDG.E.128 R136, desc[UR6][R12.64] ;  /* 0x000000060c886981 */ /* 0x000f62000c1e1d00 */
[----:B-1----:R-:W-:-:S04]  /*0700*/  @P0 IMAD.WIDE.U32 R14, R3, 0x10, R14 ;  /* 0x00000010030e0825 */ /* 0x002fc800078e000e */
[C---:B---3--:R-:W-:Y:S01]  /*0710*/  @P0 IMAD.WIDE.U32 R30, R3.reuse, 0x10, R30 ;  /* 0x00000010031e0825 */ /* 0x048fe200078e001e */
[----:B------:R-:W-:Y:S01]  /*0720*/  @P0 IADD3 R3, PT, PT, R3, 0x20, RZ ;  /* 0x0000002003030810 */ /* 0x000fe20007ffe0ff */
[----:B------:R-:W3:Y:S04]  /*0730*/  @P2 LDG.E.128 R60, desc[UR6][R16.64] ;  /* 0x00000006103c2981 */ /* 0x000ee8000c1e1d00 */
[----:B------:R-:W4:Y:S01]  /*0740*/  @P3 LDG.E.128 R56, desc[UR6][R20.64] ;  /* 0x0000000614383981 */ /* 0x000f22000c1e1d00 */
[----:B--2---:R-:W-:-:S03]  /*0750*/  @P1 IMAD.WIDE.U32 R4, R3, 0x10, R4 ;  /* 0x0000001003041825 */ /* 0x004fc600078e0004 */
[----:B------:R-:W-:Y:S04]  /*0760*/  STL [R1+0xe4], RZ ;  /* 0x0000e4ff01007387 */ /* 0x000fe80000100800 */
[----:B------:R-:W2:Y:S01]  /*0770*/  @P4 LDG.E.128 R52, desc[UR6][R8.64] ;  /* 0x0000000608344981 */ /* 0x000ea2000c1e1d00 */
[----:B------:R-:W1:Y:S03]  /*0780*/  S2UR UR4, SR_CTAID.X ;  /* 0x00000000000479c3 */ /* 0x000e660000002500 */
[----:B------:R-:W5:Y:S04]  /*0790*/  @P0 LDG.E.128 R132, desc[UR6][R30.64] ;  /* 0x000000061e840981 */ /* 0x000f68000c1e1d00 */
[----:B------:R-:W2:Y:S04]  /*07a0*/  @P5 LDG.E.128 R48, desc[UR6][R10.64] ;  /* 0x000000060a305981 */ /* 0x000ea8000c1e1d00 */
[----:B------:R-:W2:Y:S04]  /*07b0*/  @P6 LDG.E.128 R44, desc[UR6][R28.64] ;  /* 0x000000061c2c6981 */ /* 0x000ea8000c1e1d00 */
[----:B------:R-:W2:Y:S04]  /*07c0*/  @P0 LDG.E.128 R40, desc[UR6][R14.64] ;  /* 0x000000060e280981 */ /* 0x000ea8000c1e1d00 */
[----:B------:R1:W2:Y:S01]  /*07d0*/  @P1 LDG.E.128 R36, desc[UR6][R4.64] ;  /* 0x0000000604241981 */ /* 0x0002a2000c1e1d00 */
[----:B0-----:R-:W-:-:S05]  /*07e0*/  @P1 IMAD.WIDE.U32 R6, R3, 0x10, R32 ;  /* 0x0000001003061825 */ /* 0x001fca00078e0020 */
[----:B------:R0:W5:Y:S04]  /*07f0*/  @P1 LDG.E.128 R128, desc[UR6][R6.64] ;  /* 0x0000000606801981 */ /* 0x000168000c1e1d00 */
[----:B------:R-:W-:Y:S04]  /*0800*/  STL [R1+0xe8], RZ ;  /* 0x0000e8ff01007387 */ /* 0x000fe80000100800 */
[----:B------:R-:W-:Y:S04]  /*0810*/  STL [R1+0xec], RZ ;  /* 0x0000ecff01007387 */ /* 0x000fe80000100800 */
[----:B------:R-:W-:Y:S04]  /*0820*/  STL [R1+0xf0], RZ ;  /* 0x0000f0ff01007387 */ /* 0x000fe80000100800 */
[----:B------:R-:W-:Y:S01]  /*0830*/  STL [R1+0xd4], RZ ;  /* 0x0000d4ff01007387 */ /* 0x000fe20000100800 */
[----:B-1----:R-:W-:Y:S01]  /*0840*/  USHF.L.U32 UR4, UR4, 0x2, URZ ;  /* 0x0000000204047899 */ /* 0x002fe200080006ff */
[----:B------:R-:W-:-:S05]  /*0850*/  SHF.R.U32.HI R4, RZ, 0x5, R34 ;  /* 0x00000005ff047819 */ /* 0x000fca0000011622 */
        /* <DEDUP_REMOVED lines=36> */
[----:B------:R0:W-:Y:S04]  /*0aa0*/  STL [R1+0xd8], RZ ;  /* 0x0000d8ff01007387 */ /* 0x0001e80000100800 */
[----:B----4-:R0:W-:Y:S04]  /*0ab0*/  @P3 STL.64 [R1+0x148], R56 ;  /* 0x0001483801003387 */ /* 0x0101e80000100a00 */
[----:B------:R0:W-:Y:S04]  /*0ac0*/  @P3 STL.64 [R1+0x150], R58 ;  /* 0x0001503a01003387 */ /* 0x0001e80000100a00 */
[----:B------:R0:W-:Y:S04]  /*0ad0*/  STL [R1+0xdc], RZ ;  /* 0x0000dcff01007387 */ /* 0x0001e80000100800 */
[----:B--2---:R0:W-:Y:S04]  /*0ae0*/  @P4 STL.64 [R1+0x138], R52 ;  /* 0x0001383401004387 */ /* 0x0041e80000100a00 */
        /* <DEDUP_REMOVED lines=56> */
[----:B---3--:R-:W-:-:S09]  /*0e70*/  CS2R R62, SRZ ;  /* 0x00000000003e7805 */ /* 0x008fd2000001ff00 */
[----:B0-----:R-:W-:Y:S05]  /*0e80*/  @P0 BRA `(.L_x_23349) ;  /* 0x000000b000940947 */ /* 0x001fea0003800000 */
        /* <DEDUP_REMOVED lines=86> */
.L_x_23582:
[----:B------:R-:W1:Y:S08]  /*13f0*/  LDC.64 R6, c[0x0][0x3f8] ;  /* 0x0000fe00ff067b82 */ /* 0x000e700000000a00 */
[----:B--234-:R-:W2:Y:S01]  /*1400*/  LDC.64 R22, c[0x0][0x3f0] ;  /* 0x0000fc00ff167b82 */ /* 0x01cea20000000a00 */
[----:B-1----:R-:W-:-:S05]  /*1410*/  IMAD.WIDE R6, R4, 0x4, R6 ;  /* 0x0000000404067825 */ /* 0x002fca00078e0206 */
[----:B------:R1:W3:Y:S01]  /*1420*/  LDG.E R5, desc[UR6][R6.64] ;  /* 0x0000000606057981 */ /* 0x0002e2000c1e1900 */
[C---:B--2---:R-:W-:Y:S01]  /*1430*/  IMAD.WIDE R22, R4.reuse, 0x4, R22 ;  /* 0x0000000404167825 */ /* 0x044fe200078e0216 */
[----:B-1----:R-:W1:Y:S03]  /*1440*/  LDC.64 R6, c[0x0][0x3c8] ;  /* 0x0000f200ff067b82 */ /* 0x002e660000000a00 */
[----:B-1----:R-:W-:-:S06]  /*1450*/  IMAD.WIDE R6, R4, 0x4, R6 ;  /* 0x0000000404067825 */ /* 0x002fcc00078e0206 */
        /* <DEDUP_REMOVED lines=8> */
[----:B------:R-:W2:Y:S02]  /*14e0*/  LDC.64 R22, c[0x0][0x3c0] ;  /* 0x0000f000ff167b82 */ /* 0x000ea40000000a00 */
[----:B--2---:R-:W-:-:S05]  /*14f0*/  IMAD.WIDE R22, R4, 0x4, R22 ;  /* 0x0000000404167825 */ /* 0x004fca00078e0216 */
[----:B-1----:R1:W2:Y:S01]  /*1500*/  LDG.E R7, desc[UR6][R22.64] ;  /* 0x0000000616077981 */ /* 0x0022a2000c1e1900 */
[----:B------:R-:W-:Y:S01]  /*1510*/  MOV R185, UR14 ;  /* 0x0000000e00b97c02 */ /* 0x000fe20008000f00 */
[----:B------:R-:W-:Y:S01]  /*1520*/  BSSY.RECONVERGENT B2, `(.L_x_23352) ;  /* 0x000005a000027945 */ /* 0x000fe20003800200 */
[----:B------:R-:W-:Y:S01]  /*1530*/  IADD3 R3, PT, PT, R5, -0x1, RZ ;  /* 0xffffffff05037810 */ /* 0x000fe20007ffe0ff */
[----:B------:R-:W3:Y:S01]  /*1540*/  S2R R184, SR_TID.X ;  /* 0x0000000000b87919 */ /* 0x000ee20000002100 */
[----:B------:R-:W-:Y:S01]  /*1550*/  ISETP.GE.U32.AND P0, PT, R2, 0x20, PT ;  /* 0x000000200200780c */ /* 0x000fe20003f06070 */
[-C--:B------:R-:W-:Y:S01]  /*1560*/  IMAD R9, R4, R185.reuse, RZ ;  /* 0x000000b904097224 */ /* 0x080fe200078e02ff */
[----:B------:R-:W-:Y:S01]  /*1570*/  ISETP.NE.AND P6, PT, RZ, UR8, PT ;  /* 0x00000008ff007c0c */ /* 0x000fe2000bfc5270 */
[----:B------:R4:W-:Y:S01]  /*1580*/  STL [R1+0x14], R185 ;  /* 0x000014b901007387 */ /* 0x0009e20000100800 */
[----:B------:R-:W-:Y:S01]  /*1590*/  IMAD R3, R3, R185, RZ ;  /* 0x000000b903037224 */ /* 0x000fe200078e02ff */
[----:B------:R-:W-:-:S02]  /*15a0*/  ISETP.GE.U32.AND P2, PT, R2, 0x40, PT ;  /* 0x000000400200780c */ /* 0x000fc40003f46070 */
[----:B-1----:R-:W-:Y:S02]  /*15b0*/  SHF.R.S32.HI R22, RZ, 0x1f, R9 ;  /* 0x0000001fff167819 */ /* 0x002fe40000011409 */
[----:B------:R-:W-:Y:S02]  /*15c0*/  ISETP.GE.U32.AND P3, PT, R2, 0x60, PT ;  /* 0x000000600200780c */ /* 0x000fe40003f66070 */
[----:B------:R-:W-:Y:S02]  /*15d0*/  LEA.HI R9, R22, R9, RZ, 0x2 ;  /* 0x0000000916097211 */ /* 0x000fe400078f10ff */
[----:B------:R-:W-:Y:S02]  /*15e0*/  SHF.R.S32.HI R22, RZ, 0x1f, R3 ;  /* 0x0000001fff167819 */ /* 0x000fe40000011403 */
[----:B------:R-:W-:Y:S02]  /*15f0*/  ISETP.GE.U32.AND P4, PT, R2, 0x80, PT ;  /* 0x000000800200780c */ /* 0x000fe40003f86070 */
[----:B------:R-:W-:-:S02]  /*1600*/  LEA.HI R3, R22, R3, RZ, 0x2 ;  /* 0x0000000316037211 */ /* 0x000fc400078f10ff */
[----:B------:R-:W-:Y:S02]  /*1610*/  ISETP.GE.U32.AND P5, PT, R2, 0xa0, PT ;  /* 0x000000a00200780c */ /* 0x000fe40003fa6070 */
[----:B---3--:R-:W-:-:S04]  /*1620*/  LOP3.LUT R184, R184, 0x1f, RZ, 0xc0, !PT ;  /* 0x0000001fb8b87812 */ /* 0x008fc800078ec0ff */
[-C--:B------:R-:W-:Y:S01]  /*1630*/  LEA.HI.SX32 R23, R9, R184.reuse, 0x1e ;  /* 0x000000b809177211 */ /* 0x080fe200078ff2ff */
[----:B------:R4:W-:Y:S01]  /*1640*/  STL [R1+0x1c], R184 ;  /* 0x00001cb801007387 */ /* 0x0009e20000100800 */
[----:B------:R-:W-:Y:S02]  /*1650*/  LEA.HI.SX32 R22, R3, R184, 0x1e ;  /* 0x000000b803167211 */ /* 0x000fe400078ff2ff */
[----:B------:R-:W-:Y:S01]  /*1660*/  MOV R9, RZ ;  /* 0x000000ff00097202 */ /* 0x000fe20000000f00 */
[----:B------:R4:W-:Y:S01]  /*1670*/  STL [R1+0x18], R23 ;  /* 0x0000181701007387 */ /* 0x0009e20000100800 */
[----:B------:R-:W-:Y:S02]  /*1680*/  MOV R3, RZ ;  /* 0x000000ff00037202 */ /* 0x000fe40000000f00 */
[----:B--2---:R-:W-:Y:S02]  /*1690*/  FSEL R7, R7, RZ, !P6 ;  /* 0x000000ff07077208 */ /* 0x004fe40007000000 */
[----:B------:R-:W-:Y:S01]  /*16a0*/  ISETP.GE.U32.AND P6, PT, R2, 0xc0, PT ;  /* 0x000000c00200780c */ /* 0x000fe20003fc6070 */
[----:B----4-:R-:W-:-:S12]  /*16b0*/  @!P0 BRA `(.L_x_23353) ;  /* 0x0000000400008947 */ /* 0x010fd80003800000 */
[----:B------:R-:W1:Y:S01]  /*16c0*/  LDC.64 R8, c[0x0][0x3a8] ;  /* 0x0000ea00ff087b82 */ /* 0x000e620000000a00 */
[----:B------:R-:W2:Y:S04]  /*16d0*/  LDL.LU R196, [R1+0x44] ;  /* 0x0000440001c47983 */ /* 0x000ea80000300800 */
[----:B------:R3:W-:Y:S03]  /*16e0*/  STL [R1+0x198], R2 ;  /* 0x0001980201007387 */ /* 0x0007e60000100800 */
[----:B------:R-:W4:Y:S01]  /*16f0*/  LDC.64 R184, c[0x0][0x428] ;  /* 0x00010a00ffb87b82 */ /* 0x000f220000000a00 */
[----:B---3--:R-:W3:Y:S04]  /*1700*/  LDL.LU R2, [R1+0xe4] ;  /* 0x0000e40001027983 */ /* 0x008ee80000300800 */
[----:B------:R-:W3:Y:S01]  /*1710*/  LDL R208, [R1+0x188] ;  /* 0x0001880001d07983 */ /* 0x000ee20000100800 */
[----:B------:R-:W-:-:S03]  /*1720*/  ISETP.NE.U32.AND P0, PT, RZ, UR10, PT ;  /* 0x0000000aff007c0c */ /* 0x000fc6000bf05070 */
[----:B------:R-:W3:Y:S01]  /*1730*/  LDL R228, [R1+0x18c] ;  /* 0x00018c0001e47983 */ /* 0x000ee20000100800 */
[----:B-1----:R-:W-:-:S04]  /*1740*/  IMAD.WIDE.U32 R8, R23, 0x10, R8 ;  /* 0x0000001017087825 */ /* 0x002fc800078e0008 */
[----:B----4-:R-:W-:Y:S01]  /*1750*/  IMAD.WIDE.U32 R184, R22, 0x10, R184 ;  /* 0x0000001016b87825 */ /* 0x010fe200078e00b8 */
[----:B------:R1:W4:Y:S01]  /*1760*/  LDG.E.128 R188, desc[UR6][R8.64] ;  /* 0x0000000608bc7981 */ /* 0x000322000c1e1d00 */
[----:B------:R-:W-:-:S03]  /*1770*/  ISETP.NE.AND.EX P0, PT, RZ, UR11, PT, P0 ;  /* 0x0000000bff007c0c */ /* 0x000fc6000bf05300 */
[----:B------:R-:W3:Y:S04]  /*1780*/  LDL.LU R218, [R1+0xec] ;  /* 0x0000ec0001da7983 */ /* 0x000ee80000300800 */
[----:B------:R-:W2:Y:S04]  /*1790*/  LDG.E.128 R184, desc[UR6][R184.64] ;  /* 0x00000006b8b87981 */ /* 0x000ea8000c1e1d00 */
[----:B------:R-:W3:Y:S02]  /*17a0*/  LDL R246, [R1+0x190] ;  /* 0x0001900001f67983 */ /* 0x000ee40000100800 */
[----:B-1----:R-:W1:Y:S02]  /*17b0*/  @P0 LDC.64 R8, c[0x0][0x438] ;  /* 0x00010e00ff080b82 */ /* 0x002e640000000a00 */
[----:B-1----:R-:W-:-:S05]  /*17c0*/  @P0 IMAD.WIDE.U32 R8, R23, 0x10, R8 ;  /* 0x0000001017080825 */ /* 0x002fca00078e0008 */
[----:B------:R1:W5:Y:S01]  /*17d0*/  @P0 LDG.E.128 R56, desc[UR6][R8.64] ;  /* 0x0000000608380981 */ /* 0x000362000c1e1d00 */
[C---:B----4-:R-:W-:Y:S01]  /*17e0*/  FADD.FTZ R0, -R7.reuse, R188 ;  /* 0x000000bc07007221 */ /* 0x050fe20000010100 */
[C---:B-1----:R-:W-:Y:S02]  /*17f0*/  FADD.FTZ R9, -R7.reuse, R189 ;  /* 0x000000bd07097221 */ /* 0x042fe40000010100 */
[----:B------:R-:W4:Y:S01]  /*1800*/  LDL R188, [R1+0x194] ;  /* 0x0001940001bc7983 */ /* 0x000f220000100800 */
[----:B-----5:R-:W-:Y:S01]  /*1810*/  FMUL.FTZ R0, R6, R0 ;  /* 0x0000000006007220 */ /* 0x020fe20000410000 */
[C---:B------:R-:W-:Y:S02]  /*1820*/  FADD.FTZ R8, -R7.reuse, R190 ;  /* 0x000000be07087221 */ /* 0x040fe40000010100 */
[----:B------:R-:W4:Y:S01]  /*1830*/  LDL.LU R189, [R1+0xf0] ;  /* 0x0000f00001bd7983 */ /* 0x000f220000300800 */
[----:B--2---:R-:W-:Y:S01]  /*1840*/  FADD.FTZ R196, R196, R184 ;  /* 0x000000b8c4c47221 */ /* 0x004fe20000010000 */
[----:B------:R-:W-:-:S02]  /*1850*/  FADD.FTZ R3, -R7, R191 ;  /* 0x000000bf07037221 */ /* 0x000fc40000010100 */
[----:B------:R-:W2:Y:S01]  /*1860*/  LDL.LU R190, [R1+0x50] ;  /* 0x0000500001be7983 */ /* 0x000ea20000300800 */
[----:B---3--:R-:W-:-:S03]  /*1870*/  FFMA.FTZ R2, R184, R0, R2 ;  /* 0x00000000b8027223 */ /* 0x008fc60000010002 */
[----:B------:R-:W3:Y:S04]  /*1880*/  LDL.LU R191, [R1+0x4c] ;  /* 0x00004c0001bf7983 */ /* 0x000ee80000300800 */
[----:B------:R1:W-:Y:S01]  /*1890*/  STL [R1+0x44], R196 ;  /* 0x000044c401007387 */ /* 0x0003e20000100800 */
[----:B------:R-:W-:Y:S01]  /*18a0*/  FMUL.FTZ R208, R208, R184 ;  /* 0x000000b8d0d07220 */ /* 0x000fe20000410000 */
[C---:B-1----:R-:W-:Y:S02]  /*18b0*/  FMUL.FTZ R196, R6.reuse, R9 ;  /* 0x0000000906c47220 */ /* 0x042fe40000410000 */
[----:B------:R-:W4:Y:S04]  /*18c0*/  LDL.LU R9, [R1+0xe8] ;  /* 0x0000e80001097983 */ /* 0x000f280000300800 */
[----:B------:R1:W-:Y:S04]  /*18d0*/  STL [R1+0xe4], R2 ;  /* 0x0000e40201007387 */ /* 0x0003e80000100800 */
[----:B-1----:R1:W5:Y:S04]  /*18e0*/  LDL.LU R2, [R1+0x198] ;  /* 0x0001980001027983 */ /* 0x0023680000300800 */
[----:B------:R-:W4:Y:S01]  /*18f0*/  LDL.LU R184, [R1+0x48] ;  /* 0x0000480001b87983 */ /* 0x000f220000300800 */
[----:B------:R-:W-:-:S04]  /*1900*/  FMUL.FTZ R8, R6, R8 ;  /* 0x0000000806087220 */ /* 0x000fc80000410000 */
[----:B------:R-:W-:Y:S01]  /*1910*/  FFMA.FTZ R218, R186, R8, R218 ;  /* 0x00000008bada7223 */ /* 0x000fe200000100da */
[----:B------:R-:W-:Y:S01]  /*1920*/  FMUL.FTZ R228, R228, R185 ;  /* 0x000000b9e4e47220 */ /* 0x000fe20000410000 */
[----:B------:R-:W-:Y:S02]  /*1930*/  IADD3 R22, PT, PT, R22, 0x20, RZ ;  /* 0x0000002016167810 */ /* 0x000fe40007ffe0ff */
[----:B------:R-:W-:Y:S01]  /*1940*/  IADD3 R23, PT, PT, R23, 0x20, RZ ;  /* 0x0000002017177810 */ /* 0x000fe20007ffe0ff */
[----:B--2---:R-:W-:Y:S01]  /*1950*/  FADD.FTZ R190, R190, R187 ;  /* 0x000000bbbebe7221 */ /* 0x004fe20000010000 */
[----:B---3--:R-:W-:Y:S01]  /*1960*/  FADD.FTZ R191, R191, R186 ;  /* 0x000000babfbf7221 */ /* 0x008fe20000010000 */
[----:B----4-:R-:W-:Y:S01]  /*1970*/  FFMA.FTZ R9, R185, R196, R9 ;  /* 0x000000c4b9097223 */ /* 0x010fe20000010009 */
[----:B------:R-:W-:-:S05]  /*1980*/  FADD.FTZ R184, R184, R185 ;  /* 0x000000b9b8b87221 */ /* 0x000fca0000010000 */
[----:B------:R-:W-:Y:S04]  /*1990*/  STL [R1+0x48], R184 ;  /* 0x000048b801007387 */ /* 0x000fe80000100800 */
[----:B------:R-:W-:Y:S04]  /*19a0*/  STL [R1+0xe8], R9 ;  /* 0x0000e80901007387 */ /* 0x000fe80000100800 */
[----:B------:R2:W-:Y:S01]  /*19b0*/  STL [R1+0xec], R218 ;  /* 0x0000ecda01007387 */ /* 0x0005e20000100800 */
[----:B------:R-:W-:Y:S01]  /*19c0*/  FMUL.FTZ R185, R188, R187 ;  /* 0x000000bbbcb97220 */ /* 0x000fe20000410000 */
[----:B--2---:R-:W-:Y:S01]  /*19d0*/  FMUL.FTZ R218, R246, R186 ;  /* 0x000000baf6da7220 */ /* 0x004fe20000410000 */
[----:B------:R-:W-:Y:S01]  /*19e0*/  FMUL.FTZ R246, R6, R3 ;  /* 0x0000000306f67220 */ /* 0x000fe20000410000 */
[----:B------:R1:W-:Y:S03]  /*19f0*/  STL [R1+0x4c], R191 ;  /* 0x00004cbf01007387 */ /* 0x0003e60000100800 */
[----:B------:R-:W-:Y:S01]  /*1a00*/  FFMA.FTZ R189, R187, R246, R189 ;  /* 0x000000f6bbbd7223 */ /* 0x000fe200000100bd */
[----:B------:R1:W-:Y:S04]  /*1a10*/  STL [R1+0x50], R190 ;  /* 0x000050be01007387 */ /* 0x0003e80000100800 */
[----:B------:R1:W-:Y:S04]  /*1a20*/  STL [R1+0xf0], R189 ;  /* 0x0000f0bd01007387 */ /* 0x0003e80000100800 */
[----:B------:R1:W-:Y:S01]  /*1a30*/  STL [R1+0x10], R185 ;  /* 0x000010b901007387 */ /* 0x0003e20000100800 */
[----:B------:R-:W-:Y:S01]  /*1a40*/  FADD.FTZ R3, RZ, R208 ;  /* 0x000000d0ff037221 */ /* 0x000fe20000010000 */
[----:B------:R-:W-:-:S03]  /*1a50*/  FFMA.FTZ R9, R0, R208, RZ ;  /* 0x000000d000097223 */ /* 0x000fc600000100ff */
[----:B------:R-:W-:Y:S01]  /*1a60*/  FADD.FTZ R3, R3, R228 ;  /* 0x000000e403037221 */ /* 0x000fe20000010000 */
[----:B------:R-:W-:-:S03]  /*1a70*/  FFMA.FTZ R184, R196, R228, R9 ;  /* 0x000000e4c4b87223 */ /* 0x000fc60000010009 */
[----:B------:R-:W-:Y:S01]  /*1a80*/  FADD.FTZ R9, R3, R218 ;  /* 0x000000da03097221 */ /* 0x000fe20000010000 */
[----:B------:R-:W-:-:S03]  /*1a90*/  FFMA.FTZ R3, R8, R218, R184 ;  /* 0x000000da08037223 */ /* 0x000fc600000100b8 */
[----:B------:R-:W-:Y:S01]  /*1aa0*/  FADD.FTZ R9, R9, R185 ;  /* 0x000000b909097221 */ /* 0x000fe20000010000 */
[----:B-1----:R-:W-:-:S07]  /*1ab0*/  FFMA.FTZ R3, R246, R185, R3 ;  /* 0x000000b9f6037223 */ /* 0x002fce0000010003 */
.L_x_23353:
[----:B------:R-:W-:Y:S05]  /*1ac0*/  BSYNC.RECONVERGENT B2 ;  /* 0x0000000000027941 */ /* 0x000fea0003800200 */
.L_x_23352:
[----:B------:R-:W-:Y:S01]  /*1ad0*/  BSSY.RECONVERGENT B2, `(.L_x_23354) ;  /* 0x0000047000027945 */ /* 0x000fe20003800200 */
[----:B-----5:R-:W-:-:S03]  /*1ae0*/  ISETP.GE.U32.AND P0, PT, R2, 0xe0, PT ;  /* 0x000000e00200780c */ /* 0x020fc60003f06070 */
[----:B------:R-:W-:Y:S10]  /*1af0*/  @!P2 BRA `(.L_x_23355) ;  /* 0x000000040010a947 */ /* 0x000ff40003800000 */
[----:B------:R-:W1:Y:S01]  /*1b00*/  LDC.64 R184, c[0x0][0x3a8] ;  /* 0x0000ea00ffb87b82 */ /* 0x000e620000000a00 */
[----:B------:R-:W-:Y:S04]  /*1b10*/  STL.64 [R1+0x1a0], R4 ;  /* 0x0001a00401007387 */ /* 0x000fe80000100a00 */
[----:B------:R-:W2:Y:S01]  /*1b20*/  LDL.LU R195, [R1+0x34] ;  /* 0x0000340001c37983 */ /* 0x000ea20000300800 */
[----:B------:R-:W-:Y:S02]  /*1b30*/  ISETP.NE.U32.AND P2, PT, RZ, UR10, PT ;  /* 0x0000000aff007c0c */ /* 0x000fe4000bf45070 */
[----:B------:R-:W3:Y:S01]  /*1b40*/  LDC.64 R186, c[0x0][0x428] ;  /* 0x00010a00ffba7b82 */ /* 0x000ee20000000a00 */
[----:B------:R4:W-:Y:S01]  /*1b50*/  STL [R1+0x19c], R2 ;  /* 0x00019c0201007387 */ /* 0x0009e20000100800 */
[----:B------:R-:W-:-:S03]  /*1b60*/  ISETP.NE.AND.EX P2, PT, RZ, UR11, PT, P2 ;  /* 0x0000000bff007c0c */ /* 0x000fc6000bf45320 */
[----:B------:R0:W-:Y:S04]  /*1b70*/  STL [R1+0x198], R0 ;  /* 0x0001980001007387 */ /* 0x0001e80000100800 */
[----:B----4-:R-:W4:Y:S06]  /*1b80*/  LDL.LU R2, [R1+0xd4] ;  /* 0x0000d40001027983 */ /* 0x010f2c0000300800 */
[----:B------:R-:W0:Y:S01]  /*1b90*/  @P2 LDC.64 R4, c[0x0][0x438] ;  /* 0x00010e00ff042b82 */ /* 0x000e220000000a00 */
[----:B-1----:R-:W-:Y:S01]  /*1ba0*/  IMAD.WIDE.U32 R184, R23, 0x10, R184 ;  /* 0x0000001017b87825 */ /* 0x002fe200078e00b8 */
[----:B------:R-:W4:Y:S04]  /*1bb0*/  LDL R237, [R1+0x178] ;  /* 0x0001780001ed7983 */ /* 0x000f280000100800 */
[----:B------:R-:W2:Y:S01]  /*1bc0*/  LDG.E.128 R188, desc[UR6][R184.64] ;  /* 0x00000006b8bc7981 */ /* 0x000ea2000c1e1d00 */
[----:B---3--:R-:W-:-:S06]  /*1bd0*/  IMAD.WIDE.U32 R186, R22, 0x10, R186 ;  /* 0x0000001016ba7825 */ /* 0x008fcc00078e00ba */
[----:B------:R-:W3:Y:S01]  /*1be0*/  LDG.E.128 R184, desc[UR6][R186.64] ;  /* 0x00000006bab87981 */ /* 0x000ee2000c1e1d00 */
[----:B0-----:R-:W-:-:S05]  /*1bf0*/  @P2 IMAD.WIDE.U32 R4, R23, 0x10, R4 ;  /* 0x0000001017042825 */ /* 0x001fca00078e0004 */
[----:B------:R1:W5:Y:S04]  /*1c00*/  @P2 LDG.E.128 R52, desc[UR6][R4.64] ;  /* 0x0000000604342981 */ /* 0x000368000c1e1d00 */
[----:B------:R1:W5:Y:S04]  /*1c10*/  LDL.LU.64 R4, [R1+0x1a0] ;  /* 0x0001a00001047983 */ /* 0x0003680000300a00 */
[----:B------:R-:W4:Y:S04]  /*1c20*/  LDL.LU R0, [R1+0xd8] ;  /* 0x0000d80001007983 */ /* 0x000f280000300800 */
[----:B------:R-:W4:Y:S04]  /*1c30*/  LDL R227, [R1+0x17c] ;  /* 0x00017c0001e37983 */ /* 0x000f280000100800 */
[----:B------:R-:W4:Y:S04]  /*1c40*/  LDL.LU R245, [R1+0xdc] ;  /* 0x0000dc0001f57983 */ /* 0x000f280000300800 */
[----:B------:R-:W4:Y:S01]  /*1c50*/  LDL R217, [R1+0x180] ;  /* 0x0001800001d97983 */ /* 0x000f220000100800 */
[C---:B--2---:R-:W-:Y:S01]  /*1c60*/  FADD.FTZ R188, -R7.reuse, R188 ;  /* 0x000000bc07bc7221 */ /* 0x044fe20000010100 */
[----:B------:R-:W-:-:S02]  /*1c70*/  FADD.FTZ R14, -R7, R189 ;  /* 0x000000bd070e7221 */ /* 0x000fc40000010100 */
[----:B------:R-:W2:Y:S01]  /*1c80*/  LDL R189, [R1+0x184] ;  /* 0x0001840001bd7983 */ /* 0x000ea20000100800 */
[----:B------:R-:W-:-:S03]  /*1c90*/  FMUL.FTZ R204, R6, R188 ;  /* 0x000000bc06cc7220 */ /* 0x000fc60000410000 */
[----:B------:R-:W2:Y:S01]  /*1ca0*/  LDL.LU R188, [R1+0xe0] ;  /* 0x0000e00001bc7983 */ /* 0x000ea20000300800 */
[----:B---3--:R-:W-:-:S05]  /*1cb0*/  FADD.FTZ R195, R195, R184 ;  /* 0x000000b8c3c37221 */ /* 0x008fca0000010000 */
[----:B------:R0:W-:Y:S02]  /*1cc0*/  STL [R1+0x34], R195 ;  /* 0x000034c301007387 */ /* 0x0001e40000100800 */
[----:B0-----:R-:W-:Y:S02]  /*1cd0*/  FMUL.FTZ R195, R6, R14 ;  /* 0x0000000e06c37220 */ /* 0x001fe40000410000 */
[----:B------:R-:W3:Y:S01]  /*1ce0*/  LDL.LU R14, [R1+0x38] ;  /* 0x00003800010e7983 */ /* 0x000ee20000300800 */
[----:B----4-:R-:W-:Y:S01]  /*1cf0*/  FFMA.FTZ R2, R184, R204, R2 ;  /* 0x000000ccb8027223 */ /* 0x010fe20000010002 */
[----:B------:R-:W-:Y:S01]  /*1d00*/  FADD.FTZ R190, -R7, R190 ;  /* 0x000000be07be7221 */ /* 0x000fe20000010100 */
[----:B------:R-:W-:-:S03]  /*1d10*/  FMUL.FTZ R237, R237, R184 ;  /* 0x000000b8eded7220 */ /* 0x000fc60000410000 */
[----:B------:R0:W-:Y:S04]  /*1d20*/  STL [R1+0xd4], R2 ;  /* 0x0000d40201007387 */ /* 0x0001e80000100800 */
[----:B0-----:R1:W5:Y:S04]  /*1d30*/  LDL.LU R2, [R1+0x19c] ;  /* 0x00019c0001027983 */ /* 0x0013680000300800 */
[----:B------:R-:W4:Y:S01]  /*1d40*/  LDL.LU R184, [R1+0x40] ;  /* 0x0000400001b87983 */ /* 0x000f220000300800 */
[----:B---3--:R-:W-:-:S05]  /*1d50*/  FADD.FTZ R14, R14, R185 ;  /* 0x000000b90e0e7221 */ /* 0x008fca0000010000 */
[----:B------:R0:W-:Y:S02]  /*1d60*/  STL [R1+0x38], R14 ;  /* 0x0000380e01007387 */ /* 0x0001e40000100800 */
[----:B0-----:R-:W-:Y:S02]  /*1d70*/  FMUL.FTZ R14, R6, R190 ;  /* 0x000000be060e7220 */ /* 0x001fe40000410000 */
[----:B------:R-:W3:Y:S01]  /*1d80*/  LDL.LU R190, [R1+0x3c] ;  /* 0x00003c0001be7983 */ /* 0x000ee20000300800 */
[----:B------:R-:W-:Y:S01]  /*1d90*/  FFMA.FTZ R0, R185, R195, R0 ;  /* 0x000000c3b9007223 */ /* 0x000fe20000010000 */
[----:B------:R-:W-:Y:S01]  /*1da0*/  FFMA.FTZ R245, R186, R14, R245 ;  /* 0x0000000ebaf57223 */ /* 0x000fe200000100f5 */
[----:B------:R-:W-:-:S03]  /*1db0*/  FADD.FTZ R191, -R7, R191 ;  /* 0x000000bf07bf7221 */ /* 0x000fc60000010100 */
[----:B------:R0:W-:Y:S01]  /*1dc0*/  STL [R1+0xd8], R0 ;  /* 0x0000d80001007387 */ /* 0x0001e20000100800 */
[----:B----4-:R-:W-:-:S03]  /*1dd0*/  FADD.FTZ R184, R184, R187 ;  /* 0x000000bbb8b87221 */ /* 0x010fc60000010000 */
[----:B0-----:R1:W5:Y:S01]  /*1de0*/  LDL.LU R0, [R1+0x198] ;  /* 0x0001980001007983 */ /* 0x0013620000300800 */
        /* <DEDUP_REMOVED lines=8> */
[----:B------:R-:W-:Y:S02]  /*1e70*/  IADD3 R22, PT, PT, R22, 0x20, RZ ;  /* 0x0000002016167810 */ /* 0x000fe40007ffe0ff */
[----:B------:R-:W-:Y:S01]  /*1e80*/  IADD3 R23, PT, PT, R23, 0x20, RZ ;  /* 0x0000002017177810 */ /* 0x000fe20007ffe0ff */
[----:B---3--:R-:W-:-:S05]  /*1e90*/  FADD.FTZ R190, R190, R186 ;  /* 0x000000babebe7221 */ /* 0x008fca0000010000 */
[----:B------:R-:W-:Y:S04]  /*1ea0*/  STL [R1+0x3c], R190 ;  /* 0x00003cbe01007387 */ /* 0x000fe80000100800 */
[----:B------:R0:W-:Y:S04]  /*1eb0*/  STL [R1+0xdc], R245 ;  /* 0x0000dcf501007387 */ /* 0x0001e80000100800 */
[----:B------:R3:W-:Y:S01]  /*1ec0*/  STL [R1+0x40], R184 ;  /* 0x000040b801007387 */ /* 0x0007e20000100800 */
[----:B0-----:R-:W-:-:S04]  /*1ed0*/  FMUL.FTZ R245, R6, R191 ;  /* 0x000000bf06f57220 */ /* 0x001fc80000410000 */
[----:B--2---:R-:W-:Y:S01]  /*1ee0*/  FFMA.FTZ R188, R187, R245, R188 ;  /* 0x000000f5bbbc7223 */ /* 0x004fe200000100bc */
[----:B---3--:R-:W-:-:S04]  /*1ef0*/  FMUL.FTZ R184, R189, R187 ;  /* 0x000000bbbdb87220 */ /* 0x008fc80000410000 */
[----:B------:R1:W-:Y:S04]  /*1f00*/  STL [R1+0xe0], R188 ;  /* 0x0000e0bc01007387 */ /* 0x0003e80000100800 */
[----:B------:R1:W-:Y:S01]  /*1f10*/  STL [R1+0xc], R184 ;  /* 0x00000cb801007387 */ /* 0x0003e20000100800 */
[----:B------:R-:W-:Y:S01]  /*1f20*/  FADD.FTZ R9, R9, R184 ;  /* 0x000000b809097221 */ /* 0x000fe20000010000 */
[----:B------:R-:W-:-:S07]  /*1f30*/  FFMA.FTZ R3, R245, R184, R3 ;  /* 0x000000b8f5037223 */ /* 0x000fce0000010003 */
.L_x_23355:
[----:B------:R-:W-:Y:S05]  /*1f40*/  BSYNC.RECONVERGENT B2 ;  /* 0x0000000000027941 */ /* 0x000fea0003800200 */
.L_x_23354:
[----:B------:R-:W-:Y:S01]  /*1f50*/  BSSY.RECONVERGENT B2, `(.L_x_23356) ;  /* 0x0000047000027945 */ /* 0x000fe20003800200 */
[----:B-----5:R-:W-:-:S03]  /*1f60*/  ISETP.GE.U32.AND P2, PT, R2, 0x100, PT ;  /* 0x000001000200780c */ /* 0x020fc60003f46070 */
[----:B------:R-:W-:Y:S10]  /*1f70*/  @!P3 BRA `(.L_x_23357) ;  /* 0x000000040010b947 */ /* 0x000ff40003800000 */
[----:B-1----:R-:W1:Y:S01]  /*1f80*/  LDC.64 R184, c[0x0][0x3a8] ;  /* 0x0000ea00ffb87b82 */ /* 0x002e620000000a00 */
        /* <DEDUP_REMOVED lines=28> */
[----:B-1----:R-:W-:Y:S02]  /*2150*/  FMUL.FTZ R194, R6, R15 ;  /* 0x0000000f06c27220 */ /* 0x002fe40000410000 */
[----:B------:R-:W3:Y:S01]  /*2160*/  LDL.LU R15, [R1+0x28] ;  /* 0x00002800010f7983 */ /* 0x000ee20000300800 */
[----:B----4-:R-:W-:Y:S01]  /*2170*/  FFMA.FTZ R2, R184, R203, R2 ;  /* 0x000000cbb8027223 */ /* 0x010fe20000010002 */
[----:B------:R-:W-:Y:S01]  /*2180*/  FADD.FTZ R190, -R7, R190 ;  /* 0x000000be07be7221 */ /* 0x000fe20000010100 */
[----:B------:R-:W-:-:S03]  /*2190*/  FMUL.FTZ R236, R236, R184 ;  /* 0x000000b8ecec7220 */ /* 0x000fc60000410000 */
[----:B------:R1:W-:Y:S04]  /*21a0*/  STL [R1+0xc4], R2 ;  /* 0x0000c40201007387 */ /* 0x0003e80000100800 */
[----:B-1----:R0:W5:Y:S04]  /*21b0*/  LDL.LU R2, [R1+0x19c] ;  /* 0x00019c0001027983 */ /* 0x0021680000300800 */
[----:B------:R-:W4:Y:S01]  /*21c0*/  LDL.LU R184, [R1+0x30] ;  /* 0x0000300001b87983 */ /* 0x000f220000300800 */
[----:B---3--:R-:W-:-:S05]  /*21d0*/  FADD.FTZ R15, R15, R185 ;  /* 0x000000b90f0f7221 */ /* 0x008fca0000010000 */
[----:B------:R1:W-:Y:S02]  /*21e0*/  STL [R1+0x28], R15 ;  /* 0x0000280f01007387 */ /* 0x0003e40000100800 */
[----:B-1----:R-:W-:Y:S02]  /*21f0*/  FMUL.FTZ R15, R6, R190 ;  /* 0x000000be060f7220 */ /* 0x002fe40000410000 */
[----:B------:R-:W3:Y:S01]  /*2200*/  LDL.LU R190, [R1+0x2c] ;  /* 0x00002c0001be7983 */ /* 0x000ee20000300800 */
[----:B------:R-:W-:Y:S01]  /*2210*/  FFMA.FTZ R0, R185, R194, R0 ;  /* 0x000000c2b9007223 */ /* 0x000fe20000010000 */
[----:B------:R-:W-:Y:S01]  /*2220*/  FFMA.FTZ R244, R186, R15, R244 ;  /* 0x0000000fbaf47223 */ /* 0x000fe200000100f4 */
[----:B------:R-:W-:-:S03]  /*2230*/  FADD.FTZ R191, -R7, R191 ;  /* 0x000000bf07bf7221 */ /* 0x000fc60000010100 */
[----:B------:R1:W-:Y:S01]  /*2240*/  STL [R1+0xc8], R0 ;  /* 0x0000c80001007387 */ /* 0x0003e20000100800 */
[----:B----4-:R-:W-:-:S03]  /*2250*/  FADD.FTZ R184, R184, R187 ;  /* 0x000000bbb8b87221 */ /* 0x010fc60000010000 */
[----:B-1----:R0:W5:Y:S01]  /*2260*/  LDL.LU R0, [R1+0x198] ;  /* 0x0001980001007983 */ /* 0x0021620000300800 */
        /* <DEDUP_REMOVED lines=14> */
[----:B-1----:R-:W-:-:S04]  /*2350*/  FMUL.FTZ R244, R6, R191 ;  /* 0x000000bf06f47220 */ /* 0x002fc80000410000 */
[----:B--2---:R-:W-:Y:S01]  /*2360*/  FFMA.FTZ R188, R187, R244, R188 ;  /* 0x000000f4bbbc7223 */ /* 0x004fe200000100bc */
[----:B---3--:R-:W-:-:S04]  /*2370*/  FMUL.FTZ R184, R189, R187 ;  /* 0x000000bbbdb87220 */ /* 0x008fc80000410000 */
[----:B------:R0:W-:Y:S04]  /*2380*/  STL [R1+0xd0], R188 ;  /* 0x0000d0bc01007387 */ /* 0x0001e80000100800 */
[----:B------:R0:W-:Y:S01]  /*2390*/  STL [R1+0x8], R184 ;  /* 0x000008b801007387 */ /* 0x0001e20000100800 */
[----:B------:R-:W-:Y:S01]  /*23a0*/  FADD.FTZ R9, R9, R184 ;  /* 0x000000b809097221 */ /* 0x000fe20000010000 */
[----:B------:R-:W-:-:S07]  /*23b0*/  FFMA.FTZ R3, R244, R184, R3 ;  /* 0x000000b8f4037223 */ /* 0x000fce0000010003 */
.L_x_23357:
[----:B------:R-:W-:Y:S05]  /*23c0*/  BSYNC.RECONVERGENT B2 ;  /* 0x0000000000027941 */ /* 0x000fea0003800200 */
.L_x_23356:
[----:B------:R-:W-:Y:S01]  /*23d0*/  BSSY.RECONVERGENT B2, `(.L_x_23358) ;  /* 0x000003b000027945 */ /* 0x000fe20003800200 */
[----:B-----5:R-:W-:-:S03]  /*23e0*/  ISETP.GE.U32.AND P3, PT, R2, 0x120, PT ;  /* 0x000001200200780c */ /* 0x020fc60003f66070 */
[----:B------:R-:W-:Y:S10]  /*23f0*/  @!P4 BRA `(.L_x_23359) ;  /* 0x0000000000e0c947 */ /* 0x000ff40003800000 */
[----:B01----:R-:W0:Y:S01]  /*2400*/  LDC.64 R184, c[0x0][0x3a8] ;  /* 0x0000ea00ffb87b82 */ /* 0x003e220000000a00 */
[----:B------:R1:W-:Y:S01]  /*2410*/  STL.64 [R1+0x198], R4 ;  /* 0x0001980401007387 */ /* 0x0003e20000100a00 */
[----:B------:R-:W-:-:S03]  /*2420*/  ISETP.NE.U32.AND P4, PT, RZ, UR10, PT ;  /* 0x0000000aff007c0c */ /* 0x000fc6000bf85070 */
[----:B------:R-:W2:Y:S01]  /*2430*/  LDL R235, [R1+0x158] ;  /* 0x0001580001eb7983 */ /* 0x000ea20000100800 */
[----:B------:R-:W-:Y:S02]  /*2440*/  ISETP.NE.AND.EX P4, PT, RZ, UR11, PT, P4 ;  /* 0x0000000bff007c0c */ /* 0x000fe4000bf85340 */
[----:B------:R-:W3:Y:S11]  /*2450*/  LDC.64 R186, c[0x0][0x428] ;  /* 0x00010a00ffba7b82 */ /* 0x000ef60000000a00 */
[----:B-1----:R-:W1:Y:S01]  /*2460*/  @P4 LDC.64 R4, c[0x0][0x438] ;  /* 0x00010e00ff044b82 */ /* 0x002e620000000a00 */
[----:B0-----:R-:W-:-:S05]  /*2470*/  IMAD.WIDE.U32 R184, R23, 0x10, R184 ;  /* 0x0000001017b87825 */ /* 0x001fca00078e00b8 */
[----:B------:R-:W4:Y:S01]  /*2480*/  LDG.E.128 R188, desc[UR6][R184.64] ;  /* 0x00000006b8bc7981 */ /* 0x000f22000c1e1d00 */
[----:B---3--:R-:W-:-:S06]  /*2490*/  IMAD.WIDE.U32 R186, R22, 0x10, R186 ;  /* 0x0000001016ba7825 */ /* 0x008fcc00078e00ba */
[----:B------:R-:W3:Y:S01]  /*24a0*/  LDG.E.128 R184, desc[UR6][R186.64] ;  /* 0x00000006bab87981 */ /* 0x000ee2000c1e1d00 */
[----:B-1----:R-:W-:-:S05]  /*24b0*/  @P4 IMAD.WIDE.U32 R4, R23, 0x10, R4 ;  /* 0x0000001017044825 */ /* 0x002fca00078e0004 */
[----:B------:R0:W5:Y:S04]  /*24c0*/  @P4 LDG.E.128 R44, desc[UR6][R4.64] ;  /* 0x00000006042c4981 */ /* 0x000168000c1e1d00 */
[----:B------:R0:W5:Y:S04]  /*24d0*/  LDL.LU.64 R4, [R1+0x198] ;  /* 0x0001980001047983 */ /* 0x0001680000300a00 */
[----:B------:R-:W2:Y:S04]  /*24e0*/  LDL R225, [R1+0x15c] ;  /* 0x00015c0001e17983 */ /* 0x000ea80000100800 */
[----:B------:R-:W2:Y:S04]  /*24f0*/  LDL.LU R243, [R1+0xbc] ;  /* 0x0000bc0001f37983 */ /* 0x000ea80000300800 */
[----:B------:R-:W2:Y:S01]  /*2500*/  LDL R215, [R1+0x160] ;  /* 0x0001600001d77983 */ /* 0x000ea20000100800 */
[C---:B----4-:R-:W-:Y:S01]  /*2510*/  FADD.FTZ R188, -R7.reuse, R188 ;  /* 0x000000bc07bc7221 */ /* 0x050fe20000010100 */
[----:B------:R-:W-:-:S02]  /*2520*/  FADD.FTZ R16, -R7, R189 ;  /* 0x000000bd07107221 */ /* 0x000fc40000010100 */
[----:B------:R-:W4:Y:S01]  /*2530*/  LDL R189, [R1+0x164] ;  /* 0x0001640001bd7983 */ /* 0x000f220000100800 */
[C---:B------:R-:W-:Y:S01]  /*2540*/  FMUL.FTZ R202, R6.reuse, R188 ;  /* 0x000000bc06ca7220 */ /* 0x040fe20000410000 */
[----:B------:R-:W-:Y:S02]  /*2550*/  FMUL.FTZ R193, R6, R16 ;  /* 0x0000001006c17220 */ /* 0x000fe40000410000 */
[----:B------:R-:W4:Y:S04]  /*2560*/  LDL.LU R188, [R1+0xc0] ;  /* 0x0000c00001bc7983 */ /* 0x000f280000300800 */
[----:B------:R-:W4:Y:S01]  /*2570*/  LDL.LU R16, [R1+0xb4] ;  /* 0x0000b40001107983 */ /* 0x000f220000300800 */
[----:B---3--:R-:W-:Y:S01]  /*2580*/  FADD.FTZ R124, R124, R184 ;  /* 0x000000b87c7c7221 */ /* 0x008fe20000010000 */
[----:B--2---:R-:W-:Y:S01]  /*2590*/  FMUL.FTZ R235, R235, R184 ;  /* 0x000000b8ebeb7220 */ /* 0x004fe20000410000 */
[----:B------:R-:W-:Y:S01]  /*25a0*/  FADD.FTZ R190, -R7, R190 ;  /* 0x000000be07be7221 */ /* 0x000fe20000010100 */
[----:B----4-:R-:W-:-:S02]  /*25b0*/  FFMA.FTZ R16, R184, R202, R16 ;  /* 0x000000cab8107223 */ /* 0x010fc40000010010 */
[----:B------:R-:W2:Y:S04]  /*25c0*/  LDL.LU R184, [R1+0xb8] ;  /* 0x0000b80001b87983 */ /* 0x000ea80000300800 */
[----:B------:R1:W-:Y:S01]  /*25d0*/  STL [R1+0xb4], R16 ;  /* 0x0000b41001007387 */ /* 0x0003e20000100800 */
[----:B------:R-:W-:Y:S01]  /*25e0*/  FADD.FTZ R191, -R7, R191 ;  /* 0x000000bf07bf7221 */ /* 0x000fe20000010100 */
[----:B-1----:R-:W-:-:S04]  /*25f0*/  FMUL.FTZ R16, R6, R190 ;  /* 0x000000be06107220 */ /* 0x002fc80000410000 */
[----:B------:R-:W-:Y:S01]  /*2600*/  FFMA.FTZ R243, R186, R16, R243 ;  /* 0x00000010baf37223 */ /* 0x000fe200000100f3 */
        /* <DEDUP_REMOVED lines=11> */
[----:B------:R-:W-:Y:S02]  /*26c0*/  IADD3 R22, PT, PT, R22, 0x20, RZ ;  /* 0x0000002016167810 */ /* 0x000fe40007ffe0ff */
[----:B------:R-:W-:Y:S01]  /*26d0*/  IADD3 R23, PT, PT, R23, 0x20, RZ ;  /* 0x0000002017177810 */ /* 0x000fe20007ffe0ff */
[----:B--2---:R-:W-:-:S05]  /*26e0*/  FFMA.FTZ R184, R185, R193, R184 ;  /* 0x000000c1b9b87223 */ /* 0x004fca00000100b8 */
[----:B------:R-:W-:Y:S04]  /*26f0*/  STL [R1+0xb8], R184 ;  /* 0x0000b8b801007387 */ /* 0x000fe80000100800 */
[----:B------:R1:W-:Y:S02]  /*2700*/  STL [R1+0xbc], R243 ;  /* 0x0000bcf301007387 */ /* 0x0003e40000100800 */
[----:B-1----:R-:W-:Y:S01]  /*2710*/  FMUL.FTZ R243, R6, R191 ;  /* 0x000000bf06f37220 */ /* 0x002fe20000410000 */
[----:B------:R-:W-:-:S03]  /*2720*/  FMUL.FTZ R184, R189, R187 ;  /* 0x000000bbbdb87220 */ /* 0x000fc60000410000 */
[----:B------:R-:W-:-:S05]  /*2730*/  FFMA.FTZ R188, R187, R243, R188 ;  /* 0x000000f3bbbc7223 */ /* 0x000fca00000100bc */
[----:B------:R0:W-:Y:S04]  /*2740*/  STL [R1+0xc0], R188 ;  /* 0x0000c0bc01007387 */ /* 0x0001e80000100800 */
[----:B------:R0:W-:Y:S01]  /*2750*/  STL [R1+0x4], R184 ;  /* 0x000004b801007387 */ /* 0x0001e20000100800 */
[----:B------:R-:W-:Y:S01]  /*2760*/  FADD.FTZ R9, R9, R184 ;  /* 0x000000b809097221 */ /* 0x000fe20000010000 */
[----:B------:R-:W-:-:S07]  /*2770*/  FFMA.FTZ R3, R243, R184, R3 ;  /* 0x000000b8f3037223 */ /* 0x000fce0000010003 */
.L_x_23359:
[----:B------:R-:W-:Y:S05]  /*2780*/  BSYNC.RECONVERGENT B2 ;  /* 0x0000000000027941 */ /* 0x000fea0003800200 */
.L_x_23358:
[----:B------:R-:W-:Y:S01]  /*2790*/  BSSY.RECONVERGENT B2, `(.L_x_23360) ;  /* 0x000003b000027945 */ /* 0x000fe20003800200 */
[----:B------:R-:W-:-:S03]  /*27a0*/  ISETP.GE.U32.AND P4, PT, R2, 0x140, PT ;  /* 0x000001400200780c */ /* 0x000fc60003f86070 */
[----:B------:R-:W-:Y:S10]  /*27b0*/  @!P5 BRA `(.L_x_23361) ;  /* 0x0000000000e0d947 */ /* 0x000ff40003800000 */
[----:B01----:R-:W0:Y:S01]  /*27c0*/  LDC.64 R184, c[0x0][0x3a8] ;  /* 0x0000ea00ffb87b82 */ /* 0x003e220000000a00 */
[----:B-----5:R1:W-:Y:S01]  /*27d0*/  STL.64 [R1+0x198], R4 ;  /* 0x0001980401007387 */ /* 0x0203e20000100a00 */
        /* <DEDUP_REMOVED lines=51> */
[----:B------:R0:W-:Y:S01]  /*2b10*/  STL [R1], R184 ;  /* 0x000000b801007387 */ /* 0x0001e20000100800 */
[----:B------:R-:W-:Y:S01]  /*2b20*/  FADD.FTZ R9, R9, R184 ;  /* 0x000000b809097221 */ /* 0x000fe20000010000 */
[----:B------:R-:W-:-:S07]  /*2b30*/  FFMA.FTZ R3, R242, R184, R3 ;  /* 0x000000b8f2037223 */ /* 0x000fce0000010003 */
.L_x_23361:
[----:B------:R-:W-:Y:S05]  /*2b40*/  BSYNC.RECONVERGENT B2 ;  /* 0x0000000000027941 */ /* 0x000fea0003800200 */
.L_x_23360:
[----:B------:R-:W-:Y:S04]  /*2b50*/  BSSY.RECONVERGENT B2, `(.L_x_23362) ;  /* 0x0000039000027945 */ /* 0x000fe80003800200 */
[----:B------:R-:W-:Y:S05]  /*2b60*/  @!P6 BRA `(.L_x_23363) ;  /* 0x0000000000dce947 */ /* 0x000fea0003800000 */
        /* <DEDUP_REMOVED lines=10> */
[----:B------:R-:W2:Y:S01]  /*2c10*/  LDG.E.128 R184, desc[UR6][R186.64] ;  /* 0x00000006bab87981 */ /* 0x000ea2000c1e1d00 */
[----:B-1----:R-:W-:-:S05]  /*2c20*/  @P5 IMAD.WIDE.U32 R4, R23, 0x10, R4 ;  /* 0x0000001017045825 */ /* 0x002fca00078e0004 */
[----:B------:R3:W5:Y:S04]  /*2c30*/  @P5 LDG.E.128 R36, desc[UR6][R4.64] ;  /* 0x0000000604245981 */ /* 0x000768000c1e1d00 */
[----:B------:R3:W5:Y:S04]  /*2c40*/  LDL.LU.64 R4, [R1+0x198] ;  /* 0x0001980001047983 */ /* 0x0007680000300a00 */
[----:B------:R-:W3:Y:S04]  /*2c50*/  LDL R223, [R1+0x13c] ;  /* 0x00013c0001df7983 */ /* 0x000ee80000100800 */
[----:B------:R-:W3:Y:S04]  /*2c60*/  LDL.LU R241, [R1+0x9c] ;  /* 0x00009c0001f17983 */ /* 0x000ee80000300800 */
[----:B------:R-:W3:Y:S04]  /*2c70*/  LDL R213, [R1+0x140] ;  /* 0x0001400001d57983 */ /* 0x000ee80000100800 */
[----:B------:R-:W3:Y:S01]  /*2c80*/  LDL R252, [R1+0x144] ;  /* 0x0001440001fc7983 */ /* 0x000ee20000100800 */
[C---:B----4-:R-:W-:Y:S01]  /*2c90*/  FADD.FTZ R18, -R7.reuse, R188 ;  /* 0x000000bc07127221 */ /* 0x050fe20000010100 */
[----:B------:R-:W-:-:S02]  /*2ca0*/  FADD.FTZ R10, -R7, R189 ;  /* 0x000000bd070a7221 */ /* 0x000fc40000010100 */
[----:B------:R-:W4:Y:S01]  /*2cb0*/  LDL.LU R188, [R1+0xa0] ;  /* 0x0000a00001bc7983 */ /* 0x000f220000300800 */
[----:B------:R-:W-:-:S03]  /*2cc0*/  FMUL.FTZ R200, R6, R18 ;  /* 0x0000001206c87220 */ /* 0x000fc60000410000 */
[----:B------:R-:W4:Y:S04]  /*2cd0*/  LDL.LU R189, [R1+0x98] ;  /* 0x0000980001bd7983 */ /* 0x000f280000300800 */
[----:B------:R-:W4:Y:S01]  /*2ce0*/  LDL.LU R18, [R1+0x94] ;  /* 0x0000940001127983 */ /* 0x000f220000300800 */
[C---:B------:R-:W-:Y:S01]  /*2cf0*/  FADD.FTZ R190, -R7.reuse, R190 ;  /* 0x000000be07be7221 */ /* 0x040fe20000010100 */
[----:B------:R-:W-:Y:S01]  /*2d00*/  FMUL.FTZ R10, R6, R10 ;  /* 0x0000000a060a7220 */ /* 0x000fe20000410000 */
[----:B------:R-:W-:Y:S01]  /*2d10*/  FADD.FTZ R191, -R7, R191 ;  /* 0x000000bf07bf7221 */ /* 0x000fe20000010100 */
[----:B--2---:R-:W-:-:S04]  /*2d20*/  FMUL.FTZ R233, R233, R184 ;  /* 0x000000b8e9e97220 */ /* 0x004fc80000410000 */
[----:B------:R-:W-:Y:S01]  /*2d30*/  FADD.FTZ R9, R9, R233 ;  /* 0x000000e909097221 */ /* 0x000fe20000010000 */
[----:B------:R-:W-:Y:S01]  /*2d40*/  FFMA.FTZ R3, R200, R233, R3 ;  /* 0x000000e9c8037223 */ /* 0x000fe20000010003 */
[----:B------:R-:W-:Y:S01]  /*2d50*/  FADD.FTZ R116, R116, R184 ;  /* 0x000000b874747221 */ /* 0x000fe20000010000 */
[----:B------:R-:W-:Y:S01]  /*2d60*/  FADD.FTZ R117, R117, R185 ;  /* 0x000000b975757221 */ /* 0x000fe20000010000 */
[----:B---3--:R-:W-:-:S04]  /*2d70*/  FMUL.FTZ R223, R223, R185 ;  /* 0x000000b9dfdf7220 */ /* 0x008fc80000410000 */
[----:B------:R-:W-:Y:S01]  /*2d80*/  FADD.FTZ R9, R9, R223 ;  /* 0x000000df09097221 */ /* 0x000fe20000010000 */
[----:B------:R-:W-:Y:S01]  /*2d90*/  FFMA.FTZ R3, R10, R223, R3 ;  /* 0x000000df0a037223 */ /* 0x000fe20000010003 */
[----:B------:R-:W-:Y:S01]  /*2da0*/  FMUL.FTZ R213, R213, R186 ;  /* 0x000000bad5d57220 */ /* 0x000fe20000410000 */
[----:B------:R-:W-:-:S03]  /*2db0*/  FMUL.FTZ R252, R252, R187 ;  /* 0x000000bbfcfc7220 */ /* 0x000fc60000410000 */
[----:B------:R-:W-:Y:S01]  /*2dc0*/  FADD.FTZ R9, R9, R213 ;  /* 0x000000d509097221 */ /* 0x000fe20000010000 */
[----:B------:R-:W-:Y:S01]  /*2dd0*/  FADD.FTZ R118, R118, R186 ;  /* 0x000000ba76767221 */ /* 0x000fe20000010000 */
[----:B------:R-:W-:Y:S01]  /*2de0*/  FADD.FTZ R119, R119, R187 ;  /* 0x000000bb77777221 */ /* 0x000fe20000010000 */
[----:B------:R-:W-:Y:S01]  /*2df0*/  IADD3 R22, PT, PT, R22, 0x20, RZ ;  /* 0x0000002016167810 */ /* 0x000fe20007ffe0ff */
[----:B------:R-:W-:Y:S01]  /*2e00*/  FADD.FTZ R9, R9, R252 ;  /* 0x000000fc09097221 */ /* 0x000fe20000010000 */
[----:B------:R-:W-:Y:S01]  /*2e10*/  IADD3 R23, PT, PT, R23, 0x20, RZ ;  /* 0x0000002017177810 */ /* 0x000fe20007ffe0ff */
[----:B----4-:R-:W-:Y:S01]  /*2e20*/  FFMA.FTZ R18, R184, R200, R18 ;  /* 0x000000c8b8127223 */ /* 0x010fe20000010012 */
[----:B------:R-:W-:-:S04]  /*2e30*/  FFMA.FTZ R189, R185, R10, R189 ;  /* 0x0000000ab9bd7223 */ /* 0x000fc800000100bd */
[----:B------:R0:W-:Y:S02]  /*2e40*/  STL [R1+0x94], R18 ;  /* 0x0000941201007387 */ /* 0x0001e40000100800 */
[----:B0-----:R-:W-:-:S04]  /*2e50*/  FMUL.FTZ R18, R6, R190 ;  /* 0x000000be06127220 */ /* 0x001fc80000410000 */
[----:B------:R-:W-:Y:S01]  /*2e60*/  FFMA.FTZ R241, R186, R18, R241 ;  /* 0x00000012baf17223 */ /* 0x000fe200000100f1 */
[----:B------:R-:W-:Y:S04]  /*2e70*/  STL [R1+0x98], R189 ;  /* 0x000098bd01007387 */ /* 0x000fe80000100800 */
[----:B------:R0:W-:Y:S02]  /*2e80*/  STL [R1+0x9c], R241 ;  /* 0x00009cf101007387 */ /* 0x0001e40000100800 */
[----:B0-----:R-:W-:-:S04]  /*2e90*/  FMUL.FTZ R241, R6, R191 ;  /* 0x000000bf06f17220 */ /* 0x001fc80000410000 */
[----:B------:R-:W-:-:S05]  /*2ea0*/  FFMA.FTZ R188, R187, R241, R188 ;  /* 0x000000f1bbbc7223 */ /* 0x000fca00000100bc */
[----:B------:R2:W-:Y:S01]  /*2eb0*/  STL [R1+0xa0], R188 ;  /* 0x0000a0bc01007387 */ /* 0x0005e20000100800 */
[----:B------:R-:W-:-:S04]  /*2ec0*/  FFMA.FTZ R3, R18, R213, R3 ;  /* 0x000000d512037223 */ /* 0x000fc80000010003 */
[----:B------:R-:W-:-:S07]  /*2ed0*/  FFMA.FTZ R3, R241, R252, R3 ;  /* 0x000000fcf1037223 */ /* 0x000fce0000010003 */
.L_x_23363:
[----:B------:R-:W-:Y:S05]  /*2ee0*/  BSYNC.RECONVERGENT B2 ;  /* 0x0000000000027941 */ /* 0x000fea0003800200 */
.L_x_23362:
[----:B------:R-:W-:Y:S04]  /*2ef0*/  BSSY.RECONVERGENT B2, `(.L_x_23364) ;  /* 0x0000039000027945 */ /* 0x000fe80003800200 */
[----:B------:R-:W-:Y:S05]  /*2f00*/  @!P0 BRA `(.L_x_23365) ;  /* 0x0000000000dc8947 */ /* 0x000fea0003800000 */
[----:B01----:R-:W0:Y:S01]  /*2f10*/  LDC.64 R184, c[0x0][0x3a8] ;  /* 0x0000ea00ffb87b82 */ /* 0x003e220000000a00 */
[----:B-----5:R1:W-:Y:S01]  /*2f20*/  STL.64 [R1+0x198], R4 ;  /* 0x0001980401007387 */ /* 0x0203e20000100a00 */
[----:B------:R-:W-:-:S03]  /*2f30*/  ISETP.NE.U32.AND P0, PT, RZ, UR10, PT ;  /* 0x0000000aff007c0c */ /* 0x000fc6000bf05070 */
[----:B------:R-:W3:Y:S01]  /*2f40*/  LDL R232, [R1+0x128] ;  /* 0x0001280001e87983 */ /* 0x000ee20000100800 */
[----:B------:R-:W-:Y:S02]  /*2f50*/  ISETP.NE.AND.EX P0, PT, RZ, UR11, PT, P0 ;  /* 0x0000000bff007c0c */ /* 0x000fe4000bf05300 */
[----:B------:R-:W4:Y:S11]  /*2f60*/  LDC.64 R186, c[0x0][0x428] ;  /* 0x00010a00ffba7b82 */ /* 0x000f360000000a00 */
[----:B-1----:R-:W1:Y:S01]  /*2f70*/  @P0 LDC.64 R4, c[0x0][0x438] ;  /* 0x00010e00ff040b82 */ /* 0x002e620000000a00 */
[----:B0-----:R-:W-:-:S05]  /*2f80*/  IMAD.WIDE.U32 R184, R23, 0x10, R184 ;  /* 0x0000001017b87825 */ /* 0x001fca00078e00b8 */
[----:B--2---:R-:W2:Y:S01]  /*2f90*/  LDG.E.128 R188, desc[UR6][R184.64] ;  /* 0x00000006b8bc7981 */ /* 0x004ea2000c1e1d00 */
[----:B----4-:R-:W-:-:S06]  /*2fa0*/  IMAD.WIDE.U32 R186, R22, 0x10, R186 ;  /* 0x0000001016ba7825 */ /* 0x010fcc00078e00ba */
[----:B------:R-:W3:Y:S01]  /*2fb0*/  LDG.E.128 R184, desc[UR6][R186.64] ;  /* 0x00000006bab87981 */ /* 0x000ee2000c1e1d00 */
[----:B-1----:R-:W-:-:S05]  /*2fc0*/  @P0 IMAD.WIDE.U32 R4, R23, 0x10, R4 ;  /* 0x0000001017040825 */ /* 0x002fca00078e0004 */
[----:B------:R4:W5:Y:S04]  /*2fd0*/  @P0 LDG.E.128 R32, desc[UR6][R4.64] ;  /* 0x0000000604200981 */ /* 0x000968000c1e1d00 */
[----:B------:R4:W5:Y:S04]  /*2fe0*/  LDL.LU.64 R4, [R1+0x198] ;  /* 0x0001980001047983 */ /* 0x0009680000300a00 */
[----:B------:R-:W4:Y:S04]  /*2ff0*/  LDL R222, [R1+0x12c] ;  /* 0x00012c0001de7983 */ /* 0x000f280000100800 */
[----:B------:R-:W4:Y:S04]  /*3000*/  LDL.LU R240, [R1+0x8c] ;  /* 0x00008c0001f07983 */ /* 0x000f280000300800 */
[----:B------:R-:W4:Y:S04]  /*3010*/  LDL R212, [R1+0x130] ;  /* 0x0001300001d47983 */ /* 0x000f280000100800 */
[----:B------:R-:W4:Y:S01]  /*3020*/  LDL R251, [R1+0x134] ;  /* 0x0001340001fb7983 */ /* 0x000f220000100800 */
[C---:B--2---:R-:W-:Y:S01]  /*3030*/  FADD.FTZ R19, -R7.reuse, R188 ;  /* 0x000000bc07137221 */ /* 0x044fe20000010100 */
[----:B------:R-:W-:-:S02]  /*3040*/  FADD.FTZ R11, -R7, R189 ;  /* 0x000000bd070b7221 */ /* 0x000fc40000010100 */
[----:B------:R-:W2:Y:S01]  /*3050*/  LDL.LU R188, [R1+0x90] ;  /* 0x0000900001bc7983 */ /* 0x000ea20000300800 */
[----:B------:R-:W-:-:S03]  /*3060*/  FMUL.FTZ R199, R6, R19 ;  /* 0x0000001306c77220 */ /* 0x000fc60000410000 */
[----:B------:R-:W2:Y:S04]  /*3070*/  LDL.LU R189, [R1+0x88] ;  /* 0x0000880001bd7983 */ /* 0x000ea80000300800 */
[----:B------:R-:W2:Y:S01]  /*3080*/  LDL.LU R19, [R1+0x84] ;  /* 0x0000840001137983 */ /* 0x000ea20000300800 */
[C---:B------:R-:W-:Y:S01]  /*3090*/  FADD.FTZ R190, -R7.reuse, R190 ;  /* 0x000000be07be7221 */ /* 0x040fe20000010100 */
[----:B------:R-:W-:Y:S01]  /*30a0*/  FMUL.FTZ R11, R6, R11 ;  /* 0x0000000b060b7220 */ /* 0x000fe20000410000 */
[----:B------:R-:W-:Y:S01]  /*30b0*/  FADD.FTZ R191, -R7, R191 ;  /* 0x000000bf07bf7221 */ /* 0x000fe20000010100 */
[----:B---3--:R-:W-:-:S04]  /*30c0*/  FMUL.FTZ R232, R232, R184 ;  /* 0x000000b8e8e87220 */ /* 0x008fc80000410000 */
[----:B------:R-:W-:Y:S01]  /*30d0*/  FADD.FTZ R9, R9, R232 ;  /* 0x000000e809097221 */ /* 0x000fe20000010000 */
[----:B------:R-:W-:Y:S01]  /*30e0*/  FFMA.FTZ R3, R199, R232, R3 ;  /* 0x000000e8c7037223 */ /* 0x000fe20000010003 */
[----:B------:R-:W-:Y:S01]  /*30f0*/  FADD.FTZ R112, R112, R184 ;  /* 0x000000b870707221 */ /* 0x000fe20000010000 */
[----:B------:R-:W-:Y:S01]  /*3100*/  FADD.FTZ R113, R113, R185 ;  /* 0x000000b971717221 */ /* 0x000fe20000010000 */
[----:B----4-:R-:W-:-:S04]  /*3110*/  FMUL.FTZ R222, R222, R185 ;  /* 0x000000b9dede7220 */ /* 0x010fc80000410000 */
        /* <DEDUP_REMOVED lines=10> */
[----:B--2---:R-:W-:Y:S01]  /*31c0*/  FFMA.FTZ R19, R184, R199, R19 ;  /* 0x000000c7b8137223 */ /* 0x004fe20000010013 */
        /* <DEDUP_REMOVED lines=11> */
.L_x_23365:
[----:B------:R-:W-:Y:S05]  /*3280*/  BSYNC.RECONVERGENT B2 ;  /* 0x0000000000027941 */ /* 0x000fea0003800200 */
.L_x_23364:
[----:B------:R-:W-:Y:S04]  /*3290*/  BSSY.RECONVERGENT B2, `(.L_x_23366) ;  /* 0x0000039000027945 */ /* 0x000fe80003800200 */
[----:B------:R-:W-:Y:S05]  /*32a0*/  @!P2 BRA `(.L_x_23367) ;  /* 0x0000000000dca947 */ /* 0x000fea0003800000 */
[----:B01----:R-:W0:Y:S01]  /*32b0*/  LDC.64 R184, c[0x0][0x3a8] ;  /* 0x0000ea00ffb87b82 */ /* 0x003e220000000a00 */
[----:B-----5:R1:W-:Y:S01]  /*32c0*/  STL.64 [R1+0x198], R4 ;  /* 0x0001980401007387 */ /* 0x0203e20000100a00 */
[----:B------:R-:W-:-:S03]  /*32d0*/  ISETP.NE.U32.AND P0, PT, RZ, UR10, PT ;  /* 0x0000000aff007c0c */ /* 0x000fc6000bf05070 */
[----:B------:R-:W4:Y:S01]  /*32e0*/  LDL R231, [R1+0x118] ;  /* 0x0001180001e77983 */ /* 0x000f220000100800 */
[----:B------:R-:W-:Y:S02]  /*32f0*/  ISETP.NE.AND.EX P0, PT, RZ, UR11, PT, P0 ;  /* 0x0000000bff007c0c */ /* 0x000fe4000bf05300 */
[----:B------:R-:W2:Y:S11]  /*3300*/  LDC.64 R186, c[0x0][0x428] ;  /* 0x00010a00ffba7b82 */ /* 0x000eb60000000a00 */
[----:B-1----:R-:W1:Y:S01]  /*3310*/  @P0 LDC.64 R4, c[0x0][0x438] ;  /* 0x00010e00ff040b82 */ /* 0x002e620000000a00 */
[----:B0-----:R-:W-:-:S05]  /*3320*/  IMAD.WIDE.U32 R184, R23, 0x10, R184 ;  /* 0x0000001017b87825 */ /* 0x001fca00078e00b8 */
[----:B--23--:R-:W2:Y:S01]  /*3330*/  LDG.E.128 R188, desc[UR6][R184.64] ;  /* 0x00000006b8bc7981 */ /* 0x00cea2000c1e1d00 */
[----:B------:R-:W-:-:S06]  /*3340*/  IMAD.WIDE.U32 R186, R22, 0x10, R186 ;  /* 0x0000001016ba7825 */ /* 0x000fcc00078e00ba */
[----:B------:R-:W4:Y:S01]  /*3350*/  LDG.E.128 R184, desc[UR6][R186.64] ;  /* 0x00000006bab87981 */ /* 0x000f22000c1e1d00 */
[----:B-1----:R-:W-:-:S05]  /*3360*/  @P0 IMAD.WIDE.U32 R4, R23, 0x10, R4 ;  /* 0x0000001017040825 */ /* 0x002fca00078e0004 */
[----:B------:R0:W5:Y:S04]  /*3370*/  @P0 LDG.E.128 R28, desc[UR6][R4.64] ;  /* 0x00000006041c0981 */ /* 0x000168000c1e1d00 */
[----:B------:R0:W5:Y:S04]  /*3380*/  LDL.LU.64 R4, [R1+0x198] ;  /* 0x0001980001047983 */ /* 0x0001680000300a00 */
[----:B------:R-:W3:Y:S04]  /*3390*/  LDL R221, [R1+0x11c] ;  /* 0x00011c0001dd7983 */ /* 0x000ee80000100800 */
[----:B------:R-:W3:Y:S04]  /*33a0*/  LDL.LU R239, [R1+0x7c] ;  /* 0x00007c0001ef7983 */ /* 0x000ee80000300800 */
[----:B------:R-:W3:Y:S04]  /*33b0*/  LDL R211, [R1+0x120] ;  /* 0x0001200001d37983 */ /* 0x000ee80000100800 */
[----:B------:R-:W3:Y:S01]  /*33c0*/  LDL R250, [R1+0x124] ;  /* 0x0001240001fa7983 */ /* 0x000ee20000100800 */
        /* <DEDUP_REMOVED lines=9> */
[----:B----4-:R-:W-:-:S04]  /*3460*/  FMUL.FTZ R231, R231, R184 ;  /* 0x000000b8e7e77220 */ /* 0x010fc80000410000 */
        /* <DEDUP_REMOVED lines=18> */
[----:B-1----:R-:W-:-:S04]  /*3590*/  FMUL.FTZ R20, R6, R190 ;  /* 0x000000be06147220 */ /* 0x002fc80000410000 */
[----:B------:R-:W-:Y:S01]  /*35a0*/  FFMA.FTZ R239, R186, R20, R239 ;  /* 0x00000014baef7223 */ /* 0x000fe200000100ef */
[----:B------:R-:W-:Y:S04]  /*35b0*/  STL [R1+0x78], R189 ;  /* 0x000078bd01007387 */ /* 0x000fe80000100800 */
[----:B------:R1:W-:Y:S02]  /*35c0*/  STL [R1+0x7c], R239 ;  /* 0x00007cef01007387 */ /* 0x0003e40000100800 */
[----:B-1----:R-:W-:-:S04]  /*35d0*/  FMUL.FTZ R239, R6, R191 ;  /* 0x000000bf06ef7220 */ /* 0x002fc80000410000 */
[----:B------:R-:W-:-:S05]  /*35e0*/  FFMA.FTZ R188, R187, R239, R188 ;  /* 0x000000efbbbc7223 */ /* 0x000fca00000100bc */
[----:B------:R0:W-:Y:S01]  /*35f0*/  STL [R1+0x80], R188 ;  /* 0x000080bc01007387 */ /* 0x0001e20000100800 */
[----:B------:R-:W-:-:S04]  /*3600*/  FFMA.FTZ R3, R20, R211, R3 ;  /* 0x000000d314037223 */ /* 0x000fc80000010003 */
[----:B------:R-:W-:-:S07]  /*3610*/  FFMA.FTZ R3, R239, R250, R3 ;  /* 0x000000faef037223 */ /* 0x000fce0000010003 */
.L_x_23367:
[----:B------:R-:W-:Y:S05]  /*3620*/  BSYNC.RECONVERGENT B2 ;  /* 0x0000000000027941 */ /* 0x000fea0003800200 */
.L_x_23366:
        /* <DEDUP_REMOVED lines=57> */
.L_x_23369:
[----:B------:R-:W-:Y:S05]  /*39c0*/  BSYNC.RECONVERGENT B2 ;  /* 0x0000000000027941 */ /* 0x000fea0003800200 */
.L_x_23368:
[----:B------:R-:W-:Y:S05]  /*39d0*/  @!P4 BRA `(.L_x_23370) ;  /* 0x0000000400c8c947 */ /* 0x000fea0003800000 */
[----:B------:R-:W-:Y:S01]  /*39e0*/  ISETP.NE.U32.AND P0, PT, RZ, UR10, PT ;  /* 0x0000000aff007c0c */ /* 0x000fe2000bf05070 */
[----:B01----:R-:W0:Y:S01]  /*39f0*/  LDC.64 R184, c[0x0][0x3a8] ;  /* 0x0000ea00ffb87b82 */ /* 0x003e220000000a00 */
[----:B------:R-:W4:Y:S02]  /*3a00*/  LDL.LU R229, [R1+0x54] ;  /* 0x0000540001e57983 */ /* 0x000f240000300800 */
[----:B------:R-:W-:Y:S02]  /*3a10*/  ISETP.NE.AND.EX P0, PT, RZ, UR11, PT, P0 ;  /* 0x0000000bff007c0c */ /* 0x000fe4000bf05300 */
[----:B------:R-:W4:Y:S03]  /*3a20*/  LDL R207, [R1+0xf8] ;  /* 0x0000f80001cf7983 */ /* 0x000f260000100800 */
[----:B--23--:R-:W1:Y:S01]  /*3a30*/  LDC.64 R188, c[0x0][0x428] ;  /* 0x00010a00ffbc7b82 */ /* 0x00ce620000000a00 */
[----:B------:R-:W2:Y:S04]  /*3a40*/  LDL R219, [R1+0xfc] ;  /* 0x0000fc0001db7983 */ /* 0x000ea80000100800 */
[----:B------:R-:W3:Y:S03]  /*3a50*/  LDL.LU R209, [R1+0x5c] ;  /* 0x00005c0001d17983 */ /* 0x000ee60000300800 */
[----:B------:R-:W1:Y:S01]  /*3a60*/  @P0 LDC.64 R186, c[0x0][0x438] ;  /* 0x00010e00ffba0b82 */ /* 0x000e620000000a00 */
[----:B------:R-:W2:Y:S04]  /*3a70*/  LDL R247, [R1+0x100] ;  /* 0x0001000001f77983 */ /* 0x000ea80000100800 */
[----:B------:R-:W2:Y:S01]  /*3a80*/  LDL R248, [R1+0x104] ;  /* 0x0001040001f87983 */ /* 0x000ea20000100800 */
[----:B0-----:R-:W-:-:S04]  /*3a90*/  IMAD.WIDE.U32 R184, R23, 0x10, R184 ;  /* 0x0000001017b87825 */ /* 0x001fc800078e00b8 */
[----:B-1----:R-:W-:-:S05]  /*3aa0*/  @P0 IMAD.WIDE.U32 R186, R23, 0x10, R186 ;  /* 0x0000001017ba0825 */ /* 0x002fca00078e00ba */
[----:B------:R-:W5:Y:S01]  /*3ab0*/  @P0 LDG.E.128 R168, desc[UR6][R186.64] ;  /* 0x00000006baa80981 */ /* 0x000f62000c1e1d00 */
[----:B------:R-:W-:-:S05]  /*3ac0*/  IMAD.WIDE.U32 R22, R22, 0x10, R188 ;  /* 0x0000001016167825 */ /* 0x000fca00078e00bc */
[----:B------:R0:W4:Y:S04]  /*3ad0*/  LDG.E.128 R188, desc[UR6][R22.64] ;  /* 0x0000000616bc7981 */ /* 0x000128000c1e1d00 */
[----:B------:R-:W0:Y:S02]  /*3ae0*/  LDG.E.128 R184, desc[UR6][R184.64] ;  /* 0x00000006b8b87981 */ /* 0x000e24000c1e1d00 */
[C---:B0-----:R-:W-:Y:S01]  /*3af0*/  FADD.FTZ R23, -R7.reuse, R185 ;  /* 0x000000b907177221 */ /* 0x041fe20000010100 */
[C---:B------:R-:W-:Y:S01]  /*3b00*/  FADD.FTZ R22, -R7.reuse, R186 ;  /* 0x000000ba07167221 */ /* 0x040fe20000010100 */
[----:B------:R-:W2:Y:S04]  /*3b10*/  LDL.LU R185, [R1+0x60] ;  /* 0x0000600001b97983 */ /* 0x000ea80000300800 */
[----:B------:R-:W2:Y:S01]  /*3b20*/  LDL.LU R186, [R1+0x58] ;  /* 0x0000580001ba7983 */ /* 0x000ea20000300800 */
[----:B------:R-:W-:-:S04]  /*3b30*/  FADD.FTZ R184, -R7, R184 ;  /* 0x000000b807b87221 */ /* 0x000fc80000010100 */
[----:B------:R-:W-:-:S04]  /*3b40*/  FMUL.FTZ R206, R6, R184 ;  /* 0x000000b806ce7220 */ /* 0x000fc80000410000 */
[----:B----4-:R-:W-:Y:S01]  /*3b50*/  FFMA.FTZ R229, R188, R206, R229 ;  /* 0x000000cebce57223 */ /* 0x010fe200000100e5 */
[----:B------:R-:W-:-:S04]  /*3b60*/  FMUL.FTZ R205, R6, R23 ;  /* 0x0000001706cd7220 */ /* 0x000fc80000410000 */
[----:B------:R0:W-:Y:S01]  /*3b70*/  STL [R1+0x54], R229 ;  /* 0x000054e501007387 */ /* 0x0001e20000100800 */
[----:B------:R-:W-:Y:S01]  /*3b80*/  FADD.FTZ R7, -R7, R187 ;  /* 0x000000bb07077221 */ /* 0x000fe20000010100 */
[----:B0-----:R-:W-:Y:S01]  /*3b90*/  FMUL.FTZ R229, R207, R188 ;  /* 0x000000bccfe57220 */ /* 0x001fe20000410000 */
[----:B------:R-:W-:-:S04]  /*3ba0*/  FMUL.FTZ R207, R6, R22 ;  /* 0x0000001606cf7220 */ /* 0x000fc80000410000 */
[----:B---3--:R-:W-:Y:S01]  /*3bb0*/  FFMA.FTZ R209, R190, R207, R209 ;  /* 0x000000cfbed17223 */ /* 0x008fe200000100d1 */
[----:B--2---:R-:W-:Y:S01]  /*3bc0*/  FMUL.FTZ R219, R219, R189 ;  /* 0x000000bddbdb7220 */ /* 0x004fe20000410000 */
[----:B------:R-:W-:Y:S01]  /*3bd0*/  FADD.FTZ R9, R9, R229 ;  /* 0x000000e509097221 */ /* 0x000fe20000010000 */
[----:B------:R-:W-:-:S04]  /*3be0*/  FFMA.FTZ R3, R206, R229, R3 ;  /* 0x000000e5ce037223 */ /* 0x000fc80000010003 */
[----:B------:R-:W-:Y:S01]  /*3bf0*/  FFMA.FTZ R3, R205, R219, R3 ;  /* 0x000000dbcd037223 */ /* 0x000fe20000010003 */
[----:B------:R-:W-:Y:S01]  /*3c00*/  FMUL.FTZ R248, R248, R191 ;  /* 0x000000bff8f87220 */ /* 0x000fe20000410000 */
[----:B------:R-:W-:Y:S01]  /*3c10*/  FADD.FTZ R100, R100, R188 ;  /* 0x000000bc64647221 */ /* 0x000fe20000010000 */
[----:B------:R-:W-:Y:S01]  /*3c20*/  FADD.FTZ R101, R101, R189 ;  /* 0x000000bd65657221 */ /* 0x000fe20000010000 */
[----:B------:R-:W-:Y:S01]  /*3c30*/  FADD.FTZ R102, R102, R190 ;  /* 0x000000be66667221 */ /* 0x000fe20000010000 */
[----:B------:R-:W-:Y:S01]  /*3c40*/  FADD.FTZ R103, R103, R191 ;  /* 0x000000bf67677221 */ /* 0x000fe20000010000 */
[----:B------:R-:W-:-:S05]  /*3c50*/  FFMA.FTZ R186, R189, R205, R186 ;  /* 0x000000cdbdba7223 */ /* 0x000fca00000100ba */
[----:B------:R-:W-:Y:S04]  /*3c60*/  STL [R1+0x58], R186 ;  /* 0x000058ba01007387 */ /* 0x000fe80000100800 */
[----:B------:R0:W-:Y:S02]  /*3c70*/  STL [R1+0x5c], R209 ;  /* 0x00005cd101007387 */ /* 0x0001e40000100800 */
[----:B0-----:R-:W-:Y:S01]  /*3c80*/  FMUL.FTZ R209, R247, R190 ;  /* 0x000000bef7d17220 */ /* 0x001fe20000410000 */
[----:B------:R-:W-:-:S04]  /*3c90*/  FMUL.FTZ R247, R6, R7 ;  /* 0x0000000706f77220 */ /* 0x000fc80000410000 */
[----:B------:R-:W-:-:S05]  /*3ca0*/  FFMA.FTZ R185, R191, R247, R185 ;  /* 0x000000f7bfb97223 */ /* 0x000fca00000100b9 */
[----:B------:R4:W-:Y:S01]  /*3cb0*/  STL [R1+0x60], R185 ;  /* 0x000060b901007387 */ /* 0x0009e20000100800 */
[----:B------:R-:W-:Y:S01]  /*3cc0*/  FADD.FTZ R7, R9, R219 ;  /* 0x000000db09077221 */ /* 0x000fe20000010000 */
[----:B------:R-:W-:-:S03]  /*3cd0*/  FFMA.FTZ R3, R207, R209, R3 ;  /* 0x000000d1cf037223 */ /* 0x000fc60000010003 */
[----:B------:R-:W-:Y:S01]  /*3ce0*/  FADD.FTZ R7, R7, R209 ;  /* 0x000000d107077221 */ /* 0x000fe20000010000 */
[----:B------:R-:W-:-:S03]  /*3cf0*/  FFMA.FTZ R3, R247, R248, R3 ;  /* 0x000000f8f7037223 */ /* 0x000fc60000010003 */
[----:B------:R-:W-:Y:S01]  /*3d00*/  FADD.FTZ R9, R7, R248 ;  /* 0x000000f807097221 */ /* 0x000fe20000010000 */
[----:B----4-:R-:W-:Y:S06]  /*3d10*/  BRA `(.L_x_23370) ;  /* 0x0000000000f87947 */ /* 0x010fec0003800000 */
.L_x_23351:
        /* <DEDUP_REMOVED lines=16> */
[----:B----4-:R-:W1:Y:S08]  /*3e20*/  @P2 LDC.64 R22, c[0x0][0x438] ;  /* 0x00010e00ff162b82 */ /* 0x010e700000000a00 */
[----:B------:R-:W2:Y:S01]  /*3e30*/  @P3 LDC.64 R186, c[0x0][0x438] ;  /* 0x00010e00ffba3b82 */ /* 0x000ea20000000a00 */
[----:B------:R-:W-:-:S07]  /*3e40*/  ISETP.GE.U32.AND P0, PT, R2, 0x80, PT ;  /* 0x000000800200780c */ /* 0x000fce0003f06070 */
[----:B------:R-:W3:Y:S01]  /*3e50*/  @P4 LDC.64 R184, c[0x0][0x438] ;  /* 0x00010e00ffb84b82 */ /* 0x000ee20000000a00 */
[C---:B-1----:R-:W-:Y:S01]  /*3e60*/  @P2 IMAD.WIDE.U32 R22, R7.reuse, 0x10, R22 ;  /* 0x0000001007162825 */ /* 0x042fe200078e0016 */
[----:B------:R-:W-:-:S04]  /*3e70*/  @P2 IADD3 R7, PT, PT, R7, 0x20, RZ ;  /* 0x0000002007072810 */ /* 0x000fc80007ffe0ff */
[----:B------:R2:W5:Y:S01]  /*3e80*/  @P2 LDG.E.128 R56, desc[UR6][R22.64] ;  /* 0x0000000616382981 */ /* 0x000562000c1e1d00 */
[C---:B------:R-:W-:Y:S01]  /*3e90*/  ISETP.GE.U32.AND P5, PT, R2.reuse, 0xa0, PT ;  /* 0x000000a00200780c */ /* 0x040fe20003fa6070 */
[C---:B--2---:R-:W-:Y:S02]  /*3ea0*/  @P3 IMAD.WIDE.U32 R22, R7.reuse, 0x10, R186 ;  /* 0x0000001007163825 */ /* 0x044fe400078e00ba */
[----:B------:R-:W1:Y:S01]  /*3eb0*/  @P0 LDC.64 R186, c[0x0][0x438] ;  /* 0x00010e00ffba0b82 */ /* 0x000e620000000a00 */
[----:B------:R-:W-:Y:S02]  /*3ec0*/  @P3 IADD3 R7, PT, PT, R7, 0x20, RZ ;  /* 0x0000002007073810 */ /* 0x000fe40007ffe0ff */
[----:B------:R3:W5:Y:S01]  /*3ed0*/  @P3 LDG.E.128 R52, desc[UR6][R22.64] ;  /* 0x0000000616343981 */ /* 0x000762000c1e1d00 */
[----:B------:R-:W-:Y:S02]  /*3ee0*/  ISETP.GE.U32.AND P3, PT, R2, 0xc0, PT ;  /* 0x000000c00200780c */ /* 0x000fe40003f66070 */
[C---:B---3--:R-:W-:Y:S01]  /*3ef0*/  @P4 IMAD.WIDE.U32 R22, R7.reuse, 0x10, R184 ;  /* 0x0000001007164825 */ /* 0x048fe200078e00b8 */
[----:B------:R-:W-:-:S03]  /*3f00*/  @P4 IADD3 R7, PT, PT, R7, 0x20, RZ ;  /* 0x0000002007074810 */ /* 0x000fc60007ffe0ff */
[----:B------:R-:W2:Y:S01]  /*3f10*/  @P5 LDC.64 R184, c[0x0][0x438] ;  /* 0x00010e00ffb85b82 */ /* 0x000ea20000000a00 */
[----:B------:R1:W5:Y:S01]  /*3f20*/  @P4 LDG.E.128 R48, desc[UR6][R22.64] ;  /* 0x0000000616304981 */ /* 0x000362000c1e1d00 */
[----:B------:R-:W-:Y:S01]  /*3f30*/  ISETP.GE.U32.AND P2, PT, R2, 0xe0, PT ;  /* 0x000000e00200780c */ /* 0x000fe20003f46070 */
[----:B-1----:R-:W-:-:S05]  /*3f40*/  @P0 IMAD.WIDE.U32 R22, R7, 0x10, R186 ;  /* 0x0000001007160825 */ /* 0x002fca00078e00ba */
[----:B------:R-:W1:Y:S01]  /*3f50*/  @P3 LDC.64 R186, c[0x0][0x438] ;  /* 0x00010e00ffba3b82 */ /* 0x000e620000000a00 */
[----:B------:R-:W-:Y:S01]  /*3f60*/  @P0 IADD3 R7, PT, PT, R7, 0x20, RZ ;  /* 0x0000002007070810 */ /* 0x000fe20007ffe0ff */
[----:B------:R2:W5:Y:S01]  /*3f70*/  @P0 LDG.E.128 R44, desc[UR6][R22.64] ;  /* 0x00000006162c0981 */ /* 0x000562000c1e1d00 */
[----:B------:R-:W-:-:S03]  /*3f80*/  ISETP.GE.U32.AND P0, PT, R2, 0x100, PT ;  /* 0x000001000200780c */ /* 0x000fc60003f06070 */
[C---:B--2---:R-:W-:Y:S01]  /*3f90*/  @P5 IMAD.WIDE.U32 R22, R7.reuse, 0x10, R184 ;  /* 0x0000001007165825 */ /* 0x044fe200078e00b8 */
[----:B------:R-:W-:Y:S01]  /*3fa0*/  @P5 IADD3 R7, PT, PT, R7, 0x20, RZ ;  /* 0x0000002007075810 */ /* 0x000fe20007ffe0ff */
[----:B------:R-:W2:Y:S03]  /*3fb0*/  @P2 LDC.64 R184, c[0x0][0x438] ;  /* 0x00010e00ffb82b82 */ /* 0x000ea60000000a00 */
[----:B------:R1:W5:Y:S02]  /*3fc0*/  @P5 LDG.E.128 R40, desc[UR6][R22.64] ;  /* 0x0000000616285981 */ /* 0x000364000c1e1d00 */
[C---:B-1----:R-:W-:Y:S01]  /*3fd0*/  @P3 IMAD.WIDE.U32 R22, R7.reuse, 0x10, R186 ;  /* 0x0000001007163825 */ /* 0x042fe200078e00ba */
[----:B------:R-:W-:Y:S02]  /*3fe0*/  @P3 IADD3 R7, PT, PT, R7, 0x20, RZ ;  /* 0x0000002007073810 */ /* 0x000fe40007ffe0ff */
[----:B------:R-:W1:Y:S02]  /*3ff0*/  @P0 LDC.64 R186, c[0x0][0x438] ;  /* 0x00010e00ffba0b82 */ /* 0x000e640000000a00 */
[----:B------:R2:W5:Y:S01]  /*4000*/  @P3 LDG.E.128 R36, desc[UR6][R22.64] ;  /* 0x0000000616243981 */ /* 0x000562000c1e1d00 */
[----:B------:R-:W-:-:S02]  /*4010*/  ISETP.GE.U32.AND P3, PT, R2, 0x120, PT ;  /* 0x000001200200780c */ /* 0x000fc40003f66070 */
[----:B------:R-:W-:Y:S01]  /*4020*/  ISETP.GE.U32.AND P4, PT, R2, 0x140, PT ;  /* 0x000001400200780c */ /* 0x000fe20003f86070 */
[----:B--2---:R-:W-:-:S10]  /*4030*/  @P2 IMAD.WIDE.U32 R22, R7, 0x10, R184 ;  /* 0x0000001007162825 */ /* 0x004fd400078e00b8 */
[----:B------:R-:W2:Y:S01]  /*4040*/  @P3 LDC.64 R184, c[0x0][0x438] ;  /* 0x00010e00ffb83b82 */ /* 0x000ea20000000a00 */
[----:B------:R3:W5:Y:S01]  /*4050*/  @P2 LDG.E.128 R32, desc[UR6][R22.64] ;  /* 0x0000000616202981 */ /* 0x000762000c1e1d00 */
[----:B------:R-:W-:-:S05]  /*4060*/  @P2 IADD3 R7, PT, PT, R7, 0x20, RZ ;  /* 0x0000002007072810 */ /* 0x000fca0007ffe0ff */
[C---:B-1----:R-:W-:Y:S01]  /*4070*/  @P0 IMAD.WIDE.U32 R186, R7.reuse, 0x10, R186 ;  /* 0x0000001007ba0825 */ /* 0x042fe200078e00ba */
[----:B------:R-:W-:Y:S01]  /*4080*/  @P0 IADD3 R7, PT, PT, R7, 0x20, RZ ;  /* 0x0000002007070810 */ /* 0x000fe20007ffe0ff */
[----:B---3--:R-:W1:Y:S03]  /*4090*/  @P4 LDC.64 R22, c[0x0][0x438] ;  /* 0x00010e00ff164b82 */ /* 0x008e660000000a00 */
[----:B------:R3:W5:Y:S01]  /*40a0*/  @P0 LDG.E.128 R28, desc[UR6][R186.64] ;  /* 0x00000006ba1c0981 */ /* 0x000762000c1e1d00 */
[C---:B--2---:R-:W-:Y:S01]  /*40b0*/  @P3 IMAD.WIDE.U32 R184, R7.reuse, 0x10, R184 ;  /* 0x0000001007b83825 */ /* 0x044fe200078e00b8 */
[----:B------:R-:W-:-:S04]  /*40c0*/  @P3 IADD3 R7, PT, PT, R7, 0x20, RZ ;  /* 0x0000002007073810 */ /* 0x000fc80007ffe0ff */
[----:B------:R3:W5:Y:S01]  /*40d0*/  @P3 LDG.E.128 R24, desc[UR6][R184.64] ;  /* 0x00000006b8183981 */ /* 0x000762000c1e1d00 */
[----:B-1----:R-:W-:-:S05]  /*40e0*/  @P4 IMAD.WIDE.U32 R22, R7, 0x10, R22 ;  /* 0x0000001007164825 */ /* 0x002fca00078e0016 */
[----:B------:R3:W5:Y:S02]  /*40f0*/  @P4 LDG.E.128 R168, desc[UR6][R22.64] ;  /* 0x0000000616a84981 */ /* 0x000764000c1e1d00 */
.L_x_23370:
[----:B------:R-:W-:Y:S05]  /*4100*/  BSYNC.RECONVERGENT B1 ;  /* 0x0000000000017941 */ /* 0x000fea0003800200 */
.L_x_23350:
[----:B---3--:R-:W3:Y:S01]  /*4110*/  LDL R187, [R1+0x20] ;  /* 0x0000200001bb7983 */ /* 0x008ee20000100800 */
[----:B------:R-:W-:Y:S01]  /*4120*/  UMOV UR4, 0xffffffff ;  /* 0xffffffff00047882 */ /* 0x000fe20000000000 */
[----:B---3--:R-:W-:Y:S02]  /*4130*/  ISETP.GE.AND P2, PT, R187, 0x1, PT ;  /* 0x00000001bb00780c */ /* 0x008fe40003f46270 */
[----:B------:R-:W-:Y:S11]  /*4140*/  BRA.DIV UR4, `(.L_x_23371) ;  /* 0x000000a204607947 */ /* 0x000ff6000b800000 */
[----:B----4-:R-:W0:Y:S02]  /*4150*/  SHFL.BFLY PT, R7, R9, 0x1, 0x1f ;  /* 0x0c201f0009077f89 */ /* 0x010e2400000e0000 */
        /* <DEDUP_REMOVED lines=17> */
.L_x_23612:
[----:B------:R-:W3:Y:S04]  /*4270*/  LDL R22, [R1+0x14] ;  /* 0x0000140001167983 */ /* 0x000ee80000100800 */
[----:B------:R-:W4:Y:S01]  /*4280*/  LDL R23, [R1+0x1c] ;  /* 0x00001c0001177983 */ /* 0x000f220000100800 */
[----:B0-----:R-:W-:Y:S01]  /*4290*/  FADD.FTZ R7, R3, R7 ;  /* 0x0000000703077221 */ /* 0x001fe20000010000 */
[----:B-1----:R-:W-:Y:S01]  /*42a0*/  @P2 IADD3 R3, PT, PT, R187, -0x1, RZ ;  /* 0xffffffffbb032810 */ /* 0x002fe20007ffe0ff */
[----:B------:R-:W-:Y:S01]  /*42b0*/  FADD.FTZ R9, R184, R186 ;  /* 0x000000bab8097221 */ /* 0x000fe20000010000 */
[----:B------:R-:W-:Y:S02]  /*42c0*/  ISETP.GE.U32.AND P3, PT, R2, 0x20, PT ;  /* 0x000000200200780c */ /* 0x000fe40003f66070 */
[----:B------:R-:W-:Y:S01]  /*42d0*/  ISETP.NE.AND P0, PT, RZ, UR8, PT ;  /* 0x00000008ff007c0c */ /* 0x000fe2000bf05270 */
[----:B---3--:R-:W-:-:S05]  /*42e0*/  @P2 IMAD R3, R3, R22, RZ ;  /* 0x0000001603032224 */ /* 0x008fca00078e02ff */
[----:B------:R-:W-:-:S04]  /*42f0*/  @P2 SHF.R.S32.HI R22, RZ, 0x1f, R3 ;  /* 0x0000001fff162819 */ /* 0x000fc80000011403 */
[----:B------:R-:W-:Y:S01]  /*4300*/  @P2 LEA.HI R22, R22, R3, RZ, 0x2 ;  /* 0x0000000316162211 */ /* 0x000fe200078f10ff */
[----:B------:R-:W-:-:S03]  /*4310*/  HFMA2 R3, -RZ, RZ, 0, 0 ;  /* 0x00000000ff037431 */ /* 0x000fc600000001ff */
[----:B----4-:R-:W-:Y:S01]  /*4320*/  @P2 LEA.HI.SX32 R3, R22, R23, 0x1e ;  /* 0x0000001716032211 */ /* 0x010fe200078ff2ff */
        /* <DEDUP_REMOVED lines=9> */
[----:B-1----:R-:W-:-:S05]  /*43c0*/  IMAD.WIDE.U32 R22, R3, 0x10, R22 ;  /* 0x0000001003167825 */ /* 0x002fca00078e0016 */
[----:B------:R1:W5:Y:S02]  /*43d0*/  LDG.E.128 R172, desc[UR6][R22.64] ;  /* 0x0000000616ac7981 */ /* 0x000364000c1e1d00 */
.L_x_23375:
[----:B------:R-:W-:Y:S05]  /*43e0*/  BSYNC.RECONVERGENT B2 ;  /* 0x0000000000027941 */ /* 0x000fea0003800200 */
.L_x_23374:
        /* <DEDUP_REMOVED lines=12> */
[----:B-----5:R-:W-:-:S03]  /*44b0*/  ISETP.GT.AND P0, PT, R5, RZ, PT ;  /* 0x000000ff0500720c */ /* 0x020fc60003f04270 */
[----:B------:R-:W-:-:S04]  /*44c0*/  FADD.FTZ R176, R208, -R176 ;  /* 0x800000b0d0b07221 */ /* 0x000fc80000010000 */
[----:B------:R-:W-:-:S05]  /*44d0*/  FMUL.FTZ R176, R6, R176 ;  /* 0x000000b006b07220 */ /* 0x000fca0000410000 */
[----:B------:R-:W-:-:S05]  /*44e0*/  FSEL R176, R176, RZ, P0 ;  /* 0x000000ffb0b07208 */ /* 0x000fca0000000000 */
[----:B------:R-:W-:-:S04]  /*44f0*/  FMUL.FTZ R176, R176, UR12 ;  /* 0x0000000cb0b07c20 */ /* 0x000fc80008410000 */
[-C--:B------:R-:W-:Y:S01]  /*4500*/  FFMA.FTZ R96, R172, R176.reuse, R96 ;  /* 0x000000b0ac607223 */ /* 0x080fe20000010060 */
[----:B------:R-:W-:-:S07]  /*4510*/  FMUL.FTZ R176, R164, R176 ;  /* 0x000000b0a4b07220 */ /* 0x000fce0000410000 */
.L_x_23380:
[----:B------:R-:W-:Y:S05]  /*4520*/  BSYNC.RECONVERGENT B3 ;  /* 0x0000000000037941 */ /* 0x000fea0003800200 */
.L_x_23379:
        /* <DEDUP_REMOVED lines=10> */
.L_x_23382:
[----:B------:R-:W-:Y:S05]  /*45d0*/  BSYNC.RECONVERGENT B3 ;  /* 0x0000000000037941 */ /* 0x000fea0003800200 */
.L_x_23381:
        /* <DEDUP_REMOVED lines=10> */
.L_x_23384:
[----:B------:R-:W-:Y:S05]  /*4680*/  BSYNC.RECONVERGENT B3 ;  /* 0x0000000000037941 */ /* 0x000fea0003800200 */
.L_x_23383:
[----:B------:R-:W-:Y:S05]  /*4690*/  @!P2 BRA `(.L_x_23385) ;  /* 0x000000080028a947 */ /* 0x000fea0003800000 */
[----:B------:R-:W3:Y:S01]  /*46a0*/  LDL R185, [R1+0x10] ;  /* 0x0000100001b97983 */ /* 0x000ee20000100800 */
[----:B------:R-:W-:Y:S01]  /*46b0*/  FFMA.FTZ R179, R246, R7, R184 ;  /* 0x00000007f6b37223 */ /* 0x000fe200000100b8 */
[----:B-----5:R-:W-:-:S03]  /*46c0*/  ISETP.GT.AND P0, PT, R5, RZ, PT ;  /* 0x000000ff0500720c */ /* 0x020fc60003f04270 */
[----:B---3--:R-:W-:-:S04]  /*46d0*/  FADD.FTZ R179, R185, -R179 ;  /* 0x800000b3b9b37221 */ /* 0x008fc80000010000 */
[----:B------:R-:W-:-:S05]  /*46e0*/  FMUL.FTZ R179, R6, R179 ;  /* 0x000000b306b37220 */ /* 0x000fca0000410000 */
[----:B------:R-:W-:-:S05]  /*46f0*/  FSEL R179, R179, RZ, P0 ;  /* 0x000000ffb3b37208 */ /* 0x000fca0000000000 */
[----:B------:R-:W-:-:S04]  /*4700*/  FMUL.FTZ R179, R179, UR12 ;  /* 0x0000000cb3b37c20 */ /* 0x000fc80008410000 */
[-C--:B------:R-:W-:Y:S01]  /*4710*/  FFMA.FTZ R99, R175, R179.reuse, R99 ;  /* 0x000000b3af637223 */ /* 0x080fe20000010063 */
[----:B------:R-:W-:Y:S01]  /*4720*/  FMUL.FTZ R179, R167, R179 ;  /* 0x000000b3a7b37220 */ /* 0x000fe20000410000 */
[----:B------:R-:W-:Y:S06]  /*4730*/  BRA `(.L_x_23385) ;  /* 0x0000000800007947 */ /* 0x000fec0003800000 */
.L_x_23378:
        /* <DEDUP_REMOVED lines=8> */
[----:B-----5:R-:W-:Y:S01]  /*47c0*/  ISETP.GT.AND P0, PT, R5, RZ, PT ;  /* 0x000000ff0500720c */ /* 0x020fe20003f04270 */
        /* <DEDUP_REMOVED lines=16> */
[----:B------:R-:W-:-:S04]  /*48d0*/  FMUL.FTZ R176, R176, UR12 ;  /* 0x0000000cb0b07c20 */ /* 0x000fc80008410000 */
[-C--:B------:R-:W-:Y:S01]  /*48e0*/  FFMA.FTZ R96, R172, R176.reuse, R96 ;  /* 0x000000b0ac607223 */ /* 0x080fe20000010060 */
[----:B------:R-:W-:-:S07]  /*48f0*/  FMUL.FTZ R176, R164, R176 ;  /* 0x000000b0a4b07220 */ /* 0x000fce0000410000 */
.L_x_23387:
[----:B------:R-:W-:Y:S05]  /*4900*/  BSYNC.RECONVERGENT B3 ;  /* 0x0000000000037941 */ /* 0x000fea0003800200 */
.L_x_23386:
[----:B------:R-:W-:Y:S04]  /*4910*/  BSSY.RECONVERGENT B3, `(.L_x_23388) ;  /* 0x000000a000037945 */ /* 0x000fe80003800200 */
[----:B------:R-:W-:Y:S05]  /*4920*/  @!P2 BRA `(.L_x_23389) ;  /* 0x000000000020a947 */ /* 0x000fea0003800000 */
        /* <DEDUP_REMOVED lines=8> */
.L_x_23389:
[----:B------:R-:W-:Y:S05]  /*49b0*/  BSYNC.RECONVERGENT B3 ;  /* 0x0000000000037941 */ /* 0x000fea0003800200 */
.L_x_23388:
        /* <DEDUP_REMOVED lines=10> */
.L_x_23391:
[----:B------:R-:W-:Y:S05]  /*4a60*/  BSYNC.RECONVERGENT B3 ;  /* 0x0000000000037941 */ /* 0x000fea0003800200 */
.L_x_23390:
[----:B------:R-:W-:Y:S05]  /*4a70*/  @!P2 BRA `(.L_x_23385) ;  /* 0x000000040030a947 */ /* 0x000fea0003800000 */
[----:B------:R-:W-:-:S04]  /*4a80*/  FMUL.FTZ R179, R183, UR12 ;  /* 0x0000000cb7b37c20 */ /* 0x000fc80008410000 */
[-C--:B------:R-:W-:Y:S01]  /*4a90*/  FFMA.FTZ R99, R175, R179.reuse, R99 ;  /* 0x000000b3af637223 */ /* 0x080fe20000010063 */
[----:B------:R-:W-:Y:S01]  /*4aa0*/  FMUL.FTZ R179, R167, R179 ;  /* 0x000000b3a7b37220 */ /* 0x000fe20000410000 */
[----:B------:R-:W-:Y:S06]  /*4ab0*/  BRA `(.L_x_23385) ;  /* 0x0000000400207947 */ /* 0x000fec0003800000 */
.L_x_23377:
        /* <DEDUP_REMOVED lines=10> */
[----:B-1----:R-:W-:-:S04]  /*4b60*/  @P2 FMUL.FTZ R185, R185, R186 ;  /* 0x000000bab9b92220 */ /* 0x002fc80000410000 */
[-C--:B------:R-:W-:Y:S01]  /*4b70*/  @P2 FFMA.FTZ R96, R172, R185.reuse, R96 ;  /* 0x000000b9ac602223 */ /* 0x080fe20000010060 */
[----:B------:R-:W-:Y:S01]  /*4b80*/  @P2 FMUL.FTZ R176, R164, R185 ;  /* 0x000000b9a4b02220 */ /* 0x000fe20000410000 */
[----:B------:R-:W-:-:S04]  /*4b90*/  @P1 FFMA.FTZ R185, R196, R7, R184 ;  /* 0x00000007c4b91223 */ /* 0x000fc800000100b8 */
[----:B------:R-:W-:Y:S01]  /*4ba0*/  @P1 FADD.FTZ R186, R228, -R185 ;  /* 0x800000b9e4ba1221 */ /* 0x000fe20000010000 */
[----:B------:R-:W-:-:S03]  /*4bb0*/  MOV R185, R57 ;  /* 0x0000003900b97202 */ /* 0x000fc60000000f00 */
        /* <DEDUP_REMOVED lines=13> */
[----:B------:R-:W-:Y:S06]  /*4c90*/  @!P2 BRA `(.L_x_23385) ;  /* 0x0000000000a8a947 */ /* 0x000fec0003800000 */
[----:B------:R-:W3:Y:S01]  /*4ca0*/  LDL R187, [R1+0x10] ;  /* 0x0000100001bb7983 */ /* 0x000ee20000100800 */
[----:B------:R-:W-:-:S04]  /*4cb0*/  @P1 FFMA.FTZ R179, R246, R7, R184 ;  /* 0x00000007f6b31223 */ /* 0x000fc800000100b8 */
[----:B---3--:R-:W-:Y:S01]  /*4cc0*/  @P1 FADD.FTZ R185, R187, -R179 ;  /* 0x800000b3bbb91221 */ /* 0x008fe20000010000 */
[----:B------:R-:W-:-:S03]  /*4cd0*/  MOV R179, R59 ;  /* 0x0000003b00b37202 */ /* 0x000fc60000000f00 */
[----:B------:R-:W-:-:S04]  /*4ce0*/  @P1 FFMA.FTZ R179, R6, R185, R59 ;  /* 0x000000b906b31223 */ /* 0x000fc8000001003b */
[----:B------:R-:W-:-:S04]  /*4cf0*/  FMUL.FTZ R179, R179, UR12 ;  /* 0x0000000cb3b37c20 */ /* 0x000fc80008410000 */
[-C--:B------:R-:W-:Y:S01]  /*4d00*/  FFMA.FTZ R99, R175, R179.reuse, R99 ;  /* 0x000000b3af637223 */ /* 0x080fe20000010063 */
[----:B------:R-:W-:Y:S01]  /*4d10*/  FMUL.FTZ R179, R167, R179 ;  /* 0x000000b3a7b37220 */ /* 0x000fe20000410000 */
[----:B------:R-:W-:Y:S06]  /*4d20*/  BRA `(.L_x_23385) ;  /* 0x0000000000847947 */ /* 0x000fec0003800000 */
.L_x_23392:
[----:B------:R-:W3:Y:S01]  /*4d30*/  LDL R185, [R1+0x10] ;  /* 0x0000100001b97983 */ /* 0x000ee20000100800 */
[----:B------:R-:W1:Y:S01]  /*4d40*/  @P2 LDC R180, c[0x0][0x40c] ;  /* 0x00010300ffb42b82 */ /* 0x000e620000000800 */
[--C-:B------:R-:W-:Y:S01]  /*4d50*/  @P1 FFMA.FTZ R181, R246, R7, R184.reuse ;  /* 0x00000007f6b51223 */ /* 0x100fe200000100b8 */
[----:B-----5:R-:W-:Y:S01]  /*4d60*/  MOV R183, R59 ;  /* 0x0000003b00b77202 */ /* 0x020fe20000000f00 */
[----:B------:R-:W-:-:S04]  /*4d70*/  @P1 FFMA.FTZ R182, R196, R7, R184 ;  /* 0x00000007c4b61223 */ /* 0x000fc800000100b8 */
[----:B------:R-:W-:Y:S01]  /*4d80*/  @P1 FADD.FTZ R182, R228, -R182 ;  /* 0x800000b6e4b61221 */ /* 0x000fe20000010000 */
[----:B---3--:R-:W-:-:S04]  /*4d90*/  @P1 FADD.FTZ R181, R185, -R181 ;  /* 0x800000b5b9b51221 */ /* 0x008fc80000010000 */
[----:B------:R-:W-:Y:S01]  /*4da0*/  @P1 FFMA.FTZ R183, R6, R181, R59 ;  /* 0x000000b506b71223 */ /* 0x000fe2000001003b */
[----:B------:R-:W-:-:S03]  /*4db0*/  @P1 FFMA.FTZ R181, R0, R7, R184 ;  /* 0x0000000700b51223 */ /* 0x000fc600000100b8 */
[----:B-1----:R-:W-:Y:S01]  /*4dc0*/  @P2 FMUL.FTZ R180, R183, R180 ;  /* 0x000000b4b7b42220 */ /* 0x002fe20000410000 */
[----:B------:R-:W-:-:S03]  /*4dd0*/  @P1 FADD.FTZ R181, R208, -R181 ;  /* 0x800000b5d0b51221 */ /* 0x000fc60000010000 */
[-C--:B------:R-:W-:Y:S01]  /*4de0*/  @P2 FFMA.FTZ R99, R175, R180.reuse, R99 ;  /* 0x000000b4af632223 */ /* 0x080fe20000010063 */
[----:B------:R-:W-:Y:S01]  /*4df0*/  @P2 FMUL.FTZ R179, R167, R180 ;  /* 0x000000b4a7b32220 */ /* 0x000fe20000410000 */
[----:B------:R-:W-:Y:S01]  /*4e00*/  MOV R180, R56 ;  /* 0x0000003800b47202 */ /* 0x000fe20000000f00 */
[----:B------:R-:W-:Y:S02]  /*4e10*/  @P1 FFMA.FTZ R180, R6, R181, R56 ;  /* 0x000000b506b41223 */ /* 0x000fe40000010038 */
[----:B------:R-:W1:Y:S02]  /*4e20*/  @P2 LDC R181, c[0x0][0x40c] ;  /* 0x00010300ffb52b82 */ /* 0x000e640000000800 */
[----:B-1----:R-:W-:-:S04]  /*4e30*/  @P2 FMUL.FTZ R181, R180, R181 ;  /* 0x000000b5b4b52220 */ /* 0x002fc80000410000 */
        /* <DEDUP_REMOVED lines=15> */
[----:B------:R-:W-:-:S07]  /*4f30*/  @P2 FMUL.FTZ R178, R166, R185 ;  /* 0x000000b9a6b22220 */ /* 0x000fce0000410000 */
.L_x_23385:
[----:B------:R-:W-:Y:S05]  /*4f40*/  BSYNC.RECONVERGENT B2 ;  /* 0x0000000000027941 */ /* 0x000fea0003800200 */
.L_x_23376:
        /* <DEDUP_REMOVED lines=10> */
.L_x_23373:
[----:B------:R-:W-:Y:S05]  /*4ff0*/  BSYNC.RECONVERGENT B1 ;  /* 0x0000000000017941 */ /* 0x000fea0003800200 */
.L_x_23372:
[----:B------:R-:W-:Y:S01]  /*5000*/  ISETP.GE.U32.AND P0, PT, R2, 0x40, PT ;  /* 0x000000400200780c */ /* 0x000fe20003f06070 */
[----:B------:R-:W-:-:S12]  /*5010*/  BSSY.RECONVERGENT B1, `(.L_x_23393) ;  /* 0x00000c9000017945 */ /* 0x000fd80003800200 */
[----:B------:R-:W-:Y:S05]  /*5020*/  @!P0 BRA `(.L_x_23394) ;  /* 0x0000000c001c8947 */ /* 0x000fea0003800000 */
[----:B------:R-:W-:Y:S04]  /*5030*/  BSSY.RECONVERGENT B2, `(.L_x_23395) ;  /* 0x0000005000027945 */ /* 0x000fe80003800200 */
[----:B------:R-:W-:Y:S05]  /*5040*/  @!P2 BRA `(.L_x_23396) ;  /* 0x00000000000ca947 */ /* 0x000fea0003800000 */
[----:B-1----:R-:W1:Y:S02]  /*5050*/  LDC.64 R22, c[0x0][0x390] ;  /* 0x0000e400ff167b82 */ /* 0x002e640000000a00 */
[----:B-1----:R-:W-:-:S05]  /*5060*/  IMAD.WIDE.U32 R22, R3, 0x10, R22 ;  /* 0x0000001003167825 */ /* 0x002fca00078e0016 */
[----:B------:R3:W5:Y:S02]  /*5070*/  LDG.E.128 R172, desc[UR6][R22.64] ;  /* 0x0000000616ac7981 */ /* 0x000764000c1e1d00 */
.L_x_23396:
[----:B------:R-:W-:Y:S05]  /*5080*/  BSYNC.RECONVERGENT B2 ;  /* 0x0000000000027941 */ /* 0x000fea0003800200 */
.L_x_23395:
        /* <DEDUP_REMOVED lines=9> */
[----:B-1-3--:R-:W1:Y:S01]  /*5120*/  @P2 LDC R22, c[0x0][0x40c] ;  /* 0x00010300ff162b82 */ /* 0x00ae620000000800 */
[----:B------:R-:W-:Y:S01]  /*5130*/  @P1 FFMA.FTZ R23, R204, R7, R184 ;  /* 0x00000007cc171223 */ /* 0x000fe200000100b8 */
[----:B-----5:R-:W-:Y:S02]  /*5140*/  MOV R180, R52 ;  /* 0x0000003400b47202 */ /* 0x020fe40000000f00 */
[----:B------:R-:W-:Y:S01]  /*5150*/  MOV R181, R53 ;  /* 0x0000003500b57202 */ /* 0x000fe20000000f00 */
[----:B------:R-:W-:Y:S01]  /*5160*/  @P1 FADD.FTZ R23, R237, -R23 ;  /* 0x80000017ed171221 */ /* 0x000fe20000010000 */
[----:B------:R-:W-:-:S03]  /*5170*/  MOV R182, R54 ;  /* 0x0000003600b67202 */ /* 0x000fc60000000f00 */
[----:B------:R-:W-:Y:S01]  /*5180*/  @P1 FFMA.FTZ R180, R6, R23, R52 ;  /* 0x0000001706b41223 */ /* 0x000fe20000010034 */
[----:B------:R-:W-:-:S03]  /*5190*/  @P1 FFMA.FTZ R23, R245, R7, R184 ;  /* 0x00000007f5171223 */ /* 0x000fc600000100b8 */
[----:B-1----:R-:W-:-:S04]  /*51a0*/  @P2 FMUL.FTZ R22, R180, R22 ;  /* 0x00000016b4162220 */ /* 0x002fc80000410000 */
[-C--:B------:R-:W-:Y:S01]  /*51b0*/  @P2 FFMA.FTZ R92, R172, R22.reuse, R92 ;  /* 0x00000016ac5c2223 */ /* 0x080fe2000001005c */
[----:B------:R-:W-:Y:S01]  /*51c0*/  @P2 FMUL.FTZ R176, R160, R22 ;  /* 0x00000016a0b02220 */ /* 0x000fe20000410000 */
[----:B------:R-:W-:-:S04]  /*51d0*/  @P1 FFMA.FTZ R22, R195, R7, R184 ;  /* 0x00000007c3161223 */ /* 0x000fc800000100b8 */
[----:B------:R-:W-:-:S04]  /*51e0*/  @P1 FADD.FTZ R22, R227, -R22 ;  /* 0x80000016e3161221 */ /* 0x000fc80000010000 */
[----:B------:R-:W-:Y:S02]  /*51f0*/  @P1 FFMA.FTZ R181, R6, R22, R53 ;  /* 0x0000001606b51223 */ /* 0x000fe40000010035 */
[----:B------:R-:W1:Y:S02]  /*5200*/  @P2 LDC R22, c[0x0][0x40c] ;  /* 0x00010300ff162b82 */ /* 0x000e640000000800 */
        /* <DEDUP_REMOVED lines=10> */
[----:B------:R-:W-:Y:S01]  /*52b0*/  MOV R22, R55 ;  /* 0x0000003700167202 */ /* 0x000fe20000000f00 */
[----:B----4-:R-:W-:-:S04]  /*52c0*/  @P1 FADD.FTZ R23, R185, -R23 ;  /* 0x80000017b9171221 */ /* 0x010fc80000010000 */
[----:B------:R-:W-:-:S05]  /*52d0*/  @P1 FFMA.FTZ R22, R6, R23, R55 ;  /* 0x0000001706161223 */ /* 0x000fca0000010037 */
[----:B------:R-:W-:Y:S01]  /*52e0*/  MOV R183, R22 ;  /* 0x0000001600b77202 */ /* 0x000fe20000000f00 */
[----:B------:R-:W-:Y:S06]  /*52f0*/  @!P2 BRA `(.L_x_23400) ;  /* 0x000000080044a947 */ /* 0x000fec0003800000 */
[----:B------:R-:W-:-:S04]  /*5300*/  FMUL.FTZ R22, R22, UR12 ;  /* 0x0000000c16167c20 */ /* 0x000fc80008410000 */
[-C--:B------:R-:W-:Y:S01]  /*5310*/  FFMA.FTZ R95, R175, R22.reuse, R95 ;  /* 0x00000016af5f7223 */ /* 0x080fe2000001005f */
[----:B------:R-:W-:Y:S01]  /*5320*/  FMUL.FTZ R179, R163, R22 ;  /* 0x00000016a3b37220 */ /* 0x000fe20000410000 */
[----:B------:R-:W-:Y:S06]  /*5330*/  BRA `(.L_x_23400) ;  /* 0x0000000800347947 */ /* 0x000fec0003800000 */
.L_x_23399:
[----:B-1-3--:R-:W-:Y:S01]  /*5340*/  @P1 FFMA.FTZ R23, R204, R7, R184 ;  /* 0x00000007cc171223 */ /* 0x00afe200000100b8 */
[----:B-----5:R-:W-:-:S03]  /*5350*/  MOV R22, R52 ;  /* 0x0000003400167202 */ /* 0x020fc60000000f00 */
[----:B------:R-:W-:-:S04]  /*5360*/  @P1 FADD.FTZ R23, R237, -R23 ;  /* 0x80000017ed171221 */ /* 0x000fc80000010000 */
[----:B------:R-:W-:Y:S02]  /*5370*/  @P1 FFMA.FTZ R22, R6, R23, R52 ;  /* 0x0000001706161223 */ /* 0x000fe40000010034 */
[----:B------:R-:W1:Y:S02]  /*5380*/  @P2 LDC R23, c[0x0][0x40c] ;  /* 0x00010300ff172b82 */ /* 0x000e640000000800 */
[----:B-1----:R-:W-:Y:S01]  /*5390*/  @P2 FMUL.FTZ R23, R22, R23 ;  /* 0x0000001716172220 */ /* 0x002fe20000410000 */
[----:B------:R-:W-:-:S03]  /*53a0*/  MOV R22, R53 ;  /* 0x0000003500167202 */ /* 0x000fc60000000f00 */
[-C--:B------:R-:W-:Y:S01]  /*53b0*/  @P2 FFMA.FTZ R92, R172, R23.reuse, R92 ;  /* 0x00000017ac5c2223 */ /* 0x080fe2000001005c */
[----:B------:R-:W-:Y:S01]  /*53c0*/  @P2 FMUL.FTZ R176, R160, R23 ;  /* 0x00000017a0b02220 */ /* 0x000fe20000410000 */
[----:B------:R-:W-:-:S04]  /*53d0*/  @P1 FFMA.FTZ R23, R195, R7, R184 ;  /* 0x00000007c3171223 */ /* 0x000fc800000100b8 */
        /* <DEDUP_REMOVED lines=14> */
[----:B------:R-:W-:Y:S06]  /*54c0*/  @!P2 BRA `(.L_x_23400) ;  /* 0x0000000400d0a947 */ /* 0x000fec0003800000 */
[----:B------:R-:W3:Y:S01]  /*54d0*/  LDL R185, [R1+0xc] ;  /* 0x00000c0001b97983 */ /* 0x000ee20000100800 */
[----:B------:R-:W-:Y:S01]  /*54e0*/  @P1 FFMA.FTZ R22, R245, R7, R184 ;  /* 0x00000007f5161223 */ /* 0x000fe200000100b8 */
[----:B------:R-:W-:-:S03]  /*54f0*/  MOV R23, R55 ;  /* 0x0000003700177202 */ /* 0x000fc60000000f00 */
[----:B---3--:R-:W-:-:S04]  /*5500*/  @P1 FADD.FTZ R22, R185, -R22 ;  /* 0x80000016b9161221 */ /* 0x008fc80000010000 */
[----:B------:R-:W-:-:S04]  /*5510*/  @P1 FFMA.FTZ R23, R6, R22, R55 ;  /* 0x0000001606171223 */ /* 0x000fc80000010037 */
[----:B------:R-:W-:-:S04]  /*5520*/  FMUL.FTZ R22, R23, UR12 ;  /* 0x0000000c17167c20 */ /* 0x000fc80008410000 */
[-C--:B------:R-:W-:Y:S01]  /*5530*/  FFMA.FTZ R95, R175, R22.reuse, R95 ;  /* 0x00000016af5f7223 */ /* 0x080fe2000001005f */
[----:B------:R-:W-:Y:S01]  /*5540*/  FMUL.FTZ R179, R163, R22 ;  /* 0x00000016a3b37220 */ /* 0x000fe20000410000 */
[----:B------:R-:W-:Y:S06]  /*5550*/  BRA `(.L_x_23400) ;  /* 0x0000000400ac7947 */ /* 0x000fec0003800000 */
.L_x_23398:
[----:B------:R-:W-:-:S04]  /*5560*/  UISETP.NE.U32.AND UP0, UPT, UR20, URZ, UPT ;  /* 0x000000ff1400728c */ /* 0x000fc8000bf05070 */
[----:B------:R-:W-:-:S06]  /*5570*/  UISETP.NE.AND.EX UP0, UPT, UR21, URZ, UPT, UP0 ;  /* 0x000000ff1500728c */ /* 0x000fcc000bf05300 */
[----:B------:R-:W-:-:S13]  /*5580*/  PLOP3.LUT P0, PT, PT, PT, UP0, 0x80, 0x8 ;  /* 0x000000000008781c */ /* 0x000fda0003f0f008 */
[----:B------:R-:W-:Y:S05]  /*5590*/  @!P0 BRA `(.L_x_23401) ;  /* 0x0000000000f08947 */ /* 0x000fea0003800000 */
[----:B------:R-:W4:Y:S01]  /*55a0*/  LDL R185, [R1+0xc] ;  /* 0x00000c0001b97983 */ /* 0x000f220000100800 */
[-CC-:B-1-3--:R-:W-:Y:S01]  /*55b0*/  FFMA.FTZ R22, R14, R7.reuse, R184.reuse ;  /* 0x000000070e167223 */ /* 0x18afe200000100b8 */
        /* <DEDUP_REMOVED lines=26> */
.L_x_23403:
[----:B------:R-:W-:Y:S05]  /*5760*/  BSYNC.RECONVERGENT B3 ;  /* 0x0000000000037941 */ /* 0x000fea0003800200 */
.L_x_23402:
        /* <DEDUP_REMOVED lines=10> */
.L_x_23405:
[----:B------:R-:W-:Y:S05]  /*5810*/  BSYNC.RECONVERGENT B3 ;  /* 0x0000000000037941 */ /* 0x000fea0003800200 */
.L_x_23404:
        /* <DEDUP_REMOVED lines=10> */
.L_x_23407:
[----:B------:R-:W-:Y:S05]  /*58c0*/  BSYNC.RECONVERGENT B3 ;  /* 0x0000000000037941 */ /* 0x000fea0003800200 */
.L_x_23406:
[----:B------:R-:W-:Y:S02]  /*58d0*/  MOV R182, R22 ;  /* 0x0000001600b67202 */ /* 0x000fe40000000f00 */
[----:B------:R-:W-:Y:S01]  /*58e0*/  MOV R181, R23 ;  /* 0x0000001700b57202 */ /* 0x000fe20000000f00 */
[----:B------:R-:W-:Y:S06]  /*58f0*/  @!P2 BRA `(.L_x_23400) ;  /* 0x0000000000c4a947 */ /* 0x000fec0003800000 */
[----:B------:R-:W-:Y:S01]  /*5900*/  MOV R182, R22 ;  /* 0x0000001600b67202 */ /* 0x000fe20000000f00 */
[----:B------:R-:W-:Y:S01]  /*5910*/  FMUL.FTZ R22, R183, UR12 ;  /* 0x0000000cb7167c20 */ /* 0x000fe20008410000 */
[----:B------:R-:W-:-:S03]  /*5920*/  MOV R181, R23 ;  /* 0x0000001700b57202 */ /* 0x000fc60000000f00 */
[-C--:B------:R-:W-:Y:S01]  /*5930*/  FFMA.FTZ R95, R175, R22.reuse, R95 ;  /* 0x00000016af5f7223 */ /* 0x080fe2000001005f */
[----:B------:R-:W-:Y:S01]  /*5940*/  FMUL.FTZ R179, R163, R22 ;  /* 0x00000016a3b37220 */ /* 0x000fe20000410000 */
[----:B------:R-:W-:Y:S06]  /*5950*/  BRA `(.L_x_23400) ;  /* 0x0000000000ac7947 */ /* 0x000fec0003800000 */
.L_x_23401:
[----:B------:R-:W-:Y:S04]  /*5960*/  BSSY.RECONVERGENT B3, `(.L_x_23408) ;  /* 0x000000a000037945 */ /* 0x000fe80003800200 */
[----:B------:R-:W-:Y:S05]  /*5970*/  @!P2 BRA `(.L_x_23409) ;  /* 0x000000000020a947 */ /* 0x000fea0003800000 */
[----:B-1-3--:R-:W-:Y:S01]  /*5980*/  FFMA.FTZ R22, R204, R7, R184 ;  /* 0x00000007cc167223 */ /* 0x00afe200000100b8 */
[----:B-----5:R-:W-:-:S03]  /*5990*/  ISETP.GT.AND P3, PT, R5, RZ, PT ;  /* 0x000000ff0500720c */ /* 0x020fc60003f64270 */
[----:B------:R-:W-:-:S04]  /*59a0*/  FADD.FTZ R22, R237, -R22 ;  /* 0x80000016ed167221 */ /* 0x000fc80000010000 */
[----:B------:R-:W-:-:S05]  /*59b0*/  FMUL.FTZ R22, R6, R22 ;  /* 0x0000001606167220 */ /* 0x000fca0000410000 */
[----:B------:R-:W-:-:S05]  /*59c0*/  FSEL R22, R22, RZ, P3 ;  /* 0x000000ff16167208 */ /* 0x000fca0001800000 */
[----:B------:R-:W-:-:S04]  /*59d0*/  FMUL.FTZ R22, R22, UR12 ;  /* 0x0000000c16167c20 */ /* 0x000fc80008410000 */
[-C--:B------:R-:W-:Y:S01]  /*59e0*/  FFMA.FTZ R92, R172, R22.reuse, R92 ;  /* 0x00000016ac5c7223 */ /* 0x080fe2000001005c */
[----:B------:R-:W-:-:S07]  /*59f0*/  FMUL.FTZ R176, R160, R22 ;  /* 0x00000016a0b07220 */ /* 0x000fce0000410000 */
.L_x_23409:
[----:B------:R-:W-:Y:S05]  /*5a00*/  BSYNC.RECONVERGENT B3 ;  /* 0x0000000000037941 */ /* 0x000fea0003800200 */
.L_x_23408:
        /* <DEDUP_REMOVED lines=10> */
.L_x_23411:
[----:B------:R-:W-:Y:S05]  /*5ab0*/  BSYNC.RECONVERGENT B3 ;  /* 0x0000000000037941 */ /* 0x000fea0003800200 */
.L_x_23410:
        /* <DEDUP_REMOVED lines=10> */
.L_x_23413:
[----:B------:R-:W-:Y:S05]  /*5b60*/  BSYNC.RECONVERGENT B3 ;  /* 0x0000000000037941 */ /* 0x000fea0003800200 */
.L_x_23412:
[----:B------:R-:W-:Y:S05]  /*5b70*/  @!P2 BRA `(.L_x_23400) ;  /* 0x000000000024a947 */ /* 0x000fea0003800000 */
[----:B-1-3--:R-:W3:Y:S01]  /*5b80*/  LDL R23, [R1+0xc] ;  /* 0x00000c0001177983 */ /* 0x00aee20000100800 */
[----:B------:R-:W-:Y:S01]  /*5b90*/  FFMA.FTZ R22, R245, R7, R184 ;  /* 0x00000007f5167223 */ /* 0x000fe200000100b8 */
[----:B-----5:R-:W-:-:S03]  /*5ba0*/  ISETP.GT.AND P3, PT, R5, RZ, PT ;  /* 0x000000ff0500720c */ /* 0x020fc60003f64270 */
[----:B---3--:R-:W-:-:S04]  /*5bb0*/  FADD.FTZ R22, R23, -R22 ;  /* 0x8000001617167221 */ /* 0x008fc80000010000 */
[----:B------:R-:W-:-:S05]  /*5bc0*/  FMUL.FTZ R22, R6, R22 ;  /* 0x0000001606167220 */ /* 0x000fca0000410000 */
[----:B------:R-:W-:-:S05]  /*5bd0*/  FSEL R22, R22, RZ, P3 ;  /* 0x000000ff16167208 */ /* 0x000fca0001800000 */
[----:B------:R-:W-:-:S04]  /*5be0*/  FMUL.FTZ R22, R22, UR12 ;  /* 0x0000000c16167c20 */ /* 0x000fc80008410000 */
[-C--:B------:R-:W-:Y:S01]  /*5bf0*/  FFMA.FTZ R95, R175, R22.reuse, R95 ;  /* 0x00000016af5f7223 */ /* 0x080fe2000001005f */
[----:B------:R-:W-:-:S07]  /*5c00*/  FMUL.FTZ R179, R163, R22 ;  /* 0x00000016a3b37220 */ /* 0x000fce0000410000 */
.L_x_23400:
[----:B------:R-:W-:Y:S05]  /*5c10*/  BSYNC.RECONVERGENT B2 ;  /* 0x0000000000027941 */ /* 0x000fea0003800200 */
.L_x_23397:
[----:B-1-3--:R-:W1:Y:S02]  /*5c20*/  @P0 LDC.64 R22, c[0x0][0x478] ;  /* 0x00011e00ff160b82 */ /* 0x00ae640000000a00 */
[C---:B-1---5:R-:W-:Y:S01]  /*5c30*/  @P0 IMAD.WIDE.U32 R22, R9.reuse, 0x10, R22 ;  /* 0x0000001009160825 */ /* 0x062fe200078e0016 */
[----:B------:R-:W-:-:S04]  /*5c40*/  IADD3 R9, PT, PT, R9, 0x20, RZ ;  /* 0x0000002009097810 */ /* 0x000fc80007ffe0ff */
[----:B------:R1:W-:Y:S02]  /*5c50*/  @P0 STG.E.128 desc[UR6][R22.64], R180 ;  /* 0x000000b416000986 */ /* 0x0003e4000c101d06 */
[----:B-1----:R-:W1:Y:S02]  /*5c60*/  @P2 LDC.64 R22, c[0x0][0x468] ;  /* 0x00011a00ff162b82 */ /* 0x002e640000000a00 */
[C---:B-1----:R-:W-:Y:S01]  /*5c70*/  @P2 IMAD.WIDE.U32 R22, R3.reuse, 0x10, R22 ;  /* 0x0000001003162825 */ /* 0x042fe200078e0016 */
[----:B------:R-:W-:-:S04]  /*5c80*/  IADD3 R3, PT, PT, R3, 0x20, RZ ;  /* 0x0000002003037810 */ /* 0x000fc80007ffe0ff */
[----:B------:R3:W-:Y:S03]  /*5c90*/  @P2 STG.E.128 desc[UR6][R22.64], R176 ;  /* 0x000000b016002986 */ /* 0x0007e6000c101d06 */
.L_x_23394:
[----:B------:R-:W-:Y:S05]  /*5ca0*/  BSYNC.RECONVERGENT B1 ;  /* 0x0000000000017941 */ /* 0x000fea0003800200 */
.L_x_23393:
[----:B------:R-:W-:Y:S01]  /*5cb0*/  ISETP.GE.U32.AND P0, PT, R2, 0x60, PT ;  /* 0x000000600200780c */ /* 0x000fe20003f06070 */
[----:B------:R-:W-:-:S12]  /*5cc0*/  BSSY.RECONVERGENT B1, `(.L_x_23414) ;  /* 0x00000c9000017945 */ /* 0x000fd80003800200 */
[----:B------:R-:W-:Y:S05]  /*5cd0*/  @!P0 BRA `(.L_x_23415) ;  /* 0x0000000c001c8947 */ /* 0x000fea0003800000 */
[----:B------:R-:W-:Y:S04]  /*5ce0*/  BSSY.RECONVERGENT B2, `(.L_x_23416) ;  /* 0x0000005000027945 */ /* 0x000fe80003800200 */
[----:B------:R-:W-:Y:S05]  /*5cf0*/  @!P2 BRA `(.L_x_23417) ;  /* 0x00000000000ca947 */ /* 0x000fea0003800000 */
[----:B-1-3--:R-:W1:Y:S02]  /*5d00*/  LDC.64 R22, c[0x0][0x390] ;  /* 0x0000e400ff167b82 */ /* 0x00ae640000000a00 */
[----:B-1----:R-:W-:-:S05]  /*5d10*/  IMAD.WIDE.U32 R22, R3, 0x10, R22 ;  /* 0x0000001003167825 */ /* 0x002fca00078e0016 */
[----:B------:R4:W5:Y:S02]  /*5d20*/  LDG.E.128 R172, desc[UR6][R22.64] ;  /* 0x0000000616ac7981 */ /* 0x000964000c1e1d00 */
.L_x_23417:
[----:B------:R-:W-:Y:S05]  /*5d30*/  BSYNC.RECONVERGENT B2 ;  /* 0x0000000000027941 */ /* 0x000fea0003800200 */
.L_x_23416:
        /* <DEDUP_REMOVED lines=9> */
[----:B-1-34-:R-:W1:Y:S01]  /*5dd0*/  @P2 LDC R22, c[0x0][0x40c] ;  /* 0x00010300ff162b82 */ /* 0x01ae620000000800 */
        /* <DEDUP_REMOVED lines=25> */
[----:B--2---:R-:W-:-:S04]  /*5f70*/  @P1 FADD.FTZ R23, R185, -R23 ;  /* 0x80000017b9171221 */ /* 0x004fc80000010000 */
[----:B------:R-:W-:-:S05]  /*5f80*/  @P1 FFMA.FTZ R22, R6, R23, R51 ;  /* 0x0000001706161223 */ /* 0x000fca0000010033 */
[----:B------:R-:W-:Y:S01]  /*5f90*/  MOV R183, R22 ;  /* 0x0000001600b77202 */ /* 0x000fe20000000f00 */
[----:B------:R-:W-:Y:S06]  /*5fa0*/  @!P2 BRA `(.L_x_23421) ;  /* 0x000000080044a947 */ /* 0x000fec0003800000 */
[----:B------:R-:W-:-:S04]  /*5fb0*/  FMUL.FTZ R22, R22, UR12 ;  /* 0x0000000c16167c20 */ /* 0x000fc80008410000 */
[-C--:B------:R-:W-:Y:S01]  /*5fc0*/  FFMA.FTZ R91, R175, R22.reuse, R91 ;  /* 0x00000016af5b7223 */ /* 0x080fe2000001005b */
[----:B------:R-:W-:Y:S01]  /*5fd0*/  FMUL.FTZ R179, R159, R22 ;  /* 0x000000169fb37220 */ /* 0x000fe20000410000 */
[----:B------:R-:W-:Y:S06]  /*5fe0*/  BRA `(.L_x_23421) ;  /* 0x0000000800347947 */ /* 0x000fec0003800000 */
.L_x_23420:
[----:B-1-34-:R-:W-:Y:S01]  /*5ff0*/  @P1 FFMA.FTZ R23, R203, R7, R184 ;  /* 0x00000007cb171223 */ /* 0x01afe200000100b8 */
        /* <DEDUP_REMOVED lines=33> */
.L_x_23419:
[----:B------:R-:W-:-:S04]  /*6210*/  UISETP.NE.U32.AND UP0, UPT, UR20, URZ, UPT ;  /* 0x000000ff1400728c */ /* 0x000fc8000bf05070 */
[----:B------:R-:W-:-:S06]  /*6220*/  UISETP.NE.AND.EX UP0, UPT, UR21, URZ, UPT, UP0 ;  /* 0x000000ff1500728c */ /* 0x000fcc000bf05300 */
[----:B------:R-:W-:-:S13]  /*6230*/  PLOP3.LUT P0, PT, PT, PT, UP0, 0x80, 0x8 ;  /* 0x000000000008781c */ /* 0x000fda0003f0f008 */
[----:B------:R-:W-:Y:S05]  /*6240*/  @!P0 BRA `(.L_x_23422) ;  /* 0x0000000000f08947 */ /* 0x000fea0003800000 */
[----:B------:R-:W2:Y:S01]  /*6250*/  LDL R185, [R1+0x8] ;  /* 0x0000080001b97983 */ /* 0x000ea20000100800 */
[-CC-:B-1-34-:R-:W-:Y:S01]  /*6260*/  FFMA.FTZ R22, R15, R7.reuse, R184.reuse ;  /* 0x000000070f167223 */ /* 0x19afe200000100b8 */
        /* <DEDUP_REMOVED lines=26> */
.L_x_23424:
[----:B------:R-:W-:Y:S05]  /*6410*/  BSYNC.RECONVERGENT B3 ;  /* 0x0000000000037941 */ /* 0x000fea0003800200 */
.L_x_23423:
        /* <DEDUP_REMOVED lines=10> */
.L_x_23426:
[----:B------:R-:W-:Y:S05]  /*64c0*/  BSYNC.RECONVERGENT B3 ;  /* 0x0000000000037941 */ /* 0x000fea0003800200 */
.L_x_23425:
        /* <DEDUP_REMOVED lines=10> */
.L_x_23428:
[----:B------:R-:W-:Y:S05]  /*6570*/  BSYNC.RECONVERGENT B3 ;  /* 0x0000000000037941 */ /* 0x000fea0003800200 */
.L_x_23427:
        /* <DEDUP_REMOVED lines=9> */
.L_x_23422:
[----:B------:R-:W-:Y:S04]  /*6610*/  BSSY.RECONVERGENT B3, `(.L_x_23429) ;  /* 0x000000a000037945 */ /* 0x000fe80003800200 */
[----:B------:R-:W-:Y:S05]  /*6620*/  @!P2 BRA `(.L_x_23430) ;  /* 0x000000000020a947 */ /* 0x000fea0003800000 */
[----:B-1-34-:R-:W-:Y:S01]  /*6630*/  FFMA.FTZ R22, R203, R7, R184 ;  /* 0x00000007cb167223 */ /* 0x01afe200000100b8 */
[----:B-----5:R-:W-:-:S03]  /*6640*/  ISETP.GT.AND P3, PT, R5, RZ, PT ;  /* 0x000000ff0500720c */ /* 0x020fc60003f64270 */
[----:B------:R-:W-:-:S04]  /*6650*/  FADD.FTZ R22, R236, -R22 ;  /* 0x80000016ec167221 */ /* 0x000fc80000010000 */
[----:B------:R-:W-:-:S05]  /*6660*/  FMUL.FTZ R22, R6, R22 ;  /* 0x0000001606167220 */ /* 0x000fca0000410000 */
[----:B------:R-:W-:-:S05]  /*6670*/  FSEL R22, R22, RZ, P3 ;  /* 0x000000ff16167208 */ /* 0x000fca0001800000 */
[----:B------:R-:W-:-:S04]  /*6680*/  FMUL.FTZ R22, R22, UR12 ;  /* 0x0000000c16167c20 */ /* 0x000fc80008410000 */
[-C--:B------:R-:W-:Y:S01]  /*6690*/  FFMA.FTZ R88, R172, R22.reuse, R88 ;  /* 0x00000016ac587223 */ /* 0x080fe20000010058 */
[----:B------:R-:W-:-:S07]  /*66a0*/  FMUL.FTZ R176, R156, R22 ;  /* 0x000000169cb07220 */ /* 0x000fce0000410000 */
.L_x_23430:
[----:B------:R-:W-:Y:S05]  /*66b0*/  BSYNC.RECONVERGENT B3 ;  /* 0x0000000000037941 */ /* 0x000fea0003800200 */
.L_x_23429:
        /* <DEDUP_REMOVED lines=10> */
.L_x_23432:
[----:B------:R-:W-:Y:S05]  /*6760*/  BSYNC.RECONVERGENT B3 ;  /* 0x0000000000037941 */ /* 0x000fea0003800200 */
.L_x_23431:
        /* <DEDUP_REMOVED lines=10> */
.L_x_23434:
[----:B------:R-:W-:Y:S05]  /*6810*/  BSYNC.RECONVERGENT B3 ;  /* 0x0000000000037941 */ /* 0x000fea0003800200 */
.L_x_23433:
[----:B------:R-:W-:Y:S05]  /*6820*/  @!P2 BRA `(.L_x_23421) ;  /* 0x000000000024a947 */ /* 0x000fea0003800000 */
[----:B-1-34-:R-:W3:Y:S01]  /*6830*/  LDL R23, [R1+0x8] ;  /* 0x0000080001177983 */ /* 0x01aee20000100800 */
        /* <DEDUP_REMOVED lines=8> */
.L_x_23421:
[----:B------:R-:W-:Y:S05]  /*68c0*/  BSYNC.RECONVERGENT B2 ;  /* 0x0000000000027941 */ /* 0x000fea0003800200 */
.L_x_23418:
[----:B-1-34-:R-:W1:Y:S02]  /*68d0*/  @P0 LDC.64 R22, c[0x0][0x478] ;  /* 0x00011e00ff160b82 */ /* 0x01ae640000000a00 */
[C---:B-1---5:R-:W-:Y:S01]  /*68e0*/  @P0 IMAD.WIDE.U32 R22, R9.reuse, 0x10, R22 ;  /* 0x0000001009160825 */ /* 0x062fe200078e0016 */
[----:B------:R-:W-:-:S04]  /*68f0*/  IADD3 R9, PT, PT, R9, 0x20, RZ ;  /* 0x0000002009097810 */ /* 0x000fc80007ffe0ff */
[----:B------:R1:W-:Y:S02]  /*6900*/  @P0 STG.E.128 desc[UR6][R22.64], R180 ;  /* 0x000000b416000986 */ /* 0x0003e4000c101d06 */
[----:B-1----:R-:W1:Y:S02]  /*6910*/  @P2 LDC.64 R22, c[0x0][0x468] ;  /* 0x00011a00ff162b82 */ /* 0x002e640000000a00 */
[C---:B-1----:R-:W-:Y:S01]  /*6920*/  @P2 IMAD.WIDE.U32 R22, R3.reuse, 0x10, R22 ;  /* 0x0000001003162825 */ /* 0x042fe200078e0016 */
[----:B------:R-:W-:-:S04]  /*6930*/  IADD3 R3, PT, PT, R3, 0x20, RZ ;  /* 0x0000002003037810 */ /* 0x000fc80007ffe0ff */
[----:B------:R4:W-:Y:S03]  /*6940*/  @P2 STG.E.128 desc[UR6][R22.64], R176 ;  /* 0x000000b016002986 */ /* 0x0009e6000c101d06 */
.L_x_23415:
[----:B------:R-:W-:Y:S05]  /*6950*/  BSYNC.RECONVERGENT B1 ;  /* 0x0000000000017941 */ /* 0x000fea0003800200 */
.L_x_23414:
[----:B------:R-:W-:Y:S01]  /*6960*/  ISETP.GE.U32.AND P0, PT, R2, 0x80, PT ;  /* 0x000000800200780c */ /* 0x000fe20003f06070 */
[----:B------:R-:W-:-:S12]  /*6970*/  BSSY.RECONVERGENT B1, `(.L_x_23435) ;  /* 0x00000c9000017945 */ /* 0x000fd80003800200 */
[----:B------:R-:W-:Y:S05]  /*6980*/  @!P0 BRA `(.L_x_23436) ;  /* 0x0000000c001c8947 */ /* 0x000fea0003800000 */
[----:B------:R-:W-:Y:S04]  /*6990*/  BSSY.RECONVERGENT B2, `(.L_x_23437) ;  /* 0x0000005000027945 */ /* 0x000fe80003800200 */
[----:B------:R-:W-:Y:S05]  /*69a0*/  @!P2 BRA `(.L_x_23438) ;  /* 0x00000000000ca947 */ /* 0x000fea0003800000 */
[----:B-1-34-:R-:W1:Y:S02]  /*69b0*/  LDC.64 R22, c[0x0][0x390] ;  /* 0x0000e400ff167b82 */ /* 0x01ae640000000a00 */
[----:B-1----:R-:W-:-:S05]  /*69c0*/  IMAD.WIDE.U32 R22, R3, 0x10, R22 ;  /* 0x0000001003167825 */ /* 0x002fca00078e0016 */
[----:B------:R1:W5:Y:S02]  /*69d0*/  LDG.E.128 R172, desc[UR6][R22.64] ;  /* 0x0000000616ac7981 */ /* 0x000364000c1e1d00 */
.L_x_23438:
[----:B------:R-:W-:Y:S05]  /*69e0*/  BSYNC.RECONVERGENT B2 ;  /* 0x0000000000027941 */ /* 0x000fea0003800200 */
.L_x_23437:
        /* <DEDUP_REMOVED lines=43> */
.L_x_23441:
        /* <DEDUP_REMOVED lines=34> */
.L_x_23440:
        /* <DEDUP_REMOVED lines=32> */
.L_x_23445:
[----:B------:R-:W-:Y:S05]  /*70c0*/  BSYNC.RECONVERGENT B3 ;  /* 0x0000000000037941 */ /* 0x000fea0003800200 */
.L_x_23444:
        /* <DEDUP_REMOVED lines=10> */
.L_x_23447:
[----:B------:R-:W-:Y:S05]  /*7170*/  BSYNC.RECONVERGENT B3 ;  /* 0x0000000000037941 */ /* 0x000fea0003800200 */
.L_x_23446:
        /* <DEDUP_REMOVED lines=10> */
.L_x_23449:
[----:B------:R-:W-:Y:S05]  /*7220*/  BSYNC.RECONVERGENT B3 ;  /* 0x0000000000037941 */ /* 0x000fea0003800200 */
.L_x_23448:
        /* <DEDUP_REMOVED lines=9> */
.L_x_23443:
        /* <DEDUP_REMOVED lines=10> */
.L_x_23451:
[----:B------:R-:W-:Y:S05]  /*7360*/  BSYNC.RECONVERGENT B3 ;  /* 0x0000000000037941 */ /* 0x000fea0003800200 */
.L_x_23450:
        /* <DEDUP_REMOVED lines=10> */
.L_x_23453:
[----:B------:R-:W-:Y:S05]  /*7410*/  BSYNC.RECONVERGENT B3 ;  /* 0x0000000000037941 */ /* 0x000fea0003800200 */
.L_x_23452:
        /* <DEDUP_REMOVED lines=10> */
.L_x_23455:
[----:B------:R-:W-:Y:S05]  /*74c0*/  BSYNC.RECONVERGENT B3 ;  /* 0x0000000000037941 */ /* 0x000fea0003800200 */
.L_x_23454:
        /* <DEDUP_REMOVED lines=10> */
.L_x_23442:
[----:B------:R-:W-:Y:S05]  /*7570*/  BSYNC.RECONVERGENT B2 ;  /* 0x0000000000027941 */ /* 0x000fea0003800200 */
.L_x_23439:
        /* <DEDUP_REMOVED lines=8> */
.L_x_23436:
[----:B------:R-:W-:Y:S05]  /*7600*/  BSYNC.RECONVERGENT B1 ;  /* 0x0000000000017941 */ /* 0x000fea0003800200 */
.L_x_23435:
        /* <DEDUP_REMOVED lines=8> */
.L_x_23459:
[----:B------:R-:W-:Y:S05]  /*7690*/  BSYNC.RECONVERGENT B2 ;  /* 0x0000000000027941 */ /* 0x000fea0003800200 */
.L_x_23458:
        /* <DEDUP_REMOVED lines=8> */
[----:B------:R-:W2:Y:S01]  /*7720*/  LDL R185, [R1] ;  /* 0x0000000001b97983 */ /* 0x000ea20000100800 */
        /* <DEDUP_REMOVED lines=34> */
.L_x_23462:
        /* <DEDUP_REMOVED lines=25> */
[----:B------:R-:W3:Y:S01]  /*7ae0*/  LDL R185, [R1] ;  /* 0x0000000001b97983 */ /* 0x000ee20000100800 */
        /* <DEDUP_REMOVED lines=8> */
.L_x_23461:
[----:B------:R-:W-:-:S04]  /*7b70*/  UISETP.NE.U32.AND UP0, UPT, UR20, URZ, UPT ;  /* 0x000000ff1400728c */ /* 0x000fc8000bf05070 */
[----:B------:R-:W-:-:S06]  /*7b80*/  UISETP.NE.AND.EX UP0, UPT, UR21, URZ, UPT, UP0 ;  /* 0x000000ff1500728c */ /* 0x000fcc000bf05300 */
[----:B------:R-:W-:-:S13]  /*7b90*/  PLOP3.LUT P0, PT, PT, PT, UP0, 0x80, 0x8 ;  /* 0x000000000008781c */ /* 0x000fda0003f0f008 */
[----:B------:R-:W-:Y:S05]  /*7ba0*/  @!P0 BRA `(.L_x_23464) ;  /* 0x0000000000f08947 */ /* 0x000fea0003800000 */
[----:B------:R-:W2:Y:S01]  /*7bb0*/  LDL R185, [R1] ;  /* 0x0000000001b97983 */ /* 0x000ea20000100800 */
        /* <DEDUP_REMOVED lines=27> */
.L_x_23466:
[----:B------:R-:W-:Y:S05]  /*7d70*/  BSYNC.RECONVERGENT B3 ;  /* 0x0000000000037941 */ /* 0x000fea0003800200 */
.L_x_23465:
        /* <DEDUP_REMOVED lines=10> */
.L_x_23468:
[----:B------:R-:W-:Y:S05]  /*7e20*/  BSYNC.RECONVERGENT B3 ;  /* 0x0000000000037941 */ /* 0x000fea0003800200 */
.L_x_23467:
        /* <DEDUP_REMOVED lines=10> */
.L_x_23470:
[----:B------:R-:W-:Y:S05]  /*7ed0*/  BSYNC.RECONVERGENT B3 ;  /* 0x0000000000037941 */ /* 0x000fea0003800200 */
.L_x_23469:
        /* <DEDUP_REMOVED lines=9> */
.L_x_23464:
        /* <DEDUP_REMOVED lines=10> */
.L_x_23472:
[----:B------:R-:W-:Y:S05]  /*8010*/  BSYNC.RECONVERGENT B3 ;  /* 0x0000000000037941 */ /* 0x000fea0003800200 */
.L_x_23471:
        /* <DEDUP_REMOVED lines=10> */
.L_x_23474:
[----:B------:R-:W-:Y:S05]  /*80c0*/  BSYNC.RECONVERGENT B3 ;  /* 0x0000000000037941 */ /* 0x000fea0003800200 */
.L_x_23473:
        /* <DEDUP_REMOVED lines=10> */
.L_x_23476:
[----:B------:R-:W-:Y:S05]  /*8170*/  BSYNC.RECONVERGENT B3 ;  /* 0x0000000000037941 */ /* 0x000fea0003800200 */
.L_x_23475:
[----:B------:R-:W-:Y:S05]  /*8180*/  @!P2 BRA `(.L_x_23463) ;  /* 0x000000000024a947 */ /* 0x000fea0003800000 */
[----:B-1-34-:R-:W3:Y:S01]  /*8190*/  LDL R23, [R1] ;  /* 0x0000000001177983 */ /* 0x01aee20000100800 */
        /* <DEDUP_REMOVED lines=8> */
.L_x_23463:
[----:B------:R-:W-:Y:S05]  /*8220*/  BSYNC.RECONVERGENT B2 ;  /* 0x0000000000027941 */ /* 0x000fea0003800200 */
.L_x_23460:
        /* <DEDUP_REMOVED lines=8> */
.L_x_23457:
[----:B------:R-:W-:Y:S05]  /*82b0*/  BSYNC.RECONVERGENT B1 ;  /* 0x0000000000017941 */ /* 0x000fea0003800200 */
.L_x_23456:
        /* <DEDUP_REMOVED lines=8> */
.L_x_23480:
[----:B------:R-:W-:Y:S05]  /*8340*/  BSYNC.RECONVERGENT B2 ;  /* 0x0000000000027941 */ /* 0x000fea0003800200 */
.L_x_23479:
        /* <DEDUP_REMOVED lines=8> */
[----:B-1-34-:R-:W1:Y:S01]  /*83d0*/  @P2 LDC R22, c[0x0][0x40c] ;  /* 0x00010300ff162b82 */ /* 0x01ae620000000800 */
[----:B------:R-:W-:Y:S01]  /*83e0*/  @P1 FFMA.FTZ R23, R200, R7, R184 ;  /* 0x00000007c8171223 */ /* 0x000fe200000100b8 */
[----:B-----5:R-:W-:Y:S02]  /*83f0*/  MOV R180, R36 ;  /* 0x0000002400b47202 */ /* 0x020fe40000000f00 */
[----:B------:R-:W-:Y:S01]  /*8400*/  MOV R181, R37 ;  /* 0x0000002500b57202 */ /* 0x000fe20000000f00 */
[----:B------:R-:W-:Y:S01]  /*8410*/  @P1 FADD.FTZ R23, R233, -R23 ;  /* 0x80000017e9171221 */ /* 0x000fe20000010000 */
[----:B------:R-:W-:-:S03]  /*8420*/  MOV R182, R38 ;  /* 0x0000002600b67202 */ /* 0x000fc60000000f00 */
[----:B------:R-:W-:Y:S01]  /*8430*/  @P1 FFMA.FTZ R180, R6, R23, R36 ;  /* 0x0000001706b41223 */ /* 0x000fe20000010024 */
[----:B------:R-:W-:-:S04]  /*8440*/  @P1 FFMA.FTZ R23, R241, R7, R184 ;  /* 0x00000007f1171223 */ /* 0x000fc800000100b8 */
[----:B------:R-:W-:Y:S01]  /*8450*/  @P1 FADD.FTZ R23, R252, -R23 ;  /* 0x80000017fc171221 */ /* 0x000fe20000010000 */
        /* <DEDUP_REMOVED lines=18> */
[----:B------:R-:W-:-:S05]  /*8580*/  @P1 FFMA.FTZ R22, R6, R23, R39 ;  /* 0x0000001706161223 */ /* 0x000fca0000010027 */
[----:B------:R-:W-:Y:S01]  /*8590*/  MOV R183, R22 ;  /* 0x0000001600b77202 */ /* 0x000fe20000000f00 */
[----:B------:R-:W-:Y:S06]  /*85a0*/  @!P2 BRA `(.L_x_23484) ;  /* 0x000000080038a947 */ /* 0x000fec0003800000 */
[----:B------:R-:W-:-:S04]  /*85b0*/  FMUL.FTZ R22, R22, UR12 ;  /* 0x0000000c16167c20 */ /* 0x000fc80008410000 */
[-C--:B------:R-:W-:Y:S01]  /*85c0*/  FFMA.FTZ R79, R175, R22.reuse, R79 ;  /* 0x00000016af4f7223 */ /* 0x080fe2000001004f */
[----:B------:R-:W-:Y:S01]  /*85d0*/  FMUL.FTZ R179, R147, R22 ;  /* 0x0000001693b37220 */ /* 0x000fe20000410000 */
[----:B------:R-:W-:Y:S06]  /*85e0*/  BRA `(.L_x_23484) ;  /* 0x0000000800287947 */ /* 0x000fec0003800000 */
.L_x_23483:
        /* <DEDUP_REMOVED lines=25> */
[----:B------:R-:W-:Y:S01]  /*8780*/  @P1 FFMA.FTZ R22, R241, R7, R184 ;  /* 0x00000007f1161223 */ /* 0x000fe200000100b8 */
[----:B------:R-:W-:-:S03]  /*8790*/  MOV R23, R39 ;  /* 0x0000002700177202 */ /* 0x000fc60000000f00 */
[----:B------:R-:W-:-:S04]  /*87a0*/  @P1 FADD.FTZ R22, R252, -R22 ;  /* 0x80000016fc161221 */ /* 0x000fc80000010000 */
[----:B------:R-:W-:-:S04]  /*87b0*/  @P1 FFMA.FTZ R23, R6, R22, R39 ;  /* 0x0000001606171223 */ /* 0x000fc80000010027 */
[----:B------:R-:W-:-:S04]  /*87c0*/  FMUL.FTZ R22, R23, UR12 ;  /* 0x0000000c17167c20 */ /* 0x000fc80008410000 */
[-C--:B------:R-:W-:Y:S01]  /*87d0*/  FFMA.FTZ R79, R175, R22.reuse, R79 ;  /* 0x00000016af4f7223 */ /* 0x080fe2000001004f */
[----:B------:R-:W-:Y:S01]  /*87e0*/  FMUL.FTZ R179, R147, R22 ;  /* 0x0000001693b37220 */ /* 0x000fe20000410000 */
[----:B------:R-:W-:Y:S06]  /*87f0*/  BRA `(.L_x_23484) ;  /* 0x0000000400a47947 */ /* 0x000fec0003800000 */
.L_x_23482:
[----:B------:R-:W-:-:S04]  /*8800*/  UISETP.NE.U32.AND UP0, UPT, UR20, URZ, UPT ;  /* 0x000000ff1400728c */ /* 0x000fc8000bf05070 */
[----:B------:R-:W-:-:S06]  /*8810*/  UISETP.NE.AND.EX UP0, UPT, UR21, URZ, UPT, UP0 ;  /* 0x000000ff1500728c */ /* 0x000fcc000bf05300 */
[----:B------:R-:W-:-:S13]  /*8820*/  PLOP3.LUT P0, PT, PT, PT, UP0, 0x80, 0x8 ;  /* 0x000000000008781c */ /* 0x000fda0003f0f008 */
[----:B------:R-:W-:Y:S05]  /*8830*/  @!P0 BRA `(.L_x_23485) ;  /* 0x0000000000ec8947 */ /* 0x000fea0003800000 */
[-CC-:B-1-34-:R-:W-:Y:S01]  /*8840*/  FFMA.FTZ R22, R18, R7.reuse, R184.reuse ;  /* 0x0000000712167223 */ /* 0x19afe200000100b8 */
        /* <DEDUP_REMOVED lines=26> */
.L_x_23487:
[----:B------:R-:W-:Y:S05]  /*89f0*/  BSYNC.RECONVERGENT B3 ;  /* 0x0000000000037941 */ /* 0x000fea0003800200 */
.L_x_23486:
        /* <DEDUP_REMOVED lines=10> */
.L_x_23489:
[----:B------:R-:W-:Y:S05]  /*8aa0*/  BSYNC.RECONVERGENT B3 ;  /* 0x0000000000037941 */ /* 0x000fea0003800200 */
.L_x_23488:
        /* <DEDUP_REMOVED lines=10> */
.L_x_23491:
[----:B------:R-:W-:Y:S05]  /*8b50*/  BSYNC.RECONVERGENT B3 ;  /* 0x0000000000037941 */ /* 0x000fea0003800200 */
.L_x_23490:
        /* <DEDUP_REMOVED lines=9> */
.L_x_23485:
        /* <DEDUP_REMOVED lines=10> */
.L_x_23493:
[----:B------:R-:W-:Y:S05]  /*8c90*/  BSYNC.RECONVERGENT B3 ;  /* 0x0000000000037941 */ /* 0x000fea0003800200 */
.L_x_23492:
        /* <DEDUP_REMOVED lines=10> */
.L_x_23495:
[----:B------:R-:W-:Y:S05]  /*8d40*/  BSYNC.RECONVERGENT B3 ;  /* 0x0000000000037941 */ /* 0x000fea0003800200 */
.L_x_23494:
        /* <DEDUP_REMOVED lines=10> */
.L_x_23497:
[----:B------:R-:W-:Y:S05]  /*8df0*/  BSYNC.RECONVERGENT B3 ;  /* 0x0000000000037941 */ /* 0x000fea0003800200 */
.L_x_23496:
        /* <DEDUP_REMOVED lines=9> */
.L_x_23484:
[----:B------:R-:W-:Y:S05]  /*8e90*/  BSYNC.RECONVERGENT B2 ;  /* 0x0000000000027941 */ /* 0x000fea0003800200 */
.L_x_23481:
        /* <DEDUP_REMOVED lines=8> */
.L_x_23478:
[----:B------:R-:W-:Y:S05]  /*8f20*/  BSYNC.RECONVERGENT B1 ;  /* 0x0000000000017941 */ /* 0x000fea0003800200 */
.L_x_23477:
        /* <DEDUP_REMOVED lines=8> */
.L_x_23501:
[----:B------:R-:W-:Y:S05]  /*8fb0*/  BSYNC.RECONVERGENT B2 ;  /* 0x0000000000027941 */ /* 0x000fea0003800200 */
.L_x_23500:
        /* <DEDUP_REMOVED lines=42> */
.L_x_23504:
        /* <DEDUP_REMOVED lines=33> */
.L_x_23503:
        /* <DEDUP_REMOVED lines=31> */
.L_x_23508:
[----:B------:R-:W-:Y:S05]  /*9660*/  BSYNC.RECONVERGENT B3 ;  /* 0x0000000000037941 */ /* 0x000fea0003800200 */
.L_x_23507:
        /* <DEDUP_REMOVED lines=10> */
.L_x_23510:
[----:B------:R-:W-:Y:S05]  /*9710*/  BSYNC.RECONVERGENT B3 ;  /* 0x0000000000037941 */ /* 0x000fea0003800200 */
.L_x_23509:
        /* <DEDUP_REMOVED lines=10> */
.L_x_23512:
[----:B------:R-:W-:Y:S05]  /*97c0*/  BSYNC.RECONVERGENT B3 ;  /* 0x0000000000037941 */ /* 0x000fea0003800200 */
.L_x_23511:
        /* <DEDUP_REMOVED lines=9> */
.L_x_23506:
        /* <DEDUP_REMOVED lines=10> */
.L_x_23514:
[----:B------:R-:W-:Y:S05]  /*9900*/  BSYNC.RECONVERGENT B3 ;  /* 0x0000000000037941 */ /* 0x000fea0003800200 */
.L_x_23513:
        /* <DEDUP_REMOVED lines=10> */
.L_x_23516:
[----:B------:R-:W-:Y:S05]  /*99b0*/  BSYNC.RECONVERGENT B3 ;  /* 0x0000000000037941 */ /* 0x000fea0003800200 */
.L_x_23515:
        /* <DEDUP_REMOVED lines=10> */
.L_x_23518:
[----:B------:R-:W-:Y:S05]  /*9a60*/  BSYNC.RECONVERGENT B3 ;  /* 0x0000000000037941 */ /* 0x000fea0003800200 */
.L_x_23517:
        /* <DEDUP_REMOVED lines=9> */
.L_x_23505:
[----:B------:R-:W-:Y:S05]  /*9b00*/  BSYNC.RECONVERGENT B2 ;  /* 0x0000000000027941 */ /* 0x000fea0003800200 */
.L_x_23502:
        /* <DEDUP_REMOVED lines=8> */
.L_x_23499:
[----:B------:R-:W-:Y:S05]  /*9b90*/  BSYNC.RECONVERGENT B1 ;  /* 0x0000000000017941 */ /* 0x000fea0003800200 */
.L_x_23498:
        /* <DEDUP_REMOVED lines=8> */
.L_x_23522:
[----:B------:R-:W-:Y:S05]  /*9c20*/  BSYNC.RECONVERGENT B2 ;  /* 0x0000000000027941 */ /* 0x000fea0003800200 */
.L_x_23521:
        /* <DEDUP_REMOVED lines=42> */
.L_x_23525:
        /* <DEDUP_REMOVED lines=33> */
.L_x_23524:
        /* <DEDUP_REMOVED lines=31> */
.L_x_23529:
[----:B------:R-:W-:Y:S05]  /*a2d0*/  BSYNC.RECONVERGENT B3 ;  /* 0x0000000000037941 */ /* 0x000fea0003800200 */
.L_x_23528:
        /* <DEDUP_REMOVED lines=10> */
.L_x_23531:
[----:B------:R-:W-:Y:S05]  /*a380*/  BSYNC.RECONVERGENT B3 ;  /* 0x0000000000037941 */ /* 0x000fea0003800200 */
.L_x_23530:
        /* <DEDUP_REMOVED lines=10> */
.L_x_23533:
[----:B------:R-:W-:Y:S05]  /*a430*/  BSYNC.RECONVERGENT B3 ;  /* 0x0000000000037941 */ /* 0x000fea0003800200 */
.L_x_23532:
        /* <DEDUP_REMOVED lines=9> */
.L_x_23527:
        /* <DEDUP_REMOVED lines=10> */
.L_x_23535:
[----:B------:R-:W-:Y:S05]  /*a570*/  BSYNC.RECONVERGENT B3 ;  /* 0x0000000000037941 */ /* 0x000fea0003800200 */
.L_x_23534:
        /* <DEDUP_REMOVED lines=10> */
.L_x_23537:
[----:B------:R-:W-:Y:S05]  /*a620*/  BSYNC.RECONVERGENT B3 ;  /* 0x0000000000037941 */ /* 0x000fea0003800200 */
.L_x_23536:
        /* <DEDUP_REMOVED lines=10> */
.L_x_23539:
[----:B------:R-:W-:Y:S05]  /*a6d0*/  BSYNC.RECONVERGENT B3 ;  /* 0x0000000000037941 */ /* 0x000fea0003800200 */
.L_x_23538:
        /* <DEDUP_REMOVED lines=9> */
.L_x_23526:
[----:B------:R-:W-:Y:S05]  /*a770*/  BSYNC.RECONVERGENT B2 ;  /* 0x0000000000027941 */ /* 0x000fea0003800200 */
.L_x_23523:
        /* <DEDUP_REMOVED lines=8> */
.L_x_23520:
[----:B------:R-:W-:Y:S05]  /*a800*/  BSYNC.RECONVERGENT B1 ;  /* 0x0000000000017941 */ /* 0x000fea0003800200 */
.L_x_23519:
        /* <DEDUP_REMOVED lines=8> */
.L_x_23543:
[----:B------:R-:W-:Y:S05]  /*a890*/  BSYNC.RECONVERGENT B2 ;  /* 0x0000000000027941 */ /* 0x000fea0003800200 */
.L_x_23542:
        /* <DEDUP_REMOVED lines=42> */
.L_x_23546:
        /* <DEDUP_REMOVED lines=33> */
.L_x_23545:
        /* <DEDUP_REMOVED lines=31> */
.L_x_23550:
[----:B------:R-:W-:Y:S05]  /*af40*/  BSYNC.RECONVERGENT B3 ;  /* 0x0000000000037941 */ /* 0x000fea0003800200 */
.L_x_23549:
        /* <DEDUP_REMOVED lines=10> */
.L_x_23552:
[----:B------:R-:W-:Y:S05]  /*aff0*/  BSYNC.RECONVERGENT B3 ;  /* 0x0000000000037941 */ /* 0x000fea0003800200 */
.L_x_23551:
        /* <DEDUP_REMOVED lines=10> */
.L_x_23554:
[----:B------:R-:W-:Y:S05]  /*b0a0*/  BSYNC.RECONVERGENT B3 ;  /* 0x0000000000037941 */ /* 0x000fea0003800200 */
.L_x_23553:
        /* <DEDUP_REMOVED lines=9> */
.L_x_23548:
        /* <DEDUP_REMOVED lines=10> */
.L_x_23556:
[----:B------:R-:W-:Y:S05]  /*b1e0*/  BSYNC.RECONVERGENT B3 ;  /* 0x0000000000037941 */ /* 0x000fea0003800200 */
.L_x_23555:
        /* <DEDUP_REMOVED lines=10> */
.L_x_23558:
[----:B------:R-:W-:Y:S05]  /*b290*/  BSYNC.RECONVERGENT B3 ;  /* 0x0000000000037941 */ /* 0x000fea0003800200 */
.L_x_23557:
        /* <DEDUP_REMOVED lines=10> */
.L_x_23560:
[----:B------:R-:W-:Y:S05]  /*b340*/  BSYNC.RECONVERGENT B3 ;  /* 0x0000000000037941 */ /* 0x000fea0003800200 */
.L_x_23559:
        /* <DEDUP_REMOVED lines=9> */
.L_x_23547:
[----:B------:R-:W-:Y:S05]  /*b3e0*/  BSYNC.RECONVERGENT B2 ;  /* 0x0000000000027941 */ /* 0x000fea0003800200 */
.L_x_23544:
        /* <DEDUP_REMOVED lines=8> */
.L_x_23541:
[----:B------:R-:W-:Y:S05]  /*b470*/  BSYNC.RECONVERGENT B1 ;  /* 0x0000000000017941 */ /* 0x000fea0003800200 */
.L_x_23540:
        /* <DEDUP_REMOVED lines=8> */
.L_x_23564:
[----:B------:R-:W-:Y:S05]  /*b500*/  BSYNC.RECONVERGENT B2 ;  /* 0x0000000000027941 */ /* 0x000fea0003800200 */
.L_x_23563:
        /* <DEDUP_REMOVED lines=8> */
[--C-:B-----5:R-:W-:Y:S01]  /*b590*/  @P1 FFMA.FTZ R5, R247, R7, R184.reuse ;  /* 0x00000007f7051223 */ /* 0x120fe200000100b8 */
[----:B------:R-:W-:Y:S02]  /*b5a0*/  MOV R180, R168 ;  /* 0x000000a800b47202 */ /* 0x000fe40000000f00 */
[----:B------:R-:W-:Y:S01]  /*b5b0*/  MOV R181, R169 ;  /* 0x000000a900b57202 */ /* 0x000fe20000000f00 */
[----:B-1-34-:R-:W-:Y:S01]  /*b5c0*/  @P1 FADD.FTZ R22, R248, -R5 ;  /* 0x80000005f8161221 */ /* 0x01afe20000010000 */
[----:B------:R-:W-:Y:S02]  /*b5d0*/  MOV R5, R171 ;  /* 0x000000ab00057202 */ /* 0x000fe40000000f00 */
[----:B------:R-:W-:Y:S01]  /*b5e0*/  MOV R182, R170 ;  /* 0x000000aa00b67202 */ /* 0x000fe20000000f00 */
[----:B------:R-:W-:Y:S01]  /*b5f0*/  @P1 FFMA.FTZ R5, R6, R22, R171 ;  /* 0x0000001606051223 */ /* 0x000fe200000100ab */
        /* <DEDUP_REMOVED lines=8> */
[-CC-:B------:R-:W-:Y:S01]  /*b680*/  @P1 FFMA.FTZ R22, R205, R7.reuse, R184.reuse ;  /* 0x00000007cd161223 */ /* 0x180fe200000100b8 */
[----:B------:R-:W-:-:S03]  /*b690*/  @P1 FFMA.FTZ R7, R207, R7, R184 ;  /* 0x00000007cf071223 */ /* 0x000fc600000100b8 */
[----:B------:R-:W-:Y:S01]  /*b6a0*/  @P1 FADD.FTZ R22, R219, -R22 ;  /* 0x80000016db161221 */ /* 0x000fe20000010000 */
[----:B------:R-:W-:-:S03]  /*b6b0*/  @P1 FADD.FTZ R7, R209, -R7 ;  /* 0x80000007d1071221 */ /* 0x000fc60000010000 */
[C---:B------:R-:W-:Y:S01]  /*b6c0*/  @P1 FFMA.FTZ R181, R6.reuse, R22, R169 ;  /* 0x0000001606b51223 */ /* 0x040fe200000100a9 */
[----:B------:R-:W-:Y:S01]  /*b6d0*/  @P1 FFMA.FTZ R182, R6, R7, R170 ;  /* 0x0000000706b61223 */ /* 0x000fe200000100aa */
[----:B------:R-:W1:Y:S08]  /*b6e0*/  @P2 LDC R22, c[0x0][0x40c] ;  /* 0x00010300ff162b82 */ /* 0x000e700000000800 */
[----:B------:R-:W3:Y:S01]  /*b6f0*/  @P2 LDC R6, c[0x0][0x40c] ;  /* 0x00010300ff062b82 */ /* 0x000ee20000000800 */
[----:B-1----:R-:W-:-:S04]  /*b700*/  @P2 FMUL.FTZ R22, R181, R22 ;  /* 0x00000016b5162220 */ /* 0x002fc80000410000 */
[-C--:B------:R-:W-:Y:S01]  /*b710*/  @P2 FFMA.FTZ R61, R173, R22.reuse, R61 ;  /* 0x00000016ad3d2223 */ /* 0x080fe2000001003d */
[----:B------:R-:W-:Y:S01]  /*b720*/  @P2 FMUL.FTZ R177, R129, R22 ;  /* 0x0000001681b12220 */ /* 0x000fe20000410000 */
[----:B---3--:R-:W-:-:S04]  /*b730*/  @P2 FMUL.FTZ R6, R182, R6 ;  /* 0x00000006b6062220 */ /* 0x008fc80000410000 */
[-C--:B------:R-:W-:Y:S01]  /*b740*/  @P2 FFMA.FTZ R62, R174, R6.reuse, R62 ;  /* 0x00000006ae3e2223 */ /* 0x080fe2000001003e */
[----:B------:R-:W-:Y:S01]  /*b750*/  @P2 FMUL.FTZ R178, R130, R6 ;  /* 0x0000000682b22220 */ /* 0x000fe20000410000 */
[----:B------:R-:W-:Y:S06]  /*b760*/  @!P2 BRA `(.L_x_23568) ;  /* 0x00000008002ca947 */ /* 0x000fec0003800000 */
[----:B------:R-:W-:-:S04]  /*b770*/  FMUL.FTZ R5, R5, UR12 ;  /* 0x0000000c05057c20 */ /* 0x000fc80008410000 */
[-C--:B------:R-:W-:Y:S01]  /*b780*/  FFMA.FTZ R63, R175, R5.reuse, R63 ;  /* 0x00000005af3f7223 */ /* 0x080fe2000001003f */
[----:B------:R-:W-:Y:S01]  /*b790*/  FMUL.FTZ R179, R131, R5 ;  /* 0x0000000583b37220 */ /* 0x000fe20000410000 */
[----:B------:R-:W-:Y:S06]  /*b7a0*/  BRA `(.L_x_23568) ;  /* 0x00000008001c7947 */ /* 0x000fec0003800000 */
.L_x_23567:
[----:B-----5:R-:W-:-:S04]  /*b7b0*/  @P1 FFMA.FTZ R5, R206, R7, R184 ;  /* 0x00000007ce051223 */ /* 0x020fc800000100b8 */
[----:B-1-34-:R-:W-:Y:S01]  /*b7c0*/  @P1 FADD.FTZ R22, R229, -R5 ;  /* 0x80000005e5161221 */ /* 0x01afe20000010000 */
        /* <DEDUP_REMOVED lines=31> */
.L_x_23566:
[----:B------:R-:W-:-:S04]  /*b9c0*/  UISETP.NE.U32.AND UP0, UPT, UR20, URZ, UPT ;  /* 0x000000ff1400728c */ /* 0x000fc8000bf05070 */
[----:B------:R-:W-:-:S06]  /*b9d0*/  UISETP.NE.AND.EX UP0, UPT, UR21, URZ, UPT, UP0 ;  /* 0x000000ff1500728c */ /* 0x000fcc000bf05300 */
[----:B------:R-:W-:-:S13]  /*b9e0*/  PLOP3.LUT P0, PT, PT, PT, UP0, 0x80, 0x8 ;  /* 0x000000000008781c */ /* 0x000fda0003f0f008 */
[----:B------:R-:W-:Y:S05]  /*b9f0*/  @!P0 BRA `(.L_x_23569) ;  /* 0x0000000000e08947 */ /* 0x000fea0003800000 */
[----:B------:R-:W-:Y:S01]  /*ba00*/  BSSY.RECONVERGENT B3, `(.L_x_23570) ;  /* 0x000000b000037945 */ /* 0x000fe20003800200 */
[----:B-----5:R-:W-:-:S03]  /*ba10*/  ISETP.GT.AND P3, PT, R5, RZ, PT ;  /* 0x000000ff0500720c */ /* 0x020fc60003f64270 */
[----:B------:R-:W-:Y:S10]  /*ba20*/  @!P2 BRA `(.L_x_23571) ;  /* 0x000000000020a947 */ /* 0x000ff40003800000 */
[----:B-1-34-:R-:W-:Y:S01]  /*ba30*/  FFMA.FTZ R22, R206, R7, R184 ;  /* 0x00000007ce167223 */ /* 0x01afe200000100b8 */
[----:B------:R-:W-:-:S03]  /*ba40*/  ISETP.GT.AND P1, PT, R5, RZ, PT ;  /* 0x000000ff0500720c */ /* 0x000fc60003f24270 */
[----:B------:R-:W-:-:S04]  /*ba50*/  FADD.FTZ R22, R229, -R22 ;  /* 0x80000016e5167221 */ /* 0x000fc80000010000 */
[----:B------:R-:W-:-:S05]  /*ba60*/  FMUL.FTZ R22, R6, R22 ;  /* 0x0000001606167220 */ /* 0x000fca0000410000 */
[----:B------:R-:W-:-:S05]  /*ba70*/  FSEL R22, R22, RZ, P1 ;  /* 0x000000ff16167208 */ /* 0x000fca0000800000 */
[----:B------:R-:W-:-:S04]  /*ba80*/  FMUL.FTZ R22, R22, UR12 ;  /* 0x0000000c16167c20 */ /* 0x000fc80008410000 */
[-C--:B------:R-:W-:Y:S01]  /*ba90*/  FFMA.FTZ R60, R172, R22.reuse, R60 ;  /* 0x00000016ac3c7223 */ /* 0x080fe2000001003c */
[----:B------:R-:W-:-:S07]  /*baa0*/  FMUL.FTZ R176, R128, R22 ;  /* 0x0000001680b07220 */ /* 0x000fce0000410000 */
.L_x_23571:
[----:B------:R-:W-:Y:S05]  /*bab0*/  BSYNC.RECONVERGENT B3 ;  /* 0x0000000000037941 */ /* 0x000fea0003800200 */
.L_x_23570:
[----:B------:R-:W-:Y:S04]  /*bac0*/  BSSY.RECONVERGENT B3, `(.L_x_23572) ;  /* 0x000000a000037945 */ /* 0x000fe80003800200 */
[----:B------:R-:W-:Y:S05]  /*bad0*/  @!P2 BRA `(.L_x_23573) ;  /* 0x000000000020a947 */ /* 0x000fea0003800000 */
        /* <DEDUP_REMOVED lines=8> */
.L_x_23573:
[----:B------:R-:W-:Y:S05]  /*bb60*/  BSYNC.RECONVERGENT B3 ;  /* 0x0000000000037941 */ /* 0x000fea0003800200 */
.L_x_23572:
[----:B------:R-:W-:Y:S04]  /*bb70*/  BSSY.RECONVERGENT B3, `(.L_x_23574) ;  /* 0x000000a000037945 */ /* 0x000fe80003800200 */
[----:B------:R-:W-:Y:S05]  /*bb80*/  @!P2 BRA `(.L_x_23575) ;  /* 0x000000000020a947 */ /* 0x000fea0003800000 */
[----:B------:R-:W-:Y:S01]  /*bb90*/  ISETP.GT.AND P1, PT, R5, RZ, PT ;  /* 0x000000ff0500720c */ /* 0x000fe20003f24270 */
[----:B------:R-:W-:-:S04]  /*bba0*/  FFMA.FTZ R5, R207, R7, R184 ;  /* 0x00000007cf057223 */ /* 0x000fc800000100b8 */
[----:B------:R-:W-:-:S04]  /*bbb0*/  FADD.FTZ R5, R209, -R5 ;  /* 0x80000005d1057221 */ /* 0x000fc80000010000 */
[----:B------:R-:W-:-:S05]  /*bbc0*/  FMUL.FTZ R5, R6, R5 ;  /* 0x0000000506057220 */ /* 0x000fca0000410000 */
[----:B------:R-:W-:-:S05]  /*bbd0*/  FSEL R5, R5, RZ, P1 ;  /* 0x000000ff05057208 */ /* 0x000fca0000800000 */
[----:B------:R-:W-:-:S04]  /*bbe0*/  FMUL.FTZ R5, R5, UR12 ;  /* 0x0000000c05057c20 */ /* 0x000fc80008410000 */
[-C--:B------:R-:W-:Y:S01]  /*bbf0*/  FFMA.FTZ R62, R174, R5.reuse, R62 ;  /* 0x00000005ae3e7223 */ /* 0x080fe2000001003e */
[----:B-1-34-:R-:W-:-:S07]  /*bc00*/  FMUL.FTZ R178, R130, R5 ;  /* 0x0000000582b27220 */ /* 0x01afce0000410000 */
.L_x_23575:
[----:B------:R-:W-:Y:S05]  /*bc10*/  BSYNC.RECONVERGENT B3 ;  /* 0x0000000000037941 */ /* 0x000fea0003800200 */
.L_x_23574:
        /* <DEDUP_REMOVED lines=18> */
[----:B------:R-:W-:-:S04]  /*bd40*/  FMUL.FTZ R5, R6, UR12 ;  /* 0x0000000c06057c20 */ /* 0x000fc80008410000 */
[-C--:B------:R-:W-:Y:S01]  /*bd50*/  FFMA.FTZ R63, R175, R5.reuse, R63 ;  /* 0x00000005af3f7223 */ /* 0x080fe2000001003f */
[----:B------:R-:W-:Y:S01]  /*bd60*/  FMUL.FTZ R179, R131, R5 ;  /* 0x0000000583b37220 */ /* 0x000fe20000410000 */
[----:B------:R-:W-:Y:S06]  /*bd70*/  BRA `(.L_x_23568) ;  /* 0x0000000000a87947 */ /* 0x000fec0003800000 */
.L_x_23569:
        /* <DEDUP_REMOVED lines=10> */
.L_x_23577:
[----:B------:R-:W-:Y:S05]  /*be20*/  BSYNC.RECONVERGENT B3 ;  /* 0x0000000000037941 */ /* 0x000fea0003800200 */
.L_x_23576:
        /* <DEDUP_REMOVED lines=10> */
.L_x_23579:
[----:B------:R-:W-:Y:S05]  /*bed0*/  BSYNC.RECONVERGENT B3 ;  /* 0x0000000000037941 */ /* 0x000fea0003800200 */
.L_x_23578:
        /* <DEDUP_REMOVED lines=10> */
.L_x_23581:
[----:B------:R-:W-:Y:S05]  /*bf80*/  BSYNC.RECONVERGENT B3 ;  /* 0x0000000000037941 */ /* 0x000fea0003800200 */
.L_x_23580:
[----:B-----5:R-:W-:Y:S01]  /*bf90*/  ISETP.GT.AND P1, PT, R5, RZ, PT ;  /* 0x000000ff0500720c */ /* 0x020fe20003f24270 */
[----:B------:R-:W-:Y:S01]  /*bfa0*/  FFMA.FTZ R7, R247, R7, R184 ;  /* 0x00000007f7077223 */ /* 0x000fe200000100b8 */
[----:B------:R-:W0:Y:S03]  /*bfb0*/  @P2 LDC R5, c[0x0][0x40c] ;  /* 0x00010300ff052b82 */ /* 0x000e260000000800 */
[----:B------:R-:W-:-:S04]  /*bfc0*/  FADD.FTZ R7, R248, -R7 ;  /* 0x80000007f8077221 */ /* 0x000fc80000010000 */
[----:B------:R-:W-:-:S05]  /*bfd0*/  FMUL.FTZ R7, R6, R7 ;  /* 0x0000000706077220 */ /* 0x000fca0000410000 */
[----:B------:R-:W-:-:S05]  /*bfe0*/  FSEL R7, R7, RZ, P1 ;  /* 0x000000ff07077208 */ /* 0x000fca0000800000 */
[----:B0-----:R-:W-:-:S04]  /*bff0*/  @P2 FMUL.FTZ R5, R7, R5 ;  /* 0x0000000507052220 */ /* 0x001fc80000410000 */
[-C--:B------:R-:W-:Y:S01]  /*c000*/  @P2 FFMA.FTZ R63, R175, R5.reuse, R63 ;  /* 0x00000005af3f2223 */ /* 0x080fe2000001003f */
[----:B-1-34-:R-:W-:-:S07]  /*c010*/  @P2 FMUL.FTZ R179, R131, R5 ;  /* 0x0000000583b32220 */ /* 0x01afce0000410000 */
.L_x_23568:
[----:B------:R-:W-:Y:S05]  /*c020*/  BSYNC.RECONVERGENT B2 ;  /* 0x0000000000027941 */ /* 0x000fea0003800200 */
.L_x_23565:
[----:B------:R-:W1:Y:S02]  /*c030*/  @P0 LDC.64 R6, c[0x0][0x478] ;  /* 0x00011e00ff060b82 */ /* 0x000e640000000a00 */
[----:B-1----:R-:W-:-:S05]  /*c040*/  @P0 IMAD.WIDE.U32 R6, R9, 0x10, R6 ;  /* 0x0000001009060825 */ /* 0x002fca00078e0006 */
[----:B------:R1:W-:Y:S02]  /*c050*/  @P0 STG.E.128 desc[UR6][R6.64], R180 ;  /* 0x000000b406000986 */ /* 0x0003e4000c101d06 */
[----:B-1----:R-:W1:Y:S02]  /*c060*/  @P2 LDC.64 R6, c[0x0][0x468] ;  /* 0x00011a00ff062b82 */ /* 0x002e640000000a00 */
[----:B-1----:R-:W-:-:S05]  /*c070*/  @P2 IMAD.WIDE.U32 R6, R3, 0x10, R6 ;  /* 0x0000001003062825 */ /* 0x002fca00078e0006 */
[----:B------:R1:W-:Y:S02]  /*c080*/  @P2 STG.E.128 desc[UR6][R6.64], R176 ;  /* 0x000000b006002986 */ /* 0x0003e4000c101d06 */
.L_x_23562:
[----:B------:R-:W-:Y:S05]  /*c090*/  BSYNC.RECONVERGENT B1 ;  /* 0x0000000000017941 */ /* 0x000fea0003800200 */
.L_x_23561:
[----:B-1---5:R-:W1:Y:S02]  /*c0a0*/  LDC.64 R6, c[0x0][0x380] ;  /* 0x0000e000ff067b82 */ /* 0x022e640000000a00 */
[----:B-1----:R-:W-:-:S04]  /*c0b0*/  LEA R4, R6, R4, 0x2 ;  /* 0x0000000406047211 */ /* 0x002fc800078e10ff */
[----:B------:R-:W-:-:S13]  /*c0c0*/  ISETP.GE.AND P0, PT, R4, R7, PT ;  /* 0x000000070400720c */ /* 0x000fda0003f06270 */
[----:B------:R-:W-:Y:S05]  /*c0d0*/  @!P0 BRA `(.L_x_23582) ;  /* 0xffffff5000c48947 */ /* 0x000fea000383ffff */
.L_x_23349:
[----:B------:R-:W-:Y:S05]  /*c0e0*/  BSYNC B0 ;  /* 0x0000000000007941 */ /* 0x000fea0003800000 */
.L_x_23348:
        /* <DEDUP_REMOVED lines=12> */
[----:B------:R-:W2:Y:S01]  /*c1b0*/  LDL.LU R191, [R1+0x30] ;  /* 0x0000300001bf7983 */ /* 0x000ea20000300800 */
[----:B------:R-:W1:Y:S01]  /*c1c0*/  S2R R184, SR_TID.X ;  /* 0x0000000000b87919 */ /* 0x000e620000002100 */
[----:B------:R-:W-:-:S02]  /*c1d0*/  MOV R2, 0x400 ;  /* 0x0000040000027802 */ /* 0x000fc40000000f00 */
[----:B-1----:R-:W-:Y:S02]  /*c1e0*/  SHF.R.U32.HI R0, RZ, 0x5, R184 ;  /* 0x00000005ff007819 */ /* 0x002fe400000116b8 */
[----:B---34-:R-:W-:Y:S02]  /*c1f0*/  MOV R176, R9 ;  /* 0x0000000900b07202 */ /* 0x018fe40000000f00 */
[----:B------:R-:W-:Y:S02]  /*c200*/  MOV R177, R7 ;  /* 0x0000000700b17202 */ /* 0x000fe40000000f00 */
[----:B------:R-:W-:Y:S02]  /*c210*/  MOV R178, R6 ;  /* 0x0000000600b27202 */ /* 0x000fe40000000f00 */
[----:B------:R-:W-:Y:S02]  /*c220*/  MOV R179, R3 ;  /* 0x0000000300b37202 */ /* 0x000fe40000000f00 */
[----:B------:R-:W1:Y:S01]  /*c230*/  S2R R3, SR_CgaCtaId ;  /* 0x0000000000037919 */ /* 0x000e620000008800 */
[----:B------:R-:W-:Y:S01]  /*c240*/  IMAD R0, R0, 0x140, R5 ;  /* 0x0000014000007824 */ /* 0x000fe200078e0205 */
[----:B-1----:R-:W-:-:S04]  /*c250*/  LEA R3, R3, R2, 0x18 ;  /* 0x0000000203037211 */ /* 0x002fc800078ec0ff */
[----:B------:R-:W-:-:S05]  /*c260*/  LEA R33, R0, R3, 0x4 ;  /* 0x0000000300217211 */ /* 0x000fca00078e20ff */
[----:B--2---:R1:W-:Y:S04]  /*c270*/  STS.128 [R33+0x400], R188 ;  /* 0x000400bc21007388 */ /* 0x0043e80000000c00 */
[----:B------:R2:W-:Y:S04]  /*c280*/  STS.128 [R33+0x200], R180 ;  /* 0x000200b421007388 */ /* 0x0005e80000000c00 */
[----:B------:R3:W-:Y:S04]  /*c290*/  STS.128 [R33], R176 ;  /* 0x000000b021007388 */ /* 0x0007e80000000c00 */
[----:B-1----:R-:W4:Y:S04]  /*c2a0*/  LDL.LU R188, [R1+0x54] ;  /* 0x0000540001bc7983 */ /* 0x002f280000300800 */
[----:B------:R-:W4:Y:S04]  /*c2b0*/  LDL.LU R189, [R1+0x58] ;  /* 0x0000580001bd7983 */ /* 0x000f280000300800 */
[----:B------:R-:W4:Y:S04]  /*c2c0*/  LDL.LU R190, [R1+0x5c] ;  /* 0x00005c0001be7983 */ /* 0x000f280000300800 */
[----:B------:R-:W4:Y:S04]  /*c2d0*/  LDL.LU R191, [R1+0x60] ;  /* 0x0000600001bf7983 */ /* 0x000f280000300800 */
[----:B--2---:R-:W2:Y:S04]  /*c2e0*/  LDL.LU R180, [R1+0x64] ;  /* 0x0000640001b47983 */ /* 0x004ea80000300800 */
[----:B------:R-:W2:Y:S04]  /*c2f0*/  LDL.LU R181, [R1+0x68] ;  /* 0x0000680001b57983 */ /* 0x000ea80000300800 */
[----:B------:R-:W2:Y:S04]  /*c300*/  LDL.LU R182, [R1+0x6c] ;  /* 0x00006c0001b67983 */ /* 0x000ea80000300800 */
[----:B------:R-:W2:Y:S04]  /*c310*/  LDL.LU R183, [R1+0x70] ;  /* 0x0000700001b77983 */ /* 0x000ea80000300800 */
[----:B---3--:R-:W3:Y:S04]  /*c320*/  LDL.LU R176, [R1+0x74] ;  /* 0x0000740001b07983 */ /* 0x008ee80000300800 */
        /* <DEDUP_REMOVED lines=150> */
[----:B------:R-:W-:Y:S01]  /*cc90*/  FADD.FTZ R34, RZ, R34 ;  /* 0x00000022ff227221 */ /* 0x000fe20000010000 */
[----:B------:R-:W-:-:S06]  /*cca0*/  FADD.FTZ R36, R36, R39 ;  /* 0x0000002724247221 */ /* 0x000fcc0000010000 */
[----:B------:R-:W4:Y:S01]  /*ccb0*/  S2UR UR13, SR_CTAID.X ;  /* 0x00000000000d79c3 */ /* 0x000f220000002500 */
[----:B------:R-:W-:-:S07]  /*ccc0*/  FADD.FTZ R34, R34, R37 ;  /* 0x0000002522227221 */ /* 0x000fce0000010000 */
[----:B---3--:R-:W4:Y:S01]  /*ccd0*/  LDC R63, c[0x0][0x388] ;  /* 0x0000e200ff3f7b82 */ /* 0x008f220000000800 */
[----:B------:R-:W3:Y:S04]  /*cce0*/  LDS R88, [R0+0x400] ;  /* 0x0004000000587984 */ /* 0x000ee80000000800 */
        /* <DEDUP_REMOVED lines=13> */
[----:B0-----:R-:W-:Y:S01]  /*cdc0*/  FADD.FTZ R52, RZ, R52 ;  /* 0x00000034ff347221 */ /* 0x001fe20000010000 */
[----:B----4-:R-:W-:Y:S01]  /*cdd0*/  IMAD R63, R63, UR13, RZ ;  /* 0x0000000d3f3f7c24 */ /* 0x010fe2000f8e02ff */
        /* <DEDUP_REMOVED lines=9> */
[----:B---3--:R-:W-:Y:S01]  /*ce70*/  FADD.FTZ R88, RZ, R88 ;  /* 0x00000058ff587221 */ /* 0x008fe20000010000 */
        /* <DEDUP_REMOVED lines=52> */
.L_x_23584:
[----:B------:R-:W-:Y:S05]  /*d1c0*/  BSYNC.RECONVERGENT B0 ;  /* 0x0000000000007941 */ /* 0x000fea0003800200 */
.L_x_23583:
        /* <DEDUP_REMOVED lines=17> */
.L_x_23586:
[----:B------:R-:W-:Y:S05]  /*d2e0*/  BSYNC.RECONVERGENT B0 ;  /* 0x0000000000007941 */ /* 0x000fea0003800200 */
.L_x_23585:
        /* <DEDUP_REMOVED lines=17> */
.L_x_23588:
[----:B------:R-:W-:Y:S05]  /*d400*/  BSYNC.RECONVERGENT B0 ;  /* 0x0000000000007941 */ /* 0x000fea0003800200 */
.L_x_23587:
        /* <DEDUP_REMOVED lines=134> */
.L_x_23590:
[----:B------:R-:W-:Y:S05]  /*dc70*/  BSYNC.RECONVERGENT B0 ;  /* 0x0000000000007941 */ /* 0x000fea0003800200 */
.L_x_23589:
        /* <DEDUP_REMOVED lines=17> */
.L_x_23592:
[----:B------:R-:W-:Y:S05]  /*dd90*/  BSYNC.RECONVERGENT B0 ;  /* 0x0000000000007941 */ /* 0x000fea0003800200 */
.L_x_23591:
        /* <DEDUP_REMOVED lines=17> */
.L_x_23594:
[----:B------:R-:W-:Y:S05]  /*deb0*/  BSYNC.RECONVERGENT B0 ;  /* 0x0000000000007941 */ /* 0x000fea0003800200 */
.L_x_23593:
        /* <DEDUP_REMOVED lines=17> */
.L_x_23596:
[----:B------:R-:W-:Y:S05]  /*dfd0*/  BSYNC.RECONVERGENT B0 ;  /* 0x0000000000007941 */ /* 0x000fea0003800200 */
.L_x_23595:
        /* <DEDUP_REMOVED lines=17> */
.L_x_23598:
[----:B------:R-:W-:Y:S05]  /*e0f0*/  BSYNC.RECONVERGENT B0 ;  /* 0x0000000000007941 */ /* 0x000fea0003800200 */
.L_x_23597:
        /* <DEDUP_REMOVED lines=17> */
.L_x_23600:
[----:B------:R-:W-:Y:S05]  /*e210*/  BSYNC.RECONVERGENT B0 ;  /* 0x0000000000007941 */ /* 0x000fea0003800200 */
.L_x_23599:
        /* <DEDUP_REMOVED lines=11> */
.L_x_23371:
[----:B------:R-:W-:Y:S01]  /*e2d0*/  HFMA2 R23, -RZ, RZ, 0, 5.9604644775390625e-08 ;  /* 0x00000001ff177431 */ /* 0x000fe200000001ff */
[----:B------:R-:W-:Y:S01]  /*e2e0*/  BSSY B1, `(.L_x_23601) ;  /* 0x0000006000017945 */ /* 0x000fe20003800000 */
[----:B----4-:R-:W-:Y:S02]  /*e2f0*/  MOV R22, 0x1f ;  /* 0x0000001f00167802 */ /* 0x010fe40000000f00 */
[----:B------:R-:W-:-:S07]  /*e300*/  MOV R7, 0xffffffff ;  /* 0xffffffff00077802 */ /* 0x000fce0000000f00 */
[----:B012--5:R-:W-:Y:S05]  /*e310*/  WARPSYNC.COLLECTIVE R7, `(.L_x_23602) ;  /* 0x0000000007087348 */ /* 0x027fea0003c00000 */
[----:B------:R3:W4:Y:S02]  /*e320*/  SHFL.BFLY P0, R185, R9, R23, R22 ;  /* 0x0c00001709b97389 */ /* 0x0007240000000016 */
[----:B012345:R-:W-:Y:S05]  /*e330*/  ENDCOLLECTIVE ;  /* 0x000000000000791b */ /* 0x03ffea0003800000 */
.L_x_23602:
[----:B------:R-:W-:Y:S05]  /*e340*/  BSYNC B1 ;  /* 0x0000000000017941 */ /* 0x000fea0003800000 */
.L_x_23601:
        /* <DEDUP_REMOVED lines=9> */
.L_x_23603:
        /* <DEDUP_REMOVED lines=8> */
.L_x_23604:
[----:B------:R-:W-:Y:S02]  /*e460*/  MOV R9, R3 ;  /* 0x0000000300097202 */ /* 0x000fe40000000f00 */
[----:B------:R-:W-:-:S05]  /*e470*/  MOV R7, R185 ;  /* 0x000000b900077202 */ /* 0x000fca0000000f00 */
[----:B------:R-:W-:Y:S01]  /*e480*/  FADD.FTZ R184, R184, R7 ;  /* 0x00000007b8b87221 */ /* 0x000fe20000010000 */
[----:B------:R-:W-:-:S07]  /*e490*/  MOV R7, 0xffffffff ;  /* 0xffffffff00077802 */ /* 0x000fce0000000f00 */
[----:B------:R-:W-:Y:S05]  /*e4a0*/  WARPSYNC.COLLECTIVE R7, `(.L_x_23605) ;  /* 0x0000000007087348 */ /* 0x000fea0003c00000 */
[----:B------:R0:W1:Y:S02]  /*e4b0*/  SHFL.BFLY P0, R185, R9, R23, R22 ;  /* 0x0c00001709b97389 */ /* 0x0000640000000016 */
[----:B01----:R-:W-:Y:S05]  /*e4c0*/  ENDCOLLECTIVE ;  /* 0x000000000000791b */ /* 0x003fea0003800000 */
.L_x_23605:
        /* <DEDUP_REMOVED lines=8> */
.L_x_23606:
[----:B------:R-:W-:Y:S02]  /*e550*/  MOV R9, R3 ;  /* 0x0000000300097202 */ /* 0x000fe40000000f00 */
[----:B------:R-:W-:-:S05]  /*e560*/  MOV R7, R185 ;  /* 0x000000b900077202 */ /* 0x000fca0000000f00 */
[----:B------:R-:W-:Y:S01]  /*e570*/  FADD.FTZ R184, R184, R7 ;  /* 0x00000007b8b87221 */ /* 0x000fe20000010000 */
[----:B------:R-:W-:-:S07]  /*e580*/  MOV R7, 0xffffffff ;  /* 0xffffffff00077802 */ /* 0x000fce0000000f00 */
[----:B------:R-:W-:Y:S05]  /*e590*/  WARPSYNC.COLLECTIVE R7, `(.L_x_23607) ;  /* 0x0000000007087348 */ /* 0x000fea0003c00000 */
[----:B------:R0:W1:Y:S02]  /*e5a0*/  SHFL.BFLY P0, R185, R9, R23, R22 ;  /* 0x0c00001709b97389 */ /* 0x0000640000000016 */
[----:B01----:R-:W-:Y:S05]  /*e5b0*/  ENDCOLLECTIVE ;  /* 0x000000000000791b */ /* 0x003fea0003800000 */
.L_x_23607:
        /* <DEDUP_REMOVED lines=8> */
.L_x_23608:
[----:B------:R-:W-:Y:S02]  /*e640*/  MOV R9, R3 ;  /* 0x0000000300097202 */ /* 0x000fe40000000f00 */
[----:B------:R-:W-:-:S05]  /*e650*/  MOV R7, R185 ;  /* 0x000000b900077202 */ /* 0x000fca0000000f00 */
[----:B------:R-:W-:Y:S01]  /*e660*/  FADD.FTZ R184, R184, R7 ;  /* 0x00000007b8b87221 */ /* 0x000fe20000010000 */
[----:B------:R-:W-:-:S07]  /*e670*/  MOV R7, 0xffffffff ;  /* 0xffffffff00077802 */ /* 0x000fce0000000f00 */
[----:B------:R-:W-:Y:S05]  /*e680*/  WARPSYNC.COLLECTIVE R7, `(.L_x_23609) ;  /* 0x0000000007087348 */ /* 0x000fea0003c00000 */
[----:B------:R0:W1:Y:S02]  /*e690*/  SHFL.BFLY P0, R185, R9, R23, R22 ;  /* 0x0c00001709b97389 */ /* 0x0000640000000016 */
[----:B01----:R-:W-:Y:S05]  /*e6a0*/  ENDCOLLECTIVE ;  /* 0x000000000000791b */ /* 0x003fea0003800000 */
.L_x_23609:
        /* <DEDUP_REMOVED lines=8> */
.L_x_23610:
[----:B------:R-:W-:Y:S02]  /*e730*/  MOV R9, R3 ;  /* 0x0000000300097202 */ /* 0x000fe40000000f00 */
[----:B------:R-:W-:-:S07]  /*e740*/  MOV R186, R185 ;  /* 0x000000b900ba7202 */ /* 0x000fce0000000f00 */
[----:B------:R-:W-:Y:S05]  /*e750*/  WARPSYNC.COLLECTIVE R7, `(.L_x_23611) ;  /* 0x0000000007087348 */ /* 0x000fea0003c00000 */
[----:B------:R0:W1:Y:S02]  /*e760*/  SHFL.BFLY P0, R185, R9, R23, R22 ;  /* 0x0c00001709b97389 */ /* 0x0000640000000016 */
[----:B01----:R-:W-:Y:S05]  /*e770*/  ENDCOLLECTIVE ;  /* 0x000000000000791b */ /* 0x003fea0003800000 */
.L_x_23611:
[----:B------:R-:W-:Y:S01]  /*e780*/  MOV R7, R185 ;  /* 0x000000b900077202 */ /* 0x000fe20000000f00 */
[----:B------:R-:W-:Y:S06]  /*e790*/  BRA `(.L_x_23612) ;  /* 0xffffff5800b47947 */ /* 0x000fec000383ffff */
.L_x_23613:
        /* <DEDUP_REMOVED lines=14> */
.L_x_25538:


//--------------------- .text._ZN10layer_norm13ln_bwd_kernelINS_13Kernel_traitsIfffffjLj1280ELj1ELj4ELj1ELj16ENS_18Kernel_traits_baseILj1280EfffffjLj128EEEEELb0ELb1ELb1ELb1EEEvNS_9BwdParamsE --------------------------
	.section	.text._ZN10layer_norm13ln_bwd_kernelINS_13Kernel_traitsIfffffjLj1280ELj1ELj4ELj1ELj16ENS_18Kernel_traits_baseILj1280EfffffjLj128EEEEELb0ELb1ELb1ELb1EEEvNS_9BwdParamsE,"ax",@progbits
	.align	128
        .global         _ZN10layer_norm13ln_bwd_kernelINS_13Kernel_traitsIfffffjLj1280ELj1ELj4ELj1ELj16ENS_18Kernel_traits_baseILj1280EfffffjLj128EEEEELb0ELb1ELb1ELb1EEEvNS_9BwdParamsE
        .type           _ZN10layer_norm13ln_bwd_kernelINS_13Kernel_traitsIfffffjLj1280ELj1ELj4ELj1ELj16ENS_18Kernel_traits_baseILj1280EfffffjLj128EEEEELb0ELb1ELb1ELb1EEEvNS_9BwdParamsE,@function
        .size           _ZN10layer_norm13ln_bwd_kernelINS_13Kernel_traitsIfffffjLj1280ELj1ELj4ELj1ELj16ENS_18Kernel_traits_baseILj1280EfffffjLj128EEEEELb0ELb1ELb1ELb1EEEvNS_9BwdParamsE,(.L_x_25539 - _ZN10layer_norm13ln_bwd_kernelINS_13Kernel_traitsIfffffjLj1280ELj1ELj4ELj1ELj16ENS_18Kernel_traits_baseILj1280EfffffjLj128EEEEELb0ELb1ELb1ELb1EEEvNS_9BwdParamsE)
        .other          _ZN10layer_norm13ln_bwd_kernelINS_13Kernel_traitsIfffffjLj1280ELj1ELj4ELj1ELj16ENS_18Kernel_traits_baseILj1280EfffffjLj128EEEEELb0ELb1ELb1ELb1EEEvNS_9BwdParamsE,@"STO_CUDA_ENTRY STV_DEFAULT"
_ZN10layer_norm13ln_bwd_kernelINS_13Kernel_traitsIfffffjLj1280ELj1ELj4ELj1ELj16ENS_18Kernel_traits_baseILj1280EfffffjLj128EEEEELb0ELb1ELb1ELb1EEEvNS_9BwdParamsE:
.text._ZN10layer_norm13ln_bwd_kernelINS_13Kernel_traitsIfffffjLj1280ELj1ELj4ELj1ELj16ENS_18Kernel_traits_baseILj1280EfffffjLj128EEEEELb0ELb1ELb1ELb1EEEvNS_9BwdParamsE:
        /* <DEDUP_REMOVED lines=149> */
.L_x_23808:
[----:B-1----:R1:W-:Y:S01]  /*0950*/  STL.64 [R1+0x180], R6 ;  /* 0x0001800601007387 */ /* 0x0023e20000100a00 */
[----:B--2---:R-:W2:Y:S03]  /*0960*/  LDC.64 R2, c[0x0][0x3f8] ;  /* 0x0000fe00ff027b82 */ /* 0x004ea60000000a00 */
[----:B0-----:R0:W-:Y:S05]  /*0970*/  STL.64 [R1+0x178], R4 ;  /* 0x0001780401007387 */ /* 0x0011ea0000100a00 */
[----:B-1----:R-:W1:Y:S08]  /*0980*/  LDC.64 R6, c[0x0][0x3c8] ;  /* 0x0000f200ff067b82 */ /* 0x002e700000000a00 */
[----:B0-----:R-:W0:Y:S01]  /*0990*/  LDC.64 R4, c[0x0][0x3f0] ;  /* 0x0000fc00ff047b82 */ /* 0x001e220000000a00 */
[----:B--2---:R-:W-:-:S06]  /*09a0*/  IMAD.WIDE R2, R248, 0x4, R2 ;  /* 0x00000004f8027825 */ /* 0x004fcc00078e0202 */
[----:B------:R-:W2:Y:S01]  /*09b0*/  LDG.E R3, desc[UR6][R2.64] ;  /* 0x0000000602037981 */ /* 0x000ea2000c1e1900 */
[----:B-1----:R-:W-:-:S05]  /*09c0*/  IMAD.WIDE R6, R248, 0x4, R6 ;  /* 0x00000004f8067825 */ /* 0x002fca00078e0206 */
[----:B-----5:R1:W5:Y:S01]  /*09d0*/  LDG.E R2, desc[UR6][R6.64] ;  /* 0x0000000606027981 */ /* 0x020362000c1e1900 */
[----:B0-----:R-:W-:-:S05]  /*09e0*/  IMAD.WIDE R4, R248, 0x4, R4 ;  /* 0x00000004f8047825 */ /* 0x001fca00078e0204 */
[----:B---3--:R-:W3:Y:S04]  /*09f0*/  LDG.E R207, desc[UR6][R4.64] ;  /* 0x0000000604cf7981 */ /* 0x008ee8000c1e1900 */
[----:B------:R1:W5:Y:S04]  /*0a00*/  LDL.LU.64 R6, [R1+0x180] ;  /* 0x0001800001067983 */ /* 0x0003680000300a00 */
[----:B------:R1:W5:Y:S01]  /*0a10*/  LDL.LU.64 R4, [R1+0x178] ;  /* 0x0001780001047983 */ /* 0x0003620000300a00 */
[----:B------:R-:W-:Y:S01]  /*0a20*/  BSSY.RECONVERGENT B1, `(.L_x_23616) ;  /* 0x000025e000017945 */ /* 0x000fe20003800200 */
[----:B------:R-:W-:-:S02]  /*0a30*/  MOV R250, RZ ;  /* 0x000000ff00fa7202 */ /* 0x000fc40000000f00 */
[----:B------:R-:W-:Y:S02]  /*0a40*/  MOV R252, RZ ;  /* 0x000000ff00fc7202 */ /* 0x000fe40000000f00 */
[----:B--2---:R-:W-:Y:S01]  /*0a50*/  ISETP.GE.AND P2, PT, R3, 0x1, PT ;  /* 0x000000010300780c */ /* 0x004fe20003f46270 */
[----:B---3--:R1:W-:-:S12]  /*0a60*/  STL [R1+0x14], R207 ;  /* 0x000014cf01007387 */ /* 0x0083d80000100800 */
[----:B----4-:R-:W-:Y:S05]  /*0a70*/  @!P2 BRA `(.L_x_23617) ;  /* 0x00000020009ca947 */ /* 0x010fea0003800000 */
[----:B------:R-:W0:Y:S01]  /*0a80*/  S2R R173, SR_TID.X ;  /* 0x0000000000ad7919 */ /* 0x000e220000002100 */
        /* <DEDUP_REMOVED lines=8> */
[----:B------:R-:W-:Y:S01]  /*0b10*/  STL [R1+0x194], R51 ;  /* 0x0001943301007387 */ /* 0x000fe20000100800 */
[----:B------:R-:W-:-:S03]  /*0b20*/  MOV R192, UR18 ;  /* 0x0000001200c07c02 */ /* 0x000fc60008000f00 */
[----:B------:R1:W-:Y:S04]  /*0b30*/  STL [R1+0x190], R50 ;  /* 0x0001903201007387 */ /* 0x0003e80000100800 */
[----:B------:R-:W-:Y:S01]  /*0b40*/  STL [R1+0x18c], R49 ;  /* 0x00018c3101007387 */ /* 0x000fe20000100800 */
[----:B--2---:R-:W-:-:S03]  /*0b50*/  IMAD.WIDE R168, R248, 0x4, R170 ;  /* 0x00000004f8a87825 */ /* 0x004fc600078e02aa */
[----:B------:R-:W-:Y:S01]  /*0b60*/  STL [R1+0x188], R48 ;  /* 0x0001883001007387 */ /* 0x000fe20000100800 */
[----:B0-----:R-:W-:-:S03]  /*0b70*/  LOP3.LUT R173, R173, 0x1f, RZ, 0xc0, !PT ;  /* 0x0000001fadad7812 */ /* 0x001fc600078ec0ff */
[----:B---3--:R-:W2:Y:S01]  /*0b80*/  LDG.E R54, desc[UR6][R168.64] ;  /* 0x00000006a8367981 */ /* 0x008ea2000c1e1900 */
[----:B------:R-:W-:Y:S01]  /*0b90*/  ISETP.NE.U32.AND P0, PT, R192, RZ, PT ;  /* 0x000000ffc000720c */ /* 0x000fe20003f05070 */
[----:B-1----:R-:W0:Y:S01]  /*0ba0*/  LDC.64 R50, c[0x0][0x428] ;  /* 0x00010a00ff327b82 */ /* 0x002e220000000a00 */
[----:B------:R-:W-:Y:S01]  /*0bb0*/  LEA.HI.SX32 R204, R0, R173, 0x1e ;  /* 0x000000ad00cc7211 */ /* 0x000fe200078ff2ff */
[----:B------:R-:W-:Y:S04]  /*0bc0*/  STL [R1+0x184], R47 ;  /* 0x0001842f01007387 */ /* 0x000fe80000100800 */
[----:B----4-:R-:W-:Y:S01]  /*0bd0*/  IMAD.WIDE.U32 R170, R204, 0x10, R174 ;  /* 0x00000010ccaa7825 */ /* 0x010fe200078e00ae */
[----:B------:R-:W-:Y:S04]  /*0be0*/  STL [R1+0x180], R46 ;  /* 0x0001802e01007387 */ /* 0x000fe80000100800 */
[----:B------:R-:W3:Y:S04]  /*0bf0*/  LDG.E.128 R208, desc[UR6][R170.64] ;  /* 0x00000006aad07981 */ /* 0x000ee8000c1e1d00 */
[----:B------:R-:W-:Y:S04]  /*0c00*/  STL [R1+0x17c], R45 ;  /* 0x00017c2d01007387 */ /* 0x000fe80000100800 */
[----:B------:R1:W-:Y:S02]  /*0c10*/  STL [R1+0x178], R44 ;  /* 0x0001782c01007387 */ /* 0x0003e40000100800 */
[----:B-1----:R-:W-:-:S04]  /*0c20*/  MOV R44, UR19 ;  /* 0x00000013002c7c02 */ /* 0x002fc80008000f00 */
[----:B------:R-:W-:-:S13]  /*0c30*/  ISETP.NE.AND.EX P0, PT, R44, RZ, PT, P0 ;  /* 0x000000ff2c00720c */ /* 0x000fda0003f05300 */
[----:B------:R-:W1:Y:S01]  /*0c40*/  @P0 LDC.64 R200, c[0x0][0x438] ;  /* 0x00010e00ffc80b82 */ /* 0x000e620000000a00 */
[C---:B------:R-:W-:Y:S02]  /*0c50*/  IADD3 R203, PT, PT, R204.reuse, 0x20, RZ ;  /* 0x00000020cccb7810 */ /* 0x040fe40007ffe0ff */
[C---:B------:R-:W-:Y:S02]  /*0c60*/  IADD3 R202, PT, PT, R204.reuse, 0x40, RZ ;  /* 0x00000040ccca7810 */ /* 0x040fe40007ffe0ff */
[C---:B------:R-:W-:Y:S02]  /*0c70*/  IADD3 R206, PT, PT, R204.reuse, 0x60, RZ ;  /* 0x00000060ccce7810 */ /* 0x040fe40007ffe0ff */
[C---:B------:R-:W-:Y:S01]  /*0c80*/  IADD3 R207, PT, PT, R204.reuse, 0x80, RZ ;  /* 0x00000080cccf7810 */ /* 0x040fe20007ffe0ff */
[----:B------:R-:W4:Y:S01]  /*0c90*/  @P0 LDC.64 R196, c[0x0][0x438] ;  /* 0x00010e00ffc40b82 */ /* 0x000f220000000a00 */
[C---:B------:R-:W-:Y:S02]  /*0ca0*/  IADD3 R249, PT, PT, R204.reuse, 0xa0, RZ ;  /* 0x000000a0ccf97810 */ /* 0x040fe40007ffe0ff */
[----:B------:R-:W-:-:S02]  /*0cb0*/  IADD3 R250, PT, PT, R204, 0xc0, RZ ;  /* 0x000000c0ccfa7810 */ /* 0x000fc40007ffe0ff */
[C---:B------:R-:W-:Y:S02]  /*0cc0*/  IADD3 R252, PT, PT, R204.reuse, 0xe0, RZ ;  /* 0x000000e0ccfc7810 */ /* 0x040fe40007ffe0ff */
[C---:B------:R-:W-:Y:S02]  /*0cd0*/  IADD3 R52, PT, PT, R204.reuse, 0x100, RZ ;  /* 0x00000100cc347810 */ /* 0x040fe40007ffe0ff */
[C---:B------:R-:W-:Y:S02]  /*0ce0*/  IADD3 R53, PT, PT, R204.reuse, 0x120, RZ ;  /* 0x00000120cc357810 */ /* 0x040fe40007ffe0ff */
[----:B------:R-:W-:Y:S01]  /*0cf0*/  IADD3 R0, PT, PT, R3, -0x1, RZ ;  /* 0xffffffff03007810 */ /* 0x000fe20007ffe0ff */
[----:B------:R-:W-:Y:S01]  /*0d00*/  STL [R1+0xc], R192 ;  /* 0x00000cc001007387 */ /* 0x000fe20000100800 */
[----:B------:R-:W-:Y:S01]  /*0d10*/  ISETP.NE.AND P1, PT, RZ, UR8, PT ;  /* 0x00000008ff007c0c */ /* 0x000fe2000bf25270 */
[----:B------:R-:W3:Y:S01]  /*0d20*/  @P0 LDC.64 R198, c[0x0][0x438] ;  /* 0x00010e00ffc60b82 */ /* 0x000ee20000000a00 */
[----:B-1----:R-:W-:-:S05]  /*0d30*/  @P0 IMAD.WIDE.U32 R200, R204, 0x10, R200 ;  /* 0x00000010ccc80825 */ /* 0x002fca00078e00c8 */
[----:B------:R1:W5:Y:S02]  /*0d40*/  @P0 LDG.E.128 R40, desc[UR6][R200.64] ;  /* 0x00000006c8280981 */ /* 0x000364000c1e1d00 */
[----:B------:R-:W0:Y:S08]  /*0d50*/  @P0 LDC.64 R204, c[0x0][0x438] ;  /* 0x00010e00ffcc0b82 */ /* 0x000e300000000a00 */
[----:B-1----:R-:W1:Y:S01]  /*0d60*/  @P0 LDC.64 R200, c[0x0][0x438] ;  /* 0x00010e00ffc80b82 */ /* 0x002e620000000a00 */
[----:B------:R-:W-:-:S04]  /*0d70*/  IMAD.WIDE.U32 R168, R203, 0x10, R174 ;  /* 0x00000010cba87825 */ /* 0x000fc800078e00ae */
[----:B------:R-:W-:Y:S01]  /*0d80*/  IMAD.WIDE.U32 R170, R202, 0x10, R174 ;  /* 0x00000010caaa7825 */ /* 0x000fe200078e00ae */
[----:B------:R4:W3:Y:S04]  /*0d90*/  LDG.E.128 R212, desc[UR6][R168.64] ;  /* 0x00000006a8d47981 */ /* 0x0008e8000c1e1d00 */
[----:B------:R4:W3:Y:S01]  /*0da0*/  LDG.E.128 R216, desc[UR6][R170.64] ;  /* 0x00000006aad87981 */ /* 0x0008e2000c1e1d00 */
[----:B0-----:R-:W-:-:S04]  /*0db0*/  @P0 IMAD.WIDE.U32 R204, R206, 0x10, R204 ;  /* 0x00000010cecc0825 */ /* 0x001fc800078e00cc */
[--C-:B----4-:R-:W-:Y:S01]  /*0dc0*/  IMAD.WIDE.U32 R168, R206, 0x10, R174.reuse ;  /* 0x00000010cea87825 */ /* 0x110fe200078e00ae */
[----:B------:R-:W5:Y:S03]  /*0dd0*/  @P0 LDG.E.128 R28, desc[UR6][R204.64] ;  /* 0x00000006cc1c0981 */ /* 0x000f66000c1e1d00 */
[C---:B------:R-:W-:Y:S01]  /*0de0*/  IMAD.WIDE.U32 R170, R207.reuse, 0x10, R174 ;  /* 0x00000010cfaa7825 */ /* 0x040fe200078e00ae */
[----:B------:R0:W4:Y:S03]  /*0df0*/  LDG.E.128 R220, desc[UR6][R168.64] ;  /* 0x00000006a8dc7981 */ /* 0x000126000c1e1d00 */
[----:B-1----:R-:W-:-:S04]  /*0e00*/  @P0 IMAD.WIDE.U32 R200, R207, 0x10, R200 ;  /* 0x00000010cfc80825 */ /* 0x002fc800078e00c8 */
[----:B------:R-:W-:Y:S01]  /*0e10*/  IMAD R0, R0, UR9, RZ ;  /* 0x0000000900007c24 */ /* 0x000fe2000f8e02ff */
[----:B------:R-:W1:Y:S01]  /*0e20*/  @P0 LDC.64 R206, c[0x0][0x438] ;  /* 0x00010e00ffce0b82 */ /* 0x000e620000000a00 */
[----:B------:R0:W-:Y:S02]  /*0e30*/  STL [R1+0x10], R44 ;  /* 0x0000102c01007387 */ /* 0x0001e40000100800 */
[----:B0-----:R-:W-:-:S05]  /*0e40*/  IMAD.WIDE.U32 R168, R249, 0x10, R174 ;  /* 0x00000010f9a87825 */ /* 0x001fca00078e00ae */
[----:B------:R-:W0:Y:S01]  /*0e50*/  @P0 LDC.64 R204, c[0x0][0x438] ;  /* 0x00010e00ffcc0b82 */ /* 0x000e220000000a00 */
[----:B------:R1:W4:Y:S01]  /*0e60*/  LDG.E.128 R228, desc[UR6][R168.64] ;  /* 0x00000006a8e47981 */ /* 0x000322000c1e1d00 */
[----:B------:R-:W-:Y:S01]  /*0e70*/  SHF.R.S32.HI R172, RZ, 0x1f, R0 ;  /* 0x0000001fffac7819 */ /* 0x000fe20000011400 */
[----:B------:R-:W-:Y:S02]  /*0e80*/  @P0 IMAD.WIDE.U32 R196, R203, 0x10, R196 ;  /* 0x00000010cbc40825 */ /* 0x000fe400078e00c4 */
[----:B------:R-:W5:Y:S03]  /*0e90*/  @P0 LDG.E.128 R24, desc[UR6][R200.64] ;  /* 0x00000006c8180981 */ /* 0x000f66000c1e1d00 */
[----:B------:R-:W0:Y:S01]  /*0ea0*/  @P0 LDC.64 R44, c[0x0][0x438] ;  /* 0x00010e00ff2c0b82 */ /* 0x000e220000000a00 */
[----:B------:R-:W4:Y:S01]  /*0eb0*/  LDG.E.128 R224, desc[UR6][R170.64] ;  /* 0x00000006aae07981 */ /* 0x000f22000c1e1d00 */
[----:B-1----:R-:W-:Y:S01]  /*0ec0*/  IMAD.WIDE.U32 R168, R252, 0x10, R174 ;  /* 0x00000010fca87825 */ /* 0x002fe200078e00ae */
[----:B------:R-:W-:-:S02]  /*0ed0*/  LEA.HI R0, R172, R0, RZ, 0x2 ;  /* 0x00000000ac007211 */ /* 0x000fc400078f10ff */
[----:B------:R-:W5:Y:S04]  /*0ee0*/  @P0 LDG.E.128 R36, desc[UR6][R196.64] ;  /* 0x00000006c4240981 */ /* 0x000f68000c1e1d00 */
[----:B------:R1:W4:Y:S01]  /*0ef0*/  LDG.E.128 R236, desc[UR6][R168.64] ;  /* 0x00000006a8ec7981 */ /* 0x000322000c1e1d00 */
[----:B------:R-:W-:Y:S01]  /*0f00*/  LEA.HI.SX32 R0, R0, R173, 0x1e ;  /* 0x000000ad00007211 */ /* 0x000fe200078ff2ff */
[----:B-1----:R-:W-:-:S03]  /*0f10*/  IMAD.WIDE.U32 R168, R53, 0x10, R174 ;  /* 0x0000001035a87825 */ /* 0x002fc600078e00ae */
[C---:B------:R-:W-:Y:S02]  /*0f20*/  IADD3 R172, PT, PT, R0.reuse, 0x20, RZ ;  /* 0x0000002000ac7810 */ /* 0x040fe40007ffe0ff */
[C---:B------:R-:W-:Y:S01]  /*0f30*/  IADD3 R176, PT, PT, R0.reuse, 0x40, RZ ;  /* 0x0000004000b07810 */ /* 0x040fe20007ffe0ff */
[----:B------:R1:W4:Y:S01]  /*0f40*/  LDG.E.128 R244, desc[UR6][R168.64] ;  /* 0x00000006a8f47981 */ /* 0x000322000c1e1d00 */
[C---:B------:R-:W-:Y:S02]  /*0f50*/  IADD3 R180, PT, PT, R0.reuse, 0x60, RZ ;  /* 0x0000006000b47810 */ /* 0x040fe40007ffe0ff */
[C---:B------:R-:W-:Y:S02]  /*0f60*/  IADD3 R184, PT, PT, R0.reuse, 0x80, RZ ;  /* 0x0000008000b87810 */ /* 0x040fe40007ffe0ff */
[C---:B------:R-:W-:Y:S02]  /*0f70*/  IADD3 R188, PT, PT, R0.reuse, 0xa0, RZ ;  /* 0x000000a000bc7810 */ /* 0x040fe40007ffe0ff */
[----:B------:R-:W-:-:S02]  /*0f80*/  IADD3 R192, PT, PT, R0, 0xc0, RZ ;  /* 0x000000c000c07810 */ /* 0x000fc40007ffe0ff */
[C---:B------:R-:W-:Y:S01]  /*0f90*/  IADD3 R196, PT, PT, R0.reuse, 0xe0, RZ ;  /* 0x000000e000c47810 */ /* 0x040fe20007ffe0ff */
[C---:B-1----:R-:W-:Y:S01]  /*0fa0*/  IMAD.WIDE.U32 R168, R0.reuse, 0x10, R50 ;  /* 0x0000001000a87825 */ /* 0x042fe200078e0032 */
[C---:B------:R-:W-:Y:S02]  /*0fb0*/  IADD3 R200, PT, PT, R0.reuse, 0x100, RZ ;  /* 0x0000010000c87810 */ /* 0x040fe40007ffe0ff */
[----:B------:R-:W-:Y:S01]  /*0fc0*/  IADD3 R0, PT, PT, R0, 0x120, RZ ;  /* 0x0000012000007810 */ /* 0x000fe20007ffe0ff */
[----:B------:R-:W-:-:S04]  /*0fd0*/  IMAD.WIDE.U32 R170, R250, 0x10, R174 ;  /* 0x00000010faaa7825 */ /* 0x000fc800078e00ae */
[----:B------:R-:W-:Y:S01]  /*0fe0*/  @P0 IMAD.WIDE.U32 R206, R249, 0x10, R206 ;  /* 0x00000010f9ce0825 */ /* 0x000fe200078e00ce */
[----:B------:R-:W4:Y:S03]  /*0ff0*/  LDG.E.128 R232, desc[UR6][R170.64] ;  /* 0x00000006aae87981 */ /* 0x000f26000c1e1d00 */
[----:B------:R-:W-:Y:S01]  /*1000*/  IMAD.WIDE.U32 R46, R0, 0x10, R50 ;  /* 0x00000010002e7825 */ /* 0x000fe200078e0032 */
[----:B------:R-:W5:Y:S03]  /*1010*/  @P0 LDG.E.128 R20, desc[UR6][R206.64] ;  /* 0x00000006ce140981 */ /* 0x000f66000c1e1d00 */
[----:B0-----:R-:W-:-:S05]  /*1020*/  @P0 IMAD.WIDE.U32 R250, R250, 0x10, R204 ;  /* 0x00000010fafa0825 */ /* 0x001fca00078e00cc */
[----:B------:R0:W5:Y:S04]  /*1030*/  @P0 LDG.E.128 R16, desc[UR6][R250.64] ;  /* 0x00000006fa100981 */ /* 0x000168000c1e1d00 */
[----:B------:R1:W4:Y:S01]  /*1040*/  LDG.E.128 R204, desc[UR6][R46.64] ;  /* 0x000000062ecc7981 */ /* 0x000322000c1e1d00 */
[----:B0-----:R-:W0:Y:S01]  /*1050*/  @P0 LDC.64 R250, c[0x0][0x438] ;  /* 0x00010e00fffa0b82 */ /* 0x001e220000000a00 */
[----:B-1----:R-:W-:-:S07]  /*1060*/  @P0 IMAD.WIDE.U32 R46, R252, 0x10, R44 ;  /* 0x00000010fc2e0825 */ /* 0x002fce00078e002c */
[----:B------:R-:W1:Y:S01]  /*1070*/  @P0 LDC.64 R44, c[0x0][0x438] ;  /* 0x00010e00ff2c0b82 */ /* 0x000e620000000a00 */
[----:B------:R-:W-:Y:S01]  /*1080*/  IMAD.WIDE.U32 R170, R52, 0x10, R174 ;  /* 0x0000001034aa7825 */ /* 0x000fe200078e00ae */
[----:B------:R-:W5:Y:S03]  /*1090*/  @P0 LDG.E.128 R12, desc[UR6][R46.64] ;  /* 0x000000062e0c0981 */ /* 0x000f66000c1e1d00 */
[--C-:B------:R-:W-:Y:S01]  /*10a0*/  IMAD.WIDE.U32 R172, R172, 0x10, R50.reuse ;  /* 0x00000010acac7825 */ /* 0x100fe200078e0032 */
[----:B------:R-:W4:Y:S03]  /*10b0*/  LDG.E.128 R240, desc[UR6][R170.64] ;  /* 0x00000006aaf07981 */ /* 0x000f26000c1e1d00 */
[--C-:B------:R-:W-:Y:S02]  /*10c0*/  IMAD.WIDE.U32 R176, R176, 0x10, R50.reuse ;  /* 0x00000010b0b07825 */ /* 0x100fe400078e0032 */
[----:B------:R-:W4:Y:S02]  /*10d0*/  LDG.E.128 R172, desc[UR6][R172.64] ;  /* 0x00000006acac7981 */ /* 0x000f24000c1e1d00 */
[----:B------:R-:W-:-:S02]  /*10e0*/  IMAD.WIDE.U32 R180, R180, 0x10, R50 ;  /* 0x00000010b4b47825 */ /* 0x000fc400078e0032 */
[----:B------:R-:W4:Y:S02]  /*10f0*/  LDG.E.128 R176, desc[UR6][R176.64] ;  /* 0x00000006b0b07981 */ /* 0x000f24000c1e1d00 */
[----:B0-----:R-:W-:Y:S02]  /*1100*/  @P0 IMAD.WIDE.U32 R250, R53, 0x10, R250 ;  /* 0x0000001035fa0825 */ /* 0x001fe400078e00fa */
[----:B------:R-:W4:Y:S02]  /*1110*/  LDG.E.128 R168, desc[UR6][R168.64] ;  /* 0x00000006a8a87981 */ /* 0x000f24000c1e1d00 */
[----:B------:R-:W-:Y:S02]  /*1120*/  IMAD.WIDE.U32 R184, R184, 0x10, R50 ;  /* 0x00000010b8b87825 */ /* 0x000fe400078e0032 */
[----:B-----5:R0:W5:Y:S02]  /*1130*/  @P0 LDG.E.128 R4, desc[UR6][R250.64] ;  /* 0x00000006fa040981 */ /* 0x020164000c1e1d00 */
[----:B-1----:R-:W-:-:S02]  /*1140*/  @P0 IMAD.WIDE.U32 R44, R52, 0x10, R44 ;  /* 0x00000010342c0825 */ /* 0x002fc400078e002c */
[----:B------:R-:W4:Y:S02]  /*1150*/  LDG.E.128 R180, desc[UR6][R180.64] ;  /* 0x00000006b4b47981 */ /* 0x000f24000c1e1d00 */
[--C-:B------:R-:W-:Y:S02]  /*1160*/  IMAD.WIDE.U32 R188, R188, 0x10, R50.reuse ;  /* 0x00000010bcbc7825 */ /* 0x100fe400078e0032 */
[----:B------:R1:W5:Y:S02]  /*1170*/  @P0 LDG.E.128 R8, desc[UR6][R44.64] ;  /* 0x000000062c080981 */ /* 0x000364000c1e1d00 */
[--C-:B------:R-:W-:Y:S02]  /*1180*/  IMAD.WIDE.U32 R192, R192, 0x10, R50.reuse ;  /* 0x00000010c0c07825 */ /* 0x100fe400078e0032 */
[----:B------:R-:W4:Y:S02]  /*1190*/  LDG.E.128 R184, desc[UR6][R184.64] ;  /* 0x00000006b8b87981 */ /* 0x000f24000c1e1d00 */
[----:B------:R-:W-:-:S02]  /*11a0*/  IMAD.WIDE.U32 R196, R196, 0x10, R50 ;  /* 0x00000010c4c47825 */ /* 0x000fc400078e0032 */
[----:B------:R-:W4:Y:S02]  /*11b0*/  LDG.E.128 R188, desc[UR6][R188.64] ;  /* 0x00000006bcbc7981 */ /* 0x000f24000c1e1d00 */
[----:B------:R-:W-:Y:S02]  /*11c0*/  IMAD.WIDE.U32 R200, R200, 0x10, R50 ;  /* 0x00000010c8c87825 */ /* 0x000fe400078e0032 */
[----:B------:R-:W4:Y:S01]  /*11d0*/  LDG.E.128 R192, desc[UR6][R192.64] ;  /* 0x00000006c0c07981 */ /* 0x000f22000c1e1d00 */
[----:B--2---:R-:W-:-:S03]  /*11e0*/  FSEL R0, R54, RZ, !P1 ;  /* 0x000000ff36007208 */ /* 0x004fc60004800000 */
[----:B------:R-:W2:Y:S04]  /*11f0*/  LDL R54, [R1+0x168] ;  /* 0x0001680001367983 */ /* 0x000ea80000100800 */
[----:B------:R-:W2:Y:S04]  /*1200*/  LDL.LU R53, [R1+0x3c] ;  /* 0x00003c0001357983 */ /* 0x000ea80000300800 */
[----:B------:R-:W2:Y:S04]  /*1210*/  LDL R52, [R1+0x16c] ;  /* 0x00016c0001347983 */ /* 0x000ea80000100800 */
[----:B------:R-:W2:Y:S04]  /*1220*/  LDL.LU R51, [R1+0x40] ;  /* 0x0000400001337983 */ /* 0x000ea80000300800 */
[----:B------:R-:W2:Y:S04]  /*1230*/  LDL R50, [R1+0x170] ;  /* 0x0001700001327983 */ /* 0x000ea80000100800 */
[----:B------:R-:W2:Y:S01]  /*1240*/  LDL.LU R49, [R1+0x44] ;  /* 0x0000440001317983 */ /* 0x000ea20000300800 */
[----:B---3--:R-:W-:-:S03]  /*1250*/  FADD.FTZ R249, -R0, R208 ;  /* 0x000000d000f97221 */ /* 0x008fc60000010100 */
[----:B------:R-:W3:Y:S01]  /*1260*/  LDL R48, [R1+0x174] ;  /* 0x0001740001307983 */ /* 0x000ee20000100800 */
[----:B------:R-:W-:-:S03]  /*1270*/  FADD.FTZ R208, -R0, R209 ;  /* 0x000000d100d07221 */ /* 0x000fc60000010100 */
[----:B------:R-:W3:Y:S04]  /*1280*/  LDL.LU R47, [R1+0x50] ;  /* 0x00005000012f7983 */ /* 0x000ee80000300800 */
[----:B------:R-:W3:Y:S04]  /*1290*/  LDL R46, [R1+0x160] ;  /* 0x00016000012e7983 */ /* 0x000ee80000100800 */
[----:B------:R-:W1:Y:S04]  /*12a0*/  LDL.LU R45, [R1+0x54] ;  /* 0x00005400012d7983 */ /* 0x000e680000300800 */
[----:B------:R-:W3:Y:S04]  /*12b0*/  LDL R44, [R1+0x164] ;  /* 0x00016400012c7983 */ /* 0x000ee80000100800 */
[----:B------:R-:W3:Y:S01]  /*12c0*/  LDL.LU R209, [R1+0x38] ;  /* 0x0000380001d17983 */ /* 0x000ee20000300800 */
[C---:B------:R-:W-:Y:S01]  /*12d0*/  FADD.FTZ R210, -R0.reuse, R210 ;  /* 0x000000d200d27221 */ /* 0x040fe20000010100 */
[----:B------:R-:W-:Y:S01]  /*12e0*/  FADD.FTZ R211, -R0, R211 ;  /* 0x000000d300d37221 */ /* 0x000fe20000010100 */
        /* <DEDUP_REMOVED lines=27> */
[----:B------:R-:W4:Y:S01]  /*14a0*/  LDL R246, [R1+0x158] ;  /* 0x0001580001f67983 */ /* 0x000f220000100800 */
[C---:B------:R-:W-:Y:S01]  /*14b0*/  FADD.FTZ R244, -R0.reuse, R244 ;  /* 0x000000f400f47221 */ /* 0x040fe20000010100 */
[----:B------:R-:W-:-:S02]  /*14c0*/  FADD.FTZ R245, -R0, R245 ;  /* 0x000000f500f57221 */ /* 0x000fc40000010100 */
        /* <DEDUP_REMOVED lines=9> */
[----:B------:R-:W-:-:S04]  /*1560*/  FMUL.FTZ R0, R2, R249 ;  /* 0x000000f902007220 */ /* 0x000fc80000410000 */
[----:B------:R-:W-:Y:S01]  /*1570*/  FFMA.FTZ R116, R168, R0, R116 ;  /* 0x00000000a8747223 */ /* 0x000fe20000010074 */
[----:B------:R-:W-:Y:S01]  /*1580*/  FFMA.FTZ R117, R169, R208, R117 ;  /* 0x000000d0a9757223 */ /* 0x000fe20000010075 */
[----:B--2---:R-:W-:Y:S01]  /*1590*/  FADD.FTZ R53, R53, R169 ;  /* 0x000000a935357221 */ /* 0x004fe20000010000 */
[----:B------:R-:W-:Y:S01]  /*15a0*/  FADD.FTZ R51, R51, R170 ;  /* 0x000000aa33337221 */ /* 0x000fe20000010000 */
[----:B------:R-:W-:Y:S01]  /*15b0*/  FADD.FTZ R49, R49, R171 ;  /* 0x000000ab31317221 */ /* 0x000fe20000010000 */
[----:B---3--:R-:W-:-:S05]  /*15c0*/  FADD.FTZ R209, R209, R168 ;  /* 0x000000a8d1d17221 */ /* 0x008fca0000010000 */
[----:B------:R0:W-:Y:S04]  /*15d0*/  STL [R1+0x38], R209 ;  /* 0x000038d101007387 */ /* 0x0001e80000100800 */
[----:B------:R2:W-:Y:S04]  /*15e0*/  STL [R1+0x3c], R53 ;  /* 0x00003c3501007387 */ /* 0x0005e80000100800 */
[----:B------:R3:W-:Y:S04]  /*15f0*/  STL [R1+0x40], R51 ;  /* 0x0000403301007387 */ /* 0x0007e80000100800 */
[----:B------:R-:W4:Y:S01]  /*1600*/  LDL.LU R243, [R1+0x4c] ;  /* 0x00004c0001f37983 */ /* 0x000f220000300800 */
[----:B0-----:R-:W-:Y:S01]  /*1610*/  FMUL.FTZ R209, R54, R168 ;  /* 0x000000a836d17220 */ /* 0x001fe20000410000 */
[----:B------:R-:W-:Y:S01]  /*1620*/  FMUL.FTZ R168, R2, R210 ;  /* 0x000000d202a87220 */ /* 0x000fe20000410000 */
[----:B------:R-:W-:-:S02]  /*1630*/  FMUL.FTZ R210, R52, R169 ;  /* 0x000000a934d27220 */ /* 0x000fc40000410000 */
[----:B------:R-:W4:Y:S01]  /*1640*/  LDL R52, [R1+0x15c] ;  /* 0x00015c0001347983 */ /* 0x000f220000100800 */
[----:B------:R-:W-:-:S03]  /*1650*/  FMUL.FTZ R169, R2, R211 ;  /* 0x000000d302a97220 */ /* 0x000fc60000410000 */
[----:B------:R0:W-:Y:S01]  /*1660*/  STL [R1+0x44], R49 ;  /* 0x0000443101007387 */ /* 0x0001e20000100800 */
[----:B------:R-:W-:Y:S01]  /*1670*/  FFMA.FTZ R118, R170, R168, R118 ;  /* 0x000000a8aa767223 */ /* 0x000fe20000010076 */
[----:B------:R-:W-:Y:S02]  /*1680*/  FMUL.FTZ R211, R50, R170 ;  /* 0x000000aa32d37220 */ /* 0x000fe40000410000 */
[----:B------:R-:W4:Y:S01]  /*1690*/  LDL.LU R249, [R1+0x58] ;  /* 0x0000580001f97983 */ /* 0x000f220000300800 */
[----:B------:R-:W-:-:S03]  /*16a0*/  FMUL.FTZ R170, R2, R212 ;  /* 0x000000d402aa7220 */ /* 0x000fc60000410000 */
[----:B------:R-:W4:Y:S01]  /*16b0*/  LDL R54, [R1+0x148] ;  /* 0x0001480001367983 */ /* 0x000f220000100800 */
[----:B------:R-:W-:-:S03]  /*16c0*/  FMUL.FTZ R212, R48, R171 ;  /* 0x000000ab30d47220 */ /* 0x000fc60000410000 */
[----:B--2---:R-:W2:Y:S04]  /*16d0*/  LDL.LU R53, [R1+0x5c] ;  /* 0x00005c0001357983 */ /* 0x004ea80000300800 */
[----:B---3--:R-:W3:Y:S04]  /*16e0*/  LDL.LU R51, [R1+0x60] ;  /* 0x0000600001337983 */ /* 0x008ee80000300800 */
[----:B------:R-:W3:Y:S04]  /*16f0*/  LDL R50, [R1+0x150] ;  /* 0x0001500001327983 */ /* 0x000ee80000100800 */
[----:B------:R-:W3:Y:S01]  /*1700*/  LDL.LU R48, [R1+0x64] ;  /* 0x0000640001307983 */ /* 0x000ee20000300800 */
[----:B------:R-:W-:Y:S01]  /*1710*/  FADD.FTZ R47, R47, R174 ;  /* 0x000000ae2f2f7221 */ /* 0x000fe20000010000 */
[----:B------:R-:W-:Y:S01]  /*1720*/  FFMA.FTZ R119, R171, R169, R119 ;  /* 0x000000a9ab777223 */ /* 0x000fe20000010077 */
[----:B------:R-:W-:Y:S01]  /*1730*/  FMUL.FTZ R171, R2, R213 ;  /* 0x000000d502ab7220 */ /* 0x000fe20000410000 */
[----:B0-----:R-:W3:Y:S01]  /*1740*/  LDL R49, [R1+0x154] ;  /* 0x0001540001317983 */ /* 0x001ee20000100800 */
[----:B-1----:R-:W-:Y:S01]  /*1750*/  FADD.FTZ R45, R45, R175 ;  /* 0x000000af2d2d7221 */ /* 0x002fe20000010000 */
[----:B------:R-:W-:Y:S01]  /*1760*/  FFMA.FTZ R112, R172, R170, R112 ;  /* 0x000000aaac707223 */ /* 0x000fe20000010070 */
[----:B------:R-:W-:Y:S01]  /*1770*/  FFMA.FTZ R113, R173, R171, R113 ;  /* 0x000000abad717223 */ /* 0x000fe20000010071 */
[----:B----4-:R-:W-:Y:S01]  /*1780*/  FADD.FTZ R247, R247, R172 ;  /* 0x000000acf7f77221 */ /* 0x010fe20000010000 */
[----:B------:R-:W-:Y:S01]  /*1790*/  FMUL.FTZ R213, R246, R172 ;  /* 0x000000acf6d57220 */ /* 0x000fe20000410000 */
[----:B------:R-:W-:-:S03]  /*17a0*/  FMUL.FTZ R172, R2, R214 ;  /* 0x000000d602ac7220 */ /* 0x000fc60000410000 */
[----:B------:R0:W-:Y:S01]  /*17b0*/  STL [R1+0x48], R247 ;  /* 0x000048f701007387 */ /* 0x0001e20000100800 */
[----:B------:R-:W-:Y:S01]  /*17c0*/  FFMA.FTZ R114, R174, R172, R114 ;  /* 0x000000acae727223 */ /* 0x000fe20000010072 */
[----:B------:R-:W-:-:S05]  /*17d0*/  FADD.FTZ R243, R243, R173 ;  /* 0x000000adf3f37221 */ /* 0x000fca0000010000 */
[----:B------:R1:W-:Y:S01]  /*17e0*/  STL [R1+0x4c], R243 ;  /* 0x00004cf301007387 */ /* 0x0003e20000100800 */
[----:B------:R-:W-:-:S03]  /*17f0*/  FMUL.FTZ R214, R52, R173 ;  /* 0x000000ad34d67220 */ /* 0x000fc60000410000 */
[----:B------:R4:W-:Y:S04]  /*1800*/  STL [R1+0x50], R47 ;  /* 0x0000502f01007387 */ /* 0x0009e80000100800 */
[----:B------:R-:W4:Y:S01]  /*1810*/  LDL R52, [R1+0x14c] ;  /* 0x00014c0001347983 */ /* 0x000f220000100800 */
[----:B------:R-:W-:-:S03]  /*1820*/  FMUL.FTZ R173, R2, R215 ;  /* 0x000000d702ad7220 */ /* 0x000fc60000410000 */
[----:B------:R4:W-:Y:S01]  /*1830*/  STL [R1+0x54], R45 ;  /* 0x0000542d01007387 */ /* 0x0009e20000100800 */
[----:B------:R-:W-:-:S03]  /*1840*/  FADD.FTZ R249, R249, R176 ;  /* 0x000000b0f9f97221 */ /* 0x000fc60000010000 */
[----:B0-----:R-:W4:Y:S01]  /*1850*/  LDL.LU R247, [R1+0x68] ;  /* 0x0000680001f77983 */ /* 0x001f220000300800 */
[----:B------:R-:W-:Y:S01]  /*1860*/  FMUL.FTZ R215, R46, R174 ;  /* 0x000000ae2ed77220 */ /* 0x000fe20000410000 */
[----:B--2---:R-:W-:Y:S02]  /*1870*/  FADD.FTZ R53, R53, R177 ;  /* 0x000000b135357221 */ /* 0x004fe40000010000 */
[----:B------:R-:W2:Y:S01]  /*1880*/  LDL R246, [R1+0x138] ;  /* 0x0001380001f67983 */ /* 0x000ea20000100800 */
[----:B------:R-:W-:Y:S01]  /*1890*/  FMUL.FTZ R174, R2, R216 ;  /* 0x000000d802ae7220 */ /* 0x000fe20000410000 */
[----:B---3--:R-:W-:Y:S02]  /*18a0*/  FADD.FTZ R51, R51, R178 ;  /* 0x000000b233337221 */ /* 0x008fe40000010000 */
[----:B-1----:R-:W3:Y:S01]  /*18b0*/  LDL.LU R243, [R1+0x6c] ;  /* 0x00006c0001f37983 */ /* 0x002ee20000300800 */
[----:B------:R-:W-:-:S03]  /*18c0*/  FMUL.FTZ R216, R44, R175 ;  /* 0x000000af2cd87220 */ /* 0x000fc60000410000 */
[----:B----4-:R-:W4:Y:S01]  /*18d0*/  LDL.LU R47, [R1+0x70] ;  /* 0x00007000012f7983 */ /* 0x010f220000300800 */
[----:B------:R-:W-:-:S03]  /*18e0*/  FADD.FTZ R48, R48, R179 ;  /* 0x000000b330307221 */ /* 0x000fc60000010000 */
[----:B------:R-:W2:Y:S04]  /*18f0*/  LDL R46, [R1+0x140] ;  /* 0x00014000012e7983 */ /* 0x000ea80000100800 */
[----:B------:R-:W2:Y:S04]  /*1900*/  LDL.LU R45, [R1+0x74] ;  /* 0x00007400012d7983 */ /* 0x000ea80000300800 */
[----:B------:R-:W2:Y:S04]  /*1910*/  LDL R44, [R1+0x144] ;  /* 0x00014400012c7983 */ /* 0x000ea80000100800 */
[----:B------:R-:W-:Y:S04]  /*1920*/  STL [R1+0x58], R249 ;  /* 0x000058f901007387 */ /* 0x000fe80000100800 */
[----:B------:R-:W-:Y:S04]  /*1930*/  STL [R1+0x5c], R53 ;  /* 0x00005c3501007387 */ /* 0x000fe80000100800 */
[----:B------:R-:W-:Y:S04]  /*1940*/  STL [R1+0x60], R51 ;  /* 0x0000603301007387 */ /* 0x000fe80000100800 */
[----:B------:R0:W-:Y:S04]  /*1950*/  STL [R1+0x64], R48 ;  /* 0x0000643001007387 */ /* 0x0001e80000100800 */
[----:B0-----:R-:W2:Y:S01]  /*1960*/  LDL R48, [R1+0x13c] ;  /* 0x00013c0001307983 */ /* 0x001ea20000100800 */
[----:B------:R-:W-:Y:S01]  /*1970*/  FFMA.FTZ R115, R175, R173, R115 ;  /* 0x000000adaf737223 */ /* 0x000fe20000010073 */
[----:B------:R-:W-:Y:S01]  /*1980*/  FMUL.FTZ R175, R2, R217 ;  /* 0x000000d902af7220 */ /* 0x000fe20000410000 */
[----:B------:R-:W-:Y:S01]  /*1990*/  FFMA.FTZ R108, R176, R174, R108 ;  /* 0x000000aeb06c7223 */ /* 0x000fe2000001006c */
[----:B------:R-:W-:Y:S01]  /*19a0*/  FMUL.FTZ R217, R54, R176 ;  /* 0x000000b036d97220 */ /* 0x000fe20000410000 */
[----:B------:R-:W-:Y:S01]  /*19b0*/  FMUL.FTZ R176, R2, R218 ;  /* 0x000000da02b07220 */ /* 0x000fe20000410000 */
[----:B------:R-:W2:Y:S01]  /*19c0*/  LDL.LU R54, [R1+0x78] ;  /* 0x0000780001367983 */ /* 0x000ea20000300800 */
[----:B------:R-:W-:-:S03]  /*19d0*/  FFMA.FTZ R109, R177, R175, R109 ;  /* 0x000000afb16d7223 */ /* 0x000fc6000001006d */
[----:B------:R-:W2:Y:S01]  /*19e0*/  LDL.LU R249, [R1+0x7c] ;  /* 0x00007c0001f97983 */ /* 0x000ea20000300800 */
[----:B------:R-:W-:-:S03]  /*19f0*/  FFMA.FTZ R110, R178, R176, R110 ;  /* 0x000000b0b26e7223 */ /* 0x000fc6000001006e */
[----:B------:R-:W2:Y:S01]  /*1a00*/  LDL.LU R53, [R1+0x84] ;  /* 0x0000840001357983 */ /* 0x000ea20000300800 */
[----:B------:R-:W-:Y:S01]  /*1a10*/  FMUL.FTZ R218, R52, R177 ;  /* 0x000000b134da7220 */ /* 0x000fe20000410000 */
[----:B------:R-:W-:Y:S01]  /*1a20*/  FMUL.FTZ R177, R2, R219 ;  /* 0x000000db02b17220 */ /* 0x000fe20000410000 */
[----:B------:R-:W-:Y:S01]  /*1a30*/  FMUL.FTZ R219, R50, R178 ;  /* 0x000000b232db7220 */ /* 0x000fe20000410000 */
[----:B------:R-:W2:Y:S01]  /*1a40*/  LDL R52, [R1+0x134] ;  /* 0x0001340001347983 */ /* 0x000ea20000100800 */
[----:B------:R-:W-:Y:S01]  /*1a50*/  FMUL.FTZ R178, R2, R220 ;  /* 0x000000dc02b27220 */ /* 0x000fe20000410000 */
[----:B------:R-:W-:Y:S02]  /*1a60*/  FMUL.FTZ R220, R49, R179 ;  /* 0x000000b331dc7220 */ /* 0x000fe40000410000 */
[----:B------:R-:W2:Y:S01]  /*1a70*/  LDL.LU R51, [R1+0x88] ;  /* 0x0000880001337983 */ /* 0x000ea20000300800 */
[----:B------:R-:W-:Y:S01]  /*1a80*/  FADD.FTZ R247, R247, R180 ;  /* 0x000000b4f7f77221 */ /* 0x000fe20000010000 */
[----:B------:R-:W-:-:S02]  /*1a90*/  FFMA.FTZ R111, R179, R177, R111 ;  /* 0x000000b1b36f7223 */ /* 0x000fc4000001006f */
[----:B------:R-:W2:Y:S01]  /*1aa0*/  LDL R50, [R1+0x118] ;  /* 0x0001180001327983 */ /* 0x000ea20000100800 */
[----:B------:R-:W-:-:S03]  /*1ab0*/  FMUL.FTZ R179, R2, R221 ;  /* 0x000000dd02b37220 */ /* 0x000fc60000410000 */
[----:B------:R-:W2:Y:S01]  /*1ac0*/  LDL.LU R49, [R1+0x8c] ;  /* 0x00008c0001317983 */ /* 0x000ea20000300800 */
[----:B---3--:R-:W-:Y:S01]  /*1ad0*/  FADD.FTZ R243, R243, R181 ;  /* 0x000000b5f3f37221 */ /* 0x008fe20000010000 */
[----:B----4-:R-:W-:Y:S02]  /*1ae0*/  FADD.FTZ R47, R47, R182 ;  /* 0x000000b62f2f7221 */ /* 0x010fe40000010000 */
[----:B------:R0:W-:Y:S01]  /*1af0*/  STL [R1+0x68], R247 ;  /* 0x000068f701007387 */ /* 0x0001e20000100800 */
[----:B------:R-:W-:Y:S01]  /*1b00*/  FFMA.FTZ R104, R180, R178, R104 ;  /* 0x000000b2b4687223 */ /* 0x000fe20000010068 */
[----:B--2---:R-:W-:Y:S02]  /*1b10*/  FMUL.FTZ R221, R246, R180 ;  /* 0x000000b4f6dd7220 */ /* 0x004fe40000410000 */
[----:B------:R1:W-:Y:S01]  /*1b20*/  STL [R1+0x6c], R243 ;  /* 0x00006cf301007387 */ /* 0x0003e20000100800 */
[----:B------:R-:W-:Y:S01]  /*1b30*/  FMUL.FTZ R180, R2, R222 ;  /* 0x000000de02b47220 */ /* 0x000fe20000410000 */
[----:B------:R-:W-:-:S02]  /*1b40*/  FADD.FTZ R45, R45, R183 ;  /* 0x000000b72d2d7221 */ /* 0x000fc40000010000 */
[----:B------:R2:W-:Y:S01]  /*1b50*/  STL [R1+0x70], R47 ;  /* 0x0000702f01007387 */ /* 0x0005e20000100800 */
[----:B------:R-:W-:-:S03]  /*1b60*/  FFMA.FTZ R105, R181, R179, R105 ;  /* 0x000000b3b5697223 */ /* 0x000fc60000010069 */
[----:B0-----:R-:W3:Y:S01]  /*1b70*/  LDL R247, [R1+0x12c] ;  /* 0x00012c0001f77983 */ /* 0x001ee20000100800 */
[----:B------:R-:W-:-:S03]  /*1b80*/  FFMA.FTZ R106, R182, R180, R106 ;  /* 0x000000b4b66a7223 */ /* 0x000fc6000001006a */
[----:B------:R-:W4:Y:S04]  /*1b90*/  LDL.LU R246, [R1+0x80] ;  /* 0x0000800001f67983 */ /* 0x000f280000300800 */
[----:B-1----:R-:W3:Y:S04]  /*1ba0*/  LDL R243, [R1+0x130] ;  /* 0x0001300001f37983 */ /* 0x002ee80000100800 */
[----:B------:R0:W-:Y:S01]  /*1bb0*/  STL [R1+0x74], R45 ;  /* 0x0000742d01007387 */ /* 0x0001e20000100800 */
[----:B------:R-:W-:Y:S01]  /*1bc0*/  FMUL.FTZ R222, R48, R181 ;  /* 0x000000b530de7220 */ /* 0x000fe20000410000 */
[----:B------:R-:W-:Y:S01]  /*1bd0*/  FMUL.FTZ R181, R2, R223 ;  /* 0x000000df02b57220 */ /* 0x000fe20000410000 */
[----:B------:R-:W-:Y:S01]  /*1be0*/  FMUL.FTZ R223, R46, R182 ;  /* 0x000000b62edf7220 */ /* 0x000fe20000410000 */
[----:B------:R-:W3:Y:S01]  /*1bf0*/  LDL R48, [R1+0x11c] ;  /* 0x00011c0001307983 */ /* 0x000ee20000100800 */
[----:B------:R-:W-:Y:S01]  /*1c00*/  FMUL.FTZ R182, R2, R224 ;  /* 0x000000e002b67220 */ /* 0x000fe20000410000 */
[----:B------:R-:W-:Y:S01]  /*1c10*/  FFMA.FTZ R107, R183, R181, R107 ;  /* 0x000000b5b76b7223 */ /* 0x000fe2000001006b */
[----:B------:R-:W-:Y:S01]  /*1c20*/  FMUL.FTZ R224, R44, R183 ;  /* 0x000000b72ce07220 */ /* 0x000fe20000410000 */
[----:B--2---:R-:W2:Y:S01]  /*1c30*/  LDL.LU R47, [R1+0x90] ;  /* 0x00009000012f7983 */ /* 0x004ea20000300800 */
[----:B------:R-:W-:-:S03]  /*1c40*/  FMUL.FTZ R183, R2, R225 ;  /* 0x000000e102b77220 */ /* 0x000fc60000410000 */
[----:B------:R-:W2:Y:S04]  /*1c50*/  LDL R46, [R1+0x120] ;  /* 0x00012000012e7983 */ /* 0x000ea80000100800 */
[----:B0-----:R-:W2:Y:S04]  /*1c60*/  LDL.LU R45, [R1+0x94] ;  /* 0x00009400012d7983 */ /* 0x001ea80000300800 */
[----:B------:R-:W3:Y:S04]  /*1c70*/  LDL R225, [R1+0x128] ;  /* 0x0001280001e17983 */ /* 0x000ee80000100800 */
[----:B------:R-:W2:Y:S01]  /*1c80*/  LDL R44, [R1+0x124] ;  /* 0x00012400012c7983 */ /* 0x000ea20000100800 */
[----:B------:R-:W-:Y:S01]  /*1c90*/  FADD.FTZ R54, R54, R184 ;  /* 0x000000b836367221 */ /* 0x000fe20000010000 */
[----:B------:R-:W-:Y:S01]  /*1ca0*/  FFMA.FTZ R100, R184, R182, R100 ;  /* 0x000000b6b8647223 */ /* 0x000fe20000010064 */
[----:B------:R-:W-:Y:S01]  /*1cb0*/  FADD.FTZ R249, R249, R185 ;  /* 0x000000b9f9f97221 */ /* 0x000fe20000010000 */
[----:B------:R-:W-:Y:S01]  /*1cc0*/  FFMA.FTZ R101, R185, R183, R101 ;  /* 0x000000b7b9657223 */ /* 0x000fe20000010065 */
[----:B------:R-:W-:Y:S01]  /*1cd0*/  FADD.FTZ R53, R53, R187 ;  /* 0x000000bb35357221 */ /* 0x000fe20000010000 */
[----:B------:R0:W-:Y:S04]  /*1ce0*/  STL [R1+0x78], R54 ;  /* 0x0000783601007387 */ /* 0x0001e80000100800 */
[----:B0-----:R-:W5:Y:S04]  /*1cf0*/  LDL.LU R54, [R1+0x1a0] ;  /* 0x0001a00001367983 */ /* 0x001f680000300800 */
[----:B------:R-:W-:Y:S01]  /*1d00*/  STL [R1+0x7c], R249 ;  /* 0x00007cf901007387 */ /* 0x000fe20000100800 */
[----:B------:R-:W-:Y:S01]  /*1d10*/  FADD.FTZ R51, R51, R188 ;  /* 0x000000bc33337221 */ /* 0x000fe20000010000 */
[----:B------:R-:W-:Y:S01]  /*1d20*/  FADD.FTZ R49, R49, R189 ;  /* 0x000000bd31317221 */ /* 0x000fe20000010000 */
[----:B----4-:R-:W-:-:S05]  /*1d30*/  FADD.FTZ R246, R246, R186 ;  /* 0x000000baf6f67221 */ /* 0x010fca0000010000 */
[----:B------:R0:W-:Y:S04]  /*1d40*/  STL [R1+0x80], R246 ;  /* 0x000080f601007387 */ /* 0x0001e80000100800 */
[----:B------:R1:W-:Y:S04]  /*1d50*/  STL [R1+0x84], R53 ;  /* 0x0000843501007387 */ /* 0x0003e80000100800 */
[----:B------:R-:W-:Y:S04]  /*1d60*/  STL [R1+0x88], R51 ;  /* 0x0000883301007387 */ /* 0x000fe80000100800 */
[----:B------:R-:W-:Y:S01]  /*1d70*/  STL [R1+0x8c], R49 ;  /* 0x00008c3101007387 */ /* 0x000fe20000100800 */
[----:B---3--:R-:W-:Y:S01]  /*1d80*/  FMUL.FTZ R225, R225, R184 ;  /* 0x000000b8e1e17220 */ /* 0x008fe20000410000 */
[C---:B------:R-:W-:Y:S01]  /*1d90*/  FMUL.FTZ R184, R2.reuse, R226 ;  /* 0x000000e202b87220 */ /* 0x040fe20000410000 */
[----:B------:R-:W-:Y:S01]  /*1da0*/  FMUL.FTZ R226, R247, R185 ;  /* 0x000000b9f7e27220 */ /* 0x000fe20000410000 */
[----:B------:R-:W-:Y:S01]  /*1db0*/  FMUL.FTZ R185, R2, R227 ;  /* 0x000000e302b97220 */ /* 0x000fe20000410000 */
[----:B------:R-:W-:Y:S01]  /*1dc0*/  FMUL.FTZ R227, R243, R186 ;  /* 0x000000baf3e37220 */ /* 0x000fe20000410000 */
[----:B------:R-:W-:Y:S01]  /*1dd0*/  FFMA.FTZ R102, R186, R184, R102 ;  /* 0x000000b8ba667223 */ /* 0x000fe20000010066 */
[----:B------:R-:W-:Y:S01]  /*1de0*/  FMUL.FTZ R186, R2, R228 ;  /* 0x000000e402ba7220 */ /* 0x000fe20000410000 */
[----:B------:R-:W-:Y:S01]  /*1df0*/  FMUL.FTZ R228, R50, R188 ;  /* 0x000000bc32e47220 */ /* 0x000fe20000410000 */
[----:B------:R-:W-:-:S02]  /*1e00*/  FFMA.FTZ R243, R0, R209, RZ ;  /* 0x000000d100f37223 */ /* 0x000fc400000100ff */
[----:B------:R-:W-:Y:S01]  /*1e10*/  FFMA.FTZ R96, R188, R186, R96 ;  /* 0x000000babc607223 */ /* 0x000fe20000010060 */
[----:B------:R-:W-:Y:S01]  /*1e20*/  FMUL.FTZ R188, R2, R229 ;  /* 0x000000e502bc7220 */ /* 0x000fe20000410000 */
[----:B------:R-:W-:Y:S01]  /*1e30*/  FADD.FTZ R229, RZ, R209 ;  /* 0x000000d1ffe57221 */ /* 0x000fe20000010000 */
[----:B--2---:R-:W-:Y:S01]  /*1e40*/  FADD.FTZ R47, R47, R190 ;  /* 0x000000be2f2f7221 */ /* 0x004fe20000010000 */
[----:B0-----:R-:W-:Y:S01]  /*1e50*/  FFMA.FTZ R246, R208, R210, R243 ;  /* 0x000000d2d0f67223 */ /* 0x001fe200000100f3 */
[----:B------:R-:W-:Y:S01]  /*1e60*/  FADD.FTZ R45, R45, R191 ;  /* 0x000000bf2d2d7221 */ /* 0x000fe20000010000 */
[----:B------:R-:W-:Y:S01]  /*1e70*/  FADD.FTZ R243, R210, R229 ;  /* 0x000000e5d2f37221 */ /* 0x000fe20000010000 */
[----:B------:R-:W-:Y:S01]  /*1e80*/  FFMA.FTZ R97, R189, R188, R97 ;  /* 0x000000bcbd617223 */ /* 0x000fe20000010061 */
[----:B------:R-:W-:Y:S01]  /*1e90*/  FMUL.FTZ R229, R48, R189 ;  /* 0x000000bd30e57220 */ /* 0x000fe20000410000 */
[----:B------:R-:W-:Y:S01]  /*1ea0*/  FMUL.FTZ R189, R2, R230 ;  /* 0x000000e602bd7220 */ /* 0x000fe20000410000 */
[----:B------:R-:W-:Y:S01]  /*1eb0*/  STL [R1+0x90], R47 ;  /* 0x0000902f01007387 */ /* 0x000fe20000100800 */
[----:B------:R-:W-:-:S03]  /*1ec0*/  FFMA.FTZ R103, R187, R185, R103 ;  /* 0x000000b9bb677223 */ /* 0x000fc60000010067 */
[----:B-1----:R-:W2:Y:S01]  /*1ed0*/  LDL.LU R53, [R1+0x98] ;  /* 0x0000980001357983 */ /* 0x002ea20000300800 */
[----:B------:R-:W-:Y:S01]  /*1ee0*/  FMUL.FTZ R187, R52, R187 ;  /* 0x000000bb34bb7220 */ /* 0x000fe20000410000 */
[----:B------:R-:W-:Y:S02]  /*1ef0*/  FFMA.FTZ R98, R190, R189, R98 ;  /* 0x000000bdbe627223 */ /* 0x000fe40000010062 */
[----:B------:R0:W-:Y:S01]  /*1f00*/  STL [R1+0x94], R45 ;  /* 0x0000942d01007387 */ /* 0x0001e20000100800 */
[----:B------:R-:W-:Y:S01]  /*1f10*/  FMUL.FTZ R230, R46, R190 ;  /* 0x000000be2ee67220 */ /* 0x000fe20000410000 */
[----:B------:R-:W-:Y:S02]  /*1f20*/  FMUL.FTZ R190, R2, R231 ;  /* 0x000000e702be7220 */ /* 0x000fe40000410000 */
[----:B------:R-:W3:Y:S01]  /*1f30*/  LDL R249, [R1+0x10c] ;  /* 0x00010c0001f97983 */ /* 0x000ee20000100800 */
[----:B------:R-:W-:-:S03]  /*1f40*/  FMUL.FTZ R231, R44, R191 ;  /* 0x000000bf2ce77220 */ /* 0x000fc60000410000 */
[----:B------:R-:W4:Y:S04]  /*1f50*/  LDL.LU R247, [R1+0xa0] ;  /* 0x0000a00001f77983 */ /* 0x000f280000300800 */
[----:B------:R-:W3:Y:S04]  /*1f60*/  LDL R52, [R1+0x110] ;  /* 0x0001100001347983 */ /* 0x000ee80000100800 */
[----:B0-----:R-:W3:Y:S04]  /*1f70*/  LDL.LU R45, [R1+0xa4] ;  /* 0x0000a400012d7983 */ /* 0x001ee80000300800 */
[----:B------:R-:W3:Y:S01]  /*1f80*/  LDL R44, [R1+0x114] ;  /* 0x00011400012c7983 */ /* 0x000ee20000100800 */
[----:B------:R-:W-:-:S03]  /*1f90*/  FFMA.FTZ R99, R191, R190, R99 ;  /* 0x000000bebf637223 */ /* 0x000fc60000010063 */
[----:B------:R-:W3:Y:S01]  /*1fa0*/  LDL.LU R51, [R1+0xa8] ;  /* 0x0000a80001337983 */ /* 0x000ee20000300800 */
[----:B------:R-:W-:-:S03]  /*1fb0*/  FMUL.FTZ R191, R2, R232 ;  /* 0x000000e802bf7220 */ /* 0x000fc60000410000 */
[----:B------:R-:W3:Y:S04]  /*1fc0*/  LDL R50, [R1+0xf8] ;  /* 0x0000f80001327983 */ /* 0x000ee80000100800 */
[----:B------:R-:W3:Y:S04]  /*1fd0*/  LDL.LU R49, [R1+0xac] ;  /* 0x0000ac0001317983 */ /* 0x000ee80000300800 */
[----:B------:R-:W3:Y:S04]  /*1fe0*/  LDL R48, [R1+0xfc] ;  /* 0x0000fc0001307983 */ /* 0x000ee80000100800 */
[----:B------:R-:W3:Y:S04]  /*1ff0*/  LDL.LU R47, [R1+0xb0] ;  /* 0x0000b000012f7983 */ /* 0x000ee80000300800 */
[----:B------:R-:W4:Y:S01]  /*2000*/  LDL R232, [R1+0x108] ;  /* 0x0001080001e87983 */ /* 0x000f220000100800 */
[----:B------:R-:W-:-:S03]  /*2010*/  FFMA.FTZ R88, R192, R191, R88 ;  /* 0x000000bfc0587223 */ /* 0x000fc60000010058 */
[----:B------:R-:W3:Y:S01]  /*2020*/  LDL R46, [R1+0x100] ;  /* 0x00010000012e7983 */ /* 0x000ee20000100800 */
[----:B--2---:R-:W-:-:S05]  /*2030*/  FADD.FTZ R53, R53, R192 ;  /* 0x000000c035357221 */ /* 0x004fca0000010000 */
[----:B------:R0:W-:Y:S04]  /*2040*/  STL [R1+0x98], R53 ;  /* 0x0000983501007387 */ /* 0x0001e80000100800 */
[----:B0-----:R-:W5:Y:S01]  /*2050*/  LDL.LU R53, [R1+0x19c] ;  /* 0x00019c0001357983 */ /* 0x001f620000300800 */
[----:B----4-:R-:W-:Y:S01]  /*2060*/  FMUL.FTZ R232, R232, R192 ;  /* 0x000000c0e8e87220 */ /* 0x010fe20000410000 */
[----:B------:R-:W-:Y:S02]  /*2070*/  FMUL.FTZ R192, R2, R233 ;  /* 0x000000e902c07220 */ /* 0x000fe40000410000 */
[----:B------:R-:W2:Y:S01]  /*2080*/  LDL.LU R233, [R1+0x9c] ;  /* 0x00009c0001e97983 */ /* 0x000ea20000300800 */
[----:B------:R-:W-:Y:S01]  /*2090*/  FADD.FTZ R247, R247, R194 ;  /* 0x000000c2f7f77221 */ /* 0x000fe20000010000 */
[----:B---3--:R-:W-:Y:S01]  /*20a0*/  FADD.FTZ R45, R45, R195 ;  /* 0x000000c32d2d7221 */ /* 0x008fe20000010000 */
[----:B------:R-:W-:-:S02]  /*20b0*/  @P0 IMAD.WIDE.U32 R202, R202, 0x10, R198 ;  /* 0x00000010caca0825 */ /* 0x000fc400078e00c6 */
[----:B------:R-:W3:Y:S02]  /*20c0*/  LDG.E.128 R196, desc[UR6][R196.64] ;  /* 0x00000006c4c47981 */ /* 0x000ee4000c1e1d00 */
[----:B------:R-:W-:Y:S02]  /*20d0*/  FFMA.FTZ R89, R193, R192, R89 ;  /* 0x000000c0c1597223 */ /* 0x000fe40000010059 */
[----:B------:R0:W5:Y:S04]  /*20e0*/  @P0 LDG.E.128 R32, desc[UR6][R202.64] ;  /* 0x00000006ca200981 */ /* 0x000168000c1e1d00 */
[----:B------:R-:W4:Y:S01]  /*20f0*/  LDG.E.128 R200, desc[UR6][R200.64] ;  /* 0x00000006c8c87981 */ /* 0x000f22000c1e1d00 */
[----:B--2---:R-:W-:-:S05]  /*2100*/  FADD.FTZ R233, R233, R193 ;  /* 0x000000c1e9e97221 */ /* 0x004fca0000010000 */
[----:B------:R1:W-:Y:S04]  /*2110*/  STL [R1+0x9c], R233 ;  /* 0x00009ce901007387 */ /* 0x0003e80000100800 */
[----:B------:R-:W-:Y:S04]  /*2120*/  STL [R1+0xa0], R247 ;  /* 0x0000a0f701007387 */ /* 0x000fe80000100800 */
[----:B------:R2:W-:Y:S01]  /*2130*/  STL [R1+0xa4], R45 ;  /* 0x0000a42d01007387 */ /* 0x0005e20000100800 */
[----:B-1----:R-:W-:Y:S01]  /*2140*/  FMUL.FTZ R233, R249, R193 ;  /* 0x000000c1f9e97220 */ /* 0x002fe20000410000 */
[----:B------:R-:W-:-:S02]  /*2150*/  FMUL.FTZ R193, R2, R234 ;  /* 0x000000ea02c17220 */ /* 0x000fc40000410000 */
[----:B--2---:R-:W2:Y:S02]  /*2160*/  LDL.LU R45, [R1+0xb4] ;  /* 0x0000b400012d7983 */ /* 0x004ea40000300800 */
[----:B------:R-:W-:Y:S01]  /*2170*/  FFMA.FTZ R90, R194, R193, R90 ;  /* 0x000000c1c25a7223 */ /* 0x000fe2000001005a */
[----:B------:R-:W-:Y:S01]  /*2180*/  FMUL.FTZ R234, R52, R194 ;  /* 0x000000c234ea7220 */ /* 0x000fe20000410000 */
[----:B------:R-:W-:Y:S01]  /*2190*/  FMUL.FTZ R194, R2, R235 ;  /* 0x000000eb02c27220 */ /* 0x000fe20000410000 */
[----:B------:R-:W-:Y:S02]  /*21a0*/  FMUL.FTZ R235, R44, R195 ;  /* 0x000000c32ceb7220 */ /* 0x000fe40000410000 */
[----:B------:R-:W4:Y:S01]  /*21b0*/  LDL R44, [R1+0x104] ;  /* 0x00010400012c7983 */ /* 0x000f220000100800 */
[----:B------:R-:W-:Y:S01]  /*21c0*/  FFMA.FTZ R91, R195, R194, R91 ;  /* 0x000000c2c35b7223 */ /* 0x000fe2000001005b */
[----:B------:R-:W-:Y:S01]  /*21d0*/  FMUL.FTZ R195, R2, R236 ;  /* 0x000000ec02c37220 */ /* 0x000fe20000410000 */
[----:B---3--:R-:W-:Y:S01]  /*21e0*/  FADD.FTZ R51, R51, R196 ;  /* 0x000000c433337221 */ /* 0x008fe20000010000 */
[----:B------:R-:W-:Y:S01]  /*21f0*/  FADD.FTZ R49, R49, R197 ;  /* 0x000000c531317221 */ /* 0x000fe20000010000 */
[----:B------:R-:W-:Y:S01]  /*2200*/  FADD.FTZ R47, R47, R198 ;  /* 0x000000c62f2f7221 */ /* 0x000fe20000010000 */
[----:B------:R-:W-:Y:S01]  /*2210*/  FFMA.FTZ R84, R196, R195, R84 ;  /* 0x000000c3c4547223 */ /* 0x000fe20000010054 */
[----:B------:R-:W-:Y:S01]  /*2220*/  FMUL.FTZ R236, R50, R196 ;  /* 0x000000c432ec7220 */ /* 0x000fe20000410000 */
[----:B------:R-:W-:Y:S01]  /*2230*/  FMUL.FTZ R196, R2, R237 ;  /* 0x000000ed02c47220 */ /* 0x000fe20000410000 */
[----:B------:R1:W-:Y:S01]  /*2240*/  STL [R1+0xa8], R51 ;  /* 0x0000a83301007387 */ /* 0x0003e20000100800 */
[----:B------:R-:W-:-:S03]  /*2250*/  FMUL.FTZ R237, R48, R197 ;  /* 0x000000c530ed7220 */ /* 0x000fc60000410000 */
[----:B------:R-:W-:Y:S01]  /*2260*/  STL [R1+0xac], R49 ;  /* 0x0000ac3101007387 */ /* 0x000fe20000100800 */
[----:B------:R-:W-:Y:S01]  /*2270*/  FFMA.FTZ R85, R197, R196, R85 ;  /* 0x000000c4c5557223 */ /* 0x000fe20000010055 */
[----:B------:R-:W-:Y:S02]  /*2280*/  FMUL.FTZ R197, R2, R238 ;  /* 0x000000ee02c57220 */ /* 0x000fe40000410000 */
[----:B------:R3:W-:Y:S04]  /*2290*/  STL [R1+0xb0], R47 ;  /* 0x0000b02f01007387 */ /* 0x0007e80000100800 */
[----:B------:R-:W3:Y:S01]  /*22a0*/  LDL.LU R52, [R1+0xb8] ;  /* 0x0000b80001347983 */ /* 0x000ee20000300800 */
[----:B------:R-:W-:Y:S01]  /*22b0*/  FFMA.FTZ R86, R198, R197, R86 ;  /* 0x000000c5c6567223 */ /* 0x000fe20000010056 */
[----:B------:R-:W-:Y:S01]  /*22c0*/  FMUL.FTZ R238, R46, R198 ;  /* 0x000000c62eee7220 */ /* 0x000fe20000410000 */
[----:B------:R-:W-:-:S04]  /*22d0*/  FMUL.FTZ R198, R2, R239 ;  /* 0x000000ef02c67220 */ /* 0x000fc80000410000 */
[----:B------:R-:W-:Y:S01]  /*22e0*/  FFMA.FTZ R87, R199, R198, R87 ;  /* 0x000000c6c7577223 */ /* 0x000fe20000010057 */
[----:B--2---:R-:W-:-:S05]  /*22f0*/  FADD.FTZ R45, R45, R199 ;  /* 0x000000c72d2d7221 */ /* 0x004fca0000010000 */
[----:B------:R2:W-:Y:S04]  /*2300*/  STL [R1+0xb4], R45 ;  /* 0x0000b42d01007387 */ /* 0x0005e80000100800 */
[----:B-1----:R-:W2:Y:S04]  /*2310*/  LDL.LU R51, [R1+0x18] ;  /* 0x0000180001337983 */ /* 0x002ea80000300800 */
[----:B------:R-:W2:Y:S04]  /*2320*/  LDL.LU R50, [R1+0xbc] ;  /* 0x0000bc0001327983 */ /* 0x000ea80000300800 */
[----:B------:R-:W2:Y:S04]  /*2330*/  LDL R249, [R1+0xec] ;  /* 0x0000ec0001f97983 */ /* 0x000ea80000100800 */
[----:B------:R-:W2:Y:S01]  /*2340*/  LDL.LU R247, [R1+0xc0] ;  /* 0x0000c00001f77983 */ /* 0x000ea20000300800 */
[----:B----4-:R-:W-:-:S03]  /*2350*/  FMUL.FTZ R239, R44, R199 ;  /* 0x000000c72cef7220 */ /* 0x010fc60000410000 */
[----:B------:R-:W4:Y:S04]  /*2360*/  LDL.LU R48, [R1+0x20] ;  /* 0x0000200001307983 */ /* 0x000f280000300800 */
[----:B---3--:R-:W3:Y:S01]  /*2370*/  LDL R47, [R1+0xf0] ;  /* 0x0000f000012f7983 */ /* 0x008ee20000100800 */
[----:B------:R-:W-:-:S03]  /*2380*/  FMUL.FTZ R199, R2, R240 ;  /* 0x000000f002c77220 */ /* 0x000fc60000410000 */
[----:B------:R-:W4:Y:S04]  /*2390*/  LDL.LU R46, [R1+0xc4] ;  /* 0x0000c400012e7983 */ /* 0x000f280000300800 */
[----:B--2---:R-:W2:Y:S04]  /*23a0*/  LDL.LU R45, [R1+0x24] ;  /* 0x00002400012d7983 */ /* 0x004ea80000300800 */
[----:B------:R-:W2:Y:S04]  /*23b0*/  LDL R44, [R1+0xf4] ;  /* 0x0000f400012c7983 */ /* 0x000ea80000100800 */
[----:B------:R-:W2:Y:S04]  /*23c0*/  LDL.LU R49, [R1+0xc8] ;  /* 0x0000c80001317983 */ /* 0x000ea80000300800 */
[----:B------:R-:W3:Y:S01]  /*23d0*/  LDL R240, [R1+0xe8] ;  /* 0x0000e80001f07983 */ /* 0x000ee20000100800 */
[----:B------:R-:W-:-:S05]  /*23e0*/  FADD.FTZ R52, R52, R200 ;  /* 0x000000c834347221 */ /* 0x000fca0000010000 */
[----:B------:R1:W-:Y:S04]  /*23f0*/  STL [R1+0xb8], R52 ;  /* 0x0000b83401007387 */ /* 0x0003e80000100800 */
[----:B-1----:R1:W5:Y:S01]  /*2400*/  LDL.LU R52, [R1+0x198] ;  /* 0x0001980001347983 */ /* 0x0023620000300800 */
[----:B------:R-:W-:-:S04]  /*2410*/  FADD.FTZ R243, R211, R243 ;  /* 0x000000f3d3f37221 */ /* 0x000fc80000010000 */
[----:B------:R-:W-:-:S04]  /*2420*/  FADD.FTZ R243, R212, R243 ;  /* 0x000000f3d4f37221 */ /* 0x000fc80000010000 */
[----:B------:R-:W-:Y:S01]  /*2430*/  FADD.FTZ R243, R213, R243 ;  /* 0x000000f3d5f37221 */ /* 0x000fe20000010000 */
[----:B------:R-:W-:-:S05]  /*2440*/  FFMA.FTZ R51, R200, R199, R51 ;  /* 0x000000c7c8337223 */ /* 0x000fca0000010033 */
[----:B------:R0:W-:Y:S04]  /*2450*/  STL [R1+0x18], R51 ;  /* 0x0000183301007387 */ /* 0x0001e80000100800 */
[----:B0-----:R1:W5:Y:S01]  /*2460*/  LDL.LU R51, [R1+0x194] ;  /* 0x0001940001337983 */ /* 0x0013620000300800 */
[----:B---3--:R-:W-:Y:S01]  /*2470*/  FMUL.FTZ R240, R240, R200 ;  /* 0x000000c8f0f07220 */ /* 0x008fe20000410000 */
[----:B------:R-:W-:Y:S02]  /*2480*/  FMUL.FTZ R200, R2, R241 ;  /* 0x000000f102c87220 */ /* 0x000fe40000410000 */
        /* <DEDUP_REMOVED lines=19> */
[----:B------:R-:W-:-:S03]  /*25c0*/  FADD.FTZ R50, R50, R201 ;  /* 0x000000c932327221 */ /* 0x000fc60000010000 */
[----:B------:R-:W-:Y:S02]  /*25d0*/  FADD.FTZ R243, R231, R243 ;  /* 0x000000f3e7f37221 */ /* 0x000fe40000010000 */
[----:B------:R0:W-:Y:S02]  /*25e0*/  STL [R1+0xbc], R50 ;  /* 0x0000bc3201007387 */ /* 0x0001e40000100800 */
[----:B------:R-:W-:-:S04]  /*25f0*/  FADD.FTZ R243, R232, R243 ;  /* 0x000000f3e8f37221 */ /* 0x000fc80000010000 */
[----:B------:R-:W-:Y:S01]  /*2600*/  FADD.FTZ R243, R233, R243 ;  /* 0x000000f3e9f37221 */ /* 0x000fe20000010000 */
[----:B0-----:R1:W5:Y:S03]  /*2610*/  LDL.LU R50, [R1+0x190] ;  /* 0x0001900001327983 */ /* 0x0013660000300800 */
[----:B------:R-:W-:Y:S01]  /*2620*/  FADD.FTZ R243, R234, R243 ;  /* 0x000000f3eaf37221 */ /* 0x000fe20000010000 */
[----:B------:R-:W-:Y:S01]  /*2630*/  FADD.FTZ R247, R247, R202 ;  /* 0x000000caf7f77221 */ /* 0x000fe20000010000 */
[----:B----4-:R-:W-:Y:S02]  /*2640*/  FADD.FTZ R46, R46, R203 ;  /* 0x000000cb2e2e7221 */ /* 0x010fe40000010000 */
[----:B------:R-:W-:-:S04]  /*2650*/  FADD.FTZ R243, R235, R243 ;  /* 0x000000f3ebf37221 */ /* 0x000fc80000010000 */
[----:B------:R-:W-:Y:S01]  /*2660*/  FADD.FTZ R243, R236, R243 ;  /* 0x000000f3ecf37221 */ /* 0x000fe20000010000 */
[----:B---3--:R-:W-:-:S05]  /*2670*/  FFMA.FTZ R241, R201, R200, R241 ;  /* 0x000000c8c9f17223 */ /* 0x008fca00000100f1 */
[----:B------:R0:W-:Y:S02]  /*2680*/  STL [R1+0x1c], R241 ;  /* 0x00001cf101007387 */ /* 0x0001e40000100800 */
[----:B0-----:R-:W-:Y:S01]  /*2690*/  FMUL.FTZ R241, R249, R201 ;  /* 0x000000c9f9f17220 */ /* 0x001fe20000410000 */
[----:B------:R-:W-:Y:S01]  /*26a0*/  FMUL.FTZ R201, R2, R242 ;  /* 0x000000f202c97220 */ /* 0x000fe20000410000 */
[----:B------:R-:W-:-:S03]  /*26b0*/  FMUL.FTZ R242, R47, R202 ;  /* 0x000000ca2ff27220 */ /* 0x000fc60000410000 */
[----:B------:R-:W-:Y:S01]  /*26c0*/  FFMA.FTZ R48, R202, R201, R48 ;  /* 0x000000c9ca307223 */ /* 0x000fe20000010030 */
[----:B------:R-:W-:Y:S01]  /*26d0*/  FMUL.FTZ R202, R2, R250 ;  /* 0x000000fa02ca7220 */ /* 0x000fe20000410000 */
[----:B------:R0:W-:Y:S03]  /*26e0*/  STL [R1+0xc0], R247 ;  /* 0x0000c0f701007387 */ /* 0x0001e60000100800 */
[----:B--2---:R-:W-:Y:S01]  /*26f0*/  FFMA.FTZ R45, R203, R202, R45 ;  /* 0x000000cacb2d7223 */ /* 0x004fe2000001002d */
[----:B------:R2:W-:Y:S01]  /*2700*/  STL [R1+0x20], R48 ;  /* 0x0000203001007387 */ /* 0x0005e20000100800 */
[----:B0-----:R-:W-:-:S03]  /*2710*/  FADD.FTZ R247, R243, R237 ;  /* 0x000000edf3f77221 */ /* 0x001fc60000010000 */
[----:B--2---:R-:W2:Y:S04]  /*2720*/  LDL.LU R48, [R1+0x28] ;  /* 0x0000280001307983 */ /* 0x004ea80000300800 */
[----:B------:R0:W-:Y:S01]  /*2730*/  STL [R1+0xc4], R46 ;  /* 0x0000c42e01007387 */ /* 0x0001e20000100800 */
[----:B------:R-:W-:-:S03]  /*2740*/  FMUL.FTZ R243, R44, R203 ;  /* 0x000000cb2cf37220 */ /* 0x000fc60000410000 */
[----:B------:R-:W3:Y:S01]  /*2750*/  LDL.LU R47, [R1+0xcc] ;  /* 0x0000cc00012f7983 */ /* 0x000ee20000300800 */
[----:B------:R-:W-:-:S03]  /*2760*/  FMUL.FTZ R203, R2, R244 ;  /* 0x000000f402cb7220 */ /* 0x000fc60000410000 */
[----:B0-----:R-:W4:Y:S04]  /*2770*/  LDL.LU R46, [R1+0x2c] ;  /* 0x00002c00012e7983 */ /* 0x001f280000300800 */
[----:B------:R0:W-:Y:S04]  /*2780*/  STL [R1+0x24], R45 ;  /* 0x0000242d01007387 */ /* 0x0001e80000100800 */
[----:B0-----:R-:W4:Y:S04]  /*2790*/  LDL.LU R45, [R1+0xd0] ;  /* 0x0000d000012d7983 */ /* 0x001f280000300800 */
[----:B------:R-:W4:Y:S04]  /*27a0*/  LDL.LU R44, [R1+0x30] ;  /* 0x00003000012c7983 */ /* 0x000f280000300800 */
[----:B------:R-:W3:Y:S01]  /*27b0*/  LDL R244, [R1+0xd8] ;  /* 0x0000d80001f47983 */ /* 0x000ee20000100800 */
[----:B------:R-:W-:-:S03]  /*27c0*/  FADD.FTZ R49, R49, R204 ;  /* 0x000000cc31317221 */ /* 0x000fc60000010000 */
[----:B------:R-:W4:Y:S04]  /*27d0*/  LDL R249, [R1+0xe0] ;  /* 0x0000e00001f97983 */ /* 0x000f280000100800 */
[----:B------:R-:W4:Y:S04]  /*27e0*/  LDL R250, [R1+0xe4] ;  /* 0x0000e40001fa7983 */ /* 0x000f280000100800 */
[----:B------:R0:W-:Y:S04]  /*27f0*/  STL [R1+0xc8], R49 ;  /* 0x0000c83101007387 */ /* 0x0001e80000100800 */
[----:B0-----:R1:W5:Y:S01]  /*2800*/  LDL.LU R49, [R1+0x18c] ;  /* 0x00018c0001317983 */ /* 0x0013620000300800 */
        /* <DEDUP_REMOVED lines=8> */
[----:B--2---:R-:W-:-:S05]  /*2890*/  FFMA.FTZ R48, R204, R203, R48 ;  /* 0x000000cbcc307223 */ /* 0x004fca0000010030 */
[----:B------:R0:W-:Y:S04]  /*28a0*/  STL [R1+0x28], R48 ;  /* 0x0000283001007387 */ /* 0x0001e80000100800 */
[----:B0-----:R1:W5:Y:S01]  /*28b0*/  LDL.LU R48, [R1+0x188] ;  /* 0x0001880001307983 */ /* 0x0013620000300800 */
[----:B---3--:R-:W-:Y:S01]  /*28c0*/  FMUL.FTZ R244, R244, R204 ;  /* 0x000000ccf4f47220 */ /* 0x008fe20000410000 */
[----:B------:R-:W-:Y:S02]  /*28d0*/  FMUL.FTZ R204, R2, R245 ;  /* 0x000000f502cc7220 */ /* 0x000fe40000410000 */
[----:B------:R-:W2:Y:S01]  /*28e0*/  LDL R245, [R1+0xdc] ;  /* 0x0000dc0001f57983 */ /* 0x000ea20000100800 */
        /* <DEDUP_REMOVED lines=23> */
[----:B------:R-:W-:Y:S01]  /*2a60*/  FADD.FTZ R47, R47, R205 ;  /* 0x000000cd2f2f7221 */ /* 0x000fe20000010000 */
[----:B----4-:R-:W-:Y:S02]  /*2a70*/  FFMA.FTZ R46, R205, R204, R46 ;  /* 0x000000cccd2e7223 */ /* 0x010fe4000001002e */
[----:B------:R-:W-:Y:S01]  /*2a80*/  FFMA.FTZ R246, R200, R241, R246 ;  /* 0x000000f1c8f67223 */ /* 0x000fe200000100f6 */
[----:B------:R-:W-:Y:S01]  /*2a90*/  FADD.FTZ R45, R45, R206 ;  /* 0x000000ce2d2d7221 */ /* 0x000fe20000010000 */
[----:B------:R0:W-:Y:S02]  /*2aa0*/  STL [R1+0xcc], R47 ;  /* 0x0000cc2f01007387 */ /* 0x0001e40000100800 */
[----:B------:R-:W-:-:S04]  /*2ab0*/  FFMA.FTZ R246, R201, R242, R246 ;  /* 0x000000f2c9f67223 */ /* 0x000fc800000100f6 */
[----:B------:R-:W-:Y:S01]  /*2ac0*/  FFMA.FTZ R246, R202, R243, R246 ;  /* 0x000000f3caf67223 */ /* 0x000fe200000100f6 */
[----:B0-----:R1:W5:Y:S04]  /*2ad0*/  LDL.LU R47, [R1+0x184] ;  /* 0x00018400012f7983 */ /* 0x0013680000300800 */
[----:B------:R0:W-:Y:S04]  /*2ae0*/  STL [R1+0x2c], R46 ;  /* 0x00002c2e01007387 */ /* 0x0001e80000100800 */
[----:B0-----:R1:W5:Y:S01]  /*2af0*/  LDL.LU R46, [R1+0x180] ;  /* 0x00018000012e7983 */ /* 0x0013620000300800 */
[----:B--2---:R-:W-:Y:S01]  /*2b00*/  FMUL.FTZ R245, R245, R205 ;  /* 0x000000cdf5f57220 */ /* 0x004fe20000410000 */
[----:B------:R-:W-:-:S02]  /*2b10*/  FMUL.FTZ R205, R2, R251 ;  /* 0x000000fb02cd7220 */ /* 0x000fc40000410000 */
[----:B------:R-:W2:Y:S02]  /*2b20*/  LDL.LU R251, [R1+0x34] ;  /* 0x0000340001fb7983 */ /* 0x000ea40000300800 */
[----:B------:R-:W-:Y:S01]  /*2b30*/  FFMA.FTZ R44, R206, R205, R44 ;  /* 0x000000cdce2c7223 */ /* 0x000fe2000001002c */
[----:B------:R-:W-:Y:S01]  /*2b40*/  FMUL.FTZ R206, R249, R206 ;  /* 0x000000cef9ce7220 */ /* 0x000fe20000410000 */
[----:B------:R0:W-:Y:S01]  /*2b50*/  STL [R1+0xd0], R45 ;  /* 0x0000d02d01007387 */ /* 0x0001e20000100800 */
[----:B------:R-:W-:Y:S01]  /*2b60*/  FFMA.FTZ R249, R203, R244, R246 ;  /* 0x000000f4cbf97223 */ /* 0x000fe200000100f6 */
[----:B------:R-:W-:Y:S02]  /*2b70*/  FMUL.FTZ R246, R2, R252 ;  /* 0x000000fc02f67220 */ /* 0x000fe40000410000 */
[----:B0-----:R1:W5:Y:S04]  /*2b80*/  LDL.LU R45, [R1+0x17c] ;  /* 0x00017c00012d7983 */ /* 0x0013680000300800 */
[----:B------:R0:W-:Y:S04]  /*2b90*/  STL [R1+0x30], R44 ;  /* 0x0000302c01007387 */ /* 0x0001e80000100800 */
[----:B0-----:R1:W5:Y:S04]  /*2ba0*/  LDL.LU R44, [R1+0x178] ;  /* 0x00017800012c7983 */ /* 0x0013680000300800 */
[----:B------:R-:W3:Y:S01]  /*2bb0*/  LDL.LU R252, [R1+0xd4] ;  /* 0x0000d40001fc7983 */ /* 0x000ee20000300800 */
        /* <DEDUP_REMOVED lines=8> */
[----:B------:R-:W-:-:S04]  /*2c40*/  FADD.FTZ R247, R247, R245 ;  /* 0x000000f5f7f77221 */ /* 0x000fc80000010000 */
[----:B------:R-:W-:Y:S01]  /*2c50*/  FADD.FTZ R247, R247, R206 ;  /* 0x000000cef7f77221 */ /* 0x000fe20000010000 */
[----:B--2---:R-:W-:Y:S01]  /*2c60*/  FFMA.FTZ R251, R207, R246, R251 ;  /* 0x000000f6cffb7223 */ /* 0x004fe200000100fb */
[----:B---3--:R-:W-:-:S05]  /*2c70*/  FADD.FTZ R252, R252, R207 ;  /* 0x000000cffcfc7221 */ /* 0x008fca0000010000 */
[----:B------:R-:W-:Y:S04]  /*2c80*/  STL [R1+0xd4], R252 ;  /* 0x0000d4fc01007387 */ /* 0x000fe80000100800 */
[----:B------:R0:W-:Y:S02]  /*2c90*/  STL [R1+0x34], R251 ;  /* 0x000034fb01007387 */ /* 0x0001e40000100800 */
[----:B0-----:R-:W-:Y:S01]  /*2ca0*/  FMUL.FTZ R251, R250, R207 ;  /* 0x000000cffafb7220 */ /* 0x001fe20000410000 */
[----:B------:R-:W-:-:S03]  /*2cb0*/  FFMA.FTZ R207, R205, R206, R249 ;  /* 0x000000cecdcf7223 */ /* 0x000fc600000100f9 */
[----:B------:R-:W-:Y:S01]  /*2cc0*/  FADD.FTZ R250, R247, R251 ;  /* 0x000000fbf7fa7221 */ /* 0x000fe20000010000 */
[----:B------:R-:W-:Y:S01]  /*2cd0*/  FFMA.FTZ R252, R246, R251, R207 ;  /* 0x000000fbf6fc7223 */ /* 0x000fe200000100cf */
[----:B-1----:R-:W-:Y:S06]  /*2ce0*/  BRA `(.L_x_23618) ;  /* 0x0000000000c47947 */ /* 0x002fec0003800000 */
.L_x_23617:
[----:B-1----:R-:W-:-:S04]  /*2cf0*/  MOV R207, UR18 ;  /* 0x0000001200cf7c02 */ /* 0x002fc80008000f00 */
[----:B------:R-:W-:Y:S01]  /*2d00*/  ISETP.NE.U32.AND P0, PT, R207, RZ, PT ;  /* 0x000000ffcf00720c */ /* 0x000fe20003f05070 */
[----:B------:R0:W-:Y:S02]  /*2d10*/  STL [R1+0xc], R207 ;  /* 0x00000ccf01007387 */ /* 0x0001e40000100800 */
[----:B0-----:R-:W-:-:S04]  /*2d20*/  MOV R207, UR19 ;  /* 0x0000001300cf7c02 */ /* 0x001fc80008000f00 */
[----:B------:R-:W-:Y:S01]  /*2d30*/  ISETP.NE.AND.EX P0, PT, R207, RZ, PT, P0 ;  /* 0x000000ffcf00720c */ /* 0x000fe20003f05300 */
[----:B------:R0:W-:-:S12]  /*2d40*/  STL [R1+0x10], R207 ;  /* 0x000010cf01007387 */ /* 0x0001d80000100800 */
[----:B0-----:R-:W-:Y:S05]  /*2d50*/  @!P0 BRA `(.L_x_23618) ;  /* 0x0000000000a88947 */ /* 0x001fea0003800000 */
[----:B-----5:R-:W0:Y:S01]  /*2d60*/  S2R R6, SR_TID.X ;  /* 0x0000000000067919 */ /* 0x020e220000002100 */
        /* <DEDUP_REMOVED lines=20> */
[----:B------:R-:W-:-:S04]  /*2eb0*/  IMAD.WIDE.U32 R4, R4, 0x10, R22 ;  /* 0x0000001004047825 */ /* 0x000fc800078e0016 */
[--C-:B------:R-:W-:Y:S01]  /*2ec0*/  IMAD.WIDE.U32 R26, R19, 0x10, R22.reuse ;  /* 0x00000010131a7825 */ /* 0x100fe200078e0016 */
[----:B------:R2:W5:Y:S03]  /*2ed0*/  LDG.E.128 R40, desc[UR6][R4.64] ;  /* 0x0000000604287981 */ /* 0x000566000c1e1d00 */
[--C-:B------:R-:W-:Y:S01]  /*2ee0*/  IMAD.WIDE.U32 R28, R18, 0x10, R22.reuse ;  /* 0x00000010121c7825 */ /* 0x100fe200078e0016 */
[----:B0-----:R-:W-:Y:S02]  /*2ef0*/  MOV R8, R24 ;  /* 0x0000001800087202 */ /* 0x001fe40000000f00 */
[----:B------:R-:W-:Y:S01]  /*2f00*/  MOV R9, R25 ;  /* 0x0000001900097202 */ /* 0x000fe20000000f00 */
[----:B------:R-:W-:Y:S01]  /*2f10*/  IMAD.WIDE.U32 R12, R12, 0x10, R22 ;  /* 0x000000100c0c7825 */ /* 0x000fe200078e0016 */
[----:B-1----:R-:W-:-:S03]  /*2f20*/  MOV R6, R26 ;  /* 0x0000001a00067202 */ /* 0x002fc60000000f00 */
[--C-:B------:R-:W-:Y:S01]  /*2f30*/  IMAD.WIDE.U32 R14, R14, 0x10, R22.reuse ;  /* 0x000000100e0e7825 */ /* 0x100fe200078e0016 */
[----:B--2---:R-:W-:Y:S02]  /*2f40*/  MOV R4, R28 ;  /* 0x0000001c00047202 */ /* 0x004fe40000000f00 */
[----:B------:R-:W-:Y:S01]  /*2f50*/  MOV R5, R29 ;  /* 0x0000001d00057202 */ /* 0x000fe20000000f00 */
[--C-:B------:R-:W-:Y:S01]  /*2f60*/  IMAD.WIDE.U32 R10, R10, 0x10, R22.reuse ;  /* 0x000000100a0a7825 */ /* 0x100fe200078e0016 */
[----:B------:R-:W-:Y:S02]  /*2f70*/  MOV R7, R27 ;  /* 0x0000001b00077202 */ /* 0x000fe40000000f00 */
[----:B------:R0:W5:Y:S01]  /*2f80*/  LDG.E.128 R24, desc[UR6][R12.64] ;  /* 0x000000060c187981 */ /* 0x000162000c1e1d00 */
[----:B------:R-:W-:-:S03]  /*2f90*/  IMAD.WIDE.U32 R16, R16, 0x10, R22 ;  /* 0x0000001010107825 */ /* 0x000fc600078e0016 */
[----:B------:R0:W5:Y:S04]  /*2fa0*/  LDG.E.128 R20, desc[UR6][R14.64] ;  /* 0x000000060e147981 */ /* 0x000168000c1e1d00 */
[----:B------:R0:W5:Y:S04]  /*2fb0*/  LDG.E.128 R28, desc[UR6][R10.64] ;  /* 0x000000060a1c7981 */ /* 0x000168000c1e1d00 */
[----:B------:R-:W5:Y:S04]  /*2fc0*/  LDG.E.128 R16, desc[UR6][R16.64] ;  /* 0x0000000610107981 */ /* 0x000f68000c1e1d00 */
[----:B------:R0:W5:Y:S04]  /*2fd0*/  LDG.E.128 R12, desc[UR6][R8.64] ;  /* 0x00000006080c7981 */ /* 0x000168000c1e1d00 */
[----:B------:R0:W5:Y:S04]  /*2fe0*/  LDG.E.128 R8, desc[UR6][R6.64] ;  /* 0x0000000606087981 */ /* 0x000168000c1e1d00 */
[----:B0-----:R-:W5:Y:S02]  /*2ff0*/  LDG.E.128 R4, desc[UR6][R4.64] ;  /* 0x0000000604047981 */ /* 0x001f64000c1e1d00 */
.L_x_23618:
[----:B------:R-:W-:Y:S05]  /*3000*/  BSYNC.RECONVERGENT B1 ;  /* 0x0000000000017941 */ /* 0x000fea0003800200 */
.L_x_23616:
        /* <DEDUP_REMOVED lines=24> */
.L_x_23820:
[----:B0-----:R-:W3:Y:S04]  /*3190*/  LDL.LU R247, [R1] ;  /* 0x0000000001f77983 */ /* 0x001ee80000300800 */
[----:B------:R-:W4:Y:S04]  /*31a0*/  LDL.LU R249, [R1+0x14] ;  /* 0x0000140001f97983 */ /* 0x000f280000300800 */
[----:B------:R-:W3:Y:S04]  /*31b0*/  LDL.LU R250, [R1+0x10] ;  /* 0x0000100001fa7983 */ /* 0x000ee80000300800 */
[----:B-----5:R0:W-:Y:S04]  /*31c0*/  STL.64 [R1+0x180], R4 ;  /* 0x0001800401007387 */ /* 0x0201e80000100a00 */
[----:B0-----:R-:W3:Y:S04]  /*31d0*/  LDL.LU R4, [R1+0x4] ;  /* 0x0000040001047983 */ /* 0x001ee80000300800 */
[----:B------:R-:W3:Y:S01]  /*31e0*/  LDL.LU R5, [R1+0xc] ;  /* 0x00000c0001057983 */ /* 0x000ee20000300800 */
[----:B--2---:R-:W-:Y:S01]  /*31f0*/  FADD.FTZ R207, R252, R207 ;  /* 0x000000cffccf7221 */ /* 0x004fe20000010000 */
[----:B------:R-:W-:-:S02]  /*3200*/  HFMA2 R252, -RZ, RZ, 0, 0 ;  /* 0x00000000fffc7431 */ /* 0x000fc400000001ff */
[----:B------:R-:W-:Y:S04]  /*3210*/  STL [R1+0x17c], R2 ;  /* 0x00017c0201007387 */ /* 0x000fe80000100800 */
[----:B------:R0:W-:Y:S02]  /*3220*/  STL [R1+0x178], R0 ;  /* 0x0001780001007387 */ /* 0x0001e40000100800 */
[----:B0-----:R-:W0:Y:S01]  /*3230*/  S2R R0, SR_TID.X ;  /* 0x0000000000007919 */ /* 0x001e220000002100 */
[----:B------:R-:W-:Y:S02]  /*3240*/  ISETP.NE.AND P4, PT, RZ, UR8, PT ;  /* 0x00000008ff007c0c */ /* 0x000fe4000bf85270 */
[----:B0-----:R-:W-:-:S05]  /*3250*/  LOP3.LUT R0, R0, 0x1f, RZ, 0xc0, !PT ;  /* 0x0000001f00007812 */ /* 0x001fca00078ec0ff */
[----:B------:R0:W-:Y:S01]  /*3260*/  STL [R1+0x8], R0 ;  /* 0x0000080001007387 */ /* 0x0001e20000100800 */
[----:B----4-:R-:W-:-:S05]  /*3270*/  @P3 IADD3 R249, PT, PT, R249, -0x1, RZ ;  /* 0xfffffffff9f93810 */ /* 0x010fca0007ffe0ff */
[----:B------:R-:W-:Y:S02]  /*3280*/  @P3 IMAD R249, R249, UR9, RZ ;  /* 0x00000009f9f93c24 */ /* 0x000fe4000f8e02ff */
[----:B---3--:R-:W-:Y:S01]  /*3290*/  FADD.FTZ R247, R247, R4 ;  /* 0x00000004f7f77221 */ /* 0x008fe20000010000 */
[----:B------:R-:W-:Y:S02]  /*32a0*/  ISETP.NE.U32.AND P1, PT, R5, RZ, PT ;  /* 0x000000ff0500720c */ /* 0x000fe40003f25070 */
[----:B------:R-:W1:Y:S02]  /*32b0*/  @P3 LDC.64 R4, c[0x0][0x390] ;  /* 0x0000e400ff043b82 */ /* 0x000e640000000a00 */
[----:B------:R-:W-:Y:S02]  /*32c0*/  ISETP.NE.AND.EX P1, PT, R250, RZ, PT, P1 ;  /* 0x000000fffa00720c */ /* 0x000fe40003f25310 */
[----:B------:R-:W-:-:S04]  /*32d0*/  @P3 SHF.R.S32.HI R250, RZ, 0x1f, R249 ;  /* 0x0000001ffffa3819 */ /* 0x000fc800000114f9 */
[----:B------:R-:W-:-:S04]  /*32e0*/  @P3 LEA.HI R250, R250, R249, RZ, 0x2 ;  /* 0x000000f9fafa3211 */ /* 0x000fc800078f10ff */
[----:B------:R-:W-:Y:S01]  /*32f0*/  @P3 LEA.HI.SX32 R252, R250, R0, 0x1e ;  /* 0x00000000fafc3211 */ /* 0x000fe200078ff2ff */
[----:B------:R-:W-:Y:S02]  /*3300*/  IMAD R250, R248, UR9, RZ ;  /* 0x00000009f8fa7c24 */ /* 0x000fe4000f8e02ff */
[----:B------:R-:W-:-:S03]  /*3310*/  FMUL.FTZ R2, R247, UR10 ;  /* 0x0000000af7027c20 */ /* 0x000fc60008410000 */
[----:B------:R-:W-:Y:S01]  /*3320*/  SHF.R.S32.HI R249, RZ, 0x1f, R250 ;  /* 0x0000001ffff97819 */ /* 0x000fe200000114fa */
[----:B-1----:R-:W-:-:S03]  /*3330*/  @P3 IMAD.WIDE.U32 R4, R252, 0x10, R4 ;  /* 0x00000010fc043825 */ /* 0x002fc600078e0004 */
[----:B------:R-:W-:Y:S02]  /*3340*/  LEA.HI R247, R249, R250, RZ, 0x2 ;  /* 0x000000faf9f77211 */ /* 0x000fe400078f10ff */
[----:B------:R-:W-:Y:S01]  /*3350*/  FSEL R249, R2, RZ, !P4 ;  /* 0x000000ff02f97208 */ /* 0x000fe20006000000 */
[----:B------:R1:W5:Y:S01]  /*3360*/  @P3 LDG.E.128 R124, desc[UR6][R4.64] ;  /* 0x00000006047c3981 */ /* 0x000362000c1e1d00 */
[----:B------:R-:W-:-:S03]  /*3370*/  LEA.HI.SX32 R247, R247, R0, 0x1e ;  /* 0x00000000f7f77211 */ /* 0x000fc600078ff2ff */
[----:B------:R1:W5:Y:S01]  /*3380*/  LDL.LU.64 R4, [R1+0x180] ;  /* 0x0001800001047983 */ /* 0x0003620000300a00 */
[----:B------:R-:W-:Y:S01]  /*3390*/  BSSY.RECONVERGENT B1, `(.L_x_23620) ;  /* 0x00000c3000017945 */ /* 0x000fe20003800200 */
[----:B------:R-:W-:Y:S02]  /*33a0*/  FMUL.FTZ R250, R207, UR10 ;  /* 0x0000000acffa7c20 */ /* 0x000fe40008410000 */
[----:B------:R1:W5:Y:S04]  /*33b0*/  LDL.LU R2, [R1+0x17c] ;  /* 0x00017c0001027983 */ /* 0x0003680000300800 */
[----:B0-----:R1:W5:Y:S01]  /*33c0*/  LDL.LU R0, [R1+0x178] ;  /* 0x0001780001007983 */ /* 0x0013620000300800 */
[----:B------:R-:W-:Y:S05]  /*33d0*/  @P1 BRA `(.L_x_23621) ;  /* 0x0000000400b41947 */ /* 0x000fea0003800000 */
[----:B------:R-:W-:Y:S01]  /*33e0*/  MOV R207, UR20 ;  /* 0x0000001400cf7c02 */ /* 0x000fe20008000f00 */
[----:B-----5:R0:W-:Y:S03]  /*33f0*/  STL [R1+0x178], R0 ;  /* 0x0001780001007387 */ /* 0x0201e60000100800 */
[----:B------:R-:W-:Y:S02]  /*3400*/  ISETP.NE.U32.AND P1, PT, R207, RZ, PT ;  /* 0x000000ffcf00720c */ /* 0x000fe40003f25070 */
[----:B0-----:R-:W-:-:S04]  /*3410*/  MOV R0, UR21 ;  /* 0x0000001500007c02 */ /* 0x001fc80008000f00 */
[----:B------:R-:W-:Y:S01]  /*3420*/  ISETP.NE.AND.EX P1, PT, R0, RZ, PT, P1 ;  /* 0x000000ff0000720c */ /* 0x000fe20003f25310 */
[----:B------:R0:W-:Y:S04]  /*3430*/  STL [R1], R0 ;  /* 0x0000000001007387 */ /* 0x0001e80000100800 */
[----:B0-----:R0:W5:Y:S08]  /*3440*/  LDL.LU R0, [R1+0x178] ;  /* 0x0001780001007983 */ /* 0x0011700000300800 */
[----:B------:R-:W-:Y:S05]  /*3450*/  @P1 BRA `(.L_x_23622) ;  /* 0x0000000000ac1947 */ /* 0x000fea0003800000 */
[----:B------:R-:W-:Y:S04]  /*3460*/  BSSY.RECONVERGENT B2, `(.L_x_23623) ;  /* 0x000000a000027945 */ /* 0x000fe80003800200 */
[----:B------:R-:W-:Y:S05]  /*3470*/  @!P3 BRA `(.L_x_23624) ;  /* 0x000000000020b947 */ /* 0x000fea0003800000 */
[----:B-----5:R-:W-:Y:S01]  /*3480*/  FFMA.FTZ R120, R0, R250, R249 ;  /* 0x000000fa00787223 */ /* 0x020fe200000100f9 */
[----:B------:R-:W-:-:S03]  /*3490*/  ISETP.GT.AND P1, PT, R3, RZ, PT ;  /* 0x000000ff0300720c */ /* 0x000fc60003f24270 */
[----:B------:R-:W-:-:S04]  /*34a0*/  FADD.FTZ R120, R209, -R120 ;  /* 0x80000078d1787221 */ /* 0x000fc80000010000 */
[----:B------:R-:W-:-:S05]  /*34b0*/  FMUL.FTZ R120, R2, R120 ;  /* 0x0000007802787220 */ /* 0x000fca0000410000 */
[----:B------:R-:W-:-:S05]  /*34c0*/  FSEL R120, R120, RZ, P1 ;  /* 0x000000ff78787208 */ /* 0x000fca0000800000 */
[----:B------:R-:W-:-:S04]  /*34d0*/  FMUL.FTZ R120, R120, UR11 ;  /* 0x0000000b78787c20 */ /* 0x000fc80008410000 */
[-C--:B------:R-:W-:Y:S01]  /*34e0*/  FFMA.FTZ R44, R124, R120.reuse, R44 ;  /* 0x000000787c2c7223 */ /* 0x080fe2000001002c */
[----:B------:R-:W-:-:S07]  /*34f0*/  FMUL.FTZ R120, R164, R120 ;  /* 0x00000078a4787220 */ /* 0x000fce0000410000 */
.L_x_23624:
[----:B------:R-:W-:Y:S05]  /*3500*/  BSYNC.RECONVERGENT B2 ;  /* 0x0000000000027941 */ /* 0x000fea0003800200 */
.L_x_23623:
        /* <DEDUP_REMOVED lines=10> */
.L_x_23626:
[----:B------:R-:W-:Y:S05]  /*35b0*/  BSYNC.RECONVERGENT B2 ;  /* 0x0000000000027941 */ /* 0x000fea0003800200 */
.L_x_23625:
        /* <DEDUP_REMOVED lines=10> */
.L_x_23628:
[----:B------:R-:W-:Y:S05]  /*3660*/  BSYNC.RECONVERGENT B2 ;  /* 0x0000000000027941 */ /* 0x000fea0003800200 */
.L_x_23627:
        /* <DEDUP_REMOVED lines=8> */
[----:B------:R-:W-:Y:S01]  /*36f0*/  FMUL.FTZ R123, R167, R123 ;  /* 0x0000007ba77b7220 */ /* 0x000fe20000410000 */
[----:B------:R-:W-:Y:S06]  /*3700*/  BRA `(.L_x_23629) ;  /* 0x00000008002c7947 */ /* 0x000fec0003800000 */
.L_x_23622:
[-CC-:B------:R-:W-:Y:S01]  /*3710*/  FFMA.FTZ R94, R168, R250.reuse, R249.reuse ;  /* 0x000000faa85e7223 */ /* 0x180fe200000100f9 */
[----:B------:R-:W-:Y:S01]  /*3720*/  ISETP.GT.AND P1, PT, R3, RZ, PT ;  /* 0x000000ff0300720c */ /* 0x000fe20003f24270 */
[-CC-:B------:R-:W-:Y:S01]  /*3730*/  FFMA.FTZ R93, R208, R250.reuse, R249.reuse ;  /* 0x000000fad05d7223 */ /* 0x180fe200000100f9 */
[-CC-:B-----5:R-:W-:Y:S01]  /*3740*/  FFMA.FTZ R92, R0, R250.reuse, R249.reuse ;  /* 0x000000fa005c7223 */ /* 0x1a0fe200000100f9 */
        /* <DEDUP_REMOVED lines=17> */
[----:B------:R-:W-:-:S03]  /*3860*/  ISETP.GT.AND P1, PT, R3, RZ, PT ;  /* 0x000000ff0300720c */ /* 0x000fc60003f24270 */
[----:B------:R-:W-:-:S04]  /*3870*/  FADD.FTZ R94, R209, -R94 ;  /* 0x8000005ed15e7221 */ /* 0x000fc80000010000 */
[----:B------:R-:W-:-:S05]  /*3880*/  FMUL.FTZ R94, R2, R94 ;  /* 0x0000005e025e7220 */ /* 0x000fca0000410000 */
[----:B------:R-:W-:-:S05]  /*3890*/  FSEL R94, R94, RZ, P1 ;  /* 0x000000ff5e5e7208 */ /* 0x000fca0000800000 */
[----:B------:R-:W-:-:S04]  /*38a0*/  FMUL.FTZ R94, R94, UR11 ;  /* 0x0000000b5e5e7c20 */ /* 0x000fc80008410000 */
[-C--:B------:R-:W-:Y:S01]  /*38b0*/  FFMA.FTZ R44, R124, R94.reuse, R44 ;  /* 0x0000005e7c2c7223 */ /* 0x080fe2000001002c */
[----:B------:R-:W-:-:S07]  /*38c0*/  FMUL.FTZ R120, R164, R94 ;  /* 0x0000005ea4787220 */ /* 0x000fce0000410000 */
.L_x_23631:
[----:B------:R-:W-:Y:S05]  /*38d0*/  BSYNC.RECONVERGENT B2 ;  /* 0x0000000000027941 */ /* 0x000fea0003800200 */
.L_x_23630:
[----:B------:R-:W-:Y:S04]  /*38e0*/  BSSY.RECONVERGENT B2, `(.L_x_23632) ;  /* 0x000000a000027945 */ /* 0x000fe80003800200 */
[----:B------:R-:W-:Y:S05]  /*38f0*/  @!P3 BRA `(.L_x_23633) ;  /* 0x000000000020b947 */ /* 0x000fea0003800000 */
        /* <DEDUP_REMOVED lines=8> */
.L_x_23633:
[----:B------:R-:W-:Y:S05]  /*3980*/  BSYNC.RECONVERGENT B2 ;  /* 0x0000000000027941 */ /* 0x000fea0003800200 */
.L_x_23632:
        /* <DEDUP_REMOVED lines=10> */
.L_x_23635:
[----:B------:R-:W-:Y:S05]  /*3a30*/  BSYNC.RECONVERGENT B2 ;  /* 0x0000000000027941 */ /* 0x000fea0003800200 */
.L_x_23634:
[----:B--2---:R2:W5:Y:S01]  /*3a40*/  LDL R94, [R1+0x4] ;  /* 0x00000400015e7983 */ /* 0x0045620000100800 */
[----:B------:R-:W-:Y:S05]  /*3a50*/  @!P3 BRA `(.L_x_23629) ;  /* 0x000000040058b947 */ /* 0x000fea0003800000 */
[----:B-----5:R3:W5:Y:S01]  /*3a60*/  LDL.LU R94, [R1+0x4] ;  /* 0x00000400015e7983 */ /* 0x0207620000300800 */
[----:B------:R-:W-:-:S04]  /*3a70*/  FMUL.FTZ R123, R95, UR11 ;  /* 0x0000000b5f7b7c20 */ /* 0x000fc80008410000 */
[-C--:B------:R-:W-:Y:S01]  /*3a80*/  FFMA.FTZ R47, R127, R123.reuse, R47 ;  /* 0x0000007b7f2f7223 */ /* 0x080fe2000001002f */
[----:B------:R-:W-:Y:S01]  /*3a90*/  FMUL.FTZ R123, R167, R123 ;  /* 0x0000007ba77b7220 */ /* 0x000fe20000410000 */
[----:B------:R-:W-:Y:S06]  /*3aa0*/  BRA `(.L_x_23629) ;  /* 0x0000000400447947 */ /* 0x000fec0003800000 */
.L_x_23621:
        /* <DEDUP_REMOVED lines=8> */
[----:B------:R1:W-:Y:S04]  /*3b30*/  STL [R1+0x17c], R4 ;  /* 0x00017c0401007387 */ /* 0x0003e80000100800 */
[----:B------:R2:W-:Y:S01]  /*3b40*/  STL [R1+0x178], R3 ;  /* 0x0001780301007387 */ /* 0x0005e20000100800 */
[----:B-1---5:R-:W-:-:S04]  /*3b50*/  @P2 FFMA.FTZ R4, R0, R250, R249 ;  /* 0x000000fa00042223 */ /* 0x022fc800000100f9 */
[----:B------:R-:W-:Y:S01]  /*3b60*/  @P2 FADD.FTZ R4, R209, -R4 ;  /* 0x80000004d1042221 */ /* 0x000fe20000010000 */
[----:B--2---:R-:W-:-:S03]  /*3b70*/  MOV R3, R40 ;  /* 0x0000002800037202 */ /* 0x004fc60000000f00 */
        /* <DEDUP_REMOVED lines=18> */
[----:B-1----:R-:W-:Y:S02]  /*3ca0*/  @P3 FMUL.FTZ R3, R3, R4 ;  /* 0x0000000403033220 */ /* 0x002fe40000410000 */
[----:B------:R4:W5:Y:S02]  /*3cb0*/  LDL.LU R4, [R1+0x17c] ;  /* 0x00017c0001047983 */ /* 0x0009640000300800 */
[-C--:B------:R-:W-:Y:S01]  /*3cc0*/  @P3 FFMA.FTZ R46, R126, R3.reuse, R46 ;  /* 0x000000037e2e3223 */ /* 0x080fe2000001002e */
[----:B------:R-:W-:Y:S02]  /*3cd0*/  @P3 FMUL.FTZ R122, R166, R3 ;  /* 0x00000003a67a3220 */ /* 0x000fe40000410000 */
[----:B------:R4:W5:Y:S01]  /*3ce0*/  LDL.LU R3, [R1+0x178] ;  /* 0x0001780001037983 */ /* 0x0009620000300800 */
[----:B------:R-:W-:Y:S05]  /*3cf0*/  @!P3 BRA `(.L_x_23629) ;  /* 0x0000000000b0b947 */ /* 0x000fea0003800000 */
[----:B------:R-:W-:Y:S01]  /*3d00*/  @P2 FFMA.FTZ R123, R169, R250, R249 ;  /* 0x000000faa97b2223 */ /* 0x000fe200000100f9 */
[----:B------:R1:W-:Y:S03]  /*3d10*/  STL [R1+0x178], R0 ;  /* 0x0001780001007387 */ /* 0x0003e60000100800 */
[----:B-1----:R-:W-:Y:S01]  /*3d20*/  @P2 FADD.FTZ R0, R212, -R123 ;  /* 0x8000007bd4002221 */ /* 0x002fe20000010000 */
[----:B------:R-:W-:-:S03]  /*3d30*/  MOV R123, R43 ;  /* 0x0000002b007b7202 */ /* 0x000fc60000000f00 */
[----:B------:R-:W-:Y:S02]  /*3d40*/  @P2 FFMA.FTZ R123, R2, R0, R43 ;  /* 0x00000000027b2223 */ /* 0x000fe4000001002b */
[----:B------:R1:W5:Y:S02]  /*3d50*/  LDL.LU R0, [R1+0x178] ;  /* 0x0001780001007983 */ /* 0x0003640000300800 */
[----:B------:R-:W-:-:S04]  /*3d60*/  FMUL.FTZ R123, R123, UR11 ;  /* 0x0000000b7b7b7c20 */ /* 0x000fc80008410000 */
[-C--:B------:R-:W-:Y:S01]  /*3d70*/  FFMA.FTZ R47, R127, R123.reuse, R47 ;  /* 0x0000007b7f2f7223 */ /* 0x080fe2000001002f */
[----:B------:R-:W-:Y:S01]  /*3d80*/  FMUL.FTZ R123, R167, R123 ;  /* 0x0000007ba77b7220 */ /* 0x000fe20000410000 */
[----:B-1----:R-:W-:Y:S06]  /*3d90*/  BRA `(.L_x_23629) ;  /* 0x0000000000887947 */ /* 0x002fec0003800000 */
.L_x_23636:
[----:B------:R-:W2:Y:S01]  /*3da0*/  @P3 LDC R92, c[0x0][0x40c] ;  /* 0x00010300ff5c3b82 */ /* 0x000ea20000000800 */
[-CC-:B------:R-:W-:Y:S01]  /*3db0*/  @P2 FFMA.FTZ R93, R169, R250.reuse, R249.reuse ;  /* 0x000000faa95d2223 */ /* 0x180fe200000100f9 */
[----:B------:R-:W-:Y:S01]  /*3dc0*/  MOV R95, R43 ;  /* 0x0000002b005f7202 */ /* 0x000fe20000000f00 */
[-C--:B------:R-:W-:Y:S01]  /*3dd0*/  @P2 FFMA.FTZ R94, R208, R250.reuse, R249 ;  /* 0x000000fad05e2223 */ /* 0x080fe200000100f9 */
[----:B------:R3:W-:Y:S01]  /*3de0*/  STL [R1+0x178], R3 ;  /* 0x0001780301007387 */ /* 0x0007e20000100800 */
[----:B------:R-:W-:Y:S02]  /*3df0*/  @P2 FADD.FTZ R93, R212, -R93 ;  /* 0x8000005dd45d2221 */ /* 0x000fe40000010000 */
[----:B------:R-:W-:Y:S02]  /*3e00*/  @P2 FADD.FTZ R94, R210, -R94 ;  /* 0x8000005ed25e2221 */ /* 0x000fe40000010000 */
[----:B------:R-:W-:Y:S01]  /*3e10*/  @P2 FFMA.FTZ R95, R2, R93, R43 ;  /* 0x0000005d025f2223 */ /* 0x000fe2000001002b */
[----:B-----5:R-:W-:-:S04]  /*3e20*/  @P2 FFMA.FTZ R93, R0, R250, R249 ;  /* 0x000000fa005d2223 */ /* 0x020fc800000100f9 */
[----:B------:R-:W-:Y:S01]  /*3e30*/  @P2 FADD.FTZ R93, R209, -R93 ;  /* 0x8000005dd15d2221 */ /* 0x000fe20000010000 */
[----:B--2---:R-:W-:-:S04]  /*3e40*/  @P3 FMUL.FTZ R92, R95, R92 ;  /* 0x0000005c5f5c3220 */ /* 0x004fc80000410000 */
[-C--:B------:R-:W-:Y:S01]  /*3e50*/  @P3 FFMA.FTZ R47, R127, R92.reuse, R47 ;  /* 0x0000005c7f2f3223 */ /* 0x080fe2000001002f */
[----:B------:R-:W-:Y:S01]  /*3e60*/  @P3 FMUL.FTZ R123, R167, R92 ;  /* 0x0000005ca77b3220 */ /* 0x000fe20000410000 */
[----:B------:R-:W-:Y:S01]  /*3e70*/  MOV R92, R40 ;  /* 0x00000028005c7202 */ /* 0x000fe20000000f00 */
[----:B------:R-:W-:Y:S02]  /*3e80*/  @P2 FFMA.FTZ R92, R2, R93, R40 ;  /* 0x0000005d025c2223 */ /* 0x000fe40000010028 */
[----:B------:R-:W2:Y:S02]  /*3e90*/  @P3 LDC R93, c[0x0][0x40c] ;  /* 0x00010300ff5d3b82 */ /* 0x000ea40000000800 */
        /* <DEDUP_REMOVED lines=9> */
[----:B------:R-:W-:-:S04]  /*3f30*/  @P2 FFMA.FTZ R94, R168, R250, R249 ;  /* 0x000000faa85e2223 */ /* 0x000fc800000100f9 */
[----:B---3--:R-:W-:Y:S01]  /*3f40*/  @P2 FADD.FTZ R3, R211, -R94 ;  /* 0x8000005ed3032221 */ /* 0x008fe20000010000 */
[----:B------:R-:W-:-:S03]  /*3f50*/  MOV R94, R42 ;  /* 0x0000002a005e7202 */ /* 0x000fc60000000f00 */
[----:B------:R-:W-:Y:S02]  /*3f60*/  @P2 FFMA.FTZ R94, R2, R3, R42 ;  /* 0x00000003025e2223 */ /* 0x000fe4000001002a */
[----:B------:R-:W2:Y:S02]  /*3f70*/  @P3 LDC R3, c[0x0][0x40c] ;  /* 0x00010300ff033b82 */ /* 0x000ea40000000800 */
[----:B--2---:R-:W-:-:S04]  /*3f80*/  @P3 FMUL.FTZ R3, R94, R3 ;  /* 0x000000035e033220 */ /* 0x004fc80000410000 */
[-C--:B------:R-:W-:Y:S01]  /*3f90*/  @P3 FFMA.FTZ R46, R126, R3.reuse, R46 ;  /* 0x000000037e2e3223 */ /* 0x080fe2000001002e */
[----:B------:R-:W-:Y:S02]  /*3fa0*/  @P3 FMUL.FTZ R122, R166, R3 ;  /* 0x00000003a67a3220 */ /* 0x000fe40000410000 */
[----:B------:R2:W5:Y:S05]  /*3fb0*/  LDL.LU R3, [R1+0x178] ;  /* 0x0001780001037983 */ /* 0x00056a0000300800 */
.L_x_23629:
[----:B------:R-:W-:Y:S05]  /*3fc0*/  BSYNC.RECONVERGENT B1 ;  /* 0x0000000000017941 */ /* 0x000fea0003800200 */
.L_x_23620:
[----:B-----5:R0:W-:Y:S04]  /*3fd0*/  STL.64 [R1+0x178], R2 ;  /* 0x0001780201007387 */ /* 0x0201e80000100a00 */
[----:B0-----:R-:W2:Y:S01]  /*3fe0*/  LDL.LU R3, [R1] ;  /* 0x0000000001037983 */ /* 0x001ea20000300800 */
[----:B------:R-:W-:-:S04]  /*3ff0*/  ISETP.NE.U32.AND P1, PT, R207, RZ, PT ;  /* 0x000000ffcf00720c */ /* 0x000fc80003f25070 */
[----:B--2---:R-:W-:-:S13]  /*4000*/  ISETP.NE.AND.EX P1, PT, R3, RZ, PT, P1 ;  /* 0x000000ff0300720c */ /* 0x004fda0003f25310 */
        /* <DEDUP_REMOVED lines=9> */
[----:B------:R-:W2:Y:S01]  /*40a0*/  LDC.64 R126, c[0x0][0x390] ;  /* 0x0000e400ff7e7b82 */ /* 0x000ea20000000a00 */
[----:B------:R-:W-:-:S05]  /*40b0*/  IADD3 R124, PT, PT, R252, 0x20, RZ ;  /* 0x00000020fc7c7810 */ /* 0x000fca0007ffe0ff */
[----:B--2---:R-:W-:-:S06]  /*40c0*/  IMAD.WIDE.U32 R124, R124, 0x10, R126 ;  /* 0x000000107c7c7825 */ /* 0x004fcc00078e007e */
[----:B------:R-:W5:Y:S02]  /*40d0*/  LDG.E.128 R124, desc[UR6][R124.64] ;  /* 0x000000067c7c7981 */ /* 0x000f64000c1e1d00 */
.L_x_23638:
[----:B------:R-:W-:Y:S05]  /*40e0*/  BSYNC.RECONVERGENT B1 ;  /* 0x0000000000017941 */ /* 0x000fea0003800200 */
.L_x_23637:
[----:B------:R-:W-:Y:S04]  /*40f0*/  BSSY.RECONVERGENT B1, `(.L_x_23639) ;  /* 0x00000a9000017945 */ /* 0x000fe80003800200 */
[----:B------:R-:W-:Y:S05]  /*4100*/  @!P0 BRA `(.L_x_23640) ;  /* 0x0000000400148947 */ /* 0x000fea0003800000 */
[----:B------:R-:W-:Y:S05]  /*4110*/  @!P1 BRA `(.L_x_23641) ;  /* 0x0000000000849947 */ /* 0x000fea0003800000 */
[----:B------:R-:W2:Y:S01]  /*4120*/  @P3 LDC R93, c[0x0][0x40c] ;  /* 0x00010300ff5d3b82 */ /* 0x000ea20000000800 */
[--C-:B------:R-:W-:Y:S01]  /*4130*/  @P2 FFMA.FTZ R94, R170, R250, R249.reuse ;  /* 0x000000faaa5e2223 */ /* 0x100fe200000100f9 */
[----:B------:R-:W-:Y:S01]  /*4140*/  MOV R92, R36 ;  /* 0x00000024005c7202 */ /* 0x000fe20000000f00 */
[----:B------:R-:W-:Y:S02]  /*4150*/  @P2 FFMA.FTZ R95, R172, R250, R249 ;  /* 0x000000faac5f2223 */ /* 0x000fe400000100f9 */
[----:B------:R-:W-:Y:S02]  /*4160*/  @P2 FADD.FTZ R94, R213, -R94 ;  /* 0x8000005ed55e2221 */ /* 0x000fe40000010000 */
[----:B------:R-:W-:Y:S02]  /*4170*/  @P2 FADD.FTZ R95, R215, -R95 ;  /* 0x8000005fd75f2221 */ /* 0x000fe40000010000 */
[----:B-----5:R-:W-:Y:S01]  /*4180*/  @P2 FFMA.FTZ R92, R2, R94, R36 ;  /* 0x0000005e025c2223 */ /* 0x020fe20000010024 */
[----:B------:R-:W-:-:S04]  /*4190*/  @P2 FFMA.FTZ R94, R171, R250, R249 ;  /* 0x000000faab5e2223 */ /* 0x000fc800000100f9 */
        /* <DEDUP_REMOVED lines=19> */
[----:B------:R-:W-:Y:S01]  /*42d0*/  @P2 FFMA.FTZ R95, R2, R207, R39 ;  /* 0x000000cf025f2223 */ /* 0x000fe20000010027 */
[----:B------:R-:W-:Y:S06]  /*42e0*/  @!P3 BRA `(.L_x_23642) ;  /* 0x000000080024b947 */ /* 0x000fec0003800000 */
[----:B------:R-:W-:-:S04]  /*42f0*/  FMUL.FTZ R123, R95, UR11 ;  /* 0x0000000b5f7b7c20 */ /* 0x000fc80008410000 */
[-C--:B------:R-:W-:Y:S01]  /*4300*/  FFMA.FTZ R51, R127, R123.reuse, R51 ;  /* 0x0000007b7f337223 */ /* 0x080fe20000010033 */
[----:B------:R-:W-:Y:S01]  /*4310*/  FMUL.FTZ R123, R163, R123 ;  /* 0x0000007ba37b7220 */ /* 0x000fe20000410000 */
[----:B------:R-:W-:Y:S06]  /*4320*/  BRA `(.L_x_23642) ;  /* 0x0000000800147947 */ /* 0x000fec0003800000 */
.L_x_23641:
[----:B------:R-:W-:Y:S01]  /*4330*/  @P2 FFMA.FTZ R207, R170, R250, R249 ;  /* 0x000000faaacf2223 */ /* 0x000fe200000100f9 */
[----:B------:R2:W-:Y:S03]  /*4340*/  STL [R1+0x178], R0 ;  /* 0x0001780001007387 */ /* 0x0005e60000100800 */
[----:B--2---:R-:W-:Y:S01]  /*4350*/  @P2 FADD.FTZ R0, R213, -R207 ;  /* 0x800000cfd5002221 */ /* 0x004fe20000010000 */
[----:B------:R-:W-:-:S03]  /*4360*/  MOV R207, R36 ;  /* 0x0000002400cf7202 */ /* 0x000fc60000000f00 */
[----:B-----5:R-:W-:Y:S02]  /*4370*/  @P2 FFMA.FTZ R207, R2, R0, R36 ;  /* 0x0000000002cf2223 */ /* 0x020fe40000010024 */
        /* <DEDUP_REMOVED lines=17> */
[----:B--2---:R-:W-:Y:S02]  /*4490*/  @P3 FMUL.FTZ R207, R207, R0 ;  /* 0x00000000cfcf3220 */ /* 0x004fe40000410000 */
[----:B------:R2:W5:Y:S02]  /*44a0*/  LDL.LU R0, [R1+0x178] ;  /* 0x0001780001007983 */ /* 0x0005640000300800 */
        /* <DEDUP_REMOVED lines=11> */
.L_x_23640:
        /* <DEDUP_REMOVED lines=28> */
.L_x_23645:
[----:B------:R-:W-:Y:S05]  /*4720*/  BSYNC.RECONVERGENT B2 ;  /* 0x0000000000027941 */ /* 0x000fea0003800200 */
.L_x_23644:
        /* <DEDUP_REMOVED lines=10> */
.L_x_23647:
[----:B------:R-:W-:Y:S05]  /*47d0*/  BSYNC.RECONVERGENT B2 ;  /* 0x0000000000027941 */ /* 0x000fea0003800200 */
.L_x_23646:
        /* <DEDUP_REMOVED lines=10> */
.L_x_23649:
[----:B------:R-:W-:Y:S05]  /*4880*/  BSYNC.RECONVERGENT B2 ;  /* 0x0000000000027941 */ /* 0x000fea0003800200 */
.L_x_23648:
[----:B------:R-:W-:Y:S05]  /*4890*/  @!P3 BRA `(.L_x_23642) ;  /* 0x0000000000b8b947 */ /* 0x000fea0003800000 */
[----:B------:R-:W-:-:S04]  /*48a0*/  FMUL.FTZ R123, R95, UR11 ;  /* 0x0000000b5f7b7c20 */ /* 0x000fc80008410000 */
[-C--:B------:R-:W-:Y:S01]  /*48b0*/  FFMA.FTZ R51, R127, R123.reuse, R51 ;  /* 0x0000007b7f337223 */ /* 0x080fe20000010033 */
[----:B------:R-:W-:Y:S01]  /*48c0*/  FMUL.FTZ R123, R163, R123 ;  /* 0x0000007ba37b7220 */ /* 0x000fe20000410000 */
[----:B------:R-:W-:Y:S06]  /*48d0*/  BRA `(.L_x_23642) ;  /* 0x0000000000a87947 */ /* 0x000fec0003800000 */
.L_x_23643:
        /* <DEDUP_REMOVED lines=10> */
.L_x_23651:
[----:B------:R-:W-:Y:S05]  /*4980*/  BSYNC.RECONVERGENT B2 ;  /* 0x0000000000027941 */ /* 0x000fea0003800200 */
.L_x_23650:
        /* <DEDUP_REMOVED lines=10> */
.L_x_23653:
[----:B------:R-:W-:Y:S05]  /*4a30*/  BSYNC.RECONVERGENT B2 ;  /* 0x0000000000027941 */ /* 0x000fea0003800200 */
.L_x_23652:
        /* <DEDUP_REMOVED lines=10> */
.L_x_23655:
[----:B------:R-:W-:Y:S05]  /*4ae0*/  BSYNC.RECONVERGENT B2 ;  /* 0x0000000000027941 */ /* 0x000fea0003800200 */
.L_x_23654:
        /* <DEDUP_REMOVED lines=9> */
.L_x_23642:
[----:B------:R-:W-:Y:S05]  /*4b80*/  BSYNC.RECONVERGENT B1 ;  /* 0x0000000000017941 */ /* 0x000fea0003800200 */
.L_x_23639:
        /* <DEDUP_REMOVED lines=16> */
.L_x_23657:
[----:B------:R-:W-:Y:S05]  /*4c90*/  BSYNC.RECONVERGENT B1 ;  /* 0x0000000000017941 */ /* 0x000fea0003800200 */
.L_x_23656:
[----:B------:R-:W-:Y:S04]  /*4ca0*/  BSSY.RECONVERGENT B1, `(.L_x_23658) ;  /* 0x00000a9000017945 */ /* 0x000fe80003800200 */
[----:B------:R-:W-:Y:S05]  /*4cb0*/  @!P0 BRA `(.L_x_23659) ;  /* 0x0000000400148947 */ /* 0x000fea0003800000 */
[----:B------:R-:W-:Y:S05]  /*4cc0*/  @!P1 BRA `(.L_x_23660) ;  /* 0x0000000000849947 */ /* 0x000fea0003800000 */
[----:B------:R-:W0:Y:S01]  /*4cd0*/  @P3 LDC R93, c[0x0][0x40c] ;  /* 0x00010300ff5d3b82 */ /* 0x000e220000000800 */
        /* <DEDUP_REMOVED lines=8> */
[----:B0-----:R-:W-:-:S04]  /*4d60*/  @P3 FMUL.FTZ R93, R92, R93 ;  /* 0x0000005d5c5d3220 */ /* 0x001fc80000410000 */
[-C--:B------:R-:W-:Y:S01]  /*4d70*/  @P3 FFMA.FTZ R52, R124, R93.reuse, R52 ;  /* 0x0000005d7c343223 */ /* 0x080fe20000010034 */
[----:B------:R-:W-:Y:S01]  /*4d80*/  @P3 FMUL.FTZ R120, R156, R93 ;  /* 0x0000005d9c783220 */ /* 0x000fe20000410000 */
[----:B------:R-:W-:Y:S01]  /*4d90*/  MOV R93, R33 ;  /* 0x00000021005d7202 */ /* 0x000fe20000000f00 */
[----:B------:R-:W-:Y:S02]  /*4da0*/  @P2 FFMA.FTZ R93, R2, R94, R33 ;  /* 0x0000005e025d2223 */ /* 0x000fe40000010021 */
[----:B------:R-:W0:Y:S02]  /*4db0*/  @P3 LDC R94, c[0x0][0x40c] ;  /* 0x00010300ff5e3b82 */ /* 0x000e240000000800 */
        /* <DEDUP_REMOVED lines=18> */
.L_x_23660:
[----:B------:R-:W-:Y:S01]  /*4ee0*/  @P2 FFMA.FTZ R207, R174, R250, R249 ;  /* 0x000000faaecf2223 */ /* 0x000fe200000100f9 */
[----:B------:R0:W-:Y:S03]  /*4ef0*/  STL [R1+0x178], R0 ;  /* 0x0001780001007387 */ /* 0x0001e60000100800 */
[----:B0-----:R-:W-:Y:S01]  /*4f00*/  @P2 FADD.FTZ R0, R217, -R207 ;  /* 0x800000cfd9002221 */ /* 0x001fe20000010000 */
[----:B------:R-:W-:-:S03]  /*4f10*/  MOV R207, R32 ;  /* 0x0000002000cf7202 */ /* 0x000fc60000000f00 */
[----:B-----5:R-:W-:Y:S02]  /*4f20*/  @P2 FFMA.FTZ R207, R2, R0, R32 ;  /* 0x0000000002cf2223 */ /* 0x020fe40000010020 */
[----:B------:R-:W0:Y:S02]  /*4f30*/  @P3 LDC R0, c[0x0][0x40c] ;  /* 0x00010300ff003b82 */ /* 0x000e240000000800 */
[----:B0-----:R-:W-:-:S04]  /*4f40*/  @P3 FMUL.FTZ R207, R207, R0 ;  /* 0x00000000cfcf3220 */ /* 0x001fc80000410000 */
[-C--:B------:R-:W-:Y:S01]  /*4f50*/  @P3 FFMA.FTZ R52, R124, R207.reuse, R52 ;  /* 0x000000cf7c343223 */ /* 0x080fe20000010034 */
[----:B------:R-:W-:Y:S01]  /*4f60*/  @P3 FMUL.FTZ R120, R156, R207 ;  /* 0x000000cf9c783220 */ /* 0x000fe20000410000 */
[----:B------:R-:W-:-:S04]  /*4f70*/  @P2 FFMA.FTZ R207, R175, R250, R249 ;  /* 0x000000faafcf2223 */ /* 0x000fc800000100f9 */
[----:B------:R-:W-:Y:S01]  /*4f80*/  @P2 FADD.FTZ R0, R218, -R207 ;  /* 0x800000cfda002221 */ /* 0x000fe20000010000 */
[----:B------:R-:W-:-:S03]  /*4f90*/  MOV R207, R33 ;  /* 0x0000002100cf7202 */ /* 0x000fc60000000f00 */
        /* <DEDUP_REMOVED lines=23> */
.L_x_23659:
        /* <DEDUP_REMOVED lines=28> */
.L_x_23664:
[----:B------:R-:W-:Y:S05]  /*52d0*/  BSYNC.RECONVERGENT B2 ;  /* 0x0000000000027941 */ /* 0x000fea0003800200 */
.L_x_23663:
        /* <DEDUP_REMOVED lines=10> */
.L_x_23666:
[----:B------:R-:W-:Y:S05]  /*5380*/  BSYNC.RECONVERGENT B2 ;  /* 0x0000000000027941 */ /* 0x000fea0003800200 */
.L_x_23665:
        /* <DEDUP_REMOVED lines=10> */
.L_x_23668:
[----:B------:R-:W-:Y:S05]  /*5430*/  BSYNC.RECONVERGENT B2 ;  /* 0x0000000000027941 */ /* 0x000fea0003800200 */
.L_x_23667:
[----:B------:R-:W-:Y:S05]  /*5440*/  @!P3 BRA `(.L_x_23661) ;  /* 0x0000000000b8b947 */ /* 0x000fea0003800000 */
[----:B------:R-:W-:-:S04]  /*5450*/  FMUL.FTZ R123, R95, UR11 ;  /* 0x0000000b5f7b7c20 */ /* 0x000fc80008410000 */
[-C--:B------:R-:W-:Y:S01]  /*5460*/  FFMA.FTZ R55, R127, R123.reuse, R55 ;  /* 0x0000007b7f377223 */ /* 0x080fe20000010037 */
[----:B------:R-:W-:Y:S01]  /*5470*/  FMUL.FTZ R123, R159, R123 ;  /* 0x0000007b9f7b7220 */ /* 0x000fe20000410000 */
[----:B------:R-:W-:Y:S06]  /*5480*/  BRA `(.L_x_23661) ;  /* 0x0000000000a87947 */ /* 0x000fec0003800000 */
.L_x_23662:
        /* <DEDUP_REMOVED lines=10> */
.L_x_23670:
[----:B------:R-:W-:Y:S05]  /*5530*/  BSYNC.RECONVERGENT B2 ;  /* 0x0000000000027941 */ /* 0x000fea0003800200 */
.L_x_23669:
        /* <DEDUP_REMOVED lines=10> */
.L_x_23672:
[----:B------:R-:W-:Y:S05]  /*55e0*/  BSYNC.RECONVERGENT B2 ;  /* 0x0000000000027941 */ /* 0x000fea0003800200 */
.L_x_23671:
        /* <DEDUP_REMOVED lines=10> */
.L_x_23674:
[----:B------:R-:W-:Y:S05]  /*5690*/  BSYNC.RECONVERGENT B2 ;  /* 0x0000000000027941 */ /* 0x000fea0003800200 */
.L_x_23673:
        /* <DEDUP_REMOVED lines=9> */
.L_x_23661:
[----:B------:R-:W-:Y:S05]  /*5730*/  BSYNC.RECONVERGENT B1 ;  /* 0x0000000000017941 */ /* 0x000fea0003800200 */
.L_x_23658:
        /* <DEDUP_REMOVED lines=16> */
.L_x_23676:
[----:B------:R-:W-:Y:S05]  /*5840*/  BSYNC.RECONVERGENT B1 ;  /* 0x0000000000017941 */ /* 0x000fea0003800200 */
.L_x_23675:
        /* <DEDUP_REMOVED lines=36> */
.L_x_23679:
        /* <DEDUP_REMOVED lines=35> */
.L_x_23678:
        /* <DEDUP_REMOVED lines=28> */
.L_x_23683:
[----:B------:R-:W-:Y:S05]  /*5e80*/  BSYNC.RECONVERGENT B2 ;  /* 0x0000000000027941 */ /* 0x000fea0003800200 */
.L_x_23682:
        /* <DEDUP_REMOVED lines=10> */
.L_x_23685:
[----:B------:R-:W-:Y:S05]  /*5f30*/  BSYNC.RECONVERGENT B2 ;  /* 0x0000000000027941 */ /* 0x000fea0003800200 */
.L_x_23684:
        /* <DEDUP_REMOVED lines=10> */
.L_x_23687:
[----:B------:R-:W-:Y:S05]  /*5fe0*/  BSYNC.RECONVERGENT B2 ;  /* 0x0000000000027941 */ /* 0x000fea0003800200 */
.L_x_23686:
[----:B------:R-:W-:Y:S05]  /*5ff0*/  @!P3 BRA `(.L_x_23680) ;  /* 0x0000000000b8b947 */ /* 0x000fea0003800000 */
[----:B------:R-:W-:-:S04]  /*6000*/  FMUL.FTZ R123, R95, UR11 ;  /* 0x0000000b5f7b7c20 */ /* 0x000fc80008410000 */
[-C--:B------:R-:W-:Y:S01]  /*6010*/  FFMA.FTZ R59, R127, R123.reuse, R59 ;  /* 0x0000007b7f3b7223 */ /* 0x080fe2000001003b */
[----:B------:R-:W-:Y:S01]  /*6020*/  FMUL.FTZ R123, R155, R123 ;  /* 0x0000007b9b7b7220 */ /* 0x000fe20000410000 */
[----:B------:R-:W-:Y:S06]  /*6030*/  BRA `(.L_x_23680) ;  /* 0x0000000000a87947 */ /* 0x000fec0003800000 */
.L_x_23681:
        /* <DEDUP_REMOVED lines=10> */
.L_x_23689:
[----:B------:R-:W-:Y:S05]  /*60e0*/  BSYNC.RECONVERGENT B2 ;  /* 0x0000000000027941 */ /* 0x000fea0003800200 */
.L_x_23688:
        /* <DEDUP_REMOVED lines=10> */
.L_x_23691:
[----:B------:R-:W-:Y:S05]  /*6190*/  BSYNC.RECONVERGENT B2 ;  /* 0x0000000000027941 */ /* 0x000fea0003800200 */
.L_x_23690:
        /* <DEDUP_REMOVED lines=10> */
.L_x_23693:
[----:B------:R-:W-:Y:S05]  /*6240*/  BSYNC.RECONVERGENT B2 ;  /* 0x0000000000027941 */ /* 0x000fea0003800200 */
.L_x_23692:
        /* <DEDUP_REMOVED lines=9> */
.L_x_23680:
[----:B------:R-:W-:Y:S05]  /*62e0*/  BSYNC.RECONVERGENT B1 ;  /* 0x0000000000017941 */ /* 0x000fea0003800200 */
.L_x_23677:
        /* <DEDUP_REMOVED lines=16> */
.L_x_23695:
[----:B------:R-:W-:Y:S05]  /*63f0*/  BSYNC.RECONVERGENT B1 ;  /* 0x0000000000017941 */ /* 0x000fea0003800200 */
.L_x_23694:
        /* <DEDUP_REMOVED lines=36> */
.L_x_23698:
        /* <DEDUP_REMOVED lines=35> */
.L_x_23697:
        /* <DEDUP_REMOVED lines=28> */
.L_x_23702:
[----:B------:R-:W-:Y:S05]  /*6a30*/  BSYNC.RECONVERGENT B2 ;  /* 0x0000000000027941 */ /* 0x000fea0003800200 */
.L_x_23701:
        /* <DEDUP_REMOVED lines=10> */
.L_x_23704:
[----:B------:R-:W-:Y:S05]  /*6ae0*/  BSYNC.RECONVERGENT B2 ;  /* 0x0000000000027941 */ /* 0x000fea0003800200 */
.L_x_23703:
        /* <DEDUP_REMOVED lines=10> */
.L_x_23706:
[----:B------:R-:W-:Y:S05]  /*6b90*/  BSYNC.RECONVERGENT B2 ;  /* 0x0000000000027941 */ /* 0x000fea0003800200 */
.L_x_23705:
[----:B------:R-:W-:Y:S05]  /*6ba0*/  @!P3 BRA `(.L_x_23699) ;  /* 0x0000000000b8b947 */ /* 0x000fea0003800000 */
[----:B------:R-:W-:-:S04]  /*6bb0*/  FMUL.FTZ R123, R95, UR11 ;  /* 0x0000000b5f7b7c20 */ /* 0x000fc80008410000 */
[-C--:B------:R-:W-:Y:S01]  /*6bc0*/  FFMA.FTZ R63, R127, R123.reuse, R63 ;  /* 0x0000007b7f3f7223 */ /* 0x080fe2000001003f */
[----:B------:R-:W-:Y:S01]  /*6bd0*/  FMUL.FTZ R123, R151, R123 ;  /* 0x0000007b977b7220 */ /* 0x000fe20000410000 */
[----:B------:R-:W-:Y:S06]  /*6be0*/  BRA `(.L_x_23699) ;  /* 0x0000000000a87947 */ /* 0x000fec0003800000 */
.L_x_23700:
        /* <DEDUP_REMOVED lines=10> */
.L_x_23708:
[----:B------:R-:W-:Y:S05]  /*6c90*/  BSYNC.RECONVERGENT B2 ;  /* 0x0000000000027941 */ /* 0x000fea0003800200 */
.L_x_23707:
        /* <DEDUP_REMOVED lines=10> */
.L_x_23710:
[----:B------:R-:W-:Y:S05]  /*6d40*/  BSYNC.RECONVERGENT B2 ;  /* 0x0000000000027941 */ /* 0x000fea0003800200 */
.L_x_23709:
        /* <DEDUP_REMOVED lines=10> */
.L_x_23712:
[----:B------:R-:W-:Y:S05]  /*6df0*/  BSYNC.RECONVERGENT B2 ;  /* 0x0000000000027941 */ /* 0x000fea0003800200 */
.L_x_23711:
        /* <DEDUP_REMOVED lines=9> */
.L_x_23699:
[----:B------:R-:W-:Y:S05]  /*6e90*/  BSYNC.RECONVERGENT B1 ;  /* 0x0000000000017941 */ /* 0x000fea0003800200 */
.L_x_23696:
        /* <DEDUP_REMOVED lines=16> */
.L_x_23714:
[----:B------:R-:W-:Y:S05]  /*6fa0*/  BSYNC.RECONVERGENT B1 ;  /* 0x0000000000017941 */ /* 0x000fea0003800200 */
.L_x_23713:
        /* <DEDUP_REMOVED lines=36> */
.L_x_23717:
        /* <DEDUP_REMOVED lines=35> */
.L_x_23716:
        /* <DEDUP_REMOVED lines=28> */
.L_x_23721:
[----:B------:R-:W-:Y:S05]  /*75e0*/  BSYNC.RECONVERGENT B2 ;  /* 0x0000000000027941 */ /* 0x000fea0003800200 */
.L_x_23720:
        /* <DEDUP_REMOVED lines=10> */
.L_x_23723:
[----:B------:R-:W-:Y:S05]  /*7690*/  BSYNC.RECONVERGENT B2 ;  /* 0x0000000000027941 */ /* 0x000fea0003800200 */
.L_x_23722:
        /* <DEDUP_REMOVED lines=10> */
.L_x_23725:
[----:B------:R-:W-:Y:S05]  /*7740*/  BSYNC.RECONVERGENT B2 ;  /* 0x0000000000027941 */ /* 0x000fea0003800200 */
.L_x_23724:
[----:B------:R-:W-:Y:S05]  /*7750*/  @!P3 BRA `(.L_x_23718) ;  /* 0x0000000000b8b947 */ /* 0x000fea0003800000 */
[----:B------:R-:W-:-:S04]  /*7760*/  FMUL.FTZ R123, R95, UR11 ;  /* 0x0000000b5f7b7c20 */ /* 0x000fc80008410000 */
[-C--:B------:R-:W-:Y:S01]  /*7770*/  FFMA.FTZ R67, R127, R123.reuse, R67 ;  /* 0x0000007b7f437223 */ /* 0x080fe20000010043 */
[----:B------:R-:W-:Y:S01]  /*7780*/  FMUL.FTZ R123, R147, R123 ;  /* 0x0000007b937b7220 */ /* 0x000fe20000410000 */
[----:B------:R-:W-:Y:S06]  /*7790*/  BRA `(.L_x_23718) ;  /* 0x0000000000a87947 */ /* 0x000fec0003800000 */
.L_x_23719:
        /* <DEDUP_REMOVED lines=10> */
.L_x_23727:
[----:B------:R-:W-:Y:S05]  /*7840*/  BSYNC.RECONVERGENT B2 ;  /* 0x0000000000027941 */ /* 0x000fea0003800200 */
.L_x_23726:
        /* <DEDUP_REMOVED lines=10> */
.L_x_23729:
[----:B------:R-:W-:Y:S05]  /*78f0*/  BSYNC.RECONVERGENT B2 ;  /* 0x0000000000027941 */ /* 0x000fea0003800200 */
.L_x_23728:
        /* <DEDUP_REMOVED lines=10> */
.L_x_23731:
[----:B------:R-:W-:Y:S05]  /*79a0*/  BSYNC.RECONVERGENT B2 ;  /* 0x0000000000027941 */ /* 0x000fea0003800200 */
.L_x_23730:
        /* <DEDUP_REMOVED lines=9> */
.L_x_23718:
[----:B------:R-:W-:Y:S05]  /*7a40*/  BSYNC.RECONVERGENT B1 ;  /* 0x0000000000017941 */ /* 0x000fea0003800200 */
.L_x_23715:
        /* <DEDUP_REMOVED lines=16> */
.L_x_23733:
[----:B------:R-:W-:Y:S05]  /*7b50*/  BSYNC.RECONVERGENT B1 ;  /* 0x0000000000017941 */ /* 0x000fea0003800200 */
.L_x_23732:
        /* <DEDUP_REMOVED lines=36> */
.L_x_23736:
        /* <DEDUP_REMOVED lines=35> */
.L_x_23735:
        /* <DEDUP_REMOVED lines=28> */
.L_x_23740:
[----:B------:R-:W-:Y:S05]  /*8190*/  BSYNC.RECONVERGENT B2 ;  /* 0x0000000000027941 */ /* 0x000fea0003800200 */
.L_x_23739:
        /* <DEDUP_REMOVED lines=10> */
.L_x_23742:
[----:B------:R-:W-:Y:S05]  /*8240*/  BSYNC.RECONVERGENT B2 ;  /* 0x0000000000027941 */ /* 0x000fea0003800200 */
.L_x_23741:
        /* <DEDUP_REMOVED lines=10> */
.L_x_23744:
[----:B------:R-:W-:Y:S05]  /*82f0*/  BSYNC.RECONVERGENT B2 ;  /* 0x0000000000027941 */ /* 0x000fea0003800200 */
.L_x_23743:
[----:B------:R-:W-:Y:S05]  /*8300*/  @!P3 BRA `(.L_x_23737) ;  /* 0x0000000000b8b947 */ /* 0x000fea0003800000 */
[----:B------:R-:W-:-:S04]  /*8310*/  FMUL.FTZ R123, R95, UR11 ;  /* 0x0000000b5f7b7c20 */ /* 0x000fc80008410000 */
[-C--:B------:R-:W-:Y:S01]  /*8320*/  FFMA.FTZ R71, R127, R123.reuse, R71 ;  /* 0x0000007b7f477223 */ /* 0x080fe20000010047 */
[----:B------:R-:W-:Y:S01]  /*8330*/  FMUL.FTZ R123, R143, R123 ;  /* 0x0000007b8f7b7220 */ /* 0x000fe20000410000 */
[----:B------:R-:W-:Y:S06]  /*8340*/  BRA `(.L_x_23737) ;  /* 0x0000000000a87947 */ /* 0x000fec0003800000 */
.L_x_23738:
        /* <DEDUP_REMOVED lines=10> */
.L_x_23746:
[----:B------:R-:W-:Y:S05]  /*83f0*/  BSYNC.RECONVERGENT B2 ;  /* 0x0000000000027941 */ /* 0x000fea0003800200 */
.L_x_23745:
        /* <DEDUP_REMOVED lines=10> */
.L_x_23748:
[----:B------:R-:W-:Y:S05]  /*84a0*/  BSYNC.RECONVERGENT B2 ;  /* 0x0000000000027941 */ /* 0x000fea0003800200 */
.L_x_23747:
        /* <DEDUP_REMOVED lines=10> */
.L_x_23750:
[----:B------:R-:W-:Y:S05]  /*8550*/  BSYNC.RECONVERGENT B2 ;  /* 0x0000000000027941 */ /* 0x000fea0003800200 */
.L_x_23749:
        /* <DEDUP_REMOVED lines=9> */
.L_x_23737:
[----:B------:R-:W-:Y:S05]  /*85f0*/  BSYNC.RECONVERGENT B1 ;  /* 0x0000000000017941 */ /* 0x000fea0003800200 */
.L_x_23734:
        /* <DEDUP_REMOVED lines=16> */
.L_x_23752:
[----:B------:R-:W-:Y:S05]  /*8700*/  BSYNC.RECONVERGENT B1 ;  /* 0x0000000000017941 */ /* 0x000fea0003800200 */
.L_x_23751:
        /* <DEDUP_REMOVED lines=36> */
.L_x_23755:
        /* <DEDUP_REMOVED lines=35> */
.L_x_23754:
        /* <DEDUP_REMOVED lines=28> */
.L_x_23759:
[----:B------:R-:W-:Y:S05]  /*8d40*/  BSYNC.RECONVERGENT B2 ;  /* 0x0000000000027941 */ /* 0x000fea0003800200 */
.L_x_23758:
        /* <DEDUP_REMOVED lines=10> */
.L_x_23761:
[----:B------:R-:W-:Y:S05]  /*8df0*/  BSYNC.RECONVERGENT B2 ;  /* 0x0000000000027941 */ /* 0x000fea0003800200 */
.L_x_23760:
        /* <DEDUP_REMOVED lines=10> */
.L_x_23763:
[----:B------:R-:W-:Y:S05]  /*8ea0*/  BSYNC.RECONVERGENT B2 ;  /* 0x0000000000027941 */ /* 0x000fea0003800200 */
.L_x_23762:
[----:B------:R-:W-:Y:S05]  /*8eb0*/  @!P3 BRA `(.L_x_23756) ;  /* 0x0000000000b8b947 */ /* 0x000fea0003800000 */
[----:B------:R-:W-:-:S04]  /*8ec0*/  FMUL.FTZ R123, R95, UR11 ;  /* 0x0000000b5f7b7c20 */ /* 0x000fc80008410000 */
[-C--:B------:R-:W-:Y:S01]  /*8ed0*/  FFMA.FTZ R75, R127, R123.reuse, R75 ;  /* 0x0000007b7f4b7223 */ /* 0x080fe2000001004b */
[----:B------:R-:W-:Y:S01]  /*8ee0*/  FMUL.FTZ R123, R139, R123 ;  /* 0x0000007b8b7b7220 */ /* 0x000fe20000410000 */
[----:B------:R-:W-:Y:S06]  /*8ef0*/  BRA `(.L_x_23756) ;  /* 0x0000000000a87947 */ /* 0x000fec0003800000 */
.L_x_23757:
        /* <DEDUP_REMOVED lines=10> */
.L_x_23765:
[----:B------:R-:W-:Y:S05]  /*8fa0*/  BSYNC.RECONVERGENT B2 ;  /* 0x0000000000027941 */ /* 0x000fea0003800200 */
.L_x_23764:
        /* <DEDUP_REMOVED lines=10> */
.L_x_23767:
[----:B------:R-:W-:Y:S05]  /*9050*/  BSYNC.RECONVERGENT B2 ;  /* 0x0000000000027941 */ /* 0x000fea0003800200 */
.L_x_23766:
        /* <DEDUP_REMOVED lines=10> */
.L_x_23769:
[----:B------:R-:W-:Y:S05]  /*9100*/  BSYNC.RECONVERGENT B2 ;  /* 0x0000000000027941 */ /* 0x000fea0003800200 */
.L_x_23768:
        /* <DEDUP_REMOVED lines=9> */
.L_x_23756:
[----:B------:R-:W-:Y:S05]  /*91a0*/  BSYNC.RECONVERGENT B1 ;  /* 0x0000000000017941 */ /* 0x000fea0003800200 */
.L_x_23753:
        /* <DEDUP_REMOVED lines=16> */
.L_x_23771:
[----:B------:R-:W-:Y:S05]  /*92b0*/  BSYNC.RECONVERGENT B1 ;  /* 0x0000000000017941 */ /* 0x000fea0003800200 */
.L_x_23770:
        /* <DEDUP_REMOVED lines=36> */
.L_x_23774:
        /* <DEDUP_REMOVED lines=35> */
.L_x_23773:
        /* <DEDUP_REMOVED lines=28> */
.L_x_23778:
[----:B------:R-:W-:Y:S05]  /*98f0*/  BSYNC.RECONVERGENT B2 ;  /* 0x0000000000027941 */ /* 0x000fea0003800200 */
.L_x_23777:
        /* <DEDUP_REMOVED lines=10> */
.L_x_23780:
[----:B------:R-:W-:Y:S05]  /*99a0*/  BSYNC.RECONVERGENT B2 ;  /* 0x0000000000027941 */ /* 0x000fea0003800200 */
.L_x_23779:
        /* <DEDUP_REMOVED lines=10> */
.L_x_23782:
[----:B------:R-:W-:Y:S05]  /*9a50*/  BSYNC.RECONVERGENT B2 ;  /* 0x0000000000027941 */ /* 0x000fea0003800200 */
.L_x_23781:
[----:B------:R-:W-:Y:S05]  /*9a60*/  @!P3 BRA `(.L_x_23775) ;  /* 0x0000000000b8b947 */ /* 0x000fea0003800000 */
[----:B------:R-:W-:-:S04]  /*9a70*/  FMUL.FTZ R123, R95, UR11 ;  /* 0x0000000b5f7b7c20 */ /* 0x000fc80008410000 */
[-C--:B------:R-:W-:Y:S01]  /*9a80*/  FFMA.FTZ R79, R127, R123.reuse, R79 ;  /* 0x0000007b7f4f7223 */ /* 0x080fe2000001004f */
[----:B------:R-:W-:Y:S01]  /*9a90*/  FMUL.FTZ R123, R135, R123 ;  /* 0x0000007b877b7220 */ /* 0x000fe20000410000 */
[----:B------:R-:W-:Y:S06]  /*9aa0*/  BRA `(.L_x_23775) ;  /* 0x0000000000a87947 */ /* 0x000fec0003800000 */
.L_x_23776:
        /* <DEDUP_REMOVED lines=10> */
.L_x_23784:
[----:B------:R-:W-:Y:S05]  /*9b50*/  BSYNC.RECONVERGENT B2 ;  /* 0x0000000000027941 */ /* 0x000fea0003800200 */
.L_x_23783:
        /* <DEDUP_REMOVED lines=10> */
.L_x_23786:
[----:B------:R-:W-:Y:S05]  /*9c00*/  BSYNC.RECONVERGENT B2 ;  /* 0x0000000000027941 */ /* 0x000fea0003800200 */
.L_x_23785:
        /* <DEDUP_REMOVED lines=10> */
.L_x_23788:
[----:B------:R-:W-:Y:S05]  /*9cb0*/  BSYNC.RECONVERGENT B2 ;  /* 0x0000000000027941 */ /* 0x000fea0003800200 */
.L_x_23787:
        /* <DEDUP_REMOVED lines=9> */
.L_x_23775:
[----:B------:R-:W-:Y:S05]  /*9d50*/  BSYNC.RECONVERGENT B1 ;  /* 0x0000000000017941 */ /* 0x000fea0003800200 */
.L_x_23772:
        /* <DEDUP_REMOVED lines=16> */
.L_x_23790:
[----:B------:R-:W-:Y:S05]  /*9e60*/  BSYNC.RECONVERGENT B1 ;  /* 0x0000000000017941 */ /* 0x000fea0003800200 */
.L_x_23789:
[----:B------:R-:W-:Y:S04]  /*9e70*/  BSSY.RECONVERGENT B1, `(.L_x_23791) ;  /* 0x00000a9000017945 */ /* 0x000fe80003800200 */
[----:B------:R-:W-:Y:S05]  /*9e80*/  @!P0 BRA `(.L_x_23792) ;  /* 0x0000000400108947 */ /* 0x000fea0003800000 */
[----:B------:R-:W-:Y:S05]  /*9e90*/  @!P1 BRA `(.L_x_23793) ;  /* 0x0000000000889947 */ /* 0x000fea0003800000 */
[-CC-:B-----5:R-:W-:Y:S01]  /*9ea0*/  @P2 FFMA.FTZ R3, R246, R250.reuse, R249.reuse ;  /* 0x000000faf6032223 */ /* 0x1a0fe200000100f9 */
        /* <DEDUP_REMOVED lines=22> */
[----:B------:R-:W-:Y:S01]  /*a010*/  @P2 FFMA.FTZ R94, R2, R95, R6 ;  /* 0x0000005f025e2223 */ /* 0x000fe20000010006 */
[----:B------:R-:W-:Y:S01]  /*a020*/  MOV R95, R3 ;  /* 0x00000003005f7202 */ /* 0x000fe20000000f00 */
[----:B------:R-:W0:Y:S02]  /*a030*/  @P3 LDC R2, c[0x0][0x40c] ;  /* 0x00010300ff023b82 */ /* 0x000e240000000800 */
[----:B0-----:R-:W-:-:S04]  /*a040*/  @P3 FMUL.FTZ R2, R94, R2 ;  /* 0x000000025e023220 */ /* 0x001fc80000410000 */
[-C--:B------:R-:W-:Y:S01]  /*a050*/  @P3 FFMA.FTZ R82, R126, R2.reuse, R82 ;  /* 0x000000027e523223 */ /* 0x080fe20000010052 */
[----:B------:R-:W-:Y:S01]  /*a060*/  @P3 FMUL.FTZ R122, R130, R2 ;  /* 0x00000002827a3220 */ /* 0x000fe20000410000 */
[----:B------:R-:W-:Y:S06]  /*a070*/  @!P3 BRA `(.L_x_23794) ;  /* 0x000000080020b947 */ /* 0x000fec0003800000 */
[----:B------:R-:W-:-:S04]  /*a080*/  FMUL.FTZ R2, R3, UR11 ;  /* 0x0000000b03027c20 */ /* 0x000fc80008410000 */
[-C--:B------:R-:W-:Y:S01]  /*a090*/  FFMA.FTZ R83, R127, R2.reuse, R83 ;  /* 0x000000027f537223 */ /* 0x080fe20000010053 */
[----:B------:R-:W-:Y:S01]  /*a0a0*/  FMUL.FTZ R123, R131, R2 ;  /* 0x00000002837b7220 */ /* 0x000fe20000410000 */
[----:B------:R-:W-:Y:S06]  /*a0b0*/  BRA `(.L_x_23794) ;  /* 0x0000000800107947 */ /* 0x000fec0003800000 */
.L_x_23793:
[----:B-----5:R-:W-:-:S04]  /*a0c0*/  @P2 FFMA.FTZ R3, R203, R250, R249 ;  /* 0x000000facb032223 */ /* 0x020fc800000100f9 */
        /* <DEDUP_REMOVED lines=32> */
.L_x_23792:
[----:B------:R-:W-:Y:S05]  /*a2d0*/  @!P1 BRA `(.L_x_23795) ;  /* 0x0000000000e09947 */ /* 0x000fea0003800000 */
[----:B------:R-:W-:Y:S01]  /*a2e0*/  BSSY.RECONVERGENT B2, `(.L_x_23796) ;  /* 0x000000b000027945 */ /* 0x000fe20003800200 */
[----:B-----5:R-:W-:-:S03]  /*a2f0*/  ISETP.GT.AND P0, PT, R3, RZ, PT ;  /* 0x000000ff0300720c */ /* 0x020fc60003f04270 */
[----:B------:R-:W-:Y:S10]  /*a300*/  @!P3 BRA `(.L_x_23797) ;  /* 0x000000000020b947 */ /* 0x000ff40003800000 */
        /* <DEDUP_REMOVED lines=8> */
.L_x_23797:
[----:B------:R-:W-:Y:S05]  /*a390*/  BSYNC.RECONVERGENT B2 ;  /* 0x0000000000027941 */ /* 0x000fea0003800200 */
.L_x_23796:
        /* <DEDUP_REMOVED lines=10> */
.L_x_23799:
[----:B------:R-:W-:Y:S05]  /*a440*/  BSYNC.RECONVERGENT B2 ;  /* 0x0000000000027941 */ /* 0x000fea0003800200 */
.L_x_23798:
        /* <DEDUP_REMOVED lines=9> */
[----:B------:R-:W-:-:S07]  /*a4e0*/  FMUL.FTZ R122, R130, R3 ;  /* 0x00000003827a7220 */ /* 0x000fce0000410000 */
.L_x_23801:
[----:B------:R-:W-:Y:S05]  /*a4f0*/  BSYNC.RECONVERGENT B2 ;  /* 0x0000000000027941 */ /* 0x000fea0003800200 */
.L_x_23800:
        /* <DEDUP_REMOVED lines=22> */
.L_x_23795:
        /* <DEDUP_REMOVED lines=10> */
.L_x_23803:
[----:B------:R-:W-:Y:S05]  /*a700*/  BSYNC.RECONVERGENT B2 ;  /* 0x0000000000027941 */ /* 0x000fea0003800200 */
.L_x_23802:
        /* <DEDUP_REMOVED lines=10> */
.L_x_23805:
[----:B------:R-:W-:Y:S05]  /*a7b0*/  BSYNC.RECONVERGENT B2 ;  /* 0x0000000000027941 */ /* 0x000fea0003800200 */
.L_x_23804:
        /* <DEDUP_REMOVED lines=10> */
.L_x_23807:
[----:B------:R-:W-:Y:S05]  /*a860*/  BSYNC.RECONVERGENT B2 ;  /* 0x0000000000027941 */ /* 0x000fea0003800200 */
.L_x_23806:
[----:B-----5:R-:W-:Y:S01]  /*a870*/  ISETP.GT.AND P0, PT, R3, RZ, PT ;  /* 0x000000ff0300720c */ /* 0x020fe20003f04270 */
[----:B------:R-:W-:-:S04]  /*a880*/  FFMA.FTZ R3, R246, R250, R249 ;  /* 0x000000faf6037223 */ /* 0x000fc800000100f9 */
[----:B------:R-:W-:-:S04]  /*a890*/  FADD.FTZ R3, R251, -R3 ;  /* 0x80000003fb037221 */ /* 0x000fc80000010000 */
[----:B------:R-:W-:Y:S02]  /*a8a0*/  FMUL.FTZ R3, R2, R3 ;  /* 0x0000000302037220 */ /* 0x000fe40000410000 */
[----:B------:R-:W0:Y:S03]  /*a8b0*/  @P3 LDC R2, c[0x0][0x40c] ;  /* 0x00010300ff023b82 */ /* 0x000e260000000800 */
[----:B------:R-:W-:-:S05]  /*a8c0*/  FSEL R3, R3, RZ, P0 ;  /* 0x000000ff03037208 */ /* 0x000fca0000000000 */
[----:B0-----:R-:W-:-:S04]  /*a8d0*/  @P3 FMUL.FTZ R2, R3, R2 ;  /* 0x0000000203023220 */ /* 0x001fc80000410000 */
[-C--:B------:R-:W-:Y:S01]  /*a8e0*/  @P3 FFMA.FTZ R83, R127, R2.reuse, R83 ;  /* 0x000000027f533223 */ /* 0x080fe20000010053 */
[----:B------:R-:W-:-:S07]  /*a8f0*/  @P3 FMUL.FTZ R123, R131, R2 ;  /* 0x00000002837b3220 */ /* 0x000fce0000410000 */
.L_x_23794:
[----:B------:R-:W-:Y:S05]  /*a900*/  BSYNC.RECONVERGENT B1 ;  /* 0x0000000000017941 */ /* 0x000fea0003800200 */
.L_x_23791:
        /* <DEDUP_REMOVED lines=11> */
.L_x_23615:
[----:B------:R-:W-:Y:S05]  /*a9c0*/  BSYNC B0 ;  /* 0x0000000000007941 */ /* 0x000fea0003800000 */
.L_x_23614:
        /* <DEDUP_REMOVED lines=41> */
[----:B------:R-:W-:Y:S01]  /*ac60*/  MOV R2, 0x400 ;  /* 0x0000040000027802 */ /* 0x000fe20000000f00 */
[----:B------:R-:W0:Y:S01]  /*ac70*/  S2R R207, SR_TID.X ;  /* 0x0000000000cf7919 */ /* 0x000e220000002100 */
[----:B------:R-:W1:Y:S01]  /*ac80*/  S2R R3, SR_CgaCtaId ;  /* 0x0000000000037919 */ /* 0x000e620000008800 */
[----:B0-----:R-:W-:-:S02]  /*ac90*/  SHF.R.U32.HI R0, RZ, 0x5, R207 ;  /* 0x00000005ff007819 */ /* 0x001fc400000116cf */
[----:B-1----:R-:W-:-:S03]  /*aca0*/  LEA R3, R3, R2, 0x18 ;  /* 0x0000000203037211 */ /* 0x002fc600078ec0ff */
[----:B----4-:R-:W-:-:S05]  /*acb0*/  IMAD R0, R0, 0x140, R249 ;  /* 0x0000014000007824 */ /* 0x010fca00078e02f9 */
[-C--:B------:R-:W-:Y:S01]  /*acc0*/  LEA R2, R0, R3.reuse, 0x4 ;  /* 0x0000000300027211 */ /* 0x080fe200078e20ff */
[----:B------:R-:W-:Y:S05]  /*acd0*/  WARPSYNC.ALL ;  /* 0x0000000000007948 */ /* 0x000fea0003800000 */
[----:B---3--:R-:W-:Y:S04]  /*ace0*/  STS.128 [R2+0x200], R192 ;  /* 0x000200c002007388 */ /* 0x008fe80000000c00 */
[----:B--2---:R-:W-:Y:S04]  /*acf0*/  STS.128 [R2+0x400], R236 ;  /* 0x000400ec02007388 */ /* 0x004fe80000000c00 */
[----:B-----5:R-:W-:Y:S04]  /*ad00*/  STS.128 [R2], R232 ;  /* 0x000000e802007388 */ /* 0x020fe80000000c00 */
        /* <DEDUP_REMOVED lines=18> */
[----:B------:R-:W4:Y:S01]  /*ae30*/  LDL.LU R123, [R1+0x24] ;  /* 0x00002400017b7983 */ /* 0x000f220000300800 */
[----:B------:R-:W0:Y:S03]  /*ae40*/  S2UR UR16, SR_CTAID.X ;  /* 0x00000000001079c3 */ /* 0x000e260000002500 */
[----:B------:R-:W5:Y:S04]  /*ae50*/  LDS R3, [R0] ;  /* 0x0000000000037984 */ /* 0x000f680000000800 */
[----:B------:R-:W1:Y:S04]  /*ae60*/  LDS R4, [R0+0x200] ;  /* 0x0002000000047984 */ /* 0x000e680000000800 */
[----:B------:R-:W2:Y:S04]  /*ae70*/  LDS R14, [R0+0x1400] ;  /* 0x00140000000e7984 */ /* 0x000ea80000000800 */
        /* <DEDUP_REMOVED lines=8> */
[----:B-----5:R-:W-:-:S03]  /*af00*/  FADD.FTZ R3, RZ, R3 ;  /* 0x00000003ff037221 */ /* 0x020fc60000010000 */
[----:B------:R-:W5:Y:S01]  /*af10*/  LDS R17, [R0+0x1e00] ;  /* 0x001e000000117984 */ /* 0x000f620000000800 */
[----:B-1----:R-:W-:-:S03]  /*af20*/  FADD.FTZ R4, RZ, R4 ;  /* 0x00000004ff047221 */ /* 0x002fc60000010000 */
[----:B------:R-:W1:Y:S01]  /*af30*/  LDS R9, [R0+0xc00] ;  /* 0x000c000000097984 */ /* 0x000e620000000800 */
[----:B--2---:R-:W-:-:S03]  /*af40*/  FADD.FTZ R3, R3, R14 ;  /* 0x0000000e03037221 */ /* 0x004fc60000010000 */
        /* <DEDUP_REMOVED lines=17> */
[----:B-----5:R-:W-:-:S03]  /*b060*/  FADD.FTZ R8, R8, R17 ;  /* 0x0000001108087221 */ /* 0x020fc60000010000 */
[----:B------:R-:W5:Y:S01]  /*b070*/  LDS R26, [R0+0x2c00] ;  /* 0x002c0000001a7984 */ /* 0x000f620000000800 */
[----:B-1----:R-:W-:-:S03]  /*b080*/  FADD.FTZ R9, RZ, R9 ;  /* 0x00000009ff097221 */ /* 0x002fc60000010000 */
[----:B------:R-:W1:Y:S01]  /*b090*/  LDS R25, [R0+0x2e00] ;  /* 0x002e000000197984 */ /* 0x000e620000000800 */
        /* <DEDUP_REMOVED lines=18> */
[----:B-----5:R-:W-:-:S03]  /*b1c0*/  FADD.FTZ R5, R5, R26 ;  /* 0x0000001a05057221 */ /* 0x020fc60000010000 */
[----:B------:R-:W5:Y:S01]  /*b1d0*/  LDS R35, [R0+0x4200] ;  /* 0x0042000000237984 */ /* 0x000f620000000800 */
[----:B-1----:R-:W-:-:S03]  /*b1e0*/  FADD.FTZ R6, R6, R25 ;  /* 0x0000001906067221 */ /* 0x002fc60000010000 */
[----:B------:R-:W1:Y:S01]  /*b1f0*/  LDS R38, [R0+0x4400] ;  /* 0x0044000000267984 */ /* 0x000e620000000800 */
        /* <DEDUP_REMOVED lines=15> */
[----:B-----5:R-:W-:Y:S01]  /*b2f0*/  FADD.FTZ R35, R6, R35 ;  /* 0x0000002306237221 */ /* 0x020fe20000010000 */
[----:B-1----:R-:W-:Y:S01]  /*b300*/  FADD.FTZ R17, R7, R38 ;  /* 0x0000002607117221 */ /* 0x002fe20000010000 */
[----:B--2---:R-:W-:Y:S01]  /*b310*/  FADD.FTZ R37, R8, R37 ;  /* 0x0000002508257221 */ /* 0x004fe20000010000 */
[----:B------:R-:W-:Y:S01]  /*b320*/  STS.128 [R2], R116 ;  /* 0x0000007402007388 */ /* 0x000fe20000000c00 */
[----:B0-----:R-:W-:-:S03]  /*b330*/  FADD.FTZ R9, R9, R40 ;  /* 0x0000002809097221 */ /* 0x001fc60000010000 */
        /* <DEDUP_REMOVED lines=10> */
[----:B---3--:R-:W-:Y:S04]  /*b3e0*/  STS.128 [R2+0x1200], R92 ;  /* 0x0012005c02007388 */ /* 0x008fe80000000c00 */
[----:B----4-:R-:W-:Y:S01]  /*b3f0*/  STS.128 [R2+0x1000], R120 ;  /* 0x0010007802007388 */ /* 0x010fe20000000c00 */
        /* <DEDUP_REMOVED lines=111> */
[----:B------:R-:W-:Y:S01]  /*baf0*/  IADD3.X R5, PT, PT, R7, UR13, RZ, P1, !PT ;  /* 0x0000000d07057c10 */ /* 0x000fe20008ffe4ff */
[----:B------:R-:W5:Y:S01]  /*bb00*/  LDS R18, [R0+0x2c00] ;  /* 0x002c000000127984 */ /* 0x000f620000000800 */
[----:B------:R-:W-:-:S03]  /*bb10*/  IADD3 R6, P2, PT, R6, UR4, RZ ;  /* 0x0000000406067c10 */ /* 0x000fc6000ff5e0ff */
[----:B------:R-:W5:Y:S01]  /*bb20*/  LDS R51, [R0+0x3e00] ;  /* 0x003e000000337984 */ /* 0x000f620000000800 */
[----:B-1----:R-:W-:Y:S01]  /*bb30*/  FADD.FTZ R36, RZ, R36 ;  /* 0x00000024ff247221 */ /* 0x002fe20000010000 */
[----:B------:R-:W-:Y:S02]  /*bb40*/  IADD3.X R7, PT, PT, R7, UR5, RZ, P2, !PT ;  /* 0x0000000507077c10 */ /* 0x000fe400097fe4ff */
[----:B------:R-:W1:Y:S01]  /*bb50*/  LDS R53, [R0+0x4000] ;  /* 0x0040000000357984 */ /* 0x000e620000000800 */
[----:B--2---:R-:W-:-:S03]  /*bb60*/  FADD.FTZ R36, R36, R45 ;  /* 0x0000002d24247221 */ /* 0x004fc60000010000 */
[----:B------:R-:W2:Y:S01]  /*bb70*/  LDS R12, [R0+0x600] ;  /* 0x00060000000c7984 */ /* 0x000ea20000000800 */
[----:B---3--:R-:W-:-:S03]  /*bb80*/  FADD.FTZ R10, RZ, R10 ;  /* 0x0000000aff0a7221 */ /* 0x008fc60000010000 */
[----:B------:R-:W3:Y:S01]  /*bb90*/  LDS R31, [R0+0x1a00] ;  /* 0x001a0000001f7984 */ /* 0x000ee20000000800 */
[----:B----4-:R-:W-:-:S03]  /*bba0*/  FADD.FTZ R36, R36, R47 ;  /* 0x0000002f24247221 */ /* 0x010fc60000010000 */
[----:B------:R-:W4:Y:S01]  /*bbb0*/  LDS R14, [R0+0x800] ;  /* 0x00080000000e7984 */ /* 0x000f220000000800 */
[----:B0-----:R-:W-:Y:S01]  /*bbc0*/  FADD.FTZ R25, R10, R25 ;  /* 0x000000190a197221 */ /* 0x001fe20000010000 */
[----:B-----5:R-:W-:Y:S02]  /*bbd0*/  FADD.FTZ R8, RZ, R8 ;  /* 0x00000008ff087221 */ /* 0x020fe40000010000 */
[----:B------:R-:W0:Y:S01]  /*bbe0*/  LDS R10, [R0+0xa00] ;  /* 0x000a0000000a7984 */ /* 0x000e220000000800 */
[----:B------:R-:W-:-:S03]  /*bbf0*/  FADD.FTZ R49, R36, R43 ;  /* 0x0000002b24317221 */ /* 0x000fc60000010000 */
[----:B------:R-:W-:Y:S01]  /*bc00*/  STG.E desc[UR6][R2.64], R89 ;  /* 0x0000005902007986 */ /* 0x000fe2000c101906 */
        /* <DEDUP_REMOVED lines=8> */
[----:B-1----:R-:W-:-:S03]  /*bc90*/  FADD.FTZ R55, R18, R53 ;  /* 0x0000003512377221 */ /* 0x002fc60000010000 */
[----:B------:R-:W1:Y:S01]  /*bca0*/  LDS R25, [R0+0x1e00] ;  /* 0x001e000000197984 */ /* 0x000e620000000800 */
[----:B--2---:R-:W-:-:S03]  /*bcb0*/  FADD.FTZ R12, RZ, R12 ;  /* 0x0000000cff0c7221 */ /* 0x004fc60000010000 */
[----:B------:R-:W2:Y:S01]  /*bcc0*/  LDS R47, [R0+0x3000] ;  /* 0x00300000002f7984 */ /* 0x000ea20000000800 */
[----:B---3--:R-:W-:-:S03]  /*bcd0*/  FADD.FTZ R12, R12, R31 ;  /* 0x0000001f0c0c7221 */ /* 0x008fc60000010000 */
[----:B------:R-:W3:Y:S01]  /*bce0*/  LDS R57, [R0+0x4200] ;  /* 0x0042000000397984 */ /* 0x000ee20000000800 */
[----:B----4-:R-:W-:-:S03]  /*bcf0*/  FADD.FTZ R14, RZ, R14 ;  /* 0x0000000eff0e7221 */ /* 0x010fc60000010000 */
[----:B------:R-:W4:Y:S04]  /*bd00*/  LDS R8, [R0+0xe00] ;  /* 0x000e000000087984 */ /* 0x000f280000000800 */
[----:B------:R-:W-:Y:S01]  /*bd10*/  STG.E desc[UR6][R6.64], R49 ;  /* 0x0000003106007986 */ /* 0x000fe2000c101906 */
[----:B0-----:R-:W-:-:S03]  /*bd20*/  FADD.FTZ R10, RZ, R10 ;  /* 0x0000000aff0a7221 */ /* 0x001fc60000010000 */
[----:B------:R-:W0:Y:S04]  /*bd30*/  LDS R20, [R0+0x2000] ;  /* 0x0020000000147984 */ /* 0x000e280000000800 */
[----:B------:R-:W0:Y:S01]  /*bd40*/  LDS R49, [R0+0x3200] ;  /* 0x0032000000317984 */ /* 0x000e220000000800 */
[----:B-----5:R-:W-:-:S03]  /*bd50*/  FADD.FTZ R14, R14, R43 ;  /* 0x0000002b0e0e7221 */ /* 0x020fc60000010000 */
[----:B------:R-:W5:Y:S04]  /*bd60*/  LDS R59, [R0+0x4400] ;  /* 0x00440000003b7984 */ /* 0x000f680000000800 */
        /* <DEDUP_REMOVED lines=12> */
[----:B------:R-:W3:Y:S04]  /*be30*/  LDS R18, [R0+0x1200] ;  /* 0x0012000000127984 */ /* 0x000ee80000000800 */
[----:B------:R-:W-:Y:S01]  /*be40*/  STG.E desc[UR6][R6.64+0x200], R51 ;  /* 0x0002003306007986 */ /* 0x000fe2000c101906 */
[----:B0-----:R-:W-:-:S03]  /*be50*/  FADD.FTZ R13, R13, R20 ;  /* 0x000000140d0d7221 */ /* 0x001fc60000010000 */
[----:B------:R-:W0:Y:S01]  /*be60*/  LDS R33, [R0+0x2400] ;  /* 0x0024000000217984 */ /* 0x000e220000000800 */
[----:B------:R-:W-:-:S03]  /*be70*/  FADD.FTZ R10, R10, R49 ;  /* 0x000000310a0a7221 */ /* 0x000fc60000010000 */
[----:B------:R-:W-:Y:S01]  /*be80*/  STG.E desc[UR6][R2.64+0x400], R93 ;  /* 0x0004005d02007986 */ /* 0x000fe2000c101906 */
[----:B-----5:R-:W-:-:S03]  /*be90*/  FADD.FTZ R59, R14, R59 ;  /* 0x0000003b0e3b7221 */ /* 0x020fc60000010000 */
[----:B------:R-:W4:Y:S01]  /*bea0*/  LDS R51, [R0+0x3600] ;  /* 0x0036000000337984 */ /* 0x000f220000000800 */
[----:B------:R-:W-:-:S03]  /*beb0*/  FADD.FTZ R16, RZ, R16 ;  /* 0x00000010ff107221 */ /* 0x000fc60000010000 */
[----:B------:R-:W-:Y:S01]  /*bec0*/  STG.E desc[UR6][R4.64+0x400], R15 ;  /* 0x0004000f04007986 */ /* 0x000fe2000c101906 */
[----:B------:R-:W-:-:S03]  /*bed0*/  FADD.FTZ R8, R8, R29 ;  /* 0x0000001d08087221 */ /* 0x000fc60000010000 */
[----:B------:R-:W5:Y:S04]  /*bee0*/  LDS R26, [R0+0x4800] ;  /* 0x00480000001a7984 */ /* 0x000f680000000800 */
[----:B------:R-:W5:Y:S01]  /*bef0*/  LDS R15, [R0+0x2600] ;  /* 0x00260000000f7984 */ /* 0x000f620000000800 */
[----:B-1----:R-:W-:-:S03]  /*bf00*/  FADD.FTZ R13, R13, R22 ;  /* 0x000000160d0d7221 */ /* 0x002fc60000010000 */
[----:B------:R-:W1:Y:S04]  /*bf10*/  LDS R53, [R0+0x3800] ;  /* 0x0038000000357984 */ /* 0x000e680000000800 */
[----:B------:R-:W1:Y:S01]  /*bf20*/  LDS R63, [R0+0x4a00] ;  /* 0x004a0000003f7984 */ /* 0x000e620000000800 */
[----:B--2---:R-:W-:-:S03]  /*bf30*/  FADD.FTZ R61, R10, R61 ;  /* 0x0000003d0a3d7221 */ /* 0x004fc60000010000 */
[----:B------:R-:W2:Y:S01]  /*bf40*/  LDS R24, [R0+0x3a00] ;  /* 0x003a000000187984 */ /* 0x000ea20000000800 */
[----:B---3--:R-:W-:-:S03]  /*bf50*/  FADD.FTZ R18, RZ, R18 ;  /* 0x00000012ff127221 */ /* 0x008fc60000010000 */
[----:B------:R-:W3:Y:S04]  /*bf60*/  LDS R31, [R0+0x4c00] ;  /* 0x004c0000001f7984 */ /* 0x000ee80000000800 */
[----:B------:R-:W3:Y:S01]  /*bf70*/  LDS R28, [R0+0x4e00] ;  /* 0x004e0000001c7984 */ /* 0x000ee20000000800 */
[----:B0-----:R-:W-:-:S03]  /*bf80*/  FADD.FTZ R16, R16, R33 ;  /* 0x0000002110107221 */ /* 0x001fc60000010000 */
[----:B------:R-:W-:Y:S04]  /*bf90*/  STG.E desc[UR6][R6.64+0x400], R55 ;  /* 0x0004003706007986 */ /* 0x000fe8000c101906 */
        /* <DEDUP_REMOVED lines=30> */
.L_x_23619:
[----:B------:R-:W-:Y:S01]  /*c180*/  HFMA2 R249, -RZ, RZ, 0, 5.9604644775390625e-08 ;  /* 0x00000001fff97431 */ /* 0x000fe200000001ff */
[----:B------:R-:W-:Y:S01]  /*c190*/  BSSY B1, `(.L_x_23809) ;  /* 0x0000006000017945 */ /* 0x000fe20003800000 */
[----:B------:R-:W-:Y:S02]  /*c1a0*/  MOV R247, 0x1f ;  /* 0x0000001f00f77802 */ /* 0x000fe40000000f00 */
[----:B------:R-:W-:-:S07]  /*c1b0*/  MOV R207, 0xffffffff ;  /* 0xffffffff00cf7802 */ /* 0x000fce0000000f00 */
[----:B-----5:R-:W-:Y:S05]  /*c1c0*/  WARPSYNC.COLLECTIVE R207, `(.L_x_23810) ;  /* 0x00000000cf087348 */ /* 0x020fea0003c00000 */
[----:B------:R0:W1:Y:S02]  /*c1d0*/  SHFL.BFLY P1, R207, R250, R249, R247 ;  /* 0x0c0000f9facf7389 */ /* 0x00006400000200f7 */
[----:B01---5:R-:W-:Y:S05]  /*c1e0*/  ENDCOLLECTIVE ;  /* 0x000000000000791b */ /* 0x023fea0003800000 */
.L_x_23810:
[----:B------:R-:W-:Y:S05]  /*c1f0*/  BSYNC B1 ;  /* 0x0000000000017941 */ /* 0x000fea0003800000 */
.L_x_23809:
        /* <DEDUP_REMOVED lines=9> */
.L_x_23811:
[----:B------:R-:W-:Y:S01]  /*c290*/  MOV R250, R0 ;  /* 0x0000000000fa7202 */ /* 0x000fe20000000f00 */
[----:B------:R-:W-:Y:S02]  /*c2a0*/  HFMA2 R249, -RZ, RZ, 0, 1.1920928955078125e-07 ;  /* 0x00000002fff97431 */ /* 0x000fe400000001ff */
[----:B------:R-:W-:Y:S01]  /*c2b0*/  FADD.FTZ R252, R207, R252 ;  /* 0x000000fccffc7221 */ /* 0x000fe20000010000 */
[----:B------:R-:W-:-:S07]  /*c2c0*/  MOV R207, 0xffffffff ;  /* 0xffffffff00cf7802 */ /* 0x000fce0000000f00 */
[----:B------:R-:W-:Y:S05]  /*c2d0*/  WARPSYNC.COLLECTIVE R207, `(.L_x_23812) ;  /* 0x00000000cf087348 */ /* 0x000fea0003c00000 */
[----:B------:R0:W1:Y:S02]  /*c2e0*/  SHFL.BFLY P1, R207, R250, R249, R247 ;  /* 0x0c0000f9facf7389 */ /* 0x00006400000200f7 */
[----:B01----:R-:W-:Y:S05]  /*c2f0*/  ENDCOLLECTIVE ;  /* 0x000000000000791b */ /* 0x003fea0003800000 */
.L_x_23812:
[----:B------:R-:W-:Y:S01]  /*c300*/  MOV R250, R252 ;  /* 0x000000fc00fa7202 */ /* 0x000fe20000000f00 */
[----:B------:R-:W-:Y:S01]  /*c310*/  FADD.FTZ R0, R0, R207 ;  /* 0x000000cf00007221 */ /* 0x000fe20000010000 */
[----:B------:R-:W-:-:S07]  /*c320*/  MOV R207, 0xffffffff ;  /* 0xffffffff00cf7802 */ /* 0x000fce0000000f00 */
[----:B------:R-:W-:Y:S05]  /*c330*/  WARPSYNC.COLLECTIVE R207, `(.L_x_23813) ;  /* 0x00000000cf087348 */ /* 0x000fea0003c00000 */
[----:B------:R0:W1:Y:S02]  /*c340*/  SHFL.BFLY P1, R207, R250, R249, R247 ;  /* 0x0c0000f9facf7389 */ /* 0x00006400000200f7 */
[----:B01----:R-:W-:Y:S05]  /*c350*/  ENDCOLLECTIVE ;  /* 0x000000000000791b */ /* 0x003fea0003800000 */
.L_x_23813:
[----:B------:R-:W-:Y:S01]  /*c360*/  MOV R250, R0 ;  /* 0x0000000000fa7202 */ /* 0x000fe20000000f00 */
[----:B------:R-:W-:Y:S02]  /*c370*/  HFMA2 R249, -RZ, RZ, 0, 2.384185791015625e-07 ;  /* 0x00000004fff97431 */ /* 0x000fe400000001ff */
[----:B------:R-:W-:Y:S01]  /*c380*/  FADD.FTZ R252, R252, R207 ;  /* 0x000000cffcfc7221 */ /* 0x000fe20000010000 */
[----:B------:R-:W-:-:S07]  /*c390*/  MOV R207, 0xffffffff ;  /* 0xffffffff00cf7802 */ /* 0x000fce0000000f00 */
[----:B------:R-:W-:Y:S05]  /*c3a0*/  WARPSYNC.COLLECTIVE R207, `(.L_x_23814) ;  /* 0x00000000cf087348 */ /* 0x000fea0003c00000 */
[----:B------:R0:W1:Y:S02]  /*c3b0*/  SHFL.BFLY P1, R207, R250, R249, R247 ;  /* 0x0c0000f9facf7389 */ /* 0x00006400000200f7 */
[----:B01----:R-:W-:Y:S05]  /*c3c0*/  ENDCOLLECTIVE ;  /* 0x000000000000791b */ /* 0x003fea0003800000 */
.L_x_23814:
[----:B------:R-:W-:Y:S01]  /*c3d0*/  MOV R250, R252 ;  /* 0x000000fc00fa7202 */ /* 0x000fe20000000f00 */
[----:B------:R-:W-:Y:S01]  /*c3e0*/  FADD.FTZ R0, R0, R207 ;  /* 0x000000cf00007221 */ /* 0x000fe20000010000 */
[----:B------:R-:W-:-:S07]  /*c3f0*/  MOV R207, 0xffffffff ;  /* 0xffffffff00cf7802 */ /* 0x000fce0000000f00 */
[----:B------:R-:W-:Y:S05]  /*c400*/  WARPSYNC.COLLECTIVE R207, `(.L_x_23815) ;  /* 0x00000000cf087348 */ /* 0x000fea0003c00000 */
[----:B------:R0:W1:Y:S02]  /*c410*/  SHFL.BFLY P1, R207, R250, R249, R247 ;  /* 0x0c0000f9facf7389 */ /* 0x00006400000200f7 */
[----:B01----:R-:W-:Y:S05]  /*c420*/  ENDCOLLECTIVE ;  /* 0x000000000000791b */ /* 0x003fea0003800000 */
.L_x_23815:
[----:B------:R-:W-:Y:S01]  /*c430*/  MOV R250, R0 ;  /* 0x0000000000fa7202 */ /* 0x000fe20000000f00 */
[----:B------:R-:W-:Y:S02]  /*c440*/  HFMA2 R249, -RZ, RZ, 0, 4.76837158203125e-07 ;  /* 0x00000008fff97431 */ /* 0x000fe400000001ff */
[----:B------:R-:W-:Y:S01]  /*c450*/  FADD.FTZ R252, R252, R207 ;  /* 0x000000cffcfc7221 */ /* 0x000fe20000010000 */
[----:B------:R-:W-:-:S07]  /*c460*/  MOV R207, 0xffffffff ;  /* 0xffffffff00cf7802 */ /* 0x000fce0000000f00 */
[----:B------:R-:W-:Y:S05]  /*c470*/  WARPSYNC.COLLECTIVE R207, `(.L_x_23816) ;  /* 0x00000000cf087348 */ /* 0x000fea0003c00000 */
[----:B------:R0:W1:Y:S02]  /*c480*/  SHFL.BFLY P1, R207, R250, R249, R247 ;  /* 0x0c0000f9facf7389 */ /* 0x00006400000200f7 */
[----:B01----:R-:W-:Y:S05]  /*c490*/  ENDCOLLECTIVE ;  /* 0x000000000000791b */ /* 0x003fea0003800000 */
.L_x_23816:
[----:B------:R-:W-:Y:S01]  /*c4a0*/  MOV R250, R252 ;  /* 0x000000fc00fa7202 */ /* 0x000fe20000000f00 */
[----:B------:R-:W-:Y:S01]  /*c4b0*/  FADD.FTZ R0, R0, R207 ;  /* 0x000000cf00007221 */ /* 0x000fe20000010000 */
[----:B------:R-:W-:-:S04]  /*c4c0*/  MOV R207, 0xffffffff ;  /* 0xffffffff00cf7802 */ /* 0x000fc80000000f00 */
[----:B------:R0:W-:Y:S03]  /*c4d0*/  STL [R1], R0 ;  /* 0x0000000001007387 */ /* 0x0001e60000100800 */
[----:B0-----:R-:W-:Y:S05]  /*c4e0*/  WARPSYNC.COLLECTIVE R207, `(.L_x_23817) ;  /* 0x00000000cf087348 */ /* 0x001fea0003c00000 */
[----:B------:R1:W2:Y:S02]  /*c4f0*/  SHFL.BFLY P1, R207, R250, R249, R247 ;  /* 0x0c0000f9facf7389 */ /* 0x0002a400000200f7 */
[----:B012---:R-:W-:Y:S05]  /*c500*/  ENDCOLLECTIVE ;  /* 0x000000000000791b */ /* 0x007fea0003800000 */
.L_x_23817:
        /* <DEDUP_REMOVED lines=8> */
.L_x_23818:
[----:B------:R-:W-:Y:S01]  /*c590*/  MOV R250, R252 ;  /* 0x000000fc00fa7202 */ /* 0x000fe20000000f00 */
[----:B------:R0:W-:Y:S02]  /*c5a0*/  STL [R1+0x4], R207 ;  /* 0x000004cf01007387 */ /* 0x0001e40000100800 */
[----:B0-----:R-:W-:-:S07]  /*c5b0*/  MOV R207, 0xffffffff ;  /* 0xffffffff00cf7802 */ /* 0x001fce0000000f00 */
[----:B------:R-:W-:Y:S05]  /*c5c0*/  WARPSYNC.COLLECTIVE R207, `(.L_x_23819) ;  /* 0x00000000cf087348 */ /* 0x000fea0003c00000 */
[----:B------:R0:W1:Y:S02]  /*c5d0*/  SHFL.BFLY P1, R207, R250, R249, R247 ;  /* 0x0c0000f9facf7389 */ /* 0x00006400000200f7 */
[----:B01----:R-:W-:Y:S05]  /*c5e0*/  ENDCOLLECTIVE ;  /* 0x000000000000791b */ /* 0x003fea0003800000 */
.L_x_23819:
[----:B------:R-:W-:Y:S05]  /*c5f0*/  BRA `(.L_x_23820) ;  /* 0xffffff6800e47947 */ /* 0x000fea000383ffff */
.L_x_23821:
        /* <DEDUP_REMOVED lines=16> */
.L_x_25539:


//--------------------- .text._ZN10layer_norm13ln_bwd_kernelINS_13Kernel_traitsIfffffjLj1280ELj1ELj4ELj1ELj16ENS_18Kernel_traits_baseILj1280EfffffjLj128EEEEELb1ELb0ELb0ELb0EEEvNS_9BwdParamsE --------------------------
	.section	.text._ZN10layer_norm13ln_bwd_kernelINS_13Kernel_traitsIfffffjLj1280ELj1ELj4ELj1ELj16ENS_18Kernel_traits_baseILj1280EfffffjLj128EEEEELb1ELb0ELb0ELb0EEEvNS_9BwdParamsE,"ax",@progbits
	.align	128
        .global         _ZN10layer_norm13ln_bwd_kernelINS_13Kernel_traitsIfffffjLj1280ELj1ELj4ELj1ELj16ENS_18Kernel_traits_baseILj1280EfffffjLj128EEEEELb1ELb0ELb0ELb0EEEvNS_9BwdParamsE
        .type           _ZN10layer_norm13ln_bwd_kernelINS_13Kernel_traitsIfffffjLj1280ELj1ELj4ELj1ELj16ENS_18Kernel_traits_baseILj1280EfffffjLj128EEEEELb1ELb0ELb0ELb0EEEvNS_9BwdParamsE,@function
        .size           _ZN10layer_norm13ln_bwd_kernelINS_13Kernel_traitsIfffffjLj1280ELj1ELj4ELj1ELj16ENS_18Kernel_traits_baseILj1280EfffffjLj128EEEEELb1ELb0ELb0ELb0EEEvNS_9BwdParamsE,(.L_x_25540 - _ZN10layer_norm13ln_bwd_kernelINS_13Kernel_traitsIfffffjLj1280ELj1ELj4ELj1ELj16ENS_18Kernel_traits_baseILj1280EfffffjLj128EEEEELb1ELb0ELb0ELb0EEEvNS_9BwdParamsE)
        .other          _ZN10layer_norm13ln_bwd_kernelINS_13Kernel_traitsIfffffjLj1280ELj1ELj4ELj1ELj16ENS_18Kernel_traits_baseILj1280EfffffjLj128EEEEELb1ELb0ELb0ELb0EEEvNS_9BwdParamsE,@"STO_CUDA_ENTRY STV_DEFAULT"
_ZN10layer_norm13ln_bwd_kernelINS_13Kernel_traitsIfffffjLj1280ELj1ELj4ELj1ELj16ENS_18Kernel_traits_baseILj1280EfffffjLj128EEEEELb1ELb0ELb0ELb0EEEvNS_9BwdParamsE:
.text._ZN10layer_norm13ln_bwd_kernelINS_13Kernel_traitsIfffffjLj1280ELj1ELj4ELj1ELj16ENS_18Kernel_traits_baseILj1280EfffffjLj128EEEEELb1ELb0ELb0ELb0EEEvNS_9BwdParamsE:
        /* <DEDUP_REMOVED lines=180> */
.L_x_23922:
[----:B------:R-:W0:Y:S01]  /*0b40*/  LDC.64 R30, c[0x0][0x3c0] ;  /* 0x0000f000ff1e7b82 */ /* 0x000e220000000a00 */
[----:B------:R-:W-:-:S13]  /*0b50*/  LOP3.LUT P0, RZ, R3, 0x20, RZ, 0xc0, !PT ;  /* 0x0000002003ff7812 */ /* 0x000fda000780c0ff */
[----:B-1----:R-:W1:Y:S01]  /*0b60*/  @P0 LDC.64 R4, c[0x0][0x3e0] ;  /* 0x0000f800ff040b82 */ /* 0x002e620000000a00 */
[----:B0-----:R-:W-:-:S05]  /*0b70*/  IMAD.WIDE R30, R182, 0x4, R30 ;  /* 0x00000004b61e7825 */ /* 0x001fca00078e021e */
[----:B--2---:R1:W2:Y:S02]  /*0b80*/  LDG.E R6, desc[UR6][R30.64] ;  /* 0x000000061e067981 */ /* 0x0042a4000c1e1900 */
[----:B-1----:R-:W-:-:S04]  /*0b90*/  @P0 IMAD.WIDE R30, R182, 0x4, R4 ;  /* 0x00000004b61e0825 */ /* 0x002fc800078e0204 */
[----:B------:R-:W-:-:S06]  /*0ba0*/  HFMA2 R4, -RZ, RZ, 1.875, 0 ;  /* 0x3f800000ff047431 */ /* 0x000fcc00000001ff */
[----:B-----5:R0:W5:Y:S02]  /*0bb0*/  @P0 LDG.E R4, desc[UR6][R30.64] ;  /* 0x000000061e040981 */ /* 0x020164000c1e1900 */
        /* <DEDUP_REMOVED lines=14> */
[----:B------:R-:W-:Y:S02]  /*0ca0*/  LOP3.LUT R3, R3, 0xfffffff7, RZ, 0xc0, !PT ;  /* 0xfffffff703037812 */ /* 0x000fe400078ec0ff */
        /* <DEDUP_REMOVED lines=8> */
[----:B------:R-:W-:Y:S01]  /*0d30*/  LEA.HI R30, R31, R30, RZ, 0x2 ;  /* 0x0000001e1f1e7211 */ /* 0x000fe200078f10ff */
[----:B------:R-:W-:-:S03]  /*0d40*/  HFMA2 R31, -RZ, RZ, 0, 0 ;  /* 0x00000000ff1f7431 */ /* 0x000fc600000001ff */
[----:B------:R-:W-:-:S04]  /*0d50*/  LEA.HI.SX32 R30, R30, R252, 0x1e ;  /* 0x000000fc1e1e7211 */ /* 0x000fc800078ff2ff */
[----:B------:R-:W-:Y:S02]  /*0d60*/  MOV R195, R30 ;  /* 0x0000001e00c37202 */ /* 0x000fe40000000f00 */
[----:B--2---:R-:W-:Y:S01]  /*0d70*/  FSEL R6, R6, RZ, !P4 ;  /* 0x000000ff06067208 */ /* 0x004fe20006000000 */
[----:B------:R-:W-:Y:S06]  /*0d80*/  @!P0 BRA `(.L_x_23825) ;  /* 0x0000000000bc8947 */ /* 0x000fec0003800000 */
        /* <DEDUP_REMOVED lines=9> */
[----:B0-----:R-:W-:-:S05]  /*0e20*/  IMAD.WIDE.U32 R154, R30, 0x10, R154 ;  /* 0x000000101e9a7825 */ /* 0x001fca00078e009a */
[----:B------:R-:W2:Y:S01]  /*0e30*/  LDG.E.128 R156, desc[UR6][R154.64] ;  /* 0x000000069a9c7981 */ /* 0x000ea2000c1e1d00 */
[----:B-1----:R-:W-:-:S06]  /*0e40*/  IMAD.WIDE.U32 R152, R30, 0x10, R152 ;  /* 0x000000101e987825 */ /* 0x002fcc00078e0098 */
[----:B------:R-:W3:Y:S01]  /*0e50*/  LDG.E.128 R152, desc[UR6][R152.64] ;  /* 0x0000000698987981 */ /* 0x000ee2000c1e1d00 */
[----:B------:R-:W-:-:S05]  /*0e60*/  @P0 IMAD.WIDE.U32 R190, R30, 0x10, R190 ;  /* 0x000000101ebe0825 */ /* 0x000fca00078e00be */
[----:B------:R0:W5:Y:S02]  /*0e70*/  @P0 LDG.E.128 R112, desc[UR6][R190.64] ;  /* 0x00000006be700981 */ /* 0x000164000c1e1d00 */
[----:B0-----:R-:W0:Y:S02]  /*0e80*/  LDC.64 R190, c[0x0][0x3b0] ;  /* 0x0000ec00ffbe7b82 */ /* 0x001e240000000a00 */
[----:B0-----:R-:W-:-:S05]  /*0e90*/  IMAD.WIDE.U32 R190, R30, 0x4, R190 ;  /* 0x000000041ebe7825 */ /* 0x001fca00078e00be */
[----:B------:R0:W5:Y:S01]  /*0ea0*/  LDG.E R7, desc[UR6][R190.64] ;  /* 0x00000006be077981 */ /* 0x000162000c1e1900 */
[----:B------:R-:W-:Y:S01]  /*0eb0*/  IADD3 R195, PT, PT, R30, 0x20, RZ ;  /* 0x000000201ec37810 */ /* 0x000fe20007ffe0ff */
        /* <DEDUP_REMOVED lines=8> */
[----:B------:R-:W-:Y:S01]  /*0f40*/  FADD.FTZ R72, R72, R152 ;  /* 0x0000009848487221 */ /* 0x000fe20000010000 */
[----:B------:R-:W-:Y:S01]  /*0f50*/  FFMA.FTZ R32, R152, R0, R32 ;  /* 0x0000000098207223 */ /* 0x000fe20000010020 */
[----:B------:R-:W-:Y:S01]  /*0f60*/  FMUL.FTZ R161, R5, R31 ;  /* 0x0000001f05a17220 */ /* 0x000fe20000410000 */
[----:B----4-:R-:W-:Y:S01]  /*0f70*/  FMUL.FTZ R218, R203, R153 ;  /* 0x00000099cbda7220 */ /* 0x010fe20000410000 */
[----:B------:R-:W-:Y:S01]  /*0f80*/  FADD.FTZ R152, RZ, R183 ;  /* 0x000000b7ff987221 */ /* 0x000fe20000010000 */
[----:B------:R-:W-:Y:S01]  /*0f90*/  FFMA.FTZ R31, R0, R183, RZ ;  /* 0x000000b7001f7223 */ /* 0x000fe200000100ff */
[----:B------:R-:W-:-:S02]  /*0fa0*/  FMUL.FTZ R164, R5, R158 ;  /* 0x0000009e05a47220 */ /* 0x000fc40000410000 */
        /* <DEDUP_REMOVED lines=13> */
.L_x_23825:
[----:B------:R-:W-:Y:S05]  /*1080*/  BSYNC.RECONVERGENT B1 ;  /* 0x0000000000017941 */ /* 0x000fea0003800200 */
.L_x_23824:
[----:B------:R-:W-:Y:S04]  /*1090*/  BSSY.RECONVERGENT B1, `(.L_x_23826) ;  /* 0x0000031000017945 */ /* 0x000fe80003800200 */
        /* <DEDUP_REMOVED lines=10> */
[----:B0-----:R-:W-:-:S07]  /*1140*/  IMAD.WIDE.U32 R154, R195, 0x10, R154 ;  /* 0x00000010c39a7825 */ /* 0x001fce00078e009a */
[----:B------:R-:W0:Y:S01]  /*1150*/  LDC.64 R190, c[0x0][0x3b0] ;  /* 0x0000ec00ffbe7b82 */ /* 0x000e220000000a00 */
[----:B-1----:R-:W-:-:S05]  /*1160*/  @P0 IMAD.WIDE.U32 R152, R195, 0x10, R152 ;  /* 0x00000010c3980825 */ /* 0x002fca00078e0098 */
[----:B------:R1:W5:Y:S02]  /*1170*/  @P0 LDG.E.128 R116, desc[UR6][R152.64] ;  /* 0x0000000698740981 */ /* 0x000364000c1e1d00 */
[C---:B-1----:R-:W-:Y:S02]  /*1180*/  IMAD.WIDE.U32 R152, R195.reuse, 0x10, R156 ;  /* 0x00000010c3987825 */ /* 0x042fe400078e009c */
[----:B------:R-:W2:Y:S04]  /*1190*/  LDG.E.128 R156, desc[UR6][R154.64] ;  /* 0x000000069a9c7981 */ /* 0x000ea8000c1e1d00 */
[----:B------:R-:W3:Y:S01]  /*11a0*/  LDG.E.128 R152, desc[UR6][R152.64] ;  /* 0x0000000698987981 */ /* 0x000ee2000c1e1d00 */
[----:B0-----:R-:W-:-:S05]  /*11b0*/  IMAD.WIDE.U32 R190, R195, 0x4, R190 ;  /* 0x00000004c3be7825 */ /* 0x001fca00078e00be */
[----:B------:R0:W5:Y:S01]  /*11c0*/  LDG.E R8, desc[UR6][R190.64] ;  /* 0x00000006be087981 */ /* 0x000162000c1e1900 */
        /* <DEDUP_REMOVED lines=8> */
[----:B---3--:R-:W-:Y:S01]  /*1250*/  FMUL.FTZ R228, R217, R152 ;  /* 0x00000098d9e47220 */ /* 0x008fe20000410000 */
[----:B------:R-:W-:Y:S01]  /*1260*/  FADD.FTZ R76, R76, R152 ;  /* 0x000000984c4c7221 */ /* 0x000fe20000010000 */
[----:B------:R-:W-:Y:S01]  /*1270*/  FFMA.FTZ R36, R152, R181, R36 ;  /* 0x000000b598247223 */ /* 0x000fe20000010024 */
[----:B------:R-:W-:Y:S01]  /*1280*/  FMUL.FTZ R217, R207, R153 ;  /* 0x00000099cfd97220 */ /* 0x000fe20000410000 */
[----:B------:R-:W-:Y:S01]  /*1290*/  FADD.FTZ R152, R188, R228 ;  /* 0x000000e4bc987221 */ /* 0x000fe20000010000 */
[----:B------:R-:W-:Y:S01]  /*12a0*/  FFMA.FTZ R31, R181, R228, R31 ;  /* 0x000000e4b51f7223 */ /* 0x000fe2000001001f */
[----:B----4-:R-:W-:Y:S01]  /*12b0*/  FMUL.FTZ R207, R160, R154 ;  /* 0x0000009aa0cf7220 */ /* 0x010fe20000410000 */
        /* <DEDUP_REMOVED lines=13> */
[----:B0-----:R-:W-:-:S07]  /*1390*/  FFMA.FTZ R31, R160, R198, R31 ;  /* 0x000000c6a01f7223 */ /* 0x001fce000001001f */
.L_x_23827:
[----:B------:R-:W-:Y:S05]  /*13a0*/  BSYNC.RECONVERGENT B1 ;  /* 0x0000000000017941 */ /* 0x000fea0003800200 */
.L_x_23826:
        /* <DEDUP_REMOVED lines=23> */
[C---:B------:R-:W-:Y:S02]  /*1520*/  FADD.FTZ R158, -R6.reuse, R158 ;  /* 0x0000009e069e7221 */ /* 0x040fe40000010100 */
[C---:B-----5:R-:W-:Y:S01]  /*1530*/  FMUL.FTZ R180, R5.reuse, R10 ;  /* 0x0000000a05b47220 */ /* 0x060fe20000410000 */
[C---:B------:R-:W-:Y:S01]  /*1540*/  FMUL.FTZ R171, R5.reuse, R157 ;  /* 0x0000009d05ab7220 */ /* 0x040fe20000410000 */
[----:B------:R-:W-:Y:S01]  /*1550*/  FADD.FTZ R10, -R6, R159 ;  /* 0x0000009f060a7221 */ /* 0x000fe20000010100 */
[----:B---3--:R-:W-:Y:S01]  /*1560*/  FMUL.FTZ R227, R162, R152 ;  /* 0x00000098a2e37220 */ /* 0x008fe20000410000 */
[----:B------:R-:W-:Y:S01]  /*1570*/  FADD.FTZ R80, R80, R152 ;  /* 0x0000009850507221 */ /* 0x000fe20000010000 */
[----:B------:R-:W-:Y:S01]  /*1580*/  FFMA.FTZ R40, R152, R180, R40 ;  /* 0x000000b498287223 */ /* 0x000fe20000010028 */
[----:B------:R-:W-:Y:S01]  /*1590*/  FMUL.FTZ R216, R216, R153 ;  /* 0x00000099d8d87220 */ /* 0x000fe20000410000 */
[----:B------:R-:W-:Y:S01]  /*15a0*/  FADD.FTZ R152, R188, R227 ;  /* 0x000000e3bc987221 */ /* 0x000fe20000010000 */
[----:B------:R-:W-:Y:S01]  /*15b0*/  FFMA.FTZ R31, R180, R227, R31 ;  /* 0x000000e3b41f7223 */ /* 0x000fe2000001001f */
        /* <DEDUP_REMOVED lines=16> */
.L_x_23829:
[----:B------:R-:W-:Y:S05]  /*16c0*/  BSYNC.RECONVERGENT B1 ;  /* 0x0000000000017941 */ /* 0x000fea0003800200 */
.L_x_23828:
        /* <DEDUP_REMOVED lines=13> */
[----:B-1----:R-:W-:-:S05]  /*17a0*/  @P0 IMAD.WIDE.U32 R12, R195, 0x10, R12 ;  /* 0x00000010c30c0825 */ /* 0x002fca00078e000c */
[----:B------:R0:W5:Y:S02]  /*17b0*/  @P0 LDG.E.128 R124, desc[UR6][R12.64] ;  /* 0x000000060c7c0981 */ /* 0x000164000c1e1d00 */
[----:B0-----:R-:W-:-:S05]  /*17c0*/  IMAD.WIDE.U32 R12, R195, 0x10, R154 ;  /* 0x00000010c30c7825 */ /* 0x001fca00078e009a */
[----:B------:R0:W3:Y:S02]  /*17d0*/  LDG.E.128 R152, desc[UR6][R12.64] ;  /* 0x000000060c987981 */ /* 0x0000e4000c1e1d00 */
[----:B0-----:R-:W0:Y:S02]  /*17e0*/  LDC.64 R12, c[0x0][0x3b0] ;  /* 0x0000ec00ff0c7b82 */ /* 0x001e240000000a00 */
[----:B0-----:R-:W-:-:S05]  /*17f0*/  IMAD.WIDE.U32 R12, R195, 0x4, R12 ;  /* 0x00000004c30c7825 */ /* 0x001fca00078e000c */
[----:B------:R2:W5:Y:S01]  /*1800*/  LDG.E R11, desc[UR6][R12.64] ;  /* 0x000000060c0b7981 */ /* 0x000562000c1e1900 */
[----:B------:R-:W-:Y:S01]  /*1810*/  IADD3 R195, PT, PT, R195, 0x20, RZ ;  /* 0x00000020c3c37810 */ /* 0x000fe20007ffe0ff */
[C---:B--2---:R-:W-:Y:S01]  /*1820*/  FADD.FTZ R13, -R6.reuse, R156 ;  /* 0x0000009c060d7221 */ /* 0x044fe20000010100 */
[----:B------:R-:W-:-:S03]  /*1830*/  FADD.FTZ R157, -R6, R157 ;  /* 0x0000009d069d7221 */ /* 0x000fc60000010100 */
[C---:B-----5:R-:W-:Y:S01]  /*1840*/  FMUL.FTZ R179, R5.reuse, R13 ;  /* 0x0000000d05b37220 */ /* 0x060fe20000410000 */
[C---:B------:R-:W-:Y:S01]  /*1850*/  FADD.FTZ R12, -R6.reuse, R158 ;  /* 0x0000009e060c7221 */ /* 0x040fe20000010100 */
[C---:B------:R-:W-:Y:S01]  /*1860*/  FMUL.FTZ R170, R5.reuse, R157 ;  /* 0x0000009d05aa7220 */ /* 0x040fe20000410000 */
[----:B------:R-:W-:Y:S02]  /*1870*/  FADD.FTZ R13, -R6, R159 ;  /* 0x0000009f060d7221 */ /* 0x000fe40000010100 */
[C---:B------:R-:W-:Y:S02]  /*1880*/  FMUL.FTZ R12, R5.reuse, R12 ;  /* 0x0000000c050c7220 */ /* 0x040fe40000410000 */
[----:B------:R-:W-:Y:S01]  /*1890*/  FMUL.FTZ R13, R5, R13 ;  /* 0x0000000d050d7220 */ /* 0x000fe20000410000 */
[----:B---3--:R-:W-:Y:S01]  /*18a0*/  FMUL.FTZ R226, R205, R152 ;  /* 0x00000098cde27220 */ /* 0x008fe20000410000 */
[----:B------:R-:W-:Y:S01]  /*18b0*/  FADD.FTZ R84, R84, R152 ;  /* 0x0000009854547221 */ /* 0x000fe20000010000 */
[----:B------:R-:W-:Y:S01]  /*18c0*/  FFMA.FTZ R44, R152, R179, R44 ;  /* 0x000000b3982c7223 */ /* 0x000fe2000001002c */
[----:B------:R-:W-:Y:S01]  /*18d0*/  FMUL.FTZ R215, R196, R153 ;  /* 0x00000099c4d77220 */ /* 0x000fe20000410000 */
[----:B------:R-:W-:Y:S01]  /*18e0*/  FADD.FTZ R152, R188, R226 ;  /* 0x000000e2bc987221 */ /* 0x000fe20000010000 */
[----:B------:R-:W-:Y:S01]  /*18f0*/  FFMA.FTZ R31, R179, R226, R31 ;  /* 0x000000e2b31f7223 */ /* 0x000fe2000001001f */
[----:B----4-:R-:W-:-:S02]  /*1900*/  FMUL.FTZ R205, R191, R154 ;  /* 0x0000009abfcd7220 */ /* 0x010fc40000410000 */
        /* <DEDUP_REMOVED lines=13> */
.L_x_23831:
[----:B------:R-:W-:Y:S05]  /*19e0*/  BSYNC.RECONVERGENT B1 ;  /* 0x0000000000017941 */ /* 0x000fea0003800200 */
.L_x_23830:
        /* <DEDUP_REMOVED lines=10> */
[----:B------:R-:W1:Y:S02]  /*1a90*/  @P1 LDC.64 R14, c[0x0][0x438] ;  /* 0x00010e00ff0e1b82 */ /* 0x000e640000000a00 */
[----:B-1----:R-:W-:-:S05]  /*1aa0*/  @P1 IMAD.WIDE.U32 R14, R195, 0x10, R14 ;  /* 0x00000010c30e1825 */ /* 0x002fca00078e000e */
[----:B------:R1:W5:Y:S01]  /*1ab0*/  @P1 LDG.E.128 R128, desc[UR6][R14.64] ;  /* 0x000000060e801981 */ /* 0x000362000c1e1d00 */
[----:B0-----:R-:W-:-:S05]  /*1ac0*/  IMAD.WIDE.U32 R152, R195, 0x10, R152 ;  /* 0x00000010c3987825 */ /* 0x001fca00078e0098 */
[----:B------:R-:W2:Y:S01]  /*1ad0*/  LDG.E.128 R156, desc[UR6][R152.64] ;  /* 0x00000006989c7981 */ /* 0x000ea2000c1e1d00 */
[----:B-1----:R-:W0:Y:S02]  /*1ae0*/  LDC.64 R14, c[0x0][0x428] ;  /* 0x00010a00ff0e7b82 */ /* 0x002e240000000a00 */
[----:B0-----:R-:W-:-:S05]  /*1af0*/  IMAD.WIDE.U32 R14, R195, 0x10, R14 ;  /* 0x00000010c30e7825 */ /* 0x001fca00078e000e */
[----:B------:R0:W3:Y:S02]  /*1b00*/  LDG.E.128 R152, desc[UR6][R14.64] ;  /* 0x000000060e987981 */ /* 0x0000e4000c1e1d00 */
[----:B0-----:R-:W0:Y:S02]  /*1b10*/  LDC.64 R14, c[0x0][0x3b0] ;  /* 0x0000ec00ff0e7b82 */ /* 0x001e240000000a00 */
[----:B0-----:R-:W-:-:S06]  /*1b20*/  IMAD.WIDE.U32 R14, R195, 0x4, R14 ;  /* 0x00000004c30e7825 */ /* 0x001fcc00078e000e */
[----:B------:R0:W5:Y:S01]  /*1b30*/  LDG.E R14, desc[UR6][R14.64] ;  /* 0x000000060e0e7981 */ /* 0x000162000c1e1900 */
[----:B------:R-:W-:Y:S01]  /*1b40*/  IADD3 R195, PT, PT, R195, 0x20, RZ ;  /* 0x00000020c3c37810 */ /* 0x000fe20007ffe0ff */
[C---:B--2---:R-:W-:Y:S01]  /*1b50*/  FADD.FTZ R16, -R6.reuse, R156 ;  /* 0x0000009c06107221 */ /* 0x044fe20000010100 */
[----:B------:R-:W-:-:S03]  /*1b60*/  FADD.FTZ R157, -R6, R157 ;  /* 0x0000009d069d7221 */ /* 0x000fc60000010100 */
[C---:B-----5:R-:W-:Y:S01]  /*1b70*/  FMUL.FTZ R178, R5.reuse, R16 ;  /* 0x0000001005b27220 */ /* 0x060fe20000410000 */
[C---:B0-----:R-:W-:Y:S01]  /*1b80*/  FADD.FTZ R15, -R6.reuse, R158 ;  /* 0x0000009e060f7221 */ /* 0x041fe20000010100 */
        /* <DEDUP_REMOVED lines=24> */
.L_x_23833:
[----:B------:R-:W-:Y:S05]  /*1d10*/  BSYNC.RECONVERGENT B1 ;  /* 0x0000000000017941 */ /* 0x000fea0003800200 */
.L_x_23832:
[----:B------:R-:W-:Y:S01]  /*1d20*/  ISETP.GE.U32.AND P1, PT, R2, 0xc0, PT ;  /* 0x000000c00200780c */ /* 0x000fe20003f26070 */
[----:B------:R-:W-:-:S12]  /*1d30*/  BSSY.RECONVERGENT B1, `(.L_x_23834) ;  /* 0x000002d000017945 */ /* 0x000fd80003800200 */
[----:B------:R-:W-:Y:S05]  /*1d40*/  @!P1 BRA `(.L_x_23835) ;  /* 0x0000000000ac9947 */ /* 0x000fea0003800000 */
[----:B------:R-:W-:Y:S01]  /*1d50*/  ISETP.NE.U32.AND P2, PT, RZ, UR10, PT ;  /* 0x0000000aff007c0c */ /* 0x000fe2000bf45070 */
[----:B------:R-:W0:Y:S03]  /*1d60*/  LDC.64 R152, c[0x0][0x3a8] ;  /* 0x0000ea00ff987b82 */ /* 0x000e260000000a00 */
[----:B------:R-:W-:-:S13]  /*1d70*/  ISETP.NE.AND.EX P2, PT, RZ, UR11, PT, P2 ;  /* 0x0000000bff007c0c */ /* 0x000fda000bf45320 */
        /* <DEDUP_REMOVED lines=40> */
.L_x_23835:
[----:B------:R-:W-:Y:S05]  /*2000*/  BSYNC.RECONVERGENT B1 ;  /* 0x0000000000017941 */ /* 0x000fea0003800200 */
.L_x_23834:
        /* <DEDUP_REMOVED lines=46> */
.L_x_23837:
[----:B------:R-:W-:Y:S05]  /*22f0*/  BSYNC.RECONVERGENT B1 ;  /* 0x0000000000017941 */ /* 0x000fea0003800200 */
.L_x_23836:
        /* <DEDUP_REMOVED lines=46> */
.L_x_23839:
[----:B------:R-:W-:Y:S05]  /*25e0*/  BSYNC.RECONVERGENT B1 ;  /* 0x0000000000017941 */ /* 0x000fea0003800200 */
.L_x_23838:
        /* <DEDUP_REMOVED lines=46> */
.L_x_23841:
[----:B------:R-:W-:Y:S05]  /*28d0*/  BSYNC.RECONVERGENT B1 ;  /* 0x0000000000017941 */ /* 0x000fea0003800200 */
.L_x_23840:
        /* <DEDUP_REMOVED lines=10> */
[----:B0-----:R-:W-:-:S04]  /*2980*/  IMAD.WIDE.U32 R156, R195, 0x10, R156 ;  /* 0x00000010c39c7825 */ /* 0x001fc800078e009c */
[C---:B-1----:R-:W-:Y:S02]  /*2990*/  IMAD.WIDE.U32 R190, R195.reuse, 0x4, R190 ;  /* 0x00000004c3be7825 */ /* 0x042fe400078e00be */
[----:B------:R-:W3:Y:S01]  /*29a0*/  LDG.E.128 R156, desc[UR6][R156.64] ;  /* 0x000000069c9c7981 */ /* 0x000ee2000c1e1d00 */
[----:B--2---:R-:W0:Y:S03]  /*29b0*/  LDC.64 R152, c[0x0][0x3a8] ;  /* 0x0000ea00ff987b82 */ /* 0x004e260000000a00 */
[----:B------:R1:W5:Y:S01]  /*29c0*/  LDG.E R29, desc[UR6][R190.64] ;  /* 0x00000006be1d7981 */ /* 0x000362000c1e1900 */
[----:B0-----:R-:W-:-:S06]  /*29d0*/  IMAD.WIDE.U32 R152, R195, 0x10, R152 ;  /* 0x00000010c3987825 */ /* 0x001fcc00078e0098 */
[----:B------:R-:W2:Y:S01]  /*29e0*/  LDG.E.128 R152, desc[UR6][R152.64] ;  /* 0x0000000698987981 */ /* 0x000ea2000c1e1d00 */
        /* <DEDUP_REMOVED lines=9> */
[C---:B------:R-:W-:Y:S01]  /*2a80*/  FADD.FTZ R153, -R6.reuse, R153 ;  /* 0x0000009906997221 */ /* 0x040fe20000010100 */
[----:B------:R-:W-:-:S02]  /*2a90*/  FADD.FTZ R154, -R6, R154 ;  /* 0x0000009a069a7221 */ /* 0x000fc40000010100 */
[C---:B-----5:R-:W-:Y:S01]  /*2aa0*/  FMUL.FTZ R230, R5.reuse, R152 ;  /* 0x0000009805e67220 */ /* 0x060fe20000410000 */
[----:B------:R-:W-:Y:S01]  /*2ab0*/  FADD.FTZ R6, -R6, R155 ;  /* 0x0000009b06067221 */ /* 0x000fe20000010100 */
[C---:B------:R-:W-:Y:S01]  /*2ac0*/  FMUL.FTZ R229, R5.reuse, R153 ;  /* 0x0000009905e57220 */ /* 0x040fe20000410000 */
[----:B------:R-:W-:Y:S01]  /*2ad0*/  FADD.FTZ R152, R188, R220 ;  /* 0x000000dcbc987221 */ /* 0x000fe20000010000 */
[----:B------:R-:W-:Y:S01]  /*2ae0*/  FFMA.FTZ R31, R230, R220, R31 ;  /* 0x000000dce61f7223 */ /* 0x000fe2000001001f */
[C---:B------:R-:W-:Y:S01]  /*2af0*/  FMUL.FTZ R193, R5.reuse, R6 ;  /* 0x0000000605c17220 */ /* 0x040fe20000410000 */
[----:B------:R-:W-:Y:S01]  /*2b00*/  FMUL.FTZ R219, R5, R154 ;  /* 0x0000009a05db7220 */ /* 0x000fe20000410000 */
        /* <DEDUP_REMOVED lines=8> */
[----:B------:R-:W-:Y:S01]  /*2b90*/  FADD.FTZ R188, R6, R184 ;  /* 0x000000b806bc7221 */ /* 0x000fe20000010000 */
[----:B-1----:R-:W-:-:S07]  /*2ba0*/  FFMA.FTZ R31, R193, R184, R31 ;  /* 0x000000b8c11f7223 */ /* 0x002fce000001001f */
.L_x_23843:
[----:B------:R-:W-:Y:S05]  /*2bb0*/  BSYNC.RECONVERGENT B1 ;  /* 0x0000000000017941 */ /* 0x000fea0003800200 */
.L_x_23842:
[----:B------:R-:W-:Y:S01]  /*2bc0*/  ISETP.NE.U32.AND P6, PT, RZ, UR10, PT ;  /* 0x0000000aff007c0c */ /* 0x000fe2000bfc5070 */
[----:B------:R-:W-:Y:S01]  /*2bd0*/  UMOV UR4, 0xffffffff ;  /* 0xffffffff00047882 */ /* 0x000fe20000000000 */
[----:B------:R-:W-:Y:S02]  /*2be0*/  LOP3.LUT R3, R3, 0xfffffffb, RZ, 0xc0, !PT ;  /* 0xfffffffb03037812 */ /* 0x000fe400078ec0ff */
[----:B------:R-:W-:-:S13]  /*2bf0*/  ISETP.NE.AND.EX P6, PT, RZ, UR11, PT, P6 ;  /* 0x0000000bff007c0c */ /* 0x000fda000bfc5360 */
[----:B------:R-:W-:Y:S01]  /*2c00*/  @P6 LOP3.LUT R3, R3, 0x4, RZ, 0xfc, !PT ;  /* 0x0000000403036812 */ /* 0x000fe200078efcff */
        /* <DEDUP_REMOVED lines=19> */
.L_x_23934:
[----:B------:R-:W-:Y:S01]  /*2d40*/  LOP3.LUT R3, R3, 0xffffff7f, RZ, 0xc0, !PT ;  /* 0xffffff7f03037812 */ /* 0x000fe200078ec0ff */
[----:B-1----:R-:W-:Y:S01]  /*2d50*/  FADD.FTZ R155, R155, R157 ;  /* 0x0000009d9b9b7221 */ /* 0x002fe20000010000 */
        /* <DEDUP_REMOVED lines=48> */
.L_x_23849:
[----:B------:R-:W-:Y:S05]  /*3060*/  BSYNC.RECONVERGENT B2 ;  /* 0x0000000000027941 */ /* 0x000fea0003800200 */
.L_x_23848:
[----:B------:R-:W-:Y:S01]  /*3070*/  LOP3.LUT P6, RZ, R3, 0x2, RZ, 0xc0, !PT ;  /* 0x0000000203ff7812 */ /* 0x000fe200078cc0ff */
[----:B------:R-:W-:-:S12]  /*3080*/  BSSY.RECONVERGENT B2, `(.L_x_23850) ;  /* 0x0000022000027945 */ /* 0x000fd80003800200 */
[----:B------:R-:W-:Y:S05]  /*3090*/  @!P6 BRA `(.L_x_23851) ;  /* 0x000000000080e947 */ /* 0x000fea0003800000 */
[-CC-:B0-----:R-:W-:Y:S01]  /*30a0*/  FFMA.FTZ R152, R181, R6.reuse, R31.reuse ;  /* 0x00000006b5987223 */ /* 0x181fe2000001001f */
        /* <DEDUP_REMOVED lines=31> */
.L_x_23851:
[----:B------:R-:W-:Y:S05]  /*32a0*/  BSYNC.RECONVERGENT B2 ;  /* 0x0000000000027941 */ /* 0x000fea0003800200 */
.L_x_23850:
[----:B------:R-:W-:Y:S01]  /*32b0*/  LOP3.LUT P6, RZ, R3, 0x8, RZ, 0xc0, !PT ;  /* 0x0000000803ff7812 */ /* 0x000fe200078cc0ff */
[----:B------:R-:W-:-:S12]  /*32c0*/  BSSY.RECONVERGENT B2, `(.L_x_23852) ;  /* 0x0000022000027945 */ /* 0x000fd80003800200 */
[----:B------:R-:W-:Y:S05]  /*32d0*/  @!P6 BRA `(.L_x_23853) ;  /* 0x000000000080e947 */ /* 0x000fea0003800000 */
[-CC-:B01----:R-:W-:Y:S01]  /*32e0*/  FFMA.FTZ R152, R180, R6.reuse, R31.reuse ;  /* 0x00000006b4987223 */ /* 0x183fe2000001001f */
        /* <DEDUP_REMOVED lines=31> */
.L_x_23853:
[----:B------:R-:W-:Y:S05]  /*34e0*/  BSYNC.RECONVERGENT B2 ;  /* 0x0000000000027941 */ /* 0x000fea0003800200 */
.L_x_23852:
[----:B------:R-:W-:Y:S01]  /*34f0*/  LOP3.LUT P6, RZ, R3, 0x10, RZ, 0xc0, !PT ;  /* 0x0000001003ff7812 */ /* 0x000fe200078cc0ff */
[----:B------:R-:W-:-:S12]  /*3500*/  BSSY.RECONVERGENT B2, `(.L_x_23854) ;  /* 0x0000022000027945 */ /* 0x000fd80003800200 */
[----:B------:R-:W-:Y:S05]  /*3510*/  @!P6 BRA `(.L_x_23855) ;  /* 0x000000000080e947 */ /* 0x000fea0003800000 */
[-CC-:B012---:R-:W-:Y:S01]  /*3520*/  FFMA.FTZ R152, R179, R6.reuse, R31.reuse ;  /* 0x00000006b3987223 */ /* 0x187fe2000001001f */
        /* <DEDUP_REMOVED lines=31> */
.L_x_23855:
[----:B------:R-:W-:Y:S05]  /*3720*/  BSYNC.RECONVERGENT B2 ;  /* 0x0000000000027941 */ /* 0x000fea0003800200 */
.L_x_23854:
[----:B------:R-:W-:Y:S04]  /*3730*/  BSSY.RECONVERGENT B2, `(.L_x_23856) ;  /* 0x0000022000027945 */ /* 0x000fe80003800200 */
[----:B------:R-:W-:Y:S05]  /*3740*/  @!P0 BRA `(.L_x_23857) ;  /* 0x0000000000808947 */ /* 0x000fea0003800000 */
[-CC-:B0123--:R-:W-:Y:S01]  /*3750*/  FFMA.FTZ R152, R178, R6.reuse, R31.reuse ;  /* 0x00000006b2987223 */ /* 0x18ffe2000001001f */
        /* <DEDUP_REMOVED lines=31> */
.L_x_23857:
[----:B------:R-:W-:Y:S05]  /*3950*/  BSYNC.RECONVERGENT B2 ;  /* 0x0000000000027941 */ /* 0x000fea0003800200 */
.L_x_23856:
        /* <DEDUP_REMOVED lines=34> */
.L_x_23859:
[----:B------:R-:W-:Y:S05]  /*3b80*/  BSYNC.RECONVERGENT B2 ;  /* 0x0000000000027941 */ /* 0x000fea0003800200 */
.L_x_23858:
        /* <DEDUP_REMOVED lines=34> */
.L_x_23861:
[----:B------:R-:W-:Y:S05]  /*3db0*/  BSYNC.RECONVERGENT B2 ;  /* 0x0000000000027941 */ /* 0x000fea0003800200 */
.L_x_23860:
        /* <DEDUP_REMOVED lines=34> */
.L_x_23863:
[----:B------:R-:W-:Y:S05]  /*3fe0*/  BSYNC.RECONVERGENT B2 ;  /* 0x0000000000027941 */ /* 0x000fea0003800200 */
.L_x_23862:
        /* <DEDUP_REMOVED lines=34> */
.L_x_23865:
[----:B------:R-:W-:Y:S05]  /*4210*/  BSYNC.RECONVERGENT B2 ;  /* 0x0000000000027941 */ /* 0x000fea0003800200 */
.L_x_23864:
        /* <DEDUP_REMOVED lines=18> */
[----:B------:R-:W0:Y:S01]  /*4340*/  LDC.64 R4, c[0x0][0x468] ;  /* 0x00011a00ff047b82 */ /* 0x000e220000000a00 */
[----:B------:R-:W-:Y:S01]  /*4350*/  FMUL.FTZ R31, R31, UR14 ;  /* 0x0000000e1f1f7c20 */ /* 0x000fe20008410000 */
[----:B------:R-:W-:Y:S01]  /*4360*/  FMUL.FTZ R154, R153, UR14 ;  /* 0x0000000e999a7c20 */ /* 0x000fe20008410000 */
[----:B------:R-:W-:-:S02]  /*4370*/  LOP3.LUT P0, RZ, R29, 0xff, RZ, 0xc0, !PT ;  /* 0x000000ff1dff7812 */ /* 0x000fc4000780c0ff */
[C---:B------:R-:W-:Y:S02]  /*4380*/  LOP3.LUT P1, RZ, R29.reuse, 0xff00, RZ, 0xc0, !PT ;  /* 0x0000ff001dff7812 */ /* 0x040fe4000782c0ff */
[C---:B------:R-:W-:Y:S02]  /*4390*/  ISETP.GE.U32.AND P3, PT, R29.reuse, 0x1000000, PT ;  /* 0x010000001d00780c */ /* 0x040fe40003f66070 */
[----:B------:R-:W-:Y:S02]  /*43a0*/  LOP3.LUT P2, RZ, R29, 0xff0000, RZ, 0xc0, !PT ;  /* 0x00ff00001dff7812 */ /* 0x000fe4000784c0ff */
[----:B------:R-:W-:Y:S02]  /*43b0*/  SEL R155, R6, RZ, P3 ;  /* 0x000000ff069b7207 */ /* 0x000fe40001800000 */
[----:B------:R-:W-:Y:S01]  /*43c0*/  SEL R154, R154, RZ, P2 ;  /* 0x000000ff9a9a7207 */ /* 0x000fe20001000000 */
[----:B0-----:R-:W-:-:S04]  /*43d0*/  IMAD.WIDE.U32 R4, R30, 0x10, R4 ;  /* 0x000000101e047825 */ /* 0x001fc800078e0004 */
[----:B------:R-:W-:Y:S01]  /*43e0*/  FMUL.FTZ R30, R152, UR14 ;  /* 0x0000000e981e7c20 */ /* 0x000fe20008410000 */
[----:B------:R-:W-:-:S04]  /*43f0*/  SEL R152, R31, RZ, P0 ;  /* 0x000000ff1f987207 */ /* 0x000fc80000000000 */
[----:B------:R-:W-:-:S05]  /*4400*/  SEL R153, R30, RZ, P1 ;  /* 0x000000ff1e997207 */ /* 0x000fca0000800000 */
[----:B------:R0:W-:Y:S01]  /*4410*/  STG.E.128 desc[UR6][R4.64], R152 ;  /* 0x0000009804007986 */ /* 0x0001e2000c101d06 */
[----:B------:R-:W-:Y:S05]  /*4420*/  BRA `(.L_x_23866) ;  /* 0x0000004400787947 */ /* 0x000fea0003800000 */
.L_x_23847:
[----:B------:R-:W-:Y:S01]  /*4430*/  ISETP.GT.U32.AND P6, PT, R2, 0x1f, PT ;  /* 0x0000001f0200780c */ /* 0x000fe20003fc4070 */
[----:B------:R-:W-:-:S12]  /*4440*/  BSSY.RECONVERGENT B2, `(.L_x_23867) ;  /* 0x0000025000027945 */ /* 0x000fd80003800200 */
[----:B------:R-:W-:Y:S05]  /*4450*/  @!P6 BRA `(.L_x_23868) ;  /* 0x00000000008ce947 */ /* 0x000fea0003800000 */
[----:B------:R-:W-:Y:S01]  /*4460*/  FFMA.FTZ R152, R0, R6, R31 ;  /* 0x0000000600987223 */ /* 0x000fe2000001001f */
[----:B------:R-:W-:Y:S01]  /*4470*/  LOP3.LUT P6, RZ, R7, 0xff, RZ, 0xc0, !PT ;  /* 0x000000ff07ff7812 */ /* 0x000fe200078cc0ff */
[----:B------:R-:W0:Y:S02]  /*4480*/  LDC.64 R190, c[0x0][0x478] ;  /* 0x00011e00ffbe7b82 */ /* 0x000e240000000a00 */
        /* <DEDUP_REMOVED lines=8> */
[----:B0-----:R-:W-:-:S04]  /*4510*/  IMAD.WIDE.U32 R190, R30, 0x10, R190 ;  /* 0x000000101ebe7825 */ /* 0x001fc800078e00be */
[----:B------:R-:W-:-:S04]  /*4520*/  FMUL.FTZ R153, R5, R153 ;  /* 0x0000009905997220 */ /* 0x000fc80000410000 */
[----:B------:R-:W-:-:S04]  /*4530*/  FMUL.FTZ R154, R153, R4 ;  /* 0x00000004999a7220 */ /* 0x000fc80000410000 */
        /* <DEDUP_REMOVED lines=21> */
.L_x_23868:
[----:B------:R-:W-:Y:S05]  /*4690*/  BSYNC.RECONVERGENT B2 ;  /* 0x0000000000027941 */ /* 0x000fea0003800200 */
.L_x_23867:
[----:B------:R-:W-:Y:S01]  /*46a0*/  LOP3.LUT P6, RZ, R3, 0x2, RZ, 0xc0, !PT ;  /* 0x0000000203ff7812 */ /* 0x000fe200078cc0ff */
[----:B------:R-:W-:-:S12]  /*46b0*/  BSSY.RECONVERGENT B2, `(.L_x_23869) ;  /* 0x0000025000027945 */ /* 0x000fd80003800200 */
[----:B------:R-:W-:Y:S05]  /*46c0*/  @!P6 BRA `(.L_x_23870) ;  /* 0x00000000008ce947 */ /* 0x000fea0003800000 */
[----:B0-----:R-:W-:Y:S01]  /*46d0*/  FFMA.FTZ R152, R181, R6, R31 ;  /* 0x00000006b5987223 */ /* 0x001fe2000001001f */
        /* <DEDUP_REMOVED lines=34> */
.L_x_23870:
[----:B------:R-:W-:Y:S05]  /*4900*/  BSYNC.RECONVERGENT B2 ;  /* 0x0000000000027941 */ /* 0x000fea0003800200 */
.L_x_23869:
[----:B------:R-:W-:Y:S01]  /*4910*/  LOP3.LUT P6, RZ, R3, 0x8, RZ, 0xc0, !PT ;  /* 0x0000000803ff7812 */ /* 0x000fe200078cc0ff */
[----:B------:R-:W-:-:S12]  /*4920*/  BSSY.RECONVERGENT B2, `(.L_x_23871) ;  /* 0x0000025000027945 */ /* 0x000fd80003800200 */
[----:B------:R-:W-:Y:S05]  /*4930*/  @!P6 BRA `(.L_x_23872) ;  /* 0x00000000008ce947 */ /* 0x000fea0003800000 */
[----:B01----:R-:W-:Y:S01]  /*4940*/  FFMA.FTZ R152, R180, R6, R31 ;  /* 0x00000006b4987223 */ /* 0x003fe2000001001f */
        /* <DEDUP_REMOVED lines=34> */
.L_x_23872:
[----:B------:R-:W-:Y:S05]  /*4b70*/  BSYNC.RECONVERGENT B2 ;  /* 0x0000000000027941 */ /* 0x000fea0003800200 */
.L_x_23871:
[----:B------:R-:W-:Y:S01]  /*4b80*/  LOP3.LUT P6, RZ, R3, 0x10, RZ, 0xc0, !PT ;  /* 0x0000001003ff7812 */ /* 0x000fe200078cc0ff */
[----:B------:R-:W-:-:S12]  /*4b90*/  BSSY.RECONVERGENT B2, `(.L_x_23873) ;  /* 0x0000025000027945 */ /* 0x000fd80003800200 */
[----:B------:R-:W-:Y:S05]  /*4ba0*/  @!P6 BRA `(.L_x_23874) ;  /* 0x00000000008ce947 */ /* 0x000fea0003800000 */
[----:B012---:R-:W-:Y:S01]  /*4bb0*/  FFMA.FTZ R152, R179, R6, R31 ;  /* 0x00000006b3987223 */ /* 0x007fe2000001001f */
        /* <DEDUP_REMOVED lines=34> */
.L_x_23874:
[----:B------:R-:W-:Y:S05]  /*4de0*/  BSYNC.RECONVERGENT B2 ;  /* 0x0000000000027941 */ /* 0x000fea0003800200 */
.L_x_23873:
        /* <DEDUP_REMOVED lines=16> */
[----:B0-----:R-:W-:-:S05]  /*4ef0*/  IMAD.WIDE.U32 R156, R30, 0x10, R156 ;  /* 0x000000101e9c7825 */ /* 0x001fca00078e009c */
        /* <DEDUP_REMOVED lines=20> */
.L_x_23876:
[----:B------:R-:W-:Y:S05]  /*5040*/  BSYNC.RECONVERGENT B2 ;  /* 0x0000000000027941 */ /* 0x000fea0003800200 */
.L_x_23875:
        /* <DEDUP_REMOVED lines=37> */
.L_x_23878:
[----:B------:R-:W-:Y:S05]  /*52a0*/  BSYNC.RECONVERGENT B2 ;  /* 0x0000000000027941 */ /* 0x000fea0003800200 */
.L_x_23877:
        /* <DEDUP_REMOVED lines=30> */
[----:B------:R-:W-:Y:S02]  /*5490*/  ISETP.GE.U32.AND P2, PT, R20, 0x1000000, PT ;  /* 0x010000001400780c */ /* 0x000fe40003f46070 */
[----:B------:R-:W-:Y:S02]  /*54a0*/  SEL R153, R153, RZ, P1 ;  /* 0x000000ff99997207 */ /* 0x000fe40000800000 */
[----:B------:R-:W-:Y:S02]  /*54b0*/  SEL R154, R154, RZ, P0 ;  /* 0x000000ff9a9a7207 */ /* 0x000fe40000000000 */
[----:B------:R-:W-:Y:S01]  /*54c0*/  SEL R155, R155, RZ, P2 ;  /* 0x000000ff9b9b7207 */ /* 0x000fe20001000000 */
[C---:B0-----:R-:W-:Y:S01]  /*54d0*/  IMAD.WIDE.U32 R156, R30.reuse, 0x10, R156 ;  /* 0x000000101e9c7825 */ /* 0x041fe200078e009c */
[----:B------:R-:W-:-:S04]  /*54e0*/  IADD3 R30, PT, PT, R30, 0x20, RZ ;  /* 0x000000201e1e7810 */ /* 0x000fc80007ffe0ff */
[----:B------:R0:W-:Y:S03]  /*54f0*/  STG.E.128 desc[UR6][R156.64], R152 ;  /* 0x000000989c007986 */ /* 0x0001e6000c101d06 */
.L_x_23880:
[----:B------:R-:W-:Y:S05]  /*5500*/  BSYNC.RECONVERGENT B2 ;  /* 0x0000000000027941 */ /* 0x000fea0003800200 */
.L_x_23879:
        /* <DEDUP_REMOVED lines=34> */
[C---:B0-----:R-:W-:Y:S01]  /*5730*/  IMAD.WIDE.U32 R156, R30.reuse, 0x10, R156 ;  /* 0x000000101e9c7825 */ /* 0x041fe200078e009c */
[----:B------:R-:W-:-:S04]  /*5740*/  IADD3 R30, PT, PT, R30, 0x20, RZ ;  /* 0x000000201e1e7810 */ /* 0x000fc80007ffe0ff */
[----:B------:R0:W-:Y:S03]  /*5750*/  STG.E.128 desc[UR6][R156.64], R152 ;  /* 0x000000989c007986 */ /* 0x0001e6000c101d06 */
.L_x_23882:
[----:B------:R-:W-:Y:S05]  /*5760*/  BSYNC.RECONVERGENT B2 ;  /* 0x0000000000027941 */ /* 0x000fea0003800200 */
.L_x_23881:
        /* <DEDUP_REMOVED lines=37> */
.L_x_23884:
[----:B------:R-:W-:Y:S05]  /*59c0*/  BSYNC.RECONVERGENT B2 ;  /* 0x0000000000027941 */ /* 0x000fea0003800200 */
.L_x_23883:
[----:B------:R-:W-:Y:S05]  /*59d0*/  @!P5 BRA `(.L_x_23866) ;  /* 0x00000030000cd947 */ /* 0x000fea0003800000 */
[-CC-:B0---4-:R-:W-:Y:S01]  /*59e0*/  FFMA.FTZ R155, R193, R6.reuse, R31.reuse ;  /* 0x00000006c19b7223 */ /* 0x191fe2000001001f */
[-CC-:B-123--:R-:W-:Y:S01]  /*59f0*/  FFMA.FTZ R152, R230, R6.reuse, R31.reuse ;  /* 0x00000006e6987223 */ /* 0x18efe2000001001f */
        /* <DEDUP_REMOVED lines=10> */
[----:B------:R-:W0:Y:S01]  /*5aa0*/  LDC.64 R156, c[0x0][0x478] ;  /* 0x00011e00ff9c7b82 */ /* 0x000e220000000a00 */
[-C--:B------:R-:W-:Y:S01]  /*5ab0*/  FMUL.FTZ R6, R155, R4.reuse ;  /* 0x000000049b067220 */ /* 0x080fe20000410000 */
[-C--:B------:R-:W-:Y:S01]  /*5ac0*/  FMUL.FTZ R31, R152, R4.reuse ;  /* 0x00000004981f7220 */ /* 0x080fe20000410000 */
[-C--:B------:R-:W-:Y:S01]  /*5ad0*/  FMUL.FTZ R158, R153, R4.reuse ;  /* 0x00000004999e7220 */ /* 0x080fe20000410000 */
[----:B------:R-:W-:Y:S01]  /*5ae0*/  FMUL.FTZ R159, R154, R4 ;  /* 0x000000049a9f7220 */ /* 0x000fe20000410000 */
[----:B------:R-:W-:Y:S01]  /*5af0*/  FMUL.FTZ R6, R6, UR14 ;  /* 0x0000000e06067c20 */ /* 0x000fe20008410000 */
[----:B------:R-:W-:Y:S01]  /*5b00*/  FMUL.FTZ R31, R31, UR14 ;  /* 0x0000000e1f1f7c20 */ /* 0x000fe20008410000 */
[C---:B------:R-:W-:Y:S01]  /*5b10*/  LOP3.LUT P0, RZ, R29.reuse, 0xff, RZ, 0xc0, !PT ;  /* 0x000000ff1dff7812 */ /* 0x040fe2000780c0ff */
[----:B------:R-:W1:Y:S01]  /*5b20*/  LDC.64 R4, c[0x0][0x468] ;  /* 0x00011a00ff047b82 */ /* 0x000e620000000a00 */
[----:B------:R-:W-:-:S02]  /*5b30*/  LOP3.LUT P1, RZ, R29, 0xff00, RZ, 0xc0, !PT ;  /* 0x0000ff001dff7812 */ /* 0x000fc4000782c0ff */
[C---:B------:R-:W-:Y:S02]  /*5b40*/  ISETP.GE.U32.AND P3, PT, R29.reuse, 0x1000000, PT ;  /* 0x010000001d00780c */ /* 0x040fe40003f66070 */
[----:B------:R-:W-:Y:S01]  /*5b50*/  LOP3.LUT P2, RZ, R29, 0xff0000, RZ, 0xc0, !PT ;  /* 0x00ff00001dff7812 */ /* 0x000fe2000784c0ff */
[----:B0-----:R-:W-:-:S05]  /*5b60*/  IMAD.WIDE.U32 R156, R30, 0x10, R156 ;  /* 0x000000101e9c7825 */ /* 0x001fca00078e009c */
[----:B------:R0:W-:Y:S01]  /*5b70*/  STG.E.128 desc[UR6][R156.64], R152 ;  /* 0x000000989c007986 */ /* 0x0001e2000c101d06 */
[----:B-1----:R-:W-:-:S04]  /*5b80*/  IMAD.WIDE.U32 R4, R30, 0x10, R4 ;  /* 0x000000101e047825 */ /* 0x002fc800078e0004 */
[----:B------:R-:W-:Y:S01]  /*5b90*/  FMUL.FTZ R30, R158, UR14 ;  /* 0x0000000e9e1e7c20 */ /* 0x000fe20008410000 */
[----:B0-----:R-:W-:Y:S01]  /*5ba0*/  FMUL.FTZ R154, R159, UR14 ;  /* 0x0000000e9f9a7c20 */ /* 0x001fe20008410000 */
[----:B------:R-:W-:Y:S02]  /*5bb0*/  SEL R155, R6, RZ, P3 ;  /* 0x000000ff069b7207 */ /* 0x000fe40001800000 */
[----:B------:R-:W-:Y:S02]  /*5bc0*/  SEL R152, R31, RZ, P0 ;  /* 0x000000ff1f987207 */ /* 0x000fe40000000000 */
[----:B------:R-:W-:Y:S02]  /*5bd0*/  SEL R153, R30, RZ, P1 ;  /* 0x000000ff1e997207 */ /* 0x000fe40000800000 */
[----:B------:R-:W-:-:S05]  /*5be0*/  SEL R154, R154, RZ, P2 ;  /* 0x000000ff9a9a7207 */ /* 0x000fca0001000000 */
[----:B------:R0:W-:Y:S01]  /*5bf0*/  STG.E.128 desc[UR6][R4.64], R152 ;  /* 0x0000009804007986 */ /* 0x0001e2000c101d06 */
[----:B------:R-:W-:Y:S05]  /*5c00*/  BRA `(.L_x_23866) ;  /* 0x0000002c00807947 */ /* 0x000fea0003800000 */
.L_x_23846:
        /* <DEDUP_REMOVED lines=38> */
.L_x_23887:
[----:B------:R-:W-:Y:S05]  /*5e70*/  BSYNC.RECONVERGENT B2 ;  /* 0x0000000000027941 */ /* 0x000fea0003800200 */
.L_x_23886:
        /* <DEDUP_REMOVED lines=35> */
.L_x_23889:
[----:B------:R-:W-:Y:S05]  /*60b0*/  BSYNC.RECONVERGENT B2 ;  /* 0x0000000000027941 */ /* 0x000fea0003800200 */
.L_x_23888:
        /* <DEDUP_REMOVED lines=35> */
.L_x_23891:
[----:B------:R-:W-:Y:S05]  /*62f0*/  BSYNC.RECONVERGENT B2 ;  /* 0x0000000000027941 */ /* 0x000fea0003800200 */
.L_x_23890:
        /* <DEDUP_REMOVED lines=35> */
.L_x_23893:
[----:B------:R-:W-:Y:S05]  /*6530*/  BSYNC.RECONVERGENT B2 ;  /* 0x0000000000027941 */ /* 0x000fea0003800200 */
.L_x_23892:
        /* <DEDUP_REMOVED lines=34> */
.L_x_23895:
[----:B------:R-:W-:Y:S05]  /*6760*/  BSYNC.RECONVERGENT B2 ;  /* 0x0000000000027941 */ /* 0x000fea0003800200 */
.L_x_23894:
        /* <DEDUP_REMOVED lines=34> */
.L_x_23897:
[----:B------:R-:W-:Y:S05]  /*6990*/  BSYNC.RECONVERGENT B2 ;  /* 0x0000000000027941 */ /* 0x000fea0003800200 */
.L_x_23896:
        /* <DEDUP_REMOVED lines=34> */
.L_x_23899:
[----:B------:R-:W-:Y:S05]  /*6bc0*/  BSYNC.RECONVERGENT B2 ;  /* 0x0000000000027941 */ /* 0x000fea0003800200 */
.L_x_23898:
        /* <DEDUP_REMOVED lines=34> */
.L_x_23901:
[----:B------:R-:W-:Y:S05]  /*6df0*/  BSYNC.RECONVERGENT B2 ;  /* 0x0000000000027941 */ /* 0x000fea0003800200 */
.L_x_23900:
        /* <DEDUP_REMOVED lines=34> */
.L_x_23903:
[----:B------:R-:W-:Y:S05]  /*7020*/  BSYNC.RECONVERGENT B2 ;  /* 0x0000000000027941 */ /* 0x000fea0003800200 */
.L_x_23902:
        /* <DEDUP_REMOVED lines=33> */
.L_x_23885:
[----:B------:R-:W-:Y:S01]  /*7240*/  LOP3.LUT P6, RZ, R3, 0x1, RZ, 0xc0, !PT ;  /* 0x0000000103ff7812 */ /* 0x000fe200078cc0ff */
[----:B------:R-:W-:-:S12]  /*7250*/  BSSY.RECONVERGENT B2, `(.L_x_23904) ;  /* 0x0000025000027945 */ /* 0x000fd80003800200 */
[----:B------:R-:W-:Y:S05]  /*7260*/  @!P6 BRA `(.L_x_23905) ;  /* 0x00000000008ce947 */ /* 0x000fea0003800000 */
[----:B------:R-:W-:Y:S01]  /*7270*/  FFMA.FTZ R152, R0, R6, R31 ;  /* 0x0000000600987223 */ /* 0x000fe2000001001f */
[----:B------:R-:W-:Y:S01]  /*7280*/  LOP3.LUT P6, RZ, R7, 0xff, RZ, 0xc0, !PT ;  /* 0x000000ff07ff7812 */ /* 0x000fe200078cc0ff */
[----:B------:R-:W0:Y:S02]  /*7290*/  LDC.64 R190, c[0x0][0x478] ;  /* 0x00011e00ffbe7b82 */ /* 0x000e240000000a00 */
        /* <DEDUP_REMOVED lines=8> */
[----:B0-----:R-:W-:-:S04]  /*7320*/  IMAD.WIDE.U32 R190, R30, 0x10, R190 ;  /* 0x000000101ebe7825 */ /* 0x001fc800078e00be */
[----:B------:R-:W-:-:S04]  /*7330*/  FFMA.FTZ R153, R5, R153, R113 ;  /* 0x0000009905997223 */ /* 0x000fc80000010071 */
[----:B------:R-:W-:-:S04]  /*7340*/  FMUL.FTZ R154, R153, R4 ;  /* 0x00000004999a7220 */ /* 0x000fc80000410000 */
        /* <DEDUP_REMOVED lines=21> */
.L_x_23905:
[----:B------:R-:W-:Y:S05]  /*74a0*/  BSYNC.RECONVERGENT B2 ;  /* 0x0000000000027941 */ /* 0x000fea0003800200 */
.L_x_23904:
[----:B------:R-:W-:Y:S01]  /*74b0*/  LOP3.LUT P6, RZ, R3, 0x2, RZ, 0xc0, !PT ;  /* 0x0000000203ff7812 */ /* 0x000fe200078cc0ff */
[----:B------:R-:W-:-:S12]  /*74c0*/  BSSY.RECONVERGENT B2, `(.L_x_23906) ;  /* 0x0000025000027945 */ /* 0x000fd80003800200 */
[----:B------:R-:W-:Y:S05]  /*74d0*/  @!P6 BRA `(.L_x_23907) ;  /* 0x00000000008ce947 */ /* 0x000fea0003800000 */
[----:B0-----:R-:W-:Y:S01]  /*74e0*/  FFMA.FTZ R152, R181, R6, R31 ;  /* 0x00000006b5987223 */ /* 0x001fe2000001001f */
        /* <DEDUP_REMOVED lines=34> */
.L_x_23907:
[----:B------:R-:W-:Y:S05]  /*7710*/  BSYNC.RECONVERGENT B2 ;  /* 0x0000000000027941 */ /* 0x000fea0003800200 */
.L_x_23906:
[----:B------:R-:W-:Y:S01]  /*7720*/  LOP3.LUT P6, RZ, R3, 0x8, RZ, 0xc0, !PT ;  /* 0x0000000803ff7812 */ /* 0x000fe200078cc0ff */
[----:B------:R-:W-:-:S12]  /*7730*/  BSSY.RECONVERGENT B2, `(.L_x_23908) ;  /* 0x0000025000027945 */ /* 0x000fd80003800200 */
[----:B------:R-:W-:Y:S05]  /*7740*/  @!P6 BRA `(.L_x_23909) ;  /* 0x00000000008ce947 */ /* 0x000fea0003800000 */
[----:B01----:R-:W-:Y:S01]  /*7750*/  FFMA.FTZ R152, R180, R6, R31 ;  /* 0x00000006b4987223 */ /* 0x003fe2000001001f */
        /* <DEDUP_REMOVED lines=34> */
.L_x_23909:
[----:B------:R-:W-:Y:S05]  /*7980*/  BSYNC.RECONVERGENT B2 ;  /* 0x0000000000027941 */ /* 0x000fea0003800200 */
.L_x_23908:
[----:B------:R-:W-:Y:S01]  /*7990*/  LOP3.LUT P6, RZ, R3, 0x10, RZ, 0xc0, !PT ;  /* 0x0000001003ff7812 */ /* 0x000fe200078cc0ff */
[----:B------:R-:W-:-:S12]  /*79a0*/  BSSY.RECONVERGENT B2, `(.L_x_23910) ;  /* 0x0000025000027945 */ /* 0x000fd80003800200 */
[----:B------:R-:W-:Y:S05]  /*79b0*/  @!P6 BRA `(.L_x_23911) ;  /* 0x00000000008ce947 */ /* 0x000fea0003800000 */
[----:B012---:R-:W-:Y:S01]  /*79c0*/  FFMA.FTZ R152, R179, R6, R31 ;  /* 0x00000006b3987223 */ /* 0x007fe2000001001f */
        /* <DEDUP_REMOVED lines=34> */
.L_x_23911:
[----:B------:R-:W-:Y:S05]  /*7bf0*/  BSYNC.RECONVERGENT B2 ;  /* 0x0000000000027941 */ /* 0x000fea0003800200 */
.L_x_23910:
        /* <DEDUP_REMOVED lines=37> */
.L_x_23913:
[----:B------:R-:W-:Y:S05]  /*7e50*/  BSYNC.RECONVERGENT B2 ;  /* 0x0000000000027941 */ /* 0x000fea0003800200 */
.L_x_23912:
        /* <DEDUP_REMOVED lines=37> */
.L_x_23915:
[----:B------:R-:W-:Y:S05]  /*80b0*/  BSYNC.RECONVERGENT B2 ;  /* 0x0000000000027941 */ /* 0x000fea0003800200 */
.L_x_23914:
        /* <DEDUP_REMOVED lines=37> */
.L_x_23917:
[----:B------:R-:W-:Y:S05]  /*8310*/  BSYNC.RECONVERGENT B2 ;  /* 0x0000000000027941 */ /* 0x000fea0003800200 */
.L_x_23916:
        /* <DEDUP_REMOVED lines=37> */
.L_x_23919:
[----:B------:R-:W-:Y:S05]  /*8570*/  BSYNC.RECONVERGENT B2 ;  /* 0x0000000000027941 */ /* 0x000fea0003800200 */
.L_x_23918:
        /* <DEDUP_REMOVED lines=37> */
.L_x_23921:
[----:B------:R-:W-:Y:S05]  /*87d0*/  BSYNC.RECONVERGENT B2 ;  /* 0x0000000000027941 */ /* 0x000fea0003800200 */
.L_x_23920:
        /* <DEDUP_REMOVED lines=34> */
[----:B------:R0:W-:Y:S02]  /*8a00*/  STG.E.128 desc[UR6][R4.64], R152 ;  /* 0x0000009804007986 */ /* 0x0001e4000c101d06 */
.L_x_23866:
[----:B------:R-:W-:Y:S05]  /*8a10*/  BSYNC.RECONVERGENT B1 ;  /* 0x0000000000017941 */ /* 0x000fea0003800200 */
.L_x_23845:
[----:B0----5:R-:W0:Y:S02]  /*8a20*/  LDC.64 R4, c[0x0][0x380] ;  /* 0x0000e000ff047b82 */ /* 0x021e240000000a00 */
[----:B0-----:R-:W-:-:S04]  /*8a30*/  LEA R182, R4, R182, 0x2 ;  /* 0x000000b604b67211 */ /* 0x001fc800078e10ff */
[----:B------:R-:W-:-:S13]  /*8a40*/  ISETP.GE.AND P0, PT, R182, R5, PT ;  /* 0x00000005b600720c */ /* 0x000fda0003f06270 */
[----:B------:R-:W-:Y:S05]  /*8a50*/  @!P0 BRA `(.L_x_23922) ;  /* 0xffffff8000388947 */ /* 0x000fea000383ffff */
.L_x_23823:
[----:B------:R-:W-:Y:S05]  /*8a60*/  BSYNC B0 ;  /* 0x0000000000007941 */ /* 0x000fea0003800000 */
.L_x_23822:
[----:B-1234-:R-:W0:Y:S01]  /*8a70*/  S2R R152, SR_TID.X ;  /* 0x0000000000987919 */ /* 0x01ee220000002100 */
        /* <DEDUP_REMOVED lines=312> */
.L_x_23844:
        /* <DEDUP_REMOVED lines=8> */
.L_x_23924:
[----:B------:R-:W-:Y:S05]  /*9e80*/  BSYNC B1 ;  /* 0x0000000000017941 */ /* 0x000fea0003800000 */
.L_x_23923:
        /* <DEDUP_REMOVED lines=9> */
.L_x_23925:
        /* <DEDUP_REMOVED lines=8> */
.L_x_23926:
[----:B------:R-:W-:Y:S02]  /*9fa0*/  MOV R154, R31 ;  /* 0x0000001f009a7202 */ /* 0x000fe40000000f00 */
[----:B------:R-:W-:-:S05]  /*9fb0*/  MOV R6, R156 ;  /* 0x0000009c00067202 */ /* 0x000fca0000000f00 */
[----:B------:R-:W-:Y:S01]  /*9fc0*/  FADD.FTZ R155, R155, R6 ;  /* 0x000000069b9b7221 */ /* 0x000fe20000010000 */
[----:B------:R-:W-:-:S07]  /*9fd0*/  MOV R6, 0xffffffff ;  /* 0xffffffff00067802 */ /* 0x000fce0000000f00 */
[----:B------:R-:W-:Y:S05]  /*9fe0*/  WARPSYNC.COLLECTIVE R6, `(.L_x_23927) ;  /* 0x0000000006087348 */ /* 0x000fea0003c00000 */
[----:B------:R0:W1:Y:S02]  /*9ff0*/  SHFL.BFLY P6, R156, R154, R153, R152 ;  /* 0x0c0000999a9c7389 */ /* 0x00006400000c0098 */
[----:B01----:R-:W-:Y:S05]  /*a000*/  ENDCOLLECTIVE ;  /* 0x000000000000791b */ /* 0x003fea0003800000 */
.L_x_23927:
        /* <DEDUP_REMOVED lines=8> */
.L_x_23928:
[----:B------:R-:W-:Y:S02]  /*a090*/  MOV R154, R31 ;  /* 0x0000001f009a7202 */ /* 0x000fe40000000f00 */
[----:B------:R-:W-:-:S05]  /*a0a0*/  MOV R6, R156 ;  /* 0x0000009c00067202 */ /* 0x000fca0000000f00 */
[----:B------:R-:W-:Y:S01]  /*a0b0*/  FADD.FTZ R155, R155, R6 ;  /* 0x000000069b9b7221 */ /* 0x000fe20000010000 */
[----:B------:R-:W-:-:S07]  /*a0c0*/  MOV R6, 0xffffffff ;  /* 0xffffffff00067802 */ /* 0x000fce0000000f00 */
[----:B------:R-:W-:Y:S05]  /*a0d0*/  WARPSYNC.COLLECTIVE R6, `(.L_x_23929) ;  /* 0x0000000006087348 */ /* 0x000fea0003c00000 */
[----:B------:R0:W1:Y:S02]  /*a0e0*/  SHFL.BFLY P6, R156, R154, R153, R152 ;  /* 0x0c0000999a9c7389 */ /* 0x00006400000c0098 */
[----:B01----:R-:W-:Y:S05]  /*a0f0*/  ENDCOLLECTIVE ;  /* 0x000000000000791b */ /* 0x003fea0003800000 */
.L_x_23929:
        /* <DEDUP_REMOVED lines=8> */
.L_x_23930:
[----:B------:R-:W-:Y:S02]  /*a180*/  MOV R154, R31 ;  /* 0x0000001f009a7202 */ /* 0x000fe40000000f00 */
[----:B------:R-:W-:-:S05]  /*a190*/  MOV R6, R156 ;  /* 0x0000009c00067202 */ /* 0x000fca0000000f00 */
[----:B------:R-:W-:Y:S01]  /*a1a0*/  FADD.FTZ R155, R155, R6 ;  /* 0x000000069b9b7221 */ /* 0x000fe20000010000 */
[----:B------:R-:W-:-:S07]  /*a1b0*/  MOV R6, 0xffffffff ;  /* 0xffffffff00067802 */ /* 0x000fce0000000f00 */
[----:B------:R-:W-:Y:S05]  /*a1c0*/  WARPSYNC.COLLECTIVE R6, `(.L_x_23931) ;  /* 0x0000000006087348 */ /* 0x000fea0003c00000 */
[----:B------:R0:W1:Y:S02]  /*a1d0*/  SHFL.BFLY P6, R156, R154, R153, R152 ;  /* 0x0c0000999a9c7389 */ /* 0x00006400000c0098 */
[----:B01----:R-:W-:Y:S05]  /*a1e0*/  ENDCOLLECTIVE ;  /* 0x000000000000791b */ /* 0x003fea0003800000 */
.L_x_23931:
        /* <DEDUP_REMOVED lines=8> */
.L_x_23932:
[----:B------:R-:W-:Y:S02]  /*a270*/  MOV R154, R31 ;  /* 0x0000001f009a7202 */ /* 0x000fe40000000f00 */
[----:B------:R-:W-:-:S07]  /*a280*/  MOV R157, R156 ;  /* 0x0000009c009d7202 */ /* 0x000fce0000000f00 */
[----:B------:R-:W-:Y:S05]  /*a290*/  WARPSYNC.COLLECTIVE R6, `(.L_x_23933) ;  /* 0x0000000006087348 */ /* 0x000fea0003c00000 */
[----:B------:R0:W1:Y:S02]  /*a2a0*/  SHFL.BFLY P6, R156, R154, R153, R152 ;  /* 0x0c0000999a9c7389 */ /* 0x00006400000c0098 */
[----:B01----:R-:W-:Y:S05]  /*a2b0*/  ENDCOLLECTIVE ;  /* 0x000000000000791b */ /* 0x003fea0003800000 */
.L_x_23933:
[----:B------:R-:W-:Y:S01]  /*a2c0*/  MOV R6, R156 ;  /* 0x0000009c00067202 */ /* 0x000fe20000000f00 */
[----:B------:R-:W-:Y:S06]  /*a2d0*/  BRA `(.L_x_23934) ;  /* 0xffffff8800987947 */ /* 0x000fec000383ffff */
.L_x_23935:
        /* <DEDUP_REMOVED lines=10> */
.L_x_25540:


//--------------------- .text._ZN10layer_norm13ln_bwd_kernelINS_13Kernel_traitsIfffffjLj1280ELj1ELj4ELj1ELj16ENS_18Kernel_traits_baseILj1280EfffffjLj128EEEEELb1ELb0ELb0ELb1EEEvNS_9BwdParamsE --------------------------
	.section	.text._ZN10layer_norm13ln_bwd_kernelINS_13Kernel_traitsIfffffjLj1280ELj1ELj4ELj1ELj16ENS_18Kernel_traits_baseILj1280EfffffjLj128EEEEELb1ELb0ELb0ELb1EEEvNS_9BwdParamsE,"ax",@progbits
	.align	128
        .global         _ZN10layer_norm13ln_bwd_kernelINS_13Kernel_traitsIfffffjLj1280ELj1ELj4ELj1ELj16ENS_18Kernel_traits_baseILj1280EfffffjLj128EEEEELb1ELb0ELb0ELb1EEEvNS_9BwdParamsE
        .type           _ZN10layer_norm13ln_bwd_kernelINS_13Kernel_traitsIfffffjLj1280ELj1ELj4ELj1ELj16ENS_18Kernel_traits_baseILj1280EfffffjLj128EEEEELb1ELb0ELb0ELb1EEEvNS_9BwdParamsE,@function
        .size           _ZN10layer_norm13ln_bwd_kernelINS_13Kernel_traitsIfffffjLj1280ELj1ELj4ELj1ELj16ENS_18Kernel_traits_baseILj1280EfffffjLj128EEEEELb1ELb0ELb0ELb1EEEvNS_9BwdParamsE,(.L_x_25541 - _ZN10layer_norm13ln_bwd_kernelINS_13Kernel_traitsIfffffjLj1280ELj1ELj4ELj1ELj16ENS_18Kernel_traits_baseILj1280EfffffjLj128EEEEELb1ELb0ELb0ELb1EEEvNS_9BwdParamsE)
        .other          _ZN10layer_norm13ln_bwd_kernelINS_13Kernel_traitsIfffffjLj1280ELj1ELj4ELj1ELj16ENS_18Kernel_traits_baseILj1280EfffffjLj128EEEEELb1ELb0ELb0ELb1EEEvNS_9BwdParamsE,@"STO_CUDA_ENTRY STV_DEFAULT"
_ZN10layer_norm13ln_bwd_kernelINS_13Kernel_traitsIfffffjLj1280ELj1ELj4ELj1ELj16ENS_18Kernel_traits_baseILj1280EfffffjLj128EEEEELb1ELb0ELb0ELb1EEEvNS_9BwdParamsE:
.text._ZN10layer_norm13ln_bwd_kernelINS_13Kernel_traitsIfffffjLj1280ELj1ELj4ELj1ELj16ENS_18Kernel_traits_baseILj1280EfffffjLj128EEEEELb1ELb0ELb0ELb1EEEvNS_9BwdParamsE:
        /* <DEDUP_REMOVED lines=156> */
.L_x_23965:
[----:B0-----:R-:W0:Y:S08]  /*09c0*/  LDC.64 R4, c[0x0][0x3c0] ;  /* 0x0000f000ff047b82 */ /* 0x001e300000000a00 */
[----:B------:R-:W1:Y:S08]  /*09d0*/  LDC.64 R8, c[0x0][0x3c8] ;  /* 0x0000f200ff087b82 */ /* 0x000e700000000a00 */
[----:B------:R-:W2:Y:S01]  /*09e0*/  @P0 LDC.64 R6, c[0x0][0x3e0] ;  /* 0x0000f800ff060b82 */ /* 0x000ea20000000a00 */
[----:B0-----:R-:W-:-:S06]  /*09f0*/  IMAD.WIDE R4, R2, 0x4, R4 ;  /* 0x0000000402047825 */ /* 0x001fcc00078e0204 */
[----:B---3--:R0:W3:Y:S01]  /*0a00*/  LDG.E R5, desc[UR6][R4.64] ;  /* 0x0000000604057981 */ /* 0x0080e2000c1e1900 */
[----:B-1----:R-:W-:-:S05]  /*0a10*/  IMAD.WIDE R8, R2, 0x4, R8 ;  /* 0x0000000402087825 */ /* 0x002fca00078e0208 */
[----:B-----5:R-:W5:Y:S01]  /*0a20*/  LDG.E R11, desc[UR6][R8.64] ;  /* 0x00000006080b7981 */ /* 0x020f62000c1e1900 */
[----:B0-----:R-:W-:Y:S01]  /*0a30*/  HFMA2 R4, -RZ, RZ, 1.875, 0 ;  /* 0x3f800000ff047431 */ /* 0x001fe200000001ff */
[----:B------:R-:W0:Y:S01]  /*0a40*/  S2R R10, SR_TID.X ;  /* 0x00000000000a7919 */ /* 0x000e220000002100 */
[----:B--2---:R-:W-:-:S05]  /*0a50*/  @P0 IMAD.WIDE R6, R2, 0x4, R6 ;  /* 0x0000000402060825 */ /* 0x004fca00078e0206 */
[----:B------:R0:W5:Y:S01]  /*0a60*/  @P0 LDG.E R4, desc[UR6][R6.64] ;  /* 0x0000000606040981 */ /* 0x000162000c1e1900 */
        /* <DEDUP_REMOVED lines=8> */
[----:B------:R-:W-:Y:S02]  /*0af0*/  LEA.HI.SX32 R23, R3, R6, 0x1e ;  /* 0x0000000603177211 */ /* 0x000fe400078ff2ff */
[----:B---3--:R-:W-:Y:S01]  /*0b00*/  FSEL R0, R5, RZ, !P2 ;  /* 0x000000ff05007208 */ /* 0x008fe20005000000 */
[----:B0-----:R-:W-:Y:S08]  /*0b10*/  BRA.U UP0, `(.L_x_23939) ;  /* 0x0000001500287547 */ /* 0x001ff0000b800000 */
        /* <DEDUP_REMOVED lines=54> */
[----:B------:R-:W5:Y:S02]  /*0e80*/  LDG.E R21, desc[UR6][R20.64] ;  /* 0x0000000614157981 */ /* 0x000f64000c1e1900 */
[--C-:B------:R-:W-:Y:S02]  /*0e90*/  IMAD.WIDE.U32 R192, R7, 0x4, R200.reuse ;  /* 0x0000000407c07825 */ /* 0x100fe400078e00c8 */
[----:B------:R0:W5:Y:S02]  /*0ea0*/  LDG.E R22, desc[UR6][R194.64] ;  /* 0x00000006c2167981 */ /* 0x000164000c1e1900 */
[----:B------:R-:W-:-:S04]  /*0eb0*/  IMAD.WIDE.U32 R190, R19, 0x4, R200 ;  /* 0x0000000413be7825 */ /* 0x000fc800078e00c8 */
[--C-:B------:R-:W-:Y:S01]  /*0ec0*/  IMAD.WIDE.U32 R188, R23, 0x4, R200.reuse ;  /* 0x0000000417bc7825 */ /* 0x100fe200078e00c8 */
[----:B------:R1:W5:Y:S03]  /*0ed0*/  LDG.E R20, desc[UR6][R192.64] ;  /* 0x00000006c0147981 */ /* 0x000366000c1e1900 */
[--C-:B------:R-:W-:Y:S01]  /*0ee0*/  IMAD.WIDE.U32 R198, R17, 0x4, R200.reuse ;  /* 0x0000000411c67825 */ /* 0x100fe200078e00c8 */
[----:B------:R2:W5:Y:S03]  /*0ef0*/  LDG.E R18, desc[UR6][R190.64] ;  /* 0x00000006be127981 */ /* 0x000566000c1e1900 */
[--C-:B------:R-:W-:Y:S01]  /*0f00*/  IMAD.WIDE.U32 R196, R15, 0x4, R200.reuse ;  /* 0x000000040fc47825 */ /* 0x100fe200078e00c8 */
[----:B------:R-:W5:Y:S03]  /*0f10*/  LDG.E R188, desc[UR6][R188.64] ;  /* 0x00000006bcbc7981 */ /* 0x000f66000c1e1900 */
[--C-:B0-----:R-:W-:Y:S01]  /*0f20*/  IMAD.WIDE.U32 R194, R13, 0x4, R200.reuse ;  /* 0x000000040dc27825 */ /* 0x101fe200078e00c8 */
[----:B------:R0:W5:Y:S03]  /*0f30*/  LDG.E R16, desc[UR6][R198.64] ;  /* 0x00000006c6107981 */ /* 0x000166000c1e1900 */
[--C-:B-1----:R-:W-:Y:S01]  /*0f40*/  IMAD.WIDE.U32 R192, R5, 0x4, R200.reuse ;  /* 0x0000000405c07825 */ /* 0x102fe200078e00c8 */
[----:B------:R-:W5:Y:S03]  /*0f50*/  LDG.E R14, desc[UR6][R196.64] ;  /* 0x00000006c40e7981 */ /* 0x000f66000c1e1900 */
[----:B--2---:R-:W-:Y:S01]  /*0f60*/  IMAD.WIDE.U32 R190, R10, 0x4, R200 ;  /* 0x000000040abe7825 */ /* 0x004fe200078e00c8 */
[----:B------:R1:W5:Y:S04]  /*0f70*/  LDG.E R12, desc[UR6][R194.64] ;  /* 0x00000006c20c7981 */ /* 0x000368000c1e1900 */
[----:B------:R-:W5:Y:S04]  /*0f80*/  LDG.E R6, desc[UR6][R192.64] ;  /* 0x00000006c0067981 */ /* 0x000f68000c1e1900 */
[----:B------:R2:W5:Y:S01]  /*0f90*/  LDG.E R9, desc[UR6][R190.64] ;  /* 0x00000006be097981 */ /* 0x000562000c1e1900 */
        /* <DEDUP_REMOVED lines=43> */
[----:B------:R-:W-:-:S02]  /*1250*/  FMUL.FTZ R223, R11, R149 ;  /* 0x000000950bdf7220 */ /* 0x000fc40000410000 */
[----:B------:R-:W-:Y:S01]  /*1260*/  FFMA.FTZ R184, R0, R227, RZ ;  /* 0x000000e300b87223 */ /* 0x000fe200000100ff */
[----:B------:R-:W-:Y:S01]  /*1270*/  FADD.FTZ R182, RZ, R227 ;  /* 0x000000e3ffb67221 */ /* 0x000fe20000010000 */
        /* <DEDUP_REMOVED lines=83> */
[C---:B------:R-:W-:Y:S01]  /*17b0*/  FMUL.FTZ R180, R11.reuse, R193 ;  /* 0x000000c10bb47220 */ /* 0x040fe20000410000 */
[----:B------:R-:W-:Y:S01]  /*17c0*/  FADD.FTZ R193, R182, R166 ;  /* 0x000000a6b6c17221 */ /* 0x000fe20000010000 */
[----:B------:R-:W-:Y:S01]  /*17d0*/  FMUL.FTZ R182, R11, R228 ;  /* 0x000000e40bb67220 */ /* 0x000fe20000410000 */
        /* <DEDUP_REMOVED lines=17> */
[C---:B------:R-:W-:Y:S01]  /*18f0*/  FMUL.FTZ R181, R11.reuse, R190 ;  /* 0x000000be0bb57220 */ /* 0x040fe20000410000 */
[----:B------:R-:W-:Y:S01]  /*1900*/  FFMA.FTZ R228, R180, R148, R228 ;  /* 0x00000094b4e47223 */ /* 0x000fe200000100e4 */
[----:B------:R-:W-:Y:S01]  /*1910*/  FMUL.FTZ R229, R60, R0 ;  /* 0x000000003ce57220 */ /* 0x000fe20000410000 */
[----:B------:R-:W-:Y:S01]  /*1920*/  FMUL.FTZ R191, R11, R235 ;  /* 0x000000eb0bbf7220 */ /* 0x000fe20000410000 */
[----:B------:R-:W-:Y:S01]  /*1930*/  FADD.FTZ R235, R193, R148 ;  /* 0x00000094c1eb7221 */ /* 0x000fe20000010000 */
[----:B------:R-:W-:Y:S01]  /*1940*/  FMUL.FTZ R193, R11, R236 ;  /* 0x000000ec0bc17220 */ /* 0x000fe20000410000 */
[----:B------:R-:W-:Y:S01]  /*1950*/  FFMA.FTZ R236, R181, R149, R228 ;  /* 0x00000095b5ec7223 */ /* 0x000fe200000100e4 */
[----:B------:R-:W-:Y:S01]  /*1960*/  FMUL.FTZ R228, R61, R223 ;  /* 0x000000df3de47220 */ /* 0x000fe20000410000 */
[----:B------:R0:W-:Y:S01]  /*1970*/  STL [R1+0x40], R229 ;  /* 0x000040e501007387 */ /* 0x0001e20000100800 */
[----:B------:R-:W-:Y:S01]  /*1980*/  FMUL.FTZ R150, R72, R32 ;  /* 0x0000002048967220 */ /* 0x000fe20000410000 */
[----:B------:R-:W-:Y:S01]  /*1990*/  FADD.FTZ R235, R235, R149 ;  /* 0x00000095ebeb7221 */ /* 0x000fe20000010000 */
[----:B------:R-:W-:Y:S01]  /*19a0*/  FMUL.FTZ R151, R73, R33 ;  /* 0x0000002149977220 */ /* 0x000fe20000410000 */
[----:B------:R-:W-:Y:S01]  /*19b0*/  FMUL.FTZ R183, R11, R192 ;  /* 0x000000c00bb77220 */ /* 0x000fe20000410000 */
[----:B------:R-:W-:Y:S01]  /*19c0*/  FFMA.FTZ R236, R182, R150, R236 ;  /* 0x00000096b6ec7223 */ /* 0x000fe200000100ec */
[----:B------:R-:W-:Y:S01]  /*19d0*/  FADD.FTZ R235, R235, R150 ;  /* 0x00000096ebeb7221 */ /* 0x000fe20000010000 */
[----:B0-----:R-:W-:Y:S01]  /*19e0*/  FMUL.FTZ R229, R62, R222 ;  /* 0x000000de3ee57220 */ /* 0x001fe20000410000 */
[----:B------:R0:W-:Y:S01]  /*19f0*/  STL [R1+0x3c], R228 ;  /* 0x00003ce401007387 */ /* 0x0001e20000100800 */
[----:B------:R-:W-:-:S03]  /*1a00*/  FMUL.FTZ R152, R74, R34 ;  /* 0x000000224a987220 */ /* 0x000fc60000410000 */
        /* <DEDUP_REMOVED lines=10> */
[----:B------:R1:W-:Y:S01]  /*1ab0*/  STL [R1+0x30], R229 ;  /* 0x000030e501007387 */ /* 0x0003e20000100800 */
[----:B------:R-:W-:Y:S01]  /*1ac0*/  FFMA.FTZ R236, R184, R152, R236 ;  /* 0x00000098b8ec7223 */ /* 0x000fe200000100ec */
[----:B0-----:R-:W-:Y:S01]  /*1ad0*/  FMUL.FTZ R228, R57, R218 ;  /* 0x000000da39e47220 */ /* 0x001fe20000410000 */
[----:B-1----:R-:W-:Y:S01]  /*1ae0*/  FMUL.FTZ R229, R58, R219 ;  /* 0x000000db3ae57220 */ /* 0x002fe20000410000 */
[----:B------:R-:W-:Y:S01]  /*1af0*/  FMUL.FTZ R154, R68, R28 ;  /* 0x0000001c449a7220 */ /* 0x000fe20000410000 */
[----:B------:R-:W-:Y:S02]  /*1b00*/  FMUL.FTZ R186, R11, R232 ;  /* 0x000000e80bba7220 */ /* 0x000fe40000410000 */
[----:B------:R0:W-:Y:S01]  /*1b10*/  STL [R1+0x2c], R228 ;  /* 0x00002ce401007387 */ /* 0x0001e20000100800 */
[----:B------:R-:W-:Y:S01]  /*1b20*/  FADD.FTZ R235, R235, R153 ;  /* 0x00000099ebeb7221 */ /* 0x000fe20000010000 */
[----:B------:R-:W-:-:S02]  /*1b30*/  FFMA.FTZ R236, R185, R153, R236 ;  /* 0x00000099b9ec7223 */ /* 0x000fc400000100ec */
        /* <DEDUP_REMOVED lines=33> */
[----:B------:R-:W-:-:S03]  /*1d50*/  FMUL.FTZ R160, R66, R26 ;  /* 0x0000001a42a07220 */ /* 0x000fc60000410000 */
[----:B------:R0:W-:Y:S01]  /*1d60*/  STL [R1+0xc], R228 ;  /* 0x00000ce401007387 */ /* 0x0001e20000100800 */
[----:B------:R-:W-:Y:S01]  /*1d70*/  FADD.FTZ R235, R235, R159 ;  /* 0x0000009febeb7221 */ /* 0x000fe20000010000 */
[----:B------:R-:W-:Y:S02]  /*1d80*/  FFMA.FTZ R236, R192, R159, R236 ;  /* 0x0000009fc0ec7223 */ /* 0x000fe400000100ec */
        /* <DEDUP_REMOVED lines=8> */
[----:B------:R-:W-:Y:S01]  /*1e10*/  FMUL.FTZ R230, R47, R202 ;  /* 0x000000ca2fe67220 */ /* 0x000fe20000410000 */
[----:B------:R-:W-:Y:S01]  /*1e20*/  FMUL.FTZ R231, R40, R195 ;  /* 0x000000c328e77220 */ /* 0x000fe20000410000 */
[----:B------:R-:W-:Y:S01]  /*1e30*/  FMUL.FTZ R232, R41, R197 ;  /* 0x000000c529e87220 */ /* 0x000fe20000410000 */
[----:B------:R1:W-:Y:S01]  /*1e40*/  STL [R1], R229 ;  /* 0x000000e501007387 */ /* 0x0003e20000100800 */
[----:B------:R-:W-:Y:S01]  /*1e50*/  FMUL.FTZ R233, R42, R198 ;  /* 0x000000c62ae97220 */ /* 0x000fe20000410000 */
[----:B------:R-:W-:Y:S01]  /*1e60*/  FMUL.FTZ R234, R43, R196 ;  /* 0x000000c42bea7220 */ /* 0x000fe20000410000 */
[----:B------:R-:W-:Y:S01]  /*1e70*/  FADD.FTZ R235, R235, R161 ;  /* 0x000000a1ebeb7221 */ /* 0x000fe20000010000 */
[----:B------:R-:W-:Y:S01]  /*1e80*/  FFMA.FTZ R236, R194, R161, R236 ;  /* 0x000000a1c2ec7223 */ /* 0x000fe200000100ec */
        /* <DEDUP_REMOVED lines=19> */
.L_x_23939:
        /* <DEDUP_REMOVED lines=12> */
[--C-:B0-----:R-:W-:Y:S02]  /*2080*/  IMAD.WIDE.U32 R148, R23, 0x10, R184.reuse ;  /* 0x0000001017947825 */ /* 0x101fe400078e00b8 */
[----:B------:R-:W0:Y:S02]  /*2090*/  LDC.64 R122, c[0x0][0x438] ;  /* 0x00010e00ff7a7b82 */ /* 0x000e240000000a00 */
        /* <DEDUP_REMOVED lines=37> */
[----:B------:R-:W-:-:S04]  /*22f0*/  IMAD.WIDE.U32 R24, R10, 0x10, R24 ;  /* 0x000000100a187825 */ /* 0x000fc800078e0018 */
[--C-:B--2---:R-:W-:Y:S02]  /*2300*/  IMAD.WIDE.U32 R112, R3, 0x4, R118.reuse ;  /* 0x0000000403707825 */ /* 0x104fe400078e0076 */
[----:B------:R-:W2:Y:S02]  /*2310*/  LDG.E.128 R24, desc[UR6][R24.64] ;  /* 0x0000000618187981 */ /* 0x000ea4000c1e1d00 */
[--C-:B------:R-:W-:Y:S02]  /*2320*/  IMAD.WIDE.U32 R104, R19, 0x4, R118.reuse ;  /* 0x0000000413687825 */ /* 0x100fe400078e0076 */
[----:B------:R1:W5:Y:S02]  /*2330*/  LDG.E R22, desc[UR6][R112.64] ;  /* 0x0000000670167981 */ /* 0x000364000c1e1900 */
[--C-:B------:R-:W-:Y:S02]  /*2340*/  IMAD.WIDE.U32 R20, R8, 0x4, R118.reuse ;  /* 0x0000000408147825 */ /* 0x100fe400078e0076 */
[----:B------:R0:W5:Y:S02]  /*2350*/  LDG.E R18, desc[UR6][R104.64] ;  /* 0x0000000668127981 */ /* 0x000164000c1e1900 */
[----:B------:R-:W-:-:S02]  /*2360*/  IMAD.WIDE.U32 R106, R7, 0x4, R118 ;  /* 0x00000004076a7825 */ /* 0x000fc400078e0076 */
[----:B------:R-:W5:Y:S02]  /*2370*/  LDG.E R21, desc[UR6][R20.64] ;  /* 0x0000000614157981 */ /* 0x000f64000c1e1900 */
[----:B------:R-:W-:-:S04]  /*2380*/  IMAD.WIDE.U32 R116, R17, 0x4, R118 ;  /* 0x0000000411747825 */ /* 0x000fc800078e0076 */
[--C-:B-1----:R-:W-:Y:S01]  /*2390*/  IMAD.WIDE.U32 R112, R13, 0x4, R118.reuse ;  /* 0x000000040d707825 */ /* 0x102fe200078e0076 */
[----:B------:R1:W5:Y:S03]  /*23a0*/  LDG.E R16, desc[UR6][R116.64] ;  /* 0x0000000674107981 */ /* 0x000366000c1e1900 */
[--C-:B0-----:R-:W-:Y:S01]  /*23b0*/  IMAD.WIDE.U32 R104, R10, 0x4, R118.reuse ;  /* 0x000000040a687825 */ /* 0x101fe200078e0076 */
[----:B------:R0:W5:Y:S03]  /*23c0*/  LDG.E R20, desc[UR6][R106.64] ;  /* 0x000000066a147981 */ /* 0x000166000c1e1900 */
[----:B------:R-:W-:Y:S01]  /*23d0*/  IMAD.WIDE.U32 R114, R15, 0x4, R118 ;  /* 0x000000040f727825 */ /* 0x000fe200078e0076 */
[----:B------:R0:W5:Y:S03]  /*23e0*/  LDG.E R12, desc[UR6][R112.64] ;  /* 0x00000006700c7981 */ /* 0x000166000c1e1900 */
[----:B-1----:R-:W-:Y:S01]  /*23f0*/  IMAD.WIDE.U32 R116, R3, 0x10, R122 ;  /* 0x0000001003747825 */ /* 0x002fe200078e007a */
[----:B------:R1:W5:Y:S03]  /*2400*/  LDG.E R9, desc[UR6][R104.64] ;  /* 0x0000000668097981 */ /* 0x000366000c1e1900 */
[----:B0-----:R-:W-:Y:S01]  /*2410*/  IMAD.WIDE.U32 R106, R5, 0x4, R118 ;  /* 0x00000004056a7825 */ /* 0x001fe200078e0076 */
[----:B------:R-:W5:Y:S03]  /*2420*/  LDG.E R14, desc[UR6][R114.64] ;  /* 0x00000006720e7981 */ /* 0x000f66000c1e1900 */
[--C-:B------:R-:W-:Y:S01]  /*2430*/  IMAD.WIDE.U32 R112, R23, 0x10, R122.reuse ;  /* 0x0000001017707825 */ /* 0x100fe200078e007a */
[----:B------:R-:W5:Y:S03]  /*2440*/  LDG.E R6, desc[UR6][R106.64] ;  /* 0x000000066a067981 */ /* 0x000f66000c1e1900 */
[----:B------:R-:W-:-:S02]  /*2450*/  IMAD.WIDE.U32 R120, R8, 0x10, R122 ;  /* 0x0000001008787825 */ /* 0x000fc400078e007a */
[----:B------:R-:W5:Y:S02]  /*2460*/  LDG.E.128 R112, desc[UR6][R112.64] ;  /* 0x0000000670707981 */ /* 0x000f64000c1e1d00 */
        /* <DEDUP_REMOVED lines=11> */
[----:B-1----:R-:W-:Y:S02]  /*2520*/  IMAD.WIDE.U32 R104, R10, 0x10, R122 ;  /* 0x000000100a687825 */ /* 0x002fe400078e007a */
[----:B------:R-:W5:Y:S02]  /*2530*/  LDG.E.128 R120, desc[UR6][R120.64] ;  /* 0x0000000678787981 */ /* 0x000f64000c1e1d00 */
[----:B------:R-:W-:-:S02]  /*2540*/  IMAD.WIDE.U32 R188, R23, 0x4, R118 ;  /* 0x0000000417bc7825 */ /* 0x000fc400078e0076 */
[----:B------:R-:W5:Y:S04]  /*2550*/  LDG.E.128 R116, desc[UR6][R116.64] ;  /* 0x0000000674747981 */ /* 0x000f68000c1e1d00 */
[----:B------:R-:W5:Y:S04]  /*2560*/  LDG.E.128 R144, desc[UR6][R144.64] ;  /* 0x0000000690907981 */ /* 0x000f68000c1e1d00 */
[----:B------:R-:W5:Y:S04]  /*2570*/  LDG.E.128 R104, desc[UR6][R104.64] ;  /* 0x0000000668687981 */ /* 0x000f68000c1e1d00 */
        /* <DEDUP_REMOVED lines=207> */
[----:B--2---:R-:W-:Y:S01]  /*3270*/  FMUL.FTZ R158, R64, R24 ;  /* 0x00000018409e7220 */ /* 0x004fe20000410000 */
        /* <DEDUP_REMOVED lines=50> */
.L_x_23940:
        /* <DEDUP_REMOVED lines=60> */
[----:B------:R0:W5:Y:S04]  /*3960*/  LDL.LU R69, [R1+0x1f8] ;  /* 0x0001f80001457983 */ /* 0x0001680000300800 */
[----:B------:R1:W-:Y:S01]  /*3970*/  STL [R1+0x50], R68 ;  /* 0x0000504401007387 */ /* 0x0003e20000100800 */
[----:B----4-:R-:W-:-:S03]  /*3980*/  FADD.FTZ R23, R23, R64 ;  /* 0x0000004017177221 */ /* 0x010fc60000010000 */
[----:B-1----:R0:W5:Y:S04]  /*3990*/  LDL.LU R68, [R1+0x1f4] ;  /* 0x0001f40001447983 */ /* 0x0021680000300800 */
[----:B------:R0:W5:Y:S04]  /*39a0*/  LDL.LU R67, [R1+0x1f0] ;  /* 0x0001f00001437983 */ /* 0x0001680000300800 */
[----:B------:R1:W-:Y:S01]  /*39b0*/  STL [R1+0x4c], R66 ;  /* 0x00004c4201007387 */ /* 0x0003e20000100800 */
[----:B------:R-:W-:-:S03]  /*39c0*/  FADD.FTZ R21, R21, R22 ;  /* 0x0000001615157221 */ /* 0x000fc60000010000 */
[----:B-1----:R0:W5:Y:S01]  /*39d0*/  LDL.LU R66, [R1+0x1ec] ;  /* 0x0001ec0001427983 */ /* 0x0021620000300800 */
[----:B------:R-:W-:-:S03]  /*39e0*/  FADD.FTZ R2, R2, R65 ;  /* 0x0000004102027221 */ /* 0x000fc60000010000 */
[----:B------:R0:W5:Y:S04]  /*39f0*/  LDL.LU R65, [R1+0x1e8] ;  /* 0x0001e80001417983 */ /* 0x0001680000300800 */
[----:B------:R1:W-:Y:S04]  /*3a00*/  STL [R1+0x48], R2 ;  /* 0x0000480201007387 */ /* 0x0003e80000100800 */
[----:B-1----:R-:W2:Y:S01]  /*3a10*/  LDL.LU R2, [R1+0xb4] ;  /* 0x0000b40001027983 */ /* 0x002ea20000300800 */
[----:B------:R-:W-:-:S03]  /*3a20*/  FADD.FTZ R0, R0, R20 ;  /* 0x0000001400007221 */ /* 0x000fc60000010000 */
[----:B------:R0:W5:Y:S04]  /*3a30*/  LDL.LU R64, [R1+0x1e4] ;  /* 0x0001e40001407983 */ /* 0x0001680000300800 */
[----:B------:R1:W-:Y:S04]  /*3a40*/  STL [R1+0x44], R23 ;  /* 0x0000441701007387 */ /* 0x0003e80000100800 */
[----:B-1----:R0:W5:Y:S04]  /*3a50*/  LDL.LU R23, [R1+0x1e0] ;  /* 0x0001e00001177983 */ /* 0x0021680000300800 */
[----:B------:R0:W5:Y:S04]  /*3a60*/  LDL.LU R22, [R1+0x1dc] ;  /* 0x0001dc0001167983 */ /* 0x0001680000300800 */
[----:B------:R1:W-:Y:S04]  /*3a70*/  STL [R1+0x40], R21 ;  /* 0x0000401501007387 */ /* 0x0003e80000100800 */
[----:B-1----:R0:W5:Y:S04]  /*3a80*/  LDL.LU R21, [R1+0x1d8] ;  /* 0x0001d80001157983 */ /* 0x0021680000300800 */
[----:B------:R0:W5:Y:S04]  /*3a90*/  LDL.LU R20, [R1+0x1d4] ;  /* 0x0001d40001147983 */ /* 0x0001680000300800 */
[----:B------:R1:W-:Y:S04]  /*3aa0*/  STL [R1+0x3c], R0 ;  /* 0x00003c0001007387 */ /* 0x0003e80000100800 */
[----:B-1----:R-:W3:Y:S01]  /*3ab0*/  LDL.LU R0, [R1+0xb8] ;  /* 0x0000b80001007983 */ /* 0x002ee20000300800 */
[----:B------:R-:W-:Y:S01]  /*3ac0*/  FADD.FTZ R3, R3, R19 ;  /* 0x0000001303037221 */ /* 0x000fe20000010000 */
[----:B------:R-:W-:-:S02]  /*3ad0*/  FADD.FTZ R4, R5, R4 ;  /* 0x0000000405047221 */ /* 0x000fc40000010000 */
[----:B------:R0:W5:Y:S01]  /*3ae0*/  LDL.LU R19, [R1+0x1d0] ;  /* 0x0001d00001137983 */ /* 0x0001620000300800 */
[----:B------:R-:W-:-:S03]  /*3af0*/  FADD.FTZ R5, R11, R9 ;  /* 0x000000090b057221 */ /* 0x000fc60000010000 */
[----:B------:R1:W-:Y:S04]  /*3b00*/  STL [R1+0x38], R3 ;  /* 0x0000380301007387 */ /* 0x0003e80000100800 */
[----:B------:R4:W-:Y:S01]  /*3b10*/  STL [R1+0x34], R4 ;  /* 0x0000340401007387 */ /* 0x0009e20000100800 */
[----:B-1----:R-:W-:Y:S01]  /*3b20*/  FADD.FTZ R3, R7, R6 ;  /* 0x0000000607037221 */ /* 0x002fe20000010000 */
[----:B----4-:R-:W-:-:S04]  /*3b30*/  FADD.FTZ R4, R14, R12 ;  /* 0x0000000c0e047221 */ /* 0x010fc80000010000 */
[----:B------:R1:W-:Y:S04]  /*3b40*/  STL [R1+0x30], R3 ;  /* 0x0000300301007387 */ /* 0x0003e80000100800 */
[----:B------:R-:W-:Y:S01]  /*3b50*/  STL [R1+0x2c], R5 ;  /* 0x00002c0501007387 */ /* 0x000fe20000100800 */
[----:B-1----:R-:W-:-:S03]  /*3b60*/  FADD.FTZ R3, R18, R16 ;  /* 0x0000001012037221 */ /* 0x002fc60000010000 */
[----:B------:R-:W4:Y:S04]  /*3b70*/  LDL.LU R18, [R1+0xbc] ;  /* 0x0000bc0001127983 */ /* 0x000f280000300800 */
[----:B------:R-:W-:Y:S04]  /*3b80*/  STL [R1+0x28], R4 ;  /* 0x0000280401007387 */ /* 0x000fe80000100800 */
[----:B------:R-:W4:Y:S04]  /*3b90*/  LDL.LU R16, [R1+0xc0] ;  /* 0x0000c00001107983 */ /* 0x000f280000300800 */
[----:B------:R1:W-:Y:S04]  /*3ba0*/  STL [R1+0x24], R3 ;  /* 0x0000240301007387 */ /* 0x0003e80000100800 */
[----:B------:R-:W4:Y:S04]  /*3bb0*/  LDL.LU R14, [R1+0xc4] ;  /* 0x0000c400010e7983 */ /* 0x000f280000300800 */
[----:B------:R-:W4:Y:S04]  /*3bc0*/  LDL.LU R12, [R1+0xc8] ;  /* 0x0000c800010c7983 */ /* 0x000f280000300800 */
[----:B------:R-:W4:Y:S04]  /*3bd0*/  LDL.LU R11, [R1+0xcc] ;  /* 0x0000cc00010b7983 */ /* 0x000f280000300800 */
[----:B-1----:R-:W4:Y:S01]  /*3be0*/  LDL.LU R3, [R1+0xd0] ;  /* 0x0000d00001037983 */ /* 0x002f220000300800 */
[----:B--2---:R-:W-:-:S03]  /*3bf0*/  FADD.FTZ R2, R10, R2 ;  /* 0x000000020a027221 */ /* 0x004fc60000010000 */
[----:B------:R-:W2:Y:S04]  /*3c00*/  LDL.LU R10, [R1+0xd4] ;  /* 0x0000d400010a7983 */ /* 0x000ea80000300800 */
[----:B------:R-:W2:Y:S04]  /*3c10*/  LDL.LU R9, [R1+0xd8] ;  /* 0x0000d80001097983 */ /* 0x000ea80000300800 */
[----:B------:R1:W-:Y:S04]  /*3c20*/  STL [R1+0x20], R2 ;  /* 0x0000200201007387 */ /* 0x0003e80000100800 */
[----:B-1----:R-:W2:Y:S01]  /*3c30*/  LDL.LU R2, [R1+0xdc] ;  /* 0x0000dc0001027983 */ /* 0x002ea20000300800 */
[----:B---3--:R-:W-:-:S03]  /*3c40*/  FADD.FTZ R0, R8, R0 ;  /* 0x0000000008007221 */ /* 0x008fc60000010000 */
[----:B------:R-:W3:Y:S04]  /*3c50*/  LDL.LU R8, [R1+0xe0] ;  /* 0x0000e00001087983 */ /* 0x000ee80000300800 */
[----:B------:R-:W3:Y:S04]  /*3c60*/  LDL.LU R7, [R1+0xe4] ;  /* 0x0000e40001077983 */ /* 0x000ee80000300800 */
[----:B------:R1:W-:Y:S04]  /*3c70*/  STL [R1+0x1c], R0 ;  /* 0x00001c0001007387 */ /* 0x0003e80000100800 */
[----:B------:R-:W3:Y:S04]  /*3c80*/  LDL.LU R6, [R1+0xe8] ;  /* 0x0000e80001067983 */ /* 0x000ee80000300800 */
[----:B------:R-:W3:Y:S04]  /*3c90*/  LDL.LU R5, [R1+0xec] ;  /* 0x0000ec0001057983 */ /* 0x000ee80000300800 */
[----:B------:R-:W3:Y:S04]  /*3ca0*/  LDL.LU R4, [R1+0xf0] ;  /* 0x0000f00001047983 */ /* 0x000ee80000300800 */
[----:B-1----:R-:W3:Y:S01]  /*3cb0*/  LDL.LU R0, [R1+0xf4] ;  /* 0x0000f40001007983 */ /* 0x002ee20000300800 */
[----:B----4-:R-:W-:-:S03]  /*3cc0*/  FADD.FTZ R17, R17, R18 ;  /* 0x0000001211117221 */ /* 0x010fc60000010000 */
[----:B------:R0:W5:Y:S04]  /*3cd0*/  LDL.LU R18, [R1+0x1cc] ;  /* 0x0001cc0001127983 */ /* 0x0001680000300800 */
[----:B------:R1:W-:Y:S01]  /*3ce0*/  STL [R1+0x18], R17 ;  /* 0x0000181101007387 */ /* 0x0003e20000100800 */
[----:B------:R-:W-:-:S03]  /*3cf0*/  FADD.FTZ R15, R15, R16 ;  /* 0x000000100f0f7221 */ /* 0x000fc60000010000 */
[----:B-1----:R0:W5:Y:S01]  /*3d00*/  LDL.LU R17, [R1+0x1c8] ;  /* 0x0001c80001117983 */ /* 0x0021620000300800 */
[----:B------:R-:W-:-:S03]  /*3d10*/  FADD.FTZ R13, R13, R14 ;  /* 0x0000000e0d0d7221 */ /* 0x000fc60000010000 */
[----:B------:R0:W5:Y:S01]  /*3d20*/  LDL.LU R16, [R1+0x1c4] ;  /* 0x0001c40001107983 */ /* 0x0001620000300800 */
[----:B------:R-:W-:-:S03]  /*3d30*/  FADD.FTZ R228, R228, R12 ;  /* 0x0000000ce4e47221 */ /* 0x000fc60000010000 */
[----:B------:R1:W-:Y:S04]  /*3d40*/  STL [R1+0x14], R15 ;  /* 0x0000140f01007387 */ /* 0x0003e80000100800 */
[----:B-1----:R0:W5:Y:S04]  /*3d50*/  LDL.LU R15, [R1+0x1c0] ;  /* 0x0001c000010f7983 */ /* 0x0021680000300800 */
[----:B------:R0:W5:Y:S04]  /*3d60*/  LDL.LU R14, [R1+0x1bc] ;  /* 0x0001bc00010e7983 */ /* 0x0001680000300800 */
[----:B------:R1:W-:Y:S04]  /*3d70*/  STL [R1+0x10], R13 ;  /* 0x0000100d01007387 */ /* 0x0003e80000100800 */
[----:B-1----:R0:W5:Y:S04]  /*3d80*/  LDL.LU R13, [R1+0x1b8] ;  /* 0x0001b800010d7983 */ /* 0x0021680000300800 */
[----:B------:R0:W5:Y:S04]  /*3d90*/  LDL.LU R12, [R1+0x1b4] ;  /* 0x0001b400010c7983 */ /* 0x0001680000300800 */
[----:B------:R1:W-:Y:S02]  /*3da0*/  STL [R1+0xc], R228 ;  /* 0x00000ce401007387 */ /* 0x0003e40000100800 */
[----:B-1----:R-:W-:Y:S01]  /*3db0*/  FADD.FTZ R228, R229, R11 ;  /* 0x0000000be5e47221 */ /* 0x002fe20000010000 */
[----:B------:R-:W-:-:S02]  /*3dc0*/  FADD.FTZ R11, R230, R3 ;  /* 0x00000003e60b7221 */ /* 0x000fc40000010000 */
[----:B------:R-:W4:Y:S04]  /*3dd0*/  LDL.LU R3, [R1+0xf8] ;  /* 0x0000f80001037983 */ /* 0x000f280000300800 */
[----:B------:R1:W-:Y:S04]  /*3de0*/  STL [R1+0x8], R228 ;  /* 0x000008e401007387 */ /* 0x0003e80000100800 */
[----:B------:R0:W-:Y:S01]  /*3df0*/  STL [R1+0x4], R11 ;  /* 0x0000040b01007387 */ /* 0x0001e20000100800 */
[----:B--2---:R-:W-:Y:S01]  /*3e00*/  FADD.FTZ R10, R231, R10 ;  /* 0x0000000ae70a7221 */ /* 0x004fe20000010000 */
[----:B------:R-:W-:-:S04]  /*3e10*/  FADD.FTZ R232, R232, R9 ;  /* 0x00000009e8e87221 */ /* 0x000fc80000010000 */
[----:B------:R2:W-:Y:S01]  /*3e20*/  STL [R1], R10 ;  /* 0x0000000a01007387 */ /* 0x0005e20000100800 */
[----:B------:R-:W-:-:S03]  /*3e30*/  FADD.FTZ R233, R233, R2 ;  /* 0x00000002e9e97221 */ /* 0x000fc60000010000 */
[----:B------:R-:W4:Y:S04]  /*3e40*/  LDL.LU R2, [R1+0xfc] ;  /* 0x0000fc0001027983 */ /* 0x000f280000300800 */
[----:B------:R-:W4:Y:S04]  /*3e50*/  LDL.LU R231, [R1+0x100] ;  /* 0x0001000001e77983 */ /* 0x000f280000300800 */
[----:B------:R-:W4:Y:S04]  /*3e60*/  LDL.LU R230, [R1+0x104] ;  /* 0x0001040001e67983 */ /* 0x000f280000300800 */
[----:B------:R-:W4:Y:S04]  /*3e70*/  LDL.LU R229, [R1+0x108] ;  /* 0x0001080001e57983 */ /* 0x000f280000300800 */
[----:B-1----:R-:W4:Y:S04]  /*3e80*/  LDL.LU R228, [R1+0x10c] ;  /* 0x00010c0001e47983 */ /* 0x002f280000300800 */
[----:B0-----:R-:W4:Y:S01]  /*3e90*/  LDL.LU R11, [R1+0x110] ;  /* 0x00011000010b7983 */ /* 0x001f220000300800 */
[----:B---3--:R-:W-:Y:S01]  /*3ea0*/  FADD.FTZ R234, R234, R8 ;  /* 0x00000008eaea7221 */ /* 0x008fe20000010000 */
[----:B------:R-:W-:Y:S01]  /*3eb0*/  FADD.FTZ R237, R237, R7 ;  /* 0x00000007eded7221 */ /* 0x000fe20000010000 */
[----:B------:R-:W-:Y:S01]  /*3ec0*/  FADD.FTZ R238, R238, R6 ;  /* 0x00000006eeee7221 */ /* 0x000fe20000010000 */
[----:B------:R-:W-:Y:S01]  /*3ed0*/  FADD.FTZ R239, R239, R5 ;  /* 0x00000005efef7221 */ /* 0x000fe20000010000 */
[----:B------:R-:W-:Y:S01]  /*3ee0*/  FADD.FTZ R240, R240, R4 ;  /* 0x00000004f0f07221 */ /* 0x000fe20000010000 */
[----:B------:R-:W-:-:S02]  /*3ef0*/  FADD.FTZ R241, R241, R0 ;  /* 0x00000000f1f17221 */ /* 0x000fc40000010000 */
[----:B------:R-:W3:Y:S04]  /*3f00*/  LDL.LU R0, [R1+0x114] ;  /* 0x0001140001007983 */ /* 0x000ee80000300800 */
[----:B--2---:R-:W2:Y:S04]  /*3f10*/  LDL.LU R10, [R1+0x118] ;  /* 0x00011800010a7983 */ /* 0x004ea80000300800 */
[----:B------:R-:W2:Y:S01]  /*3f20*/  LDL.LU R9, [R1+0x11c] ;  /* 0x00011c0001097983 */ /* 0x000ea20000300800 */
[----:B----4-:R-:W-:-:S03]  /*3f30*/  FADD.FTZ R242, R242, R3 ;  /* 0x00000003f2f27221 */ /* 0x010fc60000010000 */
[----:B------:R-:W4:Y:S04]  /*3f40*/  LDL.LU R3, [R1+0x120] ;  /* 0x0001200001037983 */ /* 0x000f280000300800 */
[----:B------:R-:W4:Y:S04]  /*3f50*/  LDL.LU R8, [R1+0x124] ;  /* 0x0001240001087983 */ /* 0x000f280000300800 */
[----:B------:R-:W4:Y:S04]  /*3f60*/  LDL.LU R7, [R1+0x128] ;  /* 0x0001280001077983 */ /* 0x000f280000300800 */
[----:B------:R-:W4:Y:S04]  /*3f70*/  LDL.LU R6, [R1+0x12c] ;  /* 0x00012c0001067983 */ /* 0x000f280000300800 */
[----:B------:R-:W4:Y:S04]  /*3f80*/  LDL.LU R5, [R1+0x130] ;  /* 0x0001300001057983 */ /* 0x000f280000300800 */
[----:B------:R-:W4:Y:S01]  /*3f90*/  LDL.LU R4, [R1+0x134] ;  /* 0x0001340001047983 */ /* 0x000f220000300800 */
[----:B------:R-:W-:-:S03]  /*3fa0*/  FADD.FTZ R243, R243, R2 ;  /* 0x00000002f3f37221 */ /* 0x000fc60000010000 */
[----:B------:R-:W4:Y:S01]  /*3fb0*/  LDL.LU R2, [R1+0x138] ;  /* 0x0001380001027983 */ /* 0x000f220000300800 */
[----:B---3--:R-:W-:-:S03]  /*3fc0*/  FADD.FTZ R249, R249, R0 ;  /* 0x00000000f9f97221 */ /* 0x008fc60000010000 */
[----:B------:R-:W3:Y:S01]  /*3fd0*/  LDL.LU R0, [R1+0x13c] ;  /* 0x00013c0001007983 */ /* 0x000ee20000300800 */
[----:B------:R-:W-:Y:S01]  /*3fe0*/  FADD.FTZ R244, R244, R231 ;  /* 0x000000e7f4f47221 */ /* 0x000fe20000010000 */
[----:B------:R-:W-:Y:S01]  /*3ff0*/  FADD.FTZ R245, R245, R230 ;  /* 0x000000e6f5f57221 */ /* 0x000fe20000010000 */
[----:B------:R-:W-:Y:S01]  /*4000*/  FADD.FTZ R246, R246, R229 ;  /* 0x000000e5f6f67221 */ /* 0x000fe20000010000 */
[----:B------:R-:W-:Y:S01]  /*4010*/  FADD.FTZ R247, R247, R228 ;  /* 0x000000e4f7f77221 */ /* 0x000fe20000010000 */
[----:B------:R-:W-:Y:S01]  /*4020*/  FADD.FTZ R248, R248, R11 ;  /* 0x0000000bf8f87221 */ /* 0x000fe20000010000 */
[----:B--2---:R-:W-:Y:S01]  /*4030*/  FADD.FTZ R250, R250, R10 ;  /* 0x0000000afafa7221 */ /* 0x004fe20000010000 */
[----:B------:R-:W-:Y:S01]  /*4040*/  FADD.FTZ R251, R251, R9 ;  /* 0x00000009fbfb7221 */ /* 0x000fe20000010000 */
[----:B----4-:R-:W-:Y:S02]  /*4050*/  FADD.FTZ R252, R252, R3 ;  /* 0x00000003fcfc7221 */ /* 0x010fe40000010000 */
[----:B------:R-:W2:Y:S04]  /*4060*/  LDL.LU R3, [R1+0x140] ;  /* 0x0001400001037983 */ /* 0x000ea80000300800 */
[----:B------:R-:W4:Y:S04]  /*4070*/  LDL.LU R231, [R1+0x144] ;  /* 0x0001440001e77983 */ /* 0x000f280000300800 */
[----:B------:R-:W4:Y:S04]  /*4080*/  LDL.LU R230, [R1+0x148] ;  /* 0x0001480001e67983 */ /* 0x000f280000300800 */
[----:B------:R-:W4:Y:S04]  /*4090*/  LDL.LU R229, [R1+0x14c] ;  /* 0x00014c0001e57983 */ /* 0x000f280000300800 */
[----:B------:R-:W4:Y:S04]  /*40a0*/  LDL.LU R228, [R1+0x150] ;  /* 0x0001500001e47983 */ /* 0x000f280000300800 */
[----:B------:R-:W4:Y:S01]  /*40b0*/  LDL.LU R11, [R1+0x154] ;  /* 0x00015400010b7983 */ /* 0x000f220000300800 */
[----:B------:R-:W-:-:S03]  /*40c0*/  FADD.FTZ R30, R30, R2 ;  /* 0x000000021e1e7221 */ /* 0x000fc60000010000 */
[----:B------:R-:W4:Y:S04]  /*40d0*/  LDL.LU R2, [R1+0x178] ;  /* 0x0001780001027983 */ /* 0x000f280000300800 */
[----:B------:R-:W4:Y:S04]  /*40e0*/  LDL.LU R10, [R1+0x17c] ;  /* 0x00017c00010a7983 */ /* 0x000f280000300800 */
[----:B------:R-:W4:Y:S01]  /*40f0*/  LDL.LU R9, [R1+0x180] ;  /* 0x0001800001097983 */ /* 0x000f220000300800 */
        /* <DEDUP_REMOVED lines=60> */
[----:B------:R0:W5:Y:S04]  /*44c0*/  LDL.LU R7, [R1+0x1a0] ;  /* 0x0001a00001077983 */ /* 0x0001680000300800 */
[----:B------:R0:W5:Y:S04]  /*44d0*/  LDL.LU R6, [R1+0x19c] ;  /* 0x00019c0001067983 */ /* 0x0001680000300800 */
[----:B------:R0:W5:Y:S04]  /*44e0*/  LDL.LU R5, [R1+0x198] ;  /* 0x0001980001057983 */ /* 0x0001680000300800 */
[----:B------:R0:W5:Y:S01]  /*44f0*/  LDL.LU R4, [R1+0x194] ;  /* 0x0001940001047983 */ /* 0x0001620000300800 */
[----:B--2---:R-:W-:-:S03]  /*4500*/  FADD.FTZ R58, R58, R3 ;  /* 0x000000033a3a7221 */ /* 0x004fc60000010000 */
[----:B------:R0:W5:Y:S01]  /*4510*/  LDL.LU R3, [R1+0x190] ;  /* 0x0001900001037983 */ /* 0x0001620000300800 */
[----:B----4-:R-:W-:-:S03]  /*4520*/  FADD.FTZ R57, R57, R2 ;  /* 0x0000000239397221 */ /* 0x010fc60000010000 */
[----:B------:R0:W5:Y:S01]  /*4530*/  LDL.LU R2, [R1+0x18c] ;  /* 0x00018c0001027983 */ /* 0x0001620000300800 */
[----:B---3--:R-:W-:-:S03]  /*4540*/  FADD.FTZ R56, R56, R0 ;  /* 0x0000000038387221 */ /* 0x008fc60000010000 */
[----:B------:R0:W5:Y:S01]  /*4550*/  LDL.LU R0, [R1+0x188] ;  /* 0x0001880001007983 */ /* 0x0001620000300800 */
[----:B------:R-:W-:Y:S01]  /*4560*/  UMOV UR4, 0xffffffff ;  /* 0xffffffff00047882 */ /* 0x000fe20000000000 */
[----:B------:R-:W-:Y:S01]  /*4570*/  ISETP.NE.U32.AND P1, PT, RZ, UR12, PT ;  /* 0x0000000cff007c0c */ /* 0x000fe2000bf25070 */
[----:B------:R-:W-:Y:S01]  /*4580*/  FADD.FTZ R63, R63, R231 ;  /* 0x000000e73f3f7221 */ /* 0x000fe20000010000 */
[----:B------:R-:W-:Y:S02]  /*4590*/  FADD.FTZ R62, R62, R230 ;  /* 0x000000e63e3e7221 */ /* 0x000fe40000010000 */
[----:B------:R-:W-:Y:S01]  /*45a0*/  ISETP.NE.AND.EX P1, PT, RZ, UR13, PT, P1 ;  /* 0x0000000dff007c0c */ /* 0x000fe2000bf25310 */
[----:B------:R-:W-:Y:S01]  /*45b0*/  FADD.FTZ R61, R61, R229 ;  /* 0x000000e53d3d7221 */ /* 0x000fe20000010000 */
[----:B------:R-:W-:Y:S01]  /*45c0*/  FADD.FTZ R230, R60, R228 ;  /* 0x000000e43ce67221 */ /* 0x000fe20000010000 */
[----:B0-----:R-:W-:Y:S10]  /*45d0*/  BRA.DIV UR4, `(.L_x_23941) ;  /* 0x0000006a04887947 */ /* 0x001ff4000b800000 */
        /* <DEDUP_REMOVED lines=119> */
.L_x_23977:
        /* <DEDUP_REMOVED lines=9> */
[----:B------:R-:W0:Y:S01]  /*4de0*/  LDC.64 R54, c[0x0][0x468] ;  /* 0x00011a00ff367b82 */ /* 0x000e220000000a00 */
[C-C-:B------:R-:W-:Y:S01]  /*4df0*/  FFMA.FTZ R223, R30.reuse, R223, R31.reuse ;  /* 0x000000df1edf7223 */ /* 0x140fe2000001001f */
[C-C-:B------:R-:W-:Y:S01]  /*4e00*/  FFMA.FTZ R222, R30.reuse, R222, R31.reuse ;  /* 0x000000de1ede7223 */ /* 0x140fe2000001001f */
[C-C-:B------:R-:W-:Y:S01]  /*4e10*/  FFMA.FTZ R221, R30.reuse, R221, R31.reuse ;  /* 0x000000dd1edd7223 */ /* 0x140fe2000001001f */
[----:B-----5:R-:W-:Y:S01]  /*4e20*/  FFMA.FTZ R0, R30, R0, R31 ;  /* 0x000000001e007223 */ /* 0x020fe2000001001f */
        /* <DEDUP_REMOVED lines=8> */
[C-C-:B------:R-:W-:Y:S01]  /*4eb0*/  FFMA.FTZ R217, R30.reuse, R217, R31.reuse ;  /* 0x000000d91ed97223 */ /* 0x140fe2000001001f */
[----:B------:R-:W-:Y:S01]  /*4ec0*/  FFMA.FTZ R218, R30, R218, R31 ;  /* 0x000000da1eda7223 */ /* 0x000fe2000001001f */
[-C--:B------:R-:W-:Y:S01]  /*4ed0*/  FMUL.FTZ R223, R223, R4.reuse ;  /* 0x00000004dfdf7220 */ /* 0x080fe20000410000 */
[-C--:B------:R-:W-:Y:S01]  /*4ee0*/  FMUL.FTZ R0, R0, R4.reuse ;  /* 0x0000000400007220 */ /* 0x080fe20000410000 */
[-C--:B------:R-:W-:Y:S01]  /*4ef0*/  FMUL.FTZ R222, R222, R4.reuse ;  /* 0x00000004dede7220 */ /* 0x080fe20000410000 */
[----:B------:R-:W-:Y:S01]  /*4f00*/  FMUL.FTZ R221, R221, R4 ;  /* 0x00000004dddd7220 */ /* 0x000fe20000410000 */
[----:B------:R-:W-:Y:S01]  /*4f10*/  FADD.FTZ R217, -R217, R215 ;  /* 0x000000d7d9d97221 */ /* 0x000fe20000010100 */
[----:B------:R-:W-:Y:S01]  /*4f20*/  FADD.FTZ R218, -R218, R216 ;  /* 0x000000d8dada7221 */ /* 0x000fe20000010100 */
[----:B------:R-:W-:Y:S01]  /*4f30*/  FMUL.FTZ R0, R0, UR5 ;  /* 0x0000000500007c20 */ /* 0x000fe20008410000 */
[----:B------:R-:W-:Y:S01]  /*4f40*/  FMUL.FTZ R25, R223, UR5 ;  /* 0x00000005df197c20 */ /* 0x000fe20008410000 */
[----:B------:R-:W-:Y:S01]  /*4f50*/  FMUL.FTZ R26, R222, UR5 ;  /* 0x00000005de1a7c20 */ /* 0x000fe20008410000 */
[----:B------:R-:W-:Y:S01]  /*4f60*/  FMUL.FTZ R27, R221, UR5 ;  /* 0x00000005dd1b7c20 */ /* 0x000fe20008410000 */
[C---:B------:R-:W-:Y:S01]  /*4f70*/  LOP3.LUT P1, RZ, R188.reuse, 0xff, RZ, 0xc0, !PT ;  /* 0x000000ffbcff7812 */ /* 0x040fe2000782c0ff */
[C---:B------:R-:W-:Y:S01]  /*4f80*/  FFMA.FTZ R217, R11.reuse, R217, R116 ;  /* 0x000000d90bd97223 */ /* 0x040fe20000010074 */
[C---:B------:R-:W-:Y:S01]  /*4f90*/  LOP3.LUT P2, RZ, R188.reuse, 0xff00, RZ, 0xc0, !PT ;  /* 0x0000ff00bcff7812 */ /* 0x040fe2000784c0ff */
[----:B------:R-:W-:Y:S01]  /*4fa0*/  FFMA.FTZ R218, R11, R218, R117 ;  /* 0x000000da0bda7223 */ /* 0x000fe20000010075 */
[C---:B------:R-:W-:Y:S01]  /*4fb0*/  LOP3.LUT P3, RZ, R188.reuse, 0xff0000, RZ, 0xc0, !PT ;  /* 0x00ff0000bcff7812 */ /* 0x040fe2000786c0ff */
[----:B0-----:R-:W-:Y:S01]  /*4fc0*/  IMAD.WIDE.U32 R28, R23, 0x10, R54 ;  /* 0x00000010171c7825 */ /* 0x001fe200078e0036 */
[----:B------:R-:W-:-:S03]  /*4fd0*/  ISETP.GE.U32.AND P4, PT, R188, 0x1000000, PT ;  /* 0x01000000bc00780c */ /* 0x000fc60003f86070 */
[-C--:B------:R-:W-:Y:S01]  /*4fe0*/  FMUL.FTZ R217, R217, R4.reuse ;  /* 0x00000004d9d97220 */ /* 0x080fe20000410000 */
[----:B------:R-:W-:Y:S01]  /*4ff0*/  SEL R24, R0, RZ, P1 ;  /* 0x000000ff00187207 */ /* 0x000fe20000800000 */
[----:B------:R-:W-:Y:S01]  /*5000*/  FMUL.FTZ R218, R218, R4 ;  /* 0x00000004dada7220 */ /* 0x000fe20000410000 */
[----:B------:R-:W-:Y:S01]  /*5010*/  SEL R25, R25, RZ, P2 ;  /* 0x000000ff19197207 */ /* 0x000fe20001000000 */
[--C-:B------:R-:W-:Y:S01]  /*5020*/  FFMA.FTZ R212, R30, R212, R31.reuse ;  /* 0x000000d41ed47223 */ /* 0x100fe2000001001f */
[----:B------:R-:W-:Y:S01]  /*5030*/  SEL R26, R26, RZ, P3 ;  /* 0x000000ff1a1a7207 */ /* 0x000fe20001800000 */
[----:B------:R-:W-:Y:S01]  /*5040*/  FFMA.FTZ R219, R30, R219, R31 ;  /* 0x000000db1edb7223 */ /* 0x000fe2000001001f */
[----:B------:R-:W-:Y:S01]  /*5050*/  SEL R27, R27, RZ, P4 ;  /* 0x000000ff1b1b7207 */ /* 0x000fe20002000000 */
[----:B------:R-:W-:Y:S01]  /*5060*/  FADD.FTZ R212, -R212, R177 ;  /* 0x000000b1d4d47221 */ /* 0x000fe20000010100 */
[----:B------:R-:W-:Y:S01]  /*5070*/  LOP3.LUT P4, RZ, R22, 0xff, RZ, 0xc0, !PT ;  /* 0x000000ff16ff7812 */ /* 0x000fe2000788c0ff */
[--C-:B------:R-:W-:Y:S01]  /*5080*/  FFMA.FTZ R220, R30, R220, R31.reuse ;  /* 0x000000dc1edc7223 */ /* 0x100fe2000001001f */
[----:B------:R-:W-:Y:S01]  /*5090*/  LOP3.LUT P5, RZ, R22, 0xff00, RZ, 0xc0, !PT ;  /* 0x0000ff0016ff7812 */ /* 0x000fe200078ac0ff */
[----:B------:R0:W-:Y:S01]  /*50a0*/  STG.E.128 desc[UR6][R28.64], R24 ;  /* 0x000000181c007986 */ /* 0x0001e2000c101d06 */
[C-C-:B------:R-:W-:Y:S01]  /*50b0*/  FFMA.FTZ R209, R30.reuse, R209, R31.reuse ;  /* 0x000000d11ed17223 */ /* 0x140fe2000001001f */
[----:B------:R-:W-:Y:S01]  /*50c0*/  FFMA.FTZ R210, R30, R210, R31 ;  /* 0x000000d21ed27223 */ /* 0x000fe2000001001f */
[----:B------:R-:W-:Y:S01]  /*50d0*/  LOP3.LUT P2, RZ, R21, 0xff, RZ, 0xc0, !PT ;  /* 0x000000ff15ff7812 */ /* 0x000fe2000784c0ff */
[----:B------:R-:W-:Y:S01]  /*50e0*/  FADD.FTZ R219, -R219, R214 ;  /* 0x000000d6dbdb7221 */ /* 0x000fe20000010100 */
[----:B------:R-:W-:Y:S01]  /*50f0*/  LOP3.LUT P3, RZ, R21, 0xff00, RZ, 0xc0, !PT ;  /* 0x0000ff0015ff7812 */ /* 0x000fe2000786c0ff */
[----:B------:R-:W-:Y:S01]  /*5100*/  FADD.FTZ R220, -R220, R213 ;  /* 0x000000d5dcdc7221 */ /* 0x000fe20000010100 */
[----:B------:R-:W-:Y:S01]  /*5110*/  FADD.FTZ R209, -R209, R203 ;  /* 0x000000cbd1d17221 */ /* 0x000fe20000010100 */
[----:B------:R-:W-:Y:S01]  /*5120*/  FADD.FTZ R210, -R210, R204 ;  /* 0x000000ccd2d27221 */ /* 0x000fe20000010100 */
[C-C-:B------:R-:W-:Y:S01]  /*5130*/  FFMA.FTZ R205, R30.reuse, R205, R31.reuse ;  /* 0x000000cd1ecd7223 */ /* 0x140fe2000001001f */
[C-C-:B------:R-:W-:Y:S01]  /*5140*/  FFMA.FTZ R206, R30.reuse, R206, R31.reuse ;  /* 0x000000ce1ece7223 */ /* 0x140fe2000001001f */
[C-C-:B------:R-:W-:Y:S01]  /*5150*/  FFMA.FTZ R207, R30.reuse, R207, R31.reuse ;  /* 0x000000cf1ecf7223 */ /* 0x140fe2000001001f */
[C---:B------:R-:W-:Y:S01]  /*5160*/  FFMA.FTZ R208, R30.reuse, R208, R31 ;  /* 0x000000d01ed07223 */ /* 0x040fe2000001001f */
[C---:B------:R-:W-:Y:S01]  /*5170*/  FFMA.FTZ R0, R11.reuse, R219, R118 ;  /* 0x000000db0b007223 */ /* 0x040fe20000010076 */
[C---:B------:R-:W-:Y:S01]  /*5180*/  FFMA.FTZ R220, R11.reuse, R220, R119 ;  /* 0x000000dc0bdc7223 */ /* 0x040fe20000010077 */
[C---:B------:R-:W-:Y:S01]  /*5190*/  FFMA.FTZ R209, R11.reuse, R209, R120 ;  /* 0x000000d10bd17223 */ /* 0x040fe20000010078 */
[----:B------:R-:W-:Y:S01]  /*51a0*/  FFMA.FTZ R210, R11, R210, R121 ;  /* 0x000000d20bd27223 */ /* 0x000fe20000010079 */
[----:B------:R-:W-:Y:S01]  /*51b0*/  FFMA.FTZ R211, R30, R211, R31 ;  /* 0x000000d31ed37223 */ /* 0x000fe2000001001f */
[----:B0-----:R-:W-:Y:S01]  /*51c0*/  FMUL.FTZ R24, R217, UR5 ;  /* 0x00000005d9187c20 */ /* 0x001fe20008410000 */
[----:B------:R-:W-:Y:S01]  /*51d0*/  FMUL.FTZ R25, R218, UR5 ;  /* 0x00000005da197c20 */ /* 0x000fe20008410000 */
[----:B------:R-:W-:Y:S01]  /*51e0*/  FADD.FTZ R205, -R205, R175 ;  /* 0x000000afcdcd7221 */ /* 0x000fe20000010100 */
[----:B------:R-:W-:Y:S01]  /*51f0*/  FADD.FTZ R206, -R206, R174 ;  /* 0x000000aecece7221 */ /* 0x000fe20000010100 */
[----:B------:R-:W-:Y:S01]  /*5200*/  FADD.FTZ R207, -R207, R172 ;  /* 0x000000accfcf7221 */ /* 0x000fe20000010100 */
[----:B------:R-:W-:Y:S01]  /*5210*/  SEL R24, R24, RZ, P4 ;  /* 0x000000ff18187207 */ /* 0x000fe20002000000 */
[----:B------:R-:W-:Y:S01]  /*5220*/  FADD.FTZ R208, -R208, R173 ;  /* 0x000000add0d07221 */ /* 0x000fe20000010100 */
[----:B------:R-:W-:Y:S01]  /*5230*/  SEL R25, R25, RZ, P5 ;  /* 0x000000ff19197207 */ /* 0x000fe20002800000 */
[C-C-:B------:R-:W-:Y:S01]  /*5240*/  FFMA.FTZ R201, R30.reuse, R201, R31.reuse ;  /* 0x000000c91ec97223 */ /* 0x140fe2000001001f */
[C---:B------:R-:W-:Y:S01]  /*5250*/  LOP3.LUT P4, RZ, R21.reuse, 0xff0000, RZ, 0xc0, !PT ;  /* 0x00ff000015ff7812 */ /* 0x040fe2000788c0ff */
[C---:B------:R-:W-:Y:S01]  /*5260*/  FFMA.FTZ R202, R30.reuse, R202, R31 ;  /* 0x000000ca1eca7223 */ /* 0x040fe2000001001f */
[----:B------:R-:W-:Y:S01]  /*5270*/  ISETP.GE.U32.AND P5, PT, R21, 0x1000000, PT ;  /* 0x010000001500780c */ /* 0x000fe20003fa6070 */
[----:B------:R-:W-:Y:S01]  /*5280*/  FFMA.FTZ R21, R11, R212, R123 ;  /* 0x000000d40b157223 */ /* 0x000fe2000001007b */
[C-C-:B------:R-:W-:Y:S01]  /*5290*/  FFMA.FTZ R195, R30.reuse, R195, R31.reuse ;  /* 0x000000c31ec37223 */ /* 0x140fe2000001001f */
[--C-:B------:R-:W-:Y:S01]  /*52a0*/  FFMA.FTZ R197, R30, R197, R31.reuse ;  /* 0x000000c51ec57223 */ /* 0x100fe2000001001f */
[-C--:B------:R-:W-:Y:S01]  /*52b0*/  FMUL.FTZ R0, R0, R4.reuse ;  /* 0x0000000400007220 */ /* 0x080fe20000410000 */
[-C--:B------:R-:W-:Y:S01]  /*52c0*/  FMUL.FTZ R21, R21, R4.reuse ;  /* 0x0000000415157220 */ /* 0x080fe20000410000 */
[-C--:B------:R-:W-:Y:S01]  /*52d0*/  FMUL.FTZ R220, R220, R4.reuse ;  /* 0x00000004dcdc7220 */ /* 0x080fe20000410000 */
[-C--:B------:R-:W-:Y:S01]  /*52e0*/  FMUL.FTZ R209, R209, R4.reuse ;  /* 0x00000004d1d17220 */ /* 0x080fe20000410000 */
[----:B------:R-:W-:Y:S01]  /*52f0*/  FMUL.FTZ R210, R210, R4 ;  /* 0x00000004d2d27220 */ /* 0x000fe20000410000 */
[----:B------:R-:W-:Y:S01]  /*5300*/  FMUL.FTZ R21, R21, UR5 ;  /* 0x0000000515157c20 */ /* 0x000fe20008410000 */
        /* <DEDUP_REMOVED lines=21> */
[----:B------:R-:W-:Y:S01]  /*5460*/  SEL R31, R21, RZ, P5 ;  /* 0x000000ff151f7207 */ /* 0x000fe20002800000 */
[C---:B------:R-:W-:Y:S01]  /*5470*/  FFMA.FTZ R205, R11.reuse, R205, R124 ;  /* 0x000000cd0bcd7223 */ /* 0x040fe2000001007c */
[C---:B------:R-:W-:Y:S01]  /*5480*/  FFMA.FTZ R21, R11.reuse, R206, R125 ;  /* 0x000000ce0b157223 */ /* 0x040fe2000001007d */
[C---:B------:R-:W-:Y:S01]  /*5490*/  FFMA.FTZ R207, R11.reuse, R207, R126 ;  /* 0x000000cf0bcf7223 */ /* 0x040fe2000001007e */
[----:B------:R-:W-:Y:S01]  /*54a0*/  FFMA.FTZ R23, R11, R208, R127 ;  /* 0x000000d00b177223 */ /* 0x000fe2000001007f */
[----:B------:R-:W-:Y:S01]  /*54b0*/  FMUL.FTZ R0, R0, UR5 ;  /* 0x0000000500007c20 */ /* 0x000fe20008410000 */
[----:B------:R-:W-:Y:S01]  /*54c0*/  FMUL.FTZ R27, R220, UR5 ;  /* 0x00000005dc1b7c20 */ /* 0x000fe20008410000 */
[----:B------:R-:W-:Y:S01]  /*54d0*/  FMUL.FTZ R28, R209, UR5 ;  /* 0x00000005d11c7c20 */ /* 0x000fe20008410000 */
[----:B------:R-:W-:Y:S01]  /*54e0*/  FMUL.FTZ R29, R210, UR5 ;  /* 0x00000005d21d7c20 */ /* 0x000fe20008410000 */
[----:B------:R-:W-:Y:S01]  /*54f0*/  FADD.FTZ R201, -R201, R169 ;  /* 0x000000a9c9c97221 */ /* 0x000fe20000010100 */
[----:B------:R-:W-:Y:S01]  /*5500*/  FADD.FTZ R202, -R202, R168 ;  /* 0x000000a8caca7221 */ /* 0x000fe20000010100 */
[----:B------:R-:W-:Y:S01]  /*5510*/  FADD.FTZ R195, -R195, R167 ;  /* 0x000000a7c3c37221 */ /* 0x000fe20000010100 */
[----:B------:R-:W-:Y:S01]  /*5520*/  FADD.FTZ R166, -R197, R166 ;  /* 0x000000a6c5a67221 */ /* 0x000fe20000010100 */
[C---:B------:R-:W-:Y:S01]  /*5530*/  LOP3.LUT P6, RZ, R22.reuse, 0xff0000, RZ, 0xc0, !PT ;  /* 0x00ff000016ff7812 */ /* 0x040fe200078cc0ff */
[----:B------:R-:W-:Y:S01]  /*5540*/  FFMA.FTZ R211, R11, R211, R122 ;  /* 0x000000d30bd37223 */ /* 0x000fe2000001007a */
[----:B------:R-:W-:Y:S01]  /*5550*/  ISETP.GE.U32.AND P1, PT, R22, 0x1000000, PT ;  /* 0x010000001600780c */ /* 0x000fe20003f26070 */
[-C--:B------:R-:W-:Y:S01]  /*5560*/  FMUL.FTZ R205, R205, R4.reuse ;  /* 0x00000004cdcd7220 */ /* 0x080fe20000410000 */
[----:B------:R-:W-:Y:S01]  /*5570*/  FADD.FTZ R199, -R199, R171 ;  /* 0x000000abc7c77221 */ /* 0x000fe20000010100 */
[----:B------:R-:W-:Y:S01]  /*5580*/  FADD.FTZ R200, -R200, R170 ;  /* 0x000000aac8c87221 */ /* 0x000fe20000010100 */
[-C--:B------:R-:W-:Y:S01]  /*5590*/  FMUL.FTZ R21, R21, R4.reuse ;  /* 0x0000000415157220 */ /* 0x080fe20000410000 */
[-C--:B------:R-:W-:Y:S01]  /*55a0*/  FMUL.FTZ R207, R207, R4.reuse ;  /* 0x00000004cfcf7220 */ /* 0x080fe20000410000 */
[----:B------:R-:W-:Y:S01]  /*55b0*/  FMUL.FTZ R23, R23, R4 ;  /* 0x0000000417177220 */ /* 0x000fe20000410000 */
[C---:B------:R-:W-:Y:S01]  /*55c0*/  FFMA.FTZ R201, R11.reuse, R201, R130 ;  /* 0x000000c90bc97223 */ /* 0x040fe20000010082 */
[C---:B------:R-:W-:Y:S01]  /*55d0*/  FFMA.FTZ R35, R11.reuse, R202, R131 ;  /* 0x000000ca0b237223 */ /* 0x040fe20000010083 */
[C---:B------:R-:W-:Y:S01]  /*55e0*/  FFMA.FTZ R195, R11.reuse, R195, R132 ;  /* 0x000000c30bc37223 */ /* 0x040fe20000010084 */
[----:B------:R-:W-:Y:S01]  /*55f0*/  FFMA.FTZ R37, R11, R166, R133 ;  /* 0x000000a60b257223 */ /* 0x000fe20000010085 */
[----:B------:R-:W-:Y:S01]  /*5600*/  SEL R26, R0, RZ, P6 ;  /* 0x000000ff001a7207 */ /* 0x000fe20003000000 */
[----:B------:R-:W-:Y:S01]  /*5610*/  FMUL.FTZ R211, R211, R4 ;  /* 0x00000004d3d37220 */ /* 0x000fe20000410000 */
[----:B------:R-:W-:Y:S01]  /*5620*/  SEL R27, R27, RZ, P1 ;  /* 0x000000ff1b1b7207 */ /* 0x000fe20000800000 */
[----:B------:R-:W-:Y:S01]  /*5630*/  FFMA.FTZ R199, R11, R199, R128 ;  /* 0x000000c70bc77223 */ /* 0x000fe20000010080 */
[----:B------:R-:W-:Y:S01]  /*5640*/  SEL R28, R28, RZ, P2 ;  /* 0x000000ff1c1c7207 */ /* 0x000fe20001000000 */
[----:B------:R-:W-:Y:S01]  /*5650*/  FMUL.FTZ R21, R21, UR5 ;  /* 0x0000000515157c20 */ /* 0x000fe20008410000 */
[----:B------:R-:W-:Y:S01]  /*5660*/  SEL R29, R29, RZ, P3 ;  /* 0x000000ff1d1d7207 */ /* 0x000fe20001800000 */
[----:B------:R-:W-:Y:S01]  /*5670*/  FFMA.FTZ R33, R11, R200, R129 ;  /* 0x000000c80b217223 */ /* 0x000fe20000010081 */
[C---:B------:R-:W-:Y:S01]  /*5680*/  LOP3.LUT P6, RZ, R20.reuse, 0xff, RZ, 0xc0, !PT ;  /* 0x000000ff14ff7812 */ /* 0x040fe200078cc0ff */
[----:B------:R-:W-:Y:S01]  /*5690*/  FMUL.FTZ R22, R207, UR5 ;  /* 0x00000005cf167c20 */ /* 0x000fe20008410000 */
[C---:B------:R-:W-:Y:S01]  /*56a0*/  LOP3.LUT P1, RZ, R20.reuse, 0xff00, RZ, 0xc0, !PT ;  /* 0x0000ff0014ff7812 */ /* 0x040fe2000782c0ff */
[----:B------:R-:W-:Y:S01]  /*56b0*/  FMUL.FTZ R23, R23, UR5 ;  /* 0x0000000517177c20 */ /* 0x000fe20008410000 */
[----:B------:R-:W-:Y:S01]  /*56c0*/  LOP3.LUT P2, RZ, R20, 0xff0000, RZ, 0xc0, !PT ;  /* 0x00ff000014ff7812 */ /* 0x000fe2000784c0ff */
[----:B------:R-:W-:Y:S01]  /*56d0*/  FADD.FTZ R165, -R198, R165 ;  /* 0x000000a5c6a57221 */ /* 0x000fe20000010100 */
[----:B------:R-:W-:Y:S01]  /*56e0*/  ISETP.GE.U32.AND P3, PT, R20, 0x1000000, PT ;  /* 0x010000001400780c */ /* 0x000fe20003f66070 */
[----:B------:R-:W-:Y:S01]  /*56f0*/  FMUL.FTZ R20, R205, UR5 ;  /* 0x00000005cd147c20 */ /* 0x000fe20008410000 */
[-C--:B------:R-:W-:Y:S01]  /*5700*/  FMUL.FTZ R201, R201, R4.reuse ;  /* 0x00000004c9c97220 */ /* 0x080fe20000410000 */
[----:B------:R-:W-:Y:S01]  /*5710*/  FADD.FTZ R196, -R196, R164 ;  /* 0x000000a4c4c47221 */ /* 0x000fe20000010100 */
[-C--:B------:R-:W-:Y:S01]  /*5720*/  FMUL.FTZ R35, R35, R4.reuse ;  /* 0x0000000423237220 */ /* 0x080fe20000410000 */
[-C--:B------:R-:W-:Y:S01]  /*5730*/  FMUL.FTZ R195, R195, R4.reuse ;  /* 0x00000004c3c37220 */ /* 0x080fe20000410000 */
[----:B------:R-:W-:Y:S01]  /*5740*/  FADD.FTZ R163, -R178, R163 ;  /* 0x000000a3b2a37221 */ /* 0x000fe20000010100 */
[----:B------:R-:W-:Y:S01]  /*5750*/  FADD.FTZ R162, -R179, R162 ;  /* 0x000000a2b3a27221 */ /* 0x000fe20000010100 */
[-C--:B------:R-:W-:Y:S01]  /*5760*/  FMUL.FTZ R37, R37, R4.reuse ;  /* 0x0000000425257220 */ /* 0x080fe20000410000 */
[----:B------:R-:W-:Y:S01]  /*5770*/  FMUL.FTZ R30, R211, UR5 ;  /* 0x00000005d31e7c20 */ /* 0x000fe20008410000 */
[----:B------:R-:W-:Y:S01]  /*5780*/  FADD.FTZ R47, -R182, R150 ;  /* 0x00000096b62f7221 */ /* 0x000fe20000010100 */
[-C--:B------:R-:W-:Y:S01]  /*5790*/  FMUL.FTZ R199, R199, R4.reuse ;  /* 0x00000004c7c77220 */ /* 0x080fe20000410000 */
[----:B------:R-:W-:Y:S01]  /*57a0*/  FMUL.FTZ R33, R33, R4 ;  /* 0x0000000421217220 */ /* 0x000fe20000410000 */
[----:B------:R-:W-:Y:S01]  /*57b0*/  SEL R20, R20, RZ, P6 ;  /* 0x000000ff14147207 */ /* 0x000fe20003000000 */
[----:B------:R-:W-:Y:S01]  /*57c0*/  FMUL.FTZ R34, R201, UR5 ;  /* 0x00000005c9227c20 */ /* 0x000fe20008410000 */
[----:B------:R-:W-:Y:S01]  /*57d0*/  SEL R21, R21, RZ, P1 ;  /* 0x000000ff15157207 */ /* 0x000fe20000800000 */
[----:B------:R-:W-:Y:S01]  /*57e0*/  FMUL.FTZ R35, R35, UR5 ;  /* 0x0000000523237c20 */ /* 0x000fe20008410000 */
[----:B------:R-:W-:Y:S01]  /*57f0*/  SEL R22, R22, RZ, P2 ;  /* 0x000000ff16167207 */ /* 0x000fe20001000000 */
[----:B------:R-:W-:Y:S01]  /*5800*/  FMUL.FTZ R36, R195, UR5 ;  /* 0x00000005c3247c20 */ /* 0x000fe20008410000 */
[----:B------:R-:W-:Y:S01]  /*5810*/  SEL R23, R23, RZ, P3 ;  /* 0x000000ff17177207 */ /* 0x000fe20001800000 */
[C---:B------:R-:W-:Y:S01]  /*5820*/  FFMA.FTZ R165, R11.reuse, R165, R134 ;  /* 0x000000a50ba57223 */ /* 0x040fe20000010086 */
[C---:B------:R-:W-:Y:S01]  /*5830*/  FFMA.FTZ R39, R11.reuse, R196, R135 ;  /* 0x000000c40b277223 */ /* 0x040fe20000010087 */
[----:B------:R-:W-:Y:S01]  /*5840*/  FFMA.FTZ R163, R11, R163, R136 ;  /* 0x000000a30ba37223 */ /* 0x000fe20000010088 */
[----:B------:R-:W-:Y:S01]  /*5850*/  FMUL.FTZ R37, R37, UR5 ;  /* 0x0000000525257c20 */ /* 0x000fe20008410000 */
[----:B------:R-:W-:Y:S01]  /*5860*/  FFMA.FTZ R41, R11, R162, R137 ;  /* 0x000000a20b297223 */ /* 0x000fe20000010089 */
[----:B------:R-:W-:Y:S01]  /*5870*/  LOP3.LUT P6, RZ, R18, 0xff0000, RZ, 0xc0, !PT ;  /* 0x00ff000012ff7812 */ /* 0x000fe200078cc0ff */
[----:B------:R-:W-:Y:S01]  /*5880*/  FADD.FTZ R180, -R180, R148 ;  /* 0x00000094b4b47221 */ /* 0x000fe20000010100 */
[----:B------:R-:W-:Y:S01]  /*5890*/  ISETP.GE.U32.AND P1, PT, R18, 0x1000000, PT ;  /* 0x010000001200780c */ /* 0x000fe20003f26070 */
[----:B------:R-:W-:Y:S01]  /*58a0*/  FADD.FTZ R0, -R181, R149 ;  /* 0x00000095b5007221 */ /* 0x000fe20000010100 */
[C---:B------:R-:W-:Y:S01]  /*58b0*/  LOP3.LUT P2, RZ, R16.reuse, 0xff, RZ, 0xc0, !PT ;  /* 0x000000ff10ff7812 */ /* 0x040fe2000784c0ff */
[----:B------:R-:W-:Y:S01]  /*58c0*/  FFMA.FTZ R47, R11, R47, R140 ;  /* 0x0000002f0b2f7223 */ /* 0x000fe2000001008c */
[----:B------:R-:W-:Y:S01]  /*58d0*/  LOP3.LUT P3, RZ, R16, 0xff00, RZ, 0xc0, !PT ;  /* 0x0000ff0010ff7812 */ /* 0x000fe2000786c0ff */
[----:B------:R-:W-:Y:S01]  /*58e0*/  FMUL.FTZ R32, R199, UR5 ;  /* 0x00000005c7207c20 */ /* 0x000fe20008410000 */
[----:B------:R-:W-:Y:S01]  /*58f0*/  SEL R30, R30, RZ, P4 ;  /* 0x000000ff1e1e7207 */ /* 0x000fe20002000000 */
[----:B------:R-:W-:Y:S01]  /*5900*/  FMUL.FTZ R33, R33, UR5 ;  /* 0x0000000521217c20 */ /* 0x000fe20008410000 */
[C---:B------:R-:W-:Y:S01]  /*5910*/  LOP3.LUT P4, RZ, R18.reuse, 0xff, RZ, 0xc0, !PT ;  /* 0x000000ff12ff7812 */ /* 0x040fe2000788c0ff */
[-C--:B------:R-:W-:Y:S01]  /*5920*/  FMUL.FTZ R165, R165, R4.reuse ;  /* 0x00000004a5a57220 */ /* 0x080fe20000410000 */
[----:B------:R-:W-:Y:S01]  /*5930*/  LOP3.LUT P5, RZ, R18, 0xff00, RZ, 0xc0, !PT ;  /* 0x0000ff0012ff7812 */ /* 0x000fe200078ac0ff */
[-C--:B------:R-:W-:Y:S01]  /*5940*/  FMUL.FTZ R39, R39, R4.reuse ;  /* 0x0000000427277220 */ /* 0x080fe20000410000 */
[-C--:B------:R-:W-:Y:S01]  /*5950*/  FMUL.FTZ R163, R163, R4.reuse ;  /* 0x00000004a3a37220 */ /* 0x080fe20000410000 */
[----:B------:R-:W-:Y:S01]  /*5960*/  FMUL.FTZ R41, R41, R4 ;  /* 0x0000000429297220 */ /* 0x000fe20000410000 */
[----:B------:R-:W-:Y:S01]  /*5970*/  SEL R34, R34, RZ, P6 ;  /* 0x000000ff22227207 */ /* 0x000fe20003000000 */
[----:B------:R-:W-:Y:S01]  /*5980*/  FFMA.FTZ R43, R11, R180, R138 ;  /* 0x000000b40b2b7223 */ /* 0x000fe2000001008a */
[----:B------:R-:W-:Y:S01]  /*5990*/  SEL R35, R35, RZ, P1 ;  /* 0x000000ff23237207 */ /* 0x000fe20000800000 */
[----:B------:R-:W-:Y:S01]  /*59a0*/  FADD.FTZ R49, -R184, R152 ;  /* 0x00000098b8317221 */ /* 0x000fe20000010100 */
[----:B------:R-:W-:Y:S01]  /*59b0*/  SEL R36, R36, RZ, P2 ;  /* 0x000000ff24247207 */ /* 0x000fe20001000000 */
[----:B------:R-:W-:Y:S01]  /*59c0*/  FFMA.FTZ R45, R11, R0, R139 ;  /* 0x000000000b2d7223 */ /* 0x000fe2000001008b */
[----:B------:R-:W-:Y:S01]  /*59d0*/  SEL R37, R37, RZ, P3 ;  /* 0x000000ff25257207 */ /* 0x000fe20001800000 */
[-C--:B------:R-:W-:Y:S01]  /*59e0*/  FMUL.FTZ R47, R47, R4.reuse ;  /* 0x000000042f2f7220 */ /* 0x080fe20000410000 */
[C---:B------:R-:W-:Y:S01]  /*59f0*/  LOP3.LUT P6, RZ, R14.reuse, 0xff, RZ, 0xc0, !PT ;  /* 0x000000ff0eff7812 */ /* 0x040fe200078cc0ff */
[----:B------:R-:W-:Y:S01]  /*5a00*/  FADD.FTZ R0, -R185, R153 ;  /* 0x00000099b9007221 */ /* 0x000fe20000010100 */
[----:B------:R-:W-:Y:S01]  /*5a10*/  LOP3.LUT P1, RZ, R14, 0xff00, RZ, 0xc0, !PT ;  /* 0x0000ff000eff7812 */ /* 0x000fe2000782c0ff */
[----:B------:R-:W-:Y:S01]  /*5a20*/  FADD.FTZ R51, -R186, R154 ;  /* 0x0000009aba337221 */ /* 0x000fe20000010100 */
[C---:B------:R-:W-:Y:S01]  /*5a30*/  LOP3.LUT P2, RZ, R14.reuse, 0xff0000, RZ, 0xc0, !PT ;  /* 0x00ff00000eff7812 */ /* 0x040fe2000784c0ff */
[----:B------:R-:W-:Y:S01]  /*5a40*/  FMUL.FTZ R38, R165, UR5 ;  /* 0x00000005a5267c20 */ /* 0x000fe20008410000 */
[----:B------:R-:W-:Y:S01]  /*5a50*/  ISETP.GE.U32.AND P3, PT, R14, 0x1000000, PT ;  /* 0x010000000e00780c */ /* 0x000fe20003f66070 */
[----:B------:R-:W-:Y:S01]  /*5a60*/  FADD.FTZ R14, -R187, R155 ;  /* 0x0000009bbb0e7221 */ /* 0x000fe20000010100 */
[----:B------:R-:W-:Y:S01]  /*5a70*/  SEL R32, R32, RZ, P4 ;  /* 0x000000ff20207207 */ /* 0x000fe20002000000 */
[----:B------:R-:W-:Y:S01]  /*5a80*/  FMUL.FTZ R39, R39, UR5 ;  /* 0x0000000527277c20 */ /* 0x000fe20008410000 */
[----:B------:R-:W-:Y:S01]  /*5a90*/  SEL R33, R33, RZ, P5 ;  /* 0x000000ff21217207 */ /* 0x000fe20002800000 */
[----:B------:R-:W-:Y:S01]  /*5aa0*/  FMUL.FTZ R40, R163, UR5 ;  /* 0x00000005a3287c20 */ /* 0x000fe20008410000 */
[----:B------:R-:W-:Y:S01]  /*5ab0*/  FMUL.FTZ R41, R41, UR5 ;  /* 0x0000000529297c20 */ /* 0x000fe20008410000 */
[C---:B------:R-:W-:Y:S01]  /*5ac0*/  LOP3.LUT P4, RZ, R16.reuse, 0xff0000, RZ, 0xc0, !PT ;  /* 0x00ff000010ff7812 */ /* 0x040fe2000788c0ff */
[-C--:B------:R-:W-:Y:S01]  /*5ad0*/  FMUL.FTZ R43, R43, R4.reuse ;  /* 0x000000042b2b7220 */ /* 0x080fe20000410000 */
[----:B------:R-:W-:Y:S01]  /*5ae0*/  ISETP.GE.U32.AND P5, PT, R16, 0x1000000, PT ;  /* 0x010000001000780c */ /* 0x000fe20003fa6070 */
[----:B------:R-:W-:Y:S01]  /*5af0*/  FMUL.FTZ R45, R45, R4 ;  /* 0x000000042d2d7220 */ /* 0x000fe20000410000 */
[----:B------:R-:W-:Y:S01]  /*5b00*/  FMUL.FTZ R44, R47, UR5 ;  /* 0x000000052f2c7c20 */ /* 0x000fe20008410000 */
[C---:B------:R-:W-:Y:S01]  /*5b10*/  FFMA.FTZ R49, R11.reuse, R49, R142 ;  /* 0x000000310b317223 */ /* 0x040fe2000001008e */
[C---:B------:R-:W-:Y:S01]  /*5b20*/  FFMA.FTZ R47, R11.reuse, R0, R143 ;  /* 0x000000000b2f7223 */ /* 0x040fe2000001008f */
[C---:B------:R-:W-:Y:S01]  /*5b30*/  FFMA.FTZ R51, R11.reuse, R51, R144 ;  /* 0x000000330b337223 */ /* 0x040fe20000010090 */
[----:B------:R-:W-:Y:S01]  /*5b40*/  FFMA.FTZ R53, R11, R14, R145 ;  /* 0x0000000e0b357223 */ /* 0x000fe20000010091 */
[----:B------:R-:W-:Y:S01]  /*5b50*/  SEL R38, R38, RZ, P4 ;  /* 0x000000ff26267207 */ /* 0x000fe20002000000 */
[----:B------:R-:W-:Y:S01]  /*5b60*/  FMUL.FTZ R42, R43, UR5 ;  /* 0x000000052b2a7c20 */ /* 0x000fe20008410000 */
[----:B------:R-:W-:Y:S01]  /*5b70*/  SEL R39, R39, RZ, P5 ;  /* 0x000000ff27277207 */ /* 0x000fe20002800000 */
[----:B------:R-:W-:Y:S01]  /*5b80*/  FMUL.FTZ R43, R45, UR5 ;  /* 0x000000052d2b7c20 */ /* 0x000fe20008410000 */
[----:B------:R-:W-:Y:S01]  /*5b90*/  SEL R40, R40, RZ, P6 ;  /* 0x000000ff28287207 */ /* 0x000fe20003000000 */
[-C--:B------:R-:W-:Y:S01]  /*5ba0*/  FMUL.FTZ R49, R49, R4.reuse ;  /* 0x0000000431317220 */ /* 0x080fe20000410000 */
[----:B------:R-:W-:Y:S01]  /*5bb0*/  SEL R41, R41, RZ, P1 ;  /* 0x000000ff29297207 */ /* 0x000fe20000800000 */
[-C--:B------:R-:W-:Y:S01]  /*5bc0*/  FMUL.FTZ R47, R47, R4.reuse ;  /* 0x000000042f2f7220 */ /* 0x080fe20000410000 */
[C---:B------:R-:W-:Y:S01]  /*5bd0*/  LOP3.LUT P4, RZ, R12.reuse, 0xff, RZ, 0xc0, !PT ;  /* 0x000000ff0cff7812 */ /* 0x040fe2000788c0ff */
[-C--:B------:R-:W-:Y:S01]  /*5be0*/  FMUL.FTZ R51, R51, R4.reuse ;  /* 0x0000000433337220 */ /* 0x080fe20000410000 */
[C---:B------:R-:W-:Y:S01]  /*5bf0*/  LOP3.LUT P5, RZ, R12.reuse, 0xff00, RZ, 0xc0, !PT ;  /* 0x0000ff000cff7812 */ /* 0x040fe200078ac0ff */
[----:B------:R-:W-:Y:S01]  /*5c00*/  FMUL.FTZ R53, R53, R4 ;  /* 0x0000000435357220 */ /* 0x000fe20000410000 */
[C---:B------:R-:W-:Y:S01]  /*5c10*/  LOP3.LUT P6, RZ, R12.reuse, 0xff0000, RZ, 0xc0, !PT ;  /* 0x00ff00000cff7812 */ /* 0x040fe200078cc0ff */
[----:B------:R-:W-:Y:S01]  /*5c20*/  FMUL.FTZ R46, R49, UR5 ;  /* 0x00000005312e7c20 */ /* 0x000fe20008410000 */
[----:B------:R-:W-:Y:S01]  /*5c30*/  ISETP.GE.U32.AND P1, PT, R12, 0x1000000, PT ;  /* 0x010000000c00780c */ /* 0x000fe20003f26070 */
[----:B------:R-:W-:Y:S01]  /*5c40*/  FADD.FTZ R12, -R183, R151 ;  /* 0x00000097b70c7221 */ /* 0x000fe20000010100 */
[----:B------:R-:W-:Y:S01]  /*5c50*/  SEL R42, R42, RZ, P2 ;  /* 0x000000ff2a2a7207 */ /* 0x000fe20001000000 */
[----:B------:R-:W-:Y:S01]  /*5c60*/  FMUL.FTZ R47, R47, UR5 ;  /* 0x000000052f2f7c20 */ /* 0x000fe20008410000 */
[----:B------:R-:W-:Y:S01]  /*5c70*/  SEL R43, R43, RZ, P3 ;  /* 0x000000ff2b2b7207 */ /* 0x000fe20001800000 */
[----:B------:R-:W-:Y:S01]  /*5c80*/  FFMA.FTZ R45, R11, R12, R141 ;  /* 0x0000000c0b2d7223 */ /* 0x000fe2000001008d */
[----:B------:R-:W-:Y:S01]  /*5c90*/  FMUL.FTZ R48, R51, UR5 ;  /* 0x0000000533307c20 */ /* 0x000fe20008410000 */
[----:B------:R-:W-:Y:S01]  /*5ca0*/  FMUL.FTZ R49, R53, UR5 ;  /* 0x0000000535317c20 */ /* 0x000fe20008410000 */
[C---:B------:R-:W-:Y:S01]  /*5cb0*/  LOP3.LUT P2, RZ, R6.reuse, 0xff, RZ, 0xc0, !PT ;  /* 0x000000ff06ff7812 */ /* 0x040fe2000784c0ff */
[----:B------:R-:W-:Y:S01]  /*5cc0*/  FADD.FTZ R189, -R189, R156 ;  /* 0x0000009cbdbd7221 */ /* 0x000fe20000010100 */
[----:B------:R-:W-:Y:S01]  /*5cd0*/  LOP3.LUT P3, RZ, R6, 0xff00, RZ, 0xc0, !PT ;  /* 0x0000ff0006ff7812 */ /* 0x000fe2000786c0ff */
[----:B------:R-:W-:Y:S01]  /*5ce0*/  FADD.FTZ R190, -R190, R157 ;  /* 0x0000009dbebe7221 */ /* 0x000fe20000010100 */
[----:B------:R-:W-:Y:S01]  /*5cf0*/  FADD.FTZ R191, -R191, R158 ;  /* 0x0000009ebfbf7221 */ /* 0x000fe20000010100 */
[----:B------:R-:W-:Y:S01]  /*5d00*/  FADD.FTZ R192, -R192, R159 ;  /* 0x0000009fc0c07221 */ /* 0x000fe20000010100 */
[----:B------:R-:W-:Y:S01]  /*5d10*/  FADD.FTZ R193, -R193, R160 ;  /* 0x000000a0c1c17221 */ /* 0x000fe20000010100 */
[----:B------:R-:W-:Y:S01]  /*5d20*/  FMUL.FTZ R45, R45, R4 ;  /* 0x000000042d2d7220 */ /* 0x000fe20000410000 */
[----:B------:R-:W-:Y:S01]  /*5d30*/  FADD.FTZ R194, -R194, R161 ;  /* 0x000000a1c2c27221 */ /* 0x000fe20000010100 */
[----:B------:R-:W-:Y:S01]  /*5d40*/  SEL R46, R46, RZ, P6 ;  /* 0x000000ff2e2e7207 */ /* 0x000fe20003000000 */
[----:B------:R-:W-:Y:S01]  /*5d50*/  FFMA.FTZ R189, R11, R189, R146 ;  /* 0x000000bd0bbd7223 */ /* 0x000fe20000010092 */
[----:B------:R-:W-:Y:S01]  /*5d60*/  SEL R47, R47, RZ, P1 ;  /* 0x000000ff2f2f7207 */ /* 0x000fe20000800000 */
[C---:B------:R-:W-:Y:S01]  /*5d70*/  FFMA.FTZ R191, R11.reuse, R191, R104 ;  /* 0x000000bf0bbf7223 */ /* 0x040fe20000010068 */
[----:B------:R-:W-:Y:S01]  /*5d80*/  SEL R48, R48, RZ, P2 ;  /* 0x000000ff30307207 */ /* 0x000fe20001000000 */
[----:B------:R-:W-:Y:S01]  /*5d90*/  FFMA.FTZ R51, R11, R192, R105 ;  /* 0x000000c00b337223 */ /* 0x000fe20000010069 */
[----:B------:R-:W-:Y:S01]  /*5da0*/  SEL R49, R49, RZ, P3 ;  /* 0x000000ff31317207 */ /* 0x000fe20001800000 */
[----:B------:R-:W-:Y:S01]  /*5db0*/  FFMA.FTZ R193, R11, R193, R106 ;  /* 0x000000c10bc17223 */ /* 0x000fe2000001006a */
[----:B------:R-:W-:Y:S01]  /*5dc0*/  LOP3.LUT P6, RZ, R9, 0xff, RZ, 0xc0, !PT ;  /* 0x000000ff09ff7812 */ /* 0x000fe200078cc0ff */
[----:B------:R-:W-:Y:S01]  /*5dd0*/  FMUL.FTZ R45, R45, UR5 ;  /* 0x000000052d2d7c20 */ /* 0x000fe20008410000 */
[----:B------:R-:W-:Y:S01]  /*5de0*/  LOP3.LUT P1, RZ, R9, 0xff00, RZ, 0xc0, !PT ;  /* 0x0000ff0009ff7812 */ /* 0x000fe2000782c0ff */
[-C--:B------:R-:W-:Y:S01]  /*5df0*/  FMUL.FTZ R189, R189, R4.reuse ;  /* 0x00000004bdbd7220 */ /* 0x080fe20000410000 */
[----:B------:R-:W-:Y:S01]  /*5e00*/  LOP3.LUT P2, RZ, R9, 0xff0000, RZ, 0xc0, !PT ;  /* 0x00ff000009ff7812 */ /* 0x000fe2000784c0ff */
[----:B------:R-:W-:Y:S01]  /*5e10*/  FMUL.FTZ R191, R191, R4 ;  /* 0x00000004bfbf7220 */ /* 0x000fe20000410000 */
[----:B------:R-:W-:Y:S01]  /*5e20*/  ISETP.GE.U32.AND P3, PT, R9, 0x1000000, PT ;  /* 0x010000000900780c */ /* 0x000fe20003f66070 */
[C---:B------:R-:W-:Y:S01]  /*5e30*/  FFMA.FTZ R9, R11.reuse, R190, R147 ;  /* 0x000000be0b097223 */ /* 0x040fe20000010093 */
[----:B------:R-:W-:Y:S01]  /*5e40*/  FFMA.FTZ R11, R11, R194, R107 ;  /* 0x000000c20b0b7223 */ /* 0x000fe2000001006b */
[-C--:B---3--:R-:W-:Y:S01]  /*5e50*/  FMUL.FTZ R56, R51, R4.reuse ;  /* 0x0000000433387220 */ /* 0x088fe20000410000 */
[-C--:B------:R-:W-:Y:S01]  /*5e60*/  FMUL.FTZ R193, R193, R4.reuse ;  /* 0x00000004c1c17220 */ /* 0x080fe20000410000 */
[-C--:B------:R-:W-:Y:S01]  /*5e70*/  FMUL.FTZ R0, R9, R4.reuse ;  /* 0x0000000409007220 */ /* 0x080fe20000410000 */
[----:B------:R-:W-:Y:S01]  /*5e80*/  FMUL.FTZ R57, R11, R4 ;  /* 0x000000040b397220 */ /* 0x000fe20000410000 */
[----:B------:R-:W-:Y:S01]  /*5e90*/  SEL R44, R44, RZ, P4 ;  /* 0x000000ff2c2c7207 */ /* 0x000fe20002000000 */
[----:B------:R-:W-:Y:S01]  /*5ea0*/  IMAD.WIDE.U32 R50, R3, 0x10, R54 ;  /* 0x0000001003327825 */ /* 0x000fe200078e0036 */
[----:B------:R-:W-:-:S03]  /*5eb0*/  SEL R45, R45, RZ, P5 ;  /* 0x000000ff2d2d7207 */ /* 0x000fc60002800000 */
[----:B------:R-:W-:Y:S01]  /*5ec0*/  FMUL.FTZ R189, R189, UR5 ;  /* 0x00000005bdbd7c20 */ /* 0x000fe20008410000 */
[----:B------:R-:W-:Y:S01]  /*5ed0*/  LOP3.LUT P4, RZ, R6, 0xff0000, RZ, 0xc0, !PT ;  /* 0x00ff000006ff7812 */ /* 0x000fe2000788c0ff */
[----:B------:R-:W-:Y:S01]  /*5ee0*/  IMAD.WIDE.U32 R52, R8, 0x10, R54 ;  /* 0x0000001008347825 */ /* 0x000fe200078e0036 */
[----:B------:R-:W-:-:S03]  /*5ef0*/  ISETP.GE.U32.AND P5, PT, R6, 0x1000000, PT ;  /* 0x010000000600780c */ /* 0x000fc60003fa6070 */
[----:B------:R-:W-:Y:S01]  /*5f00*/  FMUL.FTZ R0, R0, UR5 ;  /* 0x0000000500007c20 */ /* 0x000fe20008410000 */
[----:B------:R-:W-:Y:S01]  /*5f10*/  FMUL.FTZ R4, R191, UR5 ;  /* 0x00000005bf047c20 */ /* 0x000fe20008410000 */
[----:B------:R-:W-:-:S04]  /*5f20*/  IMAD.WIDE.U32 R8, R17, 0x10, R54 ;  /* 0x0000001011087825 */ /* 0x000fc800078e0036 */
[----:B------:R-:W-:Y:S01]  /*5f30*/  FMUL.FTZ R193, R193, UR5 ;  /* 0x00000005c1c17c20 */ /* 0x000fe20008410000 */
[----:B------:R-:W-:Y:S01]  /*5f40*/  FMUL.FTZ R57, R57, UR5 ;  /* 0x0000000539397c20 */ /* 0x000fe20008410000 */
[----:B------:R0:W-:Y:S01]  /*5f50*/  STG.E.128 desc[UR6][R50.64], R24 ;  /* 0x0000001832007986 */ /* 0x0001e2000c101d06 */
[--C-:B------:R-:W-:Y:S01]  /*5f60*/  IMAD.WIDE.U32 R6, R7, 0x10, R54.reuse ;  /* 0x0000001007067825 */ /* 0x100fe200078e0036 */
[----:B------:R-:W-:Y:S02]  /*5f70*/  SEL R4, R4, RZ, P6 ;  /* 0x000000ff04047207 */ /* 0x000fe40003000000 */
[----:B------:R-:W-:Y:S01]  /*5f80*/  STG.E.128 desc[UR6][R52.64], R28 ;  /* 0x0000001c34007986 */ /* 0x000fe2000c101d06 */
[----:B------:R-:W-:-:S04]  /*5f90*/  IMAD.WIDE.U32 R16, R5, 0x10, R54 ;  /* 0x0000001005107825 */ /* 0x000fc800078e0036 */
[----:B------:R-:W-:Y:S01]  /*5fa0*/  FMUL.FTZ R5, R56, UR5 ;  /* 0x0000000538057c20 */ /* 0x000fe20008410000 */
[----:B------:R1:W-:Y:S01]  /*5fb0*/  STG.E.128 desc[UR6][R6.64], R20 ;  /* 0x0000001406007986 */ /* 0x0003e2000c101d06 */
[----:B------:R-:W-:-:S03]  /*5fc0*/  IMAD.WIDE.U32 R18, R19, 0x10, R54 ;  /* 0x0000001013127825 */ /* 0x000fc600078e0036 */
[----:B------:R-:W-:Y:S01]  /*5fd0*/  SEL R5, R5, RZ, P1 ;  /* 0x000000ff05057207 */ /* 0x000fe20000800000 */
[--C-:B------:R-:W-:Y:S01]  /*5fe0*/  IMAD.WIDE.U32 R14, R15, 0x10, R54.reuse ;  /* 0x000000100f0e7825 */ /* 0x100fe200078e0036 */
[----:B------:R2:W-:Y:S03]  /*5ff0*/  STG.E.128 desc[UR6][R18.64], R32 ;  /* 0x0000002012007986 */ /* 0x0005e6000c101d06 */
[--C-:B------:R-:W-:Y:S01]  /*6000*/  IMAD.WIDE.U32 R12, R13, 0x10, R54.reuse ;  /* 0x000000100d0c7825 */ /* 0x100fe200078e0036 */
[----:B0-----:R-:W-:Y:S01]  /*6010*/  SEL R50, R189, RZ, P4 ;  /* 0x000000ffbd327207 */ /* 0x001fe20002000000 */
[----:B------:R2:W-:Y:S01]  /*6020*/  STG.E.128 desc[UR6][R8.64], R36 ;  /* 0x0000002408007986 */ /* 0x0005e2000c101d06 */
[----:B------:R-:W-:Y:S01]  /*6030*/  SEL R51, R0, RZ, P5 ;  /* 0x000000ff00337207 */ /* 0x000fe20002800000 */
[----:B------:R-:W-:Y:S02]  /*6040*/  IMAD.WIDE.U32 R10, R10, 0x10, R54 ;  /* 0x000000100a0a7825 */ /* 0x000fe400078e0036 */
[----:B------:R2:W-:Y:S01]  /*6050*/  STG.E.128 desc[UR6][R14.64], R40 ;  /* 0x000000280e007986 */ /* 0x0005e2000c101d06 */
[----:B-1----:R-:W-:-:S03]  /*6060*/  SEL R6, R193, RZ, P2 ;  /* 0x000000ffc1067207 */ /* 0x002fc60001000000 */
[----:B------:R2:W-:Y:S01]  /*6070*/  STG.E.128 desc[UR6][R12.64], R44 ;  /* 0x0000002c0c007986 */ /* 0x0005e2000c101d06 */
[----:B------:R-:W-:-:S03]  /*6080*/  SEL R7, R57, RZ, P3 ;  /* 0x000000ff39077207 */ /* 0x000fc60001800000 */
[----:B------:R2:W-:Y:S04]  /*6090*/  STG.E.128 desc[UR6][R16.64], R48 ;  /* 0x0000003010007986 */ /* 0x0005e8000c101d06 */
[----:B------:R2:W-:Y:S01]  /*60a0*/  STG.E.128 desc[UR6][R10.64], R4 ;  /* 0x000000040a007986 */ /* 0x0005e2000c101d06 */
[----:B------:R-:W-:Y:S05]  /*60b0*/  BRA `(.L_x_23944) ;  /* 0x0000003800f07947 */ /* 0x000fea0003800000 */
.L_x_23943:
        /* <DEDUP_REMOVED lines=8> */
[----:B------:R-:W1:Y:S01]  /*6140*/  LDC.64 R222, c[0x0][0x468] ;  /* 0x00011a00ffde7b82 */ /* 0x000e620000000a00 */
[----:B------:R-:W-:Y:S01]  /*6150*/  FADD.FTZ R0, -R0, R227 ;  /* 0x000000e300007221 */ /* 0x000fe20000010100 */
[C---:B------:R-:W-:Y:S01]  /*6160*/  FFMA.FTZ R25, R11.reuse, R25, R113 ;  /* 0x000000190b197223 */ /* 0x040fe20000010071 */
[C---:B------:R-:W-:Y:S01]  /*6170*/  FFMA.FTZ R26, R11.reuse, R26, R114 ;  /* 0x0000001a0b1a7223 */ /* 0x040fe20000010072 */
[C---:B------:R-:W-:Y:S01]  /*6180*/  FFMA.FTZ R27, R11.reuse, R27, R115 ;  /* 0x0000001b0b1b7223 */ /* 0x040fe20000010073 */
[----:B------:R-:W-:Y:S01]  /*6190*/  FFMA.FTZ R24, R11, R0, R112 ;  /* 0x000000000b187223 */ /* 0x000fe20000010070 */
[----:B------:R-:W-:Y:S01]  /*61a0*/  LOP3.LUT P1, RZ, R188, 0xff, RZ, 0xc0, !PT ;  /* 0x000000ffbcff7812 */ /* 0x000fe2000782c0ff */
[--C-:B------:R-:W-:Y:S01]  /*61b0*/  FFMA.FTZ R217, R30, R217, R31.reuse ;  /* 0x000000d91ed97223 */ /* 0x100fe2000001001f */
[----:B------:R-:W-:Y:S01]  /*61c0*/  LOP3.LUT P2, RZ, R188, 0xff00, RZ, 0xc0, !PT ;  /* 0x0000ff00bcff7812 */ /* 0x000fe2000784c0ff */
[--C-:B------:R-:W-:Y:S01]  /*61d0*/  FFMA.FTZ R218, R30, R218, R31.reuse ;  /* 0x000000da1eda7223 */ /* 0x100fe2000001001f */
[----:B------:R-:W-:Y:S01]  /*61e0*/  LOP3.LUT P3, RZ, R188, 0xff0000, RZ, 0xc0, !PT ;  /* 0x00ff0000bcff7812 */ /* 0x000fe2000786c0ff */
[--C-:B------:R-:W-:Y:S01]  /*61f0*/  FFMA.FTZ R219, R30, R219, R31.reuse ;  /* 0x000000db1edb7223 */ /* 0x100fe2000001001f */
[----:B------:R-:W-:Y:S01]  /*6200*/  ISETP.GE.U32.AND P4, PT, R188, 0x1000000, PT ;  /* 0x01000000bc00780c */ /* 0x000fe20003f86070 */
        /* <DEDUP_REMOVED lines=35> */
[----:B------:R-:W-:-:S03]  /*6440*/  SEL R24, R24, RZ, P1 ;  /* 0x000000ff18187207 */ /* 0x000fc60000800000 */
[C-C-:B------:R-:W-:Y:S01]  /*6450*/  FFMA.FTZ R185, R30.reuse, R185, R31.reuse ;  /* 0x000000b91eb97223 */ /* 0x140fe2000001001f */
[----:B------:R-:W-:Y:S01]  /*6460*/  SEL R25, R25, RZ, P2 ;  /* 0x000000ff19197207 */ /* 0x000fe20001000000 */
[--C-:B------:R-:W-:Y:S01]  /*6470*/  FFMA.FTZ R186, R30, R186, R31.reuse ;  /* 0x000000ba1eba7223 */ /* 0x100fe2000001001f */
[----:B------:R-:W-:Y:S01]  /*6480*/  SEL R26, R26, RZ, P3 ;  /* 0x000000ff1a1a7207 */ /* 0x000fe20001800000 */
[C-C-:B------:R-:W-:Y:S01]  /*6490*/  FFMA.FTZ R187, R30.reuse, R187, R31.reuse ;  /* 0x000000bb1ebb7223 */ /* 0x140fe2000001001f */
[----:B------:R-:W-:Y:S01]  /*64a0*/  SEL R27, R27, RZ, P4 ;  /* 0x000000ff1b1b7207 */ /* 0x000fe20002000000 */
[C-C-:B------:R-:W-:Y:S01]  /*64b0*/  FFMA.FTZ R189, R30.reuse, R189, R31.reuse ;  /* 0x000000bd1ebd7223 */ /* 0x140fe2000001001f */
[C-C-:B------:R-:W-:Y:S01]  /*64c0*/  FFMA.FTZ R190, R30.reuse, R190, R31.reuse ;  /* 0x000000be1ebe7223 */ /* 0x140fe2000001001f */
[C-C-:B------:R-:W-:Y:S01]  /*64d0*/  FFMA.FTZ R191, R30.reuse, R191, R31.reuse ;  /* 0x000000bf1ebf7223 */ /* 0x140fe2000001001f */
[C-C-:B------:R-:W-:Y:S01]  /*64e0*/  FFMA.FTZ R192, R30.reuse, R192, R31.reuse ;  /* 0x000000c01ec07223 */ /* 0x140fe2000001001f */
[----:B------:R0:W-:Y:S01]  /*64f0*/  STG.E.128 desc[UR6][R28.64], R24 ;  /* 0x000000181c007986 */ /* 0x0001e2000c101d06 */
        /* <DEDUP_REMOVED lines=16> */
[----:B------:R-:W-:Y:S01]  /*6600*/  FMUL.FTZ R32, R32, UR5 ;  /* 0x0000000520207c20 */ /* 0x000fe20008410000 */
[----:B0-----:R-:W-:Y:S01]  /*6610*/  FADD.FTZ R28, -R217, R215 ;  /* 0x000000d7d91c7221 */ /* 0x001fe20000010100 */
[----:B------:R-:W-:Y:S01]  /*6620*/  FADD.FTZ R29, -R218, R216 ;  /* 0x000000d8da1d7221 */ /* 0x000fe20000010100 */
[-C--:B------:R-:W-:Y:S01]  /*6630*/  FMUL.FTZ R26, R30, R4.reuse ;  /* 0x000000041e1a7220 */ /* 0x080fe20000410000 */
[----:B------:R-:W-:Y:S01]  /*6640*/  FMUL.FTZ R27, R31, R4 ;  /* 0x000000041f1b7220 */ /* 0x000fe20000410000 */
[C---:B------:R-:W-:Y:S01]  /*6650*/  FFMA.FTZ R28, R11.reuse, R28, R116 ;  /* 0x0000001c0b1c7223 */ /* 0x040fe20000010074 */
[----:B------:R-:W-:Y:S01]  /*6660*/  FFMA.FTZ R29, R11, R29, R117 ;  /* 0x0000001d0b1d7223 */ /* 0x000fe20000010075 */
[----:B------:R-:W-:Y:S01]  /*6670*/  FMUL.FTZ R26, R26, UR5 ;  /* 0x000000051a1a7c20 */ /* 0x000fe20008410000 */
[----:B------:R-:W-:Y:S01]  /*6680*/  FMUL.FTZ R27, R27, UR5 ;  /* 0x000000051b1b7c20 */ /* 0x000fe20008410000 */
[-C--:B------:R-:W-:Y:S01]  /*6690*/  FMUL.FTZ R24, R28, R4.reuse ;  /* 0x000000041c187220 */ /* 0x080fe20000410000 */
[----:B------:R-:W-:Y:S01]  /*66a0*/  FMUL.FTZ R25, R29, R4 ;  /* 0x000000041d197220 */ /* 0x000fe20000410000 */
[----:B------:R-:W-:Y:S01]  /*66b0*/  FMUL.FTZ R33, R33, UR5 ;  /* 0x0000000521217c20 */ /* 0x000fe20008410000 */
[----:B------:R-:W-:Y:S01]  /*66c0*/  LOP3.LUT P4, RZ, R22, 0xff, RZ, 0xc0, !PT ;  /* 0x000000ff16ff7812 */ /* 0x000fe2000788c0ff */
[----:B------:R-:W-:Y:S01]  /*66d0*/  FMUL.FTZ R24, R24, UR5 ;  /* 0x0000000518187c20 */ /* 0x000fe20008410000 */
[----:B------:R-:W-:Y:S01]  /*66e0*/  FMUL.FTZ R25, R25, UR5 ;  /* 0x0000000519197c20 */ /* 0x000fe20008410000 */
[C---:B------:R-:W-:Y:S01]  /*66f0*/  LOP3.LUT P5, RZ, R22.reuse, 0xff00, RZ, 0xc0, !PT ;  /* 0x0000ff0016ff7812 */ /* 0x040fe200078ac0ff */
[C---:B------:R-:W-:Y:S01]  /*6700*/  FFMA.FTZ R38, R11.reuse, R38, R122 ;  /* 0x000000260b267223 */ /* 0x040fe2000001007a */
[C---:B------:R-:W-:Y:S01]  /*6710*/  LOP3.LUT P6, RZ, R22.reuse, 0xff0000, RZ, 0xc0, !PT ;  /* 0x00ff000016ff7812 */ /* 0x040fe200078cc0ff */
[C---:B------:R-:W-:Y:S01]  /*6720*/  FFMA.FTZ R39, R11.reuse, R39, R123 ;  /* 0x000000270b277223 */ /* 0x040fe2000001007b */
[----:B------:R-:W-:Y:S01]  /*6730*/  ISETP.GE.U32.AND P1, PT, R22, 0x1000000, PT ;  /* 0x010000001600780c */ /* 0x000fe20003f26070 */
[----:B------:R-:W-:Y:S01]  /*6740*/  FFMA.FTZ R40, R11, R40, R124 ;  /* 0x000000280b287223 */ /* 0x000fe2000001007c */
[----:B------:R-:W-:Y:S01]  /*6750*/  LOP3.LUT P2, RZ, R21, 0xff, RZ, 0xc0, !PT ;  /* 0x000000ff15ff7812 */ /* 0x000fe2000784c0ff */
[----:B------:R-:W-:Y:S01]  /*6760*/  FFMA.FTZ R41, R11, R41, R125 ;  /* 0x000000290b297223 */ /* 0x000fe2000001007d */
[----:B------:R-:W-:Y:S01]  /*6770*/  LOP3.LUT P3, RZ, R21, 0xff00, RZ, 0xc0, !PT ;  /* 0x0000ff0015ff7812 */ /* 0x000fe2000786c0ff */
[----:B------:R-:W-:Y:S01]  /*6780*/  FADD.FTZ R48, -R199, R171 ;  /* 0x000000abc7307221 */ /* 0x000fe20000010100 */
[----:B------:R-:W-:Y:S01]  /*6790*/  FADD.FTZ R49, -R200, R170 ;  /* 0x000000aac8317221 */ /* 0x000fe20000010100 */
[----:B------:R-:W-:Y:S01]  /*67a0*/  FADD.FTZ R50, -R201, R169 ;  /* 0x000000a9c9327221 */ /* 0x000fe20000010100 */
[----:B------:R-:W-:Y:S01]  /*67b0*/  FADD.FTZ R51, -R202, R168 ;  /* 0x000000a8ca337221 */ /* 0x000fe20000010100 */
[----:B------:R-:W-:Y:S01]  /*67c0*/  SEL R24, R24, RZ, P4 ;  /* 0x000000ff18187207 */ /* 0x000fe20002000000 */
[-C--:B------:R-:W-:Y:S01]  /*67d0*/  FMUL.FTZ R34, R38, R4.reuse ;  /* 0x0000000426227220 */ /* 0x080fe20000410000 */
[----:B------:R-:W-:Y:S01]  /*67e0*/  SEL R25, R25, RZ, P5 ;  /* 0x000000ff19197207 */ /* 0x000fe20002800000 */
[----:B------:R-:W-:Y:S01]  /*67f0*/  FMUL.FTZ R35, R39, R4 ;  /* 0x0000000427237220 */ /* 0x000fe20000410000 */
        /* <DEDUP_REMOVED lines=8> */
[C---:B------:R-:W-:Y:S01]  /*6880*/  LOP3.LUT P4, RZ, R21.reuse, 0xff0000, RZ, 0xc0, !PT ;  /* 0x00ff000015ff7812 */ /* 0x040fe2000788c0ff */
[----:B------:R-:W-:Y:S01]  /*6890*/  FADD.FTZ R54, -R198, R165 ;  /* 0x000000a5c6367221 */ /* 0x000fe20000010100 */
[----:B------:R-:W-:Y:S01]  /*68a0*/  ISETP.GE.U32.AND P5, PT, R21, 0x1000000, PT ;  /* 0x010000001500780c */ /* 0x000fe20003fa6070 */
[-C--:B------:R-:W-:Y:S01]  /*68b0*/  FMUL.FTZ R21, R41, R4.reuse ;  /* 0x0000000429157220 */ /* 0x080fe20000410000 */
[----:B------:R-:W-:Y:S01]  /*68c0*/  LOP3.LUT P6, RZ, R20, 0xff, RZ, 0xc0, !PT ;  /* 0x000000ff14ff7812 */ /* 0x000fe200078cc0ff */
[----:B------:R-:W-:Y:S01]  /*68d0*/  FADD.FTZ R196, -R196, R164 ;  /* 0x000000a4c4c47221 */ /* 0x000fe20000010100 */
[----:B------:R-:W-:Y:S01]  /*68e0*/  LOP3.LUT P1, RZ, R20, 0xff00, RZ, 0xc0, !PT ;  /* 0x0000ff0014ff7812 */ /* 0x000fe2000782c0ff */
[----:B------:R-:W-:Y:S01]  /*68f0*/  FADD.FTZ R163, -R178, R163 ;  /* 0x000000a3b2a37221 */ /* 0x000fe20000010100 */
[C---:B------:R-:W-:Y:S01]  /*6900*/  LOP3.LUT P2, RZ, R20.reuse, 0xff0000, RZ, 0xc0, !PT ;  /* 0x00ff000014ff7812 */ /* 0x040fe2000784c0ff */
[----:B------:R-:W-:Y:S01]  /*6910*/  FADD.FTZ R162, -R179, R162 ;  /* 0x000000a2b3a27221 */ /* 0x000fe20000010100 */
[----:B------:R-:W-:Y:S01]  /*6920*/  ISETP.GE.U32.AND P3, PT, R20, 0x1000000, PT ;  /* 0x010000001400780c */ /* 0x000fe20003f66070 */
[-C--:B------:R-:W-:Y:S01]  /*6930*/  FMUL.FTZ R20, R40, R4.reuse ;  /* 0x0000000428147220 */ /* 0x080fe20000410000 */
[----:B------:R-:W-:Y:S01]  /*6940*/  FMUL.FTZ R34, R34, UR5 ;  /* 0x0000000522227c20 */ /* 0x000fe20008410000 */
[----:B------:R-:W-:Y:S01]  /*6950*/  FMUL.FTZ R35, R35, UR5 ;  /* 0x0000000523237c20 */ /* 0x000fe20008410000 */
[----:B------:R-:W-:Y:S01]  /*6960*/  FMUL.FTZ R21, R21, UR5 ;  /* 0x0000000515157c20 */ /* 0x000fe20008410000 */
[----:B------:R-:W-:Y:S01]  /*6970*/  FMUL.FTZ R20, R20, UR5 ;  /* 0x0000000514147c20 */ /* 0x000fe20008410000 */
[-C--:B------:R-:W-:Y:S01]  /*6980*/  FMUL.FTZ R44, R48, R4.reuse ;  /* 0x00000004302c7220 */ /* 0x080fe20000410000 */
[-C--:B------:R-:W-:Y:S01]  /*6990*/  FMUL.FTZ R45, R49, R4.reuse ;  /* 0x00000004312d7220 */ /* 0x080fe20000410000 */
[-C--:B------:R-:W-:Y:S01]  /*69a0*/  FMUL.FTZ R46, R50, R4.reuse ;  /* 0x00000004322e7220 */ /* 0x080fe20000410000 */
[----:B------:R-:W-:Y:S01]  /*69b0*/  FMUL.FTZ R47, R51, R4 ;  /* 0x00000004332f7220 */ /* 0x000fe20000410000 */
[C---:B------:R-:W-:Y:S01]  /*69c0*/  FFMA.FTZ R54, R11.reuse, R54, R134 ;  /* 0x000000360b367223 */ /* 0x040fe20000010086 */
[C---:B------:R-:W-:Y:S01]  /*69d0*/  FFMA.FTZ R55, R11.reuse, R196, R135 ;  /* 0x000000c40b377223 */ /* 0x040fe20000010087 */
[C---:B------:R-:W-:Y:S01]  /*69e0*/  FFMA.FTZ R60, R11.reuse, R163, R136 ;  /* 0x000000a30b3c7223 */ /* 0x040fe20000010088 */
[----:B---3--:R-:W-:Y:S01]  /*69f0*/  FFMA.FTZ R61, R11, R162, R137 ;  /* 0x000000a20b3d7223 */ /* 0x008fe20000010089 */
[----:B------:R-:W-:Y:S01]  /*6a00*/  SEL R34, R34, RZ, P4 ;  /* 0x000000ff22227207 */ /* 0x000fe20002000000 */
[----:B------:R-:W-:Y:S01]  /*6a10*/  FMUL.FTZ R44, R44, UR5 ;  /* 0x000000052c2c7c20 */ /* 0x000fe20008410000 */
[----:B------:R-:W-:Y:S01]  /*6a20*/  SEL R35, R35, RZ, P5 ;  /* 0x000000ff23237207 */ /* 0x000fe20002800000 */
[----:B------:R-:W-:Y:S01]  /*6a30*/  FMUL.FTZ R45, R45, UR5 ;  /* 0x000000052d2d7c20 */ /* 0x000fe20008410000 */
[----:B------:R-:W-:Y:S01]  /*6a40*/  SEL R20, R20, RZ, P6 ;  /* 0x000000ff14147207 */ /* 0x000fe20003000000 */
[----:B------:R-:W-:Y:S01]  /*6a50*/  FMUL.FTZ R46, R46, UR5 ;  /* 0x000000052e2e7c20 */ /* 0x000fe20008410000 */
[----:B------:R-:W-:Y:S01]  /*6a60*/  SEL R21, R21, RZ, P1 ;  /* 0x000000ff15157207 */ /* 0x000fe20000800000 */
[----:B------:R-:W-:Y:S01]  /*6a70*/  FMUL.FTZ R47, R47, UR5 ;  /* 0x000000052f2f7c20 */ /* 0x000fe20008410000 */
        /* <DEDUP_REMOVED lines=8> */
[----:B------:R-:W-:Y:S01]  /*6b00*/  FADD.FTZ R42, -R207, R172 ;  /* 0x000000accf2a7221 */ /* 0x000fe20000010100 */
[----:B------:R-:W-:Y:S01]  /*6b10*/  FADD.FTZ R43, -R208, R173 ;  /* 0x000000add02b7221 */ /* 0x000fe20000010100 */
        /* <DEDUP_REMOVED lines=8> */
[C---:B------:R-:W-:Y:S01]  /*6ba0*/  FFMA.FTZ R42, R11.reuse, R42, R126 ;  /* 0x0000002a0b2a7223 */ /* 0x040fe2000001007e */
[----:B------:R-:W-:Y:S01]  /*6bb0*/  FFMA.FTZ R43, R11, R43, R127 ;  /* 0x0000002b0b2b7223 */ /* 0x000fe2000001007f */
[C---:B------:R-:W-:Y:S01]  /*6bc0*/  LOP3.LUT P4, RZ, R16.reuse, 0xff0000, RZ, 0xc0, !PT ;  /* 0x00ff000010ff7812 */ /* 0x040fe2000788c0ff */
[----:B------:R-:W-:Y:S01]  /*6bd0*/  FADD.FTZ R52, -R195, R167 ;  /* 0x000000a7c3347221 */ /* 0x000fe20000010100 */
[----:B------:R-:W-:Y:S01]  /*6be0*/  ISETP.GE.U32.AND P5, PT, R16, 0x1000000, PT ;  /* 0x010000001000780c */ /* 0x000fe20003fa6070 */
[----:B------:R-:W-:Y:S01]  /*6bf0*/  FADD.FTZ R53, -R197, R166 ;  /* 0x000000a6c5357221 */ /* 0x000fe20000010100 */
[----:B------:R-:W-:Y:S01]  /*6c00*/  LOP3.LUT P6, RZ, R14, 0xff, RZ, 0xc0, !PT ;  /* 0x000000ff0eff7812 */ /* 0x000fe200078cc0ff */
[-C--:B------:R-:W-:Y:S01]  /*6c10*/  FMUL.FTZ R22, R42, R4.reuse ;  /* 0x000000042a167220 */ /* 0x080fe20000410000 */
[----:B------:R-:W-:Y:S01]  /*6c20*/  LOP3.LUT P1, RZ, R14, 0xff00, RZ, 0xc0, !PT ;  /* 0x0000ff000eff7812 */ /* 0x000fe2000782c0ff */
[----:B------:R-:W-:Y:S01]  /*6c30*/  FMUL.FTZ R23, R43, R4 ;  /* 0x000000042b177220 */ /* 0x000fe20000410000 */
[----:B------:R-:W-:Y:S01]  /*6c40*/  SEL R58, R58, RZ, P4 ;  /* 0x000000ff3a3a7207 */ /* 0x000fe20002000000 */
[----:B------:R-:W-:Y:S01]  /*6c50*/  FFMA.FTZ R52, R11, R52, R132 ;  /* 0x000000340b347223 */ /* 0x000fe20000010084 */
[----:B------:R-:W-:Y:S01]  /*6c60*/  SEL R59, R59, RZ, P5 ;  /* 0x000000ff3b3b7207 */ /* 0x000fe20002800000 */
[----:B------:R-:W-:Y:S01]  /*6c70*/  FFMA.FTZ R53, R11, R53, R133 ;  /* 0x000000350b357223 */ /* 0x000fe20000010085 */
[----:B------:R-:W-:Y:S01]  /*6c80*/  SEL R108, R108, RZ, P6 ;  /* 0x000000ff6c6c7207 */ /* 0x000fe20003000000 */
[----:B------:R-:W-:Y:S01]  /*6c90*/  FADD.FTZ R62, -R180, R148 ;  /* 0x00000094b43e7221 */ /* 0x000fe20000010100 */
[----:B------:R-:W-:Y:S01]  /*6ca0*/  SEL R109, R109, RZ, P1 ;  /* 0x000000ff6d6d7207 */ /* 0x000fe20000800000 */
[----:B------:R-:W-:Y:S01]  /*6cb0*/  FADD.FTZ R0, -R181, R149 ;  /* 0x00000095b5007221 */ /* 0x000fe20000010100 */
[----:B------:R-:W-:Y:S01]  /*6cc0*/  LOP3.LUT P4, RZ, R12, 0xff, RZ, 0xc0, !PT ;  /* 0x000000ff0cff7812 */ /* 0x000fe2000788c0ff */
[----:B------:R-:W-:Y:S01]  /*6cd0*/  FADD.FTZ R111, -R182, R150 ;  /* 0x00000096b66f7221 */ /* 0x000fe20000010100 */
[----:B------:R-:W-:Y:S01]  /*6ce0*/  LOP3.LUT P5, RZ, R12, 0xff00, RZ, 0xc0, !PT ;  /* 0x0000ff000cff7812 */ /* 0x000fe200078ac0ff */
[----:B------:R-:W-:Y:S01]  /*6cf0*/  FMUL.FTZ R22, R22, UR5 ;  /* 0x0000000516167c20 */ /* 0x000fe20008410000 */
[C---:B------:R-:W-:Y:S01]  /*6d00*/  LOP3.LUT P6, RZ, R12.reuse, 0xff0000, RZ, 0xc0, !PT ;  /* 0x00ff00000cff7812 */ /* 0x040fe200078cc0ff */
[----:B------:R-:W-:Y:S01]  /*6d10*/  FMUL.FTZ R23, R23, UR5 ;  /* 0x0000000517177c20 */ /* 0x000fe20008410000 */
[----:B------:R-:W-:Y:S01]  /*6d20*/  ISETP.GE.U32.AND P1, PT, R12, 0x1000000, PT ;  /* 0x010000000c00780c */ /* 0x000fe20003f26070 */
[----:B------:R-:W-:Y:S01]  /*6d30*/  FADD.FTZ R12, -R183, R151 ;  /* 0x00000097b70c7221 */ /* 0x000fe20000010100 */
[-C--:B------:R-:W-:Y:S01]  /*6d40*/  FMUL.FTZ R56, R52, R4.reuse ;  /* 0x0000000434387220 */ /* 0x080fe20000410000 */
[----:B------:R-:W-:Y:S01]  /*6d50*/  FMUL.FTZ R57, R53, R4 ;  /* 0x0000000435397220 */ /* 0x000fe20000410000 */
        /* <DEDUP_REMOVED lines=8> */
[----:B------:R-:W-:Y:S01]  /*6de0*/  LOP3.LUT P2, RZ, R16, 0xff, RZ, 0xc0, !PT ;  /* 0x000000ff10ff7812 */ /* 0x000fe2000784c0ff */
[-C--:B------:R-:W-:Y:S01]  /*6df0*/  FMUL.FTZ R110, R62, R4.reuse ;  /* 0x000000043e6e7220 */ /* 0x080fe20000410000 */
[----:B------:R-:W-:Y:S01]  /*6e00*/  LOP3.LUT P3, RZ, R16, 0xff00, RZ, 0xc0, !PT ;  /* 0x0000ff0010ff7812 */ /* 0x000fe2000786c0ff */
[-C--:B------:R-:W-:Y:S01]  /*6e10*/  FMUL.FTZ R111, R63, R4.reuse ;  /* 0x000000043f6f7220 */ /* 0x080fe20000410000 */
[-C--:B------:R-:W-:Y:S01]  /*6e20*/  FMUL.FTZ R148, R164, R4.reuse ;  /* 0x00000004a4947220 */ /* 0x080fe20000410000 */
[----:B------:R-:W-:Y:S01]  /*6e30*/  FMUL.FTZ R149, R165, R4 ;  /* 0x00000004a5957220 */ /* 0x000fe20000410000 */
[----:B------:R-:W-:Y:S01]  /*6e40*/  SEL R56, R56, RZ, P2 ;  /* 0x000000ff38387207 */ /* 0x000fe20001000000 */
[----:B------:R-:W-:Y:S01]  /*6e50*/  FMUL.FTZ R110, R110, UR5 ;  /* 0x000000056e6e7c20 */ /* 0x000fe20008410000 */
[----:B------:R-:W-:Y:S01]  /*6e60*/  SEL R57, R57, RZ, P3 ;  /* 0x000000ff39397207 */ /* 0x000fe20001800000 */
[----:B------:R-:W-:Y:S01]  /*6e70*/  FMUL.FTZ R111, R111, UR5 ;  /* 0x000000056f6f7c20 */ /* 0x000fe20008410000 */
[----:B------:R-:W-:Y:S01]  /*6e80*/  FMUL.FTZ R148, R148, UR5 ;  /* 0x0000000594947c20 */ /* 0x000fe20008410000 */
[----:B------:R-:W-:Y:S01]  /*6e90*/  FMUL.FTZ R149, R149, UR5 ;  /* 0x0000000595957c20 */ /* 0x000fe20008410000 */
[----:B------:R-:W-:Y:S01]  /*6ea0*/  LOP3.LUT P2, RZ, R14, 0xff0000, RZ, 0xc0, !PT ;  /* 0x00ff00000eff7812 */ /* 0x000fe2000784c0ff */
[----:B------:R-:W-:Y:S01]  /*6eb0*/  FADD.FTZ R151, -R186, R154 ;  /* 0x0000009aba977221 */ /* 0x000fe20000010100 */
[----:B------:R-:W-:Y:S01]  /*6ec0*/  ISETP.GE.U32.AND P3, PT, R14, 0x1000000, PT ;  /* 0x010000000e00780c */ /* 0x000fe20003f66070 */
[----:B------:R-:W-:Y:S01]  /*6ed0*/  FADD.FTZ R189, -R189, R156 ;  /* 0x0000009cbdbd7221 */ /* 0x000fe20000010100 */
[----:B------:R-:W-:Y:S01]  /*6ee0*/  SEL R110, R110, RZ, P2 ;  /* 0x000000ff6e6e7207 */ /* 0x000fe20001000000 */
[----:B------:R-:W-:Y:S01]  /*6ef0*/  FADD.FTZ R190, -R190, R157 ;  /* 0x0000009dbebe7221 */ /* 0x000fe20000010100 */
[----:B------:R-:W-:Y:S01]  /*6f00*/  SEL R111, R111, RZ, P3 ;  /* 0x000000ff6f6f7207 */ /* 0x000fe20001800000 */
[----:B------:R-:W-:Y:S01]  /*6f10*/  IMAD.WIDE.U32 R156, R3, 0x10, R222 ;  /* 0x00000010039c7825 */ /* 0x000fe200078e00de */
[----:B------:R-:W-:-:S03]  /*6f20*/  SEL R148, R148, RZ, P4 ;  /* 0x000000ff94947207 */ /* 0x000fc60002000000 */
[----:B------:R-:W-:Y:S01]  /*6f30*/  FADD.FTZ R191, -R191, R158 ;  /* 0x0000009ebfbf7221 */ /* 0x000fe20000010100 */
[----:B------:R-:W-:Y:S01]  /*6f40*/  SEL R149, R149, RZ, P5 ;  /* 0x000000ff95957207 */ /* 0x000fe20002800000 */
[----:B------:R-:W-:Y:S01]  /*6f50*/  FADD.FTZ R192, -R192, R159 ;  /* 0x0000009fc0c07221 */ /* 0x000fe20000010100 */
[----:B------:R-:W-:Y:S01]  /*6f60*/  LOP3.LUT P2, RZ, R6, 0xff, RZ, 0xc0, !PT ;  /* 0x000000ff06ff7812 */ /* 0x000fe2000784c0ff */
[----:B------:R-:W-:Y:S01]  /*6f70*/  FADD.FTZ R166, -R184, R152 ;  /* 0x00000098b8a67221 */ /* 0x000fe20000010100 */
[C---:B------:R-:W-:Y:S01]  /*6f80*/  LOP3.LUT P3, RZ, R6.reuse, 0xff00, RZ, 0xc0, !PT ;  /* 0x0000ff0006ff7812 */ /* 0x040fe2000786c0ff */
[----:B------:R-:W-:Y:S01]  /*6f90*/  FADD.FTZ R0, -R185, R153 ;  /* 0x00000099b9007221 */ /* 0x000fe20000010100 */
[----:B------:R-:W-:Y:S01]  /*6fa0*/  LOP3.LUT P4, RZ, R6, 0xff0000, RZ, 0xc0, !PT ;  /* 0x00ff000006ff7812 */ /* 0x000fe2000788c0ff */
[----:B------:R-:W-:Y:S01]  /*6fb0*/  IMAD.WIDE.U32 R158, R8, 0x10, R228 ;  /* 0x00000010089e7825 */ /* 0x000fe200078e00e4 */
[----:B------:R-:W-:-:S03]  /*6fc0*/  ISETP.GE.U32.AND P5, PT, R6, 0x1000000, PT ;  /* 0x010000000600780c */ /* 0x000fc60003fa6070 */
[----:B------:R-:W-:Y:S01]  /*6fd0*/  FADD.FTZ R6, -R187, R155 ;  /* 0x0000009bbb067221 */ /* 0x000fe20000010100 */
[----:B------:R-:W-:Y:S01]  /*6fe0*/  FFMA.FTZ R166, R11, R166, R142 ;  /* 0x000000a60ba67223 */ /* 0x000fe2000001008e */
[----:B------:R-:W-:-:S04]  /*6ff0*/  IMAD.WIDE.U32 R154, R3, 0x10, R228 ;  /* 0x00000010039a7825 */ /* 0x000fc800078e00e4 */
[C---:B------:R-:W-:Y:S01]  /*7000*/  FFMA.FTZ R167, R11.reuse, R0, R143 ;  /* 0x000000000ba77223 */ /* 0x040fe2000001008f */
[C---:B------:R-:W-:Y:S01]  /*7010*/  FFMA.FTZ R152, R11.reuse, R151, R144 ;  /* 0x000000970b987223 */ /* 0x040fe20000010090 */
[----:B------:R-:W-:Y:S01]  /*7020*/  FFMA.FTZ R153, R11, R6, R145 ;  /* 0x000000060b997223 */ /* 0x000fe20000010091 */
[-C--:B------:R-:W-:Y:S01]  /*7030*/  FMUL.FTZ R150, R166, R4.reuse ;  /* 0x00000004a6967220 */ /* 0x080fe20000410000 */
[----:B------:R0:W-:Y:S01]  /*7040*/  STG.E.128 desc[UR6][R154.64], R28 ;  /* 0x0000001c9a007986 */ /* 0x0001e2000c101d06 */
[-C--:B------:R-:W-:Y:S01]  /*7050*/  FMUL.FTZ R151, R167, R4.reuse ;  /* 0x00000004a7977220 */ /* 0x080fe20000410000 */
[-C--:B------:R-:W-:Y:S01]  /*7060*/  FMUL.FTZ R168, R152, R4.reuse ;  /* 0x0000000498a87220 */ /* 0x080fe20000410000 */
[----:B------:R-:W-:Y:S01]  /*7070*/  FMUL.FTZ R169, R153, R4 ;  /* 0x0000000499a97220 */ /* 0x000fe20000410000 */
[----:B------:R1:W-:Y:S01]  /*7080*/  STG.E.128 desc[UR6][R156.64], R24 ;  /* 0x000000189c007986 */ /* 0x0003e2000c101d06 */
[----:B------:R-:W-:Y:S01]  /*7090*/  FMUL.FTZ R150, R150, UR5 ;  /* 0x0000000596967c20 */ /* 0x000fe20008410000 */
[----:B------:R-:W-:Y:S01]  /*70a0*/  FMUL.FTZ R151, R151, UR5 ;  /* 0x0000000597977c20 */ /* 0x000fe20008410000 */
[----:B------:R-:W-:Y:S01]  /*70b0*/  FMUL.FTZ R168, R168, UR5 ;  /* 0x00000005a8a87c20 */ /* 0x000fe20008410000 */
[----:B------:R2:W-:Y:S01]  /*70c0*/  STG.E.128 desc[UR6][R158.64], R36 ;  /* 0x000000249e007986 */ /* 0x0005e2000c101d06 */
[----:B------:R-:W-:Y:S01]  /*70d0*/  FMUL.FTZ R169, R169, UR5 ;  /* 0x00000005a9a97c20 */ /* 0x000fe20008410000 */
[----:B------:R-:W-:Y:S01]  /*70e0*/  FADD.FTZ R193, -R193, R160 ;  /* 0x000000a0c1c17221 */ /* 0x000fe20000010100 */
[----:B------:R-:W-:Y:S01]  /*70f0*/  FADD.FTZ R194, -R194, R161 ;  /* 0x000000a1c2c27221 */ /* 0x000fe20000010100 */
[----:B------:R-:W-:-:S02]  /*7100*/  SEL R150, R150, RZ, P6 ;  /* 0x000000ff96967207 */ /* 0x000fc40003000000 */
[----:B------:R-:W-:Y:S02]  /*7110*/  SEL R151, R151, RZ, P1 ;  /* 0x000000ff97977207 */ /* 0x000fe40000800000 */
[----:B------:R-:W-:Y:S01]  /*7120*/  SEL R168, R168, RZ, P2 ;  /* 0x000000ffa8a87207 */ /* 0x000fe20001000000 */
[----:B0-----:R-:W-:Y:S01]  /*7130*/  IMAD.WIDE.U32 R154, R7, 0x10, R228 ;  /* 0x00000010079a7825 */ /* 0x001fe200078e00e4 */
[----:B------:R-:W-:Y:S02]  /*7140*/  SEL R169, R169, RZ, P3 ;  /* 0x000000ffa9a97207 */ /* 0x000fe40001800000 */
[C---:B------:R-:W-:Y:S01]  /*7150*/  LOP3.LUT P6, RZ, R9.reuse, 0xff, RZ, 0xc0, !PT ;  /* 0x000000ff09ff7812 */ /* 0x040fe200078cc0ff */
[--C-:B-1----:R-:W-:Y:S01]  /*7160*/  IMAD.WIDE.U32 R156, R8, 0x10, R222.reuse ;  /* 0x00000010089c7825 */ /* 0x102fe200078e00de */
[C---:B------:R-:W-:Y:S02]  /*7170*/  LOP3.LUT P1, RZ, R9.reuse, 0xff00, RZ, 0xc0, !PT ;  /* 0x0000ff0009ff7812 */ /* 0x040fe4000782c0ff */
[----:B------:R-:W-:Y:S01]  /*7180*/  LOP3.LUT P2, RZ, R9, 0xff0000, RZ, 0xc0, !PT ;  /* 0x00ff000009ff7812 */ /* 0x000fe2000784c0ff */
[----:B------:R-:W-:Y:S01]  /*7190*/  IMAD.WIDE.U32 R6, R7, 0x10, R222 ;  /* 0x0000001007067825 */ /* 0x000fe200078e00de */
[----:B------:R-:W-:Y:S01]  /*71a0*/  STG.E.128 desc[UR6][R156.64], R32 ;  /* 0x000000209c007986 */ /* 0x000fe2000c101d06 */
[----:B------:R-:W-:-:S02]  /*71b0*/  ISETP.GE.U32.AND P3, PT, R9, 0x1000000, PT ;  /* 0x010000000900780c */ /* 0x000fc40003f66070 */
[C---:B--2---:R-:W-:Y:S01]  /*71c0*/  IMAD.WIDE.U32 R38, R19.reuse, 0x10, R228 ;  /* 0x0000001013267825 */ /* 0x044fe200078e00e4 */
[----:B------:R0:W-:Y:S03]  /*71d0*/  STG.E.128 desc[UR6][R154.64], R40 ;  /* 0x000000289a007986 */ /* 0x0001e6000c101d06 */
[----:B------:R-:W-:Y:S01]  /*71e0*/  IMAD.WIDE.U32 R18, R19, 0x10, R222 ;  /* 0x0000001013127825 */ /* 0x000fe200078e00de */
[----:B------:R-:W-:Y:S03]  /*71f0*/  STG.E.128 desc[UR6][R6.64], R20 ;  /* 0x0000001406007986 */ /* 0x000fe6000c101d06 */
[C---:B------:R-:W-:Y:S01]  /*7200*/  IMAD.WIDE.U32 R36, R17.reuse, 0x10, R228 ;  /* 0x0000001011247825 */ /* 0x040fe200078e00e4 */
[----:B------:R-:W-:Y:S03]  /*7210*/  STG.E.128 desc[UR6][R38.64], R48 ;  /* 0x0000003026007986 */ /* 0x000fe6000c101d06 */
[----:B------:R-:W-:Y:S01]  /*7220*/  IMAD.WIDE.U32 R16, R17, 0x10, R222 ;  /* 0x0000001011107825 */ /* 0x000fe200078e00de */
[----:B------:R-:W-:Y:S03]  /*7230*/  STG.E.128 desc[UR6][R18.64], R44 ;  /* 0x0000002c12007986 */ /* 0x000fe6000c101d06 */
[----:B------:R-:W-:Y:S01]  /*7240*/  IMAD.WIDE.U32 R30, R15, 0x10, R228 ;  /* 0x000000100f1e7825 */ /* 0x000fe200078e00e4 */
[----:B------:R-:W-:Y:S03]  /*7250*/  STG.E.128 desc[UR6][R36.64], R52 ;  /* 0x0000003424007986 */ /* 0x000fe6000c101d06 */
[----:B0-----:R-:W-:Y:S01]  /*7260*/  FFMA.FTZ R154, R11, R189, R146 ;  /* 0x000000bd0b9a7223 */ /* 0x001fe20000010092 */
[----:B------:R-:W-:Y:S01]  /*7270*/  IMAD.WIDE.U32 R158, R15, 0x10, R222 ;  /* 0x000000100f9e7825 */ /* 0x000fe200078e00de */
[----:B------:R-:W-:Y:S03]  /*7280*/  STG.E.128 desc[UR6][R16.64], R56 ;  /* 0x0000003810007986 */ /* 0x000fe6000c101d06 */
[----:B------:R-:W-:Y:S01]  /*7290*/  FFMA.FTZ R155, R11, R190, R147 ;  /* 0x000000be0b9b7223 */ /* 0x000fe20000010093 */
[-C--:B------:R-:W-:Y:S01]  /*72a0*/  FMUL.FTZ R0, R154, R4.reuse ;  /* 0x000000049a007220 */ /* 0x080fe20000410000 */
[----:B------:R-:W-:Y:S01]  /*72b0*/  IMAD.WIDE.U32 R28, R13, 0x10, R228 ;  /* 0x000000100d1c7825 */ /* 0x000fe200078e00e4 */
[----:B------:R-:W-:Y:S03]  /*72c0*/  STG.E.128 desc[UR6][R30.64], R60 ;  /* 0x0000003c1e007986 */ /* 0x000fe6000c101d06 */
[----:B------:R-:W-:Y:S01]  /*72d0*/  FMUL.FTZ R3, R155, R4 ;  /* 0x000000049b037220 */ /* 0x000fe20000410000 */
[----:B------:R-:W-:Y:S01]  /*72e0*/  FMUL.FTZ R0, R0, UR5 ;  /* 0x0000000500007c20 */ /* 0x000fe20008410000 */
[----:B------:R-:W-:Y:S01]  /*72f0*/  IMAD.WIDE.U32 R8, R13, 0x10, R222 ;  /* 0x000000100d087825 */ /* 0x000fe200078e00de */
[----:B------:R0:W-:Y:S03]  /*7300*/  STG.E.128 desc[UR6][R158.64], R108 ;  /* 0x0000006c9e007986 */ /* 0x0001e6000c101d06 */
[----:B------:R-:W-:Y:S01]  /*7310*/  FMUL.FTZ R3, R3, UR5 ;  /* 0x0000000503037c20 */ /* 0x000fe20008410000 */
[----:B------:R-:W-:Y:S01]  /*7320*/  IMAD.WIDE.U32 R24, R5, 0x10, R228 ;  /* 0x0000001005187825 */ /* 0x000fe200078e00e4 */
[----:B------:R-:W-:Y:S01]  /*7330*/  SEL R170, R0, RZ, P4 ;  /* 0x000000ff00aa7207 */ /* 0x000fe20002000000 */
[----:B------:R1:W-:Y:S02]  /*7340*/  STG.E.128 desc[UR6][R28.64], R164 ;  /* 0x000000a41c007986 */ /* 0x0003e4000c101d06 */
[----:B------:R-:W-:Y:S01]  /*7350*/  SEL R171, R3, RZ, P5 ;  /* 0x000000ff03ab7207 */ /* 0x000fe20002800000 */
[----:B------:R-:W-:Y:S01]  /*7360*/  IMAD.WIDE.U32 R12, R5, 0x10, R222 ;  /* 0x00000010050c7825 */ /* 0x000fe200078e00de */
[----:B------:R1:W-:Y:S03]  /*7370*/  STG.E.128 desc[UR6][R8.64], R148 ;  /* 0x0000009408007986 */ /* 0x0003e6000c101d06 */
[C---:B------:R-:W-:Y:S01]  /*7380*/  IMAD.WIDE.U32 R26, R10.reuse, 0x10, R228 ;  /* 0x000000100a1a7825 */ /* 0x040fe200078e00e4 */
[----:B------:R1:W-:Y:S03]  /*7390*/  STG.E.128 desc[UR6][R24.64], R152 ;  /* 0x0000009818007986 */ /* 0x0003e6000c101d06 */
[----:B------:R-:W-:Y:S01]  /*73a0*/  IMAD.WIDE.U32 R14, R10, 0x10, R222 ;  /* 0x000000100a0e7825 */ /* 0x000fe200078e00de */
[----:B------:R1:W-:Y:S03]  /*73b0*/  STG.E.128 desc[UR6][R12.64], R168 ;  /* 0x000000a80c007986 */ /* 0x0003e6000c101d06 */
        /* <DEDUP_REMOVED lines=12> */
[----:B------:R1:W-:Y:S01]  /*7480*/  STG.E.128 desc[UR6][R26.64], R108 ;  /* 0x0000006c1a007986 */ /* 0x0003e2000c101d06 */
[----:B------:R-:W-:-:S02]  /*7490*/  SEL R4, R4, RZ, P6 ;  /* 0x000000ff04047207 */ /* 0x000fc40003000000 */
[----:B------:R-:W-:Y:S02]  /*74a0*/  SEL R5, R5, RZ, P1 ;  /* 0x000000ff05057207 */ /* 0x000fe40000800000 */
[----:B------:R-:W-:Y:S02]  /*74b0*/  SEL R7, R10, RZ, P3 ;  /* 0x000000ff0a077207 */ /* 0x000fe40001800000 */
[----:B------:R-:W-:-:S05]  /*74c0*/  SEL R6, R6, RZ, P2 ;  /* 0x000000ff06067207 */ /* 0x000fca0001000000 */
[----:B------:R1:W-:Y:S01]  /*74d0*/  STG.E.128 desc[UR6][R14.64], R4 ;  /* 0x000000040e007986 */ /* 0x0003e2000c101d06 */
[----:B------:R-:W-:Y:S05]  /*74e0*/  BRA `(.L_x_23944) ;  /* 0x0000002400e47947 */ /* 0x000fea0003800000 */
.L_x_23942:
        /* <DEDUP_REMOVED lines=32> */
.L_x_23945:
        /* <DEDUP_REMOVED lines=28> */
.L_x_23946:
        /* <DEDUP_REMOVED lines=36> */
.L_x_23947:
        /* <DEDUP_REMOVED lines=28> */
.L_x_23948:
        /* <DEDUP_REMOVED lines=18> */
[C---:B------:R-:W-:Y:S01]  /*7dd0*/  LOP3.LUT P2, RZ, R21.reuse, 0xff, RZ, 0xc0, !PT ;  /* 0x000000ff15ff7812 */ /* 0x040fe2000784c0ff */
[-C--:B------:R-:W-:Y:S01]  /*7de0*/  FMUL.FTZ R0, R108, R4.reuse ;  /* 0x000000046c007220 */ /* 0x080fe20000410000 */
[----:B------:R-:W-:Y:S01]  /*7df0*/  LOP3.LUT P3, RZ, R21, 0xff00, RZ, 0xc0, !PT ;  /* 0x0000ff0015ff7812 */ /* 0x000fe2000786c0ff */
[-C--:B------:R-:W-:Y:S01]  /*7e00*/  FMUL.FTZ R3, R109, R4.reuse ;  /* 0x000000046d037220 */ /* 0x080fe20000410000 */
[----:B------:R-:W-:Y:S01]  /*7e10*/  LOP3.LUT P4, RZ, R21, 0xff0000, RZ, 0xc0, !PT ;  /* 0x00ff000015ff7812 */ /* 0x000fe2000788c0ff */
[-C--:B0-----:R-:W-:Y:S01]  /*7e20*/  FMUL.FTZ R22, R111, R4.reuse ;  /* 0x000000046f167220 */ /* 0x081fe20000410000 */
[----:B------:R-:W-:Y:S01]  /*7e30*/  ISETP.GE.U32.AND P5, PT, R21, 0x1000000, PT ;  /* 0x010000001500780c */ /* 0x000fe20003fa6070 */
        /* <DEDUP_REMOVED lines=10> */
.L_x_23949:
        /* <DEDUP_REMOVED lines=11> */
[----:B0-----:R-:W-:Y:S01]  /*7f90*/  FMUL.FTZ R23, R11, R176 ;  /* 0x000000b00b177220 */ /* 0x001fe20000410000 */
        /* <DEDUP_REMOVED lines=16> */
.L_x_23950:
        /* <DEDUP_REMOVED lines=29> */
[----:B0-----:R-:W-:-:S02]  /*8270*/  FMUL.FTZ R23, R20, UR5 ;  /* 0x0000000514177c20 */ /* 0x001fc40008410000 */
[----:B------:R-:W-:Y:S02]  /*8280*/  SEL R20, R0, RZ, P2 ;  /* 0x000000ff00147207 */ /* 0x000fe40001000000 */
[----:B------:R-:W-:Y:S02]  /*8290*/  SEL R21, R3, RZ, P3 ;  /* 0x000000ff03157207 */ /* 0x000fe40001800000 */
[----:B------:R-:W-:Y:S02]  /*82a0*/  SEL R22, R8, RZ, P4 ;  /* 0x000000ff08167207 */ /* 0x000fe40002000000 */
[----:B------:R-:W-:Y:S01]  /*82b0*/  SEL R23, R23, RZ, P5 ;  /* 0x000000ff17177207 */ /* 0x000fe20002800000 */
[----:B------:R-:W-:Y:S06]  /*82c0*/  BRA `(.L_x_23952) ;  /* 0x0000000000707947 */ /* 0x000fec0003800000 */
.L_x_23951:
        /* <DEDUP_REMOVED lines=17> */
[C---:B------:R-:W-:Y:S01]  /*83e0*/  LOP3.LUT P4, RZ, R20.reuse, 0xff0000, RZ, 0xc0, !PT ;  /* 0x00ff000014ff7812 */ /* 0x040fe2000788c0ff */
        /* <DEDUP_REMOVED lines=10> */
.L_x_23952:
        /* <DEDUP_REMOVED lines=33> */
[----:B------:R-:W-:Y:S01]  /*86a0*/  SEL R23, R8, RZ, P5 ;  /* 0x000000ff08177207 */ /* 0x000fe20002800000 */
[----:B------:R-:W-:Y:S06]  /*86b0*/  BRA `(.L_x_23954) ;  /* 0x0000000000707947 */ /* 0x000fec0003800000 */
.L_x_23953:
        /* <DEDUP_REMOVED lines=28> */
.L_x_23954:
        /* <DEDUP_REMOVED lines=35> */
.L_x_23955:
        /* <DEDUP_REMOVED lines=28> */
.L_x_23956:
        /* <DEDUP_REMOVED lines=12> */
[----:B0-----:R-:W-:Y:S01]  /*8d30*/  FADD.FTZ R110, -R3, R148 ;  /* 0x00000094036e7221 */ /* 0x001fe20000010100 */
        /* <DEDUP_REMOVED lines=22> */
.L_x_23957:
        /* <DEDUP_REMOVED lines=28> */
.L_x_23958:
        /* <DEDUP_REMOVED lines=35> */
.L_x_23959:
        /* <DEDUP_REMOVED lines=28> */
.L_x_23960:
        /* <DEDUP_REMOVED lines=35> */
.L_x_23961:
        /* <DEDUP_REMOVED lines=28> */
.L_x_23962:
        /* <DEDUP_REMOVED lines=35> */
.L_x_23963:
        /* <DEDUP_REMOVED lines=28> */
.L_x_23964:
[----:B------:R-:W0:Y:S02]  /*9c30*/  @P1 LDC.64 R8, c[0x0][0x478] ;  /* 0x00011e00ff081b82 */ /* 0x000e240000000a00 */
[----:B0-----:R-:W-:-:S04]  /*9c40*/  @P1 IMAD.WIDE.U32 R8, R10, 0x10, R8 ;  /* 0x000000100a081825 */ /* 0x001fc800078e0008 */
[----:B------:R-:W-:Y:S01]  /*9c50*/  IMAD.WIDE.U32 R10, R10, 0x10, R32 ;  /* 0x000000100a0a7825 */ /* 0x000fe200078e0020 */
[----:B------:R0:W-:Y:S04]  /*9c60*/  @P1 STG.E.128 desc[UR6][R8.64], R108 ;  /* 0x0000006c08001986 */ /* 0x0001e8000c101d06 */
[----:B------:R0:W-:Y:S02]  /*9c70*/  STG.E.128 desc[UR6][R10.64], R4 ;  /* 0x000000040a007986 */ /* 0x0001e4000c101d06 */
.L_x_23944:
[----:B012---:R-:W0:Y:S02]  /*9c80*/  LDC.64 R4, c[0x0][0x380] ;  /* 0x0000e000ff047b82 */ /* 0x007e240000000a00 */
[----:B0-----:R-:W-:-:S04]  /*9c90*/  LEA R2, R4, R2, 0x2 ;  /* 0x0000000204027211 */ /* 0x001fc800078e10ff */
[----:B------:R-:W-:-:S13]  /*9ca0*/  ISETP.GE.AND P1, PT, R2, R5, PT ;  /* 0x000000050200720c */ /* 0x000fda0003f26270 */
[----:B------:R-:W-:Y:S05]  /*9cb0*/  @!P1 BRA `(.L_x_23965) ;  /* 0xffffff6c00409947 */ /* 0x000fea000383ffff */
[----:B------:R-:W-:Y:S05]  /*9cc0*/  BSYNC B1 ;  /* 0x0000000000017941 */ /* 0x000fea0003800000 */
.L_x_23938:
        /* <DEDUP_REMOVED lines=55> */
[----:B---3--:R0:W5:Y:S04]  /*a040*/  LDL.LU R56, [R1+0xe4] ;  /* 0x0000e40001387983 */ /* 0x0081680000300800 */
        /* <DEDUP_REMOVED lines=24> */
.L_x_23937:
[----:B------:R-:W-:Y:S05]  /*a1d0*/  BSYNC B0 ;  /* 0x0000000000007941 */ /* 0x000fea0003800000 */
.L_x_23936:
[----:B------:R-:W2:Y:S01]  /*a1e0*/  LDL.LU R84, [R1+0x184] ;  /* 0x0001840001547983 */ /* 0x000ea20000300800 */
[----:B------:R-:W-:Y:S01]  /*a1f0*/  MOV R2, 0x400 ;  /* 0x0000040000027802 */ /* 0x000fe20000000f00 */
[----:B------:R-:W-:Y:S05]  /*a200*/  WARPSYNC.ALL ;  /* 0x0000000000007948 */ /* 0x000fea0003800000 */
[----:B------:R-:W1:Y:S01]  /*a210*/  S2R R85, SR_TID.X ;  /* 0x0000000000557919 */ /* 0x000e620000002100 */
[----:B------:R-:W3:Y:S01]  /*a220*/  S2UR UR4, SR_CTAID.X ;  /* 0x00000000000479c3 */ /* 0x000ee20000002500 */
[----:B------:R-:W4:Y:S01]  /*a230*/  LDCU.128 UR20, c[0x0][0x440] ;  /* 0x00008800ff1477ac */ /* 0x000f220008000c00 */
[----:B------:R-:W0:Y:S01]  /*a240*/  S2R R3, SR_CgaCtaId ;  /* 0x0000000000037919 */ /* 0x000e220000008800 */
[----:B-1----:R-:W-:-:S02]  /*a250*/  SHF.R.U32.HI R0, RZ, 0x5, R85 ;  /* 0x00000005ff007819 */ /* 0x002fc40000011655 */
[----:B0-----:R-:W-:-:S03]  /*a260*/  LEA R3, R3, R2, 0x18 ;  /* 0x0000000203037211 */ /* 0x001fc600078ec0ff */
        /* <DEDUP_REMOVED lines=217> */
.L_x_23941:
        /* <DEDUP_REMOVED lines=8> */
.L_x_23967:
[----:B------:R-:W-:Y:S05]  /*b080*/  BSYNC B2 ;  /* 0x0000000000027941 */ /* 0x000fea0003800000 */
.L_x_23966:
        /* <DEDUP_REMOVED lines=8> */
.L_x_23968:
[----:B------:R-:W-:Y:S01]  /*b110*/  MOV R231, R235 ;  /* 0x000000eb00e77202 */ /* 0x000fe20000000f00 */
[----:B------:R-:W-:Y:S02]  /*b120*/  HFMA2 R229, -RZ, RZ, 0, 1.1920928955078125e-07 ;  /* 0x00000002ffe57431 */ /* 0x000fe400000001ff */
[----:B------:R-:W-:Y:S01]  /*b130*/  FADD.FTZ R236, R60, R236 ;  /* 0x000000ec3cec7221 */ /* 0x000fe20000010000 */
[----:B------:R-:W-:-:S07]  /*b140*/  MOV R60, 0xffffffff ;  /* 0xffffffff003c7802 */ /* 0x000fce0000000f00 */
[----:B------:R-:W-:Y:S05]  /*b150*/  WARPSYNC.COLLECTIVE R60, `(.L_x_23969) ;  /* 0x000000003c087348 */ /* 0x000fea0003c00000 */
[----:B------:R0:W1:Y:S02]  /*b160*/  SHFL.BFLY P3, R60, R231, R229, R228 ;  /* 0x0c0000e5e73c7389 */ /* 0x00006400000600e4 */
[----:B01----:R-:W-:Y:S05]  /*b170*/  ENDCOLLECTIVE ;  /* 0x000000000000791b */ /* 0x003fea0003800000 */
.L_x_23969:
[----:B------:R-:W-:Y:S01]  /*b180*/  MOV R231, R236 ;  /* 0x000000ec00e77202 */ /* 0x000fe20000000f00 */
[----:B------:R-:W-:Y:S01]  /*b190*/  FADD.FTZ R235, R235, R60 ;  /* 0x0000003cebeb7221 */ /* 0x000fe20000010000 */
[----:B------:R-:W-:-:S07]  /*b1a0*/  MOV R60, 0xffffffff ;  /* 0xffffffff003c7802 */ /* 0x000fce0000000f00 */
[----:B------:R-:W-:Y:S05]  /*b1b0*/  WARPSYNC.COLLECTIVE R60, `(.L_x_23970) ;  /* 0x000000003c087348 */ /* 0x000fea0003c00000 */
[----:B------:R0:W1:Y:S02]  /*b1c0*/  SHFL.BFLY P3, R60, R231, R229, R228 ;  /* 0x0c0000e5e73c7389 */ /* 0x00006400000600e4 */
[----:B01----:R-:W-:Y:S05]  /*b1d0*/  ENDCOLLECTIVE ;  /* 0x000000000000791b */ /* 0x003fea0003800000 */
.L_x_23970:
[----:B------:R-:W-:Y:S01]  /*b1e0*/  MOV R231, R235 ;  /* 0x000000eb00e77202 */ /* 0x000fe20000000f00 */
[----:B------:R-:W-:Y:S02]  /*b1f0*/  HFMA2 R229, -RZ, RZ, 0, 2.384185791015625e-07 ;  /* 0x00000004ffe57431 */ /* 0x000fe400000001ff */
[----:B------:R-:W-:Y:S01]  /*b200*/  FADD.FTZ R236, R236, R60 ;  /* 0x0000003cecec7221 */ /* 0x000fe20000010000 */
[----:B------:R-:W-:-:S07]  /*b210*/  MOV R60, 0xffffffff ;  /* 0xffffffff003c7802 */ /* 0x000fce0000000f00 */
[----:B------:R-:W-:Y:S05]  /*b220*/  WARPSYNC.COLLECTIVE R60, `(.L_x_23971) ;  /* 0x000000003c087348 */ /* 0x000fea0003c00000 */
[----:B------:R0:W1:Y:S02]  /*b230*/  SHFL.BFLY P3, R60, R231, R229, R228 ;  /* 0x0c0000e5e73c7389 */ /* 0x00006400000600e4 */
[----:B01----:R-:W-:Y:S05]  /*b240*/  ENDCOLLECTIVE ;  /* 0x000000000000791b */ /* 0x003fea0003800000 */
.L_x_23971:
[----:B------:R-:W-:Y:S01]  /*b250*/  MOV R231, R236 ;  /* 0x000000ec00e77202 */ /* 0x000fe20000000f00 */
[----:B------:R-:W-:Y:S01]  /*b260*/  FADD.FTZ R235, R235, R60 ;  /* 0x0000003cebeb7221 */ /* 0x000fe20000010000 */
[----:B------:R-:W-:-:S07]  /*b270*/  MOV R60, 0xffffffff ;  /* 0xffffffff003c7802 */ /* 0x000fce0000000f00 */
[----:B------:R-:W-:Y:S05]  /*b280*/  WARPSYNC.COLLECTIVE R60, `(.L_x_23972) ;  /* 0x000000003c087348 */ /* 0x000fea0003c00000 */
[----:B------:R0:W1:Y:S02]  /*b290*/  SHFL.BFLY P3, R60, R231, R229, R228 ;  /* 0x0c0000e5e73c7389 */ /* 0x00006400000600e4 */
[----:B01----:R-:W-:Y:S05]  /*b2a0*/  ENDCOLLECTIVE ;  /* 0x000000000000791b */ /* 0x003fea0003800000 */
.L_x_23972:
[----:B------:R-:W-:Y:S01]  /*b2b0*/  MOV R231, R235 ;  /* 0x000000eb00e77202 */ /* 0x000fe20000000f00 */
[----:B------:R-:W-:Y:S02]  /*b2c0*/  HFMA2 R229, -RZ, RZ, 0, 4.76837158203125e-07 ;  /* 0x00000008ffe57431 */ /* 0x000fe400000001ff */
[----:B------:R-:W-:Y:S01]  /*b2d0*/  FADD.FTZ R236, R236, R60 ;  /* 0x0000003cecec7221 */ /* 0x000fe20000010000 */
[----:B------:R-:W-:-:S07]  /*b2e0*/  MOV R60, 0xffffffff ;  /* 0xffffffff003c7802 */ /* 0x000fce0000000f00 */
[----:B------:R-:W-:Y:S05]  /*b2f0*/  WARPSYNC.COLLECTIVE R60, `(.L_x_23973) ;  /* 0x000000003c087348 */ /* 0x000fea0003c00000 */
[----:B------:R0:W1:Y:S02]  /*b300*/  SHFL.BFLY P3, R60, R231, R229, R228 ;  /* 0x0c0000e5e73c7389 */ /* 0x00006400000600e4 */
[----:B01----:R-:W-:Y:S05]  /*b310*/  ENDCOLLECTIVE ;  /* 0x000000000000791b */ /* 0x003fea0003800000 */
.L_x_23973:
[----:B------:R-:W-:Y:S01]  /*b320*/  MOV R231, R236 ;  /* 0x000000ec00e77202 */ /* 0x000fe20000000f00 */
[----:B------:R-:W-:Y:S01]  /*b330*/  FADD.FTZ R235, R235, R60 ;  /* 0x0000003cebeb7221 */ /* 0x000fe20000010000 */
[----:B------:R-:W-:-:S07]  /*b340*/  MOV R60, 0xffffffff ;  /* 0xffffffff003c7802 */ /* 0x000fce0000000f00 */
[----:B------:R-:W-:Y:S05]  /*b350*/  WARPSYNC.COLLECTIVE R60, `(.L_x_23974) ;  /* 0x000000003c087348 */ /* 0x000fea0003c00000 */
[----:B------:R0:W1:Y:S02]  /*b360*/  SHFL.BFLY P3, R60, R231, R229, R228 ;  /* 0x0c0000e5e73c7389 */ /* 0x00006400000600e4 */
[----:B01----:R-:W-:Y:S05]  /*b370*/  ENDCOLLECTIVE ;  /* 0x000000000000791b */ /* 0x003fea0003800000 */
.L_x_23974:
        /* <DEDUP_REMOVED lines=74> */
.L_x_23975:
        /* <DEDUP_REMOVED lines=36> */
.L_x_23976:
[----:B------:R3:W-:Y:S04]  /*ba60*/  STL [R1+0x80], R56 ;  /* 0x0000803801007387 */ /* 0x0007e80000100800 */
[----:B------:R3:W-:Y:S04]  /*ba70*/  STL [R1+0x84], R63 ;  /* 0x0000843f01007387 */ /* 0x0007e80000100800 */
[----:B------:R3:W-:Y:S04]  /*ba80*/  STL [R1+0x88], R62 ;  /* 0x0000883e01007387 */ /* 0x0007e80000100800 */
[----:B------:R3:W-:Y:S04]  /*ba90*/  STL [R1+0x8c], R61 ;  /* 0x00008c3d01007387 */ /* 0x0007e80000100800 */
[----:B------:R3:W-:Y:S01]  /*baa0*/  STL [R1+0x90], R230 ;  /* 0x000090e601007387 */ /* 0x0007e20000100800 */
[----:B------:R-:W-:Y:S01]  /*bab0*/  MOV R25, R60 ;  /* 0x0000003c00197202 */ /* 0x000fe20000000f00 */
[----:B------:R-:W-:Y:S06]  /*bac0*/  BRA `(.L_x_23977) ;  /* 0xffffff9000a07947 */ /* 0x000fec000383ffff */
.L_x_23978:
        /* <DEDUP_REMOVED lines=11> */
.L_x_25541:


//--------------------- .text._ZN10layer_norm22ln_bwd_finalize_kernelINS_22Kernel_traits_finalizeILj1280EfffffjLb0ELj1024ELj4ENS_18Kernel_traits_baseILj1280EfffffjLj1024EEEEELb0ELb0EEEvNS_9BwdParamsE --------------------------
	.section	.text._ZN10layer_norm22ln_bwd_finalize_kernelINS_22Kernel_traits_finalizeILj1280EfffffjLb0ELj1024ELj4ENS_18Kernel_traits_baseILj1280EfffffjLj1024EEEEELb0ELb0EEEvNS_9BwdParamsE,"ax",@progbits
	.align	128
        .global         _ZN10layer_norm22ln_bwd_finalize_kernelINS_22Kernel_traits_finalizeILj1280EfffffjLb0ELj1024ELj4ENS_18Kernel_traits_baseILj1280EfffffjLj1024EEEEELb0ELb0EEEvNS_9BwdParamsE
        .type           _ZN10layer_norm22ln_bwd_finalize_kernelINS_22Kernel_traits_finalizeILj1280EfffffjLb0ELj1024ELj4ENS_18Kernel_traits_baseILj1280EfffffjLj1024EEEEELb0ELb0EEEvNS_9BwdParamsE,@function
        .size           _ZN10layer_norm22ln_bwd_finalize_kernelINS_22Kernel_traits_finalizeILj1280EfffffjLb0ELj1024ELj4ENS_18Kernel_traits_baseILj1280EfffffjLj1024EEEEELb0ELb0EEEvNS_9BwdParamsE,(.L_x_25542 - _ZN10layer_norm22ln_bwd_finalize_kernelINS_22Kernel_traits_finalizeILj1280EfffffjLb0ELj1024ELj4ENS_18Kernel_traits_baseILj1280EfffffjLj1024EEEEELb0ELb0EEEvNS_9BwdParamsE)
        .other          _ZN10layer_norm22ln_bwd_finalize_kernelINS_22Kernel_traits_finalizeILj1280EfffffjLb0ELj1024ELj4ENS_18Kernel_traits_baseILj1280EfffffjLj1024EEEEELb0ELb0EEEvNS_9BwdParamsE,@"STO_CUDA_ENTRY STV_DEFAULT"
_ZN10layer_norm22ln_bwd_finalize_kernelINS_22Kernel_traits_finalizeILj1280EfffffjLb0ELj1024ELj4ENS_18Kernel_traits_baseILj1280EfffffjLj1024EEEEELb0ELb0EEEvNS_9BwdParamsE:
.text._ZN10layer_norm22ln_bwd_finalize_kernelINS_22Kernel_traits_finalizeILj1280EfffffjLb0ELj1024ELj4ENS_18Kernel_traits_baseILj1280EfffffjLj1024EEEEELb0ELb0EEEvNS_9BwdParamsE:
        /* <DEDUP_REMOVED lines=82> */
.L_x_23983:
        /* <DEDUP_REMOVED lines=118> */
.L_x_23982:
[----:B------:R-:W-:Y:S05]  /*0c80*/  BSYNC.RECONVERGENT B1 ;  /* 0x0000000000017941 */ /* 0x000fea0003800200 */
.L_x_23981:
        /* <DEDUP_REMOVED lines=75> */
.L_x_23985:
[----:B------:R-:W-:Y:S05]  /*1140*/  BSYNC.RECONVERGENT B1 ;  /* 0x0000000000017941 */ /* 0x000fea0003800200 */
.L_x_23984:
        /* <DEDUP_REMOVED lines=37> */
.L_x_23987:
[----:B------:R-:W-:Y:S05]  /*13a0*/  BSYNC.RECONVERGENT B1 ;  /* 0x0000000000017941 */ /* 0x000fea0003800200 */
.L_x_23986:
[----:B------:R-:W-:Y:S05]  /*13b0*/  @!P1 BRA `(.L_x_23980) ;  /* 0x0000000000409947 */ /* 0x000fea0003800000 */
[----:B------:R-:W0:Y:S01]  /*13c0*/  LDC.64 R6, c[0x0][0x440] ;  /* 0x00011000ff067b82 */ /* 0x000e220000000a00 */
[----:B------:R-:W-:Y:S01]  /*13d0*/  IMAD R59, R2, R56, R59 ;  /* 0x00000038023b7224 */ /* 0x000fe200078e023b */
[----:B------:R-:W-:Y:S02]  /*13e0*/  LOP3.LUT R8, R8, 0x1f, RZ, 0xc0, !PT ;  /* 0x0000001f08087812 */ /* 0x000fe400078ec0ff */
[----:B------:R-:W-:Y:S02]  /*13f0*/  IADD3 R9, PT, PT, -R9, RZ, RZ ;  /* 0x000000ff09097210 */ /* 0x000fe40007ffe1ff */
[----:B------:R-:W-:Y:S02]  /*1400*/  IADD3 R59, PT, PT, R8, R59, RZ ;  /* 0x0000003b083b7210 */ /* 0x000fe40007ffe0ff */
[----:B------:R-:W1:Y:S05]  /*1410*/  LDC.64 R10, c[0x0][0x448] ;  /* 0x00011200ff0a7b82 */ /* 0x000e6a0000000a00 */
.L_x_23988:
        /* <DEDUP_REMOVED lines=10> */
.L_x_23980:
[----:B------:R-:W-:Y:S05]  /*14c0*/  BSYNC.RECONVERGENT B0 ;  /* 0x0000000000007941 */ /* 0x000fea0003800200 */
.L_x_23979:
        /* <DEDUP_REMOVED lines=57> */
.L_x_23989:
        /* <DEDUP_REMOVED lines=10> */
.L_x_25542:


//--------------------- .text._ZN10layer_norm13ln_bwd_kernelINS_13Kernel_traitsIfffffjLj1280ELj1ELj4ELj1ELj16ENS_18Kernel_traits_baseILj1280EfffffjLj128EEEEELb1ELb0ELb1ELb0EEEvNS_9BwdParamsE --------------------------
	.section	.text._ZN10layer_norm13ln_bwd_kernelINS_13Kernel_traitsIfffffjLj1280ELj1ELj4ELj1ELj16ENS_18Kernel_traits_baseILj1280EfffffjLj128EEEEELb1ELb0ELb1ELb0EEEvNS_9BwdParamsE,"ax",@progbits
	.align	128
        .global         _ZN10layer_norm13ln_bwd_kernelINS_13Kernel_traitsIfffffjLj1280ELj1ELj4ELj1ELj16ENS_18Kernel_traits_baseILj1280EfffffjLj128EEEEELb1ELb0ELb1ELb0EEEvNS_9BwdParamsE
        .type           _ZN10layer_norm13ln_bwd_kernelINS_13Kernel_traitsIfffffjLj1280ELj1ELj4ELj1ELj16ENS_18Kernel_traits_baseILj1280EfffffjLj128EEEEELb1ELb0ELb1ELb0EEEvNS_9BwdParamsE,@function
        .size           _ZN10layer_norm13ln_bwd_kernelINS_13Kernel_traitsIfffffjLj1280ELj1ELj4ELj1ELj16ENS_18Kernel_traits_baseILj1280EfffffjLj128EEEEELb1ELb0ELb1ELb0EEEvNS_9BwdParamsE,(.L_x_25543 - _ZN10layer_norm13ln_bwd_kernelINS_13Kernel_traitsIfffffjLj1280ELj1ELj4ELj1ELj16ENS_18Kernel_traits_baseILj1280EfffffjLj128EEEEELb1ELb0ELb1ELb0EEEvNS_9BwdParamsE)
        .other          _ZN10layer_norm13ln_bwd_kernelINS_13Kernel_traitsIfffffjLj1280ELj1ELj4ELj1ELj16ENS_18Kernel_traits_baseILj1280EfffffjLj128EEEEELb1ELb0ELb1ELb0EEEvNS_9BwdParamsE,@"STO_CUDA_ENTRY STV_DEFAULT"
_ZN10layer_norm13ln_bwd_kernelINS_13Kernel_traitsIfffffjLj1280ELj1ELj4ELj1ELj16ENS_18Kernel_traits_baseILj1280EfffffjLj128EEEEELb1ELb0ELb1ELb0EEEvNS_9BwdParamsE:
.text._ZN10layer_norm13ln_bwd_kernelINS_13Kernel_traitsIfffffjLj1280ELj1ELj4ELj1ELj16ENS_18Kernel_traits_baseILj1280EfffffjLj128EEEEELb1ELb0ELb1ELb0EEEvNS_9BwdParamsE:
        /* <DEDUP_REMOVED lines=11> */
[----:B------:R-:W2:Y:S03]  /*00b0*/  LDCU.U8 UR8, c[0x0][0x410] ;  /* 0x00008200ff0877ac */ /* 0x000ea60008000000 */
[----:B------:R0:W4:Y:S01]  /*00c0*/  LDL.64 R20, [R1+0x50] ;  /* 0x0000500001147983 */ /* 0x0001220000100a00 */
[----:B------:R-:W2:Y:S03]  /*00d0*/  LDCU UR9, c[0x0][0x400] ;  /* 0x00008000ff0977ac */ /* 0x000ea60008000800 */
[----:B------:R0:W4:Y:S01]  /*00e0*/  LDL.64 R22, [R1+0x58] ;  /* 0x0000580001167983 */ /* 0x0001220000100a00 */
[----:B-1----:R-:W-:Y:S01]  /*00f0*/  MOV R16, UR4 ;  /* 0x0000000400107c02 */ /* 0x002fe20008000f00 */
[----:B------:R-:W1:Y:S02]  /*0100*/  LDCU.64 UR12, c[0x0][0x408] ;  /* 0x00008100ff0c77ac */ /* 0x000e640008000a00 */
        /* <DEDUP_REMOVED lines=8> */
[----:B------:R0:W4:Y:S03]  /*0190*/  LDL.64 R36, [R1+0x30] ;  /* 0x0000300001247983 */ /* 0x0001260000100a00 */
[----:B------:R-:W-:Y:S01]  /*01a0*/  LEA.HI.SX32 R15, R3, R0, 0x1e ;  /* 0x00000000030f7211 */ /* 0x000fe200078ff2ff */
[----:B------:R0:W4:Y:S03]  /*01b0*/  LDL.64 R38, [R1+0x38] ;  /* 0x0000380001267983 */ /* 0x0001260000100a00 */
[C---:B------:R-:W-:Y:S01]  /*01c0*/  ISETP.GE.U32.AND P1, PT, R15.reuse, 0x20, PT ;  /* 0x000000200f00780c */ /* 0x040fe20003f26070 */
[----:B------:R0:W4:Y:S01]  /*01d0*/  LDL.64 R40, [R1+0x40] ;  /* 0x0000400001287983 */ /* 0x0001220000100a00 */
[----:B------:R-:W-:-:S02]  /*01e0*/  ISETP.GE.U32.AND P6, PT, R15, 0x40, PT ;  /* 0x000000400f00780c */ /* 0x000fc40003fc6070 */
[----:B------:R-:W-:Y:S01]  /*01f0*/  ISETP.GE.U32.AND P5, PT, R15, 0x60, PT ;  /* 0x000000600f00780c */ /* 0x000fe20003fa6070 */
[----:B------:R0:W4:Y:S04]  /*0200*/  LDL.64 R42, [R1+0x48] ;  /* 0x00004800012a7983 */ /* 0x0001280000100a00 */
[----:B------:R0:W4:Y:S04]  /*0210*/  LDL.64 R28, [R1+0x10] ;  /* 0x00001000011c7983 */ /* 0x0001280000100a00 */
[----:B------:R-:W1:Y:S01]  /*0220*/  @P1 LDC.64 R2, c[0x0][0x3d0] ;  /* 0x0000f400ff021b82 */ /* 0x000e620000000a00 */
[----:B------:R0:W4:Y:S04]  /*0230*/  LDL.64 R30, [R1+0x18] ;  /* 0x00001800011e7983 */ /* 0x0001280000100a00 */
[----:B------:R0:W4:Y:S03]  /*0240*/  LDL.64 R24, [R1] ;  /* 0x0000000001187983 */ /* 0x0001260000100a00 */
[----:B------:R-:W0:Y:S01]  /*0250*/  @P6 LDC.64 R4, c[0x0][0x3d0] ;  /* 0x0000f400ff046b82 */ /* 0x000e220000000a00 */
[----:B------:R-:W-:Y:S01]  /*0260*/  MOV R17, R190 ;  /* 0x000000be00117202 */ /* 0x000fe20000000f00 */
[----:B------:R0:W4:Y:S06]  /*0270*/  LDL.64 R26, [R1+0x8] ;  /* 0x00000800011a7983 */ /* 0x00012c0000100a00 */
[----:B------:R-:W0:Y:S01]  /*0280*/  @P5 LDC.64 R6, c[0x0][0x3d0] ;  /* 0x0000f400ff065b82 */ /* 0x000e220000000a00 */
[C---:B-1----:R-:W-:Y:S01]  /*0290*/  @P1 IMAD.WIDE.U32 R2, R17.reuse, 0x10, R2 ;  /* 0x0000001011021825 */ /* 0x042fe200078e0002 */
[----:B------:R-:W-:-:S05]  /*02a0*/  @P1 LOP3.LUT R17, R17, 0x20, RZ, 0xfc, !PT ;  /* 0x0000002011111812 */ /* 0x000fca00078efcff */
[C---:B0-----:R-:W-:Y:S01]  /*02b0*/  @P6 IMAD.WIDE.U32 R4, R17.reuse, 0x10, R4 ;  /* 0x0000001011046825 */ /* 0x041fe200078e0004 */
[----:B------:R-:W-:-:S05]  /*02c0*/  @P6 IADD3 R17, PT, PT, R17, 0x20, RZ ;  /* 0x0000002011116810 */ /* 0x000fca0007ffe0ff */
[----:B------:R-:W-:Y:S01]  /*02d0*/  @P5 IMAD.WIDE.U32 R6, R17, 0x10, R6 ;  /* 0x0000001011065825 */ /* 0x000fe200078e0006 */
[----:B---3--:R-:W3:Y:S04]  /*02e0*/  @P1 LDG.E.128 R48, desc[UR6][R2.64] ;  /* 0x0000000602301981 */ /* 0x008ee8000c1e1d00 */
[----:B--2---:R-:W2:Y:S04]  /*02f0*/  @P6 LDG.E.128 R44, desc[UR6][R4.64] ;  /* 0x00000006042c6981 */ /* 0x004ea8000c1e1d00 */
[----:B----4-:R-:W4:Y:S01]  /*0300*/  @P5 LDG.E.128 R20, desc[UR6][R6.64] ;  /* 0x0000000606145981 */ /* 0x010f22000c1e1d00 */
[----:B------:R-:W-:-:S02]  /*0310*/  ISETP.GE.U32.AND P0, PT, R15, 0x80, PT ;  /* 0x000000800f00780c */ /* 0x000fc40003f06070 */
[C---:B------:R-:W-:Y:S02]  /*0320*/  ISETP.GE.U32.AND P4, PT, R15.reuse, 0xa0, PT ;  /* 0x000000a00f00780c */ /* 0x040fe40003f86070 */
[C---:B------:R-:W-:Y:S02]  /*0330*/  ISETP.GE.U32.AND P3, PT, R15.reuse, 0xc0, PT ;  /* 0x000000c00f00780c */ /* 0x040fe40003f66070 */
[----:B------:R-:W-:-:S07]  /*0340*/  ISETP.GE.U32.AND P2, PT, R15, 0xe0, PT ;  /* 0x000000e00f00780c */ /* 0x000fce0003f46070 */
[----:B------:R-:W0:Y:S08]  /*0350*/  @P0 LDC.64 R8, c[0x0][0x3d0] ;  /* 0x0000f400ff080b82 */ /* 0x000e300000000a00 */
[----:B------:R-:W1:Y:S01]  /*0360*/  @P4 LDC.64 R10, c[0x0][0x3d0] ;  /* 0x0000f400ff0a4b82 */ /* 0x000e620000000a00 */
[----:B------:R-:W-:-:S07]  /*0370*/  @P5 IADD3 R17, PT, PT, R17, 0x20, RZ ;  /* 0x0000002011115810 */ /* 0x000fce0007ffe0ff */
[----:B------:R-:W1:Y:S08]  /*0380*/  @P3 LDC.64 R12, c[0x0][0x3d0] ;  /* 0x0000f400ff0c3b82 */ /* 0x000e700000000a00 */
[----:B------:R-:W1:Y:S01]  /*0390*/  @P2 LDC.64 R18, c[0x0][0x3d0] ;  /* 0x0000f400ff122b82 */ /* 0x000e620000000a00 */
[C---:B0-----:R-:W-:Y:S01]  /*03a0*/  @P0 IMAD.WIDE.U32 R8, R17.reuse, 0x10, R8 ;  /* 0x0000001011080825 */ /* 0x041fe200078e0008 */
[----:B------:R-:W-:-:S04]  /*03b0*/  @P0 IADD3 R17, PT, PT, R17, 0x20, RZ ;  /* 0x0000002011110810 */ /* 0x000fc80007ffe0ff */
[----:B------:R-:W4:Y:S01]  /*03c0*/  @P0 LDG.E.128 R40, desc[UR6][R8.64] ;  /* 0x0000000608280981 */ /* 0x000f22000c1e1d00 */
[C---:B-1----:R-:W-:Y:S01]  /*03d0*/  @P4 IMAD.WIDE.U32 R10, R17.reuse, 0x10, R10 ;  /* 0x00000010110a4825 */ /* 0x042fe200078e000a */
[----:B------:R-:W-:-:S04]  /*03e0*/  @P4 IADD3 R17, PT, PT, R17, 0x20, RZ ;  /* 0x0000002011114810 */ /* 0x000fc80007ffe0ff */
[----:B------:R-:W4:Y:S01]  /*03f0*/  @P4 LDG.E.128 R36, desc[UR6][R10.64] ;  /* 0x000000060a244981 */ /* 0x000f22000c1e1d00 */
[C---:B------:R-:W-:Y:S01]  /*0400*/  @P3 IMAD.WIDE.U32 R12, R17.reuse, 0x10, R12 ;  /* 0x00000010110c3825 */ /* 0x040fe200078e000c */
[----:B------:R-:W-:-:S04]  /*0410*/  @P3 IADD3 R17, PT, PT, R17, 0x20, RZ ;  /* 0x0000002011113810 */ /* 0x000fc80007ffe0ff */
[----:B------:R-:W4:Y:S01]  /*0420*/  @P3 LDG.E.128 R32, desc[UR6][R12.64] ;  /* 0x000000060c203981 */ /* 0x000f22000c1e1d00 */
[C---:B------:R-:W-:Y:S01]  /*0430*/  @P2 IMAD.WIDE.U32 R18, R17.reuse, 0x10, R18 ;  /* 0x0000001011122825 */ /* 0x040fe200078e0012 */
[----:B------:R-:W-:-:S04]  /*0440*/  @P2 IADD3 R17, PT, PT, R17, 0x20, RZ ;  /* 0x0000002011112810 */ /* 0x000fc80007ffe0ff */
[----:B------:R-:W4:Y:S04]  /*0450*/  @P2 LDG.E.128 R28, desc[UR6][R18.64] ;  /* 0x00000006121c2981 */ /* 0x000f28000c1e1d00 */
[----:B---3--:R-:W-:Y:S04]  /*0460*/  @P1 STL.64 [R1+0x70], R48 ;  /* 0x0000703001001387 */ /* 0x008fe80000100a00 */
[----:B------:R-:W-:Y:S01]  /*0470*/  @P1 STL.64 [R1+0x78], R50 ;  /* 0x0000783201001387 */ /* 0x000fe20000100a00 */
[----:B------:R-:W-:-:S03]  /*0480*/  ISETP.GE.U32.AND P1, PT, R15, 0x100, PT ;  /* 0x000001000f00780c */ /* 0x000fc60003f26070 */
[----:B--2---:R-:W-:Y:S04]  /*0490*/  @P6 STL.64 [R1+0x60], R44 ;  /* 0x0000602c01006387 */ /* 0x004fe80000100a00 */
[----:B------:R-:W-:Y:S04]  /*04a0*/  @P6 STL.64 [R1+0x68], R46 ;  /* 0x0000682e01006387 */ /* 0x000fe80000100a00 */
[----:B----4-:R0:W-:Y:S01]  /*04b0*/  @P5 STL.64 [R1+0x50], R20 ;  /* 0x0000501401005387 */ /* 0x0101e20000100a00 */
[C---:B------:R-:W-:Y:S01]  /*04c0*/  ISETP.GE.U32.AND P6, PT, R15.reuse, 0x120, PT ;  /* 0x000001200f00780c */ /* 0x040fe20003fc6070 */
[----:B0-----:R-:W0:Y:S02]  /*04d0*/  @P1 LDC.64 R20, c[0x0][0x3d0] ;  /* 0x0000f400ff141b82 */ /* 0x001e240000000a00 */
[----:B------:R1:W-:Y:S01]  /*04e0*/  @P5 STL.64 [R1+0x58], R22 ;  /* 0x0000581601005387 */ /* 0x0003e20000100a00 */
[----:B------:R-:W-:-:S09]  /*04f0*/  ISETP.GE.U32.AND P5, PT, R15, 0x140, PT ;  /* 0x000001400f00780c */ /* 0x000fd20003fa6070 */
[----:B------:R-:W2:Y:S08]  /*0500*/  @P6 LDC.64 R2, c[0x0][0x3d0] ;  /* 0x0000f400ff026b82 */ /* 0x000eb00000000a00 */
[----:B-1----:R-:W1:Y:S01]  /*0510*/  @P5 LDC.64 R22, c[0x0][0x3d0] ;  /* 0x0000f400ff165b82 */ /* 0x002e620000000a00 */
[----:B0-----:R-:W-:-:S05]  /*0520*/  @P1 IMAD.WIDE.U32 R20, R17, 0x10, R20 ;  /* 0x0000001011141825 */ /* 0x001fca00078e0014 */
[----:B------:R-:W3:Y:S01]  /*0530*/  @P1 LDG.E.128 R24, desc[UR6][R20.64] ;  /* 0x0000000614181981 */ /* 0x000ee2000c1e1d00 */
[----:B------:R-:W-:-:S05]  /*0540*/  @P1 IADD3 R17, PT, PT, R17, 0x20, RZ ;  /* 0x0000002011111810 */ /* 0x000fca0007ffe0ff */
[C---:B--2---:R-:W-:Y:S01]  /*0550*/  @P6 IMAD.WIDE.U32 R4, R17.reuse, 0x10, R2 ;  /* 0x0000001011046825 */ /* 0x044fe200078e0002 */
[----:B------:R-:W-:-:S04]  /*0560*/  @P6 IADD3 R17, PT, PT, R17, 0x20, RZ ;  /* 0x0000002011116810 */ /* 0x000fc80007ffe0ff */
[----:B------:R0:W5:Y:S01]  /*0570*/  @P6 LDG.E.128 R248, desc[UR6][R4.64] ;  /* 0x0000000604f86981 */ /* 0x000162000c1e1d00 */
[----:B-1----:R-:W-:-:S05]  /*0580*/  @P5 IMAD.WIDE.U32 R2, R17, 0x10, R22 ;  /* 0x0000001011025825 */ /* 0x002fca00078e0016 */
[----:B------:R0:W5:Y:S01]  /*0590*/  @P5 LDG.E.128 R244, desc[UR6][R2.64] ;  /* 0x0000000602f45981 */ /* 0x000162000c1e1d00 */
[----:B------:R-:W1:Y:S03]  /*05a0*/  S2UR UR4, SR_CTAID.X ;  /* 0x00000000000479c3 */ /* 0x000e660000002500 */
[----:B------:R2:W-:Y:S04]  /*05b0*/  @P3 STL.64 [R1+0x20], R32 ;  /* 0x0000202001003387 */ /* 0x0005e80000100a00 */
[----:B------:R4:W-:Y:S04]  /*05c0*/  @P3 STL.64 [R1+0x28], R34 ;  /* 0x0000282201003387 */ /* 0x0009e80000100a00 */
[----:B------:R0:W-:Y:S01]  /*05d0*/  @P4 STL.64 [R1+0x30], R36 ;  /* 0x0000302401004387 */ /* 0x0001e20000100a00 */
[----:B------:R-:W-:-:S03]  /*05e0*/  SHF.R.U32.HI R14, RZ, 0x5, R252 ;  /* 0x00000005ff0e7819 */ /* 0x000fc600000116fc */
[----:B------:R0:W-:Y:S04]  /*05f0*/  @P4 STL.64 [R1+0x38], R38 ;  /* 0x0000382601004387 */ /* 0x0001e80000100a00 */
[----:B------:R0:W-:Y:S04]  /*0600*/  @P0 STL.64 [R1+0x40], R40 ;  /* 0x0000402801000387 */ /* 0x0001e80000100a00 */
[----:B------:R0:W-:Y:S01]  /*0610*/  @P0 STL.64 [R1+0x48], R42 ;  /* 0x0000482a01000387 */ /* 0x0001e20000100a00 */
[----:B-1----:R-:W-:-:S03]  /*0620*/  USHF.L.U32 UR4, UR4, 0x2, URZ ;  /* 0x0000000204047899 */ /* 0x002fc600080006ff */
[----:B------:R1:W-:Y:S04]  /*0630*/  @P2 STL.64 [R1+0x10], R28 ;  /* 0x0000101c01002387 */ /* 0x0003e80000100a00 */
[----:B------:R1:W-:Y:S01]  /*0640*/  @P2 STL.64 [R1+0x18], R30 ;  /* 0x0000181e01002387 */ /* 0x0003e20000100a00 */
[----:B------:R-:W-:-:S04]  /*0650*/  LOP3.LUT R14, R14, UR4, RZ, 0xfc, !PT ;  /* 0x000000040e0e7c12 */ /* 0x000fc8000f8efcff */
[----:B------:R-:W-:Y:S01]  /*0660*/  ISETP.GE.AND P0, PT, R14, UR5, PT ;  /* 0x000000050e007c0c */ /* 0x000fe2000bf06270 */
[----:B------:R-:W-:Y:S01]  /*0670*/  BSSY B0, `(.L_x_23990) ;  /* 0x0000b7c000007945 */ /* 0x000fe20003800000 */
[----:B--2---:R-:W-:Y:S02]  /*0680*/  CS2R R32, SRZ ;  /* 0x0000000000207805 */ /* 0x004fe4000001ff00 */
[----:B----4-:R-:W-:Y:S02]  /*0690*/  CS2R R34, SRZ ;  /* 0x0000000000227805 */ /* 0x010fe4000001ff00 */
[----:B0-----:R-:W-:Y:S02]  /*06a0*/  CS2R R36, SRZ ;  /* 0x0000000000247805 */ /* 0x001fe4000001ff00 */
        /* <DEDUP_REMOVED lines=37> */
[----:B---3--:R1:W-:Y:S04]  /*0900*/  @P1 STL.64 [R1], R24 ;  /* 0x0000001801001387 */ /* 0x0083e80000100a00 */
[----:B------:R1:W-:Y:S01]  /*0910*/  @P1 STL.64 [R1+0x8], R26 ;  /* 0x0000081a01001387 */ /* 0x0003e20000100a00 */
[----:B------:R-:W-:Y:S05]  /*0920*/  @P0 BRA `(.L_x_23991) ;  /* 0x000000b400400947 */ /* 0x000fea0003800000 */
        /* <DEDUP_REMOVED lines=40> */
.L_x_24205:
[----:B------:R-:W0:Y:S08]  /*0bb0*/  LDC.64 R12, c[0x0][0x3f8] ;  /* 0x0000fe00ff0c7b82 */ /* 0x000e300000000a00 */
[----:B--2---:R-:W2:Y:S08]  /*0bc0*/  LDC.64 R162, c[0x0][0x3c8] ;  /* 0x0000f200ffa27b82 */ /* 0x004eb00000000a00 */
[----:B---3--:R-:W3:Y:S01]  /*0bd0*/  LDC.64 R160, c[0x0][0x3f0] ;  /* 0x0000fc00ffa07b82 */ /* 0x008ee20000000a00 */
[----:B0-----:R-:W-:-:S06]  /*0be0*/  IMAD.WIDE R12, R14, 0x4, R12 ;  /* 0x000000040e0c7825 */ /* 0x001fcc00078e020c */
[----:B----4-:R-:W4:Y:S01]  /*0bf0*/  LDG.E R13, desc[UR6][R12.64] ;  /* 0x000000060c0d7981 */ /* 0x010f22000c1e1900 */
[----:B--2---:R-:W-:-:S05]  /*0c00*/  IMAD.WIDE R162, R14, 0x4, R162 ;  /* 0x000000040ea27825 */ /* 0x004fca00078e02a2 */
        /* <DEDUP_REMOVED lines=8> */
[----:B------:R0:W2:Y:S01]  /*0c90*/  LDG.E R11, desc[UR6][R160.64] ;  /* 0x00000006a00b7981 */ /* 0x0000a2000c1e1900 */
[----:B-----5:R-:W-:Y:S01]  /*0ca0*/  ISETP.GE.AND P1, PT, R200, 0x1, PT ;  /* 0x00000001c800780c */ /* 0x020fe20003f26270 */
[----:B------:R-:W-:Y:S01]  /*0cb0*/  BSSY.RECONVERGENT B2, `(.L_x_23994) ;  /* 0x0000054000027945 */ /* 0x000fe20003800200 */
[C---:B------:R-:W-:Y:S01]  /*0cc0*/  ISETP.GE.U32.AND P6, PT, R15.reuse, 0x20, PT ;  /* 0x000000200f00780c */ /* 0x040fe20003fc6070 */
[----:B------:R-:W3:Y:S01]  /*0cd0*/  S2R R252, SR_TID.X ;  /* 0x0000000000fc7919 */ /* 0x000ee20000002100 */
[----:B------:R-:W-:Y:S01]  /*0ce0*/  MOV R16, UR14 ;  /* 0x0000000e00107c02 */ /* 0x000fe20008000f00 */
[----:B------:R-:W-:Y:S01]  /*0cf0*/  HFMA2 R185, -RZ, RZ, 0, 0 ;  /* 0x00000000ffb97431 */ /* 0x000fe200000001ff */
[----:B------:R-:W-:Y:S01]  /*0d00*/  ISETP.GE.U32.AND P5, PT, R15, 0x40, PT ;  /* 0x000000400f00780c */ /* 0x000fe20003fa6070 */
[----:B------:R-:W-:Y:S01]  /*0d10*/  HFMA2 R188, -RZ, RZ, 0, 0 ;  /* 0x00000000ffbc7431 */ /* 0x000fe200000001ff */
[----:B------:R-:W-:Y:S01]  /*0d20*/  LOP3.LUT R6, R6, 0xfffffffe, RZ, 0xc0, !PT ;  /* 0xfffffffe06067812 */ /* 0x000fe200078ec0ff */
[----:B0-----:R-:W-:Y:S01]  /*0d30*/  IMAD R161, R14, R16, RZ ;  /* 0x000000100ea17224 */ /* 0x001fe200078e02ff */
[----:B------:R-:W-:-:S02]  /*0d40*/  IADD3 R160, PT, PT, R13, -0x1, RZ ;  /* 0xffffffff0da07810 */ /* 0x000fc40007ffe0ff */
[----:B------:R-:W-:Y:S02]  /*0d50*/  ISETP.GE.U32.AND P4, PT, R15, 0x80, PT ;  /* 0x000000800f00780c */ /* 0x000fe40003f86070 */
[----:B------:R-:W-:Y:S01]  /*0d60*/  @P1 IADD3 R162, PT, PT, R200, -0x1, RZ ;  /* 0xffffffffc8a21810 */ /* 0x000fe20007ffe0ff */
[-C--:B------:R-:W-:Y:S01]  /*0d70*/  IMAD R160, R160, R16.reuse, RZ ;  /* 0x00000010a0a07224 */ /* 0x080fe200078e02ff */
[----:B------:R-:W-:Y:S02]  /*0d80*/  SHF.R.S32.HI R163, RZ, 0x1f, R161 ;  /* 0x0000001fffa37819 */ /* 0x000fe400000114a1 */
[----:B------:R-:W-:Y:S01]  /*0d90*/  @P6 LOP3.LUT R6, R6, 0x1, RZ, 0xfc, !PT ;  /* 0x0000000106066812 */ /* 0x000fe200078efcff */
[----:B------:R-:W-:Y:S01]  /*0da0*/  @P1 IMAD R162, R162, R16, RZ ;  /* 0x00000010a2a21224 */ /* 0x000fe200078e02ff */
[----:B------:R-:W-:Y:S02]  /*0db0*/  LEA.HI R161, R163, R161, RZ, 0x2 ;  /* 0x000000a1a3a17211 */ /* 0x000fe400078f10ff */
[----:B------:R-:W-:-:S02]  /*0dc0*/  SHF.R.S32.HI R163, RZ, 0x1f, R160 ;  /* 0x0000001fffa37819 */ /* 0x000fc400000114a0 */
[----:B------:R-:W-:Y:S02]  /*0dd0*/  LOP3.LUT R6, R6, 0xfffffffd, RZ, 0xc0, !PT ;  /* 0xfffffffd06067812 */ /* 0x000fe400078ec0ff */
[----:B------:R-:W-:Y:S02]  /*0de0*/  LEA.HI R160, R163, R160, RZ, 0x2 ;  /* 0x000000a0a3a07211 */ /* 0x000fe400078f10ff */
[----:B------:R-:W-:Y:S02]  /*0df0*/  @P1 SHF.R.S32.HI R163, RZ, 0x1f, R162 ;  /* 0x0000001fffa31819 */ /* 0x000fe400000114a2 */
[----:B------:R-:W-:Y:S02]  /*0e00*/  @P5 LOP3.LUT R6, R6, 0x2, RZ, 0xfc, !PT ;  /* 0x0000000206065812 */ /* 0x000fe400078efcff */
[----:B------:R-:W-:Y:S02]  /*0e10*/  @P1 LEA.HI R162, R163, R162, RZ, 0x2 ;  /* 0x000000a2a3a21211 */ /* 0x000fe400078f10ff */
[----:B------:R-:W-:-:S02]  /*0e20*/  ISETP.NE.AND P3, PT, RZ, UR8, PT ;  /* 0x00000008ff007c0c */ /* 0x000fc4000bf65270 */
[----:B---3--:R-:W-:Y:S02]  /*0e30*/  LOP3.LUT R190, R252, 0x1f, RZ, 0xc0, !PT ;  /* 0x0000001ffcbe7812 */ /* 0x008fe400078ec0ff */
[----:B------:R-:W-:Y:S02]  /*0e40*/  LOP3.LUT R6, R6, 0xfffffffb, RZ, 0xc0, !PT ;  /* 0xfffffffb06067812 */ /* 0x000fe400078ec0ff */
[-C--:B------:R-:W-:Y:S02]  /*0e50*/  LEA.HI.SX32 R243, R161, R190.reuse, 0x1e ;  /* 0x000000bea1f37211 */ /* 0x080fe400078ff2ff */
[-C--:B------:R-:W-:Y:S02]  /*0e60*/  @P1 LEA.HI.SX32 R188, R162, R190.reuse, 0x1e ;  /* 0x000000bea2bc1211 */ /* 0x080fe400078ff2ff */
[----:B------:R-:W-:Y:S02]  /*0e70*/  ISETP.GE.U32.AND P2, PT, R15, 0x60, PT ;  /* 0x000000600f00780c */ /* 0x000fe40003f46070 */
[----:B------:R-:W-:-:S02]  /*0e80*/  LEA.HI.SX32 R187, R160, R190, 0x1e ;  /* 0x000000bea0bb7211 */ /* 0x000fc400078ff2ff */
[----:B------:R-:W-:Y:S02]  /*0e90*/  @P4 LOP3.LUT R6, R6, 0x4, RZ, 0xfc, !PT ;  /* 0x0000000406064812 */ /* 0x000fe400078efcff */
[----:B------:R-:W-:Y:S02]  /*0ea0*/  MOV R186, RZ ;  /* 0x000000ff00ba7202 */ /* 0x000fe40000000f00 */
        /* <DEDUP_REMOVED lines=8> */
[----:B------:R-:W4:Y:S01]  /*0f30*/  LDC.64 R160, c[0x0][0x428] ;  /* 0x00010a00ffa07b82 */ /* 0x000f220000000a00 */
[----:B------:R-:W3:Y:S04]  /*0f40*/  LDL R186, [R1+0x78] ;  /* 0x0000780001ba7983 */ /* 0x000ee80000100800 */
[----:B------:R-:W3:Y:S03]  /*0f50*/  LDL R185, [R1+0x7c] ;  /* 0x00007c0001b97983 */ /* 0x000ee60000100800 */
[----:B------:R-:W1:Y:S01]  /*0f60*/  @P3 LDC.64 R202, c[0x0][0x438] ;  /* 0x00010e00ffca3b82 */ /* 0x000e620000000a00 */
[----:B0-----:R-:W-:-:S05]  /*0f70*/  IMAD.WIDE.U32 R162, R184, 0x10, R162 ;  /* 0x00000010b8a27825 */ /* 0x001fca00078e00a2 */
[----:B------:R-:W2:Y:S01]  /*0f80*/  LDG.E.128 R164, desc[UR6][R162.64] ;  /* 0x00000006a2a47981 */ /* 0x000ea2000c1e1d00 */
[----:B----4-:R-:W-:-:S06]  /*0f90*/  IMAD.WIDE.U32 R160, R187, 0x10, R160 ;  /* 0x00000010bba07825 */ /* 0x010fcc00078e00a0 */
[----:B------:R-:W4:Y:S01]  /*0fa0*/  LDG.E.128 R160, desc[UR6][R160.64] ;  /* 0x00000006a0a07981 */ /* 0x000f22000c1e1d00 */
[----:B-1----:R-:W-:-:S05]  /*0fb0*/  @P3 IMAD.WIDE.U32 R202, R184, 0x10, R202 ;  /* 0x00000010b8ca3825 */ /* 0x002fca00078e00ca */
[----:B------:R0:W5:Y:S02]  /*0fc0*/  @P3 LDG.E.128 R112, desc[UR6][R202.64] ;  /* 0x00000006ca703981 */ /* 0x000164000c1e1d00 */
[----:B0-----:R-:W0:Y:S02]  /*0fd0*/  LDC.64 R202, c[0x0][0x3b0] ;  /* 0x0000ec00ffca7b82 */ /* 0x001e240000000a00 */
[----:B0-----:R-:W-:-:S05]  /*0fe0*/  IMAD.WIDE.U32 R202, R188, 0x4, R202 ;  /* 0x00000004bcca7825 */ /* 0x001fca00078e00ca */
[----:B------:R0:W5:Y:S01]  /*0ff0*/  LDG.E R10, desc[UR6][R202.64] ;  /* 0x00000006ca0a7981 */ /* 0x000162000c1e1900 */
[----:B------:R-:W-:Y:S02]  /*1000*/  IADD3 R188, PT, PT, R188, 0x20, RZ ;  /* 0x00000020bcbc7810 */ /* 0x000fe40007ffe0ff */
[----:B------:R-:W-:Y:S02]  /*1010*/  IADD3 R187, PT, PT, R187, 0x20, RZ ;  /* 0x00000020bbbb7810 */ /* 0x000fe40007ffe0ff */
[----:B------:R-:W-:Y:S01]  /*1020*/  IADD3 R184, PT, PT, R184, 0x20, RZ ;  /* 0x00000020b8b87810 */ /* 0x000fe20007ffe0ff */
[C---:B--2---:R-:W-:Y:S01]  /*1030*/  FADD.FTZ R0, -R11.reuse, R164 ;  /* 0x000000a40b007221 */ /* 0x044fe20000010100 */
[----:B------:R-:W-:-:S03]  /*1040*/  FADD.FTZ R26, -R11, R165 ;  /* 0x000000a50b1a7221 */ /* 0x000fc60000010100 */
[C---:B------:R-:W-:Y:S01]  /*1050*/  FMUL.FTZ R0, R12.reuse, R0 ;  /* 0x000000000c007220 */ /* 0x040fe20000410000 */
[----:B------:R-:W-:Y:S01]  /*1060*/  FMUL.FTZ R26, R12, R26 ;  /* 0x0000001a0c1a7220 */ /* 0x000fe20000410000 */
[----:B------:R-:W-:Y:S01]  /*1070*/  FADD.FTZ R166, -R11, R166 ;  /* 0x000000a60ba67221 */ /* 0x000fe20000010100 */
[----:B----4-:R-:W-:Y:S01]  /*1080*/  FMUL.FTZ R189, R231, R160 ;  /* 0x000000a0e7bd7220 */ /* 0x010fe20000410000 */
[----:B------:R-:W-:Y:S01]  /*1090*/  FADD.FTZ R72, R72, R160 ;  /* 0x000000a048487221 */ /* 0x000fe20000010000 */
[----:B------:R-:W-:Y:S01]  /*10a0*/  FFMA.FTZ R32, R160, R0, R32 ;  /* 0x00000000a0207223 */ /* 0x000fe20000010020 */
[----:B------:R-:W-:Y:S01]  /*10b0*/  FADD.FTZ R73, R73, R161 ;  /* 0x000000a149497221 */ /* 0x000fe20000010000 */
[----:B------:R-:W-:Y:S01]  /*10c0*/  FFMA.FTZ R33, R161, R26, R33 ;  /* 0x0000001aa1217223 */ /* 0x000fe20000010021 */
[----:B---3--:R-:W-:Y:S01]  /*10d0*/  FMUL.FTZ R213, R242, R161 ;  /* 0x000000a1f2d57220 */ /* 0x008fe20000410000 */
[----:B------:R-:W-:Y:S01]  /*10e0*/  FADD.FTZ R160, RZ, R189 ;  /* 0x000000bdffa07221 */ /* 0x000fe20000010000 */
[----:B------:R-:W-:Y:S01]  /*10f0*/  FFMA.FTZ R161, R0, R189, RZ ;  /* 0x000000bd00a17223 */ /* 0x000fe200000100ff */
        /* <DEDUP_REMOVED lines=15> */
.L_x_23995:
[----:B------:R-:W-:Y:S05]  /*11f0*/  BSYNC.RECONVERGENT B2 ;  /* 0x0000000000027941 */ /* 0x000fea0003800200 */
.L_x_23994:
[----:B------:R-:W-:Y:S04]  /*1200*/  BSSY.RECONVERGENT B2, `(.L_x_23996) ;  /* 0x0000033000027945 */ /* 0x000fe80003800200 */
[----:B------:R-:W-:Y:S05]  /*1210*/  @!P5 BRA `(.L_x_23997) ;  /* 0x0000000000c4d947 */ /* 0x000fea0003800000 */
        /* <DEDUP_REMOVED lines=9> */
[----:B0-----:R-:W-:-:S07]  /*12b0*/  IMAD.WIDE.U32 R162, R184, 0x10, R162 ;  /* 0x00000010b8a27825 */ /* 0x001fce00078e00a2 */
[----:B------:R-:W0:Y:S01]  /*12c0*/  LDC.64 R202, c[0x0][0x3b0] ;  /* 0x0000ec00ffca7b82 */ /* 0x000e220000000a00 */
[----:B-1----:R-:W-:-:S05]  /*12d0*/  @P3 IMAD.WIDE.U32 R160, R184, 0x10, R160 ;  /* 0x00000010b8a03825 */ /* 0x002fca00078e00a0 */
[----:B------:R4:W5:Y:S02]  /*12e0*/  @P3 LDG.E.128 R116, desc[UR6][R160.64] ;  /* 0x00000006a0743981 */ /* 0x000964000c1e1d00 */
[----:B----4-:R-:W-:Y:S02]  /*12f0*/  IMAD.WIDE.U32 R160, R187, 0x10, R164 ;  /* 0x00000010bba07825 */ /* 0x010fe400078e00a4 */
[----:B------:R-:W4:Y:S04]  /*1300*/  LDG.E.128 R164, desc[UR6][R162.64] ;  /* 0x00000006a2a47981 */ /* 0x000f28000c1e1d00 */
[----:B------:R-:W2:Y:S01]  /*1310*/  LDG.E.128 R160, desc[UR6][R160.64] ;  /* 0x00000006a0a07981 */ /* 0x000ea2000c1e1d00 */
[----:B0-----:R-:W-:-:S05]  /*1320*/  IMAD.WIDE.U32 R202, R188, 0x4, R202 ;  /* 0x00000004bcca7825 */ /* 0x001fca00078e00ca */
[----:B------:R0:W5:Y:S01]  /*1330*/  LDG.E R9, desc[UR6][R202.64] ;  /* 0x00000006ca097981 */ /* 0x000162000c1e1900 */
[----:B------:R-:W-:Y:S02]  /*1340*/  IADD3 R188, PT, PT, R188, 0x20, RZ ;  /* 0x00000020bcbc7810 */ /* 0x000fe40007ffe0ff */
[----:B------:R-:W-:Y:S02]  /*1350*/  IADD3 R187, PT, PT, R187, 0x20, RZ ;  /* 0x00000020bbbb7810 */ /* 0x000fe40007ffe0ff */
[----:B------:R-:W-:Y:S01]  /*1360*/  IADD3 R184, PT, PT, R184, 0x20, RZ ;  /* 0x00000020b8b87810 */ /* 0x000fe20007ffe0ff */
[C---:B----4-:R-:W-:Y:S01]  /*1370*/  FADD.FTZ R19, -R11.reuse, R164 ;  /* 0x000000a40b137221 */ /* 0x050fe20000010100 */
[C---:B------:R-:W-:Y:S01]  /*1380*/  FADD.FTZ R27, -R11.reuse, R165 ;  /* 0x000000a50b1b7221 */ /* 0x040fe20000010100 */
[C---:B------:R-:W-:Y:S01]  /*1390*/  FADD.FTZ R166, -R11.reuse, R166 ;  /* 0x000000a60ba67221 */ /* 0x040fe20000010100 */
[----:B------:R-:W-:Y:S01]  /*13a0*/  FADD.FTZ R167, -R11, R167 ;  /* 0x000000a70ba77221 */ /* 0x000fe20000010100 */
[C---:B------:R-:W-:Y:S01]  /*13b0*/  FMUL.FTZ R19, R12.reuse, R19 ;  /* 0x000000130c137220 */ /* 0x040fe20000410000 */
[C---:B------:R-:W-:Y:S01]  /*13c0*/  FMUL.FTZ R27, R12.reuse, R27 ;  /* 0x0000001b0c1b7220 */ /* 0x040fe20000410000 */
[----:B------:R-:W-:Y:S01]  /*13d0*/  FMUL.FTZ R175, R12, R166 ;  /* 0x000000a60caf7220 */ /* 0x000fe20000410000 */
[----:B--2---:R-:W-:Y:S01]  /*13e0*/  FMUL.FTZ R222, R212, R160 ;  /* 0x000000a0d4de7220 */ /* 0x004fe20000410000 */
[----:B------:R-:W-:Y:S01]  /*13f0*/  FADD.FTZ R76, R76, R160 ;  /* 0x000000a04c4c7221 */ /* 0x000fe20000010000 */
[----:B------:R-:W-:Y:S01]  /*1400*/  FFMA.FTZ R36, R160, R19, R36 ;  /* 0x00000013a0247223 */ /* 0x000fe20000010024 */
[----:B------:R-:W-:Y:S01]  /*1410*/  FADD.FTZ R77, R77, R161 ;  /* 0x000000a14d4d7221 */ /* 0x000fe20000010000 */
[----:B------:R-:W-:Y:S01]  /*1420*/  FFMA.FTZ R37, R161, R27, R37 ;  /* 0x0000001ba1257223 */ /* 0x000fe20000010025 */
[----:B---3--:R-:W-:Y:S01]  /*1430*/  FMUL.FTZ R212, R199, R161 ;  /* 0x000000a1c7d47220 */ /* 0x008fe20000410000 */
        /* <DEDUP_REMOVED lines=14> */
[----:B0-----:R-:W-:-:S07]  /*1520*/  FFMA.FTZ R185, R230, R241, R161 ;  /* 0x000000f1e6b97223 */ /* 0x001fce00000100a1 */
.L_x_23997:
[----:B------:R-:W-:Y:S05]  /*1530*/  BSYNC.RECONVERGENT B2 ;  /* 0x0000000000027941 */ /* 0x000fea0003800200 */
.L_x_23996:
        /* <DEDUP_REMOVED lines=51> */
.L_x_23999:
[----:B------:R-:W-:Y:S05]  /*1870*/  BSYNC.RECONVERGENT B2 ;  /* 0x0000000000027941 */ /* 0x000fea0003800200 */
.L_x_23998:
        /* <DEDUP_REMOVED lines=10> */
[----:B------:R-:W1:Y:S08]  /*1920*/  @P3 LDC.64 R160, c[0x0][0x438] ;  /* 0x00010e00ffa03b82 */ /* 0x000e700000000a00 */
[----:B------:R-:W0:Y:S01]  /*1930*/  LDC.64 R202, c[0x0][0x3b0] ;  /* 0x0000ec00ffca7b82 */ /* 0x000e220000000a00 */
[----:B-1----:R-:W-:-:S05]  /*1940*/  @P3 IMAD.WIDE.U32 R160, R184, 0x10, R160 ;  /* 0x00000010b8a03825 */ /* 0x002fca00078e00a0 */
[----:B------:R0:W5:Y:S01]  /*1950*/  @P3 LDG.E.128 R124, desc[UR6][R160.64] ;  /* 0x00000006a07c3981 */ /* 0x000162000c1e1d00 */
[----:B----4-:R-:W-:-:S06]  /*1960*/  IMAD.WIDE.U32 R164, R187, 0x10, R164 ;  /* 0x00000010bba47825 */ /* 0x010fcc00078e00a4 */
[----:B------:R-:W2:Y:S01]  /*1970*/  LDG.E.128 R164, desc[UR6][R164.64] ;  /* 0x00000006a4a47981 */ /* 0x000ea2000c1e1d00 */
[----:B0-----:R-:W-:-:S06]  /*1980*/  IMAD.WIDE.U32 R160, R184, 0x10, R162 ;  /* 0x00000010b8a07825 */ /* 0x001fcc00078e00a2 */
[----:B------:R-:W4:Y:S01]  /*1990*/  LDG.E.128 R160, desc[UR6][R160.64] ;  /* 0x00000006a0a07981 */ /* 0x000f22000c1e1d00 */
[----:B------:R-:W-:-:S05]  /*19a0*/  IMAD.WIDE.U32 R202, R188, 0x4, R202 ;  /* 0x00000004bcca7825 */ /* 0x000fca00078e00ca */
[----:B------:R0:W5:Y:S01]  /*19b0*/  LDG.E R7, desc[UR6][R202.64] ;  /* 0x00000006ca077981 */ /* 0x000162000c1e1900 */
[----:B------:R-:W-:Y:S02]  /*19c0*/  IADD3 R188, PT, PT, R188, 0x20, RZ ;  /* 0x00000020bcbc7810 */ /* 0x000fe40007ffe0ff */
[----:B------:R-:W-:Y:S02]  /*19d0*/  IADD3 R187, PT, PT, R187, 0x20, RZ ;  /* 0x00000020bbbb7810 */ /* 0x000fe40007ffe0ff */
[----:B------:R-:W-:Y:S01]  /*19e0*/  IADD3 R184, PT, PT, R184, 0x20, RZ ;  /* 0x00000020b8b87810 */ /* 0x000fe20007ffe0ff */
[----:B--2---:R-:W-:Y:S01]  /*19f0*/  FMUL.FTZ R220, R210, R164 ;  /* 0x000000a4d2dc7220 */ /* 0x004fe20000410000 */
[----:B---3--:R-:W-:Y:S01]  /*1a00*/  FMUL.FTZ R210, R197, R165 ;  /* 0x000000a5c5d27220 */ /* 0x008fe20000410000 */
[C---:B----4-:R-:W-:Y:S01]  /*1a10*/  FADD.FTZ R21, -R11.reuse, R160 ;  /* 0x000000a00b157221 */ /* 0x050fe20000010100 */
[----:B------:R-:W-:-:S03]  /*1a20*/  FADD.FTZ R30, -R11, R161 ;  /* 0x000000a10b1e7221 */ /* 0x000fc60000010100 */
        /* <DEDUP_REMOVED lines=24> */
.L_x_24001:
[----:B------:R-:W-:Y:S05]  /*1bb0*/  BSYNC.RECONVERGENT B2 ;  /* 0x0000000000027941 */ /* 0x000fea0003800200 */
.L_x_24000:
[----:B------:R-:W-:Y:S01]  /*1bc0*/  ISETP.GE.U32.AND P3, PT, R15, 0xa0, PT ;  /* 0x000000a00f00780c */ /* 0x000fe20003f66070 */
[----:B------:R-:W-:Y:S01]  /*1bd0*/  BSSY.RECONVERGENT B2, `(.L_x_24002) ;  /* 0x0000035000027945 */ /* 0x000fe20003800200 */
[----:B------:R-:W-:-:S11]  /*1be0*/  LOP3.LUT R6, R6, 0xfffffff7, RZ, 0xc0, !PT ;  /* 0xfffffff706067812 */ /* 0x000fd600078ec0ff */
[----:B------:R-:W-:Y:S01]  /*1bf0*/  @P3 LOP3.LUT R6, R6, 0x8, RZ, 0xfc, !PT ;  /* 0x0000000806063812 */ /* 0x000fe200078efcff */
        /* <DEDUP_REMOVED lines=9> */
[----:B------:R-:W1:Y:S02]  /*1c90*/  @P3 LDC.64 R160, c[0x0][0x438] ;  /* 0x00010e00ffa03b82 */ /* 0x000e640000000a00 */
[----:B-1----:R-:W-:-:S05]  /*1ca0*/  @P3 IMAD.WIDE.U32 R160, R184, 0x10, R160 ;  /* 0x00000010b8a03825 */ /* 0x002fca00078e00a0 */
[----:B------:R1:W5:Y:S01]  /*1cb0*/  @P3 LDG.E.128 R128, desc[UR6][R160.64] ;  /* 0x00000006a0803981 */ /* 0x000362000c1e1d00 */
[----:B0-----:R-:W-:-:S06]  /*1cc0*/  IMAD.WIDE.U32 R164, R187, 0x10, R164 ;  /* 0x00000010bba47825 */ /* 0x001fcc00078e00a4 */
[----:B------:R-:W2:Y:S01]  /*1cd0*/  LDG.E.128 R164, desc[UR6][R164.64] ;  /* 0x00000006a4a47981 */ /* 0x000ea2000c1e1d00 */
[----:B-1----:R-:W0:Y:S02]  /*1ce0*/  LDC.64 R160, c[0x0][0x3a8] ;  /* 0x0000ea00ffa07b82 */ /* 0x002e240000000a00 */
[----:B0-----:R-:W-:-:S06]  /*1cf0*/  IMAD.WIDE.U32 R160, R184, 0x10, R160 ;  /* 0x00000010b8a07825 */ /* 0x001fcc00078e00a0 */
[----:B------:R-:W3:Y:S01]  /*1d00*/  LDG.E.128 R160, desc[UR6][R160.64] ;  /* 0x00000006a0a07981 */ /* 0x000ee2000c1e1d00 */
[----:B----4-:R-:W-:-:S05]  /*1d10*/  IMAD.WIDE.U32 R202, R188, 0x4, R202 ;  /* 0x00000004bcca7825 */ /* 0x010fca00078e00ca */
[----:B------:R0:W5:Y:S01]  /*1d20*/  LDG.E R5, desc[UR6][R202.64] ;  /* 0x00000006ca057981 */ /* 0x000162000c1e1900 */
[----:B------:R-:W-:Y:S02]  /*1d30*/  IADD3 R188, PT, PT, R188, 0x20, RZ ;  /* 0x00000020bcbc7810 */ /* 0x000fe40007ffe0ff */
[----:B------:R-:W-:Y:S02]  /*1d40*/  IADD3 R187, PT, PT, R187, 0x20, RZ ;  /* 0x00000020bbbb7810 */ /* 0x000fe40007ffe0ff */
[----:B------:R-:W-:Y:S01]  /*1d50*/  IADD3 R184, PT, PT, R184, 0x20, RZ ;  /* 0x00000020b8b87810 */ /* 0x000fe20007ffe0ff */
[----:B--2---:R-:W-:Y:S01]  /*1d60*/  FMUL.FTZ R219, R209, R164 ;  /* 0x000000a4d1db7220 */ /* 0x004fe20000410000 */
[----:B---3--:R-:W-:Y:S01]  /*1d70*/  FMUL.FTZ R209, R196, R165 ;  /* 0x000000a5c4d17220 */ /* 0x008fe20000410000 */
[----:B------:R-:W-:Y:S01]  /*1d80*/  FMUL.FTZ R196, R227, R166 ;  /* 0x000000a6e3c47220 */ /* 0x000fe20000410000 */
[----:B------:R-:W-:Y:S01]  /*1d90*/  FMUL.FTZ R238, R238, R167 ;  /* 0x000000a7eeee7220 */ /* 0x000fe20000410000 */
[----:B------:R-:W-:Y:S01]  /*1da0*/  FADD.FTZ R88, R88, R164 ;  /* 0x000000a458587221 */ /* 0x000fe20000010000 */
[----:B------:R-:W-:Y:S01]  /*1db0*/  FADD.FTZ R89, R89, R165 ;  /* 0x000000a559597221 */ /* 0x000fe20000010000 */
[----:B------:R-:W-:Y:S01]  /*1dc0*/  FADD.FTZ R90, R90, R166 ;  /* 0x000000a65a5a7221 */ /* 0x000fe20000010000 */
[----:B------:R-:W-:Y:S01]  /*1dd0*/  FADD.FTZ R91, R91, R167 ;  /* 0x000000a75b5b7221 */ /* 0x000fe20000010000 */
[C---:B------:R-:W-:Y:S01]  /*1de0*/  FADD.FTZ R22, -R11.reuse, R160 ;  /* 0x000000a00b167221 */ /* 0x040fe20000010100 */
[----:B------:R-:W-:-:S03]  /*1df0*/  FADD.FTZ R31, -R11, R161 ;  /* 0x000000a10b1f7221 */ /* 0x000fc60000010100 */
[C---:B------:R-:W-:Y:S01]  /*1e00*/  FMUL.FTZ R22, R12.reuse, R22 ;  /* 0x000000160c167220 */ /* 0x040fe20000410000 */
[C---:B------:R-:W-:Y:S01]  /*1e10*/  FADD.FTZ R162, -R11.reuse, R162 ;  /* 0x000000a20ba27221 */ /* 0x040fe20000010100 */
[----:B------:R-:W-:Y:S01]  /*1e20*/  FMUL.FTZ R31, R12, R31 ;  /* 0x0000001f0c1f7220 */ /* 0x000fe20000410000 */
[----:B------:R-:W-:Y:S01]  /*1e30*/  FADD.FTZ R160, R186, R219 ;  /* 0x000000dbbaa07221 */ /* 0x000fe20000010000 */
[----:B------:R-:W-:Y:S01]  /*1e40*/  FFMA.FTZ R161, R22, R219, R185 ;  /* 0x000000db16a17223 */ /* 0x000fe200000100b9 */
[----:B------:R-:W-:Y:S01]  /*1e50*/  FADD.FTZ R163, -R11, R163 ;  /* 0x000000a30ba37221 */ /* 0x000fe20000010100 */
        /* <DEDUP_REMOVED lines=12> */
.L_x_24003:
[----:B------:R-:W-:Y:S05]  /*1f20*/  BSYNC.RECONVERGENT B2 ;  /* 0x0000000000027941 */ /* 0x000fea0003800200 */
.L_x_24002:
        /* <DEDUP_REMOVED lines=37> */
[----:B------:R-:W-:Y:S01]  /*2180*/  FMUL.FTZ R168, R12, R161 ;  /* 0x000000a10ca87220 */ /* 0x000fe20000410000 */
[----:B------:R-:W-:Y:S01]  /*2190*/  FADD.FTZ R162, -R11, R162 ;  /* 0x000000a20ba27221 */ /* 0x000fe20000010100 */
        /* <DEDUP_REMOVED lines=15> */
.L_x_24005:
[----:B------:R-:W-:Y:S05]  /*2290*/  BSYNC.RECONVERGENT B2 ;  /* 0x0000000000027941 */ /* 0x000fea0003800200 */
.L_x_24004:
[----:B------:R-:W-:Y:S01]  /*22a0*/  ISETP.GE.U32.AND P3, PT, R15, 0xe0, PT ;  /* 0x000000e00f00780c */ /* 0x000fe20003f66070 */
[----:B------:R-:W-:-:S12]  /*22b0*/  BSSY.RECONVERGENT B2, `(.L_x_24006) ;  /* 0x0000033000027945 */ /* 0x000fd80003800200 */
        /* <DEDUP_REMOVED lines=34> */
[C---:B------:R-:W-:Y:S01]  /*24e0*/  FADD.FTZ R162, -R11.reuse, R162 ;  /* 0x000000a20ba27221 */ /* 0x040fe20000010100 */
        /* <DEDUP_REMOVED lines=15> */
.L_x_24007:
[----:B------:R-:W-:Y:S05]  /*25e0*/  BSYNC.RECONVERGENT B2 ;  /* 0x0000000000027941 */ /* 0x000fea0003800200 */
.L_x_24006:
[----:B------:R-:W-:Y:S01]  /*25f0*/  ISETP.GE.U32.AND P4, PT, R15, 0x100, PT ;  /* 0x000001000f00780c */ /* 0x000fe20003f86070 */
[----:B------:R-:W-:-:S12]  /*2600*/  BSSY.RECONVERGENT B2, `(.L_x_24008) ;  /* 0x0000033000027945 */ /* 0x000fd80003800200 */
[----:B------:R-:W-:Y:S05]  /*2610*/  @!P4 BRA `(.L_x_24009) ;  /* 0x0000000000c4c947 */ /* 0x000fea0003800000 */
[----:B------:R-:W-:Y:S01]  /*2620*/  ISETP.NE.U32.AND P5, PT, RZ, UR10, PT ;  /* 0x0000000aff007c0c */ /* 0x000fe2000bfa5070 */
[----:B------:R-:W0:Y:S01]  /*2630*/  LDC.64 R164, c[0x0][0x428] ;  /* 0x00010a00ffa47b82 */ /* 0x000e220000000a00 */
[----:B------:R-:W2:Y:S02]  /*2640*/  LDL R206, [R1] ;  /* 0x0000000001ce7983 */ /* 0x000ea40000100800 */
        /* <DEDUP_REMOVED lines=46> */
.L_x_24009:
[----:B------:R-:W-:Y:S05]  /*2930*/  BSYNC.RECONVERGENT B2 ;  /* 0x0000000000027941 */ /* 0x000fea0003800200 */
.L_x_24008:
[----:B------:R-:W-:Y:S01]  /*2940*/  ISETP.GE.U32.AND P5, PT, R15, 0x120, PT ;  /* 0x000001200f00780c */ /* 0x000fe20003fa6070 */
[----:B------:R-:W-:-:S12]  /*2950*/  BSSY.RECONVERGENT B2, `(.L_x_24010) ;  /* 0x000002f000027945 */ /* 0x000fd80003800200 */
[----:B------:R-:W-:Y:S05]  /*2960*/  @!P5 BRA `(.L_x_24011) ;  /* 0x0000000000b4d947 */ /* 0x000fea0003800000 */
[----:B------:R-:W-:Y:S01]  /*2970*/  ISETP.NE.U32.AND P6, PT, RZ, UR10, PT ;  /* 0x0000000aff007c0c */ /* 0x000fe2000bfc5070 */
[----:B------:R-:W0:Y:S03]  /*2980*/  LDC.64 R164, c[0x0][0x428] ;  /* 0x00010a00ffa47b82 */ /* 0x000e260000000a00 */
[----:B------:R-:W-:-:S05]  /*2990*/  ISETP.NE.AND.EX P6, PT, RZ, UR11, PT, P6 ;  /* 0x0000000bff007c0c */ /* 0x000fca000bfc5360 */
[----:B------:R-:W2:Y:S08]  /*29a0*/  LDC.64 R202, c[0x0][0x3b0] ;  /* 0x0000ec00ffca7b82 */ /* 0x000eb00000000a00 */
[----:B------:R-:W3:Y:S02]  /*29b0*/  @P6 LDC.64 R160, c[0x0][0x438] ;  /* 0x00010e00ffa06b82 */ /* 0x000ee40000000a00 */
[----:B---3--:R-:W-:-:S05]  /*29c0*/  @P6 IMAD.WIDE.U32 R160, R184, 0x10, R160 ;  /* 0x00000010b8a06825 */ /* 0x008fca00078e00a0 */
[----:B------:R3:W5:Y:S01]  /*29d0*/  @P6 LDG.E.128 R148, desc[UR6][R160.64] ;  /* 0x00000006a0946981 */ /* 0x000762000c1e1d00 */
[----:B0-----:R-:W-:-:S06]  /*29e0*/  IMAD.WIDE.U32 R164, R187, 0x10, R164 ;  /* 0x00000010bba47825 */ /* 0x001fcc00078e00a4 */
[----:B------:R-:W4:Y:S01]  /*29f0*/  LDG.E.128 R164, desc[UR6][R164.64] ;  /* 0x00000006a4a47981 */ /* 0x000f22000c1e1d00 */
[----:B---3--:R-:W0:Y:S02]  /*2a00*/  LDC.64 R160, c[0x0][0x3a8] ;  /* 0x0000ea00ffa07b82 */ /* 0x008e240000000a00 */
[----:B0-----:R-:W-:-:S06]  /*2a10*/  IMAD.WIDE.U32 R160, R184, 0x10, R160 ;  /* 0x00000010b8a07825 */ /* 0x001fcc00078e00a0 */
[----:B------:R-:W1:Y:S01]  /*2a20*/  LDG.E.128 R160, desc[UR6][R160.64] ;  /* 0x00000006a0a07981 */ /* 0x000e62000c1e1d00 */
[----:B--2---:R-:W-:-:S05]  /*2a30*/  IMAD.WIDE.U32 R202, R188, 0x4, R202 ;  /* 0x00000004bcca7825 */ /* 0x004fca00078e00ca */
[----:B------:R0:W5:Y:S01]  /*2a40*/  LDG.E R17, desc[UR6][R202.64] ;  /* 0x00000006ca117981 */ /* 0x000162000c1e1900 */
[----:B------:R-:W-:Y:S02]  /*2a50*/  IADD3 R188, PT, PT, R188, 0x20, RZ ;  /* 0x00000020bcbc7810 */ /* 0x000fe40007ffe0ff */
[----:B------:R-:W-:Y:S02]  /*2a60*/  IADD3 R187, PT, PT, R187, 0x20, RZ ;  /* 0x00000020bbbb7810 */ /* 0x000fe40007ffe0ff */
[----:B------:R-:W-:Y:S01]  /*2a70*/  IADD3 R184, PT, PT, R184, 0x20, RZ ;  /* 0x00000020b8b87810 */ /* 0x000fe20007ffe0ff */
[----:B----4-:R-:W-:Y:S01]  /*2a80*/  FMUL.FTZ R215, R248, R164 ;  /* 0x000000a4f8d77220 */ /* 0x010fe20000410000 */
[----:B------:R-:W-:Y:S01]  /*2a90*/  FMUL.FTZ R204, R249, R165 ;  /* 0x000000a5f9cc7220 */ /* 0x000fe20000410000 */
[----:B------:R-:W-:Y:S01]  /*2aa0*/  FMUL.FTZ R192, R250, R166 ;  /* 0x000000a6fac07220 */ /* 0x000fe20000410000 */
[----:B------:R-:W-:Y:S01]  /*2ab0*/  FMUL.FTZ R234, R251, R167 ;  /* 0x000000a7fbea7220 */ /* 0x000fe20000410000 */
[----:B------:R-:W-:Y:S01]  /*2ac0*/  FADD.FTZ R104, R104, R164 ;  /* 0x000000a468687221 */ /* 0x000fe20000010000 */
[----:B------:R-:W-:Y:S01]  /*2ad0*/  FADD.FTZ R105, R105, R165 ;  /* 0x000000a569697221 */ /* 0x000fe20000010000 */
[----:B------:R-:W-:Y:S01]  /*2ae0*/  FADD.FTZ R106, R106, R166 ;  /* 0x000000a66a6a7221 */ /* 0x000fe20000010000 */
[----:B------:R-:W-:Y:S01]  /*2af0*/  FADD.FTZ R107, R107, R167 ;  /* 0x000000a76b6b7221 */ /* 0x000fe20000010000 */
[C---:B-1----:R-:W-:Y:S01]  /*2b00*/  FADD.FTZ R29, -R11.reuse, R160 ;  /* 0x000000a00b1d7221 */ /* 0x042fe20000010100 */
        /* <DEDUP_REMOVED lines=19> */
.L_x_24011:
[----:B------:R-:W-:Y:S05]  /*2c40*/  BSYNC.RECONVERGENT B2 ;  /* 0x0000000000027941 */ /* 0x000fea0003800200 */
.L_x_24010:
[----:B------:R-:W-:Y:S02]  /*2c50*/  ISETP.GE.U32.AND P6, PT, R15, 0x140, PT ;  /* 0x000001400f00780c */ /* 0x000fe40003fc6070 */
[----:B------:R-:W-:-:S11]  /*2c60*/  LOP3.LUT R6, R6, 0xffffffdf, RZ, 0xc0, !PT ;  /* 0xffffffdf06067812 */ /* 0x000fd600078ec0ff */
[----:B------:R-:W-:Y:S01]  /*2c70*/  @P6 LOP3.LUT R6, R6, 0x20, RZ, 0xfc, !PT ;  /* 0x0000002006066812 */ /* 0x000fe200078efcff */
[----:B------:R-:W-:Y:S06]  /*2c80*/  @!P6 BRA `(.L_x_24012) ;  /* 0x0000000c00d8e947 */ /* 0x000fec0003800000 */
[----:B------:R-:W-:Y:S01]  /*2c90*/  ISETP.NE.U32.AND P6, PT, RZ, UR10, PT ;  /* 0x0000000aff007c0c */ /* 0x000fe2000bfc5070 */
[----:B------:R-:W0:Y:S03]  /*2ca0*/  LDC.64 R164, c[0x0][0x428] ;  /* 0x00010a00ffa47b82 */ /* 0x000e260000000a00 */
[----:B------:R-:W-:-:S05]  /*2cb0*/  ISETP.NE.AND.EX P6, PT, RZ, UR11, PT, P6 ;  /* 0x0000000bff007c0c */ /* 0x000fca000bfc5360 */
[----:B------:R-:W2:Y:S08]  /*2cc0*/  LDC.64 R172, c[0x0][0x3b0] ;  /* 0x0000ec00ffac7b82 */ /* 0x000eb00000000a00 */
[----:B------:R-:W3:Y:S02]  /*2cd0*/  @P6 LDC.64 R160, c[0x0][0x438] ;  /* 0x00010e00ffa06b82 */ /* 0x000ee40000000a00 */
[----:B---3--:R-:W-:-:S05]  /*2ce0*/  @P6 IMAD.WIDE.U32 R160, R184, 0x10, R160 ;  /* 0x00000010b8a06825 */ /* 0x008fca00078e00a0 */
[----:B------:R3:W5:Y:S01]  /*2cf0*/  @P6 LDG.E.128 R152, desc[UR6][R160.64] ;  /* 0x00000006a0986981 */ /* 0x000762000c1e1d00 */
[----:B0-----:R-:W-:-:S04]  /*2d00*/  IMAD.WIDE.U32 R164, R187, 0x10, R164 ;  /* 0x00000010bba47825 */ /* 0x001fc800078e00a4 */
[----:B--2---:R-:W-:Y:S02]  /*2d10*/  IMAD.WIDE.U32 R172, R188, 0x4, R172 ;  /* 0x00000004bcac7825 */ /* 0x004fe400078e00ac */
[----:B------:R-:W2:Y:S01]  /*2d20*/  LDG.E.128 R164, desc[UR6][R164.64] ;  /* 0x00000006a4a47981 */ /* 0x000ea2000c1e1d00 */
[----:B---3--:R-:W0:Y:S03]  /*2d30*/  LDC.64 R160, c[0x0][0x3a8] ;  /* 0x0000ea00ffa07b82 */ /* 0x008e260000000a00 */
[----:B------:R3:W5:Y:S01]  /*2d40*/  LDG.E R18, desc[UR6][R172.64] ;  /* 0x00000006ac127981 */ /* 0x000762000c1e1900 */
[----:B0-----:R-:W-:-:S06]  /*2d50*/  IMAD.WIDE.U32 R160, R184, 0x10, R160 ;  /* 0x00000010b8a07825 */ /* 0x001fcc00078e00a0 */
[----:B------:R-:W4:Y:S01]  /*2d60*/  LDG.E.128 R160, desc[UR6][R160.64] ;  /* 0x00000006a0a07981 */ /* 0x000f22000c1e1d00 */
        /* <DEDUP_REMOVED lines=8> */
[C---:B----4-:R-:W-:Y:S01]  /*2df0*/  FADD.FTZ R160, -R11.reuse, R160 ;  /* 0x000000a00ba07221 */ /* 0x050fe20000010100 */
[C---:B------:R-:W-:Y:S01]  /*2e00*/  FADD.FTZ R161, -R11.reuse, R161 ;  /* 0x000000a10ba17221 */ /* 0x040fe20000010100 */
[----:B------:R-:W-:-:S02]  /*2e10*/  FADD.FTZ R162, -R11, R162 ;  /* 0x000000a20ba27221 */ /* 0x000fc40000010100 */
[C---:B---3--:R-:W-:Y:S01]  /*2e20*/  FMUL.FTZ R172, R12.reuse, R160 ;  /* 0x000000a00cac7220 */ /* 0x048fe20000410000 */
[----:B------:R-:W-:Y:S01]  /*2e30*/  FADD.FTZ R11, -R11, R163 ;  /* 0x000000a30b0b7221 */ /* 0x000fe20000010100 */
[----:B------:R-:W-:Y:S01]  /*2e40*/  FMUL.FTZ R173, R12, R161 ;  /* 0x000000a10cad7220 */ /* 0x000fe20000410000 */
        /* <DEDUP_REMOVED lines=15> */
.L_x_23993:
[----:B------:R-:W0:Y:S01]  /*2f40*/  S2R R252, SR_TID.X ;  /* 0x0000000000fc7919 */ /* 0x000e220000002100 */
[----:B------:R-:W-:Y:S01]  /*2f50*/  MOV R16, UR14 ;  /* 0x0000000e00107c02 */ /* 0x000fe20008000f00 */
[----:B------:R-:W-:Y:S01]  /*2f60*/  UISETP.NE.U32.AND UP0, UPT, UR10, URZ, UPT ;  /* 0x000000ff0a00728c */ /* 0x000fe2000bf05070 */
[----:B-----5:R-:W-:Y:S01]  /*2f70*/  ISETP.GE.AND P1, PT, R200, 0x1, PT ;  /* 0x00000001c800780c */ /* 0x020fe20003f26270 */
[----:B------:R-:W-:Y:S02]  /*2f80*/  HFMA2 R184, -RZ, RZ, 0, 0 ;  /* 0x00000000ffb87431 */ /* 0x000fe400000001ff */
        /* <DEDUP_REMOVED lines=21> */
[----:B------:R-:W2:Y:S03]  /*30e0*/  @P4 LDC.64 R162, c[0x0][0x3b0] ;  /* 0x0000ec00ffa24b82 */ /* 0x000ea60000000a00 */
[----:B------:R-:W-:Y:S01]  /*30f0*/  @P4 LOP3.LUT R6, R6, 0x2, RZ, 0xfc, !PT ;  /* 0x0000000206064812 */ /* 0x000fe200078efcff */
[C---:B0-----:R-:W-:Y:S01]  /*3100*/  @P5 IMAD.WIDE.U32 R160, R184.reuse, 0x4, R160 ;  /* 0x00000004b8a05825 */ /* 0x041fe200078e00a0 */
[----:B------:R-:W-:-:S04]  /*3110*/  @P5 IADD3 R184, PT, PT, R184, 0x20, RZ ;  /* 0x00000020b8b85810 */ /* 0x000fc80007ffe0ff */
[----:B------:R0:W5:Y:S01]  /*3120*/  @P5 LDG.E R10, desc[UR6][R160.64] ;  /* 0x00000006a00a5981 */ /* 0x000162000c1e1900 */
[----:B--2---:R-:W-:-:S05]  /*3130*/  @P4 IMAD.WIDE.U32 R162, R184, 0x4, R162 ;  /* 0x00000004b8a24825 */ /* 0x004fca00078e00a2 */
[----:B------:R2:W5:Y:S01]  /*3140*/  @P4 LDG.E R9, desc[UR6][R162.64] ;  /* 0x00000006a2094981 */ /* 0x000562000c1e1900 */
[----:B0-----:R-:W0:Y:S01]  /*3150*/  @P2 LDC.64 R160, c[0x0][0x3b0] ;  /* 0x0000ec00ffa02b82 */ /* 0x001e220000000a00 */
[----:B------:R-:W-:-:S07]  /*3160*/  ISETP.GE.U32.AND P5, PT, R15, 0xa0, PT ;  /* 0x000000a00f00780c */ /* 0x000fce0003fa6070 */
[----:B--2---:R-:W2:Y:S01]  /*3170*/  @P3 LDC.64 R162, c[0x0][0x3b0] ;  /* 0x0000ec00ffa23b82 */ /* 0x004ea20000000a00 */
[----:B------:R-:W-:Y:S02]  /*3180*/  @P4 IADD3 R184, PT, PT, R184, 0x20, RZ ;  /* 0x00000020b8b84810 */ /* 0x000fe40007ffe0ff */
[----:B------:R-:W-:-:S03]  /*3190*/  ISETP.GE.U32.AND P4, PT, R15, 0xc0, PT ;  /* 0x000000c00f00780c */ /* 0x000fc60003f86070 */
[C---:B0-----:R-:W-:Y:S01]  /*31a0*/  @P2 IMAD.WIDE.U32 R160, R184.reuse, 0x4, R160 ;  /* 0x00000004b8a02825 */ /* 0x041fe200078e00a0 */
[----:B------:R-:W-:-:S04]  /*31b0*/  @P2 IADD3 R184, PT, PT, R184, 0x20, RZ ;  /* 0x00000020b8b82810 */ /* 0x000fc80007ffe0ff */
[----:B------:R0:W5:Y:S01]  /*31c0*/  @P2 LDG.E R8, desc[UR6][R160.64] ;  /* 0x00000006a0082981 */ /* 0x000162000c1e1900 */
[----:B--2---:R-:W-:Y:S01]  /*31d0*/  @P3 IMAD.WIDE.U32 R162, R184, 0x4, R162 ;  /* 0x00000004b8a23825 */ /* 0x004fe200078e00a2 */
[----:B------:R-:W-:-:S04]  /*31e0*/  LOP3.LUT R6, R6, 0xfffffffb, RZ, 0xc0, !PT ;  /* 0xfffffffb06067812 */ /* 0x000fc800078ec0ff */
[----:B------:R2:W5:Y:S01]  /*31f0*/  @P3 LDG.E R7, desc[UR6][R162.64] ;  /* 0x00000006a2073981 */ /* 0x000562000c1e1900 */
[----:B0-----:R-:W0:Y:S01]  /*3200*/  @P5 LDC.64 R160, c[0x0][0x3b0] ;  /* 0x0000ec00ffa05b82 */ /* 0x001e220000000a00 */
[----:B------:R-:W-:Y:S02]  /*3210*/  @P3 LOP3.LUT R6, R6, 0x4, RZ, 0xfc, !PT ;  /* 0x0000000406063812 */ /* 0x000fe400078efcff */
[----:B------:R-:W-:-:S05]  /*3220*/  @P3 IADD3 R184, PT, PT, R184, 0x20, RZ ;  /* 0x00000020b8b83810 */ /* 0x000fca0007ffe0ff */
[----:B--2---:R-:W2:Y:S01]  /*3230*/  @P4 LDC.64 R162, c[0x0][0x3b0] ;  /* 0x0000ec00ffa24b82 */ /* 0x004ea20000000a00 */
[----:B------:R-:W-:Y:S02]  /*3240*/  ISETP.GE.U32.AND P3, PT, R15, 0xe0, PT ;  /* 0x000000e00f00780c */ /* 0x000fe40003f66070 */
[----:B------:R-:W-:-:S04]  /*3250*/  LOP3.LUT R6, R6, 0xfffffff7, RZ, 0xc0, !PT ;  /* 0xfffffff706067812 */ /* 0x000fc800078ec0ff */
[----:B------:R-:W-:Y:S01]  /*3260*/  @P5 LOP3.LUT R6, R6, 0x8, RZ, 0xfc, !PT ;  /* 0x0000000806065812 */ /* 0x000fe200078efcff */
[C---:B0-----:R-:W-:Y:S01]  /*3270*/  @P5 IMAD.WIDE.U32 R160, R184.reuse, 0x4, R160 ;  /* 0x00000004b8a05825 */ /* 0x041fe200078e00a0 */
[----:B------:R-:W-:-:S04]  /*3280*/  @P5 IADD3 R184, PT, PT, R184, 0x20, RZ ;  /* 0x00000020b8b85810 */ /* 0x000fc80007ffe0ff */
[----:B------:R0:W5:Y:S01]  /*3290*/  @P5 LDG.E R5, desc[UR6][R160.64] ;  /* 0x00000006a0055981 */ /* 0x000162000c1e1900 */
[----:B------:R-:W-:Y:S01]  /*32a0*/  LOP3.LUT R6, R6, 0xffffffef, RZ, 0xc0, !PT ;  /* 0xffffffef06067812 */ /* 0x000fe200078ec0ff */
[----:B--2---:R-:W-:Y:S01]  /*32b0*/  @P4 IMAD.WIDE.U32 R162, R184, 0x4, R162 ;  /* 0x00000004b8a24825 */ /* 0x004fe200078e00a2 */
[----:B0-----:R-:W0:Y:S02]  /*32c0*/  @P3 LDC.64 R160, c[0x0][0x3b0] ;  /* 0x0000ec00ffa03b82 */ /* 0x001e240000000a00 */
[----:B------:R-:W-:Y:S02]  /*32d0*/  @P4 LOP3.LUT R6, R6, 0x10, RZ, 0xfc, !PT ;  /* 0x0000001006064812 */ /* 0x000fe400078efcff */
[----:B------:R2:W5:Y:S01]  /*32e0*/  @P4 LDG.E R4, desc[UR6][R162.64] ;  /* 0x00000006a2044981 */ /* 0x000562000c1e1900 */
[----:B------:R-:W-:Y:S02]  /*32f0*/  @P4 IADD3 R184, PT, PT, R184, 0x20, RZ ;  /* 0x00000020b8b84810 */ /* 0x000fe40007ffe0ff */
[----:B------:R-:W-:-:S02]  /*3300*/  ISETP.GE.U32.AND P4, PT, R15, 0x100, PT ;  /* 0x000001000f00780c */ /* 0x000fc40003f86070 */
[----:B------:R-:W-:-:S11]  /*3310*/  ISETP.GE.U32.AND P5, PT, R15, 0x120, PT ;  /* 0x000001200f00780c */ /* 0x000fd60003fa6070 */
[----:B--2---:R-:W2:Y:S01]  /*3320*/  @P4 LDC.64 R162, c[0x0][0x3b0] ;  /* 0x0000ec00ffa24b82 */ /* 0x004ea20000000a00 */
[----:B0-----:R-:W-:-:S05]  /*3330*/  @P3 IMAD.WIDE.U32 R160, R184, 0x4, R160 ;  /* 0x00000004b8a03825 */ /* 0x001fca00078e00a0 */
[----:B------:R0:W5:Y:S02]  /*3340*/  @P3 LDG.E R3, desc[UR6][R160.64] ;  /* 0x00000006a0033981 */ /* 0x000164000c1e1900 */
[----:B0-----:R-:W0:Y:S01]  /*3350*/  @P5 LDC.64 R160, c[0x0][0x3b0] ;  /* 0x0000ec00ffa05b82 */ /* 0x001e220000000a00 */
[----:B------:R-:W-:-:S05]  /*3360*/  @P3 IADD3 R184, PT, PT, R184, 0x20, RZ ;  /* 0x00000020b8b83810 */ /* 0x000fca0007ffe0ff */
[C---:B--2---:R-:W-:Y:S01]  /*3370*/  @P4 IMAD.WIDE.U32 R162, R184.reuse, 0x4, R162 ;  /* 0x00000004b8a24825 */ /* 0x044fe200078e00a2 */
[----:B------:R-:W-:-:S04]  /*3380*/  @P4 IADD3 R184, PT, PT, R184, 0x20, RZ ;  /* 0x00000020b8b84810 */ /* 0x000fc80007ffe0ff */
[----:B------:R2:W5:Y:S01]  /*3390*/  @P4 LDG.E R2, desc[UR6][R162.64] ;  /* 0x00000006a2024981 */ /* 0x000562000c1e1900 */
[----:B0-----:R-:W-:-:S05]  /*33a0*/  @P5 IMAD.WIDE.U32 R160, R184, 0x4, R160 ;  /* 0x00000004b8a05825 */ /* 0x001fca00078e00a0 */
[----:B------:R2:W5:Y:S01]  /*33b0*/  @P5 LDG.E R17, desc[UR6][R160.64] ;  /* 0x00000006a0115981 */ /* 0x000562000c1e1900 */
[----:B------:R-:W-:Y:S02]  /*33c0*/  ISETP.GE.U32.AND P6, PT, R15, 0x140, PT ;  /* 0x000001400f00780c */ /* 0x000fe40003fc6070 */
[----:B------:R-:W-:Y:S02]  /*33d0*/  LOP3.LUT R6, R6, 0xffffffdf, RZ, 0xc0, !PT ;  /* 0xffffffdf06067812 */ /* 0x000fe400078ec0ff */
[----:B------:R-:W-:Y:S02]  /*33e0*/  @P5 IADD3 R184, PT, PT, R184, 0x20, RZ ;  /* 0x00000020b8b85810 */ /* 0x000fe40007ffe0ff */
[----:B------:R-:W-:Y:S02]  /*33f0*/  MOV R186, RZ ;  /* 0x000000ff00ba7202 */ /* 0x000fe40000000f00 */
[----:B------:R-:W-:-:S05]  /*3400*/  MOV R185, RZ ;  /* 0x000000ff00b97202 */ /* 0x000fca0000000f00 */
[----:B------:R-:W-:Y:S01]  /*3410*/  @P6 LOP3.LUT R6, R6, 0x20, RZ, 0xfc, !PT ;  /* 0x0000002006066812 */ /* 0x000fe200078efcff */
[----:B--2---:R-:W-:Y:S06]  /*3420*/  @!P6 BRA `(.L_x_24012) ;  /* 0x0000000400f0e947 */ /* 0x004fec0003800000 */
[----:B------:R-:W0:Y:S02]  /*3430*/  LDC.64 R160, c[0x0][0x3b0] ;  /* 0x0000ec00ffa07b82 */ /* 0x000e240000000a00 */
[----:B0-----:R-:W-:-:S05]  /*3440*/  IMAD.WIDE.U32 R160, R184, 0x4, R160 ;  /* 0x00000004b8a07825 */ /* 0x001fca00078e00a0 */
[----:B------:R0:W5:Y:S01]  /*3450*/  LDG.E R18, desc[UR6][R160.64] ;  /* 0x00000006a0127981 */ /* 0x000162000c1e1900 */
[----:B------:R-:W-:Y:S05]  /*3460*/  BRA `(.L_x_24012) ;  /* 0x0000000400e07947 */ /* 0x000fea0003800000 */
.L_x_24013:
        /* <DEDUP_REMOVED lines=8> */
[----:B------:R-:W2:Y:S01]  /*34f0*/  @P4 LDC.64 R162, c[0x0][0x3b0] ;  /* 0x0000ec00ffa24b82 */ /* 0x000ea20000000a00 */
        /* <DEDUP_REMOVED lines=9> */
[C---:B--2---:R-:W-:Y:S01]  /*3590*/  @P4 IMAD.WIDE.U32 R162, R184.reuse, 0x4, R162 ;  /* 0x00000004b8a24825 */ /* 0x044fe200078e00a2 */
[----:B0-----:R-:W0:Y:S04]  /*35a0*/  @P2 LDC.64 R160, c[0x0][0x3b0] ;  /* 0x0000ec00ffa02b82 */ /* 0x001e280000000a00 */
[----:B------:R2:W5:Y:S01]  /*35b0*/  @P4 LDG.E R9, desc[UR6][R162.64] ;  /* 0x00000006a2094981 */ /* 0x000562000c1e1900 */
[----:B------:R-:W-:Y:S02]  /*35c0*/  @P4 IADD3 R184, PT, PT, R184, 0x20, RZ ;  /* 0x00000020b8b84810 */ /* 0x000fe40007ffe0ff */
[----:B------:R-:W-:Y:S02]  /*35d0*/  ISETP.GE.U32.AND P0, PT, R15, 0xc0, PT ;  /* 0x000000c00f00780c */ /* 0x000fe40003f06070 */
[----:B------:R-:W-:-:S04]  /*35e0*/  LOP3.LUT R6, R6, 0xfffffffb, RZ, 0xc0, !PT ;  /* 0xfffffffb06067812 */ /* 0x000fc800078ec0ff */
[----:B------:R-:W-:Y:S01]  /*35f0*/  @P3 LOP3.LUT R6, R6, 0x4, RZ, 0xfc, !PT ;  /* 0x0000000406063812 */ /* 0x000fe200078efcff */
[----:B--2---:R-:W2:Y:S03]  /*3600*/  @P3 LDC.64 R162, c[0x0][0x3b0] ;  /* 0x0000ec00ffa23b82 */ /* 0x004ea60000000a00 */
[----:B------:R-:W-:-:S04]  /*3610*/  LOP3.LUT R6, R6, 0xfffffff7, RZ, 0xc0, !PT ;  /* 0xfffffff706067812 */ /* 0x000fc800078ec0ff */
[----:B------:R-:W-:Y:S01]  /*3620*/  @P1 LOP3.LUT R6, R6, 0x8, RZ, 0xfc, !PT ;  /* 0x0000000806061812 */ /* 0x000fe200078efcff */
[----:B0-----:R-:W-:-:S05]  /*3630*/  @P2 IMAD.WIDE.U32 R160, R184, 0x4, R160 ;  /* 0x00000004b8a02825 */ /* 0x001fca00078e00a0 */
[----:B------:R0:W5:Y:S01]  /*3640*/  @P2 LDG.E R8, desc[UR6][R160.64] ;  /* 0x00000006a0082981 */ /* 0x000162000c1e1900 */
[----:B------:R-:W-:-:S05]  /*3650*/  @P2 IADD3 R184, PT, PT, R184, 0x20, RZ ;  /* 0x00000020b8b82810 */ /* 0x000fca0007ffe0ff */
[C---:B--2---:R-:W-:Y:S01]  /*3660*/  @P3 IMAD.WIDE.U32 R162, R184.reuse, 0x4, R162 ;  /* 0x00000004b8a23825 */ /* 0x044fe200078e00a2 */
[----:B0-----:R-:W0:Y:S04]  /*3670*/  @P1 LDC.64 R160, c[0x0][0x3b0] ;  /* 0x0000ec00ffa01b82 */ /* 0x001e280000000a00 */
[----:B------:R2:W5:Y:S01]  /*3680*/  @P3 LDG.E R7, desc[UR6][R162.64] ;  /* 0x00000006a2073981 */ /* 0x000562000c1e1900 */
[----:B------:R-:W-:Y:S02]  /*3690*/  @P3 IADD3 R184, PT, PT, R184, 0x20, RZ ;  /* 0x00000020b8b83810 */ /* 0x000fe40007ffe0ff */
[----:B------:R-:W-:Y:S02]  /*36a0*/  ISETP.GE.U32.AND P3, PT, R15, 0xe0, PT ;  /* 0x000000e00f00780c */ /* 0x000fe40003f66070 */
[----:B------:R-:W-:Y:S01]  /*36b0*/  LOP3.LUT R6, R6, 0xffffffef, RZ, 0xc0, !PT ;  /* 0xffffffef06067812 */ /* 0x000fe200078ec0ff */
[----:B--2---:R-:W2:Y:S03]  /*36c0*/  @P0 LDC.64 R162, c[0x0][0x3b0] ;  /* 0x0000ec00ffa20b82 */ /* 0x004ea60000000a00 */
[----:B------:R-:W-:-:S04]  /*36d0*/  @P0 LOP3.LUT R6, R6, 0x10, RZ, 0xfc, !PT ;  /* 0x0000001006060812 */ /* 0x000fc800078efcff */
[----:B------:R-:W-:Y:S01]  /*36e0*/  LOP3.LUT R6, R6, 0xfffffdff, RZ, 0xc0, !PT ;  /* 0xfffffdff06067812 */ /* 0x000fe200078ec0ff */
[----:B0-----:R-:W-:-:S05]  /*36f0*/  @P1 IMAD.WIDE.U32 R160, R184, 0x4, R160 ;  /* 0x00000004b8a01825 */ /* 0x001fca00078e00a0 */
[----:B------:R0:W5:Y:S01]  /*3700*/  @P1 LDG.E R5, desc[UR6][R160.64] ;  /* 0x00000006a0051981 */ /* 0x000162000c1e1900 */
[----:B------:R-:W-:Y:S02]  /*3710*/  @P1 LOP3.LUT R6, R6, 0x200, RZ, 0xfc, !PT ;  /* 0x0000020006061812 */ /* 0x000fe400078efcff */
[C---:B------:R-:W-:Y:S02]  /*3720*/  ISETP.GE.U32.AND P4, PT, R15.reuse, 0x100, PT ;  /* 0x000001000f00780c */ /* 0x040fe40003f86070 */
[----:B------:R-:W-:Y:S02]  /*3730*/  @P1 IADD3 R184, PT, PT, R184, 0x20, RZ ;  /* 0x00000020b8b81810 */ /* 0x000fe40007ffe0ff */
[C---:B------:R-:W-:Y:S01]  /*3740*/  LOP3.LUT P1, RZ, R6.reuse, 0x2, RZ, 0xc0, !PT ;  /* 0x0000000206ff7812 */ /* 0x040fe2000782c0ff */
[----:B0-----:R-:W0:Y:S01]  /*3750*/  @P3 LDC.64 R160, c[0x0][0x3b0] ;  /* 0x0000ec00ffa03b82 */ /* 0x001e220000000a00 */
[----:B------:R-:W-:Y:S01]  /*3760*/  LOP3.LUT R6, R6, 0xfffffeff, RZ, 0xc0, !PT ;  /* 0xfffffeff06067812 */ /* 0x000fe200078ec0ff */
[----:B--2---:R-:W-:Y:S01]  /*3770*/  @P0 IMAD.WIDE.U32 R162, R184, 0x4, R162 ;  /* 0x00000004b8a20825 */ /* 0x004fe200078e00a2 */
[----:B------:R-:W-:-:S02]  /*3780*/  ISETP.GE.U32.AND P5, PT, R15, 0x120, PT ;  /* 0x000001200f00780c */ /* 0x000fc40003fa6070 */
[----:B------:R-:W-:Y:S02]  /*3790*/  @P0 LOP3.LUT R6, R6, 0x100, RZ, 0xfc, !PT ;  /* 0x0000010006060812 */ /* 0x000fe400078efcff */
[----:B------:R2:W5:Y:S01]  /*37a0*/  @P0 LDG.E R4, desc[UR6][R162.64] ;  /* 0x00000006a2040981 */ /* 0x000562000c1e1900 */
[----:B------:R-:W-:Y:S02]  /*37b0*/  @P0 IADD3 R184, PT, PT, R184, 0x20, RZ ;  /* 0x00000020b8b80810 */ /* 0x000fe40007ffe0ff */
[C---:B------:R-:W-:Y:S02]  /*37c0*/  LOP3.LUT P0, RZ, R6.reuse, 0x4, RZ, 0xc0, !PT ;  /* 0x0000000406ff7812 */ /* 0x040fe4000780c0ff */
[----:B------:R-:W-:Y:S02]  /*37d0*/  ISETP.GE.U32.AND P6, PT, R15, 0x140, PT ;  /* 0x000001400f00780c */ /* 0x000fe40003fc6070 */
[----:B------:R-:W-:Y:S02]  /*37e0*/  LOP3.LUT R6, R6, 0xfffffbff, RZ, 0xc0, !PT ;  /* 0xfffffbff06067812 */ /* 0x000fe400078ec0ff */
[----:B------:R-:W3:Y:S07]  /*37f0*/  @P5 LDC.64 R164, c[0x0][0x3b0] ;  /* 0x0000ec00ffa45b82 */ /* 0x000eee0000000a00 */
[----:B------:R-:W-:Y:S01]  /*3800*/  @P0 LOP3.LUT R6, R6, 0x400, RZ, 0xfc, !PT ;  /* 0x0000040006060812 */ /* 0x000fe200078efcff */
[----:B--2---:R-:W2:Y:S01]  /*3810*/  @P4 LDC.64 R162, c[0x0][0x3b0] ;  /* 0x0000ec00ffa24b82 */ /* 0x004ea20000000a00 */
[----:B0-----:R-:W-:-:S02]  /*3820*/  @P3 IMAD.WIDE.U32 R160, R184, 0x4, R160 ;  /* 0x00000004b8a03825 */ /* 0x001fc400078e00a0 */
[----:B------:R-:W-:-:S03]  /*3830*/  LOP3.LUT P0, RZ, R6, 0x1, RZ, 0xc0, !PT ;  /* 0x0000000106ff7812 */ /* 0x000fc6000780c0ff */
[----:B------:R0:W5:Y:S01]  /*3840*/  @P3 LDG.E R3, desc[UR6][R160.64] ;  /* 0x00000006a0033981 */ /* 0x000162000c1e1900 */
[----:B------:R-:W-:Y:S02]  /*3850*/  @P3 IADD3 R184, PT, PT, R184, 0x20, RZ ;  /* 0x00000020b8b83810 */ /* 0x000fe40007ffe0ff */
[----:B------:R-:W-:-:S04]  /*3860*/  LOP3.LUT R6, R6, 0xffffffdf, RZ, 0xc0, !PT ;  /* 0xffffffdf06067812 */ /* 0x000fc800078ec0ff */
[----:B------:R-:W-:Y:S01]  /*3870*/  @P6 LOP3.LUT R6, R6, 0x20, RZ, 0xfc, !PT ;  /* 0x0000002006066812 */ /* 0x000fe200078efcff */
[----:B0-----:R-:W0:Y:S01]  /*3880*/  @P6 LDC.64 R160, c[0x0][0x3b0] ;  /* 0x0000ec00ffa06b82 */ /* 0x001e220000000a00 */
[C---:B--2---:R-:W-:Y:S01]  /*3890*/  @P4 IMAD.WIDE.U32 R162, R184.reuse, 0x4, R162 ;  /* 0x00000004b8a24825 */ /* 0x044fe200078e00a2 */
[----:B------:R-:W-:-:S06]  /*38a0*/  @P4 IADD3 R184, PT, PT, R184, 0x20, RZ ;  /* 0x00000020b8b84810 */ /* 0x000fcc0007ffe0ff */
[----:B------:R-:W2:Y:S01]  /*38b0*/  @P0 LDC.64 R166, c[0x0][0x438] ;  /* 0x00010e00ffa60b82 */ /* 0x000ea20000000a00 */
[----:B------:R-:W5:Y:S01]  /*38c0*/  @P4 LDG.E R2, desc[UR6][R162.64] ;  /* 0x00000006a2024981 */ /* 0x000f62000c1e1900 */
[C---:B---3--:R-:W-:Y:S01]  /*38d0*/  @P5 IMAD.WIDE.U32 R164, R184.reuse, 0x4, R164 ;  /* 0x00000004b8a45825 */ /* 0x048fe200078e00a4 */
[----:B------:R-:W-:-:S04]  /*38e0*/  @P5 IADD3 R184, PT, PT, R184, 0x20, RZ ;  /* 0x00000020b8b85810 */ /* 0x000fc80007ffe0ff */
[----:B------:R3:W5:Y:S01]  /*38f0*/  @P5 LDG.E R17, desc[UR6][R164.64] ;  /* 0x00000006a4115981 */ /* 0x000762000c1e1900 */
[----:B0-----:R-:W-:-:S05]  /*3900*/  @P6 IMAD.WIDE.U32 R160, R184, 0x4, R160 ;  /* 0x00000004b8a06825 */ /* 0x001fca00078e00a0 */
[----:B------:R0:W5:Y:S01]  /*3910*/  @P6 LDG.E R18, desc[UR6][R160.64] ;  /* 0x00000006a0126981 */ /* 0x000162000c1e1900 */
[----:B---3--:R-:W3:Y:S08]  /*3920*/  @P4 LDC.64 R164, c[0x0][0x438] ;  /* 0x00010e00ffa44b82 */ /* 0x008ef00000000a00 */
[----:B0-----:R-:W0:Y:S01]  /*3930*/  @P1 LDC.64 R160, c[0x0][0x438] ;  /* 0x00010e00ffa01b82 */ /* 0x001e220000000a00 */
[C---:B--2---:R-:W-:Y:S01]  /*3940*/  @P0 IMAD.WIDE.U32 R162, R11.reuse, 0x10, R166 ;  /* 0x000000100ba20825 */ /* 0x044fe200078e00a6 */
[----:B------:R-:W-:-:S04]  /*3950*/  @P0 IADD3 R11, PT, PT, R11, 0x20, RZ ;  /* 0x000000200b0b0810 */ /* 0x000fc80007ffe0ff */
[----:B------:R2:W5:Y:S01]  /*3960*/  @P0 LDG.E.128 R112, desc[UR6][R162.64] ;  /* 0x00000006a2700981 */ /* 0x000562000c1e1d00 */
[----:B------:R-:W-:Y:S01]  /*3970*/  LOP3.LUT P0, RZ, R6, 0x400, RZ, 0xc0, !PT ;  /* 0x0000040006ff7812 */ /* 0x000fe2000780c0ff */
[----:B--2---:R-:W2:Y:S01]  /*3980*/  @P2 LDC.64 R162, c[0x0][0x438] ;  /* 0x00010e00ffa22b82 */ /* 0x004ea20000000a00 */
[----:B0-----:R-:W-:-:S05]  /*3990*/  @P1 IMAD.WIDE.U32 R160, R11, 0x10, R160 ;  /* 0x000000100ba01825 */ /* 0x001fca00078e00a0 */
[----:B------:R0:W5:Y:S01]  /*39a0*/  @P1 LDG.E.128 R116, desc[UR6][R160.64] ;  /* 0x00000006a0741981 */ /* 0x000162000c1e1d00 */
[----:B------:R-:W-:Y:S02]  /*39b0*/  @P1 IADD3 R11, PT, PT, R11, 0x20, RZ ;  /* 0x000000200b0b1810 */ /* 0x000fe40007ffe0ff */
[----:B------:R-:W-:-:S03]  /*39c0*/  LOP3.LUT P1, RZ, R6, 0x200, RZ, 0xc0, !PT ;  /* 0x0000020006ff7812 */ /* 0x000fc6000782c0ff */
[----:B0-----:R-:W0:Y:S01]  /*39d0*/  @P0 LDC.64 R160, c[0x0][0x438] ;  /* 0x00010e00ffa00b82 */ /* 0x001e220000000a00 */
[C---:B--2---:R-:W-:Y:S01]  /*39e0*/  @P2 IMAD.WIDE.U32 R162, R11.reuse, 0x10, R162 ;  /* 0x000000100ba22825 */ /* 0x044fe200078e00a2 */
[----:B------:R-:W-:-:S04]  /*39f0*/  @P2 IADD3 R11, PT, PT, R11, 0x20, RZ ;  /* 0x000000200b0b2810 */ /* 0x000fc80007ffe0ff */
[----:B------:R2:W5:Y:S04]  /*3a00*/  @P2 LDG.E.128 R120, desc[UR6][R162.64] ;  /* 0x00000006a2782981 */ /* 0x000568000c1e1d00 */
[----:B--2---:R-:W2:Y:S01]  /*3a10*/  @P1 LDC.64 R162, c[0x0][0x438] ;  /* 0x00010e00ffa21b82 */ /* 0x004ea20000000a00 */
[C---:B0-----:R-:W-:Y:S01]  /*3a20*/  @P0 IMAD.WIDE.U32 R160, R11.reuse, 0x10, R160 ;  /* 0x000000100ba00825 */ /* 0x041fe200078e00a0 */
[----:B------:R-:W-:-:S04]  /*3a30*/  @P0 IADD3 R11, PT, PT, R11, 0x20, RZ ;  /* 0x000000200b0b0810 */ /* 0x000fc80007ffe0ff */
[----:B------:R0:W5:Y:S01]  /*3a40*/  @P0 LDG.E.128 R124, desc[UR6][R160.64] ;  /* 0x00000006a07c0981 */ /* 0x000162000c1e1d00 */
[----:B------:R-:W-:Y:S01]  /*3a50*/  LOP3.LUT P0, RZ, R6, 0x100, RZ, 0xc0, !PT ;  /* 0x0000010006ff7812 */ /* 0x000fe2000780c0ff */
[----:B--2---:R-:W-:-:S12]  /*3a60*/  @P1 IMAD.WIDE.U32 R162, R11, 0x10, R162 ;  /* 0x000000100ba21825 */ /* 0x004fd800078e00a2 */
[----:B0-----:R-:W0:Y:S01]  /*3a70*/  @P0 LDC.64 R160, c[0x0][0x438] ;  /* 0x00010e00ffa00b82 */ /* 0x001e220000000a00 */
[----:B------:R2:W5:Y:S07]  /*3a80*/  @P1 LDG.E.128 R128, desc[UR6][R162.64] ;  /* 0x00000006a2801981 */ /* 0x00056e000c1e1d00 */
[----:B--2---:R-:W2:Y:S01]  /*3a90*/  @P3 LDC.64 R162, c[0x0][0x438] ;  /* 0x00010e00ffa23b82 */ /* 0x004ea20000000a00 */
[----:B------:R-:W-:-:S05]  /*3aa0*/  @P1 IADD3 R11, PT, PT, R11, 0x20, RZ ;  /* 0x000000200b0b1810 */ /* 0x000fca0007ffe0ff */
[C---:B0-----:R-:W-:Y:S01]  /*3ab0*/  @P0 IMAD.WIDE.U32 R160, R11.reuse, 0x10, R160 ;  /* 0x000000100ba00825 */ /* 0x041fe200078e00a0 */
[----:B------:R-:W-:-:S04]  /*3ac0*/  @P0 IADD3 R11, PT, PT, R11, 0x20, RZ ;  /* 0x000000200b0b0810 */ /* 0x000fc80007ffe0ff */
[----:B------:R0:W5:Y:S01]  /*3ad0*/  @P0 LDG.E.128 R136, desc[UR6][R160.64] ;  /* 0x00000006a0880981 */ /* 0x000162000c1e1d00 */
[C---:B--2---:R-:W-:Y:S01]  /*3ae0*/  @P3 IMAD.WIDE.U32 R162, R11.reuse, 0x10, R162 ;  /* 0x000000100ba23825 */ /* 0x044fe200078e00a2 */
[----:B0-----:R-:W0:Y:S04]  /*3af0*/  @P5 LDC.64 R160, c[0x0][0x438] ;  /* 0x00010e00ffa05b82 */ /* 0x001e280000000a00 */
[----:B------:R2:W5:Y:S01]  /*3b00*/  @P3 LDG.E.128 R140, desc[UR6][R162.64] ;  /* 0x00000006a28c3981 */ /* 0x000562000c1e1d00 */
[----:B------:R-:W-:-:S03]  /*3b10*/  @P3 IADD3 R11, PT, PT, R11, 0x20, RZ ;  /* 0x000000200b0b3810 */ /* 0x000fc60007ffe0ff */
[----:B--2---:R-:W2:Y:S02]  /*3b20*/  @P6 LDC.64 R162, c[0x0][0x438] ;  /* 0x00010e00ffa26b82 */ /* 0x004ea40000000a00 */
[C---:B---3--:R-:W-:Y:S01]  /*3b30*/  @P4 IMAD.WIDE.U32 R164, R11.reuse, 0x10, R164 ;  /* 0x000000100ba44825 */ /* 0x048fe200078e00a4 */
[----:B------:R-:W-:-:S04]  /*3b40*/  @P4 IADD3 R11, PT, PT, R11, 0x20, RZ ;  /* 0x000000200b0b4810 */ /* 0x000fc80007ffe0ff */
[----:B------:R3:W5:Y:S01]  /*3b50*/  @P4 LDG.E.128 R144, desc[UR6][R164.64] ;  /* 0x00000006a4904981 */ /* 0x000762000c1e1d00 */
[C---:B0-----:R-:W-:Y:S01]  /*3b60*/  @P5 IMAD.WIDE.U32 R160, R11.reuse, 0x10, R160 ;  /* 0x000000100ba05825 */ /* 0x041fe200078e00a0 */
[----:B------:R-:W-:-:S04]  /*3b70*/  @P5 IADD3 R11, PT, PT, R11, 0x20, RZ ;  /* 0x000000200b0b5810 */ /* 0x000fc80007ffe0ff */
[----:B------:R3:W5:Y:S01]  /*3b80*/  @P5 LDG.E.128 R148, desc[UR6][R160.64] ;  /* 0x00000006a0945981 */ /* 0x000762000c1e1d00 */
[----:B--2---:R-:W-:-:S05]  /*3b90*/  @P6 IMAD.WIDE.U32 R162, R11, 0x10, R162 ;  /* 0x000000100ba26825 */ /* 0x004fca00078e00a2 */
[----:B------:R3:W5:Y:S01]  /*3ba0*/  @P6 LDG.E.128 R152, desc[UR6][R162.64] ;  /* 0x00000006a2986981 */ /* 0x000762000c1e1d00 */
[C---:B------:R-:W-:Y:S02]  /*3bb0*/  LOP3.LUT P1, RZ, R6.reuse, 0x80, RZ, 0xc0, !PT ;  /* 0x0000008006ff7812 */ /* 0x040fe4000782c0ff */
[----:B------:R-:W-:Y:S02]  /*3bc0*/  LOP3.LUT P0, RZ, R6, 0x40, RZ, 0xc0, !PT ;  /* 0x0000004006ff7812 */ /* 0x000fe4000780c0ff */
[----:B------:R-:W-:Y:S02]  /*3bd0*/  MOV R186, RZ ;  /* 0x000000ff00ba7202 */ /* 0x000fe40000000f00 */
[----:B------:R-:W-:-:S09]  /*3be0*/  MOV R185, RZ ;  /* 0x000000ff00b97202 */ /* 0x000fd20000000f00 */
.L_x_24012:
[----:B------:R-:W-:Y:S05]  /*3bf0*/  BSYNC.RECONVERGENT B1 ;  /* 0x0000000000017941 */ /* 0x000fea0003800200 */
.L_x_23992:
[----:B------:R-:W-:-:S03]  /*3c00*/  UMOV UR4, 0xffffffff ;  /* 0xffffffff00047882 */ /* 0x000fc60000000000 */
[----:B------:R-:W-:Y:S05]  /*3c10*/  BRA.DIV UR4, `(.L_x_24014) ;  /* 0x0000009604687947 */ /* 0x000fea000b800000 */
[----:B------:R-:W3:Y:S02]  /*3c20*/  SHFL.BFLY PT, R11, R186, 0x1, 0x1f ;  /* 0x0c201f00ba0b7f89 */ /* 0x000ee400000e0000 */
[----:B---3--:R-:W-:Y:S02]  /*3c30*/  FADD.FTZ R163, R11, R186 ;  /* 0x000000ba0ba37221 */ /* 0x008fe40000010000 */
        /* <DEDUP_REMOVED lines=16> */
.L_x_24217:
[----:B---3--:R-:W-:Y:S01]  /*3d40*/  FADD.FTZ R163, R163, R166 ;  /* 0x000000a6a3a37221 */ /* 0x008fe20000010000 */
[----:B--2---:R-:W-:Y:S01]  /*3d50*/  FADD.FTZ R162, R164, R11 ;  /* 0x0000000ba4a27221 */ /* 0x004fe20000010000 */
[----:B------:R-:W-:Y:S01]  /*3d60*/  ISETP.NE.AND P6, PT, RZ, UR8, PT ;  /* 0x00000008ff007c0c */ /* 0x000fe2000bfc5270 */
[----:B------:R-:W-:Y:S01]  /*3d70*/  BSSY.RECONVERGENT B2, `(.L_x_24015) ;  /* 0x00000da000027945 */ /* 0x000fe20003800200 */
[----:B------:R-:W-:Y:S01]  /*3d80*/  FMUL.FTZ R11, R163, UR9 ;  /* 0x00000009a30b7c20 */ /* 0x000fe20008410000 */
[----:B0-----:R-:W-:Y:S01]  /*3d90*/  @P1 IADD3 R160, PT, PT, R200, -0x1, RZ ;  /* 0xffffffffc8a01810 */ /* 0x001fe20007ffe0ff */
[----:B------:R-:W-:-:S03]  /*3da0*/  FMUL.FTZ R162, R162, UR9 ;  /* 0x00000009a2a27c20 */ /* 0x000fc60008410000 */
[----:B------:R-:W-:Y:S01]  /*3db0*/  FSEL R11, R11, RZ, !P6 ;  /* 0x000000ff0b0b7208 */ /* 0x000fe20007000000 */
[----:B------:R-:W-:Y:S01]  /*3dc0*/  @P1 IMAD R160, R160, R16, RZ ;  /* 0x00000010a0a01224 */ /* 0x000fe200078e02ff */
[----:B------:R-:W-:-:S04]  /*3dd0*/  LOP3.LUT P6, RZ, R6, 0x1, RZ, 0xc0, !PT ;  /* 0x0000000106ff7812 */ /* 0x000fc800078cc0ff */
        /* <DEDUP_REMOVED lines=26> */
.L_x_24021:
[----:B------:R-:W-:Y:S05]  /*3f80*/  BSYNC.RECONVERGENT B3 ;  /* 0x0000000000037941 */ /* 0x000fea0003800200 */
.L_x_24020:
        /* <DEDUP_REMOVED lines=11> */
.L_x_24023:
[----:B------:R-:W-:Y:S05]  /*4040*/  BSYNC.RECONVERGENT B3 ;  /* 0x0000000000037941 */ /* 0x000fea0003800200 */
.L_x_24022:
        /* <DEDUP_REMOVED lines=11> */
.L_x_24025:
[----:B------:R-:W-:Y:S05]  /*4100*/  BSYNC.RECONVERGENT B3 ;  /* 0x0000000000037941 */ /* 0x000fea0003800200 */
.L_x_24024:
        /* <DEDUP_REMOVED lines=11> */
.L_x_24019:
        /* <DEDUP_REMOVED lines=28> */
.L_x_24028:
[----:B------:R-:W-:Y:S05]  /*4380*/  BSYNC.RECONVERGENT B3 ;  /* 0x0000000000037941 */ /* 0x000fea0003800200 */
.L_x_24027:
        /* <DEDUP_REMOVED lines=11> */
.L_x_24030:
[----:B------:R-:W-:Y:S05]  /*4440*/  BSYNC.RECONVERGENT B3 ;  /* 0x0000000000037941 */ /* 0x000fea0003800200 */
.L_x_24029:
        /* <DEDUP_REMOVED lines=11> */
.L_x_24032:
[----:B------:R-:W-:Y:S05]  /*4500*/  BSYNC.RECONVERGENT B3 ;  /* 0x0000000000037941 */ /* 0x000fea0003800200 */
.L_x_24031:
[----:B------:R-:W-:Y:S05]  /*4510*/  @!P1 BRA `(.L_x_24026) ;  /* 0x0000000400509947 */ /* 0x000fea0003800000 */
[----:B------:R-:W-:Y:S01]  /*4520*/  FMUL.FTZ R159, R51, UR13 ;  /* 0x0000000d339f7c20 */ /* 0x000fe20008410000 */
[----:B-----5:R-:W-:-:S03]  /*4530*/  ISETP.GE.U32.AND P6, PT, R10, 0x1000000, PT ;  /* 0x010000000a00780c */ /* 0x020fc60003fc6070 */
[----:B------:R-:W-:-:S05]  /*4540*/  FMUL.FTZ R159, R159, UR12 ;  /* 0x0000000c9f9f7c20 */ /* 0x000fca0008410000 */
[----:B------:R-:W-:Y:S01]  /*4550*/  SEL R159, R159, RZ, P6 ;  /* 0x000000ff9f9f7207 */ /* 0x000fe20003000000 */
[----:B------:R-:W-:Y:S06]  /*4560*/  BRA `(.L_x_24026) ;  /* 0x00000004003c7947 */ /* 0x000fec0003800000 */
.L_x_24018:
        /* <DEDUP_REMOVED lines=42> */
.L_x_24033:
[----:B------:R-:W-:Y:S01]  /*4810*/  @P0 FFMA.FTZ R48, R231, R162, R11 ;  /* 0x000000a2e7300223 */ /* 0x000fe2000001000b */
[----:B-----5:R-:W-:Y:S01]  /*4820*/  MOV R167, R115 ;  /* 0x0000007300a77202 */ /* 0x020fe20000000f00 */
[----:B------:R-:W0:Y:S01]  /*4830*/  @P1 LDC.64 R50, c[0x0][0x408] ;  /* 0x00010200ff321b82 */ /* 0x000e220000000a00 */
[----:B------:R-:W-:Y:S01]  /*4840*/  @P1 ISETP.GE.U32.AND P6, PT, R10, 0x1000000, PT ;  /* 0x010000000a00180c */ /* 0x000fe20003fc6070 */
[----:B------:R-:W-:-:S04]  /*4850*/  @P0 FADD.FTZ R48, R242, -R48 ;  /* 0x80000030f2300221 */ /* 0x000fc80000010000 */
[----:B------:R-:W-:Y:S02]  /*4860*/  @P0 FFMA.FTZ R167, R12, R48, R115 ;  /* 0x000000300ca70223 */ /* 0x000fe40000010073 */
[----:B------:R-:W2:Y:S08]  /*4870*/  @P1 LDC.64 R48, c[0x0][0x408] ;  /* 0x00010200ff301b82 */ /* 0x000eb00000000a00 */
[----:B------:R-:W3:Y:S01]  /*4880*/  @P1 LDC.64 R164, c[0x0][0x408] ;  /* 0x00010200ffa41b82 */ /* 0x000ee20000000a00 */
[----:B--2---:R-:W-:-:S04]  /*4890*/  @P1 FMUL.FTZ R49, R167, R49 ;  /* 0x00000031a7311220 */ /* 0x004fc80000410000 */
        /* <DEDUP_REMOVED lines=23> */
[----:B------:R-:W-:-:S03]  /*4a10*/  @P1 LOP3.LUT P6, RZ, R10, 0xff0000, RZ, 0xc0, !PT ;  /* 0x00ff00000aff1812 */ /* 0x000fc600078cc0ff */
[----:B---3--:R-:W-:-:S04]  /*4a20*/  @P1 FMUL.FTZ R51, R50, R165 ;  /* 0x000000a532331220 */ /* 0x008fc80000410000 */
[----:B------:R-:W-:-:S05]  /*4a30*/  @P1 FMUL.FTZ R51, R51, R164 ;  /* 0x000000a433331220 */ /* 0x000fca0000410000 */
[----:B------:R-:W-:Y:S02]  /*4a40*/  @P1 SEL R158, R51, RZ, P6 ;  /* 0x000000ff339e1207 */ /* 0x000fe40003000000 */
[----:B------:R-:W-:-:S07]  /*4a50*/  MOV R51, R167 ;  /* 0x000000a700337202 */ /* 0x000fce0000000f00 */
.L_x_24026:
[----:B------:R-:W-:Y:S05]  /*4a60*/  BSYNC.RECONVERGENT B1 ;  /* 0x0000000000017941 */ /* 0x000fea0003800200 */
.L_x_24017:
        /* <DEDUP_REMOVED lines=10> */
.L_x_24016:
[----:B------:R-:W-:Y:S05]  /*4b10*/  BSYNC.RECONVERGENT B2 ;  /* 0x0000000000027941 */ /* 0x000fea0003800200 */
.L_x_24015:
        /* <DEDUP_REMOVED lines=13> */
[----:B------:R-:W2:Y:S01]  /*4bf0*/  @P1 LDC.64 R50, c[0x0][0x408] ;  /* 0x00010200ff321b82 */ /* 0x000ea20000000a00 */
[----:B------:R-:W-:Y:S01]  /*4c00*/  @P0 FFMA.FTZ R49, R19, R162, R11 ;  /* 0x000000a213310223 */ /* 0x000fe2000001000b */
[----:B-----5:R-:W-:Y:S02]  /*4c10*/  MOV R48, R116 ;  /* 0x0000007400307202 */ /* 0x020fe40000000f00 */
[----:B------:R-:W-:Y:S01]  /*4c20*/  @P1 LOP3.LUT P6, RZ, R9, 0xff, RZ, 0xc0, !PT ;  /* 0x000000ff09ff1812 */ /* 0x000fe200078cc0ff */
[----:B------:R-:W-:-:S03]  /*4c30*/  @P0 FADD.FTZ R49, R222, -R49 ;  /* 0x80000031de310221 */ /* 0x000fc60000010000 */
[----:B0-----:R-:W0:Y:S01]  /*4c40*/  @P1 LDC.64 R164, c[0x0][0x408] ;  /* 0x00010200ffa41b82 */ /* 0x001e220000000a00 */
        /* <DEDUP_REMOVED lines=17> */
[----:B------:R-:W-:-:S03]  /*4d60*/  @P1 LOP3.LUT P6, RZ, R9, 0xff0000, RZ, 0xc0, !PT ;  /* 0x00ff000009ff1812 */ /* 0x000fc600078cc0ff */
[----:B0-----:R-:W-:-:S04]  /*4d70*/  @P1 FMUL.FTZ R51, R50, R165 ;  /* 0x000000a532331220 */ /* 0x001fc80000410000 */
[----:B------:R-:W-:-:S05]  /*4d80*/  @P1 FMUL.FTZ R51, R51, R164 ;  /* 0x000000a433331220 */ /* 0x000fca0000410000 */
[----:B------:R-:W-:Y:S01]  /*4d90*/  @P1 SEL R158, R51, RZ, P6 ;  /* 0x000000ff339e1207 */ /* 0x000fe20003000000 */
[----:B------:R-:W-:-:S04]  /*4da0*/  @P0 FFMA.FTZ R51, R230, R162, R11 ;  /* 0x000000a2e6330223 */ /* 0x000fc8000001000b */
[----:B------:R-:W-:Y:S01]  /*4db0*/  @P0 FADD.FTZ R163, R241, -R51 ;  /* 0x80000033f1a30221 */ /* 0x000fe20000010000 */
[----:B------:R-:W-:-:S03]  /*4dc0*/  MOV R51, R119 ;  /* 0x0000007700337202 */ /* 0x000fc60000000f00 */
[----:B------:R-:W-:Y:S01]  /*4dd0*/  @P0 FFMA.FTZ R51, R12, R163, R119 ;  /* 0x000000a30c330223 */ /* 0x000fe20000010077 */
[----:B------:R-:W-:Y:S06]  /*4de0*/  @!P1 BRA `(.L_x_24039) ;  /* 0x0000000800649947 */ /* 0x000fec0003800000 */
[----:B------:R-:W-:Y:S01]  /*4df0*/  FMUL.FTZ R159, R51, UR13 ;  /* 0x0000000d339f7c20 */ /* 0x000fe20008410000 */
[----:B------:R-:W-:-:S03]  /*4e00*/  ISETP.GE.U32.AND P6, PT, R9, 0x1000000, PT ;  /* 0x010000000900780c */ /* 0x000fc60003fc6070 */
[----:B------:R-:W-:-:S05]  /*4e10*/  FMUL.FTZ R159, R159, UR12 ;  /* 0x0000000c9f9f7c20 */ /* 0x000fca0008410000 */
[----:B------:R-:W-:Y:S01]  /*4e20*/  SEL R159, R159, RZ, P6 ;  /* 0x000000ff9f9f7207 */ /* 0x000fe20003000000 */
[----:B------:R-:W-:Y:S06]  /*4e30*/  BRA `(.L_x_24039) ;  /* 0x0000000800507947 */ /* 0x000fec0003800000 */
.L_x_24038:
[----:B------:R-:W-:Y:S01]  /*4e40*/  @P0 FFMA.FTZ R163, R19, R162, R11 ;  /* 0x000000a213a30223 */ /* 0x000fe2000001000b */
[----:B-----5:R-:W-:-:S03]  /*4e50*/  @P1 LOP3.LUT P6, RZ, R9, 0xff, RZ, 0xc0, !PT ;  /* 0x000000ff09ff1812 */ /* 0x020fc600078cc0ff */
[----:B0-----:R-:W-:Y:S01]  /*4e60*/  @P0 FADD.FTZ R164, R222, -R163 ;  /* 0x800000a3dea40221 */ /* 0x001fe20000010000 */
[----:B------:R-:W-:-:S03]  /*4e70*/  MOV R163, R116 ;  /* 0x0000007400a37202 */ /* 0x000fc60000000f00 */
[----:B------:R-:W-:Y:S02]  /*4e80*/  @P0 FFMA.FTZ R163, R12, R164, R116 ;  /* 0x000000a40ca30223 */ /* 0x000fe40000010074 */
[----:B------:R-:W0:Y:S02]  /*4e90*/  @P1 LDC.64 R164, c[0x0][0x408] ;  /* 0x00010200ffa41b82 */ /* 0x000e240000000a00 */
[----:B0-----:R-:W-:-:S04]  /*4ea0*/  @P1 FMUL.FTZ R163, R163, R165 ;  /* 0x000000a5a3a31220 */ /* 0x001fc80000410000 */
[----:B------:R-:W-:-:S05]  /*4eb0*/  @P1 FMUL.FTZ R163, R163, R164 ;  /* 0x000000a4a3a31220 */ /* 0x000fca0000410000 */
[----:B------:R-:W-:Y:S01]  /*4ec0*/  @P1 SEL R156, R163, RZ, P6 ;  /* 0x000000ffa39c1207 */ /* 0x000fe20003000000 */
[----:B------:R-:W-:Y:S01]  /*4ed0*/  @P0 FFMA.FTZ R163, R27, R162, R11 ;  /* 0x000000a21ba30223 */ /* 0x000fe2000001000b */
[----:B------:R-:W-:-:S03]  /*4ee0*/  @P1 LOP3.LUT P6, RZ, R9, 0xff00, RZ, 0xc0, !PT ;  /* 0x0000ff0009ff1812 */ /* 0x000fc600078cc0ff */
[----:B------:R-:W-:Y:S01]  /*4ef0*/  @P0 FADD.FTZ R164, R212, -R163 ;  /* 0x800000a3d4a40221 */ /* 0x000fe20000010000 */
        /* <DEDUP_REMOVED lines=25> */
.L_x_24037:
        /* <DEDUP_REMOVED lines=34> */
.L_x_24042:
[----:B------:R-:W-:Y:S05]  /*52b0*/  BSYNC.RECONVERGENT B3 ;  /* 0x0000000000037941 */ /* 0x000fea0003800200 */
.L_x_24041:
        /* <DEDUP_REMOVED lines=11> */
.L_x_24044:
[----:B------:R-:W-:Y:S05]  /*5370*/  BSYNC.RECONVERGENT B3 ;  /* 0x0000000000037941 */ /* 0x000fea0003800200 */
.L_x_24043:
        /* <DEDUP_REMOVED lines=11> */
.L_x_24046:
[----:B------:R-:W-:Y:S05]  /*5430*/  BSYNC.RECONVERGENT B3 ;  /* 0x0000000000037941 */ /* 0x000fea0003800200 */
.L_x_24045:
[----:B------:R-:W-:Y:S05]  /*5440*/  @!P1 BRA `(.L_x_24039) ;  /* 0x0000000000cc9947 */ /* 0x000fea0003800000 */
[----:B0-----:R-:W-:Y:S01]  /*5450*/  FMUL.FTZ R159, R51, UR13 ;  /* 0x0000000d339f7c20 */ /* 0x001fe20008410000 */
[----:B-----5:R-:W-:-:S03]  /*5460*/  ISETP.GE.U32.AND P6, PT, R9, 0x1000000, PT ;  /* 0x010000000900780c */ /* 0x020fc60003fc6070 */
[----:B------:R-:W-:-:S05]  /*5470*/  FMUL.FTZ R159, R159, UR12 ;  /* 0x0000000c9f9f7c20 */ /* 0x000fca0008410000 */
[----:B------:R-:W-:Y:S01]  /*5480*/  SEL R159, R159, RZ, P6 ;  /* 0x000000ff9f9f7207 */ /* 0x000fe20003000000 */
[----:B------:R-:W-:Y:S06]  /*5490*/  BRA `(.L_x_24039) ;  /* 0x0000000000b87947 */ /* 0x000fec0003800000 */
.L_x_24040:
        /* <DEDUP_REMOVED lines=11> */
.L_x_24048:
[----:B------:R-:W-:Y:S05]  /*5550*/  BSYNC.RECONVERGENT B3 ;  /* 0x0000000000037941 */ /* 0x000fea0003800200 */
.L_x_24047:
        /* <DEDUP_REMOVED lines=11> */
.L_x_24050:
[----:B------:R-:W-:Y:S05]  /*5610*/  BSYNC.RECONVERGENT B3 ;  /* 0x0000000000037941 */ /* 0x000fea0003800200 */
.L_x_24049:
        /* <DEDUP_REMOVED lines=11> */
.L_x_24052:
[----:B------:R-:W-:Y:S05]  /*56d0*/  BSYNC.RECONVERGENT B3 ;  /* 0x0000000000037941 */ /* 0x000fea0003800200 */
.L_x_24051:
        /* <DEDUP_REMOVED lines=10> */
.L_x_24039:
[----:B------:R-:W-:Y:S05]  /*5780*/  BSYNC.RECONVERGENT B1 ;  /* 0x0000000000017941 */ /* 0x000fea0003800200 */
.L_x_24036:
        /* <DEDUP_REMOVED lines=9> */
.L_x_24035:
[----:B------:R-:W-:Y:S05]  /*5820*/  BSYNC.RECONVERGENT B2 ;  /* 0x0000000000027941 */ /* 0x000fea0003800200 */
.L_x_24034:
        /* <DEDUP_REMOVED lines=11> */
[----:B------:R-:W-:Y:S01]  /*58e0*/  @P0 FFMA.FTZ R49, R20, R162, R11 ;  /* 0x000000a214310223 */ /* 0x000fe2000001000b */
[----:B-----5:R-:W-:Y:S02]  /*58f0*/  MOV R48, R120 ;  /* 0x0000007800307202 */ /* 0x020fe40000000f00 */
[----:B------:R-:W-:Y:S01]  /*5900*/  @P1 LOP3.LUT P6, RZ, R8, 0xff, RZ, 0xc0, !PT ;  /* 0x000000ff08ff1812 */ /* 0x000fe200078cc0ff */
[----:B------:R-:W-:-:S03]  /*5910*/  @P0 FADD.FTZ R49, R221, -R49 ;  /* 0x80000031dd310221 */ /* 0x000fc60000010000 */
[----:B0-2---:R-:W0:Y:S01]  /*5920*/  @P1 LDC.64 R164, c[0x0][0x408] ;  /* 0x00010200ffa41b82 */ /* 0x005e220000000a00 */
        /* <DEDUP_REMOVED lines=31> */
.L_x_24057:
[----:B------:R-:W-:Y:S01]  /*5b20*/  @P0 FFMA.FTZ R163, R20, R162, R11 ;  /* 0x000000a214a30223 */ /* 0x000fe2000001000b */
[----:B-----5:R-:W-:-:S03]  /*5b30*/  @P1 LOP3.LUT P6, RZ, R8, 0xff, RZ, 0xc0, !PT ;  /* 0x000000ff08ff1812 */ /* 0x020fc600078cc0ff */
[----:B0-2---:R-:W-:Y:S01]  /*5b40*/  @P0 FADD.FTZ R164, R221, -R163 ;  /* 0x800000a3dda40221 */ /* 0x005fe20000010000 */
        /* <DEDUP_REMOVED lines=34> */
.L_x_24056:
        /* <DEDUP_REMOVED lines=32> */
.L_x_24061:
[----:B------:R-:W-:Y:S05]  /*5f70*/  BSYNC.RECONVERGENT B3 ;  /* 0x0000000000037941 */ /* 0x000fea0003800200 */
.L_x_24060:
        /* <DEDUP_REMOVED lines=11> */
.L_x_24063:
[----:B------:R-:W-:Y:S05]  /*6030*/  BSYNC.RECONVERGENT B3 ;  /* 0x0000000000037941 */ /* 0x000fea0003800200 */
.L_x_24062:
        /* <DEDUP_REMOVED lines=11> */
.L_x_24065:
[----:B------:R-:W-:Y:S05]  /*60f0*/  BSYNC.RECONVERGENT B3 ;  /* 0x0000000000037941 */ /* 0x000fea0003800200 */
.L_x_24064:
[----:B------:R-:W-:Y:S05]  /*6100*/  @!P1 BRA `(.L_x_24058) ;  /* 0x0000000000cc9947 */ /* 0x000fea0003800000 */
[----:B0-2---:R-:W-:Y:S01]  /*6110*/  FMUL.FTZ R159, R51, UR13 ;  /* 0x0000000d339f7c20 */ /* 0x005fe20008410000 */
[----:B-----5:R-:W-:-:S03]  /*6120*/  ISETP.GE.U32.AND P6, PT, R8, 0x1000000, PT ;  /* 0x010000000800780c */ /* 0x020fc60003fc6070 */
[----:B------:R-:W-:-:S05]  /*6130*/  FMUL.FTZ R159, R159, UR12 ;  /* 0x0000000c9f9f7c20 */ /* 0x000fca0008410000 */
[----:B------:R-:W-:Y:S01]  /*6140*/  SEL R159, R159, RZ, P6 ;  /* 0x000000ff9f9f7207 */ /* 0x000fe20003000000 */
[----:B------:R-:W-:Y:S06]  /*6150*/  BRA `(.L_x_24058) ;  /* 0x0000000000b87947 */ /* 0x000fec0003800000 */
.L_x_24059:
        /* <DEDUP_REMOVED lines=11> */
.L_x_24067:
[----:B------:R-:W-:Y:S05]  /*6210*/  BSYNC.RECONVERGENT B3 ;  /* 0x0000000000037941 */ /* 0x000fea0003800200 */
.L_x_24066:
        /* <DEDUP_REMOVED lines=11> */
.L_x_24069:
[----:B------:R-:W-:Y:S05]  /*62d0*/  BSYNC.RECONVERGENT B3 ;  /* 0x0000000000037941 */ /* 0x000fea0003800200 */
.L_x_24068:
        /* <DEDUP_REMOVED lines=11> */
.L_x_24071:
[----:B------:R-:W-:Y:S05]  /*6390*/  BSYNC.RECONVERGENT B3 ;  /* 0x0000000000037941 */ /* 0x000fea0003800200 */
.L_x_24070:
[----:B------:R-:W-:Y:S05]  /*63a0*/  @!P1 BRA `(.L_x_24058) ;  /* 0x0000000000249947 */ /* 0x000fea0003800000 */
[----:B0-2---:R-:W-:Y:S01]  /*63b0*/  FFMA.FTZ R159, R229, R162, R11 ;  /* 0x000000a2e59f7223 */ /* 0x005fe2000001000b */
        /* <DEDUP_REMOVED lines=8> */
.L_x_24058:
[----:B------:R-:W-:Y:S05]  /*6440*/  BSYNC.RECONVERGENT B1 ;  /* 0x0000000000017941 */ /* 0x000fea0003800200 */
.L_x_24055:
        /* <DEDUP_REMOVED lines=8> */
.L_x_24054:
[----:B------:R-:W-:Y:S05]  /*64d0*/  BSYNC.RECONVERGENT B2 ;  /* 0x0000000000027941 */ /* 0x000fea0003800200 */
.L_x_24053:
        /* <DEDUP_REMOVED lines=12> */
[----:B------:R-:W-:Y:S01]  /*65a0*/  @P0 FFMA.FTZ R49, R21, R162, R11 ;  /* 0x000000a215310223 */ /* 0x000fe2000001000b */
[----:B-----5:R-:W-:Y:S02]  /*65b0*/  MOV R48, R124 ;  /* 0x0000007c00307202 */ /* 0x020fe40000000f00 */
[----:B------:R-:W-:Y:S01]  /*65c0*/  @P1 LOP3.LUT P6, RZ, R7, 0xff, RZ, 0xc0, !PT ;  /* 0x000000ff07ff1812 */ /* 0x000fe200078cc0ff */
[----:B------:R-:W-:-:S03]  /*65d0*/  @P0 FADD.FTZ R49, R220, -R49 ;  /* 0x80000031dc310221 */ /* 0x000fc60000010000 */
        /* <DEDUP_REMOVED lines=32> */
.L_x_24076:
[----:B------:R-:W-:Y:S01]  /*67e0*/  @P0 FFMA.FTZ R163, R21, R162, R11 ;  /* 0x000000a215a30223 */ /* 0x000fe2000001000b */
[----:B-----5:R-:W-:-:S03]  /*67f0*/  @P1 LOP3.LUT P6, RZ, R7, 0xff, RZ, 0xc0, !PT ;  /* 0x000000ff07ff1812 */ /* 0x020fc600078cc0ff */
[----:B0-23--:R-:W-:Y:S01]  /*6800*/  @P0 FADD.FTZ R164, R220, -R163 ;  /* 0x800000a3dca40221 */ /* 0x00dfe20000010000 */
        /* <DEDUP_REMOVED lines=34> */
.L_x_24075:
        /* <DEDUP_REMOVED lines=32> */
.L_x_24080:
[----:B------:R-:W-:Y:S05]  /*6c30*/  BSYNC.RECONVERGENT B3 ;  /* 0x0000000000037941 */ /* 0x000fea0003800200 */
.L_x_24079:
        /* <DEDUP_REMOVED lines=11> */
.L_x_24082:
[----:B------:R-:W-:Y:S05]  /*6cf0*/  BSYNC.RECONVERGENT B3 ;  /* 0x0000000000037941 */ /* 0x000fea0003800200 */
.L_x_24081:
        /* <DEDUP_REMOVED lines=11> */
.L_x_24084:
[----:B------:R-:W-:Y:S05]  /*6db0*/  BSYNC.RECONVERGENT B3 ;  /* 0x0000000000037941 */ /* 0x000fea0003800200 */
.L_x_24083:
[----:B------:R-:W-:Y:S05]  /*6dc0*/  @!P1 BRA `(.L_x_24077) ;  /* 0x0000000000cc9947 */ /* 0x000fea0003800000 */
[----:B0-23--:R-:W-:Y:S01]  /*6dd0*/  FMUL.FTZ R159, R51, UR13 ;  /* 0x0000000d339f7c20 */ /* 0x00dfe20008410000 */
[----:B-----5:R-:W-:-:S03]  /*6de0*/  ISETP.GE.U32.AND P6, PT, R7, 0x1000000, PT ;  /* 0x010000000700780c */ /* 0x020fc60003fc6070 */
[----:B------:R-:W-:-:S05]  /*6df0*/  FMUL.FTZ R159, R159, UR12 ;  /* 0x0000000c9f9f7c20 */ /* 0x000fca0008410000 */
[----:B------:R-:W-:Y:S01]  /*6e00*/  SEL R159, R159, RZ, P6 ;  /* 0x000000ff9f9f7207 */ /* 0x000fe20003000000 */
[----:B------:R-:W-:Y:S06]  /*6e10*/  BRA `(.L_x_24077) ;  /* 0x0000000000b87947 */ /* 0x000fec0003800000 */
.L_x_24078:
        /* <DEDUP_REMOVED lines=11> */
.L_x_24086:
[----:B------:R-:W-:Y:S05]  /*6ed0*/  BSYNC.RECONVERGENT B3 ;  /* 0x0000000000037941 */ /* 0x000fea0003800200 */
.L_x_24085:
        /* <DEDUP_REMOVED lines=11> */
.L_x_24088:
[----:B------:R-:W-:Y:S05]  /*6f90*/  BSYNC.RECONVERGENT B3 ;  /* 0x0000000000037941 */ /* 0x000fea0003800200 */
.L_x_24087:
        /* <DEDUP_REMOVED lines=11> */
.L_x_24090:
[----:B------:R-:W-:Y:S05]  /*7050*/  BSYNC.RECONVERGENT B3 ;  /* 0x0000000000037941 */ /* 0x000fea0003800200 */
.L_x_24089:
        /* <DEDUP_REMOVED lines=10> */
.L_x_24077:
[----:B------:R-:W-:Y:S05]  /*7100*/  BSYNC.RECONVERGENT B1 ;  /* 0x0000000000017941 */ /* 0x000fea0003800200 */
.L_x_24074:
        /* <DEDUP_REMOVED lines=8> */
.L_x_24073:
[----:B------:R-:W-:Y:S05]  /*7190*/  BSYNC.RECONVERGENT B2 ;  /* 0x0000000000027941 */ /* 0x000fea0003800200 */
.L_x_24072:
        /* <DEDUP_REMOVED lines=11> */
[----:B------:R-:W1:Y:S01]  /*7250*/  @P1 LDC.64 R50, c[0x0][0x408] ;  /* 0x00010200ff321b82 */ /* 0x000e620000000a00 */
[----:B------:R-:W-:Y:S01]  /*7260*/  @P0 FFMA.FTZ R49, R22, R162, R11 ;  /* 0x000000a216310223 */ /* 0x000fe2000001000b */
[----:B-----5:R-:W-:Y:S02]  /*7270*/  MOV R48, R128 ;  /* 0x0000008000307202 */ /* 0x020fe40000000f00 */
[----:B------:R-:W-:Y:S01]  /*7280*/  @P1 LOP3.LUT P6, RZ, R5, 0xff, RZ, 0xc0, !PT ;  /* 0x000000ff05ff1812 */ /* 0x000fe200078cc0ff */
[----:B------:R-:W-:-:S03]  /*7290*/  @P0 FADD.FTZ R49, R219, -R49 ;  /* 0x80000031db310221 */ /* 0x000fc60000010000 */
[----:B0-234-:R-:W0:Y:S01]  /*72a0*/  @P1 LDC.64 R164, c[0x0][0x408] ;  /* 0x00010200ffa41b82 */ /* 0x01de220000000a00 */
        /* <DEDUP_REMOVED lines=31> */
.L_x_24095:
[----:B------:R-:W-:Y:S01]  /*74a0*/  @P0 FFMA.FTZ R163, R22, R162, R11 ;  /* 0x000000a216a30223 */ /* 0x000fe2000001000b */
[----:B-----5:R-:W-:-:S03]  /*74b0*/  @P1 LOP3.LUT P6, RZ, R5, 0xff, RZ, 0xc0, !PT ;  /* 0x000000ff05ff1812 */ /* 0x020fc600078cc0ff */
[----:B0-234-:R-:W-:Y:S01]  /*74c0*/  @P0 FADD.FTZ R164, R219, -R163 ;  /* 0x800000a3dba40221 */ /* 0x01dfe20000010000 */
        /* <DEDUP_REMOVED lines=34> */
.L_x_24094:
        /* <DEDUP_REMOVED lines=32> */
.L_x_24099:
[----:B------:R-:W-:Y:S05]  /*78f0*/  BSYNC.RECONVERGENT B3 ;  /* 0x0000000000037941 */ /* 0x000fea0003800200 */
.L_x_24098:
        /* <DEDUP_REMOVED lines=11> */
.L_x_24101:
[----:B------:R-:W-:Y:S05]  /*79b0*/  BSYNC.RECONVERGENT B3 ;  /* 0x0000000000037941 */ /* 0x000fea0003800200 */
.L_x_24100:
        /* <DEDUP_REMOVED lines=11> */
.L_x_24103:
[----:B------:R-:W-:Y:S05]  /*7a70*/  BSYNC.RECONVERGENT B3 ;  /* 0x0000000000037941 */ /* 0x000fea0003800200 */
.L_x_24102:
[----:B------:R-:W-:Y:S05]  /*7a80*/  @!P1 BRA `(.L_x_24096) ;  /* 0x0000000000cc9947 */ /* 0x000fea0003800000 */
[----:B0-234-:R-:W-:Y:S01]  /*7a90*/  FMUL.FTZ R159, R51, UR13 ;  /* 0x0000000d339f7c20 */ /* 0x01dfe20008410000 */
[----:B-----5:R-:W-:-:S03]  /*7aa0*/  ISETP.GE.U32.AND P6, PT, R5, 0x1000000, PT ;  /* 0x010000000500780c */ /* 0x020fc60003fc6070 */
[----:B------:R-:W-:-:S05]  /*7ab0*/  FMUL.FTZ R159, R159, UR12 ;  /* 0x0000000c9f9f7c20 */ /* 0x000fca0008410000 */
[----:B------:R-:W-:Y:S01]  /*7ac0*/  SEL R159, R159, RZ, P6 ;  /* 0x000000ff9f9f7207 */ /* 0x000fe20003000000 */
[----:B------:R-:W-:Y:S06]  /*7ad0*/  BRA `(.L_x_24096) ;  /* 0x0000000000b87947 */ /* 0x000fec0003800000 */
.L_x_24097:
        /* <DEDUP_REMOVED lines=11> */
.L_x_24105:
[----:B------:R-:W-:Y:S05]  /*7b90*/  BSYNC.RECONVERGENT B3 ;  /* 0x0000000000037941 */ /* 0x000fea0003800200 */
.L_x_24104:
        /* <DEDUP_REMOVED lines=11> */
.L_x_24107:
[----:B------:R-:W-:Y:S05]  /*7c50*/  BSYNC.RECONVERGENT B3 ;  /* 0x0000000000037941 */ /* 0x000fea0003800200 */
.L_x_24106:
        /* <DEDUP_REMOVED lines=11> */
.L_x_24109:
[----:B------:R-:W-:Y:S05]  /*7d10*/  BSYNC.RECONVERGENT B3 ;  /* 0x0000000000037941 */ /* 0x000fea0003800200 */
.L_x_24108:
        /* <DEDUP_REMOVED lines=10> */
.L_x_24096:
[----:B------:R-:W-:Y:S05]  /*7dc0*/  BSYNC.RECONVERGENT B1 ;  /* 0x0000000000017941 */ /* 0x000fea0003800200 */
.L_x_24093:
        /* <DEDUP_REMOVED lines=8> */
.L_x_24092:
[----:B------:R-:W-:Y:S05]  /*7e50*/  BSYNC.RECONVERGENT B2 ;  /* 0x0000000000027941 */ /* 0x000fea0003800200 */
.L_x_24091:
        /* <DEDUP_REMOVED lines=48> */
.L_x_24114:
        /* <DEDUP_REMOVED lines=37> */
.L_x_24113:
        /* <DEDUP_REMOVED lines=32> */
.L_x_24118:
[----:B------:R-:W-:Y:S05]  /*85b0*/  BSYNC.RECONVERGENT B3 ;  /* 0x0000000000037941 */ /* 0x000fea0003800200 */
.L_x_24117:
        /* <DEDUP_REMOVED lines=11> */
.L_x_24120:
[----:B------:R-:W-:Y:S05]  /*8670*/  BSYNC.RECONVERGENT B3 ;  /* 0x0000000000037941 */ /* 0x000fea0003800200 */
.L_x_24119:
        /* <DEDUP_REMOVED lines=11> */
.L_x_24122:
[----:B------:R-:W-:Y:S05]  /*8730*/  BSYNC.RECONVERGENT B3 ;  /* 0x0000000000037941 */ /* 0x000fea0003800200 */
.L_x_24121:
[----:B------:R-:W-:Y:S05]  /*8740*/  @!P1 BRA `(.L_x_24115) ;  /* 0x0000000000cc9947 */ /* 0x000fea0003800000 */
[----:B0-234-:R-:W-:Y:S01]  /*8750*/  FMUL.FTZ R159, R51, UR13 ;  /* 0x0000000d339f7c20 */ /* 0x01dfe20008410000 */
[----:B-----5:R-:W-:-:S03]  /*8760*/  ISETP.GE.U32.AND P6, PT, R4, 0x1000000, PT ;  /* 0x010000000400780c */ /* 0x020fc60003fc6070 */
[----:B------:R-:W-:-:S05]  /*8770*/  FMUL.FTZ R159, R159, UR12 ;  /* 0x0000000c9f9f7c20 */ /* 0x000fca0008410000 */
[----:B------:R-:W-:Y:S01]  /*8780*/  SEL R159, R159, RZ, P6 ;  /* 0x000000ff9f9f7207 */ /* 0x000fe20003000000 */
[----:B------:R-:W-:Y:S06]  /*8790*/  BRA `(.L_x_24115) ;  /* 0x0000000000b87947 */ /* 0x000fec0003800000 */
.L_x_24116:
        /* <DEDUP_REMOVED lines=11> */
.L_x_24124:
[----:B------:R-:W-:Y:S05]  /*8850*/  BSYNC.RECONVERGENT B3 ;  /* 0x0000000000037941 */ /* 0x000fea0003800200 */
.L_x_24123:
        /* <DEDUP_REMOVED lines=11> */
.L_x_24126:
[----:B------:R-:W-:Y:S05]  /*8910*/  BSYNC.RECONVERGENT B3 ;  /* 0x0000000000037941 */ /* 0x000fea0003800200 */
.L_x_24125:
        /* <DEDUP_REMOVED lines=11> */
.L_x_24128:
[----:B------:R-:W-:Y:S05]  /*89d0*/  BSYNC.RECONVERGENT B3 ;  /* 0x0000000000037941 */ /* 0x000fea0003800200 */
.L_x_24127:
        /* <DEDUP_REMOVED lines=10> */
.L_x_24115:
[----:B------:R-:W-:Y:S05]  /*8a80*/  BSYNC.RECONVERGENT B1 ;  /* 0x0000000000017941 */ /* 0x000fea0003800200 */
.L_x_24112:
        /* <DEDUP_REMOVED lines=8> */
.L_x_24111:
[----:B------:R-:W-:Y:S05]  /*8b10*/  BSYNC.RECONVERGENT B2 ;  /* 0x0000000000027941 */ /* 0x000fea0003800200 */
.L_x_24110:
        /* <DEDUP_REMOVED lines=47> */
.L_x_24133:
        /* <DEDUP_REMOVED lines=37> */
.L_x_24132:
        /* <DEDUP_REMOVED lines=32> */
.L_x_24137:
[----:B------:R-:W-:Y:S05]  /*9260*/  BSYNC.RECONVERGENT B3 ;  /* 0x0000000000037941 */ /* 0x000fea0003800200 */
.L_x_24136:
        /* <DEDUP_REMOVED lines=11> */
.L_x_24139:
[----:B------:R-:W-:Y:S05]  /*9320*/  BSYNC.RECONVERGENT B3 ;  /* 0x0000000000037941 */ /* 0x000fea0003800200 */
.L_x_24138:
        /* <DEDUP_REMOVED lines=11> */
.L_x_24141:
[----:B------:R-:W-:Y:S05]  /*93e0*/  BSYNC.RECONVERGENT B3 ;  /* 0x0000000000037941 */ /* 0x000fea0003800200 */
.L_x_24140:
[----:B------:R-:W-:Y:S05]  /*93f0*/  @!P1 BRA `(.L_x_24134) ;  /* 0x0000000000cc9947 */ /* 0x000fea0003800000 */
[----:B0-234-:R-:W-:Y:S01]  /*9400*/  FMUL.FTZ R159, R51, UR13 ;  /* 0x0000000d339f7c20 */ /* 0x01dfe20008410000 */
[----:B-----5:R-:W-:-:S03]  /*9410*/  ISETP.GE.U32.AND P3, PT, R3, 0x1000000, PT ;  /* 0x010000000300780c */ /* 0x020fc60003f66070 */
[----:B------:R-:W-:-:S05]  /*9420*/  FMUL.FTZ R159, R159, UR12 ;  /* 0x0000000c9f9f7c20 */ /* 0x000fca0008410000 */
[----:B------:R-:W-:Y:S01]  /*9430*/  SEL R159, R159, RZ, P3 ;  /* 0x000000ff9f9f7207 */ /* 0x000fe20001800000 */
[----:B------:R-:W-:Y:S06]  /*9440*/  BRA `(.L_x_24134) ;  /* 0x0000000000b87947 */ /* 0x000fec0003800000 */
.L_x_24135:
        /* <DEDUP_REMOVED lines=11> */
.L_x_24143:
[----:B------:R-:W-:Y:S05]  /*9500*/  BSYNC.RECONVERGENT B3 ;  /* 0x0000000000037941 */ /* 0x000fea0003800200 */
.L_x_24142:
        /* <DEDUP_REMOVED lines=11> */
.L_x_24145:
[----:B------:R-:W-:Y:S05]  /*95c0*/  BSYNC.RECONVERGENT B3 ;  /* 0x0000000000037941 */ /* 0x000fea0003800200 */
.L_x_24144:
        /* <DEDUP_REMOVED lines=11> */
.L_x_24147:
[----:B------:R-:W-:Y:S05]  /*9680*/  BSYNC.RECONVERGENT B3 ;  /* 0x0000000000037941 */ /* 0x000fea0003800200 */
.L_x_24146:
        /* <DEDUP_REMOVED lines=10> */
.L_x_24134:
[----:B------:R-:W-:Y:S05]  /*9730*/  BSYNC.RECONVERGENT B1 ;  /* 0x0000000000017941 */ /* 0x000fea0003800200 */
.L_x_24131:
        /* <DEDUP_REMOVED lines=8> */
.L_x_24130:
[----:B------:R-:W-:Y:S05]  /*97c0*/  BSYNC.RECONVERGENT B2 ;  /* 0x0000000000027941 */ /* 0x000fea0003800200 */
.L_x_24129:
        /* <DEDUP_REMOVED lines=47> */
.L_x_24152:
        /* <DEDUP_REMOVED lines=37> */
.L_x_24151:
        /* <DEDUP_REMOVED lines=32> */
.L_x_24156:
[----:B------:R-:W-:Y:S05]  /*9f10*/  BSYNC.RECONVERGENT B3 ;  /* 0x0000000000037941 */ /* 0x000fea0003800200 */
.L_x_24155:
        /* <DEDUP_REMOVED lines=11> */
.L_x_24158:
[----:B------:R-:W-:Y:S05]  /*9fd0*/  BSYNC.RECONVERGENT B3 ;  /* 0x0000000000037941 */ /* 0x000fea0003800200 */
.L_x_24157:
        /* <DEDUP_REMOVED lines=11> */
.L_x_24160:
[----:B------:R-:W-:Y:S05]  /*a090*/  BSYNC.RECONVERGENT B3 ;  /* 0x0000000000037941 */ /* 0x000fea0003800200 */
.L_x_24159:
[----:B------:R-:W-:Y:S05]  /*a0a0*/  @!P1 BRA `(.L_x_24153) ;  /* 0x0000000000cc9947 */ /* 0x000fea0003800000 */
[----:B0-234-:R-:W-:Y:S01]  /*a0b0*/  FMUL.FTZ R159, R51, UR13 ;  /* 0x0000000d339f7c20 */ /* 0x01dfe20008410000 */
[----:B-----5:R-:W-:-:S03]  /*a0c0*/  ISETP.GE.U32.AND P3, PT, R2, 0x1000000, PT ;  /* 0x010000000200780c */ /* 0x020fc60003f66070 */
[----:B------:R-:W-:-:S05]  /*a0d0*/  FMUL.FTZ R159, R159, UR12 ;  /* 0x0000000c9f9f7c20 */ /* 0x000fca0008410000 */
[----:B------:R-:W-:Y:S01]  /*a0e0*/  SEL R159, R159, RZ, P3 ;  /* 0x000000ff9f9f7207 */ /* 0x000fe20001800000 */
[----:B------:R-:W-:Y:S06]  /*a0f0*/  BRA `(.L_x_24153) ;  /* 0x0000000000b87947 */ /* 0x000fec0003800000 */
.L_x_24154:
        /* <DEDUP_REMOVED lines=11> */
.L_x_24162:
[----:B------:R-:W-:Y:S05]  /*a1b0*/  BSYNC.RECONVERGENT B3 ;  /* 0x0000000000037941 */ /* 0x000fea0003800200 */
.L_x_24161:
        /* <DEDUP_REMOVED lines=11> */
.L_x_24164:
[----:B------:R-:W-:Y:S05]  /*a270*/  BSYNC.RECONVERGENT B3 ;  /* 0x0000000000037941 */ /* 0x000fea0003800200 */
.L_x_24163:
        /* <DEDUP_REMOVED lines=11> */
.L_x_24166:
[----:B------:R-:W-:Y:S05]  /*a330*/  BSYNC.RECONVERGENT B3 ;  /* 0x0000000000037941 */ /* 0x000fea0003800200 */
.L_x_24165:
        /* <DEDUP_REMOVED lines=10> */
.L_x_24153:
[----:B------:R-:W-:Y:S05]  /*a3e0*/  BSYNC.RECONVERGENT B1 ;  /* 0x0000000000017941 */ /* 0x000fea0003800200 */
.L_x_24150:
        /* <DEDUP_REMOVED lines=8> */
.L_x_24149:
[----:B------:R-:W-:Y:S05]  /*a470*/  BSYNC.RECONVERGENT B2 ;  /* 0x0000000000027941 */ /* 0x000fea0003800200 */
.L_x_24148:
        /* <DEDUP_REMOVED lines=47> */
.L_x_24171:
        /* <DEDUP_REMOVED lines=37> */
.L_x_24170:
        /* <DEDUP_REMOVED lines=32> */
.L_x_24175:
[----:B------:R-:W-:Y:S05]  /*abc0*/  BSYNC.RECONVERGENT B3 ;  /* 0x0000000000037941 */ /* 0x000fea0003800200 */
.L_x_24174:
        /* <DEDUP_REMOVED lines=11> */
.L_x_24177:
[----:B------:R-:W-:Y:S05]  /*ac80*/  BSYNC.RECONVERGENT B3 ;  /* 0x0000000000037941 */ /* 0x000fea0003800200 */
.L_x_24176:
        /* <DEDUP_REMOVED lines=11> */
.L_x_24179:
[----:B------:R-:W-:Y:S05]  /*ad40*/  BSYNC.RECONVERGENT B3 ;  /* 0x0000000000037941 */ /* 0x000fea0003800200 */
.L_x_24178:
[----:B------:R-:W-:Y:S05]  /*ad50*/  @!P1 BRA `(.L_x_24172) ;  /* 0x0000000000cc9947 */ /* 0x000fea0003800000 */
[----:B0-234-:R-:W-:Y:S01]  /*ad60*/  FMUL.FTZ R159, R51, UR13 ;  /* 0x0000000d339f7c20 */ /* 0x01dfe20008410000 */
[----:B-----5:R-:W-:-:S03]  /*ad70*/  ISETP.GE.U32.AND P3, PT, R17, 0x1000000, PT ;  /* 0x010000001100780c */ /* 0x020fc60003f66070 */
[----:B------:R-:W-:-:S05]  /*ad80*/  FMUL.FTZ R159, R159, UR12 ;  /* 0x0000000c9f9f7c20 */ /* 0x000fca0008410000 */
[----:B------:R-:W-:Y:S01]  /*ad90*/  SEL R159, R159, RZ, P3 ;  /* 0x000000ff9f9f7207 */ /* 0x000fe20001800000 */
[----:B------:R-:W-:Y:S06]  /*ada0*/  BRA `(.L_x_24172) ;  /* 0x0000000000b87947 */ /* 0x000fec0003800000 */
.L_x_24173:
        /* <DEDUP_REMOVED lines=11> */
.L_x_24181:
[----:B------:R-:W-:Y:S05]  /*ae60*/  BSYNC.RECONVERGENT B3 ;  /* 0x0000000000037941 */ /* 0x000fea0003800200 */
.L_x_24180:
        /* <DEDUP_REMOVED lines=11> */
.L_x_24183:
[----:B------:R-:W-:Y:S05]  /*af20*/  BSYNC.RECONVERGENT B3 ;  /* 0x0000000000037941 */ /* 0x000fea0003800200 */
.L_x_24182:
        /* <DEDUP_REMOVED lines=11> */
.L_x_24185:
[----:B------:R-:W-:Y:S05]  /*afe0*/  BSYNC.RECONVERGENT B3 ;  /* 0x0000000000037941 */ /* 0x000fea0003800200 */
.L_x_24184:
        /* <DEDUP_REMOVED lines=10> */
.L_x_24172:
[----:B------:R-:W-:Y:S05]  /*b090*/  BSYNC.RECONVERGENT B1 ;  /* 0x0000000000017941 */ /* 0x000fea0003800200 */
.L_x_24169:
        /* <DEDUP_REMOVED lines=8> */
.L_x_24168:
[----:B------:R-:W-:Y:S05]  /*b120*/  BSYNC.RECONVERGENT B2 ;  /* 0x0000000000027941 */ /* 0x000fea0003800200 */
.L_x_24167:
        /* <DEDUP_REMOVED lines=16> */
[----:B------:R-:W-:Y:S02]  /*b230*/  @P1 LOP3.LUT P3, RZ, R18, 0xff, RZ, 0xc0, !PT ;  /* 0x000000ff12ff1812 */ /* 0x000fe4000786c0ff */
[----:B------:R-:W-:Y:S01]  /*b240*/  MOV R49, R153 ;  /* 0x0000009900317202 */ /* 0x000fe20000000f00 */
[----:B------:R-:W-:Y:S01]  /*b250*/  @P0 FFMA.FTZ R163, R12, R13, R155 ;  /* 0x0000000d0ca30223 */ /* 0x000fe2000001009b */
[----:B------:R-:W-:-:S04]  /*b260*/  @P0 FFMA.FTZ R13, R172, R162, R11 ;  /* 0x000000a2ac0d0223 */ /* 0x000fc8000001000b */
[----:B------:R-:W-:-:S04]  /*b270*/  @P0 FADD.FTZ R13, R214, -R13 ;  /* 0x8000000dd60d0221 */ /* 0x000fc80000010000 */
[----:B------:R-:W-:-:S04]  /*b280*/  @P0 FFMA.FTZ R48, R12, R13, R152 ;  /* 0x0000000d0c300223 */ /* 0x000fc80000010098 */
[----:B0-----:R-:W-:-:S04]  /*b290*/  @P1 FMUL.FTZ R13, R48, R51 ;  /* 0x00000033300d1220 */ /* 0x001fc80000410000 */
[----:B------:R-:W-:Y:S02]  /*b2a0*/  @P1 FMUL.FTZ R13, R13, R50 ;  /* 0x000000320d0d1220 */ /* 0x000fe40000410000 */
[----:B------:R-:W0:Y:S03]  /*b2b0*/  @P1 LDC.64 R50, c[0x0][0x408] ;  /* 0x00010200ff321b82 */ /* 0x000e260000000a00 */
[----:B--234-:R-:W-:Y:S01]  /*b2c0*/  @P1 SEL R156, R13, RZ, P3 ;  /* 0x000000ff0d9c1207 */ /* 0x01cfe20001800000 */
[-CC-:B------:R-:W-:Y:S01]  /*b2d0*/  @P0 FFMA.FTZ R13, R173, R162.reuse, R11.reuse ;  /* 0x000000a2ad0d0223 */ /* 0x180fe2000001000b */
[----:B------:R-:W-:Y:S01]  /*b2e0*/  @P0 FFMA.FTZ R11, R183, R162, R11 ;  /* 0x000000a2b70b0223 */ /* 0x000fe2000001000b */
[----:B------:R-:W-:Y:S02]  /*b2f0*/  @P1 LOP3.LUT P3, RZ, R18, 0xff00, RZ, 0xc0, !PT ;  /* 0x0000ff0012ff1812 */ /* 0x000fe4000786c0ff */
[----:B------:R-:W-:Y:S01]  /*b300*/  @P0 FADD.FTZ R13, R201, -R13 ;  /* 0x8000000dc90d0221 */ /* 0x000fe20000010000 */
[----:B------:R-:W-:-:S03]  /*b310*/  @P0 FADD.FTZ R11, R191, -R11 ;  /* 0x8000000bbf0b0221 */ /* 0x000fc60000010000 */
[----:B------:R-:W-:-:S04]  /*b320*/  @P0 FFMA.FTZ R49, R12, R13, R153 ;  /* 0x0000000d0c310223 */ /* 0x000fc80000010099 */
[----:B0-----:R-:W-:Y:S01]  /*b330*/  @P1 FMUL.FTZ R13, R49, R51 ;  /* 0x00000033310d1220 */ /* 0x001fe20000410000 */
[----:B------:R-:W-:-:S03]  /*b340*/  MOV R51, R163 ;  /* 0x000000a300337202 */ /* 0x000fc60000000f00 */
[----:B------:R-:W-:Y:S01]  /*b350*/  @P1 FMUL.FTZ R13, R13, R50 ;  /* 0x000000320d0d1220 */ /* 0x000fe20000410000 */
[----:B------:R-:W-:Y:S01]  /*b360*/  MOV R50, R154 ;  /* 0x0000009a00327202 */ /* 0x000fe20000000f00 */
[----:B------:R-:W-:Y:S01]  /*b370*/  @P0 FFMA.FTZ R50, R12, R11, R154 ;  /* 0x0000000b0c320223 */ /* 0x000fe2000001009a */
[----:B------:R-:W-:Y:S02]  /*b380*/  @P1 LOP3.LUT P0, RZ, R18, 0xff0000, RZ, 0xc0, !PT ;  /* 0x00ff000012ff1812 */ /* 0x000fe4000780c0ff */
[----:B------:R-:W-:Y:S02]  /*b390*/  @P1 SEL R157, R13, RZ, P3 ;  /* 0x000000ff0d9d1207 */ /* 0x000fe40001800000 */
[----:B------:R-:W0:Y:S02]  /*b3a0*/  @P1 LDC.64 R12, c[0x0][0x408] ;  /* 0x00010200ff0c1b82 */ /* 0x000e240000000a00 */
        /* <DEDUP_REMOVED lines=9> */
.L_x_24190:
[----:B0-234-:R-:W0:Y:S01]  /*b440*/  @P1 LDC.64 R164, c[0x0][0x408] ;  /* 0x00010200ffa41b82 */ /* 0x01de220000000a00 */
[----:B------:R-:W-:Y:S01]  /*b450*/  @P0 FFMA.FTZ R13, R172, R162, R11 ;  /* 0x000000a2ac0d0223 */ /* 0x000fe2000001000b */
[----:B-----5:R-:W-:-:S03]  /*b460*/  @P1 LOP3.LUT P3, RZ, R18, 0xff, RZ, 0xc0, !PT ;  /* 0x000000ff12ff1812 */ /* 0x020fc6000786c0ff */
[----:B------:R-:W-:Y:S01]  /*b470*/  @P0 FADD.FTZ R163, R214, -R13 ;  /* 0x8000000dd6a30221 */ /* 0x000fe20000010000 */
[----:B------:R-:W-:-:S03]  /*b480*/  MOV R13, R152 ;  /* 0x00000098000d7202 */ /* 0x000fc60000000f00 */
[----:B------:R-:W-:-:S04]  /*b490*/  @P0 FFMA.FTZ R13, R12, R163, R152 ;  /* 0x000000a30c0d0223 */ /* 0x000fc80000010098 */
[----:B0-----:R-:W-:-:S04]  /*b4a0*/  @P1 FMUL.FTZ R13, R13, R165 ;  /* 0x000000a50d0d1220 */ /* 0x001fc80000410000 */
[----:B------:R-:W-:Y:S02]  /*b4b0*/  @P1 FMUL.FTZ R13, R13, R164 ;  /* 0x000000a40d0d1220 */ /* 0x000fe40000410000 */
[----:B------:R-:W0:Y:S03]  /*b4c0*/  @P1 LDC.64 R164, c[0x0][0x408] ;  /* 0x00010200ffa41b82 */ /* 0x000e260000000a00 */
[----:B------:R-:W-:Y:S01]  /*b4d0*/  @P1 SEL R156, R13, RZ, P3 ;  /* 0x000000ff0d9c1207 */ /* 0x000fe20001800000 */
[----:B------:R-:W-:Y:S01]  /*b4e0*/  @P0 FFMA.FTZ R13, R173, R162, R11 ;  /* 0x000000a2ad0d0223 */ /* 0x000fe2000001000b */
[----:B------:R-:W-:-:S03]  /*b4f0*/  @P1 LOP3.LUT P3, RZ, R18, 0xff00, RZ, 0xc0, !PT ;  /* 0x0000ff0012ff1812 */ /* 0x000fc6000786c0ff */
        /* <DEDUP_REMOVED lines=25> */
.L_x_24189:
[----:B------:R-:W-:-:S04]  /*b690*/  UISETP.NE.U32.AND UP0, UPT, UR20, URZ, UPT ;  /* 0x000000ff1400728c */ /* 0x000fc8000bf05070 */
[----:B------:R-:W-:-:S06]  /*b6a0*/  UISETP.NE.AND.EX UP0, UPT, UR21, URZ, UPT, UP0 ;  /* 0x000000ff1500728c */ /* 0x000fcc000bf05300 */
[----:B------:R-:W-:-:S13]  /*b6b0*/  PLOP3.LUT P2, PT, PT, PT, UP0, 0x80, 0x8 ;  /* 0x000000000008781c */ /* 0x000fda0003f4f008 */
[----:B------:R-:W-:Y:S05]  /*b6c0*/  @!P2 BRA `(.L_x_24192) ;  /* 0x0000000000f0a947 */ /* 0x000fea0003800000 */
        /* <DEDUP_REMOVED lines=11> */
.L_x_24194:
[----:B------:R-:W-:Y:S05]  /*b780*/  BSYNC.RECONVERGENT B3 ;  /* 0x0000000000037941 */ /* 0x000fea0003800200 */
.L_x_24193:
        /* <DEDUP_REMOVED lines=11> */
.L_x_24196:
[----:B------:R-:W-:Y:S05]  /*b840*/  BSYNC.RECONVERGENT B3 ;  /* 0x0000000000037941 */ /* 0x000fea0003800200 */
.L_x_24195:
        /* <DEDUP_REMOVED lines=11> */
.L_x_24198:
[----:B------:R-:W-:Y:S05]  /*b900*/  BSYNC.RECONVERGENT B3 ;  /* 0x0000000000037941 */ /* 0x000fea0003800200 */
.L_x_24197:
        /* <DEDUP_REMOVED lines=24> */
.L_x_24192:
        /* <DEDUP_REMOVED lines=11> */
.L_x_24200:
[----:B------:R-:W-:Y:S05]  /*bb40*/  BSYNC.RECONVERGENT B3 ;  /* 0x0000000000037941 */ /* 0x000fea0003800200 */
.L_x_24199:
        /* <DEDUP_REMOVED lines=11> */
.L_x_24202:
[----:B------:R-:W-:Y:S05]  /*bc00*/  BSYNC.RECONVERGENT B3 ;  /* 0x0000000000037941 */ /* 0x000fea0003800200 */
.L_x_24201:
        /* <DEDUP_REMOVED lines=11> */
.L_x_24204:
[----:B------:R-:W-:Y:S05]  /*bcc0*/  BSYNC.RECONVERGENT B3 ;  /* 0x0000000000037941 */ /* 0x000fea0003800200 */
.L_x_24203:
[----:B------:R-:W-:Y:S01]  /*bcd0*/  FFMA.FTZ R11, R232, R162, R11 ;  /* 0x000000a2e80b7223 */ /* 0x000fe2000001000b */
[----:B------:R-:W-:-:S03]  /*bce0*/  ISETP.GT.AND P0, PT, R13, RZ, PT ;  /* 0x000000ff0d00720c */ /* 0x000fc60003f04270 */
[----:B------:R-:W-:-:S04]  /*bcf0*/  FADD.FTZ R11, R233, -R11 ;  /* 0x8000000be90b7221 */ /* 0x000fc80000010000 */
[----:B------:R-:W-:Y:S02]  /*bd00*/  FMUL.FTZ R11, R12, R11 ;  /* 0x0000000b0c0b7220 */ /* 0x000fe40000410000 */
[----:B------:R-:W0:Y:S03]  /*bd10*/  @P1 LDC.64 R12, c[0x0][0x408] ;  /* 0x00010200ff0c1b82 */ /* 0x000e260000000a00 */
[----:B------:R-:W-:Y:S02]  /*bd20*/  FSEL R11, R11, RZ, P0 ;  /* 0x000000ff0b0b7208 */ /* 0x000fe40000000000 */
[----:B-----5:R-:W-:-:S03]  /*bd30*/  @P1 ISETP.GE.U32.AND P0, PT, R18, 0x1000000, PT ;  /* 0x010000001200180c */ /* 0x020fc60003f06070 */
[----:B0-----:R-:W-:-:S04]  /*bd40*/  @P1 FMUL.FTZ R11, R11, R13 ;  /* 0x0000000d0b0b1220 */ /* 0x001fc80000410000 */
[----:B------:R-:W-:-:S05]  /*bd50*/  @P1 FMUL.FTZ R11, R11, R12 ;  /* 0x0000000c0b0b1220 */ /* 0x000fca0000410000 */
[----:B--234-:R-:W-:-:S07]  /*bd60*/  @P1 SEL R159, R11, RZ, P0 ;  /* 0x000000ff0b9f1207 */ /* 0x01cfce0000000000 */
.L_x_24191:
[----:B------:R-:W-:Y:S05]  /*bd70*/  BSYNC.RECONVERGENT B1 ;  /* 0x0000000000017941 */ /* 0x000fea0003800200 */
.L_x_24188:
[----:B------:R-:W0:Y:S02]  /*bd80*/  @P2 LDC.64 R12, c[0x0][0x478] ;  /* 0x00011e00ff0c2b82 */ /* 0x000e240000000a00 */
[----:B0-----:R-:W-:-:S05]  /*bd90*/  @P2 IMAD.WIDE.U32 R12, R161, 0x10, R12 ;  /* 0x00000010a10c2825 */ /* 0x001fca00078e000c */
[----:B------:R0:W-:Y:S02]  /*bda0*/  @P2 STG.E.128 desc[UR6][R12.64], R48 ;  /* 0x000000300c002986 */ /* 0x0001e4000c101d06 */
[----:B0-----:R-:W0:Y:S02]  /*bdb0*/  @P1 LDC.64 R12, c[0x0][0x468] ;  /* 0x00011a00ff0c1b82 */ /* 0x001e240000000a00 */
[----:B0-----:R-:W-:-:S05]  /*bdc0*/  @P1 IMAD.WIDE.U32 R12, R160, 0x10, R12 ;  /* 0x00000010a00c1825 */ /* 0x001fca00078e000c */
[----:B------:R0:W-:Y:S02]  /*bdd0*/  @P1 STG.E.128 desc[UR6][R12.64], R156 ;  /* 0x0000009c0c001986 */ /* 0x0001e4000c101d06 */
.L_x_24187:
[----:B------:R-:W-:Y:S05]  /*bde0*/  BSYNC.RECONVERGENT B2 ;  /* 0x0000000000027941 */ /* 0x000fea0003800200 */
.L_x_24186:
[----:B0-----:R-:W0:Y:S02]  /*bdf0*/  LDC.64 R12, c[0x0][0x380] ;  /* 0x0000e000ff0c7b82 */ /* 0x001e240000000a00 */
[----:B0-----:R-:W-:-:S04]  /*be00*/  LEA R14, R12, R14, 0x2 ;  /* 0x0000000e0c0e7211 */ /* 0x001fc800078e10ff */
[----:B------:R-:W-:-:S13]  /*be10*/  ISETP.GE.AND P0, PT, R14, R13, PT ;  /* 0x0000000d0e00720c */ /* 0x000fda0003f06270 */
[----:B------:R-:W-:Y:S05]  /*be20*/  @!P0 BRA `(.L_x_24205) ;  /* 0xffffff4c00608947 */ /* 0x000fea000383ffff */
.L_x_23991:
[----:B------:R-:W-:Y:S05]  /*be30*/  BSYNC B0 ;  /* 0x0000000000007941 */ /* 0x000fea0003800000 */
.L_x_23990:
[----:B-----5:R-:W0:Y:S01]  /*be40*/  S2R R3, SR_CgaCtaId ;  /* 0x0000000000037919 */ /* 0x020e220000008800 */
        /* <DEDUP_REMOVED lines=21> */
[----:B------:R-:W4:Y:S04]  /*bfa0*/  LDS R5, [R0+0x1400] ;  /* 0x0014000000057984 */ /* 0x000f280000000800 */
        /* <DEDUP_REMOVED lines=11> */
[----:B----4-:R-:W-:-:S03]  /*c060*/  FADD.FTZ R2, R2, R5 ;  /* 0x0000000502027221 */ /* 0x010fc60000010000 */
[----:B------:R-:W4:Y:S01]  /*c070*/  LDS R9, [R0+0xc00] ;  /* 0x000c000000097984 */ /* 0x000f220000000800 */
        /* <DEDUP_REMOVED lines=20> */
[----:B----4-:R-:W-:-:S03]  /*c1c0*/  FADD.FTZ R9, RZ, R9 ;  /* 0x00000009ff097221 */ /* 0x010fc60000010000 */
[----:B------:R-:W4:Y:S01]  /*c1d0*/  LDS R27, [R0+0x2e00] ;  /* 0x002e0000001b7984 */ /* 0x000f220000000800 */
        /* <DEDUP_REMOVED lines=20> */
[----:B----4-:R-:W-:-:S03]  /*c320*/  FADD.FTZ R6, R6, R27 ;  /* 0x0000001b06067221 */ /* 0x010fc60000010000 */
[----:B------:R-:W4:Y:S01]  /*c330*/  LDS R50, [R0+0x4400] ;  /* 0x0044000000327984 */ /* 0x000f220000000800 */
        /* <DEDUP_REMOVED lines=16> */
[----:B----4-:R-:W-:Y:S01]  /*c440*/  FADD.FTZ R7, R7, R50 ;  /* 0x0000003207077221 */ /* 0x010fe20000010000 */
[----:B-1----:R-:W-:Y:S01]  /*c450*/  FADD.FTZ R77, R8, R77 ;  /* 0x0000004d084d7221 */ /* 0x002fe20000010000 */
[----:B------:R-:W-:Y:S01]  /*c460*/  STS.128 [R190], R32 ;  /* 0x00000020be007388 */ /* 0x000fe20000000c00 */
[----:B---3--:R-:W-:-:S03]  /*c470*/  FADD.FTZ R9, R9, R72 ;  /* 0x0000004809097221 */ /* 0x008fc60000010000 */
[----:B------:R0:W-:Y:S01]  /*c480*/  STS.128 [R190+0x200], R36 ;  /* 0x00020024be007388 */ /* 0x0001e20000000c00 */
[----:B--2---:R-:W-:-:S03]  /*c490*/  FADD.FTZ R79, R10, R79 ;  /* 0x0000004f0a4f7221 */ /* 0x004fc60000010000 */
[----:B------:R1:W-:Y:S01]  /*c4a0*/  STS.128 [R190+0x400], R40 ;  /* 0x00040028be007388 */ /* 0x0003e20000000c00 */
[----:B------:R-:W-:-:S03]  /*c4b0*/  FADD.FTZ R11, R11, R74 ;  /* 0x0000004a0b0b7221 */ /* 0x000fc60000010000 */
[----:B------:R2:W-:Y:S01]  /*c4c0*/  STS.128 [R190+0x600], R44 ;  /* 0x0006002cbe007388 */ /* 0x0005e20000000c00 */
[----:B------:R-:W-:-:S03]  /*c4d0*/  FADD.FTZ R81, R12, R81 ;  /* 0x000000510c517221 */ /* 0x000fc60000010000 */
[----:B------:R-:W-:Y:S04]  /*c4e0*/  STS.128 [R190+0x800], R132 ;  /* 0x00080084be007388 */ /* 0x000fe80000000c00 */
[----:B------:R3:W-:Y:S01]  /*c4f0*/  STS.128 [R190+0xa00], R52 ;  /* 0x000a0034be007388 */ /* 0x0007e20000000c00 */
        /* <DEDUP_REMOVED lines=43> */
[----:B------:R-:W-:Y:S02]  /*c7b0*/  LDS R32, [R0+0x2e00] ;  /* 0x002e000000207984 */ /* 0x000fe40000000800 */
[----:B------:R-:W-:Y:S02]  /*c7c0*/  FADD.FTZ R33, R33, R36 ;  /* 0x0000002421217221 */ /* 0x000fe40000010000 */
[----:B------:R2:W-:Y:S02]  /*c7d0*/  @P0 STG.E desc[UR6][R2.64], R43 ;  /* 0x0000002b02000986 */ /* 0x0005e4000c101906 */
[----:B------:R-:W-:-:S02]  /*c7e0*/  FADD.FTZ R33, R33, R38 ;  /* 0x0000002621217221 */ /* 0x000fc40000010000 */
[----:B------:R-:W3:Y:S01]  /*c7f0*/  LDS R23, [R0+0x1c00] ;  /* 0x001c000000177984 */ /* 0x000ee20000000800 */
[----:B------:R-:W-:-:S03]  /*c800*/  FADD.FTZ R34, RZ, R34 ;  /* 0x00000022ff227221 */ /* 0x000fc60000010000 */
[----:B------:R-:W4:Y:S01]  /*c810*/  LDS R15, [R0+0xa00] ;  /* 0x000a0000000f7984 */ /* 0x000f220000000800 */
[----:B------:R-:W-:Y:S01]  /*c820*/  FADD.FTZ R33, R33, R40 ;  /* 0x0000002821217221 */ /* 0x000fe20000010000 */
[----:B--2---:R-:W-:Y:S02]  /*c830*/  @P0 MOV R2, R42 ;  /* 0x0000002a00020202 */ /* 0x004fe40000000f00 */
[----:B------:R-:W2:Y:S01]  /*c840*/  LDS R25, [R0+0x3000] ;  /* 0x0030000000197984 */ /* 0x000ea20000000800 */
[----:B------:R-:W-:Y:S01]  /*c850*/  @P0 IADD3 R42, P3, PT, R42, 0x200, RZ ;  /* 0x000002002a2a0810 */ /* 0x000fe20007f7e0ff */
[----:B------:R-:W-:Y:S01]  /*c860*/  FADD.FTZ R34, R34, R37 ;  /* 0x0000002522227221 */ /* 0x000fe20000010000 */
[-C--:B------:R-:W-:Y:S01]  /*c870*/  @P0 MOV R3, R47.reuse ;  /* 0x0000002f00030202 */ /* 0x080fe20000000f00 */
[----:B------:R-:W2:Y:S01]  /*c880*/  LDS R18, [R0+0x1e00] ;  /* 0x001e000000127984 */ /* 0x000ea20000000800 */
        /* <DEDUP_REMOVED lines=15> */
[-C--:B------:R-:W-:Y:S02]  /*c980*/  @P1 MOV R3, R53.reuse ;  /* 0x0000003500031202 */ /* 0x080fe40000000f00 */
[----:B------:R-:W-:Y:S01]  /*c990*/  @P1 IADD3 R44, P0, PT, R44, 0x200, RZ ;  /* 0x000002002c2c1810 */ /* 0x000fe20007f1e0ff */
[----:B------:R-:W-:Y:S03]  /*c9a0*/  LDS R17, [R0+0x2000] ;  /* 0x0020000000117984 */ /* 0x000fe60000000800 */
[----:B------:R-:W-:Y:S01]  /*c9b0*/  @P1 IADD3.X R53, PT, PT, RZ, R53, RZ, P0, !PT ;  /* 0x00000035ff351210 */ /* 0x000fe200007fe4ff */
[----:B------:R1:W-:Y:S01]  /*c9c0*/  @P1 STG.E desc[UR6][R2.64], R33 ;  /* 0x0000002102001986 */ /* 0x0003e2000c101906 */
[----:B------:R-:W-:Y:S01]  /*c9d0*/  ISETP.GE.U32.AND P0, PT, R16, 0x200, PT ;  /* 0x000002001000780c */ /* 0x000fe20003f06070 */
[----:B---3--:R-:W-:-:S02]  /*c9e0*/  FADD.FTZ R14, R14, R23 ;  /* 0x000000170e0e7221 */ /* 0x008fc40000010000 */
[----:B------:R-:W-:Y:S01]  /*c9f0*/  @P1 STG.E desc[UR6][R4.64], R13 ;  /* 0x0000000d04001986 */ /* 0x000fe2000c101906 */
[----:B----4-:R-:W-:-:S03]  /*ca00*/  FADD.FTZ R15, RZ, R15 ;  /* 0x0000000fff0f7221 */ /* 0x010fc60000010000 */
[----:B------:R-:W3:Y:S01]  /*ca10*/  LDS R13, [R0+0x600] ;  /* 0x00060000000d7984 */ /* 0x000ee20000000800 */
[----:B--2---:R-:W-:Y:S01]  /*ca20*/  FADD.FTZ R14, R14, R25 ;  /* 0x000000190e0e7221 */ /* 0x004fe20000010000 */
[----:B-1----:R-:W-:Y:S02]  /*ca30*/  @P5 MOV R2, R44 ;  /* 0x0000002c00025202 */ /* 0x002fe40000000f00 */
[----:B------:R-:W1:Y:S01]  /*ca40*/  LDS R33, [R0+0x4400] ;  /* 0x0044000000217984 */ /* 0x000e620000000800 */
[-C--:B------:R-:W-:Y:S01]  /*ca50*/  @P5 MOV R3, R53.reuse ;  /* 0x0000003500035202 */ /* 0x080fe20000000f00 */
[----:B------:R-:W-:Y:S01]  /*ca60*/  FADD.FTZ R15, R15, R18 ;  /* 0x000000120f0f7221 */ /* 0x000fe20000010000 */
[----:B------:R-:W-:Y:S01]  /*ca70*/  @P5 IADD3 R44, P1, PT, R44, 0x200, RZ ;  /* 0x000002002c2c5810 */ /* 0x000fe20007f3e0ff */
[----:B------:R-:W-:Y:S03]  /*ca80*/  LDS R21, [R0+0x3400] ;  /* 0x0034000000157984 */ /* 0x000fe60000000800 */
[----:B------:R-:W-:Y:S01]  /*ca90*/  @P5 IADD3.X R53, PT, PT, RZ, R53, RZ, P1, !PT ;  /* 0x00000035ff355210 */ /* 0x000fe20000ffe4ff */
[----:B------:R2:W-:Y:S01]  /*caa0*/  @P5 STG.E desc[UR6][R2.64], R45 ;  /* 0x0000002d02005986 */ /* 0x0005e2000c101906 */
[----:B------:R-:W-:-:S03]  /*cab0*/  ISETP.GE.U32.AND P1, PT, R16, 0x400, PT ;  /* 0x000004001000780c */ /* 0x000fc60003f26070 */
[----:B------:R-:W-:Y:S01]  /*cac0*/  LDS R27, [R0+0x4800] ;  /* 0x00480000001b7984 */ /* 0x000fe20000000800 */
[----:B0-----:R-:W-:-:S03]  /*cad0*/  FADD.FTZ R15, R15, R20 ;  /* 0x000000140f0f7221 */ /* 0x001fc60000010000 */
[----:B------:R-:W0:Y:S01]  /*cae0*/  LDS R6, [R0+0xe00] ;  /* 0x000e000000067984 */ /* 0x000e220000000800 */
[----:B--2---:R-:W-:-:S03]  /*caf0*/  @P5 MOV R2, R42 ;  /* 0x0000002a00025202 */ /* 0x004fc60000000f00 */
[----:B------:R-:W2:Y:S01]  /*cb00*/  LDS R8, [R0+0x1000] ;  /* 0x0010000000087984 */ /* 0x000ea20000000800 */
[-C--:B------:R-:W-:Y:S02]  /*cb10*/  @P5 MOV R3, R47.reuse ;  /* 0x0000002f00035202 */ /* 0x080fe40000000f00 */
[----:B------:R-:W-:Y:S01]  /*cb20*/  @P5 IADD3 R42, P6, PT, R42, 0x200, RZ ;  /* 0x000002002a2a5810 */ /* 0x000fe20007fde0ff */
[----:B------:R-:W-:Y:S03]  /*cb30*/  LDS R23, [R0+0x3600] ;  /* 0x0036000000177984 */ /* 0x000fe60000000800 */
[----:B------:R-:W-:Y:S01]  /*cb40*/  @P5 IADD3.X R47, PT, PT, RZ, R47, RZ, P6, !PT ;  /* 0x0000002fff2f5210 */ /* 0x000fe200037fe4ff */
[----:B------:R4:W-:Y:S01]  /*cb50*/  @P5 STG.E desc[UR6][R2.64], R73 ;  /* 0x0000004902005986 */ /* 0x0009e2000c101906 */
[----:B------:R-:W-:Y:S02]  /*cb60*/  @P0 MOV R4, R42 ;  /* 0x0000002a00040202 */ /* 0x000fe40000000f00 */
[----:B------:R-:W-:Y:S01]  /*cb70*/  @P0 MOV R5, R47 ;  /* 0x0000002f00050202 */ /* 0x000fe20000000f00 */
[----:B------:R-:W-:Y:S01]  /*cb80*/  LDS R29, [R0+0x4a00] ;  /* 0x004a0000001d7984 */ /* 0x000fe20000000800 */
[----:B------:R-:W-:Y:S01]  /*cb90*/  ISETP.GE.U32.AND P5, PT, R16, 0x480, PT ;  /* 0x000004801000780c */ /* 0x000fe20003fa6070 */
[----:B---3--:R-:W-:-:S02]  /*cba0*/  FADD.FTZ R13, RZ, R13 ;  /* 0x0000000dff0d7221 */ /* 0x008fc40000010000 */
[----:B------:R-:W-:Y:S02]  /*cbb0*/  LDS R25, [R0+0x3800] ;  /* 0x0038000000197984 */ /* 0x000fe40000000800 */
[----:B------:R-:W-:Y:S01]  /*cbc0*/  FADD.FTZ R13, R13, R24 ;  /* 0x000000180d0d7221 */ /* 0x000fe20000010000 */
[----:B-1----:R-:W-:Y:S01]  /*cbd0*/  FADD.FTZ R33, R14, R33 ;  /* 0x000000210e217221 */ /* 0x002fe20000010000 */
[----:B----4-:R-:W-:Y:S01]  /*cbe0*/  @P0 MOV R2, R44 ;  /* 0x0000002c00020202 */ /* 0x010fe20000000f00 */
[----:B------:R-:W1:Y:S01]  /*cbf0*/  LDS R10, [R0+0x1200] ;  /* 0x00120000000a7984 */ /* 0x000e620000000800 */
        /* <DEDUP_REMOVED lines=13> */
[----:B--2---:R-:W-:-:S03]  /*ccd0*/  FADD.FTZ R8, RZ, R8 ;  /* 0x00000008ff087221 */ /* 0x004fc60000010000 */
[----:B------:R-:W2:Y:S01]  /*cce0*/  LDS R19, [R0+0x2400] ;  /* 0x0024000000137984 */ /* 0x000ea20000000800 */
        /* <DEDUP_REMOVED lines=8> */
[----:B-1----:R-:W-:Y:S01]  /*cd70*/  FADD.FTZ R10, RZ, R10 ;  /* 0x0000000aff0a7221 */ /* 0x002fe20000010000 */
        /* <DEDUP_REMOVED lines=10> */
[----:B--2---:R-:W-:Y:S01]  /*ce20*/  FADD.FTZ R8, R8, R19 ;  /* 0x0000001308087221 */ /* 0x004fe20000010000 */
[----:B------:R-:W0:Y:S01]  /*ce30*/  LDS R17, [R0+0x3a00] ;  /* 0x003a000000117984 */ /* 0x000e220000000800 */
[----:B-1----:R-:W-:Y:S01]  /*ce40*/  @P3 MOV R2, R44 ;  /* 0x0000002c00023202 */ /* 0x002fe20000000f00 */
        /* <DEDUP_REMOVED lines=55> */
.L_x_24014:
[----:B0--3--:R-:W-:Y:S01]  /*d1c0*/  HFMA2 R161, -RZ, RZ, 0, 5.9604644775390625e-08 ;  /* 0x00000001ffa17431 */ /* 0x009fe200000001ff */
[----:B------:R-:W-:Y:S01]  /*d1d0*/  BSSY B1, `(.L_x_24206) ;  /* 0x0000007000017945 */ /* 0x000fe20003800000 */
[----:B------:R-:W-:Y:S02]  /*d1e0*/  MOV R162, R186 ;  /* 0x000000ba00a27202 */ /* 0x000fe40000000f00 */
[----:B------:R-:W-:Y:S02]  /*d1f0*/  MOV R160, 0x1f ;  /* 0x0000001f00a07802 */ /* 0x000fe40000000f00 */
[----:B------:R-:W-:-:S07]  /*d200*/  MOV R11, 0xffffffff ;  /* 0xffffffff000b7802 */ /* 0x000fce0000000f00 */
[----:B-1---5:R-:W-:Y:S05]  /*d210*/  WARPSYNC.COLLECTIVE R11, `(.L_x_24207) ;  /* 0x000000000b087348 */ /* 0x022fea0003c00000 */
[----:B------:R0:W2:Y:S02]  /*d220*/  SHFL.BFLY P6, R165, R162, R161, R160 ;  /* 0x0c0000a1a2a57389 */ /* 0x0000a400000c00a0 */
[----:B012--5:R-:W-:Y:S05]  /*d230*/  ENDCOLLECTIVE ;  /* 0x000000000000791b */ /* 0x027fea0003800000 */
.L_x_24207:
[----:B------:R-:W-:Y:S05]  /*d240*/  BSYNC B1 ;  /* 0x0000000000017941 */ /* 0x000fea0003800000 */
.L_x_24206:
        /* <DEDUP_REMOVED lines=9> */
.L_x_24208:
        /* <DEDUP_REMOVED lines=8> */
.L_x_24209:
[----:B------:R-:W-:Y:S02]  /*d360*/  MOV R162, R164 ;  /* 0x000000a400a27202 */ /* 0x000fe40000000f00 */
[----:B------:R-:W-:-:S05]  /*d370*/  MOV R11, R165 ;  /* 0x000000a5000b7202 */ /* 0x000fca0000000f00 */
[----:B------:R-:W-:Y:S01]  /*d380*/  FADD.FTZ R163, R163, R11 ;  /* 0x0000000ba3a37221 */ /* 0x000fe20000010000 */
[----:B------:R-:W-:-:S07]  /*d390*/  MOV R11, 0xffffffff ;  /* 0xffffffff000b7802 */ /* 0x000fce0000000f00 */
[----:B------:R-:W-:Y:S05]  /*d3a0*/  WARPSYNC.COLLECTIVE R11, `(.L_x_24210) ;  /* 0x000000000b087348 */ /* 0x000fea0003c00000 */
[----:B------:R0:W1:Y:S02]  /*d3b0*/  SHFL.BFLY P6, R165, R162, R161, R160 ;  /* 0x0c0000a1a2a57389 */ /* 0x00006400000c00a0 */
[----:B01----:R-:W-:Y:S05]  /*d3c0*/  ENDCOLLECTIVE ;  /* 0x000000000000791b */ /* 0x003fea0003800000 */
.L_x_24210:
        /* <DEDUP_REMOVED lines=8> */
.L_x_24211:
[----:B------:R-:W-:Y:S02]  /*d450*/  MOV R162, R164 ;  /* 0x000000a400a27202 */ /* 0x000fe40000000f00 */
[----:B------:R-:W-:-:S05]  /*d460*/  MOV R11, R165 ;  /* 0x000000a5000b7202 */ /* 0x000fca0000000f00 */
[----:B------:R-:W-:Y:S01]  /*d470*/  FADD.FTZ R163, R163, R11 ;  /* 0x0000000ba3a37221 */ /* 0x000fe20000010000 */
[----:B------:R-:W-:-:S07]  /*d480*/  MOV R11, 0xffffffff ;  /* 0xffffffff000b7802 */ /* 0x000fce0000000f00 */
[----:B------:R-:W-:Y:S05]  /*d490*/  WARPSYNC.COLLECTIVE R11, `(.L_x_24212) ;  /* 0x000000000b087348 */ /* 0x000fea0003c00000 */
[----:B------:R0:W1:Y:S02]  /*d4a0*/  SHFL.BFLY P6, R165, R162, R161, R160 ;  /* 0x0c0000a1a2a57389 */ /* 0x00006400000c00a0 */
[----:B01----:R-:W-:Y:S05]  /*d4b0*/  ENDCOLLECTIVE ;  /* 0x000000000000791b */ /* 0x003fea0003800000 */
.L_x_24212:
        /* <DEDUP_REMOVED lines=8> */
.L_x_24213:
[----:B------:R-:W-:Y:S02]  /*d540*/  MOV R162, R164 ;  /* 0x000000a400a27202 */ /* 0x000fe40000000f00 */
[----:B------:R-:W-:-:S05]  /*d550*/  MOV R11, R165 ;  /* 0x000000a5000b7202 */ /* 0x000fca0000000f00 */
[----:B------:R-:W-:Y:S01]  /*d560*/  FADD.FTZ R163, R163, R11 ;  /* 0x0000000ba3a37221 */ /* 0x000fe20000010000 */
[----:B------:R-:W-:-:S07]  /*d570*/  MOV R11, 0xffffffff ;  /* 0xffffffff000b7802 */ /* 0x000fce0000000f00 */
[----:B------:R-:W-:Y:S05]  /*d580*/  WARPSYNC.COLLECTIVE R11, `(.L_x_24214) ;  /* 0x000000000b087348 */ /* 0x000fea0003c00000 */
[----:B------:R0:W1:Y:S02]  /*d590*/  SHFL.BFLY P6, R165, R162, R161, R160 ;  /* 0x0c0000a1a2a57389 */ /* 0x00006400000c00a0 */
[----:B01----:R-:W-:Y:S05]  /*d5a0*/  ENDCOLLECTIVE ;  /* 0x000000000000791b */ /* 0x003fea0003800000 */
.L_x_24214:
        /* <DEDUP_REMOVED lines=8> */
.L_x_24215:
[----:B------:R-:W-:Y:S02]  /*d630*/  MOV R162, R164 ;  /* 0x000000a400a27202 */ /* 0x000fe40000000f00 */
[----:B------:R-:W-:-:S07]  /*d640*/  MOV R166, R165 ;  /* 0x000000a500a67202 */ /* 0x000fce0000000f00 */
[----:B------:R-:W-:Y:S05]  /*d650*/  WARPSYNC.COLLECTIVE R11, `(.L_x_24216) ;  /* 0x000000000b087348 */ /* 0x000fea0003c00000 */
[----:B------:R0:W1:Y:S02]  /*d660*/  SHFL.BFLY P6, R165, R162, R161, R160 ;  /* 0x0c0000a1a2a57389 */ /* 0x00006400000c00a0 */
[----:B01----:R-:W-:Y:S05]  /*d670*/  ENDCOLLECTIVE ;  /* 0x000000000000791b */ /* 0x003fea0003800000 */
.L_x_24216:
[----:B------:R-:W-:Y:S01]  /*d680*/  MOV R11, R165 ;  /* 0x000000a5000b7202 */ /* 0x000fe20000000f00 */
[----:B------:R-:W-:Y:S06]  /*d690*/  BRA `(.L_x_24217) ;  /* 0xffffff6400a87947 */ /* 0x000fec000383ffff */
.L_x_24218:
        /* <DEDUP_REMOVED lines=14> */
.L_x_25543:


//--------------------- .text._ZN10layer_norm22ln_bwd_finalize_kernelINS_22Kernel_traits_finalizeILj1280EfffffjLb0ELj1024ELj4ENS_18Kernel_traits_baseILj1280EfffffjLj1024EEEEELb0ELb1EEEvNS_9BwdParamsE --------------------------
	.section	.text._ZN10layer_norm22ln_bwd_finalize_kernelINS_22Kernel_traits_finalizeILj1280EfffffjLb0ELj1024ELj4ENS_18Kernel_traits_baseILj1280EfffffjLj1024EEEEELb0ELb1EEEvNS_9BwdParamsE,"ax",@progbits
	.align	128
        .global         _ZN10layer_norm22ln_bwd_finalize_kernelINS_22Kernel_traits_finalizeILj1280EfffffjLb0ELj1024ELj4ENS_18Kernel_traits_baseILj1280EfffffjLj1024EEEEELb0ELb1EEEvNS_9BwdParamsE
        .type           _ZN10layer_norm22ln_bwd_finalize_kernelINS_22Kernel_traits_finalizeILj1280EfffffjLb0ELj1024ELj4ENS_18Kernel_traits_baseILj1280EfffffjLj1024EEEEELb0ELb1EEEvNS_9BwdParamsE,@function
        .size           _ZN10layer_norm22ln_bwd_finalize_kernelINS_22Kernel_traits_finalizeILj1280EfffffjLb0ELj1024ELj4ENS_18Kernel_traits_baseILj1280EfffffjLj1024EEEEELb0ELb1EEEvNS_9BwdParamsE,(.L_x_25544 - _ZN10layer_norm22ln_bwd_finalize_kernelINS_22Kernel_traits_finalizeILj1280EfffffjLb0ELj1024ELj4ENS_18Kernel_traits_baseILj1280EfffffjLj1024EEEEELb0ELb1EEEvNS_9BwdParamsE)
        .other          _ZN10layer_norm22ln_bwd_finalize_kernelINS_22Kernel_traits_finalizeILj1280EfffffjLb0ELj1024ELj4ENS_18Kernel_traits_baseILj1280EfffffjLj1024EEEEELb0ELb1EEEvNS_9BwdParamsE,@"STO_CUDA_ENTRY STV_DEFAULT"
_ZN10layer_norm22ln_bwd_finalize_kernelINS_22Kernel_traits_finalizeILj1280EfffffjLb0ELj1024ELj4ENS_18Kernel_traits_baseILj1280EfffffjLj1024EEEEELb0ELb1EEEvNS_9BwdParamsE:
.text._ZN10layer_norm22ln_bwd_finalize_kernelINS_22Kernel_traits_finalizeILj1280EfffffjLb0ELj1024ELj4ENS_18Kernel_traits_baseILj1280EfffffjLj1024EEEEELb0ELb1EEEvNS_9BwdParamsE:
        /* <DEDUP_REMOVED lines=81> */
.L_x_24223:
        /* <DEDUP_REMOVED lines=118> */
.L_x_24222:
[----:B------:R-:W-:Y:S05]  /*0c70*/  BSYNC.RECONVERGENT B1 ;  /* 0x0000000000017941 */ /* 0x000fea0003800200 */
.L_x_24221:
        /* <DEDUP_REMOVED lines=77> */
.L_x_24225:
[----:B------:R-:W-:Y:S05]  /*1150*/  BSYNC.RECONVERGENT B1 ;  /* 0x0000000000017941 */ /* 0x000fea0003800200 */
.L_x_24224:
        /* <DEDUP_REMOVED lines=38> */
.L_x_24227:
[----:B------:R-:W-:Y:S05]  /*13c0*/  BSYNC.RECONVERGENT B1 ;  /* 0x0000000000017941 */ /* 0x000fea0003800200 */
.L_x_24226:
        /* <DEDUP_REMOVED lines=8> */
.L_x_24228:
        /* <DEDUP_REMOVED lines=10> */
.L_x_24220:
[----:B------:R-:W-:Y:S05]  /*14f0*/  BSYNC.RECONVERGENT B0 ;  /* 0x0000000000007941 */ /* 0x000fea0003800200 */
.L_x_24219:
        /* <DEDUP_REMOVED lines=55> */
.L_x_24229:
        /* <DEDUP_REMOVED lines=9> */
.L_x_25544:


//--------------------- .text._ZN10layer_norm13ln_bwd_kernelINS_13Kernel_traitsIfffffjLj1280ELj1ELj4ELj1ELj16ENS_18Kernel_traits_baseILj1280EfffffjLj128EEEEELb1ELb0ELb1ELb1EEEvNS_9BwdParamsE --------------------------
	.section	.text._ZN10layer_norm13ln_bwd_kernelINS_13Kernel_traitsIfffffjLj1280ELj1ELj4ELj1ELj16ENS_18Kernel_traits_baseILj1280EfffffjLj128EEEEELb1ELb0ELb1ELb1EEEvNS_9BwdParamsE,"ax",@progbits
	.align	128
        .global         _ZN10layer_norm13ln_bwd_kernelINS_13Kernel_traitsIfffffjLj1280ELj1ELj4ELj1ELj16ENS_18Kernel_traits_baseILj1280EfffffjLj128EEEEELb1ELb0ELb1ELb1EEEvNS_9BwdParamsE
        .type           _ZN10layer_norm13ln_bwd_kernelINS_13Kernel_traitsIfffffjLj1280ELj1ELj4ELj1ELj16ENS_18Kernel_traits_baseILj1280EfffffjLj128EEEEELb1ELb0ELb1ELb1EEEvNS_9BwdParamsE,@function
        .size           _ZN10layer_norm13ln_bwd_kernelINS_13Kernel_traitsIfffffjLj1280ELj1ELj4ELj1ELj16ENS_18Kernel_traits_baseILj1280EfffffjLj128EEEEELb1ELb0ELb1ELb1EEEvNS_9BwdParamsE,(.L_x_25545 - _ZN10layer_norm13ln_bwd_kernelINS_13Kernel_traitsIfffffjLj1280ELj1ELj4ELj1ELj16ENS_18Kernel_traits_baseILj1280EfffffjLj128EEEEELb1ELb0ELb1ELb1EEEvNS_9BwdParamsE)
        .other          _ZN10layer_norm13ln_bwd_kernelINS_13Kernel_traitsIfffffjLj1280ELj1ELj4ELj1ELj16ENS_18Kernel_traits_baseILj1280EfffffjLj128EEEEELb1ELb0ELb1ELb1EEEvNS_9BwdParamsE,@"STO_CUDA_ENTRY STV_DEFAULT"
_ZN10layer_norm13ln_bwd_kernelINS_13Kernel_traitsIfffffjLj1280ELj1ELj4ELj1ELj16ENS_18Kernel_traits_baseILj1280EfffffjLj128EEEEELb1ELb0ELb1ELb1EEEvNS_9BwdParamsE:
.text._ZN10layer_norm13ln_bwd_kernelINS_13Kernel_traitsIfffffjLj1280ELj1ELj4ELj1ELj16ENS_18Kernel_traits_baseILj1280EfffffjLj128EEEEELb1ELb0ELb1ELb1EEEvNS_9BwdParamsE:
        /* <DEDUP_REMOVED lines=67> */
[----:B------:R-:W4:Y:S04]  /*0430*/  LDG.E.128 R28, desc[UR6][R2.64] ;  /* 0x00000006021c7981 */ /* 0x000f28000c1e1d00 */
        /* <DEDUP_REMOVED lines=18> */
.L_x_24407:
[----:B0-----:R-:W0:Y:S08]  /*0560*/  LDC.64 R2, c[0x0][0x3f8] ;  /* 0x0000fe00ff027b82 */ /* 0x001e300000000a00 */
[----:B------:R-:W1:Y:S01]  /*0570*/  LDC.64 R4, c[0x0][0x3f0] ;  /* 0x0000fc00ff047b82 */ /* 0x000e620000000a00 */
        /* <DEDUP_REMOVED lines=11> */
[----:B------:R-:W0:Y:S01]  /*0630*/  S2R R161, SR_TID.X ;  /* 0x0000000000a17919 */ /* 0x000e220000002100 */
[----:B------:R-:W1:Y:S01]  /*0640*/  LDC.64 R8, c[0x0][0x3a8] ;  /* 0x0000ea00ff087b82 */ /* 0x000e620000000a00 */
[C---:B------:R-:W-:Y:S01]  /*0650*/  IMAD R0, R224.reuse, UR8, RZ ;  /* 0x00000008e0007c24 */ /* 0x040fe2000f8e02ff */
[----:B------:R-:W2:Y:S04]  /*0660*/  LDL R236, [R1+0x5c] ;  /* 0x00005c0001ec7983 */ /* 0x000ea80000100800 */
[----:B------:R-:W-:Y:S01]  /*0670*/  SHF.R.S32.HI R5, RZ, 0x1f, R0 ;  /* 0x0000001fff057819 */ /* 0x000fe20000011400 */
[----:B------:R-:W-:Y:S01]  /*0680*/  IMAD.WIDE R2, R224, 0x4, R2 ;  /* 0x00000004e0027825 */ /* 0x000fe200078e0202 */
[----:B------:R-:W3:Y:S01]  /*0690*/  LDC.64 R176, c[0x0][0x428] ;  /* 0x00010a00ffb07b82 */ /* 0x000ee20000000a00 */
[----:B------:R-:W4:Y:S01]  /*06a0*/  LDL R252, [R1+0x50] ;  /* 0x0000500001fc7983 */ /* 0x000f220000100800 */
[----:B------:R-:W-:-:S03]  /*06b0*/  LEA.HI R168, R5, R0, RZ, 0x2 ;  /* 0x0000000005a87211 */ /* 0x000fc600078f10ff */
[----:B------:R1:W2:Y:S01]  /*06c0*/  LDG.E R0, desc[UR6][R2.64] ;  /* 0x0000000602007981 */ /* 0x0002a2000c1e1900 */
[----:B------:R-:W-:Y:S02]  /*06d0*/  MOV R220, UR14 ;  /* 0x0000000e00dc7c02 */ /* 0x000fe40008000f00 */
[----:B------:R-:W-:Y:S01]  /*06e0*/  MOV R225, UR15 ;  /* 0x0000000f00e17c02 */ /* 0x000fe20008000f00 */
[----:B------:R-:W4:Y:S01]  /*06f0*/  LDC.64 R234, c[0x0][0x3b0] ;  /* 0x0000ec00ffea7b82 */ /* 0x000f220000000a00 */
[----:B------:R-:W2:Y:S04]  /*0700*/  LDL R239, [R1+0x54] ;  /* 0x0000540001ef7983 */ /* 0x000ea80000100800 */
[----:B------:R-:W2:Y:S04]  /*0710*/  LDL R238, [R1+0x58] ;  /* 0x0000580001ee7983 */ /* 0x000ea80000100800 */
[----:B------:R-:W2:Y:S01]  /*0720*/  LDL R237, [R1+0x40] ;  /* 0x0000400001ed7983 */ /* 0x000ea20000100800 */
[----:B0-----:R-:W-:-:S04]  /*0730*/  LOP3.LUT R161, R161, 0x1f, RZ, 0xc0, !PT ;  /* 0x0000001fa1a17812 */ /* 0x001fc800078ec0ff */
[----:B------:R-:W-:-:S04]  /*0740*/  LEA.HI.SX32 R168, R168, R161, 0x1e ;  /* 0x000000a1a8a87211 */ /* 0x000fc800078ff2ff */
[C---:B------:R-:W-:Y:S01]  /*0750*/  IADD3 R167, PT, PT, R168.reuse, 0x20, RZ ;  /* 0x00000020a8a77810 */ /* 0x040fe20007ffe0ff */
[C-C-:B-1----:R-:W-:Y:S01]  /*0760*/  IMAD.WIDE.U32 R180, R168.reuse, 0x10, R8.reuse ;  /* 0x00000010a8b47825 */ /* 0x142fe200078e0008 */
[C---:B------:R-:W-:Y:S02]  /*0770*/  IADD3 R166, PT, PT, R168.reuse, 0x40, RZ ;  /* 0x00000040a8a67810 */ /* 0x040fe40007ffe0ff */
[C---:B------:R-:W-:Y:S01]  /*0780*/  IADD3 R170, PT, PT, R168.reuse, 0x60, RZ ;  /* 0x00000060a8aa7810 */ /* 0x040fe20007ffe0ff */
[--C-:B------:R-:W-:Y:S01]  /*0790*/  IMAD.WIDE.U32 R184, R167, 0x10, R8.reuse ;  /* 0x00000010a7b87825 */ /* 0x100fe200078e0008 */
[C---:B------:R-:W-:Y:S01]  /*07a0*/  IADD3 R7, PT, PT, R168.reuse, 0x80, RZ ;  /* 0x00000080a8077810 */ /* 0x040fe20007ffe0ff */
[----:B------:R-:W2:Y:S01]  /*07b0*/  LDG.E.128 R180, desc[UR6][R180.64] ;  /* 0x00000006b4b47981 */ /* 0x000ea2000c1e1d00 */
[----:B------:R-:W-:Y:S01]  /*07c0*/  IADD3 R6, PT, PT, R168, 0xa0, RZ ;  /* 0x000000a0a8067810 */ /* 0x000fe20007ffe0ff */
        /* <DEDUP_REMOVED lines=8> */
[----:B------:R-:W-:-:S02]  /*0850*/  IMAD.WIDE.U32 R196, R7, 0x10, R8 ;  /* 0x0000001007c47825 */ /* 0x000fc400078e0008 */
[----:B------:R-:W2:Y:S02]  /*0860*/  LDG.E.128 R192, desc[UR6][R192.64] ;  /* 0x00000006c0c07981 */ /* 0x000ea4000c1e1d00 */
[--C-:B------:R-:W-:Y:S02]  /*0870*/  IMAD.WIDE.U32 R200, R6, 0x10, R8.reuse ;  /* 0x0000001006c87825 */ /* 0x100fe400078e0008 */
[----:B------:R-:W2:Y:S02]  /*0880*/  LDG.E.128 R196, desc[UR6][R196.64] ;  /* 0x00000006c4c47981 */ /* 0x000ea4000c1e1d00 */
[--C-:B------:R-:W-:Y:S02]  /*0890*/  IMAD.WIDE.U32 R204, R175, 0x10, R8.reuse ;  /* 0x00000010afcc7825 */ /* 0x100fe400078e0008 */
[----:B------:R-:W2:Y:S02]  /*08a0*/  LDG.E.128 R200, desc[UR6][R200.64] ;  /* 0x00000006c8c87981 */ /* 0x000ea4000c1e1d00 */
[----:B------:R-:W-:-:S02]  /*08b0*/  IMAD.WIDE.U32 R208, R4, 0x10, R8 ;  /* 0x0000001004d07825 */ /* 0x000fc400078e0008 */
[----:B------:R-:W2:Y:S02]  /*08c0*/  LDG.E.128 R204, desc[UR6][R204.64] ;  /* 0x00000006cccc7981 */ /* 0x000ea4000c1e1d00 */
[--C-:B------:R-:W-:Y:S02]  /*08d0*/  IMAD.WIDE.U32 R212, R3, 0x10, R8.reuse ;  /* 0x0000001003d47825 */ /* 0x100fe400078e0008 */
[----:B------:R-:W2:Y:S02]  /*08e0*/  LDG.E.128 R208, desc[UR6][R208.64] ;  /* 0x00000006d0d07981 */ /* 0x000ea4000c1e1d00 */
[----:B------:R-:W-:Y:S02]  /*08f0*/  IMAD.WIDE.U32 R216, R174, 0x10, R8 ;  /* 0x00000010aed87825 */ /* 0x000fe400078e0008 */
[----:B------:R-:W2:Y:S04]  /*0900*/  LDG.E.128 R212, desc[UR6][R212.64] ;  /* 0x00000006d4d47981 */ /* 0x000ea8000c1e1d00 */
[----:B------:R-:W2:Y:S01]  /*0910*/  LDG.E.128 R216, desc[UR6][R216.64] ;  /* 0x00000006d8d87981 */ /* 0x000ea2000c1e1d00 */
[----:B------:R-:W-:-:S05]  /*0920*/  IADD3 R2, PT, PT, R223, -0x1, RZ ;  /* 0xffffffffdf027810 */ /* 0x000fca0007ffe0ff */
[----:B------:R-:W-:-:S05]  /*0930*/  IMAD R2, R2, UR8, RZ ;  /* 0x0000000802027c24 */ /* 0x000fca000f8e02ff */
[----:B------:R-:W-:-:S04]  /*0940*/  SHF.R.S32.HI R5, RZ, 0x1f, R2 ;  /* 0x0000001fff057819 */ /* 0x000fc80000011402 */
[----:B------:R-:W-:-:S04]  /*0950*/  LEA.HI R2, R5, R2, RZ, 0x2 ;  /* 0x0000000205027211 */ /* 0x000fc800078f10ff */
[----:B------:R-:W-:Y:S02]  /*0960*/  LEA.HI.SX32 R2, R2, R161, 0x1e ;  /* 0x000000a102027211 */ /* 0x000fe400078ff2ff */
[----:B------:R-:W-:Y:S02]  /*0970*/  ISETP.NE.U32.AND P0, PT, R220, RZ, PT ;  /* 0x000000ffdc00720c */ /* 0x000fe40003f05070 */
[C---:B------:R-:W-:Y:S02]  /*0980*/  IADD3 R9, PT, PT, R2.reuse, 0x40, RZ ;  /* 0x0000004002097810 */ /* 0x040fe40007ffe0ff */
[----:B------:R-:W-:Y:S02]  /*0990*/  ISETP.NE.AND.EX P0, PT, R225, RZ, PT, P0 ;  /* 0x000000ffe100720c */ /* 0x000fe40003f05300 */
[----:B------:R-:W-:Y:S01]  /*09a0*/  IADD3 R11, PT, PT, R2, 0x60, RZ ;  /* 0x00000060020b7810 */ /* 0x000fe20007ffe0ff */
[----:B---3--:R-:W-:-:S05]  /*09b0*/  IMAD.WIDE.U32 R8, R9, 0x10, R176 ;  /* 0x0000001009087825 */ /* 0x008fca00078e00b0 */
[----:B------:R0:W3:Y:S01]  /*09c0*/  LDG.E.128 R148, desc[UR6][R8.64] ;  /* 0x0000000608947981 */ /* 0x0000e2000c1e1d00 */
[----:B-----5:R-:W-:-:S04]  /*09d0*/  ISETP.GE.AND P3, PT, R221, 0x1, PT ;  /* 0x00000001dd00780c */ /* 0x020fc80003f66270 */
[----:B------:R-:W1:Y:S01]  /*09e0*/  @P0 LDC.64 R164, c[0x0][0x438] ;  /* 0x00010e00ffa40b82 */ /* 0x000e620000000a00 */
[----:B0-----:R-:W-:-:S07]  /*09f0*/  IMAD.WIDE.U32 R8, R11, 0x10, R176 ;  /* 0x000000100b087825 */ /* 0x001fce00078e00b0 */
[----:B------:R-:W0:Y:S01]  /*0a00*/  @P0 LDC.64 R10, c[0x0][0x438] ;  /* 0x00010e00ff0a0b82 */ /* 0x000e220000000a00 */
[----:B------:R1:W3:Y:S07]  /*0a10*/  LDG.E.128 R152, desc[UR6][R8.64] ;  /* 0x0000000608987981 */ /* 0x0002ee000c1e1d00 */
[----:B------:R-:W4:Y:S08]  /*0a20*/  @P0 LDC.64 R172, c[0x0][0x438] ;  /* 0x00010e00ffac0b82 */ /* 0x000f300000000a00 */
[----:B-1----:R-:W1:Y:S01]  /*0a30*/  @P0 LDC.64 R8, c[0x0][0x438] ;  /* 0x00010e00ff080b82 */ /* 0x002e620000000a00 */
[----:B0-----:R-:W-:-:S05]  /*0a40*/  @P0 IMAD.WIDE.U32 R10, R166, 0x10, R10 ;  /* 0x00000010a60a0825 */ /* 0x001fca00078e000a */
[----:B------:R0:W5:Y:S02]  /*0a50*/  @P0 LDG.E.128 R40, desc[UR6][R10.64] ;  /* 0x000000060a280981 */ /* 0x000164000c1e1d00 */
[----:B0-----:R-:W0:Y:S01]  /*0a60*/  @P0 LDC.64 R10, c[0x0][0x438] ;  /* 0x00010e00ff0a0b82 */ /* 0x001e220000000a00 */
[----:B-1----:R-:W-:-:S05]  /*0a70*/  @P0 IMAD.WIDE.U32 R8, R168, 0x10, R8 ;  /* 0x00000010a8080825 */ /* 0x002fca00078e0008 */
[----:B------:R1:W5:Y:S02]  /*0a80*/  @P0 LDG.E.128 R48, desc[UR6][R8.64] ;  /* 0x0000000608300981 */ /* 0x000364000c1e1d00 */
[----:B------:R-:W0:Y:S08]  /*0a90*/  @P0 LDC.64 R168, c[0x0][0x438] ;  /* 0x00010e00ffa80b82 */ /* 0x000e300000000a00 */
[----:B-1----:R-:W1:Y:S01]  /*0aa0*/  @P0 LDC.64 R8, c[0x0][0x438] ;  /* 0x00010e00ff080b82 */ /* 0x002e620000000a00 */
[----:B0-----:R-:W-:Y:S01]  /*0ab0*/  @P0 IMAD.WIDE.U32 R10, R7, 0x10, R10 ;  /* 0x00000010070a0825 */ /* 0x001fe200078e000a */
[----:B------:R-:W-:-:S04]  /*0ac0*/  @P3 IADD3 R5, PT, PT, R221, -0x1, RZ ;  /* 0xffffffffdd053810 */ /* 0x000fc80007ffe0ff */
[----:B------:R0:W5:Y:S01]  /*0ad0*/  @P0 LDG.E.128 R32, desc[UR6][R10.64] ;  /* 0x000000060a200981 */ /* 0x000162000c1e1d00 */
[----:B------:R-:W-:-:S05]  /*0ae0*/  @P0 IMAD.WIDE.U32 R168, R170, 0x10, R168 ;  /* 0x00000010aaa80825 */ /* 0x000fca00078e00a8 */
[----:B------:R-:W5:Y:S01]  /*0af0*/  @P0 LDG.E.128 R36, desc[UR6][R168.64] ;  /* 0x00000006a8240981 */ /* 0x000f62000c1e1d00 */
[----:B0-----:R-:W0:Y:S01]  /*0b00*/  @P0 LDC.64 R10, c[0x0][0x438] ;  /* 0x00010e00ff0a0b82 */ /* 0x001e220000000a00 */
[----:B-1----:R-:W-:-:S05]  /*0b10*/  @P0 IMAD.WIDE.U32 R6, R6, 0x10, R8 ;  /* 0x0000001006060825 */ /* 0x002fca00078e0008 */
[----:B------:R1:W5:Y:S02]  /*0b20*/  @P0 LDG.E.128 R28, desc[UR6][R6.64] ;  /* 0x00000006061c0981 */ /* 0x000364000c1e1d00 */
[----:B------:R-:W4:Y:S01]  /*0b30*/  @P0 LDC.64 R8, c[0x0][0x438] ;  /* 0x00010e00ff080b82 */ /* 0x000f220000000a00 */
[----:B-1----:R-:W-:-:S05]  /*0b40*/  IADD3 R6, PT, PT, R2, 0xe0, RZ ;  /* 0x000000e002067810 */ /* 0x002fca0007ffe0ff */
[----:B------:R-:W-:Y:S02]  /*0b50*/  IMAD.WIDE.U32 R168, R6, 0x10, R176 ;  /* 0x0000001006a87825 */ /* 0x000fe400078e00b0 */
[----:B------:R-:W1:Y:S02]  /*0b60*/  @P0 LDC.64 R6, c[0x0][0x438] ;  /* 0x00010e00ff060b82 */ /* 0x000e640000000a00 */
[----:B------:R-:W-:Y:S02]  /*0b70*/  @P3 IMAD R5, R5, UR8, RZ ;  /* 0x0000000805053c24 */ /* 0x000fe4000f8e02ff */
[----:B------:R-:W-:Y:S01]  /*0b80*/  @P0 IMAD.WIDE.U32 R164, R167, 0x10, R164 ;  /* 0x00000010a7a40825 */ /* 0x000fe200078e00a4 */
[C---:B------:R-:W-:Y:S01]  /*0b90*/  IADD3 R145, PT, PT, R2.reuse, 0x20, RZ ;  /* 0x0000002002917810 */ /* 0x040fe20007ffe0ff */
[----:B------:R-:W3:Y:S01]  /*0ba0*/  LDG.E.128 R168, desc[UR6][R168.64] ;  /* 0x00000006a8a87981 */ /* 0x000ee2000c1e1d00 */
[----:B------:R-:W-:Y:S01]  /*0bb0*/  @P3 SHF.R.S32.HI R160, RZ, 0x1f, R5 ;  /* 0x0000001fffa03819 */ /* 0x000fe20000011405 */
[C---:B------:R-:W-:Y:S01]  /*0bc0*/  IMAD.WIDE.U32 R140, R2.reuse, 0x10, R176 ;  /* 0x00000010028c7825 */ /* 0x040fe200078e00b0 */
[----:B------:R-:W-:Y:S01]  /*0bd0*/  IADD3 R157, PT, PT, R2, 0x80, RZ ;  /* 0x00000080029d7810 */ /* 0x000fe20007ffe0ff */
[----:B------:R0:W5:Y:S01]  /*0be0*/  @P0 LDG.E.128 R44, desc[UR6][R164.64] ;  /* 0x00000006a42c0981 */ /* 0x000162000c1e1d00 */
[----:B------:R-:W-:Y:S01]  /*0bf0*/  @P3 LEA.HI R160, R160, R5, RZ, 0x2 ;  /* 0x00000005a0a03211 */ /* 0x000fe200078f10ff */
[----:B----4-:R-:W-:Y:S01]  /*0c00*/  @P0 IMAD.WIDE.U32 R8, R3, 0x10, R8 ;  /* 0x0000001003080825 */ /* 0x010fe200078e0008 */
[----:B------:R-:W-:Y:S01]  /*0c10*/  MOV R5, RZ ;  /* 0x000000ff00057202 */ /* 0x000fe20000000f00 */
[----:B------:R-:W4:Y:S01]  /*0c20*/  LDG.E.128 R140, desc[UR6][R140.64] ;  /* 0x000000068c8c7981 */ /* 0x000f22000c1e1d00 */
[----:B------:R-:W-:-:S02]  /*0c30*/  @P3 LEA.HI.SX32 R5, R160, R161, 0x1e ;  /* 0x000000a1a0053211 */ /* 0x000fc400078ff2ff */
[C---:B------:R-:W-:Y:S01]  /*0c40*/  IADD3 R160, PT, PT, R2.reuse, 0xa0, RZ ;  /* 0x000000a002a07810 */ /* 0x040fe20007ffe0ff */
[----:B------:R-:W-:Y:S01]  /*0c50*/  @P0 IMAD.WIDE.U32 R172, R175, 0x10, R172 ;  /* 0x00000010afac0825 */ /* 0x000fe200078e00ac */
[C---:B------:R-:W-:Y:S01]  /*0c60*/  IADD3 R3, PT, PT, R2.reuse, 0x100, RZ ;  /* 0x0000010002037810 */ /* 0x040fe20007ffe0ff */
[----:B------:R1:W5:Y:S01]  /*0c70*/  @P0 LDG.E.128 R16, desc[UR6][R8.64] ;  /* 0x0000000608100981 */ /* 0x000362000c1e1d00 */
[----:B0-----:R-:W-:Y:S01]  /*0c80*/  IADD3 R164, PT, PT, R2, 0xc0, RZ ;  /* 0x000000c002a47810 */ /* 0x001fe20007ffe0ff */
[----:B-1----:R-:W-:Y:S01]  /*0c90*/  @P0 IMAD.WIDE.U32 R6, R174, 0x10, R6 ;  /* 0x00000010ae060825 */ /* 0x002fe200078e0006 */
[----:B------:R-:W-:Y:S01]  /*0ca0*/  IADD3 R2, PT, PT, R2, 0x120, RZ ;  /* 0x0000012002027810 */ /* 0x000fe20007ffe0ff */
[----:B------:R-:W5:Y:S02]  /*0cb0*/  @P0 LDG.E.128 R24, desc[UR6][R172.64] ;  /* 0x00000006ac180981 */ /* 0x000f64000c1e1d00 */
[--C-:B------:R-:W-:Y:S02]  /*0cc0*/  IMAD.WIDE.U32 R144, R145, 0x10, R176.reuse ;  /* 0x0000001091907825 */ /* 0x100fe400078e00b0 */
[----:B------:R0:W5:Y:S02]  /*0cd0*/  @P0 LDG.E.128 R12, desc[UR6][R6.64] ;  /* 0x00000006060c0981 */ /* 0x000164000c1e1d00 */
[----:B------:R-:W-:-:S04]  /*0ce0*/  IMAD.WIDE.U32 R156, R157, 0x10, R176 ;  /* 0x000000109d9c7825 */ /* 0x000fc800078e00b0 */
[----:B------:R-:W-:-:S04]  /*0cf0*/  IMAD.WIDE.U32 R160, R160, 0x10, R176 ;  /* 0x00000010a0a07825 */ /* 0x000fc800078e00b0 */
[----:B------:R-:W-:Y:S01]  /*0d00*/  @P0 IMAD.WIDE.U32 R10, R4, 0x10, R10 ;  /* 0x00000010040a0825 */ /* 0x000fe200078e000a */
[C---:B------:R-:W-:Y:S01]  /*0d10*/  IADD3 R9, PT, PT, R5.reuse, 0x20, RZ ;  /* 0x0000002005097810 */ /* 0x040fe20007ffe0ff */
[----:B------:R-:W4:Y:S02]  /*0d20*/  LDG.E.128 R144, desc[UR6][R144.64] ;  /* 0x0000000690907981 */ /* 0x000f24000c1e1d00 */
[--C-:B------:R-:W-:Y:S01]  /*0d30*/  IMAD.WIDE.U32 R164, R164, 0x10, R176.reuse ;  /* 0x00000010a4a47825 */ /* 0x100fe200078e00b0 */
[----:B------:R-:W-:Y:S01]  /*0d40*/  IADD3 R8, PT, PT, R5, 0x40, RZ ;  /* 0x0000004005087810 */ /* 0x000fe20007ffe0ff */
[----:B------:R1:W5:Y:S02]  /*0d50*/  @P0 LDG.E.128 R20, desc[UR6][R10.64] ;  /* 0x000000060a140981 */ /* 0x000364000c1e1d00 */
[--C-:B0-----:R-:W-:Y:S01]  /*0d60*/  IMAD.WIDE.U32 R6, R3, 0x10, R176.reuse ;  /* 0x0000001003067825 */ /* 0x101fe200078e00b0 */
[----:B------:R-:W-:Y:S01]  /*0d70*/  IADD3 R226, PT, PT, R5, 0xa0, RZ ;  /* 0x000000a005e27810 */ /* 0x000fe20007ffe0ff */
[----:B------:R-:W4:Y:S02]  /*0d80*/  LDG.E.128 R156, desc[UR6][R156.64] ;  /* 0x000000069c9c7981 */ /* 0x000f24000c1e1d00 */
[----:B------:R-:W-:-:S02]  /*0d90*/  IMAD.WIDE.U32 R176, R2, 0x10, R176 ;  /* 0x0000001002b07825 */ /* 0x000fc400078e00b0 */
[----:B------:R0:W4:Y:S02]  /*0da0*/  LDG.E.128 R172, desc[UR6][R6.64] ;  /* 0x0000000606ac7981 */ /* 0x000124000c1e1d00 */
[C-C-:B------:R-:W-:Y:S01]  /*0db0*/  IMAD.WIDE.U32 R2, R5.reuse, 0x4, R234.reuse ;  /* 0x0000000405027825 */ /* 0x140fe200078e00ea */
[C---:B-1----:R-:W-:Y:S01]  /*0dc0*/  IADD3 R10, PT, PT, R5.reuse, 0x120, RZ ;  /* 0x00000120050a7810 */ /* 0x042fe20007ffe0ff */
[----:B------:R-:W4:Y:S04]  /*0dd0*/  LDG.E.128 R160, desc[UR6][R160.64] ;  /* 0x00000006a0a07981 */ /* 0x000f28000c1e1d00 */
[----:B------:R1:W5:Y:S01]  /*0de0*/  LDG.E R11, desc[UR6][R2.64] ;  /* 0x00000006020b7981 */ /* 0x000362000c1e1900 */
[C---:B0-----:R-:W-:Y:S02]  /*0df0*/  IADD3 R7, PT, PT, R5.reuse, 0x60, RZ ;  /* 0x0000006005077810 */ /* 0x041fe40007ffe0ff */
[----:B------:R-:W-:Y:S01]  /*0e00*/  IADD3 R6, PT, PT, R5, 0x80, RZ ;  /* 0x0000008005067810 */ /* 0x000fe20007ffe0ff */
[----:B------:R-:W-:Y:S01]  /*0e10*/  IMAD.WIDE.U32 R178, R9, 0x4, R234 ;  /* 0x0000000409b27825 */ /* 0x000fe200078e00ea */
[C---:B------:R-:W-:Y:S01]  /*0e20*/  IADD3 R4, PT, PT, R5.reuse, 0xc0, RZ ;  /* 0x000000c005047810 */ /* 0x040fe20007ffe0ff */
[----:B------:R-:W4:Y:S01]  /*0e30*/  LDG.E.128 R164, desc[UR6][R164.64] ;  /* 0x00000006a4a47981 */ /* 0x000f22000c1e1d00 */
[----:B-1----:R-:W-:-:S02]  /*0e40*/  IADD3 R3, PT, PT, R5, 0xe0, RZ ;  /* 0x000000e005037810 */ /* 0x002fc40007ffe0ff */
[----:B------:R-:W-:Y:S01]  /*0e50*/  IADD3 R2, PT, PT, R5, 0x100, RZ ;  /* 0x0000010005027810 */ /* 0x000fe20007ffe0ff */
[----:B------:R-:W-:Y:S01]  /*0e60*/  IMAD.WIDE.U32 R8, R8, 0x4, R234 ;  /* 0x0000000408087825 */ /* 0x000fe200078e00ea */
[----:B------:R-:W-:-:S03]  /*0e70*/  ISETP.NE.AND P0, PT, RZ, UR9, PT ;  /* 0x00000009ff007c0c */ /* 0x000fc6000bf05270 */
[--C-:B------:R-:W-:Y:S02]  /*0e80*/  IMAD.WIDE.U32 R232, R7, 0x4, R234.reuse ;  /* 0x0000000407e87825 */ /* 0x100fe400078e00ea */
[----:B------:R-:W5:Y:S02]  /*0e90*/  LDG.E R9, desc[UR6][R8.64] ;  /* 0x0000000608097981 */ /* 0x000f64000c1e1900 */
[----:B------:R-:W-:-:S04]  /*0ea0*/  IMAD.WIDE.U32 R6, R6, 0x4, R234 ;  /* 0x0000000406067825 */ /* 0x000fc800078e00ea */
[--C-:B------:R-:W-:Y:S01]  /*0eb0*/  IMAD.WIDE.U32 R228, R3, 0x4, R234.reuse ;  /* 0x0000000403e47825 */ /* 0x100fe200078e00ea */
[----:B--2---:R-:W-:Y:S01]  /*0ec0*/  FSEL R0, R0, RZ, !P0 ;  /* 0x000000ff00007208 */ /* 0x004fe20004000000 */
[----:B------:R-:W5:Y:S02]  /*0ed0*/  LDG.E R7, desc[UR6][R6.64] ;  /* 0x0000000606077981 */ /* 0x000f64000c1e1900 */
[--C-:B------:R-:W-:Y:S02]  /*0ee0*/  IMAD.WIDE.U32 R230, R226, 0x4, R234.reuse ;  /* 0x00000004e2e67825 */ /* 0x100fe400078e00ea */
[----:B------:R-:W5:Y:S02]  /*0ef0*/  LDG.E R8, desc[UR6][R232.64] ;  /* 0x00000006e8087981 */ /* 0x000f64000c1e1900 */
[----:B------:R-:W-:-:S04]  /*0f00*/  IMAD.WIDE.U32 R2, R2, 0x4, R234 ;  /* 0x0000000402027825 */ /* 0x000fc800078e00ea */
[--C-:B------:R-:W-:Y:S01]  /*0f10*/  IMAD.WIDE.U32 R226, R10, 0x4, R234.reuse ;  /* 0x000000040ae27825 */ /* 0x100fe200078e00ea */
[----:B------:R-:W5:Y:S04]  /*0f20*/  LDG.E R6, desc[UR6][R230.64] ;  /* 0x00000006e6067981 */ /* 0x000f68000c1e1900 */
[----:B------:R-:W2:Y:S04]  /*0f30*/  LDL R232, [R1+0x60] ;  /* 0x0000600001e87983 */ /* 0x000ea80000100800 */
[----:B------:R-:W5:Y:S04]  /*0f40*/  LDG.E R3, desc[UR6][R2.64] ;  /* 0x0000000602037981 */ /* 0x000f68000c1e1900 */
[----:B------:R-:W2:Y:S01]  /*0f50*/  LDL R231, [R1+0x44] ;  /* 0x0000440001e77983 */ /* 0x000ea20000100800 */
[----:B------:R-:W-:-:S03]  /*0f60*/  IMAD.WIDE.U32 R4, R4, 0x4, R234 ;  /* 0x0000000404047825 */ /* 0x000fc600078e00ea */
[----:B------:R-:W2:Y:S04]  /*0f70*/  LDL R235, [R1+0x6c] ;  /* 0x00006c0001eb7983 */ /* 0x000ea80000100800 */
[----:B------:R0:W5:Y:S04]  /*0f80*/  LDG.E R2, desc[UR6][R226.64] ;  /* 0x00000006e2027981 */ /* 0x000168000c1e1900 */
[----:B------:R-:W5:Y:S01]  /*0f90*/  LDG.E R5, desc[UR6][R4.64] ;  /* 0x0000000604057981 */ /* 0x000f62000c1e1900 */
[C---:B------:R-:W-:Y:S01]  /*0fa0*/  FADD.FTZ R186, -R0.reuse, R186 ;  /* 0x000000ba00ba7221 */ /* 0x040fe20000010100 */
[C---:B------:R-:W-:Y:S01]  /*0fb0*/  FADD.FTZ R190, -R0.reuse, R190 ;  /* 0x000000be00be7221 */ /* 0x040fe20000010100 */
[C---:B------:R-:W-:Y:S01]  /*0fc0*/  FADD.FTZ R191, -R0.reuse, R191 ;  /* 0x000000bf00bf7221 */ /* 0x040fe20000010100 */
[----:B------:R-:W2:Y:S01]  /*0fd0*/  LDL R234, [R1+0x68] ;  /* 0x0000680001ea7983 */ /* 0x000ea20000100800 */
        /* <DEDUP_REMOVED lines=12> */
[----:B------:R0:W5:Y:S01]  /*10a0*/  LDG.E R4, desc[UR6][R228.64] ;  /* 0x00000006e4047981 */ /* 0x000162000c1e1900 */
        /* <DEDUP_REMOVED lines=9> */
[C---:B------:R-:W-:Y:S01]  /*1140*/  FADD.FTZ R213, -R0.reuse, R217 ;  /* 0x000000d900d57221 */ /* 0x040fe20000010100 */
[----:B------:R-:W-:-:S02]  /*1150*/  FADD.FTZ R200, -R0, R204 ;  /* 0x000000cc00c87221 */ /* 0x000fc40000010100 */
        /* <DEDUP_REMOVED lines=17> */
[----:B------:R-:W2:Y:S04]  /*1270*/  LDL R216, [R1+0x3c] ;  /* 0x00003c0001d87983 */ /* 0x000ea80000100800 */
[----:B------:R-:W2:Y:S04]  /*1280*/  LDL R227, [R1+0x38] ;  /* 0x0000380001e37983 */ /* 0x000ea80000100800 */
[----:B------:R-:W2:Y:S01]  /*1290*/  LDL R233, [R1+0x64] ;  /* 0x0000640001e97983 */ /* 0x000ea20000100800 */
[C---:B------:R-:W-:Y:S01]  /*12a0*/  FMUL.FTZ R184, R222.reuse, R184 ;  /* 0x000000b8deb87220 */ /* 0x040fe20000410000 */
[C---:B------:R-:W-:Y:S01]  /*12b0*/  FMUL.FTZ R226, R222.reuse, R226 ;  /* 0x000000e2dee27220 */ /* 0x040fe20000410000 */
[----:B---3--:R-:W-:Y:S01]  /*12c0*/  FADD.FTZ R121, R121, R149 ;  /* 0x0000009579797221 */ /* 0x008fe20000010000 */
[----:B------:R-:W-:Y:S01]  /*12d0*/  FMUL.FTZ R182, R222, R182 ;  /* 0x000000b6deb67220 */ /* 0x000fe20000410000 */
[----:B------:R-:W-:Y:S01]  /*12e0*/  FADD.FTZ R122, R122, R150 ;  /* 0x000000967a7a7221 */ /* 0x000fe20000010000 */
[----:B------:R-:W-:Y:S01]  /*12f0*/  FADD.FTZ R123, R123, R151 ;  /* 0x000000977b7b7221 */ /* 0x000fe20000010000 */
[----:B------:R-:W-:Y:S01]  /*1300*/  FADD.FTZ R126, R126, R154 ;  /* 0x0000009a7e7e7221 */ /* 0x000fe20000010000 */
[C---:B------:R-:W-:Y:S01]  /*1310*/  FMUL.FTZ R181, R222.reuse, R181 ;  /* 0x000000b5deb57220 */ /* 0x040fe20000410000 */
[----:B------:R-:W-:Y:S01]  /*1320*/  FMUL.FTZ R180, R222, R180 ;  /* 0x000000b4deb47220 */ /* 0x000fe20000410000 */
[----:B------:R-:W-:Y:S01]  /*1330*/  FADD.FTZ R127, R127, R155 ;  /* 0x0000009b7f7f7221 */ /* 0x000fe20000010000 */
[----:B------:R-:W-:Y:S01]  /*1340*/  FADD.FTZ R124, R124, R152 ;  /* 0x000000987c7c7221 */ /* 0x000fe20000010000 */
[----:B------:R-:W-:Y:S01]  /*1350*/  FADD.FTZ R125, R125, R153 ;  /* 0x000000997d7d7221 */ /* 0x000fe20000010000 */
[----:B------:R1:W5:Y:S01]  /*1360*/  LDG.E R10, desc[UR6][R178.64] ;  /* 0x00000006b20a7981 */ /* 0x000362000c1e1900 */
[----:B----4-:R-:W-:Y:S01]  /*1370*/  FADD.FTZ R112, R112, R140 ;  /* 0x0000008c70707221 */ /* 0x010fe20000010000 */
[----:B------:R-:W-:Y:S01]  /*1380*/  FFMA.FTZ R52, R140, R0, R52 ;  /* 0x000000008c347223 */ /* 0x000fe20000010034 */
[----:B------:R-:W-:Y:S01]  /*1390*/  FADD.FTZ R115, R115, R143 ;  /* 0x0000008f73737221 */ /* 0x000fe20000010000 */
[----:B------:R-:W-:Y:S01]  /*13a0*/  FFMA.FTZ R55, R143, R226, R55 ;  /* 0x000000e28f377223 */ /* 0x000fe20000010037 */
[----:B------:R-:W-:Y:S01]  /*13b0*/  FADD.FTZ R119, R119, R147 ;  /* 0x0000009377777221 */ /* 0x000fe20000010000 */
[----:B------:R-:W-:Y:S01]  /*13c0*/  FFMA.FTZ R59, R147, R184, R59 ;  /* 0x000000b8933b7223 */ /* 0x000fe2000001003b */
[----:B0-----:R-:W-:Y:S01]  /*13d0*/  FMUL.FTZ R229, R236, R147 ;  /* 0x00000093ece57220 */ /* 0x001fe20000410000 */
[----:B------:R-:W-:Y:S01]  /*13e0*/  FMUL.FTZ R147, R222, R187 ;  /* 0x000000bbde937220 */ /* 0x000fe20000410000 */
[----:B------:R-:W-:Y:S01]  /*13f0*/  FADD.FTZ R116, R116, R144 ;  /* 0x0000009074747221 */ /* 0x000fe20000010000 */
        /* <DEDUP_REMOVED lines=8> */
[----:B------:R-:W-:Y:S01]  /*1480*/  FADD.FTZ R129, R129, R157 ;  /* 0x0000009d81817221 */ /* 0x000fe20000010000 */
[----:B------:R-:W-:Y:S01]  /*1490*/  FADD.FTZ R130, R130, R158 ;  /* 0x0000009e82827221 */ /* 0x000fe20000010000 */
[----:B------:R-:W-:Y:S01]  /*14a0*/  FADD.FTZ R117, R117, R145 ;  /* 0x0000009175757221 */ /* 0x000fe20000010000 */
[----:B------:R-:W-:Y:S01]  /*14b0*/  FADD.FTZ R131, R131, R159 ;  /* 0x0000009f83837221 */ /* 0x000fe20000010000 */
[----:B------:R-:W3:Y:S01]  /*14c0*/  LDL R236, [R1+0x20] ;  /* 0x0000200001ec7983 */ /* 0x000ee20000100800 */
[----:B--2---:R-:W-:Y:S01]  /*14d0*/  FMUL.FTZ R230, R235, R143 ;  /* 0x0000008febe67220 */ /* 0x004fe20000410000 */
[----:B------:R-:W-:Y:S01]  /*14e0*/  FMUL.FTZ R140, R232, R140 ;  /* 0x0000008ce88c7220 */ /* 0x000fe20000410000 */
[----:B------:R-:W-:Y:S01]  /*14f0*/  FMUL.FTZ R149, R231, R149 ;  /* 0x00000095e7957220 */ /* 0x000fe20000410000 */
[----:B------:R-:W2:Y:S04]  /*1500*/  LDL R232, [R1+0x24] ;  /* 0x0000240001e87983 */ /* 0x000ea80000100800 */
[----:B------:R-:W4:Y:S01]  /*1510*/  LDL R231, [R1+0x28] ;  /* 0x0000280001e77983 */ /* 0x000f220000100800 */
[----:B------:R-:W-:Y:S01]  /*1520*/  FMUL.FTZ R143, R222, R183 ;  /* 0x000000b7de8f7220 */ /* 0x000fe20000410000 */
[----:B------:R-:W-:Y:S01]  /*1530*/  FMUL.FTZ R183, R252, R144 ;  /* 0x00000090fcb77220 */ /* 0x000fe20000410000 */
[C---:B------:R-:W-:Y:S01]  /*1540*/  FMUL.FTZ R144, R222.reuse, R186 ;  /* 0x000000bade907220 */ /* 0x040fe20000410000 */
[----:B------:R-:W-:Y:S01]  /*1550*/  FMUL.FTZ R186, R222, R190 ;  /* 0x000000bedeba7220 */ /* 0x000fe20000410000 */
[----:B------:R-:W-:Y:S01]  /*1560*/  FMUL.FTZ R142, R234, R142 ;  /* 0x0000008eea8e7220 */ /* 0x000fe20000410000 */
[----:B------:R-:W-:Y:S01]  /*1570*/  FMUL.FTZ R191, R222, R192 ;  /* 0x000000c0debf7220 */ /* 0x000fe20000410000 */
[----:B------:R-:W3:Y:S01]  /*1580*/  LDL R234, [R1+0x30] ;  /* 0x0000300001ea7983 */ /* 0x000ee20000100800 */
[----:B------:R-:W-:Y:S01]  /*1590*/  FFMA.FTZ R62, R150, R186, R62 ;  /* 0x000000ba963e7223 */ /* 0x000fe2000001003e */
[----:B------:R-:W-:-:S02]  /*15a0*/  FMUL.FTZ R188, R222, R188 ;  /* 0x000000bcdebc7220 */ /* 0x000fc40000410000 */
[----:B------:R-:W3:Y:S04]  /*15b0*/  LDL R235, [R1+0x10] ;  /* 0x0000100001eb7983 */ /* 0x000ee80000100800 */
[----:B------:R-:W3:Y:S01]  /*15c0*/  LDG.E.128 R176, desc[UR6][R176.64] ;  /* 0x00000006b0b07981 */ /* 0x000ee2000c1e1d00 */
[----:B------:R-:W-:Y:S01]  /*15d0*/  FMUL.FTZ R150, R228, R150 ;  /* 0x00000096e4967220 */ /* 0x000fe20000410000 */
[----:B------:R-:W-:Y:S01]  /*15e0*/  FMUL.FTZ R228, R217, R151 ;  /* 0x00000097d9e47220 */ /* 0x000fe20000410000 */
[C---:B------:R-:W-:Y:S01]  /*15f0*/  FMUL.FTZ R151, R222.reuse, R189 ;  /* 0x000000bdde977220 */ /* 0x040fe20000410000 */
[----:B------:R-:W-:Y:S01]  /*1600*/  FMUL.FTZ R189, R222, R194 ;  /* 0x000000c2debd7220 */ /* 0x000fe20000410000 */
[----:B------:R-:W3:Y:S03]  /*1610*/  LDL R217, [R1+0x2c] ;  /* 0x00002c0001d97983 */ /* 0x000ee60000100800 */
[----:B------:R-:W-:Y:S01]  /*1620*/  FFMA.FTZ R66, R154, R189, R66 ;  /* 0x000000bd9a427223 */ /* 0x000fe20000010042 */
[----:B------:R-:W-:Y:S01]  /*1630*/  FMUL.FTZ R154, R227, R154 ;  /* 0x0000009ae39a7220 */ /* 0x000fe20000410000 */
[----:B------:R-:W-:-:S02]  /*1640*/  FMUL.FTZ R227, R216, R155 ;  /* 0x0000009bd8e37220 */ /* 0x000fc40000410000 */
[----:B------:R-:W3:Y:S01]  /*1650*/  LDL R216, [R1+0x1c] ;  /* 0x00001c0001d87983 */ /* 0x000ee20000100800 */
[----:B------:R-:W-:-:S03]  /*1660*/  FMUL.FTZ R141, R233, R141 ;  /* 0x0000008de98d7220 */ /* 0x000fc60000410000 */
[----:B------:R-:W3:Y:S01]  /*1670*/  LDL R233, [R1+0x34] ;  /* 0x0000340001e97983 */ /* 0x000ee20000100800 */
[C---:B------:R-:W-:Y:S01]  /*1680*/  FMUL.FTZ R190, R222.reuse, R195 ;  /* 0x000000c3debe7220 */ /* 0x040fe20000410000 */
[----:B------:R-:W-:-:S03]  /*1690*/  FMUL.FTZ R192, R222, R198 ;  /* 0x000000c6dec07220 */ /* 0x000fc60000410000 */
[----:B------:R-:W-:Y:S01]  /*16a0*/  FFMA.FTZ R67, R155, R190, R67 ;  /* 0x000000be9b437223 */ /* 0x000fe20000010043 */
[----:B------:R-:W-:Y:S01]  /*16b0*/  FMUL.FTZ R155, R222, R193 ;  /* 0x000000c1de9b7220 */ /* 0x000fe20000410000 */
[----:B------:R-:W-:-:S03]  /*16c0*/  FFMA.FTZ R70, R158, R192, R70 ;  /* 0x000000c09e467223 */ /* 0x000fc60000010046 */
[----:B------:R-:W-:Y:S01]  /*16d0*/  FFMA.FTZ R69, R157, R155, R69 ;  /* 0x0000009b9d457223 */ /* 0x000fe20000010045 */
[----:B------:R-:W-:Y:S01]  /*16e0*/  FMUL.FTZ R193, R222, R199 ;  /* 0x000000c7dec17220 */ /* 0x000fe20000410000 */
[----:B------:R-:W-:Y:S01]  /*16f0*/  FFMA.FTZ R57, R145, R143, R57 ;  /* 0x0000008f91397223 */ /* 0x000fe20000010039 */
[----:B------:R-:W-:Y:S02]  /*1700*/  FMUL.FTZ R145, R239, R145 ;  /* 0x00000091ef917220 */ /* 0x000fe40000410000 */
[----:B------:R-:W-:Y:S01]  /*1710*/  FFMA.FTZ R71, R159, R193, R71 ;  /* 0x000000c19f477223 */ /* 0x000fe20000010047 */
[----:B------:R-:W-:Y:S01]  /*1720*/  FFMA.FTZ R64, R152, R188, R64 ;  /* 0x000000bc98407223 */ /* 0x000fe20000010040 */
[----:B------:R-:W-:Y:S01]  /*1730*/  FFMA.FTZ R65, R153, R151, R65 ;  /* 0x0000009799417223 */ /* 0x000fe20000010041 */
[----:B--2---:R-:W-:Y:S02]  /*1740*/  FMUL.FTZ R157, R232, R157 ;  /* 0x0000009de89d7220 */ /* 0x004fe40000410000 */
[----:B------:R-:W2:Y:S01]  /*1750*/  LDL R232, [R1] ;  /* 0x0000000001e87983 */ /* 0x000ea20000100800 */
[----:B----4-:R-:W-:Y:S01]  /*1760*/  FMUL.FTZ R194, R231, R158 ;  /* 0x0000009ee7c27220 */ /* 0x010fe20000410000 */
[----:B------:R-:W-:Y:S01]  /*1770*/  FMUL.FTZ R158, R222, R196 ;  /* 0x000000c4de9e7220 */ /* 0x000fe20000410000 */
[----:B------:R-:W-:Y:S01]  /*1780*/  FFMA.FTZ R196, R0, R140, RZ ;  /* 0x0000008c00c47223 */ /* 0x000fe200000100ff */
[----:B------:R-:W4:Y:S03]  /*1790*/  LDL R231, [R1+0x4] ;  /* 0x0000040001e77983 */ /* 0x000f260000100800 */
[----:B------:R-:W-:-:S04]  /*17a0*/  FFMA.FTZ R196, R180, R141, R196 ;  /* 0x0000008db4c47223 */ /* 0x000fc800000100c4 */
[----:B------:R-:W-:-:S04]  /*17b0*/  FFMA.FTZ R198, R181, R142, R196 ;  /* 0x0000008eb5c67223 */ /* 0x000fc800000100c4 */
[----:B------:R-:W-:Y:S01]  /*17c0*/  FFMA.FTZ R198, R226, R230, R198 ;  /* 0x000000e6e2c67223 */ /* 0x000fe200000100c6 */
[----:B------:R-:W-:-:S03]  /*17d0*/  FMUL.FTZ R196, R222, R202 ;  /* 0x000000cadec47220 */ /* 0x000fc60000410000 */
[----:B------:R-:W-:-:S04]  /*17e0*/  FFMA.FTZ R198, R182, R183, R198 ;  /* 0x000000b7b6c67223 */ /* 0x000fc800000100c6 */
[----:B------:R-:W-:Y:S01]  /*17f0*/  FFMA.FTZ R202, R143, R145, R198 ;  /* 0x000000918fca7223 */ /* 0x000fe200000100c6 */
[----:B---3--:R-:W-:Y:S02]  /*1800*/  FMUL.FTZ R159, R217, R159 ;  /* 0x0000009fd99f7220 */ /* 0x008fe40000410000 */
[----:B------:R-:W3:Y:S01]  /*1810*/  LDL R217, [R1+0x8] ;  /* 0x0000080001d97983 */ /* 0x000ee20000100800 */
[----:B------:R-:W-:-:S03]  /*1820*/  FMUL.FTZ R198, R216, R163 ;  /* 0x000000a3d8c67220 */ /* 0x000fc60000410000 */
[----:B------:R-:W3:Y:S01]  /*1830*/  LDL R216, [R1+0xc] ;  /* 0x00000c0001d87983 */ /* 0x000ee20000100800 */
[----:B------:R-:W-:-:S03]  /*1840*/  FMUL.FTZ R152, R234, R152 ;  /* 0x00000098ea987220 */ /* 0x000fc60000410000 */
[----:B------:R-:W3:Y:S01]  /*1850*/  LDL R234, [R1+0x14] ;  /* 0x0000140001ea7983 */ /* 0x000ee20000100800 */
[----:B------:R-:W-:-:S03]  /*1860*/  FMUL.FTZ R153, R233, R153 ;  /* 0x00000099e9997220 */ /* 0x000fc60000410000 */
[----:B------:R-:W3:Y:S01]  /*1870*/  LDL R233, [R1+0x18] ;  /* 0x0000180001e97983 */ /* 0x000ee20000100800 */
[----:B------:R-:W-:Y:S01]  /*1880*/  FMUL.FTZ R195, R222, R197 ;  /* 0x000000c5dec37220 */ /* 0x000fe20000410000 */
[----:B------:R-:W-:-:S04]  /*1890*/  FADD.FTZ R197, RZ, R140 ;  /* 0x0000008cffc57221 */ /* 0x000fc80000010000 */
[----:B------:R-:W-:-:S04]  /*18a0*/  FADD.FTZ R197, R141, R197 ;  /* 0x000000c58dc57221 */ /* 0x000fc80000010000 */
[----:B------:R-:W-:-:S04]  /*18b0*/  FADD.FTZ R197, R142, R197 ;  /* 0x000000c58ec57221 */ /* 0x000fc80000010000 */
[----:B------:R-:W-:Y:S01]  /*18c0*/  FADD.FTZ R197, R230, R197 ;  /* 0x000000c5e6c57221 */ /* 0x000fe20000010000 */
[----:B------:R-:W-:-:S03]  /*18d0*/  FADD.FTZ R118, R118, R146 ;  /* 0x0000009276767221 */ /* 0x000fc60000010000 */
[----:B------:R-:W-:Y:S01]  /*18e0*/  FADD.FTZ R199, R183, R197 ;  /* 0x000000c5b7c77221 */ /* 0x000fe20000010000 */
[----:B------:R-:W-:Y:S01]  /*18f0*/  FFMA.FTZ R58, R146, R144, R58 ;  /* 0x00000090923a7223 */ /* 0x000fe2000001003a */
[----:B------:R-:W-:Y:S02]  /*1900*/  FMUL.FTZ R146, R238, R146 ;  /* 0x00000092ee927220 */ /* 0x000fe40000410000 */
[----:B------:R-:W-:Y:S01]  /*1910*/  FADD.FTZ R199, R145, R199 ;  /* 0x000000c791c77221 */ /* 0x000fe20000010000 */
[C---:B------:R-:W-:Y:S01]  /*1920*/  FMUL.FTZ R197, R222.reuse, R203 ;  /* 0x000000cbdec57220 */ /* 0x040fe20000410000 */
[----:B------:R-:W-:Y:S01]  /*1930*/  FMUL.FTZ R185, R222, R185 ;  /* 0x000000b9deb97220 */ /* 0x000fe20000410000 */
[----:B------:R-:W-:Y:S01]  /*1940*/  FFMA.FTZ R202, R144, R146, R202 ;  /* 0x0000009290ca7223 */ /* 0x000fe200000100ca */
[----:B------:R-:W-:Y:S01]  /*1950*/  FADD.FTZ R199, R146, R199 ;  /* 0x000000c792c77221 */ /* 0x000fe20000010000 */
        /* <DEDUP_REMOVED lines=8> */
[----:B------:R-:W-:-:S02]  /*19e0*/  FADD.FTZ R136, R136, R164 ;  /* 0x000000a488887221 */ /* 0x000fc40000010000 */
[----:B------:R-:W-:Y:S01]  /*19f0*/  FFMA.FTZ R202, R185, R148, R202 ;  /* 0x00000094b9ca7223 */ /* 0x000fe200000100ca */
[----:B------:R-:W-:Y:S01]  /*1a00*/  FADD.FTZ R200, R148, R200 ;  /* 0x000000c894c87221 */ /* 0x000fe20000010000 */
[----:B------:R-:W-:Y:S02]  /*1a10*/  FFMA.FTZ R80, R164, R163, R80 ;  /* 0x000000a3a4507223 */ /* 0x000fe40000010050 */
[----:B------:R-:W-:-:S04]  /*1a20*/  FFMA.FTZ R202, R147, R149, R202 ;  /* 0x0000009593ca7223 */ /* 0x000fc800000100ca */
[----:B------:R-:W-:-:S04]  /*1a30*/  FFMA.FTZ R202, R186, R150, R202 ;  /* 0x00000096baca7223 */ /* 0x000fc800000100ca */
[----:B------:R-:W-:Y:S01]  /*1a40*/  FFMA.FTZ R202, R187, R228, R202 ;  /* 0x000000e4bbca7223 */ /* 0x000fe200000100ca */
[----:B------:R-:W-:-:S03]  /*1a50*/  FADD.FTZ R137, R137, R165 ;  /* 0x000000a589897221 */ /* 0x000fc60000010000 */
[----:B------:R-:W-:Y:S01]  /*1a60*/  FFMA.FTZ R202, R188, R152, R202 ;  /* 0x00000098bcca7223 */ /* 0x000fe200000100ca */
[----:B------:R-:W-:Y:S01]  /*1a70*/  FADD.FTZ R138, R138, R166 ;  /* 0x000000a68a8a7221 */ /* 0x000fe20000010000 */
[----:B------:R-:W-:Y:S01]  /*1a80*/  FADD.FTZ R139, R139, R167 ;  /* 0x000000a78b8b7221 */ /* 0x000fe20000010000 */
[----:B------:R-:W-:Y:S01]  /*1a90*/  FADD.FTZ R128, R128, R156 ;  /* 0x0000009c80807221 */ /* 0x000fe20000010000 */
        /* <DEDUP_REMOVED lines=8> */
[----:B------:R-:W-:Y:S01]  /*1b20*/  FADD.FTZ R101, R101, R169 ;  /* 0x000000a965657221 */ /* 0x000fe20000010000 */
        /* <DEDUP_REMOVED lines=12> */
[----:B--2---:R-:W-:Y:S01]  /*1bf0*/  FMUL.FTZ R199, R232, R164 ;  /* 0x000000a4e8c77220 */ /* 0x004fe20000410000 */
[----:B------:R-:W-:Y:S01]  /*1c00*/  FMUL.FTZ R164, R222, R201 ;  /* 0x000000c9dea47220 */ /* 0x000fe20000410000 */
[----:B------:R-:W-:-:S04]  /*1c10*/  FADD.FTZ R201, R149, R200 ;  /* 0x000000c895c97221 */ /* 0x000fc80000010000 */
[----:B------:R-:W-:-:S04]  /*1c20*/  FADD.FTZ R201, R150, R201 ;  /* 0x000000c996c97221 */ /* 0x000fc80000010000 */
[----:B------:R-:W-:Y:S01]  /*1c30*/  FADD.FTZ R203, R228, R201 ;  /* 0x000000c9e4cb7221 */ /* 0x000fe20000010000 */
[----:B------:R-:W-:Y:S01]  /*1c40*/  FFMA.FTZ R81, R165, R164, R81 ;  /* 0x000000a4a5517223 */ /* 0x000fe20000010051 */
[----:B----4-:R-:W-:Y:S01]  /*1c50*/  FMUL.FTZ R200, R231, R165 ;  /* 0x000000a5e7c87220 */ /* 0x010fe20000410000 */
[----:B------:R-:W-:Y:S01]  /*1c60*/  FMUL.FTZ R165, R222, R206 ;  /* 0x000000cedea57220 */ /* 0x000fe20000410000 */
[----:B------:R-:W-:Y:S01]  /*1c70*/  FADD.FTZ R203, R152, R203 ;  /* 0x000000cb98cb7221 */ /* 0x000fe20000010000 */
[----:B------:R-:W-:Y:S02]  /*1c80*/  FFMA.FTZ R206, R151, R153, R202 ;  /* 0x0000009997ce7223 */ /* 0x000fe400000100ca */
[----:B------:R-:W-:Y:S01]  /*1c90*/  FFMA.FTZ R82, R166, R165, R82 ;  /* 0x000000a5a6527223 */ /* 0x000fe20000010052 */
[----:B------:R-:W-:Y:S01]  /*1ca0*/  FADD.FTZ R203, R153, R203 ;  /* 0x000000cb99cb7221 */ /* 0x000fe20000010000 */
[----:B------:R-:W-:-:S03]  /*1cb0*/  FFMA.FTZ R206, R189, R154, R206 ;  /* 0x0000009abdce7223 */ /* 0x000fc600000100ce */
[----:B------:R-:W-:Y:S01]  /*1cc0*/  FADD.FTZ R203, R154, R203 ;  /* 0x000000cb9acb7221 */ /* 0x000fe20000010000 */
[----:B------:R-:W-:-:S04]  /*1cd0*/  FFMA.FTZ R206, R190, R227, R206 ;  /* 0x000000e3bece7223 */ /* 0x000fc800000100ce */
[----:B------:R-:W-:Y:S01]  /*1ce0*/  FFMA.FTZ R206, R191, R156, R206 ;  /* 0x0000009cbfce7223 */ /* 0x000fe200000100ce */
[----:B---3--:R-:W-:Y:S01]  /*1cf0*/  FMUL.FTZ R201, R217, R166 ;  /* 0x000000a6d9c97220 */ /* 0x008fe20000410000 */
[----:B------:R-:W-:-:S04]  /*1d00*/  FMUL.FTZ R166, R222, R207 ;  /* 0x000000cfdea67220 */ /* 0x000fc80000410000 */
[----:B------:R-:W-:Y:S01]  /*1d10*/  FFMA.FTZ R83, R167, R166, R83 ;  /* 0x000000a6a7537223 */ /* 0x000fe20000010053 */
[----:B------:R-:W-:Y:S01]  /*1d20*/  FFMA.FTZ R206, R155, R157, R206 ;  /* 0x0000009d9bce7223 */ /* 0x000fe200000100ce */
[----:B------:R-:W-:Y:S01]  /*1d30*/  FMUL.FTZ R202, R216, R167 ;  /* 0x000000a7d8ca7220 */ /* 0x000fe20000410000 */
[----:B------:R-:W-:Y:S01]  /*1d40*/  FMUL.FTZ R167, R222, R204 ;  /* 0x000000ccdea77220 */ /* 0x000fe20000410000 */
[----:B------:R-:W-:Y:S01]  /*1d50*/  FADD.FTZ R204, R227, R203 ;  /* 0x000000cbe3cc7221 */ /* 0x000fe20000010000 */
[----:B------:R-:W-:-:S03]  /*1d60*/  FMUL.FTZ R203, R248, R168 ;  /* 0x000000a8f8cb7220 */ /* 0x000fc60000410000 */
        /* <DEDUP_REMOVED lines=8> */
[----:B------:R-:W-:Y:S01]  /*1df0*/  FMUL.FTZ R161, R234, R161 ;  /* 0x000000a1eaa17220 */ /* 0x000fe20000410000 */
[----:B------:R-:W-:Y:S01]  /*1e00*/  FFMA.FTZ R85, R169, R168, R85 ;  /* 0x000000a8a9557223 */ /* 0x000fe20000010055 */
        /* <DEDUP_REMOVED lines=37> */
[C---:B------:R-:W-:Y:S01]  /*2060*/  FMUL.FTZ R174, R222.reuse, R215 ;  /* 0x000000d7deae7220 */ /* 0x040fe20000410000 */
        /* <DEDUP_REMOVED lines=25> */
[----:B-1----:R-:W-:Y:S01]  /*2200*/  FMUL.FTZ R178, R222, R219 ;  /* 0x000000dbdeb27220 */ /* 0x002fe20000410000 */
[----:B------:R-:W-:Y:S01]  /*2210*/  FFMA.FTZ R214, R176, R212, R214 ;  /* 0x000000d4b0d67223 */ /* 0x000fe200000100d6 */
[----:B------:R-:W-:-:S02]  /*2220*/  FADD.FTZ R215, R215, R212 ;  /* 0x000000d4d7d77221 */ /* 0x000fc40000010000 */
[----:B------:R-:W-:Y:S01]  /*2230*/  FFMA.FTZ R95, R179, R178, R95 ;  /* 0x000000b2b35f7223 */ /* 0x000fe2000001005f */
[----:B------:R-:W-:Y:S01]  /*2240*/  FMUL.FTZ R179, R243, R179 ;  /* 0x000000b3f3b37220 */ /* 0x000fe20000410000 */
[----:B------:R-:W-:Y:S01]  /*2250*/  FFMA.FTZ R214, R177, R213, R214 ;  /* 0x000000d5b1d67223 */ /* 0x000fe200000100d6 */
[----:B------:R-:W-:-:S03]  /*2260*/  FADD.FTZ R215, R215, R213 ;  /* 0x000000d5d7d77221 */ /* 0x000fc60000010000 */
[----:B------:R-:W-:Y:S01]  /*2270*/  FFMA.FTZ R214, R178, R179, R214 ;  /* 0x000000b3b2d67223 */ /* 0x000fe200000100d6 */
[----:B------:R-:W-:Y:S01]  /*2280*/  FADD.FTZ R215, R215, R179 ;  /* 0x000000b3d7d77221 */ /* 0x000fe20000010000 */
[----:B------:R-:W-:Y:S06]  /*2290*/  BRA `(.L_x_24234) ;  /* 0x0000000400c47947 */ /* 0x000fec0003800000 */
.L_x_24233:
[----:B-----5:R-:W-:Y:S01]  /*22a0*/  ISETP.GE.AND P3, PT, R221, 0x1, PT ;  /* 0x00000001dd00780c */ /* 0x020fe20003f66270 */
[----:B------:R-:W-:Y:S01]  /*22b0*/  HFMA2 R8, -RZ, RZ, 0, 0 ;  /* 0x00000000ff087431 */ /* 0x000fe200000001ff */
[----:B------:R-:W-:Y:S02]  /*22c0*/  MOV R220, UR14 ;  /* 0x0000000e00dc7c02 */ /* 0x000fe40008000f00 */
[----:B------:R-:W-:Y:S02]  /*22d0*/  CS2R R214, SRZ ;  /* 0x0000000000d67805 */ /* 0x000fe4000001ff00 */
[----:B------:R-:W-:Y:S02]  /*22e0*/  MOV R225, UR15 ;  /* 0x0000000f00e17c02 */ /* 0x000fe40008000f00 */
[----:B------:R-:W-:-:S04]  /*22f0*/  ISETP.NE.U32.AND P0, PT, R220, RZ, PT ;  /* 0x000000ffdc00720c */ /* 0x000fc80003f05070 */
[----:B------:R-:W-:Y:S01]  /*2300*/  ISETP.NE.AND.EX P0, PT, R225, RZ, PT, P0 ;  /* 0x000000ffe100720c */ /* 0x000fe20003f05300 */
[----:B------:R-:W0:Y:S01]  /*2310*/  @P3 LDC R2, c[0x0][0x388] ;  /* 0x0000e200ff023b82 */ /* 0x000e220000000800 */
[----:B------:R-:W-:-:S05]  /*2320*/  @P3 IADD3 R3, PT, PT, R221, -0x1, RZ ;  /* 0xffffffffdd033810 */ /* 0x000fca0007ffe0ff */
[----:B0-----:R-:W-:-:S05]  /*2330*/  @P3 IMAD R2, R3, R2, RZ ;  /* 0x0000000203023224 */ /* 0x001fca00078e02ff */
[----:B------:R-:W-:-:S04]  /*2340*/  @P3 SHF.R.S32.HI R3, RZ, 0x1f, R2 ;  /* 0x0000001fff033819 */ /* 0x000fc80000011402 */
[----:B------:R-:W-:Y:S02]  /*2350*/  @P3 LEA.HI R2, R3, R2, RZ, 0x2 ;  /* 0x0000000203023211 */ /* 0x000fe400078f10ff */
[----:B------:R-:W0:Y:S02]  /*2360*/  @P3 S2R R3, SR_TID.X ;  /* 0x0000000000033919 */ /* 0x000e240000002100 */
[----:B0-----:R-:W-:-:S04]  /*2370*/  @P3 LOP3.LUT R3, R3, 0x1f, RZ, 0xc0, !PT ;  /* 0x0000001f03033812 */ /* 0x001fc800078ec0ff */
[----:B------:R-:W-:Y:S01]  /*2380*/  @P3 LEA.HI.SX32 R8, R2, R3, 0x1e ;  /* 0x0000000302083211 */ /* 0x000fe200078ff2ff */
[----:B------:R-:W-:Y:S06]  /*2390*/  @P0 BRA `(.L_x_24235) ;  /* 0x00000000007c0947 */ /* 0x000fec0003800000 */
[----:B------:R-:W0:Y:S01]  /*23a0*/  LDC.64 R238, c[0x0][0x3b0] ;  /* 0x0000ec00ffee7b82 */ /* 0x000e220000000a00 */
[C---:B------:R-:W-:Y:S02]  /*23b0*/  IADD3 R2, PT, PT, R8.reuse, 0x20, RZ ;  /* 0x0000002008027810 */ /* 0x040fe40007ffe0ff */
[C---:B------:R-:W-:Y:S02]  /*23c0*/  IADD3 R6, PT, PT, R8.reuse, 0x80, RZ ;  /* 0x0000008008067810 */ /* 0x040fe40007ffe0ff */
[C---:B------:R-:W-:Y:S02]  /*23d0*/  IADD3 R4, PT, PT, R8.reuse, 0x60, RZ ;  /* 0x0000006008047810 */ /* 0x040fe40007ffe0ff */
[C---:B------:R-:W-:Y:S02]  /*23e0*/  IADD3 R216, PT, PT, R8.reuse, 0xa0, RZ ;  /* 0x000000a008d87810 */ /* 0x040fe40007ffe0ff */
[C---:B------:R-:W-:Y:S02]  /*23f0*/  IADD3 R218, PT, PT, R8.reuse, 0xc0, RZ ;  /* 0x000000c008da7810 */ /* 0x040fe40007ffe0ff */
[----:B------:R-:W-:-:S02]  /*2400*/  IADD3 R231, PT, PT, R8, 0xe0, RZ ;  /* 0x000000e008e77810 */ /* 0x000fc40007ffe0ff */
[C---:B------:R-:W-:Y:S02]  /*2410*/  IADD3 R11, PT, PT, R8.reuse, 0x100, RZ ;  /* 0x00000100080b7810 */ /* 0x040fe40007ffe0ff */
[----:B------:R-:W-:Y:S01]  /*2420*/  IADD3 R9, PT, PT, R8, 0x120, RZ ;  /* 0x0000012008097810 */ /* 0x000fe20007ffe0ff */
[----:B0-----:R-:W-:-:S05]  /*2430*/  IMAD.WIDE.U32 R2, R2, 0x4, R238 ;  /* 0x0000000402027825 */ /* 0x001fca00078e00ee */
[----:B------:R0:W5:Y:S01]  /*2440*/  LDG.E R10, desc[UR6][R2.64] ;  /* 0x00000006020a7981 */ /* 0x000162000c1e1900 */
[----:B------:R-:W-:-:S04]  /*2450*/  IMAD.WIDE.U32 R6, R6, 0x4, R238 ;  /* 0x0000000406067825 */ /* 0x000fc800078e00ee */
[--C-:B------:R-:W-:Y:S02]  /*2460*/  IMAD.WIDE.U32 R4, R4, 0x4, R238.reuse ;  /* 0x0000000404047825 */ /* 0x100fe400078e00ee */
[----:B------:R2:W5:Y:S02]  /*2470*/  LDG.E R7, desc[UR6][R6.64] ;  /* 0x0000000606077981 */ /* 0x000564000c1e1900 */
[----:B------:R-:W-:Y:S01]  /*2480*/  IMAD.WIDE.U32 R216, R216, 0x4, R238 ;  /* 0x00000004d8d87825 */ /* 0x000fe200078e00ee */
[----:B0-----:R-:W-:-:S03]  /*2490*/  IADD3 R2, PT, PT, R8, 0x40, RZ ;  /* 0x0000004008027810 */ /* 0x001fc60007ffe0ff */
[----:B------:R-:W-:-:S04]  /*24a0*/  IMAD.WIDE.U32 R218, R218, 0x4, R238 ;  /* 0x00000004dada7825 */ /* 0x000fc800078e00ee */
[--C-:B------:R-:W-:Y:S01]  /*24b0*/  IMAD.WIDE.U32 R2, R2, 0x4, R238.reuse ;  /* 0x0000000402027825 */ /* 0x100fe200078e00ee */
[----:B------:R2:W5:Y:S03]  /*24c0*/  LDG.E R6, desc[UR6][R216.64] ;  /* 0x00000006d8067981 */ /* 0x000566000c1e1900 */
[----:B------:R-:W-:-:S04]  /*24d0*/  IMAD.WIDE.U32 R232, R231, 0x4, R238 ;  /* 0x00000004e7e87825 */ /* 0x000fc800078e00ee */
[----:B------:R-:W-:-:S04]  /*24e0*/  IMAD.WIDE.U32 R234, R11, 0x4, R238 ;  /* 0x000000040bea7825 */ /* 0x000fc800078e00ee */
[--C-:B------:R-:W-:Y:S02]  /*24f0*/  IMAD.WIDE.U32 R236, R8, 0x4, R238.reuse ;  /* 0x0000000408ec7825 */ /* 0x100fe400078e00ee */
[----:B------:R2:W5:Y:S02]  /*2500*/  LDG.E R8, desc[UR6][R4.64] ;  /* 0x0000000604087981 */ /* 0x000564000c1e1900 */
[----:B------:R-:W-:Y:S02]  /*2510*/  IMAD.WIDE.U32 R238, R9, 0x4, R238 ;  /* 0x0000000409ee7825 */ /* 0x000fe400078e00ee */
[----:B------:R2:W5:Y:S04]  /*2520*/  LDG.E R9, desc[UR6][R2.64] ;  /* 0x0000000602097981 */ /* 0x000568000c1e1900 */
[----:B------:R2:W5:Y:S04]  /*2530*/  LDG.E R11, desc[UR6][R236.64] ;  /* 0x00000006ec0b7981 */ /* 0x000568000c1e1900 */
[----:B------:R2:W5:Y:S04]  /*2540*/  LDG.E R5, desc[UR6][R218.64] ;  /* 0x00000006da057981 */ /* 0x000568000c1e1900 */
[----:B------:R2:W5:Y:S04]  /*2550*/  LDG.E R4, desc[UR6][R232.64] ;  /* 0x00000006e8047981 */ /* 0x000568000c1e1900 */
[----:B------:R2:W5:Y:S04]  /*2560*/  LDG.E R3, desc[UR6][R234.64] ;  /* 0x00000006ea037981 */ /* 0x000568000c1e1900 */
[----:B------:R2:W5:Y:S01]  /*2570*/  LDG.E R2, desc[UR6][R238.64] ;  /* 0x00000006ee027981 */ /* 0x000562000c1e1900 */
[----:B------:R-:W-:Y:S05]  /*2580*/  BRA `(.L_x_24234) ;  /* 0x0000000400087947 */ /* 0x000fea0003800000 */
.L_x_24235:
        /* <DEDUP_REMOVED lines=16> */
[----:B------:R-:W-:Y:S01]  /*2690*/  IMAD.WIDE.U32 R14, R15, 0x4, R10 ;  /* 0x000000040f0e7825 */ /* 0x000fe200078e000a */
[----:B0-----:R-:W-:-:S03]  /*26a0*/  LOP3.LUT R4, R4, 0x1f, RZ, 0xc0, !PT ;  /* 0x0000001f04047812 */ /* 0x001fc600078ec0ff */
[----:B------:R-:W-:Y:S01]  /*26b0*/  IMAD.WIDE.U32 R16, R17, 0x4, R10 ;  /* 0x0000000411107825 */ /* 0x000fe200078e000a */
[----:B------:R-:W-:-:S03]  /*26c0*/  LEA.HI.SX32 R29, R3, R4, 0x1e ;  /* 0x00000004031d7211 */ /* 0x000fc600078ff2ff */
[----:B------:R-:W-:-:S04]  /*26d0*/  IMAD.WIDE.U32 R2, R5, 0x4, R10 ;  /* 0x0000000405027825 */ /* 0x000fc800078e000a */
[----:B------:R-:W-:Y:S01]  /*26e0*/  IMAD.WIDE.U32 R4, R7, 0x4, R10 ;  /* 0x0000000407047825 */ /* 0x000fe200078e000a */
[----:B------:R-:W-:-:S03]  /*26f0*/  IADD3 R31, PT, PT, R29, 0x20, RZ ;  /* 0x000000201d1f7810 */ /* 0x000fc60007ffe0ff */
[--C-:B------:R-:W-:Y:S01]  /*2700*/  IMAD.WIDE.U32 R6, R9, 0x4, R10.reuse ;  /* 0x0000000409067825 */ /* 0x100fe200078e000a */
[C---:B------:R-:W-:Y:S01]  /*2710*/  IADD3 R33, PT, PT, R29.reuse, 0x40, RZ ;  /* 0x000000401d217810 */ /* 0x040fe20007ffe0ff */
[----:B------:R-:W5:Y:S01]  /*2720*/  LDG.E R9, desc[UR6][R4.64] ;  /* 0x0000000604097981 */ /* 0x000f62000c1e1900 */
[----:B------:R-:W-:Y:S01]  /*2730*/  IADD3 R35, PT, PT, R29, 0x60, RZ ;  /* 0x000000601d237810 */ /* 0x000fe20007ffe0ff */
[--C-:B------:R-:W-:Y:S01]  /*2740*/  IMAD.WIDE.U32 R18, R19, 0x4, R10.reuse ;  /* 0x0000000413127825 */ /* 0x100fe200078e000a */
[C---:B------:R-:W-:Y:S02]  /*2750*/  IADD3 R37, PT, PT, R29.reuse, 0x80, RZ ;  /* 0x000000801d257810 */ /* 0x040fe40007ffe0ff */
[----:B------:R-:W-:Y:S01]  /*2760*/  IADD3 R39, PT, PT, R29, 0xa0, RZ ;  /* 0x000000a01d277810 */ /* 0x000fe20007ffe0ff */
[----:B------:R-:W-:Y:S01]  /*2770*/  IMAD.WIDE.U32 R20, R21, 0x4, R10 ;  /* 0x0000000415147825 */ /* 0x000fe200078e000a */
[----:B------:R-:W-:-:S03]  /*2780*/  IADD3 R41, PT, PT, R29, 0xc0, RZ ;  /* 0x000000c01d297810 */ /* 0x000fc60007ffe0ff */
[--C-:B------:R-:W-:Y:S01]  /*2790*/  IMAD.WIDE.U32 R22, R8, 0x4, R10.reuse ;  /* 0x0000000408167825 */ /* 0x100fe200078e000a */
[----:B------:R-:W-:Y:S01]  /*27a0*/  IADD3 R217, PT, PT, R29, 0xe0, RZ ;  /* 0x000000e01dd97810 */ /* 0x000fe20007ffe0ff */
[----:B------:R-:W5:Y:S02]  /*27b0*/  LDG.E R8, desc[UR6][R6.64] ;  /* 0x0000000606087981 */ /* 0x000f64000c1e1900 */
[----:B------:R-:W-:Y:S01]  /*27c0*/  IMAD.WIDE.U32 R24, R25, 0x4, R10 ;  /* 0x0000000419187825 */ /* 0x000fe200078e000a */
[C---:B------:R-:W-:Y:S01]  /*27d0*/  IADD3 R219, PT, PT, R29.reuse, 0x100, RZ ;  /* 0x000001001ddb7810 */ /* 0x040fe20007ffe0ff */
[----:B------:R-:W5:Y:S01]  /*27e0*/  LDG.E R10, desc[UR6][R2.64] ;  /* 0x00000006020a7981 */ /* 0x000f62000c1e1900 */
[----:B------:R-:W-:Y:S01]  /*27f0*/  IADD3 R233, PT, PT, R29, 0x120, RZ ;  /* 0x000001201de97810 */ /* 0x000fe20007ffe0ff */
[--C-:B--2---:R-:W-:Y:S02]  /*2800*/  IMAD.WIDE.U32 R216, R217, 0x10, R26.reuse ;  /* 0x00000010d9d87825 */ /* 0x104fe400078e001a */
[----:B------:R0:W5:Y:S02]  /*2810*/  LDG.E R5, desc[UR6][R16.64] ;  /* 0x0000000610057981 */ /* 0x000164000c1e1900 */
[----:B------:R-:W-:-:S02]  /*2820*/  IMAD.WIDE.U32 R218, R219, 0x10, R26 ;  /* 0x00000010dbda7825 */ /* 0x000fc400078e001a */
[----:B------:R1:W5:Y:S02]  /*2830*/  LDG.E R7, desc[UR6][R12.64] ;  /* 0x000000060c077981 */ /* 0x000364000c1e1900 */
[--C-:B------:R-:W-:Y:S02]  /*2840*/  IMAD.WIDE.U32 R232, R233, 0x10, R26.reuse ;  /* 0x00000010e9e87825 */ /* 0x100fe400078e001a */
[----:B------:R2:W5:Y:S02]  /*2850*/  LDG.E R6, desc[UR6][R14.64] ;  /* 0x000000060e067981 */ /* 0x000564000c1e1900 */
[--C-:B0-----:R-:W-:Y:S02]  /*2860*/  IMAD.WIDE.U32 R16, R33, 0x10, R26.reuse ;  /* 0x0000001021107825 */ /* 0x101fe400078e001a */
[----:B------:R0:W5:Y:S02]  /*2870*/  LDG.E R4, desc[UR6][R18.64] ;  /* 0x0000000612047981 */ /* 0x000164000c1e1900 */
[----:B-1----:R-:W-:-:S02]  /*2880*/  IMAD.WIDE.U32 R12, R29, 0x10, R26 ;  /* 0x000000101d0c7825 */ /* 0x002fc400078e001a */
[----:B------:R1:W5:Y:S02]  /*2890*/  LDG.E R3, desc[UR6][R20.64] ;  /* 0x0000000614037981 */ /* 0x000364000c1e1900 */
[--C-:B--2---:R-:W-:Y:S02]  /*28a0*/  IMAD.WIDE.U32 R14, R31, 0x10, R26.reuse ;  /* 0x000000101f0e7825 */ /* 0x104fe400078e001a */
[----:B------:R2:W5:Y:S02]  /*28b0*/  LDG.E R11, desc[UR6][R22.64] ;  /* 0x00000006160b7981 */ /* 0x000564000c1e1900 */
[--C-:B0-----:R-:W-:Y:S02]  /*28c0*/  IMAD.WIDE.U32 R18, R35, 0x10, R26.reuse ;  /* 0x0000001023127825 */ /* 0x101fe400078e001a */
[----:B------:R0:W5:Y:S02]  /*28d0*/  LDG.E R2, desc[UR6][R24.64] ;  /* 0x0000000618027981 */ /* 0x000164000c1e1900 */
[----:B-1----:R-:W-:-:S02]  /*28e0*/  IMAD.WIDE.U32 R20, R37, 0x10, R26 ;  /* 0x0000001025147825 */ /* 0x002fc400078e001a */
[----:B------:R1:W5:Y:S02]  /*28f0*/  LDG.E.128 R48, desc[UR6][R12.64] ;  /* 0x000000060c307981 */ /* 0x000364000c1e1d00 */
[--C-:B--2---:R-:W-:Y:S02]  /*2900*/  IMAD.WIDE.U32 R22, R39, 0x10, R26.reuse ;  /* 0x0000001027167825 */ /* 0x104fe400078e001a */
[----:B------:R1:W5:Y:S02]  /*2910*/  LDG.E.128 R44, desc[UR6][R14.64] ;  /* 0x000000060e2c7981 */ /* 0x000364000c1e1d00 */
[----:B0-----:R-:W-:Y:S02]  /*2920*/  IMAD.WIDE.U32 R24, R41, 0x10, R26 ;  /* 0x0000001029187825 */ /* 0x001fe400078e001a */
[----:B------:R1:W5:Y:S04]  /*2930*/  LDG.E.128 R40, desc[UR6][R16.64] ;  /* 0x0000000610287981 */ /* 0x000368000c1e1d00 */
[----:B------:R1:W5:Y:S04]  /*2940*/  LDG.E.128 R36, desc[UR6][R18.64] ;  /* 0x0000000612247981 */ /* 0x000368000c1e1d00 */
[----:B------:R1:W5:Y:S04]  /*2950*/  LDG.E.128 R32, desc[UR6][R20.64] ;  /* 0x0000000614207981 */ /* 0x000368000c1e1d00 */
[----:B------:R1:W5:Y:S04]  /*2960*/  LDG.E.128 R28, desc[UR6][R22.64] ;  /* 0x00000006161c7981 */ /* 0x000368000c1e1d00 */
[----:B------:R-:W5:Y:S04]  /*2970*/  LDG.E.128 R24, desc[UR6][R24.64] ;  /* 0x0000000618187981 */ /* 0x000f68000c1e1d00 */
[----:B------:R1:W5:Y:S04]  /*2980*/  LDG.E.128 R16, desc[UR6][R218.64] ;  /* 0x00000006da107981 */ /* 0x000368000c1e1d00 */
[----:B------:R1:W5:Y:S04]  /*2990*/  LDG.E.128 R20, desc[UR6][R216.64] ;  /* 0x00000006d8147981 */ /* 0x000368000c1e1d00 */
[----:B------:R1:W5:Y:S02]  /*29a0*/  LDG.E.128 R12, desc[UR6][R232.64] ;  /* 0x00000006e80c7981 */ /* 0x000364000c1e1d00 */
.L_x_24234:
[----:B------:R-:W-:Y:S05]  /*29b0*/  BSYNC.RECONVERGENT B1 ;  /* 0x0000000000017941 */ /* 0x000fea0003800200 */
.L_x_24232:
        /* <DEDUP_REMOVED lines=19> */
[----:B------:R0:W2:Y:S02]  /*2af0*/  SHFL.BFLY PT, R215, R219, 0x10, 0x1f ;  /* 0x0e001f00dbd77f89 */ /* 0x0000a400000e0000 */
.L_x_24419:
[----:B------:R-:W3:Y:S01]  /*2b00*/  S2R R234, SR_TID.X ;  /* 0x0000000000ea7919 */ /* 0x000ee20000002100 */
[----:B--2---:R-:W-:Y:S01]  /*2b10*/  FADD.FTZ R216, R219, R215 ;  /* 0x000000d7dbd87221 */ /* 0x004fe20000010000 */
[----:B------:R-:W-:Y:S01]  /*2b20*/  @P3 IADD3 R218, PT, PT, R221, -0x1, RZ ;  /* 0xffffffffddda3810 */ /* 0x000fe20007ffe0ff */
[----:B------:R-:W-:Y:S01]  /*2b30*/  IMAD R215, R224, UR8, RZ ;  /* 0x00000008e0d77c24 */ /* 0x000fe2000f8e02ff */
[----:B------:R-:W-:Y:S01]  /*2b40*/  ISETP.NE.U32.AND P0, PT, R220, RZ, PT ;  /* 0x000000ffdc00720c */ /* 0x000fe20003f05070 */
[----:B01----:R-:W-:Y:S01]  /*2b50*/  FADD.FTZ R214, R214, R231 ;  /* 0x000000e7d6d67221 */ /* 0x003fe20000010000 */
[----:B------:R-:W-:Y:S01]  /*2b60*/  ISETP.NE.AND P1, PT, RZ, UR9, PT ;  /* 0x00000009ff007c0c */ /* 0x000fe2000bf25270 */
[----:B------:R-:W-:Y:S01]  /*2b70*/  @P3 IMAD R218, R218, UR8, RZ ;  /* 0x00000008dada3c24 */ /* 0x000fe2000f8e02ff */
[----:B------:R-:W-:Y:S01]  /*2b80*/  SHF.R.S32.HI R217, RZ, 0x1f, R215 ;  /* 0x0000001fffd97819 */ /* 0x000fe200000114d7 */
[----:B------:R-:W-:Y:S01]  /*2b90*/  BSSY.RECONVERGENT B1, `(.L_x_24237) ;  /* 0x00000cb000017945 */ /* 0x000fe20003800200 */
[----:B------:R-:W-:Y:S01]  /*2ba0*/  ISETP.NE.AND.EX P0, PT, R225, RZ, PT, P0 ;  /* 0x000000ffe100720c */ /* 0x000fe20003f05300 */
[----:B------:R-:W-:Y:S01]  /*2bb0*/  FMUL.FTZ R216, R216, UR10 ;  /* 0x0000000ad8d87c20 */ /* 0x000fe20008410000 */
[----:B------:R-:W-:-:S02]  /*2bc0*/  LEA.HI R215, R217, R215, RZ, 0x2 ;  /* 0x000000d7d9d77211 */ /* 0x000fc400078f10ff */
[----:B------:R-:W-:-:S04]  /*2bd0*/  @P3 SHF.R.S32.HI R217, RZ, 0x1f, R218 ;  /* 0x0000001fffd93819 */ /* 0x000fc800000114da */
[----:B------:R-:W-:Y:S01]  /*2be0*/  @P3 LEA.HI R218, R217, R218, RZ, 0x2 ;  /* 0x000000dad9da3211 */ /* 0x000fe200078f10ff */
[----:B------:R-:W-:Y:S01]  /*2bf0*/  FMUL.FTZ R217, R214, UR10 ;  /* 0x0000000ad6d97c20 */ /* 0x000fe20008410000 */
[----:B------:R-:W-:-:S04]  /*2c00*/  HFMA2 R214, -RZ, RZ, 0, 0 ;  /* 0x00000000ffd67431 */ /* 0x000fc800000001ff */
[----:B------:R-:W-:Y:S02]  /*2c10*/  FSEL R217, R217, RZ, !P1 ;  /* 0x000000ffd9d97208 */ /* 0x000fe40004800000 */
        /* <DEDUP_REMOVED lines=20> */
.L_x_24241:
[----:B------:R-:W-:Y:S05]  /*2d60*/  BSYNC.RECONVERGENT B2 ;  /* 0x0000000000027941 */ /* 0x000fea0003800200 */
.L_x_24240:
        /* <DEDUP_REMOVED lines=11> */
.L_x_24243:
[----:B------:R-:W-:Y:S05]  /*2e20*/  BSYNC.RECONVERGENT B2 ;  /* 0x0000000000027941 */ /* 0x000fea0003800200 */
.L_x_24242:
        /* <DEDUP_REMOVED lines=11> */
.L_x_24245:
[----:B------:R-:W-:Y:S05]  /*2ee0*/  BSYNC.RECONVERGENT B2 ;  /* 0x0000000000027941 */ /* 0x000fea0003800200 */
.L_x_24244:
        /* <DEDUP_REMOVED lines=11> */
.L_x_24239:
        /* <DEDUP_REMOVED lines=28> */
.L_x_24248:
[----:B------:R-:W-:Y:S05]  /*3160*/  BSYNC.RECONVERGENT B2 ;  /* 0x0000000000027941 */ /* 0x000fea0003800200 */
.L_x_24247:
        /* <DEDUP_REMOVED lines=11> */
.L_x_24250:
[----:B------:R-:W-:Y:S05]  /*3220*/  BSYNC.RECONVERGENT B2 ;  /* 0x0000000000027941 */ /* 0x000fea0003800200 */
.L_x_24249:
        /* <DEDUP_REMOVED lines=11> */
.L_x_24252:
[----:B------:R-:W-:Y:S05]  /*32e0*/  BSYNC.RECONVERGENT B2 ;  /* 0x0000000000027941 */ /* 0x000fea0003800200 */
.L_x_24251:
[----:B------:R-:W-:Y:S05]  /*32f0*/  @!P3 BRA `(.L_x_24246) ;  /* 0x000000040050b947 */ /* 0x000fea0003800000 */
[----:B-----5:R-:W-:Y:S01]  /*3300*/  ISETP.GE.U32.AND P0, PT, R11, 0x1000000, PT ;  /* 0x010000000b00780c */ /* 0x020fe20003f06070 */
[----:B------:R-:W-:-:S04]  /*3310*/  FMUL.FTZ R11, R79, UR13 ;  /* 0x0000000d4f0b7c20 */ /* 0x000fc80008410000 */
[----:B------:R-:W-:-:S05]  /*3320*/  FMUL.FTZ R11, R11, UR12 ;  /* 0x0000000c0b0b7c20 */ /* 0x000fca0008410000 */
[----:B------:R-:W-:Y:S01]  /*3330*/  SEL R111, R11, RZ, P0 ;  /* 0x000000ff0b6f7207 */ /* 0x000fe20000000000 */
[----:B------:R-:W-:Y:S06]  /*3340*/  BRA `(.L_x_24246) ;  /* 0x00000004003c7947 */ /* 0x000fec0003800000 */
.L_x_24238:
        /* <DEDUP_REMOVED lines=33> */
[----:B------:R-:W-:Y:S01]  /*3560*/  ISETP.GE.U32.AND P0, PT, R11, 0x1000000, PT ;  /* 0x010000000b00780c */ /* 0x000fe20003f06070 */
[----:B------:R-:W-:Y:S01]  /*3570*/  @P2 FFMA.FTZ R11, R226, R216, R217 ;  /* 0x000000d8e20b2223 */ /* 0x000fe200000100d9 */
[----:B------:R-:W-:-:S03]  /*3580*/  MOV R111, R51 ;  /* 0x00000033006f7202 */ /* 0x000fc60000000f00 */
[----:B------:R-:W-:-:S04]  /*3590*/  @P2 FADD.FTZ R11, R230, -R11 ;  /* 0x8000000be60b2221 */ /* 0x000fc80000010000 */
[----:B------:R-:W-:-:S04]  /*35a0*/  @P2 FFMA.FTZ R111, R222, R11, R51 ;  /* 0x0000000bde6f2223 */ /* 0x000fc80000010033 */
[----:B------:R-:W-:-:S04]  /*35b0*/  FMUL.FTZ R11, R111, UR13 ;  /* 0x0000000d6f0b7c20 */ /* 0x000fc80008410000 */
[----:B------:R-:W-:-:S05]  /*35c0*/  FMUL.FTZ R11, R11, UR12 ;  /* 0x0000000c0b0b7c20 */ /* 0x000fca0008410000 */
[----:B------:R-:W-:Y:S01]  /*35d0*/  SEL R111, R11, RZ, P0 ;  /* 0x000000ff0b6f7207 */ /* 0x000fe20000000000 */
[----:B------:R-:W-:Y:S06]  /*35e0*/  BRA `(.L_x_24246) ;  /* 0x0000000000947947 */ /* 0x000fec0003800000 */
.L_x_24253:
[C---:B-----5:R-:W-:Y:S01]  /*35f0*/  @P3 LOP3.LUT P0, RZ, R11.reuse, 0xff, RZ, 0xc0, !PT ;  /* 0x000000ff0bff3812 */ /* 0x060fe2000780c0ff */
[----:B------:R-:W0:Y:S01]  /*3600*/  @P3 LDC.64 R78, c[0x0][0x408] ;  /* 0x00010200ff4e3b82 */ /* 0x000e220000000a00 */
[C---:B------:R-:W-:Y:S02]  /*3610*/  @P3 LOP3.LUT P1, RZ, R11.reuse, 0xff00, RZ, 0xc0, !PT ;  /* 0x0000ff000bff3812 */ /* 0x040fe4000782c0ff */
[C---:B------:R-:W-:Y:S02]  /*3620*/  @P3 LOP3.LUT P4, RZ, R11.reuse, 0xff0000, RZ, 0xc0, !PT ;  /* 0x00ff00000bff3812 */ /* 0x040fe4000788c0ff */
[----:B------:R-:W-:Y:S01]  /*3630*/  @P3 ISETP.GE.U32.AND P5, PT, R11, 0x1000000, PT ;  /* 0x010000000b00380c */ /* 0x000fe20003fa6070 */
[----:B------:R-:W-:Y:S02]  /*3640*/  @P2 FFMA.FTZ R11, R226, R216, R217 ;  /* 0x000000d8e20b2223 */ /* 0x000fe400000100d9 */
[----:B------:R-:W1:Y:S02]  /*3650*/  @P3 LDC.64 R218, c[0x0][0x408] ;  /* 0x00010200ffda3b82 */ /* 0x000e640000000a00 */
        /* <DEDUP_REMOVED lines=14> */
[----:B------:R-:W-:Y:S01]  /*3740*/  @P3 SEL R108, R78, RZ, P0 ;  /* 0x000000ff4e6c3207 */ /* 0x000fe20000000000 */
[----:B------:R-:W-:-:S04]  /*3750*/  @P2 FFMA.FTZ R78, R180, R216, R217 ;  /* 0x000000d8b44e2223 */ /* 0x000fc800000100d9 */
        /* <DEDUP_REMOVED lines=9> */
[----:B------:R-:W-:-:S04]  /*37f0*/  @P2 FFMA.FTZ R78, R222, R79, R50 ;  /* 0x0000004fde4e2223 */ /* 0x000fc80000010032 */
[----:B-1----:R-:W-:-:S04]  /*3800*/  @P3 FMUL.FTZ R79, R78, R219 ;  /* 0x000000db4e4f3220 */ /* 0x002fc80000410000 */
[----:B------:R-:W-:-:S05]  /*3810*/  @P3 FMUL.FTZ R79, R79, R218 ;  /* 0x000000da4f4f3220 */ /* 0x000fca0000410000 */
[----:B------:R-:W-:Y:S02]  /*3820*/  @P3 SEL R110, R79, RZ, P4 ;  /* 0x000000ff4f6e3207 */ /* 0x000fe40002000000 */
[----:B------:R-:W-:-:S07]  /*3830*/  MOV R79, R11 ;  /* 0x0000000b004f7202 */ /* 0x000fce0000000f00 */
.L_x_24246:
[----:B------:R-:W-:Y:S05]  /*3840*/  BSYNC.RECONVERGENT B1 ;  /* 0x0000000000017941 */ /* 0x000fea0003800200 */
.L_x_24237:
[----:B------:R-:W-:Y:S01]  /*3850*/  ISETP.NE.U32.AND P0, PT, R231, RZ, PT ;  /* 0x000000ffe700720c */ /* 0x000fe20003f05070 */
[----:B------:R-:W-:Y:S01]  /*3860*/  BSSY.RECONVERGENT B1, `(.L_x_24254) ;  /* 0x00000c3000017945 */ /* 0x000fe20003800200 */
[----:B------:R-:W-:Y:S02]  /*3870*/  ISETP.NE.U32.AND P1, PT, R220, RZ, PT ;  /* 0x000000ffdc00720c */ /* 0x000fe40003f25070 */
[----:B------:R-:W-:Y:S02]  /*3880*/  ISETP.NE.AND.EX P0, PT, R232, RZ, PT, P0 ;  /* 0x000000ffe800720c */ /* 0x000fe40003f05300 */
[----:B------:R-:W-:-:S11]  /*3890*/  ISETP.NE.AND.EX P1, PT, R225, RZ, PT, P1 ;  /* 0x000000ffe100720c */ /* 0x000fd60003f25310 */
[----:B------:R-:W0:Y:S02]  /*38a0*/  @P0 LDC.64 R218, c[0x0][0x478] ;  /* 0x00011e00ffda0b82 */ /* 0x000e240000000a00 */
        /* <DEDUP_REMOVED lines=8> */
[----:B-----5:R-:W-:Y:S01]  /*3930*/  @P2 FFMA.FTZ R11, R182, R216, R217 ;  /* 0x000000d8b60b2223 */ /* 0x020fe200000100d9 */
[----:B------:R-:W-:Y:S02]  /*3940*/  MOV R76, R44 ;  /* 0x0000002c004c7202 */ /* 0x000fe40000000f00 */
[----:B------:R-:W-:Y:S01]  /*3950*/  @P3 LOP3.LUT P4, RZ, R10, 0xff, RZ, 0xc0, !PT ;  /* 0x000000ff0aff3812 */ /* 0x000fe2000788c0ff */
[----:B------:R-:W-:Y:S01]  /*3960*/  @P2 FADD.FTZ R11, R183, -R11 ;  /* 0x8000000bb70b2221 */ /* 0x000fe20000010000 */
[----:B------:R-:W-:Y:S02]  /*3970*/  MOV R77, R45 ;  /* 0x0000002d004d7202 */ /* 0x000fe40000000f00 */
[----:B0-----:R-:W0:Y:S01]  /*3980*/  @P3 LDC.64 R218, c[0x0][0x408] ;  /* 0x00010200ffda3b82 */ /* 0x001e220000000a00 */
[----:B------:R-:W-:-:S04]  /*3990*/  @P2 FFMA.FTZ R76, R222, R11, R44 ;  /* 0x0000000bde4c2223 */ /* 0x000fc8000001002c */
[----:B-1----:R-:W-:-:S04]  /*39a0*/  @P3 FMUL.FTZ R11, R76, R79 ;  /* 0x0000004f4c0b3220 */ /* 0x002fc80000410000 */
[----:B------:R-:W-:Y:S02]  /*39b0*/  @P3 FMUL.FTZ R11, R11, R78 ;  /* 0x0000004e0b0b3220 */ /* 0x000fe40000410000 */
[----:B------:R-:W1:Y:S03]  /*39c0*/  @P3 LDC.64 R78, c[0x0][0x408] ;  /* 0x00010200ff4e3b82 */ /* 0x000e660000000a00 */
[----:B------:R-:W-:Y:S01]  /*39d0*/  @P3 SEL R108, R11, RZ, P4 ;  /* 0x000000ff0b6c3207 */ /* 0x000fe20002000000 */
[----:B------:R-:W-:Y:S01]  /*39e0*/  @P2 FFMA.FTZ R11, R143, R216, R217 ;  /* 0x000000d88f0b2223 */ /* 0x000fe200000100d9 */
[----:B------:R-:W-:-:S03]  /*39f0*/  @P3 LOP3.LUT P4, RZ, R10, 0xff00, RZ, 0xc0, !PT ;  /* 0x0000ff000aff3812 */ /* 0x000fc6000788c0ff */
[----:B------:R-:W-:-:S04]  /*3a00*/  @P2 FADD.FTZ R11, R145, -R11 ;  /* 0x8000000b910b2221 */ /* 0x000fc80000010000 */
[----:B------:R-:W-:-:S04]  /*3a10*/  @P2 FFMA.FTZ R77, R222, R11, R45 ;  /* 0x0000000bde4d2223 */ /* 0x000fc8000001002d */
[----:B-1----:R-:W-:-:S04]  /*3a20*/  @P3 FMUL.FTZ R11, R77, R79 ;  /* 0x0000004f4d0b3220 */ /* 0x002fc80000410000 */
[----:B------:R-:W-:Y:S01]  /*3a30*/  @P3 FMUL.FTZ R11, R11, R78 ;  /* 0x0000004e0b0b3220 */ /* 0x000fe20000410000 */
[----:B------:R-:W-:-:S04]  /*3a40*/  MOV R78, R46 ;  /* 0x0000002e004e7202 */ /* 0x000fc80000000f00 */
[----:B------:R-:W-:Y:S01]  /*3a50*/  @P3 SEL R109, R11, RZ, P4 ;  /* 0x000000ff0b6d3207 */ /* 0x000fe20002000000 */
[----:B------:R-:W-:Y:S01]  /*3a60*/  @P2 FFMA.FTZ R11, R144, R216, R217 ;  /* 0x000000d8900b2223 */ /* 0x000fe200000100d9 */
[----:B------:R-:W-:-:S03]  /*3a70*/  @P3 LOP3.LUT P4, RZ, R10, 0xff0000, RZ, 0xc0, !PT ;  /* 0x00ff00000aff3812 */ /* 0x000fc6000788c0ff */
[----:B------:R-:W-:-:S04]  /*3a80*/  @P2 FADD.FTZ R11, R146, -R11 ;  /* 0x8000000b920b2221 */ /* 0x000fc80000010000 */
[----:B------:R-:W-:-:S04]  /*3a90*/  @P2 FFMA.FTZ R78, R222, R11, R46 ;  /* 0x0000000bde4e2223 */ /* 0x000fc8000001002e */
[----:B0-----:R-:W-:-:S04]  /*3aa0*/  @P3 FMUL.FTZ R11, R78, R219 ;  /* 0x000000db4e0b3220 */ /* 0x001fc80000410000 */
[----:B------:R-:W-:-:S05]  /*3ab0*/  @P3 FMUL.FTZ R11, R11, R218 ;  /* 0x000000da0b0b3220 */ /* 0x000fca0000410000 */
[----:B------:R-:W-:Y:S01]  /*3ac0*/  @P3 SEL R110, R11, RZ, P4 ;  /* 0x000000ff0b6e3207 */ /* 0x000fe20002000000 */
[----:B------:R-:W-:-:S04]  /*3ad0*/  @P2 FFMA.FTZ R11, R184, R216, R217 ;  /* 0x000000d8b80b2223 */ /* 0x000fc800000100d9 */
[----:B------:R-:W-:Y:S01]  /*3ae0*/  @P2 FADD.FTZ R79, R229, -R11 ;  /* 0x8000000be54f2221 */ /* 0x000fe20000010000 */
[----:B------:R-:W-:-:S03]  /*3af0*/  MOV R11, R47 ;  /* 0x0000002f000b7202 */ /* 0x000fc60000000f00 */
        /* <DEDUP_REMOVED lines=8> */
.L_x_24256:
[----:B-----5:R-:W-:Y:S01]  /*3b80*/  @P2 FFMA.FTZ R11, R182, R216, R217 ;  /* 0x000000d8b60b2223 */ /* 0x020fe200000100d9 */
[----:B------:R-:W-:-:S03]  /*3b90*/  @P3 LOP3.LUT P4, RZ, R10, 0xff, RZ, 0xc0, !PT ;  /* 0x000000ff0aff3812 */ /* 0x000fc6000788c0ff */
        /* <DEDUP_REMOVED lines=35> */
.L_x_24255:
[----:B------:R-:W-:Y:S05]  /*3dd0*/  @!P0 BRA `(.L_x_24258) ;  /* 0x0000000000f48947 */ /* 0x000fea0003800000 */
[-CC-:B-----5:R-:W-:Y:S01]  /*3de0*/  FFMA.FTZ R11, R144, R216.reuse, R217.reuse ;  /* 0x000000d8900b7223 */ /* 0x1a0fe200000100d9 */
        /* <DEDUP_REMOVED lines=27> */
.L_x_24260:
[----:B------:R-:W-:Y:S05]  /*3fa0*/  BSYNC.RECONVERGENT B2 ;  /* 0x0000000000027941 */ /* 0x000fea0003800200 */
.L_x_24259:
        /* <DEDUP_REMOVED lines=11> */
.L_x_24262:
[----:B------:R-:W-:Y:S05]  /*4060*/  BSYNC.RECONVERGENT B2 ;  /* 0x0000000000027941 */ /* 0x000fea0003800200 */
.L_x_24261:
        /* <DEDUP_REMOVED lines=11> */
.L_x_24264:
[----:B------:R-:W-:Y:S05]  /*4120*/  BSYNC.RECONVERGENT B2 ;  /* 0x0000000000027941 */ /* 0x000fea0003800200 */
.L_x_24263:
[----:B------:R-:W-:Y:S01]  /*4130*/  MOV R79, R11 ;  /* 0x0000000b004f7202 */ /* 0x000fe20000000f00 */
[----:B------:R-:W-:Y:S06]  /*4140*/  @!P3 BRA `(.L_x_24257) ;  /* 0x0000000000d0b947 */ /* 0x000fec0003800000 */
[----:B------:R-:W-:Y:S01]  /*4150*/  ISETP.GE.U32.AND P4, PT, R10, 0x1000000, PT ;  /* 0x010000000a00780c */ /* 0x000fe20003f86070 */
[----:B------:R-:W-:Y:S01]  /*4160*/  FMUL.FTZ R10, R11, UR13 ;  /* 0x0000000d0b0a7c20 */ /* 0x000fe20008410000 */
[----:B------:R-:W-:-:S03]  /*4170*/  MOV R79, R11 ;  /* 0x0000000b004f7202 */ /* 0x000fc60000000f00 */
[----:B------:R-:W-:-:S05]  /*4180*/  FMUL.FTZ R10, R10, UR12 ;  /* 0x0000000c0a0a7c20 */ /* 0x000fca0008410000 */
[----:B0-----:R-:W-:Y:S01]  /*4190*/  SEL R111, R10, RZ, P4 ;  /* 0x000000ff0a6f7207 */ /* 0x001fe20002000000 */
[----:B------:R-:W-:Y:S06]  /*41a0*/  BRA `(.L_x_24257) ;  /* 0x0000000000b87947 */ /* 0x000fec0003800000 */
.L_x_24258:
        /* <DEDUP_REMOVED lines=11> */
.L_x_24266:
[----:B------:R-:W-:Y:S05]  /*4260*/  BSYNC.RECONVERGENT B2 ;  /* 0x0000000000027941 */ /* 0x000fea0003800200 */
.L_x_24265:
        /* <DEDUP_REMOVED lines=11> */
.L_x_24268:
[----:B------:R-:W-:Y:S05]  /*4320*/  BSYNC.RECONVERGENT B2 ;  /* 0x0000000000027941 */ /* 0x000fea0003800200 */
.L_x_24267:
        /* <DEDUP_REMOVED lines=11> */
.L_x_24270:
[----:B------:R-:W-:Y:S05]  /*43e0*/  BSYNC.RECONVERGENT B2 ;  /* 0x0000000000027941 */ /* 0x000fea0003800200 */
.L_x_24269:
        /* <DEDUP_REMOVED lines=9> */
[----:B0-----:R-:W-:-:S07]  /*4480*/  SEL R111, R10, RZ, P5 ;  /* 0x000000ff0a6f7207 */ /* 0x001fce0002800000 */
.L_x_24257:
[----:B------:R-:W-:Y:S05]  /*4490*/  BSYNC.RECONVERGENT B1 ;  /* 0x0000000000017941 */ /* 0x000fea0003800200 */
.L_x_24254:
[----:B-----5:R-:W1:Y:S01]  /*44a0*/  @P0 LDC.64 R10, c[0x0][0x478] ;  /* 0x00011e00ff0a0b82 */ /* 0x020e620000000a00 */
        /* <DEDUP_REMOVED lines=9> */
[----:B------:R-:W-:Y:S05]  /*4540*/  @!P0 BRA `(.L_x_24273) ;  /* 0x0000000000988947 */ /* 0x000fea0003800000 */
[----:B0-----:R-:W-:Y:S01]  /*4550*/  @P2 FFMA.FTZ R10, R185, R216, R217 ;  /* 0x000000d8b90a2223 */ /* 0x001fe200000100d9 */
[----:B------:R-:W-:Y:S02]  /*4560*/  MOV R76, R40 ;  /* 0x00000028004c7202 */ /* 0x000fe40000000f00 */
[----:B------:R-:W-:Y:S01]  /*4570*/  @P3 LOP3.LUT P4, RZ, R9, 0xff, RZ, 0xc0, !PT ;  /* 0x000000ff09ff3812 */ /* 0x000fe2000788c0ff */
[----:B------:R-:W-:Y:S01]  /*4580*/  @P2 FADD.FTZ R10, R148, -R10 ;  /* 0x8000000a940a2221 */ /* 0x000fe20000010000 */
[----:B------:R-:W-:Y:S02]  /*4590*/  MOV R77, R41 ;  /* 0x00000029004d7202 */ /* 0x000fe40000000f00 */
[----:B------:R-:W-:Y:S01]  /*45a0*/  MOV R78, R42 ;  /* 0x0000002a004e7202 */ /* 0x000fe20000000f00 */
[----:B------:R-:W-:Y:S02]  /*45b0*/  @P2 FFMA.FTZ R76, R222, R10, R40 ;  /* 0x0000000ade4c2223 */ /* 0x000fe40000010028 */
[----:B------:R-:W0:Y:S02]  /*45c0*/  @P3 LDC.64 R10, c[0x0][0x408] ;  /* 0x00010200ff0a3b82 */ /* 0x000e240000000a00 */
        /* <DEDUP_REMOVED lines=30> */
.L_x_24273:
[----:B0-----:R-:W-:Y:S01]  /*47b0*/  @P2 FFMA.FTZ R10, R185, R216, R217 ;  /* 0x000000d8b90a2223 */ /* 0x001fe200000100d9 */
[----:B------:R-:W-:Y:S02]  /*47c0*/  MOV R218, R40 ;  /* 0x0000002800da7202 */ /* 0x000fe40000000f00 */
        /* <DEDUP_REMOVED lines=35> */
.L_x_24272:
        /* <DEDUP_REMOVED lines=29> */
.L_x_24277:
[----:B------:R-:W-:Y:S05]  /*4bd0*/  BSYNC.RECONVERGENT B2 ;  /* 0x0000000000027941 */ /* 0x000fea0003800200 */
.L_x_24276:
        /* <DEDUP_REMOVED lines=11> */
.L_x_24279:
[----:B------:R-:W-:Y:S05]  /*4c90*/  BSYNC.RECONVERGENT B2 ;  /* 0x0000000000027941 */ /* 0x000fea0003800200 */
.L_x_24278:
        /* <DEDUP_REMOVED lines=11> */
.L_x_24281:
[----:B------:R-:W-:Y:S05]  /*4d50*/  BSYNC.RECONVERGENT B2 ;  /* 0x0000000000027941 */ /* 0x000fea0003800200 */
.L_x_24280:
[----:B------:R-:W-:Y:S02]  /*4d60*/  MOV R78, R10 ;  /* 0x0000000a004e7202 */ /* 0x000fe40000000f00 */
[----:B------:R-:W-:Y:S01]  /*4d70*/  MOV R77, R11 ;  /* 0x0000000b004d7202 */ /* 0x000fe20000000f00 */
[----:B------:R-:W-:Y:S06]  /*4d80*/  @!P3 BRA `(.L_x_24274) ;  /* 0x0000000000d4b947 */ /* 0x000fec0003800000 */
[----:B------:R-:W-:Y:S01]  /*4d90*/  ISETP.GE.U32.AND P4, PT, R9, 0x1000000, PT ;  /* 0x010000000900780c */ /* 0x000fe20003f86070 */
[----:B------:R-:W-:Y:S01]  /*4da0*/  FMUL.FTZ R9, R79, UR13 ;  /* 0x0000000d4f097c20 */ /* 0x000fe20008410000 */
[----:B------:R-:W-:Y:S02]  /*4db0*/  MOV R77, R11 ;  /* 0x0000000b004d7202 */ /* 0x000fe40000000f00 */
[----:B------:R-:W-:Y:S01]  /*4dc0*/  MOV R78, R10 ;  /* 0x0000000a004e7202 */ /* 0x000fe20000000f00 */
[----:B------:R-:W-:-:S05]  /*4dd0*/  FMUL.FTZ R9, R9, UR12 ;  /* 0x0000000c09097c20 */ /* 0x000fca0008410000 */
[----:B------:R-:W-:Y:S01]  /*4de0*/  SEL R111, R9, RZ, P4 ;  /* 0x000000ff096f7207 */ /* 0x000fe20002000000 */
[----:B------:R-:W-:Y:S06]  /*4df0*/  BRA `(.L_x_24274) ;  /* 0x0000000000b87947 */ /* 0x000fec0003800000 */
.L_x_24275:
        /* <DEDUP_REMOVED lines=11> */
.L_x_24283:
[----:B------:R-:W-:Y:S05]  /*4eb0*/  BSYNC.RECONVERGENT B2 ;  /* 0x0000000000027941 */ /* 0x000fea0003800200 */
.L_x_24282:
        /* <DEDUP_REMOVED lines=11> */
.L_x_24285:
[----:B------:R-:W-:Y:S05]  /*4f70*/  BSYNC.RECONVERGENT B2 ;  /* 0x0000000000027941 */ /* 0x000fea0003800200 */
.L_x_24284:
        /* <DEDUP_REMOVED lines=11> */
.L_x_24287:
[----:B------:R-:W-:Y:S05]  /*5030*/  BSYNC.RECONVERGENT B2 ;  /* 0x0000000000027941 */ /* 0x000fea0003800200 */
.L_x_24286:
[----:B------:R-:W-:Y:S05]  /*5040*/  @!P3 BRA `(.L_x_24274) ;  /* 0x000000000024b947 */ /* 0x000fea0003800000 */
[----:B------:R-:W-:Y:S01]  /*5050*/  ISETP.GE.U32.AND P5, PT, R9, 0x1000000, PT ;  /* 0x010000000900780c */ /* 0x000fe20003fa6070 */
        /* <DEDUP_REMOVED lines=8> */
.L_x_24274:
[----:B------:R-:W-:Y:S05]  /*50e0*/  BSYNC.RECONVERGENT B1 ;  /* 0x0000000000017941 */ /* 0x000fea0003800200 */
.L_x_24271:
        /* <DEDUP_REMOVED lines=10> */
[----:B------:R-:W-:Y:S05]  /*5190*/  @!P0 BRA `(.L_x_24290) ;  /* 0x0000000000988947 */ /* 0x000fea0003800000 */
[----:B0-----:R-:W0:Y:S01]  /*51a0*/  @P3 LDC.64 R10, c[0x0][0x408] ;  /* 0x00010200ff0a3b82 */ /* 0x001e220000000a00 */
[----:B------:R-:W-:Y:S01]  /*51b0*/  @P2 FFMA.FTZ R9, R188, R216, R217 ;  /* 0x000000d8bc092223 */ /* 0x000fe200000100d9 */
[----:B------:R-:W-:Y:S02]  /*51c0*/  MOV R76, R36 ;  /* 0x00000024004c7202 */ /* 0x000fe40000000f00 */
[----:B------:R-:W-:Y:S01]  /*51d0*/  @P3 LOP3.LUT P4, RZ, R8, 0xff, RZ, 0xc0, !PT ;  /* 0x000000ff08ff3812 */ /* 0x000fe2000788c0ff */
        /* <DEDUP_REMOVED lines=8> */
[----:B------:R-:W-:Y:S01]  /*5260*/  @P2 FADD.FTZ R9, R154, -R9 ;  /* 0x800000099a092221 */ /* 0x000fe20000010000 */
[----:B0-----:R-:W-:-:S03]  /*5270*/  @P3 FMUL.FTZ R11, R76, R11 ;  /* 0x0000000b4c0b3220 */ /* 0x001fc60000410000 */
[----:B------:R-:W-:Y:S01]  /*5280*/  @P2 FFMA.FTZ R78, R222, R9, R38 ;  /* 0x00000009de4e2223 */ /* 0x000fe20000010026 */
[----:B------:R-:W-:Y:S01]  /*5290*/  @P3 FMUL.FTZ R10, R11, R10 ;  /* 0x0000000a0b0a3220 */ /* 0x000fe20000410000 */
[----:B------:R-:W-:-:S04]  /*52a0*/  MOV R9, R39 ;  /* 0x0000002700097202 */ /* 0x000fc80000000f00 */
[----:B------:R-:W-:Y:S02]  /*52b0*/  @P3 SEL R108, R10, RZ, P4 ;  /* 0x000000ff0a6c3207 */ /* 0x000fe40002000000 */
[----:B------:R-:W0:Y:S01]  /*52c0*/  @P3 LDC.64 R10, c[0x0][0x408] ;  /* 0x00010200ff0a3b82 */ /* 0x000e220000000a00 */
[----:B------:R-:W-:Y:S01]  /*52d0*/  @P3 LOP3.LUT P4, RZ, R8, 0xff00, RZ, 0xc0, !PT ;  /* 0x0000ff0008ff3812 */ /* 0x000fe2000788c0ff */
[----:B0-----:R-:W-:-:S04]  /*52e0*/  @P3 FMUL.FTZ R11, R77, R11 ;  /* 0x0000000b4d0b3220 */ /* 0x001fc80000410000 */
[----:B------:R-:W-:-:S05]  /*52f0*/  @P3 FMUL.FTZ R10, R11, R10 ;  /* 0x0000000a0b0a3220 */ /* 0x000fca0000410000 */
[----:B------:R-:W-:Y:S02]  /*5300*/  @P3 SEL R109, R10, RZ, P4 ;  /* 0x000000ff0a6d3207 */ /* 0x000fe40002000000 */
[----:B------:R-:W0:Y:S01]  /*5310*/  @P3 LDC.64 R10, c[0x0][0x408] ;  /* 0x00010200ff0a3b82 */ /* 0x000e220000000a00 */
[----:B------:R-:W-:Y:S01]  /*5320*/  @P3 LOP3.LUT P4, RZ, R8, 0xff0000, RZ, 0xc0, !PT ;  /* 0x00ff000008ff3812 */ /* 0x000fe2000788c0ff */
[----:B0-----:R-:W-:-:S04]  /*5330*/  @P3 FMUL.FTZ R11, R78, R11 ;  /* 0x0000000b4e0b3220 */ /* 0x001fc80000410000 */
[----:B------:R-:W-:-:S05]  /*5340*/  @P3 FMUL.FTZ R10, R11, R10 ;  /* 0x0000000a0b0a3220 */ /* 0x000fca0000410000 */
[----:B------:R-:W-:Y:S01]  /*5350*/  @P3 SEL R110, R10, RZ, P4 ;  /* 0x000000ff0a6e3207 */ /* 0x000fe20002000000 */
[----:B------:R-:W-:-:S04]  /*5360*/  @P2 FFMA.FTZ R10, R190, R216, R217 ;  /* 0x000000d8be0a2223 */ /* 0x000fc800000100d9 */
[----:B------:R-:W-:-:S04]  /*5370*/  @P2 FADD.FTZ R10, R227, -R10 ;  /* 0x8000000ae30a2221 */ /* 0x000fc80000010000 */
        /* <DEDUP_REMOVED lines=8> */
.L_x_24290:
        /* <DEDUP_REMOVED lines=37> */
.L_x_24289:
[----:B------:R-:W-:Y:S05]  /*5650*/  @!P0 BRA `(.L_x_24292) ;  /* 0x0000000400048947 */ /* 0x000fea0003800000 */
        /* <DEDUP_REMOVED lines=28> */
.L_x_24294:
[----:B------:R-:W-:Y:S05]  /*5820*/  BSYNC.RECONVERGENT B2 ;  /* 0x0000000000027941 */ /* 0x000fea0003800200 */
.L_x_24293:
        /* <DEDUP_REMOVED lines=11> */
.L_x_24296:
[----:B------:R-:W-:Y:S05]  /*58e0*/  BSYNC.RECONVERGENT B2 ;  /* 0x0000000000027941 */ /* 0x000fea0003800200 */
.L_x_24295:
        /* <DEDUP_REMOVED lines=11> */
.L_x_24298:
[----:B------:R-:W-:Y:S05]  /*59a0*/  BSYNC.RECONVERGENT B2 ;  /* 0x0000000000027941 */ /* 0x000fea0003800200 */
.L_x_24297:
[----:B------:R-:W-:Y:S02]  /*59b0*/  MOV R78, R9 ;  /* 0x00000009004e7202 */ /* 0x000fe40000000f00 */
[----:B------:R-:W-:Y:S02]  /*59c0*/  MOV R77, R10 ;  /* 0x0000000a004d7202 */ /* 0x000fe40000000f00 */
[----:B------:R-:W-:Y:S01]  /*59d0*/  MOV R76, R11 ;  /* 0x0000000b004c7202 */ /* 0x000fe20000000f00 */
[----:B------:R-:W-:Y:S06]  /*59e0*/  @!P3 BRA `(.L_x_24291) ;  /* 0x0000000000d8b947 */ /* 0x000fec0003800000 */
[----:B------:R-:W-:Y:S01]  /*59f0*/  ISETP.GE.U32.AND P4, PT, R8, 0x1000000, PT ;  /* 0x010000000800780c */ /* 0x000fe20003f86070 */
[----:B------:R-:W-:Y:S01]  /*5a00*/  FMUL.FTZ R8, R79, UR13 ;  /* 0x0000000d4f087c20 */ /* 0x000fe20008410000 */
[----:B------:R-:W-:Y:S02]  /*5a10*/  MOV R76, R11 ;  /* 0x0000000b004c7202 */ /* 0x000fe40000000f00 */
[----:B------:R-:W-:Y:S01]  /*5a20*/  MOV R77, R10 ;  /* 0x0000000a004d7202 */ /* 0x000fe20000000f00 */
[----:B------:R-:W-:Y:S01]  /*5a30*/  FMUL.FTZ R8, R8, UR12 ;  /* 0x0000000c08087c20 */ /* 0x000fe20008410000 */
[----:B------:R-:W-:-:S04]  /*5a40*/  MOV R78, R9 ;  /* 0x00000009004e7202 */ /* 0x000fc80000000f00 */
[----:B------:R-:W-:Y:S01]  /*5a50*/  SEL R111, R8, RZ, P4 ;  /* 0x000000ff086f7207 */ /* 0x000fe20002000000 */
[----:B------:R-:W-:Y:S06]  /*5a60*/  BRA `(.L_x_24291) ;  /* 0x0000000000b87947 */ /* 0x000fec0003800000 */
.L_x_24292:
        /* <DEDUP_REMOVED lines=11> */
.L_x_24300:
[----:B------:R-:W-:Y:S05]  /*5b20*/  BSYNC.RECONVERGENT B2 ;  /* 0x0000000000027941 */ /* 0x000fea0003800200 */
.L_x_24299:
        /* <DEDUP_REMOVED lines=11> */
.L_x_24302:
[----:B------:R-:W-:Y:S05]  /*5be0*/  BSYNC.RECONVERGENT B2 ;  /* 0x0000000000027941 */ /* 0x000fea0003800200 */
.L_x_24301:
        /* <DEDUP_REMOVED lines=11> */
.L_x_24304:
[----:B------:R-:W-:Y:S05]  /*5ca0*/  BSYNC.RECONVERGENT B2 ;  /* 0x0000000000027941 */ /* 0x000fea0003800200 */
.L_x_24303:
        /* <DEDUP_REMOVED lines=10> */
.L_x_24291:
[----:B------:R-:W-:Y:S05]  /*5d50*/  BSYNC.RECONVERGENT B1 ;  /* 0x0000000000017941 */ /* 0x000fea0003800200 */
.L_x_24288:
        /* <DEDUP_REMOVED lines=49> */
.L_x_24307:
        /* <DEDUP_REMOVED lines=37> */
.L_x_24306:
        /* <DEDUP_REMOVED lines=29> */
.L_x_24311:
[----:B------:R-:W-:Y:S05]  /*6490*/  BSYNC.RECONVERGENT B2 ;  /* 0x0000000000027941 */ /* 0x000fea0003800200 */
.L_x_24310:
        /* <DEDUP_REMOVED lines=11> */
.L_x_24313:
[----:B------:R-:W-:Y:S05]  /*6550*/  BSYNC.RECONVERGENT B2 ;  /* 0x0000000000027941 */ /* 0x000fea0003800200 */
.L_x_24312:
        /* <DEDUP_REMOVED lines=11> */
.L_x_24315:
[----:B------:R-:W-:Y:S05]  /*6610*/  BSYNC.RECONVERGENT B2 ;  /* 0x0000000000027941 */ /* 0x000fea0003800200 */
.L_x_24314:
[----:B------:R-:W-:Y:S02]  /*6620*/  MOV R78, R8 ;  /* 0x00000008004e7202 */ /* 0x000fe40000000f00 */
        /* <DEDUP_REMOVED lines=9> */
[----:B------:R-:W-:Y:S02]  /*66c0*/  MOV R77, R9 ;  /* 0x00000009004d7202 */ /* 0x000fe40000000f00 */
[----:B------:R-:W-:Y:S02]  /*66d0*/  MOV R79, R11 ;  /* 0x0000000b004f7202 */ /* 0x000fe40000000f00 */
[----:B------:R-:W-:Y:S01]  /*66e0*/  SEL R111, R7, RZ, P4 ;  /* 0x000000ff076f7207 */ /* 0x000fe20002000000 */
[----:B------:R-:W-:Y:S06]  /*66f0*/  BRA `(.L_x_24308) ;  /* 0x0000000000b87947 */ /* 0x000fec0003800000 */
.L_x_24309:
        /* <DEDUP_REMOVED lines=11> */
.L_x_24317:
[----:B------:R-:W-:Y:S05]  /*67b0*/  BSYNC.RECONVERGENT B2 ;  /* 0x0000000000027941 */ /* 0x000fea0003800200 */
.L_x_24316:
        /* <DEDUP_REMOVED lines=11> */
.L_x_24319:
[----:B------:R-:W-:Y:S05]  /*6870*/  BSYNC.RECONVERGENT B2 ;  /* 0x0000000000027941 */ /* 0x000fea0003800200 */
.L_x_24318:
        /* <DEDUP_REMOVED lines=11> */
.L_x_24321:
[----:B------:R-:W-:Y:S05]  /*6930*/  BSYNC.RECONVERGENT B2 ;  /* 0x0000000000027941 */ /* 0x000fea0003800200 */
.L_x_24320:
        /* <DEDUP_REMOVED lines=10> */
.L_x_24308:
[----:B------:R-:W-:Y:S05]  /*69e0*/  BSYNC.RECONVERGENT B1 ;  /* 0x0000000000017941 */ /* 0x000fea0003800200 */
.L_x_24305:
        /* <DEDUP_REMOVED lines=18> */
[----:B------:R-:W-:-:S04]  /*6b10*/  @P2 FFMA.FTZ R76, R222, R7, R28 ;  /* 0x00000007de4c2223 */ /* 0x000fc8000001001c */
[----:B0-----:R-:W-:-:S04]  /*6b20*/  @P3 FMUL.FTZ R7, R76, R9 ;  /* 0x000000094c073220 */ /* 0x001fc80000410000 */
[----:B------:R-:W-:Y:S02]  /*6b30*/  @P3 FMUL.FTZ R7, R7, R8 ;  /* 0x0000000807073220 */ /* 0x000fe40000410000 */
[----:B------:R-:W0:Y:S03]  /*6b40*/  @P3 LDC.64 R8, c[0x0][0x408] ;  /* 0x00010200ff083b82 */ /* 0x000e260000000a00 */
[----:B------:R-:W-:Y:S01]  /*6b50*/  @P3 SEL R108, R7, RZ, P4 ;  /* 0x000000ff076c3207 */ /* 0x000fe20002000000 */
[----:B------:R-:W-:Y:S01]  /*6b60*/  @P2 FFMA.FTZ R7, R195, R216, R217 ;  /* 0x000000d8c3072223 */ /* 0x000fe200000100d9 */
[----:B------:R-:W-:-:S03]  /*6b70*/  @P3 LOP3.LUT P4, RZ, R6, 0xff00, RZ, 0xc0, !PT ;  /* 0x0000ff0006ff3812 */ /* 0x000fc6000788c0ff */
[----:B------:R-:W-:-:S04]  /*6b80*/  @P2 FADD.FTZ R7, R161, -R7 ;  /* 0x80000007a1072221 */ /* 0x000fc80000010000 */
        /* <DEDUP_REMOVED lines=23> */
.L_x_24324:
[----:B------:R-:W-:Y:S01]  /*6d00*/  @P2 FFMA.FTZ R7, R158, R216, R217 ;  /* 0x000000d89e072223 */ /* 0x000fe200000100d9 */
        /* <DEDUP_REMOVED lines=36> */
.L_x_24323:
[----:B------:R-:W-:Y:S05]  /*6f50*/  @!P0 BRA `(.L_x_24326) ;  /* 0x00000004000c8947 */ /* 0x000fea0003800000 */
[-CC-:B------:R-:W-:Y:S01]  /*6f60*/  FFMA.FTZ R7, R196, R216.reuse, R217.reuse ;  /* 0x000000d8c4077223 */ /* 0x180fe200000100d9 */
[-CC-:B0-----:R-:W-:Y:S01]  /*6f70*/  FFMA.FTZ R8, R158, R216.reuse, R217.reuse ;  /* 0x000000d89e087223 */ /* 0x181fe200000100d9 */
        /* <DEDUP_REMOVED lines=26> */
.L_x_24328:
[----:B------:R-:W-:Y:S05]  /*7120*/  BSYNC.RECONVERGENT B2 ;  /* 0x0000000000027941 */ /* 0x000fea0003800200 */
.L_x_24327:
        /* <DEDUP_REMOVED lines=11> */
.L_x_24330:
[----:B------:R-:W-:Y:S05]  /*71e0*/  BSYNC.RECONVERGENT B2 ;  /* 0x0000000000027941 */ /* 0x000fea0003800200 */
.L_x_24329:
        /* <DEDUP_REMOVED lines=11> */
.L_x_24332:
[----:B------:R-:W-:Y:S05]  /*72a0*/  BSYNC.RECONVERGENT B2 ;  /* 0x0000000000027941 */ /* 0x000fea0003800200 */
.L_x_24331:
        /* <DEDUP_REMOVED lines=14> */
.L_x_24326:
        /* <DEDUP_REMOVED lines=11> */
.L_x_24334:
[----:B------:R-:W-:Y:S05]  /*7440*/  BSYNC.RECONVERGENT B2 ;  /* 0x0000000000027941 */ /* 0x000fea0003800200 */
.L_x_24333:
        /* <DEDUP_REMOVED lines=11> */
.L_x_24336:
[----:B------:R-:W-:Y:S05]  /*7500*/  BSYNC.RECONVERGENT B2 ;  /* 0x0000000000027941 */ /* 0x000fea0003800200 */
.L_x_24335:
        /* <DEDUP_REMOVED lines=11> */
.L_x_24338:
[----:B------:R-:W-:Y:S05]  /*75c0*/  BSYNC.RECONVERGENT B2 ;  /* 0x0000000000027941 */ /* 0x000fea0003800200 */
.L_x_24337:
        /* <DEDUP_REMOVED lines=10> */
.L_x_24325:
[----:B------:R-:W-:Y:S05]  /*7670*/  BSYNC.RECONVERGENT B1 ;  /* 0x0000000000017941 */ /* 0x000fea0003800200 */
.L_x_24322:
        /* <DEDUP_REMOVED lines=49> */
.L_x_24341:
        /* <DEDUP_REMOVED lines=37> */
.L_x_24340:
        /* <DEDUP_REMOVED lines=29> */
.L_x_24345:
[----:B------:R-:W-:Y:S05]  /*7db0*/  BSYNC.RECONVERGENT B2 ;  /* 0x0000000000027941 */ /* 0x000fea0003800200 */
.L_x_24344:
        /* <DEDUP_REMOVED lines=11> */
.L_x_24347:
[----:B------:R-:W-:Y:S05]  /*7e70*/  BSYNC.RECONVERGENT B2 ;  /* 0x0000000000027941 */ /* 0x000fea0003800200 */
.L_x_24346:
        /* <DEDUP_REMOVED lines=11> */
.L_x_24349:
[----:B------:R-:W-:Y:S05]  /*7f30*/  BSYNC.RECONVERGENT B2 ;  /* 0x0000000000027941 */ /* 0x000fea0003800200 */
.L_x_24348:
        /* <DEDUP_REMOVED lines=14> */
.L_x_24343:
        /* <DEDUP_REMOVED lines=11> */
.L_x_24351:
[----:B------:R-:W-:Y:S05]  /*80d0*/  BSYNC.RECONVERGENT B2 ;  /* 0x0000000000027941 */ /* 0x000fea0003800200 */
.L_x_24350:
        /* <DEDUP_REMOVED lines=11> */
.L_x_24353:
[----:B------:R-:W-:Y:S05]  /*8190*/  BSYNC.RECONVERGENT B2 ;  /* 0x0000000000027941 */ /* 0x000fea0003800200 */
.L_x_24352:
        /* <DEDUP_REMOVED lines=11> */
.L_x_24355:
[----:B------:R-:W-:Y:S05]  /*8250*/  BSYNC.RECONVERGENT B2 ;  /* 0x0000000000027941 */ /* 0x000fea0003800200 */
.L_x_24354:
        /* <DEDUP_REMOVED lines=10> */
.L_x_24342:
[----:B------:R-:W-:Y:S05]  /*8300*/  BSYNC.RECONVERGENT B1 ;  /* 0x0000000000017941 */ /* 0x000fea0003800200 */
.L_x_24339:
        /* <DEDUP_REMOVED lines=49> */
.L_x_24358:
        /* <DEDUP_REMOVED lines=37> */
.L_x_24357:
        /* <DEDUP_REMOVED lines=29> */
.L_x_24362:
[----:B------:R-:W-:Y:S05]  /*8a40*/  BSYNC.RECONVERGENT B2 ;  /* 0x0000000000027941 */ /* 0x000fea0003800200 */
.L_x_24361:
        /* <DEDUP_REMOVED lines=11> */
.L_x_24364:
[----:B------:R-:W-:Y:S05]  /*8b00*/  BSYNC.RECONVERGENT B2 ;  /* 0x0000000000027941 */ /* 0x000fea0003800200 */
.L_x_24363:
        /* <DEDUP_REMOVED lines=11> */
.L_x_24366:
[----:B------:R-:W-:Y:S05]  /*8bc0*/  BSYNC.RECONVERGENT B2 ;  /* 0x0000000000027941 */ /* 0x000fea0003800200 */
.L_x_24365:
        /* <DEDUP_REMOVED lines=14> */
.L_x_24360:
        /* <DEDUP_REMOVED lines=11> */
.L_x_24368:
[----:B------:R-:W-:Y:S05]  /*8d60*/  BSYNC.RECONVERGENT B2 ;  /* 0x0000000000027941 */ /* 0x000fea0003800200 */
.L_x_24367:
        /* <DEDUP_REMOVED lines=11> */
.L_x_24370:
[----:B------:R-:W-:Y:S05]  /*8e20*/  BSYNC.RECONVERGENT B2 ;  /* 0x0000000000027941 */ /* 0x000fea0003800200 */
.L_x_24369:
        /* <DEDUP_REMOVED lines=11> */
.L_x_24372:
[----:B------:R-:W-:Y:S05]  /*8ee0*/  BSYNC.RECONVERGENT B2 ;  /* 0x0000000000027941 */ /* 0x000fea0003800200 */
.L_x_24371:
        /* <DEDUP_REMOVED lines=10> */
.L_x_24359:
[----:B------:R-:W-:Y:S05]  /*8f90*/  BSYNC.RECONVERGENT B1 ;  /* 0x0000000000017941 */ /* 0x000fea0003800200 */
.L_x_24356:
        /* <DEDUP_REMOVED lines=49> */
.L_x_24375:
        /* <DEDUP_REMOVED lines=37> */
.L_x_24374:
        /* <DEDUP_REMOVED lines=29> */
.L_x_24379:
[----:B------:R-:W-:Y:S05]  /*96d0*/  BSYNC.RECONVERGENT B2 ;  /* 0x0000000000027941 */ /* 0x000fea0003800200 */
.L_x_24378:
        /* <DEDUP_REMOVED lines=11> */
.L_x_24381:
[----:B------:R-:W-:Y:S05]  /*9790*/  BSYNC.RECONVERGENT B2 ;  /* 0x0000000000027941 */ /* 0x000fea0003800200 */
.L_x_24380:
        /* <DEDUP_REMOVED lines=11> */
.L_x_24383:
[----:B------:R-:W-:Y:S05]  /*9850*/  BSYNC.RECONVERGENT B2 ;  /* 0x0000000000027941 */ /* 0x000fea0003800200 */
.L_x_24382:
        /* <DEDUP_REMOVED lines=14> */
.L_x_24377:
        /* <DEDUP_REMOVED lines=11> */
.L_x_24385:
[----:B------:R-:W-:Y:S05]  /*99f0*/  BSYNC.RECONVERGENT B2 ;  /* 0x0000000000027941 */ /* 0x000fea0003800200 */
.L_x_24384:
        /* <DEDUP_REMOVED lines=11> */
.L_x_24387:
[----:B------:R-:W-:Y:S05]  /*9ab0*/  BSYNC.RECONVERGENT B2 ;  /* 0x0000000000027941 */ /* 0x000fea0003800200 */
.L_x_24386:
        /* <DEDUP_REMOVED lines=11> */
.L_x_24389:
[----:B------:R-:W-:Y:S05]  /*9b70*/  BSYNC.RECONVERGENT B2 ;  /* 0x0000000000027941 */ /* 0x000fea0003800200 */
.L_x_24388:
        /* <DEDUP_REMOVED lines=10> */
.L_x_24376:
[----:B------:R-:W-:Y:S05]  /*9c20*/  BSYNC.RECONVERGENT B1 ;  /* 0x0000000000017941 */ /* 0x000fea0003800200 */
.L_x_24373:
        /* <DEDUP_REMOVED lines=11> */
[----:B------:R-:W-:Y:S01]  /*9ce0*/  @P2 FFMA.FTZ R3, R178, R216, R217 ;  /* 0x000000d8b2032223 */ /* 0x000fe200000100d9 */
[----:B------:R-:W-:Y:S02]  /*9cf0*/  MOV R76, R12 ;  /* 0x0000000c004c7202 */ /* 0x000fe40000000f00 */
[----:B------:R-:W-:Y:S01]  /*9d00*/  @P3 LOP3.LUT P1, RZ, R2, 0xff, RZ, 0xc0, !PT ;  /* 0x000000ff02ff3812 */ /* 0x000fe2000782c0ff */
[----:B0-----:R-:W-:Y:S01]  /*9d10*/  @P2 FADD.FTZ R4, R179, -R3 ;  /* 0x80000003b3042221 */ /* 0x001fe20000010000 */
[----:B------:R-:W-:Y:S02]  /*9d20*/  MOV R3, R15 ;  /* 0x0000000f00037202 */ /* 0x000fe40000000f00 */
[----:B------:R-:W-:Y:S01]  /*9d30*/  MOV R77, R13 ;  /* 0x0000000d004d7202 */ /* 0x000fe20000000f00 */
[----:B------:R-:W-:Y:S01]  /*9d40*/  @P2 FFMA.FTZ R3, R222, R4, R15 ;  /* 0x00000004de032223 */ /* 0x000fe2000001000f */
[----:B------:R-:W-:Y:S01]  /*9d50*/  @P2 FFMA.FTZ R4, R175, R216, R217 ;  /* 0x000000d8af042223 */ /* 0x000fe200000100d9 */
[----:B------:R-:W-:-:S03]  /*9d60*/  MOV R78, R14 ;  /* 0x0000000e004e7202 */ /* 0x000fc60000000f00 */
        /* <DEDUP_REMOVED lines=29> */
.L_x_24392:
        /* <DEDUP_REMOVED lines=37> */
.L_x_24391:
        /* <DEDUP_REMOVED lines=12> */
.L_x_24396:
[----:B------:R-:W-:Y:S05]  /*a250*/  BSYNC.RECONVERGENT B2 ;  /* 0x0000000000027941 */ /* 0x000fea0003800200 */
.L_x_24395:
        /* <DEDUP_REMOVED lines=11> */
.L_x_24398:
[----:B------:R-:W-:Y:S05]  /*a310*/  BSYNC.RECONVERGENT B2 ;  /* 0x0000000000027941 */ /* 0x000fea0003800200 */
.L_x_24397:
        /* <DEDUP_REMOVED lines=11> */
.L_x_24400:
[----:B------:R-:W-:Y:S05]  /*a3d0*/  BSYNC.RECONVERGENT B2 ;  /* 0x0000000000027941 */ /* 0x000fea0003800200 */
.L_x_24399:
        /* <DEDUP_REMOVED lines=20> */
[----:B------:R-:W-:-:S03]  /*a520*/  ISETP.GE.U32.AND P1, PT, R2, 0x1000000, PT ;  /* 0x010000000200780c */ /* 0x000fc60003f26070 */
[----:B------:R-:W-:-:S05]  /*a530*/  FMUL.FTZ R3, R3, UR12 ;  /* 0x0000000c03037c20 */ /* 0x000fca0008410000 */
[----:B------:R-:W-:Y:S01]  /*a540*/  SEL R111, R3, RZ, P1 ;  /* 0x000000ff036f7207 */ /* 0x000fe20000800000 */
[----:B------:R-:W-:Y:S06]  /*a550*/  BRA `(.L_x_24393) ;  /* 0x0000000000b87947 */ /* 0x000fec0003800000 */
.L_x_24394:
        /* <DEDUP_REMOVED lines=11> */
.L_x_24402:
[----:B------:R-:W-:Y:S05]  /*a610*/  BSYNC.RECONVERGENT B2 ;  /* 0x0000000000027941 */ /* 0x000fea0003800200 */
.L_x_24401:
        /* <DEDUP_REMOVED lines=11> */
.L_x_24404:
[----:B------:R-:W-:Y:S05]  /*a6d0*/  BSYNC.RECONVERGENT B2 ;  /* 0x0000000000027941 */ /* 0x000fea0003800200 */
.L_x_24403:
        /* <DEDUP_REMOVED lines=11> */
.L_x_24406:
[----:B------:R-:W-:Y:S05]  /*a790*/  BSYNC.RECONVERGENT B2 ;  /* 0x0000000000027941 */ /* 0x000fea0003800200 */
.L_x_24405:
[----:B------:R-:W-:Y:S01]  /*a7a0*/  FFMA.FTZ R3, R178, R216, R217 ;  /* 0x000000d8b2037223 */ /* 0x000fe200000100d9 */
[----:B------:R-:W-:Y:S02]  /*a7b0*/  @P3 ISETP.GE.U32.AND P2, PT, R2, 0x1000000, PT ;  /* 0x010000000200380c */ /* 0x000fe40003f46070 */
[----:B------:R-:W-:Y:S01]  /*a7c0*/  ISETP.GT.AND P1, PT, R223, RZ, PT ;  /* 0x000000ffdf00720c */ /* 0x000fe20003f24270 */
[----:B------:R-:W-:-:S04]  /*a7d0*/  FADD.FTZ R3, R179, -R3 ;  /* 0x80000003b3037221 */ /* 0x000fc80000010000 */
[----:B0-----:R-:W-:Y:S02]  /*a7e0*/  FMUL.FTZ R4, R222, R3 ;  /* 0x00000003de047220 */ /* 0x001fe40000410000 */
[----:B------:R-:W0:Y:S03]  /*a7f0*/  @P3 LDC.64 R2, c[0x0][0x408] ;  /* 0x00010200ff023b82 */ /* 0x000e260000000a00 */
[----:B------:R-:W-:-:S05]  /*a800*/  FSEL R4, R4, RZ, P1 ;  /* 0x000000ff04047208 */ /* 0x000fca0000800000 */
[----:B0-----:R-:W-:-:S04]  /*a810*/  @P3 FMUL.FTZ R3, R4, R3 ;  /* 0x0000000304033220 */ /* 0x001fc80000410000 */
[----:B------:R-:W-:-:S05]  /*a820*/  @P3 FMUL.FTZ R2, R3, R2 ;  /* 0x0000000203023220 */ /* 0x000fca0000410000 */
[----:B------:R-:W-:-:S07]  /*a830*/  @P3 SEL R111, R2, RZ, P2 ;  /* 0x000000ff026f3207 */ /* 0x000fce0001000000 */
.L_x_24393:
[----:B------:R-:W-:Y:S05]  /*a840*/  BSYNC.RECONVERGENT B1 ;  /* 0x0000000000017941 */ /* 0x000fea0003800200 */
.L_x_24390:
        /* <DEDUP_REMOVED lines=12> */
.L_x_24231:
[----:B------:R-:W-:Y:S05]  /*a910*/  BSYNC B0 ;  /* 0x0000000000007941 */ /* 0x000fea0003800000 */
.L_x_24230:
        /* <DEDUP_REMOVED lines=224> */
.L_x_24236:
[----:B-12---:R-:W-:Y:S01]  /*b720*/  HFMA2 R218, -RZ, RZ, 0, 5.9604644775390625e-08 ;  /* 0x00000001ffda7431 */ /* 0x006fe200000001ff */
[----:B------:R-:W-:Y:S01]  /*b730*/  BSSY B1, `(.L_x_24408) ;  /* 0x0000006000017945 */ /* 0x000fe20003800000 */
[----:B------:R-:W-:Y:S02]  /*b740*/  MOV R217, 0x1f ;  /* 0x0000001f00d97802 */ /* 0x000fe40000000f00 */
[----:B------:R-:W-:-:S07]  /*b750*/  MOV R216, 0xffffffff ;  /* 0xffffffff00d87802 */ /* 0x000fce0000000f00 */
[----:B-----5:R-:W-:Y:S05]  /*b760*/  WARPSYNC.COLLECTIVE R216, `(.L_x_24409) ;  /* 0x00000000d8087348 */ /* 0x020fea0003c00000 */
[----:B------:R0:W1:Y:S02]  /*b770*/  SHFL.BFLY P0, R232, R215, R218, R217 ;  /* 0x0c0000dad7e87389 */ /* 0x00006400000000d9 */
[----:B01---5:R-:W-:Y:S05]  /*b780*/  ENDCOLLECTIVE ;  /* 0x000000000000791b */ /* 0x023fea0003800000 */
.L_x_24409:
[----:B------:R-:W-:Y:S05]  /*b790*/  BSYNC B1 ;  /* 0x0000000000017941 */ /* 0x000fea0003800000 */
.L_x_24408:
        /* <DEDUP_REMOVED lines=9> */
.L_x_24410:
[----:B------:R-:W-:Y:S01]  /*b830*/  HFMA2 R218, -RZ, RZ, 0, 1.1920928955078125e-07 ;  /* 0x00000002ffda7431 */ /* 0x000fe200000001ff */
[----:B------:R-:W-:-:S05]  /*b840*/  MOV R215, R232 ;  /* 0x000000e800d77202 */ /* 0x000fca0000000f00 */
[----:B------:R-:W-:Y:S01]  /*b850*/  FADD.FTZ R214, R215, R214 ;  /* 0x000000d6d7d67221 */ /* 0x000fe20000010000 */
[----:B------:R-:W-:-:S07]  /*b860*/  MOV R215, R219 ;  /* 0x000000db00d77202 */ /* 0x000fce0000000f00 */
[----:B------:R-:W-:Y:S05]  /*b870*/  WARPSYNC.COLLECTIVE R216, `(.L_x_24411) ;  /* 0x00000000d8087348 */ /* 0x000fea0003c00000 */
[----:B------:R0:W1:Y:S02]  /*b880*/  SHFL.BFLY P0, R232, R215, R218, R217 ;  /* 0x0c0000dad7e87389 */ /* 0x00006400000000d9 */
[----:B01----:R-:W-:Y:S05]  /*b890*/  ENDCOLLECTIVE ;  /* 0x000000000000791b */ /* 0x003fea0003800000 */
.L_x_24411:
[----:B------:R-:W-:-:S05]  /*b8a0*/  MOV R215, R232 ;  /* 0x000000e800d77202 */ /* 0x000fca0000000f00 */
[----:B------:R-:W-:Y:S01]  /*b8b0*/  FADD.FTZ R219, R219, R215 ;  /* 0x000000d7dbdb7221 */ /* 0x000fe20000010000 */
[----:B------:R-:W-:-:S07]  /*b8c0*/  MOV R215, R214 ;  /* 0x000000d600d77202 */ /* 0x000fce0000000f00 */
[----:B------:R-:W-:Y:S05]  /*b8d0*/  WARPSYNC.COLLECTIVE R216, `(.L_x_24412) ;  /* 0x00000000d8087348 */ /* 0x000fea0003c00000 */
[----:B------:R0:W1:Y:S02]  /*b8e0*/  SHFL.BFLY P0, R232, R215, R218, R217 ;  /* 0x0c0000dad7e87389 */ /* 0x00006400000000d9 */
[----:B01----:R-:W-:Y:S05]  /*b8f0*/  ENDCOLLECTIVE ;  /* 0x000000000000791b */ /* 0x003fea0003800000 */
.L_x_24412:
[----:B------:R-:W-:Y:S01]  /*b900*/  HFMA2 R218, -RZ, RZ, 0, 2.384185791015625e-07 ;  /* 0x00000004ffda7431 */ /* 0x000fe200000001ff */
[----:B------:R-:W-:-:S05]  /*b910*/  MOV R215, R232 ;  /* 0x000000e800d77202 */ /* 0x000fca0000000f00 */
[----:B------:R-:W-:Y:S01]  /*b920*/  FADD.FTZ R214, R214, R215 ;  /* 0x000000d7d6d67221 */ /* 0x000fe20000010000 */
[----:B------:R-:W-:-:S07]  /*b930*/  MOV R215, R219 ;  /* 0x000000db00d77202 */ /* 0x000fce0000000f00 */
[----:B------:R-:W-:Y:S05]  /*b940*/  WARPSYNC.COLLECTIVE R216, `(.L_x_24413) ;  /* 0x00000000d8087348 */ /* 0x000fea0003c00000 */
[----:B------:R0:W1:Y:S02]  /*b950*/  SHFL.BFLY P0, R232, R215, R218, R217 ;  /* 0x0c0000dad7e87389 */ /* 0x00006400000000d9 */
[----:B01----:R-:W-:Y:S05]  /*b960*/  ENDCOLLECTIVE ;  /* 0x000000000000791b */ /* 0x003fea0003800000 */
.L_x_24413:
[----:B------:R-:W-:-:S05]  /*b970*/  MOV R215, R232 ;  /* 0x000000e800d77202 */ /* 0x000fca0000000f00 */
[----:B------:R-:W-:Y:S01]  /*b980*/  FADD.FTZ R219, R219, R215 ;  /* 0x000000d7dbdb7221 */ /* 0x000fe20000010000 */
[----:B------:R-:W-:-:S07]  /*b990*/  MOV R215, R214 ;  /* 0x000000d600d77202 */ /* 0x000fce0000000f00 */
[----:B------:R-:W-:Y:S05]  /*b9a0*/  WARPSYNC.COLLECTIVE R216, `(.L_x_24414) ;  /* 0x00000000d8087348 */ /* 0x000fea0003c00000 */
[----:B------:R0:W1:Y:S02]  /*b9b0*/  SHFL.BFLY P0, R232, R215, R218, R217 ;  /* 0x0c0000dad7e87389 */ /* 0x00006400000000d9 */
[----:B01----:R-:W-:Y:S05]  /*b9c0*/  ENDCOLLECTIVE ;  /* 0x000000000000791b */ /* 0x003fea0003800000 */
.L_x_24414:
[----:B------:R-:W-:Y:S01]  /*b9d0*/  HFMA2 R218, -RZ, RZ, 0, 4.76837158203125e-07 ;  /* 0x00000008ffda7431 */ /* 0x000fe200000001ff */
[----:B------:R-:W-:-:S05]  /*b9e0*/  MOV R215, R232 ;  /* 0x000000e800d77202 */ /* 0x000fca0000000f00 */
[----:B------:R-:W-:Y:S01]  /*b9f0*/  FADD.FTZ R231, R214, R215 ;  /* 0x000000d7d6e77221 */ /* 0x000fe20000010000 */
[----:B------:R-:W-:-:S07]  /*ba00*/  MOV R215, R219 ;  /* 0x000000db00d77202 */ /* 0x000fce0000000f00 */
[----:B------:R-:W-:Y:S05]  /*ba10*/  WARPSYNC.COLLECTIVE R216, `(.L_x_24415) ;  /* 0x00000000d8087348 */ /* 0x000fea0003c00000 */
[----:B------:R0:W1:Y:S02]  /*ba20*/  SHFL.BFLY P0, R232, R215, R218, R217 ;  /* 0x0c0000dad7e87389 */ /* 0x00006400000000d9 */
[----:B01----:R-:W-:Y:S05]  /*ba30*/  ENDCOLLECTIVE ;  /* 0x000000000000791b */ /* 0x003fea0003800000 */
.L_x_24415:
[----:B------:R-:W-:Y:S02]  /*ba40*/  MOV R215, R231 ;  /* 0x000000e700d77202 */ /* 0x000fe40000000f00 */
[----:B------:R-:W-:-:S07]  /*ba50*/  MOV R214, R232 ;  /* 0x000000e800d67202 */ /* 0x000fce0000000f00 */
[----:B------:R-:W-:Y:S05]  /*ba60*/  WARPSYNC.COLLECTIVE R216, `(.L_x_24416) ;  /* 0x00000000d8087348 */ /* 0x000fea0003c00000 */
[----:B------:R0:W1:Y:S02]  /*ba70*/  SHFL.BFLY P0, R232, R215, R218, R217 ;  /* 0x0c0000dad7e87389 */ /* 0x00006400000000d9 */
[----:B01----:R-:W-:Y:S05]  /*ba80*/  ENDCOLLECTIVE ;  /* 0x000000000000791b */ /* 0x003fea0003800000 */
.L_x_24416:
        /* <DEDUP_REMOVED lines=8> */
.L_x_24417:
[----:B------:R-:W-:Y:S02]  /*bb10*/  MOV R215, R219 ;  /* 0x000000db00d77202 */ /* 0x000fe40000000f00 */
[----:B------:R-:W-:-:S07]  /*bb20*/  MOV R231, R232 ;  /* 0x000000e800e77202 */ /* 0x000fce0000000f00 */
[----:B------:R-:W-:Y:S05]  /*bb30*/  WARPSYNC.COLLECTIVE R216, `(.L_x_24418) ;  /* 0x00000000d8087348 */ /* 0x000fea0003c00000 */
[----:B------:R0:W1:Y:S02]  /*bb40*/  SHFL.BFLY P0, R232, R215, R218, R217 ;  /* 0x0c0000dad7e87389 */ /* 0x00006400000000d9 */
[----:B01----:R-:W-:Y:S05]  /*bb50*/  ENDCOLLECTIVE ;  /* 0x000000000000791b */ /* 0x003fea0003800000 */
.L_x_24418:
[----:B------:R-:W-:Y:S01]  /*bb60*/  MOV R215, R232 ;  /* 0x000000e800d77202 */ /* 0x000fe20000000f00 */
[----:B------:R-:W-:Y:S06]  /*bb70*/  BRA `(.L_x_24419) ;  /* 0xffffff6c00e07947 */ /* 0x000fec000383ffff */
.L_x_24420:
        /* <DEDUP_REMOVED lines=16> */
.L_x_25545:


//--------------------- .text._ZN10layer_norm13ln_bwd_kernelINS_13Kernel_traitsIfffffjLj1280ELj1ELj4ELj1ELj16ENS_18Kernel_traits_baseILj1280EfffffjLj128EEEEELb1ELb1ELb0ELb0EEEvNS_9BwdParamsE --------------------------
	.section	.text._ZN10layer_norm13ln_bwd_kernelINS_13Kernel_traitsIfffffjLj1280ELj1ELj4ELj1ELj16ENS_18Kernel_traits_baseILj1280EfffffjLj128EEEEELb1ELb1ELb0ELb0EEEvNS_9BwdParamsE,"ax",@progbits
	.align	128
        .global         _ZN10layer_norm13ln_bwd_kernelINS_13Kernel_traitsIfffffjLj1280ELj1ELj4ELj1ELj16ENS_18Kernel_traits_baseILj1280EfffffjLj128EEEEELb1ELb1ELb0ELb0EEEvNS_9BwdParamsE
        .type           _ZN10layer_norm13ln_bwd_kernelINS_13Kernel_traitsIfffffjLj1280ELj1ELj4ELj1ELj16ENS_18Kernel_traits_baseILj1280EfffffjLj128EEEEELb1ELb1ELb0ELb0EEEvNS_9BwdParamsE,@function
        .size           _ZN10layer_norm13ln_bwd_kernelINS_13Kernel_traitsIfffffjLj1280ELj1ELj4ELj1ELj16ENS_18Kernel_traits_baseILj1280EfffffjLj128EEEEELb1ELb1ELb0ELb0EEEvNS_9BwdParamsE,(.L_x_25546 - _ZN10layer_norm13ln_bwd_kernelINS_13Kernel_traitsIfffffjLj1280ELj1ELj4ELj1ELj16ENS_18Kernel_traits_baseILj1280EfffffjLj128EEEEELb1ELb1ELb0ELb0EEEvNS_9BwdParamsE)
        .other          _ZN10layer_norm13ln_bwd_kernelINS_13Kernel_traitsIfffffjLj1280ELj1ELj4ELj1ELj16ENS_18Kernel_traits_baseILj1280EfffffjLj128EEEEELb1ELb1ELb0ELb0EEEvNS_9BwdParamsE,@"STO_CUDA_ENTRY STV_DEFAULT"
_ZN10layer_norm13ln_bwd_kernelINS_13Kernel_traitsIfffffjLj1280ELj1ELj4ELj1ELj16ENS_18Kernel_traits_baseILj1280EfffffjLj128EEEEELb1ELb1ELb0ELb0EEEvNS_9BwdParamsE:
.text._ZN10layer_norm13ln_bwd_kernelINS_13Kernel_traitsIfffffjLj1280ELj1ELj4ELj1ELj16ENS_18Kernel_traits_baseILj1280EfffffjLj128EEEEELb1ELb1ELb0ELb0EEEvNS_9BwdParamsE:
        /* <DEDUP_REMOVED lines=91> */
[----:B------:R0:W5:Y:S03]  /*05b0*/  @P2 LDG.E.128 R156, desc[UR6][R18.64] ;  /* 0x00000006129c2981 */ /* 0x000166000c1e1d00 */
[----:B-1----:R-:W-:-:S04]  /*05c0*/  @P3 IMAD.WIDE.U32 R20, R3, 0x10, R20 ;  /* 0x0000001003143825 */ /* 0x002fc800078e0014 */
[C---:B---3--:R-:W-:Y:S01]  /*05d0*/  @P3 IMAD.WIDE.U32 R22, R3.reuse, 0x10, R22 ;  /* 0x0000001003163825 */ /* 0x048fe200078e0016 */
[----:B------:R-:W-:Y:S01]  /*05e0*/  @P3 IADD3 R3, PT, PT, R3, 0x20, RZ ;  /* 0x0000002003033810 */ /* 0x000fe20007ffe0ff */
[----:B------:R-:W1:Y:S03]  /*05f0*/  @P0 LDC.64 R14, c[0x0][0x3d0] ;  /* 0x0000f400ff0e0b82 */ /* 0x000e660000000a00 */
[----:B------:R3:W5:Y:S05]  /*0600*/  @P3 LDG.E.128 R152, desc[UR6][R22.64] ;  /* 0x0000000616983981 */ /* 0x00076a000c1e1d00 */
[----:B------:R-:W1:Y:S01]  /*0610*/  @P0 LDC.64 R30, c[0x0][0x3e8] ;  /* 0x0000fa00ff1e0b82 */ /* 0x000e620000000a00 */
[----:B------:R-:W-:-:S04]  /*0620*/  @P4 IMAD.WIDE.U32 R8, R3, 0x10, R4 ;  /* 0x0000001003084825 */ /* 0x000fc800078e0004 */
[C---:B--2---:R-:W-:Y:S01]  /*0630*/  @P4 IMAD.WIDE.U32 R24, R3.reuse, 0x10, R24 ;  /* 0x0000001003184825 */ /* 0x044fe200078e0018 */
[----:B------:R-:W-:Y:S02]  /*0640*/  @P4 IADD3 R3, PT, PT, R3, 0x20, RZ ;  /* 0x0000002003034810 */ /* 0x000fe40007ffe0ff */
[----:B------:R-:W2:Y:S02]  /*0650*/  @P1 LDC.64 R4, c[0x0][0x3d0] ;  /* 0x0000f400ff041b82 */ /* 0x000ea40000000a00 */
[----:B------:R3:W5:Y:S01]  /*0660*/  @P4 LDG.E.128 R148, desc[UR6][R24.64] ;  /* 0x0000000618944981 */ /* 0x000762000c1e1d00 */
[----:B------:R-:W-:-:S04]  /*0670*/  @P5 IMAD.WIDE.U32 R10, R3, 0x10, R6 ;  /* 0x00000010030a5825 */ /* 0x000fc800078e0006 */
[C---:B0-----:R-:W-:Y:S01]  /*0680*/  @P5 IMAD.WIDE.U32 R26, R3.reuse, 0x10, R26 ;  /* 0x00000010031a5825 */ /* 0x041fe200078e001a */
[----:B------:R-:W-:Y:S01]  /*0690*/  @P5 IADD3 R3, PT, PT, R3, 0x20, RZ ;  /* 0x0000002003035810 */ /* 0x000fe20007ffe0ff */
[----:B------:R-:W0:Y:S03]  /*06a0*/  @P1 LDC.64 R32, c[0x0][0x3e8] ;  /* 0x0000fa00ff201b82 */ /* 0x000e260000000a00 */
[----:B------:R3:W5:Y:S01]  /*06b0*/  @P5 LDG.E.128 R144, desc[UR6][R26.64] ;  /* 0x000000061a905981 */ /* 0x000762000c1e1d00 */
[----:B----4-:R-:W-:-:S04]  /*06c0*/  @P6 IMAD.WIDE.U32 R28, R3, 0x10, R28 ;  /* 0x00000010031c6825 */ /* 0x010fc800078e001c */
[C---:B------:R-:W-:Y:S01]  /*06d0*/  @P6 IMAD.WIDE.U32 R12, R3.reuse, 0x10, R12 ;  /* 0x00000010030c6825 */ /* 0x040fe200078e000c */
[----:B------:R-:W-:-:S04]  /*06e0*/  @P6 IADD3 R3, PT, PT, R3, 0x20, RZ ;  /* 0x0000002003036810 */ /* 0x000fc80007ffe0ff */
[----:B------:R3:W5:Y:S01]  /*06f0*/  @P6 LDG.E.128 R140, desc[UR6][R12.64] ;  /* 0x000000060c8c6981 */ /* 0x000762000c1e1d00 */
[----:B-1----:R-:W-:-:S04]  /*0700*/  @P0 IMAD.WIDE.U32 R14, R3, 0x10, R14 ;  /* 0x00000010030e0825 */ /* 0x002fc800078e000e */
[C---:B------:R-:W-:Y:S01]  /*0710*/  @P0 IMAD.WIDE.U32 R30, R3.reuse, 0x10, R30 ;  /* 0x00000010031e0825 */ /* 0x040fe200078e001e */
[----:B------:R-:W-:Y:S01]  /*0720*/  @P0 IADD3 R3, PT, PT, R3, 0x20, RZ ;  /* 0x0000002003030810 */ /* 0x000fe20007ffe0ff */
[----:B------:R-:W4:Y:S04]  /*0730*/  @P2 LDG.E.128 R60, desc[UR6][R16.64] ;  /* 0x00000006103c2981 */ /* 0x000f28000c1e1d00 */
[----:B------:R-:W3:Y:S01]  /*0740*/  @P3 LDG.E.128 R56, desc[UR6][R20.64] ;  /* 0x0000000614383981 */ /* 0x000ee2000c1e1d00 */
[----:B--2---:R-:W-:-:S03]  /*0750*/  @P1 IMAD.WIDE.U32 R4, R3, 0x10, R4 ;  /* 0x0000001003041825 */ /* 0x004fc600078e0004 */
[----:B------:R1:W-:Y:S04]  /*0760*/  STL [R1+0xf0], RZ ;  /* 0x0000f0ff01007387 */ /* 0x0003e80000100800 */
[----:B------:R-:W2:Y:S01]  /*0770*/  @P4 LDG.E.128 R52, desc[UR6][R8.64] ;  /* 0x0000000608344981 */ /* 0x000ea2000c1e1d00 */
[----:B------:R-:W1:Y:S01]  /*0780*/  S2UR UR4, SR_CTAID.X ;  /* 0x00000000000479c3 */ /* 0x000e620000002500 */
[----:B------:R-:W-:Y:S02]  /*0790*/  SHF.R.U32.HI R218, RZ, 0x5, R34 ;  /* 0x00000005ffda7819 */ /* 0x000fe40000011622 */
[----:B------:R0:W5:Y:S04]  /*07a0*/  @P0 LDG.E.128 R136, desc[UR6][R30.64] ;  /* 0x000000061e880981 */ /* 0x000168000c1e1d00 */
[----:B------:R-:W2:Y:S04]  /*07b0*/  @P5 LDG.E.128 R48, desc[UR6][R10.64] ;  /* 0x000000060a305981 */ /* 0x000ea8000c1e1d00 */
[----:B------:R-:W2:Y:S04]  /*07c0*/  @P6 LDG.E.128 R44, desc[UR6][R28.64] ;  /* 0x000000061c2c6981 */ /* 0x000ea8000c1e1d00 */
[----:B------:R-:W2:Y:S04]  /*07d0*/  @P0 LDG.E.128 R40, desc[UR6][R14.64] ;  /* 0x000000060e280981 */ /* 0x000ea8000c1e1d00 */
[----:B------:R-:W2:Y:S01]  /*07e0*/  @P1 LDG.E.128 R36, desc[UR6][R4.64] ;  /* 0x0000000604241981 */ /* 0x000ea2000c1e1d00 */
[----:B0-----:R-:W-:-:S05]  /*07f0*/  @P1 IMAD.WIDE.U32 R6, R3, 0x10, R32 ;  /* 0x0000001003061825 */ /* 0x001fca00078e0020 */
[----:B------:R0:W5:Y:S04]  /*0800*/  @P1 LDG.E.128 R132, desc[UR6][R6.64] ;  /* 0x0000000606841981 */ /* 0x000168000c1e1d00 */
[----:B------:R0:W-:Y:S04]  /*0810*/  STL [R1+0xf4], RZ ;  /* 0x0000f4ff01007387 */ /* 0x0001e80000100800 */
[----:B------:R0:W-:Y:S04]  /*0820*/  STL [R1+0xf8], RZ ;  /* 0x0000f8ff01007387 */ /* 0x0001e80000100800 */
[----:B------:R0:W-:Y:S04]  /*0830*/  STL [R1+0xfc], RZ ;  /* 0x0000fcff01007387 */ /* 0x0001e80000100800 */
[----:B------:R0:W-:Y:S01]  /*0840*/  STL [R1+0xe0], RZ ;  /* 0x0000e0ff01007387 */ /* 0x0001e20000100800 */
        /* <DEDUP_REMOVED lines=35> */
[----:B----4-:R0:W-:Y:S04]  /*0a80*/  @P2 STL.64 [R1+0x160], R60 ;  /* 0x0001603c01002387 */ /* 0x0101e80000100a00 */
[----:B------:R0:W-:Y:S04]  /*0a90*/  @P2 STL.64 [R1+0x168], R62 ;  /* 0x0001683e01002387 */ /* 0x0001e80000100a00 */
[----:B------:R0:W-:Y:S04]  /*0aa0*/  STL [R1+0xe4], RZ ;  /* 0x0000e4ff01007387 */ /* 0x0001e80000100800 */
[----:B---3--:R0:W-:Y:S04]  /*0ab0*/  @P3 STL.64 [R1+0x150], R56 ;  /* 0x0001503801003387 */ /* 0x0081e80000100a00 */
        /* <DEDUP_REMOVED lines=61> */
[----:B------:R-:W-:-:S13]  /*0e90*/  ISETP.GE.AND P0, PT, R218, UR5, PT ;  /* 0x00000005da007c0c */ /* 0x000fda000bf06270 */
[----:B0-----:R-:W-:Y:S05]  /*0ea0*/  @P0 BRA `(.L_x_24422) ;  /* 0x000000bc00280947 */ /* 0x001fea0003800000 */
[----:B------:R0:W-:Y:S01]  /*0eb0*/  STL [R1+0xf0], RZ ;  /* 0x0000f0ff01007387 */ /* 0x0001e20000100800 */
[----:B------:R-:W1:Y:S01]  /*0ec0*/  LDCU.64 UR4, c[0x0][0x3e0] ;  /* 0x00007c00ff0477ac */ /* 0x000e620008000a00 */
[----:B------:R-:W-:Y:S02]  /*0ed0*/  LOP3.LUT R3, R3, 0xffffffbf, RZ, 0xc0, !PT ;  /* 0xffffffbf03037812 */ /* 0x000fe400078ec0ff */
        /* <DEDUP_REMOVED lines=34> */
[----:B------:R-:W-:Y:S02]  /*1100*/  @P0 LOP3.LUT R3, R3, 0x40, RZ, 0xfc, !PT ;  /* 0x0000004003030812 */ /* 0x000fe400078efcff */
        /* <DEDUP_REMOVED lines=55> */
.L_x_24522:
[----:B-1----:R-:W1:Y:S01]  /*1480*/  LDC.64 R22, c[0x0][0x3c0] ;  /* 0x0000f000ff167b82 */ /* 0x002e620000000a00 */
[----:B------:R-:W-:-:S13]  /*1490*/  LOP3.LUT P0, RZ, R3, 0x40, RZ, 0xc0, !PT ;  /* 0x0000004003ff7812 */ /* 0x000fda000780c0ff */
[----:B--2---:R-:W2:Y:S01]  /*14a0*/  @P0 LDC.64 R4, c[0x0][0x3e0] ;  /* 0x0000f800ff040b82 */ /* 0x004ea20000000a00 */
[----:B-1----:R-:W-:-:S05]  /*14b0*/  IMAD.WIDE R22, R218, 0x4, R22 ;  /* 0x00000004da167825 */ /* 0x002fca00078e0216 */
[----:B---3--:R2:W3:Y:S02]  /*14c0*/  LDG.E R176, desc[UR6][R22.64] ;  /* 0x0000000616b07981 */ /* 0x0084e4000c1e1900 */
[----:B--2---:R-:W-:-:S04]  /*14d0*/  @P0 IMAD.WIDE R22, R218, 0x4, R4 ;  /* 0x00000004da160825 */ /* 0x004fc800078e0204 */
[----:B------:R-:W-:-:S06]  /*14e0*/  HFMA2 R4, -RZ, RZ, 1.875, 0 ;  /* 0x3f800000ff047431 */ /* 0x000fcc00000001ff */
[----:B-----5:R1:W5:Y:S01]  /*14f0*/  @P0 LDG.E R4, desc[UR6][R22.64] ;  /* 0x0000000616040981 */ /* 0x020362000c1e1900 */
[----:B------:R-:W2:Y:S01]  /*1500*/  S2R R24, SR_TID.X ;  /* 0x0000000000187919 */ /* 0x000ea20000002100 */
[----:B-1----:R-:W1:Y:S01]  /*1510*/  LDC.64 R22, c[0x0][0x3c8] ;  /* 0x0000f200ff167b82 */ /* 0x002e620000000a00 */
[----:B------:R-:W-:Y:S02]  /*1520*/  ISETP.NE.AND P0, PT, RZ, UR8, PT ;  /* 0x00000008ff007c0c */ /* 0x000fe4000bf05270 */
[C---:B------:R-:W-:Y:S02]  /*1530*/  ISETP.GE.U32.AND P3, PT, R2.reuse, 0x40, PT ;  /* 0x000000400200780c */ /* 0x040fe40003f66070 */
[----:B------:R-:W-:Y:S02]  /*1540*/  LOP3.LUT R3, R3, 0xffffffdf, RZ, 0xc0, !PT ;  /* 0xffffffdf03037812 */ /* 0x000fe400078ec0ff */
[----:B------:R-:W-:Y:S02]  /*1550*/  MOV R177, UR20 ;  /* 0x0000001400b17c02 */ /* 0x000fe40008000f00 */
[----:B------:R-:W-:-:S05]  /*1560*/  ISETP.GE.U32.AND P2, PT, R2, 0x60, PT ;  /* 0x000000600200780c */ /* 0x000fca0003f46070 */
[----:B------:R-:W-:-:S04]  /*1570*/  @P0 LOP3.LUT R3, R3, 0x20, RZ, 0xfc, !PT ;  /* 0x0000002003030812 */ /* 0x000fc800078efcff */
[----:B------:R-:W-:Y:S01]  /*1580*/  LOP3.LUT R3, R3, 0xfffffffd, RZ, 0xc0, !PT ;  /* 0xfffffffd03037812 */ /* 0x000fe200078ec0ff */
[----:B-1----:R-:W-:-:S03]  /*1590*/  IMAD.WIDE R22, R218, 0x4, R22 ;  /* 0x00000004da167825 */ /* 0x002fc600078e0216 */
[----:B------:R-:W-:Y:S02]  /*15a0*/  @P3 LOP3.LUT R3, R3, 0x2, RZ, 0xfc, !PT ;  /* 0x0000000203033812 */ /* 0x000fe400078efcff */
[----:B------:R1:W5:Y:S01]  /*15b0*/  LDG.E R5, desc[UR6][R22.64] ;  /* 0x0000000616057981 */ /* 0x000362000c1e1900 */
[C---:B------:R-:W-:Y:S01]  /*15c0*/  ISETP.GE.U32.AND P5, PT, R2.reuse, 0x20, PT ;  /* 0x000000200200780c */ /* 0x040fe20003fa6070 */
[----:B------:R-:W-:Y:S01]  /*15d0*/  BSSY.RECONVERGENT B1, `(.L_x_24423) ;  /* 0x0000051000017945 */ /* 0x000fe20003800200 */
[----:B------:R-:W-:Y:S01]  /*15e0*/  ISETP.GE.U32.AND P1, PT, R2, 0x80, PT ;  /* 0x000000800200780c */ /* 0x000fe20003f26070 */
[----:B------:R-:W-:Y:S01]  /*15f0*/  STL [R1+0x18], R177 ;  /* 0x000018b101007387 */ /* 0x000fe20000100800 */
[----:B------:R-:W-:Y:S02]  /*1600*/  LOP3.LUT R3, R3, 0xfffffffb, RZ, 0xc0, !PT ;  /* 0xfffffffb03037812 */ /* 0x000fe400078ec0ff */
[----:B--2---:R-:W-:Y:S02]  /*1610*/  LOP3.LUT R24, R24, 0x1f, RZ, 0xc0, !PT ;  /* 0x0000001f18187812 */ /* 0x004fe400078ec0ff */
[----:B------:R-:W-:Y:S01]  /*1620*/  @P2 LOP3.LUT R3, R3, 0x4, RZ, 0xfc, !PT ;  /* 0x0000000403032812 */ /* 0x000fe200078efcff */
[----:B-1----:R-:W-:Y:S01]  /*1630*/  IMAD R22, R218, R177, RZ ;  /* 0x000000b1da167224 */ /* 0x002fe200078e02ff */
[----:B------:R-:W-:Y:S01]  /*1640*/  MOV R188, RZ ;  /* 0x000000ff00bc7202 */ /* 0x000fe20000000f00 */
[----:B------:R1:W-:Y:S01]  /*1650*/  STL [R1+0x1c], R24 ;  /* 0x00001c1801007387 */ /* 0x0003e20000100800 */
[----:B------:R-:W-:-:S02]  /*1660*/  LOP3.LUT R3, R3, 0xfffffff7, RZ, 0xc0, !PT ;  /* 0xfffffff703037812 */ /* 0x000fc400078ec0ff */
[----:B------:R-:W-:Y:S02]  /*1670*/  SHF.R.S32.HI R23, RZ, 0x1f, R22 ;  /* 0x0000001fff177819 */ /* 0x000fe40000011416 */
[----:B------:R-:W-:Y:S02]  /*1680*/  @P1 LOP3.LUT R3, R3, 0x8, RZ, 0xfc, !PT ;  /* 0x0000000803031812 */ /* 0x000fe400078efcff */
[----:B------:R-:W-:-:S04]  /*1690*/  LEA.HI R23, R23, R22, RZ, 0x2 ;  /* 0x0000001617177211 */ /* 0x000fc800078f10ff */
[----:B-1----:R-:W-:Y:S01]  /*16a0*/  LEA.HI.SX32 R24, R23, R24, 0x1e ;  /* 0x0000001817187211 */ /* 0x002fe200078ff2ff */
[----:B------:R-:W-:-:S03]  /*16b0*/  HFMA2 R23, -RZ, RZ, 0, 0 ;  /* 0x00000000ff177431 */ /* 0x000fc600000001ff */
[----:B------:R-:W-:Y:S02]  /*16c0*/  MOV R196, R24 ;  /* 0x0000001800c47202 */ /* 0x000fe40000000f00 */
[----:B---3--:R-:W-:Y:S01]  /*16d0*/  FSEL R22, R176, RZ, !P0 ;  /* 0x000000ffb0167208 */ /* 0x008fe20004000000 */
[----:B----4-:R-:W-:Y:S06]  /*16e0*/  @!P5 BRA `(.L_x_24424) ;  /* 0x0000000000fcd947 */ /* 0x010fec0003800000 */
[----:B------:R-:W1:Y:S01]  /*16f0*/  LDC.64 R176, c[0x0][0x3a8] ;  /* 0x0000ea00ffb07b82 */ /* 0x000e620000000a00 */
[----:B------:R-:W-:Y:S01]  /*1700*/  ISETP.NE.U32.AND P0, PT, RZ, UR10, PT ;  /* 0x0000000aff007c0c */ /* 0x000fe2000bf05070 */
[----:B------:R-:W2:Y:S03]  /*1710*/  LDL.LU R214, [R1+0x50] ;  /* 0x0000500001d67983 */ /* 0x000ea60000300800 */
[----:B------:R-:W-:Y:S01]  /*1720*/  ISETP.NE.AND.EX P0, PT, RZ, UR11, PT, P0 ;  /* 0x0000000bff007c0c */ /* 0x000fe2000bf05300 */
[----:B------:R-:W3:Y:S02]  /*1730*/  LDL R217, [R1+0x190] ;  /* 0x0001900001d97983 */ /* 0x000ee40000100800 */
[----:B------:R-:W4:Y:S02]  /*1740*/  LDC.64 R180, c[0x0][0x428] ;  /* 0x00010a00ffb47b82 */ /* 0x000f240000000a00 */
[----:B------:R-:W3:Y:S04]  /*1750*/  LDL.LU R213, [R1+0x54] ;  /* 0x0000540001d57983 */ /* 0x000ee80000300800 */
[----:B------:R-:W3:Y:S04]  /*1760*/  LDL R248, [R1+0x194] ;  /* 0x0001940001f87983 */ /* 0x000ee80000100800 */
[----:B------:R-:W0:Y:S01]  /*1770*/  @P0 LDC.64 R206, c[0x0][0x438] ;  /* 0x00010e00ffce0b82 */ /* 0x000e220000000a00 */
[----:B------:R-:W3:Y:S04]  /*1780*/  LDL.LU R238, [R1+0xf8] ;  /* 0x0000f80001ee7983 */ /* 0x000ee80000300800 */
[----:B------:R-:W3:Y:S01]  /*1790*/  LDL R184, [R1+0x198] ;  /* 0x0001980001b87983 */ /* 0x000ee20000100800 */
[----:B-1----:R-:W-:-:S03]  /*17a0*/  IMAD.WIDE.U32 R176, R24, 0x10, R176 ;  /* 0x0000001018b07825 */ /* 0x002fc600078e00b0 */
[----:B------:R-:W3:Y:S04]  /*17b0*/  LDL.LU R228, [R1+0x5c] ;  /* 0x00005c0001e47983 */ /* 0x000ee80000300800 */
[----:B------:R-:W2:Y:S01]  /*17c0*/  LDG.E.128 R176, desc[UR6][R176.64] ;  /* 0x00000006b0b07981 */ /* 0x000ea2000c1e1d00 */
[----:B----4-:R-:W-:-:S03]  /*17d0*/  IMAD.WIDE.U32 R180, R24, 0x10, R180 ;  /* 0x0000001018b47825 */ /* 0x010fc600078e00b4 */
[----:B------:R-:W4:Y:S04]  /*17e0*/  LDL.LU R196, [R1+0xfc] ;  /* 0x0000fc0001c47983 */ /* 0x000f280000300800 */
[----:B------:R-:W3:Y:S01]  /*17f0*/  LDG.E.128 R180, desc[UR6][R180.64] ;  /* 0x00000006b4b47981 */ /* 0x000ee2000c1e1d00 */
[----:B0-----:R-:W-:-:S03]  /*1800*/  @P0 IMAD.WIDE.U32 R206, R24, 0x10, R206 ;  /* 0x0000001018ce0825 */ /* 0x001fc600078e00ce */
[----:B------:R-:W4:Y:S04]  /*1810*/  LDL R188, [R1+0x19c] ;  /* 0x00019c0001bc7983 */ /* 0x000f280000100800 */
[----:B------:R0:W5:Y:S02]  /*1820*/  @P0 LDG.E.128 R64, desc[UR6][R206.64] ;  /* 0x00000006ce400981 */ /* 0x000164000c1e1d00 */
[----:B0-----:R-:W0:Y:S02]  /*1830*/  LDC.64 R206, c[0x0][0x3b0] ;  /* 0x0000ec00ffce7b82 */ /* 0x001e240000000a00 */
[----:B0-----:R-:W-:-:S05]  /*1840*/  IMAD.WIDE.U32 R206, R24, 0x4, R206 ;  /* 0x0000000418ce7825 */ /* 0x001fca00078e00ce */
[----:B------:R0:W5:Y:S04]  /*1850*/  LDG.E R6, desc[UR6][R206.64] ;  /* 0x00000006ce067981 */ /* 0x000168000c1e1900 */
[----:B------:R-:W0:Y:S04]  /*1860*/  LDL.LU R206, [R1+0xf4] ;  /* 0x0000f40001ce7983 */ /* 0x000e280000300800 */
[----:B------:R-:W4:Y:S01]  /*1870*/  LDL.LU R207, [R1+0x58] ;  /* 0x0000580001cf7983 */ /* 0x000f220000300800 */
[----:B--2---:R-:W-:-:S03]  /*1880*/  FADD.FTZ R0, -R22, R176 ;  /* 0x000000b016007221 */ /* 0x004fc60000010100 */
[----:B------:R-:W2:Y:S01]  /*1890*/  LDL.LU R176, [R1+0xf0] ;  /* 0x0000f00001b07983 */ /* 0x000ea20000300800 */
[C---:B------:R-:W-:Y:S01]  /*18a0*/  FADD.FTZ R177, -R22.reuse, R177 ;  /* 0x000000b116b17221 */ /* 0x040fe20000010100 */
[----:B------:R-:W-:Y:S01]  /*18b0*/  FADD.FTZ R178, -R22, R178 ;  /* 0x000000b216b27221 */ /* 0x000fe20000010100 */
[----:B---3--:R-:W-:Y:S01]  /*18c0*/  FADD.FTZ R214, R214, R180 ;  /* 0x000000b4d6d67221 */ /* 0x008fe20000010000 */
[----:B------:R-:W-:Y:S01]  /*18d0*/  FADD.FTZ R213, R213, R181 ;  /* 0x000000b5d5d57221 */ /* 0x000fe20000010000 */
[----:B-----5:R-:W-:-:S03]  /*18e0*/  FMUL.FTZ R0, R5, R0 ;  /* 0x0000000005007220 */ /* 0x020fc60000410000 */
[----:B------:R1:W-:Y:S04]  /*18f0*/  STL [R1+0x50], R214 ;  /* 0x000050d601007387 */ /* 0x0003e80000100800 */
[----:B------:R3:W-:Y:S01]  /*1900*/  STL [R1+0x54], R213 ;  /* 0x000054d501007387 */ /* 0x0007e20000100800 */
[C---:B-1----:R-:W-:Y:S01]  /*1910*/  FMUL.FTZ R214, R5.reuse, R177 ;  /* 0x000000b105d67220 */ /* 0x042fe20000410000 */
[----:B---3--:R-:W-:Y:S01]  /*1920*/  FMUL.FTZ R213, R5, R178 ;  /* 0x000000b205d57220 */ /* 0x008fe20000410000 */
[----:B------:R-:W-:-:S03]  /*1930*/  FADD.FTZ R23, -R22, R179 ;  /* 0x000000b316177221 */ /* 0x000fc60000010100 */
[----:B------:R-:W-:Y:S01]  /*1940*/  FFMA.FTZ R238, R182, R213, R238 ;  /* 0x000000d5b6ee7223 */ /* 0x000fe200000100ee */
[----:B------:R-:W-:Y:S01]  /*1950*/  FMUL.FTZ R217, R217, R180 ;  /* 0x000000b4d9d97220 */ /* 0x000fe20000410000 */
[----:B------:R-:W-:Y:S01]  /*1960*/  FMUL.FTZ R248, R248, R181 ;  /* 0x000000b5f8f87220 */ /* 0x000fe20000410000 */
[----:B------:R-:W-:Y:S01]  /*1970*/  FADD.FTZ R228, R228, R183 ;  /* 0x000000b7e4e47221 */ /* 0x000fe20000010000 */
[----:B0-----:R-:W-:Y:S01]  /*1980*/  FFMA.FTZ R206, R181, R214, R206 ;  /* 0x000000d6b5ce7223 */ /* 0x001fe200000100ce */
[----:B----4-:R-:W-:Y:S01]  /*1990*/  FADD.FTZ R207, R207, R182 ;  /* 0x000000b6cfcf7221 */ /* 0x010fe20000010000 */
[----:B--2---:R-:W-:-:S05]  /*19a0*/  FFMA.FTZ R176, R180, R0, R176 ;  /* 0x00000000b4b07223 */ /* 0x004fca00000100b0 */
[----:B------:R0:W-:Y:S04]  /*19b0*/  STL [R1+0xf0], R176 ;  /* 0x0000f0b001007387 */ /* 0x0001e80000100800 */
[----:B------:R-:W-:Y:S04]  /*19c0*/  STL [R1+0xf4], R206 ;  /* 0x0000f4ce01007387 */ /* 0x000fe80000100800 */
[----:B------:R1:W-:Y:S01]  /*19d0*/  STL [R1+0xf8], R238 ;  /* 0x0000f8ee01007387 */ /* 0x0003e20000100800 */
[----:B0-----:R-:W-:Y:S01]  /*19e0*/  FADD.FTZ R176, RZ, R217 ;  /* 0x000000d9ffb07221 */ /* 0x001fe20000010000 */
[----:B-1----:R-:W-:Y:S01]  /*19f0*/  FMUL.FTZ R238, R184, R182 ;  /* 0x000000b6b8ee7220 */ /* 0x002fe20000410000 */
[----:B------:R-:W-:Y:S01]  /*1a00*/  FMUL.FTZ R184, R5, R23 ;  /* 0x0000001705b87220 */ /* 0x000fe20000410000 */
[----:B------:R-:W-:Y:S01]  /*1a10*/  FFMA.FTZ R23, R0, R217, RZ ;  /* 0x000000d900177223 */ /* 0x000fe200000100ff */
[----:B------:R-:W-:Y:S01]  /*1a20*/  FADD.FTZ R176, R176, R248 ;  /* 0x000000f8b0b07221 */ /* 0x000fe20000010000 */
[----:B------:R-:W-:Y:S02]  /*1a30*/  STL [R1+0x58], R207 ;  /* 0x000058cf01007387 */ /* 0x000fe40000100800 */
[----:B------:R-:W-:Y:S01]  /*1a40*/  FFMA.FTZ R23, R214, R248, R23 ;  /* 0x000000f8d6177223 */ /* 0x000fe20000010017 */
[----:B------:R-:W-:Y:S01]  /*1a50*/  FFMA.FTZ R196, R183, R184, R196 ;  /* 0x000000b8b7c47223 */ /* 0x000fe200000100c4 */
[----:B------:R0:W-:Y:S01]  /*1a60*/  STL [R1+0x5c], R228 ;  /* 0x00005ce401007387 */ /* 0x0001e20000100800 */
[----:B------:R-:W-:Y:S01]  /*1a70*/  FADD.FTZ R176, R176, R238 ;  /* 0x000000eeb0b07221 */ /* 0x000fe20000010000 */
[----:B------:R-:W-:-:S02]  /*1a80*/  FFMA.FTZ R23, R213, R238, R23 ;  /* 0x000000eed5177223 */ /* 0x000fc40000010017 */
[----:B------:R1:W-:Y:S01]  /*1a90*/  STL [R1+0xfc], R196 ;  /* 0x0000fcc401007387 */ /* 0x0003e20000100800 */
[----:B0-----:R-:W-:-:S04]  /*1aa0*/  FMUL.FTZ R228, R188, R183 ;  /* 0x000000b7bce47220 */ /* 0x001fc80000410000 */
[----:B------:R-:W-:Y:S01]  /*1ab0*/  FADD.FTZ R188, R176, R228 ;  /* 0x000000e4b0bc7221 */ /* 0x000fe20000010000 */
[----:B------:R-:W-:Y:S01]  /*1ac0*/  FFMA.FTZ R23, R184, R228, R23 ;  /* 0x000000e4b8177223 */ /* 0x000fe20000010017 */
[----:B-1----:R-:W-:-:S07]  /*1ad0*/  IADD3 R196, PT, PT, R24, 0x20, RZ ;  /* 0x0000002018c47810 */ /* 0x002fce0007ffe0ff */
.L_x_24424:
[----:B------:R-:W-:Y:S05]  /*1ae0*/  BSYNC.RECONVERGENT B1 ;  /* 0x0000000000017941 */ /* 0x000fea0003800200 */
.L_x_24423:
[----:B------:R-:W-:Y:S04]  /*1af0*/  BSSY.RECONVERGENT B1, `(.L_x_24425) ;  /* 0x0000044000017945 */ /* 0x000fe80003800200 */
[----:B------:R-:W-:Y:S05]  /*1b00*/  @!P3 BRA `(.L_x_24426) ;  /* 0x000000040008b947 */ /* 0x000fea0003800000 */
[----:B------:R-:W-:Y:S01]  /*1b10*/  ISETP.NE.U32.AND P0, PT, RZ, UR10, PT ;  /* 0x0000000aff007c0c */ /* 0x000fe2000bf05070 */
[----:B------:R-:W1:Y:S01]  /*1b20*/  LDC.64 R178, c[0x0][0x3a8] ;  /* 0x0000ea00ffb27b82 */ /* 0x000e620000000a00 */
[----:B------:R-:W2:Y:S02]  /*1b30*/  LDL.LU R202, [R1+0x40] ;  /* 0x0000400001ca7983 */ /* 0x000ea40000300800 */
[----:B------:R-:W-:Y:S02]  /*1b40*/  ISETP.NE.AND.EX P0, PT, RZ, UR11, PT, P0 ;  /* 0x0000000bff007c0c */ /* 0x000fe4000bf05300 */
[----:B------:R3:W-:Y:S03]  /*1b50*/  STL [R1+0x1a0], R0 ;  /* 0x0001a00001007387 */ /* 0x0007e60000100800 */
[----:B------:R-:W4:Y:S01]  /*1b60*/  LDC.64 R180, c[0x0][0x428] ;  /* 0x00010a00ffb47b82 */ /* 0x000f220000000a00 */
[----:B---3--:R-:W3:Y:S07]  /*1b70*/  LDL.LU R0, [R1+0xe0] ;  /* 0x0000e00001007983 */ /* 0x008eee0000300800 */
[----:B------:R-:W0:Y:S01]  /*1b80*/  @P0 LDC.64 R176, c[0x0][0x438] ;  /* 0x00010e00ffb00b82 */ /* 0x000e220000000a00 */
[----:B------:R-:W3:Y:S04]  /*1b90*/  LDL.LU R193, [R1+0x44] ;  /* 0x0000440001c17983 */ /* 0x000ee80000300800 */
[----:B------:R-:W3:Y:S03]  /*1ba0*/  LDL R247, [R1+0x184] ;  /* 0x0001840001f77983 */ /* 0x000ee60000100800 */
[----:B------:R-:W1:Y:S01]  /*1bb0*/  LDC.64 R206, c[0x0][0x3b0] ;  /* 0x0000ec00ffce7b82 */ /* 0x000e620000000a00 */
[----:B------:R-:W3:Y:S04]  /*1bc0*/  LDL R237, [R1+0x188] ;  /* 0x0001880001ed7983 */ /* 0x000ee80000100800 */
[----:B------:R-:W3:Y:S01]  /*1bd0*/  LDL R227, [R1+0x18c] ;  /* 0x00018c0001e37983 */ /* 0x000ee20000100800 */
[----:B0-----:R-:W-:-:S05]  /*1be0*/  @P0 IMAD.WIDE.U32 R176, R196, 0x10, R176 ;  /* 0x00000010c4b00825 */ /* 0x001fca00078e00b0 */
[----:B------:R0:W5:Y:S01]  /*1bf0*/  @P0 LDG.E.128 R60, desc[UR6][R176.64] ;  /* 0x00000006b03c0981 */ /* 0x000162000c1e1d00 */
[----:B----4-:R-:W-:-:S04]  /*1c00*/  IMAD.WIDE.U32 R180, R196, 0x10, R180 ;  /* 0x00000010c4b47825 */ /* 0x010fc800078e00b4 */
[C---:B-1----:R-:W-:Y:S02]  /*1c10*/  IMAD.WIDE.U32 R206, R196.reuse, 0x4, R206 ;  /* 0x00000004c4ce7825 */ /* 0x042fe400078e00ce */
[----:B------:R-:W2:Y:S02]  /*1c20*/  LDG.E.128 R180, desc[UR6][R180.64] ;  /* 0x00000006b4b47981 */ /* 0x000ea4000c1e1d00 */
[----:B0-----:R-:W-:Y:S02]  /*1c30*/  IMAD.WIDE.U32 R176, R196, 0x10, R178 ;  /* 0x00000010c4b07825 */ /* 0x001fe400078e00b2 */
[----:B------:R0:W5:Y:S04]  /*1c40*/  LDG.E R7, desc[UR6][R206.64] ;  /* 0x00000006ce077981 */ /* 0x000168000c1e1900 */
[----:B------:R-:W4:Y:S04]  /*1c50*/  LDG.E.128 R176, desc[UR6][R176.64] ;  /* 0x00000006b0b07981 */ /* 0x000f28000c1e1d00 */
[----:B------:R-:W0:Y:S04]  /*1c60*/  LDL.LU R206, [R1+0x4c] ;  /* 0x00004c0001ce7983 */ /* 0x000e280000300800 */
[----:B------:R-:W3:Y:S01]  /*1c70*/  LDL.LU R207, [R1+0xec] ;  /* 0x0000ec0001cf7983 */ /* 0x000ee20000300800 */
[----:B----4-:R-:W-:-:S03]  /*1c80*/  FADD.FTZ R27, -R22, R176 ;  /* 0x000000b0161b7221 */ /* 0x010fc60000010100 */
[----:B------:R-:W4:Y:S01]  /*1c90*/  LDL.LU R176, [R1+0xe8] ;  /* 0x0000e80001b07983 */ /* 0x000f220000300800 */
[----:B-----5:R-:W-:Y:S01]  /*1ca0*/  FMUL.FTZ R212, R5, R27 ;  /* 0x0000001b05d47220 */ /* 0x020fe20000410000 */
[----:B------:R-:W-:Y:S02]  /*1cb0*/  FADD.FTZ R27, -R22, R179 ;  /* 0x000000b3161b7221 */ /* 0x000fe40000010100 */
[----:B------:R-:W4:Y:S01]  /*1cc0*/  LDL R179, [R1+0x180] ;  /* 0x0001800001b37983 */ /* 0x000f220000100800 */
[----:B--2---:R-:W-:Y:S01]  /*1cd0*/  FADD.FTZ R202, R202, R180 ;  /* 0x000000b4caca7221 */ /* 0x004fe20000010000 */
[----:B------:R-:W-:Y:S01]  /*1ce0*/  FADD.FTZ R177, -R22, R177 ;  /* 0x000000b116b17221 */ /* 0x000fe20000010100 */
[----:B---3--:R-:W-:-:S03]  /*1cf0*/  FFMA.FTZ R0, R180, R212, R0 ;  /* 0x000000d4b4007223 */ /* 0x008fc60000010000 */
[----:B------:R1:W-:Y:S02]  /*1d00*/  STL [R1+0x40], R202 ;  /* 0x000040ca01007387 */ /* 0x0003e40000100800 */
[----:B-1----:R-:W-:Y:S02]  /*1d10*/  FMUL.FTZ R202, R5, R177 ;  /* 0x000000b105ca7220 */ /* 0x002fe40000410000 */
[----:B------:R-:W2:Y:S04]  /*1d20*/  LDL.LU R177, [R1+0x48] ;  /* 0x0000480001b17983 */ /* 0x000ea80000300800 */
[----:B------:R1:W-:Y:S04]  /*1d30*/  STL [R1+0xe0], R0 ;  /* 0x0000e00001007387 */ /* 0x0003e80000100800 */
[----:B-1----:R1:W5:Y:S01]  /*1d40*/  LDL.LU R0, [R1+0x1a0] ;  /* 0x0001a00001007983 */ /* 0x0023620000300800 */
[----:B----4-:R-:W-:-:S03]  /*1d50*/  FMUL.FTZ R179, R179, R180 ;  /* 0x000000b4b3b37220 */ /* 0x010fc60000410000 */
[----:B------:R-:W3:Y:S01]  /*1d60*/  LDL.LU R180, [R1+0xe4] ;  /* 0x0000e40001b47983 */ /* 0x000ee20000300800 */
[----:B------:R-:W-:Y:S01]  /*1d70*/  FADD.FTZ R193, R193, R181 ;  /* 0x000000b5c1c17221 */ /* 0x000fe20000010000 */
[----:B------:R-:W-:-:S04]  /*1d80*/  FADD.FTZ R178, -R22, R178 ;  /* 0x000000b216b27221 */ /* 0x000fc80000010100 */
[----:B------:R4:W-:Y:S01]  /*1d90*/  STL [R1+0x44], R193 ;  /* 0x000044c101007387 */ /* 0x0009e20000100800 */
[C---:B------:R-:W-:Y:S01]  /*1da0*/  FMUL.FTZ R27, R5.reuse, R27 ;  /* 0x0000001b051b7220 */ /* 0x040fe20000410000 */
[----:B0-----:R-:W-:Y:S01]  /*1db0*/  FADD.FTZ R206, R206, R183 ;  /* 0x000000b7cece7221 */ /* 0x001fe20000010000 */
[----:B----4-:R-:W-:Y:S01]  /*1dc0*/  FMUL.FTZ R193, R5, R178 ;  /* 0x000000b205c17220 */ /* 0x010fe20000410000 */
[----:B--2---:R-:W-:-:S03]  /*1dd0*/  FADD.FTZ R177, R177, R182 ;  /* 0x000000b6b1b17221 */ /* 0x004fc60000010000 */
[----:B------:R-:W-:Y:S01]  /*1de0*/  FFMA.FTZ R176, R182, R193, R176 ;  /* 0x000000c1b6b07223 */ /* 0x000fe200000100b0 */
[----:B------:R-:W-:Y:S01]  /*1df0*/  STL [R1+0x14], R179 ;  /* 0x000014b301007387 */ /* 0x000fe20000100800 */
[----:B------:R-:W-:Y:S01]  /*1e00*/  FFMA.FTZ R207, R183, R27, R207 ;  /* 0x0000001bb7cf7223 */ /* 0x000fe200000100cf */
[----:B------:R-:W-:Y:S01]  /*1e10*/  FMUL.FTZ R247, R247, R181 ;  /* 0x000000b5f7f77220 */ /* 0x000fe20000410000 */
[----:B------:R-:W-:Y:S01]  /*1e20*/  FFMA.FTZ R23, R212, R179, R23 ;  /* 0x000000b3d4177223 */ /* 0x000fe20000010017 */
[----:B------:R-:W-:-:S03]  /*1e30*/  FMUL.FTZ R237, R237, R182 ;  /* 0x000000b6eded7220 */ /* 0x000fc60000410000 */
[----:B------:R-:W-:Y:S01]  /*1e40*/  FFMA.FTZ R23, R202, R247, R23 ;  /* 0x000000f7ca177223 */ /* 0x000fe20000010017 */
[----:B------:R-:W-:-:S03]  /*1e50*/  FMUL.FTZ R227, R227, R183 ;  /* 0x000000b7e3e37220 */ /* 0x000fc60000410000 */
[----:B------:R-:W-:Y:S01]  /*1e60*/  FFMA.FTZ R23, R193, R237, R23 ;  /* 0x000000edc1177223 */ /* 0x000fe20000010017 */
[----:B------:R-:W-:-:S03]  /*1e70*/  IADD3 R196, PT, PT, R196, 0x20, RZ ;  /* 0x00000020c4c47810 */ /* 0x000fc60007ffe0ff */
[----:B------:R-:W-:Y:S01]  /*1e80*/  FFMA.FTZ R23, R27, R227, R23 ;  /* 0x000000e31b177223 */ /* 0x000fe20000010017 */
[----:B---3--:R-:W-:-:S05]  /*1e90*/  FFMA.FTZ R180, R181, R202, R180 ;  /* 0x000000cab5b47223 */ /* 0x008fca00000100b4 */
[----:B------:R-:W-:Y:S04]  /*1ea0*/  STL [R1+0xe4], R180 ;  /* 0x0000e4b401007387 */ /* 0x000fe80000100800 */
[----:B------:R0:W-:Y:S04]  /*1eb0*/  STL [R1+0xe8], R176 ;  /* 0x0000e8b001007387 */ /* 0x0001e80000100800 */
[----:B------:R1:W-:Y:S04]  /*1ec0*/  STL [R1+0x48], R177 ;  /* 0x000048b101007387 */ /* 0x0003e80000100800 */
[----:B------:R1:W-:Y:S04]  /*1ed0*/  STL [R1+0x4c], R206 ;  /* 0x00004cce01007387 */ /* 0x0003e80000100800 */
[----:B------:R1:W-:Y:S01]  /*1ee0*/  STL [R1+0xec], R207 ;  /* 0x0000eccf01007387 */ /* 0x0003e20000100800 */
[----:B0-----:R-:W-:-:S04]  /*1ef0*/  FADD.FTZ R176, R188, R179 ;  /* 0x000000b3bcb07221 */ /* 0x001fc80000010000 */
[----:B------:R-:W-:-:S04]  /*1f00*/  FADD.FTZ R176, R176, R247 ;  /* 0x000000f7b0b07221 */ /* 0x000fc80000010000 */
[----:B------:R-:W-:-:S04]  /*1f10*/  FADD.FTZ R176, R176, R237 ;  /* 0x000000edb0b07221 */ /* 0x000fc80000010000 */
[----:B-1----:R-:W-:-:S07]  /*1f20*/  FADD.FTZ R188, R176, R227 ;  /* 0x000000e3b0bc7221 */ /* 0x002fce0000010000 */
.L_x_24426:
[----:B------:R-:W-:Y:S05]  /*1f30*/  BSYNC.RECONVERGENT B1 ;  /* 0x0000000000017941 */ /* 0x000fea0003800200 */
.L_x_24425:
[----:B------:R-:W-:Y:S04]  /*1f40*/  BSSY.RECONVERGENT B1, `(.L_x_24427) ;  /* 0x0000044000017945 */ /* 0x000fe80003800200 */
[----:B------:R-:W-:Y:S05]  /*1f50*/  @!P2 BRA `(.L_x_24428) ;  /* 0x000000040008a947 */ /* 0x000fea0003800000 */
[----:B------:R-:W-:Y:S01]  /*1f60*/  ISETP.NE.U32.AND P0, PT, RZ, UR10, PT ;  /* 0x0000000aff007c0c */ /* 0x000fe2000bf05070 */
[----:B------:R-:W1:Y:S01]  /*1f70*/  LDC.64 R178, c[0x0][0x3a8] ;  /* 0x0000ea00ffb27b82 */ /* 0x000e620000000a00 */
[----:B------:R-:W2:Y:S02]  /*1f80*/  LDL.LU R201, [R1+0x30] ;  /* 0x0000300001c97983 */ /* 0x000ea40000300800 */
[----:B------:R-:W-:Y:S02]  /*1f90*/  ISETP.NE.AND.EX P0, PT, RZ, UR11, PT, P0 ;  /* 0x0000000bff007c0c */ /* 0x000fe4000bf05300 */
[----:B-----5:R3:W-:Y:S03]  /*1fa0*/  STL [R1+0x1a0], R0 ;  /* 0x0001a00001007387 */ /* 0x0207e60000100800 */
[----:B------:R-:W4:Y:S01]  /*1fb0*/  LDC.64 R180, c[0x0][0x428] ;  /* 0x00010a00ffb47b82 */ /* 0x000f220000000a00 */
[----:B---3--:R-:W3:Y:S07]  /*1fc0*/  LDL.LU R0, [R1+0xd0] ;  /* 0x0000d00001007983 */ /* 0x008eee0000300800 */
[----:B------:R-:W0:Y:S01]  /*1fd0*/  @P0 LDC.64 R176, c[0x0][0x438] ;  /* 0x00010e00ffb00b82 */ /* 0x000e220000000a00 */
[----:B------:R-:W3:Y:S04]  /*1fe0*/  LDL.LU R192, [R1+0x34] ;  /* 0x0000340001c07983 */ /* 0x000ee80000300800 */
[----:B------:R-:W3:Y:S01]  /*1ff0*/  LDL R246, [R1+0x174] ;  /* 0x0001740001f67983 */ /* 0x000ee20000100800 */
[----:B-1----:R-:W-:-:S02]  /*2000*/  IMAD.WIDE.U32 R178, R196, 0x10, R178 ;  /* 0x00000010c4b27825 */ /* 0x002fc400078e00b2 */
[----:B------:R-:W1:Y:S01]  /*2010*/  LDC.64 R206, c[0x0][0x3b0] ;  /* 0x0000ec00ffce7b82 */ /* 0x000e620000000a00 */
[----:B------:R-:W3:Y:S04]  /*2020*/  LDL R236, [R1+0x178] ;  /* 0x0001780001ec7983 */ /* 0x000ee80000100800 */
[----:B------:R-:W3:Y:S01]  /*2030*/  LDL R226, [R1+0x17c] ;  /* 0x00017c0001e27983 */ /* 0x000ee20000100800 */
[----:B0-----:R-:W-:-:S05]  /*2040*/  @P0 IMAD.WIDE.U32 R176, R196, 0x10, R176 ;  /* 0x00000010c4b00825 */ /* 0x001fca00078e00b0 */
[----:B------:R4:W5:Y:S02]  /*2050*/  @P0 LDG.E.128 R56, desc[UR6][R176.64] ;  /* 0x00000006b0380981 */ /* 0x000964000c1e1d00 */
[C---:B----4-:R-:W-:Y:S02]  /*2060*/  IMAD.WIDE.U32 R176, R196.reuse, 0x10, R180 ;  /* 0x00000010c4b07825 */ /* 0x050fe400078e00b4 */
[----:B------:R-:W4:Y:S02]  /*2070*/  LDG.E.128 R180, desc[UR6][R178.64] ;  /* 0x00000006b2b47981 */ /* 0x000f24000c1e1d00 */
[----:B-1----:R-:W-:-:S05]  /*2080*/  IMAD.WIDE.U32 R206, R196, 0x4, R206 ;  /* 0x00000004c4ce7825 */ /* 0x002fca00078e00ce */
[----:B------:R0:W5:Y:S04]  /*2090*/  LDG.E R8, desc[UR6][R206.64] ;  /* 0x00000006ce087981 */ /* 0x000168000c1e1900 */
[----:B------:R-:W2:Y:S04]  /*20a0*/  LDG.E.128 R176, desc[UR6][R176.64] ;  /* 0x00000006b0b07981 */ /* 0x000ea8000c1e1d00 */
[----:B------:R-:W0:Y:S04]  /*20b0*/  LDL.LU R206, [R1+0x3c] ;  /* 0x00003c0001ce7983 */ /* 0x000e280000300800 */
[----:B------:R-:W3:Y:S01]  /*20c0*/  LDL.LU R207, [R1+0xdc] ;  /* 0x0000dc0001cf7983 */ /* 0x000ee20000300800 */
[----:B----4-:R-:W-:-:S03]  /*20d0*/  FADD.FTZ R25, -R22, R180 ;  /* 0x000000b416197221 */ /* 0x010fc60000010100 */
[----:B------:R-:W4:Y:S01]  /*20e0*/  LDL R180, [R1+0x170] ;  /* 0x0001700001b47983 */ /* 0x000f220000100800 */
[----:B------:R-:W-:Y:S01]  /*20f0*/  FMUL.FTZ R211, R5, R25 ;  /* 0x0000001905d37220 */ /* 0x000fe20000410000 */
[C---:B------:R-:W-:Y:S01]  /*2100*/  FADD.FTZ R181, -R22.reuse, R181 ;  /* 0x000000b516b57221 */ /* 0x040fe20000010100 */
[----:B------:R-:W-:Y:S02]  /*2110*/  FADD.FTZ R25, -R22, R183 ;  /* 0x000000b716197221 */ /* 0x000fe40000010100 */
[----:B------:R-:W4:Y:S01]  /*2120*/  LDL.LU R183, [R1+0xd8] ;  /* 0x0000d80001b77983 */ /* 0x000f220000300800 */
[----:B--2---:R-:W-:Y:S01]  /*2130*/  FADD.FTZ R201, R201, R176 ;  /* 0x000000b0c9c97221 */ /* 0x004fe20000010000 */
[----:B---3--:R-:W-:-:S04]  /*2140*/  FFMA.FTZ R0, R176, R211, R0 ;  /* 0x000000d3b0007223 */ /* 0x008fc80000010000 */
        /* <DEDUP_REMOVED lines=8> */
[----:B------:R-:W-:Y:S01]  /*21d0*/  FADD.FTZ R182, -R22, R182 ;  /* 0x000000b616b67221 */ /* 0x000fe20000010100 */
[----:B------:R-:W-:-:S03]  /*21e0*/  FMUL.FTZ R25, R5, R25 ;  /* 0x0000001905197220 */ /* 0x000fc60000410000 */
[----:B------:R4:W-:Y:S01]  /*21f0*/  STL [R1+0x34], R192 ;  /* 0x000034c001007387 */ /* 0x0009e20000100800 */
[----:B0-----:R-:W-:Y:S01]  /*2200*/  FADD.FTZ R206, R206, R179 ;  /* 0x000000b3cece7221 */ /* 0x001fe20000010000 */
[----:B------:R-:W-:Y:S02]  /*2210*/  FFMA.FTZ R207, R179, R25, R207 ;  /* 0x00000019b3cf7223 */ /* 0x000fe400000100cf */
[----:B------:R-:W-:Y:S01]  /*2220*/  STL [R1+0x10], R180 ;  /* 0x000010b401007387 */ /* 0x000fe20000100800 */
[----:B----4-:R-:W-:-:S04]  /*2230*/  FMUL.FTZ R192, R5, R182 ;  /* 0x000000b605c07220 */ /* 0x010fc80000410000 */
[----:B------:R-:W-:Y:S01]  /*2240*/  FFMA.FTZ R183, R178, R192, R183 ;  /* 0x000000c0b2b77223 */ /* 0x000fe200000100b7 */
[----:B--2---:R-:W-:Y:S01]  /*2250*/  FADD.FTZ R181, R181, R178 ;  /* 0x000000b2b5b57221 */ /* 0x004fe20000010000 */
        /* <DEDUP_REMOVED lines=9> */
[----:B------:R0:W-:Y:S04]  /*22f0*/  STL [R1+0xd4], R176 ;  /* 0x0000d4b001007387 */ /* 0x0001e80000100800 */
        /* <DEDUP_REMOVED lines=8> */
.L_x_24428:
[----:B------:R-:W-:Y:S05]  /*2380*/  BSYNC.RECONVERGENT B1 ;  /* 0x0000000000017941 */ /* 0x000fea0003800200 */
.L_x_24427:
        /* <DEDUP_REMOVED lines=68> */
.L_x_24430:
[----:B------:R-:W-:Y:S05]  /*27d0*/  BSYNC.RECONVERGENT B1 ;  /* 0x0000000000017941 */ /* 0x000fea0003800200 */
.L_x_24429:
[----:B------:R-:W-:Y:S01]  /*27e0*/  ISETP.GE.U32.AND P0, PT, R2, 0xa0, PT ;  /* 0x000000a00200780c */ /* 0x000fe20003f06070 */
[----:B------:R-:W-:Y:S01]  /*27f0*/  BSSY.RECONVERGENT B1, `(.L_x_24431) ;  /* 0x000003c000017945 */ /* 0x000fe20003800200 */
[----:B------:R-:W-:-:S11]  /*2800*/  LOP3.LUT R3, R3, 0xffffffef, RZ, 0xc0, !PT ;  /* 0xffffffef03037812 */ /* 0x000fd600078ec0ff */
[----:B------:R-:W-:Y:S01]  /*2810*/  @P0 LOP3.LUT R3, R3, 0x10, RZ, 0xfc, !PT ;  /* 0x0000001003030812 */ /* 0x000fe200078efcff */
[----:B------:R-:W-:Y:S06]  /*2820*/  @!P0 BRA `(.L_x_24432) ;  /* 0x0000000000e08947 */ /* 0x000fec0003800000 */
[----:B------:R-:W1:Y:S01]  /*2830*/  LDC.64 R178, c[0x0][0x3a8] ;  /* 0x0000ea00ffb27b82 */ /* 0x000e620000000a00 */
[----:B------:R-:W-:Y:S01]  /*2840*/  ISETP.NE.U32.AND P0, PT, RZ, UR10, PT ;  /* 0x0000000aff007c0c */ /* 0x000fe2000bf05070 */
[----:B------:R-:W2:Y:S04]  /*2850*/  LDL R190, [R1+0x150] ;  /* 0x0001500001be7983 */ /* 0x000ea80000100800 */
[----:B------:R-:W3:Y:S02]  /*2860*/  LDL R244, [R1+0x154] ;  /* 0x0001540001f47983 */ /* 0x000ee40000100800 */
[----:B------:R-:W4:Y:S02]  /*2870*/  LDC.64 R206, c[0x0][0x3b0] ;  /* 0x0000ec00ffce7b82 */ /* 0x000f240000000a00 */
[----:B------:R-:W3:Y:S04]  /*2880*/  LDL R234, [R1+0x158] ;  /* 0x0001580001ea7983 */ /* 0x000ee80000100800 */
[----:B------:R-:W3:Y:S01]  /*2890*/  LDL R224, [R1+0x15c] ;  /* 0x00015c0001e07983 */ /* 0x000ee20000100800 */
[----:B------:R-:W-:Y:S01]  /*28a0*/  ISETP.NE.AND.EX P0, PT, RZ, UR11, PT, P0 ;  /* 0x0000000bff007c0c */ /* 0x000fe2000bf05300 */
[----:B-1----:R-:W-:-:S12]  /*28b0*/  IMAD.WIDE.U32 R178, R196, 0x10, R178 ;  /* 0x00000010c4b27825 */ /* 0x002fd800078e00b2 */
[----:B------:R-:W1:Y:S01]  /*28c0*/  @P0 LDC.64 R176, c[0x0][0x438] ;  /* 0x00010e00ffb00b82 */ /* 0x000e620000000a00 */
[----:B------:R-:W2:Y:S01]  /*28d0*/  LDG.E.128 R180, desc[UR6][R178.64] ;  /* 0x00000006b2b47981 */ /* 0x000ea2000c1e1d00 */
[----:B-1----:R-:W-:-:S05]  /*28e0*/  @P0 IMAD.WIDE.U32 R176, R196, 0x10, R176 ;  /* 0x00000010c4b00825 */ /* 0x002fca00078e00b0 */
[----:B------:R1:W5:Y:S02]  /*28f0*/  @P0 LDG.E.128 R48, desc[UR6][R176.64] ;  /* 0x00000006b0300981 */ /* 0x000364000c1e1d00 */
[----:B-1----:R-:W1:Y:S01]  /*2900*/  LDC.64 R176, c[0x0][0x428] ;  /* 0x00010a00ffb07b82 */ /* 0x002e620000000a00 */
[----:B----4-:R-:W-:-:S05]  /*2910*/  IMAD.WIDE.U32 R206, R196, 0x4, R206 ;  /* 0x00000004c4ce7825 */ /* 0x010fca00078e00ce */
[----:B------:R4:W5:Y:S04]  /*2920*/  LDG.E R11, desc[UR6][R206.64] ;  /* 0x00000006ce0b7981 */ /* 0x000968000c1e1900 */
[----:B------:R-:W4:Y:S04]  /*2930*/  LDL.LU R206, [R1+0xb0] ;  /* 0x0000b00001ce7983 */ /* 0x000f280000300800 */
[----:B------:R-:W3:Y:S01]  /*2940*/  LDL.LU R207, [R1+0xbc] ;  /* 0x0000bc0001cf7983 */ /* 0x000ee20000300800 */
[----:B-1----:R-:W-:-:S06]  /*2950*/  IMAD.WIDE.U32 R176, R196, 0x10, R176 ;  /* 0x00000010c4b07825 */ /* 0x002fcc00078e00b0 */
[----:B------:R-:W4:Y:S01]  /*2960*/  LDG.E.128 R176, desc[UR6][R176.64] ;  /* 0x00000006b0b07981 */ /* 0x000f22000c1e1d00 */
[----:B--2---:R-:W-:-:S03]  /*2970*/  FADD.FTZ R12, -R22, R180 ;  /* 0x000000b4160c7221 */ /* 0x004fc60000010100 */
[----:B------:R-:W2:Y:S01]  /*2980*/  LDL.LU R180, [R1+0xb8] ;  /* 0x0000b80001b47983 */ /* 0x000ea20000300800 */
[C---:B-----5:R-:W-:Y:S01]  /*2990*/  FMUL.FTZ R209, R5.reuse, R12 ;  /* 0x0000000c05d17220 */ /* 0x060fe20000410000 */
[C---:B------:R-:W-:Y:S02]  /*29a0*/  FADD.FTZ R12, -R22.reuse, R183 ;  /* 0x000000b7160c7221 */ /* 0x040fe40000010100 */
[----:B------:R-:W2:Y:S01]  /*29b0*/  LDL.LU R183, [R1+0xb4] ;  /* 0x0000b40001b77983 */ /* 0x000ea20000300800 */
[C---:B------:R-:W-:Y:S01]  /*29c0*/  FADD.FTZ R181, -R22.reuse, R181 ;  /* 0x000000b516b57221 */ /* 0x040fe20000010100 */
[----:B------:R-:W-:Y:S01]  /*29d0*/  FADD.FTZ R182, -R22, R182 ;  /* 0x000000b616b67221 */ /* 0x000fe20000010100 */
[C---:B------:R-:W-:Y:S02]  /*29e0*/  FMUL.FTZ R12, R5.reuse, R12 ;  /* 0x0000000c050c7220 */ /* 0x040fe40000410000 */
[----:B------:R-:W-:Y:S01]  /*29f0*/  FMUL.FTZ R199, R5, R181 ;  /* 0x000000b505c77220 */ /* 0x000fe20000410000 */
[----:B------:R-:W-:Y:S01]  /*2a00*/  IADD3 R196, PT, PT, R196, 0x20, RZ ;  /* 0x00000020c4c47810 */ /* 0x000fe20007ffe0ff */
[----:B----4-:R-:W-:-:S05]  /*2a10*/  FFMA.FTZ R206, R176, R209, R206 ;  /* 0x000000d1b0ce7223 */ /* 0x010fca00000100ce */
[----:B------:R1:W-:Y:S01]  /*2a20*/  STL [R1+0xb0], R206 ;  /* 0x0000b0ce01007387 */ /* 0x0003e20000100800 */
[----:B---3--:R-:W-:Y:S01]  /*2a30*/  FFMA.FTZ R207, R179, R12, R207 ;  /* 0x0000000cb3cf7223 */ /* 0x008fe200000100cf */
[----:B-1----:R-:W-:Y:S01]  /*2a40*/  FMUL.FTZ R206, R190, R176 ;  /* 0x000000b0bece7220 */ /* 0x002fe20000410000 */
[----:B------:R-:W-:-:S04]  /*2a50*/  FMUL.FTZ R190, R5, R182 ;  /* 0x000000b605be7220 */ /* 0x000fc80000410000 */
[----:B------:R1:W-:Y:S01]  /*2a60*/  STL [R1+0x8], R206 ;  /* 0x000008ce01007387 */ /* 0x0003e20000100800 */
[----:B------:R-:W-:Y:S01]  /*2a70*/  FADD.FTZ R128, R128, R176 ;  /* 0x000000b080807221 */ /* 0x000fe20000010000 */
[----:B------:R-:W-:Y:S01]  /*2a80*/  FMUL.FTZ R244, R244, R177 ;  /* 0x000000b1f4f47220 */ /* 0x000fe20000410000 */
        /* <DEDUP_REMOVED lines=8> */
[----:B------:R-:W-:Y:S01]  /*2b10*/  FADD.FTZ R129, R129, R177 ;  /* 0x000000b181817221 */ /* 0x000fe20000010000 */
[----:B------:R-:W-:Y:S01]  /*2b20*/  FADD.FTZ R130, R130, R178 ;  /* 0x000000b282827221 */ /* 0x000fe20000010000 */
[----:B------:R-:W-:Y:S01]  /*2b30*/  FADD.FTZ R131, R131, R179 ;  /* 0x000000b383837221 */ /* 0x000fe20000010000 */
[----:B------:R-:W-:Y:S01]  /*2b40*/  FADD.FTZ R188, R176, R224 ;  /* 0x000000e0b0bc7221 */ /* 0x000fe20000010000 */
[----:B------:R-:W-:Y:S01]  /*2b50*/  FFMA.FTZ R23, R12, R224, R23 ;  /* 0x000000e00c177223 */ /* 0x000fe20000010017 */
[----:B--2---:R-:W-:Y:S01]  /*2b60*/  FFMA.FTZ R180, R178, R190, R180 ;  /* 0x000000beb2b47223 */ /* 0x004fe200000100b4 */
[----:B------:R-:W-:-:S05]  /*2b70*/  FFMA.FTZ R183, R177, R199, R183 ;  /* 0x000000c7b1b77223 */ /* 0x000fca00000100b7 */
[----:B------:R1:W-:Y:S04]  /*2b80*/  STL [R1+0xb4], R183 ;  /* 0x0000b4b701007387 */ /* 0x0003e80000100800 */
[----:B------:R1:W-:Y:S04]  /*2b90*/  STL [R1+0xb8], R180 ;  /* 0x0000b8b401007387 */ /* 0x0003e80000100800 */
[----:B------:R1:W-:Y:S02]  /*2ba0*/  STL [R1+0xbc], R207 ;  /* 0x0000bccf01007387 */ /* 0x0003e40000100800 */
.L_x_24432:
[----:B------:R-:W-:Y:S05]  /*2bb0*/  BSYNC.RECONVERGENT B1 ;  /* 0x0000000000017941 */ /* 0x000fea0003800200 */
.L_x_24431:
[----:B------:R-:W-:Y:S01]  /*2bc0*/  ISETP.GE.U32.AND P4, PT, R2, 0xc0, PT ;  /* 0x000000c00200780c */ /* 0x000fe20003f86070 */
[----:B------:R-:W-:-:S12]  /*2bd0*/  BSSY.RECONVERGENT B1, `(.L_x_24433) ;  /* 0x000003a000017945 */ /* 0x000fd80003800200 */
[----:B------:R-:W-:Y:S05]  /*2be0*/  @!P4 BRA `(.L_x_24434) ;  /* 0x0000000000e0c947 */ /* 0x000fea0003800000 */
[----:B------:R-:W2:Y:S01]  /*2bf0*/  LDC.64 R178, c[0x0][0x3a8] ;  /* 0x0000ea00ffb27b82 */ /* 0x000ea20000000a00 */
[----:B------:R-:W-:Y:S01]  /*2c00*/  ISETP.NE.U32.AND P0, PT, RZ, UR10, PT ;  /* 0x0000000aff007c0c */ /* 0x000fe2000bf05070 */
[----:B------:R-:W3:Y:S04]  /*2c10*/  LDL R189, [R1+0x140] ;  /* 0x0001400001bd7983 */ /* 0x000ee80000100800 */
[----:B------:R-:W4:Y:S02]  /*2c20*/  LDL R243, [R1+0x144] ;  /* 0x0001440001f37983 */ /* 0x000f240000100800 */
[----:B-1----:R-:W1:Y:S02]  /*2c30*/  LDC.64 R206, c[0x0][0x3b0] ;  /* 0x0000ec00ffce7b82 */ /* 0x002e640000000a00 */
[----:B------:R-:W4:Y:S04]  /*2c40*/  LDL R233, [R1+0x148] ;  /* 0x0001480001e97983 */ /* 0x000f280000100800 */
[----:B------:R-:W4:Y:S01]  /*2c50*/  LDL R223, [R1+0x14c] ;  /* 0x00014c0001df7983 */ /* 0x000f220000100800 */
[----:B------:R-:W-:Y:S01]  /*2c60*/  ISETP.NE.AND.EX P0, PT, RZ, UR11, PT, P0 ;  /* 0x0000000bff007c0c */ /* 0x000fe2000bf05300 */
[----:B--2---:R-:W-:-:S12]  /*2c70*/  IMAD.WIDE.U32 R178, R196, 0x10, R178 ;  /* 0x00000010c4b27825 */ /* 0x004fd800078e00b2 */
[----:B------:R-:W2:Y:S01]  /*2c80*/  @P0 LDC.64 R176, c[0x0][0x438] ;  /* 0x00010e00ffb00b82 */ /* 0x000ea20000000a00 */
[----:B------:R-:W3:Y:S01]  /*2c90*/  LDG.E.128 R180, desc[UR6][R178.64] ;  /* 0x00000006b2b47981 */ /* 0x000ee2000c1e1d00 */
[----:B--2---:R-:W-:-:S05]  /*2ca0*/  @P0 IMAD.WIDE.U32 R176, R196, 0x10, R176 ;  /* 0x00000010c4b00825 */ /* 0x004fca00078e00b0 */
[----:B------:R2:W5:Y:S02]  /*2cb0*/  @P0 LDG.E.128 R44, desc[UR6][R176.64] ;  /* 0x00000006b02c0981 */ /* 0x000564000c1e1d00 */
[----:B--2---:R-:W2:Y:S01]  /*2cc0*/  LDC.64 R176, c[0x0][0x428] ;  /* 0x00010a00ffb07b82 */ /* 0x004ea20000000a00 */
[----:B-1----:R-:W-:-:S05]  /*2cd0*/  IMAD.WIDE.U32 R206, R196, 0x4, R206 ;  /* 0x00000004c4ce7825 */ /* 0x002fca00078e00ce */
[----:B------:R1:W5:Y:S04]  /*2ce0*/  LDG.E R13, desc[UR6][R206.64] ;  /* 0x00000006ce0d7981 */ /* 0x000368000c1e1900 */
[----:B------:R-:W1:Y:S04]  /*2cf0*/  LDL.LU R206, [R1+0xa0] ;  /* 0x0000a00001ce7983 */ /* 0x000e680000300800 */
[----:B------:R-:W4:Y:S01]  /*2d00*/  LDL.LU R207, [R1+0xac] ;  /* 0x0000ac0001cf7983 */ /* 0x000f220000300800 */
[----:B--2---:R-:W-:-:S06]  /*2d10*/  IMAD.WIDE.U32 R176, R196, 0x10, R176 ;  /* 0x00000010c4b07825 */ /* 0x004fcc00078e00b0 */
[----:B------:R-:W1:Y:S01]  /*2d20*/  LDG.E.128 R176, desc[UR6][R176.64] ;  /* 0x00000006b0b07981 */ /* 0x000e62000c1e1d00 */
[----:B---3--:R-:W-:-:S03]  /*2d30*/  FADD.FTZ R14, -R22, R180 ;  /* 0x000000b4160e7221 */ /* 0x008fc60000010100 */
[----:B------:R-:W2:Y:S01]  /*2d40*/  LDL.LU R180, [R1+0xa8] ;  /* 0x0000a80001b47983 */ /* 0x000ea20000300800 */
[C---:B-----5:R-:W-:Y:S01]  /*2d50*/  FMUL.FTZ R208, R5.reuse, R14 ;  /* 0x0000000e05d07220 */ /* 0x060fe20000410000 */
[C---:B------:R-:W-:Y:S02]  /*2d60*/  FADD.FTZ R14, -R22.reuse, R183 ;  /* 0x000000b7160e7221 */ /* 0x040fe40000010100 */
[----:B------:R-:W3:Y:S01]  /*2d70*/  LDL.LU R183, [R1+0xa4] ;  /* 0x0000a40001b77983 */ /* 0x000ee20000300800 */
[C---:B------:R-:W-:Y:S01]  /*2d80*/  FADD.FTZ R181, -R22.reuse, R181 ;  /* 0x000000b516b57221 */ /* 0x040fe20000010100 */
[----:B------:R-:W-:Y:S01]  /*2d90*/  FADD.FTZ R182, -R22, R182 ;  /* 0x000000b616b67221 */ /* 0x000fe20000010100 */
[C---:B------:R-:W-:Y:S02]  /*2da0*/  FMUL.FTZ R14, R5.reuse, R14 ;  /* 0x0000000e050e7220 */ /* 0x040fe40000410000 */
[----:B------:R-:W-:Y:S01]  /*2db0*/  FMUL.FTZ R198, R5, R181 ;  /* 0x000000b505c67220 */ /* 0x000fe20000410000 */
[----:B------:R-:W-:Y:S01]  /*2dc0*/  IADD3 R196, PT, PT, R196, 0x20, RZ ;  /* 0x00000020c4c47810 */ /* 0x000fe20007ffe0ff */
[----:B-1----:R-:W-:-:S05]  /*2dd0*/  FFMA.FTZ R206, R176, R208, R206 ;  /* 0x000000d0b0ce7223 */ /* 0x002fca00000100ce */
[----:B------:R1:W-:Y:S01]  /*2de0*/  STL [R1+0xa0], R206 ;  /* 0x0000a0ce01007387 */ /* 0x0003e20000100800 */
[----:B----4-:R-:W-:Y:S01]  /*2df0*/  FFMA.FTZ R207, R179, R14, R207 ;  /* 0x0000000eb3cf7223 */ /* 0x010fe200000100cf */
        /* <DEDUP_REMOVED lines=19> */
[----:B---3--:R-:W-:-:S05]  /*2f30*/  FFMA.FTZ R183, R177, R198, R183 ;  /* 0x000000c6b1b77223 */ /* 0x008fca00000100b7 */
[----:B------:R4:W-:Y:S04]  /*2f40*/  STL [R1+0xa4], R183 ;  /* 0x0000a4b701007387 */ /* 0x0009e80000100800 */
[----:B------:R4:W-:Y:S04]  /*2f50*/  STL [R1+0xa8], R180 ;  /* 0x0000a8b401007387 */ /* 0x0009e80000100800 */
[----:B------:R4:W-:Y:S02]  /*2f60*/  STL [R1+0xac], R207 ;  /* 0x0000accf01007387 */ /* 0x0009e40000100800 */
.L_x_24434:
[----:B------:R-:W-:Y:S05]  /*2f70*/  BSYNC.RECONVERGENT B1 ;  /* 0x0000000000017941 */ /* 0x000fea0003800200 */
.L_x_24433:
[----:B------:R-:W-:Y:S01]  /*2f80*/  ISETP.GE.U32.AND P3, PT, R2, 0xe0, PT ;  /* 0x000000e00200780c */ /* 0x000fe20003f66070 */
[----:B------:R-:W-:-:S12]  /*2f90*/  BSSY.RECONVERGENT B1, `(.L_x_24435) ;  /* 0x000003a000017945 */ /* 0x000fd80003800200 */
[----:B------:R-:W-:Y:S05]  /*2fa0*/  @!P3 BRA `(.L_x_24436) ;  /* 0x0000000000e0b947 */ /* 0x000fea0003800000 */
[----:B------:R-:W2:Y:S01]  /*2fb0*/  LDC.64 R178, c[0x0][0x3a8] ;  /* 0x0000ea00ffb27b82 */ /* 0x000ea20000000a00 */
[----:B------:R-:W-:Y:S01]  /*2fc0*/  ISETP.NE.U32.AND P0, PT, RZ, UR10, PT ;  /* 0x0000000aff007c0c */ /* 0x000fe2000bf05070 */
[----:B------:R-:W3:Y:S04]  /*2fd0*/  LDL R187, [R1+0x130] ;  /* 0x0001300001bb7983 */ /* 0x000ee80000100800 */
[----:B------:R-:W3:Y:S02]  /*2fe0*/  LDL R242, [R1+0x134] ;  /* 0x0001340001f27983 */ /* 0x000ee40000100800 */
[----:B-1--4-:R-:W1:Y:S02]  /*2ff0*/  LDC.64 R206, c[0x0][0x3b0] ;  /* 0x0000ec00ffce7b82 */ /* 0x012e640000000a00 */
        /* <DEDUP_REMOVED lines=30> */
[----:B------:R1:W-:Y:S01]  /*31e0*/  STL [R1], R206 ;  /* 0x000000ce01007387 */ /* 0x0003e20000100800 */
        /* <DEDUP_REMOVED lines=20> */
.L_x_24436:
[----:B------:R-:W-:Y:S05]  /*3330*/  BSYNC.RECONVERGENT B1 ;  /* 0x0000000000017941 */ /* 0x000fea0003800200 */
.L_x_24435:
[----:B------:R-:W-:Y:S01]  /*3340*/  ISETP.GE.U32.AND P2, PT, R2, 0x100, PT ;  /* 0x000001000200780c */ /* 0x000fe20003f46070 */
[----:B------:R-:W-:-:S12]  /*3350*/  BSSY.RECONVERGENT B1, `(.L_x_24437) ;  /* 0x0000039000017945 */ /* 0x000fd80003800200 */
[----:B------:R-:W-:Y:S05]  /*3360*/  @!P2 BRA `(.L_x_24438) ;  /* 0x0000000000dca947 */ /* 0x000fea0003800000 */
[----:B------:R-:W2:Y:S01]  /*3370*/  LDC.64 R178, c[0x0][0x3a8] ;  /* 0x0000ea00ffb27b82 */ /* 0x000ea20000000a00 */
[----:B------:R-:W-:Y:S01]  /*3380*/  ISETP.NE.U32.AND P0, PT, RZ, UR10, PT ;  /* 0x0000000aff007c0c */ /* 0x000fe2000bf05070 */
[----:B------:R-:W3:Y:S06]  /*3390*/  LDL.LU R252, [R1+0x80] ;  /* 0x0000800001fc7983 */ /* 0x000eec0000300800 */
[----:B-1--4-:R-:W1:Y:S01]  /*33a0*/  LDC.64 R206, c[0x0][0x3b0] ;  /* 0x0000ec00ffce7b82 */ /* 0x012e620000000a00 */
[C---:B--2---:R-:W-:Y:S01]  /*33b0*/  IMAD.WIDE.U32 R178, R196.reuse, 0x10, R178 ;  /* 0x00000010c4b27825 */ /* 0x044fe200078e00b2 */
[----:B------:R-:W-:Y:S01]  /*33c0*/  ISETP.NE.AND.EX P0, PT, RZ, UR11, PT, P0 ;  /* 0x0000000bff007c0c */ /* 0x000fe2000bf05300 */
[----:B------:R-:W2:Y:S04]  /*33d0*/  LDL R186, [R1+0x120] ;  /* 0x0001200001ba7983 */ /* 0x000ea80000100800 */
[----:B------:R-:W4:Y:S04]  /*33e0*/  LDG.E.128 R180, desc[UR6][R178.64] ;  /* 0x00000006b2b47981 */ /* 0x000f28000c1e1d00 */
[----:B------:R-:W2:Y:S04]  /*33f0*/  LDL R241, [R1+0x124] ;  /* 0x0001240001f17983 */ /* 0x000ea80000100800 */
[----:B------:R-:W0:Y:S01]  /*3400*/  @P0 LDC.64 R176, c[0x0][0x438] ;  /* 0x00010e00ffb00b82 */ /* 0x000e220000000a00 */
[----:B------:R-:W2:Y:S04]  /*3410*/  LDL R231, [R1+0x128] ;  /* 0x0001280001e77983 */ /* 0x000ea80000100800 */
[----:B------:R-:W2:Y:S01]  /*3420*/  LDL R221, [R1+0x12c] ;  /* 0x00012c0001dd7983 */ /* 0x000ea20000100800 */
[----:B0-----:R-:W-:-:S05]  /*3430*/  @P0 IMAD.WIDE.U32 R176, R196, 0x10, R176 ;  /* 0x00000010c4b00825 */ /* 0x001fca00078e00b0 */
[----:B------:R0:W5:Y:S02]  /*3440*/  @P0 LDG.E.128 R36, desc[UR6][R176.64] ;  /* 0x00000006b0240981 */ /* 0x000164000c1e1d00 */
[----:B0-----:R-:W0:Y:S01]  /*3450*/  LDC.64 R176, c[0x0][0x428] ;  /* 0x00010a00ffb07b82 */ /* 0x001e220000000a00 */
[----:B-1----:R-:W-:-:S05]  /*3460*/  IMAD.WIDE.U32 R206, R196, 0x4, R206 ;  /* 0x00000004c4ce7825 */ /* 0x002fca00078e00ce */
[----:B------:R1:W5:Y:S04]  /*3470*/  LDG.E R17, desc[UR6][R206.64] ;  /* 0x00000006ce117981 */ /* 0x000368000c1e1900 */
[----:B------:R-:W2:Y:S04]  /*3480*/  LDL.LU R206, [R1+0x88] ;  /* 0x0000880001ce7983 */ /* 0x000ea80000300800 */
[----:B------:R-:W1:Y:S01]  /*3490*/  LDL.LU R207, [R1+0x8c] ;  /* 0x00008c0001cf7983 */ /* 0x000e620000300800 */
[----:B0-----:R-:W-:-:S06]  /*34a0*/  IMAD.WIDE.U32 R176, R196, 0x10, R176 ;  /* 0x00000010c4b07825 */ /* 0x001fcc00078e00b0 */
[----:B------:R-:W3:Y:S01]  /*34b0*/  LDG.E.128 R176, desc[UR6][R176.64] ;  /* 0x00000006b0b07981 */ /* 0x000ee2000c1e1d00 */
[----:B----4-:R-:W-:-:S03]  /*34c0*/  FADD.FTZ R18, -R22, R180 ;  /* 0x000000b416127221 */ /* 0x010fc60000010100 */
[----:B------:R-:W4:Y:S01]  /*34d0*/  LDL.LU R180, [R1+0x84] ;  /* 0x0000840001b47983 */ /* 0x000f220000300800 */
[C---:B-----5:R-:W-:Y:S01]  /*34e0*/  FMUL.FTZ R204, R5.reuse, R18 ;  /* 0x0000001205cc7220 */ /* 0x060fe20000410000 */
[C---:B------:R-:W-:Y:S01]  /*34f0*/  FADD.FTZ R181, -R22.reuse, R181 ;  /* 0x000000b516b57221 */ /* 0x040fe20000010100 */
[C---:B------:R-:W-:Y:S01]  /*3500*/  FADD.FTZ R182, -R22.reuse, R182 ;  /* 0x000000b616b67221 */ /* 0x040fe20000010100 */
[----:B------:R-:W-:Y:S02]  /*3510*/  FADD.FTZ R18, -R22, R183 ;  /* 0x000000b716127221 */ /* 0x000fe40000010100 */
[C---:B------:R-:W-:Y:S02]  /*3520*/  FMUL.FTZ R195, R5.reuse, R181 ;  /* 0x000000b505c37220 */ /* 0x040fe40000410000 */
[----:B------:R-:W-:Y:S01]  /*3530*/  FMUL.FTZ R18, R5, R18 ;  /* 0x0000001205127220 */ /* 0x000fe20000410000 */
[----:B------:R-:W-:Y:S01]  /*3540*/  IADD3 R196, PT, PT, R196, 0x20, RZ ;  /* 0x00000020c4c47810 */ /* 0x000fe20007ffe0ff */
[----:B---3--:R-:W-:-:S05]  /*3550*/  FFMA.FTZ R252, R176, R204, R252 ;  /* 0x000000ccb0fc7223 */ /* 0x008fca00000100fc */
[----:B------:R2:W-:Y:S01]  /*3560*/  STL [R1+0x80], R252 ;  /* 0x000080fc01007387 */ /* 0x0005e20000100800 */
[----:B-1----:R-:W-:Y:S01]  /*3570*/  FFMA.FTZ R207, R179, R18, R207 ;  /* 0x00000012b3cf7223 */ /* 0x002fe200000100cf */
[----:B--2---:R-:W-:Y:S01]  /*3580*/  FMUL.FTZ R252, R186, R176 ;  /* 0x000000b0bafc7220 */ /* 0x004fe20000410000 */
[----:B------:R-:W-:-:S04]  /*3590*/  FMUL.FTZ R186, R5, R182 ;  /* 0x000000b605ba7220 */ /* 0x000fc80000410000 */
[----:B------:R-:W-:Y:S01]  /*35a0*/  FFMA.FTZ R206, R178, R186, R206 ;  /* 0x000000bab2ce7223 */ /* 0x000fe200000100ce */
        /* <DEDUP_REMOVED lines=15> */
[----:B----4-:R-:W-:-:S05]  /*36a0*/  FFMA.FTZ R180, R177, R195, R180 ;  /* 0x000000c3b1b47223 */ /* 0x010fca00000100b4 */
[----:B------:R2:W-:Y:S04]  /*36b0*/  STL [R1+0x84], R180 ;  /* 0x000084b401007387 */ /* 0x0005e80000100800 */
[----:B------:R2:W-:Y:S04]  /*36c0*/  STL [R1+0x88], R206 ;  /* 0x000088ce01007387 */ /* 0x0005e80000100800 */
[----:B------:R2:W-:Y:S02]  /*36d0*/  STL [R1+0x8c], R207 ;  /* 0x00008ccf01007387 */ /* 0x0005e40000100800 */
.L_x_24438:
[----:B------:R-:W-:Y:S05]  /*36e0*/  BSYNC.RECONVERGENT B1 ;  /* 0x0000000000017941 */ /* 0x000fea0003800200 */
.L_x_24437:
[----:B------:R-:W-:Y:S01]  /*36f0*/  ISETP.GE.U32.AND P1, PT, R2, 0x120, PT ;  /* 0x000001200200780c */ /* 0x000fe20003f26070 */
[----:B------:R-:W-:-:S12]  /*3700*/  BSSY.RECONVERGENT B1, `(.L_x_24439) ;  /* 0x0000039000017945 */ /* 0x000fd80003800200 */
[----:B------:R-:W-:Y:S05]  /*3710*/  @!P1 BRA `(.L_x_24440) ;  /* 0x0000000000dc9947 */ /* 0x000fea0003800000 */
[----:B------:R-:W3:Y:S01]  /*3720*/  LDC.64 R178, c[0x0][0x3a8] ;  /* 0x0000ea00ffb27b82 */ /* 0x000ee20000000a00 */
[----:B------:R-:W-:Y:S01]  /*3730*/  ISETP.NE.U32.AND P0, PT, RZ, UR10, PT ;  /* 0x0000000aff007c0c */ /* 0x000fe2000bf05070 */
[----:B------:R-:W3:Y:S06]  /*3740*/  LDL.LU R251, [R1+0x70] ;  /* 0x0000700001fb7983 */ /* 0x000eec0000300800 */
[----:B-12-4-:R-:W1:Y:S01]  /*3750*/  LDC.64 R206, c[0x0][0x3b0] ;  /* 0x0000ec00ffce7b82 */ /* 0x016e620000000a00 */
[C---:B---3--:R-:W-:Y:S01]  /*3760*/  IMAD.WIDE.U32 R178, R196.reuse, 0x10, R178 ;  /* 0x00000010c4b27825 */ /* 0x048fe200078e00b2 */
[----:B------:R-:W-:Y:S01]  /*3770*/  ISETP.NE.AND.EX P0, PT, RZ, UR11, PT, P0 ;  /* 0x0000000bff007c0c */ /* 0x000fe2000bf05300 */
[----:B------:R-:W2:Y:S04]  /*3780*/  LDL R185, [R1+0x110] ;  /* 0x0001100001b97983 */ /* 0x000ea80000100800 */
[----:B------:R-:W3:Y:S04]  /*3790*/  LDG.E.128 R180, desc[UR6][R178.64] ;  /* 0x00000006b2b47981 */ /* 0x000ee8000c1e1d00 */
[----:B------:R-:W4:Y:S04]  /*37a0*/  LDL R240, [R1+0x114] ;  /* 0x0001140001f07983 */ /* 0x000f280000100800 */
[----:B------:R-:W0:Y:S01]  /*37b0*/  @P0 LDC.64 R176, c[0x0][0x438] ;  /* 0x00010e00ffb00b82 */ /* 0x000e220000000a00 */
[----:B------:R-:W4:Y:S04]  /*37c0*/  LDL R230, [R1+0x118] ;  /* 0x0001180001e67983 */ /* 0x000f280000100800 */
[----:B------:R-:W4:Y:S01]  /*37d0*/  LDL R220, [R1+0x11c] ;  /* 0x00011c0001dc7983 */ /* 0x000f220000100800 */
[----:B0-----:R-:W-:-:S05]  /*37e0*/  @P0 IMAD.WIDE.U32 R176, R196, 0x10, R176 ;  /* 0x00000010c4b00825 */ /* 0x001fca00078e00b0 */
[----:B------:R0:W5:Y:S02]  /*37f0*/  @P0 LDG.E.128 R32, desc[UR6][R176.64] ;  /* 0x00000006b0200981 */ /* 0x000164000c1e1d00 */
[----:B0-----:R-:W0:Y:S01]  /*3800*/  LDC.64 R176, c[0x0][0x428] ;  /* 0x00010a00ffb07b82 */ /* 0x001e220000000a00 */
[----:B-1----:R-:W-:-:S05]  /*3810*/  IMAD.WIDE.U32 R206, R196, 0x4, R206 ;  /* 0x00000004c4ce7825 */ /* 0x002fca00078e00ce */
[----:B------:R1:W5:Y:S04]  /*3820*/  LDG.E R19, desc[UR6][R206.64] ;  /* 0x00000006ce137981 */ /* 0x000368000c1e1900 */
[----:B------:R-:W4:Y:S04]  /*3830*/  LDL.LU R206, [R1+0x78] ;  /* 0x0000780001ce7983 */ /* 0x000f280000300800 */
[----:B------:R-:W1:Y:S01]  /*3840*/  LDL.LU R207, [R1+0x7c] ;  /* 0x00007c0001cf7983 */ /* 0x000e620000300800 */
[----:B0-----:R-:W-:-:S06]  /*3850*/  IMAD.WIDE.U32 R176, R196, 0x10, R176 ;  /* 0x00000010c4b07825 */ /* 0x001fcc00078e00b0 */
[----:B------:R-:W2:Y:S01]  /*3860*/  LDG.E.128 R176, desc[UR6][R176.64] ;  /* 0x00000006b0b07981 */ /* 0x000ea2000c1e1d00 */
[----:B---3--:R-:W-:-:S03]  /*3870*/  FADD.FTZ R20, -R22, R180 ;  /* 0x000000b416147221 */ /* 0x008fc60000010100 */
[----:B------:R-:W3:Y:S01]  /*3880*/  LDL.LU R180, [R1+0x74] ;  /* 0x0000740001b47983 */ /* 0x000ee20000300800 */
[C---:B-----5:R-:W-:Y:S01]  /*3890*/  FMUL.FTZ R203, R5.reuse, R20 ;  /* 0x0000001405cb7220 */ /* 0x060fe20000410000 */
[C---:B------:R-:W-:Y:S01]  /*38a0*/  FADD.FTZ R181, -R22.reuse, R181 ;  /* 0x000000b516b57221 */ /* 0x040fe20000010100 */
[C---:B------:R-:W-:Y:S01]  /*38b0*/  FADD.FTZ R182, -R22.reuse, R182 ;  /* 0x000000b616b67221 */ /* 0x040fe20000010100 */
[----:B------:R-:W-:Y:S02]  /*38c0*/  FADD.FTZ R20, -R22, R183 ;  /* 0x000000b716147221 */ /* 0x000fe40000010100 */
[C---:B------:R-:W-:Y:S02]  /*38d0*/  FMUL.FTZ R194, R5.reuse, R181 ;  /* 0x000000b505c27220 */ /* 0x040fe40000410000 */
[----:B------:R-:W-:Y:S01]  /*38e0*/  FMUL.FTZ R20, R5, R20 ;  /* 0x0000001405147220 */ /* 0x000fe20000410000 */
[----:B------:R-:W-:Y:S01]  /*38f0*/  IADD3 R196, PT, PT, R196, 0x20, RZ ;  /* 0x00000020c4c47810 */ /* 0x000fe20007ffe0ff */
[----:B--2---:R-:W-:-:S05]  /*3900*/  FFMA.FTZ R251, R176, R203, R251 ;  /* 0x000000cbb0fb7223 */ /* 0x004fca00000100fb */
[----:B------:R0:W-:Y:S01]  /*3910*/  STL [R1+0x70], R251 ;  /* 0x000070fb01007387 */ /* 0x0001e20000100800 */
[----:B-1----:R-:W-:Y:S01]  /*3920*/  FFMA.FTZ R207, R179, R20, R207 ;  /* 0x00000014b3cf7223 */ /* 0x002fe200000100cf */
[----:B0-----:R-:W-:Y:S01]  /*3930*/  FMUL.FTZ R251, R185, R176 ;  /* 0x000000b0b9fb7220 */ /* 0x001fe20000410000 */
[----:B------:R-:W-:-:S04]  /*3940*/  FMUL.FTZ R185, R5, R182 ;  /* 0x000000b605b97220 */ /* 0x000fc80000410000 */
[----:B----4-:R-:W-:Y:S01]  /*3950*/  FFMA.FTZ R206, R178, R185, R206 ;  /* 0x000000b9b2ce7223 */ /* 0x010fe200000100ce */
        /* <DEDUP_REMOVED lines=15> */
[----:B---3--:R-:W-:-:S05]  /*3a50*/  FFMA.FTZ R180, R177, R194, R180 ;  /* 0x000000c2b1b47223 */ /* 0x008fca00000100b4 */
[----:B------:R3:W-:Y:S04]  /*3a60*/  STL [R1+0x74], R180 ;  /* 0x000074b401007387 */ /* 0x0007e80000100800 */
[----:B------:R3:W-:Y:S04]  /*3a70*/  STL [R1+0x78], R206 ;  /* 0x000078ce01007387 */ /* 0x0007e80000100800 */
[----:B------:R3:W-:Y:S02]  /*3a80*/  STL [R1+0x7c], R207 ;  /* 0x00007ccf01007387 */ /* 0x0007e40000100800 */
.L_x_24440:
[----:B------:R-:W-:Y:S05]  /*3a90*/  BSYNC.RECONVERGENT B1 ;  /* 0x0000000000017941 */ /* 0x000fea0003800200 */
.L_x_24439:
[----:B------:R-:W-:Y:S01]  /*3aa0*/  ISETP.GE.U32.AND P0, PT, R2, 0x140, PT ;  /* 0x000001400200780c */ /* 0x000fe20003f06070 */
[----:B------:R-:W-:-:S12]  /*3ab0*/  BSSY.RECONVERGENT B1, `(.L_x_24441) ;  /* 0x0000038000017945 */ /* 0x000fd80003800200 */
[----:B------:R-:W-:Y:S05]  /*3ac0*/  @!P0 BRA `(.L_x_24442) ;  /* 0x0000000000d88947 */ /* 0x000fea0003800000 */
[----:B------:R-:W-:Y:S01]  /*3ad0*/  ISETP.NE.U32.AND P6, PT, RZ, UR10, PT ;  /* 0x0000000aff007c0c */ /* 0x000fe2000bfc5070 */
[----:B-1234-:R-:W1:Y:S01]  /*3ae0*/  LDC.64 R180, c[0x0][0x428] ;  /* 0x00010a00ffb47b82 */ /* 0x01ee620000000a00 */
[----:B------:R-:W2:Y:S02]  /*3af0*/  LDL.LU R250, [R1+0x60] ;  /* 0x0000600001fa7983 */ /* 0x000ea40000300800 */
[----:B------:R-:W-:Y:S02]  /*3b00*/  ISETP.NE.AND.EX P6, PT, RZ, UR11, PT, P6 ;  /* 0x0000000bff007c0c */ /* 0x000fe4000bfc5360 */
[----:B------:R-:W3:Y:S03]  /*3b10*/  LDL R249, [R1+0x100] ;  /* 0x0001000001f97983 */ /* 0x000ee60000100800 */
[----:B------:R-:W4:Y:S01]  /*3b20*/  LDC.64 R206, c[0x0][0x3b0] ;  /* 0x0000ec00ffce7b82 */ /* 0x000f220000000a00 */
[----:B------:R-:W2:Y:S04]  /*3b30*/  LDL R239, [R1+0x104] ;  /* 0x0001040001ef7983 */ /* 0x000ea80000100800 */
[----:B------:R-:W3:Y:S03]  /*3b40*/  LDL R229, [R1+0x108] ;  /* 0x0001080001e57983 */ /* 0x000ee60000100800 */
[----:B------:R-:W0:Y:S01]  /*3b50*/  @P6 LDC.64 R176, c[0x0][0x438] ;  /* 0x00010e00ffb06b82 */ /* 0x000e220000000a00 */
[----:B------:R-:W3:Y:S01]  /*3b60*/  LDL R219, [R1+0x10c] ;  /* 0x00010c0001db7983 */ /* 0x000ee20000100800 */
[----:B0-----:R-:W-:-:S05]  /*3b70*/  @P6 IMAD.WIDE.U32 R176, R196, 0x10, R176 ;  /* 0x00000010c4b06825 */ /* 0x001fca00078e00b0 */
[----:B------:R0:W5:Y:S01]  /*3b80*/  @P6 LDG.E.128 R28, desc[UR6][R176.64] ;  /* 0x00000006b01c6981 */ /* 0x000162000c1e1d00 */
[----:B-1----:R-:W-:-:S04]  /*3b90*/  IMAD.WIDE.U32 R180, R196, 0x10, R180 ;  /* 0x00000010c4b47825 */ /* 0x002fc800078e00b4 */
[C---:B----4-:R-:W-:Y:S02]  /*3ba0*/  IMAD.WIDE.U32 R206, R196.reuse, 0x4, R206 ;  /* 0x00000004c4ce7825 */ /* 0x050fe400078e00ce */
[----:B------:R-:W2:Y:S01]  /*3bb0*/  LDG.E.128 R180, desc[UR6][R180.64] ;  /* 0x00000006b4b47981 */ /* 0x000ea2000c1e1d00 */
[----:B0-----:R-:W0:Y:S03]  /*3bc0*/  LDC.64 R176, c[0x0][0x3a8] ;  /* 0x0000ea00ffb07b82 */ /* 0x001e260000000a00 */
[----:B------:R1:W5:Y:S01]  /*3bd0*/  LDG.E R21, desc[UR6][R206.64] ;  /* 0x00000006ce157981 */ /* 0x000362000c1e1900 */
[----:B0-----:R-:W-:-:S03]  /*3be0*/  IMAD.WIDE.U32 R176, R196, 0x10, R176 ;  /* 0x00000010c4b07825 */ /* 0x001fc600078e00b0 */
[----:B------:R-:W4:Y:S04]  /*3bf0*/  LDL.LU R196, [R1+0x6c] ;  /* 0x00006c0001c47983 */ /* 0x000f280000300800 */
[----:B------:R-:W3:Y:S04]  /*3c00*/  LDG.E.128 R176, desc[UR6][R176.64] ;  /* 0x00000006b0b07981 */ /* 0x000ee8000c1e1d00 */
[----:B------:R-:W1:Y:S04]  /*3c10*/  LDL.LU R206, [R1+0x64] ;  /* 0x0000640001ce7983 */ /* 0x000e680000300800 */
[----:B------:R-:W4:Y:S01]  /*3c20*/  LDL.LU R207, [R1+0x68] ;  /* 0x0000680001cf7983 */ /* 0x000f220000300800 */
[----:B--2---:R-:W-:Y:S01]  /*3c30*/  FMUL.FTZ R239, R239, R181 ;  /* 0x000000b5efef7220 */ /* 0x004fe20000410000 */
[----:B---3--:R-:W-:-:S04]  /*3c40*/  FADD.FTZ R176, -R22, R176 ;  /* 0x000000b016b07221 */ /* 0x008fc80000010100 */
[----:B-----5:R-:W-:Y:S01]  /*3c50*/  FMUL.FTZ R216, R5, R176 ;  /* 0x000000b005d87220 */ /* 0x020fe20000410000 */
[----:B------:R-:W-:-:S03]  /*3c60*/  FADD.FTZ R177, -R22, R177 ;  /* 0x000000b116b17221 */ /* 0x000fc60000010100 */
[----:B------:R-:W-:Y:S01]  /*3c70*/  FFMA.FTZ R250, R180, R216, R250 ;  /* 0x000000d8b4fa7223 */ /* 0x000fe200000100fa */
[C---:B------:R-:W-:Y:S01]  /*3c80*/  FADD.FTZ R26, -R22.reuse, R178 ;  /* 0x000000b2161a7221 */ /* 0x040fe20000010100 */
[----:B------:R-:W-:Y:S01]  /*3c90*/  FADD.FTZ R22, -R22, R179 ;  /* 0x000000b316167221 */ /* 0x000fe20000010100 */
[----:B------:R-:W-:Y:S02]  /*3ca0*/  FMUL.FTZ R215, R5, R177 ;  /* 0x000000b105d77220 */ /* 0x000fe40000410000 */
[----:B------:R0:W-:Y:S02]  /*3cb0*/  STL [R1+0x60], R250 ;  /* 0x000060fa01007387 */ /* 0x0001e40000100800 */
[----:B-1----:R-:W-:Y:S01]  /*3cc0*/  FFMA.FTZ R206, R181, R215, R206 ;  /* 0x000000d7b5ce7223 */ /* 0x002fe200000100ce */
[----:B0-----:R-:W-:Y:S01]  /*3cd0*/  FMUL.FTZ R250, R249, R180 ;  /* 0x000000b4f9fa7220 */ /* 0x001fe20000410000 */
[C---:B------:R-:W-:Y:S01]  /*3ce0*/  FMUL.FTZ R249, R5.reuse, R26 ;  /* 0x0000001a05f97220 */ /* 0x040fe20000410000 */
[----:B------:R-:W-:-:S03]  /*3cf0*/  FMUL.FTZ R26, R5, R22 ;  /* 0x00000016051a7220 */ /* 0x000fc60000410000 */
[----:B----4-:R-:W-:Y:S01]  /*3d00*/  FFMA.FTZ R207, R182, R249, R207 ;  /* 0x000000f9b6cf7223 */ /* 0x010fe200000100cf */
[----:B------:R-:W-:Y:S01]  /*3d10*/  FFMA.FTZ R196, R183, R26, R196 ;  /* 0x0000001ab7c47223 */ /* 0x000fe200000100c4 */
        /* <DEDUP_REMOVED lines=15> */
[----:B------:R-:W-:Y:S01]  /*3e10*/  FADD.FTZ R188, R22, R219 ;  /* 0x000000db16bc7221 */ /* 0x000fe20000010000 */
[----:B0-----:R-:W-:-:S07]  /*3e20*/  FFMA.FTZ R23, R26, R219, R23 ;  /* 0x000000db1a177223 */ /* 0x001fce0000010017 */
.L_x_24442:
[----:B------:R-:W-:Y:S05]  /*3e30*/  BSYNC.RECONVERGENT B1 ;  /* 0x0000000000017941 */ /* 0x000fea0003800200 */
.L_x_24441:
        /* <DEDUP_REMOVED lines=21> */
[----:B------:R0:W1:Y:S02]  /*3f90*/  SHFL.BFLY PT, R181, R179, 0x10, 0x1f ;  /* 0x0e001f00b3b57f89 */ /* 0x00006400000e0000 */
[----:B0-----:R-:W-:-:S05]  /*3fa0*/  FADD.FTZ R23, R23, R22 ;  /* 0x0000001617177221 */ /* 0x001fca0000010000 */
[----:B-1----:R0:W0:Y:S02]  /*3fb0*/  SHFL.BFLY PT, R22, R23, 0x10, 0x1f ;  /* 0x0e001f0017167f89 */ /* 0x00202400000e0000 */
.L_x_24552:
        /* <DEDUP_REMOVED lines=20> */
[----:B--2345:R-:W-:Y:S01]  /*4100*/  FFMA.FTZ R180, R0, R22, R23 ;  /* 0x0000001600b47223 */ /* 0x03cfe20000010017 */
        /* <DEDUP_REMOVED lines=8> */
[----:B------:R-:W-:-:S05]  /*4190*/  FMUL.FTZ R104, R168, R181 ;  /* 0x000000b5a8687220 */ /* 0x000fca0000410000 */
[----:B------:R-:W-:Y:S01]  /*41a0*/  SEL R176, R104, RZ, P6 ;  /* 0x000000ff68b07207 */ /* 0x000fe20003000000 */
[----:B------:R-:W-:Y:S01]  /*41b0*/  FFMA.FTZ R104, R214, R22, R23 ;  /* 0x00000016d6687223 */ /* 0x000fe20000010017 */
[----:B------:R-:W-:-:S03]  /*41c0*/  LOP3.LUT P6, RZ, R6, 0xff00, RZ, 0xc0, !PT ;  /* 0x0000ff0006ff7812 */ /* 0x000fc600078cc0ff */
[----:B------:R-:W-:-:S04]  /*41d0*/  FADD.FTZ R104, R248, -R104 ;  /* 0x80000068f8687221 */ /* 0x000fc80000010000 */
[----:B------:R-:W-:-:S04]  /*41e0*/  FMUL.FTZ R104, R5, R104 ;  /* 0x0000006805687220 */ /* 0x000fc80000410000 */
[----:B------:R-:W-:-:S04]  /*41f0*/  FMUL.FTZ R104, R104, R4 ;  /* 0x0000000468687220 */ /* 0x000fc80000410000 */
[----:B------:R-:W-:-:S04]  /*4200*/  FMUL.FTZ R104, R104, UR14 ;  /* 0x0000000e68687c20 */ /* 0x000fc80008410000 */
[-C--:B------:R-:W-:Y:S01]  /*4210*/  FMUL.FTZ R177, R177, R104.reuse ;  /* 0x00000068b1b17220 */ /* 0x080fe20000410000 */
[----:B------:R-:W-:-:S04]  /*4220*/  FMUL.FTZ R104, R169, R104 ;  /* 0x00000068a9687220 */ /* 0x000fc80000410000 */
[----:B------:R-:W-:-:S05]  /*4230*/  FSEL R177, R177, RZ, P6 ;  /* 0x000000ffb1b17208 */ /* 0x000fca0003000000 */
[----:B------:R-:W-:Y:S01]  /*4240*/  FADD.FTZ R181, R105, R177 ;  /* 0x000000b169b57221 */ /* 0x000fe20000010000 */
        /* <DEDUP_REMOVED lines=9> */
[----:B------:R-:W-:Y:S02]  /*42e0*/  FSEL R105, R105, RZ, P6 ;  /* 0x000000ff69697208 */ /* 0x000fe40003000000 */
[----:B------:R-:W-:Y:S01]  /*42f0*/  SEL R178, R104, RZ, P6 ;  /* 0x000000ff68b27207 */ /* 0x000fe20003000000 */
[----:B------:R-:W-:Y:S01]  /*4300*/  FFMA.FTZ R104, R184, R22, R23 ;  /* 0x00000016b8687223 */ /* 0x000fe20000010017 */
[----:B------:R-:W-:Y:S01]  /*4310*/  ISETP.GE.U32.AND P6, PT, R6, 0x1000000, PT ;  /* 0x010000000600780c */ /* 0x000fe20003fc6070 */
[----:B------:R-:W-:Y:S02]  /*4320*/  FADD.FTZ R106, R106, R105 ;  /* 0x000000696a6a7221 */ /* 0x000fe40000010000 */
[----:B------:R-:W-:-:S04]  /*4330*/  FADD.FTZ R104, R228, -R104 ;  /* 0x80000068e4687221 */ /* 0x000fc80000010000 */
[----:B------:R-:W-:-:S04]  /*4340*/  FMUL.FTZ R104, R5, R104 ;  /* 0x0000006805687220 */ /* 0x000fc80000410000 */
[----:B------:R-:W-:-:S04]  /*4350*/  FMUL.FTZ R104, R104, R4 ;  /* 0x0000000468687220 */ /* 0x000fc80000410000 */
[----:B------:R-:W-:-:S04]  /*4360*/  FMUL.FTZ R104, R104, UR14 ;  /* 0x0000000e68687c20 */ /* 0x000fc80008410000 */
[-C--:B------:R-:W-:Y:S01]  /*4370*/  FMUL.FTZ R105, R179, R104.reuse ;  /* 0x00000068b3697220 */ /* 0x080fe20000410000 */
[----:B------:R-:W-:-:S04]  /*4380*/  FMUL.FTZ R104, R171, R104 ;  /* 0x00000068ab687220 */ /* 0x000fc80000410000 */
[----:B------:R-:W-:Y:S02]  /*4390*/  FSEL R105, R105, RZ, P6 ;  /* 0x000000ff69697208 */ /* 0x000fe40003000000 */
[----:B------:R-:W-:-:S03]  /*43a0*/  SEL R179, R104, RZ, P6 ;  /* 0x000000ff68b37207 */ /* 0x000fc60003000000 */
[----:B------:R-:W-:Y:S01]  /*43b0*/  FADD.FTZ R107, R107, R105 ;  /* 0x000000696b6b7221 */ /* 0x000fe20000010000 */
[----:B------:R-:W-:Y:S06]  /*43c0*/  BRA `(.L_x_24449) ;  /* 0x0000000000b07947 */ /* 0x000fec0003800000 */
.L_x_24448:
[----:B-----5:R-:W-:Y:S01]  /*43d0*/  FFMA.FTZ R172, R0, R22, R23 ;  /* 0x0000001600ac7223 */ /* 0x020fe20000010017 */
        /* <DEDUP_REMOVED lines=10> */
[----:B------:R-:W-:Y:S01]  /*4480*/  LOP3.LUT P6, RZ, R6, 0xff00, RZ, 0xc0, !PT ;  /* 0x0000ff0006ff7812 */ /* 0x000fe200078cc0ff */
[----:B--234-:R-:W-:Y:S02]  /*4490*/  FADD.FTZ R180, R104, R174 ;  /* 0x000000ae68b47221 */ /* 0x01cfe40000010000 */
        /* <DEDUP_REMOVED lines=30> */
[----:B------:R-:W-:-:S07]  /*4680*/  FADD.FTZ R107, R107, R105 ;  /* 0x000000696b6b7221 */ /* 0x000fce0000010000 */
.L_x_24449:
        /* <DEDUP_REMOVED lines=8> */
[----:B------:R-:W-:-:S07]  /*4710*/  MOV R105, R181 ;  /* 0x000000b500697202 */ /* 0x000fce0000000f00 */
.L_x_24447:
[----:B------:R-:W-:Y:S05]  /*4720*/  BSYNC.RECONVERGENT B2 ;  /* 0x0000000000027941 */ /* 0x000fea0003800200 */
.L_x_24446:
        /* <DEDUP_REMOVED lines=10> */
[----:B------:R-:W-:Y:S01]  /*47d0*/  FFMA.FTZ R172, R212, R22, R23 ;  /* 0x00000016d4ac7223 */ /* 0x000fe20000010017 */
[----:B------:R-:W-:-:S03]  /*47e0*/  LOP3.LUT P6, RZ, R7, 0xff, RZ, 0xc0, !PT ;  /* 0x000000ff07ff7812 */ /* 0x000fc600078cc0ff */
[----:B-----5:R-:W-:-:S04]  /*47f0*/  FADD.FTZ R172, R182, -R172 ;  /* 0x800000acb6ac7221 */ /* 0x020fc80000010000 */
        /* <DEDUP_REMOVED lines=42> */
.L_x_24452:
[----:B--234-:R-:W-:Y:S01]  /*4aa0*/  FFMA.FTZ R180, R212, R22, R23 ;  /* 0x00000016d4b47223 */ /* 0x01cfe20000010017 */
[----:B------:R-:W-:-:S03]  /*4ab0*/  LOP3.LUT P6, RZ, R7, 0xff, RZ, 0xc0, !PT ;  /* 0x000000ff07ff7812 */ /* 0x000fc600078cc0ff */
[----:B-----5:R-:W-:-:S04]  /*4ac0*/  FADD.FTZ R180, R182, -R180 ;  /* 0x800000b4b6b47221 */ /* 0x020fc80000010000 */
        /* <DEDUP_REMOVED lines=41> */
.L_x_24453:
        /* <DEDUP_REMOVED lines=9> */
.L_x_24451:
[----:B------:R-:W-:Y:S05]  /*4df0*/  BSYNC.RECONVERGENT B2 ;  /* 0x0000000000027941 */ /* 0x000fea0003800200 */
.L_x_24450:
        /* <DEDUP_REMOVED lines=11> */
[----:B-----5:R-:W-:-:S03]  /*4eb0*/  LOP3.LUT P6, RZ, R8, 0xff, RZ, 0xc0, !PT ;  /* 0x000000ff08ff7812 */ /* 0x020fc600078cc0ff */
        /* <DEDUP_REMOVED lines=43> */
.L_x_24456:
[----:B--234-:R-:W-:Y:S01]  /*5170*/  FFMA.FTZ R180, R211, R22, R23 ;  /* 0x00000016d3b47223 */ /* 0x01cfe20000010017 */
[----:B-----5:R-:W-:-:S03]  /*5180*/  LOP3.LUT P6, RZ, R8, 0xff, RZ, 0xc0, !PT ;  /* 0x000000ff08ff7812 */ /* 0x020fc600078cc0ff */
        /* <DEDUP_REMOVED lines=42> */
.L_x_24457:
        /* <DEDUP_REMOVED lines=9> */
.L_x_24455:
[----:B------:R-:W-:Y:S05]  /*54c0*/  BSYNC.RECONVERGENT B2 ;  /* 0x0000000000027941 */ /* 0x000fea0003800200 */
.L_x_24454:
        /* <DEDUP_REMOVED lines=55> */
.L_x_24460:
        /* <DEDUP_REMOVED lines=44> */
.L_x_24461:
        /* <DEDUP_REMOVED lines=9> */
.L_x_24459:
[----:B------:R-:W-:Y:S05]  /*5b90*/  BSYNC.RECONVERGENT B2 ;  /* 0x0000000000027941 */ /* 0x000fea0003800200 */
.L_x_24458:
        /* <DEDUP_REMOVED lines=55> */
.L_x_24464:
        /* <DEDUP_REMOVED lines=44> */
.L_x_24465:
        /* <DEDUP_REMOVED lines=9> */
.L_x_24463:
[----:B------:R-:W-:Y:S05]  /*6260*/  BSYNC.RECONVERGENT B2 ;  /* 0x0000000000027941 */ /* 0x000fea0003800200 */
.L_x_24462:
        /* <DEDUP_REMOVED lines=11> */
[----:B------:R-:W-:Y:S02]  /*6320*/  LOP3.LUT P5, RZ, R13, 0xff, RZ, 0xc0, !PT ;  /* 0x000000ff0dff7812 */ /* 0x000fe400078ac0ff */
[----:B-----5:R-:W-:Y:S01]  /*6330*/  FADD.FTZ R172, R182, -R172 ;  /* 0x800000acb6ac7221 */ /* 0x020fe20000010000 */
[----:B------:R-:W-:-:S03]  /*6340*/  FADD.FTZ R173, R243, -R173 ;  /* 0x800000adf3ad7221 */ /* 0x000fc60000010000 */
[C---:B------:R-:W-:Y:S01]  /*6350*/  FMUL.FTZ R172, R5.reuse, R172 ;  /* 0x000000ac05ac7220 */ /* 0x040fe20000410000 */
[----:B------:R-:W-:-:S03]  /*6360*/  FMUL.FTZ R173, R5, R173 ;  /* 0x000000ad05ad7220 */ /* 0x000fc60000410000 */
[----:B------:R-:W-:-:S04]  /*6370*/  FMUL.FTZ R174, R172, R4 ;  /* 0x00000004acae7220 */ /* 0x000fc80000410000 */
[----:B------:R-:W-:-:S04]  /*6380*/  FMUL.FTZ R174, R174, UR14 ;  /* 0x0000000eaeae7c20 */ /* 0x000fc80008410000 */
[----:B------:R-:W-:-:S05]  /*6390*/  FMUL.FTZ R175, R176, R174 ;  /* 0x000000aeb0af7220 */ /* 0x000fca0000410000 */
[----:B------:R-:W-:-:S05]  /*63a0*/  FSEL R175, R175, RZ, P5 ;  /* 0x000000ffafaf7208 */ /* 0x000fca0002800000 */
[----:B--234-:R-:W-:Y:S01]  /*63b0*/  FADD.FTZ R180, R84, R175 ;  /* 0x000000af54b47221 */ /* 0x01cfe20000010000 */
[----:B------:R-:W-:-:S04]  /*63c0*/  FMUL.FTZ R84, R173, R4 ;  /* 0x00000004ad547220 */ /* 0x000fc80000410000 */
[----:B------:R-:W-:Y:S01]  /*63d0*/  FMUL.FTZ R175, R84, UR14 ;  /* 0x0000000e54af7c20 */ /* 0x000fe20008410000 */
[----:B------:R-:W-:-:S03]  /*63e0*/  FMUL.FTZ R84, R148, R174 ;  /* 0x000000ae94547220 */ /* 0x000fc60000410000 */
[----:B------:R-:W-:Y:S02]  /*63f0*/  FMUL.FTZ R174, R177, R175 ;  /* 0x000000afb1ae7220 */ /* 0x000fe40000410000 */
[----:B------:R-:W-:Y:S02]  /*6400*/  SEL R84, R84, RZ, P5 ;  /* 0x000000ff54547207 */ /* 0x000fe40002800000 */
[----:B------:R-:W-:-:S04]  /*6410*/  LOP3.LUT P5, RZ, R13, 0xff00, RZ, 0xc0, !PT ;  /* 0x0000ff000dff7812 */ /* 0x000fc800078ac0ff */
[----:B------:R-:W-:-:S05]  /*6420*/  FSEL R174, R174, RZ, P5 ;  /* 0x000000ffaeae7208 */ /* 0x000fca0002800000 */
[----:B------:R-:W-:Y:S01]  /*6430*/  FADD.FTZ R181, R85, R174 ;  /* 0x000000ae55b57221 */ /* 0x000fe20000010000 */
[----:B------:R-:W-:-:S04]  /*6440*/  FFMA.FTZ R85, R189, R22, R23 ;  /* 0x00000016bd557223 */ /* 0x000fc80000010017 */
[----:B------:R-:W-:-:S04]  /*6450*/  FADD.FTZ R85, R233, -R85 ;  /* 0x80000055e9557221 */ /* 0x000fc80000010000 */
[----:B------:R-:W-:-:S04]  /*6460*/  FMUL.FTZ R174, R5, R85 ;  /* 0x0000005505ae7220 */ /* 0x000fc80000410000 */
        /* <DEDUP_REMOVED lines=16> */
[----:B------:R-:W-:-:S04]  /*6570*/  ISETP.GE.U32.AND P5, PT, R13, 0x1000000, PT ;  /* 0x010000000d00780c */ /* 0x000fc80003fa6070 */
[----:B------:R-:W-:-:S05]  /*6580*/  FSEL R179, R179, RZ, P5 ;  /* 0x000000ffb3b37208 */ /* 0x000fca0002800000 */
[----:B------:R-:W-:Y:S01]  /*6590*/  FADD.FTZ R179, R87, R179 ;  /* 0x000000b357b37221 */ /* 0x000fe20000010000 */
[----:B------:R-:W-:-:S05]  /*65a0*/  FMUL.FTZ R87, R151, R177 ;  /* 0x000000b197577220 */ /* 0x000fca0000410000 */
[----:B------:R-:W-:Y:S01]  /*65b0*/  SEL R87, R87, RZ, P5 ;  /* 0x000000ff57577207 */ /* 0x000fe20002800000 */
[----:B------:R-:W-:Y:S06]  /*65c0*/  BRA `(.L_x_24469) ;  /* 0x0000000000b07947 */ /* 0x000fec0003800000 */
.L_x_24468:
        /* <DEDUP_REMOVED lines=43> */
[----:B------:R-:W-:-:S07]  /*6880*/  SEL R87, R87, RZ, P5 ;  /* 0x000000ff57577207 */ /* 0x000fce0002800000 */
.L_x_24469:
        /* <DEDUP_REMOVED lines=11> */
.L_x_24467:
[----:B------:R-:W-:Y:S05]  /*6940*/  BSYNC.RECONVERGENT B2 ;  /* 0x0000000000027941 */ /* 0x000fea0003800200 */
.L_x_24466:
        /* <DEDUP_REMOVED lines=9> */
[-CC-:B------:R-:W-:Y:S01]  /*69e0*/  FFMA.FTZ R172, R205, R22.reuse, R23.reuse ;  /* 0x00000016cdac7223 */ /* 0x180fe20000010017 */
[----:B------:R-:W-:Y:S01]  /*69f0*/  FFMA.FTZ R173, R197, R22, R23 ;  /* 0x00000016c5ad7223 */ /* 0x000fe20000010017 */
[C---:B------:R-:W-:Y:S02]  /*6a00*/  LOP3.LUT P5, RZ, R15.reuse, 0xff, RZ, 0xc0, !PT ;  /* 0x000000ff0fff7812 */ /* 0x040fe400078ac0ff */
[----:B-----5:R-:W-:Y:S01]  /*6a10*/  FADD.FTZ R172, R182, -R172 ;  /* 0x800000acb6ac7221 */ /* 0x020fe20000010000 */
[----:B------:R-:W-:Y:S01]  /*6a20*/  FADD.FTZ R173, R242, -R173 ;  /* 0x800000adf2ad7221 */ /* 0x000fe20000010000 */
[----:B------:R-:W-:Y:S02]  /*6a30*/  LOP3.LUT P4, RZ, R15, 0xff00, RZ, 0xc0, !PT ;  /* 0x0000ff000fff7812 */ /* 0x000fe4000788c0ff */
        /* <DEDUP_REMOVED lines=25> */
[----:B------:R-:W-:Y:S01]  /*6bd0*/  FMUL.FTZ R175, R5, R81 ;  /* 0x0000005105af7220 */ /* 0x000fe20000410000 */
[----:B------:R-:W-:-:S03]  /*6be0*/  FMUL.FTZ R81, R145, R176 ;  /* 0x000000b091517220 */ /* 0x000fc60000410000 */
[----:B------:R-:W-:Y:S02]  /*6bf0*/  FMUL.FTZ R82, R175, R4 ;  /* 0x00000004af527220 */ /* 0x000fe40000410000 */
[----:B------:R-:W-:Y:S02]  /*6c00*/  SEL R81, R81, RZ, P4 ;  /* 0x000000ff51517207 */ /* 0x000fe40002000000 */
[----:B------:R-:W-:Y:S01]  /*6c10*/  FMUL.FTZ R82, R82, UR14 ;  /* 0x0000000e52527c20 */ /* 0x000fe20008410000 */
[----:B------:R-:W-:-:S03]  /*6c20*/  ISETP.GE.U32.AND P4, PT, R15, 0x1000000, PT ;  /* 0x010000000f00780c */ /* 0x000fc60003f86070 */
[-C--:B------:R-:W-:Y:S01]  /*6c30*/  FMUL.FTZ R179, R179, R82.reuse ;  /* 0x00000052b3b37220 */ /* 0x080fe20000410000 */
[----:B------:R-:W-:-:S04]  /*6c40*/  FMUL.FTZ R176, R147, R82 ;  /* 0x0000005293b07220 */ /* 0x000fc80000410000 */
[----:B------:R-:W-:-:S05]  /*6c50*/  FSEL R179, R179, RZ, P4 ;  /* 0x000000ffb3b37208 */ /* 0x000fca0002000000 */
[----:B------:R-:W-:Y:S01]  /*6c60*/  FADD.FTZ R179, R83, R179 ;  /* 0x000000b353b37221 */ /* 0x000fe20000010000 */
[----:B------:R-:W-:-:S05]  /*6c70*/  FMUL.FTZ R83, R146, R177 ;  /* 0x000000b192537220 */ /* 0x000fca0000410000 */
[----:B------:R-:W-:Y:S02]  /*6c80*/  SEL R82, R83, RZ, P5 ;  /* 0x000000ff53527207 */ /* 0x000fe40002800000 */
[----:B------:R-:W-:Y:S01]  /*6c90*/  SEL R83, R176, RZ, P4 ;  /* 0x000000ffb0537207 */ /* 0x000fe20002000000 */
[----:B------:R-:W-:Y:S06]  /*6ca0*/  BRA `(.L_x_24473) ;  /* 0x0000000000b07947 */ /* 0x000fec0003800000 */
.L_x_24472:
[----:B--234-:R-:W-:Y:S01]  /*6cb0*/  FFMA.FTZ R180, R205, R22, R23 ;  /* 0x00000016cdb47223 */ /* 0x01cfe20000010017 */
[C---:B------:R-:W-:Y:S02]  /*6cc0*/  LOP3.LUT P5, RZ, R15.reuse, 0xff, RZ, 0xc0, !PT ;  /* 0x000000ff0fff7812 */ /* 0x040fe400078ac0ff */
[----:B------:R-:W-:Y:S01]  /*6cd0*/  LOP3.LUT P4, RZ, R15, 0xff00, RZ, 0xc0, !PT ;  /* 0x0000ff000fff7812 */ /* 0x000fe2000788c0ff */
        /* <DEDUP_REMOVED lines=37> */
[----:B------:R-:W-:Y:S01]  /*6f30*/  FMUL.FTZ R83, R146, R176 ;  /* 0x000000b092537220 */ /* 0x000fe20000410000 */
[----:B------:R-:W-:-:S04]  /*6f40*/  FMUL.FTZ R176, R147, R82 ;  /* 0x0000005293b07220 */ /* 0x000fc80000410000 */
[----:B------:R-:W-:Y:S02]  /*6f50*/  SEL R82, R83, RZ, P5 ;  /* 0x000000ff53527207 */ /* 0x000fe40002800000 */
[----:B------:R-:W-:-:S07]  /*6f60*/  SEL R83, R176, RZ, P4 ;  /* 0x000000ffb0537207 */ /* 0x000fce0002000000 */
.L_x_24473:
        /* <DEDUP_REMOVED lines=11> */
.L_x_24471:
[----:B------:R-:W-:Y:S05]  /*7020*/  BSYNC.RECONVERGENT B2 ;  /* 0x0000000000027941 */ /* 0x000fea0003800200 */
.L_x_24470:
        /* <DEDUP_REMOVED lines=8> */
[----:B------:R-:W-:Y:S01]  /*70b0*/  FFMA.FTZ R172, R204, R22, R23 ;  /* 0x00000016ccac7223 */ /* 0x000fe20000010017 */
[C---:B------:R-:W-:Y:S02]  /*70c0*/  LOP3.LUT P5, RZ, R17.reuse, 0xff, RZ, 0xc0, !PT ;  /* 0x000000ff11ff7812 */ /* 0x040fe400078ac0ff */
[C---:B------:R-:W-:Y:S01]  /*70d0*/  LOP3.LUT P4, RZ, R17.reuse, 0xff00, RZ, 0xc0, !PT ;  /* 0x0000ff0011ff7812 */ /* 0x040fe2000788c0ff */
[----:B------:R-:W-:Y:S01]  /*70e0*/  FADD.FTZ R172, R252, -R172 ;  /* 0x800000acfcac7221 */ /* 0x000fe20000010000 */
[----:B------:R-:W-:-:S03]  /*70f0*/  LOP3.LUT P3, RZ, R17, 0xff0000, RZ, 0xc0, !PT ;  /* 0x00ff000011ff7812 */ /* 0x000fc6000786c0ff */
[----:B-----5:R-:W-:-:S04]  /*7100*/  FMUL.FTZ R172, R5, R172 ;  /* 0x000000ac05ac7220 */ /* 0x020fc80000410000 */
[----:B------:R-:W-:-:S04]  /*7110*/  FMUL.FTZ R173, R172, R4 ;  /* 0x00000004acad7220 */ /* 0x000fc80000410000 */
[----:B------:R-:W-:Y:S01]  /*7120*/  FMUL.FTZ R182, R173, UR14 ;  /* 0x0000000eadb67c20 */ /* 0x000fe20008410000 */
[----:B------:R-:W-:-:S03]  /*7130*/  FFMA.FTZ R173, R195, R22, R23 ;  /* 0x00000016c3ad7223 */ /* 0x000fc60000010017 */
[----:B------:R-:W-:Y:S01]  /*7140*/  FMUL.FTZ R174, R176, R182 ;  /* 0x000000b6b0ae7220 */ /* 0x000fe20000410000 */
[----:B------:R-:W-:-:S04]  /*7150*/  FADD.FTZ R173, R241, -R173 ;  /* 0x800000adf1ad7221 */ /* 0x000fc80000010000 */
[----:B------:R-:W-:Y:S01]  /*7160*/  FSEL R174, R174, RZ, P5 ;  /* 0x000000ffaeae7208 */ /* 0x000fe20002800000 */
[----:B------:R-:W-:-:S04]  /*7170*/  FMUL.FTZ R173, R5, R173 ;  /* 0x000000ad05ad7220 */ /* 0x000fc80000410000 */
        /* <DEDUP_REMOVED lines=26> */
[----:B------:R-:W-:Y:S01]  /*7320*/  FMUL.FTZ R79, R141, R176 ;  /* 0x000000b08d4f7220 */ /* 0x000fe20000410000 */
[----:B------:R-:W-:-:S04]  /*7330*/  FMUL.FTZ R176, R142, R77 ;  /* 0x0000004d8eb07220 */ /* 0x000fc80000410000 */
[----:B------:R-:W-:Y:S02]  /*7340*/  SEL R77, R79, RZ, P4 ;  /* 0x000000ff4f4d7207 */ /* 0x000fe40002000000 */
[----:B------:R-:W-:Y:S02]  /*7350*/  SEL R78, R176, RZ, P3 ;  /* 0x000000ffb04e7207 */ /* 0x000fe40001800000 */
[----:B------:R-:W-:Y:S01]  /*7360*/  SEL R79, R177, RZ, P5 ;  /* 0x000000ffb14f7207 */ /* 0x000fe20002800000 */
[----:B------:R-:W-:Y:S06]  /*7370*/  BRA `(.L_x_24477) ;  /* 0x0000000000b07947 */ /* 0x000fec0003800000 */
.L_x_24476:
[----:B--234-:R-:W-:Y:S01]  /*7380*/  FFMA.FTZ R180, R204, R22, R23 ;  /* 0x00000016ccb47223 */ /* 0x01cfe20000010017 */
[C---:B------:R-:W-:Y:S02]  /*7390*/  LOP3.LUT P5, RZ, R17.reuse, 0xff, RZ, 0xc0, !PT ;  /* 0x000000ff11ff7812 */ /* 0x040fe400078ac0ff */
[C---:B------:R-:W-:Y:S01]  /*73a0*/  LOP3.LUT P4, RZ, R17.reuse, 0xff00, RZ, 0xc0, !PT ;  /* 0x0000ff0011ff7812 */ /* 0x040fe2000788c0ff */
[----:B------:R-:W-:Y:S01]  /*73b0*/  FADD.FTZ R180, R252, -R180 ;  /* 0x800000b4fcb47221 */ /* 0x000fe20000010000 */
[----:B------:R-:W-:-:S03]  /*73c0*/  LOP3.LUT P3, RZ, R17, 0xff0000, RZ, 0xc0, !PT ;  /* 0x00ff000011ff7812 */ /* 0x000fc6000786c0ff */
[----:B-----5:R-:W-:-:S04]  /*73d0*/  FMUL.FTZ R180, R5, R180 ;  /* 0x000000b405b47220 */ /* 0x020fc80000410000 */
        /* <DEDUP_REMOVED lines=27> */
[-C--:B------:R-:W-:Y:S01]  /*7590*/  FMUL.FTZ R179, R179, R78.reuse ;  /* 0x0000004eb3b37220 */ /* 0x080fe20000410000 */
[----:B------:R-:W-:Y:S01]  /*75a0*/  FMUL.FTZ R177, R143, R78 ;  /* 0x0000004e8fb17220 */ /* 0x000fe20000410000 */
[----:B------:R-:W-:Y:S02]  /*75b0*/  SEL R76, R76, RZ, P5 ;  /* 0x000000ff4c4c7207 */ /* 0x000fe40002800000 */
[----:B------:R-:W-:-:S04]  /*75c0*/  ISETP.GE.U32.AND P5, PT, R17, 0x1000000, PT ;  /* 0x010000001100780c */ /* 0x000fc80003fa6070 */
[----:B------:R-:W-:-:S05]  /*75d0*/  FSEL R179, R179, RZ, P5 ;  /* 0x000000ffb3b37208 */ /* 0x000fca0002800000 */
[----:B------:R-:W-:Y:S01]  /*75e0*/  FADD.FTZ R179, R79, R179 ;  /* 0x000000b34fb37221 */ /* 0x000fe20000010000 */
[----:B------:R-:W-:Y:S01]  /*75f0*/  FMUL.FTZ R79, R141, R176 ;  /* 0x000000b08d4f7220 */ /* 0x000fe20000410000 */
[----:B------:R-:W-:-:S04]  /*7600*/  FMUL.FTZ R176, R142, R77 ;  /* 0x0000004d8eb07220 */ /* 0x000fc80000410000 */
[----:B------:R-:W-:Y:S02]  /*7610*/  SEL R77, R79, RZ, P4 ;  /* 0x000000ff4f4d7207 */ /* 0x000fe40002000000 */
[----:B------:R-:W-:Y:S02]  /*7620*/  SEL R78, R176, RZ, P3 ;  /* 0x000000ffb04e7207 */ /* 0x000fe40001800000 */
[----:B------:R-:W-:-:S07]  /*7630*/  SEL R79, R177, RZ, P5 ;  /* 0x000000ffb14f7207 */ /* 0x000fce0002800000 */
.L_x_24477:
        /* <DEDUP_REMOVED lines=11> */
.L_x_24475:
[----:B------:R-:W-:Y:S05]  /*76f0*/  BSYNC.RECONVERGENT B2 ;  /* 0x0000000000027941 */ /* 0x000fea0003800200 */
.L_x_24474:
        /* <DEDUP_REMOVED lines=10> */
[----:B------:R-:W-:Y:S01]  /*77a0*/  LOP3.LUT P3, RZ, R19, 0xff00, RZ, 0xc0, !PT ;  /* 0x0000ff0013ff7812 */ /* 0x000fe2000786c0ff */
[----:B------:R-:W-:Y:S01]  /*77b0*/  FADD.FTZ R172, R251, -R172 ;  /* 0x800000acfbac7221 */ /* 0x000fe20000010000 */
[C---:B------:R-:W-:Y:S02]  /*77c0*/  LOP3.LUT P4, RZ, R19.reuse, 0xff0000, RZ, 0xc0, !PT ;  /* 0x00ff000013ff7812 */ /* 0x040fe4000788c0ff */
[----:B------:R-:W-:Y:S01]  /*77d0*/  ISETP.GE.U32.AND P5, PT, R19, 0x1000000, PT ;  /* 0x010000001300780c */ /* 0x000fe20003fa6070 */
        /* <DEDUP_REMOVED lines=11> */
[-C--:B------:R-:W-:Y:S01]  /*7890*/  FMUL.FTZ R174, R177, R72.reuse ;  /* 0x00000048b1ae7220 */ /* 0x080fe20000410000 */
[----:B------:R-:W-:-:S04]  /*78a0*/  FMUL.FTZ R176, R137, R72 ;  /* 0x0000004889b07220 */ /* 0x000fc80000410000 */
[----:B------:R-:W-:-:S05]  /*78b0*/  FSEL R174, R174, RZ, P3 ;  /* 0x000000ffaeae7208 */ /* 0x000fca0001800000 */
[----:B------:R-:W-:Y:S01]  /*78c0*/  FADD.FTZ R181, R73, R174 ;  /* 0x000000ae49b57221 */ /* 0x000fe20000010000 */
[----:B------:R-:W-:-:S04]  /*78d0*/  FFMA.FTZ R73, R185, R22, R23 ;  /* 0x00000016b9497223 */ /* 0x000fc80000010017 */
[----:B------:R-:W-:-:S04]  /*78e0*/  FADD.FTZ R73, R230, -R73 ;  /* 0x80000049e6497221 */ /* 0x000fc80000010000 */
[----:B------:R-:W-:-:S04]  /*78f0*/  FMUL.FTZ R174, R5, R73 ;  /* 0x0000004905ae7220 */ /* 0x000fc80000410000 */
[----:B------:R-:W-:-:S04]  /*7900*/  FMUL.FTZ R73, R174, R4 ;  /* 0x00000004ae497220 */ /* 0x000fc80000410000 */
[----:B------:R-:W-:-:S04]  /*7910*/  FMUL.FTZ R73, R73, UR14 ;  /* 0x0000000e49497c20 */ /* 0x000fc80008410000 */
[-C--:B------:R-:W-:Y:S01]  /*7920*/  FMUL.FTZ R175, R178, R73.reuse ;  /* 0x00000049b2af7220 */ /* 0x080fe20000410000 */
[----:B------:R-:W-:Y:S01]  /*7930*/  FMUL.FTZ R177, R138, R73 ;  /* 0x000000498ab17220 */ /* 0x000fe20000410000 */
[----:B------:R-:W-:-:S03]  /*7940*/  SEL R73, R176, RZ, P3 ;  /* 0x000000ffb0497207 */ /* 0x000fc60001800000 */
        /* <DEDUP_REMOVED lines=10> */
[----:B------:R-:W-:Y:S01]  /*79f0*/  FMUL.FTZ R75, R136, R182 ;  /* 0x000000b6884b7220 */ /* 0x000fe20000410000 */
[----:B------:R-:W-:Y:S01]  /*7a00*/  FMUL.FTZ R182, R139, R74 ;  /* 0x0000004a8bb67220 */ /* 0x000fe20000410000 */
[----:B------:R-:W-:-:S03]  /*7a10*/  SEL R74, R177, RZ, P4 ;  /* 0x000000ffb14a7207 */ /* 0x000fc60002000000 */
[----:B------:R-:W-:Y:S02]  /*7a20*/  SEL R72, R75, RZ, P2 ;  /* 0x000000ff4b487207 */ /* 0x000fe40001000000 */
[----:B------:R-:W-:Y:S01]  /*7a30*/  SEL R75, R182, RZ, P5 ;  /* 0x000000ffb64b7207 */ /* 0x000fe20002800000 */
[----:B------:R-:W-:Y:S06]  /*7a40*/  BRA `(.L_x_24481) ;  /* 0x0000000000b07947 */ /* 0x000fec0003800000 */
.L_x_24480:
[----:B--234-:R-:W-:Y:S01]  /*7a50*/  FFMA.FTZ R180, R203, R22, R23 ;  /* 0x00000016cbb47223 */ /* 0x01cfe20000010017 */
[C---:B------:R-:W-:Y:S02]  /*7a60*/  LOP3.LUT P2, RZ, R19.reuse, 0xff, RZ, 0xc0, !PT ;  /* 0x000000ff13ff7812 */ /* 0x040fe4000784c0ff */
[----:B------:R-:W-:Y:S01]  /*7a70*/  LOP3.LUT P3, RZ, R19, 0xff00, RZ, 0xc0, !PT ;  /* 0x0000ff0013ff7812 */ /* 0x000fe2000786c0ff */
[----:B------:R-:W-:Y:S01]  /*7a80*/  FADD.FTZ R180, R251, -R180 ;  /* 0x800000b4fbb47221 */ /* 0x000fe20000010000 */
[C---:B------:R-:W-:Y:S02]  /*7a90*/  LOP3.LUT P4, RZ, R19.reuse, 0xff0000, RZ, 0xc0, !PT ;  /* 0x00ff000013ff7812 */ /* 0x040fe4000788c0ff */
[----:B------:R-:W-:Y:S01]  /*7aa0*/  ISETP.GE.U32.AND P5, PT, R19, 0x1000000, PT ;  /* 0x010000001300780c */ /* 0x000fe20003fa6070 */
        /* <DEDUP_REMOVED lines=11> */
[----:B------:R-:W-:Y:S01]  /*7b60*/  FMUL.FTZ R72, R177, R176 ;  /* 0x000000b0b1487220 */ /* 0x000fe20000410000 */
        /* <DEDUP_REMOVED lines=21> */
[----:B------:R-:W-:Y:S01]  /*7cc0*/  FMUL.FTZ R176, R139, R73 ;  /* 0x000000498bb07220 */ /* 0x000fe20000410000 */
[----:B------:R-:W-:Y:S02]  /*7cd0*/  SEL R72, R177, RZ, P2 ;  /* 0x000000ffb1487207 */ /* 0x000fe40001000000 */
[----:B------:R-:W-:Y:S02]  /*7ce0*/  SEL R73, R74, RZ, P3 ;  /* 0x000000ff4a497207 */ /* 0x000fe40001800000 */
[----:B------:R-:W-:Y:S02]  /*7cf0*/  SEL R74, R75, RZ, P4 ;  /* 0x000000ff4b4a7207 */ /* 0x000fe40002000000 */
[----:B------:R-:W-:-:S07]  /*7d00*/  SEL R75, R176, RZ, P5 ;  /* 0x000000ffb04b7207 */ /* 0x000fce0002800000 */
.L_x_24481:
        /* <DEDUP_REMOVED lines=11> */
.L_x_24479:
[----:B------:R-:W-:Y:S05]  /*7dc0*/  BSYNC.RECONVERGENT B2 ;  /* 0x0000000000027941 */ /* 0x000fea0003800200 */
.L_x_24478:
        /* <DEDUP_REMOVED lines=8> */
[C---:B------:R-:W-:Y:S02]  /*7e50*/  ISETP.GE.U32.AND P4, PT, R21.reuse, 0x1000000, PT ;  /* 0x010000001500780c */ /* 0x040fe40003f86070 */
[----:B------:R-:W-:Y:S01]  /*7e60*/  LOP3.LUT P1, RZ, R21, 0xff, RZ, 0xc0, !PT ;  /* 0x000000ff15ff7812 */ /* 0x000fe2000782c0ff */
[----:B------:R-:W-:Y:S01]  /*7e70*/  FADD.FTZ R172, R219, -R172 ;  /* 0x800000acdbac7221 */ /* 0x000fe20000010000 */
[C---:B------:R-:W-:Y:S02]  /*7e80*/  LOP3.LUT P2, RZ, R21.reuse, 0xff00, RZ, 0xc0, !PT ;  /* 0x0000ff0015ff7812 */ /* 0x040fe4000784c0ff */
[----:B------:R-:W-:Y:S01]  /*7e90*/  LOP3.LUT P3, RZ, R21, 0xff0000, RZ, 0xc0, !PT ;  /* 0x00ff000015ff7812 */ /* 0x000fe2000786c0ff */
[----:B-----5:R-:W-:-:S04]  /*7ea0*/  FMUL.FTZ R175, R5, R172 ;  /* 0x000000ac05af7220 */ /* 0x020fc80000410000 */
[----:B------:R-:W-:-:S04]  /*7eb0*/  FMUL.FTZ R172, R175, R4 ;  /* 0x00000004afac7220 */ /* 0x000fc80000410000 */
[----:B--234-:R-:W-:-:S04]  /*7ec0*/  FMUL.FTZ R180, R172, UR14 ;  /* 0x0000000eacb47c20 */ /* 0x01cfc80008410000 */
        /* <DEDUP_REMOVED lines=11> */
[-CC-:B------:R-:W-:Y:S01]  /*7f80*/  FFMA.FTZ R68, R215, R22.reuse, R23.reuse ;  /* 0x00000016d7447223 */ /* 0x180fe20000010017 */
[----:B------:R-:W-:Y:S01]  /*7f90*/  FFMA.FTZ R22, R249, R22, R23 ;  /* 0x00000016f9167223 */ /* 0x000fe20000010017 */
[----:B------:R-:W-:Y:S02]  /*7fa0*/  FMUL.FTZ R23, R132, R71 ;  /* 0x0000004784177220 */ /* 0x000fe40000410000 */
[----:B------:R-:W-:Y:S01]  /*7fb0*/  FADD.FTZ R68, R239, -R68 ;  /* 0x80000044ef447221 */ /* 0x000fe20000010000 */
[----:B------:R-:W-:-:S03]  /*7fc0*/  FADD.FTZ R22, R229, -R22 ;  /* 0x80000016e5167221 */ /* 0x000fc60000010000 */
        /* <DEDUP_REMOVED lines=8> */
[----:B------:R-:W-:Y:S02]  /*8050*/  SEL R68, R23, RZ, P1 ;  /* 0x000000ff17447207 */ /* 0x000fe40000800000 */
[----:B------:R-:W-:Y:S02]  /*8060*/  FMUL.FTZ R4, R174, R4 ;  /* 0x00000004ae047220 */ /* 0x000fe40000410000 */
[----:B------:R-:W-:Y:S02]  /*8070*/  SEL R69, R69, RZ, P2 ;  /* 0x000000ff45457207 */ /* 0x000fe40001000000 */
[----:B------:R-:W-:-:S04]  /*8080*/  FMUL.FTZ R4, R4, UR14 ;  /* 0x0000000e04047c20 */ /* 0x000fc80008410000 */
[-C--:B------:R-:W-:Y:S01]  /*8090*/  FMUL.FTZ R5, R178, R4.reuse ;  /* 0x00000004b2057220 */ /* 0x080fe20000410000 */
[----:B------:R-:W-:-:S04]  /*80a0*/  FMUL.FTZ R4, R134, R4 ;  /* 0x0000000486047220 */ /* 0x000fc80000410000 */
[----:B------:R-:W-:-:S05]  /*80b0*/  FSEL R5, R5, RZ, P3 ;  /* 0x000000ff05057208 */ /* 0x000fca0001800000 */
[----:B------:R-:W-:Y:S01]  /*80c0*/  FADD.FTZ R22, R70, R5 ;  /* 0x0000000546167221 */ /* 0x000fe20000010000 */
[----:B------:R-:W-:Y:S01]  /*80d0*/  FMUL.FTZ R5, R135, R180 ;  /* 0x000000b487057220 */ /* 0x000fe20000410000 */
[----:B------:R-:W-:-:S04]  /*80e0*/  SEL R70, R4, RZ, P3 ;  /* 0x000000ff04467207 */ /* 0x000fc80001800000 */
[----:B------:R-:W-:Y:S01]  /*80f0*/  SEL R71, R5, RZ, P4 ;  /* 0x000000ff05477207 */ /* 0x000fe20002000000 */
[----:B------:R-:W-:Y:S06]  /*8100*/  BRA `(.L_x_24484) ;  /* 0x0000000000b07947 */ /* 0x000fec0003800000 */
.L_x_24483:
[----:B--234-:R-:W-:Y:S01]  /*8110*/  FFMA.FTZ R180, R26, R22, R23 ;  /* 0x000000161ab47223 */ /* 0x01cfe20000010017 */
[C---:B------:R-:W-:Y:S02]  /*8120*/  ISETP.GE.U32.AND P4, PT, R21.reuse, 0x1000000, PT ;  /* 0x010000001500780c */ /* 0x040fe40003f86070 */
[----:B------:R-:W-:Y:S01]  /*8130*/  LOP3.LUT P1, RZ, R21, 0xff, RZ, 0xc0, !PT ;  /* 0x000000ff15ff7812 */ /* 0x000fe2000782c0ff */
[----:B------:R-:W-:Y:S01]  /*8140*/  FADD.FTZ R180, R219, -R180 ;  /* 0x800000b4dbb47221 */ /* 0x000fe20000010000 */
[C---:B------:R-:W-:Y:S02]  /*8150*/  LOP3.LUT P2, RZ, R21.reuse, 0xff00, RZ, 0xc0, !PT ;  /* 0x0000ff0015ff7812 */ /* 0x040fe4000784c0ff */
[----:B------:R-:W-:Y:S01]  /*8160*/  LOP3.LUT P3, RZ, R21, 0xff0000, RZ, 0xc0, !PT ;  /* 0x00ff000015ff7812 */ /* 0x000fe2000786c0ff */
        /* <DEDUP_REMOVED lines=19> */
[C---:B------:R-:W-:Y:S01]  /*82a0*/  FMUL.FTZ R68, R5.reuse, R68 ;  /* 0x0000004405447220 */ /* 0x040fe20000410000 */
[----:B------:R-:W-:-:S03]  /*82b0*/  FMUL.FTZ R5, R5, R22 ;  /* 0x0000001605057220 */ /* 0x000fc60000410000 */
[-C--:B------:R-:W-:Y:S01]  /*82c0*/  FMUL.FTZ R68, R68, R4.reuse ;  /* 0x0000000444447220 */ /* 0x080fe20000410000 */
[----:B------:R-:W-:-:S03]  /*82d0*/  FMUL.FTZ R4, R5, R4 ;  /* 0x0000000405047220 */ /* 0x000fc60000410000 */
[----:B------:R-:W-:Y:S01]  /*82e0*/  FMUL.FTZ R68, R68, UR14 ;  /* 0x0000000e44447c20 */ /* 0x000fe20008410000 */
[----:B------:R-:W-:-:S03]  /*82f0*/  FMUL.FTZ R4, R4, UR14 ;  /* 0x0000000e04047c20 */ /* 0x000fc60008410000 */
[----:B------:R-:W-:Y:S01]  /*8300*/  FMUL.FTZ R177, R177, R68 ;  /* 0x00000044b1b17220 */ /* 0x000fe20000410000 */
[-C--:B------:R-:W-:Y:S01]  /*8310*/  FMUL.FTZ R5, R178, R4.reuse ;  /* 0x00000004b2057220 */ /* 0x080fe20000410000 */
[----:B------:R-:W-:-:S03]  /*8320*/  FMUL.FTZ R4, R134, R4 ;  /* 0x0000000486047220 */ /* 0x000fc60000410000 */
[----:B------:R-:W-:Y:S02]  /*8330*/  FSEL R177, R177, RZ, P2 ;  /* 0x000000ffb1b17208 */ /* 0x000fe40001000000 */
[----:B------:R-:W-:-:S03]  /*8340*/  FSEL R5, R5, RZ, P3 ;  /* 0x000000ff05057208 */ /* 0x000fc60001800000 */
[----:B------:R-:W-:Y:S01]  /*8350*/  FADD.FTZ R177, R69, R177 ;  /* 0x000000b145b17221 */ /* 0x000fe20000010000 */
[----:B------:R-:W-:Y:S01]  /*8360*/  FMUL.FTZ R69, R133, R68 ;  /* 0x0000004485457220 */ /* 0x000fe20000410000 */
[----:B------:R-:W-:Y:S01]  /*8370*/  FADD.FTZ R22, R70, R5 ;  /* 0x0000000546167221 */ /* 0x000fe20000010000 */
[----:B------:R-:W-:Y:S01]  /*8380*/  FMUL.FTZ R5, R135, R180 ;  /* 0x000000b487057220 */ /* 0x000fe20000410000 */
[----:B------:R-:W-:Y:S02]  /*8390*/  SEL R68, R23, RZ, P1 ;  /* 0x000000ff17447207 */ /* 0x000fe40000800000 */
[----:B------:R-:W-:Y:S02]  /*83a0*/  SEL R69, R69, RZ, P2 ;  /* 0x000000ff45457207 */ /* 0x000fe40001000000 */
[----:B------:R-:W-:Y:S02]  /*83b0*/  SEL R71, R5, RZ, P4 ;  /* 0x000000ff05477207 */ /* 0x000fe40002000000 */
[----:B------:R-:W-:-:S07]  /*83c0*/  SEL R70, R4, RZ, P3 ;  /* 0x000000ff04467207 */ /* 0x000fce0001800000 */
.L_x_24484:
        /* <DEDUP_REMOVED lines=11> */
.L_x_24445:
[----:B------:R-:W-:-:S04]  /*8480*/  UISETP.NE.U32.AND UP0, UPT, UR12, URZ, UPT ;  /* 0x000000ff0c00728c */ /* 0x000fc8000bf05070 */
[----:B------:R-:W-:-:S09]  /*8490*/  UISETP.NE.AND.EX UP0, UPT, UR13, URZ, UPT, UP0 ;  /* 0x000000ff0d00728c */ /* 0x000fd2000bf05300 */
[----:B------:R-:W-:Y:S05]  /*84a0*/  BRA.U UP0, `(.L_x_24485) ;  /* 0x0000002100907547 */ /* 0x000fea000b800000 */
[----:B------:R-:W-:Y:S04]  /*84b0*/  BSSY.RECONVERGENT B2, `(.L_x_24486) ;  /* 0x0000035000027945 */ /* 0x000fe80003800200 */
[----:B------:R-:W-:Y:S05]  /*84c0*/  @!P5 BRA `(.L_x_24487) ;  /* 0x0000000000ccd947 */ /* 0x000fea0003800000 */
[----:B------:R-:W0:Y:S02]  /*84d0*/  LDC.64 R176, c[0x0][0x390] ;  /* 0x0000e400ffb07b82 */ /* 0x000e240000000a00 */
[----:B0-----:R-:W-:-:S06]  /*84e0*/  IMAD.WIDE.U32 R176, R24, 0x10, R176 ;  /* 0x0000001018b07825 */ /* 0x001fcc00078e00b0 */
[----:B------:R-:W2:Y:S02]  /*84f0*/  LDG.E.128 R176, desc[UR6][R176.64] ;  /* 0x00000006b0b07981 */ /* 0x000ea4000c1e1d00 */
[----:B--2345:R-:W-:Y:S01]  /*8500*/  FFMA.FTZ R180, R0, R22, R23 ;  /* 0x0000001600b47223 */ /* 0x03cfe20000010017 */
[----:B------:R-:W-:-:S03]  /*8510*/  LOP3.LUT P5, RZ, R6, 0xff, RZ, 0xc0, !PT ;  /* 0x000000ff06ff7812 */ /* 0x000fc600078ac0ff */
[----:B------:R-:W-:-:S04]  /*8520*/  FADD.FTZ R180, R217, -R180 ;  /* 0x800000b4d9b47221 */ /* 0x000fc80000010000 */
[----:B------:R-:W-:-:S04]  /*8530*/  FFMA.FTZ R180, R5, R180, R64 ;  /* 0x000000b405b47223 */ /* 0x000fc80000010040 */
[----:B------:R-:W-:-:S04]  /*8540*/  FMUL.FTZ R180, R180, R4 ;  /* 0x00000004b4b47220 */ /* 0x000fc80000410000 */
[----:B------:R-:W-:-:S04]  /*8550*/  FMUL.FTZ R180, R180, UR14 ;  /* 0x0000000eb4b47c20 */ /* 0x000fc80008410000 */
[----:B------:R-:W-:-:S05]  /*8560*/  FMUL.FTZ R176, R176, R180 ;  /* 0x000000b4b0b07220 */ /* 0x000fca0000410000 */
[----:B------:R-:W-:-:S05]  /*8570*/  FSEL R176, R176, RZ, P5 ;  /* 0x000000ffb0b07208 */ /* 0x000fca0002800000 */
[----:B------:R-:W-:Y:S01]  /*8580*/  FADD.FTZ R104, R104, R176 ;  /* 0x000000b068687221 */ /* 0x000fe20000010000 */
[----:B------:R-:W-:Y:S01]  /*8590*/  FMUL.FTZ R176, R168, R180 ;  /* 0x000000b4a8b07220 */ /* 0x000fe20000410000 */
[----:B------:R-:W-:-:S04]  /*85a0*/  FFMA.FTZ R180, R214, R22, R23 ;  /* 0x00000016d6b47223 */ /* 0x000fc80000010017 */
[----:B------:R-:W-:Y:S01]  /*85b0*/  FADD.FTZ R180, R248, -R180 ;  /* 0x800000b4f8b47221 */ /* 0x000fe20000010000 */
[----:B------:R-:W-:Y:S02]  /*85c0*/  SEL R176, R176, RZ, P5 ;  /* 0x000000ffb0b07207 */ /* 0x000fe40002800000 */
[----:B------:R-:W-:Y:S01]  /*85d0*/  LOP3.LUT P5, RZ, R6, 0xff00, RZ, 0xc0, !PT ;  /* 0x0000ff0006ff7812 */ /* 0x000fe200078ac0ff */
        /* <DEDUP_REMOVED lines=21> */
[----:B------:R-:W-:Y:S01]  /*8730*/  ISETP.GE.U32.AND P5, PT, R6, 0x1000000, PT ;  /* 0x010000000600780c */ /* 0x000fe20003fa6070 */
[----:B------:R-:W-:-:S04]  /*8740*/  FFMA.FTZ R180, R5, R180, R67 ;  /* 0x000000b405b47223 */ /* 0x000fc80000010043 */
[----:B------:R-:W-:-:S04]  /*8750*/  FMUL.FTZ R180, R180, R4 ;  /* 0x00000004b4b47220 */ /* 0x000fc80000410000 */
[----:B------:R-:W-:-:S04]  /*8760*/  FMUL.FTZ R180, R180, UR14 ;  /* 0x0000000eb4b47c20 */ /* 0x000fc80008410000 */
[----:B------:R-:W-:-:S05]  /*8770*/  FMUL.FTZ R179, R179, R180 ;  /* 0x000000b4b3b37220 */ /* 0x000fca0000410000 */
[----:B------:R-:W-:-:S05]  /*8780*/  FSEL R179, R179, RZ, P5 ;  /* 0x000000ffb3b37208 */ /* 0x000fca0002800000 */
[----:B------:R-:W-:Y:S01]  /*8790*/  FADD.FTZ R107, R107, R179 ;  /* 0x000000b36b6b7221 */ /* 0x000fe20000010000 */
[----:B------:R-:W-:Y:S02]  /*87a0*/  FMUL.FTZ R179, R171, R180 ;  /* 0x000000b4abb37220 */ /* 0x000fe40000410000 */
[----:B------:R-:W0:Y:S03]  /*87b0*/  LDC.64 R180, c[0x0][0x468] ;  /* 0x00011a00ffb47b82 */ /* 0x000e260000000a00 */
[----:B------:R-:W-:Y:S01]  /*87c0*/  SEL R179, R179, RZ, P5 ;  /* 0x000000ffb3b37207 */ /* 0x000fe20002800000 */
[C---:B0-----:R-:W-:Y:S01]  /*87d0*/  IMAD.WIDE.U32 R180, R24.reuse, 0x10, R180 ;  /* 0x0000001018b47825 */ /* 0x041fe200078e00b4 */
[----:B------:R-:W-:-:S04]  /*87e0*/  IADD3 R24, PT, PT, R24, 0x20, RZ ;  /* 0x0000002018187810 */ /* 0x000fc80007ffe0ff */
[----:B------:R0:W-:Y:S03]  /*87f0*/  STG.E.128 desc[UR6][R180.64], R176 ;  /* 0x000000b0b4007986 */ /* 0x0001e6000c101d06 */
.L_x_24487:
[----:B------:R-:W-:Y:S05]  /*8800*/  BSYNC.RECONVERGENT B2 ;  /* 0x0000000000027941 */ /* 0x000fea0003800200 */
.L_x_24486:
[----:B------:R-:W-:Y:S01]  /*8810*/  LOP3.LUT P5, RZ, R3, 0x2, RZ, 0xc0, !PT ;  /* 0x0000000203ff7812 */ /* 0x000fe200078ac0ff */
[----:B------:R-:W-:-:S12]  /*8820*/  BSSY.RECONVERGENT B2, `(.L_x_24488) ;  /* 0x0000036000027945 */ /* 0x000fd80003800200 */
[----:B------:R-:W-:Y:S05]  /*8830*/  @!P5 BRA `(.L_x_24489) ;  /* 0x0000000000d0d947 */ /* 0x000fea0003800000 */
[----:B0-----:R-:W0:Y:S01]  /*8840*/  LDC.64 R176, c[0x0][0x390] ;  /* 0x0000e400ffb07b82 */ /* 0x001e220000000a00 */
[----:B------:R-:W2:Y:S01]  /*8850*/  LDL R181, [R1+0x14] ;  /* 0x0000140001b57983 */ /* 0x000ea20000100800 */
[----:B0-----:R-:W-:-:S06]  /*8860*/  IMAD.WIDE.U32 R176, R24, 0x10, R176 ;  /* 0x0000001018b07825 */ /* 0x001fcc00078e00b0 */
[----:B------:R-:W2:Y:S02]  /*8870*/  LDG.E.128 R176, desc[UR6][R176.64] ;  /* 0x00000006b0b07981 */ /* 0x000ea4000c1e1d00 */
[----:B--234-:R-:W-:Y:S01]  /*8880*/  FFMA.FTZ R180, R212, R22, R23 ;  /* 0x00000016d4b47223 */ /* 0x01cfe20000010017 */
[----:B------:R-:W-:-:S03]  /*8890*/  LOP3.LUT P5, RZ, R7, 0xff, RZ, 0xc0, !PT ;  /* 0x000000ff07ff7812 */ /* 0x000fc600078ac0ff */
[----:B------:R-:W-:-:S04]  /*88a0*/  FADD.FTZ R180, R181, -R180 ;  /* 0x800000b4b5b47221 */ /* 0x000fc80000010000 */
[----:B-----5:R-:W-:-:S04]  /*88b0*/  FFMA.FTZ R180, R5, R180, R60 ;  /* 0x000000b405b47223 */ /* 0x020fc8000001003c */
        /* <DEDUP_REMOVED lines=44> */
.L_x_24489:
[----:B------:R-:W-:Y:S05]  /*8b80*/  BSYNC.RECONVERGENT B2 ;  /* 0x0000000000027941 */ /* 0x000fea0003800200 */
.L_x_24488:
[----:B------:R-:W-:Y:S01]  /*8b90*/  LOP3.LUT P5, RZ, R3, 0x4, RZ, 0xc0, !PT ;  /* 0x0000000403ff7812 */ /* 0x000fe200078ac0ff */
[----:B------:R-:W-:-:S12]  /*8ba0*/  BSSY.RECONVERGENT B2, `(.L_x_24490) ;  /* 0x0000036000027945 */ /* 0x000fd80003800200 */
[----:B------:R-:W-:Y:S05]  /*8bb0*/  @!P5 BRA `(.L_x_24491) ;  /* 0x0000000000d0d947 */ /* 0x000fea0003800000 */
[----:B01----:R-:W0:Y:S01]  /*8bc0*/  LDC.64 R176, c[0x0][0x390] ;  /* 0x0000e400ffb07b82 */ /* 0x003e220000000a00 */
[----:B------:R-:W2:Y:S01]  /*8bd0*/  LDL R181, [R1+0x10] ;  /* 0x0000100001b57983 */ /* 0x000ea20000100800 */
[----:B0-----:R-:W-:-:S06]  /*8be0*/  IMAD.WIDE.U32 R176, R24, 0x10, R176 ;  /* 0x0000001018b07825 */ /* 0x001fcc00078e00b0 */
[----:B------:R-:W2:Y:S02]  /*8bf0*/  LDG.E.128 R176, desc[UR6][R176.64] ;  /* 0x00000006b0b07981 */ /* 0x000ea4000c1e1d00 */
[----:B--234-:R-:W-:Y:S01]  /*8c00*/  FFMA.FTZ R180, R211, R22, R23 ;  /* 0x00000016d3b47223 */ /* 0x01cfe20000010017 */
[----:B-----5:R-:W-:-:S03]  /*8c10*/  LOP3.LUT P5, RZ, R8, 0xff, RZ, 0xc0, !PT ;  /* 0x000000ff08ff7812 */ /* 0x020fc600078ac0ff */
        /* <DEDUP_REMOVED lines=46> */
.L_x_24491:
[----:B------:R-:W-:Y:S05]  /*8f00*/  BSYNC.RECONVERGENT B2 ;  /* 0x0000000000027941 */ /* 0x000fea0003800200 */
.L_x_24490:
        /* <DEDUP_REMOVED lines=55> */
.L_x_24493:
[----:B------:R-:W-:Y:S05]  /*9280*/  BSYNC.RECONVERGENT B2 ;  /* 0x0000000000027941 */ /* 0x000fea0003800200 */
.L_x_24492:
[----:B------:R-:W-:Y:S01]  /*9290*/  LOP3.LUT P5, RZ, R3, 0x10, RZ, 0xc0, !PT ;  /* 0x0000001003ff7812 */ /* 0x000fe200078ac0ff */
[----:B------:R-:W-:-:S12]  /*92a0*/  BSSY.RECONVERGENT B2, `(.L_x_24494) ;  /* 0x0000036000027945 */ /* 0x000fd80003800200 */
[----:B------:R-:W-:Y:S05]  /*92b0*/  @!P5 BRA `(.L_x_24495) ;  /* 0x0000000000d0d947 */ /* 0x000fea0003800000 */
[----:B01----:R-:W0:Y:S01]  /*92c0*/  LDC.64 R176, c[0x0][0x390] ;  /* 0x0000e400ffb07b82 */ /* 0x003e220000000a00 */
[----:B------:R-:W2:Y:S02]  /*92d0*/  LDL R181, [R1+0x8] ;  /* 0x0000080001b57983 */ /* 0x000ea40000100800 */
[----:B--234-:R-:W-:Y:S01]  /*92e0*/  FFMA.FTZ R180, R209, R22, R23 ;  /* 0x00000016d1b47223 */ /* 0x01cfe20000010017 */
[----:B------:R-:W-:-:S04]  /*92f0*/  LOP3.LUT P5, RZ, R11, 0xff, RZ, 0xc0, !PT ;  /* 0x000000ff0bff7812 */ /* 0x000fc800078ac0ff */
[----:B------:R-:W1:Y:S01]  /*9300*/  LDC.64 R182, c[0x0][0x468] ;  /* 0x00011a00ffb67b82 */ /* 0x000e620000000a00 */
[----:B0-----:R-:W-:-:S06]  /*9310*/  IMAD.WIDE.U32 R176, R24, 0x10, R176 ;  /* 0x0000001018b07825 */ /* 0x001fcc00078e00b0 */
[----:B------:R-:W2:Y:S01]  /*9320*/  LDG.E.128 R176, desc[UR6][R176.64] ;  /* 0x00000006b0b07981 */ /* 0x000ea2000c1e1d00 */
[----:B------:R-:W-:-:S04]  /*9330*/  FADD.FTZ R180, R181, -R180 ;  /* 0x800000b4b5b47221 */ /* 0x000fc80000010000 */
[----:B-----5:R-:W-:-:S04]  /*9340*/  FFMA.FTZ R180, R5, R180, R48 ;  /* 0x000000b405b47223 */ /* 0x020fc80000010030 */
[----:B------:R-:W-:-:S04]  /*9350*/  FMUL.FTZ R180, R180, R4 ;  /* 0x00000004b4b47220 */ /* 0x000fc80000410000 */
[----:B------:R-:W-:-:S04]  /*9360*/  FMUL.FTZ R180, R180, UR14 ;  /* 0x0000000eb4b47c20 */ /* 0x000fc80008410000 */
[----:B--2---:R-:W-:-:S05]  /*9370*/  FMUL.FTZ R176, R176, R180 ;  /* 0x000000b4b0b07220 */ /* 0x004fca0000410000 */
[----:B------:R-:W-:-:S05]  /*9380*/  FSEL R176, R176, RZ, P5 ;  /* 0x000000ffb0b07208 */ /* 0x000fca0002800000 */
[----:B------:R-:W-:Y:S01]  /*9390*/  FADD.FTZ R88, R88, R176 ;  /* 0x000000b058587221 */ /* 0x000fe20000010000 */
[----:B------:R-:W-:-:S04]  /*93a0*/  FFMA.FTZ R176, R199, R22, R23 ;  /* 0x00000016c7b07223 */ /* 0x000fc80000010017 */
[----:B------:R-:W-:-:S04]  /*93b0*/  FADD.FTZ R176, R244, -R176 ;  /* 0x800000b0f4b07221 */ /* 0x000fc80000010000 */
[----:B------:R-:W-:-:S04]  /*93c0*/  FFMA.FTZ R176, R5, R176, R49 ;  /* 0x000000b005b07223 */ /* 0x000fc80000010031 */
        /* <DEDUP_REMOVED lines=31> */
[C---:B-1----:R-:W-:Y:S01]  /*95c0*/  IMAD.WIDE.U32 R180, R24.reuse, 0x10, R182 ;  /* 0x0000001018b47825 */ /* 0x042fe200078e00b6 */
[----:B------:R-:W-:-:S03]  /*95d0*/  IADD3 R24, PT, PT, R24, 0x20, RZ ;  /* 0x0000002018187810 */ /* 0x000fc60007ffe0ff */
[----:B------:R-:W-:-:S05]  /*95e0*/  SEL R179, R179, RZ, P5 ;  /* 0x000000ffb3b37207 */ /* 0x000fca0002800000 */
[----:B------:R0:W-:Y:S02]  /*95f0*/  STG.E.128 desc[UR6][R180.64], R176 ;  /* 0x000000b0b4007986 */ /* 0x0001e4000c101d06 */
.L_x_24495:
[----:B------:R-:W-:Y:S05]  /*9600*/  BSYNC.RECONVERGENT B2 ;  /* 0x0000000000027941 */ /* 0x000fea0003800200 */
.L_x_24494:
[----:B------:R-:W-:Y:S04]  /*9610*/  BSSY.RECONVERGENT B2, `(.L_x_24496) ;  /* 0x0000036000027945 */ /* 0x000fe80003800200 */
[----:B------:R-:W-:Y:S05]  /*9620*/  @!P4 BRA `(.L_x_24497) ;  /* 0x0000000000d0c947 */ /* 0x000fea0003800000 */
[----:B01----:R-:W0:Y:S01]  /*9630*/  LDC.64 R176, c[0x0][0x390] ;  /* 0x0000e400ffb07b82 */ /* 0x003e220000000a00 */
[----:B------:R-:W2:Y:S01]  /*9640*/  LDL R181, [R1+0x4] ;  /* 0x0000040001b57983 */ /* 0x000ea20000100800 */
[----:B0-----:R-:W-:-:S06]  /*9650*/  IMAD.WIDE.U32 R176, R24, 0x10, R176 ;  /* 0x0000001018b07825 */ /* 0x001fcc00078e00b0 */
[----:B------:R-:W2:Y:S02]  /*9660*/  LDG.E.128 R176, desc[UR6][R176.64] ;  /* 0x00000006b0b07981 */ /* 0x000ea4000c1e1d00 */
[----:B--234-:R-:W-:Y:S01]  /*9670*/  FFMA.FTZ R180, R208, R22, R23 ;  /* 0x00000016d0b47223 */ /* 0x01cfe20000010017 */
[C---:B------:R-:W-:Y:S02]  /*9680*/  LOP3.LUT P5, RZ, R13.reuse, 0xff, RZ, 0xc0, !PT ;  /* 0x000000ff0dff7812 */ /* 0x040fe400078ac0ff */
[----:B------:R-:W-:Y:S01]  /*9690*/  LOP3.LUT P4, RZ, R13, 0xff00, RZ, 0xc0, !PT ;  /* 0x0000ff000dff7812 */ /* 0x000fe2000788c0ff */
[----:B------:R-:W-:-:S04]  /*96a0*/  FADD.FTZ R180, R181, -R180 ;  /* 0x800000b4b5b47221 */ /* 0x000fc80000010000 */
[----:B-----5:R-:W-:-:S04]  /*96b0*/  FFMA.FTZ R180, R5, R180, R44 ;  /* 0x000000b405b47223 */ /* 0x020fc8000001002c */
[----:B------:R-:W-:-:S04]  /*96c0*/  FMUL.FTZ R180, R180, R4 ;  /* 0x00000004b4b47220 */ /* 0x000fc80000410000 */
[----:B------:R-:W-:-:S04]  /*96d0*/  FMUL.FTZ R181, R180, UR14 ;  /* 0x0000000eb4b57c20 */ /* 0x000fc80008410000 */
[----:B------:R-:W-:-:S05]  /*96e0*/  FMUL.FTZ R176, R176, R181 ;  /* 0x000000b5b0b07220 */ /* 0x000fca0000410000 */
[----:B------:R-:W-:-:S05]  /*96f0*/  FSEL R176, R176, RZ, P5 ;  /* 0x000000ffb0b07208 */ /* 0x000fca0002800000 */
[----:B------:R-:W-:Y:S01]  /*9700*/  FADD.FTZ R84, R84, R176 ;  /* 0x000000b054547221 */ /* 0x000fe20000010000 */
[----:B------:R-:W-:-:S04]  /*9710*/  FFMA.FTZ R176, R198, R22, R23 ;  /* 0x00000016c6b07223 */ /* 0x000fc80000010017 */
[----:B------:R-:W-:-:S04]  /*9720*/  FADD.FTZ R176, R243, -R176 ;  /* 0x800000b0f3b07221 */ /* 0x000fc80000010000 */
[----:B------:R-:W-:-:S04]  /*9730*/  FFMA.FTZ R176, R5, R176, R45 ;  /* 0x000000b005b07223 */ /* 0x000fc8000001002d */
[----:B------:R-:W-:-:S04]  /*9740*/  FMUL.FTZ R176, R176, R4 ;  /* 0x00000004b0b07220 */ /* 0x000fc80000410000 */
[----:B------:R-:W-:Y:S01]  /*9750*/  FMUL.FTZ R182, R176, UR14 ;  /* 0x0000000eb0b67c20 */ /* 0x000fe20008410000 */
[----:B------:R-:W-:-:S03]  /*9760*/  FFMA.FTZ R176, R189, R22, R23 ;  /* 0x00000016bdb07223 */ /* 0x000fc60000010017 */
[----:B------:R-:W-:Y:S01]  /*9770*/  FMUL.FTZ R177, R177, R182 ;  /* 0x000000b6b1b17220 */ /* 0x000fe20000410000 */
[----:B------:R-:W-:-:S04]  /*9780*/  FADD.FTZ R176, R233, -R176 ;  /* 0x800000b0e9b07221 */ /* 0x000fc80000010000 */
[----:B------:R-:W-:Y:S01]  /*9790*/  FSEL R177, R177, RZ, P4 ;  /* 0x000000ffb1b17208 */ /* 0x000fe20002000000 */
[----:B------:R-:W-:-:S04]  /*97a0*/  FFMA.FTZ R176, R5, R176, R46 ;  /* 0x000000b005b07223 */ /* 0x000fc8000001002e */
[----:B------:R-:W-:Y:S01]  /*97b0*/  FADD.FTZ R85, R85, R177 ;  /* 0x000000b155557221 */ /* 0x000fe20000010000 */
[----:B------:R-:W-:Y:S01]  /*97c0*/  FFMA.FTZ R177, R14, R22, R23 ;  /* 0x000000160eb17223 */ /* 0x000fe20000010017 */
[----:B------:R-:W-:-:S03]  /*97d0*/  FMUL.FTZ R176, R176, R4 ;  /* 0x00000004b0b07220 */ /* 0x000fc60000410000 */
[----:B------:R-:W-:Y:S01]  /*97e0*/  FADD.FTZ R177, R223, -R177 ;  /* 0x800000b1dfb17221 */ /* 0x000fe20000010000 */
[----:B------:R-:W-:Y:S01]  /*97f0*/  FMUL.FTZ R180, R176, UR14 ;  /* 0x0000000eb0b47c20 */ /* 0x000fe20008410000 */
[----:B------:R-:W-:Y:S02]  /*9800*/  FMUL.FTZ R176, R148, R181 ;  /* 0x000000b594b07220 */ /* 0x000fe40000410000 */
[----:B------:R-:W-:Y:S01]  /*9810*/  FFMA.FTZ R177, R5, R177, R47 ;  /* 0x000000b105b17223 */ /* 0x000fe2000001002f */
[----:B------:R-:W-:Y:S02]  /*9820*/  FMUL.FTZ R178, R178, R180 ;  /* 0x000000b4b2b27220 */ /* 0x000fe40000410000 */
[----:B------:R-:W-:Y:S01]  /*9830*/  SEL R176, R176, RZ, P5 ;  /* 0x000000ffb0b07207 */ /* 0x000fe20002800000 */
[----:B------:R-:W-:Y:S01]  /*9840*/  FMUL.FTZ R177, R177, R4 ;  /* 0x00000004b1b17220 */ /* 0x000fe20000410000 */
[----:B------:R-:W-:-:S03]  /*9850*/  LOP3.LUT P5, RZ, R13, 0xff0000, RZ, 0xc0, !PT ;  /* 0x00ff00000dff7812 */ /* 0x000fc600078ac0ff */
[----:B------:R-:W-:Y:S01]  /*9860*/  FMUL.FTZ R181, R177, UR14 ;  /* 0x0000000eb1b57c20 */ /* 0x000fe20008410000 */
[----:B------:R-:W-:Y:S01]  /*9870*/  FMUL.FTZ R177, R149, R182 ;  /* 0x000000b695b17220 */ /* 0x000fe20000410000 */
[----:B------:R-:W-:Y:S01]  /*9880*/  FSEL R178, R178, RZ, P5 ;  /* 0x000000ffb2b27208 */ /* 0x000fe20002800000 */
[----:B------:R-:W0:Y:S01]  /*9890*/  LDC.64 R182, c[0x0][0x468] ;  /* 0x00011a00ffb67b82 */ /* 0x000e220000000a00 */
[----:B------:R-:W-:Y:S02]  /*98a0*/  FMUL.FTZ R179, R179, R181 ;  /* 0x000000b5b3b37220 */ /* 0x000fe40000410000 */
[----:B------:R-:W-:Y:S01]  /*98b0*/  SEL R177, R177, RZ, P4 ;  /* 0x000000ffb1b17207 */ /* 0x000fe20002000000 */
[----:B------:R-:W-:Y:S01]  /*98c0*/  FADD.FTZ R86, R86, R178 ;  /* 0x000000b256567221 */ /* 0x000fe20000010000 */
[----:B------:R-:W-:Y:S01]  /*98d0*/  ISETP.GE.U32.AND P4, PT, R13, 0x1000000, PT ;  /* 0x010000000d00780c */ /* 0x000fe20003f86070 */
[----:B------:R-:W-:-:S03]  /*98e0*/  FMUL.FTZ R178, R150, R180 ;  /* 0x000000b496b27220 */ /* 0x000fc60000410000 */
[----:B------:R-:W-:Y:S02]  /*98f0*/  FSEL R179, R179, RZ, P4 ;  /* 0x000000ffb3b37208 */ /* 0x000fe40002000000 */
[----:B------:R-:W-:-:S03]  /*9900*/  SEL R178, R178, RZ, P5 ;  /* 0x000000ffb2b27207 */ /* 0x000fc60002800000 */
[----:B------:R-:W-:Y:S01]  /*9910*/  FADD.FTZ R87, R87, R179 ;  /* 0x000000b357577221 */ /* 0x000fe20000010000 */
[----:B------:R-:W-:-:S05]  /*9920*/  FMUL.FTZ R179, R151, R181 ;  /* 0x000000b597b37220 */ /* 0x000fca0000410000 */
[----:B------:R-:W-:Y:S01]  /*9930*/  SEL R179, R179, RZ, P4 ;  /* 0x000000ffb3b37207 */ /* 0x000fe20002000000 */
[C---:B0-----:R-:W-:Y:S01]  /*9940*/  IMAD.WIDE.U32 R180, R24.reuse, 0x10, R182 ;  /* 0x0000001018b47825 */ /* 0x041fe200078e00b6 */
[----:B------:R-:W-:-:S04]  /*9950*/  IADD3 R24, PT, PT, R24, 0x20, RZ ;  /* 0x0000002018187810 */ /* 0x000fc80007ffe0ff */
[----:B------:R0:W-:Y:S03]  /*9960*/  STG.E.128 desc[UR6][R180.64], R176 ;  /* 0x000000b0b4007986 */ /* 0x0001e6000c101d06 */
.L_x_24497:
[----:B------:R-:W-:Y:S05]  /*9970*/  BSYNC.RECONVERGENT B2 ;  /* 0x0000000000027941 */ /* 0x000fea0003800200 */
.L_x_24496:
[----:B------:R-:W-:Y:S04]  /*9980*/  BSSY.RECONVERGENT B2, `(.L_x_24498) ;  /* 0x0000036000027945 */ /* 0x000fe80003800200 */
[----:B------:R-:W-:Y:S05]  /*9990*/  @!P3 BRA `(.L_x_24499) ;  /* 0x0000000000d0b947 */ /* 0x000fea0003800000 */
[----:B01----:R-:W0:Y:S01]  /*99a0*/  LDC.64 R176, c[0x0][0x390] ;  /* 0x0000e400ffb07b82 */ /* 0x003e220000000a00 */
[----:B------:R-:W2:Y:S02]  /*99b0*/  LDL R181, [R1] ;  /* 0x0000000001b57983 */ /* 0x000ea40000100800 */
[----:B--234-:R-:W-:Y:S01]  /*99c0*/  FFMA.FTZ R180, R205, R22, R23 ;  /* 0x00000016cdb47223 */ /* 0x01cfe20000010017 */
[----:B------:R-:W-:-:S04]  /*99d0*/  LOP3.LUT P5, RZ, R15, 0xff, RZ, 0xc0, !PT ;  /* 0x000000ff0fff7812 */ /* 0x000fc800078ac0ff */
[----:B------:R-:W1:Y:S01]  /*99e0*/  LDC.64 R206, c[0x0][0x468] ;  /* 0x00011a00ffce7b82 */ /* 0x000e620000000a00 */
[----:B0-----:R-:W-:-:S06]  /*99f0*/  IMAD.WIDE.U32 R176, R24, 0x10, R176 ;  /* 0x0000001018b07825 */ /* 0x001fcc00078e00b0 */
[----:B------:R-:W2:Y:S01]  /*9a00*/  LDG.E.128 R176, desc[UR6][R176.64] ;  /* 0x00000006b0b07981 */ /* 0x000ea2000c1e1d00 */
[C---:B------:R-:W-:Y:S02]  /*9a10*/  LOP3.LUT P4, RZ, R15.reuse, 0xff00, RZ, 0xc0, !PT ;  /* 0x0000ff000fff7812 */ /* 0x040fe4000788c0ff */
[----:B------:R-:W-:Y:S01]  /*9a20*/  LOP3.LUT P3, RZ, R15, 0xff0000, RZ, 0xc0, !PT ;  /* 0x00ff00000fff7812 */ /* 0x000fe2000786c0ff */
        /* <DEDUP_REMOVED lines=15> */
[----:B------:R-:W-:Y:S01]  /*9b20*/  FFMA.FTZ R176, R5, R176, R42 ;  /* 0x000000b005b07223 */ /* 0x000fe2000001002a */
[----:B------:R-:W-:-:S03]  /*9b30*/  FSEL R177, R177, RZ, P4 ;  /* 0x000000ffb1b17208 */ /* 0x000fc60002000000 */
[----:B------:R-:W-:Y:S02]  /*9b40*/  FMUL.FTZ R176, R176, R4 ;  /* 0x00000004b0b07220 */ /* 0x000fe40000410000 */
[----:B------:R-:W-:Y:S01]  /*9b50*/  FADD.FTZ R81, R81, R177 ;  /* 0x000000b151517221 */ /* 0x000fe20000010000 */
[----:B------:R-:W-:Y:S01]  /*9b60*/  FMUL.FTZ R177, R145, R182 ;  /* 0x000000b691b17220 */ /* 0x000fe20000410000 */
[----:B------:R-:W-:Y:S01]  /*9b70*/  FMUL.FTZ R180, R176, UR14 ;  /* 0x0000000eb0b47c20 */ /* 0x000fe20008410000 */
[----:B------:R-:W-:-:S03]  /*9b80*/  FFMA.FTZ R176, R16, R22, R23 ;  /* 0x0000001610b07223 */ /* 0x000fc60000010017 */
[----:B------:R-:W-:Y:S01]  /*9b90*/  FMUL.FTZ R178, R178, R180 ;  /* 0x000000b4b2b27220 */ /* 0x000fe20000410000 */
[----:B------:R-:W-:Y:S01]  /*9ba0*/  FADD.FTZ R176, R222, -R176 ;  /* 0x800000b0deb07221 */ /* 0x000fe20000010000 */
[----:B------:R-:W-:-:S03]  /*9bb0*/  SEL R177, R177, RZ, P4 ;  /* 0x000000ffb1b17207 */ /* 0x000fc60002000000 */
[----:B------:R-:W-:Y:S01]  /*9bc0*/  FFMA.FTZ R176, R5, R176, R43 ;  /* 0x000000b005b07223 */ /* 0x000fe2000001002b */
[----:B------:R-:W-:-:S03]  /*9bd0*/  FSEL R178, R178, RZ, P3 ;  /* 0x000000ffb2b27208 */ /* 0x000fc60001800000 */
[----:B------:R-:W-:Y:S02]  /*9be0*/  FMUL.FTZ R176, R176, R4 ;  /* 0x00000004b0b07220 */ /* 0x000fe40000410000 */
[----:B------:R-:W-:Y:S01]  /*9bf0*/  FADD.FTZ R82, R82, R178 ;  /* 0x000000b252527221 */ /* 0x000fe20000010000 */
[----:B------:R-:W-:Y:S01]  /*9c00*/  FMUL.FTZ R178, R146, R180 ;  /* 0x000000b492b27220 */ /* 0x000fe20000410000 */
[----:B------:R-:W-:Y:S01]  /*9c10*/  FMUL.FTZ R181, R176, UR14 ;  /* 0x0000000eb0b57c20 */ /* 0x000fe20008410000 */
[----:B------:R-:W-:-:S03]  /*9c20*/  FMUL.FTZ R176, R144, R183 ;  /* 0x000000b790b07220 */ /* 0x000fc60000410000 */
[----:B------:R-:W-:Y:S01]  /*9c30*/  FMUL.FTZ R179, R179, R181 ;  /* 0x000000b5b3b37220 */ /* 0x000fe20000410000 */
[----:B------:R-:W-:Y:S02]  /*9c40*/  SEL R178, R178, RZ, P3 ;  /* 0x000000ffb2b27207 */ /* 0x000fe40001800000 */
        /* <DEDUP_REMOVED lines=9> */
.L_x_24499:
[----:B------:R-:W-:Y:S05]  /*9ce0*/  BSYNC.RECONVERGENT B2 ;  /* 0x0000000000027941 */ /* 0x000fea0003800200 */
.L_x_24498:
[----:B------:R-:W-:Y:S04]  /*9cf0*/  BSSY.RECONVERGENT B2, `(.L_x_24500) ;  /* 0x0000035000027945 */ /* 0x000fe80003800200 */
[----:B------:R-:W-:Y:S05]  /*9d00*/  @!P2 BRA `(.L_x_24501) ;  /* 0x0000000000cca947 */ /* 0x000fea0003800000 */
[----:B01----:R-:W0:Y:S01]  /*9d10*/  LDC.64 R176, c[0x0][0x390] ;  /* 0x0000e400ffb07b82 */ /* 0x003e220000000a00 */
[----:B--234-:R-:W-:Y:S01]  /*9d20*/  FFMA.FTZ R180, R204, R22, R23 ;  /* 0x00000016ccb47223 */ /* 0x01cfe20000010017 */
[----:B------:R-:W-:-:S06]  /*9d30*/  LOP3.LUT P2, RZ, R17, 0xff, RZ, 0xc0, !PT ;  /* 0x000000ff11ff7812 */ /* 0x000fcc000784c0ff */
[----:B------:R-:W1:Y:S01]  /*9d40*/  LDC.64 R206, c[0x0][0x468] ;  /* 0x00011a00ffce7b82 */ /* 0x000e620000000a00 */
[----:B0-----:R-:W-:-:S06]  /*9d50*/  IMAD.WIDE.U32 R176, R24, 0x10, R176 ;  /* 0x0000001018b07825 */ /* 0x001fcc00078e00b0 */
[----:B------:R-:W2:Y:S01]  /*9d60*/  LDG.E.128 R176, desc[UR6][R176.64] ;  /* 0x00000006b0b07981 */ /* 0x000ea2000c1e1d00 */
[----:B------:R-:W-:Y:S01]  /*9d70*/  FADD.FTZ R180, R252, -R180 ;  /* 0x800000b4fcb47221 */ /* 0x000fe20000010000 */
[C---:B------:R-:W-:Y:S02]  /*9d80*/  LOP3.LUT P3, RZ, R17.reuse, 0xff00, RZ, 0xc0, !PT ;  /* 0x0000ff0011ff7812 */ /* 0x040fe4000786c0ff */
[----:B------:R-:W-:Y:S01]  /*9d90*/  LOP3.LUT P4, RZ, R17, 0xff0000, RZ, 0xc0, !PT ;  /* 0x00ff000011ff7812 */ /* 0x000fe2000788c0ff */
[----:B-----5:R-:W-:Y:S01]  /*9da0*/  FFMA.FTZ R180, R5, R180, R36 ;  /* 0x000000b405b47223 */ /* 0x020fe20000010024 */
[----:B------:R-:W-:-:S03]  /*9db0*/  ISETP.GE.U32.AND P5, PT, R17, 0x1000000, PT ;  /* 0x010000001100780c */ /* 0x000fc60003fa6070 */
        /* <DEDUP_REMOVED lines=33> */
[----:B------:R-:W-:-:S05]  /*9fd0*/  FSEL R179, R179, RZ, P5 ;  /* 0x000000ffb3b37208 */ /* 0x000fca0002800000 */
[----:B------:R-:W-:Y:S01]  /*9fe0*/  FADD.FTZ R79, R79, R179 ;  /* 0x000000b34f4f7221 */ /* 0x000fe20000010000 */
[----:B------:R-:W-:Y:S01]  /*9ff0*/  FMUL.FTZ R179, R143, R181 ;  /* 0x000000b58fb37220 */ /* 0x000fe20000410000 */
[C---:B-1----:R-:W-:Y:S01]  /*a000*/  IMAD.WIDE.U32 R180, R24.reuse, 0x10, R206 ;  /* 0x0000001018b47825 */ /* 0x042fe200078e00ce */
[----:B------:R-:W-:-:S03]  /*a010*/  IADD3 R24, PT, PT, R24, 0x20, RZ ;  /* 0x0000002018187810 */ /* 0x000fc60007ffe0ff */
[----:B------:R-:W-:-:S05]  /*a020*/  SEL R179, R179, RZ, P5 ;  /* 0x000000ffb3b37207 */ /* 0x000fca0002800000 */
[----:B------:R0:W-:Y:S02]  /*a030*/  STG.E.128 desc[UR6][R180.64], R176 ;  /* 0x000000b0b4007986 */ /* 0x0001e4000c101d06 */
.L_x_24501:
[----:B------:R-:W-:Y:S05]  /*a040*/  BSYNC.RECONVERGENT B2 ;  /* 0x0000000000027941 */ /* 0x000fea0003800200 */
.L_x_24500:
        /* <DEDUP_REMOVED lines=53> */
.L_x_24503:
[----:B------:R-:W-:Y:S05]  /*a3a0*/  BSYNC.RECONVERGENT B2 ;  /* 0x0000000000027941 */ /* 0x000fea0003800200 */
.L_x_24502:
[----:B------:R-:W-:Y:S05]  /*a3b0*/  @!P0 BRA `(.L_x_24482) ;  /* 0x0000002400d08947 */ /* 0x000fea0003800000 */
[----:B01----:R-:W0:Y:S01]  /*a3c0*/  LDC.64 R176, c[0x0][0x390] ;  /* 0x0000e400ffb07b82 */ /* 0x003e220000000a00 */
[----:B--234-:R-:W-:Y:S01]  /*a3d0*/  FFMA.FTZ R180, R26, R22, R23 ;  /* 0x000000161ab47223 */ /* 0x01cfe20000010017 */
[C---:B------:R-:W-:Y:S02]  /*a3e0*/  ISETP.GE.U32.AND P3, PT, R21.reuse, 0x1000000, PT ;  /* 0x010000001500780c */ /* 0x040fe40003f66070 */
[----:B------:R-:W-:-:S04]  /*a3f0*/  LOP3.LUT P0, RZ, R21, 0xff, RZ, 0xc0, !PT ;  /* 0x000000ff15ff7812 */ /* 0x000fc8000780c0ff */
[----:B------:R-:W1:Y:S01]  /*a400*/  LDC.64 R182, c[0x0][0x468] ;  /* 0x00011a00ffb67b82 */ /* 0x000e620000000a00 */
[----:B0-----:R-:W-:-:S06]  /*a410*/  IMAD.WIDE.U32 R176, R24, 0x10, R176 ;  /* 0x0000001018b07825 */ /* 0x001fcc00078e00b0 */
[----:B------:R-:W2:Y:S01]  /*a420*/  LDG.E.128 R176, desc[UR6][R176.64] ;  /* 0x00000006b0b07981 */ /* 0x000ea2000c1e1d00 */
[----:B------:R-:W-:Y:S01]  /*a430*/  FADD.FTZ R180, R219, -R180 ;  /* 0x800000b4dbb47221 */ /* 0x000fe20000010000 */
[C---:B------:R-:W-:Y:S02]  /*a440*/  LOP3.LUT P1, RZ, R21.reuse, 0xff00, RZ, 0xc0, !PT ;  /* 0x0000ff0015ff7812 */ /* 0x040fe4000782c0ff */
[----:B------:R-:W-:Y:S01]  /*a450*/  LOP3.LUT P2, RZ, R21, 0xff0000, RZ, 0xc0, !PT ;  /* 0x00ff000015ff7812 */ /* 0x000fe2000784c0ff */
        /* <DEDUP_REMOVED lines=10> */
[----:B------:R-:W-:-:S04]  /*a500*/  FMUL.FTZ R179, R179, UR14 ;  /* 0x0000000eb3b37c20 */ /* 0x000fc80008410000 */
[----:B------:R-:W-:-:S05]  /*a510*/  FMUL.FTZ R176, R176, R179 ;  /* 0x000000b3b0b07220 */ /* 0x000fca0000410000 */
[----:B------:R-:W-:-:S05]  /*a520*/  FSEL R176, R176, RZ, P0 ;  /* 0x000000ffb0b07208 */ /* 0x000fca0000000000 */
[----:B------:R-:W-:Y:S01]  /*a530*/  FADD.FTZ R68, R68, R176 ;  /* 0x000000b044447221 */ /* 0x000fe20000010000 */
        /* <DEDUP_REMOVED lines=10> */
[----:B-1----:R-:W-:-:S04]  /*a5e0*/  IMAD.WIDE.U32 R4, R24, 0x10, R182 ;  /* 0x0000001018047825 */ /* 0x002fc800078e00b6 */
[----:B------:R-:W-:Y:S01]  /*a5f0*/  FMUL.FTZ R24, R135, R180 ;  /* 0x000000b487187220 */ /* 0x000fe20000410000 */
[-C--:B------:R-:W-:Y:S01]  /*a600*/  FMUL.FTZ R177, R177, R176.reuse ;  /* 0x000000b0b1b17220 */ /* 0x080fe20000410000 */
[-C--:B------:R-:W-:Y:S01]  /*a610*/  FMUL.FTZ R22, R178, R23.reuse ;  /* 0x00000017b2167220 */ /* 0x080fe20000410000 */
[----:B------:R-:W-:Y:S01]  /*a620*/  FMUL.FTZ R178, R133, R176 ;  /* 0x000000b085b27220 */ /* 0x000fe20000410000 */
[----:B------:R-:W-:Y:S02]  /*a630*/  FMUL.FTZ R23, R134, R23 ;  /* 0x0000001786177220 */ /* 0x000fe40000410000 */
[----:B------:R-:W-:-:S05]  /*a640*/  FSEL R177, R177, RZ, P1 ;  /* 0x000000ffb1b17208 */ /* 0x000fca0000800000 */
[----:B------:R-:W-:Y:S01]  /*a650*/  FADD.FTZ R69, R69, R177 ;  /* 0x000000b145457221 */ /* 0x000fe20000010000 */
[----:B------:R-:W-:Y:S01]  /*a660*/  FMUL.FTZ R177, R132, R179 ;  /* 0x000000b384b17220 */ /* 0x000fe20000410000 */
[----:B------:R-:W-:-:S04]  /*a670*/  SEL R179, R24, RZ, P3 ;  /* 0x000000ff18b37207 */ /* 0x000fc80001800000 */
[----:B------:R-:W-:Y:S02]  /*a680*/  SEL R176, R177, RZ, P0 ;  /* 0x000000ffb1b07207 */ /* 0x000fe40000000000 */
[----:B------:R-:W-:Y:S02]  /*a690*/  SEL R177, R178, RZ, P1 ;  /* 0x000000ffb2b17207 */ /* 0x000fe40000800000 */
[----:B------:R-:W-:-:S05]  /*a6a0*/  SEL R178, R23, RZ, P2 ;  /* 0x000000ff17b27207 */ /* 0x000fca0001000000 */
[----:B------:R0:W-:Y:S02]  /*a6b0*/  STG.E.128 desc[UR6][R4.64], R176 ;  /* 0x000000b004007986 */ /* 0x0001e4000c101d06 */
[----:B0-----:R-:W-:-:S05]  /*a6c0*/  FSEL R4, R22, RZ, P2 ;  /* 0x000000ff16047208 */ /* 0x001fca0001000000 */
[----:B------:R-:W-:Y:S01]  /*a6d0*/  FADD.FTZ R70, R70, R4 ;  /* 0x0000000446467221 */ /* 0x000fe20000010000 */
[----:B------:R-:W-:Y:S06]  /*a6e0*/  BRA `(.L_x_24482) ;  /* 0x0000002400047947 */ /* 0x000fec0003800000 */
.L_x_24485:
[----:B------:R-:W-:Y:S04]  /*a6f0*/  BSSY.RECONVERGENT B2, `(.L_x_24504) ;  /* 0x0000038000027945 */ /* 0x000fe80003800200 */
[----:B------:R-:W-:Y:S05]  /*a700*/  @!P5 BRA `(.L_x_24505) ;  /* 0x0000000000d8d947 */ /* 0x000fea0003800000 */
[----:B------:R-:W0:Y:S08]  /*a710*/  LDC.64 R172, c[0x0][0x390] ;  /* 0x0000e400ffac7b82 */ /* 0x000e300000000a00 */
[----:B--234-:R-:W1:Y:S01]  /*a720*/  LDC.64 R180, c[0x0][0x478] ;  /* 0x00011e00ffb47b82 */ /* 0x01ce620000000a00 */
[----:B0-----:R-:W-:-:S05]  /*a730*/  IMAD.WIDE.U32 R172, R24, 0x10, R172 ;  /* 0x0000001018ac7825 */ /* 0x001fca00078e00ac */
[----:B------:R0:W2:Y:S01]  /*a740*/  LDG.E.128 R176, desc[UR6][R172.64] ;  /* 0x00000006acb07981 */ /* 0x0000a2000c1e1d00 */
[-CC-:B------:R-:W-:Y:S01]  /*a750*/  FFMA.FTZ R174, R213, R22.reuse, R23.reuse ;  /* 0x00000016d5ae7223 */ /* 0x180fe20000010017 */
[----:B------:R-:W-:Y:S01]  /*a760*/  FFMA.FTZ R175, R184, R22, R23 ;  /* 0x00000016b8af7223 */ /* 0x000fe20000010017 */
[----:B-1----:R-:W-:Y:S01]  /*a770*/  IMAD.WIDE.U32 R180, R24, 0x10, R180 ;  /* 0x0000001018b47825 */ /* 0x002fe200078e00b4 */
[----:B------:R-:W-:-:S03]  /*a780*/  LOP3.LUT P5, RZ, R6, 0xff, RZ, 0xc0, !PT ;  /* 0x000000ff06ff7812 */ /* 0x000fc600078ac0ff */
[----:B------:R-:W-:Y:S01]  /*a790*/  FADD.FTZ R174, R238, -R174 ;  /* 0x800000aeeeae7221 */ /* 0x000fe20000010000 */
[----:B------:R-:W-:-:S03]  /*a7a0*/  FADD.FTZ R175, R228, -R175 ;  /* 0x800000afe4af7221 */ /* 0x000fc60000010000 */
[C---:B-----5:R-:W-:Y:S01]  /*a7b0*/  FFMA.FTZ R174, R5.reuse, R174, R66 ;  /* 0x000000ae05ae7223 */ /* 0x060fe20000010042 */
[-CC-:B0-----:R-:W-:Y:S01]  /*a7c0*/  FFMA.FTZ R172, R0, R22.reuse, R23.reuse ;  /* 0x0000001600ac7223 */ /* 0x181fe20000010017 */
[----:B------:R-:W-:Y:S01]  /*a7d0*/  FFMA.FTZ R173, R214, R22, R23 ;  /* 0x00000016d6ad7223 */ /* 0x000fe20000010017 */
[----:B------:R-:W-:Y:S02]  /*a7e0*/  FFMA.FTZ R175, R5, R175, R67 ;  /* 0x000000af05af7223 */ /* 0x000fe40000010043 */
[----:B------:R-:W-:Y:S01]  /*a7f0*/  FADD.FTZ R172, R217, -R172 ;  /* 0x800000acd9ac7221 */ /* 0x000fe20000010000 */
[----:B------:R-:W-:-:S03]  /*a800*/  FADD.FTZ R173, R248, -R173 ;  /* 0x800000adf8ad7221 */ /* 0x000fc60000010000 */
[C---:B------:R-:W-:Y:S01]  /*a810*/  FFMA.FTZ R172, R5.reuse, R172, R64 ;  /* 0x000000ac05ac7223 */ /* 0x040fe20000010040 */
[----:B------:R-:W-:-:S05]  /*a820*/  FFMA.FTZ R173, R5, R173, R65 ;  /* 0x000000ad05ad7223 */ /* 0x000fca0000010041 */
[----:B------:R0:W-:Y:S02]  /*a830*/  STG.E.128 desc[UR6][R180.64], R172 ;  /* 0x000000acb4007986 */ /* 0x0001e4000c101d06 */
[----:B0-----:R-:W-:-:S04]  /*a840*/  FMUL.FTZ R180, R172, R4 ;  /* 0x00000004acb47220 */ /* 0x001fc80000410000 */
[----:B------:R-:W-:-:S04]  /*a850*/  FMUL.FTZ R180, R180, UR14 ;  /* 0x0000000eb4b47c20 */ /* 0x000fc80008410000 */
[----:B--2---:R-:W-:-:S05]  /*a860*/  FMUL.FTZ R176, R180, R176 ;  /* 0x000000b0b4b07220 */ /* 0x004fca0000410000 */
[----:B------:R-:W-:-:S05]  /*a870*/  FSEL R176, R176, RZ, P5 ;  /* 0x000000ffb0b07208 */ /* 0x000fca0002800000 */
[----:B------:R-:W-:Y:S01]  /*a880*/  FADD.FTZ R104, R104, R176 ;  /* 0x000000b068687221 */ /* 0x000fe20000010000 */
[----:B------:R-:W-:Y:S01]  /*a890*/  FMUL.FTZ R176, R168, R180 ;  /* 0x000000b4a8b07220 */ /* 0x000fe20000410000 */
[----:B------:R-:W-:-:S04]  /*a8a0*/  FMUL.FTZ R180, R173, R4 ;  /* 0x00000004adb47220 */ /* 0x000fc80000410000 */
[----:B------:R-:W-:Y:S01]  /*a8b0*/  FMUL.FTZ R180, R180, UR14 ;  /* 0x0000000eb4b47c20 */ /* 0x000fe20008410000 */
[----:B------:R-:W-:Y:S02]  /*a8c0*/  SEL R176, R176, RZ, P5 ;  /* 0x000000ffb0b07207 */ /* 0x000fe40002800000 */
[----:B------:R-:W-:Y:S01]  /*a8d0*/  LOP3.LUT P5, RZ, R6, 0xff00, RZ, 0xc0, !PT ;  /* 0x0000ff0006ff7812 */ /* 0x000fe200078ac0ff */
[----:B------:R-:W-:-:S05]  /*a8e0*/  FMUL.FTZ R177, R180, R177 ;  /* 0x000000b1b4b17220 */ /* 0x000fca0000410000 */
        /* <DEDUP_REMOVED lines=14> */
[----:B------:R-:W-:Y:S01]  /*a9d0*/  ISETP.GE.U32.AND P5, PT, R6, 0x1000000, PT ;  /* 0x010000000600780c */ /* 0x000fe20003fa6070 */
        /* <DEDUP_REMOVED lines=9> */
.L_x_24505:
[----:B------:R-:W-:Y:S05]  /*aa70*/  BSYNC.RECONVERGENT B2 ;  /* 0x0000000000027941 */ /* 0x000fea0003800200 */
.L_x_24504:
[----:B------:R-:W-:Y:S01]  /*aa80*/  LOP3.LUT P5, RZ, R3, 0x2, RZ, 0xc0, !PT ;  /* 0x0000000203ff7812 */ /* 0x000fe200078ac0ff */
[----:B------:R-:W-:-:S12]  /*aa90*/  BSSY.RECONVERGENT B2, `(.L_x_24506) ;  /* 0x0000039000027945 */ /* 0x000fd80003800200 */
[----:B------:R-:W-:Y:S05]  /*aaa0*/  @!P5 BRA `(.L_x_24507) ;  /* 0x0000000000dcd947 */ /* 0x000fea0003800000 */
[----:B------:R-:W1:Y:S01]  /*aab0*/  LDC.64 R172, c[0x0][0x390] ;  /* 0x0000e400ffac7b82 */ /* 0x000e620000000a00 */
[----:B------:R-:W2:Y:S07]  /*aac0*/  LDL R182, [R1+0x14] ;  /* 0x0000140001b67983 */ /* 0x000eae0000100800 */
[----:B0-234-:R-:W0:Y:S01]  /*aad0*/  LDC.64 R180, c[0x0][0x478] ;  /* 0x00011e00ffb47b82 */ /* 0x01de220000000a00 */
[----:B-1----:R-:W-:-:S05]  /*aae0*/  IMAD.WIDE.U32 R172, R24, 0x10, R172 ;  /* 0x0000001018ac7825 */ /* 0x002fca00078e00ac */
[----:B------:R1:W2:Y:S01]  /*aaf0*/  LDG.E.128 R176, desc[UR6][R172.64] ;  /* 0x00000006acb07981 */ /* 0x0002a2000c1e1d00 */
[-CC-:B------:R-:W-:Y:S01]  /*ab00*/  FFMA.FTZ R174, R193, R22.reuse, R23.reuse ;  /* 0x00000016c1ae7223 */ /* 0x180fe20000010017 */
[----:B------:R-:W-:Y:S01]  /*ab10*/  FFMA.FTZ R175, R27, R22, R23 ;  /* 0x000000161baf7223 */ /* 0x000fe20000010017 */
[----:B0-----:R-:W-:Y:S01]  /*ab20*/  IMAD.WIDE.U32 R180, R24, 0x10, R180 ;  /* 0x0000001018b47825 */ /* 0x001fe200078e00b4 */
[----:B------:R-:W-:-:S03]  /*ab30*/  LOP3.LUT P5, RZ, R7, 0xff, RZ, 0xc0, !PT ;  /* 0x000000ff07ff7812 */ /* 0x000fc600078ac0ff */
[----:B------:R-:W-:Y:S01]  /*ab40*/  FADD.FTZ R174, R237, -R174 ;  /* 0x800000aeedae7221 */ /* 0x000fe20000010000 */
[----:B------:R-:W-:-:S03]  /*ab50*/  FADD.FTZ R175, R227, -R175 ;  /* 0x800000afe3af7221 */ /* 0x000fc60000010000 */
[C---:B-----5:R-:W-:Y:S01]  /*ab60*/  FFMA.FTZ R174, R5.reuse, R174, R62 ;  /* 0x000000ae05ae7223 */ /* 0x060fe2000001003e */
[-CC-:B-1----:R-:W-:Y:S01]  /*ab70*/  FFMA.FTZ R172, R212, R22.reuse, R23.reuse ;  /* 0x00000016d4ac7223 */ /* 0x182fe20000010017 */
[----:B------:R-:W-:Y:S01]  /*ab80*/  FFMA.FTZ R173, R202, R22, R23 ;  /* 0x00000016caad7223 */ /* 0x000fe20000010017 */
[----:B------:R-:W-:-:S03]  /*ab90*/  FFMA.FTZ R175, R5, R175, R63 ;  /* 0x000000af05af7223 */ /* 0x000fc6000001003f */
[----:B------:R-:W-:-:S04]  /*aba0*/  FADD.FTZ R173, R247, -R173 ;  /* 0x800000adf7ad7221 */ /* 0x000fc80000010000 */
[----:B------:R-:W-:Y:S01]  /*abb0*/  FFMA.FTZ R173, R5, R173, R61 ;  /* 0x000000ad05ad7223 */ /* 0x000fe2000001003d */
[----:B------:R-:W-:-:S04]  /*abc0*/  FADD.FTZ R172, R182, -R172 ;  /* 0x800000acb6ac7221 */ /* 0x000fc80000010000 */
        /* <DEDUP_REMOVED lines=37> */
.L_x_24507:
[----:B------:R-:W-:Y:S05]  /*ae20*/  BSYNC.RECONVERGENT B2 ;  /* 0x0000000000027941 */ /* 0x000fea0003800200 */
.L_x_24506:
[----:B------:R-:W-:Y:S01]  /*ae30*/  LOP3.LUT P5, RZ, R3, 0x4, RZ, 0xc0, !PT ;  /* 0x0000000403ff7812 */ /* 0x000fe200078ac0ff */
[----:B------:R-:W-:-:S12]  /*ae40*/  BSSY.RECONVERGENT B2, `(.L_x_24508) ;  /* 0x0000039000027945 */ /* 0x000fd80003800200 */
[----:B------:R-:W-:Y:S05]  /*ae50*/  @!P5 BRA `(.L_x_24509) ;  /* 0x0000000000dcd947 */ /* 0x000fea0003800000 */
[----:B------:R-:W0:Y:S01]  /*ae60*/  LDC.64 R172, c[0x0][0x390] ;  /* 0x0000e400ffac7b82 */ /* 0x000e220000000a00 */
[----:B------:R-:W2:Y:S07]  /*ae70*/  LDL R182, [R1+0x10] ;  /* 0x0000100001b67983 */ /* 0x000eae0000100800 */
[----:B01234-:R-:W0:Y:S01]  /*ae80*/  LDC.64 R180, c[0x0][0x478] ;  /* 0x00011e00ffb47b82 */ /* 0x01fe220000000a00 */
[----:B------:R-:W-:-:S05]  /*ae90*/  IMAD.WIDE.U32 R172, R24, 0x10, R172 ;  /* 0x0000001018ac7825 */ /* 0x000fca00078e00ac */
[----:B------:R1:W2:Y:S01]  /*aea0*/  LDG.E.128 R176, desc[UR6][R172.64] ;  /* 0x00000006acb07981 */ /* 0x0002a2000c1e1d00 */
[-CC-:B------:R-:W-:Y:S01]  /*aeb0*/  FFMA.FTZ R174, R192, R22.reuse, R23.reuse ;  /* 0x00000016c0ae7223 */ /* 0x180fe20000010017 */
[----:B------:R-:W-:Y:S01]  /*aec0*/  FFMA.FTZ R175, R25, R22, R23 ;  /* 0x0000001619af7223 */ /* 0x000fe20000010017 */
[----:B0-----:R-:W-:Y:S01]  /*aed0*/  IMAD.WIDE.U32 R180, R24, 0x10, R180 ;  /* 0x0000001018b47825 */ /* 0x001fe200078e00b4 */
[----:B-----5:R-:W-:-:S03]  /*aee0*/  LOP3.LUT P5, RZ, R8, 0xff, RZ, 0xc0, !PT ;  /* 0x000000ff08ff7812 */ /* 0x020fc600078ac0ff */
[----:B------:R-:W-:Y:S01]  /*aef0*/  FADD.FTZ R174, R236, -R174 ;  /* 0x800000aeecae7221 */ /* 0x000fe20000010000 */
[----:B------:R-:W-:-:S03]  /*af00*/  FADD.FTZ R175, R226, -R175 ;  /* 0x800000afe2af7221 */ /* 0x000fc60000010000 */
[----:B------:R-:W-:Y:S01]  /*af10*/  FFMA.FTZ R174, R5, R174, R58 ;  /* 0x000000ae05ae7223 */ /* 0x000fe2000001003a */
        /* <DEDUP_REMOVED lines=43> */
.L_x_24509:
[----:B------:R-:W-:Y:S05]  /*b1d0*/  BSYNC.RECONVERGENT B2 ;  /* 0x0000000000027941 */ /* 0x000fea0003800200 */
.L_x_24508:
        /* <DEDUP_REMOVED lines=14> */
[C---:B------:R-:W-:Y:S01]  /*b2c0*/  FFMA.FTZ R174, R5.reuse, R174, R54 ;  /* 0x000000ae05ae7223 */ /* 0x040fe20000010036 */
        /* <DEDUP_REMOVED lines=43> */
.L_x_24511:
[----:B------:R-:W-:Y:S05]  /*b580*/  BSYNC.RECONVERGENT B2 ;  /* 0x0000000000027941 */ /* 0x000fea0003800200 */
.L_x_24510:
        /* <DEDUP_REMOVED lines=11> */
[----:B------:R-:W-:-:S03]  /*b640*/  LOP3.LUT P5, RZ, R11, 0xff, RZ, 0xc0, !PT ;  /* 0x000000ff0bff7812 */ /* 0x000fc600078ac0ff */
[----:B------:R-:W-:Y:S01]  /*b650*/  FADD.FTZ R174, R234, -R174 ;  /* 0x800000aeeaae7221 */ /* 0x000fe20000010000 */
[----:B------:R-:W-:-:S03]  /*b660*/  FADD.FTZ R175, R224, -R175 ;  /* 0x800000afe0af7221 */ /* 0x000fc60000010000 */
[----:B-----5:R-:W-:Y:S01]  /*b670*/  FFMA.FTZ R174, R5, R174, R50 ;  /* 0x000000ae05ae7223 */ /* 0x020fe20000010032 */
[-CC-:B-1----:R-:W-:Y:S01]  /*b680*/  FFMA.FTZ R172, R209, R22.reuse, R23.reuse ;  /* 0x00000016d1ac7223 */ /* 0x182fe20000010017 */
[----:B------:R-:W-:Y:S01]  /*b690*/  FFMA.FTZ R173, R199, R22, R23 ;  /* 0x00000016c7ad7223 */ /* 0x000fe20000010017 */
[----:B------:R-:W-:-:S03]  /*b6a0*/  FFMA.FTZ R175, R5, R175, R51 ;  /* 0x000000af05af7223 */ /* 0x000fc60000010033 */
[----:B------:R-:W-:-:S04]  /*b6b0*/  FADD.FTZ R173, R244, -R173 ;  /* 0x800000adf4ad7221 */ /* 0x000fc80000010000 */
[C---:B------:R-:W-:Y:S01]  /*b6c0*/  FFMA.FTZ R173, R5.reuse, R173, R49 ;  /* 0x000000ad05ad7223 */ /* 0x040fe20000010031 */
[----:B------:R-:W-:Y:S02]  /*b6d0*/  FADD.FTZ R172, R182, -R172 ;  /* 0x800000acb6ac7221 */ /* 0x000fe40000010000 */
[----:B------:R-:W0:Y:S02]  /*b6e0*/  LDC.64 R182, c[0x0][0x468] ;  /* 0x00011a00ffb67b82 */ /* 0x000e240000000a00 */
[----:B------:R-:W-:-:S05]  /*b6f0*/  FFMA.FTZ R172, R5, R172, R48 ;  /* 0x000000ac05ac7223 */ /* 0x000fca0000010030 */
[----:B------:R1:W-:Y:S02]  /*b700*/  STG.E.128 desc[UR6][R180.64], R172 ;  /* 0x000000acb4007986 */ /* 0x0003e4000c101d06 */
[----:B-1----:R-:W-:-:S04]  /*b710*/  FMUL.FTZ R180, R172, R4 ;  /* 0x00000004acb47220 */ /* 0x002fc80000410000 */
[----:B------:R-:W-:-:S04]  /*b720*/  FMUL.FTZ R180, R180, UR14 ;  /* 0x0000000eb4b47c20 */ /* 0x000fc80008410000 */
[----:B--2---:R-:W-:-:S05]  /*b730*/  FMUL.FTZ R176, R180, R176 ;  /* 0x000000b0b4b07220 */ /* 0x004fca0000410000 */
[----:B------:R-:W-:-:S05]  /*b740*/  FSEL R176, R176, RZ, P5 ;  /* 0x000000ffb0b07208 */ /* 0x000fca0002800000 */
[----:B------:R-:W-:Y:S01]  /*b750*/  FADD.FTZ R88, R88, R176 ;  /* 0x000000b058587221 */ /* 0x000fe20000010000 */
        /* <DEDUP_REMOVED lines=25> */
[C---:B0-----:R-:W-:Y:S01]  /*b8f0*/  IMAD.WIDE.U32 R180, R24.reuse, 0x10, R182 ;  /* 0x0000001018b47825 */ /* 0x041fe200078e00b6 */
[----:B------:R-:W-:-:S03]  /*b900*/  IADD3 R24, PT, PT, R24, 0x20, RZ ;  /* 0x0000002018187810 */ /* 0x000fc60007ffe0ff */
[----:B------:R-:W-:-:S05]  /*b910*/  SEL R179, R179, RZ, P5 ;  /* 0x000000ffb3b37207 */ /* 0x000fca0002800000 */
[----:B------:R0:W-:Y:S02]  /*b920*/  STG.E.128 desc[UR6][R180.64], R176 ;  /* 0x000000b0b4007986 */ /* 0x0001e4000c101d06 */
.L_x_24513:
[----:B------:R-:W-:Y:S05]  /*b930*/  BSYNC.RECONVERGENT B2 ;  /* 0x0000000000027941 */ /* 0x000fea0003800200 */
.L_x_24512:
[----:B------:R-:W-:Y:S04]  /*b940*/  BSSY.RECONVERGENT B2, `(.L_x_24514) ;  /* 0x0000039000027945 */ /* 0x000fe80003800200 */
[----:B------:R-:W-:Y:S05]  /*b950*/  @!P4 BRA `(.L_x_24515) ;  /* 0x0000000000dcc947 */ /* 0x000fea0003800000 */
[----:B------:R-:W0:Y:S01]  /*b960*/  LDC.64 R172, c[0x0][0x390] ;  /* 0x0000e400ffac7b82 */ /* 0x000e220000000a00 */
[----:B------:R-:W2:Y:S07]  /*b970*/  LDL R182, [R1+0x4] ;  /* 0x0000040001b67983 */ /* 0x000eae0000100800 */
[----:B01234-:R-:W0:Y:S01]  /*b980*/  LDC.64 R180, c[0x0][0x478] ;  /* 0x00011e00ffb47b82 */ /* 0x01fe220000000a00 */
[-CC-:B------:R-:W-:Y:S01]  /*b990*/  FFMA.FTZ R174, R189, R22.reuse, R23.reuse ;  /* 0x00000016bdae7223 */ /* 0x180fe20000010017 */
[----:B------:R-:W-:Y:S01]  /*b9a0*/  FFMA.FTZ R175, R14, R22, R23 ;  /* 0x000000160eaf7223 */ /* 0x000fe20000010017 */
[----:B------:R-:W-:-:S02]  /*b9b0*/  LOP3.LUT P5, RZ, R13, 0xff, RZ, 0xc0, !PT ;  /* 0x000000ff0dff7812 */ /* 0x000fc400078ac0ff */
[----:B------:R-:W-:-:S03]  /*b9c0*/  LOP3.LUT P4, RZ, R13, 0xff00, RZ, 0xc0, !PT ;  /* 0x0000ff000dff7812 */ /* 0x000fc6000788c0ff */
[----:B------:R-:W1:Y:S01]  /*b9d0*/  LDC.64 R206, c[0x0][0x468] ;  /* 0x00011a00ffce7b82 */ /* 0x000e620000000a00 */
[----:B------:R-:W-:-:S05]  /*b9e0*/  IMAD.WIDE.U32 R172, R24, 0x10, R172 ;  /* 0x0000001018ac7825 */ /* 0x000fca00078e00ac */
[----:B------:R2:W3:Y:S01]  /*b9f0*/  LDG.E.128 R176, desc[UR6][R172.64] ;  /* 0x00000006acb07981 */ /* 0x0004e2000c1e1d00 */
[----:B------:R-:W-:Y:S01]  /*ba00*/  FADD.FTZ R174, R233, -R174 ;  /* 0x800000aee9ae7221 */ /* 0x000fe20000010000 */
[----:B------:R-:W-:Y:S01]  /*ba10*/  FADD.FTZ R175, R223, -R175 ;  /* 0x800000afdfaf7221 */ /* 0x000fe20000010000 */
[----:B0-----:R-:W-:-:S04]  /*ba20*/  IMAD.WIDE.U32 R180, R24, 0x10, R180 ;  /* 0x0000001018b47825 */ /* 0x001fc800078e00b4 */
[C---:B-----5:R-:W-:Y:S01]  /*ba30*/  FFMA.FTZ R174, R5.reuse, R174, R46 ;  /* 0x000000ae05ae7223 */ /* 0x060fe2000001002e */
[----:B------:R-:W-:Y:S01]  /*ba40*/  FFMA.FTZ R175, R5, R175, R47 ;  /* 0x000000af05af7223 */ /* 0x000fe2000001002f */
[-CC-:B--2---:R-:W-:Y:S01]  /*ba50*/  FFMA.FTZ R172, R208, R22.reuse, R23.reuse ;  /* 0x00000016d0ac7223 */ /* 0x184fe20000010017 */
[----:B------:R-:W-:-:S04]  /*ba60*/  FFMA.FTZ R173, R198, R22, R23 ;  /* 0x00000016c6ad7223 */ /* 0x000fc80000010017 */
[----:B------:R-:W-:-:S04]  /*ba70*/  FADD.FTZ R173, R243, -R173 ;  /* 0x800000adf3ad7221 */ /* 0x000fc80000010000 */
[----:B------:R-:W-:Y:S01]  /*ba80*/  FFMA.FTZ R173, R5, R173, R45 ;  /* 0x000000ad05ad7223 */ /* 0x000fe2000001002d */
[----:B------:R-:W-:-:S04]  /*ba90*/  FADD.FTZ R172, R182, -R172 ;  /* 0x800000acb6ac7221 */ /* 0x000fc80000010000 */
[----:B------:R-:W-:-:S04]  /*baa0*/  FFMA.FTZ R172, R5, R172, R44 ;  /* 0x000000ac05ac7223 */ /* 0x000fc8000001002c */
[----:B------:R-:W-:Y:S01]  /*bab0*/  FMUL.FTZ R182, R172, R4 ;  /* 0x00000004acb67220 */ /* 0x000fe20000410000 */
[----:B------:R0:W-:Y:S03]  /*bac0*/  STG.E.128 desc[UR6][R180.64], R172 ;  /* 0x000000acb4007986 */ /* 0x0001e6000c101d06 */
[----:B------:R-:W-:-:S04]  /*bad0*/  FMUL.FTZ R182, R182, UR14 ;  /* 0x0000000eb6b67c20 */ /* 0x000fc80008410000 */
[----:B---3--:R-:W-:-:S05]  /*bae0*/  FMUL.FTZ R176, R182, R176 ;  /* 0x000000b0b6b07220 */ /* 0x008fca0000410000 */
[----:B------:R-:W-:-:S05]  /*baf0*/  FSEL R176, R176, RZ, P5 ;  /* 0x000000ffb0b07208 */ /* 0x000fca0002800000 */
[----:B------:R-:W-:Y:S01]  /*bb00*/  FADD.FTZ R84, R84, R176 ;  /* 0x000000b054547221 */ /* 0x000fe20000010000 */
[----:B------:R-:W-:-:S04]  /*bb10*/  FMUL.FTZ R176, R173, R4 ;  /* 0x00000004adb07220 */ /* 0x000fc80000410000 */
[----:B0-----:R-:W-:Y:S01]  /*bb20*/  FMUL.FTZ R181, R176, UR14 ;  /* 0x0000000eb0b57c20 */ /* 0x001fe20008410000 */
[----:B------:R-:W-:-:S03]  /*bb30*/  FMUL.FTZ R176, R174, R4 ;  /* 0x00000004aeb07220 */ /* 0x000fc60000410000 */
[----:B------:R-:W-:Y:S01]  /*bb40*/  FMUL.FTZ R177, R181, R177 ;  /* 0x000000b1b5b17220 */ /* 0x000fe20000410000 */
[----:B------:R-:W-:Y:S01]  /*bb50*/  FMUL.FTZ R180, R176, UR14 ;  /* 0x0000000eb0b47c20 */ /* 0x000fe20008410000 */
[----:B------:R-:W-:-:S03]  /*bb60*/  FMUL.FTZ R176, R148, R182 ;  /* 0x000000b694b07220 */ /* 0x000fc60000410000 */
[----:B------:R-:W-:Y:S01]  /*bb70*/  FMUL.FTZ R178, R180, R178 ;  /* 0x000000b2b4b27220 */ /* 0x000fe20000410000 */
[----:B------:R-:W-:Y:S02]  /*bb80*/  FSEL R177, R177, RZ, P4 ;  /* 0x000000ffb1b17208 */ /* 0x000fe40002000000 */
[----:B------:R-:W-:Y:S02]  /*bb90*/  SEL R176, R176, RZ, P5 ;  /* 0x000000ffb0b07207 */ /* 0x000fe40002800000 */
[----:B------:R-:W-:Y:S01]  /*bba0*/  LOP3.LUT P5, RZ, R13, 0xff0000, RZ, 0xc0, !PT ;  /* 0x00ff00000dff7812 */ /* 0x000fe200078ac0ff */
[----:B------:R-:W-:Y:S01]  /*bbb0*/  FADD.FTZ R85, R85, R177 ;  /* 0x000000b155557221 */ /* 0x000fe20000010000 */
[----:B------:R-:W-:Y:S02]  /*bbc0*/  FMUL.FTZ R177, R149, R181 ;  /* 0x000000b595b17220 */ /* 0x000fe40000410000 */
[----:B------:R-:W-:-:S03]  /*bbd0*/  FSEL R178, R178, RZ, P5 ;  /* 0x000000ffb2b27208 */ /* 0x000fc60002800000 */
[----:B------:R-:W-:Y:S02]  /*bbe0*/  SEL R177, R177, RZ, P4 ;  /* 0x000000ffb1b17207 */ /* 0x000fe40002000000 */
[----:B------:R-:W-:Y:S01]  /*bbf0*/  FADD.FTZ R86, R86, R178 ;  /* 0x000000b256567221 */ /* 0x000fe20000010000 */
[----:B------:R-:W-:Y:S01]  /*bc00*/  FMUL.FTZ R178, R175, R4 ;  /* 0x00000004afb27220 */ /* 0x000fe20000410000 */
[----:B------:R-:W-:-:S03]  /*bc10*/  ISETP.GE.U32.AND P4, PT, R13, 0x1000000, PT ;  /* 0x010000000d00780c */ /* 0x000fc60003f86070 */
[----:B------:R-:W-:-:S04]  /*bc20*/  FMUL.FTZ R178, R178, UR14 ;  /* 0x0000000eb2b27c20 */ /* 0x000fc80008410000 */
[----:B------:R-:W-:Y:S01]  /*bc30*/  FMUL.FTZ R179, R178, R179 ;  /* 0x000000b3b2b37220 */ /* 0x000fe20000410000 */
[----:B------:R-:W-:-:S04]  /*bc40*/  FMUL.FTZ R182, R151, R178 ;  /* 0x000000b297b67220 */ /* 0x000fc80000410000 */
[----:B------:R-:W-:-:S05]  /*bc50*/  FSEL R179, R179, RZ, P4 ;  /* 0x000000ffb3b37208 */ /* 0x000fca0002000000 */
[----:B------:R-:W-:Y:S01]  /*bc60*/  FADD.FTZ R87, R87, R179 ;  /* 0x000000b357577221 */ /* 0x000fe20000010000 */
[----:B------:R-:W-:Y:S01]  /*bc70*/  FMUL.FTZ R179, R150, R180 ;  /* 0x000000b496b37220 */ /* 0x000fe20000410000 */
[C---:B-1----:R-:W-:Y:S01]  /*bc80*/  IMAD.WIDE.U32 R180, R24.reuse, 0x10, R206 ;  /* 0x0000001018b47825 */ /* 0x042fe200078e00ce */
[----:B------:R-:W-:-:S03]  /*bc90*/  IADD3 R24, PT, PT, R24, 0x20, RZ ;  /* 0x0000002018187810 */ /* 0x000fc60007ffe0ff */
[----:B------:R-:W-:Y:S02]  /*bca0*/  SEL R178, R179, RZ, P5 ;  /* 0x000000ffb3b27207 */ /* 0x000fe40002800000 */
[----:B------:R-:W-:-:S05]  /*bcb0*/  SEL R179, R182, RZ, P4 ;  /* 0x000000ffb6b37207 */ /* 0x000fca0002000000 */
[----:B------:R0:W-:Y:S02]  /*bcc0*/  STG.E.128 desc[UR6][R180.64], R176 ;  /* 0x000000b0b4007986 */ /* 0x0001e4000c101d06 */
.L_x_24515:
[----:B------:R-:W-:Y:S05]  /*bcd0*/  BSYNC.RECONVERGENT B2 ;  /* 0x0000000000027941 */ /* 0x000fea0003800200 */
.L_x_24514:
[----:B------:R-:W-:Y:S04]  /*bce0*/  BSSY.RECONVERGENT B2, `(.L_x_24516) ;  /* 0x0000039000027945 */ /* 0x000fe80003800200 */
[----:B------:R-:W-:Y:S05]  /*bcf0*/  @!P3 BRA `(.L_x_24517) ;  /* 0x0000000000dcb947 */ /* 0x000fea0003800000 */
[----:B------:R-:W0:Y:S01]  /*bd00*/  LDC.64 R172, c[0x0][0x390] ;  /* 0x0000e400ffac7b82 */ /* 0x000e220000000a00 */
[----:B------:R-:W2:Y:S07]  /*bd10*/  LDL R182, [R1] ;  /* 0x0000000001b67983 */ /* 0x000eae0000100800 */
[----:B01234-:R-:W0:Y:S01]  /*bd20*/  LDC.64 R180, c[0x0][0x478] ;  /* 0x00011e00ffb47b82 */ /* 0x01fe220000000a00 */
[-CC-:B------:R-:W-:Y:S01]  /*bd30*/  FFMA.FTZ R174, R187, R22.reuse, R23.reuse ;  /* 0x00000016bbae7223 */ /* 0x180fe20000010017 */
[----:B------:R-:W-:Y:S01]  /*bd40*/  FFMA.FTZ R175, R16, R22, R23 ;  /* 0x0000001610af7223 */ /* 0x000fe20000010017 */
[----:B------:R-:W-:-:S02]  /*bd50*/  LOP3.LUT P5, RZ, R15, 0xff, RZ, 0xc0, !PT ;  /* 0x000000ff0fff7812 */ /* 0x000fc400078ac0ff */
[C---:B------:R-:W-:Y:S02]  /*bd60*/  LOP3.LUT P4, RZ, R15.reuse, 0xff00, RZ, 0xc0, !PT ;  /* 0x0000ff000fff7812 */ /* 0x040fe4000788c0ff */
[----:B------:R-:W-:Y:S01]  /*bd70*/  LOP3.LUT P3, RZ, R15, 0xff0000, RZ, 0xc0, !PT ;  /* 0x00ff00000fff7812 */ /* 0x000fe2000786c0ff */
        /* <DEDUP_REMOVED lines=13> */
[----:B------:R-:W-:-:S05]  /*be50*/  FFMA.FTZ R172, R5, R172, R40 ;  /* 0x000000ac05ac7223 */ /* 0x000fca0000010028 */
[----:B------:R0:W-:Y:S02]  /*be60*/  STG.E.128 desc[UR6][R180.64], R172 ;  /* 0x000000acb4007986 */ /* 0x0001e4000c101d06 */
[----:B0-----:R-:W-:-:S04]  /*be70*/  FMUL.FTZ R181, R172, R4 ;  /* 0x00000004acb57220 */ /* 0x001fc80000410000 */
[----:B------:R-:W-:-:S04]  /*be80*/  FMUL.FTZ R181, R181, UR14 ;  /* 0x0000000eb5b57c20 */ /* 0x000fc80008410000 */
[----:B---3--:R-:W-:-:S05]  /*be90*/  FMUL.FTZ R176, R181, R176 ;  /* 0x000000b0b5b07220 */ /* 0x008fca0000410000 */
[----:B------:R-:W-:-:S05]  /*bea0*/  FSEL R176, R176, RZ, P5 ;  /* 0x000000ffb0b07208 */ /* 0x000fca0002800000 */
[----:B------:R-:W-:Y:S01]  /*beb0*/  FADD.FTZ R80, R80, R176 ;  /* 0x000000b050507221 */ /* 0x000fe20000010000 */
[----:B------:R-:W-:-:S04]  /*bec0*/  FMUL.FTZ R176, R173, R4 ;  /* 0x00000004adb07220 */ /* 0x000fc80000410000 */
[----:B------:R-:W-:Y:S01]  /*bed0*/  FMUL.FTZ R180, R176, UR14 ;  /* 0x0000000eb0b47c20 */ /* 0x000fe20008410000 */
[----:B------:R-:W-:-:S03]  /*bee0*/  FMUL.FTZ R176, R144, R181 ;  /* 0x000000b590b07220 */ /* 0x000fc60000410000 */
[----:B------:R-:W-:Y:S01]  /*bef0*/  FMUL.FTZ R177, R180, R177 ;  /* 0x000000b1b4b17220 */ /* 0x000fe20000410000 */
[----:B------:R-:W-:Y:S01]  /*bf00*/  FMUL.FTZ R183, R145, R180 ;  /* 0x000000b491b77220 */ /* 0x000fe20000410000 */
[----:B------:R-:W-:Y:S01]  /*bf10*/  SEL R176, R176, RZ, P5 ;  /* 0x000000ffb0b07207 */ /* 0x000fe20002800000 */
[C---:B-1----:R-:W-:Y:S01]  /*bf20*/  IMAD.WIDE.U32 R180, R24.reuse, 0x10, R206 ;  /* 0x0000001018b47825 */ /* 0x042fe200078e00ce */
[----:B------:R-:W-:Y:S02]  /*bf30*/  ISETP.GE.U32.AND P5, PT, R15, 0x1000000, PT ;  /* 0x010000000f00780c */ /* 0x000fe40003fa6070 */
[----:B------:R-:W-:Y:S02]  /*bf40*/  FSEL R177, R177, RZ, P4 ;  /* 0x000000ffb1b17208 */ /* 0x000fe40002000000 */
[----:B------:R-:W-:-:S03]  /*bf50*/  IADD3 R24, PT, PT, R24, 0x20, RZ ;  /* 0x0000002018187810 */ /* 0x000fc60007ffe0ff */
[----:B------:R-:W-:Y:S01]  /*bf60*/  FADD.FTZ R81, R81, R177 ;  /* 0x000000b151517221 */ /* 0x000fe20000010000 */
[----:B------:R-:W-:-:S04]  /*bf70*/  FMUL.FTZ R177, R174, R4 ;  /* 0x00000004aeb17220 */ /* 0x000fc80000410000 */
[----:B------:R-:W-:-:S04]  /*bf80*/  FMUL.FTZ R177, R177, UR14 ;  /* 0x0000000eb1b17c20 */ /* 0x000fc80008410000 */
[----:B------:R-:W-:-:S05]  /*bf90*/  FMUL.FTZ R178, R177, R178 ;  /* 0x000000b2b1b27220 */ /* 0x000fca0000410000 */
[----:B------:R-:W-:-:S05]  /*bfa0*/  FSEL R178, R178, RZ, P3 ;  /* 0x000000ffb2b27208 */ /* 0x000fca0001800000 */
[----:B------:R-:W-:Y:S01]  /*bfb0*/  FADD.FTZ R82, R82, R178 ;  /* 0x000000b252527221 */ /* 0x000fe20000010000 */
[----:B------:R-:W-:-:S04]  /*bfc0*/  FMUL.FTZ R178, R175, R4 ;  /* 0x00000004afb27220 */ /* 0x000fc80000410000 */
[----:B------:R-:W-:-:S04]  /*bfd0*/  FMUL.FTZ R178, R178, UR14 ;  /* 0x0000000eb2b27c20 */ /* 0x000fc80008410000 */
[----:B------:R-:W-:Y:S01]  /*bfe0*/  FMUL.FTZ R179, R178, R179 ;  /* 0x000000b3b2b37220 */ /* 0x000fe20000410000 */
[----:B------:R-:W-:-:S04]  /*bff0*/  FMUL.FTZ R182, R147, R178 ;  /* 0x000000b293b67220 */ /* 0x000fc80000410000 */
[----:B------:R-:W-:-:S05]  /*c000*/  FSEL R179, R179, RZ, P5 ;  /* 0x000000ffb3b37208 */ /* 0x000fca0002800000 */
[----:B------:R-:W-:Y:S01]  /*c010*/  FADD.FTZ R83, R83, R179 ;  /* 0x000000b353537221 */ /* 0x000fe20000010000 */
[----:B------:R-:W-:Y:S01]  /*c020*/  FMUL.FTZ R179, R146, R177 ;  /* 0x000000b192b37220 */ /* 0x000fe20000410000 */
[----:B------:R-:W-:-:S04]  /*c030*/  SEL R177, R183, RZ, P4 ;  /* 0x000000ffb7b17207 */ /* 0x000fc80002000000 */
[----:B------:R-:W-:Y:S02]  /*c040*/  SEL R178, R179, RZ, P3 ;  /* 0x000000ffb3b27207 */ /* 0x000fe40001800000 */
[----:B------:R-:W-:-:S05]  /*c050*/  SEL R179, R182, RZ, P5 ;  /* 0x000000ffb6b37207 */ /* 0x000fca0002800000 */
[----:B------:R0:W-:Y:S02]  /*c060*/  STG.E.128 desc[UR6][R180.64], R176 ;  /* 0x000000b0b4007986 */ /* 0x0001e4000c101d06 */
.L_x_24517:
[----:B------:R-:W-:Y:S05]  /*c070*/  BSYNC.RECONVERGENT B2 ;  /* 0x0000000000027941 */ /* 0x000fea0003800200 */
.L_x_24516:
[----:B------:R-:W-:Y:S04]  /*c080*/  BSSY.RECONVERGENT B2, `(.L_x_24518) ;  /* 0x0000038000027945 */ /* 0x000fe80003800200 */
[----:B------:R-:W-:Y:S05]  /*c090*/  @!P2 BRA `(.L_x_24519) ;  /* 0x0000000000d8a947 */ /* 0x000fea0003800000 */
[----:B------:R-:W0:Y:S08]  /*c0a0*/  LDC.64 R172, c[0x0][0x390] ;  /* 0x0000e400ffac7b82 */ /* 0x000e300000000a00 */
        /* <DEDUP_REMOVED lines=10> */
[----:B0-----:R-:W-:Y:S01]  /*c150*/  IMAD.WIDE.U32 R180, R24, 0x10, R180 ;  /* 0x0000001018b47825 */ /* 0x001fe200078e00b4 */
[----:B------:R-:W-:-:S03]  /*c160*/  LOP3.LUT P4, RZ, R17, 0xff0000, RZ, 0xc0, !PT ;  /* 0x00ff000011ff7812 */ /* 0x000fc6000788c0ff */
[C---:B-----5:R-:W-:Y:S01]  /*c170*/  FFMA.FTZ R174, R5.reuse, R174, R38 ;  /* 0x000000ae05ae7223 */ /* 0x060fe20000010026 */
[----:B------:R-:W-:Y:S01]  /*c180*/  FFMA.FTZ R175, R5, R175, R39 ;  /* 0x000000af05af7223 */ /* 0x000fe20000010027 */
[----:B------:R-:W-:Y:S01]  /*c190*/  ISETP.GE.U32.AND P5, PT, R17, 0x1000000, PT ;  /* 0x010000001100780c */ /* 0x000fe20003fa6070 */
[-CC-:B--2---:R-:W-:Y:S01]  /*c1a0*/  FFMA.FTZ R172, R204, R22.reuse, R23.reuse ;  /* 0x00000016ccac7223 */ /* 0x184fe20000010017 */
[----:B------:R-:W-:-:S03]  /*c1b0*/  FFMA.FTZ R173, R195, R22, R23 ;  /* 0x00000016c3ad7223 */ /* 0x000fc60000010017 */
[----:B------:R-:W-:Y:S01]  /*c1c0*/  FADD.FTZ R172, R252, -R172 ;  /* 0x800000acfcac7221 */ /* 0x000fe20000010000 */
[----:B------:R-:W-:-:S03]  /*c1d0*/  FADD.FTZ R173, R241, -R173 ;  /* 0x800000adf1ad7221 */ /* 0x000fc60000010000 */
[C---:B------:R-:W-:Y:S01]  /*c1e0*/  FFMA.FTZ R172, R5.reuse, R172, R36 ;  /* 0x000000ac05ac7223 */ /* 0x040fe20000010024 */
[----:B------:R-:W-:-:S05]  /*c1f0*/  FFMA.FTZ R173, R5, R173, R37 ;  /* 0x000000ad05ad7223 */ /* 0x000fca0000010025 */
[----:B------:R0:W-:Y:S02]  /*c200*/  STG.E.128 desc[UR6][R180.64], R172 ;  /* 0x000000acb4007986 */ /* 0x0001e4000c101d06 */
[----:B0-----:R-:W-:-:S04]  /*c210*/  FMUL.FTZ R180, R172, R4 ;  /* 0x00000004acb47220 */ /* 0x001fc80000410000 */
[----:B------:R-:W-:-:S04]  /*c220*/  FMUL.FTZ R180, R180, UR14 ;  /* 0x0000000eb4b47c20 */ /* 0x000fc80008410000 */
[----:B------:R-:W-:Y:S01]  /*c230*/  FMUL.FTZ R183, R140, R180 ;  /* 0x000000b48cb77220 */ /* 0x000fe20000410000 */
[----:B---3--:R-:W-:-:S05]  /*c240*/  FMUL.FTZ R176, R180, R176 ;  /* 0x000000b0b4b07220 */ /* 0x008fca0000410000 */
[----:B------:R-:W-:-:S05]  /*c250*/  FSEL R176, R176, RZ, P2 ;  /* 0x000000ffb0b07208 */ /* 0x000fca0001000000 */
[----:B------:R-:W-:Y:S01]  /*c260*/  FADD.FTZ R76, R76, R176 ;  /* 0x000000b04c4c7221 */ /* 0x000fe20000010000 */
[----:B------:R-:W-:-:S04]  /*c270*/  FMUL.FTZ R176, R173, R4 ;  /* 0x00000004adb07220 */ /* 0x000fc80000410000 */
[----:B------:R-:W-:Y:S01]  /*c280*/  FMUL.FTZ R182, R176, UR14 ;  /* 0x0000000eb0b67c20 */ /* 0x000fe20008410000 */
[----:B------:R-:W-:-:S03]  /*c290*/  FMUL.FTZ R176, R174, R4 ;  /* 0x00000004aeb07220 */ /* 0x000fc60000410000 */
[----:B------:R-:W-:Y:S01]  /*c2a0*/  FMUL.FTZ R177, R182, R177 ;  /* 0x000000b1b6b17220 */ /* 0x000fe20000410000 */
[----:B------:R-:W-:-:S04]  /*c2b0*/  FMUL.FTZ R176, R176, UR14 ;  /* 0x0000000eb0b07c20 */ /* 0x000fc80008410000 */
[----:B------:R-:W-:Y:S01]  /*c2c0*/  FSEL R177, R177, RZ, P3 ;  /* 0x000000ffb1b17208 */ /* 0x000fe20001800000 */
[----:B------:R-:W-:-:S04]  /*c2d0*/  FMUL.FTZ R178, R176, R178 ;  /* 0x000000b2b0b27220 */ /* 0x000fc80000410000 */
[----:B------:R-:W-:Y:S01]  /*c2e0*/  FADD.FTZ R77, R77, R177 ;  /* 0x000000b14d4d7221 */ /* 0x000fe20000010000 */
[----:B------:R-:W-:Y:S01]  /*c2f0*/  FMUL.FTZ R177, R175, R4 ;  /* 0x00000004afb17220 */ /* 0x000fe20000410000 */
[----:B------:R-:W-:-:S03]  /*c300*/  FSEL R178, R178, RZ, P4 ;  /* 0x000000ffb2b27208 */ /* 0x000fc60002000000 */
[----:B------:R-:W-:Y:S01]  /*c310*/  FMUL.FTZ R181, R177, UR14 ;  /* 0x0000000eb1b57c20 */ /* 0x000fe20008410000 */
[----:B------:R-:W-:Y:S01]  /*c320*/  FMUL.FTZ R177, R141, R182 ;  /* 0x000000b68db17220 */ /* 0x000fe20000410000 */
[----:B------:R-:W-:Y:S01]  /*c330*/  FADD.FTZ R78, R78, R178 ;  /* 0x000000b24e4e7221 */ /* 0x000fe20000010000 */
[----:B------:R-:W-:Y:S01]  /*c340*/  FMUL.FTZ R178, R142, R176 ;  /* 0x000000b08eb27220 */ /* 0x000fe20000410000 */
[----:B------:R-:W-:Y:S01]  /*c350*/  FMUL.FTZ R179, R181, R179 ;  /* 0x000000b3b5b37220 */ /* 0x000fe20000410000 */
[----:B------:R-:W-:Y:S02]  /*c360*/  SEL R176, R183, RZ, P2 ;  /* 0x000000ffb7b07207 */ /* 0x000fe40001000000 */
[----:B------:R-:W-:Y:S02]  /*c370*/  SEL R177, R177, RZ, P3 ;  /* 0x000000ffb1b17207 */ /* 0x000fe40001800000 */
[----:B------:R-:W-:Y:S02]  /*c380*/  FSEL R179, R179, RZ, P5 ;  /* 0x000000ffb3b37208 */ /* 0x000fe40002800000 */
[----:B------:R-:W-:-:S03]  /*c390*/  SEL R178, R178, RZ, P4 ;  /* 0x000000ffb2b27207 */ /* 0x000fc60002000000 */
[----:B------:R-:W-:Y:S01]  /*c3a0*/  FADD.FTZ R79, R79, R179 ;  /* 0x000000b34f4f7221 */ /* 0x000fe20000010000 */
[----:B------:R-:W-:Y:S01]  /*c3b0*/  FMUL.FTZ R179, R143, R181 ;  /* 0x000000b58fb37220 */ /* 0x000fe20000410000 */
[C---:B-1----:R-:W-:Y:S01]  /*c3c0*/  IMAD.WIDE.U32 R180, R24.reuse, 0x10, R206 ;  /* 0x0000001018b47825 */ /* 0x042fe200078e00ce */
[----:B------:R-:W-:-:S03]  /*c3d0*/  IADD3 R24, PT, PT, R24, 0x20, RZ ;  /* 0x0000002018187810 */ /* 0x000fc60007ffe0ff */
[----:B------:R-:W-:-:S05]  /*c3e0*/  SEL R179, R179, RZ, P5 ;  /* 0x000000ffb3b37207 */ /* 0x000fca0002800000 */
[----:B------:R0:W-:Y:S02]  /*c3f0*/  STG.E.128 desc[UR6][R180.64], R176 ;  /* 0x000000b0b4007986 */ /* 0x0001e4000c101d06 */
.L_x_24519:
[----:B------:R-:W-:Y:S05]  /*c400*/  BSYNC.RECONVERGENT B2 ;  /* 0x0000000000027941 */ /* 0x000fea0003800200 */
.L_x_24518:
        /* <DEDUP_REMOVED lines=56> */
.L_x_24521:
[----:B------:R-:W-:Y:S05]  /*c790*/  BSYNC.RECONVERGENT B2 ;  /* 0x0000000000027941 */ /* 0x000fea0003800200 */
.L_x_24520:
[----:B------:R-:W-:Y:S05]  /*c7a0*/  @!P0 BRA `(.L_x_24482) ;  /* 0x0000000000d48947 */ /* 0x000fea0003800000 */
[----:B------:R-:W1:Y:S02]  /*c7b0*/  LDC.64 R172, c[0x0][0x390] ;  /* 0x0000e400ffac7b82 */ /* 0x000e640000000a00 */
[----:B-1----:R-:W-:-:S05]  /*c7c0*/  IMAD.WIDE.U32 R172, R24, 0x10, R172 ;  /* 0x0000001018ac7825 */ /* 0x002fca00078e00ac */
[----:B0-----:R0:W2:Y:S01]  /*c7d0*/  LDG.E.128 R176, desc[UR6][R172.64] ;  /* 0x00000006acb07981 */ /* 0x0010a2000c1e1d00 */
[C---:B------:R-:W-:Y:S02]  /*c7e0*/  ISETP.GE.U32.AND P3, PT, R21.reuse, 0x1000000, PT ;  /* 0x010000001500780c */ /* 0x040fe40003f66070 */
[C---:B------:R-:W-:Y:S02]  /*c7f0*/  LOP3.LUT P0, RZ, R21.reuse, 0xff, RZ, 0xc0, !PT ;  /* 0x000000ff15ff7812 */ /* 0x040fe4000780c0ff */
[C---:B------:R-:W-:Y:S02]  /*c800*/  LOP3.LUT P1, RZ, R21.reuse, 0xff00, RZ, 0xc0, !PT ;  /* 0x0000ff0015ff7812 */ /* 0x040fe4000782c0ff */
[----:B------:R-:W-:Y:S01]  /*c810*/  LOP3.LUT P2, RZ, R21, 0xff0000, RZ, 0xc0, !PT ;  /* 0x00ff000015ff7812 */ /* 0x000fe2000784c0ff */
[-CC-:B0-----:R-:W-:Y:S01]  /*c820*/  FFMA.FTZ R172, R26, R22.reuse, R23.reuse ;  /* 0x000000161aac7223 */ /* 0x181fe20000010017 */
[----:B------:R-:W-:-:S03]  /*c830*/  FFMA.FTZ R173, R216, R22, R23 ;  /* 0x00000016d8ad7223 */ /* 0x000fc60000010017 */
[----:B------:R-:W-:-:S04]  /*c840*/  FADD.FTZ R172, R219, -R172 ;  /* 0x800000acdbac7221 */ /* 0x000fc80000010000 */
[----:B-----5:R-:W-:-:S04]  /*c850*/  FFMA.FTZ R175, R5, R172, R31 ;  /* 0x000000ac05af7223 */ /* 0x020fc8000001001f */
[----:B------:R-:W-:-:S04]  /*c860*/  FMUL.FTZ R172, R175, R4 ;  /* 0x00000004afac7220 */ /* 0x000fc80000410000 */
[----:B--234-:R-:W-:-:S04]  /*c870*/  FMUL.FTZ R180, R172, UR14 ;  /* 0x0000000eacb47c20 */ /* 0x01cfc80008410000 */
[----:B------:R-:W-:-:S05]  /*c880*/  FMUL.FTZ R172, R180, R179 ;  /* 0x000000b3b4ac7220 */ /* 0x000fca0000410000 */
[----:B------:R-:W-:-:S05]  /*c890*/  FSEL R172, R172, RZ, P3 ;  /* 0x000000ffacac7208 */ /* 0x000fca0001800000 */
[----:B------:R-:W-:Y:S01]  /*c8a0*/  FADD.FTZ R71, R71, R172 ;  /* 0x000000ac47477221 */ /* 0x000fe20000010000 */
[-CC-:B------:R-:W-:Y:S01]  /*c8b0*/  FFMA.FTZ R172, R215, R22.reuse, R23.reuse ;  /* 0x00000016d7ac7223 */ /* 0x180fe20000010017 */
[----:B------:R-:W-:Y:S01]  /*c8c0*/  FFMA.FTZ R22, R249, R22, R23 ;  /* 0x00000016f9167223 */ /* 0x000fe20000010017 */
[----:B------:R-:W-:Y:S02]  /*c8d0*/  FADD.FTZ R23, R250, -R173 ;  /* 0x800000adfa177221 */ /* 0x000fe40000010000 */
[----:B------:R-:W-:Y:S01]  /*c8e0*/  FADD.FTZ R173, R239, -R172 ;  /* 0x800000acefad7221 */ /* 0x000fe20000010000 */
[----:B------:R-:W-:Y:S01]  /*c8f0*/  FADD.FTZ R22, R229, -R22 ;  /* 0x80000016e5167221 */ /* 0x000fe20000010000 */
[C---:B------:R-:W-:Y:S02]  /*c900*/  FFMA.FTZ R172, R5.reuse, R23, R28 ;  /* 0x0000001705ac7223 */ /* 0x040fe4000001001c */
[C---:B------:R-:W-:Y:S01]  /*c910*/  FFMA.FTZ R173, R5.reuse, R173, R29 ;  /* 0x000000ad05ad7223 */ /* 0x040fe2000001001d */
[----:B------:R-:W-:Y:S01]  /*c920*/  FFMA.FTZ R174, R5, R22, R30 ;  /* 0x0000001605ae7223 */ /* 0x000fe2000001001e */
[----:B------:R-:W-:Y:S01]  /*c930*/  FMUL.FTZ R5, R172, R4 ;  /* 0x00000004ac057220 */ /* 0x000fe20000410000 */
[----:B------:R-:W0:Y:S02]  /*c940*/  LDC.64 R22, c[0x0][0x478] ;  /* 0x00011e00ff167b82 */ /* 0x000e240000000a00 */
[----:B0-----:R-:W-:-:S05]  /*c950*/  IMAD.WIDE.U32 R22, R24, 0x10, R22 ;  /* 0x0000001018167825 */ /* 0x001fca00078e0016 */
[----:B------:R0:W-:Y:S02]  /*c960*/  STG.E.128 desc[UR6][R22.64], R172 ;  /* 0x000000ac16007986 */ /* 0x0001e4000c101d06 */
[----:B0-----:R-:W-:-:S04]  /*c970*/  FMUL.FTZ R22, R5, UR14 ;  /* 0x0000000e05167c20 */ /* 0x001fc80008410000 */
[----:B------:R-:W-:Y:S01]  /*c980*/  FMUL.FTZ R5, R22, R176 ;  /* 0x000000b016057220 */ /* 0x000fe20000410000 */
[----:B------:R-:W-:-:S04]  /*c990*/  FMUL.FTZ R22, R132, R22 ;  /* 0x0000001684167220 */ /* 0x000fc80000410000 */
[----:B------:R-:W-:-:S05]  /*c9a0*/  FSEL R5, R5, RZ, P0 ;  /* 0x000000ff05057208 */ /* 0x000fca0000000000 */
[----:B------:R-:W-:Y:S01]  /*c9b0*/  FADD.FTZ R68, R68, R5 ;  /* 0x0000000544447221 */ /* 0x000fe20000010000 */
[-C--:B------:R-:W-:Y:S01]  /*c9c0*/  FMUL.FTZ R5, R173, R4.reuse ;  /* 0x00000004ad057220 */ /* 0x080fe20000410000 */
[----:B------:R-:W-:-:S03]  /*c9d0*/  FMUL.FTZ R4, R174, R4 ;  /* 0x00000004ae047220 */ /* 0x000fc60000410000 */
[----:B------:R-:W-:Y:S01]  /*c9e0*/  FMUL.FTZ R23, R5, UR14 ;  /* 0x0000000e05177c20 */ /* 0x000fe20008410000 */
[----:B------:R-:W-:-:S03]  /*c9f0*/  FMUL.FTZ R176, R4, UR14 ;  /* 0x0000000e04b07c20 */ /* 0x000fc60008410000 */
[----:B------:R-:W-:Y:S01]  /*ca00*/  FMUL.FTZ R5, R23, R177 ;  /* 0x000000b117057220 */ /* 0x000fe20000410000 */
[----:B------:R-:W-:Y:S01]  /*ca10*/  FMUL.FTZ R4, R176, R178 ;  /* 0x000000b2b0047220 */ /* 0x000fe20000410000 */
[----:B------:R-:W-:Y:S01]  /*ca20*/  FMUL.FTZ R23, R133, R23 ;  /* 0x0000001785177220 */ /* 0x000fe20000410000 */
[----:B------:R-:W-:Y:S01]  /*ca30*/  FMUL.FTZ R178, R134, R176 ;  /* 0x000000b086b27220 */ /* 0x000fe20000410000 */
[----:B------:R-:W-:Y:S02]  /*ca40*/  SEL R176, R22, RZ, P0 ;  /* 0x000000ff16b07207 */ /* 0x000fe40000000000 */
[----:B------:R-:W-:Y:S02]  /*ca50*/  FSEL R5, R5, RZ, P1 ;  /* 0x000000ff05057208 */ /* 0x000fe40000800000 */
[----:B------:R-:W-:Y:S02]  /*ca60*/  FSEL R4, R4, RZ, P2 ;  /* 0x000000ff04047208 */ /* 0x000fe40001000000 */
[----:B------:R-:W-:Y:S01]  /*ca70*/  SEL R177, R23, RZ, P1 ;  /* 0x000000ff17b17207 */ /* 0x000fe20000800000 */
[----:B------:R-:W-:Y:S01]  /*ca80*/  FADD.FTZ R69, R69, R5 ;  /* 0x0000000545457221 */ /* 0x000fe20000010000 */
[----:B------:R-:W-:Y:S01]  /*ca90*/  SEL R178, R178, RZ, P2 ;  /* 0x000000ffb2b27207 */ /* 0x000fe20001000000 */
[----:B------:R-:W-:-:S02]  /*caa0*/  FADD.FTZ R70, R70, R4 ;  /* 0x0000000446467221 */ /* 0x000fc40000010000 */
[----:B------:R-:W0:Y:S02]  /*cab0*/  LDC.64 R4, c[0x0][0x468] ;  /* 0x00011a00ff047b82 */ /* 0x000e240000000a00 */
[----:B0-----:R-:W-:-:S04]  /*cac0*/  IMAD.WIDE.U32 R4, R24, 0x10, R4 ;  /* 0x0000001018047825 */ /* 0x001fc800078e0004 */
[----:B------:R-:W-:-:S05]  /*cad0*/  FMUL.FTZ R24, R135, R180 ;  /* 0x000000b487187220 */ /* 0x000fca0000410000 */
[----:B------:R-:W-:-:S05]  /*cae0*/  SEL R179, R24, RZ, P3 ;  /* 0x000000ff18b37207 */ /* 0x000fca0001800000 */
[----:B------:R0:W-:Y:S02]  /*caf0*/  STG.E.128 desc[UR6][R4.64], R176 ;  /* 0x000000b004007986 */ /* 0x0001e4000c101d06 */
.L_x_24482:
[----:B------:R-:W-:Y:S05]  /*cb00*/  BSYNC.RECONVERGENT B1 ;  /* 0x0000000000017941 */ /* 0x000fea0003800200 */
.L_x_24444:
[----:B0----5:R-:W0:Y:S02]  /*cb10*/  LDC.64 R4, c[0x0][0x380] ;  /* 0x0000e000ff047b82 */ /* 0x021e240000000a00 */
[----:B0-----:R-:W-:-:S04]  /*cb20*/  LEA R218, R4, R218, 0x2 ;  /* 0x000000da04da7211 */ /* 0x001fc800078e10ff */
[----:B------:R-:W-:-:S13]  /*cb30*/  ISETP.GE.AND P0, PT, R218, R5, PT ;  /* 0x00000005da00720c */ /* 0x000fda0003f06270 */
[----:B------:R-:W-:Y:S05]  /*cb40*/  @!P0 BRA `(.L_x_24522) ;  /* 0xffffff48004c8947 */ /* 0x000fea000383ffff */
.L_x_24422:
[----:B------:R-:W-:Y:S05]  /*cb50*/  BSYNC B0 ;  /* 0x0000000000007941 */ /* 0x000fea0003800000 */
.L_x_24421:
        /* <DEDUP_REMOVED lines=25> */
[----:B------:R-:W-:Y:S04]  /*ccf0*/  STS.128 [R33+0x800], R128 ;  /* 0x0008008021007388 */ /* 0x000fe80000000c00 */
[----:B------:R-:W-:Y:S04]  /*cd00*/  STS.128 [R33+0xa00], R124 ;  /* 0x000a007c21007388 */ /* 0x000fe80000000c00 */
[----:B------:R-:W-:Y:S04]  /*cd10*/  STS.128 [R33], R20 ;  /* 0x0000001421007388 */ /* 0x000fe80000000c00 */
[----:B------:R-:W-:Y:S04]  /*cd20*/  STS.128 [R33+0xc00], R120 ;  /* 0x000c007821007388 */ /* 0x000fe80000000c00 */
[----:B------:R-:W-:Y:S04]  /*cd30*/  STS.128 [R33+0xe00], R116 ;  /* 0x000e007421007388 */ /* 0x000fe80000000c00 */
[----:B------:R-:W-:Y:S04]  /*cd40*/  STS.128 [R33+0x1000], R112 ;  /* 0x0010007021007388 */ /* 0x000fe80000000c00 */
[----:B------:R-:W-:Y:S04]  /*cd50*/  STS.128 [R33+0x200], R28 ;  /* 0x0002001c21007388 */ /* 0x000fe80000000c00 */
[----:B------:R-:W-:Y:S04]  /*cd60*/  STS.128 [R33+0x400], R172 ;  /* 0x000400ac21007388 */ /* 0x000fe80000000c00 */
[----:B--2---:R0:W-:Y:S01]  /*cd70*/  STS.128 [R33+0x600], R180 ;  /* 0x000600b421007388 */ /* 0x0041e20000000c00 */
[----:B------:R-:W-:Y:S01]  /*cd80*/  LEA R0, R176, R3, 0x2 ;  /* 0x00000003b0007211 */ /* 0x000fe200078e10ff */
[----:B------:R-:W1:Y:S02]  /*cd90*/  LDCU.128 UR16, c[0x0][0x440] ;  /* 0x00008800ff1077ac */ /* 0x000e640008000c00 */
[----:B------:R-:W-:Y:S01]  /*cda0*/  STS.128 [R33+0x1200], R108 ;  /* 0x0012006c21007388 */ /* 0x000fe20000000c00 */
[----:B------:R-:W2:Y:S01]  /*cdb0*/  LDCU.64 UR4, c[0x0][0x460] ;  /* 0x00008c00ff0477ac */ /* 0x000ea20008000a00 */
[----:B------:R-:W-:Y:S06]  /*cdc0*/  BAR.SYNC.DEFER_BLOCKING 0x0 ;  /* 0x0000000000007b1d */ /* 0x000fec0000010000 */
        /* <DEDUP_REMOVED lines=230> */
.L_x_24524:
[----:B------:R-:W-:Y:S05]  /*dc30*/  BSYNC.RECONVERGENT B0 ;  /* 0x0000000000007941 */ /* 0x000fea0003800200 */
.L_x_24523:
        /* <DEDUP_REMOVED lines=17> */
.L_x_24526:
[----:B------:R-:W-:Y:S05]  /*dd50*/  BSYNC.RECONVERGENT B0 ;  /* 0x0000000000007941 */ /* 0x000fea0003800200 */
.L_x_24525:
        /* <DEDUP_REMOVED lines=17> */
.L_x_24528:
[----:B------:R-:W-:Y:S05]  /*de70*/  BSYNC.RECONVERGENT B0 ;  /* 0x0000000000007941 */ /* 0x000fea0003800200 */
.L_x_24527:
        /* <DEDUP_REMOVED lines=134> */
.L_x_24530:
[----:B------:R-:W-:Y:S05]  /*e6e0*/  BSYNC.RECONVERGENT B0 ;  /* 0x0000000000007941 */ /* 0x000fea0003800200 */
.L_x_24529:
        /* <DEDUP_REMOVED lines=17> */
.L_x_24532:
[----:B------:R-:W-:Y:S05]  /*e800*/  BSYNC.RECONVERGENT B0 ;  /* 0x0000000000007941 */ /* 0x000fea0003800200 */
.L_x_24531:
        /* <DEDUP_REMOVED lines=17> */
.L_x_24534:
[----:B------:R-:W-:Y:S05]  /*e920*/  BSYNC.RECONVERGENT B0 ;  /* 0x0000000000007941 */ /* 0x000fea0003800200 */
.L_x_24533:
        /* <DEDUP_REMOVED lines=17> */
.L_x_24536:
[----:B------:R-:W-:Y:S05]  /*ea40*/  BSYNC.RECONVERGENT B0 ;  /* 0x0000000000007941 */ /* 0x000fea0003800200 */
.L_x_24535:
        /* <DEDUP_REMOVED lines=17> */
.L_x_24538:
[----:B------:R-:W-:Y:S05]  /*eb60*/  BSYNC.RECONVERGENT B0 ;  /* 0x0000000000007941 */ /* 0x000fea0003800200 */
.L_x_24537:
        /* <DEDUP_REMOVED lines=17> */
.L_x_24540:
[----:B------:R-:W-:Y:S05]  /*ec80*/  BSYNC.RECONVERGENT B0 ;  /* 0x0000000000007941 */ /* 0x000fea0003800200 */
.L_x_24539:
        /* <DEDUP_REMOVED lines=11> */
.L_x_24443:
[----:B------:R-:W-:Y:S01]  /*ed40*/  HFMA2 R177, -RZ, RZ, 0, 5.9604644775390625e-08 ;  /* 0x00000001ffb17431 */ /* 0x000fe200000001ff */
[----:B------:R-:W-:Y:S01]  /*ed50*/  BSSY B1, `(.L_x_24541) ;  /* 0x0000007000017945 */ /* 0x000fe20003800000 */
[----:B------:R-:W-:Y:S02]  /*ed60*/  MOV R178, R188 ;  /* 0x000000bc00b27202 */ /* 0x000fe40000000f00 */
[----:B------:R-:W-:Y:S02]  /*ed70*/  MOV R176, 0x1f ;  /* 0x0000001f00b07802 */ /* 0x000fe40000000f00 */
[----:B------:R-:W-:-:S07]  /*ed80*/  MOV R22, 0xffffffff ;  /* 0xffffffff00167802 */ /* 0x000fce0000000f00 */
[----:B012345:R-:W-:Y:S05]  /*ed90*/  WARPSYNC.COLLECTIVE R22, `(.L_x_24542) ;  /* 0x0000000016087348 */ /* 0x03ffea0003c00000 */
[----:B-1234-:R1:W2:Y:S02]  /*eda0*/  SHFL.BFLY P6, R180, R178, R177, R176 ;  /* 0x0c0000b1b2b47389 */ /* 0x01e2a400000c00b0 */
[----:B012--5:R-:W-:Y:S05]  /*edb0*/  ENDCOLLECTIVE ;  /* 0x000000000000791b */ /* 0x027fea0003800000 */
.L_x_24542:
[----:B------:R-:W-:Y:S05]  /*edc0*/  BSYNC B1 ;  /* 0x0000000000017941 */ /* 0x000fea0003800000 */
.L_x_24541:
        /* <DEDUP_REMOVED lines=9> */
.L_x_24543:
        /* <DEDUP_REMOVED lines=8> */
.L_x_24544:
[----:B------:R-:W-:Y:S02]  /*eee0*/  MOV R178, R23 ;  /* 0x0000001700b27202 */ /* 0x000fe40000000f00 */
[----:B------:R-:W-:-:S05]  /*eef0*/  MOV R22, R180 ;  /* 0x000000b400167202 */ /* 0x000fca0000000f00 */
[----:B------:R-:W-:Y:S01]  /*ef00*/  FADD.FTZ R179, R179, R22 ;  /* 0x00000016b3b37221 */ /* 0x000fe20000010000 */
[----:B------:R-:W-:-:S07]  /*ef10*/  MOV R22, 0xffffffff ;  /* 0xffffffff00167802 */ /* 0x000fce0000000f00 */
[----:B------:R-:W-:Y:S05]  /*ef20*/  WARPSYNC.COLLECTIVE R22, `(.L_x_24545) ;  /* 0x0000000016087348 */ /* 0x000fea0003c00000 */
[----:B------:R0:W1:Y:S02]  /*ef30*/  SHFL.BFLY P6, R180, R178, R177, R176 ;  /* 0x0c0000b1b2b47389 */ /* 0x00006400000c00b0 */
[----:B01----:R-:W-:Y:S05]  /*ef40*/  ENDCOLLECTIVE ;  /* 0x000000000000791b */ /* 0x003fea0003800000 */
.L_x_24545:
        /* <DEDUP_REMOVED lines=8> */
.L_x_24546:
[----:B------:R-:W-:Y:S02]  /*efd0*/  MOV R178, R23 ;  /* 0x0000001700b27202 */ /* 0x000fe40000000f00 */
[----:B------:R-:W-:-:S05]  /*efe0*/  MOV R22, R180 ;  /* 0x000000b400167202 */ /* 0x000fca0000000f00 */
[----:B------:R-:W-:Y:S01]  /*eff0*/  FADD.FTZ R179, R179, R22 ;  /* 0x00000016b3b37221 */ /* 0x000fe20000010000 */
[----:B------:R-:W-:-:S07]  /*f000*/  MOV R22, 0xffffffff ;  /* 0xffffffff00167802 */ /* 0x000fce0000000f00 */
[----:B------:R-:W-:Y:S05]  /*f010*/  WARPSYNC.COLLECTIVE R22, `(.L_x_24547) ;  /* 0x0000000016087348 */ /* 0x000fea0003c00000 */
[----:B------:R0:W1:Y:S02]  /*f020*/  SHFL.BFLY P6, R180, R178, R177, R176 ;  /* 0x0c0000b1b2b47389 */ /* 0x00006400000c00b0 */
[----:B01----:R-:W-:Y:S05]  /*f030*/  ENDCOLLECTIVE ;  /* 0x000000000000791b */ /* 0x003fea0003800000 */
.L_x_24547:
        /* <DEDUP_REMOVED lines=8> */
.L_x_24548:
[----:B------:R-:W-:Y:S02]  /*f0c0*/  MOV R178, R23 ;  /* 0x0000001700b27202 */ /* 0x000fe40000000f00 */
[----:B------:R-:W-:-:S05]  /*f0d0*/  MOV R22, R180 ;  /* 0x000000b400167202 */ /* 0x000fca0000000f00 */
[----:B------:R-:W-:Y:S01]  /*f0e0*/  FADD.FTZ R179, R179, R22 ;  /* 0x00000016b3b37221 */ /* 0x000fe20000010000 */
[----:B------:R-:W-:-:S07]  /*f0f0*/  MOV R22, 0xffffffff ;  /* 0xffffffff00167802 */ /* 0x000fce0000000f00 */
[----:B------:R-:W-:Y:S05]  /*f100*/  WARPSYNC.COLLECTIVE R22, `(.L_x_24549) ;  /* 0x0000000016087348 */ /* 0x000fea0003c00000 */
[----:B------:R0:W1:Y:S02]  /*f110*/  SHFL.BFLY P6, R180, R178, R177, R176 ;  /* 0x0c0000b1b2b47389 */ /* 0x00006400000c00b0 */
[----:B01----:R-:W-:Y:S05]  /*f120*/  ENDCOLLECTIVE ;  /* 0x000000000000791b */ /* 0x003fea0003800000 */
.L_x_24549:
        /* <DEDUP_REMOVED lines=8> */
.L_x_24550:
[----:B------:R-:W-:Y:S02]  /*f1b0*/  MOV R178, R23 ;  /* 0x0000001700b27202 */ /* 0x000fe40000000f00 */
[----:B------:R-:W-:-:S07]  /*f1c0*/  MOV R181, R180 ;  /* 0x000000b400b57202 */ /* 0x000fce0000000f00 */
[----:B------:R-:W-:Y:S05]  /*f1d0*/  WARPSYNC.COLLECTIVE R22, `(.L_x_24551) ;  /* 0x0000000016087348 */ /* 0x000fea0003c00000 */
[----:B------:R0:W1:Y:S02]  /*f1e0*/  SHFL.BFLY P6, R180, R178, R177, R176 ;  /* 0x0c0000b1b2b47389 */ /* 0x00006400000c00b0 */
[----:B01----:R-:W-:Y:S05]  /*f1f0*/  ENDCOLLECTIVE ;  /* 0x000000000000791b */ /* 0x003fea0003800000 */
.L_x_24551:
[----:B------:R-:W-:Y:S01]  /*f200*/  MOV R22, R180 ;  /* 0x000000b400167202 */ /* 0x000fe20000000f00 */
[----:B------:R-:W-:Y:S06]  /*f210*/  BRA `(.L_x_24552) ;  /* 0xffffff4c00687947 */ /* 0x000fec000383ffff */
.L_x_24553:
        /* <DEDUP_REMOVED lines=14> */
.L_x_25546:


//--------------------- .text._ZN10layer_norm13ln_bwd_kernelINS_13Kernel_traitsIfffffjLj1280ELj1ELj4ELj1ELj16ENS_18Kernel_traits_baseILj1280EfffffjLj128EEEEELb1ELb1ELb0ELb1EEEvNS_9BwdParamsE --------------------------
	.section	.text._ZN10layer_norm13ln_bwd_kernelINS_13Kernel_traitsIfffffjLj1280ELj1ELj4ELj1ELj16ENS_18Kernel_traits_baseILj1280EfffffjLj128EEEEELb1ELb1ELb0ELb1EEEvNS_9BwdParamsE,"ax",@progbits
	.align	128
        .global         _ZN10layer_norm13ln_bwd_kernelINS_13Kernel_traitsIfffffjLj1280ELj1ELj4ELj1ELj16ENS_18Kernel_traits_baseILj1280EfffffjLj128EEEEELb1ELb1ELb0ELb1EEEvNS_9BwdParamsE
        .type           _ZN10layer_norm13ln_bwd_kernelINS_13Kernel_traitsIfffffjLj1280ELj1ELj4ELj1ELj16ENS_18Kernel_traits_baseILj1280EfffffjLj128EEEEELb1ELb1ELb0ELb1EEEvNS_9BwdParamsE,@function
        .size           _ZN10layer_norm13ln_bwd_kernelINS_13Kernel_traitsIfffffjLj1280ELj1ELj4ELj1ELj16ENS_18Kernel_traits_baseILj1280EfffffjLj128EEEEELb1ELb1ELb0ELb1EEEvNS_9BwdParamsE,(.L_x_25547 - _ZN10layer_norm13ln_bwd_kernelINS_13Kernel_traitsIfffffjLj1280ELj1ELj4ELj1ELj16ENS_18Kernel_traits_baseILj1280EfffffjLj128EEEEELb1ELb1ELb0ELb1EEEvNS_9BwdParamsE)
        .other          _ZN10layer_norm13ln_bwd_kernelINS_13Kernel_traitsIfffffjLj1280ELj1ELj4ELj1ELj16ENS_18Kernel_traits_baseILj1280EfffffjLj128EEEEELb1ELb1ELb0ELb1EEEvNS_9BwdParamsE,@"STO_CUDA_ENTRY STV_DEFAULT"
_ZN10layer_norm13ln_bwd_kernelINS_13Kernel_traitsIfffffjLj1280ELj1ELj4ELj1ELj16ENS_18Kernel_traits_baseILj1280EfffffjLj128EEEEELb1ELb1ELb0ELb1EEEvNS_9BwdParamsE:
.text._ZN10layer_norm13ln_bwd_kernelINS_13Kernel_traitsIfffffjLj1280ELj1ELj4ELj1ELj16ENS_18Kernel_traits_baseILj1280EfffffjLj128EEEEELb1ELb1ELb0ELb1EEEvNS_9BwdParamsE:
        /* <DEDUP_REMOVED lines=105> */
[----:B------:R0:W-:Y:S04]  /*0690*/  STL [R1+0x40], R0 ;  /* 0x0000400001007387 */ /* 0x0001e80000100800 */
        /* <DEDUP_REMOVED lines=8> */
[----:B--2---:R0:W-:Y:S04]  /*0720*/  STL.64 [R1+0x20], R16 ;  /* 0x0000201001007387 */ /* 0x0041e80000100a00 */
[----:B------:R0:W-:Y:S04]  /*0730*/  STL.64 [R1+0x28], R18 ;  /* 0x0000281201007387 */ /* 0x0001e80000100a00 */
[----:B------:R0:W-:Y:S04]  /*0740*/  STL [R1+0x234], RZ ;  /* 0x000234ff01007387 */ /* 0x0001e80000100800 */
[----:B----4-:R0:W-:Y:S04]  /*0750*/  STL.64 [R1+0x10], R12 ;  /* 0x0000100c01007387 */ /* 0x0101e80000100a00 */
[----:B------:R0:W-:Y:S04]  /*0760*/  STL.64 [R1+0x18], R14 ;  /* 0x0000180e01007387 */ /* 0x0001e80000100a00 */
[----:B------:R0:W-:Y:S04]  /*0770*/  STL.64 [R1], R8 ;  /* 0x0000000801007387 */ /* 0x0001e80000100a00 */
        /* <DEDUP_REMOVED lines=117> */
.L_x_24602:
[----:B0-----:R-:W2:Y:S01]  /*0ed0*/  LDL R0, [R1+0x40] ;  /* 0x0000400001007983 */ /* 0x001ea20000100800 */
[----:B------:R-:W2:Y:S01]  /*0ee0*/  @P0 LDC.64 R2, c[0x0][0x3e0] ;  /* 0x0000f800ff020b82 */ /* 0x000ea20000000a00 */
[----:B-1----:R-:W-:Y:S01]  /*0ef0*/  HFMA2 R22, -RZ, RZ, 1.875, 0 ;  /* 0x3f800000ff167431 */ /* 0x002fe200000001ff */
[----:B------:R-:W0:Y:S06]  /*0f00*/  S2R R6, SR_TID.X ;  /* 0x0000000000067919 */ /* 0x000e2c0000002100 */
[----:B------:R-:W1:Y:S01]  /*0f10*/  LDC.64 R4, c[0x0][0x3c8] ;  /* 0x0000f200ff047b82 */ /* 0x000e620000000a00 */
[----:B--2---:R-:W-:-:S05]  /*0f20*/  @P0 IMAD.WIDE R2, R0, 0x4, R2 ;  /* 0x0000000400020825 */ /* 0x004fca00078e0202 */
[----:B-----5:R2:W5:Y:S02]  /*0f30*/  @P0 LDG.E R22, desc[UR6][R2.64] ;  /* 0x0000000602160981 */ /* 0x020564000c1e1900 */
[----:B--2---:R-:W2:Y:S02]  /*0f40*/  LDC.64 R2, c[0x0][0x3c0] ;  /* 0x0000f000ff027b82 */ /* 0x004ea40000000a00 */
[----:B--2---:R-:W-:-:S05]  /*0f50*/  IMAD.WIDE R2, R0, 0x4, R2 ;  /* 0x0000000400027825 */ /* 0x004fca00078e0202 */
[----:B------:R1:W2:Y:S02]  /*0f60*/  LDG.E R23, desc[UR6][R2.64] ;  /* 0x0000000602177981 */ /* 0x0002a4000c1e1900 */
[----:B-1----:R-:W-:-:S05]  /*0f70*/  IMAD.WIDE R2, R0, 0x4, R4 ;  /* 0x0000000400027825 */ /* 0x002fca00078e0204 */
[----:B------:R0:W5:Y:S01]  /*0f80*/  LDG.E R21, desc[UR6][R2.64] ;  /* 0x0000000602157981 */ /* 0x000162000c1e1900 */
[----:B------:R-:W-:Y:S01]  /*0f90*/  ISETP.NE.U32.AND P1, PT, RZ, UR12, PT ;  /* 0x0000000cff007c0c */ /* 0x000fe2000bf25070 */
[----:B------:R-:W-:Y:S01]  /*0fa0*/  IMAD R0, R0, UR11, RZ ;  /* 0x0000000b00007c24 */ /* 0x000fe2000f8e02ff */
[----:B------:R-:W-:Y:S02]  /*0fb0*/  ISETP.NE.AND P2, PT, RZ, UR10, PT ;  /* 0x0000000aff007c0c */ /* 0x000fe4000bf45270 */
[----:B------:R-:W-:Y:S02]  /*0fc0*/  ISETP.NE.AND.EX P1, PT, RZ, UR13, PT, P1 ;  /* 0x0000000dff007c0c */ /* 0x000fe4000bf25310 */
[----:B------:R-:W-:Y:S02]  /*0fd0*/  SHF.R.S32.HI R5, RZ, 0x1f, R0 ;  /* 0x0000001fff057819 */ /* 0x000fe40000011400 */
[----:B0-----:R-:W-:Y:S02]  /*0fe0*/  LOP3.LUT R2, R6, 0x1f, RZ, 0xc0, !PT ;  /* 0x0000001f06027812 */ /* 0x001fe400078ec0ff */
[----:B------:R-:W-:-:S03]  /*0ff0*/  LEA.HI R5, R5, R0, RZ, 0x2 ;  /* 0x0000000005057211 */ /* 0x000fc600078f10ff */
[----:B------:R0:W-:Y:S01]  /*1000*/  STL [R1+0x224], R2 ;  /* 0x0002240201007387 */ /* 0x0001e20000100800 */
[----:B------:R-:W-:Y:S02]  /*1010*/  LEA.HI.SX32 R20, R5, R2, 0x1e ;  /* 0x0000000205147211 */ /* 0x000fe400078ff2ff */
[----:B--2---:R-:W-:Y:S01]  /*1020*/  FSEL R23, R23, RZ, !P2 ;  /* 0x000000ff17177208 */ /* 0x004fe20005000000 */
[----:B0-----:R-:W-:Y:S06]  /*1030*/  @P1 BRA `(.L_x_24557) ;  /* 0x0000001800181947 */ /* 0x001fec0003800000 */
[----:B------:R-:W0:Y:S01]  /*1040*/  LDC.64 R194, c[0x0][0x3b0] ;  /* 0x0000ec00ffc27b82 */ /* 0x000e220000000a00 */
[----:B------:R-:W2:Y:S04]  /*1050*/  LDL R201, [R1] ;  /* 0x0000000001c97983 */ /* 0x000ea80000100800 */
[----:B------:R-:W3:Y:S03]  /*1060*/  LDL R199, [R1+0x4] ;  /* 0x0000040001c77983 */ /* 0x000ee60000100800 */
[----:B------:R-:W1:Y:S01]  /*1070*/  LDC.64 R184, c[0x0][0x3a8] ;  /* 0x0000ea00ffb87b82 */ /* 0x000e620000000a00 */
[----:B------:R-:W4:Y:S04]  /*1080*/  LDL R210, [R1+0x10] ;  /* 0x0000100001d27983 */ /* 0x000f280000100800 */
[----:B------:R-:W2:Y:S01]  /*1090*/  LDL R197, [R1+0x1c] ;  /* 0x00001c0001c57983 */ /* 0x000ea20000100800 */
[----:B------:R-:W-:-:S02]  /*10a0*/  IADD3 R19, PT, PT, R20, 0x20, RZ ;  /* 0x0000002014137810 */ /* 0x000fc40007ffe0ff */
[----:B------:R-:W1:Y:S01]  /*10b0*/  LDC.64 R64, c[0x0][0x428] ;  /* 0x00010a00ff407b82 */ /* 0x000e620000000a00 */
[C---:B------:R-:W-:Y:S01]  /*10c0*/  IADD3 R14, PT, PT, R20.reuse, 0xc0, RZ ;  /* 0x000000c0140e7810 */ /* 0x040fe20007ffe0ff */
[----:B-----5:R3:W-:Y:S01]  /*10d0*/  STL [R1+0x2c8], R22 ;  /* 0x0002c81601007387 */ /* 0x0207e20000100800 */
[C---:B------:R-:W-:Y:S02]  /*10e0*/  IADD3 R11, PT, PT, R20.reuse, 0x120, RZ ;  /* 0x00000120140b7810 */ /* 0x040fe40007ffe0ff */
[C---:B------:R-:W-:Y:S01]  /*10f0*/  IADD3 R18, PT, PT, R20.reuse, 0x40, RZ ;  /* 0x0000004014127810 */ /* 0x040fe20007ffe0ff */
[C---:B0-----:R-:W-:Y:S01]  /*1100*/  IMAD.WIDE.U32 R188, R20.reuse, 0x4, R194 ;  /* 0x0000000414bc7825 */ /* 0x041fe200078e00c2 */
[----:B------:R-:W-:-:S04]  /*1110*/  IADD3 R12, PT, PT, R20, 0x100, RZ ;  /* 0x00000100140c7810 */ /* 0x000fc80007ffe0ff */
[----:B------:R0:W5:Y:S01]  /*1120*/  LDG.E R10, desc[UR6][R188.64] ;  /* 0x00000006bc0a7981 */ /* 0x000162000c1e1900 */
[----:B-1----:R-:W-:-:S04]  /*1130*/  IMAD.WIDE.U32 R152, R19, 0x10, R184 ;  /* 0x0000001013987825 */ /* 0x002fc800078e00b8 */
[----:B------:R-:W-:Y:S02]  /*1140*/  IMAD.WIDE.U32 R180, R12, 0x10, R184 ;  /* 0x000000100cb47825 */ /* 0x000fe400078e00b8 */
[----:B------:R-:W3:Y:S02]  /*1150*/  LDG.E.128 R152, desc[UR6][R152.64] ;  /* 0x0000000698987981 */ /* 0x000ee4000c1e1d00 */
[----:B------:R-:W-:Y:S02]  /*1160*/  IMAD.WIDE.U32 R76, R14, 0x10, R64 ;  /* 0x000000100e4c7825 */ /* 0x000fe400078e0040 */
[----:B------:R-:W4:Y:S02]  /*1170*/  LDG.E.128 R180, desc[UR6][R180.64] ;  /* 0x00000006b4b47981 */ /* 0x000f24000c1e1d00 */
[----:B0-----:R-:W-:Y:S02]  /*1180*/  IMAD.WIDE.U32 R188, R11, 0x4, R194 ;  /* 0x000000040bbc7825 */ /* 0x001fe400078e00c2 */
[----:B------:R-:W2:Y:S01]  /*1190*/  LDG.E.128 R76, desc[UR6][R76.64] ;  /* 0x000000064c4c7981 */ /* 0x000ea2000c1e1d00 */
[C---:B------:R-:W-:Y:S01]  /*11a0*/  IADD3 R17, PT, PT, R20.reuse, 0x60, RZ ;  /* 0x0000006014117810 */ /* 0x040fe20007ffe0ff */
[----:B------:R-:W-:-:S02]  /*11b0*/  IMAD.WIDE.U32 R148, R20, 0x10, R184 ;  /* 0x0000001014947825 */ /* 0x000fc400078e00b8 */
[----:B------:R-:W5:Y:S01]  /*11c0*/  LDG.E R0, desc[UR6][R188.64] ;  /* 0x00000006bc007981 */ /* 0x000f62000c1e1900 */
[C---:B------:R-:W-:Y:S02]  /*11d0*/  IADD3 R16, PT, PT, R20.reuse, 0x80, RZ ;  /* 0x0000008014107810 */ /* 0x040fe40007ffe0ff */
[C---:B------:R-:W-:Y:S02]  /*11e0*/  IADD3 R15, PT, PT, R20.reuse, 0xa0, RZ ;  /* 0x000000a0140f7810 */ /* 0x040fe40007ffe0ff */
[C---:B------:R-:W-:Y:S01]  /*11f0*/  IADD3 R13, PT, PT, R20.reuse, 0xe0, RZ ;  /* 0x000000e0140d7810 */ /* 0x040fe20007ffe0ff */
[----:B------:R-:W-:Y:S01]  /*1200*/  IMAD.WIDE.U32 R100, R20, 0x10, R64 ;  /* 0x0000001014647825 */ /* 0x000fe200078e0040 */
[----:B------:R-:W2:Y:S03]  /*1210*/  LDG.E.128 R148, desc[UR6][R148.64] ;  /* 0x0000000694947981 */ /* 0x000ea6000c1e1d00 */
[--C-:B------:R-:W-:Y:S01]  /*1220*/  IMAD.WIDE.U32 R156, R18, 0x10, R184.reuse ;  /* 0x00000010129c7825 */ /* 0x100fe200078e00b8 */
[----:B------:R-:W2:Y:S03]  /*1230*/  LDL R189, [R1+0x8] ;  /* 0x0000080001bd7983 */ /* 0x000ea60000100800 */
        /* <DEDUP_REMOVED lines=10> */
[----:B------:R-:W-:Y:S01]  /*12e0*/  IMAD.WIDE.U32 R184, R11, 0x10, R184 ;  /* 0x000000100bb87825 */ /* 0x000fe200078e00b8 */
[----:B------:R-:W2:Y:S04]  /*12f0*/  LDG.E.128 R172, desc[UR6][R172.64] ;  /* 0x00000006acac7981 */ /* 0x000ea8000c1e1d00 */
[----:B------:R-:W2:Y:S04]  /*1300*/  LDG.E.128 R176, desc[UR6][R176.64] ;  /* 0x00000006b0b07981 */ /* 0x000ea8000c1e1d00 */
[----:B------:R-:W2:Y:S01]  /*1310*/  LDG.E.128 R184, desc[UR6][R184.64] ;  /* 0x00000006b8b87981 */ /* 0x000ea2000c1e1d00 */
[----:B------:R-:W-:-:S06]  /*1320*/  IMAD.WIDE.U32 R96, R19, 0x10, R64 ;  /* 0x0000001013607825 */ /* 0x000fcc00078e0040 */
[----:B------:R-:W2:Y:S01]  /*1330*/  LDG.E.128 R96, desc[UR6][R96.64] ;  /* 0x0000000660607981 */ /* 0x000ea2000c1e1d00 */
[----:B------:R-:W-:-:S04]  /*1340*/  IMAD.WIDE.U32 R92, R18, 0x10, R64 ;  /* 0x00000010125c7825 */ /* 0x000fc800078e0040 */
[--C-:B------:R-:W-:Y:S02]  /*1350*/  IMAD.WIDE.U32 R8, R19, 0x4, R194.reuse ;  /* 0x0000000413087825 */ /* 0x100fe400078e00c2 */
[----:B------:R-:W2:Y:S02]  /*1360*/  LDG.E.128 R92, desc[UR6][R92.64] ;  /* 0x000000065c5c7981 */ /* 0x000ea4000c1e1d00 */
[--C-:B------:R-:W-:Y:S02]  /*1370*/  IMAD.WIDE.U32 R6, R18, 0x4, R194.reuse ;  /* 0x0000000412067825 */ /* 0x100fe400078e00c2 */
[----:B------:R-:W5:Y:S02]  /*1380*/  LDG.E R9, desc[UR6][R8.64] ;  /* 0x0000000608097981 */ /* 0x000f64000c1e1900 */
[----:B------:R-:W-:-:S04]  /*1390*/  IMAD.WIDE.U32 R4, R17, 0x4, R194 ;  /* 0x0000000411047825 */ /* 0x000fc800078e00c2 */
[----:B------:R-:W-:-:S04]  /*13a0*/  IMAD.WIDE.U32 R72, R13, 0x10, R64 ;  /* 0x000000100d487825 */ /* 0x000fc800078e0040 */
[--C-:B------:R-:W-:Y:S01]  /*13b0*/  IMAD.WIDE.U32 R2, R16, 0x4, R194.reuse ;  /* 0x0000000410027825 */ /* 0x100fe200078e00c2 */
[----:B------:R-:W5:Y:S03]  /*13c0*/  LDG.E R8, desc[UR6][R6.64] ;  /* 0x0000000606087981 */ /* 0x000f66000c1e1900 */
[----:B------:R-:W-:Y:S01]  /*13d0*/  IMAD.WIDE.U32 R192, R14, 0x4, R194 ;  /* 0x000000040ec07825 */ /* 0x000fe200078e00c2 */
[----:B------:R-:W2:Y:S04]  /*13e0*/  LDG.E.128 R72, desc[UR6][R72.64] ;  /* 0x0000000648487981 */ /* 0x000ea8000c1e1d00 */
[----:B------:R0:W5:Y:S01]  /*13f0*/  LDG.E R7, desc[UR6][R4.64] ;  /* 0x0000000604077981 */ /* 0x000162000c1e1900 */
[----:B------:R-:W-:-:S03]  /*1400*/  IMAD.WIDE.U32 R88, R17, 0x10, R64 ;  /* 0x0000001011587825 */ /* 0x000fc600078e0040 */
[----:B------:R1:W5:Y:S01]  /*1410*/  LDG.E R6, desc[UR6][R2.64] ;  /* 0x0000000602067981 */ /* 0x000362000c1e1900 */
[----:B------:R-:W-:-:S03]  /*1420*/  IMAD.WIDE.U32 R190, R12, 0x4, R194 ;  /* 0x000000040cbe7825 */ /* 0x000fc600078e00c2 */
[----:B------:R-:W2:Y:S01]  /*1430*/  LDG.E.128 R88, desc[UR6][R88.64] ;  /* 0x0000000658587981 */ /* 0x000ea2000c1e1d00 */
[----:B0-----:R-:W-:-:S04]  /*1440*/  IMAD.WIDE.U32 R4, R15, 0x4, R194 ;  /* 0x000000040f047825 */ /* 0x001fc800078e00c2 */
[----:B-1----:R-:W-:Y:S02]  /*1450*/  IMAD.WIDE.U32 R2, R13, 0x4, R194 ;  /* 0x000000040d027825 */ /* 0x002fe400078e00c2 */
[----:B------:R-:W5:Y:S04]  /*1460*/  LDG.E R5, desc[UR6][R4.64] ;  /* 0x0000000604057981 */ /* 0x000f68000c1e1900 */
[----:B------:R-:W5:Y:S04]  /*1470*/  LDG.E R3, desc[UR6][R2.64] ;  /* 0x0000000602037981 */ /* 0x000f68000c1e1900 */
[----:B------:R0:W5:Y:S01]  /*1480*/  LDG.E R4, desc[UR6][R192.64] ;  /* 0x00000006c0047981 */ /* 0x000162000c1e1900 */
[----:B------:R-:W-:-:S03]  /*1490*/  IMAD.WIDE.U32 R68, R12, 0x10, R64 ;  /* 0x000000100c447825 */ /* 0x000fc600078e0040 */
[----:B------:R1:W5:Y:S04]  /*14a0*/  LDG.E R2, desc[UR6][R190.64] ;  /* 0x00000006be027981 */ /* 0x000368000c1e1900 */
[----:B------:R-:W2:Y:S04]  /*14b0*/  LDG.E.128 R68, desc[UR6][R68.64] ;  /* 0x0000000644447981 */ /* 0x000ea8000c1e1d00 */
[----:B------:R-:W2:Y:S04]  /*14c0*/  LDL R192, [R1+0x14] ;  /* 0x0000140001c07983 */ /* 0x000ea80000100800 */
[----:B------:R-:W2:Y:S04]  /*14d0*/  LDL R191, [R1+0x18] ;  /* 0x0000180001bf7983 */ /* 0x000ea80000100800 */
[----:B------:R-:W2:Y:S01]  /*14e0*/  LDL R190, [R1+0xc] ;  /* 0x00000c0001be7983 */ /* 0x000ea20000100800 */
[----:B---3--:R-:W-:-:S04]  /*14f0*/  FADD.FTZ R154, -R23, R154 ;  /* 0x0000009a179a7221 */ /* 0x008fc80000010100 */
[----:B------:R-:W-:Y:S01]  /*1500*/  FMUL.FTZ R225, R21, R154 ;  /* 0x0000009a15e17220 */ /* 0x000fe20000410000 */
[----:B----4-:R-:W-:Y:S02]  /*1510*/  FADD.FTZ R252, -R23, R181 ;  /* 0x000000b517fc7221 */ /* 0x010fe40000010100 */
[----:B------:R-:W3:Y:S01]  /*1520*/  LDL R181, [R1+0x24] ;  /* 0x0000240001b57983 */ /* 0x000ee20000100800 */
[----:B--2---:R-:W-:-:S03]  /*1530*/  FMUL.FTZ R154, R189, R78 ;  /* 0x0000004ebd9a7220 */ /* 0x004fc60000410000 */
[----:B------:R-:W2:Y:S01]  /*1540*/  LDL R189, [R1+0x20] ;  /* 0x0000200001bd7983 */ /* 0x000ea20000100800 */
[C---:B------:R-:W-:Y:S01]  /*1550*/  FADD.FTZ R148, -R23.reuse, R148 ;  /* 0x0000009417947221 */ /* 0x040fe20000010100 */
[----:B------:R-:W-:Y:S01]  /*1560*/  FADD.FTZ R149, -R23, R149 ;  /* 0x0000009517957221 */ /* 0x000fe20000010100 */
[----:B------:R-:W-:Y:S02]  /*1570*/  FMUL.FTZ R236, R212, R100 ;  /* 0x00000064d4ec7220 */ /* 0x000fe40000410000 */
        /* <DEDUP_REMOVED lines=39> */
[----:B------:R-:W-:Y:S01]  /*17f0*/  FFMA.FTZ R23, R227, R236, RZ ;  /* 0x000000ece3177223 */ /* 0x000fe200000100ff */
[----:B------:R-:W-:Y:S01]  /*1800*/  FMUL.FTZ R238, R214, R102 ;  /* 0x00000066d6ee7220 */ /* 0x000fe20000410000 */
[----:B------:R-:W-:Y:S01]  /*1810*/  FMUL.FTZ R241, R21, R150 ;  /* 0x0000009615f17220 */ /* 0x000fe20000410000 */
[----:B------:R-:W-:Y:S01]  /*1820*/  FADD.FTZ R148, RZ, R236 ;  /* 0x000000ecff947221 */ /* 0x000fe20000010000 */
        /* <DEDUP_REMOVED lines=37> */
[----:B------:R-:W-:-:S04]  /*1a80*/  IMAD.WIDE.U32 R84, R16, 0x10, R64 ;  /* 0x0000001010547825 */ /* 0x000fc800078e0040 */
[----:B------:R-:W-:Y:S01]  /*1a90*/  FMUL.FTZ R196, R232, R88 ;  /* 0x00000058e8c47220 */ /* 0x000fe20000410000 */
[----:B------:R-:W-:Y:S01]  /*1aa0*/  FADD.FTZ R148, R148, R205 ;  /* 0x000000cd94947221 */ /* 0x000fe20000010000 */
[----:B------:R-:W-:Y:S01]  /*1ab0*/  FFMA.FTZ R23, R210, R206, R23 ;  /* 0x000000ced2177223 */ /* 0x000fe20000010017 */
[----:B------:R-:W-:Y:S01]  /*1ac0*/  FMUL.FTZ R195, R233, R89 ;  /* 0x00000059e9c37220 */ /* 0x000fe20000410000 */
[----:B------:R-:W-:Y:S01]  /*1ad0*/  IMAD.WIDE.U32 R80, R15, 0x10, R64 ;  /* 0x000000100f507825 */ /* 0x000fe200078e0040 */
[----:B------:R-:W4:Y:S03]  /*1ae0*/  LDG.E.128 R84, desc[UR6][R84.64] ;  /* 0x0000000654547981 */ /* 0x000f26000c1e1d00 */
[----:B------:R-:W-:Y:S01]  /*1af0*/  FADD.FTZ R148, R148, R206 ;  /* 0x000000ce94947221 */ /* 0x000fe20000010000 */
[----:B------:R-:W-:Y:S01]  /*1b00*/  FMUL.FTZ R194, R234, R90 ;  /* 0x0000005aeac27220 */ /* 0x000fe20000410000 */
[----:B------:R-:W-:-:S04]  /*1b10*/  IMAD.WIDE.U32 R64, R11, 0x10, R64 ;  /* 0x000000100b407825 */ /* 0x000fc800078e0040 */
[----:B------:R-:W-:Y:S01]  /*1b20*/  FMUL.FTZ R149, R197, R75 ;  /* 0x0000004bc5957220 */ /* 0x000fe20000410000 */
[----:B------:R-:W4:Y:S04]  /*1b30*/  LDG.E.128 R80, desc[UR6][R80.64] ;  /* 0x0000000650507981 */ /* 0x000f28000c1e1d00 */
[----:B------:R-:W4:Y:S04]  /*1b40*/  LDG.E.128 R64, desc[UR6][R64.64] ;  /* 0x0000000640407981 */ /* 0x000f28000c1e1d00 */
[----:B------:R-:W4:Y:S01]  /*1b50*/  LDL R197, [R1+0x34] ;  /* 0x0000340001c57983 */ /* 0x000f220000100800 */
[----:B------:R-:W-:Y:S01]  /*1b60*/  FMUL.FTZ R151, R192, R73 ;  /* 0x00000049c0977220 */ /* 0x000fe20000410000 */
[----:B0-----:R-:W-:-:S02]  /*1b70*/  FMUL.FTZ R192, R21, R160 ;  /* 0x000000a015c07220 */ /* 0x001fc40000410000 */
[----:B------:R-:W4:Y:S01]  /*1b80*/  LDL R187, [R1+0x38] ;  /* 0x0000380001bb7983 */ /* 0x000f220000100800 */
[----:B------:R-:W-:Y:S01]  /*1b90*/  FMUL.FTZ R150, R191, R74 ;  /* 0x0000004abf967220 */ /* 0x000fe20000410000 */
[C---:B-1----:R-:W-:Y:S01]  /*1ba0*/  FMUL.FTZ R191, R21.reuse, R161 ;  /* 0x000000a115bf7220 */ /* 0x042fe20000410000 */
[----:B------:R-:W-:Y:S01]  /*1bb0*/  FFMA.FTZ R23, R192, R196, R23 ;  /* 0x000000c4c0177223 */ /* 0x000fe20000010017 */
[----:B------:R-:W4:Y:S01]  /*1bc0*/  LDL R185, [R1+0x3c] ;  /* 0x00003c0001b97983 */ /* 0x000f220000100800 */
[----:B------:R-:W-:Y:S01]  /*1bd0*/  FMUL.FTZ R153, R190, R79 ;  /* 0x0000004fbe997220 */ /* 0x000fe20000410000 */
[----:B------:R-:W-:Y:S01]  /*1be0*/  FMUL.FTZ R190, R21, R162 ;  /* 0x000000a215be7220 */ /* 0x000fe20000410000 */
[----:B------:R-:W-:Y:S01]  /*1bf0*/  FFMA.FTZ R23, R191, R195, R23 ;  /* 0x000000c3bf177223 */ /* 0x000fe20000010017 */
[----:B------:R-:W-:Y:S01]  /*1c00*/  FADD.FTZ R161, R148, R196 ;  /* 0x000000c494a17221 */ /* 0x000fe20000010000 */
[----:B------:R-:W4:Y:S01]  /*1c10*/  LDL R162, [R1+0x2c] ;  /* 0x00002c0001a27983 */ /* 0x000f220000100800 */
[----:B------:R-:W-:Y:S01]  /*1c20*/  FMUL.FTZ R193, R235, R91 ;  /* 0x0000005bebc17220 */ /* 0x000fe20000410000 */
[----:B------:R-:W-:Y:S01]  /*1c30*/  FMUL.FTZ R201, R201, R76 ;  /* 0x0000004cc9c97220 */ /* 0x000fe20000410000 */
[----:B------:R-:W-:Y:S01]  /*1c40*/  FMUL.FTZ R199, R199, R77 ;  /* 0x0000004dc7c77220 */ /* 0x000fe20000410000 */
[----:B------:R-:W4:Y:S01]  /*1c50*/  LDL R159, [R1+0x28] ;  /* 0x00002800019f7983 */ /* 0x000f220000100800 */
[----:B--2---:R-:W-:Y:S01]  /*1c60*/  FMUL.FTZ R148, R189, R68 ;  /* 0x00000044bd947220 */ /* 0x004fe20000410000 */
[----:B------:R-:W-:Y:S01]  /*1c70*/  FMUL.FTZ R189, R21, R163 ;  /* 0x000000a315bd7220 */ /* 0x000fe20000410000 */
[----:B------:R-:W-:Y:S01]  /*1c80*/  FFMA.FTZ R163, R190, R194, R23 ;  /* 0x000000c2bea37223 */ /* 0x000fe20000010017 */
[----:B---3--:R-:W-:Y:S01]  /*1c90*/  FMUL.FTZ R23, R181, R69 ;  /* 0x00000045b5177220 */ /* 0x008fe20000410000 */
[----:B------:R-:W-:-:S02]  /*1ca0*/  FMUL.FTZ R181, R21, R164 ;  /* 0x000000a415b57220 */ /* 0x000fc40000410000 */
[----:B------:R-:W2:Y:S01]  /*1cb0*/  LDL R164, [R1+0x30] ;  /* 0x0000300001a47983 */ /* 0x000ea20000100800 */
[----:B------:R-:W-:-:S04]  /*1cc0*/  FADD.FTZ R161, R161, R195 ;  /* 0x000000c3a1a17221 */ /* 0x000fc80000010000 */
[----:B------:R-:W-:Y:S01]  /*1cd0*/  FADD.FTZ R161, R161, R194 ;  /* 0x000000c2a1a17221 */ /* 0x000fe20000010000 */
[----:B------:R-:W-:-:S03]  /*1ce0*/  FFMA.FTZ R163, R189, R193, R163 ;  /* 0x000000c1bda37223 */ /* 0x000fc600000100a3 */
[----:B------:R-:W-:Y:S01]  /*1cf0*/  FADD.FTZ R161, R161, R193 ;  /* 0x000000c1a1a17221 */ /* 0x000fe20000010000 */
[----:B------:R-:W-:Y:S01]  /*1d00*/  FMUL.FTZ R160, R21, R165 ;  /* 0x000000a515a07220 */ /* 0x000fe20000410000 */
[----:B----4-:R-:W-:Y:S01]  /*1d10*/  FMUL.FTZ R158, R244, R84 ;  /* 0x00000054f49e7220 */ /* 0x010fe20000410000 */
[----:B------:R-:W-:-:S03]  /*1d20*/  FMUL.FTZ R157, R245, R85 ;  /* 0x00000055f59d7220 */ /* 0x000fc60000410000 */
[----:B------:R-:W-:Y:S01]  /*1d30*/  FADD.FTZ R165, R161, R158 ;  /* 0x0000009ea1a57221 */ /* 0x000fe20000010000 */
[----:B------:R-:W-:Y:S01]  /*1d40*/  FFMA.FTZ R163, R181, R158, R163 ;  /* 0x0000009eb5a37223 */ /* 0x000fe200000100a3 */
[----:B------:R-:W-:Y:S02]  /*1d50*/  FMUL.FTZ R156, R246, R86 ;  /* 0x00000056f69c7220 */ /* 0x000fe40000410000 */
[----:B------:R-:W-:Y:S01]  /*1d60*/  FADD.FTZ R165, R165, R157 ;  /* 0x0000009da5a57221 */ /* 0x000fe20000010000 */
[----:B------:R-:W-:Y:S01]  /*1d70*/  FMUL.FTZ R155, R247, R87 ;  /* 0x00000057f79b7220 */ /* 0x000fe20000410000 */
[----:B------:R-:W-:Y:S01]  /*1d80*/  FMUL.FTZ R188, R248, R80 ;  /* 0x00000050f8bc7220 */ /* 0x000fe20000410000 */
[----:B------:R-:W-:Y:S01]  /*1d90*/  FMUL.FTZ R186, R249, R81 ;  /* 0x00000051f9ba7220 */ /* 0x000fe20000410000 */
[----:B------:R-:W-:Y:S01]  /*1da0*/  FMUL.FTZ R161, R162, R71 ;  /* 0x00000047a2a17220 */ /* 0x000fe20000410000 */
[----:B------:R-:W-:Y:S01]  /*1db0*/  FMUL.FTZ R162, R21, R166 ;  /* 0x000000a615a27220 */ /* 0x000fe20000410000 */
[----:B------:R-:W-:-:S04]  /*1dc0*/  FFMA.FTZ R166, R160, R157, R163 ;  /* 0x0000009da0a67223 */ /* 0x000fc800000100a3 */
[----:B------:R-:W-:Y:S01]  /*1dd0*/  FFMA.FTZ R166, R162, R156, R166 ;  /* 0x0000009ca2a67223 */ /* 0x000fe200000100a6 */
[----:B------:R-:W-:Y:S01]  /*1de0*/  FMUL.FTZ R184, R250, R82 ;  /* 0x00000052fab87220 */ /* 0x000fe20000410000 */
[----:B------:R-:W-:Y:S01]  /*1df0*/  FMUL.FTZ R182, R251, R83 ;  /* 0x00000053fbb67220 */ /* 0x000fe20000410000 */
[----:B--2---:R-:W-:Y:S01]  /*1e00*/  FMUL.FTZ R163, R164, R64 ;  /* 0x00000040a4a37220 */ /* 0x004fe20000410000 */
[----:B------:R-:W-:Y:S01]  /*1e10*/  FMUL.FTZ R164, R21, R167 ;  /* 0x000000a715a47220 */ /* 0x000fe20000410000 */
[----:B------:R-:W-:Y:S01]  /*1e20*/  FADD.FTZ R167, R165, R156 ;  /* 0x0000009ca5a77221 */ /* 0x000fe20000010000 */
[----:B------:R-:W-:Y:S01]  /*1e30*/  FMUL.FTZ R165, R197, R65 ;  /* 0x00000041c5a57220 */ /* 0x000fe20000410000 */
[----:B------:R-:W-:Y:S01]  /*1e40*/  FMUL.FTZ R197, R21, R168 ;  /* 0x000000a815c57220 */ /* 0x000fe20000410000 */
[----:B------:R-:W-:Y:S01]  /*1e50*/  FFMA.FTZ R168, R164, R155, R166 ;  /* 0x0000009ba4a87223 */ /* 0x000fe200000100a6 */
[----:B------:R-:W-:Y:S01]  /*1e60*/  FADD.FTZ R167, R167, R155 ;  /* 0x0000009ba7a77221 */ /* 0x000fe20000010000 */
[----:B------:R-:W-:Y:S01]  /*1e70*/  FMUL.FTZ R166, R187, R66 ;  /* 0x00000042bba67220 */ /* 0x000fe20000410000 */
[----:B------:R-:W-:-:S02]  /*1e80*/  FMUL.FTZ R187, R21, R169 ;  /* 0x000000a915bb7220 */ /* 0x000fc40000410000 */
[----:B------:R-:W-:Y:S01]  /*1e90*/  FADD.FTZ R169, R167, R188 ;  /* 0x000000bca7a97221 */ /* 0x000fe20000010000 */
[----:B------:R-:W-:Y:S01]  /*1ea0*/  FMUL.FTZ R167, R185, R67 ;  /* 0x00000043b9a77220 */ /* 0x000fe20000410000 */
[----:B------:R-:W-:Y:S01]  /*1eb0*/  FMUL.FTZ R185, R21, R170 ;  /* 0x000000aa15b97220 */ /* 0x000fe20000410000 */
[----:B------:R-:W-:Y:S01]  /*1ec0*/  FFMA.FTZ R168, R197, R188, R168 ;  /* 0x000000bcc5a87223 */ /* 0x000fe200000100a8 */
[----:B------:R-:W-:Y:S01]  /*1ed0*/  MOV R170, R183 ;  /* 0x000000b700aa7202 */ /* 0x000fe20000000f00 */
[----:B------:R-:W-:Y:S01]  /*1ee0*/  FADD.FTZ R169, R169, R186 ;  /* 0x000000baa9a97221 */ /* 0x000fe20000010000 */
[C---:B------:R-:W-:Y:S01]  /*1ef0*/  FMUL.FTZ R183, R21.reuse, R171 ;  /* 0x000000ab15b77220 */ /* 0x040fe20000410000 */
[----:B------:R-:W-:Y:S01]  /*1f00*/  MOV R171, R202 ;  /* 0x000000ca00ab7202 */ /* 0x000fe20000000f00 */
        /* <DEDUP_REMOVED lines=10> */
[----:B------:R-:W-:Y:S01]  /*1fb0*/  MOV R169, R170 ;  /* 0x000000aa00a97202 */ /* 0x000fe20000000f00 */
[----:B------:R-:W-:Y:S01]  /*1fc0*/  FFMA.FTZ R170, R183, R182, R168 ;  /* 0x000000b6b7aa7223 */ /* 0x000fe200000100a8 */
[----:B------:R-:W-:-:S02]  /*1fd0*/  FMUL.FTZ R168, R21, R175 ;  /* 0x000000af15a87220 */ /* 0x000fc40000410000 */
[----:B------:R-:W-:Y:S01]  /*1fe0*/  MOV R175, R169 ;  /* 0x000000a900af7202 */ /* 0x000fe20000000f00 */
[----:B------:R-:W-:Y:S01]  /*1ff0*/  FMUL.FTZ R169, R21, R176 ;  /* 0x000000b015a97220 */ /* 0x000fe20000410000 */
[----:B------:R-:W-:Y:S01]  /*2000*/  MOV R176, R173 ;  /* 0x000000ad00b07202 */ /* 0x000fe20000000f00 */
[----:B------:R-:W-:Y:S01]  /*2010*/  FADD.FTZ R173, R171, R201 ;  /* 0x000000c9abad7221 */ /* 0x000fe20000010000 */
[----:B------:R-:W-:Y:S01]  /*2020*/  MOV R171, R172 ;  /* 0x000000ac00ab7202 */ /* 0x000fe20000000f00 */
[----:B------:R-:W-:Y:S01]  /*2030*/  FFMA.FTZ R172, R202, R201, R170 ;  /* 0x000000c9caac7223 */ /* 0x000fe200000100aa */
[C---:B------:R-:W-:Y:S02]  /*2040*/  FMUL.FTZ R170, R21.reuse, R177 ;  /* 0x000000b115aa7220 */ /* 0x040fe40000410000 */
[----:B------:R-:W-:Y:S01]  /*2050*/  MOV R177, R171 ;  /* 0x000000ab00b17202 */ /* 0x000fe20000000f00 */
[----:B------:R-:W-:Y:S01]  /*2060*/  FMUL.FTZ R171, R21, R178 ;  /* 0x000000b215ab7220 */ /* 0x000fe20000410000 */
        /* <DEDUP_REMOVED lines=26> */
[----:B------:R-:W-:Y:S01]  /*2210*/  FFMA.FTZ R243, R170, R151, R180 ;  /* 0x00000097aaf37223 */ /* 0x000fe200000100b4 */
        /* <DEDUP_REMOVED lines=80> */
[----:B------:R0:W-:Y:S04]  /*2720*/  STL [R1+0x44], R22 ;  /* 0x0000441601007387 */ /* 0x0001e80000100800 */
[----:B0-----:R0:W5:Y:S01]  /*2730*/  LDL.LU R22, [R1+0x2c8] ;  /* 0x0002c80001167983 */ /* 0x0011620000300800 */
        /* <DEDUP_REMOVED lines=21> */
[----:B0-----:R-:W-:Y:S06]  /*2890*/  BRA `(.L_x_24558) ;  /* 0x0000001800a87947 */ /* 0x001fec0003800000 */
.L_x_24557:
        /* <DEDUP_REMOVED lines=8> */
[----:B------:R-:W2:Y:S01]  /*2920*/  LDL R243, [R1+0x24] ;  /* 0x0000240001f37983 */ /* 0x000ea20000100800 */
[C---:B------:R-:W-:Y:S01]  /*2930*/  IADD3 R16, PT, PT, R20.reuse, 0x80, RZ ;  /* 0x0000008014107810 */ /* 0x040fe20007ffe0ff */
[----:B------:R-:W4:Y:S01]  /*2940*/  LDC.64 R30, c[0x0][0x3b0] ;  /* 0x0000ec00ff1e7b82 */ /* 0x000f220000000a00 */
[C---:B------:R-:W-:Y:S01]  /*2950*/  IADD3 R15, PT, PT, R20.reuse, 0xa0, RZ ;  /* 0x000000a0140f7810 */ /* 0x040fe20007ffe0ff */
[----:B------:R-:W4:Y:S01]  /*2960*/  LDL R241, [R1+0x38] ;  /* 0x0000380001f17983 */ /* 0x000f220000100800 */
[C---:B------:R-:W-:Y:S02]  /*2970*/  IADD3 R14, PT, PT, R20.reuse, 0xc0, RZ ;  /* 0x000000c0140e7810 */ /* 0x040fe40007ffe0ff */
[C---:B------:R-:W-:Y:S01]  /*2980*/  IADD3 R13, PT, PT, R20.reuse, 0xe0, RZ ;  /* 0x000000e0140d7810 */ /* 0x040fe20007ffe0ff */
[----:B------:R-:W4:Y:S01]  /*2990*/  LDL R224, [R1+0xc] ;  /* 0x00000c0001e07983 */ /* 0x000f220000100800 */
[----:B------:R-:W-:-:S02]  /*29a0*/  IADD3 R12, PT, PT, R20, 0x100, RZ ;  /* 0x00000100140c7810 */ /* 0x000fc40007ffe0ff */
[C---:B------:R-:W-:Y:S01]  /*29b0*/  IADD3 R11, PT, PT, R20.reuse, 0x120, RZ ;  /* 0x00000120140b7810 */ /* 0x040fe20007ffe0ff */
[--C-:B0-----:R-:W-:Y:S01]  /*29c0*/  IMAD.WIDE.U32 R148, R20, 0x10, R184.reuse ;  /* 0x0000001014947825 */ /* 0x101fe200078e00b8 */
[----:B------:R-:W4:Y:S01]  /*29d0*/  LDL R225, [R1+0x8] ;  /* 0x0000080001e17983 */ /* 0x000f220000100800 */
[----:B------:R-:W0:Y:S02]  /*29e0*/  LDC.64 R34, c[0x0][0x438] ;  /* 0x00010e00ff227b82 */ /* 0x000e240000000a00 */
[--C-:B------:R-:W-:Y:S01]  /*29f0*/  IMAD.WIDE.U32 R152, R19, 0x10, R184.reuse ;  /* 0x0000001013987825 */ /* 0x100fe200078e00b8 */
[----:B------:R-:W4:Y:S03]  /*2a00*/  LDL R210, [R1+0x10] ;  /* 0x0000100001d27983 */ /* 0x000f260000100800 */
[--C-:B------:R-:W-:Y:S01]  /*2a10*/  IMAD.WIDE.U32 R156, R18, 0x10, R184.reuse ;  /* 0x00000010129c7825 */ /* 0x100fe200078e00b8 */
[----:B------:R-:W3:Y:S03]  /*2a20*/  LDG.E.128 R148, desc[UR6][R148.64] ;  /* 0x0000000694947981 */ /* 0x000ee6000c1e1d00 */
[--C-:B------:R-:W-:Y:S01]  /*2a30*/  IMAD.WIDE.U32 R160, R17, 0x10, R184.reuse ;  /* 0x0000001011a07825 */ /* 0x100fe200078e00b8 */
[----:B------:R-:W2:Y:S03]  /*2a40*/  LDG.E.128 R152, desc[UR6][R152.64] ;  /* 0x0000000698987981 */ /* 0x000ea6000c1e1d00 */
[--C-:B------:R-:W-:Y:S01]  /*2a50*/  IMAD.WIDE.U32 R164, R16, 0x10, R184.reuse ;  /* 0x0000001010a47825 */ /* 0x100fe200078e00b8 */
[----:B------:R-:W4:Y:S03]  /*2a60*/  LDG.E.128 R156, desc[UR6][R156.64] ;  /* 0x000000069c9c7981 */ /* 0x000f26000c1e1d00 */
        /* <DEDUP_REMOVED lines=8> */
[----:B------:R-:W-:Y:S01]  /*2af0*/  IMAD.WIDE.U32 R184, R11, 0x10, R184 ;  /* 0x000000100bb87825 */ /* 0x000fe200078e00b8 */
[----:B------:R-:W4:Y:S03]  /*2b00*/  LDG.E.128 R176, desc[UR6][R176.64] ;  /* 0x00000006b0b07981 */ /* 0x000f26000c1e1d00 */
[--C-:B-1----:R-:W-:Y:S01]  /*2b10*/  IMAD.WIDE.U32 R100, R20, 0x10, R2.reuse ;  /* 0x0000001014647825 */ /* 0x102fe200078e0002 */
[----:B------:R-:W4:Y:S04]  /*2b20*/  LDG.E.128 R180, desc[UR6][R180.64] ;  /* 0x00000006b4b47981 */ /* 0x000f28000c1e1d00 */
[----:B------:R-:W4:Y:S04]  /*2b30*/  LDG.E.128 R184, desc[UR6][R184.64] ;  /* 0x00000006b8b87981 */ /* 0x000f28000c1e1d00 */
[----:B------:R-:W4:Y:S01]  /*2b40*/  LDG.E.128 R100, desc[UR6][R100.64] ;  /* 0x0000000664647981 */ /* 0x000f22000c1e1d00 */
[----:B------:R-:W-:-:S03]  /*2b50*/  IMAD.WIDE.U32 R96, R19, 0x10, R2 ;  /* 0x0000001013607825 */ /* 0x000fc600078e0002 */
[----:B------:R-:W4:Y:S04]  /*2b60*/  LDL R192, [R1+0x14] ;  /* 0x0000140001c07983 */ /* 0x000f280000100800 */
[----:B------:R-:W4:Y:S01]  /*2b70*/  LDG.E.128 R96, desc[UR6][R96.64] ;  /* 0x0000000660607981 */ /* 0x000f22000c1e1d00 */
[----:B------:R-:W-:-:S03]  /*2b80*/  IMAD.WIDE.U32 R92, R18, 0x10, R2 ;  /* 0x00000010125c7825 */ /* 0x000fc600078e0002 */
[----:B------:R-:W4:Y:S04]  /*2b90*/  LDL R188, [R1+0x2c] ;  /* 0x00002c0001bc7983 */ /* 0x000f280000100800 */
[----:B------:R-:W4:Y:S01]  /*2ba0*/  LDG.E.128 R92, desc[UR6][R92.64] ;  /* 0x000000065c5c7981 */ /* 0x000f22000c1e1d00 */
[----:B------:R-:W-:-:S03]  /*2bb0*/  IMAD.WIDE.U32 R76, R14, 0x10, R2 ;  /* 0x000000100e4c7825 */ /* 0x000fc600078e0002 */
[----:B------:R-:W4:Y:S01]  /*2bc0*/  LDL R191, [R1+0x18] ;  /* 0x0000180001bf7983 */ /* 0x000f220000100800 */
[----:B------:R-:W-:-:S03]  /*2bd0*/  IMAD.WIDE.U32 R72, R13, 0x10, R2 ;  /* 0x000000100d487825 */ /* 0x000fc600078e0002 */
[----:B------:R-:W4:Y:S01]  /*2be0*/  LDG.E.128 R76, desc[UR6][R76.64] ;  /* 0x000000064c4c7981 */ /* 0x000f22000c1e1d00 */
[----:B------:R-:W-:-:S03]  /*2bf0*/  IMAD.WIDE.U32 R88, R17, 0x10, R2 ;  /* 0x0000001011587825 */ /* 0x000fc600078e0002 */
[----:B------:R-:W4:Y:S04]  /*2c00*/  LDG.E.128 R72, desc[UR6][R72.64] ;  /* 0x0000000648487981 */ /* 0x000f28000c1e1d00 */
[----:B------:R-:W4:Y:S01]  /*2c10*/  LDG.E.128 R88, desc[UR6][R88.64] ;  /* 0x0000000658587981 */ /* 0x000f22000c1e1d00 */
[----:B------:R-:W-:-:S03]  /*2c20*/  IMAD.WIDE.U32 R68, R12, 0x10, R2 ;  /* 0x000000100c447825 */ /* 0x000fc600078e0002 */
[----:B------:R-:W4:Y:S01]  /*2c30*/  LDL R190, [R1+0x3c] ;  /* 0x00003c0001be7983 */ /* 0x000f220000100800 */
[----:B------:R-:W-:-:S03]  /*2c40*/  IMAD.WIDE.U32 R84, R16, 0x10, R2 ;  /* 0x0000001010547825 */ /* 0x000fc600078e0002 */
[----:B------:R-:W4:Y:S04]  /*2c50*/  LDL R189, [R1+0x20] ;  /* 0x0000200001bd7983 */ /* 0x000f280000100800 */
[----:B------:R-:W4:Y:S04]  /*2c60*/  LDG.E.128 R68, desc[UR6][R68.64] ;  /* 0x0000000644447981 */ /* 0x000f28000c1e1d00 */
[----:B------:R-:W4:Y:S01]  /*2c70*/  LDG.E.128 R84, desc[UR6][R84.64] ;  /* 0x0000000654547981 */ /* 0x000f22000c1e1d00 */
[----:B------:R-:W-:-:S03]  /*2c80*/  IMAD.WIDE.U32 R80, R15, 0x10, R2 ;  /* 0x000000100f507825 */ /* 0x000fc600078e0002 */
[----:B------:R-:W4:Y:S01]  /*2c90*/  LDL R197, [R1+0x34] ;  /* 0x0000340001c57983 */ /* 0x000f220000100800 */
[----:B------:R-:W-:-:S03]  /*2ca0*/  IMAD.WIDE.U32 R2, R11, 0x10, R2 ;  /* 0x000000100b027825 */ /* 0x000fc600078e0002 */
[----:B------:R-:W4:Y:S04]  /*2cb0*/  LDG.E.128 R80, desc[UR6][R80.64] ;  /* 0x0000000650507981 */ /* 0x000f28000c1e1d00 */
[----:B------:R-:W4:Y:S04]  /*2cc0*/  LDG.E.128 R64, desc[UR6][R2.64] ;  /* 0x0000000602407981 */ /* 0x000f28000c1e1d00 */
[----:B------:R-:W4:Y:S04]  /*2cd0*/  LDL R201, [R1] ;  /* 0x0000000001c97983 */ /* 0x000f280000100800 */
[----:B------:R-:W4:Y:S04]  /*2ce0*/  LDL R199, [R1+0x4] ;  /* 0x0000040001c77983 */ /* 0x000f280000100800 */
[----:B-----5:R1:W-:Y:S01]  /*2cf0*/  STL [R1+0x2c8], R22 ;  /* 0x0002c81601007387 */ /* 0x0203e20000100800 */
[C---:B---3--:R-:W-:Y:S01]  /*2d00*/  FADD.FTZ R148, -R23.reuse, R148 ;  /* 0x0000009417947221 */ /* 0x048fe20000010100 */
[----:B------:R-:W-:-:S03]  /*2d10*/  FADD.FTZ R149, -R23, R149 ;  /* 0x0000009517957221 */ /* 0x000fc60000010100 */
[----:B------:R-:W-:Y:S01]  /*2d20*/  FMUL.FTZ R227, R21, R148 ;  /* 0x0000009415e37220 */ /* 0x000fe20000410000 */
[C---:B------:R-:W-:Y:S01]  /*2d30*/  FADD.FTZ R150, -R23.reuse, R150 ;  /* 0x0000009617967221 */ /* 0x040fe20000010100 */
[C---:B------:R-:W-:Y:S01]  /*2d40*/  FADD.FTZ R151, -R23.reuse, R151 ;  /* 0x0000009717977221 */ /* 0x040fe20000010100 */
        /* <DEDUP_REMOVED lines=28> */
[----:B------:R-:W-:Y:S01]  /*2f10*/  FMUL.FTZ R236, R212, R100 ;  /* 0x00000064d4ec7220 */ /* 0x000fe20000410000 */
[----:B------:R-:W-:Y:S01]  /*2f20*/  MOV R242, R223 ;  /* 0x000000df00f27202 */ /* 0x000fe20000000f00 */
        /* <DEDUP_REMOVED lines=10> */
[----:B-1----:R-:W-:Y:S01]  /*2fd0*/  FADD.FTZ R22, -R23, R187 ;  /* 0x000000bb17167221 */ /* 0x002fe20000010100 */
[----:B------:R-:W-:Y:S01]  /*2fe0*/  FMUL.FTZ R237, R213, R101 ;  /* 0x00000065d5ed7220 */ /* 0x000fe20000410000 */
[----:B------:R-:W-:Y:S01]  /*2ff0*/  FADD.FTZ R148, RZ, R236 ;  /* 0x000000ecff947221 */ /* 0x000fe20000010000 */
[----:B------:R-:W-:Y:S01]  /*3000*/  FMUL.FTZ R240, R21, R149 ;  /* 0x0000009515f07220 */ /* 0x000fe20000410000 */
[----:B------:R-:W-:Y:S01]  /*3010*/  FFMA.FTZ R23, R227, R236, RZ ;  /* 0x000000ece3177223 */ /* 0x000fe200000100ff */
[----:B------:R-:W-:Y:S01]  /*3020*/  MOV R187, R241 ;  /* 0x000000f100bb7202 */ /* 0x000fe20000000f00 */
[----:B------:R-:W-:Y:S01]  /*3030*/  FMUL.FTZ R238, R214, R102 ;  /* 0x00000066d6ee7220 */ /* 0x000fe20000410000 */
[----:B------:R-:W-:Y:S01]  /*3040*/  FADD.FTZ R148, R148, R237 ;  /* 0x000000ed94947221 */ /* 0x000fe20000010000 */
[----:B------:R-:W-:Y:S01]  /*3050*/  FMUL.FTZ R241, R21, R150 ;  /* 0x0000009615f17220 */ /* 0x000fe20000410000 */
[----:B------:R-:W-:Y:S01]  /*3060*/  FFMA.FTZ R23, R240, R237, R23 ;  /* 0x000000edf0177223 */ /* 0x000fe20000010017 */
[----:B------:R-:W-:Y:S01]  /*3070*/  FMUL.FTZ R239, R215, R103 ;  /* 0x00000067d7ef7220 */ /* 0x000fe20000410000 */
[----:B------:R-:W-:Y:S01]  /*3080*/  MOV R150, R242 ;  /* 0x000000f200967202 */ /* 0x000fe20000000f00 */
        /* <DEDUP_REMOVED lines=35> */
[----:B------:R-:W-:Y:S01]  /*32c0*/  FMUL.FTZ R153, R152, R79 ;  /* 0x0000004f98997220 */ /* 0x000fe20000410000 */
[----:B------:R-:W-:Y:S01]  /*32d0*/  FMUL.FTZ R206, R231, R95 ;  /* 0x0000005fe7ce7220 */ /* 0x000fe20000410000 */
[----:B------:R-:W-:Y:S01]  /*32e0*/  FMUL.FTZ R152, R210, R72 ;  /* 0x00000048d2987220 */ /* 0x000fe20000410000 */
[----:B------:R-:W-:Y:S01]  /*32f0*/  FADD.FTZ R148, R148, R205 ;  /* 0x000000cd94947221 */ /* 0x000fe20000010000 */
[----:B------:R-:W-:Y:S01]  /*3300*/  FMUL.FTZ R210, R21, R159 ;  /* 0x0000009f15d27220 */ /* 0x000fe20000410000 */
        /* <DEDUP_REMOVED lines=8> */
[----:B------:R-:W-:Y:S01]  /*3390*/  MOV R149, R188 ;  /* 0x000000bc00957202 */ /* 0x000fe20000000f00 */
[----:B------:R-:W-:Y:S01]  /*33a0*/  FMUL.FTZ R150, R191, R74 ;  /* 0x0000004abf967220 */ /* 0x000fe20000410000 */
[----:B------:R-:W-:Y:S01]  /*33b0*/  FMUL.FTZ R191, R21, R161 ;  /* 0x000000a115bf7220 */ /* 0x000fe20000410000 */
[----:B------:R-:W-:Y:S01]  /*33c0*/  FMUL.FTZ R195, R233, R89 ;  /* 0x00000059e9c37220 */ /* 0x000fe20000410000 */
[----:B------:R-:W-:Y:S01]  /*33d0*/  FADD.FTZ R161, R148, R196 ;  /* 0x000000c494a17221 */ /* 0x000fe20000010000 */
[----:B------:R-:W-:Y:S01]  /*33e0*/  FFMA.FTZ R23, R192, R196, R23 ;  /* 0x000000c4c0177223 */ /* 0x000fe20000010017 */
[----:B------:R-:W-:Y:S01]  /*33f0*/  MOV R148, R149 ;  /* 0x0000009500947202 */ /* 0x000fe20000000f00 */
[----:B------:R-:W-:Y:S01]  /*3400*/  FMUL.FTZ R149, R185, R75 ;  /* 0x0000004bb9957220 */ /* 0x000fe20000410000 */
[----:B------:R-:W-:Y:S01]  /*3410*/  FMUL.FTZ R194, R234, R90 ;  /* 0x0000005aeac27220 */ /* 0x000fe20000410000 */
[----:B------:R-:W-:Y:S01]  /*3420*/  MOV R185, R190 ;  /* 0x000000be00b97202 */ /* 0x000fe20000000f00 */
        /* <DEDUP_REMOVED lines=38> */
[----:B------:R-:W-:Y:S01]  /*3690*/  FMUL.FTZ R167, R185, R67 ;  /* 0x00000043b9a77220 */ /* 0x000fe20000410000 */
[----:B------:R-:W-:Y:S01]  /*36a0*/  FMUL.FTZ R185, R21, R170 ;  /* 0x000000aa15b97220 */ /* 0x000fe20000410000 */
[----:B------:R-:W-:Y:S01]  /*36b0*/  FFMA.FTZ R168, R197, R188, R168 ;  /* 0x000000bcc5a87223 */ /* 0x000fe200000100a8 */
[----:B------:R-:W-:Y:S01]  /*36c0*/  MOV R170, R183 ;  /* 0x000000b700aa7202 */ /* 0x000fe20000000f00 */
[----:B------:R-:W-:Y:S01]  /*36d0*/  FMUL.FTZ R184, R250, R82 ;  /* 0x00000052fab87220 */ /* 0x000fe20000410000 */
[----:B------:R-:W-:Y:S01]  /*36e0*/  FADD.FTZ R169, R169, R186 ;  /* 0x000000baa9a97221 */ /* 0x000fe20000010000 */
[C---:B------:R-:W-:Y:S01]  /*36f0*/  FMUL.FTZ R183, R21.reuse, R171 ;  /* 0x000000ab15b77220 */ /* 0x040fe20000410000 */
[----:B------:R-:W-:Y:S01]  /*3700*/  MOV R171, R202 ;  /* 0x000000ca00ab7202 */ /* 0x000fe20000000f00 */
        /* <DEDUP_REMOVED lines=13> */
[----:B------:R-:W-:Y:S01]  /*37e0*/  FMUL.FTZ R201, R201, R76 ;  /* 0x0000004cc9c97220 */ /* 0x000fe20000410000 */
[C---:B------:R-:W-:Y:S01]  /*37f0*/  FMUL.FTZ R168, R21.reuse, R175 ;  /* 0x000000af15a87220 */ /* 0x040fe20000410000 */
[----:B------:R-:W-:Y:S01]  /*3800*/  MOV R175, R169 ;  /* 0x000000a900af7202 */ /* 0x000fe20000000f00 */
[----:B------:R-:W-:Y:S01]  /*3810*/  FMUL.FTZ R169, R21, R176 ;  /* 0x000000b015a97220 */ /* 0x000fe20000410000 */
        /* <DEDUP_REMOVED lines=38> */
[----:B-1----:R-:W-:-:S05]  /*3a80*/  FMUL.FTZ R22, R101, R240 ;  /* 0x000000f065167220 */ /* 0x002fca0000410000 */
        /* <DEDUP_REMOVED lines=66> */
[----:B------:R1:W-:Y:S01]  /*3eb0*/  STL [R1+0x58], R22 ;  /* 0x0000581601007387 */ /* 0x0003e20000100800 */
[----:B------:R-:W-:-:S04]  /*3ec0*/  IMAD.WIDE.U32 R8, R19, 0x4, R30 ;  /* 0x0000000413087825 */ /* 0x000fc800078e001e */
[----:B------:R-:W-:Y:S02]  /*3ed0*/  IMAD.WIDE.U32 R6, R18, 0x4, R30 ;  /* 0x0000000412067825 */ /* 0x000fe400078e001e */
[----:B------:R-:W5:Y:S02]  /*3ee0*/  LDG.E R9, desc[UR6][R8.64] ;  /* 0x0000000608097981 */ /* 0x000f64000c1e1900 */
[----:B-1----:R-:W-:-:S05]  /*3ef0*/  FMUL.FTZ R22, R71, R176 ;  /* 0x000000b047167220 */ /* 0x002fca0000410000 */
[----:B------:R1:W-:Y:S01]  /*3f00*/  STL [R1+0x54], R22 ;  /* 0x0000541601007387 */ /* 0x0003e20000100800 */
[----:B------:R-:W-:-:S03]  /*3f10*/  IMAD.WIDE.U32 R4, R17, 0x4, R30 ;  /* 0x0000000411047825 */ /* 0x000fc600078e001e */
[----:B------:R-:W5:Y:S01]  /*3f20*/  LDG.E R8, desc[UR6][R6.64] ;  /* 0x0000000606087981 */ /* 0x000f62000c1e1900 */
[----:B-1----:R-:W-:Y:S01]  /*3f30*/  FMUL.FTZ R22, R64, R177 ;  /* 0x000000b140167220 */ /* 0x002fe20000410000 */
[--C-:B------:R-:W-:Y:S02]  /*3f40*/  IMAD.WIDE.U32 R24, R20, 0x4, R30.reuse ;  /* 0x0000000414187825 */ /* 0x100fe400078e001e */
[----:B------:R1:W5:Y:S04]  /*3f50*/  LDG.E R7, desc[UR6][R4.64] ;  /* 0x0000000604077981 */ /* 0x000368000c1e1900 */
[----:B------:R2:W-:Y:S01]  /*3f60*/  STL [R1+0x50], R22 ;  /* 0x0000501601007387 */ /* 0x0005e20000100800 */
[----:B------:R-:W-:-:S03]  /*3f70*/  IMAD.WIDE.U32 R2, R16, 0x4, R30 ;  /* 0x0000000410027825 */ /* 0x000fc600078e001e */
[----:B------:R3:W5:Y:S01]  /*3f80*/  LDG.E R10, desc[UR6][R24.64] ;  /* 0x00000006180a7981 */ /* 0x000762000c1e1900 */
[----:B-1----:R-:W-:-:S03]  /*3f90*/  IMAD.WIDE.U32 R4, R15, 0x4, R30 ;  /* 0x000000040f047825 */ /* 0x002fc600078e001e */
[----:B------:R1:W5:Y:S01]  /*3fa0*/  LDG.E R6, desc[UR6][R2.64] ;  /* 0x0000000602067981 */ /* 0x000362000c1e1900 */
[----:B--2---:R-:W-:Y:S01]  /*3fb0*/  FMUL.FTZ R22, R65, R178 ;  /* 0x000000b241167220 */ /* 0x004fe20000410000 */
[--C-:B------:R-:W-:Y:S02]  /*3fc0*/  IMAD.WIDE.U32 R28, R14, 0x4, R30.reuse ;  /* 0x000000040e1c7825 */ /* 0x100fe400078e001e */
[----:B------:R-:W5:Y:S02]  /*3fd0*/  LDG.E R5, desc[UR6][R4.64] ;  /* 0x0000000604057981 */ /* 0x000f64000c1e1900 */
[--C-:B---3--:R-:W-:Y:S02]  /*3fe0*/  IMAD.WIDE.U32 R24, R11, 0x4, R30.reuse ;  /* 0x000000040b187825 */ /* 0x108fe400078e001e */
[----:B------:R2:W-:Y:S02]  /*3ff0*/  STL [R1+0x4c], R22 ;  /* 0x00004c1601007387 */ /* 0x0005e40000100800 */
[----:B-1----:R-:W-:-:S02]  /*4000*/  IMAD.WIDE.U32 R2, R13, 0x4, R30 ;  /* 0x000000040d027825 */ /* 0x002fc400078e001e */
[----:B------:R-:W5:Y:S02]  /*4010*/  LDG.E R0, desc[UR6][R24.64] ;  /* 0x0000000618007981 */ /* 0x000f64000c1e1900 */
[----:B------:R-:W-:Y:S02]  /*4020*/  IMAD.WIDE.U32 R26, R12, 0x4, R30 ;  /* 0x000000040c1a7825 */ /* 0x000fe400078e001e */
[----:B------:R1:W5:Y:S02]  /*4030*/  LDG.E R4, desc[UR6][R28.64] ;  /* 0x000000061c047981 */ /* 0x000364000c1e1900 */
[----:B--2---:R-:W-:Y:S01]  /*4040*/  FMUL.FTZ R22, R66, R179 ;  /* 0x000000b342167220 */ /* 0x004fe20000410000 */
[--C-:B0-----:R-:W-:Y:S01]  /*4050*/  IMAD.WIDE.U32 R60, R20, 0x10, R34.reuse ;  /* 0x00000010143c7825 */ /* 0x101fe200078e0022 */
[----:B------:R0:W5:Y:S03]  /*4060*/  LDG.E R3, desc[UR6][R2.64] ;  /* 0x0000000602037981 */ /* 0x000166000c1e1900 */
[--C-:B------:R-:W-:Y:S01]  /*4070*/  IMAD.WIDE.U32 R56, R19, 0x10, R34.reuse ;  /* 0x0000001013387825 */ /* 0x100fe200078e0022 */
[----:B------:R2:W-:Y:S03]  /*4080*/  STL [R1+0x48], R22 ;  /* 0x0000481601007387 */ /* 0x0005e60000100800 */
[--C-:B------:R-:W-:Y:S01]  /*4090*/  IMAD.WIDE.U32 R52, R18, 0x10, R34.reuse ;  /* 0x0000001012347825 */ /* 0x100fe200078e0022 */
[----:B------:R-:W5:Y:S03]  /*40a0*/  LDG.E.128 R60, desc[UR6][R60.64] ;  /* 0x000000063c3c7981 */ /* 0x000f66000c1e1d00 */
[--C-:B------:R-:W-:Y:S01]  /*40b0*/  IMAD.WIDE.U32 R48, R17, 0x10, R34.reuse ;  /* 0x0000001011307825 */ /* 0x100fe200078e0022 */
[----:B------:R0:W5:Y:S03]  /*40c0*/  LDG.E R2, desc[UR6][R26.64] ;  /* 0x000000061a027981 */ /* 0x000166000c1e1900 */
[----:B--2---:R-:W-:Y:S01]  /*40d0*/  FMUL.FTZ R22, R67, R180 ;  /* 0x000000b443167220 */ /* 0x004fe20000410000 */
[--C-:B------:R-:W-:Y:S01]  /*40e0*/  IMAD.WIDE.U32 R44, R16, 0x10, R34.reuse ;  /* 0x00000010102c7825 */ /* 0x100fe200078e0022 */
[----:B------:R-:W5:Y:S03]  /*40f0*/  LDG.E.128 R56, desc[UR6][R56.64] ;  /* 0x0000000638387981 */ /* 0x000f66000c1e1d00 */
[----:B------:R-:W-:-:S04]  /*4100*/  IMAD.WIDE.U32 R40, R15, 0x10, R34 ;  /* 0x000000100f287825 */ /* 0x000fc800078e0022 */
[----:B------:R-:W-:-:S04]  /*4110*/  IMAD.WIDE.U32 R36, R14, 0x10, R34 ;  /* 0x000000100e247825 */ /* 0x000fc800078e0022 */
[----:B------:R-:W-:-:S04]  /*4120*/  IMAD.WIDE.U32 R32, R13, 0x10, R34 ;  /* 0x000000100d207825 */ /* 0x000fc800078e0022 */
[----:B-1----:R-:W-:-:S04]  /*4130*/  IMAD.WIDE.U32 R28, R12, 0x10, R34 ;  /* 0x000000100c1c7825 */ /* 0x002fc800078e0022 */
[----:B------:R-:W-:Y:S01]  /*4140*/  IMAD.WIDE.U32 R24, R11, 0x10, R34 ;  /* 0x000000100b187825 */ /* 0x000fe200078e0022 */
[----:B------:R1:W-:Y:S04]  /*4150*/  STL [R1+0x44], R22 ;  /* 0x0000441601007387 */ /* 0x0003e80000100800 */
        /* <DEDUP_REMOVED lines=8> */
[----:B-1----:R0:W5:Y:S01]  /*41e0*/  LDL.LU R22, [R1+0x2c8] ;  /* 0x0002c80001167983 */ /* 0x0021620000300800 */
        /* <DEDUP_REMOVED lines=21> */
.L_x_24558:
[----:B-----5:R0:W-:Y:S04]  /*4340*/  STL [R1+0x360], R39 ;  /* 0x0003602701007387 */ /* 0x0201e80000100800 */
        /* <DEDUP_REMOVED lines=8> */
[----:B0-----:R-:W3:Y:S04]  /*43d0*/  LDL.LU R35, [R1+0xb0] ;  /* 0x0000b00001237983 */ /* 0x001ee80000300800 */
[----:B------:R0:W-:Y:S04]  /*43e0*/  STL [R1+0x34c], R34 ;  /* 0x00034c2201007387 */ /* 0x0001e80000100800 */
[----:B0-----:R-:W2:Y:S04]  /*43f0*/  LDL.LU R34, [R1+0x144] ;  /* 0x0001440001227983 */ /* 0x001ea80000300800 */
[----:B------:R0:W-:Y:S04]  /*4400*/  STL [R1+0x348], R33 ;  /* 0x0003482101007387 */ /* 0x0001e80000100800 */
[----:B0-----:R-:W4:Y:S04]  /*4410*/  LDL.LU R33, [R1+0xb4] ;  /* 0x0000b40001217983 */ /* 0x001f280000300800 */
[----:B------:R0:W-:Y:S04]  /*4420*/  STL [R1+0x344], R32 ;  /* 0x0003442001007387 */ /* 0x0001e80000100800 */
[----:B0-----:R-:W3:Y:S04]  /*4430*/  LDL.LU R32, [R1+0xc4] ;  /* 0x0000c40001207983 */ /* 0x001ee80000300800 */
[----:B------:R0:W-:Y:S04]  /*4440*/  STL [R1+0x340], R31 ;  /* 0x0003401f01007387 */ /* 0x0001e80000100800 */
[----:B0-----:R-:W4:Y:S04]  /*4450*/  LDL.LU R31, [R1+0xb8] ;  /* 0x0000b800011f7983 */ /* 0x001f280000300800 */
        /* <DEDUP_REMOVED lines=46> */
[----:B---3--:R-:W-:Y:S01]  /*4740*/  FADD.FTZ R3, R20, R19 ;  /* 0x0000001314037221 */ /* 0x008fe20000010000 */
[----:B----4-:R-:W-:Y:S01]  /*4750*/  FADD.FTZ R2, R18, R17 ;  /* 0x0000001112027221 */ /* 0x010fe20000010000 */
[----:B--2---:R-:W-:-:S05]  /*4760*/  FADD.FTZ R0, R16, R15 ;  /* 0x0000000f10007221 */ /* 0x004fca0000010000 */
[----:B------:R0:W-:Y:S04]  /*4770*/  STL [R1+0xf0], R0 ;  /* 0x0000f00001007387 */ /* 0x0001e80000100800 */
[----:B------:R1:W-:Y:S04]  /*4780*/  STL [R1+0xec], R2 ;  /* 0x0000ec0201007387 */ /* 0x0003e80000100800 */
[----:B------:R2:W-:Y:S01]  /*4790*/  STL [R1+0xe8], R3 ;  /* 0x0000e80301007387 */ /* 0x0005e20000100800 */
[----:B0-----:R-:W-:Y:S01]  /*47a0*/  FADD.FTZ R0, R22, R21 ;  /* 0x0000001516007221 */ /* 0x001fe20000010000 */
[----:B-1----:R-:W-:-:S04]  /*47b0*/  FADD.FTZ R2, R24, R23 ;  /* 0x0000001718027221 */ /* 0x002fc80000010000 */
[----:B------:R0:W-:Y:S01]  /*47c0*/  STL [R1+0xe4], R0 ;  /* 0x0000e40001007387 */ /* 0x0001e20000100800 */
[----:B--2---:R-:W-:-:S03]  /*47d0*/  FADD.FTZ R3, R26, R25 ;  /* 0x000000191a037221 */ /* 0x004fc60000010000 */
[----:B------:R1:W-:Y:S04]  /*47e0*/  STL [R1+0xe0], R2 ;  /* 0x0000e00201007387 */ /* 0x0003e80000100800 */
[----:B------:R-:W-:Y:S01]  /*47f0*/  STL [R1+0xdc], R3 ;  /* 0x0000dc0301007387 */ /* 0x000fe20000100800 */
[----:B0-----:R-:W-:-:S03]  /*4800*/  FADD.FTZ R0, R28, R27 ;  /* 0x0000001b1c007221 */ /* 0x001fc60000010000 */
[----:B------:R-:W2:Y:S01]  /*4810*/  LDL.LU R6, [R1+0x148] ;  /* 0x0001480001067983 */ /* 0x000ea20000300800 */
[----:B-1----:R-:W-:-:S03]  /*4820*/  FADD.FTZ R2, R32, R30 ;  /* 0x0000001e20027221 */ /* 0x002fc60000010000 */
[----:B------:R0:W-:Y:S04]  /*4830*/  STL [R1+0xd8], R0 ;  /* 0x0000d80001007387 */ /* 0x0001e80000100800 */
[----:B------:R1:W-:Y:S04]  /*4840*/  STL [R1+0xd4], R2 ;  /* 0x0000d40201007387 */ /* 0x0003e80000100800 */
[----:B------:R-:W3:Y:S01]  /*4850*/  LDL.LU R5, [R1+0x14c] ;  /* 0x00014c0001057983 */ /* 0x000ee20000300800 */
[----:B0-----:R-:W-:-:S03]  /*4860*/  FADD.FTZ R0, R36, R34 ;  /* 0x0000002224007221 */ /* 0x001fc60000010000 */
[----:B------:R-:W4:Y:S04]  /*4870*/  LDL.LU R4, [R1+0x150] ;  /* 0x0001500001047983 */ /* 0x000f280000300800 */
[----:B------:R0:W-:Y:S04]  /*4880*/  STL [R1+0xd0], R0 ;  /* 0x0000d00001007387 */ /* 0x0001e80000100800 */
        /* <DEDUP_REMOVED lines=123> */
[----:B------:R-:W-:-:S03]  /*5040*/  FADD.FTZ R15, R15, R16 ;  /* 0x000000100f0f7221 */ /* 0x000fc60000010000 */
        /* <DEDUP_REMOVED lines=19> */
[----:B------:R1:W-:Y:S04]  /*5180*/  STL [R1+0x64], R15 ;  /* 0x0000640f01007387 */ /* 0x0003e80000100800 */
[----:B-1----:R0:W5:Y:S04]  /*5190*/  LDL.LU R15, [R1+0x300] ;  /* 0x00030000010f7983 */ /* 0x0021680000300800 */
[----:B------:R0:W5:Y:S04]  /*51a0*/  LDL.LU R14, [R1+0x2fc] ;  /* 0x0002fc00010e7983 */ /* 0x0001680000300800 */
[----:B------:R1:W-:Y:S04]  /*51b0*/  STL [R1+0x60], R10 ;  /* 0x0000600a01007387 */ /* 0x0003e80000100800 */
        /* <DEDUP_REMOVED lines=234> */
.L_x_24614:
[----:B-12---:R-:W-:Y:S01]  /*6060*/  FADD.FTZ R82, R252, R82 ;  /* 0x00000052fc527221 */ /* 0x006fe20000010000 */
[----:B---3--:R-:W-:-:S03]  /*6070*/  FADD.FTZ R67, R243, R67 ;  /* 0x00000043f3437221 */ /* 0x008fc60000010000 */
[----:B------:R-:W-:Y:S01]  /*6080*/  FMUL.FTZ R69, R82, UR14 ;  /* 0x0000000e52457c20 */ /* 0x000fe20008410000 */
[----:B------:R-:W-:-:S04]  /*6090*/  FMUL.FTZ R68, R67, UR14 ;  /* 0x0000000e43447c20 */ /* 0x000fc80008410000 */
[----:B------:R-:W-:Y:S01]  /*60a0*/  FSEL R69, R69, RZ, !P2 ;  /* 0x000000ff45457208 */ /* 0x000fe20005000000 */
[----:B------:R-:W-:Y:S06]  /*60b0*/  @P1 BRA `(.L_x_24560) ;  /* 0x0000003800041947 */ /* 0x000fec0003800000 */
[----:B------:R-:W1:Y:S02]  /*60c0*/  LDC.64 R94, c[0x0][0x390] ;  /* 0x0000e400ff5e7b82 */ /* 0x000e640000000a00 */
[----:B-1---5:R-:W-:-:S06]  /*60d0*/  IMAD.WIDE.U32 R64, R20, 0x10, R94 ;  /* 0x0000001014407825 */ /* 0x022fcc00078e005e */
        /* <DEDUP_REMOVED lines=20> */
[C---:B------:R-:W-:Y:S01]  /*6220*/  LOP3.LUT P4, RZ, R10.reuse, 0xff0000, RZ, 0xc0, !PT ;  /* 0x00ff00000aff7812 */ /* 0x040fe2000788c0ff */
[-C--:B------:R-:W-:Y:S01]  /*6230*/  FMUL.FTZ R70, R241, R22.reuse ;  /* 0x00000016f1467220 */ /* 0x080fe20000410000 */
[----:B------:R-:W-:Y:S01]  /*6240*/  ISETP.GE.U32.AND P5, PT, R10, 0x1000000, PT ;  /* 0x010000000a00780c */ /* 0x000fe20003fa6070 */
[----:B------:R-:W-:Y:S01]  /*6250*/  FMUL.FTZ R10, R242, R22 ;  /* 0x00000016f20a7220 */ /* 0x000fe20000410000 */
[----:B------:R-:W-:-:S02]  /*6260*/  UMOV UR4, UR5 ;  /* 0x0000000500047c82 */ /* 0x000fc40008000000 */
[----:B------:R-:W-:Y:S01]  /*6270*/  FMUL.FTZ R72, R72, UR4 ;  /* 0x0000000448487c20 */ /* 0x000fe20008410000 */
[----:B------:R-:W-:Y:S01]  /*6280*/  FMUL.FTZ R71, R71, UR4 ;  /* 0x0000000447477c20 */ /* 0x000fe20008410000 */
[----:B------:R-:W-:Y:S01]  /*6290*/  FMUL.FTZ R70, R70, UR4 ;  /* 0x0000000446467c20 */ /* 0x000fe20008410000 */
[----:B------:R-:W-:Y:S01]  /*62a0*/  FMUL.FTZ R10, R10, UR4 ;  /* 0x000000040a0a7c20 */ /* 0x000fe20008410000 */
[----:B-----5:R-:W-:Y:S01]  /*62b0*/  FMUL.FTZ R85, R64, R72 ;  /* 0x0000004840557220 */ /* 0x020fe20000410000 */
[-C--:B0-----:R-:W-:Y:S01]  /*62c0*/  FMUL.FTZ R84, R65, R71.reuse ;  /* 0x0000004741547220 */ /* 0x081fe20000410000 */
        /* <DEDUP_REMOVED lines=10> */
[----:B------:R-:W-:Y:S02]  /*6370*/  SEL R64, R64, RZ, P2 ;  /* 0x000000ff40407207 */ /* 0x000fe40001000000 */
[----:B------:R-:W-:Y:S02]  /*6380*/  SEL R65, R65, RZ, P3 ;  /* 0x000000ff41417207 */ /* 0x000fe40001800000 */
[----:B------:R-:W-:-:S02]  /*6390*/  SEL R66, R66, RZ, P4 ;  /* 0x000000ff42427207 */ /* 0x000fc40002000000 */
[----:B------:R-:W-:Y:S01]  /*63a0*/  SEL R67, R67, RZ, P5 ;  /* 0x000000ff43437207 */ /* 0x000fe20002800000 */
[----:B------:R-:W-:Y:S06]  /*63b0*/  BRA `(.L_x_24562) ;  /* 0x0000000000a47947 */ /* 0x000fec0003800000 */
.L_x_24561:
        /* <DEDUP_REMOVED lines=40> */
[----:B------:R-:W-:-:S07]  /*6640*/  SEL R67, R67, RZ, P5 ;  /* 0x000000ff43437207 */ /* 0x000fce0002800000 */
.L_x_24562:
        /* <DEDUP_REMOVED lines=32> */
[----:B------:R-:W-:Y:S01]  /*6850*/  FMUL.FTZ R9, R9, UR4 ;  /* 0x0000000409097c20 */ /* 0x000fe20008410000 */
        /* <DEDUP_REMOVED lines=17> */
.L_x_24563:
        /* <DEDUP_REMOVED lines=40> */
.L_x_24564:
        /* <DEDUP_REMOVED lines=49> */
.L_x_24565:
        /* <DEDUP_REMOVED lines=40> */
.L_x_24566:
        /* <DEDUP_REMOVED lines=49> */
.L_x_24567:
        /* <DEDUP_REMOVED lines=40> */
.L_x_24568:
        /* <DEDUP_REMOVED lines=49> */
.L_x_24569:
        /* <DEDUP_REMOVED lines=40> */
.L_x_24570:
        /* <DEDUP_REMOVED lines=49> */
.L_x_24571:
        /* <DEDUP_REMOVED lines=40> */
.L_x_24572:
        /* <DEDUP_REMOVED lines=49> */
.L_x_24573:
        /* <DEDUP_REMOVED lines=40> */
.L_x_24574:
        /* <DEDUP_REMOVED lines=32> */
[-C--:B-----5:R-:W-:Y:S01]  /*89c0*/  FMUL.FTZ R14, R4, R90.reuse ;  /* 0x0000005a040e7220 */ /* 0x0a0fe20000410000 */
        /* <DEDUP_REMOVED lines=16> */
.L_x_24575:
        /* <DEDUP_REMOVED lines=40> */
.L_x_24576:
        /* <DEDUP_REMOVED lines=49> */
.L_x_24577:
        /* <DEDUP_REMOVED lines=40> */
.L_x_24578:
        /* <DEDUP_REMOVED lines=49> */
.L_x_24579:
        /* <DEDUP_REMOVED lines=40> */
.L_x_24580:
[----:B------:R-:W0:Y:S02]  /*9870*/  @P1 LDC.64 R12, c[0x0][0x478] ;  /* 0x00011e00ff0c1b82 */ /* 0x000e240000000a00 */
[----:B0-----:R-:W-:-:S05]  /*9880*/  @P1 IMAD.WIDE.U32 R12, R11, 0x10, R12 ;  /* 0x000000100b0c1825 */ /* 0x001fca00078e000c */
[----:B------:R0:W-:Y:S02]  /*9890*/  @P1 STG.E.128 desc[UR6][R12.64], R144 ;  /* 0x000000900c001986 */ /* 0x0001e4000c101d06 */
[----:B0-----:R-:W-:-:S05]  /*98a0*/  IMAD.WIDE.U32 R12, R11, 0x10, R92 ;  /* 0x000000100b0c7825 */ /* 0x001fca00078e005c */
[----:B------:R0:W-:Y:S01]  /*98b0*/  STG.E.128 desc[UR6][R12.64], R4 ;  /* 0x000000040c007986 */ /* 0x0001e2000c101d06 */
[----:B------:R-:W-:Y:S05]  /*98c0*/  BRA `(.L_x_24581) ;  /* 0x0000003800087947 */ /* 0x000fea0003800000 */
.L_x_24560:
[----:B------:R-:W1:Y:S02]  /*98d0*/  LDC.64 R94, c[0x0][0x390] ;  /* 0x0000e400ff5e7b82 */ /* 0x000e640000000a00 */
[----:B-1---5:R-:W-:-:S06]  /*98e0*/  IMAD.WIDE.U32 R64, R20, 0x10, R94 ;  /* 0x0000001014407825 */ /* 0x022fcc00078e005e */
        /* <DEDUP_REMOVED lines=46> */
.L_x_24582:
        /* <DEDUP_REMOVED lines=41> */
.L_x_24583:
        /* <DEDUP_REMOVED lines=52> */
.L_x_24584:
        /* <DEDUP_REMOVED lines=40> */
.L_x_24585:
        /* <DEDUP_REMOVED lines=49> */
.L_x_24586:
        /* <DEDUP_REMOVED lines=40> */
.L_x_24587:
        /* <DEDUP_REMOVED lines=49> */
.L_x_24588:
        /* <DEDUP_REMOVED lines=40> */
.L_x_24589:
        /* <DEDUP_REMOVED lines=49> */
.L_x_24590:
        /* <DEDUP_REMOVED lines=40> */
.L_x_24591:
        /* <DEDUP_REMOVED lines=49> */
.L_x_24592:
        /* <DEDUP_REMOVED lines=40> */
.L_x_24593:
        /* <DEDUP_REMOVED lines=49> */
.L_x_24594:
        /* <DEDUP_REMOVED lines=40> */
.L_x_24595:
        /* <DEDUP_REMOVED lines=49> */
.L_x_24596:
        /* <DEDUP_REMOVED lines=40> */
.L_x_24597:
        /* <DEDUP_REMOVED lines=49> */
.L_x_24598:
        /* <DEDUP_REMOVED lines=40> */
.L_x_24599:
        /* <DEDUP_REMOVED lines=49> */
.L_x_24600:
        /* <DEDUP_REMOVED lines=40> */
.L_x_24601:
[----:B------:R-:W0:Y:S02]  /*d0a0*/  @P1 LDC.64 R12, c[0x0][0x478] ;  /* 0x00011e00ff0c1b82 */ /* 0x000e240000000a00 */
[----:B0-----:R-:W-:-:S05]  /*d0b0*/  @P1 IMAD.WIDE.U32 R12, R11, 0x10, R12 ;  /* 0x000000100b0c1825 */ /* 0x001fca00078e000c */
[----:B------:R0:W-:Y:S02]  /*d0c0*/  @P1 STG.E.128 desc[UR6][R12.64], R144 ;  /* 0x000000900c001986 */ /* 0x0001e4000c101d06 */
[----:B0-----:R-:W-:-:S05]  /*d0d0*/  IMAD.WIDE.U32 R12, R11, 0x10, R92 ;  /* 0x000000100b0c7825 */ /* 0x001fca00078e005c */
[----:B------:R1:W-:Y:S02]  /*d0e0*/  STG.E.128 desc[UR6][R12.64], R4 ;  /* 0x000000040c007986 */ /* 0x0003e4000c101d06 */
.L_x_24581:
[----:B------:R-:W2:Y:S04]  /*d0f0*/  LDL.LU R165, [R1+0x40] ;  /* 0x0000400001a57983 */ /* 0x000ea80000300800 */
[----:B------:R-:W3:Y:S04]  /*d100*/  LDL.LU R164, [R1+0x228] ;  /* 0x0002280001a47983 */ /* 0x000ee80000300800 */
[----:B------:R-:W4:Y:S04]  /*d110*/  LDL.LU R163, [R1+0x22c] ;  /* 0x00022c0001a37983 */ /* 0x000f280000300800 */
        /* <DEDUP_REMOVED lines=26> */
[----:B01----:R-:W2:Y:S04]  /*d2c0*/  LDL.LU R12, [R1+0x298] ;  /* 0x00029800010c7983 */ /* 0x003ea80000300800 */
        /* <DEDUP_REMOVED lines=11> */
[----:B---3--:R-:W-:Y:S01]  /*d380*/  FADD.FTZ R164, R85, R164 ;  /* 0x000000a455a47221 */ /* 0x008fe20000010000 */
[----:B----4-:R-:W-:Y:S01]  /*d390*/  FADD.FTZ R163, R84, R163 ;  /* 0x000000a354a37221 */ /* 0x010fe20000010000 */
[----:B-----5:R-:W-:Y:S01]  /*d3a0*/  FADD.FTZ R162, R83, R162 ;  /* 0x000000a253a27221 */ /* 0x020fe20000010000 */
[----:B--2---:R-:W-:Y:S01]  /*d3b0*/  FADD.FTZ R161, R82, R161 ;  /* 0x000000a152a17221 */ /* 0x004fe20000010000 */
        /* <DEDUP_REMOVED lines=29> */
[----:B------:R-:W0:Y:S01]  /*d590*/  LDC.64 R2, c[0x0][0x380] ;  /* 0x0000e000ff027b82 */ /* 0x000e220000000a00 */
[----:B------:R-:W-:Y:S01]  /*d5a0*/  FADD.FTZ R69, R23, R69 ;  /* 0x0000004517457221 */ /* 0x000fe20000010000 */
[----:B------:R-:W-:Y:S01]  /*d5b0*/  FADD.FTZ R68, R89, R68 ;  /* 0x0000004459447221 */ /* 0x000fe20000010000 */
[----:B------:R-:W-:Y:S01]  /*d5c0*/  FADD.FTZ R11, R90, R11 ;  /* 0x0000000b5a0b7221 */ /* 0x000fe20000010000 */
[----:B------:R-:W-:Y:S01]  /*d5d0*/  FADD.FTZ R4, R16, R4 ;  /* 0x0000000410047221 */ /* 0x000fe20000010000 */
[----:B------:R-:W-:Y:S01]  /*d5e0*/  FADD.FTZ R5, R17, R5 ;  /* 0x0000000511057221 */ /* 0x000fe20000010000 */
[----:B------:R-:W-:Y:S01]  /*d5f0*/  FADD.FTZ R6, R21, R6 ;  /* 0x0000000615067221 */ /* 0x000fe20000010000 */
[----:B0-----:R-:W-:Y:S01]  /*d600*/  LEA R165, R2, R165, 0x2 ;  /* 0x000000a502a57211 */ /* 0x001fe200078e10ff */
[----:B------:R-:W-:-:S03]  /*d610*/  FADD.FTZ R7, R0, R7 ;  /* 0x0000000700077221 */ /* 0x000fc60000010000 */
[----:B------:R-:W-:Y:S02]  /*d620*/  ISETP.GE.AND P1, PT, R165, R3, PT ;  /* 0x00000003a500720c */ /* 0x000fe40003f26270 */
        /* <DEDUP_REMOVED lines=43> */
.L_x_24556:
        /* <DEDUP_REMOVED lines=112> */
.L_x_24555:
[----:B------:R-:W-:Y:S05]  /*dfe0*/  BSYNC B0 ;  /* 0x0000000000007941 */ /* 0x000fea0003800000 */
.L_x_24554:
        /* <DEDUP_REMOVED lines=331> */
.L_x_24559:
        /* <DEDUP_REMOVED lines=8> */
.L_x_24604:
[----:B------:R-:W-:Y:S05]  /*f520*/  BSYNC B2 ;  /* 0x0000000000027941 */ /* 0x000fea0003800000 */
.L_x_24603:
        /* <DEDUP_REMOVED lines=8> */
.L_x_24605:
[----:B------:R-:W-:Y:S01]  /*f5b0*/  MOV R85, R252 ;  /* 0x000000fc00557202 */ /* 0x000fe20000000f00 */
[----:B------:R-:W-:Y:S02]  /*f5c0*/  HFMA2 R81, -RZ, RZ, 0, 1.1920928955078125e-07 ;  /* 0x00000002ff517431 */ /* 0x000fe400000001ff */
[----:B------:R-:W-:Y:S01]  /*f5d0*/  FADD.FTZ R243, R67, R243 ;  /* 0x000000f343f37221 */ /* 0x000fe20000010000 */
[----:B------:R-:W-:-:S07]  /*f5e0*/  MOV R67, 0xffffffff ;  /* 0xffffffff00437802 */ /* 0x000fce0000000f00 */
[----:B------:R-:W-:Y:S05]  /*f5f0*/  WARPSYNC.COLLECTIVE R67, `(.L_x_24606) ;  /* 0x0000000043087348 */ /* 0x000fea0003c00000 */
[----:B------:R0:W1:Y:S02]  /*f600*/  SHFL.BFLY P3, R67, R85, R81, R80 ;  /* 0x0c00005155437389 */ /* 0x0000640000060050 */
[----:B01----:R-:W-:Y:S05]  /*f610*/  ENDCOLLECTIVE ;  /* 0x000000000000791b */ /* 0x003fea0003800000 */
.L_x_24606:
[----:B------:R-:W-:Y:S01]  /*f620*/  MOV R85, R243 ;  /* 0x000000f300557202 */ /* 0x000fe20000000f00 */
[----:B------:R-:W-:Y:S01]  /*f630*/  FADD.FTZ R252, R252, R67 ;  /* 0x00000043fcfc7221 */ /* 0x000fe20000010000 */
[----:B------:R-:W-:-:S07]  /*f640*/  MOV R67, 0xffffffff ;  /* 0xffffffff00437802 */ /* 0x000fce0000000f00 */
[----:B------:R-:W-:Y:S05]  /*f650*/  WARPSYNC.COLLECTIVE R67, `(.L_x_24607) ;  /* 0x0000000043087348 */ /* 0x000fea0003c00000 */
[----:B------:R0:W1:Y:S02]  /*f660*/  SHFL.BFLY P3, R67, R85, R81, R80 ;  /* 0x0c00005155437389 */ /* 0x0000640000060050 */
[----:B01----:R-:W-:Y:S05]  /*f670*/  ENDCOLLECTIVE ;  /* 0x000000000000791b */ /* 0x003fea0003800000 */
.L_x_24607:
[----:B------:R-:W-:Y:S01]  /*f680*/  MOV R85, R252 ;  /* 0x000000fc00557202 */ /* 0x000fe20000000f00 */
[----:B------:R-:W-:Y:S02]  /*f690*/  HFMA2 R81, -RZ, RZ, 0, 2.384185791015625e-07 ;  /* 0x00000004ff517431 */ /* 0x000fe400000001ff */
[----:B------:R-:W-:Y:S01]  /*f6a0*/  FADD.FTZ R243, R243, R67 ;  /* 0x00000043f3f37221 */ /* 0x000fe20000010000 */
[----:B------:R-:W-:-:S07]  /*f6b0*/  MOV R67, 0xffffffff ;  /* 0xffffffff00437802 */ /* 0x000fce0000000f00 */
[----:B------:R-:W-:Y:S05]  /*f6c0*/  WARPSYNC.COLLECTIVE R67, `(.L_x_24608) ;  /* 0x0000000043087348 */ /* 0x000fea0003c00000 */
[----:B------:R0:W1:Y:S02]  /*f6d0*/  SHFL.BFLY P3, R67, R85, R81, R80 ;  /* 0x0c00005155437389 */ /* 0x0000640000060050 */
[----:B01----:R-:W-:Y:S05]  /*f6e0*/  ENDCOLLECTIVE ;  /* 0x000000000000791b */ /* 0x003fea0003800000 */
.L_x_24608:
[----:B------:R-:W-:Y:S01]  /*f6f0*/  MOV R85, R243 ;  /* 0x000000f300557202 */ /* 0x000fe20000000f00 */
[----:B------:R-:W-:Y:S01]  /*f700*/  FADD.FTZ R252, R252, R67 ;  /* 0x00000043fcfc7221 */ /* 0x000fe20000010000 */
[----:B------:R-:W-:-:S07]  /*f710*/  MOV R67, 0xffffffff ;  /* 0xffffffff00437802 */ /* 0x000fce0000000f00 */
[----:B------:R-:W-:Y:S05]  /*f720*/  WARPSYNC.COLLECTIVE R67, `(.L_x_24609) ;  /* 0x0000000043087348 */ /* 0x000fea0003c00000 */
[----:B------:R0:W1:Y:S02]  /*f730*/  SHFL.BFLY P3, R67, R85, R81, R80 ;  /* 0x0c00005155437389 */ /* 0x0000640000060050 */
[----:B01----:R-:W-:Y:S05]  /*f740*/  ENDCOLLECTIVE ;  /* 0x000000000000791b */ /* 0x003fea0003800000 */
.L_x_24609:
[----:B------:R-:W-:Y:S01]  /*f750*/  MOV R85, R252 ;  /* 0x000000fc00557202 */ /* 0x000fe20000000f00 */
[----:B------:R-:W-:Y:S02]  /*f760*/  HFMA2 R81, -RZ, RZ, 0, 4.76837158203125e-07 ;  /* 0x00000008ff517431 */ /* 0x000fe400000001ff */
[----:B------:R-:W-:Y:S01]  /*f770*/  FADD.FTZ R243, R243, R67 ;  /* 0x00000043f3f37221 */ /* 0x000fe20000010000 */
[----:B------:R-:W-:-:S07]  /*f780*/  MOV R67, 0xffffffff ;  /* 0xffffffff00437802 */ /* 0x000fce0000000f00 */
[----:B------:R-:W-:Y:S05]  /*f790*/  WARPSYNC.COLLECTIVE R67, `(.L_x_24610) ;  /* 0x0000000043087348 */ /* 0x000fea0003c00000 */
[----:B------:R0:W1:Y:S02]  /*f7a0*/  SHFL.BFLY P3, R67, R85, R81, R80 ;  /* 0x0c00005155437389 */ /* 0x0000640000060050 */
[----:B01----:R-:W-:Y:S05]  /*f7b0*/  ENDCOLLECTIVE ;  /* 0x000000000000791b */ /* 0x003fea0003800000 */
.L_x_24610:
[----:B------:R-:W-:Y:S01]  /*f7c0*/  MOV R85, R243 ;  /* 0x000000f300557202 */ /* 0x000fe20000000f00 */
[----:B------:R-:W-:Y:S01]  /*f7d0*/  FADD.FTZ R252, R252, R67 ;  /* 0x00000043fcfc7221 */ /* 0x000fe20000010000 */
[----:B------:R-:W-:-:S07]  /*f7e0*/  MOV R67, 0xffffffff ;  /* 0xffffffff00437802 */ /* 0x000fce0000000f00 */
[----:B------:R-:W-:Y:S05]  /*f7f0*/  WARPSYNC.COLLECTIVE R67, `(.L_x_24611) ;  /* 0x0000000043087348 */ /* 0x000fea0003c00000 */
[----:B------:R0:W1:Y:S02]  /*f800*/  SHFL.BFLY P3, R67, R85, R81, R80 ;  /* 0x0c00005155437389 */ /* 0x0000640000060050 */
[----:B01----:R-:W-:Y:S05]  /*f810*/  ENDCOLLECTIVE ;  /* 0x000000000000791b */ /* 0x003fea0003800000 */
.L_x_24611:
        /* <DEDUP_REMOVED lines=86> */
[----:B0-----:R-:W3:Y:S01]  /*fd80*/  LDL.LU R67, [R1+0x44] ;  /* 0x0000440001437983 */ /* 0x001ee20000300800 */
[----:B------:R-:W-:Y:S01]  /*fd90*/  MOV R85, R252 ;  /* 0x000000fc00557202 */ /* 0x000fe20000000f00 */
[----:B------:R-:W-:-:S02]  /*fda0*/  HFMA2 R81, -RZ, RZ, 0, 9.5367431640625e-07 ;  /* 0x00000010ff517431 */ /* 0x000fc400000001ff */
[----:B--2---:R0:W-:Y:S04]  /*fdb0*/  STL [R1+0x218], R80 ;  /* 0x0002185001007387 */ /* 0x0041e80000100800 */
[----:B------:R-:W-:Y:S01]  /*fdc0*/  STL [R1+0x1c4], R103 ;  /* 0x0001c46701007387 */ /* 0x000fe20000100800 */
[----:B0-----:R-:W-:-:S03]  /*fdd0*/  MOV R80, 0x1f ;  /* 0x0000001f00507802 */ /* 0x001fc60000000f00 */
[----:B---3--:R0:W-:Y:S04]  /*fde0*/  STL [R1+0x21c], R67 ;  /* 0x00021c4301007387 */ /* 0x0081e80000100800 */
        /* <DEDUP_REMOVED lines=8> */
.L_x_24612:
        /* <DEDUP_REMOVED lines=36> */
.L_x_24613:
[----:B------:R0:W-:Y:S01]  /*100b0*/  STL [R1+0x130], R84 ;  /* 0x0001305401007387 */ /* 0x0001e20000100800 */
[----:B------:R-:W-:Y:S05]  /*100c0*/  BRA `(.L_x_24614) ;  /* 0xffffff5c00e47947 */ /* 0x000fea000383ffff */
.L_x_24615:
        /* <DEDUP_REMOVED lines=11> */
.L_x_25547:


//--------------------- .text._ZN10layer_norm22ln_bwd_finalize_kernelINS_22Kernel_traits_finalizeILj1280EfffffjLb1ELj1024ELj4ENS_18Kernel_traits_baseILj1280EfffffjLj1024EEEEELb1ELb0EEEvNS_9BwdParamsE --------------------------
	.section	.text._ZN10layer_norm22ln_bwd_finalize_kernelINS_22Kernel_traits_finalizeILj1280EfffffjLb1ELj1024ELj4ENS_18Kernel_traits_baseILj1280EfffffjLj1024EEEEELb1ELb0EEEvNS_9BwdParamsE,"ax",@progbits
	.align	128
        .global         _ZN10layer_norm22ln_bwd_finalize_kernelINS_22Kernel_traits_finalizeILj1280EfffffjLb1ELj1024ELj4ENS_18Kernel_traits_baseILj1280EfffffjLj1024EEEEELb1ELb0EEEvNS_9BwdParamsE
        .type           _ZN10layer_norm22ln_bwd_finalize_kernelINS_22Kernel_traits_finalizeILj1280EfffffjLb1ELj1024ELj4ENS_18Kernel_traits_baseILj1280EfffffjLj1024EEEEELb1ELb0EEEvNS_9BwdParamsE,@function
        .size           _ZN10layer_norm22ln_bwd_finalize_kernelINS_22Kernel_traits_finalizeILj1280EfffffjLb1ELj1024ELj4ENS_18Kernel_traits_baseILj1280EfffffjLj1024EEEEELb1ELb0EEEvNS_9BwdParamsE,(.L_x_25548 - _ZN10layer_norm22ln_bwd_finalize_kernelINS_22Kernel_traits_finalizeILj1280EfffffjLb1ELj1024ELj4ENS_18Kernel_traits_baseILj1280EfffffjLj1024EEEEELb1ELb0EEEvNS_9BwdParamsE)
        .other          _ZN10layer_norm22ln_bwd_finalize_kernelINS_22Kernel_traits_finalizeILj1280EfffffjLb1ELj1024ELj4ENS_18Kernel_traits_baseILj1280EfffffjLj1024EEEEELb1ELb0EEEvNS_9BwdParamsE,@"STO_CUDA_ENTRY STV_DEFAULT"
_ZN10layer_norm22ln_bwd_finalize_kernelINS_22Kernel_traits_finalizeILj1280EfffffjLb1ELj1024ELj4ENS_18Kernel_traits_baseILj1280EfffffjLj1024EEEEELb1ELb0EEEvNS_9BwdParamsE:
.text._ZN10layer_norm22ln_bwd_finalize_kernelINS_22Kernel_traits_finalizeILj1280EfffffjLb1ELj1024ELj4ENS_18Kernel_traits_baseILj1280EfffffjLj1024EEEEELb1ELb0EEEvNS_9BwdParamsE:
        /* <DEDUP_REMOVED lines=60> */
.L_x_24620:
        /* <DEDUP_REMOVED lines=87> */
.L_x_24619:
[----:B------:R-:W-:Y:S05]  /*0930*/  BSYNC.RECONVERGENT B1 ;  /* 0x0000000000017941 */ /* 0x000fea0003800200 */
.L_x_24618:
        /* <DEDUP_REMOVED lines=49> */
.L_x_24622:
[----:B------:R-:W-:Y:S05]  /*0c50*/  BSYNC.RECONVERGENT B1 ;  /* 0x0000000000017941 */ /* 0x000fea0003800200 */
.L_x_24621:
        /* <DEDUP_REMOVED lines=29> */
.L_x_24624:
[----:B------:R-:W-:Y:S05]  /*0e30*/  BSYNC.RECONVERGENT B1 ;  /* 0x0000000000017941 */ /* 0x000fea0003800200 */
.L_x_24623:
        /* <DEDUP_REMOVED lines=14> */
.L_x_24617:
[----:B------:R-:W-:Y:S05]  /*0f20*/  BSYNC.RECONVERGENT B0 ;  /* 0x0000000000007941 */ /* 0x000fea0003800200 */
.L_x_24616:
        /* <DEDUP_REMOVED lines=72> */
.L_x_24625:
        /* <DEDUP_REMOVED lines=13> */
.L_x_25548:


//--------------------- .text._ZN10layer_norm13ln_bwd_kernelINS_13Kernel_traitsIfffffjLj1280ELj1ELj4ELj1ELj16ENS_18Kernel_traits_baseILj1280EfffffjLj128EEEEELb1ELb1ELb1ELb0EEEvNS_9BwdParamsE --------------------------
	.section	.text._ZN10layer_norm13ln_bwd_kernelINS_13Kernel_traitsIfffffjLj1280ELj1ELj4ELj1ELj16ENS_18Kernel_traits_baseILj1280EfffffjLj128EEEEELb1ELb1ELb1ELb0EEEvNS_9BwdParamsE,"ax",@progbits
	.align	128
        .global         _ZN10layer_norm13ln_bwd_kernelINS_13Kernel_traitsIfffffjLj1280ELj1ELj4ELj1ELj16ENS_18Kernel_traits_baseILj1280EfffffjLj128EEEEELb1ELb1ELb1ELb0EEEvNS_9BwdParamsE
        .type           _ZN10layer_norm13ln_bwd_kernelINS_13Kernel_traitsIfffffjLj1280ELj1ELj4ELj1ELj16ENS_18Kernel_traits_baseILj1280EfffffjLj128EEEEELb1ELb1ELb1ELb0EEEvNS_9BwdParamsE,@function
        .size           _ZN10layer_norm13ln_bwd_kernelINS_13Kernel_traitsIfffffjLj1280ELj1ELj4ELj1ELj16ENS_18Kernel_traits_baseILj1280EfffffjLj128EEEEELb1ELb1ELb1ELb0EEEvNS_9BwdParamsE,(.L_x_25549 - _ZN10layer_norm13ln_bwd_kernelINS_13Kernel_traitsIfffffjLj1280ELj1ELj4ELj1ELj16ENS_18Kernel_traits_baseILj1280EfffffjLj128EEEEELb1ELb1ELb1ELb0EEEvNS_9BwdParamsE)
        .other          _ZN10layer_norm13ln_bwd_kernelINS_13Kernel_traitsIfffffjLj1280ELj1ELj4ELj1ELj16ENS_18Kernel_traits_baseILj1280EfffffjLj128EEEEELb1ELb1ELb1ELb0EEEvNS_9BwdParamsE,@"STO_CUDA_ENTRY STV_DEFAULT"
_ZN10layer_norm13ln_bwd_kernelINS_13Kernel_traitsIfffffjLj1280ELj1ELj4ELj1ELj16ENS_18Kernel_traits_baseILj1280EfffffjLj128EEEEELb1ELb1ELb1ELb0EEEvNS_9BwdParamsE:
.text._ZN10layer_norm13ln_bwd_kernelINS_13Kernel_traitsIfffffjLj1280ELj1ELj4ELj1ELj16ENS_18Kernel_traits_baseILj1280EfffffjLj128EEEEELb1ELb1ELb1ELb0EEEvNS_9BwdParamsE:
        /* <DEDUP_REMOVED lines=8> */
[----:B------:R-:W4:Y:S01]  /*0080*/  LDL.64 R64, [R1+0x1b0] ;  /* 0x0001b00001407983 */ /* 0x000f220000100a00 */
[----:B------:R-:W0:Y:S03]  /*0090*/  LDCU UR15, c[0x0][0x388] ;  /* 0x00007100ff0f77ac */ /* 0x000e260008000800 */
[----:B------:R-:W4:Y:S01]  /*00a0*/  LDL.64 R66, [R1+0x1b8] ;  /* 0x0001b80001427983 */ /* 0x000f220000100a00 */
[----:B------:R-:W2:Y:S01]  /*00b0*/  LDCU.U8 UR8, c[0x0][0x410] ;  /* 0x00008200ff0877ac */ /* 0x000ea20008000000 */
[----:B-1----:R-:W-:-:S02]  /*00c0*/  MOV R197, UR4 ;  /* 0x0000000400c57c02 */ /* 0x002fc40008000f00 */
[----:B------:R-:W4:Y:S01]  /*00d0*/  LDL.64 R68, [R1+0x1a0] ;  /* 0x0001a00001447983 */ /* 0x000f220000100a00 */
[----:B------:R-:W1:Y:S01]  /*00e0*/  LDCU UR9, c[0x0][0x400] ;  /* 0x00008000ff0977ac */ /* 0x000e620008000800 */
[----:B------:R-:W-:Y:S02]  /*00f0*/  SHF.R.S32.HI R0, RZ, 0x1f, R197 ;  /* 0x0000001fff007819 */ /* 0x000fe400000114c5 */
[----:B------:R-:W4:Y:S01]  /*0100*/  LDL.64 R70, [R1+0x1a8] ;  /* 0x0001a80001467983 */ /* 0x000f220000100a00 */
[----:B------:R-:W1:Y:S01]  /*0110*/  LDCU.64 UR12, c[0x0][0x408] ;  /* 0x00008100ff0c77ac */ /* 0x000e620008000a00 */
        /* <DEDUP_REMOVED lines=14> */
[----:B------:R-:W1:Y:S08]  /*0200*/  @P6 LDC.64 R4, c[0x0][0x3e8] ;  /* 0x0000fa00ff046b82 */ /* 0x000e700000000a00 */
[----:B------:R-:W0:Y:S01]  /*0210*/  @P0 LDC.64 R6, c[0x0][0x3d0] ;  /* 0x0000f400ff060b82 */ /* 0x000e220000000a00 */
[----:B---3--:R-:W-:-:S07]  /*0220*/  @P6 IMAD.WIDE.U32 R2, R15, 0x10, R2 ;  /* 0x000000100f026825 */ /* 0x008fce00078e0002 */
[----:B------:R-:W3:Y:S01]  /*0230*/  @P0 LDC.64 R8, c[0x0][0x3e8] ;  /* 0x0000fa00ff080b82 */ /* 0x000ee20000000a00 */
[C---:B-1----:R-:W-:Y:S01]  /*0240*/  @P6 IMAD.WIDE.U32 R4, R15.reuse, 0x10, R4 ;  /* 0x000000100f046825 */ /* 0x042fe200078e0004 */
[----:B------:R-:W-:-:S06]  /*0250*/  @P6 LOP3.LUT R15, R15, 0x20, RZ, 0xfc, !PT ;  /* 0x000000200f0f6812 */ /* 0x000fcc00078efcff */
[----:B------:R-:W1:Y:S01]  /*0260*/  @P1 LDC.64 R10, c[0x0][0x3d0] ;  /* 0x0000f400ff0a1b82 */ /* 0x000e620000000a00 */
[----:B------:R-:W-:Y:S01]  /*0270*/  ISETP.GE.U32.AND P5, PT, R14, 0xe0, PT ;  /* 0x000000e00e00780c */ /* 0x000fe20003fa6070 */
[----:B------:R3:W5:Y:S01]  /*0280*/  @P6 LDG.E.128 R24, desc[UR6][R4.64] ;  /* 0x0000000604186981 */ /* 0x000762000c1e1d00 */
[----:B0-----:R-:W-:-:S05]  /*0290*/  @P0 IMAD.WIDE.U32 R6, R15, 0x10, R6 ;  /* 0x000000100f060825 */ /* 0x001fca00078e0006 */
[----:B------:R-:W0:Y:S08]  /*02a0*/  @P1 LDC.64 R12, c[0x0][0x3e8] ;  /* 0x0000fa00ff0c1b82 */ /* 0x000e300000000a00 */
[----:B------:R-:W0:Y:S08]  /*02b0*/  @P2 LDC.64 R16, c[0x0][0x3d0] ;  /* 0x0000f400ff102b82 */ /* 0x000e300000000a00 */
[----:B------:R-:W0:Y:S01]  /*02c0*/  @P2 LDC.64 R18, c[0x0][0x3e8] ;  /* 0x0000fa00ff122b82 */ /* 0x000e220000000a00 */
[----:B--2---:R2:W2:Y:S01]  /*02d0*/  @P6 LDG.E.128 R20, desc[UR6][R2.64] ;  /* 0x0000000602146981 */ /* 0x0044a2000c1e1d00 */
[C---:B---3--:R-:W-:Y:S01]  /*02e0*/  @P0 IMAD.WIDE.U32 R8, R15.reuse, 0x10, R8 ;  /* 0x000000100f080825 */ /* 0x048fe200078e0008 */
[----:B------:R-:W-:-:S05]  /*02f0*/  @P0 IADD3 R15, PT, PT, R15, 0x20, RZ ;  /* 0x000000200f0f0810 */ /* 0x000fca0007ffe0ff */
[----:B------:R-:W3:Y:S01]  /*0300*/  @P5 LDC.64 R4, c[0x0][0x3d0] ;  /* 0x0000f400ff045b82 */ /* 0x000ee20000000a00 */
[----:B------:R-:W5:Y:S04]  /*0310*/  @P0 LDG.E.128 R28, desc[UR6][R8.64] ;  /* 0x00000006081c0981 */ /* 0x000f68000c1e1d00 */
[----:B----4-:R-:W4:Y:S01]  /*0320*/  @P0 LDG.E.128 R64, desc[UR6][R6.64] ;  /* 0x0000000606400981 */ /* 0x010f22000c1e1d00 */
[C---:B-1----:R-:W-:Y:S02]  /*0330*/  @P1 IMAD.WIDE.U32 R10, R15.reuse, 0x10, R10 ;  /* 0x000000100f0a1825 */ /* 0x042fe400078e000a */
[----:B--2---:R-:W1:Y:S03]  /*0340*/  @P4 LDC.64 R2, c[0x0][0x3d0] ;  /* 0x0000f400ff024b82 */ /* 0x004e660000000a00 */
[----:B------:R2:W3:Y:S01]  /*0350*/  @P1 LDG.E.128 R68, desc[UR6][R10.64] ;  /* 0x000000060a441981 */ /* 0x0004e2000c1e1d00 */
[C---:B0-----:R-:W-:Y:S01]  /*0360*/  @P1 IMAD.WIDE.U32 R12, R15.reuse, 0x10, R12 ;  /* 0x000000100f0c1825 */ /* 0x041fe200078e000c */
[----:B------:R-:W-:-:S04]  /*0370*/  @P1 IADD3 R15, PT, PT, R15, 0x20, RZ ;  /* 0x000000200f0f1810 */ /* 0x000fc80007ffe0ff */
[----:B------:R0:W5:Y:S04]  /*0380*/  @P1 LDG.E.128 R32, desc[UR6][R12.64] ;  /* 0x000000060c201981 */ /* 0x000168000c1e1d00 */
[----:B------:R0:W-:Y:S04]  /*0390*/  @P6 STL.64 [R1+0x1c0], R20 ;  /* 0x0001c01401006387 */ /* 0x0001e80000100a00 */
[----:B------:R1:W-:Y:S04]  /*03a0*/  @P6 STL.64 [R1+0x1c8], R22 ;  /* 0x0001c81601006387 */ /* 0x0003e80000100a00 */
[----:B----4-:R4:W-:Y:S01]  /*03b0*/  @P0 STL.64 [R1+0x1b0], R64 ;  /* 0x0001b04001000387 */ /* 0x0109e20000100a00 */
[----:B0-----:R-:W0:Y:S03]  /*03c0*/  @P3 LDC.64 R20, c[0x0][0x3d0] ;  /* 0x0000f400ff143b82 */ /* 0x001e260000000a00 */
[----:B------:R2:W-:Y:S04]  /*03d0*/  @P0 STL.64 [R1+0x1b8], R66 ;  /* 0x0001b84201000387 */ /* 0x0005e80000100a00 */
[----:B------:R-:W3:Y:S01]  /*03e0*/  LDL.64 R100, [R1+0x190] ;  /* 0x0001900001647983 */ /* 0x000ee20000100a00 */
[----:B-1----:R-:W1:Y:S03]  /*03f0*/  @P3 LDC.64 R22, c[0x0][0x3e8] ;  /* 0x0000fa00ff163b82 */ /* 0x002e660000000a00 */
[----:B------:R-:W3:Y:S04]  /*0400*/  LDL.64 R102, [R1+0x198] ;  /* 0x0001980001667983 */ /* 0x000ee80000100a00 */
[----:B------:R-:W3:Y:S01]  /*0410*/  LDL.64 R96, [R1+0x180] ;  /* 0x0001800001607983 */ /* 0x000ee20000100a00 */
[C---:B------:R-:W-:Y:S01]  /*0420*/  ISETP.GE.U32.AND P6, PT, R14.reuse, 0x100, PT ;  /* 0x000001000e00780c */ /* 0x040fe20003fc6070 */
[----:B----4-:R-:W4:Y:S02]  /*0430*/  @P4 LDC.64 R64, c[0x0][0x3e8] ;  /* 0x0000fa00ff404b82 */ /* 0x010f240000000a00 */
[----:B------:R-:W4:Y:S04]  /*0440*/  LDL.64 R98, [R1+0x188] ;  /* 0x0001880001627983 */ /* 0x000f280000100a00 */
[----:B------:R-:W4:Y:S02]  /*0450*/  LDL.64 R92, [R1+0x170] ;  /* 0x00017000015c7983 */ /* 0x000f240000100a00 */
[----:B--2---:R-:W2:Y:S02]  /*0460*/  @P5 LDC.64 R66, c[0x0][0x3e8] ;  /* 0x0000fa00ff425b82 */ /* 0x004ea40000000a00 */
[----:B------:R-:W2:Y:S04]  /*0470*/  LDL.64 R94, [R1+0x178] ;  /* 0x00017800015e7983 */ /* 0x000ea80000100a00 */
[----:B------:R-:W2:Y:S01]  /*0480*/  LDL.64 R88, [R1+0x160] ;  /* 0x0001600001587983 */ /* 0x000ea20000100a00 */
[----:B------:R-:W-:Y:S01]  /*0490*/  ISETP.GE.U32.AND P0, PT, R14, 0x120, PT ;  /* 0x000001200e00780c */ /* 0x000fe20003f06070 */
[C---:B------:R-:W-:Y:S01]  /*04a0*/  @P2 IMAD.WIDE.U32 R16, R15.reuse, 0x10, R16 ;  /* 0x000000100f102825 */ /* 0x040fe200078e0010 */
[----:B------:R-:W2:Y:S01]  /*04b0*/  @P6 LDC.64 R10, c[0x0][0x3e8] ;  /* 0x0000fa00ff0a6b82 */ /* 0x000ea20000000a00 */
[----:B------:R-:W2:Y:S04]  /*04c0*/  LDL.64 R90, [R1+0x168] ;  /* 0x00016800015a7983 */ /* 0x000ea80000100a00 */
[----:B------:R-:W2:Y:S04]  /*04d0*/  LDL.64 R84, [R1+0x150] ;  /* 0x0001500001547983 */ /* 0x000ea80000100a00 */
[----:B------:R-:W2:Y:S01]  /*04e0*/  LDL.64 R86, [R1+0x158] ;  /* 0x0001580001567983 */ /* 0x000ea20000100a00 */
[----:B------:R-:W-:-:S03]  /*04f0*/  @P2 IMAD.WIDE.U32 R18, R15, 0x10, R18 ;  /* 0x000000100f122825 */ /* 0x000fc600078e0012 */
[----:B------:R-:W2:Y:S04]  /*0500*/  LDL.64 R80, [R1+0x140] ;  /* 0x0001400001507983 */ /* 0x000ea80000100a00 */
[----:B------:R-:W2:Y:S04]  /*0510*/  LDL.64 R82, [R1+0x148] ;  /* 0x0001480001527983 */ /* 0x000ea80000100a00 */
[----:B------:R-:W2:Y:S04]  /*0520*/  LDL.64 R76, [R1+0x130] ;  /* 0x00013000014c7983 */ /* 0x000ea80000100a00 */
[----:B------:R-:W2:Y:S01]  /*0530*/  LDL.64 R78, [R1+0x138] ;  /* 0x00013800014e7983 */ /* 0x000ea20000100a00 */
[----:B------:R-:W-:Y:S01]  /*0540*/  @P2 IADD3 R15, PT, PT, R15, 0x20, RZ ;  /* 0x000000200f0f2810 */ /* 0x000fe20007ffe0ff */
[----:B------:R-:W2:Y:S02]  /*0550*/  @P0 LDC.64 R12, c[0x0][0x3d0] ;  /* 0x0000f400ff0c0b82 */ /* 0x000ea40000000a00 */
[----:B---3--:R3:W-:Y:S04]  /*0560*/  @P1 STL.64 [R1+0x1a0], R68 ;  /* 0x0001a04401001387 */ /* 0x0087e80000100a00 */
[----:B------:R1:W-:Y:S01]  /*0570*/  @P1 STL.64 [R1+0x1a8], R70 ;  /* 0x0001a84601001387 */ /* 0x0003e20000100a00 */
[----:B------:R-:W-:Y:S01]  /*0580*/  ISETP.GE.U32.AND P1, PT, R14, 0x140, PT ;  /* 0x000001400e00780c */ /* 0x000fe20003f26070 */
[----:B0-----:R-:W-:-:S02]  /*0590*/  @P3 IMAD.WIDE.U32 R20, R15, 0x10, R20 ;  /* 0x000000100f143825 */ /* 0x001fc400078e0014 */
[----:B------:R-:W5:Y:S01]  /*05a0*/  @P2 LDG.E.128 R36, desc[UR6][R18.64] ;  /* 0x0000000612242981 */ /* 0x000f62000c1e1d00 */
[----:B---3--:R-:W0:Y:S01]  /*05b0*/  @P6 LDC.64 R68, c[0x0][0x3d0] ;  /* 0x0000f400ff446b82 */ /* 0x008e220000000a00 */
[C---:B-1----:R-:W-:Y:S01]  /*05c0*/  @P3 IMAD.WIDE.U32 R22, R15.reuse, 0x10, R22 ;  /* 0x000000100f163825 */ /* 0x042fe200078e0016 */
[----:B------:R-:W-:-:S04]  /*05d0*/  @P3 IADD3 R15, PT, PT, R15, 0x20, RZ ;  /* 0x000000200f0f3810 */ /* 0x000fc80007ffe0ff */
[----:B------:R-:W5:Y:S02]  /*05e0*/  @P3 LDG.E.128 R40, desc[UR6][R22.64] ;  /* 0x0000000616283981 */ /* 0x000f64000c1e1d00 */
[----:B------:R-:W1:Y:S01]  /*05f0*/  @P0 LDC.64 R70, c[0x0][0x3e8] ;  /* 0x0000fa00ff460b82 */ /* 0x000e620000000a00 */
[----:B------:R-:W-:-:S04]  /*0600*/  @P4 IMAD.WIDE.U32 R6, R15, 0x10, R2 ;  /* 0x000000100f064825 */ /* 0x000fc800078e0002 */
[C---:B----4-:R-:W-:Y:S01]  /*0610*/  @P4 IMAD.WIDE.U32 R64, R15.reuse, 0x10, R64 ;  /* 0x000000100f404825 */ /* 0x050fe200078e0040 */
[----:B------:R-:W-:Y:S02]  /*0620*/  @P4 IADD3 R15, PT, PT, R15, 0x20, RZ ;  /* 0x000000200f0f4810 */ /* 0x000fe40007ffe0ff */
[----:B------:R-:W3:Y:S02]  /*0630*/  @P1 LDC.64 R2, c[0x0][0x3d0] ;  /* 0x0000f400ff021b82 */ /* 0x000ee40000000a00 */
[----:B------:R-:W5:Y:S01]  /*0640*/  @P4 LDG.E.128 R44, desc[UR6][R64.64] ;  /* 0x00000006402c4981 */ /* 0x000f62000c1e1d00 */
[----:B------:R-:W-:-:S04]  /*0650*/  @P5 IMAD.WIDE.U32 R8, R15, 0x10, R4 ;  /* 0x000000100f085825 */ /* 0x000fc800078e0004 */
[C---:B--2---:R-:W-:Y:S01]  /*0660*/  @P5 IMAD.WIDE.U32 R66, R15.reuse, 0x10, R66 ;  /* 0x000000100f425825 */ /* 0x044fe200078e0042 */
[----:B------:R-:W-:Y:S01]  /*0670*/  @P5 IADD3 R15, PT, PT, R15, 0x20, RZ ;  /* 0x000000200f0f5810 */ /* 0x000fe20007ffe0ff */
[----:B------:R-:W2:Y:S03]  /*0680*/  @P1 LDC.64 R72, c[0x0][0x3e8] ;  /* 0x0000fa00ff481b82 */ /* 0x000ea60000000a00 */
[----:B------:R-:W5:Y:S01]  /*0690*/  @P5 LDG.E.128 R48, desc[UR6][R66.64] ;  /* 0x0000000642305981 */ /* 0x000f62000c1e1d00 */
[----:B0-----:R-:W-:-:S04]  /*06a0*/  @P6 IMAD.WIDE.U32 R68, R15, 0x10, R68 ;  /* 0x000000100f446825 */ /* 0x001fc800078e0044 */
[C---:B------:R-:W-:Y:S01]  /*06b0*/  @P6 IMAD.WIDE.U32 R10, R15.reuse, 0x10, R10 ;  /* 0x000000100f0a6825 */ /* 0x040fe200078e000a */
[----:B------:R-:W-:-:S04]  /*06c0*/  @P6 IADD3 R15, PT, PT, R15, 0x20, RZ ;  /* 0x000000200f0f6810 */ /* 0x000fc80007ffe0ff */
[----:B------:R-:W5:Y:S01]  /*06d0*/  @P6 LDG.E.128 R52, desc[UR6][R10.64] ;  /* 0x000000060a346981 */ /* 0x000f62000c1e1d00 */
[----:B------:R-:W-:-:S04]  /*06e0*/  @P0 IMAD.WIDE.U32 R12, R15, 0x10, R12 ;  /* 0x000000100f0c0825 */ /* 0x000fc800078e000c */
[C---:B-1----:R-:W-:Y:S01]  /*06f0*/  @P0 IMAD.WIDE.U32 R70, R15.reuse, 0x10, R70 ;  /* 0x000000100f460825 */ /* 0x042fe200078e0046 */
[----:B------:R-:W-:Y:S01]  /*0700*/  @P0 IADD3 R15, PT, PT, R15, 0x20, RZ ;  /* 0x000000200f0f0810 */ /* 0x000fe20007ffe0ff */
[----:B------:R-:W4:Y:S04]  /*0710*/  @P2 LDG.E.128 R100, desc[UR6][R16.64] ;  /* 0x0000000610642981 */ /* 0x000f28000c1e1d00 */
[----:B------:R-:W4:Y:S01]  /*0720*/  @P3 LDG.E.128 R96, desc[UR6][R20.64] ;  /* 0x0000000614603981 */ /* 0x000f22000c1e1d00 */
[----:B---3--:R-:W-:-:S03]  /*0730*/  @P1 IMAD.WIDE.U32 R2, R15, 0x10, R2 ;  /* 0x000000100f021825 */ /* 0x008fc600078e0002 */
[----:B------:R-:W-:Y:S04]  /*0740*/  STL [R1+0x120], RZ ;  /* 0x000120ff01007387 */ /* 0x000fe80000100800 */
[----:B------:R-:W3:Y:S01]  /*0750*/  @P4 LDG.E.128 R92, desc[UR6][R6.64] ;  /* 0x00000006065c4981 */ /* 0x000ee2000c1e1d00 */
[----:B------:R-:W0:Y:S03]  /*0760*/  S2UR UR4, SR_CTAID.X ;  /* 0x00000000000479c3 */ /* 0x000e260000002500 */
[----:B------:R-:W5:Y:S04]  /*0770*/  @P0 LDG.E.128 R56, desc[UR6][R70.64] ;  /* 0x0000000646380981 */ /* 0x000f68000c1e1d00 */
[----:B------:R-:W3:Y:S04]  /*0780*/  @P5 LDG.E.128 R88, desc[UR6][R8.64] ;  /* 0x0000000608585981 */ /* 0x000ee8000c1e1d00 */
[----:B------:R-:W3:Y:S04]  /*0790*/  @P6 LDG.E.128 R84, desc[UR6][R68.64] ;  /* 0x0000000644546981 */ /* 0x000ee8000c1e1d00 */
[----:B------:R1:W3:Y:S04]  /*07a0*/  @P0 LDG.E.128 R80, desc[UR6][R12.64] ;  /* 0x000000060c500981 */ /* 0x0002e8000c1e1d00 */
[----:B------:R-:W3:Y:S01]  /*07b0*/  @P1 LDG.E.128 R76, desc[UR6][R2.64] ;  /* 0x00000006024c1981 */ /* 0x000ee2000c1e1d00 */
[----:B--2---:R-:W-:-:S05]  /*07c0*/  @P1 IMAD.WIDE.U32 R4, R15, 0x10, R72 ;  /* 0x000000100f041825 */ /* 0x004fca00078e0048 */
[----:B------:R2:W5:Y:S04]  /*07d0*/  @P1 LDG.E.128 R60, desc[UR6][R4.64] ;  /* 0x00000006043c1981 */ /* 0x000568000c1e1d00 */
[----:B------:R-:W-:Y:S04]  /*07e0*/  STL [R1+0x124], RZ ;  /* 0x000124ff01007387 */ /* 0x000fe80000100800 */
[----:B------:R-:W-:Y:S04]  /*07f0*/  STL [R1+0x128], RZ ;  /* 0x000128ff01007387 */ /* 0x000fe80000100800 */
[----:B------:R-:W-:Y:S04]  /*0800*/  STL [R1+0x12c], RZ ;  /* 0x00012cff01007387 */ /* 0x000fe80000100800 */
[----:B------:R-:W-:Y:S01]  /*0810*/  STL [R1+0x110], RZ ;  /* 0x000110ff01007387 */ /* 0x000fe20000100800 */
[----:B0-----:R-:W-:Y:S01]  /*0820*/  USHF.L.U32 UR4, UR4, 0x2, URZ ;  /* 0x0000000204047899 */ /* 0x001fe200080006ff */
[----:B-1----:R-:W-:-:S05]  /*0830*/  SHF.R.U32.HI R13, RZ, 0x5, R112 ;  /* 0x00000005ff0d7819 */ /* 0x002fca0000011670 */
        /* <DEDUP_REMOVED lines=16> */
[----:B----4-:R-:W-:Y:S04]  /*0940*/  @P2 STL.64 [R1+0x190], R100 ;  /* 0x0001906401002387 */ /* 0x010fe80000100a00 */
[----:B------:R-:W-:Y:S04]  /*0950*/  @P2 STL.64 [R1+0x198], R102 ;  /* 0x0001986601002387 */ /* 0x000fe80000100a00 */
[----:B------:R-:W-:Y:S04]  /*0960*/  STL [R1+0x114], RZ ;  /* 0x000114ff01007387 */ /* 0x000fe80000100800 */
[----:B------:R-:W-:Y:S04]  /*0970*/  @P3 STL.64 [R1+0x180], R96 ;  /* 0x0001806001003387 */ /* 0x000fe80000100a00 */
[----:B------:R-:W-:Y:S04]  /*0980*/  @P3 STL.64 [R1+0x188], R98 ;  /* 0x0001886201003387 */ /* 0x000fe80000100a00 */
[----:B------:R-:W-:Y:S04]  /*0990*/  STL [R1+0x118], RZ ;  /* 0x000118ff01007387 */ /* 0x000fe80000100800 */
[----:B---3--:R-:W-:Y:S04]  /*09a0*/  @P4 STL.64 [R1+0x170], R92 ;  /* 0x0001705c01004387 */ /* 0x008fe80000100a00 */
[----:B------:R-:W-:Y:S04]  /*09b0*/  @P4 STL.64 [R1+0x178], R94 ;  /* 0x0001785e01004387 */ /* 0x000fe80000100a00 */
[----:B------:R-:W-:Y:S04]  /*09c0*/  STL [R1+0x11c], RZ ;  /* 0x00011cff01007387 */ /* 0x000fe80000100800 */
[----:B------:R-:W-:Y:S04]  /*09d0*/  @P5 STL.64 [R1+0x160], R88 ;  /* 0x0001605801005387 */ /* 0x000fe80000100a00 */
        /* <DEDUP_REMOVED lines=171> */
.L_x_24981:
[----:B-1----:R-:W1:Y:S08]  /*1490*/  LDC.64 R10, c[0x0][0x3f8] ;  /* 0x0000fe00ff0a7b82 */ /* 0x002e700000000a00 */
[----:B--2---:R-:W2:Y:S01]  /*14a0*/  LDC.64 R172, c[0x0][0x3f0] ;  /* 0x0000fc00ffac7b82 */ /* 0x004ea20000000a00 */
[----:B-1----:R-:W-:-:S05]  /*14b0*/  IMAD.WIDE R10, R13, 0x4, R10 ;  /* 0x000000040d0a7825 */ /* 0x002fca00078e020a */
[----:B---3--:R1:W3:Y:S01]  /*14c0*/  LDG.E R12, desc[UR6][R10.64] ;  /* 0x000000060a0c7981 */ /* 0x0082e2000c1e1900 */
[----:B--2---:R-:W-:-:S05]  /*14d0*/  IMAD.WIDE R172, R13, 0x4, R172 ;  /* 0x000000040dac7825 */ /* 0x004fca00078e02ac */
[----:B-----5:R2:W5:Y:S01]  /*14e0*/  LDG.E R251, desc[UR6][R172.64] ;  /* 0x00000006acfb7981 */ /* 0x020562000c1e1900 */
[----:B-1----:R-:W1:Y:S08]  /*14f0*/  LDC.64 R10, c[0x0][0x3c8] ;  /* 0x0000f200ff0a7b82 */ /* 0x002e700000000a00 */
[----:B--2---:R-:W2:Y:S01]  /*1500*/  LDC.64 R172, c[0x0][0x3c0] ;  /* 0x0000f000ffac7b82 */ /* 0x004ea20000000a00 */
[----:B-1----:R-:W-:-:S06]  /*1510*/  IMAD.WIDE R10, R13, 0x4, R10 ;  /* 0x000000040d0a7825 */ /* 0x002fcc00078e020a */
[----:B------:R1:W5:Y:S01]  /*1520*/  LDG.E R11, desc[UR6][R10.64] ;  /* 0x000000060a0b7981 */ /* 0x000362000c1e1900 */
[----:B------:R-:W-:Y:S01]  /*1530*/  BSSY.RECONVERGENT B1, `(.L_x_24628) ;  /* 0x0000398000017945 */ /* 0x000fe20003800200 */
[----:B---3--:R-:W-:-:S13]  /*1540*/  ISETP.GE.AND P0, PT, R12, 0x1, PT ;  /* 0x000000010c00780c */ /* 0x008fda0003f06270 */
[----:B-12-4-:R-:W-:Y:S05]  /*1550*/  @!P0 BRA `(.L_x_24629) ;  /* 0x0000002c00248947 */ /* 0x016fea0003800000 */
[----:B------:R-:W-:-:S05]  /*1560*/  IMAD.WIDE R172, R13, 0x4, R172 ;  /* 0x000000040dac7825 */ /* 0x000fca00078e02ac */
[----:B------:R1:W2:Y:S01]  /*1570*/  LDG.E R10, desc[UR6][R172.64] ;  /* 0x00000006ac0a7981 */ /* 0x0002a2000c1e1900 */
[----:B------:R-:W-:Y:S01]  /*1580*/  MOV R197, UR15 ;  /* 0x0000000f00c57c02 */ /* 0x000fe20008000f00 */
[----:B------:R-:W-:Y:S01]  /*1590*/  BSSY.RECONVERGENT B2, `(.L_x_24630) ;  /* 0x0000066000027945 */ /* 0x000fe20003800200 */
[----:B-----5:R-:W-:Y:S01]  /*15a0*/  ISETP.GE.AND P1, PT, R251, 0x1, PT ;  /* 0x00000001fb00780c */ /* 0x020fe20003f26270 */
[----:B------:R-:W3:Y:S01]  /*15b0*/  S2R R176, SR_TID.X ;  /* 0x0000000000b07919 */ /* 0x000ee20000002100 */
[C---:B------:R-:W-:Y:S01]  /*15c0*/  ISETP.GE.U32.AND P6, PT, R14.reuse, 0x20, PT ;  /* 0x000000200e00780c */ /* 0x040fe20003fc6070 */
[----:B------:R-:W-:Y:S01]  /*15d0*/  HFMA2 R185, -RZ, RZ, 0, 0 ;  /* 0x00000000ffb97431 */ /* 0x000fe200000001ff */
[----:B------:R-:W-:Y:S01]  /*15e0*/  ISETP.GE.U32.AND P5, PT, R14, 0x40, PT ;  /* 0x000000400e00780c */ /* 0x000fe20003fa6070 */
[----:B------:R-:W-:Y:S01]  /*15f0*/  HFMA2 R188, -RZ, RZ, 0, 0 ;  /* 0x00000000ffbc7431 */ /* 0x000fe200000001ff */
[----:B------:R-:W-:Y:S01]  /*1600*/  LOP3.LUT R5, R5, 0xfffffffe, RZ, 0xc0, !PT ;  /* 0xfffffffe05057812 */ /* 0x000fe200078ec0ff */
[----:B-1----:R-:W-:Y:S01]  /*1610*/  IMAD R173, R13, R197, RZ ;  /* 0x000000c50dad7224 */ /* 0x002fe200078e02ff */
[----:B------:R-:W-:-:S02]  /*1620*/  IADD3 R172, PT, PT, R12, -0x1, RZ ;  /* 0xffffffff0cac7810 */ /* 0x000fc40007ffe0ff */
[----:B------:R-:W-:Y:S02]  /*1630*/  ISETP.GE.U32.AND P4, PT, R14, 0x80, PT ;  /* 0x000000800e00780c */ /* 0x000fe40003f86070 */
[----:B------:R-:W-:Y:S01]  /*1640*/  SHF.R.S32.HI R175, RZ, 0x1f, R173 ;  /* 0x0000001fffaf7819 */ /* 0x000fe200000114ad */
[----:B------:R-:W-:Y:S01]  /*1650*/  IMAD R172, R172, R197, RZ ;  /* 0x000000c5acac7224 */ /* 0x000fe200078e02ff */
[----:B------:R-:W-:Y:S02]  /*1660*/  @P1 IADD3 R174, PT, PT, R251, -0x1, RZ ;  /* 0xfffffffffbae1810 */ /* 0x000fe40007ffe0ff */
[----:B------:R-:W-:Y:S02]  /*1670*/  LEA.HI R173, R175, R173, RZ, 0x2 ;  /* 0x000000adafad7211 */ /* 0x000fe400078f10ff */
[----:B------:R-:W-:Y:S01]  /*1680*/  @P6 LOP3.LUT R5, R5, 0x1, RZ, 0xfc, !PT ;  /* 0x0000000105056812 */ /* 0x000fe200078efcff */
[----:B------:R-:W-:Y:S01]  /*1690*/  @P1 IMAD R174, R174, R197, RZ ;  /* 0x000000c5aeae1224 */ /* 0x000fe200078e02ff */
        /* <DEDUP_REMOVED lines=11> */
[----:B------:R-:W-:Y:S01]  /*1750*/  ISETP.GE.U32.AND P2, PT, R14, 0x60, PT ;  /* 0x000000600e00780c */ /* 0x000fe20003f46070 */
[----:B------:R1:W-:Y:S01]  /*1760*/  STL [R1+0x28], R173 ;  /* 0x000028ad01007387 */ /* 0x0003e20000100800 */
[----:B------:R-:W-:-:S02]  /*1770*/  LEA.HI.SX32 R187, R172, R210, 0x1e ;  /* 0x000000d2acbb7211 */ /* 0x000fc400078ff2ff */
[----:B------:R-:W-:Y:S02]  /*1780*/  @P4 LOP3.LUT R5, R5, 0x4, RZ, 0xfc, !PT ;  /* 0x0000000405054812 */ /* 0x000fe400078efcff */
[----:B------:R-:W-:Y:S02]  /*1790*/  MOV R186, RZ ;  /* 0x000000ff00ba7202 */ /* 0x000fe40000000f00 */
[----:B------:R-:W-:Y:S02]  /*17a0*/  MOV R184, R173 ;  /* 0x000000ad00b87202 */ /* 0x000fe40000000f00 */
[----:B--2---:R-:W-:Y:S01]  /*17b0*/  FSEL R10, R10, RZ, !P3 ;  /* 0x000000ff0a0a7208 */ /* 0x004fe20005800000 */
[----:B-1----:R-:W-:Y:S06]  /*17c0*/  @!P6 BRA `(.L_x_24631) ;  /* 0x000000040008e947 */ /* 0x002fec0003800000 */
[----:B------:R-:W1:Y:S01]  /*17d0*/  LDC.64 R172, c[0x0][0x3a8] ;  /* 0x0000ea00ffac7b82 */ /* 0x000e620000000a00 */
[----:B------:R-:W2:Y:S01]  /*17e0*/  LDL.LU R196, [R1+0x80] ;  /* 0x0000800001c47983 */ /* 0x000ea20000300800 */
[----:B------:R-:W-:-:S03]  /*17f0*/  ISETP.NE.U32.AND P3, PT, RZ, UR10, PT ;  /* 0x0000000aff007c0c */ /* 0x000fc6000bf65070 */
[----:B------:R-:W3:Y:S01]  /*1800*/  LDL R209, [R1+0x1c0] ;  /* 0x0001c00001d17983 */ /* 0x000ee20000100800 */
[----:B------:R-:W-:Y:S02]  /*1810*/  ISETP.NE.AND.EX P3, PT, RZ, UR11, PT, P3 ;  /* 0x0000000bff007c0c */ /* 0x000fe4000bf65330 */
[----:B------:R-:W4:Y:S01]  /*1820*/  LDC.64 R174, c[0x0][0x428] ;  /* 0x00010a00ffae7b82 */ /* 0x000f220000000a00 */
[----:B------:R-:W3:Y:S04]  /*1830*/  LDL R230, [R1+0x1c4] ;  /* 0x0001c40001e67983 */ /* 0x000ee80000100800 */
[----:B------:R-:W3:Y:S04]  /*1840*/  LDL R220, [R1+0x1c8] ;  /* 0x0001c80001dc7983 */ /* 0x000ee80000100800 */
[----:B------:R-:W3:Y:S02]  /*1850*/  LDL.LU R250, [R1+0x8c] ;  /* 0x00008c0001fa7983 */ /* 0x000ee40000300800 */
[----:B------:R-:W0:Y:S02]  /*1860*/  @P3 LDC.64 R240, c[0x0][0x438] ;  /* 0x00010e00fff03b82 */ /* 0x000e240000000a00 */
[----:B------:R-:W3:Y:S01]  /*1870*/  LDL.LU R186, [R1+0x12c] ;  /* 0x00012c0001ba7983 */ /* 0x000ee20000300800 */
[----:B-1----:R-:W-:-:S03]  /*1880*/  IMAD.WIDE.U32 R172, R184, 0x10, R172 ;  /* 0x00000010b8ac7825 */ /* 0x002fc600078e00ac */
[----:B------:R-:W3:Y:S04]  /*1890*/  LDL R185, [R1+0x1cc] ;  /* 0x0001cc0001b97983 */ /* 0x000ee80000100800 */
[----:B------:R-:W2:Y:S01]  /*18a0*/  LDG.E.128 R176, desc[UR6][R172.64] ;  /* 0x00000006acb07981 */ /* 0x000ea2000c1e1d00 */
[----:B----4-:R-:W-:-:S06]  /*18b0*/  IMAD.WIDE.U32 R174, R187, 0x10, R174 ;  /* 0x00000010bbae7825 */ /* 0x010fcc00078e00ae */
[----:B------:R-:W4:Y:S01]  /*18c0*/  LDG.E.128 R172, desc[UR6][R174.64] ;  /* 0x00000006aeac7981 */ /* 0x000f22000c1e1d00 */
[----:B0-----:R-:W-:-:S05]  /*18d0*/  @P3 IMAD.WIDE.U32 R240, R184, 0x10, R240 ;  /* 0x00000010b8f03825 */ /* 0x001fca00078e00f0 */
[----:B------:R0:W5:Y:S02]  /*18e0*/  @P3 LDG.E.128 R124, desc[UR6][R240.64] ;  /* 0x00000006f07c3981 */ /* 0x000164000c1e1d00 */
[----:B0-----:R-:W0:Y:S02]  /*18f0*/  LDC.64 R240, c[0x0][0x3b0] ;  /* 0x0000ec00fff07b82 */ /* 0x001e240000000a00 */
[----:B0-----:R-:W-:-:S05]  /*1900*/  IMAD.WIDE.U32 R240, R188, 0x4, R240 ;  /* 0x00000004bcf07825 */ /* 0x001fca00078e00f0 */
[----:B------:R0:W5:Y:S04]  /*1910*/  LDG.E R9, desc[UR6][R240.64] ;  /* 0x00000006f0097981 */ /* 0x000168000c1e1900 */
[----:B------:R-:W0:Y:S04]  /*1920*/  LDL.LU R240, [R1+0x88] ;  /* 0x0000880001f07983 */ /* 0x000e280000300800 */
[----:B------:R-:W3:Y:S01]  /*1930*/  LDL.LU R241, [R1+0x128] ;  /* 0x0001280001f17983 */ /* 0x000ee20000300800 */
[C---:B--2---:R-:W-:Y:S01]  /*1940*/  FADD.FTZ R19, -R10.reuse, R177 ;  /* 0x000000b10a137221 */ /* 0x044fe20000010100 */
[----:B------:R-:W-:-:S02]  /*1950*/  FADD.FTZ R0, -R10, R176 ;  /* 0x000000b00a007221 */ /* 0x000fc40000010100 */
[----:B------:R-:W2:Y:S04]  /*1960*/  LDL.LU R176, [R1+0x124] ;  /* 0x0001240001b07983 */ /* 0x000ea80000300800 */
[----:B------:R-:W2:Y:S01]  /*1970*/  LDL.LU R177, [R1+0x84] ;  /* 0x0000840001b17983 */ /* 0x000ea20000300800 */
[----:B----4-:R-:W-:-:S05]  /*1980*/  FADD.FTZ R196, R196, R172 ;  /* 0x000000acc4c47221 */ /* 0x010fca0000010000 */
[----:B------:R1:W-:Y:S02]  /*1990*/  STL [R1+0x80], R196 ;  /* 0x000080c401007387 */ /* 0x0003e40000100800 */
[C---:B-1----:R-:W-:Y:S02]  /*19a0*/  FMUL.FTZ R196, R11.reuse, R19 ;  /* 0x000000130bc47220 */ /* 0x042fe40000410000 */
[----:B------:R-:W4:Y:S01]  /*19b0*/  LDL.LU R19, [R1+0x120] ;  /* 0x0001200001137983 */ /* 0x000f220000300800 */
[----:B------:R-:W-:Y:S01]  /*19c0*/  FMUL.FTZ R0, R11, R0 ;  /* 0x000000000b007220 */ /* 0x000fe20000410000 */
[----:B---3--:R-:W-:Y:S01]  /*19d0*/  FADD.FTZ R250, R250, R175 ;  /* 0x000000affafa7221 */ /* 0x008fe20000010000 */
[C---:B------:R-:W-:Y:S01]  /*19e0*/  FADD.FTZ R178, -R10.reuse, R178 ;  /* 0x000000b20ab27221 */ /* 0x040fe20000010100 */
[----:B------:R-:W-:Y:S01]  /*19f0*/  FADD.FTZ R179, -R10, R179 ;  /* 0x000000b30ab37221 */ /* 0x000fe20000010100 */
[----:B------:R-:W-:Y:S01]  /*1a00*/  FMUL.FTZ R209, R209, R172 ;  /* 0x000000acd1d17220 */ /* 0x000fe20000410000 */
[----:B------:R-:W-:Y:S01]  /*1a10*/  FMUL.FTZ R230, R230, R173 ;  /* 0x000000ade6e67220 */ /* 0x000fe20000410000 */
[----:B------:R-:W-:Y:S01]  /*1a20*/  FMUL.FTZ R220, R220, R174 ;  /* 0x000000aedcdc7220 */ /* 0x000fe20000410000 */
[----:B0-----:R-:W-:Y:S01]  /*1a30*/  FADD.FTZ R240, R240, R174 ;  /* 0x000000aef0f07221 */ /* 0x001fe20000010000 */
[----:B------:R-:W-:-:S02]  /*1a40*/  IADD3 R188, PT, PT, R188, 0x20, RZ ;  /* 0x00000020bcbc7810 */ /* 0x000fc40007ffe0ff */
[----:B------:R-:W-:Y:S02]  /*1a50*/  IADD3 R187, PT, PT, R187, 0x20, RZ ;  /* 0x00000020bbbb7810 */ /* 0x000fe40007ffe0ff */
[----:B------:R-:W-:Y:S01]  /*1a60*/  IADD3 R184, PT, PT, R184, 0x20, RZ ;  /* 0x00000020b8b87810 */ /* 0x000fe20007ffe0ff */
[----:B--2---:R-:W-:Y:S01]  /*1a70*/  FFMA.FTZ R176, R173, R196, R176 ;  /* 0x000000c4adb07223 */ /* 0x004fe200000100b0 */
[----:B------:R-:W-:Y:S01]  /*1a80*/  FADD.FTZ R177, R177, R173 ;  /* 0x000000adb1b17221 */ /* 0x000fe20000010000 */
[----:B----4-:R-:W-:-:S05]  /*1a90*/  FFMA.FTZ R19, R172, R0, R19 ;  /* 0x00000000ac137223 */ /* 0x010fca0000010013 */
[----:B------:R0:W-:Y:S04]  /*1aa0*/  STL [R1+0x120], R19 ;  /* 0x0001201301007387 */ /* 0x0001e80000100800 */
[----:B------:R-:W-:Y:S04]  /*1ab0*/  STL [R1+0x84], R177 ;  /* 0x000084b101007387 */ /* 0x000fe80000100800 */
[----:B------:R1:W-:Y:S01]  /*1ac0*/  STL [R1+0x124], R176 ;  /* 0x000124b001007387 */ /* 0x0003e20000100800 */
[----:B0-----:R-:W-:-:S03]  /*1ad0*/  FMUL.FTZ R19, R11, R178 ;  /* 0x000000b20b137220 */ /* 0x001fc60000410000 */
[----:B------:R-:W-:Y:S04]  /*1ae0*/  STL [R1+0x88], R240 ;  /* 0x000088f001007387 */ /* 0x000fe80000100800 */
[----:B------:R0:W-:Y:S01]  /*1af0*/  STL [R1+0x8c], R250 ;  /* 0x00008cfa01007387 */ /* 0x0001e20000100800 */
[----:B------:R-:W-:Y:S01]  /*1b00*/  FFMA.FTZ R241, R174, R19, R241 ;  /* 0x00000013aef17223 */ /* 0x000fe200000100f1 */
[----:B-1----:R-:W-:Y:S01]  /*1b10*/  FMUL.FTZ R176, R185, R175 ;  /* 0x000000afb9b07220 */ /* 0x002fe20000410000 */
[----:B0-----:R-:W-:-:S04]  /*1b20*/  FMUL.FTZ R250, R11, R179 ;  /* 0x000000b30bfa7220 */ /* 0x001fc80000410000 */
[----:B------:R-:W-:Y:S01]  /*1b30*/  FFMA.FTZ R186, R175, R250, R186 ;  /* 0x000000faafba7223 */ /* 0x000fe200000100ba */
[----:B------:R-:W-:Y:S04]  /*1b40*/  STL [R1+0x128], R241 ;  /* 0x000128f101007387 */ /* 0x000fe80000100800 */
        /* <DEDUP_REMOVED lines=8> */
[----:B0-----:R-:W-:Y:S01]  /*1bd0*/  FADD.FTZ R186, R172, R176 ;  /* 0x000000b0acba7221 */ /* 0x001fe20000010000 */
[----:B-1----:R-:W-:-:S07]  /*1be0*/  FFMA.FTZ R185, R250, R176, R173 ;  /* 0x000000b0fab97223 */ /* 0x002fce00000100ad */
.L_x_24631:
[----:B------:R-:W-:Y:S05]  /*1bf0*/  BSYNC.RECONVERGENT B2 ;  /* 0x0000000000027941 */ /* 0x000fea0003800200 */
.L_x_24630:
        /* <DEDUP_REMOVED lines=10> */
[----:B------:R-:W3:Y:S04]  /*1ca0*/  LDL R239, [R1+0x1b0] ;  /* 0x0001b00001ef7983 */ /* 0x000ee80000100800 */
[----:B------:R-:W3:Y:S03]  /*1cb0*/  LDL R229, [R1+0x1b4] ;  /* 0x0001b40001e57983 */ /* 0x000ee60000100800 */
[----:B------:R-:W4:Y:S01]  /*1cc0*/  LDC.64 R240, c[0x0][0x3b0] ;  /* 0x0000ec00fff07b82 */ /* 0x000f220000000a00 */
[----:B------:R-:W3:Y:S04]  /*1cd0*/  LDL.LU R219, [R1+0x118] ;  /* 0x0001180001db7983 */ /* 0x000ee80000300800 */
[----:B------:R-:W3:Y:S01]  /*1ce0*/  LDL R249, [R1+0x1b8] ;  /* 0x0001b80001f97983 */ /* 0x000ee20000100800 */
[----:B0-----:R-:W-:-:S05]  /*1cf0*/  @P3 IMAD.WIDE.U32 R172, R184, 0x10, R172 ;  /* 0x00000010b8ac3825 */ /* 0x001fca00078e00ac */
[----:B------:R1:W5:Y:S02]  /*1d00*/  @P3 LDG.E.128 R128, desc[UR6][R172.64] ;  /* 0x00000006ac803981 */ /* 0x000364000c1e1d00 */
[----:B-1----:R-:W-:-:S04]  /*1d10*/  IMAD.WIDE.U32 R172, R184, 0x10, R174 ;  /* 0x00000010b8ac7825 */ /* 0x002fc800078e00ae */
[----:B----4-:R-:W-:Y:S02]  /*1d20*/  IMAD.WIDE.U32 R174, R187, 0x10, R176 ;  /* 0x00000010bbae7825 */ /* 0x010fe400078e00b0 */
[----:B------:R-:W4:Y:S04]  /*1d30*/  LDG.E.128 R176, desc[UR6][R172.64] ;  /* 0x00000006acb07981 */ /* 0x000f28000c1e1d00 */
[----:B------:R-:W2:Y:S01]  /*1d40*/  LDG.E.128 R172, desc[UR6][R174.64] ;  /* 0x00000006aeac7981 */ /* 0x000ea2000c1e1d00 */
[----:B------:R-:W-:-:S05]  /*1d50*/  IMAD.WIDE.U32 R240, R188, 0x4, R240 ;  /* 0x00000004bcf07825 */ /* 0x000fca00078e00f0 */
[----:B------:R0:W5:Y:S04]  /*1d60*/  LDG.E R8, desc[UR6][R240.64] ;  /* 0x00000006f0087981 */ /* 0x000168000c1e1900 */
[----:B------:R-:W0:Y:S04]  /*1d70*/  LDL.LU R240, [R1+0x11c] ;  /* 0x00011c0001f07983 */ /* 0x000e280000300800 */
[----:B------:R-:W3:Y:S01]  /*1d80*/  LDL R241, [R1+0x1bc] ;  /* 0x0001bc0001f17983 */ /* 0x000ee20000100800 */
[C---:B----4-:R-:W-:Y:S01]  /*1d90*/  FADD.FTZ R176, -R10.reuse, R176 ;  /* 0x000000b00ab07221 */ /* 0x050fe20000010100 */
[----:B------:R-:W-:-:S02]  /*1da0*/  FADD.FTZ R20, -R10, R177 ;  /* 0x000000b10a147221 */ /* 0x000fc40000010100 */
[----:B------:R-:W4:Y:S01]  /*1db0*/  LDL.LU R177, [R1+0x7c] ;  /* 0x00007c0001b17983 */ /* 0x000f220000300800 */
[----:B------:R-:W-:Y:S01]  /*1dc0*/  FMUL.FTZ R205, R11, R176 ;  /* 0x000000b00bcd7220 */ /* 0x000fe20000410000 */
[C---:B------:R-:W-:Y:S02]  /*1dd0*/  FADD.FTZ R178, -R10.reuse, R178 ;  /* 0x000000b20ab27221 */ /* 0x040fe40000010100 */
[----:B------:R-:W4:Y:S01]  /*1de0*/  LDL.LU R176, [R1+0x78] ;  /* 0x0000780001b07983 */ /* 0x000f220000300800 */
[----:B------:R-:W-:Y:S01]  /*1df0*/  FADD.FTZ R179, -R10, R179 ;  /* 0x000000b30ab37221 */ /* 0x000fe20000010100 */
[----:B--2---:R-:W-:Y:S01]  /*1e00*/  FADD.FTZ R195, R195, R172 ;  /* 0x000000acc3c37221 */ /* 0x004fe20000010000 */
[----:B---3--:R-:W-:-:S04]  /*1e10*/  FFMA.FTZ R0, R172, R205, R0 ;  /* 0x000000cdac007223 */ /* 0x008fc80000010000 */
[----:B------:R1:W-:Y:S01]  /*1e20*/  STL [R1+0x70], R195 ;  /* 0x000070c301007387 */ /* 0x0003e20000100800 */
[----:B------:R-:W-:Y:S01]  /*1e30*/  FMUL.FTZ R239, R239, R172 ;  /* 0x000000acefef7220 */ /* 0x000fe20000410000 */
[----:B-1----:R-:W-:Y:S02]  /*1e40*/  FMUL.FTZ R195, R11, R20 ;  /* 0x000000140bc37220 */ /* 0x002fe40000410000 */
[----:B------:R-:W2:Y:S04]  /*1e50*/  LDL.LU R20, [R1+0x74] ;  /* 0x0000740001147983 */ /* 0x000ea80000300800 */
[----:B------:R1:W-:Y:S04]  /*1e60*/  STL [R1+0x110], R0 ;  /* 0x0001100001007387 */ /* 0x0003e80000100800 */
[----:B-1----:R1:W5:Y:S04]  /*1e70*/  LDL.LU R0, [R1+0x1d0] ;  /* 0x0001d00001007983 */ /* 0x0023680000300800 */
[----:B------:R-:W3:Y:S01]  /*1e80*/  LDL.LU R172, [R1+0x114] ;  /* 0x0001140001ac7983 */ /* 0x000ee20000300800 */
[----:B------:R-:W-:Y:S01]  /*1e90*/  FMUL.FTZ R229, R229, R173 ;  /* 0x000000ade5e57220 */ /* 0x000fe20000410000 */
[----:B------:R-:W-:-:S02]  /*1ea0*/  IADD3 R188, PT, PT, R188, 0x20, RZ ;  /* 0x00000020bcbc7810 */ /* 0x000fc40007ffe0ff */
[----:B------:R-:W-:Y:S02]  /*1eb0*/  IADD3 R187, PT, PT, R187, 0x20, RZ ;  /* 0x00000020bbbb7810 */ /* 0x000fe40007ffe0ff */
[----:B------:R-:W-:Y:S01]  /*1ec0*/  IADD3 R184, PT, PT, R184, 0x20, RZ ;  /* 0x00000020b8b87810 */ /* 0x000fe20007ffe0ff */
[----:B----4-:R-:W-:Y:S01]  /*1ed0*/  FADD.FTZ R177, R177, R175 ;  /* 0x000000afb1b17221 */ /* 0x010fe20000010000 */
[----:B------:R-:W-:Y:S01]  /*1ee0*/  FADD.FTZ R176, R176, R174 ;  /* 0x000000aeb0b07221 */ /* 0x000fe20000010000 */
[----:B--2---:R-:W-:-:S05]  /*1ef0*/  FADD.FTZ R20, R20, R173 ;  /* 0x000000ad14147221 */ /* 0x004fca0000010000 */
[----:B------:R2:W-:Y:S02]  /*1f00*/  STL [R1+0x74], R20 ;  /* 0x0000741401007387 */ /* 0x0005e40000100800 */
[----:B--2---:R-:W-:Y:S01]  /*1f10*/  FMUL.FTZ R20, R11, R178 ;  /* 0x000000b20b147220 */ /* 0x004fe20000410000 */
[----:B---3--:R-:W-:-:S03]  /*1f20*/  FFMA.FTZ R172, R173, R195, R172 ;  /* 0x000000c3adac7223 */ /* 0x008fc600000100ac */
[----:B------:R-:W-:Y:S01]  /*1f30*/  FFMA.FTZ R219, R174, R20, R219 ;  /* 0x00000014aedb7223 */ /* 0x000fe200000100db */
[----:B------:R-:W-:Y:S01]  /*1f40*/  FFMA.FTZ R173, R205, R239, R185 ;  /* 0x000000efcdad7223 */ /* 0x000fe200000100b9 */
[----:B------:R2:W-:Y:S03]  /*1f50*/  STL [R1+0x114], R172 ;  /* 0x000114ac01007387 */ /* 0x0005e60000100800 */
[----:B------:R-:W-:Y:S01]  /*1f60*/  FFMA.FTZ R173, R195, R229, R173 ;  /* 0x000000e5c3ad7223 */ /* 0x000fe200000100ad */
[----:B------:R3:W-:Y:S04]  /*1f70*/  STL [R1+0x118], R219 ;  /* 0x000118db01007387 */ /* 0x0007e80000100800 */
[----:B------:R1:W-:Y:S01]  /*1f80*/  STL [R1+0x78], R176 ;  /* 0x000078b001007387 */ /* 0x0003e20000100800 */
[----:B--2---:R-:W-:-:S03]  /*1f90*/  FADD.FTZ R172, R186, R239 ;  /* 0x000000efbaac7221 */ /* 0x004fc60000010000 */
[----:B------:R1:W-:Y:S01]  /*1fa0*/  STL [R1+0x7c], R177 ;  /* 0x00007cb101007387 */ /* 0x0003e20000100800 */
[----:B---3--:R-:W-:Y:S01]  /*1fb0*/  FMUL.FTZ R219, R249, R174 ;  /* 0x000000aef9db7220 */ /* 0x008fe20000410000 */
[----:B------:R-:W-:Y:S01]  /*1fc0*/  FMUL.FTZ R249, R11, R179 ;  /* 0x000000b30bf97220 */ /* 0x000fe20000410000 */
[----:B------:R-:W-:Y:S01]  /*1fd0*/  FMUL.FTZ R174, R241, R175 ;  /* 0x000000aff1ae7220 */ /* 0x000fe20000410000 */
[----:B------:R-:W-:Y:S01]  /*1fe0*/  FADD.FTZ R172, R172, R229 ;  /* 0x000000e5acac7221 */ /* 0x000fe20000010000 */
[----:B------:R-:W-:Y:S01]  /*1ff0*/  FFMA.FTZ R173, R20, R219, R173 ;  /* 0x000000db14ad7223 */ /* 0x000fe200000100ad */
[----:B0-----:R-:W-:Y:S02]  /*2000*/  FFMA.FTZ R240, R175, R249, R240 ;  /* 0x000000f9aff07223 */ /* 0x001fe400000100f0 */
[----:B------:R-:W-:Y:S01]  /*2010*/  FADD.FTZ R172, R172, R219 ;  /* 0x000000dbacac7221 */ /* 0x000fe20000010000 */
[----:B------:R-:W-:Y:S02]  /*2020*/  FFMA.FTZ R185, R249, R174, R173 ;  /* 0x000000aef9b97223 */ /* 0x000fe400000100ad */
[----:B------:R1:W-:Y:S01]  /*2030*/  STL [R1+0x11c], R240 ;  /* 0x00011cf001007387 */ /* 0x0003e20000100800 */
[----:B------:R-:W-:-:S03]  /*2040*/  FADD.FTZ R186, R172, R174 ;  /* 0x000000aeacba7221 */ /* 0x000fc60000010000 */
[----:B------:R1:W-:Y:S04]  /*2050*/  STL [R1+0x1c], R174 ;  /* 0x00001cae01007387 */ /* 0x0003e80000100800 */
.L_x_24633:
[----:B------:R-:W-:Y:S05]  /*2060*/  BSYNC.RECONVERGENT B2 ;  /* 0x0000000000027941 */ /* 0x000fea0003800200 */
.L_x_24632:
[----:B------:R-:W-:Y:S04]  /*2070*/  BSSY.RECONVERGENT B2, `(.L_x_24634) ;  /* 0x0000046000027945 */ /* 0x000fe80003800200 */
[----:B------:R-:W-:Y:S05]  /*2080*/  @!P2 BRA `(.L_x_24635) ;  /* 0x000000040010a947 */ /* 0x000fea0003800000 */
[----:B------:R-:W-:Y:S01]  /*2090*/  ISETP.NE.U32.AND P3, PT, RZ, UR10, PT ;  /* 0x0000000aff007c0c */ /* 0x000fe2000bf65070 */
[----:B-1----:R-:W1:Y:S01]  /*20a0*/  LDC.64 R174, c[0x0][0x3a8] ;  /* 0x0000ea00ffae7b82 */ /* 0x002e620000000a00 */
[----:B------:R-:W2:Y:S02]  /*20b0*/  LDL.LU R194, [R1+0x60] ;  /* 0x0000600001c27983 */ /* 0x000ea40000300800 */
[----:B------:R-:W-:Y:S02]  /*20c0*/  ISETP.NE.AND.EX P3, PT, RZ, UR11, PT, P3 ;  /* 0x0000000bff007c0c */ /* 0x000fe4000bf65330 */
[----:B-----5:R3:W-:Y:S03]  /*20d0*/  STL [R1+0x1d0], R0 ;  /* 0x0001d00001007387 */ /* 0x0207e60000100800 */
        /* <DEDUP_REMOVED lines=42> */
[----:B-1----:R-:W-:Y:S01]  /*2380*/  FMUL.FTZ R21, R11, R178 ;  /* 0x000000b20b157220 */ /* 0x002fe20000410000 */
[----:B---3--:R-:W-:-:S03]  /*2390*/  FFMA.FTZ R172, R173, R194, R172 ;  /* 0x000000c2adac7223 */ /* 0x008fc600000100ac */
[----:B------:R-:W-:Y:S01]  /*23a0*/  FFMA.FTZ R218, R174, R21, R218 ;  /* 0x00000015aeda7223 */ /* 0x000fe200000100da */
[----:B------:R-:W-:Y:S01]  /*23b0*/  FFMA.FTZ R173, R204, R238, R185 ;  /* 0x000000eeccad7223 */ /* 0x000fe200000100b9 */
[----:B------:R1:W-:Y:S03]  /*23c0*/  STL [R1+0x104], R172 ;  /* 0x000104ac01007387 */ /* 0x0003e60000100800 */
[----:B------:R-:W-:Y:S01]  /*23d0*/  FFMA.FTZ R173, R194, R228, R173 ;  /* 0x000000e4c2ad7223 */ /* 0x000fe200000100ad */
[----:B------:R2:W-:Y:S04]  /*23e0*/  STL [R1+0x108], R218 ;  /* 0x000108da01007387 */ /* 0x0005e80000100800 */
[----:B------:R3:W-:Y:S01]  /*23f0*/  STL [R1+0x68], R176 ;  /* 0x000068b001007387 */ /* 0x0007e20000100800 */
[----:B-1----:R-:W-:-:S03]  /*2400*/  FADD.FTZ R172, R186, R238 ;  /* 0x000000eebaac7221 */ /* 0x002fc60000010000 */
[----:B------:R3:W-:Y:S01]  /*2410*/  STL [R1+0x6c], R177 ;  /* 0x00006cb101007387 */ /* 0x0007e20000100800 */
[----:B--2---:R-:W-:Y:S01]  /*2420*/  FMUL.FTZ R218, R248, R174 ;  /* 0x000000aef8da7220 */ /* 0x004fe20000410000 */
        /* <DEDUP_REMOVED lines=10> */
.L_x_24635:
[----:B------:R-:W-:Y:S05]  /*24d0*/  BSYNC.RECONVERGENT B2 ;  /* 0x0000000000027941 */ /* 0x000fea0003800200 */
.L_x_24634:
[----:B------:R-:W-:Y:S04]  /*24e0*/  BSSY.RECONVERGENT B2, `(.L_x_24636) ;  /* 0x0000046000027945 */ /* 0x000fe80003800200 */
[----:B------:R-:W-:Y:S05]  /*24f0*/  @!P4 BRA `(.L_x_24637) ;  /* 0x000000040010c947 */ /* 0x000fea0003800000 */
[----:B------:R-:W-:Y:S01]  /*2500*/  ISETP.NE.U32.AND P3, PT, RZ, UR10, PT ;  /* 0x0000000aff007c0c */ /* 0x000fe2000bf65070 */
[----:B-1-3--:R-:W1:Y:S01]  /*2510*/  LDC.64 R174, c[0x0][0x3a8] ;  /* 0x0000ea00ffae7b82 */ /* 0x00ae620000000a00 */
        /* <DEDUP_REMOVED lines=66> */
.L_x_24637:
[----:B------:R-:W-:Y:S05]  /*2940*/  BSYNC.RECONVERGENT B2 ;  /* 0x0000000000027941 */ /* 0x000fea0003800200 */
.L_x_24636:
[----:B------:R-:W-:Y:S01]  /*2950*/  ISETP.GE.U32.AND P3, PT, R14, 0xa0, PT ;  /* 0x000000a00e00780c */ /* 0x000fe20003f66070 */
[----:B------:R-:W-:Y:S01]  /*2960*/  BSSY.RECONVERGENT B2, `(.L_x_24638) ;  /* 0x0000048000027945 */ /* 0x000fe20003800200 */
[----:B------:R-:W-:-:S11]  /*2970*/  LOP3.LUT R5, R5, 0xfffffff7, RZ, 0xc0, !PT ;  /* 0xfffffff705057812 */ /* 0x000fd600078ec0ff */
[----:B------:R-:W-:Y:S01]  /*2980*/  @P3 LOP3.LUT R5, R5, 0x8, RZ, 0xfc, !PT ;  /* 0x0000000805053812 */ /* 0x000fe200078efcff */
[----:B------:R-:W-:Y:S06]  /*2990*/  @!P3 BRA `(.L_x_24639) ;  /* 0x000000040010b947 */ /* 0x000fec0003800000 */
        /* <DEDUP_REMOVED lines=9> */
[----:B------:R-:W3:Y:S01]  /*2a30*/  LDL R226, [R1+0x184] ;  /* 0x0001840001e27983 */ /* 0x000ee20000100800 */
[----:B-1----:R-:W-:-:S03]  /*2a40*/  IMAD.WIDE.U32 R174, R187, 0x10, R174 ;  /* 0x00000010bbae7825 */ /* 0x002fc600078e00ae */
[----:B------:R-:W3:Y:S04]  /*2a50*/  LDL.LU R216, [R1+0xe8] ;  /* 0x0000e80001d87983 */ /* 0x000ee80000300800 */
[----:B------:R-:W3:Y:S01]  /*2a60*/  LDL R246, [R1+0x188] ;  /* 0x0001880001f67983 */ /* 0x000ee20000100800 */
[----:B0-----:R-:W-:-:S05]  /*2a70*/  @P3 IMAD.WIDE.U32 R172, R184, 0x10, R172 ;  /* 0x00000010b8ac3825 */ /* 0x001fca00078e00ac */
[----:B------:R0:W5:Y:S02]  /*2a80*/  @P3 LDG.E.128 R140, desc[UR6][R172.64] ;  /* 0x00000006ac8c3981 */ /* 0x000164000c1e1d00 */
[----:B0-----:R-:W0:Y:S02]  /*2a90*/  LDC.64 R172, c[0x0][0x3a8] ;  /* 0x0000ea00ffac7b82 */ /* 0x001e240000000a00 */
[----:B0-----:R-:W-:-:S05]  /*2aa0*/  IMAD.WIDE.U32 R172, R184, 0x10, R172 ;  /* 0x00000010b8ac7825 */ /* 0x001fca00078e00ac */
[----:B------:R-:W2:Y:S04]  /*2ab0*/  LDG.E.128 R176, desc[UR6][R172.64] ;  /* 0x00000006acb07981 */ /* 0x000ea8000c1e1d00 */
[----:B------:R-:W3:Y:S01]  /*2ac0*/  LDG.E.128 R172, desc[UR6][R174.64] ;  /* 0x00000006aeac7981 */ /* 0x000ee2000c1e1d00 */
[----:B----4-:R-:W-:-:S05]  /*2ad0*/  IMAD.WIDE.U32 R240, R188, 0x4, R240 ;  /* 0x00000004bcf07825 */ /* 0x010fca00078e00f0 */
[----:B------:R0:W5:Y:S04]  /*2ae0*/  LDG.E R4, desc[UR6][R240.64] ;  /* 0x00000006f0047981 */ /* 0x000168000c1e1900 */
[----:B------:R-:W0:Y:S04]  /*2af0*/  LDL.LU R240, [R1+0xec] ;  /* 0x0000ec0001f07983 */ /* 0x000e280000300800 */
[----:B------:R-:W4:Y:S01]  /*2b00*/  LDL R241, [R1+0x18c] ;  /* 0x00018c0001f17983 */ /* 0x000f220000100800 */
[C---:B--2---:R-:W-:Y:S01]  /*2b10*/  FADD.FTZ R176, -R10.reuse, R176 ;  /* 0x000000b00ab07221 */ /* 0x044fe20000010100 */
[----:B------:R-:W-:-:S02]  /*2b20*/  FADD.FTZ R23, -R10, R177 ;  /* 0x000000b10a177221 */ /* 0x000fc40000010100 */
[----:B------:R-:W2:Y:S01]  /*2b30*/  LDL.LU R177, [R1+0x4c] ;  /* 0x00004c0001b17983 */ /* 0x000ea20000300800 */
[----:B------:R-:W-:Y:S01]  /*2b40*/  FMUL.FTZ R202, R11, R176 ;  /* 0x000000b00bca7220 */ /* 0x000fe20000410000 */
[C---:B------:R-:W-:Y:S02]  /*2b50*/  FADD.FTZ R178, -R10.reuse, R178 ;  /* 0x000000b20ab27221 */ /* 0x040fe40000010100 */
[----:B------:R-:W4:Y:S01]  /*2b60*/  LDL.LU R176, [R1+0x48] ;  /* 0x0000480001b07983 */ /* 0x000f220000300800 */
[----:B------:R-:W-:Y:S01]  /*2b70*/  FADD.FTZ R179, -R10, R179 ;  /* 0x000000b30ab37221 */ /* 0x000fe20000010100 */
[----:B---3--:R-:W-:Y:S01]  /*2b80*/  FADD.FTZ R192, R192, R172 ;  /* 0x000000acc0c07221 */ /* 0x008fe20000010000 */
[----:B------:R-:W-:-:S04]  /*2b90*/  FFMA.FTZ R0, R172, R202, R0 ;  /* 0x000000caac007223 */ /* 0x000fc80000010000 */
[----:B------:R1:W-:Y:S01]  /*2ba0*/  STL [R1+0x40], R192 ;  /* 0x000040c001007387 */ /* 0x0003e20000100800 */
[----:B------:R-:W-:Y:S01]  /*2bb0*/  FMUL.FTZ R236, R236, R172 ;  /* 0x000000acecec7220 */ /* 0x000fe20000410000 */
[----:B-1----:R-:W-:Y:S02]  /*2bc0*/  FMUL.FTZ R192, R11, R23 ;  /* 0x000000170bc07220 */ /* 0x002fe40000410000 */
[----:B------:R-:W3:Y:S04]  /*2bd0*/  LDL.LU R23, [R1+0x44] ;  /* 0x0000440001177983 */ /* 0x000ee80000300800 */
[----:B------:R1:W-:Y:S04]  /*2be0*/  STL [R1+0xe0], R0 ;  /* 0x0000e00001007387 */ /* 0x0003e80000100800 */
[----:B-1----:R1:W5:Y:S04]  /*2bf0*/  LDL.LU R0, [R1+0x1d0] ;  /* 0x0001d00001007983 */ /* 0x0023680000300800 */
[----:B------:R-:W3:Y:S01]  /*2c00*/  LDL.LU R172, [R1+0xe4] ;  /* 0x0000e40001ac7983 */ /* 0x000ee20000300800 */
[----:B------:R-:W-:Y:S01]  /*2c10*/  FMUL.FTZ R226, R226, R173 ;  /* 0x000000ade2e27220 */ /* 0x000fe20000410000 */
[----:B------:R-:W-:-:S02]  /*2c20*/  IADD3 R188, PT, PT, R188, 0x20, RZ ;  /* 0x00000020bcbc7810 */ /* 0x000fc40007ffe0ff */
[----:B------:R-:W-:Y:S02]  /*2c30*/  IADD3 R187, PT, PT, R187, 0x20, RZ ;  /* 0x00000020bbbb7810 */ /* 0x000fe40007ffe0ff */
[----:B------:R-:W-:Y:S01]  /*2c40*/  IADD3 R184, PT, PT, R184, 0x20, RZ ;  /* 0x00000020b8b87810 */ /* 0x000fe20007ffe0ff */
[----:B--2---:R-:W-:Y:S01]  /*2c50*/  FADD.FTZ R177, R177, R175 ;  /* 0x000000afb1b17221 */ /* 0x004fe20000010000 */
[----:B----4-:R-:W-:Y:S01]  /*2c60*/  FADD.FTZ R176, R176, R174 ;  /* 0x000000aeb0b07221 */ /* 0x010fe20000010000 */
[----:B---3--:R-:W-:-:S05]  /*2c70*/  FADD.FTZ R23, R23, R173 ;  /* 0x000000ad17177221 */ /* 0x008fca0000010000 */
[----:B------:R2:W-:Y:S02]  /*2c80*/  STL [R1+0x44], R23 ;  /* 0x0000441701007387 */ /* 0x0005e40000100800 */
[----:B--2---:R-:W-:Y:S01]  /*2c90*/  FMUL.FTZ R23, R11, R178 ;  /* 0x000000b20b177220 */ /* 0x004fe20000410000 */
[----:B------:R-:W-:-:S03]  /*2ca0*/  FFMA.FTZ R172, R173, R192, R172 ;  /* 0x000000c0adac7223 */ /* 0x000fc600000100ac */
        /* <DEDUP_REMOVED lines=19> */
.L_x_24639:
[----:B------:R-:W-:Y:S05]  /*2de0*/  BSYNC.RECONVERGENT B2 ;  /* 0x0000000000027941 */ /* 0x000fea0003800200 */
.L_x_24638:
        /* <DEDUP_REMOVED lines=14> */
[----:B------:R-:W3:Y:S01]  /*2ed0*/  LDL.LU R180, [R1+0x34] ;  /* 0x0000340001b47983 */ /* 0x000ee20000300800 */
[----:B-1----:R-:W-:-:S03]  /*2ee0*/  IMAD.WIDE.U32 R174, R187, 0x10, R174 ;  /* 0x00000010bbae7825 */ /* 0x002fc600078e00ae */
[----:B------:R-:W3:Y:S04]  /*2ef0*/  LDL R225, [R1+0x174] ;  /* 0x0001740001e17983 */ /* 0x000ee80000100800 */
[----:B------:R-:W3:Y:S01]  /*2f00*/  LDL.LU R215, [R1+0xd8] ;  /* 0x0000d80001d77983 */ /* 0x000ee20000300800 */
[----:B----4-:R-:W-:-:S03]  /*2f10*/  IMAD.WIDE.U32 R240, R188, 0x4, R240 ;  /* 0x00000004bcf07825 */ /* 0x010fc600078e00f0 */
[----:B------:R-:W4:Y:S04]  /*2f20*/  LDL R245, [R1+0x178] ;  /* 0x0001780001f57983 */ /* 0x000f280000100800 */
[----:B------:R-:W5:Y:S01]  /*2f30*/  LDG.E R3, desc[UR6][R240.64] ;  /* 0x00000006f0037981 */ /* 0x000f62000c1e1900 */
[----:B0-----:R-:W-:-:S05]  /*2f40*/  @P3 IMAD.WIDE.U32 R172, R184, 0x10, R172 ;  /* 0x00000010b8ac3825 */ /* 0x001fca00078e00ac */
[----:B------:R0:W5:Y:S04]  /*2f50*/  @P3 LDG.E.128 R144, desc[UR6][R172.64] ;  /* 0x00000006ac903981 */ /* 0x000168000c1e1d00 */
[----:B------:R-:W4:Y:S04]  /*2f60*/  LDL.LU R240, [R1+0xdc] ;  /* 0x0000dc0001f07983 */ /* 0x000f280000300800 */
[----:B------:R-:W4:Y:S01]  /*2f70*/  LDL R241, [R1+0x17c] ;  /* 0x00017c0001f17983 */ /* 0x000f220000100800 */
[----:B0-----:R-:W0:Y:S02]  /*2f80*/  LDC.64 R172, c[0x0][0x3a8] ;  /* 0x0000ea00ffac7b82 */ /* 0x001e240000000a00 */
[----:B0-----:R-:W-:-:S05]  /*2f90*/  IMAD.WIDE.U32 R172, R184, 0x10, R172 ;  /* 0x00000010b8ac7825 */ /* 0x001fca00078e00ac */
[----:B------:R-:W2:Y:S04]  /*2fa0*/  LDG.E.128 R176, desc[UR6][R172.64] ;  /* 0x00000006acb07981 */ /* 0x000ea8000c1e1d00 */
[----:B------:R-:W3:Y:S01]  /*2fb0*/  LDG.E.128 R172, desc[UR6][R174.64] ;  /* 0x00000006aeac7981 */ /* 0x000ee2000c1e1d00 */
[C---:B--2---:R-:W-:Y:S01]  /*2fc0*/  FADD.FTZ R176, -R10.reuse, R176 ;  /* 0x000000b00ab07221 */ /* 0x044fe20000010100 */
[----:B------:R-:W-:-:S03]  /*2fd0*/  FADD.FTZ R177, -R10, R177 ;  /* 0x000000b10ab17221 */ /* 0x000fc60000010100 */
[----:B------:R-:W-:Y:S02]  /*2fe0*/  FMUL.FTZ R201, R11, R176 ;  /* 0x000000b00bc97220 */ /* 0x000fe40000410000 */
[----:B------:R-:W2:Y:S01]  /*2ff0*/  LDL.LU R176, [R1+0x3c] ;  /* 0x00003c0001b07983 */ /* 0x000ea20000300800 */
[----:B---3--:R-:W-:Y:S01]  /*3000*/  FADD.FTZ R191, R191, R172 ;  /* 0x000000acbfbf7221 */ /* 0x008fe20000010000 */
[----:B------:R-:W-:-:S04]  /*3010*/  FFMA.FTZ R0, R172, R201, R0 ;  /* 0x000000c9ac007223 */ /* 0x000fc80000010000 */
[----:B------:R0:W-:Y:S01]  /*3020*/  STL [R1+0x30], R191 ;  /* 0x000030bf01007387 */ /* 0x0001e20000100800 */
[----:B------:R-:W-:Y:S01]  /*3030*/  FMUL.FTZ R235, R235, R172 ;  /* 0x000000acebeb7220 */ /* 0x000fe20000410000 */
[----:B0-----:R-:W-:Y:S02]  /*3040*/  FMUL.FTZ R191, R11, R177 ;  /* 0x000000b10bbf7220 */ /* 0x001fe40000410000 */
[----:B------:R-:W3:Y:S04]  /*3050*/  LDL.LU R177, [R1+0x38] ;  /* 0x0000380001b17983 */ /* 0x000ee80000300800 */
[----:B------:R0:W-:Y:S04]  /*3060*/  STL [R1+0xd0], R0 ;  /* 0x0000d00001007387 */ /* 0x0001e80000100800 */
[----:B0-----:R0:W5:Y:S04]  /*3070*/  LDL.LU R0, [R1+0x1d0] ;  /* 0x0001d00001007983 */ /* 0x0011680000300800 */
[----:B------:R-:W4:Y:S01]  /*3080*/  LDL.LU R172, [R1+0xd4] ;  /* 0x0000d40001ac7983 */ /* 0x000f220000300800 */
[----:B------:R-:W-:Y:S01]  /*3090*/  FADD.FTZ R180, R180, R173 ;  /* 0x000000adb4b47221 */ /* 0x000fe20000010000 */
[----:B------:R-:W-:-:S04]  /*30a0*/  FADD.FTZ R178, -R10, R178 ;  /* 0x000000b20ab27221 */ /* 0x000fc80000010100 */
[----:B------:R1:W-:Y:S01]  /*30b0*/  STL [R1+0x34], R180 ;  /* 0x000034b401007387 */ /* 0x0003e20000100800 */
[----:B------:R-:W-:Y:S01]  /*30c0*/  FADD.FTZ R179, -R10, R179 ;  /* 0x000000b30ab37221 */ /* 0x000fe20000010100 */
[----:B-1----:R-:W-:-:S04]  /*30d0*/  FMUL.FTZ R180, R11, R178 ;  /* 0x000000b20bb47220 */ /* 0x002fc80000410000 */
[----:B------:R-:W-:Y:S01]  /*30e0*/  FFMA.FTZ R215, R174, R180, R215 ;  /* 0x000000b4aed77223 */ /* 0x000fe200000100d7 */
[----:B------:R-:W-:Y:S01]  /*30f0*/  FMUL.FTZ R225, R225, R173 ;  /* 0x000000ade1e17220 */ /* 0x000fe20000410000 */
[----:B------:R-:W-:Y:S02]  /*3100*/  IADD3 R188, PT, PT, R188, 0x20, RZ ;  /* 0x00000020bcbc7810 */ /* 0x000fe40007ffe0ff */
[----:B------:R-:W-:Y:S02]  /*3110*/  IADD3 R187, PT, PT, R187, 0x20, RZ ;  /* 0x00000020bbbb7810 */ /* 0x000fe40007ffe0ff */
[----:B------:R-:W-:Y:S01]  /*3120*/  IADD3 R184, PT, PT, R184, 0x20, RZ ;  /* 0x00000020b8b87810 */ /* 0x000fe20007ffe0ff */
[----:B--2---:R-:W-:Y:S01]  /*3130*/  FADD.FTZ R176, R176, R175 ;  /* 0x000000afb0b07221 */ /* 0x004fe20000010000 */
[----:B---3--:R-:W-:Y:S01]  /*3140*/  FADD.FTZ R177, R177, R174 ;  /* 0x000000aeb1b17221 */ /* 0x008fe20000010000 */
[----:B----4-:R-:W-:-:S05]  /*3150*/  FFMA.FTZ R172, R173, R191, R172 ;  /* 0x000000bfadac7223 */ /* 0x010fca00000100ac */
[----:B------:R-:W-:Y:S04]  /*3160*/  STL [R1+0xd4], R172 ;  /* 0x0000d4ac01007387 */ /* 0x000fe80000100800 */
[----:B------:R1:W-:Y:S02]  /*3170*/  STL [R1+0xd8], R215 ;  /* 0x0000d8d701007387 */ /* 0x0003e40000100800 */
[----:B-1----:R-:W-:Y:S01]  /*3180*/  FMUL.FTZ R215, R245, R174 ;  /* 0x000000aef5d77220 */ /* 0x002fe20000410000 */
[----:B------:R-:W-:Y:S01]  /*3190*/  FMUL.FTZ R245, R11, R179 ;  /* 0x000000b30bf57220 */ /* 0x000fe20000410000 */
[----:B------:R-:W-:-:S03]  /*31a0*/  FMUL.FTZ R174, R241, R175 ;  /* 0x000000aff1ae7220 */ /* 0x000fc60000410000 */
[----:B------:R-:W-:Y:S01]  /*31b0*/  FFMA.FTZ R240, R175, R245, R240 ;  /* 0x000000f5aff07223 */ /* 0x000fe200000100f0 */
        /* <DEDUP_REMOVED lines=12> */
.L_x_24641:
[----:B------:R-:W-:Y:S05]  /*3280*/  BSYNC.RECONVERGENT B2 ;  /* 0x0000000000027941 */ /* 0x000fea0003800200 */
.L_x_24640:
[----:B------:R-:W-:Y:S01]  /*3290*/  ISETP.GE.U32.AND P3, PT, R14, 0xe0, PT ;  /* 0x000000e00e00780c */ /* 0x000fe20003f66070 */
[----:B------:R-:W-:-:S12]  /*32a0*/  BSSY.RECONVERGENT B2, `(.L_x_24642) ;  /* 0x000003c000027945 */ /* 0x000fd80003800200 */
[----:B------:R-:W-:Y:S05]  /*32b0*/  @!P3 BRA `(.L_x_24643) ;  /* 0x0000000000e8b947 */ /* 0x000fea0003800000 */
[----:B------:R-:W-:Y:S01]  /*32c0*/  ISETP.NE.U32.AND P4, PT, RZ, UR10, PT ;  /* 0x0000000aff007c0c */ /* 0x000fe2000bf85070 */
[----:B-1-3--:R-:W1:Y:S01]  /*32d0*/  LDC.64 R176, c[0x0][0x428] ;  /* 0x00010a00ffb07b82 */ /* 0x00ae620000000a00 */
[----:B------:R-:W2:Y:S02]  /*32e0*/  LDL.LU R234, [R1+0xc0] ;  /* 0x0000c00001ea7983 */ /* 0x000ea40000300800 */
[----:B------:R-:W-:Y:S02]  /*32f0*/  ISETP.NE.AND.EX P4, PT, RZ, UR11, PT, P4 ;  /* 0x0000000bff007c0c */ /* 0x000fe4000bf85340 */
[----:B------:R-:W3:Y:S03]  /*3300*/  LDL R181, [R1+0x160] ;  /* 0x0001600001b57983 */ /* 0x000ee60000100800 */
[----:B------:R-:W4:Y:S01]  /*3310*/  LDC.64 R240, c[0x0][0x3b0] ;  /* 0x0000ec00fff07b82 */ /* 0x000f220000000a00 */
[----:B------:R-:W3:Y:S04]  /*3320*/  LDL R224, [R1+0x164] ;  /* 0x0001640001e07983 */ /* 0x000ee80000100800 */
[----:B------:R-:W3:Y:S03]  /*3330*/  LDL.LU R214, [R1+0xc8] ;  /* 0x0000c80001d67983 */ /* 0x000ee60000300800 */
[----:B------:R-:W0:Y:S01]  /*3340*/  @P4 LDC.64 R172, c[0x0][0x438] ;  /* 0x00010e00ffac4b82 */ /* 0x000e220000000a00 */
[----:B------:R-:W3:Y:S01]  /*3350*/  LDL R244, [R1+0x168] ;  /* 0x0001680001f47983 */ /* 0x000ee20000100800 */
[----:B0-----:R-:W-:-:S05]  /*3360*/  @P4 IMAD.WIDE.U32 R172, R184, 0x10, R172 ;  /* 0x00000010b8ac4825 */ /* 0x001fca00078e00ac */
[----:B------:R0:W5:Y:S01]  /*3370*/  @P4 LDG.E.128 R148, desc[UR6][R172.64] ;  /* 0x00000006ac944981 */ /* 0x000162000c1e1d00 */
[----:B-1----:R-:W-:-:S04]  /*3380*/  IMAD.WIDE.U32 R176, R187, 0x10, R176 ;  /* 0x00000010bbb07825 */ /* 0x002fc800078e00b0 */
[----:B----4-:R-:W-:Y:S02]  /*3390*/  IMAD.WIDE.U32 R240, R188, 0x4, R240 ;  /* 0x00000004bcf07825 */ /* 0x010fe400078e00f0 */
[----:B------:R-:W2:Y:S01]  /*33a0*/  LDG.E.128 R176, desc[UR6][R176.64] ;  /* 0x00000006b0b07981 */ /* 0x000ea2000c1e1d00 */
[----:B0-----:R-:W0:Y:S03]  /*33b0*/  LDC.64 R172, c[0x0][0x3a8] ;  /* 0x0000ea00ffac7b82 */ /* 0x001e260000000a00 */
[----:B------:R1:W5:Y:S04]  /*33c0*/  LDG.E R2, desc[UR6][R240.64] ;  /* 0x00000006f0027981 */ /* 0x000368000c1e1900 */
[----:B------:R-:W1:Y:S04]  /*33d0*/  LDL.LU R240, [R1+0xcc] ;  /* 0x0000cc0001f07983 */ /* 0x000e680000300800 */
[----:B------:R-:W4:Y:S01]  /*33e0*/  LDL R241, [R1+0x16c] ;  /* 0x00016c0001f17983 */ /* 0x000f220000100800 */
[----:B0-----:R-:W-:-:S06]  /*33f0*/  IMAD.WIDE.U32 R172, R184, 0x10, R172 ;  /* 0x00000010b8ac7825 */ /* 0x001fcc00078e00ac */
[----:B------:R-:W3:Y:S02]  /*3400*/  LDG.E.128 R172, desc[UR6][R172.64] ;  /* 0x00000006acac7981 */ /* 0x000ee4000c1e1d00 */
[----:B---3--:R-:W-:-:S04]  /*3410*/  FADD.FTZ R172, -R10, R172 ;  /* 0x000000ac0aac7221 */ /* 0x008fc80000010100 */
[----:B------:R-:W-:Y:S02]  /*3420*/  FMUL.FTZ R200, R11, R172 ;  /* 0x000000ac0bc87220 */ /* 0x000fe40000410000 */
[----:B------:R-:W3:Y:S02]  /*3430*/  LDL.LU R172, [R1+0xc4] ;  /* 0x0000c40001ac7983 */ /* 0x000ee40000300800 */
[----:B--2---:R-:W-:Y:S01]  /*3440*/  FFMA.FTZ R234, R176, R200, R234 ;  /* 0x000000c8b0ea7223 */ /* 0x004fe200000100ea */
[C---:B------:R-:W-:Y:S01]  /*3450*/  FADD.FTZ R173, -R10.reuse, R173 ;  /* 0x000000ad0aad7221 */ /* 0x040fe20000010100 */
[----:B------:R-:W-:-:S03]  /*3460*/  FADD.FTZ R174, -R10, R174 ;  /* 0x000000ae0aae7221 */ /* 0x000fc60000010100 */
[----:B------:R0:W-:Y:S01]  /*3470*/  STL [R1+0xc0], R234 ;  /* 0x0000c0ea01007387 */ /* 0x0001e20000100800 */
[----:B------:R-:W-:Y:S01]  /*3480*/  FMUL.FTZ R190, R11, R173 ;  /* 0x000000ad0bbe7220 */ /* 0x000fe20000410000 */
[----:B------:R-:W-:Y:S01]  /*3490*/  FADD.FTZ R175, -R10, R175 ;  /* 0x000000af0aaf7221 */ /* 0x000fe20000010100 */
[----:B0-----:R-:W-:Y:S01]  /*34a0*/  FMUL.FTZ R234, R181, R176 ;  /* 0x000000b0b5ea7220 */ /* 0x001fe20000410000 */
[----:B------:R-:W-:-:S04]  /*34b0*/  FMUL.FTZ R181, R11, R174 ;  /* 0x000000ae0bb57220 */ /* 0x000fc80000410000 */
[----:B------:R-:W-:Y:S01]  /*34c0*/  FFMA.FTZ R214, R178, R181, R214 ;  /* 0x000000b5b2d67223 */ /* 0x000fe200000100d6 */
[----:B----4-:R-:W-:Y:S01]  /*34d0*/  FMUL.FTZ R174, R241, R179 ;  /* 0x000000b3f1ae7220 */ /* 0x010fe20000410000 */
[----:B------:R-:W-:Y:S01]  /*34e0*/  FMUL.FTZ R224, R224, R177 ;  /* 0x000000b1e0e07220 */ /* 0x000fe20000410000 */
[----:B------:R-:W-:-:S04]  /*34f0*/  FFMA.FTZ R173, R200, R234, R185 ;  /* 0x000000eac8ad7223 */ /* 0x000fc800000100b9 */
        /* <DEDUP_REMOVED lines=12> */
[----:B------:R-:W-:-:S04]  /*35c0*/  FMUL.FTZ R244, R11, R175 ;  /* 0x000000af0bf47220 */ /* 0x000fc80000410000 */
[----:B-1----:R-:W-:-:S05]  /*35d0*/  FFMA.FTZ R240, R179, R244, R240 ;  /* 0x000000f4b3f07223 */ /* 0x002fca00000100f0 */
[----:B------:R2:W-:Y:S04]  /*35e0*/  STL [R1+0xcc], R240 ;  /* 0x0000ccf001007387 */ /* 0x0005e80000100800 */
[----:B------:R2:W-:Y:S01]  /*35f0*/  STL [R1+0x8], R174 ;  /* 0x000008ae01007387 */ /* 0x0005e20000100800 */
[----:B------:R-:W-:-:S04]  /*3600*/  FADD.FTZ R172, R186, R234 ;  /* 0x000000eabaac7221 */ /* 0x000fc80000010000 */
[----:B------:R-:W-:Y:S01]  /*3610*/  FADD.FTZ R172, R172, R224 ;  /* 0x000000e0acac7221 */ /* 0x000fe20000010000 */
[----:B------:R-:W-:-:S03]  /*3620*/  FFMA.FTZ R173, R181, R214, R173 ;  /* 0x000000d6b5ad7223 */ /* 0x000fc600000100ad */
[----:B------:R-:W-:Y:S01]  /*3630*/  FADD.FTZ R172, R172, R214 ;  /* 0x000000d6acac7221 */ /* 0x000fe20000010000 */
[----:B------:R-:W-:-:S03]  /*3640*/  FFMA.FTZ R185, R244, R174, R173 ;  /* 0x000000aef4b97223 */ /* 0x000fc600000100ad */
[----:B--2---:R-:W-:-:S07]  /*3650*/  FADD.FTZ R186, R172, R174 ;  /* 0x000000aeacba7221 */ /* 0x004fce0000010000 */
.L_x_24643:
[----:B------:R-:W-:Y:S05]  /*3660*/  BSYNC.RECONVERGENT B2 ;  /* 0x0000000000027941 */ /* 0x000fea0003800200 */
.L_x_24642:
        /* <DEDUP_REMOVED lines=31> */
[C---:B------:R-:W-:Y:S01]  /*3860*/  FMUL.FTZ R189, R11.reuse, R173 ;  /* 0x000000ad0bbd7220 */ /* 0x040fe20000410000 */
        /* <DEDUP_REMOVED lines=29> */
.L_x_24645:
[----:B------:R-:W-:Y:S05]  /*3a40*/  BSYNC.RECONVERGENT B2 ;  /* 0x0000000000027941 */ /* 0x000fea0003800200 */
.L_x_24644:
        /* <DEDUP_REMOVED lines=15> */
[----:B-1----:R-:W-:Y:S01]  /*3b40*/  IMAD.WIDE.U32 R174, R187, 0x10, R174 ;  /* 0x00000010bbae7825 */ /* 0x002fe200078e00ae */
[----:B0-----:R-:W0:Y:S03]  /*3b50*/  LDC.64 R172, c[0x0][0x3a8] ;  /* 0x0000ea00ffac7b82 */ /* 0x001e260000000a00 */
[----:B0-----:R-:W-:-:S05]  /*3b60*/  IMAD.WIDE.U32 R172, R184, 0x10, R172 ;  /* 0x00000010b8ac7825 */ /* 0x001fca00078e00ac */
[----:B------:R-:W2:Y:S01]  /*3b70*/  LDG.E.128 R176, desc[UR6][R172.64] ;  /* 0x00000006acb07981 */ /* 0x000ea2000c1e1d00 */
[----:B----4-:R-:W-:-:S05]  /*3b80*/  IMAD.WIDE.U32 R240, R188, 0x4, R240 ;  /* 0x00000004bcf07825 */ /* 0x010fca00078e00f0 */
[----:B------:R0:W5:Y:S04]  /*3b90*/  LDG.E R16, desc[UR6][R240.64] ;  /* 0x00000006f0107981 */ /* 0x000168000c1e1900 */
[----:B------:R-:W4:Y:S04]  /*3ba0*/  LDG.E.128 R172, desc[UR6][R174.64] ;  /* 0x00000006aeac7981 */ /* 0x000f28000c1e1d00 */
[----:B------:R-:W0:Y:S04]  /*3bb0*/  LDL.LU R240, [R1+0xac] ;  /* 0x0000ac0001f07983 */ /* 0x000e280000300800 */
[----:B------:R-:W3:Y:S01]  /*3bc0*/  LDL R241, [R1+0x14c] ;  /* 0x00014c0001f17983 */ /* 0x000ee20000100800 */
[----:B--2---:R-:W-:-:S03]  /*3bd0*/  FADD.FTZ R18, -R10, R177 ;  /* 0x000000b10a127221 */ /* 0x004fc60000010100 */
[----:B------:R-:W2:Y:S01]  /*3be0*/  LDL.LU R177, [R1+0xa4] ;  /* 0x0000a40001b17983 */ /* 0x000ea20000300800 */
[----:B------:R-:W-:-:S04]  /*3bf0*/  FADD.FTZ R176, -R10, R176 ;  /* 0x000000b00ab07221 */ /* 0x000fc80000010100 */
[----:B------:R-:W-:Y:S01]  /*3c00*/  FMUL.FTZ R198, R11, R176 ;  /* 0x000000b00bc67220 */ /* 0x000fe20000410000 */
[----:B------:R-:W-:-:S03]  /*3c10*/  FADD.FTZ R178, -R10, R178 ;  /* 0x000000b20ab27221 */ /* 0x000fc60000010100 */
[----:B----4-:R-:W-:Y:S01]  /*3c20*/  FFMA.FTZ R232, R172, R198, R232 ;  /* 0x000000c6ace87223 */ /* 0x010fe200000100e8 */
[----:B------:R-:W-:-:S04]  /*3c30*/  FMUL.FTZ R18, R11, R18 ;  /* 0x000000120b127220 */ /* 0x000fc80000410000 */
[----:B------:R3:W-:Y:S01]  /*3c40*/  STL [R1+0xa0], R232 ;  /* 0x0000a0e801007387 */ /* 0x0007e20000100800 */
[----:B------:R-:W-:Y:S01]  /*3c50*/  FADD.FTZ R179, -R10, R179 ;  /* 0x000000b30ab37221 */ /* 0x000fe20000010100 */
[----:B---3--:R-:W-:Y:S01]  /*3c60*/  FMUL.FTZ R232, R183, R172 ;  /* 0x000000acb7e87220 */ /* 0x008fe20000410000 */
[----:B------:R-:W-:-:S04]  /*3c70*/  FMUL.FTZ R183, R11, R178 ;  /* 0x000000b20bb77220 */ /* 0x000fc80000410000 */
[----:B------:R-:W-:Y:S01]  /*3c80*/  FFMA.FTZ R212, R174, R183, R212 ;  /* 0x000000b7aed47223 */ /* 0x000fe200000100d4 */
[----:B------:R-:W-:Y:S01]  /*3c90*/  FADD.FTZ R78, R78, R174 ;  /* 0x000000ae4e4e7221 */ /* 0x000fe20000010000 */
[----:B------:R-:W-:Y:S01]  /*3ca0*/  FADD.FTZ R76, R76, R172 ;  /* 0x000000ac4c4c7221 */ /* 0x000fe20000010000 */
[----:B------:R-:W-:Y:S01]  /*3cb0*/  FADD.FTZ R77, R77, R173 ;  /* 0x000000ad4d4d7221 */ /* 0x000fe20000010000 */
[----:B------:R-:W-:Y:S01]  /*3cc0*/  FMUL.FTZ R222, R222, R173 ;  /* 0x000000addede7220 */ /* 0x000fe20000410000 */
[----:B------:R-:W-:-:S04]  /*3cd0*/  FADD.FTZ R172, R186, R232 ;  /* 0x000000e8baac7221 */ /* 0x000fc80000010000 */
[----:B------:R-:W-:Y:S01]  /*3ce0*/  FADD.FTZ R172, R172, R222 ;  /* 0x000000deacac7221 */ /* 0x000fe20000010000 */
[----:B------:R-:W-:Y:S01]  /*3cf0*/  FADD.FTZ R79, R79, R175 ;  /* 0x000000af4f4f7221 */ /* 0x000fe20000010000 */
[----:B------:R-:W-:Y:S02]  /*3d00*/  IADD3 R188, PT, PT, R188, 0x20, RZ ;  /* 0x00000020bcbc7810 */ /* 0x000fe40007ffe0ff */
[----:B------:R-:W-:Y:S02]  /*3d10*/  IADD3 R187, PT, PT, R187, 0x20, RZ ;  /* 0x00000020bbbb7810 */ /* 0x000fe40007ffe0ff */
[----:B------:R-:W-:Y:S01]  /*3d20*/  IADD3 R184, PT, PT, R184, 0x20, RZ ;  /* 0x00000020b8b87810 */ /* 0x000fe20007ffe0ff */
[----:B--2---:R-:W-:-:S05]  /*3d30*/  FFMA.FTZ R177, R173, R18, R177 ;  /* 0x00000012adb17223 */ /* 0x004fca00000100b1 */
[----:B------:R-:W-:Y:S04]  /*3d40*/  STL [R1+0xa4], R177 ;  /* 0x0000a4b101007387 */ /* 0x000fe80000100800 */
[----:B------:R1:W-:Y:S02]  /*3d50*/  STL [R1+0xa8], R212 ;  /* 0x0000a8d401007387 */ /* 0x0003e40000100800 */
[----:B-1----:R-:W-:Y:S01]  /*3d60*/  FMUL.FTZ R212, R242, R174 ;  /* 0x000000aef2d47220 */ /* 0x002fe20000410000 */
[----:B------:R-:W-:Y:S01]  /*3d70*/  FMUL.FTZ R242, R11, R179 ;  /* 0x000000b30bf27220 */ /* 0x000fe20000410000 */
[----:B------:R-:W-:-:S03]  /*3d80*/  FMUL.FTZ R174, R241, R175 ;  /* 0x000000aff1ae7220 */ /* 0x000fc60000410000 */
[----:B0-----:R-:W-:-:S05]  /*3d90*/  FFMA.FTZ R240, R175, R242, R240 ;  /* 0x000000f2aff07223 */ /* 0x001fca00000100f0 */
[----:B------:R2:W-:Y:S04]  /*3da0*/  STL [R1+0xac], R240 ;  /* 0x0000acf001007387 */ /* 0x0005e80000100800 */
[----:B------:R2:W-:Y:S01]  /*3db0*/  STL [R1], R174 ;  /* 0x000000ae01007387 */ /* 0x0005e20000100800 */
[----:B------:R-:W-:-:S04]  /*3dc0*/  FFMA.FTZ R173, R198, R232, R185 ;  /* 0x000000e8c6ad7223 */ /* 0x000fc800000100b9 */
[----:B------:R-:W-:Y:S01]  /*3dd0*/  FFMA.FTZ R173, R18, R222, R173 ;  /* 0x000000de12ad7223 */ /* 0x000fe200000100ad */
[----:B------:R-:W-:-:S03]  /*3de0*/  FADD.FTZ R172, R172, R212 ;  /* 0x000000d4acac7221 */ /* 0x000fc60000010000 */
[----:B------:R-:W-:Y:S01]  /*3df0*/  FFMA.FTZ R173, R183, R212, R173 ;  /* 0x000000d4b7ad7223 */ /* 0x000fe200000100ad */
[----:B------:R-:W-:-:S03]  /*3e00*/  FADD.FTZ R186, R172, R174 ;  /* 0x000000aeacba7221 */ /* 0x000fc60000010000 */
[----:B--2---:R-:W-:-:S07]  /*3e10*/  FFMA.FTZ R185, R242, R174, R173 ;  /* 0x000000aef2b97223 */ /* 0x004fce00000100ad */
.L_x_24647:
[----:B------:R-:W-:Y:S05]  /*3e20*/  BSYNC.RECONVERGENT B2 ;  /* 0x0000000000027941 */ /* 0x000fea0003800200 */
.L_x_24646:
[----:B------:R-:W-:Y:S02]  /*3e30*/  ISETP.GE.U32.AND P6, PT, R14, 0x140, PT ;  /* 0x000001400e00780c */ /* 0x000fe40003fc6070 */
[----:B------:R-:W-:-:S11]  /*3e40*/  LOP3.LUT R5, R5, 0xffffffdf, RZ, 0xc0, !PT ;  /* 0xffffffdf05057812 */ /* 0x000fd600078ec0ff */
[----:B------:R-:W-:Y:S01]  /*3e50*/  @P6 LOP3.LUT R5, R5, 0x20, RZ, 0xfc, !PT ;  /* 0x0000002005056812 */ /* 0x000fe200078efcff */
[----:B------:R-:W-:Y:S06]  /*3e60*/  @!P6 BRA `(.L_x_24648) ;  /* 0x000000100010e947 */ /* 0x000fec0003800000 */
[----:B------:R-:W-:Y:S01]  /*3e70*/  ISETP.NE.U32.AND P6, PT, RZ, UR10, PT ;  /* 0x0000000aff007c0c */ /* 0x000fe2000bfc5070 */
[----:B-1-3--:R-:W1:Y:S01]  /*3e80*/  LDC.64 R176, c[0x0][0x428] ;  /* 0x00010a00ffb07b82 */ /* 0x00ae620000000a00 */
[----:B------:R-:W2:Y:S02]  /*3e90*/  LDL R231, [R1+0x130] ;  /* 0x0001300001e77983 */ /* 0x000ea40000100800 */
[----:B------:R-:W-:Y:S02]  /*3ea0*/  ISETP.NE.AND.EX P6, PT, RZ, UR11, PT, P6 ;  /* 0x0000000bff007c0c */ /* 0x000fe4000bfc5360 */
[----:B------:R-:W3:Y:S03]  /*3eb0*/  LDL R221, [R1+0x134] ;  /* 0x0001340001dd7983 */ /* 0x000ee60000100800 */
[----:B------:R-:W4:Y:S01]  /*3ec0*/  LDC.64 R206, c[0x0][0x3b0] ;  /* 0x0000ec00ffce7b82 */ /* 0x000f220000000a00 */
[----:B------:R-:W3:Y:S04]  /*3ed0*/  LDL.LU R211, [R1+0x98] ;  /* 0x0000980001d37983 */ /* 0x000ee80000300800 */
[----:B------:R-:W3:Y:S03]  /*3ee0*/  LDL R240, [R1+0x138] ;  /* 0x0001380001f07983 */ /* 0x000ee60000100800 */
[----:B------:R-:W0:Y:S01]  /*3ef0*/  @P6 LDC.64 R172, c[0x0][0x438] ;  /* 0x00010e00ffac6b82 */ /* 0x000e220000000a00 */
[----:B------:R-:W3:Y:S04]  /*3f00*/  LDL.LU R252, [R1+0x9c] ;  /* 0x00009c0001fc7983 */ /* 0x000ee80000300800 */
[----:B------:R-:W3:Y:S01]  /*3f10*/  LDL R241, [R1+0x13c] ;  /* 0x00013c0001f17983 */ /* 0x000ee20000100800 */
[----:B0-----:R-:W-:-:S05]  /*3f20*/  @P6 IMAD.WIDE.U32 R172, R184, 0x10, R172 ;  /* 0x00000010b8ac6825 */ /* 0x001fca00078e00ac */
[----:B------:R0:W5:Y:S02]  /*3f30*/  @P6 LDG.E.128 R160, desc[UR6][R172.64] ;  /* 0x00000006aca06981 */ /* 0x000164000c1e1d00 */
[----:B0-----:R-:W0:Y:S01]  /*3f40*/  LDC.64 R172, c[0x0][0x3a8] ;  /* 0x0000ea00ffac7b82 */ /* 0x001e220000000a00 */
[----:B-1----:R-:W-:-:S04]  /*3f50*/  IMAD.WIDE.U32 R176, R187, 0x10, R176 ;  /* 0x00000010bbb07825 */ /* 0x002fc800078e00b0 */
[----:B----4-:R-:W-:Y:S02]  /*3f60*/  IMAD.WIDE.U32 R206, R188, 0x4, R206 ;  /* 0x00000004bcce7825 */ /* 0x010fe400078e00ce */
[----:B------:R-:W2:Y:S04]  /*3f70*/  LDG.E.128 R176, desc[UR6][R176.64] ;  /* 0x00000006b0b07981 */ /* 0x000ea8000c1e1d00 */
[----:B------:R1:W5:Y:S01]  /*3f80*/  LDG.E R17, desc[UR6][R206.64] ;  /* 0x00000006ce117981 */ /* 0x000362000c1e1900 */
[----:B0-----:R-:W-:-:S03]  /*3f90*/  IMAD.WIDE.U32 R172, R184, 0x10, R172 ;  /* 0x00000010b8ac7825 */ /* 0x001fc600078e00ac */
[----:B------:R-:W4:Y:S04]  /*3fa0*/  LDL.LU R184, [R1+0x94] ;  /* 0x0000940001b87983 */ /* 0x000f280000300800 */
[----:B------:R-:W4:Y:S04]  /*3fb0*/  LDG.E.128 R172, desc[UR6][R172.64] ;  /* 0x00000006acac7981 */ /* 0x000f28000c1e1d00 */
[----:B------:R-:W4:Y:S01]  /*3fc0*/  LDL.LU R188, [R1+0x90] ;  /* 0x0000900001bc7983 */ /* 0x000f220000300800 */
[----:B--2---:R-:W-:Y:S01]  /*3fd0*/  FMUL.FTZ R231, R231, R176 ;  /* 0x000000b0e7e77220 */ /* 0x004fe20000410000 */
[----:B---3--:R-:W-:Y:S01]  /*3fe0*/  FMUL.FTZ R221, R221, R177 ;  /* 0x000000b1dddd7220 */ /* 0x008fe20000410000 */
[C---:B----4-:R-:W-:Y:S01]  /*3ff0*/  FADD.FTZ R172, -R10.reuse, R172 ;  /* 0x000000ac0aac7221 */ /* 0x050fe20000010100 */
[C---:B------:R-:W-:Y:S01]  /*4000*/  FADD.FTZ R173, -R10.reuse, R173 ;  /* 0x000000ad0aad7221 */ /* 0x040fe20000010100 */
[----:B------:R-:W-:-:S02]  /*4010*/  FADD.FTZ R174, -R10, R174 ;  /* 0x000000ae0aae7221 */ /* 0x000fc40000010100 */
[C---:B------:R-:W-:Y:S01]  /*4020*/  FMUL.FTZ R208, R11.reuse, R172 ;  /* 0x000000ac0bd07220 */ /* 0x040fe20000410000 */
[C---:B-1----:R-:W-:Y:S01]  /*4030*/  FMUL.FTZ R207, R11.reuse, R173 ;  /* 0x000000ad0bcf7220 */ /* 0x042fe20000410000 */
[----:B------:R-:W-:Y:S02]  /*4040*/  FMUL.FTZ R206, R11, R174 ;  /* 0x000000ae0bce7220 */ /* 0x000fe40000410000 */
[----:B------:R-:W-:Y:S01]  /*4050*/  FFMA.FTZ R188, R176, R208, R188 ;  /* 0x000000d0b0bc7223 */ /* 0x000fe200000100bc */
[----:B------:R-:W-:Y:S01]  /*4060*/  FFMA.FTZ R184, R177, R207, R184 ;  /* 0x000000cfb1b87223 */ /* 0x000fe200000100b8 */
[----:B------:R-:W-:Y:S01]  /*4070*/  FFMA.FTZ R211, R178, R206, R211 ;  /* 0x000000ceb2d37223 */ /* 0x000fe200000100d3 */
[----:B------:R-:W-:Y:S02]  /*4080*/  FADD.FTZ R10, -R10, R175 ;  /* 0x000000af0a0a7221 */ /* 0x000fe40000010100 */
[----:B------:R-:W-:Y:S04]  /*4090*/  STL [R1+0x90], R188 ;  /* 0x000090bc01007387 */ /* 0x000fe80000100800 */
[----:B------:R-:W-:Y:S04]  /*40a0*/  STL [R1+0x94], R184 ;  /* 0x000094b801007387 */ /* 0x000fe80000100800 */
[----:B------:R0:W-:Y:S01]  /*40b0*/  STL [R1+0x98], R211 ;  /* 0x000098d301007387 */ /* 0x0001e20000100800 */
[----:B------:R-:W-:Y:S01]  /*40c0*/  FADD.FTZ R172, R186, R231 ;  /* 0x000000e7baac7221 */ /* 0x000fe20000010000 */
[----:B------:R-:W-:Y:S01]  /*40d0*/  FFMA.FTZ R173, R208, R231, R185 ;  /* 0x000000e7d0ad7223 */ /* 0x000fe200000100b9 */
[----:B0-----:R-:W-:Y:S01]  /*40e0*/  FMUL.FTZ R211, R240, R178 ;  /* 0x000000b2f0d37220 */ /* 0x001fe20000410000 */
[----:B------:R-:W-:Y:S01]  /*40f0*/  FMUL.FTZ R240, R11, R10 ;  /* 0x0000000a0bf07220 */ /* 0x000fe20000410000 */
[----:B------:R-:W-:Y:S01]  /*4100*/  FADD.FTZ R10, R172, R221 ;  /* 0x000000ddac0a7221 */ /* 0x000fe20000010000 */
[----:B------:R-:W-:-:S02]  /*4110*/  FFMA.FTZ R173, R207, R221, R173 ;  /* 0x000000ddcfad7223 */ /* 0x000fc400000100ad */
[----:B------:R-:W-:Y:S01]  /*4120*/  FFMA.FTZ R252, R179, R240, R252 ;  /* 0x000000f0b3fc7223 */ /* 0x000fe200000100fc */
[----:B------:R-:W-:Y:S01]  /*4130*/  STL [R1+0x24], R240 ;  /* 0x000024f001007387 */ /* 0x000fe20000100800 */
[----:B------:R-:W-:Y:S01]  /*4140*/  FADD.FTZ R10, R10, R211 ;  /* 0x000000d30a0a7221 */ /* 0x000fe20000010000 */
[----:B------:R-:W-:Y:S02]  /*4150*/  FFMA.FTZ R173, R206, R211, R173 ;  /* 0x000000d3cead7223 */ /* 0x000fe400000100ad */
[----:B------:R0:W-:Y:S01]  /*4160*/  STL [R1+0x9c], R252 ;  /* 0x00009cfc01007387 */ /* 0x0001e20000100800 */
[----:B------:R-:W-:Y:S01]  /*4170*/  FADD.FTZ R80, R80, R176 ;  /* 0x000000b050507221 */ /* 0x000fe20000010000 */
[----:B------:R-:W-:Y:S01]  /*4180*/  FADD.FTZ R81, R81, R177 ;  /* 0x000000b151517221 */ /* 0x000fe20000010000 */
[----:B------:R-:W-:Y:S01]  /*4190*/  FADD.FTZ R82, R82, R178 ;  /* 0x000000b252527221 */ /* 0x000fe20000010000 */
[----:B------:R-:W-:Y:S01]  /*41a0*/  FADD.FTZ R83, R83, R179 ;  /* 0x000000b353537221 */ /* 0x000fe20000010000 */
[----:B0-----:R-:W-:-:S04]  /*41b0*/  FMUL.FTZ R252, R241, R179 ;  /* 0x000000b3f1fc7220 */ /* 0x001fc80000410000 */
[----:B------:R-:W-:Y:S01]  /*41c0*/  FADD.FTZ R186, R10, R252 ;  /* 0x000000fc0aba7221 */ /* 0x000fe20000010000 */
[----:B------:R-:W-:Y:S01]  /*41d0*/  FFMA.FTZ R185, R240, R252, R173 ;  /* 0x000000fcf0b97223 */ /* 0x000fe200000100ad */
[----:B------:R-:W-:Y:S06]  /*41e0*/  BRA `(.L_x_24648) ;  /* 0x0000000c00307947 */ /* 0x000fec0003800000 */
.L_x_24629:
[----:B------:R-:W1:Y:S01]  /*41f0*/  S2R R174, SR_TID.X ;  /* 0x0000000000ae7919 */ /* 0x000e620000002100 */
        /* <DEDUP_REMOVED lines=11> */
[----:B-1----:R-:W-:-:S04]  /*42b0*/  LOP3.LUT R210, R174, 0x1f, RZ, 0xc0, !PT ;  /* 0x0000001faed27812 */ /* 0x002fc800078ec0ff */
        /* <DEDUP_REMOVED lines=10> */
[----:B-1----:R-:W1:Y:S01]  /*4360*/  @P5 LDC.64 R172, c[0x0][0x3b0] ;  /* 0x0000ec00ffac5b82 */ /* 0x002e620000000a00 */
[----:B------:R-:W-:Y:S02]  /*4370*/  ISETP.GE.U32.AND P3, PT, R14, 0x80, PT ;  /* 0x000000800e00780c */ /* 0x000fe40003f66070 */
[----:B------:R-:W-:-:S04]  /*4380*/  @P5 LOP3.LUT R5, R5, 0x1, RZ, 0xfc, !PT ;  /* 0x0000000105055812 */ /* 0x000fc800078efcff */
[----:B------:R-:W-:Y:S01]  /*4390*/  LOP3.LUT R5, R5, 0xfffffffd, RZ, 0xc0, !PT ;  /* 0xfffffffd05057812 */ /* 0x000fe200078ec0ff */
[----:B------:R-:W2:Y:S03]  /*43a0*/  @P4 LDC.64 R174, c[0x0][0x3b0] ;  /* 0x0000ec00ffae4b82 */ /* 0x000ea60000000a00 */
[----:B------:R-:W-:Y:S01]  /*43b0*/  @P4 LOP3.LUT R5, R5, 0x2, RZ, 0xfc, !PT ;  /* 0x0000000205054812 */ /* 0x000fe200078efcff */
[----:B-1----:R-:W-:-:S05]  /*43c0*/  @P5 IMAD.WIDE.U32 R172, R10, 0x4, R172 ;  /* 0x000000040aac5825 */ /* 0x002fca00078e00ac */
[----:B------:R1:W5:Y:S01]  /*43d0*/  @P5 LDG.E R9, desc[UR6][R172.64] ;  /* 0x00000006ac095981 */ /* 0x000362000c1e1900 */
[----:B------:R-:W-:Y:S01]  /*43e0*/  @P5 IADD3 R10, PT, PT, R10, 0x20, RZ ;  /* 0x000000200a0a5810 */ /* 0x000fe20007ffe0ff */
[----:B-1----:R-:W1:Y:S01]  /*43f0*/  @P2 LDC.64 R172, c[0x0][0x3b0] ;  /* 0x0000ec00ffac2b82 */ /* 0x002e620000000a00 */
[----:B------:R-:W-:-:S03]  /*4400*/  ISETP.GE.U32.AND P5, PT, R14, 0xa0, PT ;  /* 0x000000a00e00780c */ /* 0x000fc60003fa6070 */
[C---:B--2---:R-:W-:Y:S01]  /*4410*/  @P4 IMAD.WIDE.U32 R174, R10.reuse, 0x4, R174 ;  /* 0x000000040aae4825 */ /* 0x044fe200078e00ae */
[----:B------:R-:W-:-:S04]  /*4420*/  @P4 IADD3 R10, PT, PT, R10, 0x20, RZ ;  /* 0x000000200a0a4810 */ /* 0x000fc80007ffe0ff */
[----:B------:R2:W5:Y:S01]  /*4430*/  @P4 LDG.E R8, desc[UR6][R174.64] ;  /* 0x00000006ae084981 */ /* 0x000562000c1e1900 */
[----:B------:R-:W-:Y:S01]  /*4440*/  LOP3.LUT R5, R5, 0xfffffffb, RZ, 0xc0, !PT ;  /* 0xfffffffb05057812 */ /* 0x000fe200078ec0ff */
[----:B--2---:R-:W2:Y:S01]  /*4450*/  @P3 LDC.64 R174, c[0x0][0x3b0] ;  /* 0x0000ec00ffae3b82 */ /* 0x004ea20000000a00 */
[----:B-1----:R-:W-:Y:S01]  /*4460*/  @P2 IMAD.WIDE.U32 R172, R10, 0x4, R172 ;  /* 0x000000040aac2825 */ /* 0x002fe200078e00ac */
[----:B------:R-:W-:Y:S02]  /*4470*/  ISETP.GE.U32.AND P4, PT, R14, 0xc0, PT ;  /* 0x000000c00e00780c */ /* 0x000fe40003f86070 */
[----:B------:R-:W-:Y:S02]  /*4480*/  @P3 LOP3.LUT R5, R5, 0x4, RZ, 0xfc, !PT ;  /* 0x0000000405053812 */ /* 0x000fe400078efcff */
[----:B------:R1:W5:Y:S01]  /*4490*/  @P2 LDG.E R7, desc[UR6][R172.64] ;  /* 0x00000006ac072981 */ /* 0x000362000c1e1900 */
[----:B------:R-:W-:Y:S02]  /*44a0*/  @P2 IADD3 R10, PT, PT, R10, 0x20, RZ ;  /* 0x000000200a0a2810 */ /* 0x000fe40007ffe0ff */
[----:B------:R-:W-:-:S04]  /*44b0*/  LOP3.LUT R5, R5, 0xfffffff7, RZ, 0xc0, !PT ;  /* 0xfffffff705057812 */ /* 0x000fc800078ec0ff */
[----:B------:R-:W-:Y:S01]  /*44c0*/  @P5 LOP3.LUT R5, R5, 0x8, RZ, 0xfc, !PT ;  /* 0x0000000805055812 */ /* 0x000fe200078efcff */
[----:B-1----:R-:W1:Y:S01]  /*44d0*/  @P5 LDC.64 R172, c[0x0][0x3b0] ;  /* 0x0000ec00ffac5b82 */ /* 0x002e620000000a00 */
[C---:B--2---:R-:W-:Y:S01]  /*44e0*/  @P3 IMAD.WIDE.U32 R174, R10.reuse, 0x4, R174 ;  /* 0x000000040aae3825 */ /* 0x044fe200078e00ae */
[----:B------:R-:W-:-:S04]  /*44f0*/  @P3 IADD3 R10, PT, PT, R10, 0x20, RZ ;  /* 0x000000200a0a3810 */ /* 0x000fc80007ffe0ff */
[----:B------:R2:W5:Y:S01]  /*4500*/  @P3 LDG.E R6, desc[UR6][R174.64] ;  /* 0x00000006ae063981 */ /* 0x000562000c1e1900 */
[----:B------:R-:W-:-:S13]  /*4510*/  ISETP.GE.U32.AND P3, PT, R14, 0xe0, PT ;  /* 0x000000e00e00780c */ /* 0x000fda0003f66070 */
[----:B--2---:R-:W2:Y:S01]  /*4520*/  @P3 LDC.64 R174, c[0x0][0x3b0] ;  /* 0x0000ec00ffae3b82 */ /* 0x004ea20000000a00 */
[----:B-1----:R-:W-:-:S05]  /*4530*/  @P5 IMAD.WIDE.U32 R172, R10, 0x4, R172 ;  /* 0x000000040aac5825 */ /* 0x002fca00078e00ac */
[----:B------:R1:W5:Y:S02]  /*4540*/  @P5 LDG.E R4, desc[UR6][R172.64] ;  /* 0x00000006ac045981 */ /* 0x000364000c1e1900 */
[----:B-1----:R-:W1:Y:S01]  /*4550*/  @P4 LDC.64 R172, c[0x0][0x3b0] ;  /* 0x0000ec00ffac4b82 */ /* 0x002e620000000a00 */
[----:B------:R-:W-:Y:S02]  /*4560*/  @P5 IADD3 R10, PT, PT, R10, 0x20, RZ ;  /* 0x000000200a0a5810 */ /* 0x000fe40007ffe0ff */
[----:B------:R-:W-:-:S04]  /*4570*/  LOP3.LUT R5, R5, 0xffffffef, RZ, 0xc0, !PT ;  /* 0xffffffef05057812 */ /* 0x000fc800078ec0ff */
[----:B------:R-:W-:Y:S02]  /*4580*/  @P4 LOP3.LUT R5, R5, 0x10, RZ, 0xfc, !PT ;  /* 0x0000001005054812 */ /* 0x000fe400078efcff */
[----:B------:R-:W-:Y:S01]  /*4590*/  ISETP.GE.U32.AND P5, PT, R14, 0x120, PT ;  /* 0x000001200e00780c */ /* 0x000fe20003fa6070 */
[C---:B-1----:R-:W-:Y:S01]  /*45a0*/  @P4 IMAD.WIDE.U32 R172, R10.reuse, 0x4, R172 ;  /* 0x000000040aac4825 */ /* 0x042fe200078e00ac */
[----:B------:R-:W-:-:S04]  /*45b0*/  @P4 IADD3 R10, PT, PT, R10, 0x20, RZ ;  /* 0x000000200a0a4810 */ /* 0x000fc80007ffe0ff */
[----:B------:R2:W5:Y:S01]  /*45c0*/  @P4 LDG.E R3, desc[UR6][R172.64] ;  /* 0x00000006ac034981 */ /* 0x000562000c1e1900 */
[----:B------:R-:W-:Y:S01]  /*45d0*/  ISETP.GE.U32.AND P4, PT, R14, 0x100, PT ;  /* 0x000001000e00780c */ /* 0x000fe20003f86070 */
[----:B--2---:R-:W-:-:S05]  /*45e0*/  @P3 IMAD.WIDE.U32 R172, R10, 0x4, R174 ;  /* 0x000000040aac3825 */ /* 0x004fca00078e00ae */
[----:B------:R-:W1:Y:S01]  /*45f0*/  @P5 LDC.64 R174, c[0x0][0x3b0] ;  /* 0x0000ec00ffae5b82 */ /* 0x000e620000000a00 */
[----:B------:R2:W5:Y:S07]  /*4600*/  @P3 LDG.E R2, desc[UR6][R172.64] ;  /* 0x00000006ac023981 */ /* 0x00056e000c1e1900 */
[----:B--2---:R-:W2:Y:S01]  /*4610*/  @P4 LDC.64 R172, c[0x0][0x3b0] ;  /* 0x0000ec00ffac4b82 */ /* 0x004ea20000000a00 */
[----:B------:R-:W-:-:S05]  /*4620*/  @P3 IADD3 R10, PT, PT, R10, 0x20, RZ ;  /* 0x000000200a0a3810 */ /* 0x000fca0007ffe0ff */
[C---:B--2---:R-:W-:Y:S01]  /*4630*/  @P4 IMAD.WIDE.U32 R172, R10.reuse, 0x4, R172 ;  /* 0x000000040aac4825 */ /* 0x044fe200078e00ac */
[----:B------:R-:W-:-:S04]  /*4640*/  @P4 IADD3 R10, PT, PT, R10, 0x20, RZ ;  /* 0x000000200a0a4810 */ /* 0x000fc80007ffe0ff */
[----:B------:R1:W5:Y:S02]  /*4650*/  @P4 LDG.E R15, desc[UR6][R172.64] ;  /* 0x00000006ac0f4981 */ /* 0x000364000c1e1900 */
[----:B-1----:R-:W-:-:S05]  /*4660*/  @P5 IMAD.WIDE.U32 R172, R10, 0x4, R174 ;  /* 0x000000040aac5825 */ /* 0x002fca00078e00ae */
[----:B------:R4:W5:Y:S01]  /*4670*/  @P5 LDG.E R16, desc[UR6][R172.64] ;  /* 0x00000006ac105981 */ /* 0x000962000c1e1900 */
[----:B------:R-:W-:Y:S02]  /*4680*/  ISETP.GE.U32.AND P6, PT, R14, 0x140, PT ;  /* 0x000001400e00780c */ /* 0x000fe40003fc6070 */
[----:B------:R-:W-:Y:S02]  /*4690*/  LOP3.LUT R5, R5, 0xffffffdf, RZ, 0xc0, !PT ;  /* 0xffffffdf05057812 */ /* 0x000fe400078ec0ff */
[----:B------:R-:W-:Y:S02]  /*46a0*/  @P5 IADD3 R10, PT, PT, R10, 0x20, RZ ;  /* 0x000000200a0a5810 */ /* 0x000fe40007ffe0ff */
[----:B------:R-:W-:Y:S02]  /*46b0*/  MOV R186, RZ ;  /* 0x000000ff00ba7202 */ /* 0x000fe40000000f00 */
[----:B------:R-:W-:-:S05]  /*46c0*/  MOV R185, RZ ;  /* 0x000000ff00b97202 */ /* 0x000fca0000000f00 */
[----:B------:R-:W-:Y:S01]  /*46d0*/  @P6 LOP3.LUT R5, R5, 0x20, RZ, 0xfc, !PT ;  /* 0x0000002005056812 */ /* 0x000fe200078efcff */
[----:B----4-:R-:W-:Y:S06]  /*46e0*/  @!P6 BRA `(.L_x_24648) ;  /* 0x0000000400f0e947 */ /* 0x010fec0003800000 */
[----:B------:R-:W1:Y:S02]  /*46f0*/  LDC.64 R172, c[0x0][0x3b0] ;  /* 0x0000ec00ffac7b82 */ /* 0x000e640000000a00 */
[----:B-1----:R-:W-:-:S05]  /*4700*/  IMAD.WIDE.U32 R172, R10, 0x4, R172 ;  /* 0x000000040aac7825 */ /* 0x002fca00078e00ac */
[----:B------:R4:W5:Y:S01]  /*4710*/  LDG.E R17, desc[UR6][R172.64] ;  /* 0x00000006ac117981 */ /* 0x000962000c1e1900 */
[----:B------:R-:W-:Y:S05]  /*4720*/  BRA `(.L_x_24648) ;  /* 0x0000000400e07947 */ /* 0x000fea0003800000 */
.L_x_24649:
[C---:B------:R-:W-:Y:S02]  /*4730*/  ISETP.GE.U32.AND P5, PT, R14.reuse, 0x20, PT ;  /* 0x000000200e00780c */ /* 0x040fe40003fa6070 */
[C---:B------:R-:W-:Y:S02]  /*4740*/  ISETP.GE.U32.AND P4, PT, R14.reuse, 0x40, PT ;  /* 0x000000400e00780c */ /* 0x040fe40003f86070 */
[C---:B------:R-:W-:Y:S02]  /*4750*/  ISETP.GE.U32.AND P2, PT, R14.reuse, 0x60, PT ;  /* 0x000000600e00780c */ /* 0x040fe40003f46070 */
[----:B------:R-:W-:Y:S02]  /*4760*/  LOP3.LUT R5, R5, 0xffffff7f, RZ, 0xc0, !PT ;  /* 0xffffff7f05057812 */ /* 0x000fe400078ec0ff */
[----:B------:R-:W-:Y:S02]  /*4770*/  ISETP.GE.U32.AND P3, PT, R14, 0x80, PT ;  /* 0x000000800e00780c */ /* 0x000fe40003f66070 */
[----:B------:R-:W-:-:S03]  /*4780*/  @P1 LOP3.LUT R5, R5, 0x80, RZ, 0xfc, !PT ;  /* 0x0000008005051812 */ /* 0x000fc600078efcff */
[----:B-1----:R-:W1:Y:S08]  /*4790*/  @P5 LDC.64 R172, c[0x0][0x3b0] ;  /* 0x0000ec00ffac5b82 */ /* 0x002e700000000a00 */
[----:B------:R-:W2:Y:S01]  /*47a0*/  @P4 LDC.64 R174, c[0x0][0x3b0] ;  /* 0x0000ec00ffae4b82 */ /* 0x000ea20000000a00 */
[----:B------:R-:W-:Y:S02]  /*47b0*/  ISETP.GE.U32.AND P1, PT, R14, 0xa0, PT ;  /* 0x000000a00e00780c */ /* 0x000fe40003f26070 */
[----:B------:R-:W-:-:S04]  /*47c0*/  LOP3.LUT R5, R5, 0xffffffbf, RZ, 0xc0, !PT ;  /* 0xffffffbf05057812 */ /* 0x000fc800078ec0ff */
[----:B------:R-:W-:-:S04]  /*47d0*/  @P0 LOP3.LUT R5, R5, 0x40, RZ, 0xfc, !PT ;  /* 0x0000004005050812 */ /* 0x000fc800078efcff */
[----:B------:R-:W-:-:S04]  /*47e0*/  LOP3.LUT R5, R5, 0xfffffffe, RZ, 0xc0, !PT ;  /* 0xfffffffe05057812 */ /* 0x000fc800078ec0ff */
[----:B------:R-:W-:Y:S01]  /*47f0*/  @P5 LOP3.LUT R5, R5, 0x1, RZ, 0xfc, !PT ;  /* 0x0000000105055812 */ /* 0x000fe200078efcff */
[----:B-1----:R-:W-:-:S03]  /*4800*/  @P5 IMAD.WIDE.U32 R172, R10, 0x4, R172 ;  /* 0x000000040aac5825 */ /* 0x002fc600078e00ac */
[----:B------:R-:W-:Y:S02]  /*4810*/  LOP3.LUT R5, R5, 0xfffffffd, RZ, 0xc0, !PT ;  /* 0xfffffffd05057812 */ /* 0x000fe400078ec0ff */
[----:B------:R1:W5:Y:S01]  /*4820*/  @P5 LDG.E R9, desc[UR6][R172.64] ;  /* 0x00000006ac095981 */ /* 0x000362000c1e1900 */
[----:B------:R-:W-:Y:S02]  /*4830*/  @P5 IADD3 R10, PT, PT, R10, 0x20, RZ ;  /* 0x000000200a0a5810 */ /* 0x000fe40007ffe0ff */
[----:B------:R-:W-:Y:S01]  /*4840*/  @P4 LOP3.LUT R5, R5, 0x2, RZ, 0xfc, !PT ;  /* 0x0000000205054812 */ /* 0x000fe200078efcff */
[----:B-1----:R-:W1:Y:S02]  /*4850*/  @P2 LDC.64 R172, c[0x0][0x3b0] ;  /* 0x0000ec00ffac2b82 */ /* 0x002e640000000a00 */
[C---:B--2---:R-:W-:Y:S01]  /*4860*/  @P4 IMAD.WIDE.U32 R174, R10.reuse, 0x4, R174 ;  /* 0x000000040aae4825 */ /* 0x044fe200078e00ae */
[----:B------:R-:W-:-:S04]  /*4870*/  @P4 IADD3 R10, PT, PT, R10, 0x20, RZ ;  /* 0x000000200a0a4810 */ /* 0x000fc80007ffe0ff */
[----:B------:R2:W5:Y:S02]  /*4880*/  @P4 LDG.E R8, desc[UR6][R174.64] ;  /* 0x00000006ae084981 */ /* 0x000564000c1e1900 */
[----:B--2---:R-:W2:Y:S01]  /*4890*/  @P3 LDC.64 R174, c[0x0][0x3b0] ;  /* 0x0000ec00ffae3b82 */ /* 0x004ea20000000a00 */
[----:B-1----:R-:W-:-:S05]  /*48a0*/  @P2 IMAD.WIDE.U32 R172, R10, 0x4, R172 ;  /* 0x000000040aac2825 */ /* 0x002fca00078e00ac */
[----:B------:R1:W5:Y:S02]  /*48b0*/  @P2 LDG.E R7, desc[UR6][R172.64] ;  /* 0x00000006ac072981 */ /* 0x000364000c1e1900 */
[----:B-1----:R-:W1:Y:S01]  /*48c0*/  @P1 LDC.64 R172, c[0x0][0x3b0] ;  /* 0x0000ec00ffac1b82 */ /* 0x002e620000000a00 */
[----:B------:R-:W-:Y:S02]  /*48d0*/  @P2 IADD3 R10, PT, PT, R10, 0x20, RZ ;  /* 0x000000200a0a2810 */ /* 0x000fe40007ffe0ff */
[----:B------:R-:W-:Y:S02]  /*48e0*/  ISETP.GE.U32.AND P0, PT, R14, 0xc0, PT ;  /* 0x000000c00e00780c */ /* 0x000fe40003f06070 */
[----:B------:R-:W-:Y:S01]  /*48f0*/  LOP3.LUT R5, R5, 0xfffffffb, RZ, 0xc0, !PT ;  /* 0xfffffffb05057812 */ /* 0x000fe200078ec0ff */
[C---:B--2---:R-:W-:Y:S01]  /*4900*/  @P3 IMAD.WIDE.U32 R174, R10.reuse, 0x4, R174 ;  /* 0x000000040aae3825 */ /* 0x044fe200078e00ae */
[----:B------:R-:W-:Y:S02]  /*4910*/  @P3 IADD3 R10, PT, PT, R10, 0x20, RZ ;  /* 0x000000200a0a3810 */ /* 0x000fe40007ffe0ff */
[----:B------:R-:W-:-:S02]  /*4920*/  @P3 LOP3.LUT R5, R5, 0x4, RZ, 0xfc, !PT ;  /* 0x0000000405053812 */ /* 0x000fc400078efcff */
[----:B------:R2:W5:Y:S01]  /*4930*/  @P3 LDG.E R6, desc[UR6][R174.64] ;  /* 0x00000006ae063981 */ /* 0x000562000c1e1900 */
[----:B------:R-:W-:Y:S02]  /*4940*/  ISETP.GE.U32.AND P3, PT, R14, 0xe0, PT ;  /* 0x000000e00e00780c */ /* 0x000fe40003f66070 */
[----:B------:R-:W-:Y:S01]  /*4950*/  LOP3.LUT R5, R5, 0xfffffff7, RZ, 0xc0, !PT ;  /* 0xfffffff705057812 */ /* 0x000fe200078ec0ff */
[----:B-1----:R-:W-:-:S03]  /*4960*/  @P1 IMAD.WIDE.U32 R172, R10, 0x4, R172 ;  /* 0x000000040aac1825 */ /* 0x002fc600078e00ac */
[----:B------:R-:W-:-:S07]  /*4970*/  @P1 LOP3.LUT R5, R5, 0x8, RZ, 0xfc, !PT ;  /* 0x0000000805051812 */ /* 0x000fce00078efcff */
[----:B--2---:R-:W1:Y:S01]  /*4980*/  @P3 LDC.64 R174, c[0x0][0x3b0] ;  /* 0x0000ec00ffae3b82 */ /* 0x004e620000000a00 */
[----:B------:R2:W5:Y:S01]  /*4990*/  @P1 LDG.E R4, desc[UR6][R172.64] ;  /* 0x00000006ac041981 */ /* 0x000562000c1e1900 */
[----:B------:R-:W-:-:S06]  /*49a0*/  LOP3.LUT R5, R5, 0xffffffef, RZ, 0xc0, !PT ;  /* 0xffffffef05057812 */ /* 0x000fcc00078ec0ff */
[----:B--2---:R-:W2:Y:S01]  /*49b0*/  @P0 LDC.64 R172, c[0x0][0x3b0] ;  /* 0x0000ec00ffac0b82 */ /* 0x004ea20000000a00 */
        /* <DEDUP_REMOVED lines=9> */
[C---:B--2---:R-:W-:Y:S01]  /*4a50*/  @P0 IMAD.WIDE.U32 R172, R10.reuse, 0x4, R172 ;  /* 0x000000040aac0825 */ /* 0x044fe200078e00ac */
[----:B------:R-:W-:Y:S02]  /*4a60*/  @P0 IADD3 R10, PT, PT, R10, 0x20, RZ ;  /* 0x000000200a0a0810 */ /* 0x000fe40007ffe0ff */
[----:B------:R-:W-:Y:S02]  /*4a70*/  ISETP.GE.U32.AND P6, PT, R14, 0x140, PT ;  /* 0x000001400e00780c */ /* 0x000fe40003fc6070 */
[----:B------:R1:W5:Y:S01]  /*4a80*/  @P0 LDG.E R3, desc[UR6][R172.64] ;  /* 0x00000006ac030981 */ /* 0x000362000c1e1900 */
[----:B------:R-:W-:Y:S01]  /*4a90*/  LOP3.LUT P0, RZ, R5, 0x4, RZ, 0xc0, !PT ;  /* 0x0000000405ff7812 */ /* 0x000fe2000780c0ff */
[----:B-1----:R-:W-:-:S09]  /*4aa0*/  @P3 IMAD.WIDE.U32 R172, R10, 0x4, R174 ;  /* 0x000000040aac3825 */ /* 0x002fd200078e00ae */
[----:B------:R-:W1:Y:S01]  /*4ab0*/  @P6 LDC.64 R178, c[0x0][0x3b0] ;  /* 0x0000ec00ffb26b82 */ /* 0x000e620000000a00 */
[----:B------:R-:W-:Y:S01]  /*4ac0*/  LOP3.LUT R5, R5, 0xfffffbff, RZ, 0xc0, !PT ;  /* 0xfffffbff05057812 */ /* 0x000fe200078ec0ff */
[----:B------:R2:W5:Y:S06]  /*4ad0*/  @P3 LDG.E R2, desc[UR6][R172.64] ;  /* 0x00000006ac023981 */ /* 0x00056c000c1e1900 */
[----:B------:R-:W3:Y:S01]  /*4ae0*/  @P4 LDC.64 R174, c[0x0][0x3b0] ;  /* 0x0000ec00ffae4b82 */ /* 0x000ee20000000a00 */
[----:B------:R-:W-:-:S07]  /*4af0*/  @P0 LOP3.LUT R5, R5, 0x400, RZ, 0xfc, !PT ;  /* 0x0000040005050812 */ /* 0x000fce00078efcff */
[----:B--2---:R-:W2:Y:S01]  /*4b00*/  @P5 LDC.64 R172, c[0x0][0x3b0] ;  /* 0x0000ec00ffac5b82 */ /* 0x004ea20000000a00 */
[----:B------:R-:W-:Y:S02]  /*4b10*/  LOP3.LUT P0, RZ, R5, 0x1, RZ, 0xc0, !PT ;  /* 0x0000000105ff7812 */ /* 0x000fe4000780c0ff */
[----:B------:R-:W-:-:S11]  /*4b20*/  @P3 IADD3 R10, PT, PT, R10, 0x20, RZ ;  /* 0x000000200a0a3810 */ /* 0x000fd60007ffe0ff */
[----:B------:R-:W4:Y:S01]  /*4b30*/  @P0 LDC.64 R186, c[0x0][0x438] ;  /* 0x00010e00ffba0b82 */ /* 0x000f220000000a00 */
[C---:B---3--:R-:W-:Y:S01]  /*4b40*/  @P4 IMAD.WIDE.U32 R184, R10.reuse, 0x4, R174 ;  /* 0x000000040ab84825 */ /* 0x048fe200078e00ae */
[----:B------:R-:W-:Y:S02]  /*4b50*/  @P4 IADD3 R10, PT, PT, R10, 0x20, RZ ;  /* 0x000000200a0a4810 */ /* 0x000fe40007ffe0ff */
[----:B------:R-:W-:Y:S02]  /*4b60*/  LOP3.LUT R5, R5, 0xffffffdf, RZ, 0xc0, !PT ;  /* 0xffffffdf05057812 */ /* 0x000fe400078ec0ff */
[----:B------:R-:W5:Y:S01]  /*4b70*/  @P4 LDG.E R15, desc[UR6][R184.64] ;  /* 0x00000006b80f4981 */ /* 0x000f62000c1e1900 */
[C---:B--2---:R-:W-:Y:S01]  /*4b80*/  @P5 IMAD.WIDE.U32 R174, R10.reuse, 0x4, R172 ;  /* 0x000000040aae5825 */ /* 0x044fe200078e00ac */
[----:B------:R-:W-:-:S04]  /*4b90*/  @P5 IADD3 R10, PT, PT, R10, 0x20, RZ ;  /* 0x000000200a0a5810 */ /* 0x000fc80007ffe0ff */
[----:B------:R-:W5:Y:S01]  /*4ba0*/  @P5 LDG.E R16, desc[UR6][R174.64] ;  /* 0x00000006ae105981 */ /* 0x000f62000c1e1900 */
[----:B-1----:R-:W-:-:S05]  /*4bb0*/  @P6 IMAD.WIDE.U32 R172, R10, 0x4, R178 ;  /* 0x000000040aac6825 */ /* 0x002fca00078e00b2 */
[----:B------:R1:W5:Y:S02]  /*4bc0*/  @P6 LDG.E R17, desc[UR6][R172.64] ;  /* 0x00000006ac116981 */ /* 0x000364000c1e1900 */
[----:B-1----:R-:W1:Y:S01]  /*4bd0*/  @P1 LDC.64 R172, c[0x0][0x438] ;  /* 0x00010e00ffac1b82 */ /* 0x002e620000000a00 */
[C---:B----4-:R-:W-:Y:S01]  /*4be0*/  @P0 IMAD.WIDE.U32 R174, R176.reuse, 0x10, R186 ;  /* 0x00000010b0ae0825 */ /* 0x050fe200078e00ba */
[----:B------:R-:W-:Y:S02]  /*4bf0*/  @P6 LOP3.LUT R5, R5, 0x20, RZ, 0xfc, !PT ;  /* 0x0000002005056812 */ /* 0x000fe400078efcff */
[----:B------:R-:W-:Y:S02]  /*4c00*/  @P0 IADD3 R176, PT, PT, R176, 0x20, RZ ;  /* 0x00000020b0b00810 */ /* 0x000fe40007ffe0ff */
[----:B------:R2:W5:Y:S01]  /*4c10*/  @P0 LDG.E.128 R124, desc[UR6][R174.64] ;  /* 0x00000006ae7c0981 */ /* 0x000562000c1e1d00 */
[----:B------:R-:W-:Y:S01]  /*4c20*/  LOP3.LUT P0, RZ, R5, 0x400, RZ, 0xc0, !PT ;  /* 0x0000040005ff7812 */ /* 0x000fe2000780c0ff */
[----:B--2---:R-:W2:Y:S01]  /*4c30*/  @P2 LDC.64 R174, c[0x0][0x438] ;  /* 0x00010e00ffae2b82 */ /* 0x004ea20000000a00 */
[----:B-1----:R-:W-:-:S05]  /*4c40*/  @P1 IMAD.WIDE.U32 R172, R176, 0x10, R172 ;  /* 0x00000010b0ac1825 */ /* 0x002fca00078e00ac */
[----:B------:R1:W5:Y:S01]  /*4c50*/  @P1 LDG.E.128 R128, desc[UR6][R172.64] ;  /* 0x00000006ac801981 */ /* 0x000362000c1e1d00 */
[----:B------:R-:W-:Y:S02]  /*4c60*/  @P1 IADD3 R176, PT, PT, R176, 0x20, RZ ;  /* 0x00000020b0b01810 */ /* 0x000fe40007ffe0ff */
[----:B------:R-:W-:-:S03]  /*4c70*/  LOP3.LUT P1, RZ, R5, 0x200, RZ, 0xc0, !PT ;  /* 0x0000020005ff7812 */ /* 0x000fc6000782c0ff */
[----:B-1----:R-:W1:Y:S01]  /*4c80*/  @P0 LDC.64 R172, c[0x0][0x438] ;  /* 0x00010e00ffac0b82 */ /* 0x002e620000000a00 */
[C---:B--2---:R-:W-:Y:S01]  /*4c90*/  @P2 IMAD.WIDE.U32 R174, R176.reuse, 0x10, R174 ;  /* 0x00000010b0ae2825 */ /* 0x044fe200078e00ae */
[----:B------:R-:W-:-:S04]  /*4ca0*/  @P2 IADD3 R176, PT, PT, R176, 0x20, RZ ;  /* 0x00000020b0b02810 */ /* 0x000fc80007ffe0ff */
[----:B------:R-:W5:Y:S04]  /*4cb0*/  @P2 LDG.E.128 R132, desc[UR6][R174.64] ;  /* 0x00000006ae842981 */ /* 0x000f68000c1e1d00 */
[----:B------:R-:W2:Y:S01]  /*4cc0*/  @P1 LDC.64 R178, c[0x0][0x438] ;  /* 0x00010e00ffb21b82 */ /* 0x000ea20000000a00 */
[C---:B-1----:R-:W-:Y:S01]  /*4cd0*/  @P0 IMAD.WIDE.U32 R172, R176.reuse, 0x10, R172 ;  /* 0x00000010b0ac0825 */ /* 0x042fe200078e00ac */
[----:B------:R-:W-:-:S04]  /*4ce0*/  @P0 IADD3 R176, PT, PT, R176, 0x20, RZ ;  /* 0x00000020b0b00810 */ /* 0x000fc80007ffe0ff */
[----:B------:R2:W5:Y:S01]  /*4cf0*/  @P0 LDG.E.128 R136, desc[UR6][R172.64] ;  /* 0x00000006ac880981 */ /* 0x000562000c1e1d00 */
[----:B------:R-:W-:Y:S01]  /*4d00*/  LOP3.LUT P0, RZ, R5, 0x100, RZ, 0xc0, !PT ;  /* 0x0000010005ff7812 */ /* 0x000fe2000780c0ff */
[----:B--2---:R-:W-:-:S12]  /*4d10*/  @P1 IMAD.WIDE.U32 R172, R176, 0x10, R178 ;  /* 0x00000010b0ac1825 */ /* 0x004fd800078e00b2 */
[----:B------:R-:W1:Y:S01]  /*4d20*/  @P0 LDC.64 R174, c[0x0][0x438] ;  /* 0x00010e00ffae0b82 */ /* 0x000e620000000a00 */
[----:B------:R2:W5:Y:S01]  /*4d30*/  @P1 LDG.E.128 R140, desc[UR6][R172.64] ;  /* 0x00000006ac8c1981 */ /* 0x000562000c1e1d00 */
[----:B------:R-:W-:-:S06]  /*4d40*/  @P1 IADD3 R176, PT, PT, R176, 0x20, RZ ;  /* 0x00000020b0b01810 */ /* 0x000fcc0007ffe0ff */
[----:B------:R-:W3:Y:S08]  /*4d50*/  @P6 LDC.64 R178, c[0x0][0x438] ;  /* 0x00010e00ffb26b82 */ /* 0x000ef00000000a00 */
[----:B--2---:R-:W2:Y:S01]  /*4d60*/  @P3 LDC.64 R172, c[0x0][0x438] ;  /* 0x00010e00ffac3b82 */ /* 0x004ea20000000a00 */
[C---:B-1----:R-:W-:Y:S01]  /*4d70*/  @P0 IMAD.WIDE.U32 R174, R176.reuse, 0x10, R174 ;  /* 0x00000010b0ae0825 */ /* 0x042fe200078e00ae */
[----:B------:R-:W-:-:S04]  /*4d80*/  @P0 IADD3 R176, PT, PT, R176, 0x20, RZ ;  /* 0x00000020b0b00810 */ /* 0x000fc80007ffe0ff */
[----:B------:R1:W5:Y:S02]  /*4d90*/  @P0 LDG.E.128 R144, desc[UR6][R174.64] ;  /* 0x00000006ae900981 */ /* 0x000364000c1e1d00 */
[----:B-1----:R-:W1:Y:S01]  /*4da0*/  @P4 LDC.64 R174, c[0x0][0x438] ;  /* 0x00010e00ffae4b82 */ /* 0x002e620000000a00 */
[----:B--2---:R-:W-:-:S05]  /*4db0*/  @P3 IMAD.WIDE.U32 R172, R176, 0x10, R172 ;  /* 0x00000010b0ac3825 */ /* 0x004fca00078e00ac */
[----:B------:R2:W5:Y:S02]  /*4dc0*/  @P3 LDG.E.128 R148, desc[UR6][R172.64] ;  /* 0x00000006ac943981 */ /* 0x000564000c1e1d00 */
[----:B--2---:R-:W2:Y:S01]  /*4dd0*/  @P5 LDC.64 R172, c[0x0][0x438] ;  /* 0x00010e00ffac5b82 */ /* 0x004ea20000000a00 */
[----:B------:R-:W-:-:S05]  /*4de0*/  @P3 IADD3 R176, PT, PT, R176, 0x20, RZ ;  /* 0x00000020b0b03810 */ /* 0x000fca0007ffe0ff */
[C---:B-1----:R-:W-:Y:S01]  /*4df0*/  @P4 IMAD.WIDE.U32 R184, R176.reuse, 0x10, R174 ;  /* 0x00000010b0b84825 */ /* 0x042fe200078e00ae */
[----:B------:R-:W-:Y:S02]  /*4e00*/  @P4 IADD3 R176, PT, PT, R176, 0x20, RZ ;  /* 0x00000020b0b04810 */ /* 0x000fe40007ffe0ff */
[----:B------:R-:W-:Y:S02]  /*4e10*/  LOP3.LUT P1, RZ, R5, 0x80, RZ, 0xc0, !PT ;  /* 0x0000008005ff7812 */ /* 0x000fe4000782c0ff */
[----:B------:R1:W5:Y:S01]  /*4e20*/  @P4 LDG.E.128 R152, desc[UR6][R184.64] ;  /* 0x00000006b8984981 */ /* 0x000362000c1e1d00 */
[C---:B--2---:R-:W-:Y:S01]  /*4e30*/  @P5 IMAD.WIDE.U32 R172, R176.reuse, 0x10, R172 ;  /* 0x00000010b0ac5825 */ /* 0x044fe200078e00ac */
[----:B------:R-:W-:-:S04]  /*4e40*/  @P5 IADD3 R176, PT, PT, R176, 0x20, RZ ;  /* 0x00000020b0b05810 */ /* 0x000fc80007ffe0ff */
[----:B------:R2:W5:Y:S01]  /*4e50*/  @P5 LDG.E.128 R156, desc[UR6][R172.64] ;  /* 0x00000006ac9c5981 */ /* 0x000562000c1e1d00 */
[----:B---3--:R-:W-:-:S05]  /*4e60*/  @P6 IMAD.WIDE.U32 R174, R176, 0x10, R178 ;  /* 0x00000010b0ae6825 */ /* 0x008fca00078e00b2 */
[----:B------:R2:W5:Y:S01]  /*4e70*/  @P6 LDG.E.128 R160, desc[UR6][R174.64] ;  /* 0x00000006aea06981 */ /* 0x000562000c1e1d00 */
[----:B------:R-:W-:Y:S02]  /*4e80*/  LOP3.LUT P0, RZ, R5, 0x40, RZ, 0xc0, !PT ;  /* 0x0000004005ff7812 */ /* 0x000fe4000780c0ff */
[----:B------:R-:W-:Y:S02]  /*4e90*/  MOV R186, RZ ;  /* 0x000000ff00ba7202 */ /* 0x000fe40000000f00 */
[----:B-1----:R-:W-:-:S09]  /*4ea0*/  MOV R185, RZ ;  /* 0x000000ff00b97202 */ /* 0x002fd20000000f00 */
.L_x_24648:
[----:B------:R-:W-:Y:S05]  /*4eb0*/  BSYNC.RECONVERGENT B1 ;  /* 0x0000000000017941 */ /* 0x000fea0003800200 */
.L_x_24628:
[----:B------:R-:W-:-:S03]  /*4ec0*/  UMOV UR4, 0xffffffff ;  /* 0xffffffff00047882 */ /* 0x000fc60000000000 */
[----:B------:R-:W-:Y:S05]  /*4ed0*/  BRA.DIV UR4, `(.L_x_24650) ;  /* 0x000000da04947947 */ /* 0x000fea000b800000 */
[----:B------:R-:W2:Y:S02]  /*4ee0*/  SHFL.BFLY PT, R10, R186, 0x1, 0x1f ;  /* 0x0c201f00ba0a7f89 */ /* 0x000ea400000e0000 */
[----:B--2---:R-:W-:Y:S02]  /*4ef0*/  FADD.FTZ R175, R10, R186 ;  /* 0x000000ba0aaf7221 */ /* 0x004fe40000010000 */
[----:B------:R-:W1:Y:S02]  /*4f00*/  SHFL.BFLY PT, R10, R185, 0x1, 0x1f ;  /* 0x0c201f00b90a7f89 */ /* 0x000e6400000e0000 */
[----:B-1-3--:R-:W-:Y:S02]  /*4f10*/  FADD.FTZ R176, R10, R185 ;  /* 0x000000b90ab07221 */ /* 0x00afe40000010000 */
        /* <DEDUP_REMOVED lines=14> */
.L_x_25011:
[----:B------:R-:W3:Y:S01]  /*5000*/  LDL.LU R174, [R1+0x28] ;  /* 0x0000280001ae7983 */ /* 0x000ee20000300800 */
[----:B--2---:R-:W-:Y:S01]  /*5010*/  FADD.FTZ R175, R175, R178 ;  /* 0x000000b2afaf7221 */ /* 0x004fe20000010000 */
[----:B------:R-:W-:Y:S01]  /*5020*/  ISETP.NE.AND P6, PT, RZ, UR8, PT ;  /* 0x00000008ff007c0c */ /* 0x000fe2000bfc5270 */
[----:B-1----:R-:W-:Y:S01]  /*5030*/  FADD.FTZ R10, R176, R10 ;  /* 0x0000000ab00a7221 */ /* 0x002fe20000010000 */
[----:B----4-:R-:W-:Y:S01]  /*5040*/  @P1 IADD3 R172, PT, PT, R251, -0x1, RZ ;  /* 0xfffffffffbac1810 */ /* 0x010fe20007ffe0ff */
[----:B------:R-:W-:Y:S01]  /*5050*/  FMUL.FTZ R175, R175, UR9 ;  /* 0x00000009afaf7c20 */ /* 0x000fe20008410000 */
[----:B------:R-:W-:Y:S01]  /*5060*/  BSSY.RECONVERGENT B1, `(.L_x_24651) ;  /* 0x000012d000017945 */ /* 0x000fe20003800200 */
[----:B------:R-:W-:Y:S02]  /*5070*/  FMUL.FTZ R10, R10, UR9 ;  /* 0x000000090a0a7c20 */ /* 0x000fe40008410000 */
[----:B------:R-:W-:Y:S01]  /*5080*/  @P1 IMAD R172, R172, R197, RZ ;  /* 0x000000c5acac1224 */ /* 0x000fe200078e02ff */
[----:B------:R-:W-:-:S02]  /*5090*/  FSEL R177, R175, RZ, !P6 ;  /* 0x000000ffafb17208 */ /* 0x000fc40007000000 */
[----:B------:R-:W-:Y:S02]  /*50a0*/  LOP3.LUT P6, RZ, R5, 0x1, RZ, 0xc0, !PT ;  /* 0x0000000105ff7812 */ /* 0x000fe400078cc0ff */
        /* <DEDUP_REMOVED lines=8> */
[----:B------:R-:W1:Y:S02]  /*5130*/  LDC.64 R164, c[0x0][0x390] ;  /* 0x0000e400ffa47b82 */ /* 0x000e640000000a00 */
[----:B-1----:R-:W-:-:S06]  /*5140*/  IMAD.WIDE.U32 R164, R172, 0x10, R164 ;  /* 0x00000010aca47825 */ /* 0x002fcc00078e00a4 */
[----:B------:R-:W5:Y:S02]  /*5150*/  LDG.E.128 R164, desc[UR6][R164.64] ;  /* 0x00000006a4a47981 */ /* 0x000f64000c1e1d00 */
.L_x_24654:
[----:B------:R-:W-:Y:S05]  /*5160*/  BSYNC.RECONVERGENT B2 ;  /* 0x0000000000027941 */ /* 0x000fea0003800200 */
.L_x_24653:
        /* <DEDUP_REMOVED lines=18> */
[----:B------:R-:W-:-:S04]  /*5290*/  FMUL.FTZ R168, R168, UR12 ;  /* 0x0000000ca8a87c20 */ /* 0x000fc80008410000 */
[-C--:B------:R-:W-:Y:S01]  /*52a0*/  FMUL.FTZ R176, R164, R168.reuse ;  /* 0x000000a8a4b07220 */ /* 0x080fe20000410000 */
[----:B------:R-:W-:-:S04]  /*52b0*/  FMUL.FTZ R168, R24, R168 ;  /* 0x000000a818a87220 */ /* 0x000fc80000410000 */
[----:B------:R-:W-:Y:S02]  /*52c0*/  FSEL R176, R176, RZ, P6 ;  /* 0x000000ffb0b07208 */ /* 0x000fe40003000000 */
[----:B------:R-:W-:-:S03]  /*52d0*/  SEL R168, R168, RZ, P6 ;  /* 0x000000ffa8a87207 */ /* 0x000fc60003000000 */
[----:B------:R-:W-:-:S07]  /*52e0*/  FADD.FTZ R84, R84, R176 ;  /* 0x000000b054547221 */ /* 0x000fce0000010000 */
.L_x_24659:
[----:B------:R-:W-:Y:S05]  /*52f0*/  BSYNC.RECONVERGENT B3 ;  /* 0x0000000000037941 */ /* 0x000fea0003800200 */
.L_x_24658:
        /* <DEDUP_REMOVED lines=10> */
[-C--:B------:R-:W-:Y:S01]  /*53a0*/  FMUL.FTZ R176, R165, R169.reuse ;  /* 0x000000a9a5b07220 */ /* 0x080fe20000410000 */
[----:B------:R-:W-:-:S04]  /*53b0*/  FMUL.FTZ R169, R25, R169 ;  /* 0x000000a919a97220 */ /* 0x000fc80000410000 */
[----:B------:R-:W-:Y:S02]  /*53c0*/  FSEL R176, R176, RZ, P6 ;  /* 0x000000ffb0b07208 */ /* 0x000fe40003000000 */
[----:B------:R-:W-:-:S03]  /*53d0*/  SEL R169, R169, RZ, P6 ;  /* 0x000000ffa9a97207 */ /* 0x000fc60003000000 */
[----:B------:R-:W-:-:S07]  /*53e0*/  FADD.FTZ R85, R85, R176 ;  /* 0x000000b055557221 */ /* 0x000fce0000010000 */
.L_x_24661:
[----:B------:R-:W-:Y:S05]  /*53f0*/  BSYNC.RECONVERGENT B3 ;  /* 0x0000000000037941 */ /* 0x000fea0003800200 */
.L_x_24660:
        /* <DEDUP_REMOVED lines=15> */
.L_x_24663:
[----:B------:R-:W-:Y:S05]  /*54f0*/  BSYNC.RECONVERGENT B3 ;  /* 0x0000000000037941 */ /* 0x000fea0003800200 */
.L_x_24662:
[----:B------:R-:W-:Y:S05]  /*5500*/  @!P1 BRA `(.L_x_24664) ;  /* 0x0000000c005c9947 */ /* 0x000fea0003800000 */
[----:B------:R-:W2:Y:S01]  /*5510*/  LDL R176, [R1+0x20] ;  /* 0x0000200001b07983 */ /* 0x000ea20000100800 */
[----:B------:R-:W-:Y:S01]  /*5520*/  FFMA.FTZ R171, R250, R10, R177 ;  /* 0x0000000afaab7223 */ /* 0x000fe200000100b1 */
[----:B------:R-:W-:-:S03]  /*5530*/  ISETP.GT.AND P6, PT, R12, RZ, PT ;  /* 0x000000ff0c00720c */ /* 0x000fc60003fc4270 */
[----:B--2---:R-:W-:-:S04]  /*5540*/  FADD.FTZ R171, R176, -R171 ;  /* 0x800000abb0ab7221 */ /* 0x004fc80000010000 */
[----:B------:R-:W-:-:S05]  /*5550*/  FMUL.FTZ R171, R11, R171 ;  /* 0x000000ab0bab7220 */ /* 0x000fca0000410000 */
[----:B------:R-:W-:Y:S02]  /*5560*/  FSEL R171, R171, RZ, P6 ;  /* 0x000000ffabab7208 */ /* 0x000fe40003000000 */
[----:B-----5:R-:W-:-:S03]  /*5570*/  ISETP.GE.U32.AND P6, PT, R9, 0x1000000, PT ;  /* 0x010000000900780c */ /* 0x020fc60003fc6070 */
[----:B------:R-:W-:-:S04]  /*5580*/  FMUL.FTZ R171, R171, UR13 ;  /* 0x0000000dabab7c20 */ /* 0x000fc80008410000 */
[----:B------:R-:W-:-:S04]  /*5590*/  FMUL.FTZ R171, R171, UR12 ;  /* 0x0000000cabab7c20 */ /* 0x000fc80008410000 */
[-C--:B------:R-:W-:Y:S01]  /*55a0*/  FMUL.FTZ R176, R167, R171.reuse ;  /* 0x000000aba7b07220 */ /* 0x080fe20000410000 */
[----:B------:R-:W-:-:S04]  /*55b0*/  FMUL.FTZ R171, R27, R171 ;  /* 0x000000ab1bab7220 */ /* 0x000fc80000410000 */
[----:B------:R-:W-:Y:S02]  /*55c0*/  FSEL R176, R176, RZ, P6 ;  /* 0x000000ffb0b07208 */ /* 0x000fe40003000000 */
[----:B------:R-:W-:-:S03]  /*55d0*/  SEL R171, R171, RZ, P6 ;  /* 0x000000ffabab7207 */ /* 0x000fc60003000000 */
[----:B------:R-:W-:Y:S01]  /*55e0*/  FADD.FTZ R87, R87, R176 ;  /* 0x000000b057577221 */ /* 0x000fe20000010000 */
[----:B------:R-:W-:Y:S06]  /*55f0*/  BRA `(.L_x_24664) ;  /* 0x0000000c00207947 */ /* 0x000fec0003800000 */
.L_x_24657:
[----:B------:R-:W2:Y:S01]  /*5600*/  LDL R176, [R1+0x20] ;  /* 0x0000200001b07983 */ /* 0x000ea20000100800 */
[-CC-:B------:R-:W-:Y:S01]  /*5610*/  FFMA.FTZ R66, R19, R10.reuse, R177.reuse ;  /* 0x0000000a13427223 */ /* 0x180fe200000100b1 */
[-CC-:B------:R-:W-:Y:S01]  /*5620*/  FFMA.FTZ R65, R196, R10.reuse, R177.reuse ;  /* 0x0000000ac4417223 */ /* 0x180fe200000100b1 */
[-CC-:B-----5:R-:W-:Y:S01]  /*5630*/  FFMA.FTZ R64, R0, R10.reuse, R177.reuse ;  /* 0x0000000a00407223 */ /* 0x1a0fe200000100b1 */
        /* <DEDUP_REMOVED lines=29> */
.L_x_24666:
[----:B------:R-:W-:Y:S05]  /*5810*/  BSYNC.RECONVERGENT B3 ;  /* 0x0000000000037941 */ /* 0x000fea0003800200 */
.L_x_24665:
        /* <DEDUP_REMOVED lines=15> */
.L_x_24668:
[----:B------:R-:W-:Y:S05]  /*5910*/  BSYNC.RECONVERGENT B3 ;  /* 0x0000000000037941 */ /* 0x000fea0003800200 */
.L_x_24667:
        /* <DEDUP_REMOVED lines=15> */
.L_x_24670:
[----:B------:R-:W-:Y:S05]  /*5a10*/  BSYNC.RECONVERGENT B3 ;  /* 0x0000000000037941 */ /* 0x000fea0003800200 */
.L_x_24669:
[----:B------:R-:W-:Y:S05]  /*5a20*/  @!P1 BRA `(.L_x_24664) ;  /* 0x0000000800149947 */ /* 0x000fea0003800000 */
[----:B------:R-:W-:Y:S01]  /*5a30*/  FMUL.FTZ R171, R67, UR13 ;  /* 0x0000000d43ab7c20 */ /* 0x000fe20008410000 */
[----:B------:R-:W-:-:S03]  /*5a40*/  ISETP.GE.U32.AND P6, PT, R9, 0x1000000, PT ;  /* 0x010000000900780c */ /* 0x000fc60003fc6070 */
[----:B------:R-:W-:-:S04]  /*5a50*/  FMUL.FTZ R171, R171, UR12 ;  /* 0x0000000cabab7c20 */ /* 0x000fc80008410000 */
[-C--:B------:R-:W-:Y:S01]  /*5a60*/  FMUL.FTZ R176, R167, R171.reuse ;  /* 0x000000aba7b07220 */ /* 0x080fe20000410000 */
[----:B------:R-:W-:-:S04]  /*5a70*/  FMUL.FTZ R171, R27, R171 ;  /* 0x000000ab1bab7220 */ /* 0x000fc80000410000 */
[----:B------:R-:W-:Y:S02]  /*5a80*/  FSEL R176, R176, RZ, P6 ;  /* 0x000000ffb0b07208 */ /* 0x000fe40003000000 */
[----:B------:R-:W-:-:S03]  /*5a90*/  SEL R171, R171, RZ, P6 ;  /* 0x000000ffabab7207 */ /* 0x000fc60003000000 */
[----:B------:R-:W-:Y:S01]  /*5aa0*/  FADD.FTZ R87, R87, R176 ;  /* 0x000000b057577221 */ /* 0x000fe20000010000 */
[----:B------:R-:W-:Y:S06]  /*5ab0*/  BRA `(.L_x_24664) ;  /* 0x0000000400f07947 */ /* 0x000fec0003800000 */
.L_x_24656:
[----:B------:R-:W-:Y:S02]  /*5ac0*/  MOV R175, UR20 ;  /* 0x0000001400af7c02 */ /* 0x000fe40008000f00 */
[----:B------:R-:W-:Y:S02]  /*5ad0*/  MOV R174, UR21 ;  /* 0x0000001500ae7c02 */ /* 0x000fe40008000f00 */
[----:B------:R-:W-:-:S04]  /*5ae0*/  ISETP.NE.U32.AND P6, PT, R175, RZ, PT ;  /* 0x000000ffaf00720c */ /* 0x000fc80003fc5070 */
[----:B------:R-:W-:-:S13]  /*5af0*/  ISETP.NE.AND.EX P6, PT, R174, RZ, PT, P6 ;  /* 0x000000ffae00720c */ /* 0x000fda0003fc5360 */
[----:B------:R-:W-:Y:S05]  /*5b00*/  @P6 BRA `(.L_x_24671) ;  /* 0x0000000000f06947 */ /* 0x000fea0003800000 */
[----:B------:R-:W-:Y:S04]  /*5b10*/  BSSY.RECONVERGENT B3, `(.L_x_24672) ;  /* 0x000000e000037945 */ /* 0x000fe80003800200 */
[----:B------:R-:W-:Y:S05]  /*5b20*/  @!P1 BRA `(.L_x_24673) ;  /* 0x0000000000309947 */ /* 0x000fea0003800000 */
[----:B-----5:R-:W-:Y:S01]  /*5b30*/  @P0 FFMA.FTZ R168, R0, R10, R177 ;  /* 0x0000000a00a80223 */ /* 0x020fe200000100b1 */
[----:B------:R-:W-:Y:S02]  /*5b40*/  MOV R176, R124 ;  /* 0x0000007c00b07202 */ /* 0x000fe40000000f00 */
[----:B------:R-:W-:Y:S01]  /*5b50*/  LOP3.LUT P6, RZ, R9, 0xff, RZ, 0xc0, !PT ;  /* 0x000000ff09ff7812 */ /* 0x000fe200078cc0ff */
[----:B------:R-:W-:-:S04]  /*5b60*/  @P0 FADD.FTZ R168, R209, -R168 ;  /* 0x800000a8d1a80221 */ /* 0x000fc80000010000 */
[----:B------:R-:W-:-:S04]  /*5b70*/  @P0 FFMA.FTZ R176, R11, R168, R124 ;  /* 0x000000a80bb00223 */ /* 0x000fc8000001007c */
[----:B------:R-:W-:-:S04]  /*5b80*/  FMUL.FTZ R168, R176, UR13 ;  /* 0x0000000db0a87c20 */ /* 0x000fc80008410000 */
[----:B------:R-:W-:-:S04]  /*5b90*/  FMUL.FTZ R168, R168, UR12 ;  /* 0x0000000ca8a87c20 */ /* 0x000fc80008410000 */
[-C--:B------:R-:W-:Y:S01]  /*5ba0*/  FMUL.FTZ R176, R164, R168.reuse ;  /* 0x000000a8a4b07220 */ /* 0x080fe20000410000 */
[----:B------:R-:W-:-:S04]  /*5bb0*/  FMUL.FTZ R168, R24, R168 ;  /* 0x000000a818a87220 */ /* 0x000fc80000410000 */
[----:B------:R-:W-:Y:S02]  /*5bc0*/  FSEL R176, R176, RZ, P6 ;  /* 0x000000ffb0b07208 */ /* 0x000fe40003000000 */
[----:B------:R-:W-:-:S03]  /*5bd0*/  SEL R168, R168, RZ, P6 ;  /* 0x000000ffa8a87207 */ /* 0x000fc60003000000 */
[----:B------:R-:W-:-:S07]  /*5be0*/  FADD.FTZ R84, R84, R176 ;  /* 0x000000b054547221 */ /* 0x000fce0000010000 */
.L_x_24673:
[----:B------:R-:W-:Y:S05]  /*5bf0*/  BSYNC.RECONVERGENT B3 ;  /* 0x0000000000037941 */ /* 0x000fea0003800200 */
.L_x_24672:
[----:B------:R-:W-:Y:S04]  /*5c00*/  BSSY.RECONVERGENT B3, `(.L_x_24674) ;  /* 0x000000e000037945 */ /* 0x000fe80003800200 */
[----:B------:R-:W-:Y:S05]  /*5c10*/  @!P1 BRA `(.L_x_24675) ;  /* 0x0000000000309947 */ /* 0x000fea0003800000 */
[----:B------:R-:W-:Y:S01]  /*5c20*/  @P0 FFMA.FTZ R169, R196, R10, R177 ;  /* 0x0000000ac4a90223 */ /* 0x000fe200000100b1 */
[----:B-----5:R-:W-:Y:S02]  /*5c30*/  MOV R176, R125 ;  /* 0x0000007d00b07202 */ /* 0x020fe40000000f00 */
        /* <DEDUP_REMOVED lines=10> */
.L_x_24675:
[----:B------:R-:W-:Y:S05]  /*5ce0*/  BSYNC.RECONVERGENT B3 ;  /* 0x0000000000037941 */ /* 0x000fea0003800200 */
.L_x_24674:
        /* <DEDUP_REMOVED lines=14> */
.L_x_24677:
[----:B------:R-:W-:Y:S05]  /*5dd0*/  BSYNC.RECONVERGENT B3 ;  /* 0x0000000000037941 */ /* 0x000fea0003800200 */
.L_x_24676:
[----:B------:R-:W-:Y:S05]  /*5de0*/  @!P1 BRA `(.L_x_24664) ;  /* 0x0000000400249947 */ /* 0x000fea0003800000 */
[----:B------:R-:W2:Y:S01]  /*5df0*/  LDL R176, [R1+0x20] ;  /* 0x0000200001b07983 */ /* 0x000ea20000100800 */
[----:B------:R-:W-:Y:S01]  /*5e00*/  @P0 FFMA.FTZ R171, R250, R10, R177 ;  /* 0x0000000afaab0223 */ /* 0x000fe200000100b1 */
[----:B-----5:R-:W-:-:S03]  /*5e10*/  ISETP.GE.U32.AND P6, PT, R9, 0x1000000, PT ;  /* 0x010000000900780c */ /* 0x020fc60003fc6070 */
[----:B--2---:R-:W-:Y:S01]  /*5e20*/  @P0 FADD.FTZ R171, R176, -R171 ;  /* 0x800000abb0ab0221 */ /* 0x004fe20000010000 */
[----:B------:R-:W-:-:S03]  /*5e30*/  MOV R176, R127 ;  /* 0x0000007f00b07202 */ /* 0x000fc60000000f00 */
[----:B------:R-:W-:-:S04]  /*5e40*/  @P0 FFMA.FTZ R176, R11, R171, R127 ;  /* 0x000000ab0bb00223 */ /* 0x000fc8000001007f */
        /* <DEDUP_REMOVED lines=8> */
.L_x_24671:
[-CC-:B-----5:R-:W-:Y:S01]  /*5ed0*/  @P0 FFMA.FTZ R65, R0, R10.reuse, R177.reuse ;  /* 0x0000000a00410223 */ /* 0x1a0fe200000100b1 */
[----:B------:R-:W-:Y:S01]  /*5ee0*/  @P0 FFMA.FTZ R66, R196, R10, R177 ;  /* 0x0000000ac4420223 */ /* 0x000fe200000100b1 */
[----:B------:R-:W-:Y:S01]  /*5ef0*/  MOV R64, R124 ;  /* 0x0000007c00407202 */ /* 0x000fe20000000f00 */
[----:B------:R-:W-:Y:S01]  /*5f00*/  BSSY.RECONVERGENT B3, `(.L_x_24678) ;  /* 0x000000f000037945 */ /* 0x000fe20003800200 */
[----:B------:R-:W-:Y:S01]  /*5f10*/  @P0 FADD.FTZ R65, R209, -R65 ;  /* 0x80000041d1410221 */ /* 0x000fe20000010000 */
[----:B------:R-:W-:-:S03]  /*5f20*/  @P0 FADD.FTZ R66, R230, -R66 ;  /* 0x80000042e6420221 */ /* 0x000fc60000010000 */
[C---:B------:R-:W-:Y:S01]  /*5f30*/  @P0 FFMA.FTZ R64, R11.reuse, R65, R124 ;  /* 0x000000410b400223 */ /* 0x040fe2000001007c */
[----:B------:R-:W-:Y:S01]  /*5f40*/  MOV R65, R125 ;  /* 0x0000007d00417202 */ /* 0x000fe20000000f00 */
[----:B------:R-:W-:Y:S01]  /*5f50*/  @P0 FFMA.FTZ R65, R11, R66, R125 ;  /* 0x000000420b410223 */ /* 0x000fe2000001007d */
[----:B------:R-:W-:Y:S06]  /*5f60*/  @!P1 BRA `(.L_x_24679) ;  /* 0x0000000000209947 */ /* 0x000fec0003800000 */
[----:B------:R-:W-:Y:S01]  /*5f70*/  FMUL.FTZ R66, R64, UR13 ;  /* 0x0000000d40427c20 */ /* 0x000fe20008410000 */
[----:B------:R-:W-:-:S03]  /*5f80*/  LOP3.LUT P6, RZ, R9, 0xff, RZ, 0xc0, !PT ;  /* 0x000000ff09ff7812 */ /* 0x000fc600078cc0ff */
[----:B------:R-:W-:-:S04]  /*5f90*/  FMUL.FTZ R66, R66, UR12 ;  /* 0x0000000c42427c20 */ /* 0x000fc80008410000 */
[-C--:B------:R-:W-:Y:S01]  /*5fa0*/  FMUL.FTZ R67, R164, R66.reuse ;  /* 0x00000042a4437220 */ /* 0x080fe20000410000 */
[----:B------:R-:W-:-:S04]  /*5fb0*/  FMUL.FTZ R66, R24, R66 ;  /* 0x0000004218427220 */ /* 0x000fc80000410000 */
[----:B------:R-:W-:Y:S02]  /*5fc0*/  FSEL R67, R67, RZ, P6 ;  /* 0x000000ff43437208 */ /* 0x000fe40003000000 */
[----:B------:R-:W-:-:S03]  /*5fd0*/  SEL R168, R66, RZ, P6 ;  /* 0x000000ff42a87207 */ /* 0x000fc60003000000 */
[----:B------:R-:W-:-:S07]  /*5fe0*/  FADD.FTZ R84, R84, R67 ;  /* 0x0000004354547221 */ /* 0x000fce0000010000 */
.L_x_24679:
[----:B------:R-:W-:Y:S05]  /*5ff0*/  BSYNC.RECONVERGENT B3 ;  /* 0x0000000000037941 */ /* 0x000fea0003800200 */
.L_x_24678:
[----:B------:R-:W-:Y:S04]  /*6000*/  BSSY.RECONVERGENT B3, `(.L_x_24680) ;  /* 0x000000a000037945 */ /* 0x000fe80003800200 */
[----:B------:R-:W-:Y:S05]  /*6010*/  @!P1 BRA `(.L_x_24681) ;  /* 0x0000000000209947 */ /* 0x000fea0003800000 */
        /* <DEDUP_REMOVED lines=8> */
.L_x_24681:
[----:B------:R-:W-:Y:S05]  /*60a0*/  BSYNC.RECONVERGENT B3 ;  /* 0x0000000000037941 */ /* 0x000fea0003800200 */
.L_x_24680:
        /* <DEDUP_REMOVED lines=9> */
[-C--:B------:R-:W-:Y:S01]  /*6140*/  FMUL.FTZ R170, R166, R67.reuse ;  /* 0x00000043a6aa7220 */ /* 0x080fe20000410000 */
[----:B------:R-:W-:-:S04]  /*6150*/  FMUL.FTZ R67, R26, R67 ;  /* 0x000000431a437220 */ /* 0x000fc80000410000 */
[----:B------:R-:W-:-:S05]  /*6160*/  FSEL R170, R170, RZ, P6 ;  /* 0x000000ffaaaa7208 */ /* 0x000fca0003000000 */
[----:B------:R-:W-:Y:S01]  /*6170*/  FADD.FTZ R86, R86, R170 ;  /* 0x000000aa56567221 */ /* 0x000fe20000010000 */
[----:B------:R-:W-:-:S07]  /*6180*/  SEL R170, R67, RZ, P6 ;  /* 0x000000ff43aa7207 */ /* 0x000fce0003000000 */
.L_x_24683:
[----:B------:R-:W-:Y:S05]  /*6190*/  BSYNC.RECONVERGENT B3 ;  /* 0x0000000000037941 */ /* 0x000fea0003800200 */
.L_x_24682:
[----:B------:R-:W2:Y:S01]  /*61a0*/  LDL R176, [R1+0x20] ;  /* 0x0000200001b07983 */ /* 0x000ea20000100800 */
[----:B------:R-:W-:-:S04]  /*61b0*/  @P0 FFMA.FTZ R67, R250, R10, R177 ;  /* 0x0000000afa430223 */ /* 0x000fc800000100b1 */
[----:B--2---:R-:W-:Y:S01]  /*61c0*/  @P0 FADD.FTZ R176, R176, -R67 ;  /* 0x80000043b0b00221 */ /* 0x004fe20000010000 */
[----:B------:R-:W-:-:S03]  /*61d0*/  MOV R67, R127 ;  /* 0x0000007f00437202 */ /* 0x000fc60000000f00 */
[----:B------:R-:W-:Y:S01]  /*61e0*/  @P0 FFMA.FTZ R67, R11, R176, R127 ;  /* 0x000000b00b430223 */ /* 0x000fe2000001007f */
[----:B------:R-:W-:Y:S06]  /*61f0*/  @!P1 BRA `(.L_x_24664) ;  /* 0x0000000000209947 */ /* 0x000fec0003800000 */
[----:B------:R-:W-:Y:S01]  /*6200*/  FMUL.FTZ R171, R67, UR13 ;  /* 0x0000000d43ab7c20 */ /* 0x000fe20008410000 */
[----:B------:R-:W-:-:S03]  /*6210*/  ISETP.GE.U32.AND P6, PT, R9, 0x1000000, PT ;  /* 0x010000000900780c */ /* 0x000fc60003fc6070 */
[----:B------:R-:W-:-:S04]  /*6220*/  FMUL.FTZ R171, R171, UR12 ;  /* 0x0000000cabab7c20 */ /* 0x000fc80008410000 */
[-C--:B------:R-:W-:Y:S01]  /*6230*/  FMUL.FTZ R176, R167, R171.reuse ;  /* 0x000000aba7b07220 */ /* 0x080fe20000410000 */
[----:B------:R-:W-:-:S04]  /*6240*/  FMUL.FTZ R171, R27, R171 ;  /* 0x000000ab1bab7220 */ /* 0x000fc80000410000 */
[----:B------:R-:W-:Y:S02]  /*6250*/  FSEL R176, R176, RZ, P6 ;  /* 0x000000ffb0b07208 */ /* 0x000fe40003000000 */
[----:B------:R-:W-:-:S03]  /*6260*/  SEL R171, R171, RZ, P6 ;  /* 0x000000ffabab7207 */ /* 0x000fc60003000000 */
[----:B------:R-:W-:-:S07]  /*6270*/  FADD.FTZ R87, R87, R176 ;  /* 0x000000b057577221 */ /* 0x000fce0000010000 */
.L_x_24664:
[----:B------:R-:W-:Y:S05]  /*6280*/  BSYNC.RECONVERGENT B2 ;  /* 0x0000000000027941 */ /* 0x000fea0003800200 */
.L_x_24655:
        /* <DEDUP_REMOVED lines=10> */
.L_x_24652:
[----:B------:R-:W-:Y:S05]  /*6330*/  BSYNC.RECONVERGENT B1 ;  /* 0x0000000000017941 */ /* 0x000fea0003800200 */
.L_x_24651:
[----:B------:R-:W-:Y:S01]  /*6340*/  LOP3.LUT P6, RZ, R5, 0x2, RZ, 0xc0, !PT ;  /* 0x0000000205ff7812 */ /* 0x000fe200078cc0ff */
[----:B------:R-:W-:-:S12]  /*6350*/  BSSY.RECONVERGENT B1, `(.L_x_24684) ;  /* 0x0000125000017945 */ /* 0x000fd80003800200 */
[----:B------:R-:W-:Y:S05]  /*6360*/  @!P6 BRA `(.L_x_24685) ;  /* 0x00000010008ce947 */ /* 0x000fea0003800000 */
[----:B------:R-:W-:Y:S04]  /*6370*/  BSSY.RECONVERGENT B2, `(.L_x_24686) ;  /* 0x0000005000027945 */ /* 0x000fe80003800200 */
[----:B------:R-:W-:Y:S05]  /*6380*/  @!P1 BRA `(.L_x_24687) ;  /* 0x00000000000c9947 */ /* 0x000fea0003800000 */
[----:B-----5:R-:W2:Y:S02]  /*6390*/  LDC.64 R164, c[0x0][0x390] ;  /* 0x0000e400ffa47b82 */ /* 0x020ea40000000a00 */
[----:B--2---:R-:W-:-:S06]  /*63a0*/  IMAD.WIDE.U32 R164, R172, 0x10, R164 ;  /* 0x00000010aca47825 */ /* 0x004fcc00078e00a4 */
[----:B------:R-:W5:Y:S02]  /*63b0*/  LDG.E.128 R164, desc[UR6][R164.64] ;  /* 0x00000006a4a47981 */ /* 0x000f64000c1e1d00 */
.L_x_24687:
[----:B------:R-:W-:Y:S05]  /*63c0*/  BSYNC.RECONVERGENT B2 ;  /* 0x0000000000027941 */ /* 0x000fea0003800200 */
.L_x_24686:
        /* <DEDUP_REMOVED lines=10> */
[-CC-:B------:R-:W-:Y:S01]  /*6470*/  @P0 FFMA.FTZ R65, R205, R10.reuse, R177.reuse ;  /* 0x0000000acd410223 */ /* 0x180fe200000100b1 */
[----:B------:R-:W-:Y:S01]  /*6480*/  @P0 FFMA.FTZ R66, R195, R10, R177 ;  /* 0x0000000ac3420223 */ /* 0x000fe200000100b1 */
[----:B-----5:R-:W-:Y:S01]  /*6490*/  MOV R64, R128 ;  /* 0x0000008000407202 */ /* 0x020fe20000000f00 */
        /* <DEDUP_REMOVED lines=13> */
[----:B-1----:R-:W-:-:S03]  /*6570*/  SEL R168, R66, RZ, P6 ;  /* 0x000000ff42a87207 */ /* 0x002fc60003000000 */
[----:B------:R-:W-:-:S07]  /*6580*/  FADD.FTZ R88, R88, R67 ;  /* 0x0000004358587221 */ /* 0x000fce0000010000 */
.L_x_24692:
[----:B------:R-:W-:Y:S05]  /*6590*/  BSYNC.RECONVERGENT B3 ;  /* 0x0000000000037941 */ /* 0x000fea0003800200 */
.L_x_24691:
        /* <DEDUP_REMOVED lines=10> */
.L_x_24694:
[----:B------:R-:W-:Y:S05]  /*6640*/  BSYNC.RECONVERGENT B3 ;  /* 0x0000000000037941 */ /* 0x000fea0003800200 */
.L_x_24693:
        /* <DEDUP_REMOVED lines=9> */
[-C--:B-1----:R-:W-:Y:S01]  /*66e0*/  FMUL.FTZ R170, R166, R67.reuse ;  /* 0x00000043a6aa7220 */ /* 0x082fe20000410000 */
[----:B------:R-:W-:-:S04]  /*66f0*/  FMUL.FTZ R67, R30, R67 ;  /* 0x000000431e437220 */ /* 0x000fc80000410000 */
[----:B------:R-:W-:-:S05]  /*6700*/  FSEL R170, R170, RZ, P6 ;  /* 0x000000ffaaaa7208 */ /* 0x000fca0003000000 */
[----:B------:R-:W-:Y:S01]  /*6710*/  FADD.FTZ R90, R90, R170 ;  /* 0x000000aa5a5a7221 */ /* 0x000fe20000010000 */
[----:B------:R-:W-:-:S07]  /*6720*/  SEL R170, R67, RZ, P6 ;  /* 0x000000ff43aa7207 */ /* 0x000fce0003000000 */
.L_x_24696:
[----:B------:R-:W-:Y:S05]  /*6730*/  BSYNC.RECONVERGENT B3 ;  /* 0x0000000000037941 */ /* 0x000fea0003800200 */
.L_x_24695:
[----:B-1----:R-:W2:Y:S01]  /*6740*/  LDL R174, [R1+0x1c] ;  /* 0x00001c0001ae7983 */ /* 0x002ea20000100800 */
        /* <DEDUP_REMOVED lines=14> */
.L_x_24690:
[----:B------:R-:W-:Y:S04]  /*6830*/  BSSY.RECONVERGENT B3, `(.L_x_24698) ;  /* 0x000000e000037945 */ /* 0x000fe80003800200 */
[----:B------:R-:W-:Y:S05]  /*6840*/  @!P1 BRA `(.L_x_24699) ;  /* 0x0000000000309947 */ /* 0x000fea0003800000 */
[----:B-1----:R-:W-:Y:S01]  /*6850*/  @P0 FFMA.FTZ R168, R205, R10, R177 ;  /* 0x0000000acda80223 */ /* 0x002fe200000100b1 */
        /* <DEDUP_REMOVED lines=11> */
.L_x_24699:
[----:B------:R-:W-:Y:S05]  /*6910*/  BSYNC.RECONVERGENT B3 ;  /* 0x0000000000037941 */ /* 0x000fea0003800200 */
.L_x_24698:
        /* <DEDUP_REMOVED lines=14> */
.L_x_24701:
[----:B------:R-:W-:Y:S05]  /*6a00*/  BSYNC.RECONVERGENT B3 ;  /* 0x0000000000037941 */ /* 0x000fea0003800200 */
.L_x_24700:
        /* <DEDUP_REMOVED lines=14> */
.L_x_24703:
[----:B------:R-:W-:Y:S05]  /*6af0*/  BSYNC.RECONVERGENT B3 ;  /* 0x0000000000037941 */ /* 0x000fea0003800200 */
.L_x_24702:
[----:B------:R-:W-:Y:S05]  /*6b00*/  @!P1 BRA `(.L_x_24697) ;  /* 0x00000008007c9947 */ /* 0x000fea0003800000 */
[----:B-1----:R-:W2:Y:S01]  /*6b10*/  LDL R174, [R1+0x1c] ;  /* 0x00001c0001ae7983 */ /* 0x002ea20000100800 */
        /* <DEDUP_REMOVED lines=13> */
.L_x_24689:
[----:B------:R-:W-:Y:S01]  /*6bf0*/  UISETP.NE.U32.AND UP0, UPT, UR20, URZ, UPT ;  /* 0x000000ff1400728c */ /* 0x000fe2000bf05070 */
[----:B------:R-:W-:-:S03]  /*6c00*/  LOP3.LUT R5, R5, 0xfffffffe, RZ, 0xc0, !PT ;  /* 0xfffffffe05057812 */ /* 0x000fc600078ec0ff */
[----:B------:R-:W-:-:S06]  /*6c10*/  UISETP.NE.AND.EX UP0, UPT, UR21, URZ, UPT, UP0 ;  /* 0x000000ff1500728c */ /* 0x000fcc000bf05300 */
[----:B------:R-:W-:-:S13]  /*6c20*/  PLOP3.LUT P6, PT, PT, PT, UP0, 0x80, 0x8 ;  /* 0x000000000008781c */ /* 0x000fda0003fcf008 */
[----:B------:R-:W-:Y:S01]  /*6c30*/  @P6 LOP3.LUT R5, R5, 0x1, RZ, 0xfc, !PT ;  /* 0x0000000105056812 */ /* 0x000fe200078efcff */
[----:B------:R-:W-:Y:S06]  /*6c40*/  @!P6 BRA `(.L_x_24704) ;  /* 0x000000040030e947 */ /* 0x000fec0003800000 */
        /* <DEDUP_REMOVED lines=33> */
.L_x_24706:
[----:B------:R-:W-:Y:S05]  /*6e60*/  BSYNC.RECONVERGENT B3 ;  /* 0x0000000000037941 */ /* 0x000fea0003800200 */
.L_x_24705:
        /* <DEDUP_REMOVED lines=15> */
.L_x_24708:
[----:B------:R-:W-:Y:S05]  /*6f60*/  BSYNC.RECONVERGENT B3 ;  /* 0x0000000000037941 */ /* 0x000fea0003800200 */
.L_x_24707:
        /* <DEDUP_REMOVED lines=15> */
.L_x_24710:
[----:B------:R-:W-:Y:S05]  /*7060*/  BSYNC.RECONVERGENT B3 ;  /* 0x0000000000037941 */ /* 0x000fea0003800200 */
.L_x_24709:
[----:B------:R-:W-:Y:S05]  /*7070*/  @!P1 BRA `(.L_x_24697) ;  /* 0x0000000400209947 */ /* 0x000fea0003800000 */
[----:B------:R-:W-:Y:S01]  /*7080*/  FMUL.FTZ R171, R67, UR13 ;  /* 0x0000000d43ab7c20 */ /* 0x000fe20008410000 */
[----:B-----5:R-:W-:-:S03]  /*7090*/  ISETP.GE.U32.AND P6, PT, R8, 0x1000000, PT ;  /* 0x010000000800780c */ /* 0x020fc60003fc6070 */
[----:B------:R-:W-:-:S04]  /*70a0*/  FMUL.FTZ R171, R171, UR12 ;  /* 0x0000000cabab7c20 */ /* 0x000fc80008410000 */
[-C--:B------:R-:W-:Y:S01]  /*70b0*/  FMUL.FTZ R174, R167, R171.reuse ;  /* 0x000000aba7ae7220 */ /* 0x080fe20000410000 */
[----:B------:R-:W-:-:S04]  /*70c0*/  FMUL.FTZ R171, R31, R171 ;  /* 0x000000ab1fab7220 */ /* 0x000fc80000410000 */
[----:B------:R-:W-:Y:S02]  /*70d0*/  FSEL R174, R174, RZ, P6 ;  /* 0x000000ffaeae7208 */ /* 0x000fe40003000000 */
[----:B------:R-:W-:-:S03]  /*70e0*/  SEL R171, R171, RZ, P6 ;  /* 0x000000ffabab7207 */ /* 0x000fc60003000000 */
[----:B------:R-:W-:Y:S01]  /*70f0*/  FADD.FTZ R91, R91, R174 ;  /* 0x000000ae5b5b7221 */ /* 0x000fe20000010000 */
[----:B------:R-:W-:Y:S06]  /*7100*/  BRA `(.L_x_24697) ;  /* 0x0000000000fc7947 */ /* 0x000fec0003800000 */
.L_x_24704:
        /* <DEDUP_REMOVED lines=15> */
.L_x_24712:
[----:B------:R-:W-:Y:S05]  /*7200*/  BSYNC.RECONVERGENT B3 ;  /* 0x0000000000037941 */ /* 0x000fea0003800200 */
.L_x_24711:
        /* <DEDUP_REMOVED lines=15> */
.L_x_24714:
[----:B------:R-:W-:Y:S05]  /*7300*/  BSYNC.RECONVERGENT B3 ;  /* 0x0000000000037941 */ /* 0x000fea0003800200 */
.L_x_24713:
        /* <DEDUP_REMOVED lines=15> */
.L_x_24716:
[----:B------:R-:W-:Y:S05]  /*7400*/  BSYNC.RECONVERGENT B3 ;  /* 0x0000000000037941 */ /* 0x000fea0003800200 */
.L_x_24715:
[----:B------:R-:W-:Y:S05]  /*7410*/  @!P1 BRA `(.L_x_24697) ;  /* 0x0000000000389947 */ /* 0x000fea0003800000 */
[----:B-1----:R-:W2:Y:S01]  /*7420*/  LDL R174, [R1+0x1c] ;  /* 0x00001c0001ae7983 */ /* 0x002ea20000100800 */
        /* <DEDUP_REMOVED lines=12> */
[----:B------:R-:W-:-:S07]  /*74f0*/  FADD.FTZ R91, R91, R174 ;  /* 0x000000ae5b5b7221 */ /* 0x000fce0000010000 */
.L_x_24697:
[----:B------:R-:W-:Y:S05]  /*7500*/  BSYNC.RECONVERGENT B2 ;  /* 0x0000000000027941 */ /* 0x000fea0003800200 */
.L_x_24688:
[----:B------:R-:W-:-:S13]  /*7510*/  LOP3.LUT P6, RZ, R5, 0x1, RZ, 0xc0, !PT ;  /* 0x0000000105ff7812 */ /* 0x000fda00078cc0ff */
        /* <DEDUP_REMOVED lines=8> */
.L_x_24685:
[----:B------:R-:W-:Y:S05]  /*75a0*/  BSYNC.RECONVERGENT B1 ;  /* 0x0000000000017941 */ /* 0x000fea0003800200 */
.L_x_24684:
[----:B------:R-:W-:Y:S04]  /*75b0*/  BSSY.RECONVERGENT B1, `(.L_x_24717) ;  /* 0x0000120000017945 */ /* 0x000fe80003800200 */
[----:B------:R-:W-:Y:S05]  /*75c0*/  @!P2 BRA `(.L_x_24718) ;  /* 0x000000100078a947 */ /* 0x000fea0003800000 */
[----:B------:R-:W-:Y:S04]  /*75d0*/  BSSY.RECONVERGENT B2, `(.L_x_24719) ;  /* 0x0000005000027945 */ /* 0x000fe80003800200 */
[----:B------:R-:W-:Y:S05]  /*75e0*/  @!P1 BRA `(.L_x_24720) ;  /* 0x00000000000c9947 */ /* 0x000fea0003800000 */
[----:B-----5:R-:W3:Y:S02]  /*75f0*/  LDC.64 R164, c[0x0][0x390] ;  /* 0x0000e400ffa47b82 */ /* 0x020ee40000000a00 */
[----:B---3--:R-:W-:-:S06]  /*7600*/  IMAD.WIDE.U32 R164, R172, 0x10, R164 ;  /* 0x00000010aca47825 */ /* 0x008fcc00078e00a4 */
[----:B------:R-:W5:Y:S02]  /*7610*/  LDG.E.128 R164, desc[UR6][R164.64] ;  /* 0x00000006a4a47981 */ /* 0x000f64000c1e1d00 */
.L_x_24720:
[----:B------:R-:W-:Y:S05]  /*7620*/  BSYNC.RECONVERGENT B2 ;  /* 0x0000000000027941 */ /* 0x000fea0003800200 */
.L_x_24719:
        /* <DEDUP_REMOVED lines=24> */
[----:B-12---:R-:W-:-:S03]  /*77b0*/  SEL R168, R66, RZ, P6 ;  /* 0x000000ff42a87207 */ /* 0x006fc60003000000 */
[----:B------:R-:W-:-:S07]  /*77c0*/  FADD.FTZ R92, R92, R67 ;  /* 0x000000435c5c7221 */ /* 0x000fce0000010000 */
.L_x_24725:
[----:B------:R-:W-:Y:S05]  /*77d0*/  BSYNC.RECONVERGENT B3 ;  /* 0x0000000000037941 */ /* 0x000fea0003800200 */
.L_x_24724:
        /* <DEDUP_REMOVED lines=10> */
.L_x_24727:
[----:B------:R-:W-:Y:S05]  /*7880*/  BSYNC.RECONVERGENT B3 ;  /* 0x0000000000037941 */ /* 0x000fea0003800200 */
.L_x_24726:
        /* <DEDUP_REMOVED lines=9> */
[-C--:B-12---:R-:W-:Y:S01]  /*7920*/  FMUL.FTZ R170, R166, R67.reuse ;  /* 0x00000043a6aa7220 */ /* 0x086fe20000410000 */
[----:B------:R-:W-:-:S04]  /*7930*/  FMUL.FTZ R67, R34, R67 ;  /* 0x0000004322437220 */ /* 0x000fc80000410000 */
[----:B------:R-:W-:-:S05]  /*7940*/  FSEL R170, R170, RZ, P6 ;  /* 0x000000ffaaaa7208 */ /* 0x000fca0003000000 */
[----:B------:R-:W-:Y:S01]  /*7950*/  FADD.FTZ R94, R94, R170 ;  /* 0x000000aa5e5e7221 */ /* 0x000fe20000010000 */
[----:B------:R-:W-:-:S07]  /*7960*/  SEL R170, R67, RZ, P6 ;  /* 0x000000ff43aa7207 */ /* 0x000fce0003000000 */
.L_x_24729:
[----:B------:R-:W-:Y:S05]  /*7970*/  BSYNC.RECONVERGENT B3 ;  /* 0x0000000000037941 */ /* 0x000fea0003800200 */
.L_x_24728:
[----:B-12---:R-:W2:Y:S01]  /*7980*/  LDL R174, [R1+0x18] ;  /* 0x0000180001ae7983 */ /* 0x006ea20000100800 */
        /* <DEDUP_REMOVED lines=14> */
.L_x_24723:
[----:B------:R-:W-:Y:S04]  /*7a70*/  BSSY.RECONVERGENT B3, `(.L_x_24731) ;  /* 0x000000e000037945 */ /* 0x000fe80003800200 */
[----:B------:R-:W-:Y:S05]  /*7a80*/  @!P1 BRA `(.L_x_24732) ;  /* 0x0000000000309947 */ /* 0x000fea0003800000 */
[----:B-12---:R-:W-:Y:S01]  /*7a90*/  @P0 FFMA.FTZ R168, R204, R10, R177 ;  /* 0x0000000acca80223 */ /* 0x006fe200000100b1 */
        /* <DEDUP_REMOVED lines=11> */
.L_x_24732:
[----:B------:R-:W-:Y:S05]  /*7b50*/  BSYNC.RECONVERGENT B3 ;  /* 0x0000000000037941 */ /* 0x000fea0003800200 */
.L_x_24731:
        /* <DEDUP_REMOVED lines=14> */
.L_x_24734:
[----:B------:R-:W-:Y:S05]  /*7c40*/  BSYNC.RECONVERGENT B3 ;  /* 0x0000000000037941 */ /* 0x000fea0003800200 */
.L_x_24733:
        /* <DEDUP_REMOVED lines=14> */
.L_x_24736:
[----:B------:R-:W-:Y:S05]  /*7d30*/  BSYNC.RECONVERGENT B3 ;  /* 0x0000000000037941 */ /* 0x000fea0003800200 */
.L_x_24735:
[----:B------:R-:W-:Y:S05]  /*7d40*/  @!P1 BRA `(.L_x_24730) ;  /* 0x0000000800749947 */ /* 0x000fea0003800000 */
[----:B-12---:R-:W2:Y:S01]  /*7d50*/  LDL R174, [R1+0x18] ;  /* 0x0000180001ae7983 */ /* 0x006ea20000100800 */
        /* <DEDUP_REMOVED lines=13> */
.L_x_24722:
        /* <DEDUP_REMOVED lines=37> */
.L_x_24739:
[----:B------:R-:W-:Y:S05]  /*8080*/  BSYNC.RECONVERGENT B3 ;  /* 0x0000000000037941 */ /* 0x000fea0003800200 */
.L_x_24738:
        /* <DEDUP_REMOVED lines=15> */
.L_x_24741:
[----:B------:R-:W-:Y:S05]  /*8180*/  BSYNC.RECONVERGENT B3 ;  /* 0x0000000000037941 */ /* 0x000fea0003800200 */
.L_x_24740:
        /* <DEDUP_REMOVED lines=15> */
.L_x_24743:
[----:B------:R-:W-:Y:S05]  /*8280*/  BSYNC.RECONVERGENT B3 ;  /* 0x0000000000037941 */ /* 0x000fea0003800200 */
.L_x_24742:
        /* <DEDUP_REMOVED lines=10> */
.L_x_24737:
[----:B------:R-:W-:Y:S04]  /*8330*/  BSSY.RECONVERGENT B3, `(.L_x_24744) ;  /* 0x000000f000037945 */ /* 0x000fe80003800200 */
[----:B------:R-:W-:Y:S05]  /*8340*/  @!P1 BRA `(.L_x_24745) ;  /* 0x0000000000349947 */ /* 0x000fea0003800000 */
[----:B-12---:R-:W-:Y:S01]  /*8350*/  FFMA.FTZ R168, R204, R10, R177 ;  /* 0x0000000acca87223 */ /* 0x006fe200000100b1 */
        /* <DEDUP_REMOVED lines=12> */
.L_x_24745:
[----:B------:R-:W-:Y:S05]  /*8420*/  BSYNC.RECONVERGENT B3 ;  /* 0x0000000000037941 */ /* 0x000fea0003800200 */
.L_x_24744:
        /* <DEDUP_REMOVED lines=15> */
.L_x_24747:
[----:B------:R-:W-:Y:S05]  /*8520*/  BSYNC.RECONVERGENT B3 ;  /* 0x0000000000037941 */ /* 0x000fea0003800200 */
.L_x_24746:
        /* <DEDUP_REMOVED lines=15> */
.L_x_24749:
[----:B------:R-:W-:Y:S05]  /*8620*/  BSYNC.RECONVERGENT B3 ;  /* 0x0000000000037941 */ /* 0x000fea0003800200 */
.L_x_24748:
[----:B------:R-:W-:Y:S05]  /*8630*/  @!P1 BRA `(.L_x_24730) ;  /* 0x0000000000389947 */ /* 0x000fea0003800000 */
[----:B-12---:R-:W2:Y:S01]  /*8640*/  LDL R174, [R1+0x18] ;  /* 0x0000180001ae7983 */ /* 0x006ea20000100800 */
        /* <DEDUP_REMOVED lines=13> */
.L_x_24730:
[----:B------:R-:W-:Y:S05]  /*8720*/  BSYNC.RECONVERGENT B2 ;  /* 0x0000000000027941 */ /* 0x000fea0003800200 */
.L_x_24721:
        /* <DEDUP_REMOVED lines=8> */
.L_x_24718:
[----:B------:R-:W-:Y:S05]  /*87b0*/  BSYNC.RECONVERGENT B1 ;  /* 0x0000000000017941 */ /* 0x000fea0003800200 */
.L_x_24717:
        /* <DEDUP_REMOVED lines=8> */
.L_x_24753:
[----:B------:R-:W-:Y:S05]  /*8840*/  BSYNC.RECONVERGENT B2 ;  /* 0x0000000000027941 */ /* 0x000fea0003800200 */
.L_x_24752:
        /* <DEDUP_REMOVED lines=24> */
[----:B-123--:R-:W-:-:S03]  /*89d0*/  SEL R168, R66, RZ, P6 ;  /* 0x000000ff42a87207 */ /* 0x00efc60003000000 */
[----:B------:R-:W-:-:S07]  /*89e0*/  FADD.FTZ R96, R96, R67 ;  /* 0x0000004360607221 */ /* 0x000fce0000010000 */
.L_x_24758:
[----:B------:R-:W-:Y:S05]  /*89f0*/  BSYNC.RECONVERGENT B3 ;  /* 0x0000000000037941 */ /* 0x000fea0003800200 */
.L_x_24757:
        /* <DEDUP_REMOVED lines=10> */
.L_x_24760:
[----:B------:R-:W-:Y:S05]  /*8aa0*/  BSYNC.RECONVERGENT B3 ;  /* 0x0000000000037941 */ /* 0x000fea0003800200 */
.L_x_24759:
        /* <DEDUP_REMOVED lines=9> */
[-C--:B-123--:R-:W-:Y:S01]  /*8b40*/  FMUL.FTZ R170, R166, R67.reuse ;  /* 0x00000043a6aa7220 */ /* 0x08efe20000410000 */
[----:B------:R-:W-:-:S04]  /*8b50*/  FMUL.FTZ R67, R38, R67 ;  /* 0x0000004326437220 */ /* 0x000fc80000410000 */
[----:B------:R-:W-:-:S05]  /*8b60*/  FSEL R170, R170, RZ, P6 ;  /* 0x000000ffaaaa7208 */ /* 0x000fca0003000000 */
[----:B------:R-:W-:Y:S01]  /*8b70*/  FADD.FTZ R98, R98, R170 ;  /* 0x000000aa62627221 */ /* 0x000fe20000010000 */
[----:B------:R-:W-:-:S07]  /*8b80*/  SEL R170, R67, RZ, P6 ;  /* 0x000000ff43aa7207 */ /* 0x000fce0003000000 */
.L_x_24762:
[----:B------:R-:W-:Y:S05]  /*8b90*/  BSYNC.RECONVERGENT B3 ;  /* 0x0000000000037941 */ /* 0x000fea0003800200 */
.L_x_24761:
[----:B-123--:R-:W2:Y:S01]  /*8ba0*/  LDL R174, [R1+0x14] ;  /* 0x0000140001ae7983 */ /* 0x00eea20000100800 */
        /* <DEDUP_REMOVED lines=14> */
.L_x_24756:
[----:B------:R-:W-:Y:S04]  /*8c90*/  BSSY.RECONVERGENT B3, `(.L_x_24764) ;  /* 0x000000e000037945 */ /* 0x000fe80003800200 */
[----:B------:R-:W-:Y:S05]  /*8ca0*/  @!P1 BRA `(.L_x_24765) ;  /* 0x0000000000309947 */ /* 0x000fea0003800000 */
[----:B-123--:R-:W-:Y:S01]  /*8cb0*/  @P0 FFMA.FTZ R168, R203, R10, R177 ;  /* 0x0000000acba80223 */ /* 0x00efe200000100b1 */
        /* <DEDUP_REMOVED lines=11> */
.L_x_24765:
[----:B------:R-:W-:Y:S05]  /*8d70*/  BSYNC.RECONVERGENT B3 ;  /* 0x0000000000037941 */ /* 0x000fea0003800200 */
.L_x_24764:
        /* <DEDUP_REMOVED lines=14> */
.L_x_24767:
[----:B------:R-:W-:Y:S05]  /*8e60*/  BSYNC.RECONVERGENT B3 ;  /* 0x0000000000037941 */ /* 0x000fea0003800200 */
.L_x_24766:
        /* <DEDUP_REMOVED lines=14> */
.L_x_24769:
[----:B------:R-:W-:Y:S05]  /*8f50*/  BSYNC.RECONVERGENT B3 ;  /* 0x0000000000037941 */ /* 0x000fea0003800200 */
.L_x_24768:
[----:B------:R-:W-:Y:S05]  /*8f60*/  @!P1 BRA `(.L_x_24763) ;  /* 0x0000000800749947 */ /* 0x000fea0003800000 */
[----:B-123--:R-:W2:Y:S01]  /*8f70*/  LDL R174, [R1+0x14] ;  /* 0x0000140001ae7983 */ /* 0x00eea20000100800 */
        /* <DEDUP_REMOVED lines=13> */
.L_x_24755:
        /* <DEDUP_REMOVED lines=37> */
.L_x_24772:
[----:B------:R-:W-:Y:S05]  /*92a0*/  BSYNC.RECONVERGENT B3 ;  /* 0x0000000000037941 */ /* 0x000fea0003800200 */
.L_x_24771:
        /* <DEDUP_REMOVED lines=15> */
.L_x_24774:
[----:B------:R-:W-:Y:S05]  /*93a0*/  BSYNC.RECONVERGENT B3 ;  /* 0x0000000000037941 */ /* 0x000fea0003800200 */
.L_x_24773:
        /* <DEDUP_REMOVED lines=15> */
.L_x_24776:
[----:B------:R-:W-:Y:S05]  /*94a0*/  BSYNC.RECONVERGENT B3 ;  /* 0x0000000000037941 */ /* 0x000fea0003800200 */
.L_x_24775:
        /* <DEDUP_REMOVED lines=10> */
.L_x_24770:
[----:B------:R-:W-:Y:S04]  /*9550*/  BSSY.RECONVERGENT B3, `(.L_x_24777) ;  /* 0x000000f000037945 */ /* 0x000fe80003800200 */
[----:B------:R-:W-:Y:S05]  /*9560*/  @!P1 BRA `(.L_x_24778) ;  /* 0x0000000000349947 */ /* 0x000fea0003800000 */
[----:B-123--:R-:W-:Y:S01]  /*9570*/  FFMA.FTZ R168, R203, R10, R177 ;  /* 0x0000000acba87223 */ /* 0x00efe200000100b1 */
        /* <DEDUP_REMOVED lines=12> */
.L_x_24778:
[----:B------:R-:W-:Y:S05]  /*9640*/  BSYNC.RECONVERGENT B3 ;  /* 0x0000000000037941 */ /* 0x000fea0003800200 */
.L_x_24777:
        /* <DEDUP_REMOVED lines=15> */
.L_x_24780:
[----:B------:R-:W-:Y:S05]  /*9740*/  BSYNC.RECONVERGENT B3 ;  /* 0x0000000000037941 */ /* 0x000fea0003800200 */
.L_x_24779:
        /* <DEDUP_REMOVED lines=15> */
.L_x_24782:
[----:B------:R-:W-:Y:S05]  /*9840*/  BSYNC.RECONVERGENT B3 ;  /* 0x0000000000037941 */ /* 0x000fea0003800200 */
.L_x_24781:
[----:B------:R-:W-:Y:S05]  /*9850*/  @!P1 BRA `(.L_x_24763) ;  /* 0x0000000000389947 */ /* 0x000fea0003800000 */
[----:B-123--:R-:W2:Y:S01]  /*9860*/  LDL R174, [R1+0x14] ;  /* 0x0000140001ae7983 */ /* 0x00eea20000100800 */
        /* <DEDUP_REMOVED lines=13> */
.L_x_24763:
[----:B------:R-:W-:Y:S05]  /*9940*/  BSYNC.RECONVERGENT B2 ;  /* 0x0000000000027941 */ /* 0x000fea0003800200 */
.L_x_24754:
        /* <DEDUP_REMOVED lines=8> */
.L_x_24751:
[----:B------:R-:W-:Y:S05]  /*99d0*/  BSYNC.RECONVERGENT B1 ;  /* 0x0000000000017941 */ /* 0x000fea0003800200 */
.L_x_24750:
        /* <DEDUP_REMOVED lines=8> */
.L_x_24786:
[----:B------:R-:W-:Y:S05]  /*9a60*/  BSYNC.RECONVERGENT B2 ;  /* 0x0000000000027941 */ /* 0x000fea0003800200 */
.L_x_24785:
        /* <DEDUP_REMOVED lines=24> */
[----:B-1234-:R-:W-:-:S03]  /*9bf0*/  SEL R168, R66, RZ, P6 ;  /* 0x000000ff42a87207 */ /* 0x01efc60003000000 */
[----:B------:R-:W-:-:S07]  /*9c00*/  FADD.FTZ R100, R100, R67 ;  /* 0x0000004364647221 */ /* 0x000fce0000010000 */
.L_x_24791:
[----:B------:R-:W-:Y:S05]  /*9c10*/  BSYNC.RECONVERGENT B3 ;  /* 0x0000000000037941 */ /* 0x000fea0003800200 */
.L_x_24790:
        /* <DEDUP_REMOVED lines=10> */
.L_x_24793:
[----:B------:R-:W-:Y:S05]  /*9cc0*/  BSYNC.RECONVERGENT B3 ;  /* 0x0000000000037941 */ /* 0x000fea0003800200 */
.L_x_24792:
        /* <DEDUP_REMOVED lines=9> */
[-C--:B-1234-:R-:W-:Y:S01]  /*9d60*/  FMUL.FTZ R170, R166, R67.reuse ;  /* 0x00000043a6aa7220 */ /* 0x09efe20000410000 */
[----:B------:R-:W-:-:S04]  /*9d70*/  FMUL.FTZ R67, R42, R67 ;  /* 0x000000432a437220 */ /* 0x000fc80000410000 */
[----:B------:R-:W-:-:S05]  /*9d80*/  FSEL R170, R170, RZ, P6 ;  /* 0x000000ffaaaa7208 */ /* 0x000fca0003000000 */
[----:B------:R-:W-:Y:S01]  /*9d90*/  FADD.FTZ R102, R102, R170 ;  /* 0x000000aa66667221 */ /* 0x000fe20000010000 */
[----:B------:R-:W-:-:S07]  /*9da0*/  SEL R170, R67, RZ, P6 ;  /* 0x000000ff43aa7207 */ /* 0x000fce0003000000 */
.L_x_24795:
[----:B------:R-:W-:Y:S05]  /*9db0*/  BSYNC.RECONVERGENT B3 ;  /* 0x0000000000037941 */ /* 0x000fea0003800200 */
.L_x_24794:
[----:B-1234-:R-:W2:Y:S01]  /*9dc0*/  LDL R174, [R1+0x10] ;  /* 0x0000100001ae7983 */ /* 0x01eea20000100800 */
        /* <DEDUP_REMOVED lines=14> */
.L_x_24789:
[----:B------:R-:W-:Y:S04]  /*9eb0*/  BSSY.RECONVERGENT B3, `(.L_x_24797) ;  /* 0x000000e000037945 */ /* 0x000fe80003800200 */
[----:B------:R-:W-:Y:S05]  /*9ec0*/  @!P1 BRA `(.L_x_24798) ;  /* 0x0000000000309947 */ /* 0x000fea0003800000 */
[----:B-1234-:R-:W-:Y:S01]  /*9ed0*/  @P0 FFMA.FTZ R168, R202, R10, R177 ;  /* 0x0000000acaa80223 */ /* 0x01efe200000100b1 */
        /* <DEDUP_REMOVED lines=11> */
.L_x_24798:
[----:B------:R-:W-:Y:S05]  /*9f90*/  BSYNC.RECONVERGENT B3 ;  /* 0x0000000000037941 */ /* 0x000fea0003800200 */
.L_x_24797:
        /* <DEDUP_REMOVED lines=14> */
.L_x_24800:
[----:B------:R-:W-:Y:S05]  /*a080*/  BSYNC.RECONVERGENT B3 ;  /* 0x0000000000037941 */ /* 0x000fea0003800200 */
.L_x_24799:
        /* <DEDUP_REMOVED lines=14> */
.L_x_24802:
[----:B------:R-:W-:Y:S05]  /*a170*/  BSYNC.RECONVERGENT B3 ;  /* 0x0000000000037941 */ /* 0x000fea0003800200 */
.L_x_24801:
[----:B------:R-:W-:Y:S05]  /*a180*/  @!P1 BRA `(.L_x_24796) ;  /* 0x0000000800749947 */ /* 0x000fea0003800000 */
[----:B-1234-:R-:W2:Y:S01]  /*a190*/  LDL R174, [R1+0x10] ;  /* 0x0000100001ae7983 */ /* 0x01eea20000100800 */
        /* <DEDUP_REMOVED lines=13> */
.L_x_24788:
[----:B------:R-:W-:-:S04]  /*a270*/  UISETP.NE.U32.AND UP0, UPT, UR20, URZ, UPT ;  /* 0x000000ff1400728c */ /* 0x000fc8000bf05070 */
[----:B------:R-:W-:-:S06]  /*a280*/  UISETP.NE.AND.EX UP0, UPT, UR21, URZ, UPT, UP0 ;  /* 0x000000ff1500728c */ /* 0x000fcc000bf05300 */
[----:B------:R-:W-:-:S13]  /*a290*/  PLOP3.LUT P2, PT, PT, PT, UP0, 0x80, 0x8 ;  /* 0x000000000008781c */ /* 0x000fda0003f4f008 */
[----:B------:R-:W-:Y:S05]  /*a2a0*/  @!P2 BRA `(.L_x_24803) ;  /* 0x000000040030a947 */ /* 0x000fea0003800000 */
[----:B-1234-:R-:W2:Y:S01]  /*a2b0*/  LDL R174, [R1+0x10] ;  /* 0x0000100001ae7983 */ /* 0x01eea20000100800 */
        /* <DEDUP_REMOVED lines=32> */
.L_x_24805:
[----:B------:R-:W-:Y:S05]  /*a4c0*/  BSYNC.RECONVERGENT B3 ;  /* 0x0000000000037941 */ /* 0x000fea0003800200 */
.L_x_24804:
        /* <DEDUP_REMOVED lines=15> */
.L_x_24807:
[----:B------:R-:W-:Y:S05]  /*a5c0*/  BSYNC.RECONVERGENT B3 ;  /* 0x0000000000037941 */ /* 0x000fea0003800200 */
.L_x_24806:
        /* <DEDUP_REMOVED lines=15> */
.L_x_24809:
[----:B------:R-:W-:Y:S05]  /*a6c0*/  BSYNC.RECONVERGENT B3 ;  /* 0x0000000000037941 */ /* 0x000fea0003800200 */
.L_x_24808:
        /* <DEDUP_REMOVED lines=10> */
.L_x_24803:
[----:B------:R-:W-:Y:S04]  /*a770*/  BSSY.RECONVERGENT B3, `(.L_x_24810) ;  /* 0x000000f000037945 */ /* 0x000fe80003800200 */
[----:B------:R-:W-:Y:S05]  /*a780*/  @!P1 BRA `(.L_x_24811) ;  /* 0x0000000000349947 */ /* 0x000fea0003800000 */
[----:B-1234-:R-:W-:Y:S01]  /*a790*/  FFMA.FTZ R168, R202, R10, R177 ;  /* 0x0000000acaa87223 */ /* 0x01efe200000100b1 */
        /* <DEDUP_REMOVED lines=12> */
.L_x_24811:
[----:B------:R-:W-:Y:S05]  /*a860*/  BSYNC.RECONVERGENT B3 ;  /* 0x0000000000037941 */ /* 0x000fea0003800200 */
.L_x_24810:
        /* <DEDUP_REMOVED lines=15> */
.L_x_24813:
[----:B------:R-:W-:Y:S05]  /*a960*/  BSYNC.RECONVERGENT B3 ;  /* 0x0000000000037941 */ /* 0x000fea0003800200 */
.L_x_24812:
        /* <DEDUP_REMOVED lines=15> */
.L_x_24815:
[----:B------:R-:W-:Y:S05]  /*aa60*/  BSYNC.RECONVERGENT B3 ;  /* 0x0000000000037941 */ /* 0x000fea0003800200 */
.L_x_24814:
[----:B------:R-:W-:Y:S05]  /*aa70*/  @!P1 BRA `(.L_x_24796) ;  /* 0x0000000000389947 */ /* 0x000fea0003800000 */
[----:B-1234-:R-:W2:Y:S01]  /*aa80*/  LDL R174, [R1+0x10] ;  /* 0x0000100001ae7983 */ /* 0x01eea20000100800 */
        /* <DEDUP_REMOVED lines=13> */
.L_x_24796:
[----:B------:R-:W-:Y:S05]  /*ab60*/  BSYNC.RECONVERGENT B2 ;  /* 0x0000000000027941 */ /* 0x000fea0003800200 */
.L_x_24787:
        /* <DEDUP_REMOVED lines=8> */
.L_x_24784:
[----:B------:R-:W-:Y:S05]  /*abf0*/  BSYNC.RECONVERGENT B1 ;  /* 0x0000000000017941 */ /* 0x000fea0003800200 */
.L_x_24783:
        /* <DEDUP_REMOVED lines=8> */
.L_x_24819:
[----:B------:R-:W-:Y:S05]  /*ac80*/  BSYNC.RECONVERGENT B2 ;  /* 0x0000000000027941 */ /* 0x000fea0003800200 */
.L_x_24818:
        /* <DEDUP_REMOVED lines=26> */
.L_x_24824:
[----:B------:R-:W-:Y:S05]  /*ae30*/  BSYNC.RECONVERGENT B3 ;  /* 0x0000000000037941 */ /* 0x000fea0003800200 */
.L_x_24823:
        /* <DEDUP_REMOVED lines=10> */
.L_x_24826:
[----:B------:R-:W-:Y:S05]  /*aee0*/  BSYNC.RECONVERGENT B3 ;  /* 0x0000000000037941 */ /* 0x000fea0003800200 */
.L_x_24825:
        /* <DEDUP_REMOVED lines=14> */
.L_x_24828:
[----:B------:R-:W-:Y:S05]  /*afd0*/  BSYNC.RECONVERGENT B3 ;  /* 0x0000000000037941 */ /* 0x000fea0003800200 */
.L_x_24827:
        /* <DEDUP_REMOVED lines=15> */
.L_x_24822:
        /* <DEDUP_REMOVED lines=14> */
.L_x_24831:
[----:B------:R-:W-:Y:S05]  /*b1b0*/  BSYNC.RECONVERGENT B3 ;  /* 0x0000000000037941 */ /* 0x000fea0003800200 */
.L_x_24830:
        /* <DEDUP_REMOVED lines=14> */
.L_x_24833:
[----:B------:R-:W-:Y:S05]  /*b2a0*/  BSYNC.RECONVERGENT B3 ;  /* 0x0000000000037941 */ /* 0x000fea0003800200 */
.L_x_24832:
        /* <DEDUP_REMOVED lines=14> */
.L_x_24835:
[----:B------:R-:W-:Y:S05]  /*b390*/  BSYNC.RECONVERGENT B3 ;  /* 0x0000000000037941 */ /* 0x000fea0003800200 */
.L_x_24834:
        /* <DEDUP_REMOVED lines=15> */
.L_x_24821:
        /* <DEDUP_REMOVED lines=37> */
.L_x_24838:
[----:B------:R-:W-:Y:S05]  /*b6e0*/  BSYNC.RECONVERGENT B3 ;  /* 0x0000000000037941 */ /* 0x000fea0003800200 */
.L_x_24837:
        /* <DEDUP_REMOVED lines=15> */
.L_x_24840:
[----:B------:R-:W-:Y:S05]  /*b7e0*/  BSYNC.RECONVERGENT B3 ;  /* 0x0000000000037941 */ /* 0x000fea0003800200 */
.L_x_24839:
        /* <DEDUP_REMOVED lines=15> */
.L_x_24842:
[----:B------:R-:W-:Y:S05]  /*b8e0*/  BSYNC.RECONVERGENT B3 ;  /* 0x0000000000037941 */ /* 0x000fea0003800200 */
.L_x_24841:
        /* <DEDUP_REMOVED lines=10> */
.L_x_24836:
        /* <DEDUP_REMOVED lines=15> */
.L_x_24844:
[----:B------:R-:W-:Y:S05]  /*ba80*/  BSYNC.RECONVERGENT B3 ;  /* 0x0000000000037941 */ /* 0x000fea0003800200 */
.L_x_24843:
        /* <DEDUP_REMOVED lines=15> */
.L_x_24846:
[----:B------:R-:W-:Y:S05]  /*bb80*/  BSYNC.RECONVERGENT B3 ;  /* 0x0000000000037941 */ /* 0x000fea0003800200 */
.L_x_24845:
        /* <DEDUP_REMOVED lines=15> */
.L_x_24848:
[----:B------:R-:W-:Y:S05]  /*bc80*/  BSYNC.RECONVERGENT B3 ;  /* 0x0000000000037941 */ /* 0x000fea0003800200 */
.L_x_24847:
        /* <DEDUP_REMOVED lines=15> */
.L_x_24829:
[----:B------:R-:W-:Y:S05]  /*bd80*/  BSYNC.RECONVERGENT B2 ;  /* 0x0000000000027941 */ /* 0x000fea0003800200 */
.L_x_24820:
        /* <DEDUP_REMOVED lines=8> */
.L_x_24817:
[----:B------:R-:W-:Y:S05]  /*be10*/  BSYNC.RECONVERGENT B1 ;  /* 0x0000000000017941 */ /* 0x000fea0003800200 */
.L_x_24816:
[----:B------:R-:W-:Y:S04]  /*be20*/  BSSY.RECONVERGENT B1, `(.L_x_24849) ;  /* 0x0000120000017945 */ /* 0x000fe80003800200 */
[----:B------:R-:W-:Y:S05]  /*be30*/  @!P3 BRA `(.L_x_24850) ;  /* 0x000000100078b947 */ /* 0x000fea0003800000 */
[----:B------:R-:W-:Y:S04]  /*be40*/  BSSY.RECONVERGENT B2, `(.L_x_24851) ;  /* 0x0000005000027945 */ /* 0x000fe80003800200 */
[----:B------:R-:W-:Y:S05]  /*be50*/  @!P1 BRA `(.L_x_24852) ;  /* 0x00000000000c9947 */ /* 0x000fea0003800000 */
[----:B-----5:R-:W0:Y:S02]  /*be60*/  LDC.64 R164, c[0x0][0x390] ;  /* 0x0000e400ffa47b82 */ /* 0x020e240000000a00 */
[----:B0-----:R-:W-:-:S06]  /*be70*/  IMAD.WIDE.U32 R164, R172, 0x10, R164 ;  /* 0x00000010aca47825 */ /* 0x001fcc00078e00a4 */
[----:B------:R-:W5:Y:S02]  /*be80*/  LDG.E.128 R164, desc[UR6][R164.64] ;  /* 0x00000006a4a47981 */ /* 0x000f64000c1e1d00 */
.L_x_24852:
[----:B------:R-:W-:Y:S05]  /*be90*/  BSYNC.RECONVERGENT B2 ;  /* 0x0000000000027941 */ /* 0x000fea0003800200 */
.L_x_24851:
        /* <DEDUP_REMOVED lines=26> */
.L_x_24857:
[----:B------:R-:W-:Y:S05]  /*c040*/  BSYNC.RECONVERGENT B3 ;  /* 0x0000000000037941 */ /* 0x000fea0003800200 */
.L_x_24856:
        /* <DEDUP_REMOVED lines=10> */
.L_x_24859:
[----:B------:R-:W-:Y:S05]  /*c0f0*/  BSYNC.RECONVERGENT B3 ;  /* 0x0000000000037941 */ /* 0x000fea0003800200 */
.L_x_24858:
        /* <DEDUP_REMOVED lines=14> */
.L_x_24861:
[----:B------:R-:W-:Y:S05]  /*c1e0*/  BSYNC.RECONVERGENT B3 ;  /* 0x0000000000037941 */ /* 0x000fea0003800200 */
.L_x_24860:
        /* <DEDUP_REMOVED lines=15> */
.L_x_24855:
        /* <DEDUP_REMOVED lines=14> */
.L_x_24864:
[----:B------:R-:W-:Y:S05]  /*c3c0*/  BSYNC.RECONVERGENT B3 ;  /* 0x0000000000037941 */ /* 0x000fea0003800200 */
.L_x_24863:
        /* <DEDUP_REMOVED lines=14> */
.L_x_24866:
[----:B------:R-:W-:Y:S05]  /*c4b0*/  BSYNC.RECONVERGENT B3 ;  /* 0x0000000000037941 */ /* 0x000fea0003800200 */
.L_x_24865:
        /* <DEDUP_REMOVED lines=14> */
.L_x_24868:
[----:B------:R-:W-:Y:S05]  /*c5a0*/  BSYNC.RECONVERGENT B3 ;  /* 0x0000000000037941 */ /* 0x000fea0003800200 */
.L_x_24867:
        /* <DEDUP_REMOVED lines=15> */
.L_x_24854:
        /* <DEDUP_REMOVED lines=37> */
.L_x_24871:
[----:B------:R-:W-:Y:S05]  /*c8f0*/  BSYNC.RECONVERGENT B3 ;  /* 0x0000000000037941 */ /* 0x000fea0003800200 */
.L_x_24870:
        /* <DEDUP_REMOVED lines=15> */
.L_x_24873:
[----:B------:R-:W-:Y:S05]  /*c9f0*/  BSYNC.RECONVERGENT B3 ;  /* 0x0000000000037941 */ /* 0x000fea0003800200 */
.L_x_24872:
        /* <DEDUP_REMOVED lines=15> */
.L_x_24875:
[----:B------:R-:W-:Y:S05]  /*caf0*/  BSYNC.RECONVERGENT B3 ;  /* 0x0000000000037941 */ /* 0x000fea0003800200 */
.L_x_24874:
        /* <DEDUP_REMOVED lines=10> */
.L_x_24869:
        /* <DEDUP_REMOVED lines=15> */
.L_x_24877:
[----:B------:R-:W-:Y:S05]  /*cc90*/  BSYNC.RECONVERGENT B3 ;  /* 0x0000000000037941 */ /* 0x000fea0003800200 */
.L_x_24876:
        /* <DEDUP_REMOVED lines=15> */
.L_x_24879:
[----:B------:R-:W-:Y:S05]  /*cd90*/  BSYNC.RECONVERGENT B3 ;  /* 0x0000000000037941 */ /* 0x000fea0003800200 */
.L_x_24878:
        /* <DEDUP_REMOVED lines=15> */
.L_x_24881:
[----:B------:R-:W-:Y:S05]  /*ce90*/  BSYNC.RECONVERGENT B3 ;  /* 0x0000000000037941 */ /* 0x000fea0003800200 */
.L_x_24880:
        /* <DEDUP_REMOVED lines=15> */
.L_x_24862:
[----:B------:R-:W-:Y:S05]  /*cf90*/  BSYNC.RECONVERGENT B2 ;  /* 0x0000000000027941 */ /* 0x000fea0003800200 */
.L_x_24853:
        /* <DEDUP_REMOVED lines=8> */
.L_x_24850:
[----:B------:R-:W-:Y:S05]  /*d020*/  BSYNC.RECONVERGENT B1 ;  /* 0x0000000000017941 */ /* 0x000fea0003800200 */
.L_x_24849:
[----:B------:R-:W-:Y:S04]  /*d030*/  BSSY.RECONVERGENT B1, `(.L_x_24882) ;  /* 0x0000120000017945 */ /* 0x000fe80003800200 */
[----:B------:R-:W-:Y:S05]  /*d040*/  @!P4 BRA `(.L_x_24883) ;  /* 0x000000100078c947 */ /* 0x000fea0003800000 */
[----:B------:R-:W-:Y:S04]  /*d050*/  BSSY.RECONVERGENT B2, `(.L_x_24884) ;  /* 0x0000005000027945 */ /* 0x000fe80003800200 */
[----:B------:R-:W-:Y:S05]  /*d060*/  @!P1 BRA `(.L_x_24885) ;  /* 0x00000000000c9947 */ /* 0x000fea0003800000 */
[----:B-----5:R-:W0:Y:S02]  /*d070*/  LDC.64 R164, c[0x0][0x390] ;  /* 0x0000e400ffa47b82 */ /* 0x020e240000000a00 */
[----:B0-----:R-:W-:-:S06]  /*d080*/  IMAD.WIDE.U32 R164, R172, 0x10, R164 ;  /* 0x00000010aca47825 */ /* 0x001fcc00078e00a4 */
[----:B------:R-:W5:Y:S02]  /*d090*/  LDG.E.128 R164, desc[UR6][R164.64] ;  /* 0x00000006a4a47981 */ /* 0x000f64000c1e1d00 */
.L_x_24885:
[----:B------:R-:W-:Y:S05]  /*d0a0*/  BSYNC.RECONVERGENT B2 ;  /* 0x0000000000027941 */ /* 0x000fea0003800200 */
.L_x_24884:
        /* <DEDUP_REMOVED lines=26> */
.L_x_24890:
[----:B------:R-:W-:Y:S05]  /*d250*/  BSYNC.RECONVERGENT B3 ;  /* 0x0000000000037941 */ /* 0x000fea0003800200 */
.L_x_24889:
        /* <DEDUP_REMOVED lines=10> */
.L_x_24892:
[----:B------:R-:W-:Y:S05]  /*d300*/  BSYNC.RECONVERGENT B3 ;  /* 0x0000000000037941 */ /* 0x000fea0003800200 */
.L_x_24891:
        /* <DEDUP_REMOVED lines=14> */
.L_x_24894:
[----:B------:R-:W-:Y:S05]  /*d3f0*/  BSYNC.RECONVERGENT B3 ;  /* 0x0000000000037941 */ /* 0x000fea0003800200 */
.L_x_24893:
        /* <DEDUP_REMOVED lines=15> */
.L_x_24888:
        /* <DEDUP_REMOVED lines=14> */
.L_x_24897:
[----:B------:R-:W-:Y:S05]  /*d5d0*/  BSYNC.RECONVERGENT B3 ;  /* 0x0000000000037941 */ /* 0x000fea0003800200 */
.L_x_24896:
        /* <DEDUP_REMOVED lines=14> */
.L_x_24899:
[----:B------:R-:W-:Y:S05]  /*d6c0*/  BSYNC.RECONVERGENT B3 ;  /* 0x0000000000037941 */ /* 0x000fea0003800200 */
.L_x_24898:
        /* <DEDUP_REMOVED lines=14> */
.L_x_24901:
[----:B------:R-:W-:Y:S05]  /*d7b0*/  BSYNC.RECONVERGENT B3 ;  /* 0x0000000000037941 */ /* 0x000fea0003800200 */
.L_x_24900:
        /* <DEDUP_REMOVED lines=15> */
.L_x_24887:
        /* <DEDUP_REMOVED lines=37> */
.L_x_24904:
[----:B------:R-:W-:Y:S05]  /*db00*/  BSYNC.RECONVERGENT B3 ;  /* 0x0000000000037941 */ /* 0x000fea0003800200 */
.L_x_24903:
        /* <DEDUP_REMOVED lines=15> */
.L_x_24906:
[----:B------:R-:W-:Y:S05]  /*dc00*/  BSYNC.RECONVERGENT B3 ;  /* 0x0000000000037941 */ /* 0x000fea0003800200 */
.L_x_24905:
        /* <DEDUP_REMOVED lines=15> */
.L_x_24908:
[----:B------:R-:W-:Y:S05]  /*dd00*/  BSYNC.RECONVERGENT B3 ;  /* 0x0000000000037941 */ /* 0x000fea0003800200 */
.L_x_24907:
        /* <DEDUP_REMOVED lines=10> */
.L_x_24902:
        /* <DEDUP_REMOVED lines=15> */
.L_x_24910:
[----:B------:R-:W-:Y:S05]  /*dea0*/  BSYNC.RECONVERGENT B3 ;  /* 0x0000000000037941 */ /* 0x000fea0003800200 */
.L_x_24909:
        /* <DEDUP_REMOVED lines=15> */
.L_x_24912:
[----:B------:R-:W-:Y:S05]  /*dfa0*/  BSYNC.RECONVERGENT B3 ;  /* 0x0000000000037941 */ /* 0x000fea0003800200 */
.L_x_24911:
        /* <DEDUP_REMOVED lines=15> */
.L_x_24914:
[----:B------:R-:W-:Y:S05]  /*e0a0*/  BSYNC.RECONVERGENT B3 ;  /* 0x0000000000037941 */ /* 0x000fea0003800200 */
.L_x_24913:
        /* <DEDUP_REMOVED lines=15> */
.L_x_24895:
[----:B------:R-:W-:Y:S05]  /*e1a0*/  BSYNC.RECONVERGENT B2 ;  /* 0x0000000000027941 */ /* 0x000fea0003800200 */
.L_x_24886:
        /* <DEDUP_REMOVED lines=8> */
.L_x_24883:
[----:B------:R-:W-:Y:S05]  /*e230*/  BSYNC.RECONVERGENT B1 ;  /* 0x0000000000017941 */ /* 0x000fea0003800200 */
.L_x_24882:
[----:B------:R-:W-:Y:S04]  /*e240*/  BSSY.RECONVERGENT B1, `(.L_x_24915) ;  /* 0x0000120000017945 */ /* 0x000fe80003800200 */
[----:B------:R-:W-:Y:S05]  /*e250*/  @!P5 BRA `(.L_x_24916) ;  /* 0x000000100078d947 */ /* 0x000fea0003800000 */
[----:B------:R-:W-:Y:S04]  /*e260*/  BSSY.RECONVERGENT B2, `(.L_x_24917) ;  /* 0x0000005000027945 */ /* 0x000fe80003800200 */
[----:B------:R-:W-:Y:S05]  /*e270*/  @!P1 BRA `(.L_x_24918) ;  /* 0x00000000000c9947 */ /* 0x000fea0003800000 */
[----:B-----5:R-:W0:Y:S02]  /*e280*/  LDC.64 R164, c[0x0][0x390] ;  /* 0x0000e400ffa47b82 */ /* 0x020e240000000a00 */
[----:B0-----:R-:W-:-:S06]  /*e290*/  IMAD.WIDE.U32 R164, R172, 0x10, R164 ;  /* 0x00000010aca47825 */ /* 0x001fcc00078e00a4 */
[----:B------:R-:W5:Y:S02]  /*e2a0*/  LDG.E.128 R164, desc[UR6][R164.64] ;  /* 0x00000006a4a47981 */ /* 0x000f64000c1e1d00 */
.L_x_24918:
[----:B------:R-:W-:Y:S05]  /*e2b0*/  BSYNC.RECONVERGENT B2 ;  /* 0x0000000000027941 */ /* 0x000fea0003800200 */
.L_x_24917:
        /* <DEDUP_REMOVED lines=26> */
.L_x_24923:
[----:B------:R-:W-:Y:S05]  /*e460*/  BSYNC.RECONVERGENT B3 ;  /* 0x0000000000037941 */ /* 0x000fea0003800200 */
.L_x_24922:
        /* <DEDUP_REMOVED lines=10> */
.L_x_24925:
[----:B------:R-:W-:Y:S05]  /*e510*/  BSYNC.RECONVERGENT B3 ;  /* 0x0000000000037941 */ /* 0x000fea0003800200 */
.L_x_24924:
        /* <DEDUP_REMOVED lines=14> */
.L_x_24927:
[----:B------:R-:W-:Y:S05]  /*e600*/  BSYNC.RECONVERGENT B3 ;  /* 0x0000000000037941 */ /* 0x000fea0003800200 */
.L_x_24926:
[----:B-1234-:R-:W2:Y:S01]  /*e610*/  LDL R174, [R1] ;  /* 0x0000000001ae7983 */ /* 0x01eea20000100800 */
        /* <DEDUP_REMOVED lines=14> */
.L_x_24921:
        /* <DEDUP_REMOVED lines=14> */
.L_x_24930:
[----:B------:R-:W-:Y:S05]  /*e7e0*/  BSYNC.RECONVERGENT B3 ;  /* 0x0000000000037941 */ /* 0x000fea0003800200 */
.L_x_24929:
        /* <DEDUP_REMOVED lines=14> */
.L_x_24932:
[----:B------:R-:W-:Y:S05]  /*e8d0*/  BSYNC.RECONVERGENT B3 ;  /* 0x0000000000037941 */ /* 0x000fea0003800200 */
.L_x_24931:
        /* <DEDUP_REMOVED lines=14> */
.L_x_24934:
[----:B------:R-:W-:Y:S05]  /*e9c0*/  BSYNC.RECONVERGENT B3 ;  /* 0x0000000000037941 */ /* 0x000fea0003800200 */
.L_x_24933:
[----:B------:R-:W-:Y:S05]  /*e9d0*/  @!P1 BRA `(.L_x_24928) ;  /* 0x0000000800749947 */ /* 0x000fea0003800000 */
[----:B-1234-:R-:W2:Y:S01]  /*e9e0*/  LDL R174, [R1] ;  /* 0x0000000001ae7983 */ /* 0x01eea20000100800 */
        /* <DEDUP_REMOVED lines=13> */
.L_x_24920:
        /* <DEDUP_REMOVED lines=37> */
.L_x_24937:
[----:B------:R-:W-:Y:S05]  /*ed10*/  BSYNC.RECONVERGENT B3 ;  /* 0x0000000000037941 */ /* 0x000fea0003800200 */
.L_x_24936:
        /* <DEDUP_REMOVED lines=15> */
.L_x_24939:
[----:B------:R-:W-:Y:S05]  /*ee10*/  BSYNC.RECONVERGENT B3 ;  /* 0x0000000000037941 */ /* 0x000fea0003800200 */
.L_x_24938:
        /* <DEDUP_REMOVED lines=15> */
.L_x_24941:
[----:B------:R-:W-:Y:S05]  /*ef10*/  BSYNC.RECONVERGENT B3 ;  /* 0x0000000000037941 */ /* 0x000fea0003800200 */
.L_x_24940:
        /* <DEDUP_REMOVED lines=10> */
.L_x_24935:
        /* <DEDUP_REMOVED lines=15> */
.L_x_24943:
[----:B------:R-:W-:Y:S05]  /*f0b0*/  BSYNC.RECONVERGENT B3 ;  /* 0x0000000000037941 */ /* 0x000fea0003800200 */
.L_x_24942:
        /* <DEDUP_REMOVED lines=15> */
.L_x_24945:
[----:B------:R-:W-:Y:S05]  /*f1b0*/  BSYNC.RECONVERGENT B3 ;  /* 0x0000000000037941 */ /* 0x000fea0003800200 */
.L_x_24944:
        /* <DEDUP_REMOVED lines=15> */
.L_x_24947:
[----:B------:R-:W-:Y:S05]  /*f2b0*/  BSYNC.RECONVERGENT B3 ;  /* 0x0000000000037941 */ /* 0x000fea0003800200 */
.L_x_24946:
[----:B------:R-:W-:Y:S05]  /*f2c0*/  @!P1 BRA `(.L_x_24928) ;  /* 0x0000000000389947 */ /* 0x000fea0003800000 */
[----:B-1234-:R-:W2:Y:S01]  /*f2d0*/  LDL R174, [R1] ;  /* 0x0000000001ae7983 */ /* 0x01eea20000100800 */
        /* <DEDUP_REMOVED lines=13> */
.L_x_24928:
[----:B------:R-:W-:Y:S05]  /*f3b0*/  BSYNC.RECONVERGENT B2 ;  /* 0x0000000000027941 */ /* 0x000fea0003800200 */
.L_x_24919:
        /* <DEDUP_REMOVED lines=8> */
.L_x_24916:
[----:B------:R-:W-:Y:S05]  /*f440*/  BSYNC.RECONVERGENT B1 ;  /* 0x0000000000017941 */ /* 0x000fea0003800200 */
.L_x_24915:
        /* <DEDUP_REMOVED lines=8> */
.L_x_24951:
[----:B------:R-:W-:Y:S05]  /*f4d0*/  BSYNC.RECONVERGENT B2 ;  /* 0x0000000000027941 */ /* 0x000fea0003800200 */
.L_x_24950:
        /* <DEDUP_REMOVED lines=22> */
[----:B--2---:R-:W-:-:S04]  /*f640*/  @P0 FFMA.FTZ R10, R174, R10, R177 ;  /* 0x0000000aae0a0223 */ /* 0x004fc800000100b1 */
[----:B------:R-:W-:Y:S01]  /*f650*/  @P0 FADD.FTZ R66, R252, -R10 ;  /* 0x8000000afc420221 */ /* 0x000fe20000010000 */
[----:B------:R-:W-:-:S03]  /*f660*/  MOV R10, R163 ;  /* 0x000000a3000a7202 */ /* 0x000fc60000000f00 */
        /* <DEDUP_REMOVED lines=10> */
.L_x_24956:
[----:B------:R-:W-:Y:S05]  /*f710*/  BSYNC.RECONVERGENT B3 ;  /* 0x0000000000037941 */ /* 0x000fea0003800200 */
.L_x_24955:
        /* <DEDUP_REMOVED lines=10> */
.L_x_24958:
[----:B------:R-:W-:Y:S05]  /*f7c0*/  BSYNC.RECONVERGENT B3 ;  /* 0x0000000000037941 */ /* 0x000fea0003800200 */
.L_x_24957:
        /* <DEDUP_REMOVED lines=10> */
.L_x_24960:
[----:B------:R-:W-:Y:S05]  /*f870*/  BSYNC.RECONVERGENT B3 ;  /* 0x0000000000037941 */ /* 0x000fea0003800200 */
.L_x_24959:
[----:B------:R-:W-:Y:S02]  /*f880*/  MOV R66, R65 ;  /* 0x0000004100427202 */ /* 0x000fe40000000f00 */
[----:B------:R-:W-:Y:S02]  /*f890*/  MOV R65, R64 ;  /* 0x0000004000417202 */ /* 0x000fe40000000f00 */
[----:B------:R-:W-:Y:S02]  /*f8a0*/  MOV R64, R12 ;  /* 0x0000000c00407202 */ /* 0x000fe40000000f00 */
[----:B------:R-:W-:Y:S01]  /*f8b0*/  MOV R67, R10 ;  /* 0x0000000a00437202 */ /* 0x000fe20000000f00 */
        /* <DEDUP_REMOVED lines=10> */
.L_x_24954:
[----:B------:R-:W-:Y:S04]  /*f960*/  BSSY.RECONVERGENT B3, `(.L_x_24962) ;  /* 0x000000e000037945 */ /* 0x000fe80003800200 */
[----:B------:R-:W-:Y:S05]  /*f970*/  @!P1 BRA `(.L_x_24963) ;  /* 0x0000000000309947 */ /* 0x000fea0003800000 */
[----:B------:R-:W-:Y:S01]  /*f980*/  @P0 FFMA.FTZ R12, R208, R10, R177 ;  /* 0x0000000ad00c0223 */ /* 0x000fe200000100b1 */
[----:B-12345:R-:W-:Y:S02]  /*f990*/  MOV R168, R160 ;  /* 0x000000a000a87202 */ /* 0x03efe40000000f00 */
[----:B------:R-:W-:Y:S01]  /*f9a0*/  LOP3.LUT P3, RZ, R17, 0xff, RZ, 0xc0, !PT ;  /* 0x000000ff11ff7812 */ /* 0x000fe2000786c0ff */
[----:B------:R-:W-:-:S04]  /*f9b0*/  @P0 FADD.FTZ R12, R231, -R12 ;  /* 0x8000000ce70c0221 */ /* 0x000fc80000010000 */
[----:B------:R-:W-:-:S04]  /*f9c0*/  @P0 FFMA.FTZ R168, R11, R12, R160 ;  /* 0x0000000c0ba80223 */ /* 0x000fc800000100a0 */
[----:B------:R-:W-:-:S04]  /*f9d0*/  FMUL.FTZ R12, R168, UR13 ;  /* 0x0000000da80c7c20 */ /* 0x000fc80008410000 */
[----:B------:R-:W-:-:S04]  /*f9e0*/  FMUL.FTZ R12, R12, UR12 ;  /* 0x0000000c0c0c7c20 */ /* 0x000fc80008410000 */
[-C--:B------:R-:W-:Y:S01]  /*f9f0*/  FMUL.FTZ R168, R164, R12.reuse ;  /* 0x0000000ca4a87220 */ /* 0x080fe20000410000 */
[----:B------:R-:W-:-:S04]  /*fa00*/  FMUL.FTZ R12, R60, R12 ;  /* 0x0000000c3c0c7220 */ /* 0x000fc80000410000 */
[----:B------:R-:W-:-:S05]  /*fa10*/  FSEL R168, R168, RZ, P3 ;  /* 0x000000ffa8a87208 */ /* 0x000fca0001800000 */
[----:B------:R-:W-:Y:S01]  /*fa20*/  FADD.FTZ R120, R120, R168 ;  /* 0x000000a878787221 */ /* 0x000fe20000010000 */
[----:B------:R-:W-:-:S07]  /*fa30*/  SEL R168, R12, RZ, P3 ;  /* 0x000000ff0ca87207 */ /* 0x000fce0001800000 */
.L_x_24963:
[----:B------:R-:W-:Y:S05]  /*fa40*/  BSYNC.RECONVERGENT B3 ;  /* 0x0000000000037941 */ /* 0x000fea0003800200 */
.L_x_24962:
        /* <DEDUP_REMOVED lines=14> */
.L_x_24965:
[----:B------:R-:W-:Y:S05]  /*fb30*/  BSYNC.RECONVERGENT B3 ;  /* 0x0000000000037941 */ /* 0x000fea0003800200 */
.L_x_24964:
        /* <DEDUP_REMOVED lines=14> */
.L_x_24967:
[----:B------:R-:W-:Y:S05]  /*fc20*/  BSYNC.RECONVERGENT B3 ;  /* 0x0000000000037941 */ /* 0x000fea0003800200 */
.L_x_24966:
[----:B------:R-:W-:Y:S05]  /*fc30*/  @!P1 BRA `(.L_x_24961) ;  /* 0x0000000800789947 */ /* 0x000fea0003800000 */
[----:B------:R-:W2:Y:S02]  /*fc40*/  LDL R12, [R1+0x24] ;  /* 0x00002400010c7983 */ /* 0x000ea40000100800 */
[----:B--2---:R-:W-:Y:S01]  /*fc50*/  @P0 FFMA.FTZ R10, R12, R10, R177 ;  /* 0x0000000a0c0a0223 */ /* 0x004fe200000100b1 */
[----:B-----5:R-:W-:-:S03]  /*fc60*/  MOV R12, R163 ;  /* 0x000000a3000c7202 */ /* 0x020fc60000000f00 */
[----:B------:R-:W-:-:S04]  /*fc70*/  @P0 FADD.FTZ R10, R252, -R10 ;  /* 0x8000000afc0a0221 */ /* 0x000fc80000010000 */
[----:B------:R-:W-:Y:S01]  /*fc80*/  @P0 FFMA.FTZ R12, R11, R10, R163 ;  /* 0x0000000a0b0c0223 */ /* 0x000fe200000100a3 */
[----:B------:R-:W-:-:S03]  /*fc90*/  ISETP.GE.U32.AND P0, PT, R17, 0x1000000, PT ;  /* 0x010000001100780c */ /* 0x000fc60003f06070 */
[----:B------:R-:W-:-:S04]  /*fca0*/  FMUL.FTZ R10, R12, UR13 ;  /* 0x0000000d0c0a7c20 */ /* 0x000fc80008410000 */
[----:B------:R-:W-:-:S04]  /*fcb0*/  FMUL.FTZ R10, R10, UR12 ;  /* 0x0000000c0a0a7c20 */ /* 0x000fc80008410000 */
[-C--:B------:R-:W-:Y:S01]  /*fcc0*/  FMUL.FTZ R11, R167, R10.reuse ;  /* 0x0000000aa70b7220 */ /* 0x080fe20000410000 */
[----:B------:R-:W-:-:S04]  /*fcd0*/  FMUL.FTZ R10, R63, R10 ;  /* 0x0000000a3f0a7220 */ /* 0x000fc80000410000 */
[----:B------:R-:W-:Y:S02]  /*fce0*/  FSEL R11, R11, RZ, P0 ;  /* 0x000000ff0b0b7208 */ /* 0x000fe40000000000 */
[----:B-1-34-:R-:W-:-:S03]  /*fcf0*/  SEL R171, R10, RZ, P0 ;  /* 0x000000ff0aab7207 */ /* 0x01afc60000000000 */
[----:B------:R-:W-:Y:S01]  /*fd00*/  FADD.FTZ R123, R123, R11 ;  /* 0x0000000b7b7b7221 */ /* 0x000fe20000010000 */
[----:B------:R-:W-:Y:S06]  /*fd10*/  BRA `(.L_x_24961) ;  /* 0x0000000800407947 */ /* 0x000fec0003800000 */
.L_x_24953:
        /* <DEDUP_REMOVED lines=18> */
[----:B-1234-:R-:W-:-:S03]  /*fe40*/  SEL R168, R64, RZ, P3 ;  /* 0x000000ff40a87207 */ /* 0x01efc60001800000 */
[----:B------:R-:W-:-:S07]  /*fe50*/  FADD.FTZ R120, R120, R65 ;  /* 0x0000004178787221 */ /* 0x000fce0000010000 */
.L_x_24970:
[----:B------:R-:W-:Y:S05]  /*fe60*/  BSYNC.RECONVERGENT B3 ;  /* 0x0000000000037941 */ /* 0x000fea0003800200 */
.L_x_24969:
        /* <DEDUP_REMOVED lines=15> */
.L_x_24972:
[----:B------:R-:W-:Y:S05]  /*ff60*/  BSYNC.RECONVERGENT B3 ;  /* 0x0000000000037941 */ /* 0x000fea0003800200 */
.L_x_24971:
        /* <DEDUP_REMOVED lines=15> */
.L_x_24974:
[----:B------:R-:W-:Y:S05]  /*10060*/  BSYNC.RECONVERGENT B3 ;  /* 0x0000000000037941 */ /* 0x000fea0003800200 */
.L_x_24973:
[----:B------:R-:W2:Y:S01]  /*10070*/  LDL R12, [R1+0x24] ;  /* 0x00002400010c7983 */ /* 0x000ea20000100800 */
[----:B------:R-:W-:-:S04]  /*10080*/  FFMA.FTZ R64, R206, R10, R177 ;  /* 0x0000000ace407223 */ /* 0x000fc800000100b1 */
[----:B------:R-:W-:-:S04]  /*10090*/  FADD.FTZ R64, R211, -R64 ;  /* 0x80000040d3407221 */ /* 0x000fc80000010000 */
[----:B------:R-:W-:-:S05]  /*100a0*/  FMUL.FTZ R64, R11, R64 ;  /* 0x000000400b407220 */ /* 0x000fca0000410000 */
[----:B------:R-:W-:Y:S01]  /*100b0*/  FSEL R66, R64, RZ, P0 ;  /* 0x000000ff40427208 */ /* 0x000fe20000000000 */
[-CC-:B--2---:R-:W-:Y:S01]  /*100c0*/  FFMA.FTZ R65, R12, R10.reuse, R177.reuse ;  /* 0x0000000a0c417223 */ /* 0x184fe200000100b1 */
[-CC-:B------:R-:W-:Y:S01]  /*100d0*/  FFMA.FTZ R12, R207, R10.reuse, R177.reuse ;  /* 0x0000000acf0c7223 */ /* 0x180fe200000100b1 */
[----:B------:R-:W-:Y:S02]  /*100e0*/  FFMA.FTZ R10, R208, R10, R177 ;  /* 0x0000000ad00a7223 */ /* 0x000fe400000100b1 */
[----:B------:R-:W-:Y:S01]  /*100f0*/  FADD.FTZ R65, R252, -R65 ;  /* 0x80000041fc417221 */ /* 0x000fe20000010000 */
[----:B------:R-:W-:Y:S01]  /*10100*/  FADD.FTZ R12, R221, -R12 ;  /* 0x8000000cdd0c7221 */ /* 0x000fe20000010000 */
[----:B------:R-:W-:Y:S02]  /*10110*/  FADD.FTZ R10, R231, -R10 ;  /* 0x8000000ae70a7221 */ /* 0x000fe40000010000 */
        /* <DEDUP_REMOVED lines=8> */
[----:B------:R-:W-:Y:S01]  /*101a0*/  FMUL.FTZ R10, R10, UR13 ;  /* 0x0000000d0a0a7c20 */ /* 0x000fe20008410000 */
[----:B-----5:R-:W-:-:S03]  /*101b0*/  ISETP.GE.U32.AND P0, PT, R17, 0x1000000, PT ;  /* 0x010000001100780c */ /* 0x020fc60003f06070 */
[----:B------:R-:W-:-:S04]  /*101c0*/  FMUL.FTZ R10, R10, UR12 ;  /* 0x0000000c0a0a7c20 */ /* 0x000fc80008410000 */
[-C--:B------:R-:W-:Y:S01]  /*101d0*/  FMUL.FTZ R11, R167, R10.reuse ;  /* 0x0000000aa70b7220 */ /* 0x080fe20000410000 */
[----:B------:R-:W-:-:S04]  /*101e0*/  FMUL.FTZ R10, R63, R10 ;  /* 0x0000000a3f0a7220 */ /* 0x000fc80000410000 */
[----:B------:R-:W-:Y:S02]  /*101f0*/  FSEL R11, R11, RZ, P0 ;  /* 0x000000ff0b0b7208 */ /* 0x000fe40000000000 */
[----:B-1-34-:R-:W-:-:S03]  /*10200*/  SEL R171, R10, RZ, P0 ;  /* 0x000000ff0aab7207 */ /* 0x01afc60000000000 */
[----:B------:R-:W-:Y:S01]  /*10210*/  FADD.FTZ R123, R123, R11 ;  /* 0x0000000b7b7b7221 */ /* 0x000fe20000010000 */
[----:B------:R-:W-:Y:S06]  /*10220*/  BRA `(.L_x_24961) ;  /* 0x0000000000fc7947 */ /* 0x000fec0003800000 */
.L_x_24968:
        /* <DEDUP_REMOVED lines=15> */
.L_x_24976:
[----:B------:R-:W-:Y:S05]  /*10320*/  BSYNC.RECONVERGENT B3 ;  /* 0x0000000000037941 */ /* 0x000fea0003800200 */
.L_x_24975:
        /* <DEDUP_REMOVED lines=15> */
.L_x_24978:
[----:B------:R-:W-:Y:S05]  /*10420*/  BSYNC.RECONVERGENT B3 ;  /* 0x0000000000037941 */ /* 0x000fea0003800200 */
.L_x_24977:
        /* <DEDUP_REMOVED lines=15> */
.L_x_24980:
[----:B------:R-:W-:Y:S05]  /*10520*/  BSYNC.RECONVERGENT B3 ;  /* 0x0000000000037941 */ /* 0x000fea0003800200 */
.L_x_24979:
[----:B------:R-:W-:Y:S05]  /*10530*/  @!P1 BRA `(.L_x_24961) ;  /* 0x0000000000389947 */ /* 0x000fea0003800000 */
[----:B-1234-:R-:W2:Y:S01]  /*10540*/  LDL R174, [R1+0x24] ;  /* 0x0000240001ae7983 */ /* 0x01eea20000100800 */
[----:B------:R-:W-:Y:S01]  /*10550*/  ISETP.GT.AND P0, PT, R12, RZ, PT ;  /* 0x000000ff0c00720c */ /* 0x000fe20003f04270 */
[----:B--2---:R-:W-:-:S04]  /*10560*/  FFMA.FTZ R10, R174, R10, R177 ;  /* 0x0000000aae0a7223 */ /* 0x004fc800000100b1 */
[----:B------:R-:W-:-:S04]  /*10570*/  FADD.FTZ R10, R252, -R10 ;  /* 0x8000000afc0a7221 */ /* 0x000fc80000010000 */
        /* <DEDUP_REMOVED lines=10> */
.L_x_24961:
[----:B------:R-:W-:Y:S05]  /*10620*/  BSYNC.RECONVERGENT B2 ;  /* 0x0000000000027941 */ /* 0x000fea0003800200 */
.L_x_24952:
[----:B------:R-:W0:Y:S02]  /*10630*/  @P2 LDC.64 R10, c[0x0][0x478] ;  /* 0x00011e00ff0a2b82 */ /* 0x000e240000000a00 */
[----:B0-----:R-:W-:-:S05]  /*10640*/  @P2 IMAD.WIDE.U32 R10, R173, 0x10, R10 ;  /* 0x00000010ad0a2825 */ /* 0x001fca00078e000a */
[----:B------:R0:W-:Y:S02]  /*10650*/  @P2 STG.E.128 desc[UR6][R10.64], R64 ;  /* 0x000000400a002986 */ /* 0x0001e4000c101d06 */
[----:B0-----:R-:W0:Y:S02]  /*10660*/  @P1 LDC.64 R10, c[0x0][0x468] ;  /* 0x00011a00ff0a1b82 */ /* 0x001e240000000a00 */
[----:B0-----:R-:W-:-:S05]  /*10670*/  @P1 IMAD.WIDE.U32 R10, R172, 0x10, R10 ;  /* 0x00000010ac0a1825 */ /* 0x001fca00078e000a */
[----:B------:R0:W-:Y:S02]  /*10680*/  @P1 STG.E.128 desc[UR6][R10.64], R168 ;  /* 0x000000a80a001986 */ /* 0x0001e4000c101d06 */
.L_x_24949:
[----:B------:R-:W-:Y:S05]  /*10690*/  BSYNC.RECONVERGENT B1 ;  /* 0x0000000000017941 */ /* 0x000fea0003800200 */
.L_x_24948:
[----:B0-----:R-:W0:Y:S02]  /*106a0*/  LDC.64 R10, c[0x0][0x380] ;  /* 0x0000e000ff0a7b82 */ /* 0x001e240000000a00 */
[----:B0-----:R-:W-:-:S04]  /*106b0*/  LEA R13, R10, R13, 0x2 ;  /* 0x0000000d0a0d7211 */ /* 0x001fc800078e10ff */
[----:B------:R-:W-:-:S13]  /*106c0*/  ISETP.GE.AND P0, PT, R13, R11, PT ;  /* 0x0000000b0d00720c */ /* 0x000fda0003f06270 */
[----:B------:R-:W-:Y:S05]  /*106d0*/  @!P0 BRA `(.L_x_24981) ;  /* 0xffffff0c006c8947 */ /* 0x000fea000383ffff */
.L_x_24627:
[----:B------:R-:W-:Y:S05]  /*106e0*/  BSYNC B0 ;  /* 0x0000000000007941 */ /* 0x000fea0003800000 */
.L_x_24626:
[----:B-----5:R-:W2:Y:S04]  /*106f0*/  LDL.LU R160, [R1+0x80] ;  /* 0x0000800001a07983 */ /* 0x020ea80000300800 */
        /* <DEDUP_REMOVED lines=29> */
[----:B------:R-:W-:-:S05]  /*108d0*/  LEA R210, R210, R3, 0x4 ;  /* 0x00000003d2d27211 */ /* 0x000fca00078e20ff */
[----:B------:R-:W-:Y:S04]  /*108e0*/  STS.128 [R210], R160 ;  /* 0x000000a0d2007388 */ /* 0x000fe80000000c00 */
[----:B------:R-:W-:Y:S04]  /*108f0*/  STS.128 [R210+0x200], R164 ;  /* 0x000200a4d2007388 */ /* 0x000fe80000000c00 */
[----:B--2---:R-:W-:Y:S04]  /*10900*/  STS.128 [R210+0x400], R168 ;  /* 0x000400a8d2007388 */ /* 0x004fe80000000c00 */
[----:B---3--:R-:W-:Y:S04]  /*10910*/  STS.128 [R210+0x600], R64 ;  /* 0x00060040d2007388 */ /* 0x008fe80000000c00 */
[----:B----4-:R-:W-:Y:S04]  /*10920*/  STS.128 [R210+0x800], R184 ;  /* 0x000800b8d2007388 */ /* 0x010fe80000000c00 */
        /* <DEDUP_REMOVED lines=107> */
[----:B0-----:R-:W-:Y:S01]  /*10fe0*/  FADD.FTZ R33, R33, R52 ;  /* 0x0000003421217221 */ /* 0x001fe20000010000 */
[----:B-1----:R-:W-:-:S03]  /*10ff0*/  FADD.FTZ R53, R34, R53 ;  /* 0x0000003522357221 */ /* 0x002fc60000010000 */
[----:B---3--:R-:W-:Y:S04]  /*11000*/  STS.128 [R210+0xa00], R164 ;  /* 0x000a00a4d2007388 */ /* 0x008fe80000000c00 */
[----:B------:R-:W-:Y:S04]  /*11010*/  STS.128 [R210+0xc00], R168 ;  /* 0x000c00a8d2007388 */ /* 0x000fe80000000c00 */
        /* <DEDUP_REMOVED lines=62> */
[----:B------:R0:W-:Y:S04]  /*11400*/  STS.128 [R210], R84 ;  /* 0x00000054d2007388 */ /* 0x0001e80000000c00 */
[----:B------:R-:W-:Y:S04]  /*11410*/  STS.128 [R210+0x200], R88 ;  /* 0x00020058d2007388 */ /* 0x000fe80000000c00 */
[----:B------:R-:W-:Y:S04]  /*11420*/  STS.128 [R210+0x400], R92 ;  /* 0x0004005cd2007388 */ /* 0x000fe80000000c00 */
[----:B------:R-:W-:Y:S04]  /*11430*/  STS.128 [R210+0x600], R96 ;  /* 0x00060060d2007388 */ /* 0x000fe80000000c00 */
[----:B------:R-:W-:Y:S01]  /*11440*/  STS.128 [R210+0x800], R100 ;  /* 0x00080064d2007388 */ /* 0x000fe20000000c00 */
[----:B0-----:R-:W0:Y:S03]  /*11450*/  LDC R86, c[0x0][0x388] ;  /* 0x0000e200ff567b82 */ /* 0x001e260000000800 */
[----:B------:R-:W-:Y:S04]  /*11460*/  STS.128 [R210+0xa00], R104 ;  /* 0x000a0068d2007388 */ /* 0x000fe80000000c00 */
[----:B------:R-:W-:Y:S04]  /*11470*/  STS.128 [R210+0xc00], R108 ;  /* 0x000c006cd2007388 */ /* 0x000fe80000000c00 */
        /* <DEDUP_REMOVED lines=8> */
[----:B------:R-:W-:Y:S02]  /*11500*/  SHF.L.U64.HI R75, R75, 0x2, R34 ;  /* 0x000000024b4b7819 */ /* 0x000fe40000010222 */
[C---:B------:R-:W-:Y:S02]  /*11510*/  IADD3 R52, P0, PT, R48.reuse, UR18, RZ ;  /* 0x0000001230347c10 */ /* 0x040fe4000ff1e0ff */
[C---:B------:R-:W-:Y:S02]  /*11520*/  IADD3 R50, P1, PT, R48.reuse, UR16, RZ ;  /* 0x0000001030327c10 */ /* 0x040fe4000ff3e0ff */
[----:B------:R-:W-:-:S02]  /*11530*/  IADD3 R48, P2, PT, R48, UR4, RZ ;  /* 0x0000000430307c10 */ /* 0x000fc4000ff5e0ff */
[----:B------:R-:W-:Y:S01]  /*11540*/  IADD3.X R77, PT, PT, R75, UR17, RZ, P1, !PT ;  /* 0x000000114b4d7c10 */ /* 0x000fe20008ffe4ff */
[----:B------:R-:W0:Y:S01]  /*11550*/  LDS R80, [R0] ;  /* 0x0000000000507984 */ /* 0x000e220000000800 */
[----:B------:R-:W-:-:S03]  /*11560*/  ISETP.GE.U32.AND P1, PT, R197, 0x280, PT ;  /* 0x00000280c500780c */ /* 0x000fc60003f26070 */
        /* <DEDUP_REMOVED lines=43> */
.L_x_24983:
[----:B------:R-:W-:Y:S05]  /*11820*/  BSYNC.RECONVERGENT B0 ;  /* 0x0000000000007941 */ /* 0x000fea0003800200 */
.L_x_24982:
        /* <DEDUP_REMOVED lines=17> */
.L_x_24985:
[----:B------:R-:W-:Y:S05]  /*11940*/  BSYNC.RECONVERGENT B0 ;  /* 0x0000000000007941 */ /* 0x000fea0003800200 */
.L_x_24984:
        /* <DEDUP_REMOVED lines=17> */
.L_x_24987:
[----:B------:R-:W-:Y:S05]  /*11a60*/  BSYNC.RECONVERGENT B0 ;  /* 0x0000000000007941 */ /* 0x000fea0003800200 */
.L_x_24986:
        /* <DEDUP_REMOVED lines=32> */
[----:B------:R-:W-:Y:S01]  /*11c70*/  FADD.FTZ R62, RZ, R62 ;  /* 0x0000003eff3e7221 */ /* 0x000fe20000010000 */
[----:B------:R-:W-:Y:S01]  /*11c80*/  FADD.FTZ R70, R61, R70 ;  /* 0x000000463d467221 */ /* 0x000fe20000010000 */
[----:B------:R-:W-:Y:S01]  /*11c90*/  FADD.FTZ R58, R58, R69 ;  /* 0x000000453a3a7221 */ /* 0x000fe20000010000 */
[----:B------:R-:W3:Y:S01]  /*11ca0*/  LDS R20, [R0+0xa00] ;  /* 0x000a000000147984 */ /* 0x000ee20000000800 */
[----:B------:R-:W-:Y:S01]  /*11cb0*/  FADD.FTZ R62, R62, R73 ;  /* 0x000000493e3e7221 */ /* 0x000fe20000010000 */
        /* <DEDUP_REMOVED lines=97> */
.L_x_24989:
[----:B------:R-:W-:Y:S05]  /*122d0*/  BSYNC.RECONVERGENT B0 ;  /* 0x0000000000007941 */ /* 0x000fea0003800200 */
.L_x_24988:
        /* <DEDUP_REMOVED lines=17> */
.L_x_24991:
[----:B------:R-:W-:Y:S05]  /*123f0*/  BSYNC.RECONVERGENT B0 ;  /* 0x0000000000007941 */ /* 0x000fea0003800200 */
.L_x_24990:
        /* <DEDUP_REMOVED lines=17> */
.L_x_24993:
[----:B------:R-:W-:Y:S05]  /*12510*/  BSYNC.RECONVERGENT B0 ;  /* 0x0000000000007941 */ /* 0x000fea0003800200 */
.L_x_24992:
        /* <DEDUP_REMOVED lines=17> */
.L_x_24995:
[----:B------:R-:W-:Y:S05]  /*12630*/  BSYNC.RECONVERGENT B0 ;  /* 0x0000000000007941 */ /* 0x000fea0003800200 */
.L_x_24994:
        /* <DEDUP_REMOVED lines=17> */
.L_x_24997:
[----:B------:R-:W-:Y:S05]  /*12750*/  BSYNC.RECONVERGENT B0 ;  /* 0x0000000000007941 */ /* 0x000fea0003800200 */
.L_x_24996:
        /* <DEDUP_REMOVED lines=17> */
.L_x_24999:
[----:B------:R-:W-:Y:S05]  /*12870*/  BSYNC.RECONVERGENT B0 ;  /* 0x0000000000007941 */ /* 0x000fea0003800200 */
.L_x_24998:
        /* <DEDUP_REMOVED lines=11> */
.L_x_24650:
[----:B--2-4-:R-:W-:Y:S01]  /*12930*/  HFMA2 R173, -RZ, RZ, 0, 5.9604644775390625e-08 ;  /* 0x00000001ffad7431 */ /* 0x014fe200000001ff */
[----:B------:R-:W-:Y:S01]  /*12940*/  BSSY B1, `(.L_x_25000) ;  /* 0x0000007000017945 */ /* 0x000fe20003800000 */
[----:B-1-3--:R-:W-:Y:S02]  /*12950*/  MOV R174, R186 ;  /* 0x000000ba00ae7202 */ /* 0x00afe40000000f00 */
[----:B------:R-:W-:Y:S02]  /*12960*/  MOV R172, 0x1f ;  /* 0x0000001f00ac7802 */ /* 0x000fe40000000f00 */
[----:B------:R-:W-:-:S07]  /*12970*/  MOV R10, 0xffffffff ;  /* 0xffffffff000a7802 */ /* 0x000fce0000000f00 */
[----:B0----5:R-:W-:Y:S05]  /*12980*/  WARPSYNC.COLLECTIVE R10, `(.L_x_25001) ;  /* 0x000000000a087348 */ /* 0x021fea0003c00000 */
[----:B------:R1:W2:Y:S02]  /*12990*/  SHFL.BFLY P6, R177, R174, R173, R172 ;  /* 0x0c0000adaeb17389 */ /* 0x0002a400000c00ac */
[----:B012--5:R-:W-:Y:S05]  /*129a0*/  ENDCOLLECTIVE ;  /* 0x000000000000791b */ /* 0x027fea0003800000 */
.L_x_25001:
[----:B------:R-:W-:Y:S05]  /*129b0*/  BSYNC B1 ;  /* 0x0000000000017941 */ /* 0x000fea0003800000 */
.L_x_25000:
        /* <DEDUP_REMOVED lines=9> */
.L_x_25002:
        /* <DEDUP_REMOVED lines=8> */
.L_x_25003:
[----:B------:R-:W-:Y:S02]  /*12ad0*/  MOV R174, R176 ;  /* 0x000000b000ae7202 */ /* 0x000fe40000000f00 */
[----:B------:R-:W-:-:S05]  /*12ae0*/  MOV R10, R177 ;  /* 0x000000b1000a7202 */ /* 0x000fca0000000f00 */
[----:B------:R-:W-:Y:S01]  /*12af0*/  FADD.FTZ R175, R175, R10 ;  /* 0x0000000aafaf7221 */ /* 0x000fe20000010000 */
[----:B------:R-:W-:-:S07]  /*12b00*/  MOV R10, 0xffffffff ;  /* 0xffffffff000a7802 */ /* 0x000fce0000000f00 */
[----:B------:R-:W-:Y:S05]  /*12b10*/  WARPSYNC.COLLECTIVE R10, `(.L_x_25004) ;  /* 0x000000000a087348 */ /* 0x000fea0003c00000 */
[----:B------:R0:W1:Y:S02]  /*12b20*/  SHFL.BFLY P6, R177, R174, R173, R172 ;  /* 0x0c0000adaeb17389 */ /* 0x00006400000c00ac */
[----:B01----:R-:W-:Y:S05]  /*12b30*/  ENDCOLLECTIVE ;  /* 0x000000000000791b */ /* 0x003fea0003800000 */
.L_x_25004:
        /* <DEDUP_REMOVED lines=8> */
.L_x_25005:
[----:B------:R-:W-:Y:S02]  /*12bc0*/  MOV R174, R176 ;  /* 0x000000b000ae7202 */ /* 0x000fe40000000f00 */
[----:B------:R-:W-:-:S05]  /*12bd0*/  MOV R10, R177 ;  /* 0x000000b1000a7202 */ /* 0x000fca0000000f00 */
[----:B------:R-:W-:Y:S01]  /*12be0*/  FADD.FTZ R175, R175, R10 ;  /* 0x0000000aafaf7221 */ /* 0x000fe20000010000 */
[----:B------:R-:W-:-:S07]  /*12bf0*/  MOV R10, 0xffffffff ;  /* 0xffffffff000a7802 */ /* 0x000fce0000000f00 */
[----:B------:R-:W-:Y:S05]  /*12c00*/  WARPSYNC.COLLECTIVE R10, `(.L_x_25006) ;  /* 0x000000000a087348 */ /* 0x000fea0003c00000 */
[----:B------:R0:W1:Y:S02]  /*12c10*/  SHFL.BFLY P6, R177, R174, R173, R172 ;  /* 0x0c0000adaeb17389 */ /* 0x00006400000c00ac */
[----:B01----:R-:W-:Y:S05]  /*12c20*/  ENDCOLLECTIVE ;  /* 0x000000000000791b */ /* 0x003fea0003800000 */
.L_x_25006:
        /* <DEDUP_REMOVED lines=8> */
.L_x_25007:
[----:B------:R-:W-:Y:S02]  /*12cb0*/  MOV R174, R176 ;  /* 0x000000b000ae7202 */ /* 0x000fe40000000f00 */
[----:B------:R-:W-:-:S05]  /*12cc0*/  MOV R10, R177 ;  /* 0x000000b1000a7202 */ /* 0x000fca0000000f00 */
[----:B------:R-:W-:Y:S01]  /*12cd0*/  FADD.FTZ R175, R175, R10 ;  /* 0x0000000aafaf7221 */ /* 0x000fe20000010000 */
[----:B------:R-:W-:-:S07]  /*12ce0*/  MOV R10, 0xffffffff ;  /* 0xffffffff000a7802 */ /* 0x000fce0000000f00 */
[----:B------:R-:W-:Y:S05]  /*12cf0*/  WARPSYNC.COLLECTIVE R10, `(.L_x_25008) ;  /* 0x000000000a087348 */ /* 0x000fea0003c00000 */
[----:B------:R0:W1:Y:S02]  /*12d00*/  SHFL.BFLY P6, R177, R174, R173, R172 ;  /* 0x0c0000adaeb17389 */ /* 0x00006400000c00ac */
[----:B01----:R-:W-:Y:S05]  /*12d10*/  ENDCOLLECTIVE ;  /* 0x000000000000791b */ /* 0x003fea0003800000 */
.L_x_25008:
        /* <DEDUP_REMOVED lines=8> */
.L_x_25009:
[----:B------:R-:W-:Y:S02]  /*12da0*/  MOV R174, R176 ;  /* 0x000000b000ae7202 */ /* 0x000fe40000000f00 */
[----:B------:R-:W-:-:S07]  /*12db0*/  MOV R178, R177 ;  /* 0x000000b100b27202 */ /* 0x000fce0000000f00 */
[----:B------:R-:W-:Y:S05]  /*12dc0*/  WARPSYNC.COLLECTIVE R10, `(.L_x_25010) ;  /* 0x000000000a087348 */ /* 0x000fea0003c00000 */
[----:B------:R0:W1:Y:S02]  /*12dd0*/  SHFL.BFLY P6, R177, R174, R173, R172 ;  /* 0x0c0000adaeb17389 */ /* 0x00006400000c00ac */
[----:B01----:R-:W-:Y:S05]  /*12de0*/  ENDCOLLECTIVE ;  /* 0x000000000000791b */ /* 0x003fea0003800000 */
.L_x_25010:
[----:B------:R-:W-:Y:S01]  /*12df0*/  MOV R10, R177 ;  /* 0x000000b1000a7202 */ /* 0x000fe20000000f00 */
[----:B------:R-:W-:Y:S06]  /*12e00*/  BRA `(.L_x_25011) ;  /* 0xffffff20007c7947 */ /* 0x000fec000383ffff */
.L_x_25012:
        /* <DEDUP_REMOVED lines=15> */
.L_x_25549:


//--------------------- .text._ZN10layer_norm22ln_bwd_finalize_kernelINS_22Kernel_traits_finalizeILj1280EfffffjLb1ELj1024ELj4ENS_18Kernel_traits_baseILj1280EfffffjLj1024EEEEELb1ELb1EEEvNS_9BwdParamsE --------------------------
	.section	.text._ZN10layer_norm22ln_bwd_finalize_kernelINS_22Kernel_traits_finalizeILj1280EfffffjLb1ELj1024ELj4ENS_18Kernel_traits_baseILj1280EfffffjLj1024EEEEELb1ELb1EEEvNS_9BwdParamsE,"ax",@progbits
	.align	128
        .global         _ZN10layer_norm22ln_bwd_finalize_kernelINS_22Kernel_traits_finalizeILj1280EfffffjLb1ELj1024ELj4ENS_18Kernel_traits_baseILj1280EfffffjLj1024EEEEELb1ELb1EEEvNS_9BwdParamsE
        .type           _ZN10layer_norm22ln_bwd_finalize_kernelINS_22Kernel_traits_finalizeILj1280EfffffjLb1ELj1024ELj4ENS_18Kernel_traits_baseILj1280EfffffjLj1024EEEEELb1ELb1EEEvNS_9BwdParamsE,@function
        .size           _ZN10layer_norm22ln_bwd_finalize_kernelINS_22Kernel_traits_finalizeILj1280EfffffjLb1ELj1024ELj4ENS_18Kernel_traits_baseILj1280EfffffjLj1024EEEEELb1ELb1EEEvNS_9BwdParamsE,(.L_x_25550 - _ZN10layer_norm22ln_bwd_finalize_kernelINS_22Kernel_traits_finalizeILj1280EfffffjLb1ELj1024ELj4ENS_18Kernel_traits_baseILj1280EfffffjLj1024EEEEELb1ELb1EEEvNS_9BwdParamsE)
        .other          _ZN10layer_norm22ln_bwd_finalize_kernelINS_22Kernel_traits_finalizeILj1280EfffffjLb1ELj1024ELj4ENS_18Kernel_traits_baseILj1280EfffffjLj1024EEEEELb1ELb1EEEvNS_9BwdParamsE,@"STO_CUDA_ENTRY STV_DEFAULT"
_ZN10layer_norm22ln_bwd_finalize_kernelINS_22Kernel_traits_finalizeILj1280EfffffjLb1ELj1024ELj4ENS_18Kernel_traits_baseILj1280EfffffjLj1024EEEEELb1ELb1EEEvNS_9BwdParamsE:
.text._ZN10layer_norm22ln_bwd_finalize_kernelINS_22Kernel_traits_finalizeILj1280EfffffjLb1ELj1024ELj4ENS_18Kernel_traits_baseILj1280EfffffjLj1024EEEEELb1ELb1EEEvNS_9BwdParamsE:
        /* <DEDUP_REMOVED lines=60> */
.L_x_25017:
        /* <DEDUP_REMOVED lines=87> */
.L_x_25016:
[----:B------:R-:W-:Y:S05]  /*0930*/  BSYNC.RECONVERGENT B1 ;  /* 0x0000000000017941 */ /* 0x000fea0003800200 */
.L_x_25015:
        /* <DEDUP_REMOVED lines=50> */
.L_x_25019:
[----:B------:R-:W-:Y:S05]  /*0c60*/  BSYNC.RECONVERGENT B1 ;  /* 0x0000000000017941 */ /* 0x000fea0003800200 */
.L_x_25018:
        /* <DEDUP_REMOVED lines=30> */
.L_x_25021:
[----:B------:R-:W-:Y:S05]  /*0e50*/  BSYNC.RECONVERGENT B1 ;  /* 0x0000000000017941 */ /* 0x000fea0003800200 */
.L_x_25020:
        /* <DEDUP_REMOVED lines=15> */
.L_x_25014:
[----:B------:R-:W-:Y:S05]  /*0f50*/  BSYNC.RECONVERGENT B0 ;  /* 0x0000000000007941 */ /* 0x000fea0003800200 */
.L_x_25013:
        /* <DEDUP_REMOVED lines=70> */
.L_x_25022:
        /* <DEDUP_REMOVED lines=12> */
.L_x_25550:


//--------------------- .text._ZN10layer_norm13ln_bwd_kernelINS_13Kernel_traitsIfffffjLj1280ELj1ELj4ELj1ELj16ENS_18Kernel_traits_baseILj1280EfffffjLj128EEEEELb1ELb1ELb1ELb1EEEvNS_9BwdParamsE --------------------------
	.section	.text._ZN10layer_norm13ln_bwd_kernelINS_13Kernel_traitsIfffffjLj1280ELj1ELj4ELj1ELj16ENS_18Kernel_traits_baseILj1280EfffffjLj128EEEEELb1ELb1ELb1ELb1EEEvNS_9BwdParamsE,"ax",@progbits
	.align	128
        .global         _ZN10layer_norm13ln_bwd_kernelINS_13Kernel_traitsIfffffjLj1280ELj1ELj4ELj1ELj16ENS_18Kernel_traits_baseILj1280EfffffjLj128EEEEELb1ELb1ELb1ELb1EEEvNS_9BwdParamsE
        .type           _ZN10layer_norm13ln_bwd_kernelINS_13Kernel_traitsIfffffjLj1280ELj1ELj4ELj1ELj16ENS_18Kernel_traits_baseILj1280EfffffjLj128EEEEELb1ELb1ELb1ELb1EEEvNS_9BwdParamsE,@function
        .size           _ZN10layer_norm13ln_bwd_kernelINS_13Kernel_traitsIfffffjLj1280ELj1ELj4ELj1ELj16ENS_18Kernel_traits_baseILj1280EfffffjLj128EEEEELb1ELb1ELb1ELb1EEEvNS_9BwdParamsE,(.L_x_25551 - _ZN10layer_norm13ln_bwd_kernelINS_13Kernel_traitsIfffffjLj1280ELj1ELj4ELj1ELj16ENS_18Kernel_traits_baseILj1280EfffffjLj128EEEEELb1ELb1ELb1ELb1EEEvNS_9BwdParamsE)
        .other          _ZN10layer_norm13ln_bwd_kernelINS_13Kernel_traitsIfffffjLj1280ELj1ELj4ELj1ELj16ENS_18Kernel_traits_baseILj1280EfffffjLj128EEEEELb1ELb1ELb1ELb1EEEvNS_9BwdParamsE,@"STO_CUDA_ENTRY STV_DEFAULT"
_ZN10layer_norm13ln_bwd_kernelINS_13Kernel_traitsIfffffjLj1280ELj1ELj4ELj1ELj16ENS_18Kernel_traits_baseILj1280EfffffjLj128EEEEELb1ELb1ELb1ELb1EEEvNS_9BwdParamsE:
.text._ZN10layer_norm13ln_bwd_kernelINS_13Kernel_traitsIfffffjLj1280ELj1ELj4ELj1ELj16ENS_18Kernel_traits_baseILj1280EfffffjLj128EEEEELb1ELb1ELb1ELb1EEEvNS_9BwdParamsE:
        /* <DEDUP_REMOVED lines=153> */
.L_x_25338:
[----:B-1----:R-:W1:Y:S08]  /*0990*/  LDC.64 R2, c[0x0][0x3f8] ;  /* 0x0000fe00ff027b82 */ /* 0x002e700000000a00 */
[----:B0-----:R-:W0:Y:S01]  /*09a0*/  LDC.64 R4, c[0x0][0x3f0] ;  /* 0x0000fc00ff047b82 */ /* 0x001e220000000a00 */
[----:B-1----:R-:W-:-:S05]  /*09b0*/  IMAD.WIDE R2, R250, 0x4, R2 ;  /* 0x00000004fa027825 */ /* 0x002fca00078e0202 */
[----:B------:R1:W2:Y:S01]  /*09c0*/  LDG.E R249, desc[UR6][R2.64] ;  /* 0x0000000602f97981 */ /* 0x0002a2000c1e1900 */
[----:B0-----:R-:W-:-:S05]  /*09d0*/  IMAD.WIDE R4, R250, 0x4, R4 ;  /* 0x00000004fa047825 */ /* 0x001fca00078e0204 */
[----:B------:R0:W3:Y:S01]  /*09e0*/  LDG.E R203, desc[UR6][R4.64] ;  /* 0x0000000604cb7981 */ /* 0x0000e2000c1e1900 */
[----:B-1----:R-:W1:Y:S08]  /*09f0*/  LDC.64 R2, c[0x0][0x3c8] ;  /* 0x0000f200ff027b82 */ /* 0x002e700000000a00 */
[----:B0-----:R-:W0:Y:S01]  /*0a00*/  LDC.64 R4, c[0x0][0x3c0] ;  /* 0x0000f000ff047b82 */ /* 0x001e220000000a00 */
[----:B-1----:R-:W-:-:S05]  /*0a10*/  IMAD.WIDE R2, R250, 0x4, R2 ;  /* 0x00000004fa027825 */ /* 0x002fca00078e0202 */
[----:B-----5:R1:W5:Y:S01]  /*0a20*/  LDG.E R248, desc[UR6][R2.64] ;  /* 0x0000000602f87981 */ /* 0x020362000c1e1900 */
[----:B------:R-:W-:Y:S01]  /*0a30*/  BSSY.RECONVERGENT B1, `(.L_x_25025) ;  /* 0x00002ed000017945 */ /* 0x000fe20003800200 */
[----:B--2---:R-:W-:Y:S02]  /*0a40*/  ISETP.GE.AND P2, PT, R249, 0x1, PT ;  /* 0x00000001f900780c */ /* 0x004fe40003f46270 */
[----:B---3--:R1:W-:Y:S11]  /*0a50*/  STL [R1+0xc], R203 ;  /* 0x00000ccb01007387 */ /* 0x0083f60000100800 */
[----:B0-----:R-:W-:Y:S05]  /*0a60*/  @!P2 BRA `(.L_x_25026) ;  /* 0x00000024008ca947 */ /* 0x001fea0003800000 */
[----:B------:R-:W0:Y:S01]  /*0a70*/  S2R R183, SR_TID.X ;  /* 0x0000000000b77919 */ /* 0x000e220000002100 */
[----:B------:R-:W2:Y:S01]  /*0a80*/  LDC.64 R6, c[0x0][0x3a8] ;  /* 0x0000ea00ff067b82 */ /* 0x000ea20000000a00 */
[----:B------:R-:W-:Y:S01]  /*0a90*/  IMAD R0, R250, UR8, RZ ;  /* 0x00000008fa007c24 */ /* 0x000fe2000f8e02ff */
[----:B------:R-:W-:Y:S04]  /*0aa0*/  STL [R1+0x1cc], R59 ;  /* 0x0001cc3b01007387 */ /* 0x000fe80000100800 */
[----:B-1----:R-:W-:Y:S01]  /*0ab0*/  SHF.R.S32.HI R2, RZ, 0x1f, R0 ;  /* 0x0000001fff027819 */ /* 0x002fe20000011400 */
[----:B------:R-:W-:Y:S01]  /*0ac0*/  STL [R1+0x1c8], R58 ;  /* 0x0001c83a01007387 */ /* 0x000fe20000100800 */
[----:B------:R-:W1:Y:S02]  /*0ad0*/  LDC.64 R200, c[0x0][0x428] ;  /* 0x00010a00ffc87b82 */ /* 0x000e640000000a00 */
[----:B------:R-:W-:Y:S01]  /*0ae0*/  LEA.HI R0, R2, R0, RZ, 0x2 ;  /* 0x0000000002007211 */ /* 0x000fe200078f10ff */
[----:B------:R-:W-:Y:S01]  /*0af0*/  IMAD.WIDE R2, R250, 0x4, R4 ;  /* 0x00000004fa027825 */ /* 0x000fe200078e0204 */
[----:B------:R-:W-:Y:S01]  /*0b00*/  MOV R168, UR14 ;  /* 0x0000000e00a87c02 */ /* 0x000fe20008000f00 */
[----:B------:R-:W-:Y:S04]  /*0b10*/  STL [R1+0x1c4], R57 ;  /* 0x0001c43901007387 */ /* 0x000fe80000100800 */
[----:B------:R2:W3:Y:S01]  /*0b20*/  LDG.E R251, desc[UR6][R2.64] ;  /* 0x0000000602fb7981 */ /* 0x0004e2000c1e1900 */
[----:B0-----:R-:W-:-:S03]  /*0b30*/  LOP3.LUT R183, R183, 0x1f, RZ, 0xc0, !PT ;  /* 0x0000001fb7b77812 */ /* 0x001fc600078ec0ff */
[----:B------:R-:W-:Y:S01]  /*0b40*/  STL [R1+0x1c0], R56 ;  /* 0x0001c03801007387 */ /* 0x000fe20000100800 */
[----:B------:R-:W-:-:S03]  /*0b50*/  LEA.HI.SX32 R180, R0, R183, 0x1e ;  /* 0x000000b700b47211 */ /* 0x000fc600078ff2ff */
[----:B------:R-:W-:Y:S02]  /*0b60*/  STL [R1+0x1bc], R55 ;  /* 0x0001bc3701007387 */ /* 0x000fe40000100800 */
[C-C-:B--2---:R-:W-:Y:S01]  /*0b70*/  IMAD.WIDE.U32 R2, R180.reuse, 0x10, R6.reuse ;  /* 0x00000010b4027825 */ /* 0x144fe200078e0006 */
[C---:B------:R-:W-:Y:S01]  /*0b80*/  IADD3 R193, PT, PT, R180.reuse, 0x40, RZ ;  /* 0x00000040b4c17810 */ /* 0x040fe20007ffe0ff */
[----:B------:R-:W-:Y:S04]  /*0b90*/  STL [R1+0x1b8], R54 ;  /* 0x0001b83601007387 */ /* 0x000fe80000100800 */
[----:B------:R0:W2:Y:S01]  /*0ba0*/  LDG.E.128 R204, desc[UR6][R2.64] ;  /* 0x0000000602cc7981 */ /* 0x0000a2000c1e1d00 */
[C---:B------:R-:W-:Y:S02]  /*0bb0*/  IADD3 R194, PT, PT, R180.reuse, 0x20, RZ ;  /* 0x00000020b4c27810 */ /* 0x040fe40007ffe0ff */
[C---:B------:R-:W-:Y:S01]  /*0bc0*/  IADD3 R196, PT, PT, R180.reuse, 0x80, RZ ;  /* 0x00000080b4c47810 */ /* 0x040fe20007ffe0ff */
[----:B------:R-:W-:Y:S01]  /*0bd0*/  STL [R1+0x1b4], R53 ;  /* 0x0001b43501007387 */ /* 0x000fe20000100800 */
[----:B0-----:R-:W-:Y:S01]  /*0be0*/  IMAD.WIDE.U32 R2, R193, 0x10, R6 ;  /* 0x00000010c1027825 */ /* 0x001fe200078e0006 */
[----:B------:R-:W-:-:S02]  /*0bf0*/  IADD3 R192, PT, PT, R180, 0x60, RZ ;  /* 0x00000060b4c07810 */ /* 0x000fc40007ffe0ff */
[----:B------:R-:W-:Y:S01]  /*0c00*/  STL [R1+0x1b0], R52 ;  /* 0x0001b03401007387 */ /* 0x000fe20000100800 */
[----:B------:R-:W-:Y:S01]  /*0c10*/  IADD3 R0, PT, PT, R249, -0x1, RZ ;  /* 0xfffffffff9007810 */ /* 0x000fe20007ffe0ff */
[--C-:B------:R-:W-:Y:S02]  /*0c20*/  IMAD.WIDE.U32 R4, R194, 0x10, R6.reuse ;  /* 0x00000010c2047825 */ /* 0x100fe400078e0006 */
[----:B------:R0:W4:Y:S02]  /*0c30*/  LDG.E.128 R212, desc[UR6][R2.64] ;  /* 0x0000000602d47981 */ /* 0x000124000c1e1d00 */
[----:B------:R-:W-:Y:S02]  /*0c40*/  IMAD.WIDE.U32 R164, R192, 0x10, R6 ;  /* 0x00000010c0a47825 */ /* 0x000fe400078e0006 */
[----:B------:R1:W4:Y:S01]  /*0c50*/  LDG.E.128 R208, desc[UR6][R4.64] ;  /* 0x0000000604d07981 */ /* 0x000322000c1e1d00 */
[----:B------:R-:W-:-:S03]  /*0c60*/  IADD3 R198, PT, PT, R180, 0x100, RZ ;  /* 0x00000100b4c67810 */ /* 0x000fc60007ffe0ff */
[----:B------:R-:W4:Y:S01]  /*0c70*/  LDG.E.128 R216, desc[UR6][R164.64] ;  /* 0x00000006a4d87981 */ /* 0x000f22000c1e1d00 */
[----:B0-----:R-:W-:Y:S01]  /*0c80*/  IMAD.WIDE.U32 R2, R196, 0x10, R6 ;  /* 0x00000010c4027825 */ /* 0x001fe200078e0006 */
[C---:B------:R-:W-:Y:S02]  /*0c90*/  IADD3 R199, PT, PT, R180.reuse, 0x120, RZ ;  /* 0x00000120b4c77810 */ /* 0x040fe40007ffe0ff */
[----:B------:R-:W-:Y:S01]  /*0ca0*/  STL [R1+0x1ac], R51 ;  /* 0x0001ac3301007387 */ /* 0x000fe20000100800 */
[----:B-1----:R-:W-:-:S03]  /*0cb0*/  IADD3 R5, PT, PT, R180, 0xa0, RZ ;  /* 0x000000a0b4057810 */ /* 0x002fc60007ffe0ff */
[----:B------:R0:W4:Y:S01]  /*0cc0*/  LDG.E.128 R220, desc[UR6][R2.64] ;  /* 0x0000000602dc7981 */ /* 0x000122000c1e1d00 */
[----:B------:R-:W-:Y:S01]  /*0cd0*/  IADD3 R4, PT, PT, R180, 0xc0, RZ ;  /* 0x000000c0b4047810 */ /* 0x000fe20007ffe0ff */
[--C-:B------:R-:W-:Y:S01]  /*0ce0*/  IMAD.WIDE.U32 R166, R5, 0x10, R6.reuse ;  /* 0x0000001005a67825 */ /* 0x100fe200078e0006 */
[----:B------:R-:W-:Y:S01]  /*0cf0*/  MOV R172, UR15 ;  /* 0x0000000f00ac7c02 */ /* 0x000fe20008000f00 */
[----:B------:R-:W-:Y:S02]  /*0d00*/  STL [R1+0x1a8], R50 ;  /* 0x0001a83201007387 */ /* 0x000fe40000100800 */
[----:B0-----:R-:W-:Y:S01]  /*0d10*/  IMAD R3, R0, UR8, RZ ;  /* 0x0000000800037c24 */ /* 0x001fe2000f8e02ff */
[----:B------:R-:W-:Y:S01]  /*0d20*/  IADD3 R2, PT, PT, R180, 0xe0, RZ ;  /* 0x000000e0b4027810 */ /* 0x000fe20007ffe0ff */
[----:B------:R-:W-:Y:S01]  /*0d30*/  IMAD.WIDE.U32 R164, R4, 0x10, R6 ;  /* 0x0000001004a47825 */ /* 0x000fe200078e0006 */
[----:B------:R0:W4:Y:S02]  /*0d40*/  LDG.E.128 R224, desc[UR6][R166.64] ;  /* 0x00000006a6e07981 */ /* 0x000124000c1e1d00 */
[----:B------:R-:W-:-:S02]  /*0d50*/  SHF.R.S32.HI R0, RZ, 0x1f, R3 ;  /* 0x0000001fff007819 */ /* 0x000fc40000011403 */
[----:B------:R1:W4:Y:S02]  /*0d60*/  LDG.E.128 R228, desc[UR6][R164.64] ;  /* 0x00000006a4e47981 */ /* 0x000324000c1e1d00 */
[----:B------:R-:W-:Y:S02]  /*0d70*/  LEA.HI R3, R0, R3, RZ, 0x2 ;  /* 0x0000000300037211 */ /* 0x000fe400078f10ff */
[----:B------:R-:W-:Y:S01]  /*0d80*/  ISETP.NE.U32.AND P0, PT, R168, RZ, PT ;  /* 0x000000ffa800720c */ /* 0x000fe20003f05070 */
[----:B------:R-:W-:Y:S01]  /*0d90*/  STL [R1+0x1a4], R49 ;  /* 0x0001a43101007387 */ /* 0x000fe20000100800 */
[----:B0-----:R-:W-:Y:S01]  /*0da0*/  IMAD.WIDE.U32 R166, R2, 0x10, R6 ;  /* 0x0000001002a67825 */ /* 0x001fe200078e0006 */
[----:B------:R-:W-:-:S03]  /*0db0*/  LEA.HI.SX32 R3, R3, R183, 0x1e ;  /* 0x000000b703037211 */ /* 0x000fc600078ff2ff */
[--C-:B-1----:R-:W-:Y:S01]  /*0dc0*/  IMAD.WIDE.U32 R164, R198, 0x10, R6.reuse ;  /* 0x00000010c6a47825 */ /* 0x102fe200078e0006 */
[----:B------:R-:W-:Y:S01]  /*0dd0*/  ISETP.NE.AND.EX P0, PT, R172, RZ, PT, P0 ;  /* 0x000000ffac00720c */ /* 0x000fe20003f05300 */
[----:B------:R-:W4:Y:S02]  /*0de0*/  LDG.E.128 R232, desc[UR6][R166.64] ;  /* 0x00000006a6e87981 */ /* 0x000f24000c1e1d00 */
[----:B------:R-:W-:Y:S01]  /*0df0*/  IMAD.WIDE.U32 R6, R199, 0x10, R6 ;  /* 0x00000010c7067825 */ /* 0x000fe200078e0006 */
[C---:B------:R-:W-:Y:S01]  /*0e00*/  IADD3 R0, PT, PT, R3.reuse, 0x20, RZ ;  /* 0x0000002003007810 */ /* 0x040fe20007ffe0ff */
[----:B------:R-:W4:Y:S04]  /*0e10*/  LDG.E.128 R236, desc[UR6][R164.64] ;  /* 0x00000006a4ec7981 */ /* 0x000f28000c1e1d00 */
[----:B------:R0:W4:Y:S04]  /*0e20*/  LDG.E.128 R240, desc[UR6][R6.64] ;  /* 0x0000000606f07981 */ /* 0x000128000c1e1d00 */
[----:B------:R1:W-:Y:S01]  /*0e30*/  STL [R1+0x1a0], R48 ;  /* 0x0001a03001007387 */ /* 0x0003e20000100800 */
[----:B------:R-:W1:Y:S01]  /*0e40*/  @P0 LDC.64 R190, c[0x0][0x438] ;  /* 0x00010e00ffbe0b82 */ /* 0x000e620000000a00 */
[----:B0-----:R-:W-:-:S07]  /*0e50*/  IMAD.WIDE.U32 R6, R3, 0x10, R200 ;  /* 0x0000001003067825 */ /* 0x001fce00078e00c8 */
[----:B------:R-:W0:Y:S01]  /*0e60*/  @P0 LDC.64 R188, c[0x0][0x438] ;  /* 0x00010e00ffbc0b82 */ /* 0x000e220000000a00 */
[----:B------:R1:W4:Y:S04]  /*0e70*/  LDG.E.128 R164, desc[UR6][R6.64] ;  /* 0x0000000606a47981 */ /* 0x000328000c1e1d00 */
[----:B------:R1:W-:Y:S01]  /*0e80*/  STL [R1+0x10], R168 ;  /* 0x000010a801007387 */ /* 0x0003e20000100800 */
[----:B------:R-:W-:Y:S02]  /*0e90*/  ISETP.GE.AND P3, PT, R203, 0x1, PT ;  /* 0x00000001cb00780c */ /* 0x000fe40003f66270 */
[----:B-1----:R-:W1:Y:S01]  /*0ea0*/  LDC.64 R48, c[0x0][0x3b0] ;  /* 0x0000ec00ff307b82 */ /* 0x002e620000000a00 */
[----:B------:R-:W-:-:S05]  /*0eb0*/  IMAD.WIDE.U32 R6, R0, 0x10, R200 ;  /* 0x0000001000067825 */ /* 0x000fca00078e00c8 */
[----:B------:R0:W4:Y:S02]  /*0ec0*/  LDG.E.128 R168, desc[UR6][R6.64] ;  /* 0x0000000606a87981 */ /* 0x000124000c1e1d00 */
[----:B0-----:R-:W0:Y:S02]  /*0ed0*/  @P0 LDC.64 R6, c[0x0][0x438] ;  /* 0x00010e00ff060b82 */ /* 0x001e240000000a00 */
[----:B0-----:R-:W-:-:S05]  /*0ee0*/  @P0 IMAD.WIDE.U32 R6, R180, 0x10, R6 ;  /* 0x00000010b4060825 */ /* 0x001fca00078e0006 */
[----:B------:R0:W5:Y:S02]  /*0ef0*/  @P0 LDG.E.128 R44, desc[UR6][R6.64] ;  /* 0x00000006062c0981 */ /* 0x000164000c1e1d00 */
[----:B0-----:R-:W0:Y:S01]  /*0f00*/  @P0 LDC.64 R6, c[0x0][0x438] ;  /* 0x00010e00ff060b82 */ /* 0x001e220000000a00 */
[----:B------:R-:W-:-:S04]  /*0f10*/  @P0 IMAD.WIDE.U32 R190, R193, 0x10, R190 ;  /* 0x00000010c1be0825 */ /* 0x000fc800078e00be */
[----:B------:R-:W-:Y:S01]  /*0f20*/  @P0 IMAD.WIDE.U32 R188, R192, 0x10, R188 ;  /* 0x00000010c0bc0825 */ /* 0x000fe200078e00bc */
[C---:B------:R-:W-:Y:S01]  /*0f30*/  IADD3 R0, PT, PT, R3.reuse, 0x40, RZ ;  /* 0x0000004003007810 */ /* 0x040fe20007ffe0ff */
[----:B------:R1:W-:Y:S01]  /*0f40*/  STL [R1+0x14], R172 ;  /* 0x000014ac01007387 */ /* 0x0003e20000100800 */
[----:B------:R-:W1:Y:S01]  /*0f50*/  @P0 LDC.64 R192, c[0x0][0x438] ;  /* 0x00010e00ffc00b82 */ /* 0x000e620000000a00 */
[C---:B------:R-:W-:Y:S02]  /*0f60*/  IADD3 R176, PT, PT, R3.reuse, 0x60, RZ ;  /* 0x0000006003b07810 */ /* 0x040fe40007ffe0ff */
[----:B------:R-:W5:Y:S01]  /*0f70*/  @P0 LDG.E.128 R32, desc[UR6][R188.64] ;  /* 0x00000006bc200981 */ /* 0x000f62000c1e1d00 */
[C---:B------:R-:W-:Y:S02]  /*0f80*/  IADD3 R182, PT, PT, R3.reuse, 0x80, RZ ;  /* 0x0000008003b67810 */ /* 0x040fe40007ffe0ff */
[----:B------:R-:W-:Y:S01]  /*0f90*/  IADD3 R184, PT, PT, R3, 0xa0, RZ ;  /* 0x000000a003b87810 */ /* 0x000fe20007ffe0ff */
[----:B------:R-:W5:Y:S01]  /*0fa0*/  @P0 LDG.E.128 R36, desc[UR6][R190.64] ;  /* 0x00000006be240981 */ /* 0x000f62000c1e1d00 */
[----:B0-----:R-:W-:-:S02]  /*0fb0*/  @P0 IMAD.WIDE.U32 R6, R194, 0x10, R6 ;  /* 0x00000010c2060825 */ /* 0x001fc400078e0006 */
[----:B------:R-:W0:Y:S03]  /*0fc0*/  @P0 LDC.64 R194, c[0x0][0x438] ;  /* 0x00010e00ffc20b82 */ /* 0x000e260000000a00 */
[----:B------:R1:W5:Y:S05]  /*0fd0*/  @P0 LDG.E.128 R40, desc[UR6][R6.64] ;  /* 0x0000000606280981 */ /* 0x00036a000c1e1d00 */
[----:B-1----:R-:W1:Y:S01]  /*0fe0*/  @P0 LDC.64 R6, c[0x0][0x438] ;  /* 0x00010e00ff060b82 */ /* 0x002e620000000a00 */
[----:B------:R-:W-:-:S04]  /*0ff0*/  @P0 IMAD.WIDE.U32 R192, R5, 0x10, R192 ;  /* 0x0000001005c00825 */ /* 0x000fc800078e00c0 */
[----:B------:R-:W-:-:S04]  /*1000*/  IMAD.WIDE.U32 R172, R0, 0x10, R200 ;  /* 0x0000001000ac7825 */ /* 0x000fc800078e00c8 */
[----:B0-----:R-:W-:-:S04]  /*1010*/  @P0 IMAD.WIDE.U32 R194, R196, 0x10, R194 ;  /* 0x00000010c4c20825 */ /* 0x001fc800078e00c2 */
[----:B-1----:R-:W-:Y:S01]  /*1020*/  @P0 IMAD.WIDE.U32 R6, R4, 0x10, R6 ;  /* 0x0000001004060825 */ /* 0x002fe200078e0006 */
[----:B------:R-:W0:Y:S01]  /*1030*/  @P0 LDC.64 R196, c[0x0][0x438] ;  /* 0x00010e00ffc40b82 */ /* 0x000e220000000a00 */
[----:B------:R-:W-:Y:S01]  /*1040*/  @P3 IADD3 R0, PT, PT, R203, -0x1, RZ ;  /* 0xffffffffcb003810 */ /* 0x000fe20007ffe0ff */
[----:B------:R-:W5:Y:S04]  /*1050*/  @P0 LDG.E.128 R24, desc[UR6][R192.64] ;  /* 0x00000006c0180981 */ /* 0x000f68000c1e1d00 */
[----:B------:R1:W5:Y:S02]  /*1060*/  @P0 LDG.E.128 R20, desc[UR6][R6.64] ;  /* 0x0000000606140981 */ /* 0x000364000c1e1d00 */
[----:B------:R-:W3:Y:S01]  /*1070*/  @P0 LDC.64 R4, c[0x0][0x438] ;  /* 0x00010e00ff040b82 */ /* 0x000ee20000000a00 */
[----:B------:R-:W-:Y:S01]  /*1080*/  IADD3 R188, PT, PT, R3, 0xc0, RZ ;  /* 0x000000c003bc7810 */ /* 0x000fe20007ffe0ff */
[--C-:B------:R-:W-:Y:S01]  /*1090*/  IMAD.WIDE.U32 R176, R176, 0x10, R200.reuse ;  /* 0x00000010b0b07825 */ /* 0x100fe200078e00c8 */
[----:B------:R-:W5:Y:S03]  /*10a0*/  @P0 LDG.E.128 R28, desc[UR6][R194.64] ;  /* 0x00000006c21c0981 */ /* 0x000f66000c1e1d00 */
[----:B------:R-:W-:Y:S01]  /*10b0*/  IMAD.WIDE.U32 R184, R184, 0x10, R200 ;  /* 0x00000010b8b87825 */ /* 0x000fe200078e00c8 */
[----:B------:R-:W4:Y:S01]  /*10c0*/  LDG.E.128 R172, desc[UR6][R172.64] ;  /* 0x00000006acac7981 */ /* 0x000f22000c1e1d00 */
[----:B-1----:R-:W1:Y:S02]  /*10d0*/  @P0 LDC.64 R6, c[0x0][0x438] ;  /* 0x00010e00ff060b82 */ /* 0x002e640000000a00 */
[----:B------:R-:W-:-:S02]  /*10e0*/  @P3 IMAD R0, R0, UR8, RZ ;  /* 0x0000000800003c24 */ /* 0x000fc4000f8e02ff */
[----:B0-----:R-:W-:-:S03]  /*10f0*/  @P0 IMAD.WIDE.U32 R196, R199, 0x10, R196 ;  /* 0x00000010c7c40825 */ /* 0x001fc600078e00c4 */
[----:B------:R-:W-:Y:S01]  /*1100*/  @P3 SHF.R.S32.HI R181, RZ, 0x1f, R0 ;  /* 0x0000001fffb53819 */ /* 0x000fe20000011400 */
[----:B------:R-:W4:Y:S03]  /*1110*/  LDG.E.128 R176, desc[UR6][R176.64] ;  /* 0x00000006b0b07981 */ /* 0x000f26000c1e1d00 */
[----:B------:R-:W-:Y:S01]  /*1120*/  @P3 LEA.HI R181, R181, R0, RZ, 0x2 ;  /* 0x00000000b5b53211 */ /* 0x000fe200078f10ff */
[----:B------:R-:W5:Y:S01]  /*1130*/  @P0 LDG.E.128 R8, desc[UR6][R196.64] ;  /* 0x00000006c4080981 */ /* 0x000f62000c1e1d00 */
[----:B---3--:R-:W-:Y:S01]  /*1140*/  @P0 IMAD.WIDE.U32 R4, R2, 0x10, R4 ;  /* 0x0000001002040825 */ /* 0x008fe200078e0004 */
[----:B------:R-:W-:Y:S02]  /*1150*/  IADD3 R2, PT, PT, R3, 0x100, RZ ;  /* 0x0000010003027810 */ /* 0x000fe40007ffe0ff */
[----:B------:R-:W3:Y:S01]  /*1160*/  LDG.E.128 R184, desc[UR6][R184.64] ;  /* 0x00000006b8b87981 */ /* 0x000ee2000c1e1d00 */
[----:B------:R-:W-:-:S03]  /*1170*/  MOV R0, RZ ;  /* 0x000000ff00007202 */ /* 0x000fc60000000f00 */
[----:B------:R0:W5:Y:S01]  /*1180*/  @P0 LDG.E.128 R16, desc[UR6][R4.64] ;  /* 0x0000000604100981 */ /* 0x000162000c1e1d00 */
[----:B------:R-:W-:Y:S01]  /*1190*/  @P3 LEA.HI.SX32 R0, R181, R183, 0x1e ;  /* 0x000000b7b5003211 */ /* 0x000fe200078ff2ff */
[----:B-1----:R-:W-:Y:S01]  /*11a0*/  @P0 IMAD.WIDE.U32 R6, R198, 0x10, R6 ;  /* 0x00000010c6060825 */ /* 0x002fe200078e0006 */
[----:B------:R-:W-:-:S03]  /*11b0*/  IADD3 R192, PT, PT, R3, 0xe0, RZ ;  /* 0x000000e003c07810 */ /* 0x000fc60007ffe0ff */
[--C-:B0-----:R-:W-:Y:S01]  /*11c0*/  IMAD.WIDE.U32 R4, R2, 0x10, R200.reuse ;  /* 0x0000001002047825 */ /* 0x101fe200078e00c8 */
[----:B------:R-:W-:Y:S01]  /*11d0*/  IADD3 R3, PT, PT, R3, 0x120, RZ ;  /* 0x0000012003037810 */ /* 0x000fe20007ffe0ff */
[----:B------:R-:W5:Y:S04]  /*11e0*/  @P0 LDG.E.128 R12, desc[UR6][R6.64] ;  /* 0x00000006060c0981 */ /* 0x000f68000c1e1d00 */
[----:B------:R0:W3:Y:S01]  /*11f0*/  LDG.E.128 R196, desc[UR6][R4.64] ;  /* 0x0000000604c47981 */ /* 0x0000e2000c1e1d00 */
[----:B------:R-:W-:Y:S01]  /*1200*/  IADD3 R245, PT, PT, R0, 0x60, RZ ;  /* 0x0000006000f57810 */ /* 0x000fe20007ffe0ff */
[----:B------:R-:W-:-:S04]  /*1210*/  IMAD.WIDE.U32 R180, R182, 0x10, R200 ;  /* 0x00000010b6b47825 */ /* 0x000fc800078e00c8 */
[C---:B0-----:R-:W-:Y:S01]  /*1220*/  IMAD.WIDE.U32 R4, R0.reuse, 0x4, R48 ;  /* 0x0000000400047825 */ /* 0x041fe200078e0030 */
[----:B------:R-:W-:Y:S01]  /*1230*/  IADD3 R6, PT, PT, R0, 0x40, RZ ;  /* 0x0000004000067810 */ /* 0x000fe20007ffe0ff */
[----:B------:R-:W3:Y:S02]  /*1240*/  LDG.E.128 R180, desc[UR6][R180.64] ;  /* 0x00000006b4b47981 */ /* 0x000ee4000c1e1d00 */
[--C-:B------:R-:W-:Y:S02]  /*1250*/  IMAD.WIDE.U32 R188, R188, 0x10, R200.reuse ;  /* 0x00000010bcbc7825 */ /* 0x100fe400078e00c8 */
[----:B------:R0:W5:Y:S02]  /*1260*/  LDG.E R247, desc[UR6][R4.64] ;  /* 0x0000000604f77981 */ /* 0x000164000c1e1900 */
[--C-:B------:R-:W-:Y:S01]  /*1270*/  IMAD.WIDE.U32 R192, R192, 0x10, R200.reuse ;  /* 0x00000010c0c07825 */ /* 0x100fe200078e00c8 */
[C---:B------:R-:W-:Y:S01]  /*1280*/  IADD3 R203, PT, PT, R0.reuse, 0x80, RZ ;  /* 0x0000008000cb7810 */ /* 0x040fe20007ffe0ff */
[----:B------:R-:W3:Y:S02]  /*1290*/  LDG.E.128 R188, desc[UR6][R188.64] ;  /* 0x00000006bcbc7981 */ /* 0x000ee4000c1e1d00 */
[----:B------:R-:W-:Y:S01]  /*12a0*/  IMAD.WIDE.U32 R2, R3, 0x10, R200 ;  /* 0x0000001003027825 */ /* 0x000fe200078e00c8 */
[C---:B------:R-:W-:Y:S01]  /*12b0*/  IADD3 R201, PT, PT, R0.reuse, 0xa0, RZ ;  /* 0x000000a000c97810 */ /* 0x040fe20007ffe0ff */
[----:B------:R-:W3:Y:S01]  /*12c0*/  LDG.E.128 R192, desc[UR6][R192.64] ;  /* 0x00000006c0c07981 */ /* 0x000ee2000c1e1d00 */
[----:B------:R-:W-:-:S02]  /*12d0*/  IADD3 R200, PT, PT, R0, 0xc0, RZ ;  /* 0x000000c000c87810 */ /* 0x000fc40007ffe0ff */
[C---:B0-----:R-:W-:Y:S01]  /*12e0*/  IADD3 R4, PT, PT, R0.reuse, 0x20, RZ ;  /* 0x0000002000047810 */ /* 0x041fe20007ffe0ff */
[----:B------:R-:W-:Y:S01]  /*12f0*/  IMAD.WIDE.U32 R50, R245, 0x4, R48 ;  /* 0x00000004f5327825 */ /* 0x000fe200078e0030 */
[----:B------:R-:W-:-:S03]  /*1300*/  IADD3 R202, PT, PT, R0, 0xe0, RZ ;  /* 0x000000e000ca7810 */ /* 0x000fc60007ffe0ff */
[----:B------:R-:W-:Y:S01]  /*1310*/  IMAD.WIDE.U32 R4, R4, 0x4, R48 ;  /* 0x0000000404047825 */ /* 0x000fe200078e0030 */
[----:B------:R-:W-:-:S03]  /*1320*/  IADD3 R244, PT, PT, R0, 0x100, RZ ;  /* 0x0000010000f47810 */ /* 0x000fc60007ffe0ff */
[--C-:B------:R-:W-:Y:S01]  /*1330*/  IMAD.WIDE.U32 R56, R201, 0x4, R48.reuse ;  /* 0x00000004c9387825 */ /* 0x100fe200078e0030 */
[----:B------:R-:W-:Y:S01]  /*1340*/  MOV R201, R51 ;  /* 0x0000003300c97202 */ /* 0x000fe20000000f00 */
[----:B------:R0:W5:Y:S02]  /*1350*/  LDG.E R246, desc[UR6][R4.64] ;  /* 0x0000000604f67981 */ /* 0x000164000c1e1900 */
[----:B------:R-:W-:Y:S01]  /*1360*/  IMAD.WIDE.U32 R54, R200, 0x4, R48 ;  /* 0x00000004c8367825 */ /* 0x000fe200078e0030 */
[----:B------:R-:W-:-:S03]  /*1370*/  MOV R200, R50 ;  /* 0x0000003200c87202 */ /* 0x000fc60000000f00 */
[----:B------:R-:W-:Y:S01]  /*1380*/  IMAD.WIDE.U32 R6, R6, 0x4, R48 ;  /* 0x0000000406067825 */ /* 0x000fe200078e0030 */
[----:B------:R-:W-:-:S03]  /*1390*/  IADD3 R0, PT, PT, R0, 0x120, RZ ;  /* 0x0000012000007810 */ /* 0x000fc60007ffe0ff */
[--C-:B------:R-:W-:Y:S01]  /*13a0*/  IMAD.WIDE.U32 R58, R203, 0x4, R48.reuse ;  /* 0x00000004cb3a7825 */ /* 0x100fe200078e0030 */
[----:B0-----:R-:W-:Y:S01]  /*13b0*/  MOV R4, R200 ;  /* 0x000000c800047202 */ /* 0x001fe20000000f00 */
[----:B------:R-:W5:Y:S01]  /*13c0*/  LDG.E R245, desc[UR6][R6.64] ;  /* 0x0000000606f57981 */ /* 0x000f62000c1e1900 */
[----:B------:R-:W-:Y:S01]  /*13d0*/  MOV R5, R201 ;  /* 0x000000c900057202 */ /* 0x000fe20000000f00 */
[--C-:B------:R-:W-:Y:S01]  /*13e0*/  IMAD.WIDE.U32 R52, R202, 0x4, R48.reuse ;  /* 0x00000004ca347825 */ /* 0x100fe200078e0030 */
[----:B------:R-:W-:Y:S01]  /*13f0*/  ISETP.NE.AND P0, PT, RZ, UR9, PT ;  /* 0x00000009ff007c0c */ /* 0x000fe2000bf05270 */
[----:B------:R-:W3:Y:S02]  /*1400*/  LDG.E.128 R200, desc[UR6][R2.64] ;  /* 0x0000000602c87981 */ /* 0x000ee4000c1e1d00 */
[--C-:B------:R-:W-:Y:S02]  /*1410*/  IMAD.WIDE.U32 R50, R244, 0x4, R48.reuse ;  /* 0x00000004f4327825 */ /* 0x100fe400078e0030 */
[----:B------:R-:W5:Y:S02]  /*1420*/  LDG.E R244, desc[UR6][R4.64] ;  /* 0x0000000604f47981 */ /* 0x000f64000c1e1900 */
[----:B------:R-:W-:-:S02]  /*1430*/  IMAD.WIDE.U32 R48, R0, 0x4, R48 ;  /* 0x0000000400307825 */ /* 0x000fc400078e0030 */
[----:B------:R-:W5:Y:S01]  /*1440*/  LDG.E R7, desc[UR6][R58.64] ;  /* 0x000000063a077981 */ /* 0x000f62000c1e1900 */
[----:B------:R-:W-:-:S03]  /*1450*/  FSEL R0, R251, RZ, !P0 ;  /* 0x000000fffb007208 */ /* 0x000fc60004000000 */
[----:B------:R-:W5:Y:S04]  /*1460*/  LDG.E R6, desc[UR6][R56.64] ;  /* 0x0000000638067981 */ /* 0x000f68000c1e1900 */
[----:B------:R-:W5:Y:S04]  /*1470*/  LDG.E R5, desc[UR6][R54.64] ;  /* 0x0000000636057981 */ /* 0x000f68000c1e1900 */
[----:B------:R-:W3:Y:S04]  /*1480*/  LDL R59, [R1+0x190] ;  /* 0x00019000013b7983 */ /* 0x000ee80000100800 */
[----:B------:R-:W3:Y:S04]  /*1490*/  LDL.LU R58, [R1+0x60] ;  /* 0x00006000013a7983 */ /* 0x000ee80000300800 */
[----:B------:R-:W3:Y:S04]  /*14a0*/  LDL R57, [R1+0x194] ;  /* 0x0001940001397983 */ /* 0x000ee80000100800 */
[----:B------:R-:W3:Y:S04]  /*14b0*/  LDL.LU R56, [R1+0x64] ;  /* 0x0000640001387983 */ /* 0x000ee80000300800 */
[----:B------:R-:W5:Y:S04]  /*14c0*/  LDG.E R4, desc[UR6][R52.64] ;  /* 0x0000000634047981 */ /* 0x000f68000c1e1900 */
[----:B------:R-:W3:Y:S01]  /*14d0*/  LDL R55, [R1+0x198] ;  /* 0x0001980001377983 */ /* 0x000ee20000100800 */
[----:B--2---:R-:W-:-:S03]  /*14e0*/  FADD.FTZ R251, -R0, R204 ;  /* 0x000000cc00fb7221 */ /* 0x004fc60000010100 */
[----:B------:R-:W5:Y:S04]  /*14f0*/  LDG.E R2, desc[UR6][R48.64] ;  /* 0x0000000630027981 */ /* 0x000f68000c1e1900 */
[----:B------:R-:W2:Y:S01]  /*1500*/  LDL.LU R53, [R1+0x68] ;  /* 0x0000680001357983 */ /* 0x000ea20000300800 */
[----:B------:R-:W-:-:S03]  /*1510*/  FADD.FTZ R204, -R0, R205 ;  /* 0x000000cd00cc7221 */ /* 0x000fc60000010100 */
[----:B------:R0:W5:Y:S04]  /*1520*/  LDG.E R3, desc[UR6][R50.64] ;  /* 0x0000000632037981 */ /* 0x000168000c1e1900 */
[----:B------:R-:W2:Y:S04]  /*1530*/  LDL R48, [R1+0x19c] ;  /* 0x00019c0001307983 */ /* 0x000ea80000100800 */
[----:B------:R-:W2:Y:S04]  /*1540*/  LDL.LU R54, [R1+0x74] ;  /* 0x0000740001367983 */ /* 0x000ea80000300800 */
[----:B------:R-:W2:Y:S04]  /*1550*/  LDL R52, [R1+0x188] ;  /* 0x0001880001347983 */ /* 0x000ea80000100800 */
[----:B------:R-:W2:Y:S04]  /*1560*/  LDL.LU R50, [R1+0x78] ;  /* 0x0000780001327983 */ /* 0x000ea80000300800 */
[----:B------:R-:W2:Y:S01]  /*1570*/  LDL.LU R205, [R1+0x5c] ;  /* 0x00005c0001cd7983 */ /* 0x000ea20000300800 */
        /* <DEDUP_REMOVED lines=37> */
[----:B------:R-:W-:Y:S01]  /*17d0*/  FADD.FTZ R49, -R0, R243 ;  /* 0x000000f300317221 */ /* 0x000fe20000010100 */
[----:B-----5:R-:W-:Y:S01]  /*17e0*/  FMUL.FTZ R0, R248, R251 ;  /* 0x000000fbf8007220 */ /* 0x020fe20000410000 */
[----:B------:R-:W4:Y:S04]  /*17f0*/  LDL R243, [R1+0x180] ;  /* 0x0001800001f37983 */ /* 0x000f280000100800 */
[----:B------:R-:W4:Y:S01]  /*1800*/  LDL.LU R251, [R1+0x6c] ;  /* 0x00006c0001fb7983 */ /* 0x000f220000300800 */
[----:B---3--:R-:W-:Y:S01]  /*1810*/  FADD.FTZ R58, R58, R165 ;  /* 0x000000a53a3a7221 */ /* 0x008fe20000010000 */
[----:B------:R-:W-:Y:S01]  /*1820*/  FADD.FTZ R56, R56, R166 ;  /* 0x000000a638387221 */ /* 0x000fe20000010000 */
[----:B--2---:R-:W-:-:S05]  /*1830*/  FADD.FTZ R205, R205, R164 ;  /* 0x000000a4cdcd7221 */ /* 0x004fca0000010000 */
[----:B------:R0:W-:Y:S04]  /*1840*/  STL [R1+0x5c], R205 ;  /* 0x00005ccd01007387 */ /* 0x0001e80000100800 */
[----:B------:R-:W-:Y:S04]  /*1850*/  STL [R1+0x60], R58 ;  /* 0x0000603a01007387 */ /* 0x000fe80000100800 */
[----:B------:R-:W-:Y:S04]  /*1860*/  STL [R1+0x64], R56 ;  /* 0x0000643801007387 */ /* 0x000fe80000100800 */
[----:B------:R-:W2:Y:S01]  /*1870*/  LDL.LU R242, [R1+0x70] ;  /* 0x0000700001f27983 */ /* 0x000ea20000300800 */
[----:B------:R-:W-:Y:S01]  /*1880*/  FMUL.FTZ R204, R248, R204 ;  /* 0x000000ccf8cc7220 */ /* 0x000fe20000410000 */
[----:B------:R-:W-:Y:S01]  /*1890*/  FFMA.FTZ R112, R164, R0, R112 ;  /* 0x00000000a4707223 */ /* 0x000fe20000010070 */
[----:B0-----:R-:W-:Y:S01]  /*18a0*/  FMUL.FTZ R205, R59, R164 ;  /* 0x000000a43bcd7220 */ /* 0x001fe20000410000 */
[----:B------:R-:W-:Y:S01]  /*18b0*/  FADD.FTZ R53, R53, R167 ;  /* 0x000000a735357221 */ /* 0x000fe20000010000 */
[C---:B------:R-:W-:Y:S01]  /*18c0*/  FMUL.FTZ R164, R248.reuse, R206 ;  /* 0x000000cef8a47220 */ /* 0x040fe20000410000 */
[----:B------:R-:W-:Y:S01]  /*18d0*/  FFMA.FTZ R113, R165, R204, R113 ;  /* 0x000000cca5717223 */ /* 0x000fe20000010071 */
[----:B------:R-:W-:Y:S01]  /*18e0*/  FMUL.FTZ R206, R57, R165 ;  /* 0x000000a539ce7220 */ /* 0x000fe20000410000 */
[----:B------:R-:W-:Y:S01]  /*18f0*/  FMUL.FTZ R165, R248, R207 ;  /* 0x000000cff8a57220 */ /* 0x000fe20000410000 */
[----:B------:R-:W3:Y:S01]  /*1900*/  LDL R241, [R1+0x184] ;  /* 0x0001840001f17983 */ /* 0x000ee20000100800 */
[----:B------:R-:W-:Y:S01]  /*1910*/  FFMA.FTZ R114, R166, R164, R114 ;  /* 0x000000a4a6727223 */ /* 0x000fe20000010072 */
[----:B------:R-:W-:Y:S01]  /*1920*/  FMUL.FTZ R207, R55, R166 ;  /* 0x000000a637cf7220 */ /* 0x000fe20000410000 */
[----:B------:R-:W-:Y:S01]  /*1930*/  FMUL.FTZ R166, R248, R208 ;  /* 0x000000d0f8a67220 */ /* 0x000fe20000410000 */
[----:B------:R0:W-:Y:S01]  /*1940*/  STL [R1+0x68], R53 ;  /* 0x0000683501007387 */ /* 0x0001e20000100800 */
[----:B------:R-:W-:-:S02]  /*1950*/  FADD.FTZ R54, R54, R170 ;  /* 0x000000aa36367221 */ /* 0x000fc40000010000 */
[----:B------:R-:W-:Y:S01]  /*1960*/  FFMA.FTZ R108, R168, R166, R108 ;  /* 0x000000a6a86c7223 */ /* 0x000fe2000001006c */
[----:B0-----:R-:W-:Y:S02]  /*1970*/  FMUL.FTZ R53, R48, R167 ;  /* 0x000000a730357220 */ /* 0x001fe40000410000 */
[----:B------:R-:W3:Y:S01]  /*1980*/  LDL R48, [R1+0x18c] ;  /* 0x00018c0001307983 */ /* 0x000ee20000100800 */
[----:B----4-:R-:W-:Y:S01]  /*1990*/  FMUL.FTZ R208, R243, R168 ;  /* 0x000000a8f3d07220 */ /* 0x010fe20000410000 */
[----:B------:R-:W-:Y:S02]  /*19a0*/  FADD.FTZ R251, R251, R168 ;  /* 0x000000a8fbfb7221 */ /* 0x000fe40000010000 */
[----:B------:R-:W4:Y:S01]  /*19b0*/  LDL.LU R59, [R1+0x7c] ;  /* 0x00007c00013b7983 */ /* 0x000f220000300800 */
[----:B------:R-:W-:-:S03]  /*19c0*/  FMUL.FTZ R168, R248, R210 ;  /* 0x000000d2f8a87220 */ /* 0x000fc60000410000 */
[----:B------:R-:W4:Y:S04]  /*19d0*/  LDL.LU R58, [R1+0x8c] ;  /* 0x00008c00013a7983 */ /* 0x000f280000300800 */
[----:B------:R-:W4:Y:S04]  /*19e0*/  LDL R57, [R1+0x160] ;  /* 0x0001600001397983 */ /* 0x000f280000100800 */
[----:B------:R-:W4:Y:S01]  /*19f0*/  LDL.LU R56, [R1+0x90] ;  /* 0x0000900001387983 */ /* 0x000f220000300800 */
[----:B------:R-:W-:-:S03]  /*1a00*/  FFMA.FTZ R110, R170, R168, R110 ;  /* 0x000000a8aa6e7223 */ /* 0x000fc6000001006e */
[----:B------:R-:W4:Y:S01]  /*1a10*/  LDL R55, [R1+0x164] ;  /* 0x0001640001377983 */ /* 0x000f220000100800 */
[----:B------:R-:W-:-:S03]  /*1a20*/  FMUL.FTZ R210, R52, R170 ;  /* 0x000000aa34d27220 */ /* 0x000fc60000410000 */
[----:B------:R-:W-:Y:S01]  /*1a30*/  STL [R1+0x8], R53 ;  /* 0x0000083501007387 */ /* 0x000fe20000100800 */
[----:B------:R-:W-:-:S03]  /*1a40*/  FMUL.FTZ R170, R248, R212 ;  /* 0x000000d4f8aa7220 */ /* 0x000fc60000410000 */
[----:B------:R0:W-:Y:S01]  /*1a50*/  STL [R1+0x6c], R251 ;  /* 0x00006cfb01007387 */ /* 0x0001e20000100800 */
[----:B--2---:R-:W-:-:S05]  /*1a60*/  FADD.FTZ R242, R242, R169 ;  /* 0x000000a9f2f27221 */ /* 0x004fca0000010000 */
[----:B------:R1:W-:Y:S04]  /*1a70*/  STL [R1+0x70], R242 ;  /* 0x000070f201007387 */ /* 0x0003e80000100800 */
[----:B------:R2:W-:Y:S04]  /*1a80*/  STL [R1+0x74], R54 ;  /* 0x0000743601007387 */ /* 0x0005e80000100800 */
[----:B------:R-:W2:Y:S01]  /*1a90*/  LDL R212, [R1+0x170] ;  /* 0x0001700001d47983 */ /* 0x000ea20000100800 */
[----:B------:R-:W-:Y:S01]  /*1aa0*/  FFMA.FTZ R115, R167, R165, R115 ;  /* 0x000000a5a7737223 */ /* 0x000fe20000010073 */
[----:B------:R-:W-:Y:S01]  /*1ab0*/  FMUL.FTZ R167, R248, R209 ;  /* 0x000000d1f8a77220 */ /* 0x000fe20000410000 */
[----:B------:R-:W-:Y:S01]  /*1ac0*/  FADD.FTZ R50, R50, R171 ;  /* 0x000000ab32327221 */ /* 0x000fe20000010000 */
[----:B0-----:R-:W2:Y:S01]  /*1ad0*/  LDL.LU R251, [R1+0x84] ;  /* 0x0000840001fb7983 */ /* 0x001ea20000300800 */
[----:B---3--:R-:W-:Y:S01]  /*1ae0*/  FMUL.FTZ R209, R241, R169 ;  /* 0x000000a9f1d17220 */ /* 0x008fe20000410000 */
[----:B------:R-:W-:Y:S01]  /*1af0*/  FFMA.FTZ R109, R169, R167, R109 ;  /* 0x000000a7a96d7223 */ /* 0x000fe2000001006d */
[----:B------:R-:W-:Y:S01]  /*1b00*/  FMUL.FTZ R169, R248, R211 ;  /* 0x000000d3f8a97220 */ /* 0x000fe20000410000 */
[----:B------:R-:W3:Y:S04]  /*1b10*/  LDL R243, [R1+0x178] ;  /* 0x0001780001f37983 */ /* 0x000ee80000100800 */
[----:B-1----:R-:W3:Y:S01]  /*1b20*/  LDL.LU R242, [R1+0x88] ;  /* 0x0000880001f27983 */ /* 0x002ee20000300800 */
[----:B------:R-:W-:-:S03]  /*1b30*/  FFMA.FTZ R111, R171, R169, R111 ;  /* 0x000000a9ab6f7223 */ /* 0x000fc6000001006f */
[----:B------:R0:W-:Y:S01]  /*1b40*/  STL [R1+0x78], R50 ;  /* 0x0000783201007387 */ /* 0x0001e20000100800 */
[----:B----4-:R-:W-:Y:S01]  /*1b50*/  FADD.FTZ R59, R59, R172 ;  /* 0x000000ac3b3b7221 */ /* 0x010fe20000010000 */
[----:B------:R-:W-:Y:S02]  /*1b60*/  FMUL.FTZ R211, R48, R171 ;  /* 0x000000ab30d37220 */ /* 0x000fe40000410000 */
[----:B------:R-:W4:Y:S01]  /*1b70*/  LDL R241, [R1+0x17c] ;  /* 0x00017c0001f17983 */ /* 0x000f220000100800 */
[----:B------:R-:W-:-:S03]  /*1b80*/  FMUL.FTZ R171, R248, R213 ;  /* 0x000000d5f8ab7220 */ /* 0x000fc60000410000 */
[----:B--2---:R-:W2:Y:S01]  /*1b90*/  LDL.LU R54, [R1+0x94] ;  /* 0x0000940001367983 */ /* 0x004ea20000300800 */
[----:B------:R-:W-:-:S03]  /*1ba0*/  FFMA.FTZ R104, R172, R170, R104 ;  /* 0x000000aaac687223 */ /* 0x000fc60000010068 */
[----:B------:R-:W4:Y:S04]  /*1bb0*/  LDL R52, [R1+0x168] ;  /* 0x0001680001347983 */ /* 0x000f280000100800 */
[----:B0-----:R-:W4:Y:S04]  /*1bc0*/  LDL.LU R50, [R1+0x98] ;  /* 0x0000980001327983 */ /* 0x001f280000300800 */
[----:B------:R-:W4:Y:S04]  /*1bd0*/  LDL R48, [R1+0x16c] ;  /* 0x00016c0001307983 */ /* 0x000f280000100800 */
[----:B------:R-:W4:Y:S04]  /*1be0*/  LDL R213, [R1+0x174] ;  /* 0x0001740001d57983 */ /* 0x000f280000100800 */
[----:B------:R0:W-:Y:S04]  /*1bf0*/  STL [R1+0x7c], R59 ;  /* 0x00007c3b01007387 */ /* 0x0001e80000100800 */
[----:B0-----:R0:W5:Y:S01]  /*1c00*/  LDL.LU R59, [R1+0x1cc] ;  /* 0x0001cc00013b7983 */ /* 0x0011620000300800 */
[----:B------:R-:W-:Y:S01]  /*1c10*/  FMUL.FTZ R212, R212, R172 ;  /* 0x000000acd4d47220 */ /* 0x000fe20000410000 */
[----:B------:R-:W-:-:S02]  /*1c20*/  FMUL.FTZ R172, R248, R214 ;  /* 0x000000d6f8ac7220 */ /* 0x000fc40000410000 */
[----:B------:R-:W4:Y:S01]  /*1c30*/  LDL.LU R214, [R1+0x80] ;  /* 0x0000800001d67983 */ /* 0x000f220000300800 */
[----:B------:R-:W-:Y:S01]  /*1c40*/  FADD.FTZ R251, R251, R174 ;  /* 0x000000aefbfb7221 */ /* 0x000fe20000010000 */
[----:B------:R-:W-:Y:S01]  /*1c50*/  FADD.FTZ R58, R58, R176 ;  /* 0x000000b03a3a7221 */ /* 0x000fe20000010000 */
[----:B------:R-:W-:Y:S01]  /*1c60*/  FFMA.FTZ R106, R174, R172, R106 ;  /* 0x000000acae6a7223 */ /* 0x000fe2000001006a */
[----:B------:R-:W-:Y:S01]  /*1c70*/  FADD.FTZ R56, R56, R177 ;  /* 0x000000b138387221 */ /* 0x000fe20000010000 */
[----:B---3--:R-:W-:Y:S01]  /*1c80*/  FADD.FTZ R242, R242, R175 ;  /* 0x000000aff2f27221 */ /* 0x008fe20000010000 */
[----:B--2---:R-:W-:Y:S01]  /*1c90*/  FADD.FTZ R54, R54, R178 ;  /* 0x000000b236367221 */ /* 0x004fe20000010000 */
[----:B----4-:R-:W-:-:S05]  /*1ca0*/  FADD.FTZ R214, R214, R173 ;  /* 0x000000add6d67221 */ /* 0x010fca0000010000 */
[----:B------:R1:W-:Y:S04]  /*1cb0*/  STL [R1+0x80], R214 ;  /* 0x000080d601007387 */ /* 0x0003e80000100800 */
[----:B------:R-:W-:Y:S01]  /*1cc0*/  STL [R1+0x84], R251 ;  /* 0x000084fb01007387 */ /* 0x000fe20000100800 */
[----:B-1----:R-:W-:Y:S01]  /*1cd0*/  FMUL.FTZ R214, R243, R174 ;  /* 0x000000aef3d67220 */ /* 0x002fe20000410000 */
[----:B------:R-:W-:Y:S02]  /*1ce0*/  FMUL.FTZ R174, R248, R216 ;  /* 0x000000d8f8ae7220 */ /* 0x000fe40000410000 */
[----:B------:R-:W-:Y:S01]  /*1cf0*/  STL [R1+0x88], R242 ;  /* 0x000088f201007387 */ /* 0x000fe20000100800 */
[----:B------:R-:W-:Y:S01]  /*1d00*/  FMUL.FTZ R216, R57, R176 ;  /* 0x000000b039d87220 */ /* 0x000fe20000410000 */
[----:B------:R-:W-:-:S02]  /*1d10*/  FFMA.FTZ R100, R176, R174, R100 ;  /* 0x000000aeb0647223 */ /* 0x000fc40000010064 */
[----:B------:R1:W-:Y:S01]  /*1d20*/  STL [R1+0x8c], R58 ;  /* 0x00008c3a01007387 */ /* 0x0003e20000100800 */
[----:B------:R-:W-:-:S03]  /*1d30*/  FMUL.FTZ R176, R248, R218 ;  /* 0x000000daf8b07220 */ /* 0x000fc60000410000 */
[----:B------:R2:W-:Y:S04]  /*1d40*/  STL [R1+0x90], R56 ;  /* 0x0000903801007387 */ /* 0x0005e80000100800 */
[----:B------:R3:W-:Y:S01]  /*1d50*/  STL [R1+0x94], R54 ;  /* 0x0000943601007387 */ /* 0x0007e20000100800 */
[----:B------:R-:W-:-:S03]  /*1d60*/  FFMA.FTZ R102, R178, R176, R102 ;  /* 0x000000b0b2667223 */ /* 0x000fc60000010066 */
[----:B-1----:R-:W4:Y:S01]  /*1d70*/  LDL.LU R58, [R1+0x9c] ;  /* 0x00009c00013a7983 */ /* 0x002f220000300800 */
[----:B------:R-:W-:Y:S01]  /*1d80*/  FMUL.FTZ R218, R52, R178 ;  /* 0x000000b234da7220 */ /* 0x000fe20000410000 */
[C---:B------:R-:W-:Y:S02]  /*1d90*/  FMUL.FTZ R178, R248.reuse, R220 ;  /* 0x000000dcf8b27220 */ /* 0x040fe40000410000 */
[----:B------:R-:W4:Y:S01]  /*1da0*/  LDL R220, [R1+0x150] ;  /* 0x0001500001dc7983 */ /* 0x000f220000100800 */
[----:B------:R-:W-:Y:S01]  /*1db0*/  FFMA.FTZ R105, R173, R171, R105 ;  /* 0x000000abad697223 */ /* 0x000fe20000010069 */
[----:B------:R-:W-:Y:S01]  /*1dc0*/  FMUL.FTZ R213, R213, R173 ;  /* 0x000000add5d57220 */ /* 0x000fe20000410000 */
[----:B------:R-:W-:Y:S01]  /*1dd0*/  FMUL.FTZ R173, R248, R215 ;  /* 0x000000d7f8ad7220 */ /* 0x000fe20000410000 */
[----:B------:R-:W-:Y:S01]  /*1de0*/  FADD.FTZ R50, R50, R179 ;  /* 0x000000b332327221 */ /* 0x000fe20000010000 */
[----:B------:R-:W-:Y:S02]  /*1df0*/  FMUL.FTZ R215, R241, R175 ;  /* 0x000000aff1d77220 */ /* 0x000fe40000410000 */
[----:B------:R-:W-:Y:S01]  /*1e00*/  FFMA.FTZ R107, R175, R173, R107 ;  /* 0x000000adaf6b7223 */ /* 0x000fe2000001006b */
[----:B------:R-:W-:Y:S01]  /*1e10*/  FMUL.FTZ R175, R248, R217 ;  /* 0x000000d9f8af7220 */ /* 0x000fe20000410000 */
[----:B------:R1:W-:Y:S01]  /*1e20*/  STL [R1+0x98], R50 ;  /* 0x0000983201007387 */ /* 0x0003e20000100800 */
[----:B------:R-:W-:-:S02]  /*1e30*/  FMUL.FTZ R217, R55, R177 ;  /* 0x000000b137d97220 */ /* 0x000fc40000410000 */
[----:B------:R-:W-:Y:S01]  /*1e40*/  FFMA.FTZ R101, R177, R175, R101 ;  /* 0x000000afb1657223 */ /* 0x000fe20000010065 */
[----:B------:R-:W4:Y:S01]  /*1e50*/  LDL.LU R57, [R1+0xa0] ;  /* 0x0000a00001397983 */ /* 0x000f220000300800 */
[----:B------:R-:W-:Y:S01]  /*1e60*/  FMUL.FTZ R177, R248, R219 ;  /* 0x000000dbf8b17220 */ /* 0x000fe20000410000 */
[----:B------:R-:W-:Y:S02]  /*1e70*/  FMUL.FTZ R219, R48, R179 ;  /* 0x000000b330db7220 */ /* 0x000fe40000410000 */
[----:B------:R-:W4:Y:S04]  /*1e80*/  LDL R251, [R1+0x158] ;  /* 0x0001580001fb7983 */ /* 0x000f280000100800 */
[----:B------:R-:W4:Y:S04]  /*1e90*/  LDL.LU R243, [R1+0xa8] ;  /* 0x0000a80001f37983 */ /* 0x000f280000300800 */
[----:B------:R-:W4:Y:S04]  /*1ea0*/  LDL R48, [R1+0x15c] ;  /* 0x00015c0001307983 */ /* 0x000f280000100800 */
[----:B------:R-:W4:Y:S04]  /*1eb0*/  LDL.LU R242, [R1+0xac] ;  /* 0x0000ac0001f27983 */ /* 0x000f280000300800 */
[----:B------:R-:W4:Y:S01]  /*1ec0*/  LDL R241, [R1+0x140] ;  /* 0x0001400001f17983 */ /* 0x000f220000100800 */
[----:B------:R-:W-:-:S03]  /*1ed0*/  FFMA.FTZ R103, R179, R177, R103 ;  /* 0x000000b1b3677223 */ /* 0x000fc60000010067 */
[----:B--2---:R-:W2:Y:S01]  /*1ee0*/  LDL.LU R56, [R1+0xb0] ;  /* 0x0000b00001387983 */ /* 0x004ea20000300800 */
[----:B------:R-:W-:-:S03]  /*1ef0*/  FMUL.FTZ R179, R248, R221 ;  /* 0x000000ddf8b37220 */ /* 0x000fc60000410000 */
[----:B------:R-:W2:Y:S04]  /*1f00*/  LDL R55, [R1+0x144] ;  /* 0x0001440001377983 */ /* 0x000ea80000100800 */
[----:B---3--:R-:W3:Y:S01]  /*1f10*/  LDL.LU R54, [R1+0xb4] ;  /* 0x0000b40001367983 */ /* 0x008ee20000300800 */
[----:B------:R-:W-:-:S03]  /*1f20*/  FFMA.FTZ R96, R180, R178, R96 ;  /* 0x000000b2b4607223 */ /* 0x000fc60000010060 */
[----:B------:R-:W3:Y:S04]  /*1f30*/  LDL R52, [R1+0x148] ;  /* 0x0001480001347983 */ /* 0x000ee80000100800 */
[----:B-1----:R-:W3:Y:S04]  /*1f40*/  LDL.LU R50, [R1+0xb8] ;  /* 0x0000b80001327983 */ /* 0x002ee80000300800 */
[----:B------:R-:W2:Y:S01]  /*1f50*/  LDL R221, [R1+0x154] ;  /* 0x0001540001dd7983 */ /* 0x000ea20000100800 */
[----:B----4-:R-:W-:Y:S01]  /*1f60*/  FADD.FTZ R58, R58, R180 ;  /* 0x000000b43a3a7221 */ /* 0x010fe20000010000 */
[----:B------:R-:W-:-:S04]  /*1f70*/  FMUL.FTZ R220, R220, R180 ;  /* 0x000000b4dcdc7220 */ /* 0x000fc80000410000 */
[----:B------:R1:W-:Y:S01]  /*1f80*/  STL [R1+0x9c], R58 ;  /* 0x00009c3a01007387 */ /* 0x0003e20000100800 */
[----:B------:R-:W-:-:S03]  /*1f90*/  FMUL.FTZ R180, R248, R222 ;  /* 0x000000def8b47220 */ /* 0x000fc60000410000 */
[----:B-1----:R0:W5:Y:S04]  /*1fa0*/  LDL.LU R58, [R1+0x1c8] ;  /* 0x0001c800013a7983 */ /* 0x0021680000300800 */
[----:B------:R-:W4:Y:S01]  /*1fb0*/  LDL.LU R222, [R1+0xa4] ;  /* 0x0000a40001de7983 */ /* 0x000f220000300800 */
[----:B------:R-:W-:Y:S01]  /*1fc0*/  FADD.FTZ R57, R57, R181 ;  /* 0x000000b539397221 */ /* 0x000fe20000010000 */
[----:B------:R-:W-:-:S04]  /*1fd0*/  FFMA.FTZ R97, R181, R179, R97 ;  /* 0x000000b3b5617223 */ /* 0x000fc80000010061 */
[----:B------:R1:W-:Y:S01]  /*1fe0*/  STL [R1+0xa0], R57 ;  /* 0x0000a03901007387 */ /* 0x0003e20000100800 */
[----:B------:R-:W-:-:S03]  /*1ff0*/  FADD.FTZ R243, R243, R183 ;  /* 0x000000b7f3f37221 */ /* 0x000fc60000010000 */
[----:B-1----:R0:W5:Y:S01]  /*2000*/  LDL.LU R57, [R1+0x1c4] ;  /* 0x0001c40001397983 */ /* 0x0021620000300800 */
[----:B--2---:R-:W-:Y:S01]  /*2010*/  FMUL.FTZ R221, R221, R181 ;  /* 0x000000b5dddd7220 */ /* 0x004fe20000410000 */
[----:B------:R-:W-:-:S04]  /*2020*/  FMUL.FTZ R181, R248, R223 ;  /* 0x000000dff8b57220 */ /* 0x000fc80000410000 */
[----:B------:R-:W-:Y:S01]  /*2030*/  FFMA.FTZ R99, R183, R181, R99 ;  /* 0x000000b5b7637223 */ /* 0x000fe20000010063 */
[----:B------:R-:W-:Y:S01]  /*2040*/  FMUL.FTZ R183, R48, R183 ;  /* 0x000000b730b77220 */ /* 0x000fe20000410000 */
[----:B----4-:R-:W-:-:S05]  /*2050*/  FADD.FTZ R222, R222, R182 ;  /* 0x000000b6dede7221 */ /* 0x010fca0000010000 */
[----:B------:R1:W-:Y:S04]  /*2060*/  STL [R1+0xa4], R222 ;  /* 0x0000a4de01007387 */ /* 0x0003e80000100800 */
[----:B------:R-:W2:Y:S01]  /*2070*/  LDL R48, [R1+0x14c] ;  /* 0x00014c0001307983 */ /* 0x000ea20000100800 */
[----:B------:R-:W-:Y:S01]  /*2080*/  FFMA.FTZ R98, R182, R180, R98 ;  /* 0x000000b4b6627223 */ /* 0x000fe20000010062 */
[----:B-1----:R-:W-:Y:S01]  /*2090*/  FMUL.FTZ R222, R251, R182 ;  /* 0x000000b6fbde7220 */ /* 0x002fe20000410000 */
[----:B------:R-:W-:Y:S01]  /*20a0*/  FMUL.FTZ R182, R248, R224 ;  /* 0x000000e0f8b67220 */ /* 0x000fe20000410000 */
[----:B------:R-:W-:Y:S01]  /*20b0*/  FADD.FTZ R242, R242, R184 ;  /* 0x000000b8f2f27221 */ /* 0x000fe20000010000 */
[----:B------:R-:W-:Y:S02]  /*20c0*/  FMUL.FTZ R223, R241, R184 ;  /* 0x000000b8f1df7220 */ /* 0x000fe40000410000 */
[----:B------:R-:W-:Y:S01]  /*20d0*/  FFMA.FTZ R92, R184, R182, R92 ;  /* 0x000000b6b85c7223 */ /* 0x000fe2000001005c */
[----:B------:R-:W-:Y:S01]  /*20e0*/  FMUL.FTZ R184, R248, R225 ;  /* 0x000000e1f8b87220 */ /* 0x000fe20000410000 */
[----:B------:R-:W-:Y:S01]  /*20f0*/  FADD.FTZ R225, RZ, R205 ;  /* 0x000000cdffe17221 */ /* 0x000fe20000010000 */
[----:B------:R-:W-:Y:S01]  /*2100*/  FFMA.FTZ R224, R0, R205, RZ ;  /* 0x000000cd00e07223 */ /* 0x000fe200000100ff */
[----:B------:R-:W-:-:S02]  /*2110*/  FADD.FTZ R56, R56, R185 ;  /* 0x000000b938387221 */ /* 0x000fc40000010000 */
[----:B------:R-:W-:Y:S01]  /*2120*/  FADD.FTZ R225, R206, R225 ;  /* 0x000000e1cee17221 */ /* 0x000fe20000010000 */
[----:B------:R-:W-:Y:S01]  /*2130*/  STL [R1+0xa8], R243 ;  /* 0x0000a8f301007387 */ /* 0x000fe20000100800 */
[----:B---3--:R-:W-:Y:S02]  /*2140*/  FADD.FTZ R54, R54, R186 ;  /* 0x000000ba36367221 */ /* 0x008fe40000010000 */
[----:B------:R-:W-:Y:S01]  /*2150*/  FADD.FTZ R225, R207, R225 ;  /* 0x000000e1cfe17221 */ /* 0x000fe20000010000 */
[----:B------:R1:W-:Y:S01]  /*2160*/  STL [R1+0xac], R242 ;  /* 0x0000acf201007387 */ /* 0x0003e20000100800 */
[----:B------:R-:W-:Y:S01]  /*2170*/  FFMA.FTZ R93, R185, R184, R93 ;  /* 0x000000b8b95d7223 */ /* 0x000fe2000001005d */
[----:B------:R-:W-:Y:S02]  /*2180*/  FADD.FTZ R50, R50, R187 ;  /* 0x000000bb32327221 */ /* 0x000fe40000010000 */
[----:B------:R-:W-:Y:S01]  /*2190*/  STL [R1+0xb0], R56 ;  /* 0x0000b03801007387 */ /* 0x000fe20000100800 */
[----:B-1----:R-:W-:Y:S01]  /*21a0*/  FFMA.FTZ R242, R204, R206, R224 ;  /* 0x000000ceccf27223 */ /* 0x002fe200000100e0 */
[----:B------:R-:W-:Y:S01]  /*21b0*/  FMUL.FTZ R224, R55, R185 ;  /* 0x000000b937e07220 */ /* 0x000fe20000410000 */
[----:B------:R-:W-:Y:S01]  /*21c0*/  FMUL.FTZ R185, R248, R226 ;  /* 0x000000e2f8b97220 */ /* 0x000fe20000410000 */
[----:B------:R1:W-:Y:S01]  /*21d0*/  STL [R1+0xb4], R54 ;  /* 0x0000b43601007387 */ /* 0x0003e20000100800 */
[----:B------:R-:W-:Y:S01]  /*21e0*/  FFMA.FTZ R242, R164, R207, R242 ;  /* 0x000000cfa4f27223 */ /* 0x000fe200000100f2 */
[----:B------:R-:W-:-:S02]  /*21f0*/  FADD.FTZ R226, R53, R225 ;  /* 0x000000e135e27221 */ /* 0x000fc40000010000 */
[----:B------:R-:W3:Y:S01]  /*2200*/  LDL R251, [R1+0x130] ;  /* 0x0001300001fb7983 */ /* 0x000ee20000100800 */
[----:B------:R-:W-:-:S03]  /*2210*/  FFMA.FTZ R242, R165, R53, R242 ;  /* 0x00000035a5f27223 */ /* 0x000fc600000100f2 */
[----:B------:R-:W4:Y:S01]  /*2220*/  LDL.LU R243, [R1+0xc0] ;  /* 0x0000c00001f37983 */ /* 0x000f220000300800 */
[----:B------:R-:W-:Y:S01]  /*2230*/  FFMA.FTZ R94, R186, R185, R94 ;  /* 0x000000b9ba5e7223 */ /* 0x000fe2000001005e */
[----:B------:R-:W-:Y:S02]  /*2240*/  FMUL.FTZ R225, R52, R186 ;  /* 0x000000ba34e17220 */ /* 0x000fe40000410000 */
[----:B------:R-:W3:Y:S01]  /*2250*/  LDL.LU R55, [R1+0xc4] ;  /* 0x0000c40001377983 */ /* 0x000ee20000300800 */
[----:B------:R-:W-:Y:S01]  /*2260*/  FADD.FTZ R226, R208, R226 ;  /* 0x000000e2d0e27221 */ /* 0x000fe20000010000 */
[----:B------:R-:W-:Y:S02]  /*2270*/  FMUL.FTZ R186, R248, R227 ;  /* 0x000000e3f8ba7220 */ /* 0x000fe40000410000 */
[----:B------:R0:W-:Y:S04]  /*2280*/  STL [R1+0xb8], R50 ;  /* 0x0000b83201007387 */ /* 0x0001e80000100800 */
[----:B-1----:R-:W3:Y:S01]  /*2290*/  LDL.LU R54, [R1+0x24] ;  /* 0x0000240001367983 */ /* 0x002ee20000300800 */
[----:B------:R-:W-:-:S03]  /*22a0*/  FADD.FTZ R227, R209, R226 ;  /* 0x000000e2d1e37221 */ /* 0x000fc60000010000 */
[----:B------:R-:W3:Y:S01]  /*22b0*/  LDL R53, [R1+0x138] ;  /* 0x0001380001357983 */ /* 0x000ee20000100800 */
[----:B------:R-:W-:-:S03]  /*22c0*/  FFMA.FTZ R95, R187, R186, R95 ;  /* 0x000000babb5f7223 */ /* 0x000fc6000001005f */
[----:B------:R-:W3:Y:S04]  /*22d0*/  LDL.LU R52, [R1+0xc8] ;  /* 0x0000c80001347983 */ /* 0x000ee80000300800 */
[----:B------:R-:W3:Y:S04]  /*22e0*/  LDL.LU R241, [R1+0x20] ;  /* 0x0000200001f17983 */ /* 0x000ee80000300800 */
[----:B------:R-:W3:Y:S04]  /*22f0*/  LDL R56, [R1+0x134] ;  /* 0x0001340001387983 */ /* 0x000ee80000100800 */
[----:B0-----:R-:W3:Y:S01]  /*2300*/  LDL.LU R50, [R1+0x28] ;  /* 0x0000280001327983 */ /* 0x001ee20000300800 */
[----:B--2---:R-:W-:Y:S01]  /*2310*/  FMUL.FTZ R226, R48, R187 ;  /* 0x000000bb30e27220 */ /* 0x004fe20000410000 */
[----:B------:R-:W-:-:S02]  /*2320*/  FMUL.FTZ R187, R248, R228 ;  /* 0x000000e4f8bb7220 */ /* 0x000fc40000410000 */
[----:B------:R-:W2:Y:S04]  /*2330*/  LDL R48, [R1+0x13c] ;  /* 0x00013c0001307983 */ /* 0x000ea80000100800 */
[----:B------:R-:W4:Y:S01]  /*2340*/  LDL.LU R228, [R1+0xbc] ;  /* 0x0000bc0001e47983 */ /* 0x000f220000300800 */
[----:B------:R-:W-:Y:S01]  /*2350*/  FADD.FTZ R227, R210, R227 ;  /* 0x000000e3d2e37221 */ /* 0x000fe20000010000 */
[----:B----4-:R-:W-:-:S05]  /*2360*/  FADD.FTZ R228, R228, R188 ;  /* 0x000000bce4e47221 */ /* 0x010fca0000010000 */
[----:B------:R0:W-:Y:S02]  /*2370*/  STL [R1+0xbc], R228 ;  /* 0x0000bce401007387 */ /* 0x0001e40000100800 */
[----:B0-----:R-:W-:Y:S02]  /*2380*/  FADD.FTZ R228, R211, R227 ;  /* 0x000000e3d3e47221 */ /* 0x001fe40000010000 */
[----:B------:R-:W4:Y:S02]  /*2390*/  LDL.LU R227, [R1+0x1c] ;  /* 0x00001c0001e37983 */ /* 0x000f240000300800 */
[----:B------:R-:W-:Y:S01]  /*23a0*/  FADD.FTZ R228, R212, R228 ;  /* 0x000000e4d4e47221 */ /* 0x000fe20000010000 */
[----:B------:R-:W-:Y:S01]  /*23b0*/  FADD.FTZ R243, R243, R189 ;  /* 0x000000bdf3f37221 */ /* 0x000fe20000010000 */
[----:B---3--:R-:W-:Y:S01]  /*23c0*/  FADD.FTZ R55, R55, R190 ;  /* 0x000000be37377221 */ /* 0x008fe20000010000 */
[----:B------:R-:W-:Y:S01]  /*23d0*/  FADD.FTZ R52, R52, R191 ;  /* 0x000000bf34347221 */ /* 0x000fe20000010000 */
[----:B----4-:R-:W-:-:S05]  /*23e0*/  FFMA.FTZ R227, R188, R187, R227 ;  /* 0x000000bbbce37223 */ /* 0x010fca00000100e3 */
[----:B------:R0:W-:Y:S02]  /*23f0*/  STL [R1+0x1c], R227 ;  /* 0x00001ce301007387 */ /* 0x0001e40000100800 */
[----:B0-----:R-:W-:Y:S01]  /*2400*/  FMUL.FTZ R227, R251, R188 ;  /* 0x000000bcfbe37220 */ /* 0x001fe20000410000 */
[----:B------:R-:W-:Y:S01]  /*2410*/  FMUL.FTZ R188, R248, R229 ;  /* 0x000000e5f8bc7220 */ /* 0x000fe20000410000 */
[----:B------:R-:W-:Y:S01]  /*2420*/  FADD.FTZ R229, R213, R228 ;  /* 0x000000e4d5e57221 */ /* 0x000fe20000010000 */
[----:B------:R-:W-:Y:S02]  /*2430*/  FMUL.FTZ R228, R56, R189 ;  /* 0x000000bd38e47220 */ /* 0x000fe40000410000 */
[----:B------:R-:W-:Y:S01]  /*2440*/  FFMA.FTZ R241, R189, R188, R241 ;  /* 0x000000bcbdf17223 */ /* 0x000fe200000100f1 */
[----:B------:R-:W-:Y:S01]  /*2450*/  FADD.FTZ R229, R214, R229 ;  /* 0x000000e5d6e57221 */ /* 0x000fe20000010000 */
[----:B------:R-:W-:Y:S01]  /*2460*/  FMUL.FTZ R189, R248, R230 ;  /* 0x000000e6f8bd7220 */ /* 0x000fe20000410000 */
[----:B------:R-:W-:Y:S02]  /*2470*/  STL [R1+0xc0], R243 ;  /* 0x0000c0f301007387 */ /* 0x000fe40000100800 */
[----:B------:R-:W-:Y:S01]  /*2480*/  FADD.FTZ R230, R215, R229 ;  /* 0x000000e5d7e67221 */ /* 0x000fe20000010000 */
[----:B------:R-:W-:Y:S01]  /*2490*/  FFMA.FTZ R54, R190, R189, R54 ;  /* 0x000000bdbe367223 */ /* 0x000fe20000010036 */
[----:B------:R-:W-:Y:S01]  /*24a0*/  FMUL.FTZ R229, R53, R190 ;  /* 0x000000be35e57220 */ /* 0x000fe20000410000 */
[----:B------:R-:W-:Y:S01]  /*24b0*/  FMUL.FTZ R190, R248, R231 ;  /* 0x000000e7f8be7220 */ /* 0x000fe20000410000 */
[----:B------:R-:W-:Y:S04]  /*24c0*/  STL [R1+0x20], R241 ;  /* 0x000020f101007387 */ /* 0x000fe80000100800 */
[----:B------:R-:W-:Y:S01]  /*24d0*/  STL [R1+0xc4], R55 ;  /* 0x0000c43701007387 */ /* 0x000fe20000100800 */
[----:B------:R-:W-:-:S03]  /*24e0*/  FFMA.FTZ R50, R191, R190, R50 ;  /* 0x000000bebf327223 */ /* 0x000fc60000010032 */
[----:B------:R0:W-:Y:S04]  /*24f0*/  STL [R1+0x24], R54 ;  /* 0x0000243601007387 */ /* 0x0001e80000100800 */
[----:B------:R-:W3:Y:S04]  /*2500*/  LDL R53, [R1+0x128] ;  /* 0x0001280001357983 */ /* 0x000ee80000100800 */
[----:B------:R1:W-:Y:S01]  /*2510*/  STL [R1+0xc8], R52 ;  /* 0x0000c83401007387 */ /* 0x0003e20000100800 */
[----:B------:R-:W-:-:S03]  /*2520*/  FADD.FTZ R230, R216, R230 ;  /* 0x000000e6d8e67221 */ /* 0x000fc60000010000 */
[----:B------:R-:W4:Y:S04]  /*2530*/  LDL.LU R56, [R1+0x2c] ;  /* 0x00002c0001387983 */ /* 0x000f280000300800 */
[----:B0-----:R-:W3:Y:S04]  /*2540*/  LDL.LU R54, [R1+0x34] ;  /* 0x0000340001367983 */ /* 0x001ee80000300800 */
[----:B-1----:R-:W3:Y:S04]  /*2550*/  LDL.LU R52, [R1+0xd8] ;  /* 0x0000d80001347983 */ /* 0x002ee80000300800 */
[----:B------:R0:W-:Y:S01]  /*2560*/  STL [R1+0x28], R50 ;  /* 0x0000283201007387 */ /* 0x0001e20000100800 */
[----:B------:R-:W-:-:S03]  /*2570*/  FADD.FTZ R231, R217, R230 ;  /* 0x000000e6d9e77221 */ /* 0x000fc60000010000 */
[----:B------:R-:W3:Y:S01]  /*2580*/  LDL.LU R251, [R1+0xd0] ;  /* 0x0000d00001fb7983 */ /* 0x000ee20000300800 */
[----:B--2---:R-:W-:-:S03]  /*2590*/  FMUL.FTZ R230, R48, R191 ;  /* 0x000000bf30e67220 */ /* 0x004fc60000410000 */
[----:B------:R-:W2:Y:S01]  /*25a0*/  LDL.LU R243, [R1+0x30] ;  /* 0x0000300001f37983 */ /* 0x000ea20000300800 */
[----:B------:R-:W-:-:S03]  /*25b0*/  FMUL.FTZ R191, R248, R232 ;  /* 0x000000e8f8bf7220 */ /* 0x000fc60000410000 */
[----:B------:R-:W2:Y:S04]  /*25c0*/  LDL R241, [R1+0x124] ;  /* 0x0001240001f17983 */ /* 0x000ea80000100800 */
[----:B------:R-:W2:Y:S04]  /*25d0*/  LDL.LU R55, [R1+0xd4] ;  /* 0x0000d40001377983 */ /* 0x000ea80000300800 */
[----:B0-----:R-:W2:Y:S04]  /*25e0*/  LDL.LU R50, [R1+0x38] ;  /* 0x0000380001327983 */ /* 0x001ea80000300800 */
[----:B------:R-:W2:Y:S04]  /*25f0*/  LDL R48, [R1+0x12c] ;  /* 0x00012c0001307983 */ /* 0x000ea80000100800 */
[----:B------:R-:W4:Y:S01]  /*2600*/  LDL.LU R232, [R1+0xcc] ;  /* 0x0000cc0001e87983 */ /* 0x000f220000300800 */
[----:B------:R-:W-:Y:S01]  /*2610*/  FADD.FTZ R231, R218, R231 ;  /* 0x000000e7dae77221 */ /* 0x000fe20000010000 */
[----:B----4-:R-:W-:-:S05]  /*2620*/  FADD.FTZ R232, R232, R192 ;  /* 0x000000c0e8e87221 */ /* 0x010fca0000010000 */
[----:B------:R0:W-:Y:S02]  /*2630*/  STL [R1+0xcc], R232 ;  /* 0x0000cce801007387 */ /* 0x0001e40000100800 */
[----:B0-----:R-:W-:Y:S02]  /*2640*/  FADD.FTZ R232, R219, R231 ;  /* 0x000000e7dbe87221 */ /* 0x001fe40000010000 */
[----:B------:R-:W4:Y:S02]  /*2650*/  LDL R231, [R1+0x120] ;  /* 0x0001200001e77983 */ /* 0x000f240000100800 */
[----:B------:R-:W-:Y:S01]  /*2660*/  FADD.FTZ R232, R220, R232 ;  /* 0x000000e8dce87221 */ /* 0x000fe20000010000 */
[----:B------:R-:W-:Y:S01]  /*2670*/  FFMA.FTZ R56, R192, R191, R56 ;  /* 0x000000bfc0387223 */ /* 0x000fe20000010038 */
[----:B---3--:R-:W-:Y:S01]  /*2680*/  FADD.FTZ R251, R251, R193 ;  /* 0x000000c1fbfb7221 */ /* 0x008fe20000010000 */
[----:B--2---:R-:W-:Y:S01]  /*2690*/  FADD.FTZ R55, R55, R194 ;  /* 0x000000c237377221 */ /* 0x004fe20000010000 */
[----:B------:R-:W-:-:S02]  /*26a0*/  FADD.FTZ R52, R52, R195 ;  /* 0x000000c334347221 */ /* 0x000fc40000010000 */
[----:B------:R0:W-:Y:S04]  /*26b0*/  STL [R1+0x2c], R56 ;  /* 0x00002c3801007387 */ /* 0x0001e80000100800 */
[----:B0-----:R0:W5:Y:S04]  /*26c0*/  LDL.LU R56, [R1+0x1c0] ;  /* 0x0001c00001387983 */ /* 0x0011680000300800 */
[----:B------:R-:W-:Y:S01]  /*26d0*/  STL [R1+0xd0], R251 ;  /* 0x0000d0fb01007387 */ /* 0x000fe20000100800 */
[----:B----4-:R-:W-:Y:S01]  /*26e0*/  FMUL.FTZ R231, R231, R192 ;  /* 0x000000c0e7e77220 */ /* 0x010fe20000410000 */
[----:B------:R-:W-:Y:S01]  /*26f0*/  FMUL.FTZ R192, R248, R233 ;  /* 0x000000e9f8c07220 */ /* 0x000fe20000410000 */
[----:B------:R-:W-:Y:S01]  /*2700*/  FADD.FTZ R233, R221, R232 ;  /* 0x000000e8dde97221 */ /* 0x000fe20000010000 */
[----:B------:R-:W-:-:S02]  /*2710*/  FMUL.FTZ R232, R241, R193 ;  /* 0x000000c1f1e87220 */ /* 0x000fc40000410000 */
[----:B------:R-:W-:Y:S01]  /*2720*/  FFMA.FTZ R243, R193, R192, R243 ;  /* 0x000000c0c1f37223 */ /* 0x000fe200000100f3 */
[----:B------:R-:W-:Y:S01]  /*2730*/  FADD.FTZ R233, R222, R233 ;  /* 0x000000e9dee97221 */ /* 0x000fe20000010000 */
[----:B------:R-:W-:-:S03]  /*2740*/  FMUL.FTZ R193, R248, R234 ;  /* 0x000000eaf8c17220 */ /* 0x000fc60000410000 */
[----:B------:R-:W-:Y:S01]  /*2750*/  FADD.FTZ R234, R183, R233 ;  /* 0x000000e9b7ea7221 */ /* 0x000fe20000010000 */
[----:B------:R-:W-:Y:S01]  /*2760*/  FFMA.FTZ R54, R194, R193, R54 ;  /* 0x000000c1c2367223 */ /* 0x000fe20000010036 */
[----:B------:R-:W-:Y:S01]  /*2770*/  FMUL.FTZ R233, R53, R194 ;  /* 0x000000c235e97220 */ /* 0x000fe20000410000 */
[----:B------:R-:W-:Y:S01]  /*2780*/  FMUL.FTZ R194, R248, R235 ;  /* 0x000000ebf8c27220 */ /* 0x000fe20000410000 */
[----:B------:R-:W-:Y:S03]  /*2790*/  STL [R1+0x30], R243 ;  /* 0x000030f301007387 */ /* 0x000fe60000100800 */
[----:B------:R-:W-:Y:S01]  /*27a0*/  FFMA.FTZ R50, R195, R194, R50 ;  /* 0x000000c2c3327223 */ /* 0x000fe20000010032 */
[----:B------:R1:W-:Y:S04]  /*27b0*/  STL [R1+0xd4], R55 ;  /* 0x0000d43701007387 */ /* 0x0003e80000100800 */
[----:B------:R2:W-:Y:S01]  /*27c0*/  STL [R1+0x34], R54 ;  /* 0x0000343601007387 */ /* 0x0005e20000100800 */
[----:B------:R-:W-:-:S03]  /*27d0*/  FADD.FTZ R234, R223, R234 ;  /* 0x000000eadfea7221 */ /* 0x000fc60000010000 */
[----:B------:R3:W-:Y:S04]  /*27e0*/  STL [R1+0xd8], R52 ;  /* 0x0000d83401007387 */ /* 0x0007e80000100800 */
[----:B-1----:R-:W4:Y:S04]  /*27f0*/  LDL.LU R55, [R1+0x3c] ;  /* 0x00003c0001377983 */ /* 0x002f280000300800 */
[----:B------:R-:W4:Y:S04]  /*2800*/  LDL R251, [R1+0x114] ;  /* 0x0001140001fb7983 */ /* 0x000f280000100800 */
[----:B------:R1:W-:Y:S01]  /*2810*/  STL [R1+0x38], R50 ;  /* 0x0000383201007387 */ /* 0x0003e20000100800 */
[----:B------:R-:W-:-:S03]  /*2820*/  FADD.FTZ R235, R224, R234 ;  /* 0x000000eae0eb7221 */ /* 0x000fc60000010000 */
[----:B------:R-:W4:Y:S01]  /*2830*/  LDL.LU R243, [R1+0xe4] ;  /* 0x0000e40001f37983 */ /* 0x000f220000300800 */
[----:B------:R-:W-:-:S03]  /*2840*/  FMUL.FTZ R234, R48, R195 ;  /* 0x000000c330ea7220 */ /* 0x000fc60000410000 */
[----:B--2---:R-:W2:Y:S04]  /*2850*/  LDL.LU R54, [R1+0x44] ;  /* 0x0000440001367983 */ /* 0x004ea80000300800 */
[----:B------:R-:W2:Y:S01]  /*2860*/  LDL R53, [R1+0x118] ;  /* 0x0001180001357983 */ /* 0x000ea20000100800 */
[----:B------:R-:W-:-:S03]  /*2870*/  FMUL.FTZ R195, R248, R236 ;  /* 0x000000ecf8c37220 */ /* 0x000fc60000410000 */
[----:B---3--:R-:W3:Y:S04]  /*2880*/  LDL.LU R52, [R1+0xe8] ;  /* 0x0000e80001347983 */ /* 0x008ee80000300800 */
[----:B-1----:R-:W2:Y:S04]  /*2890*/  LDL.LU R50, [R1+0x48] ;  /* 0x0000480001327983 */ /* 0x002ea80000300800 */
[----:B------:R-:W2:Y:S04]  /*28a0*/  LDL R48, [R1+0x11c] ;  /* 0x00011c0001307983 */ /* 0x000ea80000100800 */
[----:B------:R-:W2:Y:S04]  /*28b0*/  LDL.LU R241, [R1+0xec] ;  /* 0x0000ec0001f17983 */ /* 0x000ea80000300800 */
[----:B------:R-:W4:Y:S01]  /*28c0*/  LDL.LU R236, [R1+0xdc] ;  /* 0x0000dc0001ec7983 */ /* 0x000f220000300800 */
[----:B------:R-:W-:Y:S01]  /*28d0*/  FADD.FTZ R235, R225, R235 ;  /* 0x000000ebe1eb7221 */ /* 0x000fe20000010000 */
[----:B----4-:R-:W-:-:S05]  /*28e0*/  FADD.FTZ R236, R236, R196 ;  /* 0x000000c4ecec7221 */ /* 0x010fca0000010000 */
[----:B------:R1:W-:Y:S02]  /*28f0*/  STL [R1+0xdc], R236 ;  /* 0x0000dcec01007387 */ /* 0x0003e40000100800 */
[----:B-1----:R-:W-:Y:S02]  /*2900*/  FADD.FTZ R236, R226, R235 ;  /* 0x000000ebe2ec7221 */ /* 0x002fe40000010000 */
[----:B------:R-:W4:Y:S01]  /*2910*/  LDL R235, [R1+0x110] ;  /* 0x0001100001eb7983 */ /* 0x000f220000100800 */
[----:B------:R-:W-:-:S05]  /*2920*/  FFMA.FTZ R55, R196, R195, R55 ;  /* 0x000000c3c4377223 */ /* 0x000fca0000010037 */
[----:B------:R1:W-:Y:S04]  /*2930*/  STL [R1+0x3c], R55 ;  /* 0x00003c3701007387 */ /* 0x0003e80000100800 */
[----:B-1----:R0:W5:Y:S01]  /*2940*/  LDL.LU R55, [R1+0x1bc] ;  /* 0x0001bc0001377983 */ /* 0x0021620000300800 */
[----:B----4-:R-:W-:Y:S01]  /*2950*/  FMUL.FTZ R235, R235, R196 ;  /* 0x000000c4ebeb7220 */ /* 0x010fe20000410000 */
[----:B------:R-:W-:Y:S02]  /*2960*/  FMUL.FTZ R196, R248, R237 ;  /* 0x000000edf8c47220 */ /* 0x000fe40000410000 */
[----:B------:R-:W4:Y:S01]  /*2970*/  LDL.LU R237, [R1+0xe0] ;  /* 0x0000e00001ed7983 */ /* 0x000f220000300800 */
[----:B------:R-:W-:Y:S01]  /*2980*/  FADD.FTZ R236, R227, R236 ;  /* 0x000000ece3ec7221 */ /* 0x000fe20000010000 */
[----:B----4-:R-:W-:-:S05]  /*2990*/  FADD.FTZ R237, R237, R197 ;  /* 0x000000c5eded7221 */ /* 0x010fca0000010000 */
[----:B------:R1:W-:Y:S02]  /*29a0*/  STL [R1+0xe0], R237 ;  /* 0x0000e0ed01007387 */ /* 0x0003e40000100800 */
[----:B-1----:R-:W-:Y:S02]  /*29b0*/  FADD.FTZ R237, R228, R236 ;  /* 0x000000ece4ed7221 */ /* 0x002fe40000010000 */
[----:B------:R-:W4:Y:S02]  /*29c0*/  LDL.LU R236, [R1+0x40] ;  /* 0x0000400001ec7983 */ /* 0x000f240000300800 */
[----:B------:R-:W-:Y:S01]  /*29d0*/  FADD.FTZ R237, R229, R237 ;  /* 0x000000ede5ed7221 */ /* 0x000fe20000010000 */
[----:B------:R-:W-:Y:S01]  /*29e0*/  FADD.FTZ R243, R243, R198 ;  /* 0x000000c6f3f37221 */ /* 0x000fe20000010000 */
[----:B---3--:R-:W-:Y:S01]  /*29f0*/  FADD.FTZ R52, R52, R199 ;  /* 0x000000c734347221 */ /* 0x008fe20000010000 */
[----:B--2---:R-:W-:Y:S01]  /*2a00*/  FADD.FTZ R241, R241, R200 ;  /* 0x000000c8f1f17221 */ /* 0x004fe20000010000 */
[----:B----4-:R-:W-:-:S05]  /*2a10*/  FFMA.FTZ R236, R197, R196, R236 ;  /* 0x000000c4c5ec7223 */ /* 0x010fca00000100ec */
[----:B------:R1:W-:Y:S02]  /*2a20*/  STL [R1+0x40], R236 ;  /* 0x000040ec01007387 */ /* 0x0003e40000100800 */
[----:B-1----:R-:W-:Y:S01]  /*2a30*/  FMUL.FTZ R236, R251, R197 ;  /* 0x000000c5fbec7220 */ /* 0x002fe20000410000 */
[----:B------:R-:W-:Y:S01]  /*2a40*/  FMUL.FTZ R197, R248, R238 ;  /* 0x000000eef8c57220 */ /* 0x000fe20000410000 */
[----:B------:R-:W-:Y:S01]  /*2a50*/  FADD.FTZ R238, R230, R237 ;  /* 0x000000ede6ee7221 */ /* 0x000fe20000010000 */
[----:B------:R-:W-:Y:S02]  /*2a60*/  FMUL.FTZ R237, R53, R198 ;  /* 0x000000c635ed7220 */ /* 0x000fe40000410000 */
[----:B------:R-:W-:Y:S01]  /*2a70*/  FFMA.FTZ R54, R198, R197, R54 ;  /* 0x000000c5c6367223 */ /* 0x000fe20000010036 */
[----:B------:R-:W-:Y:S01]  /*2a80*/  FMUL.FTZ R198, R248, R239 ;  /* 0x000000eff8c67220 */ /* 0x000fe20000410000 */
[----:B------:R-:W-:Y:S01]  /*2a90*/  FADD.FTZ R238, R231, R238 ;  /* 0x000000eee7ee7221 */ /* 0x000fe20000010000 */
[----:B------:R-:W-:Y:S02]  /*2aa0*/  STL [R1+0xe4], R243 ;  /* 0x0000e4f301007387 */ /* 0x000fe40000100800 */
[----:B------:R-:W-:-:S02]  /*2ab0*/  FFMA.FTZ R50, R199, R198, R50 ;  /* 0x000000c6c7327223 */ /* 0x000fc40000010032 */
[----:B------:R1:W-:Y:S01]  /*2ac0*/  STL [R1+0x44], R54 ;  /* 0x0000443601007387 */ /* 0x0003e20000100800 */
[----:B------:R-:W-:Y:S01]  /*2ad0*/  FADD.FTZ R239, R238, R232 ;  /* 0x000000e8eeef7221 */ /* 0x000fe20000010000 */
[----:B------:R-:W-:Y:S01]  /*2ae0*/  FMUL.FTZ R238, R48, R199 ;  /* 0x000000c730ee7220 */ /* 0x000fe20000410000 */
[----:B------:R-:W-:Y:S02]  /*2af0*/  FMUL.FTZ R199, R248, R240 ;  /* 0x000000f0f8c77220 */ /* 0x000fe40000410000 */
[----:B------:R-:W-:Y:S01]  /*2b00*/  FADD.FTZ R239, R239, R233 ;  /* 0x000000e9efef7221 */ /* 0x000fe20000010000 */
[----:B-1----:R-:W2:Y:S04]  /*2b10*/  LDL.LU R54, [R1+0x4c] ;  /* 0x00004c0001367983 */ /* 0x002ea80000300800 */
[----:B------:R1:W-:Y:S04]  /*2b20*/  STL [R1+0xe8], R52 ;  /* 0x0000e83401007387 */ /* 0x0003e80000100800 */
[----:B------:R-:W3:Y:S04]  /*2b30*/  LDL.LU R53, [R1+0xf0] ;  /* 0x0000f00001357983 */ /* 0x000ee80000300800 */
[----:B-1----:R-:W4:Y:S04]  /*2b40*/  LDL.LU R52, [R1+0x50] ;  /* 0x0000500001347983 */ /* 0x002f280000300800 */
[----:B------:R1:W-:Y:S04]  /*2b50*/  STL [R1+0x48], R50 ;  /* 0x0000483201007387 */ /* 0x0003e80000100800 */
[----:B------:R-:W4:Y:S04]  /*2b60*/  LDL.LU R243, [R1+0xf4] ;  /* 0x0000f40001f37983 */ /* 0x000f280000300800 */
[----:B-1----:R-:W4:Y:S04]  /*2b70*/  LDL.LU R50, [R1+0x54] ;  /* 0x0000540001327983 */ /* 0x002f280000300800 */
[----:B------:R-:W4:Y:S04]  /*2b80*/  LDL.LU R48, [R1+0xf8] ;  /* 0x0000f80001307983 */ /* 0x000f280000300800 */
[----:B------:R-:W4:Y:S04]  /*2b90*/  LDL R251, [R1+0x10c] ;  /* 0x00010c0001fb7983 */ /* 0x000f280000100800 */
[----:B------:R-:W4:Y:S04]  /*2ba0*/  LDL R240, [R1+0x104] ;  /* 0x0001040001f07983 */ /* 0x000f280000100800 */
[----:B------:R1:W-:Y:S02]  /*2bb0*/  STL [R1+0xec], R241 ;  /* 0x0000ecf101007387 */ /* 0x0003e40000100800 */
[----:B-1----:R-:W-:-:S02]  /*2bc0*/  FADD.FTZ R241, R239, R234 ;  /* 0x000000eaeff17221 */ /* 0x002fc40000010000 */
[----:B------:R-:W4:Y:S02]  /*2bd0*/  LDL R239, [R1+0x100] ;  /* 0x0001000001ef7983 */ /* 0x000f240000100800 */
[----:B------:R-:W-:-:S04]  /*2be0*/  FADD.FTZ R241, R241, R235 ;  /* 0x000000ebf1f17221 */ /* 0x000fc80000010000 */
[----:B------:R-:W-:-:S04]  /*2bf0*/  FADD.FTZ R241, R241, R236 ;  /* 0x000000ecf1f17221 */ /* 0x000fc80000010000 */
[----:B------:R-:W-:Y:S01]  /*2c00*/  FADD.FTZ R241, R241, R237 ;  /* 0x000000edf1f17221 */ /* 0x000fe20000010000 */
[----:B------:R-:W-:-:S04]  /*2c10*/  FFMA.FTZ R242, R166, R208, R242 ;  /* 0x000000d0a6f27223 */ /* 0x000fc800000100f2 */
[----:B------:R-:W-:-:S04]  /*2c20*/  FFMA.FTZ R242, R167, R209, R242 ;  /* 0x000000d1a7f27223 */ /* 0x000fc800000100f2 */
[----:B------:R-:W-:-:S04]  /*2c30*/  FFMA.FTZ R242, R168, R210, R242 ;  /* 0x000000d2a8f27223 */ /* 0x000fc800000100f2 */
[----:B------:R-:W-:-:S04]  /*2c40*/  FFMA.FTZ R242, R169, R211, R242 ;  /* 0x000000d3a9f27223 */ /* 0x000fc800000100f2 */
[----:B------:R-:W-:-:S04]  /*2c50*/  FFMA.FTZ R242, R170, R212, R242 ;  /* 0x000000d4aaf27223 */ /* 0x000fc800000100f2 */
[----:B------:R-:W-:Y:S01]  /*2c60*/  FFMA.FTZ R242, R171, R213, R242 ;  /* 0x000000d5abf27223 */ /* 0x000fe200000100f2 */
[----:B--2---:R-:W-:-:S05]  /*2c70*/  FFMA.FTZ R54, R200, R199, R54 ;  /* 0x000000c7c8367223 */ /* 0x004fca0000010036 */
[----:B------:R1:W-:Y:S01]  /*2c80*/  STL [R1+0x4c], R54 ;  /* 0x00004c3601007387 */ /* 0x0003e20000100800 */
[----:B---3--:R-:W-:-:S03]  /*2c90*/  FADD.FTZ R53, R53, R201 ;  /* 0x000000c935357221 */ /* 0x008fc60000010000 */
[----:B-1----:R0:W5:Y:S01]  /*2ca0*/  LDL.LU R54, [R1+0x1b8] ;  /* 0x0001b80001367983 */ /* 0x0021620000300800 */
[----:B----4-:R-:W-:Y:S01]  /*2cb0*/  FADD.FTZ R243, R243, R202 ;  /* 0x000000caf3f37221 */ /* 0x010fe20000010000 */
[----:B------:R-:W-:Y:S01]  /*2cc0*/  FMUL.FTZ R240, R240, R201 ;  /* 0x000000c9f0f07220 */ /* 0x000fe20000410000 */
[----:B------:R-:W-:Y:S01]  /*2cd0*/  FMUL.FTZ R239, R239, R200 ;  /* 0x000000c8efef7220 */ /* 0x000fe20000410000 */
[C---:B------:R-:W-:Y:S02]  /*2ce0*/  FMUL.FTZ R200, R248.reuse, R252 ;  /* 0x000000fcf8c87220 */ /* 0x040fe40000410000 */
[----:B------:R-:W2:Y:S02]  /*2cf0*/  LDL.LU R252, [R1+0x58] ;  /* 0x0000580001fc7983 */ /* 0x000ea40000300800 */
[----:B------:R-:W-:Y:S02]  /*2d00*/  FFMA.FTZ R52, R201, R200, R52 ;  /* 0x000000c8c9347223 */ /* 0x000fe40000010034 */
[----:B------:R1:W-:Y:S01]  /*2d10*/  STL [R1+0xf0], R53 ;  /* 0x0000f03501007387 */ /* 0x0003e20000100800 */
[----:B------:R-:W-:-:S03]  /*2d20*/  FMUL.FTZ R201, R248, R51 ;  /* 0x00000033f8c97220 */ /* 0x000fc60000410000 */
[----:B-1----:R0:W5:Y:S04]  /*2d30*/  LDL.LU R53, [R1+0x1b4] ;  /* 0x0001b40001357983 */ /* 0x0021680000300800 */
[----:B------:R1:W-:Y:S04]  /*2d40*/  STL [R1+0x50], R52 ;  /* 0x0000503401007387 */ /* 0x0003e80000100800 */
[----:B-1----:R0:W5:Y:S04]  /*2d50*/  LDL.LU R52, [R1+0x1b0] ;  /* 0x0001b00001347983 */ /* 0x0021680000300800 */
[----:B------:R0:W5:Y:S04]  /*2d60*/  LDL.LU R51, [R1+0x1ac] ;  /* 0x0001ac0001337983 */ /* 0x0001680000300800 */
[----:B------:R1:W-:Y:S02]  /*2d70*/  STL [R1+0xf4], R243 ;  /* 0x0000f4f301007387 */ /* 0x0003e40000100800 */
[----:B-1----:R-:W-:-:S02]  /*2d80*/  FADD.FTZ R243, R241, R238 ;  /* 0x000000eef1f37221 */ /* 0x002fc40000010000 */
[----:B------:R-:W3:Y:S01]  /*2d90*/  LDL R241, [R1+0x108] ;  /* 0x0001080001f17983 */ /* 0x000ee20000100800 */
        /* <DEDUP_REMOVED lines=25> */
[----:B------:R-:W-:-:S03]  /*2f30*/  FFMA.FTZ R50, R202, R201, R50 ;  /* 0x000000c9ca327223 */ /* 0x000fc60000010032 */
[----:B------:R-:W-:Y:S01]  /*2f40*/  FFMA.FTZ R242, R198, R238, R242 ;  /* 0x000000eec6f27223 */ /* 0x000fe200000100f2 */
[----:B------:R-:W-:Y:S01]  /*2f50*/  FADD.FTZ R48, R48, R203 ;  /* 0x000000cb30307221 */ /* 0x000fe20000010000 */
[----:B------:R1:W-:Y:S02]  /*2f60*/  STL [R1+0x54], R50 ;  /* 0x0000543201007387 */ /* 0x0003e40000100800 */
[----:B------:R-:W-:-:S04]  /*2f70*/  FFMA.FTZ R242, R199, R239, R242 ;  /* 0x000000efc7f27223 */ /* 0x000fc800000100f2 */
[----:B------:R-:W-:Y:S01]  /*2f80*/  FFMA.FTZ R242, R200, R240, R242 ;  /* 0x000000f0c8f27223 */ /* 0x000fe200000100f2 */
[----:B-1----:R0:W5:Y:S01]  /*2f90*/  LDL.LU R50, [R1+0x1a8] ;  /* 0x0001a80001327983 */ /* 0x0021620000300800 */
[----:B------:R-:W-:-:S04]  /*2fa0*/  FADD.FTZ R243, R243, R239 ;  /* 0x000000eff3f37221 */ /* 0x000fc80000010000 */
[----:B------:R-:W-:Y:S01]  /*2fb0*/  FADD.FTZ R243, R243, R240 ;  /* 0x000000f0f3f37221 */ /* 0x000fe20000010000 */
[----:B---3--:R-:W-:Y:S01]  /*2fc0*/  FMUL.FTZ R241, R241, R202 ;  /* 0x000000caf1f17220 */ /* 0x008fe20000410000 */
[----:B------:R-:W-:Y:S02]  /*2fd0*/  FMUL.FTZ R202, R248, R49 ;  /* 0x00000031f8ca7220 */ /* 0x000fe40000410000 */
[----:B------:R0:W5:Y:S02]  /*2fe0*/  LDL.LU R49, [R1+0x1a4] ;  /* 0x0001a40001317983 */ /* 0x0001640000300800 */
[----:B--2---:R-:W-:Y:S02]  /*2ff0*/  FFMA.FTZ R252, R203, R202, R252 ;  /* 0x000000cacbfc7223 */ /* 0x004fe400000100fc */
[----:B------:R1:W-:Y:S04]  /*3000*/  STL [R1+0xf8], R48 ;  /* 0x0000f83001007387 */ /* 0x0003e80000100800 */
[----:B-1----:R0:W5:Y:S04]  /*3010*/  LDL.LU R48, [R1+0x1a0] ;  /* 0x0001a00001307983 */ /* 0x0021680000300800 */
[----:B------:R1:W-:Y:S02]  /*3020*/  STL [R1+0x58], R252 ;  /* 0x000058fc01007387 */ /* 0x0003e40000100800 */
[----:B-1----:R-:W-:Y:S01]  /*3030*/  FMUL.FTZ R252, R251, R203 ;  /* 0x000000cbfbfc7220 */ /* 0x002fe20000410000 */
[----:B------:R-:W-:-:S04]  /*3040*/  FFMA.FTZ R203, R201, R241, R242 ;  /* 0x000000f1c9cb7223 */ /* 0x000fc800000100f2 */
[----:B------:R-:W-:-:S05]  /*3050*/  FFMA.FTZ R203, R202, R252, R203 ;  /* 0x000000fccacb7223 */ /* 0x000fca00000100cb */
[----:B------:R0:W-:Y:S01]  /*3060*/  STL [R1], R203 ;  /* 0x000000cb01007387 */ /* 0x0001e20000100800 */
[----:B------:R-:W-:-:S04]  /*3070*/  FADD.FTZ R242, R243, R241 ;  /* 0x000000f1f3f27221 */ /* 0x000fc80000010000 */
[----:B------:R-:W-:Y:S01]  /*3080*/  FADD.FTZ R251, R242, R252 ;  /* 0x000000fcf2fb7221 */ /* 0x000fe20000010000 */
[----:B------:R-:W-:Y:S06]  /*3090*/  BRA `(.L_x_25027) ;  /* 0x0000000800187947 */ /* 0x000fec0003800000 */
.L_x_25026:
[----:B-1----:R-:W2:Y:S01]  /*30a0*/  LDL R203, [R1+0xc] ;  /* 0x00000c0001cb7983 */ /* 0x002ea20000100800 */
[----:B------:R-:W-:Y:S02]  /*30b0*/  MOV R5, UR14 ;  /* 0x0000000e00057c02 */ /* 0x000fe40008000f00 */
[----:B------:R-:W-:Y:S02]  /*30c0*/  MOV R251, RZ ;  /* 0x000000ff00fb7202 */ /* 0x000fe40000000f00 */
[----:B------:R-:W-:Y:S01]  /*30d0*/  ISETP.NE.U32.AND P0, PT, R5, RZ, PT ;  /* 0x000000ff0500720c */ /* 0x000fe20003f05070 */
[----:B------:R0:W-:Y:S01]  /*30e0*/  STL [R1+0x10], R5 ;  /* 0x0000100501007387 */ /* 0x0001e20000100800 */
[----:B--2---:R-:W-:-:S13]  /*30f0*/  ISETP.GE.AND P3, PT, R203, 0x1, PT ;  /* 0x00000001cb00780c */ /* 0x004fda0003f66270 */
[----:B------:R-:W1:Y:S01]  /*3100*/  @P3 LDC R2, c[0x0][0x388] ;  /* 0x0000e200ff023b82 */ /* 0x000e620000000800 */
[----:B------:R-:W2:Y:S01]  /*3110*/  @P3 S2R R3, SR_TID.X ;  /* 0x0000000000033919 */ /* 0x000ea20000002100 */
[----:B------:R-:W-:Y:S01]  /*3120*/  @P3 IADD3 R4, PT, PT, R203, -0x1, RZ ;  /* 0xffffffffcb043810 */ /* 0x000fe20007ffe0ff */
[----:B------:R-:W-:-:S04]  /*3130*/  HFMA2 R203, -RZ, RZ, 0, 0 ;  /* 0x00000000ffcb7431 */ /* 0x000fc800000001ff */
[----:B-1----:R-:W-:-:S05]  /*3140*/  @P3 IMAD R2, R4, R2, RZ ;  /* 0x0000000204023224 */ /* 0x002fca00078e02ff */
[----:B------:R-:W-:-:S04]  /*3150*/  @P3 SHF.R.S32.HI R4, RZ, 0x1f, R2 ;  /* 0x0000001fff043819 */ /* 0x000fc80000011402 */
[----:B------:R-:W-:Y:S02]  /*3160*/  @P3 LEA.HI R2, R4, R2, RZ, 0x2 ;  /* 0x0000000204023211 */ /* 0x000fe400078f10ff */
[----:B--2---:R-:W-:-:S04]  /*3170*/  @P3 LOP3.LUT R3, R3, 0x1f, RZ, 0xc0, !PT ;  /* 0x0000001f03033812 */ /* 0x004fc800078ec0ff */
        /* <DEDUP_REMOVED lines=50> */
.L_x_25028:
        /* <DEDUP_REMOVED lines=70> */
.L_x_25027:
[----:B------:R-:W-:Y:S05]  /*3900*/  BSYNC.RECONVERGENT B1 ;  /* 0x0000000000017941 */ /* 0x000fea0003800200 */
.L_x_25025:
[----:B------:R-:W-:-:S03]  /*3910*/  UMOV UR4, 0xffffffff ;  /* 0xffffffff00047882 */ /* 0x000fc60000000000 */
[----:B------:R-:W-:Y:S05]  /*3920*/  BRA.DIV UR4, `(.L_x_25029) ;  /* 0x000000ce04607947 */ /* 0x000fea000b800000 */
[----:B-1----:R-:W3:Y:S04]  /*3930*/  LDL.LU R242, [R1] ;  /* 0x0000000001f27983 */ /* 0x002ee80000300800 */
[----:B0-----:R-:W0:Y:S02]  /*3940*/  SHFL.BFLY PT, R203, R251, 0x1, 0x1f ;  /* 0x0c201f00fbcb7f89 */ /* 0x001e2400000e0000 */
        /* <DEDUP_REMOVED lines=20> */
.L_x_25350:
[----:B------:R-:W3:Y:S04]  /*3a90*/  LDL.LU R243, [R1] ;  /* 0x0000000001f37983 */ /* 0x000ee80000300800 */
[----:B------:R-:W4:Y:S04]  /*3aa0*/  LDL.LU R251, [R1+0x4] ;  /* 0x0000040001fb7983 */ /* 0x000f280000300800 */
[----:B-1----:R-:W3:Y:S04]  /*3ab0*/  LDL.LU R203, [R1+0xc] ;  /* 0x00000c0001cb7983 */ /* 0x002ee80000300800 */
[----:B-----5:R2:W-:Y:S04]  /*3ac0*/  STL [R1+0x1a8], R3 ;  /* 0x0001a80301007387 */ /* 0x0205e80000100800 */
[----:B--2---:R-:W4:Y:S04]  /*3ad0*/  LDL.LU R3, [R1+0x18] ;  /* 0x0000180001037983 */ /* 0x004f280000300800 */
[----:B------:R0:W-:Y:S04]  /*3ae0*/  STL [R1+0x1a4], R2 ;  /* 0x0001a40201007387 */ /* 0x0001e80000100800 */
[----:B0-----:R-:W2:Y:S04]  /*3af0*/  LDL R2, [R1+0x10] ;  /* 0x0000100001027983 */ /* 0x001ea80000100800 */
[----:B------:R0:W-:Y:S02]  /*3b00*/  STL [R1+0x1a0], R0 ;  /* 0x0001a00001007387 */ /* 0x0001e40000100800 */
[----:B0-----:R-:W0:Y:S02]  /*3b10*/  S2R R0, SR_TID.X ;  /* 0x0000000000007919 */ /* 0x001e240000002100 */
[----:B0-----:R-:W-:-:S05]  /*3b20*/  LOP3.LUT R0, R0, 0x1f, RZ, 0xc0, !PT ;  /* 0x0000001f00007812 */ /* 0x001fca00078ec0ff */
[----:B------:R0:W-:Y:S01]  /*3b30*/  STL [R1+0x18], R0 ;  /* 0x0000180001007387 */ /* 0x0001e20000100800 */
[----:B------:R-:W-:Y:S02]  /*3b40*/  ISETP.NE.AND P1, PT, RZ, UR9, PT ;  /* 0x00000009ff007c0c */ /* 0x000fe4000bf25270 */
        /* <DEDUP_REMOVED lines=8> */
[----:B------:R-:W1:Y:S01]  /*3bd0*/  @P3 LDC.64 R242, c[0x0][0x390] ;  /* 0x0000e400fff23b82 */ /* 0x000e620000000a00 */
[----:B--2---:R-:W-:Y:S01]  /*3be0*/  ISETP.NE.U32.AND P0, PT, R2, RZ, PT ;  /* 0x000000ff0200720c */ /* 0x004fe20003f05070 */
[----:B------:R-:W-:Y:S02]  /*3bf0*/  FMUL.FTZ R2, R251, UR10 ;  /* 0x0000000afb027c20 */ /* 0x000fe40008410000 */
[----:B------:R-:W2:Y:S01]  /*3c00*/  LDL R251, [R1+0x14] ;  /* 0x0000140001fb7983 */ /* 0x000ea20000100800 */
[----:B-1----:R-:W-:-:S05]  /*3c10*/  @P3 IMAD.WIDE.U32 R242, R203, 0x10, R242 ;  /* 0x00000010cbf23825 */ /* 0x002fca00078e00f2 */
[----:B------:R1:W5:Y:S02]  /*3c20*/  @P3 LDG.E.128 R156, desc[UR6][R242.64] ;  /* 0x00000006f29c3981 */ /* 0x000364000c1e1d00 */
[----:B-1----:R-:W-:-:S05]  /*3c30*/  IMAD R242, R250, UR8, RZ ;  /* 0x00000008faf27c24 */ /* 0x002fca000f8e02ff */
[----:B------:R-:W-:Y:S02]  /*3c40*/  SHF.R.S32.HI R243, RZ, 0x1f, R242 ;  /* 0x0000001ffff37819 */ /* 0x000fe400000114f2 */
[----:B--2---:R-:W-:Y:S02]  /*3c50*/  ISETP.NE.AND.EX P0, PT, R251, RZ, PT, P0 ;  /* 0x000000fffb00720c */ /* 0x004fe40003f05300 */
[----:B------:R-:W-:Y:S01]  /*3c60*/  LEA.HI R251, R243, R242, RZ, 0x2 ;  /* 0x000000f2f3fb7211 */ /* 0x000fe200078f10ff */
[----:B------:R-:W-:Y:S01]  /*3c70*/  FMUL.FTZ R243, R3, UR10 ;  /* 0x0000000a03f37c20 */ /* 0x000fe20008410000 */
[----:B------:R-:W-:Y:S01]  /*3c80*/  FSEL R242, R2, RZ, !P1 ;  /* 0x000000ff02f27208 */ /* 0x000fe20004800000 */
[----:B------:R1:W5:Y:S01]  /*3c90*/  LDL.LU R3, [R1+0x1a8] ;  /* 0x0001a80001037983 */ /* 0x0003620000300800 */
[----:B------:R-:W-:-:S03]  /*3ca0*/  LEA.HI.SX32 R251, R251, R0, 0x1e ;  /* 0x00000000fbfb7211 */ /* 0x000fc600078ff2ff */
        /* <DEDUP_REMOVED lines=17> */
[----:B------:R2:W-:Y:S02]  /*3dc0*/  STL [R1+0x1a0], R2 ;  /* 0x0001a00201007387 */ /* 0x0005e40000100800 */
[----:B------:R-:W-:-:S04]  /*3dd0*/  FADD.FTZ R160, R205, -R160 ;  /* 0x800000a0cda07221 */ /* 0x000fc80000010000 */
[----:B------:R-:W-:-:S05]  /*3de0*/  FMUL.FTZ R160, R248, R160 ;  /* 0x000000a0f8a07220 */ /* 0x000fca0000410000 */
[----:B------:R-:W-:Y:S02]  /*3df0*/  FSEL R160, R160, RZ, P0 ;  /* 0x000000ffa0a07208 */ /* 0x000fe40000000000 */
[----:B------:R-:W-:-:S03]  /*3e00*/  LOP3.LUT P0, RZ, R247, 0xff, RZ, 0xc0, !PT ;  /* 0x000000fff7ff7812 */ /* 0x000fc6000780c0ff */
[----:B------:R-:W-:-:S04]  /*3e10*/  FMUL.FTZ R160, R160, UR13 ;  /* 0x0000000da0a07c20 */ /* 0x000fc80008410000 */
[----:B------:R-:W-:-:S04]  /*3e20*/  FMUL.FTZ R160, R160, UR12 ;  /* 0x0000000ca0a07c20 */ /* 0x000fc80008410000 */
[----:B--2---:R-:W-:-:S05]  /*3e30*/  FMUL.FTZ R2, R156, R160 ;  /* 0x000000a09c027220 */ /* 0x004fca0000410000 */
[----:B------:R-:W-:-:S05]  /*3e40*/  FSEL R2, R2, RZ, P0 ;  /* 0x000000ff02027208 */ /* 0x000fca0000000000 */
[----:B------:R-:W-:Y:S02]  /*3e50*/  FADD.FTZ R48, R48, R2 ;  /* 0x0000000230307221 */ /* 0x000fe40000010000 */
[----:B------:R2:W5:Y:S01]  /*3e60*/  LDL.LU R2, [R1+0x1a0] ;  /* 0x0001a00001027983 */ /* 0x0005620000300800 */
[----:B------:R-:W-:-:S05]  /*3e70*/  FMUL.FTZ R160, R152, R160 ;  /* 0x000000a098a07220 */ /* 0x000fca0000410000 */
[----:B------:R-:W-:-:S07]  /*3e80*/  SEL R160, R160, RZ, P0 ;  /* 0x000000ffa0a07207 */ /* 0x000fce0000000000 */
.L_x_25034:
[----:B------:R-:W-:Y:S05]  /*3e90*/  BSYNC.RECONVERGENT B2 ;  /* 0x0000000000027941 */ /* 0x000fea0003800200 */
.L_x_25033:
[----:B------:R-:W-:Y:S04]  /*3ea0*/  BSSY.RECONVERGENT B2, `(.L_x_25035) ;  /* 0x0000011000027945 */ /* 0x000fe80003800200 */
[----:B------:R-:W-:Y:S05]  /*3eb0*/  @!P3 BRA `(.L_x_25036) ;  /* 0x00000000003cb947 */ /* 0x000fea0003800000 */
[----:B------:R-:W-:Y:S01]  /*3ec0*/  FFMA.FTZ R161, R204, R243, R242 ;  /* 0x000000f3cca17223 */ /* 0x000fe200000100f2 */
[----:B------:R-:W-:Y:S01]  /*3ed0*/  ISETP.GT.AND P0, PT, R249, RZ, PT ;  /* 0x000000fff900720c */ /* 0x000fe20003f04270 */
[----:B-----5:R3:W-:Y:S02]  /*3ee0*/  STL [R1+0x1a0], R0 ;  /* 0x0001a00001007387 */ /* 0x0207e40000100800 */
[----:B------:R-:W-:-:S04]  /*3ef0*/  FADD.FTZ R161, R206, -R161 ;  /* 0x800000a1cea17221 */ /* 0x000fc80000010000 */
[----:B------:R-:W-:-:S05]  /*3f00*/  FMUL.FTZ R161, R248, R161 ;  /* 0x000000a1f8a17220 */ /* 0x000fca0000410000 */
[----:B------:R-:W-:Y:S02]  /*3f10*/  FSEL R161, R161, RZ, P0 ;  /* 0x000000ffa1a17208 */ /* 0x000fe40000000000 */
[----:B------:R-:W-:-:S03]  /*3f20*/  LOP3.LUT P0, RZ, R247, 0xff00, RZ, 0xc0, !PT ;  /* 0x0000ff00f7ff7812 */ /* 0x000fc6000780c0ff */
[----:B------:R-:W-:-:S04]  /*3f30*/  FMUL.FTZ R161, R161, UR13 ;  /* 0x0000000da1a17c20 */ /* 0x000fc80008410000 */
[----:B------:R-:W-:-:S04]  /*3f40*/  FMUL.FTZ R161, R161, UR12 ;  /* 0x0000000ca1a17c20 */ /* 0x000fc80008410000 */
[----:B---3--:R-:W-:-:S05]  /*3f50*/  FMUL.FTZ R0, R157, R161 ;  /* 0x000000a19d007220 */ /* 0x008fca0000410000 */
[----:B------:R-:W-:-:S05]  /*3f60*/  FSEL R0, R0, RZ, P0 ;  /* 0x000000ff00007208 */ /* 0x000fca0000000000 */
[----:B------:R-:W-:Y:S02]  /*3f70*/  FADD.FTZ R49, R49, R0 ;  /* 0x0000000031317221 */ /* 0x000fe40000010000 */
[----:B------:R3:W5:Y:S01]  /*3f80*/  LDL.LU R0, [R1+0x1a0] ;  /* 0x0001a00001007983 */ /* 0x0007620000300800 */
[----:B------:R-:W-:-:S05]  /*3f90*/  FMUL.FTZ R161, R153, R161 ;  /* 0x000000a199a17220 */ /* 0x000fca0000410000 */
[----:B------:R-:W-:-:S07]  /*3fa0*/  SEL R161, R161, RZ, P0 ;  /* 0x000000ffa1a17207 */ /* 0x000fce0000000000 */
.L_x_25036:
[----:B------:R-:W-:Y:S05]  /*3fb0*/  BSYNC.RECONVERGENT B2 ;  /* 0x0000000000027941 */ /* 0x000fea0003800200 */
.L_x_25035:
        /* <DEDUP_REMOVED lines=11> */
[----:B----4-:R-:W-:-:S05]  /*4070*/  FMUL.FTZ R0, R158, R162 ;  /* 0x000000a29e007220 */ /* 0x010fca0000410000 */
[----:B------:R-:W-:-:S05]  /*4080*/  FSEL R0, R0, RZ, P0 ;  /* 0x000000ff00007208 */ /* 0x000fca0000000000 */
[----:B------:R-:W-:Y:S02]  /*4090*/  FADD.FTZ R50, R50, R0 ;  /* 0x0000000032327221 */ /* 0x000fe40000010000 */
[----:B------:R4:W5:Y:S01]  /*40a0*/  LDL.LU R0, [R1+0x1a0] ;  /* 0x0001a00001007983 */ /* 0x0009620000300800 */
[----:B------:R-:W-:-:S05]  /*40b0*/  FMUL.FTZ R162, R154, R162 ;  /* 0x000000a29aa27220 */ /* 0x000fca0000410000 */
[----:B------:R-:W-:-:S07]  /*40c0*/  SEL R162, R162, RZ, P0 ;  /* 0x000000ffa2a27207 */ /* 0x000fce0000000000 */
.L_x_25038:
[----:B------:R-:W-:Y:S05]  /*40d0*/  BSYNC.RECONVERGENT B2 ;  /* 0x0000000000027941 */ /* 0x000fea0003800200 */
.L_x_25037:
        /* <DEDUP_REMOVED lines=16> */
.L_x_25032:
        /* <DEDUP_REMOVED lines=10> */
[----:B------:R-:W-:Y:S01]  /*4280*/  BSSY.RECONVERGENT B2, `(.L_x_25040) ;  /* 0x000001a000027945 */ /* 0x000fe20003800200 */
[----:B--2---:R-:W-:Y:S01]  /*4290*/  FADD.FTZ R88, R88, -R90 ;  /* 0x8000005a58587221 */ /* 0x004fe20000010000 */
[C---:B------:R-:W-:Y:S01]  /*42a0*/  FMUL.FTZ R90, R248.reuse, R2 ;  /* 0x00000002f85a7220 */ /* 0x040fe20000410000 */
[C---:B------:R-:W-:Y:S01]  /*42b0*/  FMUL.FTZ R2, R248.reuse, R91 ;  /* 0x0000005bf8027220 */ /* 0x040fe20000410000 */
[C---:B------:R-:W-:Y:S01]  /*42c0*/  FMUL.FTZ R91, R248.reuse, R89 ;  /* 0x00000059f85b7220 */ /* 0x040fe20000410000 */
[----:B------:R-:W-:Y:S02]  /*42d0*/  FMUL.FTZ R88, R248, R88 ;  /* 0x00000058f8587220 */ /* 0x000fe40000410000 */
[----:B------:R-:W-:-:S02]  /*42e0*/  FSEL R90, R90, RZ, P0 ;  /* 0x000000ff5a5a7208 */ /* 0x000fc40000000000 */
[----:B------:R-:W-:Y:S02]  /*42f0*/  FSEL R91, R91, RZ, P0 ;  /* 0x000000ff5b5b7208 */ /* 0x000fe40000000000 */
[----:B------:R-:W-:Y:S02]  /*4300*/  FSEL R89, R2, RZ, P0 ;  /* 0x000000ff02597208 */ /* 0x000fe40000000000 */
[----:B------:R2:W5:Y:S04]  /*4310*/  LDL.LU R2, [R1+0x1a0] ;  /* 0x0001a00001027983 */ /* 0x0005680000300800 */
[----:B------:R3:W-:Y:S02]  /*4320*/  STL [R1+0xc], R91 ;  /* 0x00000c5b01007387 */ /* 0x0007e40000100800 */
[----:B---3--:R-:W-:Y:S01]  /*4330*/  FSEL R91, R88, RZ, P0 ;  /* 0x000000ff585b7208 */ /* 0x008fe20000000000 */
[----:B--2---:R-:W-:Y:S06]  /*4340*/  @!P3 BRA `(.L_x_25041) ;  /* 0x000000000034b947 */ /* 0x004fec0003800000 */
        /* <DEDUP_REMOVED lines=10> */
[----:B------:R-:W-:-:S05]  /*43f0*/  FSEL R160, R160, RZ, P0 ;  /* 0x000000ffa0a07208 */ /* 0x000fca0000000000 */
[----:B------:R-:W-:Y:S01]  /*4400*/  FADD.FTZ R48, R48, R160 ;  /* 0x000000a030307221 */ /* 0x000fe20000010000 */
[----:B------:R-:W-:-:S07]  /*4410*/  SEL R160, R88, RZ, P0 ;  /* 0x000000ff58a07207 */ /* 0x000fce0000000000 */
.L_x_25041:
[----:B------:R-:W-:Y:S05]  /*4420*/  BSYNC.RECONVERGENT B2 ;  /* 0x0000000000027941 */ /* 0x000fea0003800200 */
.L_x_25040:
        /* <DEDUP_REMOVED lines=15> */
.L_x_25043:
[----:B------:R-:W-:Y:S05]  /*4520*/  BSYNC.RECONVERGENT B2 ;  /* 0x0000000000027941 */ /* 0x000fea0003800200 */
.L_x_25042:
        /* <DEDUP_REMOVED lines=15> */
.L_x_25045:
[----:B------:R-:W-:Y:S05]  /*4620*/  BSYNC.RECONVERGENT B2 ;  /* 0x0000000000027941 */ /* 0x000fea0003800200 */
.L_x_25044:
[----:B------:R2:W5:Y:S01]  /*4630*/  LDL R88, [R1+0xc] ;  /* 0x00000c0001587983 */ /* 0x0005620000100800 */
[----:B------:R-:W-:Y:S05]  /*4640*/  @!P3 BRA `(.L_x_25039) ;  /* 0x000000080064b947 */ /* 0x000fea0003800000 */
[----:B-----5:R-:W-:Y:S01]  /*4650*/  FMUL.FTZ R88, R91, UR13 ;  /* 0x0000000d5b587c20 */ /* 0x020fe20008410000 */
[----:B------:R-:W-:-:S03]  /*4660*/  ISETP.GE.U32.AND P0, PT, R247, 0x1000000, PT ;  /* 0x01000000f700780c */ /* 0x000fc60003f06070 */
[----:B------:R-:W-:-:S04]  /*4670*/  FMUL.FTZ R88, R88, UR12 ;  /* 0x0000000c58587c20 */ /* 0x000fc80008410000 */
[----:B------:R-:W-:-:S05]  /*4680*/  FMUL.FTZ R163, R159, R88 ;  /* 0x000000589fa37220 */ /* 0x000fca0000410000 */
[----:B------:R-:W-:-:S05]  /*4690*/  FSEL R163, R163, RZ, P0 ;  /* 0x000000ffa3a37208 */ /* 0x000fca0000000000 */
[----:B------:R-:W-:Y:S01]  /*46a0*/  FADD.FTZ R51, R51, R163 ;  /* 0x000000a333337221 */ /* 0x000fe20000010000 */
[----:B------:R-:W-:Y:S02]  /*46b0*/  FMUL.FTZ R163, R155, R88 ;  /* 0x000000589ba37220 */ /* 0x000fe40000410000 */
[----:B------:R3:W5:Y:S03]  /*46c0*/  LDL.LU R88, [R1+0xc] ;  /* 0x00000c0001587983 */ /* 0x0007660000300800 */
[----:B------:R-:W-:Y:S01]  /*46d0*/  SEL R163, R163, RZ, P0 ;  /* 0x000000ffa3a37207 */ /* 0x000fe20000000000 */
[----:B------:R-:W-:Y:S06]  /*46e0*/  BRA `(.L_x_25039) ;  /* 0x00000008003c7947 */ /* 0x000fec0003800000 */
.L_x_25031:
        /* <DEDUP_REMOVED lines=13> */
[----:B------:R-:W-:Y:S02]  /*47c0*/  LOP3.LUT P0, RZ, R247, 0xff, RZ, 0xc0, !PT ;  /* 0x000000fff7ff7812 */ /* 0x000fe4000780c0ff */
        /* <DEDUP_REMOVED lines=8> */
[----:B------:R-:W-:Y:S02]  /*4850*/  FMUL.FTZ R160, R152, R2 ;  /* 0x0000000298a07220 */ /* 0x000fe40000410000 */
[----:B------:R2:W5:Y:S03]  /*4860*/  LDL.LU R2, [R1+0x1a0] ;  /* 0x0001a00001027983 */ /* 0x0005660000300800 */
[----:B------:R-:W-:-:S07]  /*4870*/  SEL R160, R160, RZ, P0 ;  /* 0x000000ffa0a07207 */ /* 0x000fce0000000000 */
.L_x_25048:
[----:B------:R-:W-:Y:S05]  /*4880*/  BSYNC.RECONVERGENT B2 ;  /* 0x0000000000027941 */ /* 0x000fea0003800200 */
.L_x_25047:
[----:B------:R-:W-:Y:S04]  /*4890*/  BSSY.RECONVERGENT B2, `(.L_x_25049) ;  /* 0x0000010000027945 */ /* 0x000fe80003800200 */
[----:B------:R-:W-:Y:S05]  /*48a0*/  @!P3 BRA `(.L_x_25050) ;  /* 0x000000000038b947 */ /* 0x000fea0003800000 */
[----:B------:R-:W-:Y:S01]  /*48b0*/  @P2 FFMA.FTZ R161, R204, R243, R242 ;  /* 0x000000f3cca12223 */ /* 0x000fe200000100f2 */
[----:B-----5:R3:W-:Y:S01]  /*48c0*/  STL [R1+0x1a0], R0 ;  /* 0x0001a00001007387 */ /* 0x0207e20000100800 */
[----:B------:R-:W-:Y:S02]  /*48d0*/  LOP3.LUT P0, RZ, R247, 0xff00, RZ, 0xc0, !PT ;  /* 0x0000ff00f7ff7812 */ /* 0x000fe4000780c0ff */
        /* <DEDUP_REMOVED lines=11> */
.L_x_25050:
[----:B------:R-:W-:Y:S05]  /*4990*/  BSYNC.RECONVERGENT B2 ;  /* 0x0000000000027941 */ /* 0x000fea0003800200 */
.L_x_25049:
[----:B------:R-:W-:Y:S04]  /*49a0*/  BSSY.RECONVERGENT B2, `(.L_x_25051) ;  /* 0x0000010000027945 */ /* 0x000fe80003800200 */
[----:B------:R-:W-:Y:S05]  /*49b0*/  @!P3 BRA `(.L_x_25052) ;  /* 0x000000000038b947 */ /* 0x000fea0003800000 */
[----:B------:R-:W-:Y:S01]  /*49c0*/  @P2 FFMA.FTZ R162, R164, R243, R242 ;  /* 0x000000f3a4a22223 */ /* 0x000fe200000100f2 */
[----:B-----5:R4:W-:Y:S01]  /*49d0*/  STL [R1+0x1a0], R0 ;  /* 0x0001a00001007387 */ /* 0x0209e20000100800 */
[----:B------:R-:W-:Y:S02]  /*49e0*/  LOP3.LUT P0, RZ, R247, 0xff0000, RZ, 0xc0, !PT ;  /* 0x00ff0000f7ff7812 */ /* 0x000fe4000780c0ff */
[----:B----4-:R-:W-:Y:S01]  /*49f0*/  @P2 FADD.FTZ R0, R207, -R162 ;  /* 0x800000a2cf002221 */ /* 0x010fe20000010000 */
        /* <DEDUP_REMOVED lines=10> */
.L_x_25052:
[----:B------:R-:W-:Y:S05]  /*4aa0*/  BSYNC.RECONVERGENT B2 ;  /* 0x0000000000027941 */ /* 0x000fea0003800200 */
.L_x_25051:
        /* <DEDUP_REMOVED lines=12> */
[----:B------:R-:W-:-:S05]  /*4b70*/  FMUL.FTZ R163, R155, R247 ;  /* 0x000000f79ba37220 */ /* 0x000fca0000410000 */
[----:B------:R-:W-:Y:S01]  /*4b80*/  SEL R163, R163, RZ, P0 ;  /* 0x000000ffa3a37207 */ /* 0x000fe20000000000 */
[----:B------:R-:W-:Y:S06]  /*4b90*/  BRA `(.L_x_25039) ;  /* 0x0000000400107947 */ /* 0x000fec0003800000 */
.L_x_25046:
[----:B-----5:R-:W-:Y:S01]  /*4ba0*/  @P2 FFMA.FTZ R88, R0, R243, R242 ;  /* 0x000000f300582223 */ /* 0x020fe200000100f2 */
        /* <DEDUP_REMOVED lines=17> */
.L_x_25054:
[----:B------:R-:W-:Y:S05]  /*4cc0*/  BSYNC.RECONVERGENT B2 ;  /* 0x0000000000027941 */ /* 0x000fea0003800200 */
.L_x_25053:
        /* <DEDUP_REMOVED lines=10> */
.L_x_25056:
[----:B------:R-:W-:Y:S05]  /*4d70*/  BSYNC.RECONVERGENT B2 ;  /* 0x0000000000027941 */ /* 0x000fea0003800200 */
.L_x_25055:
[----:B------:R-:W-:Y:S01]  /*4d80*/  @P2 FFMA.FTZ R88, R164, R243, R242 ;  /* 0x000000f3a4582223 */ /* 0x000fe200000100f2 */
[----:B------:R-:W-:Y:S03]  /*4d90*/  BSSY.RECONVERGENT B2, `(.L_x_25057) ;  /* 0x000000d000027945 */ /* 0x000fe60003800200 */
        /* <DEDUP_REMOVED lines=12> */
.L_x_25058:
[----:B------:R-:W-:Y:S05]  /*4e60*/  BSYNC.RECONVERGENT B2 ;  /* 0x0000000000027941 */ /* 0x000fea0003800200 */
.L_x_25057:
[----:B------:R2:W-:Y:S04]  /*4e70*/  STL [R1+0x1a0], R0 ;  /* 0x0001a00001007387 */ /* 0x0005e80000100800 */
[----:B--2---:R-:W2:Y:S01]  /*4e80*/  LDL R0, [R1+0x8] ;  /* 0x0000080001007983 */ /* 0x004ea20000100800 */
[----:B------:R-:W-:-:S04]  /*4e90*/  @P2 FFMA.FTZ R90, R165, R243, R242 ;  /* 0x000000f3a55a2223 */ /* 0x000fc800000100f2 */
[----:B--2---:R-:W-:Y:S01]  /*4ea0*/  @P2 FADD.FTZ R90, R0, -R90 ;  /* 0x8000005a005a2221 */ /* 0x004fe20000010000 */
[----:B------:R-:W-:-:S03]  /*4eb0*/  MOV R0, R47 ;  /* 0x0000002f00007202 */ /* 0x000fc60000000f00 */
[----:B------:R-:W-:Y:S01]  /*4ec0*/  @P2 FFMA.FTZ R0, R248, R90, R47 ;  /* 0x0000005af8002223 */ /* 0x000fe2000001002f */
[----:B------:R-:W-:Y:S02]  /*4ed0*/  MOV R90, R88 ;  /* 0x00000058005a7202 */ /* 0x000fe40000000f00 */
[----:B------:R-:W-:Y:S02]  /*4ee0*/  MOV R88, R91 ;  /* 0x0000005b00587202 */ /* 0x000fe40000000f00 */
[----:B------:R2:W-:Y:S01]  /*4ef0*/  STL [R1+0xc], R0 ;  /* 0x00000c0001007387 */ /* 0x0005e20000100800 */
[----:B------:R-:W-:-:S03]  /*4f00*/  MOV R91, R0 ;  /* 0x00000000005b7202 */ /* 0x000fc60000000f00 */
[----:B--2---:R2:W5:Y:S01]  /*4f10*/  LDL.LU R0, [R1+0x1a0] ;  /* 0x0001a00001007983 */ /* 0x0045620000300800 */
[----:B------:R-:W-:Y:S05]  /*4f20*/  @!P3 BRA `(.L_x_25039) ;  /* 0x00000000002cb947 */ /* 0x000fea0003800000 */
[----:B------:R-:W3:Y:S01]  /*4f30*/  LDL.LU R163, [R1+0xc] ;  /* 0x00000c0001a37983 */ /* 0x000ee20000300800 */
[----:B------:R-:W-:-:S03]  /*4f40*/  ISETP.GE.U32.AND P0, PT, R247, 0x1000000, PT ;  /* 0x01000000f700780c */ /* 0x000fc60003f06070 */
[----:B-----5:R4:W-:Y:S01]  /*4f50*/  STL [R1+0x1a0], R0 ;  /* 0x0001a00001007387 */ /* 0x0209e20000100800 */
[----:B---3--:R-:W-:-:S04]  /*4f60*/  FMUL.FTZ R163, R163, UR13 ;  /* 0x0000000da3a37c20 */ /* 0x008fc80008410000 */
[----:B----4-:R-:W-:-:S04]  /*4f70*/  FMUL.FTZ R0, R163, UR12 ;  /* 0x0000000ca3007c20 */ /* 0x010fc80008410000 */
[----:B------:R-:W-:-:S05]  /*4f80*/  FMUL.FTZ R163, R159, R0 ;  /* 0x000000009fa37220 */ /* 0x000fca0000410000 */
[----:B------:R-:W-:-:S05]  /*4f90*/  FSEL R163, R163, RZ, P0 ;  /* 0x000000ffa3a37208 */ /* 0x000fca0000000000 */
[----:B------:R-:W-:Y:S01]  /*4fa0*/  FADD.FTZ R51, R51, R163 ;  /* 0x000000a333337221 */ /* 0x000fe20000010000 */
[----:B------:R-:W-:Y:S02]  /*4fb0*/  FMUL.FTZ R163, R155, R0 ;  /* 0x000000009ba37220 */ /* 0x000fe40000410000 */
[----:B------:R3:W5:Y:S03]  /*4fc0*/  LDL.LU R0, [R1+0x1a0] ;  /* 0x0001a00001007983 */ /* 0x0007660000300800 */
[----:B------:R-:W-:-:S07]  /*4fd0*/  SEL R163, R163, RZ, P0 ;  /* 0x000000ffa3a37207 */ /* 0x000fce0000000000 */
.L_x_25039:
[----:B------:R-:W-:Y:S05]  /*4fe0*/  BSYNC.RECONVERGENT B1 ;  /* 0x0000000000017941 */ /* 0x000fea0003800200 */
.L_x_25030:
        /* <DEDUP_REMOVED lines=24> */
.L_x_25060:
[----:B------:R-:W-:Y:S05]  /*5170*/  BSYNC.RECONVERGENT B1 ;  /* 0x0000000000017941 */ /* 0x000fea0003800200 */
.L_x_25059:
[----:B------:R-:W-:Y:S04]  /*5180*/  BSSY.RECONVERGENT B1, `(.L_x_25061) ;  /* 0x0000103000017945 */ /* 0x000fe80003800200 */
[----:B------:R-:W-:Y:S05]  /*5190*/  @!P1 BRA `(.L_x_25062) ;  /* 0x0000000400dc9947 */ /* 0x000fea0003800000 */
[----:B------:R-:W-:Y:S05]  /*51a0*/  @!P0 BRA `(.L_x_25063) ;  /* 0x0000000000ec8947 */ /* 0x000fea0003800000 */
[-CC-:B------:R-:W-:Y:S01]  /*51b0*/  @P2 FFMA.FTZ R89, R166, R243.reuse, R242.reuse ;  /* 0x000000f3a6592223 */ /* 0x180fe200000100f2 */
        /* <DEDUP_REMOVED lines=12> */
[-C--:B-----5:R-:W-:Y:S01]  /*5280*/  FMUL.FTZ R91, R156, R90.reuse ;  /* 0x0000005a9c5b7220 */ /* 0x0a0fe20000410000 */
[----:B------:R-:W-:-:S04]  /*5290*/  FMUL.FTZ R90, R148, R90 ;  /* 0x0000005a945a7220 */ /* 0x000fc80000410000 */
[----:B------:R-:W-:Y:S02]  /*52a0*/  FSEL R91, R91, RZ, P4 ;  /* 0x000000ff5b5b7208 */ /* 0x000fe40002000000 */
[----:B------:R-:W-:-:S03]  /*52b0*/  SEL R160, R90, RZ, P4 ;  /* 0x000000ff5aa07207 */ /* 0x000fc60002000000 */
[----:B------:R-:W-:-:S07]  /*52c0*/  FADD.FTZ R52, R52, R91 ;  /* 0x0000005b34347221 */ /* 0x000fce0000010000 */
.L_x_25065:
[----:B------:R-:W-:Y:S05]  /*52d0*/  BSYNC.RECONVERGENT B2 ;  /* 0x0000000000027941 */ /* 0x000fea0003800200 */
.L_x_25064:
[----:B------:R-:W-:Y:S04]  /*52e0*/  BSSY.RECONVERGENT B2, `(.L_x_25066) ;  /* 0x000000a000027945 */ /* 0x000fe80003800200 */
[----:B------:R-:W-:Y:S05]  /*52f0*/  @!P3 BRA `(.L_x_25067) ;  /* 0x000000000020b947 */ /* 0x000fea0003800000 */
        /* <DEDUP_REMOVED lines=8> */
.L_x_25067:
[----:B------:R-:W-:Y:S05]  /*5380*/  BSYNC.RECONVERGENT B2 ;  /* 0x0000000000027941 */ /* 0x000fea0003800200 */
.L_x_25066:
        /* <DEDUP_REMOVED lines=9> */
[-C--:B-----5:R-:W-:Y:S01]  /*5420*/  FMUL.FTZ R162, R158, R91.reuse ;  /* 0x0000005b9ea27220 */ /* 0x0a0fe20000410000 */
[----:B------:R-:W-:-:S04]  /*5430*/  FMUL.FTZ R91, R150, R91 ;  /* 0x0000005b965b7220 */ /* 0x000fc80000410000 */
[----:B------:R-:W-:-:S05]  /*5440*/  FSEL R162, R162, RZ, P4 ;  /* 0x000000ffa2a27208 */ /* 0x000fca0002000000 */
[----:B------:R-:W-:Y:S01]  /*5450*/  FADD.FTZ R54, R54, R162 ;  /* 0x000000a236367221 */ /* 0x000fe20000010000 */
[----:B------:R-:W-:-:S07]  /*5460*/  SEL R162, R91, RZ, P4 ;  /* 0x000000ff5ba27207 */ /* 0x000fce0002000000 */
.L_x_25069:
[----:B------:R-:W-:Y:S05]  /*5470*/  BSYNC.RECONVERGENT B2 ;  /* 0x0000000000027941 */ /* 0x000fea0003800200 */
.L_x_25068:
[----:B------:R-:W-:-:S04]  /*5480*/  @P2 FFMA.FTZ R91, R169, R243, R242 ;  /* 0x000000f3a95b2223 */ /* 0x000fc800000100f2 */
[----:B------:R-:W-:Y:S01]  /*5490*/  @P2 FADD.FTZ R247, R211, -R91 ;  /* 0x8000005bd3f72221 */ /* 0x000fe20000010000 */
[----:B------:R-:W-:-:S03]  /*54a0*/  MOV R91, R43 ;  /* 0x0000002b005b7202 */ /* 0x000fc60000000f00 */
[----:B------:R-:W-:Y:S01]  /*54b0*/  @P2 FFMA.FTZ R91, R248, R247, R43 ;  /* 0x000000f7f85b2223 */ /* 0x000fe2000001002b */
[----:B------:R-:W-:Y:S06]  /*54c0*/  @!P3 BRA `(.L_x_25070) ;  /* 0x0000000c0038b947 */ /* 0x000fec0003800000 */
[----:B------:R-:W-:Y:S01]  /*54d0*/  FMUL.FTZ R163, R91, UR13 ;  /* 0x0000000d5ba37c20 */ /* 0x000fe20008410000 */
[----:B------:R-:W-:-:S03]  /*54e0*/  ISETP.GE.U32.AND P4, PT, R246, 0x1000000, PT ;  /* 0x01000000f600780c */ /* 0x000fc60003f86070 */
[----:B------:R-:W-:-:S04]  /*54f0*/  FMUL.FTZ R163, R163, UR12 ;  /* 0x0000000ca3a37c20 */ /* 0x000fc80008410000 */
[-C--:B-----5:R-:W-:Y:S01]  /*5500*/  FMUL.FTZ R246, R159, R163.reuse ;  /* 0x000000a39ff67220 */ /* 0x0a0fe20000410000 */
[----:B------:R-:W-:-:S04]  /*5510*/  FMUL.FTZ R163, R151, R163 ;  /* 0x000000a397a37220 */ /* 0x000fc80000410000 */
[----:B------:R-:W-:Y:S02]  /*5520*/  FSEL R246, R246, RZ, P4 ;  /* 0x000000fff6f67208 */ /* 0x000fe40002000000 */
[----:B------:R-:W-:-:S03]  /*5530*/  SEL R163, R163, RZ, P4 ;  /* 0x000000ffa3a37207 */ /* 0x000fc60002000000 */
[----:B------:R-:W-:Y:S01]  /*5540*/  FADD.FTZ R55, R55, R246 ;  /* 0x000000f637377221 */ /* 0x000fe20000010000 */
[----:B------:R-:W-:Y:S06]  /*5550*/  BRA `(.L_x_25070) ;  /* 0x0000000c00147947 */ /* 0x000fec0003800000 */
.L_x_25063:
[----:B------:R-:W-:Y:S04]  /*5560*/  BSSY.RECONVERGENT B2, `(.L_x_25071) ;  /* 0x000000e000027945 */ /* 0x000fe80003800200 */
[----:B------:R-:W-:Y:S05]  /*5570*/  @!P3 BRA `(.L_x_25072) ;  /* 0x000000000030b947 */ /* 0x000fea0003800000 */
[----:B------:R-:W-:Y:S01]  /*5580*/  @P2 FFMA.FTZ R160, R166, R243, R242 ;  /* 0x000000f3a6a02223 */ /* 0x000fe200000100f2 */
[----:B------:R-:W-:-:S03]  /*5590*/  LOP3.LUT P4, RZ, R246, 0xff, RZ, 0xc0, !PT ;  /* 0x000000fff6ff7812 */ /* 0x000fc6000788c0ff */
[----:B------:R-:W-:Y:S01]  /*55a0*/  @P2 FADD.FTZ R247, R208, -R160 ;  /* 0x800000a0d0f72221 */ /* 0x000fe20000010000 */
[----:B------:R-:W-:-:S03]  /*55b0*/  MOV R160, R40 ;  /* 0x0000002800a07202 */ /* 0x000fc60000000f00 */
[----:B------:R-:W-:-:S04]  /*55c0*/  @P2 FFMA.FTZ R160, R248, R247, R40 ;  /* 0x000000f7f8a02223 */ /* 0x000fc80000010028 */
[----:B------:R-:W-:-:S04]  /*55d0*/  FMUL.FTZ R160, R160, UR13 ;  /* 0x0000000da0a07c20 */ /* 0x000fc80008410000 */
[----:B------:R-:W-:-:S04]  /*55e0*/  FMUL.FTZ R247, R160, UR12 ;  /* 0x0000000ca0f77c20 */ /* 0x000fc80008410000 */
[----:B-----5:R-:W-:-:S05]  /*55f0*/  FMUL.FTZ R160, R156, R247 ;  /* 0x000000f79ca07220 */ /* 0x020fca0000410000 */
[----:B------:R-:W-:-:S05]  /*5600*/  FSEL R160, R160, RZ, P4 ;  /* 0x000000ffa0a07208 */ /* 0x000fca0002000000 */
[----:B------:R-:W-:Y:S01]  /*5610*/  FADD.FTZ R52, R52, R160 ;  /* 0x000000a034347221 */ /* 0x000fe20000010000 */
[----:B------:R-:W-:-:S05]  /*5620*/  FMUL.FTZ R160, R148, R247 ;  /* 0x000000f794a07220 */ /* 0x000fca0000410000 */
[----:B------:R-:W-:-:S07]  /*5630*/  SEL R160, R160, RZ, P4 ;  /* 0x000000ffa0a07207 */ /* 0x000fce0002000000 */
.L_x_25072:
[----:B------:R-:W-:Y:S05]  /*5640*/  BSYNC.RECONVERGENT B2 ;  /* 0x0000000000027941 */ /* 0x000fea0003800200 */
.L_x_25071:
        /* <DEDUP_REMOVED lines=14> */
.L_x_25074:
[----:B------:R-:W-:Y:S05]  /*5730*/  BSYNC.RECONVERGENT B2 ;  /* 0x0000000000027941 */ /* 0x000fea0003800200 */
.L_x_25073:
        /* <DEDUP_REMOVED lines=14> */
.L_x_25076:
[----:B------:R-:W-:Y:S05]  /*5820*/  BSYNC.RECONVERGENT B2 ;  /* 0x0000000000027941 */ /* 0x000fea0003800200 */
.L_x_25075:
[----:B------:R-:W-:Y:S05]  /*5830*/  @!P3 BRA `(.L_x_25070) ;  /* 0x00000008005cb947 */ /* 0x000fea0003800000 */
[----:B------:R-:W-:Y:S01]  /*5840*/  @P2 FFMA.FTZ R163, R169, R243, R242 ;  /* 0x000000f3a9a32223 */ /* 0x000fe200000100f2 */
[----:B------:R-:W-:Y:S02]  /*5850*/  ISETP.GE.U32.AND P4, PT, R246, 0x1000000, PT ;  /* 0x01000000f600780c */ /* 0x000fe40003f86070 */
[----:B------:R-:W-:Y:S01]  /*5860*/  MOV R246, R43 ;  /* 0x0000002b00f67202 */ /* 0x000fe20000000f00 */
[----:B------:R-:W-:-:S04]  /*5870*/  @P2 FADD.FTZ R163, R211, -R163 ;  /* 0x800000a3d3a32221 */ /* 0x000fc80000010000 */
[----:B------:R-:W-:-:S04]  /*5880*/  @P2 FFMA.FTZ R246, R248, R163, R43 ;  /* 0x000000a3f8f62223 */ /* 0x000fc8000001002b */
[----:B------:R-:W-:-:S04]  /*5890*/  FMUL.FTZ R163, R246, UR13 ;  /* 0x0000000df6a37c20 */ /* 0x000fc80008410000 */
[----:B------:R-:W-:-:S04]  /*58a0*/  FMUL.FTZ R163, R163, UR12 ;  /* 0x0000000ca3a37c20 */ /* 0x000fc80008410000 */
[-C--:B-----5:R-:W-:Y:S01]  /*58b0*/  FMUL.FTZ R246, R159, R163.reuse ;  /* 0x000000a39ff67220 */ /* 0x0a0fe20000410000 */
[----:B------:R-:W-:-:S04]  /*58c0*/  FMUL.FTZ R163, R151, R163 ;  /* 0x000000a397a37220 */ /* 0x000fc80000410000 */
[----:B------:R-:W-:Y:S02]  /*58d0*/  FSEL R246, R246, RZ, P4 ;  /* 0x000000fff6f67208 */ /* 0x000fe40002000000 */
[----:B------:R-:W-:-:S03]  /*58e0*/  SEL R163, R163, RZ, P4 ;  /* 0x000000ffa3a37207 */ /* 0x000fc60002000000 */
[----:B------:R-:W-:Y:S01]  /*58f0*/  FADD.FTZ R55, R55, R246 ;  /* 0x000000f637377221 */ /* 0x000fe20000010000 */
[----:B------:R-:W-:Y:S06]  /*5900*/  BRA `(.L_x_25070) ;  /* 0x0000000800287947 */ /* 0x000fec0003800000 */
.L_x_25062:
        /* <DEDUP_REMOVED lines=28> */
[-C--:B-----5:R-:W-:Y:S01]  /*5ad0*/  FMUL.FTZ R247, R156, R160.reuse ;  /* 0x000000a09cf77220 */ /* 0x0a0fe20000410000 */
[----:B------:R-:W-:-:S04]  /*5ae0*/  FMUL.FTZ R160, R148, R160 ;  /* 0x000000a094a07220 */ /* 0x000fc80000410000 */
[----:B------:R-:W-:Y:S02]  /*5af0*/  FSEL R247, R247, RZ, P4 ;  /* 0x000000fff7f77208 */ /* 0x000fe40002000000 */
[----:B------:R-:W-:-:S03]  /*5b00*/  SEL R160, R160, RZ, P4 ;  /* 0x000000ffa0a07207 */ /* 0x000fc60002000000 */
[----:B------:R-:W-:-:S07]  /*5b10*/  FADD.FTZ R52, R52, R247 ;  /* 0x000000f734347221 */ /* 0x000fce0000010000 */
.L_x_25079:
[----:B------:R-:W-:Y:S05]  /*5b20*/  BSYNC.RECONVERGENT B2 ;  /* 0x0000000000027941 */ /* 0x000fea0003800200 */
.L_x_25078:
        /* <DEDUP_REMOVED lines=15> */
.L_x_25081:
[----:B------:R-:W-:Y:S05]  /*5c20*/  BSYNC.RECONVERGENT B2 ;  /* 0x0000000000027941 */ /* 0x000fea0003800200 */
.L_x_25080:
        /* <DEDUP_REMOVED lines=15> */
.L_x_25083:
[----:B------:R-:W-:Y:S05]  /*5d20*/  BSYNC.RECONVERGENT B2 ;  /* 0x0000000000027941 */ /* 0x000fea0003800200 */
.L_x_25082:
[----:B------:R-:W-:Y:S05]  /*5d30*/  @!P3 BRA `(.L_x_25070) ;  /* 0x00000004001cb947 */ /* 0x000fea0003800000 */
        /* <DEDUP_REMOVED lines=9> */
.L_x_25077:
        /* <DEDUP_REMOVED lines=15> */
.L_x_25085:
[----:B------:R-:W-:Y:S05]  /*5ec0*/  BSYNC.RECONVERGENT B2 ;  /* 0x0000000000027941 */ /* 0x000fea0003800200 */
.L_x_25084:
        /* <DEDUP_REMOVED lines=15> */
.L_x_25087:
[----:B------:R-:W-:Y:S05]  /*5fc0*/  BSYNC.RECONVERGENT B2 ;  /* 0x0000000000027941 */ /* 0x000fea0003800200 */
.L_x_25086:
        /* <DEDUP_REMOVED lines=15> */
.L_x_25089:
[----:B------:R-:W-:Y:S05]  /*60c0*/  BSYNC.RECONVERGENT B2 ;  /* 0x0000000000027941 */ /* 0x000fea0003800200 */
.L_x_25088:
[----:B------:R-:W-:Y:S05]  /*60d0*/  @!P3 BRA `(.L_x_25070) ;  /* 0x000000000034b947 */ /* 0x000fea0003800000 */
[----:B------:R-:W-:Y:S01]  /*60e0*/  FFMA.FTZ R163, R169, R243, R242 ;  /* 0x000000f3a9a37223 */ /* 0x000fe200000100f2 */
[----:B------:R-:W-:Y:S02]  /*60f0*/  ISETP.GT.AND P4, PT, R249, RZ, PT ;  /* 0x000000fff900720c */ /* 0x000fe40003f84270 */
[----:B------:R-:W-:Y:S01]  /*6100*/  ISETP.GE.U32.AND P5, PT, R246, 0x1000000, PT ;  /* 0x01000000f600780c */ /* 0x000fe20003fa6070 */
[----:B------:R-:W-:-:S04]  /*6110*/  FADD.FTZ R163, R211, -R163 ;  /* 0x800000a3d3a37221 */ /* 0x000fc80000010000 */
[----:B------:R-:W-:-:S05]  /*6120*/  FMUL.FTZ R163, R248, R163 ;  /* 0x000000a3f8a37220 */ /* 0x000fca0000410000 */
[----:B------:R-:W-:-:S05]  /*6130*/  FSEL R163, R163, RZ, P4 ;  /* 0x000000ffa3a37208 */ /* 0x000fca0002000000 */
[----:B------:R-:W-:-:S04]  /*6140*/  FMUL.FTZ R163, R163, UR13 ;  /* 0x0000000da3a37c20 */ /* 0x000fc80008410000 */
[----:B------:R-:W-:-:S04]  /*6150*/  FMUL.FTZ R163, R163, UR12 ;  /* 0x0000000ca3a37c20 */ /* 0x000fc80008410000 */
[-C--:B-----5:R-:W-:Y:S01]  /*6160*/  FMUL.FTZ R246, R159, R163.reuse ;  /* 0x000000a39ff67220 */ /* 0x0a0fe20000410000 */
[----:B------:R-:W-:-:S04]  /*6170*/  FMUL.FTZ R163, R151, R163 ;  /* 0x000000a397a37220 */ /* 0x000fc80000410000 */
[----:B------:R-:W-:Y:S02]  /*6180*/  FSEL R246, R246, RZ, P5 ;  /* 0x000000fff6f67208 */ /* 0x000fe40002800000 */
[----:B------:R-:W-:-:S03]  /*6190*/  SEL R163, R163, RZ, P5 ;  /* 0x000000ffa3a37207 */ /* 0x000fc60002800000 */
[----:B------:R-:W-:-:S07]  /*61a0*/  FADD.FTZ R55, R55, R246 ;  /* 0x000000f637377221 */ /* 0x000fce0000010000 */
.L_x_25070:
[----:B------:R-:W-:Y:S05]  /*61b0*/  BSYNC.RECONVERGENT B1 ;  /* 0x0000000000017941 */ /* 0x000fea0003800200 */
.L_x_25061:
[----:B------:R-:W2:Y:S01]  /*61c0*/  @P0 LDC.64 R246, c[0x0][0x478] ;  /* 0x00011e00fff60b82 */ /* 0x000ea20000000a00 */
[----:B-----5:R3:W-:Y:S02]  /*61d0*/  STL [R1+0x1a0], R0 ;  /* 0x0001a00001007387 */ /* 0x0207e40000100800 */
[----:B---3--:R-:W-:-:S05]  /*61e0*/  @P0 IADD3 R0, PT, PT, R251, 0x20, RZ ;  /* 0x00000020fb000810 */ /* 0x008fca0007ffe0ff */
[----:B--2---:R-:W-:Y:S01]  /*61f0*/  @P0 IMAD.WIDE.U32 R246, R0, 0x10, R246 ;  /* 0x0000001000f60825 */ /* 0x004fe200078e00f6 */
[----:B------:R-:W-:-:S04]  /*6200*/  @P3 IADD3 R0, PT, PT, R203, 0x20, RZ ;  /* 0x00000020cb003810 */ /* 0x000fc80007ffe0ff */
[----:B------:R2:W-:Y:S02]  /*6210*/  @P0 STG.E.128 desc[UR6][R246.64], R88 ;  /* 0x00000058f6000986 */ /* 0x0005e4000c101d06 */
[----:B--2---:R-:W2:Y:S02]  /*6220*/  @P3 LDC.64 R246, c[0x0][0x468] ;  /* 0x00011a00fff63b82 */ /* 0x004ea40000000a00 */
[----:B--2---:R-:W-:Y:S02]  /*6230*/  @P3 IMAD.WIDE.U32 R246, R0, 0x10, R246 ;  /* 0x0000001000f63825 */ /* 0x004fe400078e00f6 */
[----:B------:R2:W5:Y:S01]  /*6240*/  LDL.LU R0, [R1+0x1a0] ;  /* 0x0001a00001007983 */ /* 0x0005620000300800 */
[----:B------:R-:W-:Y:S03]  /*6250*/  BSSY.RECONVERGENT B1, `(.L_x_25090) ;  /* 0x0000007000017945 */ /* 0x000fe60003800200 */
[----:B------:R2:W-:Y:S01]  /*6260*/  @P3 STG.E.128 desc[UR6][R246.64], R160 ;  /* 0x000000a0f6003986 */ /* 0x0005e2000c101d06 */
[----:B------:R-:W-:Y:S05]  /*6270*/  @!P3 BRA `(.L_x_25091) ;  /* 0x000000000010b947 */ /* 0x000fea0003800000 */
[----:B------:R-:W3:Y:S01]  /*6280*/  LDC.64 R158, c[0x0][0x390] ;  /* 0x0000e400ff9e7b82 */ /* 0x000ee20000000a00 */
[----:B------:R-:W-:-:S05]  /*6290*/  IADD3 R156, PT, PT, R203, 0x40, RZ ;  /* 0x00000040cb9c7810 */ /* 0x000fca0007ffe0ff */
[----:B---3--:R-:W-:-:S06]  /*62a0*/  IMAD.WIDE.U32 R156, R156, 0x10, R158 ;  /* 0x000000109c9c7825 */ /* 0x008fcc00078e009e */
[----:B------:R-:W5:Y:S02]  /*62b0*/  LDG.E.128 R156, desc[UR6][R156.64] ;  /* 0x000000069c9c7981 */ /* 0x000f64000c1e1d00 */
.L_x_25091:
[----:B------:R-:W-:Y:S05]  /*62c0*/  BSYNC.RECONVERGENT B1 ;  /* 0x0000000000017941 */ /* 0x000fea0003800200 */
.L_x_25090:
        /* <DEDUP_REMOVED lines=19> */
[----:B--2---:R-:W-:-:S03]  /*6400*/  SEL R160, R90, RZ, P4 ;  /* 0x000000ff5aa07207 */ /* 0x004fc60002000000 */
[----:B------:R-:W-:-:S07]  /*6410*/  FADD.FTZ R56, R56, R91 ;  /* 0x0000005b38387221 */ /* 0x000fce0000010000 */
.L_x_25096:
[----:B------:R-:W-:Y:S05]  /*6420*/  BSYNC.RECONVERGENT B2 ;  /* 0x0000000000027941 */ /* 0x000fea0003800200 */
.L_x_25095:
        /* <DEDUP_REMOVED lines=10> */
.L_x_25098:
[----:B------:R-:W-:Y:S05]  /*64d0*/  BSYNC.RECONVERGENT B2 ;  /* 0x0000000000027941 */ /* 0x000fea0003800200 */
.L_x_25097:
        /* <DEDUP_REMOVED lines=9> */
[-C--:B--2--5:R-:W-:Y:S01]  /*6570*/  FMUL.FTZ R162, R158, R91.reuse ;  /* 0x0000005b9ea27220 */ /* 0x0a4fe20000410000 */
[----:B------:R-:W-:-:S04]  /*6580*/  FMUL.FTZ R91, R146, R91 ;  /* 0x0000005b925b7220 */ /* 0x000fc80000410000 */
[----:B------:R-:W-:-:S05]  /*6590*/  FSEL R162, R162, RZ, P4 ;  /* 0x000000ffa2a27208 */ /* 0x000fca0002000000 */
[----:B------:R-:W-:Y:S01]  /*65a0*/  FADD.FTZ R58, R58, R162 ;  /* 0x000000a23a3a7221 */ /* 0x000fe20000010000 */
[----:B------:R-:W-:-:S07]  /*65b0*/  SEL R162, R91, RZ, P4 ;  /* 0x000000ff5ba27207 */ /* 0x000fce0002000000 */
.L_x_25100:
[----:B------:R-:W-:Y:S05]  /*65c0*/  BSYNC.RECONVERGENT B2 ;  /* 0x0000000000027941 */ /* 0x000fea0003800200 */
.L_x_25099:
        /* <DEDUP_REMOVED lines=14> */
.L_x_25094:
[----:B------:R-:W-:Y:S04]  /*66b0*/  BSSY.RECONVERGENT B2, `(.L_x_25102) ;  /* 0x000000e000027945 */ /* 0x000fe80003800200 */
[----:B------:R-:W-:Y:S05]  /*66c0*/  @!P3 BRA `(.L_x_25103) ;  /* 0x000000000030b947 */ /* 0x000fea0003800000 */
[----:B--2---:R-:W-:Y:S01]  /*66d0*/  @P2 FFMA.FTZ R160, R170, R243, R242 ;  /* 0x000000f3aaa02223 */ /* 0x004fe200000100f2 */
[----:B------:R-:W-:Y:S02]  /*66e0*/  MOV R246, R36 ;  /* 0x0000002400f67202 */ /* 0x000fe40000000f00 */
[----:B------:R-:W-:Y:S01]  /*66f0*/  LOP3.LUT P4, RZ, R245, 0xff, RZ, 0xc0, !PT ;  /* 0x000000fff5ff7812 */ /* 0x000fe2000788c0ff */
        /* <DEDUP_REMOVED lines=8> */
[----:B------:R-:W-:-:S07]  /*6780*/  FADD.FTZ R56, R56, R246 ;  /* 0x000000f638387221 */ /* 0x000fce0000010000 */
.L_x_25103:
[----:B------:R-:W-:Y:S05]  /*6790*/  BSYNC.RECONVERGENT B2 ;  /* 0x0000000000027941 */ /* 0x000fea0003800200 */
.L_x_25102:
        /* <DEDUP_REMOVED lines=14> */
.L_x_25105:
[----:B------:R-:W-:Y:S05]  /*6880*/  BSYNC.RECONVERGENT B2 ;  /* 0x0000000000027941 */ /* 0x000fea0003800200 */
.L_x_25104:
        /* <DEDUP_REMOVED lines=14> */
.L_x_25107:
[----:B------:R-:W-:Y:S05]  /*6970*/  BSYNC.RECONVERGENT B2 ;  /* 0x0000000000027941 */ /* 0x000fea0003800200 */
.L_x_25106:
[----:B------:R-:W-:Y:S05]  /*6980*/  @!P3 BRA `(.L_x_25101) ;  /* 0x00000008005cb947 */ /* 0x000fea0003800000 */
[----:B--2---:R-:W-:Y:S01]  /*6990*/  @P2 FFMA.FTZ R163, R173, R243, R242 ;  /* 0x000000f3ada32223 */ /* 0x004fe200000100f2 */
        /* <DEDUP_REMOVED lines=12> */
.L_x_25093:
        /* <DEDUP_REMOVED lines=20> */
[----:B--2---:R-:W-:Y:S01]  /*6ba0*/  FFMA.FTZ R160, R170, R243, R242 ;  /* 0x000000f3aaa07223 */ /* 0x004fe200000100f2 */
        /* <DEDUP_REMOVED lines=12> */
.L_x_25110:
[----:B------:R-:W-:Y:S05]  /*6c70*/  BSYNC.RECONVERGENT B2 ;  /* 0x0000000000027941 */ /* 0x000fea0003800200 */
.L_x_25109:
[----:B------:R-:W-:Y:S04]  /*6c80*/  BSSY.RECONVERGENT B2, `(.L_x_25111) ;  /* 0x000000f000027945 */ /* 0x000fe80003800200 */
[----:B------:R-:W-:Y:S05]  /*6c90*/  @!P3 BRA `(.L_x_25112) ;  /* 0x000000000034b947 */ /* 0x000fea0003800000 */
        /* <DEDUP_REMOVED lines=13> */
.L_x_25112:
[----:B------:R-:W-:Y:S05]  /*6d70*/  BSYNC.RECONVERGENT B2 ;  /* 0x0000000000027941 */ /* 0x000fea0003800200 */
.L_x_25111:
        /* <DEDUP_REMOVED lines=15> */
.L_x_25114:
[----:B------:R-:W-:Y:S05]  /*6e70*/  BSYNC.RECONVERGENT B2 ;  /* 0x0000000000027941 */ /* 0x000fea0003800200 */
.L_x_25113:
[----:B------:R-:W-:Y:S05]  /*6e80*/  @!P3 BRA `(.L_x_25101) ;  /* 0x00000004001cb947 */ /* 0x000fea0003800000 */
[----:B--2---:R-:W-:Y:S01]  /*6e90*/  FMUL.FTZ R163, R91, UR13 ;  /* 0x0000000d5ba37c20 */ /* 0x004fe20008410000 */
        /* <DEDUP_REMOVED lines=8> */
.L_x_25108:
        /* <DEDUP_REMOVED lines=15> */
.L_x_25116:
[----:B------:R-:W-:Y:S05]  /*7010*/  BSYNC.RECONVERGENT B2 ;  /* 0x0000000000027941 */ /* 0x000fea0003800200 */
.L_x_25115:
        /* <DEDUP_REMOVED lines=15> */
.L_x_25118:
[----:B------:R-:W-:Y:S05]  /*7110*/  BSYNC.RECONVERGENT B2 ;  /* 0x0000000000027941 */ /* 0x000fea0003800200 */
.L_x_25117:
        /* <DEDUP_REMOVED lines=15> */
.L_x_25120:
[----:B------:R-:W-:Y:S05]  /*7210*/  BSYNC.RECONVERGENT B2 ;  /* 0x0000000000027941 */ /* 0x000fea0003800200 */
.L_x_25119:
[----:B------:R-:W-:Y:S05]  /*7220*/  @!P3 BRA `(.L_x_25101) ;  /* 0x000000000034b947 */ /* 0x000fea0003800000 */
[----:B--2---:R-:W-:Y:S01]  /*7230*/  FFMA.FTZ R163, R173, R243, R242 ;  /* 0x000000f3ada37223 */ /* 0x004fe200000100f2 */
        /* <DEDUP_REMOVED lines=12> */
.L_x_25101:
[----:B------:R-:W-:Y:S05]  /*7300*/  BSYNC.RECONVERGENT B1 ;  /* 0x0000000000017941 */ /* 0x000fea0003800200 */
.L_x_25092:
[----:B--2---:R-:W2:Y:S01]  /*7310*/  @P0 LDC.64 R246, c[0x0][0x478] ;  /* 0x00011e00fff60b82 */ /* 0x004ea20000000a00 */
[----:B------:R-:W-:Y:S01]  /*7320*/  @P0 IADD3 R245, PT, PT, R251, 0x40, RZ ;  /* 0x00000040fbf50810 */ /* 0x000fe20007ffe0ff */
[----:B------:R-:W-:Y:S04]  /*7330*/  BSSY.RECONVERGENT B1, `(.L_x_25121) ;  /* 0x000000c000017945 */ /* 0x000fe80003800200 */
[----:B--2---:R-:W-:Y:S01]  /*7340*/  @P0 IMAD.WIDE.U32 R246, R245, 0x10, R246 ;  /* 0x00000010f5f60825 */ /* 0x004fe200078e00f6 */
[----:B------:R-:W-:-:S04]  /*7350*/  @P3 IADD3 R245, PT, PT, R203, 0x40, RZ ;  /* 0x00000040cbf53810 */ /* 0x000fc80007ffe0ff */
[----:B------:R2:W-:Y:S02]  /*7360*/  @P0 STG.E.128 desc[UR6][R246.64], R88 ;  /* 0x00000058f6000986 */ /* 0x0005e4000c101d06 */
[----:B--2---:R-:W2:Y:S02]  /*7370*/  @P3 LDC.64 R246, c[0x0][0x468] ;  /* 0x00011a00fff63b82 */ /* 0x004ea40000000a00 */
[----:B--2---:R-:W-:-:S05]  /*7380*/  @P3 IMAD.WIDE.U32 R246, R245, 0x10, R246 ;  /* 0x00000010f5f63825 */ /* 0x004fca00078e00f6 */
[----:B------:R2:W-:Y:S01]  /*7390*/  @P3 STG.E.128 desc[UR6][R246.64], R160 ;  /* 0x000000a0f6003986 */ /* 0x0005e2000c101d06 */
[----:B------:R-:W-:Y:S05]  /*73a0*/  @!P3 BRA `(.L_x_25122) ;  /* 0x000000000010b947 */ /* 0x000fea0003800000 */
[----:B-----5:R-:W3:Y:S01]  /*73b0*/  LDC.64 R158, c[0x0][0x390] ;  /* 0x0000e400ff9e7b82 */ /* 0x020ee20000000a00 */
[----:B------:R-:W-:-:S05]  /*73c0*/  IADD3 R156, PT, PT, R203, 0x60, RZ ;  /* 0x00000060cb9c7810 */ /* 0x000fca0007ffe0ff */
[----:B---3--:R-:W-:-:S06]  /*73d0*/  IMAD.WIDE.U32 R156, R156, 0x10, R158 ;  /* 0x000000109c9c7825 */ /* 0x008fcc00078e009e */
[----:B------:R-:W5:Y:S02]  /*73e0*/  LDG.E.128 R156, desc[UR6][R156.64] ;  /* 0x000000069c9c7981 */ /* 0x000f64000c1e1d00 */
.L_x_25122:
[----:B------:R-:W-:Y:S05]  /*73f0*/  BSYNC.RECONVERGENT B1 ;  /* 0x0000000000017941 */ /* 0x000fea0003800200 */
.L_x_25121:
        /* <DEDUP_REMOVED lines=21> */
.L_x_25127:
[----:B------:R-:W-:Y:S05]  /*7550*/  BSYNC.RECONVERGENT B2 ;  /* 0x0000000000027941 */ /* 0x000fea0003800200 */
.L_x_25126:
        /* <DEDUP_REMOVED lines=10> */
.L_x_25129:
[----:B------:R-:W-:Y:S05]  /*7600*/  BSYNC.RECONVERGENT B2 ;  /* 0x0000000000027941 */ /* 0x000fea0003800200 */
.L_x_25128:
        /* <DEDUP_REMOVED lines=14> */
.L_x_25131:
[----:B------:R-:W-:Y:S05]  /*76f0*/  BSYNC.RECONVERGENT B2 ;  /* 0x0000000000027941 */ /* 0x000fea0003800200 */
.L_x_25130:
[----:B------:R-:W-:-:S04]  /*7700*/  @P2 FFMA.FTZ R91, R177, R243, R242 ;  /* 0x000000f3b15b2223 */ /* 0x000fc800000100f2 */
[----:B------:R-:W-:Y:S01]  /*7710*/  @P2 FADD.FTZ R245, R219, -R91 ;  /* 0x8000005bdbf52221 */ /* 0x000fe20000010000 */
[----:B------:R-:W-:-:S03]  /*7720*/  MOV R91, R35 ;  /* 0x00000023005b7202 */ /* 0x000fc60000000f00 */
[----:B------:R-:W-:Y:S01]  /*7730*/  @P2 FFMA.FTZ R91, R248, R245, R35 ;  /* 0x000000f5f85b2223 */ /* 0x000fe20000010023 */
[----:B------:R-:W-:Y:S06]  /*7740*/  @!P3 BRA `(.L_x_25132) ;  /* 0x0000000c0038b947 */ /* 0x000fec0003800000 */
        /* <DEDUP_REMOVED lines=9> */
.L_x_25125:
        /* <DEDUP_REMOVED lines=14> */
.L_x_25134:
[----:B------:R-:W-:Y:S05]  /*78c0*/  BSYNC.RECONVERGENT B2 ;  /* 0x0000000000027941 */ /* 0x000fea0003800200 */
.L_x_25133:
        /* <DEDUP_REMOVED lines=14> */
.L_x_25136:
[----:B------:R-:W-:Y:S05]  /*79b0*/  BSYNC.RECONVERGENT B2 ;  /* 0x0000000000027941 */ /* 0x000fea0003800200 */
.L_x_25135:
        /* <DEDUP_REMOVED lines=14> */
.L_x_25138:
[----:B------:R-:W-:Y:S05]  /*7aa0*/  BSYNC.RECONVERGENT B2 ;  /* 0x0000000000027941 */ /* 0x000fea0003800200 */
.L_x_25137:
        /* <DEDUP_REMOVED lines=14> */
.L_x_25124:
        /* <DEDUP_REMOVED lines=33> */
.L_x_25141:
[----:B------:R-:W-:Y:S05]  /*7da0*/  BSYNC.RECONVERGENT B2 ;  /* 0x0000000000027941 */ /* 0x000fea0003800200 */
.L_x_25140:
        /* <DEDUP_REMOVED lines=15> */
.L_x_25143:
[----:B------:R-:W-:Y:S05]  /*7ea0*/  BSYNC.RECONVERGENT B2 ;  /* 0x0000000000027941 */ /* 0x000fea0003800200 */
.L_x_25142:
        /* <DEDUP_REMOVED lines=15> */
.L_x_25145:
[----:B------:R-:W-:Y:S05]  /*7fa0*/  BSYNC.RECONVERGENT B2 ;  /* 0x0000000000027941 */ /* 0x000fea0003800200 */
.L_x_25144:
        /* <DEDUP_REMOVED lines=10> */
.L_x_25139:
        /* <DEDUP_REMOVED lines=15> */
.L_x_25147:
[----:B------:R-:W-:Y:S05]  /*8140*/  BSYNC.RECONVERGENT B2 ;  /* 0x0000000000027941 */ /* 0x000fea0003800200 */
.L_x_25146:
        /* <DEDUP_REMOVED lines=15> */
.L_x_25149:
[----:B------:R-:W-:Y:S05]  /*8240*/  BSYNC.RECONVERGENT B2 ;  /* 0x0000000000027941 */ /* 0x000fea0003800200 */
.L_x_25148:
        /* <DEDUP_REMOVED lines=15> */
.L_x_25151:
[----:B------:R-:W-:Y:S05]  /*8340*/  BSYNC.RECONVERGENT B2 ;  /* 0x0000000000027941 */ /* 0x000fea0003800200 */
.L_x_25150:
        /* <DEDUP_REMOVED lines=14> */
.L_x_25132:
[----:B------:R-:W-:Y:S05]  /*8430*/  BSYNC.RECONVERGENT B1 ;  /* 0x0000000000017941 */ /* 0x000fea0003800200 */
.L_x_25123:
[----:B------:R-:W3:Y:S01]  /*8440*/  @P0 LDC.64 R244, c[0x0][0x478] ;  /* 0x00011e00fff40b82 */ /* 0x000ee20000000a00 */
[----:B--2---:R-:W-:Y:S01]  /*8450*/  @P0 IADD3 R246, PT, PT, R251, 0x60, RZ ;  /* 0x00000060fbf60810 */ /* 0x004fe20007ffe0ff */
[----:B------:R-:W-:Y:S04]  /*8460*/  BSSY.RECONVERGENT B1, `(.L_x_25152) ;  /* 0x000000c000017945 */ /* 0x000fe80003800200 */
[----:B---3--:R-:W-:Y:S01]  /*8470*/  @P0 IMAD.WIDE.U32 R244, R246, 0x10, R244 ;  /* 0x00000010f6f40825 */ /* 0x008fe200078e00f4 */
        /* <DEDUP_REMOVED lines=10> */
.L_x_25153:
[----:B------:R-:W-:Y:S05]  /*8520*/  BSYNC.RECONVERGENT B1 ;  /* 0x0000000000017941 */ /* 0x000fea0003800200 */
.L_x_25152:
        /* <DEDUP_REMOVED lines=21> */
.L_x_25158:
[----:B------:R-:W-:Y:S05]  /*8680*/  BSYNC.RECONVERGENT B2 ;  /* 0x0000000000027941 */ /* 0x000fea0003800200 */
.L_x_25157:
        /* <DEDUP_REMOVED lines=10> */
.L_x_25160:
[----:B------:R-:W-:Y:S05]  /*8730*/  BSYNC.RECONVERGENT B2 ;  /* 0x0000000000027941 */ /* 0x000fea0003800200 */
.L_x_25159:
        /* <DEDUP_REMOVED lines=14> */
.L_x_25162:
[----:B------:R-:W-:Y:S05]  /*8820*/  BSYNC.RECONVERGENT B2 ;  /* 0x0000000000027941 */ /* 0x000fea0003800200 */
.L_x_25161:
        /* <DEDUP_REMOVED lines=8> */
[----:B-----5:R-:W-:-:S05]  /*88b0*/  FMUL.FTZ R7, R159, R163 ;  /* 0x000000a39f077220 */ /* 0x020fca0000410000 */
[----:B------:R-:W-:-:S05]  /*88c0*/  FSEL R7, R7, RZ, P4 ;  /* 0x000000ff07077208 */ /* 0x000fca0002000000 */
[----:B------:R-:W-:Y:S01]  /*88d0*/  FADD.FTZ R67, R67, R7 ;  /* 0x0000000743437221 */ /* 0x000fe20000010000 */
[----:B------:R-:W-:-:S05]  /*88e0*/  FMUL.FTZ R7, R139, R163 ;  /* 0x000000a38b077220 */ /* 0x000fca0000410000 */
[----:B------:R-:W-:Y:S01]  /*88f0*/  SEL R163, R7, RZ, P4 ;  /* 0x000000ff07a37207 */ /* 0x000fe20002000000 */
[----:B------:R-:W-:Y:S06]  /*8900*/  BRA `(.L_x_25163) ;  /* 0x0000000c00147947 */ /* 0x000fec0003800000 */
.L_x_25156:
        /* <DEDUP_REMOVED lines=14> */
.L_x_25165:
[----:B------:R-:W-:Y:S05]  /*89f0*/  BSYNC.RECONVERGENT B2 ;  /* 0x0000000000027941 */ /* 0x000fea0003800200 */
.L_x_25164:
        /* <DEDUP_REMOVED lines=14> */
.L_x_25167:
[----:B------:R-:W-:Y:S05]  /*8ae0*/  BSYNC.RECONVERGENT B2 ;  /* 0x0000000000027941 */ /* 0x000fea0003800200 */
.L_x_25166:
        /* <DEDUP_REMOVED lines=14> */
.L_x_25169:
[----:B------:R-:W-:Y:S05]  /*8bd0*/  BSYNC.RECONVERGENT B2 ;  /* 0x0000000000027941 */ /* 0x000fea0003800200 */
.L_x_25168:
[----:B------:R-:W-:Y:S05]  /*8be0*/  @!P3 BRA `(.L_x_25163) ;  /* 0x00000008005cb947 */ /* 0x000fea0003800000 */
[----:B------:R-:W-:Y:S01]  /*8bf0*/  ISETP.GE.U32.AND P4, PT, R7, 0x1000000, PT ;  /* 0x010000000700780c */ /* 0x000fe20003f86070 */
[----:B------:R-:W-:Y:S01]  /*8c00*/  @P2 FFMA.FTZ R7, R181, R243, R242 ;  /* 0x000000f3b5072223 */ /* 0x000fe200000100f2 */
[----:B--2---:R-:W-:-:S03]  /*8c10*/  MOV R163, R31 ;  /* 0x0000001f00a37202 */ /* 0x004fc60000000f00 */
[----:B------:R-:W-:-:S04]  /*8c20*/  @P2 FADD.FTZ R7, R183, -R7 ;  /* 0x80000007b7072221 */ /* 0x000fc80000010000 */
[----:B------:R-:W-:-:S04]  /*8c30*/  @P2 FFMA.FTZ R163, R248, R7, R31 ;  /* 0x00000007f8a32223 */ /* 0x000fc8000001001f */
[----:B------:R-:W-:-:S04]  /*8c40*/  FMUL.FTZ R7, R163, UR13 ;  /* 0x0000000da3077c20 */ /* 0x000fc80008410000 */
[----:B------:R-:W-:-:S04]  /*8c50*/  FMUL.FTZ R7, R7, UR12 ;  /* 0x0000000c07077c20 */ /* 0x000fc80008410000 */
[-C--:B-----5:R-:W-:Y:S01]  /*8c60*/  FMUL.FTZ R163, R159, R7.reuse ;  /* 0x000000079fa37220 */ /* 0x0a0fe20000410000 */
[----:B------:R-:W-:-:S04]  /*8c70*/  FMUL.FTZ R7, R139, R7 ;  /* 0x000000078b077220 */ /* 0x000fc80000410000 */
[----:B------:R-:W-:-:S05]  /*8c80*/  FSEL R163, R163, RZ, P4 ;  /* 0x000000ffa3a37208 */ /* 0x000fca0002000000 */
[----:B------:R-:W-:Y:S01]  /*8c90*/  FADD.FTZ R67, R67, R163 ;  /* 0x000000a343437221 */ /* 0x000fe20000010000 */
[----:B------:R-:W-:Y:S01]  /*8ca0*/  SEL R163, R7, RZ, P4 ;  /* 0x000000ff07a37207 */ /* 0x000fe20002000000 */
[----:B------:R-:W-:Y:S06]  /*8cb0*/  BRA `(.L_x_25163) ;  /* 0x0000000800287947 */ /* 0x000fec0003800000 */
.L_x_25155:
        /* <DEDUP_REMOVED lines=33> */
.L_x_25172:
[----:B------:R-:W-:Y:S05]  /*8ed0*/  BSYNC.RECONVERGENT B2 ;  /* 0x0000000000027941 */ /* 0x000fea0003800200 */
.L_x_25171:
        /* <DEDUP_REMOVED lines=15> */
.L_x_25174:
[----:B------:R-:W-:Y:S05]  /*8fd0*/  BSYNC.RECONVERGENT B2 ;  /* 0x0000000000027941 */ /* 0x000fea0003800200 */
.L_x_25173:
        /* <DEDUP_REMOVED lines=15> */
.L_x_25176:
[----:B------:R-:W-:Y:S05]  /*90d0*/  BSYNC.RECONVERGENT B2 ;  /* 0x0000000000027941 */ /* 0x000fea0003800200 */
.L_x_25175:
[----:B------:R-:W-:Y:S05]  /*90e0*/  @!P3 BRA `(.L_x_25163) ;  /* 0x00000004001cb947 */ /* 0x000fea0003800000 */
[----:B------:R-:W-:Y:S01]  /*90f0*/  ISETP.GE.U32.AND P4, PT, R7, 0x1000000, PT ;  /* 0x010000000700780c */ /* 0x000fe20003f86070 */
[----:B------:R-:W-:-:S04]  /*9100*/  FMUL.FTZ R7, R91, UR13 ;  /* 0x0000000d5b077c20 */ /* 0x000fc80008410000 */
[----:B------:R-:W-:-:S04]  /*9110*/  FMUL.FTZ R7, R7, UR12 ;  /* 0x0000000c07077c20 */ /* 0x000fc80008410000 */
[-C--:B--2--5:R-:W-:Y:S01]  /*9120*/  FMUL.FTZ R163, R159, R7.reuse ;  /* 0x000000079fa37220 */ /* 0x0a4fe20000410000 */
[----:B------:R-:W-:-:S04]  /*9130*/  FMUL.FTZ R7, R139, R7 ;  /* 0x000000078b077220 */ /* 0x000fc80000410000 */
[----:B------:R-:W-:-:S05]  /*9140*/  FSEL R163, R163, RZ, P4 ;  /* 0x000000ffa3a37208 */ /* 0x000fca0002000000 */
[----:B------:R-:W-:Y:S01]  /*9150*/  FADD.FTZ R67, R67, R163 ;  /* 0x000000a343437221 */ /* 0x000fe20000010000 */
[----:B------:R-:W-:Y:S01]  /*9160*/  SEL R163, R7, RZ, P4 ;  /* 0x000000ff07a37207 */ /* 0x000fe20002000000 */
[----:B------:R-:W-:Y:S06]  /*9170*/  BRA `(.L_x_25163) ;  /* 0x0000000000f87947 */ /* 0x000fec0003800000 */
.L_x_25170:
        /* <DEDUP_REMOVED lines=15> */
.L_x_25178:
[----:B------:R-:W-:Y:S05]  /*9270*/  BSYNC.RECONVERGENT B2 ;  /* 0x0000000000027941 */ /* 0x000fea0003800200 */
.L_x_25177:
        /* <DEDUP_REMOVED lines=15> */
.L_x_25180:
[----:B------:R-:W-:Y:S05]  /*9370*/  BSYNC.RECONVERGENT B2 ;  /* 0x0000000000027941 */ /* 0x000fea0003800200 */
.L_x_25179:
        /* <DEDUP_REMOVED lines=15> */
.L_x_25182:
[----:B------:R-:W-:Y:S05]  /*9470*/  BSYNC.RECONVERGENT B2 ;  /* 0x0000000000027941 */ /* 0x000fea0003800200 */
.L_x_25181:
        /* <DEDUP_REMOVED lines=8> */
[----:B------:R-:W-:-:S04]  /*9500*/  FMUL.FTZ R7, R7, UR12 ;  /* 0x0000000c07077c20 */ /* 0x000fc80008410000 */
[-C--:B--2--5:R-:W-:Y:S01]  /*9510*/  FMUL.FTZ R163, R159, R7.reuse ;  /* 0x000000079fa37220 */ /* 0x0a4fe20000410000 */
[----:B------:R-:W-:-:S04]  /*9520*/  FMUL.FTZ R7, R139, R7 ;  /* 0x000000078b077220 */ /* 0x000fc80000410000 */
[----:B------:R-:W-:-:S05]  /*9530*/  FSEL R163, R163, RZ, P5 ;  /* 0x000000ffa3a37208 */ /* 0x000fca0002800000 */
[----:B------:R-:W-:Y:S01]  /*9540*/  FADD.FTZ R67, R67, R163 ;  /* 0x000000a343437221 */ /* 0x000fe20000010000 */
[----:B------:R-:W-:-:S07]  /*9550*/  SEL R163, R7, RZ, P5 ;  /* 0x000000ff07a37207 */ /* 0x000fce0002800000 */
.L_x_25163:
[----:B------:R-:W-:Y:S05]  /*9560*/  BSYNC.RECONVERGENT B1 ;  /* 0x0000000000017941 */ /* 0x000fea0003800200 */
.L_x_25154:
        /* <DEDUP_REMOVED lines=14> */
.L_x_25184:
[----:B------:R-:W-:Y:S05]  /*9650*/  BSYNC.RECONVERGENT B1 ;  /* 0x0000000000017941 */ /* 0x000fea0003800200 */
.L_x_25183:
        /* <DEDUP_REMOVED lines=21> */
.L_x_25189:
[----:B------:R-:W-:Y:S05]  /*97b0*/  BSYNC.RECONVERGENT B2 ;  /* 0x0000000000027941 */ /* 0x000fea0003800200 */
.L_x_25188:
        /* <DEDUP_REMOVED lines=10> */
.L_x_25191:
[----:B------:R-:W-:Y:S05]  /*9860*/  BSYNC.RECONVERGENT B2 ;  /* 0x0000000000027941 */ /* 0x000fea0003800200 */
.L_x_25190:
        /* <DEDUP_REMOVED lines=14> */
.L_x_25193:
[----:B------:R-:W-:Y:S05]  /*9950*/  BSYNC.RECONVERGENT B2 ;  /* 0x0000000000027941 */ /* 0x000fea0003800200 */
.L_x_25192:
        /* <DEDUP_REMOVED lines=8> */
[----:B------:R-:W-:-:S04]  /*99e0*/  FMUL.FTZ R7, R7, UR12 ;  /* 0x0000000c07077c20 */ /* 0x000fc80008410000 */
[-C--:B-----5:R-:W-:Y:S01]  /*99f0*/  FMUL.FTZ R6, R159, R7.reuse ;  /* 0x000000079f067220 */ /* 0x0a0fe20000410000 */
[----:B------:R-:W-:-:S04]  /*9a00*/  FMUL.FTZ R7, R135, R7 ;  /* 0x0000000787077220 */ /* 0x000fc80000410000 */
[----:B------:R-:W-:Y:S02]  /*9a10*/  FSEL R6, R6, RZ, P4 ;  /* 0x000000ff06067208 */ /* 0x000fe40002000000 */
[----:B--2---:R-:W-:-:S03]  /*9a20*/  SEL R163, R7, RZ, P4 ;  /* 0x000000ff07a37207 */ /* 0x004fc60002000000 */
[----:B------:R-:W-:Y:S01]  /*9a30*/  FADD.FTZ R71, R71, R6 ;  /* 0x0000000647477221 */ /* 0x000fe20000010000 */
[----:B------:R-:W-:Y:S06]  /*9a40*/  BRA `(.L_x_25194) ;  /* 0x0000000c001c7947 */ /* 0x000fec0003800000 */
.L_x_25187:
[----:B------:R-:W-:Y:S04]  /*9a50*/  BSSY.RECONVERGENT B2, `(.L_x_25195) ;  /* 0x000000e000027945 */ /* 0x000fe80003800200 */
[----:B------:R-:W-:Y:S05]  /*9a60*/  @!P3 BRA `(.L_x_25196) ;  /* 0x000000000030b947 */ /* 0x000fea0003800000 */
[----:B------:R-:W-:Y:S01]  /*9a70*/  @P2 FFMA.FTZ R7, R182, R243, R242 ;  /* 0x000000f3b6072223 */ /* 0x000fe200000100f2 */
[----:B--2---:R-:W-:Y:S02]  /*9a80*/  MOV R160, R24 ;  /* 0x0000001800a07202 */ /* 0x004fe40000000f00 */
[----:B------:R-:W-:Y:S01]  /*9a90*/  LOP3.LUT P4, RZ, R6, 0xff, RZ, 0xc0, !PT ;  /* 0x000000ff06ff7812 */ /* 0x000fe2000788c0ff */
        /* <DEDUP_REMOVED lines=8> */
[----:B------:R-:W-:-:S07]  /*9b20*/  SEL R160, R7, RZ, P4 ;  /* 0x000000ff07a07207 */ /* 0x000fce0002000000 */
.L_x_25196:
[----:B------:R-:W-:Y:S05]  /*9b30*/  BSYNC.RECONVERGENT B2 ;  /* 0x0000000000027941 */ /* 0x000fea0003800200 */
.L_x_25195:
        /* <DEDUP_REMOVED lines=14> */
.L_x_25198:
[----:B------:R-:W-:Y:S05]  /*9c20*/  BSYNC.RECONVERGENT B2 ;  /* 0x0000000000027941 */ /* 0x000fea0003800200 */
.L_x_25197:
        /* <DEDUP_REMOVED lines=14> */
.L_x_25200:
[----:B------:R-:W-:Y:S05]  /*9d10*/  BSYNC.RECONVERGENT B2 ;  /* 0x0000000000027941 */ /* 0x000fea0003800200 */
.L_x_25199:
[----:B------:R-:W-:Y:S05]  /*9d20*/  @!P3 BRA `(.L_x_25194) ;  /* 0x000000080064b947 */ /* 0x000fea0003800000 */
[----:B------:R-:W-:Y:S01]  /*9d30*/  ISETP.GE.U32.AND P4, PT, R6, 0x1000000, PT ;  /* 0x010000000600780c */ /* 0x000fe20003f86070 */
[----:B------:R-:W-:Y:S01]  /*9d40*/  @P2 FFMA.FTZ R6, R186, R243, R242 ;  /* 0x000000f3ba062223 */ /* 0x000fe200000100f2 */
[----:B------:R-:W-:-:S03]  /*9d50*/  MOV R7, R27 ;  /* 0x0000001b00077202 */ /* 0x000fc60000000f00 */
[----:B------:R-:W-:-:S04]  /*9d60*/  @P2 FADD.FTZ R6, R226, -R6 ;  /* 0x80000006e2062221 */ /* 0x000fc80000010000 */
[----:B------:R-:W-:-:S04]  /*9d70*/  @P2 FFMA.FTZ R7, R248, R6, R27 ;  /* 0x00000006f8072223 */ /* 0x000fc8000001001b */
[----:B------:R-:W-:-:S04]  /*9d80*/  FMUL.FTZ R6, R7, UR13 ;  /* 0x0000000d07067c20 */ /* 0x000fc80008410000 */
[----:B------:R-:W-:-:S04]  /*9d90*/  FMUL.FTZ R6, R6, UR12 ;  /* 0x0000000c06067c20 */ /* 0x000fc80008410000 */
[-C--:B-----5:R-:W-:Y:S01]  /*9da0*/  FMUL.FTZ R7, R159, R6.reuse ;  /* 0x000000069f077220 */ /* 0x0a0fe20000410000 */
[----:B------:R-:W-:-:S04]  /*9db0*/  FMUL.FTZ R6, R135, R6 ;  /* 0x0000000687067220 */ /* 0x000fc80000410000 */
[----:B------:R-:W-:Y:S02]  /*9dc0*/  FSEL R7, R7, RZ, P4 ;  /* 0x000000ff07077208 */ /* 0x000fe40002000000 */
[----:B--2---:R-:W-:-:S03]  /*9dd0*/  SEL R163, R6, RZ, P4 ;  /* 0x000000ff06a37207 */ /* 0x004fc60002000000 */
[----:B------:R-:W-:Y:S01]  /*9de0*/  FADD.FTZ R71, R71, R7 ;  /* 0x0000000747477221 */ /* 0x000fe20000010000 */
[----:B------:R-:W-:Y:S06]  /*9df0*/  BRA `(.L_x_25194) ;  /* 0x0000000800307947 */ /* 0x000fec0003800000 */
.L_x_25186:
[----:B------:R-:W-:Y:S05]  /*9e00*/  @!P0 BRA `(.L_x_25201) ;  /* 0x0000000400348947 */ /* 0x000fea0003800000 */
[-CC-:B------:R-:W-:Y:S01]  /*9e10*/  FFMA.FTZ R7, R185, R243.reuse, R242.reuse ;  /* 0x000000f3b9077223 */ /* 0x180fe200000100f2 */
[-CC-:B------:R-:W-:Y:S01]  /*9e20*/  FFMA.FTZ R89, R184, R243.reuse, R242.reuse ;  /* 0x000000f3b8597223 */ /* 0x180fe200000100f2 */
[-CC-:B------:R-:W-:Y:S01]  /*9e30*/  FFMA.FTZ R88, R182, R243.reuse, R242.reuse ;  /* 0x000000f3b6587223 */ /* 0x180fe200000100f2 */
[----:B------:R-:W-:Y:S01]  /*9e40*/  ISETP.GT.AND P4, PT, R249, RZ, PT ;  /* 0x000000fff900720c */ /* 0x000fe20003f84270 */
        /* <DEDUP_REMOVED lines=23> */
[-C--:B--2--5:R-:W-:Y:S01]  /*9fc0*/  FMUL.FTZ R160, R156, R91.reuse ;  /* 0x0000005b9ca07220 */ /* 0x0a4fe20000410000 */
[----:B------:R-:W-:-:S04]  /*9fd0*/  FMUL.FTZ R91, R132, R91 ;  /* 0x0000005b845b7220 */ /* 0x000fc80000410000 */
[----:B------:R-:W-:-:S05]  /*9fe0*/  FSEL R160, R160, RZ, P4 ;  /* 0x000000ffa0a07208 */ /* 0x000fca0002000000 */
[----:B------:R-:W-:Y:S01]  /*9ff0*/  FADD.FTZ R68, R68, R160 ;  /* 0x000000a044447221 */ /* 0x000fe20000010000 */
[----:B------:R-:W-:-:S07]  /*a000*/  SEL R160, R91, RZ, P4 ;  /* 0x000000ff5ba07207 */ /* 0x000fce0002000000 */
.L_x_25203:
[----:B------:R-:W-:Y:S05]  /*a010*/  BSYNC.RECONVERGENT B2 ;  /* 0x0000000000027941 */ /* 0x000fea0003800200 */
.L_x_25202:
        /* <DEDUP_REMOVED lines=15> */
.L_x_25205:
[----:B------:R-:W-:Y:S05]  /*a110*/  BSYNC.RECONVERGENT B2 ;  /* 0x0000000000027941 */ /* 0x000fea0003800200 */
.L_x_25204:
        /* <DEDUP_REMOVED lines=15> */
.L_x_25207:
[----:B------:R-:W-:Y:S05]  /*a210*/  BSYNC.RECONVERGENT B2 ;  /* 0x0000000000027941 */ /* 0x000fea0003800200 */
.L_x_25206:
[----:B------:R-:W-:Y:S01]  /*a220*/  MOV R91, R7 ;  /* 0x00000007005b7202 */ /* 0x000fe20000000f00 */
[----:B------:R-:W-:Y:S06]  /*a230*/  @!P3 BRA `(.L_x_25194) ;  /* 0x000000040020b947 */ /* 0x000fec0003800000 */
[----:B------:R-:W-:Y:S01]  /*a240*/  ISETP.GE.U32.AND P4, PT, R6, 0x1000000, PT ;  /* 0x010000000600780c */ /* 0x000fe20003f86070 */
[----:B------:R-:W-:-:S04]  /*a250*/  FMUL.FTZ R6, R7, UR13 ;  /* 0x0000000d07067c20 */ /* 0x000fc80008410000 */
[----:B------:R-:W-:-:S04]  /*a260*/  FMUL.FTZ R6, R6, UR12 ;  /* 0x0000000c06067c20 */ /* 0x000fc80008410000 */
[-C--:B-----5:R-:W-:Y:S01]  /*a270*/  FMUL.FTZ R91, R159, R6.reuse ;  /* 0x000000069f5b7220 */ /* 0x0a0fe20000410000 */
[----:B------:R-:W-:-:S04]  /*a280*/  FMUL.FTZ R6, R135, R6 ;  /* 0x0000000687067220 */ /* 0x000fc80000410000 */
[----:B------:R-:W-:Y:S02]  /*a290*/  FSEL R91, R91, RZ, P4 ;  /* 0x000000ff5b5b7208 */ /* 0x000fe40002000000 */
[----:B--2---:R-:W-:-:S03]  /*a2a0*/  SEL R163, R6, RZ, P4 ;  /* 0x000000ff06a37207 */ /* 0x004fc60002000000 */
[----:B------:R-:W-:Y:S01]  /*a2b0*/  FADD.FTZ R71, R71, R91 ;  /* 0x0000005b47477221 */ /* 0x000fe20000010000 */
[----:B------:R-:W-:Y:S01]  /*a2c0*/  MOV R91, R7 ;  /* 0x00000007005b7202 */ /* 0x000fe20000000f00 */
[----:B------:R-:W-:Y:S06]  /*a2d0*/  BRA `(.L_x_25194) ;  /* 0x0000000000f87947 */ /* 0x000fec0003800000 */
.L_x_25201:
        /* <DEDUP_REMOVED lines=15> */
.L_x_25209:
[----:B------:R-:W-:Y:S05]  /*a3d0*/  BSYNC.RECONVERGENT B2 ;  /* 0x0000000000027941 */ /* 0x000fea0003800200 */
.L_x_25208:
        /* <DEDUP_REMOVED lines=15> */
.L_x_25211:
[----:B------:R-:W-:Y:S05]  /*a4d0*/  BSYNC.RECONVERGENT B2 ;  /* 0x0000000000027941 */ /* 0x000fea0003800200 */
.L_x_25210:
        /* <DEDUP_REMOVED lines=15> */
.L_x_25213:
[----:B------:R-:W-:Y:S05]  /*a5d0*/  BSYNC.RECONVERGENT B2 ;  /* 0x0000000000027941 */ /* 0x000fea0003800200 */
.L_x_25212:
        /* <DEDUP_REMOVED lines=12> */
[----:B--2---:R-:W-:-:S03]  /*a6a0*/  SEL R163, R6, RZ, P5 ;  /* 0x000000ff06a37207 */ /* 0x004fc60002800000 */
[----:B------:R-:W-:-:S07]  /*a6b0*/  FADD.FTZ R71, R71, R7 ;  /* 0x0000000747477221 */ /* 0x000fce0000010000 */
.L_x_25194:
[----:B------:R-:W-:Y:S05]  /*a6c0*/  BSYNC.RECONVERGENT B1 ;  /* 0x0000000000017941 */ /* 0x000fea0003800200 */
.L_x_25185:
        /* <DEDUP_REMOVED lines=11> */
[----:B--2---:R-:W-:-:S05]  /*a780*/  IADD3 R6, PT, PT, R203, 0xc0, RZ ;  /* 0x000000c0cb067810 */ /* 0x004fca0007ffe0ff */
[----:B---3--:R-:W-:-:S05]  /*a790*/  IMAD.WIDE.U32 R6, R6, 0x10, R156 ;  /* 0x0000001006067825 */ /* 0x008fca00078e009c */
[----:B------:R3:W5:Y:S02]  /*a7a0*/  LDG.E.128 R156, desc[UR6][R6.64] ;  /* 0x00000006069c7981 */ /* 0x000764000c1e1d00 */
.L_x_25215:
[----:B------:R-:W-:Y:S05]  /*a7b0*/  BSYNC.RECONVERGENT B1 ;  /* 0x0000000000017941 */ /* 0x000fea0003800200 */
.L_x_25214:
[----:B------:R-:W-:Y:S04]  /*a7c0*/  BSSY.RECONVERGENT B1, `(.L_x_25216) ;  /* 0x000010b000017945 */ /* 0x000fe80003800200 */
[----:B------:R-:W-:Y:S05]  /*a7d0*/  @!P1 BRA `(.L_x_25217) ;  /* 0x0000000400ec9947 */ /* 0x000fea0003800000 */
[----:B------:R-:W-:Y:S05]  /*a7e0*/  @!P0 BRA `(.L_x_25218) ;  /* 0x0000000000fc8947 */ /* 0x000fea0003800000 */
[----:B--23--:R-:W-:Y:S01]  /*a7f0*/  @P2 FFMA.FTZ R6, R187, R243, R242 ;  /* 0x000000f3bb062223 */ /* 0x00cfe200000100f2 */
        /* <DEDUP_REMOVED lines=17> */
.L_x_25220:
[----:B------:R-:W-:Y:S05]  /*a910*/  BSYNC.RECONVERGENT B2 ;  /* 0x0000000000027941 */ /* 0x000fea0003800200 */
.L_x_25219:
        /* <DEDUP_REMOVED lines=10> */
.L_x_25222:
[----:B------:R-:W-:Y:S05]  /*a9c0*/  BSYNC.RECONVERGENT B2 ;  /* 0x0000000000027941 */ /* 0x000fea0003800200 */
.L_x_25221:
        /* <DEDUP_REMOVED lines=14> */
.L_x_25224:
[----:B------:R-:W-:Y:S05]  /*aab0*/  BSYNC.RECONVERGENT B2 ;  /* 0x0000000000027941 */ /* 0x000fea0003800200 */
.L_x_25223:
        /* <DEDUP_REMOVED lines=18> */
.L_x_25218:
[----:B------:R-:W-:Y:S04]  /*abe0*/  BSSY.RECONVERGENT B2, `(.L_x_25226) ;  /* 0x000000e000027945 */ /* 0x000fe80003800200 */
[----:B------:R-:W-:Y:S05]  /*abf0*/  @!P3 BRA `(.L_x_25227) ;  /* 0x000000000030b947 */ /* 0x000fea0003800000 */
[----:B--23--:R-:W-:Y:S01]  /*ac00*/  @P2 FFMA.FTZ R6, R187, R243, R242 ;  /* 0x000000f3bb062223 */ /* 0x00cfe200000100f2 */
        /* <DEDUP_REMOVED lines=11> */
.L_x_25227:
[----:B------:R-:W-:Y:S05]  /*acc0*/  BSYNC.RECONVERGENT B2 ;  /* 0x0000000000027941 */ /* 0x000fea0003800200 */
.L_x_25226:
        /* <DEDUP_REMOVED lines=14> */
.L_x_25229:
[----:B------:R-:W-:Y:S05]  /*adb0*/  BSYNC.RECONVERGENT B2 ;  /* 0x0000000000027941 */ /* 0x000fea0003800200 */
.L_x_25228:
        /* <DEDUP_REMOVED lines=14> */
.L_x_25231:
[----:B------:R-:W-:Y:S05]  /*aea0*/  BSYNC.RECONVERGENT B2 ;  /* 0x0000000000027941 */ /* 0x000fea0003800200 */
.L_x_25230:
[----:B------:R-:W-:Y:S05]  /*aeb0*/  @!P3 BRA `(.L_x_25225) ;  /* 0x00000008006cb947 */ /* 0x000fea0003800000 */
[----:B------:R-:W-:Y:S01]  /*aec0*/  ISETP.GE.U32.AND P4, PT, R5, 0x1000000, PT ;  /* 0x010000000500780c */ /* 0x000fe20003f86070 */
[----:B------:R-:W-:Y:S01]  /*aed0*/  @P2 FFMA.FTZ R5, R190, R243, R242 ;  /* 0x000000f3be052223 */ /* 0x000fe200000100f2 */
[----:B--23--:R-:W-:-:S03]  /*aee0*/  MOV R6, R23 ;  /* 0x0000001700067202 */ /* 0x00cfc60000000f00 */
        /* <DEDUP_REMOVED lines=10> */
.L_x_25217:
[----:B------:R-:W-:Y:S05]  /*af90*/  @!P0 BRA `(.L_x_25232) ;  /* 0x00000004003c8947 */ /* 0x000fea0003800000 */
[-CC-:B--23--:R-:W-:Y:S01]  /*afa0*/  FFMA.FTZ R6, R189, R243.reuse, R242.reuse ;  /* 0x000000f3bd067223 */ /* 0x18cfe200000100f2 */
        /* <DEDUP_REMOVED lines=31> */
.L_x_25234:
[----:B------:R-:W-:Y:S05]  /*b1a0*/  BSYNC.RECONVERGENT B2 ;  /* 0x0000000000027941 */ /* 0x000fea0003800200 */
.L_x_25233:
        /* <DEDUP_REMOVED lines=15> */
.L_x_25236:
[----:B------:R-:W-:Y:S05]  /*b2a0*/  BSYNC.RECONVERGENT B2 ;  /* 0x0000000000027941 */ /* 0x000fea0003800200 */
.L_x_25235:
        /* <DEDUP_REMOVED lines=15> */
.L_x_25238:
[----:B------:R-:W-:Y:S05]  /*b3a0*/  BSYNC.RECONVERGENT B2 ;  /* 0x0000000000027941 */ /* 0x000fea0003800200 */
.L_x_25237:
[----:B------:R-:W-:Y:S02]  /*b3b0*/  MOV R90, R6 ;  /* 0x00000006005a7202 */ /* 0x000fe40000000f00 */
[----:B------:R-:W-:Y:S01]  /*b3c0*/  MOV R89, R7 ;  /* 0x0000000700597202 */ /* 0x000fe20000000f00 */
[----:B------:R-:W-:Y:S06]  /*b3d0*/  @!P3 BRA `(.L_x_25225) ;  /* 0x000000040024b947 */ /* 0x000fec0003800000 */
[----:B------:R-:W-:Y:S01]  /*b3e0*/  ISETP.GE.U32.AND P4, PT, R5, 0x1000000, PT ;  /* 0x010000000500780c */ /* 0x000fe20003f86070 */
[----:B------:R-:W-:Y:S01]  /*b3f0*/  FMUL.FTZ R5, R91, UR13 ;  /* 0x0000000d5b057c20 */ /* 0x000fe20008410000 */
[----:B------:R-:W-:-:S03]  /*b400*/  MOV R90, R6 ;  /* 0x00000006005a7202 */ /* 0x000fc60000000f00 */
[----:B------:R-:W-:-:S04]  /*b410*/  FMUL.FTZ R5, R5, UR12 ;  /* 0x0000000c05057c20 */ /* 0x000fc80008410000 */
[-C--:B-----5:R-:W-:Y:S01]  /*b420*/  FMUL.FTZ R89, R159, R5.reuse ;  /* 0x000000059f597220 */ /* 0x0a0fe20000410000 */
[----:B------:R-:W-:-:S04]  /*b430*/  FMUL.FTZ R5, R131, R5 ;  /* 0x0000000583057220 */ /* 0x000fc80000410000 */
[----:B------:R-:W-:Y:S02]  /*b440*/  FSEL R89, R89, RZ, P4 ;  /* 0x000000ff59597208 */ /* 0x000fe40002000000 */
[----:B------:R-:W-:-:S03]  /*b450*/  SEL R163, R5, RZ, P4 ;  /* 0x000000ff05a37207 */ /* 0x000fc60002000000 */
[----:B------:R-:W-:Y:S01]  /*b460*/  FADD.FTZ R75, R75, R89 ;  /* 0x000000594b4b7221 */ /* 0x000fe20000010000 */
[----:B------:R-:W-:Y:S01]  /*b470*/  MOV R89, R7 ;  /* 0x0000000700597202 */ /* 0x000fe20000000f00 */
[----:B------:R-:W-:Y:S06]  /*b480*/  BRA `(.L_x_25225) ;  /* 0x0000000000f87947 */ /* 0x000fec0003800000 */
.L_x_25232:
[----:B------:R-:W-:Y:S04]  /*b490*/  BSSY.RECONVERGENT B2, `(.L_x_25239) ;  /* 0x000000f000027945 */ /* 0x000fe80003800200 */
[----:B------:R-:W-:Y:S05]  /*b4a0*/  @!P3 BRA `(.L_x_25240) ;  /* 0x000000000034b947 */ /* 0x000fea0003800000 */
[----:B--23--:R-:W-:Y:S01]  /*b4b0*/  FFMA.FTZ R6, R187, R243, R242 ;  /* 0x000000f3bb067223 */ /* 0x00cfe200000100f2 */
        /* <DEDUP_REMOVED lines=12> */
.L_x_25240:
[----:B------:R-:W-:Y:S05]  /*b580*/  BSYNC.RECONVERGENT B2 ;  /* 0x0000000000027941 */ /* 0x000fea0003800200 */
.L_x_25239:
        /* <DEDUP_REMOVED lines=15> */
.L_x_25242:
[----:B------:R-:W-:Y:S05]  /*b680*/  BSYNC.RECONVERGENT B2 ;  /* 0x0000000000027941 */ /* 0x000fea0003800200 */
.L_x_25241:
        /* <DEDUP_REMOVED lines=15> */
.L_x_25244:
[----:B------:R-:W-:Y:S05]  /*b780*/  BSYNC.RECONVERGENT B2 ;  /* 0x0000000000027941 */ /* 0x000fea0003800200 */
.L_x_25243:
        /* <DEDUP_REMOVED lines=9> */
[-C--:B--23-5:R-:W-:Y:S01]  /*b820*/  FMUL.FTZ R6, R159, R5.reuse ;  /* 0x000000059f067220 */ /* 0x0acfe20000410000 */
[----:B------:R-:W-:-:S04]  /*b830*/  FMUL.FTZ R5, R131, R5 ;  /* 0x0000000583057220 */ /* 0x000fc80000410000 */
[----:B------:R-:W-:Y:S02]  /*b840*/  FSEL R6, R6, RZ, P5 ;  /* 0x000000ff06067208 */ /* 0x000fe40002800000 */
[----:B------:R-:W-:-:S03]  /*b850*/  SEL R163, R5, RZ, P5 ;  /* 0x000000ff05a37207 */ /* 0x000fc60002800000 */
[----:B------:R-:W-:-:S07]  /*b860*/  FADD.FTZ R75, R75, R6 ;  /* 0x000000064b4b7221 */ /* 0x000fce0000010000 */
.L_x_25225:
[----:B------:R-:W-:Y:S05]  /*b870*/  BSYNC.RECONVERGENT B1 ;  /* 0x0000000000017941 */ /* 0x000fea0003800200 */
.L_x_25216:
[----:B--23--:R-:W2:Y:S01]  /*b880*/  @P0 LDC.64 R6, c[0x0][0x478] ;  /* 0x00011e00ff060b82 */ /* 0x00cea20000000a00 */
        /* <DEDUP_REMOVED lines=13> */
.L_x_25246:
[----:B------:R-:W-:Y:S05]  /*b960*/  BSYNC.RECONVERGENT B1 ;  /* 0x0000000000017941 */ /* 0x000fea0003800200 */
.L_x_25245:
[----:B------:R-:W-:Y:S04]  /*b970*/  BSSY.RECONVERGENT B1, `(.L_x_25247) ;  /* 0x000010d000017945 */ /* 0x000fe80003800200 */
[----:B------:R-:W-:Y:S05]  /*b980*/  @!P1 BRA `(.L_x_25248) ;  /* 0x0000000400ec9947 */ /* 0x000fea0003800000 */
[----:B------:R-:W-:Y:S05]  /*b990*/  @!P0 BRA `(.L_x_25249) ;  /* 0x0000000000fc8947 */ /* 0x000fea0003800000 */
[----:B------:R-:W-:Y:S01]  /*b9a0*/  @P2 FFMA.FTZ R5, R191, R243, R242 ;  /* 0x000000f3bf052223 */ /* 0x000fe200000100f2 */
[----:B--23--:R-:W-:Y:S01]  /*b9b0*/  MOV R6, R16 ;  /* 0x0000001000067202 */ /* 0x00cfe20000000f00 */
        /* <DEDUP_REMOVED lines=16> */
.L_x_25251:
[----:B------:R-:W-:Y:S05]  /*bac0*/  BSYNC.RECONVERGENT B2 ;  /* 0x0000000000027941 */ /* 0x000fea0003800200 */
.L_x_25250:
        /* <DEDUP_REMOVED lines=10> */
.L_x_25253:
[----:B------:R-:W-:Y:S05]  /*bb70*/  BSYNC.RECONVERGENT B2 ;  /* 0x0000000000027941 */ /* 0x000fea0003800200 */
.L_x_25252:
        /* <DEDUP_REMOVED lines=14> */
.L_x_25255:
[----:B------:R-:W-:Y:S05]  /*bc60*/  BSYNC.RECONVERGENT B2 ;  /* 0x0000000000027941 */ /* 0x000fea0003800200 */
.L_x_25254:
        /* <DEDUP_REMOVED lines=18> */
.L_x_25249:
[----:B------:R-:W-:Y:S04]  /*bd90*/  BSSY.RECONVERGENT B2, `(.L_x_25257) ;  /* 0x000000e000027945 */ /* 0x000fe80003800200 */
[----:B------:R-:W-:Y:S05]  /*bda0*/  @!P3 BRA `(.L_x_25258) ;  /* 0x000000000030b947 */ /* 0x000fea0003800000 */
[----:B------:R-:W-:Y:S01]  /*bdb0*/  @P2 FFMA.FTZ R5, R191, R243, R242 ;  /* 0x000000f3bf052223 */ /* 0x000fe200000100f2 */
[----:B--23--:R-:W-:Y:S02]  /*bdc0*/  MOV R6, R16 ;  /* 0x0000001000067202 */ /* 0x00cfe40000000f00 */
        /* <DEDUP_REMOVED lines=10> */
.L_x_25258:
[----:B------:R-:W-:Y:S05]  /*be70*/  BSYNC.RECONVERGENT B2 ;  /* 0x0000000000027941 */ /* 0x000fea0003800200 */
.L_x_25257:
        /* <DEDUP_REMOVED lines=14> */
.L_x_25260:
[----:B------:R-:W-:Y:S05]  /*bf60*/  BSYNC.RECONVERGENT B2 ;  /* 0x0000000000027941 */ /* 0x000fea0003800200 */
.L_x_25259:
        /* <DEDUP_REMOVED lines=14> */
.L_x_25262:
[----:B------:R-:W-:Y:S05]  /*c050*/  BSYNC.RECONVERGENT B2 ;  /* 0x0000000000027941 */ /* 0x000fea0003800200 */
.L_x_25261:
        /* <DEDUP_REMOVED lines=14> */
.L_x_25248:
[----:B------:R-:W-:Y:S05]  /*c140*/  @!P0 BRA `(.L_x_25263) ;  /* 0x0000000400448947 */ /* 0x000fea0003800000 */
[-CC-:B------:R-:W-:Y:S01]  /*c150*/  FFMA.FTZ R5, R193, R243.reuse, R242.reuse ;  /* 0x000000f3c1057223 */ /* 0x180fe200000100f2 */
[-CC-:B--23--:R-:W-:Y:S01]  /*c160*/  FFMA.FTZ R6, R192, R243.reuse, R242.reuse ;  /* 0x000000f3c0067223 */ /* 0x18cfe200000100f2 */
        /* <DEDUP_REMOVED lines=30> */
.L_x_25265:
[----:B------:R-:W-:Y:S05]  /*c350*/  BSYNC.RECONVERGENT B2 ;  /* 0x0000000000027941 */ /* 0x000fea0003800200 */
.L_x_25264:
        /* <DEDUP_REMOVED lines=15> */
.L_x_25267:
[----:B------:R-:W-:Y:S05]  /*c450*/  BSYNC.RECONVERGENT B2 ;  /* 0x0000000000027941 */ /* 0x000fea0003800200 */
.L_x_25266:
        /* <DEDUP_REMOVED lines=15> */
.L_x_25269:
[----:B------:R-:W-:Y:S05]  /*c550*/  BSYNC.RECONVERGENT B2 ;  /* 0x0000000000027941 */ /* 0x000fea0003800200 */
.L_x_25268:
        /* <DEDUP_REMOVED lines=16> */
.L_x_25263:
        /* <DEDUP_REMOVED lines=10> */
[-C--:B--23-5:R-:W-:Y:S01]  /*c700*/  FMUL.FTZ R6, R156, R5.reuse ;  /* 0x000000059c067220 */ /* 0x0acfe20000410000 */
[----:B------:R-:W-:-:S04]  /*c710*/  FMUL.FTZ R5, R124, R5 ;  /* 0x000000057c057220 */ /* 0x000fc80000410000 */
[----:B------:R-:W-:Y:S02]  /*c720*/  FSEL R6, R6, RZ, P4 ;  /* 0x000000ff06067208 */ /* 0x000fe40002000000 */
[----:B------:R-:W-:-:S03]  /*c730*/  SEL R160, R5, RZ, P4 ;  /* 0x000000ff05a07207 */ /* 0x000fc60002000000 */
[----:B------:R-:W-:-:S07]  /*c740*/  FADD.FTZ R76, R76, R6 ;  /* 0x000000064c4c7221 */ /* 0x000fce0000010000 */
.L_x_25271:
[----:B------:R-:W-:Y:S05]  /*c750*/  BSYNC.RECONVERGENT B2 ;  /* 0x0000000000027941 */ /* 0x000fea0003800200 */
.L_x_25270:
        /* <DEDUP_REMOVED lines=15> */
.L_x_25273:
[----:B------:R-:W-:Y:S05]  /*c850*/  BSYNC.RECONVERGENT B2 ;  /* 0x0000000000027941 */ /* 0x000fea0003800200 */
.L_x_25272:
        /* <DEDUP_REMOVED lines=15> */
.L_x_25275:
[----:B------:R-:W-:Y:S05]  /*c950*/  BSYNC.RECONVERGENT B2 ;  /* 0x0000000000027941 */ /* 0x000fea0003800200 */
.L_x_25274:
        /* <DEDUP_REMOVED lines=14> */
.L_x_25256:
[----:B------:R-:W-:Y:S05]  /*ca40*/  BSYNC.RECONVERGENT B1 ;  /* 0x0000000000017941 */ /* 0x000fea0003800200 */
.L_x_25247:
[----:B------:R-:W4:Y:S01]  /*ca50*/  @P0 LDC.64 R4, c[0x0][0x478] ;  /* 0x00011e00ff040b82 */ /* 0x000f220000000a00 */
[----:B--23--:R-:W-:Y:S01]  /*ca60*/  @P0 IADD3 R6, PT, PT, R251, 0xe0, RZ ;  /* 0x000000e0fb060810 */ /* 0x00cfe20007ffe0ff */
[----:B------:R-:W-:Y:S04]  /*ca70*/  BSSY.RECONVERGENT B1, `(.L_x_25276) ;  /* 0x000000c000017945 */ /* 0x000fe80003800200 */
[----:B----4-:R-:W-:Y:S01]  /*ca80*/  @P0 IMAD.WIDE.U32 R4, R6, 0x10, R4 ;  /* 0x0000001006040825 */ /* 0x010fe200078e0004 */
[----:B------:R-:W-:-:S04]  /*ca90*/  @P3 IADD3 R6, PT, PT, R203, 0xe0, RZ ;  /* 0x000000e0cb063810 */ /* 0x000fc80007ffe0ff */
[----:B------:R2:W-:Y:S02]  /*caa0*/  @P0 STG.E.128 desc[UR6][R4.64], R88 ;  /* 0x0000005804000986 */ /* 0x0005e4000c101d06 */
[----:B--2---:R-:W2:Y:S02]  /*cab0*/  @P3 LDC.64 R4, c[0x0][0x468] ;  /* 0x00011a00ff043b82 */ /* 0x004ea40000000a00 */
[----:B--2---:R-:W-:-:S05]  /*cac0*/  @P3 IMAD.WIDE.U32 R4, R6, 0x10, R4 ;  /* 0x0000001006043825 */ /* 0x004fca00078e0004 */
[----:B------:R2:W-:Y:S01]  /*cad0*/  @P3 STG.E.128 desc[UR6][R4.64], R160 ;  /* 0x000000a004003986 */ /* 0x0005e2000c101d06 */
[----:B------:R-:W-:Y:S05]  /*cae0*/  @!P3 BRA `(.L_x_25277) ;  /* 0x000000000010b947 */ /* 0x000fea0003800000 */
[----:B------:R-:W3:Y:S01]  /*caf0*/  LDC.64 R6, c[0x0][0x390] ;  /* 0x0000e400ff067b82 */ /* 0x000ee20000000a00 */
[----:B--2---:R-:W-:-:S05]  /*cb00*/  IADD3 R4, PT, PT, R203, 0x100, RZ ;  /* 0x00000100cb047810 */ /* 0x004fca0007ffe0ff */
[----:B---3--:R-:W-:-:S05]  /*cb10*/  IMAD.WIDE.U32 R4, R4, 0x10, R6 ;  /* 0x0000001004047825 */ /* 0x008fca00078e0006 */
[----:B-----5:R3:W5:Y:S02]  /*cb20*/  LDG.E.128 R156, desc[UR6][R4.64] ;  /* 0x00000006049c7981 */ /* 0x020764000c1e1d00 */
.L_x_25277:
[----:B------:R-:W-:Y:S05]  /*cb30*/  BSYNC.RECONVERGENT B1 ;  /* 0x0000000000017941 */ /* 0x000fea0003800200 */
.L_x_25276:
        /* <DEDUP_REMOVED lines=21> */
.L_x_25282:
[----:B------:R-:W-:Y:S05]  /*cc90*/  BSYNC.RECONVERGENT B2 ;  /* 0x0000000000027941 */ /* 0x000fea0003800200 */
.L_x_25281:
        /* <DEDUP_REMOVED lines=10> */
.L_x_25284:
[----:B------:R-:W-:Y:S05]  /*cd40*/  BSYNC.RECONVERGENT B2 ;  /* 0x0000000000027941 */ /* 0x000fea0003800200 */
.L_x_25283:
        /* <DEDUP_REMOVED lines=14> */
.L_x_25286:
[----:B------:R-:W-:Y:S05]  /*ce30*/  BSYNC.RECONVERGENT B2 ;  /* 0x0000000000027941 */ /* 0x000fea0003800200 */
.L_x_25285:
        /* <DEDUP_REMOVED lines=18> */
.L_x_25280:
        /* <DEDUP_REMOVED lines=14> */
.L_x_25289:
[----:B------:R-:W-:Y:S05]  /*d040*/  BSYNC.RECONVERGENT B2 ;  /* 0x0000000000027941 */ /* 0x000fea0003800200 */
.L_x_25288:
        /* <DEDUP_REMOVED lines=14> */
.L_x_25291:
[----:B------:R-:W-:Y:S05]  /*d130*/  BSYNC.RECONVERGENT B2 ;  /* 0x0000000000027941 */ /* 0x000fea0003800200 */
.L_x_25290:
        /* <DEDUP_REMOVED lines=14> */
.L_x_25293:
[----:B------:R-:W-:Y:S05]  /*d220*/  BSYNC.RECONVERGENT B2 ;  /* 0x0000000000027941 */ /* 0x000fea0003800200 */
.L_x_25292:
        /* <DEDUP_REMOVED lines=14> */
.L_x_25279:
        /* <DEDUP_REMOVED lines=33> */
.L_x_25296:
[----:B------:R-:W-:Y:S05]  /*d520*/  BSYNC.RECONVERGENT B2 ;  /* 0x0000000000027941 */ /* 0x000fea0003800200 */
.L_x_25295:
        /* <DEDUP_REMOVED lines=15> */
.L_x_25298:
[----:B------:R-:W-:Y:S05]  /*d620*/  BSYNC.RECONVERGENT B2 ;  /* 0x0000000000027941 */ /* 0x000fea0003800200 */
.L_x_25297:
        /* <DEDUP_REMOVED lines=15> */
.L_x_25300:
[----:B------:R-:W-:Y:S05]  /*d720*/  BSYNC.RECONVERGENT B2 ;  /* 0x0000000000027941 */ /* 0x000fea0003800200 */
.L_x_25299:
        /* <DEDUP_REMOVED lines=10> */
[----:B------:R-:W-:-:S03]  /*d7d0*/  MOV R91, R6 ;  /* 0x00000006005b7202 */ /* 0x000fc60000000f00 */
[-C--:B-----5:R-:W-:Y:S01]  /*d7e0*/  FMUL.FTZ R88, R159, R3.reuse ;  /* 0x000000039f587220 */ /* 0x0a0fe20000410000 */
[----:B------:R-:W-:-:S04]  /*d7f0*/  FMUL.FTZ R3, R123, R3 ;  /* 0x000000037b037220 */ /* 0x000fc80000410000 */
[----:B------:R-:W-:Y:S02]  /*d800*/  FSEL R88, R88, RZ, P4 ;  /* 0x000000ff58587208 */ /* 0x000fe40002000000 */
[----:B------:R-:W-:-:S03]  /*d810*/  SEL R163, R3, RZ, P4 ;  /* 0x000000ff03a37207 */ /* 0x000fc60002000000 */
[----:B------:R-:W-:Y:S01]  /*d820*/  FADD.FTZ R83, R83, R88 ;  /* 0x0000005853537221 */ /* 0x000fe20000010000 */
[----:B------:R-:W-:Y:S01]  /*d830*/  MOV R88, R5 ;  /* 0x0000000500587202 */ /* 0x000fe20000000f00 */
[----:B------:R-:W-:Y:S06]  /*d840*/  BRA `(.L_x_25287) ;  /* 0x0000000000f87947 */ /* 0x000fec0003800000 */
.L_x_25294:
        /* <DEDUP_REMOVED lines=15> */
.L_x_25302:
[----:B------:R-:W-:Y:S05]  /*d940*/  BSYNC.RECONVERGENT B2 ;  /* 0x0000000000027941 */ /* 0x000fea0003800200 */
.L_x_25301:
        /* <DEDUP_REMOVED lines=15> */
.L_x_25304:
[----:B------:R-:W-:Y:S05]  /*da40*/  BSYNC.RECONVERGENT B2 ;  /* 0x0000000000027941 */ /* 0x000fea0003800200 */
.L_x_25303:
        /* <DEDUP_REMOVED lines=15> */
.L_x_25306:
[----:B------:R-:W-:Y:S05]  /*db40*/  BSYNC.RECONVERGENT B2 ;  /* 0x0000000000027941 */ /* 0x000fea0003800200 */
.L_x_25305:
        /* <DEDUP_REMOVED lines=14> */
.L_x_25287:
[----:B------:R-:W-:Y:S05]  /*dc30*/  BSYNC.RECONVERGENT B1 ;  /* 0x0000000000017941 */ /* 0x000fea0003800200 */
.L_x_25278:
[----:B--23--:R-:W2:Y:S01]  /*dc40*/  @P0 LDC.64 R4, c[0x0][0x478] ;  /* 0x00011e00ff040b82 */ /* 0x00cea20000000a00 */
[----:B------:R-:W-:Y:S01]  /*dc50*/  @P0 IADD3 R3, PT, PT, R251, 0x100, RZ ;  /* 0x00000100fb030810 */ /* 0x000fe20007ffe0ff */
[----:B------:R-:W-:Y:S01]  /*dc60*/  BSSY.RECONVERGENT B1, `(.L_x_25307) ;  /* 0x000000c000017945 */ /* 0x000fe20003800200 */
[----:B------:R-:W-:-:S03]  /*dc70*/  IADD3 R6, PT, PT, R203, 0x120, RZ ;  /* 0x00000120cb067810 */ /* 0x000fc60007ffe0ff */
[----:B--2---:R-:W-:Y:S01]  /*dc80*/  @P0 IMAD.WIDE.U32 R4, R3, 0x10, R4 ;  /* 0x0000001003040825 */ /* 0x004fe200078e0004 */
[----:B------:R-:W-:-:S04]  /*dc90*/  @P3 IADD3 R3, PT, PT, R203, 0x100, RZ ;  /* 0x00000100cb033810 */ /* 0x000fc80007ffe0ff */
[----:B------:R2:W-:Y:S02]  /*dca0*/  @P0 STG.E.128 desc[UR6][R4.64], R88 ;  /* 0x0000005804000986 */ /* 0x0005e4000c101d06 */
[----:B--2---:R-:W2:Y:S02]  /*dcb0*/  @P3 LDC.64 R4, c[0x0][0x468] ;  /* 0x00011a00ff043b82 */ /* 0x004ea40000000a00 */
[----:B--2---:R-:W-:-:S05]  /*dcc0*/  @P3 IMAD.WIDE.U32 R4, R3, 0x10, R4 ;  /* 0x0000001003043825 */ /* 0x004fca00078e0004 */
[----:B------:R2:W-:Y:S01]  /*dcd0*/  @P3 STG.E.128 desc[UR6][R4.64], R160 ;  /* 0x000000a004003986 */ /* 0x0005e2000c101d06 */
[----:B------:R-:W-:Y:S05]  /*dce0*/  @!P3 BRA `(.L_x_25308) ;  /* 0x00000000000cb947 */ /* 0x000fea0003800000 */
[----:B--2---:R-:W2:Y:S02]  /*dcf0*/  LDC.64 R4, c[0x0][0x390] ;  /* 0x0000e400ff047b82 */ /* 0x004ea40000000a00 */
[----:B--2---:R-:W-:-:S05]  /*dd00*/  IMAD.WIDE.U32 R4, R6, 0x10, R4 ;  /* 0x0000001006047825 */ /* 0x004fca00078e0004 */
[----:B-----5:R3:W5:Y:S02]  /*dd10*/  LDG.E.128 R156, desc[UR6][R4.64] ;  /* 0x00000006049c7981 */ /* 0x020764000c1e1d00 */
.L_x_25308:
[----:B------:R-:W-:Y:S05]  /*dd20*/  BSYNC.RECONVERGENT B1 ;  /* 0x0000000000017941 */ /* 0x000fea0003800200 */
.L_x_25307:
[----:B------:R-:W-:Y:S04]  /*dd30*/  BSSY.RECONVERGENT B1, `(.L_x_25309) ;  /* 0x0000108000017945 */ /* 0x000fe80003800200 */
[----:B------:R-:W-:Y:S05]  /*dd40*/  @!P1 BRA `(.L_x_25310) ;  /* 0x0000000400ec9947 */ /* 0x000fea0003800000 */
[----:B------:R-:W-:Y:S05]  /*dd50*/  @!P0 BRA `(.L_x_25311) ;  /* 0x0000000000fc8947 */ /* 0x000fea0003800000 */
[-CC-:B------:R-:W-:Y:S01]  /*dd60*/  @P2 FFMA.FTZ R3, R199, R243.reuse, R242.reuse ;  /* 0x000000f3c7032223 */ /* 0x180fe200000100f2 */
[----:B--23--:R-:W-:Y:S01]  /*dd70*/  @P2 FFMA.FTZ R5, R200, R243, R242 ;  /* 0x000000f3c8052223 */ /* 0x00cfe200000100f2 */
[----:B------:R-:W-:Y:S01]  /*dd80*/  MOV R7, R10 ;  /* 0x0000000a00077202 */ /* 0x000fe20000000f00 */
[----:B------:R-:W-:Y:S01]  /*dd90*/  BSSY.RECONVERGENT B2, `(.L_x_25312) ;  /* 0x0000017000027945 */ /* 0x000fe20003800200 */
[----:B------:R-:W-:Y:S01]  /*dda0*/  @P2 FADD.FTZ R4, R239, -R3 ;  /* 0x80000003ef042221 */ /* 0x000fe20000010000 */
[----:B------:R-:W-:Y:S01]  /*ddb0*/  @P2 FADD.FTZ R5, R240, -R5 ;  /* 0x80000005f0052221 */ /* 0x000fe20000010000 */
[----:B------:R-:W-:Y:S02]  /*ddc0*/  MOV R3, R8 ;  /* 0x0000000800037202 */ /* 0x000fe40000000f00 */
[C---:B------:R-:W-:Y:S01]  /*ddd0*/  @P2 FFMA.FTZ R3, R248.reuse, R4, R8 ;  /* 0x00000004f8032223 */ /* 0x040fe20000010008 */
[----:B------:R-:W-:Y:S01]  /*dde0*/  MOV R4, R9 ;  /* 0x0000000900047202 */ /* 0x000fe20000000f00 */
        /* <DEDUP_REMOVED lines=17> */
.L_x_25313:
[----:B------:R-:W-:Y:S05]  /*df00*/  BSYNC.RECONVERGENT B2 ;  /* 0x0000000000027941 */ /* 0x000fea0003800200 */
.L_x_25312:
        /* <DEDUP_REMOVED lines=10> */
.L_x_25315:
[----:B------:R-:W-:Y:S05]  /*dfb0*/  BSYNC.RECONVERGENT B2 ;  /* 0x0000000000027941 */ /* 0x000fea0003800200 */
.L_x_25314:
        /* <DEDUP_REMOVED lines=10> */
.L_x_25317:
[----:B------:R-:W-:Y:S05]  /*e060*/  BSYNC.RECONVERGENT B2 ;  /* 0x0000000000027941 */ /* 0x000fea0003800200 */
.L_x_25316:
        /* <DEDUP_REMOVED lines=14> */
.L_x_25311:
        /* <DEDUP_REMOVED lines=14> */
.L_x_25320:
[----:B------:R-:W-:Y:S05]  /*e230*/  BSYNC.RECONVERGENT B2 ;  /* 0x0000000000027941 */ /* 0x000fea0003800200 */
.L_x_25319:
        /* <DEDUP_REMOVED lines=14> */
.L_x_25322:
[----:B------:R-:W-:Y:S05]  /*e320*/  BSYNC.RECONVERGENT B2 ;  /* 0x0000000000027941 */ /* 0x000fea0003800200 */
.L_x_25321:
        /* <DEDUP_REMOVED lines=14> */
.L_x_25324:
[----:B------:R-:W-:Y:S05]  /*e410*/  BSYNC.RECONVERGENT B2 ;  /* 0x0000000000027941 */ /* 0x000fea0003800200 */
.L_x_25323:
[----:B------:R-:W-:Y:S05]  /*e420*/  @!P3 BRA `(.L_x_25318) ;  /* 0x000000080060b947 */ /* 0x000fea0003800000 */
[----:B------:R-:W-:Y:S01]  /*e430*/  @P2 FFMA.FTZ R3, R202, R243, R242 ;  /* 0x000000f3ca032223 */ /* 0x000fe200000100f2 */
[----:B--23--:R-:W-:Y:S02]  /*e440*/  MOV R4, R11 ;  /* 0x0000000b00047202 */ /* 0x00cfe40000000f00 */
[----:B------:R-:W-:Y:S01]  /*e450*/  ISETP.GE.U32.AND P1, PT, R2, 0x1000000, PT ;  /* 0x010000000200780c */ /* 0x000fe20003f26070 */
        /* <DEDUP_REMOVED lines=10> */
.L_x_25310:
        /* <DEDUP_REMOVED lines=17> */
.L_x_25327:
[----:B------:R-:W-:Y:S05]  /*e610*/  BSYNC.RECONVERGENT B2 ;  /* 0x0000000000027941 */ /* 0x000fea0003800200 */
.L_x_25326:
        /* <DEDUP_REMOVED lines=15> */
.L_x_25329:
[----:B------:R-:W-:Y:S05]  /*e710*/  BSYNC.RECONVERGENT B2 ;  /* 0x0000000000027941 */ /* 0x000fea0003800200 */
.L_x_25328:
        /* <DEDUP_REMOVED lines=15> */
.L_x_25331:
[----:B------:R-:W-:Y:S05]  /*e810*/  BSYNC.RECONVERGENT B2 ;  /* 0x0000000000027941 */ /* 0x000fea0003800200 */
.L_x_25330:
        /* <DEDUP_REMOVED lines=27> */
.L_x_25325:
        /* <DEDUP_REMOVED lines=15> */
.L_x_25333:
[----:B------:R-:W-:Y:S05]  /*eac0*/  BSYNC.RECONVERGENT B2 ;  /* 0x0000000000027941 */ /* 0x000fea0003800200 */
.L_x_25332:
        /* <DEDUP_REMOVED lines=15> */
.L_x_25335:
[----:B------:R-:W-:Y:S05]  /*ebc0*/  BSYNC.RECONVERGENT B2 ;  /* 0x0000000000027941 */ /* 0x000fea0003800200 */
.L_x_25334:
        /* <DEDUP_REMOVED lines=15> */
.L_x_25337:
[----:B------:R-:W-:Y:S05]  /*ecc0*/  BSYNC.RECONVERGENT B2 ;  /* 0x0000000000027941 */ /* 0x000fea0003800200 */
.L_x_25336:
[----:B------:R-:W-:Y:S05]  /*ecd0*/  @!P3 BRA `(.L_x_25318) ;  /* 0x000000000034b947 */ /* 0x000fea0003800000 */
[----:B------:R-:W-:Y:S01]  /*ece0*/  FFMA.FTZ R3, R202, R243, R242 ;  /* 0x000000f3ca037223 */ /* 0x000fe200000100f2 */
[----:B------:R-:W-:-:S03]  /*ecf0*/  ISETP.GT.AND P1, PT, R249, RZ, PT ;  /* 0x000000fff900720c */ /* 0x000fc60003f24270 */
[----:B------:R-:W-:-:S04]  /*ed00*/  FADD.FTZ R3, R252, -R3 ;  /* 0x80000003fc037221 */ /* 0x000fc80000010000 */
[----:B------:R-:W-:-:S05]  /*ed10*/  FMUL.FTZ R3, R248, R3 ;  /* 0x00000003f8037220 */ /* 0x000fca0000410000 */
[----:B------:R-:W-:Y:S02]  /*ed20*/  FSEL R3, R3, RZ, P1 ;  /* 0x000000ff03037208 */ /* 0x000fe40000800000 */
[----:B------:R-:W-:-:S03]  /*ed30*/  ISETP.GE.U32.AND P1, PT, R2, 0x1000000, PT ;  /* 0x010000000200780c */ /* 0x000fc60003f26070 */
[----:B------:R-:W-:-:S04]  /*ed40*/  FMUL.FTZ R3, R3, UR13 ;  /* 0x0000000d03037c20 */ /* 0x000fc80008410000 */
[----:B------:R-:W-:-:S04]  /*ed50*/  FMUL.FTZ R3, R3, UR12 ;  /* 0x0000000c03037c20 */ /* 0x000fc80008410000 */
[-C--:B-----5:R-:W-:Y:S01]  /*ed60*/  FMUL.FTZ R2, R159, R3.reuse ;  /* 0x000000039f027220 */ /* 0x0a0fe20000410000 */
[----:B------:R-:W-:-:S04]  /*ed70*/  FMUL.FTZ R3, R119, R3 ;  /* 0x0000000377037220 */ /* 0x000fc80000410000 */
[----:B------:R-:W-:Y:S02]  /*ed80*/  FSEL R2, R2, RZ, P1 ;  /* 0x000000ff02027208 */ /* 0x000fe40000800000 */
[----:B--2---:R-:W-:-:S03]  /*ed90*/  SEL R163, R3, RZ, P1 ;  /* 0x000000ff03a37207 */ /* 0x004fc60000800000 */
[----:B------:R-:W-:-:S07]  /*eda0*/  FADD.FTZ R87, R87, R2 ;  /* 0x0000000257577221 */ /* 0x000fce0000010000 */
.L_x_25318:
[----:B------:R-:W-:Y:S05]  /*edb0*/  BSYNC.RECONVERGENT B1 ;  /* 0x0000000000017941 */ /* 0x000fea0003800200 */
.L_x_25309:
[----:B------:R-:W4:Y:S01]  /*edc0*/  @P0 LDC.64 R2, c[0x0][0x478] ;  /* 0x00011e00ff020b82 */ /* 0x000f220000000a00 */
[----:B--23--:R-:W-:-:S05]  /*edd0*/  @P0 IADD3 R4, PT, PT, R251, 0x120, RZ ;  /* 0x00000120fb040810 */ /* 0x00cfca0007ffe0ff */
[----:B----4-:R-:W-:-:S05]  /*ede0*/  @P0 IMAD.WIDE.U32 R2, R4, 0x10, R2 ;  /* 0x0000001004020825 */ /* 0x010fca00078e0002 */
[----:B------:R2:W-:Y:S02]  /*edf0*/  @P0 STG.E.128 desc[UR6][R2.64], R88 ;  /* 0x0000005802000986 */ /* 0x0005e4000c101d06 */
[----:B--2---:R-:W2:Y:S02]  /*ee00*/  @P3 LDC.64 R2, c[0x0][0x468] ;  /* 0x00011a00ff023b82 */ /* 0x004ea40000000a00 */
[----:B--2---:R-:W-:-:S05]  /*ee10*/  @P3 IMAD.WIDE.U32 R2, R6, 0x10, R2 ;  /* 0x0000001006023825 */ /* 0x004fca00078e0002 */
[----:B------:R2:W-:Y:S02]  /*ee20*/  @P3 STG.E.128 desc[UR6][R2.64], R160 ;  /* 0x000000a002003986 */ /* 0x0005e4000c101d06 */
[----:B--2---:R-:W2:Y:S02]  /*ee30*/  LDC.64 R2, c[0x0][0x380] ;  /* 0x0000e000ff027b82 */ /* 0x004ea40000000a00 */
[----:B--2---:R-:W-:-:S04]  /*ee40*/  LEA R250, R2, R250, 0x2 ;  /* 0x000000fa02fa7211 */ /* 0x004fc800078e10ff */
[----:B------:R-:W-:-:S13]  /*ee50*/  ISETP.GE.AND P0, PT, R250, R3, PT ;  /* 0x00000003fa00720c */ /* 0x000fda0003f06270 */
[----:B------:R-:W-:Y:S05]  /*ee60*/  @!P0 BRA `(.L_x_25338) ;  /* 0xffffff1800c88947 */ /* 0x000fea000383ffff */
.L_x_25024:
[----:B------:R-:W-:Y:S05]  /*ee70*/  BSYNC B0 ;  /* 0x0000000000007941 */ /* 0x000fea0003800000 */
.L_x_25023:
        /* <DEDUP_REMOVED lines=37> */
[----:B------:R-:W0:Y:S01]  /*f0d0*/  S2R R203, SR_TID.X ;  /* 0x0000000000cb7919 */ /* 0x000e220000002100 */
[----:B------:R-:W1:Y:S02]  /*f0e0*/  S2R R3, SR_CgaCtaId ;  /* 0x0000000000037919 */ /* 0x000e640000008800 */
[----:B------:R-:W2:Y:S04]  /*f0f0*/  LDL.LU R4, [R1+0xec] ;  /* 0x0000ec0001047983 */ /* 0x000ea80000300800 */
[----:B------:R-:W2:Y:S04]  /*f100*/  LDL.LU R5, [R1+0xf0] ;  /* 0x0000f00001057983 */ /* 0x000ea80000300800 */
[----:B---3--:R-:W3:Y:S04]  /*f110*/  LDL.LU R6, [R1+0xf4] ;  /* 0x0000f40001067983 */ /* 0x008ee80000300800 */
[----:B------:R-:W3:Y:S01]  /*f120*/  LDL.LU R7, [R1+0xf8] ;  /* 0x0000f80001077983 */ /* 0x000ee20000300800 */
[----:B------:R-:W-:-:S02]  /*f130*/  MOV R2, 0x400 ;  /* 0x0000040000027802 */ /* 0x000fc40000000f00 */
[----:B0-----:R-:W-:Y:S02]  /*f140*/  SHF.R.U32.HI R0, RZ, 0x5, R203 ;  /* 0x00000005ff007819 */ /* 0x001fe400000116cb */
[----:B-1----:R-:W-:-:S03]  /*f150*/  LEA R3, R3, R2, 0x18 ;  /* 0x0000000203037211 */ /* 0x002fc600078ec0ff */
[----:B----4-:R-:W-:-:S05]  /*f160*/  IMAD R0, R0, 0x140, R248 ;  /* 0x0000014000007824 */ /* 0x010fca00078e02f8 */
[-C--:B------:R-:W-:Y:S01]  /*f170*/  LEA R2, R0, R3.reuse, 0x4 ;  /* 0x0000000300027211 */ /* 0x080fe200078e20ff */
[----:B------:R-:W-:Y:S05]  /*f180*/  WARPSYNC.ALL ;  /* 0x0000000000007948 */ /* 0x000fea0003800000 */
[----:B--2---:R-:W-:Y:S04]  /*f190*/  STS.128 [R2+0x200], R232 ;  /* 0x000200e802007388 */ /* 0x004fe80000000c00 */
[----:B------:R-:W-:Y:S04]  /*f1a0*/  STS.128 [R2+0x400], R196 ;  /* 0x000400c402007388 */ /* 0x000fe80000000c00 */
[----:B------:R-:W-:Y:S04]  /*f1b0*/  STS.128 [R2], R192 ;  /* 0x000000c002007388 */ /* 0x000fe80000000c00 */
        /* <DEDUP_REMOVED lines=8> */
[----:B------:R-:W2:Y:S01]  /*f240*/  LDCU.64 UR4, c[0x0][0x460] ;  /* 0x00008c00ff0477ac */ /* 0x000ea20008000a00 */
[----:B0-----:R-:W4:Y:S04]  /*f250*/  LDL.LU R244, [R1+0x4c] ;  /* 0x00004c0001f47983 */ /* 0x001f280000300800 */
        /* <DEDUP_REMOVED lines=15> */
[----:B---3--:R-:W-:Y:S01]  /*f350*/  STS.128 [R2+0x1200], R4 ;  /* 0x0012000402007388 */ /* 0x008fe20000000c00 */
[----:B------:R-:W-:Y:S06]  /*f360*/  BAR.SYNC.DEFER_BLOCKING 0x0 ;  /* 0x0000000000007b1d */ /* 0x000fec0000010000 */
[----:B------:R-:W0:Y:S04]  /*f370*/  LDS R3, [R0] ;  /* 0x0000000000037984 */ /* 0x000e280000000800 */
[----:B------:R-:W-:Y:S04]  /*f380*/  LDS R4, [R0+0x200] ;  /* 0x0002000000047984 */ /* 0x000fe80000000800 */
[----:B------:R-:W3:Y:S04]  /*f390*/  LDS R14, [R0+0x1400] ;  /* 0x00140000000e7984 */ /* 0x000ee80000000800 */
        /* <DEDUP_REMOVED lines=45> */
[----:B----4-:R-:W-:Y:S04]  /*f670*/  STS.128 [R2+0x1200], R244 ;  /* 0x001200f402007388 */ /* 0x010fe80000000c00 */
[----:B--2---:R-:W-:Y:S04]  /*f680*/  STS.128 [R2+0x1000], R88 ;  /* 0x0010005802007388 */ /* 0x004fe80000000c00 */
[----:B------:R-:W-:Y:S04]  /*f690*/  STS.128 [R2+0xe00], R160 ;  /* 0x000e00a002007388 */ /* 0x000fe80000000c00 */
[----:B------:R-:W-:Y:S01]  /*f6a0*/  STS.128 [R2+0xc00], R156 ;  /* 0x000c009c02007388 */ /* 0x000fe20000000c00 */
[----:B------:R-:W-:Y:S01]  /*f6b0*/  BAR.SYNC.DEFER_BLOCKING 0x0 ;  /* 0x0000000000007b1d */ /* 0x000fe20000010000 */
[----:B---3--:R-:W-:-:S05]  /*f6c0*/  FADD.FTZ R3, R3, R14 ;  /* 0x0000000e03037221 */ /* 0x008fca0000010000 */
        /* <DEDUP_REMOVED lines=108> */
[----:B------:R-:W-:-:S02]  /*fd90*/  FADD.FTZ R4, R4, R19 ;  /* 0x0000001304047221 */ /* 0x000fc40000010000 */
[----:B------:R-:W2:Y:S01]  /*fda0*/  LDS R25, [R0+0x1600] ;  /* 0x0016000000197984 */ /* 0x000ea20000000800 */
[----:B---3--:R-:W-:Y:S01]  /*fdb0*/  FADD.FTZ R99, R8, R99 ;  /* 0x0000006308637221 */ /* 0x008fe20000010000 */
[----:B------:R-:W-:Y:S02]  /*fdc0*/  FADD.FTZ R18, R43, R18 ;  /* 0x000000122b127221 */ /* 0x000fe40000010000 */
[----:B------:R-:W3:Y:S01]  /*fdd0*/  LDS R8, [R0+0x400] ;  /* 0x0004000000087984 */ /* 0x000ee20000000800 */
[----:B------:R-:W-:Y:S01]  /*fde0*/  FADD.FTZ R7, R7, R16 ;  /* 0x0000001007077221 */ /* 0x000fe20000010000 */
[----:B------:R-:W-:Y:S02]  /*fdf0*/  FADD.FTZ R4, R4, R29 ;  /* 0x0000001d04047221 */ /* 0x000fe40000010000 */
[----:B------:R-:W3:Y:S04]  /*fe00*/  LDS R43, [R0+0x3c00] ;  /* 0x003c0000002b7984 */ /* 0x000ee80000000800 */
[----:B------:R-:W3:Y:S01]  /*fe10*/  LDS R16, [R0+0x2a00] ;  /* 0x002a000000107984 */ /* 0x000ee20000000800 */
[----:B------:R-:W-:-:S03]  /*fe20*/  FADD.FTZ R91, R18, R91 ;  /* 0x0000005b125b7221 */ /* 0x000fc60000010000 */
        /* <DEDUP_REMOVED lines=37> */
[----:B------:R-:W-:Y:S01]  /*10080*/  IADD3 R6, P2, PT, R6, UR4, RZ ;  /* 0x0000000406067c10 */ /* 0x000fe2000ff5e0ff */
[----:B---3--:R-:W-:Y:S01]  /*10090*/  FADD.FTZ R8, RZ, R8 ;  /* 0x00000008ff087221 */ /* 0x008fe20000010000 */
[----:B------:R-:W-:Y:S01]  /*100a0*/  FADD.FTZ R49, R36, R43 ;  /* 0x0000002b24317221 */ /* 0x000fe20000010000 */
[----:B------:R-:W2:Y:S01]  /*100b0*/  LDS R10, [R0+0xa00] ;  /* 0x000a0000000a7984 */ /* 0x000ea20000000800 */
[----:B------:R-:W-:Y:S01]  /*100c0*/  FADD.FTZ R20, R45, R20 ;  /* 0x000000142d147221 */ /* 0x000fe20000010000 */
[----:B------:R-:W-:Y:S01]  /*100d0*/  FADD.FTZ R16, R25, R16 ;  /* 0x0000001019107221 */ /* 0x000fe20000010000 */
[----:B------:R-:W-:Y:S01]  /*100e0*/  IADD3.X R7, PT, PT, R7, UR5, RZ, P2, !PT ;  /* 0x0000000507077c10 */ /* 0x000fe200097fe4ff */
[----:B------:R-:W-:Y:S01]  /*100f0*/  STG.E desc[UR6][R2.64], R89 ;  /* 0x0000005902007986 */ /* 0x000fe2000c101906 */
[----:B------:R-:W-:Y:S01]  /*10100*/  FADD.FTZ R29, R8, R29 ;  /* 0x0000001d081d7221 */ /* 0x000fe20000010000 */
[----:B------:R-:W-:-:S02]  /*10110*/  FADD.FTZ R27, R44, R27 ;  /* 0x0000001b2c1b7221 */ /* 0x000fc40000010000 */
[----:B------:R-:W-:Y:S01]  /*10120*/  LDS R43, [R0+0x1c00] ;  /* 0x001c0000002b7984 */ /* 0x000fe20000000800 */
[----:B------:R-:W-:-:S03]  /*10130*/  FADD.FTZ R53, R16, R53 ;  /* 0x0000003510357221 */ /* 0x000fc60000010000 */
[----:B------:R-:W-:Y:S04]  /*10140*/  STG.E desc[UR6][R4.64], R13 ;  /* 0x0000000d04007986 */ /* 0x000fe8000c101906 */
[----:B------:R-:W3:Y:S01]  /*10150*/  LDS R45, [R0+0x2e00] ;  /* 0x002e0000002d7984 */ /* 0x000ee20000000800 */
[----:B------:R-:W-:-:S03]  /*10160*/  FADD.FTZ R93, R20, R93 ;  /* 0x0000005d145d7221 */ /* 0x000fc60000010000 */
[----:B------:R-:W3:Y:S01]  /*10170*/  LDS R13, [R0+0xc00] ;  /* 0x000c0000000d7984 */ /* 0x000ee20000000800 */
[----:B-1----:R-:W-:-:S03]  /*10180*/  FADD.FTZ R18, R29, R18 ;  /* 0x000000121d127221 */ /* 0x002fc60000010000 */
[----:B------:R-:W1:Y:S01]  /*10190*/  LDS R25, [R0+0x1e00] ;  /* 0x001e000000197984 */ /* 0x000e620000000800 */
[----:B------:R-:W-:-:S03]  /*101a0*/  FADD.FTZ R27, R27, R28 ;  /* 0x0000001c1b1b7221 */ /* 0x000fc60000010000 */
[----:B------:R-:W-:Y:S04]  /*101b0*/  LDS R47, [R0+0x3000] ;  /* 0x00300000002f7984 */ /* 0x000fe80000000800 */
[----:B------:R-:W1:Y:S04]  /*101c0*/  LDS R55, [R0+0x4200] ;  /* 0x0042000000377984 */ /* 0x000e680000000800 */
[----:B------:R-:W1:Y:S04]  /*101d0*/  LDS R8, [R0+0xe00] ;  /* 0x000e000000087984 */ /* 0x000e680000000800 */
[----:B------:R-:W-:Y:S04]  /*101e0*/  STG.E desc[UR6][R6.64], R49 ;  /* 0x0000003106007986 */ /* 0x000fe8000c101906 */
[----:B------:R-:W1:Y:S04]  /*101f0*/  LDS R20, [R0+0x2000] ;  /* 0x0020000000147984 */ /* 0x000e680000000800 */
[----:B------:R-:W-:Y:S04]  /*10200*/  STG.E desc[UR6][R2.64+0x200], R91 ;  /* 0x0002005b02007986 */ /* 0x000fe8000c101906 */
[----:B------:R-:W1:Y:S04]  /*10210*/  LDS R49, [R0+0x3200] ;  /* 0x0032000000317984 */ /* 0x000e680000000800 */
[----:B------:R-:W1:Y:S04]  /*10220*/  LDS R57, [R0+0x4400] ;  /* 0x0044000000397984 */ /* 0x000e680000000800 */
[----:B------:R-:W-:Y:S04]  /*10230*/  STG.E desc[UR6][R4.64+0x200], R33 ;  /* 0x0002002104007986 */ /* 0x000fe8000c101906 */
[----:B------:R-:W1:Y:S04]  /*10240*/  LDS R16, [R0+0x1000] ;  /* 0x0010000000107984 */ /* 0x000e680000000800 */
[----:B------:R0:W-:Y:S04]  /*10250*/  STG.E desc[UR6][R6.64+0x200], R53 ;  /* 0x0002003506007986 */ /* 0x0001e8000c101906 */
[----:B------:R-:W1:Y:S04]  /*10260*/  LDS R29, [R0+0x2200] ;  /* 0x00220000001d7984 */ /* 0x000e680000000800 */
[----:B------:R-:W1:Y:S01]  /*10270*/  LDS R22, [R0+0x3400] ;  /* 0x0034000000167984 */ /* 0x000e620000000800 */
[----:B0-----:R-:W-:-:S03]  /*10280*/  FADD.FTZ R53, R18, R51 ;  /* 0x0000003312357221 */ /* 0x001fc60000010000 */
        /* <DEDUP_REMOVED lines=26> */
[----:B------:R-:W-:Y:S01]  /*10430*/  FADD.FTZ R10, R10, R49 ;  /* 0x000000310a0a7221 */ /* 0x000fe20000010000 */
[----:B------:R-:W-:Y:S01]  /*10440*/  FADD.FTZ R57, R14, R57 ;  /* 0x000000390e397221 */ /* 0x000fe20000010000 */
[----:B------:R-:W-:Y:S01]  /*10450*/  FADD.FTZ R16, RZ, R16 ;  /* 0x00000010ff107221 */ /* 0x000fe20000010000 */
[----:B------:R-:W-:Y:S01]  /*10460*/  STG.E desc[UR6][R2.64+0x600], R93 ;  /* 0x0006005d02007986 */ /* 0x000fe2000c101906 */
[----:B------:R-:W-:Y:S01]  /*10470*/  FADD.FTZ R8, R8, R29 ;  /* 0x0000001d08087221 */ /* 0x000fe20000010000 */
[----:B------:R-:W-:-:S02]  /*10480*/  FADD.FTZ R13, R13, R22 ;  /* 0x000000160d0d7221 */ /* 0x000fc40000010000 */
[----:B------:R-:W-:Y:S01]  /*10490*/  STG.E desc[UR6][R4.64+0x600], R35 ;  /* 0x0006002304007986 */ /* 0x000fe2000c101906 */
[----:B0-----:R-:W-:Y:S01]  /*104a0*/  FADD.FTZ R59, R10, R59 ;  /* 0x0000003b0a3b7221 */ /* 0x001fe20000010000 */
        /* <DEDUP_REMOVED lines=32> */
.L_x_25029:
[----:B-1----:R-:W-:Y:S01]  /*106b0*/  HFMA2 R243, -RZ, RZ, 0, 5.9604644775390625e-08 ;  /* 0x00000001fff37431 */ /* 0x002fe200000001ff */
[----:B------:R-:W-:Y:S01]  /*106c0*/  BSSY B1, `(.L_x_25339) ;  /* 0x0000006000017945 */ /* 0x000fe20003800000 */
[----:B------:R-:W-:Y:S02]  /*106d0*/  MOV R242, 0x1f ;  /* 0x0000001f00f27802 */ /* 0x000fe40000000f00 */
[----:B0-----:R-:W-:-:S07]  /*106e0*/  MOV R203, 0xffffffff ;  /* 0xffffffff00cb7802 */ /* 0x001fce0000000f00 */
[----:B--2--5:R-:W-:Y:S05]  /*106f0*/  WARPSYNC.COLLECTIVE R203, `(.L_x_25340) ;  /* 0x00000000cb087348 */ /* 0x024fea0003c00000 */
[----:B------:R0:W1:Y:S02]  /*10700*/  SHFL.BFLY P0, R203, R251, R243, R242 ;  /* 0x0c0000f3fbcb7389 */ /* 0x00006400000000f2 */
[----:B012--5:R-:W-:Y:S05]  /*10710*/  ENDCOLLECTIVE ;  /* 0x000000000000791b */ /* 0x027fea0003800000 */
.L_x_25340:
[----:B------:R-:W-:Y:S05]  /*10720*/  BSYNC B1 ;  /* 0x0000000000017941 */ /* 0x000fea0003800000 */
.L_x_25339:
        /* <DEDUP_REMOVED lines=11> */
.L_x_25341:
[----:B------:R-:W-:Y:S01]  /*107e0*/  MOV R251, R2 ;  /* 0x0000000200fb7202 */ /* 0x000fe20000000f00 */
[----:B------:R-:W-:Y:S02]  /*107f0*/  HFMA2 R243, -RZ, RZ, 0, 1.1920928955078125e-07 ;  /* 0x00000002fff37431 */ /* 0x000fe400000001ff */
[----:B------:R-:W-:Y:S01]  /*10800*/  FADD.FTZ R0, R203, R0 ;  /* 0x00000000cb007221 */ /* 0x000fe20000010000 */
[----:B------:R-:W-:-:S07]  /*10810*/  MOV R203, 0xffffffff ;  /* 0xffffffff00cb7802 */ /* 0x000fce0000000f00 */
[----:B------:R-:W-:Y:S05]  /*10820*/  WARPSYNC.COLLECTIVE R203, `(.L_x_25342) ;  /* 0x00000000cb087348 */ /* 0x000fea0003c00000 */
[----:B------:R0:W1:Y:S02]  /*10830*/  SHFL.BFLY P0, R203, R251, R243, R242 ;  /* 0x0c0000f3fbcb7389 */ /* 0x00006400000000f2 */
[----:B01----:R-:W-:Y:S05]  /*10840*/  ENDCOLLECTIVE ;  /* 0x000000000000791b */ /* 0x003fea0003800000 */
.L_x_25342:
[----:B------:R-:W-:Y:S01]  /*10850*/  MOV R251, R0 ;  /* 0x0000000000fb7202 */ /* 0x000fe20000000f00 */
[----:B------:R-:W-:Y:S01]  /*10860*/  FADD.FTZ R2, R2, R203 ;  /* 0x000000cb02027221 */ /* 0x000fe20000010000 */
[----:B------:R-:W-:-:S07]  /*10870*/  MOV R203, 0xffffffff ;  /* 0xffffffff00cb7802 */ /* 0x000fce0000000f00 */
[----:B------:R-:W-:Y:S05]  /*10880*/  WARPSYNC.COLLECTIVE R203, `(.L_x_25343) ;  /* 0x00000000cb087348 */ /* 0x000fea0003c00000 */
[----:B------:R0:W1:Y:S02]  /*10890*/  SHFL.BFLY P0, R203, R251, R243, R242 ;  /* 0x0c0000f3fbcb7389 */ /* 0x00006400000000f2 */
[----:B01----:R-:W-:Y:S05]  /*108a0*/  ENDCOLLECTIVE ;  /* 0x000000000000791b */ /* 0x003fea0003800000 */
.L_x_25343:
[----:B------:R-:W-:Y:S01]  /*108b0*/  MOV R251, R2 ;  /* 0x0000000200fb7202 */ /* 0x000fe20000000f00 */
[----:B------:R-:W-:Y:S02]  /*108c0*/  HFMA2 R243, -RZ, RZ, 0, 2.384185791015625e-07 ;  /* 0x00000004fff37431 */ /* 0x000fe400000001ff */
[----:B------:R-:W-:Y:S01]  /*108d0*/  FADD.FTZ R0, R0, R203 ;  /* 0x000000cb00007221 */ /* 0x000fe20000010000 */
[----:B------:R-:W-:-:S07]  /*108e0*/  MOV R203, 0xffffffff ;  /* 0xffffffff00cb7802 */ /* 0x000fce0000000f00 */
[----:B------:R-:W-:Y:S05]  /*108f0*/  WARPSYNC.COLLECTIVE R203, `(.L_x_25344) ;  /* 0x00000000cb087348 */ /* 0x000fea0003c00000 */
[----:B------:R0:W1:Y:S02]  /*10900*/  SHFL.BFLY P0, R203, R251, R243, R242 ;  /* 0x0c0000f3fbcb7389 */ /* 0x00006400000000f2 */
[----:B01----:R-:W-:Y:S05]  /*10910*/  ENDCOLLECTIVE ;  /* 0x000000000000791b */ /* 0x003fea0003800000 */
.L_x_25344:
[----:B------:R-:W-:Y:S01]  /*10920*/  MOV R251, R0 ;  /* 0x0000000000fb7202 */ /* 0x000fe20000000f00 */
[----:B------:R-:W-:Y:S01]  /*10930*/  FADD.FTZ R2, R2, R203 ;  /* 0x000000cb02027221 */ /* 0x000fe20000010000 */
[----:B------:R-:W-:-:S07]  /*10940*/  MOV R203, 0xffffffff ;  /* 0xffffffff00cb7802 */ /* 0x000fce0000000f00 */
[----:B------:R-:W-:Y:S05]  /*10950*/  WARPSYNC.COLLECTIVE R203, `(.L_x_25345) ;  /* 0x00000000cb087348 */ /* 0x000fea0003c00000 */
[----:B------:R0:W1:Y:S02]  /*10960*/  SHFL.BFLY P0, R203, R251, R243, R242 ;  /* 0x0c0000f3fbcb7389 */ /* 0x00006400000000f2 */
[----:B01----:R-:W-:Y:S05]  /*10970*/  ENDCOLLECTIVE ;  /* 0x000000000000791b */ /* 0x003fea0003800000 */
.L_x_25345:
[----:B------:R-:W-:Y:S01]  /*10980*/  MOV R251, R2 ;  /* 0x0000000200fb7202 */ /* 0x000fe20000000f00 */
[----:B------:R-:W-:Y:S02]  /*10990*/  HFMA2 R243, -RZ, RZ, 0, 4.76837158203125e-07 ;  /* 0x00000008fff37431 */ /* 0x000fe400000001ff */
[----:B------:R-:W-:Y:S01]  /*109a0*/  FADD.FTZ R0, R0, R203 ;  /* 0x000000cb00007221 */ /* 0x000fe20000010000 */
[----:B------:R-:W-:-:S07]  /*109b0*/  MOV R203, 0xffffffff ;  /* 0xffffffff00cb7802 */ /* 0x000fce0000000f00 */
[----:B------:R-:W-:Y:S05]  /*109c0*/  WARPSYNC.COLLECTIVE R203, `(.L_x_25346) ;  /* 0x00000000cb087348 */ /* 0x000fea0003c00000 */
[----:B------:R0:W1:Y:S02]  /*109d0*/  SHFL.BFLY P0, R203, R251, R243, R242 ;  /* 0x0c0000f3fbcb7389 */ /* 0x00006400000000f2 */
[----:B01----:R-:W-:Y:S05]  /*109e0*/  ENDCOLLECTIVE ;  /* 0x000000000000791b */ /* 0x003fea0003800000 */
.L_x_25346:
[----:B------:R-:W-:Y:S01]  /*109f0*/  MOV R251, R0 ;  /* 0x0000000000fb7202 */ /* 0x000fe20000000f00 */
[----:B------:R-:W-:Y:S01]  /*10a00*/  FADD.FTZ R2, R2, R203 ;  /* 0x000000cb02027221 */ /* 0x000fe20000010000 */
[----:B------:R-:W-:-:S04]  /*10a10*/  MOV R203, 0xffffffff ;  /* 0xffffffff00cb7802 */ /* 0x000fc80000000f00 */
[----:B------:R0:W-:Y:S03]  /*10a20*/  STL [R1+0x4], R2 ;  /* 0x0000040201007387 */ /* 0x0001e60000100800 */
[----:B0-----:R-:W-:Y:S05]  /*10a30*/  WARPSYNC.COLLECTIVE R203, `(.L_x_25347) ;  /* 0x00000000cb087348 */ /* 0x001fea0003c00000 */
[----:B------:R1:W2:Y:S02]  /*10a40*/  SHFL.BFLY P0, R203, R251, R243, R242 ;  /* 0x0c0000f3fbcb7389 */ /* 0x0002a400000000f2 */
[----:B012---:R-:W-:Y:S05]  /*10a50*/  ENDCOLLECTIVE ;  /* 0x000000000000791b */ /* 0x007fea0003800000 */
.L_x_25347:
        /* <DEDUP_REMOVED lines=8> */
.L_x_25348:
        /* <DEDUP_REMOVED lines=8> */
.L_x_25349:
[----:B------:R-:W-:Y:S01]  /*10b60*/  MOV R242, R203 ;  /* 0x000000cb00f27202 */ /* 0x000fe20000000f00 */
[----:B------:R-:W-:Y:S06]  /*10b70*/  BRA `(.L_x_25350) ;  /* 0xffffff2c00c47947 */ /* 0x000fec000383ffff */
.L_x_25351:
        /* <DEDUP_REMOVED lines=16> */
.L_x_25551:


//--------------------- .nv.shared._ZN10layer_norm13ln_bwd_kernelINS_13Kernel_traitsI13__nv_bfloat16S2_S2_S2_fjLj1280ELj1ELj4ELj1ELj16ENS_18Kernel_traits_baseILj1280ES2_S2_S2_S2_fjLj128EEEEELb0ELb0ELb0ELb0EEEvNS_9BwdParamsE --------------------------
	.section	.nv.shared._ZN10layer_norm13ln_bwd_kernelINS_13Kernel_traitsI13__nv_bfloat16S2_S2_S2_fjLj1280ELj1ELj4ELj1ELj16ENS_18Kernel_traits_baseILj1280ES2_S2_S2_S2_fjLj128EEEEELb0ELb0ELb0ELb0EEEvNS_9BwdParamsE,"aw",@nobits
	.sectionflags	@""
	.align	16
	.zero		1024


//--------------------- .nv.shared.reserved.0     --------------------------
	.section	.nv.shared.reserved.0,"aw",@nobits
	.weak		__nv_reservedSMEM_offset_0_alias
	.size		__nv_reservedSMEM_offset_0_alias, 0, 64
	.other		__nv_reservedSMEM_offset_0_alias,@"STO_CUDA_RESERVED_SHARED STV_DEFAULT"
__nv_reservedSMEM_offset_0_alias:
	.zero		0
	.zero		64


//--------------------- .nv.shared._ZN10layer_norm13ln_bwd_kernelINS_13Kernel_traitsI13__nv_bfloat16S2_S2_S2_fjLj1280ELj1ELj4ELj1ELj16ENS_18Kernel_traits_baseILj1280ES2_S2_S2_S2_fjLj128EEEEELb0ELb0ELb0ELb1EEEvNS_9BwdParamsE --------------------------
	.section	.nv.shared._ZN10layer_norm13ln_bwd_kernelINS_13Kernel_traitsI13__nv_bfloat16S2_S2_S2_fjLj1280ELj1ELj4ELj1ELj16ENS_18Kernel_traits_baseILj1280ES2_S2_S2_S2_fjLj128EEEEELb0ELb0ELb0ELb1EEEvNS_9BwdParamsE,"aw",@nobits
	.sectionflags	@""
	.align	16
	.zero		1024


//--------------------- .nv.shared._ZN10layer_norm13ln_bwd_kernelINS_13Kernel_traitsI13__nv_bfloat16S2_S2_S2_fjLj1280ELj1ELj4ELj1ELj16ENS_18Kernel_traits_baseILj1280ES2_S2_S2_S2_fjLj128EEEEELb0ELb0ELb1ELb0EEEvNS_9BwdParamsE --------------------------
	.section	.nv.shared._ZN10layer_norm13ln_bwd_kernelINS_13Kernel_traitsI13__nv_bfloat16S2_S2_S2_fjLj1280ELj1ELj4ELj1ELj16ENS_18Kernel_traits_baseILj1280ES2_S2_S2_S2_fjLj128EEEEELb0ELb0ELb1ELb0EEEvNS_9BwdParamsE,"aw",@nobits
	.sectionflags	@""
	.align	16
	.zero		1024


//--------------------- .nv.shared._ZN10layer_norm13ln_bwd_kernelINS_13Kernel_traitsI13__nv_bfloat16S2_S2_S2_fjLj1280ELj1ELj4ELj1ELj16ENS_18Kernel_traits_baseILj1280ES2_S2_S2_S2_fjLj128EEEEELb0ELb0ELb1ELb1EEEvNS_9BwdParamsE --------------------------
	.section	.nv.shared._ZN10layer_norm13ln_bwd_kernelINS_13Kernel_traitsI13__nv_bfloat16S2_S2_S2_fjLj1280ELj1ELj4ELj1ELj16ENS_18Kernel_traits_baseILj1280ES2_S2_S2_S2_fjLj128EEEEELb0ELb0ELb1ELb1EEEvNS_9BwdParamsE,"aw",@nobits
	.sectionflags	@""
	.align	16
	.zero		1024


//--------------------- .nv.shared._ZN10layer_norm13ln_bwd_kernelINS_13Kernel_traitsI13__nv_bfloat16S2_S2_S2_fjLj1280ELj1ELj4ELj1ELj16ENS_18Kernel_traits_baseILj1280ES2_S2_S2_S2_fjLj128EEEEELb0ELb1ELb0ELb0EEEvNS_9BwdParamsE --------------------------
	.section	.nv.shared._ZN10layer_norm13ln_bwd_kernelINS_13Kernel_traitsI13__nv_bfloat16S2_S2_S2_fjLj1280ELj1ELj4ELj1ELj16ENS_18Kernel_traits_baseILj1280ES2_S2_S2_S2_fjLj128EEEEELb0ELb1ELb0ELb0EEEvNS_9BwdParamsE,"aw",@nobits
	.sectionflags	@""
	.align	16
	.zero		1024


//--------------------- .nv.shared._ZN10layer_norm13ln_bwd_kernelINS_13Kernel_traitsI13__nv_bfloat16S2_S2_S2_fjLj1280ELj1ELj4ELj1ELj16ENS_18Kernel_traits_baseILj1280ES2_S2_S2_S2_fjLj128EEEEELb0ELb1ELb0ELb1EEEvNS_9BwdParamsE --------------------------
	.section	.nv.shared._ZN10layer_norm13ln_bwd_kernelINS_13Kernel_traitsI13__nv_bfloat16S2_S2_S2_fjLj1280ELj1ELj4ELj1ELj16ENS_18Kernel_traits_baseILj1280ES2_S2_S2_S2_fjLj128EEEEELb0ELb1ELb0ELb1EEEvNS_9BwdParamsE,"aw",@nobits
	.sectionflags	@""
	.align	16
	.zero		1024


//--------------------- .nv.shared._ZN10layer_norm13ln_bwd_kernelINS_13Kernel_traitsI13__nv_bfloat16S2_S2_S2_fjLj1280ELj1ELj4ELj1ELj16ENS_18Kernel_traits_baseILj1280ES2_S2_S2_S2_fjLj128EEEEELb0ELb1ELb1ELb0EEEvNS_9BwdParamsE --------------------------
	.section	.nv.shared._ZN10layer_norm13ln_bwd_kernelINS_13Kernel_traitsI13__nv_bfloat16S2_S2_S2_fjLj1280ELj1ELj4ELj1ELj16ENS_18Kernel_traits_baseILj1280ES2_S2_S2_S2_fjLj128EEEEELb0ELb1ELb1ELb0EEEvNS_9BwdParamsE,"aw",@nobits
	.sectionflags	@""
	.align	16
	.zero		1024


//--------------------- .nv.shared._ZN10layer_norm13ln_bwd_kernelINS_13Kernel_traitsI13__nv_bfloat16S2_S2_S2_fjLj1280ELj1ELj4ELj1ELj16ENS_18Kernel_traits_baseILj1280ES2_S2_S2_S2_fjLj128EEEEELb0ELb1ELb1ELb1EEEvNS_9BwdParamsE --------------------------
	.section	.nv.shared._ZN10layer_norm13ln_bwd_kernelINS_13Kernel_traitsI13__nv_bfloat16S2_S2_S2_fjLj1280ELj1ELj4ELj1ELj16ENS_18Kernel_traits_baseILj1280ES2_S2_S2_S2_fjLj128EEEEELb0ELb1ELb1ELb1EEEvNS_9BwdParamsE,"aw",@nobits
	.sectionflags	@""
	.align	16
	.zero		1024


//--------------------- .nv.shared._ZN10layer_norm13ln_bwd_kernelINS_13Kernel_traitsI13__nv_bfloat16S2_S2_S2_fjLj1280ELj1ELj4ELj1ELj16ENS_18Kernel_traits_baseILj1280ES2_S2_S2_S2_fjLj128EEEEELb1ELb0ELb0ELb0EEEvNS_9BwdParamsE --------------------------
	.section	.nv.shared._ZN10layer_norm13ln_bwd_kernelINS_13Kernel_traitsI13__nv_bfloat16S2_S2_S2_fjLj1280ELj1ELj4ELj1ELj16ENS_18Kernel_traits_baseILj1280ES2_S2_S2_S2_fjLj128EEEEELb1ELb0ELb0ELb0EEEvNS_9BwdParamsE,"aw",@nobits
	.sectionflags	@""
	.align	16
	.zero		1024


//--------------------- .nv.shared._ZN10layer_norm13ln_bwd_kernelINS_13Kernel_traitsI13__nv_bfloat16S2_S2_S2_fjLj1280ELj1ELj4ELj1ELj16ENS_18Kernel_traits_baseILj1280ES2_S2_S2_S2_fjLj128EEEEELb1ELb0ELb0ELb1EEEvNS_9BwdParamsE --------------------------
	.section	.nv.shared._ZN10layer_norm13ln_bwd_kernelINS_13Kernel_traitsI13__nv_bfloat16S2_S2_S2_fjLj1280ELj1ELj4ELj1ELj16ENS_18Kernel_traits_baseILj1280ES2_S2_S2_S2_fjLj128EEEEELb1ELb0ELb0ELb1EEEvNS_9BwdParamsE,"aw",@nobits
	.sectionflags	@""
	.align	16
	.zero		1024


//--------------------- .nv.shared._ZN10layer_norm22ln_bwd_finalize_kernelINS_22Kernel_traits_finalizeILj1280E13__nv_bfloat16S2_S2_S2_fjLb0ELj1024ELj4ENS_18Kernel_traits_baseILj1280ES2_S2_S2_S2_fjLj1024EEEEELb0ELb0EEEvNS_9BwdParamsE --------------------------
	.section	.nv.shared._ZN10layer_norm22ln_bwd_finalize_kernelINS_22Kernel_traits_finalizeILj1280E13__nv_bfloat16S2_S2_S2_fjLb0ELj1024ELj4ENS_18Kernel_traits_baseILj1280ES2_S2_S2_S2_fjLj1024EEEEELb0ELb0EEEvNS_9BwdParamsE,"aw",@nobits
	.sectionflags	@""
	.align	16
.nv.shared._ZN10layer_norm22ln_bwd_finalize_kernelINS_22Kernel_traits_finalizeILj1280E13__nv_bfloat16S2_S2_S2_fjLb0ELj1024ELj4ENS_18Kernel_traits_baseILj1280ES2_S2_S2_S2_fjLj1024EEEEELb0ELb0EEEvNS_9BwdParamsE:
	.zero		9472


//--------------------- .nv.shared._ZN10layer_norm13ln_bwd_kernelINS_13Kernel_traitsI13__nv_bfloat16S2_S2_S2_fjLj1280ELj1ELj4ELj1ELj16ENS_18Kernel_traits_baseILj1280ES2_S2_S2_S2_fjLj128EEEEELb1ELb0ELb1ELb0EEEvNS_9BwdParamsE --------------------------
	.section	.nv.shared._ZN10layer_norm13ln_bwd_kernelINS_13Kernel_traitsI13__nv_bfloat16S2_S2_S2_fjLj1280ELj1ELj4ELj1ELj16ENS_18Kernel_traits_baseILj1280ES2_S2_S2_S2_fjLj128EEEEELb1ELb0ELb1ELb0EEEvNS_9BwdParamsE,"aw",@nobits
	.sectionflags	@""
	.align	16
	.zero		1024


//--------------------- .nv.shared._ZN10layer_norm22ln_bwd_finalize_kernelINS_22Kernel_traits_finalizeILj1280E13__nv_bfloat16S2_S2_S2_fjLb0ELj1024ELj4ENS_18Kernel_traits_baseILj1280ES2_S2_S2_S2_fjLj1024EEEEELb0ELb1EEEvNS_9BwdParamsE --------------------------
	.section	.nv.shared._ZN10layer_norm22ln_bwd_finalize_kernelINS_22Kernel_traits_finalizeILj1280E13__nv_bfloat16S2_S2_S2_fjLb0ELj1024ELj4ENS_18Kernel_traits_baseILj1280ES2_S2_S2_S2_fjLj1024EEEEELb0ELb1EEEvNS_9BwdParamsE,"aw",@nobits
	.sectionflags	@""
	.align	16
.nv.shared._ZN10layer_norm22ln_bwd_finalize_kernelINS_22Kernel_traits_finalizeILj1280E13__nv_bfloat16S2_S2_S2_fjLb0ELj1024ELj4ENS_18Kernel_traits_baseILj1280ES2_S2_S2_S2_fjLj1024EEEEELb0ELb1EEEvNS_9BwdParamsE:
	.zero		9472


//--------------------- .nv.shared._ZN10layer_norm13ln_bwd_kernelINS_13Kernel_traitsI13__nv_bfloat16S2_S2_S2_fjLj1280ELj1ELj4ELj1ELj16ENS_18Kernel_traits_baseILj1280ES2_S2_S2_S2_fjLj128EEEEELb1ELb0ELb1ELb1EEEvNS_9BwdParamsE --------------------------
	.section	.nv.shared._ZN10layer_norm13ln_bwd_kernelINS_13Kernel_traitsI13__nv_bfloat16S2_S2_S2_fjLj1280ELj1ELj4ELj1ELj16ENS_18Kernel_traits_baseILj1280ES2_S2_S2_S2_fjLj128EEEEELb1ELb0ELb1ELb1EEEvNS_9BwdParamsE,"aw",@nobits
	.sectionflags	@""
	.align	16
	.zero		1024


//--------------------- .nv.shared._ZN10layer_norm13ln_bwd_kernelINS_13Kernel_traitsI13__nv_bfloat16S2_S2_S2_fjLj1280ELj1ELj4ELj1ELj16ENS_18Kernel_traits_baseILj1280ES2_S2_S2_S2_fjLj128EEEEELb1ELb1ELb0ELb0EEEvNS_9BwdParamsE --------------------------
	.section	.nv.shared._ZN10layer_norm13ln_bwd_kernelINS_13Kernel_traitsI13__nv_bfloat16S2_S2_S2_fjLj1280ELj1ELj4ELj1ELj16ENS_18Kernel_traits_baseILj1280ES2_S2_S2_S2_fjLj128EEEEELb1ELb1ELb0ELb0EEEvNS_9BwdParamsE,"aw",@nobits
	.sectionflags	@""
	.align	16
	.zero		1024


//--------------------- .nv.shared._ZN10layer_norm13ln_bwd_kernelINS_13Kernel_traitsI13__nv_bfloat16S2_S2_S2_fjLj1280ELj1ELj4ELj1ELj16ENS_18Kernel_traits_baseILj1280ES2_S2_S2_S2_fjLj128EEEEELb1ELb1ELb0ELb1EEEvNS_9BwdParamsE --------------------------
	.section	.nv.shared._ZN10layer_norm13ln_bwd_kernelINS_13Kernel_traitsI13__nv_bfloat16S2_S2_S2_fjLj1280ELj1ELj4ELj1ELj16ENS_18Kernel_traits_baseILj1280ES2_S2_S2_S2_fjLj128EEEEELb1ELb1ELb0ELb1EEEvNS_9BwdParamsE,"aw",@nobits
	.sectionflags	@""
	.align	16
	.zero		1024


//--------------------- .nv.shared._ZN10layer_norm22ln_bwd_finalize_kernelINS_22Kernel_traits_finalizeILj1280E13__nv_bfloat16S2_S2_S2_fjLb1ELj1024ELj4ENS_18Kernel_traits_baseILj1280ES2_S2_S2_S2_fjLj1024EEEEELb1ELb0EEEvNS_9BwdParamsE --------------------------
	.section	.nv.shared._ZN10layer_norm22ln_bwd_finalize_kernelINS_22Kernel_traits_finalizeILj1280E13__nv_bfloat16S2_S2_S2_fjLb1ELj1024ELj4ENS_18Kernel_traits_baseILj1280ES2_S2_S2_S2_fjLj1024EEEEELb1ELb0EEEvNS_9BwdParamsE,"aw",@nobits
	.sectionflags	@""
	.align	16
.nv.shared._ZN10layer_norm22ln_bwd_finalize_kernelINS_22Kernel_traits_finalizeILj1280E13__nv_bfloat16S2_S2_S2_fjLb1ELj1024ELj4ENS_18Kernel_traits_baseILj1280ES2_S2_S2_S2_fjLj1024EEEEELb1ELb0EEEvNS_9BwdParamsE:
	.zero		13696


//--------------------- .nv.shared._ZN10layer_norm13ln_bwd_kernelINS_13Kernel_traitsI13__nv_bfloat16S2_S2_S2_fjLj1280ELj1ELj4ELj1ELj16ENS_18Kernel_traits_baseILj1280ES2_S2_S2_S2_fjLj128EEEEELb1ELb1ELb1ELb0EEEvNS_9BwdParamsE --------------------------
	.section	.nv.shared._ZN10layer_norm13ln_bwd_kernelINS_13Kernel_traitsI13__nv_bfloat16S2_S2_S2_fjLj1280ELj1ELj4ELj1ELj16ENS_18Kernel_traits_baseILj1280ES2_S2_S2_S2_fjLj128EEEEELb1ELb1ELb1ELb0EEEvNS_9BwdParamsE,"aw",@nobits
	.sectionflags	@""
	.align	16
	.zero		1024


//--------------------- .nv.shared._ZN10layer_norm22ln_bwd_finalize_kernelINS_22Kernel_traits_finalizeILj1280E13__nv_bfloat16S2_S2_S2_fjLb1ELj1024ELj4ENS_18Kernel_traits_baseILj1280ES2_S2_S2_S2_fjLj1024EEEEELb1ELb1EEEvNS_9BwdParamsE --------------------------
	.section	.nv.shared._ZN10layer_norm22ln_bwd_finalize_kernelINS_22Kernel_traits_finalizeILj1280E13__nv_bfloat16S2_S2_S2_fjLb1ELj1024ELj4ENS_18Kernel_traits_baseILj1280ES2_S2_S2_S2_fjLj1024EEEEELb1ELb1EEEvNS_9BwdParamsE,"aw",@nobits
	.sectionflags	@""
	.align	16
.nv.shared._ZN10layer_norm22ln_bwd_finalize_kernelINS_22Kernel_traits_finalizeILj1280E13__nv_bfloat16S2_S2_S2_fjLb1ELj1024ELj4ENS_18Kernel_traits_baseILj1280ES2_S2_S2_S2_fjLj1024EEEEELb1ELb1EEEvNS_9BwdParamsE:
	.zero		13696


//--------------------- .nv.shared._ZN10layer_norm13ln_bwd_kernelINS_13Kernel_traitsI13__nv_bfloat16S2_S2_S2_fjLj1280ELj1ELj4ELj1ELj16ENS_18Kernel_traits_baseILj1280ES2_S2_S2_S2_fjLj128EEEEELb1ELb1ELb1ELb1EEEvNS_9BwdParamsE --------------------------
	.section	.nv.shared._ZN10layer_norm13ln_bwd_kernelINS_13Kernel_traitsI13__nv_bfloat16S2_S2_S2_fjLj1280ELj1ELj4ELj1ELj16ENS_18Kernel_traits_baseILj1280ES2_S2_S2_S2_fjLj128EEEEELb1ELb1ELb1ELb1EEEvNS_9BwdParamsE,"aw",@nobits
	.sectionflags	@""
	.align	16
	.zero		1024


//--------------------- .nv.shared._ZN10layer_norm13ln_bwd_kernelINS_13Kernel_traitsI6__halfS2_S2_S2_fjLj1280ELj1ELj4ELj1ELj16ENS_18Kernel_traits_baseILj1280ES2_S2_S2_S2_fjLj128EEEEELb0ELb0ELb0ELb0EEEvNS_9BwdParamsE --------------------------
	.section	.nv.shared._ZN10layer_norm13ln_bwd_kernelINS_13Kernel_traitsI6__halfS2_S2_S2_fjLj1280ELj1ELj4ELj1ELj16ENS_18Kernel_traits_baseILj1280ES2_S2_S2_S2_fjLj128EEEEELb0ELb0ELb0ELb0EEEvNS_9BwdParamsE,"aw",@nobits
	.sectionflags	@""
	.align	16
	.zero		1024


//--------------------- .nv.shared._ZN10layer_norm13ln_bwd_kernelINS_13Kernel_traitsI6__halfS2_S2_S2_fjLj1280ELj1ELj4ELj1ELj16ENS_18Kernel_traits_baseILj1280ES2_S2_S2_S2_fjLj128EEEEELb0ELb0ELb0ELb1EEEvNS_9BwdParamsE --------------------------
	.section	.nv.shared._ZN10layer_norm13ln_bwd_kernelINS_13Kernel_traitsI6__halfS2_S2_S2_fjLj1280ELj1ELj4ELj1ELj16ENS_18Kernel_traits_baseILj1280ES2_S2_S2_S2_fjLj128EEEEELb0ELb0ELb0ELb1EEEvNS_9BwdParamsE,"aw",@nobits
	.sectionflags	@""
	.align	16
	.zero		1024


//--------------------- .nv.shared._ZN10layer_norm13ln_bwd_kernelINS_13Kernel_traitsI6__halfS2_S2_S2_fjLj1280ELj1ELj4ELj1ELj16ENS_18Kernel_traits_baseILj1280ES2_S2_S2_S2_fjLj128EEEEELb0ELb0ELb1ELb0EEEvNS_9BwdParamsE --------------------------
	.section	.nv.shared._ZN10layer_norm13ln_bwd_kernelINS_13Kernel_traitsI6__halfS2_S2_S2_fjLj1280ELj1ELj4ELj1ELj16ENS_18Kernel_traits_baseILj1280ES2_S2_S2_S2_fjLj128EEEEELb0ELb0ELb1ELb0EEEvNS_9BwdParamsE,"aw",@nobits
	.sectionflags	@""
	.align	16
	.zero		1024


//--------------------- .nv.shared._ZN10layer_norm13ln_bwd_kernelINS_13Kernel_traitsI6__halfS2_S2_S2_fjLj1280ELj1ELj4ELj1ELj16ENS_18Kernel_traits_baseILj1280ES2_S2_S2_S2_fjLj128EEEEELb0ELb0ELb1ELb1EEEvNS_9BwdParamsE --------------------------
	.section	.nv.shared._ZN10layer_norm13ln_bwd_kernelINS_13Kernel_traitsI6__halfS2_S2_S2_fjLj1280ELj1ELj4ELj1ELj16ENS_18Kernel_traits_baseILj1280ES2_S2_S2_S2_fjLj128EEEEELb0ELb0ELb1ELb1EEEvNS_9BwdParamsE,"aw",@nobits
	.sectionflags	@""
	.align	16
	.zero		1024


//--------------------- .nv.shared._ZN10layer_norm13ln_bwd_kernelINS_13Kernel_traitsI6__halfS2_S2_S2_fjLj1280ELj1ELj4ELj1ELj16ENS_18Kernel_traits_baseILj1280ES2_S2_S2_S2_fjLj128EEEEELb0ELb1ELb0ELb0EEEvNS_9BwdParamsE --------------------------
	.section	.nv.shared._ZN10layer_norm13ln_bwd_kernelINS_13Kernel_traitsI6__halfS2_S2_S2_fjLj1280ELj1ELj4ELj1ELj16ENS_18Kernel_traits_baseILj1280ES2_S2_S2_S2_fjLj128EEEEELb0ELb1ELb0ELb0EEEvNS_9BwdParamsE,"aw",@nobits
	.sectionflags	@""
	.align	16
	.zero		1024


//--------------------- .nv.shared._ZN10layer_norm13ln_bwd_kernelINS_13Kernel_traitsI6__halfS2_S2_S2_fjLj1280ELj1ELj4ELj1ELj16ENS_18Kernel_traits_baseILj1280ES2_S2_S2_S2_fjLj128EEEEELb0ELb1ELb0ELb1EEEvNS_9BwdParamsE --------------------------
	.section	.nv.shared._ZN10layer_norm13ln_bwd_kernelINS_13Kernel_traitsI6__halfS2_S2_S2_fjLj1280ELj1ELj4ELj1ELj16ENS_18Kernel_traits_baseILj1280ES2_S2_S2_S2_fjLj128EEEEELb0ELb1ELb0ELb1EEEvNS_9BwdParamsE,"aw",@nobits
	.sectionflags	@""
	.align	16
	.zero		1024


//--------------------- .nv.shared._ZN10layer_norm13ln_bwd_kernelINS_13Kernel_traitsI6__halfS2_S2_S2_fjLj1280ELj1ELj4ELj1ELj16ENS_18Kernel_traits_baseILj1280ES2_S2_S2_S2_fjLj128EEEEELb0ELb1ELb1ELb0EEEvNS_9BwdParamsE --------------------------
	.section	.nv.shared._ZN10layer_norm13ln_bwd_kernelINS_13Kernel_traitsI6__halfS2_S2_S2_fjLj1280ELj1ELj4ELj1ELj16ENS_18Kernel_traits_baseILj1280ES2_S2_S2_S2_fjLj128EEEEELb0ELb1ELb1ELb0EEEvNS_9BwdParamsE,"aw",@nobits
	.sectionflags	@""
	.align	16
	.zero		1024


//--------------------- .nv.shared._ZN10layer_norm13ln_bwd_kernelINS_13Kernel_traitsI6__halfS2_S2_S2_fjLj1280ELj1ELj4ELj1ELj16ENS_18Kernel_traits_baseILj1280ES2_S2_S2_S2_fjLj128EEEEELb0ELb1ELb1ELb1EEEvNS_9BwdParamsE --------------------------
	.section	.nv.shared._ZN10layer_norm13ln_bwd_kernelINS_13Kernel_traitsI6__halfS2_S2_S2_fjLj1280ELj1ELj4ELj1ELj16ENS_18Kernel_traits_baseILj1280ES2_S2_S2_S2_fjLj128EEEEELb0ELb1ELb1ELb1EEEvNS_9BwdParamsE,"aw",@nobits
	.sectionflags	@""
	.align	16
	.zero		1024


//--------------------- .nv.shared._ZN10layer_norm13ln_bwd_kernelINS_13Kernel_traitsI6__halfS2_S2_S2_fjLj1280ELj1ELj4ELj1ELj16ENS_18Kernel_traits_baseILj1280ES2_S2_S2_S2_fjLj128EEEEELb1ELb0ELb0ELb0EEEvNS_9BwdParamsE --------------------------
	.section	.nv.shared._ZN10layer_norm13ln_bwd_kernelINS_13Kernel_traitsI6__halfS2_S2_S2_fjLj1280ELj1ELj4ELj1ELj16ENS_18Kernel_traits_baseILj1280ES2_S2_S2_S2_fjLj128EEEEELb1ELb0ELb0ELb0EEEvNS_9BwdParamsE,"aw",@nobits
	.sectionflags	@""
	.align	16
	.zero		1024


//--------------------- .nv.shared._ZN10layer_norm13ln_bwd_kernelINS_13Kernel_traitsI6__halfS2_S2_S2_fjLj1280ELj1ELj4ELj1ELj16ENS_18Kernel_traits_baseILj1280ES2_S2_S2_S2_fjLj128EEEEELb1ELb0ELb0ELb1EEEvNS_9BwdParamsE --------------------------
	.section	.nv.shared._ZN10layer_norm13ln_bwd_kernelINS_13Kernel_traitsI6__halfS2_S2_S2_fjLj1280ELj1ELj4ELj1ELj16ENS_18Kernel_traits_baseILj1280ES2_S2_S2_S2_fjLj128EEEEELb1ELb0ELb0ELb1EEEvNS_9BwdParamsE,"aw",@nobits
	.sectionflags	@""
	.align	16
	.zero		1024


//--------------------- .nv.shared._ZN10layer_norm22ln_bwd_finalize_kernelINS_22Kernel_traits_finalizeILj1280E6__halfS2_S2_S2_fjLb0ELj1024ELj4ENS_18Kernel_traits_baseILj1280ES2_S2_S2_S2_fjLj1024EEEEELb0ELb0EEEvNS_9BwdParamsE --------------------------
	.section	.nv.shared._ZN10layer_norm22ln_bwd_finalize_kernelINS_22Kernel_traits_finalizeILj1280E6__halfS2_S2_S2_fjLb0ELj1024ELj4ENS_18Kernel_traits_baseILj1280ES2_S2_S2_S2_fjLj1024EEEEELb0ELb0EEEvNS_9BwdParamsE,"aw",@nobits
	.sectionflags	@""
	.align	16
.nv.shared._ZN10layer_norm22ln_bwd_finalize_kernelINS_22Kernel_traits_finalizeILj1280E6__halfS2_S2_S2_fjLb0ELj1024ELj4ENS_18Kernel_traits_baseILj1280ES2_S2_S2_S2_fjLj1024EEEEELb0ELb0EEEvNS_9BwdParamsE:
	.zero		9472


//--------------------- .nv.shared._ZN10layer_norm13ln_bwd_kernelINS_13Kernel_traitsI6__halfS2_S2_S2_fjLj1280ELj1ELj4ELj1ELj16ENS_18Kernel_traits_baseILj1280ES2_S2_S2_S2_fjLj128EEEEELb1ELb0ELb1ELb0EEEvNS_9BwdParamsE --------------------------
	.section	.nv.shared._ZN10layer_norm13ln_bwd_kernelINS_13Kernel_traitsI6__halfS2_S2_S2_fjLj1280ELj1ELj4ELj1ELj16ENS_18Kernel_traits_baseILj1280ES2_S2_S2_S2_fjLj128EEEEELb1ELb0ELb1ELb0EEEvNS_9BwdParamsE,"aw",@nobits
	.sectionflags	@""
	.align	16
	.zero		1024


//--------------------- .nv.shared._ZN10layer_norm22ln_bwd_finalize_kernelINS_22Kernel_traits_finalizeILj1280E6__halfS2_S2_S2_fjLb0ELj1024ELj4ENS_18Kernel_traits_baseILj1280ES2_S2_S2_S2_fjLj1024EEEEELb0ELb1EEEvNS_9BwdParamsE --------------------------
	.section	.nv.shared._ZN10layer_norm22ln_bwd_finalize_kernelINS_22Kernel_traits_finalizeILj1280E6__halfS2_S2_S2_fjLb0ELj1024ELj4ENS_18Kernel_traits_baseILj1280ES2_S2_S2_S2_fjLj1024EEEEELb0ELb1EEEvNS_9BwdParamsE,"aw",@nobits
	.sectionflags	@""
	.align	16
.nv.shared._ZN10layer_norm22ln_bwd_finalize_kernelINS_22Kernel_traits_finalizeILj1280E6__halfS2_S2_S2_fjLb0ELj1024ELj4ENS_18Kernel_traits_baseILj1280ES2_S2_S2_S2_fjLj1024EEEEELb0ELb1EEEvNS_9BwdParamsE:
	.zero		9472


//--------------------- .nv.shared._ZN10layer_norm13ln_bwd_kernelINS_13Kernel_traitsI6__halfS2_S2_S2_fjLj1280ELj1ELj4ELj1ELj16ENS_18Kernel_traits_baseILj1280ES2_S2_S2_S2_fjLj128EEEEELb1ELb0ELb1ELb1EEEvNS_9BwdParamsE --------------------------
	.section	.nv.shared._ZN10layer_norm13ln_bwd_kernelINS_13Kernel_traitsI6__halfS2_S2_S2_fjLj1280ELj1ELj4ELj1ELj16ENS_18Kernel_traits_baseILj1280ES2_S2_S2_S2_fjLj128EEEEELb1ELb0ELb1ELb1EEEvNS_9BwdParamsE,"aw",@nobits
	.sectionflags	@""
	.align	16
	.zero		1024


//--------------------- .nv.shared._ZN10layer_norm13ln_bwd_kernelINS_13Kernel_traitsI6__halfS2_S2_S2_fjLj1280ELj1ELj4ELj1ELj16ENS_18Kernel_traits_baseILj1280ES2_S2_S2_S2_fjLj128EEEEELb1ELb1ELb0ELb0EEEvNS_9BwdParamsE --------------------------
	.section	.nv.shared._ZN10layer_norm13ln_bwd_kernelINS_13Kernel_traitsI6__halfS2_S2_S2_fjLj1280ELj1ELj4ELj1ELj16ENS_18Kernel_traits_baseILj1280ES2_S2_S2_S2_fjLj128EEEEELb1ELb1ELb0ELb0EEEvNS_9BwdParamsE,"aw",@nobits
	.sectionflags	@""
	.align	16
	.zero		1024


//--------------------- .nv.shared._ZN10layer_norm13ln_bwd_kernelINS_13Kernel_traitsI6__halfS2_S2_S2_fjLj1280ELj1ELj4ELj1ELj16ENS_18Kernel_traits_baseILj1280ES2_S2_S2_S2_fjLj128EEEEELb1ELb1ELb0ELb1EEEvNS_9BwdParamsE --------------------------
	.section	.nv.shared._ZN10layer_norm13ln_bwd_kernelINS_13Kernel_traitsI6__halfS2_S2_S2_fjLj1280ELj1ELj4ELj1ELj16ENS_18Kernel_traits_baseILj1280ES2_S2_S2_S2_fjLj128EEEEELb1ELb1ELb0ELb1EEEvNS_9BwdParamsE,"aw",@nobits
	.sectionflags	@""
	.align	16
	.zero		1024


//--------------------- .nv.shared._ZN10layer_norm22ln_bwd_finalize_kernelINS_22Kernel_traits_finalizeILj1280E6__halfS2_S2_S2_fjLb1ELj1024ELj4ENS_18Kernel_traits_baseILj1280ES2_S2_S2_S2_fjLj1024EEEEELb1ELb0EEEvNS_9BwdParamsE --------------------------
	.section	.nv.shared._ZN10layer_norm22ln_bwd_finalize_kernelINS_22Kernel_traits_finalizeILj1280E6__halfS2_S2_S2_fjLb1ELj1024ELj4ENS_18Kernel_traits_baseILj1280ES2_S2_S2_S2_fjLj1024EEEEELb1ELb0EEEvNS_9BwdParamsE,"aw",@nobits
	.sectionflags	@""
	.align	16
.nv.shared._ZN10layer_norm22ln_bwd_finalize_kernelINS_22Kernel_traits_finalizeILj1280E6__halfS2_S2_S2_fjLb1ELj1024ELj4ENS_18Kernel_traits_baseILj1280ES2_S2_S2_S2_fjLj1024EEEEELb1ELb0EEEvNS_9BwdParamsE:
	.zero		13696


//--------------------- .nv.shared._ZN10layer_norm13ln_bwd_kernelINS_13Kernel_traitsI6__halfS2_S2_S2_fjLj1280ELj1ELj4ELj1ELj16ENS_18Kernel_traits_baseILj1280ES2_S2_S2_S2_fjLj128EEEEELb1ELb1ELb1ELb0EEEvNS_9BwdParamsE --------------------------
	.section	.nv.shared._ZN10layer_norm13ln_bwd_kernelINS_13Kernel_traitsI6__halfS2_S2_S2_fjLj1280ELj1ELj4ELj1ELj16ENS_18Kernel_traits_baseILj1280ES2_S2_S2_S2_fjLj128EEEEELb1ELb1ELb1ELb0EEEvNS_9BwdParamsE,"aw",@nobits
	.sectionflags	@""
	.align	16
	.zero		1024


//--------------------- .nv.shared._ZN10layer_norm22ln_bwd_finalize_kernelINS_22Kernel_traits_finalizeILj1280E6__halfS2_S2_S2_fjLb1ELj1024ELj4ENS_18Kernel_traits_baseILj1280ES2_S2_S2_S2_fjLj1024EEEEELb1ELb1EEEvNS_9BwdParamsE --------------------------
	.section	.nv.shared._ZN10layer_norm22ln_bwd_finalize_kernelINS_22Kernel_traits_finalizeILj1280E6__halfS2_S2_S2_fjLb1ELj1024ELj4ENS_18Kernel_traits_baseILj1280ES2_S2_S2_S2_fjLj1024EEEEELb1ELb1EEEvNS_9BwdParamsE,"aw",@nobits
	.sectionflags	@""
	.align	16
.nv.shared._ZN10layer_norm22ln_bwd_finalize_kernelINS_22Kernel_traits_finalizeILj1280E6__halfS2_S2_S2_fjLb1ELj1024ELj4ENS_18Kernel_traits_baseILj1280ES2_S2_S2_S2_fjLj1024EEEEELb1ELb1EEEvNS_9BwdParamsE:
	.zero		13696


//--------------------- .nv.shared._ZN10layer_norm13ln_bwd_kernelINS_13Kernel_traitsI6__halfS2_S2_S2_fjLj1280ELj1ELj4ELj1ELj16ENS_18Kernel_traits_baseILj1280ES2_S2_S2_S2_fjLj128EEEEELb1ELb1ELb1ELb1EEEvNS_9BwdParamsE --------------------------
	.section	.nv.shared._ZN10layer_norm13ln_bwd_kernelINS_13Kernel_traitsI6__halfS2_S2_S2_fjLj1280ELj1ELj4ELj1ELj16ENS_18Kernel_traits_baseILj1280ES2_S2_S2_S2_fjLj128EEEEELb1ELb1ELb1ELb1EEEvNS_9BwdParamsE,"aw",@nobits
	.sectionflags	@""
	.align	16
	.zero		1024


//--------------------- .nv.shared._ZN10layer_norm13ln_bwd_kernelINS_13Kernel_traitsIf13__nv_bfloat16S2_S2_fjLj1280ELj1ELj4ELj1ELj16ENS_18Kernel_traits_baseILj1280EfS2_S2_S2_fjLj128EEEEELb0ELb0ELb0ELb0EEEvNS_9BwdParamsE --------------------------
	.section	.nv.shared._ZN10layer_norm13ln_bwd_kernelINS_13Kernel_traitsIf13__nv_bfloat16S2_S2_fjLj1280ELj1ELj4ELj1ELj16ENS_18Kernel_traits_baseILj1280EfS2_S2_S2_fjLj128EEEEELb0ELb0ELb0ELb0EEEvNS_9BwdParamsE,"aw",@nobits
	.sectionflags	@""
	.align	16
	.zero		1024


//--------------------- .nv.shared._ZN10layer_norm13ln_bwd_kernelINS_13Kernel_traitsIf13__nv_bfloat16S2_S2_fjLj1280ELj1ELj4ELj1ELj16ENS_18Kernel_traits_baseILj1280EfS2_S2_S2_fjLj128EEEEELb0ELb0ELb0ELb1EEEvNS_9BwdParamsE --------------------------
	.section	.nv.shared._ZN10layer_norm13ln_bwd_kernelINS_13Kernel_traitsIf13__nv_bfloat16S2_S2_fjLj1280ELj1ELj4ELj1ELj16ENS_18Kernel_traits_baseILj1280EfS2_S2_S2_fjLj128EEEEELb0ELb0ELb0ELb1EEEvNS_9BwdParamsE,"aw",@nobits
	.sectionflags	@""
	.align	16
	.zero		1024


//--------------------- .nv.shared._ZN10layer_norm13ln_bwd_kernelINS_13Kernel_traitsIf13__nv_bfloat16S2_S2_fjLj1280ELj1ELj4ELj1ELj16ENS_18Kernel_traits_baseILj1280EfS2_S2_S2_fjLj128EEEEELb0ELb0ELb1ELb0EEEvNS_9BwdParamsE --------------------------
	.section	.nv.shared._ZN10layer_norm13ln_bwd_kernelINS_13Kernel_traitsIf13__nv_bfloat16S2_S2_fjLj1280ELj1ELj4ELj1ELj16ENS_18Kernel_traits_baseILj1280EfS2_S2_S2_fjLj128EEEEELb0ELb0ELb1ELb0EEEvNS_9BwdParamsE,"aw",@nobits
	.sectionflags	@""
	.align	16
	.zero		1024


//--------------------- .nv.shared._ZN10layer_norm13ln_bwd_kernelINS_13Kernel_traitsIf13__nv_bfloat16S2_S2_fjLj1280ELj1ELj4ELj1ELj16ENS_18Kernel_traits_baseILj1280EfS2_S2_S2_fjLj128EEEEELb0ELb0ELb1ELb1EEEvNS_9BwdParamsE --------------------------
	.section	.nv.shared._ZN10layer_norm13ln_bwd_kernelINS_13Kernel_traitsIf13__nv_bfloat16S2_S2_fjLj1280ELj1ELj4ELj1ELj16ENS_18Kernel_traits_baseILj1280EfS2_S2_S2_fjLj128EEEEELb0ELb0ELb1ELb1EEEvNS_9BwdParamsE,"aw",@nobits
	.sectionflags	@""
	.align	16
	.zero		1024


//--------------------- .nv.shared._ZN10layer_norm13ln_bwd_kernelINS_13Kernel_traitsIf13__nv_bfloat16S2_S2_fjLj1280ELj1ELj4ELj1ELj16ENS_18Kernel_traits_baseILj1280EfS2_S2_S2_fjLj128EEEEELb0ELb1ELb0ELb0EEEvNS_9BwdParamsE --------------------------
	.section	.nv.shared._ZN10layer_norm13ln_bwd_kernelINS_13Kernel_traitsIf13__nv_bfloat16S2_S2_fjLj1280ELj1ELj4ELj1ELj16ENS_18Kernel_traits_baseILj1280EfS2_S2_S2_fjLj128EEEEELb0ELb1ELb0ELb0EEEvNS_9BwdParamsE,"aw",@nobits
	.sectionflags	@""
	.align	16
	.zero		1024


//--------------------- .nv.shared._ZN10layer_norm13ln_bwd_kernelINS_13Kernel_traitsIf13__nv_bfloat16S2_S2_fjLj1280ELj1ELj4ELj1ELj16ENS_18Kernel_traits_baseILj1280EfS2_S2_S2_fjLj128EEEEELb0ELb1ELb0ELb1EEEvNS_9BwdParamsE --------------------------
	.section	.nv.shared._ZN10layer_norm13ln_bwd_kernelINS_13Kernel_traitsIf13__nv_bfloat16S2_S2_fjLj1280ELj1ELj4ELj1ELj16ENS_18Kernel_traits_baseILj1280EfS2_S2_S2_fjLj128EEEEELb0ELb1ELb0ELb1EEEvNS_9BwdParamsE,"aw",@nobits
	.sectionflags	@""
	.align	16
	.zero		1024


//--------------------- .nv.shared._ZN10layer_norm13ln_bwd_kernelINS_13Kernel_traitsIf13__nv_bfloat16S2_S2_fjLj1280ELj1ELj4ELj1ELj16ENS_18Kernel_traits_baseILj1280EfS2_S2_S2_fjLj128EEEEELb0ELb1ELb1ELb0EEEvNS_9BwdParamsE --------------------------
	.section	.nv.shared._ZN10layer_norm13ln_bwd_kernelINS_13Kernel_traitsIf13__nv_bfloat16S2_S2_fjLj1280ELj1ELj4ELj1ELj16ENS_18Kernel_traits_baseILj1280EfS2_S2_S2_fjLj128EEEEELb0ELb1ELb1ELb0EEEvNS_9BwdParamsE,"aw",@nobits
	.sectionflags	@""
	.align	16
	.zero		1024


//--------------------- .nv.shared._ZN10layer_norm13ln_bwd_kernelINS_13Kernel_traitsIf13__nv_bfloat16S2_S2_fjLj1280ELj1ELj4ELj1ELj16ENS_18Kernel_traits_baseILj1280EfS2_S2_S2_fjLj128EEEEELb0ELb1ELb1ELb1EEEvNS_9BwdParamsE --------------------------
	.section	.nv.shared._ZN10layer_norm13ln_bwd_kernelINS_13Kernel_traitsIf13__nv_bfloat16S2_S2_fjLj1280ELj1ELj4ELj1ELj16ENS_18Kernel_traits_baseILj1280EfS2_S2_S2_fjLj128EEEEELb0ELb1ELb1ELb1EEEvNS_9BwdParamsE,"aw",@nobits
	.sectionflags	@""
	.align	16
	.zero		1024


//--------------------- .nv.shared._ZN10layer_norm13ln_bwd_kernelINS_13Kernel_traitsIf13__nv_bfloat16S2_S2_fjLj1280ELj1ELj4ELj1ELj16ENS_18Kernel_traits_baseILj1280EfS2_S2_S2_fjLj128EEEEELb1ELb0ELb0ELb0EEEvNS_9BwdParamsE --------------------------
	.section	.nv.shared._ZN10layer_norm13ln_bwd_kernelINS_13Kernel_traitsIf13__nv_bfloat16S2_S2_fjLj1280ELj1ELj4ELj1ELj16ENS_18Kernel_traits_baseILj1280EfS2_S2_S2_fjLj128EEEEELb1ELb0ELb0ELb0EEEvNS_9BwdParamsE,"aw",@nobits
	.sectionflags	@""
	.align	16
	.zero		1024


//--------------------- .nv.shared._ZN10layer_norm13ln_bwd_kernelINS_13Kernel_traitsIf13__nv_bfloat16S2_S2_fjLj1280ELj1ELj4ELj1ELj16ENS_18Kernel_traits_baseILj1280EfS2_S2_S2_fjLj128EEEEELb1ELb0ELb0ELb1EEEvNS_9BwdParamsE --------------------------
	.section	.nv.shared._ZN10layer_norm13ln_bwd_kernelINS_13Kernel_traitsIf13__nv_bfloat16S2_S2_fjLj1280ELj1ELj4ELj1ELj16ENS_18Kernel_traits_baseILj1280EfS2_S2_S2_fjLj128EEEEELb1ELb0ELb0ELb1EEEvNS_9BwdParamsE,"aw",@nobits
	.sectionflags	@""
	.align	16
	.zero		1024


//--------------------- .nv.shared._ZN10layer_norm22ln_bwd_finalize_kernelINS_22Kernel_traits_finalizeILj1280Ef13__nv_bfloat16S2_S2_fjLb0ELj1024ELj4ENS_18Kernel_traits_baseILj1280EfS2_S2_S2_fjLj1024EEEEELb0ELb0EEEvNS_9BwdParamsE --------------------------
	.section	.nv.shared._ZN10layer_norm22ln_bwd_finalize_kernelINS_22Kernel_traits_finalizeILj1280Ef13__nv_bfloat16S2_S2_fjLb0ELj1024ELj4ENS_18Kernel_traits_baseILj1280EfS2_S2_S2_fjLj1024EEEEELb0ELb0EEEvNS_9BwdParamsE,"aw",@nobits
	.sectionflags	@""
	.align	16
.nv.shared._ZN10layer_norm22ln_bwd_finalize_kernelINS_22Kernel_traits_finalizeILj1280Ef13__nv_bfloat16S2_S2_fjLb0ELj1024ELj4ENS_18Kernel_traits_baseILj1280EfS2_S2_S2_fjLj1024EEEEELb0ELb0EEEvNS_9BwdParamsE:
	.zero		9472


//--------------------- .nv.shared._ZN10layer_norm13ln_bwd_kernelINS_13Kernel_traitsIf13__nv_bfloat16S2_S2_fjLj1280ELj1ELj4ELj1ELj16ENS_18Kernel_traits_baseILj1280EfS2_S2_S2_fjLj128EEEEELb1ELb0ELb1ELb0EEEvNS_9BwdParamsE --------------------------
	.section	.nv.shared._ZN10layer_norm13ln_bwd_kernelINS_13Kernel_traitsIf13__nv_bfloat16S2_S2_fjLj1280ELj1ELj4ELj1ELj16ENS_18Kernel_traits_baseILj1280EfS2_S2_S2_fjLj128EEEEELb1ELb0ELb1ELb0EEEvNS_9BwdParamsE,"aw",@nobits
	.sectionflags	@""
	.align	16
	.zero		1024


//--------------------- .nv.shared._ZN10layer_norm22ln_bwd_finalize_kernelINS_22Kernel_traits_finalizeILj1280Ef13__nv_bfloat16S2_S2_fjLb0ELj1024ELj4ENS_18Kernel_traits_baseILj1280EfS2_S2_S2_fjLj1024EEEEELb0ELb1EEEvNS_9BwdParamsE --------------------------
	.section	.nv.shared._ZN10layer_norm22ln_bwd_finalize_kernelINS_22Kernel_traits_finalizeILj1280Ef13__nv_bfloat16S2_S2_fjLb0ELj1024ELj4ENS_18Kernel_traits_baseILj1280EfS2_S2_S2_fjLj1024EEEEELb0ELb1EEEvNS_9BwdParamsE,"aw",@nobits
	.sectionflags	@""
	.align	16
.nv.shared._ZN10layer_norm22ln_bwd_finalize_kernelINS_22Kernel_traits_finalizeILj1280Ef13__nv_bfloat16S2_S2_fjLb0ELj1024ELj4ENS_18Kernel_traits_baseILj1280EfS2_S2_S2_fjLj1024EEEEELb0ELb1EEEvNS_9BwdParamsE:
	.zero		9472


//--------------------- .nv.shared._ZN10layer_norm13ln_bwd_kernelINS_13Kernel_traitsIf13__nv_bfloat16S2_S2_fjLj1280ELj1ELj4ELj1ELj16ENS_18Kernel_traits_baseILj1280EfS2_S2_S2_fjLj128EEEEELb1ELb0ELb1ELb1EEEvNS_9BwdParamsE --------------------------
	.section	.nv.shared._ZN10layer_norm13ln_bwd_kernelINS_13Kernel_traitsIf13__nv_bfloat16S2_S2_fjLj1280ELj1ELj4ELj1ELj16ENS_18Kernel_traits_baseILj1280EfS2_S2_S2_fjLj128EEEEELb1ELb0ELb1ELb1EEEvNS_9BwdParamsE,"aw",@nobits
	.sectionflags	@""
	.align	16
	.zero		1024


//--------------------- .nv.shared._ZN10layer_norm13ln_bwd_kernelINS_13Kernel_traitsIf13__nv_bfloat16S2_S2_fjLj1280ELj1ELj4ELj1ELj16ENS_18Kernel_traits_baseILj1280EfS2_S2_S2_fjLj128EEEEELb1ELb1ELb0ELb0EEEvNS_9BwdParamsE --------------------------
	.section	.nv.shared._ZN10layer_norm13ln_bwd_kernelINS_13Kernel_traitsIf13__nv_bfloat16S2_S2_fjLj1280ELj1ELj4ELj1ELj16ENS_18Kernel_traits_baseILj1280EfS2_S2_S2_fjLj128EEEEELb1ELb1ELb0ELb0EEEvNS_9BwdParamsE,"aw",@nobits
	.sectionflags	@""
	.align	16
	.zero		1024


//--------------------- .nv.shared._ZN10layer_norm13ln_bwd_kernelINS_13Kernel_traitsIf13__nv_bfloat16S2_S2_fjLj1280ELj1ELj4ELj1ELj16ENS_18Kernel_traits_baseILj1280EfS2_S2_S2_fjLj128EEEEELb1ELb1ELb0ELb1EEEvNS_9BwdParamsE --------------------------
	.section	.nv.shared._ZN10layer_norm13ln_bwd_kernelINS_13Kernel_traitsIf13__nv_bfloat16S2_S2_fjLj1280ELj1ELj4ELj1ELj16ENS_18Kernel_traits_baseILj1280EfS2_S2_S2_fjLj128EEEEELb1ELb1ELb0ELb1EEEvNS_9BwdParamsE,"aw",@nobits
	.sectionflags	@""
	.align	16
	.zero		1024


//--------------------- .nv.shared._ZN10layer_norm22ln_bwd_finalize_kernelINS_22Kernel_traits_finalizeILj1280Ef13__nv_bfloat16S2_S2_fjLb1ELj1024ELj4ENS_18Kernel_traits_baseILj1280EfS2_S2_S2_fjLj1024EEEEELb1ELb0EEEvNS_9BwdParamsE --------------------------
	.section	.nv.shared._ZN10layer_norm22ln_bwd_finalize_kernelINS_22Kernel_traits_finalizeILj1280Ef13__nv_bfloat16S2_S2_fjLb1ELj1024ELj4ENS_18Kernel_traits_baseILj1280EfS2_S2_S2_fjLj1024EEEEELb1ELb0EEEvNS_9BwdParamsE,"aw",@nobits
	.sectionflags	@""
	.align	16
.nv.shared._ZN10layer_norm22ln_bwd_finalize_kernelINS_22Kernel_traits_finalizeILj1280Ef13__nv_bfloat16S2_S2_fjLb1ELj1024ELj4ENS_18Kernel_traits_baseILj1280EfS2_S2_S2_fjLj1024EEEEELb1ELb0EEEvNS_9BwdParamsE:
	.zero		13696


//--------------------- .nv.shared._ZN10layer_norm13ln_bwd_kernelINS_13Kernel_traitsIf13__nv_bfloat16S2_S2_fjLj1280ELj1ELj4ELj1ELj16ENS_18Kernel_traits_baseILj1280EfS2_S2_S2_fjLj128EEEEELb1ELb1ELb1ELb0EEEvNS_9BwdParamsE --------------------------
	.section	.nv.shared._ZN10layer_norm13ln_bwd_kernelINS_13Kernel_traitsIf13__nv_bfloat16S2_S2_fjLj1280ELj1ELj4ELj1ELj16ENS_18Kernel_traits_baseILj1280EfS2_S2_S2_fjLj128EEEEELb1ELb1ELb1ELb0EEEvNS_9BwdParamsE,"aw",@nobits
	.sectionflags	@""
	.align	16
	.zero		1024


//--------------------- .nv.shared._ZN10layer_norm22ln_bwd_finalize_kernelINS_22Kernel_traits_finalizeILj1280Ef13__nv_bfloat16S2_S2_fjLb1ELj1024ELj4ENS_18Kernel_traits_baseILj1280EfS2_S2_S2_fjLj1024EEEEELb1ELb1EEEvNS_9BwdParamsE --------------------------
	.section	.nv.shared._ZN10layer_norm22ln_bwd_finalize_kernelINS_22Kernel_traits_finalizeILj1280Ef13__nv_bfloat16S2_S2_fjLb1ELj1024ELj4ENS_18Kernel_traits_baseILj1280EfS2_S2_S2_fjLj1024EEEEELb1ELb1EEEvNS_9BwdParamsE,"aw",@nobits
	.sectionflags	@""
	.align	16
.nv.shared._ZN10layer_norm22ln_bwd_finalize_kernelINS_22Kernel_traits_finalizeILj1280Ef13__nv_bfloat16S2_S2_fjLb1ELj1024ELj4ENS_18Kernel_traits_baseILj1280EfS2_S2_S2_fjLj1024EEEEELb1ELb1EEEvNS_9BwdParamsE:
	.zero		13696


//--------------------- .nv.shared._ZN10layer_norm13ln_bwd_kernelINS_13Kernel_traitsIf13__nv_bfloat16S2_S2_fjLj1280ELj1ELj4ELj1ELj16ENS_18Kernel_traits_baseILj1280EfS2_S2_S2_fjLj128EEEEELb1ELb1ELb1ELb1EEEvNS_9BwdParamsE --------------------------
	.section	.nv.shared._ZN10layer_norm13ln_bwd_kernelINS_13Kernel_traitsIf13__nv_bfloat16S2_S2_fjLj1280ELj1ELj4ELj1ELj16ENS_18Kernel_traits_baseILj1280EfS2_S2_S2_fjLj128EEEEELb1ELb1ELb1ELb1EEEvNS_9BwdParamsE,"aw",@nobits
	.sectionflags	@""
	.align	16
	.zero		1024


//--------------------- .nv.shared._ZN10layer_norm13ln_bwd_kernelINS_13Kernel_traitsI13__nv_bfloat16S2_fS2_fjLj1280ELj1ELj4ELj1ELj16ENS_18Kernel_traits_baseILj1280ES2_S2_fS2_fjLj128EEEEELb0ELb0ELb0ELb0EEEvNS_9BwdParamsE --------------------------
	.section	.nv.shared._ZN10layer_norm13ln_bwd_kernelINS_13Kernel_traitsI13__nv_bfloat16S2_fS2_fjLj1280ELj1ELj4ELj1ELj16ENS_18Kernel_traits_baseILj1280ES2_S2_fS2_fjLj128EEEEELb0ELb0ELb0ELb0EEEvNS_9BwdParamsE,"aw",@nobits
	.sectionflags	@""
	.align	16
	.zero		1024


//--------------------- .nv.shared._ZN10layer_norm13ln_bwd_kernelINS_13Kernel_traitsI13__nv_bfloat16S2_fS2_fjLj1280ELj1ELj4ELj1ELj16ENS_18Kernel_traits_baseILj1280ES2_S2_fS2_fjLj128EEEEELb0ELb0ELb0ELb1EEEvNS_9BwdParamsE --------------------------
	.section	.nv.shared._ZN10layer_norm13ln_bwd_kernelINS_13Kernel_traitsI13__nv_bfloat16S2_fS2_fjLj1280ELj1ELj4ELj1ELj16ENS_18Kernel_traits_baseILj1280ES2_S2_fS2_fjLj128EEEEELb0ELb0ELb0ELb1EEEvNS_9BwdParamsE,"aw",@nobits
	.sectionflags	@""
	.align	16
	.zero		1024


//--------------------- .nv.shared._ZN10layer_norm13ln_bwd_kernelINS_13Kernel_traitsI13__nv_bfloat16S2_fS2_fjLj1280ELj1ELj4ELj1ELj16ENS_18Kernel_traits_baseILj1280ES2_S2_fS2_fjLj128EEEEELb0ELb0ELb1ELb0EEEvNS_9BwdParamsE --------------------------
	.section	.nv.shared._ZN10layer_norm13ln_bwd_kernelINS_13Kernel_traitsI13__nv_bfloat16S2_fS2_fjLj1280ELj1ELj4ELj1ELj16ENS_18Kernel_traits_baseILj1280ES2_S2_fS2_fjLj128EEEEELb0ELb0ELb1ELb0EEEvNS_9BwdParamsE,"aw",@nobits
	.sectionflags	@""
	.align	16
	.zero		1024


//--------------------- .nv.shared._ZN10layer_norm13ln_bwd_kernelINS_13Kernel_traitsI13__nv_bfloat16S2_fS2_fjLj1280ELj1ELj4ELj1ELj16ENS_18Kernel_traits_baseILj1280ES2_S2_fS2_fjLj128EEEEELb0ELb0ELb1ELb1EEEvNS_9BwdParamsE --------------------------
	.section	.nv.shared._ZN10layer_norm13ln_bwd_kernelINS_13Kernel_traitsI13__nv_bfloat16S2_fS2_fjLj1280ELj1ELj4ELj1ELj16ENS_18Kernel_traits_baseILj1280ES2_S2_fS2_fjLj128EEEEELb0ELb0ELb1ELb1EEEvNS_9BwdParamsE,"aw",@nobits
	.sectionflags	@""
	.align	16
	.zero		1024


//--------------------- .nv.shared._ZN10layer_norm13ln_bwd_kernelINS_13Kernel_traitsI13__nv_bfloat16S2_fS2_fjLj1280ELj1ELj4ELj1ELj16ENS_18Kernel_traits_baseILj1280ES2_S2_fS2_fjLj128EEEEELb0ELb1ELb0ELb0EEEvNS_9BwdParamsE --------------------------
	.section	.nv.shared._ZN10layer_norm13ln_bwd_kernelINS_13Kernel_traitsI13__nv_bfloat16S2_fS2_fjLj1280ELj1ELj4ELj1ELj16ENS_18Kernel_traits_baseILj1280ES2_S2_fS2_fjLj128EEEEELb0ELb1ELb0ELb0EEEvNS_9BwdParamsE,"aw",@nobits
	.sectionflags	@""
	.align	16
	.zero		1024


//--------------------- .nv.shared._ZN10layer_norm13ln_bwd_kernelINS_13Kernel_traitsI13__nv_bfloat16S2_fS2_fjLj1280ELj1ELj4ELj1ELj16ENS_18Kernel_traits_baseILj1280ES2_S2_fS2_fjLj128EEEEELb0ELb1ELb0ELb1EEEvNS_9BwdParamsE --------------------------
	.section	.nv.shared._ZN10layer_norm13ln_bwd_kernelINS_13Kernel_traitsI13__nv_bfloat16S2_fS2_fjLj1280ELj1ELj4ELj1ELj16ENS_18Kernel_traits_baseILj1280ES2_S2_fS2_fjLj128EEEEELb0ELb1ELb0ELb1EEEvNS_9BwdParamsE,"aw",@nobits
	.sectionflags	@""
	.align	16
	.zero		1024


//--------------------- .nv.shared._ZN10layer_norm13ln_bwd_kernelINS_13Kernel_traitsI13__nv_bfloat16S2_fS2_fjLj1280ELj1ELj4ELj1ELj16ENS_18Kernel_traits_baseILj1280ES2_S2_fS2_fjLj128EEEEELb0ELb1ELb1ELb0EEEvNS_9BwdParamsE --------------------------
	.section	.nv.shared._ZN10layer_norm13ln_bwd_kernelINS_13Kernel_traitsI13__nv_bfloat16S2_fS2_fjLj1280ELj1ELj4ELj1ELj16ENS_18Kernel_traits_baseILj1280ES2_S2_fS2_fjLj128EEEEELb0ELb1ELb1ELb0EEEvNS_9BwdParamsE,"aw",@nobits
	.sectionflags	@""
	.align	16
	.zero		1024


//--------------------- .nv.shared._ZN10layer_norm13ln_bwd_kernelINS_13Kernel_traitsI13__nv_bfloat16S2_fS2_fjLj1280ELj1ELj4ELj1ELj16ENS_18Kernel_traits_baseILj1280ES2_S2_fS2_fjLj128EEEEELb0ELb1ELb1ELb1EEEvNS_9BwdParamsE --------------------------
	.section	.nv.shared._ZN10layer_norm13ln_bwd_kernelINS_13Kernel_traitsI13__nv_bfloat16S2_fS2_fjLj1280ELj1ELj4ELj1ELj16ENS_18Kernel_traits_baseILj1280ES2_S2_fS2_fjLj128EEEEELb0ELb1ELb1ELb1EEEvNS_9BwdParamsE,"aw",@nobits
	.sectionflags	@""
	.align	16
	.zero		1024


//--------------------- .nv.shared._ZN10layer_norm13ln_bwd_kernelINS_13Kernel_traitsI13__nv_bfloat16S2_fS2_fjLj1280ELj1ELj4ELj1ELj16ENS_18Kernel_traits_baseILj1280ES2_S2_fS2_fjLj128EEEEELb1ELb0ELb0ELb0EEEvNS_9BwdParamsE --------------------------
	.section	.nv.shared._ZN10layer_norm13ln_bwd_kernelINS_13Kernel_traitsI13__nv_bfloat16S2_fS2_fjLj1280ELj1ELj4ELj1ELj16ENS_18Kernel_traits_baseILj1280ES2_S2_fS2_fjLj128EEEEELb1ELb0ELb0ELb0EEEvNS_9BwdParamsE,"aw",@nobits
	.sectionflags	@""
	.align	16
	.zero		1024


//--------------------- .nv.shared._ZN10layer_norm13ln_bwd_kernelINS_13Kernel_traitsI13__nv_bfloat16S2_fS2_fjLj1280ELj1ELj4ELj1ELj16ENS_18Kernel_traits_baseILj1280ES2_S2_fS2_fjLj128EEEEELb1ELb0ELb0ELb1EEEvNS_9BwdParamsE --------------------------
	.section	.nv.shared._ZN10layer_norm13ln_bwd_kernelINS_13Kernel_traitsI13__nv_bfloat16S2_fS2_fjLj1280ELj1ELj4ELj1ELj16ENS_18Kernel_traits_baseILj1280ES2_S2_fS2_fjLj128EEEEELb1ELb0ELb0ELb1EEEvNS_9BwdParamsE,"aw",@nobits
	.sectionflags	@""
	.align	16
	.zero		1024


//--------------------- .nv.shared._ZN10layer_norm22ln_bwd_finalize_kernelINS_22Kernel_traits_finalizeILj1280E13__nv_bfloat16S2_fS2_fjLb0ELj1024ELj4ENS_18Kernel_traits_baseILj1280ES2_S2_fS2_fjLj1024EEEEELb0ELb0EEEvNS_9BwdParamsE --------------------------
	.section	.nv.shared._ZN10layer_norm22ln_bwd_finalize_kernelINS_22Kernel_traits_finalizeILj1280E13__nv_bfloat16S2_fS2_fjLb0ELj1024ELj4ENS_18Kernel_traits_baseILj1280ES2_S2_fS2_fjLj1024EEEEELb0ELb0EEEvNS_9BwdParamsE,"aw",@nobits
	.sectionflags	@""
	.align	16
.nv.shared._ZN10layer_norm22ln_bwd_finalize_kernelINS_22Kernel_traits_finalizeILj1280E13__nv_bfloat16S2_fS2_fjLb0ELj1024ELj4ENS_18Kernel_traits_baseILj1280ES2_S2_fS2_fjLj1024EEEEELb0ELb0EEEvNS_9BwdParamsE:
	.zero		9472


//--------------------- .nv.shared._ZN10layer_norm13ln_bwd_kernelINS_13Kernel_traitsI13__nv_bfloat16S2_fS2_fjLj1280ELj1ELj4ELj1ELj16ENS_18Kernel_traits_baseILj1280ES2_S2_fS2_fjLj128EEEEELb1ELb0ELb1ELb0EEEvNS_9BwdParamsE --------------------------
	.section	.nv.shared._ZN10layer_norm13ln_bwd_kernelINS_13Kernel_traitsI13__nv_bfloat16S2_fS2_fjLj1280ELj1ELj4ELj1ELj16ENS_18Kernel_traits_baseILj1280ES2_S2_fS2_fjLj128EEEEELb1ELb0ELb1ELb0EEEvNS_9BwdParamsE,"aw",@nobits
	.sectionflags	@""
	.align	16
	.zero		1024


//--------------------- .nv.shared._ZN10layer_norm22ln_bwd_finalize_kernelINS_22Kernel_traits_finalizeILj1280E13__nv_bfloat16S2_fS2_fjLb0ELj1024ELj4ENS_18Kernel_traits_baseILj1280ES2_S2_fS2_fjLj1024EEEEELb0ELb1EEEvNS_9BwdParamsE --------------------------
	.section	.nv.shared._ZN10layer_norm22ln_bwd_finalize_kernelINS_22Kernel_traits_finalizeILj1280E13__nv_bfloat16S2_fS2_fjLb0ELj1024ELj4ENS_18Kernel_traits_baseILj1280ES2_S2_fS2_fjLj1024EEEEELb0ELb1EEEvNS_9BwdParamsE,"aw",@nobits
	.sectionflags	@""
	.align	16
.nv.shared._ZN10layer_norm22ln_bwd_finalize_kernelINS_22Kernel_traits_finalizeILj1280E13__nv_bfloat16S2_fS2_fjLb0ELj1024ELj4ENS_18Kernel_traits_baseILj1280ES2_S2_fS2_fjLj1024EEEEELb0ELb1EEEvNS_9BwdParamsE:
	.zero		9472


//--------------------- .nv.shared._ZN10layer_norm13ln_bwd_kernelINS_13Kernel_traitsI13__nv_bfloat16S2_fS2_fjLj1280ELj1ELj4ELj1ELj16ENS_18Kernel_traits_baseILj1280ES2_S2_fS2_fjLj128EEEEELb1ELb0ELb1ELb1EEEvNS_9BwdParamsE --------------------------
	.section	.nv.shared._ZN10layer_norm13ln_bwd_kernelINS_13Kernel_traitsI13__nv_bfloat16S2_fS2_fjLj1280ELj1ELj4ELj1ELj16ENS_18Kernel_traits_baseILj1280ES2_S2_fS2_fjLj128EEEEELb1ELb0ELb1ELb1EEEvNS_9BwdParamsE,"aw",@nobits
	.sectionflags	@""
	.align	16
	.zero		1024


//--------------------- .nv.shared._ZN10layer_norm13ln_bwd_kernelINS_13Kernel_traitsI13__nv_bfloat16S2_fS2_fjLj1280ELj1ELj4ELj1ELj16ENS_18Kernel_traits_baseILj1280ES2_S2_fS2_fjLj128EEEEELb1ELb1ELb0ELb0EEEvNS_9BwdParamsE --------------------------
	.section	.nv.shared._ZN10layer_norm13ln_bwd_kernelINS_13Kernel_traitsI13__nv_bfloat16S2_fS2_fjLj1280ELj1ELj4ELj1ELj16ENS_18Kernel_traits_baseILj1280ES2_S2_fS2_fjLj128EEEEELb1ELb1ELb0ELb0EEEvNS_9BwdParamsE,"aw",@nobits
	.sectionflags	@""
	.align	16
	.zero		1024


//--------------------- .nv.shared._ZN10layer_norm13ln_bwd_kernelINS_13Kernel_traitsI13__nv_bfloat16S2_fS2_fjLj1280ELj1ELj4ELj1ELj16ENS_18Kernel_traits_baseILj1280ES2_S2_fS2_fjLj128EEEEELb1ELb1ELb0ELb1EEEvNS_9BwdParamsE --------------------------
	.section	.nv.shared._ZN10layer_norm13ln_bwd_kernelINS_13Kernel_traitsI13__nv_bfloat16S2_fS2_fjLj1280ELj1ELj4ELj1ELj16ENS_18Kernel_traits_baseILj1280ES2_S2_fS2_fjLj128EEEEELb1ELb1ELb0ELb1EEEvNS_9BwdParamsE,"aw",@nobits
	.sectionflags	@""
	.align	16
	.zero		1024


//--------------------- .nv.shared._ZN10layer_norm22ln_bwd_finalize_kernelINS_22Kernel_traits_finalizeILj1280E13__nv_bfloat16S2_fS2_fjLb1ELj1024ELj4ENS_18Kernel_traits_baseILj1280ES2_S2_fS2_fjLj1024EEEEELb1ELb0EEEvNS_9BwdParamsE --------------------------
	.section	.nv.shared._ZN10layer_norm22ln_bwd_finalize_kernelINS_22Kernel_traits_finalizeILj1280E13__nv_bfloat16S2_fS2_fjLb1ELj1024ELj4ENS_18Kernel_traits_baseILj1280ES2_S2_fS2_fjLj1024EEEEELb1ELb0EEEvNS_9BwdParamsE,"aw",@nobits
	.sectionflags	@""
	.align	16
.nv.shared._ZN10layer_norm22ln_bwd_finalize_kernelINS_22Kernel_traits_finalizeILj1280E13__nv_bfloat16S2_fS2_fjLb1ELj1024ELj4ENS_18Kernel_traits_baseILj1280ES2_S2_fS2_fjLj1024EEEEELb1ELb0EEEvNS_9BwdParamsE:
	.zero		13696


//--------------------- .nv.shared._ZN10layer_norm13ln_bwd_kernelINS_13Kernel_traitsI13__nv_bfloat16S2_fS2_fjLj1280ELj1ELj4ELj1ELj16ENS_18Kernel_traits_baseILj1280ES2_S2_fS2_fjLj128EEEEELb1ELb1ELb1ELb0EEEvNS_9BwdParamsE --------------------------
	.section	.nv.shared._ZN10layer_norm13ln_bwd_kernelINS_13Kernel_traitsI13__nv_bfloat16S2_fS2_fjLj1280ELj1ELj4ELj1ELj16ENS_18Kernel_traits_baseILj1280ES2_S2_fS2_fjLj128EEEEELb1ELb1ELb1ELb0EEEvNS_9BwdParamsE,"aw",@nobits
	.sectionflags	@""
	.align	16
	.zero		1024


//--------------------- .nv.shared._ZN10layer_norm22ln_bwd_finalize_kernelINS_22Kernel_traits_finalizeILj1280E13__nv_bfloat16S2_fS2_fjLb1ELj1024ELj4ENS_18Kernel_traits_baseILj1280ES2_S2_fS2_fjLj1024EEEEELb1ELb1EEEvNS_9BwdParamsE --------------------------
	.section	.nv.shared._ZN10layer_norm22ln_bwd_finalize_kernelINS_22Kernel_traits_finalizeILj1280E13__nv_bfloat16S2_fS2_fjLb1ELj1024ELj4ENS_18Kernel_traits_baseILj1280ES2_S2_fS2_fjLj1024EEEEELb1ELb1EEEvNS_9BwdParamsE,"aw",@nobits
	.sectionflags	@""
	.align	16
.nv.shared._ZN10layer_norm22ln_bwd_finalize_kernelINS_22Kernel_traits_finalizeILj1280E13__nv_bfloat16S2_fS2_fjLb1ELj1024ELj4ENS_18Kernel_traits_baseILj1280ES2_S2_fS2_fjLj1024EEEEELb1ELb1EEEvNS_9BwdParamsE:
	.zero		13696


//--------------------- .nv.shared._ZN10layer_norm13ln_bwd_kernelINS_13Kernel_traitsI13__nv_bfloat16S2_fS2_fjLj1280ELj1ELj4ELj1ELj16ENS_18Kernel_traits_baseILj1280ES2_S2_fS2_fjLj128EEEEELb1ELb1ELb1ELb1EEEvNS_9BwdParamsE --------------------------
	.section	.nv.shared._ZN10layer_norm13ln_bwd_kernelINS_13Kernel_traitsI13__nv_bfloat16S2_fS2_fjLj1280ELj1ELj4ELj1ELj16ENS_18Kernel_traits_baseILj1280ES2_S2_fS2_fjLj128EEEEELb1ELb1ELb1ELb1EEEvNS_9BwdParamsE,"aw",@nobits
	.sectionflags	@""
	.align	16
	.zero		1024


//--------------------- .nv.shared._ZN10layer_norm13ln_bwd_kernelINS_13Kernel_traitsIf13__nv_bfloat16fS2_fjLj1280ELj1ELj4ELj1ELj16ENS_18Kernel_traits_baseILj1280EfS2_fS2_fjLj128EEEEELb0ELb0ELb0ELb0EEEvNS_9BwdParamsE --------------------------
	.section	.nv.shared._ZN10layer_norm13ln_bwd_kernelINS_13Kernel_traitsIf13__nv_bfloat16fS2_fjLj1280ELj1ELj4ELj1ELj16ENS_18Kernel_traits_baseILj1280EfS2_fS2_fjLj128EEEEELb0ELb0ELb0ELb0EEEvNS_9BwdParamsE,"aw",@nobits
	.sectionflags	@""
	.align	16
	.zero		1024


//--------------------- .nv.shared._ZN10layer_norm13ln_bwd_kernelINS_13Kernel_traitsIf13__nv_bfloat16fS2_fjLj1280ELj1ELj4ELj1ELj16ENS_18Kernel_traits_baseILj1280EfS2_fS2_fjLj128EEEEELb0ELb0ELb0ELb1EEEvNS_9BwdParamsE --------------------------
	.section	.nv.shared._ZN10layer_norm13ln_bwd_kernelINS_13Kernel_traitsIf13__nv_bfloat16fS2_fjLj1280ELj1ELj4ELj1ELj16ENS_18Kernel_traits_baseILj1280EfS2_fS2_fjLj128EEEEELb0ELb0ELb0ELb1EEEvNS_9BwdParamsE,"aw",@nobits
	.sectionflags	@""
	.align	16
	.zero		1024


//--------------------- .nv.shared._ZN10layer_norm13ln_bwd_kernelINS_13Kernel_traitsIf13__nv_bfloat16fS2_fjLj1280ELj1ELj4ELj1ELj16ENS_18Kernel_traits_baseILj1280EfS2_fS2_fjLj128EEEEELb0ELb0ELb1ELb0EEEvNS_9BwdParamsE --------------------------
	.section	.nv.shared._ZN10layer_norm13ln_bwd_kernelINS_13Kernel_traitsIf13__nv_bfloat16fS2_fjLj1280ELj1ELj4ELj1ELj16ENS_18Kernel_traits_baseILj1280EfS2_fS2_fjLj128EEEEELb0ELb0ELb1ELb0EEEvNS_9BwdParamsE,"aw",@nobits
	.sectionflags	@""
	.align	16
	.zero		1024


//--------------------- .nv.shared._ZN10layer_norm13ln_bwd_kernelINS_13Kernel_traitsIf13__nv_bfloat16fS2_fjLj1280ELj1ELj4ELj1ELj16ENS_18Kernel_traits_baseILj1280EfS2_fS2_fjLj128EEEEELb0ELb0ELb1ELb1EEEvNS_9BwdParamsE --------------------------
	.section	.nv.shared._ZN10layer_norm13ln_bwd_kernelINS_13Kernel_traitsIf13__nv_bfloat16fS2_fjLj1280ELj1ELj4ELj1ELj16ENS_18Kernel_traits_baseILj1280EfS2_fS2_fjLj128EEEEELb0ELb0ELb1ELb1EEEvNS_9BwdParamsE,"aw",@nobits
	.sectionflags	@""
	.align	16
	.zero		1024


//--------------------- .nv.shared._ZN10layer_norm13ln_bwd_kernelINS_13Kernel_traitsIf13__nv_bfloat16fS2_fjLj1280ELj1ELj4ELj1ELj16ENS_18Kernel_traits_baseILj1280EfS2_fS2_fjLj128EEEEELb0ELb1ELb0ELb0EEEvNS_9BwdParamsE --------------------------
	.section	.nv.shared._ZN10layer_norm13ln_bwd_kernelINS_13Kernel_traitsIf13__nv_bfloat16fS2_fjLj1280ELj1ELj4ELj1ELj16ENS_18Kernel_traits_baseILj1280EfS2_fS2_fjLj128EEEEELb0ELb1ELb0ELb0EEEvNS_9BwdParamsE,"aw",@nobits
	.sectionflags	@""
	.align	16
	.zero		1024


//--------------------- .nv.shared._ZN10layer_norm13ln_bwd_kernelINS_13Kernel_traitsIf13__nv_bfloat16fS2_fjLj1280ELj1ELj4ELj1ELj16ENS_18Kernel_traits_baseILj1280EfS2_fS2_fjLj128EEEEELb0ELb1ELb0ELb1EEEvNS_9BwdParamsE --------------------------
	.section	.nv.shared._ZN10layer_norm13ln_bwd_kernelINS_13Kernel_traitsIf13__nv_bfloat16fS2_fjLj1280ELj1ELj4ELj1ELj16ENS_18Kernel_traits_baseILj1280EfS2_fS2_fjLj128EEEEELb0ELb1ELb0ELb1EEEvNS_9BwdParamsE,"aw",@nobits
	.sectionflags	@""
	.align	16
	.zero		1024


//--------------------- .nv.shared._ZN10layer_norm13ln_bwd_kernelINS_13Kernel_traitsIf13__nv_bfloat16fS2_fjLj1280ELj1ELj4ELj1ELj16ENS_18Kernel_traits_baseILj1280EfS2_fS2_fjLj128EEEEELb0ELb1ELb1ELb0EEEvNS_9BwdParamsE --------------------------
	.section	.nv.shared._ZN10layer_norm13ln_bwd_kernelINS_13Kernel_traitsIf13__nv_bfloat16fS2_fjLj1280ELj1ELj4ELj1ELj16ENS_18Kernel_traits_baseILj1280EfS2_fS2_fjLj128EEEEELb0ELb1ELb1ELb0EEEvNS_9BwdParamsE,"aw",@nobits
	.sectionflags	@""
	.align	16
	.zero		1024


//--------------------- .nv.shared._ZN10layer_norm13ln_bwd_kernelINS_13Kernel_traitsIf13__nv_bfloat16fS2_fjLj1280ELj1ELj4ELj1ELj16ENS_18Kernel_traits_baseILj1280EfS2_fS2_fjLj128EEEEELb0ELb1ELb1ELb1EEEvNS_9BwdParamsE --------------------------
	.section	.nv.shared._ZN10layer_norm13ln_bwd_kernelINS_13Kernel_traitsIf13__nv_bfloat16fS2_fjLj1280ELj1ELj4ELj1ELj16ENS_18Kernel_traits_baseILj1280EfS2_fS2_fjLj128EEEEELb0ELb1ELb1ELb1EEEvNS_9BwdParamsE,"aw",@nobits
	.sectionflags	@""
	.align	16
	.zero		1024


//--------------------- .nv.shared._ZN10layer_norm13ln_bwd_kernelINS_13Kernel_traitsIf13__nv_bfloat16fS2_fjLj1280ELj1ELj4ELj1ELj16ENS_18Kernel_traits_baseILj1280EfS2_fS2_fjLj128EEEEELb1ELb0ELb0ELb0EEEvNS_9BwdParamsE --------------------------
	.section	.nv.shared._ZN10layer_norm13ln_bwd_kernelINS_13Kernel_traitsIf13__nv_bfloat16fS2_fjLj1280ELj1ELj4ELj1ELj16ENS_18Kernel_traits_baseILj1280EfS2_fS2_fjLj128EEEEELb1ELb0ELb0ELb0EEEvNS_9BwdParamsE,"aw",@nobits
	.sectionflags	@""
	.align	16
	.zero		1024


//--------------------- .nv.shared._ZN10layer_norm13ln_bwd_kernelINS_13Kernel_traitsIf13__nv_bfloat16fS2_fjLj1280ELj1ELj4ELj1ELj16ENS_18Kernel_traits_baseILj1280EfS2_fS2_fjLj128EEEEELb1ELb0ELb0ELb1EEEvNS_9BwdParamsE --------------------------
	.section	.nv.shared._ZN10layer_norm13ln_bwd_kernelINS_13Kernel_traitsIf13__nv_bfloat16fS2_fjLj1280ELj1ELj4ELj1ELj16ENS_18Kernel_traits_baseILj1280EfS2_fS2_fjLj128EEEEELb1ELb0ELb0ELb1EEEvNS_9BwdParamsE,"aw",@nobits
	.sectionflags	@""
	.align	16
	.zero		1024


//--------------------- .nv.shared._ZN10layer_norm22ln_bwd_finalize_kernelINS_22Kernel_traits_finalizeILj1280Ef13__nv_bfloat16fS2_fjLb0ELj1024ELj4ENS_18Kernel_traits_baseILj1280EfS2_fS2_fjLj1024EEEEELb0ELb0EEEvNS_9BwdParamsE --------------------------
	.section	.nv.shared._ZN10layer_norm22ln_bwd_finalize_kernelINS_22Kernel_traits_finalizeILj1280Ef13__nv_bfloat16fS2_fjLb0ELj1024ELj4ENS_18Kernel_traits_baseILj1280EfS2_fS2_fjLj1024EEEEELb0ELb0EEEvNS_9BwdParamsE,"aw",@nobits
	.sectionflags	@""
	.align	16
.nv.shared._ZN10layer_norm22ln_bwd_finalize_kernelINS_22Kernel_traits_finalizeILj1280Ef13__nv_bfloat16fS2_fjLb0ELj1024ELj4ENS_18Kernel_traits_baseILj1280EfS2_fS2_fjLj1024EEEEELb0ELb0EEEvNS_9BwdParamsE:
	.zero		9472


//--------------------- .nv.shared._ZN10layer_norm13ln_bwd_kernelINS_13Kernel_traitsIf13__nv_bfloat16fS2_fjLj1280ELj1ELj4ELj1ELj16ENS_18Kernel_traits_baseILj1280EfS2_fS2_fjLj128EEEEELb1ELb0ELb1ELb0EEEvNS_9BwdParamsE --------------------------
	.section	.nv.shared._ZN10layer_norm13ln_bwd_kernelINS_13Kernel_traitsIf13__nv_bfloat16fS2_fjLj1280ELj1ELj4ELj1ELj16ENS_18Kernel_traits_baseILj1280EfS2_fS2_fjLj128EEEEELb1ELb0ELb1ELb0EEEvNS_9BwdParamsE,"aw",@nobits
	.sectionflags	@""
	.align	16
	.zero		1024


//--------------------- .nv.shared._ZN10layer_norm22ln_bwd_finalize_kernelINS_22Kernel_traits_finalizeILj1280Ef13__nv_bfloat16fS2_fjLb0ELj1024ELj4ENS_18Kernel_traits_baseILj1280EfS2_fS2_fjLj1024EEEEELb0ELb1EEEvNS_9BwdParamsE --------------------------
	.section	.nv.shared._ZN10layer_norm22ln_bwd_finalize_kernelINS_22Kernel_traits_finalizeILj1280Ef13__nv_bfloat16fS2_fjLb0ELj1024ELj4ENS_18Kernel_traits_baseILj1280EfS2_fS2_fjLj1024EEEEELb0ELb1EEEvNS_9BwdParamsE,"aw",@nobits
	.sectionflags	@""
	.align	16
.nv.shared._ZN10layer_norm22ln_bwd_finalize_kernelINS_22Kernel_traits_finalizeILj1280Ef13__nv_bfloat16fS2_fjLb0ELj1024ELj4ENS_18Kernel_traits_baseILj1280EfS2_fS2_fjLj1024EEEEELb0ELb1EEEvNS_9BwdParamsE:
	.zero		9472


//--------------------- .nv.shared._ZN10layer_norm13ln_bwd_kernelINS_13Kernel_traitsIf13__nv_bfloat16fS2_fjLj1280ELj1ELj4ELj1ELj16ENS_18Kernel_traits_baseILj1280EfS2_fS2_fjLj128EEEEELb1ELb0ELb1ELb1EEEvNS_9BwdParamsE --------------------------
	.section	.nv.shared._ZN10layer_norm13ln_bwd_kernelINS_13Kernel_traitsIf13__nv_bfloat16fS2_fjLj1280ELj1ELj4ELj1ELj16ENS_18Kernel_traits_baseILj1280EfS2_fS2_fjLj128EEEEELb1ELb0ELb1ELb1EEEvNS_9BwdParamsE,"aw",@nobits
	.sectionflags	@""
	.align	16
	.zero		1024


//--------------------- .nv.shared._ZN10layer_norm13ln_bwd_kernelINS_13Kernel_traitsIf13__nv_bfloat16fS2_fjLj1280ELj1ELj4ELj1ELj16ENS_18Kernel_traits_baseILj1280EfS2_fS2_fjLj128EEEEELb1ELb1ELb0ELb0EEEvNS_9BwdParamsE --------------------------
	.section	.nv.shared._ZN10layer_norm13ln_bwd_kernelINS_13Kernel_traitsIf13__nv_bfloat16fS2_fjLj1280ELj1ELj4ELj1ELj16ENS_18Kernel_traits_baseILj1280EfS2_fS2_fjLj128EEEEELb1ELb1ELb0ELb0EEEvNS_9BwdParamsE,"aw",@nobits
	.sectionflags	@""
	.align	16
	.zero		1024


//--------------------- .nv.shared._ZN10layer_norm13ln_bwd_kernelINS_13Kernel_traitsIf13__nv_bfloat16fS2_fjLj1280ELj1ELj4ELj1ELj16ENS_18Kernel_traits_baseILj1280EfS2_fS2_fjLj128EEEEELb1ELb1ELb0ELb1EEEvNS_9BwdParamsE --------------------------
	.section	.nv.shared._ZN10layer_norm13ln_bwd_kernelINS_13Kernel_traitsIf13__nv_bfloat16fS2_fjLj1280ELj1ELj4ELj1ELj16ENS_18Kernel_traits_baseILj1280EfS2_fS2_fjLj128EEEEELb1ELb1ELb0ELb1EEEvNS_9BwdParamsE,"aw",@nobits
	.sectionflags	@""
	.align	16
	.zero		1024


//--------------------- .nv.shared._ZN10layer_norm22ln_bwd_finalize_kernelINS_22Kernel_traits_finalizeILj1280Ef13__nv_bfloat16fS2_fjLb1ELj1024ELj4ENS_18Kernel_traits_baseILj1280EfS2_fS2_fjLj1024EEEEELb1ELb0EEEvNS_9BwdParamsE --------------------------
	.section	.nv.shared._ZN10layer_norm22ln_bwd_finalize_kernelINS_22Kernel_traits_finalizeILj1280Ef13__nv_bfloat16fS2_fjLb1ELj1024ELj4ENS_18Kernel_traits_baseILj1280EfS2_fS2_fjLj1024EEEEELb1ELb0EEEvNS_9BwdParamsE,"aw",@nobits
	.sectionflags	@""
	.align	16
.nv.shared._ZN10layer_norm22ln_bwd_finalize_kernelINS_22Kernel_traits_finalizeILj1280Ef13__nv_bfloat16fS2_fjLb1ELj1024ELj4ENS_18Kernel_traits_baseILj1280EfS2_fS2_fjLj1024EEEEELb1ELb0EEEvNS_9BwdParamsE:
	.zero		13696


//--------------------- .nv.shared._ZN10layer_norm13ln_bwd_kernelINS_13Kernel_traitsIf13__nv_bfloat16fS2_fjLj1280ELj1ELj4ELj1ELj16ENS_18Kernel_traits_baseILj1280EfS2_fS2_fjLj128EEEEELb1ELb1ELb1ELb0EEEvNS_9BwdParamsE --------------------------
	.section	.nv.shared._ZN10layer_norm13ln_bwd_kernelINS_13Kernel_traitsIf13__nv_bfloat16fS2_fjLj1280ELj1ELj4ELj1ELj16ENS_18Kernel_traits_baseILj1280EfS2_fS2_fjLj128EEEEELb1ELb1ELb1ELb0EEEvNS_9BwdParamsE,"aw",@nobits
	.sectionflags	@""
	.align	16
	.zero		1024


//--------------------- .nv.shared._ZN10layer_norm22ln_bwd_finalize_kernelINS_22Kernel_traits_finalizeILj1280Ef13__nv_bfloat16fS2_fjLb1ELj1024ELj4ENS_18Kernel_traits_baseILj1280EfS2_fS2_fjLj1024EEEEELb1ELb1EEEvNS_9BwdParamsE --------------------------
	.section	.nv.shared._ZN10layer_norm22ln_bwd_finalize_kernelINS_22Kernel_traits_finalizeILj1280Ef13__nv_bfloat16fS2_fjLb1ELj1024ELj4ENS_18Kernel_traits_baseILj1280EfS2_fS2_fjLj1024EEEEELb1ELb1EEEvNS_9BwdParamsE,"aw",@nobits
	.sectionflags	@""
	.align	16
.nv.shared._ZN10layer_norm22ln_bwd_finalize_kernelINS_22Kernel_traits_finalizeILj1280Ef13__nv_bfloat16fS2_fjLb1ELj1024ELj4ENS_18Kernel_traits_baseILj1280EfS2_fS2_fjLj1024EEEEELb1ELb1EEEvNS_9BwdParamsE:
	.zero		13696


//--------------------- .nv.shared._ZN10layer_norm13ln_bwd_kernelINS_13Kernel_traitsIf13__nv_bfloat16fS2_fjLj1280ELj1ELj4ELj1ELj16ENS_18Kernel_traits_baseILj1280EfS2_fS2_fjLj128EEEEELb1ELb1ELb1ELb1EEEvNS_9BwdParamsE --------------------------
	.section	.nv.shared._ZN10layer_norm13ln_bwd_kernelINS_13Kernel_traitsIf13__nv_bfloat16fS2_fjLj1280ELj1ELj4ELj1ELj16ENS_18Kernel_traits_baseILj1280EfS2_fS2_fjLj128EEEEELb1ELb1ELb1ELb1EEEvNS_9BwdParamsE,"aw",@nobits
	.sectionflags	@""
	.align	16
	.zero		1024


//--------------------- .nv.shared._ZN10layer_norm13ln_bwd_kernelINS_13Kernel_traitsIf6__halfS2_S2_fjLj1280ELj1ELj4ELj1ELj16ENS_18Kernel_traits_baseILj1280EfS2_S2_S2_fjLj128EEEEELb0ELb0ELb0ELb0EEEvNS_9BwdParamsE --------------------------
	.section	.nv.shared._ZN10layer_norm13ln_bwd_kernelINS_13Kernel_traitsIf6__halfS2_S2_fjLj1280ELj1ELj4ELj1ELj16ENS_18Kernel_traits_baseILj1280EfS2_S2_S2_fjLj128EEEEELb0ELb0ELb0ELb0EEEvNS_9BwdParamsE,"aw",@nobits
	.sectionflags	@""
	.align	16
	.zero		1024


//--------------------- .nv.shared._ZN10layer_norm13ln_bwd_kernelINS_13Kernel_traitsIf6__halfS2_S2_fjLj1280ELj1ELj4ELj1ELj16ENS_18Kernel_traits_baseILj1280EfS2_S2_S2_fjLj128EEEEELb0ELb0ELb0ELb1EEEvNS_9BwdParamsE --------------------------
	.section	.nv.shared._ZN10layer_norm13ln_bwd_kernelINS_13Kernel_traitsIf6__halfS2_S2_fjLj1280ELj1ELj4ELj1ELj16ENS_18Kernel_traits_baseILj1280EfS2_S2_S2_fjLj128EEEEELb0ELb0ELb0ELb1EEEvNS_9BwdParamsE,"aw",@nobits
	.sectionflags	@""
	.align	16
	.zero		1024


//--------------------- .nv.shared._ZN10layer_norm13ln_bwd_kernelINS_13Kernel_traitsIf6__halfS2_S2_fjLj1280ELj1ELj4ELj1ELj16ENS_18Kernel_traits_baseILj1280EfS2_S2_S2_fjLj128EEEEELb0ELb0ELb1ELb0EEEvNS_9BwdParamsE --------------------------
	.section	.nv.shared._ZN10layer_norm13ln_bwd_kernelINS_13Kernel_traitsIf6__halfS2_S2_fjLj1280ELj1ELj4ELj1ELj16ENS_18Kernel_traits_baseILj1280EfS2_S2_S2_fjLj128EEEEELb0ELb0ELb1ELb0EEEvNS_9BwdParamsE,"aw",@nobits
	.sectionflags	@""
	.align	16
	.zero		1024


//--------------------- .nv.shared._ZN10layer_norm13ln_bwd_kernelINS_13Kernel_traitsIf6__halfS2_S2_fjLj1280ELj1ELj4ELj1ELj16ENS_18Kernel_traits_baseILj1280EfS2_S2_S2_fjLj128EEEEELb0ELb0ELb1ELb1EEEvNS_9BwdParamsE --------------------------
	.section	.nv.shared._ZN10layer_norm13ln_bwd_kernelINS_13Kernel_traitsIf6__halfS2_S2_fjLj1280ELj1ELj4ELj1ELj16ENS_18Kernel_traits_baseILj1280EfS2_S2_S2_fjLj128EEEEELb0ELb0ELb1ELb1EEEvNS_9BwdParamsE,"aw",@nobits
	.sectionflags	@""
	.align	16
	.zero		1024


//--------------------- .nv.shared._ZN10layer_norm13ln_bwd_kernelINS_13Kernel_traitsIf6__halfS2_S2_fjLj1280ELj1ELj4ELj1ELj16ENS_18Kernel_traits_baseILj1280EfS2_S2_S2_fjLj128EEEEELb0ELb1ELb0ELb0EEEvNS_9BwdParamsE --------------------------
	.section	.nv.shared._ZN10layer_norm13ln_bwd_kernelINS_13Kernel_traitsIf6__halfS2_S2_fjLj1280ELj1ELj4ELj1ELj16ENS_18Kernel_traits_baseILj1280EfS2_S2_S2_fjLj128EEEEELb0ELb1ELb0ELb0EEEvNS_9BwdParamsE,"aw",@nobits
	.sectionflags	@""
	.align	16
	.zero		1024


//--------------------- .nv.shared._ZN10layer_norm13ln_bwd_kernelINS_13Kernel_traitsIf6__halfS2_S2_fjLj1280ELj1ELj4ELj1ELj16ENS_18Kernel_traits_baseILj1280EfS2_S2_S2_fjLj128EEEEELb0ELb1ELb0ELb1EEEvNS_9BwdParamsE --------------------------
	.section	.nv.shared._ZN10layer_norm13ln_bwd_kernelINS_13Kernel_traitsIf6__halfS2_S2_fjLj1280ELj1ELj4ELj1ELj16ENS_18Kernel_traits_baseILj1280EfS2_S2_S2_fjLj128EEEEELb0ELb1ELb0ELb1EEEvNS_9BwdParamsE,"aw",@nobits
	.sectionflags	@""
	.align	16
	.zero		1024


//--------------------- .nv.shared._ZN10layer_norm13ln_bwd_kernelINS_13Kernel_traitsIf6__halfS2_S2_fjLj1280ELj1ELj4ELj1ELj16ENS_18Kernel_traits_baseILj1280EfS2_S2_S2_fjLj128EEEEELb0ELb1ELb1ELb0EEEvNS_9BwdParamsE --------------------------
	.section	.nv.shared._ZN10layer_norm13ln_bwd_kernelINS_13Kernel_traitsIf6__halfS2_S2_fjLj1280ELj1ELj4ELj1ELj16ENS_18Kernel_traits_baseILj1280EfS2_S2_S2_fjLj128EEEEELb0ELb1ELb1ELb0EEEvNS_9BwdParamsE,"aw",@nobits
	.sectionflags	@""
	.align	16
	.zero		1024


//--------------------- .nv.shared._ZN10layer_norm13ln_bwd_kernelINS_13Kernel_traitsIf6__halfS2_S2_fjLj1280ELj1ELj4ELj1ELj16ENS_18Kernel_traits_baseILj1280EfS2_S2_S2_fjLj128EEEEELb0ELb1ELb1ELb1EEEvNS_9BwdParamsE --------------------------
	.section	.nv.shared._ZN10layer_norm13ln_bwd_kernelINS_13Kernel_traitsIf6__halfS2_S2_fjLj1280ELj1ELj4ELj1ELj16ENS_18Kernel_traits_baseILj1280EfS2_S2_S2_fjLj128EEEEELb0ELb1ELb1ELb1EEEvNS_9BwdParamsE,"aw",@nobits
	.sectionflags	@""
	.align	16
	.zero		1024


//--------------------- .nv.shared._ZN10layer_norm13ln_bwd_kernelINS_13Kernel_traitsIf6__halfS2_S2_fjLj1280ELj1ELj4ELj1ELj16ENS_18Kernel_traits_baseILj1280EfS2_S2_S2_fjLj128EEEEELb1ELb0ELb0ELb0EEEvNS_9BwdParamsE --------------------------
	.section	.nv.shared._ZN10layer_norm13ln_bwd_kernelINS_13Kernel_traitsIf6__halfS2_S2_fjLj1280ELj1ELj4ELj1ELj16ENS_18Kernel_traits_baseILj1280EfS2_S2_S2_fjLj128EEEEELb1ELb0ELb0ELb0EEEvNS_9BwdParamsE,"aw",@nobits
	.sectionflags	@""
	.align	16
	.zero		1024


//--------------------- .nv.shared._ZN10layer_norm13ln_bwd_kernelINS_13Kernel_traitsIf6__halfS2_S2_fjLj1280ELj1ELj4ELj1ELj16ENS_18Kernel_traits_baseILj1280EfS2_S2_S2_fjLj128EEEEELb1ELb0ELb0ELb1EEEvNS_9BwdParamsE --------------------------
	.section	.nv.shared._ZN10layer_norm13ln_bwd_kernelINS_13Kernel_traitsIf6__halfS2_S2_fjLj1280ELj1ELj4ELj1ELj16ENS_18Kernel_traits_baseILj1280EfS2_S2_S2_fjLj128EEEEELb1ELb0ELb0ELb1EEEvNS_9BwdParamsE,"aw",@nobits
	.sectionflags	@""
	.align	16
	.zero		1024


//--------------------- .nv.shared._ZN10layer_norm22ln_bwd_finalize_kernelINS_22Kernel_traits_finalizeILj1280Ef6__halfS2_S2_fjLb0ELj1024ELj4ENS_18Kernel_traits_baseILj1280EfS2_S2_S2_fjLj1024EEEEELb0ELb0EEEvNS_9BwdParamsE --------------------------
	.section	.nv.shared._ZN10layer_norm22ln_bwd_finalize_kernelINS_22Kernel_traits_finalizeILj1280Ef6__halfS2_S2_fjLb0ELj1024ELj4ENS_18Kernel_traits_baseILj1280EfS2_S2_S2_fjLj1024EEEEELb0ELb0EEEvNS_9BwdParamsE,"aw",@nobits
	.sectionflags	@""
	.align	16
.nv.shared._ZN10layer_norm22ln_bwd_finalize_kernelINS_22Kernel_traits_finalizeILj1280Ef6__halfS2_S2_fjLb0ELj1024ELj4ENS_18Kernel_traits_baseILj1280EfS2_S2_S2_fjLj1024EEEEELb0ELb0EEEvNS_9BwdParamsE:
	.zero		9472


//--------------------- .nv.shared._ZN10layer_norm13ln_bwd_kernelINS_13Kernel_traitsIf6__halfS2_S2_fjLj1280ELj1ELj4ELj1ELj16ENS_18Kernel_traits_baseILj1280EfS2_S2_S2_fjLj128EEEEELb1ELb0ELb1ELb0EEEvNS_9BwdParamsE --------------------------
	.section	.nv.shared._ZN10layer_norm13ln_bwd_kernelINS_13Kernel_traitsIf6__halfS2_S2_fjLj1280ELj1ELj4ELj1ELj16ENS_18Kernel_traits_baseILj1280EfS2_S2_S2_fjLj128EEEEELb1ELb0ELb1ELb0EEEvNS_9BwdParamsE,"aw",@nobits
	.sectionflags	@""
	.align	16
	.zero		1024


//--------------------- .nv.shared._ZN10layer_norm22ln_bwd_finalize_kernelINS_22Kernel_traits_finalizeILj1280Ef6__halfS2_S2_fjLb0ELj1024ELj4ENS_18Kernel_traits_baseILj1280EfS2_S2_S2_fjLj1024EEEEELb0ELb1EEEvNS_9BwdParamsE --------------------------
	.section	.nv.shared._ZN10layer_norm22ln_bwd_finalize_kernelINS_22Kernel_traits_finalizeILj1280Ef6__halfS2_S2_fjLb0ELj1024ELj4ENS_18Kernel_traits_baseILj1280EfS2_S2_S2_fjLj1024EEEEELb0ELb1EEEvNS_9BwdParamsE,"aw",@nobits
	.sectionflags	@""
	.align	16
.nv.shared._ZN10layer_norm22ln_bwd_finalize_kernelINS_22Kernel_traits_finalizeILj1280Ef6__halfS2_S2_fjLb0ELj1024ELj4ENS_18Kernel_traits_baseILj1280EfS2_S2_S2_fjLj1024EEEEELb0ELb1EEEvNS_9BwdParamsE:
	.zero		9472


//--------------------- .nv.shared._ZN10layer_norm13ln_bwd_kernelINS_13Kernel_traitsIf6__halfS2_S2_fjLj1280ELj1ELj4ELj1ELj16ENS_18Kernel_traits_baseILj1280EfS2_S2_S2_fjLj128EEEEELb1ELb0ELb1ELb1EEEvNS_9BwdParamsE --------------------------
	.section	.nv.shared._ZN10layer_norm13ln_bwd_kernelINS_13Kernel_traitsIf6__halfS2_S2_fjLj1280ELj1ELj4ELj1ELj16ENS_18Kernel_traits_baseILj1280EfS2_S2_S2_fjLj128EEEEELb1ELb0ELb1ELb1EEEvNS_9BwdParamsE,"aw",@nobits
	.sectionflags	@""
	.align	16
	.zero		1024


//--------------------- .nv.shared._ZN10layer_norm13ln_bwd_kernelINS_13Kernel_traitsIf6__halfS2_S2_fjLj1280ELj1ELj4ELj1ELj16ENS_18Kernel_traits_baseILj1280EfS2_S2_S2_fjLj128EEEEELb1ELb1ELb0ELb0EEEvNS_9BwdParamsE --------------------------
	.section	.nv.shared._ZN10layer_norm13ln_bwd_kernelINS_13Kernel_traitsIf6__halfS2_S2_fjLj1280ELj1ELj4ELj1ELj16ENS_18Kernel_traits_baseILj1280EfS2_S2_S2_fjLj128EEEEELb1ELb1ELb0ELb0EEEvNS_9BwdParamsE,"aw",@nobits
	.sectionflags	@""
	.align	16
	.zero		1024


//--------------------- .nv.shared._ZN10layer_norm13ln_bwd_kernelINS_13Kernel_traitsIf6__halfS2_S2_fjLj1280ELj1ELj4ELj1ELj16ENS_18Kernel_traits_baseILj1280EfS2_S2_S2_fjLj128EEEEELb1ELb1ELb0ELb1EEEvNS_9BwdParamsE --------------------------
	.section	.nv.shared._ZN10layer_norm13ln_bwd_kernelINS_13Kernel_traitsIf6__halfS2_S2_fjLj1280ELj1ELj4ELj1ELj16ENS_18Kernel_traits_baseILj1280EfS2_S2_S2_fjLj128EEEEELb1ELb1ELb0ELb1EEEvNS_9BwdParamsE,"aw",@nobits
	.sectionflags	@""
	.align	16
	.zero		1024


//--------------------- .nv.shared._ZN10layer_norm22ln_bwd_finalize_kernelINS_22Kernel_traits_finalizeILj1280Ef6__halfS2_S2_fjLb1ELj1024ELj4ENS_18Kernel_traits_baseILj1280EfS2_S2_S2_fjLj1024EEEEELb1ELb0EEEvNS_9BwdParamsE --------------------------
	.section	.nv.shared._ZN10layer_norm22ln_bwd_finalize_kernelINS_22Kernel_traits_finalizeILj1280Ef6__halfS2_S2_fjLb1ELj1024ELj4ENS_18Kernel_traits_baseILj1280EfS2_S2_S2_fjLj1024EEEEELb1ELb0EEEvNS_9BwdParamsE,"aw",@nobits
	.sectionflags	@""
	.align	16
.nv.shared._ZN10layer_norm22ln_bwd_finalize_kernelINS_22Kernel_traits_finalizeILj1280Ef6__halfS2_S2_fjLb1ELj1024ELj4ENS_18Kernel_traits_baseILj1280EfS2_S2_S2_fjLj1024EEEEELb1ELb0EEEvNS_9BwdParamsE:
	.zero		13696


//--------------------- .nv.shared._ZN10layer_norm13ln_bwd_kernelINS_13Kernel_traitsIf6__halfS2_S2_fjLj1280ELj1ELj4ELj1ELj16ENS_18Kernel_traits_baseILj1280EfS2_S2_S2_fjLj128EEEEELb1ELb1ELb1ELb0EEEvNS_9BwdParamsE --------------------------
	.section	.nv.shared._ZN10layer_norm13ln_bwd_kernelINS_13Kernel_traitsIf6__halfS2_S2_fjLj1280ELj1ELj4ELj1ELj16ENS_18Kernel_traits_baseILj1280EfS2_S2_S2_fjLj128EEEEELb1ELb1ELb1ELb0EEEvNS_9BwdParamsE,"aw",@nobits
	.sectionflags	@""
	.align	16
	.zero		1024


//--------------------- .nv.shared._ZN10layer_norm22ln_bwd_finalize_kernelINS_22Kernel_traits_finalizeILj1280Ef6__halfS2_S2_fjLb1ELj1024ELj4ENS_18Kernel_traits_baseILj1280EfS2_S2_S2_fjLj1024EEEEELb1ELb1EEEvNS_9BwdParamsE --------------------------
	.section	.nv.shared._ZN10layer_norm22ln_bwd_finalize_kernelINS_22Kernel_traits_finalizeILj1280Ef6__halfS2_S2_fjLb1ELj1024ELj4ENS_18Kernel_traits_baseILj1280EfS2_S2_S2_fjLj1024EEEEELb1ELb1EEEvNS_9BwdParamsE,"aw",@nobits
	.sectionflags	@""
	.align	16
.nv.shared._ZN10layer_norm22ln_bwd_finalize_kernelINS_22Kernel_traits_finalizeILj1280Ef6__halfS2_S2_fjLb1ELj1024ELj4ENS_18Kernel_traits_baseILj1280EfS2_S2_S2_fjLj1024EEEEELb1ELb1EEEvNS_9BwdParamsE:
	.zero		13696


//--------------------- .nv.shared._ZN10layer_norm13ln_bwd_kernelINS_13Kernel_traitsIf6__halfS2_S2_fjLj1280ELj1ELj4ELj1ELj16ENS_18Kernel_traits_baseILj1280EfS2_S2_S2_fjLj128EEEEELb1ELb1ELb1ELb1EEEvNS_9BwdParamsE --------------------------
	.section	.nv.shared._ZN10layer_norm13ln_bwd_kernelINS_13Kernel_traitsIf6__halfS2_S2_fjLj1280ELj1ELj4ELj1ELj16ENS_18Kernel_traits_baseILj1280EfS2_S2_S2_fjLj128EEEEELb1ELb1ELb1ELb1EEEvNS_9BwdParamsE,"aw",@nobits
	.sectionflags	@""
	.align	16
	.zero		1024


//--------------------- .nv.shared._ZN10layer_norm13ln_bwd_kernelINS_13Kernel_traitsI6__halfS2_fS2_fjLj1280ELj1ELj4ELj1ELj16ENS_18Kernel_traits_baseILj1280ES2_S2_fS2_fjLj128EEEEELb0ELb0ELb0ELb0EEEvNS_9BwdParamsE --------------------------
	.section	.nv.shared._ZN10layer_norm13ln_bwd_kernelINS_13Kernel_traitsI6__halfS2_fS2_fjLj1280ELj1ELj4ELj1ELj16ENS_18Kernel_traits_baseILj1280ES2_S2_fS2_fjLj128EEEEELb0ELb0ELb0ELb0EEEvNS_9BwdParamsE,"aw",@nobits
	.sectionflags	@""
	.align	16
	.zero		1024


//--------------------- .nv.shared._ZN10layer_norm13ln_bwd_kernelINS_13Kernel_traitsI6__halfS2_fS2_fjLj1280ELj1ELj4ELj1ELj16ENS_18Kernel_traits_baseILj1280ES2_S2_fS2_fjLj128EEEEELb0ELb0ELb0ELb1EEEvNS_9BwdParamsE --------------------------
	.section	.nv.shared._ZN10layer_norm13ln_bwd_kernelINS_13Kernel_traitsI6__halfS2_fS2_fjLj1280ELj1ELj4ELj1ELj16ENS_18Kernel_traits_baseILj1280ES2_S2_fS2_fjLj128EEEEELb0ELb0ELb0ELb1EEEvNS_9BwdParamsE,"aw",@nobits
	.sectionflags	@""
	.align	16
	.zero		1024


//--------------------- .nv.shared._ZN10layer_norm13ln_bwd_kernelINS_13Kernel_traitsI6__halfS2_fS2_fjLj1280ELj1ELj4ELj1ELj16ENS_18Kernel_traits_baseILj1280ES2_S2_fS2_fjLj128EEEEELb0ELb0ELb1ELb0EEEvNS_9BwdParamsE --------------------------
	.section	.nv.shared._ZN10layer_norm13ln_bwd_kernelINS_13Kernel_traitsI6__halfS2_fS2_fjLj1280ELj1ELj4ELj1ELj16ENS_18Kernel_traits_baseILj1280ES2_S2_fS2_fjLj128EEEEELb0ELb0ELb1ELb0EEEvNS_9BwdParamsE,"aw",@nobits
	.sectionflags	@""
	.align	16
	.zero		1024


//--------------------- .nv.shared._ZN10layer_norm13ln_bwd_kernelINS_13Kernel_traitsI6__halfS2_fS2_fjLj1280ELj1ELj4ELj1ELj16ENS_18Kernel_traits_baseILj1280ES2_S2_fS2_fjLj128EEEEELb0ELb0ELb1ELb1EEEvNS_9BwdParamsE --------------------------
	.section	.nv.shared._ZN10layer_norm13ln_bwd_kernelINS_13Kernel_traitsI6__halfS2_fS2_fjLj1280ELj1ELj4ELj1ELj16ENS_18Kernel_traits_baseILj1280ES2_S2_fS2_fjLj128EEEEELb0ELb0ELb1ELb1EEEvNS_9BwdParamsE,"aw",@nobits
	.sectionflags	@""
	.align	16
	.zero		1024


//--------------------- .nv.shared._ZN10layer_norm13ln_bwd_kernelINS_13Kernel_traitsI6__halfS2_fS2_fjLj1280ELj1ELj4ELj1ELj16ENS_18Kernel_traits_baseILj1280ES2_S2_fS2_fjLj128EEEEELb0ELb1ELb0ELb0EEEvNS_9BwdParamsE --------------------------
	.section	.nv.shared._ZN10layer_norm13ln_bwd_kernelINS_13Kernel_traitsI6__halfS2_fS2_fjLj1280ELj1ELj4ELj1ELj16ENS_18Kernel_traits_baseILj1280ES2_S2_fS2_fjLj128EEEEELb0ELb1ELb0ELb0EEEvNS_9BwdParamsE,"aw",@nobits
	.sectionflags	@""
	.align	16
	.zero		1024


//--------------------- .nv.shared._ZN10layer_norm13ln_bwd_kernelINS_13Kernel_traitsI6__halfS2_fS2_fjLj1280ELj1ELj4ELj1ELj16ENS_18Kernel_traits_baseILj1280ES2_S2_fS2_fjLj128EEEEELb0ELb1ELb0ELb1EEEvNS_9BwdParamsE --------------------------
	.section	.nv.shared._ZN10layer_norm13ln_bwd_kernelINS_13Kernel_traitsI6__halfS2_fS2_fjLj1280ELj1ELj4ELj1ELj16ENS_18Kernel_traits_baseILj1280ES2_S2_fS2_fjLj128EEEEELb0ELb1ELb0ELb1EEEvNS_9BwdParamsE,"aw",@nobits
	.sectionflags	@""
	.align	16
	.zero		1024


//--------------------- .nv.shared._ZN10layer_norm13ln_bwd_kernelINS_13Kernel_traitsI6__halfS2_fS2_fjLj1280ELj1ELj4ELj1ELj16ENS_18Kernel_traits_baseILj1280ES2_S2_fS2_fjLj128EEEEELb0ELb1ELb1ELb0EEEvNS_9BwdParamsE --------------------------
	.section	.nv.shared._ZN10layer_norm13ln_bwd_kernelINS_13Kernel_traitsI6__halfS2_fS2_fjLj1280ELj1ELj4ELj1ELj16ENS_18Kernel_traits_baseILj1280ES2_S2_fS2_fjLj128EEEEELb0ELb1ELb1ELb0EEEvNS_9BwdParamsE,"aw",@nobits
	.sectionflags	@""
	.align	16
	.zero		1024


//--------------------- .nv.shared._ZN10layer_norm13ln_bwd_kernelINS_13Kernel_traitsI6__halfS2_fS2_fjLj1280ELj1ELj4ELj1ELj16ENS_18Kernel_traits_baseILj1280ES2_S2_fS2_fjLj128EEEEELb0ELb1ELb1ELb1EEEvNS_9BwdParamsE --------------------------
	.section	.nv.shared._ZN10layer_norm13ln_bwd_kernelINS_13Kernel_traitsI6__halfS2_fS2_fjLj1280ELj1ELj4ELj1ELj16ENS_18Kernel_traits_baseILj1280ES2_S2_fS2_fjLj128EEEEELb0ELb1ELb1ELb1EEEvNS_9BwdParamsE,"aw",@nobits
	.sectionflags	@""
	.align	16
	.zero		1024


//--------------------- .nv.shared._ZN10layer_norm13ln_bwd_kernelINS_13Kernel_traitsI6__halfS2_fS2_fjLj1280ELj1ELj4ELj1ELj16ENS_18Kernel_traits_baseILj1280ES2_S2_fS2_fjLj128EEEEELb1ELb0ELb0ELb0EEEvNS_9BwdParamsE --------------------------
	.section	.nv.shared._ZN10layer_norm13ln_bwd_kernelINS_13Kernel_traitsI6__halfS2_fS2_fjLj1280ELj1ELj4ELj1ELj16ENS_18Kernel_traits_baseILj1280ES2_S2_fS2_fjLj128EEEEELb1ELb0ELb0ELb0EEEvNS_9BwdParamsE,"aw",@nobits
	.sectionflags	@""
	.align	16
	.zero		1024


//--------------------- .nv.shared._ZN10layer_norm13ln_bwd_kernelINS_13Kernel_traitsI6__halfS2_fS2_fjLj1280ELj1ELj4ELj1ELj16ENS_18Kernel_traits_baseILj1280ES2_S2_fS2_fjLj128EEEEELb1ELb0ELb0ELb1EEEvNS_9BwdParamsE --------------------------
	.section	.nv.shared._ZN10layer_norm13ln_bwd_kernelINS_13Kernel_traitsI6__halfS2_fS2_fjLj1280ELj1ELj4ELj1ELj16ENS_18Kernel_traits_baseILj1280ES2_S2_fS2_fjLj128EEEEELb1ELb0ELb0ELb1EEEvNS_9BwdParamsE,"aw",@nobits
	.sectionflags	@""
	.align	16
	.zero		1024


//--------------------- .nv.shared._ZN10layer_norm22ln_bwd_finalize_kernelINS_22Kernel_traits_finalizeILj1280E6__halfS2_fS2_fjLb0ELj1024ELj4ENS_18Kernel_traits_baseILj1280ES2_S2_fS2_fjLj1024EEEEELb0ELb0EEEvNS_9BwdParamsE --------------------------
	.section	.nv.shared._ZN10layer_norm22ln_bwd_finalize_kernelINS_22Kernel_traits_finalizeILj1280E6__halfS2_fS2_fjLb0ELj1024ELj4ENS_18Kernel_traits_baseILj1280ES2_S2_fS2_fjLj1024EEEEELb0ELb0EEEvNS_9BwdParamsE,"aw",@nobits
	.sectionflags	@""
	.align	16
.nv.shared._ZN10layer_norm22ln_bwd_finalize_kernelINS_22Kernel_traits_finalizeILj1280E6__halfS2_fS2_fjLb0ELj1024ELj4ENS_18Kernel_traits_baseILj1280ES2_S2_fS2_fjLj1024EEEEELb0ELb0EEEvNS_9BwdParamsE:
	.zero		9472


//--------------------- .nv.shared._ZN10layer_norm13ln_bwd_kernelINS_13Kernel_traitsI6__halfS2_fS2_fjLj1280ELj1ELj4ELj1ELj16ENS_18Kernel_traits_baseILj1280ES2_S2_fS2_fjLj128EEEEELb1ELb0ELb1ELb0EEEvNS_9BwdParamsE --------------------------
	.section	.nv.shared._ZN10layer_norm13ln_bwd_kernelINS_13Kernel_traitsI6__halfS2_fS2_fjLj1280ELj1ELj4ELj1ELj16ENS_18Kernel_traits_baseILj1280ES2_S2_fS2_fjLj128EEEEELb1ELb0ELb1ELb0EEEvNS_9BwdParamsE,"aw",@nobits
	.sectionflags	@""
	.align	16
	.zero		1024


//--------------------- .nv.shared._ZN10layer_norm22ln_bwd_finalize_kernelINS_22Kernel_traits_finalizeILj1280E6__halfS2_fS2_fjLb0ELj1024ELj4ENS_18Kernel_traits_baseILj1280ES2_S2_fS2_fjLj1024EEEEELb0ELb1EEEvNS_9BwdParamsE --------------------------
	.section	.nv.shared._ZN10layer_norm22ln_bwd_finalize_kernelINS_22Kernel_traits_finalizeILj1280E6__halfS2_fS2_fjLb0ELj1024ELj4ENS_18Kernel_traits_baseILj1280ES2_S2_fS2_fjLj1024EEEEELb0ELb1EEEvNS_9BwdParamsE,"aw",@nobits
	.sectionflags	@""
	.align	16
.nv.shared._ZN10layer_norm22ln_bwd_finalize_kernelINS_22Kernel_traits_finalizeILj1280E6__halfS2_fS2_fjLb0ELj1024ELj4ENS_18Kernel_traits_baseILj1280ES2_S2_fS2_fjLj1024EEEEELb0ELb1EEEvNS_9BwdParamsE:
	.zero		9472


//--------------------- .nv.shared._ZN10layer_norm13ln_bwd_kernelINS_13Kernel_traitsI6__halfS2_fS2_fjLj1280ELj1ELj4ELj1ELj16ENS_18Kernel_traits_baseILj1280ES2_S2_fS2_fjLj128EEEEELb1ELb0ELb1ELb1EEEvNS_9BwdParamsE --------------------------
	.section	.nv.shared._ZN10layer_norm13ln_bwd_kernelINS_13Kernel_traitsI6__halfS2_fS2_fjLj1280ELj1ELj4ELj1ELj16ENS_18Kernel_traits_baseILj1280ES2_S2_fS2_fjLj128EEEEELb1ELb0ELb1ELb1EEEvNS_9BwdParamsE,"aw",@nobits
	.sectionflags	@""
	.align	16
	.zero		1024


//--------------------- .nv.shared._ZN10layer_norm13ln_bwd_kernelINS_13Kernel_traitsI6__halfS2_fS2_fjLj1280ELj1ELj4ELj1ELj16ENS_18Kernel_traits_baseILj1280ES2_S2_fS2_fjLj128EEEEELb1ELb1ELb0ELb0EEEvNS_9BwdParamsE --------------------------
	.section	.nv.shared._ZN10layer_norm13ln_bwd_kernelINS_13Kernel_traitsI6__halfS2_fS2_fjLj1280ELj1ELj4ELj1ELj16ENS_18Kernel_traits_baseILj1280ES2_S2_fS2_fjLj128EEEEELb1ELb1ELb0ELb0EEEvNS_9BwdParamsE,"aw",@nobits
	.sectionflags	@""
	.align	16
	.zero		1024


//--------------------- .nv.shared._ZN10layer_norm13ln_bwd_kernelINS_13Kernel_traitsI6__halfS2_fS2_fjLj1280ELj1ELj4ELj1ELj16ENS_18Kernel_traits_baseILj1280ES2_S2_fS2_fjLj128EEEEELb1ELb1ELb0ELb1EEEvNS_9BwdParamsE --------------------------
	.section	.nv.shared._ZN10layer_norm13ln_bwd_kernelINS_13Kernel_traitsI6__halfS2_fS2_fjLj1280ELj1ELj4ELj1ELj16ENS_18Kernel_traits_baseILj1280ES2_S2_fS2_fjLj128EEEEELb1ELb1ELb0ELb1EEEvNS_9BwdParamsE,"aw",@nobits
	.sectionflags	@""
	.align	16
	.zero		1024


//--------------------- .nv.shared._ZN10layer_norm22ln_bwd_finalize_kernelINS_22Kernel_traits_finalizeILj1280E6__halfS2_fS2_fjLb1ELj1024ELj4ENS_18Kernel_traits_baseILj1280ES2_S2_fS2_fjLj1024EEEEELb1ELb0EEEvNS_9BwdParamsE --------------------------
	.section	.nv.shared._ZN10layer_norm22ln_bwd_finalize_kernelINS_22Kernel_traits_finalizeILj1280E6__halfS2_fS2_fjLb1ELj1024ELj4ENS_18Kernel_traits_baseILj1280ES2_S2_fS2_fjLj1024EEEEELb1ELb0EEEvNS_9BwdParamsE,"aw",@nobits
	.sectionflags	@""
	.align	16
.nv.shared._ZN10layer_norm22ln_bwd_finalize_kernelINS_22Kernel_traits_finalizeILj1280E6__halfS2_fS2_fjLb1ELj1024ELj4ENS_18Kernel_traits_baseILj1280ES2_S2_fS2_fjLj1024EEEEELb1ELb0EEEvNS_9BwdParamsE:
	.zero		13696


//--------------------- .nv.shared._ZN10layer_norm13ln_bwd_kernelINS_13Kernel_traitsI6__halfS2_fS2_fjLj1280ELj1ELj4ELj1ELj16ENS_18Kernel_traits_baseILj1280ES2_S2_fS2_fjLj128EEEEELb1ELb1ELb1ELb0EEEvNS_9BwdParamsE --------------------------
	.section	.nv.shared._ZN10layer_norm13ln_bwd_kernelINS_13Kernel_traitsI6__halfS2_fS2_fjLj1280ELj1ELj4ELj1ELj16ENS_18Kernel_traits_baseILj1280ES2_S2_fS2_fjLj128EEEEELb1ELb1ELb1ELb0EEEvNS_9BwdParamsE,"aw",@nobits
	.sectionflags	@""
	.align	16
	.zero		1024


//--------------------- .nv.shared._ZN10layer_norm22ln_bwd_finalize_kernelINS_22Kernel_traits_finalizeILj1280E6__halfS2_fS2_fjLb1ELj1024ELj4ENS_18Kernel_traits_baseILj1280ES2_S2_fS2_fjLj1024EEEEELb1ELb1EEEvNS_9BwdParamsE --------------------------
	.section	.nv.shared._ZN10layer_norm22ln_bwd_finalize_kernelINS_22Kernel_traits_finalizeILj1280E6__halfS2_fS2_fjLb1ELj1024ELj4ENS_18Kernel_traits_baseILj1280ES2_S2_fS2_fjLj1024EEEEELb1ELb1EEEvNS_9BwdParamsE,"aw",@nobits
	.sectionflags	@""
	.align	16
.nv.shared._ZN10layer_norm22ln_bwd_finalize_kernelINS_22Kernel_traits_finalizeILj1280E6__halfS2_fS2_fjLb1ELj1024ELj4ENS_18Kernel_traits_baseILj1280ES2_S2_fS2_fjLj1024EEEEELb1ELb1EEEvNS_9BwdParamsE:
	.zero		13696


//--------------------- .nv.shared._ZN10layer_norm13ln_bwd_kernelINS_13Kernel_traitsI6__halfS2_fS2_fjLj1280ELj1ELj4ELj1ELj16ENS_18Kernel_traits_baseILj1280ES2_S2_fS2_fjLj128EEEEELb1ELb1ELb1ELb1EEEvNS_9BwdParamsE --------------------------
	.section	.nv.shared._ZN10layer_norm13ln_bwd_kernelINS_13Kernel_traitsI6__halfS2_fS2_fjLj1280ELj1ELj4ELj1ELj16ENS_18Kernel_traits_baseILj1280ES2_S2_fS2_fjLj128EEEEELb1ELb1ELb1ELb1EEEvNS_9BwdParamsE,"aw",@nobits
	.sectionflags	@""
	.align	16
	.zero		1024


//--------------------- .nv.shared._ZN10layer_norm13ln_bwd_kernelINS_13Kernel_traitsIf6__halffS2_fjLj1280ELj1ELj4ELj1ELj16ENS_18Kernel_traits_baseILj1280EfS2_fS2_fjLj128EEEEELb0ELb0ELb0ELb0EEEvNS_9BwdParamsE --------------------------
	.section	.nv.shared._ZN10layer_norm13ln_bwd_kernelINS_13Kernel_traitsIf6__halffS2_fjLj1280ELj1ELj4ELj1ELj16ENS_18Kernel_traits_baseILj1280EfS2_fS2_fjLj128EEEEELb0ELb0ELb0ELb0EEEvNS_9BwdParamsE,"aw",@nobits
	.sectionflags	@""
	.align	16
	.zero		1024


//--------------------- .nv.shared._ZN10layer_norm13ln_bwd_kernelINS_13Kernel_traitsIf6__halffS2_fjLj1280ELj1ELj4ELj1ELj16ENS_18Kernel_traits_baseILj1280EfS2_fS2_fjLj128EEEEELb0ELb0ELb0ELb1EEEvNS_9BwdParamsE --------------------------
	.section	.nv.shared._ZN10layer_norm13ln_bwd_kernelINS_13Kernel_traitsIf6__halffS2_fjLj1280ELj1ELj4ELj1ELj16ENS_18Kernel_traits_baseILj1280EfS2_fS2_fjLj128EEEEELb0ELb0ELb0ELb1EEEvNS_9BwdParamsE,"aw",@nobits
	.sectionflags	@""
	.align	16
	.zero		1024


//--------------------- .nv.shared._ZN10layer_norm13ln_bwd_kernelINS_13Kernel_traitsIf6__halffS2_fjLj1280ELj1ELj4ELj1ELj16ENS_18Kernel_traits_baseILj1280EfS2_fS2_fjLj128EEEEELb0ELb0ELb1ELb0EEEvNS_9BwdParamsE --------------------------
	.section	.nv.shared._ZN10layer_norm13ln_bwd_kernelINS_13Kernel_traitsIf6__halffS2_fjLj1280ELj1ELj4ELj1ELj16ENS_18Kernel_traits_baseILj1280EfS2_fS2_fjLj128EEEEELb0ELb0ELb1ELb0EEEvNS_9BwdParamsE,"aw",@nobits
	.sectionflags	@""
	.align	16
	.zero		1024


//--------------------- .nv.shared._ZN10layer_norm13ln_bwd_kernelINS_13Kernel_traitsIf6__halffS2_fjLj1280ELj1ELj4ELj1ELj16ENS_18Kernel_traits_baseILj1280EfS2_fS2_fjLj128EEEEELb0ELb0ELb1ELb1EEEvNS_9BwdParamsE --------------------------
	.section	.nv.shared._ZN10layer_norm13ln_bwd_kernelINS_13Kernel_traitsIf6__halffS2_fjLj1280ELj1ELj4ELj1ELj16ENS_18Kernel_traits_baseILj1280EfS2_fS2_fjLj128EEEEELb0ELb0ELb1ELb1EEEvNS_9BwdParamsE,"aw",@nobits
	.sectionflags	@""
	.align	16
	.zero		1024


//--------------------- .nv.shared._ZN10layer_norm13ln_bwd_kernelINS_13Kernel_traitsIf6__halffS2_fjLj1280ELj1ELj4ELj1ELj16ENS_18Kernel_traits_baseILj1280EfS2_fS2_fjLj128EEEEELb0ELb1ELb0ELb0EEEvNS_9BwdParamsE --------------------------
	.section	.nv.shared._ZN10layer_norm13ln_bwd_kernelINS_13Kernel_traitsIf6__halffS2_fjLj1280ELj1ELj4ELj1ELj16ENS_18Kernel_traits_baseILj1280EfS2_fS2_fjLj128EEEEELb0ELb1ELb0ELb0EEEvNS_9BwdParamsE,"aw",@nobits
	.sectionflags	@""
	.align	16
	.zero		1024


//--------------------- .nv.shared._ZN10layer_norm13ln_bwd_kernelINS_13Kernel_traitsIf6__halffS2_fjLj1280ELj1ELj4ELj1ELj16ENS_18Kernel_traits_baseILj1280EfS2_fS2_fjLj128EEEEELb0ELb1ELb0ELb1EEEvNS_9BwdParamsE --------------------------
	.section	.nv.shared._ZN10layer_norm13ln_bwd_kernelINS_13Kernel_traitsIf6__halffS2_fjLj1280ELj1ELj4ELj1ELj16ENS_18Kernel_traits_baseILj1280EfS2_fS2_fjLj128EEEEELb0ELb1ELb0ELb1EEEvNS_9BwdParamsE,"aw",@nobits
	.sectionflags	@""
	.align	16
	.zero		1024


//--------------------- .nv.shared._ZN10layer_norm13ln_bwd_kernelINS_13Kernel_traitsIf6__halffS2_fjLj1280ELj1ELj4ELj1ELj16ENS_18Kernel_traits_baseILj1280EfS2_fS2_fjLj128EEEEELb0ELb1ELb1ELb0EEEvNS_9BwdParamsE --------------------------
	.section	.nv.shared._ZN10layer_norm13ln_bwd_kernelINS_13Kernel_traitsIf6__halffS2_fjLj1280ELj1ELj4ELj1ELj16ENS_18Kernel_traits_baseILj1280EfS2_fS2_fjLj128EEEEELb0ELb1ELb1ELb0EEEvNS_9BwdParamsE,"aw",@nobits
	.sectionflags	@""
	.align	16
	.zero		1024


//--------------------- .nv.shared._ZN10layer_norm13ln_bwd_kernelINS_13Kernel_traitsIf6__halffS2_fjLj1280ELj1ELj4ELj1ELj16ENS_18Kernel_traits_baseILj1280EfS2_fS2_fjLj128EEEEELb0ELb1ELb1ELb1EEEvNS_9BwdParamsE --------------------------
	.section	.nv.shared._ZN10layer_norm13ln_bwd_kernelINS_13Kernel_traitsIf6__halffS2_fjLj1280ELj1ELj4ELj1ELj16ENS_18Kernel_traits_baseILj1280EfS2_fS2_fjLj128EEEEELb0ELb1ELb1ELb1EEEvNS_9BwdParamsE,"aw",@nobits
	.sectionflags	@""
	.align	16
	.zero		1024


//--------------------- .nv.shared._ZN10layer_norm13ln_bwd_kernelINS_13Kernel_traitsIf6__halffS2_fjLj1280ELj1ELj4ELj1ELj16ENS_18Kernel_traits_baseILj1280EfS2_fS2_fjLj128EEEEELb1ELb0ELb0ELb0EEEvNS_9BwdParamsE --------------------------
	.section	.nv.shared._ZN10layer_norm13ln_bwd_kernelINS_13Kernel_traitsIf6__halffS2_fjLj1280ELj1ELj4ELj1ELj16ENS_18Kernel_traits_baseILj1280EfS2_fS2_fjLj128EEEEELb1ELb0ELb0ELb0EEEvNS_9BwdParamsE,"aw",@nobits
	.sectionflags	@""
	.align	16
	.zero		1024


//--------------------- .nv.shared._ZN10layer_norm13ln_bwd_kernelINS_13Kernel_traitsIf6__halffS2_fjLj1280ELj1ELj4ELj1ELj16ENS_18Kernel_traits_baseILj1280EfS2_fS2_fjLj128EEEEELb1ELb0ELb0ELb1EEEvNS_9BwdParamsE --------------------------
	.section	.nv.shared._ZN10layer_norm13ln_bwd_kernelINS_13Kernel_traitsIf6__halffS2_fjLj1280ELj1ELj4ELj1ELj16ENS_18Kernel_traits_baseILj1280EfS2_fS2_fjLj128EEEEELb1ELb0ELb0ELb1EEEvNS_9BwdParamsE,"aw",@nobits
	.sectionflags	@""
	.align	16
	.zero		1024


//--------------------- .nv.shared._ZN10layer_norm22ln_bwd_finalize_kernelINS_22Kernel_traits_finalizeILj1280Ef6__halffS2_fjLb0ELj1024ELj4ENS_18Kernel_traits_baseILj1280EfS2_fS2_fjLj1024EEEEELb0ELb0EEEvNS_9BwdParamsE --------------------------
	.section	.nv.shared._ZN10layer_norm22ln_bwd_finalize_kernelINS_22Kernel_traits_finalizeILj1280Ef6__halffS2_fjLb0ELj1024ELj4ENS_18Kernel_traits_baseILj1280EfS2_fS2_fjLj1024EEEEELb0ELb0EEEvNS_9BwdParamsE,"aw",@nobits
	.sectionflags	@""
	.align	16
.nv.shared._ZN10layer_norm22ln_bwd_finalize_kernelINS_22Kernel_traits_finalizeILj1280Ef6__halffS2_fjLb0ELj1024ELj4ENS_18Kernel_traits_baseILj1280EfS2_fS2_fjLj1024EEEEELb0ELb0EEEvNS_9BwdParamsE:
	.zero		9472


//--------------------- .nv.shared._ZN10layer_norm13ln_bwd_kernelINS_13Kernel_traitsIf6__halffS2_fjLj1280ELj1ELj4ELj1ELj16ENS_18Kernel_traits_baseILj1280EfS2_fS2_fjLj128EEEEELb1ELb0ELb1ELb0EEEvNS_9BwdParamsE --------------------------
	.section	.nv.shared._ZN10layer_norm13ln_bwd_kernelINS_13Kernel_traitsIf6__halffS2_fjLj1280ELj1ELj4ELj1ELj16ENS_18Kernel_traits_baseILj1280EfS2_fS2_fjLj128EEEEELb1ELb0ELb1ELb0EEEvNS_9BwdParamsE,"aw",@nobits
	.sectionflags	@""
	.align	16
	.zero		1024


//--------------------- .nv.shared._ZN10layer_norm22ln_bwd_finalize_kernelINS_22Kernel_traits_finalizeILj1280Ef6__halffS2_fjLb0ELj1024ELj4ENS_18Kernel_traits_baseILj1280EfS2_fS2_fjLj1024EEEEELb0ELb1EEEvNS_9BwdParamsE --------------------------
	.section	.nv.shared._ZN10layer_norm22ln_bwd_finalize_kernelINS_22Kernel_traits_finalizeILj1280Ef6__halffS2_fjLb0ELj1024ELj4ENS_18Kernel_traits_baseILj1280EfS2_fS2_fjLj1024EEEEELb0ELb1EEEvNS_9BwdParamsE,"aw",@nobits
	.sectionflags	@""
	.align	16
.nv.shared._ZN10layer_norm22ln_bwd_finalize_kernelINS_22Kernel_traits_finalizeILj1280Ef6__halffS2_fjLb0ELj1024ELj4ENS_18Kernel_traits_baseILj1280EfS2_fS2_fjLj1024EEEEELb0ELb1EEEvNS_9BwdParamsE:
	.zero		9472


//--------------------- .nv.shared._ZN10layer_norm13ln_bwd_kernelINS_13Kernel_traitsIf6__halffS2_fjLj1280ELj1ELj4ELj1ELj16ENS_18Kernel_traits_baseILj1280EfS2_fS2_fjLj128EEEEELb1ELb0ELb1ELb1EEEvNS_9BwdParamsE --------------------------
	.section	.nv.shared._ZN10layer_norm13ln_bwd_kernelINS_13Kernel_traitsIf6__halffS2_fjLj1280ELj1ELj4ELj1ELj16ENS_18Kernel_traits_baseILj1280EfS2_fS2_fjLj128EEEEELb1ELb0ELb1ELb1EEEvNS_9BwdParamsE,"aw",@nobits
	.sectionflags	@""
	.align	16
	.zero		1024


//--------------------- .nv.shared._ZN10layer_norm13ln_bwd_kernelINS_13Kernel_traitsIf6__halffS2_fjLj1280ELj1ELj4ELj1ELj16ENS_18Kernel_traits_baseILj1280EfS2_fS2_fjLj128EEEEELb1ELb1ELb0ELb0EEEvNS_9BwdParamsE --------------------------
	.section	.nv.shared._ZN10layer_norm13ln_bwd_kernelINS_13Kernel_traitsIf6__halffS2_fjLj1280ELj1ELj4ELj1ELj16ENS_18Kernel_traits_baseILj1280EfS2_fS2_fjLj128EEEEELb1ELb1ELb0ELb0EEEvNS_9BwdParamsE,"aw",@nobits
	.sectionflags	@""
	.align	16
	.zero		1024


//--------------------- .nv.shared._ZN10layer_norm13ln_bwd_kernelINS_13Kernel_traitsIf6__halffS2_fjLj1280ELj1ELj4ELj1ELj16ENS_18Kernel_traits_baseILj1280EfS2_fS2_fjLj128EEEEELb1ELb1ELb0ELb1EEEvNS_9BwdParamsE --------------------------
	.section	.nv.shared._ZN10layer_norm13ln_bwd_kernelINS_13Kernel_traitsIf6__halffS2_fjLj1280ELj1ELj4ELj1ELj16ENS_18Kernel_traits_baseILj1280EfS2_fS2_fjLj128EEEEELb1ELb1ELb0ELb1EEEvNS_9BwdParamsE,"aw",@nobits
	.sectionflags	@""
	.align	16
	.zero		1024


//--------------------- .nv.shared._ZN10layer_norm22ln_bwd_finalize_kernelINS_22Kernel_traits_finalizeILj1280Ef6__halffS2_fjLb1ELj1024ELj4ENS_18Kernel_traits_baseILj1280EfS2_fS2_fjLj1024EEEEELb1ELb0EEEvNS_9BwdParamsE --------------------------
	.section	.nv.shared._ZN10layer_norm22ln_bwd_finalize_kernelINS_22Kernel_traits_finalizeILj1280Ef6__halffS2_fjLb1ELj1024ELj4ENS_18Kernel_traits_baseILj1280EfS2_fS2_fjLj1024EEEEELb1ELb0EEEvNS_9BwdParamsE,"aw",@nobits
	.sectionflags	@""
	.align	16
.nv.shared._ZN10layer_norm22ln_bwd_finalize_kernelINS_22Kernel_traits_finalizeILj1280Ef6__halffS2_fjLb1ELj1024ELj4ENS_18Kernel_traits_baseILj1280EfS2_fS2_fjLj1024EEEEELb1ELb0EEEvNS_9BwdParamsE:
	.zero		13696


//--------------------- .nv.shared._ZN10layer_norm13ln_bwd_kernelINS_13Kernel_traitsIf6__halffS2_fjLj1280ELj1ELj4ELj1ELj16ENS_18Kernel_traits_baseILj1280EfS2_fS2_fjLj128EEEEELb1ELb1ELb1ELb0EEEvNS_9BwdParamsE --------------------------
	.section	.nv.shared._ZN10layer_norm13ln_bwd_kernelINS_13Kernel_traitsIf6__halffS2_fjLj1280ELj1ELj4ELj1ELj16ENS_18Kernel_traits_baseILj1280EfS2_fS2_fjLj128EEEEELb1ELb1ELb1ELb0EEEvNS_9BwdParamsE,"aw",@nobits
	.sectionflags	@""
	.align	16
	.zero		1024


//--------------------- .nv.shared._ZN10layer_norm22ln_bwd_finalize_kernelINS_22Kernel_traits_finalizeILj1280Ef6__halffS2_fjLb1ELj1024ELj4ENS_18Kernel_traits_baseILj1280EfS2_fS2_fjLj1024EEEEELb1ELb1EEEvNS_9BwdParamsE --------------------------
	.section	.nv.shared._ZN10layer_norm22ln_bwd_finalize_kernelINS_22Kernel_traits_finalizeILj1280Ef6__halffS2_fjLb1ELj1024ELj4ENS_18Kernel_traits_baseILj1280EfS2_fS2_fjLj1024EEEEELb1ELb1EEEvNS_9BwdParamsE,"aw",@nobits
	.sectionflags	@""
	.align	16
.nv.shared._ZN10layer_norm22ln_bwd_finalize_kernelINS_22Kernel_traits_finalizeILj1280Ef6__halffS2_fjLb1ELj1024ELj4ENS_18Kernel_traits_baseILj1280EfS2_fS2_fjLj1024EEEEELb1ELb1EEEvNS_9BwdParamsE:
	.zero		13696


//--------------------- .nv.shared._ZN10layer_norm13ln_bwd_kernelINS_13Kernel_traitsIf6__halffS2_fjLj1280ELj1ELj4ELj1ELj16ENS_18Kernel_traits_baseILj1280EfS2_fS2_fjLj128EEEEELb1ELb1ELb1ELb1EEEvNS_9BwdParamsE --------------------------
	.section	.nv.shared._ZN10layer_norm13ln_bwd_kernelINS_13Kernel_traitsIf6__halffS2_fjLj1280ELj1ELj4ELj1ELj16ENS_18Kernel_traits_baseILj1280EfS2_fS2_fjLj128EEEEELb1ELb1ELb1ELb1EEEvNS_9BwdParamsE,"aw",@nobits
	.sectionflags	@""
	.align	16
	.zero		1024


//--------------------- .nv.shared._ZN10layer_norm13ln_bwd_kernelINS_13Kernel_traitsI6__halfffffjLj1280ELj1ELj4ELj1ELj16ENS_18Kernel_traits_baseILj1280ES2_ffffjLj128EEEEELb0ELb0ELb0ELb0EEEvNS_9BwdParamsE --------------------------
	.section	.nv.shared._ZN10layer_norm13ln_bwd_kernelINS_13Kernel_traitsI6__halfffffjLj1280ELj1ELj4ELj1ELj16ENS_18Kernel_traits_baseILj1280ES2_ffffjLj128EEEEELb0ELb0ELb0ELb0EEEvNS_9BwdParamsE,"aw",@nobits
	.sectionflags	@""
	.align	16
	.zero		1024


//--------------------- .nv.shared._ZN10layer_norm13ln_bwd_kernelINS_13Kernel_traitsI6__halfffffjLj1280ELj1ELj4ELj1ELj16ENS_18Kernel_traits_baseILj1280ES2_ffffjLj128EEEEELb0ELb0ELb0ELb1EEEvNS_9BwdParamsE --------------------------
	.section	.nv.shared._ZN10layer_norm13ln_bwd_kernelINS_13Kernel_traitsI6__halfffffjLj1280ELj1ELj4ELj1ELj16ENS_18Kernel_traits_baseILj1280ES2_ffffjLj128EEEEELb0ELb0ELb0ELb1EEEvNS_9BwdParamsE,"aw",@nobits
	.sectionflags	@""
	.align	16
	.zero		1024


//--------------------- .nv.shared._ZN10layer_norm13ln_bwd_kernelINS_13Kernel_traitsI6__halfffffjLj1280ELj1ELj4ELj1ELj16ENS_18Kernel_traits_baseILj1280ES2_ffffjLj128EEEEELb0ELb0ELb1ELb0EEEvNS_9BwdParamsE --------------------------
	.section	.nv.shared._ZN10layer_norm13ln_bwd_kernelINS_13Kernel_traitsI6__halfffffjLj1280ELj1ELj4ELj1ELj16ENS_18Kernel_traits_baseILj1280ES2_ffffjLj128EEEEELb0ELb0ELb1ELb0EEEvNS_9BwdParamsE,"aw",@nobits
	.sectionflags	@""
	.align	16
	.zero		1024


//--------------------- .nv.shared._ZN10layer_norm13ln_bwd_kernelINS_13Kernel_traitsI6__halfffffjLj1280ELj1ELj4ELj1ELj16ENS_18Kernel_traits_baseILj1280ES2_ffffjLj128EEEEELb0ELb0ELb1ELb1EEEvNS_9BwdParamsE --------------------------
	.section	.nv.shared._ZN10layer_norm13ln_bwd_kernelINS_13Kernel_traitsI6__halfffffjLj1280ELj1ELj4ELj1ELj16ENS_18Kernel_traits_baseILj1280ES2_ffffjLj128EEEEELb0ELb0ELb1ELb1EEEvNS_9BwdParamsE,"aw",@nobits
	.sectionflags	@""
	.align	16
	.zero		1024


//--------------------- .nv.shared._ZN10layer_norm13ln_bwd_kernelINS_13Kernel_traitsI6__halfffffjLj1280ELj1ELj4ELj1ELj16ENS_18Kernel_traits_baseILj1280ES2_ffffjLj128EEEEELb0ELb1ELb0ELb0EEEvNS_9BwdParamsE --------------------------
	.section	.nv.shared._ZN10layer_norm13ln_bwd_kernelINS_13Kernel_traitsI6__halfffffjLj1280ELj1ELj4ELj1ELj16ENS_18Kernel_traits_baseILj1280ES2_ffffjLj128EEEEELb0ELb1ELb0ELb0EEEvNS_9BwdParamsE,"aw",@nobits
	.sectionflags	@""
	.align	16
	.zero		1024


//--------------------- .nv.shared._ZN10layer_norm13ln_bwd_kernelINS_13Kernel_traitsI6__halfffffjLj1280ELj1ELj4ELj1ELj16ENS_18Kernel_traits_baseILj1280ES2_ffffjLj128EEEEELb0ELb1ELb0ELb1EEEvNS_9BwdParamsE --------------------------
	.section	.nv.shared._ZN10layer_norm13ln_bwd_kernelINS_13Kernel_traitsI6__halfffffjLj1280ELj1ELj4ELj1ELj16ENS_18Kernel_traits_baseILj1280ES2_ffffjLj128EEEEELb0ELb1ELb0ELb1EEEvNS_9BwdParamsE,"aw",@nobits
	.sectionflags	@""
	.align	16
	.zero		1024


//--------------------- .nv.shared._ZN10layer_norm13ln_bwd_kernelINS_13Kernel_traitsI6__halfffffjLj1280ELj1ELj4ELj1ELj16ENS_18Kernel_traits_baseILj1280ES2_ffffjLj128EEEEELb0ELb1ELb1ELb0EEEvNS_9BwdParamsE --------------------------
	.section	.nv.shared._ZN10layer_norm13ln_bwd_kernelINS_13Kernel_traitsI6__halfffffjLj1280ELj1ELj4ELj1ELj16ENS_18Kernel_traits_baseILj1280ES2_ffffjLj128EEEEELb0ELb1ELb1ELb0EEEvNS_9BwdParamsE,"aw",@nobits
	.sectionflags	@""
	.align	16
	.zero		1024


//--------------------- .nv.shared._ZN10layer_norm13ln_bwd_kernelINS_13Kernel_traitsI6__halfffffjLj1280ELj1ELj4ELj1ELj16ENS_18Kernel_traits_baseILj1280ES2_ffffjLj128EEEEELb0ELb1ELb1ELb1EEEvNS_9BwdParamsE --------------------------
	.section	.nv.shared._ZN10layer_norm13ln_bwd_kernelINS_13Kernel_traitsI6__halfffffjLj1280ELj1ELj4ELj1ELj16ENS_18Kernel_traits_baseILj1280ES2_ffffjLj128EEEEELb0ELb1ELb1ELb1EEEvNS_9BwdParamsE,"aw",@nobits
	.sectionflags	@""
	.align	16
	.zero		1024


//--------------------- .nv.shared._ZN10layer_norm13ln_bwd_kernelINS_13Kernel_traitsI6__halfffffjLj1280ELj1ELj4ELj1ELj16ENS_18Kernel_traits_baseILj1280ES2_ffffjLj128EEEEELb1ELb0ELb0ELb0EEEvNS_9BwdParamsE --------------------------
	.section	.nv.shared._ZN10layer_norm13ln_bwd_kernelINS_13Kernel_traitsI6__halfffffjLj1280ELj1ELj4ELj1ELj16ENS_18Kernel_traits_baseILj1280ES2_ffffjLj128EEEEELb1ELb0ELb0ELb0EEEvNS_9BwdParamsE,"aw",@nobits
	.sectionflags	@""
	.align	16
	.zero		1024


//--------------------- .nv.shared._ZN10layer_norm13ln_bwd_kernelINS_13Kernel_traitsI6__halfffffjLj1280ELj1ELj4ELj1ELj16ENS_18Kernel_traits_baseILj1280ES2_ffffjLj128EEEEELb1ELb0ELb0ELb1EEEvNS_9BwdParamsE --------------------------
	.section	.nv.shared._ZN10layer_norm13ln_bwd_kernelINS_13Kernel_traitsI6__halfffffjLj1280ELj1ELj4ELj1ELj16ENS_18Kernel_traits_baseILj1280ES2_ffffjLj128EEEEELb1ELb0ELb0ELb1EEEvNS_9BwdParamsE,"aw",@nobits
	.sectionflags	@""
	.align	16
	.zero		1024


//--------------------- .nv.shared._ZN10layer_norm22ln_bwd_finalize_kernelINS_22Kernel_traits_finalizeILj1280E6__halfffffjLb0ELj1024ELj4ENS_18Kernel_traits_baseILj1280ES2_ffffjLj1024EEEEELb0ELb0EEEvNS_9BwdParamsE --------------------------
	.section	.nv.shared._ZN10layer_norm22ln_bwd_finalize_kernelINS_22Kernel_traits_finalizeILj1280E6__halfffffjLb0ELj1024ELj4ENS_18Kernel_traits_baseILj1280ES2_ffffjLj1024EEEEELb0ELb0EEEvNS_9BwdParamsE,"aw",@nobits
	.sectionflags	@""
	.align	16
.nv.shared._ZN10layer_norm22ln_bwd_finalize_kernelINS_22Kernel_traits_finalizeILj1280E6__halfffffjLb0ELj1024ELj4ENS_18Kernel_traits_baseILj1280ES2_ffffjLj1024EEEEELb0ELb0EEEvNS_9BwdParamsE:
	.zero		9472


//--------------------- .nv.shared._ZN10layer_norm13ln_bwd_kernelINS_13Kernel_traitsI6__halfffffjLj1280ELj1ELj4ELj1ELj16ENS_18Kernel_traits_baseILj1280ES2_ffffjLj128EEEEELb1ELb0ELb1ELb0EEEvNS_9BwdParamsE --------------------------
	.section	.nv.shared._ZN10layer_norm13ln_bwd_kernelINS_13Kernel_traitsI6__halfffffjLj1280ELj1ELj4ELj1ELj16ENS_18Kernel_traits_baseILj1280ES2_ffffjLj128EEEEELb1ELb0ELb1ELb0EEEvNS_9BwdParamsE,"aw",@nobits
	.sectionflags	@""
	.align	16
	.zero		1024


//--------------------- .nv.shared._ZN10layer_norm22ln_bwd_finalize_kernelINS_22Kernel_traits_finalizeILj1280E6__halfffffjLb0ELj1024ELj4ENS_18Kernel_traits_baseILj1280ES2_ffffjLj1024EEEEELb0ELb1EEEvNS_9BwdParamsE --------------------------
	.section	.nv.shared._ZN10layer_norm22ln_bwd_finalize_kernelINS_22Kernel_traits_finalizeILj1280E6__halfffffjLb0ELj1024ELj4ENS_18Kernel_traits_baseILj1280ES2_ffffjLj1024EEEEELb0ELb1EEEvNS_9BwdParamsE,"aw",@nobits
	.sectionflags	@""
	.align	16
.nv.shared._ZN10layer_norm22ln_bwd_finalize_kernelINS_22Kernel_traits_finalizeILj1280E6__halfffffjLb0ELj1024ELj4ENS_18Kernel_traits_baseILj1280ES2_ffffjLj1024EEEEELb0ELb1EEEvNS_9BwdParamsE:
	.zero		9472


//--------------------- .nv.shared._ZN10layer_norm13ln_bwd_kernelINS_13Kernel_traitsI6__halfffffjLj1280ELj1ELj4ELj1ELj16ENS_18Kernel_traits_baseILj1280ES2_ffffjLj128EEEEELb1ELb0ELb1ELb1EEEvNS_9BwdParamsE --------------------------
	.section	.nv.shared._ZN10layer_norm13ln_bwd_kernelINS_13Kernel_traitsI6__halfffffjLj1280ELj1ELj4ELj1ELj16ENS_18Kernel_traits_baseILj1280ES2_ffffjLj128EEEEELb1ELb0ELb1ELb1EEEvNS_9BwdParamsE,"aw",@nobits
	.sectionflags	@""
	.align	16
	.zero		1024


//--------------------- .nv.shared._ZN10layer_norm13ln_bwd_kernelINS_13Kernel_traitsI6__halfffffjLj1280ELj1ELj4ELj1ELj16ENS_18Kernel_traits_baseILj1280ES2_ffffjLj128EEEEELb1ELb1ELb0ELb0EEEvNS_9BwdParamsE --------------------------
	.section	.nv.shared._ZN10layer_norm13ln_bwd_kernelINS_13Kernel_traitsI6__halfffffjLj1280ELj1ELj4ELj1ELj16ENS_18Kernel_traits_baseILj1280ES2_ffffjLj128EEEEELb1ELb1ELb0ELb0EEEvNS_9BwdParamsE,"aw",@nobits
	.sectionflags	@""
	.align	16
	.zero		1024


//--------------------- .nv.shared._ZN10layer_norm13ln_bwd_kernelINS_13Kernel_traitsI6__halfffffjLj1280ELj1ELj4ELj1ELj16ENS_18Kernel_traits_baseILj1280ES2_ffffjLj128EEEEELb1ELb1ELb0ELb1EEEvNS_9BwdParamsE --------------------------
	.section	.nv.shared._ZN10layer_norm13ln_bwd_kernelINS_13Kernel_traitsI6__halfffffjLj1280ELj1ELj4ELj1ELj16ENS_18Kernel_traits_baseILj1280ES2_ffffjLj128EEEEELb1ELb1ELb0ELb1EEEvNS_9BwdParamsE,"aw",@nobits
	.sectionflags	@""
	.align	16
	.zero		1024


//--------------------- .nv.shared._ZN10layer_norm22ln_bwd_finalize_kernelINS_22Kernel_traits_finalizeILj1280E6__halfffffjLb1ELj1024ELj4ENS_18Kernel_traits_baseILj1280ES2_ffffjLj1024EEEEELb1ELb0EEEvNS_9BwdParamsE --------------------------
	.section	.nv.shared._ZN10layer_norm22ln_bwd_finalize_kernelINS_22Kernel_traits_finalizeILj1280E6__halfffffjLb1ELj1024ELj4ENS_18Kernel_traits_baseILj1280ES2_ffffjLj1024EEEEELb1ELb0EEEvNS_9BwdParamsE,"aw",@nobits
	.sectionflags	@""
	.align	16
.nv.shared._ZN10layer_norm22ln_bwd_finalize_kernelINS_22Kernel_traits_finalizeILj1280E6__halfffffjLb1ELj1024ELj4ENS_18Kernel_traits_baseILj1280ES2_ffffjLj1024EEEEELb1ELb0EEEvNS_9BwdParamsE:
	.zero		13696


//--------------------- .nv.shared._ZN10layer_norm13ln_bwd_kernelINS_13Kernel_traitsI6__halfffffjLj1280ELj1ELj4ELj1ELj16ENS_18Kernel_traits_baseILj1280ES2_ffffjLj128EEEEELb1ELb1ELb1ELb0EEEvNS_9BwdParamsE --------------------------
	.section	.nv.shared._ZN10layer_norm13ln_bwd_kernelINS_13Kernel_traitsI6__halfffffjLj1280ELj1ELj4ELj1ELj16ENS_18Kernel_traits_baseILj1280ES2_ffffjLj128EEEEELb1ELb1ELb1ELb0EEEvNS_9BwdParamsE,"aw",@nobits
	.sectionflags	@""
	.align	16
	.zero		1024


//--------------------- .nv.shared._ZN10layer_norm22ln_bwd_finalize_kernelINS_22Kernel_traits_finalizeILj1280E6__halfffffjLb1ELj1024ELj4ENS_18Kernel_traits_baseILj1280ES2_ffffjLj1024EEEEELb1ELb1EEEvNS_9BwdParamsE --------------------------
	.section	.nv.shared._ZN10layer_norm22ln_bwd_finalize_kernelINS_22Kernel_traits_finalizeILj1280E6__halfffffjLb1ELj1024ELj4ENS_18Kernel_traits_baseILj1280ES2_ffffjLj1024EEEEELb1ELb1EEEvNS_9BwdParamsE,"aw",@nobits
	.sectionflags	@""
	.align	16
.nv.shared._ZN10layer_norm22ln_bwd_finalize_kernelINS_22Kernel_traits_finalizeILj1280E6__halfffffjLb1ELj1024ELj4ENS_18Kernel_traits_baseILj1280ES2_ffffjLj1024EEEEELb1ELb1EEEvNS_9BwdParamsE:
	.zero		13696


//--------------------- .nv.shared._ZN10layer_norm13ln_bwd_kernelINS_13Kernel_traitsI6__halfffffjLj1280ELj1ELj4ELj1ELj16ENS_18Kernel_traits_baseILj1280ES2_ffffjLj128EEEEELb1ELb1ELb1ELb1EEEvNS_9BwdParamsE --------------------------
	.section	.nv.shared._ZN10layer_norm13ln_bwd_kernelINS_13Kernel_traitsI6__halfffffjLj1280ELj1ELj4ELj1ELj16ENS_18Kernel_traits_baseILj1280ES2_ffffjLj128EEEEELb1ELb1ELb1ELb1EEEvNS_9BwdParamsE,"aw",@nobits
	.sectionflags	@""
	.align	16
	.zero		1024


//--------------------- .nv.shared._ZN10layer_norm13ln_bwd_kernelINS_13Kernel_traitsIfffffjLj1280ELj1ELj4ELj1ELj16ENS_18Kernel_traits_baseILj1280EfffffjLj128EEEEELb0ELb0ELb0ELb0EEEvNS_9BwdParamsE --------------------------
	.section	.nv.shared._ZN10layer_norm13ln_bwd_kernelINS_13Kernel_traitsIfffffjLj1280ELj1ELj4ELj1ELj16ENS_18Kernel_traits_baseILj1280EfffffjLj128EEEEELb0ELb0ELb0ELb0EEEvNS_9BwdParamsE,"aw",@nobits
	.sectionflags	@""
	.align	16
	.zero		1024


//--------------------- .nv.shared._ZN10layer_norm13ln_bwd_kernelINS_13Kernel_traitsIfffffjLj1280ELj1ELj4ELj1ELj16ENS_18Kernel_traits_baseILj1280EfffffjLj128EEEEELb0ELb0ELb0ELb1EEEvNS_9BwdParamsE --------------------------
	.section	.nv.shared._ZN10layer_norm13ln_bwd_kernelINS_13Kernel_traitsIfffffjLj1280ELj1ELj4ELj1ELj16ENS_18Kernel_traits_baseILj1280EfffffjLj128EEEEELb0ELb0ELb0ELb1EEEvNS_9BwdParamsE,"aw",@nobits
	.sectionflags	@""
	.align	16
	.zero		1024


//--------------------- .nv.shared._ZN10layer_norm13ln_bwd_kernelINS_13Kernel_traitsIfffffjLj1280ELj1ELj4ELj1ELj16ENS_18Kernel_traits_baseILj1280EfffffjLj128EEEEELb0ELb0ELb1ELb0EEEvNS_9BwdParamsE --------------------------
	.section	.nv.shared._ZN10layer_norm13ln_bwd_kernelINS_13Kernel_traitsIfffffjLj1280ELj1ELj4ELj1ELj16ENS_18Kernel_traits_baseILj1280EfffffjLj128EEEEELb0ELb0ELb1ELb0EEEvNS_9BwdParamsE,"aw",@nobits
	.sectionflags	@""
	.align	16
	.zero		1024


//--------------------- .nv.shared._ZN10layer_norm13ln_bwd_kernelINS_13Kernel_traitsIfffffjLj1280ELj1ELj4ELj1ELj16ENS_18Kernel_traits_baseILj1280EfffffjLj128EEEEELb0ELb0ELb1ELb1EEEvNS_9BwdParamsE --------------------------
	.section	.nv.shared._ZN10layer_norm13ln_bwd_kernelINS_13Kernel_traitsIfffffjLj1280ELj1ELj4ELj1ELj16ENS_18Kernel_traits_baseILj1280EfffffjLj128EEEEELb0ELb0ELb1ELb1EEEvNS_9BwdParamsE,"aw",@nobits
	.sectionflags	@""
	.align	16
	.zero		1024


//--------------------- .nv.shared._ZN10layer_norm13ln_bwd_kernelINS_13Kernel_traitsIfffffjLj1280ELj1ELj4ELj1ELj16ENS_18Kernel_traits_baseILj1280EfffffjLj128EEEEELb0ELb1ELb0ELb0EEEvNS_9BwdParamsE --------------------------
	.section	.nv.shared._ZN10layer_norm13ln_bwd_kernelINS_13Kernel_traitsIfffffjLj1280ELj1ELj4ELj1ELj16ENS_18Kernel_traits_baseILj1280EfffffjLj128EEEEELb0ELb1ELb0ELb0EEEvNS_9BwdParamsE,"aw",@nobits
	.sectionflags	@""
	.align	16
	.zero		1024


//--------------------- .nv.shared._ZN10layer_norm13ln_bwd_kernelINS_13Kernel_traitsIfffffjLj1280ELj1ELj4ELj1ELj16ENS_18Kernel_traits_baseILj1280EfffffjLj128EEEEELb0ELb1ELb0ELb1EEEvNS_9BwdParamsE --------------------------
	.section	.nv.shared._ZN10layer_norm13ln_bwd_kernelINS_13Kernel_traitsIfffffjLj1280ELj1ELj4ELj1ELj16ENS_18Kernel_traits_baseILj1280EfffffjLj128EEEEELb0ELb1ELb0ELb1EEEvNS_9BwdParamsE,"aw",@nobits
	.sectionflags	@""
	.align	16
	.zero		1024


//--------------------- .nv.shared._ZN10layer_norm13ln_bwd_kernelINS_13Kernel_traitsIfffffjLj1280ELj1ELj4ELj1ELj16ENS_18Kernel_traits_baseILj1280EfffffjLj128EEEEELb0ELb1ELb1ELb0EEEvNS_9BwdParamsE --------------------------
	.section	.nv.shared._ZN10layer_norm13ln_bwd_kernelINS_13Kernel_traitsIfffffjLj1280ELj1ELj4ELj1ELj16ENS_18Kernel_traits_baseILj1280EfffffjLj128EEEEELb0ELb1ELb1ELb0EEEvNS_9BwdParamsE,"aw",@nobits
	.sectionflags	@""
	.align	16
	.zero		1024


//--------------------- .nv.shared._ZN10layer_norm13ln_bwd_kernelINS_13Kernel_traitsIfffffjLj1280ELj1ELj4ELj1ELj16ENS_18Kernel_traits_baseILj1280EfffffjLj128EEEEELb0ELb1ELb1ELb1EEEvNS_9BwdParamsE --------------------------
	.section	.nv.shared._ZN10layer_norm13ln_bwd_kernelINS_13Kernel_traitsIfffffjLj1280ELj1ELj4ELj1ELj16ENS_18Kernel_traits_baseILj1280EfffffjLj128EEEEELb0ELb1ELb1ELb1EEEvNS_9BwdParamsE,"aw",@nobits
	.sectionflags	@""
	.align	16
	.zero		1024


//--------------------- .nv.shared._ZN10layer_norm13ln_bwd_kernelINS_13Kernel_traitsIfffffjLj1280ELj1ELj4ELj1ELj16ENS_18Kernel_traits_baseILj1280EfffffjLj128EEEEELb1ELb0ELb0ELb0EEEvNS_9BwdParamsE --------------------------
	.section	.nv.shared._ZN10layer_norm13ln_bwd_kernelINS_13Kernel_traitsIfffffjLj1280ELj1ELj4ELj1ELj16ENS_18Kernel_traits_baseILj1280EfffffjLj128EEEEELb1ELb0ELb0ELb0EEEvNS_9BwdParamsE,"aw",@nobits
	.sectionflags	@""
	.align	16
	.zero		1024


//--------------------- .nv.shared._ZN10layer_norm13ln_bwd_kernelINS_13Kernel_traitsIfffffjLj1280ELj1ELj4ELj1ELj16ENS_18Kernel_traits_baseILj1280EfffffjLj128EEEEELb1ELb0ELb0ELb1EEEvNS_9BwdParamsE --------------------------
	.section	.nv.shared._ZN10layer_norm13ln_bwd_kernelINS_13Kernel_traitsIfffffjLj1280ELj1ELj4ELj1ELj16ENS_18Kernel_traits_baseILj1280EfffffjLj128EEEEELb1ELb0ELb0ELb1EEEvNS_9BwdParamsE,"aw",@nobits
	.sectionflags	@""
	.align	16
	.zero		1024


//--------------------- .nv.shared._ZN10layer_norm22ln_bwd_finalize_kernelINS_22Kernel_traits_finalizeILj1280EfffffjLb0ELj1024ELj4ENS_18Kernel_traits_baseILj1280EfffffjLj1024EEEEELb0ELb0EEEvNS_9BwdParamsE --------------------------
	.section	.nv.shared._ZN10layer_norm22ln_bwd_finalize_kernelINS_22Kernel_traits_finalizeILj1280EfffffjLb0ELj1024ELj4ENS_18Kernel_traits_baseILj1280EfffffjLj1024EEEEELb0ELb0EEEvNS_9BwdParamsE,"aw",@nobits
	.sectionflags	@""
	.align	16
.nv.shared._ZN10layer_norm22ln_bwd_finalize_kernelINS_22Kernel_traits_finalizeILj1280EfffffjLb0ELj1024ELj4ENS_18Kernel_traits_baseILj1280EfffffjLj1024EEEEELb0ELb0EEEvNS_9BwdParamsE:
	.zero		9472


//--------------------- .nv.shared._ZN10layer_norm13ln_bwd_kernelINS_13Kernel_traitsIfffffjLj1280ELj1ELj4ELj1ELj16ENS_18Kernel_traits_baseILj1280EfffffjLj128EEEEELb1ELb0ELb1ELb0EEEvNS_9BwdParamsE --------------------------
	.section	.nv.shared._ZN10layer_norm13ln_bwd_kernelINS_13Kernel_traitsIfffffjLj1280ELj1ELj4ELj1ELj16ENS_18Kernel_traits_baseILj1280EfffffjLj128EEEEELb1ELb0ELb1ELb0EEEvNS_9BwdParamsE,"aw",@nobits
	.sectionflags	@""
	.align	16
	.zero		1024


//--------------------- .nv.shared._ZN10layer_norm22ln_bwd_finalize_kernelINS_22Kernel_traits_finalizeILj1280EfffffjLb0ELj1024ELj4ENS_18Kernel_traits_baseILj1280EfffffjLj1024EEEEELb0ELb1EEEvNS_9BwdParamsE --------------------------
	.section	.nv.shared._ZN10layer_norm22ln_bwd_finalize_kernelINS_22Kernel_traits_finalizeILj1280EfffffjLb0ELj1024ELj4ENS_18Kernel_traits_baseILj1280EfffffjLj1024EEEEELb0ELb1EEEvNS_9BwdParamsE,"aw",@nobits
	.sectionflags	@""
	.align	16
.nv.shared._ZN10layer_norm22ln_bwd_finalize_kernelINS_22Kernel_traits_finalizeILj1280EfffffjLb0ELj1024ELj4ENS_18Kernel_traits_baseILj1280EfffffjLj1024EEEEELb0ELb1EEEvNS_9BwdParamsE:
	.zero		9472


//--------------------- .nv.shared._ZN10layer_norm13ln_bwd_kernelINS_13Kernel_traitsIfffffjLj1280ELj1ELj4ELj1ELj16ENS_18Kernel_traits_baseILj1280EfffffjLj128EEEEELb1ELb0ELb1ELb1EEEvNS_9BwdParamsE --------------------------
	.section	.nv.shared._ZN10layer_norm13ln_bwd_kernelINS_13Kernel_traitsIfffffjLj1280ELj1ELj4ELj1ELj16ENS_18Kernel_traits_baseILj1280EfffffjLj128EEEEELb1ELb0ELb1ELb1EEEvNS_9BwdParamsE,"aw",@nobits
	.sectionflags	@""
	.align	16
	.zero		1024


//--------------------- .nv.shared._ZN10layer_norm13ln_bwd_kernelINS_13Kernel_traitsIfffffjLj1280ELj1ELj4ELj1ELj16ENS_18Kernel_traits_baseILj1280EfffffjLj128EEEEELb1ELb1ELb0ELb0EEEvNS_9BwdParamsE --------------------------
	.section	.nv.shared._ZN10layer_norm13ln_bwd_kernelINS_13Kernel_traitsIfffffjLj1280ELj1ELj4ELj1ELj16ENS_18Kernel_traits_baseILj1280EfffffjLj128EEEEELb1ELb1ELb0ELb0EEEvNS_9BwdParamsE,"aw",@nobits
	.sectionflags	@""
	.align	16
	.zero		1024


//--------------------- .nv.shared._ZN10layer_norm13ln_bwd_kernelINS_13Kernel_traitsIfffffjLj1280ELj1ELj4ELj1ELj16ENS_18Kernel_traits_baseILj1280EfffffjLj128EEEEELb1ELb1ELb0ELb1EEEvNS_9BwdParamsE --------------------------
	.section	.nv.shared._ZN10layer_norm13ln_bwd_kernelINS_13Kernel_traitsIfffffjLj1280ELj1ELj4ELj1ELj16ENS_18Kernel_traits_baseILj1280EfffffjLj128EEEEELb1ELb1ELb0ELb1EEEvNS_9BwdParamsE,"aw",@nobits
	.sectionflags	@""
	.align	16
	.zero		1024


//--------------------- .nv.shared._ZN10layer_norm22ln_bwd_finalize_kernelINS_22Kernel_traits_finalizeILj1280EfffffjLb1ELj1024ELj4ENS_18Kernel_traits_baseILj1280EfffffjLj1024EEEEELb1ELb0EEEvNS_9BwdParamsE --------------------------
	.section	.nv.shared._ZN10layer_norm22ln_bwd_finalize_kernelINS_22Kernel_traits_finalizeILj1280EfffffjLb1ELj1024ELj4ENS_18Kernel_traits_baseILj1280EfffffjLj1024EEEEELb1ELb0EEEvNS_9BwdParamsE,"aw",@nobits
	.sectionflags	@""
	.align	16
.nv.shared._ZN10layer_norm22ln_bwd_finalize_kernelINS_22Kernel_traits_finalizeILj1280EfffffjLb1ELj1024ELj4ENS_18Kernel_traits_baseILj1280EfffffjLj1024EEEEELb1ELb0EEEvNS_9BwdParamsE:
	.zero		13696


//--------------------- .nv.shared._ZN10layer_norm13ln_bwd_kernelINS_13Kernel_traitsIfffffjLj1280ELj1ELj4ELj1ELj16ENS_18Kernel_traits_baseILj1280EfffffjLj128EEEEELb1ELb1ELb1ELb0EEEvNS_9BwdParamsE --------------------------
	.section	.nv.shared._ZN10layer_norm13ln_bwd_kernelINS_13Kernel_traitsIfffffjLj1280ELj1ELj4ELj1ELj16ENS_18Kernel_traits_baseILj1280EfffffjLj128EEEEELb1ELb1ELb1ELb0EEEvNS_9BwdParamsE,"aw",@nobits
	.sectionflags	@""
	.align	16
	.zero		1024


//--------------------- .nv.shared._ZN10layer_norm22ln_bwd_finalize_kernelINS_22Kernel_traits_finalizeILj1280EfffffjLb1ELj1024ELj4ENS_18Kernel_traits_baseILj1280EfffffjLj1024EEEEELb1ELb1EEEvNS_9BwdParamsE --------------------------
	.section	.nv.shared._ZN10layer_norm22ln_bwd_finalize_kernelINS_22Kernel_traits_finalizeILj1280EfffffjLb1ELj1024ELj4ENS_18Kernel_traits_baseILj1280EfffffjLj1024EEEEELb1ELb1EEEvNS_9BwdParamsE,"aw",@nobits
	.sectionflags	@""
	.align	16
.nv.shared._ZN10layer_norm22ln_bwd_finalize_kernelINS_22Kernel_traits_finalizeILj1280EfffffjLb1ELj1024ELj4ENS_18Kernel_traits_baseILj1280EfffffjLj1024EEEEELb1ELb1EEEvNS_9BwdParamsE:
	.zero		13696


//--------------------- .nv.shared._ZN10layer_norm13ln_bwd_kernelINS_13Kernel_traitsIfffffjLj1280ELj1ELj4ELj1ELj16ENS_18Kernel_traits_baseILj1280EfffffjLj128EEEEELb1ELb1ELb1ELb1EEEvNS_9BwdParamsE --------------------------
	.section	.nv.shared._ZN10layer_norm13ln_bwd_kernelINS_13Kernel_traitsIfffffjLj1280ELj1ELj4ELj1ELj16ENS_18Kernel_traits_baseILj1280EfffffjLj128EEEEELb1ELb1ELb1ELb1EEEvNS_9BwdParamsE,"aw",@nobits
	.sectionflags	@""
	.align	16
	.zero		1024


//--------------------- .nv.constant0._ZN10layer_norm13ln_bwd_kernelINS_13Kernel_traitsI13__nv_bfloat16S2_S2_S2_fjLj1280ELj1ELj4ELj1ELj16ENS_18Kernel_traits_baseILj1280ES2_S2_S2_S2_fjLj128EEEEELb0ELb0ELb0ELb0EEEvNS_9BwdParamsE --------------------------
	.section	.nv.constant0._ZN10layer_norm13ln_bwd_kernelINS_13Kernel_traitsI13__nv_bfloat16S2_S2_S2_fjLj1280ELj1ELj4ELj1ELj16ENS_18Kernel_traits_baseILj1280ES2_S2_S2_S2_fjLj128EEEEELb0ELb0ELb0ELb0EEEvNS_9BwdParamsE,"a",@progbits
	.sectionflags	@""
	.align	4
.nv.constant0._ZN10layer_norm13ln_bwd_kernelINS_13Kernel_traitsI13__nv_bfloat16S2_S2_S2_fjLj1280ELj1ELj4ELj1ELj16ENS_18Kernel_traits_baseILj1280ES2_S2_S2_S2_fjLj128EEEEELb0ELb0ELb0ELb0EEEvNS_9BwdParamsE:
	.zero		1192


//--------------------- .nv.constant0._ZN10layer_norm13ln_bwd_kernelINS_13Kernel_traitsI13__nv_bfloat16S2_S2_S2_fjLj1280ELj1ELj4ELj1ELj16ENS_18Kernel_traits_baseILj1280ES2_S2_S2_S2_fjLj128EEEEELb0ELb0ELb0ELb1EEEvNS_9BwdParamsE --------------------------
	.section	.nv.constant0._ZN10layer_norm13ln_bwd_kernelINS_13Kernel_traitsI13__nv_bfloat16S2_S2_S2_fjLj1280ELj1ELj4ELj1ELj16ENS_18Kernel_traits_baseILj1280ES2_S2_S2_S2_fjLj128EEEEELb0ELb0ELb0ELb1EEEvNS_9BwdParamsE,"a",@progbits
	.sectionflags	@""
	.align	4
.nv.constant0._ZN10layer_norm13ln_bwd_kernelINS_13Kernel_traitsI13__nv_bfloat16S2_S2_S2_fjLj1280ELj1ELj4ELj1ELj16ENS_18Kernel_traits_baseILj1280ES2_S2_S2_S2_fjLj128EEEEELb0ELb0ELb0ELb1EEEvNS_9BwdParamsE:
	.zero		1192


//--------------------- .nv.constant0._ZN10layer_norm13ln_bwd_kernelINS_13Kernel_traitsI13__nv_bfloat16S2_S2_S2_fjLj1280ELj1ELj4ELj1ELj16ENS_18Kernel_traits_baseILj1280ES2_S2_S2_S2_fjLj128EEEEELb0ELb0ELb1ELb0EEEvNS_9BwdParamsE --------------------------
	.section	.nv.constant0._ZN10layer_norm13ln_bwd_kernelINS_13Kernel_traitsI13__nv_bfloat16S2_S2_S2_fjLj1280ELj1ELj4ELj1ELj16ENS_18Kernel_traits_baseILj1280ES2_S2_S2_S2_fjLj128EEEEELb0ELb0ELb1ELb0EEEvNS_9BwdParamsE,"a",@progbits
	.sectionflags	@""
	.align	4
.nv.constant0._ZN10layer_norm13ln_bwd_kernelINS_13Kernel_traitsI13__nv_bfloat16S2_S2_S2_fjLj1280ELj1ELj4ELj1ELj16ENS_18Kernel_traits_baseILj1280ES2_S2_S2_S2_fjLj128EEEEELb0ELb0ELb1ELb0EEEvNS_9BwdParamsE:
	.zero		1192


//--------------------- .nv.constant0._ZN10layer_norm13ln_bwd_kernelINS_13Kernel_traitsI13__nv_bfloat16S2_S2_S2_fjLj1280ELj1ELj4ELj1ELj16ENS_18Kernel_traits_baseILj1280ES2_S2_S2_S2_fjLj128EEEEELb0ELb0ELb1ELb1EEEvNS_9BwdParamsE --------------------------
	.section	.nv.constant0._ZN10layer_norm13ln_bwd_kernelINS_13Kernel_traitsI13__nv_bfloat16S2_S2_S2_fjLj1280ELj1ELj4ELj1ELj16ENS_18Kernel_traits_baseILj1280ES2_S2_S2_S2_fjLj128EEEEELb0ELb0ELb1ELb1EEEvNS_9BwdParamsE,"a",@progbits
	.sectionflags	@""
	.align	4
.nv.constant0._ZN10layer_norm13ln_bwd_kernelINS_13Kernel_traitsI13__nv_bfloat16S2_S2_S2_fjLj1280ELj1ELj4ELj1ELj16ENS_18Kernel_traits_baseILj1280ES2_S2_S2_S2_fjLj128EEEEELb0ELb0ELb1ELb1EEEvNS_9BwdParamsE:
	.zero		1192


//--------------------- .nv.constant0._ZN10layer_norm13ln_bwd_kernelINS_13Kernel_traitsI13__nv_bfloat16S2_S2_S2_fjLj1280ELj1ELj4ELj1ELj16ENS_18Kernel_traits_baseILj1280ES2_S2_S2_S2_fjLj128EEEEELb0ELb1ELb0ELb0EEEvNS_9BwdParamsE --------------------------
	.section	.nv.constant0._ZN10layer_norm13ln_bwd_kernelINS_13Kernel_traitsI13__nv_bfloat16S2_S2_S2_fjLj1280ELj1ELj4ELj1ELj16ENS_18Kernel_traits_baseILj1280ES2_S2_S2_S2_fjLj128EEEEELb0ELb1ELb0ELb0EEEvNS_9BwdParamsE,"a",@progbits
	.sectionflags	@""
	.align	4
.nv.constant0._ZN10layer_norm13ln_bwd_kernelINS_13Kernel_traitsI13__nv_bfloat16S2_S2_S2_fjLj1280ELj1ELj4ELj1ELj16ENS_18Kernel_traits_baseILj1280ES2_S2_S2_S2_fjLj128EEEEELb0ELb1ELb0ELb0EEEvNS_9BwdParamsE:
	.zero		1192


//--------------------- .nv.constant0._ZN10layer_norm13ln_bwd_kernelINS_13Kernel_traitsI13__nv_bfloat16S2_S2_S2_fjLj1280ELj1ELj4ELj1ELj16ENS_18Kernel_traits_baseILj1280ES2_S2_S2_S2_fjLj128EEEEELb0ELb1ELb0ELb1EEEvNS_9BwdParamsE --------------------------
	.section	.nv.constant0._ZN10layer_norm13ln_bwd_kernelINS_13Kernel_traitsI13__nv_bfloat16S2_S2_S2_fjLj1280ELj1ELj4ELj1ELj16ENS_18Kernel_traits_baseILj1280ES2_S2_S2_S2_fjLj128EEEEELb0ELb1ELb0ELb1EEEvNS_9BwdParamsE,"a",@progbits
	.sectionflags	@""
	.align	4
.nv.constant0._ZN10layer_norm13ln_bwd_kernelINS_13Kernel_traitsI13__nv_bfloat16S2_S2_S2_fjLj1280ELj1ELj4ELj1ELj16ENS_18Kernel_traits_baseILj1280ES2_S2_S2_S2_fjLj128EEEEELb0ELb1ELb0ELb1EEEvNS_9BwdParamsE:
	.zero		1192


//--------------------- .nv.constant0._ZN10layer_norm13ln_bwd_kernelINS_13Kernel_traitsI13__nv_bfloat16S2_S2_S2_fjLj1280ELj1ELj4ELj1ELj16ENS_18Kernel_traits_baseILj1280ES2_S2_S2_S2_fjLj128EEEEELb0ELb1ELb1ELb0EEEvNS_9BwdParamsE --------------------------
	.section	.nv.constant0._ZN10layer_norm13ln_bwd_kernelINS_13Kernel_traitsI13__nv_bfloat16S2_S2_S2_fjLj1280ELj1ELj4ELj1ELj16ENS_18Kernel_traits_baseILj1280ES2_S2_S2_S2_fjLj128EEEEELb0ELb1ELb1ELb0EEEvNS_9BwdParamsE,"a",@progbits
	.sectionflags	@""
	.align	4
.nv.constant0._ZN10layer_norm13ln_bwd_kernelINS_13Kernel_traitsI13__nv_bfloat16S2_S2_S2_fjLj1280ELj1ELj4ELj1ELj16ENS_18Kernel_traits_baseILj1280ES2_S2_S2_S2_fjLj128EEEEELb0ELb1ELb1ELb0EEEvNS_9BwdParamsE:
	.zero		1192


//--------------------- .nv.constant0._ZN10layer_norm13ln_bwd_kernelINS_13Kernel_traitsI13__nv_bfloat16S2_S2_S2_fjLj1280ELj1ELj4ELj1ELj16ENS_18Kernel_traits_baseILj1280ES2_S2_S2_S2_fjLj128EEEEELb0ELb1ELb1ELb1EEEvNS_9BwdParamsE --------------------------
	.section	.nv.constant0._ZN10layer_norm13ln_bwd_kernelINS_13Kernel_traitsI13__nv_bfloat16S2_S2_S2_fjLj1280ELj1ELj4ELj1ELj16ENS_18Kernel_traits_baseILj1280ES2_S2_S2_S2_fjLj128EEEEELb0ELb1ELb1ELb1EEEvNS_9BwdParamsE,"a",@progbits
	.sectionflags	@""
	.align	4
.nv.constant0._ZN10layer_norm13ln_bwd_kernelINS_13Kernel_traitsI13__nv_bfloat16S2_S2_S2_fjLj1280ELj1ELj4ELj1ELj16ENS_18Kernel_traits_baseILj1280ES2_S2_S2_S2_fjLj128EEEEELb0ELb1ELb1ELb1EEEvNS_9BwdParamsE:
	.zero		1192


//--------------------- .nv.constant0._ZN10layer_norm13ln_bwd_kernelINS_13Kernel_traitsI13__nv_bfloat16S2_S2_S2_fjLj1280ELj1ELj4ELj1ELj16ENS_18Kernel_traits_baseILj1280ES2_S2_S2_S2_fjLj128EEEEELb1ELb0ELb0ELb0EEEvNS_9BwdParamsE --------------------------
	.section	.nv.constant0._ZN10layer_norm13ln_bwd_kernelINS_13Kernel_traitsI13__nv_bfloat16S2_S2_S2_fjLj1280ELj1ELj4ELj1ELj16ENS_18Kernel_traits_baseILj1280ES2_S2_S2_S2_fjLj128EEEEELb1ELb0ELb0ELb0EEEvNS_9BwdParamsE,"a",@progbits
	.sectionflags	@""
	.align	4
.nv.constant0._ZN10layer_norm13ln_bwd_kernelINS_13Kernel_traitsI13__nv_bfloat16S2_S2_S2_fjLj1280ELj1ELj4ELj1ELj16ENS_18Kernel_traits_baseILj1280ES2_S2_S2_S2_fjLj128EEEEELb1ELb0ELb0ELb0EEEvNS_9BwdParamsE:
	.zero		1192


//--------------------- .nv.constant0._ZN10layer_norm13ln_bwd_kernelINS_13Kernel_traitsI13__nv_bfloat16S2_S2_S2_fjLj1280ELj1ELj4ELj1ELj16ENS_18Kernel_traits_baseILj1280ES2_S2_S2_S2_fjLj128EEEEELb1ELb0ELb0ELb1EEEvNS_9BwdParamsE --------------------------
	.section	.nv.constant0._ZN10layer_norm13ln_bwd_kernelINS_13Kernel_traitsI13__nv_bfloat16S2_S2_S2_fjLj1280ELj1ELj4ELj1ELj16ENS_18Kernel_traits_baseILj1280ES2_S2_S2_S2_fjLj128EEEEELb1ELb0ELb0ELb1EEEvNS_9BwdParamsE,"a",@progbits
	.sectionflags	@""
	.align	4
.nv.constant0._ZN10layer_norm13ln_bwd_kernelINS_13Kernel_traitsI13__nv_bfloat16S2_S2_S2_fjLj1280ELj1ELj4ELj1ELj16ENS_18Kernel_traits_baseILj1280ES2_S2_S2_S2_fjLj128EEEEELb1ELb0ELb0ELb1EEEvNS_9BwdParamsE:
	.zero		1192


//--------------------- .nv.constant0._ZN10layer_norm22ln_bwd_finalize_kernelINS_22Kernel_traits_finalizeILj1280E13__nv_bfloat16S2_S2_S2_fjLb0ELj1024ELj4ENS_18Kernel_traits_baseILj1280ES2_S2_S2_S2_fjLj1024EEEEELb0ELb0EEEvNS_9BwdParamsE --------------------------
	.section	.nv.constant0._ZN10layer_norm22ln_bwd_finalize_kernelINS_22Kernel_traits_finalizeILj1280E13__nv_bfloat16S2_S2_S2_fjLb0ELj1024ELj4ENS_18Kernel_traits_baseILj1280ES2_S2_S2_S2_fjLj1024EEEEELb0ELb0EEEvNS_9BwdParamsE,"a",@progbits
	.sectionflags	@""
	.align	4
.nv.constant0._ZN10layer_norm22ln_bwd_finalize_kernelINS_22Kernel_traits_finalizeILj1280E13__nv_bfloat16S2_S2_S2_fjLb0ELj1024ELj4ENS_18Kernel_traits_baseILj1280ES2_S2_S2_S2_fjLj1024EEEEELb0ELb0EEEvNS_9BwdParamsE:
	.zero		1192


//--------------------- .nv.constant0._ZN10layer_norm13ln_bwd_kernelINS_13Kernel_traitsI13__nv_bfloat16S2_S2_S2_fjLj1280ELj1ELj4ELj1ELj16ENS_18Kernel_traits_baseILj1280ES2_S2_S2_S2_fjLj128EEEEELb1ELb0ELb1ELb0EEEvNS_9BwdParamsE --------------------------
	.section	.nv.constant0._ZN10layer_norm13ln_bwd_kernelINS_13Kernel_traitsI13__nv_bfloat16S2_S2_S2_fjLj1280ELj1ELj4ELj1ELj16ENS_18Kernel_traits_baseILj1280ES2_S2_S2_S2_fjLj128EEEEELb1ELb0ELb1ELb0EEEvNS_9BwdParamsE,"a",@progbits
	.sectionflags	@""
	.align	4
.nv.constant0._ZN10layer_norm13ln_bwd_kernelINS_13Kernel_traitsI13__nv_bfloat16S2_S2_S2_fjLj1280ELj1ELj4ELj1ELj16ENS_18Kernel_traits_baseILj1280ES2_S2_S2_S2_fjLj128EEEEELb1ELb0ELb1ELb0EEEvNS_9BwdParamsE:
	.zero		1192


//--------------------- .nv.constant0._ZN10layer_norm22ln_bwd_finalize_kernelINS_22Kernel_traits_finalizeILj1280E13__nv_bfloat16S2_S2_S2_fjLb0ELj1024ELj4ENS_18Kernel_traits_baseILj1280ES2_S2_S2_S2_fjLj1024EEEEELb0ELb1EEEvNS_9BwdParamsE --------------------------
	.section	.nv.constant0._ZN10layer_norm22ln_bwd_finalize_kernelINS_22Kernel_traits_finalizeILj1280E13__nv_bfloat16S2_S2_S2_fjLb0ELj1024ELj4ENS_18Kernel_traits_baseILj1280ES2_S2_S2_S2_fjLj1024EEEEELb0ELb1EEEvNS_9BwdParamsE,"a",@progbits
	.sectionflags	@""
	.align	4
.nv.constant0._ZN10layer_norm22ln_bwd_finalize_kernelINS_22Kernel_traits_finalizeILj1280E13__nv_bfloat16S2_S2_S2_fjLb0ELj1024ELj4ENS_18Kernel_traits_baseILj1280ES2_S2_S2_S2_fjLj1024EEEEELb0ELb1EEEvNS_9BwdParamsE:
	.zero		1192


//--------------------- .nv.constant0._ZN10layer_norm13ln_bwd_kernelINS_13Kernel_traitsI13__nv_bfloat16S2_S2_S2_fjLj1280ELj1ELj4ELj1ELj16ENS_18Kernel_traits_baseILj1280ES2_S2_S2_S2_fjLj128EEEEELb1ELb0ELb1ELb1EEEvNS_9BwdParamsE --------------------------
	.section	.nv.constant0._ZN10layer_norm13ln_bwd_kernelINS_13Kernel_traitsI13__nv_bfloat16S2_S2_S2_fjLj1280ELj1ELj4ELj1ELj16ENS_18Kernel_traits_baseILj1280ES2_S2_S2_S2_fjLj128EEEEELb1ELb0ELb1ELb1EEEvNS_9BwdParamsE,"a",@progbits
	.sectionflags	@""
	.align	4
.nv.constant0._ZN10layer_norm13ln_bwd_kernelINS_13Kernel_traitsI13__nv_bfloat16S2_S2_S2_fjLj1280ELj1ELj4ELj1ELj16ENS_18Kernel_traits_baseILj1280ES2_S2_S2_S2_fjLj128EEEEELb1ELb0ELb1ELb1EEEvNS_9BwdParamsE:
	.zero		1192


//--------------------- .nv.constant0._ZN10layer_norm13ln_bwd_kernelINS_13Kernel_traitsI13__nv_bfloat16S2_S2_S2_fjLj1280ELj1ELj4ELj1ELj16ENS_18Kernel_traits_baseILj1280ES2_S2_S2_S2_fjLj128EEEEELb1ELb1ELb0ELb0EEEvNS_9BwdParamsE --------------------------
	.section	.nv.constant0._ZN10layer_norm13ln_bwd_kernelINS_13Kernel_traitsI13__nv_bfloat16S2_S2_S2_fjLj1280ELj1ELj4ELj1ELj16ENS_18Kernel_traits_baseILj1280ES2_S2_S2_S2_fjLj128EEEEELb1ELb1ELb0ELb0EEEvNS_9BwdParamsE,"a",@progbits
	.sectionflags	@""
	.align	4
.nv.constant0._ZN10layer_norm13ln_bwd_kernelINS_13Kernel_traitsI13__nv_bfloat16S2_S2_S2_fjLj1280ELj1ELj4ELj1ELj16ENS_18Kernel_traits_baseILj1280ES2_S2_S2_S2_fjLj128EEEEELb1ELb1ELb0ELb0EEEvNS_9BwdParamsE:
	.zero		1192


//--------------------- .nv.constant0._ZN10layer_norm13ln_bwd_kernelINS_13Kernel_traitsI13__nv_bfloat16S2_S2_S2_fjLj1280ELj1ELj4ELj1ELj16ENS_18Kernel_traits_baseILj1280ES2_S2_S2_S2_fjLj128EEEEELb1ELb1ELb0ELb1EEEvNS_9BwdParamsE --------------------------
	.section	.nv.constant0._ZN10layer_norm13ln_bwd_kernelINS_13Kernel_traitsI13__nv_bfloat16S2_S2_S2_fjLj1280ELj1ELj4ELj1ELj16ENS_18Kernel_traits_baseILj1280ES2_S2_S2_S2_fjLj128EEEEELb1ELb1ELb0ELb1EEEvNS_9BwdParamsE,"a",@progbits
	.sectionflags	@""
	.align	4
.nv.constant0._ZN10layer_norm13ln_bwd_kernelINS_13Kernel_traitsI13__nv_bfloat16S2_S2_S2_fjLj1280ELj1ELj4ELj1ELj16ENS_18Kernel_traits_baseILj1280ES2_S2_S2_S2_fjLj128EEEEELb1ELb1ELb0ELb1EEEvNS_9BwdParamsE:
	.zero		1192


//--------------------- .nv.constant0._ZN10layer_norm22ln_bwd_finalize_kernelINS_22Kernel_traits_finalizeILj1280E13__nv_bfloat16S2_S2_S2_fjLb1ELj1024ELj4ENS_18Kernel_traits_baseILj1280ES2_S2_S2_S2_fjLj1024EEEEELb1ELb0EEEvNS_9BwdParamsE --------------------------
	.section	.nv.constant0._ZN10layer_norm22ln_bwd_finalize_kernelINS_22Kernel_traits_finalizeILj1280E13__nv_bfloat16S2_S2_S2_fjLb1ELj1024ELj4ENS_18Kernel_traits_baseILj1280ES2_S2_S2_S2_fjLj1024EEEEELb1ELb0EEEvNS_9BwdParamsE,"a",@progbits
	.sectionflags	@""
	.align	4
.nv.constant0._ZN10layer_norm22ln_bwd_finalize_kernelINS_22Kernel_traits_finalizeILj1280E13__nv_bfloat16S2_S2_S2_fjLb1ELj1024ELj4ENS_18Kernel_traits_baseILj1280ES2_S2_S2_S2_fjLj1024EEEEELb1ELb0EEEvNS_9BwdParamsE:
	.zero		1192


//--------------------- .nv.constant0._ZN10layer_norm13ln_bwd_kernelINS_13Kernel_traitsI13__nv_bfloat16S2_S2_S2_fjLj1280ELj1ELj4ELj1ELj16ENS_18Kernel_traits_baseILj1280ES2_S2_S2_S2_fjLj128EEEEELb1ELb1ELb1ELb0EEEvNS_9BwdParamsE --------------------------
	.section	.nv.constant0._ZN10layer_norm13ln_bwd_kernelINS_13Kernel_traitsI13__nv_bfloat16S2_S2_S2_fjLj1280ELj1ELj4ELj1ELj16ENS_18Kernel_traits_baseILj1280ES2_S2_S2_S2_fjLj128EEEEELb1ELb1ELb1ELb0EEEvNS_9BwdParamsE,"a",@progbits
	.sectionflags	@""
	.align	4
.nv.constant0._ZN10layer_norm13ln_bwd_kernelINS_13Kernel_traitsI13__nv_bfloat16S2_S2_S2_fjLj1280ELj1ELj4ELj1ELj16ENS_18Kernel_traits_baseILj1280ES2_S2_S2_S2_fjLj128EEEEELb1ELb1ELb1ELb0EEEvNS_9BwdParamsE:
	.zero		1192


//--------------------- .nv.constant0._ZN10layer_norm22ln_bwd_finalize_kernelINS_22Kernel_traits_finalizeILj1280E13__nv_bfloat16S2_S2_S2_fjLb1ELj1024ELj4ENS_18Kernel_traits_baseILj1280ES2_S2_S2_S2_fjLj1024EEEEELb1ELb1EEEvNS_9BwdParamsE --------------------------
	.section	.nv.constant0._ZN10layer_norm22ln_bwd_finalize_kernelINS_22Kernel_traits_finalizeILj1280E13__nv_bfloat16S2_S2_S2_fjLb1ELj1024ELj4ENS_18Kernel_traits_baseILj1280ES2_S2_S2_S2_fjLj1024EEEEELb1ELb1EEEvNS_9BwdParamsE,"a",@progbits
	.sectionflags	@""
	.align	4
.nv.constant0._ZN10layer_norm22ln_bwd_finalize_kernelINS_22Kernel_traits_finalizeILj1280E13__nv_bfloat16S2_S2_S2_fjLb1ELj1024ELj4ENS_18Kernel_traits_baseILj1280ES2_S2_S2_S2_fjLj1024EEEEELb1ELb1EEEvNS_9BwdParamsE:
	.zero		1192


//--------------------- .nv.constant0._ZN10layer_norm13ln_bwd_kernelINS_13Kernel_traitsI13__nv_bfloat16S2_S2_S2_fjLj1280ELj1ELj4ELj1ELj16ENS_18Kernel_traits_baseILj1280ES2_S2_S2_S2_fjLj128EEEEELb1ELb1ELb1ELb1EEEvNS_9BwdParamsE --------------------------
	.section	.nv.constant0._ZN10layer_norm13ln_bwd_kernelINS_13Kernel_traitsI13__nv_bfloat16S2_S2_S2_fjLj1280ELj1ELj4ELj1ELj16ENS_18Kernel_traits_baseILj1280ES2_S2_S2_S2_fjLj128EEEEELb1ELb1ELb1ELb1EEEvNS_9BwdParamsE,"a",@progbits
	.sectionflags	@""
	.align	4
.nv.constant0._ZN10layer_norm13ln_bwd_kernelINS_13Kernel_traitsI13__nv_bfloat16S2_S2_S2_fjLj1280ELj1ELj4ELj1ELj16ENS_18Kernel_traits_baseILj1280ES2_S2_S2_S2_fjLj128EEEEELb1ELb1ELb1ELb1EEEvNS_9BwdParamsE:
	.zero		1192


//--------------------- .nv.constant0._ZN10layer_norm13ln_bwd_kernelINS_13Kernel_traitsI6__halfS2_S2_S2_fjLj1280ELj1ELj4ELj1ELj16ENS_18Kernel_traits_baseILj1280ES2_S2_S2_S2_fjLj128EEEEELb0ELb0ELb0ELb0EEEvNS_9BwdParamsE --------------------------
	.section	.nv.constant0._ZN10layer_norm13ln_bwd_kernelINS_13Kernel_traitsI6__halfS2_S2_S2_fjLj1280ELj1ELj4ELj1ELj16ENS_18Kernel_traits_baseILj1280ES2_S2_S2_S2_fjLj128EEEEELb0ELb0ELb0ELb0EEEvNS_9BwdParamsE,"a",@progbits
	.sectionflags	@""
	.align	4
.nv.constant0._ZN10layer_norm13ln_bwd_kernelINS_13Kernel_traitsI6__halfS2_S2_S2_fjLj1280ELj1ELj4ELj1ELj16ENS_18Kernel_traits_baseILj1280ES2_S2_S2_S2_fjLj128EEEEELb0ELb0ELb0ELb0EEEvNS_9BwdParamsE:
	.zero		1192


//--------------------- .nv.constant0._ZN10layer_norm13ln_bwd_kernelINS_13Kernel_traitsI6__halfS2_S2_S2_fjLj1280ELj1ELj4ELj1ELj16ENS_18Kernel_traits_baseILj1280ES2_S2_S2_S2_fjLj128EEEEELb0ELb0ELb0ELb1EEEvNS_9BwdParamsE --------------------------
	.section	.nv.constant0._ZN10layer_norm13ln_bwd_kernelINS_13Kernel_traitsI6__halfS2_S2_S2_fjLj1280ELj1ELj4ELj1ELj16ENS_18Kernel_traits_baseILj1280ES2_S2_S2_S2_fjLj128EEEEELb0ELb0ELb0ELb1EEEvNS_9BwdParamsE,"a",@progbits
	.sectionflags	@""
	.align	4
.nv.constant0._ZN10layer_norm13ln_bwd_kernelINS_13Kernel_traitsI6__halfS2_S2_S2_fjLj1280ELj1ELj4ELj1ELj16ENS_18Kernel_traits_baseILj1280ES2_S2_S2_S2_fjLj128EEEEELb0ELb0ELb0ELb1EEEvNS_9BwdParamsE:
	.zero		1192


//--------------------- .nv.constant0._ZN10layer_norm13ln_bwd_kernelINS_13Kernel_traitsI6__halfS2_S2_S2_fjLj1280ELj1ELj4ELj1ELj16ENS_18Kernel_traits_baseILj1280ES2_S2_S2_S2_fjLj128EEEEELb0ELb0ELb1ELb0EEEvNS_9BwdParamsE --------------------------
	.section	.nv.constant0._ZN10layer_norm13ln_bwd_kernelINS_13Kernel_traitsI6__halfS2_S2_S2_fjLj1280ELj1ELj4ELj1ELj16ENS_18Kernel_traits_baseILj1280ES2_S2_S2_S2_fjLj128EEEEELb0ELb0ELb1ELb0EEEvNS_9BwdParamsE,"a",@progbits
	.sectionflags	@""
	.align	4
.nv.constant0._ZN10layer_norm13ln_bwd_kernelINS_13Kernel_traitsI6__halfS2_S2_S2_fjLj1280ELj1ELj4ELj1ELj16ENS_18Kernel_traits_baseILj1280ES2_S2_S2_S2_fjLj128EEEEELb0ELb0ELb1ELb0EEEvNS_9BwdParamsE:
	.zero		1192


//--------------------- .nv.constant0._ZN10layer_norm13ln_bwd_kernelINS_13Kernel_traitsI6__halfS2_S2_S2_fjLj1280ELj1ELj4ELj1ELj16ENS_18Kernel_traits_baseILj1280ES2_S2_S2_S2_fjLj128EEEEELb0ELb0ELb1ELb1EEEvNS_9BwdParamsE --------------------------
	.section	.nv.constant0._ZN10layer_norm13ln_bwd_kernelINS_13Kernel_traitsI6__halfS2_S2_S2_fjLj1280ELj1ELj4ELj1ELj16ENS_18Kernel_traits_baseILj1280ES2_S2_S2_S2_fjLj128EEEEELb0ELb0ELb1ELb1EEEvNS_9BwdParamsE,"a",@progbits
	.sectionflags	@""
	.align	4
.nv.constant0._ZN10layer_norm13ln_bwd_kernelINS_13Kernel_traitsI6__halfS2_S2_S2_fjLj1280ELj1ELj4ELj1ELj16ENS_18Kernel_traits_baseILj1280ES2_S2_S2_S2_fjLj128EEEEELb0ELb0ELb1ELb1EEEvNS_9BwdParamsE:
	.zero		1192


//--------------------- .nv.constant0._ZN10layer_norm13ln_bwd_kernelINS_13Kernel_traitsI6__halfS2_S2_S2_fjLj1280ELj1ELj4ELj1ELj16ENS_18Kernel_traits_baseILj1280ES2_S2_S2_S2_fjLj128EEEEELb0ELb1ELb0ELb0EEEvNS_9BwdParamsE --------------------------
	.section	.nv.constant0._ZN10layer_norm13ln_bwd_kernelINS_13Kernel_traitsI6__halfS2_S2_S2_fjLj1280ELj1ELj4ELj1ELj16ENS_18Kernel_traits_baseILj1280ES2_S2_S2_S2_fjLj128EEEEELb0ELb1ELb0ELb0EEEvNS_9BwdParamsE,"a",@progbits
	.sectionflags	@""
	.align	4
.nv.constant0._ZN10layer_norm13ln_bwd_kernelINS_13Kernel_traitsI6__halfS2_S2_S2_fjLj1280ELj1ELj4ELj1ELj16ENS_18Kernel_traits_baseILj1280ES2_S2_S2_S2_fjLj128EEEEELb0ELb1ELb0ELb0EEEvNS_9BwdParamsE:
	.zero		1192


//--------------------- .nv.constant0._ZN10layer_norm13ln_bwd_kernelINS_13Kernel_traitsI6__halfS2_S2_S2_fjLj1280ELj1ELj4ELj1ELj16ENS_18Kernel_traits_baseILj1280ES2_S2_S2_S2_fjLj128EEEEELb0ELb1ELb0ELb1EEEvNS_9BwdParamsE --------------------------
	.section	.nv.constant0._ZN10layer_norm13ln_bwd_kernelINS_13Kernel_traitsI6__halfS2_S2_S2_fjLj1280ELj1ELj4ELj1ELj16ENS_18Kernel_traits_baseILj1280ES2_S2_S2_S2_fjLj128EEEEELb0ELb1ELb0ELb1EEEvNS_9BwdParamsE,"a",@progbits
	.sectionflags	@""
	.align	4
.nv.constant0._ZN10layer_norm13ln_bwd_kernelINS_13Kernel_traitsI6__halfS2_S2_S2_fjLj1280ELj1ELj4ELj1ELj16ENS_18Kernel_traits_baseILj1280ES2_S2_S2_S2_fjLj128EEEEELb0ELb1ELb0ELb1EEEvNS_9BwdParamsE:
	.zero		1192


//--------------------- .nv.constant0._ZN10layer_norm13ln_bwd_kernelINS_13Kernel_traitsI6__halfS2_S2_S2_fjLj1280ELj1ELj4ELj1ELj16ENS_18Kernel_traits_baseILj1280ES2_S2_S2_S2_fjLj128EEEEELb0ELb1ELb1ELb0EEEvNS_9BwdParamsE --------------------------
	.section	.nv.constant0._ZN10layer_norm13ln_bwd_kernelINS_13Kernel_traitsI6__halfS2_S2_S2_fjLj1280ELj1ELj4ELj1ELj16ENS_18Kernel_traits_baseILj1280ES2_S2_S2_S2_fjLj128EEEEELb0ELb1ELb1ELb0EEEvNS_9BwdParamsE,"a",@progbits
	.sectionflags	@""
	.align	4
.nv.constant0._ZN10layer_norm13ln_bwd_kernelINS_13Kernel_traitsI6__halfS2_S2_S2_fjLj1280ELj1ELj4ELj1ELj16ENS_18Kernel_traits_baseILj1280ES2_S2_S2_S2_fjLj128EEEEELb0ELb1ELb1ELb0EEEvNS_9BwdParamsE:
	.zero		1192


//--------------------- .nv.constant0._ZN10layer_norm13ln_bwd_kernelINS_13Kernel_traitsI6__halfS2_S2_S2_fjLj1280ELj1ELj4ELj1ELj16ENS_18Kernel_traits_baseILj1280ES2_S2_S2_S2_fjLj128EEEEELb0ELb1ELb1ELb1EEEvNS_9BwdParamsE --------------------------
	.section	.nv.constant0._ZN10layer_norm13ln_bwd_kernelINS_13Kernel_traitsI6__halfS2_S2_S2_fjLj1280ELj1ELj4ELj1ELj16ENS_18Kernel_traits_baseILj1280ES2_S2_S2_S2_fjLj128EEEEELb0ELb1ELb1ELb1EEEvNS_9BwdParamsE,"a",@progbits
	.sectionflags	@""
	.align	4
.nv.constant0._ZN10layer_norm13ln_bwd_kernelINS_13Kernel_traitsI6__halfS2_S2_S2_fjLj1280ELj1ELj4ELj1ELj16ENS_18Kernel_traits_baseILj1280ES2_S2_S2_S2_fjLj128EEEEELb0ELb1ELb1ELb1EEEvNS_9BwdParamsE:
	.zero		1192


//--------------------- .nv.constant0._ZN10layer_norm13ln_bwd_kernelINS_13Kernel_traitsI6__halfS2_S2_S2_fjLj1280ELj1ELj4ELj1ELj16ENS_18Kernel_traits_baseILj1280ES2_S2_S2_S2_fjLj128EEEEELb1ELb0ELb0ELb0EEEvNS_9BwdParamsE --------------------------
	.section	.nv.constant0._ZN10layer_norm13ln_bwd_kernelINS_13Kernel_traitsI6__halfS2_S2_S2_fjLj1280ELj1ELj4ELj1ELj16ENS_18Kernel_traits_baseILj1280ES2_S2_S2_S2_fjLj128EEEEELb1ELb0ELb0ELb0EEEvNS_9BwdParamsE,"a",@progbits
	.sectionflags	@""
	.align	4
.nv.constant0._ZN10layer_norm13ln_bwd_kernelINS_13Kernel_traitsI6__halfS2_S2_S2_fjLj1280ELj1ELj4ELj1ELj16ENS_18Kernel_traits_baseILj1280ES2_S2_S2_S2_fjLj128EEEEELb1ELb0ELb0ELb0EEEvNS_9BwdParamsE:
	.zero		1192


//--------------------- .nv.constant0._ZN10layer_norm13ln_bwd_kernelINS_13Kernel_traitsI6__halfS2_S2_S2_fjLj1280ELj1ELj4ELj1ELj16ENS_18Kernel_traits_baseILj1280ES2_S2_S2_S2_fjLj128EEEEELb1ELb0ELb0ELb1EEEvNS_9BwdParamsE --------------------------
	.section	.nv.constant0._ZN10layer_norm13ln_bwd_kernelINS_13Kernel_traitsI6__halfS2_S2_S2_fjLj1280ELj1ELj4ELj1ELj16ENS_18Kernel_traits_baseILj1280ES2_S2_S2_S2_fjLj128EEEEELb1ELb0ELb0ELb1EEEvNS_9BwdParamsE,"a",@progbits
	.sectionflags	@""
	.align	4
.nv.constant0._ZN10layer_norm13ln_bwd_kernelINS_13Kernel_traitsI6__halfS2_S2_S2_fjLj1280ELj1ELj4ELj1ELj16ENS_18Kernel_traits_baseILj1280ES2_S2_S2_S2_fjLj128EEEEELb1ELb0ELb0ELb1EEEvNS_9BwdParamsE:
	.zero		1192


//--------------------- .nv.constant0._ZN10layer_norm22ln_bwd_finalize_kernelINS_22Kernel_traits_finalizeILj1280E6__halfS2_S2_S2_fjLb0ELj1024ELj4ENS_18Kernel_traits_baseILj1280ES2_S2_S2_S2_fjLj1024EEEEELb0ELb0EEEvNS_9BwdParamsE --------------------------
	.section	.nv.constant0._ZN10layer_norm22ln_bwd_finalize_kernelINS_22Kernel_traits_finalizeILj1280E6__halfS2_S2_S2_fjLb0ELj1024ELj4ENS_18Kernel_traits_baseILj1280ES2_S2_S2_S2_fjLj1024EEEEELb0ELb0EEEvNS_9BwdParamsE,"a",@progbits
	.sectionflags	@""
	.align	4
.nv.constant0._ZN10layer_norm22ln_bwd_finalize_kernelINS_22Kernel_traits_finalizeILj1280E6__halfS2_S2_S2_fjLb0ELj1024ELj4ENS_18Kernel_traits_baseILj1280ES2_S2_S2_S2_fjLj1024EEEEELb0ELb0EEEvNS_9BwdParamsE:
	.zero		1192


//--------------------- .nv.constant0._ZN10layer_norm13ln_bwd_kernelINS_13Kernel_traitsI6__halfS2_S2_S2_fjLj1280ELj1ELj4ELj1ELj16ENS_18Kernel_traits_baseILj1280ES2_S2_S2_S2_fjLj128EEEEELb1ELb0ELb1ELb0EEEvNS_9BwdParamsE --------------------------
	.section	.nv.constant0._ZN10layer_norm13ln_bwd_kernelINS_13Kernel_traitsI6__halfS2_S2_S2_fjLj1280ELj1ELj4ELj1ELj16ENS_18Kernel_traits_baseILj1280ES2_S2_S2_S2_fjLj128EEEEELb1ELb0ELb1ELb0EEEvNS_9BwdParamsE,"a",@progbits
	.sectionflags	@""
	.align	4
.nv.constant0._ZN10layer_norm13ln_bwd_kernelINS_13Kernel_traitsI6__halfS2_S2_S2_fjLj1280ELj1ELj4ELj1ELj16ENS_18Kernel_traits_baseILj1280ES2_S2_S2_S2_fjLj128EEEEELb1ELb0ELb1ELb0EEEvNS_9BwdParamsE:
	.zero		1192


//--------------------- .nv.constant0._ZN10layer_norm22ln_bwd_finalize_kernelINS_22Kernel_traits_finalizeILj1280E6__halfS2_S2_S2_fjLb0ELj1024ELj4ENS_18Kernel_traits_baseILj1280ES2_S2_S2_S2_fjLj1024EEEEELb0ELb1EEEvNS_9BwdParamsE --------------------------
	.section	.nv.constant0._ZN10layer_norm22ln_bwd_finalize_kernelINS_22Kernel_traits_finalizeILj1280E6__halfS2_S2_S2_fjLb0ELj1024ELj4ENS_18Kernel_traits_baseILj1280ES2_S2_S2_S2_fjLj1024EEEEELb0ELb1EEEvNS_9BwdParamsE,"a",@progbits
	.sectionflags	@""
	.align	4
.nv.constant0._ZN10layer_norm22ln_bwd_finalize_kernelINS_22Kernel_traits_finalizeILj1280E6__halfS2_S2_S2_fjLb0ELj1024ELj4ENS_18Kernel_traits_baseILj1280ES2_S2_S2_S2_fjLj1024EEEEELb0ELb1EEEvNS_9BwdParamsE:
	.zero		1192


//--------------------- .nv.constant0._ZN10layer_norm13ln_bwd_kernelINS_13Kernel_traitsI6__halfS2_S2_S2_fjLj1280ELj1ELj4ELj1ELj16ENS_18Kernel_traits_baseILj1280ES2_S2_S2_S2_fjLj128EEEEELb1ELb0ELb1ELb1EEEvNS_9BwdParamsE --------------------------
	.section	.nv.constant0._ZN10layer_norm13ln_bwd_kernelINS_13Kernel_traitsI6__halfS2_S2_S2_fjLj1280ELj1ELj4ELj1ELj16ENS_18Kernel_traits_baseILj1280ES2_S2_S2_S2_fjLj128EEEEELb1ELb0ELb1ELb1EEEvNS_9BwdParamsE,"a",@progbits
	.sectionflags	@""
	.align	4
.nv.constant0._ZN10layer_norm13ln_bwd_kernelINS_13Kernel_traitsI6__halfS2_S2_S2_fjLj1280ELj1ELj4ELj1ELj16ENS_18Kernel_traits_baseILj1280ES2_S2_S2_S2_fjLj128EEEEELb1ELb0ELb1ELb1EEEvNS_9BwdParamsE:
	.zero		1192


//--------------------- .nv.constant0._ZN10layer_norm13ln_bwd_kernelINS_13Kernel_traitsI6__halfS2_S2_S2_fjLj1280ELj1ELj4ELj1ELj16ENS_18Kernel_traits_baseILj1280ES2_S2_S2_S2_fjLj128EEEEELb1ELb1ELb0ELb0EEEvNS_9BwdParamsE --------------------------
	.section	.nv.constant0._ZN10layer_norm13ln_bwd_kernelINS_13Kernel_traitsI6__halfS2_S2_S2_fjLj1280ELj1ELj4ELj1ELj16ENS_18Kernel_traits_baseILj1280ES2_S2_S2_S2_fjLj128EEEEELb1ELb1ELb0ELb0EEEvNS_9BwdParamsE,"a",@progbits
	.sectionflags	@""
	.align	4
.nv.constant0._ZN10layer_norm13ln_bwd_kernelINS_13Kernel_traitsI6__halfS2_S2_S2_fjLj1280ELj1ELj4ELj1ELj16ENS_18Kernel_traits_baseILj1280ES2_S2_S2_S2_fjLj128EEEEELb1ELb1ELb0ELb0EEEvNS_9BwdParamsE:
	.zero		1192


//--------------------- .nv.constant0._ZN10layer_norm13ln_bwd_kernelINS_13Kernel_traitsI6__halfS2_S2_S2_fjLj1280ELj1ELj4ELj1ELj16ENS_18Kernel_traits_baseILj1280ES2_S2_S2_S2_fjLj128EEEEELb1ELb1ELb0ELb1EEEvNS_9BwdParamsE --------------------------
	.section	.nv.constant0._ZN10layer_norm13ln_bwd_kernelINS_13Kernel_traitsI6__halfS2_S2_S2_fjLj1280ELj1ELj4ELj1ELj16ENS_18Kernel_traits_baseILj1280ES2_S2_S2_S2_fjLj128EEEEELb1ELb1ELb0ELb1EEEvNS_9BwdParamsE,"a",@progbits
	.sectionflags	@""
	.align	4
.nv.constant0._ZN10layer_norm13ln_bwd_kernelINS_13Kernel_traitsI6__halfS2_S2_S2_fjLj1280ELj1ELj4ELj1ELj16ENS_18Kernel_traits_baseILj1280ES2_S2_S2_S2_fjLj128EEEEELb1ELb1ELb0ELb1EEEvNS_9BwdParamsE:
	.zero		1192


//--------------------- .nv.constant0._ZN10layer_norm22ln_bwd_finalize_kernelINS_22Kernel_traits_finalizeILj1280E6__halfS2_S2_S2_fjLb1ELj1024ELj4ENS_18Kernel_traits_baseILj1280ES2_S2_S2_S2_fjLj1024EEEEELb1ELb0EEEvNS_9BwdParamsE --------------------------
	.section	.nv.constant0._ZN10layer_norm22ln_bwd_finalize_kernelINS_22Kernel_traits_finalizeILj1280E6__halfS2_S2_S2_fjLb1ELj1024ELj4ENS_18Kernel_traits_baseILj1280ES2_S2_S2_S2_fjLj1024EEEEELb1ELb0EEEvNS_9BwdParamsE,"a",@progbits
	.sectionflags	@""
	.align	4
.nv.constant0._ZN10layer_norm22ln_bwd_finalize_kernelINS_22Kernel_traits_finalizeILj1280E6__halfS2_S2_S2_fjLb1ELj1024ELj4ENS_18Kernel_traits_baseILj1280ES2_S2_S2_S2_fjLj1024EEEEELb1ELb0EEEvNS_9BwdParamsE:
	.zero		1192


//--------------------- .nv.constant0._ZN10layer_norm13ln_bwd_kernelINS_13Kernel_traitsI6__halfS2_S2_S2_fjLj1280ELj1ELj4ELj1ELj16ENS_18Kernel_traits_baseILj1280ES2_S2_S2_S2_fjLj128EEEEELb1ELb1ELb1ELb0EEEvNS_9BwdParamsE --------------------------
	.section	.nv.constant0._ZN10layer_norm13ln_bwd_kernelINS_13Kernel_traitsI6__halfS2_S2_S2_fjLj1280ELj1ELj4ELj1ELj16ENS_18Kernel_traits_baseILj1280ES2_S2_S2_S2_fjLj128EEEEELb1ELb1ELb1ELb0EEEvNS_9BwdParamsE,"a",@progbits
	.sectionflags	@""
	.align	4
.nv.constant0._ZN10layer_norm13ln_bwd_kernelINS_13Kernel_traitsI6__halfS2_S2_S2_fjLj1280ELj1ELj4ELj1ELj16ENS_18Kernel_traits_baseILj1280ES2_S2_S2_S2_fjLj128EEEEELb1ELb1ELb1ELb0EEEvNS_9BwdParamsE:
	.zero		1192


//--------------------- .nv.constant0._ZN10layer_norm22ln_bwd_finalize_kernelINS_22Kernel_traits_finalizeILj1280E6__halfS2_S2_S2_fjLb1ELj1024ELj4ENS_18Kernel_traits_baseILj1280ES2_S2_S2_S2_fjLj1024EEEEELb1ELb1EEEvNS_9BwdParamsE --------------------------
	.section	.nv.constant0._ZN10layer_norm22ln_bwd_finalize_kernelINS_22Kernel_traits_finalizeILj1280E6__halfS2_S2_S2_fjLb1ELj1024ELj4ENS_18Kernel_traits_baseILj1280ES2_S2_S2_S2_fjLj1024EEEEELb1ELb1EEEvNS_9BwdParamsE,"a",@progbits
	.sectionflags	@""
	.align	4
.nv.constant0._ZN10layer_norm22ln_bwd_finalize_kernelINS_22Kernel_traits_finalizeILj1280E6__halfS2_S2_S2_fjLb1ELj1024ELj4ENS_18Kernel_traits_baseILj1280ES2_S2_S2_S2_fjLj1024EEEEELb1ELb1EEEvNS_9BwdParamsE:
	.zero		1192


//--------------------- .nv.constant0._ZN10layer_norm13ln_bwd_kernelINS_13Kernel_traitsI6__halfS2_S2_S2_fjLj1280ELj1ELj4ELj1ELj16ENS_18Kernel_traits_baseILj1280ES2_S2_S2_S2_fjLj128EEEEELb1ELb1ELb1ELb1EEEvNS_9BwdParamsE --------------------------
	.section	.nv.constant0._ZN10layer_norm13ln_bwd_kernelINS_13Kernel_traitsI6__halfS2_S2_S2_fjLj1280ELj1ELj4ELj1ELj16ENS_18Kernel_traits_baseILj1280ES2_S2_S2_S2_fjLj128EEEEELb1ELb1ELb1ELb1EEEvNS_9BwdParamsE,"a",@progbits
	.sectionflags	@""
	.align	4
.nv.constant0._ZN10layer_norm13ln_bwd_kernelINS_13Kernel_traitsI6__halfS2_S2_S2_fjLj1280ELj1ELj4ELj1ELj16ENS_18Kernel_traits_baseILj1280ES2_S2_S2_S2_fjLj128EEEEELb1ELb1ELb1ELb1EEEvNS_9BwdParamsE:
	.zero		1192


//--------------------- .nv.constant0._ZN10layer_norm13ln_bwd_kernelINS_13Kernel_traitsIf13__nv_bfloat16S2_S2_fjLj1280ELj1ELj4ELj1ELj16ENS_18Kernel_traits_baseILj1280EfS2_S2_S2_fjLj128EEEEELb0ELb0ELb0ELb0EEEvNS_9BwdParamsE --------------------------
	.section	.nv.constant0._ZN10layer_norm13ln_bwd_kernelINS_13Kernel_traitsIf13__nv_bfloat16S2_S2_fjLj1280ELj1ELj4ELj1ELj16ENS_18Kernel_traits_baseILj1280EfS2_S2_S2_fjLj128EEEEELb0ELb0ELb0ELb0EEEvNS_9BwdParamsE,"a",@progbits
	.sectionflags	@""
	.align	4
.nv.constant0._ZN10layer_norm13ln_bwd_kernelINS_13Kernel_traitsIf13__nv_bfloat16S2_S2_fjLj1280ELj1ELj4ELj1ELj16ENS_18Kernel_traits_baseILj1280EfS2_S2_S2_fjLj128EEEEELb0ELb0ELb0ELb0EEEvNS_9BwdParamsE:
	.zero		1192


//--------------------- .nv.constant0._ZN10layer_norm13ln_bwd_kernelINS_13Kernel_traitsIf13__nv_bfloat16S2_S2_fjLj1280ELj1ELj4ELj1ELj16ENS_18Kernel_traits_baseILj1280EfS2_S2_S2_fjLj128EEEEELb0ELb0ELb0ELb1EEEvNS_9BwdParamsE --------------------------
	.section	.nv.constant0._ZN10layer_norm13ln_bwd_kernelINS_13Kernel_traitsIf13__nv_bfloat16S2_S2_fjLj1280ELj1ELj4ELj1ELj16ENS_18Kernel_traits_baseILj1280EfS2_S2_S2_fjLj128EEEEELb0ELb0ELb0ELb1EEEvNS_9BwdParamsE,"a",@progbits
	.sectionflags	@""
	.align	4
.nv.constant0._ZN10layer_norm13ln_bwd_kernelINS_13Kernel_traitsIf13__nv_bfloat16S2_S2_fjLj1280ELj1ELj4ELj1ELj16ENS_18Kernel_traits_baseILj1280EfS2_S2_S2_fjLj128EEEEELb0ELb0ELb0ELb1EEEvNS_9BwdParamsE:
	.zero		1192


//--------------------- .nv.constant0._ZN10layer_norm13ln_bwd_kernelINS_13Kernel_traitsIf13__nv_bfloat16S2_S2_fjLj1280ELj1ELj4ELj1ELj16ENS_18Kernel_traits_baseILj1280EfS2_S2_S2_fjLj128EEEEELb0ELb0ELb1ELb0EEEvNS_9BwdParamsE --------------------------
	.section	.nv.constant0._ZN10layer_norm13ln_bwd_kernelINS_13Kernel_traitsIf13__nv_bfloat16S2_S2_fjLj1280ELj1ELj4ELj1ELj16ENS_18Kernel_traits_baseILj1280EfS2_S2_S2_fjLj128EEEEELb0ELb0ELb1ELb0EEEvNS_9BwdParamsE,"a",@progbits
	.sectionflags	@""
	.align	4
.nv.constant0._ZN10layer_norm13ln_bwd_kernelINS_13Kernel_traitsIf13__nv_bfloat16S2_S2_fjLj1280ELj1ELj4ELj1ELj16ENS_18Kernel_traits_baseILj1280EfS2_S2_S2_fjLj128EEEEELb0ELb0ELb1ELb0EEEvNS_9BwdParamsE:
	.zero		1192


//--------------------- .nv.constant0._ZN10layer_norm13ln_bwd_kernelINS_13Kernel_traitsIf13__nv_bfloat16S2_S2_fjLj1280ELj1ELj4ELj1ELj16ENS_18Kernel_traits_baseILj1280EfS2_S2_S2_fjLj128EEEEELb0ELb0ELb1ELb1EEEvNS_9BwdParamsE --------------------------
	.section	.nv.constant0._ZN10layer_norm13ln_bwd_kernelINS_13Kernel_traitsIf13__nv_bfloat16S2_S2_fjLj1280ELj1ELj4ELj1ELj16ENS_18Kernel_traits_baseILj1280EfS2_S2_S2_fjLj128EEEEELb0ELb0ELb1ELb1EEEvNS_9BwdParamsE,"a",@progbits
	.sectionflags	@""
	.align	4
.nv.constant0._ZN10layer_norm13ln_bwd_kernelINS_13Kernel_traitsIf13__nv_bfloat16S2_S2_fjLj1280ELj1ELj4ELj1ELj16ENS_18Kernel_traits_baseILj1280EfS2_S2_S2_fjLj128EEEEELb0ELb0ELb1ELb1EEEvNS_9BwdParamsE:
	.zero		1192


//--------------------- .nv.constant0._ZN10layer_norm13ln_bwd_kernelINS_13Kernel_traitsIf13__nv_bfloat16S2_S2_fjLj1280ELj1ELj4ELj1ELj16ENS_18Kernel_traits_baseILj1280EfS2_S2_S2_fjLj128EEEEELb0ELb1ELb0ELb0EEEvNS_9BwdParamsE --------------------------
	.section	.nv.constant0._ZN10layer_norm13ln_bwd_kernelINS_13Kernel_traitsIf13__nv_bfloat16S2_S2_fjLj1280ELj1ELj4ELj1ELj16ENS_18Kernel_traits_baseILj1280EfS2_S2_S2_fjLj128EEEEELb0ELb1ELb0ELb0EEEvNS_9BwdParamsE,"a",@progbits
	.sectionflags	@""
	.align	4
.nv.constant0._ZN10layer_norm13ln_bwd_kernelINS_13Kernel_traitsIf13__nv_bfloat16S2_S2_fjLj1280ELj1ELj4ELj1ELj16ENS_18Kernel_traits_baseILj1280EfS2_S2_S2_fjLj128EEEEELb0ELb1ELb0ELb0EEEvNS_9BwdParamsE:
	.zero		1192


//--------------------- .nv.constant0._ZN10layer_norm13ln_bwd_kernelINS_13Kernel_traitsIf13__nv_bfloat16S2_S2_fjLj1280ELj1ELj4ELj1ELj16ENS_18Kernel_traits_baseILj1280EfS2_S2_S2_fjLj128EEEEELb0ELb1ELb0ELb1EEEvNS_9BwdParamsE --------------------------
	.section	.nv.constant0._ZN10layer_norm13ln_bwd_kernelINS_13Kernel_traitsIf13__nv_bfloat16S2_S2_fjLj1280ELj1ELj4ELj1ELj16ENS_18Kernel_traits_baseILj1280EfS2_S2_S2_fjLj128EEEEELb0ELb1ELb0ELb1EEEvNS_9BwdParamsE,"a",@progbits
	.sectionflags	@""
	.align	4
.nv.constant0._ZN10layer_norm13ln_bwd_kernelINS_13Kernel_traitsIf13__nv_bfloat16S2_S2_fjLj1280ELj1ELj4ELj1ELj16ENS_18Kernel_traits_baseILj1280EfS2_S2_S2_fjLj128EEEEELb0ELb1ELb0ELb1EEEvNS_9BwdParamsE:
	.zero		1192


//--------------------- .nv.constant0._ZN10layer_norm13ln_bwd_kernelINS_13Kernel_traitsIf13__nv_bfloat16S2_S2_fjLj1280ELj1ELj4ELj1ELj16ENS_18Kernel_traits_baseILj1280EfS2_S2_S2_fjLj128EEEEELb0ELb1ELb1ELb0EEEvNS_9BwdParamsE --------------------------
	.section	.nv.constant0._ZN10layer_norm13ln_bwd_kernelINS_13Kernel_traitsIf13__nv_bfloat16S2_S2_fjLj1280ELj1ELj4ELj1ELj16ENS_18Kernel_traits_baseILj1280EfS2_S2_S2_fjLj128EEEEELb0ELb1ELb1ELb0EEEvNS_9BwdParamsE,"a",@progbits
	.sectionflags	@""
	.align	4
.nv.constant0._ZN10layer_norm13ln_bwd_kernelINS_13Kernel_traitsIf13__nv_bfloat16S2_S2_fjLj1280ELj1ELj4ELj1ELj16ENS_18Kernel_traits_baseILj1280EfS2_S2_S2_fjLj128EEEEELb0ELb1ELb1ELb0EEEvNS_9BwdParamsE:
	.zero		1192


//--------------------- .nv.constant0._ZN10layer_norm13ln_bwd_kernelINS_13Kernel_traitsIf13__nv_bfloat16S2_S2_fjLj1280ELj1ELj4ELj1ELj16ENS_18Kernel_traits_baseILj1280EfS2_S2_S2_fjLj128EEEEELb0ELb1ELb1ELb1EEEvNS_9BwdParamsE --------------------------
	.section	.nv.constant0._ZN10layer_norm13ln_bwd_kernelINS_13Kernel_traitsIf13__nv_bfloat16S2_S2_fjLj1280ELj1ELj4ELj1ELj16ENS_18Kernel_traits_baseILj1280EfS2_S2_S2_fjLj128EEEEELb0ELb1ELb1ELb1EEEvNS_9BwdParamsE,"a",@progbits
	.sectionflags	@""
	.align	4
.nv.constant0._ZN10layer_norm13ln_bwd_kernelINS_13Kernel_traitsIf13__nv_bfloat16S2_S2_fjLj1280ELj1ELj4ELj1ELj16ENS_18Kernel_traits_baseILj1280EfS2_S2_S2_fjLj128EEEEELb0ELb1ELb1ELb1EEEvNS_9BwdParamsE:
	.zero		1192


//--------------------- .nv.constant0._ZN10layer_norm13ln_bwd_kernelINS_13Kernel_traitsIf13__nv_bfloat16S2_S2_fjLj1280ELj1ELj4ELj1ELj16ENS_18Kernel_traits_baseILj1280EfS2_S2_S2_fjLj128EEEEELb1ELb0ELb0ELb0EEEvNS_9BwdParamsE --------------------------
	.section	.nv.constant0._ZN10layer_norm13ln_bwd_kernelINS_13Kernel_traitsIf13__nv_bfloat16S2_S2_fjLj1280ELj1ELj4ELj1ELj16ENS_18Kernel_traits_baseILj1280EfS2_S2_S2_fjLj128EEEEELb1ELb0ELb0ELb0EEEvNS_9BwdParamsE,"a",@progbits
	.sectionflags	@""
	.align	4
.nv.constant0._ZN10layer_norm13ln_bwd_kernelINS_13Kernel_traitsIf13__nv_bfloat16S2_S2_fjLj1280ELj1ELj4ELj1ELj16ENS_18Kernel_traits_baseILj1280EfS2_S2_S2_fjLj128EEEEELb1ELb0ELb0ELb0EEEvNS_9BwdParamsE:
	.zero		1192


//--------------------- .nv.constant0._ZN10layer_norm13ln_bwd_kernelINS_13Kernel_traitsIf13__nv_bfloat16S2_S2_fjLj1280ELj1ELj4ELj1ELj16ENS_18Kernel_traits_baseILj1280EfS2_S2_S2_fjLj128EEEEELb1ELb0ELb0ELb1EEEvNS_9BwdParamsE --------------------------
	.section	.nv.constant0._ZN10layer_norm13ln_bwd_kernelINS_13Kernel_traitsIf13__nv_bfloat16S2_S2_fjLj1280ELj1ELj4ELj1ELj16ENS_18Kernel_traits_baseILj1280EfS2_S2_S2_fjLj128EEEEELb1ELb0ELb0ELb1EEEvNS_9BwdParamsE,"a",@progbits
	.sectionflags	@""
	.align	4
.nv.constant0._ZN10layer_norm13ln_bwd_kernelINS_13Kernel_traitsIf13__nv_bfloat16S2_S2_fjLj1280ELj1ELj4ELj1ELj16ENS_18Kernel_traits_baseILj1280EfS2_S2_S2_fjLj128EEEEELb1ELb0ELb0ELb1EEEvNS_9BwdParamsE:
	.zero		1192


//--------------------- .nv.constant0._ZN10layer_norm22ln_bwd_finalize_kernelINS_22Kernel_traits_finalizeILj1280Ef13__nv_bfloat16S2_S2_fjLb0ELj1024ELj4ENS_18Kernel_traits_baseILj1280EfS2_S2_S2_fjLj1024EEEEELb0ELb0EEEvNS_9BwdParamsE --------------------------
	.section	.nv.constant0._ZN10layer_norm22ln_bwd_finalize_kernelINS_22Kernel_traits_finalizeILj1280Ef13__nv_bfloat16S2_S2_fjLb0ELj1024ELj4ENS_18Kernel_traits_baseILj1280EfS2_S2_S2_fjLj1024EEEEELb0ELb0EEEvNS_9BwdParamsE,"a",@progbits
	.sectionflags	@""
	.align	4
.nv.constant0._ZN10layer_norm22ln_bwd_finalize_kernelINS_22Kernel_traits_finalizeILj1280Ef13__nv_bfloat16S2_S2_fjLb0ELj1024ELj4ENS_18Kernel_traits_baseILj1280EfS2_S2_S2_fjLj1024EEEEELb0ELb0EEEvNS_9BwdParamsE:
	.zero		1192


//--------------------- .nv.constant0._ZN10layer_norm13ln_bwd_kernelINS_13Kernel_traitsIf13__nv_bfloat16S2_S2_fjLj1280ELj1ELj4ELj1ELj16ENS_18Kernel_traits_baseILj1280EfS2_S2_S2_fjLj128EEEEELb1ELb0ELb1ELb0EEEvNS_9BwdParamsE --------------------------
	.section	.nv.constant0._ZN10layer_norm13ln_bwd_kernelINS_13Kernel_traitsIf13__nv_bfloat16S2_S2_fjLj1280ELj1ELj4ELj1ELj16ENS_18Kernel_traits_baseILj1280EfS2_S2_S2_fjLj128EEEEELb1ELb0ELb1ELb0EEEvNS_9BwdParamsE,"a",@progbits
	.sectionflags	@""
	.align	4
.nv.constant0._ZN10layer_norm13ln_bwd_kernelINS_13Kernel_traitsIf13__nv_bfloat16S2_S2_fjLj1280ELj1ELj4ELj1ELj16ENS_18Kernel_traits_baseILj1280EfS2_S2_S2_fjLj128EEEEELb1ELb0ELb1ELb0EEEvNS_9BwdParamsE:
	.zero		1192


//--------------------- .nv.constant0._ZN10layer_norm22ln_bwd_finalize_kernelINS_22Kernel_traits_finalizeILj1280Ef13__nv_bfloat16S2_S2_fjLb0ELj1024ELj4ENS_18Kernel_traits_baseILj1280EfS2_S2_S2_fjLj1024EEEEELb0ELb1EEEvNS_9BwdParamsE --------------------------
	.section	.nv.constant0._ZN10layer_norm22ln_bwd_finalize_kernelINS_22Kernel_traits_finalizeILj1280Ef13__nv_bfloat16S2_S2_fjLb0ELj1024ELj4ENS_18Kernel_traits_baseILj1280EfS2_S2_S2_fjLj1024EEEEELb0ELb1EEEvNS_9BwdParamsE,"a",@progbits
	.sectionflags	@""
	.align	4
.nv.constant0._ZN10layer_norm22ln_bwd_finalize_kernelINS_22Kernel_traits_finalizeILj1280Ef13__nv_bfloat16S2_S2_fjLb0ELj1024ELj4ENS_18Kernel_traits_baseILj1280EfS2_S2_S2_fjLj1024EEEEELb0ELb1EEEvNS_9BwdParamsE:
	.zero		1192


//--------------------- .nv.constant0._ZN10layer_norm13ln_bwd_kernelINS_13Kernel_traitsIf13__nv_bfloat16S2_S2_fjLj1280ELj1ELj4ELj1ELj16ENS_18Kernel_traits_baseILj1280EfS2_S2_S2_fjLj128EEEEELb1ELb0ELb1ELb1EEEvNS_9BwdParamsE --------------------------
	.section	.nv.constant0._ZN10layer_norm13ln_bwd_kernelINS_13Kernel_traitsIf13__nv_bfloat16S2_S2_fjLj1280ELj1ELj4ELj1ELj16ENS_18Kernel_traits_baseILj1280EfS2_S2_S2_fjLj128EEEEELb1ELb0ELb1ELb1EEEvNS_9BwdParamsE,"a",@progbits
	.sectionflags	@""
	.align	4
.nv.constant0._ZN10layer_norm13ln_bwd_kernelINS_13Kernel_traitsIf13__nv_bfloat16S2_S2_fjLj1280ELj1ELj4ELj1ELj16ENS_18Kernel_traits_baseILj1280EfS2_S2_S2_fjLj128EEEEELb1ELb0ELb1ELb1EEEvNS_9BwdParamsE:
	.zero		1192


//--------------------- .nv.constant0._ZN10layer_norm13ln_bwd_kernelINS_13Kernel_traitsIf13__nv_bfloat16S2_S2_fjLj1280ELj1ELj4ELj1ELj16ENS_18Kernel_traits_baseILj1280EfS2_S2_S2_fjLj128EEEEELb1ELb1ELb0ELb0EEEvNS_9BwdParamsE --------------------------
	.section	.nv.constant0._ZN10layer_norm13ln_bwd_kernelINS_13Kernel_traitsIf13__nv_bfloat16S2_S2_fjLj1280ELj1ELj4ELj1ELj16ENS_18Kernel_traits_baseILj1280EfS2_S2_S2_fjLj128EEEEELb1ELb1ELb0ELb0EEEvNS_9BwdParamsE,"a",@progbits
	.sectionflags	@""
	.align	4
.nv.constant0._ZN10layer_norm13ln_bwd_kernelINS_13Kernel_traitsIf13__nv_bfloat16S2_S2_fjLj1280ELj1ELj4ELj1ELj16ENS_18Kernel_traits_baseILj1280EfS2_S2_S2_fjLj128EEEEELb1ELb1ELb0ELb0EEEvNS_9BwdParamsE:
	.zero		1192


//--------------------- .nv.constant0._ZN10layer_norm13ln_bwd_kernelINS_13Kernel_traitsIf13__nv_bfloat16S2_S2_fjLj1280ELj1ELj4ELj1ELj16ENS_18Kernel_traits_baseILj1280EfS2_S2_S2_fjLj128EEEEELb1ELb1ELb0ELb1EEEvNS_9BwdParamsE --------------------------
	.section	.nv.constant0._ZN10layer_norm13ln_bwd_kernelINS_13Kernel_traitsIf13__nv_bfloat16S2_S2_fjLj1280ELj1ELj4ELj1ELj16ENS_18Kernel_traits_baseILj1280EfS2_S2_S2_fjLj128EEEEELb1ELb1ELb0ELb1EEEvNS_9BwdParamsE,"a",@progbits
	.sectionflags	@""
	.align	4
.nv.constant0._ZN10layer_norm13ln_bwd_kernelINS_13Kernel_traitsIf13__nv_bfloat16S2_S2_fjLj1280ELj1ELj4ELj1ELj16ENS_18Kernel_traits_baseILj1280EfS2_S2_S2_fjLj128EEEEELb1ELb1ELb0ELb1EEEvNS_9BwdParamsE:
	.zero		1192


//--------------------- .nv.constant0._ZN10layer_norm22ln_bwd_finalize_kernelINS_22Kernel_traits_finalizeILj1280Ef13__nv_bfloat16S2_S2_fjLb1ELj1024ELj4ENS_18Kernel_traits_baseILj1280EfS2_S2_S2_fjLj1024EEEEELb1ELb0EEEvNS_9BwdParamsE --------------------------
	.section	.nv.constant0._ZN10layer_norm22ln_bwd_finalize_kernelINS_22Kernel_traits_finalizeILj1280Ef13__nv_bfloat16S2_S2_fjLb1ELj1024ELj4ENS_18Kernel_traits_baseILj1280EfS2_S2_S2_fjLj1024EEEEELb1ELb0EEEvNS_9BwdParamsE,"a",@progbits
	.sectionflags	@""
	.align	4
.nv.constant0._ZN10layer_norm22ln_bwd_finalize_kernelINS_22Kernel_traits_finalizeILj1280Ef13__nv_bfloat16S2_S2_fjLb1ELj1024ELj4ENS_18Kernel_traits_baseILj1280EfS2_S2_S2_fjLj1024EEEEELb1ELb0EEEvNS_9BwdParamsE:
	.zero		1192


//--------------------- .nv.constant0._ZN10layer_norm13ln_bwd_kernelINS_13Kernel_traitsIf13__nv_bfloat16S2_S2_fjLj1280ELj1ELj4ELj1ELj16ENS_18Kernel_traits_baseILj1280EfS2_S2_S2_fjLj128EEEEELb1ELb1ELb1ELb0EEEvNS_9BwdParamsE --------------------------
	.section	.nv.constant0._ZN10layer_norm13ln_bwd_kernelINS_13Kernel_traitsIf13__nv_bfloat16S2_S2_fjLj1280ELj1ELj4ELj1ELj16ENS_18Kernel_traits_baseILj1280EfS2_S2_S2_fjLj128EEEEELb1ELb1ELb1ELb0EEEvNS_9BwdParamsE,"a",@progbits
	.sectionflags	@""
	.align	4
.nv.constant0._ZN10layer_norm13ln_bwd_kernelINS_13Kernel_traitsIf13__nv_bfloat16S2_S2_fjLj1280ELj1ELj4ELj1ELj16ENS_18Kernel_traits_baseILj1280EfS2_S2_S2_fjLj128EEEEELb1ELb1ELb1ELb0EEEvNS_9BwdParamsE:
	.zero		1192


//--------------------- .nv.constant0._ZN10layer_norm22ln_bwd_finalize_kernelINS_22Kernel_traits_finalizeILj1280Ef13__nv_bfloat16S2_S2_fjLb1ELj1024ELj4ENS_18Kernel_traits_baseILj1280EfS2_S2_S2_fjLj1024EEEEELb1ELb1EEEvNS_9BwdParamsE --------------------------
	.section	.nv.constant0._ZN10layer_norm22ln_bwd_finalize_kernelINS_22Kernel_traits_finalizeILj1280Ef13__nv_bfloat16S2_S2_fjLb1ELj1024ELj4ENS_18Kernel_traits_baseILj1280EfS2_S2_S2_fjLj1024EEEEELb1ELb1EEEvNS_9BwdParamsE,"a",@progbits
	.sectionflags	@""
	.align	4
.nv.constant0._ZN10layer_norm22ln_bwd_finalize_kernelINS_22Kernel_traits_finalizeILj1280Ef13__nv_bfloat16S2_S2_fjLb1ELj1024ELj4ENS_18Kernel_traits_baseILj1280EfS2_S2_S2_fjLj1024EEEEELb1ELb1EEEvNS_9BwdParamsE:
	.zero		1192


//--------------------- .nv.constant0._ZN10layer_norm13ln_bwd_kernelINS_13Kernel_traitsIf13__nv_bfloat16S2_S2_fjLj1280ELj1ELj4ELj1ELj16ENS_18Kernel_traits_baseILj1280EfS2_S2_S2_fjLj128EEEEELb1ELb1ELb1ELb1EEEvNS_9BwdParamsE --------------------------
	.section	.nv.constant0._ZN10layer_norm13ln_bwd_kernelINS_13Kernel_traitsIf13__nv_bfloat16S2_S2_fjLj1280ELj1ELj4ELj1ELj16ENS_18Kernel_traits_baseILj1280EfS2_S2_S2_fjLj128EEEEELb1ELb1ELb1ELb1EEEvNS_9BwdParamsE,"a",@progbits
	.sectionflags	@""
	.align	4
.nv.constant0._ZN10layer_norm13ln_bwd_kernelINS_13Kernel_traitsIf13__nv_bfloat16S2_S2_fjLj1280ELj1ELj4ELj1ELj16ENS_18Kernel_traits_baseILj1280EfS2_S2_S2_fjLj128EEEEELb1ELb1ELb1ELb1EEEvNS_9BwdParamsE:
	.zero		1192


//--------------------- .nv.constant0._ZN10layer_norm13ln_bwd_kernelINS_13Kernel_traitsI13__nv_bfloat16S2_fS2_fjLj1280ELj1ELj4ELj1ELj16ENS_18Kernel_traits_baseILj1280ES2_S2_fS2_fjLj128EEEEELb0ELb0ELb0ELb0EEEvNS_9BwdParamsE --------------------------
	.section	.nv.constant0._ZN10layer_norm13ln_bwd_kernelINS_13Kernel_traitsI13__nv_bfloat16S2_fS2_fjLj1280ELj1ELj4ELj1ELj16ENS_18Kernel_traits_baseILj1280ES2_S2_fS2_fjLj128EEEEELb0ELb0ELb0ELb0EEEvNS_9BwdParamsE,"a",@progbits
	.sectionflags	@""
	.align	4
.nv.constant0._ZN10layer_norm13ln_bwd_kernelINS_13Kernel_traitsI13__nv_bfloat16S2_fS2_fjLj1280ELj1ELj4ELj1ELj16ENS_18Kernel_traits_baseILj1280ES2_S2_fS2_fjLj128EEEEELb0ELb0ELb0ELb0EEEvNS_9BwdParamsE:
	.zero		1192


//--------------------- .nv.constant0._ZN10layer_norm13ln_bwd_kernelINS_13Kernel_traitsI13__nv_bfloat16S2_fS2_fjLj1280ELj1ELj4ELj1ELj16ENS_18Kernel_traits_baseILj1280ES2_S2_fS2_fjLj128EEEEELb0ELb0ELb0ELb1EEEvNS_9BwdParamsE --------------------------
	.section	.nv.constant0._ZN10layer_norm13ln_bwd_kernelINS_13Kernel_traitsI13__nv_bfloat16S2_fS2_fjLj1280ELj1ELj4ELj1ELj16ENS_18Kernel_traits_baseILj1280ES2_S2_fS2_fjLj128EEEEELb0ELb0ELb0ELb1EEEvNS_9BwdParamsE,"a",@progbits
	.sectionflags	@""
	.align	4
.nv.constant0._ZN10layer_norm13ln_bwd_kernelINS_13Kernel_traitsI13__nv_bfloat16S2_fS2_fjLj1280ELj1ELj4ELj1ELj16ENS_18Kernel_traits_baseILj1280ES2_S2_fS2_fjLj128EEEEELb0ELb0ELb0ELb1EEEvNS_9BwdParamsE:
	.zero		1192


//--------------------- .nv.constant0._ZN10layer_norm13ln_bwd_kernelINS_13Kernel_traitsI13__nv_bfloat16S2_fS2_fjLj1280ELj1ELj4ELj1ELj16ENS_18Kernel_traits_baseILj1280ES2_S2_fS2_fjLj128EEEEELb0ELb0ELb1ELb0EEEvNS_9BwdParamsE --------------------------
	.section	.nv.constant0._ZN10layer_norm13ln_bwd_kernelINS_13Kernel_traitsI13__nv_bfloat16S2_fS2_fjLj1280ELj1ELj4ELj1ELj16ENS_18Kernel_traits_baseILj1280ES2_S2_fS2_fjLj128EEEEELb0ELb0ELb1ELb0EEEvNS_9BwdParamsE,"a",@progbits
	.sectionflags	@""
	.align	4
.nv.constant0._ZN10layer_norm13ln_bwd_kernelINS_13Kernel_traitsI13__nv_bfloat16S2_fS2_fjLj1280ELj1ELj4ELj1ELj16ENS_18Kernel_traits_baseILj1280ES2_S2_fS2_fjLj128EEEEELb0ELb0ELb1ELb0EEEvNS_9BwdParamsE:
	.zero		1192


//--------------------- .nv.constant0._ZN10layer_norm13ln_bwd_kernelINS_13Kernel_traitsI13__nv_bfloat16S2_fS2_fjLj1280ELj1ELj4ELj1ELj16ENS_18Kernel_traits_baseILj1280ES2_S2_fS2_fjLj128EEEEELb0ELb0ELb1ELb1EEEvNS_9BwdParamsE --------------------------
	.section	.nv.constant0._ZN10layer_norm13ln_bwd_kernelINS_13Kernel_traitsI13__nv_bfloat16S2_fS2_fjLj1280ELj1ELj4ELj1ELj16ENS_18Kernel_traits_baseILj1280ES2_S2_fS2_fjLj128EEEEELb0ELb0ELb1ELb1EEEvNS_9BwdParamsE,"a",@progbits
	.sectionflags	@""
	.align	4
.nv.constant0._ZN10layer_norm13ln_bwd_kernelINS_13Kernel_traitsI13__nv_bfloat16S2_fS2_fjLj1280ELj1ELj4ELj1ELj16ENS_18Kernel_traits_baseILj1280ES2_S2_fS2_fjLj128EEEEELb0ELb0ELb1ELb1EEEvNS_9BwdParamsE:
	.zero		1192


//--------------------- .nv.constant0._ZN10layer_norm13ln_bwd_kernelINS_13Kernel_traitsI13__nv_bfloat16S2_fS2_fjLj1280ELj1ELj4ELj1ELj16ENS_18Kernel_traits_baseILj1280ES2_S2_fS2_fjLj128EEEEELb0ELb1ELb0ELb0EEEvNS_9BwdParamsE --------------------------
	.section	.nv.constant0._ZN10layer_norm13ln_bwd_kernelINS_13Kernel_traitsI13__nv_bfloat16S2_fS2_fjLj1280ELj1ELj4ELj1ELj16ENS_18Kernel_traits_baseILj1280ES2_S2_fS2_fjLj128EEEEELb0ELb1ELb0ELb0EEEvNS_9BwdParamsE,"a",@progbits
	.sectionflags	@""
	.align	4
.nv.constant0._ZN10layer_norm13ln_bwd_kernelINS_13Kernel_traitsI13__nv_bfloat16S2_fS2_fjLj1280ELj1ELj4ELj1ELj16ENS_18Kernel_traits_baseILj1280ES2_S2_fS2_fjLj128EEEEELb0ELb1ELb0ELb0EEEvNS_9BwdParamsE:
	.zero		1192


//--------------------- .nv.constant0._ZN10layer_norm13ln_bwd_kernelINS_13Kernel_traitsI13__nv_bfloat16S2_fS2_fjLj1280ELj1ELj4ELj1ELj16ENS_18Kernel_traits_baseILj1280ES2_S2_fS2_fjLj128EEEEELb0ELb1ELb0ELb1EEEvNS_9BwdParamsE --------------------------
	.section	.nv.constant0._ZN10layer_norm13ln_bwd_kernelINS_13Kernel_traitsI13__nv_bfloat16S2_fS2_fjLj1280ELj1ELj4ELj1ELj16ENS_18Kernel_traits_baseILj1280ES2_S2_fS2_fjLj128EEEEELb0ELb1ELb0ELb1EEEvNS_9BwdParamsE,"a",@progbits
	.sectionflags	@""
	.align	4
.nv.constant0._ZN10layer_norm13ln_bwd_kernelINS_13Kernel_traitsI13__nv_bfloat16S2_fS2_fjLj1280ELj1ELj4ELj1ELj16ENS_18Kernel_traits_baseILj1280ES2_S2_fS2_fjLj128EEEEELb0ELb1ELb0ELb1EEEvNS_9BwdParamsE:
	.zero		1192


//--------------------- .nv.constant0._ZN10layer_norm13ln_bwd_kernelINS_13Kernel_traitsI13__nv_bfloat16S2_fS2_fjLj1280ELj1ELj4ELj1ELj16ENS_18Kernel_traits_baseILj1280ES2_S2_fS2_fjLj128EEEEELb0ELb1ELb1ELb0EEEvNS_9BwdParamsE --------------------------
	.section	.nv.constant0._ZN10layer_norm13ln_bwd_kernelINS_13Kernel_traitsI13__nv_bfloat16S2_fS2_fjLj1280ELj1ELj4ELj1ELj16ENS_18Kernel_traits_baseILj1280ES2_S2_fS2_fjLj128EEEEELb0ELb1ELb1ELb0EEEvNS_9BwdParamsE,"a",@progbits
	.sectionflags	@""
	.align	4
.nv.constant0._ZN10layer_norm13ln_bwd_kernelINS_13Kernel_traitsI13__nv_bfloat16S2_fS2_fjLj1280ELj1ELj4ELj1ELj16ENS_18Kernel_traits_baseILj1280ES2_S2_fS2_fjLj128EEEEELb0ELb1ELb1ELb0EEEvNS_9BwdParamsE:
	.zero		1192


//--------------------- .nv.constant0._ZN10layer_norm13ln_bwd_kernelINS_13Kernel_traitsI13__nv_bfloat16S2_fS2_fjLj1280ELj1ELj4ELj1ELj16ENS_18Kernel_traits_baseILj1280ES2_S2_fS2_fjLj128EEEEELb0ELb1ELb1ELb1EEEvNS_9BwdParamsE --------------------------
	.section	.nv.constant0._ZN10layer_norm13ln_bwd_kernelINS_13Kernel_traitsI13__nv_bfloat16S2_fS2_fjLj1280ELj1ELj4ELj1ELj16ENS_18Kernel_traits_baseILj1280ES2_S2_fS2_fjLj128EEEEELb0ELb1ELb1ELb1EEEvNS_9BwdParamsE,"a",@progbits
	.sectionflags	@""
	.align	4
.nv.constant0._ZN10layer_norm13ln_bwd_kernelINS_13Kernel_traitsI13__nv_bfloat16S2_fS2_fjLj1280ELj1ELj4ELj1ELj16ENS_18Kernel_traits_baseILj1280ES2_S2_fS2_fjLj128EEEEELb0ELb1ELb1ELb1EEEvNS_9BwdParamsE:
	.zero		1192


//--------------------- .nv.constant0._ZN10layer_norm13ln_bwd_kernelINS_13Kernel_traitsI13__nv_bfloat16S2_fS2_fjLj1280ELj1ELj4ELj1ELj16ENS_18Kernel_traits_baseILj1280ES2_S2_fS2_fjLj128EEEEELb1ELb0ELb0ELb0EEEvNS_9BwdParamsE --------------------------
	.section	.nv.constant0._ZN10layer_norm13ln_bwd_kernelINS_13Kernel_traitsI13__nv_bfloat16S2_fS2_fjLj1280ELj1ELj4ELj1ELj16ENS_18Kernel_traits_baseILj1280ES2_S2_fS2_fjLj128EEEEELb1ELb0ELb0ELb0EEEvNS_9BwdParamsE,"a",@progbits
	.sectionflags	@""
	.align	4
.nv.constant0._ZN10layer_norm13ln_bwd_kernelINS_13Kernel_traitsI13__nv_bfloat16S2_fS2_fjLj1280ELj1ELj4ELj1ELj16ENS_18Kernel_traits_baseILj1280ES2_S2_fS2_fjLj128EEEEELb1ELb0ELb0ELb0EEEvNS_9BwdParamsE:
	.zero		1192


//--------------------- .nv.constant0._ZN10layer_norm13ln_bwd_kernelINS_13Kernel_traitsI13__nv_bfloat16S2_fS2_fjLj1280ELj1ELj4ELj1ELj16ENS_18Kernel_traits_baseILj1280ES2_S2_fS2_fjLj128EEEEELb1ELb0ELb0ELb1EEEvNS_9BwdParamsE --------------------------
	.section	.nv.constant0._ZN10layer_norm13ln_bwd_kernelINS_13Kernel_traitsI13__nv_bfloat16S2_fS2_fjLj1280ELj1ELj4ELj1ELj16ENS_18Kernel_traits_baseILj1280ES2_S2_fS2_fjLj128EEEEELb1ELb0ELb0ELb1EEEvNS_9BwdParamsE,"a",@progbits
	.sectionflags	@""
	.align	4
.nv.constant0._ZN10layer_norm13ln_bwd_kernelINS_13Kernel_traitsI13__nv_bfloat16S2_fS2_fjLj1280ELj1ELj4ELj1ELj16ENS_18Kernel_traits_baseILj1280ES2_S2_fS2_fjLj128EEEEELb1ELb0ELb0ELb1EEEvNS_9BwdParamsE:
	.zero		1192


//--------------------- .nv.constant0._ZN10layer_norm22ln_bwd_finalize_kernelINS_22Kernel_traits_finalizeILj1280E13__nv_bfloat16S2_fS2_fjLb0ELj1024ELj4ENS_18Kernel_traits_baseILj1280ES2_S2_fS2_fjLj1024EEEEELb0ELb0EEEvNS_9BwdParamsE --------------------------
	.section	.nv.constant0._ZN10layer_norm22ln_bwd_finalize_kernelINS_22Kernel_traits_finalizeILj1280E13__nv_bfloat16S2_fS2_fjLb0ELj1024ELj4ENS_18Kernel_traits_baseILj1280ES2_S2_fS2_fjLj1024EEEEELb0ELb0EEEvNS_9BwdParamsE,"a",@progbits
	.sectionflags	@""
	.align	4
.nv.constant0._ZN10layer_norm22ln_bwd_finalize_kernelINS_22Kernel_traits_finalizeILj1280E13__nv_bfloat16S2_fS2_fjLb0ELj1024ELj4ENS_18Kernel_traits_baseILj1280ES2_S2_fS2_fjLj1024EEEEELb0ELb0EEEvNS_9BwdParamsE:
	.zero		1192


//--------------------- .nv.constant0._ZN10layer_norm13ln_bwd_kernelINS_13Kernel_traitsI13__nv_bfloat16S2_fS2_fjLj1280ELj1ELj4ELj1ELj16ENS_18Kernel_traits_baseILj1280ES2_S2_fS2_fjLj128EEEEELb1ELb0ELb1ELb0EEEvNS_9BwdParamsE --------------------------
	.section	.nv.constant0._ZN10layer_norm13ln_bwd_kernelINS_13Kernel_traitsI13__nv_bfloat16S2_fS2_fjLj1280ELj1ELj4ELj1ELj16ENS_18Kernel_traits_baseILj1280ES2_S2_fS2_fjLj128EEEEELb1ELb0ELb1ELb0EEEvNS_9BwdParamsE,"a",@progbits
	.sectionflags	@""
	.align	4
.nv.constant0._ZN10layer_norm13ln_bwd_kernelINS_13Kernel_traitsI13__nv_bfloat16S2_fS2_fjLj1280ELj1ELj4ELj1ELj16ENS_18Kernel_traits_baseILj1280ES2_S2_fS2_fjLj128EEEEELb1ELb0ELb1ELb0EEEvNS_9BwdParamsE:
	.zero		1192


//--------------------- .nv.constant0._ZN10layer_norm22ln_bwd_finalize_kernelINS_22Kernel_traits_finalizeILj1280E13__nv_bfloat16S2_fS2_fjLb0ELj1024ELj4ENS_18Kernel_traits_baseILj1280ES2_S2_fS2_fjLj1024EEEEELb0ELb1EEEvNS_9BwdParamsE --------------------------
	.section	.nv.constant0._ZN10layer_norm22ln_bwd_finalize_kernelINS_22Kernel_traits_finalizeILj1280E13__nv_bfloat16S2_fS2_fjLb0ELj1024ELj4ENS_18Kernel_traits_baseILj1280ES2_S2_fS2_fjLj1024EEEEELb0ELb1EEEvNS_9BwdParamsE,"a",@progbits
	.sectionflags	@""
	.align	4
.nv.constant0._ZN10layer_norm22ln_bwd_finalize_kernelINS_22Kernel_traits_finalizeILj1280E13__nv_bfloat16S2_fS2_fjLb0ELj1024ELj4ENS_18Kernel_traits_baseILj1280ES2_S2_fS2_fjLj1024EEEEELb0ELb1EEEvNS_9BwdParamsE:
	.zero		1192


//--------------------- .nv.constant0._ZN10layer_norm13ln_bwd_kernelINS_13Kernel_traitsI13__nv_bfloat16S2_fS2_fjLj1280ELj1ELj4ELj1ELj16ENS_18Kernel_traits_baseILj1280ES2_S2_fS2_fjLj128EEEEELb1ELb0ELb1ELb1EEEvNS_9BwdParamsE --------------------------
	.section	.nv.constant0._ZN10layer_norm13ln_bwd_kernelINS_13Kernel_traitsI13__nv_bfloat16S2_fS2_fjLj1280ELj1ELj4ELj1ELj16ENS_18Kernel_traits_baseILj1280ES2_S2_fS2_fjLj128EEEEELb1ELb0ELb1ELb1EEEvNS_9BwdParamsE,"a",@progbits
	.sectionflags	@""
	.align	4
.nv.constant0._ZN10layer_norm13ln_bwd_kernelINS_13Kernel_traitsI13__nv_bfloat16S2_fS2_fjLj1280ELj1ELj4ELj1ELj16ENS_18Kernel_traits_baseILj1280ES2_S2_fS2_fjLj128EEEEELb1ELb0ELb1ELb1EEEvNS_9BwdParamsE:
	.zero		1192


//--------------------- .nv.constant0._ZN10layer_norm13ln_bwd_kernelINS_13Kernel_traitsI13__nv_bfloat16S2_fS2_fjLj1280ELj1ELj4ELj1ELj16ENS_18Kernel_traits_baseILj1280ES2_S2_fS2_fjLj128EEEEELb1ELb1ELb0ELb0EEEvNS_9BwdParamsE --------------------------
	.section	.nv.constant0._ZN10layer_norm13ln_bwd_kernelINS_13Kernel_traitsI13__nv_bfloat16S2_fS2_fjLj1280ELj1ELj4ELj1ELj16ENS_18Kernel_traits_baseILj1280ES2_S2_fS2_fjLj128EEEEELb1ELb1ELb0ELb0EEEvNS_9BwdParamsE,"a",@progbits
	.sectionflags	@""
	.align	4
.nv.constant0._ZN10layer_norm13ln_bwd_kernelINS_13Kernel_traitsI13__nv_bfloat16S2_fS2_fjLj1280ELj1ELj4ELj1ELj16ENS_18Kernel_traits_baseILj1280ES2_S2_fS2_fjLj128EEEEELb1ELb1ELb0ELb0EEEvNS_9BwdParamsE:
	.zero		1192


//--------------------- .nv.constant0._ZN10layer_norm13ln_bwd_kernelINS_13Kernel_traitsI13__nv_bfloat16S2_fS2_fjLj1280ELj1ELj4ELj1ELj16ENS_18Kernel_traits_baseILj1280ES2_S2_fS2_fjLj128EEEEELb1ELb1ELb0ELb1EEEvNS_9BwdParamsE --------------------------
	.section	.nv.constant0._ZN10layer_norm13ln_bwd_kernelINS_13Kernel_traitsI13__nv_bfloat16S2_fS2_fjLj1280ELj1ELj4ELj1ELj16ENS_18Kernel_traits_baseILj1280ES2_S2_fS2_fjLj128EEEEELb1ELb1ELb0ELb1EEEvNS_9BwdParamsE,"a",@progbits
	.sectionflags	@""
	.align	4
.nv.constant0._ZN10layer_norm13ln_bwd_kernelINS_13Kernel_traitsI13__nv_bfloat16S2_fS2_fjLj1280ELj1ELj4ELj1ELj16ENS_18Kernel_traits_baseILj1280ES2_S2_fS2_fjLj128EEEEELb1ELb1ELb0ELb1EEEvNS_9BwdParamsE:
	.zero		1192


//--------------------- .nv.constant0._ZN10layer_norm22ln_bwd_finalize_kernelINS_22Kernel_traits_finalizeILj1280E13__nv_bfloat16S2_fS2_fjLb1ELj1024ELj4ENS_18Kernel_traits_baseILj1280ES2_S2_fS2_fjLj1024EEEEELb1ELb0EEEvNS_9BwdParamsE --------------------------
	.section	.nv.constant0._ZN10layer_norm22ln_bwd_finalize_kernelINS_22Kernel_traits_finalizeILj1280E13__nv_bfloat16S2_fS2_fjLb1ELj1024ELj4ENS_18Kernel_traits_baseILj1280ES2_S2_fS2_fjLj1024EEEEELb1ELb0EEEvNS_9BwdParamsE,"a",@progbits
	.sectionflags	@""
	.align	4
.nv.constant0._ZN10layer_norm22ln_bwd_finalize_kernelINS_22Kernel_traits_finalizeILj1280E13__nv_bfloat16S2_fS2_fjLb1ELj1024ELj4ENS_18Kernel_traits_baseILj1280ES2_S2_fS2_fjLj1024EEEEELb1ELb0EEEvNS_9BwdParamsE:
	.zero		1192


//--------------------- .nv.constant0._ZN10layer_norm13ln_bwd_kernelINS_13Kernel_traitsI13__nv_bfloat16S2_fS2_fjLj1280ELj1ELj4ELj1ELj16ENS_18Kernel_traits_baseILj1280ES2_S2_fS2_fjLj128EEEEELb1ELb1ELb1ELb0EEEvNS_9BwdParamsE --------------------------
	.section	.nv.constant0._ZN10layer_norm13ln_bwd_kernelINS_13Kernel_traitsI13__nv_bfloat16S2_fS2_fjLj1280ELj1ELj4ELj1ELj16ENS_18Kernel_traits_baseILj1280ES2_S2_fS2_fjLj128EEEEELb1ELb1ELb1ELb0EEEvNS_9BwdParamsE,"a",@progbits
	.sectionflags	@""
	.align	4
.nv.constant0._ZN10layer_norm13ln_bwd_kernelINS_13Kernel_traitsI13__nv_bfloat16S2_fS2_fjLj1280ELj1ELj4ELj1ELj16ENS_18Kernel_traits_baseILj1280ES2_S2_fS2_fjLj128EEEEELb1ELb1ELb1ELb0EEEvNS_9BwdParamsE:
	.zero		1192


//--------------------- .nv.constant0._ZN10layer_norm22ln_bwd_finalize_kernelINS_22Kernel_traits_finalizeILj1280E13__nv_bfloat16S2_fS2_fjLb1ELj1024ELj4ENS_18Kernel_traits_baseILj1280ES2_S2_fS2_fjLj1024EEEEELb1ELb1EEEvNS_9BwdParamsE --------------------------
	.section	.nv.constant0._ZN10layer_norm22ln_bwd_finalize_kernelINS_22Kernel_traits_finalizeILj1280E13__nv_bfloat16S2_fS2_fjLb1ELj1024ELj4ENS_18Kernel_traits_baseILj1280ES2_S2_fS2_fjLj1024EEEEELb1ELb1EEEvNS_9BwdParamsE,"a",@progbits
	.sectionflags	@""
	.align	4
.nv.constant0._ZN10layer_norm22ln_bwd_finalize_kernelINS_22Kernel_traits_finalizeILj1280E13__nv_bfloat16S2_fS2_fjLb1ELj1024ELj4ENS_18Kernel_traits_baseILj1280ES2_S2_fS2_fjLj1024EEEEELb1ELb1EEEvNS_9BwdParamsE:
	.zero		1192


//--------------------- .nv.constant0._ZN10layer_norm13ln_bwd_kernelINS_13Kernel_traitsI13__nv_bfloat16S2_fS2_fjLj1280ELj1ELj4ELj1ELj16ENS_18Kernel_traits_baseILj1280ES2_S2_fS2_fjLj128EEEEELb1ELb1ELb1ELb1EEEvNS_9BwdParamsE --------------------------
	.section	.nv.constant0._ZN10layer_norm13ln_bwd_kernelINS_13Kernel_traitsI13__nv_bfloat16S2_fS2_fjLj1280ELj1ELj4ELj1ELj16ENS_18Kernel_traits_baseILj1280ES2_S2_fS2_fjLj128EEEEELb1ELb1ELb1ELb1EEEvNS_9BwdParamsE,"a",@progbits
	.sectionflags	@""
	.align	4
.nv.constant0._ZN10layer_norm13ln_bwd_kernelINS_13Kernel_traitsI13__nv_bfloat16S2_fS2_fjLj1280ELj1ELj4ELj1ELj16ENS_18Kernel_traits_baseILj1280ES2_S2_fS2_fjLj128EEEEELb1ELb1ELb1ELb1EEEvNS_9BwdParamsE:
	.zero		1192


//--------------------- .nv.constant0._ZN10layer_norm13ln_bwd_kernelINS_13Kernel_traitsIf13__nv_bfloat16fS2_fjLj1280ELj1ELj4ELj1ELj16ENS_18Kernel_traits_baseILj1280EfS2_fS2_fjLj128EEEEELb0ELb0ELb0ELb0EEEvNS_9BwdParamsE --------------------------
	.section	.nv.constant0._ZN10layer_norm13ln_bwd_kernelINS_13Kernel_traitsIf13__nv_bfloat16fS2_fjLj1280ELj1ELj4ELj1ELj16ENS_18Kernel_traits_baseILj1280EfS2_fS2_fjLj128EEEEELb0ELb0ELb0ELb0EEEvNS_9BwdParamsE,"a",@progbits
	.sectionflags	@""
	.align	4
.nv.constant0._ZN10layer_norm13ln_bwd_kernelINS_13Kernel_traitsIf13__nv_bfloat16fS2_fjLj1280ELj1ELj4ELj1ELj16ENS_18Kernel_traits_baseILj1280EfS2_fS2_fjLj128EEEEELb0ELb0ELb0ELb0EEEvNS_9BwdParamsE:
	.zero		1192


//--------------------- .nv.constant0._ZN10layer_norm13ln_bwd_kernelINS_13Kernel_traitsIf13__nv_bfloat16fS2_fjLj1280ELj1ELj4ELj1ELj16ENS_18Kernel_traits_baseILj1280EfS2_fS2_fjLj128EEEEELb0ELb0ELb0ELb1EEEvNS_9BwdParamsE --------------------------
	.section	.nv.constant0._ZN10layer_norm13ln_bwd_kernelINS_13Kernel_traitsIf13__nv_bfloat16fS2_fjLj1280ELj1ELj4ELj1ELj16ENS_18Kernel_traits_baseILj1280EfS2_fS2_fjLj128EEEEELb0ELb0ELb0ELb1EEEvNS_9BwdParamsE,"a",@progbits
	.sectionflags	@""
	.align	4
.nv.constant0._ZN10layer_norm13ln_bwd_kernelINS_13Kernel_traitsIf13__nv_bfloat16fS2_fjLj1280ELj1ELj4ELj1ELj16ENS_18Kernel_traits_baseILj1280EfS2_fS2_fjLj128EEEEELb0ELb0ELb0ELb1EEEvNS_9BwdParamsE:
	.zero		1192


//--------------------- .nv.constant0._ZN10layer_norm13ln_bwd_kernelINS_13Kernel_traitsIf13__nv_bfloat16fS2_fjLj1280ELj1ELj4ELj1ELj16ENS_18Kernel_traits_baseILj1280EfS2_fS2_fjLj128EEEEELb0ELb0ELb1ELb0EEEvNS_9BwdParamsE --------------------------
	.section	.nv.constant0._ZN10layer_norm13ln_bwd_kernelINS_13Kernel_traitsIf13__nv_bfloat16fS2_fjLj1280ELj1ELj4ELj1ELj16ENS_18Kernel_traits_baseILj1280EfS2_fS2_fjLj128EEEEELb0ELb0ELb1ELb0EEEvNS_9BwdParamsE,"a",@progbits
	.sectionflags	@""
	.align	4
.nv.constant0._ZN10layer_norm13ln_bwd_kernelINS_13Kernel_traitsIf13__nv_bfloat16fS2_fjLj1280ELj1ELj4ELj1ELj16ENS_18Kernel_traits_baseILj1280EfS2_fS2_fjLj128EEEEELb0ELb0ELb1ELb0EEEvNS_9BwdParamsE:
	.zero		1192


//--------------------- .nv.constant0._ZN10layer_norm13ln_bwd_kernelINS_13Kernel_traitsIf13__nv_bfloat16fS2_fjLj1280ELj1ELj4ELj1ELj16ENS_18Kernel_traits_baseILj1280EfS2_fS2_fjLj128EEEEELb0ELb0ELb1ELb1EEEvNS_9BwdParamsE --------------------------
	.section	.nv.constant0._ZN10layer_norm13ln_bwd_kernelINS_13Kernel_traitsIf13__nv_bfloat16fS2_fjLj1280ELj1ELj4ELj1ELj16ENS_18Kernel_traits_baseILj1280EfS2_fS2_fjLj128EEEEELb0ELb0ELb1ELb1EEEvNS_9BwdParamsE,"a",@progbits
	.sectionflags	@""
	.align	4
.nv.constant0._ZN10layer_norm13ln_bwd_kernelINS_13Kernel_traitsIf13__nv_bfloat16fS2_fjLj1280ELj1ELj4ELj1ELj16ENS_18Kernel_traits_baseILj1280EfS2_fS2_fjLj128EEEEELb0ELb0ELb1ELb1EEEvNS_9BwdParamsE:
	.zero		1192


//--------------------- .nv.constant0._ZN10layer_norm13ln_bwd_kernelINS_13Kernel_traitsIf13__nv_bfloat16fS2_fjLj1280ELj1ELj4ELj1ELj16ENS_18Kernel_traits_baseILj1280EfS2_fS2_fjLj128EEEEELb0ELb1ELb0ELb0EEEvNS_9BwdParamsE --------------------------
	.section	.nv.constant0._ZN10layer_norm13ln_bwd_kernelINS_13Kernel_traitsIf13__nv_bfloat16fS2_fjLj1280ELj1ELj4ELj1ELj16ENS_18Kernel_traits_baseILj1280EfS2_fS2_fjLj128EEEEELb0ELb1ELb0ELb0EEEvNS_9BwdParamsE,"a",@progbits
	.sectionflags	@""
	.align	4
.nv.constant0._ZN10layer_norm13ln_bwd_kernelINS_13Kernel_traitsIf13__nv_bfloat16fS2_fjLj1280ELj1ELj4ELj1ELj16ENS_18Kernel_traits_baseILj1280EfS2_fS2_fjLj128EEEEELb0ELb1ELb0ELb0EEEvNS_9BwdParamsE:
	.zero		1192


//--------------------- .nv.constant0._ZN10layer_norm13ln_bwd_kernelINS_13Kernel_traitsIf13__nv_bfloat16fS2_fjLj1280ELj1ELj4ELj1ELj16ENS_18Kernel_traits_baseILj1280EfS2_fS2_fjLj128EEEEELb0ELb1ELb0ELb1EEEvNS_9BwdParamsE --------------------------
	.section	.nv.constant0._ZN10layer_norm13ln_bwd_kernelINS_13Kernel_traitsIf13__nv_bfloat16fS2_fjLj1280ELj1ELj4ELj1ELj16ENS_18Kernel_traits_baseILj1280EfS2_fS2_fjLj128EEEEELb0ELb1ELb0ELb1EEEvNS_9BwdParamsE,"a",@progbits
	.sectionflags	@""
	.align	4
.nv.constant0._ZN10layer_norm13ln_bwd_kernelINS_13Kernel_traitsIf13__nv_bfloat16fS2_fjLj1280ELj1ELj4ELj1ELj16ENS_18Kernel_traits_baseILj1280EfS2_fS2_fjLj128EEEEELb0ELb1ELb0ELb1EEEvNS_9BwdParamsE:
	.zero		1192


//--------------------- .nv.constant0._ZN10layer_norm13ln_bwd_kernelINS_13Kernel_traitsIf13__nv_bfloat16fS2_fjLj1280ELj1ELj4ELj1ELj16ENS_18Kernel_traits_baseILj1280EfS2_fS2_fjLj128EEEEELb0ELb1ELb1ELb0EEEvNS_9BwdParamsE --------------------------
	.section	.nv.constant0._ZN10layer_norm13ln_bwd_kernelINS_13Kernel_traitsIf13__nv_bfloat16fS2_fjLj1280ELj1ELj4ELj1ELj16ENS_18Kernel_traits_baseILj1280EfS2_fS2_fjLj128EEEEELb0ELb1ELb1ELb0EEEvNS_9BwdParamsE,"a",@progbits
	.sectionflags	@""
	.align	4
.nv.constant0._ZN10layer_norm13ln_bwd_kernelINS_13Kernel_traitsIf13__nv_bfloat16fS2_fjLj1280ELj1ELj4ELj1ELj16ENS_18Kernel_traits_baseILj1280EfS2_fS2_fjLj128EEEEELb0ELb1ELb1ELb0EEEvNS_9BwdParamsE:
	.zero		1192


//--------------------- .nv.constant0._ZN10layer_norm13ln_bwd_kernelINS_13Kernel_traitsIf13__nv_bfloat16fS2_fjLj1280ELj1ELj4ELj1ELj16ENS_18Kernel_traits_baseILj1280EfS2_fS2_fjLj128EEEEELb0ELb1ELb1ELb1EEEvNS_9BwdParamsE --------------------------
	.section	.nv.constant0._ZN10layer_norm13ln_bwd_kernelINS_13Kernel_traitsIf13__nv_bfloat16fS2_fjLj1280ELj1ELj4ELj1ELj16ENS_18Kernel_traits_baseILj1280EfS2_fS2_fjLj128EEEEELb0ELb1ELb1ELb1EEEvNS_9BwdParamsE,"a",@progbits
	.sectionflags	@""
	.align	4
.nv.constant0._ZN10layer_norm13ln_bwd_kernelINS_13Kernel_traitsIf13__nv_bfloat16fS2_fjLj1280ELj1ELj4ELj1ELj16ENS_18Kernel_traits_baseILj1280EfS2_fS2_fjLj128EEEEELb0ELb1ELb1ELb1EEEvNS_9BwdParamsE:
	.zero		1192


//--------------------- .nv.constant0._ZN10layer_norm13ln_bwd_kernelINS_13Kernel_traitsIf13__nv_bfloat16fS2_fjLj1280ELj1ELj4ELj1ELj16ENS_18Kernel_traits_baseILj1280EfS2_fS2_fjLj128EEEEELb1ELb0ELb0ELb0EEEvNS_9BwdParamsE --------------------------
	.section	.nv.constant0._ZN10layer_norm13ln_bwd_kernelINS_13Kernel_traitsIf13__nv_bfloat16fS2_fjLj1280ELj1ELj4ELj1ELj16ENS_18Kernel_traits_baseILj1280EfS2_fS2_fjLj128EEEEELb1ELb0ELb0ELb0EEEvNS_9BwdParamsE,"a",@progbits
	.sectionflags	@""
	.align	4
.nv.constant0._ZN10layer_norm13ln_bwd_kernelINS_13Kernel_traitsIf13__nv_bfloat16fS2_fjLj1280ELj1ELj4ELj1ELj16ENS_18Kernel_traits_baseILj1280EfS2_fS2_fjLj128EEEEELb1ELb0ELb0ELb0EEEvNS_9BwdParamsE:
	.zero		1192


//--------------------- .nv.constant0._ZN10layer_norm13ln_bwd_kernelINS_13Kernel_traitsIf13__nv_bfloat16fS2_fjLj1280ELj1ELj4ELj1ELj16ENS_18Kernel_traits_baseILj1280EfS2_fS2_fjLj128EEEEELb1ELb0ELb0ELb1EEEvNS_9BwdParamsE --------------------------
	.section	.nv.constant0._ZN10layer_norm13ln_bwd_kernelINS_13Kernel_traitsIf13__nv_bfloat16fS2_fjLj1280ELj1ELj4ELj1ELj16ENS_18Kernel_traits_baseILj1280EfS2_fS2_fjLj128EEEEELb1ELb0ELb0ELb1EEEvNS_9BwdParamsE,"a",@progbits
	.sectionflags	@""
	.align	4
.nv.constant0._ZN10layer_norm13ln_bwd_kernelINS_13Kernel_traitsIf13__nv_bfloat16fS2_fjLj1280ELj1ELj4ELj1ELj16ENS_18Kernel_traits_baseILj1280EfS2_fS2_fjLj128EEEEELb1ELb0ELb0ELb1EEEvNS_9BwdParamsE:
	.zero		1192


//--------------------- .nv.constant0._ZN10layer_norm22ln_bwd_finalize_kernelINS_22Kernel_traits_finalizeILj1280Ef13__nv_bfloat16fS2_fjLb0ELj1024ELj4ENS_18Kernel_traits_baseILj1280EfS2_fS2_fjLj1024EEEEELb0ELb0EEEvNS_9BwdParamsE --------------------------
	.section	.nv.constant0._ZN10layer_norm22ln_bwd_finalize_kernelINS_22Kernel_traits_finalizeILj1280Ef13__nv_bfloat16fS2_fjLb0ELj1024ELj4ENS_18Kernel_traits_baseILj1280EfS2_fS2_fjLj1024EEEEELb0ELb0EEEvNS_9BwdParamsE,"a",@progbits
	.sectionflags	@""
	.align	4
.nv.constant0._ZN10layer_norm22ln_bwd_finalize_kernelINS_22Kernel_traits_finalizeILj1280Ef13__nv_bfloat16fS2_fjLb0ELj1024ELj4ENS_18Kernel_traits_baseILj1280EfS2_fS2_fjLj1024EEEEELb0ELb0EEEvNS_9BwdParamsE:
	.zero		1192


//--------------------- .nv.constant0._ZN10layer_norm13ln_bwd_kernelINS_13Kernel_traitsIf13__nv_bfloat16fS2_fjLj1280ELj1ELj4ELj1ELj16ENS_18Kernel_traits_baseILj1280EfS2_fS2_fjLj128EEEEELb1ELb0ELb1ELb0EEEvNS_9BwdParamsE --------------------------
	.section	.nv.constant0._ZN10layer_norm13ln_bwd_kernelINS_13Kernel_traitsIf13__nv_bfloat16fS2_fjLj1280ELj1ELj4ELj1ELj16ENS_18Kernel_traits_baseILj1280EfS2_fS2_fjLj128EEEEELb1ELb0ELb1ELb0EEEvNS_9BwdParamsE,"a",@progbits
	.sectionflags	@""
	.align	4
.nv.constant0._ZN10layer_norm13ln_bwd_kernelINS_13Kernel_traitsIf13__nv_bfloat16fS2_fjLj1280ELj1ELj4ELj1ELj16ENS_18Kernel_traits_baseILj1280EfS2_fS2_fjLj128EEEEELb1ELb0ELb1ELb0EEEvNS_9BwdParamsE:
	.zero		1192


//--------------------- .nv.constant0._ZN10layer_norm22ln_bwd_finalize_kernelINS_22Kernel_traits_finalizeILj1280Ef13__nv_bfloat16fS2_fjLb0ELj1024ELj4ENS_18Kernel_traits_baseILj1280EfS2_fS2_fjLj1024EEEEELb0ELb1EEEvNS_9BwdParamsE --------------------------
	.section	.nv.constant0._ZN10layer_norm22ln_bwd_finalize_kernelINS_22Kernel_traits_finalizeILj1280Ef13__nv_bfloat16fS2_fjLb0ELj1024ELj4ENS_18Kernel_traits_baseILj1280EfS2_fS2_fjLj1024EEEEELb0ELb1EEEvNS_9BwdParamsE,"a",@progbits
	.sectionflags	@""
	.align	4
.nv.constant0._ZN10layer_norm22ln_bwd_finalize_kernelINS_22Kernel_traits_finalizeILj1280Ef13__nv_bfloat16fS2_fjLb0ELj1024ELj4ENS_18Kernel_traits_baseILj1280EfS2_fS2_fjLj1024EEEEELb0ELb1EEEvNS_9BwdParamsE:
	.zero		1192


//--------------------- .nv.constant0._ZN10layer_norm13ln_bwd_kernelINS_13Kernel_traitsIf13__nv_bfloat16fS2_fjLj1280ELj1ELj4ELj1ELj16ENS_18Kernel_traits_baseILj1280EfS2_fS2_fjLj128EEEEELb1ELb0ELb1ELb1EEEvNS_9BwdParamsE --------------------------
	.section	.nv.constant0._ZN10layer_norm13ln_bwd_kernelINS_13Kernel_traitsIf13__nv_bfloat16fS2_fjLj1280ELj1ELj4ELj1ELj16ENS_18Kernel_traits_baseILj1280EfS2_fS2_fjLj128EEEEELb1ELb0ELb1ELb1EEEvNS_9BwdParamsE,"a",@progbits
	.sectionflags	@""
	.align	4
.nv.constant0._ZN10layer_norm13ln_bwd_kernelINS_13Kernel_traitsIf13__nv_bfloat16fS2_fjLj1280ELj1ELj4ELj1ELj16ENS_18Kernel_traits_baseILj1280EfS2_fS2_fjLj128EEEEELb1ELb0ELb1ELb1EEEvNS_9BwdParamsE:
	.zero		1192


//--------------------- .nv.constant0._ZN10layer_norm13ln_bwd_kernelINS_13Kernel_traitsIf13__nv_bfloat16fS2_fjLj1280ELj1ELj4ELj1ELj16ENS_18Kernel_traits_baseILj1280EfS2_fS2_fjLj128EEEEELb1ELb1ELb0ELb0EEEvNS_9BwdParamsE --------------------------
	.section	.nv.constant0._ZN10layer_norm13ln_bwd_kernelINS_13Kernel_traitsIf13__nv_bfloat16fS2_fjLj1280ELj1ELj4ELj1ELj16ENS_18Kernel_traits_baseILj1280EfS2_fS2_fjLj128EEEEELb1ELb1ELb0ELb0EEEvNS_9BwdParamsE,"a",@progbits
	.sectionflags	@""
	.align	4
.nv.constant0._ZN10layer_norm13ln_bwd_kernelINS_13Kernel_traitsIf13__nv_bfloat16fS2_fjLj1280ELj1ELj4ELj1ELj16ENS_18Kernel_traits_baseILj1280EfS2_fS2_fjLj128EEEEELb1ELb1ELb0ELb0EEEvNS_9BwdParamsE:
	.zero		1192


//--------------------- .nv.constant0._ZN10layer_norm13ln_bwd_kernelINS_13Kernel_traitsIf13__nv_bfloat16fS2_fjLj1280ELj1ELj4ELj1ELj16ENS_18Kernel_traits_baseILj1280EfS2_fS2_fjLj128EEEEELb1ELb1ELb0ELb1EEEvNS_9BwdParamsE --------------------------
	.section	.nv.constant0._ZN10layer_norm13ln_bwd_kernelINS_13Kernel_traitsIf13__nv_bfloat16fS2_fjLj1280ELj1ELj4ELj1ELj16ENS_18Kernel_traits_baseILj1280EfS2_fS2_fjLj128EEEEELb1ELb1ELb0ELb1EEEvNS_9BwdParamsE,"a",@progbits
	.sectionflags	@""
	.align	4
.nv.constant0._ZN10layer_norm13ln_bwd_kernelINS_13Kernel_traitsIf13__nv_bfloat16fS2_fjLj1280ELj1ELj4ELj1ELj16ENS_18Kernel_traits_baseILj1280EfS2_fS2_fjLj128EEEEELb1ELb1ELb0ELb1EEEvNS_9BwdParamsE:
	.zero		1192


//--------------------- .nv.constant0._ZN10layer_norm22ln_bwd_finalize_kernelINS_22Kernel_traits_finalizeILj1280Ef13__nv_bfloat16fS2_fjLb1ELj1024ELj4ENS_18Kernel_traits_baseILj1280EfS2_fS2_fjLj1024EEEEELb1ELb0EEEvNS_9BwdParamsE --------------------------
	.section	.nv.constant0._ZN10layer_norm22ln_bwd_finalize_kernelINS_22Kernel_traits_finalizeILj1280Ef13__nv_bfloat16fS2_fjLb1ELj1024ELj4ENS_18Kernel_traits_baseILj1280EfS2_fS2_fjLj1024EEEEELb1ELb0EEEvNS_9BwdParamsE,"a",@progbits
	.sectionflags	@""
	.align	4
.nv.constant0._ZN10layer_norm22ln_bwd_finalize_kernelINS_22Kernel_traits_finalizeILj1280Ef13__nv_bfloat16fS2_fjLb1ELj1024ELj4ENS_18Kernel_traits_baseILj1280EfS2_fS2_fjLj1024EEEEELb1ELb0EEEvNS_9BwdParamsE:
	.zero		1192


//--------------------- .nv.constant0._ZN10layer_norm13ln_bwd_kernelINS_13Kernel_traitsIf13__nv_bfloat16fS2_fjLj1280ELj1ELj4ELj1ELj16ENS_18Kernel_traits_baseILj1280EfS2_fS2_fjLj128EEEEELb1ELb1ELb1ELb0EEEvNS_9BwdParamsE --------------------------
	.section	.nv.constant0._ZN10layer_norm13ln_bwd_kernelINS_13Kernel_traitsIf13__nv_bfloat16fS2_fjLj1280ELj1ELj4ELj1ELj16ENS_18Kernel_traits_baseILj1280EfS2_fS2_fjLj128EEEEELb1ELb1ELb1ELb0EEEvNS_9BwdParamsE,"a",@progbits
	.sectionflags	@""
	.align	4
.nv.constant0._ZN10layer_norm13ln_bwd_kernelINS_13Kernel_traitsIf13__nv_bfloat16fS2_fjLj1280ELj1ELj4ELj1ELj16ENS_18Kernel_traits_baseILj1280EfS2_fS2_fjLj128EEEEELb1ELb1ELb1ELb0EEEvNS_9BwdParamsE:
	.zero		1192


//--------------------- .nv.constant0._ZN10layer_norm22ln_bwd_finalize_kernelINS_22Kernel_traits_finalizeILj1280Ef13__nv_bfloat16fS2_fjLb1ELj1024ELj4ENS_18Kernel_traits_baseILj1280EfS2_fS2_fjLj1024EEEEELb1ELb1EEEvNS_9BwdParamsE --------------------------
	.section	.nv.constant0._ZN10layer_norm22ln_bwd_finalize_kernelINS_22Kernel_traits_finalizeILj1280Ef13__nv_bfloat16fS2_fjLb1ELj1024ELj4ENS_18Kernel_traits_baseILj1280EfS2_fS2_fjLj1024EEEEELb1ELb1EEEvNS_9BwdParamsE,"a",@progbits
	.sectionflags	@""
	.align	4
.nv.constant0._ZN10layer_norm22ln_bwd_finalize_kernelINS_22Kernel_traits_finalizeILj1280Ef13__nv_bfloat16fS2_fjLb1ELj1024ELj4ENS_18Kernel_traits_baseILj1280EfS2_fS2_fjLj1024EEEEELb1ELb1EEEvNS_9BwdParamsE:
	.zero		1192


//--------------------- .nv.constant0._ZN10layer_norm13ln_bwd_kernelINS_13Kernel_traitsIf13__nv_bfloat16fS2_fjLj1280ELj1ELj4ELj1ELj16ENS_18Kernel_traits_baseILj1280EfS2_fS2_fjLj128EEEEELb1ELb1ELb1ELb1EEEvNS_9BwdParamsE --------------------------
	.section	.nv.constant0._ZN10layer_norm13ln_bwd_kernelINS_13Kernel_traitsIf13__nv_bfloat16fS2_fjLj1280ELj1ELj4ELj1ELj16ENS_18Kernel_traits_baseILj1280EfS2_fS2_fjLj128EEEEELb1ELb1ELb1ELb1EEEvNS_9BwdParamsE,"a",@progbits
	.sectionflags	@""
	.align	4
.nv.constant0._ZN10layer_norm13ln_bwd_kernelINS_13Kernel_traitsIf13__nv_bfloat16fS2_fjLj1280ELj1ELj4ELj1ELj16ENS_18Kernel_traits_baseILj1280EfS2_fS2_fjLj128EEEEELb1ELb1ELb1ELb1EEEvNS_9BwdParamsE:
	.zero		1192


//--------------------- .nv.constant0._ZN10layer_norm13ln_bwd_kernelINS_13Kernel_traitsIf6__halfS2_S2_fjLj1280ELj1ELj4ELj1ELj16ENS_18Kernel_traits_baseILj1280EfS2_S2_S2_fjLj128EEEEELb0ELb0ELb0ELb0EEEvNS_9BwdParamsE --------------------------
	.section	.nv.constant0._ZN10layer_norm13ln_bwd_kernelINS_13Kernel_traitsIf6__halfS2_S2_fjLj1280ELj1ELj4ELj1ELj16ENS_18Kernel_traits_baseILj1280EfS2_S2_S2_fjLj128EEEEELb0ELb0ELb0ELb0EEEvNS_9BwdParamsE,"a",@progbits
	.sectionflags	@""
	.align	4
.nv.constant0._ZN10layer_norm13ln_bwd_kernelINS_13Kernel_traitsIf6__halfS2_S2_fjLj1280ELj1ELj4ELj1ELj16ENS_18Kernel_traits_baseILj1280EfS2_S2_S2_fjLj128EEEEELb0ELb0ELb0ELb0EEEvNS_9BwdParamsE:
	.zero		1192


//--------------------- .nv.constant0._ZN10layer_norm13ln_bwd_kernelINS_13Kernel_traitsIf6__halfS2_S2_fjLj1280ELj1ELj4ELj1ELj16ENS_18Kernel_traits_baseILj1280EfS2_S2_S2_fjLj128EEEEELb0ELb0ELb0ELb1EEEvNS_9BwdParamsE --------------------------
	.section	.nv.constant0._ZN10layer_norm13ln_bwd_kernelINS_13Kernel_traitsIf6__halfS2_S2_fjLj1280ELj1ELj4ELj1ELj16ENS_18Kernel_traits_baseILj1280EfS2_S2_S2_fjLj128EEEEELb0ELb0ELb0ELb1EEEvNS_9BwdParamsE,"a",@progbits
	.sectionflags	@""
	.align	4
.nv.constant0._ZN10layer_norm13ln_bwd_kernelINS_13Kernel_traitsIf6__halfS2_S2_fjLj1280ELj1ELj4ELj1ELj16ENS_18Kernel_traits_baseILj1280EfS2_S2_S2_fjLj128EEEEELb0ELb0ELb0ELb1EEEvNS_9BwdParamsE:
	.zero		1192


//--------------------- .nv.constant0._ZN10layer_norm13ln_bwd_kernelINS_13Kernel_traitsIf6__halfS2_S2_fjLj1280ELj1ELj4ELj1ELj16ENS_18Kernel_traits_baseILj1280EfS2_S2_S2_fjLj128EEEEELb0ELb0ELb1ELb0EEEvNS_9BwdParamsE --------------------------
	.section	.nv.constant0._ZN10layer_norm13ln_bwd_kernelINS_13Kernel_traitsIf6__halfS2_S2_fjLj1280ELj1ELj4ELj1ELj16ENS_18Kernel_traits_baseILj1280EfS2_S2_S2_fjLj128EEEEELb0ELb0ELb1ELb0EEEvNS_9BwdParamsE,"a",@progbits
	.sectionflags	@""
	.align	4
.nv.constant0._ZN10layer_norm13ln_bwd_kernelINS_13Kernel_traitsIf6__halfS2_S2_fjLj1280ELj1ELj4ELj1ELj16ENS_18Kernel_traits_baseILj1280EfS2_S2_S2_fjLj128EEEEELb0ELb0ELb1ELb0EEEvNS_9BwdParamsE:
	.zero		1192


//--------------------- .nv.constant0._ZN10layer_norm13ln_bwd_kernelINS_13Kernel_traitsIf6__halfS2_S2_fjLj1280ELj1ELj4ELj1ELj16ENS_18Kernel_traits_baseILj1280EfS2_S2_S2_fjLj128EEEEELb0ELb0ELb1ELb1EEEvNS_9BwdParamsE --------------------------
	.section	.nv.constant0._ZN10layer_norm13ln_bwd_kernelINS_13Kernel_traitsIf6__halfS2_S2_fjLj1280ELj1ELj4ELj1ELj16ENS_18Kernel_traits_baseILj1280EfS2_S2_S2_fjLj128EEEEELb0ELb0ELb1ELb1EEEvNS_9BwdParamsE,"a",@progbits
	.sectionflags	@""
	.align	4
.nv.constant0._ZN10layer_norm13ln_bwd_kernelINS_13Kernel_traitsIf6__halfS2_S2_fjLj1280ELj1ELj4ELj1ELj16ENS_18Kernel_traits_baseILj1280EfS2_S2_S2_fjLj128EEEEELb0ELb0ELb1ELb1EEEvNS_9BwdParamsE:
	.zero		1192


//--------------------- .nv.constant0._ZN10layer_norm13ln_bwd_kernelINS_13Kernel_traitsIf6__halfS2_S2_fjLj1280ELj1ELj4ELj1ELj16ENS_18Kernel_traits_baseILj1280EfS2_S2_S2_fjLj128EEEEELb0ELb1ELb0ELb0EEEvNS_9BwdParamsE --------------------------
	.section	.nv.constant0._ZN10layer_norm13ln_bwd_kernelINS_13Kernel_traitsIf6__halfS2_S2_fjLj1280ELj1ELj4ELj1ELj16ENS_18Kernel_traits_baseILj1280EfS2_S2_S2_fjLj128EEEEELb0ELb1ELb0ELb0EEEvNS_9BwdParamsE,"a",@progbits
	.sectionflags	@""
	.align	4
.nv.constant0._ZN10layer_norm13ln_bwd_kernelINS_13Kernel_traitsIf6__halfS2_S2_fjLj1280ELj1ELj4ELj1ELj16ENS_18Kernel_traits_baseILj1280EfS2_S2_S2_fjLj128EEEEELb0ELb1ELb0ELb0EEEvNS_9BwdParamsE:
	.zero		1192


//--------------------- .nv.constant0._ZN10layer_norm13ln_bwd_kernelINS_13Kernel_traitsIf6__halfS2_S2_fjLj1280ELj1ELj4ELj1ELj16ENS_18Kernel_traits_baseILj1280EfS2_S2_S2_fjLj128EEEEELb0ELb1ELb0ELb1EEEvNS_9BwdParamsE --------------------------
	.section	.nv.constant0._ZN10layer_norm13ln_bwd_kernelINS_13Kernel_traitsIf6__halfS2_S2_fjLj1280ELj1ELj4ELj1ELj16ENS_18Kernel_traits_baseILj1280EfS2_S2_S2_fjLj128EEEEELb0ELb1ELb0ELb1EEEvNS_9BwdParamsE,"a",@progbits
	.sectionflags	@""
	.align	4
.nv.constant0._ZN10layer_norm13ln_bwd_kernelINS_13Kernel_traitsIf6__halfS2_S2_fjLj1280ELj1ELj4ELj1ELj16ENS_18Kernel_traits_baseILj1280EfS2_S2_S2_fjLj128EEEEELb0ELb1ELb0ELb1EEEvNS_9BwdParamsE:
	.zero		1192


//--------------------- .nv.constant0._ZN10layer_norm13ln_bwd_kernelINS_13Kernel_traitsIf6__halfS2_S2_fjLj1280ELj1ELj4ELj1ELj16ENS_18Kernel_traits_baseILj1280EfS2_S2_S2_fjLj128EEEEELb0ELb1ELb1ELb0EEEvNS_9BwdParamsE --------------------------
	.section	.nv.constant0._ZN10layer_norm13ln_bwd_kernelINS_13Kernel_traitsIf6__halfS2_S2_fjLj1280ELj1ELj4ELj1ELj16ENS_18Kernel_traits_baseILj1280EfS2_S2_S2_fjLj128EEEEELb0ELb1ELb1ELb0EEEvNS_9BwdParamsE,"a",@progbits
	.sectionflags	@""
	.align	4
.nv.constant0._ZN10layer_norm13ln_bwd_kernelINS_13Kernel_traitsIf6__halfS2_S2_fjLj1280ELj1ELj4ELj1ELj16ENS_18Kernel_traits_baseILj1280EfS2_S2_S2_fjLj128EEEEELb0ELb1ELb1ELb0EEEvNS_9BwdParamsE:
	.zero		1192


//--------------------- .nv.constant0._ZN10layer_norm13ln_bwd_kernelINS_13Kernel_traitsIf6__halfS2_S2_fjLj1280ELj1ELj4ELj1ELj16ENS_18Kernel_traits_baseILj1280EfS2_S2_S2_fjLj128EEEEELb0ELb1ELb1ELb1EEEvNS_9BwdParamsE --------------------------
	.section	.nv.constant0._ZN10layer_norm13ln_bwd_kernelINS_13Kernel_traitsIf6__halfS2_S2_fjLj1280ELj1ELj4ELj1ELj16ENS_18Kernel_traits_baseILj1280EfS2_S2_S2_fjLj128EEEEELb0ELb1ELb1ELb1EEEvNS_9BwdParamsE,"a",@progbits
	.sectionflags	@""
	.align	4
.nv.constant0._ZN10layer_norm13ln_bwd_kernelINS_13Kernel_traitsIf6__halfS2_S2_fjLj1280ELj1ELj4ELj1ELj16ENS_18Kernel_traits_baseILj1280EfS2_S2_S2_fjLj128EEEEELb0ELb1ELb1ELb1EEEvNS_9BwdParamsE:
	.zero		1192


//--------------------- .nv.constant0._ZN10layer_norm13ln_bwd_kernelINS_13Kernel_traitsIf6__halfS2_S2_fjLj1280ELj1ELj4ELj1ELj16ENS_18Kernel_traits_baseILj1280EfS2_S2_S2_fjLj128EEEEELb1ELb0ELb0ELb0EEEvNS_9BwdParamsE --------------------------
	.section	.nv.constant0._ZN10layer_norm13ln_bwd_kernelINS_13Kernel_traitsIf6__halfS2_S2_fjLj1280ELj1ELj4ELj1ELj16ENS_18Kernel_traits_baseILj1280EfS2_S2_S2_fjLj128EEEEELb1ELb0ELb0ELb0EEEvNS_9BwdParamsE,"a",@progbits
	.sectionflags	@""
	.align	4
.nv.constant0._ZN10layer_norm13ln_bwd_kernelINS_13Kernel_traitsIf6__halfS2_S2_fjLj1280ELj1ELj4ELj1ELj16ENS_18Kernel_traits_baseILj1280EfS2_S2_S2_fjLj128EEEEELb1ELb0ELb0ELb0EEEvNS_9BwdParamsE:
	.zero		1192


//--------------------- .nv.constant0._ZN10layer_norm13ln_bwd_kernelINS_13Kernel_traitsIf6__halfS2_S2_fjLj1280ELj1ELj4ELj1ELj16ENS_18Kernel_traits_baseILj1280EfS2_S2_S2_fjLj128EEEEELb1ELb0ELb0ELb1EEEvNS_9BwdParamsE --------------------------
	.section	.nv.constant0._ZN10layer_norm13ln_bwd_kernelINS_13Kernel_traitsIf6__halfS2_S2_fjLj1280ELj1ELj4ELj1ELj16ENS_18Kernel_traits_baseILj1280EfS2_S2_S2_fjLj128EEEEELb1ELb0ELb0ELb1EEEvNS_9BwdParamsE,"a",@progbits
	.sectionflags	@""
	.align	4
.nv.constant0._ZN10layer_norm13ln_bwd_kernelINS_13Kernel_traitsIf6__halfS2_S2_fjLj1280ELj1ELj4ELj1ELj16ENS_18Kernel_traits_baseILj1280EfS2_S2_S2_fjLj128EEEEELb1ELb0ELb0ELb1EEEvNS_9BwdParamsE:
	.zero		1192


//--------------------- .nv.constant0._ZN10layer_norm22ln_bwd_finalize_kernelINS_22Kernel_traits_finalizeILj1280Ef6__halfS2_S2_fjLb0ELj1024ELj4ENS_18Kernel_traits_baseILj1280EfS2_S2_S2_fjLj1024EEEEELb0ELb0EEEvNS_9BwdParamsE --------------------------
	.section	.nv.constant0._ZN10layer_norm22ln_bwd_finalize_kernelINS_22Kernel_traits_finalizeILj1280Ef6__halfS2_S2_fjLb0ELj1024ELj4ENS_18Kernel_traits_baseILj1280EfS2_S2_S2_fjLj1024EEEEELb0ELb0EEEvNS_9BwdParamsE,"a",@progbits
	.sectionflags	@""
	.align	4
.nv.constant0._ZN10layer_norm22ln_bwd_finalize_kernelINS_22Kernel_traits_finalizeILj1280Ef6__halfS2_S2_fjLb0ELj1024ELj4ENS_18Kernel_traits_baseILj1280EfS2_S2_S2_fjLj1024EEEEELb0ELb0EEEvNS_9BwdParamsE:
	.zero		1192


//--------------------- .nv.constant0._ZN10layer_norm13ln_bwd_kernelINS_13Kernel_traitsIf6__halfS2_S2_fjLj1280ELj1ELj4ELj1ELj16ENS_18Kernel_traits_baseILj1280EfS2_S2_S2_fjLj128EEEEELb1ELb0ELb1ELb0EEEvNS_9BwdParamsE --------------------------
	.section	.nv.constant0._ZN10layer_norm13ln_bwd_kernelINS_13Kernel_traitsIf6__halfS2_S2_fjLj1280ELj1ELj4ELj1ELj16ENS_18Kernel_traits_baseILj1280EfS2_S2_S2_fjLj128EEEEELb1ELb0ELb1ELb0EEEvNS_9BwdParamsE,"a",@progbits
	.sectionflags	@""
	.align	4
.nv.constant0._ZN10layer_norm13ln_bwd_kernelINS_13Kernel_traitsIf6__halfS2_S2_fjLj1280ELj1ELj4ELj1ELj16ENS_18Kernel_traits_baseILj1280EfS2_S2_S2_fjLj128EEEEELb1ELb0ELb1ELb0EEEvNS_9BwdParamsE:
	.zero		1192


//--------------------- .nv.constant0._ZN10layer_norm22ln_bwd_finalize_kernelINS_22Kernel_traits_finalizeILj1280Ef6__halfS2_S2_fjLb0ELj1024ELj4ENS_18Kernel_traits_baseILj1280EfS2_S2_S2_fjLj1024EEEEELb0ELb1EEEvNS_9BwdParamsE --------------------------
	.section	.nv.constant0._ZN10layer_norm22ln_bwd_finalize_kernelINS_22Kernel_traits_finalizeILj1280Ef6__halfS2_S2_fjLb0ELj1024ELj4ENS_18Kernel_traits_baseILj1280EfS2_S2_S2_fjLj1024EEEEELb0ELb1EEEvNS_9BwdParamsE,"a",@progbits
	.sectionflags	@""
	.align	4
.nv.constant0._ZN10layer_norm22ln_bwd_finalize_kernelINS_22Kernel_traits_finalizeILj1280Ef6__halfS2_S2_fjLb0ELj1024ELj4ENS_18Kernel_traits_baseILj1280EfS2_S2_S2_fjLj1024EEEEELb0ELb1EEEvNS_9BwdParamsE:
	.zero		1192


//--------------------- .nv.constant0._ZN10layer_norm13ln_bwd_kernelINS_13Kernel_traitsIf6__halfS2_S2_fjLj1280ELj1ELj4ELj1ELj16ENS_18Kernel_traits_baseILj1280EfS2_S2_S2_fjLj128EEEEELb1ELb0ELb1ELb1EEEvNS_9BwdParamsE --------------------------
	.section	.nv.constant0._ZN10layer_norm13ln_bwd_kernelINS_13Kernel_traitsIf6__halfS2_S2_fjLj1280ELj1ELj4ELj1ELj16ENS_18Kernel_traits_baseILj1280EfS2_S2_S2_fjLj128EEEEELb1ELb0ELb1ELb1EEEvNS_9BwdParamsE,"a",@progbits
	.sectionflags	@""
	.align	4
.nv.constant0._ZN10layer_norm13ln_bwd_kernelINS_13Kernel_traitsIf6__halfS2_S2_fjLj1280ELj1ELj4ELj1ELj16ENS_18Kernel_traits_baseILj1280EfS2_S2_S2_fjLj128EEEEELb1ELb0ELb1ELb1EEEvNS_9BwdParamsE:
	.zero		1192


//--------------------- .nv.constant0._ZN10layer_norm13ln_bwd_kernelINS_13Kernel_traitsIf6__halfS2_S2_fjLj1280ELj1ELj4ELj1ELj16ENS_18Kernel_traits_baseILj1280EfS2_S2_S2_fjLj128EEEEELb1ELb1ELb0ELb0EEEvNS_9BwdParamsE --------------------------
	.section	.nv.constant0._ZN10layer_norm13ln_bwd_kernelINS_13Kernel_traitsIf6__halfS2_S2_fjLj1280ELj1ELj4ELj1ELj16ENS_18Kernel_traits_baseILj1280EfS2_S2_S2_fjLj128EEEEELb1ELb1ELb0ELb0EEEvNS_9BwdParamsE,"a",@progbits
	.sectionflags	@""
	.align	4
.nv.constant0._ZN10layer_norm13ln_bwd_kernelINS_13Kernel_traitsIf6__halfS2_S2_fjLj1280ELj1ELj4ELj1ELj16ENS_18Kernel_traits_baseILj1280EfS2_S2_S2_fjLj128EEEEELb1ELb1ELb0ELb0EEEvNS_9BwdParamsE:
	.zero		1192


//--------------------- .nv.constant0._ZN10layer_norm13ln_bwd_kernelINS_13Kernel_traitsIf6__halfS2_S2_fjLj1280ELj1ELj4ELj1ELj16ENS_18Kernel_traits_baseILj1280EfS2_S2_S2_fjLj128EEEEELb1ELb1ELb0ELb1EEEvNS_9BwdParamsE --------------------------
	.section	.nv.constant0._ZN10layer_norm13ln_bwd_kernelINS_13Kernel_traitsIf6__halfS2_S2_fjLj1280ELj1ELj4ELj1ELj16ENS_18Kernel_traits_baseILj1280EfS2_S2_S2_fjLj128EEEEELb1ELb1ELb0ELb1EEEvNS_9BwdParamsE,"a",@progbits
	.sectionflags	@""
	.align	4
.nv.constant0._ZN10layer_norm13ln_bwd_kernelINS_13Kernel_traitsIf6__halfS2_S2_fjLj1280ELj1ELj4ELj1ELj16ENS_18Kernel_traits_baseILj1280EfS2_S2_S2_fjLj128EEEEELb1ELb1ELb0ELb1EEEvNS_9BwdParamsE:
	.zero		1192


//--------------------- .nv.constant0._ZN10layer_norm22ln_bwd_finalize_kernelINS_22Kernel_traits_finalizeILj1280Ef6__halfS2_S2_fjLb1ELj1024ELj4ENS_18Kernel_traits_baseILj1280EfS2_S2_S2_fjLj1024EEEEELb1ELb0EEEvNS_9BwdParamsE --------------------------
	.section	.nv.constant0._ZN10layer_norm22ln_bwd_finalize_kernelINS_22Kernel_traits_finalizeILj1280Ef6__halfS2_S2_fjLb1ELj1024ELj4ENS_18Kernel_traits_baseILj1280EfS2_S2_S2_fjLj1024EEEEELb1ELb0EEEvNS_9BwdParamsE,"a",@progbits
	.sectionflags	@""
	.align	4
.nv.constant0._ZN10layer_norm22ln_bwd_finalize_kernelINS_22Kernel_traits_finalizeILj1280Ef6__halfS2_S2_fjLb1ELj1024ELj4ENS_18Kernel_traits_baseILj1280EfS2_S2_S2_fjLj1024EEEEELb1ELb0EEEvNS_9BwdParamsE:
	.zero		1192


//--------------------- .nv.constant0._ZN10layer_norm13ln_bwd_kernelINS_13Kernel_traitsIf6__halfS2_S2_fjLj1280ELj1ELj4ELj1ELj16ENS_18Kernel_traits_baseILj1280EfS2_S2_S2_fjLj128EEEEELb1ELb1ELb1ELb0EEEvNS_9BwdParamsE --------------------------
	.section	.nv.constant0._ZN10layer_norm13ln_bwd_kernelINS_13Kernel_traitsIf6__halfS2_S2_fjLj1280ELj1ELj4ELj1ELj16ENS_18Kernel_traits_baseILj1280EfS2_S2_S2_fjLj128EEEEELb1ELb1ELb1ELb0EEEvNS_9BwdParamsE,"a",@progbits
	.sectionflags	@""
	.align	4
.nv.constant0._ZN10layer_norm13ln_bwd_kernelINS_13Kernel_traitsIf6__halfS2_S2_fjLj1280ELj1ELj4ELj1ELj16ENS_18Kernel_traits_baseILj1280EfS2_S2_S2_fjLj128EEEEELb1ELb1ELb1ELb0EEEvNS_9BwdParamsE:
	.zero		1192


//--------------------- .nv.constant0._ZN10layer_norm22ln_bwd_finalize_kernelINS_22Kernel_traits_finalizeILj1280Ef6__halfS2_S2_fjLb1ELj1024ELj4ENS_18Kernel_traits_baseILj1280EfS2_S2_S2_fjLj1024EEEEELb1ELb1EEEvNS_9BwdParamsE --------------------------
	.section	.nv.constant0._ZN10layer_norm22ln_bwd_finalize_kernelINS_22Kernel_traits_finalizeILj1280Ef6__halfS2_S2_fjLb1ELj1024ELj4ENS_18Kernel_traits_baseILj1280EfS2_S2_S2_fjLj1024EEEEELb1ELb1EEEvNS_9BwdParamsE,"a",@progbits
	.sectionflags	@""
	.align	4
.nv.constant0._ZN10layer_norm22ln_bwd_finalize_kernelINS_22Kernel_traits_finalizeILj1280Ef6__halfS2_S2_fjLb1ELj1024ELj4ENS_18Kernel_traits_baseILj1280EfS2_S2_S2_fjLj1024EEEEELb1ELb1EEEvNS_9BwdParamsE:
	.zero		1192


//--------------------- .nv.constant0._ZN10layer_norm13ln_bwd_kernelINS_13Kernel_traitsIf6__halfS2_S2_fjLj1280ELj1ELj4ELj1ELj16ENS_18Kernel_traits_baseILj1280EfS2_S2_S2_fjLj128EEEEELb1ELb1ELb1ELb1EEEvNS_9BwdParamsE --------------------------
	.section	.nv.constant0._ZN10layer_norm13ln_bwd_kernelINS_13Kernel_traitsIf6__halfS2_S2_fjLj1280ELj1ELj4ELj1ELj16ENS_18Kernel_traits_baseILj1280EfS2_S2_S2_fjLj128EEEEELb1ELb1ELb1ELb1EEEvNS_9BwdParamsE,"a",@progbits
	.sectionflags	@""
	.align	4
.nv.constant0._ZN10layer_norm13ln_bwd_kernelINS_13Kernel_traitsIf6__halfS2_S2_fjLj1280ELj1ELj4ELj1ELj16ENS_18Kernel_traits_baseILj1280EfS2_S2_S2_fjLj128EEEEELb1ELb1ELb1ELb1EEEvNS_9BwdParamsE:
	.zero		1192


//--------------------- .nv.constant0._ZN10layer_norm13ln_bwd_kernelINS_13Kernel_traitsI6__halfS2_fS2_fjLj1280ELj1ELj4ELj1ELj16ENS_18Kernel_traits_baseILj1280ES2_S2_fS2_fjLj128EEEEELb0ELb0ELb0ELb0EEEvNS_9BwdParamsE --------------------------
	.section	.nv.constant0._ZN10layer_norm13ln_bwd_kernelINS_13Kernel_traitsI6__halfS2_fS2_fjLj1280ELj1ELj4ELj1ELj16ENS_18Kernel_traits_baseILj1280ES2_S2_fS2_fjLj128EEEEELb0ELb0ELb0ELb0EEEvNS_9BwdParamsE,"a",@progbits
	.sectionflags	@""
	.align	4
.nv.constant0._ZN10layer_norm13ln_bwd_kernelINS_13Kernel_traitsI6__halfS2_fS2_fjLj1280ELj1ELj4ELj1ELj16ENS_18Kernel_traits_baseILj1280ES2_S2_fS2_fjLj128EEEEELb0ELb0ELb0ELb0EEEvNS_9BwdParamsE:
	.zero		1192


//--------------------- .nv.constant0._ZN10layer_norm13ln_bwd_kernelINS_13Kernel_traitsI6__halfS2_fS2_fjLj1280ELj1ELj4ELj1ELj16ENS_18Kernel_traits_baseILj1280ES2_S2_fS2_fjLj128EEEEELb0ELb0ELb0ELb1EEEvNS_9BwdParamsE --------------------------
	.section	.nv.constant0._ZN10layer_norm13ln_bwd_kernelINS_13Kernel_traitsI6__halfS2_fS2_fjLj1280ELj1ELj4ELj1ELj16ENS_18Kernel_traits_baseILj1280ES2_S2_fS2_fjLj128EEEEELb0ELb0ELb0ELb1EEEvNS_9BwdParamsE,"a",@progbits
	.sectionflags	@""
	.align	4
.nv.constant0._ZN10layer_norm13ln_bwd_kernelINS_13Kernel_traitsI6__halfS2_fS2_fjLj1280ELj1ELj4ELj1ELj16ENS_18Kernel_traits_baseILj1280ES2_S2_fS2_fjLj128EEEEELb0ELb0ELb0ELb1EEEvNS_9BwdParamsE:
	.zero		1192


//--------------------- .nv.constant0._ZN10layer_norm13ln_bwd_kernelINS_13Kernel_traitsI6__halfS2_fS2_fjLj1280ELj1ELj4ELj1ELj16ENS_18Kernel_traits_baseILj1280ES2_S2_fS2_fjLj128EEEEELb0ELb0ELb1ELb0EEEvNS_9BwdParamsE --------------------------
	.section	.nv.constant0._ZN10layer_norm13ln_bwd_kernelINS_13Kernel_traitsI6__halfS2_fS2_fjLj1280ELj1ELj4ELj1ELj16ENS_18Kernel_traits_baseILj1280ES2_S2_fS2_fjLj128EEEEELb0ELb0ELb1ELb0EEEvNS_9BwdParamsE,"a",@progbits
	.sectionflags	@""
	.align	4
.nv.constant0._ZN10layer_norm13ln_bwd_kernelINS_13Kernel_traitsI6__halfS2_fS2_fjLj1280ELj1ELj4ELj1ELj16ENS_18Kernel_traits_baseILj1280ES2_S2_fS2_fjLj128EEEEELb0ELb0ELb1ELb0EEEvNS_9BwdParamsE:
	.zero		1192


//--------------------- .nv.constant0._ZN10layer_norm13ln_bwd_kernelINS_13Kernel_traitsI6__halfS2_fS2_fjLj1280ELj1ELj4ELj1ELj16ENS_18Kernel_traits_baseILj1280ES2_S2_fS2_fjLj128EEEEELb0ELb0ELb1ELb1EEEvNS_9BwdParamsE --------------------------
	.section	.nv.constant0._ZN10layer_norm13ln_bwd_kernelINS_13Kernel_traitsI6__halfS2_fS2_fjLj1280ELj1ELj4ELj1ELj16ENS_18Kernel_traits_baseILj1280ES2_S2_fS2_fjLj128EEEEELb0ELb0ELb1ELb1EEEvNS_9BwdParamsE,"a",@progbits
	.sectionflags	@""
	.align	4
.nv.constant0._ZN10layer_norm13ln_bwd_kernelINS_13Kernel_traitsI6__halfS2_fS2_fjLj1280ELj1ELj4ELj1ELj16ENS_18Kernel_traits_baseILj1280ES2_S2_fS2_fjLj128EEEEELb0ELb0ELb1ELb1EEEvNS_9BwdParamsE:
	.zero		1192


//--------------------- .nv.constant0._ZN10layer_norm13ln_bwd_kernelINS_13Kernel_traitsI6__halfS2_fS2_fjLj1280ELj1ELj4ELj1ELj16ENS_18Kernel_traits_baseILj1280ES2_S2_fS2_fjLj128EEEEELb0ELb1ELb0ELb0EEEvNS_9BwdParamsE --------------------------
	.section	.nv.constant0._ZN10layer_norm13ln_bwd_kernelINS_13Kernel_traitsI6__halfS2_fS2_fjLj1280ELj1ELj4ELj1ELj16ENS_18Kernel_traits_baseILj1280ES2_S2_fS2_fjLj128EEEEELb0ELb1ELb0ELb0EEEvNS_9BwdParamsE,"a",@progbits
	.sectionflags	@""
	.align	4
.nv.constant0._ZN10layer_norm13ln_bwd_kernelINS_13Kernel_traitsI6__halfS2_fS2_fjLj1280ELj1ELj4ELj1ELj16ENS_18Kernel_traits_baseILj1280ES2_S2_fS2_fjLj128EEEEELb0ELb1ELb0ELb0EEEvNS_9BwdParamsE:
	.zero		1192


//--------------------- .nv.constant0._ZN10layer_norm13ln_bwd_kernelINS_13Kernel_traitsI6__halfS2_fS2_fjLj1280ELj1ELj4ELj1ELj16ENS_18Kernel_traits_baseILj1280ES2_S2_fS2_fjLj128EEEEELb0ELb1ELb0ELb1EEEvNS_9BwdParamsE --------------------------
	.section	.nv.constant0._ZN10layer_norm13ln_bwd_kernelINS_13Kernel_traitsI6__halfS2_fS2_fjLj1280ELj1ELj4ELj1ELj16ENS_18Kernel_traits_baseILj1280ES2_S2_fS2_fjLj128EEEEELb0ELb1ELb0ELb1EEEvNS_9BwdParamsE,"a",@progbits
	.sectionflags	@""
	.align	4
.nv.constant0._ZN10layer_norm13ln_bwd_kernelINS_13Kernel_traitsI6__halfS2_fS2_fjLj1280ELj1ELj4ELj1ELj16ENS_18Kernel_traits_baseILj1280ES2_S2_fS2_fjLj128EEEEELb0ELb1ELb0ELb1EEEvNS_9BwdParamsE:
	.zero		1192


//--------------------- .nv.constant0._ZN10layer_norm13ln_bwd_kernelINS_13Kernel_traitsI6__halfS2_fS2_fjLj1280ELj1ELj4ELj1ELj16ENS_18Kernel_traits_baseILj1280ES2_S2_fS2_fjLj128EEEEELb0ELb1ELb1ELb0EEEvNS_9BwdParamsE --------------------------
	.section	.nv.constant0._ZN10layer_norm13ln_bwd_kernelINS_13Kernel_traitsI6__halfS2_fS2_fjLj1280ELj1ELj4ELj1ELj16ENS_18Kernel_traits_baseILj1280ES2_S2_fS2_fjLj128EEEEELb0ELb1ELb1ELb0EEEvNS_9BwdParamsE,"a",@progbits
	.sectionflags	@""
	.align	4
.nv.constant0._ZN10layer_norm13ln_bwd_kernelINS_13Kernel_traitsI6__halfS2_fS2_fjLj1280ELj1ELj4ELj1ELj16ENS_18Kernel_traits_baseILj1280ES2_S2_fS2_fjLj128EEEEELb0ELb1ELb1ELb0EEEvNS_9BwdParamsE:
	.zero		1192


//--------------------- .nv.constant0._ZN10layer_norm13ln_bwd_kernelINS_13Kernel_traitsI6__halfS2_fS2_fjLj1280ELj1ELj4ELj1ELj16ENS_18Kernel_traits_baseILj1280ES2_S2_fS2_fjLj128EEEEELb0ELb1ELb1ELb1EEEvNS_9BwdParamsE --------------------------
	.section	.nv.constant0._ZN10layer_norm13ln_bwd_kernelINS_13Kernel_traitsI6__halfS2_fS2_fjLj1280ELj1ELj4ELj1ELj16ENS_18Kernel_traits_baseILj1280ES2_S2_fS2_fjLj128EEEEELb0ELb1ELb1ELb1EEEvNS_9BwdParamsE,"a",@progbits
	.sectionflags	@""
	.align	4
.nv.constant0._ZN10layer_norm13ln_bwd_kernelINS_13Kernel_traitsI6__halfS2_fS2_fjLj1280ELj1ELj4ELj1ELj16ENS_18Kernel_traits_baseILj1280ES2_S2_fS2_fjLj128EEEEELb0ELb1ELb1ELb1EEEvNS_9BwdParamsE:
	.zero		1192


//--------------------- .nv.constant0._ZN10layer_norm13ln_bwd_kernelINS_13Kernel_traitsI6__halfS2_fS2_fjLj1280ELj1ELj4ELj1ELj16ENS_18Kernel_traits_baseILj1280ES2_S2_fS2_fjLj128EEEEELb1ELb0ELb0ELb0EEEvNS_9BwdParamsE --------------------------
	.section	.nv.constant0._ZN10layer_norm13ln_bwd_kernelINS_13Kernel_traitsI6__halfS2_fS2_fjLj1280ELj1ELj4ELj1ELj16ENS_18Kernel_traits_baseILj1280ES2_S2_fS2_fjLj128EEEEELb1ELb0ELb0ELb0EEEvNS_9BwdParamsE,"a",@progbits
	.sectionflags	@""
	.align	4
.nv.constant0._ZN10layer_norm13ln_bwd_kernelINS_13Kernel_traitsI6__halfS2_fS2_fjLj1280ELj1ELj4ELj1ELj16ENS_18Kernel_traits_baseILj1280ES2_S2_fS2_fjLj128EEEEELb1ELb0ELb0ELb0EEEvNS_9BwdParamsE:
	.zero		1192


//--------------------- .nv.constant0._ZN10layer_norm13ln_bwd_kernelINS_13Kernel_traitsI6__halfS2_fS2_fjLj1280ELj1ELj4ELj1ELj16ENS_18Kernel_traits_baseILj1280ES2_S2_fS2_fjLj128EEEEELb1ELb0ELb0ELb1EEEvNS_9BwdParamsE --------------------------
	.section	.nv.constant0._ZN10layer_norm13ln_bwd_kernelINS_13Kernel_traitsI6__halfS2_fS2_fjLj1280ELj1ELj4ELj1ELj16ENS_18Kernel_traits_baseILj1280ES2_S2_fS2_fjLj128EEEEELb1ELb0ELb0ELb1EEEvNS_9BwdParamsE,"a",@progbits
	.sectionflags	@""
	.align	4
.nv.constant0._ZN10layer_norm13ln_bwd_kernelINS_13Kernel_traitsI6__halfS2_fS2_fjLj1280ELj1ELj4ELj1ELj16ENS_18Kernel_traits_baseILj1280ES2_S2_fS2_fjLj128EEEEELb1ELb0ELb0ELb1EEEvNS_9BwdParamsE:
	.zero		1192


//--------------------- .nv.constant0._ZN10layer_norm22ln_bwd_finalize_kernelINS_22Kernel_traits_finalizeILj1280E6__halfS2_fS2_fjLb0ELj1024ELj4ENS_18Kernel_traits_baseILj1280ES2_S2_fS2_fjLj1024EEEEELb0ELb0EEEvNS_9BwdParamsE --------------------------
	.section	.nv.constant0._ZN10layer_norm22ln_bwd_finalize_kernelINS_22Kernel_traits_finalizeILj1280E6__halfS2_fS2_fjLb0ELj1024ELj4ENS_18Kernel_traits_baseILj1280ES2_S2_fS2_fjLj1024EEEEELb0ELb0EEEvNS_9BwdParamsE,"a",@progbits
	.sectionflags	@""
	.align	4
.nv.constant0._ZN10layer_norm22ln_bwd_finalize_kernelINS_22Kernel_traits_finalizeILj1280E6__halfS2_fS2_fjLb0ELj1024ELj4ENS_18Kernel_traits_baseILj1280ES2_S2_fS2_fjLj1024EEEEELb0ELb0EEEvNS_9BwdParamsE:
	.zero		1192


//--------------------- .nv.constant0._ZN10layer_norm13ln_bwd_kernelINS_13Kernel_traitsI6__halfS2_fS2_fjLj1280ELj1ELj4ELj1ELj16ENS_18Kernel_traits_baseILj1280ES2_S2_fS2_fjLj128EEEEELb1ELb0ELb1ELb0EEEvNS_9BwdParamsE --------------------------
	.section	.nv.constant0._ZN10layer_norm13ln_bwd_kernelINS_13Kernel_traitsI6__halfS2_fS2_fjLj1280ELj1ELj4ELj1ELj16ENS_18Kernel_traits_baseILj1280ES2_S2_fS2_fjLj128EEEEELb1ELb0ELb1ELb0EEEvNS_9BwdParamsE,"a",@progbits
	.sectionflags	@""
	.align	4
.nv.constant0._ZN10layer_norm13ln_bwd_kernelINS_13Kernel_traitsI6__halfS2_fS2_fjLj1280ELj1ELj4ELj1ELj16ENS_18Kernel_traits_baseILj1280ES2_S2_fS2_fjLj128EEEEELb1ELb0ELb1ELb0EEEvNS_9BwdParamsE:
	.zero		1192


//--------------------- .nv.constant0._ZN10layer_norm22ln_bwd_finalize_kernelINS_22Kernel_traits_finalizeILj1280E6__halfS2_fS2_fjLb0ELj1024ELj4ENS_18Kernel_traits_baseILj1280ES2_S2_fS2_fjLj1024EEEEELb0ELb1EEEvNS_9BwdParamsE --------------------------
	.section	.nv.constant0._ZN10layer_norm22ln_bwd_finalize_kernelINS_22Kernel_traits_finalizeILj1280E6__halfS2_fS2_fjLb0ELj1024ELj4ENS_18Kernel_traits_baseILj1280ES2_S2_fS2_fjLj1024EEEEELb0ELb1EEEvNS_9BwdParamsE,"a",@progbits
	.sectionflags	@""
	.align	4
.nv.constant0._ZN10layer_norm22ln_bwd_finalize_kernelINS_22Kernel_traits_finalizeILj1280E6__halfS2_fS2_fjLb0ELj1024ELj4ENS_18Kernel_traits_baseILj1280ES2_S2_fS2_fjLj1024EEEEELb0ELb1EEEvNS_9BwdParamsE:
	.zero		1192


//--------------------- .nv.constant0._ZN10layer_norm13ln_bwd_kernelINS_13Kernel_traitsI6__halfS2_fS2_fjLj1280ELj1ELj4ELj1ELj16ENS_18Kernel_traits_baseILj1280ES2_S2_fS2_fjLj128EEEEELb1ELb0ELb1ELb1EEEvNS_9BwdParamsE --------------------------
	.section	.nv.constant0._ZN10layer_norm13ln_bwd_kernelINS_13Kernel_traitsI6__halfS2_fS2_fjLj1280ELj1ELj4ELj1ELj16ENS_18Kernel_traits_baseILj1280ES2_S2_fS2_fjLj128EEEEELb1ELb0ELb1ELb1EEEvNS_9BwdParamsE,"a",@progbits
	.sectionflags	@""
	.align	4
.nv.constant0._ZN10layer_norm13ln_bwd_kernelINS_13Kernel_traitsI6__halfS2_fS2_fjLj1280ELj1ELj4ELj1ELj16ENS_18Kernel_traits_baseILj1280ES2_S2_fS2_fjLj128EEEEELb1ELb0ELb1ELb1EEEvNS_9BwdParamsE:
	.zero		1192


//--------------------- .nv.constant0._ZN10layer_norm13ln_bwd_kernelINS_13Kernel_traitsI6__halfS2_fS2_fjLj1280ELj1ELj4ELj1ELj16ENS_18Kernel_traits_baseILj1280ES2_S2_fS2_fjLj128EEEEELb1ELb1ELb0ELb0EEEvNS_9BwdParamsE --------------------------
	.section	.nv.constant0._ZN10layer_norm13ln_bwd_kernelINS_13Kernel_traitsI6__halfS2_fS2_fjLj1280ELj1ELj4ELj1ELj16ENS_18Kernel_traits_baseILj1280ES2_S2_fS2_fjLj128EEEEELb1ELb1ELb0ELb0EEEvNS_9BwdParamsE,"a",@progbits
	.sectionflags	@""
	.align	4
.nv.constant0._ZN10layer_norm13ln_bwd_kernelINS_13Kernel_traitsI6__halfS2_fS2_fjLj1280ELj1ELj4ELj1ELj16ENS_18Kernel_traits_baseILj1280ES2_S2_fS2_fjLj128EEEEELb1ELb1ELb0ELb0EEEvNS_9BwdParamsE:
	.zero		1192


//--------------------- .nv.constant0._ZN10layer_norm13ln_bwd_kernelINS_13Kernel_traitsI6__halfS2_fS2_fjLj1280ELj1ELj4ELj1ELj16ENS_18Kernel_traits_baseILj1280ES2_S2_fS2_fjLj128EEEEELb1ELb1ELb0ELb1EEEvNS_9BwdParamsE --------------------------
	.section	.nv.constant0._ZN10layer_norm13ln_bwd_kernelINS_13Kernel_traitsI6__halfS2_fS2_fjLj1280ELj1ELj4ELj1ELj16ENS_18Kernel_traits_baseILj1280ES2_S2_fS2_fjLj128EEEEELb1ELb1ELb0ELb1EEEvNS_9BwdParamsE,"a",@progbits
	.sectionflags	@""
	.align	4
.nv.constant0._ZN10layer_norm13ln_bwd_kernelINS_13Kernel_traitsI6__halfS2_fS2_fjLj1280ELj1ELj4ELj1ELj16ENS_18Kernel_traits_baseILj1280ES2_S2_fS2_fjLj128EEEEELb1ELb1ELb0ELb1EEEvNS_9BwdParamsE:
	.zero		1192


//--------------------- .nv.constant0._ZN10layer_norm22ln_bwd_finalize_kernelINS_22Kernel_traits_finalizeILj1280E6__halfS2_fS2_fjLb1ELj1024ELj4ENS_18Kernel_traits_baseILj1280ES2_S2_fS2_fjLj1024EEEEELb1ELb0EEEvNS_9BwdParamsE --------------------------
	.section	.nv.constant0._ZN10layer_norm22ln_bwd_finalize_kernelINS_22Kernel_traits_finalizeILj1280E6__halfS2_fS2_fjLb1ELj1024ELj4ENS_18Kernel_traits_baseILj1280ES2_S2_fS2_fjLj1024EEEEELb1ELb0EEEvNS_9BwdParamsE,"a",@progbits
	.sectionflags	@""
	.align	4
.nv.constant0._ZN10layer_norm22ln_bwd_finalize_kernelINS_22Kernel_traits_finalizeILj1280E6__halfS2_fS2_fjLb1ELj1024ELj4ENS_18Kernel_traits_baseILj1280ES2_S2_fS2_fjLj1024EEEEELb1ELb0EEEvNS_9BwdParamsE:
	.zero		1192


//--------------------- .nv.constant0._ZN10layer_norm13ln_bwd_kernelINS_13Kernel_traitsI6__halfS2_fS2_fjLj1280ELj1ELj4ELj1ELj16ENS_18Kernel_traits_baseILj1280ES2_S2_fS2_fjLj128EEEEELb1ELb1ELb1ELb0EEEvNS_9BwdParamsE --------------------------
	.section	.nv.constant0._ZN10layer_norm13ln_bwd_kernelINS_13Kernel_traitsI6__halfS2_fS2_fjLj1280ELj1ELj4ELj1ELj16ENS_18Kernel_traits_baseILj1280ES2_S2_fS2_fjLj128EEEEELb1ELb1ELb1ELb0EEEvNS_9BwdParamsE,"a",@progbits
	.sectionflags	@""
	.align	4
.nv.constant0._ZN10layer_norm13ln_bwd_kernelINS_13Kernel_traitsI6__halfS2_fS2_fjLj1280ELj1ELj4ELj1ELj16ENS_18Kernel_traits_baseILj1280ES2_S2_fS2_fjLj128EEEEELb1ELb1ELb1ELb0EEEvNS_9BwdParamsE:
	.zero		1192


//--------------------- .nv.constant0._ZN10layer_norm22ln_bwd_finalize_kernelINS_22Kernel_traits_finalizeILj1280E6__halfS2_fS2_fjLb1ELj1024ELj4ENS_18Kernel_traits_baseILj1280ES2_S2_fS2_fjLj1024EEEEELb1ELb1EEEvNS_9BwdParamsE --------------------------
	.section	.nv.constant0._ZN10layer_norm22ln_bwd_finalize_kernelINS_22Kernel_traits_finalizeILj1280E6__halfS2_fS2_fjLb1ELj1024ELj4ENS_18Kernel_traits_baseILj1280ES2_S2_fS2_fjLj1024EEEEELb1ELb1EEEvNS_9BwdParamsE,"a",@progbits
	.sectionflags	@""
	.align	4
.nv.constant0._ZN10layer_norm22ln_bwd_finalize_kernelINS_22Kernel_traits_finalizeILj1280E6__halfS2_fS2_fjLb1ELj1024ELj4ENS_18Kernel_traits_baseILj1280ES2_S2_fS2_fjLj1024EEEEELb1ELb1EEEvNS_9BwdParamsE:
	.zero		1192


//--------------------- .nv.constant0._ZN10layer_norm13ln_bwd_kernelINS_13Kernel_traitsI6__halfS2_fS2_fjLj1280ELj1ELj4ELj1ELj16ENS_18Kernel_traits_baseILj1280ES2_S2_fS2_fjLj128EEEEELb1ELb1ELb1ELb1EEEvNS_9BwdParamsE --------------------------
	.section	.nv.constant0._ZN10layer_norm13ln_bwd_kernelINS_13Kernel_traitsI6__halfS2_fS2_fjLj1280ELj1ELj4ELj1ELj16ENS_18Kernel_traits_baseILj1280ES2_S2_fS2_fjLj128EEEEELb1ELb1ELb1ELb1EEEvNS_9BwdParamsE,"a",@progbits
	.sectionflags	@""
	.align	4
.nv.constant0._ZN10layer_norm13ln_bwd_kernelINS_13Kernel_traitsI6__halfS2_fS2_fjLj1280ELj1ELj4ELj1ELj16ENS_18Kernel_traits_baseILj1280ES2_S2_fS2_fjLj128EEEEELb1ELb1ELb1ELb1EEEvNS_9BwdParamsE:
	.zero		1192


//--------------------- .nv.constant0._ZN10layer_norm13ln_bwd_kernelINS_13Kernel_traitsIf6__halffS2_fjLj1280ELj1ELj4ELj1ELj16ENS_18Kernel_traits_baseILj1280EfS2_fS2_fjLj128EEEEELb0ELb0ELb0ELb0EEEvNS_9BwdParamsE --------------------------
	.section	.nv.constant0._ZN10layer_norm13ln_bwd_kernelINS_13Kernel_traitsIf6__halffS2_fjLj1280ELj1ELj4ELj1ELj16ENS_18Kernel_traits_baseILj1280EfS2_fS2_fjLj128EEEEELb0ELb0ELb0ELb0EEEvNS_9BwdParamsE,"a",@progbits
	.sectionflags	@""
	.align	4
.nv.constant0._ZN10layer_norm13ln_bwd_kernelINS_13Kernel_traitsIf6__halffS2_fjLj1280ELj1ELj4ELj1ELj16ENS_18Kernel_traits_baseILj1280EfS2_fS2_fjLj128EEEEELb0ELb0ELb0ELb0EEEvNS_9BwdParamsE:
	.zero		1192


//--------------------- .nv.constant0._ZN10layer_norm13ln_bwd_kernelINS_13Kernel_traitsIf6__halffS2_fjLj1280ELj1ELj4ELj1ELj16ENS_18Kernel_traits_baseILj1280EfS2_fS2_fjLj128EEEEELb0ELb0ELb0ELb1EEEvNS_9BwdParamsE --------------------------
	.section	.nv.constant0._ZN10layer_norm13ln_bwd_kernelINS_13Kernel_traitsIf6__halffS2_fjLj1280ELj1ELj4ELj1ELj16ENS_18Kernel_traits_baseILj1280EfS2_fS2_fjLj128EEEEELb0ELb0ELb0ELb1EEEvNS_9BwdParamsE,"a",@progbits
	.sectionflags	@""
	.align	4
.nv.constant0._ZN10layer_norm13ln_bwd_kernelINS_13Kernel_traitsIf6__halffS2_fjLj1280ELj1ELj4ELj1ELj16ENS_18Kernel_traits_baseILj1280EfS2_fS2_fjLj128EEEEELb0ELb0ELb0ELb1EEEvNS_9BwdParamsE:
	.zero		1192


//--------------------- .nv.constant0._ZN10layer_norm13ln_bwd_kernelINS_13Kernel_traitsIf6__halffS2_fjLj1280ELj1ELj4ELj1ELj16ENS_18Kernel_traits_baseILj1280EfS2_fS2_fjLj128EEEEELb0ELb0ELb1ELb0EEEvNS_9BwdParamsE --------------------------
	.section	.nv.constant0._ZN10layer_norm13ln_bwd_kernelINS_13Kernel_traitsIf6__halffS2_fjLj1280ELj1ELj4ELj1ELj16ENS_18Kernel_traits_baseILj1280EfS2_fS2_fjLj128EEEEELb0ELb0ELb1ELb0EEEvNS_9BwdParamsE,"a",@progbits
	.sectionflags	@""
	.align	4
.nv.constant0._ZN10layer_norm13ln_bwd_kernelINS_13Kernel_traitsIf6__halffS2_fjLj1280ELj1ELj4ELj1ELj16ENS_18Kernel_traits_baseILj1280EfS2_fS2_fjLj128EEEEELb0ELb0ELb1ELb0EEEvNS_9BwdParamsE:
	.zero		1192


//--------------------- .nv.constant0._ZN10layer_norm13ln_bwd_kernelINS_13Kernel_traitsIf6__halffS2_fjLj1280ELj1ELj4ELj1ELj16ENS_18Kernel_traits_baseILj1280EfS2_fS2_fjLj128EEEEELb0ELb0ELb1ELb1EEEvNS_9BwdParamsE --------------------------
	.section	.nv.constant0._ZN10layer_norm13ln_bwd_kernelINS_13Kernel_traitsIf6__halffS2_fjLj1280ELj1ELj4ELj1ELj16ENS_18Kernel_traits_baseILj1280EfS2_fS2_fjLj128EEEEELb0ELb0ELb1ELb1EEEvNS_9BwdParamsE,"a",@progbits
	.sectionflags	@""
	.align	4
.nv.constant0._ZN10layer_norm13ln_bwd_kernelINS_13Kernel_traitsIf6__halffS2_fjLj1280ELj1ELj4ELj1ELj16ENS_18Kernel_traits_baseILj1280EfS2_fS2_fjLj128EEEEELb0ELb0ELb1ELb1EEEvNS_9BwdParamsE:
	.zero		1192


//--------------------- .nv.constant0._ZN10layer_norm13ln_bwd_kernelINS_13Kernel_traitsIf6__halffS2_fjLj1280ELj1ELj4ELj1ELj16ENS_18Kernel_traits_baseILj1280EfS2_fS2_fjLj128EEEEELb0ELb1ELb0ELb0EEEvNS_9BwdParamsE --------------------------
	.section	.nv.constant0._ZN10layer_norm13ln_bwd_kernelINS_13Kernel_traitsIf6__halffS2_fjLj1280ELj1ELj4ELj1ELj16ENS_18Kernel_traits_baseILj1280EfS2_fS2_fjLj128EEEEELb0ELb1ELb0ELb0EEEvNS_9BwdParamsE,"a",@progbits
	.sectionflags	@""
	.align	4
.nv.constant0._ZN10layer_norm13ln_bwd_kernelINS_13Kernel_traitsIf6__halffS2_fjLj1280ELj1ELj4ELj1ELj16ENS_18Kernel_traits_baseILj1280EfS2_fS2_fjLj128EEEEELb0ELb1ELb0ELb0EEEvNS_9BwdParamsE:
	.zero		1192


//--------------------- .nv.constant0._ZN10layer_norm13ln_bwd_kernelINS_13Kernel_traitsIf6__halffS2_fjLj1280ELj1ELj4ELj1ELj16ENS_18Kernel_traits_baseILj1280EfS2_fS2_fjLj128EEEEELb0ELb1ELb0ELb1EEEvNS_9BwdParamsE --------------------------
	.section	.nv.constant0._ZN10layer_norm13ln_bwd_kernelINS_13Kernel_traitsIf6__halffS2_fjLj1280ELj1ELj4ELj1ELj16ENS_18Kernel_traits_baseILj1280EfS2_fS2_fjLj128EEEEELb0ELb1ELb0ELb1EEEvNS_9BwdParamsE,"a",@progbits
	.sectionflags	@""
	.align	4
.nv.constant0._ZN10layer_norm13ln_bwd_kernelINS_13Kernel_traitsIf6__halffS2_fjLj1280ELj1ELj4ELj1ELj16ENS_18Kernel_traits_baseILj1280EfS2_fS2_fjLj128EEEEELb0ELb1ELb0ELb1EEEvNS_9BwdParamsE:
	.zero		1192


//--------------------- .nv.constant0._ZN10layer_norm13ln_bwd_kernelINS_13Kernel_traitsIf6__halffS2_fjLj1280ELj1ELj4ELj1ELj16ENS_18Kernel_traits_baseILj1280EfS2_fS2_fjLj128EEEEELb0ELb1ELb1ELb0EEEvNS_9BwdParamsE --------------------------
	.section	.nv.constant0._ZN10layer_norm13ln_bwd_kernelINS_13Kernel_traitsIf6__halffS2_fjLj1280ELj1ELj4ELj1ELj16ENS_18Kernel_traits_baseILj1280EfS2_fS2_fjLj128EEEEELb0ELb1ELb1ELb0EEEvNS_9BwdParamsE,"a",@progbits
	.sectionflags	@""
	.align	4
.nv.constant0._ZN10layer_norm13ln_bwd_kernelINS_13Kernel_traitsIf6__halffS2_fjLj1280ELj1ELj4ELj1ELj16ENS_18Kernel_traits_baseILj1280EfS2_fS2_fjLj128EEEEELb0ELb1ELb1ELb0EEEvNS_9BwdParamsE:
	.zero		1192


//--------------------- .nv.constant0._ZN10layer_norm13ln_bwd_kernelINS_13Kernel_traitsIf6__halffS2_fjLj1280ELj1ELj4ELj1ELj16ENS_18Kernel_traits_baseILj1280EfS2_fS2_fjLj128EEEEELb0ELb1ELb1ELb1EEEvNS_9BwdParamsE --------------------------
	.section	.nv.constant0._ZN10layer_norm13ln_bwd_kernelINS_13Kernel_traitsIf6__halffS2_fjLj1280ELj1ELj4ELj1ELj16ENS_18Kernel_traits_baseILj1280EfS2_fS2_fjLj128EEEEELb0ELb1ELb1ELb1EEEvNS_9BwdParamsE,"a",@progbits
	.sectionflags	@""
	.align	4
.nv.constant0._ZN10layer_norm13ln_bwd_kernelINS_13Kernel_traitsIf6__halffS2_fjLj1280ELj1ELj4ELj1ELj16ENS_18Kernel_traits_baseILj1280EfS2_fS2_fjLj128EEEEELb0ELb1ELb1ELb1EEEvNS_9BwdParamsE:
	.zero		1192


//--------------------- .nv.constant0._ZN10layer_norm13ln_bwd_kernelINS_13Kernel_traitsIf6__halffS2_fjLj1280ELj1ELj4ELj1ELj16ENS_18Kernel_traits_baseILj1280EfS2_fS2_fjLj128EEEEELb1ELb0ELb0ELb0EEEvNS_9BwdParamsE --------------------------
	.section	.nv.constant0._ZN10layer_norm13ln_bwd_kernelINS_13Kernel_traitsIf6__halffS2_fjLj1280ELj1ELj4ELj1ELj16ENS_18Kernel_traits_baseILj1280EfS2_fS2_fjLj128EEEEELb1ELb0ELb0ELb0EEEvNS_9BwdParamsE,"a",@progbits
	.sectionflags	@""
	.align	4
.nv.constant0._ZN10layer_norm13ln_bwd_kernelINS_13Kernel_traitsIf6__halffS2_fjLj1280ELj1ELj4ELj1ELj16ENS_18Kernel_traits_baseILj1280EfS2_fS2_fjLj128EEEEELb1ELb0ELb0ELb0EEEvNS_9BwdParamsE:
	.zero		1192


//--------------------- .nv.constant0._ZN10layer_norm13ln_bwd_kernelINS_13Kernel_traitsIf6__halffS2_fjLj1280ELj1ELj4ELj1ELj16ENS_18Kernel_traits_baseILj1280EfS2_fS2_fjLj128EEEEELb1ELb0ELb0ELb1EEEvNS_9BwdParamsE --------------------------
	.section	.nv.constant0._ZN10layer_norm13ln_bwd_kernelINS_13Kernel_traitsIf6__halffS2_fjLj1280ELj1ELj4ELj1ELj16ENS_18Kernel_traits_baseILj1280EfS2_fS2_fjLj128EEEEELb1ELb0ELb0ELb1EEEvNS_9BwdParamsE,"a",@progbits
	.sectionflags	@""
	.align	4
.nv.constant0._ZN10layer_norm13ln_bwd_kernelINS_13Kernel_traitsIf6__halffS2_fjLj1280ELj1ELj4ELj1ELj16ENS_18Kernel_traits_baseILj1280EfS2_fS2_fjLj128EEEEELb1ELb0ELb0ELb1EEEvNS_9BwdParamsE:
	.zero		1192


//--------------------- .nv.constant0._ZN10layer_norm22ln_bwd_finalize_kernelINS_22Kernel_traits_finalizeILj1280Ef6__halffS2_fjLb0ELj1024ELj4ENS_18Kernel_traits_baseILj1280EfS2_fS2_fjLj1024EEEEELb0ELb0EEEvNS_9BwdParamsE --------------------------
	.section	.nv.constant0._ZN10layer_norm22ln_bwd_finalize_kernelINS_22Kernel_traits_finalizeILj1280Ef6__halffS2_fjLb0ELj1024ELj4ENS_18Kernel_traits_baseILj1280EfS2_fS2_fjLj1024EEEEELb0ELb0EEEvNS_9BwdParamsE,"a",@progbits
	.sectionflags	@""
	.align	4
.nv.constant0._ZN10layer_norm22ln_bwd_finalize_kernelINS_22Kernel_traits_finalizeILj1280Ef6__halffS2_fjLb0ELj1024ELj4ENS_18Kernel_traits_baseILj1280EfS2_fS2_fjLj1024EEEEELb0ELb0EEEvNS_9BwdParamsE:
	.zero		1192


//--------------------- .nv.constant0._ZN10layer_norm13ln_bwd_kernelINS_13Kernel_traitsIf6__halffS2_fjLj1280ELj1ELj4ELj1ELj16ENS_18Kernel_traits_baseILj1280EfS2_fS2_fjLj128EEEEELb1ELb0ELb1ELb0EEEvNS_9BwdParamsE --------------------------
	.section	.nv.constant0._ZN10layer_norm13ln_bwd_kernelINS_13Kernel_traitsIf6__halffS2_fjLj1280ELj1ELj4ELj1ELj16ENS_18Kernel_traits_baseILj1280EfS2_fS2_fjLj128EEEEELb1ELb0ELb1ELb0EEEvNS_9BwdParamsE,"a",@progbits
	.sectionflags	@""
	.align	4
.nv.constant0._ZN10layer_norm13ln_bwd_kernelINS_13Kernel_traitsIf6__halffS2_fjLj1280ELj1ELj4ELj1ELj16ENS_18Kernel_traits_baseILj1280EfS2_fS2_fjLj128EEEEELb1ELb0ELb1ELb0EEEvNS_9BwdParamsE:
	.zero		1192


//--------------------- .nv.constant0._ZN10layer_norm22ln_bwd_finalize_kernelINS_22Kernel_traits_finalizeILj1280Ef6__halffS2_fjLb0ELj1024ELj4ENS_18Kernel_traits_baseILj1280EfS2_fS2_fjLj1024EEEEELb0ELb1EEEvNS_9BwdParamsE --------------------------
	.section	.nv.constant0._ZN10layer_norm22ln_bwd_finalize_kernelINS_22Kernel_traits_finalizeILj1280Ef6__halffS2_fjLb0ELj1024ELj4ENS_18Kernel_traits_baseILj1280EfS2_fS2_fjLj1024EEEEELb0ELb1EEEvNS_9BwdParamsE,"a",@progbits
	.sectionflags	@""
	.align	4
.nv.constant0._ZN10layer_norm22ln_bwd_finalize_kernelINS_22Kernel_traits_finalizeILj1280Ef6__halffS2_fjLb0ELj1024ELj4ENS_18Kernel_traits_baseILj1280EfS2_fS2_fjLj1024EEEEELb0ELb1EEEvNS_9BwdParamsE:
	.zero		1192


//--------------------- .nv.constant0._ZN10layer_norm13ln_bwd_kernelINS_13Kernel_traitsIf6__halffS2_fjLj1280ELj1ELj4ELj1ELj16ENS_18Kernel_traits_baseILj1280EfS2_fS2_fjLj128EEEEELb1ELb0ELb1ELb1EEEvNS_9BwdParamsE --------------------------
	.section	.nv.constant0._ZN10layer_norm13ln_bwd_kernelINS_13Kernel_traitsIf6__halffS2_fjLj1280ELj1ELj4ELj1ELj16ENS_18Kernel_traits_baseILj1280EfS2_fS2_fjLj128EEEEELb1ELb0ELb1ELb1EEEvNS_9BwdParamsE,"a",@progbits
	.sectionflags	@""
	.align	4
.nv.constant0._ZN10layer_norm13ln_bwd_kernelINS_13Kernel_traitsIf6__halffS2_fjLj1280ELj1ELj4ELj1ELj16ENS_18Kernel_traits_baseILj1280EfS2_fS2_fjLj128EEEEELb1ELb0ELb1ELb1EEEvNS_9BwdParamsE:
	.zero		1192


//--------------------- .nv.constant0._ZN10layer_norm13ln_bwd_kernelINS_13Kernel_traitsIf6__halffS2_fjLj1280ELj1ELj4ELj1ELj16ENS_18Kernel_traits_baseILj1280EfS2_fS2_fjLj128EEEEELb1ELb1ELb0ELb0EEEvNS_9BwdParamsE --------------------------
	.section	.nv.constant0._ZN10layer_norm13ln_bwd_kernelINS_13Kernel_traitsIf6__halffS2_fjLj1280ELj1ELj4ELj1ELj16ENS_18Kernel_traits_baseILj1280EfS2_fS2_fjLj128EEEEELb1ELb1ELb0ELb0EEEvNS_9BwdParamsE,"a",@progbits
	.sectionflags	@""
	.align	4
.nv.constant0._ZN10layer_norm13ln_bwd_kernelINS_13Kernel_traitsIf6__halffS2_fjLj1280ELj1ELj4ELj1ELj16ENS_18Kernel_traits_baseILj1280EfS2_fS2_fjLj128EEEEELb1ELb1ELb0ELb0EEEvNS_9BwdParamsE:
	.zero		1192


//--------------------- .nv.constant0._ZN10layer_norm13ln_bwd_kernelINS_13Kernel_traitsIf6__halffS2_fjLj1280ELj1ELj4ELj1ELj16ENS_18Kernel_traits_baseILj1280EfS2_fS2_fjLj128EEEEELb1ELb1ELb0ELb1EEEvNS_9BwdParamsE --------------------------
	.section	.nv.constant0._ZN10layer_norm13ln_bwd_kernelINS_13Kernel_traitsIf6__halffS2_fjLj1280ELj1ELj4ELj1ELj16ENS_18Kernel_traits_baseILj1280EfS2_fS2_fjLj128EEEEELb1ELb1ELb0ELb1EEEvNS_9BwdParamsE,"a",@progbits
	.sectionflags	@""
	.align	4
.nv.constant0._ZN10layer_norm13ln_bwd_kernelINS_13Kernel_traitsIf6__halffS2_fjLj1280ELj1ELj4ELj1ELj16ENS_18Kernel_traits_baseILj1280EfS2_fS2_fjLj128EEEEELb1ELb1ELb0ELb1EEEvNS_9BwdParamsE:
	.zero		1192


//--------------------- .nv.constant0._ZN10layer_norm22ln_bwd_finalize_kernelINS_22Kernel_traits_finalizeILj1280Ef6__halffS2_fjLb1ELj1024ELj4ENS_18Kernel_traits_baseILj1280EfS2_fS2_fjLj1024EEEEELb1ELb0EEEvNS_9BwdParamsE --------------------------
	.section	.nv.constant0._ZN10layer_norm22ln_bwd_finalize_kernelINS_22Kernel_traits_finalizeILj1280Ef6__halffS2_fjLb1ELj1024ELj4ENS_18Kernel_traits_baseILj1280EfS2_fS2_fjLj1024EEEEELb1ELb0EEEvNS_9BwdParamsE,"a",@progbits
	.sectionflags	@""
	.align	4
.nv.constant0._ZN10layer_norm22ln_bwd_finalize_kernelINS_22Kernel_traits_finalizeILj1280Ef6__halffS2_fjLb1ELj1024ELj4ENS_18Kernel_traits_baseILj1280EfS2_fS2_fjLj1024EEEEELb1ELb0EEEvNS_9BwdParamsE:
	.zero		1192


//--------------------- .nv.constant0._ZN10layer_norm13ln_bwd_kernelINS_13Kernel_traitsIf6__halffS2_fjLj1280ELj1ELj4ELj1ELj16ENS_18Kernel_traits_baseILj1280EfS2_fS2_fjLj128EEEEELb1ELb1ELb1ELb0EEEvNS_9BwdParamsE --------------------------
	.section	.nv.constant0._ZN10layer_norm13ln_bwd_kernelINS_13Kernel_traitsIf6__halffS2_fjLj1280ELj1ELj4ELj1ELj16ENS_18Kernel_traits_baseILj1280EfS2_fS2_fjLj128EEEEELb1ELb1ELb1ELb0EEEvNS_9BwdParamsE,"a",@progbits
	.sectionflags	@""
	.align	4
.nv.constant0._ZN10layer_norm13ln_bwd_kernelINS_13Kernel_traitsIf6__halffS2_fjLj1280ELj1ELj4ELj1ELj16ENS_18Kernel_traits_baseILj1280EfS2_fS2_fjLj128EEEEELb1ELb1ELb1ELb0EEEvNS_9BwdParamsE:
	.zero		1192


//--------------------- .nv.constant0._ZN10layer_norm22ln_bwd_finalize_kernelINS_22Kernel_traits_finalizeILj1280Ef6__halffS2_fjLb1ELj1024ELj4ENS_18Kernel_traits_baseILj1280EfS2_fS2_fjLj1024EEEEELb1ELb1EEEvNS_9BwdParamsE --------------------------
	.section	.nv.constant0._ZN10layer_norm22ln_bwd_finalize_kernelINS_22Kernel_traits_finalizeILj1280Ef6__halffS2_fjLb1ELj1024ELj4ENS_18Kernel_traits_baseILj1280EfS2_fS2_fjLj1024EEEEELb1ELb1EEEvNS_9BwdParamsE,"a",@progbits
	.sectionflags	@""
	.align	4
.nv.constant0._ZN10layer_norm22ln_bwd_finalize_kernelINS_22Kernel_traits_finalizeILj1280Ef6__halffS2_fjLb1ELj1024ELj4ENS_18Kernel_traits_baseILj1280EfS2_fS2_fjLj1024EEEEELb1ELb1EEEvNS_9BwdParamsE:
	.zero		1192


//--------------------- .nv.constant0._ZN10layer_norm13ln_bwd_kernelINS_13Kernel_traitsIf6__halffS2_fjLj1280ELj1ELj4ELj1ELj16ENS_18Kernel_traits_baseILj1280EfS2_fS2_fjLj128EEEEELb1ELb1ELb1ELb1EEEvNS_9BwdParamsE --------------------------
	.section	.nv.constant0._ZN10layer_norm13ln_bwd_kernelINS_13Kernel_traitsIf6__halffS2_fjLj1280ELj1ELj4ELj1ELj16ENS_18Kernel_traits_baseILj1280EfS2_fS2_fjLj128EEEEELb1ELb1ELb1ELb1EEEvNS_9BwdParamsE,"a",@progbits
	.sectionflags	@""
	.align	4
.nv.constant0._ZN10layer_norm13ln_bwd_kernelINS_13Kernel_traitsIf6__halffS2_fjLj1280ELj1ELj4ELj1ELj16ENS_18Kernel_traits_baseILj1280EfS2_fS2_fjLj128EEEEELb1ELb1ELb1ELb1EEEvNS_9BwdParamsE:
	.zero		1192


//--------------------- .nv.constant0._ZN10layer_norm13ln_bwd_kernelINS_13Kernel_traitsI6__halfffffjLj1280ELj1ELj4ELj1ELj16ENS_18Kernel_traits_baseILj1280ES2_ffffjLj128EEEEELb0ELb0ELb0ELb0EEEvNS_9BwdParamsE --------------------------
	.section	.nv.constant0._ZN10layer_norm13ln_bwd_kernelINS_13Kernel_traitsI6__halfffffjLj1280ELj1ELj4ELj1ELj16ENS_18Kernel_traits_baseILj1280ES2_ffffjLj128EEEEELb0ELb0ELb0ELb0EEEvNS_9BwdParamsE,"a",@progbits
	.sectionflags	@""
	.align	4
.nv.constant0._ZN10layer_norm13ln_bwd_kernelINS_13Kernel_traitsI6__halfffffjLj1280ELj1ELj4ELj1ELj16ENS_18Kernel_traits_baseILj1280ES2_ffffjLj128EEEEELb0ELb0ELb0ELb0EEEvNS_9BwdParamsE:
	.zero		1192


//--------------------- .nv.constant0._ZN10layer_norm13ln_bwd_kernelINS_13Kernel_traitsI6__halfffffjLj1280ELj1ELj4ELj1ELj16ENS_18Kernel_traits_baseILj1280ES2_ffffjLj128EEEEELb0ELb0ELb0ELb1EEEvNS_9BwdParamsE --------------------------
	.section	.nv.constant0._ZN10layer_norm13ln_bwd_kernelINS_13Kernel_traitsI6__halfffffjLj1280ELj1ELj4ELj1ELj16ENS_18Kernel_traits_baseILj1280ES2_ffffjLj128EEEEELb0ELb0ELb0ELb1EEEvNS_9BwdParamsE,"a",@progbits
	.sectionflags	@""
	.align	4
.nv.constant0._ZN10layer_norm13ln_bwd_kernelINS_13Kernel_traitsI6__halfffffjLj1280ELj1ELj4ELj1ELj16ENS_18Kernel_traits_baseILj1280ES2_ffffjLj128EEEEELb0ELb0ELb0ELb1EEEvNS_9BwdParamsE:
	.zero		1192


//--------------------- .nv.constant0._ZN10layer_norm13ln_bwd_kernelINS_13Kernel_traitsI6__halfffffjLj1280ELj1ELj4ELj1ELj16ENS_18Kernel_traits_baseILj1280ES2_ffffjLj128EEEEELb0ELb0ELb1ELb0EEEvNS_9BwdParamsE --------------------------
	.section	.nv.constant0._ZN10layer_norm13ln_bwd_kernelINS_13Kernel_traitsI6__halfffffjLj1280ELj1ELj4ELj1ELj16ENS_18Kernel_traits_baseILj1280ES2_ffffjLj128EEEEELb0ELb0ELb1ELb0EEEvNS_9BwdParamsE,"a",@progbits
	.sectionflags	@""
	.align	4
.nv.constant0._ZN10layer_norm13ln_bwd_kernelINS_13Kernel_traitsI6__halfffffjLj1280ELj1ELj4ELj1ELj16ENS_18Kernel_traits_baseILj1280ES2_ffffjLj128EEEEELb0ELb0ELb1ELb0EEEvNS_9BwdParamsE:
	.zero		1192


//--------------------- .nv.constant0._ZN10layer_norm13ln_bwd_kernelINS_13Kernel_traitsI6__halfffffjLj1280ELj1ELj4ELj1ELj16ENS_18Kernel_traits_baseILj1280ES2_ffffjLj128EEEEELb0ELb0ELb1ELb1EEEvNS_9BwdParamsE --------------------------
	.section	.nv.constant0._ZN10layer_norm13ln_bwd_kernelINS_13Kernel_traitsI6__halfffffjLj1280ELj1ELj4ELj1ELj16ENS_18Kernel_traits_baseILj1280ES2_ffffjLj128EEEEELb0ELb0ELb1ELb1EEEvNS_9BwdParamsE,"a",@progbits
	.sectionflags	@""
	.align	4
.nv.constant0._ZN10layer_norm13ln_bwd_kernelINS_13Kernel_traitsI6__halfffffjLj1280ELj1ELj4ELj1ELj16ENS_18Kernel_traits_baseILj1280ES2_ffffjLj128EEEEELb0ELb0ELb1ELb1EEEvNS_9BwdParamsE:
	.zero		1192


//--------------------- .nv.constant0._ZN10layer_norm13ln_bwd_kernelINS_13Kernel_traitsI6__halfffffjLj1280ELj1ELj4ELj1ELj16ENS_18Kernel_traits_baseILj1280ES2_ffffjLj128EEEEELb0ELb1ELb0ELb0EEEvNS_9BwdParamsE --------------------------
	.section	.nv.constant0._ZN10layer_norm13ln_bwd_kernelINS_13Kernel_traitsI6__halfffffjLj1280ELj1ELj4ELj1ELj16ENS_18Kernel_traits_baseILj1280ES2_ffffjLj128EEEEELb0ELb1ELb0ELb0EEEvNS_9BwdParamsE,"a",@progbits
	.sectionflags	@""
	.align	4
.nv.constant0._ZN10layer_norm13ln_bwd_kernelINS_13Kernel_traitsI6__halfffffjLj1280ELj1ELj4ELj1ELj16ENS_18Kernel_traits_baseILj1280ES2_ffffjLj128EEEEELb0ELb1ELb0ELb0EEEvNS_9BwdParamsE:
	.zero		1192


//--------------------- .nv.constant0._ZN10layer_norm13ln_bwd_kernelINS_13Kernel_traitsI6__halfffffjLj1280ELj1ELj4ELj1ELj16ENS_18Kernel_traits_baseILj1280ES2_ffffjLj128EEEEELb0ELb1ELb0ELb1EEEvNS_9BwdParamsE --------------------------
	.section	.nv.constant0._ZN10layer_norm13ln_bwd_kernelINS_13Kernel_traitsI6__halfffffjLj1280ELj1ELj4ELj1ELj16ENS_18Kernel_traits_baseILj1280ES2_ffffjLj128EEEEELb0ELb1ELb0ELb1EEEvNS_9BwdParamsE,"a",@progbits
	.sectionflags	@""
	.align	4
.nv.constant0._ZN10layer_norm13ln_bwd_kernelINS_13Kernel_traitsI6__halfffffjLj1280ELj1ELj4ELj1ELj16ENS_18Kernel_traits_baseILj1280ES2_ffffjLj128EEEEELb0ELb1ELb0ELb1EEEvNS_9BwdParamsE:
	.zero		1192


//--------------------- .nv.constant0._ZN10layer_norm13ln_bwd_kernelINS_13Kernel_traitsI6__halfffffjLj1280ELj1ELj4ELj1ELj16ENS_18Kernel_traits_baseILj1280ES2_ffffjLj128EEEEELb0ELb1ELb1ELb0EEEvNS_9BwdParamsE --------------------------
	.section	.nv.constant0._ZN10layer_norm13ln_bwd_kernelINS_13Kernel_traitsI6__halfffffjLj1280ELj1ELj4ELj1ELj16ENS_18Kernel_traits_baseILj1280ES2_ffffjLj128EEEEELb0ELb1ELb1ELb0EEEvNS_9BwdParamsE,"a",@progbits
	.sectionflags	@""
	.align	4
.nv.constant0._ZN10layer_norm13ln_bwd_kernelINS_13Kernel_traitsI6__halfffffjLj1280ELj1ELj4ELj1ELj16ENS_18Kernel_traits_baseILj1280ES2_ffffjLj128EEEEELb0ELb1ELb1ELb0EEEvNS_9BwdParamsE:
	.zero		1192


//--------------------- .nv.constant0._ZN10layer_norm13ln_bwd_kernelINS_13Kernel_traitsI6__halfffffjLj1280ELj1ELj4ELj1ELj16ENS_18Kernel_traits_baseILj1280ES2_ffffjLj128EEEEELb0ELb1ELb1ELb1EEEvNS_9BwdParamsE --------------------------
	.section	.nv.constant0._ZN10layer_norm13ln_bwd_kernelINS_13Kernel_traitsI6__halfffffjLj1280ELj1ELj4ELj1ELj16ENS_18Kernel_traits_baseILj1280ES2_ffffjLj128EEEEELb0ELb1ELb1ELb1EEEvNS_9BwdParamsE,"a",@progbits
	.sectionflags	@""
	.align	4
.nv.constant0._ZN10layer_norm13ln_bwd_kernelINS_13Kernel_traitsI6__halfffffjLj1280ELj1ELj4ELj1ELj16ENS_18Kernel_traits_baseILj1280ES2_ffffjLj128EEEEELb0ELb1ELb1ELb1EEEvNS_9BwdParamsE:
	.zero		1192


//--------------------- .nv.constant0._ZN10layer_norm13ln_bwd_kernelINS_13Kernel_traitsI6__halfffffjLj1280ELj1ELj4ELj1ELj16ENS_18Kernel_traits_baseILj1280ES2_ffffjLj128EEEEELb1ELb0ELb0ELb0EEEvNS_9BwdParamsE --------------------------
	.section	.nv.constant0._ZN10layer_norm13ln_bwd_kernelINS_13Kernel_traitsI6__halfffffjLj1280ELj1ELj4ELj1ELj16ENS_18Kernel_traits_baseILj1280ES2_ffffjLj128EEEEELb1ELb0ELb0ELb0EEEvNS_9BwdParamsE,"a",@progbits
	.sectionflags	@""
	.align	4
.nv.constant0._ZN10layer_norm13ln_bwd_kernelINS_13Kernel_traitsI6__halfffffjLj1280ELj1ELj4ELj1ELj16ENS_18Kernel_traits_baseILj1280ES2_ffffjLj128EEEEELb1ELb0ELb0ELb0EEEvNS_9BwdParamsE:
	.zero		1192


//--------------------- .nv.constant0._ZN10layer_norm13ln_bwd_kernelINS_13Kernel_traitsI6__halfffffjLj1280ELj1ELj4ELj1ELj16ENS_18Kernel_traits_baseILj1280ES2_ffffjLj128EEEEELb1ELb0ELb0ELb1EEEvNS_9BwdParamsE --------------------------
	.section	.nv.constant0._ZN10layer_norm13ln_bwd_kernelINS_13Kernel_traitsI6__halfffffjLj1280ELj1ELj4ELj1ELj16ENS_18Kernel_traits_baseILj1280ES2_ffffjLj128EEEEELb1ELb0ELb0ELb1EEEvNS_9BwdParamsE,"a",@progbits
	.sectionflags	@""
	.align	4
.nv.constant0._ZN10layer_norm13ln_bwd_kernelINS_13Kernel_traitsI6__halfffffjLj1280ELj1ELj4ELj1ELj16ENS_18Kernel_traits_baseILj1280ES2_ffffjLj128EEEEELb1ELb0ELb0ELb1EEEvNS_9BwdParamsE:
	.zero		1192


//--------------------- .nv.constant0._ZN10layer_norm22ln_bwd_finalize_kernelINS_22Kernel_traits_finalizeILj1280E6__halfffffjLb0ELj1024ELj4ENS_18Kernel_traits_baseILj1280ES2_ffffjLj1024EEEEELb0ELb0EEEvNS_9BwdParamsE --------------------------
	.section	.nv.constant0._ZN10layer_norm22ln_bwd_finalize_kernelINS_22Kernel_traits_finalizeILj1280E6__halfffffjLb0ELj1024ELj4ENS_18Kernel_traits_baseILj1280ES2_ffffjLj1024EEEEELb0ELb0EEEvNS_9BwdParamsE,"a",@progbits
	.sectionflags	@""
	.align	4
.nv.constant0._ZN10layer_norm22ln_bwd_finalize_kernelINS_22Kernel_traits_finalizeILj1280E6__halfffffjLb0ELj1024ELj4ENS_18Kernel_traits_baseILj1280ES2_ffffjLj1024EEEEELb0ELb0EEEvNS_9BwdParamsE:
	.zero		1192


//--------------------- .nv.constant0._ZN10layer_norm13ln_bwd_kernelINS_13Kernel_traitsI6__halfffffjLj1280ELj1ELj4ELj1ELj16ENS_18Kernel_traits_baseILj1280ES2_ffffjLj128EEEEELb1ELb0ELb1ELb0EEEvNS_9BwdParamsE --------------------------
	.section	.nv.constant0._ZN10layer_norm13ln_bwd_kernelINS_13Kernel_traitsI6__halfffffjLj1280ELj1ELj4ELj1ELj16ENS_18Kernel_traits_baseILj1280ES2_ffffjLj128EEEEELb1ELb0ELb1ELb0EEEvNS_9BwdParamsE,"a",@progbits
	.sectionflags	@""
	.align	4
.nv.constant0._ZN10layer_norm13ln_bwd_kernelINS_13Kernel_traitsI6__halfffffjLj1280ELj1ELj4ELj1ELj16ENS_18Kernel_traits_baseILj1280ES2_ffffjLj128EEEEELb1ELb0ELb1ELb0EEEvNS_9BwdParamsE:
	.zero		1192


//--------------------- .nv.constant0._ZN10layer_norm22ln_bwd_finalize_kernelINS_22Kernel_traits_finalizeILj1280E6__halfffffjLb0ELj1024ELj4ENS_18Kernel_traits_baseILj1280ES2_ffffjLj1024EEEEELb0ELb1EEEvNS_9BwdParamsE --------------------------
	.section	.nv.constant0._ZN10layer_norm22ln_bwd_finalize_kernelINS_22Kernel_traits_finalizeILj1280E6__halfffffjLb0ELj1024ELj4ENS_18Kernel_traits_baseILj1280ES2_ffffjLj1024EEEEELb0ELb1EEEvNS_9BwdParamsE,"a",@progbits
	.sectionflags	@""
	.align	4
.nv.constant0._ZN10layer_norm22ln_bwd_finalize_kernelINS_22Kernel_traits_finalizeILj1280E6__halfffffjLb0ELj1024ELj4ENS_18Kernel_traits_baseILj1280ES2_ffffjLj1024EEEEELb0ELb1EEEvNS_9BwdParamsE:
	.zero		1192


//--------------------- .nv.constant0._ZN10layer_norm13ln_bwd_kernelINS_13Kernel_traitsI6__halfffffjLj1280ELj1ELj4ELj1ELj16ENS_18Kernel_traits_baseILj1280ES2_ffffjLj128EEEEELb1ELb0ELb1ELb1EEEvNS_9BwdParamsE --------------------------
	.section	.nv.constant0._ZN10layer_norm13ln_bwd_kernelINS_13Kernel_traitsI6__halfffffjLj1280ELj1ELj4ELj1ELj16ENS_18Kernel_traits_baseILj1280ES2_ffffjLj128EEEEELb1ELb0ELb1ELb1EEEvNS_9BwdParamsE,"a",@progbits
	.sectionflags	@""
	.align	4
.nv.constant0._ZN10layer_norm13ln_bwd_kernelINS_13Kernel_traitsI6__halfffffjLj1280ELj1ELj4ELj1ELj16ENS_18Kernel_traits_baseILj1280ES2_ffffjLj128EEEEELb1ELb0ELb1ELb1EEEvNS_9BwdParamsE:
	.zero		1192


//--------------------- .nv.constant0._ZN10layer_norm13ln_bwd_kernelINS_13Kernel_traitsI6__halfffffjLj1280ELj1ELj4ELj1ELj16ENS_18Kernel_traits_baseILj1280ES2_ffffjLj128EEEEELb1ELb1ELb0ELb0EEEvNS_9BwdParamsE --------------------------
	.section	.nv.constant0._ZN10layer_norm13ln_bwd_kernelINS_13Kernel_traitsI6__halfffffjLj1280ELj1ELj4ELj1ELj16ENS_18Kernel_traits_baseILj1280ES2_ffffjLj128EEEEELb1ELb1ELb0ELb0EEEvNS_9BwdParamsE,"a",@progbits
	.sectionflags	@""
	.align	4
.nv.constant0._ZN10layer_norm13ln_bwd_kernelINS_13Kernel_traitsI6__halfffffjLj1280ELj1ELj4ELj1ELj16ENS_18Kernel_traits_baseILj1280ES2_ffffjLj128EEEEELb1ELb1ELb0ELb0EEEvNS_9BwdParamsE:
	.zero		1192


//--------------------- .nv.constant0._ZN10layer_norm13ln_bwd_kernelINS_13Kernel_traitsI6__halfffffjLj1280ELj1ELj4ELj1ELj16ENS_18Kernel_traits_baseILj1280ES2_ffffjLj128EEEEELb1ELb1ELb0ELb1EEEvNS_9BwdParamsE --------------------------
	.section	.nv.constant0._ZN10layer_norm13ln_bwd_kernelINS_13Kernel_traitsI6__halfffffjLj1280ELj1ELj4ELj1ELj16ENS_18Kernel_traits_baseILj1280ES2_ffffjLj128EEEEELb1ELb1ELb0ELb1EEEvNS_9BwdParamsE,"a",@progbits
	.sectionflags	@""
	.align	4
.nv.constant0._ZN10layer_norm13ln_bwd_kernelINS_13Kernel_traitsI6__halfffffjLj1280ELj1ELj4ELj1ELj16ENS_18Kernel_traits_baseILj1280ES2_ffffjLj128EEEEELb1ELb1ELb0ELb1EEEvNS_9BwdParamsE:
	.zero		1192


//--------------------- .nv.constant0._ZN10layer_norm22ln_bwd_finalize_kernelINS_22Kernel_traits_finalizeILj1280E6__halfffffjLb1ELj1024ELj4ENS_18Kernel_traits_baseILj1280ES2_ffffjLj1024EEEEELb1ELb0EEEvNS_9BwdParamsE --------------------------
	.section	.nv.constant0._ZN10layer_norm22ln_bwd_finalize_kernelINS_22Kernel_traits_finalizeILj1280E6__halfffffjLb1ELj1024ELj4ENS_18Kernel_traits_baseILj1280ES2_ffffjLj1024EEEEELb1ELb0EEEvNS_9BwdParamsE,"a",@progbits
	.sectionflags	@""
	.align	4
.nv.constant0._ZN10layer_norm22ln_bwd_finalize_kernelINS_22Kernel_traits_finalizeILj1280E6__halfffffjLb1ELj1024ELj4ENS_18Kernel_traits_baseILj1280ES2_ffffjLj1024EEEEELb1ELb0EEEvNS_9BwdParamsE:
	.zero		1192


//--------------------- .nv.constant0._ZN10layer_norm13ln_bwd_kernelINS_13Kernel_traitsI6__halfffffjLj1280ELj1ELj4ELj1ELj16ENS_18Kernel_traits_baseILj1280ES2_ffffjLj128EEEEELb1ELb1ELb1ELb0EEEvNS_9BwdParamsE --------------------------
	.section	.nv.constant0._ZN10layer_norm13ln_bwd_kernelINS_13Kernel_traitsI6__halfffffjLj1280ELj1ELj4ELj1ELj16ENS_18Kernel_traits_baseILj1280ES2_ffffjLj128EEEEELb1ELb1ELb1ELb0EEEvNS_9BwdParamsE,"a",@progbits
	.sectionflags	@""
	.align	4
.nv.constant0._ZN10layer_norm13ln_bwd_kernelINS_13Kernel_traitsI6__halfffffjLj1280ELj1ELj4ELj1ELj16ENS_18Kernel_traits_baseILj1280ES2_ffffjLj128EEEEELb1ELb1ELb1ELb0EEEvNS_9BwdParamsE:
	.zero		1192


//--------------------- .nv.constant0._ZN10layer_norm22ln_bwd_finalize_kernelINS_22Kernel_traits_finalizeILj1280E6__halfffffjLb1ELj1024ELj4ENS_18Kernel_traits_baseILj1280ES2_ffffjLj1024EEEEELb1ELb1EEEvNS_9BwdParamsE --------------------------
	.section	.nv.constant0._ZN10layer_norm22ln_bwd_finalize_kernelINS_22Kernel_traits_finalizeILj1280E6__halfffffjLb1ELj1024ELj4ENS_18Kernel_traits_baseILj1280ES2_ffffjLj1024EEEEELb1ELb1EEEvNS_9BwdParamsE,"a",@progbits
	.sectionflags	@""
	.align	4
.nv.constant0._ZN10layer_norm22ln_bwd_finalize_kernelINS_22Kernel_traits_finalizeILj1280E6__halfffffjLb1ELj1024ELj4ENS_18Kernel_traits_baseILj1280ES2_ffffjLj1024EEEEELb1ELb1EEEvNS_9BwdParamsE:
	.zero		1192


//--------------------- .nv.constant0._ZN10layer_norm13ln_bwd_kernelINS_13Kernel_traitsI6__halfffffjLj1280ELj1ELj4ELj1ELj16ENS_18Kernel_traits_baseILj1280ES2_ffffjLj128EEEEELb1ELb1ELb1ELb1EEEvNS_9BwdParamsE --------------------------
	.section	.nv.constant0._ZN10layer_norm13ln_bwd_kernelINS_13Kernel_traitsI6__halfffffjLj1280ELj1ELj4ELj1ELj16ENS_18Kernel_traits_baseILj1280ES2_ffffjLj128EEEEELb1ELb1ELb1ELb1EEEvNS_9BwdParamsE,"a",@progbits
	.sectionflags	@""
	.align	4
.nv.constant0._ZN10layer_norm13ln_bwd_kernelINS_13Kernel_traitsI6__halfffffjLj1280ELj1ELj4ELj1ELj16ENS_18Kernel_traits_baseILj1280ES2_ffffjLj128EEEEELb1ELb1ELb1ELb1EEEvNS_9BwdParamsE:
	.zero		1192


//--------------------- .nv.constant0._ZN10layer_norm13ln_bwd_kernelINS_13Kernel_traitsIfffffjLj1280ELj1ELj4ELj1ELj16ENS_18Kernel_traits_baseILj1280EfffffjLj128EEEEELb0ELb0ELb0ELb0EEEvNS_9BwdParamsE --------------------------
	.section	.nv.constant0._ZN10layer_norm13ln_bwd_kernelINS_13Kernel_traitsIfffffjLj1280ELj1ELj4ELj1ELj16ENS_18Kernel_traits_baseILj1280EfffffjLj128EEEEELb0ELb0ELb0ELb0EEEvNS_9BwdParamsE,"a",@progbits
	.sectionflags	@""
	.align	4
.nv.constant0._ZN10layer_norm13ln_bwd_kernelINS_13Kernel_traitsIfffffjLj1280ELj1ELj4ELj1ELj16ENS_18Kernel_traits_baseILj1280EfffffjLj128EEEEELb0ELb0ELb0ELb0EEEvNS_9BwdParamsE:
	.zero		1192


//--------------------- .nv.constant0._ZN10layer_norm13ln_bwd_kernelINS_13Kernel_traitsIfffffjLj1280ELj1ELj4ELj1ELj16ENS_18Kernel_traits_baseILj1280EfffffjLj128EEEEELb0ELb0ELb0ELb1EEEvNS_9BwdParamsE --------------------------
	.section	.nv.constant0._ZN10layer_norm13ln_bwd_kernelINS_13Kernel_traitsIfffffjLj1280ELj1ELj4ELj1ELj16ENS_18Kernel_traits_baseILj1280EfffffjLj128EEEEELb0ELb0ELb0ELb1EEEvNS_9BwdParamsE,"a",@progbits
	.sectionflags	@""
	.align	4
.nv.constant0._ZN10layer_norm13ln_bwd_kernelINS_13Kernel_traitsIfffffjLj1280ELj1ELj4ELj1ELj16ENS_18Kernel_traits_baseILj1280EfffffjLj128EEEEELb0ELb0ELb0ELb1EEEvNS_9BwdParamsE:
	.zero		1192


//--------------------- .nv.constant0._ZN10layer_norm13ln_bwd_kernelINS_13Kernel_traitsIfffffjLj1280ELj1ELj4ELj1ELj16ENS_18Kernel_traits_baseILj1280EfffffjLj128EEEEELb0ELb0ELb1ELb0EEEvNS_9BwdParamsE --------------------------
	.section	.nv.constant0._ZN10layer_norm13ln_bwd_kernelINS_13Kernel_traitsIfffffjLj1280ELj1ELj4ELj1ELj16ENS_18Kernel_traits_baseILj1280EfffffjLj128EEEEELb0ELb0ELb1ELb0EEEvNS_9BwdParamsE,"a",@progbits
	.sectionflags	@""
	.align	4
.nv.constant0._ZN10layer_norm13ln_bwd_kernelINS_13Kernel_traitsIfffffjLj1280ELj1ELj4ELj1ELj16ENS_18Kernel_traits_baseILj1280EfffffjLj128EEEEELb0ELb0ELb1ELb0EEEvNS_9BwdParamsE:
	.zero		1192


//--------------------- .nv.constant0._ZN10layer_norm13ln_bwd_kernelINS_13Kernel_traitsIfffffjLj1280ELj1ELj4ELj1ELj16ENS_18Kernel_traits_baseILj1280EfffffjLj128EEEEELb0ELb0ELb1ELb1EEEvNS_9BwdParamsE --------------------------
	.section	.nv.constant0._ZN10layer_norm13ln_bwd_kernelINS_13Kernel_traitsIfffffjLj1280ELj1ELj4ELj1ELj16ENS_18Kernel_traits_baseILj1280EfffffjLj128EEEEELb0ELb0ELb1ELb1EEEvNS_9BwdParamsE,"a",@progbits
	.sectionflags	@""
	.align	4
.nv.constant0._ZN10layer_norm13ln_bwd_kernelINS_13Kernel_traitsIfffffjLj1280ELj1ELj4ELj1ELj16ENS_18Kernel_traits_baseILj1280EfffffjLj128EEEEELb0ELb0ELb1ELb1EEEvNS_9BwdParamsE:
	.zero		1192


//--------------------- .nv.constant0._ZN10layer_norm13ln_bwd_kernelINS_13Kernel_traitsIfffffjLj1280ELj1ELj4ELj1ELj16ENS_18Kernel_traits_baseILj1280EfffffjLj128EEEEELb0ELb1ELb0ELb0EEEvNS_9BwdParamsE --------------------------
	.section	.nv.constant0._ZN10layer_norm13ln_bwd_kernelINS_13Kernel_traitsIfffffjLj1280ELj1ELj4ELj1ELj16ENS_18Kernel_traits_baseILj1280EfffffjLj128EEEEELb0ELb1ELb0ELb0EEEvNS_9BwdParamsE,"a",@progbits
	.sectionflags	@""
	.align	4
.nv.constant0._ZN10layer_norm13ln_bwd_kernelINS_13Kernel_traitsIfffffjLj1280ELj1ELj4ELj1ELj16ENS_18Kernel_traits_baseILj1280EfffffjLj128EEEEELb0ELb1ELb0ELb0EEEvNS_9BwdParamsE:
	.zero		1192


//--------------------- .nv.constant0._ZN10layer_norm13ln_bwd_kernelINS_13Kernel_traitsIfffffjLj1280ELj1ELj4ELj1ELj16ENS_18Kernel_traits_baseILj1280EfffffjLj128EEEEELb0ELb1ELb0ELb1EEEvNS_9BwdParamsE --------------------------
	.section	.nv.constant0._ZN10layer_norm13ln_bwd_kernelINS_13Kernel_traitsIfffffjLj1280ELj1ELj4ELj1ELj16ENS_18Kernel_traits_baseILj1280EfffffjLj128EEEEELb0ELb1ELb0ELb1EEEvNS_9BwdParamsE,"a",@progbits
	.sectionflags	@""
	.align	4
.nv.constant0._ZN10layer_norm13ln_bwd_kernelINS_13Kernel_traitsIfffffjLj1280ELj1ELj4ELj1ELj16ENS_18Kernel_traits_baseILj1280EfffffjLj128EEEEELb0ELb1ELb0ELb1EEEvNS_9BwdParamsE:
	.zero		1192


//--------------------- .nv.constant0._ZN10layer_norm13ln_bwd_kernelINS_13Kernel_traitsIfffffjLj1280ELj1ELj4ELj1ELj16ENS_18Kernel_traits_baseILj1280EfffffjLj128EEEEELb0ELb1ELb1ELb0EEEvNS_9BwdParamsE --------------------------
	.section	.nv.constant0._ZN10layer_norm13ln_bwd_kernelINS_13Kernel_traitsIfffffjLj1280ELj1ELj4ELj1ELj16ENS_18Kernel_traits_baseILj1280EfffffjLj128EEEEELb0ELb1ELb1ELb0EEEvNS_9BwdParamsE,"a",@progbits
	.sectionflags	@""
	.align	4
.nv.constant0._ZN10layer_norm13ln_bwd_kernelINS_13Kernel_traitsIfffffjLj1280ELj1ELj4ELj1ELj16ENS_18Kernel_traits_baseILj1280EfffffjLj128EEEEELb0ELb1ELb1ELb0EEEvNS_9BwdParamsE:
	.zero		1192


//--------------------- .nv.constant0._ZN10layer_norm13ln_bwd_kernelINS_13Kernel_traitsIfffffjLj1280ELj1ELj4ELj1ELj16ENS_18Kernel_traits_baseILj1280EfffffjLj128EEEEELb0ELb1ELb1ELb1EEEvNS_9BwdParamsE --------------------------
	.section	.nv.constant0._ZN10layer_norm13ln_bwd_kernelINS_13Kernel_traitsIfffffjLj1280ELj1ELj4ELj1ELj16ENS_18Kernel_traits_baseILj1280EfffffjLj128EEEEELb0ELb1ELb1ELb1EEEvNS_9BwdParamsE,"a",@progbits
	.sectionflags	@""
	.align	4
.nv.constant0._ZN10layer_norm13ln_bwd_kernelINS_13Kernel_traitsIfffffjLj1280ELj1ELj4ELj1ELj16ENS_18Kernel_traits_baseILj1280EfffffjLj128EEEEELb0ELb1ELb1ELb1EEEvNS_9BwdParamsE:
	.zero		1192


//--------------------- .nv.constant0._ZN10layer_norm13ln_bwd_kernelINS_13Kernel_traitsIfffffjLj1280ELj1ELj4ELj1ELj16ENS_18Kernel_traits_baseILj1280EfffffjLj128EEEEELb1ELb0ELb0ELb0EEEvNS_9BwdParamsE --------------------------
	.section	.nv.constant0._ZN10layer_norm13ln_bwd_kernelINS_13Kernel_traitsIfffffjLj1280ELj1ELj4ELj1ELj16ENS_18Kernel_traits_baseILj1280EfffffjLj128EEEEELb1ELb0ELb0ELb0EEEvNS_9BwdParamsE,"a",@progbits
	.sectionflags	@""
	.align	4
.nv.constant0._ZN10layer_norm13ln_bwd_kernelINS_13Kernel_traitsIfffffjLj1280ELj1ELj4ELj1ELj16ENS_18Kernel_traits_baseILj1280EfffffjLj128EEEEELb1ELb0ELb0ELb0EEEvNS_9BwdParamsE:
	.zero		1192


//--------------------- .nv.constant0._ZN10layer_norm13ln_bwd_kernelINS_13Kernel_traitsIfffffjLj1280ELj1ELj4ELj1ELj16ENS_18Kernel_traits_baseILj1280EfffffjLj128EEEEELb1ELb0ELb0ELb1EEEvNS_9BwdParamsE --------------------------
	.section	.nv.constant0._ZN10layer_norm13ln_bwd_kernelINS_13Kernel_traitsIfffffjLj1280ELj1ELj4ELj1ELj16ENS_18Kernel_traits_baseILj1280EfffffjLj128EEEEELb1ELb0ELb0ELb1EEEvNS_9BwdParamsE,"a",@progbits
	.sectionflags	@""
	.align	4
.nv.constant0._ZN10layer_norm13ln_bwd_kernelINS_13Kernel_traitsIfffffjLj1280ELj1ELj4ELj1ELj16ENS_18Kernel_traits_baseILj1280EfffffjLj128EEEEELb1ELb0ELb0ELb1EEEvNS_9BwdParamsE:
	.zero		1192


//--------------------- .nv.constant0._ZN10layer_norm22ln_bwd_finalize_kernelINS_22Kernel_traits_finalizeILj1280EfffffjLb0ELj1024ELj4ENS_18Kernel_traits_baseILj1280EfffffjLj1024EEEEELb0ELb0EEEvNS_9BwdParamsE --------------------------
	.section	.nv.constant0._ZN10layer_norm22ln_bwd_finalize_kernelINS_22Kernel_traits_finalizeILj1280EfffffjLb0ELj1024ELj4ENS_18Kernel_traits_baseILj1280EfffffjLj1024EEEEELb0ELb0EEEvNS_9BwdParamsE,"a",@progbits
	.sectionflags	@""
	.align	4
.nv.constant0._ZN10layer_norm22ln_bwd_finalize_kernelINS_22Kernel_traits_finalizeILj1280EfffffjLb0ELj1024ELj4ENS_18Kernel_traits_baseILj1280EfffffjLj1024EEEEELb0ELb0EEEvNS_9BwdParamsE:
	.zero		1192


//--------------------- .nv.constant0._ZN10layer_norm13ln_bwd_kernelINS_13Kernel_traitsIfffffjLj1280ELj1ELj4ELj1ELj16ENS_18Kernel_traits_baseILj1280EfffffjLj128EEEEELb1ELb0ELb1ELb0EEEvNS_9BwdParamsE --------------------------
	.section	.nv.constant0._ZN10layer_norm13ln_bwd_kernelINS_13Kernel_traitsIfffffjLj1280ELj1ELj4ELj1ELj16ENS_18Kernel_traits_baseILj1280EfffffjLj128EEEEELb1ELb0ELb1ELb0EEEvNS_9BwdParamsE,"a",@progbits
	.sectionflags	@""
	.align	4
.nv.constant0._ZN10layer_norm13ln_bwd_kernelINS_13Kernel_traitsIfffffjLj1280ELj1ELj4ELj1ELj16ENS_18Kernel_traits_baseILj1280EfffffjLj128EEEEELb1ELb0ELb1ELb0EEEvNS_9BwdParamsE:
	.zero		1192


//--------------------- .nv.constant0._ZN10layer_norm22ln_bwd_finalize_kernelINS_22Kernel_traits_finalizeILj1280EfffffjLb0ELj1024ELj4ENS_18Kernel_traits_baseILj1280EfffffjLj1024EEEEELb0ELb1EEEvNS_9BwdParamsE --------------------------
	.section	.nv.constant0._ZN10layer_norm22ln_bwd_finalize_kernelINS_22Kernel_traits_finalizeILj1280EfffffjLb0ELj1024ELj4ENS_18Kernel_traits_baseILj1280EfffffjLj1024EEEEELb0ELb1EEEvNS_9BwdParamsE,"a",@progbits
	.sectionflags	@""
	.align	4
.nv.constant0._ZN10layer_norm22ln_bwd_finalize_kernelINS_22Kernel_traits_finalizeILj1280EfffffjLb0ELj1024ELj4ENS_18Kernel_traits_baseILj1280EfffffjLj1024EEEEELb0ELb1EEEvNS_9BwdParamsE:
	.zero		1192


//--------------------- .nv.constant0._ZN10layer_norm13ln_bwd_kernelINS_13Kernel_traitsIfffffjLj1280ELj1ELj4ELj1ELj16ENS_18Kernel_traits_baseILj1280EfffffjLj128EEEEELb1ELb0ELb1ELb1EEEvNS_9BwdParamsE --------------------------
	.section	.nv.constant0._ZN10layer_norm13ln_bwd_kernelINS_13Kernel_traitsIfffffjLj1280ELj1ELj4ELj1ELj16ENS_18Kernel_traits_baseILj1280EfffffjLj128EEEEELb1ELb0ELb1ELb1EEEvNS_9BwdParamsE,"a",@progbits
	.sectionflags	@""
	.align	4
.nv.constant0._ZN10layer_norm13ln_bwd_kernelINS_13Kernel_traitsIfffffjLj1280ELj1ELj4ELj1ELj16ENS_18Kernel_traits_baseILj1280EfffffjLj128EEEEELb1ELb0ELb1ELb1EEEvNS_9BwdParamsE:
	.zero		1192


//--------------------- .nv.constant0._ZN10layer_norm13ln_bwd_kernelINS_13Kernel_traitsIfffffjLj1280ELj1ELj4ELj1ELj16ENS_18Kernel_traits_baseILj1280EfffffjLj128EEEEELb1ELb1ELb0ELb0EEEvNS_9BwdParamsE --------------------------
	.section	.nv.constant0._ZN10layer_norm13ln_bwd_kernelINS_13Kernel_traitsIfffffjLj1280ELj1ELj4ELj1ELj16ENS_18Kernel_traits_baseILj1280EfffffjLj128EEEEELb1ELb1ELb0ELb0EEEvNS_9BwdParamsE,"a",@progbits
	.sectionflags	@""
	.align	4
.nv.constant0._ZN10layer_norm13ln_bwd_kernelINS_13Kernel_traitsIfffffjLj1280ELj1ELj4ELj1ELj16ENS_18Kernel_traits_baseILj1280EfffffjLj128EEEEELb1ELb1ELb0ELb0EEEvNS_9BwdParamsE:
	.zero		1192


//--------------------- .nv.constant0._ZN10layer_norm13ln_bwd_kernelINS_13Kernel_traitsIfffffjLj1280ELj1ELj4ELj1ELj16ENS_18Kernel_traits_baseILj1280EfffffjLj128EEEEELb1ELb1ELb0ELb1EEEvNS_9BwdParamsE --------------------------
	.section	.nv.constant0._ZN10layer_norm13ln_bwd_kernelINS_13Kernel_traitsIfffffjLj1280ELj1ELj4ELj1ELj16ENS_18Kernel_traits_baseILj1280EfffffjLj128EEEEELb1ELb1ELb0ELb1EEEvNS_9BwdParamsE,"a",@progbits
	.sectionflags	@""
	.align	4
.nv.constant0._ZN10layer_norm13ln_bwd_kernelINS_13Kernel_traitsIfffffjLj1280ELj1ELj4ELj1ELj16ENS_18Kernel_traits_baseILj1280EfffffjLj128EEEEELb1ELb1ELb0ELb1EEEvNS_9BwdParamsE:
	.zero		1192


//--------------------- .nv.constant0._ZN10layer_norm22ln_bwd_finalize_kernelINS_22Kernel_traits_finalizeILj1280EfffffjLb1ELj1024ELj4ENS_18Kernel_traits_baseILj1280EfffffjLj1024EEEEELb1ELb0EEEvNS_9BwdParamsE --------------------------
	.section	.nv.constant0._ZN10layer_norm22ln_bwd_finalize_kernelINS_22Kernel_traits_finalizeILj1280EfffffjLb1ELj1024ELj4ENS_18Kernel_traits_baseILj1280EfffffjLj1024EEEEELb1ELb0EEEvNS_9BwdParamsE,"a",@progbits
	.sectionflags	@""
	.align	4
.nv.constant0._ZN10layer_norm22ln_bwd_finalize_kernelINS_22Kernel_traits_finalizeILj1280EfffffjLb1ELj1024ELj4ENS_18Kernel_traits_baseILj1280EfffffjLj1024EEEEELb1ELb0EEEvNS_9BwdParamsE:
	.zero		1192


//--------------------- .nv.constant0._ZN10layer_norm13ln_bwd_kernelINS_13Kernel_traitsIfffffjLj1280ELj1ELj4ELj1ELj16ENS_18Kernel_traits_baseILj1280EfffffjLj128EEEEELb1ELb1ELb1ELb0EEEvNS_9BwdParamsE --------------------------
	.section	.nv.constant0._ZN10layer_norm13ln_bwd_kernelINS_13Kernel_traitsIfffffjLj1280ELj1ELj4ELj1ELj16ENS_18Kernel_traits_baseILj1280EfffffjLj128EEEEELb1ELb1ELb1ELb0EEEvNS_9BwdParamsE,"a",@progbits
	.sectionflags	@""
	.align	4
.nv.constant0._ZN10layer_norm13ln_bwd_kernelINS_13Kernel_traitsIfffffjLj1280ELj1ELj4ELj1ELj16ENS_18Kernel_traits_baseILj1280EfffffjLj128EEEEELb1ELb1ELb1ELb0EEEvNS_9BwdParamsE:
	.zero		1192


//--------------------- .nv.constant0._ZN10layer_norm22ln_bwd_finalize_kernelINS_22Kernel_traits_finalizeILj1280EfffffjLb1ELj1024ELj4ENS_18Kernel_traits_baseILj1280EfffffjLj1024EEEEELb1ELb1EEEvNS_9BwdParamsE --------------------------
	.section	.nv.constant0._ZN10layer_norm22ln_bwd_finalize_kernelINS_22Kernel_traits_finalizeILj1280EfffffjLb1ELj1024ELj4ENS_18Kernel_traits_baseILj1280EfffffjLj1024EEEEELb1ELb1EEEvNS_9BwdParamsE,"a",@progbits
	.sectionflags	@""
	.align	4
.nv.constant0._ZN10layer_norm22ln_bwd_finalize_kernelINS_22Kernel_traits_finalizeILj1280EfffffjLb1ELj1024ELj4ENS_18Kernel_traits_baseILj1280EfffffjLj1024EEEEELb1ELb1EEEvNS_9BwdParamsE:
	.zero		1192


//--------------------- .nv.constant0._ZN10layer_norm13ln_bwd_kernelINS_13Kernel_traitsIfffffjLj1280ELj1ELj4ELj1ELj16ENS_18Kernel_traits_baseILj1280EfffffjLj128EEEEELb1ELb1ELb1ELb1EEEvNS_9BwdParamsE --------------------------
	.section	.nv.constant0._ZN10layer_norm13ln_bwd_kernelINS_13Kernel_traitsIfffffjLj1280ELj1ELj4ELj1ELj16ENS_18Kernel_traits_baseILj1280EfffffjLj128EEEEELb1ELb1ELb1ELb1EEEvNS_9BwdParamsE,"a",@progbits
	.sectionflags	@""
	.align	4
.nv.constant0._ZN10layer_norm13ln_bwd_kernelINS_13Kernel_traitsIfffffjLj1280ELj1ELj4ELj1ELj16ENS_18Kernel_traits_baseILj1280EfffffjLj128EEEEELb1ELb1ELb1ELb1EEEvNS_9BwdParamsE:
	.zero		1192


//--------------------- SYMBOLS --------------------------

	.type		.nv.reservedSmem.offset0,@object
	.size		.nv.reservedSmem.offset0,0x4
	.type		.nv.reservedSmem.cap,@object
	.size		.nv.reservedSmem.cap,0x4
